	.target	sm_100a

	.elftype	@"ET_EXEC"


//--------------------- .note.nv.tkinfo           --------------------------
	.section	.note.nv.tkinfo,"",@"SHT_NOTE"
	.sectionflags	@"SHF_NOTE_NV_TKINFO"
	.tkinfo
        /*0018*/ 	.word	0x00000002
        /*0030*/ 	.string	""
        /*0030*/ 	.string	"ptxas"
        /*0030*/ 	.string	"Cuda compilation tools, release 13.0, V13.0.88"
        /*0030*/ 	.string	"Build cuda_13.0.r13.0/compiler.36424714_0"
        /*0030*/ 	.string	"-arch sm_100a -m 64 "



//--------------------- .note.nv.cuinfo           --------------------------
	.section	.note.nv.cuinfo,"",@"SHT_NOTE"
	.sectionflags	@"SHF_NOTE_NV_CUINFO"
        /*0018*/ 	.short	0x0002
        /*001a*/ 	.short	0x0064
        /*001c*/ 	.short	0x0082
	.zero		2


//--------------------- .nv.info                  --------------------------
	.section	.nv.info,"",@"SHT_CUDA_INFO"
	.align	4


	//----- nvinfo : EIATTR_REGCOUNT
	.align		4
        /*0000*/ 	.byte	0x04, 0x2f
        /*0002*/ 	.short	(.L_55 - .L_54)
	.align		4
.L_54:
        /*0004*/ 	.word	index@(_ZN2at6native29vectorized_elementwise_kernelILi8EZNS0_50_GLOBAL__N__2680c7bb_12_PowKernel_cu_7dd49032_300322pow_scalar_tensor_implIhEEvRNS_18TensorIteratorBaseET_EUlhE_St5arrayIPcLm2EEEEviT0_T1_)
        /*0008*/ 	.word	0x00000020


	//----- nvinfo : EIATTR_FRAME_SIZE
	.align		4
.L_55:
        /*000c*/ 	.byte	0x04, 0x11
        /*000e*/ 	.short	(.L_57 - .L_56)
	.align		4
.L_56:
        /*0010*/ 	.word	index@(_ZN2at6native29vectorized_elementwise_kernelILi8EZNS0_50_GLOBAL__N__2680c7bb_12_PowKernel_cu_7dd49032_300322pow_scalar_tensor_implIhEEvRNS_18TensorIteratorBaseET_EUlhE_St5arrayIPcLm2EEEEviT0_T1_)
        /*0014*/ 	.word	0x00000000


	//----- nvinfo : EIATTR_REGCOUNT
	.align		4
.L_57:
        /*0018*/ 	.byte	0x04, 0x2f
        /*001a*/ 	.short	(.L_59 - .L_58)
	.align		4
.L_58:
        /*001c*/ 	.word	index@(_ZN2at6native29vectorized_elementwise_kernelILi4EZNS0_50_GLOBAL__N__2680c7bb_12_PowKernel_cu_7dd49032_300322pow_scalar_tensor_implIhEEvRNS_18TensorIteratorBaseET_EUlhE_St5arrayIPcLm2EEEEviT0_T1_)
        /*0020*/ 	.word	0x00000020


	//----- nvinfo : EIATTR_FRAME_SIZE
	.align		4
.L_59:
        /*0024*/ 	.byte	0x04, 0x11
        /*0026*/ 	.short	(.L_61 - .L_60)
	.align		4
.L_60:
        /*0028*/ 	.word	index@(_ZN2at6native29vectorized_elementwise_kernelILi4EZNS0_50_GLOBAL__N__2680c7bb_12_PowKernel_cu_7dd49032_300322pow_scalar_tensor_implIhEEvRNS_18TensorIteratorBaseET_EUlhE_St5arrayIPcLm2EEEEviT0_T1_)
        /*002c*/ 	.word	0x00000000


	//----- nvinfo : EIATTR_REGCOUNT
	.align		4
.L_61:
        /*0030*/ 	.byte	0x04, 0x2f
        /*0032*/ 	.short	(.L_63 - .L_62)
	.align		4
.L_62:
        /*0034*/ 	.word	index@(_ZN2at6native29vectorized_elementwise_kernelILi2EZNS0_50_GLOBAL__N__2680c7bb_12_PowKernel_cu_7dd49032_300322pow_scalar_tensor_implIhEEvRNS_18TensorIteratorBaseET_EUlhE_St5arrayIPcLm2EEEEviT0_T1_)
        /*0038*/ 	.word	0x00000020


	//----- nvinfo : EIATTR_FRAME_SIZE
	.align		4
.L_63:
        /*003c*/ 	.byte	0x04, 0x11
        /*003e*/ 	.short	(.L_65 - .L_64)
	.align		4
.L_64:
        /*0040*/ 	.word	index@(_ZN2at6native29vectorized_elementwise_kernelILi2EZNS0_50_GLOBAL__N__2680c7bb_12_PowKernel_cu_7dd49032_300322pow_scalar_tensor_implIhEEvRNS_18TensorIteratorBaseET_EUlhE_St5arrayIPcLm2EEEEviT0_T1_)
        /*0044*/ 	.word	0x00000000


	//----- nvinfo : EIATTR_REGCOUNT
	.align		4
.L_65:
        /*0048*/ 	.byte	0x04, 0x2f
        /*004a*/ 	.short	(.L_67 - .L_66)
	.align		4
.L_66:
        /*004c*/ 	.word	index@(_ZN2at6native27unrolled_elementwise_kernelIZNS0_50_GLOBAL__N__2680c7bb_12_PowKernel_cu_7dd49032_300322pow_scalar_tensor_implIhEEvRNS_18TensorIteratorBaseET_EUlhE_St5arrayIPcLm2EELi4E23TrivialOffsetCalculatorILi1EjESC_NS0_6memory15LoadWithoutCastENSD_16StoreWithoutCastEEEviS6_T0_T2_T3_T4_T5_)
        /*0050*/ 	.word	0x00000016


	//----- nvinfo : EIATTR_FRAME_SIZE
	.align		4
.L_67:
        /*0054*/ 	.byte	0x04, 0x11
        /*0056*/ 	.short	(.L_69 - .L_68)
	.align		4
.L_68:
        /*0058*/ 	.word	index@(_ZN2at6native27unrolled_elementwise_kernelIZNS0_50_GLOBAL__N__2680c7bb_12_PowKernel_cu_7dd49032_300322pow_scalar_tensor_implIhEEvRNS_18TensorIteratorBaseET_EUlhE_St5arrayIPcLm2EELi4E23TrivialOffsetCalculatorILi1EjESC_NS0_6memory15LoadWithoutCastENSD_16StoreWithoutCastEEEviS6_T0_T2_T3_T4_T5_)
        /*005c*/ 	.word	0x00000000


	//----- nvinfo : EIATTR_REGCOUNT
	.align		4
.L_69:
        /*0060*/ 	.byte	0x04, 0x2f
        /*0062*/ 	.short	(.L_71 - .L_70)
	.align		4
.L_70:
        /*0064*/ 	.word	index@(_ZN2at6native18elementwise_kernelILi128ELi4EZNS0_22gpu_kernel_impl_nocastIZNS0_50_GLOBAL__N__2680c7bb_12_PowKernel_cu_7dd49032_300322pow_scalar_tensor_implIhEEvRNS_18TensorIteratorBaseET_EUlhE_EEvS6_RKS7_EUliE_EEviT1_)
        /*0068*/ 	.word	0x00000014


	//----- nvinfo : EIATTR_FRAME_SIZE
	.align		4
.L_71:
        /*006c*/ 	.byte	0x04, 0x11
        /*006e*/ 	.short	(.L_73 - .L_72)
	.align		4
.L_72:
        /*0070*/ 	.word	index@(_ZN2at6native18elementwise_kernelILi128ELi4EZNS0_22gpu_kernel_impl_nocastIZNS0_50_GLOBAL__N__2680c7bb_12_PowKernel_cu_7dd49032_300322pow_scalar_tensor_implIhEEvRNS_18TensorIteratorBaseET_EUlhE_EEvS6_RKS7_EUliE_EEviT1_)
        /*0074*/ 	.word	0x00000000


	//----- nvinfo : EIATTR_REGCOUNT
	.align		4
.L_73:
        /*0078*/ 	.byte	0x04, 0x2f
        /*007a*/ 	.short	(.L_75 - .L_74)
	.align		4
.L_74:
        /*007c*/ 	.word	index@(_ZN2at6native27unrolled_elementwise_kernelIZNS0_50_GLOBAL__N__2680c7bb_12_PowKernel_cu_7dd49032_300322pow_scalar_tensor_implIhEEvRNS_18TensorIteratorBaseET_EUlhE_St5arrayIPcLm2EELi4E23TrivialOffsetCalculatorILi1EjESC_NS0_6memory12LoadWithCastILi1EEENSD_13StoreWithCastILi1EEEEEviS6_T0_T2_T3_T4_T5_)
        /*0080*/ 	.word	0x0000001c


	//----- nvinfo : EIATTR_FRAME_SIZE
	.align		4
.L_75:
        /*0084*/ 	.byte	0x04, 0x11
        /*0086*/ 	.short	(.L_77 - .L_76)
	.align		4
.L_76:
        /*0088*/ 	.word	index@(_ZN2at6native27unrolled_elementwise_kernelIZNS0_50_GLOBAL__N__2680c7bb_12_PowKernel_cu_7dd49032_300322pow_scalar_tensor_implIhEEvRNS_18TensorIteratorBaseET_EUlhE_St5arrayIPcLm2EELi4E23TrivialOffsetCalculatorILi1EjESC_NS0_6memory12LoadWithCastILi1EEENSD_13StoreWithCastILi1EEEEEviS6_T0_T2_T3_T4_T5_)
        /*008c*/ 	.word	0x00000000


	//----- nvinfo : EIATTR_REGCOUNT
	.align		4
.L_77:
        /*0090*/ 	.byte	0x04, 0x2f
        /*0092*/ 	.short	(.L_79 - .L_78)
	.align		4
.L_78:
        /*0094*/ 	.word	index@(_ZN2at6native18elementwise_kernelILi128ELi4EZNS0_15gpu_kernel_implIZNS0_50_GLOBAL__N__2680c7bb_12_PowKernel_cu_7dd49032_300322pow_scalar_tensor_implIhEEvRNS_18TensorIteratorBaseET_EUlhE_EEvS6_RKS7_EUliE_EEviT1_)
        /*0098*/ 	.word	0x00000018


	//----- nvinfo : EIATTR_FRAME_SIZE
	.align		4
.L_79:
        /*009c*/ 	.byte	0x04, 0x11
        /*009e*/ 	.short	(.L_81 - .L_80)
	.align		4
.L_80:
        /*00a0*/ 	.word	index@(_ZN2at6native18elementwise_kernelILi128ELi4EZNS0_15gpu_kernel_implIZNS0_50_GLOBAL__N__2680c7bb_12_PowKernel_cu_7dd49032_300322pow_scalar_tensor_implIhEEvRNS_18TensorIteratorBaseET_EUlhE_EEvS6_RKS7_EUliE_EEviT1_)
        /*00a4*/ 	.word	0x00000000


	//----- nvinfo : EIATTR_REGCOUNT
	.align		4
.L_81:
        /*00a8*/ 	.byte	0x04, 0x2f
        /*00aa*/ 	.short	(.L_83 - .L_82)
	.align		4
.L_82:
        /*00ac*/ 	.word	index@(_ZN2at6native29vectorized_elementwise_kernelILi8EZZZNS0_50_GLOBAL__N__2680c7bb_12_PowKernel_cu_7dd49032_300324pow_tensor_tensor_kernelERNS_18TensorIteratorBaseEENKUlvE_clEvENKUlvE_clEvEUlhhE_St5arrayIPcLm3EEEEviT0_T1_)
        /*00b0*/ 	.word	0x00000020


	//----- nvinfo : EIATTR_FRAME_SIZE
	.align		4
.L_83:
        /*00b4*/ 	.byte	0x04, 0x11
        /*00b6*/ 	.short	(.L_85 - .L_84)
	.align		4
.L_84:
        /*00b8*/ 	.word	index@(_ZN2at6native29vectorized_elementwise_kernelILi8EZZZNS0_50_GLOBAL__N__2680c7bb_12_PowKernel_cu_7dd49032_300324pow_tensor_tensor_kernelERNS_18TensorIteratorBaseEENKUlvE_clEvENKUlvE_clEvEUlhhE_St5arrayIPcLm3EEEEviT0_T1_)
        /*00bc*/ 	.word	0x00000000


	//----- nvinfo : EIATTR_REGCOUNT
	.align		4
.L_85:
        /*00c0*/ 	.byte	0x04, 0x2f
        /*00c2*/ 	.short	(.L_87 - .L_86)
	.align		4
.L_86:
        /*00c4*/ 	.word	index@(_ZN2at6native29vectorized_elementwise_kernelILi4EZZZNS0_50_GLOBAL__N__2680c7bb_12_PowKernel_cu_7dd49032_300324pow_tensor_tensor_kernelERNS_18TensorIteratorBaseEENKUlvE_clEvENKUlvE_clEvEUlhhE_St5arrayIPcLm3EEEEviT0_T1_)
        /*00c8*/ 	.word	0x00000020


	//----- nvinfo : EIATTR_FRAME_SIZE
	.align		4
.L_87:
        /*00cc*/ 	.byte	0x04, 0x11
        /*00ce*/ 	.short	(.L_89 - .L_88)
	.align		4
.L_88:
        /*00d0*/ 	.word	index@(_ZN2at6native29vectorized_elementwise_kernelILi4EZZZNS0_50_GLOBAL__N__2680c7bb_12_PowKernel_cu_7dd49032_300324pow_tensor_tensor_kernelERNS_18TensorIteratorBaseEENKUlvE_clEvENKUlvE_clEvEUlhhE_St5arrayIPcLm3EEEEviT0_T1_)
        /*00d4*/ 	.word	0x00000000


	//----- nvinfo : EIATTR_REGCOUNT
	.align		4
.L_89:
        /*00d8*/ 	.byte	0x04, 0x2f
        /*00da*/ 	.short	(.L_91 - .L_90)
	.align		4
.L_90:
        /*00dc*/ 	.word	index@(_ZN2at6native29vectorized_elementwise_kernelILi2EZZZNS0_50_GLOBAL__N__2680c7bb_12_PowKernel_cu_7dd49032_300324pow_tensor_tensor_kernelERNS_18TensorIteratorBaseEENKUlvE_clEvENKUlvE_clEvEUlhhE_St5arrayIPcLm3EEEEviT0_T1_)
        /*00e0*/ 	.word	0x00000020


	//----- nvinfo : EIATTR_FRAME_SIZE
	.align		4
.L_91:
        /*00e4*/ 	.byte	0x04, 0x11
        /*00e6*/ 	.short	(.L_93 - .L_92)
	.align		4
.L_92:
        /*00e8*/ 	.word	index@(_ZN2at6native29vectorized_elementwise_kernelILi2EZZZNS0_50_GLOBAL__N__2680c7bb_12_PowKernel_cu_7dd49032_300324pow_tensor_tensor_kernelERNS_18TensorIteratorBaseEENKUlvE_clEvENKUlvE_clEvEUlhhE_St5arrayIPcLm3EEEEviT0_T1_)
        /*00ec*/ 	.word	0x00000000


	//----- nvinfo : EIATTR_REGCOUNT
	.align		4
.L_93:
        /*00f0*/ 	.byte	0x04, 0x2f
        /*00f2*/ 	.short	(.L_95 - .L_94)
	.align		4
.L_94:
        /*00f4*/ 	.word	index@(_ZN2at6native27unrolled_elementwise_kernelIZZZNS0_50_GLOBAL__N__2680c7bb_12_PowKernel_cu_7dd49032_300324pow_tensor_tensor_kernelERNS_18TensorIteratorBaseEENKUlvE_clEvENKUlvE_clEvEUlhhE_St5arrayIPcLm3EELi4E23TrivialOffsetCalculatorILi2EjESB_ILi1EjENS0_6memory15LoadWithoutCastENSE_16StoreWithoutCastEEEviT_T0_T2_T3_T4_T5_)
        /*00f8*/ 	.word	0x0000001c


	//----- nvinfo : EIATTR_FRAME_SIZE
	.align		4
.L_95:
        /*00fc*/ 	.byte	0x04, 0x11
        /*00fe*/ 	.short	(.L_97 - .L_96)
	.align		4
.L_96:
        /*0100*/ 	.word	index@(_ZN2at6native27unrolled_elementwise_kernelIZZZNS0_50_GLOBAL__N__2680c7bb_12_PowKernel_cu_7dd49032_300324pow_tensor_tensor_kernelERNS_18TensorIteratorBaseEENKUlvE_clEvENKUlvE_clEvEUlhhE_St5arrayIPcLm3EELi4E23TrivialOffsetCalculatorILi2EjESB_ILi1EjENS0_6memory15LoadWithoutCastENSE_16StoreWithoutCastEEEviT_T0_T2_T3_T4_T5_)
        /*0104*/ 	.word	0x00000000


	//----- nvinfo : EIATTR_REGCOUNT
	.align		4
.L_97:
        /*0108*/ 	.byte	0x04, 0x2f
        /*010a*/ 	.short	(.L_99 - .L_98)
	.align		4
.L_98:
        /*010c*/ 	.word	index@(_ZN2at6native18elementwise_kernelILi128ELi4EZNS0_22gpu_kernel_impl_nocastIZZZNS0_50_GLOBAL__N__2680c7bb_12_PowKernel_cu_7dd49032_300324pow_tensor_tensor_kernelERNS_18TensorIteratorBaseEENKUlvE_clEvENKUlvE_clEvEUlhhE_EEvS5_RKT_EUliE_EEviT1_)
        /*0110*/ 	.word	0x00000014


	//----- nvinfo : EIATTR_FRAME_SIZE
	.align		4
.L_99:
        /*0114*/ 	.byte	0x04, 0x11
        /*0116*/ 	.short	(.L_101 - .L_100)
	.align		4
.L_100:
        /*0118*/ 	.word	index@(_ZN2at6native18elementwise_kernelILi128ELi4EZNS0_22gpu_kernel_impl_nocastIZZZNS0_50_GLOBAL__N__2680c7bb_12_PowKernel_cu_7dd49032_300324pow_tensor_tensor_kernelERNS_18TensorIteratorBaseEENKUlvE_clEvENKUlvE_clEvEUlhhE_EEvS5_RKT_EUliE_EEviT1_)
        /*011c*/ 	.word	0x00000000


	//----- nvinfo : EIATTR_REGCOUNT
	.align		4
.L_101:
        /*0120*/ 	.byte	0x04, 0x2f
        /*0122*/ 	.short	(.L_103 - .L_102)
	.align		4
.L_102:
        /*0124*/ 	.word	index@(_ZN2at6native27unrolled_elementwise_kernelIZZZNS0_50_GLOBAL__N__2680c7bb_12_PowKernel_cu_7dd49032_300324pow_tensor_tensor_kernelERNS_18TensorIteratorBaseEENKUlvE_clEvENKUlvE_clEvEUlhhE_St5arrayIPcLm3EELi4E23TrivialOffsetCalculatorILi2EjESB_ILi1EjENS0_6memory12LoadWithCastILi2EEENSE_13StoreWithCastILi1EEEEEviT_T0_T2_T3_T4_T5_)
        /*0128*/ 	.word	0x0000001f


	//----- nvinfo : EIATTR_FRAME_SIZE
	.align		4
.L_103:
        /*012c*/ 	.byte	0x04, 0x11
        /*012e*/ 	.short	(.L_105 - .L_104)
	.align		4
.L_104:
        /*0130*/ 	.word	index@(_ZN2at6native27unrolled_elementwise_kernelIZZZNS0_50_GLOBAL__N__2680c7bb_12_PowKernel_cu_7dd49032_300324pow_tensor_tensor_kernelERNS_18TensorIteratorBaseEENKUlvE_clEvENKUlvE_clEvEUlhhE_St5arrayIPcLm3EELi4E23TrivialOffsetCalculatorILi2EjESB_ILi1EjENS0_6memory12LoadWithCastILi2EEENSE_13StoreWithCastILi1EEEEEviT_T0_T2_T3_T4_T5_)
        /*0134*/ 	.word	0x00000000


	//----- nvinfo : EIATTR_REGCOUNT
	.align		4
.L_105:
        /*0138*/ 	.byte	0x04, 0x2f
        /*013a*/ 	.short	(.L_107 - .L_106)
	.align		4
.L_106:
        /*013c*/ 	.word	index@(_ZN2at6native18elementwise_kernelILi128ELi4EZNS0_15gpu_kernel_implIZZZNS0_50_GLOBAL__N__2680c7bb_12_PowKernel_cu_7dd49032_300324pow_tensor_tensor_kernelERNS_18TensorIteratorBaseEENKUlvE_clEvENKUlvE_clEvEUlhhE_EEvS5_RKT_EUliE_EEviT1_)
        /*0140*/ 	.word	0x00000018


	//----- nvinfo : EIATTR_FRAME_SIZE
	.align		4
.L_107:
        /*0144*/ 	.byte	0x04, 0x11
        /*0146*/ 	.short	(.L_109 - .L_108)
	.align		4
.L_108:
        /*0148*/ 	.word	index@(_ZN2at6native18elementwise_kernelILi128ELi4EZNS0_15gpu_kernel_implIZZZNS0_50_GLOBAL__N__2680c7bb_12_PowKernel_cu_7dd49032_300324pow_tensor_tensor_kernelERNS_18TensorIteratorBaseEENKUlvE_clEvENKUlvE_clEvEUlhhE_EEvS5_RKT_EUliE_EEviT1_)
        /*014c*/ 	.word	0x00000000


	//----- nvinfo : EIATTR_REGCOUNT
	.align		4
.L_109:
        /*0150*/ 	.byte	0x04, 0x2f
        /*0152*/ 	.short	(.L_111 - .L_110)
	.align		4
.L_110:
        /*0154*/ 	.word	index@(_ZN2at6native29vectorized_elementwise_kernelILi8EZNS0_50_GLOBAL__N__2680c7bb_12_PowKernel_cu_7dd49032_300322pow_scalar_tensor_implIaEEvRNS_18TensorIteratorBaseET_EUlaE_St5arrayIPcLm2EEEEviT0_T1_)
        /*0158*/ 	.word	0x00000020


	//----- nvinfo : EIATTR_FRAME_SIZE
	.align		4
.L_111:
        /*015c*/ 	.byte	0x04, 0x11
        /*015e*/ 	.short	(.L_113 - .L_112)
	.align		4
.L_112:
        /*0160*/ 	.word	index@(_ZN2at6native29vectorized_elementwise_kernelILi8EZNS0_50_GLOBAL__N__2680c7bb_12_PowKernel_cu_7dd49032_300322pow_scalar_tensor_implIaEEvRNS_18TensorIteratorBaseET_EUlaE_St5arrayIPcLm2EEEEviT0_T1_)
        /*0164*/ 	.word	0x00000000


	//----- nvinfo : EIATTR_REGCOUNT
	.align		4
.L_113:
        /*0168*/ 	.byte	0x04, 0x2f
        /*016a*/ 	.short	(.L_115 - .L_114)
	.align		4
.L_114:
        /*016c*/ 	.word	index@(_ZN2at6native29vectorized_elementwise_kernelILi4EZNS0_50_GLOBAL__N__2680c7bb_12_PowKernel_cu_7dd49032_300322pow_scalar_tensor_implIaEEvRNS_18TensorIteratorBaseET_EUlaE_St5arrayIPcLm2EEEEviT0_T1_)
        /*0170*/ 	.word	0x00000020


	//----- nvinfo : EIATTR_FRAME_SIZE
	.align		4
.L_115:
        /*0174*/ 	.byte	0x04, 0x11
        /*0176*/ 	.short	(.L_117 - .L_116)
	.align		4
.L_116:
        /*0178*/ 	.word	index@(_ZN2at6native29vectorized_elementwise_kernelILi4EZNS0_50_GLOBAL__N__2680c7bb_12_PowKernel_cu_7dd49032_300322pow_scalar_tensor_implIaEEvRNS_18TensorIteratorBaseET_EUlaE_St5arrayIPcLm2EEEEviT0_T1_)
        /*017c*/ 	.word	0x00000000


	//----- nvinfo : EIATTR_REGCOUNT
	.align		4
.L_117:
        /*0180*/ 	.byte	0x04, 0x2f
        /*0182*/ 	.short	(.L_119 - .L_118)
	.align		4
.L_118:
        /*0184*/ 	.word	index@(_ZN2at6native29vectorized_elementwise_kernelILi2EZNS0_50_GLOBAL__N__2680c7bb_12_PowKernel_cu_7dd49032_300322pow_scalar_tensor_implIaEEvRNS_18TensorIteratorBaseET_EUlaE_St5arrayIPcLm2EEEEviT0_T1_)
        /*0188*/ 	.word	0x00000020


	//----- nvinfo : EIATTR_FRAME_SIZE
	.align		4
.L_119:
        /*018c*/ 	.byte	0x04, 0x11
        /*018e*/ 	.short	(.L_121 - .L_120)
	.align		4
.L_120:
        /*0190*/ 	.word	index@(_ZN2at6native29vectorized_elementwise_kernelILi2EZNS0_50_GLOBAL__N__2680c7bb_12_PowKernel_cu_7dd49032_300322pow_scalar_tensor_implIaEEvRNS_18TensorIteratorBaseET_EUlaE_St5arrayIPcLm2EEEEviT0_T1_)
        /*0194*/ 	.word	0x00000000


	//----- nvinfo : EIATTR_REGCOUNT
	.align		4
.L_121:
        /*0198*/ 	.byte	0x04, 0x2f
        /*019a*/ 	.short	(.L_123 - .L_122)
	.align		4
.L_122:
        /*019c*/ 	.word	index@(_ZN2at6native27unrolled_elementwise_kernelIZNS0_50_GLOBAL__N__2680c7bb_12_PowKernel_cu_7dd49032_300322pow_scalar_tensor_implIaEEvRNS_18TensorIteratorBaseET_EUlaE_St5arrayIPcLm2EELi4E23TrivialOffsetCalculatorILi1EjESC_NS0_6memory15LoadWithoutCastENSD_16StoreWithoutCastEEEviS6_T0_T2_T3_T4_T5_)
        /*01a0*/ 	.word	0x00000016


	//----- nvinfo : EIATTR_FRAME_SIZE
	.align		4
.L_123:
        /*01a4*/ 	.byte	0x04, 0x11
        /*01a6*/ 	.short	(.L_125 - .L_124)
	.align		4
.L_124:
        /*01a8*/ 	.word	index@(_ZN2at6native27unrolled_elementwise_kernelIZNS0_50_GLOBAL__N__2680c7bb_12_PowKernel_cu_7dd49032_300322pow_scalar_tensor_implIaEEvRNS_18TensorIteratorBaseET_EUlaE_St5arrayIPcLm2EELi4E23TrivialOffsetCalculatorILi1EjESC_NS0_6memory15LoadWithoutCastENSD_16StoreWithoutCastEEEviS6_T0_T2_T3_T4_T5_)
        /*01ac*/ 	.word	0x00000000


	//----- nvinfo : EIATTR_REGCOUNT
	.align		4
.L_125:
        /*01b0*/ 	.byte	0x04, 0x2f
        /*01b2*/ 	.short	(.L_127 - .L_126)
	.align		4
.L_126:
        /*01b4*/ 	.word	index@(_ZN2at6native18elementwise_kernelILi128ELi4EZNS0_22gpu_kernel_impl_nocastIZNS0_50_GLOBAL__N__2680c7bb_12_PowKernel_cu_7dd49032_300322pow_scalar_tensor_implIaEEvRNS_18TensorIteratorBaseET_EUlaE_EEvS6_RKS7_EUliE_EEviT1_)
        /*01b8*/ 	.word	0x00000014


	//----- nvinfo : EIATTR_FRAME_SIZE
	.align		4
.L_127:
        /*01bc*/ 	.byte	0x04, 0x11
        /*01be*/ 	.short	(.L_129 - .L_128)
	.align		4
.L_128:
        /*01c0*/ 	.word	index@(_ZN2at6native18elementwise_kernelILi128ELi4EZNS0_22gpu_kernel_impl_nocastIZNS0_50_GLOBAL__N__2680c7bb_12_PowKernel_cu_7dd49032_300322pow_scalar_tensor_implIaEEvRNS_18TensorIteratorBaseET_EUlaE_EEvS6_RKS7_EUliE_EEviT1_)
        /*01c4*/ 	.word	0x00000000


	//----- nvinfo : EIATTR_REGCOUNT
	.align		4
.L_129:
        /*01c8*/ 	.byte	0x04, 0x2f
        /*01ca*/ 	.short	(.L_131 - .L_130)
	.align		4
.L_130:
        /*01cc*/ 	.word	index@(_ZN2at6native27unrolled_elementwise_kernelIZNS0_50_GLOBAL__N__2680c7bb_12_PowKernel_cu_7dd49032_300322pow_scalar_tensor_implIaEEvRNS_18TensorIteratorBaseET_EUlaE_St5arrayIPcLm2EELi4E23TrivialOffsetCalculatorILi1EjESC_NS0_6memory12LoadWithCastILi1EEENSD_13StoreWithCastILi1EEEEEviS6_T0_T2_T3_T4_T5_)
        /*01d0*/ 	.word	0x0000001e


	//----- nvinfo : EIATTR_FRAME_SIZE
	.align		4
.L_131:
        /*01d4*/ 	.byte	0x04, 0x11
        /*01d6*/ 	.short	(.L_133 - .L_132)
	.align		4
.L_132:
        /*01d8*/ 	.word	index@(_ZN2at6native27unrolled_elementwise_kernelIZNS0_50_GLOBAL__N__2680c7bb_12_PowKernel_cu_7dd49032_300322pow_scalar_tensor_implIaEEvRNS_18TensorIteratorBaseET_EUlaE_St5arrayIPcLm2EELi4E23TrivialOffsetCalculatorILi1EjESC_NS0_6memory12LoadWithCastILi1EEENSD_13StoreWithCastILi1EEEEEviS6_T0_T2_T3_T4_T5_)
        /*01dc*/ 	.word	0x00000000


	//----- nvinfo : EIATTR_REGCOUNT
	.align		4
.L_133:
        /*01e0*/ 	.byte	0x04, 0x2f
        /*01e2*/ 	.short	(.L_135 - .L_134)
	.align		4
.L_134:
        /*01e4*/ 	.word	index@(_ZN2at6native18elementwise_kernelILi128ELi4EZNS0_15gpu_kernel_implIZNS0_50_GLOBAL__N__2680c7bb_12_PowKernel_cu_7dd49032_300322pow_scalar_tensor_implIaEEvRNS_18TensorIteratorBaseET_EUlaE_EEvS6_RKS7_EUliE_EEviT1_)
        /*01e8*/ 	.word	0x00000018


	//----- nvinfo : EIATTR_FRAME_SIZE
	.align		4
.L_135:
        /*01ec*/ 	.byte	0x04, 0x11
        /*01ee*/ 	.short	(.L_137 - .L_136)
	.align		4
.L_136:
        /*01f0*/ 	.word	index@(_ZN2at6native18elementwise_kernelILi128ELi4EZNS0_15gpu_kernel_implIZNS0_50_GLOBAL__N__2680c7bb_12_PowKernel_cu_7dd49032_300322pow_scalar_tensor_implIaEEvRNS_18TensorIteratorBaseET_EUlaE_EEvS6_RKS7_EUliE_EEviT1_)
        /*01f4*/ 	.word	0x00000000


	//----- nvinfo : EIATTR_REGCOUNT
	.align		4
.L_137:
        /*01f8*/ 	.byte	0x04, 0x2f
        /*01fa*/ 	.short	(.L_139 - .L_138)
	.align		4
.L_138:
        /*01fc*/ 	.word	index@(_ZN2at6native29vectorized_elementwise_kernelILi8EZZZNS0_50_GLOBAL__N__2680c7bb_12_PowKernel_cu_7dd49032_300324pow_tensor_tensor_kernelERNS_18TensorIteratorBaseEENKUlvE_clEvENKUlvE0_clEvEUlaaE_St5arrayIPcLm3EEEEviT0_T1_)
        /*0200*/ 	.word	0x00000020


	//----- nvinfo : EIATTR_FRAME_SIZE
	.align		4
.L_139:
        /*0204*/ 	.byte	0x04, 0x11
        /*0206*/ 	.short	(.L_141 - .L_140)
	.align		4
.L_140:
        /*0208*/ 	.word	index@(_ZN2at6native29vectorized_elementwise_kernelILi8EZZZNS0_50_GLOBAL__N__2680c7bb_12_PowKernel_cu_7dd49032_300324pow_tensor_tensor_kernelERNS_18TensorIteratorBaseEENKUlvE_clEvENKUlvE0_clEvEUlaaE_St5arrayIPcLm3EEEEviT0_T1_)
        /*020c*/ 	.word	0x00000000


	//----- nvinfo : EIATTR_REGCOUNT
	.align		4
.L_141:
        /*0210*/ 	.byte	0x04, 0x2f
        /*0212*/ 	.short	(.L_143 - .L_142)
	.align		4
.L_142:
        /*0214*/ 	.word	index@(_ZN2at6native29vectorized_elementwise_kernelILi4EZZZNS0_50_GLOBAL__N__2680c7bb_12_PowKernel_cu_7dd49032_300324pow_tensor_tensor_kernelERNS_18TensorIteratorBaseEENKUlvE_clEvENKUlvE0_clEvEUlaaE_St5arrayIPcLm3EEEEviT0_T1_)
        /*0218*/ 	.word	0x00000020


	//----- nvinfo : EIATTR_FRAME_SIZE
	.align		4
.L_143:
        /*021c*/ 	.byte	0x04, 0x11
        /*021e*/ 	.short	(.L_145 - .L_144)
	.align		4
.L_144:
        /*0220*/ 	.word	index@(_ZN2at6native29vectorized_elementwise_kernelILi4EZZZNS0_50_GLOBAL__N__2680c7bb_12_PowKernel_cu_7dd49032_300324pow_tensor_tensor_kernelERNS_18TensorIteratorBaseEENKUlvE_clEvENKUlvE0_clEvEUlaaE_St5arrayIPcLm3EEEEviT0_T1_)
        /*0224*/ 	.word	0x00000000


	//----- nvinfo : EIATTR_REGCOUNT
	.align		4
.L_145:
        /*0228*/ 	.byte	0x04, 0x2f
        /*022a*/ 	.short	(.L_147 - .L_146)
	.align		4
.L_146:
        /*022c*/ 	.word	index@(_ZN2at6native29vectorized_elementwise_kernelILi2EZZZNS0_50_GLOBAL__N__2680c7bb_12_PowKernel_cu_7dd49032_300324pow_tensor_tensor_kernelERNS_18TensorIteratorBaseEENKUlvE_clEvENKUlvE0_clEvEUlaaE_St5arrayIPcLm3EEEEviT0_T1_)
        /*0230*/ 	.word	0x00000020


	//----- nvinfo : EIATTR_FRAME_SIZE
	.align		4
.L_147:
        /*0234*/ 	.byte	0x04, 0x11
        /*0236*/ 	.short	(.L_149 - .L_148)
	.align		4
.L_148:
        /*0238*/ 	.word	index@(_ZN2at6native29vectorized_elementwise_kernelILi2EZZZNS0_50_GLOBAL__N__2680c7bb_12_PowKernel_cu_7dd49032_300324pow_tensor_tensor_kernelERNS_18TensorIteratorBaseEENKUlvE_clEvENKUlvE0_clEvEUlaaE_St5arrayIPcLm3EEEEviT0_T1_)
        /*023c*/ 	.word	0x00000000


	//----- nvinfo : EIATTR_REGCOUNT
	.align		4
.L_149:
        /*0240*/ 	.byte	0x04, 0x2f
        /*0242*/ 	.short	(.L_151 - .L_150)
	.align		4
.L_150:
        /*0244*/ 	.word	index@(_ZN2at6native27unrolled_elementwise_kernelIZZZNS0_50_GLOBAL__N__2680c7bb_12_PowKernel_cu_7dd49032_300324pow_tensor_tensor_kernelERNS_18TensorIteratorBaseEENKUlvE_clEvENKUlvE0_clEvEUlaaE_St5arrayIPcLm3EELi4E23TrivialOffsetCalculatorILi2EjESB_ILi1EjENS0_6memory15LoadWithoutCastENSE_16StoreWithoutCastEEEviT_T0_T2_T3_T4_T5_)
        /*0248*/ 	.word	0x0000001c


	//----- nvinfo : EIATTR_FRAME_SIZE
	.align		4
.L_151:
        /*024c*/ 	.byte	0x04, 0x11
        /*024e*/ 	.short	(.L_153 - .L_152)
	.align		4
.L_152:
        /*0250*/ 	.word	index@(_ZN2at6native27unrolled_elementwise_kernelIZZZNS0_50_GLOBAL__N__2680c7bb_12_PowKernel_cu_7dd49032_300324pow_tensor_tensor_kernelERNS_18TensorIteratorBaseEENKUlvE_clEvENKUlvE0_clEvEUlaaE_St5arrayIPcLm3EELi4E23TrivialOffsetCalculatorILi2EjESB_ILi1EjENS0_6memory15LoadWithoutCastENSE_16StoreWithoutCastEEEviT_T0_T2_T3_T4_T5_)
        /*0254*/ 	.word	0x00000000


	//----- nvinfo : EIATTR_REGCOUNT
	.align		4
.L_153:
        /*0258*/ 	.byte	0x04, 0x2f
        /*025a*/ 	.short	(.L_155 - .L_154)
	.align		4
.L_154:
        /*025c*/ 	.word	index@(_ZN2at6native18elementwise_kernelILi128ELi4EZNS0_22gpu_kernel_impl_nocastIZZZNS0_50_GLOBAL__N__2680c7bb_12_PowKernel_cu_7dd49032_300324pow_tensor_tensor_kernelERNS_18TensorIteratorBaseEENKUlvE_clEvENKUlvE0_clEvEUlaaE_EEvS5_RKT_EUliE_EEviT1_)
        /*0260*/ 	.word	0x00000014


	//----- nvinfo : EIATTR_FRAME_SIZE
	.align		4
.L_155:
        /*0264*/ 	.byte	0x04, 0x11
        /*0266*/ 	.short	(.L_157 - .L_156)
	.align		4
.L_156:
        /*0268*/ 	.word	index@(_ZN2at6native18elementwise_kernelILi128ELi4EZNS0_22gpu_kernel_impl_nocastIZZZNS0_50_GLOBAL__N__2680c7bb_12_PowKernel_cu_7dd49032_300324pow_tensor_tensor_kernelERNS_18TensorIteratorBaseEENKUlvE_clEvENKUlvE0_clEvEUlaaE_EEvS5_RKT_EUliE_EEviT1_)
        /*026c*/ 	.word	0x00000000


	//----- nvinfo : EIATTR_REGCOUNT
	.align		4
.L_157:
        /*0270*/ 	.byte	0x04, 0x2f
        /*0272*/ 	.short	(.L_159 - .L_158)
	.align		4
.L_158:
        /*0274*/ 	.word	index@(_ZN2at6native27unrolled_elementwise_kernelIZZZNS0_50_GLOBAL__N__2680c7bb_12_PowKernel_cu_7dd49032_300324pow_tensor_tensor_kernelERNS_18TensorIteratorBaseEENKUlvE_clEvENKUlvE0_clEvEUlaaE_St5arrayIPcLm3EELi4E23TrivialOffsetCalculatorILi2EjESB_ILi1EjENS0_6memory12LoadWithCastILi2EEENSE_13StoreWithCastILi1EEEEEviT_T0_T2_T3_T4_T5_)
        /*0278*/ 	.word	0x0000001f


	//----- nvinfo : EIATTR_FRAME_SIZE
	.align		4
.L_159:
        /*027c*/ 	.byte	0x04, 0x11
        /*027e*/ 	.short	(.L_161 - .L_160)
	.align		4
.L_160:
        /*0280*/ 	.word	index@(_ZN2at6native27unrolled_elementwise_kernelIZZZNS0_50_GLOBAL__N__2680c7bb_12_PowKernel_cu_7dd49032_300324pow_tensor_tensor_kernelERNS_18TensorIteratorBaseEENKUlvE_clEvENKUlvE0_clEvEUlaaE_St5arrayIPcLm3EELi4E23TrivialOffsetCalculatorILi2EjESB_ILi1EjENS0_6memory12LoadWithCastILi2EEENSE_13StoreWithCastILi1EEEEEviT_T0_T2_T3_T4_T5_)
        /*0284*/ 	.word	0x00000000


	//----- nvinfo : EIATTR_REGCOUNT
	.align		4
.L_161:
        /*0288*/ 	.byte	0x04, 0x2f
        /*028a*/ 	.short	(.L_163 - .L_162)
	.align		4
.L_162:
        /*028c*/ 	.word	index@(_ZN2at6native18elementwise_kernelILi128ELi4EZNS0_15gpu_kernel_implIZZZNS0_50_GLOBAL__N__2680c7bb_12_PowKernel_cu_7dd49032_300324pow_tensor_tensor_kernelERNS_18TensorIteratorBaseEENKUlvE_clEvENKUlvE0_clEvEUlaaE_EEvS5_RKT_EUliE_EEviT1_)
        /*0290*/ 	.word	0x00000018


	//----- nvinfo : EIATTR_FRAME_SIZE
	.align		4
.L_163:
        /*0294*/ 	.byte	0x04, 0x11
        /*0296*/ 	.short	(.L_165 - .L_164)
	.align		4
.L_164:
        /*0298*/ 	.word	index@(_ZN2at6native18elementwise_kernelILi128ELi4EZNS0_15gpu_kernel_implIZZZNS0_50_GLOBAL__N__2680c7bb_12_PowKernel_cu_7dd49032_300324pow_tensor_tensor_kernelERNS_18TensorIteratorBaseEENKUlvE_clEvENKUlvE0_clEvEUlaaE_EEvS5_RKT_EUliE_EEviT1_)
        /*029c*/ 	.word	0x00000000


	//----- nvinfo : EIATTR_REGCOUNT
	.align		4
.L_165:
        /*02a0*/ 	.byte	0x04, 0x2f
        /*02a2*/ 	.short	(.L_167 - .L_166)
	.align		4
.L_166:
        /*02a4*/ 	.word	index@(_ZN2at6native29vectorized_elementwise_kernelILi8EZNS0_50_GLOBAL__N__2680c7bb_12_PowKernel_cu_7dd49032_300322pow_scalar_tensor_implIiEEvRNS_18TensorIteratorBaseET_EUliE_St5arrayIPcLm2EEEEviT0_T1_)
        /*02a8*/ 	.word	0x00000020


	//----- nvinfo : EIATTR_FRAME_SIZE
	.align		4
.L_167:
        /*02ac*/ 	.byte	0x04, 0x11
        /*02ae*/ 	.short	(.L_169 - .L_168)
	.align		4
.L_168:
        /*02b0*/ 	.word	index@(_ZN2at6native29vectorized_elementwise_kernelILi8EZNS0_50_GLOBAL__N__2680c7bb_12_PowKernel_cu_7dd49032_300322pow_scalar_tensor_implIiEEvRNS_18TensorIteratorBaseET_EUliE_St5arrayIPcLm2EEEEviT0_T1_)
        /*02b4*/ 	.word	0x00000000


	//----- nvinfo : EIATTR_REGCOUNT
	.align		4
.L_169:
        /*02b8*/ 	.byte	0x04, 0x2f
        /*02ba*/ 	.short	(.L_171 - .L_170)
	.align		4
.L_170:
        /*02bc*/ 	.word	index@(_ZN2at6native29vectorized_elementwise_kernelILi4EZNS0_50_GLOBAL__N__2680c7bb_12_PowKernel_cu_7dd49032_300322pow_scalar_tensor_implIiEEvRNS_18TensorIteratorBaseET_EUliE_St5arrayIPcLm2EEEEviT0_T1_)
        /*02c0*/ 	.word	0x00000020


	//----- nvinfo : EIATTR_FRAME_SIZE
	.align		4
.L_171:
        /*02c4*/ 	.byte	0x04, 0x11
        /*02c6*/ 	.short	(.L_173 - .L_172)
	.align		4
.L_172:
        /*02c8*/ 	.word	index@(_ZN2at6native29vectorized_elementwise_kernelILi4EZNS0_50_GLOBAL__N__2680c7bb_12_PowKernel_cu_7dd49032_300322pow_scalar_tensor_implIiEEvRNS_18TensorIteratorBaseET_EUliE_St5arrayIPcLm2EEEEviT0_T1_)
        /*02cc*/ 	.word	0x00000000


	//----- nvinfo : EIATTR_REGCOUNT
	.align		4
.L_173:
        /*02d0*/ 	.byte	0x04, 0x2f
        /*02d2*/ 	.short	(.L_175 - .L_174)
	.align		4
.L_174:
        /*02d4*/ 	.word	index@(_ZN2at6native29vectorized_elementwise_kernelILi2EZNS0_50_GLOBAL__N__2680c7bb_12_PowKernel_cu_7dd49032_300322pow_scalar_tensor_implIiEEvRNS_18TensorIteratorBaseET_EUliE_St5arrayIPcLm2EEEEviT0_T1_)
        /*02d8*/ 	.word	0x00000020


	//----- nvinfo : EIATTR_FRAME_SIZE
	.align		4
.L_175:
        /*02dc*/ 	.byte	0x04, 0x11
        /*02de*/ 	.short	(.L_177 - .L_176)
	.align		4
.L_176:
        /*02e0*/ 	.word	index@(_ZN2at6native29vectorized_elementwise_kernelILi2EZNS0_50_GLOBAL__N__2680c7bb_12_PowKernel_cu_7dd49032_300322pow_scalar_tensor_implIiEEvRNS_18TensorIteratorBaseET_EUliE_St5arrayIPcLm2EEEEviT0_T1_)
        /*02e4*/ 	.word	0x00000000


	//----- nvinfo : EIATTR_REGCOUNT
	.align		4
.L_177:
        /*02e8*/ 	.byte	0x04, 0x2f
        /*02ea*/ 	.short	(.L_179 - .L_178)
	.align		4
.L_178:
        /*02ec*/ 	.word	index@(_ZN2at6native27unrolled_elementwise_kernelIZNS0_50_GLOBAL__N__2680c7bb_12_PowKernel_cu_7dd49032_300322pow_scalar_tensor_implIiEEvRNS_18TensorIteratorBaseET_EUliE_St5arrayIPcLm2EELi4E23TrivialOffsetCalculatorILi1EjESC_NS0_6memory15LoadWithoutCastENSD_16StoreWithoutCastEEEviS6_T0_T2_T3_T4_T5_)
        /*02f0*/ 	.word	0x00000016


	//----- nvinfo : EIATTR_FRAME_SIZE
	.align		4
.L_179:
        /*02f4*/ 	.byte	0x04, 0x11
        /*02f6*/ 	.short	(.L_181 - .L_180)
	.align		4
.L_180:
        /*02f8*/ 	.word	index@(_ZN2at6native27unrolled_elementwise_kernelIZNS0_50_GLOBAL__N__2680c7bb_12_PowKernel_cu_7dd49032_300322pow_scalar_tensor_implIiEEvRNS_18TensorIteratorBaseET_EUliE_St5arrayIPcLm2EELi4E23TrivialOffsetCalculatorILi1EjESC_NS0_6memory15LoadWithoutCastENSD_16StoreWithoutCastEEEviS6_T0_T2_T3_T4_T5_)
        /*02fc*/ 	.word	0x00000000


	//----- nvinfo : EIATTR_REGCOUNT
	.align		4
.L_181:
        /*0300*/ 	.byte	0x04, 0x2f
        /*0302*/ 	.short	(.L_183 - .L_182)
	.align		4
.L_182:
        /*0304*/ 	.word	index@(_ZN2at6native18elementwise_kernelILi128ELi2EZNS0_22gpu_kernel_impl_nocastIZNS0_50_GLOBAL__N__2680c7bb_12_PowKernel_cu_7dd49032_300322pow_scalar_tensor_implIiEEvRNS_18TensorIteratorBaseET_EUliE_EEvS6_RKS7_EUliE_EEviT1_)
        /*0308*/ 	.word	0x00000014


	//----- nvinfo : EIATTR_FRAME_SIZE
	.align		4
.L_183:
        /*030c*/ 	.byte	0x04, 0x11
        /*030e*/ 	.short	(.L_185 - .L_184)
	.align		4
.L_184:
        /*0310*/ 	.word	index@(_ZN2at6native18elementwise_kernelILi128ELi2EZNS0_22gpu_kernel_impl_nocastIZNS0_50_GLOBAL__N__2680c7bb_12_PowKernel_cu_7dd49032_300322pow_scalar_tensor_implIiEEvRNS_18TensorIteratorBaseET_EUliE_EEvS6_RKS7_EUliE_EEviT1_)
        /*0314*/ 	.word	0x00000000


	//----- nvinfo : EIATTR_REGCOUNT
	.align		4
.L_185:
        /*0318*/ 	.byte	0x04, 0x2f
        /*031a*/ 	.short	(.L_187 - .L_186)
	.align		4
.L_186:
        /*031c*/ 	.word	index@(_ZN2at6native27unrolled_elementwise_kernelIZNS0_50_GLOBAL__N__2680c7bb_12_PowKernel_cu_7dd49032_300322pow_scalar_tensor_implIiEEvRNS_18TensorIteratorBaseET_EUliE_St5arrayIPcLm2EELi4E23TrivialOffsetCalculatorILi1EjESC_NS0_6memory12LoadWithCastILi1EEENSD_13StoreWithCastILi1EEEEEviS6_T0_T2_T3_T4_T5_)
        /*0320*/ 	.word	0x00000020


	//----- nvinfo : EIATTR_FRAME_SIZE
	.align		4
.L_187:
        /*0324*/ 	.byte	0x04, 0x11
        /*0326*/ 	.short	(.L_189 - .L_188)
	.align		4
.L_188:
        /*0328*/ 	.word	index@(_ZN2at6native27unrolled_elementwise_kernelIZNS0_50_GLOBAL__N__2680c7bb_12_PowKernel_cu_7dd49032_300322pow_scalar_tensor_implIiEEvRNS_18TensorIteratorBaseET_EUliE_St5arrayIPcLm2EELi4E23TrivialOffsetCalculatorILi1EjESC_NS0_6memory12LoadWithCastILi1EEENSD_13StoreWithCastILi1EEEEEviS6_T0_T2_T3_T4_T5_)
        /*032c*/ 	.word	0x00000000


	//----- nvinfo : EIATTR_REGCOUNT
	.align		4
.L_189:
        /*0330*/ 	.byte	0x04, 0x2f
        /*0332*/ 	.short	(.L_191 - .L_190)
	.align		4
.L_190:
        /*0334*/ 	.word	index@(_ZN2at6native18elementwise_kernelILi128ELi4EZNS0_15gpu_kernel_implIZNS0_50_GLOBAL__N__2680c7bb_12_PowKernel_cu_7dd49032_300322pow_scalar_tensor_implIiEEvRNS_18TensorIteratorBaseET_EUliE_EEvS6_RKS7_EUliE_EEviT1_)
        /*0338*/ 	.word	0x00000018


	//----- nvinfo : EIATTR_FRAME_SIZE
	.align		4
.L_191:
        /*033c*/ 	.byte	0x04, 0x11
        /*033e*/ 	.short	(.L_193 - .L_192)
	.align		4
.L_192:
        /*0340*/ 	.word	index@(_ZN2at6native18elementwise_kernelILi128ELi4EZNS0_15gpu_kernel_implIZNS0_50_GLOBAL__N__2680c7bb_12_PowKernel_cu_7dd49032_300322pow_scalar_tensor_implIiEEvRNS_18TensorIteratorBaseET_EUliE_EEvS6_RKS7_EUliE_EEviT1_)
        /*0344*/ 	.word	0x00000000


	//----- nvinfo : EIATTR_REGCOUNT
	.align		4
.L_193:
        /*0348*/ 	.byte	0x04, 0x2f
        /*034a*/ 	.short	(.L_195 - .L_194)
	.align		4
.L_194:
        /*034c*/ 	.word	index@(_ZN2at6native29vectorized_elementwise_kernelILi8EZZZNS0_50_GLOBAL__N__2680c7bb_12_PowKernel_cu_7dd49032_300324pow_tensor_tensor_kernelERNS_18TensorIteratorBaseEENKUlvE_clEvENKUlvE1_clEvEUliiE_St5arrayIPcLm3EEEEviT0_T1_)
        /*0350*/ 	.word	0x00000020


	//----- nvinfo : EIATTR_FRAME_SIZE
	.align		4
.L_195:
        /*0354*/ 	.byte	0x04, 0x11
        /*0356*/ 	.short	(.L_197 - .L_196)
	.align		4
.L_196:
        /*0358*/ 	.word	index@(_ZN2at6native29vectorized_elementwise_kernelILi8EZZZNS0_50_GLOBAL__N__2680c7bb_12_PowKernel_cu_7dd49032_300324pow_tensor_tensor_kernelERNS_18TensorIteratorBaseEENKUlvE_clEvENKUlvE1_clEvEUliiE_St5arrayIPcLm3EEEEviT0_T1_)
        /*035c*/ 	.word	0x00000000


	//----- nvinfo : EIATTR_REGCOUNT
	.align		4
.L_197:
        /*0360*/ 	.byte	0x04, 0x2f
        /*0362*/ 	.short	(.L_199 - .L_198)
	.align		4
.L_198:
        /*0364*/ 	.word	index@(_ZN2at6native29vectorized_elementwise_kernelILi4EZZZNS0_50_GLOBAL__N__2680c7bb_12_PowKernel_cu_7dd49032_300324pow_tensor_tensor_kernelERNS_18TensorIteratorBaseEENKUlvE_clEvENKUlvE1_clEvEUliiE_St5arrayIPcLm3EEEEviT0_T1_)
        /*0368*/ 	.word	0x00000020


	//----- nvinfo : EIATTR_FRAME_SIZE
	.align		4
.L_199:
        /*036c*/ 	.byte	0x04, 0x11
        /*036e*/ 	.short	(.L_201 - .L_200)
	.align		4
.L_200:
        /*0370*/ 	.word	index@(_ZN2at6native29vectorized_elementwise_kernelILi4EZZZNS0_50_GLOBAL__N__2680c7bb_12_PowKernel_cu_7dd49032_300324pow_tensor_tensor_kernelERNS_18TensorIteratorBaseEENKUlvE_clEvENKUlvE1_clEvEUliiE_St5arrayIPcLm3EEEEviT0_T1_)
        /*0374*/ 	.word	0x00000000


	//----- nvinfo : EIATTR_REGCOUNT
	.align		4
.L_201:
        /*0378*/ 	.byte	0x04, 0x2f
        /*037a*/ 	.short	(.L_203 - .L_202)
	.align		4
.L_202:
        /*037c*/ 	.word	index@(_ZN2at6native29vectorized_elementwise_kernelILi2EZZZNS0_50_GLOBAL__N__2680c7bb_12_PowKernel_cu_7dd49032_300324pow_tensor_tensor_kernelERNS_18TensorIteratorBaseEENKUlvE_clEvENKUlvE1_clEvEUliiE_St5arrayIPcLm3EEEEviT0_T1_)
        /*0380*/ 	.word	0x00000020


	//----- nvinfo : EIATTR_FRAME_SIZE
	.align		4
.L_203:
        /*0384*/ 	.byte	0x04, 0x11
        /*0386*/ 	.short	(.L_205 - .L_204)
	.align		4
.L_204:
        /*0388*/ 	.word	index@(_ZN2at6native29vectorized_elementwise_kernelILi2EZZZNS0_50_GLOBAL__N__2680c7bb_12_PowKernel_cu_7dd49032_300324pow_tensor_tensor_kernelERNS_18TensorIteratorBaseEENKUlvE_clEvENKUlvE1_clEvEUliiE_St5arrayIPcLm3EEEEviT0_T1_)
        /*038c*/ 	.word	0x00000000


	//----- nvinfo : EIATTR_REGCOUNT
	.align		4
.L_205:
        /*0390*/ 	.byte	0x04, 0x2f
        /*0392*/ 	.short	(.L_207 - .L_206)
	.align		4
.L_206:
        /*0394*/ 	.word	index@(_ZN2at6native27unrolled_elementwise_kernelIZZZNS0_50_GLOBAL__N__2680c7bb_12_PowKernel_cu_7dd49032_300324pow_tensor_tensor_kernelERNS_18TensorIteratorBaseEENKUlvE_clEvENKUlvE1_clEvEUliiE_St5arrayIPcLm3EELi4E23TrivialOffsetCalculatorILi2EjESB_ILi1EjENS0_6memory15LoadWithoutCastENSE_16StoreWithoutCastEEEviT_T0_T2_T3_T4_T5_)
        /*0398*/ 	.word	0x0000001e


	//----- nvinfo : EIATTR_FRAME_SIZE
	.align		4
.L_207:
        /*039c*/ 	.byte	0x04, 0x11
        /*039e*/ 	.short	(.L_209 - .L_208)
	.align		4
.L_208:
        /*03a0*/ 	.word	index@(_ZN2at6native27unrolled_elementwise_kernelIZZZNS0_50_GLOBAL__N__2680c7bb_12_PowKernel_cu_7dd49032_300324pow_tensor_tensor_kernelERNS_18TensorIteratorBaseEENKUlvE_clEvENKUlvE1_clEvEUliiE_St5arrayIPcLm3EELi4E23TrivialOffsetCalculatorILi2EjESB_ILi1EjENS0_6memory15LoadWithoutCastENSE_16StoreWithoutCastEEEviT_T0_T2_T3_T4_T5_)
        /*03a4*/ 	.word	0x00000000


	//----- nvinfo : EIATTR_REGCOUNT
	.align		4
.L_209:
        /*03a8*/ 	.byte	0x04, 0x2f
        /*03aa*/ 	.short	(.L_211 - .L_210)
	.align		4
.L_210:
        /*03ac*/ 	.word	index@(_ZN2at6native18elementwise_kernelILi128ELi2EZNS0_22gpu_kernel_impl_nocastIZZZNS0_50_GLOBAL__N__2680c7bb_12_PowKernel_cu_7dd49032_300324pow_tensor_tensor_kernelERNS_18TensorIteratorBaseEENKUlvE_clEvENKUlvE1_clEvEUliiE_EEvS5_RKT_EUliE_EEviT1_)
        /*03b0*/ 	.word	0x00000014


	//----- nvinfo : EIATTR_FRAME_SIZE
	.align		4
.L_211:
        /*03b4*/ 	.byte	0x04, 0x11
        /*03b6*/ 	.short	(.L_213 - .L_212)
	.align		4
.L_212:
        /*03b8*/ 	.word	index@(_ZN2at6native18elementwise_kernelILi128ELi2EZNS0_22gpu_kernel_impl_nocastIZZZNS0_50_GLOBAL__N__2680c7bb_12_PowKernel_cu_7dd49032_300324pow_tensor_tensor_kernelERNS_18TensorIteratorBaseEENKUlvE_clEvENKUlvE1_clEvEUliiE_EEvS5_RKT_EUliE_EEviT1_)
        /*03bc*/ 	.word	0x00000000


	//----- nvinfo : EIATTR_REGCOUNT
	.align		4
.L_213:
        /*03c0*/ 	.byte	0x04, 0x2f
        /*03c2*/ 	.short	(.L_215 - .L_214)
	.align		4
.L_214:
        /*03c4*/ 	.word	index@(_ZN2at6native27unrolled_elementwise_kernelIZZZNS0_50_GLOBAL__N__2680c7bb_12_PowKernel_cu_7dd49032_300324pow_tensor_tensor_kernelERNS_18TensorIteratorBaseEENKUlvE_clEvENKUlvE1_clEvEUliiE_St5arrayIPcLm3EELi4E23TrivialOffsetCalculatorILi2EjESB_ILi1EjENS0_6memory12LoadWithCastILi2EEENSE_13StoreWithCastILi1EEEEEviT_T0_T2_T3_T4_T5_)
        /*03c8*/ 	.word	0x00000020


	//----- nvinfo : EIATTR_FRAME_SIZE
	.align		4
.L_215:
        /*03cc*/ 	.byte	0x04, 0x11
        /*03ce*/ 	.short	(.L_217 - .L_216)
	.align		4
.L_216:
        /*03d0*/ 	.word	index@(_ZN2at6native27unrolled_elementwise_kernelIZZZNS0_50_GLOBAL__N__2680c7bb_12_PowKernel_cu_7dd49032_300324pow_tensor_tensor_kernelERNS_18TensorIteratorBaseEENKUlvE_clEvENKUlvE1_clEvEUliiE_St5arrayIPcLm3EELi4E23TrivialOffsetCalculatorILi2EjESB_ILi1EjENS0_6memory12LoadWithCastILi2EEENSE_13StoreWithCastILi1EEEEEviT_T0_T2_T3_T4_T5_)
        /*03d4*/ 	.word	0x00000000


	//----- nvinfo : EIATTR_REGCOUNT
	.align		4
.L_217:
        /*03d8*/ 	.byte	0x04, 0x2f
        /*03da*/ 	.short	(.L_219 - .L_218)
	.align		4
.L_218:
        /*03dc*/ 	.word	index@(_ZN2at6native18elementwise_kernelILi128ELi4EZNS0_15gpu_kernel_implIZZZNS0_50_GLOBAL__N__2680c7bb_12_PowKernel_cu_7dd49032_300324pow_tensor_tensor_kernelERNS_18TensorIteratorBaseEENKUlvE_clEvENKUlvE1_clEvEUliiE_EEvS5_RKT_EUliE_EEviT1_)
        /*03e0*/ 	.word	0x00000018


	//----- nvinfo : EIATTR_FRAME_SIZE
	.align		4
.L_219:
        /*03e4*/ 	.byte	0x04, 0x11
        /*03e6*/ 	.short	(.L_221 - .L_220)
	.align		4
.L_220:
        /*03e8*/ 	.word	index@(_ZN2at6native18elementwise_kernelILi128ELi4EZNS0_15gpu_kernel_implIZZZNS0_50_GLOBAL__N__2680c7bb_12_PowKernel_cu_7dd49032_300324pow_tensor_tensor_kernelERNS_18TensorIteratorBaseEENKUlvE_clEvENKUlvE1_clEvEUliiE_EEvS5_RKT_EUliE_EEviT1_)
        /*03ec*/ 	.word	0x00000000


	//----- nvinfo : EIATTR_REGCOUNT
	.align		4
.L_221:
        /*03f0*/ 	.byte	0x04, 0x2f
        /*03f2*/ 	.short	(.L_223 - .L_222)
	.align		4
.L_222:
        /*03f4*/ 	.word	index@(_ZN2at6native29vectorized_elementwise_kernelILi8EZNS0_50_GLOBAL__N__2680c7bb_12_PowKernel_cu_7dd49032_300322pow_scalar_tensor_implIlEEvRNS_18TensorIteratorBaseET_EUllE_St5arrayIPcLm2EEEEviT0_T1_)
        /*03f8*/ 	.word	0x00000030


	//----- nvinfo : EIATTR_FRAME_SIZE
	.align		4
.L_223:
        /*03fc*/ 	.byte	0x04, 0x11
        /*03fe*/ 	.short	(.L_225 - .L_224)
	.align		4
.L_224:
        /*0400*/ 	.word	index@(_ZN2at6native29vectorized_elementwise_kernelILi8EZNS0_50_GLOBAL__N__2680c7bb_12_PowKernel_cu_7dd49032_300322pow_scalar_tensor_implIlEEvRNS_18TensorIteratorBaseET_EUllE_St5arrayIPcLm2EEEEviT0_T1_)
        /*0404*/ 	.word	0x00000000


	//----- nvinfo : EIATTR_REGCOUNT
	.align		4
.L_225:
        /*0408*/ 	.byte	0x04, 0x2f
        /*040a*/ 	.short	(.L_227 - .L_226)
	.align		4
.L_226:
        /*040c*/ 	.word	index@(_ZN2at6native29vectorized_elementwise_kernelILi4EZNS0_50_GLOBAL__N__2680c7bb_12_PowKernel_cu_7dd49032_300322pow_scalar_tensor_implIlEEvRNS_18TensorIteratorBaseET_EUllE_St5arrayIPcLm2EEEEviT0_T1_)
        /*0410*/ 	.word	0x00000030


	//----- nvinfo : EIATTR_FRAME_SIZE
	.align		4
.L_227:
        /*0414*/ 	.byte	0x04, 0x11
        /*0416*/ 	.short	(.L_229 - .L_228)
	.align		4
.L_228:
        /*0418*/ 	.word	index@(_ZN2at6native29vectorized_elementwise_kernelILi4EZNS0_50_GLOBAL__N__2680c7bb_12_PowKernel_cu_7dd49032_300322pow_scalar_tensor_implIlEEvRNS_18TensorIteratorBaseET_EUllE_St5arrayIPcLm2EEEEviT0_T1_)
        /*041c*/ 	.word	0x00000000


	//----- nvinfo : EIATTR_REGCOUNT
	.align		4
.L_229:
        /*0420*/ 	.byte	0x04, 0x2f
        /*0422*/ 	.short	(.L_231 - .L_230)
	.align		4
.L_230:
        /*0424*/ 	.word	index@(_ZN2at6native29vectorized_elementwise_kernelILi2EZNS0_50_GLOBAL__N__2680c7bb_12_PowKernel_cu_7dd49032_300322pow_scalar_tensor_implIlEEvRNS_18TensorIteratorBaseET_EUllE_St5arrayIPcLm2EEEEviT0_T1_)
        /*0428*/ 	.word	0x00000030


	//----- nvinfo : EIATTR_FRAME_SIZE
	.align		4
.L_231:
        /*042c*/ 	.byte	0x04, 0x11
        /*042e*/ 	.short	(.L_233 - .L_232)
	.align		4
.L_232:
        /*0430*/ 	.word	index@(_ZN2at6native29vectorized_elementwise_kernelILi2EZNS0_50_GLOBAL__N__2680c7bb_12_PowKernel_cu_7dd49032_300322pow_scalar_tensor_implIlEEvRNS_18TensorIteratorBaseET_EUllE_St5arrayIPcLm2EEEEviT0_T1_)
        /*0434*/ 	.word	0x00000000


	//----- nvinfo : EIATTR_REGCOUNT
	.align		4
.L_233:
        /*0438*/ 	.byte	0x04, 0x2f
        /*043a*/ 	.short	(.L_235 - .L_234)
	.align		4
.L_234:
        /*043c*/ 	.word	index@(_ZN2at6native27unrolled_elementwise_kernelIZNS0_50_GLOBAL__N__2680c7bb_12_PowKernel_cu_7dd49032_300322pow_scalar_tensor_implIlEEvRNS_18TensorIteratorBaseET_EUllE_St5arrayIPcLm2EELi4E23TrivialOffsetCalculatorILi1EjESC_NS0_6memory15LoadWithoutCastENSD_16StoreWithoutCastEEEviS6_T0_T2_T3_T4_T5_)
        /*0440*/ 	.word	0x00000020


	//----- nvinfo : EIATTR_FRAME_SIZE
	.align		4
.L_235:
        /*0444*/ 	.byte	0x04, 0x11
        /*0446*/ 	.short	(.L_237 - .L_236)
	.align		4
.L_236:
        /*0448*/ 	.word	index@(_ZN2at6native27unrolled_elementwise_kernelIZNS0_50_GLOBAL__N__2680c7bb_12_PowKernel_cu_7dd49032_300322pow_scalar_tensor_implIlEEvRNS_18TensorIteratorBaseET_EUllE_St5arrayIPcLm2EELi4E23TrivialOffsetCalculatorILi1EjESC_NS0_6memory15LoadWithoutCastENSD_16StoreWithoutCastEEEviS6_T0_T2_T3_T4_T5_)
        /*044c*/ 	.word	0x00000000


	//----- nvinfo : EIATTR_REGCOUNT
	.align		4
.L_237:
        /*0450*/ 	.byte	0x04, 0x2f
        /*0452*/ 	.short	(.L_239 - .L_238)
	.align		4
.L_238:
        /*0454*/ 	.word	index@(_ZN2at6native18elementwise_kernelILi128ELi2EZNS0_22gpu_kernel_impl_nocastIZNS0_50_GLOBAL__N__2680c7bb_12_PowKernel_cu_7dd49032_300322pow_scalar_tensor_implIlEEvRNS_18TensorIteratorBaseET_EUllE_EEvS6_RKS7_EUliE_EEviT1_)
        /*0458*/ 	.word	0x00000016


	//----- nvinfo : EIATTR_FRAME_SIZE
	.align		4
.L_239:
        /*045c*/ 	.byte	0x04, 0x11
        /*045e*/ 	.short	(.L_241 - .L_240)
	.align		4
.L_240:
        /*0460*/ 	.word	index@(_ZN2at6native18elementwise_kernelILi128ELi2EZNS0_22gpu_kernel_impl_nocastIZNS0_50_GLOBAL__N__2680c7bb_12_PowKernel_cu_7dd49032_300322pow_scalar_tensor_implIlEEvRNS_18TensorIteratorBaseET_EUllE_EEvS6_RKS7_EUliE_EEviT1_)
        /*0464*/ 	.word	0x00000000


	//----- nvinfo : EIATTR_REGCOUNT
	.align		4
.L_241:
        /*0468*/ 	.byte	0x04, 0x2f
        /*046a*/ 	.short	(.L_243 - .L_242)
	.align		4
.L_242:
        /*046c*/ 	.word	index@(_ZN2at6native27unrolled_elementwise_kernelIZNS0_50_GLOBAL__N__2680c7bb_12_PowKernel_cu_7dd49032_300322pow_scalar_tensor_implIlEEvRNS_18TensorIteratorBaseET_EUllE_St5arrayIPcLm2EELi4E23TrivialOffsetCalculatorILi1EjESC_NS0_6memory12LoadWithCastILi1EEENSD_13StoreWithCastILi1EEEEEviS6_T0_T2_T3_T4_T5_)
        /*0470*/ 	.word	0x00000020


	//----- nvinfo : EIATTR_FRAME_SIZE
	.align		4
.L_243:
        /*0474*/ 	.byte	0x04, 0x11
        /*0476*/ 	.short	(.L_245 - .L_244)
	.align		4
.L_244:
        /*0478*/ 	.word	index@(_ZN2at6native27unrolled_elementwise_kernelIZNS0_50_GLOBAL__N__2680c7bb_12_PowKernel_cu_7dd49032_300322pow_scalar_tensor_implIlEEvRNS_18TensorIteratorBaseET_EUllE_St5arrayIPcLm2EELi4E23TrivialOffsetCalculatorILi1EjESC_NS0_6memory12LoadWithCastILi1EEENSD_13StoreWithCastILi1EEEEEviS6_T0_T2_T3_T4_T5_)
        /*047c*/ 	.word	0x00000000


	//----- nvinfo : EIATTR_REGCOUNT
	.align		4
.L_245:
        /*0480*/ 	.byte	0x04, 0x2f
        /*0482*/ 	.short	(.L_247 - .L_246)
	.align		4
.L_246:
        /*0484*/ 	.word	index@(_ZN2at6native18elementwise_kernelILi128ELi4EZNS0_15gpu_kernel_implIZNS0_50_GLOBAL__N__2680c7bb_12_PowKernel_cu_7dd49032_300322pow_scalar_tensor_implIlEEvRNS_18TensorIteratorBaseET_EUllE_EEvS6_RKS7_EUliE_EEviT1_)
        /*0488*/ 	.word	0x00000018


	//----- nvinfo : EIATTR_FRAME_SIZE
	.align		4
.L_247:
        /*048c*/ 	.byte	0x04, 0x11
        /*048e*/ 	.short	(.L_249 - .L_248)
	.align		4
.L_248:
        /*0490*/ 	.word	index@(_ZN2at6native18elementwise_kernelILi128ELi4EZNS0_15gpu_kernel_implIZNS0_50_GLOBAL__N__2680c7bb_12_PowKernel_cu_7dd49032_300322pow_scalar_tensor_implIlEEvRNS_18TensorIteratorBaseET_EUllE_EEvS6_RKS7_EUliE_EEviT1_)
        /*0494*/ 	.word	0x00000000


	//----- nvinfo : EIATTR_REGCOUNT
	.align		4
.L_249:
        /*0498*/ 	.byte	0x04, 0x2f
        /*049a*/ 	.short	(.L_251 - .L_250)
	.align		4
.L_250:
        /*049c*/ 	.word	index@(_ZN2at6native29vectorized_elementwise_kernelILi8EZZZNS0_50_GLOBAL__N__2680c7bb_12_PowKernel_cu_7dd49032_300324pow_tensor_tensor_kernelERNS_18TensorIteratorBaseEENKUlvE_clEvENKUlvE2_clEvEUlllE_St5arrayIPcLm3EEEEviT0_T1_)
        /*04a0*/ 	.word	0x00000030


	//----- nvinfo : EIATTR_FRAME_SIZE
	.align		4
.L_251:
        /*04a4*/ 	.byte	0x04, 0x11
        /*04a6*/ 	.short	(.L_253 - .L_252)
	.align		4
.L_252:
        /*04a8*/ 	.word	index@(_ZN2at6native29vectorized_elementwise_kernelILi8EZZZNS0_50_GLOBAL__N__2680c7bb_12_PowKernel_cu_7dd49032_300324pow_tensor_tensor_kernelERNS_18TensorIteratorBaseEENKUlvE_clEvENKUlvE2_clEvEUlllE_St5arrayIPcLm3EEEEviT0_T1_)
        /*04ac*/ 	.word	0x00000000


	//----- nvinfo : EIATTR_REGCOUNT
	.align		4
.L_253:
        /*04b0*/ 	.byte	0x04, 0x2f
        /*04b2*/ 	.short	(.L_255 - .L_254)
	.align		4
.L_254:
        /*04b4*/ 	.word	index@(_ZN2at6native29vectorized_elementwise_kernelILi4EZZZNS0_50_GLOBAL__N__2680c7bb_12_PowKernel_cu_7dd49032_300324pow_tensor_tensor_kernelERNS_18TensorIteratorBaseEENKUlvE_clEvENKUlvE2_clEvEUlllE_St5arrayIPcLm3EEEEviT0_T1_)
        /*04b8*/ 	.word	0x00000030


	//----- nvinfo : EIATTR_FRAME_SIZE
	.align		4
.L_255:
        /*04bc*/ 	.byte	0x04, 0x11
        /*04be*/ 	.short	(.L_257 - .L_256)
	.align		4
.L_256:
        /*04c0*/ 	.word	index@(_ZN2at6native29vectorized_elementwise_kernelILi4EZZZNS0_50_GLOBAL__N__2680c7bb_12_PowKernel_cu_7dd49032_300324pow_tensor_tensor_kernelERNS_18TensorIteratorBaseEENKUlvE_clEvENKUlvE2_clEvEUlllE_St5arrayIPcLm3EEEEviT0_T1_)
        /*04c4*/ 	.word	0x00000000


	//----- nvinfo : EIATTR_REGCOUNT
	.align		4
.L_257:
        /*04c8*/ 	.byte	0x04, 0x2f
        /*04ca*/ 	.short	(.L_259 - .L_258)
	.align		4
.L_258:
        /*04cc*/ 	.word	index@(_ZN2at6native29vectorized_elementwise_kernelILi2EZZZNS0_50_GLOBAL__N__2680c7bb_12_PowKernel_cu_7dd49032_300324pow_tensor_tensor_kernelERNS_18TensorIteratorBaseEENKUlvE_clEvENKUlvE2_clEvEUlllE_St5arrayIPcLm3EEEEviT0_T1_)
        /*04d0*/ 	.word	0x00000030


	//----- nvinfo : EIATTR_FRAME_SIZE
	.align		4
.L_259:
        /*04d4*/ 	.byte	0x04, 0x11
        /*04d6*/ 	.short	(.L_261 - .L_260)
	.align		4
.L_260:
        /*04d8*/ 	.word	index@(_ZN2at6native29vectorized_elementwise_kernelILi2EZZZNS0_50_GLOBAL__N__2680c7bb_12_PowKernel_cu_7dd49032_300324pow_tensor_tensor_kernelERNS_18TensorIteratorBaseEENKUlvE_clEvENKUlvE2_clEvEUlllE_St5arrayIPcLm3EEEEviT0_T1_)
        /*04dc*/ 	.word	0x00000000


	//----- nvinfo : EIATTR_REGCOUNT
	.align		4
.L_261:
        /*04e0*/ 	.byte	0x04, 0x2f
        /*04e2*/ 	.short	(.L_263 - .L_262)
	.align		4
.L_262:
        /*04e4*/ 	.word	index@(_ZN2at6native27unrolled_elementwise_kernelIZZZNS0_50_GLOBAL__N__2680c7bb_12_PowKernel_cu_7dd49032_300324pow_tensor_tensor_kernelERNS_18TensorIteratorBaseEENKUlvE_clEvENKUlvE2_clEvEUlllE_St5arrayIPcLm3EELi4E23TrivialOffsetCalculatorILi2EjESB_ILi1EjENS0_6memory15LoadWithoutCastENSE_16StoreWithoutCastEEEviT_T0_T2_T3_T4_T5_)
        /*04e8*/ 	.word	0x00000020


	//----- nvinfo : EIATTR_FRAME_SIZE
	.align		4
.L_263:
        /*04ec*/ 	.byte	0x04, 0x11
        /*04ee*/ 	.short	(.L_265 - .L_264)
	.align		4
.L_264:
        /*04f0*/ 	.word	index@(_ZN2at6native27unrolled_elementwise_kernelIZZZNS0_50_GLOBAL__N__2680c7bb_12_PowKernel_cu_7dd49032_300324pow_tensor_tensor_kernelERNS_18TensorIteratorBaseEENKUlvE_clEvENKUlvE2_clEvEUlllE_St5arrayIPcLm3EELi4E23TrivialOffsetCalculatorILi2EjESB_ILi1EjENS0_6memory15LoadWithoutCastENSE_16StoreWithoutCastEEEviT_T0_T2_T3_T4_T5_)
        /*04f4*/ 	.word	0x00000000


	//----- nvinfo : EIATTR_REGCOUNT
	.align		4
.L_265:
        /*04f8*/ 	.byte	0x04, 0x2f
        /*04fa*/ 	.short	(.L_267 - .L_266)
	.align		4
.L_266:
        /*04fc*/ 	.word	index@(_ZN2at6native18elementwise_kernelILi128ELi2EZNS0_22gpu_kernel_impl_nocastIZZZNS0_50_GLOBAL__N__2680c7bb_12_PowKernel_cu_7dd49032_300324pow_tensor_tensor_kernelERNS_18TensorIteratorBaseEENKUlvE_clEvENKUlvE2_clEvEUlllE_EEvS5_RKT_EUliE_EEviT1_)
        /*0500*/ 	.word	0x00000014


	//----- nvinfo : EIATTR_FRAME_SIZE
	.align		4
.L_267:
        /*0504*/ 	.byte	0x04, 0x11
        /*0506*/ 	.short	(.L_269 - .L_268)
	.align		4
.L_268:
        /*0508*/ 	.word	index@(_ZN2at6native18elementwise_kernelILi128ELi2EZNS0_22gpu_kernel_impl_nocastIZZZNS0_50_GLOBAL__N__2680c7bb_12_PowKernel_cu_7dd49032_300324pow_tensor_tensor_kernelERNS_18TensorIteratorBaseEENKUlvE_clEvENKUlvE2_clEvEUlllE_EEvS5_RKT_EUliE_EEviT1_)
        /*050c*/ 	.word	0x00000000


	//----- nvinfo : EIATTR_REGCOUNT
	.align		4
.L_269:
        /*0510*/ 	.byte	0x04, 0x2f
        /*0512*/ 	.short	(.L_271 - .L_270)
	.align		4
.L_270:
        /*0514*/ 	.word	index@(_ZN2at6native27unrolled_elementwise_kernelIZZZNS0_50_GLOBAL__N__2680c7bb_12_PowKernel_cu_7dd49032_300324pow_tensor_tensor_kernelERNS_18TensorIteratorBaseEENKUlvE_clEvENKUlvE2_clEvEUlllE_St5arrayIPcLm3EELi4E23TrivialOffsetCalculatorILi2EjESB_ILi1EjENS0_6memory12LoadWithCastILi2EEENSE_13StoreWithCastILi1EEEEEviT_T0_T2_T3_T4_T5_)
        /*0518*/ 	.word	0x00000028


	//----- nvinfo : EIATTR_FRAME_SIZE
	.align		4
.L_271:
        /*051c*/ 	.byte	0x04, 0x11
        /*051e*/ 	.short	(.L_273 - .L_272)
	.align		4
.L_272:
        /*0520*/ 	.word	index@(_ZN2at6native27unrolled_elementwise_kernelIZZZNS0_50_GLOBAL__N__2680c7bb_12_PowKernel_cu_7dd49032_300324pow_tensor_tensor_kernelERNS_18TensorIteratorBaseEENKUlvE_clEvENKUlvE2_clEvEUlllE_St5arrayIPcLm3EELi4E23TrivialOffsetCalculatorILi2EjESB_ILi1EjENS0_6memory12LoadWithCastILi2EEENSE_13StoreWithCastILi1EEEEEviT_T0_T2_T3_T4_T5_)
        /*0524*/ 	.word	0x00000000


	//----- nvinfo : EIATTR_REGCOUNT
	.align		4
.L_273:
        /*0528*/ 	.byte	0x04, 0x2f
        /*052a*/ 	.short	(.L_275 - .L_274)
	.align		4
.L_274:
        /*052c*/ 	.word	index@(_ZN2at6native18elementwise_kernelILi128ELi4EZNS0_15gpu_kernel_implIZZZNS0_50_GLOBAL__N__2680c7bb_12_PowKernel_cu_7dd49032_300324pow_tensor_tensor_kernelERNS_18TensorIteratorBaseEENKUlvE_clEvENKUlvE2_clEvEUlllE_EEvS5_RKT_EUliE_EEviT1_)
        /*0530*/ 	.word	0x0000001a


	//----- nvinfo : EIATTR_FRAME_SIZE
	.align		4
.L_275:
        /*0534*/ 	.byte	0x04, 0x11
        /*0536*/ 	.short	(.L_277 - .L_276)
	.align		4
.L_276:
        /*0538*/ 	.word	index@(_ZN2at6native18elementwise_kernelILi128ELi4EZNS0_15gpu_kernel_implIZZZNS0_50_GLOBAL__N__2680c7bb_12_PowKernel_cu_7dd49032_300324pow_tensor_tensor_kernelERNS_18TensorIteratorBaseEENKUlvE_clEvENKUlvE2_clEvEUlllE_EEvS5_RKT_EUliE_EEviT1_)
        /*053c*/ 	.word	0x00000000


	//----- nvinfo : EIATTR_REGCOUNT
	.align		4
.L_277:
        /*0540*/ 	.byte	0x04, 0x2f
        /*0542*/ 	.short	(.L_279 - .L_278)
	.align		4
.L_278:
        /*0544*/ 	.word	index@(_ZN2at6native29vectorized_elementwise_kernelILi8EZNS0_50_GLOBAL__N__2680c7bb_12_PowKernel_cu_7dd49032_300322pow_scalar_tensor_implIsEEvRNS_18TensorIteratorBaseET_EUlsE_St5arrayIPcLm2EEEEviT0_T1_)
        /*0548*/ 	.word	0x00000020


	//----- nvinfo : EIATTR_FRAME_SIZE
	.align		4
.L_279:
        /*054c*/ 	.byte	0x04, 0x11
        /*054e*/ 	.short	(.L_281 - .L_280)
	.align		4
.L_280:
        /*0550*/ 	.word	index@(_ZN2at6native29vectorized_elementwise_kernelILi8EZNS0_50_GLOBAL__N__2680c7bb_12_PowKernel_cu_7dd49032_300322pow_scalar_tensor_implIsEEvRNS_18TensorIteratorBaseET_EUlsE_St5arrayIPcLm2EEEEviT0_T1_)
        /*0554*/ 	.word	0x00000000


	//----- nvinfo : EIATTR_REGCOUNT
	.align		4
.L_281:
        /*0558*/ 	.byte	0x04, 0x2f
        /*055a*/ 	.short	(.L_283 - .L_282)
	.align		4
.L_282:
        /*055c*/ 	.word	index@(_ZN2at6native29vectorized_elementwise_kernelILi4EZNS0_50_GLOBAL__N__2680c7bb_12_PowKernel_cu_7dd49032_300322pow_scalar_tensor_implIsEEvRNS_18TensorIteratorBaseET_EUlsE_St5arrayIPcLm2EEEEviT0_T1_)
        /*0560*/ 	.word	0x00000020


	//----- nvinfo : EIATTR_FRAME_SIZE
	.align		4
.L_283:
        /*0564*/ 	.byte	0x04, 0x11
        /*0566*/ 	.short	(.L_285 - .L_284)
	.align		4
.L_284:
        /*0568*/ 	.word	index@(_ZN2at6native29vectorized_elementwise_kernelILi4EZNS0_50_GLOBAL__N__2680c7bb_12_PowKernel_cu_7dd49032_300322pow_scalar_tensor_implIsEEvRNS_18TensorIteratorBaseET_EUlsE_St5arrayIPcLm2EEEEviT0_T1_)
        /*056c*/ 	.word	0x00000000


	//----- nvinfo : EIATTR_REGCOUNT
	.align		4
.L_285:
        /*0570*/ 	.byte	0x04, 0x2f
        /*0572*/ 	.short	(.L_287 - .L_286)
	.align		4
.L_286:
        /*0574*/ 	.word	index@(_ZN2at6native29vectorized_elementwise_kernelILi2EZNS0_50_GLOBAL__N__2680c7bb_12_PowKernel_cu_7dd49032_300322pow_scalar_tensor_implIsEEvRNS_18TensorIteratorBaseET_EUlsE_St5arrayIPcLm2EEEEviT0_T1_)
        /*0578*/ 	.word	0x00000020


	//----- nvinfo : EIATTR_FRAME_SIZE
	.align		4
.L_287:
        /*057c*/ 	.byte	0x04, 0x11
        /*057e*/ 	.short	(.L_289 - .L_288)
	.align		4
.L_288:
        /*0580*/ 	.word	index@(_ZN2at6native29vectorized_elementwise_kernelILi2EZNS0_50_GLOBAL__N__2680c7bb_12_PowKernel_cu_7dd49032_300322pow_scalar_tensor_implIsEEvRNS_18TensorIteratorBaseET_EUlsE_St5arrayIPcLm2EEEEviT0_T1_)
        /*0584*/ 	.word	0x00000000


	//----- nvinfo : EIATTR_REGCOUNT
	.align		4
.L_289:
        /*0588*/ 	.byte	0x04, 0x2f
        /*058a*/ 	.short	(.L_291 - .L_290)
	.align		4
.L_290:
        /*058c*/ 	.word	index@(_ZN2at6native27unrolled_elementwise_kernelIZNS0_50_GLOBAL__N__2680c7bb_12_PowKernel_cu_7dd49032_300322pow_scalar_tensor_implIsEEvRNS_18TensorIteratorBaseET_EUlsE_St5arrayIPcLm2EELi4E23TrivialOffsetCalculatorILi1EjESC_NS0_6memory15LoadWithoutCastENSD_16StoreWithoutCastEEEviS6_T0_T2_T3_T4_T5_)
        /*0590*/ 	.word	0x00000016


	//----- nvinfo : EIATTR_FRAME_SIZE
	.align		4
.L_291:
        /*0594*/ 	.byte	0x04, 0x11
        /*0596*/ 	.short	(.L_293 - .L_292)
	.align		4
.L_292:
        /*0598*/ 	.word	index@(_ZN2at6native27unrolled_elementwise_kernelIZNS0_50_GLOBAL__N__2680c7bb_12_PowKernel_cu_7dd49032_300322pow_scalar_tensor_implIsEEvRNS_18TensorIteratorBaseET_EUlsE_St5arrayIPcLm2EELi4E23TrivialOffsetCalculatorILi1EjESC_NS0_6memory15LoadWithoutCastENSD_16StoreWithoutCastEEEviS6_T0_T2_T3_T4_T5_)
        /*059c*/ 	.word	0x00000000


	//----- nvinfo : EIATTR_REGCOUNT
	.align		4
.L_293:
        /*05a0*/ 	.byte	0x04, 0x2f
        /*05a2*/ 	.short	(.L_295 - .L_294)
	.align		4
.L_294:
        /*05a4*/ 	.word	index@(_ZN2at6native18elementwise_kernelILi128ELi4EZNS0_22gpu_kernel_impl_nocastIZNS0_50_GLOBAL__N__2680c7bb_12_PowKernel_cu_7dd49032_300322pow_scalar_tensor_implIsEEvRNS_18TensorIteratorBaseET_EUlsE_EEvS6_RKS7_EUliE_EEviT1_)
        /*05a8*/ 	.word	0x00000014


	//----- nvinfo : EIATTR_FRAME_SIZE
	.align		4
.L_295:
        /*05ac*/ 	.byte	0x04, 0x11
        /*05ae*/ 	.short	(.L_297 - .L_296)
	.align		4
.L_296:
        /*05b0*/ 	.word	index@(_ZN2at6native18elementwise_kernelILi128ELi4EZNS0_22gpu_kernel_impl_nocastIZNS0_50_GLOBAL__N__2680c7bb_12_PowKernel_cu_7dd49032_300322pow_scalar_tensor_implIsEEvRNS_18TensorIteratorBaseET_EUlsE_EEvS6_RKS7_EUliE_EEviT1_)
        /*05b4*/ 	.word	0x00000000


	//----- nvinfo : EIATTR_REGCOUNT
	.align		4
.L_297:
        /*05b8*/ 	.byte	0x04, 0x2f
        /*05ba*/ 	.short	(.L_299 - .L_298)
	.align		4
.L_298:
        /*05bc*/ 	.word	index@(_ZN2at6native27unrolled_elementwise_kernelIZNS0_50_GLOBAL__N__2680c7bb_12_PowKernel_cu_7dd49032_300322pow_scalar_tensor_implIsEEvRNS_18TensorIteratorBaseET_EUlsE_St5arrayIPcLm2EELi4E23TrivialOffsetCalculatorILi1EjESC_NS0_6memory12LoadWithCastILi1EEENSD_13StoreWithCastILi1EEEEEviS6_T0_T2_T3_T4_T5_)
        /*05c0*/ 	.word	0x0000001e


	//----- nvinfo : EIATTR_FRAME_SIZE
	.align		4
.L_299:
        /*05c4*/ 	.byte	0x04, 0x11
        /*05c6*/ 	.short	(.L_301 - .L_300)
	.align		4
.L_300:
        /*05c8*/ 	.word	index@(_ZN2at6native27unrolled_elementwise_kernelIZNS0_50_GLOBAL__N__2680c7bb_12_PowKernel_cu_7dd49032_300322pow_scalar_tensor_implIsEEvRNS_18TensorIteratorBaseET_EUlsE_St5arrayIPcLm2EELi4E23TrivialOffsetCalculatorILi1EjESC_NS0_6memory12LoadWithCastILi1EEENSD_13StoreWithCastILi1EEEEEviS6_T0_T2_T3_T4_T5_)
        /*05cc*/ 	.word	0x00000000


	//----- nvinfo : EIATTR_REGCOUNT
	.align		4
.L_301:
        /*05d0*/ 	.byte	0x04, 0x2f
        /*05d2*/ 	.short	(.L_303 - .L_302)
	.align		4
.L_302:
        /*05d4*/ 	.word	index@(_ZN2at6native18elementwise_kernelILi128ELi4EZNS0_15gpu_kernel_implIZNS0_50_GLOBAL__N__2680c7bb_12_PowKernel_cu_7dd49032_300322pow_scalar_tensor_implIsEEvRNS_18TensorIteratorBaseET_EUlsE_EEvS6_RKS7_EUliE_EEviT1_)
        /*05d8*/ 	.word	0x00000018


	//----- nvinfo : EIATTR_FRAME_SIZE
	.align		4
.L_303:
        /*05dc*/ 	.byte	0x04, 0x11
        /*05de*/ 	.short	(.L_305 - .L_304)
	.align		4
.L_304:
        /*05e0*/ 	.word	index@(_ZN2at6native18elementwise_kernelILi128ELi4EZNS0_15gpu_kernel_implIZNS0_50_GLOBAL__N__2680c7bb_12_PowKernel_cu_7dd49032_300322pow_scalar_tensor_implIsEEvRNS_18TensorIteratorBaseET_EUlsE_EEvS6_RKS7_EUliE_EEviT1_)
        /*05e4*/ 	.word	0x00000000


	//----- nvinfo : EIATTR_REGCOUNT
	.align		4
.L_305:
        /*05e8*/ 	.byte	0x04, 0x2f
        /*05ea*/ 	.short	(.L_307 - .L_306)
	.align		4
.L_306:
        /*05ec*/ 	.word	index@(_ZN2at6native29vectorized_elementwise_kernelILi8EZZZNS0_50_GLOBAL__N__2680c7bb_12_PowKernel_cu_7dd49032_300324pow_tensor_tensor_kernelERNS_18TensorIteratorBaseEENKUlvE_clEvENKUlvE3_clEvEUlssE_St5arrayIPcLm3EEEEviT0_T1_)
        /*05f0*/ 	.word	0x00000020


	//----- nvinfo : EIATTR_FRAME_SIZE
	.align		4
.L_307:
        /*05f4*/ 	.byte	0x04, 0x11
        /*05f6*/ 	.short	(.L_309 - .L_308)
	.align		4
.L_308:
        /*05f8*/ 	.word	index@(_ZN2at6native29vectorized_elementwise_kernelILi8EZZZNS0_50_GLOBAL__N__2680c7bb_12_PowKernel_cu_7dd49032_300324pow_tensor_tensor_kernelERNS_18TensorIteratorBaseEENKUlvE_clEvENKUlvE3_clEvEUlssE_St5arrayIPcLm3EEEEviT0_T1_)
        /*05fc*/ 	.word	0x00000000


	//----- nvinfo : EIATTR_REGCOUNT
	.align		4
.L_309:
        /*0600*/ 	.byte	0x04, 0x2f
        /*0602*/ 	.short	(.L_311 - .L_310)
	.align		4
.L_310:
        /*0604*/ 	.word	index@(_ZN2at6native29vectorized_elementwise_kernelILi4EZZZNS0_50_GLOBAL__N__2680c7bb_12_PowKernel_cu_7dd49032_300324pow_tensor_tensor_kernelERNS_18TensorIteratorBaseEENKUlvE_clEvENKUlvE3_clEvEUlssE_St5arrayIPcLm3EEEEviT0_T1_)
        /*0608*/ 	.word	0x00000020


	//----- nvinfo : EIATTR_FRAME_SIZE
	.align		4
.L_311:
        /*060c*/ 	.byte	0x04, 0x11
        /*060e*/ 	.short	(.L_313 - .L_312)
	.align		4
.L_312:
        /*0610*/ 	.word	index@(_ZN2at6native29vectorized_elementwise_kernelILi4EZZZNS0_50_GLOBAL__N__2680c7bb_12_PowKernel_cu_7dd49032_300324pow_tensor_tensor_kernelERNS_18TensorIteratorBaseEENKUlvE_clEvENKUlvE3_clEvEUlssE_St5arrayIPcLm3EEEEviT0_T1_)
        /*0614*/ 	.word	0x00000000


	//----- nvinfo : EIATTR_REGCOUNT
	.align		4
.L_313:
        /*0618*/ 	.byte	0x04, 0x2f
        /*061a*/ 	.short	(.L_315 - .L_314)
	.align		4
.L_314:
        /*061c*/ 	.word	index@(_ZN2at6native29vectorized_elementwise_kernelILi2EZZZNS0_50_GLOBAL__N__2680c7bb_12_PowKernel_cu_7dd49032_300324pow_tensor_tensor_kernelERNS_18TensorIteratorBaseEENKUlvE_clEvENKUlvE3_clEvEUlssE_St5arrayIPcLm3EEEEviT0_T1_)
        /*0620*/ 	.word	0x00000020


	//----- nvinfo : EIATTR_FRAME_SIZE
	.align		4
.L_315:
        /*0624*/ 	.byte	0x04, 0x11
        /*0626*/ 	.short	(.L_317 - .L_316)
	.align		4
.L_316:
        /*0628*/ 	.word	index@(_ZN2at6native29vectorized_elementwise_kernelILi2EZZZNS0_50_GLOBAL__N__2680c7bb_12_PowKernel_cu_7dd49032_300324pow_tensor_tensor_kernelERNS_18TensorIteratorBaseEENKUlvE_clEvENKUlvE3_clEvEUlssE_St5arrayIPcLm3EEEEviT0_T1_)
        /*062c*/ 	.word	0x00000000


	//----- nvinfo : EIATTR_REGCOUNT
	.align		4
.L_317:
        /*0630*/ 	.byte	0x04, 0x2f
        /*0632*/ 	.short	(.L_319 - .L_318)
	.align		4
.L_318:
        /*0634*/ 	.word	index@(_ZN2at6native27unrolled_elementwise_kernelIZZZNS0_50_GLOBAL__N__2680c7bb_12_PowKernel_cu_7dd49032_300324pow_tensor_tensor_kernelERNS_18TensorIteratorBaseEENKUlvE_clEvENKUlvE3_clEvEUlssE_St5arrayIPcLm3EELi4E23TrivialOffsetCalculatorILi2EjESB_ILi1EjENS0_6memory15LoadWithoutCastENSE_16StoreWithoutCastEEEviT_T0_T2_T3_T4_T5_)
        /*0638*/ 	.word	0x0000001e


	//----- nvinfo : EIATTR_FRAME_SIZE
	.align		4
.L_319:
        /*063c*/ 	.byte	0x04, 0x11
        /*063e*/ 	.short	(.L_321 - .L_320)
	.align		4
.L_320:
        /*0640*/ 	.word	index@(_ZN2at6native27unrolled_elementwise_kernelIZZZNS0_50_GLOBAL__N__2680c7bb_12_PowKernel_cu_7dd49032_300324pow_tensor_tensor_kernelERNS_18TensorIteratorBaseEENKUlvE_clEvENKUlvE3_clEvEUlssE_St5arrayIPcLm3EELi4E23TrivialOffsetCalculatorILi2EjESB_ILi1EjENS0_6memory15LoadWithoutCastENSE_16StoreWithoutCastEEEviT_T0_T2_T3_T4_T5_)
        /*0644*/ 	.word	0x00000000


	//----- nvinfo : EIATTR_REGCOUNT
	.align		4
.L_321:
        /*0648*/ 	.byte	0x04, 0x2f
        /*064a*/ 	.short	(.L_323 - .L_322)
	.align		4
.L_322:
        /*064c*/ 	.word	index@(_ZN2at6native18elementwise_kernelILi128ELi4EZNS0_22gpu_kernel_impl_nocastIZZZNS0_50_GLOBAL__N__2680c7bb_12_PowKernel_cu_7dd49032_300324pow_tensor_tensor_kernelERNS_18TensorIteratorBaseEENKUlvE_clEvENKUlvE3_clEvEUlssE_EEvS5_RKT_EUliE_EEviT1_)
        /*0650*/ 	.word	0x00000014


	//----- nvinfo : EIATTR_FRAME_SIZE
	.align		4
.L_323:
        /*0654*/ 	.byte	0x04, 0x11
        /*0656*/ 	.short	(.L_325 - .L_324)
	.align		4
.L_324:
        /*0658*/ 	.word	index@(_ZN2at6native18elementwise_kernelILi128ELi4EZNS0_22gpu_kernel_impl_nocastIZZZNS0_50_GLOBAL__N__2680c7bb_12_PowKernel_cu_7dd49032_300324pow_tensor_tensor_kernelERNS_18TensorIteratorBaseEENKUlvE_clEvENKUlvE3_clEvEUlssE_EEvS5_RKT_EUliE_EEviT1_)
        /*065c*/ 	.word	0x00000000


	//----- nvinfo : EIATTR_REGCOUNT
	.align		4
.L_325:
        /*0660*/ 	.byte	0x04, 0x2f
        /*0662*/ 	.short	(.L_327 - .L_326)
	.align		4
.L_326:
        /*0664*/ 	.word	index@(_ZN2at6native27unrolled_elementwise_kernelIZZZNS0_50_GLOBAL__N__2680c7bb_12_PowKernel_cu_7dd49032_300324pow_tensor_tensor_kernelERNS_18TensorIteratorBaseEENKUlvE_clEvENKUlvE3_clEvEUlssE_St5arrayIPcLm3EELi4E23TrivialOffsetCalculatorILi2EjESB_ILi1EjENS0_6memory12LoadWithCastILi2EEENSE_13StoreWithCastILi1EEEEEviT_T0_T2_T3_T4_T5_)
        /*0668*/ 	.word	0x0000001f


	//----- nvinfo : EIATTR_FRAME_SIZE
	.align		4
.L_327:
        /*066c*/ 	.byte	0x04, 0x11
        /*066e*/ 	.short	(.L_329 - .L_328)
	.align		4
.L_328:
        /*0670*/ 	.word	index@(_ZN2at6native27unrolled_elementwise_kernelIZZZNS0_50_GLOBAL__N__2680c7bb_12_PowKernel_cu_7dd49032_300324pow_tensor_tensor_kernelERNS_18TensorIteratorBaseEENKUlvE_clEvENKUlvE3_clEvEUlssE_St5arrayIPcLm3EELi4E23TrivialOffsetCalculatorILi2EjESB_ILi1EjENS0_6memory12LoadWithCastILi2EEENSE_13StoreWithCastILi1EEEEEviT_T0_T2_T3_T4_T5_)
        /*0674*/ 	.word	0x00000000


	//----- nvinfo : EIATTR_REGCOUNT
	.align		4
.L_329:
        /*0678*/ 	.byte	0x04, 0x2f
        /*067a*/ 	.short	(.L_331 - .L_330)
	.align		4
.L_330:
        /*067c*/ 	.word	index@(_ZN2at6native18elementwise_kernelILi128ELi4EZNS0_15gpu_kernel_implIZZZNS0_50_GLOBAL__N__2680c7bb_12_PowKernel_cu_7dd49032_300324pow_tensor_tensor_kernelERNS_18TensorIteratorBaseEENKUlvE_clEvENKUlvE3_clEvEUlssE_EEvS5_RKT_EUliE_EEviT1_)
        /*0680*/ 	.word	0x00000018


	//----- nvinfo : EIATTR_FRAME_SIZE
	.align		4
.L_331:
        /*0684*/ 	.byte	0x04, 0x11
        /*0686*/ 	.short	(.L_333 - .L_332)
	.align		4
.L_332:
        /*0688*/ 	.word	index@(_ZN2at6native18elementwise_kernelILi128ELi4EZNS0_15gpu_kernel_implIZZZNS0_50_GLOBAL__N__2680c7bb_12_PowKernel_cu_7dd49032_300324pow_tensor_tensor_kernelERNS_18TensorIteratorBaseEENKUlvE_clEvENKUlvE3_clEvEUlssE_EEvS5_RKT_EUliE_EEviT1_)
        /*068c*/ 	.word	0x00000000


	//----- nvinfo : EIATTR_REGCOUNT
	.align		4
.L_333:
        /*0690*/ 	.byte	0x04, 0x2f
        /*0692*/ 	.short	(.L_335 - .L_334)
	.align		4
.L_334:
        /*0694*/ 	.word	index@(_ZN2at6native29vectorized_elementwise_kernelILi8EZNS0_50_GLOBAL__N__2680c7bb_12_PowKernel_cu_7dd49032_300322pow_scalar_tensor_implIdEEvRNS_18TensorIteratorBaseET_EUldE_St5arrayIPcLm2EEEEviT0_T1_)
        /*0698*/ 	.word	0x00000034


	//----- nvinfo : EIATTR_FRAME_SIZE
	.align		4
.L_335:
        /*069c*/ 	.byte	0x04, 0x11
        /*069e*/ 	.short	(.L_337 - .L_336)
	.align		4
.L_336:
        /*06a0*/ 	.word	index@($_ZN2at6native29vectorized_elementwise_kernelILi8EZNS0_50_GLOBAL__N__2680c7bb_12_PowKernel_cu_7dd49032_300322pow_scalar_tensor_implIdEEvRNS_18TensorIteratorBaseET_EUldE_St5arrayIPcLm2EEEEviT0_T1_$__internal_accurate_pow)
        /*06a4*/ 	.word	0x00000000


	//----- nvinfo : EIATTR_FRAME_SIZE
	.align		4
.L_337:
        /*06a8*/ 	.byte	0x04, 0x11
        /*06aa*/ 	.short	(.L_339 - .L_338)
	.align		4
.L_338:
        /*06ac*/ 	.word	index@(_ZN2at6native29vectorized_elementwise_kernelILi8EZNS0_50_GLOBAL__N__2680c7bb_12_PowKernel_cu_7dd49032_300322pow_scalar_tensor_implIdEEvRNS_18TensorIteratorBaseET_EUldE_St5arrayIPcLm2EEEEviT0_T1_)
        /*06b0*/ 	.word	0x00000000


	//----- nvinfo : EIATTR_REGCOUNT
	.align		4
.L_339:
        /*06b4*/ 	.byte	0x04, 0x2f
        /*06b6*/ 	.short	(.L_341 - .L_340)
	.align		4
.L_340:
        /*06b8*/ 	.word	index@(_ZN2at6native29vectorized_elementwise_kernelILi4EZNS0_50_GLOBAL__N__2680c7bb_12_PowKernel_cu_7dd49032_300322pow_scalar_tensor_implIdEEvRNS_18TensorIteratorBaseET_EUldE_St5arrayIPcLm2EEEEviT0_T1_)
        /*06bc*/ 	.word	0x00000034


	//----- nvinfo : EIATTR_FRAME_SIZE
	.align		4
.L_341:
        /*06c0*/ 	.byte	0x04, 0x11
        /*06c2*/ 	.short	(.L_343 - .L_342)
	.align		4
.L_342:
        /*06c4*/ 	.word	index@($_ZN2at6native29vectorized_elementwise_kernelILi4EZNS0_50_GLOBAL__N__2680c7bb_12_PowKernel_cu_7dd49032_300322pow_scalar_tensor_implIdEEvRNS_18TensorIteratorBaseET_EUldE_St5arrayIPcLm2EEEEviT0_T1_$__internal_accurate_pow)
        /*06c8*/ 	.word	0x00000000


	//----- nvinfo : EIATTR_FRAME_SIZE
	.align		4
.L_343:
        /*06cc*/ 	.byte	0x04, 0x11
        /*06ce*/ 	.short	(.L_345 - .L_344)
	.align		4
.L_344:
        /*06d0*/ 	.word	index@(_ZN2at6native29vectorized_elementwise_kernelILi4EZNS0_50_GLOBAL__N__2680c7bb_12_PowKernel_cu_7dd49032_300322pow_scalar_tensor_implIdEEvRNS_18TensorIteratorBaseET_EUldE_St5arrayIPcLm2EEEEviT0_T1_)
        /*06d4*/ 	.word	0x00000000


	//----- nvinfo : EIATTR_REGCOUNT
	.align		4
.L_345:
        /*06d8*/ 	.byte	0x04, 0x2f
        /*06da*/ 	.short	(.L_347 - .L_346)
	.align		4
.L_346:
        /*06dc*/ 	.word	index@(_ZN2at6native29vectorized_elementwise_kernelILi2EZNS0_50_GLOBAL__N__2680c7bb_12_PowKernel_cu_7dd49032_300322pow_scalar_tensor_implIdEEvRNS_18TensorIteratorBaseET_EUldE_St5arrayIPcLm2EEEEviT0_T1_)
        /*06e0*/ 	.word	0x00000034


	//----- nvinfo : EIATTR_FRAME_SIZE
	.align		4
.L_347:
        /*06e4*/ 	.byte	0x04, 0x11
        /*06e6*/ 	.short	(.L_349 - .L_348)
	.align		4
.L_348:
        /*06e8*/ 	.word	index@($_ZN2at6native29vectorized_elementwise_kernelILi2EZNS0_50_GLOBAL__N__2680c7bb_12_PowKernel_cu_7dd49032_300322pow_scalar_tensor_implIdEEvRNS_18TensorIteratorBaseET_EUldE_St5arrayIPcLm2EEEEviT0_T1_$__internal_accurate_pow)
        /*06ec*/ 	.word	0x00000000


	//----- nvinfo : EIATTR_FRAME_SIZE
	.align		4
.L_349:
        /*06f0*/ 	.byte	0x04, 0x11
        /*06f2*/ 	.short	(.L_351 - .L_350)
	.align		4
.L_350:
        /*06f4*/ 	.word	index@(_ZN2at6native29vectorized_elementwise_kernelILi2EZNS0_50_GLOBAL__N__2680c7bb_12_PowKernel_cu_7dd49032_300322pow_scalar_tensor_implIdEEvRNS_18TensorIteratorBaseET_EUldE_St5arrayIPcLm2EEEEviT0_T1_)
        /*06f8*/ 	.word	0x00000000


	//----- nvinfo : EIATTR_REGCOUNT
	.align		4
.L_351:
        /*06fc*/ 	.byte	0x04, 0x2f
        /*06fe*/ 	.short	(.L_353 - .L_352)
	.align		4
.L_352:
        /*0700*/ 	.word	index@(_ZN2at6native27unrolled_elementwise_kernelIZNS0_50_GLOBAL__N__2680c7bb_12_PowKernel_cu_7dd49032_300322pow_scalar_tensor_implIdEEvRNS_18TensorIteratorBaseET_EUldE_St5arrayIPcLm2EELi4E23TrivialOffsetCalculatorILi1EjESC_NS0_6memory15LoadWithoutCastENSD_16StoreWithoutCastEEEviS6_T0_T2_T3_T4_T5_)
        /*0704*/ 	.word	0x0000002a


	//----- nvinfo : EIATTR_FRAME_SIZE
	.align		4
.L_353:
        /*0708*/ 	.byte	0x04, 0x11
        /*070a*/ 	.short	(.L_355 - .L_354)
	.align		4
.L_354:
        /*070c*/ 	.word	index@($_ZN2at6native27unrolled_elementwise_kernelIZNS0_50_GLOBAL__N__2680c7bb_12_PowKernel_cu_7dd49032_300322pow_scalar_tensor_implIdEEvRNS_18TensorIteratorBaseET_EUldE_St5arrayIPcLm2EELi4E23TrivialOffsetCalculatorILi1EjESC_NS0_6memory15LoadWithoutCastENSD_16StoreWithoutCastEEEviS6_T0_T2_T3_T4_T5_$__internal_accurate_pow)
        /*0710*/ 	.word	0x00000000


	//----- nvinfo : EIATTR_FRAME_SIZE
	.align		4
.L_355:
        /*0714*/ 	.byte	0x04, 0x11
        /*0716*/ 	.short	(.L_357 - .L_356)
	.align		4
.L_356:
        /*0718*/ 	.word	index@(_ZN2at6native27unrolled_elementwise_kernelIZNS0_50_GLOBAL__N__2680c7bb_12_PowKernel_cu_7dd49032_300322pow_scalar_tensor_implIdEEvRNS_18TensorIteratorBaseET_EUldE_St5arrayIPcLm2EELi4E23TrivialOffsetCalculatorILi1EjESC_NS0_6memory15LoadWithoutCastENSD_16StoreWithoutCastEEEviS6_T0_T2_T3_T4_T5_)
        /*071c*/ 	.word	0x00000000


	//----- nvinfo : EIATTR_REGCOUNT
	.align		4
.L_357:
        /*0720*/ 	.byte	0x04, 0x2f
        /*0722*/ 	.short	(.L_359 - .L_358)
	.align		4
.L_358:
        /*0724*/ 	.word	index@(_ZN2at6native18elementwise_kernelILi128ELi2EZNS0_22gpu_kernel_impl_nocastIZNS0_50_GLOBAL__N__2680c7bb_12_PowKernel_cu_7dd49032_300322pow_scalar_tensor_implIdEEvRNS_18TensorIteratorBaseET_EUldE_EEvS6_RKS7_EUliE_EEviT1_)
        /*0728*/ 	.word	0x00000028


	//----- nvinfo : EIATTR_FRAME_SIZE
	.align		4
.L_359:
        /*072c*/ 	.byte	0x04, 0x11
        /*072e*/ 	.short	(.L_361 - .L_360)
	.align		4
.L_360:
        /*0730*/ 	.word	index@($_ZN2at6native18elementwise_kernelILi128ELi2EZNS0_22gpu_kernel_impl_nocastIZNS0_50_GLOBAL__N__2680c7bb_12_PowKernel_cu_7dd49032_300322pow_scalar_tensor_implIdEEvRNS_18TensorIteratorBaseET_EUldE_EEvS6_RKS7_EUliE_EEviT1_$__internal_accurate_pow)
        /*0734*/ 	.word	0x00000000


	//----- nvinfo : EIATTR_FRAME_SIZE
	.align		4
.L_361:
        /*0738*/ 	.byte	0x04, 0x11
        /*073a*/ 	.short	(.L_363 - .L_362)
	.align		4
.L_362:
        /*073c*/ 	.word	index@(_ZN2at6native18elementwise_kernelILi128ELi2EZNS0_22gpu_kernel_impl_nocastIZNS0_50_GLOBAL__N__2680c7bb_12_PowKernel_cu_7dd49032_300322pow_scalar_tensor_implIdEEvRNS_18TensorIteratorBaseET_EUldE_EEvS6_RKS7_EUliE_EEviT1_)
        /*0740*/ 	.word	0x00000000


	//----- nvinfo : EIATTR_REGCOUNT
	.align		4
.L_363:
        /*0744*/ 	.byte	0x04, 0x2f
        /*0746*/ 	.short	(.L_365 - .L_364)
	.align		4
.L_364:
        /*0748*/ 	.word	index@(_ZN2at6native27unrolled_elementwise_kernelIZNS0_50_GLOBAL__N__2680c7bb_12_PowKernel_cu_7dd49032_300322pow_scalar_tensor_implIdEEvRNS_18TensorIteratorBaseET_EUldE_St5arrayIPcLm2EELi4E23TrivialOffsetCalculatorILi1EjESC_NS0_6memory12LoadWithCastILi1EEENSD_13StoreWithCastILi1EEEEEviS6_T0_T2_T3_T4_T5_)
        /*074c*/ 	.word	0x0000002c


	//----- nvinfo : EIATTR_FRAME_SIZE
	.align		4
.L_365:
        /*0750*/ 	.byte	0x04, 0x11
        /*0752*/ 	.short	(.L_367 - .L_366)
	.align		4
.L_366:
        /*0754*/ 	.word	index@($_ZN2at6native27unrolled_elementwise_kernelIZNS0_50_GLOBAL__N__2680c7bb_12_PowKernel_cu_7dd49032_300322pow_scalar_tensor_implIdEEvRNS_18TensorIteratorBaseET_EUldE_St5arrayIPcLm2EELi4E23TrivialOffsetCalculatorILi1EjESC_NS0_6memory12LoadWithCastILi1EEENSD_13StoreWithCastILi1EEEEEviS6_T0_T2_T3_T4_T5_$__internal_accurate_pow)
        /*0758*/ 	.word	0x00000000


	//----- nvinfo : EIATTR_FRAME_SIZE
	.align		4
.L_367:
        /*075c*/ 	.byte	0x04, 0x11
        /*075e*/ 	.short	(.L_369 - .L_368)
	.align		4
.L_368:
        /*0760*/ 	.word	index@(_ZN2at6native27unrolled_elementwise_kernelIZNS0_50_GLOBAL__N__2680c7bb_12_PowKernel_cu_7dd49032_300322pow_scalar_tensor_implIdEEvRNS_18TensorIteratorBaseET_EUldE_St5arrayIPcLm2EELi4E23TrivialOffsetCalculatorILi1EjESC_NS0_6memory12LoadWithCastILi1EEENSD_13StoreWithCastILi1EEEEEviS6_T0_T2_T3_T4_T5_)
        /*0764*/ 	.word	0x00000000


	//----- nvinfo : EIATTR_REGCOUNT
	.align		4
.L_369:
        /*0768*/ 	.byte	0x04, 0x2f
        /*076a*/ 	.short	(.L_371 - .L_370)
	.align		4
.L_370:
        /*076c*/ 	.word	index@(_ZN2at6native18elementwise_kernelILi128ELi4EZNS0_15gpu_kernel_implIZNS0_50_GLOBAL__N__2680c7bb_12_PowKernel_cu_7dd49032_300322pow_scalar_tensor_implIdEEvRNS_18TensorIteratorBaseET_EUldE_EEvS6_RKS7_EUliE_EEviT1_)
        /*0770*/ 	.word	0x00000024


	//----- nvinfo : EIATTR_FRAME_SIZE
	.align		4
.L_371:
        /*0774*/ 	.byte	0x04, 0x11
        /*0776*/ 	.short	(.L_373 - .L_372)
	.align		4
.L_372:
        /*0778*/ 	.word	index@($_ZN2at6native18elementwise_kernelILi128ELi4EZNS0_15gpu_kernel_implIZNS0_50_GLOBAL__N__2680c7bb_12_PowKernel_cu_7dd49032_300322pow_scalar_tensor_implIdEEvRNS_18TensorIteratorBaseET_EUldE_EEvS6_RKS7_EUliE_EEviT1_$__internal_accurate_pow)
        /*077c*/ 	.word	0x00000000


	//----- nvinfo : EIATTR_FRAME_SIZE
	.align		4
.L_373:
        /*0780*/ 	.byte	0x04, 0x11
        /*0782*/ 	.short	(.L_375 - .L_374)
	.align		4
.L_374:
        /*0784*/ 	.word	index@(_ZN2at6native18elementwise_kernelILi128ELi4EZNS0_15gpu_kernel_implIZNS0_50_GLOBAL__N__2680c7bb_12_PowKernel_cu_7dd49032_300322pow_scalar_tensor_implIdEEvRNS_18TensorIteratorBaseET_EUldE_EEvS6_RKS7_EUliE_EEviT1_)
        /*0788*/ 	.word	0x00000000


	//----- nvinfo : EIATTR_REGCOUNT
	.align		4
.L_375:
        /*078c*/ 	.byte	0x04, 0x2f
        /*078e*/ 	.short	(.L_377 - .L_376)
	.align		4
.L_376:
        /*0790*/ 	.word	index@(_ZN2at6native29vectorized_elementwise_kernelILi8EZZZNS0_50_GLOBAL__N__2680c7bb_12_PowKernel_cu_7dd49032_300324pow_tensor_tensor_kernelERNS_18TensorIteratorBaseEENKUlvE_clEvENKUlvE4_clEvEUlddE_St5arrayIPcLm3EEEEviT0_T1_)
        /*0794*/ 	.word	0x0000003e


	//----- nvinfo : EIATTR_FRAME_SIZE
	.align		4
.L_377:
        /*0798*/ 	.byte	0x04, 0x11
        /*079a*/ 	.short	(.L_379 - .L_378)
	.align		4
.L_378:
        /*079c*/ 	.word	index@($_ZN2at6native29vectorized_elementwise_kernelILi8EZZZNS0_50_GLOBAL__N__2680c7bb_12_PowKernel_cu_7dd49032_300324pow_tensor_tensor_kernelERNS_18TensorIteratorBaseEENKUlvE_clEvENKUlvE4_clEvEUlddE_St5arrayIPcLm3EEEEviT0_T1_$__internal_accurate_pow)
        /*07a0*/ 	.word	0x00000000


	//----- nvinfo : EIATTR_FRAME_SIZE
	.align		4
.L_379:
        /*07a4*/ 	.byte	0x04, 0x11
        /*07a6*/ 	.short	(.L_381 - .L_380)
	.align		4
.L_380:
        /*07a8*/ 	.word	index@(_ZN2at6native29vectorized_elementwise_kernelILi8EZZZNS0_50_GLOBAL__N__2680c7bb_12_PowKernel_cu_7dd49032_300324pow_tensor_tensor_kernelERNS_18TensorIteratorBaseEENKUlvE_clEvENKUlvE4_clEvEUlddE_St5arrayIPcLm3EEEEviT0_T1_)
        /*07ac*/ 	.word	0x00000000


	//----- nvinfo : EIATTR_REGCOUNT
	.align		4
.L_381:
        /*07b0*/ 	.byte	0x04, 0x2f
        /*07b2*/ 	.short	(.L_383 - .L_382)
	.align		4
.L_382:
        /*07b4*/ 	.word	index@(_ZN2at6native29vectorized_elementwise_kernelILi4EZZZNS0_50_GLOBAL__N__2680c7bb_12_PowKernel_cu_7dd49032_300324pow_tensor_tensor_kernelERNS_18TensorIteratorBaseEENKUlvE_clEvENKUlvE4_clEvEUlddE_St5arrayIPcLm3EEEEviT0_T1_)
        /*07b8*/ 	.word	0x0000003e


	//----- nvinfo : EIATTR_FRAME_SIZE
	.align		4
.L_383:
        /*07bc*/ 	.byte	0x04, 0x11
        /*07be*/ 	.short	(.L_385 - .L_384)
	.align		4
.L_384:
        /*07c0*/ 	.word	index@($_ZN2at6native29vectorized_elementwise_kernelILi4EZZZNS0_50_GLOBAL__N__2680c7bb_12_PowKernel_cu_7dd49032_300324pow_tensor_tensor_kernelERNS_18TensorIteratorBaseEENKUlvE_clEvENKUlvE4_clEvEUlddE_St5arrayIPcLm3EEEEviT0_T1_$__internal_accurate_pow)
        /*07c4*/ 	.word	0x00000000


	//----- nvinfo : EIATTR_FRAME_SIZE
	.align		4
.L_385:
        /*07c8*/ 	.byte	0x04, 0x11
        /*07ca*/ 	.short	(.L_387 - .L_386)
	.align		4
.L_386:
        /*07cc*/ 	.word	index@(_ZN2at6native29vectorized_elementwise_kernelILi4EZZZNS0_50_GLOBAL__N__2680c7bb_12_PowKernel_cu_7dd49032_300324pow_tensor_tensor_kernelERNS_18TensorIteratorBaseEENKUlvE_clEvENKUlvE4_clEvEUlddE_St5arrayIPcLm3EEEEviT0_T1_)
        /*07d0*/ 	.word	0x00000000


	//----- nvinfo : EIATTR_REGCOUNT
	.align		4
.L_387:
        /*07d4*/ 	.byte	0x04, 0x2f
        /*07d6*/ 	.short	(.L_389 - .L_388)
	.align		4
.L_388:
        /*07d8*/ 	.word	index@(_ZN2at6native29vectorized_elementwise_kernelILi2EZZZNS0_50_GLOBAL__N__2680c7bb_12_PowKernel_cu_7dd49032_300324pow_tensor_tensor_kernelERNS_18TensorIteratorBaseEENKUlvE_clEvENKUlvE4_clEvEUlddE_St5arrayIPcLm3EEEEviT0_T1_)
        /*07dc*/ 	.word	0x0000003e


	//----- nvinfo : EIATTR_FRAME_SIZE
	.align		4
.L_389:
        /*07e0*/ 	.byte	0x04, 0x11
        /*07e2*/ 	.short	(.L_391 - .L_390)
	.align		4
.L_390:
        /*07e4*/ 	.word	index@($_ZN2at6native29vectorized_elementwise_kernelILi2EZZZNS0_50_GLOBAL__N__2680c7bb_12_PowKernel_cu_7dd49032_300324pow_tensor_tensor_kernelERNS_18TensorIteratorBaseEENKUlvE_clEvENKUlvE4_clEvEUlddE_St5arrayIPcLm3EEEEviT0_T1_$__internal_accurate_pow)
        /*07e8*/ 	.word	0x00000000


	//----- nvinfo : EIATTR_FRAME_SIZE
	.align		4
.L_391:
        /*07ec*/ 	.byte	0x04, 0x11
        /*07ee*/ 	.short	(.L_393 - .L_392)
	.align		4
.L_392:
        /*07f0*/ 	.word	index@(_ZN2at6native29vectorized_elementwise_kernelILi2EZZZNS0_50_GLOBAL__N__2680c7bb_12_PowKernel_cu_7dd49032_300324pow_tensor_tensor_kernelERNS_18TensorIteratorBaseEENKUlvE_clEvENKUlvE4_clEvEUlddE_St5arrayIPcLm3EEEEviT0_T1_)
        /*07f4*/ 	.word	0x00000000


	//----- nvinfo : EIATTR_REGCOUNT
	.align		4
.L_393:
        /*07f8*/ 	.byte	0x04, 0x2f
        /*07fa*/ 	.short	(.L_395 - .L_394)
	.align		4
.L_394:
        /*07fc*/ 	.word	index@(_ZN2at6native27unrolled_elementwise_kernelIZZZNS0_50_GLOBAL__N__2680c7bb_12_PowKernel_cu_7dd49032_300324pow_tensor_tensor_kernelERNS_18TensorIteratorBaseEENKUlvE_clEvENKUlvE4_clEvEUlddE_St5arrayIPcLm3EELi4E23TrivialOffsetCalculatorILi2EjESB_ILi1EjENS0_6memory15LoadWithoutCastENSE_16StoreWithoutCastEEEviT_T0_T2_T3_T4_T5_)
        /*0800*/ 	.word	0x0000002c


	//----- nvinfo : EIATTR_FRAME_SIZE
	.align		4
.L_395:
        /*0804*/ 	.byte	0x04, 0x11
        /*0806*/ 	.short	(.L_397 - .L_396)
	.align		4
.L_396:
        /*0808*/ 	.word	index@($_ZN2at6native27unrolled_elementwise_kernelIZZZNS0_50_GLOBAL__N__2680c7bb_12_PowKernel_cu_7dd49032_300324pow_tensor_tensor_kernelERNS_18TensorIteratorBaseEENKUlvE_clEvENKUlvE4_clEvEUlddE_St5arrayIPcLm3EELi4E23TrivialOffsetCalculatorILi2EjESB_ILi1EjENS0_6memory15LoadWithoutCastENSE_16StoreWithoutCastEEEviT_T0_T2_T3_T4_T5_$__internal_accurate_pow)
        /*080c*/ 	.word	0x00000000


	//----- nvinfo : EIATTR_FRAME_SIZE
	.align		4
.L_397:
        /*0810*/ 	.byte	0x04, 0x11
        /*0812*/ 	.short	(.L_399 - .L_398)
	.align		4
.L_398:
        /*0814*/ 	.word	index@(_ZN2at6native27unrolled_elementwise_kernelIZZZNS0_50_GLOBAL__N__2680c7bb_12_PowKernel_cu_7dd49032_300324pow_tensor_tensor_kernelERNS_18TensorIteratorBaseEENKUlvE_clEvENKUlvE4_clEvEUlddE_St5arrayIPcLm3EELi4E23TrivialOffsetCalculatorILi2EjESB_ILi1EjENS0_6memory15LoadWithoutCastENSE_16StoreWithoutCastEEEviT_T0_T2_T3_T4_T5_)
        /*0818*/ 	.word	0x00000000


	//----- nvinfo : EIATTR_REGCOUNT
	.align		4
.L_399:
        /*081c*/ 	.byte	0x04, 0x2f
        /*081e*/ 	.short	(.L_401 - .L_400)
	.align		4
.L_400:
        /*0820*/ 	.word	index@(_ZN2at6native18elementwise_kernelILi128ELi2EZNS0_22gpu_kernel_impl_nocastIZZZNS0_50_GLOBAL__N__2680c7bb_12_PowKernel_cu_7dd49032_300324pow_tensor_tensor_kernelERNS_18TensorIteratorBaseEENKUlvE_clEvENKUlvE4_clEvEUlddE_EEvS5_RKT_EUliE_EEviT1_)
        /*0824*/ 	.word	0x00000026


	//----- nvinfo : EIATTR_FRAME_SIZE
	.align		4
.L_401:
        /*0828*/ 	.byte	0x04, 0x11
        /*082a*/ 	.short	(.L_403 - .L_402)
	.align		4
.L_402:
        /*082c*/ 	.word	index@($_ZN2at6native18elementwise_kernelILi128ELi2EZNS0_22gpu_kernel_impl_nocastIZZZNS0_50_GLOBAL__N__2680c7bb_12_PowKernel_cu_7dd49032_300324pow_tensor_tensor_kernelERNS_18TensorIteratorBaseEENKUlvE_clEvENKUlvE4_clEvEUlddE_EEvS5_RKT_EUliE_EEviT1_$__internal_accurate_pow)
        /*0830*/ 	.word	0x00000000


	//----- nvinfo : EIATTR_FRAME_SIZE
	.align		4
.L_403:
        /*0834*/ 	.byte	0x04, 0x11
        /*0836*/ 	.short	(.L_405 - .L_404)
	.align		4
.L_404:
        /*0838*/ 	.word	index@(_ZN2at6native18elementwise_kernelILi128ELi2EZNS0_22gpu_kernel_impl_nocastIZZZNS0_50_GLOBAL__N__2680c7bb_12_PowKernel_cu_7dd49032_300324pow_tensor_tensor_kernelERNS_18TensorIteratorBaseEENKUlvE_clEvENKUlvE4_clEvEUlddE_EEvS5_RKT_EUliE_EEviT1_)
        /*083c*/ 	.word	0x00000000


	//----- nvinfo : EIATTR_REGCOUNT
	.align		4
.L_405:
        /*0840*/ 	.byte	0x04, 0x2f
        /*0842*/ 	.short	(.L_407 - .L_406)
	.align		4
.L_406:
        /*0844*/ 	.word	index@(_ZN2at6native27unrolled_elementwise_kernelIZZZNS0_50_GLOBAL__N__2680c7bb_12_PowKernel_cu_7dd49032_300324pow_tensor_tensor_kernelERNS_18TensorIteratorBaseEENKUlvE_clEvENKUlvE4_clEvEUlddE_St5arrayIPcLm3EELi4E23TrivialOffsetCalculatorILi2EjESB_ILi1EjENS0_6memory12LoadWithCastILi2EEENSE_13StoreWithCastILi1EEEEEviT_T0_T2_T3_T4_T5_)
        /*0848*/ 	.word	0x0000002c


	//----- nvinfo : EIATTR_FRAME_SIZE
	.align		4
.L_407:
        /*084c*/ 	.byte	0x04, 0x11
        /*084e*/ 	.short	(.L_409 - .L_408)
	.align		4
.L_408:
        /*0850*/ 	.word	index@($_ZN2at6native27unrolled_elementwise_kernelIZZZNS0_50_GLOBAL__N__2680c7bb_12_PowKernel_cu_7dd49032_300324pow_tensor_tensor_kernelERNS_18TensorIteratorBaseEENKUlvE_clEvENKUlvE4_clEvEUlddE_St5arrayIPcLm3EELi4E23TrivialOffsetCalculatorILi2EjESB_ILi1EjENS0_6memory12LoadWithCastILi2EEENSE_13StoreWithCastILi1EEEEEviT_T0_T2_T3_T4_T5_$__internal_accurate_pow)
        /*0854*/ 	.word	0x00000000


	//----- nvinfo : EIATTR_FRAME_SIZE
	.align		4
.L_409:
        /*0858*/ 	.byte	0x04, 0x11
        /*085a*/ 	.short	(.L_411 - .L_410)
	.align		4
.L_410:
        /*085c*/ 	.word	index@(_ZN2at6native27unrolled_elementwise_kernelIZZZNS0_50_GLOBAL__N__2680c7bb_12_PowKernel_cu_7dd49032_300324pow_tensor_tensor_kernelERNS_18TensorIteratorBaseEENKUlvE_clEvENKUlvE4_clEvEUlddE_St5arrayIPcLm3EELi4E23TrivialOffsetCalculatorILi2EjESB_ILi1EjENS0_6memory12LoadWithCastILi2EEENSE_13StoreWithCastILi1EEEEEviT_T0_T2_T3_T4_T5_)
        /*0860*/ 	.word	0x00000000


	//----- nvinfo : EIATTR_REGCOUNT
	.align		4
.L_411:
        /*0864*/ 	.byte	0x04, 0x2f
        /*0866*/ 	.short	(.L_413 - .L_412)
	.align		4
.L_412:
        /*0868*/ 	.word	index@(_ZN2at6native18elementwise_kernelILi128ELi4EZNS0_15gpu_kernel_implIZZZNS0_50_GLOBAL__N__2680c7bb_12_PowKernel_cu_7dd49032_300324pow_tensor_tensor_kernelERNS_18TensorIteratorBaseEENKUlvE_clEvENKUlvE4_clEvEUlddE_EEvS5_RKT_EUliE_EEviT1_)
        /*086c*/ 	.word	0x00000024


	//----- nvinfo : EIATTR_FRAME_SIZE
	.align		4
.L_413:
        /*0870*/ 	.byte	0x04, 0x11
        /*0872*/ 	.short	(.L_415 - .L_414)
	.align		4
.L_414:
        /*0874*/ 	.word	index@($_ZN2at6native18elementwise_kernelILi128ELi4EZNS0_15gpu_kernel_implIZZZNS0_50_GLOBAL__N__2680c7bb_12_PowKernel_cu_7dd49032_300324pow_tensor_tensor_kernelERNS_18TensorIteratorBaseEENKUlvE_clEvENKUlvE4_clEvEUlddE_EEvS5_RKT_EUliE_EEviT1_$__internal_accurate_pow)
        /*0878*/ 	.word	0x00000000


	//----- nvinfo : EIATTR_FRAME_SIZE
	.align		4
.L_415:
        /*087c*/ 	.byte	0x04, 0x11
        /*087e*/ 	.short	(.L_417 - .L_416)
	.align		4
.L_416:
        /*0880*/ 	.word	index@(_ZN2at6native18elementwise_kernelILi128ELi4EZNS0_15gpu_kernel_implIZZZNS0_50_GLOBAL__N__2680c7bb_12_PowKernel_cu_7dd49032_300324pow_tensor_tensor_kernelERNS_18TensorIteratorBaseEENKUlvE_clEvENKUlvE4_clEvEUlddE_EEvS5_RKT_EUliE_EEviT1_)
        /*0884*/ 	.word	0x00000000


	//----- nvinfo : EIATTR_REGCOUNT
	.align		4
.L_417:
        /*0888*/ 	.byte	0x04, 0x2f
        /*088a*/ 	.short	(.L_419 - .L_418)
	.align		4
.L_418:
        /*088c*/ 	.word	index@(_ZN2at6native29vectorized_elementwise_kernelILi8EZNS0_50_GLOBAL__N__2680c7bb_12_PowKernel_cu_7dd49032_300322pow_scalar_tensor_implIfEEvRNS_18TensorIteratorBaseET_EUlfE_St5arrayIPcLm2EEEEviT0_T1_)
        /*0890*/ 	.word	0x00000020


	//----- nvinfo : EIATTR_FRAME_SIZE
	.align		4
.L_419:
        /*0894*/ 	.byte	0x04, 0x11
        /*0896*/ 	.short	(.L_421 - .L_420)
	.align		4
.L_420:
        /*0898*/ 	.word	index@(_ZN2at6native29vectorized_elementwise_kernelILi8EZNS0_50_GLOBAL__N__2680c7bb_12_PowKernel_cu_7dd49032_300322pow_scalar_tensor_implIfEEvRNS_18TensorIteratorBaseET_EUlfE_St5arrayIPcLm2EEEEviT0_T1_)
        /*089c*/ 	.word	0x00000000


	//----- nvinfo : EIATTR_REGCOUNT
	.align		4
.L_421:
        /*08a0*/ 	.byte	0x04, 0x2f
        /*08a2*/ 	.short	(.L_423 - .L_422)
	.align		4
.L_422:
        /*08a4*/ 	.word	index@(_ZN2at6native29vectorized_elementwise_kernelILi4EZNS0_50_GLOBAL__N__2680c7bb_12_PowKernel_cu_7dd49032_300322pow_scalar_tensor_implIfEEvRNS_18TensorIteratorBaseET_EUlfE_St5arrayIPcLm2EEEEviT0_T1_)
        /*08a8*/ 	.word	0x00000020


	//----- nvinfo : EIATTR_FRAME_SIZE
	.align		4
.L_423:
        /*08ac*/ 	.byte	0x04, 0x11
        /*08ae*/ 	.short	(.L_425 - .L_424)
	.align		4
.L_424:
        /*08b0*/ 	.word	index@(_ZN2at6native29vectorized_elementwise_kernelILi4EZNS0_50_GLOBAL__N__2680c7bb_12_PowKernel_cu_7dd49032_300322pow_scalar_tensor_implIfEEvRNS_18TensorIteratorBaseET_EUlfE_St5arrayIPcLm2EEEEviT0_T1_)
        /*08b4*/ 	.word	0x00000000


	//----- nvinfo : EIATTR_REGCOUNT
	.align		4
.L_425:
        /*08b8*/ 	.byte	0x04, 0x2f
        /*08ba*/ 	.short	(.L_427 - .L_426)
	.align		4
.L_426:
        /*08bc*/ 	.word	index@(_ZN2at6native29vectorized_elementwise_kernelILi2EZNS0_50_GLOBAL__N__2680c7bb_12_PowKernel_cu_7dd49032_300322pow_scalar_tensor_implIfEEvRNS_18TensorIteratorBaseET_EUlfE_St5arrayIPcLm2EEEEviT0_T1_)
        /*08c0*/ 	.word	0x00000020


	//----- nvinfo : EIATTR_FRAME_SIZE
	.align		4
.L_427:
        /*08c4*/ 	.byte	0x04, 0x11
        /*08c6*/ 	.short	(.L_429 - .L_428)
	.align		4
.L_428:
        /*08c8*/ 	.word	index@(_ZN2at6native29vectorized_elementwise_kernelILi2EZNS0_50_GLOBAL__N__2680c7bb_12_PowKernel_cu_7dd49032_300322pow_scalar_tensor_implIfEEvRNS_18TensorIteratorBaseET_EUlfE_St5arrayIPcLm2EEEEviT0_T1_)
        /*08cc*/ 	.word	0x00000000


	//----- nvinfo : EIATTR_REGCOUNT
	.align		4
.L_429:
        /*08d0*/ 	.byte	0x04, 0x2f
        /*08d2*/ 	.short	(.L_431 - .L_430)
	.align		4
.L_430:
        /*08d4*/ 	.word	index@(_ZN2at6native27unrolled_elementwise_kernelIZNS0_50_GLOBAL__N__2680c7bb_12_PowKernel_cu_7dd49032_300322pow_scalar_tensor_implIfEEvRNS_18TensorIteratorBaseET_EUlfE_St5arrayIPcLm2EELi4E23TrivialOffsetCalculatorILi1EjESC_NS0_6memory15LoadWithoutCastENSD_16StoreWithoutCastEEEviS6_T0_T2_T3_T4_T5_)
        /*08d8*/ 	.word	0x00000018


	//----- nvinfo : EIATTR_FRAME_SIZE
	.align		4
.L_431:
        /*08dc*/ 	.byte	0x04, 0x11
        /*08de*/ 	.short	(.L_433 - .L_432)
	.align		4
.L_432:
        /*08e0*/ 	.word	index@(_ZN2at6native27unrolled_elementwise_kernelIZNS0_50_GLOBAL__N__2680c7bb_12_PowKernel_cu_7dd49032_300322pow_scalar_tensor_implIfEEvRNS_18TensorIteratorBaseET_EUlfE_St5arrayIPcLm2EELi4E23TrivialOffsetCalculatorILi1EjESC_NS0_6memory15LoadWithoutCastENSD_16StoreWithoutCastEEEviS6_T0_T2_T3_T4_T5_)
        /*08e4*/ 	.word	0x00000000


	//----- nvinfo : EIATTR_REGCOUNT
	.align		4
.L_433:
        /*08e8*/ 	.byte	0x04, 0x2f
        /*08ea*/ 	.short	(.L_435 - .L_434)
	.align		4
.L_434:
        /*08ec*/ 	.word	index@(_ZN2at6native18elementwise_kernelILi128ELi2EZNS0_22gpu_kernel_impl_nocastIZNS0_50_GLOBAL__N__2680c7bb_12_PowKernel_cu_7dd49032_300322pow_scalar_tensor_implIfEEvRNS_18TensorIteratorBaseET_EUlfE_EEvS6_RKS7_EUliE_EEviT1_)
        /*08f0*/ 	.word	0x00000014


	//----- nvinfo : EIATTR_FRAME_SIZE
	.align		4
.L_435:
        /*08f4*/ 	.byte	0x04, 0x11
        /*08f6*/ 	.short	(.L_437 - .L_436)
	.align		4
.L_436:
        /*08f8*/ 	.word	index@(_ZN2at6native18elementwise_kernelILi128ELi2EZNS0_22gpu_kernel_impl_nocastIZNS0_50_GLOBAL__N__2680c7bb_12_PowKernel_cu_7dd49032_300322pow_scalar_tensor_implIfEEvRNS_18TensorIteratorBaseET_EUlfE_EEvS6_RKS7_EUliE_EEviT1_)
        /*08fc*/ 	.word	0x00000000


	//----- nvinfo : EIATTR_REGCOUNT
	.align		4
.L_437:
        /*0900*/ 	.byte	0x04, 0x2f
        /*0902*/ 	.short	(.L_439 - .L_438)
	.align		4
.L_438:
        /*0904*/ 	.word	index@(_ZN2at6native27unrolled_elementwise_kernelIZNS0_50_GLOBAL__N__2680c7bb_12_PowKernel_cu_7dd49032_300322pow_scalar_tensor_implIfEEvRNS_18TensorIteratorBaseET_EUlfE_St5arrayIPcLm2EELi4E23TrivialOffsetCalculatorILi1EjESC_NS0_6memory12LoadWithCastILi1EEENSD_13StoreWithCastILi1EEEEEviS6_T0_T2_T3_T4_T5_)
        /*0908*/ 	.word	0x0000001d


	//----- nvinfo : EIATTR_FRAME_SIZE
	.align		4
.L_439:
        /*090c*/ 	.byte	0x04, 0x11
        /*090e*/ 	.short	(.L_441 - .L_440)
	.align		4
.L_440:
        /*0910*/ 	.word	index@(_ZN2at6native27unrolled_elementwise_kernelIZNS0_50_GLOBAL__N__2680c7bb_12_PowKernel_cu_7dd49032_300322pow_scalar_tensor_implIfEEvRNS_18TensorIteratorBaseET_EUlfE_St5arrayIPcLm2EELi4E23TrivialOffsetCalculatorILi1EjESC_NS0_6memory12LoadWithCastILi1EEENSD_13StoreWithCastILi1EEEEEviS6_T0_T2_T3_T4_T5_)
        /*0914*/ 	.word	0x00000000


	//----- nvinfo : EIATTR_REGCOUNT
	.align		4
.L_441:
        /*0918*/ 	.byte	0x04, 0x2f
        /*091a*/ 	.short	(.L_443 - .L_442)
	.align		4
.L_442:
        /*091c*/ 	.word	index@(_ZN2at6native18elementwise_kernelILi128ELi4EZNS0_15gpu_kernel_implIZNS0_50_GLOBAL__N__2680c7bb_12_PowKernel_cu_7dd49032_300322pow_scalar_tensor_implIfEEvRNS_18TensorIteratorBaseET_EUlfE_EEvS6_RKS7_EUliE_EEviT1_)
        /*0920*/ 	.word	0x00000018


	//----- nvinfo : EIATTR_FRAME_SIZE
	.align		4
.L_443:
        /*0924*/ 	.byte	0x04, 0x11
        /*0926*/ 	.short	(.L_445 - .L_444)
	.align		4
.L_444:
        /*0928*/ 	.word	index@(_ZN2at6native18elementwise_kernelILi128ELi4EZNS0_15gpu_kernel_implIZNS0_50_GLOBAL__N__2680c7bb_12_PowKernel_cu_7dd49032_300322pow_scalar_tensor_implIfEEvRNS_18TensorIteratorBaseET_EUlfE_EEvS6_RKS7_EUliE_EEviT1_)
        /*092c*/ 	.word	0x00000000


	//----- nvinfo : EIATTR_REGCOUNT
	.align		4
.L_445:
        /*0930*/ 	.byte	0x04, 0x2f
        /*0932*/ 	.short	(.L_447 - .L_446)
	.align		4
.L_446:
        /*0934*/ 	.word	index@(_ZN2at6native29vectorized_elementwise_kernelILi8EZZZNS0_50_GLOBAL__N__2680c7bb_12_PowKernel_cu_7dd49032_300324pow_tensor_tensor_kernelERNS_18TensorIteratorBaseEENKUlvE_clEvENKUlvE5_clEvEUlffE_St5arrayIPcLm3EEEEviT0_T1_)
        /*0938*/ 	.word	0x00000028


	//----- nvinfo : EIATTR_FRAME_SIZE
	.align		4
.L_447:
        /*093c*/ 	.byte	0x04, 0x11
        /*093e*/ 	.short	(.L_449 - .L_448)
	.align		4
.L_448:
        /*0940*/ 	.word	index@(_ZN2at6native29vectorized_elementwise_kernelILi8EZZZNS0_50_GLOBAL__N__2680c7bb_12_PowKernel_cu_7dd49032_300324pow_tensor_tensor_kernelERNS_18TensorIteratorBaseEENKUlvE_clEvENKUlvE5_clEvEUlffE_St5arrayIPcLm3EEEEviT0_T1_)
        /*0944*/ 	.word	0x00000000


	//----- nvinfo : EIATTR_REGCOUNT
	.align		4
.L_449:
        /*0948*/ 	.byte	0x04, 0x2f
        /*094a*/ 	.short	(.L_451 - .L_450)
	.align		4
.L_450:
        /*094c*/ 	.word	index@(_ZN2at6native29vectorized_elementwise_kernelILi4EZZZNS0_50_GLOBAL__N__2680c7bb_12_PowKernel_cu_7dd49032_300324pow_tensor_tensor_kernelERNS_18TensorIteratorBaseEENKUlvE_clEvENKUlvE5_clEvEUlffE_St5arrayIPcLm3EEEEviT0_T1_)
        /*0950*/ 	.word	0x00000028


	//----- nvinfo : EIATTR_FRAME_SIZE
	.align		4
.L_451:
        /*0954*/ 	.byte	0x04, 0x11
        /*0956*/ 	.short	(.L_453 - .L_452)
	.align		4
.L_452:
        /*0958*/ 	.word	index@(_ZN2at6native29vectorized_elementwise_kernelILi4EZZZNS0_50_GLOBAL__N__2680c7bb_12_PowKernel_cu_7dd49032_300324pow_tensor_tensor_kernelERNS_18TensorIteratorBaseEENKUlvE_clEvENKUlvE5_clEvEUlffE_St5arrayIPcLm3EEEEviT0_T1_)
        /*095c*/ 	.word	0x00000000


	//----- nvinfo : EIATTR_REGCOUNT
	.align		4
.L_453:
        /*0960*/ 	.byte	0x04, 0x2f
        /*0962*/ 	.short	(.L_455 - .L_454)
	.align		4
.L_454:
        /*0964*/ 	.word	index@(_ZN2at6native29vectorized_elementwise_kernelILi2EZZZNS0_50_GLOBAL__N__2680c7bb_12_PowKernel_cu_7dd49032_300324pow_tensor_tensor_kernelERNS_18TensorIteratorBaseEENKUlvE_clEvENKUlvE5_clEvEUlffE_St5arrayIPcLm3EEEEviT0_T1_)
        /*0968*/ 	.word	0x00000028


	//----- nvinfo : EIATTR_FRAME_SIZE
	.align		4
.L_455:
        /*096c*/ 	.byte	0x04, 0x11
        /*096e*/ 	.short	(.L_457 - .L_456)
	.align		4
.L_456:
        /*0970*/ 	.word	index@(_ZN2at6native29vectorized_elementwise_kernelILi2EZZZNS0_50_GLOBAL__N__2680c7bb_12_PowKernel_cu_7dd49032_300324pow_tensor_tensor_kernelERNS_18TensorIteratorBaseEENKUlvE_clEvENKUlvE5_clEvEUlffE_St5arrayIPcLm3EEEEviT0_T1_)
        /*0974*/ 	.word	0x00000000


	//----- nvinfo : EIATTR_REGCOUNT
	.align		4
.L_457:
        /*0978*/ 	.byte	0x04, 0x2f
        /*097a*/ 	.short	(.L_459 - .L_458)
	.align		4
.L_458:
        /*097c*/ 	.word	index@(_ZN2at6native27unrolled_elementwise_kernelIZZZNS0_50_GLOBAL__N__2680c7bb_12_PowKernel_cu_7dd49032_300324pow_tensor_tensor_kernelERNS_18TensorIteratorBaseEENKUlvE_clEvENKUlvE5_clEvEUlffE_St5arrayIPcLm3EELi4E23TrivialOffsetCalculatorILi2EjESB_ILi1EjENS0_6memory15LoadWithoutCastENSE_16StoreWithoutCastEEEviT_T0_T2_T3_T4_T5_)
        /*0980*/ 	.word	0x0000001c


	//----- nvinfo : EIATTR_FRAME_SIZE
	.align		4
.L_459:
        /*0984*/ 	.byte	0x04, 0x11
        /*0986*/ 	.short	(.L_461 - .L_460)
	.align		4
.L_460:
        /*0988*/ 	.word	index@(_ZN2at6native27unrolled_elementwise_kernelIZZZNS0_50_GLOBAL__N__2680c7bb_12_PowKernel_cu_7dd49032_300324pow_tensor_tensor_kernelERNS_18TensorIteratorBaseEENKUlvE_clEvENKUlvE5_clEvEUlffE_St5arrayIPcLm3EELi4E23TrivialOffsetCalculatorILi2EjESB_ILi1EjENS0_6memory15LoadWithoutCastENSE_16StoreWithoutCastEEEviT_T0_T2_T3_T4_T5_)
        /*098c*/ 	.word	0x00000000


	//----- nvinfo : EIATTR_REGCOUNT
	.align		4
.L_461:
        /*0990*/ 	.byte	0x04, 0x2f
        /*0992*/ 	.short	(.L_463 - .L_462)
	.align		4
.L_462:
        /*0994*/ 	.word	index@(_ZN2at6native18elementwise_kernelILi128ELi2EZNS0_22gpu_kernel_impl_nocastIZZZNS0_50_GLOBAL__N__2680c7bb_12_PowKernel_cu_7dd49032_300324pow_tensor_tensor_kernelERNS_18TensorIteratorBaseEENKUlvE_clEvENKUlvE5_clEvEUlffE_EEvS5_RKT_EUliE_EEviT1_)
        /*0998*/ 	.word	0x00000014


	//----- nvinfo : EIATTR_FRAME_SIZE
	.align		4
.L_463:
        /*099c*/ 	.byte	0x04, 0x11
        /*099e*/ 	.short	(.L_465 - .L_464)
	.align		4
.L_464:
        /*09a0*/ 	.word	index@(_ZN2at6native18elementwise_kernelILi128ELi2EZNS0_22gpu_kernel_impl_nocastIZZZNS0_50_GLOBAL__N__2680c7bb_12_PowKernel_cu_7dd49032_300324pow_tensor_tensor_kernelERNS_18TensorIteratorBaseEENKUlvE_clEvENKUlvE5_clEvEUlffE_EEvS5_RKT_EUliE_EEviT1_)
        /*09a4*/ 	.word	0x00000000


	//----- nvinfo : EIATTR_REGCOUNT
	.align		4
.L_465:
        /*09a8*/ 	.byte	0x04, 0x2f
        /*09aa*/ 	.short	(.L_467 - .L_466)
	.align		4
.L_466:
        /*09ac*/ 	.word	index@(_ZN2at6native27unrolled_elementwise_kernelIZZZNS0_50_GLOBAL__N__2680c7bb_12_PowKernel_cu_7dd49032_300324pow_tensor_tensor_kernelERNS_18TensorIteratorBaseEENKUlvE_clEvENKUlvE5_clEvEUlffE_St5arrayIPcLm3EELi4E23TrivialOffsetCalculatorILi2EjESB_ILi1EjENS0_6memory12LoadWithCastILi2EEENSE_13StoreWithCastILi1EEEEEviT_T0_T2_T3_T4_T5_)
        /*09b0*/ 	.word	0x00000020


	//----- nvinfo : EIATTR_FRAME_SIZE
	.align		4
.L_467:
        /*09b4*/ 	.byte	0x04, 0x11
        /*09b6*/ 	.short	(.L_469 - .L_468)
	.align		4
.L_468:
        /*09b8*/ 	.word	index@(_ZN2at6native27unrolled_elementwise_kernelIZZZNS0_50_GLOBAL__N__2680c7bb_12_PowKernel_cu_7dd49032_300324pow_tensor_tensor_kernelERNS_18TensorIteratorBaseEENKUlvE_clEvENKUlvE5_clEvEUlffE_St5arrayIPcLm3EELi4E23TrivialOffsetCalculatorILi2EjESB_ILi1EjENS0_6memory12LoadWithCastILi2EEENSE_13StoreWithCastILi1EEEEEviT_T0_T2_T3_T4_T5_)
        /*09bc*/ 	.word	0x00000000


	//----- nvinfo : EIATTR_REGCOUNT
	.align		4
.L_469:
        /*09c0*/ 	.byte	0x04, 0x2f
        /*09c2*/ 	.short	(.L_471 - .L_470)
	.align		4
.L_470:
        /*09c4*/ 	.word	index@(_ZN2at6native18elementwise_kernelILi128ELi4EZNS0_15gpu_kernel_implIZZZNS0_50_GLOBAL__N__2680c7bb_12_PowKernel_cu_7dd49032_300324pow_tensor_tensor_kernelERNS_18TensorIteratorBaseEENKUlvE_clEvENKUlvE5_clEvEUlffE_EEvS5_RKT_EUliE_EEviT1_)
        /*09c8*/ 	.word	0x00000018


	//----- nvinfo : EIATTR_FRAME_SIZE
	.align		4
.L_471:
        /*09cc*/ 	.byte	0x04, 0x11
        /*09ce*/ 	.short	(.L_473 - .L_472)
	.align		4
.L_472:
        /*09d0*/ 	.word	index@(_ZN2at6native18elementwise_kernelILi128ELi4EZNS0_15gpu_kernel_implIZZZNS0_50_GLOBAL__N__2680c7bb_12_PowKernel_cu_7dd49032_300324pow_tensor_tensor_kernelERNS_18TensorIteratorBaseEENKUlvE_clEvENKUlvE5_clEvEUlffE_EEvS5_RKT_EUliE_EEviT1_)
        /*09d4*/ 	.word	0x00000000


	//----- nvinfo : EIATTR_REGCOUNT
	.align		4
.L_473:
        /*09d8*/ 	.byte	0x04, 0x2f
        /*09da*/ 	.short	(.L_475 - .L_474)
	.align		4
.L_474:
        /*09dc*/ 	.word	index@(_ZN2at6native29vectorized_elementwise_kernelILi8EZNS0_50_GLOBAL__N__2680c7bb_12_PowKernel_cu_7dd49032_300322pow_scalar_tensor_implIdEEvRNS_18TensorIteratorBaseEN3c107complexIT_EEEUlNS7_IdEEE_St5arrayIPcLm2EEEEviT0_T1_)
        /*09e0*/ 	.word	0x00000046


	//----- nvinfo : EIATTR_FRAME_SIZE
	.align		4
.L_475:
        /*09e4*/ 	.byte	0x04, 0x11
        /*09e6*/ 	.short	(.L_477 - .L_476)
	.align		4
.L_476:
        /*09e8*/ 	.word	index@($_ZN2at6native29vectorized_elementwise_kernelILi8EZNS0_50_GLOBAL__N__2680c7bb_12_PowKernel_cu_7dd49032_300322pow_scalar_tensor_implIdEEvRNS_18TensorIteratorBaseEN3c107complexIT_EEEUlNS7_IdEEE_St5arrayIPcLm2EEEEviT0_T1_$__internal_trig_reduction_slowpathd)
        /*09ec*/ 	.word	0x00000028


	//----- nvinfo : EIATTR_FRAME_SIZE
	.align		4
.L_477:
        /*09f0*/ 	.byte	0x04, 0x11
        /*09f2*/ 	.short	(.L_479 - .L_478)
	.align		4
.L_478:
        /*09f4*/ 	.word	index@(_ZN2at6native29vectorized_elementwise_kernelILi8EZNS0_50_GLOBAL__N__2680c7bb_12_PowKernel_cu_7dd49032_300322pow_scalar_tensor_implIdEEvRNS_18TensorIteratorBaseEN3c107complexIT_EEEUlNS7_IdEEE_St5arrayIPcLm2EEEEviT0_T1_)
        /*09f8*/ 	.word	0x00000028


	//----- nvinfo : EIATTR_REGCOUNT
	.align		4
.L_479:
        /*09fc*/ 	.byte	0x04, 0x2f
        /*09fe*/ 	.short	(.L_481 - .L_480)
	.align		4
.L_480:
        /*0a00*/ 	.word	index@(_ZN2at6native29vectorized_elementwise_kernelILi4EZNS0_50_GLOBAL__N__2680c7bb_12_PowKernel_cu_7dd49032_300322pow_scalar_tensor_implIdEEvRNS_18TensorIteratorBaseEN3c107complexIT_EEEUlNS7_IdEEE_St5arrayIPcLm2EEEEviT0_T1_)
        /*0a04*/ 	.word	0x00000046


	//----- nvinfo : EIATTR_FRAME_SIZE
	.align		4
.L_481:
        /*0a08*/ 	.byte	0x04, 0x11
        /*0a0a*/ 	.short	(.L_483 - .L_482)
	.align		4
.L_482:
        /*0a0c*/ 	.word	index@($_ZN2at6native29vectorized_elementwise_kernelILi4EZNS0_50_GLOBAL__N__2680c7bb_12_PowKernel_cu_7dd49032_300322pow_scalar_tensor_implIdEEvRNS_18TensorIteratorBaseEN3c107complexIT_EEEUlNS7_IdEEE_St5arrayIPcLm2EEEEviT0_T1_$__internal_trig_reduction_slowpathd)
        /*0a10*/ 	.word	0x00000028


	//----- nvinfo : EIATTR_FRAME_SIZE
	.align		4
.L_483:
        /*0a14*/ 	.byte	0x04, 0x11
        /*0a16*/ 	.short	(.L_485 - .L_484)
	.align		4
.L_484:
        /*0a18*/ 	.word	index@(_ZN2at6native29vectorized_elementwise_kernelILi4EZNS0_50_GLOBAL__N__2680c7bb_12_PowKernel_cu_7dd49032_300322pow_scalar_tensor_implIdEEvRNS_18TensorIteratorBaseEN3c107complexIT_EEEUlNS7_IdEEE_St5arrayIPcLm2EEEEviT0_T1_)
        /*0a1c*/ 	.word	0x00000028


	//----- nvinfo : EIATTR_REGCOUNT
	.align		4
.L_485:
        /*0a20*/ 	.byte	0x04, 0x2f
        /*0a22*/ 	.short	(.L_487 - .L_486)
	.align		4
.L_486:
        /*0a24*/ 	.word	index@(_ZN2at6native29vectorized_elementwise_kernelILi2EZNS0_50_GLOBAL__N__2680c7bb_12_PowKernel_cu_7dd49032_300322pow_scalar_tensor_implIdEEvRNS_18TensorIteratorBaseEN3c107complexIT_EEEUlNS7_IdEEE_St5arrayIPcLm2EEEEviT0_T1_)
        /*0a28*/ 	.word	0x00000046


	//----- nvinfo : EIATTR_FRAME_SIZE
	.align		4
.L_487:
        /*0a2c*/ 	.byte	0x04, 0x11
        /*0a2e*/ 	.short	(.L_489 - .L_488)
	.align		4
.L_488:
        /*0a30*/ 	.word	index@($_ZN2at6native29vectorized_elementwise_kernelILi2EZNS0_50_GLOBAL__N__2680c7bb_12_PowKernel_cu_7dd49032_300322pow_scalar_tensor_implIdEEvRNS_18TensorIteratorBaseEN3c107complexIT_EEEUlNS7_IdEEE_St5arrayIPcLm2EEEEviT0_T1_$__internal_trig_reduction_slowpathd)
        /*0a34*/ 	.word	0x00000028


	//----- nvinfo : EIATTR_FRAME_SIZE
	.align		4
.L_489:
        /*0a38*/ 	.byte	0x04, 0x11
        /*0a3a*/ 	.short	(.L_491 - .L_490)
	.align		4
.L_490:
        /*0a3c*/ 	.word	index@(_ZN2at6native29vectorized_elementwise_kernelILi2EZNS0_50_GLOBAL__N__2680c7bb_12_PowKernel_cu_7dd49032_300322pow_scalar_tensor_implIdEEvRNS_18TensorIteratorBaseEN3c107complexIT_EEEUlNS7_IdEEE_St5arrayIPcLm2EEEEviT0_T1_)
        /*0a40*/ 	.word	0x00000028


	//----- nvinfo : EIATTR_REGCOUNT
	.align		4
.L_491:
        /*0a44*/ 	.byte	0x04, 0x2f
        /*0a46*/ 	.short	(.L_493 - .L_492)
	.align		4
.L_492:
        /*0a48*/ 	.word	index@(_ZN2at6native27unrolled_elementwise_kernelIZNS0_50_GLOBAL__N__2680c7bb_12_PowKernel_cu_7dd49032_300322pow_scalar_tensor_implIdEEvRNS_18TensorIteratorBaseEN3c107complexIT_EEEUlNS7_IdEEE_St5arrayIPcLm2EELi4E23TrivialOffsetCalculatorILi1EjESG_NS0_6memory15LoadWithoutCastENSH_16StoreWithoutCastEEEviS8_T0_T2_T3_T4_T5_)
        /*0a4c*/ 	.word	0x00000038


	//----- nvinfo : EIATTR_FRAME_SIZE
	.align		4
.L_493:
        /*0a50*/ 	.byte	0x04, 0x11
        /*0a52*/ 	.short	(.L_495 - .L_494)
	.align		4
.L_494:
        /*0a54*/ 	.word	index@($_ZN2at6native27unrolled_elementwise_kernelIZNS0_50_GLOBAL__N__2680c7bb_12_PowKernel_cu_7dd49032_300322pow_scalar_tensor_implIdEEvRNS_18TensorIteratorBaseEN3c107complexIT_EEEUlNS7_IdEEE_St5arrayIPcLm2EELi4E23TrivialOffsetCalculatorILi1EjESG_NS0_6memory15LoadWithoutCastENSH_16StoreWithoutCastEEEviS8_T0_T2_T3_T4_T5_$__internal_trig_reduction_slowpathd)
        /*0a58*/ 	.word	0x00000028


	//----- nvinfo : EIATTR_FRAME_SIZE
	.align		4
.L_495:
        /*0a5c*/ 	.byte	0x04, 0x11
        /*0a5e*/ 	.short	(.L_497 - .L_496)
	.align		4
.L_496:
        /*0a60*/ 	.word	index@(_ZN2at6native27unrolled_elementwise_kernelIZNS0_50_GLOBAL__N__2680c7bb_12_PowKernel_cu_7dd49032_300322pow_scalar_tensor_implIdEEvRNS_18TensorIteratorBaseEN3c107complexIT_EEEUlNS7_IdEEE_St5arrayIPcLm2EELi4E23TrivialOffsetCalculatorILi1EjESG_NS0_6memory15LoadWithoutCastENSH_16StoreWithoutCastEEEviS8_T0_T2_T3_T4_T5_)
        /*0a64*/ 	.word	0x00000028


	//----- nvinfo : EIATTR_REGCOUNT
	.align		4
.L_497:
        /*0a68*/ 	.byte	0x04, 0x2f
        /*0a6a*/ 	.short	(.L_499 - .L_498)
	.align		4
.L_498:
        /*0a6c*/ 	.word	index@(_ZN2at6native18elementwise_kernelILi128ELi2EZNS0_22gpu_kernel_impl_nocastIZNS0_50_GLOBAL__N__2680c7bb_12_PowKernel_cu_7dd49032_300322pow_scalar_tensor_implIdEEvRNS_18TensorIteratorBaseEN3c107complexIT_EEEUlNS8_IdEEE_EEvS6_RKS9_EUliE_EEviT1_)
        /*0a70*/ 	.word	0x00000028


	//----- nvinfo : EIATTR_FRAME_SIZE
	.align		4
.L_499:
        /*0a74*/ 	.byte	0x04, 0x11
        /*0a76*/ 	.short	(.L_501 - .L_500)
	.align		4
.L_500:
        /*0a78*/ 	.word	index@($_ZN2at6native18elementwise_kernelILi128ELi2EZNS0_22gpu_kernel_impl_nocastIZNS0_50_GLOBAL__N__2680c7bb_12_PowKernel_cu_7dd49032_300322pow_scalar_tensor_implIdEEvRNS_18TensorIteratorBaseEN3c107complexIT_EEEUlNS8_IdEEE_EEvS6_RKS9_EUliE_EEviT1_$__internal_trig_reduction_slowpathd)
        /*0a7c*/ 	.word	0x00000028


	//----- nvinfo : EIATTR_FRAME_SIZE
	.align		4
.L_501:
        /*0a80*/ 	.byte	0x04, 0x11
        /*0a82*/ 	.short	(.L_503 - .L_502)
	.align		4
.L_502:
        /*0a84*/ 	.word	index@(_ZN2at6native18elementwise_kernelILi128ELi2EZNS0_22gpu_kernel_impl_nocastIZNS0_50_GLOBAL__N__2680c7bb_12_PowKernel_cu_7dd49032_300322pow_scalar_tensor_implIdEEvRNS_18TensorIteratorBaseEN3c107complexIT_EEEUlNS8_IdEEE_EEvS6_RKS9_EUliE_EEviT1_)
        /*0a88*/ 	.word	0x00000028


	//----- nvinfo : EIATTR_REGCOUNT
	.align		4
.L_503:
        /*0a8c*/ 	.byte	0x04, 0x2f
        /*0a8e*/ 	.short	(.L_505 - .L_504)
	.align		4
.L_504:
        /*0a90*/ 	.word	index@(_ZN2at6native27unrolled_elementwise_kernelIZNS0_50_GLOBAL__N__2680c7bb_12_PowKernel_cu_7dd49032_300322pow_scalar_tensor_implIdEEvRNS_18TensorIteratorBaseEN3c107complexIT_EEEUlNS7_IdEEE_St5arrayIPcLm2EELi4E23TrivialOffsetCalculatorILi1EjESG_NS0_6memory12LoadWithCastILi1EEENSH_13StoreWithCastILi1EEEEEviS8_T0_T2_T3_T4_T5_)
        /*0a94*/ 	.word	0x00000030


	//----- nvinfo : EIATTR_FRAME_SIZE
	.align		4
.L_505:
        /*0a98*/ 	.byte	0x04, 0x11
        /*0a9a*/ 	.short	(.L_507 - .L_506)
	.align		4
.L_506:
        /*0a9c*/ 	.word	index@($_ZN2at6native27unrolled_elementwise_kernelIZNS0_50_GLOBAL__N__2680c7bb_12_PowKernel_cu_7dd49032_300322pow_scalar_tensor_implIdEEvRNS_18TensorIteratorBaseEN3c107complexIT_EEEUlNS7_IdEEE_St5arrayIPcLm2EELi4E23TrivialOffsetCalculatorILi1EjESG_NS0_6memory12LoadWithCastILi1EEENSH_13StoreWithCastILi1EEEEEviS8_T0_T2_T3_T4_T5_$__internal_trig_reduction_slowpathd)
        /*0aa0*/ 	.word	0x00000028


	//----- nvinfo : EIATTR_FRAME_SIZE
	.align		4
.L_507:
        /*0aa4*/ 	.byte	0x04, 0x11
        /*0aa6*/ 	.short	(.L_509 - .L_508)
	.align		4
.L_508:
        /*0aa8*/ 	.word	index@(_ZN2at6native27unrolled_elementwise_kernelIZNS0_50_GLOBAL__N__2680c7bb_12_PowKernel_cu_7dd49032_300322pow_scalar_tensor_implIdEEvRNS_18TensorIteratorBaseEN3c107complexIT_EEEUlNS7_IdEEE_St5arrayIPcLm2EELi4E23TrivialOffsetCalculatorILi1EjESG_NS0_6memory12LoadWithCastILi1EEENSH_13StoreWithCastILi1EEEEEviS8_T0_T2_T3_T4_T5_)
        /*0aac*/ 	.word	0x00000028


	//----- nvinfo : EIATTR_REGCOUNT
	.align		4
.L_509:
        /*0ab0*/ 	.byte	0x04, 0x2f
        /*0ab2*/ 	.short	(.L_511 - .L_510)
	.align		4
.L_510:
        /*0ab4*/ 	.word	index@(_ZN2at6native18elementwise_kernelILi128ELi4EZNS0_15gpu_kernel_implIZNS0_50_GLOBAL__N__2680c7bb_12_PowKernel_cu_7dd49032_300322pow_scalar_tensor_implIdEEvRNS_18TensorIteratorBaseEN3c107complexIT_EEEUlNS8_IdEEE_EEvS6_RKS9_EUliE_EEviT1_)
        /*0ab8*/ 	.word	0x00000026


	//----- nvinfo : EIATTR_FRAME_SIZE
	.align		4
.L_511:
        /*0abc*/ 	.byte	0x04, 0x11
        /*0abe*/ 	.short	(.L_513 - .L_512)
	.align		4
.L_512:
        /*0ac0*/ 	.word	index@($_ZN2at6native18elementwise_kernelILi128ELi4EZNS0_15gpu_kernel_implIZNS0_50_GLOBAL__N__2680c7bb_12_PowKernel_cu_7dd49032_300322pow_scalar_tensor_implIdEEvRNS_18TensorIteratorBaseEN3c107complexIT_EEEUlNS8_IdEEE_EEvS6_RKS9_EUliE_EEviT1_$__internal_trig_reduction_slowpathd)
        /*0ac4*/ 	.word	0x00000028


	//----- nvinfo : EIATTR_FRAME_SIZE
	.align		4
.L_513:
        /*0ac8*/ 	.byte	0x04, 0x11
        /*0aca*/ 	.short	(.L_515 - .L_514)
	.align		4
.L_514:
        /*0acc*/ 	.word	index@(_ZN2at6native18elementwise_kernelILi128ELi4EZNS0_15gpu_kernel_implIZNS0_50_GLOBAL__N__2680c7bb_12_PowKernel_cu_7dd49032_300322pow_scalar_tensor_implIdEEvRNS_18TensorIteratorBaseEN3c107complexIT_EEEUlNS8_IdEEE_EEvS6_RKS9_EUliE_EEviT1_)
        /*0ad0*/ 	.word	0x00000028


	//----- nvinfo : EIATTR_REGCOUNT
	.align		4
.L_515:
        /*0ad4*/ 	.byte	0x04, 0x2f
        /*0ad6*/ 	.short	(.L_517 - .L_516)
	.align		4
.L_516:
        /*0ad8*/ 	.word	index@(_ZN2at6native29vectorized_elementwise_kernelILi8EZZZNS0_50_GLOBAL__N__2680c7bb_12_PowKernel_cu_7dd49032_300324pow_tensor_tensor_kernelERNS_18TensorIteratorBaseEENKUlvE_clEvENKUlvE6_clEvEUlN3c107complexIdEES9_E_St5arrayIPcLm3EEEEviT0_T1_)
        /*0adc*/ 	.word	0x00000070


	//----- nvinfo : EIATTR_FRAME_SIZE
	.align		4
.L_517:
        /*0ae0*/ 	.byte	0x04, 0x11
        /*0ae2*/ 	.short	(.L_519 - .L_518)
	.align		4
.L_518:
        /*0ae4*/ 	.word	index@($_ZN2at6native29vectorized_elementwise_kernelILi8EZZZNS0_50_GLOBAL__N__2680c7bb_12_PowKernel_cu_7dd49032_300324pow_tensor_tensor_kernelERNS_18TensorIteratorBaseEENKUlvE_clEvENKUlvE6_clEvEUlN3c107complexIdEES9_E_St5arrayIPcLm3EEEEviT0_T1_$__internal_trig_reduction_slowpathd)
        /*0ae8*/ 	.word	0x00000028


	//----- nvinfo : EIATTR_FRAME_SIZE
	.align		4
.L_519:
        /*0aec*/ 	.byte	0x04, 0x11
        /*0aee*/ 	.short	(.L_521 - .L_520)
	.align		4
.L_520:
        /*0af0*/ 	.word	index@($__internal_90_$__cuda_sm20_div_rn_f64_full)
        /*0af4*/ 	.word	0x00000028


	//----- nvinfo : EIATTR_FRAME_SIZE
	.align		4
.L_521:
        /*0af8*/ 	.byte	0x04, 0x11
        /*0afa*/ 	.short	(.L_523 - .L_522)
	.align		4
.L_522:
        /*0afc*/ 	.word	index@(_ZN2at6native29vectorized_elementwise_kernelILi8EZZZNS0_50_GLOBAL__N__2680c7bb_12_PowKernel_cu_7dd49032_300324pow_tensor_tensor_kernelERNS_18TensorIteratorBaseEENKUlvE_clEvENKUlvE6_clEvEUlN3c107complexIdEES9_E_St5arrayIPcLm3EEEEviT0_T1_)
        /*0b00*/ 	.word	0x00000028


	//----- nvinfo : EIATTR_REGCOUNT
	.align		4
.L_523:
        /*0b04*/ 	.byte	0x04, 0x2f
        /*0b06*/ 	.short	(.L_525 - .L_524)
	.align		4
.L_524:
        /*0b08*/ 	.word	index@(_ZN2at6native29vectorized_elementwise_kernelILi4EZZZNS0_50_GLOBAL__N__2680c7bb_12_PowKernel_cu_7dd49032_300324pow_tensor_tensor_kernelERNS_18TensorIteratorBaseEENKUlvE_clEvENKUlvE6_clEvEUlN3c107complexIdEES9_E_St5arrayIPcLm3EEEEviT0_T1_)
        /*0b0c*/ 	.word	0x00000070


	//----- nvinfo : EIATTR_FRAME_SIZE
	.align		4
.L_525:
        /*0b10*/ 	.byte	0x04, 0x11
        /*0b12*/ 	.short	(.L_527 - .L_526)
	.align		4
.L_526:
        /*0b14*/ 	.word	index@($_ZN2at6native29vectorized_elementwise_kernelILi4EZZZNS0_50_GLOBAL__N__2680c7bb_12_PowKernel_cu_7dd49032_300324pow_tensor_tensor_kernelERNS_18TensorIteratorBaseEENKUlvE_clEvENKUlvE6_clEvEUlN3c107complexIdEES9_E_St5arrayIPcLm3EEEEviT0_T1_$__internal_trig_reduction_slowpathd)
        /*0b18*/ 	.word	0x00000028


	//----- nvinfo : EIATTR_FRAME_SIZE
	.align		4
.L_527:
        /*0b1c*/ 	.byte	0x04, 0x11
        /*0b1e*/ 	.short	(.L_529 - .L_528)
	.align		4
.L_528:
        /*0b20*/ 	.word	index@($__internal_89_$__cuda_sm20_div_rn_f64_full)
        /*0b24*/ 	.word	0x00000028


	//----- nvinfo : EIATTR_FRAME_SIZE
	.align		4
.L_529:
        /*0b28*/ 	.byte	0x04, 0x11
        /*0b2a*/ 	.short	(.L_531 - .L_530)
	.align		4
.L_530:
        /*0b2c*/ 	.word	index@(_ZN2at6native29vectorized_elementwise_kernelILi4EZZZNS0_50_GLOBAL__N__2680c7bb_12_PowKernel_cu_7dd49032_300324pow_tensor_tensor_kernelERNS_18TensorIteratorBaseEENKUlvE_clEvENKUlvE6_clEvEUlN3c107complexIdEES9_E_St5arrayIPcLm3EEEEviT0_T1_)
        /*0b30*/ 	.word	0x00000028


	//----- nvinfo : EIATTR_REGCOUNT
	.align		4
.L_531:
        /*0b34*/ 	.byte	0x04, 0x2f
        /*0b36*/ 	.short	(.L_533 - .L_532)
	.align		4
.L_532:
        /*0b38*/ 	.word	index@(_ZN2at6native29vectorized_elementwise_kernelILi2EZZZNS0_50_GLOBAL__N__2680c7bb_12_PowKernel_cu_7dd49032_300324pow_tensor_tensor_kernelERNS_18TensorIteratorBaseEENKUlvE_clEvENKUlvE6_clEvEUlN3c107complexIdEES9_E_St5arrayIPcLm3EEEEviT0_T1_)
        /*0b3c*/ 	.word	0x00000070


	//----- nvinfo : EIATTR_FRAME_SIZE
	.align		4
.L_533:
        /*0b40*/ 	.byte	0x04, 0x11
        /*0b42*/ 	.short	(.L_535 - .L_534)
	.align		4
.L_534:
        /*0b44*/ 	.word	index@($_ZN2at6native29vectorized_elementwise_kernelILi2EZZZNS0_50_GLOBAL__N__2680c7bb_12_PowKernel_cu_7dd49032_300324pow_tensor_tensor_kernelERNS_18TensorIteratorBaseEENKUlvE_clEvENKUlvE6_clEvEUlN3c107complexIdEES9_E_St5arrayIPcLm3EEEEviT0_T1_$__internal_trig_reduction_slowpathd)
        /*0b48*/ 	.word	0x00000028


	//----- nvinfo : EIATTR_FRAME_SIZE
	.align		4
.L_535:
        /*0b4c*/ 	.byte	0x04, 0x11
        /*0b4e*/ 	.short	(.L_537 - .L_536)
	.align		4
.L_536:
        /*0b50*/ 	.word	index@($__internal_88_$__cuda_sm20_div_rn_f64_full)
        /*0b54*/ 	.word	0x00000028


	//----- nvinfo : EIATTR_FRAME_SIZE
	.align		4
.L_537:
        /*0b58*/ 	.byte	0x04, 0x11
        /*0b5a*/ 	.short	(.L_539 - .L_538)
	.align		4
.L_538:
        /*0b5c*/ 	.word	index@(_ZN2at6native29vectorized_elementwise_kernelILi2EZZZNS0_50_GLOBAL__N__2680c7bb_12_PowKernel_cu_7dd49032_300324pow_tensor_tensor_kernelERNS_18TensorIteratorBaseEENKUlvE_clEvENKUlvE6_clEvEUlN3c107complexIdEES9_E_St5arrayIPcLm3EEEEviT0_T1_)
        /*0b60*/ 	.word	0x00000028


	//----- nvinfo : EIATTR_REGCOUNT
	.align		4
.L_539:
        /*0b64*/ 	.byte	0x04, 0x2f
        /*0b66*/ 	.short	(.L_541 - .L_540)
	.align		4
.L_540:
        /*0b68*/ 	.word	index@(_ZN2at6native27unrolled_elementwise_kernelIZZZNS0_50_GLOBAL__N__2680c7bb_12_PowKernel_cu_7dd49032_300324pow_tensor_tensor_kernelERNS_18TensorIteratorBaseEENKUlvE_clEvENKUlvE6_clEvEUlN3c107complexIdEES9_E_St5arrayIPcLm3EELi4E23TrivialOffsetCalculatorILi2EjESE_ILi1EjENS0_6memory15LoadWithoutCastENSH_16StoreWithoutCastEEEviT_T0_T2_T3_T4_T5_)
        /*0b6c*/ 	.word	0x00000044


	//----- nvinfo : EIATTR_FRAME_SIZE
	.align		4
.L_541:
        /*0b70*/ 	.byte	0x04, 0x11
        /*0b72*/ 	.short	(.L_543 - .L_542)
	.align		4
.L_542:
        /*0b74*/ 	.word	index@($_ZN2at6native27unrolled_elementwise_kernelIZZZNS0_50_GLOBAL__N__2680c7bb_12_PowKernel_cu_7dd49032_300324pow_tensor_tensor_kernelERNS_18TensorIteratorBaseEENKUlvE_clEvENKUlvE6_clEvEUlN3c107complexIdEES9_E_St5arrayIPcLm3EELi4E23TrivialOffsetCalculatorILi2EjESE_ILi1EjENS0_6memory15LoadWithoutCastENSH_16StoreWithoutCastEEEviT_T0_T2_T3_T4_T5_$__internal_trig_reduction_slowpathd)
        /*0b78*/ 	.word	0x00000028


	//----- nvinfo : EIATTR_FRAME_SIZE
	.align		4
.L_543:
        /*0b7c*/ 	.byte	0x04, 0x11
        /*0b7e*/ 	.short	(.L_545 - .L_544)
	.align		4
.L_544:
        /*0b80*/ 	.word	index@($__internal_87_$__cuda_sm20_div_rn_f64_full)
        /*0b84*/ 	.word	0x00000028


	//----- nvinfo : EIATTR_FRAME_SIZE
	.align		4
.L_545:
        /*0b88*/ 	.byte	0x04, 0x11
        /*0b8a*/ 	.short	(.L_547 - .L_546)
	.align		4
.L_546:
        /*0b8c*/ 	.word	index@(_ZN2at6native27unrolled_elementwise_kernelIZZZNS0_50_GLOBAL__N__2680c7bb_12_PowKernel_cu_7dd49032_300324pow_tensor_tensor_kernelERNS_18TensorIteratorBaseEENKUlvE_clEvENKUlvE6_clEvEUlN3c107complexIdEES9_E_St5arrayIPcLm3EELi4E23TrivialOffsetCalculatorILi2EjESE_ILi1EjENS0_6memory15LoadWithoutCastENSH_16StoreWithoutCastEEEviT_T0_T2_T3_T4_T5_)
        /*0b90*/ 	.word	0x00000028


	//----- nvinfo : EIATTR_REGCOUNT
	.align		4
.L_547:
        /*0b94*/ 	.byte	0x04, 0x2f
        /*0b96*/ 	.short	(.L_549 - .L_548)
	.align		4
.L_548:
        /*0b98*/ 	.word	index@(_ZN2at6native18elementwise_kernelILi128ELi2EZNS0_22gpu_kernel_impl_nocastIZZZNS0_50_GLOBAL__N__2680c7bb_12_PowKernel_cu_7dd49032_300324pow_tensor_tensor_kernelERNS_18TensorIteratorBaseEENKUlvE_clEvENKUlvE6_clEvEUlN3c107complexIdEESA_E_EEvS5_RKT_EUliE_EEviT1_)
        /*0b9c*/ 	.word	0x00000042


	//----- nvinfo : EIATTR_FRAME_SIZE
	.align		4
.L_549:
        /*0ba0*/ 	.byte	0x04, 0x11
        /*0ba2*/ 	.short	(.L_551 - .L_550)
	.align		4
.L_550:
        /*0ba4*/ 	.word	index@($_ZN2at6native18elementwise_kernelILi128ELi2EZNS0_22gpu_kernel_impl_nocastIZZZNS0_50_GLOBAL__N__2680c7bb_12_PowKernel_cu_7dd49032_300324pow_tensor_tensor_kernelERNS_18TensorIteratorBaseEENKUlvE_clEvENKUlvE6_clEvEUlN3c107complexIdEESA_E_EEvS5_RKT_EUliE_EEviT1_$__internal_trig_reduction_slowpathd)
        /*0ba8*/ 	.word	0x00000028


	//----- nvinfo : EIATTR_FRAME_SIZE
	.align		4
.L_551:
        /*0bac*/ 	.byte	0x04, 0x11
        /*0bae*/ 	.short	(.L_553 - .L_552)
	.align		4
.L_552:
        /*0bb0*/ 	.word	index@($__internal_86_$__cuda_sm20_div_rn_f64_full)
        /*0bb4*/ 	.word	0x00000028


	//----- nvinfo : EIATTR_FRAME_SIZE
	.align		4
.L_553:
        /*0bb8*/ 	.byte	0x04, 0x11
        /*0bba*/ 	.short	(.L_555 - .L_554)
	.align		4
.L_554:
        /*0bbc*/ 	.word	index@(_ZN2at6native18elementwise_kernelILi128ELi2EZNS0_22gpu_kernel_impl_nocastIZZZNS0_50_GLOBAL__N__2680c7bb_12_PowKernel_cu_7dd49032_300324pow_tensor_tensor_kernelERNS_18TensorIteratorBaseEENKUlvE_clEvENKUlvE6_clEvEUlN3c107complexIdEESA_E_EEvS5_RKT_EUliE_EEviT1_)
        /*0bc0*/ 	.word	0x00000028


	//----- nvinfo : EIATTR_REGCOUNT
	.align		4
.L_555:
        /*0bc4*/ 	.byte	0x04, 0x2f
        /*0bc6*/ 	.short	(.L_557 - .L_556)
	.align		4
.L_556:
        /*0bc8*/ 	.word	index@(_ZN2at6native27unrolled_elementwise_kernelIZZZNS0_50_GLOBAL__N__2680c7bb_12_PowKernel_cu_7dd49032_300324pow_tensor_tensor_kernelERNS_18TensorIteratorBaseEENKUlvE_clEvENKUlvE6_clEvEUlN3c107complexIdEES9_E_St5arrayIPcLm3EELi4E23TrivialOffsetCalculatorILi2EjESE_ILi1EjENS0_6memory12LoadWithCastILi2EEENSH_13StoreWithCastILi1EEEEEviT_T0_T2_T3_T4_T5_)
        /*0bcc*/ 	.word	0x00000048


	//----- nvinfo : EIATTR_FRAME_SIZE
	.align		4
.L_557:
        /*0bd0*/ 	.byte	0x04, 0x11
        /*0bd2*/ 	.short	(.L_559 - .L_558)
	.align		4
.L_558:
        /*0bd4*/ 	.word	index@($_ZN2at6native27unrolled_elementwise_kernelIZZZNS0_50_GLOBAL__N__2680c7bb_12_PowKernel_cu_7dd49032_300324pow_tensor_tensor_kernelERNS_18TensorIteratorBaseEENKUlvE_clEvENKUlvE6_clEvEUlN3c107complexIdEES9_E_St5arrayIPcLm3EELi4E23TrivialOffsetCalculatorILi2EjESE_ILi1EjENS0_6memory12LoadWithCastILi2EEENSH_13StoreWithCastILi1EEEEEviT_T0_T2_T3_T4_T5_$__internal_trig_reduction_slowpathd)
        /*0bd8*/ 	.word	0x00000028


	//----- nvinfo : EIATTR_FRAME_SIZE
	.align		4
.L_559:
        /*0bdc*/ 	.byte	0x04, 0x11
        /*0bde*/ 	.short	(.L_561 - .L_560)
	.align		4
.L_560:
        /*0be0*/ 	.word	index@($__internal_85_$__cuda_sm20_div_rn_f64_full)
        /*0be4*/ 	.word	0x00000028


	//----- nvinfo : EIATTR_FRAME_SIZE
	.align		4
.L_561:
        /*0be8*/ 	.byte	0x04, 0x11
        /*0bea*/ 	.short	(.L_563 - .L_562)
	.align		4
.L_562:
        /*0bec*/ 	.word	index@(_ZN2at6native27unrolled_elementwise_kernelIZZZNS0_50_GLOBAL__N__2680c7bb_12_PowKernel_cu_7dd49032_300324pow_tensor_tensor_kernelERNS_18TensorIteratorBaseEENKUlvE_clEvENKUlvE6_clEvEUlN3c107complexIdEES9_E_St5arrayIPcLm3EELi4E23TrivialOffsetCalculatorILi2EjESE_ILi1EjENS0_6memory12LoadWithCastILi2EEENSH_13StoreWithCastILi1EEEEEviT_T0_T2_T3_T4_T5_)
        /*0bf0*/ 	.word	0x00000028


	//----- nvinfo : EIATTR_REGCOUNT
	.align		4
.L_563:
        /*0bf4*/ 	.byte	0x04, 0x2f
        /*0bf6*/ 	.short	(.L_565 - .L_564)
	.align		4
.L_564:
        /*0bf8*/ 	.word	index@(_ZN2at6native18elementwise_kernelILi128ELi4EZNS0_15gpu_kernel_implIZZZNS0_50_GLOBAL__N__2680c7bb_12_PowKernel_cu_7dd49032_300324pow_tensor_tensor_kernelERNS_18TensorIteratorBaseEENKUlvE_clEvENKUlvE6_clEvEUlN3c107complexIdEESA_E_EEvS5_RKT_EUliE_EEviT1_)
        /*0bfc*/ 	.word	0x00000040


	//----- nvinfo : EIATTR_FRAME_SIZE
	.align		4
.L_565:
        /*0c00*/ 	.byte	0x04, 0x11
        /*0c02*/ 	.short	(.L_567 - .L_566)
	.align		4
.L_566:
        /*0c04*/ 	.word	index@($_ZN2at6native18elementwise_kernelILi128ELi4EZNS0_15gpu_kernel_implIZZZNS0_50_GLOBAL__N__2680c7bb_12_PowKernel_cu_7dd49032_300324pow_tensor_tensor_kernelERNS_18TensorIteratorBaseEENKUlvE_clEvENKUlvE6_clEvEUlN3c107complexIdEESA_E_EEvS5_RKT_EUliE_EEviT1_$__internal_trig_reduction_slowpathd)
        /*0c08*/ 	.word	0x00000028


	//----- nvinfo : EIATTR_FRAME_SIZE
	.align		4
.L_567:
        /*0c0c*/ 	.byte	0x04, 0x11
        /*0c0e*/ 	.short	(.L_569 - .L_568)
	.align		4
.L_568:
        /*0c10*/ 	.word	index@($__internal_84_$__cuda_sm20_div_rn_f64_full)
        /*0c14*/ 	.word	0x00000028


	//----- nvinfo : EIATTR_FRAME_SIZE
	.align		4
.L_569:
        /*0c18*/ 	.byte	0x04, 0x11
        /*0c1a*/ 	.short	(.L_571 - .L_570)
	.align		4
.L_570:
        /*0c1c*/ 	.word	index@(_ZN2at6native18elementwise_kernelILi128ELi4EZNS0_15gpu_kernel_implIZZZNS0_50_GLOBAL__N__2680c7bb_12_PowKernel_cu_7dd49032_300324pow_tensor_tensor_kernelERNS_18TensorIteratorBaseEENKUlvE_clEvENKUlvE6_clEvEUlN3c107complexIdEESA_E_EEvS5_RKT_EUliE_EEviT1_)
        /*0c20*/ 	.word	0x00000028


	//----- nvinfo : EIATTR_REGCOUNT
	.align		4
.L_571:
        /*0c24*/ 	.byte	0x04, 0x2f
        /*0c26*/ 	.short	(.L_573 - .L_572)
	.align		4
.L_572:
        /*0c28*/ 	.word	index@(_ZN2at6native29vectorized_elementwise_kernelILi8EZNS0_50_GLOBAL__N__2680c7bb_12_PowKernel_cu_7dd49032_300322pow_scalar_tensor_implIfEEvRNS_18TensorIteratorBaseEN3c107complexIT_EEEUlNS7_IfEEE_St5arrayIPcLm2EEEEviT0_T1_)
        /*0c2c*/ 	.word	0x00000020


	//----- nvinfo : EIATTR_FRAME_SIZE
	.align		4
.L_573:
        /*0c30*/ 	.byte	0x04, 0x11
        /*0c32*/ 	.short	(.L_575 - .L_574)
	.align		4
.L_574:
        /*0c34*/ 	.word	index@(_ZN2at6native29vectorized_elementwise_kernelILi8EZNS0_50_GLOBAL__N__2680c7bb_12_PowKernel_cu_7dd49032_300322pow_scalar_tensor_implIfEEvRNS_18TensorIteratorBaseEN3c107complexIT_EEEUlNS7_IfEEE_St5arrayIPcLm2EEEEviT0_T1_)
        /*0c38*/ 	.word	0x00000000


	//----- nvinfo : EIATTR_REGCOUNT
	.align		4
.L_575:
        /*0c3c*/ 	.byte	0x04, 0x2f
        /*0c3e*/ 	.short	(.L_577 - .L_576)
	.align		4
.L_576:
        /*0c40*/ 	.word	index@(_ZN2at6native29vectorized_elementwise_kernelILi4EZNS0_50_GLOBAL__N__2680c7bb_12_PowKernel_cu_7dd49032_300322pow_scalar_tensor_implIfEEvRNS_18TensorIteratorBaseEN3c107complexIT_EEEUlNS7_IfEEE_St5arrayIPcLm2EEEEviT0_T1_)
        /*0c44*/ 	.word	0x00000020


	//----- nvinfo : EIATTR_FRAME_SIZE
	.align		4
.L_577:
        /*0c48*/ 	.byte	0x04, 0x11
        /*0c4a*/ 	.short	(.L_579 - .L_578)
	.align		4
.L_578:
        /*0c4c*/ 	.word	index@(_ZN2at6native29vectorized_elementwise_kernelILi4EZNS0_50_GLOBAL__N__2680c7bb_12_PowKernel_cu_7dd49032_300322pow_scalar_tensor_implIfEEvRNS_18TensorIteratorBaseEN3c107complexIT_EEEUlNS7_IfEEE_St5arrayIPcLm2EEEEviT0_T1_)
        /*0c50*/ 	.word	0x00000000


	//----- nvinfo : EIATTR_REGCOUNT
	.align		4
.L_579:
        /*0c54*/ 	.byte	0x04, 0x2f
        /*0c56*/ 	.short	(.L_581 - .L_580)
	.align		4
.L_580:
        /*0c58*/ 	.word	index@(_ZN2at6native29vectorized_elementwise_kernelILi2EZNS0_50_GLOBAL__N__2680c7bb_12_PowKernel_cu_7dd49032_300322pow_scalar_tensor_implIfEEvRNS_18TensorIteratorBaseEN3c107complexIT_EEEUlNS7_IfEEE_St5arrayIPcLm2EEEEviT0_T1_)
        /*0c5c*/ 	.word	0x00000020


	//----- nvinfo : EIATTR_FRAME_SIZE
	.align		4
.L_581:
        /*0c60*/ 	.byte	0x04, 0x11
        /*0c62*/ 	.short	(.L_583 - .L_582)
	.align		4
.L_582:
        /*0c64*/ 	.word	index@(_ZN2at6native29vectorized_elementwise_kernelILi2EZNS0_50_GLOBAL__N__2680c7bb_12_PowKernel_cu_7dd49032_300322pow_scalar_tensor_implIfEEvRNS_18TensorIteratorBaseEN3c107complexIT_EEEUlNS7_IfEEE_St5arrayIPcLm2EEEEviT0_T1_)
        /*0c68*/ 	.word	0x00000000


	//----- nvinfo : EIATTR_REGCOUNT
	.align		4
.L_583:
        /*0c6c*/ 	.byte	0x04, 0x2f
        /*0c6e*/ 	.short	(.L_585 - .L_584)
	.align		4
.L_584:
        /*0c70*/ 	.word	index@(_ZN2at6native27unrolled_elementwise_kernelIZNS0_50_GLOBAL__N__2680c7bb_12_PowKernel_cu_7dd49032_300322pow_scalar_tensor_implIfEEvRNS_18TensorIteratorBaseEN3c107complexIT_EEEUlNS7_IfEEE_St5arrayIPcLm2EELi4E23TrivialOffsetCalculatorILi1EjESG_NS0_6memory15LoadWithoutCastENSH_16StoreWithoutCastEEEviS8_T0_T2_T3_T4_T5_)
        /*0c74*/ 	.word	0x00000018


	//----- nvinfo : EIATTR_FRAME_SIZE
	.align		4
.L_585:
        /*0c78*/ 	.byte	0x04, 0x11
        /*0c7a*/ 	.short	(.L_587 - .L_586)
	.align		4
.L_586:
        /*0c7c*/ 	.word	index@(_ZN2at6native27unrolled_elementwise_kernelIZNS0_50_GLOBAL__N__2680c7bb_12_PowKernel_cu_7dd49032_300322pow_scalar_tensor_implIfEEvRNS_18TensorIteratorBaseEN3c107complexIT_EEEUlNS7_IfEEE_St5arrayIPcLm2EELi4E23TrivialOffsetCalculatorILi1EjESG_NS0_6memory15LoadWithoutCastENSH_16StoreWithoutCastEEEviS8_T0_T2_T3_T4_T5_)
        /*0c80*/ 	.word	0x00000000


	//----- nvinfo : EIATTR_REGCOUNT
	.align		4
.L_587:
        /*0c84*/ 	.byte	0x04, 0x2f
        /*0c86*/ 	.short	(.L_589 - .L_588)
	.align		4
.L_588:
        /*0c88*/ 	.word	index@(_ZN2at6native18elementwise_kernelILi128ELi2EZNS0_22gpu_kernel_impl_nocastIZNS0_50_GLOBAL__N__2680c7bb_12_PowKernel_cu_7dd49032_300322pow_scalar_tensor_implIfEEvRNS_18TensorIteratorBaseEN3c107complexIT_EEEUlNS8_IfEEE_EEvS6_RKS9_EUliE_EEviT1_)
        /*0c8c*/ 	.word	0x00000014


	//----- nvinfo : EIATTR_FRAME_SIZE
	.align		4
.L_589:
        /*0c90*/ 	.byte	0x04, 0x11
        /*0c92*/ 	.short	(.L_591 - .L_590)
	.align		4
.L_590:
        /*0c94*/ 	.word	index@(_ZN2at6native18elementwise_kernelILi128ELi2EZNS0_22gpu_kernel_impl_nocastIZNS0_50_GLOBAL__N__2680c7bb_12_PowKernel_cu_7dd49032_300322pow_scalar_tensor_implIfEEvRNS_18TensorIteratorBaseEN3c107complexIT_EEEUlNS8_IfEEE_EEvS6_RKS9_EUliE_EEviT1_)
        /*0c98*/ 	.word	0x00000000


	//----- nvinfo : EIATTR_REGCOUNT
	.align		4
.L_591:
        /*0c9c*/ 	.byte	0x04, 0x2f
        /*0c9e*/ 	.short	(.L_593 - .L_592)
	.align		4
.L_592:
        /*0ca0*/ 	.word	index@(_ZN2at6native27unrolled_elementwise_kernelIZNS0_50_GLOBAL__N__2680c7bb_12_PowKernel_cu_7dd49032_300322pow_scalar_tensor_implIfEEvRNS_18TensorIteratorBaseEN3c107complexIT_EEEUlNS7_IfEEE_St5arrayIPcLm2EELi4E23TrivialOffsetCalculatorILi1EjESG_NS0_6memory12LoadWithCastILi1EEENSH_13StoreWithCastILi1EEEEEviS8_T0_T2_T3_T4_T5_)
        /*0ca4*/ 	.word	0x00000020


	//----- nvinfo : EIATTR_FRAME_SIZE
	.align		4
.L_593:
        /*0ca8*/ 	.byte	0x04, 0x11
        /*0caa*/ 	.short	(.L_595 - .L_594)
	.align		4
.L_594:
        /*0cac*/ 	.word	index@(_ZN2at6native27unrolled_elementwise_kernelIZNS0_50_GLOBAL__N__2680c7bb_12_PowKernel_cu_7dd49032_300322pow_scalar_tensor_implIfEEvRNS_18TensorIteratorBaseEN3c107complexIT_EEEUlNS7_IfEEE_St5arrayIPcLm2EELi4E23TrivialOffsetCalculatorILi1EjESG_NS0_6memory12LoadWithCastILi1EEENSH_13StoreWithCastILi1EEEEEviS8_T0_T2_T3_T4_T5_)
        /*0cb0*/ 	.word	0x00000000


	//----- nvinfo : EIATTR_REGCOUNT
	.align		4
.L_595:
        /*0cb4*/ 	.byte	0x04, 0x2f
        /*0cb6*/ 	.short	(.L_597 - .L_596)
	.align		4
.L_596:
        /*0cb8*/ 	.word	index@(_ZN2at6native18elementwise_kernelILi128ELi4EZNS0_15gpu_kernel_implIZNS0_50_GLOBAL__N__2680c7bb_12_PowKernel_cu_7dd49032_300322pow_scalar_tensor_implIfEEvRNS_18TensorIteratorBaseEN3c107complexIT_EEEUlNS8_IfEEE_EEvS6_RKS9_EUliE_EEviT1_)
        /*0cbc*/ 	.word	0x00000018


	//----- nvinfo : EIATTR_FRAME_SIZE
	.align		4
.L_597:
        /*0cc0*/ 	.byte	0x04, 0x11
        /*0cc2*/ 	.short	(.L_599 - .L_598)
	.align		4
.L_598:
        /*0cc4*/ 	.word	index@(_ZN2at6native18elementwise_kernelILi128ELi4EZNS0_15gpu_kernel_implIZNS0_50_GLOBAL__N__2680c7bb_12_PowKernel_cu_7dd49032_300322pow_scalar_tensor_implIfEEvRNS_18TensorIteratorBaseEN3c107complexIT_EEEUlNS8_IfEEE_EEvS6_RKS9_EUliE_EEviT1_)
        /*0cc8*/ 	.word	0x00000000


	//----- nvinfo : EIATTR_REGCOUNT
	.align		4
.L_599:
        /*0ccc*/ 	.byte	0x04, 0x2f
        /*0cce*/ 	.short	(.L_601 - .L_600)
	.align		4
.L_600:
        /*0cd0*/ 	.word	index@(_ZN2at6native29vectorized_elementwise_kernelILi8EZZZNS0_50_GLOBAL__N__2680c7bb_12_PowKernel_cu_7dd49032_300324pow_tensor_tensor_kernelERNS_18TensorIteratorBaseEENKUlvE_clEvENKUlvE7_clEvEUlN3c107complexIfEES9_E_St5arrayIPcLm3EEEEviT0_T1_)
        /*0cd4*/ 	.word	0x0000003d


	//----- nvinfo : EIATTR_FRAME_SIZE
	.align		4
.L_601:
        /*0cd8*/ 	.byte	0x04, 0x11
        /*0cda*/ 	.short	(.L_603 - .L_602)
	.align		4
.L_602:
        /*0cdc*/ 	.word	index@($__internal_83_$__cuda_sm3x_div_rn_ftz_f32_slowpath)
        /*0ce0*/ 	.word	0x00000000


	//----- nvinfo : EIATTR_FRAME_SIZE
	.align		4
.L_603:
        /*0ce4*/ 	.byte	0x04, 0x11
        /*0ce6*/ 	.short	(.L_605 - .L_604)
	.align		4
.L_604:
        /*0ce8*/ 	.word	index@(_ZN2at6native29vectorized_elementwise_kernelILi8EZZZNS0_50_GLOBAL__N__2680c7bb_12_PowKernel_cu_7dd49032_300324pow_tensor_tensor_kernelERNS_18TensorIteratorBaseEENKUlvE_clEvENKUlvE7_clEvEUlN3c107complexIfEES9_E_St5arrayIPcLm3EEEEviT0_T1_)
        /*0cec*/ 	.word	0x00000000


	//----- nvinfo : EIATTR_REGCOUNT
	.align		4
.L_605:
        /*0cf0*/ 	.byte	0x04, 0x2f
        /*0cf2*/ 	.short	(.L_607 - .L_606)
	.align		4
.L_606:
        /*0cf4*/ 	.word	index@(_ZN2at6native29vectorized_elementwise_kernelILi4EZZZNS0_50_GLOBAL__N__2680c7bb_12_PowKernel_cu_7dd49032_300324pow_tensor_tensor_kernelERNS_18TensorIteratorBaseEENKUlvE_clEvENKUlvE7_clEvEUlN3c107complexIfEES9_E_St5arrayIPcLm3EEEEviT0_T1_)
        /*0cf8*/ 	.word	0x0000003d


	//----- nvinfo : EIATTR_FRAME_SIZE
	.align		4
.L_607:
        /*0cfc*/ 	.byte	0x04, 0x11
        /*0cfe*/ 	.short	(.L_609 - .L_608)
	.align		4
.L_608:
        /*0d00*/ 	.word	index@($__internal_82_$__cuda_sm3x_div_rn_ftz_f32_slowpath)
        /*0d04*/ 	.word	0x00000000


	//----- nvinfo : EIATTR_FRAME_SIZE
	.align		4
.L_609:
        /*0d08*/ 	.byte	0x04, 0x11
        /*0d0a*/ 	.short	(.L_611 - .L_610)
	.align		4
.L_610:
        /*0d0c*/ 	.word	index@(_ZN2at6native29vectorized_elementwise_kernelILi4EZZZNS0_50_GLOBAL__N__2680c7bb_12_PowKernel_cu_7dd49032_300324pow_tensor_tensor_kernelERNS_18TensorIteratorBaseEENKUlvE_clEvENKUlvE7_clEvEUlN3c107complexIfEES9_E_St5arrayIPcLm3EEEEviT0_T1_)
        /*0d10*/ 	.word	0x00000000


	//----- nvinfo : EIATTR_REGCOUNT
	.align		4
.L_611:
        /*0d14*/ 	.byte	0x04, 0x2f
        /*0d16*/ 	.short	(.L_613 - .L_612)
	.align		4
.L_612:
        /*0d18*/ 	.word	index@(_ZN2at6native29vectorized_elementwise_kernelILi2EZZZNS0_50_GLOBAL__N__2680c7bb_12_PowKernel_cu_7dd49032_300324pow_tensor_tensor_kernelERNS_18TensorIteratorBaseEENKUlvE_clEvENKUlvE7_clEvEUlN3c107complexIfEES9_E_St5arrayIPcLm3EEEEviT0_T1_)
        /*0d1c*/ 	.word	0x0000003b


	//----- nvinfo : EIATTR_FRAME_SIZE
	.align		4
.L_613:
        /*0d20*/ 	.byte	0x04, 0x11
        /*0d22*/ 	.short	(.L_615 - .L_614)
	.align		4
.L_614:
        /*0d24*/ 	.word	index@($__internal_81_$__cuda_sm3x_div_rn_ftz_f32_slowpath)
        /*0d28*/ 	.word	0x00000000


	//----- nvinfo : EIATTR_FRAME_SIZE
	.align		4
.L_615:
        /*0d2c*/ 	.byte	0x04, 0x11
        /*0d2e*/ 	.short	(.L_617 - .L_616)
	.align		4
.L_616:
        /*0d30*/ 	.word	index@(_ZN2at6native29vectorized_elementwise_kernelILi2EZZZNS0_50_GLOBAL__N__2680c7bb_12_PowKernel_cu_7dd49032_300324pow_tensor_tensor_kernelERNS_18TensorIteratorBaseEENKUlvE_clEvENKUlvE7_clEvEUlN3c107complexIfEES9_E_St5arrayIPcLm3EEEEviT0_T1_)
        /*0d34*/ 	.word	0x00000000


	//----- nvinfo : EIATTR_REGCOUNT
	.align		4
.L_617:
        /*0d38*/ 	.byte	0x04, 0x2f
        /*0d3a*/ 	.short	(.L_619 - .L_618)
	.align		4
.L_618:
        /*0d3c*/ 	.word	index@(_ZN2at6native27unrolled_elementwise_kernelIZZZNS0_50_GLOBAL__N__2680c7bb_12_PowKernel_cu_7dd49032_300324pow_tensor_tensor_kernelERNS_18TensorIteratorBaseEENKUlvE_clEvENKUlvE7_clEvEUlN3c107complexIfEES9_E_St5arrayIPcLm3EELi4E23TrivialOffsetCalculatorILi2EjESE_ILi1EjENS0_6memory15LoadWithoutCastENSH_16StoreWithoutCastEEEviT_T0_T2_T3_T4_T5_)
        /*0d40*/ 	.word	0x0000002c


	//----- nvinfo : EIATTR_FRAME_SIZE
	.align		4
.L_619:
        /*0d44*/ 	.byte	0x04, 0x11
        /*0d46*/ 	.short	(.L_621 - .L_620)
	.align		4
.L_620:
        /*0d48*/ 	.word	index@($__internal_80_$__cuda_sm3x_div_rn_ftz_f32_slowpath)
        /*0d4c*/ 	.word	0x00000000


	//----- nvinfo : EIATTR_FRAME_SIZE
	.align		4
.L_621:
        /*0d50*/ 	.byte	0x04, 0x11
        /*0d52*/ 	.short	(.L_623 - .L_622)
	.align		4
.L_622:
        /*0d54*/ 	.word	index@(_ZN2at6native27unrolled_elementwise_kernelIZZZNS0_50_GLOBAL__N__2680c7bb_12_PowKernel_cu_7dd49032_300324pow_tensor_tensor_kernelERNS_18TensorIteratorBaseEENKUlvE_clEvENKUlvE7_clEvEUlN3c107complexIfEES9_E_St5arrayIPcLm3EELi4E23TrivialOffsetCalculatorILi2EjESE_ILi1EjENS0_6memory15LoadWithoutCastENSH_16StoreWithoutCastEEEviT_T0_T2_T3_T4_T5_)
        /*0d58*/ 	.word	0x00000000


	//----- nvinfo : EIATTR_REGCOUNT
	.align		4
.L_623:
        /*0d5c*/ 	.byte	0x04, 0x2f
        /*0d5e*/ 	.short	(.L_625 - .L_624)
	.align		4
.L_624:
        /*0d60*/ 	.word	index@(_ZN2at6native18elementwise_kernelILi128ELi2EZNS0_22gpu_kernel_impl_nocastIZZZNS0_50_GLOBAL__N__2680c7bb_12_PowKernel_cu_7dd49032_300324pow_tensor_tensor_kernelERNS_18TensorIteratorBaseEENKUlvE_clEvENKUlvE7_clEvEUlN3c107complexIfEESA_E_EEvS5_RKT_EUliE_EEviT1_)
        /*0d64*/ 	.word	0x00000029


	//----- nvinfo : EIATTR_FRAME_SIZE
	.align		4
.L_625:
        /*0d68*/ 	.byte	0x04, 0x11
        /*0d6a*/ 	.short	(.L_627 - .L_626)
	.align		4
.L_626:
        /*0d6c*/ 	.word	index@($__internal_79_$__cuda_sm3x_div_rn_ftz_f32_slowpath)
        /*0d70*/ 	.word	0x00000000


	//----- nvinfo : EIATTR_FRAME_SIZE
	.align		4
.L_627:
        /*0d74*/ 	.byte	0x04, 0x11
        /*0d76*/ 	.short	(.L_629 - .L_628)
	.align		4
.L_628:
        /*0d78*/ 	.word	index@(_ZN2at6native18elementwise_kernelILi128ELi2EZNS0_22gpu_kernel_impl_nocastIZZZNS0_50_GLOBAL__N__2680c7bb_12_PowKernel_cu_7dd49032_300324pow_tensor_tensor_kernelERNS_18TensorIteratorBaseEENKUlvE_clEvENKUlvE7_clEvEUlN3c107complexIfEESA_E_EEvS5_RKT_EUliE_EEviT1_)
        /*0d7c*/ 	.word	0x00000000


	//----- nvinfo : EIATTR_REGCOUNT
	.align		4
.L_629:
        /*0d80*/ 	.byte	0x04, 0x2f
        /*0d82*/ 	.short	(.L_631 - .L_630)
	.align		4
.L_630:
        /*0d84*/ 	.word	index@(_ZN2at6native27unrolled_elementwise_kernelIZZZNS0_50_GLOBAL__N__2680c7bb_12_PowKernel_cu_7dd49032_300324pow_tensor_tensor_kernelERNS_18TensorIteratorBaseEENKUlvE_clEvENKUlvE7_clEvEUlN3c107complexIfEES9_E_St5arrayIPcLm3EELi4E23TrivialOffsetCalculatorILi2EjESE_ILi1EjENS0_6memory12LoadWithCastILi2EEENSH_13StoreWithCastILi1EEEEEviT_T0_T2_T3_T4_T5_)
        /*0d88*/ 	.word	0x0000002c


	//----- nvinfo : EIATTR_FRAME_SIZE
	.align		4
.L_631:
        /*0d8c*/ 	.byte	0x04, 0x11
        /*0d8e*/ 	.short	(.L_633 - .L_632)
	.align		4
.L_632:
        /*0d90*/ 	.word	index@($__internal_78_$__cuda_sm3x_div_rn_ftz_f32_slowpath)
        /*0d94*/ 	.word	0x00000000


	//----- nvinfo : EIATTR_FRAME_SIZE
	.align		4
.L_633:
        /*0d98*/ 	.byte	0x04, 0x11
        /*0d9a*/ 	.short	(.L_635 - .L_634)
	.align		4
.L_634:
        /*0d9c*/ 	.word	index@(_ZN2at6native27unrolled_elementwise_kernelIZZZNS0_50_GLOBAL__N__2680c7bb_12_PowKernel_cu_7dd49032_300324pow_tensor_tensor_kernelERNS_18TensorIteratorBaseEENKUlvE_clEvENKUlvE7_clEvEUlN3c107complexIfEES9_E_St5arrayIPcLm3EELi4E23TrivialOffsetCalculatorILi2EjESE_ILi1EjENS0_6memory12LoadWithCastILi2EEENSH_13StoreWithCastILi1EEEEEviT_T0_T2_T3_T4_T5_)
        /*0da0*/ 	.word	0x00000000


	//----- nvinfo : EIATTR_REGCOUNT
	.align		4
.L_635:
        /*0da4*/ 	.byte	0x04, 0x2f
        /*0da6*/ 	.short	(.L_637 - .L_636)
	.align		4
.L_636:
        /*0da8*/ 	.word	index@(_ZN2at6native18elementwise_kernelILi128ELi4EZNS0_15gpu_kernel_implIZZZNS0_50_GLOBAL__N__2680c7bb_12_PowKernel_cu_7dd49032_300324pow_tensor_tensor_kernelERNS_18TensorIteratorBaseEENKUlvE_clEvENKUlvE7_clEvEUlN3c107complexIfEESA_E_EEvS5_RKT_EUliE_EEviT1_)
        /*0dac*/ 	.word	0x00000027


	//----- nvinfo : EIATTR_FRAME_SIZE
	.align		4
.L_637:
        /*0db0*/ 	.byte	0x04, 0x11
        /*0db2*/ 	.short	(.L_639 - .L_638)
	.align		4
.L_638:
        /*0db4*/ 	.word	index@($__internal_77_$__cuda_sm3x_div_rn_ftz_f32_slowpath)
        /*0db8*/ 	.word	0x00000000


	//----- nvinfo : EIATTR_FRAME_SIZE
	.align		4
.L_639:
        /*0dbc*/ 	.byte	0x04, 0x11
        /*0dbe*/ 	.short	(.L_641 - .L_640)
	.align		4
.L_640:
        /*0dc0*/ 	.word	index@(_ZN2at6native18elementwise_kernelILi128ELi4EZNS0_15gpu_kernel_implIZZZNS0_50_GLOBAL__N__2680c7bb_12_PowKernel_cu_7dd49032_300324pow_tensor_tensor_kernelERNS_18TensorIteratorBaseEENKUlvE_clEvENKUlvE7_clEvEUlN3c107complexIfEESA_E_EEvS5_RKT_EUliE_EEviT1_)
        /*0dc4*/ 	.word	0x00000000


	//----- nvinfo : EIATTR_REGCOUNT
	.align		4
.L_641:
        /*0dc8*/ 	.byte	0x04, 0x2f
        /*0dca*/ 	.short	(.L_643 - .L_642)
	.align		4
.L_642:
        /*0dcc*/ 	.word	index@(_ZN2at6native29vectorized_elementwise_kernelILi8EZNS0_50_GLOBAL__N__2680c7bb_12_PowKernel_cu_7dd49032_300322pow_scalar_tensor_implIN3c104HalfEEEvRNS_18TensorIteratorBaseET_EUlS5_E_St5arrayIPcLm2EEEEviT0_T1_)
        /*0dd0*/ 	.word	0x00000020


	//----- nvinfo : EIATTR_FRAME_SIZE
	.align		4
.L_643:
        /*0dd4*/ 	.byte	0x04, 0x11
        /*0dd6*/ 	.short	(.L_645 - .L_644)
	.align		4
.L_644:
        /*0dd8*/ 	.word	index@(_ZN2at6native29vectorized_elementwise_kernelILi8EZNS0_50_GLOBAL__N__2680c7bb_12_PowKernel_cu_7dd49032_300322pow_scalar_tensor_implIN3c104HalfEEEvRNS_18TensorIteratorBaseET_EUlS5_E_St5arrayIPcLm2EEEEviT0_T1_)
        /*0ddc*/ 	.word	0x00000000


	//----- nvinfo : EIATTR_REGCOUNT
	.align		4
.L_645:
        /*0de0*/ 	.byte	0x04, 0x2f
        /*0de2*/ 	.short	(.L_647 - .L_646)
	.align		4
.L_646:
        /*0de4*/ 	.word	index@(_ZN2at6native29vectorized_elementwise_kernelILi4EZNS0_50_GLOBAL__N__2680c7bb_12_PowKernel_cu_7dd49032_300322pow_scalar_tensor_implIN3c104HalfEEEvRNS_18TensorIteratorBaseET_EUlS5_E_St5arrayIPcLm2EEEEviT0_T1_)
        /*0de8*/ 	.word	0x00000020


	//----- nvinfo : EIATTR_FRAME_SIZE
	.align		4
.L_647:
        /*0dec*/ 	.byte	0x04, 0x11
        /*0dee*/ 	.short	(.L_649 - .L_648)
	.align		4
.L_648:
        /*0df0*/ 	.word	index@(_ZN2at6native29vectorized_elementwise_kernelILi4EZNS0_50_GLOBAL__N__2680c7bb_12_PowKernel_cu_7dd49032_300322pow_scalar_tensor_implIN3c104HalfEEEvRNS_18TensorIteratorBaseET_EUlS5_E_St5arrayIPcLm2EEEEviT0_T1_)
        /*0df4*/ 	.word	0x00000000


	//----- nvinfo : EIATTR_REGCOUNT
	.align		4
.L_649:
        /*0df8*/ 	.byte	0x04, 0x2f
        /*0dfa*/ 	.short	(.L_651 - .L_650)
	.align		4
.L_650:
        /*0dfc*/ 	.word	index@(_ZN2at6native29vectorized_elementwise_kernelILi2EZNS0_50_GLOBAL__N__2680c7bb_12_PowKernel_cu_7dd49032_300322pow_scalar_tensor_implIN3c104HalfEEEvRNS_18TensorIteratorBaseET_EUlS5_E_St5arrayIPcLm2EEEEviT0_T1_)
        /*0e00*/ 	.word	0x00000020


	//----- nvinfo : EIATTR_FRAME_SIZE
	.align		4
.L_651:
        /*0e04*/ 	.byte	0x04, 0x11
        /*0e06*/ 	.short	(.L_653 - .L_652)
	.align		4
.L_652:
        /*0e08*/ 	.word	index@(_ZN2at6native29vectorized_elementwise_kernelILi2EZNS0_50_GLOBAL__N__2680c7bb_12_PowKernel_cu_7dd49032_300322pow_scalar_tensor_implIN3c104HalfEEEvRNS_18TensorIteratorBaseET_EUlS5_E_St5arrayIPcLm2EEEEviT0_T1_)
        /*0e0c*/ 	.word	0x00000000


	//----- nvinfo : EIATTR_REGCOUNT
	.align		4
.L_653:
        /*0e10*/ 	.byte	0x04, 0x2f
        /*0e12*/ 	.short	(.L_655 - .L_654)
	.align		4
.L_654:
        /*0e14*/ 	.word	index@(_ZN2at6native27unrolled_elementwise_kernelIZNS0_50_GLOBAL__N__2680c7bb_12_PowKernel_cu_7dd49032_300322pow_scalar_tensor_implIN3c104HalfEEEvRNS_18TensorIteratorBaseET_EUlS5_E_St5arrayIPcLm2EELi4E23TrivialOffsetCalculatorILi1EjESE_NS0_6memory15LoadWithoutCastENSF_16StoreWithoutCastEEEviS8_T0_T2_T3_T4_T5_)
        /*0e18*/ 	.word	0x00000016


	//----- nvinfo : EIATTR_FRAME_SIZE
	.align		4
.L_655:
        /*0e1c*/ 	.byte	0x04, 0x11
        /*0e1e*/ 	.short	(.L_657 - .L_656)
	.align		4
.L_656:
        /*0e20*/ 	.word	index@(_ZN2at6native27unrolled_elementwise_kernelIZNS0_50_GLOBAL__N__2680c7bb_12_PowKernel_cu_7dd49032_300322pow_scalar_tensor_implIN3c104HalfEEEvRNS_18TensorIteratorBaseET_EUlS5_E_St5arrayIPcLm2EELi4E23TrivialOffsetCalculatorILi1EjESE_NS0_6memory15LoadWithoutCastENSF_16StoreWithoutCastEEEviS8_T0_T2_T3_T4_T5_)
        /*0e24*/ 	.word	0x00000000


	//----- nvinfo : EIATTR_REGCOUNT
	.align		4
.L_657:
        /*0e28*/ 	.byte	0x04, 0x2f
        /*0e2a*/ 	.short	(.L_659 - .L_658)
	.align		4
.L_658:
        /*0e2c*/ 	.word	index@(_ZN2at6native18elementwise_kernelILi128ELi4EZNS0_22gpu_kernel_impl_nocastIZNS0_50_GLOBAL__N__2680c7bb_12_PowKernel_cu_7dd49032_300322pow_scalar_tensor_implIN3c104HalfEEEvRNS_18TensorIteratorBaseET_EUlS6_E_EEvS8_RKS9_EUliE_EEviT1_)
        /*0e30*/ 	.word	0x00000014


	//----- nvinfo : EIATTR_FRAME_SIZE
	.align		4
.L_659:
        /*0e34*/ 	.byte	0x04, 0x11
        /*0e36*/ 	.short	(.L_661 - .L_660)
	.align		4
.L_660:
        /*0e38*/ 	.word	index@(_ZN2at6native18elementwise_kernelILi128ELi4EZNS0_22gpu_kernel_impl_nocastIZNS0_50_GLOBAL__N__2680c7bb_12_PowKernel_cu_7dd49032_300322pow_scalar_tensor_implIN3c104HalfEEEvRNS_18TensorIteratorBaseET_EUlS6_E_EEvS8_RKS9_EUliE_EEviT1_)
        /*0e3c*/ 	.word	0x00000000


	//----- nvinfo : EIATTR_REGCOUNT
	.align		4
.L_661:
        /*0e40*/ 	.byte	0x04, 0x2f
        /*0e42*/ 	.short	(.L_663 - .L_662)
	.align		4
.L_662:
        /*0e44*/ 	.word	index@(_ZN2at6native27unrolled_elementwise_kernelIZNS0_50_GLOBAL__N__2680c7bb_12_PowKernel_cu_7dd49032_300322pow_scalar_tensor_implIN3c104HalfEEEvRNS_18TensorIteratorBaseET_EUlS5_E_St5arrayIPcLm2EELi4E23TrivialOffsetCalculatorILi1EjESE_NS0_6memory12LoadWithCastILi1EEENSF_13StoreWithCastILi1EEEEEviS8_T0_T2_T3_T4_T5_)
        /*0e48*/ 	.word	0x0000001c


	//----- nvinfo : EIATTR_FRAME_SIZE
	.align		4
.L_663:
        /*0e4c*/ 	.byte	0x04, 0x11
        /*0e4e*/ 	.short	(.L_665 - .L_664)
	.align		4
.L_664:
        /*0e50*/ 	.word	index@(_ZN2at6native27unrolled_elementwise_kernelIZNS0_50_GLOBAL__N__2680c7bb_12_PowKernel_cu_7dd49032_300322pow_scalar_tensor_implIN3c104HalfEEEvRNS_18TensorIteratorBaseET_EUlS5_E_St5arrayIPcLm2EELi4E23TrivialOffsetCalculatorILi1EjESE_NS0_6memory12LoadWithCastILi1EEENSF_13StoreWithCastILi1EEEEEviS8_T0_T2_T3_T4_T5_)
        /*0e54*/ 	.word	0x00000000


	//----- nvinfo : EIATTR_REGCOUNT
	.align		4
.L_665:
        /*0e58*/ 	.byte	0x04, 0x2f
        /*0e5a*/ 	.short	(.L_667 - .L_666)
	.align		4
.L_666:
        /*0e5c*/ 	.word	index@(_ZN2at6native18elementwise_kernelILi128ELi4EZNS0_15gpu_kernel_implIZNS0_50_GLOBAL__N__2680c7bb_12_PowKernel_cu_7dd49032_300322pow_scalar_tensor_implIN3c104HalfEEEvRNS_18TensorIteratorBaseET_EUlS6_E_EEvS8_RKS9_EUliE_EEviT1_)
        /*0e60*/ 	.word	0x00000018


	//----- nvinfo : EIATTR_FRAME_SIZE
	.align		4
.L_667:
        /*0e64*/ 	.byte	0x04, 0x11
        /*0e66*/ 	.short	(.L_669 - .L_668)
	.align		4
.L_668:
        /*0e68*/ 	.word	index@(_ZN2at6native18elementwise_kernelILi128ELi4EZNS0_15gpu_kernel_implIZNS0_50_GLOBAL__N__2680c7bb_12_PowKernel_cu_7dd49032_300322pow_scalar_tensor_implIN3c104HalfEEEvRNS_18TensorIteratorBaseET_EUlS6_E_EEvS8_RKS9_EUliE_EEviT1_)
        /*0e6c*/ 	.word	0x00000000


	//----- nvinfo : EIATTR_REGCOUNT
	.align		4
.L_669:
        /*0e70*/ 	.byte	0x04, 0x2f
        /*0e72*/ 	.short	(.L_671 - .L_670)
	.align		4
.L_670:
        /*0e74*/ 	.word	index@(_ZN2at6native29vectorized_elementwise_kernelILi8EZZZNS0_50_GLOBAL__N__2680c7bb_12_PowKernel_cu_7dd49032_300324pow_tensor_tensor_kernelERNS_18TensorIteratorBaseEENKUlvE_clEvENKUlvE8_clEvEUlN3c104HalfES8_E_St5arrayIPcLm3EEEEviT0_T1_)
        /*0e78*/ 	.word	0x00000028


	//----- nvinfo : EIATTR_FRAME_SIZE
	.align		4
.L_671:
        /*0e7c*/ 	.byte	0x04, 0x11
        /*0e7e*/ 	.short	(.L_673 - .L_672)
	.align		4
.L_672:
        /*0e80*/ 	.word	index@(_ZN2at6native29vectorized_elementwise_kernelILi8EZZZNS0_50_GLOBAL__N__2680c7bb_12_PowKernel_cu_7dd49032_300324pow_tensor_tensor_kernelERNS_18TensorIteratorBaseEENKUlvE_clEvENKUlvE8_clEvEUlN3c104HalfES8_E_St5arrayIPcLm3EEEEviT0_T1_)
        /*0e84*/ 	.word	0x00000000


	//----- nvinfo : EIATTR_REGCOUNT
	.align		4
.L_673:
        /*0e88*/ 	.byte	0x04, 0x2f
        /*0e8a*/ 	.short	(.L_675 - .L_674)
	.align		4
.L_674:
        /*0e8c*/ 	.word	index@(_ZN2at6native29vectorized_elementwise_kernelILi4EZZZNS0_50_GLOBAL__N__2680c7bb_12_PowKernel_cu_7dd49032_300324pow_tensor_tensor_kernelERNS_18TensorIteratorBaseEENKUlvE_clEvENKUlvE8_clEvEUlN3c104HalfES8_E_St5arrayIPcLm3EEEEviT0_T1_)
        /*0e90*/ 	.word	0x00000028


	//----- nvinfo : EIATTR_FRAME_SIZE
	.align		4
.L_675:
        /*0e94*/ 	.byte	0x04, 0x11
        /*0e96*/ 	.short	(.L_677 - .L_676)
	.align		4
.L_676:
        /*0e98*/ 	.word	index@(_ZN2at6native29vectorized_elementwise_kernelILi4EZZZNS0_50_GLOBAL__N__2680c7bb_12_PowKernel_cu_7dd49032_300324pow_tensor_tensor_kernelERNS_18TensorIteratorBaseEENKUlvE_clEvENKUlvE8_clEvEUlN3c104HalfES8_E_St5arrayIPcLm3EEEEviT0_T1_)
        /*0e9c*/ 	.word	0x00000000


	//----- nvinfo : EIATTR_REGCOUNT
	.align		4
.L_677:
        /*0ea0*/ 	.byte	0x04, 0x2f
        /*0ea2*/ 	.short	(.L_679 - .L_678)
	.align		4
.L_678:
        /*0ea4*/ 	.word	index@(_ZN2at6native29vectorized_elementwise_kernelILi2EZZZNS0_50_GLOBAL__N__2680c7bb_12_PowKernel_cu_7dd49032_300324pow_tensor_tensor_kernelERNS_18TensorIteratorBaseEENKUlvE_clEvENKUlvE8_clEvEUlN3c104HalfES8_E_St5arrayIPcLm3EEEEviT0_T1_)
        /*0ea8*/ 	.word	0x00000028


	//----- nvinfo : EIATTR_FRAME_SIZE
	.align		4
.L_679:
        /*0eac*/ 	.byte	0x04, 0x11
        /*0eae*/ 	.short	(.L_681 - .L_680)
	.align		4
.L_680:
        /*0eb0*/ 	.word	index@(_ZN2at6native29vectorized_elementwise_kernelILi2EZZZNS0_50_GLOBAL__N__2680c7bb_12_PowKernel_cu_7dd49032_300324pow_tensor_tensor_kernelERNS_18TensorIteratorBaseEENKUlvE_clEvENKUlvE8_clEvEUlN3c104HalfES8_E_St5arrayIPcLm3EEEEviT0_T1_)
        /*0eb4*/ 	.word	0x00000000


	//----- nvinfo : EIATTR_REGCOUNT
	.align		4
.L_681:
        /*0eb8*/ 	.byte	0x04, 0x2f
        /*0eba*/ 	.short	(.L_683 - .L_682)
	.align		4
.L_682:
        /*0ebc*/ 	.word	index@(_ZN2at6native27unrolled_elementwise_kernelIZZZNS0_50_GLOBAL__N__2680c7bb_12_PowKernel_cu_7dd49032_300324pow_tensor_tensor_kernelERNS_18TensorIteratorBaseEENKUlvE_clEvENKUlvE8_clEvEUlN3c104HalfES8_E_St5arrayIPcLm3EELi4E23TrivialOffsetCalculatorILi2EjESD_ILi1EjENS0_6memory15LoadWithoutCastENSG_16StoreWithoutCastEEEviT_T0_T2_T3_T4_T5_)
        /*0ec0*/ 	.word	0x0000001e


	//----- nvinfo : EIATTR_FRAME_SIZE
	.align		4
.L_683:
        /*0ec4*/ 	.byte	0x04, 0x11
        /*0ec6*/ 	.short	(.L_685 - .L_684)
	.align		4
.L_684:
        /*0ec8*/ 	.word	index@(_ZN2at6native27unrolled_elementwise_kernelIZZZNS0_50_GLOBAL__N__2680c7bb_12_PowKernel_cu_7dd49032_300324pow_tensor_tensor_kernelERNS_18TensorIteratorBaseEENKUlvE_clEvENKUlvE8_clEvEUlN3c104HalfES8_E_St5arrayIPcLm3EELi4E23TrivialOffsetCalculatorILi2EjESD_ILi1EjENS0_6memory15LoadWithoutCastENSG_16StoreWithoutCastEEEviT_T0_T2_T3_T4_T5_)
        /*0ecc*/ 	.word	0x00000000


	//----- nvinfo : EIATTR_REGCOUNT
	.align		4
.L_685:
        /*0ed0*/ 	.byte	0x04, 0x2f
        /*0ed2*/ 	.short	(.L_687 - .L_686)
	.align		4
.L_686:
        /*0ed4*/ 	.word	index@(_ZN2at6native18elementwise_kernelILi128ELi4EZNS0_22gpu_kernel_impl_nocastIZZZNS0_50_GLOBAL__N__2680c7bb_12_PowKernel_cu_7dd49032_300324pow_tensor_tensor_kernelERNS_18TensorIteratorBaseEENKUlvE_clEvENKUlvE8_clEvEUlN3c104HalfES9_E_EEvS5_RKT_EUliE_EEviT1_)
        /*0ed8*/ 	.word	0x00000014


	//----- nvinfo : EIATTR_FRAME_SIZE
	.align		4
.L_687:
        /*0edc*/ 	.byte	0x04, 0x11
        /*0ede*/ 	.short	(.L_689 - .L_688)
	.align		4
.L_688:
        /*0ee0*/ 	.word	index@(_ZN2at6native18elementwise_kernelILi128ELi4EZNS0_22gpu_kernel_impl_nocastIZZZNS0_50_GLOBAL__N__2680c7bb_12_PowKernel_cu_7dd49032_300324pow_tensor_tensor_kernelERNS_18TensorIteratorBaseEENKUlvE_clEvENKUlvE8_clEvEUlN3c104HalfES9_E_EEvS5_RKT_EUliE_EEviT1_)
        /*0ee4*/ 	.word	0x00000000


	//----- nvinfo : EIATTR_REGCOUNT
	.align		4
.L_689:
        /*0ee8*/ 	.byte	0x04, 0x2f
        /*0eea*/ 	.short	(.L_691 - .L_690)
	.align		4
.L_690:
        /*0eec*/ 	.word	index@(_ZN2at6native27unrolled_elementwise_kernelIZZZNS0_50_GLOBAL__N__2680c7bb_12_PowKernel_cu_7dd49032_300324pow_tensor_tensor_kernelERNS_18TensorIteratorBaseEENKUlvE_clEvENKUlvE8_clEvEUlN3c104HalfES8_E_St5arrayIPcLm3EELi4E23TrivialOffsetCalculatorILi2EjESD_ILi1EjENS0_6memory12LoadWithCastILi2EEENSG_13StoreWithCastILi1EEEEEviT_T0_T2_T3_T4_T5_)
        /*0ef0*/ 	.word	0x0000001e


	//----- nvinfo : EIATTR_FRAME_SIZE
	.align		4
.L_691:
        /*0ef4*/ 	.byte	0x04, 0x11
        /*0ef6*/ 	.short	(.L_693 - .L_692)
	.align		4
.L_692:
        /*0ef8*/ 	.word	index@(_ZN2at6native27unrolled_elementwise_kernelIZZZNS0_50_GLOBAL__N__2680c7bb_12_PowKernel_cu_7dd49032_300324pow_tensor_tensor_kernelERNS_18TensorIteratorBaseEENKUlvE_clEvENKUlvE8_clEvEUlN3c104HalfES8_E_St5arrayIPcLm3EELi4E23TrivialOffsetCalculatorILi2EjESD_ILi1EjENS0_6memory12LoadWithCastILi2EEENSG_13StoreWithCastILi1EEEEEviT_T0_T2_T3_T4_T5_)
        /*0efc*/ 	.word	0x00000000


	//----- nvinfo : EIATTR_REGCOUNT
	.align		4
.L_693:
        /*0f00*/ 	.byte	0x04, 0x2f
        /*0f02*/ 	.short	(.L_695 - .L_694)
	.align		4
.L_694:
        /*0f04*/ 	.word	index@(_ZN2at6native18elementwise_kernelILi128ELi4EZNS0_15gpu_kernel_implIZZZNS0_50_GLOBAL__N__2680c7bb_12_PowKernel_cu_7dd49032_300324pow_tensor_tensor_kernelERNS_18TensorIteratorBaseEENKUlvE_clEvENKUlvE8_clEvEUlN3c104HalfES9_E_EEvS5_RKT_EUliE_EEviT1_)
        /*0f08*/ 	.word	0x00000018


	//----- nvinfo : EIATTR_FRAME_SIZE
	.align		4
.L_695:
        /*0f0c*/ 	.byte	0x04, 0x11
        /*0f0e*/ 	.short	(.L_697 - .L_696)
	.align		4
.L_696:
        /*0f10*/ 	.word	index@(_ZN2at6native18elementwise_kernelILi128ELi4EZNS0_15gpu_kernel_implIZZZNS0_50_GLOBAL__N__2680c7bb_12_PowKernel_cu_7dd49032_300324pow_tensor_tensor_kernelERNS_18TensorIteratorBaseEENKUlvE_clEvENKUlvE8_clEvEUlN3c104HalfES9_E_EEvS5_RKT_EUliE_EEviT1_)
        /*0f14*/ 	.word	0x00000000


	//----- nvinfo : EIATTR_REGCOUNT
	.align		4
.L_697:
        /*0f18*/ 	.byte	0x04, 0x2f
        /*0f1a*/ 	.short	(.L_699 - .L_698)
	.align		4
.L_698:
        /*0f1c*/ 	.word	index@(_ZN2at6native29vectorized_elementwise_kernelILi8EZNS0_50_GLOBAL__N__2680c7bb_12_PowKernel_cu_7dd49032_300322pow_scalar_tensor_implIN3c108BFloat16EEEvRNS_18TensorIteratorBaseET_EUlS5_E_St5arrayIPcLm2EEEEviT0_T1_)
        /*0f20*/ 	.word	0x00000020


	//----- nvinfo : EIATTR_FRAME_SIZE
	.align		4
.L_699:
        /*0f24*/ 	.byte	0x04, 0x11
        /*0f26*/ 	.short	(.L_701 - .L_700)
	.align		4
.L_700:
        /*0f28*/ 	.word	index@(_ZN2at6native29vectorized_elementwise_kernelILi8EZNS0_50_GLOBAL__N__2680c7bb_12_PowKernel_cu_7dd49032_300322pow_scalar_tensor_implIN3c108BFloat16EEEvRNS_18TensorIteratorBaseET_EUlS5_E_St5arrayIPcLm2EEEEviT0_T1_)
        /*0f2c*/ 	.word	0x00000000


	//----- nvinfo : EIATTR_REGCOUNT
	.align		4
.L_701:
        /*0f30*/ 	.byte	0x04, 0x2f
        /*0f32*/ 	.short	(.L_703 - .L_702)
	.align		4
.L_702:
        /*0f34*/ 	.word	index@(_ZN2at6native29vectorized_elementwise_kernelILi4EZNS0_50_GLOBAL__N__2680c7bb_12_PowKernel_cu_7dd49032_300322pow_scalar_tensor_implIN3c108BFloat16EEEvRNS_18TensorIteratorBaseET_EUlS5_E_St5arrayIPcLm2EEEEviT0_T1_)
        /*0f38*/ 	.word	0x00000020


	//----- nvinfo : EIATTR_FRAME_SIZE
	.align		4
.L_703:
        /*0f3c*/ 	.byte	0x04, 0x11
        /*0f3e*/ 	.short	(.L_705 - .L_704)
	.align		4
.L_704:
        /*0f40*/ 	.word	index@(_ZN2at6native29vectorized_elementwise_kernelILi4EZNS0_50_GLOBAL__N__2680c7bb_12_PowKernel_cu_7dd49032_300322pow_scalar_tensor_implIN3c108BFloat16EEEvRNS_18TensorIteratorBaseET_EUlS5_E_St5arrayIPcLm2EEEEviT0_T1_)
        /*0f44*/ 	.word	0x00000000


	//----- nvinfo : EIATTR_REGCOUNT
	.align		4
.L_705:
        /*0f48*/ 	.byte	0x04, 0x2f
        /*0f4a*/ 	.short	(.L_707 - .L_706)
	.align		4
.L_706:
        /*0f4c*/ 	.word	index@(_ZN2at6native29vectorized_elementwise_kernelILi2EZNS0_50_GLOBAL__N__2680c7bb_12_PowKernel_cu_7dd49032_300322pow_scalar_tensor_implIN3c108BFloat16EEEvRNS_18TensorIteratorBaseET_EUlS5_E_St5arrayIPcLm2EEEEviT0_T1_)
        /*0f50*/ 	.word	0x00000020


	//----- nvinfo : EIATTR_FRAME_SIZE
	.align		4
.L_707:
        /*0f54*/ 	.byte	0x04, 0x11
        /*0f56*/ 	.short	(.L_709 - .L_708)
	.align		4
.L_708:
        /*0f58*/ 	.word	index@(_ZN2at6native29vectorized_elementwise_kernelILi2EZNS0_50_GLOBAL__N__2680c7bb_12_PowKernel_cu_7dd49032_300322pow_scalar_tensor_implIN3c108BFloat16EEEvRNS_18TensorIteratorBaseET_EUlS5_E_St5arrayIPcLm2EEEEviT0_T1_)
        /*0f5c*/ 	.word	0x00000000


	//----- nvinfo : EIATTR_REGCOUNT
	.align		4
.L_709:
        /*0f60*/ 	.byte	0x04, 0x2f
        /*0f62*/ 	.short	(.L_711 - .L_710)
	.align		4
.L_710:
        /*0f64*/ 	.word	index@(_ZN2at6native27unrolled_elementwise_kernelIZNS0_50_GLOBAL__N__2680c7bb_12_PowKernel_cu_7dd49032_300322pow_scalar_tensor_implIN3c108BFloat16EEEvRNS_18TensorIteratorBaseET_EUlS5_E_St5arrayIPcLm2EELi4E23TrivialOffsetCalculatorILi1EjESE_NS0_6memory15LoadWithoutCastENSF_16StoreWithoutCastEEEviS8_T0_T2_T3_T4_T5_)
        /*0f68*/ 	.word	0x00000016


	//----- nvinfo : EIATTR_FRAME_SIZE
	.align		4
.L_711:
        /*0f6c*/ 	.byte	0x04, 0x11
        /*0f6e*/ 	.short	(.L_713 - .L_712)
	.align		4
.L_712:
        /*0f70*/ 	.word	index@(_ZN2at6native27unrolled_elementwise_kernelIZNS0_50_GLOBAL__N__2680c7bb_12_PowKernel_cu_7dd49032_300322pow_scalar_tensor_implIN3c108BFloat16EEEvRNS_18TensorIteratorBaseET_EUlS5_E_St5arrayIPcLm2EELi4E23TrivialOffsetCalculatorILi1EjESE_NS0_6memory15LoadWithoutCastENSF_16StoreWithoutCastEEEviS8_T0_T2_T3_T4_T5_)
        /*0f74*/ 	.word	0x00000000


	//----- nvinfo : EIATTR_REGCOUNT
	.align		4
.L_713:
        /*0f78*/ 	.byte	0x04, 0x2f
        /*0f7a*/ 	.short	(.L_715 - .L_714)
	.align		4
.L_714:
        /*0f7c*/ 	.word	index@(_ZN2at6native18elementwise_kernelILi128ELi4EZNS0_22gpu_kernel_impl_nocastIZNS0_50_GLOBAL__N__2680c7bb_12_PowKernel_cu_7dd49032_300322pow_scalar_tensor_implIN3c108BFloat16EEEvRNS_18TensorIteratorBaseET_EUlS6_E_EEvS8_RKS9_EUliE_EEviT1_)
        /*0f80*/ 	.word	0x00000014


	//----- nvinfo : EIATTR_FRAME_SIZE
	.align		4
.L_715:
        /*0f84*/ 	.byte	0x04, 0x11
        /*0f86*/ 	.short	(.L_717 - .L_716)
	.align		4
.L_716:
        /*0f88*/ 	.word	index@(_ZN2at6native18elementwise_kernelILi128ELi4EZNS0_22gpu_kernel_impl_nocastIZNS0_50_GLOBAL__N__2680c7bb_12_PowKernel_cu_7dd49032_300322pow_scalar_tensor_implIN3c108BFloat16EEEvRNS_18TensorIteratorBaseET_EUlS6_E_EEvS8_RKS9_EUliE_EEviT1_)
        /*0f8c*/ 	.word	0x00000000


	//----- nvinfo : EIATTR_REGCOUNT
	.align		4
.L_717:
        /*0f90*/ 	.byte	0x04, 0x2f
        /*0f92*/ 	.short	(.L_719 - .L_718)
	.align		4
.L_718:
        /*0f94*/ 	.word	index@(_ZN2at6native27unrolled_elementwise_kernelIZNS0_50_GLOBAL__N__2680c7bb_12_PowKernel_cu_7dd49032_300322pow_scalar_tensor_implIN3c108BFloat16EEEvRNS_18TensorIteratorBaseET_EUlS5_E_St5arrayIPcLm2EELi4E23TrivialOffsetCalculatorILi1EjESE_NS0_6memory12LoadWithCastILi1EEENSF_13StoreWithCastILi1EEEEEviS8_T0_T2_T3_T4_T5_)
        /*0f98*/ 	.word	0x0000001c


	//----- nvinfo : EIATTR_FRAME_SIZE
	.align		4
.L_719:
        /*0f9c*/ 	.byte	0x04, 0x11
        /*0f9e*/ 	.short	(.L_721 - .L_720)
	.align		4
.L_720:
        /*0fa0*/ 	.word	index@(_ZN2at6native27unrolled_elementwise_kernelIZNS0_50_GLOBAL__N__2680c7bb_12_PowKernel_cu_7dd49032_300322pow_scalar_tensor_implIN3c108BFloat16EEEvRNS_18TensorIteratorBaseET_EUlS5_E_St5arrayIPcLm2EELi4E23TrivialOffsetCalculatorILi1EjESE_NS0_6memory12LoadWithCastILi1EEENSF_13StoreWithCastILi1EEEEEviS8_T0_T2_T3_T4_T5_)
        /*0fa4*/ 	.word	0x00000000


	//----- nvinfo : EIATTR_REGCOUNT
	.align		4
.L_721:
        /*0fa8*/ 	.byte	0x04, 0x2f
        /*0faa*/ 	.short	(.L_723 - .L_722)
	.align		4
.L_722:
        /*0fac*/ 	.word	index@(_ZN2at6native18elementwise_kernelILi128ELi4EZNS0_15gpu_kernel_implIZNS0_50_GLOBAL__N__2680c7bb_12_PowKernel_cu_7dd49032_300322pow_scalar_tensor_implIN3c108BFloat16EEEvRNS_18TensorIteratorBaseET_EUlS6_E_EEvS8_RKS9_EUliE_EEviT1_)
        /*0fb0*/ 	.word	0x00000018


	//----- nvinfo : EIATTR_FRAME_SIZE
	.align		4
.L_723:
        /*0fb4*/ 	.byte	0x04, 0x11
        /*0fb6*/ 	.short	(.L_725 - .L_724)
	.align		4
.L_724:
        /*0fb8*/ 	.word	index@(_ZN2at6native18elementwise_kernelILi128ELi4EZNS0_15gpu_kernel_implIZNS0_50_GLOBAL__N__2680c7bb_12_PowKernel_cu_7dd49032_300322pow_scalar_tensor_implIN3c108BFloat16EEEvRNS_18TensorIteratorBaseET_EUlS6_E_EEvS8_RKS9_EUliE_EEviT1_)
        /*0fbc*/ 	.word	0x00000000


	//----- nvinfo : EIATTR_REGCOUNT
	.align		4
.L_725:
        /*0fc0*/ 	.byte	0x04, 0x2f
        /*0fc2*/ 	.short	(.L_727 - .L_726)
	.align		4
.L_726:
        /*0fc4*/ 	.word	index@(_ZN2at6native29vectorized_elementwise_kernelILi8EZZZNS0_50_GLOBAL__N__2680c7bb_12_PowKernel_cu_7dd49032_300324pow_tensor_tensor_kernelERNS_18TensorIteratorBaseEENKUlvE_clEvENKUlvE9_clEvEUlN3c108BFloat16ES8_E_St5arrayIPcLm3EEEEviT0_T1_)
        /*0fc8*/ 	.word	0x00000028


	//----- nvinfo : EIATTR_FRAME_SIZE
	.align		4
.L_727:
        /*0fcc*/ 	.byte	0x04, 0x11
        /*0fce*/ 	.short	(.L_729 - .L_728)
	.align		4
.L_728:
        /*0fd0*/ 	.word	index@(_ZN2at6native29vectorized_elementwise_kernelILi8EZZZNS0_50_GLOBAL__N__2680c7bb_12_PowKernel_cu_7dd49032_300324pow_tensor_tensor_kernelERNS_18TensorIteratorBaseEENKUlvE_clEvENKUlvE9_clEvEUlN3c108BFloat16ES8_E_St5arrayIPcLm3EEEEviT0_T1_)
        /*0fd4*/ 	.word	0x00000000


	//----- nvinfo : EIATTR_REGCOUNT
	.align		4
.L_729:
        /*0fd8*/ 	.byte	0x04, 0x2f
        /*0fda*/ 	.short	(.L_731 - .L_730)
	.align		4
.L_730:
        /*0fdc*/ 	.word	index@(_ZN2at6native29vectorized_elementwise_kernelILi4EZZZNS0_50_GLOBAL__N__2680c7bb_12_PowKernel_cu_7dd49032_300324pow_tensor_tensor_kernelERNS_18TensorIteratorBaseEENKUlvE_clEvENKUlvE9_clEvEUlN3c108BFloat16ES8_E_St5arrayIPcLm3EEEEviT0_T1_)
        /*0fe0*/ 	.word	0x00000028


	//----- nvinfo : EIATTR_FRAME_SIZE
	.align		4
.L_731:
        /*0fe4*/ 	.byte	0x04, 0x11
        /*0fe6*/ 	.short	(.L_733 - .L_732)
	.align		4
.L_732:
        /*0fe8*/ 	.word	index@(_ZN2at6native29vectorized_elementwise_kernelILi4EZZZNS0_50_GLOBAL__N__2680c7bb_12_PowKernel_cu_7dd49032_300324pow_tensor_tensor_kernelERNS_18TensorIteratorBaseEENKUlvE_clEvENKUlvE9_clEvEUlN3c108BFloat16ES8_E_St5arrayIPcLm3EEEEviT0_T1_)
        /*0fec*/ 	.word	0x00000000


	//----- nvinfo : EIATTR_REGCOUNT
	.align		4
.L_733:
        /*0ff0*/ 	.byte	0x04, 0x2f
        /*0ff2*/ 	.short	(.L_735 - .L_734)
	.align		4
.L_734:
        /*0ff4*/ 	.word	index@(_ZN2at6native29vectorized_elementwise_kernelILi2EZZZNS0_50_GLOBAL__N__2680c7bb_12_PowKernel_cu_7dd49032_300324pow_tensor_tensor_kernelERNS_18TensorIteratorBaseEENKUlvE_clEvENKUlvE9_clEvEUlN3c108BFloat16ES8_E_St5arrayIPcLm3EEEEviT0_T1_)
        /*0ff8*/ 	.word	0x00000028


	//----- nvinfo : EIATTR_FRAME_SIZE
	.align		4
.L_735:
        /*0ffc*/ 	.byte	0x04, 0x11
        /*0ffe*/ 	.short	(.L_737 - .L_736)
	.align		4
.L_736:
        /*1000*/ 	.word	index@(_ZN2at6native29vectorized_elementwise_kernelILi2EZZZNS0_50_GLOBAL__N__2680c7bb_12_PowKernel_cu_7dd49032_300324pow_tensor_tensor_kernelERNS_18TensorIteratorBaseEENKUlvE_clEvENKUlvE9_clEvEUlN3c108BFloat16ES8_E_St5arrayIPcLm3EEEEviT0_T1_)
        /*1004*/ 	.word	0x00000000


	//----- nvinfo : EIATTR_REGCOUNT
	.align		4
.L_737:
        /*1008*/ 	.byte	0x04, 0x2f
        /*100a*/ 	.short	(.L_739 - .L_738)
	.align		4
.L_738:
        /*100c*/ 	.word	index@(_ZN2at6native27unrolled_elementwise_kernelIZZZNS0_50_GLOBAL__N__2680c7bb_12_PowKernel_cu_7dd49032_300324pow_tensor_tensor_kernelERNS_18TensorIteratorBaseEENKUlvE_clEvENKUlvE9_clEvEUlN3c108BFloat16ES8_E_St5arrayIPcLm3EELi4E23TrivialOffsetCalculatorILi2EjESD_ILi1EjENS0_6memory15LoadWithoutCastENSG_16StoreWithoutCastEEEviT_T0_T2_T3_T4_T5_)
        /*1010*/ 	.word	0x0000001e


	//----- nvinfo : EIATTR_FRAME_SIZE
	.align		4
.L_739:
        /*1014*/ 	.byte	0x04, 0x11
        /*1016*/ 	.short	(.L_741 - .L_740)
	.align		4
.L_740:
        /*1018*/ 	.word	index@(_ZN2at6native27unrolled_elementwise_kernelIZZZNS0_50_GLOBAL__N__2680c7bb_12_PowKernel_cu_7dd49032_300324pow_tensor_tensor_kernelERNS_18TensorIteratorBaseEENKUlvE_clEvENKUlvE9_clEvEUlN3c108BFloat16ES8_E_St5arrayIPcLm3EELi4E23TrivialOffsetCalculatorILi2EjESD_ILi1EjENS0_6memory15LoadWithoutCastENSG_16StoreWithoutCastEEEviT_T0_T2_T3_T4_T5_)
        /*101c*/ 	.word	0x00000000


	//----- nvinfo : EIATTR_REGCOUNT
	.align		4
.L_741:
        /*1020*/ 	.byte	0x04, 0x2f
        /*1022*/ 	.short	(.L_743 - .L_742)
	.align		4
.L_742:
        /*1024*/ 	.word	index@(_ZN2at6native18elementwise_kernelILi128ELi4EZNS0_22gpu_kernel_impl_nocastIZZZNS0_50_GLOBAL__N__2680c7bb_12_PowKernel_cu_7dd49032_300324pow_tensor_tensor_kernelERNS_18TensorIteratorBaseEENKUlvE_clEvENKUlvE9_clEvEUlN3c108BFloat16ES9_E_EEvS5_RKT_EUliE_EEviT1_)
        /*1028*/ 	.word	0x00000014


	//----- nvinfo : EIATTR_FRAME_SIZE
	.align		4
.L_743:
        /*102c*/ 	.byte	0x04, 0x11
        /*102e*/ 	.short	(.L_745 - .L_744)
	.align		4
.L_744:
        /*1030*/ 	.word	index@(_ZN2at6native18elementwise_kernelILi128ELi4EZNS0_22gpu_kernel_impl_nocastIZZZNS0_50_GLOBAL__N__2680c7bb_12_PowKernel_cu_7dd49032_300324pow_tensor_tensor_kernelERNS_18TensorIteratorBaseEENKUlvE_clEvENKUlvE9_clEvEUlN3c108BFloat16ES9_E_EEvS5_RKT_EUliE_EEviT1_)
        /*1034*/ 	.word	0x00000000


	//----- nvinfo : EIATTR_REGCOUNT
	.align		4
.L_745:
        /*1038*/ 	.byte	0x04, 0x2f
        /*103a*/ 	.short	(.L_747 - .L_746)
	.align		4
.L_746:
        /*103c*/ 	.word	index@(_ZN2at6native27unrolled_elementwise_kernelIZZZNS0_50_GLOBAL__N__2680c7bb_12_PowKernel_cu_7dd49032_300324pow_tensor_tensor_kernelERNS_18TensorIteratorBaseEENKUlvE_clEvENKUlvE9_clEvEUlN3c108BFloat16ES8_E_St5arrayIPcLm3EELi4E23TrivialOffsetCalculatorILi2EjESD_ILi1EjENS0_6memory12LoadWithCastILi2EEENSG_13StoreWithCastILi1EEEEEviT_T0_T2_T3_T4_T5_)
        /*1040*/ 	.word	0x0000001e


	//----- nvinfo : EIATTR_FRAME_SIZE
	.align		4
.L_747:
        /*1044*/ 	.byte	0x04, 0x11
        /*1046*/ 	.short	(.L_749 - .L_748)
	.align		4
.L_748:
        /*1048*/ 	.word	index@(_ZN2at6native27unrolled_elementwise_kernelIZZZNS0_50_GLOBAL__N__2680c7bb_12_PowKernel_cu_7dd49032_300324pow_tensor_tensor_kernelERNS_18TensorIteratorBaseEENKUlvE_clEvENKUlvE9_clEvEUlN3c108BFloat16ES8_E_St5arrayIPcLm3EELi4E23TrivialOffsetCalculatorILi2EjESD_ILi1EjENS0_6memory12LoadWithCastILi2EEENSG_13StoreWithCastILi1EEEEEviT_T0_T2_T3_T4_T5_)
        /*104c*/ 	.word	0x00000000


	//----- nvinfo : EIATTR_REGCOUNT
	.align		4
.L_749:
        /*1050*/ 	.byte	0x04, 0x2f
        /*1052*/ 	.short	(.L_751 - .L_750)
	.align		4
.L_750:
        /*1054*/ 	.word	index@(_ZN2at6native18elementwise_kernelILi128ELi4EZNS0_15gpu_kernel_implIZZZNS0_50_GLOBAL__N__2680c7bb_12_PowKernel_cu_7dd49032_300324pow_tensor_tensor_kernelERNS_18TensorIteratorBaseEENKUlvE_clEvENKUlvE9_clEvEUlN3c108BFloat16ES9_E_EEvS5_RKT_EUliE_EEviT1_)
        /*1058*/ 	.word	0x00000018


	//----- nvinfo : EIATTR_FRAME_SIZE
	.align		4
.L_751:
        /*105c*/ 	.byte	0x04, 0x11
        /*105e*/ 	.short	(.L_753 - .L_752)
	.align		4
.L_752:
        /*1060*/ 	.word	index@(_ZN2at6native18elementwise_kernelILi128ELi4EZNS0_15gpu_kernel_implIZZZNS0_50_GLOBAL__N__2680c7bb_12_PowKernel_cu_7dd49032_300324pow_tensor_tensor_kernelERNS_18TensorIteratorBaseEENKUlvE_clEvENKUlvE9_clEvEUlN3c108BFloat16ES9_E_EEvS5_RKT_EUliE_EEviT1_)
        /*1064*/ 	.word	0x00000000


	//----- nvinfo : EIATTR_REGCOUNT
	.align		4
.L_753:
        /*1068*/ 	.byte	0x04, 0x2f
        /*106a*/ 	.short	(.L_755 - .L_754)
	.align		4
.L_754:
        /*106c*/ 	.word	index@(_ZN2at6native29vectorized_elementwise_kernelILi8EZZZNS0_50_GLOBAL__N__2680c7bb_12_PowKernel_cu_7dd49032_300324pow_tensor_scalar_kernelERNS_18TensorIteratorBaseERKN3c106ScalarEENKUlvE_clEvENKUlvE_clEvEUlNS5_7complexIdEEE_St5arrayIPcLm2EEEEviT0_T1_)
        /*1070*/ 	.word	0x00000030


	//----- nvinfo : EIATTR_FRAME_SIZE
	.align		4
.L_755:
        /*1074*/ 	.byte	0x04, 0x11
        /*1076*/ 	.short	(.L_757 - .L_756)
	.align		4
.L_756:
        /*1078*/ 	.word	index@(_ZN2at6native29vectorized_elementwise_kernelILi8EZZZNS0_50_GLOBAL__N__2680c7bb_12_PowKernel_cu_7dd49032_300324pow_tensor_scalar_kernelERNS_18TensorIteratorBaseERKN3c106ScalarEENKUlvE_clEvENKUlvE_clEvEUlNS5_7complexIdEEE_St5arrayIPcLm2EEEEviT0_T1_)
        /*107c*/ 	.word	0x00000000


	//----- nvinfo : EIATTR_REGCOUNT
	.align		4
.L_757:
        /*1080*/ 	.byte	0x04, 0x2f
        /*1082*/ 	.short	(.L_759 - .L_758)
	.align		4
.L_758:
        /*1084*/ 	.word	index@(_ZN2at6native29vectorized_elementwise_kernelILi4EZZZNS0_50_GLOBAL__N__2680c7bb_12_PowKernel_cu_7dd49032_300324pow_tensor_scalar_kernelERNS_18TensorIteratorBaseERKN3c106ScalarEENKUlvE_clEvENKUlvE_clEvEUlNS5_7complexIdEEE_St5arrayIPcLm2EEEEviT0_T1_)
        /*1088*/ 	.word	0x00000030


	//----- nvinfo : EIATTR_FRAME_SIZE
	.align		4
.L_759:
        /*108c*/ 	.byte	0x04, 0x11
        /*108e*/ 	.short	(.L_761 - .L_760)
	.align		4
.L_760:
        /*1090*/ 	.word	index@(_ZN2at6native29vectorized_elementwise_kernelILi4EZZZNS0_50_GLOBAL__N__2680c7bb_12_PowKernel_cu_7dd49032_300324pow_tensor_scalar_kernelERNS_18TensorIteratorBaseERKN3c106ScalarEENKUlvE_clEvENKUlvE_clEvEUlNS5_7complexIdEEE_St5arrayIPcLm2EEEEviT0_T1_)
        /*1094*/ 	.word	0x00000000


	//----- nvinfo : EIATTR_REGCOUNT
	.align		4
.L_761:
        /*1098*/ 	.byte	0x04, 0x2f
        /*109a*/ 	.short	(.L_763 - .L_762)
	.align		4
.L_762:
        /*109c*/ 	.word	index@(_ZN2at6native29vectorized_elementwise_kernelILi2EZZZNS0_50_GLOBAL__N__2680c7bb_12_PowKernel_cu_7dd49032_300324pow_tensor_scalar_kernelERNS_18TensorIteratorBaseERKN3c106ScalarEENKUlvE_clEvENKUlvE_clEvEUlNS5_7complexIdEEE_St5arrayIPcLm2EEEEviT0_T1_)
        /*10a0*/ 	.word	0x00000030


	//----- nvinfo : EIATTR_FRAME_SIZE
	.align		4
.L_763:
        /*10a4*/ 	.byte	0x04, 0x11
        /*10a6*/ 	.short	(.L_765 - .L_764)
	.align		4
.L_764:
        /*10a8*/ 	.word	index@(_ZN2at6native29vectorized_elementwise_kernelILi2EZZZNS0_50_GLOBAL__N__2680c7bb_12_PowKernel_cu_7dd49032_300324pow_tensor_scalar_kernelERNS_18TensorIteratorBaseERKN3c106ScalarEENKUlvE_clEvENKUlvE_clEvEUlNS5_7complexIdEEE_St5arrayIPcLm2EEEEviT0_T1_)
        /*10ac*/ 	.word	0x00000000


	//----- nvinfo : EIATTR_REGCOUNT
	.align		4
.L_765:
        /*10b0*/ 	.byte	0x04, 0x2f
        /*10b2*/ 	.short	(.L_767 - .L_766)
	.align		4
.L_766:
        /*10b4*/ 	.word	index@(_ZN2at6native27unrolled_elementwise_kernelIZZZNS0_50_GLOBAL__N__2680c7bb_12_PowKernel_cu_7dd49032_300324pow_tensor_scalar_kernelERNS_18TensorIteratorBaseERKN3c106ScalarEENKUlvE_clEvENKUlvE_clEvEUlNS5_7complexIdEEE_St5arrayIPcLm2EELi4E23TrivialOffsetCalculatorILi1EjESI_NS0_6memory15LoadWithoutCastENSJ_16StoreWithoutCastEEEviT_T0_T2_T3_T4_T5_)
        /*10b8*/ 	.word	0x0000001e


	//----- nvinfo : EIATTR_FRAME_SIZE
	.align		4
.L_767:
        /*10bc*/ 	.byte	0x04, 0x11
        /*10be*/ 	.short	(.L_769 - .L_768)
	.align		4
.L_768:
        /*10c0*/ 	.word	index@(_ZN2at6native27unrolled_elementwise_kernelIZZZNS0_50_GLOBAL__N__2680c7bb_12_PowKernel_cu_7dd49032_300324pow_tensor_scalar_kernelERNS_18TensorIteratorBaseERKN3c106ScalarEENKUlvE_clEvENKUlvE_clEvEUlNS5_7complexIdEEE_St5arrayIPcLm2EELi4E23TrivialOffsetCalculatorILi1EjESI_NS0_6memory15LoadWithoutCastENSJ_16StoreWithoutCastEEEviT_T0_T2_T3_T4_T5_)
        /*10c4*/ 	.word	0x00000000


	//----- nvinfo : EIATTR_REGCOUNT
	.align		4
.L_769:
        /*10c8*/ 	.byte	0x04, 0x2f
        /*10ca*/ 	.short	(.L_771 - .L_770)
	.align		4
.L_770:
        /*10cc*/ 	.word	index@(_ZN2at6native18elementwise_kernelILi128ELi2EZNS0_22gpu_kernel_impl_nocastIZZZNS0_50_GLOBAL__N__2680c7bb_12_PowKernel_cu_7dd49032_300324pow_tensor_scalar_kernelERNS_18TensorIteratorBaseERKN3c106ScalarEENKUlvE_clEvENKUlvE_clEvEUlNS6_7complexIdEEE_EEvS5_RKT_EUliE_EEviT1_)
        /*10d0*/ 	.word	0x00000014


	//----- nvinfo : EIATTR_FRAME_SIZE
	.align		4
.L_771:
        /*10d4*/ 	.byte	0x04, 0x11
        /*10d6*/ 	.short	(.L_773 - .L_772)
	.align		4
.L_772:
        /*10d8*/ 	.word	index@(_ZN2at6native18elementwise_kernelILi128ELi2EZNS0_22gpu_kernel_impl_nocastIZZZNS0_50_GLOBAL__N__2680c7bb_12_PowKernel_cu_7dd49032_300324pow_tensor_scalar_kernelERNS_18TensorIteratorBaseERKN3c106ScalarEENKUlvE_clEvENKUlvE_clEvEUlNS6_7complexIdEEE_EEvS5_RKT_EUliE_EEviT1_)
        /*10dc*/ 	.word	0x00000000


	//----- nvinfo : EIATTR_REGCOUNT
	.align		4
.L_773:
        /*10e0*/ 	.byte	0x04, 0x2f
        /*10e2*/ 	.short	(.L_775 - .L_774)
	.align		4
.L_774:
        /*10e4*/ 	.word	index@(_ZN2at6native27unrolled_elementwise_kernelIZZZNS0_50_GLOBAL__N__2680c7bb_12_PowKernel_cu_7dd49032_300324pow_tensor_scalar_kernelERNS_18TensorIteratorBaseERKN3c106ScalarEENKUlvE_clEvENKUlvE_clEvEUlNS5_7complexIdEEE_St5arrayIPcLm2EELi4E23TrivialOffsetCalculatorILi1EjESI_NS0_6memory12LoadWithCastILi1EEENSJ_13StoreWithCastILi1EEEEEviT_T0_T2_T3_T4_T5_)
        /*10e8*/ 	.word	0x00000026


	//----- nvinfo : EIATTR_FRAME_SIZE
	.align		4
.L_775:
        /*10ec*/ 	.byte	0x04, 0x11
        /*10ee*/ 	.short	(.L_777 - .L_776)
	.align		4
.L_776:
        /*10f0*/ 	.word	index@(_ZN2at6native27unrolled_elementwise_kernelIZZZNS0_50_GLOBAL__N__2680c7bb_12_PowKernel_cu_7dd49032_300324pow_tensor_scalar_kernelERNS_18TensorIteratorBaseERKN3c106ScalarEENKUlvE_clEvENKUlvE_clEvEUlNS5_7complexIdEEE_St5arrayIPcLm2EELi4E23TrivialOffsetCalculatorILi1EjESI_NS0_6memory12LoadWithCastILi1EEENSJ_13StoreWithCastILi1EEEEEviT_T0_T2_T3_T4_T5_)
        /*10f4*/ 	.word	0x00000000


	//----- nvinfo : EIATTR_REGCOUNT
	.align		4
.L_777:
        /*10f8*/ 	.byte	0x04, 0x2f
        /*10fa*/ 	.short	(.L_779 - .L_778)
	.align		4
.L_778:
        /*10fc*/ 	.word	index@(_ZN2at6native18elementwise_kernelILi128ELi4EZNS0_15gpu_kernel_implIZZZNS0_50_GLOBAL__N__2680c7bb_12_PowKernel_cu_7dd49032_300324pow_tensor_scalar_kernelERNS_18TensorIteratorBaseERKN3c106ScalarEENKUlvE_clEvENKUlvE_clEvEUlNS6_7complexIdEEE_EEvS5_RKT_EUliE_EEviT1_)
        /*1100*/ 	.word	0x00000018


	//----- nvinfo : EIATTR_FRAME_SIZE
	.align		4
.L_779:
        /*1104*/ 	.byte	0x04, 0x11
        /*1106*/ 	.short	(.L_781 - .L_780)
	.align		4
.L_780:
        /*1108*/ 	.word	index@(_ZN2at6native18elementwise_kernelILi128ELi4EZNS0_15gpu_kernel_implIZZZNS0_50_GLOBAL__N__2680c7bb_12_PowKernel_cu_7dd49032_300324pow_tensor_scalar_kernelERNS_18TensorIteratorBaseERKN3c106ScalarEENKUlvE_clEvENKUlvE_clEvEUlNS6_7complexIdEEE_EEvS5_RKT_EUliE_EEviT1_)
        /*110c*/ 	.word	0x00000000


	//----- nvinfo : EIATTR_REGCOUNT
	.align		4
.L_781:
        /*1110*/ 	.byte	0x04, 0x2f
        /*1112*/ 	.short	(.L_783 - .L_782)
	.align		4
.L_782:
        /*1114*/ 	.word	index@(_ZN2at6native29vectorized_elementwise_kernelILi8EZZZNS0_50_GLOBAL__N__2680c7bb_12_PowKernel_cu_7dd49032_300324pow_tensor_scalar_kernelERNS_18TensorIteratorBaseERKN3c106ScalarEENKUlvE_clEvENKUlvE_clEvEUlNS5_7complexIdEEE0_St5arrayIPcLm2EEEEviT0_T1_)
        /*1118*/ 	.word	0x00000046


	//----- nvinfo : EIATTR_FRAME_SIZE
	.align		4
.L_783:
        /*111c*/ 	.byte	0x04, 0x11
        /*111e*/ 	.short	(.L_785 - .L_784)
	.align		4
.L_784:
        /*1120*/ 	.word	index@($_ZN2at6native29vectorized_elementwise_kernelILi8EZZZNS0_50_GLOBAL__N__2680c7bb_12_PowKernel_cu_7dd49032_300324pow_tensor_scalar_kernelERNS_18TensorIteratorBaseERKN3c106ScalarEENKUlvE_clEvENKUlvE_clEvEUlNS5_7complexIdEEE0_St5arrayIPcLm2EEEEviT0_T1_$__internal_trig_reduction_slowpathd)
        /*1124*/ 	.word	0x00000028


	//----- nvinfo : EIATTR_FRAME_SIZE
	.align		4
.L_785:
        /*1128*/ 	.byte	0x04, 0x11
        /*112a*/ 	.short	(.L_787 - .L_786)
	.align		4
.L_786:
        /*112c*/ 	.word	index@($__internal_76_$__cuda_sm20_div_rn_f64_full)
        /*1130*/ 	.word	0x00000028


	//----- nvinfo : EIATTR_FRAME_SIZE
	.align		4
.L_787:
        /*1134*/ 	.byte	0x04, 0x11
        /*1136*/ 	.short	(.L_789 - .L_788)
	.align		4
.L_788:
        /*1138*/ 	.word	index@(_ZN2at6native29vectorized_elementwise_kernelILi8EZZZNS0_50_GLOBAL__N__2680c7bb_12_PowKernel_cu_7dd49032_300324pow_tensor_scalar_kernelERNS_18TensorIteratorBaseERKN3c106ScalarEENKUlvE_clEvENKUlvE_clEvEUlNS5_7complexIdEEE0_St5arrayIPcLm2EEEEviT0_T1_)
        /*113c*/ 	.word	0x00000028


	//----- nvinfo : EIATTR_REGCOUNT
	.align		4
.L_789:
        /*1140*/ 	.byte	0x04, 0x2f
        /*1142*/ 	.short	(.L_791 - .L_790)
	.align		4
.L_790:
        /*1144*/ 	.word	index@(_ZN2at6native29vectorized_elementwise_kernelILi4EZZZNS0_50_GLOBAL__N__2680c7bb_12_PowKernel_cu_7dd49032_300324pow_tensor_scalar_kernelERNS_18TensorIteratorBaseERKN3c106ScalarEENKUlvE_clEvENKUlvE_clEvEUlNS5_7complexIdEEE0_St5arrayIPcLm2EEEEviT0_T1_)
        /*1148*/ 	.word	0x00000048


	//----- nvinfo : EIATTR_FRAME_SIZE
	.align		4
.L_791:
        /*114c*/ 	.byte	0x04, 0x11
        /*114e*/ 	.short	(.L_793 - .L_792)
	.align		4
.L_792:
        /*1150*/ 	.word	index@($_ZN2at6native29vectorized_elementwise_kernelILi4EZZZNS0_50_GLOBAL__N__2680c7bb_12_PowKernel_cu_7dd49032_300324pow_tensor_scalar_kernelERNS_18TensorIteratorBaseERKN3c106ScalarEENKUlvE_clEvENKUlvE_clEvEUlNS5_7complexIdEEE0_St5arrayIPcLm2EEEEviT0_T1_$__internal_trig_reduction_slowpathd)
        /*1154*/ 	.word	0x00000028


	//----- nvinfo : EIATTR_FRAME_SIZE
	.align		4
.L_793:
        /*1158*/ 	.byte	0x04, 0x11
        /*115a*/ 	.short	(.L_795 - .L_794)
	.align		4
.L_794:
        /*115c*/ 	.word	index@($__internal_75_$__cuda_sm20_div_rn_f64_full)
        /*1160*/ 	.word	0x00000028


	//----- nvinfo : EIATTR_FRAME_SIZE
	.align		4
.L_795:
        /*1164*/ 	.byte	0x04, 0x11
        /*1166*/ 	.short	(.L_797 - .L_796)
	.align		4
.L_796:
        /*1168*/ 	.word	index@(_ZN2at6native29vectorized_elementwise_kernelILi4EZZZNS0_50_GLOBAL__N__2680c7bb_12_PowKernel_cu_7dd49032_300324pow_tensor_scalar_kernelERNS_18TensorIteratorBaseERKN3c106ScalarEENKUlvE_clEvENKUlvE_clEvEUlNS5_7complexIdEEE0_St5arrayIPcLm2EEEEviT0_T1_)
        /*116c*/ 	.word	0x00000028


	//----- nvinfo : EIATTR_REGCOUNT
	.align		4
.L_797:
        /*1170*/ 	.byte	0x04, 0x2f
        /*1172*/ 	.short	(.L_799 - .L_798)
	.align		4
.L_798:
        /*1174*/ 	.word	index@(_ZN2at6native29vectorized_elementwise_kernelILi2EZZZNS0_50_GLOBAL__N__2680c7bb_12_PowKernel_cu_7dd49032_300324pow_tensor_scalar_kernelERNS_18TensorIteratorBaseERKN3c106ScalarEENKUlvE_clEvENKUlvE_clEvEUlNS5_7complexIdEEE0_St5arrayIPcLm2EEEEviT0_T1_)
        /*1178*/ 	.word	0x00000046


	//----- nvinfo : EIATTR_FRAME_SIZE
	.align		4
.L_799:
        /*117c*/ 	.byte	0x04, 0x11
        /*117e*/ 	.short	(.L_801 - .L_800)
	.align		4
.L_800:
        /*1180*/ 	.word	index@($_ZN2at6native29vectorized_elementwise_kernelILi2EZZZNS0_50_GLOBAL__N__2680c7bb_12_PowKernel_cu_7dd49032_300324pow_tensor_scalar_kernelERNS_18TensorIteratorBaseERKN3c106ScalarEENKUlvE_clEvENKUlvE_clEvEUlNS5_7complexIdEEE0_St5arrayIPcLm2EEEEviT0_T1_$__internal_trig_reduction_slowpathd)
        /*1184*/ 	.word	0x00000028


	//----- nvinfo : EIATTR_FRAME_SIZE
	.align		4
.L_801:
        /*1188*/ 	.byte	0x04, 0x11
        /*118a*/ 	.short	(.L_803 - .L_802)
	.align		4
.L_802:
        /*118c*/ 	.word	index@($__internal_74_$__cuda_sm20_div_rn_f64_full)
        /*1190*/ 	.word	0x00000028


	//----- nvinfo : EIATTR_FRAME_SIZE
	.align		4
.L_803:
        /*1194*/ 	.byte	0x04, 0x11
        /*1196*/ 	.short	(.L_805 - .L_804)
	.align		4
.L_804:
        /*1198*/ 	.word	index@(_ZN2at6native29vectorized_elementwise_kernelILi2EZZZNS0_50_GLOBAL__N__2680c7bb_12_PowKernel_cu_7dd49032_300324pow_tensor_scalar_kernelERNS_18TensorIteratorBaseERKN3c106ScalarEENKUlvE_clEvENKUlvE_clEvEUlNS5_7complexIdEEE0_St5arrayIPcLm2EEEEviT0_T1_)
        /*119c*/ 	.word	0x00000028


	//----- nvinfo : EIATTR_REGCOUNT
	.align		4
.L_805:
        /*11a0*/ 	.byte	0x04, 0x2f
        /*11a2*/ 	.short	(.L_807 - .L_806)
	.align		4
.L_806:
        /*11a4*/ 	.word	index@(_ZN2at6native27unrolled_elementwise_kernelIZZZNS0_50_GLOBAL__N__2680c7bb_12_PowKernel_cu_7dd49032_300324pow_tensor_scalar_kernelERNS_18TensorIteratorBaseERKN3c106ScalarEENKUlvE_clEvENKUlvE_clEvEUlNS5_7complexIdEEE0_St5arrayIPcLm2EELi4E23TrivialOffsetCalculatorILi1EjESI_NS0_6memory15LoadWithoutCastENSJ_16StoreWithoutCastEEEviT_T0_T2_T3_T4_T5_)
        /*11a8*/ 	.word	0x00000034


	//----- nvinfo : EIATTR_FRAME_SIZE
	.align		4
.L_807:
        /*11ac*/ 	.byte	0x04, 0x11
        /*11ae*/ 	.short	(.L_809 - .L_808)
	.align		4
.L_808:
        /*11b0*/ 	.word	index@($_ZN2at6native27unrolled_elementwise_kernelIZZZNS0_50_GLOBAL__N__2680c7bb_12_PowKernel_cu_7dd49032_300324pow_tensor_scalar_kernelERNS_18TensorIteratorBaseERKN3c106ScalarEENKUlvE_clEvENKUlvE_clEvEUlNS5_7complexIdEEE0_St5arrayIPcLm2EELi4E23TrivialOffsetCalculatorILi1EjESI_NS0_6memory15LoadWithoutCastENSJ_16StoreWithoutCastEEEviT_T0_T2_T3_T4_T5_$__internal_trig_reduction_slowpathd)
        /*11b4*/ 	.word	0x00000028


	//----- nvinfo : EIATTR_FRAME_SIZE
	.align		4
.L_809:
        /*11b8*/ 	.byte	0x04, 0x11
        /*11ba*/ 	.short	(.L_811 - .L_810)
	.align		4
.L_810:
        /*11bc*/ 	.word	index@($__internal_73_$__cuda_sm20_div_rn_f64_full)
        /*11c0*/ 	.word	0x00000028


	//----- nvinfo : EIATTR_FRAME_SIZE
	.align		4
.L_811:
        /*11c4*/ 	.byte	0x04, 0x11
        /*11c6*/ 	.short	(.L_813 - .L_812)
	.align		4
.L_812:
        /*11c8*/ 	.word	index@(_ZN2at6native27unrolled_elementwise_kernelIZZZNS0_50_GLOBAL__N__2680c7bb_12_PowKernel_cu_7dd49032_300324pow_tensor_scalar_kernelERNS_18TensorIteratorBaseERKN3c106ScalarEENKUlvE_clEvENKUlvE_clEvEUlNS5_7complexIdEEE0_St5arrayIPcLm2EELi4E23TrivialOffsetCalculatorILi1EjESI_NS0_6memory15LoadWithoutCastENSJ_16StoreWithoutCastEEEviT_T0_T2_T3_T4_T5_)
        /*11cc*/ 	.word	0x00000028


	//----- nvinfo : EIATTR_REGCOUNT
	.align		4
.L_813:
        /*11d0*/ 	.byte	0x04, 0x2f
        /*11d2*/ 	.short	(.L_815 - .L_814)
	.align		4
.L_814:
        /*11d4*/ 	.word	index@(_ZN2at6native18elementwise_kernelILi128ELi2EZNS0_22gpu_kernel_impl_nocastIZZZNS0_50_GLOBAL__N__2680c7bb_12_PowKernel_cu_7dd49032_300324pow_tensor_scalar_kernelERNS_18TensorIteratorBaseERKN3c106ScalarEENKUlvE_clEvENKUlvE_clEvEUlNS6_7complexIdEEE0_EEvS5_RKT_EUliE_EEviT1_)
        /*11d8*/ 	.word	0x0000003e


	//----- nvinfo : EIATTR_FRAME_SIZE
	.align		4
.L_815:
        /*11dc*/ 	.byte	0x04, 0x11
        /*11de*/ 	.short	(.L_817 - .L_816)
	.align		4
.L_816:
        /*11e0*/ 	.word	index@($_ZN2at6native18elementwise_kernelILi128ELi2EZNS0_22gpu_kernel_impl_nocastIZZZNS0_50_GLOBAL__N__2680c7bb_12_PowKernel_cu_7dd49032_300324pow_tensor_scalar_kernelERNS_18TensorIteratorBaseERKN3c106ScalarEENKUlvE_clEvENKUlvE_clEvEUlNS6_7complexIdEEE0_EEvS5_RKT_EUliE_EEviT1_$__internal_trig_reduction_slowpathd)
        /*11e4*/ 	.word	0x00000028


	//----- nvinfo : EIATTR_FRAME_SIZE
	.align		4
.L_817:
        /*11e8*/ 	.byte	0x04, 0x11
        /*11ea*/ 	.short	(.L_819 - .L_818)
	.align		4
.L_818:
        /*11ec*/ 	.word	index@($__internal_72_$__cuda_sm20_div_rn_f64_full)
        /*11f0*/ 	.word	0x00000028


	//----- nvinfo : EIATTR_FRAME_SIZE
	.align		4
.L_819:
        /*11f4*/ 	.byte	0x04, 0x11
        /*11f6*/ 	.short	(.L_821 - .L_820)
	.align		4
.L_820:
        /*11f8*/ 	.word	index@(_ZN2at6native18elementwise_kernelILi128ELi2EZNS0_22gpu_kernel_impl_nocastIZZZNS0_50_GLOBAL__N__2680c7bb_12_PowKernel_cu_7dd49032_300324pow_tensor_scalar_kernelERNS_18TensorIteratorBaseERKN3c106ScalarEENKUlvE_clEvENKUlvE_clEvEUlNS6_7complexIdEEE0_EEvS5_RKT_EUliE_EEviT1_)
        /*11fc*/ 	.word	0x00000028


	//----- nvinfo : EIATTR_REGCOUNT
	.align		4
.L_821:
        /*1200*/ 	.byte	0x04, 0x2f
        /*1202*/ 	.short	(.L_823 - .L_822)
	.align		4
.L_822:
        /*1204*/ 	.word	index@(_ZN2at6native27unrolled_elementwise_kernelIZZZNS0_50_GLOBAL__N__2680c7bb_12_PowKernel_cu_7dd49032_300324pow_tensor_scalar_kernelERNS_18TensorIteratorBaseERKN3c106ScalarEENKUlvE_clEvENKUlvE_clEvEUlNS5_7complexIdEEE0_St5arrayIPcLm2EELi4E23TrivialOffsetCalculatorILi1EjESI_NS0_6memory12LoadWithCastILi1EEENSJ_13StoreWithCastILi1EEEEEviT_T0_T2_T3_T4_T5_)
        /*1208*/ 	.word	0x0000003a


	//----- nvinfo : EIATTR_FRAME_SIZE
	.align		4
.L_823:
        /*120c*/ 	.byte	0x04, 0x11
        /*120e*/ 	.short	(.L_825 - .L_824)
	.align		4
.L_824:
        /*1210*/ 	.word	index@($_ZN2at6native27unrolled_elementwise_kernelIZZZNS0_50_GLOBAL__N__2680c7bb_12_PowKernel_cu_7dd49032_300324pow_tensor_scalar_kernelERNS_18TensorIteratorBaseERKN3c106ScalarEENKUlvE_clEvENKUlvE_clEvEUlNS5_7complexIdEEE0_St5arrayIPcLm2EELi4E23TrivialOffsetCalculatorILi1EjESI_NS0_6memory12LoadWithCastILi1EEENSJ_13StoreWithCastILi1EEEEEviT_T0_T2_T3_T4_T5_$__internal_trig_reduction_slowpathd)
        /*1214*/ 	.word	0x00000028


	//----- nvinfo : EIATTR_FRAME_SIZE
	.align		4
.L_825:
        /*1218*/ 	.byte	0x04, 0x11
        /*121a*/ 	.short	(.L_827 - .L_826)
	.align		4
.L_826:
        /*121c*/ 	.word	index@($__internal_71_$__cuda_sm20_div_rn_f64_full)
        /*1220*/ 	.word	0x00000028


	//----- nvinfo : EIATTR_FRAME_SIZE
	.align		4
.L_827:
        /*1224*/ 	.byte	0x04, 0x11
        /*1226*/ 	.short	(.L_829 - .L_828)
	.align		4
.L_828:
        /*1228*/ 	.word	index@(_ZN2at6native27unrolled_elementwise_kernelIZZZNS0_50_GLOBAL__N__2680c7bb_12_PowKernel_cu_7dd49032_300324pow_tensor_scalar_kernelERNS_18TensorIteratorBaseERKN3c106ScalarEENKUlvE_clEvENKUlvE_clEvEUlNS5_7complexIdEEE0_St5arrayIPcLm2EELi4E23TrivialOffsetCalculatorILi1EjESI_NS0_6memory12LoadWithCastILi1EEENSJ_13StoreWithCastILi1EEEEEviT_T0_T2_T3_T4_T5_)
        /*122c*/ 	.word	0x00000028


	//----- nvinfo : EIATTR_REGCOUNT
	.align		4
.L_829:
        /*1230*/ 	.byte	0x04, 0x2f
        /*1232*/ 	.short	(.L_831 - .L_830)
	.align		4
.L_830:
        /*1234*/ 	.word	index@(_ZN2at6native18elementwise_kernelILi128ELi4EZNS0_15gpu_kernel_implIZZZNS0_50_GLOBAL__N__2680c7bb_12_PowKernel_cu_7dd49032_300324pow_tensor_scalar_kernelERNS_18TensorIteratorBaseERKN3c106ScalarEENKUlvE_clEvENKUlvE_clEvEUlNS6_7complexIdEEE0_EEvS5_RKT_EUliE_EEviT1_)
        /*1238*/ 	.word	0x0000003c


	//----- nvinfo : EIATTR_FRAME_SIZE
	.align		4
.L_831:
        /*123c*/ 	.byte	0x04, 0x11
        /*123e*/ 	.short	(.L_833 - .L_832)
	.align		4
.L_832:
        /*1240*/ 	.word	index@($_ZN2at6native18elementwise_kernelILi128ELi4EZNS0_15gpu_kernel_implIZZZNS0_50_GLOBAL__N__2680c7bb_12_PowKernel_cu_7dd49032_300324pow_tensor_scalar_kernelERNS_18TensorIteratorBaseERKN3c106ScalarEENKUlvE_clEvENKUlvE_clEvEUlNS6_7complexIdEEE0_EEvS5_RKT_EUliE_EEviT1_$__internal_trig_reduction_slowpathd)
        /*1244*/ 	.word	0x00000028


	//----- nvinfo : EIATTR_FRAME_SIZE
	.align		4
.L_833:
        /*1248*/ 	.byte	0x04, 0x11
        /*124a*/ 	.short	(.L_835 - .L_834)
	.align		4
.L_834:
        /*124c*/ 	.word	index@($__internal_70_$__cuda_sm20_div_rn_f64_full)
        /*1250*/ 	.word	0x00000028


	//----- nvinfo : EIATTR_FRAME_SIZE
	.align		4
.L_835:
        /*1254*/ 	.byte	0x04, 0x11
        /*1256*/ 	.short	(.L_837 - .L_836)
	.align		4
.L_836:
        /*1258*/ 	.word	index@(_ZN2at6native18elementwise_kernelILi128ELi4EZNS0_15gpu_kernel_implIZZZNS0_50_GLOBAL__N__2680c7bb_12_PowKernel_cu_7dd49032_300324pow_tensor_scalar_kernelERNS_18TensorIteratorBaseERKN3c106ScalarEENKUlvE_clEvENKUlvE_clEvEUlNS6_7complexIdEEE0_EEvS5_RKT_EUliE_EEviT1_)
        /*125c*/ 	.word	0x00000028


	//----- nvinfo : EIATTR_REGCOUNT
	.align		4
.L_837:
        /*1260*/ 	.byte	0x04, 0x2f
        /*1262*/ 	.short	(.L_839 - .L_838)
	.align		4
.L_838:
        /*1264*/ 	.word	index@(_ZN2at6native29vectorized_elementwise_kernelILi8EZZZNS0_50_GLOBAL__N__2680c7bb_12_PowKernel_cu_7dd49032_300324pow_tensor_scalar_kernelERNS_18TensorIteratorBaseERKN3c106ScalarEENKUlvE_clEvENKUlvE0_clEvEUlNS5_7complexIfEEE_St5arrayIPcLm2EEEEviT0_T1_)
        /*1268*/ 	.word	0x00000020


	//----- nvinfo : EIATTR_FRAME_SIZE
	.align		4
.L_839:
        /*126c*/ 	.byte	0x04, 0x11
        /*126e*/ 	.short	(.L_841 - .L_840)
	.align		4
.L_840:
        /*1270*/ 	.word	index@(_ZN2at6native29vectorized_elementwise_kernelILi8EZZZNS0_50_GLOBAL__N__2680c7bb_12_PowKernel_cu_7dd49032_300324pow_tensor_scalar_kernelERNS_18TensorIteratorBaseERKN3c106ScalarEENKUlvE_clEvENKUlvE0_clEvEUlNS5_7complexIfEEE_St5arrayIPcLm2EEEEviT0_T1_)
        /*1274*/ 	.word	0x00000000


	//----- nvinfo : EIATTR_REGCOUNT
	.align		4
.L_841:
        /*1278*/ 	.byte	0x04, 0x2f
        /*127a*/ 	.short	(.L_843 - .L_842)
	.align		4
.L_842:
        /*127c*/ 	.word	index@(_ZN2at6native29vectorized_elementwise_kernelILi4EZZZNS0_50_GLOBAL__N__2680c7bb_12_PowKernel_cu_7dd49032_300324pow_tensor_scalar_kernelERNS_18TensorIteratorBaseERKN3c106ScalarEENKUlvE_clEvENKUlvE0_clEvEUlNS5_7complexIfEEE_St5arrayIPcLm2EEEEviT0_T1_)
        /*1280*/ 	.word	0x00000020


	//----- nvinfo : EIATTR_FRAME_SIZE
	.align		4
.L_843:
        /*1284*/ 	.byte	0x04, 0x11
        /*1286*/ 	.short	(.L_845 - .L_844)
	.align		4
.L_844:
        /*1288*/ 	.word	index@(_ZN2at6native29vectorized_elementwise_kernelILi4EZZZNS0_50_GLOBAL__N__2680c7bb_12_PowKernel_cu_7dd49032_300324pow_tensor_scalar_kernelERNS_18TensorIteratorBaseERKN3c106ScalarEENKUlvE_clEvENKUlvE0_clEvEUlNS5_7complexIfEEE_St5arrayIPcLm2EEEEviT0_T1_)
        /*128c*/ 	.word	0x00000000


	//----- nvinfo : EIATTR_REGCOUNT
	.align		4
.L_845:
        /*1290*/ 	.byte	0x04, 0x2f
        /*1292*/ 	.short	(.L_847 - .L_846)
	.align		4
.L_846:
        /*1294*/ 	.word	index@(_ZN2at6native29vectorized_elementwise_kernelILi2EZZZNS0_50_GLOBAL__N__2680c7bb_12_PowKernel_cu_7dd49032_300324pow_tensor_scalar_kernelERNS_18TensorIteratorBaseERKN3c106ScalarEENKUlvE_clEvENKUlvE0_clEvEUlNS5_7complexIfEEE_St5arrayIPcLm2EEEEviT0_T1_)
        /*1298*/ 	.word	0x00000020


	//----- nvinfo : EIATTR_FRAME_SIZE
	.align		4
.L_847:
        /*129c*/ 	.byte	0x04, 0x11
        /*129e*/ 	.short	(.L_849 - .L_848)
	.align		4
.L_848:
        /*12a0*/ 	.word	index@(_ZN2at6native29vectorized_elementwise_kernelILi2EZZZNS0_50_GLOBAL__N__2680c7bb_12_PowKernel_cu_7dd49032_300324pow_tensor_scalar_kernelERNS_18TensorIteratorBaseERKN3c106ScalarEENKUlvE_clEvENKUlvE0_clEvEUlNS5_7complexIfEEE_St5arrayIPcLm2EEEEviT0_T1_)
        /*12a4*/ 	.word	0x00000000


	//----- nvinfo : EIATTR_REGCOUNT
	.align		4
.L_849:
        /*12a8*/ 	.byte	0x04, 0x2f
        /*12aa*/ 	.short	(.L_851 - .L_850)
	.align		4
.L_850:
        /*12ac*/ 	.word	index@(_ZN2at6native27unrolled_elementwise_kernelIZZZNS0_50_GLOBAL__N__2680c7bb_12_PowKernel_cu_7dd49032_300324pow_tensor_scalar_kernelERNS_18TensorIteratorBaseERKN3c106ScalarEENKUlvE_clEvENKUlvE0_clEvEUlNS5_7complexIfEEE_St5arrayIPcLm2EELi4E23TrivialOffsetCalculatorILi1EjESI_NS0_6memory15LoadWithoutCastENSJ_16StoreWithoutCastEEEviT_T0_T2_T3_T4_T5_)
        /*12b0*/ 	.word	0x0000001e


	//----- nvinfo : EIATTR_FRAME_SIZE
	.align		4
.L_851:
        /*12b4*/ 	.byte	0x04, 0x11
        /*12b6*/ 	.short	(.L_853 - .L_852)
	.align		4
.L_852:
        /*12b8*/ 	.word	index@(_ZN2at6native27unrolled_elementwise_kernelIZZZNS0_50_GLOBAL__N__2680c7bb_12_PowKernel_cu_7dd49032_300324pow_tensor_scalar_kernelERNS_18TensorIteratorBaseERKN3c106ScalarEENKUlvE_clEvENKUlvE0_clEvEUlNS5_7complexIfEEE_St5arrayIPcLm2EELi4E23TrivialOffsetCalculatorILi1EjESI_NS0_6memory15LoadWithoutCastENSJ_16StoreWithoutCastEEEviT_T0_T2_T3_T4_T5_)
        /*12bc*/ 	.word	0x00000000


	//----- nvinfo : EIATTR_REGCOUNT
	.align		4
.L_853:
        /*12c0*/ 	.byte	0x04, 0x2f
        /*12c2*/ 	.short	(.L_855 - .L_854)
	.align		4
.L_854:
        /*12c4*/ 	.word	index@(_ZN2at6native18elementwise_kernelILi128ELi2EZNS0_22gpu_kernel_impl_nocastIZZZNS0_50_GLOBAL__N__2680c7bb_12_PowKernel_cu_7dd49032_300324pow_tensor_scalar_kernelERNS_18TensorIteratorBaseERKN3c106ScalarEENKUlvE_clEvENKUlvE0_clEvEUlNS6_7complexIfEEE_EEvS5_RKT_EUliE_EEviT1_)
        /*12c8*/ 	.word	0x00000014


	//----- nvinfo : EIATTR_FRAME_SIZE
	.align		4
.L_855:
        /*12cc*/ 	.byte	0x04, 0x11
        /*12ce*/ 	.short	(.L_857 - .L_856)
	.align		4
.L_856:
        /*12d0*/ 	.word	index@(_ZN2at6native18elementwise_kernelILi128ELi2EZNS0_22gpu_kernel_impl_nocastIZZZNS0_50_GLOBAL__N__2680c7bb_12_PowKernel_cu_7dd49032_300324pow_tensor_scalar_kernelERNS_18TensorIteratorBaseERKN3c106ScalarEENKUlvE_clEvENKUlvE0_clEvEUlNS6_7complexIfEEE_EEvS5_RKT_EUliE_EEviT1_)
        /*12d4*/ 	.word	0x00000000


	//----- nvinfo : EIATTR_REGCOUNT
	.align		4
.L_857:
        /*12d8*/ 	.byte	0x04, 0x2f
        /*12da*/ 	.short	(.L_859 - .L_858)
	.align		4
.L_858:
        /*12dc*/ 	.word	index@(_ZN2at6native27unrolled_elementwise_kernelIZZZNS0_50_GLOBAL__N__2680c7bb_12_PowKernel_cu_7dd49032_300324pow_tensor_scalar_kernelERNS_18TensorIteratorBaseERKN3c106ScalarEENKUlvE_clEvENKUlvE0_clEvEUlNS5_7complexIfEEE_St5arrayIPcLm2EELi4E23TrivialOffsetCalculatorILi1EjESI_NS0_6memory12LoadWithCastILi1EEENSJ_13StoreWithCastILi1EEEEEviT_T0_T2_T3_T4_T5_)
        /*12e0*/ 	.word	0x00000020


	//----- nvinfo : EIATTR_FRAME_SIZE
	.align		4
.L_859:
        /*12e4*/ 	.byte	0x04, 0x11
        /*12e6*/ 	.short	(.L_861 - .L_860)
	.align		4
.L_860:
        /*12e8*/ 	.word	index@(_ZN2at6native27unrolled_elementwise_kernelIZZZNS0_50_GLOBAL__N__2680c7bb_12_PowKernel_cu_7dd49032_300324pow_tensor_scalar_kernelERNS_18TensorIteratorBaseERKN3c106ScalarEENKUlvE_clEvENKUlvE0_clEvEUlNS5_7complexIfEEE_St5arrayIPcLm2EELi4E23TrivialOffsetCalculatorILi1EjESI_NS0_6memory12LoadWithCastILi1EEENSJ_13StoreWithCastILi1EEEEEviT_T0_T2_T3_T4_T5_)
        /*12ec*/ 	.word	0x00000000


	//----- nvinfo : EIATTR_REGCOUNT
	.align		4
.L_861:
        /*12f0*/ 	.byte	0x04, 0x2f
        /*12f2*/ 	.short	(.L_863 - .L_862)
	.align		4
.L_862:
        /*12f4*/ 	.word	index@(_ZN2at6native18elementwise_kernelILi128ELi4EZNS0_15gpu_kernel_implIZZZNS0_50_GLOBAL__N__2680c7bb_12_PowKernel_cu_7dd49032_300324pow_tensor_scalar_kernelERNS_18TensorIteratorBaseERKN3c106ScalarEENKUlvE_clEvENKUlvE0_clEvEUlNS6_7complexIfEEE_EEvS5_RKT_EUliE_EEviT1_)
        /*12f8*/ 	.word	0x00000018


	//----- nvinfo : EIATTR_FRAME_SIZE
	.align		4
.L_863:
        /*12fc*/ 	.byte	0x04, 0x11
        /*12fe*/ 	.short	(.L_865 - .L_864)
	.align		4
.L_864:
        /*1300*/ 	.word	index@(_ZN2at6native18elementwise_kernelILi128ELi4EZNS0_15gpu_kernel_implIZZZNS0_50_GLOBAL__N__2680c7bb_12_PowKernel_cu_7dd49032_300324pow_tensor_scalar_kernelERNS_18TensorIteratorBaseERKN3c106ScalarEENKUlvE_clEvENKUlvE0_clEvEUlNS6_7complexIfEEE_EEvS5_RKT_EUliE_EEviT1_)
        /*1304*/ 	.word	0x00000000


	//----- nvinfo : EIATTR_REGCOUNT
	.align		4
.L_865:
        /*1308*/ 	.byte	0x04, 0x2f
        /*130a*/ 	.short	(.L_867 - .L_866)
	.align		4
.L_866:
        /*130c*/ 	.word	index@(_ZN2at6native29vectorized_elementwise_kernelILi8EZZZNS0_50_GLOBAL__N__2680c7bb_12_PowKernel_cu_7dd49032_300324pow_tensor_scalar_kernelERNS_18TensorIteratorBaseERKN3c106ScalarEENKUlvE_clEvENKUlvE0_clEvEUlNS5_7complexIfEEE0_St5arrayIPcLm2EEEEviT0_T1_)
        /*1310*/ 	.word	0x00000028


	//----- nvinfo : EIATTR_FRAME_SIZE
	.align		4
.L_867:
        /*1314*/ 	.byte	0x04, 0x11
        /*1316*/ 	.short	(.L_869 - .L_868)
	.align		4
.L_868:
        /*1318*/ 	.word	index@($__internal_69_$__cuda_sm3x_div_rn_ftz_f32_slowpath)
        /*131c*/ 	.word	0x00000000


	//----- nvinfo : EIATTR_FRAME_SIZE
	.align		4
.L_869:
        /*1320*/ 	.byte	0x04, 0x11
        /*1322*/ 	.short	(.L_871 - .L_870)
	.align		4
.L_870:
        /*1324*/ 	.word	index@(_ZN2at6native29vectorized_elementwise_kernelILi8EZZZNS0_50_GLOBAL__N__2680c7bb_12_PowKernel_cu_7dd49032_300324pow_tensor_scalar_kernelERNS_18TensorIteratorBaseERKN3c106ScalarEENKUlvE_clEvENKUlvE0_clEvEUlNS5_7complexIfEEE0_St5arrayIPcLm2EEEEviT0_T1_)
        /*1328*/ 	.word	0x00000000


	//----- nvinfo : EIATTR_REGCOUNT
	.align		4
.L_871:
        /*132c*/ 	.byte	0x04, 0x2f
        /*132e*/ 	.short	(.L_873 - .L_872)
	.align		4
.L_872:
        /*1330*/ 	.word	index@(_ZN2at6native29vectorized_elementwise_kernelILi4EZZZNS0_50_GLOBAL__N__2680c7bb_12_PowKernel_cu_7dd49032_300324pow_tensor_scalar_kernelERNS_18TensorIteratorBaseERKN3c106ScalarEENKUlvE_clEvENKUlvE0_clEvEUlNS5_7complexIfEEE0_St5arrayIPcLm2EEEEviT0_T1_)
        /*1334*/ 	.word	0x00000028


	//----- nvinfo : EIATTR_FRAME_SIZE
	.align		4
.L_873:
        /*1338*/ 	.byte	0x04, 0x11
        /*133a*/ 	.short	(.L_875 - .L_874)
	.align		4
.L_874:
        /*133c*/ 	.word	index@($__internal_68_$__cuda_sm3x_div_rn_ftz_f32_slowpath)
        /*1340*/ 	.word	0x00000000


	//----- nvinfo : EIATTR_FRAME_SIZE
	.align		4
.L_875:
        /*1344*/ 	.byte	0x04, 0x11
        /*1346*/ 	.short	(.L_877 - .L_876)
	.align		4
.L_876:
        /*1348*/ 	.word	index@(_ZN2at6native29vectorized_elementwise_kernelILi4EZZZNS0_50_GLOBAL__N__2680c7bb_12_PowKernel_cu_7dd49032_300324pow_tensor_scalar_kernelERNS_18TensorIteratorBaseERKN3c106ScalarEENKUlvE_clEvENKUlvE0_clEvEUlNS5_7complexIfEEE0_St5arrayIPcLm2EEEEviT0_T1_)
        /*134c*/ 	.word	0x00000000


	//----- nvinfo : EIATTR_REGCOUNT
	.align		4
.L_877:
        /*1350*/ 	.byte	0x04, 0x2f
        /*1352*/ 	.short	(.L_879 - .L_878)
	.align		4
.L_878:
        /*1354*/ 	.word	index@(_ZN2at6native29vectorized_elementwise_kernelILi2EZZZNS0_50_GLOBAL__N__2680c7bb_12_PowKernel_cu_7dd49032_300324pow_tensor_scalar_kernelERNS_18TensorIteratorBaseERKN3c106ScalarEENKUlvE_clEvENKUlvE0_clEvEUlNS5_7complexIfEEE0_St5arrayIPcLm2EEEEviT0_T1_)
        /*1358*/ 	.word	0x00000027


	//----- nvinfo : EIATTR_FRAME_SIZE
	.align		4
.L_879:
        /*135c*/ 	.byte	0x04, 0x11
        /*135e*/ 	.short	(.L_881 - .L_880)
	.align		4
.L_880:
        /*1360*/ 	.word	index@($__internal_67_$__cuda_sm3x_div_rn_ftz_f32_slowpath)
        /*1364*/ 	.word	0x00000000


	//----- nvinfo : EIATTR_FRAME_SIZE
	.align		4
.L_881:
        /*1368*/ 	.byte	0x04, 0x11
        /*136a*/ 	.short	(.L_883 - .L_882)
	.align		4
.L_882:
        /*136c*/ 	.word	index@(_ZN2at6native29vectorized_elementwise_kernelILi2EZZZNS0_50_GLOBAL__N__2680c7bb_12_PowKernel_cu_7dd49032_300324pow_tensor_scalar_kernelERNS_18TensorIteratorBaseERKN3c106ScalarEENKUlvE_clEvENKUlvE0_clEvEUlNS5_7complexIfEEE0_St5arrayIPcLm2EEEEviT0_T1_)
        /*1370*/ 	.word	0x00000000


	//----- nvinfo : EIATTR_REGCOUNT
	.align		4
.L_883:
        /*1374*/ 	.byte	0x04, 0x2f
        /*1376*/ 	.short	(.L_885 - .L_884)
	.align		4
.L_884:
        /*1378*/ 	.word	index@(_ZN2at6native27unrolled_elementwise_kernelIZZZNS0_50_GLOBAL__N__2680c7bb_12_PowKernel_cu_7dd49032_300324pow_tensor_scalar_kernelERNS_18TensorIteratorBaseERKN3c106ScalarEENKUlvE_clEvENKUlvE0_clEvEUlNS5_7complexIfEEE0_St5arrayIPcLm2EELi4E23TrivialOffsetCalculatorILi1EjESI_NS0_6memory15LoadWithoutCastENSJ_16StoreWithoutCastEEEviT_T0_T2_T3_T4_T5_)
        /*137c*/ 	.word	0x00000020


	//----- nvinfo : EIATTR_FRAME_SIZE
	.align		4
.L_885:
        /*1380*/ 	.byte	0x04, 0x11
        /*1382*/ 	.short	(.L_887 - .L_886)
	.align		4
.L_886:
        /*1384*/ 	.word	index@($__internal_66_$__cuda_sm3x_div_rn_ftz_f32_slowpath)
        /*1388*/ 	.word	0x00000000


	//----- nvinfo : EIATTR_FRAME_SIZE
	.align		4
.L_887:
        /*138c*/ 	.byte	0x04, 0x11
        /*138e*/ 	.short	(.L_889 - .L_888)
	.align		4
.L_888:
        /*1390*/ 	.word	index@(_ZN2at6native27unrolled_elementwise_kernelIZZZNS0_50_GLOBAL__N__2680c7bb_12_PowKernel_cu_7dd49032_300324pow_tensor_scalar_kernelERNS_18TensorIteratorBaseERKN3c106ScalarEENKUlvE_clEvENKUlvE0_clEvEUlNS5_7complexIfEEE0_St5arrayIPcLm2EELi4E23TrivialOffsetCalculatorILi1EjESI_NS0_6memory15LoadWithoutCastENSJ_16StoreWithoutCastEEEviT_T0_T2_T3_T4_T5_)
        /*1394*/ 	.word	0x00000000


	//----- nvinfo : EIATTR_REGCOUNT
	.align		4
.L_889:
        /*1398*/ 	.byte	0x04, 0x2f
        /*139a*/ 	.short	(.L_891 - .L_890)
	.align		4
.L_890:
        /*139c*/ 	.word	index@(_ZN2at6native18elementwise_kernelILi128ELi2EZNS0_22gpu_kernel_impl_nocastIZZZNS0_50_GLOBAL__N__2680c7bb_12_PowKernel_cu_7dd49032_300324pow_tensor_scalar_kernelERNS_18TensorIteratorBaseERKN3c106ScalarEENKUlvE_clEvENKUlvE0_clEvEUlNS6_7complexIfEEE0_EEvS5_RKT_EUliE_EEviT1_)
        /*13a0*/ 	.word	0x00000027


	//----- nvinfo : EIATTR_FRAME_SIZE
	.align		4
.L_891:
        /*13a4*/ 	.byte	0x04, 0x11
        /*13a6*/ 	.short	(.L_893 - .L_892)
	.align		4
.L_892:
        /*13a8*/ 	.word	index@($__internal_65_$__cuda_sm3x_div_rn_ftz_f32_slowpath)
        /*13ac*/ 	.word	0x00000000


	//----- nvinfo : EIATTR_FRAME_SIZE
	.align		4
.L_893:
        /*13b0*/ 	.byte	0x04, 0x11
        /*13b2*/ 	.short	(.L_895 - .L_894)
	.align		4
.L_894:
        /*13b4*/ 	.word	index@(_ZN2at6native18elementwise_kernelILi128ELi2EZNS0_22gpu_kernel_impl_nocastIZZZNS0_50_GLOBAL__N__2680c7bb_12_PowKernel_cu_7dd49032_300324pow_tensor_scalar_kernelERNS_18TensorIteratorBaseERKN3c106ScalarEENKUlvE_clEvENKUlvE0_clEvEUlNS6_7complexIfEEE0_EEvS5_RKT_EUliE_EEviT1_)
        /*13b8*/ 	.word	0x00000000


	//----- nvinfo : EIATTR_REGCOUNT
	.align		4
.L_895:
        /*13bc*/ 	.byte	0x04, 0x2f
        /*13be*/ 	.short	(.L_897 - .L_896)
	.align		4
.L_896:
        /*13c0*/ 	.word	index@(_ZN2at6native27unrolled_elementwise_kernelIZZZNS0_50_GLOBAL__N__2680c7bb_12_PowKernel_cu_7dd49032_300324pow_tensor_scalar_kernelERNS_18TensorIteratorBaseERKN3c106ScalarEENKUlvE_clEvENKUlvE0_clEvEUlNS5_7complexIfEEE0_St5arrayIPcLm2EELi4E23TrivialOffsetCalculatorILi1EjESI_NS0_6memory12LoadWithCastILi1EEENSJ_13StoreWithCastILi1EEEEEviT_T0_T2_T3_T4_T5_)
        /*13c4*/ 	.word	0x00000020


	//----- nvinfo : EIATTR_FRAME_SIZE
	.align		4
.L_897:
        /*13c8*/ 	.byte	0x04, 0x11
        /*13ca*/ 	.short	(.L_899 - .L_898)
	.align		4
.L_898:
        /*13cc*/ 	.word	index@($__internal_64_$__cuda_sm3x_div_rn_ftz_f32_slowpath)
        /*13d0*/ 	.word	0x00000000


	//----- nvinfo : EIATTR_FRAME_SIZE
	.align		4
.L_899:
        /*13d4*/ 	.byte	0x04, 0x11
        /*13d6*/ 	.short	(.L_901 - .L_900)
	.align		4
.L_900:
        /*13d8*/ 	.word	index@(_ZN2at6native27unrolled_elementwise_kernelIZZZNS0_50_GLOBAL__N__2680c7bb_12_PowKernel_cu_7dd49032_300324pow_tensor_scalar_kernelERNS_18TensorIteratorBaseERKN3c106ScalarEENKUlvE_clEvENKUlvE0_clEvEUlNS5_7complexIfEEE0_St5arrayIPcLm2EELi4E23TrivialOffsetCalculatorILi1EjESI_NS0_6memory12LoadWithCastILi1EEENSJ_13StoreWithCastILi1EEEEEviT_T0_T2_T3_T4_T5_)
        /*13dc*/ 	.word	0x00000000


	//----- nvinfo : EIATTR_REGCOUNT
	.align		4
.L_901:
        /*13e0*/ 	.byte	0x04, 0x2f
        /*13e2*/ 	.short	(.L_903 - .L_902)
	.align		4
.L_902:
        /*13e4*/ 	.word	index@(_ZN2at6native18elementwise_kernelILi128ELi4EZNS0_15gpu_kernel_implIZZZNS0_50_GLOBAL__N__2680c7bb_12_PowKernel_cu_7dd49032_300324pow_tensor_scalar_kernelERNS_18TensorIteratorBaseERKN3c106ScalarEENKUlvE_clEvENKUlvE0_clEvEUlNS6_7complexIfEEE0_EEvS5_RKT_EUliE_EEviT1_)
        /*13e8*/ 	.word	0x00000025


	//----- nvinfo : EIATTR_FRAME_SIZE
	.align		4
.L_903:
        /*13ec*/ 	.byte	0x04, 0x11
        /*13ee*/ 	.short	(.L_905 - .L_904)
	.align		4
.L_904:
        /*13f0*/ 	.word	index@($__internal_63_$__cuda_sm3x_div_rn_ftz_f32_slowpath)
        /*13f4*/ 	.word	0x00000000


	//----- nvinfo : EIATTR_FRAME_SIZE
	.align		4
.L_905:
        /*13f8*/ 	.byte	0x04, 0x11
        /*13fa*/ 	.short	(.L_907 - .L_906)
	.align		4
.L_906:
        /*13fc*/ 	.word	index@(_ZN2at6native18elementwise_kernelILi128ELi4EZNS0_15gpu_kernel_implIZZZNS0_50_GLOBAL__N__2680c7bb_12_PowKernel_cu_7dd49032_300324pow_tensor_scalar_kernelERNS_18TensorIteratorBaseERKN3c106ScalarEENKUlvE_clEvENKUlvE0_clEvEUlNS6_7complexIfEEE0_EEvS5_RKT_EUliE_EEviT1_)
        /*1400*/ 	.word	0x00000000


	//----- nvinfo : EIATTR_REGCOUNT
	.align		4
.L_907:
        /*1404*/ 	.byte	0x04, 0x2f
        /*1406*/ 	.short	(.L_909 - .L_908)
	.align		4
.L_908:
        /*1408*/ 	.word	index@(_ZN2at6native29vectorized_elementwise_kernelILi8EZNS0_50_GLOBAL__N__2680c7bb_12_PowKernel_cu_7dd49032_300329pow_tensor_scalar_kernel_implIhhEEvRNS_18TensorIteratorBaseET0_EUlhE_St5arrayIPcLm2EEEEviS6_T1_)
        /*140c*/ 	.word	0x0000001e


	//----- nvinfo : EIATTR_FRAME_SIZE
	.align		4
.L_909:
        /*1410*/ 	.byte	0x04, 0x11
        /*1412*/ 	.short	(.L_911 - .L_910)
	.align		4
.L_910:
        /*1414*/ 	.word	index@(_ZN2at6native29vectorized_elementwise_kernelILi8EZNS0_50_GLOBAL__N__2680c7bb_12_PowKernel_cu_7dd49032_300329pow_tensor_scalar_kernel_implIhhEEvRNS_18TensorIteratorBaseET0_EUlhE_St5arrayIPcLm2EEEEviS6_T1_)
        /*1418*/ 	.word	0x00000000


	//----- nvinfo : EIATTR_REGCOUNT
	.align		4
.L_911:
        /*141c*/ 	.byte	0x04, 0x2f
        /*141e*/ 	.short	(.L_913 - .L_912)
	.align		4
.L_912:
        /*1420*/ 	.word	index@(_ZN2at6native29vectorized_elementwise_kernelILi4EZNS0_50_GLOBAL__N__2680c7bb_12_PowKernel_cu_7dd49032_300329pow_tensor_scalar_kernel_implIhhEEvRNS_18TensorIteratorBaseET0_EUlhE_St5arrayIPcLm2EEEEviS6_T1_)
        /*1424*/ 	.word	0x0000001e


	//----- nvinfo : EIATTR_FRAME_SIZE
	.align		4
.L_913:
        /*1428*/ 	.byte	0x04, 0x11
        /*142a*/ 	.short	(.L_915 - .L_914)
	.align		4
.L_914:
        /*142c*/ 	.word	index@(_ZN2at6native29vectorized_elementwise_kernelILi4EZNS0_50_GLOBAL__N__2680c7bb_12_PowKernel_cu_7dd49032_300329pow_tensor_scalar_kernel_implIhhEEvRNS_18TensorIteratorBaseET0_EUlhE_St5arrayIPcLm2EEEEviS6_T1_)
        /*1430*/ 	.word	0x00000000


	//----- nvinfo : EIATTR_REGCOUNT
	.align		4
.L_915:
        /*1434*/ 	.byte	0x04, 0x2f
        /*1436*/ 	.short	(.L_917 - .L_916)
	.align		4
.L_916:
        /*1438*/ 	.word	index@(_ZN2at6native29vectorized_elementwise_kernelILi2EZNS0_50_GLOBAL__N__2680c7bb_12_PowKernel_cu_7dd49032_300329pow_tensor_scalar_kernel_implIhhEEvRNS_18TensorIteratorBaseET0_EUlhE_St5arrayIPcLm2EEEEviS6_T1_)
        /*143c*/ 	.word	0x0000001e


	//----- nvinfo : EIATTR_FRAME_SIZE
	.align		4
.L_917:
        /*1440*/ 	.byte	0x04, 0x11
        /*1442*/ 	.short	(.L_919 - .L_918)
	.align		4
.L_918:
        /*1444*/ 	.word	index@(_ZN2at6native29vectorized_elementwise_kernelILi2EZNS0_50_GLOBAL__N__2680c7bb_12_PowKernel_cu_7dd49032_300329pow_tensor_scalar_kernel_implIhhEEvRNS_18TensorIteratorBaseET0_EUlhE_St5arrayIPcLm2EEEEviS6_T1_)
        /*1448*/ 	.word	0x00000000


	//----- nvinfo : EIATTR_REGCOUNT
	.align		4
.L_919:
        /*144c*/ 	.byte	0x04, 0x2f
        /*144e*/ 	.short	(.L_921 - .L_920)
	.align		4
.L_920:
        /*1450*/ 	.word	index@(_ZN2at6native27unrolled_elementwise_kernelIZNS0_50_GLOBAL__N__2680c7bb_12_PowKernel_cu_7dd49032_300329pow_tensor_scalar_kernel_implIhhEEvRNS_18TensorIteratorBaseET0_EUlhE_St5arrayIPcLm2EELi4E23TrivialOffsetCalculatorILi1EjESC_NS0_6memory15LoadWithoutCastENSD_16StoreWithoutCastEEEviT_S6_T2_T3_T4_T5_)
        /*1454*/ 	.word	0x00000016


	//----- nvinfo : EIATTR_FRAME_SIZE
	.align		4
.L_921:
        /*1458*/ 	.byte	0x04, 0x11
        /*145a*/ 	.short	(.L_923 - .L_922)
	.align		4
.L_922:
        /*145c*/ 	.word	index@(_ZN2at6native27unrolled_elementwise_kernelIZNS0_50_GLOBAL__N__2680c7bb_12_PowKernel_cu_7dd49032_300329pow_tensor_scalar_kernel_implIhhEEvRNS_18TensorIteratorBaseET0_EUlhE_St5arrayIPcLm2EELi4E23TrivialOffsetCalculatorILi1EjESC_NS0_6memory15LoadWithoutCastENSD_16StoreWithoutCastEEEviT_S6_T2_T3_T4_T5_)
        /*1460*/ 	.word	0x00000000


	//----- nvinfo : EIATTR_REGCOUNT
	.align		4
.L_923:
        /*1464*/ 	.byte	0x04, 0x2f
        /*1466*/ 	.short	(.L_925 - .L_924)
	.align		4
.L_924:
        /*1468*/ 	.word	index@(_ZN2at6native18elementwise_kernelILi128ELi4EZNS0_22gpu_kernel_impl_nocastIZNS0_50_GLOBAL__N__2680c7bb_12_PowKernel_cu_7dd49032_300329pow_tensor_scalar_kernel_implIhhEEvRNS_18TensorIteratorBaseET0_EUlhE_EEvS6_RKT_EUliE_EEviT1_)
        /*146c*/ 	.word	0x00000014


	//----- nvinfo : EIATTR_FRAME_SIZE
	.align		4
.L_925:
        /*1470*/ 	.byte	0x04, 0x11
        /*1472*/ 	.short	(.L_927 - .L_926)
	.align		4
.L_926:
        /*1474*/ 	.word	index@(_ZN2at6native18elementwise_kernelILi128ELi4EZNS0_22gpu_kernel_impl_nocastIZNS0_50_GLOBAL__N__2680c7bb_12_PowKernel_cu_7dd49032_300329pow_tensor_scalar_kernel_implIhhEEvRNS_18TensorIteratorBaseET0_EUlhE_EEvS6_RKT_EUliE_EEviT1_)
        /*1478*/ 	.word	0x00000000


	//----- nvinfo : EIATTR_REGCOUNT
	.align		4
.L_927:
        /*147c*/ 	.byte	0x04, 0x2f
        /*147e*/ 	.short	(.L_929 - .L_928)
	.align		4
.L_928:
        /*1480*/ 	.word	index@(_ZN2at6native27unrolled_elementwise_kernelIZNS0_50_GLOBAL__N__2680c7bb_12_PowKernel_cu_7dd49032_300329pow_tensor_scalar_kernel_implIhhEEvRNS_18TensorIteratorBaseET0_EUlhE_St5arrayIPcLm2EELi4E23TrivialOffsetCalculatorILi1EjESC_NS0_6memory12LoadWithCastILi1EEENSD_13StoreWithCastILi1EEEEEviT_S6_T2_T3_T4_T5_)
        /*1484*/ 	.word	0x0000001b


	//----- nvinfo : EIATTR_FRAME_SIZE
	.align		4
.L_929:
        /*1488*/ 	.byte	0x04, 0x11
        /*148a*/ 	.short	(.L_931 - .L_930)
	.align		4
.L_930:
        /*148c*/ 	.word	index@(_ZN2at6native27unrolled_elementwise_kernelIZNS0_50_GLOBAL__N__2680c7bb_12_PowKernel_cu_7dd49032_300329pow_tensor_scalar_kernel_implIhhEEvRNS_18TensorIteratorBaseET0_EUlhE_St5arrayIPcLm2EELi4E23TrivialOffsetCalculatorILi1EjESC_NS0_6memory12LoadWithCastILi1EEENSD_13StoreWithCastILi1EEEEEviT_S6_T2_T3_T4_T5_)
        /*1490*/ 	.word	0x00000000


	//----- nvinfo : EIATTR_REGCOUNT
	.align		4
.L_931:
        /*1494*/ 	.byte	0x04, 0x2f
        /*1496*/ 	.short	(.L_933 - .L_932)
	.align		4
.L_932:
        /*1498*/ 	.word	index@(_ZN2at6native18elementwise_kernelILi128ELi4EZNS0_15gpu_kernel_implIZNS0_50_GLOBAL__N__2680c7bb_12_PowKernel_cu_7dd49032_300329pow_tensor_scalar_kernel_implIhhEEvRNS_18TensorIteratorBaseET0_EUlhE_EEvS6_RKT_EUliE_EEviT1_)
        /*149c*/ 	.word	0x00000018


	//----- nvinfo : EIATTR_FRAME_SIZE
	.align		4
.L_933:
        /*14a0*/ 	.byte	0x04, 0x11
        /*14a2*/ 	.short	(.L_935 - .L_934)
	.align		4
.L_934:
        /*14a4*/ 	.word	index@(_ZN2at6native18elementwise_kernelILi128ELi4EZNS0_15gpu_kernel_implIZNS0_50_GLOBAL__N__2680c7bb_12_PowKernel_cu_7dd49032_300329pow_tensor_scalar_kernel_implIhhEEvRNS_18TensorIteratorBaseET0_EUlhE_EEvS6_RKT_EUliE_EEviT1_)
        /*14a8*/ 	.word	0x00000000


	//----- nvinfo : EIATTR_REGCOUNT
	.align		4
.L_935:
        /*14ac*/ 	.byte	0x04, 0x2f
        /*14ae*/ 	.short	(.L_937 - .L_936)
	.align		4
.L_936:
        /*14b0*/ 	.word	index@(_ZN2at6native29vectorized_elementwise_kernelILi8EZNS0_50_GLOBAL__N__2680c7bb_12_PowKernel_cu_7dd49032_300329pow_tensor_scalar_kernel_implIhhEEvRNS_18TensorIteratorBaseET0_EUlhE0_St5arrayIPcLm2EEEEviS6_T1_)
        /*14b4*/ 	.word	0x0000001e


	//----- nvinfo : EIATTR_FRAME_SIZE
	.align		4
.L_937:
        /*14b8*/ 	.byte	0x04, 0x11
        /*14ba*/ 	.short	(.L_939 - .L_938)
	.align		4
.L_938:
        /*14bc*/ 	.word	index@(_ZN2at6native29vectorized_elementwise_kernelILi8EZNS0_50_GLOBAL__N__2680c7bb_12_PowKernel_cu_7dd49032_300329pow_tensor_scalar_kernel_implIhhEEvRNS_18TensorIteratorBaseET0_EUlhE0_St5arrayIPcLm2EEEEviS6_T1_)
        /*14c0*/ 	.word	0x00000000


	//----- nvinfo : EIATTR_REGCOUNT
	.align		4
.L_939:
        /*14c4*/ 	.byte	0x04, 0x2f
        /*14c6*/ 	.short	(.L_941 - .L_940)
	.align		4
.L_940:
        /*14c8*/ 	.word	index@(_ZN2at6native29vectorized_elementwise_kernelILi4EZNS0_50_GLOBAL__N__2680c7bb_12_PowKernel_cu_7dd49032_300329pow_tensor_scalar_kernel_implIhhEEvRNS_18TensorIteratorBaseET0_EUlhE0_St5arrayIPcLm2EEEEviS6_T1_)
        /*14cc*/ 	.word	0x0000001e


	//----- nvinfo : EIATTR_FRAME_SIZE
	.align		4
.L_941:
        /*14d0*/ 	.byte	0x04, 0x11
        /*14d2*/ 	.short	(.L_943 - .L_942)
	.align		4
.L_942:
        /*14d4*/ 	.word	index@(_ZN2at6native29vectorized_elementwise_kernelILi4EZNS0_50_GLOBAL__N__2680c7bb_12_PowKernel_cu_7dd49032_300329pow_tensor_scalar_kernel_implIhhEEvRNS_18TensorIteratorBaseET0_EUlhE0_St5arrayIPcLm2EEEEviS6_T1_)
        /*14d8*/ 	.word	0x00000000


	//----- nvinfo : EIATTR_REGCOUNT
	.align		4
.L_943:
        /*14dc*/ 	.byte	0x04, 0x2f
        /*14de*/ 	.short	(.L_945 - .L_944)
	.align		4
.L_944:
        /*14e0*/ 	.word	index@(_ZN2at6native29vectorized_elementwise_kernelILi2EZNS0_50_GLOBAL__N__2680c7bb_12_PowKernel_cu_7dd49032_300329pow_tensor_scalar_kernel_implIhhEEvRNS_18TensorIteratorBaseET0_EUlhE0_St5arrayIPcLm2EEEEviS6_T1_)
        /*14e4*/ 	.word	0x0000001e


	//----- nvinfo : EIATTR_FRAME_SIZE
	.align		4
.L_945:
        /*14e8*/ 	.byte	0x04, 0x11
        /*14ea*/ 	.short	(.L_947 - .L_946)
	.align		4
.L_946:
        /*14ec*/ 	.word	index@(_ZN2at6native29vectorized_elementwise_kernelILi2EZNS0_50_GLOBAL__N__2680c7bb_12_PowKernel_cu_7dd49032_300329pow_tensor_scalar_kernel_implIhhEEvRNS_18TensorIteratorBaseET0_EUlhE0_St5arrayIPcLm2EEEEviS6_T1_)
        /*14f0*/ 	.word	0x00000000


	//----- nvinfo : EIATTR_REGCOUNT
	.align		4
.L_947:
        /*14f4*/ 	.byte	0x04, 0x2f
        /*14f6*/ 	.short	(.L_949 - .L_948)
	.align		4
.L_948:
        /*14f8*/ 	.word	index@(_ZN2at6native27unrolled_elementwise_kernelIZNS0_50_GLOBAL__N__2680c7bb_12_PowKernel_cu_7dd49032_300329pow_tensor_scalar_kernel_implIhhEEvRNS_18TensorIteratorBaseET0_EUlhE0_St5arrayIPcLm2EELi4E23TrivialOffsetCalculatorILi1EjESC_NS0_6memory15LoadWithoutCastENSD_16StoreWithoutCastEEEviT_S6_T2_T3_T4_T5_)
        /*14fc*/ 	.word	0x00000016


	//----- nvinfo : EIATTR_FRAME_SIZE
	.align		4
.L_949:
        /*1500*/ 	.byte	0x04, 0x11
        /*1502*/ 	.short	(.L_951 - .L_950)
	.align		4
.L_950:
        /*1504*/ 	.word	index@(_ZN2at6native27unrolled_elementwise_kernelIZNS0_50_GLOBAL__N__2680c7bb_12_PowKernel_cu_7dd49032_300329pow_tensor_scalar_kernel_implIhhEEvRNS_18TensorIteratorBaseET0_EUlhE0_St5arrayIPcLm2EELi4E23TrivialOffsetCalculatorILi1EjESC_NS0_6memory15LoadWithoutCastENSD_16StoreWithoutCastEEEviT_S6_T2_T3_T4_T5_)
        /*1508*/ 	.word	0x00000000


	//----- nvinfo : EIATTR_REGCOUNT
	.align		4
.L_951:
        /*150c*/ 	.byte	0x04, 0x2f
        /*150e*/ 	.short	(.L_953 - .L_952)
	.align		4
.L_952:
        /*1510*/ 	.word	index@(_ZN2at6native18elementwise_kernelILi128ELi4EZNS0_22gpu_kernel_impl_nocastIZNS0_50_GLOBAL__N__2680c7bb_12_PowKernel_cu_7dd49032_300329pow_tensor_scalar_kernel_implIhhEEvRNS_18TensorIteratorBaseET0_EUlhE0_EEvS6_RKT_EUliE_EEviT1_)
        /*1514*/ 	.word	0x00000014


	//----- nvinfo : EIATTR_FRAME_SIZE
	.align		4
.L_953:
        /*1518*/ 	.byte	0x04, 0x11
        /*151a*/ 	.short	(.L_955 - .L_954)
	.align		4
.L_954:
        /*151c*/ 	.word	index@(_ZN2at6native18elementwise_kernelILi128ELi4EZNS0_22gpu_kernel_impl_nocastIZNS0_50_GLOBAL__N__2680c7bb_12_PowKernel_cu_7dd49032_300329pow_tensor_scalar_kernel_implIhhEEvRNS_18TensorIteratorBaseET0_EUlhE0_EEvS6_RKT_EUliE_EEviT1_)
        /*1520*/ 	.word	0x00000000


	//----- nvinfo : EIATTR_REGCOUNT
	.align		4
.L_955:
        /*1524*/ 	.byte	0x04, 0x2f
        /*1526*/ 	.short	(.L_957 - .L_956)
	.align		4
.L_956:
        /*1528*/ 	.word	index@(_ZN2at6native27unrolled_elementwise_kernelIZNS0_50_GLOBAL__N__2680c7bb_12_PowKernel_cu_7dd49032_300329pow_tensor_scalar_kernel_implIhhEEvRNS_18TensorIteratorBaseET0_EUlhE0_St5arrayIPcLm2EELi4E23TrivialOffsetCalculatorILi1EjESC_NS0_6memory12LoadWithCastILi1EEENSD_13StoreWithCastILi1EEEEEviT_S6_T2_T3_T4_T5_)
        /*152c*/ 	.word	0x0000001c


	//----- nvinfo : EIATTR_FRAME_SIZE
	.align		4
.L_957:
        /*1530*/ 	.byte	0x04, 0x11
        /*1532*/ 	.short	(.L_959 - .L_958)
	.align		4
.L_958:
        /*1534*/ 	.word	index@(_ZN2at6native27unrolled_elementwise_kernelIZNS0_50_GLOBAL__N__2680c7bb_12_PowKernel_cu_7dd49032_300329pow_tensor_scalar_kernel_implIhhEEvRNS_18TensorIteratorBaseET0_EUlhE0_St5arrayIPcLm2EELi4E23TrivialOffsetCalculatorILi1EjESC_NS0_6memory12LoadWithCastILi1EEENSD_13StoreWithCastILi1EEEEEviT_S6_T2_T3_T4_T5_)
        /*1538*/ 	.word	0x00000000


	//----- nvinfo : EIATTR_REGCOUNT
	.align		4
.L_959:
        /*153c*/ 	.byte	0x04, 0x2f
        /*153e*/ 	.short	(.L_961 - .L_960)
	.align		4
.L_960:
        /*1540*/ 	.word	index@(_ZN2at6native18elementwise_kernelILi128ELi4EZNS0_15gpu_kernel_implIZNS0_50_GLOBAL__N__2680c7bb_12_PowKernel_cu_7dd49032_300329pow_tensor_scalar_kernel_implIhhEEvRNS_18TensorIteratorBaseET0_EUlhE0_EEvS6_RKT_EUliE_EEviT1_)
        /*1544*/ 	.word	0x00000018


	//----- nvinfo : EIATTR_FRAME_SIZE
	.align		4
.L_961:
        /*1548*/ 	.byte	0x04, 0x11
        /*154a*/ 	.short	(.L_963 - .L_962)
	.align		4
.L_962:
        /*154c*/ 	.word	index@(_ZN2at6native18elementwise_kernelILi128ELi4EZNS0_15gpu_kernel_implIZNS0_50_GLOBAL__N__2680c7bb_12_PowKernel_cu_7dd49032_300329pow_tensor_scalar_kernel_implIhhEEvRNS_18TensorIteratorBaseET0_EUlhE0_EEvS6_RKT_EUliE_EEviT1_)
        /*1550*/ 	.word	0x00000000


	//----- nvinfo : EIATTR_REGCOUNT
	.align		4
.L_963:
        /*1554*/ 	.byte	0x04, 0x2f
        /*1556*/ 	.short	(.L_965 - .L_964)
	.align		4
.L_964:
        /*1558*/ 	.word	index@(_ZN2at6native29vectorized_elementwise_kernelILi8EZNS0_50_GLOBAL__N__2680c7bb_12_PowKernel_cu_7dd49032_300329pow_tensor_scalar_kernel_implIhhEEvRNS_18TensorIteratorBaseET0_EUlhE1_St5arrayIPcLm2EEEEviS6_T1_)
        /*155c*/ 	.word	0x0000001e


	//----- nvinfo : EIATTR_FRAME_SIZE
	.align		4
.L_965:
        /*1560*/ 	.byte	0x04, 0x11
        /*1562*/ 	.short	(.L_967 - .L_966)
	.align		4
.L_966:
        /*1564*/ 	.word	index@($__internal_62_$__cuda_sm20_dblrcp_rn_slowpath_v3)
        /*1568*/ 	.word	0x00000000


	//----- nvinfo : EIATTR_FRAME_SIZE
	.align		4
.L_967:
        /*156c*/ 	.byte	0x04, 0x11
        /*156e*/ 	.short	(.L_969 - .L_968)
	.align		4
.L_968:
        /*1570*/ 	.word	index@(_ZN2at6native29vectorized_elementwise_kernelILi8EZNS0_50_GLOBAL__N__2680c7bb_12_PowKernel_cu_7dd49032_300329pow_tensor_scalar_kernel_implIhhEEvRNS_18TensorIteratorBaseET0_EUlhE1_St5arrayIPcLm2EEEEviS6_T1_)
        /*1574*/ 	.word	0x00000000


	//----- nvinfo : EIATTR_REGCOUNT
	.align		4
.L_969:
        /*1578*/ 	.byte	0x04, 0x2f
        /*157a*/ 	.short	(.L_971 - .L_970)
	.align		4
.L_970:
        /*157c*/ 	.word	index@(_ZN2at6native29vectorized_elementwise_kernelILi4EZNS0_50_GLOBAL__N__2680c7bb_12_PowKernel_cu_7dd49032_300329pow_tensor_scalar_kernel_implIhhEEvRNS_18TensorIteratorBaseET0_EUlhE1_St5arrayIPcLm2EEEEviS6_T1_)
        /*1580*/ 	.word	0x0000001e


	//----- nvinfo : EIATTR_FRAME_SIZE
	.align		4
.L_971:
        /*1584*/ 	.byte	0x04, 0x11
        /*1586*/ 	.short	(.L_973 - .L_972)
	.align		4
.L_972:
        /*1588*/ 	.word	index@($__internal_61_$__cuda_sm20_dblrcp_rn_slowpath_v3)
        /*158c*/ 	.word	0x00000000


	//----- nvinfo : EIATTR_FRAME_SIZE
	.align		4
.L_973:
        /*1590*/ 	.byte	0x04, 0x11
        /*1592*/ 	.short	(.L_975 - .L_974)
	.align		4
.L_974:
        /*1594*/ 	.word	index@(_ZN2at6native29vectorized_elementwise_kernelILi4EZNS0_50_GLOBAL__N__2680c7bb_12_PowKernel_cu_7dd49032_300329pow_tensor_scalar_kernel_implIhhEEvRNS_18TensorIteratorBaseET0_EUlhE1_St5arrayIPcLm2EEEEviS6_T1_)
        /*1598*/ 	.word	0x00000000


	//----- nvinfo : EIATTR_REGCOUNT
	.align		4
.L_975:
        /*159c*/ 	.byte	0x04, 0x2f
        /*159e*/ 	.short	(.L_977 - .L_976)
	.align		4
.L_976:
        /*15a0*/ 	.word	index@(_ZN2at6native29vectorized_elementwise_kernelILi2EZNS0_50_GLOBAL__N__2680c7bb_12_PowKernel_cu_7dd49032_300329pow_tensor_scalar_kernel_implIhhEEvRNS_18TensorIteratorBaseET0_EUlhE1_St5arrayIPcLm2EEEEviS6_T1_)
        /*15a4*/ 	.word	0x0000001e


	//----- nvinfo : EIATTR_FRAME_SIZE
	.align		4
.L_977:
        /*15a8*/ 	.byte	0x04, 0x11
        /*15aa*/ 	.short	(.L_979 - .L_978)
	.align		4
.L_978:
        /*15ac*/ 	.word	index@($__internal_60_$__cuda_sm20_dblrcp_rn_slowpath_v3)
        /*15b0*/ 	.word	0x00000000


	//----- nvinfo : EIATTR_FRAME_SIZE
	.align		4
.L_979:
        /*15b4*/ 	.byte	0x04, 0x11
        /*15b6*/ 	.short	(.L_981 - .L_980)
	.align		4
.L_980:
        /*15b8*/ 	.word	index@(_ZN2at6native29vectorized_elementwise_kernelILi2EZNS0_50_GLOBAL__N__2680c7bb_12_PowKernel_cu_7dd49032_300329pow_tensor_scalar_kernel_implIhhEEvRNS_18TensorIteratorBaseET0_EUlhE1_St5arrayIPcLm2EEEEviS6_T1_)
        /*15bc*/ 	.word	0x00000000


	//----- nvinfo : EIATTR_REGCOUNT
	.align		4
.L_981:
        /*15c0*/ 	.byte	0x04, 0x2f
        /*15c2*/ 	.short	(.L_983 - .L_982)
	.align		4
.L_982:
        /*15c4*/ 	.word	index@(_ZN2at6native27unrolled_elementwise_kernelIZNS0_50_GLOBAL__N__2680c7bb_12_PowKernel_cu_7dd49032_300329pow_tensor_scalar_kernel_implIhhEEvRNS_18TensorIteratorBaseET0_EUlhE1_St5arrayIPcLm2EELi4E23TrivialOffsetCalculatorILi1EjESC_NS0_6memory15LoadWithoutCastENSD_16StoreWithoutCastEEEviT_S6_T2_T3_T4_T5_)
        /*15c8*/ 	.word	0x00000018


	//----- nvinfo : EIATTR_FRAME_SIZE
	.align		4
.L_983:
        /*15cc*/ 	.byte	0x04, 0x11
        /*15ce*/ 	.short	(.L_985 - .L_984)
	.align		4
.L_984:
        /*15d0*/ 	.word	index@($__internal_59_$__cuda_sm20_dblrcp_rn_slowpath_v3)
        /*15d4*/ 	.word	0x00000000


	//----- nvinfo : EIATTR_FRAME_SIZE
	.align		4
.L_985:
        /*15d8*/ 	.byte	0x04, 0x11
        /*15da*/ 	.short	(.L_987 - .L_986)
	.align		4
.L_986:
        /*15dc*/ 	.word	index@(_ZN2at6native27unrolled_elementwise_kernelIZNS0_50_GLOBAL__N__2680c7bb_12_PowKernel_cu_7dd49032_300329pow_tensor_scalar_kernel_implIhhEEvRNS_18TensorIteratorBaseET0_EUlhE1_St5arrayIPcLm2EELi4E23TrivialOffsetCalculatorILi1EjESC_NS0_6memory15LoadWithoutCastENSD_16StoreWithoutCastEEEviT_S6_T2_T3_T4_T5_)
        /*15e0*/ 	.word	0x00000000


	//----- nvinfo : EIATTR_REGCOUNT
	.align		4
.L_987:
        /*15e4*/ 	.byte	0x04, 0x2f
        /*15e6*/ 	.short	(.L_989 - .L_988)
	.align		4
.L_988:
        /*15e8*/ 	.word	index@(_ZN2at6native18elementwise_kernelILi128ELi4EZNS0_22gpu_kernel_impl_nocastIZNS0_50_GLOBAL__N__2680c7bb_12_PowKernel_cu_7dd49032_300329pow_tensor_scalar_kernel_implIhhEEvRNS_18TensorIteratorBaseET0_EUlhE1_EEvS6_RKT_EUliE_EEviT1_)
        /*15ec*/ 	.word	0x00000014


	//----- nvinfo : EIATTR_FRAME_SIZE
	.align		4
.L_989:
        /*15f0*/ 	.byte	0x04, 0x11
        /*15f2*/ 	.short	(.L_991 - .L_990)
	.align		4
.L_990:
        /*15f4*/ 	.word	index@($__internal_58_$__cuda_sm20_dblrcp_rn_slowpath_v3)
        /*15f8*/ 	.word	0x00000000


	//----- nvinfo : EIATTR_FRAME_SIZE
	.align		4
.L_991:
        /*15fc*/ 	.byte	0x04, 0x11
        /*15fe*/ 	.short	(.L_993 - .L_992)
	.align		4
.L_992:
        /*1600*/ 	.word	index@(_ZN2at6native18elementwise_kernelILi128ELi4EZNS0_22gpu_kernel_impl_nocastIZNS0_50_GLOBAL__N__2680c7bb_12_PowKernel_cu_7dd49032_300329pow_tensor_scalar_kernel_implIhhEEvRNS_18TensorIteratorBaseET0_EUlhE1_EEvS6_RKT_EUliE_EEviT1_)
        /*1604*/ 	.word	0x00000000


	//----- nvinfo : EIATTR_REGCOUNT
	.align		4
.L_993:
        /*1608*/ 	.byte	0x04, 0x2f
        /*160a*/ 	.short	(.L_995 - .L_994)
	.align		4
.L_994:
        /*160c*/ 	.word	index@(_ZN2at6native27unrolled_elementwise_kernelIZNS0_50_GLOBAL__N__2680c7bb_12_PowKernel_cu_7dd49032_300329pow_tensor_scalar_kernel_implIhhEEvRNS_18TensorIteratorBaseET0_EUlhE1_St5arrayIPcLm2EELi4E23TrivialOffsetCalculatorILi1EjESC_NS0_6memory12LoadWithCastILi1EEENSD_13StoreWithCastILi1EEEEEviT_S6_T2_T3_T4_T5_)
        /*1610*/ 	.word	0x0000001c


	//----- nvinfo : EIATTR_FRAME_SIZE
	.align		4
.L_995:
        /*1614*/ 	.byte	0x04, 0x11
        /*1616*/ 	.short	(.L_997 - .L_996)
	.align		4
.L_996:
        /*1618*/ 	.word	index@($__internal_57_$__cuda_sm20_dblrcp_rn_slowpath_v3)
        /*161c*/ 	.word	0x00000000


	//----- nvinfo : EIATTR_FRAME_SIZE
	.align		4
.L_997:
        /*1620*/ 	.byte	0x04, 0x11
        /*1622*/ 	.short	(.L_999 - .L_998)
	.align		4
.L_998:
        /*1624*/ 	.word	index@(_ZN2at6native27unrolled_elementwise_kernelIZNS0_50_GLOBAL__N__2680c7bb_12_PowKernel_cu_7dd49032_300329pow_tensor_scalar_kernel_implIhhEEvRNS_18TensorIteratorBaseET0_EUlhE1_St5arrayIPcLm2EELi4E23TrivialOffsetCalculatorILi1EjESC_NS0_6memory12LoadWithCastILi1EEENSD_13StoreWithCastILi1EEEEEviT_S6_T2_T3_T4_T5_)
        /*1628*/ 	.word	0x00000000


	//----- nvinfo : EIATTR_REGCOUNT
	.align		4
.L_999:
        /*162c*/ 	.byte	0x04, 0x2f
        /*162e*/ 	.short	(.L_1001 - .L_1000)
	.align		4
.L_1000:
        /*1630*/ 	.word	index@(_ZN2at6native18elementwise_kernelILi128ELi4EZNS0_15gpu_kernel_implIZNS0_50_GLOBAL__N__2680c7bb_12_PowKernel_cu_7dd49032_300329pow_tensor_scalar_kernel_implIhhEEvRNS_18TensorIteratorBaseET0_EUlhE1_EEvS6_RKT_EUliE_EEviT1_)
        /*1634*/ 	.word	0x00000018


	//----- nvinfo : EIATTR_FRAME_SIZE
	.align		4
.L_1001:
        /*1638*/ 	.byte	0x04, 0x11
        /*163a*/ 	.short	(.L_1003 - .L_1002)
	.align		4
.L_1002:
        /*163c*/ 	.word	index@($__internal_56_$__cuda_sm20_dblrcp_rn_slowpath_v3)
        /*1640*/ 	.word	0x00000000


	//----- nvinfo : EIATTR_FRAME_SIZE
	.align		4
.L_1003:
        /*1644*/ 	.byte	0x04, 0x11
        /*1646*/ 	.short	(.L_1005 - .L_1004)
	.align		4
.L_1004:
        /*1648*/ 	.word	index@(_ZN2at6native18elementwise_kernelILi128ELi4EZNS0_15gpu_kernel_implIZNS0_50_GLOBAL__N__2680c7bb_12_PowKernel_cu_7dd49032_300329pow_tensor_scalar_kernel_implIhhEEvRNS_18TensorIteratorBaseET0_EUlhE1_EEvS6_RKT_EUliE_EEviT1_)
        /*164c*/ 	.word	0x00000000


	//----- nvinfo : EIATTR_REGCOUNT
	.align		4
.L_1005:
        /*1650*/ 	.byte	0x04, 0x2f
        /*1652*/ 	.short	(.L_1007 - .L_1006)
	.align		4
.L_1006:
        /*1654*/ 	.word	index@(_ZN2at6native29vectorized_elementwise_kernelILi8EZNS0_50_GLOBAL__N__2680c7bb_12_PowKernel_cu_7dd49032_300329pow_tensor_scalar_kernel_implIhhEEvRNS_18TensorIteratorBaseET0_EUlhE2_St5arrayIPcLm2EEEEviS6_T1_)
        /*1658*/ 	.word	0x00000020


	//----- nvinfo : EIATTR_FRAME_SIZE
	.align		4
.L_1007:
        /*165c*/ 	.byte	0x04, 0x11
        /*165e*/ 	.short	(.L_1009 - .L_1008)
	.align		4
.L_1008:
        /*1660*/ 	.word	index@(_ZN2at6native29vectorized_elementwise_kernelILi8EZNS0_50_GLOBAL__N__2680c7bb_12_PowKernel_cu_7dd49032_300329pow_tensor_scalar_kernel_implIhhEEvRNS_18TensorIteratorBaseET0_EUlhE2_St5arrayIPcLm2EEEEviS6_T1_)
        /*1664*/ 	.word	0x00000000


	//----- nvinfo : EIATTR_REGCOUNT
	.align		4
.L_1009:
        /*1668*/ 	.byte	0x04, 0x2f
        /*166a*/ 	.short	(.L_1011 - .L_1010)
	.align		4
.L_1010:
        /*166c*/ 	.word	index@(_ZN2at6native29vectorized_elementwise_kernelILi4EZNS0_50_GLOBAL__N__2680c7bb_12_PowKernel_cu_7dd49032_300329pow_tensor_scalar_kernel_implIhhEEvRNS_18TensorIteratorBaseET0_EUlhE2_St5arrayIPcLm2EEEEviS6_T1_)
        /*1670*/ 	.word	0x00000020


	//----- nvinfo : EIATTR_FRAME_SIZE
	.align		4
.L_1011:
        /*1674*/ 	.byte	0x04, 0x11
        /*1676*/ 	.short	(.L_1013 - .L_1012)
	.align		4
.L_1012:
        /*1678*/ 	.word	index@(_ZN2at6native29vectorized_elementwise_kernelILi4EZNS0_50_GLOBAL__N__2680c7bb_12_PowKernel_cu_7dd49032_300329pow_tensor_scalar_kernel_implIhhEEvRNS_18TensorIteratorBaseET0_EUlhE2_St5arrayIPcLm2EEEEviS6_T1_)
        /*167c*/ 	.word	0x00000000


	//----- nvinfo : EIATTR_REGCOUNT
	.align		4
.L_1013:
        /*1680*/ 	.byte	0x04, 0x2f
        /*1682*/ 	.short	(.L_1015 - .L_1014)
	.align		4
.L_1014:
        /*1684*/ 	.word	index@(_ZN2at6native29vectorized_elementwise_kernelILi2EZNS0_50_GLOBAL__N__2680c7bb_12_PowKernel_cu_7dd49032_300329pow_tensor_scalar_kernel_implIhhEEvRNS_18TensorIteratorBaseET0_EUlhE2_St5arrayIPcLm2EEEEviS6_T1_)
        /*1688*/ 	.word	0x00000020


	//----- nvinfo : EIATTR_FRAME_SIZE
	.align		4
.L_1015:
        /*168c*/ 	.byte	0x04, 0x11
        /*168e*/ 	.short	(.L_1017 - .L_1016)
	.align		4
.L_1016:
        /*1690*/ 	.word	index@(_ZN2at6native29vectorized_elementwise_kernelILi2EZNS0_50_GLOBAL__N__2680c7bb_12_PowKernel_cu_7dd49032_300329pow_tensor_scalar_kernel_implIhhEEvRNS_18TensorIteratorBaseET0_EUlhE2_St5arrayIPcLm2EEEEviS6_T1_)
        /*1694*/ 	.word	0x00000000


	//----- nvinfo : EIATTR_REGCOUNT
	.align		4
.L_1017:
        /*1698*/ 	.byte	0x04, 0x2f
        /*169a*/ 	.short	(.L_1019 - .L_1018)
	.align		4
.L_1018:
        /*169c*/ 	.word	index@(_ZN2at6native27unrolled_elementwise_kernelIZNS0_50_GLOBAL__N__2680c7bb_12_PowKernel_cu_7dd49032_300329pow_tensor_scalar_kernel_implIhhEEvRNS_18TensorIteratorBaseET0_EUlhE2_St5arrayIPcLm2EELi4E23TrivialOffsetCalculatorILi1EjESC_NS0_6memory15LoadWithoutCastENSD_16StoreWithoutCastEEEviT_S6_T2_T3_T4_T5_)
        /*16a0*/ 	.word	0x00000016


	//----- nvinfo : EIATTR_FRAME_SIZE
	.align		4
.L_1019:
        /*16a4*/ 	.byte	0x04, 0x11
        /*16a6*/ 	.short	(.L_1021 - .L_1020)
	.align		4
.L_1020:
        /*16a8*/ 	.word	index@(_ZN2at6native27unrolled_elementwise_kernelIZNS0_50_GLOBAL__N__2680c7bb_12_PowKernel_cu_7dd49032_300329pow_tensor_scalar_kernel_implIhhEEvRNS_18TensorIteratorBaseET0_EUlhE2_St5arrayIPcLm2EELi4E23TrivialOffsetCalculatorILi1EjESC_NS0_6memory15LoadWithoutCastENSD_16StoreWithoutCastEEEviT_S6_T2_T3_T4_T5_)
        /*16ac*/ 	.word	0x00000000


	//----- nvinfo : EIATTR_REGCOUNT
	.align		4
.L_1021:
        /*16b0*/ 	.byte	0x04, 0x2f
        /*16b2*/ 	.short	(.L_1023 - .L_1022)
	.align		4
.L_1022:
        /*16b4*/ 	.word	index@(_ZN2at6native18elementwise_kernelILi128ELi4EZNS0_22gpu_kernel_impl_nocastIZNS0_50_GLOBAL__N__2680c7bb_12_PowKernel_cu_7dd49032_300329pow_tensor_scalar_kernel_implIhhEEvRNS_18TensorIteratorBaseET0_EUlhE2_EEvS6_RKT_EUliE_EEviT1_)
        /*16b8*/ 	.word	0x00000014


	//----- nvinfo : EIATTR_FRAME_SIZE
	.align		4
.L_1023:
        /*16bc*/ 	.byte	0x04, 0x11
        /*16be*/ 	.short	(.L_1025 - .L_1024)
	.align		4
.L_1024:
        /*16c0*/ 	.word	index@(_ZN2at6native18elementwise_kernelILi128ELi4EZNS0_22gpu_kernel_impl_nocastIZNS0_50_GLOBAL__N__2680c7bb_12_PowKernel_cu_7dd49032_300329pow_tensor_scalar_kernel_implIhhEEvRNS_18TensorIteratorBaseET0_EUlhE2_EEvS6_RKT_EUliE_EEviT1_)
        /*16c4*/ 	.word	0x00000000


	//----- nvinfo : EIATTR_REGCOUNT
	.align		4
.L_1025:
        /*16c8*/ 	.byte	0x04, 0x2f
        /*16ca*/ 	.short	(.L_1027 - .L_1026)
	.align		4
.L_1026:
        /*16cc*/ 	.word	index@(_ZN2at6native27unrolled_elementwise_kernelIZNS0_50_GLOBAL__N__2680c7bb_12_PowKernel_cu_7dd49032_300329pow_tensor_scalar_kernel_implIhhEEvRNS_18TensorIteratorBaseET0_EUlhE2_St5arrayIPcLm2EELi4E23TrivialOffsetCalculatorILi1EjESC_NS0_6memory12LoadWithCastILi1EEENSD_13StoreWithCastILi1EEEEEviT_S6_T2_T3_T4_T5_)
        /*16d0*/ 	.word	0x0000001e


	//----- nvinfo : EIATTR_FRAME_SIZE
	.align		4
.L_1027:
        /*16d4*/ 	.byte	0x04, 0x11
        /*16d6*/ 	.short	(.L_1029 - .L_1028)
	.align		4
.L_1028:
        /*16d8*/ 	.word	index@(_ZN2at6native27unrolled_elementwise_kernelIZNS0_50_GLOBAL__N__2680c7bb_12_PowKernel_cu_7dd49032_300329pow_tensor_scalar_kernel_implIhhEEvRNS_18TensorIteratorBaseET0_EUlhE2_St5arrayIPcLm2EELi4E23TrivialOffsetCalculatorILi1EjESC_NS0_6memory12LoadWithCastILi1EEENSD_13StoreWithCastILi1EEEEEviT_S6_T2_T3_T4_T5_)
        /*16dc*/ 	.word	0x00000000


	//----- nvinfo : EIATTR_REGCOUNT
	.align		4
.L_1029:
        /*16e0*/ 	.byte	0x04, 0x2f
        /*16e2*/ 	.short	(.L_1031 - .L_1030)
	.align		4
.L_1030:
        /*16e4*/ 	.word	index@(_ZN2at6native18elementwise_kernelILi128ELi4EZNS0_15gpu_kernel_implIZNS0_50_GLOBAL__N__2680c7bb_12_PowKernel_cu_7dd49032_300329pow_tensor_scalar_kernel_implIhhEEvRNS_18TensorIteratorBaseET0_EUlhE2_EEvS6_RKT_EUliE_EEviT1_)
        /*16e8*/ 	.word	0x00000018


	//----- nvinfo : EIATTR_FRAME_SIZE
	.align		4
.L_1031:
        /*16ec*/ 	.byte	0x04, 0x11
        /*16ee*/ 	.short	(.L_1033 - .L_1032)
	.align		4
.L_1032:
        /*16f0*/ 	.word	index@(_ZN2at6native18elementwise_kernelILi128ELi4EZNS0_15gpu_kernel_implIZNS0_50_GLOBAL__N__2680c7bb_12_PowKernel_cu_7dd49032_300329pow_tensor_scalar_kernel_implIhhEEvRNS_18TensorIteratorBaseET0_EUlhE2_EEvS6_RKT_EUliE_EEviT1_)
        /*16f4*/ 	.word	0x00000000


	//----- nvinfo : EIATTR_REGCOUNT
	.align		4
.L_1033:
        /*16f8*/ 	.byte	0x04, 0x2f
        /*16fa*/ 	.short	(.L_1035 - .L_1034)
	.align		4
.L_1034:
        /*16fc*/ 	.word	index@(_ZN2at6native29vectorized_elementwise_kernelILi8EZNS0_50_GLOBAL__N__2680c7bb_12_PowKernel_cu_7dd49032_300329pow_tensor_scalar_kernel_implIaaEEvRNS_18TensorIteratorBaseET0_EUlaE_St5arrayIPcLm2EEEEviS6_T1_)
        /*1700*/ 	.word	0x0000001e


	//----- nvinfo : EIATTR_FRAME_SIZE
	.align		4
.L_1035:
        /*1704*/ 	.byte	0x04, 0x11
        /*1706*/ 	.short	(.L_1037 - .L_1036)
	.align		4
.L_1036:
        /*1708*/ 	.word	index@(_ZN2at6native29vectorized_elementwise_kernelILi8EZNS0_50_GLOBAL__N__2680c7bb_12_PowKernel_cu_7dd49032_300329pow_tensor_scalar_kernel_implIaaEEvRNS_18TensorIteratorBaseET0_EUlaE_St5arrayIPcLm2EEEEviS6_T1_)
        /*170c*/ 	.word	0x00000000


	//----- nvinfo : EIATTR_REGCOUNT
	.align		4
.L_1037:
        /*1710*/ 	.byte	0x04, 0x2f
        /*1712*/ 	.short	(.L_1039 - .L_1038)
	.align		4
.L_1038:
        /*1714*/ 	.word	index@(_ZN2at6native29vectorized_elementwise_kernelILi4EZNS0_50_GLOBAL__N__2680c7bb_12_PowKernel_cu_7dd49032_300329pow_tensor_scalar_kernel_implIaaEEvRNS_18TensorIteratorBaseET0_EUlaE_St5arrayIPcLm2EEEEviS6_T1_)
        /*1718*/ 	.word	0x0000001e


	//----- nvinfo : EIATTR_FRAME_SIZE
	.align		4
.L_1039:
        /*171c*/ 	.byte	0x04, 0x11
        /*171e*/ 	.short	(.L_1041 - .L_1040)
	.align		4
.L_1040:
        /*1720*/ 	.word	index@(_ZN2at6native29vectorized_elementwise_kernelILi4EZNS0_50_GLOBAL__N__2680c7bb_12_PowKernel_cu_7dd49032_300329pow_tensor_scalar_kernel_implIaaEEvRNS_18TensorIteratorBaseET0_EUlaE_St5arrayIPcLm2EEEEviS6_T1_)
        /*1724*/ 	.word	0x00000000


	//----- nvinfo : EIATTR_REGCOUNT
	.align		4
.L_1041:
        /*1728*/ 	.byte	0x04, 0x2f
        /*172a*/ 	.short	(.L_1043 - .L_1042)
	.align		4
.L_1042:
        /*172c*/ 	.word	index@(_ZN2at6native29vectorized_elementwise_kernelILi2EZNS0_50_GLOBAL__N__2680c7bb_12_PowKernel_cu_7dd49032_300329pow_tensor_scalar_kernel_implIaaEEvRNS_18TensorIteratorBaseET0_EUlaE_St5arrayIPcLm2EEEEviS6_T1_)
        /*1730*/ 	.word	0x0000001e


	//----- nvinfo : EIATTR_FRAME_SIZE
	.align		4
.L_1043:
        /*1734*/ 	.byte	0x04, 0x11
        /*1736*/ 	.short	(.L_1045 - .L_1044)
	.align		4
.L_1044:
        /*1738*/ 	.word	index@(_ZN2at6native29vectorized_elementwise_kernelILi2EZNS0_50_GLOBAL__N__2680c7bb_12_PowKernel_cu_7dd49032_300329pow_tensor_scalar_kernel_implIaaEEvRNS_18TensorIteratorBaseET0_EUlaE_St5arrayIPcLm2EEEEviS6_T1_)
        /*173c*/ 	.word	0x00000000


	//----- nvinfo : EIATTR_REGCOUNT
	.align		4
.L_1045:
        /*1740*/ 	.byte	0x04, 0x2f
        /*1742*/ 	.short	(.L_1047 - .L_1046)
	.align		4
.L_1046:
        /*1744*/ 	.word	index@(_ZN2at6native27unrolled_elementwise_kernelIZNS0_50_GLOBAL__N__2680c7bb_12_PowKernel_cu_7dd49032_300329pow_tensor_scalar_kernel_implIaaEEvRNS_18TensorIteratorBaseET0_EUlaE_St5arrayIPcLm2EELi4E23TrivialOffsetCalculatorILi1EjESC_NS0_6memory15LoadWithoutCastENSD_16StoreWithoutCastEEEviT_S6_T2_T3_T4_T5_)
        /*1748*/ 	.word	0x00000016


	//----- nvinfo : EIATTR_FRAME_SIZE
	.align		4
.L_1047:
        /*174c*/ 	.byte	0x04, 0x11
        /*174e*/ 	.short	(.L_1049 - .L_1048)
	.align		4
.L_1048:
        /*1750*/ 	.word	index@(_ZN2at6native27unrolled_elementwise_kernelIZNS0_50_GLOBAL__N__2680c7bb_12_PowKernel_cu_7dd49032_300329pow_tensor_scalar_kernel_implIaaEEvRNS_18TensorIteratorBaseET0_EUlaE_St5arrayIPcLm2EELi4E23TrivialOffsetCalculatorILi1EjESC_NS0_6memory15LoadWithoutCastENSD_16StoreWithoutCastEEEviT_S6_T2_T3_T4_T5_)
        /*1754*/ 	.word	0x00000000


	//----- nvinfo : EIATTR_REGCOUNT
	.align		4
.L_1049:
        /*1758*/ 	.byte	0x04, 0x2f
        /*175a*/ 	.short	(.L_1051 - .L_1050)
	.align		4
.L_1050:
        /*175c*/ 	.word	index@(_ZN2at6native18elementwise_kernelILi128ELi4EZNS0_22gpu_kernel_impl_nocastIZNS0_50_GLOBAL__N__2680c7bb_12_PowKernel_cu_7dd49032_300329pow_tensor_scalar_kernel_implIaaEEvRNS_18TensorIteratorBaseET0_EUlaE_EEvS6_RKT_EUliE_EEviT1_)
        /*1760*/ 	.word	0x00000014


	//----- nvinfo : EIATTR_FRAME_SIZE
	.align		4
.L_1051:
        /*1764*/ 	.byte	0x04, 0x11
        /*1766*/ 	.short	(.L_1053 - .L_1052)
	.align		4
.L_1052:
        /*1768*/ 	.word	index@(_ZN2at6native18elementwise_kernelILi128ELi4EZNS0_22gpu_kernel_impl_nocastIZNS0_50_GLOBAL__N__2680c7bb_12_PowKernel_cu_7dd49032_300329pow_tensor_scalar_kernel_implIaaEEvRNS_18TensorIteratorBaseET0_EUlaE_EEvS6_RKT_EUliE_EEviT1_)
        /*176c*/ 	.word	0x00000000


	//----- nvinfo : EIATTR_REGCOUNT
	.align		4
.L_1053:
        /*1770*/ 	.byte	0x04, 0x2f
        /*1772*/ 	.short	(.L_1055 - .L_1054)
	.align		4
.L_1054:
        /*1774*/ 	.word	index@(_ZN2at6native27unrolled_elementwise_kernelIZNS0_50_GLOBAL__N__2680c7bb_12_PowKernel_cu_7dd49032_300329pow_tensor_scalar_kernel_implIaaEEvRNS_18TensorIteratorBaseET0_EUlaE_St5arrayIPcLm2EELi4E23TrivialOffsetCalculatorILi1EjESC_NS0_6memory12LoadWithCastILi1EEENSD_13StoreWithCastILi1EEEEEviT_S6_T2_T3_T4_T5_)
        /*1778*/ 	.word	0x0000001b


	//----- nvinfo : EIATTR_FRAME_SIZE
	.align		4
.L_1055:
        /*177c*/ 	.byte	0x04, 0x11
        /*177e*/ 	.short	(.L_1057 - .L_1056)
	.align		4
.L_1056:
        /*1780*/ 	.word	index@(_ZN2at6native27unrolled_elementwise_kernelIZNS0_50_GLOBAL__N__2680c7bb_12_PowKernel_cu_7dd49032_300329pow_tensor_scalar_kernel_implIaaEEvRNS_18TensorIteratorBaseET0_EUlaE_St5arrayIPcLm2EELi4E23TrivialOffsetCalculatorILi1EjESC_NS0_6memory12LoadWithCastILi1EEENSD_13StoreWithCastILi1EEEEEviT_S6_T2_T3_T4_T5_)
        /*1784*/ 	.word	0x00000000


	//----- nvinfo : EIATTR_REGCOUNT
	.align		4
.L_1057:
        /*1788*/ 	.byte	0x04, 0x2f
        /*178a*/ 	.short	(.L_1059 - .L_1058)
	.align		4
.L_1058:
        /*178c*/ 	.word	index@(_ZN2at6native18elementwise_kernelILi128ELi4EZNS0_15gpu_kernel_implIZNS0_50_GLOBAL__N__2680c7bb_12_PowKernel_cu_7dd49032_300329pow_tensor_scalar_kernel_implIaaEEvRNS_18TensorIteratorBaseET0_EUlaE_EEvS6_RKT_EUliE_EEviT1_)
        /*1790*/ 	.word	0x00000018


	//----- nvinfo : EIATTR_FRAME_SIZE
	.align		4
.L_1059:
        /*1794*/ 	.byte	0x04, 0x11
        /*1796*/ 	.short	(.L_1061 - .L_1060)
	.align		4
.L_1060:
        /*1798*/ 	.word	index@(_ZN2at6native18elementwise_kernelILi128ELi4EZNS0_15gpu_kernel_implIZNS0_50_GLOBAL__N__2680c7bb_12_PowKernel_cu_7dd49032_300329pow_tensor_scalar_kernel_implIaaEEvRNS_18TensorIteratorBaseET0_EUlaE_EEvS6_RKT_EUliE_EEviT1_)
        /*179c*/ 	.word	0x00000000


	//----- nvinfo : EIATTR_REGCOUNT
	.align		4
.L_1061:
        /*17a0*/ 	.byte	0x04, 0x2f
        /*17a2*/ 	.short	(.L_1063 - .L_1062)
	.align		4
.L_1062:
        /*17a4*/ 	.word	index@(_ZN2at6native29vectorized_elementwise_kernelILi8EZNS0_50_GLOBAL__N__2680c7bb_12_PowKernel_cu_7dd49032_300329pow_tensor_scalar_kernel_implIaaEEvRNS_18TensorIteratorBaseET0_EUlaE0_St5arrayIPcLm2EEEEviS6_T1_)
        /*17a8*/ 	.word	0x0000001e


	//----- nvinfo : EIATTR_FRAME_SIZE
	.align		4
.L_1063:
        /*17ac*/ 	.byte	0x04, 0x11
        /*17ae*/ 	.short	(.L_1065 - .L_1064)
	.align		4
.L_1064:
        /*17b0*/ 	.word	index@(_ZN2at6native29vectorized_elementwise_kernelILi8EZNS0_50_GLOBAL__N__2680c7bb_12_PowKernel_cu_7dd49032_300329pow_tensor_scalar_kernel_implIaaEEvRNS_18TensorIteratorBaseET0_EUlaE0_St5arrayIPcLm2EEEEviS6_T1_)
        /*17b4*/ 	.word	0x00000000


	//----- nvinfo : EIATTR_REGCOUNT
	.align		4
.L_1065:
        /*17b8*/ 	.byte	0x04, 0x2f
        /*17ba*/ 	.short	(.L_1067 - .L_1066)
	.align		4
.L_1066:
        /*17bc*/ 	.word	index@(_ZN2at6native29vectorized_elementwise_kernelILi4EZNS0_50_GLOBAL__N__2680c7bb_12_PowKernel_cu_7dd49032_300329pow_tensor_scalar_kernel_implIaaEEvRNS_18TensorIteratorBaseET0_EUlaE0_St5arrayIPcLm2EEEEviS6_T1_)
        /*17c0*/ 	.word	0x0000001e


	//----- nvinfo : EIATTR_FRAME_SIZE
	.align		4
.L_1067:
        /*17c4*/ 	.byte	0x04, 0x11
        /*17c6*/ 	.short	(.L_1069 - .L_1068)
	.align		4
.L_1068:
        /*17c8*/ 	.word	index@(_ZN2at6native29vectorized_elementwise_kernelILi4EZNS0_50_GLOBAL__N__2680c7bb_12_PowKernel_cu_7dd49032_300329pow_tensor_scalar_kernel_implIaaEEvRNS_18TensorIteratorBaseET0_EUlaE0_St5arrayIPcLm2EEEEviS6_T1_)
        /*17cc*/ 	.word	0x00000000


	//----- nvinfo : EIATTR_REGCOUNT
	.align		4
.L_1069:
        /*17d0*/ 	.byte	0x04, 0x2f
        /*17d2*/ 	.short	(.L_1071 - .L_1070)
	.align		4
.L_1070:
        /*17d4*/ 	.word	index@(_ZN2at6native29vectorized_elementwise_kernelILi2EZNS0_50_GLOBAL__N__2680c7bb_12_PowKernel_cu_7dd49032_300329pow_tensor_scalar_kernel_implIaaEEvRNS_18TensorIteratorBaseET0_EUlaE0_St5arrayIPcLm2EEEEviS6_T1_)
        /*17d8*/ 	.word	0x0000001e


	//----- nvinfo : EIATTR_FRAME_SIZE
	.align		4
.L_1071:
        /*17dc*/ 	.byte	0x04, 0x11
        /*17de*/ 	.short	(.L_1073 - .L_1072)
	.align		4
.L_1072:
        /*17e0*/ 	.word	index@(_ZN2at6native29vectorized_elementwise_kernelILi2EZNS0_50_GLOBAL__N__2680c7bb_12_PowKernel_cu_7dd49032_300329pow_tensor_scalar_kernel_implIaaEEvRNS_18TensorIteratorBaseET0_EUlaE0_St5arrayIPcLm2EEEEviS6_T1_)
        /*17e4*/ 	.word	0x00000000


	//----- nvinfo : EIATTR_REGCOUNT
	.align		4
.L_1073:
        /*17e8*/ 	.byte	0x04, 0x2f
        /*17ea*/ 	.short	(.L_1075 - .L_1074)
	.align		4
.L_1074:
        /*17ec*/ 	.word	index@(_ZN2at6native27unrolled_elementwise_kernelIZNS0_50_GLOBAL__N__2680c7bb_12_PowKernel_cu_7dd49032_300329pow_tensor_scalar_kernel_implIaaEEvRNS_18TensorIteratorBaseET0_EUlaE0_St5arrayIPcLm2EELi4E23TrivialOffsetCalculatorILi1EjESC_NS0_6memory15LoadWithoutCastENSD_16StoreWithoutCastEEEviT_S6_T2_T3_T4_T5_)
        /*17f0*/ 	.word	0x00000016


	//----- nvinfo : EIATTR_FRAME_SIZE
	.align		4
.L_1075:
        /*17f4*/ 	.byte	0x04, 0x11
        /*17f6*/ 	.short	(.L_1077 - .L_1076)
	.align		4
.L_1076:
        /*17f8*/ 	.word	index@(_ZN2at6native27unrolled_elementwise_kernelIZNS0_50_GLOBAL__N__2680c7bb_12_PowKernel_cu_7dd49032_300329pow_tensor_scalar_kernel_implIaaEEvRNS_18TensorIteratorBaseET0_EUlaE0_St5arrayIPcLm2EELi4E23TrivialOffsetCalculatorILi1EjESC_NS0_6memory15LoadWithoutCastENSD_16StoreWithoutCastEEEviT_S6_T2_T3_T4_T5_)
        /*17fc*/ 	.word	0x00000000


	//----- nvinfo : EIATTR_REGCOUNT
	.align		4
.L_1077:
        /*1800*/ 	.byte	0x04, 0x2f
        /*1802*/ 	.short	(.L_1079 - .L_1078)
	.align		4
.L_1078:
        /*1804*/ 	.word	index@(_ZN2at6native18elementwise_kernelILi128ELi4EZNS0_22gpu_kernel_impl_nocastIZNS0_50_GLOBAL__N__2680c7bb_12_PowKernel_cu_7dd49032_300329pow_tensor_scalar_kernel_implIaaEEvRNS_18TensorIteratorBaseET0_EUlaE0_EEvS6_RKT_EUliE_EEviT1_)
        /*1808*/ 	.word	0x00000014


	//----- nvinfo : EIATTR_FRAME_SIZE
	.align		4
.L_1079:
        /*180c*/ 	.byte	0x04, 0x11
        /*180e*/ 	.short	(.L_1081 - .L_1080)
	.align		4
.L_1080:
        /*1810*/ 	.word	index@(_ZN2at6native18elementwise_kernelILi128ELi4EZNS0_22gpu_kernel_impl_nocastIZNS0_50_GLOBAL__N__2680c7bb_12_PowKernel_cu_7dd49032_300329pow_tensor_scalar_kernel_implIaaEEvRNS_18TensorIteratorBaseET0_EUlaE0_EEvS6_RKT_EUliE_EEviT1_)
        /*1814*/ 	.word	0x00000000


	//----- nvinfo : EIATTR_REGCOUNT
	.align		4
.L_1081:
        /*1818*/ 	.byte	0x04, 0x2f
        /*181a*/ 	.short	(.L_1083 - .L_1082)
	.align		4
.L_1082:
        /*181c*/ 	.word	index@(_ZN2at6native27unrolled_elementwise_kernelIZNS0_50_GLOBAL__N__2680c7bb_12_PowKernel_cu_7dd49032_300329pow_tensor_scalar_kernel_implIaaEEvRNS_18TensorIteratorBaseET0_EUlaE0_St5arrayIPcLm2EELi4E23TrivialOffsetCalculatorILi1EjESC_NS0_6memory12LoadWithCastILi1EEENSD_13StoreWithCastILi1EEEEEviT_S6_T2_T3_T4_T5_)
        /*1820*/ 	.word	0x0000001c


	//----- nvinfo : EIATTR_FRAME_SIZE
	.align		4
.L_1083:
        /*1824*/ 	.byte	0x04, 0x11
        /*1826*/ 	.short	(.L_1085 - .L_1084)
	.align		4
.L_1084:
        /*1828*/ 	.word	index@(_ZN2at6native27unrolled_elementwise_kernelIZNS0_50_GLOBAL__N__2680c7bb_12_PowKernel_cu_7dd49032_300329pow_tensor_scalar_kernel_implIaaEEvRNS_18TensorIteratorBaseET0_EUlaE0_St5arrayIPcLm2EELi4E23TrivialOffsetCalculatorILi1EjESC_NS0_6memory12LoadWithCastILi1EEENSD_13StoreWithCastILi1EEEEEviT_S6_T2_T3_T4_T5_)
        /*182c*/ 	.word	0x00000000


	//----- nvinfo : EIATTR_REGCOUNT
	.align		4
.L_1085:
        /*1830*/ 	.byte	0x04, 0x2f
        /*1832*/ 	.short	(.L_1087 - .L_1086)
	.align		4
.L_1086:
        /*1834*/ 	.word	index@(_ZN2at6native18elementwise_kernelILi128ELi4EZNS0_15gpu_kernel_implIZNS0_50_GLOBAL__N__2680c7bb_12_PowKernel_cu_7dd49032_300329pow_tensor_scalar_kernel_implIaaEEvRNS_18TensorIteratorBaseET0_EUlaE0_EEvS6_RKT_EUliE_EEviT1_)
        /*1838*/ 	.word	0x00000018


	//----- nvinfo : EIATTR_FRAME_SIZE
	.align		4
.L_1087:
        /*183c*/ 	.byte	0x04, 0x11
        /*183e*/ 	.short	(.L_1089 - .L_1088)
	.align		4
.L_1088:
        /*1840*/ 	.word	index@(_ZN2at6native18elementwise_kernelILi128ELi4EZNS0_15gpu_kernel_implIZNS0_50_GLOBAL__N__2680c7bb_12_PowKernel_cu_7dd49032_300329pow_tensor_scalar_kernel_implIaaEEvRNS_18TensorIteratorBaseET0_EUlaE0_EEvS6_RKT_EUliE_EEviT1_)
        /*1844*/ 	.word	0x00000000


	//----- nvinfo : EIATTR_REGCOUNT
	.align		4
.L_1089:
        /*1848*/ 	.byte	0x04, 0x2f
        /*184a*/ 	.short	(.L_1091 - .L_1090)
	.align		4
.L_1090:
        /*184c*/ 	.word	index@(_ZN2at6native29vectorized_elementwise_kernelILi8EZNS0_50_GLOBAL__N__2680c7bb_12_PowKernel_cu_7dd49032_300329pow_tensor_scalar_kernel_implIaaEEvRNS_18TensorIteratorBaseET0_EUlaE1_St5arrayIPcLm2EEEEviS6_T1_)
        /*1850*/ 	.word	0x0000001e


	//----- nvinfo : EIATTR_FRAME_SIZE
	.align		4
.L_1091:
        /*1854*/ 	.byte	0x04, 0x11
        /*1856*/ 	.short	(.L_1093 - .L_1092)
	.align		4
.L_1092:
        /*1858*/ 	.word	index@($__internal_55_$__cuda_sm20_dblrcp_rn_slowpath_v3)
        /*185c*/ 	.word	0x00000000


	//----- nvinfo : EIATTR_FRAME_SIZE
	.align		4
.L_1093:
        /*1860*/ 	.byte	0x04, 0x11
        /*1862*/ 	.short	(.L_1095 - .L_1094)
	.align		4
.L_1094:
        /*1864*/ 	.word	index@(_ZN2at6native29vectorized_elementwise_kernelILi8EZNS0_50_GLOBAL__N__2680c7bb_12_PowKernel_cu_7dd49032_300329pow_tensor_scalar_kernel_implIaaEEvRNS_18TensorIteratorBaseET0_EUlaE1_St5arrayIPcLm2EEEEviS6_T1_)
        /*1868*/ 	.word	0x00000000


	//----- nvinfo : EIATTR_REGCOUNT
	.align		4
.L_1095:
        /*186c*/ 	.byte	0x04, 0x2f
        /*186e*/ 	.short	(.L_1097 - .L_1096)
	.align		4
.L_1096:
        /*1870*/ 	.word	index@(_ZN2at6native29vectorized_elementwise_kernelILi4EZNS0_50_GLOBAL__N__2680c7bb_12_PowKernel_cu_7dd49032_300329pow_tensor_scalar_kernel_implIaaEEvRNS_18TensorIteratorBaseET0_EUlaE1_St5arrayIPcLm2EEEEviS6_T1_)
        /*1874*/ 	.word	0x00000020


	//----- nvinfo : EIATTR_FRAME_SIZE
	.align		4
.L_1097:
        /*1878*/ 	.byte	0x04, 0x11
        /*187a*/ 	.short	(.L_1099 - .L_1098)
	.align		4
.L_1098:
        /*187c*/ 	.word	index@($__internal_54_$__cuda_sm20_dblrcp_rn_slowpath_v3)
        /*1880*/ 	.word	0x00000000


	//----- nvinfo : EIATTR_FRAME_SIZE
	.align		4
.L_1099:
        /*1884*/ 	.byte	0x04, 0x11
        /*1886*/ 	.short	(.L_1101 - .L_1100)
	.align		4
.L_1100:
        /*1888*/ 	.word	index@(_ZN2at6native29vectorized_elementwise_kernelILi4EZNS0_50_GLOBAL__N__2680c7bb_12_PowKernel_cu_7dd49032_300329pow_tensor_scalar_kernel_implIaaEEvRNS_18TensorIteratorBaseET0_EUlaE1_St5arrayIPcLm2EEEEviS6_T1_)
        /*188c*/ 	.word	0x00000000


	//----- nvinfo : EIATTR_REGCOUNT
	.align		4
.L_1101:
        /*1890*/ 	.byte	0x04, 0x2f
        /*1892*/ 	.short	(.L_1103 - .L_1102)
	.align		4
.L_1102:
        /*1894*/ 	.word	index@(_ZN2at6native29vectorized_elementwise_kernelILi2EZNS0_50_GLOBAL__N__2680c7bb_12_PowKernel_cu_7dd49032_300329pow_tensor_scalar_kernel_implIaaEEvRNS_18TensorIteratorBaseET0_EUlaE1_St5arrayIPcLm2EEEEviS6_T1_)
        /*1898*/ 	.word	0x0000001e


	//----- nvinfo : EIATTR_FRAME_SIZE
	.align		4
.L_1103:
        /*189c*/ 	.byte	0x04, 0x11
        /*189e*/ 	.short	(.L_1105 - .L_1104)
	.align		4
.L_1104:
        /*18a0*/ 	.word	index@($__internal_53_$__cuda_sm20_dblrcp_rn_slowpath_v3)
        /*18a4*/ 	.word	0x00000000


	//----- nvinfo : EIATTR_FRAME_SIZE
	.align		4
.L_1105:
        /*18a8*/ 	.byte	0x04, 0x11
        /*18aa*/ 	.short	(.L_1107 - .L_1106)
	.align		4
.L_1106:
        /*18ac*/ 	.word	index@(_ZN2at6native29vectorized_elementwise_kernelILi2EZNS0_50_GLOBAL__N__2680c7bb_12_PowKernel_cu_7dd49032_300329pow_tensor_scalar_kernel_implIaaEEvRNS_18TensorIteratorBaseET0_EUlaE1_St5arrayIPcLm2EEEEviS6_T1_)
        /*18b0*/ 	.word	0x00000000


	//----- nvinfo : EIATTR_REGCOUNT
	.align		4
.L_1107:
        /*18b4*/ 	.byte	0x04, 0x2f
        /*18b6*/ 	.short	(.L_1109 - .L_1108)
	.align		4
.L_1108:
        /*18b8*/ 	.word	index@(_ZN2at6native27unrolled_elementwise_kernelIZNS0_50_GLOBAL__N__2680c7bb_12_PowKernel_cu_7dd49032_300329pow_tensor_scalar_kernel_implIaaEEvRNS_18TensorIteratorBaseET0_EUlaE1_St5arrayIPcLm2EELi4E23TrivialOffsetCalculatorILi1EjESC_NS0_6memory15LoadWithoutCastENSD_16StoreWithoutCastEEEviT_S6_T2_T3_T4_T5_)
        /*18bc*/ 	.word	0x00000018


	//----- nvinfo : EIATTR_FRAME_SIZE
	.align		4
.L_1109:
        /*18c0*/ 	.byte	0x04, 0x11
        /*18c2*/ 	.short	(.L_1111 - .L_1110)
	.align		4
.L_1110:
        /*18c4*/ 	.word	index@($__internal_52_$__cuda_sm20_dblrcp_rn_slowpath_v3)
        /*18c8*/ 	.word	0x00000000


	//----- nvinfo : EIATTR_FRAME_SIZE
	.align		4
.L_1111:
        /*18cc*/ 	.byte	0x04, 0x11
        /*18ce*/ 	.short	(.L_1113 - .L_1112)
	.align		4
.L_1112:
        /*18d0*/ 	.word	index@(_ZN2at6native27unrolled_elementwise_kernelIZNS0_50_GLOBAL__N__2680c7bb_12_PowKernel_cu_7dd49032_300329pow_tensor_scalar_kernel_implIaaEEvRNS_18TensorIteratorBaseET0_EUlaE1_St5arrayIPcLm2EELi4E23TrivialOffsetCalculatorILi1EjESC_NS0_6memory15LoadWithoutCastENSD_16StoreWithoutCastEEEviT_S6_T2_T3_T4_T5_)
        /*18d4*/ 	.word	0x00000000


	//----- nvinfo : EIATTR_REGCOUNT
	.align		4
.L_1113:
        /*18d8*/ 	.byte	0x04, 0x2f
        /*18da*/ 	.short	(.L_1115 - .L_1114)
	.align		4
.L_1114:
        /*18dc*/ 	.word	index@(_ZN2at6native18elementwise_kernelILi128ELi4EZNS0_22gpu_kernel_impl_nocastIZNS0_50_GLOBAL__N__2680c7bb_12_PowKernel_cu_7dd49032_300329pow_tensor_scalar_kernel_implIaaEEvRNS_18TensorIteratorBaseET0_EUlaE1_EEvS6_RKT_EUliE_EEviT1_)
        /*18e0*/ 	.word	0x00000014


	//----- nvinfo : EIATTR_FRAME_SIZE
	.align		4
.L_1115:
        /*18e4*/ 	.byte	0x04, 0x11
        /*18e6*/ 	.short	(.L_1117 - .L_1116)
	.align		4
.L_1116:
        /*18e8*/ 	.word	index@($__internal_51_$__cuda_sm20_dblrcp_rn_slowpath_v3)
        /*18ec*/ 	.word	0x00000000


	//----- nvinfo : EIATTR_FRAME_SIZE
	.align		4
.L_1117:
        /*18f0*/ 	.byte	0x04, 0x11
        /*18f2*/ 	.short	(.L_1119 - .L_1118)
	.align		4
.L_1118:
        /*18f4*/ 	.word	index@(_ZN2at6native18elementwise_kernelILi128ELi4EZNS0_22gpu_kernel_impl_nocastIZNS0_50_GLOBAL__N__2680c7bb_12_PowKernel_cu_7dd49032_300329pow_tensor_scalar_kernel_implIaaEEvRNS_18TensorIteratorBaseET0_EUlaE1_EEvS6_RKT_EUliE_EEviT1_)
        /*18f8*/ 	.word	0x00000000


	//----- nvinfo : EIATTR_REGCOUNT
	.align		4
.L_1119:
        /*18fc*/ 	.byte	0x04, 0x2f
        /*18fe*/ 	.short	(.L_1121 - .L_1120)
	.align		4
.L_1120:
        /*1900*/ 	.word	index@(_ZN2at6native27unrolled_elementwise_kernelIZNS0_50_GLOBAL__N__2680c7bb_12_PowKernel_cu_7dd49032_300329pow_tensor_scalar_kernel_implIaaEEvRNS_18TensorIteratorBaseET0_EUlaE1_St5arrayIPcLm2EELi4E23TrivialOffsetCalculatorILi1EjESC_NS0_6memory12LoadWithCastILi1EEENSD_13StoreWithCastILi1EEEEEviT_S6_T2_T3_T4_T5_)
        /*1904*/ 	.word	0x0000001c


	//----- nvinfo : EIATTR_FRAME_SIZE
	.align		4
.L_1121:
        /*1908*/ 	.byte	0x04, 0x11
        /*190a*/ 	.short	(.L_1123 - .L_1122)
	.align		4
.L_1122:
        /*190c*/ 	.word	index@($__internal_50_$__cuda_sm20_dblrcp_rn_slowpath_v3)
        /*1910*/ 	.word	0x00000000


	//----- nvinfo : EIATTR_FRAME_SIZE
	.align		4
.L_1123:
        /*1914*/ 	.byte	0x04, 0x11
        /*1916*/ 	.short	(.L_1125 - .L_1124)
	.align		4
.L_1124:
        /*1918*/ 	.word	index@(_ZN2at6native27unrolled_elementwise_kernelIZNS0_50_GLOBAL__N__2680c7bb_12_PowKernel_cu_7dd49032_300329pow_tensor_scalar_kernel_implIaaEEvRNS_18TensorIteratorBaseET0_EUlaE1_St5arrayIPcLm2EELi4E23TrivialOffsetCalculatorILi1EjESC_NS0_6memory12LoadWithCastILi1EEENSD_13StoreWithCastILi1EEEEEviT_S6_T2_T3_T4_T5_)
        /*191c*/ 	.word	0x00000000


	//----- nvinfo : EIATTR_REGCOUNT
	.align		4
.L_1125:
        /*1920*/ 	.byte	0x04, 0x2f
        /*1922*/ 	.short	(.L_1127 - .L_1126)
	.align		4
.L_1126:
        /*1924*/ 	.word	index@(_ZN2at6native18elementwise_kernelILi128ELi4EZNS0_15gpu_kernel_implIZNS0_50_GLOBAL__N__2680c7bb_12_PowKernel_cu_7dd49032_300329pow_tensor_scalar_kernel_implIaaEEvRNS_18TensorIteratorBaseET0_EUlaE1_EEvS6_RKT_EUliE_EEviT1_)
        /*1928*/ 	.word	0x00000018


	//----- nvinfo : EIATTR_FRAME_SIZE
	.align		4
.L_1127:
        /*192c*/ 	.byte	0x04, 0x11
        /*192e*/ 	.short	(.L_1129 - .L_1128)
	.align		4
.L_1128:
        /*1930*/ 	.word	index@($__internal_49_$__cuda_sm20_dblrcp_rn_slowpath_v3)
        /*1934*/ 	.word	0x00000000


	//----- nvinfo : EIATTR_FRAME_SIZE
	.align		4
.L_1129:
        /*1938*/ 	.byte	0x04, 0x11
        /*193a*/ 	.short	(.L_1131 - .L_1130)
	.align		4
.L_1130:
        /*193c*/ 	.word	index@(_ZN2at6native18elementwise_kernelILi128ELi4EZNS0_15gpu_kernel_implIZNS0_50_GLOBAL__N__2680c7bb_12_PowKernel_cu_7dd49032_300329pow_tensor_scalar_kernel_implIaaEEvRNS_18TensorIteratorBaseET0_EUlaE1_EEvS6_RKT_EUliE_EEviT1_)
        /*1940*/ 	.word	0x00000000


	//----- nvinfo : EIATTR_REGCOUNT
	.align		4
.L_1131:
        /*1944*/ 	.byte	0x04, 0x2f
        /*1946*/ 	.short	(.L_1133 - .L_1132)
	.align		4
.L_1132:
        /*1948*/ 	.word	index@(_ZN2at6native29vectorized_elementwise_kernelILi8EZNS0_50_GLOBAL__N__2680c7bb_12_PowKernel_cu_7dd49032_300329pow_tensor_scalar_kernel_implIaaEEvRNS_18TensorIteratorBaseET0_EUlaE2_St5arrayIPcLm2EEEEviS6_T1_)
        /*194c*/ 	.word	0x00000020


	//----- nvinfo : EIATTR_FRAME_SIZE
	.align		4
.L_1133:
        /*1950*/ 	.byte	0x04, 0x11
        /*1952*/ 	.short	(.L_1135 - .L_1134)
	.align		4
.L_1134:
        /*1954*/ 	.word	index@(_ZN2at6native29vectorized_elementwise_kernelILi8EZNS0_50_GLOBAL__N__2680c7bb_12_PowKernel_cu_7dd49032_300329pow_tensor_scalar_kernel_implIaaEEvRNS_18TensorIteratorBaseET0_EUlaE2_St5arrayIPcLm2EEEEviS6_T1_)
        /*1958*/ 	.word	0x00000000


	//----- nvinfo : EIATTR_REGCOUNT
	.align		4
.L_1135:
        /*195c*/ 	.byte	0x04, 0x2f
        /*195e*/ 	.short	(.L_1137 - .L_1136)
	.align		4
.L_1136:
        /*1960*/ 	.word	index@(_ZN2at6native29vectorized_elementwise_kernelILi4EZNS0_50_GLOBAL__N__2680c7bb_12_PowKernel_cu_7dd49032_300329pow_tensor_scalar_kernel_implIaaEEvRNS_18TensorIteratorBaseET0_EUlaE2_St5arrayIPcLm2EEEEviS6_T1_)
        /*1964*/ 	.word	0x00000020


	//----- nvinfo : EIATTR_FRAME_SIZE
	.align		4
.L_1137:
        /*1968*/ 	.byte	0x04, 0x11
        /*196a*/ 	.short	(.L_1139 - .L_1138)
	.align		4
.L_1138:
        /*196c*/ 	.word	index@(_ZN2at6native29vectorized_elementwise_kernelILi4EZNS0_50_GLOBAL__N__2680c7bb_12_PowKernel_cu_7dd49032_300329pow_tensor_scalar_kernel_implIaaEEvRNS_18TensorIteratorBaseET0_EUlaE2_St5arrayIPcLm2EEEEviS6_T1_)
        /*1970*/ 	.word	0x00000000


	//----- nvinfo : EIATTR_REGCOUNT
	.align		4
.L_1139:
        /*1974*/ 	.byte	0x04, 0x2f
        /*1976*/ 	.short	(.L_1141 - .L_1140)
	.align		4
.L_1140:
        /*1978*/ 	.word	index@(_ZN2at6native29vectorized_elementwise_kernelILi2EZNS0_50_GLOBAL__N__2680c7bb_12_PowKernel_cu_7dd49032_300329pow_tensor_scalar_kernel_implIaaEEvRNS_18TensorIteratorBaseET0_EUlaE2_St5arrayIPcLm2EEEEviS6_T1_)
        /*197c*/ 	.word	0x00000020


	//----- nvinfo : EIATTR_FRAME_SIZE
	.align		4
.L_1141:
        /*1980*/ 	.byte	0x04, 0x11
        /*1982*/ 	.short	(.L_1143 - .L_1142)
	.align		4
.L_1142:
        /*1984*/ 	.word	index@(_ZN2at6native29vectorized_elementwise_kernelILi2EZNS0_50_GLOBAL__N__2680c7bb_12_PowKernel_cu_7dd49032_300329pow_tensor_scalar_kernel_implIaaEEvRNS_18TensorIteratorBaseET0_EUlaE2_St5arrayIPcLm2EEEEviS6_T1_)
        /*1988*/ 	.word	0x00000000


	//----- nvinfo : EIATTR_REGCOUNT
	.align		4
.L_1143:
        /*198c*/ 	.byte	0x04, 0x2f
        /*198e*/ 	.short	(.L_1145 - .L_1144)
	.align		4
.L_1144:
        /*1990*/ 	.word	index@(_ZN2at6native27unrolled_elementwise_kernelIZNS0_50_GLOBAL__N__2680c7bb_12_PowKernel_cu_7dd49032_300329pow_tensor_scalar_kernel_implIaaEEvRNS_18TensorIteratorBaseET0_EUlaE2_St5arrayIPcLm2EELi4E23TrivialOffsetCalculatorILi1EjESC_NS0_6memory15LoadWithoutCastENSD_16StoreWithoutCastEEEviT_S6_T2_T3_T4_T5_)
        /*1994*/ 	.word	0x00000016


	//----- nvinfo : EIATTR_FRAME_SIZE
	.align		4
.L_1145:
        /*1998*/ 	.byte	0x04, 0x11
        /*199a*/ 	.short	(.L_1147 - .L_1146)
	.align		4
.L_1146:
        /*199c*/ 	.word	index@(_ZN2at6native27unrolled_elementwise_kernelIZNS0_50_GLOBAL__N__2680c7bb_12_PowKernel_cu_7dd49032_300329pow_tensor_scalar_kernel_implIaaEEvRNS_18TensorIteratorBaseET0_EUlaE2_St5arrayIPcLm2EELi4E23TrivialOffsetCalculatorILi1EjESC_NS0_6memory15LoadWithoutCastENSD_16StoreWithoutCastEEEviT_S6_T2_T3_T4_T5_)
        /*19a0*/ 	.word	0x00000000


	//----- nvinfo : EIATTR_REGCOUNT
	.align		4
.L_1147:
        /*19a4*/ 	.byte	0x04, 0x2f
        /*19a6*/ 	.short	(.L_1149 - .L_1148)
	.align		4
.L_1148:
        /*19a8*/ 	.word	index@(_ZN2at6native18elementwise_kernelILi128ELi4EZNS0_22gpu_kernel_impl_nocastIZNS0_50_GLOBAL__N__2680c7bb_12_PowKernel_cu_7dd49032_300329pow_tensor_scalar_kernel_implIaaEEvRNS_18TensorIteratorBaseET0_EUlaE2_EEvS6_RKT_EUliE_EEviT1_)
        /*19ac*/ 	.word	0x00000014


	//----- nvinfo : EIATTR_FRAME_SIZE
	.align		4
.L_1149:
        /*19b0*/ 	.byte	0x04, 0x11
        /*19b2*/ 	.short	(.L_1151 - .L_1150)
	.align		4
.L_1150:
        /*19b4*/ 	.word	index@(_ZN2at6native18elementwise_kernelILi128ELi4EZNS0_22gpu_kernel_impl_nocastIZNS0_50_GLOBAL__N__2680c7bb_12_PowKernel_cu_7dd49032_300329pow_tensor_scalar_kernel_implIaaEEvRNS_18TensorIteratorBaseET0_EUlaE2_EEvS6_RKT_EUliE_EEviT1_)
        /*19b8*/ 	.word	0x00000000


	//----- nvinfo : EIATTR_REGCOUNT
	.align		4
.L_1151:
        /*19bc*/ 	.byte	0x04, 0x2f
        /*19be*/ 	.short	(.L_1153 - .L_1152)
	.align		4
.L_1152:
        /*19c0*/ 	.word	index@(_ZN2at6native27unrolled_elementwise_kernelIZNS0_50_GLOBAL__N__2680c7bb_12_PowKernel_cu_7dd49032_300329pow_tensor_scalar_kernel_implIaaEEvRNS_18TensorIteratorBaseET0_EUlaE2_St5arrayIPcLm2EELi4E23TrivialOffsetCalculatorILi1EjESC_NS0_6memory12LoadWithCastILi1EEENSD_13StoreWithCastILi1EEEEEviT_S6_T2_T3_T4_T5_)
        /*19c4*/ 	.word	0x0000001e


	//----- nvinfo : EIATTR_FRAME_SIZE
	.align		4
.L_1153:
        /*19c8*/ 	.byte	0x04, 0x11
        /*19ca*/ 	.short	(.L_1155 - .L_1154)
	.align		4
.L_1154:
        /*19cc*/ 	.word	index@(_ZN2at6native27unrolled_elementwise_kernelIZNS0_50_GLOBAL__N__2680c7bb_12_PowKernel_cu_7dd49032_300329pow_tensor_scalar_kernel_implIaaEEvRNS_18TensorIteratorBaseET0_EUlaE2_St5arrayIPcLm2EELi4E23TrivialOffsetCalculatorILi1EjESC_NS0_6memory12LoadWithCastILi1EEENSD_13StoreWithCastILi1EEEEEviT_S6_T2_T3_T4_T5_)
        /*19d0*/ 	.word	0x00000000


	//----- nvinfo : EIATTR_REGCOUNT
	.align		4
.L_1155:
        /*19d4*/ 	.byte	0x04, 0x2f
        /*19d6*/ 	.short	(.L_1157 - .L_1156)
	.align		4
.L_1156:
        /*19d8*/ 	.word	index@(_ZN2at6native18elementwise_kernelILi128ELi4EZNS0_15gpu_kernel_implIZNS0_50_GLOBAL__N__2680c7bb_12_PowKernel_cu_7dd49032_300329pow_tensor_scalar_kernel_implIaaEEvRNS_18TensorIteratorBaseET0_EUlaE2_EEvS6_RKT_EUliE_EEviT1_)
        /*19dc*/ 	.word	0x00000018


	//----- nvinfo : EIATTR_FRAME_SIZE
	.align		4
.L_1157:
        /*19e0*/ 	.byte	0x04, 0x11
        /*19e2*/ 	.short	(.L_1159 - .L_1158)
	.align		4
.L_1158:
        /*19e4*/ 	.word	index@(_ZN2at6native18elementwise_kernelILi128ELi4EZNS0_15gpu_kernel_implIZNS0_50_GLOBAL__N__2680c7bb_12_PowKernel_cu_7dd49032_300329pow_tensor_scalar_kernel_implIaaEEvRNS_18TensorIteratorBaseET0_EUlaE2_EEvS6_RKT_EUliE_EEviT1_)
        /*19e8*/ 	.word	0x00000000


	//----- nvinfo : EIATTR_REGCOUNT
	.align		4
.L_1159:
        /*19ec*/ 	.byte	0x04, 0x2f
        /*19ee*/ 	.short	(.L_1161 - .L_1160)
	.align		4
.L_1160:
        /*19f0*/ 	.word	index@(_ZN2at6native29vectorized_elementwise_kernelILi8EZNS0_50_GLOBAL__N__2680c7bb_12_PowKernel_cu_7dd49032_300329pow_tensor_scalar_kernel_implIiiEEvRNS_18TensorIteratorBaseET0_EUliE_St5arrayIPcLm2EEEEviS6_T1_)
        /*19f4*/ 	.word	0x00000020


	//----- nvinfo : EIATTR_FRAME_SIZE
	.align		4
.L_1161:
        /*19f8*/ 	.byte	0x04, 0x11
        /*19fa*/ 	.short	(.L_1163 - .L_1162)
	.align		4
.L_1162:
        /*19fc*/ 	.word	index@(_ZN2at6native29vectorized_elementwise_kernelILi8EZNS0_50_GLOBAL__N__2680c7bb_12_PowKernel_cu_7dd49032_300329pow_tensor_scalar_kernel_implIiiEEvRNS_18TensorIteratorBaseET0_EUliE_St5arrayIPcLm2EEEEviS6_T1_)
        /*1a00*/ 	.word	0x00000000


	//----- nvinfo : EIATTR_REGCOUNT
	.align		4
.L_1163:
        /*1a04*/ 	.byte	0x04, 0x2f
        /*1a06*/ 	.short	(.L_1165 - .L_1164)
	.align		4
.L_1164:
        /*1a08*/ 	.word	index@(_ZN2at6native29vectorized_elementwise_kernelILi4EZNS0_50_GLOBAL__N__2680c7bb_12_PowKernel_cu_7dd49032_300329pow_tensor_scalar_kernel_implIiiEEvRNS_18TensorIteratorBaseET0_EUliE_St5arrayIPcLm2EEEEviS6_T1_)
        /*1a0c*/ 	.word	0x00000020


	//----- nvinfo : EIATTR_FRAME_SIZE
	.align		4
.L_1165:
        /*1a10*/ 	.byte	0x04, 0x11
        /*1a12*/ 	.short	(.L_1167 - .L_1166)
	.align		4
.L_1166:
        /*1a14*/ 	.word	index@(_ZN2at6native29vectorized_elementwise_kernelILi4EZNS0_50_GLOBAL__N__2680c7bb_12_PowKernel_cu_7dd49032_300329pow_tensor_scalar_kernel_implIiiEEvRNS_18TensorIteratorBaseET0_EUliE_St5arrayIPcLm2EEEEviS6_T1_)
        /*1a18*/ 	.word	0x00000000


	//----- nvinfo : EIATTR_REGCOUNT
	.align		4
.L_1167:
        /*1a1c*/ 	.byte	0x04, 0x2f
        /*1a1e*/ 	.short	(.L_1169 - .L_1168)
	.align		4
.L_1168:
        /*1a20*/ 	.word	index@(_ZN2at6native29vectorized_elementwise_kernelILi2EZNS0_50_GLOBAL__N__2680c7bb_12_PowKernel_cu_7dd49032_300329pow_tensor_scalar_kernel_implIiiEEvRNS_18TensorIteratorBaseET0_EUliE_St5arrayIPcLm2EEEEviS6_T1_)
        /*1a24*/ 	.word	0x00000020


	//----- nvinfo : EIATTR_FRAME_SIZE
	.align		4
.L_1169:
        /*1a28*/ 	.byte	0x04, 0x11
        /*1a2a*/ 	.short	(.L_1171 - .L_1170)
	.align		4
.L_1170:
        /*1a2c*/ 	.word	index@(_ZN2at6native29vectorized_elementwise_kernelILi2EZNS0_50_GLOBAL__N__2680c7bb_12_PowKernel_cu_7dd49032_300329pow_tensor_scalar_kernel_implIiiEEvRNS_18TensorIteratorBaseET0_EUliE_St5arrayIPcLm2EEEEviS6_T1_)
        /*1a30*/ 	.word	0x00000000


	//----- nvinfo : EIATTR_REGCOUNT
	.align		4
.L_1171:
        /*1a34*/ 	.byte	0x04, 0x2f
        /*1a36*/ 	.short	(.L_1173 - .L_1172)
	.align		4
.L_1172:
        /*1a38*/ 	.word	index@(_ZN2at6native27unrolled_elementwise_kernelIZNS0_50_GLOBAL__N__2680c7bb_12_PowKernel_cu_7dd49032_300329pow_tensor_scalar_kernel_implIiiEEvRNS_18TensorIteratorBaseET0_EUliE_St5arrayIPcLm2EELi4E23TrivialOffsetCalculatorILi1EjESC_NS0_6memory15LoadWithoutCastENSD_16StoreWithoutCastEEEviT_S6_T2_T3_T4_T5_)
        /*1a3c*/ 	.word	0x00000016


	//----- nvinfo : EIATTR_FRAME_SIZE
	.align		4
.L_1173:
        /*1a40*/ 	.byte	0x04, 0x11
        /*1a42*/ 	.short	(.L_1175 - .L_1174)
	.align		4
.L_1174:
        /*1a44*/ 	.word	index@(_ZN2at6native27unrolled_elementwise_kernelIZNS0_50_GLOBAL__N__2680c7bb_12_PowKernel_cu_7dd49032_300329pow_tensor_scalar_kernel_implIiiEEvRNS_18TensorIteratorBaseET0_EUliE_St5arrayIPcLm2EELi4E23TrivialOffsetCalculatorILi1EjESC_NS0_6memory15LoadWithoutCastENSD_16StoreWithoutCastEEEviT_S6_T2_T3_T4_T5_)
        /*1a48*/ 	.word	0x00000000


	//----- nvinfo : EIATTR_REGCOUNT
	.align		4
.L_1175:
        /*1a4c*/ 	.byte	0x04, 0x2f
        /*1a4e*/ 	.short	(.L_1177 - .L_1176)
	.align		4
.L_1176:
        /*1a50*/ 	.word	index@(_ZN2at6native18elementwise_kernelILi128ELi2EZNS0_22gpu_kernel_impl_nocastIZNS0_50_GLOBAL__N__2680c7bb_12_PowKernel_cu_7dd49032_300329pow_tensor_scalar_kernel_implIiiEEvRNS_18TensorIteratorBaseET0_EUliE_EEvS6_RKT_EUliE_EEviT1_)
        /*1a54*/ 	.word	0x00000014


	//----- nvinfo : EIATTR_FRAME_SIZE
	.align		4
.L_1177:
        /*1a58*/ 	.byte	0x04, 0x11
        /*1a5a*/ 	.short	(.L_1179 - .L_1178)
	.align		4
.L_1178:
        /*1a5c*/ 	.word	index@(_ZN2at6native18elementwise_kernelILi128ELi2EZNS0_22gpu_kernel_impl_nocastIZNS0_50_GLOBAL__N__2680c7bb_12_PowKernel_cu_7dd49032_300329pow_tensor_scalar_kernel_implIiiEEvRNS_18TensorIteratorBaseET0_EUliE_EEvS6_RKT_EUliE_EEviT1_)
        /*1a60*/ 	.word	0x00000000


	//----- nvinfo : EIATTR_REGCOUNT
	.align		4
.L_1179:
        /*1a64*/ 	.byte	0x04, 0x2f
        /*1a66*/ 	.short	(.L_1181 - .L_1180)
	.align		4
.L_1180:
        /*1a68*/ 	.word	index@(_ZN2at6native27unrolled_elementwise_kernelIZNS0_50_GLOBAL__N__2680c7bb_12_PowKernel_cu_7dd49032_300329pow_tensor_scalar_kernel_implIiiEEvRNS_18TensorIteratorBaseET0_EUliE_St5arrayIPcLm2EELi4E23TrivialOffsetCalculatorILi1EjESC_NS0_6memory12LoadWithCastILi1EEENSD_13StoreWithCastILi1EEEEEviT_S6_T2_T3_T4_T5_)
        /*1a6c*/ 	.word	0x0000001d


	//----- nvinfo : EIATTR_FRAME_SIZE
	.align		4
.L_1181:
        /*1a70*/ 	.byte	0x04, 0x11
        /*1a72*/ 	.short	(.L_1183 - .L_1182)
	.align		4
.L_1182:
        /*1a74*/ 	.word	index@(_ZN2at6native27unrolled_elementwise_kernelIZNS0_50_GLOBAL__N__2680c7bb_12_PowKernel_cu_7dd49032_300329pow_tensor_scalar_kernel_implIiiEEvRNS_18TensorIteratorBaseET0_EUliE_St5arrayIPcLm2EELi4E23TrivialOffsetCalculatorILi1EjESC_NS0_6memory12LoadWithCastILi1EEENSD_13StoreWithCastILi1EEEEEviT_S6_T2_T3_T4_T5_)
        /*1a78*/ 	.word	0x00000000


	//----- nvinfo : EIATTR_REGCOUNT
	.align		4
.L_1183:
        /*1a7c*/ 	.byte	0x04, 0x2f
        /*1a7e*/ 	.short	(.L_1185 - .L_1184)
	.align		4
.L_1184:
        /*1a80*/ 	.word	index@(_ZN2at6native18elementwise_kernelILi128ELi4EZNS0_15gpu_kernel_implIZNS0_50_GLOBAL__N__2680c7bb_12_PowKernel_cu_7dd49032_300329pow_tensor_scalar_kernel_implIiiEEvRNS_18TensorIteratorBaseET0_EUliE_EEvS6_RKT_EUliE_EEviT1_)
        /*1a84*/ 	.word	0x00000018


	//----- nvinfo : EIATTR_FRAME_SIZE
	.align		4
.L_1185:
        /*1a88*/ 	.byte	0x04, 0x11
        /*1a8a*/ 	.short	(.L_1187 - .L_1186)
	.align		4
.L_1186:
        /*1a8c*/ 	.word	index@(_ZN2at6native18elementwise_kernelILi128ELi4EZNS0_15gpu_kernel_implIZNS0_50_GLOBAL__N__2680c7bb_12_PowKernel_cu_7dd49032_300329pow_tensor_scalar_kernel_implIiiEEvRNS_18TensorIteratorBaseET0_EUliE_EEvS6_RKT_EUliE_EEviT1_)
        /*1a90*/ 	.word	0x00000000


	//----- nvinfo : EIATTR_REGCOUNT
	.align		4
.L_1187:
        /*1a94*/ 	.byte	0x04, 0x2f
        /*1a96*/ 	.short	(.L_1189 - .L_1188)
	.align		4
.L_1188:
        /*1a98*/ 	.word	index@(_ZN2at6native29vectorized_elementwise_kernelILi8EZNS0_50_GLOBAL__N__2680c7bb_12_PowKernel_cu_7dd49032_300329pow_tensor_scalar_kernel_implIiiEEvRNS_18TensorIteratorBaseET0_EUliE0_St5arrayIPcLm2EEEEviS6_T1_)
        /*1a9c*/ 	.word	0x00000020


	//----- nvinfo : EIATTR_FRAME_SIZE
	.align		4
.L_1189:
        /*1aa0*/ 	.byte	0x04, 0x11
        /*1aa2*/ 	.short	(.L_1191 - .L_1190)
	.align		4
.L_1190:
        /*1aa4*/ 	.word	index@(_ZN2at6native29vectorized_elementwise_kernelILi8EZNS0_50_GLOBAL__N__2680c7bb_12_PowKernel_cu_7dd49032_300329pow_tensor_scalar_kernel_implIiiEEvRNS_18TensorIteratorBaseET0_EUliE0_St5arrayIPcLm2EEEEviS6_T1_)
        /*1aa8*/ 	.word	0x00000000


	//----- nvinfo : EIATTR_REGCOUNT
	.align		4
.L_1191:
        /*1aac*/ 	.byte	0x04, 0x2f
        /*1aae*/ 	.short	(.L_1193 - .L_1192)
	.align		4
.L_1192:
        /*1ab0*/ 	.word	index@(_ZN2at6native29vectorized_elementwise_kernelILi4EZNS0_50_GLOBAL__N__2680c7bb_12_PowKernel_cu_7dd49032_300329pow_tensor_scalar_kernel_implIiiEEvRNS_18TensorIteratorBaseET0_EUliE0_St5arrayIPcLm2EEEEviS6_T1_)
        /*1ab4*/ 	.word	0x00000020


	//----- nvinfo : EIATTR_FRAME_SIZE
	.align		4
.L_1193:
        /*1ab8*/ 	.byte	0x04, 0x11
        /*1aba*/ 	.short	(.L_1195 - .L_1194)
	.align		4
.L_1194:
        /*1abc*/ 	.word	index@(_ZN2at6native29vectorized_elementwise_kernelILi4EZNS0_50_GLOBAL__N__2680c7bb_12_PowKernel_cu_7dd49032_300329pow_tensor_scalar_kernel_implIiiEEvRNS_18TensorIteratorBaseET0_EUliE0_St5arrayIPcLm2EEEEviS6_T1_)
        /*1ac0*/ 	.word	0x00000000


	//----- nvinfo : EIATTR_REGCOUNT
	.align		4
.L_1195:
        /*1ac4*/ 	.byte	0x04, 0x2f
        /*1ac6*/ 	.short	(.L_1197 - .L_1196)
	.align		4
.L_1196:
        /*1ac8*/ 	.word	index@(_ZN2at6native29vectorized_elementwise_kernelILi2EZNS0_50_GLOBAL__N__2680c7bb_12_PowKernel_cu_7dd49032_300329pow_tensor_scalar_kernel_implIiiEEvRNS_18TensorIteratorBaseET0_EUliE0_St5arrayIPcLm2EEEEviS6_T1_)
        /*1acc*/ 	.word	0x00000020


	//----- nvinfo : EIATTR_FRAME_SIZE
	.align		4
.L_1197:
        /*1ad0*/ 	.byte	0x04, 0x11
        /*1ad2*/ 	.short	(.L_1199 - .L_1198)
	.align		4
.L_1198:
        /*1ad4*/ 	.word	index@(_ZN2at6native29vectorized_elementwise_kernelILi2EZNS0_50_GLOBAL__N__2680c7bb_12_PowKernel_cu_7dd49032_300329pow_tensor_scalar_kernel_implIiiEEvRNS_18TensorIteratorBaseET0_EUliE0_St5arrayIPcLm2EEEEviS6_T1_)
        /*1ad8*/ 	.word	0x00000000


	//----- nvinfo : EIATTR_REGCOUNT
	.align		4
.L_1199:
        /*1adc*/ 	.byte	0x04, 0x2f
        /*1ade*/ 	.short	(.L_1201 - .L_1200)
	.align		4
.L_1200:
        /*1ae0*/ 	.word	index@(_ZN2at6native27unrolled_elementwise_kernelIZNS0_50_GLOBAL__N__2680c7bb_12_PowKernel_cu_7dd49032_300329pow_tensor_scalar_kernel_implIiiEEvRNS_18TensorIteratorBaseET0_EUliE0_St5arrayIPcLm2EELi4E23TrivialOffsetCalculatorILi1EjESC_NS0_6memory15LoadWithoutCastENSD_16StoreWithoutCastEEEviT_S6_T2_T3_T4_T5_)
        /*1ae4*/ 	.word	0x00000016


	//----- nvinfo : EIATTR_FRAME_SIZE
	.align		4
.L_1201:
        /*1ae8*/ 	.byte	0x04, 0x11
        /*1aea*/ 	.short	(.L_1203 - .L_1202)
	.align		4
.L_1202:
        /*1aec*/ 	.word	index@(_ZN2at6native27unrolled_elementwise_kernelIZNS0_50_GLOBAL__N__2680c7bb_12_PowKernel_cu_7dd49032_300329pow_tensor_scalar_kernel_implIiiEEvRNS_18TensorIteratorBaseET0_EUliE0_St5arrayIPcLm2EELi4E23TrivialOffsetCalculatorILi1EjESC_NS0_6memory15LoadWithoutCastENSD_16StoreWithoutCastEEEviT_S6_T2_T3_T4_T5_)
        /*1af0*/ 	.word	0x00000000


	//----- nvinfo : EIATTR_REGCOUNT
	.align		4
.L_1203:
        /*1af4*/ 	.byte	0x04, 0x2f
        /*1af6*/ 	.short	(.L_1205 - .L_1204)
	.align		4
.L_1204:
        /*1af8*/ 	.word	index@(_ZN2at6native18elementwise_kernelILi128ELi2EZNS0_22gpu_kernel_impl_nocastIZNS0_50_GLOBAL__N__2680c7bb_12_PowKernel_cu_7dd49032_300329pow_tensor_scalar_kernel_implIiiEEvRNS_18TensorIteratorBaseET0_EUliE0_EEvS6_RKT_EUliE_EEviT1_)
        /*1afc*/ 	.word	0x00000014


	//----- nvinfo : EIATTR_FRAME_SIZE
	.align		4
.L_1205:
        /*1b00*/ 	.byte	0x04, 0x11
        /*1b02*/ 	.short	(.L_1207 - .L_1206)
	.align		4
.L_1206:
        /*1b04*/ 	.word	index@(_ZN2at6native18elementwise_kernelILi128ELi2EZNS0_22gpu_kernel_impl_nocastIZNS0_50_GLOBAL__N__2680c7bb_12_PowKernel_cu_7dd49032_300329pow_tensor_scalar_kernel_implIiiEEvRNS_18TensorIteratorBaseET0_EUliE0_EEvS6_RKT_EUliE_EEviT1_)
        /*1b08*/ 	.word	0x00000000


	//----- nvinfo : EIATTR_REGCOUNT
	.align		4
.L_1207:
        /*1b0c*/ 	.byte	0x04, 0x2f
        /*1b0e*/ 	.short	(.L_1209 - .L_1208)
	.align		4
.L_1208:
        /*1b10*/ 	.word	index@(_ZN2at6native27unrolled_elementwise_kernelIZNS0_50_GLOBAL__N__2680c7bb_12_PowKernel_cu_7dd49032_300329pow_tensor_scalar_kernel_implIiiEEvRNS_18TensorIteratorBaseET0_EUliE0_St5arrayIPcLm2EELi4E23TrivialOffsetCalculatorILi1EjESC_NS0_6memory12LoadWithCastILi1EEENSD_13StoreWithCastILi1EEEEEviT_S6_T2_T3_T4_T5_)
        /*1b14*/ 	.word	0x0000001d


	//----- nvinfo : EIATTR_FRAME_SIZE
	.align		4
.L_1209:
        /*1b18*/ 	.byte	0x04, 0x11
        /*1b1a*/ 	.short	(.L_1211 - .L_1210)
	.align		4
.L_1210:
        /*1b1c*/ 	.word	index@(_ZN2at6native27unrolled_elementwise_kernelIZNS0_50_GLOBAL__N__2680c7bb_12_PowKernel_cu_7dd49032_300329pow_tensor_scalar_kernel_implIiiEEvRNS_18TensorIteratorBaseET0_EUliE0_St5arrayIPcLm2EELi4E23TrivialOffsetCalculatorILi1EjESC_NS0_6memory12LoadWithCastILi1EEENSD_13StoreWithCastILi1EEEEEviT_S6_T2_T3_T4_T5_)
        /*1b20*/ 	.word	0x00000000


	//----- nvinfo : EIATTR_REGCOUNT
	.align		4
.L_1211:
        /*1b24*/ 	.byte	0x04, 0x2f
        /*1b26*/ 	.short	(.L_1213 - .L_1212)
	.align		4
.L_1212:
        /*1b28*/ 	.word	index@(_ZN2at6native18elementwise_kernelILi128ELi4EZNS0_15gpu_kernel_implIZNS0_50_GLOBAL__N__2680c7bb_12_PowKernel_cu_7dd49032_300329pow_tensor_scalar_kernel_implIiiEEvRNS_18TensorIteratorBaseET0_EUliE0_EEvS6_RKT_EUliE_EEviT1_)
        /*1b2c*/ 	.word	0x00000018


	//----- nvinfo : EIATTR_FRAME_SIZE
	.align		4
.L_1213:
        /*1b30*/ 	.byte	0x04, 0x11
        /*1b32*/ 	.short	(.L_1215 - .L_1214)
	.align		4
.L_1214:
        /*1b34*/ 	.word	index@(_ZN2at6native18elementwise_kernelILi128ELi4EZNS0_15gpu_kernel_implIZNS0_50_GLOBAL__N__2680c7bb_12_PowKernel_cu_7dd49032_300329pow_tensor_scalar_kernel_implIiiEEvRNS_18TensorIteratorBaseET0_EUliE0_EEvS6_RKT_EUliE_EEviT1_)
        /*1b38*/ 	.word	0x00000000


	//----- nvinfo : EIATTR_REGCOUNT
	.align		4
.L_1215:
        /*1b3c*/ 	.byte	0x04, 0x2f
        /*1b3e*/ 	.short	(.L_1217 - .L_1216)
	.align		4
.L_1216:
        /*1b40*/ 	.word	index@(_ZN2at6native29vectorized_elementwise_kernelILi8EZNS0_50_GLOBAL__N__2680c7bb_12_PowKernel_cu_7dd49032_300329pow_tensor_scalar_kernel_implIiiEEvRNS_18TensorIteratorBaseET0_EUliE1_St5arrayIPcLm2EEEEviS6_T1_)
        /*1b44*/ 	.word	0x00000020


	//----- nvinfo : EIATTR_FRAME_SIZE
	.align		4
.L_1217:
        /*1b48*/ 	.byte	0x04, 0x11
        /*1b4a*/ 	.short	(.L_1219 - .L_1218)
	.align		4
.L_1218:
        /*1b4c*/ 	.word	index@($__internal_48_$__cuda_sm20_dblrcp_rn_slowpath_v3)
        /*1b50*/ 	.word	0x00000000


	//----- nvinfo : EIATTR_FRAME_SIZE
	.align		4
.L_1219:
        /*1b54*/ 	.byte	0x04, 0x11
        /*1b56*/ 	.short	(.L_1221 - .L_1220)
	.align		4
.L_1220:
        /*1b58*/ 	.word	index@(_ZN2at6native29vectorized_elementwise_kernelILi8EZNS0_50_GLOBAL__N__2680c7bb_12_PowKernel_cu_7dd49032_300329pow_tensor_scalar_kernel_implIiiEEvRNS_18TensorIteratorBaseET0_EUliE1_St5arrayIPcLm2EEEEviS6_T1_)
        /*1b5c*/ 	.word	0x00000000


	//----- nvinfo : EIATTR_REGCOUNT
	.align		4
.L_1221:
        /*1b60*/ 	.byte	0x04, 0x2f
        /*1b62*/ 	.short	(.L_1223 - .L_1222)
	.align		4
.L_1222:
        /*1b64*/ 	.word	index@(_ZN2at6native29vectorized_elementwise_kernelILi4EZNS0_50_GLOBAL__N__2680c7bb_12_PowKernel_cu_7dd49032_300329pow_tensor_scalar_kernel_implIiiEEvRNS_18TensorIteratorBaseET0_EUliE1_St5arrayIPcLm2EEEEviS6_T1_)
        /*1b68*/ 	.word	0x00000020


	//----- nvinfo : EIATTR_FRAME_SIZE
	.align		4
.L_1223:
        /*1b6c*/ 	.byte	0x04, 0x11
        /*1b6e*/ 	.short	(.L_1225 - .L_1224)
	.align		4
.L_1224:
        /*1b70*/ 	.word	index@($__internal_47_$__cuda_sm20_dblrcp_rn_slowpath_v3)
        /*1b74*/ 	.word	0x00000000


	//----- nvinfo : EIATTR_FRAME_SIZE
	.align		4
.L_1225:
        /*1b78*/ 	.byte	0x04, 0x11
        /*1b7a*/ 	.short	(.L_1227 - .L_1226)
	.align		4
.L_1226:
        /*1b7c*/ 	.word	index@(_ZN2at6native29vectorized_elementwise_kernelILi4EZNS0_50_GLOBAL__N__2680c7bb_12_PowKernel_cu_7dd49032_300329pow_tensor_scalar_kernel_implIiiEEvRNS_18TensorIteratorBaseET0_EUliE1_St5arrayIPcLm2EEEEviS6_T1_)
        /*1b80*/ 	.word	0x00000000


	//----- nvinfo : EIATTR_REGCOUNT
	.align		4
.L_1227:
        /*1b84*/ 	.byte	0x04, 0x2f
        /*1b86*/ 	.short	(.L_1229 - .L_1228)
	.align		4
.L_1228:
        /*1b88*/ 	.word	index@(_ZN2at6native29vectorized_elementwise_kernelILi2EZNS0_50_GLOBAL__N__2680c7bb_12_PowKernel_cu_7dd49032_300329pow_tensor_scalar_kernel_implIiiEEvRNS_18TensorIteratorBaseET0_EUliE1_St5arrayIPcLm2EEEEviS6_T1_)
        /*1b8c*/ 	.word	0x00000020


	//----- nvinfo : EIATTR_FRAME_SIZE
	.align		4
.L_1229:
        /*1b90*/ 	.byte	0x04, 0x11
        /*1b92*/ 	.short	(.L_1231 - .L_1230)
	.align		4
.L_1230:
        /*1b94*/ 	.word	index@($__internal_46_$__cuda_sm20_dblrcp_rn_slowpath_v3)
        /*1b98*/ 	.word	0x00000000


	//----- nvinfo : EIATTR_FRAME_SIZE
	.align		4
.L_1231:
        /*1b9c*/ 	.byte	0x04, 0x11
        /*1b9e*/ 	.short	(.L_1233 - .L_1232)
	.align		4
.L_1232:
        /*1ba0*/ 	.word	index@(_ZN2at6native29vectorized_elementwise_kernelILi2EZNS0_50_GLOBAL__N__2680c7bb_12_PowKernel_cu_7dd49032_300329pow_tensor_scalar_kernel_implIiiEEvRNS_18TensorIteratorBaseET0_EUliE1_St5arrayIPcLm2EEEEviS6_T1_)
        /*1ba4*/ 	.word	0x00000000


	//----- nvinfo : EIATTR_REGCOUNT
	.align		4
.L_1233:
        /*1ba8*/ 	.byte	0x04, 0x2f
        /*1baa*/ 	.short	(.L_1235 - .L_1234)
	.align		4
.L_1234:
        /*1bac*/ 	.word	index@(_ZN2at6native27unrolled_elementwise_kernelIZNS0_50_GLOBAL__N__2680c7bb_12_PowKernel_cu_7dd49032_300329pow_tensor_scalar_kernel_implIiiEEvRNS_18TensorIteratorBaseET0_EUliE1_St5arrayIPcLm2EELi4E23TrivialOffsetCalculatorILi1EjESC_NS0_6memory15LoadWithoutCastENSD_16StoreWithoutCastEEEviT_S6_T2_T3_T4_T5_)
        /*1bb0*/ 	.word	0x00000018


	//----- nvinfo : EIATTR_FRAME_SIZE
	.align		4
.L_1235:
        /*1bb4*/ 	.byte	0x04, 0x11
        /*1bb6*/ 	.short	(.L_1237 - .L_1236)
	.align		4
.L_1236:
        /*1bb8*/ 	.word	index@($__internal_45_$__cuda_sm20_dblrcp_rn_slowpath_v3)
        /*1bbc*/ 	.word	0x00000000


	//----- nvinfo : EIATTR_FRAME_SIZE
	.align		4
.L_1237:
        /*1bc0*/ 	.byte	0x04, 0x11
        /*1bc2*/ 	.short	(.L_1239 - .L_1238)
	.align		4
.L_1238:
        /*1bc4*/ 	.word	index@(_ZN2at6native27unrolled_elementwise_kernelIZNS0_50_GLOBAL__N__2680c7bb_12_PowKernel_cu_7dd49032_300329pow_tensor_scalar_kernel_implIiiEEvRNS_18TensorIteratorBaseET0_EUliE1_St5arrayIPcLm2EELi4E23TrivialOffsetCalculatorILi1EjESC_NS0_6memory15LoadWithoutCastENSD_16StoreWithoutCastEEEviT_S6_T2_T3_T4_T5_)
        /*1bc8*/ 	.word	0x00000000


	//----- nvinfo : EIATTR_REGCOUNT
	.align		4
.L_1239:
        /*1bcc*/ 	.byte	0x04, 0x2f
        /*1bce*/ 	.short	(.L_1241 - .L_1240)
	.align		4
.L_1240:
        /*1bd0*/ 	.word	index@(_ZN2at6native18elementwise_kernelILi128ELi2EZNS0_22gpu_kernel_impl_nocastIZNS0_50_GLOBAL__N__2680c7bb_12_PowKernel_cu_7dd49032_300329pow_tensor_scalar_kernel_implIiiEEvRNS_18TensorIteratorBaseET0_EUliE1_EEvS6_RKT_EUliE_EEviT1_)
        /*1bd4*/ 	.word	0x00000014


	//----- nvinfo : EIATTR_FRAME_SIZE
	.align		4
.L_1241:
        /*1bd8*/ 	.byte	0x04, 0x11
        /*1bda*/ 	.short	(.L_1243 - .L_1242)
	.align		4
.L_1242:
        /*1bdc*/ 	.word	index@($__internal_44_$__cuda_sm20_dblrcp_rn_slowpath_v3)
        /*1be0*/ 	.word	0x00000000


	//----- nvinfo : EIATTR_FRAME_SIZE
	.align		4
.L_1243:
        /*1be4*/ 	.byte	0x04, 0x11
        /*1be6*/ 	.short	(.L_1245 - .L_1244)
	.align		4
.L_1244:
        /*1be8*/ 	.word	index@(_ZN2at6native18elementwise_kernelILi128ELi2EZNS0_22gpu_kernel_impl_nocastIZNS0_50_GLOBAL__N__2680c7bb_12_PowKernel_cu_7dd49032_300329pow_tensor_scalar_kernel_implIiiEEvRNS_18TensorIteratorBaseET0_EUliE1_EEvS6_RKT_EUliE_EEviT1_)
        /*1bec*/ 	.word	0x00000000


	//----- nvinfo : EIATTR_REGCOUNT
	.align		4
.L_1245:
        /*1bf0*/ 	.byte	0x04, 0x2f
        /*1bf2*/ 	.short	(.L_1247 - .L_1246)
	.align		4
.L_1246:
        /*1bf4*/ 	.word	index@(_ZN2at6native27unrolled_elementwise_kernelIZNS0_50_GLOBAL__N__2680c7bb_12_PowKernel_cu_7dd49032_300329pow_tensor_scalar_kernel_implIiiEEvRNS_18TensorIteratorBaseET0_EUliE1_St5arrayIPcLm2EELi4E23TrivialOffsetCalculatorILi1EjESC_NS0_6memory12LoadWithCastILi1EEENSD_13StoreWithCastILi1EEEEEviT_S6_T2_T3_T4_T5_)
        /*1bf8*/ 	.word	0x0000001e


	//----- nvinfo : EIATTR_FRAME_SIZE
	.align		4
.L_1247:
        /*1bfc*/ 	.byte	0x04, 0x11
        /*1bfe*/ 	.short	(.L_1249 - .L_1248)
	.align		4
.L_1248:
        /*1c00*/ 	.word	index@($__internal_43_$__cuda_sm20_dblrcp_rn_slowpath_v3)
        /*1c04*/ 	.word	0x00000000


	//----- nvinfo : EIATTR_FRAME_SIZE
	.align		4
.L_1249:
        /*1c08*/ 	.byte	0x04, 0x11
        /*1c0a*/ 	.short	(.L_1251 - .L_1250)
	.align		4
.L_1250:
        /*1c0c*/ 	.word	index@(_ZN2at6native27unrolled_elementwise_kernelIZNS0_50_GLOBAL__N__2680c7bb_12_PowKernel_cu_7dd49032_300329pow_tensor_scalar_kernel_implIiiEEvRNS_18TensorIteratorBaseET0_EUliE1_St5arrayIPcLm2EELi4E23TrivialOffsetCalculatorILi1EjESC_NS0_6memory12LoadWithCastILi1EEENSD_13StoreWithCastILi1EEEEEviT_S6_T2_T3_T4_T5_)
        /*1c10*/ 	.word	0x00000000


	//----- nvinfo : EIATTR_REGCOUNT
	.align		4
.L_1251:
        /*1c14*/ 	.byte	0x04, 0x2f
        /*1c16*/ 	.short	(.L_1253 - .L_1252)
	.align		4
.L_1252:
        /*1c18*/ 	.word	index@(_ZN2at6native18elementwise_kernelILi128ELi4EZNS0_15gpu_kernel_implIZNS0_50_GLOBAL__N__2680c7bb_12_PowKernel_cu_7dd49032_300329pow_tensor_scalar_kernel_implIiiEEvRNS_18TensorIteratorBaseET0_EUliE1_EEvS6_RKT_EUliE_EEviT1_)
        /*1c1c*/ 	.word	0x00000018


	//----- nvinfo : EIATTR_FRAME_SIZE
	.align		4
.L_1253:
        /*1c20*/ 	.byte	0x04, 0x11
        /*1c22*/ 	.short	(.L_1255 - .L_1254)
	.align		4
.L_1254:
        /*1c24*/ 	.word	index@($__internal_42_$__cuda_sm20_dblrcp_rn_slowpath_v3)
        /*1c28*/ 	.word	0x00000000


	//----- nvinfo : EIATTR_FRAME_SIZE
	.align		4
.L_1255:
        /*1c2c*/ 	.byte	0x04, 0x11
        /*1c2e*/ 	.short	(.L_1257 - .L_1256)
	.align		4
.L_1256:
        /*1c30*/ 	.word	index@(_ZN2at6native18elementwise_kernelILi128ELi4EZNS0_15gpu_kernel_implIZNS0_50_GLOBAL__N__2680c7bb_12_PowKernel_cu_7dd49032_300329pow_tensor_scalar_kernel_implIiiEEvRNS_18TensorIteratorBaseET0_EUliE1_EEvS6_RKT_EUliE_EEviT1_)
        /*1c34*/ 	.word	0x00000000


	//----- nvinfo : EIATTR_REGCOUNT
	.align		4
.L_1257:
        /*1c38*/ 	.byte	0x04, 0x2f
        /*1c3a*/ 	.short	(.L_1259 - .L_1258)
	.align		4
.L_1258:
        /*1c3c*/ 	.word	index@(_ZN2at6native29vectorized_elementwise_kernelILi8EZNS0_50_GLOBAL__N__2680c7bb_12_PowKernel_cu_7dd49032_300329pow_tensor_scalar_kernel_implIiiEEvRNS_18TensorIteratorBaseET0_EUliE2_St5arrayIPcLm2EEEEviS6_T1_)
        /*1c40*/ 	.word	0x00000020


	//----- nvinfo : EIATTR_FRAME_SIZE
	.align		4
.L_1259:
        /*1c44*/ 	.byte	0x04, 0x11
        /*1c46*/ 	.short	(.L_1261 - .L_1260)
	.align		4
.L_1260:
        /*1c48*/ 	.word	index@(_ZN2at6native29vectorized_elementwise_kernelILi8EZNS0_50_GLOBAL__N__2680c7bb_12_PowKernel_cu_7dd49032_300329pow_tensor_scalar_kernel_implIiiEEvRNS_18TensorIteratorBaseET0_EUliE2_St5arrayIPcLm2EEEEviS6_T1_)
        /*1c4c*/ 	.word	0x00000000


	//----- nvinfo : EIATTR_REGCOUNT
	.align		4
.L_1261:
        /*1c50*/ 	.byte	0x04, 0x2f
        /*1c52*/ 	.short	(.L_1263 - .L_1262)
	.align		4
.L_1262:
        /*1c54*/ 	.word	index@(_ZN2at6native29vectorized_elementwise_kernelILi4EZNS0_50_GLOBAL__N__2680c7bb_12_PowKernel_cu_7dd49032_300329pow_tensor_scalar_kernel_implIiiEEvRNS_18TensorIteratorBaseET0_EUliE2_St5arrayIPcLm2EEEEviS6_T1_)
        /*1c58*/ 	.word	0x00000020


	//----- nvinfo : EIATTR_FRAME_SIZE
	.align		4
.L_1263:
        /*1c5c*/ 	.byte	0x04, 0x11
        /*1c5e*/ 	.short	(.L_1265 - .L_1264)
	.align		4
.L_1264:
        /*1c60*/ 	.word	index@(_ZN2at6native29vectorized_elementwise_kernelILi4EZNS0_50_GLOBAL__N__2680c7bb_12_PowKernel_cu_7dd49032_300329pow_tensor_scalar_kernel_implIiiEEvRNS_18TensorIteratorBaseET0_EUliE2_St5arrayIPcLm2EEEEviS6_T1_)
        /*1c64*/ 	.word	0x00000000


	//----- nvinfo : EIATTR_REGCOUNT
	.align		4
.L_1265:
        /*1c68*/ 	.byte	0x04, 0x2f
        /*1c6a*/ 	.short	(.L_1267 - .L_1266)
	.align		4
.L_1266:
        /*1c6c*/ 	.word	index@(_ZN2at6native29vectorized_elementwise_kernelILi2EZNS0_50_GLOBAL__N__2680c7bb_12_PowKernel_cu_7dd49032_300329pow_tensor_scalar_kernel_implIiiEEvRNS_18TensorIteratorBaseET0_EUliE2_St5arrayIPcLm2EEEEviS6_T1_)
        /*1c70*/ 	.word	0x00000020


	//----- nvinfo : EIATTR_FRAME_SIZE
	.align		4
.L_1267:
        /*1c74*/ 	.byte	0x04, 0x11
        /*1c76*/ 	.short	(.L_1269 - .L_1268)
	.align		4
.L_1268:
        /*1c78*/ 	.word	index@(_ZN2at6native29vectorized_elementwise_kernelILi2EZNS0_50_GLOBAL__N__2680c7bb_12_PowKernel_cu_7dd49032_300329pow_tensor_scalar_kernel_implIiiEEvRNS_18TensorIteratorBaseET0_EUliE2_St5arrayIPcLm2EEEEviS6_T1_)
        /*1c7c*/ 	.word	0x00000000


	//----- nvinfo : EIATTR_REGCOUNT
	.align		4
.L_1269:
        /*1c80*/ 	.byte	0x04, 0x2f
        /*1c82*/ 	.short	(.L_1271 - .L_1270)
	.align		4
.L_1270:
        /*1c84*/ 	.word	index@(_ZN2at6native27unrolled_elementwise_kernelIZNS0_50_GLOBAL__N__2680c7bb_12_PowKernel_cu_7dd49032_300329pow_tensor_scalar_kernel_implIiiEEvRNS_18TensorIteratorBaseET0_EUliE2_St5arrayIPcLm2EELi4E23TrivialOffsetCalculatorILi1EjESC_NS0_6memory15LoadWithoutCastENSD_16StoreWithoutCastEEEviT_S6_T2_T3_T4_T5_)
        /*1c88*/ 	.word	0x00000016


	//----- nvinfo : EIATTR_FRAME_SIZE
	.align		4
.L_1271:
        /*1c8c*/ 	.byte	0x04, 0x11
        /*1c8e*/ 	.short	(.L_1273 - .L_1272)
	.align		4
.L_1272:
        /*1c90*/ 	.word	index@(_ZN2at6native27unrolled_elementwise_kernelIZNS0_50_GLOBAL__N__2680c7bb_12_PowKernel_cu_7dd49032_300329pow_tensor_scalar_kernel_implIiiEEvRNS_18TensorIteratorBaseET0_EUliE2_St5arrayIPcLm2EELi4E23TrivialOffsetCalculatorILi1EjESC_NS0_6memory15LoadWithoutCastENSD_16StoreWithoutCastEEEviT_S6_T2_T3_T4_T5_)
        /*1c94*/ 	.word	0x00000000


	//----- nvinfo : EIATTR_REGCOUNT
	.align		4
.L_1273:
        /*1c98*/ 	.byte	0x04, 0x2f
        /*1c9a*/ 	.short	(.L_1275 - .L_1274)
	.align		4
.L_1274:
        /*1c9c*/ 	.word	index@(_ZN2at6native18elementwise_kernelILi128ELi2EZNS0_22gpu_kernel_impl_nocastIZNS0_50_GLOBAL__N__2680c7bb_12_PowKernel_cu_7dd49032_300329pow_tensor_scalar_kernel_implIiiEEvRNS_18TensorIteratorBaseET0_EUliE2_EEvS6_RKT_EUliE_EEviT1_)
        /*1ca0*/ 	.word	0x00000014


	//----- nvinfo : EIATTR_FRAME_SIZE
	.align		4
.L_1275:
        /*1ca4*/ 	.byte	0x04, 0x11
        /*1ca6*/ 	.short	(.L_1277 - .L_1276)
	.align		4
.L_1276:
        /*1ca8*/ 	.word	index@(_ZN2at6native18elementwise_kernelILi128ELi2EZNS0_22gpu_kernel_impl_nocastIZNS0_50_GLOBAL__N__2680c7bb_12_PowKernel_cu_7dd49032_300329pow_tensor_scalar_kernel_implIiiEEvRNS_18TensorIteratorBaseET0_EUliE2_EEvS6_RKT_EUliE_EEviT1_)
        /*1cac*/ 	.word	0x00000000


	//----- nvinfo : EIATTR_REGCOUNT
	.align		4
.L_1277:
        /*1cb0*/ 	.byte	0x04, 0x2f
        /*1cb2*/ 	.short	(.L_1279 - .L_1278)
	.align		4
.L_1278:
        /*1cb4*/ 	.word	index@(_ZN2at6native27unrolled_elementwise_kernelIZNS0_50_GLOBAL__N__2680c7bb_12_PowKernel_cu_7dd49032_300329pow_tensor_scalar_kernel_implIiiEEvRNS_18TensorIteratorBaseET0_EUliE2_St5arrayIPcLm2EELi4E23TrivialOffsetCalculatorILi1EjESC_NS0_6memory12LoadWithCastILi1EEENSD_13StoreWithCastILi1EEEEEviT_S6_T2_T3_T4_T5_)
        /*1cb8*/ 	.word	0x00000020


	//----- nvinfo : EIATTR_FRAME_SIZE
	.align		4
.L_1279:
        /*1cbc*/ 	.byte	0x04, 0x11
        /*1cbe*/ 	.short	(.L_1281 - .L_1280)
	.align		4
.L_1280:
        /*1cc0*/ 	.word	index@(_ZN2at6native27unrolled_elementwise_kernelIZNS0_50_GLOBAL__N__2680c7bb_12_PowKernel_cu_7dd49032_300329pow_tensor_scalar_kernel_implIiiEEvRNS_18TensorIteratorBaseET0_EUliE2_St5arrayIPcLm2EELi4E23TrivialOffsetCalculatorILi1EjESC_NS0_6memory12LoadWithCastILi1EEENSD_13StoreWithCastILi1EEEEEviT_S6_T2_T3_T4_T5_)
        /*1cc4*/ 	.word	0x00000000


	//----- nvinfo : EIATTR_REGCOUNT
	.align		4
.L_1281:
        /*1cc8*/ 	.byte	0x04, 0x2f
        /*1cca*/ 	.short	(.L_1283 - .L_1282)
	.align		4
.L_1282:
        /*1ccc*/ 	.word	index@(_ZN2at6native18elementwise_kernelILi128ELi4EZNS0_15gpu_kernel_implIZNS0_50_GLOBAL__N__2680c7bb_12_PowKernel_cu_7dd49032_300329pow_tensor_scalar_kernel_implIiiEEvRNS_18TensorIteratorBaseET0_EUliE2_EEvS6_RKT_EUliE_EEviT1_)
        /*1cd0*/ 	.word	0x00000018


	//----- nvinfo : EIATTR_FRAME_SIZE
	.align		4
.L_1283:
        /*1cd4*/ 	.byte	0x04, 0x11
        /*1cd6*/ 	.short	(.L_1285 - .L_1284)
	.align		4
.L_1284:
        /*1cd8*/ 	.word	index@(_ZN2at6native18elementwise_kernelILi128ELi4EZNS0_15gpu_kernel_implIZNS0_50_GLOBAL__N__2680c7bb_12_PowKernel_cu_7dd49032_300329pow_tensor_scalar_kernel_implIiiEEvRNS_18TensorIteratorBaseET0_EUliE2_EEvS6_RKT_EUliE_EEviT1_)
        /*1cdc*/ 	.word	0x00000000


	//----- nvinfo : EIATTR_REGCOUNT
	.align		4
.L_1285:
        /*1ce0*/ 	.byte	0x04, 0x2f
        /*1ce2*/ 	.short	(.L_1287 - .L_1286)
	.align		4
.L_1286:
        /*1ce4*/ 	.word	index@(_ZN2at6native29vectorized_elementwise_kernelILi8EZNS0_50_GLOBAL__N__2680c7bb_12_PowKernel_cu_7dd49032_300329pow_tensor_scalar_kernel_implIllEEvRNS_18TensorIteratorBaseET0_EUllE_St5arrayIPcLm2EEEEviS6_T1_)
        /*1ce8*/ 	.word	0x00000020


	//----- nvinfo : EIATTR_FRAME_SIZE
	.align		4
.L_1287:
        /*1cec*/ 	.byte	0x04, 0x11
        /*1cee*/ 	.short	(.L_1289 - .L_1288)
	.align		4
.L_1288:
        /*1cf0*/ 	.word	index@(_ZN2at6native29vectorized_elementwise_kernelILi8EZNS0_50_GLOBAL__N__2680c7bb_12_PowKernel_cu_7dd49032_300329pow_tensor_scalar_kernel_implIllEEvRNS_18TensorIteratorBaseET0_EUllE_St5arrayIPcLm2EEEEviS6_T1_)
        /*1cf4*/ 	.word	0x00000000


	//----- nvinfo : EIATTR_REGCOUNT
	.align		4
.L_1289:
        /*1cf8*/ 	.byte	0x04, 0x2f
        /*1cfa*/ 	.short	(.L_1291 - .L_1290)
	.align		4
.L_1290:
        /*1cfc*/ 	.word	index@(_ZN2at6native29vectorized_elementwise_kernelILi4EZNS0_50_GLOBAL__N__2680c7bb_12_PowKernel_cu_7dd49032_300329pow_tensor_scalar_kernel_implIllEEvRNS_18TensorIteratorBaseET0_EUllE_St5arrayIPcLm2EEEEviS6_T1_)
        /*1d00*/ 	.word	0x00000020


	//----- nvinfo : EIATTR_FRAME_SIZE
	.align		4
.L_1291:
        /*1d04*/ 	.byte	0x04, 0x11
        /*1d06*/ 	.short	(.L_1293 - .L_1292)
	.align		4
.L_1292:
        /*1d08*/ 	.word	index@(_ZN2at6native29vectorized_elementwise_kernelILi4EZNS0_50_GLOBAL__N__2680c7bb_12_PowKernel_cu_7dd49032_300329pow_tensor_scalar_kernel_implIllEEvRNS_18TensorIteratorBaseET0_EUllE_St5arrayIPcLm2EEEEviS6_T1_)
        /*1d0c*/ 	.word	0x00000000


	//----- nvinfo : EIATTR_REGCOUNT
	.align		4
.L_1293:
        /*1d10*/ 	.byte	0x04, 0x2f
        /*1d12*/ 	.short	(.L_1295 - .L_1294)
	.align		4
.L_1294:
        /*1d14*/ 	.word	index@(_ZN2at6native29vectorized_elementwise_kernelILi2EZNS0_50_GLOBAL__N__2680c7bb_12_PowKernel_cu_7dd49032_300329pow_tensor_scalar_kernel_implIllEEvRNS_18TensorIteratorBaseET0_EUllE_St5arrayIPcLm2EEEEviS6_T1_)
        /*1d18*/ 	.word	0x00000020


	//----- nvinfo : EIATTR_FRAME_SIZE
	.align		4
.L_1295:
        /*1d1c*/ 	.byte	0x04, 0x11
        /*1d1e*/ 	.short	(.L_1297 - .L_1296)
	.align		4
.L_1296:
        /*1d20*/ 	.word	index@(_ZN2at6native29vectorized_elementwise_kernelILi2EZNS0_50_GLOBAL__N__2680c7bb_12_PowKernel_cu_7dd49032_300329pow_tensor_scalar_kernel_implIllEEvRNS_18TensorIteratorBaseET0_EUllE_St5arrayIPcLm2EEEEviS6_T1_)
        /*1d24*/ 	.word	0x00000000


	//----- nvinfo : EIATTR_REGCOUNT
	.align		4
.L_1297:
        /*1d28*/ 	.byte	0x04, 0x2f
        /*1d2a*/ 	.short	(.L_1299 - .L_1298)
	.align		4
.L_1298:
        /*1d2c*/ 	.word	index@(_ZN2at6native27unrolled_elementwise_kernelIZNS0_50_GLOBAL__N__2680c7bb_12_PowKernel_cu_7dd49032_300329pow_tensor_scalar_kernel_implIllEEvRNS_18TensorIteratorBaseET0_EUllE_St5arrayIPcLm2EELi4E23TrivialOffsetCalculatorILi1EjESC_NS0_6memory15LoadWithoutCastENSD_16StoreWithoutCastEEEviT_S6_T2_T3_T4_T5_)
        /*1d30*/ 	.word	0x00000018


	//----- nvinfo : EIATTR_FRAME_SIZE
	.align		4
.L_1299:
        /*1d34*/ 	.byte	0x04, 0x11
        /*1d36*/ 	.short	(.L_1301 - .L_1300)
	.align		4
.L_1300:
        /*1d38*/ 	.word	index@(_ZN2at6native27unrolled_elementwise_kernelIZNS0_50_GLOBAL__N__2680c7bb_12_PowKernel_cu_7dd49032_300329pow_tensor_scalar_kernel_implIllEEvRNS_18TensorIteratorBaseET0_EUllE_St5arrayIPcLm2EELi4E23TrivialOffsetCalculatorILi1EjESC_NS0_6memory15LoadWithoutCastENSD_16StoreWithoutCastEEEviT_S6_T2_T3_T4_T5_)
        /*1d3c*/ 	.word	0x00000000


	//----- nvinfo : EIATTR_REGCOUNT
	.align		4
.L_1301:
        /*1d40*/ 	.byte	0x04, 0x2f
        /*1d42*/ 	.short	(.L_1303 - .L_1302)
	.align		4
.L_1302:
        /*1d44*/ 	.word	index@(_ZN2at6native18elementwise_kernelILi128ELi2EZNS0_22gpu_kernel_impl_nocastIZNS0_50_GLOBAL__N__2680c7bb_12_PowKernel_cu_7dd49032_300329pow_tensor_scalar_kernel_implIllEEvRNS_18TensorIteratorBaseET0_EUllE_EEvS6_RKT_EUliE_EEviT1_)
        /*1d48*/ 	.word	0x00000014


	//----- nvinfo : EIATTR_FRAME_SIZE
	.align		4
.L_1303:
        /*1d4c*/ 	.byte	0x04, 0x11
        /*1d4e*/ 	.short	(.L_1305 - .L_1304)
	.align		4
.L_1304:
        /*1d50*/ 	.word	index@(_ZN2at6native18elementwise_kernelILi128ELi2EZNS0_22gpu_kernel_impl_nocastIZNS0_50_GLOBAL__N__2680c7bb_12_PowKernel_cu_7dd49032_300329pow_tensor_scalar_kernel_implIllEEvRNS_18TensorIteratorBaseET0_EUllE_EEvS6_RKT_EUliE_EEviT1_)
        /*1d54*/ 	.word	0x00000000


	//----- nvinfo : EIATTR_REGCOUNT
	.align		4
.L_1305:
        /*1d58*/ 	.byte	0x04, 0x2f
        /*1d5a*/ 	.short	(.L_1307 - .L_1306)
	.align		4
.L_1306:
        /*1d5c*/ 	.word	index@(_ZN2at6native27unrolled_elementwise_kernelIZNS0_50_GLOBAL__N__2680c7bb_12_PowKernel_cu_7dd49032_300329pow_tensor_scalar_kernel_implIllEEvRNS_18TensorIteratorBaseET0_EUllE_St5arrayIPcLm2EELi4E23TrivialOffsetCalculatorILi1EjESC_NS0_6memory12LoadWithCastILi1EEENSD_13StoreWithCastILi1EEEEEviT_S6_T2_T3_T4_T5_)
        /*1d60*/ 	.word	0x00000024


	//----- nvinfo : EIATTR_FRAME_SIZE
	.align		4
.L_1307:
        /*1d64*/ 	.byte	0x04, 0x11
        /*1d66*/ 	.short	(.L_1309 - .L_1308)
	.align		4
.L_1308:
        /*1d68*/ 	.word	index@(_ZN2at6native27unrolled_elementwise_kernelIZNS0_50_GLOBAL__N__2680c7bb_12_PowKernel_cu_7dd49032_300329pow_tensor_scalar_kernel_implIllEEvRNS_18TensorIteratorBaseET0_EUllE_St5arrayIPcLm2EELi4E23TrivialOffsetCalculatorILi1EjESC_NS0_6memory12LoadWithCastILi1EEENSD_13StoreWithCastILi1EEEEEviT_S6_T2_T3_T4_T5_)
        /*1d6c*/ 	.word	0x00000000


	//----- nvinfo : EIATTR_REGCOUNT
	.align		4
.L_1309:
        /*1d70*/ 	.byte	0x04, 0x2f
        /*1d72*/ 	.short	(.L_1311 - .L_1310)
	.align		4
.L_1310:
        /*1d74*/ 	.word	index@(_ZN2at6native18elementwise_kernelILi128ELi4EZNS0_15gpu_kernel_implIZNS0_50_GLOBAL__N__2680c7bb_12_PowKernel_cu_7dd49032_300329pow_tensor_scalar_kernel_implIllEEvRNS_18TensorIteratorBaseET0_EUllE_EEvS6_RKT_EUliE_EEviT1_)
        /*1d78*/ 	.word	0x00000018


	//----- nvinfo : EIATTR_FRAME_SIZE
	.align		4
.L_1311:
        /*1d7c*/ 	.byte	0x04, 0x11
        /*1d7e*/ 	.short	(.L_1313 - .L_1312)
	.align		4
.L_1312:
        /*1d80*/ 	.word	index@(_ZN2at6native18elementwise_kernelILi128ELi4EZNS0_15gpu_kernel_implIZNS0_50_GLOBAL__N__2680c7bb_12_PowKernel_cu_7dd49032_300329pow_tensor_scalar_kernel_implIllEEvRNS_18TensorIteratorBaseET0_EUllE_EEvS6_RKT_EUliE_EEviT1_)
        /*1d84*/ 	.word	0x00000000


	//----- nvinfo : EIATTR_REGCOUNT
	.align		4
.L_1313:
        /*1d88*/ 	.byte	0x04, 0x2f
        /*1d8a*/ 	.short	(.L_1315 - .L_1314)
	.align		4
.L_1314:
        /*1d8c*/ 	.word	index@(_ZN2at6native29vectorized_elementwise_kernelILi8EZNS0_50_GLOBAL__N__2680c7bb_12_PowKernel_cu_7dd49032_300329pow_tensor_scalar_kernel_implIllEEvRNS_18TensorIteratorBaseET0_EUllE0_St5arrayIPcLm2EEEEviS6_T1_)
        /*1d90*/ 	.word	0x00000020


	//----- nvinfo : EIATTR_FRAME_SIZE
	.align		4
.L_1315:
        /*1d94*/ 	.byte	0x04, 0x11
        /*1d96*/ 	.short	(.L_1317 - .L_1316)
	.align		4
.L_1316:
        /*1d98*/ 	.word	index@(_ZN2at6native29vectorized_elementwise_kernelILi8EZNS0_50_GLOBAL__N__2680c7bb_12_PowKernel_cu_7dd49032_300329pow_tensor_scalar_kernel_implIllEEvRNS_18TensorIteratorBaseET0_EUllE0_St5arrayIPcLm2EEEEviS6_T1_)
        /*1d9c*/ 	.word	0x00000000


	//----- nvinfo : EIATTR_REGCOUNT
	.align		4
.L_1317:
        /*1da0*/ 	.byte	0x04, 0x2f
        /*1da2*/ 	.short	(.L_1319 - .L_1318)
	.align		4
.L_1318:
        /*1da4*/ 	.word	index@(_ZN2at6native29vectorized_elementwise_kernelILi4EZNS0_50_GLOBAL__N__2680c7bb_12_PowKernel_cu_7dd49032_300329pow_tensor_scalar_kernel_implIllEEvRNS_18TensorIteratorBaseET0_EUllE0_St5arrayIPcLm2EEEEviS6_T1_)
        /*1da8*/ 	.word	0x00000020


	//----- nvinfo : EIATTR_FRAME_SIZE
	.align		4
.L_1319:
        /*1dac*/ 	.byte	0x04, 0x11
        /*1dae*/ 	.short	(.L_1321 - .L_1320)
	.align		4
.L_1320:
        /*1db0*/ 	.word	index@(_ZN2at6native29vectorized_elementwise_kernelILi4EZNS0_50_GLOBAL__N__2680c7bb_12_PowKernel_cu_7dd49032_300329pow_tensor_scalar_kernel_implIllEEvRNS_18TensorIteratorBaseET0_EUllE0_St5arrayIPcLm2EEEEviS6_T1_)
        /*1db4*/ 	.word	0x00000000


	//----- nvinfo : EIATTR_REGCOUNT
	.align		4
.L_1321:
        /*1db8*/ 	.byte	0x04, 0x2f
        /*1dba*/ 	.short	(.L_1323 - .L_1322)
	.align		4
.L_1322:
        /*1dbc*/ 	.word	index@(_ZN2at6native29vectorized_elementwise_kernelILi2EZNS0_50_GLOBAL__N__2680c7bb_12_PowKernel_cu_7dd49032_300329pow_tensor_scalar_kernel_implIllEEvRNS_18TensorIteratorBaseET0_EUllE0_St5arrayIPcLm2EEEEviS6_T1_)
        /*1dc0*/ 	.word	0x00000020


	//----- nvinfo : EIATTR_FRAME_SIZE
	.align		4
.L_1323:
        /*1dc4*/ 	.byte	0x04, 0x11
        /*1dc6*/ 	.short	(.L_1325 - .L_1324)
	.align		4
.L_1324:
        /*1dc8*/ 	.word	index@(_ZN2at6native29vectorized_elementwise_kernelILi2EZNS0_50_GLOBAL__N__2680c7bb_12_PowKernel_cu_7dd49032_300329pow_tensor_scalar_kernel_implIllEEvRNS_18TensorIteratorBaseET0_EUllE0_St5arrayIPcLm2EEEEviS6_T1_)
        /*1dcc*/ 	.word	0x00000000


	//----- nvinfo : EIATTR_REGCOUNT
	.align		4
.L_1325:
        /*1dd0*/ 	.byte	0x04, 0x2f
        /*1dd2*/ 	.short	(.L_1327 - .L_1326)
	.align		4
.L_1326:
        /*1dd4*/ 	.word	index@(_ZN2at6native27unrolled_elementwise_kernelIZNS0_50_GLOBAL__N__2680c7bb_12_PowKernel_cu_7dd49032_300329pow_tensor_scalar_kernel_implIllEEvRNS_18TensorIteratorBaseET0_EUllE0_St5arrayIPcLm2EELi4E23TrivialOffsetCalculatorILi1EjESC_NS0_6memory15LoadWithoutCastENSD_16StoreWithoutCastEEEviT_S6_T2_T3_T4_T5_)
        /*1dd8*/ 	.word	0x00000016


	//----- nvinfo : EIATTR_FRAME_SIZE
	.align		4
.L_1327:
        /*1ddc*/ 	.byte	0x04, 0x11
        /*1dde*/ 	.short	(.L_1329 - .L_1328)
	.align		4
.L_1328:
        /*1de0*/ 	.word	index@(_ZN2at6native27unrolled_elementwise_kernelIZNS0_50_GLOBAL__N__2680c7bb_12_PowKernel_cu_7dd49032_300329pow_tensor_scalar_kernel_implIllEEvRNS_18TensorIteratorBaseET0_EUllE0_St5arrayIPcLm2EELi4E23TrivialOffsetCalculatorILi1EjESC_NS0_6memory15LoadWithoutCastENSD_16StoreWithoutCastEEEviT_S6_T2_T3_T4_T5_)
        /*1de4*/ 	.word	0x00000000


	//----- nvinfo : EIATTR_REGCOUNT
	.align		4
.L_1329:
        /*1de8*/ 	.byte	0x04, 0x2f
        /*1dea*/ 	.short	(.L_1331 - .L_1330)
	.align		4
.L_1330:
        /*1dec*/ 	.word	index@(_ZN2at6native18elementwise_kernelILi128ELi2EZNS0_22gpu_kernel_impl_nocastIZNS0_50_GLOBAL__N__2680c7bb_12_PowKernel_cu_7dd49032_300329pow_tensor_scalar_kernel_implIllEEvRNS_18TensorIteratorBaseET0_EUllE0_EEvS6_RKT_EUliE_EEviT1_)
        /*1df0*/ 	.word	0x00000014


	//----- nvinfo : EIATTR_FRAME_SIZE
	.align		4
.L_1331:
        /*1df4*/ 	.byte	0x04, 0x11
        /*1df6*/ 	.short	(.L_1333 - .L_1332)
	.align		4
.L_1332:
        /*1df8*/ 	.word	index@(_ZN2at6native18elementwise_kernelILi128ELi2EZNS0_22gpu_kernel_impl_nocastIZNS0_50_GLOBAL__N__2680c7bb_12_PowKernel_cu_7dd49032_300329pow_tensor_scalar_kernel_implIllEEvRNS_18TensorIteratorBaseET0_EUllE0_EEvS6_RKT_EUliE_EEviT1_)
        /*1dfc*/ 	.word	0x00000000


	//----- nvinfo : EIATTR_REGCOUNT
	.align		4
.L_1333:
        /*1e00*/ 	.byte	0x04, 0x2f
        /*1e02*/ 	.short	(.L_1335 - .L_1334)
	.align		4
.L_1334:
        /*1e04*/ 	.word	index@(_ZN2at6native27unrolled_elementwise_kernelIZNS0_50_GLOBAL__N__2680c7bb_12_PowKernel_cu_7dd49032_300329pow_tensor_scalar_kernel_implIllEEvRNS_18TensorIteratorBaseET0_EUllE0_St5arrayIPcLm2EELi4E23TrivialOffsetCalculatorILi1EjESC_NS0_6memory12LoadWithCastILi1EEENSD_13StoreWithCastILi1EEEEEviT_S6_T2_T3_T4_T5_)
        /*1e08*/ 	.word	0x00000024


	//----- nvinfo : EIATTR_FRAME_SIZE
	.align		4
.L_1335:
        /*1e0c*/ 	.byte	0x04, 0x11
        /*1e0e*/ 	.short	(.L_1337 - .L_1336)
	.align		4
.L_1336:
        /*1e10*/ 	.word	index@(_ZN2at6native27unrolled_elementwise_kernelIZNS0_50_GLOBAL__N__2680c7bb_12_PowKernel_cu_7dd49032_300329pow_tensor_scalar_kernel_implIllEEvRNS_18TensorIteratorBaseET0_EUllE0_St5arrayIPcLm2EELi4E23TrivialOffsetCalculatorILi1EjESC_NS0_6memory12LoadWithCastILi1EEENSD_13StoreWithCastILi1EEEEEviT_S6_T2_T3_T4_T5_)
        /*1e14*/ 	.word	0x00000000


	//----- nvinfo : EIATTR_REGCOUNT
	.align		4
.L_1337:
        /*1e18*/ 	.byte	0x04, 0x2f
        /*1e1a*/ 	.short	(.L_1339 - .L_1338)
	.align		4
.L_1338:
        /*1e1c*/ 	.word	index@(_ZN2at6native18elementwise_kernelILi128ELi4EZNS0_15gpu_kernel_implIZNS0_50_GLOBAL__N__2680c7bb_12_PowKernel_cu_7dd49032_300329pow_tensor_scalar_kernel_implIllEEvRNS_18TensorIteratorBaseET0_EUllE0_EEvS6_RKT_EUliE_EEviT1_)
        /*1e20*/ 	.word	0x00000018


	//----- nvinfo : EIATTR_FRAME_SIZE
	.align		4
.L_1339:
        /*1e24*/ 	.byte	0x04, 0x11
        /*1e26*/ 	.short	(.L_1341 - .L_1340)
	.align		4
.L_1340:
        /*1e28*/ 	.word	index@(_ZN2at6native18elementwise_kernelILi128ELi4EZNS0_15gpu_kernel_implIZNS0_50_GLOBAL__N__2680c7bb_12_PowKernel_cu_7dd49032_300329pow_tensor_scalar_kernel_implIllEEvRNS_18TensorIteratorBaseET0_EUllE0_EEvS6_RKT_EUliE_EEviT1_)
        /*1e2c*/ 	.word	0x00000000


	//----- nvinfo : EIATTR_REGCOUNT
	.align		4
.L_1341:
        /*1e30*/ 	.byte	0x04, 0x2f
        /*1e32*/ 	.short	(.L_1343 - .L_1342)
	.align		4
.L_1342:
        /*1e34*/ 	.word	index@(_ZN2at6native29vectorized_elementwise_kernelILi8EZNS0_50_GLOBAL__N__2680c7bb_12_PowKernel_cu_7dd49032_300329pow_tensor_scalar_kernel_implIllEEvRNS_18TensorIteratorBaseET0_EUllE1_St5arrayIPcLm2EEEEviS6_T1_)
        /*1e38*/ 	.word	0x00000026


	//----- nvinfo : EIATTR_FRAME_SIZE
	.align		4
.L_1343:
        /*1e3c*/ 	.byte	0x04, 0x11
        /*1e3e*/ 	.short	(.L_1345 - .L_1344)
	.align		4
.L_1344:
        /*1e40*/ 	.word	index@($__internal_41_$__cuda_sm20_dblrcp_rn_slowpath_v3)
        /*1e44*/ 	.word	0x00000000


	//----- nvinfo : EIATTR_FRAME_SIZE
	.align		4
.L_1345:
        /*1e48*/ 	.byte	0x04, 0x11
        /*1e4a*/ 	.short	(.L_1347 - .L_1346)
	.align		4
.L_1346:
        /*1e4c*/ 	.word	index@(_ZN2at6native29vectorized_elementwise_kernelILi8EZNS0_50_GLOBAL__N__2680c7bb_12_PowKernel_cu_7dd49032_300329pow_tensor_scalar_kernel_implIllEEvRNS_18TensorIteratorBaseET0_EUllE1_St5arrayIPcLm2EEEEviS6_T1_)
        /*1e50*/ 	.word	0x00000000


	//----- nvinfo : EIATTR_REGCOUNT
	.align		4
.L_1347:
        /*1e54*/ 	.byte	0x04, 0x2f
        /*1e56*/ 	.short	(.L_1349 - .L_1348)
	.align		4
.L_1348:
        /*1e58*/ 	.word	index@(_ZN2at6native29vectorized_elementwise_kernelILi4EZNS0_50_GLOBAL__N__2680c7bb_12_PowKernel_cu_7dd49032_300329pow_tensor_scalar_kernel_implIllEEvRNS_18TensorIteratorBaseET0_EUllE1_St5arrayIPcLm2EEEEviS6_T1_)
        /*1e5c*/ 	.word	0x00000026


	//----- nvinfo : EIATTR_FRAME_SIZE
	.align		4
.L_1349:
        /*1e60*/ 	.byte	0x04, 0x11
        /*1e62*/ 	.short	(.L_1351 - .L_1350)
	.align		4
.L_1350:
        /*1e64*/ 	.word	index@($__internal_40_$__cuda_sm20_dblrcp_rn_slowpath_v3)
        /*1e68*/ 	.word	0x00000000


	//----- nvinfo : EIATTR_FRAME_SIZE
	.align		4
.L_1351:
        /*1e6c*/ 	.byte	0x04, 0x11
        /*1e6e*/ 	.short	(.L_1353 - .L_1352)
	.align		4
.L_1352:
        /*1e70*/ 	.word	index@(_ZN2at6native29vectorized_elementwise_kernelILi4EZNS0_50_GLOBAL__N__2680c7bb_12_PowKernel_cu_7dd49032_300329pow_tensor_scalar_kernel_implIllEEvRNS_18TensorIteratorBaseET0_EUllE1_St5arrayIPcLm2EEEEviS6_T1_)
        /*1e74*/ 	.word	0x00000000


	//----- nvinfo : EIATTR_REGCOUNT
	.align		4
.L_1353:
        /*1e78*/ 	.byte	0x04, 0x2f
        /*1e7a*/ 	.short	(.L_1355 - .L_1354)
	.align		4
.L_1354:
        /*1e7c*/ 	.word	index@(_ZN2at6native29vectorized_elementwise_kernelILi2EZNS0_50_GLOBAL__N__2680c7bb_12_PowKernel_cu_7dd49032_300329pow_tensor_scalar_kernel_implIllEEvRNS_18TensorIteratorBaseET0_EUllE1_St5arrayIPcLm2EEEEviS6_T1_)
        /*1e80*/ 	.word	0x00000026


	//----- nvinfo : EIATTR_FRAME_SIZE
	.align		4
.L_1355:
        /*1e84*/ 	.byte	0x04, 0x11
        /*1e86*/ 	.short	(.L_1357 - .L_1356)
	.align		4
.L_1356:
        /*1e88*/ 	.word	index@($__internal_39_$__cuda_sm20_dblrcp_rn_slowpath_v3)
        /*1e8c*/ 	.word	0x00000000


	//----- nvinfo : EIATTR_FRAME_SIZE
	.align		4
.L_1357:
        /*1e90*/ 	.byte	0x04, 0x11
        /*1e92*/ 	.short	(.L_1359 - .L_1358)
	.align		4
.L_1358:
        /*1e94*/ 	.word	index@(_ZN2at6native29vectorized_elementwise_kernelILi2EZNS0_50_GLOBAL__N__2680c7bb_12_PowKernel_cu_7dd49032_300329pow_tensor_scalar_kernel_implIllEEvRNS_18TensorIteratorBaseET0_EUllE1_St5arrayIPcLm2EEEEviS6_T1_)
        /*1e98*/ 	.word	0x00000000


	//----- nvinfo : EIATTR_REGCOUNT
	.align		4
.L_1359:
        /*1e9c*/ 	.byte	0x04, 0x2f
        /*1e9e*/ 	.short	(.L_1361 - .L_1360)
	.align		4
.L_1360:
        /*1ea0*/ 	.word	index@(_ZN2at6native27unrolled_elementwise_kernelIZNS0_50_GLOBAL__N__2680c7bb_12_PowKernel_cu_7dd49032_300329pow_tensor_scalar_kernel_implIllEEvRNS_18TensorIteratorBaseET0_EUllE1_St5arrayIPcLm2EELi4E23TrivialOffsetCalculatorILi1EjESC_NS0_6memory15LoadWithoutCastENSD_16StoreWithoutCastEEEviT_S6_T2_T3_T4_T5_)
        /*1ea4*/ 	.word	0x00000018


	//----- nvinfo : EIATTR_FRAME_SIZE
	.align		4
.L_1361:
        /*1ea8*/ 	.byte	0x04, 0x11
        /*1eaa*/ 	.short	(.L_1363 - .L_1362)
	.align		4
.L_1362:
        /*1eac*/ 	.word	index@($__internal_38_$__cuda_sm20_dblrcp_rn_slowpath_v3)
        /*1eb0*/ 	.word	0x00000000


	//----- nvinfo : EIATTR_FRAME_SIZE
	.align		4
.L_1363:
        /*1eb4*/ 	.byte	0x04, 0x11
        /*1eb6*/ 	.short	(.L_1365 - .L_1364)
	.align		4
.L_1364:
        /*1eb8*/ 	.word	index@(_ZN2at6native27unrolled_elementwise_kernelIZNS0_50_GLOBAL__N__2680c7bb_12_PowKernel_cu_7dd49032_300329pow_tensor_scalar_kernel_implIllEEvRNS_18TensorIteratorBaseET0_EUllE1_St5arrayIPcLm2EELi4E23TrivialOffsetCalculatorILi1EjESC_NS0_6memory15LoadWithoutCastENSD_16StoreWithoutCastEEEviT_S6_T2_T3_T4_T5_)
        /*1ebc*/ 	.word	0x00000000


	//----- nvinfo : EIATTR_REGCOUNT
	.align		4
.L_1365:
        /*1ec0*/ 	.byte	0x04, 0x2f
        /*1ec2*/ 	.short	(.L_1367 - .L_1366)
	.align		4
.L_1366:
        /*1ec4*/ 	.word	index@(_ZN2at6native18elementwise_kernelILi128ELi2EZNS0_22gpu_kernel_impl_nocastIZNS0_50_GLOBAL__N__2680c7bb_12_PowKernel_cu_7dd49032_300329pow_tensor_scalar_kernel_implIllEEvRNS_18TensorIteratorBaseET0_EUllE1_EEvS6_RKT_EUliE_EEviT1_)
        /*1ec8*/ 	.word	0x00000014


	//----- nvinfo : EIATTR_FRAME_SIZE
	.align		4
.L_1367:
        /*1ecc*/ 	.byte	0x04, 0x11
        /*1ece*/ 	.short	(.L_1369 - .L_1368)
	.align		4
.L_1368:
        /*1ed0*/ 	.word	index@($__internal_37_$__cuda_sm20_dblrcp_rn_slowpath_v3)
        /*1ed4*/ 	.word	0x00000000


	//----- nvinfo : EIATTR_FRAME_SIZE
	.align		4
.L_1369:
        /*1ed8*/ 	.byte	0x04, 0x11
        /*1eda*/ 	.short	(.L_1371 - .L_1370)
	.align		4
.L_1370:
        /*1edc*/ 	.word	index@(_ZN2at6native18elementwise_kernelILi128ELi2EZNS0_22gpu_kernel_impl_nocastIZNS0_50_GLOBAL__N__2680c7bb_12_PowKernel_cu_7dd49032_300329pow_tensor_scalar_kernel_implIllEEvRNS_18TensorIteratorBaseET0_EUllE1_EEvS6_RKT_EUliE_EEviT1_)
        /*1ee0*/ 	.word	0x00000000


	//----- nvinfo : EIATTR_REGCOUNT
	.align		4
.L_1371:
        /*1ee4*/ 	.byte	0x04, 0x2f
        /*1ee6*/ 	.short	(.L_1373 - .L_1372)
	.align		4
.L_1372:
        /*1ee8*/ 	.word	index@(_ZN2at6native27unrolled_elementwise_kernelIZNS0_50_GLOBAL__N__2680c7bb_12_PowKernel_cu_7dd49032_300329pow_tensor_scalar_kernel_implIllEEvRNS_18TensorIteratorBaseET0_EUllE1_St5arrayIPcLm2EELi4E23TrivialOffsetCalculatorILi1EjESC_NS0_6memory12LoadWithCastILi1EEENSD_13StoreWithCastILi1EEEEEviT_S6_T2_T3_T4_T5_)
        /*1eec*/ 	.word	0x00000020


	//----- nvinfo : EIATTR_FRAME_SIZE
	.align		4
.L_1373:
        /*1ef0*/ 	.byte	0x04, 0x11
        /*1ef2*/ 	.short	(.L_1375 - .L_1374)
	.align		4
.L_1374:
        /*1ef4*/ 	.word	index@($__internal_36_$__cuda_sm20_dblrcp_rn_slowpath_v3)
        /*1ef8*/ 	.word	0x00000000


	//----- nvinfo : EIATTR_FRAME_SIZE
	.align		4
.L_1375:
        /*1efc*/ 	.byte	0x04, 0x11
        /*1efe*/ 	.short	(.L_1377 - .L_1376)
	.align		4
.L_1376:
        /*1f00*/ 	.word	index@(_ZN2at6native27unrolled_elementwise_kernelIZNS0_50_GLOBAL__N__2680c7bb_12_PowKernel_cu_7dd49032_300329pow_tensor_scalar_kernel_implIllEEvRNS_18TensorIteratorBaseET0_EUllE1_St5arrayIPcLm2EELi4E23TrivialOffsetCalculatorILi1EjESC_NS0_6memory12LoadWithCastILi1EEENSD_13StoreWithCastILi1EEEEEviT_S6_T2_T3_T4_T5_)
        /*1f04*/ 	.word	0x00000000


	//----- nvinfo : EIATTR_REGCOUNT
	.align		4
.L_1377:
        /*1f08*/ 	.byte	0x04, 0x2f
        /*1f0a*/ 	.short	(.L_1379 - .L_1378)
	.align		4
.L_1378:
        /*1f0c*/ 	.word	index@(_ZN2at6native18elementwise_kernelILi128ELi4EZNS0_15gpu_kernel_implIZNS0_50_GLOBAL__N__2680c7bb_12_PowKernel_cu_7dd49032_300329pow_tensor_scalar_kernel_implIllEEvRNS_18TensorIteratorBaseET0_EUllE1_EEvS6_RKT_EUliE_EEviT1_)
        /*1f10*/ 	.word	0x00000018


	//----- nvinfo : EIATTR_FRAME_SIZE
	.align		4
.L_1379:
        /*1f14*/ 	.byte	0x04, 0x11
        /*1f16*/ 	.short	(.L_1381 - .L_1380)
	.align		4
.L_1380:
        /*1f18*/ 	.word	index@($__internal_35_$__cuda_sm20_dblrcp_rn_slowpath_v3)
        /*1f1c*/ 	.word	0x00000000


	//----- nvinfo : EIATTR_FRAME_SIZE
	.align		4
.L_1381:
        /*1f20*/ 	.byte	0x04, 0x11
        /*1f22*/ 	.short	(.L_1383 - .L_1382)
	.align		4
.L_1382:
        /*1f24*/ 	.word	index@(_ZN2at6native18elementwise_kernelILi128ELi4EZNS0_15gpu_kernel_implIZNS0_50_GLOBAL__N__2680c7bb_12_PowKernel_cu_7dd49032_300329pow_tensor_scalar_kernel_implIllEEvRNS_18TensorIteratorBaseET0_EUllE1_EEvS6_RKT_EUliE_EEviT1_)
        /*1f28*/ 	.word	0x00000000


	//----- nvinfo : EIATTR_REGCOUNT
	.align		4
.L_1383:
        /*1f2c*/ 	.byte	0x04, 0x2f
        /*1f2e*/ 	.short	(.L_1385 - .L_1384)
	.align		4
.L_1384:
        /*1f30*/ 	.word	index@(_ZN2at6native29vectorized_elementwise_kernelILi8EZNS0_50_GLOBAL__N__2680c7bb_12_PowKernel_cu_7dd49032_300329pow_tensor_scalar_kernel_implIllEEvRNS_18TensorIteratorBaseET0_EUllE2_St5arrayIPcLm2EEEEviS6_T1_)
        /*1f34*/ 	.word	0x0000002c


	//----- nvinfo : EIATTR_FRAME_SIZE
	.align		4
.L_1385:
        /*1f38*/ 	.byte	0x04, 0x11
        /*1f3a*/ 	.short	(.L_1387 - .L_1386)
	.align		4
.L_1386:
        /*1f3c*/ 	.word	index@(_ZN2at6native29vectorized_elementwise_kernelILi8EZNS0_50_GLOBAL__N__2680c7bb_12_PowKernel_cu_7dd49032_300329pow_tensor_scalar_kernel_implIllEEvRNS_18TensorIteratorBaseET0_EUllE2_St5arrayIPcLm2EEEEviS6_T1_)
        /*1f40*/ 	.word	0x00000000


	//----- nvinfo : EIATTR_REGCOUNT
	.align		4
.L_1387:
        /*1f44*/ 	.byte	0x04, 0x2f
        /*1f46*/ 	.short	(.L_1389 - .L_1388)
	.align		4
.L_1388:
        /*1f48*/ 	.word	index@(_ZN2at6native29vectorized_elementwise_kernelILi4EZNS0_50_GLOBAL__N__2680c7bb_12_PowKernel_cu_7dd49032_300329pow_tensor_scalar_kernel_implIllEEvRNS_18TensorIteratorBaseET0_EUllE2_St5arrayIPcLm2EEEEviS6_T1_)
        /*1f4c*/ 	.word	0x0000002c


	//----- nvinfo : EIATTR_FRAME_SIZE
	.align		4
.L_1389:
        /*1f50*/ 	.byte	0x04, 0x11
        /*1f52*/ 	.short	(.L_1391 - .L_1390)
	.align		4
.L_1390:
        /*1f54*/ 	.word	index@(_ZN2at6native29vectorized_elementwise_kernelILi4EZNS0_50_GLOBAL__N__2680c7bb_12_PowKernel_cu_7dd49032_300329pow_tensor_scalar_kernel_implIllEEvRNS_18TensorIteratorBaseET0_EUllE2_St5arrayIPcLm2EEEEviS6_T1_)
        /*1f58*/ 	.word	0x00000000


	//----- nvinfo : EIATTR_REGCOUNT
	.align		4
.L_1391:
        /*1f5c*/ 	.byte	0x04, 0x2f
        /*1f5e*/ 	.short	(.L_1393 - .L_1392)
	.align		4
.L_1392:
        /*1f60*/ 	.word	index@(_ZN2at6native29vectorized_elementwise_kernelILi2EZNS0_50_GLOBAL__N__2680c7bb_12_PowKernel_cu_7dd49032_300329pow_tensor_scalar_kernel_implIllEEvRNS_18TensorIteratorBaseET0_EUllE2_St5arrayIPcLm2EEEEviS6_T1_)
        /*1f64*/ 	.word	0x0000002c


	//----- nvinfo : EIATTR_FRAME_SIZE
	.align		4
.L_1393:
        /*1f68*/ 	.byte	0x04, 0x11
        /*1f6a*/ 	.short	(.L_1395 - .L_1394)
	.align		4
.L_1394:
        /*1f6c*/ 	.word	index@(_ZN2at6native29vectorized_elementwise_kernelILi2EZNS0_50_GLOBAL__N__2680c7bb_12_PowKernel_cu_7dd49032_300329pow_tensor_scalar_kernel_implIllEEvRNS_18TensorIteratorBaseET0_EUllE2_St5arrayIPcLm2EEEEviS6_T1_)
        /*1f70*/ 	.word	0x00000000


	//----- nvinfo : EIATTR_REGCOUNT
	.align		4
.L_1395:
        /*1f74*/ 	.byte	0x04, 0x2f
        /*1f76*/ 	.short	(.L_1397 - .L_1396)
	.align		4
.L_1396:
        /*1f78*/ 	.word	index@(_ZN2at6native27unrolled_elementwise_kernelIZNS0_50_GLOBAL__N__2680c7bb_12_PowKernel_cu_7dd49032_300329pow_tensor_scalar_kernel_implIllEEvRNS_18TensorIteratorBaseET0_EUllE2_St5arrayIPcLm2EELi4E23TrivialOffsetCalculatorILi1EjESC_NS0_6memory15LoadWithoutCastENSD_16StoreWithoutCastEEEviT_S6_T2_T3_T4_T5_)
        /*1f7c*/ 	.word	0x0000001a


	//----- nvinfo : EIATTR_FRAME_SIZE
	.align		4
.L_1397:
        /*1f80*/ 	.byte	0x04, 0x11
        /*1f82*/ 	.short	(.L_1399 - .L_1398)
	.align		4
.L_1398:
        /*1f84*/ 	.word	index@(_ZN2at6native27unrolled_elementwise_kernelIZNS0_50_GLOBAL__N__2680c7bb_12_PowKernel_cu_7dd49032_300329pow_tensor_scalar_kernel_implIllEEvRNS_18TensorIteratorBaseET0_EUllE2_St5arrayIPcLm2EELi4E23TrivialOffsetCalculatorILi1EjESC_NS0_6memory15LoadWithoutCastENSD_16StoreWithoutCastEEEviT_S6_T2_T3_T4_T5_)
        /*1f88*/ 	.word	0x00000000


	//----- nvinfo : EIATTR_REGCOUNT
	.align		4
.L_1399:
        /*1f8c*/ 	.byte	0x04, 0x2f
        /*1f8e*/ 	.short	(.L_1401 - .L_1400)
	.align		4
.L_1400:
        /*1f90*/ 	.word	index@(_ZN2at6native18elementwise_kernelILi128ELi2EZNS0_22gpu_kernel_impl_nocastIZNS0_50_GLOBAL__N__2680c7bb_12_PowKernel_cu_7dd49032_300329pow_tensor_scalar_kernel_implIllEEvRNS_18TensorIteratorBaseET0_EUllE2_EEvS6_RKT_EUliE_EEviT1_)
        /*1f94*/ 	.word	0x00000016


	//----- nvinfo : EIATTR_FRAME_SIZE
	.align		4
.L_1401:
        /*1f98*/ 	.byte	0x04, 0x11
        /*1f9a*/ 	.short	(.L_1403 - .L_1402)
	.align		4
.L_1402:
        /*1f9c*/ 	.word	index@(_ZN2at6native18elementwise_kernelILi128ELi2EZNS0_22gpu_kernel_impl_nocastIZNS0_50_GLOBAL__N__2680c7bb_12_PowKernel_cu_7dd49032_300329pow_tensor_scalar_kernel_implIllEEvRNS_18TensorIteratorBaseET0_EUllE2_EEvS6_RKT_EUliE_EEviT1_)
        /*1fa0*/ 	.word	0x00000000


	//----- nvinfo : EIATTR_REGCOUNT
	.align		4
.L_1403:
        /*1fa4*/ 	.byte	0x04, 0x2f
        /*1fa6*/ 	.short	(.L_1405 - .L_1404)
	.align		4
.L_1404:
        /*1fa8*/ 	.word	index@(_ZN2at6native27unrolled_elementwise_kernelIZNS0_50_GLOBAL__N__2680c7bb_12_PowKernel_cu_7dd49032_300329pow_tensor_scalar_kernel_implIllEEvRNS_18TensorIteratorBaseET0_EUllE2_St5arrayIPcLm2EELi4E23TrivialOffsetCalculatorILi1EjESC_NS0_6memory12LoadWithCastILi1EEENSD_13StoreWithCastILi1EEEEEviT_S6_T2_T3_T4_T5_)
        /*1fac*/ 	.word	0x00000020


	//----- nvinfo : EIATTR_FRAME_SIZE
	.align		4
.L_1405:
        /*1fb0*/ 	.byte	0x04, 0x11
        /*1fb2*/ 	.short	(.L_1407 - .L_1406)
	.align		4
.L_1406:
        /*1fb4*/ 	.word	index@(_ZN2at6native27unrolled_elementwise_kernelIZNS0_50_GLOBAL__N__2680c7bb_12_PowKernel_cu_7dd49032_300329pow_tensor_scalar_kernel_implIllEEvRNS_18TensorIteratorBaseET0_EUllE2_St5arrayIPcLm2EELi4E23TrivialOffsetCalculatorILi1EjESC_NS0_6memory12LoadWithCastILi1EEENSD_13StoreWithCastILi1EEEEEviT_S6_T2_T3_T4_T5_)
        /*1fb8*/ 	.word	0x00000000


	//----- nvinfo : EIATTR_REGCOUNT
	.align		4
.L_1407:
        /*1fbc*/ 	.byte	0x04, 0x2f
        /*1fbe*/ 	.short	(.L_1409 - .L_1408)
	.align		4
.L_1408:
        /*1fc0*/ 	.word	index@(_ZN2at6native18elementwise_kernelILi128ELi4EZNS0_15gpu_kernel_implIZNS0_50_GLOBAL__N__2680c7bb_12_PowKernel_cu_7dd49032_300329pow_tensor_scalar_kernel_implIllEEvRNS_18TensorIteratorBaseET0_EUllE2_EEvS6_RKT_EUliE_EEviT1_)
        /*1fc4*/ 	.word	0x00000018


	//----- nvinfo : EIATTR_FRAME_SIZE
	.align		4
.L_1409:
        /*1fc8*/ 	.byte	0x04, 0x11
        /*1fca*/ 	.short	(.L_1411 - .L_1410)
	.align		4
.L_1410:
        /*1fcc*/ 	.word	index@(_ZN2at6native18elementwise_kernelILi128ELi4EZNS0_15gpu_kernel_implIZNS0_50_GLOBAL__N__2680c7bb_12_PowKernel_cu_7dd49032_300329pow_tensor_scalar_kernel_implIllEEvRNS_18TensorIteratorBaseET0_EUllE2_EEvS6_RKT_EUliE_EEviT1_)
        /*1fd0*/ 	.word	0x00000000


	//----- nvinfo : EIATTR_REGCOUNT
	.align		4
.L_1411:
        /*1fd4*/ 	.byte	0x04, 0x2f
        /*1fd6*/ 	.short	(.L_1413 - .L_1412)
	.align		4
.L_1412:
        /*1fd8*/ 	.word	index@(_ZN2at6native29vectorized_elementwise_kernelILi8EZNS0_50_GLOBAL__N__2680c7bb_12_PowKernel_cu_7dd49032_300329pow_tensor_scalar_kernel_implIssEEvRNS_18TensorIteratorBaseET0_EUlsE_St5arrayIPcLm2EEEEviS6_T1_)
        /*1fdc*/ 	.word	0x00000020


	//----- nvinfo : EIATTR_FRAME_SIZE
	.align		4
.L_1413:
        /*1fe0*/ 	.byte	0x04, 0x11
        /*1fe2*/ 	.short	(.L_1415 - .L_1414)
	.align		4
.L_1414:
        /*1fe4*/ 	.word	index@(_ZN2at6native29vectorized_elementwise_kernelILi8EZNS0_50_GLOBAL__N__2680c7bb_12_PowKernel_cu_7dd49032_300329pow_tensor_scalar_kernel_implIssEEvRNS_18TensorIteratorBaseET0_EUlsE_St5arrayIPcLm2EEEEviS6_T1_)
        /*1fe8*/ 	.word	0x00000000


	//----- nvinfo : EIATTR_REGCOUNT
	.align		4
.L_1415:
        /*1fec*/ 	.byte	0x04, 0x2f
        /*1fee*/ 	.short	(.L_1417 - .L_1416)
	.align		4
.L_1416:
        /*1ff0*/ 	.word	index@(_ZN2at6native29vectorized_elementwise_kernelILi4EZNS0_50_GLOBAL__N__2680c7bb_12_PowKernel_cu_7dd49032_300329pow_tensor_scalar_kernel_implIssEEvRNS_18TensorIteratorBaseET0_EUlsE_St5arrayIPcLm2EEEEviS6_T1_)
        /*1ff4*/ 	.word	0x00000020


	//----- nvinfo : EIATTR_FRAME_SIZE
	.align		4
.L_1417:
        /*1ff8*/ 	.byte	0x04, 0x11
        /*1ffa*/ 	.short	(.L_1419 - .L_1418)
	.align		4
.L_1418:
        /*1ffc*/ 	.word	index@(_ZN2at6native29vectorized_elementwise_kernelILi4EZNS0_50_GLOBAL__N__2680c7bb_12_PowKernel_cu_7dd49032_300329pow_tensor_scalar_kernel_implIssEEvRNS_18TensorIteratorBaseET0_EUlsE_St5arrayIPcLm2EEEEviS6_T1_)
        /*2000*/ 	.word	0x00000000


	//----- nvinfo : EIATTR_REGCOUNT
	.align		4
.L_1419:
        /*2004*/ 	.byte	0x04, 0x2f
        /*2006*/ 	.short	(.L_1421 - .L_1420)
	.align		4
.L_1420:
        /*2008*/ 	.word	index@(_ZN2at6native29vectorized_elementwise_kernelILi2EZNS0_50_GLOBAL__N__2680c7bb_12_PowKernel_cu_7dd49032_300329pow_tensor_scalar_kernel_implIssEEvRNS_18TensorIteratorBaseET0_EUlsE_St5arrayIPcLm2EEEEviS6_T1_)
        /*200c*/ 	.word	0x00000020


	//----- nvinfo : EIATTR_FRAME_SIZE
	.align		4
.L_1421:
        /*2010*/ 	.byte	0x04, 0x11
        /*2012*/ 	.short	(.L_1423 - .L_1422)
	.align		4
.L_1422:
        /*2014*/ 	.word	index@(_ZN2at6native29vectorized_elementwise_kernelILi2EZNS0_50_GLOBAL__N__2680c7bb_12_PowKernel_cu_7dd49032_300329pow_tensor_scalar_kernel_implIssEEvRNS_18TensorIteratorBaseET0_EUlsE_St5arrayIPcLm2EEEEviS6_T1_)
        /*2018*/ 	.word	0x00000000


	//----- nvinfo : EIATTR_REGCOUNT
	.align		4
.L_1423:
        /*201c*/ 	.byte	0x04, 0x2f
        /*201e*/ 	.short	(.L_1425 - .L_1424)
	.align		4
.L_1424:
        /*2020*/ 	.word	index@(_ZN2at6native27unrolled_elementwise_kernelIZNS0_50_GLOBAL__N__2680c7bb_12_PowKernel_cu_7dd49032_300329pow_tensor_scalar_kernel_implIssEEvRNS_18TensorIteratorBaseET0_EUlsE_St5arrayIPcLm2EELi4E23TrivialOffsetCalculatorILi1EjESC_NS0_6memory15LoadWithoutCastENSD_16StoreWithoutCastEEEviT_S6_T2_T3_T4_T5_)
        /*2024*/ 	.word	0x00000016


	//----- nvinfo : EIATTR_FRAME_SIZE
	.align		4
.L_1425:
        /*2028*/ 	.byte	0x04, 0x11
        /*202a*/ 	.short	(.L_1427 - .L_1426)
	.align		4
.L_1426:
        /*202c*/ 	.word	index@(_ZN2at6native27unrolled_elementwise_kernelIZNS0_50_GLOBAL__N__2680c7bb_12_PowKernel_cu_7dd49032_300329pow_tensor_scalar_kernel_implIssEEvRNS_18TensorIteratorBaseET0_EUlsE_St5arrayIPcLm2EELi4E23TrivialOffsetCalculatorILi1EjESC_NS0_6memory15LoadWithoutCastENSD_16StoreWithoutCastEEEviT_S6_T2_T3_T4_T5_)
        /*2030*/ 	.word	0x00000000


	//----- nvinfo : EIATTR_REGCOUNT
	.align		4
.L_1427:
        /*2034*/ 	.byte	0x04, 0x2f
        /*2036*/ 	.short	(.L_1429 - .L_1428)
	.align		4
.L_1428:
        /*2038*/ 	.word	index@(_ZN2at6native18elementwise_kernelILi128ELi4EZNS0_22gpu_kernel_impl_nocastIZNS0_50_GLOBAL__N__2680c7bb_12_PowKernel_cu_7dd49032_300329pow_tensor_scalar_kernel_implIssEEvRNS_18TensorIteratorBaseET0_EUlsE_EEvS6_RKT_EUliE_EEviT1_)
        /*203c*/ 	.word	0x00000014


	//----- nvinfo : EIATTR_FRAME_SIZE
	.align		4
.L_1429:
        /*2040*/ 	.byte	0x04, 0x11
        /*2042*/ 	.short	(.L_1431 - .L_1430)
	.align		4
.L_1430:
        /*2044*/ 	.word	index@(_ZN2at6native18elementwise_kernelILi128ELi4EZNS0_22gpu_kernel_impl_nocastIZNS0_50_GLOBAL__N__2680c7bb_12_PowKernel_cu_7dd49032_300329pow_tensor_scalar_kernel_implIssEEvRNS_18TensorIteratorBaseET0_EUlsE_EEvS6_RKT_EUliE_EEviT1_)
        /*2048*/ 	.word	0x00000000


	//----- nvinfo : EIATTR_REGCOUNT
	.align		4
.L_1431:
        /*204c*/ 	.byte	0x04, 0x2f
        /*204e*/ 	.short	(.L_1433 - .L_1432)
	.align		4
.L_1432:
        /*2050*/ 	.word	index@(_ZN2at6native27unrolled_elementwise_kernelIZNS0_50_GLOBAL__N__2680c7bb_12_PowKernel_cu_7dd49032_300329pow_tensor_scalar_kernel_implIssEEvRNS_18TensorIteratorBaseET0_EUlsE_St5arrayIPcLm2EELi4E23TrivialOffsetCalculatorILi1EjESC_NS0_6memory12LoadWithCastILi1EEENSD_13StoreWithCastILi1EEEEEviT_S6_T2_T3_T4_T5_)
        /*2054*/ 	.word	0x0000001b


	//----- nvinfo : EIATTR_FRAME_SIZE
	.align		4
.L_1433:
        /*2058*/ 	.byte	0x04, 0x11
        /*205a*/ 	.short	(.L_1435 - .L_1434)
	.align		4
.L_1434:
        /*205c*/ 	.word	index@(_ZN2at6native27unrolled_elementwise_kernelIZNS0_50_GLOBAL__N__2680c7bb_12_PowKernel_cu_7dd49032_300329pow_tensor_scalar_kernel_implIssEEvRNS_18TensorIteratorBaseET0_EUlsE_St5arrayIPcLm2EELi4E23TrivialOffsetCalculatorILi1EjESC_NS0_6memory12LoadWithCastILi1EEENSD_13StoreWithCastILi1EEEEEviT_S6_T2_T3_T4_T5_)
        /*2060*/ 	.word	0x00000000


	//----- nvinfo : EIATTR_REGCOUNT
	.align		4
.L_1435:
        /*2064*/ 	.byte	0x04, 0x2f
        /*2066*/ 	.short	(.L_1437 - .L_1436)
	.align		4
.L_1436:
        /*2068*/ 	.word	index@(_ZN2at6native18elementwise_kernelILi128ELi4EZNS0_15gpu_kernel_implIZNS0_50_GLOBAL__N__2680c7bb_12_PowKernel_cu_7dd49032_300329pow_tensor_scalar_kernel_implIssEEvRNS_18TensorIteratorBaseET0_EUlsE_EEvS6_RKT_EUliE_EEviT1_)
        /*206c*/ 	.word	0x00000018


	//----- nvinfo : EIATTR_FRAME_SIZE
	.align		4
.L_1437:
        /*2070*/ 	.byte	0x04, 0x11
        /*2072*/ 	.short	(.L_1439 - .L_1438)
	.align		4
.L_1438:
        /*2074*/ 	.word	index@(_ZN2at6native18elementwise_kernelILi128ELi4EZNS0_15gpu_kernel_implIZNS0_50_GLOBAL__N__2680c7bb_12_PowKernel_cu_7dd49032_300329pow_tensor_scalar_kernel_implIssEEvRNS_18TensorIteratorBaseET0_EUlsE_EEvS6_RKT_EUliE_EEviT1_)
        /*2078*/ 	.word	0x00000000


	//----- nvinfo : EIATTR_REGCOUNT
	.align		4
.L_1439:
        /*207c*/ 	.byte	0x04, 0x2f
        /*207e*/ 	.short	(.L_1441 - .L_1440)
	.align		4
.L_1440:
        /*2080*/ 	.word	index@(_ZN2at6native29vectorized_elementwise_kernelILi8EZNS0_50_GLOBAL__N__2680c7bb_12_PowKernel_cu_7dd49032_300329pow_tensor_scalar_kernel_implIssEEvRNS_18TensorIteratorBaseET0_EUlsE0_St5arrayIPcLm2EEEEviS6_T1_)
        /*2084*/ 	.word	0x00000020


	//----- nvinfo : EIATTR_FRAME_SIZE
	.align		4
.L_1441:
        /*2088*/ 	.byte	0x04, 0x11
        /*208a*/ 	.short	(.L_1443 - .L_1442)
	.align		4
.L_1442:
        /*208c*/ 	.word	index@(_ZN2at6native29vectorized_elementwise_kernelILi8EZNS0_50_GLOBAL__N__2680c7bb_12_PowKernel_cu_7dd49032_300329pow_tensor_scalar_kernel_implIssEEvRNS_18TensorIteratorBaseET0_EUlsE0_St5arrayIPcLm2EEEEviS6_T1_)
        /*2090*/ 	.word	0x00000000


	//----- nvinfo : EIATTR_REGCOUNT
	.align		4
.L_1443:
        /*2094*/ 	.byte	0x04, 0x2f
        /*2096*/ 	.short	(.L_1445 - .L_1444)
	.align		4
.L_1444:
        /*2098*/ 	.word	index@(_ZN2at6native29vectorized_elementwise_kernelILi4EZNS0_50_GLOBAL__N__2680c7bb_12_PowKernel_cu_7dd49032_300329pow_tensor_scalar_kernel_implIssEEvRNS_18TensorIteratorBaseET0_EUlsE0_St5arrayIPcLm2EEEEviS6_T1_)
        /*209c*/ 	.word	0x00000020


	//----- nvinfo : EIATTR_FRAME_SIZE
	.align		4
.L_1445:
        /*20a0*/ 	.byte	0x04, 0x11
        /*20a2*/ 	.short	(.L_1447 - .L_1446)
	.align		4
.L_1446:
        /*20a4*/ 	.word	index@(_ZN2at6native29vectorized_elementwise_kernelILi4EZNS0_50_GLOBAL__N__2680c7bb_12_PowKernel_cu_7dd49032_300329pow_tensor_scalar_kernel_implIssEEvRNS_18TensorIteratorBaseET0_EUlsE0_St5arrayIPcLm2EEEEviS6_T1_)
        /*20a8*/ 	.word	0x00000000


	//----- nvinfo : EIATTR_REGCOUNT
	.align		4
.L_1447:
        /*20ac*/ 	.byte	0x04, 0x2f
        /*20ae*/ 	.short	(.L_1449 - .L_1448)
	.align		4
.L_1448:
        /*20b0*/ 	.word	index@(_ZN2at6native29vectorized_elementwise_kernelILi2EZNS0_50_GLOBAL__N__2680c7bb_12_PowKernel_cu_7dd49032_300329pow_tensor_scalar_kernel_implIssEEvRNS_18TensorIteratorBaseET0_EUlsE0_St5arrayIPcLm2EEEEviS6_T1_)
        /*20b4*/ 	.word	0x00000020


	//----- nvinfo : EIATTR_FRAME_SIZE
	.align		4
.L_1449:
        /*20b8*/ 	.byte	0x04, 0x11
        /*20ba*/ 	.short	(.L_1451 - .L_1450)
	.align		4
.L_1450:
        /*20bc*/ 	.word	index@(_ZN2at6native29vectorized_elementwise_kernelILi2EZNS0_50_GLOBAL__N__2680c7bb_12_PowKernel_cu_7dd49032_300329pow_tensor_scalar_kernel_implIssEEvRNS_18TensorIteratorBaseET0_EUlsE0_St5arrayIPcLm2EEEEviS6_T1_)
        /*20c0*/ 	.word	0x00000000


	//----- nvinfo : EIATTR_REGCOUNT
	.align		4
.L_1451:
        /*20c4*/ 	.byte	0x04, 0x2f
        /*20c6*/ 	.short	(.L_1453 - .L_1452)
	.align		4
.L_1452:
        /*20c8*/ 	.word	index@(_ZN2at6native27unrolled_elementwise_kernelIZNS0_50_GLOBAL__N__2680c7bb_12_PowKernel_cu_7dd49032_300329pow_tensor_scalar_kernel_implIssEEvRNS_18TensorIteratorBaseET0_EUlsE0_St5arrayIPcLm2EELi4E23TrivialOffsetCalculatorILi1EjESC_NS0_6memory15LoadWithoutCastENSD_16StoreWithoutCastEEEviT_S6_T2_T3_T4_T5_)
        /*20cc*/ 	.word	0x00000018


	//----- nvinfo : EIATTR_FRAME_SIZE
	.align		4
.L_1453:
        /*20d0*/ 	.byte	0x04, 0x11
        /*20d2*/ 	.short	(.L_1455 - .L_1454)
	.align		4
.L_1454:
        /*20d4*/ 	.word	index@(_ZN2at6native27unrolled_elementwise_kernelIZNS0_50_GLOBAL__N__2680c7bb_12_PowKernel_cu_7dd49032_300329pow_tensor_scalar_kernel_implIssEEvRNS_18TensorIteratorBaseET0_EUlsE0_St5arrayIPcLm2EELi4E23TrivialOffsetCalculatorILi1EjESC_NS0_6memory15LoadWithoutCastENSD_16StoreWithoutCastEEEviT_S6_T2_T3_T4_T5_)
        /*20d8*/ 	.word	0x00000000


	//----- nvinfo : EIATTR_REGCOUNT
	.align		4
.L_1455:
        /*20dc*/ 	.byte	0x04, 0x2f
        /*20de*/ 	.short	(.L_1457 - .L_1456)
	.align		4
.L_1456:
        /*20e0*/ 	.word	index@(_ZN2at6native18elementwise_kernelILi128ELi4EZNS0_22gpu_kernel_impl_nocastIZNS0_50_GLOBAL__N__2680c7bb_12_PowKernel_cu_7dd49032_300329pow_tensor_scalar_kernel_implIssEEvRNS_18TensorIteratorBaseET0_EUlsE0_EEvS6_RKT_EUliE_EEviT1_)
        /*20e4*/ 	.word	0x00000014


	//----- nvinfo : EIATTR_FRAME_SIZE
	.align		4
.L_1457:
        /*20e8*/ 	.byte	0x04, 0x11
        /*20ea*/ 	.short	(.L_1459 - .L_1458)
	.align		4
.L_1458:
        /*20ec*/ 	.word	index@(_ZN2at6native18elementwise_kernelILi128ELi4EZNS0_22gpu_kernel_impl_nocastIZNS0_50_GLOBAL__N__2680c7bb_12_PowKernel_cu_7dd49032_300329pow_tensor_scalar_kernel_implIssEEvRNS_18TensorIteratorBaseET0_EUlsE0_EEvS6_RKT_EUliE_EEviT1_)
        /*20f0*/ 	.word	0x00000000


	//----- nvinfo : EIATTR_REGCOUNT
	.align		4
.L_1459:
        /*20f4*/ 	.byte	0x04, 0x2f
        /*20f6*/ 	.short	(.L_1461 - .L_1460)
	.align		4
.L_1460:
        /*20f8*/ 	.word	index@(_ZN2at6native27unrolled_elementwise_kernelIZNS0_50_GLOBAL__N__2680c7bb_12_PowKernel_cu_7dd49032_300329pow_tensor_scalar_kernel_implIssEEvRNS_18TensorIteratorBaseET0_EUlsE0_St5arrayIPcLm2EELi4E23TrivialOffsetCalculatorILi1EjESC_NS0_6memory12LoadWithCastILi1EEENSD_13StoreWithCastILi1EEEEEviT_S6_T2_T3_T4_T5_)
        /*20fc*/ 	.word	0x0000001c


	//----- nvinfo : EIATTR_FRAME_SIZE
	.align		4
.L_1461:
        /*2100*/ 	.byte	0x04, 0x11
        /*2102*/ 	.short	(.L_1463 - .L_1462)
	.align		4
.L_1462:
        /*2104*/ 	.word	index@(_ZN2at6native27unrolled_elementwise_kernelIZNS0_50_GLOBAL__N__2680c7bb_12_PowKernel_cu_7dd49032_300329pow_tensor_scalar_kernel_implIssEEvRNS_18TensorIteratorBaseET0_EUlsE0_St5arrayIPcLm2EELi4E23TrivialOffsetCalculatorILi1EjESC_NS0_6memory12LoadWithCastILi1EEENSD_13StoreWithCastILi1EEEEEviT_S6_T2_T3_T4_T5_)
        /*2108*/ 	.word	0x00000000


	//----- nvinfo : EIATTR_REGCOUNT
	.align		4
.L_1463:
        /*210c*/ 	.byte	0x04, 0x2f
        /*210e*/ 	.short	(.L_1465 - .L_1464)
	.align		4
.L_1464:
        /*2110*/ 	.word	index@(_ZN2at6native18elementwise_kernelILi128ELi4EZNS0_15gpu_kernel_implIZNS0_50_GLOBAL__N__2680c7bb_12_PowKernel_cu_7dd49032_300329pow_tensor_scalar_kernel_implIssEEvRNS_18TensorIteratorBaseET0_EUlsE0_EEvS6_RKT_EUliE_EEviT1_)
        /*2114*/ 	.word	0x00000018


	//----- nvinfo : EIATTR_FRAME_SIZE
	.align		4
.L_1465:
        /*2118*/ 	.byte	0x04, 0x11
        /*211a*/ 	.short	(.L_1467 - .L_1466)
	.align		4
.L_1466:
        /*211c*/ 	.word	index@(_ZN2at6native18elementwise_kernelILi128ELi4EZNS0_15gpu_kernel_implIZNS0_50_GLOBAL__N__2680c7bb_12_PowKernel_cu_7dd49032_300329pow_tensor_scalar_kernel_implIssEEvRNS_18TensorIteratorBaseET0_EUlsE0_EEvS6_RKT_EUliE_EEviT1_)
        /*2120*/ 	.word	0x00000000


	//----- nvinfo : EIATTR_REGCOUNT
	.align		4
.L_1467:
        /*2124*/ 	.byte	0x04, 0x2f
        /*2126*/ 	.short	(.L_1469 - .L_1468)
	.align		4
.L_1468:
        /*2128*/ 	.word	index@(_ZN2at6native29vectorized_elementwise_kernelILi8EZNS0_50_GLOBAL__N__2680c7bb_12_PowKernel_cu_7dd49032_300329pow_tensor_scalar_kernel_implIssEEvRNS_18TensorIteratorBaseET0_EUlsE1_St5arrayIPcLm2EEEEviS6_T1_)
        /*212c*/ 	.word	0x00000020


	//----- nvinfo : EIATTR_FRAME_SIZE
	.align		4
.L_1469:
        /*2130*/ 	.byte	0x04, 0x11
        /*2132*/ 	.short	(.L_1471 - .L_1470)
	.align		4
.L_1470:
        /*2134*/ 	.word	index@($__internal_34_$__cuda_sm20_dblrcp_rn_slowpath_v3)
        /*2138*/ 	.word	0x00000000


	//----- nvinfo : EIATTR_FRAME_SIZE
	.align		4
.L_1471:
        /*213c*/ 	.byte	0x04, 0x11
        /*213e*/ 	.short	(.L_1473 - .L_1472)
	.align		4
.L_1472:
        /*2140*/ 	.word	index@(_ZN2at6native29vectorized_elementwise_kernelILi8EZNS0_50_GLOBAL__N__2680c7bb_12_PowKernel_cu_7dd49032_300329pow_tensor_scalar_kernel_implIssEEvRNS_18TensorIteratorBaseET0_EUlsE1_St5arrayIPcLm2EEEEviS6_T1_)
        /*2144*/ 	.word	0x00000000


	//----- nvinfo : EIATTR_REGCOUNT
	.align		4
.L_1473:
        /*2148*/ 	.byte	0x04, 0x2f
        /*214a*/ 	.short	(.L_1475 - .L_1474)
	.align		4
.L_1474:
        /*214c*/ 	.word	index@(_ZN2at6native29vectorized_elementwise_kernelILi4EZNS0_50_GLOBAL__N__2680c7bb_12_PowKernel_cu_7dd49032_300329pow_tensor_scalar_kernel_implIssEEvRNS_18TensorIteratorBaseET0_EUlsE1_St5arrayIPcLm2EEEEviS6_T1_)
        /*2150*/ 	.word	0x00000020


	//----- nvinfo : EIATTR_FRAME_SIZE
	.align		4
.L_1475:
        /*2154*/ 	.byte	0x04, 0x11
        /*2156*/ 	.short	(.L_1477 - .L_1476)
	.align		4
.L_1476:
        /*2158*/ 	.word	index@($__internal_33_$__cuda_sm20_dblrcp_rn_slowpath_v3)
        /*215c*/ 	.word	0x00000000


	//----- nvinfo : EIATTR_FRAME_SIZE
	.align		4
.L_1477:
        /*2160*/ 	.byte	0x04, 0x11
        /*2162*/ 	.short	(.L_1479 - .L_1478)
	.align		4
.L_1478:
        /*2164*/ 	.word	index@(_ZN2at6native29vectorized_elementwise_kernelILi4EZNS0_50_GLOBAL__N__2680c7bb_12_PowKernel_cu_7dd49032_300329pow_tensor_scalar_kernel_implIssEEvRNS_18TensorIteratorBaseET0_EUlsE1_St5arrayIPcLm2EEEEviS6_T1_)
        /*2168*/ 	.word	0x00000000


	//----- nvinfo : EIATTR_REGCOUNT
	.align		4
.L_1479:
        /*216c*/ 	.byte	0x04, 0x2f
        /*216e*/ 	.short	(.L_1481 - .L_1480)
	.align		4
.L_1480:
        /*2170*/ 	.word	index@(_ZN2at6native29vectorized_elementwise_kernelILi2EZNS0_50_GLOBAL__N__2680c7bb_12_PowKernel_cu_7dd49032_300329pow_tensor_scalar_kernel_implIssEEvRNS_18TensorIteratorBaseET0_EUlsE1_St5arrayIPcLm2EEEEviS6_T1_)
        /*2174*/ 	.word	0x00000020


	//----- nvinfo : EIATTR_FRAME_SIZE
	.align		4
.L_1481:
        /*2178*/ 	.byte	0x04, 0x11
        /*217a*/ 	.short	(.L_1483 - .L_1482)
	.align		4
.L_1482:
        /*217c*/ 	.word	index@($__internal_32_$__cuda_sm20_dblrcp_rn_slowpath_v3)
        /*2180*/ 	.word	0x00000000


	//----- nvinfo : EIATTR_FRAME_SIZE
	.align		4
.L_1483:
        /*2184*/ 	.byte	0x04, 0x11
        /*2186*/ 	.short	(.L_1485 - .L_1484)
	.align		4
.L_1484:
        /*2188*/ 	.word	index@(_ZN2at6native29vectorized_elementwise_kernelILi2EZNS0_50_GLOBAL__N__2680c7bb_12_PowKernel_cu_7dd49032_300329pow_tensor_scalar_kernel_implIssEEvRNS_18TensorIteratorBaseET0_EUlsE1_St5arrayIPcLm2EEEEviS6_T1_)
        /*218c*/ 	.word	0x00000000


	//----- nvinfo : EIATTR_REGCOUNT
	.align		4
.L_1485:
        /*2190*/ 	.byte	0x04, 0x2f
        /*2192*/ 	.short	(.L_1487 - .L_1486)
	.align		4
.L_1486:
        /*2194*/ 	.word	index@(_ZN2at6native27unrolled_elementwise_kernelIZNS0_50_GLOBAL__N__2680c7bb_12_PowKernel_cu_7dd49032_300329pow_tensor_scalar_kernel_implIssEEvRNS_18TensorIteratorBaseET0_EUlsE1_St5arrayIPcLm2EELi4E23TrivialOffsetCalculatorILi1EjESC_NS0_6memory15LoadWithoutCastENSD_16StoreWithoutCastEEEviT_S6_T2_T3_T4_T5_)
        /*2198*/ 	.word	0x00000018


	//----- nvinfo : EIATTR_FRAME_SIZE
	.align		4
.L_1487:
        /*219c*/ 	.byte	0x04, 0x11
        /*219e*/ 	.short	(.L_1489 - .L_1488)
	.align		4
.L_1488:
        /*21a0*/ 	.word	index@($__internal_31_$__cuda_sm20_dblrcp_rn_slowpath_v3)
        /*21a4*/ 	.word	0x00000000


	//----- nvinfo : EIATTR_FRAME_SIZE
	.align		4
.L_1489:
        /*21a8*/ 	.byte	0x04, 0x11
        /*21aa*/ 	.short	(.L_1491 - .L_1490)
	.align		4
.L_1490:
        /*21ac*/ 	.word	index@(_ZN2at6native27unrolled_elementwise_kernelIZNS0_50_GLOBAL__N__2680c7bb_12_PowKernel_cu_7dd49032_300329pow_tensor_scalar_kernel_implIssEEvRNS_18TensorIteratorBaseET0_EUlsE1_St5arrayIPcLm2EELi4E23TrivialOffsetCalculatorILi1EjESC_NS0_6memory15LoadWithoutCastENSD_16StoreWithoutCastEEEviT_S6_T2_T3_T4_T5_)
        /*21b0*/ 	.word	0x00000000


	//----- nvinfo : EIATTR_REGCOUNT
	.align		4
.L_1491:
        /*21b4*/ 	.byte	0x04, 0x2f
        /*21b6*/ 	.short	(.L_1493 - .L_1492)
	.align		4
.L_1492:
        /*21b8*/ 	.word	index@(_ZN2at6native18elementwise_kernelILi128ELi4EZNS0_22gpu_kernel_impl_nocastIZNS0_50_GLOBAL__N__2680c7bb_12_PowKernel_cu_7dd49032_300329pow_tensor_scalar_kernel_implIssEEvRNS_18TensorIteratorBaseET0_EUlsE1_EEvS6_RKT_EUliE_EEviT1_)
        /*21bc*/ 	.word	0x00000014


	//----- nvinfo : EIATTR_FRAME_SIZE
	.align		4
.L_1493:
        /*21c0*/ 	.byte	0x04, 0x11
        /*21c2*/ 	.short	(.L_1495 - .L_1494)
	.align		4
.L_1494:
        /*21c4*/ 	.word	index@($__internal_30_$__cuda_sm20_dblrcp_rn_slowpath_v3)
        /*21c8*/ 	.word	0x00000000


	//----- nvinfo : EIATTR_FRAME_SIZE
	.align		4
.L_1495:
        /*21cc*/ 	.byte	0x04, 0x11
        /*21ce*/ 	.short	(.L_1497 - .L_1496)
	.align		4
.L_1496:
        /*21d0*/ 	.word	index@(_ZN2at6native18elementwise_kernelILi128ELi4EZNS0_22gpu_kernel_impl_nocastIZNS0_50_GLOBAL__N__2680c7bb_12_PowKernel_cu_7dd49032_300329pow_tensor_scalar_kernel_implIssEEvRNS_18TensorIteratorBaseET0_EUlsE1_EEvS6_RKT_EUliE_EEviT1_)
        /*21d4*/ 	.word	0x00000000


	//----- nvinfo : EIATTR_REGCOUNT
	.align		4
.L_1497:
        /*21d8*/ 	.byte	0x04, 0x2f
        /*21da*/ 	.short	(.L_1499 - .L_1498)
	.align		4
.L_1498:
        /*21dc*/ 	.word	index@(_ZN2at6native27unrolled_elementwise_kernelIZNS0_50_GLOBAL__N__2680c7bb_12_PowKernel_cu_7dd49032_300329pow_tensor_scalar_kernel_implIssEEvRNS_18TensorIteratorBaseET0_EUlsE1_St5arrayIPcLm2EELi4E23TrivialOffsetCalculatorILi1EjESC_NS0_6memory12LoadWithCastILi1EEENSD_13StoreWithCastILi1EEEEEviT_S6_T2_T3_T4_T5_)
        /*21e0*/ 	.word	0x0000001c


	//----- nvinfo : EIATTR_FRAME_SIZE
	.align		4
.L_1499:
        /*21e4*/ 	.byte	0x04, 0x11
        /*21e6*/ 	.short	(.L_1501 - .L_1500)
	.align		4
.L_1500:
        /*21e8*/ 	.word	index@($__internal_29_$__cuda_sm20_dblrcp_rn_slowpath_v3)
        /*21ec*/ 	.word	0x00000000


	//----- nvinfo : EIATTR_FRAME_SIZE
	.align		4
.L_1501:
        /*21f0*/ 	.byte	0x04, 0x11
        /*21f2*/ 	.short	(.L_1503 - .L_1502)
	.align		4
.L_1502:
        /*21f4*/ 	.word	index@(_ZN2at6native27unrolled_elementwise_kernelIZNS0_50_GLOBAL__N__2680c7bb_12_PowKernel_cu_7dd49032_300329pow_tensor_scalar_kernel_implIssEEvRNS_18TensorIteratorBaseET0_EUlsE1_St5arrayIPcLm2EELi4E23TrivialOffsetCalculatorILi1EjESC_NS0_6memory12LoadWithCastILi1EEENSD_13StoreWithCastILi1EEEEEviT_S6_T2_T3_T4_T5_)
        /*21f8*/ 	.word	0x00000000


	//----- nvinfo : EIATTR_REGCOUNT
	.align		4
.L_1503:
        /*21fc*/ 	.byte	0x04, 0x2f
        /*21fe*/ 	.short	(.L_1505 - .L_1504)
	.align		4
.L_1504:
        /*2200*/ 	.word	index@(_ZN2at6native18elementwise_kernelILi128ELi4EZNS0_15gpu_kernel_implIZNS0_50_GLOBAL__N__2680c7bb_12_PowKernel_cu_7dd49032_300329pow_tensor_scalar_kernel_implIssEEvRNS_18TensorIteratorBaseET0_EUlsE1_EEvS6_RKT_EUliE_EEviT1_)
        /*2204*/ 	.word	0x00000018


	//----- nvinfo : EIATTR_FRAME_SIZE
	.align		4
.L_1505:
        /*2208*/ 	.byte	0x04, 0x11
        /*220a*/ 	.short	(.L_1507 - .L_1506)
	.align		4
.L_1506:
        /*220c*/ 	.word	index@($__internal_28_$__cuda_sm20_dblrcp_rn_slowpath_v3)
        /*2210*/ 	.word	0x00000000


	//----- nvinfo : EIATTR_FRAME_SIZE
	.align		4
.L_1507:
        /*2214*/ 	.byte	0x04, 0x11
        /*2216*/ 	.short	(.L_1509 - .L_1508)
	.align		4
.L_1508:
        /*2218*/ 	.word	index@(_ZN2at6native18elementwise_kernelILi128ELi4EZNS0_15gpu_kernel_implIZNS0_50_GLOBAL__N__2680c7bb_12_PowKernel_cu_7dd49032_300329pow_tensor_scalar_kernel_implIssEEvRNS_18TensorIteratorBaseET0_EUlsE1_EEvS6_RKT_EUliE_EEviT1_)
        /*221c*/ 	.word	0x00000000


	//----- nvinfo : EIATTR_REGCOUNT
	.align		4
.L_1509:
        /*2220*/ 	.byte	0x04, 0x2f
        /*2222*/ 	.short	(.L_1511 - .L_1510)
	.align		4
.L_1510:
        /*2224*/ 	.word	index@(_ZN2at6native29vectorized_elementwise_kernelILi8EZNS0_50_GLOBAL__N__2680c7bb_12_PowKernel_cu_7dd49032_300329pow_tensor_scalar_kernel_implIssEEvRNS_18TensorIteratorBaseET0_EUlsE2_St5arrayIPcLm2EEEEviS6_T1_)
        /*2228*/ 	.word	0x00000020


	//----- nvinfo : EIATTR_FRAME_SIZE
	.align		4
.L_1511:
        /*222c*/ 	.byte	0x04, 0x11
        /*222e*/ 	.short	(.L_1513 - .L_1512)
	.align		4
.L_1512:
        /*2230*/ 	.word	index@(_ZN2at6native29vectorized_elementwise_kernelILi8EZNS0_50_GLOBAL__N__2680c7bb_12_PowKernel_cu_7dd49032_300329pow_tensor_scalar_kernel_implIssEEvRNS_18TensorIteratorBaseET0_EUlsE2_St5arrayIPcLm2EEEEviS6_T1_)
        /*2234*/ 	.word	0x00000000


	//----- nvinfo : EIATTR_REGCOUNT
	.align		4
.L_1513:
        /*2238*/ 	.byte	0x04, 0x2f
        /*223a*/ 	.short	(.L_1515 - .L_1514)
	.align		4
.L_1514:
        /*223c*/ 	.word	index@(_ZN2at6native29vectorized_elementwise_kernelILi4EZNS0_50_GLOBAL__N__2680c7bb_12_PowKernel_cu_7dd49032_300329pow_tensor_scalar_kernel_implIssEEvRNS_18TensorIteratorBaseET0_EUlsE2_St5arrayIPcLm2EEEEviS6_T1_)
        /*2240*/ 	.word	0x00000020


	//----- nvinfo : EIATTR_FRAME_SIZE
	.align		4
.L_1515:
        /*2244*/ 	.byte	0x04, 0x11
        /*2246*/ 	.short	(.L_1517 - .L_1516)
	.align		4
.L_1516:
        /*2248*/ 	.word	index@(_ZN2at6native29vectorized_elementwise_kernelILi4EZNS0_50_GLOBAL__N__2680c7bb_12_PowKernel_cu_7dd49032_300329pow_tensor_scalar_kernel_implIssEEvRNS_18TensorIteratorBaseET0_EUlsE2_St5arrayIPcLm2EEEEviS6_T1_)
        /*224c*/ 	.word	0x00000000


	//----- nvinfo : EIATTR_REGCOUNT
	.align		4
.L_1517:
        /*2250*/ 	.byte	0x04, 0x2f
        /*2252*/ 	.short	(.L_1519 - .L_1518)
	.align		4
.L_1518:
        /*2254*/ 	.word	index@(_ZN2at6native29vectorized_elementwise_kernelILi2EZNS0_50_GLOBAL__N__2680c7bb_12_PowKernel_cu_7dd49032_300329pow_tensor_scalar_kernel_implIssEEvRNS_18TensorIteratorBaseET0_EUlsE2_St5arrayIPcLm2EEEEviS6_T1_)
        /*2258*/ 	.word	0x00000020


	//----- nvinfo : EIATTR_FRAME_SIZE
	.align		4
.L_1519:
        /*225c*/ 	.byte	0x04, 0x11
        /*225e*/ 	.short	(.L_1521 - .L_1520)
	.align		4
.L_1520:
        /*2260*/ 	.word	index@(_ZN2at6native29vectorized_elementwise_kernelILi2EZNS0_50_GLOBAL__N__2680c7bb_12_PowKernel_cu_7dd49032_300329pow_tensor_scalar_kernel_implIssEEvRNS_18TensorIteratorBaseET0_EUlsE2_St5arrayIPcLm2EEEEviS6_T1_)
        /*2264*/ 	.word	0x00000000


	//----- nvinfo : EIATTR_REGCOUNT
	.align		4
.L_1521:
        /*2268*/ 	.byte	0x04, 0x2f
        /*226a*/ 	.short	(.L_1523 - .L_1522)
	.align		4
.L_1522:
        /*226c*/ 	.word	index@(_ZN2at6native27unrolled_elementwise_kernelIZNS0_50_GLOBAL__N__2680c7bb_12_PowKernel_cu_7dd49032_300329pow_tensor_scalar_kernel_implIssEEvRNS_18TensorIteratorBaseET0_EUlsE2_St5arrayIPcLm2EELi4E23TrivialOffsetCalculatorILi1EjESC_NS0_6memory15LoadWithoutCastENSD_16StoreWithoutCastEEEviT_S6_T2_T3_T4_T5_)
        /*2270*/ 	.word	0x00000016


	//----- nvinfo : EIATTR_FRAME_SIZE
	.align		4
.L_1523:
        /*2274*/ 	.byte	0x04, 0x11
        /*2276*/ 	.short	(.L_1525 - .L_1524)
	.align		4
.L_1524:
        /*2278*/ 	.word	index@(_ZN2at6native27unrolled_elementwise_kernelIZNS0_50_GLOBAL__N__2680c7bb_12_PowKernel_cu_7dd49032_300329pow_tensor_scalar_kernel_implIssEEvRNS_18TensorIteratorBaseET0_EUlsE2_St5arrayIPcLm2EELi4E23TrivialOffsetCalculatorILi1EjESC_NS0_6memory15LoadWithoutCastENSD_16StoreWithoutCastEEEviT_S6_T2_T3_T4_T5_)
        /*227c*/ 	.word	0x00000000


	//----- nvinfo : EIATTR_REGCOUNT
	.align		4
.L_1525:
        /*2280*/ 	.byte	0x04, 0x2f
        /*2282*/ 	.short	(.L_1527 - .L_1526)
	.align		4
.L_1526:
        /*2284*/ 	.word	index@(_ZN2at6native18elementwise_kernelILi128ELi4EZNS0_22gpu_kernel_impl_nocastIZNS0_50_GLOBAL__N__2680c7bb_12_PowKernel_cu_7dd49032_300329pow_tensor_scalar_kernel_implIssEEvRNS_18TensorIteratorBaseET0_EUlsE2_EEvS6_RKT_EUliE_EEviT1_)
        /*2288*/ 	.word	0x00000014


	//----- nvinfo : EIATTR_FRAME_SIZE
	.align		4
.L_1527:
        /*228c*/ 	.byte	0x04, 0x11
        /*228e*/ 	.short	(.L_1529 - .L_1528)
	.align		4
.L_1528:
        /*2290*/ 	.word	index@(_ZN2at6native18elementwise_kernelILi128ELi4EZNS0_22gpu_kernel_impl_nocastIZNS0_50_GLOBAL__N__2680c7bb_12_PowKernel_cu_7dd49032_300329pow_tensor_scalar_kernel_implIssEEvRNS_18TensorIteratorBaseET0_EUlsE2_EEvS6_RKT_EUliE_EEviT1_)
        /*2294*/ 	.word	0x00000000


	//----- nvinfo : EIATTR_REGCOUNT
	.align		4
.L_1529:
        /*2298*/ 	.byte	0x04, 0x2f
        /*229a*/ 	.short	(.L_1531 - .L_1530)
	.align		4
.L_1530:
        /*229c*/ 	.word	index@(_ZN2at6native27unrolled_elementwise_kernelIZNS0_50_GLOBAL__N__2680c7bb_12_PowKernel_cu_7dd49032_300329pow_tensor_scalar_kernel_implIssEEvRNS_18TensorIteratorBaseET0_EUlsE2_St5arrayIPcLm2EELi4E23TrivialOffsetCalculatorILi1EjESC_NS0_6memory12LoadWithCastILi1EEENSD_13StoreWithCastILi1EEEEEviT_S6_T2_T3_T4_T5_)
        /*22a0*/ 	.word	0x0000001e


	//----- nvinfo : EIATTR_FRAME_SIZE
	.align		4
.L_1531:
        /*22a4*/ 	.byte	0x04, 0x11
        /*22a6*/ 	.short	(.L_1533 - .L_1532)
	.align		4
.L_1532:
        /*22a8*/ 	.word	index@(_ZN2at6native27unrolled_elementwise_kernelIZNS0_50_GLOBAL__N__2680c7bb_12_PowKernel_cu_7dd49032_300329pow_tensor_scalar_kernel_implIssEEvRNS_18TensorIteratorBaseET0_EUlsE2_St5arrayIPcLm2EELi4E23TrivialOffsetCalculatorILi1EjESC_NS0_6memory12LoadWithCastILi1EEENSD_13StoreWithCastILi1EEEEEviT_S6_T2_T3_T4_T5_)
        /*22ac*/ 	.word	0x00000000


	//----- nvinfo : EIATTR_REGCOUNT
	.align		4
.L_1533:
        /*22b0*/ 	.byte	0x04, 0x2f
        /*22b2*/ 	.short	(.L_1535 - .L_1534)
	.align		4
.L_1534:
        /*22b4*/ 	.word	index@(_ZN2at6native18elementwise_kernelILi128ELi4EZNS0_15gpu_kernel_implIZNS0_50_GLOBAL__N__2680c7bb_12_PowKernel_cu_7dd49032_300329pow_tensor_scalar_kernel_implIssEEvRNS_18TensorIteratorBaseET0_EUlsE2_EEvS6_RKT_EUliE_EEviT1_)
        /*22b8*/ 	.word	0x00000018


	//----- nvinfo : EIATTR_FRAME_SIZE
	.align		4
.L_1535:
        /*22bc*/ 	.byte	0x04, 0x11
        /*22be*/ 	.short	(.L_1537 - .L_1536)
	.align		4
.L_1536:
        /*22c0*/ 	.word	index@(_ZN2at6native18elementwise_kernelILi128ELi4EZNS0_15gpu_kernel_implIZNS0_50_GLOBAL__N__2680c7bb_12_PowKernel_cu_7dd49032_300329pow_tensor_scalar_kernel_implIssEEvRNS_18TensorIteratorBaseET0_EUlsE2_EEvS6_RKT_EUliE_EEviT1_)
        /*22c4*/ 	.word	0x00000000


	//----- nvinfo : EIATTR_REGCOUNT
	.align		4
.L_1537:
        /*22c8*/ 	.byte	0x04, 0x2f
        /*22ca*/ 	.short	(.L_1539 - .L_1538)
	.align		4
.L_1538:
        /*22cc*/ 	.word	index@(_ZN2at6native29vectorized_elementwise_kernelILi8EZNS0_50_GLOBAL__N__2680c7bb_12_PowKernel_cu_7dd49032_300329pow_tensor_scalar_kernel_implIddEEvRNS_18TensorIteratorBaseET0_EUldE_St5arrayIPcLm2EEEEviS6_T1_)
        /*22d0*/ 	.word	0x00000020


	//----- nvinfo : EIATTR_FRAME_SIZE
	.align		4
.L_1539:
        /*22d4*/ 	.byte	0x04, 0x11
        /*22d6*/ 	.short	(.L_1541 - .L_1540)
	.align		4
.L_1540:
        /*22d8*/ 	.word	index@(_ZN2at6native29vectorized_elementwise_kernelILi8EZNS0_50_GLOBAL__N__2680c7bb_12_PowKernel_cu_7dd49032_300329pow_tensor_scalar_kernel_implIddEEvRNS_18TensorIteratorBaseET0_EUldE_St5arrayIPcLm2EEEEviS6_T1_)
        /*22dc*/ 	.word	0x00000000


	//----- nvinfo : EIATTR_REGCOUNT
	.align		4
.L_1541:
        /*22e0*/ 	.byte	0x04, 0x2f
        /*22e2*/ 	.short	(.L_1543 - .L_1542)
	.align		4
.L_1542:
        /*22e4*/ 	.word	index@(_ZN2at6native29vectorized_elementwise_kernelILi4EZNS0_50_GLOBAL__N__2680c7bb_12_PowKernel_cu_7dd49032_300329pow_tensor_scalar_kernel_implIddEEvRNS_18TensorIteratorBaseET0_EUldE_St5arrayIPcLm2EEEEviS6_T1_)
        /*22e8*/ 	.word	0x00000020


	//----- nvinfo : EIATTR_FRAME_SIZE
	.align		4
.L_1543:
        /*22ec*/ 	.byte	0x04, 0x11
        /*22ee*/ 	.short	(.L_1545 - .L_1544)
	.align		4
.L_1544:
        /*22f0*/ 	.word	index@(_ZN2at6native29vectorized_elementwise_kernelILi4EZNS0_50_GLOBAL__N__2680c7bb_12_PowKernel_cu_7dd49032_300329pow_tensor_scalar_kernel_implIddEEvRNS_18TensorIteratorBaseET0_EUldE_St5arrayIPcLm2EEEEviS6_T1_)
        /*22f4*/ 	.word	0x00000000


	//----- nvinfo : EIATTR_REGCOUNT
	.align		4
.L_1545:
        /*22f8*/ 	.byte	0x04, 0x2f
        /*22fa*/ 	.short	(.L_1547 - .L_1546)
	.align		4
.L_1546:
        /*22fc*/ 	.word	index@(_ZN2at6native29vectorized_elementwise_kernelILi2EZNS0_50_GLOBAL__N__2680c7bb_12_PowKernel_cu_7dd49032_300329pow_tensor_scalar_kernel_implIddEEvRNS_18TensorIteratorBaseET0_EUldE_St5arrayIPcLm2EEEEviS6_T1_)
        /*2300*/ 	.word	0x00000020


	//----- nvinfo : EIATTR_FRAME_SIZE
	.align		4
.L_1547:
        /*2304*/ 	.byte	0x04, 0x11
        /*2306*/ 	.short	(.L_1549 - .L_1548)
	.align		4
.L_1548:
        /*2308*/ 	.word	index@(_ZN2at6native29vectorized_elementwise_kernelILi2EZNS0_50_GLOBAL__N__2680c7bb_12_PowKernel_cu_7dd49032_300329pow_tensor_scalar_kernel_implIddEEvRNS_18TensorIteratorBaseET0_EUldE_St5arrayIPcLm2EEEEviS6_T1_)
        /*230c*/ 	.word	0x00000000


	//----- nvinfo : EIATTR_REGCOUNT
	.align		4
.L_1549:
        /*2310*/ 	.byte	0x04, 0x2f
        /*2312*/ 	.short	(.L_1551 - .L_1550)
	.align		4
.L_1550:
        /*2314*/ 	.word	index@(_ZN2at6native27unrolled_elementwise_kernelIZNS0_50_GLOBAL__N__2680c7bb_12_PowKernel_cu_7dd49032_300329pow_tensor_scalar_kernel_implIddEEvRNS_18TensorIteratorBaseET0_EUldE_St5arrayIPcLm2EELi4E23TrivialOffsetCalculatorILi1EjESC_NS0_6memory15LoadWithoutCastENSD_16StoreWithoutCastEEEviT_S6_T2_T3_T4_T5_)
        /*2318*/ 	.word	0x00000016


	//----- nvinfo : EIATTR_FRAME_SIZE
	.align		4
.L_1551:
        /*231c*/ 	.byte	0x04, 0x11
        /*231e*/ 	.short	(.L_1553 - .L_1552)
	.align		4
.L_1552:
        /*2320*/ 	.word	index@(_ZN2at6native27unrolled_elementwise_kernelIZNS0_50_GLOBAL__N__2680c7bb_12_PowKernel_cu_7dd49032_300329pow_tensor_scalar_kernel_implIddEEvRNS_18TensorIteratorBaseET0_EUldE_St5arrayIPcLm2EELi4E23TrivialOffsetCalculatorILi1EjESC_NS0_6memory15LoadWithoutCastENSD_16StoreWithoutCastEEEviT_S6_T2_T3_T4_T5_)
        /*2324*/ 	.word	0x00000000


	//----- nvinfo : EIATTR_REGCOUNT
	.align		4
.L_1553:
        /*2328*/ 	.byte	0x04, 0x2f
        /*232a*/ 	.short	(.L_1555 - .L_1554)
	.align		4
.L_1554:
        /*232c*/ 	.word	index@(_ZN2at6native18elementwise_kernelILi128ELi2EZNS0_22gpu_kernel_impl_nocastIZNS0_50_GLOBAL__N__2680c7bb_12_PowKernel_cu_7dd49032_300329pow_tensor_scalar_kernel_implIddEEvRNS_18TensorIteratorBaseET0_EUldE_EEvS6_RKT_EUliE_EEviT1_)
        /*2330*/ 	.word	0x00000014


	//----- nvinfo : EIATTR_FRAME_SIZE
	.align		4
.L_1555:
        /*2334*/ 	.byte	0x04, 0x11
        /*2336*/ 	.short	(.L_1557 - .L_1556)
	.align		4
.L_1556:
        /*2338*/ 	.word	index@(_ZN2at6native18elementwise_kernelILi128ELi2EZNS0_22gpu_kernel_impl_nocastIZNS0_50_GLOBAL__N__2680c7bb_12_PowKernel_cu_7dd49032_300329pow_tensor_scalar_kernel_implIddEEvRNS_18TensorIteratorBaseET0_EUldE_EEvS6_RKT_EUliE_EEviT1_)
        /*233c*/ 	.word	0x00000000


	//----- nvinfo : EIATTR_REGCOUNT
	.align		4
.L_1557:
        /*2340*/ 	.byte	0x04, 0x2f
        /*2342*/ 	.short	(.L_1559 - .L_1558)
	.align		4
.L_1558:
        /*2344*/ 	.word	index@(_ZN2at6native27unrolled_elementwise_kernelIZNS0_50_GLOBAL__N__2680c7bb_12_PowKernel_cu_7dd49032_300329pow_tensor_scalar_kernel_implIddEEvRNS_18TensorIteratorBaseET0_EUldE_St5arrayIPcLm2EELi4E23TrivialOffsetCalculatorILi1EjESC_NS0_6memory12LoadWithCastILi1EEENSD_13StoreWithCastILi1EEEEEviT_S6_T2_T3_T4_T5_)
        /*2348*/ 	.word	0x00000022


	//----- nvinfo : EIATTR_FRAME_SIZE
	.align		4
.L_1559:
        /*234c*/ 	.byte	0x04, 0x11
        /*234e*/ 	.short	(.L_1561 - .L_1560)
	.align		4
.L_1560:
        /*2350*/ 	.word	index@(_ZN2at6native27unrolled_elementwise_kernelIZNS0_50_GLOBAL__N__2680c7bb_12_PowKernel_cu_7dd49032_300329pow_tensor_scalar_kernel_implIddEEvRNS_18TensorIteratorBaseET0_EUldE_St5arrayIPcLm2EELi4E23TrivialOffsetCalculatorILi1EjESC_NS0_6memory12LoadWithCastILi1EEENSD_13StoreWithCastILi1EEEEEviT_S6_T2_T3_T4_T5_)
        /*2354*/ 	.word	0x00000000


	//----- nvinfo : EIATTR_REGCOUNT
	.align		4
.L_1561:
        /*2358*/ 	.byte	0x04, 0x2f
        /*235a*/ 	.short	(.L_1563 - .L_1562)
	.align		4
.L_1562:
        /*235c*/ 	.word	index@(_ZN2at6native18elementwise_kernelILi128ELi4EZNS0_15gpu_kernel_implIZNS0_50_GLOBAL__N__2680c7bb_12_PowKernel_cu_7dd49032_300329pow_tensor_scalar_kernel_implIddEEvRNS_18TensorIteratorBaseET0_EUldE_EEvS6_RKT_EUliE_EEviT1_)
        /*2360*/ 	.word	0x00000018


	//----- nvinfo : EIATTR_FRAME_SIZE
	.align		4
.L_1563:
        /*2364*/ 	.byte	0x04, 0x11
        /*2366*/ 	.short	(.L_1565 - .L_1564)
	.align		4
.L_1564:
        /*2368*/ 	.word	index@(_ZN2at6native18elementwise_kernelILi128ELi4EZNS0_15gpu_kernel_implIZNS0_50_GLOBAL__N__2680c7bb_12_PowKernel_cu_7dd49032_300329pow_tensor_scalar_kernel_implIddEEvRNS_18TensorIteratorBaseET0_EUldE_EEvS6_RKT_EUliE_EEviT1_)
        /*236c*/ 	.word	0x00000000


	//----- nvinfo : EIATTR_REGCOUNT
	.align		4
.L_1565:
        /*2370*/ 	.byte	0x04, 0x2f
        /*2372*/ 	.short	(.L_1567 - .L_1566)
	.align		4
.L_1566:
        /*2374*/ 	.word	index@(_ZN2at6native29vectorized_elementwise_kernelILi8EZNS0_50_GLOBAL__N__2680c7bb_12_PowKernel_cu_7dd49032_300329pow_tensor_scalar_kernel_implIddEEvRNS_18TensorIteratorBaseET0_EUldE0_St5arrayIPcLm2EEEEviS6_T1_)
        /*2378*/ 	.word	0x00000020


	//----- nvinfo : EIATTR_FRAME_SIZE
	.align		4
.L_1567:
        /*237c*/ 	.byte	0x04, 0x11
        /*237e*/ 	.short	(.L_1569 - .L_1568)
	.align		4
.L_1568:
        /*2380*/ 	.word	index@(_ZN2at6native29vectorized_elementwise_kernelILi8EZNS0_50_GLOBAL__N__2680c7bb_12_PowKernel_cu_7dd49032_300329pow_tensor_scalar_kernel_implIddEEvRNS_18TensorIteratorBaseET0_EUldE0_St5arrayIPcLm2EEEEviS6_T1_)
        /*2384*/ 	.word	0x00000000


	//----- nvinfo : EIATTR_REGCOUNT
	.align		4
.L_1569:
        /*2388*/ 	.byte	0x04, 0x2f
        /*238a*/ 	.short	(.L_1571 - .L_1570)
	.align		4
.L_1570:
        /*238c*/ 	.word	index@(_ZN2at6native29vectorized_elementwise_kernelILi4EZNS0_50_GLOBAL__N__2680c7bb_12_PowKernel_cu_7dd49032_300329pow_tensor_scalar_kernel_implIddEEvRNS_18TensorIteratorBaseET0_EUldE0_St5arrayIPcLm2EEEEviS6_T1_)
        /*2390*/ 	.word	0x00000020


	//----- nvinfo : EIATTR_FRAME_SIZE
	.align		4
.L_1571:
        /*2394*/ 	.byte	0x04, 0x11
        /*2396*/ 	.short	(.L_1573 - .L_1572)
	.align		4
.L_1572:
        /*2398*/ 	.word	index@(_ZN2at6native29vectorized_elementwise_kernelILi4EZNS0_50_GLOBAL__N__2680c7bb_12_PowKernel_cu_7dd49032_300329pow_tensor_scalar_kernel_implIddEEvRNS_18TensorIteratorBaseET0_EUldE0_St5arrayIPcLm2EEEEviS6_T1_)
        /*239c*/ 	.word	0x00000000


	//----- nvinfo : EIATTR_REGCOUNT
	.align		4
.L_1573:
        /*23a0*/ 	.byte	0x04, 0x2f
        /*23a2*/ 	.short	(.L_1575 - .L_1574)
	.align		4
.L_1574:
        /*23a4*/ 	.word	index@(_ZN2at6native29vectorized_elementwise_kernelILi2EZNS0_50_GLOBAL__N__2680c7bb_12_PowKernel_cu_7dd49032_300329pow_tensor_scalar_kernel_implIddEEvRNS_18TensorIteratorBaseET0_EUldE0_St5arrayIPcLm2EEEEviS6_T1_)
        /*23a8*/ 	.word	0x00000020


	//----- nvinfo : EIATTR_FRAME_SIZE
	.align		4
.L_1575:
        /*23ac*/ 	.byte	0x04, 0x11
        /*23ae*/ 	.short	(.L_1577 - .L_1576)
	.align		4
.L_1576:
        /*23b0*/ 	.word	index@(_ZN2at6native29vectorized_elementwise_kernelILi2EZNS0_50_GLOBAL__N__2680c7bb_12_PowKernel_cu_7dd49032_300329pow_tensor_scalar_kernel_implIddEEvRNS_18TensorIteratorBaseET0_EUldE0_St5arrayIPcLm2EEEEviS6_T1_)
        /*23b4*/ 	.word	0x00000000


	//----- nvinfo : EIATTR_REGCOUNT
	.align		4
.L_1577:
        /*23b8*/ 	.byte	0x04, 0x2f
        /*23ba*/ 	.short	(.L_1579 - .L_1578)
	.align		4
.L_1578:
        /*23bc*/ 	.word	index@(_ZN2at6native27unrolled_elementwise_kernelIZNS0_50_GLOBAL__N__2680c7bb_12_PowKernel_cu_7dd49032_300329pow_tensor_scalar_kernel_implIddEEvRNS_18TensorIteratorBaseET0_EUldE0_St5arrayIPcLm2EELi4E23TrivialOffsetCalculatorILi1EjESC_NS0_6memory15LoadWithoutCastENSD_16StoreWithoutCastEEEviT_S6_T2_T3_T4_T5_)
        /*23c0*/ 	.word	0x00000016


	//----- nvinfo : EIATTR_FRAME_SIZE
	.align		4
.L_1579:
        /*23c4*/ 	.byte	0x04, 0x11
        /*23c6*/ 	.short	(.L_1581 - .L_1580)
	.align		4
.L_1580:
        /*23c8*/ 	.word	index@(_ZN2at6native27unrolled_elementwise_kernelIZNS0_50_GLOBAL__N__2680c7bb_12_PowKernel_cu_7dd49032_300329pow_tensor_scalar_kernel_implIddEEvRNS_18TensorIteratorBaseET0_EUldE0_St5arrayIPcLm2EELi4E23TrivialOffsetCalculatorILi1EjESC_NS0_6memory15LoadWithoutCastENSD_16StoreWithoutCastEEEviT_S6_T2_T3_T4_T5_)
        /*23cc*/ 	.word	0x00000000


	//----- nvinfo : EIATTR_REGCOUNT
	.align		4
.L_1581:
        /*23d0*/ 	.byte	0x04, 0x2f
        /*23d2*/ 	.short	(.L_1583 - .L_1582)
	.align		4
.L_1582:
        /*23d4*/ 	.word	index@(_ZN2at6native18elementwise_kernelILi128ELi2EZNS0_22gpu_kernel_impl_nocastIZNS0_50_GLOBAL__N__2680c7bb_12_PowKernel_cu_7dd49032_300329pow_tensor_scalar_kernel_implIddEEvRNS_18TensorIteratorBaseET0_EUldE0_EEvS6_RKT_EUliE_EEviT1_)
        /*23d8*/ 	.word	0x00000014


	//----- nvinfo : EIATTR_FRAME_SIZE
	.align		4
.L_1583:
        /*23dc*/ 	.byte	0x04, 0x11
        /*23de*/ 	.short	(.L_1585 - .L_1584)
	.align		4
.L_1584:
        /*23e0*/ 	.word	index@(_ZN2at6native18elementwise_kernelILi128ELi2EZNS0_22gpu_kernel_impl_nocastIZNS0_50_GLOBAL__N__2680c7bb_12_PowKernel_cu_7dd49032_300329pow_tensor_scalar_kernel_implIddEEvRNS_18TensorIteratorBaseET0_EUldE0_EEvS6_RKT_EUliE_EEviT1_)
        /*23e4*/ 	.word	0x00000000


	//----- nvinfo : EIATTR_REGCOUNT
	.align		4
.L_1585:
        /*23e8*/ 	.byte	0x04, 0x2f
        /*23ea*/ 	.short	(.L_1587 - .L_1586)
	.align		4
.L_1586:
        /*23ec*/ 	.word	index@(_ZN2at6native27unrolled_elementwise_kernelIZNS0_50_GLOBAL__N__2680c7bb_12_PowKernel_cu_7dd49032_300329pow_tensor_scalar_kernel_implIddEEvRNS_18TensorIteratorBaseET0_EUldE0_St5arrayIPcLm2EELi4E23TrivialOffsetCalculatorILi1EjESC_NS0_6memory12LoadWithCastILi1EEENSD_13StoreWithCastILi1EEEEEviT_S6_T2_T3_T4_T5_)
        /*23f0*/ 	.word	0x00000022


	//----- nvinfo : EIATTR_FRAME_SIZE
	.align		4
.L_1587:
        /*23f4*/ 	.byte	0x04, 0x11
        /*23f6*/ 	.short	(.L_1589 - .L_1588)
	.align		4
.L_1588:
        /*23f8*/ 	.word	index@(_ZN2at6native27unrolled_elementwise_kernelIZNS0_50_GLOBAL__N__2680c7bb_12_PowKernel_cu_7dd49032_300329pow_tensor_scalar_kernel_implIddEEvRNS_18TensorIteratorBaseET0_EUldE0_St5arrayIPcLm2EELi4E23TrivialOffsetCalculatorILi1EjESC_NS0_6memory12LoadWithCastILi1EEENSD_13StoreWithCastILi1EEEEEviT_S6_T2_T3_T4_T5_)
        /*23fc*/ 	.word	0x00000000


	//----- nvinfo : EIATTR_REGCOUNT
	.align		4
.L_1589:
        /*2400*/ 	.byte	0x04, 0x2f
        /*2402*/ 	.short	(.L_1591 - .L_1590)
	.align		4
.L_1590:
        /*2404*/ 	.word	index@(_ZN2at6native18elementwise_kernelILi128ELi4EZNS0_15gpu_kernel_implIZNS0_50_GLOBAL__N__2680c7bb_12_PowKernel_cu_7dd49032_300329pow_tensor_scalar_kernel_implIddEEvRNS_18TensorIteratorBaseET0_EUldE0_EEvS6_RKT_EUliE_EEviT1_)
        /*2408*/ 	.word	0x00000018


	//----- nvinfo : EIATTR_FRAME_SIZE
	.align		4
.L_1591:
        /*240c*/ 	.byte	0x04, 0x11
        /*240e*/ 	.short	(.L_1593 - .L_1592)
	.align		4
.L_1592:
        /*2410*/ 	.word	index@(_ZN2at6native18elementwise_kernelILi128ELi4EZNS0_15gpu_kernel_implIZNS0_50_GLOBAL__N__2680c7bb_12_PowKernel_cu_7dd49032_300329pow_tensor_scalar_kernel_implIddEEvRNS_18TensorIteratorBaseET0_EUldE0_EEvS6_RKT_EUliE_EEviT1_)
        /*2414*/ 	.word	0x00000000


	//----- nvinfo : EIATTR_REGCOUNT
	.align		4
.L_1593:
        /*2418*/ 	.byte	0x04, 0x2f
        /*241a*/ 	.short	(.L_1595 - .L_1594)
	.align		4
.L_1594:
        /*241c*/ 	.word	index@(_ZN2at6native29vectorized_elementwise_kernelILi8EZNS0_50_GLOBAL__N__2680c7bb_12_PowKernel_cu_7dd49032_300329pow_tensor_scalar_kernel_implIddEEvRNS_18TensorIteratorBaseET0_EUldE1_St5arrayIPcLm2EEEEviS6_T1_)
        /*2420*/ 	.word	0x00000026


	//----- nvinfo : EIATTR_FRAME_SIZE
	.align		4
.L_1595:
        /*2424*/ 	.byte	0x04, 0x11
        /*2426*/ 	.short	(.L_1597 - .L_1596)
	.align		4
.L_1596:
        /*2428*/ 	.word	index@($__internal_27_$__cuda_sm20_dblrcp_rn_slowpath_v3)
        /*242c*/ 	.word	0x00000000


	//----- nvinfo : EIATTR_FRAME_SIZE
	.align		4
.L_1597:
        /*2430*/ 	.byte	0x04, 0x11
        /*2432*/ 	.short	(.L_1599 - .L_1598)
	.align		4
.L_1598:
        /*2434*/ 	.word	index@(_ZN2at6native29vectorized_elementwise_kernelILi8EZNS0_50_GLOBAL__N__2680c7bb_12_PowKernel_cu_7dd49032_300329pow_tensor_scalar_kernel_implIddEEvRNS_18TensorIteratorBaseET0_EUldE1_St5arrayIPcLm2EEEEviS6_T1_)
        /*2438*/ 	.word	0x00000000


	//----- nvinfo : EIATTR_REGCOUNT
	.align		4
.L_1599:
        /*243c*/ 	.byte	0x04, 0x2f
        /*243e*/ 	.short	(.L_1601 - .L_1600)
	.align		4
.L_1600:
        /*2440*/ 	.word	index@(_ZN2at6native29vectorized_elementwise_kernelILi4EZNS0_50_GLOBAL__N__2680c7bb_12_PowKernel_cu_7dd49032_300329pow_tensor_scalar_kernel_implIddEEvRNS_18TensorIteratorBaseET0_EUldE1_St5arrayIPcLm2EEEEviS6_T1_)
        /*2444*/ 	.word	0x00000026


	//----- nvinfo : EIATTR_FRAME_SIZE
	.align		4
.L_1601:
        /*2448*/ 	.byte	0x04, 0x11
        /*244a*/ 	.short	(.L_1603 - .L_1602)
	.align		4
.L_1602:
        /*244c*/ 	.word	index@($__internal_26_$__cuda_sm20_dblrcp_rn_slowpath_v3)
        /*2450*/ 	.word	0x00000000


	//----- nvinfo : EIATTR_FRAME_SIZE
	.align		4
.L_1603:
        /*2454*/ 	.byte	0x04, 0x11
        /*2456*/ 	.short	(.L_1605 - .L_1604)
	.align		4
.L_1604:
        /*2458*/ 	.word	index@(_ZN2at6native29vectorized_elementwise_kernelILi4EZNS0_50_GLOBAL__N__2680c7bb_12_PowKernel_cu_7dd49032_300329pow_tensor_scalar_kernel_implIddEEvRNS_18TensorIteratorBaseET0_EUldE1_St5arrayIPcLm2EEEEviS6_T1_)
        /*245c*/ 	.word	0x00000000


	//----- nvinfo : EIATTR_REGCOUNT
	.align		4
.L_1605:
        /*2460*/ 	.byte	0x04, 0x2f
        /*2462*/ 	.short	(.L_1607 - .L_1606)
	.align		4
.L_1606:
        /*2464*/ 	.word	index@(_ZN2at6native29vectorized_elementwise_kernelILi2EZNS0_50_GLOBAL__N__2680c7bb_12_PowKernel_cu_7dd49032_300329pow_tensor_scalar_kernel_implIddEEvRNS_18TensorIteratorBaseET0_EUldE1_St5arrayIPcLm2EEEEviS6_T1_)
        /*2468*/ 	.word	0x00000026


	//----- nvinfo : EIATTR_FRAME_SIZE
	.align		4
.L_1607:
        /*246c*/ 	.byte	0x04, 0x11
        /*246e*/ 	.short	(.L_1609 - .L_1608)
	.align		4
.L_1608:
        /*2470*/ 	.word	index@($__internal_25_$__cuda_sm20_dblrcp_rn_slowpath_v3)
        /*2474*/ 	.word	0x00000000


	//----- nvinfo : EIATTR_FRAME_SIZE
	.align		4
.L_1609:
        /*2478*/ 	.byte	0x04, 0x11
        /*247a*/ 	.short	(.L_1611 - .L_1610)
	.align		4
.L_1610:
        /*247c*/ 	.word	index@(_ZN2at6native29vectorized_elementwise_kernelILi2EZNS0_50_GLOBAL__N__2680c7bb_12_PowKernel_cu_7dd49032_300329pow_tensor_scalar_kernel_implIddEEvRNS_18TensorIteratorBaseET0_EUldE1_St5arrayIPcLm2EEEEviS6_T1_)
        /*2480*/ 	.word	0x00000000


	//----- nvinfo : EIATTR_REGCOUNT
	.align		4
.L_1611:
        /*2484*/ 	.byte	0x04, 0x2f
        /*2486*/ 	.short	(.L_1613 - .L_1612)
	.align		4
.L_1612:
        /*2488*/ 	.word	index@(_ZN2at6native27unrolled_elementwise_kernelIZNS0_50_GLOBAL__N__2680c7bb_12_PowKernel_cu_7dd49032_300329pow_tensor_scalar_kernel_implIddEEvRNS_18TensorIteratorBaseET0_EUldE1_St5arrayIPcLm2EELi4E23TrivialOffsetCalculatorILi1EjESC_NS0_6memory15LoadWithoutCastENSD_16StoreWithoutCastEEEviT_S6_T2_T3_T4_T5_)
        /*248c*/ 	.word	0x00000018


	//----- nvinfo : EIATTR_FRAME_SIZE
	.align		4
.L_1613:
        /*2490*/ 	.byte	0x04, 0x11
        /*2492*/ 	.short	(.L_1615 - .L_1614)
	.align		4
.L_1614:
        /*2494*/ 	.word	index@($__internal_24_$__cuda_sm20_dblrcp_rn_slowpath_v3)
        /*2498*/ 	.word	0x00000000


	//----- nvinfo : EIATTR_FRAME_SIZE
	.align		4
.L_1615:
        /*249c*/ 	.byte	0x04, 0x11
        /*249e*/ 	.short	(.L_1617 - .L_1616)
	.align		4
.L_1616:
        /*24a0*/ 	.word	index@(_ZN2at6native27unrolled_elementwise_kernelIZNS0_50_GLOBAL__N__2680c7bb_12_PowKernel_cu_7dd49032_300329pow_tensor_scalar_kernel_implIddEEvRNS_18TensorIteratorBaseET0_EUldE1_St5arrayIPcLm2EELi4E23TrivialOffsetCalculatorILi1EjESC_NS0_6memory15LoadWithoutCastENSD_16StoreWithoutCastEEEviT_S6_T2_T3_T4_T5_)
        /*24a4*/ 	.word	0x00000000


	//----- nvinfo : EIATTR_REGCOUNT
	.align		4
.L_1617:
        /*24a8*/ 	.byte	0x04, 0x2f
        /*24aa*/ 	.short	(.L_1619 - .L_1618)
	.align		4
.L_1618:
        /*24ac*/ 	.word	index@(_ZN2at6native18elementwise_kernelILi128ELi2EZNS0_22gpu_kernel_impl_nocastIZNS0_50_GLOBAL__N__2680c7bb_12_PowKernel_cu_7dd49032_300329pow_tensor_scalar_kernel_implIddEEvRNS_18TensorIteratorBaseET0_EUldE1_EEvS6_RKT_EUliE_EEviT1_)
        /*24b0*/ 	.word	0x00000014


	//----- nvinfo : EIATTR_FRAME_SIZE
	.align		4
.L_1619:
        /*24b4*/ 	.byte	0x04, 0x11
        /*24b6*/ 	.short	(.L_1621 - .L_1620)
	.align		4
.L_1620:
        /*24b8*/ 	.word	index@($__internal_23_$__cuda_sm20_dblrcp_rn_slowpath_v3)
        /*24bc*/ 	.word	0x00000000


	//----- nvinfo : EIATTR_FRAME_SIZE
	.align		4
.L_1621:
        /*24c0*/ 	.byte	0x04, 0x11
        /*24c2*/ 	.short	(.L_1623 - .L_1622)
	.align		4
.L_1622:
        /*24c4*/ 	.word	index@(_ZN2at6native18elementwise_kernelILi128ELi2EZNS0_22gpu_kernel_impl_nocastIZNS0_50_GLOBAL__N__2680c7bb_12_PowKernel_cu_7dd49032_300329pow_tensor_scalar_kernel_implIddEEvRNS_18TensorIteratorBaseET0_EUldE1_EEvS6_RKT_EUliE_EEviT1_)
        /*24c8*/ 	.word	0x00000000


	//----- nvinfo : EIATTR_REGCOUNT
	.align		4
.L_1623:
        /*24cc*/ 	.byte	0x04, 0x2f
        /*24ce*/ 	.short	(.L_1625 - .L_1624)
	.align		4
.L_1624:
        /*24d0*/ 	.word	index@(_ZN2at6native27unrolled_elementwise_kernelIZNS0_50_GLOBAL__N__2680c7bb_12_PowKernel_cu_7dd49032_300329pow_tensor_scalar_kernel_implIddEEvRNS_18TensorIteratorBaseET0_EUldE1_St5arrayIPcLm2EELi4E23TrivialOffsetCalculatorILi1EjESC_NS0_6memory12LoadWithCastILi1EEENSD_13StoreWithCastILi1EEEEEviT_S6_T2_T3_T4_T5_)
        /*24d4*/ 	.word	0x00000022


	//----- nvinfo : EIATTR_FRAME_SIZE
	.align		4
.L_1625:
        /*24d8*/ 	.byte	0x04, 0x11
        /*24da*/ 	.short	(.L_1627 - .L_1626)
	.align		4
.L_1626:
        /*24dc*/ 	.word	index@($__internal_22_$__cuda_sm20_dblrcp_rn_slowpath_v3)
        /*24e0*/ 	.word	0x00000000


	//----- nvinfo : EIATTR_FRAME_SIZE
	.align		4
.L_1627:
        /*24e4*/ 	.byte	0x04, 0x11
        /*24e6*/ 	.short	(.L_1629 - .L_1628)
	.align		4
.L_1628:
        /*24e8*/ 	.word	index@(_ZN2at6native27unrolled_elementwise_kernelIZNS0_50_GLOBAL__N__2680c7bb_12_PowKernel_cu_7dd49032_300329pow_tensor_scalar_kernel_implIddEEvRNS_18TensorIteratorBaseET0_EUldE1_St5arrayIPcLm2EELi4E23TrivialOffsetCalculatorILi1EjESC_NS0_6memory12LoadWithCastILi1EEENSD_13StoreWithCastILi1EEEEEviT_S6_T2_T3_T4_T5_)
        /*24ec*/ 	.word	0x00000000


	//----- nvinfo : EIATTR_REGCOUNT
	.align		4
.L_1629:
        /*24f0*/ 	.byte	0x04, 0x2f
        /*24f2*/ 	.short	(.L_1631 - .L_1630)
	.align		4
.L_1630:
        /*24f4*/ 	.word	index@(_ZN2at6native18elementwise_kernelILi128ELi4EZNS0_15gpu_kernel_implIZNS0_50_GLOBAL__N__2680c7bb_12_PowKernel_cu_7dd49032_300329pow_tensor_scalar_kernel_implIddEEvRNS_18TensorIteratorBaseET0_EUldE1_EEvS6_RKT_EUliE_EEviT1_)
        /*24f8*/ 	.word	0x00000018


	//----- nvinfo : EIATTR_FRAME_SIZE
	.align		4
.L_1631:
        /*24fc*/ 	.byte	0x04, 0x11
        /*24fe*/ 	.short	(.L_1633 - .L_1632)
	.align		4
.L_1632:
        /*2500*/ 	.word	index@($__internal_21_$__cuda_sm20_dblrcp_rn_slowpath_v3)
        /*2504*/ 	.word	0x00000000


	//----- nvinfo : EIATTR_FRAME_SIZE
	.align		4
.L_1633:
        /*2508*/ 	.byte	0x04, 0x11
        /*250a*/ 	.short	(.L_1635 - .L_1634)
	.align		4
.L_1634:
        /*250c*/ 	.word	index@(_ZN2at6native18elementwise_kernelILi128ELi4EZNS0_15gpu_kernel_implIZNS0_50_GLOBAL__N__2680c7bb_12_PowKernel_cu_7dd49032_300329pow_tensor_scalar_kernel_implIddEEvRNS_18TensorIteratorBaseET0_EUldE1_EEvS6_RKT_EUliE_EEviT1_)
        /*2510*/ 	.word	0x00000000


	//----- nvinfo : EIATTR_REGCOUNT
	.align		4
.L_1635:
        /*2514*/ 	.byte	0x04, 0x2f
        /*2516*/ 	.short	(.L_1637 - .L_1636)
	.align		4
.L_1636:
        /*2518*/ 	.word	index@(_ZN2at6native29vectorized_elementwise_kernelILi8EZNS0_50_GLOBAL__N__2680c7bb_12_PowKernel_cu_7dd49032_300329pow_tensor_scalar_kernel_implIddEEvRNS_18TensorIteratorBaseET0_EUldE2_St5arrayIPcLm2EEEEviS6_T1_)
        /*251c*/ 	.word	0x00000038


	//----- nvinfo : EIATTR_FRAME_SIZE
	.align		4
.L_1637:
        /*2520*/ 	.byte	0x04, 0x11
        /*2522*/ 	.short	(.L_1639 - .L_1638)
	.align		4
.L_1638:
        /*2524*/ 	.word	index@($_ZN2at6native29vectorized_elementwise_kernelILi8EZNS0_50_GLOBAL__N__2680c7bb_12_PowKernel_cu_7dd49032_300329pow_tensor_scalar_kernel_implIddEEvRNS_18TensorIteratorBaseET0_EUldE2_St5arrayIPcLm2EEEEviS6_T1_$__internal_accurate_pow)
        /*2528*/ 	.word	0x00000000


	//----- nvinfo : EIATTR_FRAME_SIZE
	.align		4
.L_1639:
        /*252c*/ 	.byte	0x04, 0x11
        /*252e*/ 	.short	(.L_1641 - .L_1640)
	.align		4
.L_1640:
        /*2530*/ 	.word	index@(_ZN2at6native29vectorized_elementwise_kernelILi8EZNS0_50_GLOBAL__N__2680c7bb_12_PowKernel_cu_7dd49032_300329pow_tensor_scalar_kernel_implIddEEvRNS_18TensorIteratorBaseET0_EUldE2_St5arrayIPcLm2EEEEviS6_T1_)
        /*2534*/ 	.word	0x00000000


	//----- nvinfo : EIATTR_REGCOUNT
	.align		4
.L_1641:
        /*2538*/ 	.byte	0x04, 0x2f
        /*253a*/ 	.short	(.L_1643 - .L_1642)
	.align		4
.L_1642:
        /*253c*/ 	.word	index@(_ZN2at6native29vectorized_elementwise_kernelILi4EZNS0_50_GLOBAL__N__2680c7bb_12_PowKernel_cu_7dd49032_300329pow_tensor_scalar_kernel_implIddEEvRNS_18TensorIteratorBaseET0_EUldE2_St5arrayIPcLm2EEEEviS6_T1_)
        /*2540*/ 	.word	0x00000038


	//----- nvinfo : EIATTR_FRAME_SIZE
	.align		4
.L_1643:
        /*2544*/ 	.byte	0x04, 0x11
        /*2546*/ 	.short	(.L_1645 - .L_1644)
	.align		4
.L_1644:
        /*2548*/ 	.word	index@($_ZN2at6native29vectorized_elementwise_kernelILi4EZNS0_50_GLOBAL__N__2680c7bb_12_PowKernel_cu_7dd49032_300329pow_tensor_scalar_kernel_implIddEEvRNS_18TensorIteratorBaseET0_EUldE2_St5arrayIPcLm2EEEEviS6_T1_$__internal_accurate_pow)
        /*254c*/ 	.word	0x00000000


	//----- nvinfo : EIATTR_FRAME_SIZE
	.align		4
.L_1645:
        /*2550*/ 	.byte	0x04, 0x11
        /*2552*/ 	.short	(.L_1647 - .L_1646)
	.align		4
.L_1646:
        /*2554*/ 	.word	index@(_ZN2at6native29vectorized_elementwise_kernelILi4EZNS0_50_GLOBAL__N__2680c7bb_12_PowKernel_cu_7dd49032_300329pow_tensor_scalar_kernel_implIddEEvRNS_18TensorIteratorBaseET0_EUldE2_St5arrayIPcLm2EEEEviS6_T1_)
        /*2558*/ 	.word	0x00000000


	//----- nvinfo : EIATTR_REGCOUNT
	.align		4
.L_1647:
        /*255c*/ 	.byte	0x04, 0x2f
        /*255e*/ 	.short	(.L_1649 - .L_1648)
	.align		4
.L_1648:
        /*2560*/ 	.word	index@(_ZN2at6native29vectorized_elementwise_kernelILi2EZNS0_50_GLOBAL__N__2680c7bb_12_PowKernel_cu_7dd49032_300329pow_tensor_scalar_kernel_implIddEEvRNS_18TensorIteratorBaseET0_EUldE2_St5arrayIPcLm2EEEEviS6_T1_)
        /*2564*/ 	.word	0x0000003a


	//----- nvinfo : EIATTR_FRAME_SIZE
	.align		4
.L_1649:
        /*2568*/ 	.byte	0x04, 0x11
        /*256a*/ 	.short	(.L_1651 - .L_1650)
	.align		4
.L_1650:
        /*256c*/ 	.word	index@($_ZN2at6native29vectorized_elementwise_kernelILi2EZNS0_50_GLOBAL__N__2680c7bb_12_PowKernel_cu_7dd49032_300329pow_tensor_scalar_kernel_implIddEEvRNS_18TensorIteratorBaseET0_EUldE2_St5arrayIPcLm2EEEEviS6_T1_$__internal_accurate_pow)
        /*2570*/ 	.word	0x00000000


	//----- nvinfo : EIATTR_FRAME_SIZE
	.align		4
.L_1651:
        /*2574*/ 	.byte	0x04, 0x11
        /*2576*/ 	.short	(.L_1653 - .L_1652)
	.align		4
.L_1652:
        /*2578*/ 	.word	index@(_ZN2at6native29vectorized_elementwise_kernelILi2EZNS0_50_GLOBAL__N__2680c7bb_12_PowKernel_cu_7dd49032_300329pow_tensor_scalar_kernel_implIddEEvRNS_18TensorIteratorBaseET0_EUldE2_St5arrayIPcLm2EEEEviS6_T1_)
        /*257c*/ 	.word	0x00000000


	//----- nvinfo : EIATTR_REGCOUNT
	.align		4
.L_1653:
        /*2580*/ 	.byte	0x04, 0x2f
        /*2582*/ 	.short	(.L_1655 - .L_1654)
	.align		4
.L_1654:
        /*2584*/ 	.word	index@(_ZN2at6native27unrolled_elementwise_kernelIZNS0_50_GLOBAL__N__2680c7bb_12_PowKernel_cu_7dd49032_300329pow_tensor_scalar_kernel_implIddEEvRNS_18TensorIteratorBaseET0_EUldE2_St5arrayIPcLm2EELi4E23TrivialOffsetCalculatorILi1EjESC_NS0_6memory15LoadWithoutCastENSD_16StoreWithoutCastEEEviT_S6_T2_T3_T4_T5_)
        /*2588*/ 	.word	0x00000022


	//----- nvinfo : EIATTR_FRAME_SIZE
	.align		4
.L_1655:
        /*258c*/ 	.byte	0x04, 0x11
        /*258e*/ 	.short	(.L_1657 - .L_1656)
	.align		4
.L_1656:
        /*2590*/ 	.word	index@($_ZN2at6native27unrolled_elementwise_kernelIZNS0_50_GLOBAL__N__2680c7bb_12_PowKernel_cu_7dd49032_300329pow_tensor_scalar_kernel_implIddEEvRNS_18TensorIteratorBaseET0_EUldE2_St5arrayIPcLm2EELi4E23TrivialOffsetCalculatorILi1EjESC_NS0_6memory15LoadWithoutCastENSD_16StoreWithoutCastEEEviT_S6_T2_T3_T4_T5_$__internal_accurate_pow)
        /*2594*/ 	.word	0x00000000


	//----- nvinfo : EIATTR_FRAME_SIZE
	.align		4
.L_1657:
        /*2598*/ 	.byte	0x04, 0x11
        /*259a*/ 	.short	(.L_1659 - .L_1658)
	.align		4
.L_1658:
        /*259c*/ 	.word	index@(_ZN2at6native27unrolled_elementwise_kernelIZNS0_50_GLOBAL__N__2680c7bb_12_PowKernel_cu_7dd49032_300329pow_tensor_scalar_kernel_implIddEEvRNS_18TensorIteratorBaseET0_EUldE2_St5arrayIPcLm2EELi4E23TrivialOffsetCalculatorILi1EjESC_NS0_6memory15LoadWithoutCastENSD_16StoreWithoutCastEEEviT_S6_T2_T3_T4_T5_)
        /*25a0*/ 	.word	0x00000000


	//----- nvinfo : EIATTR_REGCOUNT
	.align		4
.L_1659:
        /*25a4*/ 	.byte	0x04, 0x2f
        /*25a6*/ 	.short	(.L_1661 - .L_1660)
	.align		4
.L_1660:
        /*25a8*/ 	.word	index@(_ZN2at6native18elementwise_kernelILi128ELi2EZNS0_22gpu_kernel_impl_nocastIZNS0_50_GLOBAL__N__2680c7bb_12_PowKernel_cu_7dd49032_300329pow_tensor_scalar_kernel_implIddEEvRNS_18TensorIteratorBaseET0_EUldE2_EEvS6_RKT_EUliE_EEviT1_)
        /*25ac*/ 	.word	0x00000028


	//----- nvinfo : EIATTR_FRAME_SIZE
	.align		4
.L_1661:
        /*25b0*/ 	.byte	0x04, 0x11
        /*25b2*/ 	.short	(.L_1663 - .L_1662)
	.align		4
.L_1662:
        /*25b4*/ 	.word	index@($_ZN2at6native18elementwise_kernelILi128ELi2EZNS0_22gpu_kernel_impl_nocastIZNS0_50_GLOBAL__N__2680c7bb_12_PowKernel_cu_7dd49032_300329pow_tensor_scalar_kernel_implIddEEvRNS_18TensorIteratorBaseET0_EUldE2_EEvS6_RKT_EUliE_EEviT1_$__internal_accurate_pow)
        /*25b8*/ 	.word	0x00000000


	//----- nvinfo : EIATTR_FRAME_SIZE
	.align		4
.L_1663:
        /*25bc*/ 	.byte	0x04, 0x11
        /*25be*/ 	.short	(.L_1665 - .L_1664)
	.align		4
.L_1664:
        /*25c0*/ 	.word	index@(_ZN2at6native18elementwise_kernelILi128ELi2EZNS0_22gpu_kernel_impl_nocastIZNS0_50_GLOBAL__N__2680c7bb_12_PowKernel_cu_7dd49032_300329pow_tensor_scalar_kernel_implIddEEvRNS_18TensorIteratorBaseET0_EUldE2_EEvS6_RKT_EUliE_EEviT1_)
        /*25c4*/ 	.word	0x00000000


	//----- nvinfo : EIATTR_REGCOUNT
	.align		4
.L_1665:
        /*25c8*/ 	.byte	0x04, 0x2f
        /*25ca*/ 	.short	(.L_1667 - .L_1666)
	.align		4
.L_1666:
        /*25cc*/ 	.word	index@(_ZN2at6native27unrolled_elementwise_kernelIZNS0_50_GLOBAL__N__2680c7bb_12_PowKernel_cu_7dd49032_300329pow_tensor_scalar_kernel_implIddEEvRNS_18TensorIteratorBaseET0_EUldE2_St5arrayIPcLm2EELi4E23TrivialOffsetCalculatorILi1EjESC_NS0_6memory12LoadWithCastILi1EEENSD_13StoreWithCastILi1EEEEEviT_S6_T2_T3_T4_T5_)
        /*25d0*/ 	.word	0x00000030


	//----- nvinfo : EIATTR_FRAME_SIZE
	.align		4
.L_1667:
        /*25d4*/ 	.byte	0x04, 0x11
        /*25d6*/ 	.short	(.L_1669 - .L_1668)
	.align		4
.L_1668:
        /*25d8*/ 	.word	index@($_ZN2at6native27unrolled_elementwise_kernelIZNS0_50_GLOBAL__N__2680c7bb_12_PowKernel_cu_7dd49032_300329pow_tensor_scalar_kernel_implIddEEvRNS_18TensorIteratorBaseET0_EUldE2_St5arrayIPcLm2EELi4E23TrivialOffsetCalculatorILi1EjESC_NS0_6memory12LoadWithCastILi1EEENSD_13StoreWithCastILi1EEEEEviT_S6_T2_T3_T4_T5_$__internal_accurate_pow)
        /*25dc*/ 	.word	0x00000000


	//----- nvinfo : EIATTR_FRAME_SIZE
	.align		4
.L_1669:
        /*25e0*/ 	.byte	0x04, 0x11
        /*25e2*/ 	.short	(.L_1671 - .L_1670)
	.align		4
.L_1670:
        /*25e4*/ 	.word	index@(_ZN2at6native27unrolled_elementwise_kernelIZNS0_50_GLOBAL__N__2680c7bb_12_PowKernel_cu_7dd49032_300329pow_tensor_scalar_kernel_implIddEEvRNS_18TensorIteratorBaseET0_EUldE2_St5arrayIPcLm2EELi4E23TrivialOffsetCalculatorILi1EjESC_NS0_6memory12LoadWithCastILi1EEENSD_13StoreWithCastILi1EEEEEviT_S6_T2_T3_T4_T5_)
        /*25e8*/ 	.word	0x00000000


	//----- nvinfo : EIATTR_REGCOUNT
	.align		4
.L_1671:
        /*25ec*/ 	.byte	0x04, 0x2f
        /*25ee*/ 	.short	(.L_1673 - .L_1672)
	.align		4
.L_1672:
        /*25f0*/ 	.word	index@(_ZN2at6native18elementwise_kernelILi128ELi4EZNS0_15gpu_kernel_implIZNS0_50_GLOBAL__N__2680c7bb_12_PowKernel_cu_7dd49032_300329pow_tensor_scalar_kernel_implIddEEvRNS_18TensorIteratorBaseET0_EUldE2_EEvS6_RKT_EUliE_EEviT1_)
        /*25f4*/ 	.word	0x0000002a


	//----- nvinfo : EIATTR_FRAME_SIZE
	.align		4
.L_1673:
        /*25f8*/ 	.byte	0x04, 0x11
        /*25fa*/ 	.short	(.L_1675 - .L_1674)
	.align		4
.L_1674:
        /*25fc*/ 	.word	index@($_ZN2at6native18elementwise_kernelILi128ELi4EZNS0_15gpu_kernel_implIZNS0_50_GLOBAL__N__2680c7bb_12_PowKernel_cu_7dd49032_300329pow_tensor_scalar_kernel_implIddEEvRNS_18TensorIteratorBaseET0_EUldE2_EEvS6_RKT_EUliE_EEviT1_$__internal_accurate_pow)
        /*2600*/ 	.word	0x00000000


	//----- nvinfo : EIATTR_FRAME_SIZE
	.align		4
.L_1675:
        /*2604*/ 	.byte	0x04, 0x11
        /*2606*/ 	.short	(.L_1677 - .L_1676)
	.align		4
.L_1676:
        /*2608*/ 	.word	index@(_ZN2at6native18elementwise_kernelILi128ELi4EZNS0_15gpu_kernel_implIZNS0_50_GLOBAL__N__2680c7bb_12_PowKernel_cu_7dd49032_300329pow_tensor_scalar_kernel_implIddEEvRNS_18TensorIteratorBaseET0_EUldE2_EEvS6_RKT_EUliE_EEviT1_)
        /*260c*/ 	.word	0x00000000


	//----- nvinfo : EIATTR_REGCOUNT
	.align		4
.L_1677:
        /*2610*/ 	.byte	0x04, 0x2f
        /*2612*/ 	.short	(.L_1679 - .L_1678)
	.align		4
.L_1678:
        /*2614*/ 	.word	index@(_ZN2at6native29vectorized_elementwise_kernelILi8EZNS0_50_GLOBAL__N__2680c7bb_12_PowKernel_cu_7dd49032_300329pow_tensor_scalar_kernel_implIffEEvRNS_18TensorIteratorBaseET0_EUlfE_St5arrayIPcLm2EEEEviS6_T1_)
        /*2618*/ 	.word	0x00000020


	//----- nvinfo : EIATTR_FRAME_SIZE
	.align		4
.L_1679:
        /*261c*/ 	.byte	0x04, 0x11
        /*261e*/ 	.short	(.L_1681 - .L_1680)
	.align		4
.L_1680:
        /*2620*/ 	.word	index@(_ZN2at6native29vectorized_elementwise_kernelILi8EZNS0_50_GLOBAL__N__2680c7bb_12_PowKernel_cu_7dd49032_300329pow_tensor_scalar_kernel_implIffEEvRNS_18TensorIteratorBaseET0_EUlfE_St5arrayIPcLm2EEEEviS6_T1_)
        /*2624*/ 	.word	0x00000000


	//----- nvinfo : EIATTR_REGCOUNT
	.align		4
.L_1681:
        /*2628*/ 	.byte	0x04, 0x2f
        /*262a*/ 	.short	(.L_1683 - .L_1682)
	.align		4
.L_1682:
        /*262c*/ 	.word	index@(_ZN2at6native29vectorized_elementwise_kernelILi4EZNS0_50_GLOBAL__N__2680c7bb_12_PowKernel_cu_7dd49032_300329pow_tensor_scalar_kernel_implIffEEvRNS_18TensorIteratorBaseET0_EUlfE_St5arrayIPcLm2EEEEviS6_T1_)
        /*2630*/ 	.word	0x00000020


	//----- nvinfo : EIATTR_FRAME_SIZE
	.align		4
.L_1683:
        /*2634*/ 	.byte	0x04, 0x11
        /*2636*/ 	.short	(.L_1685 - .L_1684)
	.align		4
.L_1684:
        /*2638*/ 	.word	index@(_ZN2at6native29vectorized_elementwise_kernelILi4EZNS0_50_GLOBAL__N__2680c7bb_12_PowKernel_cu_7dd49032_300329pow_tensor_scalar_kernel_implIffEEvRNS_18TensorIteratorBaseET0_EUlfE_St5arrayIPcLm2EEEEviS6_T1_)
        /*263c*/ 	.word	0x00000000


	//----- nvinfo : EIATTR_REGCOUNT
	.align		4
.L_1685:
        /*2640*/ 	.byte	0x04, 0x2f
        /*2642*/ 	.short	(.L_1687 - .L_1686)
	.align		4
.L_1686:
        /*2644*/ 	.word	index@(_ZN2at6native29vectorized_elementwise_kernelILi2EZNS0_50_GLOBAL__N__2680c7bb_12_PowKernel_cu_7dd49032_300329pow_tensor_scalar_kernel_implIffEEvRNS_18TensorIteratorBaseET0_EUlfE_St5arrayIPcLm2EEEEviS6_T1_)
        /*2648*/ 	.word	0x00000020


	//----- nvinfo : EIATTR_FRAME_SIZE
	.align		4
.L_1687:
        /*264c*/ 	.byte	0x04, 0x11
        /*264e*/ 	.short	(.L_1689 - .L_1688)
	.align		4
.L_1688:
        /*2650*/ 	.word	index@(_ZN2at6native29vectorized_elementwise_kernelILi2EZNS0_50_GLOBAL__N__2680c7bb_12_PowKernel_cu_7dd49032_300329pow_tensor_scalar_kernel_implIffEEvRNS_18TensorIteratorBaseET0_EUlfE_St5arrayIPcLm2EEEEviS6_T1_)
        /*2654*/ 	.word	0x00000000


	//----- nvinfo : EIATTR_REGCOUNT
	.align		4
.L_1689:
        /*2658*/ 	.byte	0x04, 0x2f
        /*265a*/ 	.short	(.L_1691 - .L_1690)
	.align		4
.L_1690:
        /*265c*/ 	.word	index@(_ZN2at6native27unrolled_elementwise_kernelIZNS0_50_GLOBAL__N__2680c7bb_12_PowKernel_cu_7dd49032_300329pow_tensor_scalar_kernel_implIffEEvRNS_18TensorIteratorBaseET0_EUlfE_St5arrayIPcLm2EELi4E23TrivialOffsetCalculatorILi1EjESC_NS0_6memory15LoadWithoutCastENSD_16StoreWithoutCastEEEviT_S6_T2_T3_T4_T5_)
        /*2660*/ 	.word	0x00000016


	//----- nvinfo : EIATTR_FRAME_SIZE
	.align		4
.L_1691:
        /*2664*/ 	.byte	0x04, 0x11
        /*2666*/ 	.short	(.L_1693 - .L_1692)
	.align		4
.L_1692:
        /*2668*/ 	.word	index@(_ZN2at6native27unrolled_elementwise_kernelIZNS0_50_GLOBAL__N__2680c7bb_12_PowKernel_cu_7dd49032_300329pow_tensor_scalar_kernel_implIffEEvRNS_18TensorIteratorBaseET0_EUlfE_St5arrayIPcLm2EELi4E23TrivialOffsetCalculatorILi1EjESC_NS0_6memory15LoadWithoutCastENSD_16StoreWithoutCastEEEviT_S6_T2_T3_T4_T5_)
        /*266c*/ 	.word	0x00000000


	//----- nvinfo : EIATTR_REGCOUNT
	.align		4
.L_1693:
        /*2670*/ 	.byte	0x04, 0x2f
        /*2672*/ 	.short	(.L_1695 - .L_1694)
	.align		4
.L_1694:
        /*2674*/ 	.word	index@(_ZN2at6native18elementwise_kernelILi128ELi2EZNS0_22gpu_kernel_impl_nocastIZNS0_50_GLOBAL__N__2680c7bb_12_PowKernel_cu_7dd49032_300329pow_tensor_scalar_kernel_implIffEEvRNS_18TensorIteratorBaseET0_EUlfE_EEvS6_RKT_EUliE_EEviT1_)
        /*2678*/ 	.word	0x00000014


	//----- nvinfo : EIATTR_FRAME_SIZE
	.align		4
.L_1695:
        /*267c*/ 	.byte	0x04, 0x11
        /*267e*/ 	.short	(.L_1697 - .L_1696)
	.align		4
.L_1696:
        /*2680*/ 	.word	index@(_ZN2at6native18elementwise_kernelILi128ELi2EZNS0_22gpu_kernel_impl_nocastIZNS0_50_GLOBAL__N__2680c7bb_12_PowKernel_cu_7dd49032_300329pow_tensor_scalar_kernel_implIffEEvRNS_18TensorIteratorBaseET0_EUlfE_EEvS6_RKT_EUliE_EEviT1_)
        /*2684*/ 	.word	0x00000000


	//----- nvinfo : EIATTR_REGCOUNT
	.align		4
.L_1697:
        /*2688*/ 	.byte	0x04, 0x2f
        /*268a*/ 	.short	(.L_1699 - .L_1698)
	.align		4
.L_1698:
        /*268c*/ 	.word	index@(_ZN2at6native27unrolled_elementwise_kernelIZNS0_50_GLOBAL__N__2680c7bb_12_PowKernel_cu_7dd49032_300329pow_tensor_scalar_kernel_implIffEEvRNS_18TensorIteratorBaseET0_EUlfE_St5arrayIPcLm2EELi4E23TrivialOffsetCalculatorILi1EjESC_NS0_6memory12LoadWithCastILi1EEENSD_13StoreWithCastILi1EEEEEviT_S6_T2_T3_T4_T5_)
        /*2690*/ 	.word	0x0000001c


	//----- nvinfo : EIATTR_FRAME_SIZE
	.align		4
.L_1699:
        /*2694*/ 	.byte	0x04, 0x11
        /*2696*/ 	.short	(.L_1701 - .L_1700)
	.align		4
.L_1700:
        /*2698*/ 	.word	index@(_ZN2at6native27unrolled_elementwise_kernelIZNS0_50_GLOBAL__N__2680c7bb_12_PowKernel_cu_7dd49032_300329pow_tensor_scalar_kernel_implIffEEvRNS_18TensorIteratorBaseET0_EUlfE_St5arrayIPcLm2EELi4E23TrivialOffsetCalculatorILi1EjESC_NS0_6memory12LoadWithCastILi1EEENSD_13StoreWithCastILi1EEEEEviT_S6_T2_T3_T4_T5_)
        /*269c*/ 	.word	0x00000000


	//----- nvinfo : EIATTR_REGCOUNT
	.align		4
.L_1701:
        /*26a0*/ 	.byte	0x04, 0x2f
        /*26a2*/ 	.short	(.L_1703 - .L_1702)
	.align		4
.L_1702:
        /*26a4*/ 	.word	index@(_ZN2at6native18elementwise_kernelILi128ELi4EZNS0_15gpu_kernel_implIZNS0_50_GLOBAL__N__2680c7bb_12_PowKernel_cu_7dd49032_300329pow_tensor_scalar_kernel_implIffEEvRNS_18TensorIteratorBaseET0_EUlfE_EEvS6_RKT_EUliE_EEviT1_)
        /*26a8*/ 	.word	0x00000018


	//----- nvinfo : EIATTR_FRAME_SIZE
	.align		4
.L_1703:
        /*26ac*/ 	.byte	0x04, 0x11
        /*26ae*/ 	.short	(.L_1705 - .L_1704)
	.align		4
.L_1704:
        /*26b0*/ 	.word	index@(_ZN2at6native18elementwise_kernelILi128ELi4EZNS0_15gpu_kernel_implIZNS0_50_GLOBAL__N__2680c7bb_12_PowKernel_cu_7dd49032_300329pow_tensor_scalar_kernel_implIffEEvRNS_18TensorIteratorBaseET0_EUlfE_EEvS6_RKT_EUliE_EEviT1_)
        /*26b4*/ 	.word	0x00000000


	//----- nvinfo : EIATTR_REGCOUNT
	.align		4
.L_1705:
        /*26b8*/ 	.byte	0x04, 0x2f
        /*26ba*/ 	.short	(.L_1707 - .L_1706)
	.align		4
.L_1706:
        /*26bc*/ 	.word	index@(_ZN2at6native29vectorized_elementwise_kernelILi8EZNS0_50_GLOBAL__N__2680c7bb_12_PowKernel_cu_7dd49032_300329pow_tensor_scalar_kernel_implIffEEvRNS_18TensorIteratorBaseET0_EUlfE0_St5arrayIPcLm2EEEEviS6_T1_)
        /*26c0*/ 	.word	0x00000020


	//----- nvinfo : EIATTR_FRAME_SIZE
	.align		4
.L_1707:
        /*26c4*/ 	.byte	0x04, 0x11
        /*26c6*/ 	.short	(.L_1709 - .L_1708)
	.align		4
.L_1708:
        /*26c8*/ 	.word	index@(_ZN2at6native29vectorized_elementwise_kernelILi8EZNS0_50_GLOBAL__N__2680c7bb_12_PowKernel_cu_7dd49032_300329pow_tensor_scalar_kernel_implIffEEvRNS_18TensorIteratorBaseET0_EUlfE0_St5arrayIPcLm2EEEEviS6_T1_)
        /*26cc*/ 	.word	0x00000000


	//----- nvinfo : EIATTR_REGCOUNT
	.align		4
.L_1709:
        /*26d0*/ 	.byte	0x04, 0x2f
        /*26d2*/ 	.short	(.L_1711 - .L_1710)
	.align		4
.L_1710:
        /*26d4*/ 	.word	index@(_ZN2at6native29vectorized_elementwise_kernelILi4EZNS0_50_GLOBAL__N__2680c7bb_12_PowKernel_cu_7dd49032_300329pow_tensor_scalar_kernel_implIffEEvRNS_18TensorIteratorBaseET0_EUlfE0_St5arrayIPcLm2EEEEviS6_T1_)
        /*26d8*/ 	.word	0x00000020


	//----- nvinfo : EIATTR_FRAME_SIZE
	.align		4
.L_1711:
        /*26dc*/ 	.byte	0x04, 0x11
        /*26de*/ 	.short	(.L_1713 - .L_1712)
	.align		4
.L_1712:
        /*26e0*/ 	.word	index@(_ZN2at6native29vectorized_elementwise_kernelILi4EZNS0_50_GLOBAL__N__2680c7bb_12_PowKernel_cu_7dd49032_300329pow_tensor_scalar_kernel_implIffEEvRNS_18TensorIteratorBaseET0_EUlfE0_St5arrayIPcLm2EEEEviS6_T1_)
        /*26e4*/ 	.word	0x00000000


	//----- nvinfo : EIATTR_REGCOUNT
	.align		4
.L_1713:
        /*26e8*/ 	.byte	0x04, 0x2f
        /*26ea*/ 	.short	(.L_1715 - .L_1714)
	.align		4
.L_1714:
        /*26ec*/ 	.word	index@(_ZN2at6native29vectorized_elementwise_kernelILi2EZNS0_50_GLOBAL__N__2680c7bb_12_PowKernel_cu_7dd49032_300329pow_tensor_scalar_kernel_implIffEEvRNS_18TensorIteratorBaseET0_EUlfE0_St5arrayIPcLm2EEEEviS6_T1_)
        /*26f0*/ 	.word	0x00000020


	//----- nvinfo : EIATTR_FRAME_SIZE
	.align		4
.L_1715:
        /*26f4*/ 	.byte	0x04, 0x11
        /*26f6*/ 	.short	(.L_1717 - .L_1716)
	.align		4
.L_1716:
        /*26f8*/ 	.word	index@(_ZN2at6native29vectorized_elementwise_kernelILi2EZNS0_50_GLOBAL__N__2680c7bb_12_PowKernel_cu_7dd49032_300329pow_tensor_scalar_kernel_implIffEEvRNS_18TensorIteratorBaseET0_EUlfE0_St5arrayIPcLm2EEEEviS6_T1_)
        /*26fc*/ 	.word	0x00000000


	//----- nvinfo : EIATTR_REGCOUNT
	.align		4
.L_1717:
        /*2700*/ 	.byte	0x04, 0x2f
        /*2702*/ 	.short	(.L_1719 - .L_1718)
	.align		4
.L_1718:
        /*2704*/ 	.word	index@(_ZN2at6native27unrolled_elementwise_kernelIZNS0_50_GLOBAL__N__2680c7bb_12_PowKernel_cu_7dd49032_300329pow_tensor_scalar_kernel_implIffEEvRNS_18TensorIteratorBaseET0_EUlfE0_St5arrayIPcLm2EELi4E23TrivialOffsetCalculatorILi1EjESC_NS0_6memory15LoadWithoutCastENSD_16StoreWithoutCastEEEviT_S6_T2_T3_T4_T5_)
        /*2708*/ 	.word	0x00000016


	//----- nvinfo : EIATTR_FRAME_SIZE
	.align		4
.L_1719:
        /*270c*/ 	.byte	0x04, 0x11
        /*270e*/ 	.short	(.L_1721 - .L_1720)
	.align		4
.L_1720:
        /*2710*/ 	.word	index@(_ZN2at6native27unrolled_elementwise_kernelIZNS0_50_GLOBAL__N__2680c7bb_12_PowKernel_cu_7dd49032_300329pow_tensor_scalar_kernel_implIffEEvRNS_18TensorIteratorBaseET0_EUlfE0_St5arrayIPcLm2EELi4E23TrivialOffsetCalculatorILi1EjESC_NS0_6memory15LoadWithoutCastENSD_16StoreWithoutCastEEEviT_S6_T2_T3_T4_T5_)
        /*2714*/ 	.word	0x00000000


	//----- nvinfo : EIATTR_REGCOUNT
	.align		4
.L_1721:
        /*2718*/ 	.byte	0x04, 0x2f
        /*271a*/ 	.short	(.L_1723 - .L_1722)
	.align		4
.L_1722:
        /*271c*/ 	.word	index@(_ZN2at6native18elementwise_kernelILi128ELi2EZNS0_22gpu_kernel_impl_nocastIZNS0_50_GLOBAL__N__2680c7bb_12_PowKernel_cu_7dd49032_300329pow_tensor_scalar_kernel_implIffEEvRNS_18TensorIteratorBaseET0_EUlfE0_EEvS6_RKT_EUliE_EEviT1_)
        /*2720*/ 	.word	0x00000014


	//----- nvinfo : EIATTR_FRAME_SIZE
	.align		4
.L_1723:
        /*2724*/ 	.byte	0x04, 0x11
        /*2726*/ 	.short	(.L_1725 - .L_1724)
	.align		4
.L_1724:
        /*2728*/ 	.word	index@(_ZN2at6native18elementwise_kernelILi128ELi2EZNS0_22gpu_kernel_impl_nocastIZNS0_50_GLOBAL__N__2680c7bb_12_PowKernel_cu_7dd49032_300329pow_tensor_scalar_kernel_implIffEEvRNS_18TensorIteratorBaseET0_EUlfE0_EEvS6_RKT_EUliE_EEviT1_)
        /*272c*/ 	.word	0x00000000


	//----- nvinfo : EIATTR_REGCOUNT
	.align		4
.L_1725:
        /*2730*/ 	.byte	0x04, 0x2f
        /*2732*/ 	.short	(.L_1727 - .L_1726)
	.align		4
.L_1726:
        /*2734*/ 	.word	index@(_ZN2at6native27unrolled_elementwise_kernelIZNS0_50_GLOBAL__N__2680c7bb_12_PowKernel_cu_7dd49032_300329pow_tensor_scalar_kernel_implIffEEvRNS_18TensorIteratorBaseET0_EUlfE0_St5arrayIPcLm2EELi4E23TrivialOffsetCalculatorILi1EjESC_NS0_6memory12LoadWithCastILi1EEENSD_13StoreWithCastILi1EEEEEviT_S6_T2_T3_T4_T5_)
        /*2738*/ 	.word	0x0000001c


	//----- nvinfo : EIATTR_FRAME_SIZE
	.align		4
.L_1727:
        /*273c*/ 	.byte	0x04, 0x11
        /*273e*/ 	.short	(.L_1729 - .L_1728)
	.align		4
.L_1728:
        /*2740*/ 	.word	index@(_ZN2at6native27unrolled_elementwise_kernelIZNS0_50_GLOBAL__N__2680c7bb_12_PowKernel_cu_7dd49032_300329pow_tensor_scalar_kernel_implIffEEvRNS_18TensorIteratorBaseET0_EUlfE0_St5arrayIPcLm2EELi4E23TrivialOffsetCalculatorILi1EjESC_NS0_6memory12LoadWithCastILi1EEENSD_13StoreWithCastILi1EEEEEviT_S6_T2_T3_T4_T5_)
        /*2744*/ 	.word	0x00000000


	//----- nvinfo : EIATTR_REGCOUNT
	.align		4
.L_1729:
        /*2748*/ 	.byte	0x04, 0x2f
        /*274a*/ 	.short	(.L_1731 - .L_1730)
	.align		4
.L_1730:
        /*274c*/ 	.word	index@(_ZN2at6native18elementwise_kernelILi128ELi4EZNS0_15gpu_kernel_implIZNS0_50_GLOBAL__N__2680c7bb_12_PowKernel_cu_7dd49032_300329pow_tensor_scalar_kernel_implIffEEvRNS_18TensorIteratorBaseET0_EUlfE0_EEvS6_RKT_EUliE_EEviT1_)
        /*2750*/ 	.word	0x00000018


	//----- nvinfo : EIATTR_FRAME_SIZE
	.align		4
.L_1731:
        /*2754*/ 	.byte	0x04, 0x11
        /*2756*/ 	.short	(.L_1733 - .L_1732)
	.align		4
.L_1732:
        /*2758*/ 	.word	index@(_ZN2at6native18elementwise_kernelILi128ELi4EZNS0_15gpu_kernel_implIZNS0_50_GLOBAL__N__2680c7bb_12_PowKernel_cu_7dd49032_300329pow_tensor_scalar_kernel_implIffEEvRNS_18TensorIteratorBaseET0_EUlfE0_EEvS6_RKT_EUliE_EEviT1_)
        /*275c*/ 	.word	0x00000000


	//----- nvinfo : EIATTR_REGCOUNT
	.align		4
.L_1733:
        /*2760*/ 	.byte	0x04, 0x2f
        /*2762*/ 	.short	(.L_1735 - .L_1734)
	.align		4
.L_1734:
        /*2764*/ 	.word	index@(_ZN2at6native29vectorized_elementwise_kernelILi8EZNS0_50_GLOBAL__N__2680c7bb_12_PowKernel_cu_7dd49032_300329pow_tensor_scalar_kernel_implIffEEvRNS_18TensorIteratorBaseET0_EUlfE1_St5arrayIPcLm2EEEEviS6_T1_)
        /*2768*/ 	.word	0x00000020


	//----- nvinfo : EIATTR_FRAME_SIZE
	.align		4
.L_1735:
        /*276c*/ 	.byte	0x04, 0x11
        /*276e*/ 	.short	(.L_1737 - .L_1736)
	.align		4
.L_1736:
        /*2770*/ 	.word	index@($__internal_20_$__cuda_sm20_dblrcp_rn_slowpath_v3)
        /*2774*/ 	.word	0x00000000


	//----- nvinfo : EIATTR_FRAME_SIZE
	.align		4
.L_1737:
        /*2778*/ 	.byte	0x04, 0x11
        /*277a*/ 	.short	(.L_1739 - .L_1738)
	.align		4
.L_1738:
        /*277c*/ 	.word	index@(_ZN2at6native29vectorized_elementwise_kernelILi8EZNS0_50_GLOBAL__N__2680c7bb_12_PowKernel_cu_7dd49032_300329pow_tensor_scalar_kernel_implIffEEvRNS_18TensorIteratorBaseET0_EUlfE1_St5arrayIPcLm2EEEEviS6_T1_)
        /*2780*/ 	.word	0x00000000


	//----- nvinfo : EIATTR_REGCOUNT
	.align		4
.L_1739:
        /*2784*/ 	.byte	0x04, 0x2f
        /*2786*/ 	.short	(.L_1741 - .L_1740)
	.align		4
.L_1740:
        /*2788*/ 	.word	index@(_ZN2at6native29vectorized_elementwise_kernelILi4EZNS0_50_GLOBAL__N__2680c7bb_12_PowKernel_cu_7dd49032_300329pow_tensor_scalar_kernel_implIffEEvRNS_18TensorIteratorBaseET0_EUlfE1_St5arrayIPcLm2EEEEviS6_T1_)
        /*278c*/ 	.word	0x00000020


	//----- nvinfo : EIATTR_FRAME_SIZE
	.align		4
.L_1741:
        /*2790*/ 	.byte	0x04, 0x11
        /*2792*/ 	.short	(.L_1743 - .L_1742)
	.align		4
.L_1742:
        /*2794*/ 	.word	index@($__internal_19_$__cuda_sm20_dblrcp_rn_slowpath_v3)
        /*2798*/ 	.word	0x00000000


	//----- nvinfo : EIATTR_FRAME_SIZE
	.align		4
.L_1743:
        /*279c*/ 	.byte	0x04, 0x11
        /*279e*/ 	.short	(.L_1745 - .L_1744)
	.align		4
.L_1744:
        /*27a0*/ 	.word	index@(_ZN2at6native29vectorized_elementwise_kernelILi4EZNS0_50_GLOBAL__N__2680c7bb_12_PowKernel_cu_7dd49032_300329pow_tensor_scalar_kernel_implIffEEvRNS_18TensorIteratorBaseET0_EUlfE1_St5arrayIPcLm2EEEEviS6_T1_)
        /*27a4*/ 	.word	0x00000000


	//----- nvinfo : EIATTR_REGCOUNT
	.align		4
.L_1745:
        /*27a8*/ 	.byte	0x04, 0x2f
        /*27aa*/ 	.short	(.L_1747 - .L_1746)
	.align		4
.L_1746:
        /*27ac*/ 	.word	index@(_ZN2at6native29vectorized_elementwise_kernelILi2EZNS0_50_GLOBAL__N__2680c7bb_12_PowKernel_cu_7dd49032_300329pow_tensor_scalar_kernel_implIffEEvRNS_18TensorIteratorBaseET0_EUlfE1_St5arrayIPcLm2EEEEviS6_T1_)
        /*27b0*/ 	.word	0x00000020


	//----- nvinfo : EIATTR_FRAME_SIZE
	.align		4
.L_1747:
        /*27b4*/ 	.byte	0x04, 0x11
        /*27b6*/ 	.short	(.L_1749 - .L_1748)
	.align		4
.L_1748:
        /*27b8*/ 	.word	index@($__internal_18_$__cuda_sm20_dblrcp_rn_slowpath_v3)
        /*27bc*/ 	.word	0x00000000


	//----- nvinfo : EIATTR_FRAME_SIZE
	.align		4
.L_1749:
        /*27c0*/ 	.byte	0x04, 0x11
        /*27c2*/ 	.short	(.L_1751 - .L_1750)
	.align		4
.L_1750:
        /*27c4*/ 	.word	index@(_ZN2at6native29vectorized_elementwise_kernelILi2EZNS0_50_GLOBAL__N__2680c7bb_12_PowKernel_cu_7dd49032_300329pow_tensor_scalar_kernel_implIffEEvRNS_18TensorIteratorBaseET0_EUlfE1_St5arrayIPcLm2EEEEviS6_T1_)
        /*27c8*/ 	.word	0x00000000


	//----- nvinfo : EIATTR_REGCOUNT
	.align		4
.L_1751:
        /*27cc*/ 	.byte	0x04, 0x2f
        /*27ce*/ 	.short	(.L_1753 - .L_1752)
	.align		4
.L_1752:
        /*27d0*/ 	.word	index@(_ZN2at6native27unrolled_elementwise_kernelIZNS0_50_GLOBAL__N__2680c7bb_12_PowKernel_cu_7dd49032_300329pow_tensor_scalar_kernel_implIffEEvRNS_18TensorIteratorBaseET0_EUlfE1_St5arrayIPcLm2EELi4E23TrivialOffsetCalculatorILi1EjESC_NS0_6memory15LoadWithoutCastENSD_16StoreWithoutCastEEEviT_S6_T2_T3_T4_T5_)
        /*27d4*/ 	.word	0x00000018


	//----- nvinfo : EIATTR_FRAME_SIZE
	.align		4
.L_1753:
        /*27d8*/ 	.byte	0x04, 0x11
        /*27da*/ 	.short	(.L_1755 - .L_1754)
	.align		4
.L_1754:
        /*27dc*/ 	.word	index@($__internal_17_$__cuda_sm20_dblrcp_rn_slowpath_v3)
        /*27e0*/ 	.word	0x00000000


	//----- nvinfo : EIATTR_FRAME_SIZE
	.align		4
.L_1755:
        /*27e4*/ 	.byte	0x04, 0x11
        /*27e6*/ 	.short	(.L_1757 - .L_1756)
	.align		4
.L_1756:
        /*27e8*/ 	.word	index@(_ZN2at6native27unrolled_elementwise_kernelIZNS0_50_GLOBAL__N__2680c7bb_12_PowKernel_cu_7dd49032_300329pow_tensor_scalar_kernel_implIffEEvRNS_18TensorIteratorBaseET0_EUlfE1_St5arrayIPcLm2EELi4E23TrivialOffsetCalculatorILi1EjESC_NS0_6memory15LoadWithoutCastENSD_16StoreWithoutCastEEEviT_S6_T2_T3_T4_T5_)
        /*27ec*/ 	.word	0x00000000


	//----- nvinfo : EIATTR_REGCOUNT
	.align		4
.L_1757:
        /*27f0*/ 	.byte	0x04, 0x2f
        /*27f2*/ 	.short	(.L_1759 - .L_1758)
	.align		4
.L_1758:
        /*27f4*/ 	.word	index@(_ZN2at6native18elementwise_kernelILi128ELi2EZNS0_22gpu_kernel_impl_nocastIZNS0_50_GLOBAL__N__2680c7bb_12_PowKernel_cu_7dd49032_300329pow_tensor_scalar_kernel_implIffEEvRNS_18TensorIteratorBaseET0_EUlfE1_EEvS6_RKT_EUliE_EEviT1_)
        /*27f8*/ 	.word	0x00000014


	//----- nvinfo : EIATTR_FRAME_SIZE
	.align		4
.L_1759:
        /*27fc*/ 	.byte	0x04, 0x11
        /*27fe*/ 	.short	(.L_1761 - .L_1760)
	.align		4
.L_1760:
        /*2800*/ 	.word	index@($__internal_16_$__cuda_sm20_dblrcp_rn_slowpath_v3)
        /*2804*/ 	.word	0x00000000


	//----- nvinfo : EIATTR_FRAME_SIZE
	.align		4
.L_1761:
        /*2808*/ 	.byte	0x04, 0x11
        /*280a*/ 	.short	(.L_1763 - .L_1762)
	.align		4
.L_1762:
        /*280c*/ 	.word	index@(_ZN2at6native18elementwise_kernelILi128ELi2EZNS0_22gpu_kernel_impl_nocastIZNS0_50_GLOBAL__N__2680c7bb_12_PowKernel_cu_7dd49032_300329pow_tensor_scalar_kernel_implIffEEvRNS_18TensorIteratorBaseET0_EUlfE1_EEvS6_RKT_EUliE_EEviT1_)
        /*2810*/ 	.word	0x00000000


	//----- nvinfo : EIATTR_REGCOUNT
	.align		4
.L_1763:
        /*2814*/ 	.byte	0x04, 0x2f
        /*2816*/ 	.short	(.L_1765 - .L_1764)
	.align		4
.L_1764:
        /*2818*/ 	.word	index@(_ZN2at6native27unrolled_elementwise_kernelIZNS0_50_GLOBAL__N__2680c7bb_12_PowKernel_cu_7dd49032_300329pow_tensor_scalar_kernel_implIffEEvRNS_18TensorIteratorBaseET0_EUlfE1_St5arrayIPcLm2EELi4E23TrivialOffsetCalculatorILi1EjESC_NS0_6memory12LoadWithCastILi1EEENSD_13StoreWithCastILi1EEEEEviT_S6_T2_T3_T4_T5_)
        /*281c*/ 	.word	0x0000001d


	//----- nvinfo : EIATTR_FRAME_SIZE
	.align		4
.L_1765:
        /*2820*/ 	.byte	0x04, 0x11
        /*2822*/ 	.short	(.L_1767 - .L_1766)
	.align		4
.L_1766:
        /*2824*/ 	.word	index@($__internal_15_$__cuda_sm20_dblrcp_rn_slowpath_v3)
        /*2828*/ 	.word	0x00000000


	//----- nvinfo : EIATTR_FRAME_SIZE
	.align		4
.L_1767:
        /*282c*/ 	.byte	0x04, 0x11
        /*282e*/ 	.short	(.L_1769 - .L_1768)
	.align		4
.L_1768:
        /*2830*/ 	.word	index@(_ZN2at6native27unrolled_elementwise_kernelIZNS0_50_GLOBAL__N__2680c7bb_12_PowKernel_cu_7dd49032_300329pow_tensor_scalar_kernel_implIffEEvRNS_18TensorIteratorBaseET0_EUlfE1_St5arrayIPcLm2EELi4E23TrivialOffsetCalculatorILi1EjESC_NS0_6memory12LoadWithCastILi1EEENSD_13StoreWithCastILi1EEEEEviT_S6_T2_T3_T4_T5_)
        /*2834*/ 	.word	0x00000000


	//----- nvinfo : EIATTR_REGCOUNT
	.align		4
.L_1769:
        /*2838*/ 	.byte	0x04, 0x2f
        /*283a*/ 	.short	(.L_1771 - .L_1770)
	.align		4
.L_1770:
        /*283c*/ 	.word	index@(_ZN2at6native18elementwise_kernelILi128ELi4EZNS0_15gpu_kernel_implIZNS0_50_GLOBAL__N__2680c7bb_12_PowKernel_cu_7dd49032_300329pow_tensor_scalar_kernel_implIffEEvRNS_18TensorIteratorBaseET0_EUlfE1_EEvS6_RKT_EUliE_EEviT1_)
        /*2840*/ 	.word	0x00000018


	//----- nvinfo : EIATTR_FRAME_SIZE
	.align		4
.L_1771:
        /*2844*/ 	.byte	0x04, 0x11
        /*2846*/ 	.short	(.L_1773 - .L_1772)
	.align		4
.L_1772:
        /*2848*/ 	.word	index@($__internal_14_$__cuda_sm20_dblrcp_rn_slowpath_v3)
        /*284c*/ 	.word	0x00000000


	//----- nvinfo : EIATTR_FRAME_SIZE
	.align		4
.L_1773:
        /*2850*/ 	.byte	0x04, 0x11
        /*2852*/ 	.short	(.L_1775 - .L_1774)
	.align		4
.L_1774:
        /*2854*/ 	.word	index@(_ZN2at6native18elementwise_kernelILi128ELi4EZNS0_15gpu_kernel_implIZNS0_50_GLOBAL__N__2680c7bb_12_PowKernel_cu_7dd49032_300329pow_tensor_scalar_kernel_implIffEEvRNS_18TensorIteratorBaseET0_EUlfE1_EEvS6_RKT_EUliE_EEviT1_)
        /*2858*/ 	.word	0x00000000


	//----- nvinfo : EIATTR_REGCOUNT
	.align		4
.L_1775:
        /*285c*/ 	.byte	0x04, 0x2f
        /*285e*/ 	.short	(.L_1777 - .L_1776)
	.align		4
.L_1776:
        /*2860*/ 	.word	index@(_ZN2at6native29vectorized_elementwise_kernelILi8EZNS0_50_GLOBAL__N__2680c7bb_12_PowKernel_cu_7dd49032_300329pow_tensor_scalar_kernel_implIffEEvRNS_18TensorIteratorBaseET0_EUlfE2_St5arrayIPcLm2EEEEviS6_T1_)
        /*2864*/ 	.word	0x00000020


	//----- nvinfo : EIATTR_FRAME_SIZE
	.align		4
.L_1777:
        /*2868*/ 	.byte	0x04, 0x11
        /*286a*/ 	.short	(.L_1779 - .L_1778)
	.align		4
.L_1778:
        /*286c*/ 	.word	index@(_ZN2at6native29vectorized_elementwise_kernelILi8EZNS0_50_GLOBAL__N__2680c7bb_12_PowKernel_cu_7dd49032_300329pow_tensor_scalar_kernel_implIffEEvRNS_18TensorIteratorBaseET0_EUlfE2_St5arrayIPcLm2EEEEviS6_T1_)
        /*2870*/ 	.word	0x00000000


	//----- nvinfo : EIATTR_REGCOUNT
	.align		4
.L_1779:
        /*2874*/ 	.byte	0x04, 0x2f
        /*2876*/ 	.short	(.L_1781 - .L_1780)
	.align		4
.L_1780:
        /*2878*/ 	.word	index@(_ZN2at6native29vectorized_elementwise_kernelILi4EZNS0_50_GLOBAL__N__2680c7bb_12_PowKernel_cu_7dd49032_300329pow_tensor_scalar_kernel_implIffEEvRNS_18TensorIteratorBaseET0_EUlfE2_St5arrayIPcLm2EEEEviS6_T1_)
        /*287c*/ 	.word	0x00000020


	//----- nvinfo : EIATTR_FRAME_SIZE
	.align		4
.L_1781:
        /*2880*/ 	.byte	0x04, 0x11
        /*2882*/ 	.short	(.L_1783 - .L_1782)
	.align		4
.L_1782:
        /*2884*/ 	.word	index@(_ZN2at6native29vectorized_elementwise_kernelILi4EZNS0_50_GLOBAL__N__2680c7bb_12_PowKernel_cu_7dd49032_300329pow_tensor_scalar_kernel_implIffEEvRNS_18TensorIteratorBaseET0_EUlfE2_St5arrayIPcLm2EEEEviS6_T1_)
        /*2888*/ 	.word	0x00000000


	//----- nvinfo : EIATTR_REGCOUNT
	.align		4
.L_1783:
        /*288c*/ 	.byte	0x04, 0x2f
        /*288e*/ 	.short	(.L_1785 - .L_1784)
	.align		4
.L_1784:
        /*2890*/ 	.word	index@(_ZN2at6native29vectorized_elementwise_kernelILi2EZNS0_50_GLOBAL__N__2680c7bb_12_PowKernel_cu_7dd49032_300329pow_tensor_scalar_kernel_implIffEEvRNS_18TensorIteratorBaseET0_EUlfE2_St5arrayIPcLm2EEEEviS6_T1_)
        /*2894*/ 	.word	0x00000020


	//----- nvinfo : EIATTR_FRAME_SIZE
	.align		4
.L_1785:
        /*2898*/ 	.byte	0x04, 0x11
        /*289a*/ 	.short	(.L_1787 - .L_1786)
	.align		4
.L_1786:
        /*289c*/ 	.word	index@(_ZN2at6native29vectorized_elementwise_kernelILi2EZNS0_50_GLOBAL__N__2680c7bb_12_PowKernel_cu_7dd49032_300329pow_tensor_scalar_kernel_implIffEEvRNS_18TensorIteratorBaseET0_EUlfE2_St5arrayIPcLm2EEEEviS6_T1_)
        /*28a0*/ 	.word	0x00000000


	//----- nvinfo : EIATTR_REGCOUNT
	.align		4
.L_1787:
        /*28a4*/ 	.byte	0x04, 0x2f
        /*28a6*/ 	.short	(.L_1789 - .L_1788)
	.align		4
.L_1788:
        /*28a8*/ 	.word	index@(_ZN2at6native27unrolled_elementwise_kernelIZNS0_50_GLOBAL__N__2680c7bb_12_PowKernel_cu_7dd49032_300329pow_tensor_scalar_kernel_implIffEEvRNS_18TensorIteratorBaseET0_EUlfE2_St5arrayIPcLm2EELi4E23TrivialOffsetCalculatorILi1EjESC_NS0_6memory15LoadWithoutCastENSD_16StoreWithoutCastEEEviT_S6_T2_T3_T4_T5_)
        /*28ac*/ 	.word	0x00000017


	//----- nvinfo : EIATTR_FRAME_SIZE
	.align		4
.L_1789:
        /*28b0*/ 	.byte	0x04, 0x11
        /*28b2*/ 	.short	(.L_1791 - .L_1790)
	.align		4
.L_1790:
        /*28b4*/ 	.word	index@(_ZN2at6native27unrolled_elementwise_kernelIZNS0_50_GLOBAL__N__2680c7bb_12_PowKernel_cu_7dd49032_300329pow_tensor_scalar_kernel_implIffEEvRNS_18TensorIteratorBaseET0_EUlfE2_St5arrayIPcLm2EELi4E23TrivialOffsetCalculatorILi1EjESC_NS0_6memory15LoadWithoutCastENSD_16StoreWithoutCastEEEviT_S6_T2_T3_T4_T5_)
        /*28b8*/ 	.word	0x00000000


	//----- nvinfo : EIATTR_REGCOUNT
	.align		4
.L_1791:
        /*28bc*/ 	.byte	0x04, 0x2f
        /*28be*/ 	.short	(.L_1793 - .L_1792)
	.align		4
.L_1792:
        /*28c0*/ 	.word	index@(_ZN2at6native18elementwise_kernelILi128ELi2EZNS0_22gpu_kernel_impl_nocastIZNS0_50_GLOBAL__N__2680c7bb_12_PowKernel_cu_7dd49032_300329pow_tensor_scalar_kernel_implIffEEvRNS_18TensorIteratorBaseET0_EUlfE2_EEvS6_RKT_EUliE_EEviT1_)
        /*28c4*/ 	.word	0x00000014


	//----- nvinfo : EIATTR_FRAME_SIZE
	.align		4
.L_1793:
        /*28c8*/ 	.byte	0x04, 0x11
        /*28ca*/ 	.short	(.L_1795 - .L_1794)
	.align		4
.L_1794:
        /*28cc*/ 	.word	index@(_ZN2at6native18elementwise_kernelILi128ELi2EZNS0_22gpu_kernel_impl_nocastIZNS0_50_GLOBAL__N__2680c7bb_12_PowKernel_cu_7dd49032_300329pow_tensor_scalar_kernel_implIffEEvRNS_18TensorIteratorBaseET0_EUlfE2_EEvS6_RKT_EUliE_EEviT1_)
        /*28d0*/ 	.word	0x00000000


	//----- nvinfo : EIATTR_REGCOUNT
	.align		4
.L_1795:
        /*28d4*/ 	.byte	0x04, 0x2f
        /*28d6*/ 	.short	(.L_1797 - .L_1796)
	.align		4
.L_1796:
        /*28d8*/ 	.word	index@(_ZN2at6native27unrolled_elementwise_kernelIZNS0_50_GLOBAL__N__2680c7bb_12_PowKernel_cu_7dd49032_300329pow_tensor_scalar_kernel_implIffEEvRNS_18TensorIteratorBaseET0_EUlfE2_St5arrayIPcLm2EELi4E23TrivialOffsetCalculatorILi1EjESC_NS0_6memory12LoadWithCastILi1EEENSD_13StoreWithCastILi1EEEEEviT_S6_T2_T3_T4_T5_)
        /*28dc*/ 	.word	0x0000001d


	//----- nvinfo : EIATTR_FRAME_SIZE
	.align		4
.L_1797:
        /*28e0*/ 	.byte	0x04, 0x11
        /*28e2*/ 	.short	(.L_1799 - .L_1798)
	.align		4
.L_1798:
        /*28e4*/ 	.word	index@(_ZN2at6native27unrolled_elementwise_kernelIZNS0_50_GLOBAL__N__2680c7bb_12_PowKernel_cu_7dd49032_300329pow_tensor_scalar_kernel_implIffEEvRNS_18TensorIteratorBaseET0_EUlfE2_St5arrayIPcLm2EELi4E23TrivialOffsetCalculatorILi1EjESC_NS0_6memory12LoadWithCastILi1EEENSD_13StoreWithCastILi1EEEEEviT_S6_T2_T3_T4_T5_)
        /*28e8*/ 	.word	0x00000000


	//----- nvinfo : EIATTR_REGCOUNT
	.align		4
.L_1799:
        /*28ec*/ 	.byte	0x04, 0x2f
        /*28ee*/ 	.short	(.L_1801 - .L_1800)
	.align		4
.L_1800:
        /*28f0*/ 	.word	index@(_ZN2at6native18elementwise_kernelILi128ELi4EZNS0_15gpu_kernel_implIZNS0_50_GLOBAL__N__2680c7bb_12_PowKernel_cu_7dd49032_300329pow_tensor_scalar_kernel_implIffEEvRNS_18TensorIteratorBaseET0_EUlfE2_EEvS6_RKT_EUliE_EEviT1_)
        /*28f4*/ 	.word	0x00000018


	//----- nvinfo : EIATTR_FRAME_SIZE
	.align		4
.L_1801:
        /*28f8*/ 	.byte	0x04, 0x11
        /*28fa*/ 	.short	(.L_1803 - .L_1802)
	.align		4
.L_1802:
        /*28fc*/ 	.word	index@(_ZN2at6native18elementwise_kernelILi128ELi4EZNS0_15gpu_kernel_implIZNS0_50_GLOBAL__N__2680c7bb_12_PowKernel_cu_7dd49032_300329pow_tensor_scalar_kernel_implIffEEvRNS_18TensorIteratorBaseET0_EUlfE2_EEvS6_RKT_EUliE_EEviT1_)
        /*2900*/ 	.word	0x00000000


	//----- nvinfo : EIATTR_REGCOUNT
	.align		4
.L_1803:
        /*2904*/ 	.byte	0x04, 0x2f
        /*2906*/ 	.short	(.L_1805 - .L_1804)
	.align		4
.L_1804:
        /*2908*/ 	.word	index@(_ZN2at6native29vectorized_elementwise_kernelILi8EZNS0_50_GLOBAL__N__2680c7bb_12_PowKernel_cu_7dd49032_300329pow_tensor_scalar_kernel_implIN3c104HalfES5_EEvRNS_18TensorIteratorBaseET0_EUlS5_E_St5arrayIPcLm2EEEEviS8_T1_)
        /*290c*/ 	.word	0x00000020


	//----- nvinfo : EIATTR_FRAME_SIZE
	.align		4
.L_1805:
        /*2910*/ 	.byte	0x04, 0x11
        /*2912*/ 	.short	(.L_1807 - .L_1806)
	.align		4
.L_1806:
        /*2914*/ 	.word	index@(_ZN2at6native29vectorized_elementwise_kernelILi8EZNS0_50_GLOBAL__N__2680c7bb_12_PowKernel_cu_7dd49032_300329pow_tensor_scalar_kernel_implIN3c104HalfES5_EEvRNS_18TensorIteratorBaseET0_EUlS5_E_St5arrayIPcLm2EEEEviS8_T1_)
        /*2918*/ 	.word	0x00000000


	//----- nvinfo : EIATTR_REGCOUNT
	.align		4
.L_1807:
        /*291c*/ 	.byte	0x04, 0x2f
        /*291e*/ 	.short	(.L_1809 - .L_1808)
	.align		4
.L_1808:
        /*2920*/ 	.word	index@(_ZN2at6native29vectorized_elementwise_kernelILi4EZNS0_50_GLOBAL__N__2680c7bb_12_PowKernel_cu_7dd49032_300329pow_tensor_scalar_kernel_implIN3c104HalfES5_EEvRNS_18TensorIteratorBaseET0_EUlS5_E_St5arrayIPcLm2EEEEviS8_T1_)
        /*2924*/ 	.word	0x00000020


	//----- nvinfo : EIATTR_FRAME_SIZE
	.align		4
.L_1809:
        /*2928*/ 	.byte	0x04, 0x11
        /*292a*/ 	.short	(.L_1811 - .L_1810)
	.align		4
.L_1810:
        /*292c*/ 	.word	index@(_ZN2at6native29vectorized_elementwise_kernelILi4EZNS0_50_GLOBAL__N__2680c7bb_12_PowKernel_cu_7dd49032_300329pow_tensor_scalar_kernel_implIN3c104HalfES5_EEvRNS_18TensorIteratorBaseET0_EUlS5_E_St5arrayIPcLm2EEEEviS8_T1_)
        /*2930*/ 	.word	0x00000000


	//----- nvinfo : EIATTR_REGCOUNT
	.align		4
.L_1811:
        /*2934*/ 	.byte	0x04, 0x2f
        /*2936*/ 	.short	(.L_1813 - .L_1812)
	.align		4
.L_1812:
        /*2938*/ 	.word	index@(_ZN2at6native29vectorized_elementwise_kernelILi2EZNS0_50_GLOBAL__N__2680c7bb_12_PowKernel_cu_7dd49032_300329pow_tensor_scalar_kernel_implIN3c104HalfES5_EEvRNS_18TensorIteratorBaseET0_EUlS5_E_St5arrayIPcLm2EEEEviS8_T1_)
        /*293c*/ 	.word	0x00000020


	//----- nvinfo : EIATTR_FRAME_SIZE
	.align		4
.L_1813:
        /*2940*/ 	.byte	0x04, 0x11
        /*2942*/ 	.short	(.L_1815 - .L_1814)
	.align		4
.L_1814:
        /*2944*/ 	.word	index@(_ZN2at6native29vectorized_elementwise_kernelILi2EZNS0_50_GLOBAL__N__2680c7bb_12_PowKernel_cu_7dd49032_300329pow_tensor_scalar_kernel_implIN3c104HalfES5_EEvRNS_18TensorIteratorBaseET0_EUlS5_E_St5arrayIPcLm2EEEEviS8_T1_)
        /*2948*/ 	.word	0x00000000


	//----- nvinfo : EIATTR_REGCOUNT
	.align		4
.L_1815:
        /*294c*/ 	.byte	0x04, 0x2f
        /*294e*/ 	.short	(.L_1817 - .L_1816)
	.align		4
.L_1816:
        /*2950*/ 	.word	index@(_ZN2at6native27unrolled_elementwise_kernelIZNS0_50_GLOBAL__N__2680c7bb_12_PowKernel_cu_7dd49032_300329pow_tensor_scalar_kernel_implIN3c104HalfES5_EEvRNS_18TensorIteratorBaseET0_EUlS5_E_St5arrayIPcLm2EELi4E23TrivialOffsetCalculatorILi1EjESE_NS0_6memory15LoadWithoutCastENSF_16StoreWithoutCastEEEviT_S8_T2_T3_T4_T5_)
        /*2954*/ 	.word	0x00000017


	//----- nvinfo : EIATTR_FRAME_SIZE
	.align		4
.L_1817:
        /*2958*/ 	.byte	0x04, 0x11
        /*295a*/ 	.short	(.L_1819 - .L_1818)
	.align		4
.L_1818:
        /*295c*/ 	.word	index@(_ZN2at6native27unrolled_elementwise_kernelIZNS0_50_GLOBAL__N__2680c7bb_12_PowKernel_cu_7dd49032_300329pow_tensor_scalar_kernel_implIN3c104HalfES5_EEvRNS_18TensorIteratorBaseET0_EUlS5_E_St5arrayIPcLm2EELi4E23TrivialOffsetCalculatorILi1EjESE_NS0_6memory15LoadWithoutCastENSF_16StoreWithoutCastEEEviT_S8_T2_T3_T4_T5_)
        /*2960*/ 	.word	0x00000000


	//----- nvinfo : EIATTR_REGCOUNT
	.align		4
.L_1819:
        /*2964*/ 	.byte	0x04, 0x2f
        /*2966*/ 	.short	(.L_1821 - .L_1820)
	.align		4
.L_1820:
        /*2968*/ 	.word	index@(_ZN2at6native18elementwise_kernelILi128ELi4EZNS0_22gpu_kernel_impl_nocastIZNS0_50_GLOBAL__N__2680c7bb_12_PowKernel_cu_7dd49032_300329pow_tensor_scalar_kernel_implIN3c104HalfES6_EEvRNS_18TensorIteratorBaseET0_EUlS6_E_EEvS8_RKT_EUliE_EEviT1_)
        /*296c*/ 	.word	0x00000014


	//----- nvinfo : EIATTR_FRAME_SIZE
	.align		4
.L_1821:
        /*2970*/ 	.byte	0x04, 0x11
        /*2972*/ 	.short	(.L_1823 - .L_1822)
	.align		4
.L_1822:
        /*2974*/ 	.word	index@(_ZN2at6native18elementwise_kernelILi128ELi4EZNS0_22gpu_kernel_impl_nocastIZNS0_50_GLOBAL__N__2680c7bb_12_PowKernel_cu_7dd49032_300329pow_tensor_scalar_kernel_implIN3c104HalfES6_EEvRNS_18TensorIteratorBaseET0_EUlS6_E_EEvS8_RKT_EUliE_EEviT1_)
        /*2978*/ 	.word	0x00000000


	//----- nvinfo : EIATTR_REGCOUNT
	.align		4
.L_1823:
        /*297c*/ 	.byte	0x04, 0x2f
        /*297e*/ 	.short	(.L_1825 - .L_1824)
	.align		4
.L_1824:
        /*2980*/ 	.word	index@(_ZN2at6native27unrolled_elementwise_kernelIZNS0_50_GLOBAL__N__2680c7bb_12_PowKernel_cu_7dd49032_300329pow_tensor_scalar_kernel_implIN3c104HalfES5_EEvRNS_18TensorIteratorBaseET0_EUlS5_E_St5arrayIPcLm2EELi4E23TrivialOffsetCalculatorILi1EjESE_NS0_6memory12LoadWithCastILi1EEENSF_13StoreWithCastILi1EEEEEviT_S8_T2_T3_T4_T5_)
        /*2984*/ 	.word	0x0000001c


	//----- nvinfo : EIATTR_FRAME_SIZE
	.align		4
.L_1825:
        /*2988*/ 	.byte	0x04, 0x11
        /*298a*/ 	.short	(.L_1827 - .L_1826)
	.align		4
.L_1826:
        /*298c*/ 	.word	index@(_ZN2at6native27unrolled_elementwise_kernelIZNS0_50_GLOBAL__N__2680c7bb_12_PowKernel_cu_7dd49032_300329pow_tensor_scalar_kernel_implIN3c104HalfES5_EEvRNS_18TensorIteratorBaseET0_EUlS5_E_St5arrayIPcLm2EELi4E23TrivialOffsetCalculatorILi1EjESE_NS0_6memory12LoadWithCastILi1EEENSF_13StoreWithCastILi1EEEEEviT_S8_T2_T3_T4_T5_)
        /*2990*/ 	.word	0x00000000


	//----- nvinfo : EIATTR_REGCOUNT
	.align		4
.L_1827:
        /*2994*/ 	.byte	0x04, 0x2f
        /*2996*/ 	.short	(.L_1829 - .L_1828)
	.align		4
.L_1828:
        /*2998*/ 	.word	index@(_ZN2at6native18elementwise_kernelILi128ELi4EZNS0_15gpu_kernel_implIZNS0_50_GLOBAL__N__2680c7bb_12_PowKernel_cu_7dd49032_300329pow_tensor_scalar_kernel_implIN3c104HalfES6_EEvRNS_18TensorIteratorBaseET0_EUlS6_E_EEvS8_RKT_EUliE_EEviT1_)
        /*299c*/ 	.word	0x00000018


	//----- nvinfo : EIATTR_FRAME_SIZE
	.align		4
.L_1829:
        /*29a0*/ 	.byte	0x04, 0x11
        /*29a2*/ 	.short	(.L_1831 - .L_1830)
	.align		4
.L_1830:
        /*29a4*/ 	.word	index@(_ZN2at6native18elementwise_kernelILi128ELi4EZNS0_15gpu_kernel_implIZNS0_50_GLOBAL__N__2680c7bb_12_PowKernel_cu_7dd49032_300329pow_tensor_scalar_kernel_implIN3c104HalfES6_EEvRNS_18TensorIteratorBaseET0_EUlS6_E_EEvS8_RKT_EUliE_EEviT1_)
        /*29a8*/ 	.word	0x00000000


	//----- nvinfo : EIATTR_REGCOUNT
	.align		4
.L_1831:
        /*29ac*/ 	.byte	0x04, 0x2f
        /*29ae*/ 	.short	(.L_1833 - .L_1832)
	.align		4
.L_1832:
        /*29b0*/ 	.word	index@(_ZN2at6native29vectorized_elementwise_kernelILi8EZNS0_50_GLOBAL__N__2680c7bb_12_PowKernel_cu_7dd49032_300329pow_tensor_scalar_kernel_implIN3c104HalfES5_EEvRNS_18TensorIteratorBaseET0_EUlS5_E0_St5arrayIPcLm2EEEEviS8_T1_)
        /*29b4*/ 	.word	0x00000020


	//----- nvinfo : EIATTR_FRAME_SIZE
	.align		4
.L_1833:
        /*29b8*/ 	.byte	0x04, 0x11
        /*29ba*/ 	.short	(.L_1835 - .L_1834)
	.align		4
.L_1834:
        /*29bc*/ 	.word	index@(_ZN2at6native29vectorized_elementwise_kernelILi8EZNS0_50_GLOBAL__N__2680c7bb_12_PowKernel_cu_7dd49032_300329pow_tensor_scalar_kernel_implIN3c104HalfES5_EEvRNS_18TensorIteratorBaseET0_EUlS5_E0_St5arrayIPcLm2EEEEviS8_T1_)
        /*29c0*/ 	.word	0x00000000


	//----- nvinfo : EIATTR_REGCOUNT
	.align		4
.L_1835:
        /*29c4*/ 	.byte	0x04, 0x2f
        /*29c6*/ 	.short	(.L_1837 - .L_1836)
	.align		4
.L_1836:
        /*29c8*/ 	.word	index@(_ZN2at6native29vectorized_elementwise_kernelILi4EZNS0_50_GLOBAL__N__2680c7bb_12_PowKernel_cu_7dd49032_300329pow_tensor_scalar_kernel_implIN3c104HalfES5_EEvRNS_18TensorIteratorBaseET0_EUlS5_E0_St5arrayIPcLm2EEEEviS8_T1_)
        /*29cc*/ 	.word	0x00000020


	//----- nvinfo : EIATTR_FRAME_SIZE
	.align		4
.L_1837:
        /*29d0*/ 	.byte	0x04, 0x11
        /*29d2*/ 	.short	(.L_1839 - .L_1838)
	.align		4
.L_1838:
        /*29d4*/ 	.word	index@(_ZN2at6native29vectorized_elementwise_kernelILi4EZNS0_50_GLOBAL__N__2680c7bb_12_PowKernel_cu_7dd49032_300329pow_tensor_scalar_kernel_implIN3c104HalfES5_EEvRNS_18TensorIteratorBaseET0_EUlS5_E0_St5arrayIPcLm2EEEEviS8_T1_)
        /*29d8*/ 	.word	0x00000000


	//----- nvinfo : EIATTR_REGCOUNT
	.align		4
.L_1839:
        /*29dc*/ 	.byte	0x04, 0x2f
        /*29de*/ 	.short	(.L_1841 - .L_1840)
	.align		4
.L_1840:
        /*29e0*/ 	.word	index@(_ZN2at6native29vectorized_elementwise_kernelILi2EZNS0_50_GLOBAL__N__2680c7bb_12_PowKernel_cu_7dd49032_300329pow_tensor_scalar_kernel_implIN3c104HalfES5_EEvRNS_18TensorIteratorBaseET0_EUlS5_E0_St5arrayIPcLm2EEEEviS8_T1_)
        /*29e4*/ 	.word	0x00000020


	//----- nvinfo : EIATTR_FRAME_SIZE
	.align		4
.L_1841:
        /*29e8*/ 	.byte	0x04, 0x11
        /*29ea*/ 	.short	(.L_1843 - .L_1842)
	.align		4
.L_1842:
        /*29ec*/ 	.word	index@(_ZN2at6native29vectorized_elementwise_kernelILi2EZNS0_50_GLOBAL__N__2680c7bb_12_PowKernel_cu_7dd49032_300329pow_tensor_scalar_kernel_implIN3c104HalfES5_EEvRNS_18TensorIteratorBaseET0_EUlS5_E0_St5arrayIPcLm2EEEEviS8_T1_)
        /*29f0*/ 	.word	0x00000000


	//----- nvinfo : EIATTR_REGCOUNT
	.align		4
.L_1843:
        /*29f4*/ 	.byte	0x04, 0x2f
        /*29f6*/ 	.short	(.L_1845 - .L_1844)
	.align		4
.L_1844:
        /*29f8*/ 	.word	index@(_ZN2at6native27unrolled_elementwise_kernelIZNS0_50_GLOBAL__N__2680c7bb_12_PowKernel_cu_7dd49032_300329pow_tensor_scalar_kernel_implIN3c104HalfES5_EEvRNS_18TensorIteratorBaseET0_EUlS5_E0_St5arrayIPcLm2EELi4E23TrivialOffsetCalculatorILi1EjESE_NS0_6memory15LoadWithoutCastENSF_16StoreWithoutCastEEEviT_S8_T2_T3_T4_T5_)
        /*29fc*/ 	.word	0x00000016


	//----- nvinfo : EIATTR_FRAME_SIZE
	.align		4
.L_1845:
        /*2a00*/ 	.byte	0x04, 0x11
        /*2a02*/ 	.short	(.L_1847 - .L_1846)
	.align		4
.L_1846:
        /*2a04*/ 	.word	index@(_ZN2at6native27unrolled_elementwise_kernelIZNS0_50_GLOBAL__N__2680c7bb_12_PowKernel_cu_7dd49032_300329pow_tensor_scalar_kernel_implIN3c104HalfES5_EEvRNS_18TensorIteratorBaseET0_EUlS5_E0_St5arrayIPcLm2EELi4E23TrivialOffsetCalculatorILi1EjESE_NS0_6memory15LoadWithoutCastENSF_16StoreWithoutCastEEEviT_S8_T2_T3_T4_T5_)
        /*2a08*/ 	.word	0x00000000


	//----- nvinfo : EIATTR_REGCOUNT
	.align		4
.L_1847:
        /*2a0c*/ 	.byte	0x04, 0x2f
        /*2a0e*/ 	.short	(.L_1849 - .L_1848)
	.align		4
.L_1848:
        /*2a10*/ 	.word	index@(_ZN2at6native18elementwise_kernelILi128ELi4EZNS0_22gpu_kernel_impl_nocastIZNS0_50_GLOBAL__N__2680c7bb_12_PowKernel_cu_7dd49032_300329pow_tensor_scalar_kernel_implIN3c104HalfES6_EEvRNS_18TensorIteratorBaseET0_EUlS6_E0_EEvS8_RKT_EUliE_EEviT1_)
        /*2a14*/ 	.word	0x00000014


	//----- nvinfo : EIATTR_FRAME_SIZE
	.align		4
.L_1849:
        /*2a18*/ 	.byte	0x04, 0x11
        /*2a1a*/ 	.short	(.L_1851 - .L_1850)
	.align		4
.L_1850:
        /*2a1c*/ 	.word	index@(_ZN2at6native18elementwise_kernelILi128ELi4EZNS0_22gpu_kernel_impl_nocastIZNS0_50_GLOBAL__N__2680c7bb_12_PowKernel_cu_7dd49032_300329pow_tensor_scalar_kernel_implIN3c104HalfES6_EEvRNS_18TensorIteratorBaseET0_EUlS6_E0_EEvS8_RKT_EUliE_EEviT1_)
        /*2a20*/ 	.word	0x00000000


	//----- nvinfo : EIATTR_REGCOUNT
	.align		4
.L_1851:
        /*2a24*/ 	.byte	0x04, 0x2f
        /*2a26*/ 	.short	(.L_1853 - .L_1852)
	.align		4
.L_1852:
        /*2a28*/ 	.word	index@(_ZN2at6native27unrolled_elementwise_kernelIZNS0_50_GLOBAL__N__2680c7bb_12_PowKernel_cu_7dd49032_300329pow_tensor_scalar_kernel_implIN3c104HalfES5_EEvRNS_18TensorIteratorBaseET0_EUlS5_E0_St5arrayIPcLm2EELi4E23TrivialOffsetCalculatorILi1EjESE_NS0_6memory12LoadWithCastILi1EEENSF_13StoreWithCastILi1EEEEEviT_S8_T2_T3_T4_T5_)
        /*2a2c*/ 	.word	0x0000001c


	//----- nvinfo : EIATTR_FRAME_SIZE
	.align		4
.L_1853:
        /*2a30*/ 	.byte	0x04, 0x11
        /*2a32*/ 	.short	(.L_1855 - .L_1854)
	.align		4
.L_1854:
        /*2a34*/ 	.word	index@(_ZN2at6native27unrolled_elementwise_kernelIZNS0_50_GLOBAL__N__2680c7bb_12_PowKernel_cu_7dd49032_300329pow_tensor_scalar_kernel_implIN3c104HalfES5_EEvRNS_18TensorIteratorBaseET0_EUlS5_E0_St5arrayIPcLm2EELi4E23TrivialOffsetCalculatorILi1EjESE_NS0_6memory12LoadWithCastILi1EEENSF_13StoreWithCastILi1EEEEEviT_S8_T2_T3_T4_T5_)
        /*2a38*/ 	.word	0x00000000


	//----- nvinfo : EIATTR_REGCOUNT
	.align		4
.L_1855:
        /*2a3c*/ 	.byte	0x04, 0x2f
        /*2a3e*/ 	.short	(.L_1857 - .L_1856)
	.align		4
.L_1856:
        /*2a40*/ 	.word	index@(_ZN2at6native18elementwise_kernelILi128ELi4EZNS0_15gpu_kernel_implIZNS0_50_GLOBAL__N__2680c7bb_12_PowKernel_cu_7dd49032_300329pow_tensor_scalar_kernel_implIN3c104HalfES6_EEvRNS_18TensorIteratorBaseET0_EUlS6_E0_EEvS8_RKT_EUliE_EEviT1_)
        /*2a44*/ 	.word	0x00000018


	//----- nvinfo : EIATTR_FRAME_SIZE
	.align		4
.L_1857:
        /*2a48*/ 	.byte	0x04, 0x11
        /*2a4a*/ 	.short	(.L_1859 - .L_1858)
	.align		4
.L_1858:
        /*2a4c*/ 	.word	index@(_ZN2at6native18elementwise_kernelILi128ELi4EZNS0_15gpu_kernel_implIZNS0_50_GLOBAL__N__2680c7bb_12_PowKernel_cu_7dd49032_300329pow_tensor_scalar_kernel_implIN3c104HalfES6_EEvRNS_18TensorIteratorBaseET0_EUlS6_E0_EEvS8_RKT_EUliE_EEviT1_)
        /*2a50*/ 	.word	0x00000000


	//----- nvinfo : EIATTR_REGCOUNT
	.align		4
.L_1859:
        /*2a54*/ 	.byte	0x04, 0x2f
        /*2a56*/ 	.short	(.L_1861 - .L_1860)
	.align		4
.L_1860:
        /*2a58*/ 	.word	index@(_ZN2at6native29vectorized_elementwise_kernelILi8EZNS0_50_GLOBAL__N__2680c7bb_12_PowKernel_cu_7dd49032_300329pow_tensor_scalar_kernel_implIN3c104HalfES5_EEvRNS_18TensorIteratorBaseET0_EUlS5_E1_St5arrayIPcLm2EEEEviS8_T1_)
        /*2a5c*/ 	.word	0x00000020


	//----- nvinfo : EIATTR_FRAME_SIZE
	.align		4
.L_1861:
        /*2a60*/ 	.byte	0x04, 0x11
        /*2a62*/ 	.short	(.L_1863 - .L_1862)
	.align		4
.L_1862:
        /*2a64*/ 	.word	index@($__internal_13_$__cuda_sm20_dblrcp_rn_slowpath_v3)
        /*2a68*/ 	.word	0x00000000


	//----- nvinfo : EIATTR_FRAME_SIZE
	.align		4
.L_1863:
        /*2a6c*/ 	.byte	0x04, 0x11
        /*2a6e*/ 	.short	(.L_1865 - .L_1864)
	.align		4
.L_1864:
        /*2a70*/ 	.word	index@(_ZN2at6native29vectorized_elementwise_kernelILi8EZNS0_50_GLOBAL__N__2680c7bb_12_PowKernel_cu_7dd49032_300329pow_tensor_scalar_kernel_implIN3c104HalfES5_EEvRNS_18TensorIteratorBaseET0_EUlS5_E1_St5arrayIPcLm2EEEEviS8_T1_)
        /*2a74*/ 	.word	0x00000000


	//----- nvinfo : EIATTR_REGCOUNT
	.align		4
.L_1865:
        /*2a78*/ 	.byte	0x04, 0x2f
        /*2a7a*/ 	.short	(.L_1867 - .L_1866)
	.align		4
.L_1866:
        /*2a7c*/ 	.word	index@(_ZN2at6native29vectorized_elementwise_kernelILi4EZNS0_50_GLOBAL__N__2680c7bb_12_PowKernel_cu_7dd49032_300329pow_tensor_scalar_kernel_implIN3c104HalfES5_EEvRNS_18TensorIteratorBaseET0_EUlS5_E1_St5arrayIPcLm2EEEEviS8_T1_)
        /*2a80*/ 	.word	0x00000020


	//----- nvinfo : EIATTR_FRAME_SIZE
	.align		4
.L_1867:
        /*2a84*/ 	.byte	0x04, 0x11
        /*2a86*/ 	.short	(.L_1869 - .L_1868)
	.align		4
.L_1868:
        /*2a88*/ 	.word	index@($__internal_12_$__cuda_sm20_dblrcp_rn_slowpath_v3)
        /*2a8c*/ 	.word	0x00000000


	//----- nvinfo : EIATTR_FRAME_SIZE
	.align		4
.L_1869:
        /*2a90*/ 	.byte	0x04, 0x11
        /*2a92*/ 	.short	(.L_1871 - .L_1870)
	.align		4
.L_1870:
        /*2a94*/ 	.word	index@(_ZN2at6native29vectorized_elementwise_kernelILi4EZNS0_50_GLOBAL__N__2680c7bb_12_PowKernel_cu_7dd49032_300329pow_tensor_scalar_kernel_implIN3c104HalfES5_EEvRNS_18TensorIteratorBaseET0_EUlS5_E1_St5arrayIPcLm2EEEEviS8_T1_)
        /*2a98*/ 	.word	0x00000000


	//----- nvinfo : EIATTR_REGCOUNT
	.align		4
.L_1871:
        /*2a9c*/ 	.byte	0x04, 0x2f
        /*2a9e*/ 	.short	(.L_1873 - .L_1872)
	.align		4
.L_1872:
        /*2aa0*/ 	.word	index@(_ZN2at6native29vectorized_elementwise_kernelILi2EZNS0_50_GLOBAL__N__2680c7bb_12_PowKernel_cu_7dd49032_300329pow_tensor_scalar_kernel_implIN3c104HalfES5_EEvRNS_18TensorIteratorBaseET0_EUlS5_E1_St5arrayIPcLm2EEEEviS8_T1_)
        /*2aa4*/ 	.word	0x00000020


	//----- nvinfo : EIATTR_FRAME_SIZE
	.align		4
.L_1873:
        /*2aa8*/ 	.byte	0x04, 0x11
        /*2aaa*/ 	.short	(.L_1875 - .L_1874)
	.align		4
.L_1874:
        /*2aac*/ 	.word	index@($__internal_11_$__cuda_sm20_dblrcp_rn_slowpath_v3)
        /*2ab0*/ 	.word	0x00000000


	//----- nvinfo : EIATTR_FRAME_SIZE
	.align		4
.L_1875:
        /*2ab4*/ 	.byte	0x04, 0x11
        /*2ab6*/ 	.short	(.L_1877 - .L_1876)
	.align		4
.L_1876:
        /*2ab8*/ 	.word	index@(_ZN2at6native29vectorized_elementwise_kernelILi2EZNS0_50_GLOBAL__N__2680c7bb_12_PowKernel_cu_7dd49032_300329pow_tensor_scalar_kernel_implIN3c104HalfES5_EEvRNS_18TensorIteratorBaseET0_EUlS5_E1_St5arrayIPcLm2EEEEviS8_T1_)
        /*2abc*/ 	.word	0x00000000


	//----- nvinfo : EIATTR_REGCOUNT
	.align		4
.L_1877:
        /*2ac0*/ 	.byte	0x04, 0x2f
        /*2ac2*/ 	.short	(.L_1879 - .L_1878)
	.align		4
.L_1878:
        /*2ac4*/ 	.word	index@(_ZN2at6native27unrolled_elementwise_kernelIZNS0_50_GLOBAL__N__2680c7bb_12_PowKernel_cu_7dd49032_300329pow_tensor_scalar_kernel_implIN3c104HalfES5_EEvRNS_18TensorIteratorBaseET0_EUlS5_E1_St5arrayIPcLm2EELi4E23TrivialOffsetCalculatorILi1EjESE_NS0_6memory15LoadWithoutCastENSF_16StoreWithoutCastEEEviT_S8_T2_T3_T4_T5_)
        /*2ac8*/ 	.word	0x00000018


	//----- nvinfo : EIATTR_FRAME_SIZE
	.align		4
.L_1879:
        /*2acc*/ 	.byte	0x04, 0x11
        /*2ace*/ 	.short	(.L_1881 - .L_1880)
	.align		4
.L_1880:
        /*2ad0*/ 	.word	index@($__internal_10_$__cuda_sm20_dblrcp_rn_slowpath_v3)
        /*2ad4*/ 	.word	0x00000000


	//----- nvinfo : EIATTR_FRAME_SIZE
	.align		4
.L_1881:
        /*2ad8*/ 	.byte	0x04, 0x11
        /*2ada*/ 	.short	(.L_1883 - .L_1882)
	.align		4
.L_1882:
        /*2adc*/ 	.word	index@(_ZN2at6native27unrolled_elementwise_kernelIZNS0_50_GLOBAL__N__2680c7bb_12_PowKernel_cu_7dd49032_300329pow_tensor_scalar_kernel_implIN3c104HalfES5_EEvRNS_18TensorIteratorBaseET0_EUlS5_E1_St5arrayIPcLm2EELi4E23TrivialOffsetCalculatorILi1EjESE_NS0_6memory15LoadWithoutCastENSF_16StoreWithoutCastEEEviT_S8_T2_T3_T4_T5_)
        /*2ae0*/ 	.word	0x00000000


	//----- nvinfo : EIATTR_REGCOUNT
	.align		4
.L_1883:
        /*2ae4*/ 	.byte	0x04, 0x2f
        /*2ae6*/ 	.short	(.L_1885 - .L_1884)
	.align		4
.L_1884:
        /*2ae8*/ 	.word	index@(_ZN2at6native18elementwise_kernelILi128ELi4EZNS0_22gpu_kernel_impl_nocastIZNS0_50_GLOBAL__N__2680c7bb_12_PowKernel_cu_7dd49032_300329pow_tensor_scalar_kernel_implIN3c104HalfES6_EEvRNS_18TensorIteratorBaseET0_EUlS6_E1_EEvS8_RKT_EUliE_EEviT1_)
        /*2aec*/ 	.word	0x00000014


	//----- nvinfo : EIATTR_FRAME_SIZE
	.align		4
.L_1885:
        /*2af0*/ 	.byte	0x04, 0x11
        /*2af2*/ 	.short	(.L_1887 - .L_1886)
	.align		4
.L_1886:
        /*2af4*/ 	.word	index@($__internal_9_$__cuda_sm20_dblrcp_rn_slowpath_v3)
        /*2af8*/ 	.word	0x00000000


	//----- nvinfo : EIATTR_FRAME_SIZE
	.align		4
.L_1887:
        /*2afc*/ 	.byte	0x04, 0x11
        /*2afe*/ 	.short	(.L_1889 - .L_1888)
	.align		4
.L_1888:
        /*2b00*/ 	.word	index@(_ZN2at6native18elementwise_kernelILi128ELi4EZNS0_22gpu_kernel_impl_nocastIZNS0_50_GLOBAL__N__2680c7bb_12_PowKernel_cu_7dd49032_300329pow_tensor_scalar_kernel_implIN3c104HalfES6_EEvRNS_18TensorIteratorBaseET0_EUlS6_E1_EEvS8_RKT_EUliE_EEviT1_)
        /*2b04*/ 	.word	0x00000000


	//----- nvinfo : EIATTR_REGCOUNT
	.align		4
.L_1889:
        /*2b08*/ 	.byte	0x04, 0x2f
        /*2b0a*/ 	.short	(.L_1891 - .L_1890)
	.align		4
.L_1890:
        /*2b0c*/ 	.word	index@(_ZN2at6native27unrolled_elementwise_kernelIZNS0_50_GLOBAL__N__2680c7bb_12_PowKernel_cu_7dd49032_300329pow_tensor_scalar_kernel_implIN3c104HalfES5_EEvRNS_18TensorIteratorBaseET0_EUlS5_E1_St5arrayIPcLm2EELi4E23TrivialOffsetCalculatorILi1EjESE_NS0_6memory12LoadWithCastILi1EEENSF_13StoreWithCastILi1EEEEEviT_S8_T2_T3_T4_T5_)
        /*2b10*/ 	.word	0x0000001c


	//----- nvinfo : EIATTR_FRAME_SIZE
	.align		4
.L_1891:
        /*2b14*/ 	.byte	0x04, 0x11
        /*2b16*/ 	.short	(.L_1893 - .L_1892)
	.align		4
.L_1892:
        /*2b18*/ 	.word	index@($__internal_8_$__cuda_sm20_dblrcp_rn_slowpath_v3)
        /*2b1c*/ 	.word	0x00000000


	//----- nvinfo : EIATTR_FRAME_SIZE
	.align		4
.L_1893:
        /*2b20*/ 	.byte	0x04, 0x11
        /*2b22*/ 	.short	(.L_1895 - .L_1894)
	.align		4
.L_1894:
        /*2b24*/ 	.word	index@(_ZN2at6native27unrolled_elementwise_kernelIZNS0_50_GLOBAL__N__2680c7bb_12_PowKernel_cu_7dd49032_300329pow_tensor_scalar_kernel_implIN3c104HalfES5_EEvRNS_18TensorIteratorBaseET0_EUlS5_E1_St5arrayIPcLm2EELi4E23TrivialOffsetCalculatorILi1EjESE_NS0_6memory12LoadWithCastILi1EEENSF_13StoreWithCastILi1EEEEEviT_S8_T2_T3_T4_T5_)
        /*2b28*/ 	.word	0x00000000


	//----- nvinfo : EIATTR_REGCOUNT
	.align		4
.L_1895:
        /*2b2c*/ 	.byte	0x04, 0x2f
        /*2b2e*/ 	.short	(.L_1897 - .L_1896)
	.align		4
.L_1896:
        /*2b30*/ 	.word	index@(_ZN2at6native18elementwise_kernelILi128ELi4EZNS0_15gpu_kernel_implIZNS0_50_GLOBAL__N__2680c7bb_12_PowKernel_cu_7dd49032_300329pow_tensor_scalar_kernel_implIN3c104HalfES6_EEvRNS_18TensorIteratorBaseET0_EUlS6_E1_EEvS8_RKT_EUliE_EEviT1_)
        /*2b34*/ 	.word	0x00000018


	//----- nvinfo : EIATTR_FRAME_SIZE
	.align		4
.L_1897:
        /*2b38*/ 	.byte	0x04, 0x11
        /*2b3a*/ 	.short	(.L_1899 - .L_1898)
	.align		4
.L_1898:
        /*2b3c*/ 	.word	index@($__internal_7_$__cuda_sm20_dblrcp_rn_slowpath_v3)
        /*2b40*/ 	.word	0x00000000


	//----- nvinfo : EIATTR_FRAME_SIZE
	.align		4
.L_1899:
        /*2b44*/ 	.byte	0x04, 0x11
        /*2b46*/ 	.short	(.L_1901 - .L_1900)
	.align		4
.L_1900:
        /*2b48*/ 	.word	index@(_ZN2at6native18elementwise_kernelILi128ELi4EZNS0_15gpu_kernel_implIZNS0_50_GLOBAL__N__2680c7bb_12_PowKernel_cu_7dd49032_300329pow_tensor_scalar_kernel_implIN3c104HalfES6_EEvRNS_18TensorIteratorBaseET0_EUlS6_E1_EEvS8_RKT_EUliE_EEviT1_)
        /*2b4c*/ 	.word	0x00000000


	//----- nvinfo : EIATTR_REGCOUNT
	.align		4
.L_1901:
        /*2b50*/ 	.byte	0x04, 0x2f
        /*2b52*/ 	.short	(.L_1903 - .L_1902)
	.align		4
.L_1902:
        /*2b54*/ 	.word	index@(_ZN2at6native29vectorized_elementwise_kernelILi8EZNS0_50_GLOBAL__N__2680c7bb_12_PowKernel_cu_7dd49032_300329pow_tensor_scalar_kernel_implIN3c104HalfES5_EEvRNS_18TensorIteratorBaseET0_EUlS5_E2_St5arrayIPcLm2EEEEviS8_T1_)
        /*2b58*/ 	.word	0x00000020


	//----- nvinfo : EIATTR_FRAME_SIZE
	.align		4
.L_1903:
        /*2b5c*/ 	.byte	0x04, 0x11
        /*2b5e*/ 	.short	(.L_1905 - .L_1904)
	.align		4
.L_1904:
        /*2b60*/ 	.word	index@(_ZN2at6native29vectorized_elementwise_kernelILi8EZNS0_50_GLOBAL__N__2680c7bb_12_PowKernel_cu_7dd49032_300329pow_tensor_scalar_kernel_implIN3c104HalfES5_EEvRNS_18TensorIteratorBaseET0_EUlS5_E2_St5arrayIPcLm2EEEEviS8_T1_)
        /*2b64*/ 	.word	0x00000000


	//----- nvinfo : EIATTR_REGCOUNT
	.align		4
.L_1905:
        /*2b68*/ 	.byte	0x04, 0x2f
        /*2b6a*/ 	.short	(.L_1907 - .L_1906)
	.align		4
.L_1906:
        /*2b6c*/ 	.word	index@(_ZN2at6native29vectorized_elementwise_kernelILi4EZNS0_50_GLOBAL__N__2680c7bb_12_PowKernel_cu_7dd49032_300329pow_tensor_scalar_kernel_implIN3c104HalfES5_EEvRNS_18TensorIteratorBaseET0_EUlS5_E2_St5arrayIPcLm2EEEEviS8_T1_)
        /*2b70*/ 	.word	0x00000020


	//----- nvinfo : EIATTR_FRAME_SIZE
	.align		4
.L_1907:
        /*2b74*/ 	.byte	0x04, 0x11
        /*2b76*/ 	.short	(.L_1909 - .L_1908)
	.align		4
.L_1908:
        /*2b78*/ 	.word	index@(_ZN2at6native29vectorized_elementwise_kernelILi4EZNS0_50_GLOBAL__N__2680c7bb_12_PowKernel_cu_7dd49032_300329pow_tensor_scalar_kernel_implIN3c104HalfES5_EEvRNS_18TensorIteratorBaseET0_EUlS5_E2_St5arrayIPcLm2EEEEviS8_T1_)
        /*2b7c*/ 	.word	0x00000000


	//----- nvinfo : EIATTR_REGCOUNT
	.align		4
.L_1909:
        /*2b80*/ 	.byte	0x04, 0x2f
        /*2b82*/ 	.short	(.L_1911 - .L_1910)
	.align		4
.L_1910:
        /*2b84*/ 	.word	index@(_ZN2at6native29vectorized_elementwise_kernelILi2EZNS0_50_GLOBAL__N__2680c7bb_12_PowKernel_cu_7dd49032_300329pow_tensor_scalar_kernel_implIN3c104HalfES5_EEvRNS_18TensorIteratorBaseET0_EUlS5_E2_St5arrayIPcLm2EEEEviS8_T1_)
        /*2b88*/ 	.word	0x00000020


	//----- nvinfo : EIATTR_FRAME_SIZE
	.align		4
.L_1911:
        /*2b8c*/ 	.byte	0x04, 0x11
        /*2b8e*/ 	.short	(.L_1913 - .L_1912)
	.align		4
.L_1912:
        /*2b90*/ 	.word	index@(_ZN2at6native29vectorized_elementwise_kernelILi2EZNS0_50_GLOBAL__N__2680c7bb_12_PowKernel_cu_7dd49032_300329pow_tensor_scalar_kernel_implIN3c104HalfES5_EEvRNS_18TensorIteratorBaseET0_EUlS5_E2_St5arrayIPcLm2EEEEviS8_T1_)
        /*2b94*/ 	.word	0x00000000


	//----- nvinfo : EIATTR_REGCOUNT
	.align		4
.L_1913:
        /*2b98*/ 	.byte	0x04, 0x2f
        /*2b9a*/ 	.short	(.L_1915 - .L_1914)
	.align		4
.L_1914:
        /*2b9c*/ 	.word	index@(_ZN2at6native27unrolled_elementwise_kernelIZNS0_50_GLOBAL__N__2680c7bb_12_PowKernel_cu_7dd49032_300329pow_tensor_scalar_kernel_implIN3c104HalfES5_EEvRNS_18TensorIteratorBaseET0_EUlS5_E2_St5arrayIPcLm2EELi4E23TrivialOffsetCalculatorILi1EjESE_NS0_6memory15LoadWithoutCastENSF_16StoreWithoutCastEEEviT_S8_T2_T3_T4_T5_)
        /*2ba0*/ 	.word	0x00000016


	//----- nvinfo : EIATTR_FRAME_SIZE
	.align		4
.L_1915:
        /*2ba4*/ 	.byte	0x04, 0x11
        /*2ba6*/ 	.short	(.L_1917 - .L_1916)
	.align		4
.L_1916:
        /*2ba8*/ 	.word	index@(_ZN2at6native27unrolled_elementwise_kernelIZNS0_50_GLOBAL__N__2680c7bb_12_PowKernel_cu_7dd49032_300329pow_tensor_scalar_kernel_implIN3c104HalfES5_EEvRNS_18TensorIteratorBaseET0_EUlS5_E2_St5arrayIPcLm2EELi4E23TrivialOffsetCalculatorILi1EjESE_NS0_6memory15LoadWithoutCastENSF_16StoreWithoutCastEEEviT_S8_T2_T3_T4_T5_)
        /*2bac*/ 	.word	0x00000000


	//----- nvinfo : EIATTR_REGCOUNT
	.align		4
.L_1917:
        /*2bb0*/ 	.byte	0x04, 0x2f
        /*2bb2*/ 	.short	(.L_1919 - .L_1918)
	.align		4
.L_1918:
        /*2bb4*/ 	.word	index@(_ZN2at6native18elementwise_kernelILi128ELi4EZNS0_22gpu_kernel_impl_nocastIZNS0_50_GLOBAL__N__2680c7bb_12_PowKernel_cu_7dd49032_300329pow_tensor_scalar_kernel_implIN3c104HalfES6_EEvRNS_18TensorIteratorBaseET0_EUlS6_E2_EEvS8_RKT_EUliE_EEviT1_)
        /*2bb8*/ 	.word	0x00000014


	//----- nvinfo : EIATTR_FRAME_SIZE
	.align		4
.L_1919:
        /*2bbc*/ 	.byte	0x04, 0x11
        /*2bbe*/ 	.short	(.L_1921 - .L_1920)
	.align		4
.L_1920:
        /*2bc0*/ 	.word	index@(_ZN2at6native18elementwise_kernelILi128ELi4EZNS0_22gpu_kernel_impl_nocastIZNS0_50_GLOBAL__N__2680c7bb_12_PowKernel_cu_7dd49032_300329pow_tensor_scalar_kernel_implIN3c104HalfES6_EEvRNS_18TensorIteratorBaseET0_EUlS6_E2_EEvS8_RKT_EUliE_EEviT1_)
        /*2bc4*/ 	.word	0x00000000


	//----- nvinfo : EIATTR_REGCOUNT
	.align		4
.L_1921:
        /*2bc8*/ 	.byte	0x04, 0x2f
        /*2bca*/ 	.short	(.L_1923 - .L_1922)
	.align		4
.L_1922:
        /*2bcc*/ 	.word	index@(_ZN2at6native27unrolled_elementwise_kernelIZNS0_50_GLOBAL__N__2680c7bb_12_PowKernel_cu_7dd49032_300329pow_tensor_scalar_kernel_implIN3c104HalfES5_EEvRNS_18TensorIteratorBaseET0_EUlS5_E2_St5arrayIPcLm2EELi4E23TrivialOffsetCalculatorILi1EjESE_NS0_6memory12LoadWithCastILi1EEENSF_13StoreWithCastILi1EEEEEviT_S8_T2_T3_T4_T5_)
        /*2bd0*/ 	.word	0x0000001c


	//----- nvinfo : EIATTR_FRAME_SIZE
	.align		4
.L_1923:
        /*2bd4*/ 	.byte	0x04, 0x11
        /*2bd6*/ 	.short	(.L_1925 - .L_1924)
	.align		4
.L_1924:
        /*2bd8*/ 	.word	index@(_ZN2at6native27unrolled_elementwise_kernelIZNS0_50_GLOBAL__N__2680c7bb_12_PowKernel_cu_7dd49032_300329pow_tensor_scalar_kernel_implIN3c104HalfES5_EEvRNS_18TensorIteratorBaseET0_EUlS5_E2_St5arrayIPcLm2EELi4E23TrivialOffsetCalculatorILi1EjESE_NS0_6memory12LoadWithCastILi1EEENSF_13StoreWithCastILi1EEEEEviT_S8_T2_T3_T4_T5_)
        /*2bdc*/ 	.word	0x00000000


	//----- nvinfo : EIATTR_REGCOUNT
	.align		4
.L_1925:
        /*2be0*/ 	.byte	0x04, 0x2f
        /*2be2*/ 	.short	(.L_1927 - .L_1926)
	.align		4
.L_1926:
        /*2be4*/ 	.word	index@(_ZN2at6native18elementwise_kernelILi128ELi4EZNS0_15gpu_kernel_implIZNS0_50_GLOBAL__N__2680c7bb_12_PowKernel_cu_7dd49032_300329pow_tensor_scalar_kernel_implIN3c104HalfES6_EEvRNS_18TensorIteratorBaseET0_EUlS6_E2_EEvS8_RKT_EUliE_EEviT1_)
        /*2be8*/ 	.word	0x00000018


	//----- nvinfo : EIATTR_FRAME_SIZE
	.align		4
.L_1927:
        /*2bec*/ 	.byte	0x04, 0x11
        /*2bee*/ 	.short	(.L_1929 - .L_1928)
	.align		4
.L_1928:
        /*2bf0*/ 	.word	index@(_ZN2at6native18elementwise_kernelILi128ELi4EZNS0_15gpu_kernel_implIZNS0_50_GLOBAL__N__2680c7bb_12_PowKernel_cu_7dd49032_300329pow_tensor_scalar_kernel_implIN3c104HalfES6_EEvRNS_18TensorIteratorBaseET0_EUlS6_E2_EEvS8_RKT_EUliE_EEviT1_)
        /*2bf4*/ 	.word	0x00000000


	//----- nvinfo : EIATTR_REGCOUNT
	.align		4
.L_1929:
        /*2bf8*/ 	.byte	0x04, 0x2f
        /*2bfa*/ 	.short	(.L_1931 - .L_1930)
	.align		4
.L_1930:
        /*2bfc*/ 	.word	index@(_ZN2at6native29vectorized_elementwise_kernelILi8EZNS0_50_GLOBAL__N__2680c7bb_12_PowKernel_cu_7dd49032_300329pow_tensor_scalar_kernel_implIN3c108BFloat16ES5_EEvRNS_18TensorIteratorBaseET0_EUlS5_E_St5arrayIPcLm2EEEEviS8_T1_)
        /*2c00*/ 	.word	0x00000020


	//----- nvinfo : EIATTR_FRAME_SIZE
	.align		4
.L_1931:
        /*2c04*/ 	.byte	0x04, 0x11
        /*2c06*/ 	.short	(.L_1933 - .L_1932)
	.align		4
.L_1932:
        /*2c08*/ 	.word	index@(_ZN2at6native29vectorized_elementwise_kernelILi8EZNS0_50_GLOBAL__N__2680c7bb_12_PowKernel_cu_7dd49032_300329pow_tensor_scalar_kernel_implIN3c108BFloat16ES5_EEvRNS_18TensorIteratorBaseET0_EUlS5_E_St5arrayIPcLm2EEEEviS8_T1_)
        /*2c0c*/ 	.word	0x00000000


	//----- nvinfo : EIATTR_REGCOUNT
	.align		4
.L_1933:
        /*2c10*/ 	.byte	0x04, 0x2f
        /*2c12*/ 	.short	(.L_1935 - .L_1934)
	.align		4
.L_1934:
        /*2c14*/ 	.word	index@(_ZN2at6native29vectorized_elementwise_kernelILi4EZNS0_50_GLOBAL__N__2680c7bb_12_PowKernel_cu_7dd49032_300329pow_tensor_scalar_kernel_implIN3c108BFloat16ES5_EEvRNS_18TensorIteratorBaseET0_EUlS5_E_St5arrayIPcLm2EEEEviS8_T1_)
        /*2c18*/ 	.word	0x00000020


	//----- nvinfo : EIATTR_FRAME_SIZE
	.align		4
.L_1935:
        /*2c1c*/ 	.byte	0x04, 0x11
        /*2c1e*/ 	.short	(.L_1937 - .L_1936)
	.align		4
.L_1936:
        /*2c20*/ 	.word	index@(_ZN2at6native29vectorized_elementwise_kernelILi4EZNS0_50_GLOBAL__N__2680c7bb_12_PowKernel_cu_7dd49032_300329pow_tensor_scalar_kernel_implIN3c108BFloat16ES5_EEvRNS_18TensorIteratorBaseET0_EUlS5_E_St5arrayIPcLm2EEEEviS8_T1_)
        /*2c24*/ 	.word	0x00000000


	//----- nvinfo : EIATTR_REGCOUNT
	.align		4
.L_1937:
        /*2c28*/ 	.byte	0x04, 0x2f
        /*2c2a*/ 	.short	(.L_1939 - .L_1938)
	.align		4
.L_1938:
        /*2c2c*/ 	.word	index@(_ZN2at6native29vectorized_elementwise_kernelILi2EZNS0_50_GLOBAL__N__2680c7bb_12_PowKernel_cu_7dd49032_300329pow_tensor_scalar_kernel_implIN3c108BFloat16ES5_EEvRNS_18TensorIteratorBaseET0_EUlS5_E_St5arrayIPcLm2EEEEviS8_T1_)
        /*2c30*/ 	.word	0x00000020


	//----- nvinfo : EIATTR_FRAME_SIZE
	.align		4
.L_1939:
        /*2c34*/ 	.byte	0x04, 0x11
        /*2c36*/ 	.short	(.L_1941 - .L_1940)
	.align		4
.L_1940:
        /*2c38*/ 	.word	index@(_ZN2at6native29vectorized_elementwise_kernelILi2EZNS0_50_GLOBAL__N__2680c7bb_12_PowKernel_cu_7dd49032_300329pow_tensor_scalar_kernel_implIN3c108BFloat16ES5_EEvRNS_18TensorIteratorBaseET0_EUlS5_E_St5arrayIPcLm2EEEEviS8_T1_)
        /*2c3c*/ 	.word	0x00000000


	//----- nvinfo : EIATTR_REGCOUNT
	.align		4
.L_1941:
        /*2c40*/ 	.byte	0x04, 0x2f
        /*2c42*/ 	.short	(.L_1943 - .L_1942)
	.align		4
.L_1942:
        /*2c44*/ 	.word	index@(_ZN2at6native27unrolled_elementwise_kernelIZNS0_50_GLOBAL__N__2680c7bb_12_PowKernel_cu_7dd49032_300329pow_tensor_scalar_kernel_implIN3c108BFloat16ES5_EEvRNS_18TensorIteratorBaseET0_EUlS5_E_St5arrayIPcLm2EELi4E23TrivialOffsetCalculatorILi1EjESE_NS0_6memory15LoadWithoutCastENSF_16StoreWithoutCastEEEviT_S8_T2_T3_T4_T5_)
        /*2c48*/ 	.word	0x00000017


	//----- nvinfo : EIATTR_FRAME_SIZE
	.align		4
.L_1943:
        /*2c4c*/ 	.byte	0x04, 0x11
        /*2c4e*/ 	.short	(.L_1945 - .L_1944)
	.align		4
.L_1944:
        /*2c50*/ 	.word	index@(_ZN2at6native27unrolled_elementwise_kernelIZNS0_50_GLOBAL__N__2680c7bb_12_PowKernel_cu_7dd49032_300329pow_tensor_scalar_kernel_implIN3c108BFloat16ES5_EEvRNS_18TensorIteratorBaseET0_EUlS5_E_St5arrayIPcLm2EELi4E23TrivialOffsetCalculatorILi1EjESE_NS0_6memory15LoadWithoutCastENSF_16StoreWithoutCastEEEviT_S8_T2_T3_T4_T5_)
        /*2c54*/ 	.word	0x00000000


	//----- nvinfo : EIATTR_REGCOUNT
	.align		4
.L_1945:
        /*2c58*/ 	.byte	0x04, 0x2f
        /*2c5a*/ 	.short	(.L_1947 - .L_1946)
	.align		4
.L_1946:
        /*2c5c*/ 	.word	index@(_ZN2at6native18elementwise_kernelILi128ELi4EZNS0_22gpu_kernel_impl_nocastIZNS0_50_GLOBAL__N__2680c7bb_12_PowKernel_cu_7dd49032_300329pow_tensor_scalar_kernel_implIN3c108BFloat16ES6_EEvRNS_18TensorIteratorBaseET0_EUlS6_E_EEvS8_RKT_EUliE_EEviT1_)
        /*2c60*/ 	.word	0x00000014


	//----- nvinfo : EIATTR_FRAME_SIZE
	.align		4
.L_1947:
        /*2c64*/ 	.byte	0x04, 0x11
        /*2c66*/ 	.short	(.L_1949 - .L_1948)
	.align		4
.L_1948:
        /*2c68*/ 	.word	index@(_ZN2at6native18elementwise_kernelILi128ELi4EZNS0_22gpu_kernel_impl_nocastIZNS0_50_GLOBAL__N__2680c7bb_12_PowKernel_cu_7dd49032_300329pow_tensor_scalar_kernel_implIN3c108BFloat16ES6_EEvRNS_18TensorIteratorBaseET0_EUlS6_E_EEvS8_RKT_EUliE_EEviT1_)
        /*2c6c*/ 	.word	0x00000000


	//----- nvinfo : EIATTR_REGCOUNT
	.align		4
.L_1949:
        /*2c70*/ 	.byte	0x04, 0x2f
        /*2c72*/ 	.short	(.L_1951 - .L_1950)
	.align		4
.L_1950:
        /*2c74*/ 	.word	index@(_ZN2at6native27unrolled_elementwise_kernelIZNS0_50_GLOBAL__N__2680c7bb_12_PowKernel_cu_7dd49032_300329pow_tensor_scalar_kernel_implIN3c108BFloat16ES5_EEvRNS_18TensorIteratorBaseET0_EUlS5_E_St5arrayIPcLm2EELi4E23TrivialOffsetCalculatorILi1EjESE_NS0_6memory12LoadWithCastILi1EEENSF_13StoreWithCastILi1EEEEEviT_S8_T2_T3_T4_T5_)
        /*2c78*/ 	.word	0x0000001c


	//----- nvinfo : EIATTR_FRAME_SIZE
	.align		4
.L_1951:
        /*2c7c*/ 	.byte	0x04, 0x11
        /*2c7e*/ 	.short	(.L_1953 - .L_1952)
	.align		4
.L_1952:
        /*2c80*/ 	.word	index@(_ZN2at6native27unrolled_elementwise_kernelIZNS0_50_GLOBAL__N__2680c7bb_12_PowKernel_cu_7dd49032_300329pow_tensor_scalar_kernel_implIN3c108BFloat16ES5_EEvRNS_18TensorIteratorBaseET0_EUlS5_E_St5arrayIPcLm2EELi4E23TrivialOffsetCalculatorILi1EjESE_NS0_6memory12LoadWithCastILi1EEENSF_13StoreWithCastILi1EEEEEviT_S8_T2_T3_T4_T5_)
        /*2c84*/ 	.word	0x00000000


	//----- nvinfo : EIATTR_REGCOUNT
	.align		4
.L_1953:
        /*2c88*/ 	.byte	0x04, 0x2f
        /*2c8a*/ 	.short	(.L_1955 - .L_1954)
	.align		4
.L_1954:
        /*2c8c*/ 	.word	index@(_ZN2at6native18elementwise_kernelILi128ELi4EZNS0_15gpu_kernel_implIZNS0_50_GLOBAL__N__2680c7bb_12_PowKernel_cu_7dd49032_300329pow_tensor_scalar_kernel_implIN3c108BFloat16ES6_EEvRNS_18TensorIteratorBaseET0_EUlS6_E_EEvS8_RKT_EUliE_EEviT1_)
        /*2c90*/ 	.word	0x00000018


	//----- nvinfo : EIATTR_FRAME_SIZE
	.align		4
.L_1955:
        /*2c94*/ 	.byte	0x04, 0x11
        /*2c96*/ 	.short	(.L_1957 - .L_1956)
	.align		4
.L_1956:
        /*2c98*/ 	.word	index@(_ZN2at6native18elementwise_kernelILi128ELi4EZNS0_15gpu_kernel_implIZNS0_50_GLOBAL__N__2680c7bb_12_PowKernel_cu_7dd49032_300329pow_tensor_scalar_kernel_implIN3c108BFloat16ES6_EEvRNS_18TensorIteratorBaseET0_EUlS6_E_EEvS8_RKT_EUliE_EEviT1_)
        /*2c9c*/ 	.word	0x00000000


	//----- nvinfo : EIATTR_REGCOUNT
	.align		4
.L_1957:
        /*2ca0*/ 	.byte	0x04, 0x2f
        /*2ca2*/ 	.short	(.L_1959 - .L_1958)
	.align		4
.L_1958:
        /*2ca4*/ 	.word	index@(_ZN2at6native29vectorized_elementwise_kernelILi8EZNS0_50_GLOBAL__N__2680c7bb_12_PowKernel_cu_7dd49032_300329pow_tensor_scalar_kernel_implIN3c108BFloat16ES5_EEvRNS_18TensorIteratorBaseET0_EUlS5_E0_St5arrayIPcLm2EEEEviS8_T1_)
        /*2ca8*/ 	.word	0x00000020


	//----- nvinfo : EIATTR_FRAME_SIZE
	.align		4
.L_1959:
        /*2cac*/ 	.byte	0x04, 0x11
        /*2cae*/ 	.short	(.L_1961 - .L_1960)
	.align		4
.L_1960:
        /*2cb0*/ 	.word	index@(_ZN2at6native29vectorized_elementwise_kernelILi8EZNS0_50_GLOBAL__N__2680c7bb_12_PowKernel_cu_7dd49032_300329pow_tensor_scalar_kernel_implIN3c108BFloat16ES5_EEvRNS_18TensorIteratorBaseET0_EUlS5_E0_St5arrayIPcLm2EEEEviS8_T1_)
        /*2cb4*/ 	.word	0x00000000


	//----- nvinfo : EIATTR_REGCOUNT
	.align		4
.L_1961:
        /*2cb8*/ 	.byte	0x04, 0x2f
        /*2cba*/ 	.short	(.L_1963 - .L_1962)
	.align		4
.L_1962:
        /*2cbc*/ 	.word	index@(_ZN2at6native29vectorized_elementwise_kernelILi4EZNS0_50_GLOBAL__N__2680c7bb_12_PowKernel_cu_7dd49032_300329pow_tensor_scalar_kernel_implIN3c108BFloat16ES5_EEvRNS_18TensorIteratorBaseET0_EUlS5_E0_St5arrayIPcLm2EEEEviS8_T1_)
        /*2cc0*/ 	.word	0x00000020


	//----- nvinfo : EIATTR_FRAME_SIZE
	.align		4
.L_1963:
        /*2cc4*/ 	.byte	0x04, 0x11
        /*2cc6*/ 	.short	(.L_1965 - .L_1964)
	.align		4
.L_1964:
        /*2cc8*/ 	.word	index@(_ZN2at6native29vectorized_elementwise_kernelILi4EZNS0_50_GLOBAL__N__2680c7bb_12_PowKernel_cu_7dd49032_300329pow_tensor_scalar_kernel_implIN3c108BFloat16ES5_EEvRNS_18TensorIteratorBaseET0_EUlS5_E0_St5arrayIPcLm2EEEEviS8_T1_)
        /*2ccc*/ 	.word	0x00000000


	//----- nvinfo : EIATTR_REGCOUNT
	.align		4
.L_1965:
        /*2cd0*/ 	.byte	0x04, 0x2f
        /*2cd2*/ 	.short	(.L_1967 - .L_1966)
	.align		4
.L_1966:
        /*2cd4*/ 	.word	index@(_ZN2at6native29vectorized_elementwise_kernelILi2EZNS0_50_GLOBAL__N__2680c7bb_12_PowKernel_cu_7dd49032_300329pow_tensor_scalar_kernel_implIN3c108BFloat16ES5_EEvRNS_18TensorIteratorBaseET0_EUlS5_E0_St5arrayIPcLm2EEEEviS8_T1_)
        /*2cd8*/ 	.word	0x00000020


	//----- nvinfo : EIATTR_FRAME_SIZE
	.align		4
.L_1967:
        /*2cdc*/ 	.byte	0x04, 0x11
        /*2cde*/ 	.short	(.L_1969 - .L_1968)
	.align		4
.L_1968:
        /*2ce0*/ 	.word	index@(_ZN2at6native29vectorized_elementwise_kernelILi2EZNS0_50_GLOBAL__N__2680c7bb_12_PowKernel_cu_7dd49032_300329pow_tensor_scalar_kernel_implIN3c108BFloat16ES5_EEvRNS_18TensorIteratorBaseET0_EUlS5_E0_St5arrayIPcLm2EEEEviS8_T1_)
        /*2ce4*/ 	.word	0x00000000


	//----- nvinfo : EIATTR_REGCOUNT
	.align		4
.L_1969:
        /*2ce8*/ 	.byte	0x04, 0x2f
        /*2cea*/ 	.short	(.L_1971 - .L_1970)
	.align		4
.L_1970:
        /*2cec*/ 	.word	index@(_ZN2at6native27unrolled_elementwise_kernelIZNS0_50_GLOBAL__N__2680c7bb_12_PowKernel_cu_7dd49032_300329pow_tensor_scalar_kernel_implIN3c108BFloat16ES5_EEvRNS_18TensorIteratorBaseET0_EUlS5_E0_St5arrayIPcLm2EELi4E23TrivialOffsetCalculatorILi1EjESE_NS0_6memory15LoadWithoutCastENSF_16StoreWithoutCastEEEviT_S8_T2_T3_T4_T5_)
        /*2cf0*/ 	.word	0x00000016


	//----- nvinfo : EIATTR_FRAME_SIZE
	.align		4
.L_1971:
        /*2cf4*/ 	.byte	0x04, 0x11
        /*2cf6*/ 	.short	(.L_1973 - .L_1972)
	.align		4
.L_1972:
        /*2cf8*/ 	.word	index@(_ZN2at6native27unrolled_elementwise_kernelIZNS0_50_GLOBAL__N__2680c7bb_12_PowKernel_cu_7dd49032_300329pow_tensor_scalar_kernel_implIN3c108BFloat16ES5_EEvRNS_18TensorIteratorBaseET0_EUlS5_E0_St5arrayIPcLm2EELi4E23TrivialOffsetCalculatorILi1EjESE_NS0_6memory15LoadWithoutCastENSF_16StoreWithoutCastEEEviT_S8_T2_T3_T4_T5_)
        /*2cfc*/ 	.word	0x00000000


	//----- nvinfo : EIATTR_REGCOUNT
	.align		4
.L_1973:
        /*2d00*/ 	.byte	0x04, 0x2f
        /*2d02*/ 	.short	(.L_1975 - .L_1974)
	.align		4
.L_1974:
        /*2d04*/ 	.word	index@(_ZN2at6native18elementwise_kernelILi128ELi4EZNS0_22gpu_kernel_impl_nocastIZNS0_50_GLOBAL__N__2680c7bb_12_PowKernel_cu_7dd49032_300329pow_tensor_scalar_kernel_implIN3c108BFloat16ES6_EEvRNS_18TensorIteratorBaseET0_EUlS6_E0_EEvS8_RKT_EUliE_EEviT1_)
        /*2d08*/ 	.word	0x00000014


	//----- nvinfo : EIATTR_FRAME_SIZE
	.align		4
.L_1975:
        /*2d0c*/ 	.byte	0x04, 0x11
        /*2d0e*/ 	.short	(.L_1977 - .L_1976)
	.align		4
.L_1976:
        /*2d10*/ 	.word	index@(_ZN2at6native18elementwise_kernelILi128ELi4EZNS0_22gpu_kernel_impl_nocastIZNS0_50_GLOBAL__N__2680c7bb_12_PowKernel_cu_7dd49032_300329pow_tensor_scalar_kernel_implIN3c108BFloat16ES6_EEvRNS_18TensorIteratorBaseET0_EUlS6_E0_EEvS8_RKT_EUliE_EEviT1_)
        /*2d14*/ 	.word	0x00000000


	//----- nvinfo : EIATTR_REGCOUNT
	.align		4
.L_1977:
        /*2d18*/ 	.byte	0x04, 0x2f
        /*2d1a*/ 	.short	(.L_1979 - .L_1978)
	.align		4
.L_1978:
        /*2d1c*/ 	.word	index@(_ZN2at6native27unrolled_elementwise_kernelIZNS0_50_GLOBAL__N__2680c7bb_12_PowKernel_cu_7dd49032_300329pow_tensor_scalar_kernel_implIN3c108BFloat16ES5_EEvRNS_18TensorIteratorBaseET0_EUlS5_E0_St5arrayIPcLm2EELi4E23TrivialOffsetCalculatorILi1EjESE_NS0_6memory12LoadWithCastILi1EEENSF_13StoreWithCastILi1EEEEEviT_S8_T2_T3_T4_T5_)
        /*2d20*/ 	.word	0x0000001c


	//----- nvinfo : EIATTR_FRAME_SIZE
	.align		4
.L_1979:
        /*2d24*/ 	.byte	0x04, 0x11
        /*2d26*/ 	.short	(.L_1981 - .L_1980)
	.align		4
.L_1980:
        /*2d28*/ 	.word	index@(_ZN2at6native27unrolled_elementwise_kernelIZNS0_50_GLOBAL__N__2680c7bb_12_PowKernel_cu_7dd49032_300329pow_tensor_scalar_kernel_implIN3c108BFloat16ES5_EEvRNS_18TensorIteratorBaseET0_EUlS5_E0_St5arrayIPcLm2EELi4E23TrivialOffsetCalculatorILi1EjESE_NS0_6memory12LoadWithCastILi1EEENSF_13StoreWithCastILi1EEEEEviT_S8_T2_T3_T4_T5_)
        /*2d2c*/ 	.word	0x00000000


	//----- nvinfo : EIATTR_REGCOUNT
	.align		4
.L_1981:
        /*2d30*/ 	.byte	0x04, 0x2f
        /*2d32*/ 	.short	(.L_1983 - .L_1982)
	.align		4
.L_1982:
        /*2d34*/ 	.word	index@(_ZN2at6native18elementwise_kernelILi128ELi4EZNS0_15gpu_kernel_implIZNS0_50_GLOBAL__N__2680c7bb_12_PowKernel_cu_7dd49032_300329pow_tensor_scalar_kernel_implIN3c108BFloat16ES6_EEvRNS_18TensorIteratorBaseET0_EUlS6_E0_EEvS8_RKT_EUliE_EEviT1_)
        /*2d38*/ 	.word	0x00000018


	//----- nvinfo : EIATTR_FRAME_SIZE
	.align		4
.L_1983:
        /*2d3c*/ 	.byte	0x04, 0x11
        /*2d3e*/ 	.short	(.L_1985 - .L_1984)
	.align		4
.L_1984:
        /*2d40*/ 	.word	index@(_ZN2at6native18elementwise_kernelILi128ELi4EZNS0_15gpu_kernel_implIZNS0_50_GLOBAL__N__2680c7bb_12_PowKernel_cu_7dd49032_300329pow_tensor_scalar_kernel_implIN3c108BFloat16ES6_EEvRNS_18TensorIteratorBaseET0_EUlS6_E0_EEvS8_RKT_EUliE_EEviT1_)
        /*2d44*/ 	.word	0x00000000


	//----- nvinfo : EIATTR_REGCOUNT
	.align		4
.L_1985:
        /*2d48*/ 	.byte	0x04, 0x2f
        /*2d4a*/ 	.short	(.L_1987 - .L_1986)
	.align		4
.L_1986:
        /*2d4c*/ 	.word	index@(_ZN2at6native29vectorized_elementwise_kernelILi8EZNS0_50_GLOBAL__N__2680c7bb_12_PowKernel_cu_7dd49032_300329pow_tensor_scalar_kernel_implIN3c108BFloat16ES5_EEvRNS_18TensorIteratorBaseET0_EUlS5_E1_St5arrayIPcLm2EEEEviS8_T1_)
        /*2d50*/ 	.word	0x00000020


	//----- nvinfo : EIATTR_FRAME_SIZE
	.align		4
.L_1987:
        /*2d54*/ 	.byte	0x04, 0x11
        /*2d56*/ 	.short	(.L_1989 - .L_1988)
	.align		4
.L_1988:
        /*2d58*/ 	.word	index@($__internal_6_$__cuda_sm20_dblrcp_rn_slowpath_v3)
        /*2d5c*/ 	.word	0x00000000


	//----- nvinfo : EIATTR_FRAME_SIZE
	.align		4
.L_1989:
        /*2d60*/ 	.byte	0x04, 0x11
        /*2d62*/ 	.short	(.L_1991 - .L_1990)
	.align		4
.L_1990:
        /*2d64*/ 	.word	index@(_ZN2at6native29vectorized_elementwise_kernelILi8EZNS0_50_GLOBAL__N__2680c7bb_12_PowKernel_cu_7dd49032_300329pow_tensor_scalar_kernel_implIN3c108BFloat16ES5_EEvRNS_18TensorIteratorBaseET0_EUlS5_E1_St5arrayIPcLm2EEEEviS8_T1_)
        /*2d68*/ 	.word	0x00000000


	//----- nvinfo : EIATTR_REGCOUNT
	.align		4
.L_1991:
        /*2d6c*/ 	.byte	0x04, 0x2f
        /*2d6e*/ 	.short	(.L_1993 - .L_1992)
	.align		4
.L_1992:
        /*2d70*/ 	.word	index@(_ZN2at6native29vectorized_elementwise_kernelILi4EZNS0_50_GLOBAL__N__2680c7bb_12_PowKernel_cu_7dd49032_300329pow_tensor_scalar_kernel_implIN3c108BFloat16ES5_EEvRNS_18TensorIteratorBaseET0_EUlS5_E1_St5arrayIPcLm2EEEEviS8_T1_)
        /*2d74*/ 	.word	0x00000020


	//----- nvinfo : EIATTR_FRAME_SIZE
	.align		4
.L_1993:
        /*2d78*/ 	.byte	0x04, 0x11
        /*2d7a*/ 	.short	(.L_1995 - .L_1994)
	.align		4
.L_1994:
        /*2d7c*/ 	.word	index@($__internal_5_$__cuda_sm20_dblrcp_rn_slowpath_v3)
        /*2d80*/ 	.word	0x00000000


	//----- nvinfo : EIATTR_FRAME_SIZE
	.align		4
.L_1995:
        /*2d84*/ 	.byte	0x04, 0x11
        /*2d86*/ 	.short	(.L_1997 - .L_1996)
	.align		4
.L_1996:
        /*2d88*/ 	.word	index@(_ZN2at6native29vectorized_elementwise_kernelILi4EZNS0_50_GLOBAL__N__2680c7bb_12_PowKernel_cu_7dd49032_300329pow_tensor_scalar_kernel_implIN3c108BFloat16ES5_EEvRNS_18TensorIteratorBaseET0_EUlS5_E1_St5arrayIPcLm2EEEEviS8_T1_)
        /*2d8c*/ 	.word	0x00000000


	//----- nvinfo : EIATTR_REGCOUNT
	.align		4
.L_1997:
        /*2d90*/ 	.byte	0x04, 0x2f
        /*2d92*/ 	.short	(.L_1999 - .L_1998)
	.align		4
.L_1998:
        /*2d94*/ 	.word	index@(_ZN2at6native29vectorized_elementwise_kernelILi2EZNS0_50_GLOBAL__N__2680c7bb_12_PowKernel_cu_7dd49032_300329pow_tensor_scalar_kernel_implIN3c108BFloat16ES5_EEvRNS_18TensorIteratorBaseET0_EUlS5_E1_St5arrayIPcLm2EEEEviS8_T1_)
        /*2d98*/ 	.word	0x00000020


	//----- nvinfo : EIATTR_FRAME_SIZE
	.align		4
.L_1999:
        /*2d9c*/ 	.byte	0x04, 0x11
        /*2d9e*/ 	.short	(.L_2001 - .L_2000)
	.align		4
.L_2000:
        /*2da0*/ 	.word	index@($__internal_4_$__cuda_sm20_dblrcp_rn_slowpath_v3)
        /*2da4*/ 	.word	0x00000000


	//----- nvinfo : EIATTR_FRAME_SIZE
	.align		4
.L_2001:
        /*2da8*/ 	.byte	0x04, 0x11
        /*2daa*/ 	.short	(.L_2003 - .L_2002)
	.align		4
.L_2002:
        /*2dac*/ 	.word	index@(_ZN2at6native29vectorized_elementwise_kernelILi2EZNS0_50_GLOBAL__N__2680c7bb_12_PowKernel_cu_7dd49032_300329pow_tensor_scalar_kernel_implIN3c108BFloat16ES5_EEvRNS_18TensorIteratorBaseET0_EUlS5_E1_St5arrayIPcLm2EEEEviS8_T1_)
        /*2db0*/ 	.word	0x00000000


	//----- nvinfo : EIATTR_REGCOUNT
	.align		4
.L_2003:
        /*2db4*/ 	.byte	0x04, 0x2f
        /*2db6*/ 	.short	(.L_2005 - .L_2004)
	.align		4
.L_2004:
        /*2db8*/ 	.word	index@(_ZN2at6native27unrolled_elementwise_kernelIZNS0_50_GLOBAL__N__2680c7bb_12_PowKernel_cu_7dd49032_300329pow_tensor_scalar_kernel_implIN3c108BFloat16ES5_EEvRNS_18TensorIteratorBaseET0_EUlS5_E1_St5arrayIPcLm2EELi4E23TrivialOffsetCalculatorILi1EjESE_NS0_6memory15LoadWithoutCastENSF_16StoreWithoutCastEEEviT_S8_T2_T3_T4_T5_)
        /*2dbc*/ 	.word	0x00000018


	//----- nvinfo : EIATTR_FRAME_SIZE
	.align		4
.L_2005:
        /*2dc0*/ 	.byte	0x04, 0x11
        /*2dc2*/ 	.short	(.L_2007 - .L_2006)
	.align		4
.L_2006:
        /*2dc4*/ 	.word	index@($__internal_3_$__cuda_sm20_dblrcp_rn_slowpath_v3)
        /*2dc8*/ 	.word	0x00000000


	//----- nvinfo : EIATTR_FRAME_SIZE
	.align		4
.L_2007:
        /*2dcc*/ 	.byte	0x04, 0x11
        /*2dce*/ 	.short	(.L_2009 - .L_2008)
	.align		4
.L_2008:
        /*2dd0*/ 	.word	index@(_ZN2at6native27unrolled_elementwise_kernelIZNS0_50_GLOBAL__N__2680c7bb_12_PowKernel_cu_7dd49032_300329pow_tensor_scalar_kernel_implIN3c108BFloat16ES5_EEvRNS_18TensorIteratorBaseET0_EUlS5_E1_St5arrayIPcLm2EELi4E23TrivialOffsetCalculatorILi1EjESE_NS0_6memory15LoadWithoutCastENSF_16StoreWithoutCastEEEviT_S8_T2_T3_T4_T5_)
        /*2dd4*/ 	.word	0x00000000


	//----- nvinfo : EIATTR_REGCOUNT
	.align		4
.L_2009:
        /*2dd8*/ 	.byte	0x04, 0x2f
        /*2dda*/ 	.short	(.L_2011 - .L_2010)
	.align		4
.L_2010:
        /*2ddc*/ 	.word	index@(_ZN2at6native18elementwise_kernelILi128ELi4EZNS0_22gpu_kernel_impl_nocastIZNS0_50_GLOBAL__N__2680c7bb_12_PowKernel_cu_7dd49032_300329pow_tensor_scalar_kernel_implIN3c108BFloat16ES6_EEvRNS_18TensorIteratorBaseET0_EUlS6_E1_EEvS8_RKT_EUliE_EEviT1_)
        /*2de0*/ 	.word	0x00000014


	//----- nvinfo : EIATTR_FRAME_SIZE
	.align		4
.L_2011:
        /*2de4*/ 	.byte	0x04, 0x11
        /*2de6*/ 	.short	(.L_2013 - .L_2012)
	.align		4
.L_2012:
        /*2de8*/ 	.word	index@($__internal_2_$__cuda_sm20_dblrcp_rn_slowpath_v3)
        /*2dec*/ 	.word	0x00000000


	//----- nvinfo : EIATTR_FRAME_SIZE
	.align		4
.L_2013:
        /*2df0*/ 	.byte	0x04, 0x11
        /*2df2*/ 	.short	(.L_2015 - .L_2014)
	.align		4
.L_2014:
        /*2df4*/ 	.word	index@(_ZN2at6native18elementwise_kernelILi128ELi4EZNS0_22gpu_kernel_impl_nocastIZNS0_50_GLOBAL__N__2680c7bb_12_PowKernel_cu_7dd49032_300329pow_tensor_scalar_kernel_implIN3c108BFloat16ES6_EEvRNS_18TensorIteratorBaseET0_EUlS6_E1_EEvS8_RKT_EUliE_EEviT1_)
        /*2df8*/ 	.word	0x00000000


	//----- nvinfo : EIATTR_REGCOUNT
	.align		4
.L_2015:
        /*2dfc*/ 	.byte	0x04, 0x2f
        /*2dfe*/ 	.short	(.L_2017 - .L_2016)
	.align		4
.L_2016:
        /*2e00*/ 	.word	index@(_ZN2at6native27unrolled_elementwise_kernelIZNS0_50_GLOBAL__N__2680c7bb_12_PowKernel_cu_7dd49032_300329pow_tensor_scalar_kernel_implIN3c108BFloat16ES5_EEvRNS_18TensorIteratorBaseET0_EUlS5_E1_St5arrayIPcLm2EELi4E23TrivialOffsetCalculatorILi1EjESE_NS0_6memory12LoadWithCastILi1EEENSF_13StoreWithCastILi1EEEEEviT_S8_T2_T3_T4_T5_)
        /*2e04*/ 	.word	0x0000001c


	//----- nvinfo : EIATTR_FRAME_SIZE
	.align		4
.L_2017:
        /*2e08*/ 	.byte	0x04, 0x11
        /*2e0a*/ 	.short	(.L_2019 - .L_2018)
	.align		4
.L_2018:
        /*2e0c*/ 	.word	index@($__internal_1_$__cuda_sm20_dblrcp_rn_slowpath_v3)
        /*2e10*/ 	.word	0x00000000


	//----- nvinfo : EIATTR_FRAME_SIZE
	.align		4
.L_2019:
        /*2e14*/ 	.byte	0x04, 0x11
        /*2e16*/ 	.short	(.L_2021 - .L_2020)
	.align		4
.L_2020:
        /*2e18*/ 	.word	index@(_ZN2at6native27unrolled_elementwise_kernelIZNS0_50_GLOBAL__N__2680c7bb_12_PowKernel_cu_7dd49032_300329pow_tensor_scalar_kernel_implIN3c108BFloat16ES5_EEvRNS_18TensorIteratorBaseET0_EUlS5_E1_St5arrayIPcLm2EELi4E23TrivialOffsetCalculatorILi1EjESE_NS0_6memory12LoadWithCastILi1EEENSF_13StoreWithCastILi1EEEEEviT_S8_T2_T3_T4_T5_)
        /*2e1c*/ 	.word	0x00000000


	//----- nvinfo : EIATTR_REGCOUNT
	.align		4
.L_2021:
        /*2e20*/ 	.byte	0x04, 0x2f
        /*2e22*/ 	.short	(.L_2023 - .L_2022)
	.align		4
.L_2022:
        /*2e24*/ 	.word	index@(_ZN2at6native18elementwise_kernelILi128ELi4EZNS0_15gpu_kernel_implIZNS0_50_GLOBAL__N__2680c7bb_12_PowKernel_cu_7dd49032_300329pow_tensor_scalar_kernel_implIN3c108BFloat16ES6_EEvRNS_18TensorIteratorBaseET0_EUlS6_E1_EEvS8_RKT_EUliE_EEviT1_)
        /*2e28*/ 	.word	0x00000018


	//----- nvinfo : EIATTR_FRAME_SIZE
	.align		4
.L_2023:
        /*2e2c*/ 	.byte	0x04, 0x11
        /*2e2e*/ 	.short	(.L_2025 - .L_2024)
	.align		4
.L_2024:
        /*2e30*/ 	.word	index@($__internal_0_$__cuda_sm20_dblrcp_rn_slowpath_v3)
        /*2e34*/ 	.word	0x00000000


	//----- nvinfo : EIATTR_FRAME_SIZE
	.align		4
.L_2025:
        /*2e38*/ 	.byte	0x04, 0x11
        /*2e3a*/ 	.short	(.L_2027 - .L_2026)
	.align		4
.L_2026:
        /*2e3c*/ 	.word	index@(_ZN2at6native18elementwise_kernelILi128ELi4EZNS0_15gpu_kernel_implIZNS0_50_GLOBAL__N__2680c7bb_12_PowKernel_cu_7dd49032_300329pow_tensor_scalar_kernel_implIN3c108BFloat16ES6_EEvRNS_18TensorIteratorBaseET0_EUlS6_E1_EEvS8_RKT_EUliE_EEviT1_)
        /*2e40*/ 	.word	0x00000000


	//----- nvinfo : EIATTR_REGCOUNT
	.align		4
.L_2027:
        /*2e44*/ 	.byte	0x04, 0x2f
        /*2e46*/ 	.short	(.L_2029 - .L_2028)
	.align		4
.L_2028:
        /*2e48*/ 	.word	index@(_ZN2at6native29vectorized_elementwise_kernelILi8EZNS0_50_GLOBAL__N__2680c7bb_12_PowKernel_cu_7dd49032_300329pow_tensor_scalar_kernel_implIN3c108BFloat16ES5_EEvRNS_18TensorIteratorBaseET0_EUlS5_E2_St5arrayIPcLm2EEEEviS8_T1_)
        /*2e4c*/ 	.word	0x00000020


	//----- nvinfo : EIATTR_FRAME_SIZE
	.align		4
.L_2029:
        /*2e50*/ 	.byte	0x04, 0x11
        /*2e52*/ 	.short	(.L_2031 - .L_2030)
	.align		4
.L_2030:
        /*2e54*/ 	.word	index@(_ZN2at6native29vectorized_elementwise_kernelILi8EZNS0_50_GLOBAL__N__2680c7bb_12_PowKernel_cu_7dd49032_300329pow_tensor_scalar_kernel_implIN3c108BFloat16ES5_EEvRNS_18TensorIteratorBaseET0_EUlS5_E2_St5arrayIPcLm2EEEEviS8_T1_)
        /*2e58*/ 	.word	0x00000000


	//----- nvinfo : EIATTR_REGCOUNT
	.align		4
.L_2031:
        /*2e5c*/ 	.byte	0x04, 0x2f
        /*2e5e*/ 	.short	(.L_2033 - .L_2032)
	.align		4
.L_2032:
        /*2e60*/ 	.word	index@(_ZN2at6native29vectorized_elementwise_kernelILi4EZNS0_50_GLOBAL__N__2680c7bb_12_PowKernel_cu_7dd49032_300329pow_tensor_scalar_kernel_implIN3c108BFloat16ES5_EEvRNS_18TensorIteratorBaseET0_EUlS5_E2_St5arrayIPcLm2EEEEviS8_T1_)
        /*2e64*/ 	.word	0x00000020


	//----- nvinfo : EIATTR_FRAME_SIZE
	.align		4
.L_2033:
        /*2e68*/ 	.byte	0x04, 0x11
        /*2e6a*/ 	.short	(.L_2035 - .L_2034)
	.align		4
.L_2034:
        /*2e6c*/ 	.word	index@(_ZN2at6native29vectorized_elementwise_kernelILi4EZNS0_50_GLOBAL__N__2680c7bb_12_PowKernel_cu_7dd49032_300329pow_tensor_scalar_kernel_implIN3c108BFloat16ES5_EEvRNS_18TensorIteratorBaseET0_EUlS5_E2_St5arrayIPcLm2EEEEviS8_T1_)
        /*2e70*/ 	.word	0x00000000


	//----- nvinfo : EIATTR_REGCOUNT
	.align		4
.L_2035:
        /*2e74*/ 	.byte	0x04, 0x2f
        /*2e76*/ 	.short	(.L_2037 - .L_2036)
	.align		4
.L_2036:
        /*2e78*/ 	.word	index@(_ZN2at6native29vectorized_elementwise_kernelILi2EZNS0_50_GLOBAL__N__2680c7bb_12_PowKernel_cu_7dd49032_300329pow_tensor_scalar_kernel_implIN3c108BFloat16ES5_EEvRNS_18TensorIteratorBaseET0_EUlS5_E2_St5arrayIPcLm2EEEEviS8_T1_)
        /*2e7c*/ 	.word	0x00000020


	//----- nvinfo : EIATTR_FRAME_SIZE
	.align		4
.L_2037:
        /*2e80*/ 	.byte	0x04, 0x11
        /*2e82*/ 	.short	(.L_2039 - .L_2038)
	.align		4
.L_2038:
        /*2e84*/ 	.word	index@(_ZN2at6native29vectorized_elementwise_kernelILi2EZNS0_50_GLOBAL__N__2680c7bb_12_PowKernel_cu_7dd49032_300329pow_tensor_scalar_kernel_implIN3c108BFloat16ES5_EEvRNS_18TensorIteratorBaseET0_EUlS5_E2_St5arrayIPcLm2EEEEviS8_T1_)
        /*2e88*/ 	.word	0x00000000


	//----- nvinfo : EIATTR_REGCOUNT
	.align		4
.L_2039:
        /*2e8c*/ 	.byte	0x04, 0x2f
        /*2e8e*/ 	.short	(.L_2041 - .L_2040)
	.align		4
.L_2040:
        /*2e90*/ 	.word	index@(_ZN2at6native27unrolled_elementwise_kernelIZNS0_50_GLOBAL__N__2680c7bb_12_PowKernel_cu_7dd49032_300329pow_tensor_scalar_kernel_implIN3c108BFloat16ES5_EEvRNS_18TensorIteratorBaseET0_EUlS5_E2_St5arrayIPcLm2EELi4E23TrivialOffsetCalculatorILi1EjESE_NS0_6memory15LoadWithoutCastENSF_16StoreWithoutCastEEEviT_S8_T2_T3_T4_T5_)
        /*2e94*/ 	.word	0x00000017


	//----- nvinfo : EIATTR_FRAME_SIZE
	.align		4
.L_2041:
        /*2e98*/ 	.byte	0x04, 0x11
        /*2e9a*/ 	.short	(.L_2043 - .L_2042)
	.align		4
.L_2042:
        /*2e9c*/ 	.word	index@(_ZN2at6native27unrolled_elementwise_kernelIZNS0_50_GLOBAL__N__2680c7bb_12_PowKernel_cu_7dd49032_300329pow_tensor_scalar_kernel_implIN3c108BFloat16ES5_EEvRNS_18TensorIteratorBaseET0_EUlS5_E2_St5arrayIPcLm2EELi4E23TrivialOffsetCalculatorILi1EjESE_NS0_6memory15LoadWithoutCastENSF_16StoreWithoutCastEEEviT_S8_T2_T3_T4_T5_)
        /*2ea0*/ 	.word	0x00000000


	//----- nvinfo : EIATTR_REGCOUNT
	.align		4
.L_2043:
        /*2ea4*/ 	.byte	0x04, 0x2f
        /*2ea6*/ 	.short	(.L_2045 - .L_2044)
	.align		4
.L_2044:
        /*2ea8*/ 	.word	index@(_ZN2at6native18elementwise_kernelILi128ELi4EZNS0_22gpu_kernel_impl_nocastIZNS0_50_GLOBAL__N__2680c7bb_12_PowKernel_cu_7dd49032_300329pow_tensor_scalar_kernel_implIN3c108BFloat16ES6_EEvRNS_18TensorIteratorBaseET0_EUlS6_E2_EEvS8_RKT_EUliE_EEviT1_)
        /*2eac*/ 	.word	0x00000014


	//----- nvinfo : EIATTR_FRAME_SIZE
	.align		4
.L_2045:
        /*2eb0*/ 	.byte	0x04, 0x11
        /*2eb2*/ 	.short	(.L_2047 - .L_2046)
	.align		4
.L_2046:
        /*2eb4*/ 	.word	index@(_ZN2at6native18elementwise_kernelILi128ELi4EZNS0_22gpu_kernel_impl_nocastIZNS0_50_GLOBAL__N__2680c7bb_12_PowKernel_cu_7dd49032_300329pow_tensor_scalar_kernel_implIN3c108BFloat16ES6_EEvRNS_18TensorIteratorBaseET0_EUlS6_E2_EEvS8_RKT_EUliE_EEviT1_)
        /*2eb8*/ 	.word	0x00000000


	//----- nvinfo : EIATTR_REGCOUNT
	.align		4
.L_2047:
        /*2ebc*/ 	.byte	0x04, 0x2f
        /*2ebe*/ 	.short	(.L_2049 - .L_2048)
	.align		4
.L_2048:
        /*2ec0*/ 	.word	index@(_ZN2at6native27unrolled_elementwise_kernelIZNS0_50_GLOBAL__N__2680c7bb_12_PowKernel_cu_7dd49032_300329pow_tensor_scalar_kernel_implIN3c108BFloat16ES5_EEvRNS_18TensorIteratorBaseET0_EUlS5_E2_St5arrayIPcLm2EELi4E23TrivialOffsetCalculatorILi1EjESE_NS0_6memory12LoadWithCastILi1EEENSF_13StoreWithCastILi1EEEEEviT_S8_T2_T3_T4_T5_)
        /*2ec4*/ 	.word	0x0000001c


	//----- nvinfo : EIATTR_FRAME_SIZE
	.align		4
.L_2049:
        /*2ec8*/ 	.byte	0x04, 0x11
        /*2eca*/ 	.short	(.L_2051 - .L_2050)
	.align		4
.L_2050:
        /*2ecc*/ 	.word	index@(_ZN2at6native27unrolled_elementwise_kernelIZNS0_50_GLOBAL__N__2680c7bb_12_PowKernel_cu_7dd49032_300329pow_tensor_scalar_kernel_implIN3c108BFloat16ES5_EEvRNS_18TensorIteratorBaseET0_EUlS5_E2_St5arrayIPcLm2EELi4E23TrivialOffsetCalculatorILi1EjESE_NS0_6memory12LoadWithCastILi1EEENSF_13StoreWithCastILi1EEEEEviT_S8_T2_T3_T4_T5_)
        /*2ed0*/ 	.word	0x00000000


	//----- nvinfo : EIATTR_REGCOUNT
	.align		4
.L_2051:
        /*2ed4*/ 	.byte	0x04, 0x2f
        /*2ed6*/ 	.short	(.L_2053 - .L_2052)
	.align		4
.L_2052:
        /*2ed8*/ 	.word	index@(_ZN2at6native18elementwise_kernelILi128ELi4EZNS0_15gpu_kernel_implIZNS0_50_GLOBAL__N__2680c7bb_12_PowKernel_cu_7dd49032_300329pow_tensor_scalar_kernel_implIN3c108BFloat16ES6_EEvRNS_18TensorIteratorBaseET0_EUlS6_E2_EEvS8_RKT_EUliE_EEviT1_)
        /*2edc*/ 	.word	0x00000018


	//----- nvinfo : EIATTR_FRAME_SIZE
	.align		4
.L_2053:
        /*2ee0*/ 	.byte	0x04, 0x11
        /*2ee2*/ 	.short	(.L_2055 - .L_2054)
	.align		4
.L_2054:
        /*2ee4*/ 	.word	index@(_ZN2at6native18elementwise_kernelILi128ELi4EZNS0_15gpu_kernel_implIZNS0_50_GLOBAL__N__2680c7bb_12_PowKernel_cu_7dd49032_300329pow_tensor_scalar_kernel_implIN3c108BFloat16ES6_EEvRNS_18TensorIteratorBaseET0_EUlS6_E2_EEvS8_RKT_EUliE_EEviT1_)
        /*2ee8*/ 	.word	0x00000000


	//----- nvinfo : EIATTR_MIN_STACK_SIZE
	.align		4
.L_2055:
        /*2eec*/ 	.byte	0x04, 0x12
        /*2eee*/ 	.short	(.L_2057 - .L_2056)
	.align		4
.L_2056:
        /*2ef0*/ 	.word	index@(_ZN2at6native18elementwise_kernelILi128ELi4EZNS0_15gpu_kernel_implIZNS0_50_GLOBAL__N__2680c7bb_12_PowKernel_cu_7dd49032_300329pow_tensor_scalar_kernel_implIN3c108BFloat16ES6_EEvRNS_18TensorIteratorBaseET0_EUlS6_E2_EEvS8_RKT_EUliE_EEviT1_)
        /*2ef4*/ 	.word	0x00000000


	//----- nvinfo : EIATTR_MIN_STACK_SIZE
	.align		4
.L_2057:
        /*2ef8*/ 	.byte	0x04, 0x12
        /*2efa*/ 	.short	(.L_2059 - .L_2058)
	.align		4
.L_2058:
        /*2efc*/ 	.word	index@(_ZN2at6native27unrolled_elementwise_kernelIZNS0_50_GLOBAL__N__2680c7bb_12_PowKernel_cu_7dd49032_300329pow_tensor_scalar_kernel_implIN3c108BFloat16ES5_EEvRNS_18TensorIteratorBaseET0_EUlS5_E2_St5arrayIPcLm2EELi4E23TrivialOffsetCalculatorILi1EjESE_NS0_6memory12LoadWithCastILi1EEENSF_13StoreWithCastILi1EEEEEviT_S8_T2_T3_T4_T5_)
        /*2f00*/ 	.word	0x00000000


	//----- nvinfo : EIATTR_MIN_STACK_SIZE
	.align		4
.L_2059:
        /*2f04*/ 	.byte	0x04, 0x12
        /*2f06*/ 	.short	(.L_2061 - .L_2060)
	.align		4
.L_2060:
        /*2f08*/ 	.word	index@(_ZN2at6native18elementwise_kernelILi128ELi4EZNS0_22gpu_kernel_impl_nocastIZNS0_50_GLOBAL__N__2680c7bb_12_PowKernel_cu_7dd49032_300329pow_tensor_scalar_kernel_implIN3c108BFloat16ES6_EEvRNS_18TensorIteratorBaseET0_EUlS6_E2_EEvS8_RKT_EUliE_EEviT1_)
        /*2f0c*/ 	.word	0x00000000


	//----- nvinfo : EIATTR_MIN_STACK_SIZE
	.align		4
.L_2061:
        /*2f10*/ 	.byte	0x04, 0x12
        /*2f12*/ 	.short	(.L_2063 - .L_2062)
	.align		4
.L_2062:
        /*2f14*/ 	.word	index@(_ZN2at6native27unrolled_elementwise_kernelIZNS0_50_GLOBAL__N__2680c7bb_12_PowKernel_cu_7dd49032_300329pow_tensor_scalar_kernel_implIN3c108BFloat16ES5_EEvRNS_18TensorIteratorBaseET0_EUlS5_E2_St5arrayIPcLm2EELi4E23TrivialOffsetCalculatorILi1EjESE_NS0_6memory15LoadWithoutCastENSF_16StoreWithoutCastEEEviT_S8_T2_T3_T4_T5_)
        /*2f18*/ 	.word	0x00000000


	//----- nvinfo : EIATTR_MIN_STACK_SIZE
	.align		4
.L_2063:
        /*2f1c*/ 	.byte	0x04, 0x12
        /*2f1e*/ 	.short	(.L_2065 - .L_2064)
	.align		4
.L_2064:
        /*2f20*/ 	.word	index@(_ZN2at6native29vectorized_elementwise_kernelILi2EZNS0_50_GLOBAL__N__2680c7bb_12_PowKernel_cu_7dd49032_300329pow_tensor_scalar_kernel_implIN3c108BFloat16ES5_EEvRNS_18TensorIteratorBaseET0_EUlS5_E2_St5arrayIPcLm2EEEEviS8_T1_)
        /*2f24*/ 	.word	0x00000000


	//----- nvinfo : EIATTR_MIN_STACK_SIZE
	.align		4
.L_2065:
        /*2f28*/ 	.byte	0x04, 0x12
        /*2f2a*/ 	.short	(.L_2067 - .L_2066)
	.align		4
.L_2066:
        /*2f2c*/ 	.word	index@(_ZN2at6native29vectorized_elementwise_kernelILi4EZNS0_50_GLOBAL__N__2680c7bb_12_PowKernel_cu_7dd49032_300329pow_tensor_scalar_kernel_implIN3c108BFloat16ES5_EEvRNS_18TensorIteratorBaseET0_EUlS5_E2_St5arrayIPcLm2EEEEviS8_T1_)
        /*2f30*/ 	.word	0x00000000


	//----- nvinfo : EIATTR_MIN_STACK_SIZE
	.align		4
.L_2067:
        /*2f34*/ 	.byte	0x04, 0x12
        /*2f36*/ 	.short	(.L_2069 - .L_2068)
	.align		4
.L_2068:
        /*2f38*/ 	.word	index@(_ZN2at6native29vectorized_elementwise_kernelILi8EZNS0_50_GLOBAL__N__2680c7bb_12_PowKernel_cu_7dd49032_300329pow_tensor_scalar_kernel_implIN3c108BFloat16ES5_EEvRNS_18TensorIteratorBaseET0_EUlS5_E2_St5arrayIPcLm2EEEEviS8_T1_)
        /*2f3c*/ 	.word	0x00000000


	//----- nvinfo : EIATTR_MIN_STACK_SIZE
	.align		4
.L_2069:
        /*2f40*/ 	.byte	0x04, 0x12
        /*2f42*/ 	.short	(.L_2071 - .L_2070)
	.align		4
.L_2070:
        /*2f44*/ 	.word	index@(_ZN2at6native18elementwise_kernelILi128ELi4EZNS0_15gpu_kernel_implIZNS0_50_GLOBAL__N__2680c7bb_12_PowKernel_cu_7dd49032_300329pow_tensor_scalar_kernel_implIN3c108BFloat16ES6_EEvRNS_18TensorIteratorBaseET0_EUlS6_E1_EEvS8_RKT_EUliE_EEviT1_)
        /*2f48*/ 	.word	0x00000000


	//----- nvinfo : EIATTR_MIN_STACK_SIZE
	.align		4
.L_2071:
        /*2f4c*/ 	.byte	0x04, 0x12
        /*2f4e*/ 	.short	(.L_2073 - .L_2072)
	.align		4
.L_2072:
        /*2f50*/ 	.word	index@(_ZN2at6native27unrolled_elementwise_kernelIZNS0_50_GLOBAL__N__2680c7bb_12_PowKernel_cu_7dd49032_300329pow_tensor_scalar_kernel_implIN3c108BFloat16ES5_EEvRNS_18TensorIteratorBaseET0_EUlS5_E1_St5arrayIPcLm2EELi4E23TrivialOffsetCalculatorILi1EjESE_NS0_6memory12LoadWithCastILi1EEENSF_13StoreWithCastILi1EEEEEviT_S8_T2_T3_T4_T5_)
        /*2f54*/ 	.word	0x00000000


	//----- nvinfo : EIATTR_MIN_STACK_SIZE
	.align		4
.L_2073:
        /*2f58*/ 	.byte	0x04, 0x12
        /*2f5a*/ 	.short	(.L_2075 - .L_2074)
	.align		4
.L_2074:
        /*2f5c*/ 	.word	index@(_ZN2at6native18elementwise_kernelILi128ELi4EZNS0_22gpu_kernel_impl_nocastIZNS0_50_GLOBAL__N__2680c7bb_12_PowKernel_cu_7dd49032_300329pow_tensor_scalar_kernel_implIN3c108BFloat16ES6_EEvRNS_18TensorIteratorBaseET0_EUlS6_E1_EEvS8_RKT_EUliE_EEviT1_)
        /*2f60*/ 	.word	0x00000000


	//----- nvinfo : EIATTR_MIN_STACK_SIZE
	.align		4
.L_2075:
        /*2f64*/ 	.byte	0x04, 0x12
        /*2f66*/ 	.short	(.L_2077 - .L_2076)
	.align		4
.L_2076:
        /*2f68*/ 	.word	index@(_ZN2at6native27unrolled_elementwise_kernelIZNS0_50_GLOBAL__N__2680c7bb_12_PowKernel_cu_7dd49032_300329pow_tensor_scalar_kernel_implIN3c108BFloat16ES5_EEvRNS_18TensorIteratorBaseET0_EUlS5_E1_St5arrayIPcLm2EELi4E23TrivialOffsetCalculatorILi1EjESE_NS0_6memory15LoadWithoutCastENSF_16StoreWithoutCastEEEviT_S8_T2_T3_T4_T5_)
        /*2f6c*/ 	.word	0x00000000


	//----- nvinfo : EIATTR_MIN_STACK_SIZE
	.align		4
.L_2077:
        /*2f70*/ 	.byte	0x04, 0x12
        /*2f72*/ 	.short	(.L_2079 - .L_2078)
	.align		4
.L_2078:
        /*2f74*/ 	.word	index@(_ZN2at6native29vectorized_elementwise_kernelILi2EZNS0_50_GLOBAL__N__2680c7bb_12_PowKernel_cu_7dd49032_300329pow_tensor_scalar_kernel_implIN3c108BFloat16ES5_EEvRNS_18TensorIteratorBaseET0_EUlS5_E1_St5arrayIPcLm2EEEEviS8_T1_)
        /*2f78*/ 	.word	0x00000000


	//----- nvinfo : EIATTR_MIN_STACK_SIZE
	.align		4
.L_2079:
        /*2f7c*/ 	.byte	0x04, 0x12
        /*2f7e*/ 	.short	(.L_2081 - .L_2080)
	.align		4
.L_2080:
        /*2f80*/ 	.word	index@(_ZN2at6native29vectorized_elementwise_kernelILi4EZNS0_50_GLOBAL__N__2680c7bb_12_PowKernel_cu_7dd49032_300329pow_tensor_scalar_kernel_implIN3c108BFloat16ES5_EEvRNS_18TensorIteratorBaseET0_EUlS5_E1_St5arrayIPcLm2EEEEviS8_T1_)
        /*2f84*/ 	.word	0x00000000


	//----- nvinfo : EIATTR_MIN_STACK_SIZE
	.align		4
.L_2081:
        /*2f88*/ 	.byte	0x04, 0x12
        /*2f8a*/ 	.short	(.L_2083 - .L_2082)
	.align		4
.L_2082:
        /*2f8c*/ 	.word	index@(_ZN2at6native29vectorized_elementwise_kernelILi8EZNS0_50_GLOBAL__N__2680c7bb_12_PowKernel_cu_7dd49032_300329pow_tensor_scalar_kernel_implIN3c108BFloat16ES5_EEvRNS_18TensorIteratorBaseET0_EUlS5_E1_St5arrayIPcLm2EEEEviS8_T1_)
        /*2f90*/ 	.word	0x00000000


	//----- nvinfo : EIATTR_MIN_STACK_SIZE
	.align		4
.L_2083:
        /*2f94*/ 	.byte	0x04, 0x12
        /*2f96*/ 	.short	(.L_2085 - .L_2084)
	.align		4
.L_2084:
        /*2f98*/ 	.word	index@(_ZN2at6native18elementwise_kernelILi128ELi4EZNS0_15gpu_kernel_implIZNS0_50_GLOBAL__N__2680c7bb_12_PowKernel_cu_7dd49032_300329pow_tensor_scalar_kernel_implIN3c108BFloat16ES6_EEvRNS_18TensorIteratorBaseET0_EUlS6_E0_EEvS8_RKT_EUliE_EEviT1_)
        /*2f9c*/ 	.word	0x00000000


	//----- nvinfo : EIATTR_MIN_STACK_SIZE
	.align		4
.L_2085:
        /*2fa0*/ 	.byte	0x04, 0x12
        /*2fa2*/ 	.short	(.L_2087 - .L_2086)
	.align		4
.L_2086:
        /*2fa4*/ 	.word	index@(_ZN2at6native27unrolled_elementwise_kernelIZNS0_50_GLOBAL__N__2680c7bb_12_PowKernel_cu_7dd49032_300329pow_tensor_scalar_kernel_implIN3c108BFloat16ES5_EEvRNS_18TensorIteratorBaseET0_EUlS5_E0_St5arrayIPcLm2EELi4E23TrivialOffsetCalculatorILi1EjESE_NS0_6memory12LoadWithCastILi1EEENSF_13StoreWithCastILi1EEEEEviT_S8_T2_T3_T4_T5_)
        /*2fa8*/ 	.word	0x00000000


	//----- nvinfo : EIATTR_MIN_STACK_SIZE
	.align		4
.L_2087:
        /*2fac*/ 	.byte	0x04, 0x12
        /*2fae*/ 	.short	(.L_2089 - .L_2088)
	.align		4
.L_2088:
        /*2fb0*/ 	.word	index@(_ZN2at6native18elementwise_kernelILi128ELi4EZNS0_22gpu_kernel_impl_nocastIZNS0_50_GLOBAL__N__2680c7bb_12_PowKernel_cu_7dd49032_300329pow_tensor_scalar_kernel_implIN3c108BFloat16ES6_EEvRNS_18TensorIteratorBaseET0_EUlS6_E0_EEvS8_RKT_EUliE_EEviT1_)
        /*2fb4*/ 	.word	0x00000000


	//----- nvinfo : EIATTR_MIN_STACK_SIZE
	.align		4
.L_2089:
        /*2fb8*/ 	.byte	0x04, 0x12
        /*2fba*/ 	.short	(.L_2091 - .L_2090)
	.align		4
.L_2090:
        /*2fbc*/ 	.word	index@(_ZN2at6native27unrolled_elementwise_kernelIZNS0_50_GLOBAL__N__2680c7bb_12_PowKernel_cu_7dd49032_300329pow_tensor_scalar_kernel_implIN3c108BFloat16ES5_EEvRNS_18TensorIteratorBaseET0_EUlS5_E0_St5arrayIPcLm2EELi4E23TrivialOffsetCalculatorILi1EjESE_NS0_6memory15LoadWithoutCastENSF_16StoreWithoutCastEEEviT_S8_T2_T3_T4_T5_)
        /*2fc0*/ 	.word	0x00000000


	//----- nvinfo : EIATTR_MIN_STACK_SIZE
	.align		4
.L_2091:
        /*2fc4*/ 	.byte	0x04, 0x12
        /*2fc6*/ 	.short	(.L_2093 - .L_2092)
	.align		4
.L_2092:
        /*2fc8*/ 	.word	index@(_ZN2at6native29vectorized_elementwise_kernelILi2EZNS0_50_GLOBAL__N__2680c7bb_12_PowKernel_cu_7dd49032_300329pow_tensor_scalar_kernel_implIN3c108BFloat16ES5_EEvRNS_18TensorIteratorBaseET0_EUlS5_E0_St5arrayIPcLm2EEEEviS8_T1_)
        /*2fcc*/ 	.word	0x00000000


	//----- nvinfo : EIATTR_MIN_STACK_SIZE
	.align		4
.L_2093:
        /*2fd0*/ 	.byte	0x04, 0x12
        /*2fd2*/ 	.short	(.L_2095 - .L_2094)
	.align		4
.L_2094:
        /*2fd4*/ 	.word	index@(_ZN2at6native29vectorized_elementwise_kernelILi4EZNS0_50_GLOBAL__N__2680c7bb_12_PowKernel_cu_7dd49032_300329pow_tensor_scalar_kernel_implIN3c108BFloat16ES5_EEvRNS_18TensorIteratorBaseET0_EUlS5_E0_St5arrayIPcLm2EEEEviS8_T1_)
        /*2fd8*/ 	.word	0x00000000


	//----- nvinfo : EIATTR_MIN_STACK_SIZE
	.align		4
.L_2095:
        /*2fdc*/ 	.byte	0x04, 0x12
        /*2fde*/ 	.short	(.L_2097 - .L_2096)
	.align		4
.L_2096:
        /*2fe0*/ 	.word	index@(_ZN2at6native29vectorized_elementwise_kernelILi8EZNS0_50_GLOBAL__N__2680c7bb_12_PowKernel_cu_7dd49032_300329pow_tensor_scalar_kernel_implIN3c108BFloat16ES5_EEvRNS_18TensorIteratorBaseET0_EUlS5_E0_St5arrayIPcLm2EEEEviS8_T1_)
        /*2fe4*/ 	.word	0x00000000


	//----- nvinfo : EIATTR_MIN_STACK_SIZE
	.align		4
.L_2097:
        /*2fe8*/ 	.byte	0x04, 0x12
        /*2fea*/ 	.short	(.L_2099 - .L_2098)
	.align		4
.L_2098:
        /*2fec*/ 	.word	index@(_ZN2at6native18elementwise_kernelILi128ELi4EZNS0_15gpu_kernel_implIZNS0_50_GLOBAL__N__2680c7bb_12_PowKernel_cu_7dd49032_300329pow_tensor_scalar_kernel_implIN3c108BFloat16ES6_EEvRNS_18TensorIteratorBaseET0_EUlS6_E_EEvS8_RKT_EUliE_EEviT1_)
        /*2ff0*/ 	.word	0x00000000


	//----- nvinfo : EIATTR_MIN_STACK_SIZE
	.align		4
.L_2099:
        /*2ff4*/ 	.byte	0x04, 0x12
        /*2ff6*/ 	.short	(.L_2101 - .L_2100)
	.align		4
.L_2100:
        /*2ff8*/ 	.word	index@(_ZN2at6native27unrolled_elementwise_kernelIZNS0_50_GLOBAL__N__2680c7bb_12_PowKernel_cu_7dd49032_300329pow_tensor_scalar_kernel_implIN3c108BFloat16ES5_EEvRNS_18TensorIteratorBaseET0_EUlS5_E_St5arrayIPcLm2EELi4E23TrivialOffsetCalculatorILi1EjESE_NS0_6memory12LoadWithCastILi1EEENSF_13StoreWithCastILi1EEEEEviT_S8_T2_T3_T4_T5_)
        /*2ffc*/ 	.word	0x00000000


	//----- nvinfo : EIATTR_MIN_STACK_SIZE
	.align		4
.L_2101:
        /*3000*/ 	.byte	0x04, 0x12
        /*3002*/ 	.short	(.L_2103 - .L_2102)
	.align		4
.L_2102:
        /*3004*/ 	.word	index@(_ZN2at6native18elementwise_kernelILi128ELi4EZNS0_22gpu_kernel_impl_nocastIZNS0_50_GLOBAL__N__2680c7bb_12_PowKernel_cu_7dd49032_300329pow_tensor_scalar_kernel_implIN3c108BFloat16ES6_EEvRNS_18TensorIteratorBaseET0_EUlS6_E_EEvS8_RKT_EUliE_EEviT1_)
        /*3008*/ 	.word	0x00000000


	//----- nvinfo : EIATTR_MIN_STACK_SIZE
	.align		4
.L_2103:
        /*300c*/ 	.byte	0x04, 0x12
        /*300e*/ 	.short	(.L_2105 - .L_2104)
	.align		4
.L_2104:
        /*3010*/ 	.word	index@(_ZN2at6native27unrolled_elementwise_kernelIZNS0_50_GLOBAL__N__2680c7bb_12_PowKernel_cu_7dd49032_300329pow_tensor_scalar_kernel_implIN3c108BFloat16ES5_EEvRNS_18TensorIteratorBaseET0_EUlS5_E_St5arrayIPcLm2EELi4E23TrivialOffsetCalculatorILi1EjESE_NS0_6memory15LoadWithoutCastENSF_16StoreWithoutCastEEEviT_S8_T2_T3_T4_T5_)
        /*3014*/ 	.word	0x00000000


	//----- nvinfo : EIATTR_MIN_STACK_SIZE
	.align		4
.L_2105:
        /*3018*/ 	.byte	0x04, 0x12
        /*301a*/ 	.short	(.L_2107 - .L_2106)
	.align		4
.L_2106:
        /*301c*/ 	.word	index@(_ZN2at6native29vectorized_elementwise_kernelILi2EZNS0_50_GLOBAL__N__2680c7bb_12_PowKernel_cu_7dd49032_300329pow_tensor_scalar_kernel_implIN3c108BFloat16ES5_EEvRNS_18TensorIteratorBaseET0_EUlS5_E_St5arrayIPcLm2EEEEviS8_T1_)
        /*3020*/ 	.word	0x00000000


	//----- nvinfo : EIATTR_MIN_STACK_SIZE
	.align		4
.L_2107:
        /*3024*/ 	.byte	0x04, 0x12
        /*3026*/ 	.short	(.L_2109 - .L_2108)
	.align		4
.L_2108:
        /*3028*/ 	.word	index@(_ZN2at6native29vectorized_elementwise_kernelILi4EZNS0_50_GLOBAL__N__2680c7bb_12_PowKernel_cu_7dd49032_300329pow_tensor_scalar_kernel_implIN3c108BFloat16ES5_EEvRNS_18TensorIteratorBaseET0_EUlS5_E_St5arrayIPcLm2EEEEviS8_T1_)
        /*302c*/ 	.word	0x00000000


	//----- nvinfo : EIATTR_MIN_STACK_SIZE
	.align		4
.L_2109:
        /*3030*/ 	.byte	0x04, 0x12
        /*3032*/ 	.short	(.L_2111 - .L_2110)
	.align		4
.L_2110:
        /*3034*/ 	.word	index@(_ZN2at6native29vectorized_elementwise_kernelILi8EZNS0_50_GLOBAL__N__2680c7bb_12_PowKernel_cu_7dd49032_300329pow_tensor_scalar_kernel_implIN3c108BFloat16ES5_EEvRNS_18TensorIteratorBaseET0_EUlS5_E_St5arrayIPcLm2EEEEviS8_T1_)
        /*3038*/ 	.word	0x00000000


	//----- nvinfo : EIATTR_MIN_STACK_SIZE
	.align		4
.L_2111:
        /*303c*/ 	.byte	0x04, 0x12
        /*303e*/ 	.short	(.L_2113 - .L_2112)
	.align		4
.L_2112:
        /*3040*/ 	.word	index@(_ZN2at6native18elementwise_kernelILi128ELi4EZNS0_15gpu_kernel_implIZNS0_50_GLOBAL__N__2680c7bb_12_PowKernel_cu_7dd49032_300329pow_tensor_scalar_kernel_implIN3c104HalfES6_EEvRNS_18TensorIteratorBaseET0_EUlS6_E2_EEvS8_RKT_EUliE_EEviT1_)
        /*3044*/ 	.word	0x00000000


	//----- nvinfo : EIATTR_MIN_STACK_SIZE
	.align		4
.L_2113:
        /*3048*/ 	.byte	0x04, 0x12
        /*304a*/ 	.short	(.L_2115 - .L_2114)
	.align		4
.L_2114:
        /*304c*/ 	.word	index@(_ZN2at6native27unrolled_elementwise_kernelIZNS0_50_GLOBAL__N__2680c7bb_12_PowKernel_cu_7dd49032_300329pow_tensor_scalar_kernel_implIN3c104HalfES5_EEvRNS_18TensorIteratorBaseET0_EUlS5_E2_St5arrayIPcLm2EELi4E23TrivialOffsetCalculatorILi1EjESE_NS0_6memory12LoadWithCastILi1EEENSF_13StoreWithCastILi1EEEEEviT_S8_T2_T3_T4_T5_)
        /*3050*/ 	.word	0x00000000


	//----- nvinfo : EIATTR_MIN_STACK_SIZE
	.align		4
.L_2115:
        /*3054*/ 	.byte	0x04, 0x12
        /*3056*/ 	.short	(.L_2117 - .L_2116)
	.align		4
.L_2116:
        /*3058*/ 	.word	index@(_ZN2at6native18elementwise_kernelILi128ELi4EZNS0_22gpu_kernel_impl_nocastIZNS0_50_GLOBAL__N__2680c7bb_12_PowKernel_cu_7dd49032_300329pow_tensor_scalar_kernel_implIN3c104HalfES6_EEvRNS_18TensorIteratorBaseET0_EUlS6_E2_EEvS8_RKT_EUliE_EEviT1_)
        /*305c*/ 	.word	0x00000000


	//----- nvinfo : EIATTR_MIN_STACK_SIZE
	.align		4
.L_2117:
        /*3060*/ 	.byte	0x04, 0x12
        /*3062*/ 	.short	(.L_2119 - .L_2118)
	.align		4
.L_2118:
        /*3064*/ 	.word	index@(_ZN2at6native27unrolled_elementwise_kernelIZNS0_50_GLOBAL__N__2680c7bb_12_PowKernel_cu_7dd49032_300329pow_tensor_scalar_kernel_implIN3c104HalfES5_EEvRNS_18TensorIteratorBaseET0_EUlS5_E2_St5arrayIPcLm2EELi4E23TrivialOffsetCalculatorILi1EjESE_NS0_6memory15LoadWithoutCastENSF_16StoreWithoutCastEEEviT_S8_T2_T3_T4_T5_)
        /*3068*/ 	.word	0x00000000


	//----- nvinfo : EIATTR_MIN_STACK_SIZE
	.align		4
.L_2119:
        /*306c*/ 	.byte	0x04, 0x12
        /*306e*/ 	.short	(.L_2121 - .L_2120)
	.align		4
.L_2120:
        /*3070*/ 	.word	index@(_ZN2at6native29vectorized_elementwise_kernelILi2EZNS0_50_GLOBAL__N__2680c7bb_12_PowKernel_cu_7dd49032_300329pow_tensor_scalar_kernel_implIN3c104HalfES5_EEvRNS_18TensorIteratorBaseET0_EUlS5_E2_St5arrayIPcLm2EEEEviS8_T1_)
        /*3074*/ 	.word	0x00000000


	//----- nvinfo : EIATTR_MIN_STACK_SIZE
	.align		4
.L_2121:
        /*3078*/ 	.byte	0x04, 0x12
        /*307a*/ 	.short	(.L_2123 - .L_2122)
	.align		4
.L_2122:
        /*307c*/ 	.word	index@(_ZN2at6native29vectorized_elementwise_kernelILi4EZNS0_50_GLOBAL__N__2680c7bb_12_PowKernel_cu_7dd49032_300329pow_tensor_scalar_kernel_implIN3c104HalfES5_EEvRNS_18TensorIteratorBaseET0_EUlS5_E2_St5arrayIPcLm2EEEEviS8_T1_)
        /*3080*/ 	.word	0x00000000


	//----- nvinfo : EIATTR_MIN_STACK_SIZE
	.align		4
.L_2123:
        /*3084*/ 	.byte	0x04, 0x12
        /*3086*/ 	.short	(.L_2125 - .L_2124)
	.align		4
.L_2124:
        /*3088*/ 	.word	index@(_ZN2at6native29vectorized_elementwise_kernelILi8EZNS0_50_GLOBAL__N__2680c7bb_12_PowKernel_cu_7dd49032_300329pow_tensor_scalar_kernel_implIN3c104HalfES5_EEvRNS_18TensorIteratorBaseET0_EUlS5_E2_St5arrayIPcLm2EEEEviS8_T1_)
        /*308c*/ 	.word	0x00000000


	//----- nvinfo : EIATTR_MIN_STACK_SIZE
	.align		4
.L_2125:
        /*3090*/ 	.byte	0x04, 0x12
        /*3092*/ 	.short	(.L_2127 - .L_2126)
	.align		4
.L_2126:
        /*3094*/ 	.word	index@(_ZN2at6native18elementwise_kernelILi128ELi4EZNS0_15gpu_kernel_implIZNS0_50_GLOBAL__N__2680c7bb_12_PowKernel_cu_7dd49032_300329pow_tensor_scalar_kernel_implIN3c104HalfES6_EEvRNS_18TensorIteratorBaseET0_EUlS6_E1_EEvS8_RKT_EUliE_EEviT1_)
        /*3098*/ 	.word	0x00000000


	//----- nvinfo : EIATTR_MIN_STACK_SIZE
	.align		4
.L_2127:
        /*309c*/ 	.byte	0x04, 0x12
        /*309e*/ 	.short	(.L_2129 - .L_2128)
	.align		4
.L_2128:
        /*30a0*/ 	.word	index@(_ZN2at6native27unrolled_elementwise_kernelIZNS0_50_GLOBAL__N__2680c7bb_12_PowKernel_cu_7dd49032_300329pow_tensor_scalar_kernel_implIN3c104HalfES5_EEvRNS_18TensorIteratorBaseET0_EUlS5_E1_St5arrayIPcLm2EELi4E23TrivialOffsetCalculatorILi1EjESE_NS0_6memory12LoadWithCastILi1EEENSF_13StoreWithCastILi1EEEEEviT_S8_T2_T3_T4_T5_)
        /*30a4*/ 	.word	0x00000000


	//----- nvinfo : EIATTR_MIN_STACK_SIZE
	.align		4
.L_2129:
        /*30a8*/ 	.byte	0x04, 0x12
        /*30aa*/ 	.short	(.L_2131 - .L_2130)
	.align		4
.L_2130:
        /*30ac*/ 	.word	index@(_ZN2at6native18elementwise_kernelILi128ELi4EZNS0_22gpu_kernel_impl_nocastIZNS0_50_GLOBAL__N__2680c7bb_12_PowKernel_cu_7dd49032_300329pow_tensor_scalar_kernel_implIN3c104HalfES6_EEvRNS_18TensorIteratorBaseET0_EUlS6_E1_EEvS8_RKT_EUliE_EEviT1_)
        /*30b0*/ 	.word	0x00000000


	//----- nvinfo : EIATTR_MIN_STACK_SIZE
	.align		4
.L_2131:
        /*30b4*/ 	.byte	0x04, 0x12
        /*30b6*/ 	.short	(.L_2133 - .L_2132)
	.align		4
.L_2132:
        /*30b8*/ 	.word	index@(_ZN2at6native27unrolled_elementwise_kernelIZNS0_50_GLOBAL__N__2680c7bb_12_PowKernel_cu_7dd49032_300329pow_tensor_scalar_kernel_implIN3c104HalfES5_EEvRNS_18TensorIteratorBaseET0_EUlS5_E1_St5arrayIPcLm2EELi4E23TrivialOffsetCalculatorILi1EjESE_NS0_6memory15LoadWithoutCastENSF_16StoreWithoutCastEEEviT_S8_T2_T3_T4_T5_)
        /*30bc*/ 	.word	0x00000000


	//----- nvinfo : EIATTR_MIN_STACK_SIZE
	.align		4
.L_2133:
        /*30c0*/ 	.byte	0x04, 0x12
        /*30c2*/ 	.short	(.L_2135 - .L_2134)
	.align		4
.L_2134:
        /*30c4*/ 	.word	index@(_ZN2at6native29vectorized_elementwise_kernelILi2EZNS0_50_GLOBAL__N__2680c7bb_12_PowKernel_cu_7dd49032_300329pow_tensor_scalar_kernel_implIN3c104HalfES5_EEvRNS_18TensorIteratorBaseET0_EUlS5_E1_St5arrayIPcLm2EEEEviS8_T1_)
        /*30c8*/ 	.word	0x00000000


	//----- nvinfo : EIATTR_MIN_STACK_SIZE
	.align		4
.L_2135:
        /*30cc*/ 	.byte	0x04, 0x12
        /*30ce*/ 	.short	(.L_2137 - .L_2136)
	.align		4
.L_2136:
        /*30d0*/ 	.word	index@(_ZN2at6native29vectorized_elementwise_kernelILi4EZNS0_50_GLOBAL__N__2680c7bb_12_PowKernel_cu_7dd49032_300329pow_tensor_scalar_kernel_implIN3c104HalfES5_EEvRNS_18TensorIteratorBaseET0_EUlS5_E1_St5arrayIPcLm2EEEEviS8_T1_)
        /*30d4*/ 	.word	0x00000000


	//----- nvinfo : EIATTR_MIN_STACK_SIZE
	.align		4
.L_2137:
        /*30d8*/ 	.byte	0x04, 0x12
        /*30da*/ 	.short	(.L_2139 - .L_2138)
	.align		4
.L_2138:
        /*30dc*/ 	.word	index@(_ZN2at6native29vectorized_elementwise_kernelILi8EZNS0_50_GLOBAL__N__2680c7bb_12_PowKernel_cu_7dd49032_300329pow_tensor_scalar_kernel_implIN3c104HalfES5_EEvRNS_18TensorIteratorBaseET0_EUlS5_E1_St5arrayIPcLm2EEEEviS8_T1_)
        /*30e0*/ 	.word	0x00000000


	//----- nvinfo : EIATTR_MIN_STACK_SIZE
	.align		4
.L_2139:
        /*30e4*/ 	.byte	0x04, 0x12
        /*30e6*/ 	.short	(.L_2141 - .L_2140)
	.align		4
.L_2140:
        /*30e8*/ 	.word	index@(_ZN2at6native18elementwise_kernelILi128ELi4EZNS0_15gpu_kernel_implIZNS0_50_GLOBAL__N__2680c7bb_12_PowKernel_cu_7dd49032_300329pow_tensor_scalar_kernel_implIN3c104HalfES6_EEvRNS_18TensorIteratorBaseET0_EUlS6_E0_EEvS8_RKT_EUliE_EEviT1_)
        /*30ec*/ 	.word	0x00000000


	//----- nvinfo : EIATTR_MIN_STACK_SIZE
	.align		4
.L_2141:
        /*30f0*/ 	.byte	0x04, 0x12
        /*30f2*/ 	.short	(.L_2143 - .L_2142)
	.align		4
.L_2142:
        /*30f4*/ 	.word	index@(_ZN2at6native27unrolled_elementwise_kernelIZNS0_50_GLOBAL__N__2680c7bb_12_PowKernel_cu_7dd49032_300329pow_tensor_scalar_kernel_implIN3c104HalfES5_EEvRNS_18TensorIteratorBaseET0_EUlS5_E0_St5arrayIPcLm2EELi4E23TrivialOffsetCalculatorILi1EjESE_NS0_6memory12LoadWithCastILi1EEENSF_13StoreWithCastILi1EEEEEviT_S8_T2_T3_T4_T5_)
        /*30f8*/ 	.word	0x00000000


	//----- nvinfo : EIATTR_MIN_STACK_SIZE
	.align		4
.L_2143:
        /*30fc*/ 	.byte	0x04, 0x12
        /*30fe*/ 	.short	(.L_2145 - .L_2144)
	.align		4
.L_2144:
        /*3100*/ 	.word	index@(_ZN2at6native18elementwise_kernelILi128ELi4EZNS0_22gpu_kernel_impl_nocastIZNS0_50_GLOBAL__N__2680c7bb_12_PowKernel_cu_7dd49032_300329pow_tensor_scalar_kernel_implIN3c104HalfES6_EEvRNS_18TensorIteratorBaseET0_EUlS6_E0_EEvS8_RKT_EUliE_EEviT1_)
        /*3104*/ 	.word	0x00000000


	//----- nvinfo : EIATTR_MIN_STACK_SIZE
	.align		4
.L_2145:
        /*3108*/ 	.byte	0x04, 0x12
        /*310a*/ 	.short	(.L_2147 - .L_2146)
	.align		4
.L_2146:
        /*310c*/ 	.word	index@(_ZN2at6native27unrolled_elementwise_kernelIZNS0_50_GLOBAL__N__2680c7bb_12_PowKernel_cu_7dd49032_300329pow_tensor_scalar_kernel_implIN3c104HalfES5_EEvRNS_18TensorIteratorBaseET0_EUlS5_E0_St5arrayIPcLm2EELi4E23TrivialOffsetCalculatorILi1EjESE_NS0_6memory15LoadWithoutCastENSF_16StoreWithoutCastEEEviT_S8_T2_T3_T4_T5_)
        /*3110*/ 	.word	0x00000000


	//----- nvinfo : EIATTR_MIN_STACK_SIZE
	.align		4
.L_2147:
        /*3114*/ 	.byte	0x04, 0x12
        /*3116*/ 	.short	(.L_2149 - .L_2148)
	.align		4
.L_2148:
        /*3118*/ 	.word	index@(_ZN2at6native29vectorized_elementwise_kernelILi2EZNS0_50_GLOBAL__N__2680c7bb_12_PowKernel_cu_7dd49032_300329pow_tensor_scalar_kernel_implIN3c104HalfES5_EEvRNS_18TensorIteratorBaseET0_EUlS5_E0_St5arrayIPcLm2EEEEviS8_T1_)
        /*311c*/ 	.word	0x00000000


	//----- nvinfo : EIATTR_MIN_STACK_SIZE
	.align		4
.L_2149:
        /*3120*/ 	.byte	0x04, 0x12
        /*3122*/ 	.short	(.L_2151 - .L_2150)
	.align		4
.L_2150:
        /*3124*/ 	.word	index@(_ZN2at6native29vectorized_elementwise_kernelILi4EZNS0_50_GLOBAL__N__2680c7bb_12_PowKernel_cu_7dd49032_300329pow_tensor_scalar_kernel_implIN3c104HalfES5_EEvRNS_18TensorIteratorBaseET0_EUlS5_E0_St5arrayIPcLm2EEEEviS8_T1_)
        /*3128*/ 	.word	0x00000000


	//----- nvinfo : EIATTR_MIN_STACK_SIZE
	.align		4
.L_2151:
        /*312c*/ 	.byte	0x04, 0x12
        /*312e*/ 	.short	(.L_2153 - .L_2152)
	.align		4
.L_2152:
        /*3130*/ 	.word	index@(_ZN2at6native29vectorized_elementwise_kernelILi8EZNS0_50_GLOBAL__N__2680c7bb_12_PowKernel_cu_7dd49032_300329pow_tensor_scalar_kernel_implIN3c104HalfES5_EEvRNS_18TensorIteratorBaseET0_EUlS5_E0_St5arrayIPcLm2EEEEviS8_T1_)
        /*3134*/ 	.word	0x00000000


	//----- nvinfo : EIATTR_MIN_STACK_SIZE
	.align		4
.L_2153:
        /*3138*/ 	.byte	0x04, 0x12
        /*313a*/ 	.short	(.L_2155 - .L_2154)
	.align		4
.L_2154:
        /*313c*/ 	.word	index@(_ZN2at6native18elementwise_kernelILi128ELi4EZNS0_15gpu_kernel_implIZNS0_50_GLOBAL__N__2680c7bb_12_PowKernel_cu_7dd49032_300329pow_tensor_scalar_kernel_implIN3c104HalfES6_EEvRNS_18TensorIteratorBaseET0_EUlS6_E_EEvS8_RKT_EUliE_EEviT1_)
        /*3140*/ 	.word	0x00000000


	//----- nvinfo : EIATTR_MIN_STACK_SIZE
	.align		4
.L_2155:
        /*3144*/ 	.byte	0x04, 0x12
        /*3146*/ 	.short	(.L_2157 - .L_2156)
	.align		4
.L_2156:
        /*3148*/ 	.word	index@(_ZN2at6native27unrolled_elementwise_kernelIZNS0_50_GLOBAL__N__2680c7bb_12_PowKernel_cu_7dd49032_300329pow_tensor_scalar_kernel_implIN3c104HalfES5_EEvRNS_18TensorIteratorBaseET0_EUlS5_E_St5arrayIPcLm2EELi4E23TrivialOffsetCalculatorILi1EjESE_NS0_6memory12LoadWithCastILi1EEENSF_13StoreWithCastILi1EEEEEviT_S8_T2_T3_T4_T5_)
        /*314c*/ 	.word	0x00000000


	//----- nvinfo : EIATTR_MIN_STACK_SIZE
	.align		4
.L_2157:
        /*3150*/ 	.byte	0x04, 0x12
        /*3152*/ 	.short	(.L_2159 - .L_2158)
	.align		4
.L_2158:
        /*3154*/ 	.word	index@(_ZN2at6native18elementwise_kernelILi128ELi4EZNS0_22gpu_kernel_impl_nocastIZNS0_50_GLOBAL__N__2680c7bb_12_PowKernel_cu_7dd49032_300329pow_tensor_scalar_kernel_implIN3c104HalfES6_EEvRNS_18TensorIteratorBaseET0_EUlS6_E_EEvS8_RKT_EUliE_EEviT1_)
        /*3158*/ 	.word	0x00000000


	//----- nvinfo : EIATTR_MIN_STACK_SIZE
	.align		4
.L_2159:
        /*315c*/ 	.byte	0x04, 0x12
        /*315e*/ 	.short	(.L_2161 - .L_2160)
	.align		4
.L_2160:
        /*3160*/ 	.word	index@(_ZN2at6native27unrolled_elementwise_kernelIZNS0_50_GLOBAL__N__2680c7bb_12_PowKernel_cu_7dd49032_300329pow_tensor_scalar_kernel_implIN3c104HalfES5_EEvRNS_18TensorIteratorBaseET0_EUlS5_E_St5arrayIPcLm2EELi4E23TrivialOffsetCalculatorILi1EjESE_NS0_6memory15LoadWithoutCastENSF_16StoreWithoutCastEEEviT_S8_T2_T3_T4_T5_)
        /*3164*/ 	.word	0x00000000


	//----- nvinfo : EIATTR_MIN_STACK_SIZE
	.align		4
.L_2161:
        /*3168*/ 	.byte	0x04, 0x12
        /*316a*/ 	.short	(.L_2163 - .L_2162)
	.align		4
.L_2162:
        /*316c*/ 	.word	index@(_ZN2at6native29vectorized_elementwise_kernelILi2EZNS0_50_GLOBAL__N__2680c7bb_12_PowKernel_cu_7dd49032_300329pow_tensor_scalar_kernel_implIN3c104HalfES5_EEvRNS_18TensorIteratorBaseET0_EUlS5_E_St5arrayIPcLm2EEEEviS8_T1_)
        /*3170*/ 	.word	0x00000000


	//----- nvinfo : EIATTR_MIN_STACK_SIZE
	.align		4
.L_2163:
        /*3174*/ 	.byte	0x04, 0x12
        /*3176*/ 	.short	(.L_2165 - .L_2164)
	.align		4
.L_2164:
        /*3178*/ 	.word	index@(_ZN2at6native29vectorized_elementwise_kernelILi4EZNS0_50_GLOBAL__N__2680c7bb_12_PowKernel_cu_7dd49032_300329pow_tensor_scalar_kernel_implIN3c104HalfES5_EEvRNS_18TensorIteratorBaseET0_EUlS5_E_St5arrayIPcLm2EEEEviS8_T1_)
        /*317c*/ 	.word	0x00000000


	//----- nvinfo : EIATTR_MIN_STACK_SIZE
	.align		4
.L_2165:
        /*3180*/ 	.byte	0x04, 0x12
        /*3182*/ 	.short	(.L_2167 - .L_2166)
	.align		4
.L_2166:
        /*3184*/ 	.word	index@(_ZN2at6native29vectorized_elementwise_kernelILi8EZNS0_50_GLOBAL__N__2680c7bb_12_PowKernel_cu_7dd49032_300329pow_tensor_scalar_kernel_implIN3c104HalfES5_EEvRNS_18TensorIteratorBaseET0_EUlS5_E_St5arrayIPcLm2EEEEviS8_T1_)
        /*3188*/ 	.word	0x00000000


	//----- nvinfo : EIATTR_MIN_STACK_SIZE
	.align		4
.L_2167:
        /*318c*/ 	.byte	0x04, 0x12
        /*318e*/ 	.short	(.L_2169 - .L_2168)
	.align		4
.L_2168:
        /*3190*/ 	.word	index@(_ZN2at6native18elementwise_kernelILi128ELi4EZNS0_15gpu_kernel_implIZNS0_50_GLOBAL__N__2680c7bb_12_PowKernel_cu_7dd49032_300329pow_tensor_scalar_kernel_implIffEEvRNS_18TensorIteratorBaseET0_EUlfE2_EEvS6_RKT_EUliE_EEviT1_)
        /*3194*/ 	.word	0x00000000


	//----- nvinfo : EIATTR_MIN_STACK_SIZE
	.align		4
.L_2169:
        /*3198*/ 	.byte	0x04, 0x12
        /*319a*/ 	.short	(.L_2171 - .L_2170)
	.align		4
.L_2170:
        /*319c*/ 	.word	index@(_ZN2at6native27unrolled_elementwise_kernelIZNS0_50_GLOBAL__N__2680c7bb_12_PowKernel_cu_7dd49032_300329pow_tensor_scalar_kernel_implIffEEvRNS_18TensorIteratorBaseET0_EUlfE2_St5arrayIPcLm2EELi4E23TrivialOffsetCalculatorILi1EjESC_NS0_6memory12LoadWithCastILi1EEENSD_13StoreWithCastILi1EEEEEviT_S6_T2_T3_T4_T5_)
        /*31a0*/ 	.word	0x00000000


	//----- nvinfo : EIATTR_MIN_STACK_SIZE
	.align		4
.L_2171:
        /*31a4*/ 	.byte	0x04, 0x12
        /*31a6*/ 	.short	(.L_2173 - .L_2172)
	.align		4
.L_2172:
        /*31a8*/ 	.word	index@(_ZN2at6native18elementwise_kernelILi128ELi2EZNS0_22gpu_kernel_impl_nocastIZNS0_50_GLOBAL__N__2680c7bb_12_PowKernel_cu_7dd49032_300329pow_tensor_scalar_kernel_implIffEEvRNS_18TensorIteratorBaseET0_EUlfE2_EEvS6_RKT_EUliE_EEviT1_)
        /*31ac*/ 	.word	0x00000000


	//----- nvinfo : EIATTR_MIN_STACK_SIZE
	.align		4
.L_2173:
        /*31b0*/ 	.byte	0x04, 0x12
        /*31b2*/ 	.short	(.L_2175 - .L_2174)
	.align		4
.L_2174:
        /*31b4*/ 	.word	index@(_ZN2at6native27unrolled_elementwise_kernelIZNS0_50_GLOBAL__N__2680c7bb_12_PowKernel_cu_7dd49032_300329pow_tensor_scalar_kernel_implIffEEvRNS_18TensorIteratorBaseET0_EUlfE2_St5arrayIPcLm2EELi4E23TrivialOffsetCalculatorILi1EjESC_NS0_6memory15LoadWithoutCastENSD_16StoreWithoutCastEEEviT_S6_T2_T3_T4_T5_)
        /*31b8*/ 	.word	0x00000000


	//----- nvinfo : EIATTR_MIN_STACK_SIZE
	.align		4
.L_2175:
        /*31bc*/ 	.byte	0x04, 0x12
        /*31be*/ 	.short	(.L_2177 - .L_2176)
	.align		4
.L_2176:
        /*31c0*/ 	.word	index@(_ZN2at6native29vectorized_elementwise_kernelILi2EZNS0_50_GLOBAL__N__2680c7bb_12_PowKernel_cu_7dd49032_300329pow_tensor_scalar_kernel_implIffEEvRNS_18TensorIteratorBaseET0_EUlfE2_St5arrayIPcLm2EEEEviS6_T1_)
        /*31c4*/ 	.word	0x00000000


	//----- nvinfo : EIATTR_MIN_STACK_SIZE
	.align		4
.L_2177:
        /*31c8*/ 	.byte	0x04, 0x12
        /*31ca*/ 	.short	(.L_2179 - .L_2178)
	.align		4
.L_2178:
        /*31cc*/ 	.word	index@(_ZN2at6native29vectorized_elementwise_kernelILi4EZNS0_50_GLOBAL__N__2680c7bb_12_PowKernel_cu_7dd49032_300329pow_tensor_scalar_kernel_implIffEEvRNS_18TensorIteratorBaseET0_EUlfE2_St5arrayIPcLm2EEEEviS6_T1_)
        /*31d0*/ 	.word	0x00000000


	//----- nvinfo : EIATTR_MIN_STACK_SIZE
	.align		4
.L_2179:
        /*31d4*/ 	.byte	0x04, 0x12
        /*31d6*/ 	.short	(.L_2181 - .L_2180)
	.align		4
.L_2180:
        /*31d8*/ 	.word	index@(_ZN2at6native29vectorized_elementwise_kernelILi8EZNS0_50_GLOBAL__N__2680c7bb_12_PowKernel_cu_7dd49032_300329pow_tensor_scalar_kernel_implIffEEvRNS_18TensorIteratorBaseET0_EUlfE2_St5arrayIPcLm2EEEEviS6_T1_)
        /*31dc*/ 	.word	0x00000000


	//----- nvinfo : EIATTR_MIN_STACK_SIZE
	.align		4
.L_2181:
        /*31e0*/ 	.byte	0x04, 0x12
        /*31e2*/ 	.short	(.L_2183 - .L_2182)
	.align		4
.L_2182:
        /*31e4*/ 	.word	index@(_ZN2at6native18elementwise_kernelILi128ELi4EZNS0_15gpu_kernel_implIZNS0_50_GLOBAL__N__2680c7bb_12_PowKernel_cu_7dd49032_300329pow_tensor_scalar_kernel_implIffEEvRNS_18TensorIteratorBaseET0_EUlfE1_EEvS6_RKT_EUliE_EEviT1_)
        /*31e8*/ 	.word	0x00000000


	//----- nvinfo : EIATTR_MIN_STACK_SIZE
	.align		4
.L_2183:
        /*31ec*/ 	.byte	0x04, 0x12
        /*31ee*/ 	.short	(.L_2185 - .L_2184)
	.align		4
.L_2184:
        /*31f0*/ 	.word	index@(_ZN2at6native27unrolled_elementwise_kernelIZNS0_50_GLOBAL__N__2680c7bb_12_PowKernel_cu_7dd49032_300329pow_tensor_scalar_kernel_implIffEEvRNS_18TensorIteratorBaseET0_EUlfE1_St5arrayIPcLm2EELi4E23TrivialOffsetCalculatorILi1EjESC_NS0_6memory12LoadWithCastILi1EEENSD_13StoreWithCastILi1EEEEEviT_S6_T2_T3_T4_T5_)
        /*31f4*/ 	.word	0x00000000


	//----- nvinfo : EIATTR_MIN_STACK_SIZE
	.align		4
.L_2185:
        /*31f8*/ 	.byte	0x04, 0x12
        /*31fa*/ 	.short	(.L_2187 - .L_2186)
	.align		4
.L_2186:
        /*31fc*/ 	.word	index@(_ZN2at6native18elementwise_kernelILi128ELi2EZNS0_22gpu_kernel_impl_nocastIZNS0_50_GLOBAL__N__2680c7bb_12_PowKernel_cu_7dd49032_300329pow_tensor_scalar_kernel_implIffEEvRNS_18TensorIteratorBaseET0_EUlfE1_EEvS6_RKT_EUliE_EEviT1_)
        /*3200*/ 	.word	0x00000000


	//----- nvinfo : EIATTR_MIN_STACK_SIZE
	.align		4
.L_2187:
        /*3204*/ 	.byte	0x04, 0x12
        /*3206*/ 	.short	(.L_2189 - .L_2188)
	.align		4
.L_2188:
        /*3208*/ 	.word	index@(_ZN2at6native27unrolled_elementwise_kernelIZNS0_50_GLOBAL__N__2680c7bb_12_PowKernel_cu_7dd49032_300329pow_tensor_scalar_kernel_implIffEEvRNS_18TensorIteratorBaseET0_EUlfE1_St5arrayIPcLm2EELi4E23TrivialOffsetCalculatorILi1EjESC_NS0_6memory15LoadWithoutCastENSD_16StoreWithoutCastEEEviT_S6_T2_T3_T4_T5_)
        /*320c*/ 	.word	0x00000000


	//----- nvinfo : EIATTR_MIN_STACK_SIZE
	.align		4
.L_2189:
        /*3210*/ 	.byte	0x04, 0x12
        /*3212*/ 	.short	(.L_2191 - .L_2190)
	.align		4
.L_2190:
        /*3214*/ 	.word	index@(_ZN2at6native29vectorized_elementwise_kernelILi2EZNS0_50_GLOBAL__N__2680c7bb_12_PowKernel_cu_7dd49032_300329pow_tensor_scalar_kernel_implIffEEvRNS_18TensorIteratorBaseET0_EUlfE1_St5arrayIPcLm2EEEEviS6_T1_)
        /*3218*/ 	.word	0x00000000


	//----- nvinfo : EIATTR_MIN_STACK_SIZE
	.align		4
.L_2191:
        /*321c*/ 	.byte	0x04, 0x12
        /*321e*/ 	.short	(.L_2193 - .L_2192)
	.align		4
.L_2192:
        /*3220*/ 	.word	index@(_ZN2at6native29vectorized_elementwise_kernelILi4EZNS0_50_GLOBAL__N__2680c7bb_12_PowKernel_cu_7dd49032_300329pow_tensor_scalar_kernel_implIffEEvRNS_18TensorIteratorBaseET0_EUlfE1_St5arrayIPcLm2EEEEviS6_T1_)
        /*3224*/ 	.word	0x00000000


	//----- nvinfo : EIATTR_MIN_STACK_SIZE
	.align		4
.L_2193:
        /*3228*/ 	.byte	0x04, 0x12
        /*322a*/ 	.short	(.L_2195 - .L_2194)
	.align		4
.L_2194:
        /*322c*/ 	.word	index@(_ZN2at6native29vectorized_elementwise_kernelILi8EZNS0_50_GLOBAL__N__2680c7bb_12_PowKernel_cu_7dd49032_300329pow_tensor_scalar_kernel_implIffEEvRNS_18TensorIteratorBaseET0_EUlfE1_St5arrayIPcLm2EEEEviS6_T1_)
        /*3230*/ 	.word	0x00000000


	//----- nvinfo : EIATTR_MIN_STACK_SIZE
	.align		4
.L_2195:
        /*3234*/ 	.byte	0x04, 0x12
        /*3236*/ 	.short	(.L_2197 - .L_2196)
	.align		4
.L_2196:
        /*3238*/ 	.word	index@(_ZN2at6native18elementwise_kernelILi128ELi4EZNS0_15gpu_kernel_implIZNS0_50_GLOBAL__N__2680c7bb_12_PowKernel_cu_7dd49032_300329pow_tensor_scalar_kernel_implIffEEvRNS_18TensorIteratorBaseET0_EUlfE0_EEvS6_RKT_EUliE_EEviT1_)
        /*323c*/ 	.word	0x00000000


	//----- nvinfo : EIATTR_MIN_STACK_SIZE
	.align		4
.L_2197:
        /*3240*/ 	.byte	0x04, 0x12
        /*3242*/ 	.short	(.L_2199 - .L_2198)
	.align		4
.L_2198:
        /*3244*/ 	.word	index@(_ZN2at6native27unrolled_elementwise_kernelIZNS0_50_GLOBAL__N__2680c7bb_12_PowKernel_cu_7dd49032_300329pow_tensor_scalar_kernel_implIffEEvRNS_18TensorIteratorBaseET0_EUlfE0_St5arrayIPcLm2EELi4E23TrivialOffsetCalculatorILi1EjESC_NS0_6memory12LoadWithCastILi1EEENSD_13StoreWithCastILi1EEEEEviT_S6_T2_T3_T4_T5_)
        /*3248*/ 	.word	0x00000000


	//----- nvinfo : EIATTR_MIN_STACK_SIZE
	.align		4
.L_2199:
        /*324c*/ 	.byte	0x04, 0x12
        /*324e*/ 	.short	(.L_2201 - .L_2200)
	.align		4
.L_2200:
        /*3250*/ 	.word	index@(_ZN2at6native18elementwise_kernelILi128ELi2EZNS0_22gpu_kernel_impl_nocastIZNS0_50_GLOBAL__N__2680c7bb_12_PowKernel_cu_7dd49032_300329pow_tensor_scalar_kernel_implIffEEvRNS_18TensorIteratorBaseET0_EUlfE0_EEvS6_RKT_EUliE_EEviT1_)
        /*3254*/ 	.word	0x00000000


	//----- nvinfo : EIATTR_MIN_STACK_SIZE
	.align		4
.L_2201:
        /*3258*/ 	.byte	0x04, 0x12
        /*325a*/ 	.short	(.L_2203 - .L_2202)
	.align		4
.L_2202:
        /*325c*/ 	.word	index@(_ZN2at6native27unrolled_elementwise_kernelIZNS0_50_GLOBAL__N__2680c7bb_12_PowKernel_cu_7dd49032_300329pow_tensor_scalar_kernel_implIffEEvRNS_18TensorIteratorBaseET0_EUlfE0_St5arrayIPcLm2EELi4E23TrivialOffsetCalculatorILi1EjESC_NS0_6memory15LoadWithoutCastENSD_16StoreWithoutCastEEEviT_S6_T2_T3_T4_T5_)
        /*3260*/ 	.word	0x00000000


	//----- nvinfo : EIATTR_MIN_STACK_SIZE
	.align		4
.L_2203:
        /*3264*/ 	.byte	0x04, 0x12
        /*3266*/ 	.short	(.L_2205 - .L_2204)
	.align		4
.L_2204:
        /*3268*/ 	.word	index@(_ZN2at6native29vectorized_elementwise_kernelILi2EZNS0_50_GLOBAL__N__2680c7bb_12_PowKernel_cu_7dd49032_300329pow_tensor_scalar_kernel_implIffEEvRNS_18TensorIteratorBaseET0_EUlfE0_St5arrayIPcLm2EEEEviS6_T1_)
        /*326c*/ 	.word	0x00000000


	//----- nvinfo : EIATTR_MIN_STACK_SIZE
	.align		4
.L_2205:
        /*3270*/ 	.byte	0x04, 0x12
        /*3272*/ 	.short	(.L_2207 - .L_2206)
	.align		4
.L_2206:
        /*3274*/ 	.word	index@(_ZN2at6native29vectorized_elementwise_kernelILi4EZNS0_50_GLOBAL__N__2680c7bb_12_PowKernel_cu_7dd49032_300329pow_tensor_scalar_kernel_implIffEEvRNS_18TensorIteratorBaseET0_EUlfE0_St5arrayIPcLm2EEEEviS6_T1_)
        /*3278*/ 	.word	0x00000000


	//----- nvinfo : EIATTR_MIN_STACK_SIZE
	.align		4
.L_2207:
        /*327c*/ 	.byte	0x04, 0x12
        /*327e*/ 	.short	(.L_2209 - .L_2208)
	.align		4
.L_2208:
        /*3280*/ 	.word	index@(_ZN2at6native29vectorized_elementwise_kernelILi8EZNS0_50_GLOBAL__N__2680c7bb_12_PowKernel_cu_7dd49032_300329pow_tensor_scalar_kernel_implIffEEvRNS_18TensorIteratorBaseET0_EUlfE0_St5arrayIPcLm2EEEEviS6_T1_)
        /*3284*/ 	.word	0x00000000


	//----- nvinfo : EIATTR_MIN_STACK_SIZE
	.align		4
.L_2209:
        /*3288*/ 	.byte	0x04, 0x12
        /*328a*/ 	.short	(.L_2211 - .L_2210)
	.align		4
.L_2210:
        /*328c*/ 	.word	index@(_ZN2at6native18elementwise_kernelILi128ELi4EZNS0_15gpu_kernel_implIZNS0_50_GLOBAL__N__2680c7bb_12_PowKernel_cu_7dd49032_300329pow_tensor_scalar_kernel_implIffEEvRNS_18TensorIteratorBaseET0_EUlfE_EEvS6_RKT_EUliE_EEviT1_)
        /*3290*/ 	.word	0x00000000


	//----- nvinfo : EIATTR_MIN_STACK_SIZE
	.align		4
.L_2211:
        /*3294*/ 	.byte	0x04, 0x12
        /*3296*/ 	.short	(.L_2213 - .L_2212)
	.align		4
.L_2212:
        /*3298*/ 	.word	index@(_ZN2at6native27unrolled_elementwise_kernelIZNS0_50_GLOBAL__N__2680c7bb_12_PowKernel_cu_7dd49032_300329pow_tensor_scalar_kernel_implIffEEvRNS_18TensorIteratorBaseET0_EUlfE_St5arrayIPcLm2EELi4E23TrivialOffsetCalculatorILi1EjESC_NS0_6memory12LoadWithCastILi1EEENSD_13StoreWithCastILi1EEEEEviT_S6_T2_T3_T4_T5_)
        /*329c*/ 	.word	0x00000000


	//----- nvinfo : EIATTR_MIN_STACK_SIZE
	.align		4
.L_2213:
        /*32a0*/ 	.byte	0x04, 0x12
        /*32a2*/ 	.short	(.L_2215 - .L_2214)
	.align		4
.L_2214:
        /*32a4*/ 	.word	index@(_ZN2at6native18elementwise_kernelILi128ELi2EZNS0_22gpu_kernel_impl_nocastIZNS0_50_GLOBAL__N__2680c7bb_12_PowKernel_cu_7dd49032_300329pow_tensor_scalar_kernel_implIffEEvRNS_18TensorIteratorBaseET0_EUlfE_EEvS6_RKT_EUliE_EEviT1_)
        /*32a8*/ 	.word	0x00000000


	//----- nvinfo : EIATTR_MIN_STACK_SIZE
	.align		4
.L_2215:
        /*32ac*/ 	.byte	0x04, 0x12
        /*32ae*/ 	.short	(.L_2217 - .L_2216)
	.align		4
.L_2216:
        /*32b0*/ 	.word	index@(_ZN2at6native27unrolled_elementwise_kernelIZNS0_50_GLOBAL__N__2680c7bb_12_PowKernel_cu_7dd49032_300329pow_tensor_scalar_kernel_implIffEEvRNS_18TensorIteratorBaseET0_EUlfE_St5arrayIPcLm2EELi4E23TrivialOffsetCalculatorILi1EjESC_NS0_6memory15LoadWithoutCastENSD_16StoreWithoutCastEEEviT_S6_T2_T3_T4_T5_)
        /*32b4*/ 	.word	0x00000000


	//----- nvinfo : EIATTR_MIN_STACK_SIZE
	.align		4
.L_2217:
        /*32b8*/ 	.byte	0x04, 0x12
        /*32ba*/ 	.short	(.L_2219 - .L_2218)
	.align		4
.L_2218:
        /*32bc*/ 	.word	index@(_ZN2at6native29vectorized_elementwise_kernelILi2EZNS0_50_GLOBAL__N__2680c7bb_12_PowKernel_cu_7dd49032_300329pow_tensor_scalar_kernel_implIffEEvRNS_18TensorIteratorBaseET0_EUlfE_St5arrayIPcLm2EEEEviS6_T1_)
        /*32c0*/ 	.word	0x00000000


	//----- nvinfo : EIATTR_MIN_STACK_SIZE
	.align		4
.L_2219:
        /*32c4*/ 	.byte	0x04, 0x12
        /*32c6*/ 	.short	(.L_2221 - .L_2220)
	.align		4
.L_2220:
        /*32c8*/ 	.word	index@(_ZN2at6native29vectorized_elementwise_kernelILi4EZNS0_50_GLOBAL__N__2680c7bb_12_PowKernel_cu_7dd49032_300329pow_tensor_scalar_kernel_implIffEEvRNS_18TensorIteratorBaseET0_EUlfE_St5arrayIPcLm2EEEEviS6_T1_)
        /*32cc*/ 	.word	0x00000000


	//----- nvinfo : EIATTR_MIN_STACK_SIZE
	.align		4
.L_2221:
        /*32d0*/ 	.byte	0x04, 0x12
        /*32d2*/ 	.short	(.L_2223 - .L_2222)
	.align		4
.L_2222:
        /*32d4*/ 	.word	index@(_ZN2at6native29vectorized_elementwise_kernelILi8EZNS0_50_GLOBAL__N__2680c7bb_12_PowKernel_cu_7dd49032_300329pow_tensor_scalar_kernel_implIffEEvRNS_18TensorIteratorBaseET0_EUlfE_St5arrayIPcLm2EEEEviS6_T1_)
        /*32d8*/ 	.word	0x00000000


	//----- nvinfo : EIATTR_MIN_STACK_SIZE
	.align		4
.L_2223:
        /*32dc*/ 	.byte	0x04, 0x12
        /*32de*/ 	.short	(.L_2225 - .L_2224)
	.align		4
.L_2224:
        /*32e0*/ 	.word	index@(_ZN2at6native18elementwise_kernelILi128ELi4EZNS0_15gpu_kernel_implIZNS0_50_GLOBAL__N__2680c7bb_12_PowKernel_cu_7dd49032_300329pow_tensor_scalar_kernel_implIddEEvRNS_18TensorIteratorBaseET0_EUldE2_EEvS6_RKT_EUliE_EEviT1_)
        /*32e4*/ 	.word	0x00000000


	//----- nvinfo : EIATTR_MIN_STACK_SIZE
	.align		4
.L_2225:
        /*32e8*/ 	.byte	0x04, 0x12
        /*32ea*/ 	.short	(.L_2227 - .L_2226)
	.align		4
.L_2226:
        /*32ec*/ 	.word	index@(_ZN2at6native27unrolled_elementwise_kernelIZNS0_50_GLOBAL__N__2680c7bb_12_PowKernel_cu_7dd49032_300329pow_tensor_scalar_kernel_implIddEEvRNS_18TensorIteratorBaseET0_EUldE2_St5arrayIPcLm2EELi4E23TrivialOffsetCalculatorILi1EjESC_NS0_6memory12LoadWithCastILi1EEENSD_13StoreWithCastILi1EEEEEviT_S6_T2_T3_T4_T5_)
        /*32f0*/ 	.word	0x00000000


	//----- nvinfo : EIATTR_MIN_STACK_SIZE
	.align		4
.L_2227:
        /*32f4*/ 	.byte	0x04, 0x12
        /*32f6*/ 	.short	(.L_2229 - .L_2228)
	.align		4
.L_2228:
        /*32f8*/ 	.word	index@(_ZN2at6native18elementwise_kernelILi128ELi2EZNS0_22gpu_kernel_impl_nocastIZNS0_50_GLOBAL__N__2680c7bb_12_PowKernel_cu_7dd49032_300329pow_tensor_scalar_kernel_implIddEEvRNS_18TensorIteratorBaseET0_EUldE2_EEvS6_RKT_EUliE_EEviT1_)
        /*32fc*/ 	.word	0x00000000


	//----- nvinfo : EIATTR_MIN_STACK_SIZE
	.align		4
.L_2229:
        /*3300*/ 	.byte	0x04, 0x12
        /*3302*/ 	.short	(.L_2231 - .L_2230)
	.align		4
.L_2230:
        /*3304*/ 	.word	index@(_ZN2at6native27unrolled_elementwise_kernelIZNS0_50_GLOBAL__N__2680c7bb_12_PowKernel_cu_7dd49032_300329pow_tensor_scalar_kernel_implIddEEvRNS_18TensorIteratorBaseET0_EUldE2_St5arrayIPcLm2EELi4E23TrivialOffsetCalculatorILi1EjESC_NS0_6memory15LoadWithoutCastENSD_16StoreWithoutCastEEEviT_S6_T2_T3_T4_T5_)
        /*3308*/ 	.word	0x00000000


	//----- nvinfo : EIATTR_MIN_STACK_SIZE
	.align		4
.L_2231:
        /*330c*/ 	.byte	0x04, 0x12
        /*330e*/ 	.short	(.L_2233 - .L_2232)
	.align		4
.L_2232:
        /*3310*/ 	.word	index@(_ZN2at6native29vectorized_elementwise_kernelILi2EZNS0_50_GLOBAL__N__2680c7bb_12_PowKernel_cu_7dd49032_300329pow_tensor_scalar_kernel_implIddEEvRNS_18TensorIteratorBaseET0_EUldE2_St5arrayIPcLm2EEEEviS6_T1_)
        /*3314*/ 	.word	0x00000000


	//----- nvinfo : EIATTR_MIN_STACK_SIZE
	.align		4
.L_2233:
        /*3318*/ 	.byte	0x04, 0x12
        /*331a*/ 	.short	(.L_2235 - .L_2234)
	.align		4
.L_2234:
        /*331c*/ 	.word	index@(_ZN2at6native29vectorized_elementwise_kernelILi4EZNS0_50_GLOBAL__N__2680c7bb_12_PowKernel_cu_7dd49032_300329pow_tensor_scalar_kernel_implIddEEvRNS_18TensorIteratorBaseET0_EUldE2_St5arrayIPcLm2EEEEviS6_T1_)
        /*3320*/ 	.word	0x00000000


	//----- nvinfo : EIATTR_MIN_STACK_SIZE
	.align		4
.L_2235:
        /*3324*/ 	.byte	0x04, 0x12
        /*3326*/ 	.short	(.L_2237 - .L_2236)
	.align		4
.L_2236:
        /*3328*/ 	.word	index@(_ZN2at6native29vectorized_elementwise_kernelILi8EZNS0_50_GLOBAL__N__2680c7bb_12_PowKernel_cu_7dd49032_300329pow_tensor_scalar_kernel_implIddEEvRNS_18TensorIteratorBaseET0_EUldE2_St5arrayIPcLm2EEEEviS6_T1_)
        /*332c*/ 	.word	0x00000000


	//----- nvinfo : EIATTR_MIN_STACK_SIZE
	.align		4
.L_2237:
        /*3330*/ 	.byte	0x04, 0x12
        /*3332*/ 	.short	(.L_2239 - .L_2238)
	.align		4
.L_2238:
        /*3334*/ 	.word	index@(_ZN2at6native18elementwise_kernelILi128ELi4EZNS0_15gpu_kernel_implIZNS0_50_GLOBAL__N__2680c7bb_12_PowKernel_cu_7dd49032_300329pow_tensor_scalar_kernel_implIddEEvRNS_18TensorIteratorBaseET0_EUldE1_EEvS6_RKT_EUliE_EEviT1_)
        /*3338*/ 	.word	0x00000000


	//----- nvinfo : EIATTR_MIN_STACK_SIZE
	.align		4
.L_2239:
        /*333c*/ 	.byte	0x04, 0x12
        /*333e*/ 	.short	(.L_2241 - .L_2240)
	.align		4
.L_2240:
        /*3340*/ 	.word	index@(_ZN2at6native27unrolled_elementwise_kernelIZNS0_50_GLOBAL__N__2680c7bb_12_PowKernel_cu_7dd49032_300329pow_tensor_scalar_kernel_implIddEEvRNS_18TensorIteratorBaseET0_EUldE1_St5arrayIPcLm2EELi4E23TrivialOffsetCalculatorILi1EjESC_NS0_6memory12LoadWithCastILi1EEENSD_13StoreWithCastILi1EEEEEviT_S6_T2_T3_T4_T5_)
        /*3344*/ 	.word	0x00000000


	//----- nvinfo : EIATTR_MIN_STACK_SIZE
	.align		4
.L_2241:
        /*3348*/ 	.byte	0x04, 0x12
        /*334a*/ 	.short	(.L_2243 - .L_2242)
	.align		4
.L_2242:
        /*334c*/ 	.word	index@(_ZN2at6native18elementwise_kernelILi128ELi2EZNS0_22gpu_kernel_impl_nocastIZNS0_50_GLOBAL__N__2680c7bb_12_PowKernel_cu_7dd49032_300329pow_tensor_scalar_kernel_implIddEEvRNS_18TensorIteratorBaseET0_EUldE1_EEvS6_RKT_EUliE_EEviT1_)
        /*3350*/ 	.word	0x00000000


	//----- nvinfo : EIATTR_MIN_STACK_SIZE
	.align		4
.L_2243:
        /*3354*/ 	.byte	0x04, 0x12
        /*3356*/ 	.short	(.L_2245 - .L_2244)
	.align		4
.L_2244:
        /*3358*/ 	.word	index@(_ZN2at6native27unrolled_elementwise_kernelIZNS0_50_GLOBAL__N__2680c7bb_12_PowKernel_cu_7dd49032_300329pow_tensor_scalar_kernel_implIddEEvRNS_18TensorIteratorBaseET0_EUldE1_St5arrayIPcLm2EELi4E23TrivialOffsetCalculatorILi1EjESC_NS0_6memory15LoadWithoutCastENSD_16StoreWithoutCastEEEviT_S6_T2_T3_T4_T5_)
        /*335c*/ 	.word	0x00000000


	//----- nvinfo : EIATTR_MIN_STACK_SIZE
	.align		4
.L_2245:
        /*3360*/ 	.byte	0x04, 0x12
        /*3362*/ 	.short	(.L_2247 - .L_2246)
	.align		4
.L_2246:
        /*3364*/ 	.word	index@(_ZN2at6native29vectorized_elementwise_kernelILi2EZNS0_50_GLOBAL__N__2680c7bb_12_PowKernel_cu_7dd49032_300329pow_tensor_scalar_kernel_implIddEEvRNS_18TensorIteratorBaseET0_EUldE1_St5arrayIPcLm2EEEEviS6_T1_)
        /*3368*/ 	.word	0x00000000


	//----- nvinfo : EIATTR_MIN_STACK_SIZE
	.align		4
.L_2247:
        /*336c*/ 	.byte	0x04, 0x12
        /*336e*/ 	.short	(.L_2249 - .L_2248)
	.align		4
.L_2248:
        /*3370*/ 	.word	index@(_ZN2at6native29vectorized_elementwise_kernelILi4EZNS0_50_GLOBAL__N__2680c7bb_12_PowKernel_cu_7dd49032_300329pow_tensor_scalar_kernel_implIddEEvRNS_18TensorIteratorBaseET0_EUldE1_St5arrayIPcLm2EEEEviS6_T1_)
        /*3374*/ 	.word	0x00000000


	//----- nvinfo : EIATTR_MIN_STACK_SIZE
	.align		4
.L_2249:
        /*3378*/ 	.byte	0x04, 0x12
        /*337a*/ 	.short	(.L_2251 - .L_2250)
	.align		4
.L_2250:
        /*337c*/ 	.word	index@(_ZN2at6native29vectorized_elementwise_kernelILi8EZNS0_50_GLOBAL__N__2680c7bb_12_PowKernel_cu_7dd49032_300329pow_tensor_scalar_kernel_implIddEEvRNS_18TensorIteratorBaseET0_EUldE1_St5arrayIPcLm2EEEEviS6_T1_)
        /*3380*/ 	.word	0x00000000


	//----- nvinfo : EIATTR_MIN_STACK_SIZE
	.align		4
.L_2251:
        /*3384*/ 	.byte	0x04, 0x12
        /*3386*/ 	.short	(.L_2253 - .L_2252)
	.align		4
.L_2252:
        /*3388*/ 	.word	index@(_ZN2at6native18elementwise_kernelILi128ELi4EZNS0_15gpu_kernel_implIZNS0_50_GLOBAL__N__2680c7bb_12_PowKernel_cu_7dd49032_300329pow_tensor_scalar_kernel_implIddEEvRNS_18TensorIteratorBaseET0_EUldE0_EEvS6_RKT_EUliE_EEviT1_)
        /*338c*/ 	.word	0x00000000


	//----- nvinfo : EIATTR_MIN_STACK_SIZE
	.align		4
.L_2253:
        /*3390*/ 	.byte	0x04, 0x12
        /*3392*/ 	.short	(.L_2255 - .L_2254)
	.align		4
.L_2254:
        /*3394*/ 	.word	index@(_ZN2at6native27unrolled_elementwise_kernelIZNS0_50_GLOBAL__N__2680c7bb_12_PowKernel_cu_7dd49032_300329pow_tensor_scalar_kernel_implIddEEvRNS_18TensorIteratorBaseET0_EUldE0_St5arrayIPcLm2EELi4E23TrivialOffsetCalculatorILi1EjESC_NS0_6memory12LoadWithCastILi1EEENSD_13StoreWithCastILi1EEEEEviT_S6_T2_T3_T4_T5_)
        /*3398*/ 	.word	0x00000000


	//----- nvinfo : EIATTR_MIN_STACK_SIZE
	.align		4
.L_2255:
        /*339c*/ 	.byte	0x04, 0x12
        /*339e*/ 	.short	(.L_2257 - .L_2256)
	.align		4
.L_2256:
        /*33a0*/ 	.word	index@(_ZN2at6native18elementwise_kernelILi128ELi2EZNS0_22gpu_kernel_impl_nocastIZNS0_50_GLOBAL__N__2680c7bb_12_PowKernel_cu_7dd49032_300329pow_tensor_scalar_kernel_implIddEEvRNS_18TensorIteratorBaseET0_EUldE0_EEvS6_RKT_EUliE_EEviT1_)
        /*33a4*/ 	.word	0x00000000


	//----- nvinfo : EIATTR_MIN_STACK_SIZE
	.align		4
.L_2257:
        /*33a8*/ 	.byte	0x04, 0x12
        /*33aa*/ 	.short	(.L_2259 - .L_2258)
	.align		4
.L_2258:
        /*33ac*/ 	.word	index@(_ZN2at6native27unrolled_elementwise_kernelIZNS0_50_GLOBAL__N__2680c7bb_12_PowKernel_cu_7dd49032_300329pow_tensor_scalar_kernel_implIddEEvRNS_18TensorIteratorBaseET0_EUldE0_St5arrayIPcLm2EELi4E23TrivialOffsetCalculatorILi1EjESC_NS0_6memory15LoadWithoutCastENSD_16StoreWithoutCastEEEviT_S6_T2_T3_T4_T5_)
        /*33b0*/ 	.word	0x00000000


	//----- nvinfo : EIATTR_MIN_STACK_SIZE
	.align		4
.L_2259:
        /*33b4*/ 	.byte	0x04, 0x12
        /*33b6*/ 	.short	(.L_2261 - .L_2260)
	.align		4
.L_2260:
        /*33b8*/ 	.word	index@(_ZN2at6native29vectorized_elementwise_kernelILi2EZNS0_50_GLOBAL__N__2680c7bb_12_PowKernel_cu_7dd49032_300329pow_tensor_scalar_kernel_implIddEEvRNS_18TensorIteratorBaseET0_EUldE0_St5arrayIPcLm2EEEEviS6_T1_)
        /*33bc*/ 	.word	0x00000000


	//----- nvinfo : EIATTR_MIN_STACK_SIZE
	.align		4
.L_2261:
        /*33c0*/ 	.byte	0x04, 0x12
        /*33c2*/ 	.short	(.L_2263 - .L_2262)
	.align		4
.L_2262:
        /*33c4*/ 	.word	index@(_ZN2at6native29vectorized_elementwise_kernelILi4EZNS0_50_GLOBAL__N__2680c7bb_12_PowKernel_cu_7dd49032_300329pow_tensor_scalar_kernel_implIddEEvRNS_18TensorIteratorBaseET0_EUldE0_St5arrayIPcLm2EEEEviS6_T1_)
        /*33c8*/ 	.word	0x00000000


	//----- nvinfo : EIATTR_MIN_STACK_SIZE
	.align		4
.L_2263:
        /*33cc*/ 	.byte	0x04, 0x12
        /*33ce*/ 	.short	(.L_2265 - .L_2264)
	.align		4
.L_2264:
        /*33d0*/ 	.word	index@(_ZN2at6native29vectorized_elementwise_kernelILi8EZNS0_50_GLOBAL__N__2680c7bb_12_PowKernel_cu_7dd49032_300329pow_tensor_scalar_kernel_implIddEEvRNS_18TensorIteratorBaseET0_EUldE0_St5arrayIPcLm2EEEEviS6_T1_)
        /*33d4*/ 	.word	0x00000000


	//----- nvinfo : EIATTR_MIN_STACK_SIZE
	.align		4
.L_2265:
        /*33d8*/ 	.byte	0x04, 0x12
        /*33da*/ 	.short	(.L_2267 - .L_2266)
	.align		4
.L_2266:
        /*33dc*/ 	.word	index@(_ZN2at6native18elementwise_kernelILi128ELi4EZNS0_15gpu_kernel_implIZNS0_50_GLOBAL__N__2680c7bb_12_PowKernel_cu_7dd49032_300329pow_tensor_scalar_kernel_implIddEEvRNS_18TensorIteratorBaseET0_EUldE_EEvS6_RKT_EUliE_EEviT1_)
        /*33e0*/ 	.word	0x00000000


	//----- nvinfo : EIATTR_MIN_STACK_SIZE
	.align		4
.L_2267:
        /*33e4*/ 	.byte	0x04, 0x12
        /*33e6*/ 	.short	(.L_2269 - .L_2268)
	.align		4
.L_2268:
        /*33e8*/ 	.word	index@(_ZN2at6native27unrolled_elementwise_kernelIZNS0_50_GLOBAL__N__2680c7bb_12_PowKernel_cu_7dd49032_300329pow_tensor_scalar_kernel_implIddEEvRNS_18TensorIteratorBaseET0_EUldE_St5arrayIPcLm2EELi4E23TrivialOffsetCalculatorILi1EjESC_NS0_6memory12LoadWithCastILi1EEENSD_13StoreWithCastILi1EEEEEviT_S6_T2_T3_T4_T5_)
        /*33ec*/ 	.word	0x00000000


	//----- nvinfo : EIATTR_MIN_STACK_SIZE
	.align		4
.L_2269:
        /*33f0*/ 	.byte	0x04, 0x12
        /*33f2*/ 	.short	(.L_2271 - .L_2270)
	.align		4
.L_2270:
        /*33f4*/ 	.word	index@(_ZN2at6native18elementwise_kernelILi128ELi2EZNS0_22gpu_kernel_impl_nocastIZNS0_50_GLOBAL__N__2680c7bb_12_PowKernel_cu_7dd49032_300329pow_tensor_scalar_kernel_implIddEEvRNS_18TensorIteratorBaseET0_EUldE_EEvS6_RKT_EUliE_EEviT1_)
        /*33f8*/ 	.word	0x00000000


	//----- nvinfo : EIATTR_MIN_STACK_SIZE
	.align		4
.L_2271:
        /*33fc*/ 	.byte	0x04, 0x12
        /*33fe*/ 	.short	(.L_2273 - .L_2272)
	.align		4
.L_2272:
        /*3400*/ 	.word	index@(_ZN2at6native27unrolled_elementwise_kernelIZNS0_50_GLOBAL__N__2680c7bb_12_PowKernel_cu_7dd49032_300329pow_tensor_scalar_kernel_implIddEEvRNS_18TensorIteratorBaseET0_EUldE_St5arrayIPcLm2EELi4E23TrivialOffsetCalculatorILi1EjESC_NS0_6memory15LoadWithoutCastENSD_16StoreWithoutCastEEEviT_S6_T2_T3_T4_T5_)
        /*3404*/ 	.word	0x00000000


	//----- nvinfo : EIATTR_MIN_STACK_SIZE
	.align		4
.L_2273:
        /*3408*/ 	.byte	0x04, 0x12
        /*340a*/ 	.short	(.L_2275 - .L_2274)
	.align		4
.L_2274:
        /*340c*/ 	.word	index@(_ZN2at6native29vectorized_elementwise_kernelILi2EZNS0_50_GLOBAL__N__2680c7bb_12_PowKernel_cu_7dd49032_300329pow_tensor_scalar_kernel_implIddEEvRNS_18TensorIteratorBaseET0_EUldE_St5arrayIPcLm2EEEEviS6_T1_)
        /*3410*/ 	.word	0x00000000


	//----- nvinfo : EIATTR_MIN_STACK_SIZE
	.align		4
.L_2275:
        /*3414*/ 	.byte	0x04, 0x12
        /*3416*/ 	.short	(.L_2277 - .L_2276)
	.align		4
.L_2276:
        /*3418*/ 	.word	index@(_ZN2at6native29vectorized_elementwise_kernelILi4EZNS0_50_GLOBAL__N__2680c7bb_12_PowKernel_cu_7dd49032_300329pow_tensor_scalar_kernel_implIddEEvRNS_18TensorIteratorBaseET0_EUldE_St5arrayIPcLm2EEEEviS6_T1_)
        /*341c*/ 	.word	0x00000000


	//----- nvinfo : EIATTR_MIN_STACK_SIZE
	.align		4
.L_2277:
        /*3420*/ 	.byte	0x04, 0x12
        /*3422*/ 	.short	(.L_2279 - .L_2278)
	.align		4
.L_2278:
        /*3424*/ 	.word	index@(_ZN2at6native29vectorized_elementwise_kernelILi8EZNS0_50_GLOBAL__N__2680c7bb_12_PowKernel_cu_7dd49032_300329pow_tensor_scalar_kernel_implIddEEvRNS_18TensorIteratorBaseET0_EUldE_St5arrayIPcLm2EEEEviS6_T1_)
        /*3428*/ 	.word	0x00000000


	//----- nvinfo : EIATTR_MIN_STACK_SIZE
	.align		4
.L_2279:
        /*342c*/ 	.byte	0x04, 0x12
        /*342e*/ 	.short	(.L_2281 - .L_2280)
	.align		4
.L_2280:
        /*3430*/ 	.word	index@(_ZN2at6native18elementwise_kernelILi128ELi4EZNS0_15gpu_kernel_implIZNS0_50_GLOBAL__N__2680c7bb_12_PowKernel_cu_7dd49032_300329pow_tensor_scalar_kernel_implIssEEvRNS_18TensorIteratorBaseET0_EUlsE2_EEvS6_RKT_EUliE_EEviT1_)
        /*3434*/ 	.word	0x00000000


	//----- nvinfo : EIATTR_MIN_STACK_SIZE
	.align		4
.L_2281:
        /*3438*/ 	.byte	0x04, 0x12
        /*343a*/ 	.short	(.L_2283 - .L_2282)
	.align		4
.L_2282:
        /*343c*/ 	.word	index@(_ZN2at6native27unrolled_elementwise_kernelIZNS0_50_GLOBAL__N__2680c7bb_12_PowKernel_cu_7dd49032_300329pow_tensor_scalar_kernel_implIssEEvRNS_18TensorIteratorBaseET0_EUlsE2_St5arrayIPcLm2EELi4E23TrivialOffsetCalculatorILi1EjESC_NS0_6memory12LoadWithCastILi1EEENSD_13StoreWithCastILi1EEEEEviT_S6_T2_T3_T4_T5_)
        /*3440*/ 	.word	0x00000000


	//----- nvinfo : EIATTR_MIN_STACK_SIZE
	.align		4
.L_2283:
        /*3444*/ 	.byte	0x04, 0x12
        /*3446*/ 	.short	(.L_2285 - .L_2284)
	.align		4
.L_2284:
        /*3448*/ 	.word	index@(_ZN2at6native18elementwise_kernelILi128ELi4EZNS0_22gpu_kernel_impl_nocastIZNS0_50_GLOBAL__N__2680c7bb_12_PowKernel_cu_7dd49032_300329pow_tensor_scalar_kernel_implIssEEvRNS_18TensorIteratorBaseET0_EUlsE2_EEvS6_RKT_EUliE_EEviT1_)
        /*344c*/ 	.word	0x00000000


	//----- nvinfo : EIATTR_MIN_STACK_SIZE
	.align		4
.L_2285:
        /*3450*/ 	.byte	0x04, 0x12
        /*3452*/ 	.short	(.L_2287 - .L_2286)
	.align		4
.L_2286:
        /*3454*/ 	.word	index@(_ZN2at6native27unrolled_elementwise_kernelIZNS0_50_GLOBAL__N__2680c7bb_12_PowKernel_cu_7dd49032_300329pow_tensor_scalar_kernel_implIssEEvRNS_18TensorIteratorBaseET0_EUlsE2_St5arrayIPcLm2EELi4E23TrivialOffsetCalculatorILi1EjESC_NS0_6memory15LoadWithoutCastENSD_16StoreWithoutCastEEEviT_S6_T2_T3_T4_T5_)
        /*3458*/ 	.word	0x00000000


	//----- nvinfo : EIATTR_MIN_STACK_SIZE
	.align		4
.L_2287:
        /*345c*/ 	.byte	0x04, 0x12
        /*345e*/ 	.short	(.L_2289 - .L_2288)
	.align		4
.L_2288:
        /*3460*/ 	.word	index@(_ZN2at6native29vectorized_elementwise_kernelILi2EZNS0_50_GLOBAL__N__2680c7bb_12_PowKernel_cu_7dd49032_300329pow_tensor_scalar_kernel_implIssEEvRNS_18TensorIteratorBaseET0_EUlsE2_St5arrayIPcLm2EEEEviS6_T1_)
        /*3464*/ 	.word	0x00000000


	//----- nvinfo : EIATTR_MIN_STACK_SIZE
	.align		4
.L_2289:
        /*3468*/ 	.byte	0x04, 0x12
        /*346a*/ 	.short	(.L_2291 - .L_2290)
	.align		4
.L_2290:
        /*346c*/ 	.word	index@(_ZN2at6native29vectorized_elementwise_kernelILi4EZNS0_50_GLOBAL__N__2680c7bb_12_PowKernel_cu_7dd49032_300329pow_tensor_scalar_kernel_implIssEEvRNS_18TensorIteratorBaseET0_EUlsE2_St5arrayIPcLm2EEEEviS6_T1_)
        /*3470*/ 	.word	0x00000000


	//----- nvinfo : EIATTR_MIN_STACK_SIZE
	.align		4
.L_2291:
        /*3474*/ 	.byte	0x04, 0x12
        /*3476*/ 	.short	(.L_2293 - .L_2292)
	.align		4
.L_2292:
        /*3478*/ 	.word	index@(_ZN2at6native29vectorized_elementwise_kernelILi8EZNS0_50_GLOBAL__N__2680c7bb_12_PowKernel_cu_7dd49032_300329pow_tensor_scalar_kernel_implIssEEvRNS_18TensorIteratorBaseET0_EUlsE2_St5arrayIPcLm2EEEEviS6_T1_)
        /*347c*/ 	.word	0x00000000


	//----- nvinfo : EIATTR_MIN_STACK_SIZE
	.align		4
.L_2293:
        /*3480*/ 	.byte	0x04, 0x12
        /*3482*/ 	.short	(.L_2295 - .L_2294)
	.align		4
.L_2294:
        /*3484*/ 	.word	index@(_ZN2at6native18elementwise_kernelILi128ELi4EZNS0_15gpu_kernel_implIZNS0_50_GLOBAL__N__2680c7bb_12_PowKernel_cu_7dd49032_300329pow_tensor_scalar_kernel_implIssEEvRNS_18TensorIteratorBaseET0_EUlsE1_EEvS6_RKT_EUliE_EEviT1_)
        /*3488*/ 	.word	0x00000000


	//----- nvinfo : EIATTR_MIN_STACK_SIZE
	.align		4
.L_2295:
        /*348c*/ 	.byte	0x04, 0x12
        /*348e*/ 	.short	(.L_2297 - .L_2296)
	.align		4
.L_2296:
        /*3490*/ 	.word	index@(_ZN2at6native27unrolled_elementwise_kernelIZNS0_50_GLOBAL__N__2680c7bb_12_PowKernel_cu_7dd49032_300329pow_tensor_scalar_kernel_implIssEEvRNS_18TensorIteratorBaseET0_EUlsE1_St5arrayIPcLm2EELi4E23TrivialOffsetCalculatorILi1EjESC_NS0_6memory12LoadWithCastILi1EEENSD_13StoreWithCastILi1EEEEEviT_S6_T2_T3_T4_T5_)
        /*3494*/ 	.word	0x00000000


	//----- nvinfo : EIATTR_MIN_STACK_SIZE
	.align		4
.L_2297:
        /*3498*/ 	.byte	0x04, 0x12
        /*349a*/ 	.short	(.L_2299 - .L_2298)
	.align		4
.L_2298:
        /*349c*/ 	.word	index@(_ZN2at6native18elementwise_kernelILi128ELi4EZNS0_22gpu_kernel_impl_nocastIZNS0_50_GLOBAL__N__2680c7bb_12_PowKernel_cu_7dd49032_300329pow_tensor_scalar_kernel_implIssEEvRNS_18TensorIteratorBaseET0_EUlsE1_EEvS6_RKT_EUliE_EEviT1_)
        /*34a0*/ 	.word	0x00000000


	//----- nvinfo : EIATTR_MIN_STACK_SIZE
	.align		4
.L_2299:
        /*34a4*/ 	.byte	0x04, 0x12
        /*34a6*/ 	.short	(.L_2301 - .L_2300)
	.align		4
.L_2300:
        /*34a8*/ 	.word	index@(_ZN2at6native27unrolled_elementwise_kernelIZNS0_50_GLOBAL__N__2680c7bb_12_PowKernel_cu_7dd49032_300329pow_tensor_scalar_kernel_implIssEEvRNS_18TensorIteratorBaseET0_EUlsE1_St5arrayIPcLm2EELi4E23TrivialOffsetCalculatorILi1EjESC_NS0_6memory15LoadWithoutCastENSD_16StoreWithoutCastEEEviT_S6_T2_T3_T4_T5_)
        /*34ac*/ 	.word	0x00000000


	//----- nvinfo : EIATTR_MIN_STACK_SIZE
	.align		4
.L_2301:
        /*34b0*/ 	.byte	0x04, 0x12
        /*34b2*/ 	.short	(.L_2303 - .L_2302)
	.align		4
.L_2302:
        /*34b4*/ 	.word	index@(_ZN2at6native29vectorized_elementwise_kernelILi2EZNS0_50_GLOBAL__N__2680c7bb_12_PowKernel_cu_7dd49032_300329pow_tensor_scalar_kernel_implIssEEvRNS_18TensorIteratorBaseET0_EUlsE1_St5arrayIPcLm2EEEEviS6_T1_)
        /*34b8*/ 	.word	0x00000000


	//----- nvinfo : EIATTR_MIN_STACK_SIZE
	.align		4
.L_2303:
        /*34bc*/ 	.byte	0x04, 0x12
        /*34be*/ 	.short	(.L_2305 - .L_2304)
	.align		4
.L_2304:
        /*34c0*/ 	.word	index@(_ZN2at6native29vectorized_elementwise_kernelILi4EZNS0_50_GLOBAL__N__2680c7bb_12_PowKernel_cu_7dd49032_300329pow_tensor_scalar_kernel_implIssEEvRNS_18TensorIteratorBaseET0_EUlsE1_St5arrayIPcLm2EEEEviS6_T1_)
        /*34c4*/ 	.word	0x00000000


	//----- nvinfo : EIATTR_MIN_STACK_SIZE
	.align		4
.L_2305:
        /*34c8*/ 	.byte	0x04, 0x12
        /*34ca*/ 	.short	(.L_2307 - .L_2306)
	.align		4
.L_2306:
        /*34cc*/ 	.word	index@(_ZN2at6native29vectorized_elementwise_kernelILi8EZNS0_50_GLOBAL__N__2680c7bb_12_PowKernel_cu_7dd49032_300329pow_tensor_scalar_kernel_implIssEEvRNS_18TensorIteratorBaseET0_EUlsE1_St5arrayIPcLm2EEEEviS6_T1_)
        /*34d0*/ 	.word	0x00000000


	//----- nvinfo : EIATTR_MIN_STACK_SIZE
	.align		4
.L_2307:
        /*34d4*/ 	.byte	0x04, 0x12
        /*34d6*/ 	.short	(.L_2309 - .L_2308)
	.align		4
.L_2308:
        /*34d8*/ 	.word	index@(_ZN2at6native18elementwise_kernelILi128ELi4EZNS0_15gpu_kernel_implIZNS0_50_GLOBAL__N__2680c7bb_12_PowKernel_cu_7dd49032_300329pow_tensor_scalar_kernel_implIssEEvRNS_18TensorIteratorBaseET0_EUlsE0_EEvS6_RKT_EUliE_EEviT1_)
        /*34dc*/ 	.word	0x00000000


	//----- nvinfo : EIATTR_MIN_STACK_SIZE
	.align		4
.L_2309:
        /*34e0*/ 	.byte	0x04, 0x12
        /*34e2*/ 	.short	(.L_2311 - .L_2310)
	.align		4
.L_2310:
        /*34e4*/ 	.word	index@(_ZN2at6native27unrolled_elementwise_kernelIZNS0_50_GLOBAL__N__2680c7bb_12_PowKernel_cu_7dd49032_300329pow_tensor_scalar_kernel_implIssEEvRNS_18TensorIteratorBaseET0_EUlsE0_St5arrayIPcLm2EELi4E23TrivialOffsetCalculatorILi1EjESC_NS0_6memory12LoadWithCastILi1EEENSD_13StoreWithCastILi1EEEEEviT_S6_T2_T3_T4_T5_)
        /*34e8*/ 	.word	0x00000000


	//----- nvinfo : EIATTR_MIN_STACK_SIZE
	.align		4
.L_2311:
        /*34ec*/ 	.byte	0x04, 0x12
        /*34ee*/ 	.short	(.L_2313 - .L_2312)
	.align		4
.L_2312:
        /*34f0*/ 	.word	index@(_ZN2at6native18elementwise_kernelILi128ELi4EZNS0_22gpu_kernel_impl_nocastIZNS0_50_GLOBAL__N__2680c7bb_12_PowKernel_cu_7dd49032_300329pow_tensor_scalar_kernel_implIssEEvRNS_18TensorIteratorBaseET0_EUlsE0_EEvS6_RKT_EUliE_EEviT1_)
        /*34f4*/ 	.word	0x00000000


	//----- nvinfo : EIATTR_MIN_STACK_SIZE
	.align		4
.L_2313:
        /*34f8*/ 	.byte	0x04, 0x12
        /*34fa*/ 	.short	(.L_2315 - .L_2314)
	.align		4
.L_2314:
        /*34fc*/ 	.word	index@(_ZN2at6native27unrolled_elementwise_kernelIZNS0_50_GLOBAL__N__2680c7bb_12_PowKernel_cu_7dd49032_300329pow_tensor_scalar_kernel_implIssEEvRNS_18TensorIteratorBaseET0_EUlsE0_St5arrayIPcLm2EELi4E23TrivialOffsetCalculatorILi1EjESC_NS0_6memory15LoadWithoutCastENSD_16StoreWithoutCastEEEviT_S6_T2_T3_T4_T5_)
        /*3500*/ 	.word	0x00000000


	//----- nvinfo : EIATTR_MIN_STACK_SIZE
	.align		4
.L_2315:
        /*3504*/ 	.byte	0x04, 0x12
        /*3506*/ 	.short	(.L_2317 - .L_2316)
	.align		4
.L_2316:
        /*3508*/ 	.word	index@(_ZN2at6native29vectorized_elementwise_kernelILi2EZNS0_50_GLOBAL__N__2680c7bb_12_PowKernel_cu_7dd49032_300329pow_tensor_scalar_kernel_implIssEEvRNS_18TensorIteratorBaseET0_EUlsE0_St5arrayIPcLm2EEEEviS6_T1_)
        /*350c*/ 	.word	0x00000000


	//----- nvinfo : EIATTR_MIN_STACK_SIZE
	.align		4
.L_2317:
        /*3510*/ 	.byte	0x04, 0x12
        /*3512*/ 	.short	(.L_2319 - .L_2318)
	.align		4
.L_2318:
        /*3514*/ 	.word	index@(_ZN2at6native29vectorized_elementwise_kernelILi4EZNS0_50_GLOBAL__N__2680c7bb_12_PowKernel_cu_7dd49032_300329pow_tensor_scalar_kernel_implIssEEvRNS_18TensorIteratorBaseET0_EUlsE0_St5arrayIPcLm2EEEEviS6_T1_)
        /*3518*/ 	.word	0x00000000


	//----- nvinfo : EIATTR_MIN_STACK_SIZE
	.align		4
.L_2319:
        /*351c*/ 	.byte	0x04, 0x12
        /*351e*/ 	.short	(.L_2321 - .L_2320)
	.align		4
.L_2320:
        /*3520*/ 	.word	index@(_ZN2at6native29vectorized_elementwise_kernelILi8EZNS0_50_GLOBAL__N__2680c7bb_12_PowKernel_cu_7dd49032_300329pow_tensor_scalar_kernel_implIssEEvRNS_18TensorIteratorBaseET0_EUlsE0_St5arrayIPcLm2EEEEviS6_T1_)
        /*3524*/ 	.word	0x00000000


	//----- nvinfo : EIATTR_MIN_STACK_SIZE
	.align		4
.L_2321:
        /*3528*/ 	.byte	0x04, 0x12
        /*352a*/ 	.short	(.L_2323 - .L_2322)
	.align		4
.L_2322:
        /*352c*/ 	.word	index@(_ZN2at6native18elementwise_kernelILi128ELi4EZNS0_15gpu_kernel_implIZNS0_50_GLOBAL__N__2680c7bb_12_PowKernel_cu_7dd49032_300329pow_tensor_scalar_kernel_implIssEEvRNS_18TensorIteratorBaseET0_EUlsE_EEvS6_RKT_EUliE_EEviT1_)
        /*3530*/ 	.word	0x00000000


	//----- nvinfo : EIATTR_MIN_STACK_SIZE
	.align		4
.L_2323:
        /*3534*/ 	.byte	0x04, 0x12
        /*3536*/ 	.short	(.L_2325 - .L_2324)
	.align		4
.L_2324:
        /*3538*/ 	.word	index@(_ZN2at6native27unrolled_elementwise_kernelIZNS0_50_GLOBAL__N__2680c7bb_12_PowKernel_cu_7dd49032_300329pow_tensor_scalar_kernel_implIssEEvRNS_18TensorIteratorBaseET0_EUlsE_St5arrayIPcLm2EELi4E23TrivialOffsetCalculatorILi1EjESC_NS0_6memory12LoadWithCastILi1EEENSD_13StoreWithCastILi1EEEEEviT_S6_T2_T3_T4_T5_)
        /*353c*/ 	.word	0x00000000


	//----- nvinfo : EIATTR_MIN_STACK_SIZE
	.align		4
.L_2325:
        /*3540*/ 	.byte	0x04, 0x12
        /*3542*/ 	.short	(.L_2327 - .L_2326)
	.align		4
.L_2326:
        /*3544*/ 	.word	index@(_ZN2at6native18elementwise_kernelILi128ELi4EZNS0_22gpu_kernel_impl_nocastIZNS0_50_GLOBAL__N__2680c7bb_12_PowKernel_cu_7dd49032_300329pow_tensor_scalar_kernel_implIssEEvRNS_18TensorIteratorBaseET0_EUlsE_EEvS6_RKT_EUliE_EEviT1_)
        /*3548*/ 	.word	0x00000000


	//----- nvinfo : EIATTR_MIN_STACK_SIZE
	.align		4
.L_2327:
        /*354c*/ 	.byte	0x04, 0x12
        /*354e*/ 	.short	(.L_2329 - .L_2328)
	.align		4
.L_2328:
        /*3550*/ 	.word	index@(_ZN2at6native27unrolled_elementwise_kernelIZNS0_50_GLOBAL__N__2680c7bb_12_PowKernel_cu_7dd49032_300329pow_tensor_scalar_kernel_implIssEEvRNS_18TensorIteratorBaseET0_EUlsE_St5arrayIPcLm2EELi4E23TrivialOffsetCalculatorILi1EjESC_NS0_6memory15LoadWithoutCastENSD_16StoreWithoutCastEEEviT_S6_T2_T3_T4_T5_)
        /*3554*/ 	.word	0x00000000


	//----- nvinfo : EIATTR_MIN_STACK_SIZE
	.align		4
.L_2329:
        /*3558*/ 	.byte	0x04, 0x12
        /*355a*/ 	.short	(.L_2331 - .L_2330)
	.align		4
.L_2330:
        /*355c*/ 	.word	index@(_ZN2at6native29vectorized_elementwise_kernelILi2EZNS0_50_GLOBAL__N__2680c7bb_12_PowKernel_cu_7dd49032_300329pow_tensor_scalar_kernel_implIssEEvRNS_18TensorIteratorBaseET0_EUlsE_St5arrayIPcLm2EEEEviS6_T1_)
        /*3560*/ 	.word	0x00000000


	//----- nvinfo : EIATTR_MIN_STACK_SIZE
	.align		4
.L_2331:
        /*3564*/ 	.byte	0x04, 0x12
        /*3566*/ 	.short	(.L_2333 - .L_2332)
	.align		4
.L_2332:
        /*3568*/ 	.word	index@(_ZN2at6native29vectorized_elementwise_kernelILi4EZNS0_50_GLOBAL__N__2680c7bb_12_PowKernel_cu_7dd49032_300329pow_tensor_scalar_kernel_implIssEEvRNS_18TensorIteratorBaseET0_EUlsE_St5arrayIPcLm2EEEEviS6_T1_)
        /*356c*/ 	.word	0x00000000


	//----- nvinfo : EIATTR_MIN_STACK_SIZE
	.align		4
.L_2333:
        /*3570*/ 	.byte	0x04, 0x12
        /*3572*/ 	.short	(.L_2335 - .L_2334)
	.align		4
.L_2334:
        /*3574*/ 	.word	index@(_ZN2at6native29vectorized_elementwise_kernelILi8EZNS0_50_GLOBAL__N__2680c7bb_12_PowKernel_cu_7dd49032_300329pow_tensor_scalar_kernel_implIssEEvRNS_18TensorIteratorBaseET0_EUlsE_St5arrayIPcLm2EEEEviS6_T1_)
        /*3578*/ 	.word	0x00000000


	//----- nvinfo : EIATTR_MIN_STACK_SIZE
	.align		4
.L_2335:
        /*357c*/ 	.byte	0x04, 0x12
        /*357e*/ 	.short	(.L_2337 - .L_2336)
	.align		4
.L_2336:
        /*3580*/ 	.word	index@(_ZN2at6native18elementwise_kernelILi128ELi4EZNS0_15gpu_kernel_implIZNS0_50_GLOBAL__N__2680c7bb_12_PowKernel_cu_7dd49032_300329pow_tensor_scalar_kernel_implIllEEvRNS_18TensorIteratorBaseET0_EUllE2_EEvS6_RKT_EUliE_EEviT1_)
        /*3584*/ 	.word	0x00000000


	//----- nvinfo : EIATTR_MIN_STACK_SIZE
	.align		4
.L_2337:
        /*3588*/ 	.byte	0x04, 0x12
        /*358a*/ 	.short	(.L_2339 - .L_2338)
	.align		4
.L_2338:
        /*358c*/ 	.word	index@(_ZN2at6native27unrolled_elementwise_kernelIZNS0_50_GLOBAL__N__2680c7bb_12_PowKernel_cu_7dd49032_300329pow_tensor_scalar_kernel_implIllEEvRNS_18TensorIteratorBaseET0_EUllE2_St5arrayIPcLm2EELi4E23TrivialOffsetCalculatorILi1EjESC_NS0_6memory12LoadWithCastILi1EEENSD_13StoreWithCastILi1EEEEEviT_S6_T2_T3_T4_T5_)
        /*3590*/ 	.word	0x00000000


	//----- nvinfo : EIATTR_MIN_STACK_SIZE
	.align		4
.L_2339:
        /*3594*/ 	.byte	0x04, 0x12
        /*3596*/ 	.short	(.L_2341 - .L_2340)
	.align		4
.L_2340:
        /*3598*/ 	.word	index@(_ZN2at6native18elementwise_kernelILi128ELi2EZNS0_22gpu_kernel_impl_nocastIZNS0_50_GLOBAL__N__2680c7bb_12_PowKernel_cu_7dd49032_300329pow_tensor_scalar_kernel_implIllEEvRNS_18TensorIteratorBaseET0_EUllE2_EEvS6_RKT_EUliE_EEviT1_)
        /*359c*/ 	.word	0x00000000


	//----- nvinfo : EIATTR_MIN_STACK_SIZE
	.align		4
.L_2341:
        /*35a0*/ 	.byte	0x04, 0x12
        /*35a2*/ 	.short	(.L_2343 - .L_2342)
	.align		4
.L_2342:
        /*35a4*/ 	.word	index@(_ZN2at6native27unrolled_elementwise_kernelIZNS0_50_GLOBAL__N__2680c7bb_12_PowKernel_cu_7dd49032_300329pow_tensor_scalar_kernel_implIllEEvRNS_18TensorIteratorBaseET0_EUllE2_St5arrayIPcLm2EELi4E23TrivialOffsetCalculatorILi1EjESC_NS0_6memory15LoadWithoutCastENSD_16StoreWithoutCastEEEviT_S6_T2_T3_T4_T5_)
        /*35a8*/ 	.word	0x00000000


	//----- nvinfo : EIATTR_MIN_STACK_SIZE
	.align		4
.L_2343:
        /*35ac*/ 	.byte	0x04, 0x12
        /*35ae*/ 	.short	(.L_2345 - .L_2344)
	.align		4
.L_2344:
        /*35b0*/ 	.word	index@(_ZN2at6native29vectorized_elementwise_kernelILi2EZNS0_50_GLOBAL__N__2680c7bb_12_PowKernel_cu_7dd49032_300329pow_tensor_scalar_kernel_implIllEEvRNS_18TensorIteratorBaseET0_EUllE2_St5arrayIPcLm2EEEEviS6_T1_)
        /*35b4*/ 	.word	0x00000000


	//----- nvinfo : EIATTR_MIN_STACK_SIZE
	.align		4
.L_2345:
        /*35b8*/ 	.byte	0x04, 0x12
        /*35ba*/ 	.short	(.L_2347 - .L_2346)
	.align		4
.L_2346:
        /*35bc*/ 	.word	index@(_ZN2at6native29vectorized_elementwise_kernelILi4EZNS0_50_GLOBAL__N__2680c7bb_12_PowKernel_cu_7dd49032_300329pow_tensor_scalar_kernel_implIllEEvRNS_18TensorIteratorBaseET0_EUllE2_St5arrayIPcLm2EEEEviS6_T1_)
        /*35c0*/ 	.word	0x00000000


	//----- nvinfo : EIATTR_MIN_STACK_SIZE
	.align		4
.L_2347:
        /*35c4*/ 	.byte	0x04, 0x12
        /*35c6*/ 	.short	(.L_2349 - .L_2348)
	.align		4
.L_2348:
        /*35c8*/ 	.word	index@(_ZN2at6native29vectorized_elementwise_kernelILi8EZNS0_50_GLOBAL__N__2680c7bb_12_PowKernel_cu_7dd49032_300329pow_tensor_scalar_kernel_implIllEEvRNS_18TensorIteratorBaseET0_EUllE2_St5arrayIPcLm2EEEEviS6_T1_)
        /*35cc*/ 	.word	0x00000000


	//----- nvinfo : EIATTR_MIN_STACK_SIZE
	.align		4
.L_2349:
        /*35d0*/ 	.byte	0x04, 0x12
        /*35d2*/ 	.short	(.L_2351 - .L_2350)
	.align		4
.L_2350:
        /*35d4*/ 	.word	index@(_ZN2at6native18elementwise_kernelILi128ELi4EZNS0_15gpu_kernel_implIZNS0_50_GLOBAL__N__2680c7bb_12_PowKernel_cu_7dd49032_300329pow_tensor_scalar_kernel_implIllEEvRNS_18TensorIteratorBaseET0_EUllE1_EEvS6_RKT_EUliE_EEviT1_)
        /*35d8*/ 	.word	0x00000000


	//----- nvinfo : EIATTR_MIN_STACK_SIZE
	.align		4
.L_2351:
        /*35dc*/ 	.byte	0x04, 0x12
        /*35de*/ 	.short	(.L_2353 - .L_2352)
	.align		4
.L_2352:
        /*35e0*/ 	.word	index@(_ZN2at6native27unrolled_elementwise_kernelIZNS0_50_GLOBAL__N__2680c7bb_12_PowKernel_cu_7dd49032_300329pow_tensor_scalar_kernel_implIllEEvRNS_18TensorIteratorBaseET0_EUllE1_St5arrayIPcLm2EELi4E23TrivialOffsetCalculatorILi1EjESC_NS0_6memory12LoadWithCastILi1EEENSD_13StoreWithCastILi1EEEEEviT_S6_T2_T3_T4_T5_)
        /*35e4*/ 	.word	0x00000000


	//----- nvinfo : EIATTR_MIN_STACK_SIZE
	.align		4
.L_2353:
        /*35e8*/ 	.byte	0x04, 0x12
        /*35ea*/ 	.short	(.L_2355 - .L_2354)
	.align		4
.L_2354:
        /*35ec*/ 	.word	index@(_ZN2at6native18elementwise_kernelILi128ELi2EZNS0_22gpu_kernel_impl_nocastIZNS0_50_GLOBAL__N__2680c7bb_12_PowKernel_cu_7dd49032_300329pow_tensor_scalar_kernel_implIllEEvRNS_18TensorIteratorBaseET0_EUllE1_EEvS6_RKT_EUliE_EEviT1_)
        /*35f0*/ 	.word	0x00000000


	//----- nvinfo : EIATTR_MIN_STACK_SIZE
	.align		4
.L_2355:
        /*35f4*/ 	.byte	0x04, 0x12
        /*35f6*/ 	.short	(.L_2357 - .L_2356)
	.align		4
.L_2356:
        /*35f8*/ 	.word	index@(_ZN2at6native27unrolled_elementwise_kernelIZNS0_50_GLOBAL__N__2680c7bb_12_PowKernel_cu_7dd49032_300329pow_tensor_scalar_kernel_implIllEEvRNS_18TensorIteratorBaseET0_EUllE1_St5arrayIPcLm2EELi4E23TrivialOffsetCalculatorILi1EjESC_NS0_6memory15LoadWithoutCastENSD_16StoreWithoutCastEEEviT_S6_T2_T3_T4_T5_)
        /*35fc*/ 	.word	0x00000000


	//----- nvinfo : EIATTR_MIN_STACK_SIZE
	.align		4
.L_2357:
        /*3600*/ 	.byte	0x04, 0x12
        /*3602*/ 	.short	(.L_2359 - .L_2358)
	.align		4
.L_2358:
        /*3604*/ 	.word	index@(_ZN2at6native29vectorized_elementwise_kernelILi2EZNS0_50_GLOBAL__N__2680c7bb_12_PowKernel_cu_7dd49032_300329pow_tensor_scalar_kernel_implIllEEvRNS_18TensorIteratorBaseET0_EUllE1_St5arrayIPcLm2EEEEviS6_T1_)
        /*3608*/ 	.word	0x00000000


	//----- nvinfo : EIATTR_MIN_STACK_SIZE
	.align		4
.L_2359:
        /*360c*/ 	.byte	0x04, 0x12
        /*360e*/ 	.short	(.L_2361 - .L_2360)
	.align		4
.L_2360:
        /*3610*/ 	.word	index@(_ZN2at6native29vectorized_elementwise_kernelILi4EZNS0_50_GLOBAL__N__2680c7bb_12_PowKernel_cu_7dd49032_300329pow_tensor_scalar_kernel_implIllEEvRNS_18TensorIteratorBaseET0_EUllE1_St5arrayIPcLm2EEEEviS6_T1_)
        /*3614*/ 	.word	0x00000000


	//----- nvinfo : EIATTR_MIN_STACK_SIZE
	.align		4
.L_2361:
        /*3618*/ 	.byte	0x04, 0x12
        /*361a*/ 	.short	(.L_2363 - .L_2362)
	.align		4
.L_2362:
        /*361c*/ 	.word	index@(_ZN2at6native29vectorized_elementwise_kernelILi8EZNS0_50_GLOBAL__N__2680c7bb_12_PowKernel_cu_7dd49032_300329pow_tensor_scalar_kernel_implIllEEvRNS_18TensorIteratorBaseET0_EUllE1_St5arrayIPcLm2EEEEviS6_T1_)
        /*3620*/ 	.word	0x00000000


	//----- nvinfo : EIATTR_MIN_STACK_SIZE
	.align		4
.L_2363:
        /*3624*/ 	.byte	0x04, 0x12
        /*3626*/ 	.short	(.L_2365 - .L_2364)
	.align		4
.L_2364:
        /*3628*/ 	.word	index@(_ZN2at6native18elementwise_kernelILi128ELi4EZNS0_15gpu_kernel_implIZNS0_50_GLOBAL__N__2680c7bb_12_PowKernel_cu_7dd49032_300329pow_tensor_scalar_kernel_implIllEEvRNS_18TensorIteratorBaseET0_EUllE0_EEvS6_RKT_EUliE_EEviT1_)
        /*362c*/ 	.word	0x00000000


	//----- nvinfo : EIATTR_MIN_STACK_SIZE
	.align		4
.L_2365:
        /*3630*/ 	.byte	0x04, 0x12
        /*3632*/ 	.short	(.L_2367 - .L_2366)
	.align		4
.L_2366:
        /*3634*/ 	.word	index@(_ZN2at6native27unrolled_elementwise_kernelIZNS0_50_GLOBAL__N__2680c7bb_12_PowKernel_cu_7dd49032_300329pow_tensor_scalar_kernel_implIllEEvRNS_18TensorIteratorBaseET0_EUllE0_St5arrayIPcLm2EELi4E23TrivialOffsetCalculatorILi1EjESC_NS0_6memory12LoadWithCastILi1EEENSD_13StoreWithCastILi1EEEEEviT_S6_T2_T3_T4_T5_)
        /*3638*/ 	.word	0x00000000


	//----- nvinfo : EIATTR_MIN_STACK_SIZE
	.align		4
.L_2367:
        /*363c*/ 	.byte	0x04, 0x12
        /*363e*/ 	.short	(.L_2369 - .L_2368)
	.align		4
.L_2368:
        /*3640*/ 	.word	index@(_ZN2at6native18elementwise_kernelILi128ELi2EZNS0_22gpu_kernel_impl_nocastIZNS0_50_GLOBAL__N__2680c7bb_12_PowKernel_cu_7dd49032_300329pow_tensor_scalar_kernel_implIllEEvRNS_18TensorIteratorBaseET0_EUllE0_EEvS6_RKT_EUliE_EEviT1_)
        /*3644*/ 	.word	0x00000000


	//----- nvinfo : EIATTR_MIN_STACK_SIZE
	.align		4
.L_2369:
        /*3648*/ 	.byte	0x04, 0x12
        /*364a*/ 	.short	(.L_2371 - .L_2370)
	.align		4
.L_2370:
        /*364c*/ 	.word	index@(_ZN2at6native27unrolled_elementwise_kernelIZNS0_50_GLOBAL__N__2680c7bb_12_PowKernel_cu_7dd49032_300329pow_tensor_scalar_kernel_implIllEEvRNS_18TensorIteratorBaseET0_EUllE0_St5arrayIPcLm2EELi4E23TrivialOffsetCalculatorILi1EjESC_NS0_6memory15LoadWithoutCastENSD_16StoreWithoutCastEEEviT_S6_T2_T3_T4_T5_)
        /*3650*/ 	.word	0x00000000


	//----- nvinfo : EIATTR_MIN_STACK_SIZE
	.align		4
.L_2371:
        /*3654*/ 	.byte	0x04, 0x12
        /*3656*/ 	.short	(.L_2373 - .L_2372)
	.align		4
.L_2372:
        /*3658*/ 	.word	index@(_ZN2at6native29vectorized_elementwise_kernelILi2EZNS0_50_GLOBAL__N__2680c7bb_12_PowKernel_cu_7dd49032_300329pow_tensor_scalar_kernel_implIllEEvRNS_18TensorIteratorBaseET0_EUllE0_St5arrayIPcLm2EEEEviS6_T1_)
        /*365c*/ 	.word	0x00000000


	//----- nvinfo : EIATTR_MIN_STACK_SIZE
	.align		4
.L_2373:
        /*3660*/ 	.byte	0x04, 0x12
        /*3662*/ 	.short	(.L_2375 - .L_2374)
	.align		4
.L_2374:
        /*3664*/ 	.word	index@(_ZN2at6native29vectorized_elementwise_kernelILi4EZNS0_50_GLOBAL__N__2680c7bb_12_PowKernel_cu_7dd49032_300329pow_tensor_scalar_kernel_implIllEEvRNS_18TensorIteratorBaseET0_EUllE0_St5arrayIPcLm2EEEEviS6_T1_)
        /*3668*/ 	.word	0x00000000


	//----- nvinfo : EIATTR_MIN_STACK_SIZE
	.align		4
.L_2375:
        /*366c*/ 	.byte	0x04, 0x12
        /*366e*/ 	.short	(.L_2377 - .L_2376)
	.align		4
.L_2376:
        /*3670*/ 	.word	index@(_ZN2at6native29vectorized_elementwise_kernelILi8EZNS0_50_GLOBAL__N__2680c7bb_12_PowKernel_cu_7dd49032_300329pow_tensor_scalar_kernel_implIllEEvRNS_18TensorIteratorBaseET0_EUllE0_St5arrayIPcLm2EEEEviS6_T1_)
        /*3674*/ 	.word	0x00000000


	//----- nvinfo : EIATTR_MIN_STACK_SIZE
	.align		4
.L_2377:
        /*3678*/ 	.byte	0x04, 0x12
        /*367a*/ 	.short	(.L_2379 - .L_2378)
	.align		4
.L_2378:
        /*367c*/ 	.word	index@(_ZN2at6native18elementwise_kernelILi128ELi4EZNS0_15gpu_kernel_implIZNS0_50_GLOBAL__N__2680c7bb_12_PowKernel_cu_7dd49032_300329pow_tensor_scalar_kernel_implIllEEvRNS_18TensorIteratorBaseET0_EUllE_EEvS6_RKT_EUliE_EEviT1_)
        /*3680*/ 	.word	0x00000000


	//----- nvinfo : EIATTR_MIN_STACK_SIZE
	.align		4
.L_2379:
        /*3684*/ 	.byte	0x04, 0x12
        /*3686*/ 	.short	(.L_2381 - .L_2380)
	.align		4
.L_2380:
        /*3688*/ 	.word	index@(_ZN2at6native27unrolled_elementwise_kernelIZNS0_50_GLOBAL__N__2680c7bb_12_PowKernel_cu_7dd49032_300329pow_tensor_scalar_kernel_implIllEEvRNS_18TensorIteratorBaseET0_EUllE_St5arrayIPcLm2EELi4E23TrivialOffsetCalculatorILi1EjESC_NS0_6memory12LoadWithCastILi1EEENSD_13StoreWithCastILi1EEEEEviT_S6_T2_T3_T4_T5_)
        /*368c*/ 	.word	0x00000000


	//----- nvinfo : EIATTR_MIN_STACK_SIZE
	.align		4
.L_2381:
        /*3690*/ 	.byte	0x04, 0x12
        /*3692*/ 	.short	(.L_2383 - .L_2382)
	.align		4
.L_2382:
        /*3694*/ 	.word	index@(_ZN2at6native18elementwise_kernelILi128ELi2EZNS0_22gpu_kernel_impl_nocastIZNS0_50_GLOBAL__N__2680c7bb_12_PowKernel_cu_7dd49032_300329pow_tensor_scalar_kernel_implIllEEvRNS_18TensorIteratorBaseET0_EUllE_EEvS6_RKT_EUliE_EEviT1_)
        /*3698*/ 	.word	0x00000000


	//----- nvinfo : EIATTR_MIN_STACK_SIZE
	.align		4
.L_2383:
        /*369c*/ 	.byte	0x04, 0x12
        /*369e*/ 	.short	(.L_2385 - .L_2384)
	.align		4
.L_2384:
        /*36a0*/ 	.word	index@(_ZN2at6native27unrolled_elementwise_kernelIZNS0_50_GLOBAL__N__2680c7bb_12_PowKernel_cu_7dd49032_300329pow_tensor_scalar_kernel_implIllEEvRNS_18TensorIteratorBaseET0_EUllE_St5arrayIPcLm2EELi4E23TrivialOffsetCalculatorILi1EjESC_NS0_6memory15LoadWithoutCastENSD_16StoreWithoutCastEEEviT_S6_T2_T3_T4_T5_)
        /*36a4*/ 	.word	0x00000000


	//----- nvinfo : EIATTR_MIN_STACK_SIZE
	.align		4
.L_2385:
        /*36a8*/ 	.byte	0x04, 0x12
        /*36aa*/ 	.short	(.L_2387 - .L_2386)
	.align		4
.L_2386:
        /*36ac*/ 	.word	index@(_ZN2at6native29vectorized_elementwise_kernelILi2EZNS0_50_GLOBAL__N__2680c7bb_12_PowKernel_cu_7dd49032_300329pow_tensor_scalar_kernel_implIllEEvRNS_18TensorIteratorBaseET0_EUllE_St5arrayIPcLm2EEEEviS6_T1_)
        /*36b0*/ 	.word	0x00000000


	//----- nvinfo : EIATTR_MIN_STACK_SIZE
	.align		4
.L_2387:
        /*36b4*/ 	.byte	0x04, 0x12
        /*36b6*/ 	.short	(.L_2389 - .L_2388)
	.align		4
.L_2388:
        /*36b8*/ 	.word	index@(_ZN2at6native29vectorized_elementwise_kernelILi4EZNS0_50_GLOBAL__N__2680c7bb_12_PowKernel_cu_7dd49032_300329pow_tensor_scalar_kernel_implIllEEvRNS_18TensorIteratorBaseET0_EUllE_St5arrayIPcLm2EEEEviS6_T1_)
        /*36bc*/ 	.word	0x00000000


	//----- nvinfo : EIATTR_MIN_STACK_SIZE
	.align		4
.L_2389:
        /*36c0*/ 	.byte	0x04, 0x12
        /*36c2*/ 	.short	(.L_2391 - .L_2390)
	.align		4
.L_2390:
        /*36c4*/ 	.word	index@(_ZN2at6native29vectorized_elementwise_kernelILi8EZNS0_50_GLOBAL__N__2680c7bb_12_PowKernel_cu_7dd49032_300329pow_tensor_scalar_kernel_implIllEEvRNS_18TensorIteratorBaseET0_EUllE_St5arrayIPcLm2EEEEviS6_T1_)
        /*36c8*/ 	.word	0x00000000


	//----- nvinfo : EIATTR_MIN_STACK_SIZE
	.align		4
.L_2391:
        /*36cc*/ 	.byte	0x04, 0x12
        /*36ce*/ 	.short	(.L_2393 - .L_2392)
	.align		4
.L_2392:
        /*36d0*/ 	.word	index@(_ZN2at6native18elementwise_kernelILi128ELi4EZNS0_15gpu_kernel_implIZNS0_50_GLOBAL__N__2680c7bb_12_PowKernel_cu_7dd49032_300329pow_tensor_scalar_kernel_implIiiEEvRNS_18TensorIteratorBaseET0_EUliE2_EEvS6_RKT_EUliE_EEviT1_)
        /*36d4*/ 	.word	0x00000000


	//----- nvinfo : EIATTR_MIN_STACK_SIZE
	.align		4
.L_2393:
        /*36d8*/ 	.byte	0x04, 0x12
        /*36da*/ 	.short	(.L_2395 - .L_2394)
	.align		4
.L_2394:
        /*36dc*/ 	.word	index@(_ZN2at6native27unrolled_elementwise_kernelIZNS0_50_GLOBAL__N__2680c7bb_12_PowKernel_cu_7dd49032_300329pow_tensor_scalar_kernel_implIiiEEvRNS_18TensorIteratorBaseET0_EUliE2_St5arrayIPcLm2EELi4E23TrivialOffsetCalculatorILi1EjESC_NS0_6memory12LoadWithCastILi1EEENSD_13StoreWithCastILi1EEEEEviT_S6_T2_T3_T4_T5_)
        /*36e0*/ 	.word	0x00000000


	//----- nvinfo : EIATTR_MIN_STACK_SIZE
	.align		4
.L_2395:
        /*36e4*/ 	.byte	0x04, 0x12
        /*36e6*/ 	.short	(.L_2397 - .L_2396)
	.align		4
.L_2396:
        /*36e8*/ 	.word	index@(_ZN2at6native18elementwise_kernelILi128ELi2EZNS0_22gpu_kernel_impl_nocastIZNS0_50_GLOBAL__N__2680c7bb_12_PowKernel_cu_7dd49032_300329pow_tensor_scalar_kernel_implIiiEEvRNS_18TensorIteratorBaseET0_EUliE2_EEvS6_RKT_EUliE_EEviT1_)
        /*36ec*/ 	.word	0x00000000


	//----- nvinfo : EIATTR_MIN_STACK_SIZE
	.align		4
.L_2397:
        /*36f0*/ 	.byte	0x04, 0x12
        /*36f2*/ 	.short	(.L_2399 - .L_2398)
	.align		4
.L_2398:
        /*36f4*/ 	.word	index@(_ZN2at6native27unrolled_elementwise_kernelIZNS0_50_GLOBAL__N__2680c7bb_12_PowKernel_cu_7dd49032_300329pow_tensor_scalar_kernel_implIiiEEvRNS_18TensorIteratorBaseET0_EUliE2_St5arrayIPcLm2EELi4E23TrivialOffsetCalculatorILi1EjESC_NS0_6memory15LoadWithoutCastENSD_16StoreWithoutCastEEEviT_S6_T2_T3_T4_T5_)
        /*36f8*/ 	.word	0x00000000


	//----- nvinfo : EIATTR_MIN_STACK_SIZE
	.align		4
.L_2399:
        /*36fc*/ 	.byte	0x04, 0x12
        /*36fe*/ 	.short	(.L_2401 - .L_2400)
	.align		4
.L_2400:
        /*3700*/ 	.word	index@(_ZN2at6native29vectorized_elementwise_kernelILi2EZNS0_50_GLOBAL__N__2680c7bb_12_PowKernel_cu_7dd49032_300329pow_tensor_scalar_kernel_implIiiEEvRNS_18TensorIteratorBaseET0_EUliE2_St5arrayIPcLm2EEEEviS6_T1_)
        /*3704*/ 	.word	0x00000000


	//----- nvinfo : EIATTR_MIN_STACK_SIZE
	.align		4
.L_2401:
        /*3708*/ 	.byte	0x04, 0x12
        /*370a*/ 	.short	(.L_2403 - .L_2402)
	.align		4
.L_2402:
        /*370c*/ 	.word	index@(_ZN2at6native29vectorized_elementwise_kernelILi4EZNS0_50_GLOBAL__N__2680c7bb_12_PowKernel_cu_7dd49032_300329pow_tensor_scalar_kernel_implIiiEEvRNS_18TensorIteratorBaseET0_EUliE2_St5arrayIPcLm2EEEEviS6_T1_)
        /*3710*/ 	.word	0x00000000


	//----- nvinfo : EIATTR_MIN_STACK_SIZE
	.align		4
.L_2403:
        /*3714*/ 	.byte	0x04, 0x12
        /*3716*/ 	.short	(.L_2405 - .L_2404)
	.align		4
.L_2404:
        /*3718*/ 	.word	index@(_ZN2at6native29vectorized_elementwise_kernelILi8EZNS0_50_GLOBAL__N__2680c7bb_12_PowKernel_cu_7dd49032_300329pow_tensor_scalar_kernel_implIiiEEvRNS_18TensorIteratorBaseET0_EUliE2_St5arrayIPcLm2EEEEviS6_T1_)
        /*371c*/ 	.word	0x00000000


	//----- nvinfo : EIATTR_MIN_STACK_SIZE
	.align		4
.L_2405:
        /*3720*/ 	.byte	0x04, 0x12
        /*3722*/ 	.short	(.L_2407 - .L_2406)
	.align		4
.L_2406:
        /*3724*/ 	.word	index@(_ZN2at6native18elementwise_kernelILi128ELi4EZNS0_15gpu_kernel_implIZNS0_50_GLOBAL__N__2680c7bb_12_PowKernel_cu_7dd49032_300329pow_tensor_scalar_kernel_implIiiEEvRNS_18TensorIteratorBaseET0_EUliE1_EEvS6_RKT_EUliE_EEviT1_)
        /*3728*/ 	.word	0x00000000


	//----- nvinfo : EIATTR_MIN_STACK_SIZE
	.align		4
.L_2407:
        /*372c*/ 	.byte	0x04, 0x12
        /*372e*/ 	.short	(.L_2409 - .L_2408)
	.align		4
.L_2408:
        /*3730*/ 	.word	index@(_ZN2at6native27unrolled_elementwise_kernelIZNS0_50_GLOBAL__N__2680c7bb_12_PowKernel_cu_7dd49032_300329pow_tensor_scalar_kernel_implIiiEEvRNS_18TensorIteratorBaseET0_EUliE1_St5arrayIPcLm2EELi4E23TrivialOffsetCalculatorILi1EjESC_NS0_6memory12LoadWithCastILi1EEENSD_13StoreWithCastILi1EEEEEviT_S6_T2_T3_T4_T5_)
        /*3734*/ 	.word	0x00000000


	//----- nvinfo : EIATTR_MIN_STACK_SIZE
	.align		4
.L_2409:
        /*3738*/ 	.byte	0x04, 0x12
        /*373a*/ 	.short	(.L_2411 - .L_2410)
	.align		4
.L_2410:
        /*373c*/ 	.word	index@(_ZN2at6native18elementwise_kernelILi128ELi2EZNS0_22gpu_kernel_impl_nocastIZNS0_50_GLOBAL__N__2680c7bb_12_PowKernel_cu_7dd49032_300329pow_tensor_scalar_kernel_implIiiEEvRNS_18TensorIteratorBaseET0_EUliE1_EEvS6_RKT_EUliE_EEviT1_)
        /*3740*/ 	.word	0x00000000


	//----- nvinfo : EIATTR_MIN_STACK_SIZE
	.align		4
.L_2411:
        /*3744*/ 	.byte	0x04, 0x12
        /*3746*/ 	.short	(.L_2413 - .L_2412)
	.align		4
.L_2412:
        /*3748*/ 	.word	index@(_ZN2at6native27unrolled_elementwise_kernelIZNS0_50_GLOBAL__N__2680c7bb_12_PowKernel_cu_7dd49032_300329pow_tensor_scalar_kernel_implIiiEEvRNS_18TensorIteratorBaseET0_EUliE1_St5arrayIPcLm2EELi4E23TrivialOffsetCalculatorILi1EjESC_NS0_6memory15LoadWithoutCastENSD_16StoreWithoutCastEEEviT_S6_T2_T3_T4_T5_)
        /*374c*/ 	.word	0x00000000


	//----- nvinfo : EIATTR_MIN_STACK_SIZE
	.align		4
.L_2413:
        /*3750*/ 	.byte	0x04, 0x12
        /*3752*/ 	.short	(.L_2415 - .L_2414)
	.align		4
.L_2414:
        /*3754*/ 	.word	index@(_ZN2at6native29vectorized_elementwise_kernelILi2EZNS0_50_GLOBAL__N__2680c7bb_12_PowKernel_cu_7dd49032_300329pow_tensor_scalar_kernel_implIiiEEvRNS_18TensorIteratorBaseET0_EUliE1_St5arrayIPcLm2EEEEviS6_T1_)
        /*3758*/ 	.word	0x00000000


	//----- nvinfo : EIATTR_MIN_STACK_SIZE
	.align		4
.L_2415:
        /*375c*/ 	.byte	0x04, 0x12
        /*375e*/ 	.short	(.L_2417 - .L_2416)
	.align		4
.L_2416:
        /*3760*/ 	.word	index@(_ZN2at6native29vectorized_elementwise_kernelILi4EZNS0_50_GLOBAL__N__2680c7bb_12_PowKernel_cu_7dd49032_300329pow_tensor_scalar_kernel_implIiiEEvRNS_18TensorIteratorBaseET0_EUliE1_St5arrayIPcLm2EEEEviS6_T1_)
        /*3764*/ 	.word	0x00000000


	//----- nvinfo : EIATTR_MIN_STACK_SIZE
	.align		4
.L_2417:
        /*3768*/ 	.byte	0x04, 0x12
        /*376a*/ 	.short	(.L_2419 - .L_2418)
	.align		4
.L_2418:
        /*376c*/ 	.word	index@(_ZN2at6native29vectorized_elementwise_kernelILi8EZNS0_50_GLOBAL__N__2680c7bb_12_PowKernel_cu_7dd49032_300329pow_tensor_scalar_kernel_implIiiEEvRNS_18TensorIteratorBaseET0_EUliE1_St5arrayIPcLm2EEEEviS6_T1_)
        /*3770*/ 	.word	0x00000000


	//----- nvinfo : EIATTR_MIN_STACK_SIZE
	.align		4
.L_2419:
        /*3774*/ 	.byte	0x04, 0x12
        /*3776*/ 	.short	(.L_2421 - .L_2420)
	.align		4
.L_2420:
        /*3778*/ 	.word	index@(_ZN2at6native18elementwise_kernelILi128ELi4EZNS0_15gpu_kernel_implIZNS0_50_GLOBAL__N__2680c7bb_12_PowKernel_cu_7dd49032_300329pow_tensor_scalar_kernel_implIiiEEvRNS_18TensorIteratorBaseET0_EUliE0_EEvS6_RKT_EUliE_EEviT1_)
        /*377c*/ 	.word	0x00000000


	//----- nvinfo : EIATTR_MIN_STACK_SIZE
	.align		4
.L_2421:
        /*3780*/ 	.byte	0x04, 0x12
        /*3782*/ 	.short	(.L_2423 - .L_2422)
	.align		4
.L_2422:
        /*3784*/ 	.word	index@(_ZN2at6native27unrolled_elementwise_kernelIZNS0_50_GLOBAL__N__2680c7bb_12_PowKernel_cu_7dd49032_300329pow_tensor_scalar_kernel_implIiiEEvRNS_18TensorIteratorBaseET0_EUliE0_St5arrayIPcLm2EELi4E23TrivialOffsetCalculatorILi1EjESC_NS0_6memory12LoadWithCastILi1EEENSD_13StoreWithCastILi1EEEEEviT_S6_T2_T3_T4_T5_)
        /*3788*/ 	.word	0x00000000


	//----- nvinfo : EIATTR_MIN_STACK_SIZE
	.align		4
.L_2423:
        /*378c*/ 	.byte	0x04, 0x12
        /*378e*/ 	.short	(.L_2425 - .L_2424)
	.align		4
.L_2424:
        /*3790*/ 	.word	index@(_ZN2at6native18elementwise_kernelILi128ELi2EZNS0_22gpu_kernel_impl_nocastIZNS0_50_GLOBAL__N__2680c7bb_12_PowKernel_cu_7dd49032_300329pow_tensor_scalar_kernel_implIiiEEvRNS_18TensorIteratorBaseET0_EUliE0_EEvS6_RKT_EUliE_EEviT1_)
        /*3794*/ 	.word	0x00000000


	//----- nvinfo : EIATTR_MIN_STACK_SIZE
	.align		4
.L_2425:
        /*3798*/ 	.byte	0x04, 0x12
        /*379a*/ 	.short	(.L_2427 - .L_2426)
	.align		4
.L_2426:
        /*379c*/ 	.word	index@(_ZN2at6native27unrolled_elementwise_kernelIZNS0_50_GLOBAL__N__2680c7bb_12_PowKernel_cu_7dd49032_300329pow_tensor_scalar_kernel_implIiiEEvRNS_18TensorIteratorBaseET0_EUliE0_St5arrayIPcLm2EELi4E23TrivialOffsetCalculatorILi1EjESC_NS0_6memory15LoadWithoutCastENSD_16StoreWithoutCastEEEviT_S6_T2_T3_T4_T5_)
        /*37a0*/ 	.word	0x00000000


	//----- nvinfo : EIATTR_MIN_STACK_SIZE
	.align		4
.L_2427:
        /*37a4*/ 	.byte	0x04, 0x12
        /*37a6*/ 	.short	(.L_2429 - .L_2428)
	.align		4
.L_2428:
        /*37a8*/ 	.word	index@(_ZN2at6native29vectorized_elementwise_kernelILi2EZNS0_50_GLOBAL__N__2680c7bb_12_PowKernel_cu_7dd49032_300329pow_tensor_scalar_kernel_implIiiEEvRNS_18TensorIteratorBaseET0_EUliE0_St5arrayIPcLm2EEEEviS6_T1_)
        /*37ac*/ 	.word	0x00000000


	//----- nvinfo : EIATTR_MIN_STACK_SIZE
	.align		4
.L_2429:
        /*37b0*/ 	.byte	0x04, 0x12
        /*37b2*/ 	.short	(.L_2431 - .L_2430)
	.align		4
.L_2430:
        /*37b4*/ 	.word	index@(_ZN2at6native29vectorized_elementwise_kernelILi4EZNS0_50_GLOBAL__N__2680c7bb_12_PowKernel_cu_7dd49032_300329pow_tensor_scalar_kernel_implIiiEEvRNS_18TensorIteratorBaseET0_EUliE0_St5arrayIPcLm2EEEEviS6_T1_)
        /*37b8*/ 	.word	0x00000000


	//----- nvinfo : EIATTR_MIN_STACK_SIZE
	.align		4
.L_2431:
        /*37bc*/ 	.byte	0x04, 0x12
        /*37be*/ 	.short	(.L_2433 - .L_2432)
	.align		4
.L_2432:
        /*37c0*/ 	.word	index@(_ZN2at6native29vectorized_elementwise_kernelILi8EZNS0_50_GLOBAL__N__2680c7bb_12_PowKernel_cu_7dd49032_300329pow_tensor_scalar_kernel_implIiiEEvRNS_18TensorIteratorBaseET0_EUliE0_St5arrayIPcLm2EEEEviS6_T1_)
        /*37c4*/ 	.word	0x00000000


	//----- nvinfo : EIATTR_MIN_STACK_SIZE
	.align		4
.L_2433:
        /*37c8*/ 	.byte	0x04, 0x12
        /*37ca*/ 	.short	(.L_2435 - .L_2434)
	.align		4
.L_2434:
        /*37cc*/ 	.word	index@(_ZN2at6native18elementwise_kernelILi128ELi4EZNS0_15gpu_kernel_implIZNS0_50_GLOBAL__N__2680c7bb_12_PowKernel_cu_7dd49032_300329pow_tensor_scalar_kernel_implIiiEEvRNS_18TensorIteratorBaseET0_EUliE_EEvS6_RKT_EUliE_EEviT1_)
        /*37d0*/ 	.word	0x00000000


	//----- nvinfo : EIATTR_MIN_STACK_SIZE
	.align		4
.L_2435:
        /*37d4*/ 	.byte	0x04, 0x12
        /*37d6*/ 	.short	(.L_2437 - .L_2436)
	.align		4
.L_2436:
        /*37d8*/ 	.word	index@(_ZN2at6native27unrolled_elementwise_kernelIZNS0_50_GLOBAL__N__2680c7bb_12_PowKernel_cu_7dd49032_300329pow_tensor_scalar_kernel_implIiiEEvRNS_18TensorIteratorBaseET0_EUliE_St5arrayIPcLm2EELi4E23TrivialOffsetCalculatorILi1EjESC_NS0_6memory12LoadWithCastILi1EEENSD_13StoreWithCastILi1EEEEEviT_S6_T2_T3_T4_T5_)
        /*37dc*/ 	.word	0x00000000


	//----- nvinfo : EIATTR_MIN_STACK_SIZE
	.align		4
.L_2437:
        /*37e0*/ 	.byte	0x04, 0x12
        /*37e2*/ 	.short	(.L_2439 - .L_2438)
	.align		4
.L_2438:
        /*37e4*/ 	.word	index@(_ZN2at6native18elementwise_kernelILi128ELi2EZNS0_22gpu_kernel_impl_nocastIZNS0_50_GLOBAL__N__2680c7bb_12_PowKernel_cu_7dd49032_300329pow_tensor_scalar_kernel_implIiiEEvRNS_18TensorIteratorBaseET0_EUliE_EEvS6_RKT_EUliE_EEviT1_)
        /*37e8*/ 	.word	0x00000000


	//----- nvinfo : EIATTR_MIN_STACK_SIZE
	.align		4
.L_2439:
        /*37ec*/ 	.byte	0x04, 0x12
        /*37ee*/ 	.short	(.L_2441 - .L_2440)
	.align		4
.L_2440:
        /*37f0*/ 	.word	index@(_ZN2at6native27unrolled_elementwise_kernelIZNS0_50_GLOBAL__N__2680c7bb_12_PowKernel_cu_7dd49032_300329pow_tensor_scalar_kernel_implIiiEEvRNS_18TensorIteratorBaseET0_EUliE_St5arrayIPcLm2EELi4E23TrivialOffsetCalculatorILi1EjESC_NS0_6memory15LoadWithoutCastENSD_16StoreWithoutCastEEEviT_S6_T2_T3_T4_T5_)
        /*37f4*/ 	.word	0x00000000


	//----- nvinfo : EIATTR_MIN_STACK_SIZE
	.align		4
.L_2441:
        /*37f8*/ 	.byte	0x04, 0x12
        /*37fa*/ 	.short	(.L_2443 - .L_2442)
	.align		4
.L_2442:
        /*37fc*/ 	.word	index@(_ZN2at6native29vectorized_elementwise_kernelILi2EZNS0_50_GLOBAL__N__2680c7bb_12_PowKernel_cu_7dd49032_300329pow_tensor_scalar_kernel_implIiiEEvRNS_18TensorIteratorBaseET0_EUliE_St5arrayIPcLm2EEEEviS6_T1_)
        /*3800*/ 	.word	0x00000000


	//----- nvinfo : EIATTR_MIN_STACK_SIZE
	.align		4
.L_2443:
        /*3804*/ 	.byte	0x04, 0x12
        /*3806*/ 	.short	(.L_2445 - .L_2444)
	.align		4
.L_2444:
        /*3808*/ 	.word	index@(_ZN2at6native29vectorized_elementwise_kernelILi4EZNS0_50_GLOBAL__N__2680c7bb_12_PowKernel_cu_7dd49032_300329pow_tensor_scalar_kernel_implIiiEEvRNS_18TensorIteratorBaseET0_EUliE_St5arrayIPcLm2EEEEviS6_T1_)
        /*380c*/ 	.word	0x00000000


	//----- nvinfo : EIATTR_MIN_STACK_SIZE
	.align		4
.L_2445:
        /*3810*/ 	.byte	0x04, 0x12
        /*3812*/ 	.short	(.L_2447 - .L_2446)
	.align		4
.L_2446:
        /*3814*/ 	.word	index@(_ZN2at6native29vectorized_elementwise_kernelILi8EZNS0_50_GLOBAL__N__2680c7bb_12_PowKernel_cu_7dd49032_300329pow_tensor_scalar_kernel_implIiiEEvRNS_18TensorIteratorBaseET0_EUliE_St5arrayIPcLm2EEEEviS6_T1_)
        /*3818*/ 	.word	0x00000000


	//----- nvinfo : EIATTR_MIN_STACK_SIZE
	.align		4
.L_2447:
        /*381c*/ 	.byte	0x04, 0x12
        /*381e*/ 	.short	(.L_2449 - .L_2448)
	.align		4
.L_2448:
        /*3820*/ 	.word	index@(_ZN2at6native18elementwise_kernelILi128ELi4EZNS0_15gpu_kernel_implIZNS0_50_GLOBAL__N__2680c7bb_12_PowKernel_cu_7dd49032_300329pow_tensor_scalar_kernel_implIaaEEvRNS_18TensorIteratorBaseET0_EUlaE2_EEvS6_RKT_EUliE_EEviT1_)
        /*3824*/ 	.word	0x00000000


	//----- nvinfo : EIATTR_MIN_STACK_SIZE
	.align		4
.L_2449:
        /*3828*/ 	.byte	0x04, 0x12
        /*382a*/ 	.short	(.L_2451 - .L_2450)
	.align		4
.L_2450:
        /*382c*/ 	.word	index@(_ZN2at6native27unrolled_elementwise_kernelIZNS0_50_GLOBAL__N__2680c7bb_12_PowKernel_cu_7dd49032_300329pow_tensor_scalar_kernel_implIaaEEvRNS_18TensorIteratorBaseET0_EUlaE2_St5arrayIPcLm2EELi4E23TrivialOffsetCalculatorILi1EjESC_NS0_6memory12LoadWithCastILi1EEENSD_13StoreWithCastILi1EEEEEviT_S6_T2_T3_T4_T5_)
        /*3830*/ 	.word	0x00000000


	//----- nvinfo : EIATTR_MIN_STACK_SIZE
	.align		4
.L_2451:
        /*3834*/ 	.byte	0x04, 0x12
        /*3836*/ 	.short	(.L_2453 - .L_2452)
	.align		4
.L_2452:
        /*3838*/ 	.word	index@(_ZN2at6native18elementwise_kernelILi128ELi4EZNS0_22gpu_kernel_impl_nocastIZNS0_50_GLOBAL__N__2680c7bb_12_PowKernel_cu_7dd49032_300329pow_tensor_scalar_kernel_implIaaEEvRNS_18TensorIteratorBaseET0_EUlaE2_EEvS6_RKT_EUliE_EEviT1_)
        /*383c*/ 	.word	0x00000000


	//----- nvinfo : EIATTR_MIN_STACK_SIZE
	.align		4
.L_2453:
        /*3840*/ 	.byte	0x04, 0x12
        /*3842*/ 	.short	(.L_2455 - .L_2454)
	.align		4
.L_2454:
        /*3844*/ 	.word	index@(_ZN2at6native27unrolled_elementwise_kernelIZNS0_50_GLOBAL__N__2680c7bb_12_PowKernel_cu_7dd49032_300329pow_tensor_scalar_kernel_implIaaEEvRNS_18TensorIteratorBaseET0_EUlaE2_St5arrayIPcLm2EELi4E23TrivialOffsetCalculatorILi1EjESC_NS0_6memory15LoadWithoutCastENSD_16StoreWithoutCastEEEviT_S6_T2_T3_T4_T5_)
        /*3848*/ 	.word	0x00000000


	//----- nvinfo : EIATTR_MIN_STACK_SIZE
	.align		4
.L_2455:
        /*384c*/ 	.byte	0x04, 0x12
        /*384e*/ 	.short	(.L_2457 - .L_2456)
	.align		4
.L_2456:
        /*3850*/ 	.word	index@(_ZN2at6native29vectorized_elementwise_kernelILi2EZNS0_50_GLOBAL__N__2680c7bb_12_PowKernel_cu_7dd49032_300329pow_tensor_scalar_kernel_implIaaEEvRNS_18TensorIteratorBaseET0_EUlaE2_St5arrayIPcLm2EEEEviS6_T1_)
        /*3854*/ 	.word	0x00000000


	//----- nvinfo : EIATTR_MIN_STACK_SIZE
	.align		4
.L_2457:
        /*3858*/ 	.byte	0x04, 0x12
        /*385a*/ 	.short	(.L_2459 - .L_2458)
	.align		4
.L_2458:
        /*385c*/ 	.word	index@(_ZN2at6native29vectorized_elementwise_kernelILi4EZNS0_50_GLOBAL__N__2680c7bb_12_PowKernel_cu_7dd49032_300329pow_tensor_scalar_kernel_implIaaEEvRNS_18TensorIteratorBaseET0_EUlaE2_St5arrayIPcLm2EEEEviS6_T1_)
        /*3860*/ 	.word	0x00000000


	//----- nvinfo : EIATTR_MIN_STACK_SIZE
	.align		4
.L_2459:
        /*3864*/ 	.byte	0x04, 0x12
        /*3866*/ 	.short	(.L_2461 - .L_2460)
	.align		4
.L_2460:
        /*3868*/ 	.word	index@(_ZN2at6native29vectorized_elementwise_kernelILi8EZNS0_50_GLOBAL__N__2680c7bb_12_PowKernel_cu_7dd49032_300329pow_tensor_scalar_kernel_implIaaEEvRNS_18TensorIteratorBaseET0_EUlaE2_St5arrayIPcLm2EEEEviS6_T1_)
        /*386c*/ 	.word	0x00000000


	//----- nvinfo : EIATTR_MIN_STACK_SIZE
	.align		4
.L_2461:
        /*3870*/ 	.byte	0x04, 0x12
        /*3872*/ 	.short	(.L_2463 - .L_2462)
	.align		4
.L_2462:
        /*3874*/ 	.word	index@(_ZN2at6native18elementwise_kernelILi128ELi4EZNS0_15gpu_kernel_implIZNS0_50_GLOBAL__N__2680c7bb_12_PowKernel_cu_7dd49032_300329pow_tensor_scalar_kernel_implIaaEEvRNS_18TensorIteratorBaseET0_EUlaE1_EEvS6_RKT_EUliE_EEviT1_)
        /*3878*/ 	.word	0x00000000


	//----- nvinfo : EIATTR_MIN_STACK_SIZE
	.align		4
.L_2463:
        /*387c*/ 	.byte	0x04, 0x12
        /*387e*/ 	.short	(.L_2465 - .L_2464)
	.align		4
.L_2464:
        /*3880*/ 	.word	index@(_ZN2at6native27unrolled_elementwise_kernelIZNS0_50_GLOBAL__N__2680c7bb_12_PowKernel_cu_7dd49032_300329pow_tensor_scalar_kernel_implIaaEEvRNS_18TensorIteratorBaseET0_EUlaE1_St5arrayIPcLm2EELi4E23TrivialOffsetCalculatorILi1EjESC_NS0_6memory12LoadWithCastILi1EEENSD_13StoreWithCastILi1EEEEEviT_S6_T2_T3_T4_T5_)
        /*3884*/ 	.word	0x00000000


	//----- nvinfo : EIATTR_MIN_STACK_SIZE
	.align		4
.L_2465:
        /*3888*/ 	.byte	0x04, 0x12
        /*388a*/ 	.short	(.L_2467 - .L_2466)
	.align		4
.L_2466:
        /*388c*/ 	.word	index@(_ZN2at6native18elementwise_kernelILi128ELi4EZNS0_22gpu_kernel_impl_nocastIZNS0_50_GLOBAL__N__2680c7bb_12_PowKernel_cu_7dd49032_300329pow_tensor_scalar_kernel_implIaaEEvRNS_18TensorIteratorBaseET0_EUlaE1_EEvS6_RKT_EUliE_EEviT1_)
        /*3890*/ 	.word	0x00000000


	//----- nvinfo : EIATTR_MIN_STACK_SIZE
	.align		4
.L_2467:
        /*3894*/ 	.byte	0x04, 0x12
        /*3896*/ 	.short	(.L_2469 - .L_2468)
	.align		4
.L_2468:
        /*3898*/ 	.word	index@(_ZN2at6native27unrolled_elementwise_kernelIZNS0_50_GLOBAL__N__2680c7bb_12_PowKernel_cu_7dd49032_300329pow_tensor_scalar_kernel_implIaaEEvRNS_18TensorIteratorBaseET0_EUlaE1_St5arrayIPcLm2EELi4E23TrivialOffsetCalculatorILi1EjESC_NS0_6memory15LoadWithoutCastENSD_16StoreWithoutCastEEEviT_S6_T2_T3_T4_T5_)
        /*389c*/ 	.word	0x00000000


	//----- nvinfo : EIATTR_MIN_STACK_SIZE
	.align		4
.L_2469:
        /*38a0*/ 	.byte	0x04, 0x12
        /*38a2*/ 	.short	(.L_2471 - .L_2470)
	.align		4
.L_2470:
        /*38a4*/ 	.word	index@(_ZN2at6native29vectorized_elementwise_kernelILi2EZNS0_50_GLOBAL__N__2680c7bb_12_PowKernel_cu_7dd49032_300329pow_tensor_scalar_kernel_implIaaEEvRNS_18TensorIteratorBaseET0_EUlaE1_St5arrayIPcLm2EEEEviS6_T1_)
        /*38a8*/ 	.word	0x00000000


	//----- nvinfo : EIATTR_MIN_STACK_SIZE
	.align		4
.L_2471:
        /*38ac*/ 	.byte	0x04, 0x12
        /*38ae*/ 	.short	(.L_2473 - .L_2472)
	.align		4
.L_2472:
        /*38b0*/ 	.word	index@(_ZN2at6native29vectorized_elementwise_kernelILi4EZNS0_50_GLOBAL__N__2680c7bb_12_PowKernel_cu_7dd49032_300329pow_tensor_scalar_kernel_implIaaEEvRNS_18TensorIteratorBaseET0_EUlaE1_St5arrayIPcLm2EEEEviS6_T1_)
        /*38b4*/ 	.word	0x00000000


	//----- nvinfo : EIATTR_MIN_STACK_SIZE
	.align		4
.L_2473:
        /*38b8*/ 	.byte	0x04, 0x12
        /*38ba*/ 	.short	(.L_2475 - .L_2474)
	.align		4
.L_2474:
        /*38bc*/ 	.word	index@(_ZN2at6native29vectorized_elementwise_kernelILi8EZNS0_50_GLOBAL__N__2680c7bb_12_PowKernel_cu_7dd49032_300329pow_tensor_scalar_kernel_implIaaEEvRNS_18TensorIteratorBaseET0_EUlaE1_St5arrayIPcLm2EEEEviS6_T1_)
        /*38c0*/ 	.word	0x00000000


	//----- nvinfo : EIATTR_MIN_STACK_SIZE
	.align		4
.L_2475:
        /*38c4*/ 	.byte	0x04, 0x12
        /*38c6*/ 	.short	(.L_2477 - .L_2476)
	.align		4
.L_2476:
        /*38c8*/ 	.word	index@(_ZN2at6native18elementwise_kernelILi128ELi4EZNS0_15gpu_kernel_implIZNS0_50_GLOBAL__N__2680c7bb_12_PowKernel_cu_7dd49032_300329pow_tensor_scalar_kernel_implIaaEEvRNS_18TensorIteratorBaseET0_EUlaE0_EEvS6_RKT_EUliE_EEviT1_)
        /*38cc*/ 	.word	0x00000000


	//----- nvinfo : EIATTR_MIN_STACK_SIZE
	.align		4
.L_2477:
        /*38d0*/ 	.byte	0x04, 0x12
        /*38d2*/ 	.short	(.L_2479 - .L_2478)
	.align		4
.L_2478:
        /*38d4*/ 	.word	index@(_ZN2at6native27unrolled_elementwise_kernelIZNS0_50_GLOBAL__N__2680c7bb_12_PowKernel_cu_7dd49032_300329pow_tensor_scalar_kernel_implIaaEEvRNS_18TensorIteratorBaseET0_EUlaE0_St5arrayIPcLm2EELi4E23TrivialOffsetCalculatorILi1EjESC_NS0_6memory12LoadWithCastILi1EEENSD_13StoreWithCastILi1EEEEEviT_S6_T2_T3_T4_T5_)
        /*38d8*/ 	.word	0x00000000


	//----- nvinfo : EIATTR_MIN_STACK_SIZE
	.align		4
.L_2479:
        /*38dc*/ 	.byte	0x04, 0x12
        /*38de*/ 	.short	(.L_2481 - .L_2480)
	.align		4
.L_2480:
        /*38e0*/ 	.word	index@(_ZN2at6native18elementwise_kernelILi128ELi4EZNS0_22gpu_kernel_impl_nocastIZNS0_50_GLOBAL__N__2680c7bb_12_PowKernel_cu_7dd49032_300329pow_tensor_scalar_kernel_implIaaEEvRNS_18TensorIteratorBaseET0_EUlaE0_EEvS6_RKT_EUliE_EEviT1_)
        /*38e4*/ 	.word	0x00000000


	//----- nvinfo : EIATTR_MIN_STACK_SIZE
	.align		4
.L_2481:
        /*38e8*/ 	.byte	0x04, 0x12
        /*38ea*/ 	.short	(.L_2483 - .L_2482)
	.align		4
.L_2482:
        /*38ec*/ 	.word	index@(_ZN2at6native27unrolled_elementwise_kernelIZNS0_50_GLOBAL__N__2680c7bb_12_PowKernel_cu_7dd49032_300329pow_tensor_scalar_kernel_implIaaEEvRNS_18TensorIteratorBaseET0_EUlaE0_St5arrayIPcLm2EELi4E23TrivialOffsetCalculatorILi1EjESC_NS0_6memory15LoadWithoutCastENSD_16StoreWithoutCastEEEviT_S6_T2_T3_T4_T5_)
        /*38f0*/ 	.word	0x00000000


	//----- nvinfo : EIATTR_MIN_STACK_SIZE
	.align		4
.L_2483:
        /*38f4*/ 	.byte	0x04, 0x12
        /*38f6*/ 	.short	(.L_2485 - .L_2484)
	.align		4
.L_2484:
        /*38f8*/ 	.word	index@(_ZN2at6native29vectorized_elementwise_kernelILi2EZNS0_50_GLOBAL__N__2680c7bb_12_PowKernel_cu_7dd49032_300329pow_tensor_scalar_kernel_implIaaEEvRNS_18TensorIteratorBaseET0_EUlaE0_St5arrayIPcLm2EEEEviS6_T1_)
        /*38fc*/ 	.word	0x00000000


	//----- nvinfo : EIATTR_MIN_STACK_SIZE
	.align		4
.L_2485:
        /*3900*/ 	.byte	0x04, 0x12
        /*3902*/ 	.short	(.L_2487 - .L_2486)
	.align		4
.L_2486:
        /*3904*/ 	.word	index@(_ZN2at6native29vectorized_elementwise_kernelILi4EZNS0_50_GLOBAL__N__2680c7bb_12_PowKernel_cu_7dd49032_300329pow_tensor_scalar_kernel_implIaaEEvRNS_18TensorIteratorBaseET0_EUlaE0_St5arrayIPcLm2EEEEviS6_T1_)
        /*3908*/ 	.word	0x00000000


	//----- nvinfo : EIATTR_MIN_STACK_SIZE
	.align		4
.L_2487:
        /*390c*/ 	.byte	0x04, 0x12
        /*390e*/ 	.short	(.L_2489 - .L_2488)
	.align		4
.L_2488:
        /*3910*/ 	.word	index@(_ZN2at6native29vectorized_elementwise_kernelILi8EZNS0_50_GLOBAL__N__2680c7bb_12_PowKernel_cu_7dd49032_300329pow_tensor_scalar_kernel_implIaaEEvRNS_18TensorIteratorBaseET0_EUlaE0_St5arrayIPcLm2EEEEviS6_T1_)
        /*3914*/ 	.word	0x00000000


	//----- nvinfo : EIATTR_MIN_STACK_SIZE
	.align		4
.L_2489:
        /*3918*/ 	.byte	0x04, 0x12
        /*391a*/ 	.short	(.L_2491 - .L_2490)
	.align		4
.L_2490:
        /*391c*/ 	.word	index@(_ZN2at6native18elementwise_kernelILi128ELi4EZNS0_15gpu_kernel_implIZNS0_50_GLOBAL__N__2680c7bb_12_PowKernel_cu_7dd49032_300329pow_tensor_scalar_kernel_implIaaEEvRNS_18TensorIteratorBaseET0_EUlaE_EEvS6_RKT_EUliE_EEviT1_)
        /*3920*/ 	.word	0x00000000


	//----- nvinfo : EIATTR_MIN_STACK_SIZE
	.align		4
.L_2491:
        /*3924*/ 	.byte	0x04, 0x12
        /*3926*/ 	.short	(.L_2493 - .L_2492)
	.align		4
.L_2492:
        /*3928*/ 	.word	index@(_ZN2at6native27unrolled_elementwise_kernelIZNS0_50_GLOBAL__N__2680c7bb_12_PowKernel_cu_7dd49032_300329pow_tensor_scalar_kernel_implIaaEEvRNS_18TensorIteratorBaseET0_EUlaE_St5arrayIPcLm2EELi4E23TrivialOffsetCalculatorILi1EjESC_NS0_6memory12LoadWithCastILi1EEENSD_13StoreWithCastILi1EEEEEviT_S6_T2_T3_T4_T5_)
        /*392c*/ 	.word	0x00000000


	//----- nvinfo : EIATTR_MIN_STACK_SIZE
	.align		4
.L_2493:
        /*3930*/ 	.byte	0x04, 0x12
        /*3932*/ 	.short	(.L_2495 - .L_2494)
	.align		4
.L_2494:
        /*3934*/ 	.word	index@(_ZN2at6native18elementwise_kernelILi128ELi4EZNS0_22gpu_kernel_impl_nocastIZNS0_50_GLOBAL__N__2680c7bb_12_PowKernel_cu_7dd49032_300329pow_tensor_scalar_kernel_implIaaEEvRNS_18TensorIteratorBaseET0_EUlaE_EEvS6_RKT_EUliE_EEviT1_)
        /*3938*/ 	.word	0x00000000


	//----- nvinfo : EIATTR_MIN_STACK_SIZE
	.align		4
.L_2495:
        /*393c*/ 	.byte	0x04, 0x12
        /*393e*/ 	.short	(.L_2497 - .L_2496)
	.align		4
.L_2496:
        /*3940*/ 	.word	index@(_ZN2at6native27unrolled_elementwise_kernelIZNS0_50_GLOBAL__N__2680c7bb_12_PowKernel_cu_7dd49032_300329pow_tensor_scalar_kernel_implIaaEEvRNS_18TensorIteratorBaseET0_EUlaE_St5arrayIPcLm2EELi4E23TrivialOffsetCalculatorILi1EjESC_NS0_6memory15LoadWithoutCastENSD_16StoreWithoutCastEEEviT_S6_T2_T3_T4_T5_)
        /*3944*/ 	.word	0x00000000


	//----- nvinfo : EIATTR_MIN_STACK_SIZE
	.align		4
.L_2497:
        /*3948*/ 	.byte	0x04, 0x12
        /*394a*/ 	.short	(.L_2499 - .L_2498)
	.align		4
.L_2498:
        /*394c*/ 	.word	index@(_ZN2at6native29vectorized_elementwise_kernelILi2EZNS0_50_GLOBAL__N__2680c7bb_12_PowKernel_cu_7dd49032_300329pow_tensor_scalar_kernel_implIaaEEvRNS_18TensorIteratorBaseET0_EUlaE_St5arrayIPcLm2EEEEviS6_T1_)
        /*3950*/ 	.word	0x00000000


	//----- nvinfo : EIATTR_MIN_STACK_SIZE
	.align		4
.L_2499:
        /*3954*/ 	.byte	0x04, 0x12
        /*3956*/ 	.short	(.L_2501 - .L_2500)
	.align		4
.L_2500:
        /*3958*/ 	.word	index@(_ZN2at6native29vectorized_elementwise_kernelILi4EZNS0_50_GLOBAL__N__2680c7bb_12_PowKernel_cu_7dd49032_300329pow_tensor_scalar_kernel_implIaaEEvRNS_18TensorIteratorBaseET0_EUlaE_St5arrayIPcLm2EEEEviS6_T1_)
        /*395c*/ 	.word	0x00000000


	//----- nvinfo : EIATTR_MIN_STACK_SIZE
	.align		4
.L_2501:
        /*3960*/ 	.byte	0x04, 0x12
        /*3962*/ 	.short	(.L_2503 - .L_2502)
	.align		4
.L_2502:
        /*3964*/ 	.word	index@(_ZN2at6native29vectorized_elementwise_kernelILi8EZNS0_50_GLOBAL__N__2680c7bb_12_PowKernel_cu_7dd49032_300329pow_tensor_scalar_kernel_implIaaEEvRNS_18TensorIteratorBaseET0_EUlaE_St5arrayIPcLm2EEEEviS6_T1_)
        /*3968*/ 	.word	0x00000000


	//----- nvinfo : EIATTR_MIN_STACK_SIZE
	.align		4
.L_2503:
        /*396c*/ 	.byte	0x04, 0x12
        /*396e*/ 	.short	(.L_2505 - .L_2504)
	.align		4
.L_2504:
        /*3970*/ 	.word	index@(_ZN2at6native18elementwise_kernelILi128ELi4EZNS0_15gpu_kernel_implIZNS0_50_GLOBAL__N__2680c7bb_12_PowKernel_cu_7dd49032_300329pow_tensor_scalar_kernel_implIhhEEvRNS_18TensorIteratorBaseET0_EUlhE2_EEvS6_RKT_EUliE_EEviT1_)
        /*3974*/ 	.word	0x00000000


	//----- nvinfo : EIATTR_MIN_STACK_SIZE
	.align		4
.L_2505:
        /*3978*/ 	.byte	0x04, 0x12
        /*397a*/ 	.short	(.L_2507 - .L_2506)
	.align		4
.L_2506:
        /*397c*/ 	.word	index@(_ZN2at6native27unrolled_elementwise_kernelIZNS0_50_GLOBAL__N__2680c7bb_12_PowKernel_cu_7dd49032_300329pow_tensor_scalar_kernel_implIhhEEvRNS_18TensorIteratorBaseET0_EUlhE2_St5arrayIPcLm2EELi4E23TrivialOffsetCalculatorILi1EjESC_NS0_6memory12LoadWithCastILi1EEENSD_13StoreWithCastILi1EEEEEviT_S6_T2_T3_T4_T5_)
        /*3980*/ 	.word	0x00000000


	//----- nvinfo : EIATTR_MIN_STACK_SIZE
	.align		4
.L_2507:
        /*3984*/ 	.byte	0x04, 0x12
        /*3986*/ 	.short	(.L_2509 - .L_2508)
	.align		4
.L_2508:
        /*3988*/ 	.word	index@(_ZN2at6native18elementwise_kernelILi128ELi4EZNS0_22gpu_kernel_impl_nocastIZNS0_50_GLOBAL__N__2680c7bb_12_PowKernel_cu_7dd49032_300329pow_tensor_scalar_kernel_implIhhEEvRNS_18TensorIteratorBaseET0_EUlhE2_EEvS6_RKT_EUliE_EEviT1_)
        /*398c*/ 	.word	0x00000000


	//----- nvinfo : EIATTR_MIN_STACK_SIZE
	.align		4
.L_2509:
        /*3990*/ 	.byte	0x04, 0x12
        /*3992*/ 	.short	(.L_2511 - .L_2510)
	.align		4
.L_2510:
        /*3994*/ 	.word	index@(_ZN2at6native27unrolled_elementwise_kernelIZNS0_50_GLOBAL__N__2680c7bb_12_PowKernel_cu_7dd49032_300329pow_tensor_scalar_kernel_implIhhEEvRNS_18TensorIteratorBaseET0_EUlhE2_St5arrayIPcLm2EELi4E23TrivialOffsetCalculatorILi1EjESC_NS0_6memory15LoadWithoutCastENSD_16StoreWithoutCastEEEviT_S6_T2_T3_T4_T5_)
        /*3998*/ 	.word	0x00000000


	//----- nvinfo : EIATTR_MIN_STACK_SIZE
	.align		4
.L_2511:
        /*399c*/ 	.byte	0x04, 0x12
        /*399e*/ 	.short	(.L_2513 - .L_2512)
	.align		4
.L_2512:
        /*39a0*/ 	.word	index@(_ZN2at6native29vectorized_elementwise_kernelILi2EZNS0_50_GLOBAL__N__2680c7bb_12_PowKernel_cu_7dd49032_300329pow_tensor_scalar_kernel_implIhhEEvRNS_18TensorIteratorBaseET0_EUlhE2_St5arrayIPcLm2EEEEviS6_T1_)
        /*39a4*/ 	.word	0x00000000


	//----- nvinfo : EIATTR_MIN_STACK_SIZE
	.align		4
.L_2513:
        /*39a8*/ 	.byte	0x04, 0x12
        /*39aa*/ 	.short	(.L_2515 - .L_2514)
	.align		4
.L_2514:
        /*39ac*/ 	.word	index@(_ZN2at6native29vectorized_elementwise_kernelILi4EZNS0_50_GLOBAL__N__2680c7bb_12_PowKernel_cu_7dd49032_300329pow_tensor_scalar_kernel_implIhhEEvRNS_18TensorIteratorBaseET0_EUlhE2_St5arrayIPcLm2EEEEviS6_T1_)
        /*39b0*/ 	.word	0x00000000


	//----- nvinfo : EIATTR_MIN_STACK_SIZE
	.align		4
.L_2515:
        /*39b4*/ 	.byte	0x04, 0x12
        /*39b6*/ 	.short	(.L_2517 - .L_2516)
	.align		4
.L_2516:
        /*39b8*/ 	.word	index@(_ZN2at6native29vectorized_elementwise_kernelILi8EZNS0_50_GLOBAL__N__2680c7bb_12_PowKernel_cu_7dd49032_300329pow_tensor_scalar_kernel_implIhhEEvRNS_18TensorIteratorBaseET0_EUlhE2_St5arrayIPcLm2EEEEviS6_T1_)
        /*39bc*/ 	.word	0x00000000


	//----- nvinfo : EIATTR_MIN_STACK_SIZE
	.align		4
.L_2517:
        /*39c0*/ 	.byte	0x04, 0x12
        /*39c2*/ 	.short	(.L_2519 - .L_2518)
	.align		4
.L_2518:
        /*39c4*/ 	.word	index@(_ZN2at6native18elementwise_kernelILi128ELi4EZNS0_15gpu_kernel_implIZNS0_50_GLOBAL__N__2680c7bb_12_PowKernel_cu_7dd49032_300329pow_tensor_scalar_kernel_implIhhEEvRNS_18TensorIteratorBaseET0_EUlhE1_EEvS6_RKT_EUliE_EEviT1_)
        /*39c8*/ 	.word	0x00000000


	//----- nvinfo : EIATTR_MIN_STACK_SIZE
	.align		4
.L_2519:
        /*39cc*/ 	.byte	0x04, 0x12
        /*39ce*/ 	.short	(.L_2521 - .L_2520)
	.align		4
.L_2520:
        /*39d0*/ 	.word	index@(_ZN2at6native27unrolled_elementwise_kernelIZNS0_50_GLOBAL__N__2680c7bb_12_PowKernel_cu_7dd49032_300329pow_tensor_scalar_kernel_implIhhEEvRNS_18TensorIteratorBaseET0_EUlhE1_St5arrayIPcLm2EELi4E23TrivialOffsetCalculatorILi1EjESC_NS0_6memory12LoadWithCastILi1EEENSD_13StoreWithCastILi1EEEEEviT_S6_T2_T3_T4_T5_)
        /*39d4*/ 	.word	0x00000000


	//----- nvinfo : EIATTR_MIN_STACK_SIZE
	.align		4
.L_2521:
        /*39d8*/ 	.byte	0x04, 0x12
        /*39da*/ 	.short	(.L_2523 - .L_2522)
	.align		4
.L_2522:
        /*39dc*/ 	.word	index@(_ZN2at6native18elementwise_kernelILi128ELi4EZNS0_22gpu_kernel_impl_nocastIZNS0_50_GLOBAL__N__2680c7bb_12_PowKernel_cu_7dd49032_300329pow_tensor_scalar_kernel_implIhhEEvRNS_18TensorIteratorBaseET0_EUlhE1_EEvS6_RKT_EUliE_EEviT1_)
        /*39e0*/ 	.word	0x00000000


	//----- nvinfo : EIATTR_MIN_STACK_SIZE
	.align		4
.L_2523:
        /*39e4*/ 	.byte	0x04, 0x12
        /*39e6*/ 	.short	(.L_2525 - .L_2524)
	.align		4
.L_2524:
        /*39e8*/ 	.word	index@(_ZN2at6native27unrolled_elementwise_kernelIZNS0_50_GLOBAL__N__2680c7bb_12_PowKernel_cu_7dd49032_300329pow_tensor_scalar_kernel_implIhhEEvRNS_18TensorIteratorBaseET0_EUlhE1_St5arrayIPcLm2EELi4E23TrivialOffsetCalculatorILi1EjESC_NS0_6memory15LoadWithoutCastENSD_16StoreWithoutCastEEEviT_S6_T2_T3_T4_T5_)
        /*39ec*/ 	.word	0x00000000


	//----- nvinfo : EIATTR_MIN_STACK_SIZE
	.align		4
.L_2525:
        /*39f0*/ 	.byte	0x04, 0x12
        /*39f2*/ 	.short	(.L_2527 - .L_2526)
	.align		4
.L_2526:
        /*39f4*/ 	.word	index@(_ZN2at6native29vectorized_elementwise_kernelILi2EZNS0_50_GLOBAL__N__2680c7bb_12_PowKernel_cu_7dd49032_300329pow_tensor_scalar_kernel_implIhhEEvRNS_18TensorIteratorBaseET0_EUlhE1_St5arrayIPcLm2EEEEviS6_T1_)
        /*39f8*/ 	.word	0x00000000


	//----- nvinfo : EIATTR_MIN_STACK_SIZE
	.align		4
.L_2527:
        /*39fc*/ 	.byte	0x04, 0x12
        /*39fe*/ 	.short	(.L_2529 - .L_2528)
	.align		4
.L_2528:
        /*3a00*/ 	.word	index@(_ZN2at6native29vectorized_elementwise_kernelILi4EZNS0_50_GLOBAL__N__2680c7bb_12_PowKernel_cu_7dd49032_300329pow_tensor_scalar_kernel_implIhhEEvRNS_18TensorIteratorBaseET0_EUlhE1_St5arrayIPcLm2EEEEviS6_T1_)
        /*3a04*/ 	.word	0x00000000


	//----- nvinfo : EIATTR_MIN_STACK_SIZE
	.align		4
.L_2529:
        /*3a08*/ 	.byte	0x04, 0x12
        /*3a0a*/ 	.short	(.L_2531 - .L_2530)
	.align		4
.L_2530:
        /*3a0c*/ 	.word	index@(_ZN2at6native29vectorized_elementwise_kernelILi8EZNS0_50_GLOBAL__N__2680c7bb_12_PowKernel_cu_7dd49032_300329pow_tensor_scalar_kernel_implIhhEEvRNS_18TensorIteratorBaseET0_EUlhE1_St5arrayIPcLm2EEEEviS6_T1_)
        /*3a10*/ 	.word	0x00000000


	//----- nvinfo : EIATTR_MIN_STACK_SIZE
	.align		4
.L_2531:
        /*3a14*/ 	.byte	0x04, 0x12
        /*3a16*/ 	.short	(.L_2533 - .L_2532)
	.align		4
.L_2532:
        /*3a18*/ 	.word	index@(_ZN2at6native18elementwise_kernelILi128ELi4EZNS0_15gpu_kernel_implIZNS0_50_GLOBAL__N__2680c7bb_12_PowKernel_cu_7dd49032_300329pow_tensor_scalar_kernel_implIhhEEvRNS_18TensorIteratorBaseET0_EUlhE0_EEvS6_RKT_EUliE_EEviT1_)
        /*3a1c*/ 	.word	0x00000000


	//----- nvinfo : EIATTR_MIN_STACK_SIZE
	.align		4
.L_2533:
        /*3a20*/ 	.byte	0x04, 0x12
        /*3a22*/ 	.short	(.L_2535 - .L_2534)
	.align		4
.L_2534:
        /*3a24*/ 	.word	index@(_ZN2at6native27unrolled_elementwise_kernelIZNS0_50_GLOBAL__N__2680c7bb_12_PowKernel_cu_7dd49032_300329pow_tensor_scalar_kernel_implIhhEEvRNS_18TensorIteratorBaseET0_EUlhE0_St5arrayIPcLm2EELi4E23TrivialOffsetCalculatorILi1EjESC_NS0_6memory12LoadWithCastILi1EEENSD_13StoreWithCastILi1EEEEEviT_S6_T2_T3_T4_T5_)
        /*3a28*/ 	.word	0x00000000


	//----- nvinfo : EIATTR_MIN_STACK_SIZE
	.align		4
.L_2535:
        /*3a2c*/ 	.byte	0x04, 0x12
        /*3a2e*/ 	.short	(.L_2537 - .L_2536)
	.align		4
.L_2536:
        /*3a30*/ 	.word	index@(_ZN2at6native18elementwise_kernelILi128ELi4EZNS0_22gpu_kernel_impl_nocastIZNS0_50_GLOBAL__N__2680c7bb_12_PowKernel_cu_7dd49032_300329pow_tensor_scalar_kernel_implIhhEEvRNS_18TensorIteratorBaseET0_EUlhE0_EEvS6_RKT_EUliE_EEviT1_)
        /*3a34*/ 	.word	0x00000000


	//----- nvinfo : EIATTR_MIN_STACK_SIZE
	.align		4
.L_2537:
        /*3a38*/ 	.byte	0x04, 0x12
        /*3a3a*/ 	.short	(.L_2539 - .L_2538)
	.align		4
.L_2538:
        /*3a3c*/ 	.word	index@(_ZN2at6native27unrolled_elementwise_kernelIZNS0_50_GLOBAL__N__2680c7bb_12_PowKernel_cu_7dd49032_300329pow_tensor_scalar_kernel_implIhhEEvRNS_18TensorIteratorBaseET0_EUlhE0_St5arrayIPcLm2EELi4E23TrivialOffsetCalculatorILi1EjESC_NS0_6memory15LoadWithoutCastENSD_16StoreWithoutCastEEEviT_S6_T2_T3_T4_T5_)
        /*3a40*/ 	.word	0x00000000


	//----- nvinfo : EIATTR_MIN_STACK_SIZE
	.align		4
.L_2539:
        /*3a44*/ 	.byte	0x04, 0x12
        /*3a46*/ 	.short	(.L_2541 - .L_2540)
	.align		4
.L_2540:
        /*3a48*/ 	.word	index@(_ZN2at6native29vectorized_elementwise_kernelILi2EZNS0_50_GLOBAL__N__2680c7bb_12_PowKernel_cu_7dd49032_300329pow_tensor_scalar_kernel_implIhhEEvRNS_18TensorIteratorBaseET0_EUlhE0_St5arrayIPcLm2EEEEviS6_T1_)
        /*3a4c*/ 	.word	0x00000000


	//----- nvinfo : EIATTR_MIN_STACK_SIZE
	.align		4
.L_2541:
        /*3a50*/ 	.byte	0x04, 0x12
        /*3a52*/ 	.short	(.L_2543 - .L_2542)
	.align		4
.L_2542:
        /*3a54*/ 	.word	index@(_ZN2at6native29vectorized_elementwise_kernelILi4EZNS0_50_GLOBAL__N__2680c7bb_12_PowKernel_cu_7dd49032_300329pow_tensor_scalar_kernel_implIhhEEvRNS_18TensorIteratorBaseET0_EUlhE0_St5arrayIPcLm2EEEEviS6_T1_)
        /*3a58*/ 	.word	0x00000000


	//----- nvinfo : EIATTR_MIN_STACK_SIZE
	.align		4
.L_2543:
        /*3a5c*/ 	.byte	0x04, 0x12
        /*3a5e*/ 	.short	(.L_2545 - .L_2544)
	.align		4
.L_2544:
        /*3a60*/ 	.word	index@(_ZN2at6native29vectorized_elementwise_kernelILi8EZNS0_50_GLOBAL__N__2680c7bb_12_PowKernel_cu_7dd49032_300329pow_tensor_scalar_kernel_implIhhEEvRNS_18TensorIteratorBaseET0_EUlhE0_St5arrayIPcLm2EEEEviS6_T1_)
        /*3a64*/ 	.word	0x00000000


	//----- nvinfo : EIATTR_MIN_STACK_SIZE
	.align		4
.L_2545:
        /*3a68*/ 	.byte	0x04, 0x12
        /*3a6a*/ 	.short	(.L_2547 - .L_2546)
	.align		4
.L_2546:
        /*3a6c*/ 	.word	index@(_ZN2at6native18elementwise_kernelILi128ELi4EZNS0_15gpu_kernel_implIZNS0_50_GLOBAL__N__2680c7bb_12_PowKernel_cu_7dd49032_300329pow_tensor_scalar_kernel_implIhhEEvRNS_18TensorIteratorBaseET0_EUlhE_EEvS6_RKT_EUliE_EEviT1_)
        /*3a70*/ 	.word	0x00000000


	//----- nvinfo : EIATTR_MIN_STACK_SIZE
	.align		4
.L_2547:
        /*3a74*/ 	.byte	0x04, 0x12
        /*3a76*/ 	.short	(.L_2549 - .L_2548)
	.align		4
.L_2548:
        /*3a78*/ 	.word	index@(_ZN2at6native27unrolled_elementwise_kernelIZNS0_50_GLOBAL__N__2680c7bb_12_PowKernel_cu_7dd49032_300329pow_tensor_scalar_kernel_implIhhEEvRNS_18TensorIteratorBaseET0_EUlhE_St5arrayIPcLm2EELi4E23TrivialOffsetCalculatorILi1EjESC_NS0_6memory12LoadWithCastILi1EEENSD_13StoreWithCastILi1EEEEEviT_S6_T2_T3_T4_T5_)
        /*3a7c*/ 	.word	0x00000000


	//----- nvinfo : EIATTR_MIN_STACK_SIZE
	.align		4
.L_2549:
        /*3a80*/ 	.byte	0x04, 0x12
        /*3a82*/ 	.short	(.L_2551 - .L_2550)
	.align		4
.L_2550:
        /*3a84*/ 	.word	index@(_ZN2at6native18elementwise_kernelILi128ELi4EZNS0_22gpu_kernel_impl_nocastIZNS0_50_GLOBAL__N__2680c7bb_12_PowKernel_cu_7dd49032_300329pow_tensor_scalar_kernel_implIhhEEvRNS_18TensorIteratorBaseET0_EUlhE_EEvS6_RKT_EUliE_EEviT1_)
        /*3a88*/ 	.word	0x00000000


	//----- nvinfo : EIATTR_MIN_STACK_SIZE
	.align		4
.L_2551:
        /*3a8c*/ 	.byte	0x04, 0x12
        /*3a8e*/ 	.short	(.L_2553 - .L_2552)
	.align		4
.L_2552:
        /*3a90*/ 	.word	index@(_ZN2at6native27unrolled_elementwise_kernelIZNS0_50_GLOBAL__N__2680c7bb_12_PowKernel_cu_7dd49032_300329pow_tensor_scalar_kernel_implIhhEEvRNS_18TensorIteratorBaseET0_EUlhE_St5arrayIPcLm2EELi4E23TrivialOffsetCalculatorILi1EjESC_NS0_6memory15LoadWithoutCastENSD_16StoreWithoutCastEEEviT_S6_T2_T3_T4_T5_)
        /*3a94*/ 	.word	0x00000000


	//----- nvinfo : EIATTR_MIN_STACK_SIZE
	.align		4
.L_2553:
        /*3a98*/ 	.byte	0x04, 0x12
        /*3a9a*/ 	.short	(.L_2555 - .L_2554)
	.align		4
.L_2554:
        /*3a9c*/ 	.word	index@(_ZN2at6native29vectorized_elementwise_kernelILi2EZNS0_50_GLOBAL__N__2680c7bb_12_PowKernel_cu_7dd49032_300329pow_tensor_scalar_kernel_implIhhEEvRNS_18TensorIteratorBaseET0_EUlhE_St5arrayIPcLm2EEEEviS6_T1_)
        /*3aa0*/ 	.word	0x00000000


	//----- nvinfo : EIATTR_MIN_STACK_SIZE
	.align		4
.L_2555:
        /*3aa4*/ 	.byte	0x04, 0x12
        /*3aa6*/ 	.short	(.L_2557 - .L_2556)
	.align		4
.L_2556:
        /*3aa8*/ 	.word	index@(_ZN2at6native29vectorized_elementwise_kernelILi4EZNS0_50_GLOBAL__N__2680c7bb_12_PowKernel_cu_7dd49032_300329pow_tensor_scalar_kernel_implIhhEEvRNS_18TensorIteratorBaseET0_EUlhE_St5arrayIPcLm2EEEEviS6_T1_)
        /*3aac*/ 	.word	0x00000000


	//----- nvinfo : EIATTR_MIN_STACK_SIZE
	.align		4
.L_2557:
        /*3ab0*/ 	.byte	0x04, 0x12
        /*3ab2*/ 	.short	(.L_2559 - .L_2558)
	.align		4
.L_2558:
        /*3ab4*/ 	.word	index@(_ZN2at6native29vectorized_elementwise_kernelILi8EZNS0_50_GLOBAL__N__2680c7bb_12_PowKernel_cu_7dd49032_300329pow_tensor_scalar_kernel_implIhhEEvRNS_18TensorIteratorBaseET0_EUlhE_St5arrayIPcLm2EEEEviS6_T1_)
        /*3ab8*/ 	.word	0x00000000


	//----- nvinfo : EIATTR_MIN_STACK_SIZE
	.align		4
.L_2559:
        /*3abc*/ 	.byte	0x04, 0x12
        /*3abe*/ 	.short	(.L_2561 - .L_2560)
	.align		4
.L_2560:
        /*3ac0*/ 	.word	index@(_ZN2at6native18elementwise_kernelILi128ELi4EZNS0_15gpu_kernel_implIZZZNS0_50_GLOBAL__N__2680c7bb_12_PowKernel_cu_7dd49032_300324pow_tensor_scalar_kernelERNS_18TensorIteratorBaseERKN3c106ScalarEENKUlvE_clEvENKUlvE0_clEvEUlNS6_7complexIfEEE0_EEvS5_RKT_EUliE_EEviT1_)
        /*3ac4*/ 	.word	0x00000000


	//----- nvinfo : EIATTR_MIN_STACK_SIZE
	.align		4
.L_2561:
        /*3ac8*/ 	.byte	0x04, 0x12
        /*3aca*/ 	.short	(.L_2563 - .L_2562)
	.align		4
.L_2562:
        /*3acc*/ 	.word	index@(_ZN2at6native27unrolled_elementwise_kernelIZZZNS0_50_GLOBAL__N__2680c7bb_12_PowKernel_cu_7dd49032_300324pow_tensor_scalar_kernelERNS_18TensorIteratorBaseERKN3c106ScalarEENKUlvE_clEvENKUlvE0_clEvEUlNS5_7complexIfEEE0_St5arrayIPcLm2EELi4E23TrivialOffsetCalculatorILi1EjESI_NS0_6memory12LoadWithCastILi1EEENSJ_13StoreWithCastILi1EEEEEviT_T0_T2_T3_T4_T5_)
        /*3ad0*/ 	.word	0x00000000


	//----- nvinfo : EIATTR_MIN_STACK_SIZE
	.align		4
.L_2563:
        /*3ad4*/ 	.byte	0x04, 0x12
        /*3ad6*/ 	.short	(.L_2565 - .L_2564)
	.align		4
.L_2564:
        /*3ad8*/ 	.word	index@(_ZN2at6native18elementwise_kernelILi128ELi2EZNS0_22gpu_kernel_impl_nocastIZZZNS0_50_GLOBAL__N__2680c7bb_12_PowKernel_cu_7dd49032_300324pow_tensor_scalar_kernelERNS_18TensorIteratorBaseERKN3c106ScalarEENKUlvE_clEvENKUlvE0_clEvEUlNS6_7complexIfEEE0_EEvS5_RKT_EUliE_EEviT1_)
        /*3adc*/ 	.word	0x00000000


	//----- nvinfo : EIATTR_MIN_STACK_SIZE
	.align		4
.L_2565:
        /*3ae0*/ 	.byte	0x04, 0x12
        /*3ae2*/ 	.short	(.L_2567 - .L_2566)
	.align		4
.L_2566:
        /*3ae4*/ 	.word	index@(_ZN2at6native27unrolled_elementwise_kernelIZZZNS0_50_GLOBAL__N__2680c7bb_12_PowKernel_cu_7dd49032_300324pow_tensor_scalar_kernelERNS_18TensorIteratorBaseERKN3c106ScalarEENKUlvE_clEvENKUlvE0_clEvEUlNS5_7complexIfEEE0_St5arrayIPcLm2EELi4E23TrivialOffsetCalculatorILi1EjESI_NS0_6memory15LoadWithoutCastENSJ_16StoreWithoutCastEEEviT_T0_T2_T3_T4_T5_)
        /*3ae8*/ 	.word	0x00000000


	//----- nvinfo : EIATTR_MIN_STACK_SIZE
	.align		4
.L_2567:
        /*3aec*/ 	.byte	0x04, 0x12
        /*3aee*/ 	.short	(.L_2569 - .L_2568)
	.align		4
.L_2568:
        /*3af0*/ 	.word	index@(_ZN2at6native29vectorized_elementwise_kernelILi2EZZZNS0_50_GLOBAL__N__2680c7bb_12_PowKernel_cu_7dd49032_300324pow_tensor_scalar_kernelERNS_18TensorIteratorBaseERKN3c106ScalarEENKUlvE_clEvENKUlvE0_clEvEUlNS5_7complexIfEEE0_St5arrayIPcLm2EEEEviT0_T1_)
        /*3af4*/ 	.word	0x00000000


	//----- nvinfo : EIATTR_MIN_STACK_SIZE
	.align		4
.L_2569:
        /*3af8*/ 	.byte	0x04, 0x12
        /*3afa*/ 	.short	(.L_2571 - .L_2570)
	.align		4
.L_2570:
        /*3afc*/ 	.word	index@(_ZN2at6native29vectorized_elementwise_kernelILi4EZZZNS0_50_GLOBAL__N__2680c7bb_12_PowKernel_cu_7dd49032_300324pow_tensor_scalar_kernelERNS_18TensorIteratorBaseERKN3c106ScalarEENKUlvE_clEvENKUlvE0_clEvEUlNS5_7complexIfEEE0_St5arrayIPcLm2EEEEviT0_T1_)
        /*3b00*/ 	.word	0x00000000


	//----- nvinfo : EIATTR_MIN_STACK_SIZE
	.align		4
.L_2571:
        /*3b04*/ 	.byte	0x04, 0x12
        /*3b06*/ 	.short	(.L_2573 - .L_2572)
	.align		4
.L_2572:
        /*3b08*/ 	.word	index@(_ZN2at6native29vectorized_elementwise_kernelILi8EZZZNS0_50_GLOBAL__N__2680c7bb_12_PowKernel_cu_7dd49032_300324pow_tensor_scalar_kernelERNS_18TensorIteratorBaseERKN3c106ScalarEENKUlvE_clEvENKUlvE0_clEvEUlNS5_7complexIfEEE0_St5arrayIPcLm2EEEEviT0_T1_)
        /*3b0c*/ 	.word	0x00000000


	//----- nvinfo : EIATTR_MIN_STACK_SIZE
	.align		4
.L_2573:
        /*3b10*/ 	.byte	0x04, 0x12
        /*3b12*/ 	.short	(.L_2575 - .L_2574)
	.align		4
.L_2574:
        /*3b14*/ 	.word	index@(_ZN2at6native18elementwise_kernelILi128ELi4EZNS0_15gpu_kernel_implIZZZNS0_50_GLOBAL__N__2680c7bb_12_PowKernel_cu_7dd49032_300324pow_tensor_scalar_kernelERNS_18TensorIteratorBaseERKN3c106ScalarEENKUlvE_clEvENKUlvE0_clEvEUlNS6_7complexIfEEE_EEvS5_RKT_EUliE_EEviT1_)
        /*3b18*/ 	.word	0x00000000


	//----- nvinfo : EIATTR_MIN_STACK_SIZE
	.align		4
.L_2575:
        /*3b1c*/ 	.byte	0x04, 0x12
        /*3b1e*/ 	.short	(.L_2577 - .L_2576)
	.align		4
.L_2576:
        /*3b20*/ 	.word	index@(_ZN2at6native27unrolled_elementwise_kernelIZZZNS0_50_GLOBAL__N__2680c7bb_12_PowKernel_cu_7dd49032_300324pow_tensor_scalar_kernelERNS_18TensorIteratorBaseERKN3c106ScalarEENKUlvE_clEvENKUlvE0_clEvEUlNS5_7complexIfEEE_St5arrayIPcLm2EELi4E23TrivialOffsetCalculatorILi1EjESI_NS0_6memory12LoadWithCastILi1EEENSJ_13StoreWithCastILi1EEEEEviT_T0_T2_T3_T4_T5_)
        /*3b24*/ 	.word	0x00000000


	//----- nvinfo : EIATTR_MIN_STACK_SIZE
	.align		4
.L_2577:
        /*3b28*/ 	.byte	0x04, 0x12
        /*3b2a*/ 	.short	(.L_2579 - .L_2578)
	.align		4
.L_2578:
        /*3b2c*/ 	.word	index@(_ZN2at6native18elementwise_kernelILi128ELi2EZNS0_22gpu_kernel_impl_nocastIZZZNS0_50_GLOBAL__N__2680c7bb_12_PowKernel_cu_7dd49032_300324pow_tensor_scalar_kernelERNS_18TensorIteratorBaseERKN3c106ScalarEENKUlvE_clEvENKUlvE0_clEvEUlNS6_7complexIfEEE_EEvS5_RKT_EUliE_EEviT1_)
        /*3b30*/ 	.word	0x00000000


	//----- nvinfo : EIATTR_MIN_STACK_SIZE
	.align		4
.L_2579:
        /*3b34*/ 	.byte	0x04, 0x12
        /*3b36*/ 	.short	(.L_2581 - .L_2580)
	.align		4
.L_2580:
        /*3b38*/ 	.word	index@(_ZN2at6native27unrolled_elementwise_kernelIZZZNS0_50_GLOBAL__N__2680c7bb_12_PowKernel_cu_7dd49032_300324pow_tensor_scalar_kernelERNS_18TensorIteratorBaseERKN3c106ScalarEENKUlvE_clEvENKUlvE0_clEvEUlNS5_7complexIfEEE_St5arrayIPcLm2EELi4E23TrivialOffsetCalculatorILi1EjESI_NS0_6memory15LoadWithoutCastENSJ_16StoreWithoutCastEEEviT_T0_T2_T3_T4_T5_)
        /*3b3c*/ 	.word	0x00000000


	//----- nvinfo : EIATTR_MIN_STACK_SIZE
	.align		4
.L_2581:
        /*3b40*/ 	.byte	0x04, 0x12
        /*3b42*/ 	.short	(.L_2583 - .L_2582)
	.align		4
.L_2582:
        /*3b44*/ 	.word	index@(_ZN2at6native29vectorized_elementwise_kernelILi2EZZZNS0_50_GLOBAL__N__2680c7bb_12_PowKernel_cu_7dd49032_300324pow_tensor_scalar_kernelERNS_18TensorIteratorBaseERKN3c106ScalarEENKUlvE_clEvENKUlvE0_clEvEUlNS5_7complexIfEEE_St5arrayIPcLm2EEEEviT0_T1_)
        /*3b48*/ 	.word	0x00000000


	//----- nvinfo : EIATTR_MIN_STACK_SIZE
	.align		4
.L_2583:
        /*3b4c*/ 	.byte	0x04, 0x12
        /*3b4e*/ 	.short	(.L_2585 - .L_2584)
	.align		4
.L_2584:
        /*3b50*/ 	.word	index@(_ZN2at6native29vectorized_elementwise_kernelILi4EZZZNS0_50_GLOBAL__N__2680c7bb_12_PowKernel_cu_7dd49032_300324pow_tensor_scalar_kernelERNS_18TensorIteratorBaseERKN3c106ScalarEENKUlvE_clEvENKUlvE0_clEvEUlNS5_7complexIfEEE_St5arrayIPcLm2EEEEviT0_T1_)
        /*3b54*/ 	.word	0x00000000


	//----- nvinfo : EIATTR_MIN_STACK_SIZE
	.align		4
.L_2585:
        /*3b58*/ 	.byte	0x04, 0x12
        /*3b5a*/ 	.short	(.L_2587 - .L_2586)
	.align		4
.L_2586:
        /*3b5c*/ 	.word	index@(_ZN2at6native29vectorized_elementwise_kernelILi8EZZZNS0_50_GLOBAL__N__2680c7bb_12_PowKernel_cu_7dd49032_300324pow_tensor_scalar_kernelERNS_18TensorIteratorBaseERKN3c106ScalarEENKUlvE_clEvENKUlvE0_clEvEUlNS5_7complexIfEEE_St5arrayIPcLm2EEEEviT0_T1_)
        /*3b60*/ 	.word	0x00000000


	//----- nvinfo : EIATTR_MIN_STACK_SIZE
	.align		4
.L_2587:
        /*3b64*/ 	.byte	0x04, 0x12
        /*3b66*/ 	.short	(.L_2589 - .L_2588)
	.align		4
.L_2588:
        /*3b68*/ 	.word	index@(_ZN2at6native18elementwise_kernelILi128ELi4EZNS0_15gpu_kernel_implIZZZNS0_50_GLOBAL__N__2680c7bb_12_PowKernel_cu_7dd49032_300324pow_tensor_scalar_kernelERNS_18TensorIteratorBaseERKN3c106ScalarEENKUlvE_clEvENKUlvE_clEvEUlNS6_7complexIdEEE0_EEvS5_RKT_EUliE_EEviT1_)
        /*3b6c*/ 	.word	0x00000028


	//----- nvinfo : EIATTR_MIN_STACK_SIZE
	.align		4
.L_2589:
        /*3b70*/ 	.byte	0x04, 0x12
        /*3b72*/ 	.short	(.L_2591 - .L_2590)
	.align		4
.L_2590:
        /*3b74*/ 	.word	index@(_ZN2at6native27unrolled_elementwise_kernelIZZZNS0_50_GLOBAL__N__2680c7bb_12_PowKernel_cu_7dd49032_300324pow_tensor_scalar_kernelERNS_18TensorIteratorBaseERKN3c106ScalarEENKUlvE_clEvENKUlvE_clEvEUlNS5_7complexIdEEE0_St5arrayIPcLm2EELi4E23TrivialOffsetCalculatorILi1EjESI_NS0_6memory12LoadWithCastILi1EEENSJ_13StoreWithCastILi1EEEEEviT_T0_T2_T3_T4_T5_)
        /*3b78*/ 	.word	0x00000028


	//----- nvinfo : EIATTR_MIN_STACK_SIZE
	.align		4
.L_2591:
        /*3b7c*/ 	.byte	0x04, 0x12
        /*3b7e*/ 	.short	(.L_2593 - .L_2592)
	.align		4
.L_2592:
        /*3b80*/ 	.word	index@(_ZN2at6native18elementwise_kernelILi128ELi2EZNS0_22gpu_kernel_impl_nocastIZZZNS0_50_GLOBAL__N__2680c7bb_12_PowKernel_cu_7dd49032_300324pow_tensor_scalar_kernelERNS_18TensorIteratorBaseERKN3c106ScalarEENKUlvE_clEvENKUlvE_clEvEUlNS6_7complexIdEEE0_EEvS5_RKT_EUliE_EEviT1_)
        /*3b84*/ 	.word	0x00000028


	//----- nvinfo : EIATTR_MIN_STACK_SIZE
	.align		4
.L_2593:
        /*3b88*/ 	.byte	0x04, 0x12
        /*3b8a*/ 	.short	(.L_2595 - .L_2594)
	.align		4
.L_2594:
        /*3b8c*/ 	.word	index@(_ZN2at6native27unrolled_elementwise_kernelIZZZNS0_50_GLOBAL__N__2680c7bb_12_PowKernel_cu_7dd49032_300324pow_tensor_scalar_kernelERNS_18TensorIteratorBaseERKN3c106ScalarEENKUlvE_clEvENKUlvE_clEvEUlNS5_7complexIdEEE0_St5arrayIPcLm2EELi4E23TrivialOffsetCalculatorILi1EjESI_NS0_6memory15LoadWithoutCastENSJ_16StoreWithoutCastEEEviT_T0_T2_T3_T4_T5_)
        /*3b90*/ 	.word	0x00000028


	//----- nvinfo : EIATTR_MIN_STACK_SIZE
	.align		4
.L_2595:
        /*3b94*/ 	.byte	0x04, 0x12
        /*3b96*/ 	.short	(.L_2597 - .L_2596)
	.align		4
.L_2596:
        /*3b98*/ 	.word	index@(_ZN2at6native29vectorized_elementwise_kernelILi2EZZZNS0_50_GLOBAL__N__2680c7bb_12_PowKernel_cu_7dd49032_300324pow_tensor_scalar_kernelERNS_18TensorIteratorBaseERKN3c106ScalarEENKUlvE_clEvENKUlvE_clEvEUlNS5_7complexIdEEE0_St5arrayIPcLm2EEEEviT0_T1_)
        /*3b9c*/ 	.word	0x00000028


	//----- nvinfo : EIATTR_MIN_STACK_SIZE
	.align		4
.L_2597:
        /*3ba0*/ 	.byte	0x04, 0x12
        /*3ba2*/ 	.short	(.L_2599 - .L_2598)
	.align		4
.L_2598:
        /*3ba4*/ 	.word	index@(_ZN2at6native29vectorized_elementwise_kernelILi4EZZZNS0_50_GLOBAL__N__2680c7bb_12_PowKernel_cu_7dd49032_300324pow_tensor_scalar_kernelERNS_18TensorIteratorBaseERKN3c106ScalarEENKUlvE_clEvENKUlvE_clEvEUlNS5_7complexIdEEE0_St5arrayIPcLm2EEEEviT0_T1_)
        /*3ba8*/ 	.word	0x00000028


	//----- nvinfo : EIATTR_MIN_STACK_SIZE
	.align		4
.L_2599:
        /*3bac*/ 	.byte	0x04, 0x12
        /*3bae*/ 	.short	(.L_2601 - .L_2600)
	.align		4
.L_2600:
        /*3bb0*/ 	.word	index@(_ZN2at6native29vectorized_elementwise_kernelILi8EZZZNS0_50_GLOBAL__N__2680c7bb_12_PowKernel_cu_7dd49032_300324pow_tensor_scalar_kernelERNS_18TensorIteratorBaseERKN3c106ScalarEENKUlvE_clEvENKUlvE_clEvEUlNS5_7complexIdEEE0_St5arrayIPcLm2EEEEviT0_T1_)
        /*3bb4*/ 	.word	0x00000028


	//----- nvinfo : EIATTR_MIN_STACK_SIZE
	.align		4
.L_2601:
        /*3bb8*/ 	.byte	0x04, 0x12
        /*3bba*/ 	.short	(.L_2603 - .L_2602)
	.align		4
.L_2602:
        /*3bbc*/ 	.word	index@(_ZN2at6native18elementwise_kernelILi128ELi4EZNS0_15gpu_kernel_implIZZZNS0_50_GLOBAL__N__2680c7bb_12_PowKernel_cu_7dd49032_300324pow_tensor_scalar_kernelERNS_18TensorIteratorBaseERKN3c106ScalarEENKUlvE_clEvENKUlvE_clEvEUlNS6_7complexIdEEE_EEvS5_RKT_EUliE_EEviT1_)
        /*3bc0*/ 	.word	0x00000000


	//----- nvinfo : EIATTR_MIN_STACK_SIZE
	.align		4
.L_2603:
        /*3bc4*/ 	.byte	0x04, 0x12
        /*3bc6*/ 	.short	(.L_2605 - .L_2604)
	.align		4
.L_2604:
        /*3bc8*/ 	.word	index@(_ZN2at6native27unrolled_elementwise_kernelIZZZNS0_50_GLOBAL__N__2680c7bb_12_PowKernel_cu_7dd49032_300324pow_tensor_scalar_kernelERNS_18TensorIteratorBaseERKN3c106ScalarEENKUlvE_clEvENKUlvE_clEvEUlNS5_7complexIdEEE_St5arrayIPcLm2EELi4E23TrivialOffsetCalculatorILi1EjESI_NS0_6memory12LoadWithCastILi1EEENSJ_13StoreWithCastILi1EEEEEviT_T0_T2_T3_T4_T5_)
        /*3bcc*/ 	.word	0x00000000


	//----- nvinfo : EIATTR_MIN_STACK_SIZE
	.align		4
.L_2605:
        /*3bd0*/ 	.byte	0x04, 0x12
        /*3bd2*/ 	.short	(.L_2607 - .L_2606)
	.align		4
.L_2606:
        /*3bd4*/ 	.word	index@(_ZN2at6native18elementwise_kernelILi128ELi2EZNS0_22gpu_kernel_impl_nocastIZZZNS0_50_GLOBAL__N__2680c7bb_12_PowKernel_cu_7dd49032_300324pow_tensor_scalar_kernelERNS_18TensorIteratorBaseERKN3c106ScalarEENKUlvE_clEvENKUlvE_clEvEUlNS6_7complexIdEEE_EEvS5_RKT_EUliE_EEviT1_)
        /*3bd8*/ 	.word	0x00000000


	//----- nvinfo : EIATTR_MIN_STACK_SIZE
	.align		4
.L_2607:
        /*3bdc*/ 	.byte	0x04, 0x12
        /*3bde*/ 	.short	(.L_2609 - .L_2608)
	.align		4
.L_2608:
        /*3be0*/ 	.word	index@(_ZN2at6native27unrolled_elementwise_kernelIZZZNS0_50_GLOBAL__N__2680c7bb_12_PowKernel_cu_7dd49032_300324pow_tensor_scalar_kernelERNS_18TensorIteratorBaseERKN3c106ScalarEENKUlvE_clEvENKUlvE_clEvEUlNS5_7complexIdEEE_St5arrayIPcLm2EELi4E23TrivialOffsetCalculatorILi1EjESI_NS0_6memory15LoadWithoutCastENSJ_16StoreWithoutCastEEEviT_T0_T2_T3_T4_T5_)
        /*3be4*/ 	.word	0x00000000


	//----- nvinfo : EIATTR_MIN_STACK_SIZE
	.align		4
.L_2609:
        /*3be8*/ 	.byte	0x04, 0x12
        /*3bea*/ 	.short	(.L_2611 - .L_2610)
	.align		4
.L_2610:
        /*3bec*/ 	.word	index@(_ZN2at6native29vectorized_elementwise_kernelILi2EZZZNS0_50_GLOBAL__N__2680c7bb_12_PowKernel_cu_7dd49032_300324pow_tensor_scalar_kernelERNS_18TensorIteratorBaseERKN3c106ScalarEENKUlvE_clEvENKUlvE_clEvEUlNS5_7complexIdEEE_St5arrayIPcLm2EEEEviT0_T1_)
        /*3bf0*/ 	.word	0x00000000


	//----- nvinfo : EIATTR_MIN_STACK_SIZE
	.align		4
.L_2611:
        /*3bf4*/ 	.byte	0x04, 0x12
        /*3bf6*/ 	.short	(.L_2613 - .L_2612)
	.align		4
.L_2612:
        /*3bf8*/ 	.word	index@(_ZN2at6native29vectorized_elementwise_kernelILi4EZZZNS0_50_GLOBAL__N__2680c7bb_12_PowKernel_cu_7dd49032_300324pow_tensor_scalar_kernelERNS_18TensorIteratorBaseERKN3c106ScalarEENKUlvE_clEvENKUlvE_clEvEUlNS5_7complexIdEEE_St5arrayIPcLm2EEEEviT0_T1_)
        /*3bfc*/ 	.word	0x00000000


	//----- nvinfo : EIATTR_MIN_STACK_SIZE
	.align		4
.L_2613:
        /*3c00*/ 	.byte	0x04, 0x12
        /*3c02*/ 	.short	(.L_2615 - .L_2614)
	.align		4
.L_2614:
        /*3c04*/ 	.word	index@(_ZN2at6native29vectorized_elementwise_kernelILi8EZZZNS0_50_GLOBAL__N__2680c7bb_12_PowKernel_cu_7dd49032_300324pow_tensor_scalar_kernelERNS_18TensorIteratorBaseERKN3c106ScalarEENKUlvE_clEvENKUlvE_clEvEUlNS5_7complexIdEEE_St5arrayIPcLm2EEEEviT0_T1_)
        /*3c08*/ 	.word	0x00000000


	//----- nvinfo : EIATTR_MIN_STACK_SIZE
	.align		4
.L_2615:
        /*3c0c*/ 	.byte	0x04, 0x12
        /*3c0e*/ 	.short	(.L_2617 - .L_2616)
	.align		4
.L_2616:
        /*3c10*/ 	.word	index@(_ZN2at6native18elementwise_kernelILi128ELi4EZNS0_15gpu_kernel_implIZZZNS0_50_GLOBAL__N__2680c7bb_12_PowKernel_cu_7dd49032_300324pow_tensor_tensor_kernelERNS_18TensorIteratorBaseEENKUlvE_clEvENKUlvE9_clEvEUlN3c108BFloat16ES9_E_EEvS5_RKT_EUliE_EEviT1_)
        /*3c14*/ 	.word	0x00000000


	//----- nvinfo : EIATTR_MIN_STACK_SIZE
	.align		4
.L_2617:
        /*3c18*/ 	.byte	0x04, 0x12
        /*3c1a*/ 	.short	(.L_2619 - .L_2618)
	.align		4
.L_2618:
        /*3c1c*/ 	.word	index@(_ZN2at6native27unrolled_elementwise_kernelIZZZNS0_50_GLOBAL__N__2680c7bb_12_PowKernel_cu_7dd49032_300324pow_tensor_tensor_kernelERNS_18TensorIteratorBaseEENKUlvE_clEvENKUlvE9_clEvEUlN3c108BFloat16ES8_E_St5arrayIPcLm3EELi4E23TrivialOffsetCalculatorILi2EjESD_ILi1EjENS0_6memory12LoadWithCastILi2EEENSG_13StoreWithCastILi1EEEEEviT_T0_T2_T3_T4_T5_)
        /*3c20*/ 	.word	0x00000000


	//----- nvinfo : EIATTR_MIN_STACK_SIZE
	.align		4
.L_2619:
        /*3c24*/ 	.byte	0x04, 0x12
        /*3c26*/ 	.short	(.L_2621 - .L_2620)
	.align		4
.L_2620:
        /*3c28*/ 	.word	index@(_ZN2at6native18elementwise_kernelILi128ELi4EZNS0_22gpu_kernel_impl_nocastIZZZNS0_50_GLOBAL__N__2680c7bb_12_PowKernel_cu_7dd49032_300324pow_tensor_tensor_kernelERNS_18TensorIteratorBaseEENKUlvE_clEvENKUlvE9_clEvEUlN3c108BFloat16ES9_E_EEvS5_RKT_EUliE_EEviT1_)
        /*3c2c*/ 	.word	0x00000000


	//----- nvinfo : EIATTR_MIN_STACK_SIZE
	.align		4
.L_2621:
        /*3c30*/ 	.byte	0x04, 0x12
        /*3c32*/ 	.short	(.L_2623 - .L_2622)
	.align		4
.L_2622:
        /*3c34*/ 	.word	index@(_ZN2at6native27unrolled_elementwise_kernelIZZZNS0_50_GLOBAL__N__2680c7bb_12_PowKernel_cu_7dd49032_300324pow_tensor_tensor_kernelERNS_18TensorIteratorBaseEENKUlvE_clEvENKUlvE9_clEvEUlN3c108BFloat16ES8_E_St5arrayIPcLm3EELi4E23TrivialOffsetCalculatorILi2EjESD_ILi1EjENS0_6memory15LoadWithoutCastENSG_16StoreWithoutCastEEEviT_T0_T2_T3_T4_T5_)
        /*3c38*/ 	.word	0x00000000


	//----- nvinfo : EIATTR_MIN_STACK_SIZE
	.align		4
.L_2623:
        /*3c3c*/ 	.byte	0x04, 0x12
        /*3c3e*/ 	.short	(.L_2625 - .L_2624)
	.align		4
.L_2624:
        /*3c40*/ 	.word	index@(_ZN2at6native29vectorized_elementwise_kernelILi2EZZZNS0_50_GLOBAL__N__2680c7bb_12_PowKernel_cu_7dd49032_300324pow_tensor_tensor_kernelERNS_18TensorIteratorBaseEENKUlvE_clEvENKUlvE9_clEvEUlN3c108BFloat16ES8_E_St5arrayIPcLm3EEEEviT0_T1_)
        /*3c44*/ 	.word	0x00000000


	//----- nvinfo : EIATTR_MIN_STACK_SIZE
	.align		4
.L_2625:
        /*3c48*/ 	.byte	0x04, 0x12
        /*3c4a*/ 	.short	(.L_2627 - .L_2626)
	.align		4
.L_2626:
        /*3c4c*/ 	.word	index@(_ZN2at6native29vectorized_elementwise_kernelILi4EZZZNS0_50_GLOBAL__N__2680c7bb_12_PowKernel_cu_7dd49032_300324pow_tensor_tensor_kernelERNS_18TensorIteratorBaseEENKUlvE_clEvENKUlvE9_clEvEUlN3c108BFloat16ES8_E_St5arrayIPcLm3EEEEviT0_T1_)
        /*3c50*/ 	.word	0x00000000


	//----- nvinfo : EIATTR_MIN_STACK_SIZE
	.align		4
.L_2627:
        /*3c54*/ 	.byte	0x04, 0x12
        /*3c56*/ 	.short	(.L_2629 - .L_2628)
	.align		4
.L_2628:
        /*3c58*/ 	.word	index@(_ZN2at6native29vectorized_elementwise_kernelILi8EZZZNS0_50_GLOBAL__N__2680c7bb_12_PowKernel_cu_7dd49032_300324pow_tensor_tensor_kernelERNS_18TensorIteratorBaseEENKUlvE_clEvENKUlvE9_clEvEUlN3c108BFloat16ES8_E_St5arrayIPcLm3EEEEviT0_T1_)
        /*3c5c*/ 	.word	0x00000000


	//----- nvinfo : EIATTR_MIN_STACK_SIZE
	.align		4
.L_2629:
        /*3c60*/ 	.byte	0x04, 0x12
        /*3c62*/ 	.short	(.L_2631 - .L_2630)
	.align		4
.L_2630:
        /*3c64*/ 	.word	index@(_ZN2at6native18elementwise_kernelILi128ELi4EZNS0_15gpu_kernel_implIZNS0_50_GLOBAL__N__2680c7bb_12_PowKernel_cu_7dd49032_300322pow_scalar_tensor_implIN3c108BFloat16EEEvRNS_18TensorIteratorBaseET_EUlS6_E_EEvS8_RKS9_EUliE_EEviT1_)
        /*3c68*/ 	.word	0x00000000


	//----- nvinfo : EIATTR_MIN_STACK_SIZE
	.align		4
.L_2631:
        /*3c6c*/ 	.byte	0x04, 0x12
        /*3c6e*/ 	.short	(.L_2633 - .L_2632)
	.align		4
.L_2632:
        /*3c70*/ 	.word	index@(_ZN2at6native27unrolled_elementwise_kernelIZNS0_50_GLOBAL__N__2680c7bb_12_PowKernel_cu_7dd49032_300322pow_scalar_tensor_implIN3c108BFloat16EEEvRNS_18TensorIteratorBaseET_EUlS5_E_St5arrayIPcLm2EELi4E23TrivialOffsetCalculatorILi1EjESE_NS0_6memory12LoadWithCastILi1EEENSF_13StoreWithCastILi1EEEEEviS8_T0_T2_T3_T4_T5_)
        /*3c74*/ 	.word	0x00000000


	//----- nvinfo : EIATTR_MIN_STACK_SIZE
	.align		4
.L_2633:
        /*3c78*/ 	.byte	0x04, 0x12
        /*3c7a*/ 	.short	(.L_2635 - .L_2634)
	.align		4
.L_2634:
        /*3c7c*/ 	.word	index@(_ZN2at6native18elementwise_kernelILi128ELi4EZNS0_22gpu_kernel_impl_nocastIZNS0_50_GLOBAL__N__2680c7bb_12_PowKernel_cu_7dd49032_300322pow_scalar_tensor_implIN3c108BFloat16EEEvRNS_18TensorIteratorBaseET_EUlS6_E_EEvS8_RKS9_EUliE_EEviT1_)
        /*3c80*/ 	.word	0x00000000


	//----- nvinfo : EIATTR_MIN_STACK_SIZE
	.align		4
.L_2635:
        /*3c84*/ 	.byte	0x04, 0x12
        /*3c86*/ 	.short	(.L_2637 - .L_2636)
	.align		4
.L_2636:
        /*3c88*/ 	.word	index@(_ZN2at6native27unrolled_elementwise_kernelIZNS0_50_GLOBAL__N__2680c7bb_12_PowKernel_cu_7dd49032_300322pow_scalar_tensor_implIN3c108BFloat16EEEvRNS_18TensorIteratorBaseET_EUlS5_E_St5arrayIPcLm2EELi4E23TrivialOffsetCalculatorILi1EjESE_NS0_6memory15LoadWithoutCastENSF_16StoreWithoutCastEEEviS8_T0_T2_T3_T4_T5_)
        /*3c8c*/ 	.word	0x00000000


	//----- nvinfo : EIATTR_MIN_STACK_SIZE
	.align		4
.L_2637:
        /*3c90*/ 	.byte	0x04, 0x12
        /*3c92*/ 	.short	(.L_2639 - .L_2638)
	.align		4
.L_2638:
        /*3c94*/ 	.word	index@(_ZN2at6native29vectorized_elementwise_kernelILi2EZNS0_50_GLOBAL__N__2680c7bb_12_PowKernel_cu_7dd49032_300322pow_scalar_tensor_implIN3c108BFloat16EEEvRNS_18TensorIteratorBaseET_EUlS5_E_St5arrayIPcLm2EEEEviT0_T1_)
        /*3c98*/ 	.word	0x00000000


	//----- nvinfo : EIATTR_MIN_STACK_SIZE
	.align		4
.L_2639:
        /*3c9c*/ 	.byte	0x04, 0x12
        /*3c9e*/ 	.short	(.L_2641 - .L_2640)
	.align		4
.L_2640:
        /*3ca0*/ 	.word	index@(_ZN2at6native29vectorized_elementwise_kernelILi4EZNS0_50_GLOBAL__N__2680c7bb_12_PowKernel_cu_7dd49032_300322pow_scalar_tensor_implIN3c108BFloat16EEEvRNS_18TensorIteratorBaseET_EUlS5_E_St5arrayIPcLm2EEEEviT0_T1_)
        /*3ca4*/ 	.word	0x00000000


	//----- nvinfo : EIATTR_MIN_STACK_SIZE
	.align		4
.L_2641:
        /*3ca8*/ 	.byte	0x04, 0x12
        /*3caa*/ 	.short	(.L_2643 - .L_2642)
	.align		4
.L_2642:
        /*3cac*/ 	.word	index@(_ZN2at6native29vectorized_elementwise_kernelILi8EZNS0_50_GLOBAL__N__2680c7bb_12_PowKernel_cu_7dd49032_300322pow_scalar_tensor_implIN3c108BFloat16EEEvRNS_18TensorIteratorBaseET_EUlS5_E_St5arrayIPcLm2EEEEviT0_T1_)
        /*3cb0*/ 	.word	0x00000000


	//----- nvinfo : EIATTR_MIN_STACK_SIZE
	.align		4
.L_2643:
        /*3cb4*/ 	.byte	0x04, 0x12
        /*3cb6*/ 	.short	(.L_2645 - .L_2644)
	.align		4
.L_2644:
        /*3cb8*/ 	.word	index@(_ZN2at6native18elementwise_kernelILi128ELi4EZNS0_15gpu_kernel_implIZZZNS0_50_GLOBAL__N__2680c7bb_12_PowKernel_cu_7dd49032_300324pow_tensor_tensor_kernelERNS_18TensorIteratorBaseEENKUlvE_clEvENKUlvE8_clEvEUlN3c104HalfES9_E_EEvS5_RKT_EUliE_EEviT1_)
        /*3cbc*/ 	.word	0x00000000


	//----- nvinfo : EIATTR_MIN_STACK_SIZE
	.align		4
.L_2645:
        /*3cc0*/ 	.byte	0x04, 0x12
        /*3cc2*/ 	.short	(.L_2647 - .L_2646)
	.align		4
.L_2646:
        /*3cc4*/ 	.word	index@(_ZN2at6native27unrolled_elementwise_kernelIZZZNS0_50_GLOBAL__N__2680c7bb_12_PowKernel_cu_7dd49032_300324pow_tensor_tensor_kernelERNS_18TensorIteratorBaseEENKUlvE_clEvENKUlvE8_clEvEUlN3c104HalfES8_E_St5arrayIPcLm3EELi4E23TrivialOffsetCalculatorILi2EjESD_ILi1EjENS0_6memory12LoadWithCastILi2EEENSG_13StoreWithCastILi1EEEEEviT_T0_T2_T3_T4_T5_)
        /*3cc8*/ 	.word	0x00000000


	//----- nvinfo : EIATTR_MIN_STACK_SIZE
	.align		4
.L_2647:
        /*3ccc*/ 	.byte	0x04, 0x12
        /*3cce*/ 	.short	(.L_2649 - .L_2648)
	.align		4
.L_2648:
        /*3cd0*/ 	.word	index@(_ZN2at6native18elementwise_kernelILi128ELi4EZNS0_22gpu_kernel_impl_nocastIZZZNS0_50_GLOBAL__N__2680c7bb_12_PowKernel_cu_7dd49032_300324pow_tensor_tensor_kernelERNS_18TensorIteratorBaseEENKUlvE_clEvENKUlvE8_clEvEUlN3c104HalfES9_E_EEvS5_RKT_EUliE_EEviT1_)
        /*3cd4*/ 	.word	0x00000000


	//----- nvinfo : EIATTR_MIN_STACK_SIZE
	.align		4
.L_2649:
        /*3cd8*/ 	.byte	0x04, 0x12
        /*3cda*/ 	.short	(.L_2651 - .L_2650)
	.align		4
.L_2650:
        /*3cdc*/ 	.word	index@(_ZN2at6native27unrolled_elementwise_kernelIZZZNS0_50_GLOBAL__N__2680c7bb_12_PowKernel_cu_7dd49032_300324pow_tensor_tensor_kernelERNS_18TensorIteratorBaseEENKUlvE_clEvENKUlvE8_clEvEUlN3c104HalfES8_E_St5arrayIPcLm3EELi4E23TrivialOffsetCalculatorILi2EjESD_ILi1EjENS0_6memory15LoadWithoutCastENSG_16StoreWithoutCastEEEviT_T0_T2_T3_T4_T5_)
        /*3ce0*/ 	.word	0x00000000


	//----- nvinfo : EIATTR_MIN_STACK_SIZE
	.align		4
.L_2651:
        /*3ce4*/ 	.byte	0x04, 0x12
        /*3ce6*/ 	.short	(.L_2653 - .L_2652)
	.align		4
.L_2652:
        /*3ce8*/ 	.word	index@(_ZN2at6native29vectorized_elementwise_kernelILi2EZZZNS0_50_GLOBAL__N__2680c7bb_12_PowKernel_cu_7dd49032_300324pow_tensor_tensor_kernelERNS_18TensorIteratorBaseEENKUlvE_clEvENKUlvE8_clEvEUlN3c104HalfES8_E_St5arrayIPcLm3EEEEviT0_T1_)
        /*3cec*/ 	.word	0x00000000


	//----- nvinfo : EIATTR_MIN_STACK_SIZE
	.align		4
.L_2653:
        /*3cf0*/ 	.byte	0x04, 0x12
        /*3cf2*/ 	.short	(.L_2655 - .L_2654)
	.align		4
.L_2654:
        /*3cf4*/ 	.word	index@(_ZN2at6native29vectorized_elementwise_kernelILi4EZZZNS0_50_GLOBAL__N__2680c7bb_12_PowKernel_cu_7dd49032_300324pow_tensor_tensor_kernelERNS_18TensorIteratorBaseEENKUlvE_clEvENKUlvE8_clEvEUlN3c104HalfES8_E_St5arrayIPcLm3EEEEviT0_T1_)
        /*3cf8*/ 	.word	0x00000000


	//----- nvinfo : EIATTR_MIN_STACK_SIZE
	.align		4
.L_2655:
        /*3cfc*/ 	.byte	0x04, 0x12
        /*3cfe*/ 	.short	(.L_2657 - .L_2656)
	.align		4
.L_2656:
        /*3d00*/ 	.word	index@(_ZN2at6native29vectorized_elementwise_kernelILi8EZZZNS0_50_GLOBAL__N__2680c7bb_12_PowKernel_cu_7dd49032_300324pow_tensor_tensor_kernelERNS_18TensorIteratorBaseEENKUlvE_clEvENKUlvE8_clEvEUlN3c104HalfES8_E_St5arrayIPcLm3EEEEviT0_T1_)
        /*3d04*/ 	.word	0x00000000


	//----- nvinfo : EIATTR_MIN_STACK_SIZE
	.align		4
.L_2657:
        /*3d08*/ 	.byte	0x04, 0x12
        /*3d0a*/ 	.short	(.L_2659 - .L_2658)
	.align		4
.L_2658:
        /*3d0c*/ 	.word	index@(_ZN2at6native18elementwise_kernelILi128ELi4EZNS0_15gpu_kernel_implIZNS0_50_GLOBAL__N__2680c7bb_12_PowKernel_cu_7dd49032_300322pow_scalar_tensor_implIN3c104HalfEEEvRNS_18TensorIteratorBaseET_EUlS6_E_EEvS8_RKS9_EUliE_EEviT1_)
        /*3d10*/ 	.word	0x00000000


	//----- nvinfo : EIATTR_MIN_STACK_SIZE
	.align		4
.L_2659:
        /*3d14*/ 	.byte	0x04, 0x12
        /*3d16*/ 	.short	(.L_2661 - .L_2660)
	.align		4
.L_2660:
        /*3d18*/ 	.word	index@(_ZN2at6native27unrolled_elementwise_kernelIZNS0_50_GLOBAL__N__2680c7bb_12_PowKernel_cu_7dd49032_300322pow_scalar_tensor_implIN3c104HalfEEEvRNS_18TensorIteratorBaseET_EUlS5_E_St5arrayIPcLm2EELi4E23TrivialOffsetCalculatorILi1EjESE_NS0_6memory12LoadWithCastILi1EEENSF_13StoreWithCastILi1EEEEEviS8_T0_T2_T3_T4_T5_)
        /*3d1c*/ 	.word	0x00000000


	//----- nvinfo : EIATTR_MIN_STACK_SIZE
	.align		4
.L_2661:
        /*3d20*/ 	.byte	0x04, 0x12
        /*3d22*/ 	.short	(.L_2663 - .L_2662)
	.align		4
.L_2662:
        /*3d24*/ 	.word	index@(_ZN2at6native18elementwise_kernelILi128ELi4EZNS0_22gpu_kernel_impl_nocastIZNS0_50_GLOBAL__N__2680c7bb_12_PowKernel_cu_7dd49032_300322pow_scalar_tensor_implIN3c104HalfEEEvRNS_18TensorIteratorBaseET_EUlS6_E_EEvS8_RKS9_EUliE_EEviT1_)
        /*3d28*/ 	.word	0x00000000


	//----- nvinfo : EIATTR_MIN_STACK_SIZE
	.align		4
.L_2663:
        /*3d2c*/ 	.byte	0x04, 0x12
        /*3d2e*/ 	.short	(.L_2665 - .L_2664)
	.align		4
.L_2664:
        /*3d30*/ 	.word	index@(_ZN2at6native27unrolled_elementwise_kernelIZNS0_50_GLOBAL__N__2680c7bb_12_PowKernel_cu_7dd49032_300322pow_scalar_tensor_implIN3c104HalfEEEvRNS_18TensorIteratorBaseET_EUlS5_E_St5arrayIPcLm2EELi4E23TrivialOffsetCalculatorILi1EjESE_NS0_6memory15LoadWithoutCastENSF_16StoreWithoutCastEEEviS8_T0_T2_T3_T4_T5_)
        /*3d34*/ 	.word	0x00000000


	//----- nvinfo : EIATTR_MIN_STACK_SIZE
	.align		4
.L_2665:
        /*3d38*/ 	.byte	0x04, 0x12
        /*3d3a*/ 	.short	(.L_2667 - .L_2666)
	.align		4
.L_2666:
        /*3d3c*/ 	.word	index@(_ZN2at6native29vectorized_elementwise_kernelILi2EZNS0_50_GLOBAL__N__2680c7bb_12_PowKernel_cu_7dd49032_300322pow_scalar_tensor_implIN3c104HalfEEEvRNS_18TensorIteratorBaseET_EUlS5_E_St5arrayIPcLm2EEEEviT0_T1_)
        /*3d40*/ 	.word	0x00000000


	//----- nvinfo : EIATTR_MIN_STACK_SIZE
	.align		4
.L_2667:
        /*3d44*/ 	.byte	0x04, 0x12
        /*3d46*/ 	.short	(.L_2669 - .L_2668)
	.align		4
.L_2668:
        /*3d48*/ 	.word	index@(_ZN2at6native29vectorized_elementwise_kernelILi4EZNS0_50_GLOBAL__N__2680c7bb_12_PowKernel_cu_7dd49032_300322pow_scalar_tensor_implIN3c104HalfEEEvRNS_18TensorIteratorBaseET_EUlS5_E_St5arrayIPcLm2EEEEviT0_T1_)
        /*3d4c*/ 	.word	0x00000000


	//----- nvinfo : EIATTR_MIN_STACK_SIZE
	.align		4
.L_2669:
        /*3d50*/ 	.byte	0x04, 0x12
        /*3d52*/ 	.short	(.L_2671 - .L_2670)
	.align		4
.L_2670:
        /*3d54*/ 	.word	index@(_ZN2at6native29vectorized_elementwise_kernelILi8EZNS0_50_GLOBAL__N__2680c7bb_12_PowKernel_cu_7dd49032_300322pow_scalar_tensor_implIN3c104HalfEEEvRNS_18TensorIteratorBaseET_EUlS5_E_St5arrayIPcLm2EEEEviT0_T1_)
        /*3d58*/ 	.word	0x00000000


	//----- nvinfo : EIATTR_MIN_STACK_SIZE
	.align		4
.L_2671:
        /*3d5c*/ 	.byte	0x04, 0x12
        /*3d5e*/ 	.short	(.L_2673 - .L_2672)
	.align		4
.L_2672:
        /*3d60*/ 	.word	index@(_ZN2at6native18elementwise_kernelILi128ELi4EZNS0_15gpu_kernel_implIZZZNS0_50_GLOBAL__N__2680c7bb_12_PowKernel_cu_7dd49032_300324pow_tensor_tensor_kernelERNS_18TensorIteratorBaseEENKUlvE_clEvENKUlvE7_clEvEUlN3c107complexIfEESA_E_EEvS5_RKT_EUliE_EEviT1_)
        /*3d64*/ 	.word	0x00000000


	//----- nvinfo : EIATTR_MIN_STACK_SIZE
	.align		4
.L_2673:
        /*3d68*/ 	.byte	0x04, 0x12
        /*3d6a*/ 	.short	(.L_2675 - .L_2674)
	.align		4
.L_2674:
        /*3d6c*/ 	.word	index@(_ZN2at6native27unrolled_elementwise_kernelIZZZNS0_50_GLOBAL__N__2680c7bb_12_PowKernel_cu_7dd49032_300324pow_tensor_tensor_kernelERNS_18TensorIteratorBaseEENKUlvE_clEvENKUlvE7_clEvEUlN3c107complexIfEES9_E_St5arrayIPcLm3EELi4E23TrivialOffsetCalculatorILi2EjESE_ILi1EjENS0_6memory12LoadWithCastILi2EEENSH_13StoreWithCastILi1EEEEEviT_T0_T2_T3_T4_T5_)
        /*3d70*/ 	.word	0x00000000


	//----- nvinfo : EIATTR_MIN_STACK_SIZE
	.align		4
.L_2675:
        /*3d74*/ 	.byte	0x04, 0x12
        /*3d76*/ 	.short	(.L_2677 - .L_2676)
	.align		4
.L_2676:
        /*3d78*/ 	.word	index@(_ZN2at6native18elementwise_kernelILi128ELi2EZNS0_22gpu_kernel_impl_nocastIZZZNS0_50_GLOBAL__N__2680c7bb_12_PowKernel_cu_7dd49032_300324pow_tensor_tensor_kernelERNS_18TensorIteratorBaseEENKUlvE_clEvENKUlvE7_clEvEUlN3c107complexIfEESA_E_EEvS5_RKT_EUliE_EEviT1_)
        /*3d7c*/ 	.word	0x00000000


	//----- nvinfo : EIATTR_MIN_STACK_SIZE
	.align		4
.L_2677:
        /*3d80*/ 	.byte	0x04, 0x12
        /*3d82*/ 	.short	(.L_2679 - .L_2678)
	.align		4
.L_2678:
        /*3d84*/ 	.word	index@(_ZN2at6native27unrolled_elementwise_kernelIZZZNS0_50_GLOBAL__N__2680c7bb_12_PowKernel_cu_7dd49032_300324pow_tensor_tensor_kernelERNS_18TensorIteratorBaseEENKUlvE_clEvENKUlvE7_clEvEUlN3c107complexIfEES9_E_St5arrayIPcLm3EELi4E23TrivialOffsetCalculatorILi2EjESE_ILi1EjENS0_6memory15LoadWithoutCastENSH_16StoreWithoutCastEEEviT_T0_T2_T3_T4_T5_)
        /*3d88*/ 	.word	0x00000000


	//----- nvinfo : EIATTR_MIN_STACK_SIZE
	.align		4
.L_2679:
        /*3d8c*/ 	.byte	0x04, 0x12
        /*3d8e*/ 	.short	(.L_2681 - .L_2680)
	.align		4
.L_2680:
        /*3d90*/ 	.word	index@(_ZN2at6native29vectorized_elementwise_kernelILi2EZZZNS0_50_GLOBAL__N__2680c7bb_12_PowKernel_cu_7dd49032_300324pow_tensor_tensor_kernelERNS_18TensorIteratorBaseEENKUlvE_clEvENKUlvE7_clEvEUlN3c107complexIfEES9_E_St5arrayIPcLm3EEEEviT0_T1_)
        /*3d94*/ 	.word	0x00000000


	//----- nvinfo : EIATTR_MIN_STACK_SIZE
	.align		4
.L_2681:
        /*3d98*/ 	.byte	0x04, 0x12
        /*3d9a*/ 	.short	(.L_2683 - .L_2682)
	.align		4
.L_2682:
        /*3d9c*/ 	.word	index@(_ZN2at6native29vectorized_elementwise_kernelILi4EZZZNS0_50_GLOBAL__N__2680c7bb_12_PowKernel_cu_7dd49032_300324pow_tensor_tensor_kernelERNS_18TensorIteratorBaseEENKUlvE_clEvENKUlvE7_clEvEUlN3c107complexIfEES9_E_St5arrayIPcLm3EEEEviT0_T1_)
        /*3da0*/ 	.word	0x00000000


	//----- nvinfo : EIATTR_MIN_STACK_SIZE
	.align		4
.L_2683:
        /*3da4*/ 	.byte	0x04, 0x12
        /*3da6*/ 	.short	(.L_2685 - .L_2684)
	.align		4
.L_2684:
        /*3da8*/ 	.word	index@(_ZN2at6native29vectorized_elementwise_kernelILi8EZZZNS0_50_GLOBAL__N__2680c7bb_12_PowKernel_cu_7dd49032_300324pow_tensor_tensor_kernelERNS_18TensorIteratorBaseEENKUlvE_clEvENKUlvE7_clEvEUlN3c107complexIfEES9_E_St5arrayIPcLm3EEEEviT0_T1_)
        /*3dac*/ 	.word	0x00000000


	//----- nvinfo : EIATTR_MIN_STACK_SIZE
	.align		4
.L_2685:
        /*3db0*/ 	.byte	0x04, 0x12
        /*3db2*/ 	.short	(.L_2687 - .L_2686)
	.align		4
.L_2686:
        /*3db4*/ 	.word	index@(_ZN2at6native18elementwise_kernelILi128ELi4EZNS0_15gpu_kernel_implIZNS0_50_GLOBAL__N__2680c7bb_12_PowKernel_cu_7dd49032_300322pow_scalar_tensor_implIfEEvRNS_18TensorIteratorBaseEN3c107complexIT_EEEUlNS8_IfEEE_EEvS6_RKS9_EUliE_EEviT1_)
        /*3db8*/ 	.word	0x00000000


	//----- nvinfo : EIATTR_MIN_STACK_SIZE
	.align		4
.L_2687:
        /*3dbc*/ 	.byte	0x04, 0x12
        /*3dbe*/ 	.short	(.L_2689 - .L_2688)
	.align		4
.L_2688:
        /*3dc0*/ 	.word	index@(_ZN2at6native27unrolled_elementwise_kernelIZNS0_50_GLOBAL__N__2680c7bb_12_PowKernel_cu_7dd49032_300322pow_scalar_tensor_implIfEEvRNS_18TensorIteratorBaseEN3c107complexIT_EEEUlNS7_IfEEE_St5arrayIPcLm2EELi4E23TrivialOffsetCalculatorILi1EjESG_NS0_6memory12LoadWithCastILi1EEENSH_13StoreWithCastILi1EEEEEviS8_T0_T2_T3_T4_T5_)
        /*3dc4*/ 	.word	0x00000000


	//----- nvinfo : EIATTR_MIN_STACK_SIZE
	.align		4
.L_2689:
        /*3dc8*/ 	.byte	0x04, 0x12
        /*3dca*/ 	.short	(.L_2691 - .L_2690)
	.align		4
.L_2690:
        /*3dcc*/ 	.word	index@(_ZN2at6native18elementwise_kernelILi128ELi2EZNS0_22gpu_kernel_impl_nocastIZNS0_50_GLOBAL__N__2680c7bb_12_PowKernel_cu_7dd49032_300322pow_scalar_tensor_implIfEEvRNS_18TensorIteratorBaseEN3c107complexIT_EEEUlNS8_IfEEE_EEvS6_RKS9_EUliE_EEviT1_)
        /*3dd0*/ 	.word	0x00000000


	//----- nvinfo : EIATTR_MIN_STACK_SIZE
	.align		4
.L_2691:
        /*3dd4*/ 	.byte	0x04, 0x12
        /*3dd6*/ 	.short	(.L_2693 - .L_2692)
	.align		4
.L_2692:
        /*3dd8*/ 	.word	index@(_ZN2at6native27unrolled_elementwise_kernelIZNS0_50_GLOBAL__N__2680c7bb_12_PowKernel_cu_7dd49032_300322pow_scalar_tensor_implIfEEvRNS_18TensorIteratorBaseEN3c107complexIT_EEEUlNS7_IfEEE_St5arrayIPcLm2EELi4E23TrivialOffsetCalculatorILi1EjESG_NS0_6memory15LoadWithoutCastENSH_16StoreWithoutCastEEEviS8_T0_T2_T3_T4_T5_)
        /*3ddc*/ 	.word	0x00000000


	//----- nvinfo : EIATTR_MIN_STACK_SIZE
	.align		4
.L_2693:
        /*3de0*/ 	.byte	0x04, 0x12
        /*3de2*/ 	.short	(.L_2695 - .L_2694)
	.align		4
.L_2694:
        /*3de4*/ 	.word	index@(_ZN2at6native29vectorized_elementwise_kernelILi2EZNS0_50_GLOBAL__N__2680c7bb_12_PowKernel_cu_7dd49032_300322pow_scalar_tensor_implIfEEvRNS_18TensorIteratorBaseEN3c107complexIT_EEEUlNS7_IfEEE_St5arrayIPcLm2EEEEviT0_T1_)
        /*3de8*/ 	.word	0x00000000


	//----- nvinfo : EIATTR_MIN_STACK_SIZE
	.align		4
.L_2695:
        /*3dec*/ 	.byte	0x04, 0x12
        /*3dee*/ 	.short	(.L_2697 - .L_2696)
	.align		4
.L_2696:
        /*3df0*/ 	.word	index@(_ZN2at6native29vectorized_elementwise_kernelILi4EZNS0_50_GLOBAL__N__2680c7bb_12_PowKernel_cu_7dd49032_300322pow_scalar_tensor_implIfEEvRNS_18TensorIteratorBaseEN3c107complexIT_EEEUlNS7_IfEEE_St5arrayIPcLm2EEEEviT0_T1_)
        /*3df4*/ 	.word	0x00000000


	//----- nvinfo : EIATTR_MIN_STACK_SIZE
	.align		4
.L_2697:
        /*3df8*/ 	.byte	0x04, 0x12
        /*3dfa*/ 	.short	(.L_2699 - .L_2698)
	.align		4
.L_2698:
        /*3dfc*/ 	.word	index@(_ZN2at6native29vectorized_elementwise_kernelILi8EZNS0_50_GLOBAL__N__2680c7bb_12_PowKernel_cu_7dd49032_300322pow_scalar_tensor_implIfEEvRNS_18TensorIteratorBaseEN3c107complexIT_EEEUlNS7_IfEEE_St5arrayIPcLm2EEEEviT0_T1_)
        /*3e00*/ 	.word	0x00000000


	//----- nvinfo : EIATTR_MIN_STACK_SIZE
	.align		4
.L_2699:
        /*3e04*/ 	.byte	0x04, 0x12
        /*3e06*/ 	.short	(.L_2701 - .L_2700)
	.align		4
.L_2700:
        /*3e08*/ 	.word	index@(_ZN2at6native18elementwise_kernelILi128ELi4EZNS0_15gpu_kernel_implIZZZNS0_50_GLOBAL__N__2680c7bb_12_PowKernel_cu_7dd49032_300324pow_tensor_tensor_kernelERNS_18TensorIteratorBaseEENKUlvE_clEvENKUlvE6_clEvEUlN3c107complexIdEESA_E_EEvS5_RKT_EUliE_EEviT1_)
        /*3e0c*/ 	.word	0x00000028


	//----- nvinfo : EIATTR_MIN_STACK_SIZE
	.align		4
.L_2701:
        /*3e10*/ 	.byte	0x04, 0x12
        /*3e12*/ 	.short	(.L_2703 - .L_2702)
	.align		4
.L_2702:
        /*3e14*/ 	.word	index@(_ZN2at6native27unrolled_elementwise_kernelIZZZNS0_50_GLOBAL__N__2680c7bb_12_PowKernel_cu_7dd49032_300324pow_tensor_tensor_kernelERNS_18TensorIteratorBaseEENKUlvE_clEvENKUlvE6_clEvEUlN3c107complexIdEES9_E_St5arrayIPcLm3EELi4E23TrivialOffsetCalculatorILi2EjESE_ILi1EjENS0_6memory12LoadWithCastILi2EEENSH_13StoreWithCastILi1EEEEEviT_T0_T2_T3_T4_T5_)
        /*3e18*/ 	.word	0x00000028


	//----- nvinfo : EIATTR_MIN_STACK_SIZE
	.align		4
.L_2703:
        /*3e1c*/ 	.byte	0x04, 0x12
        /*3e1e*/ 	.short	(.L_2705 - .L_2704)
	.align		4
.L_2704:
        /*3e20*/ 	.word	index@(_ZN2at6native18elementwise_kernelILi128ELi2EZNS0_22gpu_kernel_impl_nocastIZZZNS0_50_GLOBAL__N__2680c7bb_12_PowKernel_cu_7dd49032_300324pow_tensor_tensor_kernelERNS_18TensorIteratorBaseEENKUlvE_clEvENKUlvE6_clEvEUlN3c107complexIdEESA_E_EEvS5_RKT_EUliE_EEviT1_)
        /*3e24*/ 	.word	0x00000028


	//----- nvinfo : EIATTR_MIN_STACK_SIZE
	.align		4
.L_2705:
        /*3e28*/ 	.byte	0x04, 0x12
        /*3e2a*/ 	.short	(.L_2707 - .L_2706)
	.align		4
.L_2706:
        /*3e2c*/ 	.word	index@(_ZN2at6native27unrolled_elementwise_kernelIZZZNS0_50_GLOBAL__N__2680c7bb_12_PowKernel_cu_7dd49032_300324pow_tensor_tensor_kernelERNS_18TensorIteratorBaseEENKUlvE_clEvENKUlvE6_clEvEUlN3c107complexIdEES9_E_St5arrayIPcLm3EELi4E23TrivialOffsetCalculatorILi2EjESE_ILi1EjENS0_6memory15LoadWithoutCastENSH_16StoreWithoutCastEEEviT_T0_T2_T3_T4_T5_)
        /*3e30*/ 	.word	0x00000028


	//----- nvinfo : EIATTR_MIN_STACK_SIZE
	.align		4
.L_2707:
        /*3e34*/ 	.byte	0x04, 0x12
        /*3e36*/ 	.short	(.L_2709 - .L_2708)
	.align		4
.L_2708:
        /*3e38*/ 	.word	index@(_ZN2at6native29vectorized_elementwise_kernelILi2EZZZNS0_50_GLOBAL__N__2680c7bb_12_PowKernel_cu_7dd49032_300324pow_tensor_tensor_kernelERNS_18TensorIteratorBaseEENKUlvE_clEvENKUlvE6_clEvEUlN3c107complexIdEES9_E_St5arrayIPcLm3EEEEviT0_T1_)
        /*3e3c*/ 	.word	0x00000028


	//----- nvinfo : EIATTR_MIN_STACK_SIZE
	.align		4
.L_2709:
        /*3e40*/ 	.byte	0x04, 0x12
        /*3e42*/ 	.short	(.L_2711 - .L_2710)
	.align		4
.L_2710:
        /*3e44*/ 	.word	index@(_ZN2at6native29vectorized_elementwise_kernelILi4EZZZNS0_50_GLOBAL__N__2680c7bb_12_PowKernel_cu_7dd49032_300324pow_tensor_tensor_kernelERNS_18TensorIteratorBaseEENKUlvE_clEvENKUlvE6_clEvEUlN3c107complexIdEES9_E_St5arrayIPcLm3EEEEviT0_T1_)
        /*3e48*/ 	.word	0x00000028


	//----- nvinfo : EIATTR_MIN_STACK_SIZE
	.align		4
.L_2711:
        /*3e4c*/ 	.byte	0x04, 0x12
        /*3e4e*/ 	.short	(.L_2713 - .L_2712)
	.align		4
.L_2712:
        /*3e50*/ 	.word	index@(_ZN2at6native29vectorized_elementwise_kernelILi8EZZZNS0_50_GLOBAL__N__2680c7bb_12_PowKernel_cu_7dd49032_300324pow_tensor_tensor_kernelERNS_18TensorIteratorBaseEENKUlvE_clEvENKUlvE6_clEvEUlN3c107complexIdEES9_E_St5arrayIPcLm3EEEEviT0_T1_)
        /*3e54*/ 	.word	0x00000028


	//----- nvinfo : EIATTR_MIN_STACK_SIZE
	.align		4
.L_2713:
        /*3e58*/ 	.byte	0x04, 0x12
        /*3e5a*/ 	.short	(.L_2715 - .L_2714)
	.align		4
.L_2714:
        /*3e5c*/ 	.word	index@(_ZN2at6native18elementwise_kernelILi128ELi4EZNS0_15gpu_kernel_implIZNS0_50_GLOBAL__N__2680c7bb_12_PowKernel_cu_7dd49032_300322pow_scalar_tensor_implIdEEvRNS_18TensorIteratorBaseEN3c107complexIT_EEEUlNS8_IdEEE_EEvS6_RKS9_EUliE_EEviT1_)
        /*3e60*/ 	.word	0x00000028


	//----- nvinfo : EIATTR_MIN_STACK_SIZE
	.align		4
.L_2715:
        /*3e64*/ 	.byte	0x04, 0x12
        /*3e66*/ 	.short	(.L_2717 - .L_2716)
	.align		4
.L_2716:
        /*3e68*/ 	.word	index@(_ZN2at6native27unrolled_elementwise_kernelIZNS0_50_GLOBAL__N__2680c7bb_12_PowKernel_cu_7dd49032_300322pow_scalar_tensor_implIdEEvRNS_18TensorIteratorBaseEN3c107complexIT_EEEUlNS7_IdEEE_St5arrayIPcLm2EELi4E23TrivialOffsetCalculatorILi1EjESG_NS0_6memory12LoadWithCastILi1EEENSH_13StoreWithCastILi1EEEEEviS8_T0_T2_T3_T4_T5_)
        /*3e6c*/ 	.word	0x00000028


	//----- nvinfo : EIATTR_MIN_STACK_SIZE
	.align		4
.L_2717:
        /*3e70*/ 	.byte	0x04, 0x12
        /*3e72*/ 	.short	(.L_2719 - .L_2718)
	.align		4
.L_2718:
        /*3e74*/ 	.word	index@(_ZN2at6native18elementwise_kernelILi128ELi2EZNS0_22gpu_kernel_impl_nocastIZNS0_50_GLOBAL__N__2680c7bb_12_PowKernel_cu_7dd49032_300322pow_scalar_tensor_implIdEEvRNS_18TensorIteratorBaseEN3c107complexIT_EEEUlNS8_IdEEE_EEvS6_RKS9_EUliE_EEviT1_)
        /*3e78*/ 	.word	0x00000028


	//----- nvinfo : EIATTR_MIN_STACK_SIZE
	.align		4
.L_2719:
        /*3e7c*/ 	.byte	0x04, 0x12
        /*3e7e*/ 	.short	(.L_2721 - .L_2720)
	.align		4
.L_2720:
        /*3e80*/ 	.word	index@(_ZN2at6native27unrolled_elementwise_kernelIZNS0_50_GLOBAL__N__2680c7bb_12_PowKernel_cu_7dd49032_300322pow_scalar_tensor_implIdEEvRNS_18TensorIteratorBaseEN3c107complexIT_EEEUlNS7_IdEEE_St5arrayIPcLm2EELi4E23TrivialOffsetCalculatorILi1EjESG_NS0_6memory15LoadWithoutCastENSH_16StoreWithoutCastEEEviS8_T0_T2_T3_T4_T5_)
        /*3e84*/ 	.word	0x00000028


	//----- nvinfo : EIATTR_MIN_STACK_SIZE
	.align		4
.L_2721:
        /*3e88*/ 	.byte	0x04, 0x12
        /*3e8a*/ 	.short	(.L_2723 - .L_2722)
	.align		4
.L_2722:
        /*3e8c*/ 	.word	index@(_ZN2at6native29vectorized_elementwise_kernelILi2EZNS0_50_GLOBAL__N__2680c7bb_12_PowKernel_cu_7dd49032_300322pow_scalar_tensor_implIdEEvRNS_18TensorIteratorBaseEN3c107complexIT_EEEUlNS7_IdEEE_St5arrayIPcLm2EEEEviT0_T1_)
        /*3e90*/ 	.word	0x00000028


	//----- nvinfo : EIATTR_MIN_STACK_SIZE
	.align		4
.L_2723:
        /*3e94*/ 	.byte	0x04, 0x12
        /*3e96*/ 	.short	(.L_2725 - .L_2724)
	.align		4
.L_2724:
        /*3e98*/ 	.word	index@(_ZN2at6native29vectorized_elementwise_kernelILi4EZNS0_50_GLOBAL__N__2680c7bb_12_PowKernel_cu_7dd49032_300322pow_scalar_tensor_implIdEEvRNS_18TensorIteratorBaseEN3c107complexIT_EEEUlNS7_IdEEE_St5arrayIPcLm2EEEEviT0_T1_)
        /*3e9c*/ 	.word	0x00000028


	//----- nvinfo : EIATTR_MIN_STACK_SIZE
	.align		4
.L_2725:
        /*3ea0*/ 	.byte	0x04, 0x12
        /*3ea2*/ 	.short	(.L_2727 - .L_2726)
	.align		4
.L_2726:
        /*3ea4*/ 	.word	index@(_ZN2at6native29vectorized_elementwise_kernelILi8EZNS0_50_GLOBAL__N__2680c7bb_12_PowKernel_cu_7dd49032_300322pow_scalar_tensor_implIdEEvRNS_18TensorIteratorBaseEN3c107complexIT_EEEUlNS7_IdEEE_St5arrayIPcLm2EEEEviT0_T1_)
        /*3ea8*/ 	.word	0x00000028


	//----- nvinfo : EIATTR_MIN_STACK_SIZE
	.align		4
.L_2727:
        /*3eac*/ 	.byte	0x04, 0x12
        /*3eae*/ 	.short	(.L_2729 - .L_2728)
	.align		4
.L_2728:
        /*3eb0*/ 	.word	index@(_ZN2at6native18elementwise_kernelILi128ELi4EZNS0_15gpu_kernel_implIZZZNS0_50_GLOBAL__N__2680c7bb_12_PowKernel_cu_7dd49032_300324pow_tensor_tensor_kernelERNS_18TensorIteratorBaseEENKUlvE_clEvENKUlvE5_clEvEUlffE_EEvS5_RKT_EUliE_EEviT1_)
        /*3eb4*/ 	.word	0x00000000


	//----- nvinfo : EIATTR_MIN_STACK_SIZE
	.align		4
.L_2729:
        /*3eb8*/ 	.byte	0x04, 0x12
        /*3eba*/ 	.short	(.L_2731 - .L_2730)
	.align		4
.L_2730:
        /*3ebc*/ 	.word	index@(_ZN2at6native27unrolled_elementwise_kernelIZZZNS0_50_GLOBAL__N__2680c7bb_12_PowKernel_cu_7dd49032_300324pow_tensor_tensor_kernelERNS_18TensorIteratorBaseEENKUlvE_clEvENKUlvE5_clEvEUlffE_St5arrayIPcLm3EELi4E23TrivialOffsetCalculatorILi2EjESB_ILi1EjENS0_6memory12LoadWithCastILi2EEENSE_13StoreWithCastILi1EEEEEviT_T0_T2_T3_T4_T5_)
        /*3ec0*/ 	.word	0x00000000


	//----- nvinfo : EIATTR_MIN_STACK_SIZE
	.align		4
.L_2731:
        /*3ec4*/ 	.byte	0x04, 0x12
        /*3ec6*/ 	.short	(.L_2733 - .L_2732)
	.align		4
.L_2732:
        /*3ec8*/ 	.word	index@(_ZN2at6native18elementwise_kernelILi128ELi2EZNS0_22gpu_kernel_impl_nocastIZZZNS0_50_GLOBAL__N__2680c7bb_12_PowKernel_cu_7dd49032_300324pow_tensor_tensor_kernelERNS_18TensorIteratorBaseEENKUlvE_clEvENKUlvE5_clEvEUlffE_EEvS5_RKT_EUliE_EEviT1_)
        /*3ecc*/ 	.word	0x00000000


	//----- nvinfo : EIATTR_MIN_STACK_SIZE
	.align		4
.L_2733:
        /*3ed0*/ 	.byte	0x04, 0x12
        /*3ed2*/ 	.short	(.L_2735 - .L_2734)
	.align		4
.L_2734:
        /*3ed4*/ 	.word	index@(_ZN2at6native27unrolled_elementwise_kernelIZZZNS0_50_GLOBAL__N__2680c7bb_12_PowKernel_cu_7dd49032_300324pow_tensor_tensor_kernelERNS_18TensorIteratorBaseEENKUlvE_clEvENKUlvE5_clEvEUlffE_St5arrayIPcLm3EELi4E23TrivialOffsetCalculatorILi2EjESB_ILi1EjENS0_6memory15LoadWithoutCastENSE_16StoreWithoutCastEEEviT_T0_T2_T3_T4_T5_)
        /*3ed8*/ 	.word	0x00000000


	//----- nvinfo : EIATTR_MIN_STACK_SIZE
	.align		4
.L_2735:
        /*3edc*/ 	.byte	0x04, 0x12
        /*3ede*/ 	.short	(.L_2737 - .L_2736)
	.align		4
.L_2736:
        /*3ee0*/ 	.word	index@(_ZN2at6native29vectorized_elementwise_kernelILi2EZZZNS0_50_GLOBAL__N__2680c7bb_12_PowKernel_cu_7dd49032_300324pow_tensor_tensor_kernelERNS_18TensorIteratorBaseEENKUlvE_clEvENKUlvE5_clEvEUlffE_St5arrayIPcLm3EEEEviT0_T1_)
        /*3ee4*/ 	.word	0x00000000


	//----- nvinfo : EIATTR_MIN_STACK_SIZE
	.align		4
.L_2737:
        /*3ee8*/ 	.byte	0x04, 0x12
        /*3eea*/ 	.short	(.L_2739 - .L_2738)
	.align		4
.L_2738:
        /*3eec*/ 	.word	index@(_ZN2at6native29vectorized_elementwise_kernelILi4EZZZNS0_50_GLOBAL__N__2680c7bb_12_PowKernel_cu_7dd49032_300324pow_tensor_tensor_kernelERNS_18TensorIteratorBaseEENKUlvE_clEvENKUlvE5_clEvEUlffE_St5arrayIPcLm3EEEEviT0_T1_)
        /*3ef0*/ 	.word	0x00000000


	//----- nvinfo : EIATTR_MIN_STACK_SIZE
	.align		4
.L_2739:
        /*3ef4*/ 	.byte	0x04, 0x12
        /*3ef6*/ 	.short	(.L_2741 - .L_2740)
	.align		4
.L_2740:
        /*3ef8*/ 	.word	index@(_ZN2at6native29vectorized_elementwise_kernelILi8EZZZNS0_50_GLOBAL__N__2680c7bb_12_PowKernel_cu_7dd49032_300324pow_tensor_tensor_kernelERNS_18TensorIteratorBaseEENKUlvE_clEvENKUlvE5_clEvEUlffE_St5arrayIPcLm3EEEEviT0_T1_)
        /*3efc*/ 	.word	0x00000000


	//----- nvinfo : EIATTR_MIN_STACK_SIZE
	.align		4
.L_2741:
        /*3f00*/ 	.byte	0x04, 0x12
        /*3f02*/ 	.short	(.L_2743 - .L_2742)
	.align		4
.L_2742:
        /*3f04*/ 	.word	index@(_ZN2at6native18elementwise_kernelILi128ELi4EZNS0_15gpu_kernel_implIZNS0_50_GLOBAL__N__2680c7bb_12_PowKernel_cu_7dd49032_300322pow_scalar_tensor_implIfEEvRNS_18TensorIteratorBaseET_EUlfE_EEvS6_RKS7_EUliE_EEviT1_)
        /*3f08*/ 	.word	0x00000000


	//----- nvinfo : EIATTR_MIN_STACK_SIZE
	.align		4
.L_2743:
        /*3f0c*/ 	.byte	0x04, 0x12
        /*3f0e*/ 	.short	(.L_2745 - .L_2744)
	.align		4
.L_2744:
        /*3f10*/ 	.word	index@(_ZN2at6native27unrolled_elementwise_kernelIZNS0_50_GLOBAL__N__2680c7bb_12_PowKernel_cu_7dd49032_300322pow_scalar_tensor_implIfEEvRNS_18TensorIteratorBaseET_EUlfE_St5arrayIPcLm2EELi4E23TrivialOffsetCalculatorILi1EjESC_NS0_6memory12LoadWithCastILi1EEENSD_13StoreWithCastILi1EEEEEviS6_T0_T2_T3_T4_T5_)
        /*3f14*/ 	.word	0x00000000


	//----- nvinfo : EIATTR_MIN_STACK_SIZE
	.align		4
.L_2745:
        /*3f18*/ 	.byte	0x04, 0x12
        /*3f1a*/ 	.short	(.L_2747 - .L_2746)
	.align		4
.L_2746:
        /*3f1c*/ 	.word	index@(_ZN2at6native18elementwise_kernelILi128ELi2EZNS0_22gpu_kernel_impl_nocastIZNS0_50_GLOBAL__N__2680c7bb_12_PowKernel_cu_7dd49032_300322pow_scalar_tensor_implIfEEvRNS_18TensorIteratorBaseET_EUlfE_EEvS6_RKS7_EUliE_EEviT1_)
        /*3f20*/ 	.word	0x00000000


	//----- nvinfo : EIATTR_MIN_STACK_SIZE
	.align		4
.L_2747:
        /*3f24*/ 	.byte	0x04, 0x12
        /*3f26*/ 	.short	(.L_2749 - .L_2748)
	.align		4
.L_2748:
        /*3f28*/ 	.word	index@(_ZN2at6native27unrolled_elementwise_kernelIZNS0_50_GLOBAL__N__2680c7bb_12_PowKernel_cu_7dd49032_300322pow_scalar_tensor_implIfEEvRNS_18TensorIteratorBaseET_EUlfE_St5arrayIPcLm2EELi4E23TrivialOffsetCalculatorILi1EjESC_NS0_6memory15LoadWithoutCastENSD_16StoreWithoutCastEEEviS6_T0_T2_T3_T4_T5_)
        /*3f2c*/ 	.word	0x00000000


	//----- nvinfo : EIATTR_MIN_STACK_SIZE
	.align		4
.L_2749:
        /*3f30*/ 	.byte	0x04, 0x12
        /*3f32*/ 	.short	(.L_2751 - .L_2750)
	.align		4
.L_2750:
        /*3f34*/ 	.word	index@(_ZN2at6native29vectorized_elementwise_kernelILi2EZNS0_50_GLOBAL__N__2680c7bb_12_PowKernel_cu_7dd49032_300322pow_scalar_tensor_implIfEEvRNS_18TensorIteratorBaseET_EUlfE_St5arrayIPcLm2EEEEviT0_T1_)
        /*3f38*/ 	.word	0x00000000


	//----- nvinfo : EIATTR_MIN_STACK_SIZE
	.align		4
.L_2751:
        /*3f3c*/ 	.byte	0x04, 0x12
        /*3f3e*/ 	.short	(.L_2753 - .L_2752)
	.align		4
.L_2752:
        /*3f40*/ 	.word	index@(_ZN2at6native29vectorized_elementwise_kernelILi4EZNS0_50_GLOBAL__N__2680c7bb_12_PowKernel_cu_7dd49032_300322pow_scalar_tensor_implIfEEvRNS_18TensorIteratorBaseET_EUlfE_St5arrayIPcLm2EEEEviT0_T1_)
        /*3f44*/ 	.word	0x00000000


	//----- nvinfo : EIATTR_MIN_STACK_SIZE
	.align		4
.L_2753:
        /*3f48*/ 	.byte	0x04, 0x12
        /*3f4a*/ 	.short	(.L_2755 - .L_2754)
	.align		4
.L_2754:
        /*3f4c*/ 	.word	index@(_ZN2at6native29vectorized_elementwise_kernelILi8EZNS0_50_GLOBAL__N__2680c7bb_12_PowKernel_cu_7dd49032_300322pow_scalar_tensor_implIfEEvRNS_18TensorIteratorBaseET_EUlfE_St5arrayIPcLm2EEEEviT0_T1_)
        /*3f50*/ 	.word	0x00000000


	//----- nvinfo : EIATTR_MIN_STACK_SIZE
	.align		4
.L_2755:
        /*3f54*/ 	.byte	0x04, 0x12
        /*3f56*/ 	.short	(.L_2757 - .L_2756)
	.align		4
.L_2756:
        /*3f58*/ 	.word	index@(_ZN2at6native18elementwise_kernelILi128ELi4EZNS0_15gpu_kernel_implIZZZNS0_50_GLOBAL__N__2680c7bb_12_PowKernel_cu_7dd49032_300324pow_tensor_tensor_kernelERNS_18TensorIteratorBaseEENKUlvE_clEvENKUlvE4_clEvEUlddE_EEvS5_RKT_EUliE_EEviT1_)
        /*3f5c*/ 	.word	0x00000000


	//----- nvinfo : EIATTR_MIN_STACK_SIZE
	.align		4
.L_2757:
        /*3f60*/ 	.byte	0x04, 0x12
        /*3f62*/ 	.short	(.L_2759 - .L_2758)
	.align		4
.L_2758:
        /*3f64*/ 	.word	index@(_ZN2at6native27unrolled_elementwise_kernelIZZZNS0_50_GLOBAL__N__2680c7bb_12_PowKernel_cu_7dd49032_300324pow_tensor_tensor_kernelERNS_18TensorIteratorBaseEENKUlvE_clEvENKUlvE4_clEvEUlddE_St5arrayIPcLm3EELi4E23TrivialOffsetCalculatorILi2EjESB_ILi1EjENS0_6memory12LoadWithCastILi2EEENSE_13StoreWithCastILi1EEEEEviT_T0_T2_T3_T4_T5_)
        /*3f68*/ 	.word	0x00000000


	//----- nvinfo : EIATTR_MIN_STACK_SIZE
	.align		4
.L_2759:
        /*3f6c*/ 	.byte	0x04, 0x12
        /*3f6e*/ 	.short	(.L_2761 - .L_2760)
	.align		4
.L_2760:
        /*3f70*/ 	.word	index@(_ZN2at6native18elementwise_kernelILi128ELi2EZNS0_22gpu_kernel_impl_nocastIZZZNS0_50_GLOBAL__N__2680c7bb_12_PowKernel_cu_7dd49032_300324pow_tensor_tensor_kernelERNS_18TensorIteratorBaseEENKUlvE_clEvENKUlvE4_clEvEUlddE_EEvS5_RKT_EUliE_EEviT1_)
        /*3f74*/ 	.word	0x00000000


	//----- nvinfo : EIATTR_MIN_STACK_SIZE
	.align		4
.L_2761:
        /*3f78*/ 	.byte	0x04, 0x12
        /*3f7a*/ 	.short	(.L_2763 - .L_2762)
	.align		4
.L_2762:
        /*3f7c*/ 	.word	index@(_ZN2at6native27unrolled_elementwise_kernelIZZZNS0_50_GLOBAL__N__2680c7bb_12_PowKernel_cu_7dd49032_300324pow_tensor_tensor_kernelERNS_18TensorIteratorBaseEENKUlvE_clEvENKUlvE4_clEvEUlddE_St5arrayIPcLm3EELi4E23TrivialOffsetCalculatorILi2EjESB_ILi1EjENS0_6memory15LoadWithoutCastENSE_16StoreWithoutCastEEEviT_T0_T2_T3_T4_T5_)
        /*3f80*/ 	.word	0x00000000


	//----- nvinfo : EIATTR_MIN_STACK_SIZE
	.align		4
.L_2763:
        /*3f84*/ 	.byte	0x04, 0x12
        /*3f86*/ 	.short	(.L_2765 - .L_2764)
	.align		4
.L_2764:
        /*3f88*/ 	.word	index@(_ZN2at6native29vectorized_elementwise_kernelILi2EZZZNS0_50_GLOBAL__N__2680c7bb_12_PowKernel_cu_7dd49032_300324pow_tensor_tensor_kernelERNS_18TensorIteratorBaseEENKUlvE_clEvENKUlvE4_clEvEUlddE_St5arrayIPcLm3EEEEviT0_T1_)
        /*3f8c*/ 	.word	0x00000000


	//----- nvinfo : EIATTR_MIN_STACK_SIZE
	.align		4
.L_2765:
        /*3f90*/ 	.byte	0x04, 0x12
        /*3f92*/ 	.short	(.L_2767 - .L_2766)
	.align		4
.L_2766:
        /*3f94*/ 	.word	index@(_ZN2at6native29vectorized_elementwise_kernelILi4EZZZNS0_50_GLOBAL__N__2680c7bb_12_PowKernel_cu_7dd49032_300324pow_tensor_tensor_kernelERNS_18TensorIteratorBaseEENKUlvE_clEvENKUlvE4_clEvEUlddE_St5arrayIPcLm3EEEEviT0_T1_)
        /*3f98*/ 	.word	0x00000000


	//----- nvinfo : EIATTR_MIN_STACK_SIZE
	.align		4
.L_2767:
        /*3f9c*/ 	.byte	0x04, 0x12
        /*3f9e*/ 	.short	(.L_2769 - .L_2768)
	.align		4
.L_2768:
        /*3fa0*/ 	.word	index@(_ZN2at6native29vectorized_elementwise_kernelILi8EZZZNS0_50_GLOBAL__N__2680c7bb_12_PowKernel_cu_7dd49032_300324pow_tensor_tensor_kernelERNS_18TensorIteratorBaseEENKUlvE_clEvENKUlvE4_clEvEUlddE_St5arrayIPcLm3EEEEviT0_T1_)
        /*3fa4*/ 	.word	0x00000000


	//----- nvinfo : EIATTR_MIN_STACK_SIZE
	.align		4
.L_2769:
        /*3fa8*/ 	.byte	0x04, 0x12
        /*3faa*/ 	.short	(.L_2771 - .L_2770)
	.align		4
.L_2770:
        /*3fac*/ 	.word	index@(_ZN2at6native18elementwise_kernelILi128ELi4EZNS0_15gpu_kernel_implIZNS0_50_GLOBAL__N__2680c7bb_12_PowKernel_cu_7dd49032_300322pow_scalar_tensor_implIdEEvRNS_18TensorIteratorBaseET_EUldE_EEvS6_RKS7_EUliE_EEviT1_)
        /*3fb0*/ 	.word	0x00000000


	//----- nvinfo : EIATTR_MIN_STACK_SIZE
	.align		4
.L_2771:
        /*3fb4*/ 	.byte	0x04, 0x12
        /*3fb6*/ 	.short	(.L_2773 - .L_2772)
	.align		4
.L_2772:
        /*3fb8*/ 	.word	index@(_ZN2at6native27unrolled_elementwise_kernelIZNS0_50_GLOBAL__N__2680c7bb_12_PowKernel_cu_7dd49032_300322pow_scalar_tensor_implIdEEvRNS_18TensorIteratorBaseET_EUldE_St5arrayIPcLm2EELi4E23TrivialOffsetCalculatorILi1EjESC_NS0_6memory12LoadWithCastILi1EEENSD_13StoreWithCastILi1EEEEEviS6_T0_T2_T3_T4_T5_)
        /*3fbc*/ 	.word	0x00000000


	//----- nvinfo : EIATTR_MIN_STACK_SIZE
	.align		4
.L_2773:
        /*3fc0*/ 	.byte	0x04, 0x12
        /*3fc2*/ 	.short	(.L_2775 - .L_2774)
	.align		4
.L_2774:
        /*3fc4*/ 	.word	index@(_ZN2at6native18elementwise_kernelILi128ELi2EZNS0_22gpu_kernel_impl_nocastIZNS0_50_GLOBAL__N__2680c7bb_12_PowKernel_cu_7dd49032_300322pow_scalar_tensor_implIdEEvRNS_18TensorIteratorBaseET_EUldE_EEvS6_RKS7_EUliE_EEviT1_)
        /*3fc8*/ 	.word	0x00000000


	//----- nvinfo : EIATTR_MIN_STACK_SIZE
	.align		4
.L_2775:
        /*3fcc*/ 	.byte	0x04, 0x12
        /*3fce*/ 	.short	(.L_2777 - .L_2776)
	.align		4
.L_2776:
        /*3fd0*/ 	.word	index@(_ZN2at6native27unrolled_elementwise_kernelIZNS0_50_GLOBAL__N__2680c7bb_12_PowKernel_cu_7dd49032_300322pow_scalar_tensor_implIdEEvRNS_18TensorIteratorBaseET_EUldE_St5arrayIPcLm2EELi4E23TrivialOffsetCalculatorILi1EjESC_NS0_6memory15LoadWithoutCastENSD_16StoreWithoutCastEEEviS6_T0_T2_T3_T4_T5_)
        /*3fd4*/ 	.word	0x00000000


	//----- nvinfo : EIATTR_MIN_STACK_SIZE
	.align		4
.L_2777:
        /*3fd8*/ 	.byte	0x04, 0x12
        /*3fda*/ 	.short	(.L_2779 - .L_2778)
	.align		4
.L_2778:
        /*3fdc*/ 	.word	index@(_ZN2at6native29vectorized_elementwise_kernelILi2EZNS0_50_GLOBAL__N__2680c7bb_12_PowKernel_cu_7dd49032_300322pow_scalar_tensor_implIdEEvRNS_18TensorIteratorBaseET_EUldE_St5arrayIPcLm2EEEEviT0_T1_)
        /*3fe0*/ 	.word	0x00000000


	//----- nvinfo : EIATTR_MIN_STACK_SIZE
	.align		4
.L_2779:
        /*3fe4*/ 	.byte	0x04, 0x12
        /*3fe6*/ 	.short	(.L_2781 - .L_2780)
	.align		4
.L_2780:
        /*3fe8*/ 	.word	index@(_ZN2at6native29vectorized_elementwise_kernelILi4EZNS0_50_GLOBAL__N__2680c7bb_12_PowKernel_cu_7dd49032_300322pow_scalar_tensor_implIdEEvRNS_18TensorIteratorBaseET_EUldE_St5arrayIPcLm2EEEEviT0_T1_)
        /*3fec*/ 	.word	0x00000000


	//----- nvinfo : EIATTR_MIN_STACK_SIZE
	.align		4
.L_2781:
        /*3ff0*/ 	.byte	0x04, 0x12
        /*3ff2*/ 	.short	(.L_2783 - .L_2782)
	.align		4
.L_2782:
        /*3ff4*/ 	.word	index@(_ZN2at6native29vectorized_elementwise_kernelILi8EZNS0_50_GLOBAL__N__2680c7bb_12_PowKernel_cu_7dd49032_300322pow_scalar_tensor_implIdEEvRNS_18TensorIteratorBaseET_EUldE_St5arrayIPcLm2EEEEviT0_T1_)
        /*3ff8*/ 	.word	0x00000000


	//----- nvinfo : EIATTR_MIN_STACK_SIZE
	.align		4
.L_2783:
        /*3ffc*/ 	.byte	0x04, 0x12
        /*3ffe*/ 	.short	(.L_2785 - .L_2784)
	.align		4
.L_2784:
        /*4000*/ 	.word	index@(_ZN2at6native18elementwise_kernelILi128ELi4EZNS0_15gpu_kernel_implIZZZNS0_50_GLOBAL__N__2680c7bb_12_PowKernel_cu_7dd49032_300324pow_tensor_tensor_kernelERNS_18TensorIteratorBaseEENKUlvE_clEvENKUlvE3_clEvEUlssE_EEvS5_RKT_EUliE_EEviT1_)
        /*4004*/ 	.word	0x00000000


	//----- nvinfo : EIATTR_MIN_STACK_SIZE
	.align		4
.L_2785:
        /*4008*/ 	.byte	0x04, 0x12
        /*400a*/ 	.short	(.L_2787 - .L_2786)
	.align		4
.L_2786:
        /*400c*/ 	.word	index@(_ZN2at6native27unrolled_elementwise_kernelIZZZNS0_50_GLOBAL__N__2680c7bb_12_PowKernel_cu_7dd49032_300324pow_tensor_tensor_kernelERNS_18TensorIteratorBaseEENKUlvE_clEvENKUlvE3_clEvEUlssE_St5arrayIPcLm3EELi4E23TrivialOffsetCalculatorILi2EjESB_ILi1EjENS0_6memory12LoadWithCastILi2EEENSE_13StoreWithCastILi1EEEEEviT_T0_T2_T3_T4_T5_)
        /*4010*/ 	.word	0x00000000


	//----- nvinfo : EIATTR_MIN_STACK_SIZE
	.align		4
.L_2787:
        /*4014*/ 	.byte	0x04, 0x12
        /*4016*/ 	.short	(.L_2789 - .L_2788)
	.align		4
.L_2788:
        /*4018*/ 	.word	index@(_ZN2at6native18elementwise_kernelILi128ELi4EZNS0_22gpu_kernel_impl_nocastIZZZNS0_50_GLOBAL__N__2680c7bb_12_PowKernel_cu_7dd49032_300324pow_tensor_tensor_kernelERNS_18TensorIteratorBaseEENKUlvE_clEvENKUlvE3_clEvEUlssE_EEvS5_RKT_EUliE_EEviT1_)
        /*401c*/ 	.word	0x00000000


	//----- nvinfo : EIATTR_MIN_STACK_SIZE
	.align		4
.L_2789:
        /*4020*/ 	.byte	0x04, 0x12
        /*4022*/ 	.short	(.L_2791 - .L_2790)
	.align		4
.L_2790:
        /*4024*/ 	.word	index@(_ZN2at6native27unrolled_elementwise_kernelIZZZNS0_50_GLOBAL__N__2680c7bb_12_PowKernel_cu_7dd49032_300324pow_tensor_tensor_kernelERNS_18TensorIteratorBaseEENKUlvE_clEvENKUlvE3_clEvEUlssE_St5arrayIPcLm3EELi4E23TrivialOffsetCalculatorILi2EjESB_ILi1EjENS0_6memory15LoadWithoutCastENSE_16StoreWithoutCastEEEviT_T0_T2_T3_T4_T5_)
        /*4028*/ 	.word	0x00000000


	//----- nvinfo : EIATTR_MIN_STACK_SIZE
	.align		4
.L_2791:
        /*402c*/ 	.byte	0x04, 0x12
        /*402e*/ 	.short	(.L_2793 - .L_2792)
	.align		4
.L_2792:
        /*4030*/ 	.word	index@(_ZN2at6native29vectorized_elementwise_kernelILi2EZZZNS0_50_GLOBAL__N__2680c7bb_12_PowKernel_cu_7dd49032_300324pow_tensor_tensor_kernelERNS_18TensorIteratorBaseEENKUlvE_clEvENKUlvE3_clEvEUlssE_St5arrayIPcLm3EEEEviT0_T1_)
        /*4034*/ 	.word	0x00000000


	//----- nvinfo : EIATTR_MIN_STACK_SIZE
	.align		4
.L_2793:
        /*4038*/ 	.byte	0x04, 0x12
        /*403a*/ 	.short	(.L_2795 - .L_2794)
	.align		4
.L_2794:
        /*403c*/ 	.word	index@(_ZN2at6native29vectorized_elementwise_kernelILi4EZZZNS0_50_GLOBAL__N__2680c7bb_12_PowKernel_cu_7dd49032_300324pow_tensor_tensor_kernelERNS_18TensorIteratorBaseEENKUlvE_clEvENKUlvE3_clEvEUlssE_St5arrayIPcLm3EEEEviT0_T1_)
        /*4040*/ 	.word	0x00000000


	//----- nvinfo : EIATTR_MIN_STACK_SIZE
	.align		4
.L_2795:
        /*4044*/ 	.byte	0x04, 0x12
        /*4046*/ 	.short	(.L_2797 - .L_2796)
	.align		4
.L_2796:
        /*4048*/ 	.word	index@(_ZN2at6native29vectorized_elementwise_kernelILi8EZZZNS0_50_GLOBAL__N__2680c7bb_12_PowKernel_cu_7dd49032_300324pow_tensor_tensor_kernelERNS_18TensorIteratorBaseEENKUlvE_clEvENKUlvE3_clEvEUlssE_St5arrayIPcLm3EEEEviT0_T1_)
        /*404c*/ 	.word	0x00000000


	//----- nvinfo : EIATTR_MIN_STACK_SIZE
	.align		4
.L_2797:
        /*4050*/ 	.byte	0x04, 0x12
        /*4052*/ 	.short	(.L_2799 - .L_2798)
	.align		4
.L_2798:
        /*4054*/ 	.word	index@(_ZN2at6native18elementwise_kernelILi128ELi4EZNS0_15gpu_kernel_implIZNS0_50_GLOBAL__N__2680c7bb_12_PowKernel_cu_7dd49032_300322pow_scalar_tensor_implIsEEvRNS_18TensorIteratorBaseET_EUlsE_EEvS6_RKS7_EUliE_EEviT1_)
        /*4058*/ 	.word	0x00000000


	//----- nvinfo : EIATTR_MIN_STACK_SIZE
	.align		4
.L_2799:
        /*405c*/ 	.byte	0x04, 0x12
        /*405e*/ 	.short	(.L_2801 - .L_2800)
	.align		4
.L_2800:
        /*4060*/ 	.word	index@(_ZN2at6native27unrolled_elementwise_kernelIZNS0_50_GLOBAL__N__2680c7bb_12_PowKernel_cu_7dd49032_300322pow_scalar_tensor_implIsEEvRNS_18TensorIteratorBaseET_EUlsE_St5arrayIPcLm2EELi4E23TrivialOffsetCalculatorILi1EjESC_NS0_6memory12LoadWithCastILi1EEENSD_13StoreWithCastILi1EEEEEviS6_T0_T2_T3_T4_T5_)
        /*4064*/ 	.word	0x00000000


	//----- nvinfo : EIATTR_MIN_STACK_SIZE
	.align		4
.L_2801:
        /*4068*/ 	.byte	0x04, 0x12
        /*406a*/ 	.short	(.L_2803 - .L_2802)
	.align		4
.L_2802:
        /*406c*/ 	.word	index@(_ZN2at6native18elementwise_kernelILi128ELi4EZNS0_22gpu_kernel_impl_nocastIZNS0_50_GLOBAL__N__2680c7bb_12_PowKernel_cu_7dd49032_300322pow_scalar_tensor_implIsEEvRNS_18TensorIteratorBaseET_EUlsE_EEvS6_RKS7_EUliE_EEviT1_)
        /*4070*/ 	.word	0x00000000


	//----- nvinfo : EIATTR_MIN_STACK_SIZE
	.align		4
.L_2803:
        /*4074*/ 	.byte	0x04, 0x12
        /*4076*/ 	.short	(.L_2805 - .L_2804)
	.align		4
.L_2804:
        /*4078*/ 	.word	index@(_ZN2at6native27unrolled_elementwise_kernelIZNS0_50_GLOBAL__N__2680c7bb_12_PowKernel_cu_7dd49032_300322pow_scalar_tensor_implIsEEvRNS_18TensorIteratorBaseET_EUlsE_St5arrayIPcLm2EELi4E23TrivialOffsetCalculatorILi1EjESC_NS0_6memory15LoadWithoutCastENSD_16StoreWithoutCastEEEviS6_T0_T2_T3_T4_T5_)
        /*407c*/ 	.word	0x00000000


	//----- nvinfo : EIATTR_MIN_STACK_SIZE
	.align		4
.L_2805:
        /*4080*/ 	.byte	0x04, 0x12
        /*4082*/ 	.short	(.L_2807 - .L_2806)
	.align		4
.L_2806:
        /*4084*/ 	.word	index@(_ZN2at6native29vectorized_elementwise_kernelILi2EZNS0_50_GLOBAL__N__2680c7bb_12_PowKernel_cu_7dd49032_300322pow_scalar_tensor_implIsEEvRNS_18TensorIteratorBaseET_EUlsE_St5arrayIPcLm2EEEEviT0_T1_)
        /*4088*/ 	.word	0x00000000


	//----- nvinfo : EIATTR_MIN_STACK_SIZE
	.align		4
.L_2807:
        /*408c*/ 	.byte	0x04, 0x12
        /*408e*/ 	.short	(.L_2809 - .L_2808)
	.align		4
.L_2808:
        /*4090*/ 	.word	index@(_ZN2at6native29vectorized_elementwise_kernelILi4EZNS0_50_GLOBAL__N__2680c7bb_12_PowKernel_cu_7dd49032_300322pow_scalar_tensor_implIsEEvRNS_18TensorIteratorBaseET_EUlsE_St5arrayIPcLm2EEEEviT0_T1_)
        /*4094*/ 	.word	0x00000000


	//----- nvinfo : EIATTR_MIN_STACK_SIZE
	.align		4
.L_2809:
        /*4098*/ 	.byte	0x04, 0x12
        /*409a*/ 	.short	(.L_2811 - .L_2810)
	.align		4
.L_2810:
        /*409c*/ 	.word	index@(_ZN2at6native29vectorized_elementwise_kernelILi8EZNS0_50_GLOBAL__N__2680c7bb_12_PowKernel_cu_7dd49032_300322pow_scalar_tensor_implIsEEvRNS_18TensorIteratorBaseET_EUlsE_St5arrayIPcLm2EEEEviT0_T1_)
        /*40a0*/ 	.word	0x00000000


	//----- nvinfo : EIATTR_MIN_STACK_SIZE
	.align		4
.L_2811:
        /*40a4*/ 	.byte	0x04, 0x12
        /*40a6*/ 	.short	(.L_2813 - .L_2812)
	.align		4
.L_2812:
        /*40a8*/ 	.word	index@(_ZN2at6native18elementwise_kernelILi128ELi4EZNS0_15gpu_kernel_implIZZZNS0_50_GLOBAL__N__2680c7bb_12_PowKernel_cu_7dd49032_300324pow_tensor_tensor_kernelERNS_18TensorIteratorBaseEENKUlvE_clEvENKUlvE2_clEvEUlllE_EEvS5_RKT_EUliE_EEviT1_)
        /*40ac*/ 	.word	0x00000000


	//----- nvinfo : EIATTR_MIN_STACK_SIZE
	.align		4
.L_2813:
        /*40b0*/ 	.byte	0x04, 0x12
        /*40b2*/ 	.short	(.L_2815 - .L_2814)
	.align		4
.L_2814:
        /*40b4*/ 	.word	index@(_ZN2at6native27unrolled_elementwise_kernelIZZZNS0_50_GLOBAL__N__2680c7bb_12_PowKernel_cu_7dd49032_300324pow_tensor_tensor_kernelERNS_18TensorIteratorBaseEENKUlvE_clEvENKUlvE2_clEvEUlllE_St5arrayIPcLm3EELi4E23TrivialOffsetCalculatorILi2EjESB_ILi1EjENS0_6memory12LoadWithCastILi2EEENSE_13StoreWithCastILi1EEEEEviT_T0_T2_T3_T4_T5_)
        /*40b8*/ 	.word	0x00000000


	//----- nvinfo : EIATTR_MIN_STACK_SIZE
	.align		4
.L_2815:
        /*40bc*/ 	.byte	0x04, 0x12
        /*40be*/ 	.short	(.L_2817 - .L_2816)
	.align		4
.L_2816:
        /*40c0*/ 	.word	index@(_ZN2at6native18elementwise_kernelILi128ELi2EZNS0_22gpu_kernel_impl_nocastIZZZNS0_50_GLOBAL__N__2680c7bb_12_PowKernel_cu_7dd49032_300324pow_tensor_tensor_kernelERNS_18TensorIteratorBaseEENKUlvE_clEvENKUlvE2_clEvEUlllE_EEvS5_RKT_EUliE_EEviT1_)
        /*40c4*/ 	.word	0x00000000


	//----- nvinfo : EIATTR_MIN_STACK_SIZE
	.align		4
.L_2817:
        /*40c8*/ 	.byte	0x04, 0x12
        /*40ca*/ 	.short	(.L_2819 - .L_2818)
	.align		4
.L_2818:
        /*40cc*/ 	.word	index@(_ZN2at6native27unrolled_elementwise_kernelIZZZNS0_50_GLOBAL__N__2680c7bb_12_PowKernel_cu_7dd49032_300324pow_tensor_tensor_kernelERNS_18TensorIteratorBaseEENKUlvE_clEvENKUlvE2_clEvEUlllE_St5arrayIPcLm3EELi4E23TrivialOffsetCalculatorILi2EjESB_ILi1EjENS0_6memory15LoadWithoutCastENSE_16StoreWithoutCastEEEviT_T0_T2_T3_T4_T5_)
        /*40d0*/ 	.word	0x00000000


	//----- nvinfo : EIATTR_MIN_STACK_SIZE
	.align		4
.L_2819:
        /*40d4*/ 	.byte	0x04, 0x12
        /*40d6*/ 	.short	(.L_2821 - .L_2820)
	.align		4
.L_2820:
        /*40d8*/ 	.word	index@(_ZN2at6native29vectorized_elementwise_kernelILi2EZZZNS0_50_GLOBAL__N__2680c7bb_12_PowKernel_cu_7dd49032_300324pow_tensor_tensor_kernelERNS_18TensorIteratorBaseEENKUlvE_clEvENKUlvE2_clEvEUlllE_St5arrayIPcLm3EEEEviT0_T1_)
        /*40dc*/ 	.word	0x00000000


	//----- nvinfo : EIATTR_MIN_STACK_SIZE
	.align		4
.L_2821:
        /*40e0*/ 	.byte	0x04, 0x12
        /*40e2*/ 	.short	(.L_2823 - .L_2822)
	.align		4
.L_2822:
        /*40e4*/ 	.word	index@(_ZN2at6native29vectorized_elementwise_kernelILi4EZZZNS0_50_GLOBAL__N__2680c7bb_12_PowKernel_cu_7dd49032_300324pow_tensor_tensor_kernelERNS_18TensorIteratorBaseEENKUlvE_clEvENKUlvE2_clEvEUlllE_St5arrayIPcLm3EEEEviT0_T1_)
        /*40e8*/ 	.word	0x00000000


	//----- nvinfo : EIATTR_MIN_STACK_SIZE
	.align		4
.L_2823:
        /*40ec*/ 	.byte	0x04, 0x12
        /*40ee*/ 	.short	(.L_2825 - .L_2824)
	.align		4
.L_2824:
        /*40f0*/ 	.word	index@(_ZN2at6native29vectorized_elementwise_kernelILi8EZZZNS0_50_GLOBAL__N__2680c7bb_12_PowKernel_cu_7dd49032_300324pow_tensor_tensor_kernelERNS_18TensorIteratorBaseEENKUlvE_clEvENKUlvE2_clEvEUlllE_St5arrayIPcLm3EEEEviT0_T1_)
        /*40f4*/ 	.word	0x00000000


	//----- nvinfo : EIATTR_MIN_STACK_SIZE
	.align		4
.L_2825:
        /*40f8*/ 	.byte	0x04, 0x12
        /*40fa*/ 	.short	(.L_2827 - .L_2826)
	.align		4
.L_2826:
        /*40fc*/ 	.word	index@(_ZN2at6native18elementwise_kernelILi128ELi4EZNS0_15gpu_kernel_implIZNS0_50_GLOBAL__N__2680c7bb_12_PowKernel_cu_7dd49032_300322pow_scalar_tensor_implIlEEvRNS_18TensorIteratorBaseET_EUllE_EEvS6_RKS7_EUliE_EEviT1_)
        /*4100*/ 	.word	0x00000000


	//----- nvinfo : EIATTR_MIN_STACK_SIZE
	.align		4
.L_2827:
        /*4104*/ 	.byte	0x04, 0x12
        /*4106*/ 	.short	(.L_2829 - .L_2828)
	.align		4
.L_2828:
        /*4108*/ 	.word	index@(_ZN2at6native27unrolled_elementwise_kernelIZNS0_50_GLOBAL__N__2680c7bb_12_PowKernel_cu_7dd49032_300322pow_scalar_tensor_implIlEEvRNS_18TensorIteratorBaseET_EUllE_St5arrayIPcLm2EELi4E23TrivialOffsetCalculatorILi1EjESC_NS0_6memory12LoadWithCastILi1EEENSD_13StoreWithCastILi1EEEEEviS6_T0_T2_T3_T4_T5_)
        /*410c*/ 	.word	0x00000000


	//----- nvinfo : EIATTR_MIN_STACK_SIZE
	.align		4
.L_2829:
        /*4110*/ 	.byte	0x04, 0x12
        /*4112*/ 	.short	(.L_2831 - .L_2830)
	.align		4
.L_2830:
        /*4114*/ 	.word	index@(_ZN2at6native18elementwise_kernelILi128ELi2EZNS0_22gpu_kernel_impl_nocastIZNS0_50_GLOBAL__N__2680c7bb_12_PowKernel_cu_7dd49032_300322pow_scalar_tensor_implIlEEvRNS_18TensorIteratorBaseET_EUllE_EEvS6_RKS7_EUliE_EEviT1_)
        /*4118*/ 	.word	0x00000000


	//----- nvinfo : EIATTR_MIN_STACK_SIZE
	.align		4
.L_2831:
        /*411c*/ 	.byte	0x04, 0x12
        /*411e*/ 	.short	(.L_2833 - .L_2832)
	.align		4
.L_2832:
        /*4120*/ 	.word	index@(_ZN2at6native27unrolled_elementwise_kernelIZNS0_50_GLOBAL__N__2680c7bb_12_PowKernel_cu_7dd49032_300322pow_scalar_tensor_implIlEEvRNS_18TensorIteratorBaseET_EUllE_St5arrayIPcLm2EELi4E23TrivialOffsetCalculatorILi1EjESC_NS0_6memory15LoadWithoutCastENSD_16StoreWithoutCastEEEviS6_T0_T2_T3_T4_T5_)
        /*4124*/ 	.word	0x00000000


	//----- nvinfo : EIATTR_MIN_STACK_SIZE
	.align		4
.L_2833:
        /*4128*/ 	.byte	0x04, 0x12
        /*412a*/ 	.short	(.L_2835 - .L_2834)
	.align		4
.L_2834:
        /*412c*/ 	.word	index@(_ZN2at6native29vectorized_elementwise_kernelILi2EZNS0_50_GLOBAL__N__2680c7bb_12_PowKernel_cu_7dd49032_300322pow_scalar_tensor_implIlEEvRNS_18TensorIteratorBaseET_EUllE_St5arrayIPcLm2EEEEviT0_T1_)
        /*4130*/ 	.word	0x00000000


	//----- nvinfo : EIATTR_MIN_STACK_SIZE
	.align		4
.L_2835:
        /*4134*/ 	.byte	0x04, 0x12
        /*4136*/ 	.short	(.L_2837 - .L_2836)
	.align		4
.L_2836:
        /*4138*/ 	.word	index@(_ZN2at6native29vectorized_elementwise_kernelILi4EZNS0_50_GLOBAL__N__2680c7bb_12_PowKernel_cu_7dd49032_300322pow_scalar_tensor_implIlEEvRNS_18TensorIteratorBaseET_EUllE_St5arrayIPcLm2EEEEviT0_T1_)
        /*413c*/ 	.word	0x00000000


	//----- nvinfo : EIATTR_MIN_STACK_SIZE
	.align		4
.L_2837:
        /*4140*/ 	.byte	0x04, 0x12
        /*4142*/ 	.short	(.L_2839 - .L_2838)
	.align		4
.L_2838:
        /*4144*/ 	.word	index@(_ZN2at6native29vectorized_elementwise_kernelILi8EZNS0_50_GLOBAL__N__2680c7bb_12_PowKernel_cu_7dd49032_300322pow_scalar_tensor_implIlEEvRNS_18TensorIteratorBaseET_EUllE_St5arrayIPcLm2EEEEviT0_T1_)
        /*4148*/ 	.word	0x00000000


	//----- nvinfo : EIATTR_MIN_STACK_SIZE
	.align		4
.L_2839:
        /*414c*/ 	.byte	0x04, 0x12
        /*414e*/ 	.short	(.L_2841 - .L_2840)
	.align		4
.L_2840:
        /*4150*/ 	.word	index@(_ZN2at6native18elementwise_kernelILi128ELi4EZNS0_15gpu_kernel_implIZZZNS0_50_GLOBAL__N__2680c7bb_12_PowKernel_cu_7dd49032_300324pow_tensor_tensor_kernelERNS_18TensorIteratorBaseEENKUlvE_clEvENKUlvE1_clEvEUliiE_EEvS5_RKT_EUliE_EEviT1_)
        /*4154*/ 	.word	0x00000000


	//----- nvinfo : EIATTR_MIN_STACK_SIZE
	.align		4
.L_2841:
        /*4158*/ 	.byte	0x04, 0x12
        /*415a*/ 	.short	(.L_2843 - .L_2842)
	.align		4
.L_2842:
        /*415c*/ 	.word	index@(_ZN2at6native27unrolled_elementwise_kernelIZZZNS0_50_GLOBAL__N__2680c7bb_12_PowKernel_cu_7dd49032_300324pow_tensor_tensor_kernelERNS_18TensorIteratorBaseEENKUlvE_clEvENKUlvE1_clEvEUliiE_St5arrayIPcLm3EELi4E23TrivialOffsetCalculatorILi2EjESB_ILi1EjENS0_6memory12LoadWithCastILi2EEENSE_13StoreWithCastILi1EEEEEviT_T0_T2_T3_T4_T5_)
        /*4160*/ 	.word	0x00000000


	//----- nvinfo : EIATTR_MIN_STACK_SIZE
	.align		4
.L_2843:
        /*4164*/ 	.byte	0x04, 0x12
        /*4166*/ 	.short	(.L_2845 - .L_2844)
	.align		4
.L_2844:
        /*4168*/ 	.word	index@(_ZN2at6native18elementwise_kernelILi128ELi2EZNS0_22gpu_kernel_impl_nocastIZZZNS0_50_GLOBAL__N__2680c7bb_12_PowKernel_cu_7dd49032_300324pow_tensor_tensor_kernelERNS_18TensorIteratorBaseEENKUlvE_clEvENKUlvE1_clEvEUliiE_EEvS5_RKT_EUliE_EEviT1_)
        /*416c*/ 	.word	0x00000000


	//----- nvinfo : EIATTR_MIN_STACK_SIZE
	.align		4
.L_2845:
        /*4170*/ 	.byte	0x04, 0x12
        /*4172*/ 	.short	(.L_2847 - .L_2846)
	.align		4
.L_2846:
        /*4174*/ 	.word	index@(_ZN2at6native27unrolled_elementwise_kernelIZZZNS0_50_GLOBAL__N__2680c7bb_12_PowKernel_cu_7dd49032_300324pow_tensor_tensor_kernelERNS_18TensorIteratorBaseEENKUlvE_clEvENKUlvE1_clEvEUliiE_St5arrayIPcLm3EELi4E23TrivialOffsetCalculatorILi2EjESB_ILi1EjENS0_6memory15LoadWithoutCastENSE_16StoreWithoutCastEEEviT_T0_T2_T3_T4_T5_)
        /*4178*/ 	.word	0x00000000


	//----- nvinfo : EIATTR_MIN_STACK_SIZE
	.align		4
.L_2847:
        /*417c*/ 	.byte	0x04, 0x12
        /*417e*/ 	.short	(.L_2849 - .L_2848)
	.align		4
.L_2848:
        /*4180*/ 	.word	index@(_ZN2at6native29vectorized_elementwise_kernelILi2EZZZNS0_50_GLOBAL__N__2680c7bb_12_PowKernel_cu_7dd49032_300324pow_tensor_tensor_kernelERNS_18TensorIteratorBaseEENKUlvE_clEvENKUlvE1_clEvEUliiE_St5arrayIPcLm3EEEEviT0_T1_)
        /*4184*/ 	.word	0x00000000


	//----- nvinfo : EIATTR_MIN_STACK_SIZE
	.align		4
.L_2849:
        /*4188*/ 	.byte	0x04, 0x12
        /*418a*/ 	.short	(.L_2851 - .L_2850)
	.align		4
.L_2850:
        /*418c*/ 	.word	index@(_ZN2at6native29vectorized_elementwise_kernelILi4EZZZNS0_50_GLOBAL__N__2680c7bb_12_PowKernel_cu_7dd49032_300324pow_tensor_tensor_kernelERNS_18TensorIteratorBaseEENKUlvE_clEvENKUlvE1_clEvEUliiE_St5arrayIPcLm3EEEEviT0_T1_)
        /*4190*/ 	.word	0x00000000


	//----- nvinfo : EIATTR_MIN_STACK_SIZE
	.align		4
.L_2851:
        /*4194*/ 	.byte	0x04, 0x12
        /*4196*/ 	.short	(.L_2853 - .L_2852)
	.align		4
.L_2852:
        /*4198*/ 	.word	index@(_ZN2at6native29vectorized_elementwise_kernelILi8EZZZNS0_50_GLOBAL__N__2680c7bb_12_PowKernel_cu_7dd49032_300324pow_tensor_tensor_kernelERNS_18TensorIteratorBaseEENKUlvE_clEvENKUlvE1_clEvEUliiE_St5arrayIPcLm3EEEEviT0_T1_)
        /*419c*/ 	.word	0x00000000


	//----- nvinfo : EIATTR_MIN_STACK_SIZE
	.align		4
.L_2853:
        /*41a0*/ 	.byte	0x04, 0x12
        /*41a2*/ 	.short	(.L_2855 - .L_2854)
	.align		4
.L_2854:
        /*41a4*/ 	.word	index@(_ZN2at6native18elementwise_kernelILi128ELi4EZNS0_15gpu_kernel_implIZNS0_50_GLOBAL__N__2680c7bb_12_PowKernel_cu_7dd49032_300322pow_scalar_tensor_implIiEEvRNS_18TensorIteratorBaseET_EUliE_EEvS6_RKS7_EUliE_EEviT1_)
        /*41a8*/ 	.word	0x00000000


	//----- nvinfo : EIATTR_MIN_STACK_SIZE
	.align		4
.L_2855:
        /*41ac*/ 	.byte	0x04, 0x12
        /*41ae*/ 	.short	(.L_2857 - .L_2856)
	.align		4
.L_2856:
        /*41b0*/ 	.word	index@(_ZN2at6native27unrolled_elementwise_kernelIZNS0_50_GLOBAL__N__2680c7bb_12_PowKernel_cu_7dd49032_300322pow_scalar_tensor_implIiEEvRNS_18TensorIteratorBaseET_EUliE_St5arrayIPcLm2EELi4E23TrivialOffsetCalculatorILi1EjESC_NS0_6memory12LoadWithCastILi1EEENSD_13StoreWithCastILi1EEEEEviS6_T0_T2_T3_T4_T5_)
        /*41b4*/ 	.word	0x00000000


	//----- nvinfo : EIATTR_MIN_STACK_SIZE
	.align		4
.L_2857:
        /*41b8*/ 	.byte	0x04, 0x12
        /*41ba*/ 	.short	(.L_2859 - .L_2858)
	.align		4
.L_2858:
        /*41bc*/ 	.word	index@(_ZN2at6native18elementwise_kernelILi128ELi2EZNS0_22gpu_kernel_impl_nocastIZNS0_50_GLOBAL__N__2680c7bb_12_PowKernel_cu_7dd49032_300322pow_scalar_tensor_implIiEEvRNS_18TensorIteratorBaseET_EUliE_EEvS6_RKS7_EUliE_EEviT1_)
        /*41c0*/ 	.word	0x00000000


	//----- nvinfo : EIATTR_MIN_STACK_SIZE
	.align		4
.L_2859:
        /*41c4*/ 	.byte	0x04, 0x12
        /*41c6*/ 	.short	(.L_2861 - .L_2860)
	.align		4
.L_2860:
        /*41c8*/ 	.word	index@(_ZN2at6native27unrolled_elementwise_kernelIZNS0_50_GLOBAL__N__2680c7bb_12_PowKernel_cu_7dd49032_300322pow_scalar_tensor_implIiEEvRNS_18TensorIteratorBaseET_EUliE_St5arrayIPcLm2EELi4E23TrivialOffsetCalculatorILi1EjESC_NS0_6memory15LoadWithoutCastENSD_16StoreWithoutCastEEEviS6_T0_T2_T3_T4_T5_)
        /*41cc*/ 	.word	0x00000000


	//----- nvinfo : EIATTR_MIN_STACK_SIZE
	.align		4
.L_2861:
        /*41d0*/ 	.byte	0x04, 0x12
        /*41d2*/ 	.short	(.L_2863 - .L_2862)
	.align		4
.L_2862:
        /*41d4*/ 	.word	index@(_ZN2at6native29vectorized_elementwise_kernelILi2EZNS0_50_GLOBAL__N__2680c7bb_12_PowKernel_cu_7dd49032_300322pow_scalar_tensor_implIiEEvRNS_18TensorIteratorBaseET_EUliE_St5arrayIPcLm2EEEEviT0_T1_)
        /*41d8*/ 	.word	0x00000000


	//----- nvinfo : EIATTR_MIN_STACK_SIZE
	.align		4
.L_2863:
        /*41dc*/ 	.byte	0x04, 0x12
        /*41de*/ 	.short	(.L_2865 - .L_2864)
	.align		4
.L_2864:
        /*41e0*/ 	.word	index@(_ZN2at6native29vectorized_elementwise_kernelILi4EZNS0_50_GLOBAL__N__2680c7bb_12_PowKernel_cu_7dd49032_300322pow_scalar_tensor_implIiEEvRNS_18TensorIteratorBaseET_EUliE_St5arrayIPcLm2EEEEviT0_T1_)
        /*41e4*/ 	.word	0x00000000


	//----- nvinfo : EIATTR_MIN_STACK_SIZE
	.align		4
.L_2865:
        /*41e8*/ 	.byte	0x04, 0x12
        /*41ea*/ 	.short	(.L_2867 - .L_2866)
	.align		4
.L_2866:
        /*41ec*/ 	.word	index@(_ZN2at6native29vectorized_elementwise_kernelILi8EZNS0_50_GLOBAL__N__2680c7bb_12_PowKernel_cu_7dd49032_300322pow_scalar_tensor_implIiEEvRNS_18TensorIteratorBaseET_EUliE_St5arrayIPcLm2EEEEviT0_T1_)
        /*41f0*/ 	.word	0x00000000


	//----- nvinfo : EIATTR_MIN_STACK_SIZE
	.align		4
.L_2867:
        /*41f4*/ 	.byte	0x04, 0x12
        /*41f6*/ 	.short	(.L_2869 - .L_2868)
	.align		4
.L_2868:
        /*41f8*/ 	.word	index@(_ZN2at6native18elementwise_kernelILi128ELi4EZNS0_15gpu_kernel_implIZZZNS0_50_GLOBAL__N__2680c7bb_12_PowKernel_cu_7dd49032_300324pow_tensor_tensor_kernelERNS_18TensorIteratorBaseEENKUlvE_clEvENKUlvE0_clEvEUlaaE_EEvS5_RKT_EUliE_EEviT1_)
        /*41fc*/ 	.word	0x00000000


	//----- nvinfo : EIATTR_MIN_STACK_SIZE
	.align		4
.L_2869:
        /*4200*/ 	.byte	0x04, 0x12
        /*4202*/ 	.short	(.L_2871 - .L_2870)
	.align		4
.L_2870:
        /*4204*/ 	.word	index@(_ZN2at6native27unrolled_elementwise_kernelIZZZNS0_50_GLOBAL__N__2680c7bb_12_PowKernel_cu_7dd49032_300324pow_tensor_tensor_kernelERNS_18TensorIteratorBaseEENKUlvE_clEvENKUlvE0_clEvEUlaaE_St5arrayIPcLm3EELi4E23TrivialOffsetCalculatorILi2EjESB_ILi1EjENS0_6memory12LoadWithCastILi2EEENSE_13StoreWithCastILi1EEEEEviT_T0_T2_T3_T4_T5_)
        /*4208*/ 	.word	0x00000000


	//----- nvinfo : EIATTR_MIN_STACK_SIZE
	.align		4
.L_2871:
        /*420c*/ 	.byte	0x04, 0x12
        /*420e*/ 	.short	(.L_2873 - .L_2872)
	.align		4
.L_2872:
        /*4210*/ 	.word	index@(_ZN2at6native18elementwise_kernelILi128ELi4EZNS0_22gpu_kernel_impl_nocastIZZZNS0_50_GLOBAL__N__2680c7bb_12_PowKernel_cu_7dd49032_300324pow_tensor_tensor_kernelERNS_18TensorIteratorBaseEENKUlvE_clEvENKUlvE0_clEvEUlaaE_EEvS5_RKT_EUliE_EEviT1_)
        /*4214*/ 	.word	0x00000000


	//----- nvinfo : EIATTR_MIN_STACK_SIZE
	.align		4
.L_2873:
        /*4218*/ 	.byte	0x04, 0x12
        /*421a*/ 	.short	(.L_2875 - .L_2874)
	.align		4
.L_2874:
        /*421c*/ 	.word	index@(_ZN2at6native27unrolled_elementwise_kernelIZZZNS0_50_GLOBAL__N__2680c7bb_12_PowKernel_cu_7dd49032_300324pow_tensor_tensor_kernelERNS_18TensorIteratorBaseEENKUlvE_clEvENKUlvE0_clEvEUlaaE_St5arrayIPcLm3EELi4E23TrivialOffsetCalculatorILi2EjESB_ILi1EjENS0_6memory15LoadWithoutCastENSE_16StoreWithoutCastEEEviT_T0_T2_T3_T4_T5_)
        /*4220*/ 	.word	0x00000000


	//----- nvinfo : EIATTR_MIN_STACK_SIZE
	.align		4
.L_2875:
        /*4224*/ 	.byte	0x04, 0x12
        /*4226*/ 	.short	(.L_2877 - .L_2876)
	.align		4
.L_2876:
        /*4228*/ 	.word	index@(_ZN2at6native29vectorized_elementwise_kernelILi2EZZZNS0_50_GLOBAL__N__2680c7bb_12_PowKernel_cu_7dd49032_300324pow_tensor_tensor_kernelERNS_18TensorIteratorBaseEENKUlvE_clEvENKUlvE0_clEvEUlaaE_St5arrayIPcLm3EEEEviT0_T1_)
        /*422c*/ 	.word	0x00000000


	//----- nvinfo : EIATTR_MIN_STACK_SIZE
	.align		4
.L_2877:
        /*4230*/ 	.byte	0x04, 0x12
        /*4232*/ 	.short	(.L_2879 - .L_2878)
	.align		4
.L_2878:
        /*4234*/ 	.word	index@(_ZN2at6native29vectorized_elementwise_kernelILi4EZZZNS0_50_GLOBAL__N__2680c7bb_12_PowKernel_cu_7dd49032_300324pow_tensor_tensor_kernelERNS_18TensorIteratorBaseEENKUlvE_clEvENKUlvE0_clEvEUlaaE_St5arrayIPcLm3EEEEviT0_T1_)
        /*4238*/ 	.word	0x00000000


	//----- nvinfo : EIATTR_MIN_STACK_SIZE
	.align		4
.L_2879:
        /*423c*/ 	.byte	0x04, 0x12
        /*423e*/ 	.short	(.L_2881 - .L_2880)
	.align		4
.L_2880:
        /*4240*/ 	.word	index@(_ZN2at6native29vectorized_elementwise_kernelILi8EZZZNS0_50_GLOBAL__N__2680c7bb_12_PowKernel_cu_7dd49032_300324pow_tensor_tensor_kernelERNS_18TensorIteratorBaseEENKUlvE_clEvENKUlvE0_clEvEUlaaE_St5arrayIPcLm3EEEEviT0_T1_)
        /*4244*/ 	.word	0x00000000


	//----- nvinfo : EIATTR_MIN_STACK_SIZE
	.align		4
.L_2881:
        /*4248*/ 	.byte	0x04, 0x12
        /*424a*/ 	.short	(.L_2883 - .L_2882)
	.align		4
.L_2882:
        /*424c*/ 	.word	index@(_ZN2at6native18elementwise_kernelILi128ELi4EZNS0_15gpu_kernel_implIZNS0_50_GLOBAL__N__2680c7bb_12_PowKernel_cu_7dd49032_300322pow_scalar_tensor_implIaEEvRNS_18TensorIteratorBaseET_EUlaE_EEvS6_RKS7_EUliE_EEviT1_)
        /*4250*/ 	.word	0x00000000


	//----- nvinfo : EIATTR_MIN_STACK_SIZE
	.align		4
.L_2883:
        /*4254*/ 	.byte	0x04, 0x12
        /*4256*/ 	.short	(.L_2885 - .L_2884)
	.align		4
.L_2884:
        /*4258*/ 	.word	index@(_ZN2at6native27unrolled_elementwise_kernelIZNS0_50_GLOBAL__N__2680c7bb_12_PowKernel_cu_7dd49032_300322pow_scalar_tensor_implIaEEvRNS_18TensorIteratorBaseET_EUlaE_St5arrayIPcLm2EELi4E23TrivialOffsetCalculatorILi1EjESC_NS0_6memory12LoadWithCastILi1EEENSD_13StoreWithCastILi1EEEEEviS6_T0_T2_T3_T4_T5_)
        /*425c*/ 	.word	0x00000000


	//----- nvinfo : EIATTR_MIN_STACK_SIZE
	.align		4
.L_2885:
        /*4260*/ 	.byte	0x04, 0x12
        /*4262*/ 	.short	(.L_2887 - .L_2886)
	.align		4
.L_2886:
        /*4264*/ 	.word	index@(_ZN2at6native18elementwise_kernelILi128ELi4EZNS0_22gpu_kernel_impl_nocastIZNS0_50_GLOBAL__N__2680c7bb_12_PowKernel_cu_7dd49032_300322pow_scalar_tensor_implIaEEvRNS_18TensorIteratorBaseET_EUlaE_EEvS6_RKS7_EUliE_EEviT1_)
        /*4268*/ 	.word	0x00000000


	//----- nvinfo : EIATTR_MIN_STACK_SIZE
	.align		4
.L_2887:
        /*426c*/ 	.byte	0x04, 0x12
        /*426e*/ 	.short	(.L_2889 - .L_2888)
	.align		4
.L_2888:
        /*4270*/ 	.word	index@(_ZN2at6native27unrolled_elementwise_kernelIZNS0_50_GLOBAL__N__2680c7bb_12_PowKernel_cu_7dd49032_300322pow_scalar_tensor_implIaEEvRNS_18TensorIteratorBaseET_EUlaE_St5arrayIPcLm2EELi4E23TrivialOffsetCalculatorILi1EjESC_NS0_6memory15LoadWithoutCastENSD_16StoreWithoutCastEEEviS6_T0_T2_T3_T4_T5_)
        /*4274*/ 	.word	0x00000000


	//----- nvinfo : EIATTR_MIN_STACK_SIZE
	.align		4
.L_2889:
        /*4278*/ 	.byte	0x04, 0x12
        /*427a*/ 	.short	(.L_2891 - .L_2890)
	.align		4
.L_2890:
        /*427c*/ 	.word	index@(_ZN2at6native29vectorized_elementwise_kernelILi2EZNS0_50_GLOBAL__N__2680c7bb_12_PowKernel_cu_7dd49032_300322pow_scalar_tensor_implIaEEvRNS_18TensorIteratorBaseET_EUlaE_St5arrayIPcLm2EEEEviT0_T1_)
        /*4280*/ 	.word	0x00000000


	//----- nvinfo : EIATTR_MIN_STACK_SIZE
	.align		4
.L_2891:
        /*4284*/ 	.byte	0x04, 0x12
        /*4286*/ 	.short	(.L_2893 - .L_2892)
	.align		4
.L_2892:
        /*4288*/ 	.word	index@(_ZN2at6native29vectorized_elementwise_kernelILi4EZNS0_50_GLOBAL__N__2680c7bb_12_PowKernel_cu_7dd49032_300322pow_scalar_tensor_implIaEEvRNS_18TensorIteratorBaseET_EUlaE_St5arrayIPcLm2EEEEviT0_T1_)
        /*428c*/ 	.word	0x00000000


	//----- nvinfo : EIATTR_MIN_STACK_SIZE
	.align		4
.L_2893:
        /*4290*/ 	.byte	0x04, 0x12
        /*4292*/ 	.short	(.L_2895 - .L_2894)
	.align		4
.L_2894:
        /*4294*/ 	.word	index@(_ZN2at6native29vectorized_elementwise_kernelILi8EZNS0_50_GLOBAL__N__2680c7bb_12_PowKernel_cu_7dd49032_300322pow_scalar_tensor_implIaEEvRNS_18TensorIteratorBaseET_EUlaE_St5arrayIPcLm2EEEEviT0_T1_)
        /*4298*/ 	.word	0x00000000


	//----- nvinfo : EIATTR_MIN_STACK_SIZE
	.align		4
.L_2895:
        /*429c*/ 	.byte	0x04, 0x12
        /*429e*/ 	.short	(.L_2897 - .L_2896)
	.align		4
.L_2896:
        /*42a0*/ 	.word	index@(_ZN2at6native18elementwise_kernelILi128ELi4EZNS0_15gpu_kernel_implIZZZNS0_50_GLOBAL__N__2680c7bb_12_PowKernel_cu_7dd49032_300324pow_tensor_tensor_kernelERNS_18TensorIteratorBaseEENKUlvE_clEvENKUlvE_clEvEUlhhE_EEvS5_RKT_EUliE_EEviT1_)
        /*42a4*/ 	.word	0x00000000


	//----- nvinfo : EIATTR_MIN_STACK_SIZE
	.align		4
.L_2897:
        /*42a8*/ 	.byte	0x04, 0x12
        /*42aa*/ 	.short	(.L_2899 - .L_2898)
	.align		4
.L_2898:
        /*42ac*/ 	.word	index@(_ZN2at6native27unrolled_elementwise_kernelIZZZNS0_50_GLOBAL__N__2680c7bb_12_PowKernel_cu_7dd49032_300324pow_tensor_tensor_kernelERNS_18TensorIteratorBaseEENKUlvE_clEvENKUlvE_clEvEUlhhE_St5arrayIPcLm3EELi4E23TrivialOffsetCalculatorILi2EjESB_ILi1EjENS0_6memory12LoadWithCastILi2EEENSE_13StoreWithCastILi1EEEEEviT_T0_T2_T3_T4_T5_)
        /*42b0*/ 	.word	0x00000000


	//----- nvinfo : EIATTR_MIN_STACK_SIZE
	.align		4
.L_2899:
        /*42b4*/ 	.byte	0x04, 0x12
        /*42b6*/ 	.short	(.L_2901 - .L_2900)
	.align		4
.L_2900:
        /*42b8*/ 	.word	index@(_ZN2at6native18elementwise_kernelILi128ELi4EZNS0_22gpu_kernel_impl_nocastIZZZNS0_50_GLOBAL__N__2680c7bb_12_PowKernel_cu_7dd49032_300324pow_tensor_tensor_kernelERNS_18TensorIteratorBaseEENKUlvE_clEvENKUlvE_clEvEUlhhE_EEvS5_RKT_EUliE_EEviT1_)
        /*42bc*/ 	.word	0x00000000


	//----- nvinfo : EIATTR_MIN_STACK_SIZE
	.align		4
.L_2901:
        /*42c0*/ 	.byte	0x04, 0x12
        /*42c2*/ 	.short	(.L_2903 - .L_2902)
	.align		4
.L_2902:
        /*42c4*/ 	.word	index@(_ZN2at6native27unrolled_elementwise_kernelIZZZNS0_50_GLOBAL__N__2680c7bb_12_PowKernel_cu_7dd49032_300324pow_tensor_tensor_kernelERNS_18TensorIteratorBaseEENKUlvE_clEvENKUlvE_clEvEUlhhE_St5arrayIPcLm3EELi4E23TrivialOffsetCalculatorILi2EjESB_ILi1EjENS0_6memory15LoadWithoutCastENSE_16StoreWithoutCastEEEviT_T0_T2_T3_T4_T5_)
        /*42c8*/ 	.word	0x00000000


	//----- nvinfo : EIATTR_MIN_STACK_SIZE
	.align		4
.L_2903:
        /*42cc*/ 	.byte	0x04, 0x12
        /*42ce*/ 	.short	(.L_2905 - .L_2904)
	.align		4
.L_2904:
        /*42d0*/ 	.word	index@(_ZN2at6native29vectorized_elementwise_kernelILi2EZZZNS0_50_GLOBAL__N__2680c7bb_12_PowKernel_cu_7dd49032_300324pow_tensor_tensor_kernelERNS_18TensorIteratorBaseEENKUlvE_clEvENKUlvE_clEvEUlhhE_St5arrayIPcLm3EEEEviT0_T1_)
        /*42d4*/ 	.word	0x00000000


	//----- nvinfo : EIATTR_MIN_STACK_SIZE
	.align		4
.L_2905:
        /*42d8*/ 	.byte	0x04, 0x12
        /*42da*/ 	.short	(.L_2907 - .L_2906)
	.align		4
.L_2906:
        /*42dc*/ 	.word	index@(_ZN2at6native29vectorized_elementwise_kernelILi4EZZZNS0_50_GLOBAL__N__2680c7bb_12_PowKernel_cu_7dd49032_300324pow_tensor_tensor_kernelERNS_18TensorIteratorBaseEENKUlvE_clEvENKUlvE_clEvEUlhhE_St5arrayIPcLm3EEEEviT0_T1_)
        /*42e0*/ 	.word	0x00000000


	//----- nvinfo : EIATTR_MIN_STACK_SIZE
	.align		4
.L_2907:
        /*42e4*/ 	.byte	0x04, 0x12
        /*42e6*/ 	.short	(.L_2909 - .L_2908)
	.align		4
.L_2908:
        /*42e8*/ 	.word	index@(_ZN2at6native29vectorized_elementwise_kernelILi8EZZZNS0_50_GLOBAL__N__2680c7bb_12_PowKernel_cu_7dd49032_300324pow_tensor_tensor_kernelERNS_18TensorIteratorBaseEENKUlvE_clEvENKUlvE_clEvEUlhhE_St5arrayIPcLm3EEEEviT0_T1_)
        /*42ec*/ 	.word	0x00000000


	//----- nvinfo : EIATTR_MIN_STACK_SIZE
	.align		4
.L_2909:
        /*42f0*/ 	.byte	0x04, 0x12
        /*42f2*/ 	.short	(.L_2911 - .L_2910)
	.align		4
.L_2910:
        /*42f4*/ 	.word	index@(_ZN2at6native18elementwise_kernelILi128ELi4EZNS0_15gpu_kernel_implIZNS0_50_GLOBAL__N__2680c7bb_12_PowKernel_cu_7dd49032_300322pow_scalar_tensor_implIhEEvRNS_18TensorIteratorBaseET_EUlhE_EEvS6_RKS7_EUliE_EEviT1_)
        /*42f8*/ 	.word	0x00000000


	//----- nvinfo : EIATTR_MIN_STACK_SIZE
	.align		4
.L_2911:
        /*42fc*/ 	.byte	0x04, 0x12
        /*42fe*/ 	.short	(.L_2913 - .L_2912)
	.align		4
.L_2912:
        /*4300*/ 	.word	index@(_ZN2at6native27unrolled_elementwise_kernelIZNS0_50_GLOBAL__N__2680c7bb_12_PowKernel_cu_7dd49032_300322pow_scalar_tensor_implIhEEvRNS_18TensorIteratorBaseET_EUlhE_St5arrayIPcLm2EELi4E23TrivialOffsetCalculatorILi1EjESC_NS0_6memory12LoadWithCastILi1EEENSD_13StoreWithCastILi1EEEEEviS6_T0_T2_T3_T4_T5_)
        /*4304*/ 	.word	0x00000000


	//----- nvinfo : EIATTR_MIN_STACK_SIZE
	.align		4
.L_2913:
        /*4308*/ 	.byte	0x04, 0x12
        /*430a*/ 	.short	(.L_2915 - .L_2914)
	.align		4
.L_2914:
        /*430c*/ 	.word	index@(_ZN2at6native18elementwise_kernelILi128ELi4EZNS0_22gpu_kernel_impl_nocastIZNS0_50_GLOBAL__N__2680c7bb_12_PowKernel_cu_7dd49032_300322pow_scalar_tensor_implIhEEvRNS_18TensorIteratorBaseET_EUlhE_EEvS6_RKS7_EUliE_EEviT1_)
        /*4310*/ 	.word	0x00000000


	//----- nvinfo : EIATTR_MIN_STACK_SIZE
	.align		4
.L_2915:
        /*4314*/ 	.byte	0x04, 0x12
        /*4316*/ 	.short	(.L_2917 - .L_2916)
	.align		4
.L_2916:
        /*4318*/ 	.word	index@(_ZN2at6native27unrolled_elementwise_kernelIZNS0_50_GLOBAL__N__2680c7bb_12_PowKernel_cu_7dd49032_300322pow_scalar_tensor_implIhEEvRNS_18TensorIteratorBaseET_EUlhE_St5arrayIPcLm2EELi4E23TrivialOffsetCalculatorILi1EjESC_NS0_6memory15LoadWithoutCastENSD_16StoreWithoutCastEEEviS6_T0_T2_T3_T4_T5_)
        /*431c*/ 	.word	0x00000000


	//----- nvinfo : EIATTR_MIN_STACK_SIZE
	.align		4
.L_2917:
        /*4320*/ 	.byte	0x04, 0x12
        /*4322*/ 	.short	(.L_2919 - .L_2918)
	.align		4
.L_2918:
        /*4324*/ 	.word	index@(_ZN2at6native29vectorized_elementwise_kernelILi2EZNS0_50_GLOBAL__N__2680c7bb_12_PowKernel_cu_7dd49032_300322pow_scalar_tensor_implIhEEvRNS_18TensorIteratorBaseET_EUlhE_St5arrayIPcLm2EEEEviT0_T1_)
        /*4328*/ 	.word	0x00000000


	//----- nvinfo : EIATTR_MIN_STACK_SIZE
	.align		4
.L_2919:
        /*432c*/ 	.byte	0x04, 0x12
        /*432e*/ 	.short	(.L_2921 - .L_2920)
	.align		4
.L_2920:
        /*4330*/ 	.word	index@(_ZN2at6native29vectorized_elementwise_kernelILi4EZNS0_50_GLOBAL__N__2680c7bb_12_PowKernel_cu_7dd49032_300322pow_scalar_tensor_implIhEEvRNS_18TensorIteratorBaseET_EUlhE_St5arrayIPcLm2EEEEviT0_T1_)
        /*4334*/ 	.word	0x00000000


	//----- nvinfo : EIATTR_MIN_STACK_SIZE
	.align		4
.L_2921:
        /*4338*/ 	.byte	0x04, 0x12
        /*433a*/ 	.short	(.L_2923 - .L_2922)
	.align		4
.L_2922:
        /*433c*/ 	.word	index@(_ZN2at6native29vectorized_elementwise_kernelILi8EZNS0_50_GLOBAL__N__2680c7bb_12_PowKernel_cu_7dd49032_300322pow_scalar_tensor_implIhEEvRNS_18TensorIteratorBaseET_EUlhE_St5arrayIPcLm2EEEEviT0_T1_)
        /*4340*/ 	.word	0x00000000
.L_2923:


//--------------------- .nv.compat                --------------------------
	.section	.nv.compat,"",@"SHT_CUDA_COMPAT_INFO"
	.align	4
        /*0000*/ 	.byte	0x02, 0x09, 0x01, 0x00, 0x02, 0x02, 0x01, 0x00, 0x02, 0x05, 0x05, 0x00, 0x03, 0x07, 0x01, 0x01
        /*0010*/ 	.byte	0x02, 0x03, 0x00, 0x00, 0x02, 0x06, 0x01, 0x00, 0x04, 0x0b, 0x08, 0x00, 0x01, 0x00, 0x00, 0x00
        /*0020*/ 	.byte	0x00, 0x00, 0x00, 0x00


//--------------------- .nv.info._ZN2at6native18elementwise_kernelILi128ELi4EZNS0_15gpu_kernel_implIZNS0_50_GLOBAL__N__2680c7bb_12_PowKernel_cu_7dd49032_300329pow_tensor_scalar_kernel_implIN3c108BFloat16ES6_EEvRNS_18TensorIteratorBaseET0_EUlS6_E2_EEvS8_RKT_EUliE_EEviT1_ --------------------------
	.section	.nv.info._ZN2at6native18elementwise_kernelILi128ELi4EZNS0_15gpu_kernel_implIZNS0_50_GLOBAL__N__2680c7bb_12_PowKernel_cu_7dd49032_300329pow_tensor_scalar_kernel_implIN3c108BFloat16ES6_EEvRNS_18TensorIteratorBaseET0_EUlS6_E2_EEvS8_RKT_EUliE_EEviT1_,"",@"SHT_CUDA_INFO"
	.sectionflags	@""
	.align	4


	//----- nvinfo : EIATTR_CUDA_API_VERSION
	.align		4
        /*0000*/ 	.byte	0x04, 0x37
        /*0002*/ 	.short	(.L_2925 - .L_2924)
.L_2924:
        /*0004*/ 	.word	0x00000082


	//----- nvinfo : EIATTR_KPARAM_INFO
	.align		4
.L_2925:
        /*0008*/ 	.byte	0x04, 0x17
        /*000a*/ 	.short	(.L_2927 - .L_2926)
.L_2926:
        /*000c*/ 	.word	0x00000000
        /*0010*/ 	.short	0x0001
        /*0012*/ 	.short	0x0008
        /*0014*/ 	.byte	0x00, 0xf0, 0xa1, 0x08


	//----- nvinfo : EIATTR_KPARAM_INFO
	.align		4
.L_2927:
        /*0018*/ 	.byte	0x04, 0x17
        /*001a*/ 	.short	(.L_2929 - .L_2928)
.L_2928:
        /*001c*/ 	.word	0x00000000
        /*0020*/ 	.short	0x0000
        /*0022*/ 	.short	0x0000
        /*0024*/ 	.byte	0x00, 0xf0, 0x11, 0x00


	//----- nvinfo : EIATTR_SPARSE_MMA_MASK
	.align		4
.L_2929:
        /*0028*/ 	.byte	0x03, 0x50
        /*002a*/ 	.short	0x0000


	//----- nvinfo : EIATTR_MAXREG_COUNT
	.align		4
        /*002c*/ 	.byte	0x03, 0x1b
        /*002e*/ 	.short	0x0080


	//----- nvinfo : EIATTR_EXTERNS
	.align		4
        /*0030*/ 	.byte	0x04, 0x0f
        /*0032*/ 	.short	(.L_2931 - .L_2930)


	//   ....[0]....
	.align		4
.L_2930:
        /*0034*/ 	.word	index@(__assertfail)


	//----- nvinfo : EIATTR_MERCURY_ISA_VERSION
	.align		4
.L_2931:
        /*0038*/ 	.byte	0x03, 0x5f
        /*003a*/ 	.short	0x0101


	//----- nvinfo : EIATTR_VRC_CTA_INIT_COUNT
	.align		4
        /*003c*/ 	.byte	0x02, 0x4a
	.zero		1
	.zero		1


	//----- nvinfo : EIATTR_SYSCALL_OFFSETS
	.align		4
        /*0040*/ 	.byte	0x04, 0x46
        /*0042*/ 	.short	(.L_2933 - .L_2932)


	//   ....[0]....
.L_2932:
        /*0044*/ 	.word	0x00002220


	//   ....[1]....
        /*0048*/ 	.word	0x00003160


	//   ....[2]....
        /*004c*/ 	.word	0x00005510


	//   ....[3]....
        /*0050*/ 	.word	0x000062a0


	//   ....[4]....
        /*0054*/ 	.word	0x00008740


	//   ....[5]....
        /*0058*/ 	.word	0x000094d0


	//   ....[6]....
        /*005c*/ 	.word	0x0000b980


	//   ....[7]....
        /*0060*/ 	.word	0x0000c6e0


	//----- nvinfo : EIATTR_EXIT_INSTR_OFFSETS
	.align		4
.L_2933:
        /*0064*/ 	.byte	0x04, 0x1c
        /*0066*/ 	.short	(.L_2935 - .L_2934)


	//   ....[0]....
.L_2934:
        /*0068*/ 	.word	0x00009790


	//   ....[1]....
        /*006c*/ 	.word	0x0000bb60


	//   ....[2]....
        /*0070*/ 	.word	0x0000bba0


	//   ....[3]....
        /*0074*/ 	.word	0x0000bc40


	//   ....[4]....
        /*0078*/ 	.word	0x0000bc80


	//   ....[5]....
        /*007c*/ 	.word	0x0000bcc0


	//   ....[6]....
        /*0080*/ 	.word	0x0000bd50


	//   ....[7]....
        /*0084*/ 	.word	0x0000bd90


	//   ....[8]....
        /*0088*/ 	.word	0x0000be30


	//   ....[9]....
        /*008c*/ 	.word	0x0000be80


	//   ....[10]....
        /*0090*/ 	.word	0x0000bed0


	//   ....[11]....
        /*0094*/ 	.word	0x0000bfb0


	//   ....[12]....
        /*0098*/ 	.word	0x0000c120


	//   ....[13]....
        /*009c*/ 	.word	0x0000c290


	//   ....[14]....
        /*00a0*/ 	.word	0x0000c3f0


	//   ....[15]....
        /*00a4*/ 	.word	0x0000c430


	//   ....[16]....
        /*00a8*/ 	.word	0x0000c470


	//   ....[17]....
        /*00ac*/ 	.word	0x0000c520


	//   ....[18]....
        /*00b0*/ 	.word	0x0000c580


	//   ....[19]....
        /*00b4*/ 	.word	0x0000c6f0


	//   ....[20]....
        /*00b8*/ 	.word	0x0000c800


	//   ....[21]....
        /*00bc*/ 	.word	0x0000c940


	//   ....[22]....
        /*00c0*/ 	.word	0x0000c960


	//----- nvinfo : EIATTR_MAX_THREADS
	.align		4
.L_2935:
        /*00c4*/ 	.byte	0x04, 0x05
        /*00c6*/ 	.short	(.L_2937 - .L_2936)
.L_2936:
        /*00c8*/ 	.word	0x00000080
        /*00cc*/ 	.word	0x00000001
        /*00d0*/ 	.word	0x00000001


	//----- nvinfo : EIATTR_CRS_STACK_SIZE
	.align		4
.L_2937:
        /*00d4*/ 	.byte	0x04, 0x1e
        /*00d6*/ 	.short	(.L_2939 - .L_2938)
.L_2938:
        /*00d8*/ 	.word	0x00000000


	//----- nvinfo : EIATTR_CBANK_PARAM_SIZE
	.align		4
.L_2939:
        /*00dc*/ 	.byte	0x03, 0x19
        /*00de*/ 	.short	0x0230


	//----- nvinfo : EIATTR_PARAM_CBANK
	.align		4
        /*00e0*/ 	.byte	0x04, 0x0a
        /*00e2*/ 	.short	(.L_2941 - .L_2940)
	.align		4
.L_2940:
        /*00e4*/ 	.word	index@(.nv.constant0._ZN2at6native18elementwise_kernelILi128ELi4EZNS0_15gpu_kernel_implIZNS0_50_GLOBAL__N__2680c7bb_12_PowKernel_cu_7dd49032_300329pow_tensor_scalar_kernel_implIN3c108BFloat16ES6_EEvRNS_18TensorIteratorBaseET0_EUlS6_E2_EEvS8_RKT_EUliE_EEviT1_)
        /*00e8*/ 	.short	0x0380
        /*00ea*/ 	.short	0x0230


	//----- nvinfo : EIATTR_SW_WAR
	.align		4
.L_2941:
        /*00ec*/ 	.byte	0x04, 0x36
        /*00ee*/ 	.short	(.L_2943 - .L_2942)
.L_2942:
        /*00f0*/ 	.word	0x00000008
.L_2943:


//--------------------- .nv.info._ZN2at6native27unrolled_elementwise_kernelIZNS0_50_GLOBAL__N__2680c7bb_12_PowKernel_cu_7dd49032_300329pow_tensor_scalar_kernel_implIN3c108BFloat16ES5_EEvRNS_18TensorIteratorBaseET0_EUlS5_E2_St5arrayIPcLm2EELi4E23TrivialOffsetCalculatorILi1EjESE_NS0_6memory12LoadWithCastILi1EEENSF_13StoreWithCastILi1EEEEEviT_S8_T2_T3_T4_T5_ --------------------------
	.section	.nv.info._ZN2at6native27unrolled_elementwise_kernelIZNS0_50_GLOBAL__N__2680c7bb_12_PowKernel_cu_7dd49032_300329pow_tensor_scalar_kernel_implIN3c108BFloat16ES5_EEvRNS_18TensorIteratorBaseET0_EUlS5_E2_St5arrayIPcLm2EELi4E23TrivialOffsetCalculatorILi1EjESE_NS0_6memory12LoadWithCastILi1EEENSF_13StoreWithCastILi1EEEEEviT_S8_T2_T3_T4_T5_,"",@"SHT_CUDA_INFO"
	.sectionflags	@""
	.align	4


	//----- nvinfo : EIATTR_CUDA_API_VERSION
	.align		4
        /*0000*/ 	.byte	0x04, 0x37
        /*0002*/ 	.short	(.L_2945 - .L_2944)
.L_2944:
        /*0004*/ 	.word	0x00000082


	//----- nvinfo : EIATTR_KPARAM_INFO
	.align		4
.L_2945:
        /*0008*/ 	.byte	0x04, 0x17
        /*000a*/ 	.short	(.L_2947 - .L_2946)
.L_2946:
        /*000c*/ 	.word	0x00000000
        /*0010*/ 	.short	0x0006
        /*0012*/ 	.short	0x0034
        /*0014*/ 	.byte	0x00, 0xf0, 0x21, 0x00


	//----- nvinfo : EIATTR_KPARAM_INFO
	.align		4
.L_2947:
        /*0018*/ 	.byte	0x04, 0x17
        /*001a*/ 	.short	(.L_2949 - .L_2948)
.L_2948:
        /*001c*/ 	.word	0x00000000
        /*0020*/ 	.short	0x0005
        /*0022*/ 	.short	0x002c
        /*0024*/ 	.byte	0x00, 0xf0, 0x21, 0x00


	//----- nvinfo : EIATTR_KPARAM_INFO
	.align		4
.L_2949:
        /*0028*/ 	.byte	0x04, 0x17
        /*002a*/ 	.short	(.L_2951 - .L_2950)
.L_2950:
        /*002c*/ 	.word	0x00000000
        /*0030*/ 	.short	0x0004
        /*0032*/ 	.short	0x0029
        /*0034*/ 	.byte	0x00, 0xf0, 0x05, 0x00


	//----- nvinfo : EIATTR_KPARAM_INFO
	.align		4
.L_2951:
        /*0038*/ 	.byte	0x04, 0x17
        /*003a*/ 	.short	(.L_2953 - .L_2952)
.L_2952:
        /*003c*/ 	.word	0x00000000
        /*0040*/ 	.short	0x0003
        /*0042*/ 	.short	0x0028
        /*0044*/ 	.byte	0x00, 0xf0, 0x05, 0x00


	//----- nvinfo : EIATTR_KPARAM_INFO
	.align		4
.L_2953:
        /*0048*/ 	.byte	0x04, 0x17
        /*004a*/ 	.short	(.L_2955 - .L_2954)
.L_2954:
        /*004c*/ 	.word	0x00000000
        /*0050*/ 	.short	0x0002
        /*0052*/ 	.short	0x0018
        /*0054*/ 	.byte	0x00, 0xf0, 0x41, 0x00


	//----- nvinfo : EIATTR_KPARAM_INFO
	.align		4
.L_2955:
        /*0058*/ 	.byte	0x04, 0x17
        /*005a*/ 	.short	(.L_2957 - .L_2956)
.L_2956:
        /*005c*/ 	.word	0x00000000
        /*0060*/ 	.short	0x0001
        /*0062*/ 	.short	0x0008
        /*0064*/ 	.byte	0x00, 0xf0, 0x41, 0x00


	//----- nvinfo : EIATTR_KPARAM_INFO
	.align		4
.L_2957:
        /*0068*/ 	.byte	0x04, 0x17
        /*006a*/ 	.short	(.L_2959 - .L_2958)
.L_2958:
        /*006c*/ 	.word	0x00000000
        /*0070*/ 	.short	0x0000
        /*0072*/ 	.short	0x0000
        /*0074*/ 	.byte	0x00, 0xf0, 0x11, 0x00


	//----- nvinfo : EIATTR_SPARSE_MMA_MASK
	.align		4
.L_2959:
        /*0078*/ 	.byte	0x03, 0x50
        /*007a*/ 	.short	0x0000


	//----- nvinfo : EIATTR_MAXREG_COUNT
	.align		4
        /*007c*/ 	.byte	0x03, 0x1b
        /*007e*/ 	.short	0x00ff


	//----- nvinfo : EIATTR_EXTERNS
	.align		4
        /*0080*/ 	.byte	0x04, 0x0f
        /*0082*/ 	.short	(.L_2961 - .L_2960)


	//   ....[0]....
	.align		4
.L_2960:
        /*0084*/ 	.word	index@(__assertfail)


	//----- nvinfo : EIATTR_MERCURY_ISA_VERSION
	.align		4
.L_2961:
        /*0088*/ 	.byte	0x03, 0x5f
        /*008a*/ 	.short	0x0101


	//----- nvinfo : EIATTR_VRC_CTA_INIT_COUNT
	.align		4
        /*008c*/ 	.byte	0x02, 0x4a
	.zero		1
	.zero		1


	//----- nvinfo : EIATTR_SYSCALL_OFFSETS
	.align		4
        /*0090*/ 	.byte	0x04, 0x46
        /*0092*/ 	.short	(.L_2963 - .L_2962)


	//   ....[0]....
.L_2962:
        /*0094*/ 	.word	0x00001000


	//   ....[1]....
        /*0098*/ 	.word	0x000021e0


	//   ....[2]....
        /*009c*/ 	.word	0x00003300


	//   ....[3]....
        /*00a0*/ 	.word	0x00004410


	//   ....[4]....
        /*00a4*/ 	.word	0x00005600


	//   ....[5]....
        /*00a8*/ 	.word	0x000064e0


	//   ....[6]....
        /*00ac*/ 	.word	0x00007460


	//   ....[7]....
        /*00b0*/ 	.word	0x000083e0


	//----- nvinfo : EIATTR_EXIT_INSTR_OFFSETS
	.align		4
.L_2963:
        /*00b4*/ 	.byte	0x04, 0x1c
        /*00b6*/ 	.short	(.L_2965 - .L_2964)


	//   ....[0]....
.L_2964:
        /*00b8*/ 	.word	0x00007710


	//   ....[1]....
        /*00bc*/ 	.word	0x00007860


	//   ....[2]....
        /*00c0*/ 	.word	0x000078a0


	//   ....[3]....
        /*00c4*/ 	.word	0x00007940


	//   ....[4]....
        /*00c8*/ 	.word	0x00007980


	//   ....[5]....
        /*00cc*/ 	.word	0x000079c0


	//   ....[6]....
        /*00d0*/ 	.word	0x00007a50


	//   ....[7]....
        /*00d4*/ 	.word	0x00007a90


	//   ....[8]....
        /*00d8*/ 	.word	0x00007b30


	//   ....[9]....
        /*00dc*/ 	.word	0x00007b80


	//   ....[10]....
        /*00e0*/ 	.word	0x00007bd0


	//   ....[11]....
        /*00e4*/ 	.word	0x00007cb0


	//   ....[12]....
        /*00e8*/ 	.word	0x00007e20


	//   ....[13]....
        /*00ec*/ 	.word	0x00007f90


	//   ....[14]....
        /*00f0*/ 	.word	0x000080f0


	//   ....[15]....
        /*00f4*/ 	.word	0x00008130


	//   ....[16]....
        /*00f8*/ 	.word	0x00008170


	//   ....[17]....
        /*00fc*/ 	.word	0x00008220


	//   ....[18]....
        /*0100*/ 	.word	0x00008280


	//   ....[19]....
        /*0104*/ 	.word	0x000083f0


	//   ....[20]....
        /*0108*/ 	.word	0x00008500


	//   ....[21]....
        /*010c*/ 	.word	0x00008640


	//   ....[22]....
        /*0110*/ 	.word	0x00008660


	//----- nvinfo : EIATTR_MAX_THREADS
	.align		4
.L_2965:
        /*0114*/ 	.byte	0x04, 0x05
        /*0116*/ 	.short	(.L_2967 - .L_2966)
.L_2966:
        /*0118*/ 	.word	0x00000080
        /*011c*/ 	.word	0x00000001
        /*0120*/ 	.word	0x00000001


	//----- nvinfo : EIATTR_CRS_STACK_SIZE
	.align		4
.L_2967:
        /*0124*/ 	.byte	0x04, 0x1e
        /*0126*/ 	.short	(.L_2969 - .L_2968)
.L_2968:
        /*0128*/ 	.word	0x00000000


	//----- nvinfo : EIATTR_CBANK_PARAM_SIZE
	.align		4
.L_2969:
        /*012c*/ 	.byte	0x03, 0x19
        /*012e*/ 	.short	0x003c


	//----- nvinfo : EIATTR_PARAM_CBANK
	.align		4
        /*0130*/ 	.byte	0x04, 0x0a
        /*0132*/ 	.short	(.L_2971 - .L_2970)
	.align		4
.L_2970:
        /*0134*/ 	.word	index@(.nv.constant0._ZN2at6native27unrolled_elementwise_kernelIZNS0_50_GLOBAL__N__2680c7bb_12_PowKernel_cu_7dd49032_300329pow_tensor_scalar_kernel_implIN3c108BFloat16ES5_EEvRNS_18TensorIteratorBaseET0_EUlS5_E2_St5arrayIPcLm2EELi4E23TrivialOffsetCalculatorILi1EjESE_NS0_6memory12LoadWithCastILi1EEENSF_13StoreWithCastILi1EEEEEviT_S8_T2_T3_T4_T5_)
        /*0138*/ 	.short	0x0380
        /*013a*/ 	.short	0x003c


	//----- nvinfo : EIATTR_SW_WAR
	.align		4
.L_2971:
        /*013c*/ 	.byte	0x04, 0x36
        /*013e*/ 	.short	(.L_2973 - .L_2972)
.L_2972:
        /*0140*/ 	.word	0x00000008
.L_2973:


//--------------------- .nv.info._ZN2at6native18elementwise_kernelILi128ELi4EZNS0_22gpu_kernel_impl_nocastIZNS0_50_GLOBAL__N__2680c7bb_12_PowKernel_cu_7dd49032_300329pow_tensor_scalar_kernel_implIN3c108BFloat16ES6_EEvRNS_18TensorIteratorBaseET0_EUlS6_E2_EEvS8_RKT_EUliE_EEviT1_ --------------------------
	.section	.nv.info._ZN2at6native18elementwise_kernelILi128ELi4EZNS0_22gpu_kernel_impl_nocastIZNS0_50_GLOBAL__N__2680c7bb_12_PowKernel_cu_7dd49032_300329pow_tensor_scalar_kernel_implIN3c108BFloat16ES6_EEvRNS_18TensorIteratorBaseET0_EUlS6_E2_EEvS8_RKT_EUliE_EEviT1_,"",@"SHT_CUDA_INFO"
	.sectionflags	@""
	.align	4


	//----- nvinfo : EIATTR_CUDA_API_VERSION
	.align		4
        /*0000*/ 	.byte	0x04, 0x37
        /*0002*/ 	.short	(.L_2975 - .L_2974)
.L_2974:
        /*0004*/ 	.word	0x00000082


	//----- nvinfo : EIATTR_KPARAM_INFO
	.align		4
.L_2975:
        /*0008*/ 	.byte	0x04, 0x17
        /*000a*/ 	.short	(.L_2977 - .L_2976)
.L_2976:
        /*000c*/ 	.word	0x00000000
        /*0010*/ 	.short	0x0001
        /*0012*/ 	.short	0x0008
        /*0014*/ 	.byte	0x00, 0xf0, 0x81, 0x08


	//----- nvinfo : EIATTR_KPARAM_INFO
	.align		4
.L_2977:
        /*0018*/ 	.byte	0x04, 0x17
        /*001a*/ 	.short	(.L_2979 - .L_2978)
.L_2978:
        /*001c*/ 	.word	0x00000000
        /*0020*/ 	.short	0x0000
        /*0022*/ 	.short	0x0000
        /*0024*/ 	.byte	0x00, 0xf0, 0x11, 0x00


	//----- nvinfo : EIATTR_SPARSE_MMA_MASK
	.align		4
.L_2979:
        /*0028*/ 	.byte	0x03, 0x50
        /*002a*/ 	.short	0x0000


	//----- nvinfo : EIATTR_MAXREG_COUNT
	.align		4
        /*002c*/ 	.byte	0x03, 0x1b
        /*002e*/ 	.short	0x0080


	//----- nvinfo : EIATTR_MERCURY_ISA_VERSION
	.align		4
        /*0030*/ 	.byte	0x03, 0x5f
        /*0032*/ 	.short	0x0101


	//----- nvinfo : EIATTR_VRC_CTA_INIT_COUNT
	.align		4
        /*0034*/ 	.byte	0x02, 0x4a
	.zero		1
	.zero		1


	//----- nvinfo : EIATTR_EXIT_INSTR_OFFSETS
	.align		4
        /*0038*/ 	.byte	0x04, 0x1c
        /*003a*/ 	.short	(.L_2981 - .L_2980)


	//   ....[0]....
.L_2980:
        /*003c*/ 	.word	0x000003a0


	//   ....[1]....
        /*0040*/ 	.word	0x00000450


	//   ....[2]....
        /*0044*/ 	.word	0x00004000


	//   ....[3]....
        /*0048*/ 	.word	0x00005380


	//----- nvinfo : EIATTR_MAX_THREADS
	.align		4
.L_2981:
        /*004c*/ 	.byte	0x04, 0x05
        /*004e*/ 	.short	(.L_2983 - .L_2982)
.L_2982:
        /*0050*/ 	.word	0x00000080
        /*0054*/ 	.word	0x00000001
        /*0058*/ 	.word	0x00000001


	//----- nvinfo : EIATTR_CRS_STACK_SIZE
	.align		4
.L_2983:
        /*005c*/ 	.byte	0x04, 0x1e
        /*005e*/ 	.short	(.L_2985 - .L_2984)
.L_2984:
        /*0060*/ 	.word	0x00000000


	//----- nvinfo : EIATTR_CBANK_PARAM_SIZE
	.align		4
.L_2985:
        /*0064*/ 	.byte	0x03, 0x19
        /*0066*/ 	.short	0x0228


	//----- nvinfo : EIATTR_PARAM_CBANK
	.align		4
        /*0068*/ 	.byte	0x04, 0x0a
        /*006a*/ 	.short	(.L_2987 - .L_2986)
	.align		4
.L_2986:
        /*006c*/ 	.word	index@(.nv.constant0._ZN2at6native18elementwise_kernelILi128ELi4EZNS0_22gpu_kernel_impl_nocastIZNS0_50_GLOBAL__N__2680c7bb_12_PowKernel_cu_7dd49032_300329pow_tensor_scalar_kernel_implIN3c108BFloat16ES6_EEvRNS_18TensorIteratorBaseET0_EUlS6_E2_EEvS8_RKT_EUliE_EEviT1_)
        /*0070*/ 	.short	0x0380
        /*0072*/ 	.short	0x0228


	//----- nvinfo : EIATTR_SW_WAR
	.align		4
.L_2987:
        /*0074*/ 	.byte	0x04, 0x36
        /*0076*/ 	.short	(.L_2989 - .L_2988)
.L_2988:
        /*0078*/ 	.word	0x00000008
.L_2989:


//--------------------- .nv.info._ZN2at6native27unrolled_elementwise_kernelIZNS0_50_GLOBAL__N__2680c7bb_12_PowKernel_cu_7dd49032_300329pow_tensor_scalar_kernel_implIN3c108BFloat16ES5_EEvRNS_18TensorIteratorBaseET0_EUlS5_E2_St5arrayIPcLm2EELi4E23TrivialOffsetCalculatorILi1EjESE_NS0_6memory15LoadWithoutCastENSF_16StoreWithoutCastEEEviT_S8_T2_T3_T4_T5_ --------------------------
	.section	.nv.info._ZN2at6native27unrolled_elementwise_kernelIZNS0_50_GLOBAL__N__2680c7bb_12_PowKernel_cu_7dd49032_300329pow_tensor_scalar_kernel_implIN3c108BFloat16ES5_EEvRNS_18TensorIteratorBaseET0_EUlS5_E2_St5arrayIPcLm2EELi4E23TrivialOffsetCalculatorILi1EjESE_NS0_6memory15LoadWithoutCastENSF_16StoreWithoutCastEEEviT_S8_T2_T3_T4_T5_,"",@"SHT_CUDA_INFO"
	.sectionflags	@""
	.align	4


	//----- nvinfo : EIATTR_CUDA_API_VERSION
	.align		4
        /*0000*/ 	.byte	0x04, 0x37
        /*0002*/ 	.short	(.L_2991 - .L_2990)
.L_2990:
        /*0004*/ 	.word	0x00000082


	//----- nvinfo : EIATTR_KPARAM_INFO
	.align		4
.L_2991:
        /*0008*/ 	.byte	0x04, 0x17
        /*000a*/ 	.short	(.L_2993 - .L_2992)
.L_2992:
        /*000c*/ 	.word	0x00000000
        /*0010*/ 	.short	0x0006
        /*0012*/ 	.short	0x002b
        /*0014*/ 	.byte	0x00, 0xf0, 0x05, 0x00


	//----- nvinfo : EIATTR_KPARAM_INFO
	.align		4
.L_2993:
        /*0018*/ 	.byte	0x04, 0x17
        /*001a*/ 	.short	(.L_2995 - .L_2994)
.L_2994:
        /*001c*/ 	.word	0x00000000
        /*0020*/ 	.short	0x0005
        /*0022*/ 	.short	0x002a
        /*0024*/ 	.byte	0x00, 0xf0, 0x05, 0x00


	//----- nvinfo : EIATTR_KPARAM_INFO
	.align		4
.L_2995:
        /*0028*/ 	.byte	0x04, 0x17
        /*002a*/ 	.short	(.L_2997 - .L_2996)
.L_2996:
        /*002c*/ 	.word	0x00000000
        /*0030*/ 	.short	0x0004
        /*0032*/ 	.short	0x0029
        /*0034*/ 	.byte	0x00, 0xf0, 0x05, 0x00


	//----- nvinfo : EIATTR_KPARAM_INFO
	.align		4
.L_2997:
        /*0038*/ 	.byte	0x04, 0x17
        /*003a*/ 	.short	(.L_2999 - .L_2998)
.L_2998:
        /*003c*/ 	.word	0x00000000
        /*0040*/ 	.short	0x0003
        /*0042*/ 	.short	0x0028
        /*0044*/ 	.byte	0x00, 0xf0, 0x05, 0x00


	//----- nvinfo : EIATTR_KPARAM_INFO
	.align		4
.L_2999:
        /*0048*/ 	.byte	0x04, 0x17
        /*004a*/ 	.short	(.L_3001 - .L_3000)
.L_3000:
        /*004c*/ 	.word	0x00000000
        /*0050*/ 	.short	0x0002
        /*0052*/ 	.short	0x0018
        /*0054*/ 	.byte	0x00, 0xf0, 0x41, 0x00


	//----- nvinfo : EIATTR_KPARAM_INFO
	.align		4
.L_3001:
        /*0058*/ 	.byte	0x04, 0x17
        /*005a*/ 	.short	(.L_3003 - .L_3002)
.L_3002:
        /*005c*/ 	.word	0x00000000
        /*0060*/ 	.short	0x0001
        /*0062*/ 	.short	0x0008
        /*0064*/ 	.byte	0x00, 0xf0, 0x41, 0x00


	//----- nvinfo : EIATTR_KPARAM_INFO
	.align		4
.L_3003:
        /*0068*/ 	.byte	0x04, 0x17
        /*006a*/ 	.short	(.L_3005 - .L_3004)
.L_3004:
        /*006c*/ 	.word	0x00000000
        /*0070*/ 	.short	0x0000
        /*0072*/ 	.short	0x0000
        /*0074*/ 	.byte	0x00, 0xf0, 0x11, 0x00


	//----- nvinfo : EIATTR_SPARSE_MMA_MASK
	.align		4
.L_3005:
        /*0078*/ 	.byte	0x03, 0x50
        /*007a*/ 	.short	0x0000


	//----- nvinfo : EIATTR_MAXREG_COUNT
	.align		4
        /*007c*/ 	.byte	0x03, 0x1b
        /*007e*/ 	.short	0x00ff


	//----- nvinfo : EIATTR_MERCURY_ISA_VERSION
	.align		4
        /*0080*/ 	.byte	0x03, 0x5f
        /*0082*/ 	.short	0x0101


	//----- nvinfo : EIATTR_VRC_CTA_INIT_COUNT
	.align		4
        /*0084*/ 	.byte	0x02, 0x4a
	.zero		1
	.zero		1


	//----- nvinfo : EIATTR_EXIT_INSTR_OFFSETS
	.align		4
        /*0088*/ 	.byte	0x04, 0x1c
        /*008a*/ 	.short	(.L_3007 - .L_3006)


	//   ....[0]....
.L_3006:
        /*008c*/ 	.word	0x00000540


	//   ....[1]....
        /*0090*/ 	.word	0x000005c0


	//----- nvinfo : EIATTR_MAX_THREADS
	.align		4
.L_3007:
        /*0094*/ 	.byte	0x04, 0x05
        /*0096*/ 	.short	(.L_3009 - .L_3008)
.L_3008:
        /*0098*/ 	.word	0x00000080
        /*009c*/ 	.word	0x00000001
        /*00a0*/ 	.word	0x00000001


	//----- nvinfo : EIATTR_CRS_STACK_SIZE
	.align		4
.L_3009:
        /*00a4*/ 	.byte	0x04, 0x1e
        /*00a6*/ 	.short	(.L_3011 - .L_3010)
.L_3010:
        /*00a8*/ 	.word	0x00000000


	//----- nvinfo : EIATTR_CBANK_PARAM_SIZE
	.align		4
.L_3011:
        /*00ac*/ 	.byte	0x03, 0x19
        /*00ae*/ 	.short	0x002c


	//----- nvinfo : EIATTR_PARAM_CBANK
	.align		4
        /*00b0*/ 	.byte	0x04, 0x0a
        /*00b2*/ 	.short	(.L_3013 - .L_3012)
	.align		4
.L_3012:
        /*00b4*/ 	.word	index@(.nv.constant0._ZN2at6native27unrolled_elementwise_kernelIZNS0_50_GLOBAL__N__2680c7bb_12_PowKernel_cu_7dd49032_300329pow_tensor_scalar_kernel_implIN3c108BFloat16ES5_EEvRNS_18TensorIteratorBaseET0_EUlS5_E2_St5arrayIPcLm2EELi4E23TrivialOffsetCalculatorILi1EjESE_NS0_6memory15LoadWithoutCastENSF_16StoreWithoutCastEEEviT_S8_T2_T3_T4_T5_)
        /*00b8*/ 	.short	0x0380
        /*00ba*/ 	.short	0x002c


	//----- nvinfo : EIATTR_SW_WAR
	.align		4
.L_3013:
        /*00bc*/ 	.byte	0x04, 0x36
        /*00be*/ 	.short	(.L_3015 - .L_3014)
.L_3014:
        /*00c0*/ 	.word	0x00000008
.L_3015:


//--------------------- .nv.info._ZN2at6native29vectorized_elementwise_kernelILi2EZNS0_50_GLOBAL__N__2680c7bb_12_PowKernel_cu_7dd49032_300329pow_tensor_scalar_kernel_implIN3c108BFloat16ES5_EEvRNS_18TensorIteratorBaseET0_EUlS5_E2_St5arrayIPcLm2EEEEviS8_T1_ --------------------------
	.section	.nv.info._ZN2at6native29vectorized_elementwise_kernelILi2EZNS0_50_GLOBAL__N__2680c7bb_12_PowKernel_cu_7dd49032_300329pow_tensor_scalar_kernel_implIN3c108BFloat16ES5_EEvRNS_18TensorIteratorBaseET0_EUlS5_E2_St5arrayIPcLm2EEEEviS8_T1_,"",@"SHT_CUDA_INFO"
	.sectionflags	@""
	.align	4


	//----- nvinfo : EIATTR_CUDA_API_VERSION
	.align		4
        /*0000*/ 	.byte	0x04, 0x37
        /*0002*/ 	.short	(.L_3017 - .L_3016)
.L_3016:
        /*0004*/ 	.word	0x00000082


	//----- nvinfo : EIATTR_KPARAM_INFO
	.align		4
.L_3017:
        /*0008*/ 	.byte	0x04, 0x17
        /*000a*/ 	.short	(.L_3019 - .L_3018)
.L_3018:
        /*000c*/ 	.word	0x00000000
        /*0010*/ 	.short	0x0002
        /*0012*/ 	.short	0x0018
        /*0014*/ 	.byte	0x00, 0xf0, 0x41, 0x00


	//----- nvinfo : EIATTR_KPARAM_INFO
	.align		4
.L_3019:
        /*0018*/ 	.byte	0x04, 0x17
        /*001a*/ 	.short	(.L_3021 - .L_3020)
.L_3020:
        /*001c*/ 	.word	0x00000000
        /*0020*/ 	.short	0x0001
        /*0022*/ 	.short	0x0008
        /*0024*/ 	.byte	0x00, 0xf0, 0x41, 0x00


	//----- nvinfo : EIATTR_KPARAM_INFO
	.align		4
.L_3021:
        /*0028*/ 	.byte	0x04, 0x17
        /*002a*/ 	.short	(.L_3023 - .L_3022)
.L_3022:
        /*002c*/ 	.word	0x00000000
        /*0030*/ 	.short	0x0000
        /*0032*/ 	.short	0x0000
        /*0034*/ 	.byte	0x00, 0xf0, 0x11, 0x00


	//----- nvinfo : EIATTR_SPARSE_MMA_MASK
	.align		4
.L_3023:
        /*0038*/ 	.byte	0x03, 0x50
        /*003a*/ 	.short	0x0000


	//----- nvinfo : EIATTR_MAXREG_COUNT
	.align		4
        /*003c*/ 	.byte	0x03, 0x1b
        /*003e*/ 	.short	0x00ff


	//----- nvinfo : EIATTR_MERCURY_ISA_VERSION
	.align		4
        /*0040*/ 	.byte	0x03, 0x5f
        /*0042*/ 	.short	0x0101


	//----- nvinfo : EIATTR_VRC_CTA_INIT_COUNT
	.align		4
        /*0044*/ 	.byte	0x02, 0x4a
	.zero		1
	.zero		1


	//----- nvinfo : EIATTR_EXIT_INSTR_OFFSETS
	.align		4
        /*0048*/ 	.byte	0x04, 0x1c
        /*004a*/ 	.short	(.L_3025 - .L_3024)


	//   ....[0]....
.L_3024:
        /*004c*/ 	.word	0x00000b60


	//   ....[1]....
        /*0050*/ 	.word	0x00000bb0


	//   ....[2]....
        /*0054*/ 	.word	0x00000f40


	//----- nvinfo : EIATTR_MAX_THREADS
	.align		4
.L_3025:
        /*0058*/ 	.byte	0x04, 0x05
        /*005a*/ 	.short	(.L_3027 - .L_3026)
.L_3026:
        /*005c*/ 	.word	0x00000080
        /*0060*/ 	.word	0x00000001
        /*0064*/ 	.word	0x00000001


	//----- nvinfo : EIATTR_CRS_STACK_SIZE
	.align		4
.L_3027:
        /*0068*/ 	.byte	0x04, 0x1e
        /*006a*/ 	.short	(.L_3029 - .L_3028)
.L_3028:
        /*006c*/ 	.word	0x00000000


	//----- nvinfo : EIATTR_CBANK_PARAM_SIZE
	.align		4
.L_3029:
        /*0070*/ 	.byte	0x03, 0x19
        /*0072*/ 	.short	0x0028


	//----- nvinfo : EIATTR_PARAM_CBANK
	.align		4
        /*0074*/ 	.byte	0x04, 0x0a
        /*0076*/ 	.short	(.L_3031 - .L_3030)
	.align		4
.L_3030:
        /*0078*/ 	.word	index@(.nv.constant0._ZN2at6native29vectorized_elementwise_kernelILi2EZNS0_50_GLOBAL__N__2680c7bb_12_PowKernel_cu_7dd49032_300329pow_tensor_scalar_kernel_implIN3c108BFloat16ES5_EEvRNS_18TensorIteratorBaseET0_EUlS5_E2_St5arrayIPcLm2EEEEviS8_T1_)
        /*007c*/ 	.short	0x0380
        /*007e*/ 	.short	0x0028


	//----- nvinfo : EIATTR_SW_WAR
	.align		4
.L_3031:
        /*0080*/ 	.byte	0x04, 0x36
        /*0082*/ 	.short	(.L_3033 - .L_3032)
.L_3032:
        /*0084*/ 	.word	0x00000008
.L_3033:


//--------------------- .nv.info._ZN2at6native29vectorized_elementwise_kernelILi4EZNS0_50_GLOBAL__N__2680c7bb_12_PowKernel_cu_7dd49032_300329pow_tensor_scalar_kernel_implIN3c108BFloat16ES5_EEvRNS_18TensorIteratorBaseET0_EUlS5_E2_St5arrayIPcLm2EEEEviS8_T1_ --------------------------
	.section	.nv.info._ZN2at6native29vectorized_elementwise_kernelILi4EZNS0_50_GLOBAL__N__2680c7bb_12_PowKernel_cu_7dd49032_300329pow_tensor_scalar_kernel_implIN3c108BFloat16ES5_EEvRNS_18TensorIteratorBaseET0_EUlS5_E2_St5arrayIPcLm2EEEEviS8_T1_,"",@"SHT_CUDA_INFO"
	.sectionflags	@""
	.align	4


	//----- nvinfo : EIATTR_CUDA_API_VERSION
	.align		4
        /*0000*/ 	.byte	0x04, 0x37
        /*0002*/ 	.short	(.L_3035 - .L_3034)
.L_3034:
        /*0004*/ 	.word	0x00000082


	//----- nvinfo : EIATTR_KPARAM_INFO
	.align		4
.L_3035:
        /*0008*/ 	.byte	0x04, 0x17
        /*000a*/ 	.short	(.L_3037 - .L_3036)
.L_3036:
        /*000c*/ 	.word	0x00000000
        /*0010*/ 	.short	0x0002
        /*0012*/ 	.short	0x0018
        /*0014*/ 	.byte	0x00, 0xf0, 0x41, 0x00


	//----- nvinfo : EIATTR_KPARAM_INFO
	.align		4
.L_3037:
        /*0018*/ 	.byte	0x04, 0x17
        /*001a*/ 	.short	(.L_3039 - .L_3038)
.L_3038:
        /*001c*/ 	.word	0x00000000
        /*0020*/ 	.short	0x0001
        /*0022*/ 	.short	0x0008
        /*0024*/ 	.byte	0x00, 0xf0, 0x41, 0x00


	//----- nvinfo : EIATTR_KPARAM_INFO
	.align		4
.L_3039:
        /*0028*/ 	.byte	0x04, 0x17
        /*002a*/ 	.short	(.L_3041 - .L_3040)
.L_3040:
        /*002c*/ 	.word	0x00000000
        /*0030*/ 	.short	0x0000
        /*0032*/ 	.short	0x0000
        /*0034*/ 	.byte	0x00, 0xf0, 0x11, 0x00


	//----- nvinfo : EIATTR_SPARSE_MMA_MASK
	.align		4
.L_3041:
        /*0038*/ 	.byte	0x03, 0x50
        /*003a*/ 	.short	0x0000


	//----- nvinfo : EIATTR_MAXREG_COUNT
	.align		4
        /*003c*/ 	.byte	0x03, 0x1b
        /*003e*/ 	.short	0x00ff


	//----- nvinfo : EIATTR_MERCURY_ISA_VERSION
	.align		4
        /*0040*/ 	.byte	0x03, 0x5f
        /*0042*/ 	.short	0x0101


	//----- nvinfo : EIATTR_VRC_CTA_INIT_COUNT
	.align		4
        /*0044*/ 	.byte	0x02, 0x4a
	.zero		1
	.zero		1


	//----- nvinfo : EIATTR_EXIT_INSTR_OFFSETS
	.align		4
        /*0048*/ 	.byte	0x04, 0x1c
        /*004a*/ 	.short	(.L_3043 - .L_3042)


	//   ....[0]....
.L_3042:
        /*004c*/ 	.word	0x00000b60


	//   ....[1]....
        /*0050*/ 	.word	0x00000bb0


	//   ....[2]....
        /*0054*/ 	.word	0x00000f00


	//----- nvinfo : EIATTR_MAX_THREADS
	.align		4
.L_3043:
        /*0058*/ 	.byte	0x04, 0x05
        /*005a*/ 	.short	(.L_3045 - .L_3044)
.L_3044:
        /*005c*/ 	.word	0x00000080
        /*0060*/ 	.word	0x00000001
        /*0064*/ 	.word	0x00000001


	//----- nvinfo : EIATTR_CRS_STACK_SIZE
	.align		4
.L_3045:
        /*0068*/ 	.byte	0x04, 0x1e
        /*006a*/ 	.short	(.L_3047 - .L_3046)
.L_3046:
        /*006c*/ 	.word	0x00000000


	//----- nvinfo : EIATTR_CBANK_PARAM_SIZE
	.align		4
.L_3047:
        /*0070*/ 	.byte	0x03, 0x19
        /*0072*/ 	.short	0x0028


	//----- nvinfo : EIATTR_PARAM_CBANK
	.align		4
        /*0074*/ 	.byte	0x04, 0x0a
        /*0076*/ 	.short	(.L_3049 - .L_3048)
	.align		4
.L_3048:
        /*0078*/ 	.word	index@(.nv.constant0._ZN2at6native29vectorized_elementwise_kernelILi4EZNS0_50_GLOBAL__N__2680c7bb_12_PowKernel_cu_7dd49032_300329pow_tensor_scalar_kernel_implIN3c108BFloat16ES5_EEvRNS_18TensorIteratorBaseET0_EUlS5_E2_St5arrayIPcLm2EEEEviS8_T1_)
        /*007c*/ 	.short	0x0380
        /*007e*/ 	.short	0x0028


	//----- nvinfo : EIATTR_SW_WAR
	.align		4
.L_3049:
        /*0080*/ 	.byte	0x04, 0x36
        /*0082*/ 	.short	(.L_3051 - .L_3050)
.L_3050:
        /*0084*/ 	.word	0x00000008
.L_3051:


//--------------------- .nv.info._ZN2at6native29vectorized_elementwise_kernelILi8EZNS0_50_GLOBAL__N__2680c7bb_12_PowKernel_cu_7dd49032_300329pow_tensor_scalar_kernel_implIN3c108BFloat16ES5_EEvRNS_18TensorIteratorBaseET0_EUlS5_E2_St5arrayIPcLm2EEEEviS8_T1_ --------------------------
	.section	.nv.info._ZN2at6native29vectorized_elementwise_kernelILi8EZNS0_50_GLOBAL__N__2680c7bb_12_PowKernel_cu_7dd49032_300329pow_tensor_scalar_kernel_implIN3c108BFloat16ES5_EEvRNS_18TensorIteratorBaseET0_EUlS5_E2_St5arrayIPcLm2EEEEviS8_T1_,"",@"SHT_CUDA_INFO"
	.sectionflags	@""
	.align	4


	//----- nvinfo : EIATTR_CUDA_API_VERSION
	.align		4
        /*0000*/ 	.byte	0x04, 0x37
        /*0002*/ 	.short	(.L_3053 - .L_3052)
.L_3052:
        /*0004*/ 	.word	0x00000082


	//----- nvinfo : EIATTR_KPARAM_INFO
	.align		4
.L_3053:
        /*0008*/ 	.byte	0x04, 0x17
        /*000a*/ 	.short	(.L_3055 - .L_3054)
.L_3054:
        /*000c*/ 	.word	0x00000000
        /*0010*/ 	.short	0x0002
        /*0012*/ 	.short	0x0018
        /*0014*/ 	.byte	0x00, 0xf0, 0x41, 0x00


	//----- nvinfo : EIATTR_KPARAM_INFO
	.align		4
.L_3055:
        /*0018*/ 	.byte	0x04, 0x17
        /*001a*/ 	.short	(.L_3057 - .L_3056)
.L_3056:
        /*001c*/ 	.word	0x00000000
        /*0020*/ 	.short	0x0001
        /*0022*/ 	.short	0x0008
        /*0024*/ 	.byte	0x00, 0xf0, 0x41, 0x00


	//----- nvinfo : EIATTR_KPARAM_INFO
	.align		4
.L_3057:
        /*0028*/ 	.byte	0x04, 0x17
        /*002a*/ 	.short	(.L_3059 - .L_3058)
.L_3058:
        /*002c*/ 	.word	0x00000000
        /*0030*/ 	.short	0x0000
        /*0032*/ 	.short	0x0000
        /*0034*/ 	.byte	0x00, 0xf0, 0x11, 0x00


	//----- nvinfo : EIATTR_SPARSE_MMA_MASK
	.align		4
.L_3059:
        /*0038*/ 	.byte	0x03, 0x50
        /*003a*/ 	.short	0x0000


	//----- nvinfo : EIATTR_MAXREG_COUNT
	.align		4
        /*003c*/ 	.byte	0x03, 0x1b
        /*003e*/ 	.short	0x00ff


	//----- nvinfo : EIATTR_MERCURY_ISA_VERSION
	.align		4
        /*0040*/ 	.byte	0x03, 0x5f
        /*0042*/ 	.short	0x0101


	//----- nvinfo : EIATTR_VRC_CTA_INIT_COUNT
	.align		4
        /*0044*/ 	.byte	0x02, 0x4a
	.zero		1
	.zero		1


	//----- nvinfo : EIATTR_EXIT_INSTR_OFFSETS
	.align		4
        /*0048*/ 	.byte	0x04, 0x1c
        /*004a*/ 	.short	(.L_3061 - .L_3060)


	//   ....[0]....
.L_3060:
        /*004c*/ 	.word	0x00000b60


	//   ....[1]....
        /*0050*/ 	.word	0x00000bb0


	//   ....[2]....
        /*0054*/ 	.word	0x00000ee0


	//----- nvinfo : EIATTR_MAX_THREADS
	.align		4
.L_3061:
        /*0058*/ 	.byte	0x04, 0x05
        /*005a*/ 	.short	(.L_3063 - .L_3062)
.L_3062:
        /*005c*/ 	.word	0x00000080
        /*0060*/ 	.word	0x00000001
        /*0064*/ 	.word	0x00000001


	//----- nvinfo : EIATTR_CRS_STACK_SIZE
	.align		4
.L_3063:
        /*0068*/ 	.byte	0x04, 0x1e
        /*006a*/ 	.short	(.L_3065 - .L_3064)
.L_3064:
        /*006c*/ 	.word	0x00000000


	//----- nvinfo : EIATTR_CBANK_PARAM_SIZE
	.align		4
.L_3065:
        /*0070*/ 	.byte	0x03, 0x19
        /*0072*/ 	.short	0x0028


	//----- nvinfo : EIATTR_PARAM_CBANK
	.align		4
        /*0074*/ 	.byte	0x04, 0x0a
        /*0076*/ 	.short	(.L_3067 - .L_3066)
	.align		4
.L_3066:
        /*0078*/ 	.word	index@(.nv.constant0._ZN2at6native29vectorized_elementwise_kernelILi8EZNS0_50_GLOBAL__N__2680c7bb_12_PowKernel_cu_7dd49032_300329pow_tensor_scalar_kernel_implIN3c108BFloat16ES5_EEvRNS_18TensorIteratorBaseET0_EUlS5_E2_St5arrayIPcLm2EEEEviS8_T1_)
        /*007c*/ 	.short	0x0380
        /*007e*/ 	.short	0x0028


	//----- nvinfo : EIATTR_SW_WAR
	.align		4
.L_3067:
        /*0080*/ 	.byte	0x04, 0x36
        /*0082*/ 	.short	(.L_3069 - .L_3068)
.L_3068:
        /*0084*/ 	.word	0x00000008
.L_3069:


//--------------------- .nv.info._ZN2at6native18elementwise_kernelILi128ELi4EZNS0_15gpu_kernel_implIZNS0_50_GLOBAL__N__2680c7bb_12_PowKernel_cu_7dd49032_300329pow_tensor_scalar_kernel_implIN3c108BFloat16ES6_EEvRNS_18TensorIteratorBaseET0_EUlS6_E1_EEvS8_RKT_EUliE_EEviT1_ --------------------------
	.section	.nv.info._ZN2at6native18elementwise_kernelILi128ELi4EZNS0_15gpu_kernel_implIZNS0_50_GLOBAL__N__2680c7bb_12_PowKernel_cu_7dd49032_300329pow_tensor_scalar_kernel_implIN3c108BFloat16ES6_EEvRNS_18TensorIteratorBaseET0_EUlS6_E1_EEvS8_RKT_EUliE_EEviT1_,"",@"SHT_CUDA_INFO"
	.sectionflags	@""
	.align	4


	//----- nvinfo : EIATTR_CUDA_API_VERSION
	.align		4
        /*0000*/ 	.byte	0x04, 0x37
        /*0002*/ 	.short	(.L_3071 - .L_3070)
.L_3070:
        /*0004*/ 	.word	0x00000082


	//----- nvinfo : EIATTR_KPARAM_INFO
	.align		4
.L_3071:
        /*0008*/ 	.byte	0x04, 0x17
        /*000a*/ 	.short	(.L_3073 - .L_3072)
.L_3072:
        /*000c*/ 	.word	0x00000000
        /*0010*/ 	.short	0x0001
        /*0012*/ 	.short	0x0008
        /*0014*/ 	.byte	0x00, 0xf0, 0x81, 0x08


	//----- nvinfo : EIATTR_KPARAM_INFO
	.align		4
.L_3073:
        /*0018*/ 	.byte	0x04, 0x17
        /*001a*/ 	.short	(.L_3075 - .L_3074)
.L_3074:
        /*001c*/ 	.word	0x00000000
        /*0020*/ 	.short	0x0000
        /*0022*/ 	.short	0x0000
        /*0024*/ 	.byte	0x00, 0xf0, 0x11, 0x00


	//----- nvinfo : EIATTR_SPARSE_MMA_MASK
	.align		4
.L_3075:
        /*0028*/ 	.byte	0x03, 0x50
        /*002a*/ 	.short	0x0000


	//----- nvinfo : EIATTR_MAXREG_COUNT
	.align		4
        /*002c*/ 	.byte	0x03, 0x1b
        /*002e*/ 	.short	0x0080


	//----- nvinfo : EIATTR_EXTERNS
	.align		4
        /*0030*/ 	.byte	0x04, 0x0f
        /*0032*/ 	.short	(.L_3077 - .L_3076)


	//   ....[0]....
	.align		4
.L_3076:
        /*0034*/ 	.word	index@(__assertfail)


	//----- nvinfo : EIATTR_MERCURY_ISA_VERSION
	.align		4
.L_3077:
        /*0038*/ 	.byte	0x03, 0x5f
        /*003a*/ 	.short	0x0101


	//----- nvinfo : EIATTR_VRC_CTA_INIT_COUNT
	.align		4
        /*003c*/ 	.byte	0x02, 0x4a
	.zero		1
	.zero		1


	//----- nvinfo : EIATTR_SYSCALL_OFFSETS
	.align		4
        /*0040*/ 	.byte	0x04, 0x46
        /*0042*/ 	.short	(.L_3079 - .L_3078)


	//   ....[0]....
.L_3078:
        /*0044*/ 	.word	0x00002210


	//   ....[1]....
        /*0048*/ 	.word	0x000032a0


	//   ....[2]....
        /*004c*/ 	.word	0x00005650


	//   ....[3]....
        /*0050*/ 	.word	0x00006530


	//   ....[4]....
        /*0054*/ 	.word	0x000089d0


	//   ....[5]....
        /*0058*/ 	.word	0x000098b0


	//   ....[6]....
        /*005c*/ 	.word	0x0000bd60


	//   ....[7]....
        /*0060*/ 	.word	0x0000cc50


	//----- nvinfo : EIATTR_EXIT_INSTR_OFFSETS
	.align		4
.L_3079:
        /*0064*/ 	.byte	0x04, 0x1c
        /*0066*/ 	.short	(.L_3081 - .L_3080)


	//   ....[0]....
.L_3080:
        /*0068*/ 	.word	0x00009b70


	//   ....[1]....
        /*006c*/ 	.word	0x0000c0d0


	//   ....[2]....
        /*0070*/ 	.word	0x0000c110


	//   ....[3]....
        /*0074*/ 	.word	0x0000c1b0


	//   ....[4]....
        /*0078*/ 	.word	0x0000c1f0


	//   ....[5]....
        /*007c*/ 	.word	0x0000c230


	//   ....[6]....
        /*0080*/ 	.word	0x0000c2c0


	//   ....[7]....
        /*0084*/ 	.word	0x0000c300


	//   ....[8]....
        /*0088*/ 	.word	0x0000c3a0


	//   ....[9]....
        /*008c*/ 	.word	0x0000c3f0


	//   ....[10]....
        /*0090*/ 	.word	0x0000c440


	//   ....[11]....
        /*0094*/ 	.word	0x0000c520


	//   ....[12]....
        /*0098*/ 	.word	0x0000c690


	//   ....[13]....
        /*009c*/ 	.word	0x0000c800


	//   ....[14]....
        /*00a0*/ 	.word	0x0000c960


	//   ....[15]....
        /*00a4*/ 	.word	0x0000c9a0


	//   ....[16]....
        /*00a8*/ 	.word	0x0000c9e0


	//   ....[17]....
        /*00ac*/ 	.word	0x0000ca90


	//   ....[18]....
        /*00b0*/ 	.word	0x0000caf0


	//   ....[19]....
        /*00b4*/ 	.word	0x0000cc60


	//   ....[20]....
        /*00b8*/ 	.word	0x0000cd70


	//   ....[21]....
        /*00bc*/ 	.word	0x0000ceb0


	//   ....[22]....
        /*00c0*/ 	.word	0x0000ced0


	//----- nvinfo : EIATTR_MAX_THREADS
	.align		4
.L_3081:
        /*00c4*/ 	.byte	0x04, 0x05
        /*00c6*/ 	.short	(.L_3083 - .L_3082)
.L_3082:
        /*00c8*/ 	.word	0x00000080
        /*00cc*/ 	.word	0x00000001
        /*00d0*/ 	.word	0x00000001


	//----- nvinfo : EIATTR_CRS_STACK_SIZE
	.align		4
.L_3083:
        /*00d4*/ 	.byte	0x04, 0x1e
        /*00d6*/ 	.short	(.L_3085 - .L_3084)
.L_3084:
        /*00d8*/ 	.word	0x00000000


	//----- nvinfo : EIATTR_CBANK_PARAM_SIZE
	.align		4
.L_3085:
        /*00dc*/ 	.byte	0x03, 0x19
        /*00de*/ 	.short	0x0228


	//----- nvinfo : EIATTR_PARAM_CBANK
	.align		4
        /*00e0*/ 	.byte	0x04, 0x0a
        /*00e2*/ 	.short	(.L_3087 - .L_3086)
	.align		4
.L_3086:
        /*00e4*/ 	.word	index@(.nv.constant0._ZN2at6native18elementwise_kernelILi128ELi4EZNS0_15gpu_kernel_implIZNS0_50_GLOBAL__N__2680c7bb_12_PowKernel_cu_7dd49032_300329pow_tensor_scalar_kernel_implIN3c108BFloat16ES6_EEvRNS_18TensorIteratorBaseET0_EUlS6_E1_EEvS8_RKT_EUliE_EEviT1_)
        /*00e8*/ 	.short	0x0380
        /*00ea*/ 	.short	0x0228


	//----- nvinfo : EIATTR_SW_WAR
	.align		4
.L_3087:
        /*00ec*/ 	.byte	0x04, 0x36
        /*00ee*/ 	.short	(.L_3089 - .L_3088)
.L_3088:
        /*00f0*/ 	.word	0x00000008
.L_3089:


//--------------------- .nv.info._ZN2at6native27unrolled_elementwise_kernelIZNS0_50_GLOBAL__N__2680c7bb_12_PowKernel_cu_7dd49032_300329pow_tensor_scalar_kernel_implIN3c108BFloat16ES5_EEvRNS_18TensorIteratorBaseET0_EUlS5_E1_St5arrayIPcLm2EELi4E23TrivialOffsetCalculatorILi1EjESE_NS0_6memory12LoadWithCastILi1EEENSF_13StoreWithCastILi1EEEEEviT_S8_T2_T3_T4_T5_ --------------------------
	.section	.nv.info._ZN2at6native27unrolled_elementwise_kernelIZNS0_50_GLOBAL__N__2680c7bb_12_PowKernel_cu_7dd49032_300329pow_tensor_scalar_kernel_implIN3c108BFloat16ES5_EEvRNS_18TensorIteratorBaseET0_EUlS5_E1_St5arrayIPcLm2EELi4E23TrivialOffsetCalculatorILi1EjESE_NS0_6memory12LoadWithCastILi1EEENSF_13StoreWithCastILi1EEEEEviT_S8_T2_T3_T4_T5_,"",@"SHT_CUDA_INFO"
	.sectionflags	@""
	.align	4


	//----- nvinfo : EIATTR_CUDA_API_VERSION
	.align		4
        /*0000*/ 	.byte	0x04, 0x37
        /*0002*/ 	.short	(.L_3091 - .L_3090)
.L_3090:
        /*0004*/ 	.word	0x00000082


	//----- nvinfo : EIATTR_KPARAM_INFO
	.align		4
.L_3091:
        /*0008*/ 	.byte	0x04, 0x17
        /*000a*/ 	.short	(.L_3093 - .L_3092)
.L_3092:
        /*000c*/ 	.word	0x00000000
        /*0010*/ 	.short	0x0006
        /*0012*/ 	.short	0x002c
        /*0014*/ 	.byte	0x00, 0xf0, 0x21, 0x00


	//----- nvinfo : EIATTR_KPARAM_INFO
	.align		4
.L_3093:
        /*0018*/ 	.byte	0x04, 0x17
        /*001a*/ 	.short	(.L_3095 - .L_3094)
.L_3094:
        /*001c*/ 	.word	0x00000000
        /*0020*/ 	.short	0x0005
        /*0022*/ 	.short	0x0024
        /*0024*/ 	.byte	0x00, 0xf0, 0x21, 0x00


	//----- nvinfo : EIATTR_KPARAM_INFO
	.align		4
.L_3095:
        /*0028*/ 	.byte	0x04, 0x17
        /*002a*/ 	.short	(.L_3097 - .L_3096)
.L_3096:
        /*002c*/ 	.word	0x00000000
        /*0030*/ 	.short	0x0004
        /*0032*/ 	.short	0x0021
        /*0034*/ 	.byte	0x00, 0xf0, 0x05, 0x00


	//----- nvinfo : EIATTR_KPARAM_INFO
	.align		4
.L_3097:
        /*0038*/ 	.byte	0x04, 0x17
        /*003a*/ 	.short	(.L_3099 - .L_3098)
.L_3098:
        /*003c*/ 	.word	0x00000000
        /*0040*/ 	.short	0x0003
        /*0042*/ 	.short	0x0020
        /*0044*/ 	.byte	0x00, 0xf0, 0x05, 0x00


	//----- nvinfo : EIATTR_KPARAM_INFO
	.align		4
.L_3099:
        /*0048*/ 	.byte	0x04, 0x17
        /*004a*/ 	.short	(.L_3101 - .L_3100)
.L_3100:
        /*004c*/ 	.word	0x00000000
        /*0050*/ 	.short	0x0002
        /*0052*/ 	.short	0x0010
        /*0054*/ 	.byte	0x00, 0xf0, 0x41, 0x00


	//----- nvinfo : EIATTR_KPARAM_INFO
	.align		4
.L_3101:
        /*0058*/ 	.byte	0x04, 0x17
        /*005a*/ 	.short	(.L_3103 - .L_3102)
.L_3102:
        /*005c*/ 	.word	0x00000000
        /*0060*/ 	.short	0x0001
        /*0062*/ 	.short	0x0008
        /*0064*/ 	.byte	0x00, 0xf0, 0x21, 0x00


	//----- nvinfo : EIATTR_KPARAM_INFO
	.align		4
.L_3103:
        /*0068*/ 	.byte	0x04, 0x17
        /*006a*/ 	.short	(.L_3105 - .L_3104)
.L_3104:
        /*006c*/ 	.word	0x00000000
        /*0070*/ 	.short	0x0000
        /*0072*/ 	.short	0x0000
        /*0074*/ 	.byte	0x00, 0xf0, 0x11, 0x00


	//----- nvinfo : EIATTR_SPARSE_MMA_MASK
	.align		4
.L_3105:
        /*0078*/ 	.byte	0x03, 0x50
        /*007a*/ 	.short	0x0000


	//----- nvinfo : EIATTR_MAXREG_COUNT
	.align		4
        /*007c*/ 	.byte	0x03, 0x1b
        /*007e*/ 	.short	0x00ff


	//----- nvinfo : EIATTR_EXTERNS
	.align		4
        /*0080*/ 	.byte	0x04, 0x0f
        /*0082*/ 	.short	(.L_3107 - .L_3106)


	//   ....[0]....
	.align		4
.L_3106:
        /*0084*/ 	.word	index@(__assertfail)


	//----- nvinfo : EIATTR_MERCURY_ISA_VERSION
	.align		4
.L_3107:
        /*0088*/ 	.byte	0x03, 0x5f
        /*008a*/ 	.short	0x0101


	//----- nvinfo : EIATTR_VRC_CTA_INIT_COUNT
	.align		4
        /*008c*/ 	.byte	0x02, 0x4a
	.zero		1
	.zero		1


	//----- nvinfo : EIATTR_SYSCALL_OFFSETS
	.align		4
        /*0090*/ 	.byte	0x04, 0x46
        /*0092*/ 	.short	(.L_3109 - .L_3108)


	//   ....[0]....
.L_3108:
        /*0094*/ 	.word	0x00001000


	//   ....[1]....
        /*0098*/ 	.word	0x000021e0


	//   ....[2]....
        /*009c*/ 	.word	0x00003300


	//   ....[3]....
        /*00a0*/ 	.word	0x00004410


	//   ....[4]....
        /*00a4*/ 	.word	0x00005c10


	//   ....[5]....
        /*00a8*/ 	.word	0x00006ae0


	//   ....[6]....
        /*00ac*/ 	.word	0x00007a80


	//   ....[7]....
        /*00b0*/ 	.word	0x00008a00


	//----- nvinfo : EIATTR_EXIT_INSTR_OFFSETS
	.align		4
.L_3109:
        /*00b4*/ 	.byte	0x04, 0x1c
        /*00b6*/ 	.short	(.L_3111 - .L_3110)


	//   ....[0]....
.L_3110:
        /*00b8*/ 	.word	0x00007d30


	//   ....[1]....
        /*00bc*/ 	.word	0x00007e80


	//   ....[2]....
        /*00c0*/ 	.word	0x00007ec0


	//   ....[3]....
        /*00c4*/ 	.word	0x00007f60


	//   ....[4]....
        /*00c8*/ 	.word	0x00007fa0


	//   ....[5]....
        /*00cc*/ 	.word	0x00007fe0


	//   ....[6]....
        /*00d0*/ 	.word	0x00008070


	//   ....[7]....
        /*00d4*/ 	.word	0x000080b0


	//   ....[8]....
        /*00d8*/ 	.word	0x00008150


	//   ....[9]....
        /*00dc*/ 	.word	0x000081a0


	//   ....[10]....
        /*00e0*/ 	.word	0x000081f0


	//   ....[11]....
        /*00e4*/ 	.word	0x000082d0


	//   ....[12]....
        /*00e8*/ 	.word	0x00008440


	//   ....[13]....
        /*00ec*/ 	.word	0x000085b0


	//   ....[14]....
        /*00f0*/ 	.word	0x00008710


	//   ....[15]....
        /*00f4*/ 	.word	0x00008750


	//   ....[16]....
        /*00f8*/ 	.word	0x00008790


	//   ....[17]....
        /*00fc*/ 	.word	0x00008840


	//   ....[18]....
        /*0100*/ 	.word	0x000088a0


	//   ....[19]....
        /*0104*/ 	.word	0x00008a10


	//   ....[20]....
        /*0108*/ 	.word	0x00008b20


	//   ....[21]....
        /*010c*/ 	.word	0x00008c60


	//   ....[22]....
        /*0110*/ 	.word	0x00008c80


	//----- nvinfo : EIATTR_MAX_THREADS
	.align		4
.L_3111:
        /*0114*/ 	.byte	0x04, 0x05
        /*0116*/ 	.short	(.L_3113 - .L_3112)
.L_3112:
        /*0118*/ 	.word	0x00000080
        /*011c*/ 	.word	0x00000001
        /*0120*/ 	.word	0x00000001


	//----- nvinfo : EIATTR_CRS_STACK_SIZE
	.align		4
.L_3113:
        /*0124*/ 	.byte	0x04, 0x1e
        /*0126*/ 	.short	(.L_3115 - .L_3114)
.L_3114:
        /*0128*/ 	.word	0x00000000


	//----- nvinfo : EIATTR_CBANK_PARAM_SIZE
	.align		4
.L_3115:
        /*012c*/ 	.byte	0x03, 0x19
        /*012e*/ 	.short	0x0034


	//----- nvinfo : EIATTR_PARAM_CBANK
	.align		4
        /*0130*/ 	.byte	0x04, 0x0a
        /*0132*/ 	.short	(.L_3117 - .L_3116)
	.align		4
.L_3116:
        /*0134*/ 	.word	index@(.nv.constant0._ZN2at6native27unrolled_elementwise_kernelIZNS0_50_GLOBAL__N__2680c7bb_12_PowKernel_cu_7dd49032_300329pow_tensor_scalar_kernel_implIN3c108BFloat16ES5_EEvRNS_18TensorIteratorBaseET0_EUlS5_E1_St5arrayIPcLm2EELi4E23TrivialOffsetCalculatorILi1EjESE_NS0_6memory12LoadWithCastILi1EEENSF_13StoreWithCastILi1EEEEEviT_S8_T2_T3_T4_T5_)
        /*0138*/ 	.short	0x0380
        /*013a*/ 	.short	0x0034


	//----- nvinfo : EIATTR_SW_WAR
	.align		4
.L_3117:
        /*013c*/ 	.byte	0x04, 0x36
        /*013e*/ 	.short	(.L_3119 - .L_3118)
.L_3118:
        /*0140*/ 	.word	0x00000008
.L_3119:


//--------------------- .nv.info._ZN2at6native18elementwise_kernelILi128ELi4EZNS0_22gpu_kernel_impl_nocastIZNS0_50_GLOBAL__N__2680c7bb_12_PowKernel_cu_7dd49032_300329pow_tensor_scalar_kernel_implIN3c108BFloat16ES6_EEvRNS_18TensorIteratorBaseET0_EUlS6_E1_EEvS8_RKT_EUliE_EEviT1_ --------------------------
	.section	.nv.info._ZN2at6native18elementwise_kernelILi128ELi4EZNS0_22gpu_kernel_impl_nocastIZNS0_50_GLOBAL__N__2680c7bb_12_PowKernel_cu_7dd49032_300329pow_tensor_scalar_kernel_implIN3c108BFloat16ES6_EEvRNS_18TensorIteratorBaseET0_EUlS6_E1_EEvS8_RKT_EUliE_EEviT1_,"",@"SHT_CUDA_INFO"
	.sectionflags	@""
	.align	4


	//----- nvinfo : EIATTR_CUDA_API_VERSION
	.align		4
        /*0000*/ 	.byte	0x04, 0x37
        /*0002*/ 	.short	(.L_3121 - .L_3120)
.L_3120:
        /*0004*/ 	.word	0x00000082


	//----- nvinfo : EIATTR_KPARAM_INFO
	.align		4
.L_3121:
        /*0008*/ 	.byte	0x04, 0x17
        /*000a*/ 	.short	(.L_3123 - .L_3122)
.L_3122:
        /*000c*/ 	.word	0x00000000
        /*0010*/ 	.short	0x0001
        /*0012*/ 	.short	0x0008
        /*0014*/ 	.byte	0x00, 0xf0, 0x61, 0x08


	//----- nvinfo : EIATTR_KPARAM_INFO
	.align		4
.L_3123:
        /*0018*/ 	.byte	0x04, 0x17
        /*001a*/ 	.short	(.L_3125 - .L_3124)
.L_3124:
        /*001c*/ 	.word	0x00000000
        /*0020*/ 	.short	0x0000
        /*0022*/ 	.short	0x0000
        /*0024*/ 	.byte	0x00, 0xf0, 0x11, 0x00


	//----- nvinfo : EIATTR_SPARSE_MMA_MASK
	.align		4
.L_3125:
        /*0028*/ 	.byte	0x03, 0x50
        /*002a*/ 	.short	0x0000


	//----- nvinfo : EIATTR_MAXREG_COUNT
	.align		4
        /*002c*/ 	.byte	0x03, 0x1b
        /*002e*/ 	.short	0x0080


	//----- nvinfo : EIATTR_MERCURY_ISA_VERSION
	.align		4
        /*0030*/ 	.byte	0x03, 0x5f
        /*0032*/ 	.short	0x0101


	//----- nvinfo : EIATTR_VRC_CTA_INIT_COUNT
	.align		4
        /*0034*/ 	.byte	0x02, 0x4a
	.zero		1
	.zero		1


	//----- nvinfo : EIATTR_EXIT_INSTR_OFFSETS
	.align		4
        /*0038*/ 	.byte	0x04, 0x1c
        /*003a*/ 	.short	(.L_3127 - .L_3126)


	//   ....[0]....
.L_3126:
        /*003c*/ 	.word	0x000007d0


	//   ....[1]....
        /*0040*/ 	.word	0x000009e0


	//   ....[2]....
        /*0044*/ 	.word	0x00004a30


	//   ....[3]....
        /*0048*/ 	.word	0x00005f20


	//----- nvinfo : EIATTR_MAX_THREADS
	.align		4
.L_3127:
        /*004c*/ 	.byte	0x04, 0x05
        /*004e*/ 	.short	(.L_3129 - .L_3128)
.L_3128:
        /*0050*/ 	.word	0x00000080
        /*0054*/ 	.word	0x00000001
        /*0058*/ 	.word	0x00000001


	//----- nvinfo : EIATTR_CRS_STACK_SIZE
	.align		4
.L_3129:
        /*005c*/ 	.byte	0x04, 0x1e
        /*005e*/ 	.short	(.L_3131 - .L_3130)
.L_3130:
        /*0060*/ 	.word	0x00000000


	//----- nvinfo : EIATTR_CBANK_PARAM_SIZE
	.align		4
.L_3131:
        /*0064*/ 	.byte	0x03, 0x19
        /*0066*/ 	.short	0x0220


	//----- nvinfo : EIATTR_PARAM_CBANK
	.align		4
        /*0068*/ 	.byte	0x04, 0x0a
        /*006a*/ 	.short	(.L_3133 - .L_3132)
	.align		4
.L_3132:
        /*006c*/ 	.word	index@(.nv.constant0._ZN2at6native18elementwise_kernelILi128ELi4EZNS0_22gpu_kernel_impl_nocastIZNS0_50_GLOBAL__N__2680c7bb_12_PowKernel_cu_7dd49032_300329pow_tensor_scalar_kernel_implIN3c108BFloat16ES6_EEvRNS_18TensorIteratorBaseET0_EUlS6_E1_EEvS8_RKT_EUliE_EEviT1_)
        /*0070*/ 	.short	0x0380
        /*0072*/ 	.short	0x0220


	//----- nvinfo : EIATTR_SW_WAR
	.align		4
.L_3133:
        /*0074*/ 	.byte	0x04, 0x36
        /*0076*/ 	.short	(.L_3135 - .L_3134)
.L_3134:
        /*0078*/ 	.word	0x00000008
.L_3135:


//--------------------- .nv.info._ZN2at6native27unrolled_elementwise_kernelIZNS0_50_GLOBAL__N__2680c7bb_12_PowKernel_cu_7dd49032_300329pow_tensor_scalar_kernel_implIN3c108BFloat16ES5_EEvRNS_18TensorIteratorBaseET0_EUlS5_E1_St5arrayIPcLm2EELi4E23TrivialOffsetCalculatorILi1EjESE_NS0_6memory15LoadWithoutCastENSF_16StoreWithoutCastEEEviT_S8_T2_T3_T4_T5_ --------------------------
	.section	.nv.info._ZN2at6native27unrolled_elementwise_kernelIZNS0_50_GLOBAL__N__2680c7bb_12_PowKernel_cu_7dd49032_300329pow_tensor_scalar_kernel_implIN3c108BFloat16ES5_EEvRNS_18TensorIteratorBaseET0_EUlS5_E1_St5arrayIPcLm2EELi4E23TrivialOffsetCalculatorILi1EjESE_NS0_6memory15LoadWithoutCastENSF_16StoreWithoutCastEEEviT_S8_T2_T3_T4_T5_,"",@"SHT_CUDA_INFO"
	.sectionflags	@""
	.align	4


	//----- nvinfo : EIATTR_CUDA_API_VERSION
	.align		4
        /*0000*/ 	.byte	0x04, 0x37
        /*0002*/ 	.short	(.L_3137 - .L_3136)
.L_3136:
        /*0004*/ 	.word	0x00000082


	//----- nvinfo : EIATTR_KPARAM_INFO
	.align		4
.L_3137:
        /*0008*/ 	.byte	0x04, 0x17
        /*000a*/ 	.short	(.L_3139 - .L_3138)
.L_3138:
        /*000c*/ 	.word	0x00000000
        /*0010*/ 	.short	0x0006
        /*0012*/ 	.short	0x0023
        /*0014*/ 	.byte	0x00, 0xf0, 0x05, 0x00


	//----- nvinfo : EIATTR_KPARAM_INFO
	.align		4
.L_3139:
        /*0018*/ 	.byte	0x04, 0x17
        /*001a*/ 	.short	(.L_3141 - .L_3140)
.L_3140:
        /*001c*/ 	.word	0x00000000
        /*0020*/ 	.short	0x0005
        /*0022*/ 	.short	0x0022
        /*0024*/ 	.byte	0x00, 0xf0, 0x05, 0x00


	//----- nvinfo : EIATTR_KPARAM_INFO
	.align		4
.L_3141:
        /*0028*/ 	.byte	0x04, 0x17
        /*002a*/ 	.short	(.L_3143 - .L_3142)
.L_3142:
        /*002c*/ 	.word	0x00000000
        /*0030*/ 	.short	0x0004
        /*0032*/ 	.short	0x0021
        /*0034*/ 	.byte	0x00, 0xf0, 0x05, 0x00


	//----- nvinfo : EIATTR_KPARAM_INFO
	.align		4
.L_3143:
        /*0038*/ 	.byte	0x04, 0x17
        /*003a*/ 	.short	(.L_3145 - .L_3144)
.L_3144:
        /*003c*/ 	.word	0x00000000
        /*0040*/ 	.short	0x0003
        /*0042*/ 	.short	0x0020
        /*0044*/ 	.byte	0x00, 0xf0, 0x05, 0x00


	//----- nvinfo : EIATTR_KPARAM_INFO
	.align		4
.L_3145:
        /*0048*/ 	.byte	0x04, 0x17
        /*004a*/ 	.short	(.L_3147 - .L_3146)
.L_3146:
        /*004c*/ 	.word	0x00000000
        /*0050*/ 	.short	0x0002
        /*0052*/ 	.short	0x0010
        /*0054*/ 	.byte	0x00, 0xf0, 0x41, 0x00


	//----- nvinfo : EIATTR_KPARAM_INFO
	.align		4
.L_3147:
        /*0058*/ 	.byte	0x04, 0x17
        /*005a*/ 	.short	(.L_3149 - .L_3148)
.L_3148:
        /*005c*/ 	.word	0x00000000
        /*0060*/ 	.short	0x0001
        /*0062*/ 	.short	0x0008
        /*0064*/ 	.byte	0x00, 0xf0, 0x21, 0x00


	//----- nvinfo : EIATTR_KPARAM_INFO
	.align		4
.L_3149:
        /*0068*/ 	.byte	0x04, 0x17
        /*006a*/ 	.short	(.L_3151 - .L_3150)
.L_3150:
        /*006c*/ 	.word	0x00000000
        /*0070*/ 	.short	0x0000
        /*0072*/ 	.short	0x0000
        /*0074*/ 	.byte	0x00, 0xf0, 0x11, 0x00


	//----- nvinfo : EIATTR_SPARSE_MMA_MASK
	.align		4
.L_3151:
        /*0078*/ 	.byte	0x03, 0x50
        /*007a*/ 	.short	0x0000


	//----- nvinfo : EIATTR_MAXREG_COUNT
	.align		4
        /*007c*/ 	.byte	0x03, 0x1b
        /*007e*/ 	.short	0x00ff


	//----- nvinfo : EIATTR_MERCURY_ISA_VERSION
	.align		4
        /*0080*/ 	.byte	0x03, 0x5f
        /*0082*/ 	.short	0x0101


	//----- nvinfo : EIATTR_VRC_CTA_INIT_COUNT
	.align		4
        /*0084*/ 	.byte	0x02, 0x4a
	.zero		1
	.zero		1


	//----- nvinfo : EIATTR_EXIT_INSTR_OFFSETS
	.align		4
        /*0088*/ 	.byte	0x04, 0x1c
        /*008a*/ 	.short	(.L_3153 - .L_3152)


	//   ....[0]....
.L_3152:
        /*008c*/ 	.word	0x00000bc0


	//   ....[1]....
        /*0090*/ 	.word	0x00000c10


	//----- nvinfo : EIATTR_MAX_THREADS
	.align		4
.L_3153:
        /*0094*/ 	.byte	0x04, 0x05
        /*0096*/ 	.short	(.L_3155 - .L_3154)
.L_3154:
        /*0098*/ 	.word	0x00000080
        /*009c*/ 	.word	0x00000001
        /*00a0*/ 	.word	0x00000001


	//----- nvinfo : EIATTR_CRS_STACK_SIZE
	.align		4
.L_3155:
        /*00a4*/ 	.byte	0x04, 0x1e
        /*00a6*/ 	.short	(.L_3157 - .L_3156)
.L_3156:
        /*00a8*/ 	.word	0x00000000


	//----- nvinfo : EIATTR_CBANK_PARAM_SIZE
	.align		4
.L_3157:
        /*00ac*/ 	.byte	0x03, 0x19
        /*00ae*/ 	.short	0x0024


	//----- nvinfo : EIATTR_PARAM_CBANK
	.align		4
        /*00b0*/ 	.byte	0x04, 0x0a
        /*00b2*/ 	.short	(.L_3159 - .L_3158)
	.align		4
.L_3158:
        /*00b4*/ 	.word	index@(.nv.constant0._ZN2at6native27unrolled_elementwise_kernelIZNS0_50_GLOBAL__N__2680c7bb_12_PowKernel_cu_7dd49032_300329pow_tensor_scalar_kernel_implIN3c108BFloat16ES5_EEvRNS_18TensorIteratorBaseET0_EUlS5_E1_St5arrayIPcLm2EELi4E23TrivialOffsetCalculatorILi1EjESE_NS0_6memory15LoadWithoutCastENSF_16StoreWithoutCastEEEviT_S8_T2_T3_T4_T5_)
        /*00b8*/ 	.short	0x0380
        /*00ba*/ 	.short	0x0024


	//----- nvinfo : EIATTR_SW_WAR
	.align		4
.L_3159:
        /*00bc*/ 	.byte	0x04, 0x36
        /*00be*/ 	.short	(.L_3161 - .L_3160)
.L_3160:
        /*00c0*/ 	.word	0x00000008
.L_3161:


//--------------------- .nv.info._ZN2at6native29vectorized_elementwise_kernelILi2EZNS0_50_GLOBAL__N__2680c7bb_12_PowKernel_cu_7dd49032_300329pow_tensor_scalar_kernel_implIN3c108BFloat16ES5_EEvRNS_18TensorIteratorBaseET0_EUlS5_E1_St5arrayIPcLm2EEEEviS8_T1_ --------------------------
	.section	.nv.info._ZN2at6native29vectorized_elementwise_kernelILi2EZNS0_50_GLOBAL__N__2680c7bb_12_PowKernel_cu_7dd49032_300329pow_tensor_scalar_kernel_implIN3c108BFloat16ES5_EEvRNS_18TensorIteratorBaseET0_EUlS5_E1_St5arrayIPcLm2EEEEviS8_T1_,"",@"SHT_CUDA_INFO"
	.sectionflags	@""
	.align	4


	//----- nvinfo : EIATTR_CUDA_API_VERSION
	.align		4
        /*0000*/ 	.byte	0x04, 0x37
        /*0002*/ 	.short	(.L_3163 - .L_3162)
.L_3162:
        /*0004*/ 	.word	0x00000082


	//----- nvinfo : EIATTR_KPARAM_INFO
	.align		4
.L_3163:
        /*0008*/ 	.byte	0x04, 0x17
        /*000a*/ 	.short	(.L_3165 - .L_3164)
.L_3164:
        /*000c*/ 	.word	0x00000000
        /*0010*/ 	.short	0x0002
        /*0012*/ 	.short	0x0010
        /*0014*/ 	.byte	0x00, 0xf0, 0x41, 0x00


	//----- nvinfo : EIATTR_KPARAM_INFO
	.align		4
.L_3165:
        /*0018*/ 	.byte	0x04, 0x17
        /*001a*/ 	.short	(.L_3167 - .L_3166)
.L_3166:
        /*001c*/ 	.word	0x00000000
        /*0020*/ 	.short	0x0001
        /*0022*/ 	.short	0x0008
        /*0024*/ 	.byte	0x00, 0xf0, 0x21, 0x00


	//----- nvinfo : EIATTR_KPARAM_INFO
	.align		4
.L_3167:
        /*0028*/ 	.byte	0x04, 0x17
        /*002a*/ 	.short	(.L_3169 - .L_3168)
.L_3168:
        /*002c*/ 	.word	0x00000000
        /*0030*/ 	.short	0x0000
        /*0032*/ 	.short	0x0000
        /*0034*/ 	.byte	0x00, 0xf0, 0x11, 0x00


	//----- nvinfo : EIATTR_SPARSE_MMA_MASK
	.align		4
.L_3169:
        /*0038*/ 	.byte	0x03, 0x50
        /*003a*/ 	.short	0x0000


	//----- nvinfo : EIATTR_MAXREG_COUNT
	.align		4
        /*003c*/ 	.byte	0x03, 0x1b
        /*003e*/ 	.short	0x00ff


	//----- nvinfo : EIATTR_MERCURY_ISA_VERSION
	.align		4
        /*0040*/ 	.byte	0x03, 0x5f
        /*0042*/ 	.short	0x0101


	//----- nvinfo : EIATTR_VRC_CTA_INIT_COUNT
	.align		4
        /*0044*/ 	.byte	0x02, 0x4a
	.zero		1
	.zero		1


	//----- nvinfo : EIATTR_EXIT_INSTR_OFFSETS
	.align		4
        /*0048*/ 	.byte	0x04, 0x1c
        /*004a*/ 	.short	(.L_3171 - .L_3170)


	//   ....[0]....
.L_3170:
        /*004c*/ 	.word	0x00001770


	//   ....[1]....
        /*0050*/ 	.word	0x000017c0


	//   ....[2]....
        /*0054*/ 	.word	0x00002640


	//----- nvinfo : EIATTR_MAX_THREADS
	.align		4
.L_3171:
        /*0058*/ 	.byte	0x04, 0x05
        /*005a*/ 	.short	(.L_3173 - .L_3172)
.L_3172:
        /*005c*/ 	.word	0x00000080
        /*0060*/ 	.word	0x00000001
        /*0064*/ 	.word	0x00000001


	//----- nvinfo : EIATTR_CRS_STACK_SIZE
	.align		4
.L_3173:
        /*0068*/ 	.byte	0x04, 0x1e
        /*006a*/ 	.short	(.L_3175 - .L_3174)
.L_3174:
        /*006c*/ 	.word	0x00000000


	//----- nvinfo : EIATTR_CBANK_PARAM_SIZE
	.align		4
.L_3175:
        /*0070*/ 	.byte	0x03, 0x19
        /*0072*/ 	.short	0x0020


	//----- nvinfo : EIATTR_PARAM_CBANK
	.align		4
        /*0074*/ 	.byte	0x04, 0x0a
        /*0076*/ 	.short	(.L_3177 - .L_3176)
	.align		4
.L_3176:
        /*0078*/ 	.word	index@(.nv.constant0._ZN2at6native29vectorized_elementwise_kernelILi2EZNS0_50_GLOBAL__N__2680c7bb_12_PowKernel_cu_7dd49032_300329pow_tensor_scalar_kernel_implIN3c108BFloat16ES5_EEvRNS_18TensorIteratorBaseET0_EUlS5_E1_St5arrayIPcLm2EEEEviS8_T1_)
        /*007c*/ 	.short	0x0380
        /*007e*/ 	.short	0x0020


	//----- nvinfo : EIATTR_SW_WAR
	.align		4
.L_3177:
        /*0080*/ 	.byte	0x04, 0x36
        /*0082*/ 	.short	(.L_3179 - .L_3178)
.L_3178:
        /*0084*/ 	.word	0x00000008
.L_3179:


//--------------------- .nv.info._ZN2at6native29vectorized_elementwise_kernelILi4EZNS0_50_GLOBAL__N__2680c7bb_12_PowKernel_cu_7dd49032_300329pow_tensor_scalar_kernel_implIN3c108BFloat16ES5_EEvRNS_18TensorIteratorBaseET0_EUlS5_E1_St5arrayIPcLm2EEEEviS8_T1_ --------------------------
	.section	.nv.info._ZN2at6native29vectorized_elementwise_kernelILi4EZNS0_50_GLOBAL__N__2680c7bb_12_PowKernel_cu_7dd49032_300329pow_tensor_scalar_kernel_implIN3c108BFloat16ES5_EEvRNS_18TensorIteratorBaseET0_EUlS5_E1_St5arrayIPcLm2EEEEviS8_T1_,"",@"SHT_CUDA_INFO"
	.sectionflags	@""
	.align	4


	//----- nvinfo : EIATTR_CUDA_API_VERSION
	.align		4
        /*0000*/ 	.byte	0x04, 0x37
        /*0002*/ 	.short	(.L_3181 - .L_3180)
.L_3180:
        /*0004*/ 	.word	0x00000082


	//----- nvinfo : EIATTR_KPARAM_INFO
	.align		4
.L_3181:
        /*0008*/ 	.byte	0x04, 0x17
        /*000a*/ 	.short	(.L_3183 - .L_3182)
.L_3182:
        /*000c*/ 	.word	0x00000000
        /*0010*/ 	.short	0x0002
        /*0012*/ 	.short	0x0010
        /*0014*/ 	.byte	0x00, 0xf0, 0x41, 0x00


	//----- nvinfo : EIATTR_KPARAM_INFO
	.align		4
.L_3183:
        /*0018*/ 	.byte	0x04, 0x17
        /*001a*/ 	.short	(.L_3185 - .L_3184)
.L_3184:
        /*001c*/ 	.word	0x00000000
        /*0020*/ 	.short	0x0001
        /*0022*/ 	.short	0x0008
        /*0024*/ 	.byte	0x00, 0xf0, 0x21, 0x00


	//----- nvinfo : EIATTR_KPARAM_INFO
	.align		4
.L_3185:
        /*0028*/ 	.byte	0x04, 0x17
        /*002a*/ 	.short	(.L_3187 - .L_3186)
.L_3186:
        /*002c*/ 	.word	0x00000000
        /*0030*/ 	.short	0x0000
        /*0032*/ 	.short	0x0000
        /*0034*/ 	.byte	0x00, 0xf0, 0x11, 0x00


	//----- nvinfo : EIATTR_SPARSE_MMA_MASK
	.align		4
.L_3187:
        /*0038*/ 	.byte	0x03, 0x50
        /*003a*/ 	.short	0x0000


	//----- nvinfo : EIATTR_MAXREG_COUNT
	.align		4
        /*003c*/ 	.byte	0x03, 0x1b
        /*003e*/ 	.short	0x00ff


	//----- nvinfo : EIATTR_MERCURY_ISA_VERSION
	.align		4
        /*0040*/ 	.byte	0x03, 0x5f
        /*0042*/ 	.short	0x0101


	//----- nvinfo : EIATTR_VRC_CTA_INIT_COUNT
	.align		4
        /*0044*/ 	.byte	0x02, 0x4a
	.zero		1
	.zero		1


	//----- nvinfo : EIATTR_EXIT_INSTR_OFFSETS
	.align		4
        /*0048*/ 	.byte	0x04, 0x1c
        /*004a*/ 	.short	(.L_3189 - .L_3188)


	//   ....[0]....
.L_3188:
        /*004c*/ 	.word	0x00001770


	//   ....[1]....
        /*0050*/ 	.word	0x000017c0


	//   ....[2]....
        /*0054*/ 	.word	0x00002600


	//----- nvinfo : EIATTR_MAX_THREADS
	.align		4
.L_3189:
        /*0058*/ 	.byte	0x04, 0x05
        /*005a*/ 	.short	(.L_3191 - .L_3190)
.L_3190:
        /*005c*/ 	.word	0x00000080
        /*0060*/ 	.word	0x00000001
        /*0064*/ 	.word	0x00000001


	//----- nvinfo : EIATTR_CRS_STACK_SIZE
	.align		4
.L_3191:
        /*0068*/ 	.byte	0x04, 0x1e
        /*006a*/ 	.short	(.L_3193 - .L_3192)
.L_3192:
        /*006c*/ 	.word	0x00000000


	//----- nvinfo : EIATTR_CBANK_PARAM_SIZE
	.align		4
.L_3193:
        /*0070*/ 	.byte	0x03, 0x19
        /*0072*/ 	.short	0x0020


	//----- nvinfo : EIATTR_PARAM_CBANK
	.align		4
        /*0074*/ 	.byte	0x04, 0x0a
        /*0076*/ 	.short	(.L_3195 - .L_3194)
	.align		4
.L_3194:
        /*0078*/ 	.word	index@(.nv.constant0._ZN2at6native29vectorized_elementwise_kernelILi4EZNS0_50_GLOBAL__N__2680c7bb_12_PowKernel_cu_7dd49032_300329pow_tensor_scalar_kernel_implIN3c108BFloat16ES5_EEvRNS_18TensorIteratorBaseET0_EUlS5_E1_St5arrayIPcLm2EEEEviS8_T1_)
        /*007c*/ 	.short	0x0380
        /*007e*/ 	.short	0x0020


	//----- nvinfo : EIATTR_SW_WAR
	.align		4
.L_3195:
        /*0080*/ 	.byte	0x04, 0x36
        /*0082*/ 	.short	(.L_3197 - .L_3196)
.L_3196:
        /*0084*/ 	.word	0x00000008
.L_3197:


//--------------------- .nv.info._ZN2at6native29vectorized_elementwise_kernelILi8EZNS0_50_GLOBAL__N__2680c7bb_12_PowKernel_cu_7dd49032_300329pow_tensor_scalar_kernel_implIN3c108BFloat16ES5_EEvRNS_18TensorIteratorBaseET0_EUlS5_E1_St5arrayIPcLm2EEEEviS8_T1_ --------------------------
	.section	.nv.info._ZN2at6native29vectorized_elementwise_kernelILi8EZNS0_50_GLOBAL__N__2680c7bb_12_PowKernel_cu_7dd49032_300329pow_tensor_scalar_kernel_implIN3c108BFloat16ES5_EEvRNS_18TensorIteratorBaseET0_EUlS5_E1_St5arrayIPcLm2EEEEviS8_T1_,"",@"SHT_CUDA_INFO"
	.sectionflags	@""
	.align	4


	//----- nvinfo : EIATTR_CUDA_API_VERSION
	.align		4
        /*0000*/ 	.byte	0x04, 0x37
        /*0002*/ 	.short	(.L_3199 - .L_3198)
.L_3198:
        /*0004*/ 	.word	0x00000082


	//----- nvinfo : EIATTR_KPARAM_INFO
	.align		4
.L_3199:
        /*0008*/ 	.byte	0x04, 0x17
        /*000a*/ 	.short	(.L_3201 - .L_3200)
.L_3200:
        /*000c*/ 	.word	0x00000000
        /*0010*/ 	.short	0x0002
        /*0012*/ 	.short	0x0010
        /*0014*/ 	.byte	0x00, 0xf0, 0x41, 0x00


	//----- nvinfo : EIATTR_KPARAM_INFO
	.align		4
.L_3201:
        /*0018*/ 	.byte	0x04, 0x17
        /*001a*/ 	.short	(.L_3203 - .L_3202)
.L_3202:
        /*001c*/ 	.word	0x00000000
        /*0020*/ 	.short	0x0001
        /*0022*/ 	.short	0x0008
        /*0024*/ 	.byte	0x00, 0xf0, 0x21, 0x00


	//----- nvinfo : EIATTR_KPARAM_INFO
	.align		4
.L_3203:
        /*0028*/ 	.byte	0x04, 0x17
        /*002a*/ 	.short	(.L_3205 - .L_3204)
.L_3204:
        /*002c*/ 	.word	0x00000000
        /*0030*/ 	.short	0x0000
        /*0032*/ 	.short	0x0000
        /*0034*/ 	.byte	0x00, 0xf0, 0x11, 0x00


	//----- nvinfo : EIATTR_SPARSE_MMA_MASK
	.align		4
.L_3205:
        /*0038*/ 	.byte	0x03, 0x50
        /*003a*/ 	.short	0x0000


	//----- nvinfo : EIATTR_MAXREG_COUNT
	.align		4
        /*003c*/ 	.byte	0x03, 0x1b
        /*003e*/ 	.short	0x00ff


	//----- nvinfo : EIATTR_MERCURY_ISA_VERSION
	.align		4
        /*0040*/ 	.byte	0x03, 0x5f
        /*0042*/ 	.short	0x0101


	//----- nvinfo : EIATTR_VRC_CTA_INIT_COUNT
	.align		4
        /*0044*/ 	.byte	0x02, 0x4a
	.zero		1
	.zero		1


	//----- nvinfo : EIATTR_EXIT_INSTR_OFFSETS
	.align		4
        /*0048*/ 	.byte	0x04, 0x1c
        /*004a*/ 	.short	(.L_3207 - .L_3206)


	//   ....[0]....
.L_3206:
        /*004c*/ 	.word	0x00001770


	//   ....[1]....
        /*0050*/ 	.word	0x000017d0


	//   ....[2]....
        /*0054*/ 	.word	0x00002610


	//----- nvinfo : EIATTR_MAX_THREADS
	.align		4
.L_3207:
        /*0058*/ 	.byte	0x04, 0x05
        /*005a*/ 	.short	(.L_3209 - .L_3208)
.L_3208:
        /*005c*/ 	.word	0x00000080
        /*0060*/ 	.word	0x00000001
        /*0064*/ 	.word	0x00000001


	//----- nvinfo : EIATTR_CRS_STACK_SIZE
	.align		4
.L_3209:
        /*0068*/ 	.byte	0x04, 0x1e
        /*006a*/ 	.short	(.L_3211 - .L_3210)
.L_3210:
        /*006c*/ 	.word	0x00000000


	//----- nvinfo : EIATTR_CBANK_PARAM_SIZE
	.align		4
.L_3211:
        /*0070*/ 	.byte	0x03, 0x19
        /*0072*/ 	.short	0x0020


	//----- nvinfo : EIATTR_PARAM_CBANK
	.align		4
        /*0074*/ 	.byte	0x04, 0x0a
        /*0076*/ 	.short	(.L_3213 - .L_3212)
	.align		4
.L_3212:
        /*0078*/ 	.word	index@(.nv.constant0._ZN2at6native29vectorized_elementwise_kernelILi8EZNS0_50_GLOBAL__N__2680c7bb_12_PowKernel_cu_7dd49032_300329pow_tensor_scalar_kernel_implIN3c108BFloat16ES5_EEvRNS_18TensorIteratorBaseET0_EUlS5_E1_St5arrayIPcLm2EEEEviS8_T1_)
        /*007c*/ 	.short	0x0380
        /*007e*/ 	.short	0x0020


	//----- nvinfo : EIATTR_SW_WAR
	.align		4
.L_3213:
        /*0080*/ 	.byte	0x04, 0x36
        /*0082*/ 	.short	(.L_3215 - .L_3214)
.L_3214:
        /*0084*/ 	.word	0x00000008
.L_3215:


//--------------------- .nv.info._ZN2at6native18elementwise_kernelILi128ELi4EZNS0_15gpu_kernel_implIZNS0_50_GLOBAL__N__2680c7bb_12_PowKernel_cu_7dd49032_300329pow_tensor_scalar_kernel_implIN3c108BFloat16ES6_EEvRNS_18TensorIteratorBaseET0_EUlS6_E0_EEvS8_RKT_EUliE_EEviT1_ --------------------------
	.section	.nv.info._ZN2at6native18elementwise_kernelILi128ELi4EZNS0_15gpu_kernel_implIZNS0_50_GLOBAL__N__2680c7bb_12_PowKernel_cu_7dd49032_300329pow_tensor_scalar_kernel_implIN3c108BFloat16ES6_EEvRNS_18TensorIteratorBaseET0_EUlS6_E0_EEvS8_RKT_EUliE_EEviT1_,"",@"SHT_CUDA_INFO"
	.sectionflags	@""
	.align	4


	//----- nvinfo : EIATTR_CUDA_API_VERSION
	.align		4
        /*0000*/ 	.byte	0x04, 0x37
        /*0002*/ 	.short	(.L_3217 - .L_3216)
.L_3216:
        /*0004*/ 	.word	0x00000082


	//----- nvinfo : EIATTR_KPARAM_INFO
	.align		4
.L_3217:
        /*0008*/ 	.byte	0x04, 0x17
        /*000a*/ 	.short	(.L_3219 - .L_3218)
.L_3218:
        /*000c*/ 	.word	0x00000000
        /*0010*/ 	.short	0x0001
        /*0012*/ 	.short	0x0008
        /*0014*/ 	.byte	0x00, 0xf0, 0x81, 0x08


	//----- nvinfo : EIATTR_KPARAM_INFO
	.align		4
.L_3219:
        /*0018*/ 	.byte	0x04, 0x17
        /*001a*/ 	.short	(.L_3221 - .L_3220)
.L_3220:
        /*001c*/ 	.word	0x00000000
        /*0020*/ 	.short	0x0000
        /*0022*/ 	.short	0x0000
        /*0024*/ 	.byte	0x00, 0xf0, 0x11, 0x00


	//----- nvinfo : EIATTR_SPARSE_MMA_MASK
	.align		4
.L_3221:
        /*0028*/ 	.byte	0x03, 0x50
        /*002a*/ 	.short	0x0000


	//----- nvinfo : EIATTR_MAXREG_COUNT
	.align		4
        /*002c*/ 	.byte	0x03, 0x1b
        /*002e*/ 	.short	0x0080


	//----- nvinfo : EIATTR_EXTERNS
	.align		4
        /*0030*/ 	.byte	0x04, 0x0f
        /*0032*/ 	.short	(.L_3223 - .L_3222)


	//   ....[0]....
	.align		4
.L_3222:
        /*0034*/ 	.word	index@(__assertfail)


	//----- nvinfo : EIATTR_MERCURY_ISA_VERSION
	.align		4
.L_3223:
        /*0038*/ 	.byte	0x03, 0x5f
        /*003a*/ 	.short	0x0101


	//----- nvinfo : EIATTR_VRC_CTA_INIT_COUNT
	.align		4
        /*003c*/ 	.byte	0x02, 0x4a
	.zero		1
	.zero		1


	//----- nvinfo : EIATTR_SYSCALL_OFFSETS
	.align		4
        /*0040*/ 	.byte	0x04, 0x46
        /*0042*/ 	.short	(.L_3225 - .L_3224)


	//   ....[0]....
.L_3224:
        /*0044*/ 	.word	0x00002210


	//   ....[1]....
        /*0048*/ 	.word	0x00003150


	//   ....[2]....
        /*004c*/ 	.word	0x00005500


	//   ....[3]....
        /*0050*/ 	.word	0x00006290


	//   ....[4]....
        /*0054*/ 	.word	0x00008730


	//   ....[5]....
        /*0058*/ 	.word	0x000094c0


	//   ....[6]....
        /*005c*/ 	.word	0x0000b970


	//   ....[7]....
        /*0060*/ 	.word	0x0000c6d0


	//----- nvinfo : EIATTR_EXIT_INSTR_OFFSETS
	.align		4
.L_3225:
        /*0064*/ 	.byte	0x04, 0x1c
        /*0066*/ 	.short	(.L_3227 - .L_3226)


	//   ....[0]....
.L_3226:
        /*0068*/ 	.word	0x00009780


	//   ....[1]....
        /*006c*/ 	.word	0x0000bb50


	//   ....[2]....
        /*0070*/ 	.word	0x0000bb90


	//   ....[3]....
        /*0074*/ 	.word	0x0000bc30


	//   ....[4]....
        /*0078*/ 	.word	0x0000bc70


	//   ....[5]....
        /*007c*/ 	.word	0x0000bcb0


	//   ....[6]....
        /*0080*/ 	.word	0x0000bd40


	//   ....[7]....
        /*0084*/ 	.word	0x0000bd80


	//   ....[8]....
        /*0088*/ 	.word	0x0000be20


	//   ....[9]....
        /*008c*/ 	.word	0x0000be70


	//   ....[10]....
        /*0090*/ 	.word	0x0000bec0


	//   ....[11]....
        /*0094*/ 	.word	0x0000bfa0


	//   ....[12]....
        /*0098*/ 	.word	0x0000c110


	//   ....[13]....
        /*009c*/ 	.word	0x0000c280


	//   ....[14]....
        /*00a0*/ 	.word	0x0000c3e0


	//   ....[15]....
        /*00a4*/ 	.word	0x0000c420


	//   ....[16]....
        /*00a8*/ 	.word	0x0000c460


	//   ....[17]....
        /*00ac*/ 	.word	0x0000c510


	//   ....[18]....
        /*00b0*/ 	.word	0x0000c570


	//   ....[19]....
        /*00b4*/ 	.word	0x0000c6e0


	//   ....[20]....
        /*00b8*/ 	.word	0x0000c7f0


	//   ....[21]....
        /*00bc*/ 	.word	0x0000c930


	//   ....[22]....
        /*00c0*/ 	.word	0x0000c950


	//----- nvinfo : EIATTR_MAX_THREADS
	.align		4
.L_3227:
        /*00c4*/ 	.byte	0x04, 0x05
        /*00c6*/ 	.short	(.L_3229 - .L_3228)
.L_3228:
        /*00c8*/ 	.word	0x00000080
        /*00cc*/ 	.word	0x00000001
        /*00d0*/ 	.word	0x00000001


	//----- nvinfo : EIATTR_CRS_STACK_SIZE
	.align		4
.L_3229:
        /*00d4*/ 	.byte	0x04, 0x1e
        /*00d6*/ 	.short	(.L_3231 - .L_3230)
.L_3230:
        /*00d8*/ 	.word	0x00000000


	//----- nvinfo : EIATTR_CBANK_PARAM_SIZE
	.align		4
.L_3231:
        /*00dc*/ 	.byte	0x03, 0x19
        /*00de*/ 	.short	0x0228


	//----- nvinfo : EIATTR_PARAM_CBANK
	.align		4
        /*00e0*/ 	.byte	0x04, 0x0a
        /*00e2*/ 	.short	(.L_3233 - .L_3232)
	.align		4
.L_3232:
        /*00e4*/ 	.word	index@(.nv.constant0._ZN2at6native18elementwise_kernelILi128ELi4EZNS0_15gpu_kernel_implIZNS0_50_GLOBAL__N__2680c7bb_12_PowKernel_cu_7dd49032_300329pow_tensor_scalar_kernel_implIN3c108BFloat16ES6_EEvRNS_18TensorIteratorBaseET0_EUlS6_E0_EEvS8_RKT_EUliE_EEviT1_)
        /*00e8*/ 	.short	0x0380
        /*00ea*/ 	.short	0x0228


	//----- nvinfo : EIATTR_SW_WAR
	.align		4
.L_3233:
        /*00ec*/ 	.byte	0x04, 0x36
        /*00ee*/ 	.short	(.L_3235 - .L_3234)
.L_3234:
        /*00f0*/ 	.word	0x00000008
.L_3235:


//--------------------- .nv.info._ZN2at6native27unrolled_elementwise_kernelIZNS0_50_GLOBAL__N__2680c7bb_12_PowKernel_cu_7dd49032_300329pow_tensor_scalar_kernel_implIN3c108BFloat16ES5_EEvRNS_18TensorIteratorBaseET0_EUlS5_E0_St5arrayIPcLm2EELi4E23TrivialOffsetCalculatorILi1EjESE_NS0_6memory12LoadWithCastILi1EEENSF_13StoreWithCastILi1EEEEEviT_S8_T2_T3_T4_T5_ --------------------------
	.section	.nv.info._ZN2at6native27unrolled_elementwise_kernelIZNS0_50_GLOBAL__N__2680c7bb_12_PowKernel_cu_7dd49032_300329pow_tensor_scalar_kernel_implIN3c108BFloat16ES5_EEvRNS_18TensorIteratorBaseET0_EUlS5_E0_St5arrayIPcLm2EELi4E23TrivialOffsetCalculatorILi1EjESE_NS0_6memory12LoadWithCastILi1EEENSF_13StoreWithCastILi1EEEEEviT_S8_T2_T3_T4_T5_,"",@"SHT_CUDA_INFO"
	.sectionflags	@""
	.align	4


	//----- nvinfo : EIATTR_CUDA_API_VERSION
	.align		4
        /*0000*/ 	.byte	0x04, 0x37
        /*0002*/ 	.short	(.L_3237 - .L_3236)
.L_3236:
        /*0004*/ 	.word	0x00000082


	//----- nvinfo : EIATTR_KPARAM_INFO
	.align		4
.L_3237:
        /*0008*/ 	.byte	0x04, 0x17
        /*000a*/ 	.short	(.L_3239 - .L_3238)
.L_3238:
        /*000c*/ 	.word	0x00000000
        /*0010*/ 	.short	0x0006
        /*0012*/ 	.short	0x002c
        /*0014*/ 	.byte	0x00, 0xf0, 0x21, 0x00


	//----- nvinfo : EIATTR_KPARAM_INFO
	.align		4
.L_3239:
        /*0018*/ 	.byte	0x04, 0x17
        /*001a*/ 	.short	(.L_3241 - .L_3240)
.L_3240:
        /*001c*/ 	.word	0x00000000
        /*0020*/ 	.short	0x0005
        /*0022*/ 	.short	0x0024
        /*0024*/ 	.byte	0x00, 0xf0, 0x21, 0x00


	//----- nvinfo : EIATTR_KPARAM_INFO
	.align		4
.L_3241:
        /*0028*/ 	.byte	0x04, 0x17
        /*002a*/ 	.short	(.L_3243 - .L_3242)
.L_3242:
        /*002c*/ 	.word	0x00000000
        /*0030*/ 	.short	0x0004
        /*0032*/ 	.short	0x0021
        /*0034*/ 	.byte	0x00, 0xf0, 0x05, 0x00


	//----- nvinfo : EIATTR_KPARAM_INFO
	.align		4
.L_3243:
        /*0038*/ 	.byte	0x04, 0x17
        /*003a*/ 	.short	(.L_3245 - .L_3244)
.L_3244:
        /*003c*/ 	.word	0x00000000
        /*0040*/ 	.short	0x0003
        /*0042*/ 	.short	0x0020
        /*0044*/ 	.byte	0x00, 0xf0, 0x05, 0x00


	//----- nvinfo : EIATTR_KPARAM_INFO
	.align		4
.L_3245:
        /*0048*/ 	.byte	0x04, 0x17
        /*004a*/ 	.short	(.L_3247 - .L_3246)
.L_3246:
        /*004c*/ 	.word	0x00000000
        /*0050*/ 	.short	0x0002
        /*0052*/ 	.short	0x0010
        /*0054*/ 	.byte	0x00, 0xf0, 0x41, 0x00


	//----- nvinfo : EIATTR_KPARAM_INFO
	.align		4
.L_3247:
        /*0058*/ 	.byte	0x04, 0x17
        /*005a*/ 	.short	(.L_3249 - .L_3248)
.L_3248:
        /*005c*/ 	.word	0x00000000
        /*0060*/ 	.short	0x0001
        /*0062*/ 	.short	0x0008
        /*0064*/ 	.byte	0x00, 0xf0, 0x21, 0x00


	//----- nvinfo : EIATTR_KPARAM_INFO
	.align		4
.L_3249:
        /*0068*/ 	.byte	0x04, 0x17
        /*006a*/ 	.short	(.L_3251 - .L_3250)
.L_3250:
        /*006c*/ 	.word	0x00000000
        /*0070*/ 	.short	0x0000
        /*0072*/ 	.short	0x0000
        /*0074*/ 	.byte	0x00, 0xf0, 0x11, 0x00


	//----- nvinfo : EIATTR_SPARSE_MMA_MASK
	.align		4
.L_3251:
        /*0078*/ 	.byte	0x03, 0x50
        /*007a*/ 	.short	0x0000


	//----- nvinfo : EIATTR_MAXREG_COUNT
	.align		4
        /*007c*/ 	.byte	0x03, 0x1b
        /*007e*/ 	.short	0x00ff


	//----- nvinfo : EIATTR_EXTERNS
	.align		4
        /*0080*/ 	.byte	0x04, 0x0f
        /*0082*/ 	.short	(.L_3253 - .L_3252)


	//   ....[0]....
	.align		4
.L_3252:
        /*0084*/ 	.word	index@(__assertfail)


	//----- nvinfo : EIATTR_MERCURY_ISA_VERSION
	.align		4
.L_3253:
        /*0088*/ 	.byte	0x03, 0x5f
        /*008a*/ 	.short	0x0101


	//----- nvinfo : EIATTR_VRC_CTA_INIT_COUNT
	.align		4
        /*008c*/ 	.byte	0x02, 0x4a
	.zero		1
	.zero		1


	//----- nvinfo : EIATTR_SYSCALL_OFFSETS
	.align		4
        /*0090*/ 	.byte	0x04, 0x46
        /*0092*/ 	.short	(.L_3255 - .L_3254)


	//   ....[0]....
.L_3254:
        /*0094*/ 	.word	0x00001000


	//   ....[1]....
        /*0098*/ 	.word	0x000021e0


	//   ....[2]....
        /*009c*/ 	.word	0x00003300


	//   ....[3]....
        /*00a0*/ 	.word	0x00004330


	//   ....[4]....
        /*00a4*/ 	.word	0x000054f0


	//   ....[5]....
        /*00a8*/ 	.word	0x000063d0


	//   ....[6]....
        /*00ac*/ 	.word	0x00007350


	//   ....[7]....
        /*00b0*/ 	.word	0x000082d0


	//----- nvinfo : EIATTR_EXIT_INSTR_OFFSETS
	.align		4
.L_3255:
        /*00b4*/ 	.byte	0x04, 0x1c
        /*00b6*/ 	.short	(.L_3257 - .L_3256)


	//   ....[0]....
.L_3256:
        /*00b8*/ 	.word	0x00007600


	//   ....[1]....
        /*00bc*/ 	.word	0x00007750


	//   ....[2]....
        /*00c0*/ 	.word	0x00007790


	//   ....[3]....
        /*00c4*/ 	.word	0x00007830


	//   ....[4]....
        /*00c8*/ 	.word	0x00007870


	//   ....[5]....
        /*00cc*/ 	.word	0x000078b0


	//   ....[6]....
        /*00d0*/ 	.word	0x00007940


	//   ....[7]....
        /*00d4*/ 	.word	0x00007980


	//   ....[8]....
        /*00d8*/ 	.word	0x00007a20


	//   ....[9]....
        /*00dc*/ 	.word	0x00007a70


	//   ....[10]....
        /*00e0*/ 	.word	0x00007ac0


	//   ....[11]....
        /*00e4*/ 	.word	0x00007ba0


	//   ....[12]....
        /*00e8*/ 	.word	0x00007d10


	//   ....[13]....
        /*00ec*/ 	.word	0x00007e80


	//   ....[14]....
        /*00f0*/ 	.word	0x00007fe0


	//   ....[15]....
        /*00f4*/ 	.word	0x00008020


	//   ....[16]....
        /*00f8*/ 	.word	0x00008060


	//   ....[17]....
        /*00fc*/ 	.word	0x00008110


	//   ....[18]....
        /*0100*/ 	.word	0x00008170


	//   ....[19]....
        /*0104*/ 	.word	0x000082e0


	//   ....[20]....
        /*0108*/ 	.word	0x000083f0


	//   ....[21]....
        /*010c*/ 	.word	0x00008530


	//   ....[22]....
        /*0110*/ 	.word	0x00008550


	//----- nvinfo : EIATTR_MAX_THREADS
	.align		4
.L_3257:
        /*0114*/ 	.byte	0x04, 0x05
        /*0116*/ 	.short	(.L_3259 - .L_3258)
.L_3258:
        /*0118*/ 	.word	0x00000080
        /*011c*/ 	.word	0x00000001
        /*0120*/ 	.word	0x00000001


	//----- nvinfo : EIATTR_CRS_STACK_SIZE
	.align		4
.L_3259:
        /*0124*/ 	.byte	0x04, 0x1e
        /*0126*/ 	.short	(.L_3261 - .L_3260)
.L_3260:
        /*0128*/ 	.word	0x00000000


	//----- nvinfo : EIATTR_CBANK_PARAM_SIZE
	.align		4
.L_3261:
        /*012c*/ 	.byte	0x03, 0x19
        /*012e*/ 	.short	0x0034


	//----- nvinfo : EIATTR_PARAM_CBANK
	.align		4
        /*0130*/ 	.byte	0x04, 0x0a
        /*0132*/ 	.short	(.L_3263 - .L_3262)
	.align		4
.L_3262:
        /*0134*/ 	.word	index@(.nv.constant0._ZN2at6native27unrolled_elementwise_kernelIZNS0_50_GLOBAL__N__2680c7bb_12_PowKernel_cu_7dd49032_300329pow_tensor_scalar_kernel_implIN3c108BFloat16ES5_EEvRNS_18TensorIteratorBaseET0_EUlS5_E0_St5arrayIPcLm2EELi4E23TrivialOffsetCalculatorILi1EjESE_NS0_6memory12LoadWithCastILi1EEENSF_13StoreWithCastILi1EEEEEviT_S8_T2_T3_T4_T5_)
        /*0138*/ 	.short	0x0380
        /*013a*/ 	.short	0x0034


	//----- nvinfo : EIATTR_SW_WAR
	.align		4
.L_3263:
        /*013c*/ 	.byte	0x04, 0x36
        /*013e*/ 	.short	(.L_3265 - .L_3264)
.L_3264:
        /*0140*/ 	.word	0x00000008
.L_3265:


//--------------------- .nv.info._ZN2at6native18elementwise_kernelILi128ELi4EZNS0_22gpu_kernel_impl_nocastIZNS0_50_GLOBAL__N__2680c7bb_12_PowKernel_cu_7dd49032_300329pow_tensor_scalar_kernel_implIN3c108BFloat16ES6_EEvRNS_18TensorIteratorBaseET0_EUlS6_E0_EEvS8_RKT_EUliE_EEviT1_ --------------------------
	.section	.nv.info._ZN2at6native18elementwise_kernelILi128ELi4EZNS0_22gpu_kernel_impl_nocastIZNS0_50_GLOBAL__N__2680c7bb_12_PowKernel_cu_7dd49032_300329pow_tensor_scalar_kernel_implIN3c108BFloat16ES6_EEvRNS_18TensorIteratorBaseET0_EUlS6_E0_EEvS8_RKT_EUliE_EEviT1_,"",@"SHT_CUDA_INFO"
	.sectionflags	@""
	.align	4


	//----- nvinfo : EIATTR_CUDA_API_VERSION
	.align		4
        /*0000*/ 	.byte	0x04, 0x37
        /*0002*/ 	.short	(.L_3267 - .L_3266)
.L_3266:
        /*0004*/ 	.word	0x00000082


	//----- nvinfo : EIATTR_KPARAM_INFO
	.align		4
.L_3267:
        /*0008*/ 	.byte	0x04, 0x17
        /*000a*/ 	.short	(.L_3269 - .L_3268)
.L_3268:
        /*000c*/ 	.word	0x00000000
        /*0010*/ 	.short	0x0001
        /*0012*/ 	.short	0x0008
        /*0014*/ 	.byte	0x00, 0xf0, 0x61, 0x08


	//----- nvinfo : EIATTR_KPARAM_INFO
	.align		4
.L_3269:
        /*0018*/ 	.byte	0x04, 0x17
        /*001a*/ 	.short	(.L_3271 - .L_3270)
.L_3270:
        /*001c*/ 	.word	0x00000000
        /*0020*/ 	.short	0x0000
        /*0022*/ 	.short	0x0000
        /*0024*/ 	.byte	0x00, 0xf0, 0x11, 0x00


	//----- nvinfo : EIATTR_SPARSE_MMA_MASK
	.align		4
.L_3271:
        /*0028*/ 	.byte	0x03, 0x50
        /*002a*/ 	.short	0x0000


	//----- nvinfo : EIATTR_MAXREG_COUNT
	.align		4
        /*002c*/ 	.byte	0x03, 0x1b
        /*002e*/ 	.short	0x0080


	//----- nvinfo : EIATTR_MERCURY_ISA_VERSION
	.align		4
        /*0030*/ 	.byte	0x03, 0x5f
        /*0032*/ 	.short	0x0101


	//----- nvinfo : EIATTR_VRC_CTA_INIT_COUNT
	.align		4
        /*0034*/ 	.byte	0x02, 0x4a
	.zero		1
	.zero		1


	//----- nvinfo : EIATTR_EXIT_INSTR_OFFSETS
	.align		4
        /*0038*/ 	.byte	0x04, 0x1c
        /*003a*/ 	.short	(.L_3273 - .L_3272)


	//   ....[0]....
.L_3272:
        /*003c*/ 	.word	0x00000390


	//   ....[1]....
        /*0040*/ 	.word	0x00000440


	//   ....[2]....
        /*0044*/ 	.word	0x00003ff0


	//   ....[3]....
        /*0048*/ 	.word	0x00005370


	//----- nvinfo : EIATTR_MAX_THREADS
	.align		4
.L_3273:
        /*004c*/ 	.byte	0x04, 0x05
        /*004e*/ 	.short	(.L_3275 - .L_3274)
.L_3274:
        /*0050*/ 	.word	0x00000080
        /*0054*/ 	.word	0x00000001
        /*0058*/ 	.word	0x00000001


	//----- nvinfo : EIATTR_CRS_STACK_SIZE
	.align		4
.L_3275:
        /*005c*/ 	.byte	0x04, 0x1e
        /*005e*/ 	.short	(.L_3277 - .L_3276)
.L_3276:
        /*0060*/ 	.word	0x00000000


	//----- nvinfo : EIATTR_CBANK_PARAM_SIZE
	.align		4
.L_3277:
        /*0064*/ 	.byte	0x03, 0x19
        /*0066*/ 	.short	0x0220


	//----- nvinfo : EIATTR_PARAM_CBANK
	.align		4
        /*0068*/ 	.byte	0x04, 0x0a
        /*006a*/ 	.short	(.L_3279 - .L_3278)
	.align		4
.L_3278:
        /*006c*/ 	.word	index@(.nv.constant0._ZN2at6native18elementwise_kernelILi128ELi4EZNS0_22gpu_kernel_impl_nocastIZNS0_50_GLOBAL__N__2680c7bb_12_PowKernel_cu_7dd49032_300329pow_tensor_scalar_kernel_implIN3c108BFloat16ES6_EEvRNS_18TensorIteratorBaseET0_EUlS6_E0_EEvS8_RKT_EUliE_EEviT1_)
        /*0070*/ 	.short	0x0380
        /*0072*/ 	.short	0x0220


	//----- nvinfo : EIATTR_SW_WAR
	.align		4
.L_3279:
        /*0074*/ 	.byte	0x04, 0x36
        /*0076*/ 	.short	(.L_3281 - .L_3280)
.L_3280:
        /*0078*/ 	.word	0x00000008
.L_3281:


//--------------------- .nv.info._ZN2at6native27unrolled_elementwise_kernelIZNS0_50_GLOBAL__N__2680c7bb_12_PowKernel_cu_7dd49032_300329pow_tensor_scalar_kernel_implIN3c108BFloat16ES5_EEvRNS_18TensorIteratorBaseET0_EUlS5_E0_St5arrayIPcLm2EELi4E23TrivialOffsetCalculatorILi1EjESE_NS0_6memory15LoadWithoutCastENSF_16StoreWithoutCastEEEviT_S8_T2_T3_T4_T5_ --------------------------
	.section	.nv.info._ZN2at6native27unrolled_elementwise_kernelIZNS0_50_GLOBAL__N__2680c7bb_12_PowKernel_cu_7dd49032_300329pow_tensor_scalar_kernel_implIN3c108BFloat16ES5_EEvRNS_18TensorIteratorBaseET0_EUlS5_E0_St5arrayIPcLm2EELi4E23TrivialOffsetCalculatorILi1EjESE_NS0_6memory15LoadWithoutCastENSF_16StoreWithoutCastEEEviT_S8_T2_T3_T4_T5_,"",@"SHT_CUDA_INFO"
	.sectionflags	@""
	.align	4


	//----- nvinfo : EIATTR_CUDA_API_VERSION
	.align		4
        /*0000*/ 	.byte	0x04, 0x37
        /*0002*/ 	.short	(.L_3283 - .L_3282)
.L_3282:
        /*0004*/ 	.word	0x00000082


	//----- nvinfo : EIATTR_KPARAM_INFO
	.align		4
.L_3283:
        /*0008*/ 	.byte	0x04, 0x17
        /*000a*/ 	.short	(.L_3285 - .L_3284)
.L_3284:
        /*000c*/ 	.word	0x00000000
        /*0010*/ 	.short	0x0006
        /*0012*/ 	.short	0x0023
        /*0014*/ 	.byte	0x00, 0xf0, 0x05, 0x00


	//----- nvinfo : EIATTR_KPARAM_INFO
	.align		4
.L_3285:
        /*0018*/ 	.byte	0x04, 0x17
        /*001a*/ 	.short	(.L_3287 - .L_3286)
.L_3286:
        /*001c*/ 	.word	0x00000000
        /*0020*/ 	.short	0x0005
        /*0022*/ 	.short	0x0022
        /*0024*/ 	.byte	0x00, 0xf0, 0x05, 0x00


	//----- nvinfo : EIATTR_KPARAM_INFO
	.align		4
.L_3287:
        /*0028*/ 	.byte	0x04, 0x17
        /*002a*/ 	.short	(.L_3289 - .L_3288)
.L_3288:
        /*002c*/ 	.word	0x00000000
        /*0030*/ 	.short	0x0004
        /*0032*/ 	.short	0x0021
        /*0034*/ 	.byte	0x00, 0xf0, 0x05, 0x00


	//----- nvinfo : EIATTR_KPARAM_INFO
	.align		4
.L_3289:
        /*0038*/ 	.byte	0x04, 0x17
        /*003a*/ 	.short	(.L_3291 - .L_3290)
.L_3290:
        /*003c*/ 	.word	0x00000000
        /*0040*/ 	.short	0x0003
        /*0042*/ 	.short	0x0020
        /*0044*/ 	.byte	0x00, 0xf0, 0x05, 0x00


	//----- nvinfo : EIATTR_KPARAM_INFO
	.align		4
.L_3291:
        /*0048*/ 	.byte	0x04, 0x17
        /*004a*/ 	.short	(.L_3293 - .L_3292)
.L_3292:
        /*004c*/ 	.word	0x00000000
        /*0050*/ 	.short	0x0002
        /*0052*/ 	.short	0x0010
        /*0054*/ 	.byte	0x00, 0xf0, 0x41, 0x00


	//----- nvinfo : EIATTR_KPARAM_INFO
	.align		4
.L_3293:
        /*0058*/ 	.byte	0x04, 0x17
        /*005a*/ 	.short	(.L_3295 - .L_3294)
.L_3294:
        /*005c*/ 	.word	0x00000000
        /*0060*/ 	.short	0x0001
        /*0062*/ 	.short	0x0008
        /*0064*/ 	.byte	0x00, 0xf0, 0x21, 0x00


	//----- nvinfo : EIATTR_KPARAM_INFO
	.align		4
.L_3295:
        /*0068*/ 	.byte	0x04, 0x17
        /*006a*/ 	.short	(.L_3297 - .L_3296)
.L_3296:
        /*006c*/ 	.word	0x00000000
        /*0070*/ 	.short	0x0000
        /*0072*/ 	.short	0x0000
        /*0074*/ 	.byte	0x00, 0xf0, 0x11, 0x00


	//----- nvinfo : EIATTR_SPARSE_MMA_MASK
	.align		4
.L_3297:
        /*0078*/ 	.byte	0x03, 0x50
        /*007a*/ 	.short	0x0000


	//----- nvinfo : EIATTR_MAXREG_COUNT
	.align		4
        /*007c*/ 	.byte	0x03, 0x1b
        /*007e*/ 	.short	0x00ff


	//----- nvinfo : EIATTR_MERCURY_ISA_VERSION
	.align		4
        /*0080*/ 	.byte	0x03, 0x5f
        /*0082*/ 	.short	0x0101


	//----- nvinfo : EIATTR_VRC_CTA_INIT_COUNT
	.align		4
        /*0084*/ 	.byte	0x02, 0x4a
	.zero		1
	.zero		1


	//----- nvinfo : EIATTR_EXIT_INSTR_OFFSETS
	.align		4
        /*0088*/ 	.byte	0x04, 0x1c
        /*008a*/ 	.short	(.L_3299 - .L_3298)


	//   ....[0]....
.L_3298:
        /*008c*/ 	.word	0x00000520


	//   ....[1]....
        /*0090*/ 	.word	0x000005b0


	//----- nvinfo : EIATTR_MAX_THREADS
	.align		4
.L_3299:
        /*0094*/ 	.byte	0x04, 0x05
        /*0096*/ 	.short	(.L_3301 - .L_3300)
.L_3300:
        /*0098*/ 	.word	0x00000080
        /*009c*/ 	.word	0x00000001
        /*00a0*/ 	.word	0x00000001


	//----- nvinfo : EIATTR_CRS_STACK_SIZE
	.align		4
.L_3301:
        /*00a4*/ 	.byte	0x04, 0x1e
        /*00a6*/ 	.short	(.L_3303 - .L_3302)
.L_3302:
        /*00a8*/ 	.word	0x00000000


	//----- nvinfo : EIATTR_CBANK_PARAM_SIZE
	.align		4
.L_3303:
        /*00ac*/ 	.byte	0x03, 0x19
        /*00ae*/ 	.short	0x0024


	//----- nvinfo : EIATTR_PARAM_CBANK
	.align		4
        /*00b0*/ 	.byte	0x04, 0x0a
        /*00b2*/ 	.short	(.L_3305 - .L_3304)
	.align		4
.L_3304:
        /*00b4*/ 	.word	index@(.nv.constant0._ZN2at6native27unrolled_elementwise_kernelIZNS0_50_GLOBAL__N__2680c7bb_12_PowKernel_cu_7dd49032_300329pow_tensor_scalar_kernel_implIN3c108BFloat16ES5_EEvRNS_18TensorIteratorBaseET0_EUlS5_E0_St5arrayIPcLm2EELi4E23TrivialOffsetCalculatorILi1EjESE_NS0_6memory15LoadWithoutCastENSF_16StoreWithoutCastEEEviT_S8_T2_T3_T4_T5_)
        /*00b8*/ 	.short	0x0380
        /*00ba*/ 	.short	0x0024


	//----- nvinfo : EIATTR_SW_WAR
	.align		4
.L_3305:
        /*00bc*/ 	.byte	0x04, 0x36
        /*00be*/ 	.short	(.L_3307 - .L_3306)
.L_3306:
        /*00c0*/ 	.word	0x00000008
.L_3307:


//--------------------- .nv.info._ZN2at6native29vectorized_elementwise_kernelILi2EZNS0_50_GLOBAL__N__2680c7bb_12_PowKernel_cu_7dd49032_300329pow_tensor_scalar_kernel_implIN3c108BFloat16ES5_EEvRNS_18TensorIteratorBaseET0_EUlS5_E0_St5arrayIPcLm2EEEEviS8_T1_ --------------------------
	.section	.nv.info._ZN2at6native29vectorized_elementwise_kernelILi2EZNS0_50_GLOBAL__N__2680c7bb_12_PowKernel_cu_7dd49032_300329pow_tensor_scalar_kernel_implIN3c108BFloat16ES5_EEvRNS_18TensorIteratorBaseET0_EUlS5_E0_St5arrayIPcLm2EEEEviS8_T1_,"",@"SHT_CUDA_INFO"
	.sectionflags	@""
	.align	4


	//----- nvinfo : EIATTR_CUDA_API_VERSION
	.align		4
        /*0000*/ 	.byte	0x04, 0x37
        /*0002*/ 	.short	(.L_3309 - .L_3308)
.L_3308:
        /*0004*/ 	.word	0x00000082


	//----- nvinfo : EIATTR_KPARAM_INFO
	.align		4
.L_3309:
        /*0008*/ 	.byte	0x04, 0x17
        /*000a*/ 	.short	(.L_3311 - .L_3310)
.L_3310:
        /*000c*/ 	.word	0x00000000
        /*0010*/ 	.short	0x0002
        /*0012*/ 	.short	0x0010
        /*0014*/ 	.byte	0x00, 0xf0, 0x41, 0x00


	//----- nvinfo : EIATTR_KPARAM_INFO
	.align		4
.L_3311:
        /*0018*/ 	.byte	0x04, 0x17
        /*001a*/ 	.short	(.L_3313 - .L_3312)
.L_3312:
        /*001c*/ 	.word	0x00000000
        /*0020*/ 	.short	0x0001
        /*0022*/ 	.short	0x0008
        /*0024*/ 	.byte	0x00, 0xf0, 0x21, 0x00


	//----- nvinfo : EIATTR_KPARAM_INFO
	.align		4
.L_3313:
        /*0028*/ 	.byte	0x04, 0x17
        /*002a*/ 	.short	(.L_3315 - .L_3314)
.L_3314:
        /*002c*/ 	.word	0x00000000
        /*0030*/ 	.short	0x0000
        /*0032*/ 	.short	0x0000
        /*0034*/ 	.byte	0x00, 0xf0, 0x11, 0x00


	//----- nvinfo : EIATTR_SPARSE_MMA_MASK
	.align		4
.L_3315:
        /*0038*/ 	.byte	0x03, 0x50
        /*003a*/ 	.short	0x0000


	//----- nvinfo : EIATTR_MAXREG_COUNT
	.align		4
        /*003c*/ 	.byte	0x03, 0x1b
        /*003e*/ 	.short	0x00ff


	//----- nvinfo : EIATTR_MERCURY_ISA_VERSION
	.align		4
        /*0040*/ 	.byte	0x03, 0x5f
        /*0042*/ 	.short	0x0101


	//----- nvinfo : EIATTR_VRC_CTA_INIT_COUNT
	.align		4
        /*0044*/ 	.byte	0x02, 0x4a
	.zero		1
	.zero		1


	//----- nvinfo : EIATTR_EXIT_INSTR_OFFSETS
	.align		4
        /*0048*/ 	.byte	0x04, 0x1c
        /*004a*/ 	.short	(.L_3317 - .L_3316)


	//   ....[0]....
.L_3316:
        /*004c*/ 	.word	0x00000b50


	//   ....[1]....
        /*0050*/ 	.word	0x00000ba0


	//   ....[2]....
        /*0054*/ 	.word	0x00000fa0


	//----- nvinfo : EIATTR_MAX_THREADS
	.align		4
.L_3317:
        /*0058*/ 	.byte	0x04, 0x05
        /*005a*/ 	.short	(.L_3319 - .L_3318)
.L_3318:
        /*005c*/ 	.word	0x00000080
        /*0060*/ 	.word	0x00000001
        /*0064*/ 	.word	0x00000001


	//----- nvinfo : EIATTR_CRS_STACK_SIZE
	.align		4
.L_3319:
        /*0068*/ 	.byte	0x04, 0x1e
        /*006a*/ 	.short	(.L_3321 - .L_3320)
.L_3320:
        /*006c*/ 	.word	0x00000000


	//----- nvinfo : EIATTR_CBANK_PARAM_SIZE
	.align		4
.L_3321:
        /*0070*/ 	.byte	0x03, 0x19
        /*0072*/ 	.short	0x0020


	//----- nvinfo : EIATTR_PARAM_CBANK
	.align		4
        /*0074*/ 	.byte	0x04, 0x0a
        /*0076*/ 	.short	(.L_3323 - .L_3322)
	.align		4
.L_3322:
        /*0078*/ 	.word	index@(.nv.constant0._ZN2at6native29vectorized_elementwise_kernelILi2EZNS0_50_GLOBAL__N__2680c7bb_12_PowKernel_cu_7dd49032_300329pow_tensor_scalar_kernel_implIN3c108BFloat16ES5_EEvRNS_18TensorIteratorBaseET0_EUlS5_E0_St5arrayIPcLm2EEEEviS8_T1_)
        /*007c*/ 	.short	0x0380
        /*007e*/ 	.short	0x0020


	//----- nvinfo : EIATTR_SW_WAR
	.align		4
.L_3323:
        /*0080*/ 	.byte	0x04, 0x36
        /*0082*/ 	.short	(.L_3325 - .L_3324)
.L_3324:
        /*0084*/ 	.word	0x00000008
.L_3325:


//--------------------- .nv.info._ZN2at6native29vectorized_elementwise_kernelILi4EZNS0_50_GLOBAL__N__2680c7bb_12_PowKernel_cu_7dd49032_300329pow_tensor_scalar_kernel_implIN3c108BFloat16ES5_EEvRNS_18TensorIteratorBaseET0_EUlS5_E0_St5arrayIPcLm2EEEEviS8_T1_ --------------------------
	.section	.nv.info._ZN2at6native29vectorized_elementwise_kernelILi4EZNS0_50_GLOBAL__N__2680c7bb_12_PowKernel_cu_7dd49032_300329pow_tensor_scalar_kernel_implIN3c108BFloat16ES5_EEvRNS_18TensorIteratorBaseET0_EUlS5_E0_St5arrayIPcLm2EEEEviS8_T1_,"",@"SHT_CUDA_INFO"
	.sectionflags	@""
	.align	4


	//----- nvinfo : EIATTR_CUDA_API_VERSION
	.align		4
        /*0000*/ 	.byte	0x04, 0x37
        /*0002*/ 	.short	(.L_3327 - .L_3326)
.L_3326:
        /*0004*/ 	.word	0x00000082


	//----- nvinfo : EIATTR_KPARAM_INFO
	.align		4
.L_3327:
        /*0008*/ 	.byte	0x04, 0x17
        /*000a*/ 	.short	(.L_3329 - .L_3328)
.L_3328:
        /*000c*/ 	.word	0x00000000
        /*0010*/ 	.short	0x0002
        /*0012*/ 	.short	0x0010
        /*0014*/ 	.byte	0x00, 0xf0, 0x41, 0x00


	//----- nvinfo : EIATTR_KPARAM_INFO
	.align		4
.L_3329:
        /*0018*/ 	.byte	0x04, 0x17
        /*001a*/ 	.short	(.L_3331 - .L_3330)
.L_3330:
        /*001c*/ 	.word	0x00000000
        /*0020*/ 	.short	0x0001
        /*0022*/ 	.short	0x0008
        /*0024*/ 	.byte	0x00, 0xf0, 0x21, 0x00


	//----- nvinfo : EIATTR_KPARAM_INFO
	.align		4
.L_3331:
        /*0028*/ 	.byte	0x04, 0x17
        /*002a*/ 	.short	(.L_3333 - .L_3332)
.L_3332:
        /*002c*/ 	.word	0x00000000
        /*0030*/ 	.short	0x0000
        /*0032*/ 	.short	0x0000
        /*0034*/ 	.byte	0x00, 0xf0, 0x11, 0x00


	//----- nvinfo : EIATTR_SPARSE_MMA_MASK
	.align		4
.L_3333:
        /*0038*/ 	.byte	0x03, 0x50
        /*003a*/ 	.short	0x0000


	//----- nvinfo : EIATTR_MAXREG_COUNT
	.align		4
        /*003c*/ 	.byte	0x03, 0x1b
        /*003e*/ 	.short	0x00ff


	//----- nvinfo : EIATTR_MERCURY_ISA_VERSION
	.align		4
        /*0040*/ 	.byte	0x03, 0x5f
        /*0042*/ 	.short	0x0101


	//----- nvinfo : EIATTR_VRC_CTA_INIT_COUNT
	.align		4
        /*0044*/ 	.byte	0x02, 0x4a
	.zero		1
	.zero		1


	//----- nvinfo : EIATTR_EXIT_INSTR_OFFSETS
	.align		4
        /*0048*/ 	.byte	0x04, 0x1c
        /*004a*/ 	.short	(.L_3335 - .L_3334)


	//   ....[0]....
.L_3334:
        /*004c*/ 	.word	0x00000b50


	//   ....[1]....
        /*0050*/ 	.word	0x00000ba0


	//   ....[2]....
        /*0054*/ 	.word	0x00000f60


	//----- nvinfo : EIATTR_MAX_THREADS
	.align		4
.L_3335:
        /*0058*/ 	.byte	0x04, 0x05
        /*005a*/ 	.short	(.L_3337 - .L_3336)
.L_3336:
        /*005c*/ 	.word	0x00000080
        /*0060*/ 	.word	0x00000001
        /*0064*/ 	.word	0x00000001


	//----- nvinfo : EIATTR_CRS_STACK_SIZE
	.align		4
.L_3337:
        /*0068*/ 	.byte	0x04, 0x1e
        /*006a*/ 	.short	(.L_3339 - .L_3338)
.L_3338:
        /*006c*/ 	.word	0x00000000


	//----- nvinfo : EIATTR_CBANK_PARAM_SIZE
	.align		4
.L_3339:
        /*0070*/ 	.byte	0x03, 0x19
        /*0072*/ 	.short	0x0020


	//----- nvinfo : EIATTR_PARAM_CBANK
	.align		4
        /*0074*/ 	.byte	0x04, 0x0a
        /*0076*/ 	.short	(.L_3341 - .L_3340)
	.align		4
.L_3340:
        /*0078*/ 	.word	index@(.nv.constant0._ZN2at6native29vectorized_elementwise_kernelILi4EZNS0_50_GLOBAL__N__2680c7bb_12_PowKernel_cu_7dd49032_300329pow_tensor_scalar_kernel_implIN3c108BFloat16ES5_EEvRNS_18TensorIteratorBaseET0_EUlS5_E0_St5arrayIPcLm2EEEEviS8_T1_)
        /*007c*/ 	.short	0x0380
        /*007e*/ 	.short	0x0020


	//----- nvinfo : EIATTR_SW_WAR
	.align		4
.L_3341:
        /*0080*/ 	.byte	0x04, 0x36
        /*0082*/ 	.short	(.L_3343 - .L_3342)
.L_3342:
        /*0084*/ 	.word	0x00000008
.L_3343:


//--------------------- .nv.info._ZN2at6native29vectorized_elementwise_kernelILi8EZNS0_50_GLOBAL__N__2680c7bb_12_PowKernel_cu_7dd49032_300329pow_tensor_scalar_kernel_implIN3c108BFloat16ES5_EEvRNS_18TensorIteratorBaseET0_EUlS5_E0_St5arrayIPcLm2EEEEviS8_T1_ --------------------------
	.section	.nv.info._ZN2at6native29vectorized_elementwise_kernelILi8EZNS0_50_GLOBAL__N__2680c7bb_12_PowKernel_cu_7dd49032_300329pow_tensor_scalar_kernel_implIN3c108BFloat16ES5_EEvRNS_18TensorIteratorBaseET0_EUlS5_E0_St5arrayIPcLm2EEEEviS8_T1_,"",@"SHT_CUDA_INFO"
	.sectionflags	@""
	.align	4


	//----- nvinfo : EIATTR_CUDA_API_VERSION
	.align		4
        /*0000*/ 	.byte	0x04, 0x37
        /*0002*/ 	.short	(.L_3345 - .L_3344)
.L_3344:
        /*0004*/ 	.word	0x00000082


	//----- nvinfo : EIATTR_KPARAM_INFO
	.align		4
.L_3345:
        /*0008*/ 	.byte	0x04, 0x17
        /*000a*/ 	.short	(.L_3347 - .L_3346)
.L_3346:
        /*000c*/ 	.word	0x00000000
        /*0010*/ 	.short	0x0002
        /*0012*/ 	.short	0x0010
        /*0014*/ 	.byte	0x00, 0xf0, 0x41, 0x00


	//----- nvinfo : EIATTR_KPARAM_INFO
	.align		4
.L_3347:
        /*0018*/ 	.byte	0x04, 0x17
        /*001a*/ 	.short	(.L_3349 - .L_3348)
.L_3348:
        /*001c*/ 	.word	0x00000000
        /*0020*/ 	.short	0x0001
        /*0022*/ 	.short	0x0008
        /*0024*/ 	.byte	0x00, 0xf0, 0x21, 0x00


	//----- nvinfo : EIATTR_KPARAM_INFO
	.align		4
.L_3349:
        /*0028*/ 	.byte	0x04, 0x17
        /*002a*/ 	.short	(.L_3351 - .L_3350)
.L_3350:
        /*002c*/ 	.word	0x00000000
        /*0030*/ 	.short	0x0000
        /*0032*/ 	.short	0x0000
        /*0034*/ 	.byte	0x00, 0xf0, 0x11, 0x00


	//----- nvinfo : EIATTR_SPARSE_MMA_MASK
	.align		4
.L_3351:
        /*0038*/ 	.byte	0x03, 0x50
        /*003a*/ 	.short	0x0000


	//----- nvinfo : EIATTR_MAXREG_COUNT
	.align		4
        /*003c*/ 	.byte	0x03, 0x1b
        /*003e*/ 	.short	0x00ff


	//----- nvinfo : EIATTR_MERCURY_ISA_VERSION
	.align		4
        /*0040*/ 	.byte	0x03, 0x5f
        /*0042*/ 	.short	0x0101


	//----- nvinfo : EIATTR_VRC_CTA_INIT_COUNT
	.align		4
        /*0044*/ 	.byte	0x02, 0x4a
	.zero		1
	.zero		1


	//----- nvinfo : EIATTR_EXIT_INSTR_OFFSETS
	.align		4
        /*0048*/ 	.byte	0x04, 0x1c
        /*004a*/ 	.short	(.L_3353 - .L_3352)


	//   ....[0]....
.L_3352:
        /*004c*/ 	.word	0x00000b50


	//   ....[1]....
        /*0050*/ 	.word	0x00000ba0


	//   ....[2]....
        /*0054*/ 	.word	0x00000f40


	//----- nvinfo : EIATTR_MAX_THREADS
	.align		4
.L_3353:
        /*0058*/ 	.byte	0x04, 0x05
        /*005a*/ 	.short	(.L_3355 - .L_3354)
.L_3354:
        /*005c*/ 	.word	0x00000080
        /*0060*/ 	.word	0x00000001
        /*0064*/ 	.word	0x00000001


	//----- nvinfo : EIATTR_CRS_STACK_SIZE
	.align		4
.L_3355:
        /*0068*/ 	.byte	0x04, 0x1e
        /*006a*/ 	.short	(.L_3357 - .L_3356)
.L_3356:
        /*006c*/ 	.word	0x00000000


	//----- nvinfo : EIATTR_CBANK_PARAM_SIZE
	.align		4
.L_3357:
        /*0070*/ 	.byte	0x03, 0x19
        /*0072*/ 	.short	0x0020


	//----- nvinfo : EIATTR_PARAM_CBANK
	.align		4
        /*0074*/ 	.byte	0x04, 0x0a
        /*0076*/ 	.short	(.L_3359 - .L_3358)
	.align		4
.L_3358:
        /*0078*/ 	.word	index@(.nv.constant0._ZN2at6native29vectorized_elementwise_kernelILi8EZNS0_50_GLOBAL__N__2680c7bb_12_PowKernel_cu_7dd49032_300329pow_tensor_scalar_kernel_implIN3c108BFloat16ES5_EEvRNS_18TensorIteratorBaseET0_EUlS5_E0_St5arrayIPcLm2EEEEviS8_T1_)
        /*007c*/ 	.short	0x0380
        /*007e*/ 	.short	0x0020


	//----- nvinfo : EIATTR_SW_WAR
	.align		4
.L_3359:
        /*0080*/ 	.byte	0x04, 0x36
        /*0082*/ 	.short	(.L_3361 - .L_3360)
.L_3360:
        /*0084*/ 	.word	0x00000008
.L_3361:


//--------------------- .nv.info._ZN2at6native18elementwise_kernelILi128ELi4EZNS0_15gpu_kernel_implIZNS0_50_GLOBAL__N__2680c7bb_12_PowKernel_cu_7dd49032_300329pow_tensor_scalar_kernel_implIN3c108BFloat16ES6_EEvRNS_18TensorIteratorBaseET0_EUlS6_E_EEvS8_RKT_EUliE_EEviT1_ --------------------------
	.section	.nv.info._ZN2at6native18elementwise_kernelILi128ELi4EZNS0_15gpu_kernel_implIZNS0_50_GLOBAL__N__2680c7bb_12_PowKernel_cu_7dd49032_300329pow_tensor_scalar_kernel_implIN3c108BFloat16ES6_EEvRNS_18TensorIteratorBaseET0_EUlS6_E_EEvS8_RKT_EUliE_EEviT1_,"",@"SHT_CUDA_INFO"
	.sectionflags	@""
	.align	4


	//----- nvinfo : EIATTR_CUDA_API_VERSION
	.align		4
        /*0000*/ 	.byte	0x04, 0x37
        /*0002*/ 	.short	(.L_3363 - .L_3362)
.L_3362:
        /*0004*/ 	.word	0x00000082


	//----- nvinfo : EIATTR_KPARAM_INFO
	.align		4
.L_3363:
        /*0008*/ 	.byte	0x04, 0x17
        /*000a*/ 	.short	(.L_3365 - .L_3364)
.L_3364:
        /*000c*/ 	.word	0x00000000
        /*0010*/ 	.short	0x0001
        /*0012*/ 	.short	0x0008
        /*0014*/ 	.byte	0x00, 0xf0, 0x81, 0x08


	//----- nvinfo : EIATTR_KPARAM_INFO
	.align		4
.L_3365:
        /*0018*/ 	.byte	0x04, 0x17
        /*001a*/ 	.short	(.L_3367 - .L_3366)
.L_3366:
        /*001c*/ 	.word	0x00000000
        /*0020*/ 	.short	0x0000
        /*0022*/ 	.short	0x0000
        /*0024*/ 	.byte	0x00, 0xf0, 0x11, 0x00


	//----- nvinfo : EIATTR_SPARSE_MMA_MASK
	.align		4
.L_3367:
        /*0028*/ 	.byte	0x03, 0x50
        /*002a*/ 	.short	0x0000


	//----- nvinfo : EIATTR_MAXREG_COUNT
	.align		4
        /*002c*/ 	.byte	0x03, 0x1b
        /*002e*/ 	.short	0x0080


	//----- nvinfo : EIATTR_EXTERNS
	.align		4
        /*0030*/ 	.byte	0x04, 0x0f
        /*0032*/ 	.short	(.L_3369 - .L_3368)


	//   ....[0]....
	.align		4
.L_3368:
        /*0034*/ 	.word	index@(__assertfail)


	//----- nvinfo : EIATTR_MERCURY_ISA_VERSION
	.align		4
.L_3369:
        /*0038*/ 	.byte	0x03, 0x5f
        /*003a*/ 	.short	0x0101


	//----- nvinfo : EIATTR_VRC_CTA_INIT_COUNT
	.align		4
        /*003c*/ 	.byte	0x02, 0x4a
	.zero		1
	.zero		1


	//----- nvinfo : EIATTR_SYSCALL_OFFSETS
	.align		4
        /*0040*/ 	.byte	0x04, 0x46
        /*0042*/ 	.short	(.L_3371 - .L_3370)


	//   ....[0]....
.L_3370:
        /*0044*/ 	.word	0x00002210


	//   ....[1]....
        /*0048*/ 	.word	0x00003120


	//   ....[2]....
        /*004c*/ 	.word	0x000054d0


	//   ....[3]....
        /*0050*/ 	.word	0x00006230


	//   ....[4]....
        /*0054*/ 	.word	0x000086d0


	//   ....[5]....
        /*0058*/ 	.word	0x00009430


	//   ....[6]....
        /*005c*/ 	.word	0x0000b8e0


	//   ....[7]....
        /*0060*/ 	.word	0x0000c610


	//----- nvinfo : EIATTR_EXIT_INSTR_OFFSETS
	.align		4
.L_3371:
        /*0064*/ 	.byte	0x04, 0x1c
        /*0066*/ 	.short	(.L_3373 - .L_3372)


	//   ....[0]....
.L_3372:
        /*0068*/ 	.word	0x000096f0


	//   ....[1]....
        /*006c*/ 	.word	0x0000ba90


	//   ....[2]....
        /*0070*/ 	.word	0x0000bad0


	//   ....[3]....
        /*0074*/ 	.word	0x0000bb70


	//   ....[4]....
        /*0078*/ 	.word	0x0000bbb0


	//   ....[5]....
        /*007c*/ 	.word	0x0000bbf0


	//   ....[6]....
        /*0080*/ 	.word	0x0000bc80


	//   ....[7]....
        /*0084*/ 	.word	0x0000bcc0


	//   ....[8]....
        /*0088*/ 	.word	0x0000bd60


	//   ....[9]....
        /*008c*/ 	.word	0x0000bdb0


	//   ....[10]....
        /*0090*/ 	.word	0x0000be00


	//   ....[11]....
        /*0094*/ 	.word	0x0000bee0


	//   ....[12]....
        /*0098*/ 	.word	0x0000c050


	//   ....[13]....
        /*009c*/ 	.word	0x0000c1c0


	//   ....[14]....
        /*00a0*/ 	.word	0x0000c320


	//   ....[15]....
        /*00a4*/ 	.word	0x0000c360


	//   ....[16]....
        /*00a8*/ 	.word	0x0000c3a0


	//   ....[17]....
        /*00ac*/ 	.word	0x0000c450


	//   ....[18]....
        /*00b0*/ 	.word	0x0000c4b0


	//   ....[19]....
        /*00b4*/ 	.word	0x0000c620


	//   ....[20]....
        /*00b8*/ 	.word	0x0000c730


	//   ....[21]....
        /*00bc*/ 	.word	0x0000c870


	//   ....[22]....
        /*00c0*/ 	.word	0x0000c890


	//----- nvinfo : EIATTR_MAX_THREADS
	.align		4
.L_3373:
        /*00c4*/ 	.byte	0x04, 0x05
        /*00c6*/ 	.short	(.L_3375 - .L_3374)
.L_3374:
        /*00c8*/ 	.word	0x00000080
        /*00cc*/ 	.word	0x00000001
        /*00d0*/ 	.word	0x00000001


	//----- nvinfo : EIATTR_CRS_STACK_SIZE
	.align		4
.L_3375:
        /*00d4*/ 	.byte	0x04, 0x1e
        /*00d6*/ 	.short	(.L_3377 - .L_3376)
.L_3376:
        /*00d8*/ 	.word	0x00000000


	//----- nvinfo : EIATTR_CBANK_PARAM_SIZE
	.align		4
.L_3377:
        /*00dc*/ 	.byte	0x03, 0x19
        /*00de*/ 	.short	0x0228


	//----- nvinfo : EIATTR_PARAM_CBANK
	.align		4
        /*00e0*/ 	.byte	0x04, 0x0a
        /*00e2*/ 	.short	(.L_3379 - .L_3378)
	.align		4
.L_3378:
        /*00e4*/ 	.word	index@(.nv.constant0._ZN2at6native18elementwise_kernelILi128ELi4EZNS0_15gpu_kernel_implIZNS0_50_GLOBAL__N__2680c7bb_12_PowKernel_cu_7dd49032_300329pow_tensor_scalar_kernel_implIN3c108BFloat16ES6_EEvRNS_18TensorIteratorBaseET0_EUlS6_E_EEvS8_RKT_EUliE_EEviT1_)
        /*00e8*/ 	.short	0x0380
        /*00ea*/ 	.short	0x0228


	//----- nvinfo : EIATTR_SW_WAR
	.align		4
.L_3379:
        /*00ec*/ 	.byte	0x04, 0x36
        /*00ee*/ 	.short	(.L_3381 - .L_3380)
.L_3380:
        /*00f0*/ 	.word	0x00000008
.L_3381:


//--------------------- .nv.info._ZN2at6native27unrolled_elementwise_kernelIZNS0_50_GLOBAL__N__2680c7bb_12_PowKernel_cu_7dd49032_300329pow_tensor_scalar_kernel_implIN3c108BFloat16ES5_EEvRNS_18TensorIteratorBaseET0_EUlS5_E_St5arrayIPcLm2EELi4E23TrivialOffsetCalculatorILi1EjESE_NS0_6memory12LoadWithCastILi1EEENSF_13StoreWithCastILi1EEEEEviT_S8_T2_T3_T4_T5_ --------------------------
	.section	.nv.info._ZN2at6native27unrolled_elementwise_kernelIZNS0_50_GLOBAL__N__2680c7bb_12_PowKernel_cu_7dd49032_300329pow_tensor_scalar_kernel_implIN3c108BFloat16ES5_EEvRNS_18TensorIteratorBaseET0_EUlS5_E_St5arrayIPcLm2EELi4E23TrivialOffsetCalculatorILi1EjESE_NS0_6memory12LoadWithCastILi1EEENSF_13StoreWithCastILi1EEEEEviT_S8_T2_T3_T4_T5_,"",@"SHT_CUDA_INFO"
	.sectionflags	@""
	.align	4


	//----- nvinfo : EIATTR_CUDA_API_VERSION
	.align		4
        /*0000*/ 	.byte	0x04, 0x37
        /*0002*/ 	.short	(.L_3383 - .L_3382)
.L_3382:
        /*0004*/ 	.word	0x00000082


	//----- nvinfo : EIATTR_KPARAM_INFO
	.align		4
.L_3383:
        /*0008*/ 	.byte	0x04, 0x17
        /*000a*/ 	.short	(.L_3385 - .L_3384)
.L_3384:
        /*000c*/ 	.word	0x00000000
        /*0010*/ 	.short	0x0006
        /*0012*/ 	.short	0x002c
        /*0014*/ 	.byte	0x00, 0xf0, 0x21, 0x00


	//----- nvinfo : EIATTR_KPARAM_INFO
	.align		4
.L_3385:
        /*0018*/ 	.byte	0x04, 0x17
        /*001a*/ 	.short	(.L_3387 - .L_3386)
.L_3386:
        /*001c*/ 	.word	0x00000000
        /*0020*/ 	.short	0x0005
        /*0022*/ 	.short	0x0024
        /*0024*/ 	.byte	0x00, 0xf0, 0x21, 0x00


	//----- nvinfo : EIATTR_KPARAM_INFO
	.align		4
.L_3387:
        /*0028*/ 	.byte	0x04, 0x17
        /*002a*/ 	.short	(.L_3389 - .L_3388)
.L_3388:
        /*002c*/ 	.word	0x00000000
        /*0030*/ 	.short	0x0004
        /*0032*/ 	.short	0x0021
        /*0034*/ 	.byte	0x00, 0xf0, 0x05, 0x00


	//----- nvinfo : EIATTR_KPARAM_INFO
	.align		4
.L_3389:
        /*0038*/ 	.byte	0x04, 0x17
        /*003a*/ 	.short	(.L_3391 - .L_3390)
.L_3390:
        /*003c*/ 	.word	0x00000000
        /*0040*/ 	.short	0x0003
        /*0042*/ 	.short	0x0020
        /*0044*/ 	.byte	0x00, 0xf0, 0x05, 0x00


	//----- nvinfo : EIATTR_KPARAM_INFO
	.align		4
.L_3391:
        /*0048*/ 	.byte	0x04, 0x17
        /*004a*/ 	.short	(.L_3393 - .L_3392)
.L_3392:
        /*004c*/ 	.word	0x00000000
        /*0050*/ 	.short	0x0002
        /*0052*/ 	.short	0x0010
        /*0054*/ 	.byte	0x00, 0xf0, 0x41, 0x00


	//----- nvinfo : EIATTR_KPARAM_INFO
	.align		4
.L_3393:
        /*0058*/ 	.byte	0x04, 0x17
        /*005a*/ 	.short	(.L_3395 - .L_3394)
.L_3394:
        /*005c*/ 	.word	0x00000000
        /*0060*/ 	.short	0x0001
        /*0062*/ 	.short	0x0008
        /*0064*/ 	.byte	0x00, 0xf0, 0x21, 0x00


	//----- nvinfo : EIATTR_KPARAM_INFO
	.align		4
.L_3395:
        /*0068*/ 	.byte	0x04, 0x17
        /*006a*/ 	.short	(.L_3397 - .L_3396)
.L_3396:
        /*006c*/ 	.word	0x00000000
        /*0070*/ 	.short	0x0000
        /*0072*/ 	.short	0x0000
        /*0074*/ 	.byte	0x00, 0xf0, 0x11, 0x00


	//----- nvinfo : EIATTR_SPARSE_MMA_MASK
	.align		4
.L_3397:
        /*0078*/ 	.byte	0x03, 0x50
        /*007a*/ 	.short	0x0000


	//----- nvinfo : EIATTR_MAXREG_COUNT
	.align		4
        /*007c*/ 	.byte	0x03, 0x1b
        /*007e*/ 	.short	0x00ff


	//----- nvinfo : EIATTR_EXTERNS
	.align		4
        /*0080*/ 	.byte	0x04, 0x0f
        /*0082*/ 	.short	(.L_3399 - .L_3398)


	//   ....[0]....
	.align		4
.L_3398:
        /*0084*/ 	.word	index@(__assertfail)


	//----- nvinfo : EIATTR_MERCURY_ISA_VERSION
	.align		4
.L_3399:
        /*0088*/ 	.byte	0x03, 0x5f
        /*008a*/ 	.short	0x0101


	//----- nvinfo : EIATTR_VRC_CTA_INIT_COUNT
	.align		4
        /*008c*/ 	.byte	0x02, 0x4a
	.zero		1
	.zero		1


	//----- nvinfo : EIATTR_SYSCALL_OFFSETS
	.align		4
        /*0090*/ 	.byte	0x04, 0x46
        /*0092*/ 	.short	(.L_3401 - .L_3400)


	//   ....[0]....
.L_3400:
        /*0094*/ 	.word	0x00001000


	//   ....[1]....
        /*0098*/ 	.word	0x000021e0


	//   ....[2]....
        /*009c*/ 	.word	0x00003300


	//   ....[3]....
        /*00a0*/ 	.word	0x00004330


	//   ....[4]....
        /*00a4*/ 	.word	0x00005430


	//   ....[5]....
        /*00a8*/ 	.word	0x00006310


	//   ....[6]....
        /*00ac*/ 	.word	0x00007290


	//   ....[7]....
        /*00b0*/ 	.word	0x00008210


	//----- nvinfo : EIATTR_EXIT_INSTR_OFFSETS
	.align		4
.L_3401:
        /*00b4*/ 	.byte	0x04, 0x1c
        /*00b6*/ 	.short	(.L_3403 - .L_3402)


	//   ....[0]....
.L_3402:
        /*00b8*/ 	.word	0x00007540


	//   ....[1]....
        /*00bc*/ 	.word	0x00007690


	//   ....[2]....
        /*00c0*/ 	.word	0x000076d0


	//   ....[3]....
        /*00c4*/ 	.word	0x00007770


	//   ....[4]....
        /*00c8*/ 	.word	0x000077b0


	//   ....[5]....
        /*00cc*/ 	.word	0x000077f0


	//   ....[6]....
        /*00d0*/ 	.word	0x00007880


	//   ....[7]....
        /*00d4*/ 	.word	0x000078c0


	//   ....[8]....
        /*00d8*/ 	.word	0x00007960


	//   ....[9]....
        /*00dc*/ 	.word	0x000079b0


	//   ....[10]....
        /*00e0*/ 	.word	0x00007a00


	//   ....[11]....
        /*00e4*/ 	.word	0x00007ae0


	//   ....[12]....
        /*00e8*/ 	.word	0x00007c50


	//   ....[13]....
        /*00ec*/ 	.word	0x00007dc0


	//   ....[14]....
        /*00f0*/ 	.word	0x00007f20


	//   ....[15]....
        /*00f4*/ 	.word	0x00007f60


	//   ....[16]....
        /*00f8*/ 	.word	0x00007fa0


	//   ....[17]....
        /*00fc*/ 	.word	0x00008050


	//   ....[18]....
        /*0100*/ 	.word	0x000080b0


	//   ....[19]....
        /*0104*/ 	.word	0x00008220


	//   ....[20]....
        /*0108*/ 	.word	0x00008330


	//   ....[21]....
        /*010c*/ 	.word	0x00008470


	//   ....[22]....
        /*0110*/ 	.word	0x00008490


	//----- nvinfo : EIATTR_MAX_THREADS
	.align		4
.L_3403:
        /*0114*/ 	.byte	0x04, 0x05
        /*0116*/ 	.short	(.L_3405 - .L_3404)
.L_3404:
        /*0118*/ 	.word	0x00000080
        /*011c*/ 	.word	0x00000001
        /*0120*/ 	.word	0x00000001


	//----- nvinfo : EIATTR_CRS_STACK_SIZE
	.align		4
.L_3405:
        /*0124*/ 	.byte	0x04, 0x1e
        /*0126*/ 	.short	(.L_3407 - .L_3406)
.L_3406:
        /*0128*/ 	.word	0x00000000


	//----- nvinfo : EIATTR_CBANK_PARAM_SIZE
	.align		4
.L_3407:
        /*012c*/ 	.byte	0x03, 0x19
        /*012e*/ 	.short	0x0034


	//----- nvinfo : EIATTR_PARAM_CBANK
	.align		4
        /*0130*/ 	.byte	0x04, 0x0a
        /*0132*/ 	.short	(.L_3409 - .L_3408)
	.align		4
.L_3408:
        /*0134*/ 	.word	index@(.nv.constant0._ZN2at6native27unrolled_elementwise_kernelIZNS0_50_GLOBAL__N__2680c7bb_12_PowKernel_cu_7dd49032_300329pow_tensor_scalar_kernel_implIN3c108BFloat16ES5_EEvRNS_18TensorIteratorBaseET0_EUlS5_E_St5arrayIPcLm2EELi4E23TrivialOffsetCalculatorILi1EjESE_NS0_6memory12LoadWithCastILi1EEENSF_13StoreWithCastILi1EEEEEviT_S8_T2_T3_T4_T5_)
        /*0138*/ 	.short	0x0380
        /*013a*/ 	.short	0x0034


	//----- nvinfo : EIATTR_SW_WAR
	.align		4
.L_3409:
        /*013c*/ 	.byte	0x04, 0x36
        /*013e*/ 	.short	(.L_3411 - .L_3410)
.L_3410:
        /*0140*/ 	.word	0x00000008
.L_3411:


//--------------------- .nv.info._ZN2at6native18elementwise_kernelILi128ELi4EZNS0_22gpu_kernel_impl_nocastIZNS0_50_GLOBAL__N__2680c7bb_12_PowKernel_cu_7dd49032_300329pow_tensor_scalar_kernel_implIN3c108BFloat16ES6_EEvRNS_18TensorIteratorBaseET0_EUlS6_E_EEvS8_RKT_EUliE_EEviT1_ --------------------------
	.section	.nv.info._ZN2at6native18elementwise_kernelILi128ELi4EZNS0_22gpu_kernel_impl_nocastIZNS0_50_GLOBAL__N__2680c7bb_12_PowKernel_cu_7dd49032_300329pow_tensor_scalar_kernel_implIN3c108BFloat16ES6_EEvRNS_18TensorIteratorBaseET0_EUlS6_E_EEvS8_RKT_EUliE_EEviT1_,"",@"SHT_CUDA_INFO"
	.sectionflags	@""
	.align	4


	//----- nvinfo : EIATTR_CUDA_API_VERSION
	.align		4
        /*0000*/ 	.byte	0x04, 0x37
        /*0002*/ 	.short	(.L_3413 - .L_3412)
.L_3412:
        /*0004*/ 	.word	0x00000082


	//----- nvinfo : EIATTR_KPARAM_INFO
	.align		4
.L_3413:
        /*0008*/ 	.byte	0x04, 0x17
        /*000a*/ 	.short	(.L_3415 - .L_3414)
.L_3414:
        /*000c*/ 	.word	0x00000000
        /*0010*/ 	.short	0x0001
        /*0012*/ 	.short	0x0008
        /*0014*/ 	.byte	0x00, 0xf0, 0x61, 0x08


	//----- nvinfo : EIATTR_KPARAM_INFO
	.align		4
.L_3415:
        /*0018*/ 	.byte	0x04, 0x17
        /*001a*/ 	.short	(.L_3417 - .L_3416)
.L_3416:
        /*001c*/ 	.word	0x00000000
        /*0020*/ 	.short	0x0000
        /*0022*/ 	.short	0x0000
        /*0024*/ 	.byte	0x00, 0xf0, 0x11, 0x00


	//----- nvinfo : EIATTR_SPARSE_MMA_MASK
	.align		4
.L_3417:
        /*0028*/ 	.byte	0x03, 0x50
        /*002a*/ 	.short	0x0000


	//----- nvinfo : EIATTR_MAXREG_COUNT
	.align		4
        /*002c*/ 	.byte	0x03, 0x1b
        /*002e*/ 	.short	0x0080


	//----- nvinfo : EIATTR_MERCURY_ISA_VERSION
	.align		4
        /*0030*/ 	.byte	0x03, 0x5f
        /*0032*/ 	.short	0x0101


	//----- nvinfo : EIATTR_VRC_CTA_INIT_COUNT
	.align		4
        /*0034*/ 	.byte	0x02, 0x4a
	.zero		1
	.zero		1


	//----- nvinfo : EIATTR_EXIT_INSTR_OFFSETS
	.align		4
        /*0038*/ 	.byte	0x04, 0x1c
        /*003a*/ 	.short	(.L_3419 - .L_3418)


	//   ....[0]....
.L_3418:
        /*003c*/ 	.word	0x00000300


	//   ....[1]....
        /*0040*/ 	.word	0x00000380


	//   ....[2]....
        /*0044*/ 	.word	0x00003ea0


	//   ....[3]....
        /*0048*/ 	.word	0x000051f0


	//----- nvinfo : EIATTR_MAX_THREADS
	.align		4
.L_3419:
        /*004c*/ 	.byte	0x04, 0x05
        /*004e*/ 	.short	(.L_3421 - .L_3420)
.L_3420:
        /*0050*/ 	.word	0x00000080
        /*0054*/ 	.word	0x00000001
        /*0058*/ 	.word	0x00000001


	//----- nvinfo : EIATTR_CRS_STACK_SIZE
	.align		4
.L_3421:
        /*005c*/ 	.byte	0x04, 0x1e
        /*005e*/ 	.short	(.L_3423 - .L_3422)
.L_3422:
        /*0060*/ 	.word	0x00000000


	//----- nvinfo : EIATTR_CBANK_PARAM_SIZE
	.align		4
.L_3423:
        /*0064*/ 	.byte	0x03, 0x19
        /*0066*/ 	.short	0x0220


	//----- nvinfo : EIATTR_PARAM_CBANK
	.align		4
        /*0068*/ 	.byte	0x04, 0x0a
        /*006a*/ 	.short	(.L_3425 - .L_3424)
	.align		4
.L_3424:
        /*006c*/ 	.word	index@(.nv.constant0._ZN2at6native18elementwise_kernelILi128ELi4EZNS0_22gpu_kernel_impl_nocastIZNS0_50_GLOBAL__N__2680c7bb_12_PowKernel_cu_7dd49032_300329pow_tensor_scalar_kernel_implIN3c108BFloat16ES6_EEvRNS_18TensorIteratorBaseET0_EUlS6_E_EEvS8_RKT_EUliE_EEviT1_)
        /*0070*/ 	.short	0x0380
        /*0072*/ 	.short	0x0220


	//----- nvinfo : EIATTR_SW_WAR
	.align		4
.L_3425:
        /*0074*/ 	.byte	0x04, 0x36
        /*0076*/ 	.short	(.L_3427 - .L_3426)
.L_3426:
        /*0078*/ 	.word	0x00000008
.L_3427:


//--------------------- .nv.info._ZN2at6native27unrolled_elementwise_kernelIZNS0_50_GLOBAL__N__2680c7bb_12_PowKernel_cu_7dd49032_300329pow_tensor_scalar_kernel_implIN3c108BFloat16ES5_EEvRNS_18TensorIteratorBaseET0_EUlS5_E_St5arrayIPcLm2EELi4E23TrivialOffsetCalculatorILi1EjESE_NS0_6memory15LoadWithoutCastENSF_16StoreWithoutCastEEEviT_S8_T2_T3_T4_T5_ --------------------------
	.section	.nv.info._ZN2at6native27unrolled_elementwise_kernelIZNS0_50_GLOBAL__N__2680c7bb_12_PowKernel_cu_7dd49032_300329pow_tensor_scalar_kernel_implIN3c108BFloat16ES5_EEvRNS_18TensorIteratorBaseET0_EUlS5_E_St5arrayIPcLm2EELi4E23TrivialOffsetCalculatorILi1EjESE_NS0_6memory15LoadWithoutCastENSF_16StoreWithoutCastEEEviT_S8_T2_T3_T4_T5_,"",@"SHT_CUDA_INFO"
	.sectionflags	@""
	.align	4


	//----- nvinfo : EIATTR_CUDA_API_VERSION
	.align		4
        /*0000*/ 	.byte	0x04, 0x37
        /*0002*/ 	.short	(.L_3429 - .L_3428)
.L_3428:
        /*0004*/ 	.word	0x00000082


	//----- nvinfo : EIATTR_KPARAM_INFO
	.align		4
.L_3429:
        /*0008*/ 	.byte	0x04, 0x17
        /*000a*/ 	.short	(.L_3431 - .L_3430)
.L_3430:
        /*000c*/ 	.word	0x00000000
        /*0010*/ 	.short	0x0006
        /*0012*/ 	.short	0x0023
        /*0014*/ 	.byte	0x00, 0xf0, 0x05, 0x00


	//----- nvinfo : EIATTR_KPARAM_INFO
	.align		4
.L_3431:
        /*0018*/ 	.byte	0x04, 0x17
        /*001a*/ 	.short	(.L_3433 - .L_3432)
.L_3432:
        /*001c*/ 	.word	0x00000000
        /*0020*/ 	.short	0x0005
        /*0022*/ 	.short	0x0022
        /*0024*/ 	.byte	0x00, 0xf0, 0x05, 0x00


	//----- nvinfo : EIATTR_KPARAM_INFO
	.align		4
.L_3433:
        /*0028*/ 	.byte	0x04, 0x17
        /*002a*/ 	.short	(.L_3435 - .L_3434)
.L_3434:
        /*002c*/ 	.word	0x00000000
        /*0030*/ 	.short	0x0004
        /*0032*/ 	.short	0x0021
        /*0034*/ 	.byte	0x00, 0xf0, 0x05, 0x00


	//----- nvinfo : EIATTR_KPARAM_INFO
	.align		4
.L_3435:
        /*0038*/ 	.byte	0x04, 0x17
        /*003a*/ 	.short	(.L_3437 - .L_3436)
.L_3436:
        /*003c*/ 	.word	0x00000000
        /*0040*/ 	.short	0x0003
        /*0042*/ 	.short	0x0020
        /*0044*/ 	.byte	0x00, 0xf0, 0x05, 0x00


	//----- nvinfo : EIATTR_KPARAM_INFO
	.align		4
.L_3437:
        /*0048*/ 	.byte	0x04, 0x17
        /*004a*/ 	.short	(.L_3439 - .L_3438)
.L_3438:
        /*004c*/ 	.word	0x00000000
        /*0050*/ 	.short	0x0002
        /*0052*/ 	.short	0x0010
        /*0054*/ 	.byte	0x00, 0xf0, 0x41, 0x00


	//----- nvinfo : EIATTR_KPARAM_INFO
	.align		4
.L_3439:
        /*0058*/ 	.byte	0x04, 0x17
        /*005a*/ 	.short	(.L_3441 - .L_3440)
.L_3440:
        /*005c*/ 	.word	0x00000000
        /*0060*/ 	.short	0x0001
        /*0062*/ 	.short	0x0008
        /*0064*/ 	.byte	0x00, 0xf0, 0x21, 0x00


	//----- nvinfo : EIATTR_KPARAM_INFO
	.align		4
.L_3441:
        /*0068*/ 	.byte	0x04, 0x17
        /*006a*/ 	.short	(.L_3443 - .L_3442)
.L_3442:
        /*006c*/ 	.word	0x00000000
        /*0070*/ 	.short	0x0000
        /*0072*/ 	.short	0x0000
        /*0074*/ 	.byte	0x00, 0xf0, 0x11, 0x00


	//----- nvinfo : EIATTR_SPARSE_MMA_MASK
	.align		4
.L_3443:
        /*0078*/ 	.byte	0x03, 0x50
        /*007a*/ 	.short	0x0000


	//----- nvinfo : EIATTR_MAXREG_COUNT
	.align		4
        /*007c*/ 	.byte	0x03, 0x1b
        /*007e*/ 	.short	0x00ff


	//----- nvinfo : EIATTR_MERCURY_ISA_VERSION
	.align		4
        /*0080*/ 	.byte	0x03, 0x5f
        /*0082*/ 	.short	0x0101


	//----- nvinfo : EIATTR_VRC_CTA_INIT_COUNT
	.align		4
        /*0084*/ 	.byte	0x02, 0x4a
	.zero		1
	.zero		1


	//----- nvinfo : EIATTR_EXIT_INSTR_OFFSETS
	.align		4
        /*0088*/ 	.byte	0x04, 0x1c
        /*008a*/ 	.short	(.L_3445 - .L_3444)


	//   ....[0]....
.L_3444:
        /*008c*/ 	.word	0x00000460


	//   ....[1]....
        /*0090*/ 	.word	0x000004f0


	//----- nvinfo : EIATTR_MAX_THREADS
	.align		4
.L_3445:
        /*0094*/ 	.byte	0x04, 0x05
        /*0096*/ 	.short	(.L_3447 - .L_3446)
.L_3446:
        /*0098*/ 	.word	0x00000080
        /*009c*/ 	.word	0x00000001
        /*00a0*/ 	.word	0x00000001


	//----- nvinfo : EIATTR_CRS_STACK_SIZE
	.align		4
.L_3447:
        /*00a4*/ 	.byte	0x04, 0x1e
        /*00a6*/ 	.short	(.L_3449 - .L_3448)
.L_3448:
        /*00a8*/ 	.word	0x00000000


	//----- nvinfo : EIATTR_CBANK_PARAM_SIZE
	.align		4
.L_3449:
        /*00ac*/ 	.byte	0x03, 0x19
        /*00ae*/ 	.short	0x0024


	//----- nvinfo : EIATTR_PARAM_CBANK
	.align		4
        /*00b0*/ 	.byte	0x04, 0x0a
        /*00b2*/ 	.short	(.L_3451 - .L_3450)
	.align		4
.L_3450:
        /*00b4*/ 	.word	index@(.nv.constant0._ZN2at6native27unrolled_elementwise_kernelIZNS0_50_GLOBAL__N__2680c7bb_12_PowKernel_cu_7dd49032_300329pow_tensor_scalar_kernel_implIN3c108BFloat16ES5_EEvRNS_18TensorIteratorBaseET0_EUlS5_E_St5arrayIPcLm2EELi4E23TrivialOffsetCalculatorILi1EjESE_NS0_6memory15LoadWithoutCastENSF_16StoreWithoutCastEEEviT_S8_T2_T3_T4_T5_)
        /*00b8*/ 	.short	0x0380
        /*00ba*/ 	.short	0x0024


	//----- nvinfo : EIATTR_SW_WAR
	.align		4
.L_3451:
        /*00bc*/ 	.byte	0x04, 0x36
        /*00be*/ 	.short	(.L_3453 - .L_3452)
.L_3452:
        /*00c0*/ 	.word	0x00000008
.L_3453:


//--------------------- .nv.info._ZN2at6native29vectorized_elementwise_kernelILi2EZNS0_50_GLOBAL__N__2680c7bb_12_PowKernel_cu_7dd49032_300329pow_tensor_scalar_kernel_implIN3c108BFloat16ES5_EEvRNS_18TensorIteratorBaseET0_EUlS5_E_St5arrayIPcLm2EEEEviS8_T1_ --------------------------
	.section	.nv.info._ZN2at6native29vectorized_elementwise_kernelILi2EZNS0_50_GLOBAL__N__2680c7bb_12_PowKernel_cu_7dd49032_300329pow_tensor_scalar_kernel_implIN3c108BFloat16ES5_EEvRNS_18TensorIteratorBaseET0_EUlS5_E_St5arrayIPcLm2EEEEviS8_T1_,"",@"SHT_CUDA_INFO"
	.sectionflags	@""
	.align	4


	//----- nvinfo : EIATTR_CUDA_API_VERSION
	.align		4
        /*0000*/ 	.byte	0x04, 0x37
        /*0002*/ 	.short	(.L_3455 - .L_3454)
.L_3454:
        /*0004*/ 	.word	0x00000082


	//----- nvinfo : EIATTR_KPARAM_INFO
	.align		4
.L_3455:
        /*0008*/ 	.byte	0x04, 0x17
        /*000a*/ 	.short	(.L_3457 - .L_3456)
.L_3456:
        /*000c*/ 	.word	0x00000000
        /*0010*/ 	.short	0x0002
        /*0012*/ 	.short	0x0010
        /*0014*/ 	.byte	0x00, 0xf0, 0x41, 0x00


	//----- nvinfo : EIATTR_KPARAM_INFO
	.align		4
.L_3457:
        /*0018*/ 	.byte	0x04, 0x17
        /*001a*/ 	.short	(.L_3459 - .L_3458)
.L_3458:
        /*001c*/ 	.word	0x00000000
        /*0020*/ 	.short	0x0001
        /*0022*/ 	.short	0x0008
        /*0024*/ 	.byte	0x00, 0xf0, 0x21, 0x00


	//----- nvinfo : EIATTR_KPARAM_INFO
	.align		4
.L_3459:
        /*0028*/ 	.byte	0x04, 0x17
        /*002a*/ 	.short	(.L_3461 - .L_3460)
.L_3460:
        /*002c*/ 	.word	0x00000000
        /*0030*/ 	.short	0x0000
        /*0032*/ 	.short	0x0000
        /*0034*/ 	.byte	0x00, 0xf0, 0x11, 0x00


	//----- nvinfo : EIATTR_SPARSE_MMA_MASK
	.align		4
.L_3461:
        /*0038*/ 	.byte	0x03, 0x50
        /*003a*/ 	.short	0x0000


	//----- nvinfo : EIATTR_MAXREG_COUNT
	.align		4
        /*003c*/ 	.byte	0x03, 0x1b
        /*003e*/ 	.short	0x00ff


	//----- nvinfo : EIATTR_MERCURY_ISA_VERSION
	.align		4
        /*0040*/ 	.byte	0x03, 0x5f
        /*0042*/ 	.short	0x0101


	//----- nvinfo : EIATTR_VRC_CTA_INIT_COUNT
	.align		4
        /*0044*/ 	.byte	0x02, 0x4a
	.zero		1
	.zero		1


	//----- nvinfo : EIATTR_EXIT_INSTR_OFFSETS
	.align		4
        /*0048*/ 	.byte	0x04, 0x1c
        /*004a*/ 	.short	(.L_3463 - .L_3462)


	//   ....[0]....
.L_3462:
        /*004c*/ 	.word	0x000009d0


	//   ....[1]....
        /*0050*/ 	.word	0x00000a20


	//   ....[2]....
        /*0054*/ 	.word	0x00000ca0


	//----- nvinfo : EIATTR_MAX_THREADS
	.align		4
.L_3463:
        /*0058*/ 	.byte	0x04, 0x05
        /*005a*/ 	.short	(.L_3465 - .L_3464)
.L_3464:
        /*005c*/ 	.word	0x00000080
        /*0060*/ 	.word	0x00000001
        /*0064*/ 	.word	0x00000001


	//----- nvinfo : EIATTR_CRS_STACK_SIZE
	.align		4
.L_3465:
        /*0068*/ 	.byte	0x04, 0x1e
        /*006a*/ 	.short	(.L_3467 - .L_3466)
.L_3466:
        /*006c*/ 	.word	0x00000000


	//----- nvinfo : EIATTR_CBANK_PARAM_SIZE
	.align		4
.L_3467:
        /*0070*/ 	.byte	0x03, 0x19
        /*0072*/ 	.short	0x0020


	//----- nvinfo : EIATTR_PARAM_CBANK
	.align		4
        /*0074*/ 	.byte	0x04, 0x0a
        /*0076*/ 	.short	(.L_3469 - .L_3468)
	.align		4
.L_3468:
        /*0078*/ 	.word	index@(.nv.constant0._ZN2at6native29vectorized_elementwise_kernelILi2EZNS0_50_GLOBAL__N__2680c7bb_12_PowKernel_cu_7dd49032_300329pow_tensor_scalar_kernel_implIN3c108BFloat16ES5_EEvRNS_18TensorIteratorBaseET0_EUlS5_E_St5arrayIPcLm2EEEEviS8_T1_)
        /*007c*/ 	.short	0x0380
        /*007e*/ 	.short	0x0020


	//----- nvinfo : EIATTR_SW_WAR
	.align		4
.L_3469:
        /*0080*/ 	.byte	0x04, 0x36
        /*0082*/ 	.short	(.L_3471 - .L_3470)
.L_3470:
        /*0084*/ 	.word	0x00000008
.L_3471:


//--------------------- .nv.info._ZN2at6native29vectorized_elementwise_kernelILi4EZNS0_50_GLOBAL__N__2680c7bb_12_PowKernel_cu_7dd49032_300329pow_tensor_scalar_kernel_implIN3c108BFloat16ES5_EEvRNS_18TensorIteratorBaseET0_EUlS5_E_St5arrayIPcLm2EEEEviS8_T1_ --------------------------
	.section	.nv.info._ZN2at6native29vectorized_elementwise_kernelILi4EZNS0_50_GLOBAL__N__2680c7bb_12_PowKernel_cu_7dd49032_300329pow_tensor_scalar_kernel_implIN3c108BFloat16ES5_EEvRNS_18TensorIteratorBaseET0_EUlS5_E_St5arrayIPcLm2EEEEviS8_T1_,"",@"SHT_CUDA_INFO"
	.sectionflags	@""
	.align	4


	//----- nvinfo : EIATTR_CUDA_API_VERSION
	.align		4
        /*0000*/ 	.byte	0x04, 0x37
        /*0002*/ 	.short	(.L_3473 - .L_3472)
.L_3472:
        /*0004*/ 	.word	0x00000082


	//----- nvinfo : EIATTR_KPARAM_INFO
	.align		4
.L_3473:
        /*0008*/ 	.byte	0x04, 0x17
        /*000a*/ 	.short	(.L_3475 - .L_3474)
.L_3474:
        /*000c*/ 	.word	0x00000000
        /*0010*/ 	.short	0x0002
        /*0012*/ 	.short	0x0010
        /*0014*/ 	.byte	0x00, 0xf0, 0x41, 0x00


	//----- nvinfo : EIATTR_KPARAM_INFO
	.align		4
.L_3475:
        /*0018*/ 	.byte	0x04, 0x17
        /*001a*/ 	.short	(.L_3477 - .L_3476)
.L_3476:
        /*001c*/ 	.word	0x00000000
        /*0020*/ 	.short	0x0001
        /*0022*/ 	.short	0x0008
        /*0024*/ 	.byte	0x00, 0xf0, 0x21, 0x00


	//----- nvinfo : EIATTR_KPARAM_INFO
	.align		4
.L_3477:
        /*0028*/ 	.byte	0x04, 0x17
        /*002a*/ 	.short	(.L_3479 - .L_3478)
.L_3478:
        /*002c*/ 	.word	0x00000000
        /*0030*/ 	.short	0x0000
        /*0032*/ 	.short	0x0000
        /*0034*/ 	.byte	0x00, 0xf0, 0x11, 0x00


	//----- nvinfo : EIATTR_SPARSE_MMA_MASK
	.align		4
.L_3479:
        /*0038*/ 	.byte	0x03, 0x50
        /*003a*/ 	.short	0x0000


	//----- nvinfo : EIATTR_MAXREG_COUNT
	.align		4
        /*003c*/ 	.byte	0x03, 0x1b
        /*003e*/ 	.short	0x00ff


	//----- nvinfo : EIATTR_MERCURY_ISA_VERSION
	.align		4
        /*0040*/ 	.byte	0x03, 0x5f
        /*0042*/ 	.short	0x0101


	//----- nvinfo : EIATTR_VRC_CTA_INIT_COUNT
	.align		4
        /*0044*/ 	.byte	0x02, 0x4a
	.zero		1
	.zero		1


	//----- nvinfo : EIATTR_EXIT_INSTR_OFFSETS
	.align		4
        /*0048*/ 	.byte	0x04, 0x1c
        /*004a*/ 	.short	(.L_3481 - .L_3480)


	//   ....[0]....
.L_3480:
        /*004c*/ 	.word	0x000009d0


	//   ....[1]....
        /*0050*/ 	.word	0x00000a20


	//   ....[2]....
        /*0054*/ 	.word	0x00000c60


	//----- nvinfo : EIATTR_MAX_THREADS
	.align		4
.L_3481:
        /*0058*/ 	.byte	0x04, 0x05
        /*005a*/ 	.short	(.L_3483 - .L_3482)
.L_3482:
        /*005c*/ 	.word	0x00000080
        /*0060*/ 	.word	0x00000001
        /*0064*/ 	.word	0x00000001


	//----- nvinfo : EIATTR_CRS_STACK_SIZE
	.align		4
.L_3483:
        /*0068*/ 	.byte	0x04, 0x1e
        /*006a*/ 	.short	(.L_3485 - .L_3484)
.L_3484:
        /*006c*/ 	.word	0x00000000


	//----- nvinfo : EIATTR_CBANK_PARAM_SIZE
	.align		4
.L_3485:
        /*0070*/ 	.byte	0x03, 0x19
        /*0072*/ 	.short	0x0020


	//----- nvinfo : EIATTR_PARAM_CBANK
	.align		4
        /*0074*/ 	.byte	0x04, 0x0a
        /*0076*/ 	.short	(.L_3487 - .L_3486)
	.align		4
.L_3486:
        /*0078*/ 	.word	index@(.nv.constant0._ZN2at6native29vectorized_elementwise_kernelILi4EZNS0_50_GLOBAL__N__2680c7bb_12_PowKernel_cu_7dd49032_300329pow_tensor_scalar_kernel_implIN3c108BFloat16ES5_EEvRNS_18TensorIteratorBaseET0_EUlS5_E_St5arrayIPcLm2EEEEviS8_T1_)
        /*007c*/ 	.short	0x0380
        /*007e*/ 	.short	0x0020


	//----- nvinfo : EIATTR_SW_WAR
	.align		4
.L_3487:
        /*0080*/ 	.byte	0x04, 0x36
        /*0082*/ 	.short	(.L_3489 - .L_3488)
.L_3488:
        /*0084*/ 	.word	0x00000008
.L_3489:


//--------------------- .nv.info._ZN2at6native29vectorized_elementwise_kernelILi8EZNS0_50_GLOBAL__N__2680c7bb_12_PowKernel_cu_7dd49032_300329pow_tensor_scalar_kernel_implIN3c108BFloat16ES5_EEvRNS_18TensorIteratorBaseET0_EUlS5_E_St5arrayIPcLm2EEEEviS8_T1_ --------------------------
	.section	.nv.info._ZN2at6native29vectorized_elementwise_kernelILi8EZNS0_50_GLOBAL__N__2680c7bb_12_PowKernel_cu_7dd49032_300329pow_tensor_scalar_kernel_implIN3c108BFloat16ES5_EEvRNS_18TensorIteratorBaseET0_EUlS5_E_St5arrayIPcLm2EEEEviS8_T1_,"",@"SHT_CUDA_INFO"
	.sectionflags	@""
	.align	4


	//----- nvinfo : EIATTR_CUDA_API_VERSION
	.align		4
        /*0000*/ 	.byte	0x04, 0x37
        /*0002*/ 	.short	(.L_3491 - .L_3490)
.L_3490:
        /*0004*/ 	.word	0x00000082


	//----- nvinfo : EIATTR_KPARAM_INFO
	.align		4
.L_3491:
        /*0008*/ 	.byte	0x04, 0x17
        /*000a*/ 	.short	(.L_3493 - .L_3492)
.L_3492:
        /*000c*/ 	.word	0x00000000
        /*0010*/ 	.short	0x0002
        /*0012*/ 	.short	0x0010
        /*0014*/ 	.byte	0x00, 0xf0, 0x41, 0x00


	//----- nvinfo : EIATTR_KPARAM_INFO
	.align		4
.L_3493:
        /*0018*/ 	.byte	0x04, 0x17
        /*001a*/ 	.short	(.L_3495 - .L_3494)
.L_3494:
        /*001c*/ 	.word	0x00000000
        /*0020*/ 	.short	0x0001
        /*0022*/ 	.short	0x0008
        /*0024*/ 	.byte	0x00, 0xf0, 0x21, 0x00


	//----- nvinfo : EIATTR_KPARAM_INFO
	.align		4
.L_3495:
        /*0028*/ 	.byte	0x04, 0x17
        /*002a*/ 	.short	(.L_3497 - .L_3496)
.L_3496:
        /*002c*/ 	.word	0x00000000
        /*0030*/ 	.short	0x0000
        /*0032*/ 	.short	0x0000
        /*0034*/ 	.byte	0x00, 0xf0, 0x11, 0x00


	//----- nvinfo : EIATTR_SPARSE_MMA_MASK
	.align		4
.L_3497:
        /*0038*/ 	.byte	0x03, 0x50
        /*003a*/ 	.short	0x0000


	//----- nvinfo : EIATTR_MAXREG_COUNT
	.align		4
        /*003c*/ 	.byte	0x03, 0x1b
        /*003e*/ 	.short	0x00ff


	//----- nvinfo : EIATTR_MERCURY_ISA_VERSION
	.align		4
        /*0040*/ 	.byte	0x03, 0x5f
        /*0042*/ 	.short	0x0101


	//----- nvinfo : EIATTR_VRC_CTA_INIT_COUNT
	.align		4
        /*0044*/ 	.byte	0x02, 0x4a
	.zero		1
	.zero		1


	//----- nvinfo : EIATTR_EXIT_INSTR_OFFSETS
	.align		4
        /*0048*/ 	.byte	0x04, 0x1c
        /*004a*/ 	.short	(.L_3499 - .L_3498)


	//   ....[0]....
.L_3498:
        /*004c*/ 	.word	0x000009d0


	//   ....[1]....
        /*0050*/ 	.word	0x00000a20


	//   ....[2]....
        /*0054*/ 	.word	0x00000c40


	//----- nvinfo : EIATTR_MAX_THREADS
	.align		4
.L_3499:
        /*0058*/ 	.byte	0x04, 0x05
        /*005a*/ 	.short	(.L_3501 - .L_3500)
.L_3500:
        /*005c*/ 	.word	0x00000080
        /*0060*/ 	.word	0x00000001
        /*0064*/ 	.word	0x00000001


	//----- nvinfo : EIATTR_CRS_STACK_SIZE
	.align		4
.L_3501:
        /*0068*/ 	.byte	0x04, 0x1e
        /*006a*/ 	.short	(.L_3503 - .L_3502)
.L_3502:
        /*006c*/ 	.word	0x00000000


	//----- nvinfo : EIATTR_CBANK_PARAM_SIZE
	.align		4
.L_3503:
        /*0070*/ 	.byte	0x03, 0x19
        /*0072*/ 	.short	0x0020


	//----- nvinfo : EIATTR_PARAM_CBANK
	.align		4
        /*0074*/ 	.byte	0x04, 0x0a
        /*0076*/ 	.short	(.L_3505 - .L_3504)
	.align		4
.L_3504:
        /*0078*/ 	.word	index@(.nv.constant0._ZN2at6native29vectorized_elementwise_kernelILi8EZNS0_50_GLOBAL__N__2680c7bb_12_PowKernel_cu_7dd49032_300329pow_tensor_scalar_kernel_implIN3c108BFloat16ES5_EEvRNS_18TensorIteratorBaseET0_EUlS5_E_St5arrayIPcLm2EEEEviS8_T1_)
        /*007c*/ 	.short	0x0380
        /*007e*/ 	.short	0x0020


	//----- nvinfo : EIATTR_SW_WAR
	.align		4
.L_3505:
        /*0080*/ 	.byte	0x04, 0x36
        /*0082*/ 	.short	(.L_3507 - .L_3506)
.L_3506:
        /*0084*/ 	.word	0x00000008
.L_3507:


//--------------------- .nv.info._ZN2at6native18elementwise_kernelILi128ELi4EZNS0_15gpu_kernel_implIZNS0_50_GLOBAL__N__2680c7bb_12_PowKernel_cu_7dd49032_300329pow_tensor_scalar_kernel_implIN3c104HalfES6_EEvRNS_18TensorIteratorBaseET0_EUlS6_E2_EEvS8_RKT_EUliE_EEviT1_ --------------------------
	.section	.nv.info._ZN2at6native18elementwise_kernelILi128ELi4EZNS0_15gpu_kernel_implIZNS0_50_GLOBAL__N__2680c7bb_12_PowKernel_cu_7dd49032_300329pow_tensor_scalar_kernel_implIN3c104HalfES6_EEvRNS_18TensorIteratorBaseET0_EUlS6_E2_EEvS8_RKT_EUliE_EEviT1_,"",@"SHT_CUDA_INFO"
	.sectionflags	@""
	.align	4


	//----- nvinfo : EIATTR_CUDA_API_VERSION
	.align		4
        /*0000*/ 	.byte	0x04, 0x37
        /*0002*/ 	.short	(.L_3509 - .L_3508)
.L_3508:
        /*0004*/ 	.word	0x00000082


	//----- nvinfo : EIATTR_KPARAM_INFO
	.align		4
.L_3509:
        /*0008*/ 	.byte	0x04, 0x17
        /*000a*/ 	.short	(.L_3511 - .L_3510)
.L_3510:
        /*000c*/ 	.word	0x00000000
        /*0010*/ 	.short	0x0001
        /*0012*/ 	.short	0x0008
        /*0014*/ 	.byte	0x00, 0xf0, 0xa1, 0x08


	//----- nvinfo : EIATTR_KPARAM_INFO
	.align		4
.L_3511:
        /*0018*/ 	.byte	0x04, 0x17
        /*001a*/ 	.short	(.L_3513 - .L_3512)
.L_3512:
        /*001c*/ 	.word	0x00000000
        /*0020*/ 	.short	0x0000
        /*0022*/ 	.short	0x0000
        /*0024*/ 	.byte	0x00, 0xf0, 0x11, 0x00


	//----- nvinfo : EIATTR_SPARSE_MMA_MASK
	.align		4
.L_3513:
        /*0028*/ 	.byte	0x03, 0x50
        /*002a*/ 	.short	0x0000


	//----- nvinfo : EIATTR_MAXREG_COUNT
	.align		4
        /*002c*/ 	.byte	0x03, 0x1b
        /*002e*/ 	.short	0x0080


	//----- nvinfo : EIATTR_EXTERNS
	.align		4
        /*0030*/ 	.byte	0x04, 0x0f
        /*0032*/ 	.short	(.L_3515 - .L_3514)


	//   ....[0]....
	.align		4
.L_3514:
        /*0034*/ 	.word	index@(__assertfail)


	//----- nvinfo : EIATTR_MERCURY_ISA_VERSION
	.align		4
.L_3515:
        /*0038*/ 	.byte	0x03, 0x5f
        /*003a*/ 	.short	0x0101


	//----- nvinfo : EIATTR_VRC_CTA_INIT_COUNT
	.align		4
        /*003c*/ 	.byte	0x02, 0x4a
	.zero		1
	.zero		1


	//----- nvinfo : EIATTR_SYSCALL_OFFSETS
	.align		4
        /*0040*/ 	.byte	0x04, 0x46
        /*0042*/ 	.short	(.L_3517 - .L_3516)


	//   ....[0]....
.L_3516:
        /*0044*/ 	.word	0x000021f0


	//   ....[1]....
        /*0048*/ 	.word	0x00003140


	//   ....[2]....
        /*004c*/ 	.word	0x000054d0


	//   ....[3]....
        /*0050*/ 	.word	0x00006250


	//   ....[4]....
        /*0054*/ 	.word	0x000086f0


	//   ....[5]....
        /*0058*/ 	.word	0x00009470


	//   ....[6]....
        /*005c*/ 	.word	0x0000b920


	//   ....[7]....
        /*0060*/ 	.word	0x0000c670


	//----- nvinfo : EIATTR_EXIT_INSTR_OFFSETS
	.align		4
.L_3517:
        /*0064*/ 	.byte	0x04, 0x1c
        /*0066*/ 	.short	(.L_3519 - .L_3518)


	//   ....[0]....
.L_3518:
        /*0068*/ 	.word	0x00009750


	//   ....[1]....
        /*006c*/ 	.word	0x0000bb10


	//   ....[2]....
        /*0070*/ 	.word	0x0000bb50


	//   ....[3]....
        /*0074*/ 	.word	0x0000bbf0


	//   ....[4]....
        /*0078*/ 	.word	0x0000bc30


	//   ....[5]....
        /*007c*/ 	.word	0x0000bc70


	//   ....[6]....
        /*0080*/ 	.word	0x0000bd00


	//   ....[7]....
        /*0084*/ 	.word	0x0000bd20


	//   ....[8]....
        /*0088*/ 	.word	0x0000bdc0


	//   ....[9]....
        /*008c*/ 	.word	0x0000be10


	//   ....[10]....
        /*0090*/ 	.word	0x0000be60


	//   ....[11]....
        /*0094*/ 	.word	0x0000bf40


	//   ....[12]....
        /*0098*/ 	.word	0x0000c0b0


	//   ....[13]....
        /*009c*/ 	.word	0x0000c220


	//   ....[14]....
        /*00a0*/ 	.word	0x0000c380


	//   ....[15]....
        /*00a4*/ 	.word	0x0000c3c0


	//   ....[16]....
        /*00a8*/ 	.word	0x0000c400


	//   ....[17]....
        /*00ac*/ 	.word	0x0000c4b0


	//   ....[18]....
        /*00b0*/ 	.word	0x0000c510


	//   ....[19]....
        /*00b4*/ 	.word	0x0000c680


	//   ....[20]....
        /*00b8*/ 	.word	0x0000c790


	//   ....[21]....
        /*00bc*/ 	.word	0x0000c8d0


	//   ....[22]....
        /*00c0*/ 	.word	0x0000c910


	//----- nvinfo : EIATTR_MAX_THREADS
	.align		4
.L_3519:
        /*00c4*/ 	.byte	0x04, 0x05
        /*00c6*/ 	.short	(.L_3521 - .L_3520)
.L_3520:
        /*00c8*/ 	.word	0x00000080
        /*00cc*/ 	.word	0x00000001
        /*00d0*/ 	.word	0x00000001


	//----- nvinfo : EIATTR_CRS_STACK_SIZE
	.align		4
.L_3521:
        /*00d4*/ 	.byte	0x04, 0x1e
        /*00d6*/ 	.short	(.L_3523 - .L_3522)
.L_3522:
        /*00d8*/ 	.word	0x00000000


	//----- nvinfo : EIATTR_CBANK_PARAM_SIZE
	.align		4
.L_3523:
        /*00dc*/ 	.byte	0x03, 0x19
        /*00de*/ 	.short	0x0230


	//----- nvinfo : EIATTR_PARAM_CBANK
	.align		4
        /*00e0*/ 	.byte	0x04, 0x0a
        /*00e2*/ 	.short	(.L_3525 - .L_3524)
	.align		4
.L_3524:
        /*00e4*/ 	.word	index@(.nv.constant0._ZN2at6native18elementwise_kernelILi128ELi4EZNS0_15gpu_kernel_implIZNS0_50_GLOBAL__N__2680c7bb_12_PowKernel_cu_7dd49032_300329pow_tensor_scalar_kernel_implIN3c104HalfES6_EEvRNS_18TensorIteratorBaseET0_EUlS6_E2_EEvS8_RKT_EUliE_EEviT1_)
        /*00e8*/ 	.short	0x0380
        /*00ea*/ 	.short	0x0230


	//----- nvinfo : EIATTR_SW_WAR
	.align		4
.L_3525:
        /*00ec*/ 	.byte	0x04, 0x36
        /*00ee*/ 	.short	(.L_3527 - .L_3526)
.L_3526:
        /*00f0*/ 	.word	0x00000008
.L_3527:


//--------------------- .nv.info._ZN2at6native27unrolled_elementwise_kernelIZNS0_50_GLOBAL__N__2680c7bb_12_PowKernel_cu_7dd49032_300329pow_tensor_scalar_kernel_implIN3c104HalfES5_EEvRNS_18TensorIteratorBaseET0_EUlS5_E2_St5arrayIPcLm2EELi4E23TrivialOffsetCalculatorILi1EjESE_NS0_6memory12LoadWithCastILi1EEENSF_13StoreWithCastILi1EEEEEviT_S8_T2_T3_T4_T5_ --------------------------
	.section	.nv.info._ZN2at6native27unrolled_elementwise_kernelIZNS0_50_GLOBAL__N__2680c7bb_12_PowKernel_cu_7dd49032_300329pow_tensor_scalar_kernel_implIN3c104HalfES5_EEvRNS_18TensorIteratorBaseET0_EUlS5_E2_St5arrayIPcLm2EELi4E23TrivialOffsetCalculatorILi1EjESE_NS0_6memory12LoadWithCastILi1EEENSF_13StoreWithCastILi1EEEEEviT_S8_T2_T3_T4_T5_,"",@"SHT_CUDA_INFO"
	.sectionflags	@""
	.align	4


	//----- nvinfo : EIATTR_CUDA_API_VERSION
	.align		4
        /*0000*/ 	.byte	0x04, 0x37
        /*0002*/ 	.short	(.L_3529 - .L_3528)
.L_3528:
        /*0004*/ 	.word	0x00000082


	//----- nvinfo : EIATTR_KPARAM_INFO
	.align		4
.L_3529:
        /*0008*/ 	.byte	0x04, 0x17
        /*000a*/ 	.short	(.L_3531 - .L_3530)
.L_3530:
        /*000c*/ 	.word	0x00000000
        /*0010*/ 	.short	0x0006
        /*0012*/ 	.short	0x0034
        /*0014*/ 	.byte	0x00, 0xf0, 0x21, 0x00


	//----- nvinfo : EIATTR_KPARAM_INFO
	.align		4
.L_3531:
        /*0018*/ 	.byte	0x04, 0x17
        /*001a*/ 	.short	(.L_3533 - .L_3532)
.L_3532:
        /*001c*/ 	.word	0x00000000
        /*0020*/ 	.short	0x0005
        /*0022*/ 	.short	0x002c
        /*0024*/ 	.byte	0x00, 0xf0, 0x21, 0x00


	//----- nvinfo : EIATTR_KPARAM_INFO
	.align		4
.L_3533:
        /*0028*/ 	.byte	0x04, 0x17
        /*002a*/ 	.short	(.L_3535 - .L_3534)
.L_3534:
        /*002c*/ 	.word	0x00000000
        /*0030*/ 	.short	0x0004
        /*0032*/ 	.short	0x0029
        /*0034*/ 	.byte	0x00, 0xf0, 0x05, 0x00


	//----- nvinfo : EIATTR_KPARAM_INFO
	.align		4
.L_3535:
        /*0038*/ 	.byte	0x04, 0x17
        /*003a*/ 	.short	(.L_3537 - .L_3536)
.L_3536:
        /*003c*/ 	.word	0x00000000
        /*0040*/ 	.short	0x0003
        /*0042*/ 	.short	0x0028
        /*0044*/ 	.byte	0x00, 0xf0, 0x05, 0x00


	//----- nvinfo : EIATTR_KPARAM_INFO
	.align		4
.L_3537:
        /*0048*/ 	.byte	0x04, 0x17
        /*004a*/ 	.short	(.L_3539 - .L_3538)
.L_3538:
        /*004c*/ 	.word	0x00000000
        /*0050*/ 	.short	0x0002
        /*0052*/ 	.short	0x0018
        /*0054*/ 	.byte	0x00, 0xf0, 0x41, 0x00


	//----- nvinfo : EIATTR_KPARAM_INFO
	.align		4
.L_3539:
        /*0058*/ 	.byte	0x04, 0x17
        /*005a*/ 	.short	(.L_3541 - .L_3540)
.L_3540:
        /*005c*/ 	.word	0x00000000
        /*0060*/ 	.short	0x0001
        /*0062*/ 	.short	0x0008
        /*0064*/ 	.byte	0x00, 0xf0, 0x41, 0x00


	//----- nvinfo : EIATTR_KPARAM_INFO
	.align		4
.L_3541:
        /*0068*/ 	.byte	0x04, 0x17
        /*006a*/ 	.short	(.L_3543 - .L_3542)
.L_3542:
        /*006c*/ 	.word	0x00000000
        /*0070*/ 	.short	0x0000
        /*0072*/ 	.short	0x0000
        /*0074*/ 	.byte	0x00, 0xf0, 0x11, 0x00


	//----- nvinfo : EIATTR_SPARSE_MMA_MASK
	.align		4
.L_3543:
        /*0078*/ 	.byte	0x03, 0x50
        /*007a*/ 	.short	0x0000


	//----- nvinfo : EIATTR_MAXREG_COUNT
	.align		4
        /*007c*/ 	.byte	0x03, 0x1b
        /*007e*/ 	.short	0x00ff


	//----- nvinfo : EIATTR_EXTERNS
	.align		4
        /*0080*/ 	.byte	0x04, 0x0f
        /*0082*/ 	.short	(.L_3545 - .L_3544)


	//   ....[0]....
	.align		4
.L_3544:
        /*0084*/ 	.word	index@(__assertfail)


	//----- nvinfo : EIATTR_MERCURY_ISA_VERSION
	.align		4
.L_3545:
        /*0088*/ 	.byte	0x03, 0x5f
        /*008a*/ 	.short	0x0101


	//----- nvinfo : EIATTR_VRC_CTA_INIT_COUNT
	.align		4
        /*008c*/ 	.byte	0x02, 0x4a
	.zero		1
	.zero		1


	//----- nvinfo : EIATTR_SYSCALL_OFFSETS
	.align		4
        /*0090*/ 	.byte	0x04, 0x46
        /*0092*/ 	.short	(.L_3547 - .L_3546)


	//   ....[0]....
.L_3546:
        /*0094*/ 	.word	0x00000fc0


	//   ....[1]....
        /*0098*/ 	.word	0x00002160


	//   ....[2]....
        /*009c*/ 	.word	0x00003240


	//   ....[3]....
        /*00a0*/ 	.word	0x00004240


	//   ....[4]....
        /*00a4*/ 	.word	0x00005440


	//   ....[5]....
        /*00a8*/ 	.word	0x00006300


	//   ....[6]....
        /*00ac*/ 	.word	0x00007280


	//   ....[7]....
        /*00b0*/ 	.word	0x00008200


	//----- nvinfo : EIATTR_EXIT_INSTR_OFFSETS
	.align		4
.L_3547:
        /*00b4*/ 	.byte	0x04, 0x1c
        /*00b6*/ 	.short	(.L_3549 - .L_3548)


	//   ....[0]....
.L_3548:
        /*00b8*/ 	.word	0x00007550


	//   ....[1]....
        /*00bc*/ 	.word	0x000076a0


	//   ....[2]....
        /*00c0*/ 	.word	0x000076e0


	//   ....[3]....
        /*00c4*/ 	.word	0x00007780


	//   ....[4]....
        /*00c8*/ 	.word	0x000077c0


	//   ....[5]....
        /*00cc*/ 	.word	0x00007800


	//   ....[6]....
        /*00d0*/ 	.word	0x00007890


	//   ....[7]....
        /*00d4*/ 	.word	0x000078b0


	//   ....[8]....
        /*00d8*/ 	.word	0x00007950


	//   ....[9]....
        /*00dc*/ 	.word	0x000079a0


	//   ....[10]....
        /*00e0*/ 	.word	0x000079f0


	//   ....[11]....
        /*00e4*/ 	.word	0x00007ad0


	//   ....[12]....
        /*00e8*/ 	.word	0x00007c40


	//   ....[13]....
        /*00ec*/ 	.word	0x00007db0


	//   ....[14]....
        /*00f0*/ 	.word	0x00007f10


	//   ....[15]....
        /*00f4*/ 	.word	0x00007f50


	//   ....[16]....
        /*00f8*/ 	.word	0x00007f90


	//   ....[17]....
        /*00fc*/ 	.word	0x00008040


	//   ....[18]....
        /*0100*/ 	.word	0x000080a0


	//   ....[19]....
        /*0104*/ 	.word	0x00008210


	//   ....[20]....
        /*0108*/ 	.word	0x00008320


	//   ....[21]....
        /*010c*/ 	.word	0x00008460


	//   ....[22]....
        /*0110*/ 	.word	0x000084a0


	//----- nvinfo : EIATTR_MAX_THREADS
	.align		4
.L_3549:
        /*0114*/ 	.byte	0x04, 0x05
        /*0116*/ 	.short	(.L_3551 - .L_3550)
.L_3550:
        /*0118*/ 	.word	0x00000080
        /*011c*/ 	.word	0x00000001
        /*0120*/ 	.word	0x00000001


	//----- nvinfo : EIATTR_CRS_STACK_SIZE
	.align		4
.L_3551:
        /*0124*/ 	.byte	0x04, 0x1e
        /*0126*/ 	.short	(.L_3553 - .L_3552)
.L_3552:
        /*0128*/ 	.word	0x00000000


	//----- nvinfo : EIATTR_CBANK_PARAM_SIZE
	.align		4
.L_3553:
        /*012c*/ 	.byte	0x03, 0x19
        /*012e*/ 	.short	0x003c


	//----- nvinfo : EIATTR_PARAM_CBANK
	.align		4
        /*0130*/ 	.byte	0x04, 0x0a
        /*0132*/ 	.short	(.L_3555 - .L_3554)
	.align		4
.L_3554:
        /*0134*/ 	.word	index@(.nv.constant0._ZN2at6native27unrolled_elementwise_kernelIZNS0_50_GLOBAL__N__2680c7bb_12_PowKernel_cu_7dd49032_300329pow_tensor_scalar_kernel_implIN3c104HalfES5_EEvRNS_18TensorIteratorBaseET0_EUlS5_E2_St5arrayIPcLm2EELi4E23TrivialOffsetCalculatorILi1EjESE_NS0_6memory12LoadWithCastILi1EEENSF_13StoreWithCastILi1EEEEEviT_S8_T2_T3_T4_T5_)
        /*0138*/ 	.short	0x0380
        /*013a*/ 	.short	0x003c


	//----- nvinfo : EIATTR_SW_WAR
	.align		4
.L_3555:
        /*013c*/ 	.byte	0x04, 0x36
        /*013e*/ 	.short	(.L_3557 - .L_3556)
.L_3556:
        /*0140*/ 	.word	0x00000008
.L_3557:


//--------------------- .nv.info._ZN2at6native18elementwise_kernelILi128ELi4EZNS0_22gpu_kernel_impl_nocastIZNS0_50_GLOBAL__N__2680c7bb_12_PowKernel_cu_7dd49032_300329pow_tensor_scalar_kernel_implIN3c104HalfES6_EEvRNS_18TensorIteratorBaseET0_EUlS6_E2_EEvS8_RKT_EUliE_EEviT1_ --------------------------
	.section	.nv.info._ZN2at6native18elementwise_kernelILi128ELi4EZNS0_22gpu_kernel_impl_nocastIZNS0_50_GLOBAL__N__2680c7bb_12_PowKernel_cu_7dd49032_300329pow_tensor_scalar_kernel_implIN3c104HalfES6_EEvRNS_18TensorIteratorBaseET0_EUlS6_E2_EEvS8_RKT_EUliE_EEviT1_,"",@"SHT_CUDA_INFO"
	.sectionflags	@""
	.align	4


	//----- nvinfo : EIATTR_CUDA_API_VERSION
	.align		4
        /*0000*/ 	.byte	0x04, 0x37
        /*0002*/ 	.short	(.L_3559 - .L_3558)
.L_3558:
        /*0004*/ 	.word	0x00000082


	//----- nvinfo : EIATTR_KPARAM_INFO
	.align		4
.L_3559:
        /*0008*/ 	.byte	0x04, 0x17
        /*000a*/ 	.short	(.L_3561 - .L_3560)
.L_3560:
        /*000c*/ 	.word	0x00000000
        /*0010*/ 	.short	0x0001
        /*0012*/ 	.short	0x0008
        /*0014*/ 	.byte	0x00, 0xf0, 0x81, 0x08


	//----- nvinfo : EIATTR_KPARAM_INFO
	.align		4
.L_3561:
        /*0018*/ 	.byte	0x04, 0x17
        /*001a*/ 	.short	(.L_3563 - .L_3562)
.L_3562:
        /*001c*/ 	.word	0x00000000
        /*0020*/ 	.short	0x0000
        /*0022*/ 	.short	0x0000
        /*0024*/ 	.byte	0x00, 0xf0, 0x11, 0x00


	//----- nvinfo : EIATTR_SPARSE_MMA_MASK
	.align		4
.L_3563:
        /*0028*/ 	.byte	0x03, 0x50
        /*002a*/ 	.short	0x0000


	//----- nvinfo : EIATTR_MAXREG_COUNT
	.align		4
        /*002c*/ 	.byte	0x03, 0x1b
        /*002e*/ 	.short	0x0080


	//----- nvinfo : EIATTR_MERCURY_ISA_VERSION
	.align		4
        /*0030*/ 	.byte	0x03, 0x5f
        /*0032*/ 	.short	0x0101


	//----- nvinfo : EIATTR_VRC_CTA_INIT_COUNT
	.align		4
        /*0034*/ 	.byte	0x02, 0x4a
	.zero		1
	.zero		1


	//----- nvinfo : EIATTR_EXIT_INSTR_OFFSETS
	.align		4
        /*0038*/ 	.byte	0x04, 0x1c
        /*003a*/ 	.short	(.L_3565 - .L_3564)


	//   ....[0]....
.L_3564:
        /*003c*/ 	.word	0x000003c0


	//   ....[1]....
        /*0040*/ 	.word	0x00000480


	//   ....[2]....
        /*0044*/ 	.word	0x00004060


	//   ....[3]....
        /*0048*/ 	.word	0x000053f0


	//----- nvinfo : EIATTR_MAX_THREADS
	.align		4
.L_3565:
        /*004c*/ 	.byte	0x04, 0x05
        /*004e*/ 	.short	(.L_3567 - .L_3566)
.L_3566:
        /*0050*/ 	.word	0x00000080
        /*0054*/ 	.word	0x00000001
        /*0058*/ 	.word	0x00000001


	//----- nvinfo : EIATTR_CRS_STACK_SIZE
	.align		4
.L_3567:
        /*005c*/ 	.byte	0x04, 0x1e
        /*005e*/ 	.short	(.L_3569 - .L_3568)
.L_3568:
        /*0060*/ 	.word	0x00000000


	//----- nvinfo : EIATTR_CBANK_PARAM_SIZE
	.align		4
.L_3569:
        /*0064*/ 	.byte	0x03, 0x19
        /*0066*/ 	.short	0x0228


	//----- nvinfo : EIATTR_PARAM_CBANK
	.align		4
        /*0068*/ 	.byte	0x04, 0x0a
        /*006a*/ 	.short	(.L_3571 - .L_3570)
	.align		4
.L_3570:
        /*006c*/ 	.word	index@(.nv.constant0._ZN2at6native18elementwise_kernelILi128ELi4EZNS0_22gpu_kernel_impl_nocastIZNS0_50_GLOBAL__N__2680c7bb_12_PowKernel_cu_7dd49032_300329pow_tensor_scalar_kernel_implIN3c104HalfES6_EEvRNS_18TensorIteratorBaseET0_EUlS6_E2_EEvS8_RKT_EUliE_EEviT1_)
        /*0070*/ 	.short	0x0380
        /*0072*/ 	.short	0x0228


	//----- nvinfo : EIATTR_SW_WAR
	.align		4
.L_3571:
        /*0074*/ 	.byte	0x04, 0x36
        /*0076*/ 	.short	(.L_3573 - .L_3572)
.L_3572:
        /*0078*/ 	.word	0x00000008
.L_3573:


//--------------------- .nv.info._ZN2at6native27unrolled_elementwise_kernelIZNS0_50_GLOBAL__N__2680c7bb_12_PowKernel_cu_7dd49032_300329pow_tensor_scalar_kernel_implIN3c104HalfES5_EEvRNS_18TensorIteratorBaseET0_EUlS5_E2_St5arrayIPcLm2EELi4E23TrivialOffsetCalculatorILi1EjESE_NS0_6memory15LoadWithoutCastENSF_16StoreWithoutCastEEEviT_S8_T2_T3_T4_T5_ --------------------------
	.section	.nv.info._ZN2at6native27unrolled_elementwise_kernelIZNS0_50_GLOBAL__N__2680c7bb_12_PowKernel_cu_7dd49032_300329pow_tensor_scalar_kernel_implIN3c104HalfES5_EEvRNS_18TensorIteratorBaseET0_EUlS5_E2_St5arrayIPcLm2EELi4E23TrivialOffsetCalculatorILi1EjESE_NS0_6memory15LoadWithoutCastENSF_16StoreWithoutCastEEEviT_S8_T2_T3_T4_T5_,"",@"SHT_CUDA_INFO"
	.sectionflags	@""
	.align	4


	//----- nvinfo : EIATTR_CUDA_API_VERSION
	.align		4
        /*0000*/ 	.byte	0x04, 0x37
        /*0002*/ 	.short	(.L_3575 - .L_3574)
.L_3574:
        /*0004*/ 	.word	0x00000082


	//----- nvinfo : EIATTR_KPARAM_INFO
	.align		4
.L_3575:
        /*0008*/ 	.byte	0x04, 0x17
        /*000a*/ 	.short	(.L_3577 - .L_3576)
.L_3576:
        /*000c*/ 	.word	0x00000000
        /*0010*/ 	.short	0x0006
        /*0012*/ 	.short	0x002b
        /*0014*/ 	.byte	0x00, 0xf0, 0x05, 0x00


	//----- nvinfo : EIATTR_KPARAM_INFO
	.align		4
.L_3577:
        /*0018*/ 	.byte	0x04, 0x17
        /*001a*/ 	.short	(.L_3579 - .L_3578)
.L_3578:
        /*001c*/ 	.word	0x00000000
        /*0020*/ 	.short	0x0005
        /*0022*/ 	.short	0x002a
        /*0024*/ 	.byte	0x00, 0xf0, 0x05, 0x00


	//----- nvinfo : EIATTR_KPARAM_INFO
	.align		4
.L_3579:
        /*0028*/ 	.byte	0x04, 0x17
        /*002a*/ 	.short	(.L_3581 - .L_3580)
.L_3580:
        /*002c*/ 	.word	0x00000000
        /*0030*/ 	.short	0x0004
        /*0032*/ 	.short	0x0029
        /*0034*/ 	.byte	0x00, 0xf0, 0x05, 0x00


	//----- nvinfo : EIATTR_KPARAM_INFO
	.align		4
.L_3581:
        /*0038*/ 	.byte	0x04, 0x17
        /*003a*/ 	.short	(.L_3583 - .L_3582)
.L_3582:
        /*003c*/ 	.word	0x00000000
        /*0040*/ 	.short	0x0003
        /*0042*/ 	.short	0x0028
        /*0044*/ 	.byte	0x00, 0xf0, 0x05, 0x00


	//----- nvinfo : EIATTR_KPARAM_INFO
	.align		4
.L_3583:
        /*0048*/ 	.byte	0x04, 0x17
        /*004a*/ 	.short	(.L_3585 - .L_3584)
.L_3584:
        /*004c*/ 	.word	0x00000000
        /*0050*/ 	.short	0x0002
        /*0052*/ 	.short	0x0018
        /*0054*/ 	.byte	0x00, 0xf0, 0x41, 0x00


	//----- nvinfo : EIATTR_KPARAM_INFO
	.align		4
.L_3585:
        /*0058*/ 	.byte	0x04, 0x17
        /*005a*/ 	.short	(.L_3587 - .L_3586)
.L_3586:
        /*005c*/ 	.word	0x00000000
        /*0060*/ 	.short	0x0001
        /*0062*/ 	.short	0x0008
        /*0064*/ 	.byte	0x00, 0xf0, 0x41, 0x00


	//----- nvinfo : EIATTR_KPARAM_INFO
	.align		4
.L_3587:
        /*0068*/ 	.byte	0x04, 0x17
        /*006a*/ 	.short	(.L_3589 - .L_3588)
.L_3588:
        /*006c*/ 	.word	0x00000000
        /*0070*/ 	.short	0x0000
        /*0072*/ 	.short	0x0000
        /*0074*/ 	.byte	0x00, 0xf0, 0x11, 0x00


	//----- nvinfo : EIATTR_SPARSE_MMA_MASK
	.align		4
.L_3589:
        /*0078*/ 	.byte	0x03, 0x50
        /*007a*/ 	.short	0x0000


	//----- nvinfo : EIATTR_MAXREG_COUNT
	.align		4
        /*007c*/ 	.byte	0x03, 0x1b
        /*007e*/ 	.short	0x00ff


	//----- nvinfo : EIATTR_MERCURY_ISA_VERSION
	.align		4
        /*0080*/ 	.byte	0x03, 0x5f
        /*0082*/ 	.short	0x0101


	//----- nvinfo : EIATTR_VRC_CTA_INIT_COUNT
	.align		4
        /*0084*/ 	.byte	0x02, 0x4a
	.zero		1
	.zero		1


	//----- nvinfo : EIATTR_EXIT_INSTR_OFFSETS
	.align		4
        /*0088*/ 	.byte	0x04, 0x1c
        /*008a*/ 	.short	(.L_3591 - .L_3590)


	//   ....[0]....
.L_3590:
        /*008c*/ 	.word	0x00000580


	//   ....[1]....
        /*0090*/ 	.word	0x00000600


	//----- nvinfo : EIATTR_MAX_THREADS
	.align		4
.L_3591:
        /*0094*/ 	.byte	0x04, 0x05
        /*0096*/ 	.short	(.L_3593 - .L_3592)
.L_3592:
        /*0098*/ 	.word	0x00000080
        /*009c*/ 	.word	0x00000001
        /*00a0*/ 	.word	0x00000001


	//----- nvinfo : EIATTR_CRS_STACK_SIZE
	.align		4
.L_3593:
        /*00a4*/ 	.byte	0x04, 0x1e
        /*00a6*/ 	.short	(.L_3595 - .L_3594)
.L_3594:
        /*00a8*/ 	.word	0x00000000


	//----- nvinfo : EIATTR_CBANK_PARAM_SIZE
	.align		4
.L_3595:
        /*00ac*/ 	.byte	0x03, 0x19
        /*00ae*/ 	.short	0x002c


	//----- nvinfo : EIATTR_PARAM_CBANK
	.align		4
        /*00b0*/ 	.byte	0x04, 0x0a
        /*00b2*/ 	.short	(.L_3597 - .L_3596)
	.align		4
.L_3596:
        /*00b4*/ 	.word	index@(.nv.constant0._ZN2at6native27unrolled_elementwise_kernelIZNS0_50_GLOBAL__N__2680c7bb_12_PowKernel_cu_7dd49032_300329pow_tensor_scalar_kernel_implIN3c104HalfES5_EEvRNS_18TensorIteratorBaseET0_EUlS5_E2_St5arrayIPcLm2EELi4E23TrivialOffsetCalculatorILi1EjESE_NS0_6memory15LoadWithoutCastENSF_16StoreWithoutCastEEEviT_S8_T2_T3_T4_T5_)
        /*00b8*/ 	.short	0x0380
        /*00ba*/ 	.short	0x002c


	//----- nvinfo : EIATTR_SW_WAR
	.align		4
.L_3597:
        /*00bc*/ 	.byte	0x04, 0x36
        /*00be*/ 	.short	(.L_3599 - .L_3598)
.L_3598:
        /*00c0*/ 	.word	0x00000008
.L_3599:


//--------------------- .nv.info._ZN2at6native29vectorized_elementwise_kernelILi2EZNS0_50_GLOBAL__N__2680c7bb_12_PowKernel_cu_7dd49032_300329pow_tensor_scalar_kernel_implIN3c104HalfES5_EEvRNS_18TensorIteratorBaseET0_EUlS5_E2_St5arrayIPcLm2EEEEviS8_T1_ --------------------------
	.section	.nv.info._ZN2at6native29vectorized_elementwise_kernelILi2EZNS0_50_GLOBAL__N__2680c7bb_12_PowKernel_cu_7dd49032_300329pow_tensor_scalar_kernel_implIN3c104HalfES5_EEvRNS_18TensorIteratorBaseET0_EUlS5_E2_St5arrayIPcLm2EEEEviS8_T1_,"",@"SHT_CUDA_INFO"
	.sectionflags	@""
	.align	4


	//----- nvinfo : EIATTR_CUDA_API_VERSION
	.align		4
        /*0000*/ 	.byte	0x04, 0x37
        /*0002*/ 	.short	(.L_3601 - .L_3600)
.L_3600:
        /*0004*/ 	.word	0x00000082


	//----- nvinfo : EIATTR_KPARAM_INFO
	.align		4
.L_3601:
        /*0008*/ 	.byte	0x04, 0x17
        /*000a*/ 	.short	(.L_3603 - .L_3602)
.L_3602:
        /*000c*/ 	.word	0x00000000
        /*0010*/ 	.short	0x0002
        /*0012*/ 	.short	0x0018
        /*0014*/ 	.byte	0x00, 0xf0, 0x41, 0x00


	//----- nvinfo : EIATTR_KPARAM_INFO
	.align		4
.L_3603:
        /*0018*/ 	.byte	0x04, 0x17
        /*001a*/ 	.short	(.L_3605 - .L_3604)
.L_3604:
        /*001c*/ 	.word	0x00000000
        /*0020*/ 	.short	0x0001
        /*0022*/ 	.short	0x0008
        /*0024*/ 	.byte	0x00, 0xf0, 0x41, 0x00


	//----- nvinfo : EIATTR_KPARAM_INFO
	.align		4
.L_3605:
        /*0028*/ 	.byte	0x04, 0x17
        /*002a*/ 	.short	(.L_3607 - .L_3606)
.L_3606:
        /*002c*/ 	.word	0x00000000
        /*0030*/ 	.short	0x0000
        /*0032*/ 	.short	0x0000
        /*0034*/ 	.byte	0x00, 0xf0, 0x11, 0x00


	//----- nvinfo : EIATTR_SPARSE_MMA_MASK
	.align		4
.L_3607:
        /*0038*/ 	.byte	0x03, 0x50
        /*003a*/ 	.short	0x0000


	//----- nvinfo : EIATTR_MAXREG_COUNT
	.align		4
        /*003c*/ 	.byte	0x03, 0x1b
        /*003e*/ 	.short	0x00ff


	//----- nvinfo : EIATTR_MERCURY_ISA_VERSION
	.align		4
        /*0040*/ 	.byte	0x03, 0x5f
        /*0042*/ 	.short	0x0101


	//----- nvinfo : EIATTR_VRC_CTA_INIT_COUNT
	.align		4
        /*0044*/ 	.byte	0x02, 0x4a
	.zero		1
	.zero		1


	//----- nvinfo : EIATTR_EXIT_INSTR_OFFSETS
	.align		4
        /*0048*/ 	.byte	0x04, 0x1c
        /*004a*/ 	.short	(.L_3609 - .L_3608)


	//   ....[0]....
.L_3608:
        /*004c*/ 	.word	0x00000bd0


	//   ....[1]....
        /*0050*/ 	.word	0x00000c20


	//   ....[2]....
        /*0054*/ 	.word	0x00000f80


	//----- nvinfo : EIATTR_MAX_THREADS
	.align		4
.L_3609:
        /*0058*/ 	.byte	0x04, 0x05
        /*005a*/ 	.short	(.L_3611 - .L_3610)
.L_3610:
        /*005c*/ 	.word	0x00000080
        /*0060*/ 	.word	0x00000001
        /*0064*/ 	.word	0x00000001


	//----- nvinfo : EIATTR_CRS_STACK_SIZE
	.align		4
.L_3611:
        /*0068*/ 	.byte	0x04, 0x1e
        /*006a*/ 	.short	(.L_3613 - .L_3612)
.L_3612:
        /*006c*/ 	.word	0x00000000


	//----- nvinfo : EIATTR_CBANK_PARAM_SIZE
	.align		4
.L_3613:
        /*0070*/ 	.byte	0x03, 0x19
        /*0072*/ 	.short	0x0028


	//----- nvinfo : EIATTR_PARAM_CBANK
	.align		4
        /*0074*/ 	.byte	0x04, 0x0a
        /*0076*/ 	.short	(.L_3615 - .L_3614)
	.align		4
.L_3614:
        /*0078*/ 	.word	index@(.nv.constant0._ZN2at6native29vectorized_elementwise_kernelILi2EZNS0_50_GLOBAL__N__2680c7bb_12_PowKernel_cu_7dd49032_300329pow_tensor_scalar_kernel_implIN3c104HalfES5_EEvRNS_18TensorIteratorBaseET0_EUlS5_E2_St5arrayIPcLm2EEEEviS8_T1_)
        /*007c*/ 	.short	0x0380
        /*007e*/ 	.short	0x0028


	//----- nvinfo : EIATTR_SW_WAR
	.align		4
.L_3615:
        /*0080*/ 	.byte	0x04, 0x36
        /*0082*/ 	.short	(.L_3617 - .L_3616)
.L_3616:
        /*0084*/ 	.word	0x00000008
.L_3617:


//--------------------- .nv.info._ZN2at6native29vectorized_elementwise_kernelILi4EZNS0_50_GLOBAL__N__2680c7bb_12_PowKernel_cu_7dd49032_300329pow_tensor_scalar_kernel_implIN3c104HalfES5_EEvRNS_18TensorIteratorBaseET0_EUlS5_E2_St5arrayIPcLm2EEEEviS8_T1_ --------------------------
	.section	.nv.info._ZN2at6native29vectorized_elementwise_kernelILi4EZNS0_50_GLOBAL__N__2680c7bb_12_PowKernel_cu_7dd49032_300329pow_tensor_scalar_kernel_implIN3c104HalfES5_EEvRNS_18TensorIteratorBaseET0_EUlS5_E2_St5arrayIPcLm2EEEEviS8_T1_,"",@"SHT_CUDA_INFO"
	.sectionflags	@""
	.align	4


	//----- nvinfo : EIATTR_CUDA_API_VERSION
	.align		4
        /*0000*/ 	.byte	0x04, 0x37
        /*0002*/ 	.short	(.L_3619 - .L_3618)
.L_3618:
        /*0004*/ 	.word	0x00000082


	//----- nvinfo : EIATTR_KPARAM_INFO
	.align		4
.L_3619:
        /*0008*/ 	.byte	0x04, 0x17
        /*000a*/ 	.short	(.L_3621 - .L_3620)
.L_3620:
        /*000c*/ 	.word	0x00000000
        /*0010*/ 	.short	0x0002
        /*0012*/ 	.short	0x0018
        /*0014*/ 	.byte	0x00, 0xf0, 0x41, 0x00


	//----- nvinfo : EIATTR_KPARAM_INFO
	.align		4
.L_3621:
        /*0018*/ 	.byte	0x04, 0x17
        /*001a*/ 	.short	(.L_3623 - .L_3622)
.L_3622:
        /*001c*/ 	.word	0x00000000
        /*0020*/ 	.short	0x0001
        /*0022*/ 	.short	0x0008
        /*0024*/ 	.byte	0x00, 0xf0, 0x41, 0x00


	//----- nvinfo : EIATTR_KPARAM_INFO
	.align		4
.L_3623:
        /*0028*/ 	.byte	0x04, 0x17
        /*002a*/ 	.short	(.L_3625 - .L_3624)
.L_3624:
        /*002c*/ 	.word	0x00000000
        /*0030*/ 	.short	0x0000
        /*0032*/ 	.short	0x0000
        /*0034*/ 	.byte	0x00, 0xf0, 0x11, 0x00


	//----- nvinfo : EIATTR_SPARSE_MMA_MASK
	.align		4
.L_3625:
        /*0038*/ 	.byte	0x03, 0x50
        /*003a*/ 	.short	0x0000


	//----- nvinfo : EIATTR_MAXREG_COUNT
	.align		4
        /*003c*/ 	.byte	0x03, 0x1b
        /*003e*/ 	.short	0x00ff


	//----- nvinfo : EIATTR_MERCURY_ISA_VERSION
	.align		4
        /*0040*/ 	.byte	0x03, 0x5f
        /*0042*/ 	.short	0x0101


	//----- nvinfo : EIATTR_VRC_CTA_INIT_COUNT
	.align		4
        /*0044*/ 	.byte	0x02, 0x4a
	.zero		1
	.zero		1


	//----- nvinfo : EIATTR_EXIT_INSTR_OFFSETS
	.align		4
        /*0048*/ 	.byte	0x04, 0x1c
        /*004a*/ 	.short	(.L_3627 - .L_3626)


	//   ....[0]....
.L_3626:
        /*004c*/ 	.word	0x00000bd0


	//   ....[1]....
        /*0050*/ 	.word	0x00000c20


	//   ....[2]....
        /*0054*/ 	.word	0x00000f40


	//----- nvinfo : EIATTR_MAX_THREADS
	.align		4
.L_3627:
        /*0058*/ 	.byte	0x04, 0x05
        /*005a*/ 	.short	(.L_3629 - .L_3628)
.L_3628:
        /*005c*/ 	.word	0x00000080
        /*0060*/ 	.word	0x00000001
        /*0064*/ 	.word	0x00000001


	//----- nvinfo : EIATTR_CRS_STACK_SIZE
	.align		4
.L_3629:
        /*0068*/ 	.byte	0x04, 0x1e
        /*006a*/ 	.short	(.L_3631 - .L_3630)
.L_3630:
        /*006c*/ 	.word	0x00000000


	//----- nvinfo : EIATTR_CBANK_PARAM_SIZE
	.align		4
.L_3631:
        /*0070*/ 	.byte	0x03, 0x19
        /*0072*/ 	.short	0x0028


	//----- nvinfo : EIATTR_PARAM_CBANK
	.align		4
        /*0074*/ 	.byte	0x04, 0x0a
        /*0076*/ 	.short	(.L_3633 - .L_3632)
	.align		4
.L_3632:
        /*0078*/ 	.word	index@(.nv.constant0._ZN2at6native29vectorized_elementwise_kernelILi4EZNS0_50_GLOBAL__N__2680c7bb_12_PowKernel_cu_7dd49032_300329pow_tensor_scalar_kernel_implIN3c104HalfES5_EEvRNS_18TensorIteratorBaseET0_EUlS5_E2_St5arrayIPcLm2EEEEviS8_T1_)
        /*007c*/ 	.short	0x0380
        /*007e*/ 	.short	0x0028


	//----- nvinfo : EIATTR_SW_WAR
	.align		4
.L_3633:
        /*0080*/ 	.byte	0x04, 0x36
        /*0082*/ 	.short	(.L_3635 - .L_3634)
.L_3634:
        /*0084*/ 	.word	0x00000008
.L_3635:


//--------------------- .nv.info._ZN2at6native29vectorized_elementwise_kernelILi8EZNS0_50_GLOBAL__N__2680c7bb_12_PowKernel_cu_7dd49032_300329pow_tensor_scalar_kernel_implIN3c104HalfES5_EEvRNS_18TensorIteratorBaseET0_EUlS5_E2_St5arrayIPcLm2EEEEviS8_T1_ --------------------------
	.section	.nv.info._ZN2at6native29vectorized_elementwise_kernelILi8EZNS0_50_GLOBAL__N__2680c7bb_12_PowKernel_cu_7dd49032_300329pow_tensor_scalar_kernel_implIN3c104HalfES5_EEvRNS_18TensorIteratorBaseET0_EUlS5_E2_St5arrayIPcLm2EEEEviS8_T1_,"",@"SHT_CUDA_INFO"
	.sectionflags	@""
	.align	4


	//----- nvinfo : EIATTR_CUDA_API_VERSION
	.align		4
        /*0000*/ 	.byte	0x04, 0x37
        /*0002*/ 	.short	(.L_3637 - .L_3636)
.L_3636:
        /*0004*/ 	.word	0x00000082


	//----- nvinfo : EIATTR_KPARAM_INFO
	.align		4
.L_3637:
        /*0008*/ 	.byte	0x04, 0x17
        /*000a*/ 	.short	(.L_3639 - .L_3638)
.L_3638:
        /*000c*/ 	.word	0x00000000
        /*0010*/ 	.short	0x0002
        /*0012*/ 	.short	0x0018
        /*0014*/ 	.byte	0x00, 0xf0, 0x41, 0x00


	//----- nvinfo : EIATTR_KPARAM_INFO
	.align		4
.L_3639:
        /*0018*/ 	.byte	0x04, 0x17
        /*001a*/ 	.short	(.L_3641 - .L_3640)
.L_3640:
        /*001c*/ 	.word	0x00000000
        /*0020*/ 	.short	0x0001
        /*0022*/ 	.short	0x0008
        /*0024*/ 	.byte	0x00, 0xf0, 0x41, 0x00


	//----- nvinfo : EIATTR_KPARAM_INFO
	.align		4
.L_3641:
        /*0028*/ 	.byte	0x04, 0x17
        /*002a*/ 	.short	(.L_3643 - .L_3642)
.L_3642:
        /*002c*/ 	.word	0x00000000
        /*0030*/ 	.short	0x0000
        /*0032*/ 	.short	0x0000
        /*0034*/ 	.byte	0x00, 0xf0, 0x11, 0x00


	//----- nvinfo : EIATTR_SPARSE_MMA_MASK
	.align		4
.L_3643:
        /*0038*/ 	.byte	0x03, 0x50
        /*003a*/ 	.short	0x0000


	//----- nvinfo : EIATTR_MAXREG_COUNT
	.align		4
        /*003c*/ 	.byte	0x03, 0x1b
        /*003e*/ 	.short	0x00ff


	//----- nvinfo : EIATTR_MERCURY_ISA_VERSION
	.align		4
        /*0040*/ 	.byte	0x03, 0x5f
        /*0042*/ 	.short	0x0101


	//----- nvinfo : EIATTR_VRC_CTA_INIT_COUNT
	.align		4
        /*0044*/ 	.byte	0x02, 0x4a
	.zero		1
	.zero		1


	//----- nvinfo : EIATTR_EXIT_INSTR_OFFSETS
	.align		4
        /*0048*/ 	.byte	0x04, 0x1c
        /*004a*/ 	.short	(.L_3645 - .L_3644)


	//   ....[0]....
.L_3644:
        /*004c*/ 	.word	0x00000bd0


	//   ....[1]....
        /*0050*/ 	.word	0x00000c20


	//   ....[2]....
        /*0054*/ 	.word	0x00000f20


	//----- nvinfo : EIATTR_MAX_THREADS
	.align		4
.L_3645:
        /*0058*/ 	.byte	0x04, 0x05
        /*005a*/ 	.short	(.L_3647 - .L_3646)
.L_3646:
        /*005c*/ 	.word	0x00000080
        /*0060*/ 	.word	0x00000001
        /*0064*/ 	.word	0x00000001


	//----- nvinfo : EIATTR_CRS_STACK_SIZE
	.align		4
.L_3647:
        /*0068*/ 	.byte	0x04, 0x1e
        /*006a*/ 	.short	(.L_3649 - .L_3648)
.L_3648:
        /*006c*/ 	.word	0x00000000


	//----- nvinfo : EIATTR_CBANK_PARAM_SIZE
	.align		4
.L_3649:
        /*0070*/ 	.byte	0x03, 0x19
        /*0072*/ 	.short	0x0028


	//----- nvinfo : EIATTR_PARAM_CBANK
	.align		4
        /*0074*/ 	.byte	0x04, 0x0a
        /*0076*/ 	.short	(.L_3651 - .L_3650)
	.align		4
.L_3650:
        /*0078*/ 	.word	index@(.nv.constant0._ZN2at6native29vectorized_elementwise_kernelILi8EZNS0_50_GLOBAL__N__2680c7bb_12_PowKernel_cu_7dd49032_300329pow_tensor_scalar_kernel_implIN3c104HalfES5_EEvRNS_18TensorIteratorBaseET0_EUlS5_E2_St5arrayIPcLm2EEEEviS8_T1_)
        /*007c*/ 	.short	0x0380
        /*007e*/ 	.short	0x0028


	//----- nvinfo : EIATTR_SW_WAR
	.align		4
.L_3651:
        /*0080*/ 	.byte	0x04, 0x36
        /*0082*/ 	.short	(.L_3653 - .L_3652)
.L_3652:
        /*0084*/ 	.word	0x00000008
.L_3653:


//--------------------- .nv.info._ZN2at6native18elementwise_kernelILi128ELi4EZNS0_15gpu_kernel_implIZNS0_50_GLOBAL__N__2680c7bb_12_PowKernel_cu_7dd49032_300329pow_tensor_scalar_kernel_implIN3c104HalfES6_EEvRNS_18TensorIteratorBaseET0_EUlS6_E1_EEvS8_RKT_EUliE_EEviT1_ --------------------------
	.section	.nv.info._ZN2at6native18elementwise_kernelILi128ELi4EZNS0_15gpu_kernel_implIZNS0_50_GLOBAL__N__2680c7bb_12_PowKernel_cu_7dd49032_300329pow_tensor_scalar_kernel_implIN3c104HalfES6_EEvRNS_18TensorIteratorBaseET0_EUlS6_E1_EEvS8_RKT_EUliE_EEviT1_,"",@"SHT_CUDA_INFO"
	.sectionflags	@""
	.align	4


	//----- nvinfo : EIATTR_CUDA_API_VERSION
	.align		4
        /*0000*/ 	.byte	0x04, 0x37
        /*0002*/ 	.short	(.L_3655 - .L_3654)
.L_3654:
        /*0004*/ 	.word	0x00000082


	//----- nvinfo : EIATTR_KPARAM_INFO
	.align		4
.L_3655:
        /*0008*/ 	.byte	0x04, 0x17
        /*000a*/ 	.short	(.L_3657 - .L_3656)
.L_3656:
        /*000c*/ 	.word	0x00000000
        /*0010*/ 	.short	0x0001
        /*0012*/ 	.short	0x0008
        /*0014*/ 	.byte	0x00, 0xf0, 0x81, 0x08


	//----- nvinfo : EIATTR_KPARAM_INFO
	.align		4
.L_3657:
        /*0018*/ 	.byte	0x04, 0x17
        /*001a*/ 	.short	(.L_3659 - .L_3658)
.L_3658:
        /*001c*/ 	.word	0x00000000
        /*0020*/ 	.short	0x0000
        /*0022*/ 	.short	0x0000
        /*0024*/ 	.byte	0x00, 0xf0, 0x11, 0x00


	//----- nvinfo : EIATTR_SPARSE_MMA_MASK
	.align		4
.L_3659:
        /*0028*/ 	.byte	0x03, 0x50
        /*002a*/ 	.short	0x0000


	//----- nvinfo : EIATTR_MAXREG_COUNT
	.align		4
        /*002c*/ 	.byte	0x03, 0x1b
        /*002e*/ 	.short	0x0080


	//----- nvinfo : EIATTR_EXTERNS
	.align		4
        /*0030*/ 	.byte	0x04, 0x0f
        /*0032*/ 	.short	(.L_3661 - .L_3660)


	//   ....[0]....
	.align		4
.L_3660:
        /*0034*/ 	.word	index@(__assertfail)


	//----- nvinfo : EIATTR_MERCURY_ISA_VERSION
	.align		4
.L_3661:
        /*0038*/ 	.byte	0x03, 0x5f
        /*003a*/ 	.short	0x0101


	//----- nvinfo : EIATTR_VRC_CTA_INIT_COUNT
	.align		4
        /*003c*/ 	.byte	0x02, 0x4a
	.zero		1
	.zero		1


	//----- nvinfo : EIATTR_SYSCALL_OFFSETS
	.align		4
        /*0040*/ 	.byte	0x04, 0x46
        /*0042*/ 	.short	(.L_3663 - .L_3662)


	//   ....[0]....
.L_3662:
        /*0044*/ 	.word	0x000021f0


	//   ....[1]....
        /*0048*/ 	.word	0x00003280


	//   ....[2]....
        /*004c*/ 	.word	0x00005610


	//   ....[3]....
        /*0050*/ 	.word	0x000064d0


	//   ....[4]....
        /*0054*/ 	.word	0x00008970


	//   ....[5]....
        /*0058*/ 	.word	0x00009830


	//   ....[6]....
        /*005c*/ 	.word	0x0000bce0


	//   ....[7]....
        /*0060*/ 	.word	0x0000cbb0


	//----- nvinfo : EIATTR_EXIT_INSTR_OFFSETS
	.align		4
.L_3663:
        /*0064*/ 	.byte	0x04, 0x1c
        /*0066*/ 	.short	(.L_3665 - .L_3664)


	//   ....[0]....
.L_3664:
        /*0068*/ 	.word	0x00009b10


	//   ....[1]....
        /*006c*/ 	.word	0x0000c050


	//   ....[2]....
        /*0070*/ 	.word	0x0000c090


	//   ....[3]....
        /*0074*/ 	.word	0x0000c130


	//   ....[4]....
        /*0078*/ 	.word	0x0000c170


	//   ....[5]....
        /*007c*/ 	.word	0x0000c1b0


	//   ....[6]....
        /*0080*/ 	.word	0x0000c240


	//   ....[7]....
        /*0084*/ 	.word	0x0000c260


	//   ....[8]....
        /*0088*/ 	.word	0x0000c300


	//   ....[9]....
        /*008c*/ 	.word	0x0000c350


	//   ....[10]....
        /*0090*/ 	.word	0x0000c3a0


	//   ....[11]....
        /*0094*/ 	.word	0x0000c480


	//   ....[12]....
        /*0098*/ 	.word	0x0000c5f0


	//   ....[13]....
        /*009c*/ 	.word	0x0000c760


	//   ....[14]....
        /*00a0*/ 	.word	0x0000c8c0


	//   ....[15]....
        /*00a4*/ 	.word	0x0000c900


	//   ....[16]....
        /*00a8*/ 	.word	0x0000c940


	//   ....[17]....
        /*00ac*/ 	.word	0x0000c9f0


	//   ....[18]....
        /*00b0*/ 	.word	0x0000ca50


	//   ....[19]....
        /*00b4*/ 	.word	0x0000cbc0


	//   ....[20]....
        /*00b8*/ 	.word	0x0000ccd0


	//   ....[21]....
        /*00bc*/ 	.word	0x0000ce10


	//   ....[22]....
        /*00c0*/ 	.word	0x0000ce50


	//----- nvinfo : EIATTR_MAX_THREADS
	.align		4
.L_3665:
        /*00c4*/ 	.byte	0x04, 0x05
        /*00c6*/ 	.short	(.L_3667 - .L_3666)
.L_3666:
        /*00c8*/ 	.word	0x00000080
        /*00cc*/ 	.word	0x00000001
        /*00d0*/ 	.word	0x00000001


	//----- nvinfo : EIATTR_CRS_STACK_SIZE
	.align		4
.L_3667:
        /*00d4*/ 	.byte	0x04, 0x1e
        /*00d6*/ 	.short	(.L_3669 - .L_3668)
.L_3668:
        /*00d8*/ 	.word	0x00000000


	//----- nvinfo : EIATTR_CBANK_PARAM_SIZE
	.align		4
.L_3669:
        /*00dc*/ 	.byte	0x03, 0x19
        /*00de*/ 	.short	0x0228


	//----- nvinfo : EIATTR_PARAM_CBANK
	.align		4
        /*00e0*/ 	.byte	0x04, 0x0a
        /*00e2*/ 	.short	(.L_3671 - .L_3670)
	.align		4
.L_3670:
        /*00e4*/ 	.word	index@(.nv.constant0._ZN2at6native18elementwise_kernelILi128ELi4EZNS0_15gpu_kernel_implIZNS0_50_GLOBAL__N__2680c7bb_12_PowKernel_cu_7dd49032_300329pow_tensor_scalar_kernel_implIN3c104HalfES6_EEvRNS_18TensorIteratorBaseET0_EUlS6_E1_EEvS8_RKT_EUliE_EEviT1_)
        /*00e8*/ 	.short	0x0380
        /*00ea*/ 	.short	0x0228


	//----- nvinfo : EIATTR_SW_WAR
	.align		4
.L_3671:
        /*00ec*/ 	.byte	0x04, 0x36
        /*00ee*/ 	.short	(.L_3673 - .L_3672)
.L_3672:
        /*00f0*/ 	.word	0x00000008
.L_3673:


//--------------------- .nv.info._ZN2at6native27unrolled_elementwise_kernelIZNS0_50_GLOBAL__N__2680c7bb_12_PowKernel_cu_7dd49032_300329pow_tensor_scalar_kernel_implIN3c104HalfES5_EEvRNS_18TensorIteratorBaseET0_EUlS5_E1_St5arrayIPcLm2EELi4E23TrivialOffsetCalculatorILi1EjESE_NS0_6memory12LoadWithCastILi1EEENSF_13StoreWithCastILi1EEEEEviT_S8_T2_T3_T4_T5_ --------------------------
	.section	.nv.info._ZN2at6native27unrolled_elementwise_kernelIZNS0_50_GLOBAL__N__2680c7bb_12_PowKernel_cu_7dd49032_300329pow_tensor_scalar_kernel_implIN3c104HalfES5_EEvRNS_18TensorIteratorBaseET0_EUlS5_E1_St5arrayIPcLm2EELi4E23TrivialOffsetCalculatorILi1EjESE_NS0_6memory12LoadWithCastILi1EEENSF_13StoreWithCastILi1EEEEEviT_S8_T2_T3_T4_T5_,"",@"SHT_CUDA_INFO"
	.sectionflags	@""
	.align	4


	//----- nvinfo : EIATTR_CUDA_API_VERSION
	.align		4
        /*0000*/ 	.byte	0x04, 0x37
        /*0002*/ 	.short	(.L_3675 - .L_3674)
.L_3674:
        /*0004*/ 	.word	0x00000082


	//----- nvinfo : EIATTR_KPARAM_INFO
	.align		4
.L_3675:
        /*0008*/ 	.byte	0x04, 0x17
        /*000a*/ 	.short	(.L_3677 - .L_3676)
.L_3676:
        /*000c*/ 	.word	0x00000000
        /*0010*/ 	.short	0x0006
        /*0012*/ 	.short	0x002c
        /*0014*/ 	.byte	0x00, 0xf0, 0x21, 0x00


	//----- nvinfo : EIATTR_KPARAM_INFO
	.align		4
.L_3677:
        /*0018*/ 	.byte	0x04, 0x17
        /*001a*/ 	.short	(.L_3679 - .L_3678)
.L_3678:
        /*001c*/ 	.word	0x00000000
        /*0020*/ 	.short	0x0005
        /*0022*/ 	.short	0x0024
        /*0024*/ 	.byte	0x00, 0xf0, 0x21, 0x00


	//----- nvinfo : EIATTR_KPARAM_INFO
	.align		4
.L_3679:
        /*0028*/ 	.byte	0x04, 0x17
        /*002a*/ 	.short	(.L_3681 - .L_3680)
.L_3680:
        /*002c*/ 	.word	0x00000000
        /*0030*/ 	.short	0x0004
        /*0032*/ 	.short	0x0021
        /*0034*/ 	.byte	0x00, 0xf0, 0x05, 0x00


	//----- nvinfo : EIATTR_KPARAM_INFO
	.align		4
.L_3681:
        /*0038*/ 	.byte	0x04, 0x17
        /*003a*/ 	.short	(.L_3683 - .L_3682)
.L_3682:
        /*003c*/ 	.word	0x00000000
        /*0040*/ 	.short	0x0003
        /*0042*/ 	.short	0x0020
        /*0044*/ 	.byte	0x00, 0xf0, 0x05, 0x00


	//----- nvinfo : EIATTR_KPARAM_INFO
	.align		4
.L_3683:
        /*0048*/ 	.byte	0x04, 0x17
        /*004a*/ 	.short	(.L_3685 - .L_3684)
.L_3684:
        /*004c*/ 	.word	0x00000000
        /*0050*/ 	.short	0x0002
        /*0052*/ 	.short	0x0010
        /*0054*/ 	.byte	0x00, 0xf0, 0x41, 0x00


	//----- nvinfo : EIATTR_KPARAM_INFO
	.align		4
.L_3685:
        /*0058*/ 	.byte	0x04, 0x17
        /*005a*/ 	.short	(.L_3687 - .L_3686)
.L_3686:
        /*005c*/ 	.word	0x00000000
        /*0060*/ 	.short	0x0001
        /*0062*/ 	.short	0x0008
        /*0064*/ 	.byte	0x00, 0xf0, 0x21, 0x00


	//----- nvinfo : EIATTR_KPARAM_INFO
	.align		4
.L_3687:
        /*0068*/ 	.byte	0x04, 0x17
        /*006a*/ 	.short	(.L_3689 - .L_3688)
.L_3688:
        /*006c*/ 	.word	0x00000000
        /*0070*/ 	.short	0x0000
        /*0072*/ 	.short	0x0000
        /*0074*/ 	.byte	0x00, 0xf0, 0x11, 0x00


	//----- nvinfo : EIATTR_SPARSE_MMA_MASK
	.align		4
.L_3689:
        /*0078*/ 	.byte	0x03, 0x50
        /*007a*/ 	.short	0x0000


	//----- nvinfo : EIATTR_MAXREG_COUNT
	.align		4
        /*007c*/ 	.byte	0x03, 0x1b
        /*007e*/ 	.short	0x00ff


	//----- nvinfo : EIATTR_EXTERNS
	.align		4
        /*0080*/ 	.byte	0x04, 0x0f
        /*0082*/ 	.short	(.L_3691 - .L_3690)


	//   ....[0]....
	.align		4
.L_3690:
        /*0084*/ 	.word	index@(__assertfail)


	//----- nvinfo : EIATTR_MERCURY_ISA_VERSION
	.align		4
.L_3691:
        /*0088*/ 	.byte	0x03, 0x5f
        /*008a*/ 	.short	0x0101


	//----- nvinfo : EIATTR_VRC_CTA_INIT_COUNT
	.align		4
        /*008c*/ 	.byte	0x02, 0x4a
	.zero		1
	.zero		1


	//----- nvinfo : EIATTR_SYSCALL_OFFSETS
	.align		4
        /*0090*/ 	.byte	0x04, 0x46
        /*0092*/ 	.short	(.L_3693 - .L_3692)


	//   ....[0]....
.L_3692:
        /*0094*/ 	.word	0x00000fc0


	//   ....[1]....
        /*0098*/ 	.word	0x00002160


	//   ....[2]....
        /*009c*/ 	.word	0x00003240


	//   ....[3]....
        /*00a0*/ 	.word	0x00004320


	//   ....[4]....
        /*00a4*/ 	.word	0x00005b20


	//   ....[5]....
        /*00a8*/ 	.word	0x000069d0


	//   ....[6]....
        /*00ac*/ 	.word	0x00007970


	//   ....[7]....
        /*00b0*/ 	.word	0x000088f0


	//----- nvinfo : EIATTR_EXIT_INSTR_OFFSETS
	.align		4
.L_3693:
        /*00b4*/ 	.byte	0x04, 0x1c
        /*00b6*/ 	.short	(.L_3695 - .L_3694)


	//   ....[0]....
.L_3694:
        /*00b8*/ 	.word	0x00007c40


	//   ....[1]....
        /*00bc*/ 	.word	0x00007d90


	//   ....[2]....
        /*00c0*/ 	.word	0x00007dd0


	//   ....[3]....
        /*00c4*/ 	.word	0x00007e70


	//   ....[4]....
        /*00c8*/ 	.word	0x00007eb0


	//   ....[5]....
        /*00cc*/ 	.word	0x00007ef0


	//   ....[6]....
        /*00d0*/ 	.word	0x00007f80


	//   ....[7]....
        /*00d4*/ 	.word	0x00007fa0


	//   ....[8]....
        /*00d8*/ 	.word	0x00008040


	//   ....[9]....
        /*00dc*/ 	.word	0x00008090


	//   ....[10]....
        /*00e0*/ 	.word	0x000080e0


	//   ....[11]....
        /*00e4*/ 	.word	0x000081c0


	//   ....[12]....
        /*00e8*/ 	.word	0x00008330


	//   ....[13]....
        /*00ec*/ 	.word	0x000084a0


	//   ....[14]....
        /*00f0*/ 	.word	0x00008600


	//   ....[15]....
        /*00f4*/ 	.word	0x00008640


	//   ....[16]....
        /*00f8*/ 	.word	0x00008680


	//   ....[17]....
        /*00fc*/ 	.word	0x00008730


	//   ....[18]....
        /*0100*/ 	.word	0x00008790


	//   ....[19]....
        /*0104*/ 	.word	0x00008900


	//   ....[20]....
        /*0108*/ 	.word	0x00008a10


	//   ....[21]....
        /*010c*/ 	.word	0x00008b50


	//   ....[22]....
        /*0110*/ 	.word	0x00008b90


	//----- nvinfo : EIATTR_MAX_THREADS
	.align		4
.L_3695:
        /*0114*/ 	.byte	0x04, 0x05
        /*0116*/ 	.short	(.L_3697 - .L_3696)
.L_3696:
        /*0118*/ 	.word	0x00000080
        /*011c*/ 	.word	0x00000001
        /*0120*/ 	.word	0x00000001


	//----- nvinfo : EIATTR_CRS_STACK_SIZE
	.align		4
.L_3697:
        /*0124*/ 	.byte	0x04, 0x1e
        /*0126*/ 	.short	(.L_3699 - .L_3698)
.L_3698:
        /*0128*/ 	.word	0x00000000


	//----- nvinfo : EIATTR_CBANK_PARAM_SIZE
	.align		4
.L_3699:
        /*012c*/ 	.byte	0x03, 0x19
        /*012e*/ 	.short	0x0034


	//----- nvinfo : EIATTR_PARAM_CBANK
	.align		4
        /*0130*/ 	.byte	0x04, 0x0a
        /*0132*/ 	.short	(.L_3701 - .L_3700)
	.align		4
.L_3700:
        /*0134*/ 	.word	index@(.nv.constant0._ZN2at6native27unrolled_elementwise_kernelIZNS0_50_GLOBAL__N__2680c7bb_12_PowKernel_cu_7dd49032_300329pow_tensor_scalar_kernel_implIN3c104HalfES5_EEvRNS_18TensorIteratorBaseET0_EUlS5_E1_St5arrayIPcLm2EELi4E23TrivialOffsetCalculatorILi1EjESE_NS0_6memory12LoadWithCastILi1EEENSF_13StoreWithCastILi1EEEEEviT_S8_T2_T3_T4_T5_)
        /*0138*/ 	.short	0x0380
        /*013a*/ 	.short	0x0034


	//----- nvinfo : EIATTR_SW_WAR
	.align		4
.L_3701:
        /*013c*/ 	.byte	0x04, 0x36
        /*013e*/ 	.short	(.L_3703 - .L_3702)
.L_3702:
        /*0140*/ 	.word	0x00000008
.L_3703:


//--------------------- .nv.info._ZN2at6native18elementwise_kernelILi128ELi4EZNS0_22gpu_kernel_impl_nocastIZNS0_50_GLOBAL__N__2680c7bb_12_PowKernel_cu_7dd49032_300329pow_tensor_scalar_kernel_implIN3c104HalfES6_EEvRNS_18TensorIteratorBaseET0_EUlS6_E1_EEvS8_RKT_EUliE_EEviT1_ --------------------------
	.section	.nv.info._ZN2at6native18elementwise_kernelILi128ELi4EZNS0_22gpu_kernel_impl_nocastIZNS0_50_GLOBAL__N__2680c7bb_12_PowKernel_cu_7dd49032_300329pow_tensor_scalar_kernel_implIN3c104HalfES6_EEvRNS_18TensorIteratorBaseET0_EUlS6_E1_EEvS8_RKT_EUliE_EEviT1_,"",@"SHT_CUDA_INFO"
	.sectionflags	@""
	.align	4


	//----- nvinfo : EIATTR_CUDA_API_VERSION
	.align		4
        /*0000*/ 	.byte	0x04, 0x37
        /*0002*/ 	.short	(.L_3705 - .L_3704)
.L_3704:
        /*0004*/ 	.word	0x00000082


	//----- nvinfo : EIATTR_KPARAM_INFO
	.align		4
.L_3705:
        /*0008*/ 	.byte	0x04, 0x17
        /*000a*/ 	.short	(.L_3707 - .L_3706)
.L_3706:
        /*000c*/ 	.word	0x00000000
        /*0010*/ 	.short	0x0001
        /*0012*/ 	.short	0x0008
        /*0014*/ 	.byte	0x00, 0xf0, 0x61, 0x08


	//----- nvinfo : EIATTR_KPARAM_INFO
	.align		4
.L_3707:
        /*0018*/ 	.byte	0x04, 0x17
        /*001a*/ 	.short	(.L_3709 - .L_3708)
.L_3708:
        /*001c*/ 	.word	0x00000000
        /*0020*/ 	.short	0x0000
        /*0022*/ 	.short	0x0000
        /*0024*/ 	.byte	0x00, 0xf0, 0x11, 0x00


	//----- nvinfo : EIATTR_SPARSE_MMA_MASK
	.align		4
.L_3709:
        /*0028*/ 	.byte	0x03, 0x50
        /*002a*/ 	.short	0x0000


	//----- nvinfo : EIATTR_MAXREG_COUNT
	.align		4
        /*002c*/ 	.byte	0x03, 0x1b
        /*002e*/ 	.short	0x0080


	//----- nvinfo : EIATTR_MERCURY_ISA_VERSION
	.align		4
        /*0030*/ 	.byte	0x03, 0x5f
        /*0032*/ 	.short	0x0101


	//----- nvinfo : EIATTR_VRC_CTA_INIT_COUNT
	.align		4
        /*0034*/ 	.byte	0x02, 0x4a
	.zero		1
	.zero		1


	//----- nvinfo : EIATTR_EXIT_INSTR_OFFSETS
	.align		4
        /*0038*/ 	.byte	0x04, 0x1c
        /*003a*/ 	.short	(.L_3711 - .L_3710)


	//   ....[0]....
.L_3710:
        /*003c*/ 	.word	0x000007d0


	//   ....[1]....
        /*0040*/ 	.word	0x000009e0


	//   ....[2]....
        /*0044*/ 	.word	0x00004a30


	//   ....[3]....
        /*0048*/ 	.word	0x00005f20


	//----- nvinfo : EIATTR_MAX_THREADS
	.align		4
.L_3711:
        /*004c*/ 	.byte	0x04, 0x05
        /*004e*/ 	.short	(.L_3713 - .L_3712)
.L_3712:
        /*0050*/ 	.word	0x00000080
        /*0054*/ 	.word	0x00000001
        /*0058*/ 	.word	0x00000001


	//----- nvinfo : EIATTR_CRS_STACK_SIZE
	.align		4
.L_3713:
        /*005c*/ 	.byte	0x04, 0x1e
        /*005e*/ 	.short	(.L_3715 - .L_3714)
.L_3714:
        /*0060*/ 	.word	0x00000000


	//----- nvinfo : EIATTR_CBANK_PARAM_SIZE
	.align		4
.L_3715:
        /*0064*/ 	.byte	0x03, 0x19
        /*0066*/ 	.short	0x0220


	//----- nvinfo : EIATTR_PARAM_CBANK
	.align		4
        /*0068*/ 	.byte	0x04, 0x0a
        /*006a*/ 	.short	(.L_3717 - .L_3716)
	.align		4
.L_3716:
        /*006c*/ 	.word	index@(.nv.constant0._ZN2at6native18elementwise_kernelILi128ELi4EZNS0_22gpu_kernel_impl_nocastIZNS0_50_GLOBAL__N__2680c7bb_12_PowKernel_cu_7dd49032_300329pow_tensor_scalar_kernel_implIN3c104HalfES6_EEvRNS_18TensorIteratorBaseET0_EUlS6_E1_EEvS8_RKT_EUliE_EEviT1_)
        /*0070*/ 	.short	0x0380
        /*0072*/ 	.short	0x0220


	//----- nvinfo : EIATTR_SW_WAR
	.align		4
.L_3717:
        /*0074*/ 	.byte	0x04, 0x36
        /*0076*/ 	.short	(.L_3719 - .L_3718)
.L_3718:
        /*0078*/ 	.word	0x00000008
.L_3719:


//--------------------- .nv.info._ZN2at6native27unrolled_elementwise_kernelIZNS0_50_GLOBAL__N__2680c7bb_12_PowKernel_cu_7dd49032_300329pow_tensor_scalar_kernel_implIN3c104HalfES5_EEvRNS_18TensorIteratorBaseET0_EUlS5_E1_St5arrayIPcLm2EELi4E23TrivialOffsetCalculatorILi1EjESE_NS0_6memory15LoadWithoutCastENSF_16StoreWithoutCastEEEviT_S8_T2_T3_T4_T5_ --------------------------
	.section	.nv.info._ZN2at6native27unrolled_elementwise_kernelIZNS0_50_GLOBAL__N__2680c7bb_12_PowKernel_cu_7dd49032_300329pow_tensor_scalar_kernel_implIN3c104HalfES5_EEvRNS_18TensorIteratorBaseET0_EUlS5_E1_St5arrayIPcLm2EELi4E23TrivialOffsetCalculatorILi1EjESE_NS0_6memory15LoadWithoutCastENSF_16StoreWithoutCastEEEviT_S8_T2_T3_T4_T5_,"",@"SHT_CUDA_INFO"
	.sectionflags	@""
	.align	4


	//----- nvinfo : EIATTR_CUDA_API_VERSION
	.align		4
        /*0000*/ 	.byte	0x04, 0x37
        /*0002*/ 	.short	(.L_3721 - .L_3720)
.L_3720:
        /*0004*/ 	.word	0x00000082


	//----- nvinfo : EIATTR_KPARAM_INFO
	.align		4
.L_3721:
        /*0008*/ 	.byte	0x04, 0x17
        /*000a*/ 	.short	(.L_3723 - .L_3722)
.L_3722:
        /*000c*/ 	.word	0x00000000
        /*0010*/ 	.short	0x0006
        /*0012*/ 	.short	0x0023
        /*0014*/ 	.byte	0x00, 0xf0, 0x05, 0x00


	//----- nvinfo : EIATTR_KPARAM_INFO
	.align		4
.L_3723:
        /*0018*/ 	.byte	0x04, 0x17
        /*001a*/ 	.short	(.L_3725 - .L_3724)
.L_3724:
        /*001c*/ 	.word	0x00000000
        /*0020*/ 	.short	0x0005
        /*0022*/ 	.short	0x0022
        /*0024*/ 	.byte	0x00, 0xf0, 0x05, 0x00


	//----- nvinfo : EIATTR_KPARAM_INFO
	.align		4
.L_3725:
        /*0028*/ 	.byte	0x04, 0x17
        /*002a*/ 	.short	(.L_3727 - .L_3726)
.L_3726:
        /*002c*/ 	.word	0x00000000
        /*0030*/ 	.short	0x0004
        /*0032*/ 	.short	0x0021
        /*0034*/ 	.byte	0x00, 0xf0, 0x05, 0x00


	//----- nvinfo : EIATTR_KPARAM_INFO
	.align		4
.L_3727:
        /*0038*/ 	.byte	0x04, 0x17
        /*003a*/ 	.short	(.L_3729 - .L_3728)
.L_3728:
        /*003c*/ 	.word	0x00000000
        /*0040*/ 	.short	0x0003
        /*0042*/ 	.short	0x0020
        /*0044*/ 	.byte	0x00, 0xf0, 0x05, 0x00


	//----- nvinfo : EIATTR_KPARAM_INFO
	.align		4
.L_3729:
        /*0048*/ 	.byte	0x04, 0x17
        /*004a*/ 	.short	(.L_3731 - .L_3730)
.L_3730:
        /*004c*/ 	.word	0x00000000
        /*0050*/ 	.short	0x0002
        /*0052*/ 	.short	0x0010
        /*0054*/ 	.byte	0x00, 0xf0, 0x41, 0x00


	//----- nvinfo : EIATTR_KPARAM_INFO
	.align		4
.L_3731:
        /*0058*/ 	.byte	0x04, 0x17
        /*005a*/ 	.short	(.L_3733 - .L_3732)
.L_3732:
        /*005c*/ 	.word	0x00000000
        /*0060*/ 	.short	0x0001
        /*0062*/ 	.short	0x0008
        /*0064*/ 	.byte	0x00, 0xf0, 0x21, 0x00


	//----- nvinfo : EIATTR_KPARAM_INFO
	.align		4
.L_3733:
        /*0068*/ 	.byte	0x04, 0x17
        /*006a*/ 	.short	(.L_3735 - .L_3734)
.L_3734:
        /*006c*/ 	.word	0x00000000
        /*0070*/ 	.short	0x0000
        /*0072*/ 	.short	0x0000
        /*0074*/ 	.byte	0x00, 0xf0, 0x11, 0x00


	//----- nvinfo : EIATTR_SPARSE_MMA_MASK
	.align		4
.L_3735:
        /*0078*/ 	.byte	0x03, 0x50
        /*007a*/ 	.short	0x0000


	//----- nvinfo : EIATTR_MAXREG_COUNT
	.align		4
        /*007c*/ 	.byte	0x03, 0x1b
        /*007e*/ 	.short	0x00ff


	//----- nvinfo : EIATTR_MERCURY_ISA_VERSION
	.align		4
        /*0080*/ 	.byte	0x03, 0x5f
        /*0082*/ 	.short	0x0101


	//----- nvinfo : EIATTR_VRC_CTA_INIT_COUNT
	.align		4
        /*0084*/ 	.byte	0x02, 0x4a
	.zero		1
	.zero		1


	//----- nvinfo : EIATTR_EXIT_INSTR_OFFSETS
	.align		4
        /*0088*/ 	.byte	0x04, 0x1c
        /*008a*/ 	.short	(.L_3737 - .L_3736)


	//   ....[0]....
.L_3736:
        /*008c*/ 	.word	0x00000bc0


	//   ....[1]....
        /*0090*/ 	.word	0x00000c10


	//----- nvinfo : EIATTR_MAX_THREADS
	.align		4
.L_3737:
        /*0094*/ 	.byte	0x04, 0x05
        /*0096*/ 	.short	(.L_3739 - .L_3738)
.L_3738:
        /*0098*/ 	.word	0x00000080
        /*009c*/ 	.word	0x00000001
        /*00a0*/ 	.word	0x00000001


	//----- nvinfo : EIATTR_CRS_STACK_SIZE
	.align		4
.L_3739:
        /*00a4*/ 	.byte	0x04, 0x1e
        /*00a6*/ 	.short	(.L_3741 - .L_3740)
.L_3740:
        /*00a8*/ 	.word	0x00000000


	//----- nvinfo : EIATTR_CBANK_PARAM_SIZE
	.align		4
.L_3741:
        /*00ac*/ 	.byte	0x03, 0x19
        /*00ae*/ 	.short	0x0024


	//----- nvinfo : EIATTR_PARAM_CBANK
	.align		4
        /*00b0*/ 	.byte	0x04, 0x0a
        /*00b2*/ 	.short	(.L_3743 - .L_3742)
	.align		4
.L_3742:
        /*00b4*/ 	.word	index@(.nv.constant0._ZN2at6native27unrolled_elementwise_kernelIZNS0_50_GLOBAL__N__2680c7bb_12_PowKernel_cu_7dd49032_300329pow_tensor_scalar_kernel_implIN3c104HalfES5_EEvRNS_18TensorIteratorBaseET0_EUlS5_E1_St5arrayIPcLm2EELi4E23TrivialOffsetCalculatorILi1EjESE_NS0_6memory15LoadWithoutCastENSF_16StoreWithoutCastEEEviT_S8_T2_T3_T4_T5_)
        /*00b8*/ 	.short	0x0380
        /*00ba*/ 	.short	0x0024


	//----- nvinfo : EIATTR_SW_WAR
	.align		4
.L_3743:
        /*00bc*/ 	.byte	0x04, 0x36
        /*00be*/ 	.short	(.L_3745 - .L_3744)
.L_3744:
        /*00c0*/ 	.word	0x00000008
.L_3745:


//--------------------- .nv.info._ZN2at6native29vectorized_elementwise_kernelILi2EZNS0_50_GLOBAL__N__2680c7bb_12_PowKernel_cu_7dd49032_300329pow_tensor_scalar_kernel_implIN3c104HalfES5_EEvRNS_18TensorIteratorBaseET0_EUlS5_E1_St5arrayIPcLm2EEEEviS8_T1_ --------------------------
	.section	.nv.info._ZN2at6native29vectorized_elementwise_kernelILi2EZNS0_50_GLOBAL__N__2680c7bb_12_PowKernel_cu_7dd49032_300329pow_tensor_scalar_kernel_implIN3c104HalfES5_EEvRNS_18TensorIteratorBaseET0_EUlS5_E1_St5arrayIPcLm2EEEEviS8_T1_,"",@"SHT_CUDA_INFO"
	.sectionflags	@""
	.align	4


	//----- nvinfo : EIATTR_CUDA_API_VERSION
	.align		4
        /*0000*/ 	.byte	0x04, 0x37
        /*0002*/ 	.short	(.L_3747 - .L_3746)
.L_3746:
        /*0004*/ 	.word	0x00000082


	//----- nvinfo : EIATTR_KPARAM_INFO
	.align		4
.L_3747:
        /*0008*/ 	.byte	0x04, 0x17
        /*000a*/ 	.short	(.L_3749 - .L_3748)
.L_3748:
        /*000c*/ 	.word	0x00000000
        /*0010*/ 	.short	0x0002
        /*0012*/ 	.short	0x0010
        /*0014*/ 	.byte	0x00, 0xf0, 0x41, 0x00


	//----- nvinfo : EIATTR_KPARAM_INFO
	.align		4
.L_3749:
        /*0018*/ 	.byte	0x04, 0x17
        /*001a*/ 	.short	(.L_3751 - .L_3750)
.L_3750:
        /*001c*/ 	.word	0x00000000
        /*0020*/ 	.short	0x0001
        /*0022*/ 	.short	0x0008
        /*0024*/ 	.byte	0x00, 0xf0, 0x21, 0x00


	//----- nvinfo : EIATTR_KPARAM_INFO
	.align		4
.L_3751:
        /*0028*/ 	.byte	0x04, 0x17
        /*002a*/ 	.short	(.L_3753 - .L_3752)
.L_3752:
        /*002c*/ 	.word	0x00000000
        /*0030*/ 	.short	0x0000
        /*0032*/ 	.short	0x0000
        /*0034*/ 	.byte	0x00, 0xf0, 0x11, 0x00


	//----- nvinfo : EIATTR_SPARSE_MMA_MASK
	.align		4
.L_3753:
        /*0038*/ 	.byte	0x03, 0x50
        /*003a*/ 	.short	0x0000


	//----- nvinfo : EIATTR_MAXREG_COUNT
	.align		4
        /*003c*/ 	.byte	0x03, 0x1b
        /*003e*/ 	.short	0x00ff


	//----- nvinfo : EIATTR_MERCURY_ISA_VERSION
	.align		4
        /*0040*/ 	.byte	0x03, 0x5f
        /*0042*/ 	.short	0x0101


	//----- nvinfo : EIATTR_VRC_CTA_INIT_COUNT
	.align		4
        /*0044*/ 	.byte	0x02, 0x4a
	.zero		1
	.zero		1


	//----- nvinfo : EIATTR_EXIT_INSTR_OFFSETS
	.align		4
        /*0048*/ 	.byte	0x04, 0x1c
        /*004a*/ 	.short	(.L_3755 - .L_3754)


	//   ....[0]....
.L_3754:
        /*004c*/ 	.word	0x00001770


	//   ....[1]....
        /*0050*/ 	.word	0x000017c0


	//   ....[2]....
        /*0054*/ 	.word	0x00002600


	//----- nvinfo : EIATTR_MAX_THREADS
	.align		4
.L_3755:
        /*0058*/ 	.byte	0x04, 0x05
        /*005a*/ 	.short	(.L_3757 - .L_3756)
.L_3756:
        /*005c*/ 	.word	0x00000080
        /*0060*/ 	.word	0x00000001
        /*0064*/ 	.word	0x00000001


	//----- nvinfo : EIATTR_CRS_STACK_SIZE
	.align		4
.L_3757:
        /*0068*/ 	.byte	0x04, 0x1e
        /*006a*/ 	.short	(.L_3759 - .L_3758)
.L_3758:
        /*006c*/ 	.word	0x00000000


	//----- nvinfo : EIATTR_CBANK_PARAM_SIZE
	.align		4
.L_3759:
        /*0070*/ 	.byte	0x03, 0x19
        /*0072*/ 	.short	0x0020


	//----- nvinfo : EIATTR_PARAM_CBANK
	.align		4
        /*0074*/ 	.byte	0x04, 0x0a
        /*0076*/ 	.short	(.L_3761 - .L_3760)
	.align		4
.L_3760:
        /*0078*/ 	.word	index@(.nv.constant0._ZN2at6native29vectorized_elementwise_kernelILi2EZNS0_50_GLOBAL__N__2680c7bb_12_PowKernel_cu_7dd49032_300329pow_tensor_scalar_kernel_implIN3c104HalfES5_EEvRNS_18TensorIteratorBaseET0_EUlS5_E1_St5arrayIPcLm2EEEEviS8_T1_)
        /*007c*/ 	.short	0x0380
        /*007e*/ 	.short	0x0020


	//----- nvinfo : EIATTR_SW_WAR
	.align		4
.L_3761:
        /*0080*/ 	.byte	0x04, 0x36
        /*0082*/ 	.short	(.L_3763 - .L_3762)
.L_3762:
        /*0084*/ 	.word	0x00000008
.L_3763:


//--------------------- .nv.info._ZN2at6native29vectorized_elementwise_kernelILi4EZNS0_50_GLOBAL__N__2680c7bb_12_PowKernel_cu_7dd49032_300329pow_tensor_scalar_kernel_implIN3c104HalfES5_EEvRNS_18TensorIteratorBaseET0_EUlS5_E1_St5arrayIPcLm2EEEEviS8_T1_ --------------------------
	.section	.nv.info._ZN2at6native29vectorized_elementwise_kernelILi4EZNS0_50_GLOBAL__N__2680c7bb_12_PowKernel_cu_7dd49032_300329pow_tensor_scalar_kernel_implIN3c104HalfES5_EEvRNS_18TensorIteratorBaseET0_EUlS5_E1_St5arrayIPcLm2EEEEviS8_T1_,"",@"SHT_CUDA_INFO"
	.sectionflags	@""
	.align	4


	//----- nvinfo : EIATTR_CUDA_API_VERSION
	.align		4
        /*0000*/ 	.byte	0x04, 0x37
        /*0002*/ 	.short	(.L_3765 - .L_3764)
.L_3764:
        /*0004*/ 	.word	0x00000082


	//----- nvinfo : EIATTR_KPARAM_INFO
	.align		4
.L_3765:
        /*0008*/ 	.byte	0x04, 0x17
        /*000a*/ 	.short	(.L_3767 - .L_3766)
.L_3766:
        /*000c*/ 	.word	0x00000000
        /*0010*/ 	.short	0x0002
        /*0012*/ 	.short	0x0010
        /*0014*/ 	.byte	0x00, 0xf0, 0x41, 0x00


	//----- nvinfo : EIATTR_KPARAM_INFO
	.align		4
.L_3767:
        /*0018*/ 	.byte	0x04, 0x17
        /*001a*/ 	.short	(.L_3769 - .L_3768)
.L_3768:
        /*001c*/ 	.word	0x00000000
        /*0020*/ 	.short	0x0001
        /*0022*/ 	.short	0x0008
        /*0024*/ 	.byte	0x00, 0xf0, 0x21, 0x00


	//----- nvinfo : EIATTR_KPARAM_INFO
	.align		4
.L_3769:
        /*0028*/ 	.byte	0x04, 0x17
        /*002a*/ 	.short	(.L_3771 - .L_3770)
.L_3770:
        /*002c*/ 	.word	0x00000000
        /*0030*/ 	.short	0x0000
        /*0032*/ 	.short	0x0000
        /*0034*/ 	.byte	0x00, 0xf0, 0x11, 0x00


	//----- nvinfo : EIATTR_SPARSE_MMA_MASK
	.align		4
.L_3771:
        /*0038*/ 	.byte	0x03, 0x50
        /*003a*/ 	.short	0x0000


	//----- nvinfo : EIATTR_MAXREG_COUNT
	.align		4
        /*003c*/ 	.byte	0x03, 0x1b
        /*003e*/ 	.short	0x00ff


	//----- nvinfo : EIATTR_MERCURY_ISA_VERSION
	.align		4
        /*0040*/ 	.byte	0x03, 0x5f
        /*0042*/ 	.short	0x0101


	//----- nvinfo : EIATTR_VRC_CTA_INIT_COUNT
	.align		4
        /*0044*/ 	.byte	0x02, 0x4a
	.zero		1
	.zero		1


	//----- nvinfo : EIATTR_EXIT_INSTR_OFFSETS
	.align		4
        /*0048*/ 	.byte	0x04, 0x1c
        /*004a*/ 	.short	(.L_3773 - .L_3772)


	//   ....[0]....
.L_3772:
        /*004c*/ 	.word	0x00001770


	//   ....[1]....
        /*0050*/ 	.word	0x000017c0


	//   ....[2]....
        /*0054*/ 	.word	0x000025c0


	//----- nvinfo : EIATTR_MAX_THREADS
	.align		4
.L_3773:
        /*0058*/ 	.byte	0x04, 0x05
        /*005a*/ 	.short	(.L_3775 - .L_3774)
.L_3774:
        /*005c*/ 	.word	0x00000080
        /*0060*/ 	.word	0x00000001
        /*0064*/ 	.word	0x00000001


	//----- nvinfo : EIATTR_CRS_STACK_SIZE
	.align		4
.L_3775:
        /*0068*/ 	.byte	0x04, 0x1e
        /*006a*/ 	.short	(.L_3777 - .L_3776)
.L_3776:
        /*006c*/ 	.word	0x00000000


	//----- nvinfo : EIATTR_CBANK_PARAM_SIZE
	.align		4
.L_3777:
        /*0070*/ 	.byte	0x03, 0x19
        /*0072*/ 	.short	0x0020


	//----- nvinfo : EIATTR_PARAM_CBANK
	.align		4
        /*0074*/ 	.byte	0x04, 0x0a
        /*0076*/ 	.short	(.L_3779 - .L_3778)
	.align		4
.L_3778:
        /*0078*/ 	.word	index@(.nv.constant0._ZN2at6native29vectorized_elementwise_kernelILi4EZNS0_50_GLOBAL__N__2680c7bb_12_PowKernel_cu_7dd49032_300329pow_tensor_scalar_kernel_implIN3c104HalfES5_EEvRNS_18TensorIteratorBaseET0_EUlS5_E1_St5arrayIPcLm2EEEEviS8_T1_)
        /*007c*/ 	.short	0x0380
        /*007e*/ 	.short	0x0020


	//----- nvinfo : EIATTR_SW_WAR
	.align		4
.L_3779:
        /*0080*/ 	.byte	0x04, 0x36
        /*0082*/ 	.short	(.L_3781 - .L_3780)
.L_3780:
        /*0084*/ 	.word	0x00000008
.L_3781:


//--------------------- .nv.info._ZN2at6native29vectorized_elementwise_kernelILi8EZNS0_50_GLOBAL__N__2680c7bb_12_PowKernel_cu_7dd49032_300329pow_tensor_scalar_kernel_implIN3c104HalfES5_EEvRNS_18TensorIteratorBaseET0_EUlS5_E1_St5arrayIPcLm2EEEEviS8_T1_ --------------------------
	.section	.nv.info._ZN2at6native29vectorized_elementwise_kernelILi8EZNS0_50_GLOBAL__N__2680c7bb_12_PowKernel_cu_7dd49032_300329pow_tensor_scalar_kernel_implIN3c104HalfES5_EEvRNS_18TensorIteratorBaseET0_EUlS5_E1_St5arrayIPcLm2EEEEviS8_T1_,"",@"SHT_CUDA_INFO"
	.sectionflags	@""
	.align	4


	//----- nvinfo : EIATTR_CUDA_API_VERSION
	.align		4
        /*0000*/ 	.byte	0x04, 0x37
        /*0002*/ 	.short	(.L_3783 - .L_3782)
.L_3782:
        /*0004*/ 	.word	0x00000082


	//----- nvinfo : EIATTR_KPARAM_INFO
	.align		4
.L_3783:
        /*0008*/ 	.byte	0x04, 0x17
        /*000a*/ 	.short	(.L_3785 - .L_3784)
.L_3784:
        /*000c*/ 	.word	0x00000000
        /*0010*/ 	.short	0x0002
        /*0012*/ 	.short	0x0010
        /*0014*/ 	.byte	0x00, 0xf0, 0x41, 0x00


	//----- nvinfo : EIATTR_KPARAM_INFO
	.align		4
.L_3785:
        /*0018*/ 	.byte	0x04, 0x17
        /*001a*/ 	.short	(.L_3787 - .L_3786)
.L_3786:
        /*001c*/ 	.word	0x00000000
        /*0020*/ 	.short	0x0001
        /*0022*/ 	.short	0x0008
        /*0024*/ 	.byte	0x00, 0xf0, 0x21, 0x00


	//----- nvinfo : EIATTR_KPARAM_INFO
	.align		4
.L_3787:
        /*0028*/ 	.byte	0x04, 0x17
        /*002a*/ 	.short	(.L_3789 - .L_3788)
.L_3788:
        /*002c*/ 	.word	0x00000000
        /*0030*/ 	.short	0x0000
        /*0032*/ 	.short	0x0000
        /*0034*/ 	.byte	0x00, 0xf0, 0x11, 0x00


	//----- nvinfo : EIATTR_SPARSE_MMA_MASK
	.align		4
.L_3789:
        /*0038*/ 	.byte	0x03, 0x50
        /*003a*/ 	.short	0x0000


	//----- nvinfo : EIATTR_MAXREG_COUNT
	.align		4
        /*003c*/ 	.byte	0x03, 0x1b
        /*003e*/ 	.short	0x00ff


	//----- nvinfo : EIATTR_MERCURY_ISA_VERSION
	.align		4
        /*0040*/ 	.byte	0x03, 0x5f
        /*0042*/ 	.short	0x0101


	//----- nvinfo : EIATTR_VRC_CTA_INIT_COUNT
	.align		4
        /*0044*/ 	.byte	0x02, 0x4a
	.zero		1
	.zero		1


	//----- nvinfo : EIATTR_EXIT_INSTR_OFFSETS
	.align		4
        /*0048*/ 	.byte	0x04, 0x1c
        /*004a*/ 	.short	(.L_3791 - .L_3790)


	//   ....[0]....
.L_3790:
        /*004c*/ 	.word	0x00001770


	//   ....[1]....
        /*0050*/ 	.word	0x000017d0


	//   ....[2]....
        /*0054*/ 	.word	0x000025d0


	//----- nvinfo : EIATTR_MAX_THREADS
	.align		4
.L_3791:
        /*0058*/ 	.byte	0x04, 0x05
        /*005a*/ 	.short	(.L_3793 - .L_3792)
.L_3792:
        /*005c*/ 	.word	0x00000080
        /*0060*/ 	.word	0x00000001
        /*0064*/ 	.word	0x00000001


	//----- nvinfo : EIATTR_CRS_STACK_SIZE
	.align		4
.L_3793:
        /*0068*/ 	.byte	0x04, 0x1e
        /*006a*/ 	.short	(.L_3795 - .L_3794)
.L_3794:
        /*006c*/ 	.word	0x00000000


	//----- nvinfo : EIATTR_CBANK_PARAM_SIZE
	.align		4
.L_3795:
        /*0070*/ 	.byte	0x03, 0x19
        /*0072*/ 	.short	0x0020


	//----- nvinfo : EIATTR_PARAM_CBANK
	.align		4
        /*0074*/ 	.byte	0x04, 0x0a
        /*0076*/ 	.short	(.L_3797 - .L_3796)
	.align		4
.L_3796:
        /*0078*/ 	.word	index@(.nv.constant0._ZN2at6native29vectorized_elementwise_kernelILi8EZNS0_50_GLOBAL__N__2680c7bb_12_PowKernel_cu_7dd49032_300329pow_tensor_scalar_kernel_implIN3c104HalfES5_EEvRNS_18TensorIteratorBaseET0_EUlS5_E1_St5arrayIPcLm2EEEEviS8_T1_)
        /*007c*/ 	.short	0x0380
        /*007e*/ 	.short	0x0020


	//----- nvinfo : EIATTR_SW_WAR
	.align		4
.L_3797:
        /*0080*/ 	.byte	0x04, 0x36
        /*0082*/ 	.short	(.L_3799 - .L_3798)
.L_3798:
        /*0084*/ 	.word	0x00000008
.L_3799:


//--------------------- .nv.info._ZN2at6native18elementwise_kernelILi128ELi4EZNS0_15gpu_kernel_implIZNS0_50_GLOBAL__N__2680c7bb_12_PowKernel_cu_7dd49032_300329pow_tensor_scalar_kernel_implIN3c104HalfES6_EEvRNS_18TensorIteratorBaseET0_EUlS6_E0_EEvS8_RKT_EUliE_EEviT1_ --------------------------
	.section	.nv.info._ZN2at6native18elementwise_kernelILi128ELi4EZNS0_15gpu_kernel_implIZNS0_50_GLOBAL__N__2680c7bb_12_PowKernel_cu_7dd49032_300329pow_tensor_scalar_kernel_implIN3c104HalfES6_EEvRNS_18TensorIteratorBaseET0_EUlS6_E0_EEvS8_RKT_EUliE_EEviT1_,"",@"SHT_CUDA_INFO"
	.sectionflags	@""
	.align	4


	//----- nvinfo : EIATTR_CUDA_API_VERSION
	.align		4
        /*0000*/ 	.byte	0x04, 0x37
        /*0002*/ 	.short	(.L_3801 - .L_3800)
.L_3800:
        /*0004*/ 	.word	0x00000082


	//----- nvinfo : EIATTR_KPARAM_INFO
	.align		4
.L_3801:
        /*0008*/ 	.byte	0x04, 0x17
        /*000a*/ 	.short	(.L_3803 - .L_3802)
.L_3802:
        /*000c*/ 	.word	0x00000000
        /*0010*/ 	.short	0x0001
        /*0012*/ 	.short	0x0008
        /*0014*/ 	.byte	0x00, 0xf0, 0x81, 0x08


	//----- nvinfo : EIATTR_KPARAM_INFO
	.align		4
.L_3803:
        /*0018*/ 	.byte	0x04, 0x17
        /*001a*/ 	.short	(.L_3805 - .L_3804)
.L_3804:
        /*001c*/ 	.word	0x00000000
        /*0020*/ 	.short	0x0000
        /*0022*/ 	.short	0x0000
        /*0024*/ 	.byte	0x00, 0xf0, 0x11, 0x00


	//----- nvinfo : EIATTR_SPARSE_MMA_MASK
	.align		4
.L_3805:
        /*0028*/ 	.byte	0x03, 0x50
        /*002a*/ 	.short	0x0000


	//----- nvinfo : EIATTR_MAXREG_COUNT
	.align		4
        /*002c*/ 	.byte	0x03, 0x1b
        /*002e*/ 	.short	0x0080


	//----- nvinfo : EIATTR_EXTERNS
	.align		4
        /*0030*/ 	.byte	0x04, 0x0f
        /*0032*/ 	.short	(.L_3807 - .L_3806)


	//   ....[0]....
	.align		4
.L_3806:
        /*0034*/ 	.word	index@(__assertfail)


	//----- nvinfo : EIATTR_MERCURY_ISA_VERSION
	.align		4
.L_3807:
        /*0038*/ 	.byte	0x03, 0x5f
        /*003a*/ 	.short	0x0101


	//----- nvinfo : EIATTR_VRC_CTA_INIT_COUNT
	.align		4
        /*003c*/ 	.byte	0x02, 0x4a
	.zero		1
	.zero		1


	//----- nvinfo : EIATTR_SYSCALL_OFFSETS
	.align		4
        /*0040*/ 	.byte	0x04, 0x46
        /*0042*/ 	.short	(.L_3809 - .L_3808)


	//   ....[0]....
.L_3808:
        /*0044*/ 	.word	0x000021f0


	//   ....[1]....
        /*0048*/ 	.word	0x00003130


	//   ....[2]....
        /*004c*/ 	.word	0x000054c0


	//   ....[3]....
        /*0050*/ 	.word	0x00006230


	//   ....[4]....
        /*0054*/ 	.word	0x000086d0


	//   ....[5]....
        /*0058*/ 	.word	0x00009440


	//   ....[6]....
        /*005c*/ 	.word	0x0000b8f0


	//   ....[7]....
        /*0060*/ 	.word	0x0000c630


	//----- nvinfo : EIATTR_EXIT_INSTR_OFFSETS
	.align		4
.L_3809:
        /*0064*/ 	.byte	0x04, 0x1c
        /*0066*/ 	.short	(.L_3811 - .L_3810)


	//   ....[0]....
.L_3810:
        /*0068*/ 	.word	0x00009720


	//   ....[1]....
        /*006c*/ 	.word	0x0000bad0


	//   ....[2]....
        /*0070*/ 	.word	0x0000bb10


	//   ....[3]....
        /*0074*/ 	.word	0x0000bbb0


	//   ....[4]....
        /*0078*/ 	.word	0x0000bbf0


	//   ....[5]....
        /*007c*/ 	.word	0x0000bc30


	//   ....[6]....
        /*0080*/ 	.word	0x0000bcc0


	//   ....[7]....
        /*0084*/ 	.word	0x0000bce0


	//   ....[8]....
        /*0088*/ 	.word	0x0000bd80


	//   ....[9]....
        /*008c*/ 	.word	0x0000bdd0


	//   ....[10]....
        /*0090*/ 	.word	0x0000be20


	//   ....[11]....
        /*0094*/ 	.word	0x0000bf00


	//   ....[12]....
        /*0098*/ 	.word	0x0000c070


	//   ....[13]....
        /*009c*/ 	.word	0x0000c1e0


	//   ....[14]....
        /*00a0*/ 	.word	0x0000c340


	//   ....[15]....
        /*00a4*/ 	.word	0x0000c380


	//   ....[16]....
        /*00a8*/ 	.word	0x0000c3c0


	//   ....[17]....
        /*00ac*/ 	.word	0x0000c470


	//   ....[18]....
        /*00b0*/ 	.word	0x0000c4d0


	//   ....[19]....
        /*00b4*/ 	.word	0x0000c640


	//   ....[20]....
        /*00b8*/ 	.word	0x0000c750


	//   ....[21]....
        /*00bc*/ 	.word	0x0000c890


	//   ....[22]....
        /*00c0*/ 	.word	0x0000c8d0


	//----- nvinfo : EIATTR_MAX_THREADS
	.align		4
.L_3811:
        /*00c4*/ 	.byte	0x04, 0x05
        /*00c6*/ 	.short	(.L_3813 - .L_3812)
.L_3812:
        /*00c8*/ 	.word	0x00000080
        /*00cc*/ 	.word	0x00000001
        /*00d0*/ 	.word	0x00000001


	//----- nvinfo : EIATTR_CRS_STACK_SIZE
	.align		4
.L_3813:
        /*00d4*/ 	.byte	0x04, 0x1e
        /*00d6*/ 	.short	(.L_3815 - .L_3814)
.L_3814:
        /*00d8*/ 	.word	0x00000000


	//----- nvinfo : EIATTR_CBANK_PARAM_SIZE
	.align		4
.L_3815:
        /*00dc*/ 	.byte	0x03, 0x19
        /*00de*/ 	.short	0x0228


	//----- nvinfo : EIATTR_PARAM_CBANK
	.align		4
        /*00e0*/ 	.byte	0x04, 0x0a
        /*00e2*/ 	.short	(.L_3817 - .L_3816)
	.align		4
.L_3816:
        /*00e4*/ 	.word	index@(.nv.constant0._ZN2at6native18elementwise_kernelILi128ELi4EZNS0_15gpu_kernel_implIZNS0_50_GLOBAL__N__2680c7bb_12_PowKernel_cu_7dd49032_300329pow_tensor_scalar_kernel_implIN3c104HalfES6_EEvRNS_18TensorIteratorBaseET0_EUlS6_E0_EEvS8_RKT_EUliE_EEviT1_)
        /*00e8*/ 	.short	0x0380
        /*00ea*/ 	.short	0x0228


	//----- nvinfo : EIATTR_SW_WAR
	.align		4
.L_3817:
        /*00ec*/ 	.byte	0x04, 0x36
        /*00ee*/ 	.short	(.L_3819 - .L_3818)
.L_3818:
        /*00f0*/ 	.word	0x00000008
.L_3819:


//--------------------- .nv.info._ZN2at6native27unrolled_elementwise_kernelIZNS0_50_GLOBAL__N__2680c7bb_12_PowKernel_cu_7dd49032_300329pow_tensor_scalar_kernel_implIN3c104HalfES5_EEvRNS_18TensorIteratorBaseET0_EUlS5_E0_St5arrayIPcLm2EELi4E23TrivialOffsetCalculatorILi1EjESE_NS0_6memory12LoadWithCastILi1EEENSF_13StoreWithCastILi1EEEEEviT_S8_T2_T3_T4_T5_ --------------------------
	.section	.nv.info._ZN2at6native27unrolled_elementwise_kernelIZNS0_50_GLOBAL__N__2680c7bb_12_PowKernel_cu_7dd49032_300329pow_tensor_scalar_kernel_implIN3c104HalfES5_EEvRNS_18TensorIteratorBaseET0_EUlS5_E0_St5arrayIPcLm2EELi4E23TrivialOffsetCalculatorILi1EjESE_NS0_6memory12LoadWithCastILi1EEENSF_13StoreWithCastILi1EEEEEviT_S8_T2_T3_T4_T5_,"",@"SHT_CUDA_INFO"
	.sectionflags	@""
	.align	4


	//----- nvinfo : EIATTR_CUDA_API_VERSION
	.align		4
        /*0000*/ 	.byte	0x04, 0x37
        /*0002*/ 	.short	(.L_3821 - .L_3820)
.L_3820:
        /*0004*/ 	.word	0x00000082


	//----- nvinfo : EIATTR_KPARAM_INFO
	.align		4
.L_3821:
        /*0008*/ 	.byte	0x04, 0x17
        /*000a*/ 	.short	(.L_3823 - .L_3822)
.L_3822:
        /*000c*/ 	.word	0x00000000
        /*0010*/ 	.short	0x0006
        /*0012*/ 	.short	0x002c
        /*0014*/ 	.byte	0x00, 0xf0, 0x21, 0x00


	//----- nvinfo : EIATTR_KPARAM_INFO
	.align		4
.L_3823:
        /*0018*/ 	.byte	0x04, 0x17
        /*001a*/ 	.short	(.L_3825 - .L_3824)
.L_3824:
        /*001c*/ 	.word	0x00000000
        /*0020*/ 	.short	0x0005
        /*0022*/ 	.short	0x0024
        /*0024*/ 	.byte	0x00, 0xf0, 0x21, 0x00


	//----- nvinfo : EIATTR_KPARAM_INFO
	.align		4
.L_3825:
        /*0028*/ 	.byte	0x04, 0x17
        /*002a*/ 	.short	(.L_3827 - .L_3826)
.L_3826:
        /*002c*/ 	.word	0x00000000
        /*0030*/ 	.short	0x0004
        /*0032*/ 	.short	0x0021
        /*0034*/ 	.byte	0x00, 0xf0, 0x05, 0x00


	//----- nvinfo : EIATTR_KPARAM_INFO
	.align		4
.L_3827:
        /*0038*/ 	.byte	0x04, 0x17
        /*003a*/ 	.short	(.L_3829 - .L_3828)
.L_3828:
        /*003c*/ 	.word	0x00000000
        /*0040*/ 	.short	0x0003
        /*0042*/ 	.short	0x0020
        /*0044*/ 	.byte	0x00, 0xf0, 0x05, 0x00


	//----- nvinfo : EIATTR_KPARAM_INFO
	.align		4
.L_3829:
        /*0048*/ 	.byte	0x04, 0x17
        /*004a*/ 	.short	(.L_3831 - .L_3830)
.L_3830:
        /*004c*/ 	.word	0x00000000
        /*0050*/ 	.short	0x0002
        /*0052*/ 	.short	0x0010
        /*0054*/ 	.byte	0x00, 0xf0, 0x41, 0x00


	//----- nvinfo : EIATTR_KPARAM_INFO
	.align		4
.L_3831:
        /*0058*/ 	.byte	0x04, 0x17
        /*005a*/ 	.short	(.L_3833 - .L_3832)
.L_3832:
        /*005c*/ 	.word	0x00000000
        /*0060*/ 	.short	0x0001
        /*0062*/ 	.short	0x0008
        /*0064*/ 	.byte	0x00, 0xf0, 0x21, 0x00


	//----- nvinfo : EIATTR_KPARAM_INFO
	.align		4
.L_3833:
        /*0068*/ 	.byte	0x04, 0x17
        /*006a*/ 	.short	(.L_3835 - .L_3834)
.L_3834:
        /*006c*/ 	.word	0x00000000
        /*0070*/ 	.short	0x0000
        /*0072*/ 	.short	0x0000
        /*0074*/ 	.byte	0x00, 0xf0, 0x11, 0x00


	//----- nvinfo : EIATTR_SPARSE_MMA_MASK
	.align		4
.L_3835:
        /*0078*/ 	.byte	0x03, 0x50
        /*007a*/ 	.short	0x0000


	//----- nvinfo : EIATTR_MAXREG_COUNT
	.align		4
        /*007c*/ 	.byte	0x03, 0x1b
        /*007e*/ 	.short	0x00ff


	//----- nvinfo : EIATTR_EXTERNS
	.align		4
        /*0080*/ 	.byte	0x04, 0x0f
        /*0082*/ 	.short	(.L_3837 - .L_3836)


	//   ....[0]....
	.align		4
.L_3836:
        /*0084*/ 	.word	index@(__assertfail)


	//----- nvinfo : EIATTR_MERCURY_ISA_VERSION
	.align		4
.L_3837:
        /*0088*/ 	.byte	0x03, 0x5f
        /*008a*/ 	.short	0x0101


	//----- nvinfo : EIATTR_VRC_CTA_INIT_COUNT
	.align		4
        /*008c*/ 	.byte	0x02, 0x4a
	.zero		1
	.zero		1


	//----- nvinfo : EIATTR_SYSCALL_OFFSETS
	.align		4
        /*0090*/ 	.byte	0x04, 0x46
        /*0092*/ 	.short	(.L_3839 - .L_3838)


	//   ....[0]....
.L_3838:
        /*0094*/ 	.word	0x00000fc0


	//   ....[1]....
        /*0098*/ 	.word	0x00002160


	//   ....[2]....
        /*009c*/ 	.word	0x00003240


	//   ....[3]....
        /*00a0*/ 	.word	0x00004240


	//   ....[4]....
        /*00a4*/ 	.word	0x00005400


	//   ....[5]....
        /*00a8*/ 	.word	0x000062c0


	//   ....[6]....
        /*00ac*/ 	.word	0x00007240


	//   ....[7]....
        /*00b0*/ 	.word	0x000081c0


	//----- nvinfo : EIATTR_EXIT_INSTR_OFFSETS
	.align		4
.L_3839:
        /*00b4*/ 	.byte	0x04, 0x1c
        /*00b6*/ 	.short	(.L_3841 - .L_3840)


	//   ....[0]....
.L_3840:
        /*00b8*/ 	.word	0x00007510


	//   ....[1]....
        /*00bc*/ 	.word	0x00007660


	//   ....[2]....
        /*00c0*/ 	.word	0x000076a0


	//   ....[3]....
        /*00c4*/ 	.word	0x00007740


	//   ....[4]....
        /*00c8*/ 	.word	0x00007780


	//   ....[5]....
        /*00cc*/ 	.word	0x000077c0


	//   ....[6]....
        /*00d0*/ 	.word	0x00007850


	//   ....[7]....
        /*00d4*/ 	.word	0x00007870


	//   ....[8]....
        /*00d8*/ 	.word	0x00007910


	//   ....[9]....
        /*00dc*/ 	.word	0x00007960


	//   ....[10]....
        /*00e0*/ 	.word	0x000079b0


	//   ....[11]....
        /*00e4*/ 	.word	0x00007a90


	//   ....[12]....
        /*00e8*/ 	.word	0x00007c00


	//   ....[13]....
        /*00ec*/ 	.word	0x00007d70


	//   ....[14]....
        /*00f0*/ 	.word	0x00007ed0


	//   ....[15]....
        /*00f4*/ 	.word	0x00007f10


	//   ....[16]....
        /*00f8*/ 	.word	0x00007f50


	//   ....[17]....
        /*00fc*/ 	.word	0x00008000


	//   ....[18]....
        /*0100*/ 	.word	0x00008060


	//   ....[19]....
        /*0104*/ 	.word	0x000081d0


	//   ....[20]....
        /*0108*/ 	.word	0x000082e0


	//   ....[21]....
        /*010c*/ 	.word	0x00008420


	//   ....[22]....
        /*0110*/ 	.word	0x00008460


	//----- nvinfo : EIATTR_MAX_THREADS
	.align		4
.L_3841:
        /*0114*/ 	.byte	0x04, 0x05
        /*0116*/ 	.short	(.L_3843 - .L_3842)
.L_3842:
        /*0118*/ 	.word	0x00000080
        /*011c*/ 	.word	0x00000001
        /*0120*/ 	.word	0x00000001


	//----- nvinfo : EIATTR_CRS_STACK_SIZE
	.align		4
.L_3843:
        /*0124*/ 	.byte	0x04, 0x1e
        /*0126*/ 	.short	(.L_3845 - .L_3844)
.L_3844:
        /*0128*/ 	.word	0x00000000


	//----- nvinfo : EIATTR_CBANK_PARAM_SIZE
	.align		4
.L_3845:
        /*012c*/ 	.byte	0x03, 0x19
        /*012e*/ 	.short	0x0034


	//----- nvinfo : EIATTR_PARAM_CBANK
	.align		4
        /*0130*/ 	.byte	0x04, 0x0a
        /*0132*/ 	.short	(.L_3847 - .L_3846)
	.align		4
.L_3846:
        /*0134*/ 	.word	index@(.nv.constant0._ZN2at6native27unrolled_elementwise_kernelIZNS0_50_GLOBAL__N__2680c7bb_12_PowKernel_cu_7dd49032_300329pow_tensor_scalar_kernel_implIN3c104HalfES5_EEvRNS_18TensorIteratorBaseET0_EUlS5_E0_St5arrayIPcLm2EELi4E23TrivialOffsetCalculatorILi1EjESE_NS0_6memory12LoadWithCastILi1EEENSF_13StoreWithCastILi1EEEEEviT_S8_T2_T3_T4_T5_)
        /*0138*/ 	.short	0x0380
        /*013a*/ 	.short	0x0034


	//----- nvinfo : EIATTR_SW_WAR
	.align		4
.L_3847:
        /*013c*/ 	.byte	0x04, 0x36
        /*013e*/ 	.short	(.L_3849 - .L_3848)
.L_3848:
        /*0140*/ 	.word	0x00000008
.L_3849:


//--------------------- .nv.info._ZN2at6native18elementwise_kernelILi128ELi4EZNS0_22gpu_kernel_impl_nocastIZNS0_50_GLOBAL__N__2680c7bb_12_PowKernel_cu_7dd49032_300329pow_tensor_scalar_kernel_implIN3c104HalfES6_EEvRNS_18TensorIteratorBaseET0_EUlS6_E0_EEvS8_RKT_EUliE_EEviT1_ --------------------------
	.section	.nv.info._ZN2at6native18elementwise_kernelILi128ELi4EZNS0_22gpu_kernel_impl_nocastIZNS0_50_GLOBAL__N__2680c7bb_12_PowKernel_cu_7dd49032_300329pow_tensor_scalar_kernel_implIN3c104HalfES6_EEvRNS_18TensorIteratorBaseET0_EUlS6_E0_EEvS8_RKT_EUliE_EEviT1_,"",@"SHT_CUDA_INFO"
	.sectionflags	@""
	.align	4


	//----- nvinfo : EIATTR_CUDA_API_VERSION
	.align		4
        /*0000*/ 	.byte	0x04, 0x37
        /*0002*/ 	.short	(.L_3851 - .L_3850)
.L_3850:
        /*0004*/ 	.word	0x00000082


	//----- nvinfo : EIATTR_KPARAM_INFO
	.align		4
.L_3851:
        /*0008*/ 	.byte	0x04, 0x17
        /*000a*/ 	.short	(.L_3853 - .L_3852)
.L_3852:
        /*000c*/ 	.word	0x00000000
        /*0010*/ 	.short	0x0001
        /*0012*/ 	.short	0x0008
        /*0014*/ 	.byte	0x00, 0xf0, 0x61, 0x08


	//----- nvinfo : EIATTR_KPARAM_INFO
	.align		4
.L_3853:
        /*0018*/ 	.byte	0x04, 0x17
        /*001a*/ 	.short	(.L_3855 - .L_3854)
.L_3854:
        /*001c*/ 	.word	0x00000000
        /*0020*/ 	.short	0x0000
        /*0022*/ 	.short	0x0000
        /*0024*/ 	.byte	0x00, 0xf0, 0x11, 0x00


	//----- nvinfo : EIATTR_SPARSE_MMA_MASK
	.align		4
.L_3855:
        /*0028*/ 	.byte	0x03, 0x50
        /*002a*/ 	.short	0x0000


	//----- nvinfo : EIATTR_MAXREG_COUNT
	.align		4
        /*002c*/ 	.byte	0x03, 0x1b
        /*002e*/ 	.short	0x0080


	//----- nvinfo : EIATTR_MERCURY_ISA_VERSION
	.align		4
        /*0030*/ 	.byte	0x03, 0x5f
        /*0032*/ 	.short	0x0101


	//----- nvinfo : EIATTR_VRC_CTA_INIT_COUNT
	.align		4
        /*0034*/ 	.byte	0x02, 0x4a
	.zero		1
	.zero		1


	//----- nvinfo : EIATTR_EXIT_INSTR_OFFSETS
	.align		4
        /*0038*/ 	.byte	0x04, 0x1c
        /*003a*/ 	.short	(.L_3857 - .L_3856)


	//   ....[0]....
.L_3856:
        /*003c*/ 	.word	0x00000390


	//   ....[1]....
        /*0040*/ 	.word	0x00000440


	//   ....[2]....
        /*0044*/ 	.word	0x00003ff0


	//   ....[3]....
        /*0048*/ 	.word	0x00005370


	//----- nvinfo : EIATTR_MAX_THREADS
	.align		4
.L_3857:
        /*004c*/ 	.byte	0x04, 0x05
        /*004e*/ 	.short	(.L_3859 - .L_3858)
.L_3858:
        /*0050*/ 	.word	0x00000080
        /*0054*/ 	.word	0x00000001
        /*0058*/ 	.word	0x00000001


	//----- nvinfo : EIATTR_CRS_STACK_SIZE
	.align		4
.L_3859:
        /*005c*/ 	.byte	0x04, 0x1e
        /*005e*/ 	.short	(.L_3861 - .L_3860)
.L_3860:
        /*0060*/ 	.word	0x00000000


	//----- nvinfo : EIATTR_CBANK_PARAM_SIZE
	.align		4
.L_3861:
        /*0064*/ 	.byte	0x03, 0x19
        /*0066*/ 	.short	0x0220


	//----- nvinfo : EIATTR_PARAM_CBANK
	.align		4
        /*0068*/ 	.byte	0x04, 0x0a
        /*006a*/ 	.short	(.L_3863 - .L_3862)
	.align		4
.L_3862:
        /*006c*/ 	.word	index@(.nv.constant0._ZN2at6native18elementwise_kernelILi128ELi4EZNS0_22gpu_kernel_impl_nocastIZNS0_50_GLOBAL__N__2680c7bb_12_PowKernel_cu_7dd49032_300329pow_tensor_scalar_kernel_implIN3c104HalfES6_EEvRNS_18TensorIteratorBaseET0_EUlS6_E0_EEvS8_RKT_EUliE_EEviT1_)
        /*0070*/ 	.short	0x0380
        /*0072*/ 	.short	0x0220


	//----- nvinfo : EIATTR_SW_WAR
	.align		4
.L_3863:
        /*0074*/ 	.byte	0x04, 0x36
        /*0076*/ 	.short	(.L_3865 - .L_3864)
.L_3864:
        /*0078*/ 	.word	0x00000008
.L_3865:


//--------------------- .nv.info._ZN2at6native27unrolled_elementwise_kernelIZNS0_50_GLOBAL__N__2680c7bb_12_PowKernel_cu_7dd49032_300329pow_tensor_scalar_kernel_implIN3c104HalfES5_EEvRNS_18TensorIteratorBaseET0_EUlS5_E0_St5arrayIPcLm2EELi4E23TrivialOffsetCalculatorILi1EjESE_NS0_6memory15LoadWithoutCastENSF_16StoreWithoutCastEEEviT_S8_T2_T3_T4_T5_ --------------------------
	.section	.nv.info._ZN2at6native27unrolled_elementwise_kernelIZNS0_50_GLOBAL__N__2680c7bb_12_PowKernel_cu_7dd49032_300329pow_tensor_scalar_kernel_implIN3c104HalfES5_EEvRNS_18TensorIteratorBaseET0_EUlS5_E0_St5arrayIPcLm2EELi4E23TrivialOffsetCalculatorILi1EjESE_NS0_6memory15LoadWithoutCastENSF_16StoreWithoutCastEEEviT_S8_T2_T3_T4_T5_,"",@"SHT_CUDA_INFO"
	.sectionflags	@""
	.align	4


	//----- nvinfo : EIATTR_CUDA_API_VERSION
	.align		4
        /*0000*/ 	.byte	0x04, 0x37
        /*0002*/ 	.short	(.L_3867 - .L_3866)
.L_3866:
        /*0004*/ 	.word	0x00000082


	//----- nvinfo : EIATTR_KPARAM_INFO
	.align		4
.L_3867:
        /*0008*/ 	.byte	0x04, 0x17
        /*000a*/ 	.short	(.L_3869 - .L_3868)
.L_3868:
        /*000c*/ 	.word	0x00000000
        /*0010*/ 	.short	0x0006
        /*0012*/ 	.short	0x0023
        /*0014*/ 	.byte	0x00, 0xf0, 0x05, 0x00


	//----- nvinfo : EIATTR_KPARAM_INFO
	.align		4
.L_3869:
        /*0018*/ 	.byte	0x04, 0x17
        /*001a*/ 	.short	(.L_3871 - .L_3870)
.L_3870:
        /*001c*/ 	.word	0x00000000
        /*0020*/ 	.short	0x0005
        /*0022*/ 	.short	0x0022
        /*0024*/ 	.byte	0x00, 0xf0, 0x05, 0x00


	//----- nvinfo : EIATTR_KPARAM_INFO
	.align		4
.L_3871:
        /*0028*/ 	.byte	0x04, 0x17
        /*002a*/ 	.short	(.L_3873 - .L_3872)
.L_3872:
        /*002c*/ 	.word	0x00000000
        /*0030*/ 	.short	0x0004
        /*0032*/ 	.short	0x0021
        /*0034*/ 	.byte	0x00, 0xf0, 0x05, 0x00


	//----- nvinfo : EIATTR_KPARAM_INFO
	.align		4
.L_3873:
        /*0038*/ 	.byte	0x04, 0x17
        /*003a*/ 	.short	(.L_3875 - .L_3874)
.L_3874:
        /*003c*/ 	.word	0x00000000
        /*0040*/ 	.short	0x0003
        /*0042*/ 	.short	0x0020
        /*0044*/ 	.byte	0x00, 0xf0, 0x05, 0x00


	//----- nvinfo : EIATTR_KPARAM_INFO
	.align		4
.L_3875:
        /*0048*/ 	.byte	0x04, 0x17
        /*004a*/ 	.short	(.L_3877 - .L_3876)
.L_3876:
        /*004c*/ 	.word	0x00000000
        /*0050*/ 	.short	0x0002
        /*0052*/ 	.short	0x0010
        /*0054*/ 	.byte	0x00, 0xf0, 0x41, 0x00


	//----- nvinfo : EIATTR_KPARAM_INFO
	.align		4
.L_3877:
        /*0058*/ 	.byte	0x04, 0x17
        /*005a*/ 	.short	(.L_3879 - .L_3878)
.L_3878:
        /*005c*/ 	.word	0x00000000
        /*0060*/ 	.short	0x0001
        /*0062*/ 	.short	0x0008
        /*0064*/ 	.byte	0x00, 0xf0, 0x21, 0x00


	//----- nvinfo : EIATTR_KPARAM_INFO
	.align		4
.L_3879:
        /*0068*/ 	.byte	0x04, 0x17
        /*006a*/ 	.short	(.L_3881 - .L_3880)
.L_3880:
        /*006c*/ 	.word	0x00000000
        /*0070*/ 	.short	0x0000
        /*0072*/ 	.short	0x0000
        /*0074*/ 	.byte	0x00, 0xf0, 0x11, 0x00


	//----- nvinfo : EIATTR_SPARSE_MMA_MASK
	.align		4
.L_3881:
        /*0078*/ 	.byte	0x03, 0x50
        /*007a*/ 	.short	0x0000


	//----- nvinfo : EIATTR_MAXREG_COUNT
	.align		4
        /*007c*/ 	.byte	0x03, 0x1b
        /*007e*/ 	.short	0x00ff


	//----- nvinfo : EIATTR_MERCURY_ISA_VERSION
	.align		4
        /*0080*/ 	.byte	0x03, 0x5f
        /*0082*/ 	.short	0x0101


	//----- nvinfo : EIATTR_VRC_CTA_INIT_COUNT
	.align		4
        /*0084*/ 	.byte	0x02, 0x4a
	.zero		1
	.zero		1


	//----- nvinfo : EIATTR_EXIT_INSTR_OFFSETS
	.align		4
        /*0088*/ 	.byte	0x04, 0x1c
        /*008a*/ 	.short	(.L_3883 - .L_3882)


	//   ....[0]....
.L_3882:
        /*008c*/ 	.word	0x00000510


	//   ....[1]....
        /*0090*/ 	.word	0x000005a0


	//----- nvinfo : EIATTR_MAX_THREADS
	.align		4
.L_3883:
        /*0094*/ 	.byte	0x04, 0x05
        /*0096*/ 	.short	(.L_3885 - .L_3884)
.L_3884:
        /*0098*/ 	.word	0x00000080
        /*009c*/ 	.word	0x00000001
        /*00a0*/ 	.word	0x00000001


	//----- nvinfo : EIATTR_CRS_STACK_SIZE
	.align		4
.L_3885:
        /*00a4*/ 	.byte	0x04, 0x1e
        /*00a6*/ 	.short	(.L_3887 - .L_3886)
.L_3886:
        /*00a8*/ 	.word	0x00000000


	//----- nvinfo : EIATTR_CBANK_PARAM_SIZE
	.align		4
.L_3887:
        /*00ac*/ 	.byte	0x03, 0x19
        /*00ae*/ 	.short	0x0024


	//----- nvinfo : EIATTR_PARAM_CBANK
	.align		4
        /*00b0*/ 	.byte	0x04, 0x0a
        /*00b2*/ 	.short	(.L_3889 - .L_3888)
	.align		4
.L_3888:
        /*00b4*/ 	.word	index@(.nv.constant0._ZN2at6native27unrolled_elementwise_kernelIZNS0_50_GLOBAL__N__2680c7bb_12_PowKernel_cu_7dd49032_300329pow_tensor_scalar_kernel_implIN3c104HalfES5_EEvRNS_18TensorIteratorBaseET0_EUlS5_E0_St5arrayIPcLm2EELi4E23TrivialOffsetCalculatorILi1EjESE_NS0_6memory15LoadWithoutCastENSF_16StoreWithoutCastEEEviT_S8_T2_T3_T4_T5_)
        /*00b8*/ 	.short	0x0380
        /*00ba*/ 	.short	0x0024


	//----- nvinfo : EIATTR_SW_WAR
	.align		4
.L_3889:
        /*00bc*/ 	.byte	0x04, 0x36
        /*00be*/ 	.short	(.L_3891 - .L_3890)
.L_3890:
        /*00c0*/ 	.word	0x00000008
.L_3891:


//--------------------- .nv.info._ZN2at6native29vectorized_elementwise_kernelILi2EZNS0_50_GLOBAL__N__2680c7bb_12_PowKernel_cu_7dd49032_300329pow_tensor_scalar_kernel_implIN3c104HalfES5_EEvRNS_18TensorIteratorBaseET0_EUlS5_E0_St5arrayIPcLm2EEEEviS8_T1_ --------------------------
	.section	.nv.info._ZN2at6native29vectorized_elementwise_kernelILi2EZNS0_50_GLOBAL__N__2680c7bb_12_PowKernel_cu_7dd49032_300329pow_tensor_scalar_kernel_implIN3c104HalfES5_EEvRNS_18TensorIteratorBaseET0_EUlS5_E0_St5arrayIPcLm2EEEEviS8_T1_,"",@"SHT_CUDA_INFO"
	.sectionflags	@""
	.align	4


	//----- nvinfo : EIATTR_CUDA_API_VERSION
	.align		4
        /*0000*/ 	.byte	0x04, 0x37
        /*0002*/ 	.short	(.L_3893 - .L_3892)
.L_3892:
        /*0004*/ 	.word	0x00000082


	//----- nvinfo : EIATTR_KPARAM_INFO
	.align		4
.L_3893:
        /*0008*/ 	.byte	0x04, 0x17
        /*000a*/ 	.short	(.L_3895 - .L_3894)
.L_3894:
        /*000c*/ 	.word	0x00000000
        /*0010*/ 	.short	0x0002
        /*0012*/ 	.short	0x0010
        /*0014*/ 	.byte	0x00, 0xf0, 0x41, 0x00


	//----- nvinfo : EIATTR_KPARAM_INFO
	.align		4
.L_3895:
        /*0018*/ 	.byte	0x04, 0x17
        /*001a*/ 	.short	(.L_3897 - .L_3896)
.L_3896:
        /*001c*/ 	.word	0x00000000
        /*0020*/ 	.short	0x0001
        /*0022*/ 	.short	0x0008
        /*0024*/ 	.byte	0x00, 0xf0, 0x21, 0x00


	//----- nvinfo : EIATTR_KPARAM_INFO
	.align		4
.L_3897:
        /*0028*/ 	.byte	0x04, 0x17
        /*002a*/ 	.short	(.L_3899 - .L_3898)
.L_3898:
        /*002c*/ 	.word	0x00000000
        /*0030*/ 	.short	0x0000
        /*0032*/ 	.short	0x0000
        /*0034*/ 	.byte	0x00, 0xf0, 0x11, 0x00


	//----- nvinfo : EIATTR_SPARSE_MMA_MASK
	.align		4
.L_3899:
        /*0038*/ 	.byte	0x03, 0x50
        /*003a*/ 	.short	0x0000


	//----- nvinfo : EIATTR_MAXREG_COUNT
	.align		4
        /*003c*/ 	.byte	0x03, 0x1b
        /*003e*/ 	.short	0x00ff


	//----- nvinfo : EIATTR_MERCURY_ISA_VERSION
	.align		4
        /*0040*/ 	.byte	0x03, 0x5f
        /*0042*/ 	.short	0x0101


	//----- nvinfo : EIATTR_VRC_CTA_INIT_COUNT
	.align		4
        /*0044*/ 	.byte	0x02, 0x4a
	.zero		1
	.zero		1


	//----- nvinfo : EIATTR_EXIT_INSTR_OFFSETS
	.align		4
        /*0048*/ 	.byte	0x04, 0x1c
        /*004a*/ 	.short	(.L_3901 - .L_3900)


	//   ....[0]....
.L_3900:
        /*004c*/ 	.word	0x00000b50


	//   ....[1]....
        /*0050*/ 	.word	0x00000ba0


	//   ....[2]....
        /*0054*/ 	.word	0x00000f60


	//----- nvinfo : EIATTR_MAX_THREADS
	.align		4
.L_3901:
        /*0058*/ 	.byte	0x04, 0x05
        /*005a*/ 	.short	(.L_3903 - .L_3902)
.L_3902:
        /*005c*/ 	.word	0x00000080
        /*0060*/ 	.word	0x00000001
        /*0064*/ 	.word	0x00000001


	//----- nvinfo : EIATTR_CRS_STACK_SIZE
	.align		4
.L_3903:
        /*0068*/ 	.byte	0x04, 0x1e
        /*006a*/ 	.short	(.L_3905 - .L_3904)
.L_3904:
        /*006c*/ 	.word	0x00000000


	//----- nvinfo : EIATTR_CBANK_PARAM_SIZE
	.align		4
.L_3905:
        /*0070*/ 	.byte	0x03, 0x19
        /*0072*/ 	.short	0x0020


	//----- nvinfo : EIATTR_PARAM_CBANK
	.align		4
        /*0074*/ 	.byte	0x04, 0x0a
        /*0076*/ 	.short	(.L_3907 - .L_3906)
	.align		4
.L_3906:
        /*0078*/ 	.word	index@(.nv.constant0._ZN2at6native29vectorized_elementwise_kernelILi2EZNS0_50_GLOBAL__N__2680c7bb_12_PowKernel_cu_7dd49032_300329pow_tensor_scalar_kernel_implIN3c104HalfES5_EEvRNS_18TensorIteratorBaseET0_EUlS5_E0_St5arrayIPcLm2EEEEviS8_T1_)
        /*007c*/ 	.short	0x0380
        /*007e*/ 	.short	0x0020


	//----- nvinfo : EIATTR_SW_WAR
	.align		4
.L_3907:
        /*0080*/ 	.byte	0x04, 0x36
        /*0082*/ 	.short	(.L_3909 - .L_3908)
.L_3908:
        /*0084*/ 	.word	0x00000008
.L_3909:


//--------------------- .nv.info._ZN2at6native29vectorized_elementwise_kernelILi4EZNS0_50_GLOBAL__N__2680c7bb_12_PowKernel_cu_7dd49032_300329pow_tensor_scalar_kernel_implIN3c104HalfES5_EEvRNS_18TensorIteratorBaseET0_EUlS5_E0_St5arrayIPcLm2EEEEviS8_T1_ --------------------------
	.section	.nv.info._ZN2at6native29vectorized_elementwise_kernelILi4EZNS0_50_GLOBAL__N__2680c7bb_12_PowKernel_cu_7dd49032_300329pow_tensor_scalar_kernel_implIN3c104HalfES5_EEvRNS_18TensorIteratorBaseET0_EUlS5_E0_St5arrayIPcLm2EEEEviS8_T1_,"",@"SHT_CUDA_INFO"
	.sectionflags	@""
	.align	4


	//----- nvinfo : EIATTR_CUDA_API_VERSION
	.align		4
        /*0000*/ 	.byte	0x04, 0x37
        /*0002*/ 	.short	(.L_3911 - .L_3910)
.L_3910:
        /*0004*/ 	.word	0x00000082


	//----- nvinfo : EIATTR_KPARAM_INFO
	.align		4
.L_3911:
        /*0008*/ 	.byte	0x04, 0x17
        /*000a*/ 	.short	(.L_3913 - .L_3912)
.L_3912:
        /*000c*/ 	.word	0x00000000
        /*0010*/ 	.short	0x0002
        /*0012*/ 	.short	0x0010
        /*0014*/ 	.byte	0x00, 0xf0, 0x41, 0x00


	//----- nvinfo : EIATTR_KPARAM_INFO
	.align		4
.L_3913:
        /*0018*/ 	.byte	0x04, 0x17
        /*001a*/ 	.short	(.L_3915 - .L_3914)
.L_3914:
        /*001c*/ 	.word	0x00000000
        /*0020*/ 	.short	0x0001
        /*0022*/ 	.short	0x0008
        /*0024*/ 	.byte	0x00, 0xf0, 0x21, 0x00


	//----- nvinfo : EIATTR_KPARAM_INFO
	.align		4
.L_3915:
        /*0028*/ 	.byte	0x04, 0x17
        /*002a*/ 	.short	(.L_3917 - .L_3916)
.L_3916:
        /*002c*/ 	.word	0x00000000
        /*0030*/ 	.short	0x0000
        /*0032*/ 	.short	0x0000
        /*0034*/ 	.byte	0x00, 0xf0, 0x11, 0x00


	//----- nvinfo : EIATTR_SPARSE_MMA_MASK
	.align		4
.L_3917:
        /*0038*/ 	.byte	0x03, 0x50
        /*003a*/ 	.short	0x0000


	//----- nvinfo : EIATTR_MAXREG_COUNT
	.align		4
        /*003c*/ 	.byte	0x03, 0x1b
        /*003e*/ 	.short	0x00ff


	//----- nvinfo : EIATTR_MERCURY_ISA_VERSION
	.align		4
        /*0040*/ 	.byte	0x03, 0x5f
        /*0042*/ 	.short	0x0101


	//----- nvinfo : EIATTR_VRC_CTA_INIT_COUNT
	.align		4
        /*0044*/ 	.byte	0x02, 0x4a
	.zero		1
	.zero		1


	//----- nvinfo : EIATTR_EXIT_INSTR_OFFSETS
	.align		4
        /*0048*/ 	.byte	0x04, 0x1c
        /*004a*/ 	.short	(.L_3919 - .L_3918)


	//   ....[0]....
.L_3918:
        /*004c*/ 	.word	0x00000b50


	//   ....[1]....
        /*0050*/ 	.word	0x00000ba0


	//   ....[2]....
        /*0054*/ 	.word	0x00000f20


	//----- nvinfo : EIATTR_MAX_THREADS
	.align		4
.L_3919:
        /*0058*/ 	.byte	0x04, 0x05
        /*005a*/ 	.short	(.L_3921 - .L_3920)
.L_3920:
        /*005c*/ 	.word	0x00000080
        /*0060*/ 	.word	0x00000001
        /*0064*/ 	.word	0x00000001


	//----- nvinfo : EIATTR_CRS_STACK_SIZE
	.align		4
.L_3921:
        /*0068*/ 	.byte	0x04, 0x1e
        /*006a*/ 	.short	(.L_3923 - .L_3922)
.L_3922:
        /*006c*/ 	.word	0x00000000


	//----- nvinfo : EIATTR_CBANK_PARAM_SIZE
	.align		4
.L_3923:
        /*0070*/ 	.byte	0x03, 0x19
        /*0072*/ 	.short	0x0020


	//----- nvinfo : EIATTR_PARAM_CBANK
	.align		4
        /*0074*/ 	.byte	0x04, 0x0a
        /*0076*/ 	.short	(.L_3925 - .L_3924)
	.align		4
.L_3924:
        /*0078*/ 	.word	index@(.nv.constant0._ZN2at6native29vectorized_elementwise_kernelILi4EZNS0_50_GLOBAL__N__2680c7bb_12_PowKernel_cu_7dd49032_300329pow_tensor_scalar_kernel_implIN3c104HalfES5_EEvRNS_18TensorIteratorBaseET0_EUlS5_E0_St5arrayIPcLm2EEEEviS8_T1_)
        /*007c*/ 	.short	0x0380
        /*007e*/ 	.short	0x0020


	//----- nvinfo : EIATTR_SW_WAR
	.align		4
.L_3925:
        /*0080*/ 	.byte	0x04, 0x36
        /*0082*/ 	.short	(.L_3927 - .L_3926)
.L_3926:
        /*0084*/ 	.word	0x00000008
.L_3927:


//--------------------- .nv.info._ZN2at6native29vectorized_elementwise_kernelILi8EZNS0_50_GLOBAL__N__2680c7bb_12_PowKernel_cu_7dd49032_300329pow_tensor_scalar_kernel_implIN3c104HalfES5_EEvRNS_18TensorIteratorBaseET0_EUlS5_E0_St5arrayIPcLm2EEEEviS8_T1_ --------------------------
	.section	.nv.info._ZN2at6native29vectorized_elementwise_kernelILi8EZNS0_50_GLOBAL__N__2680c7bb_12_PowKernel_cu_7dd49032_300329pow_tensor_scalar_kernel_implIN3c104HalfES5_EEvRNS_18TensorIteratorBaseET0_EUlS5_E0_St5arrayIPcLm2EEEEviS8_T1_,"",@"SHT_CUDA_INFO"
	.sectionflags	@""
	.align	4


	//----- nvinfo : EIATTR_CUDA_API_VERSION
	.align		4
        /*0000*/ 	.byte	0x04, 0x37
        /*0002*/ 	.short	(.L_3929 - .L_3928)
.L_3928:
        /*0004*/ 	.word	0x00000082


	//----- nvinfo : EIATTR_KPARAM_INFO
	.align		4
.L_3929:
        /*0008*/ 	.byte	0x04, 0x17
        /*000a*/ 	.short	(.L_3931 - .L_3930)
.L_3930:
        /*000c*/ 	.word	0x00000000
        /*0010*/ 	.short	0x0002
        /*0012*/ 	.short	0x0010
        /*0014*/ 	.byte	0x00, 0xf0, 0x41, 0x00


	//----- nvinfo : EIATTR_KPARAM_INFO
	.align		4
.L_3931:
        /*0018*/ 	.byte	0x04, 0x17
        /*001a*/ 	.short	(.L_3933 - .L_3932)
.L_3932:
        /*001c*/ 	.word	0x00000000
        /*0020*/ 	.short	0x0001
        /*0022*/ 	.short	0x0008
        /*0024*/ 	.byte	0x00, 0xf0, 0x21, 0x00


	//----- nvinfo : EIATTR_KPARAM_INFO
	.align		4
.L_3933:
        /*0028*/ 	.byte	0x04, 0x17
        /*002a*/ 	.short	(.L_3935 - .L_3934)
.L_3934:
        /*002c*/ 	.word	0x00000000
        /*0030*/ 	.short	0x0000
        /*0032*/ 	.short	0x0000
        /*0034*/ 	.byte	0x00, 0xf0, 0x11, 0x00


	//----- nvinfo : EIATTR_SPARSE_MMA_MASK
	.align		4
.L_3935:
        /*0038*/ 	.byte	0x03, 0x50
        /*003a*/ 	.short	0x0000


	//----- nvinfo : EIATTR_MAXREG_COUNT
	.align		4
        /*003c*/ 	.byte	0x03, 0x1b
        /*003e*/ 	.short	0x00ff


	//----- nvinfo : EIATTR_MERCURY_ISA_VERSION
	.align		4
        /*0040*/ 	.byte	0x03, 0x5f
        /*0042*/ 	.short	0x0101


	//----- nvinfo : EIATTR_VRC_CTA_INIT_COUNT
	.align		4
        /*0044*/ 	.byte	0x02, 0x4a
	.zero		1
	.zero		1


	//----- nvinfo : EIATTR_EXIT_INSTR_OFFSETS
	.align		4
        /*0048*/ 	.byte	0x04, 0x1c
        /*004a*/ 	.short	(.L_3937 - .L_3936)


	//   ....[0]....
.L_3936:
        /*004c*/ 	.word	0x00000b50


	//   ....[1]....
        /*0050*/ 	.word	0x00000ba0


	//   ....[2]....
        /*0054*/ 	.word	0x00000f00


	//----- nvinfo : EIATTR_MAX_THREADS
	.align		4
.L_3937:
        /*0058*/ 	.byte	0x04, 0x05
        /*005a*/ 	.short	(.L_3939 - .L_3938)
.L_3938:
        /*005c*/ 	.word	0x00000080
        /*0060*/ 	.word	0x00000001
        /*0064*/ 	.word	0x00000001


	//----- nvinfo : EIATTR_CRS_STACK_SIZE
	.align		4
.L_3939:
        /*0068*/ 	.byte	0x04, 0x1e
        /*006a*/ 	.short	(.L_3941 - .L_3940)
.L_3940:
        /*006c*/ 	.word	0x00000000


	//----- nvinfo : EIATTR_CBANK_PARAM_SIZE
	.align		4
.L_3941:
        /*0070*/ 	.byte	0x03, 0x19
        /*0072*/ 	.short	0x0020


	//----- nvinfo : EIATTR_PARAM_CBANK
	.align		4
        /*0074*/ 	.byte	0x04, 0x0a
        /*0076*/ 	.short	(.L_3943 - .L_3942)
	.align		4
.L_3942:
        /*0078*/ 	.word	index@(.nv.constant0._ZN2at6native29vectorized_elementwise_kernelILi8EZNS0_50_GLOBAL__N__2680c7bb_12_PowKernel_cu_7dd49032_300329pow_tensor_scalar_kernel_implIN3c104HalfES5_EEvRNS_18TensorIteratorBaseET0_EUlS5_E0_St5arrayIPcLm2EEEEviS8_T1_)
        /*007c*/ 	.short	0x0380
        /*007e*/ 	.short	0x0020


	//----- nvinfo : EIATTR_SW_WAR
	.align		4
.L_3943:
        /*0080*/ 	.byte	0x04, 0x36
        /*0082*/ 	.short	(.L_3945 - .L_3944)
.L_3944:
        /*0084*/ 	.word	0x00000008
.L_3945:


//--------------------- .nv.info._ZN2at6native18elementwise_kernelILi128ELi4EZNS0_15gpu_kernel_implIZNS0_50_GLOBAL__N__2680c7bb_12_PowKernel_cu_7dd49032_300329pow_tensor_scalar_kernel_implIN3c104HalfES6_EEvRNS_18TensorIteratorBaseET0_EUlS6_E_EEvS8_RKT_EUliE_EEviT1_ --------------------------
	.section	.nv.info._ZN2at6native18elementwise_kernelILi128ELi4EZNS0_15gpu_kernel_implIZNS0_50_GLOBAL__N__2680c7bb_12_PowKernel_cu_7dd49032_300329pow_tensor_scalar_kernel_implIN3c104HalfES6_EEvRNS_18TensorIteratorBaseET0_EUlS6_E_EEvS8_RKT_EUliE_EEviT1_,"",@"SHT_CUDA_INFO"
	.sectionflags	@""
	.align	4


	//----- nvinfo : EIATTR_CUDA_API_VERSION
	.align		4
        /*0000*/ 	.byte	0x04, 0x37
        /*0002*/ 	.short	(.L_3947 - .L_3946)
.L_3946:
        /*0004*/ 	.word	0x00000082


	//----- nvinfo : EIATTR_KPARAM_INFO
	.align		4
.L_3947:
        /*0008*/ 	.byte	0x04, 0x17
        /*000a*/ 	.short	(.L_3949 - .L_3948)
.L_3948:
        /*000c*/ 	.word	0x00000000
        /*0010*/ 	.short	0x0001
        /*0012*/ 	.short	0x0008
        /*0014*/ 	.byte	0x00, 0xf0, 0x81, 0x08


	//----- nvinfo : EIATTR_KPARAM_INFO
	.align		4
.L_3949:
        /*0018*/ 	.byte	0x04, 0x17
        /*001a*/ 	.short	(.L_3951 - .L_3950)
.L_3950:
        /*001c*/ 	.word	0x00000000
        /*0020*/ 	.short	0x0000
        /*0022*/ 	.short	0x0000
        /*0024*/ 	.byte	0x00, 0xf0, 0x11, 0x00


	//----- nvinfo : EIATTR_SPARSE_MMA_MASK
	.align		4
.L_3951:
        /*0028*/ 	.byte	0x03, 0x50
        /*002a*/ 	.short	0x0000


	//----- nvinfo : EIATTR_MAXREG_COUNT
	.align		4
        /*002c*/ 	.byte	0x03, 0x1b
        /*002e*/ 	.short	0x0080


	//----- nvinfo : EIATTR_EXTERNS
	.align		4
        /*0030*/ 	.byte	0x04, 0x0f
        /*0032*/ 	.short	(.L_3953 - .L_3952)


	//   ....[0]....
	.align		4
.L_3952:
        /*0034*/ 	.word	index@(__assertfail)


	//----- nvinfo : EIATTR_MERCURY_ISA_VERSION
	.align		4
.L_3953:
        /*0038*/ 	.byte	0x03, 0x5f
        /*003a*/ 	.short	0x0101


	//----- nvinfo : EIATTR_VRC_CTA_INIT_COUNT
	.align		4
        /*003c*/ 	.byte	0x02, 0x4a
	.zero		1
	.zero		1


	//----- nvinfo : EIATTR_SYSCALL_OFFSETS
	.align		4
        /*0040*/ 	.byte	0x04, 0x46
        /*0042*/ 	.short	(.L_3955 - .L_3954)


	//   ....[0]....
.L_3954:
        /*0044*/ 	.word	0x000021f0


	//   ....[1]....
        /*0048*/ 	.word	0x00003100


	//   ....[2]....
        /*004c*/ 	.word	0x00005490


	//   ....[3]....
        /*0050*/ 	.word	0x000061d0


	//   ....[4]....
        /*0054*/ 	.word	0x00008670


	//   ....[5]....
        /*0058*/ 	.word	0x000093b0


	//   ....[6]....
        /*005c*/ 	.word	0x0000b860


	//   ....[7]....
        /*0060*/ 	.word	0x0000c570


	//----- nvinfo : EIATTR_EXIT_INSTR_OFFSETS
	.align		4
.L_3955:
        /*0064*/ 	.byte	0x04, 0x1c
        /*0066*/ 	.short	(.L_3957 - .L_3956)


	//   ....[0]....
.L_3956:
        /*0068*/ 	.word	0x00009690


	//   ....[1]....
        /*006c*/ 	.word	0x0000ba10


	//   ....[2]....
        /*0070*/ 	.word	0x0000ba50


	//   ....[3]....
        /*0074*/ 	.word	0x0000baf0


	//   ....[4]....
        /*0078*/ 	.word	0x0000bb30


	//   ....[5]....
        /*007c*/ 	.word	0x0000bb70


	//   ....[6]....
        /*0080*/ 	.word	0x0000bc00


	//   ....[7]....
        /*0084*/ 	.word	0x0000bc20


	//   ....[8]....
        /*0088*/ 	.word	0x0000bcc0


	//   ....[9]....
        /*008c*/ 	.word	0x0000bd10


	//   ....[10]....
        /*0090*/ 	.word	0x0000bd60


	//   ....[11]....
        /*0094*/ 	.word	0x0000be40


	//   ....[12]....
        /*0098*/ 	.word	0x0000bfb0


	//   ....[13]....
        /*009c*/ 	.word	0x0000c120


	//   ....[14]....
        /*00a0*/ 	.word	0x0000c280


	//   ....[15]....
        /*00a4*/ 	.word	0x0000c2c0


	//   ....[16]....
        /*00a8*/ 	.word	0x0000c300


	//   ....[17]....
        /*00ac*/ 	.word	0x0000c3b0


	//   ....[18]....
        /*00b0*/ 	.word	0x0000c410


	//   ....[19]....
        /*00b4*/ 	.word	0x0000c580


	//   ....[20]....
        /*00b8*/ 	.word	0x0000c690


	//   ....[21]....
        /*00bc*/ 	.word	0x0000c7d0


	//   ....[22]....
        /*00c0*/ 	.word	0x0000c810


	//----- nvinfo : EIATTR_MAX_THREADS
	.align		4
.L_3957:
        /*00c4*/ 	.byte	0x04, 0x05
        /*00c6*/ 	.short	(.L_3959 - .L_3958)
.L_3958:
        /*00c8*/ 	.word	0x00000080
        /*00cc*/ 	.word	0x00000001
        /*00d0*/ 	.word	0x00000001


	//----- nvinfo : EIATTR_CRS_STACK_SIZE
	.align		4
.L_3959:
        /*00d4*/ 	.byte	0x04, 0x1e
        /*00d6*/ 	.short	(.L_3961 - .L_3960)
.L_3960:
        /*00d8*/ 	.word	0x00000000


	//----- nvinfo : EIATTR_CBANK_PARAM_SIZE
	.align		4
.L_3961:
        /*00dc*/ 	.byte	0x03, 0x19
        /*00de*/ 	.short	0x0228


	//----- nvinfo : EIATTR_PARAM_CBANK
	.align		4
        /*00e0*/ 	.byte	0x04, 0x0a
        /*00e2*/ 	.short	(.L_3963 - .L_3962)
	.align		4
.L_3962:
        /*00e4*/ 	.word	index@(.nv.constant0._ZN2at6native18elementwise_kernelILi128ELi4EZNS0_15gpu_kernel_implIZNS0_50_GLOBAL__N__2680c7bb_12_PowKernel_cu_7dd49032_300329pow_tensor_scalar_kernel_implIN3c104HalfES6_EEvRNS_18TensorIteratorBaseET0_EUlS6_E_EEvS8_RKT_EUliE_EEviT1_)
        /*00e8*/ 	.short	0x0380
        /*00ea*/ 	.short	0x0228


	//----- nvinfo : EIATTR_SW_WAR
	.align		4
.L_3963:
        /*00ec*/ 	.byte	0x04, 0x36
        /*00ee*/ 	.short	(.L_3965 - .L_3964)
.L_3964:
        /*00f0*/ 	.word	0x00000008
.L_3965:


//--------------------- .nv.info._ZN2at6native27unrolled_elementwise_kernelIZNS0_50_GLOBAL__N__2680c7bb_12_PowKernel_cu_7dd49032_300329pow_tensor_scalar_kernel_implIN3c104HalfES5_EEvRNS_18TensorIteratorBaseET0_EUlS5_E_St5arrayIPcLm2EELi4E23TrivialOffsetCalculatorILi1EjESE_NS0_6memory12LoadWithCastILi1EEENSF_13StoreWithCastILi1EEEEEviT_S8_T2_T3_T4_T5_ --------------------------
	.section	.nv.info._ZN2at6native27unrolled_elementwise_kernelIZNS0_50_GLOBAL__N__2680c7bb_12_PowKernel_cu_7dd49032_300329pow_tensor_scalar_kernel_implIN3c104HalfES5_EEvRNS_18TensorIteratorBaseET0_EUlS5_E_St5arrayIPcLm2EELi4E23TrivialOffsetCalculatorILi1EjESE_NS0_6memory12LoadWithCastILi1EEENSF_13StoreWithCastILi1EEEEEviT_S8_T2_T3_T4_T5_,"",@"SHT_CUDA_INFO"
	.sectionflags	@""
	.align	4


	//----- nvinfo : EIATTR_CUDA_API_VERSION
	.align		4
        /*0000*/ 	.byte	0x04, 0x37
        /*0002*/ 	.short	(.L_3967 - .L_3966)
.L_3966:
        /*0004*/ 	.word	0x00000082


	//----- nvinfo : EIATTR_KPARAM_INFO
	.align		4
.L_3967:
        /*0008*/ 	.byte	0x04, 0x17
        /*000a*/ 	.short	(.L_3969 - .L_3968)
.L_3968:
        /*000c*/ 	.word	0x00000000
        /*0010*/ 	.short	0x0006
        /*0012*/ 	.short	0x002c
        /*0014*/ 	.byte	0x00, 0xf0, 0x21, 0x00


	//----- nvinfo : EIATTR_KPARAM_INFO
	.align		4
.L_3969:
        /*0018*/ 	.byte	0x04, 0x17
        /*001a*/ 	.short	(.L_3971 - .L_3970)
.L_3970:
        /*001c*/ 	.word	0x00000000
        /*0020*/ 	.short	0x0005
        /*0022*/ 	.short	0x0024
        /*0024*/ 	.byte	0x00, 0xf0, 0x21, 0x00


	//----- nvinfo : EIATTR_KPARAM_INFO
	.align		4
.L_3971:
        /*0028*/ 	.byte	0x04, 0x17
        /*002a*/ 	.short	(.L_3973 - .L_3972)
.L_3972:
        /*002c*/ 	.word	0x00000000
        /*0030*/ 	.short	0x0004
        /*0032*/ 	.short	0x0021
        /*0034*/ 	.byte	0x00, 0xf0, 0x05, 0x00


	//----- nvinfo : EIATTR_KPARAM_INFO
	.align		4
.L_3973:
        /*0038*/ 	.byte	0x04, 0x17
        /*003a*/ 	.short	(.L_3975 - .L_3974)
.L_3974:
        /*003c*/ 	.word	0x00000000
        /*0040*/ 	.short	0x0003
        /*0042*/ 	.short	0x0020
        /*0044*/ 	.byte	0x00, 0xf0, 0x05, 0x00


	//----- nvinfo : EIATTR_KPARAM_INFO
	.align		4
.L_3975:
        /*0048*/ 	.byte	0x04, 0x17
        /*004a*/ 	.short	(.L_3977 - .L_3976)
.L_3976:
        /*004c*/ 	.word	0x00000000
        /*0050*/ 	.short	0x0002
        /*0052*/ 	.short	0x0010
        /*0054*/ 	.byte	0x00, 0xf0, 0x41, 0x00


	//----- nvinfo : EIATTR_KPARAM_INFO
	.align		4
.L_3977:
        /*0058*/ 	.byte	0x04, 0x17
        /*005a*/ 	.short	(.L_3979 - .L_3978)
.L_3978:
        /*005c*/ 	.word	0x00000000
        /*0060*/ 	.short	0x0001
        /*0062*/ 	.short	0x0008
        /*0064*/ 	.byte	0x00, 0xf0, 0x21, 0x00


	//----- nvinfo : EIATTR_KPARAM_INFO
	.align		4
.L_3979:
        /*0068*/ 	.byte	0x04, 0x17
        /*006a*/ 	.short	(.L_3981 - .L_3980)
.L_3980:
        /*006c*/ 	.word	0x00000000
        /*0070*/ 	.short	0x0000
        /*0072*/ 	.short	0x0000
        /*0074*/ 	.byte	0x00, 0xf0, 0x11, 0x00


	//----- nvinfo : EIATTR_SPARSE_MMA_MASK
	.align		4
.L_3981:
        /*0078*/ 	.byte	0x03, 0x50
        /*007a*/ 	.short	0x0000


	//----- nvinfo : EIATTR_MAXREG_COUNT
	.align		4
        /*007c*/ 	.byte	0x03, 0x1b
        /*007e*/ 	.short	0x00ff


	//----- nvinfo : EIATTR_EXTERNS
	.align		4
        /*0080*/ 	.byte	0x04, 0x0f
        /*0082*/ 	.short	(.L_3983 - .L_3982)


	//   ....[0]....
	.align		4
.L_3982:
        /*0084*/ 	.word	index@(__assertfail)


	//----- nvinfo : EIATTR_MERCURY_ISA_VERSION
	.align		4
.L_3983:
        /*0088*/ 	.byte	0x03, 0x5f
        /*008a*/ 	.short	0x0101


	//----- nvinfo : EIATTR_VRC_CTA_INIT_COUNT
	.align		4
        /*008c*/ 	.byte	0x02, 0x4a
	.zero		1
	.zero		1


	//----- nvinfo : EIATTR_SYSCALL_OFFSETS
	.align		4
        /*0090*/ 	.byte	0x04, 0x46
        /*0092*/ 	.short	(.L_3985 - .L_3984)


	//   ....[0]....
.L_3984:
        /*0094*/ 	.word	0x00000fc0


	//   ....[1]....
        /*0098*/ 	.word	0x00002160


	//   ....[2]....
        /*009c*/ 	.word	0x00003240


	//   ....[3]....
        /*00a0*/ 	.word	0x00004240


	//   ....[4]....
        /*00a4*/ 	.word	0x00005340


	//   ....[5]....
        /*00a8*/ 	.word	0x00006200


	//   ....[6]....
        /*00ac*/ 	.word	0x00007180


	//   ....[7]....
        /*00b0*/ 	.word	0x00008100


	//----- nvinfo : EIATTR_EXIT_INSTR_OFFSETS
	.align		4
.L_3985:
        /*00b4*/ 	.byte	0x04, 0x1c
        /*00b6*/ 	.short	(.L_3987 - .L_3986)


	//   ....[0]....
.L_3986:
        /*00b8*/ 	.word	0x00007450


	//   ....[1]....
        /*00bc*/ 	.word	0x000075a0


	//   ....[2]....
        /*00c0*/ 	.word	0x000075e0


	//   ....[3]....
        /*00c4*/ 	.word	0x00007680


	//   ....[4]....
        /*00c8*/ 	.word	0x000076c0


	//   ....[5]....
        /*00cc*/ 	.word	0x00007700


	//   ....[6]....
        /*00d0*/ 	.word	0x00007790


	//   ....[7]....
        /*00d4*/ 	.word	0x000077b0


	//   ....[8]....
        /*00d8*/ 	.word	0x00007850


	//   ....[9]....
        /*00dc*/ 	.word	0x000078a0


	//   ....[10]....
        /*00e0*/ 	.word	0x000078f0


	//   ....[11]....
        /*00e4*/ 	.word	0x000079d0


	//   ....[12]....
        /*00e8*/ 	.word	0x00007b40


	//   ....[13]....
        /*00ec*/ 	.word	0x00007cb0


	//   ....[14]....
        /*00f0*/ 	.word	0x00007e10


	//   ....[15]....
        /*00f4*/ 	.word	0x00007e50


	//   ....[16]....
        /*00f8*/ 	.word	0x00007e90


	//   ....[17]....
        /*00fc*/ 	.word	0x00007f40


	//   ....[18]....
        /*0100*/ 	.word	0x00007fa0


	//   ....[19]....
        /*0104*/ 	.word	0x00008110


	//   ....[20]....
        /*0108*/ 	.word	0x00008220


	//   ....[21]....
        /*010c*/ 	.word	0x00008360


	//   ....[22]....
        /*0110*/ 	.word	0x000083a0


	//----- nvinfo : EIATTR_MAX_THREADS
	.align		4
.L_3987:
        /*0114*/ 	.byte	0x04, 0x05
        /*0116*/ 	.short	(.L_3989 - .L_3988)
.L_3988:
        /*0118*/ 	.word	0x00000080
        /*011c*/ 	.word	0x00000001
        /*0120*/ 	.word	0x00000001


	//----- nvinfo : EIATTR_CRS_STACK_SIZE
	.align		4
.L_3989:
        /*0124*/ 	.byte	0x04, 0x1e
        /*0126*/ 	.short	(.L_3991 - .L_3990)
.L_3990:
        /*0128*/ 	.word	0x00000000


	//----- nvinfo : EIATTR_CBANK_PARAM_SIZE
	.align		4
.L_3991:
        /*012c*/ 	.byte	0x03, 0x19
        /*012e*/ 	.short	0x0034


	//----- nvinfo : EIATTR_PARAM_CBANK
	.align		4
        /*0130*/ 	.byte	0x04, 0x0a
        /*0132*/ 	.short	(.L_3993 - .L_3992)
	.align		4
.L_3992:
        /*0134*/ 	.word	index@(.nv.constant0._ZN2at6native27unrolled_elementwise_kernelIZNS0_50_GLOBAL__N__2680c7bb_12_PowKernel_cu_7dd49032_300329pow_tensor_scalar_kernel_implIN3c104HalfES5_EEvRNS_18TensorIteratorBaseET0_EUlS5_E_St5arrayIPcLm2EELi4E23TrivialOffsetCalculatorILi1EjESE_NS0_6memory12LoadWithCastILi1EEENSF_13StoreWithCastILi1EEEEEviT_S8_T2_T3_T4_T5_)
        /*0138*/ 	.short	0x0380
        /*013a*/ 	.short	0x0034


	//----- nvinfo : EIATTR_SW_WAR
	.align		4
.L_3993:
        /*013c*/ 	.byte	0x04, 0x36
        /*013e*/ 	.short	(.L_3995 - .L_3994)
.L_3994:
        /*0140*/ 	.word	0x00000008
.L_3995:


//--------------------- .nv.info._ZN2at6native18elementwise_kernelILi128ELi4EZNS0_22gpu_kernel_impl_nocastIZNS0_50_GLOBAL__N__2680c7bb_12_PowKernel_cu_7dd49032_300329pow_tensor_scalar_kernel_implIN3c104HalfES6_EEvRNS_18TensorIteratorBaseET0_EUlS6_E_EEvS8_RKT_EUliE_EEviT1_ --------------------------
	.section	.nv.info._ZN2at6native18elementwise_kernelILi128ELi4EZNS0_22gpu_kernel_impl_nocastIZNS0_50_GLOBAL__N__2680c7bb_12_PowKernel_cu_7dd49032_300329pow_tensor_scalar_kernel_implIN3c104HalfES6_EEvRNS_18TensorIteratorBaseET0_EUlS6_E_EEvS8_RKT_EUliE_EEviT1_,"",@"SHT_CUDA_INFO"
	.sectionflags	@""
	.align	4


	//----- nvinfo : EIATTR_CUDA_API_VERSION
	.align		4
        /*0000*/ 	.byte	0x04, 0x37
        /*0002*/ 	.short	(.L_3997 - .L_3996)
.L_3996:
        /*0004*/ 	.word	0x00000082


	//----- nvinfo : EIATTR_KPARAM_INFO
	.align		4
.L_3997:
        /*0008*/ 	.byte	0x04, 0x17
        /*000a*/ 	.short	(.L_3999 - .L_3998)
.L_3998:
        /*000c*/ 	.word	0x00000000
        /*0010*/ 	.short	0x0001
        /*0012*/ 	.short	0x0008
        /*0014*/ 	.byte	0x00, 0xf0, 0x61, 0x08


	//----- nvinfo : EIATTR_KPARAM_INFO
	.align		4
.L_3999:
        /*0018*/ 	.byte	0x04, 0x17
        /*001a*/ 	.short	(.L_4001 - .L_4000)
.L_4000:
        /*001c*/ 	.word	0x00000000
        /*0020*/ 	.short	0x0000
        /*0022*/ 	.short	0x0000
        /*0024*/ 	.byte	0x00, 0xf0, 0x11, 0x00


	//----- nvinfo : EIATTR_SPARSE_MMA_MASK
	.align		4
.L_4001:
        /*0028*/ 	.byte	0x03, 0x50
        /*002a*/ 	.short	0x0000


	//----- nvinfo : EIATTR_MAXREG_COUNT
	.align		4
        /*002c*/ 	.byte	0x03, 0x1b
        /*002e*/ 	.short	0x0080


	//----- nvinfo : EIATTR_MERCURY_ISA_VERSION
	.align		4
        /*0030*/ 	.byte	0x03, 0x5f
        /*0032*/ 	.short	0x0101


	//----- nvinfo : EIATTR_VRC_CTA_INIT_COUNT
	.align		4
        /*0034*/ 	.byte	0x02, 0x4a
	.zero		1
	.zero		1


	//----- nvinfo : EIATTR_EXIT_INSTR_OFFSETS
	.align		4
        /*0038*/ 	.byte	0x04, 0x1c
        /*003a*/ 	.short	(.L_4003 - .L_4002)


	//   ....[0]....
.L_4002:
        /*003c*/ 	.word	0x00000300


	//   ....[1]....
        /*0040*/ 	.word	0x00000380


	//   ....[2]....
        /*0044*/ 	.word	0x00003ea0


	//   ....[3]....
        /*0048*/ 	.word	0x000051f0


	//----- nvinfo : EIATTR_MAX_THREADS
	.align		4
.L_4003:
        /*004c*/ 	.byte	0x04, 0x05
        /*004e*/ 	.short	(.L_4005 - .L_4004)
.L_4004:
        /*0050*/ 	.word	0x00000080
        /*0054*/ 	.word	0x00000001
        /*0058*/ 	.word	0x00000001


	//----- nvinfo : EIATTR_CRS_STACK_SIZE
	.align		4
.L_4005:
        /*005c*/ 	.byte	0x04, 0x1e
        /*005e*/ 	.short	(.L_4007 - .L_4006)
.L_4006:
        /*0060*/ 	.word	0x00000000


	//----- nvinfo : EIATTR_CBANK_PARAM_SIZE
	.align		4
.L_4007:
        /*0064*/ 	.byte	0x03, 0x19
        /*0066*/ 	.short	0x0220


	//----- nvinfo : EIATTR_PARAM_CBANK
	.align		4
        /*0068*/ 	.byte	0x04, 0x0a
        /*006a*/ 	.short	(.L_4009 - .L_4008)
	.align		4
.L_4008:
        /*006c*/ 	.word	index@(.nv.constant0._ZN2at6native18elementwise_kernelILi128ELi4EZNS0_22gpu_kernel_impl_nocastIZNS0_50_GLOBAL__N__2680c7bb_12_PowKernel_cu_7dd49032_300329pow_tensor_scalar_kernel_implIN3c104HalfES6_EEvRNS_18TensorIteratorBaseET0_EUlS6_E_EEvS8_RKT_EUliE_EEviT1_)
        /*0070*/ 	.short	0x0380
        /*0072*/ 	.short	0x0220


	//----- nvinfo : EIATTR_SW_WAR
	.align		4
.L_4009:
        /*0074*/ 	.byte	0x04, 0x36
        /*0076*/ 	.short	(.L_4011 - .L_4010)
.L_4010:
        /*0078*/ 	.word	0x00000008
.L_4011:


//--------------------- .nv.info._ZN2at6native27unrolled_elementwise_kernelIZNS0_50_GLOBAL__N__2680c7bb_12_PowKernel_cu_7dd49032_300329pow_tensor_scalar_kernel_implIN3c104HalfES5_EEvRNS_18TensorIteratorBaseET0_EUlS5_E_St5arrayIPcLm2EELi4E23TrivialOffsetCalculatorILi1EjESE_NS0_6memory15LoadWithoutCastENSF_16StoreWithoutCastEEEviT_S8_T2_T3_T4_T5_ --------------------------
	.section	.nv.info._ZN2at6native27unrolled_elementwise_kernelIZNS0_50_GLOBAL__N__2680c7bb_12_PowKernel_cu_7dd49032_300329pow_tensor_scalar_kernel_implIN3c104HalfES5_EEvRNS_18TensorIteratorBaseET0_EUlS5_E_St5arrayIPcLm2EELi4E23TrivialOffsetCalculatorILi1EjESE_NS0_6memory15LoadWithoutCastENSF_16StoreWithoutCastEEEviT_S8_T2_T3_T4_T5_,"",@"SHT_CUDA_INFO"
	.sectionflags	@""
	.align	4


	//----- nvinfo : EIATTR_CUDA_API_VERSION
	.align		4
        /*0000*/ 	.byte	0x04, 0x37
        /*0002*/ 	.short	(.L_4013 - .L_4012)
.L_4012:
        /*0004*/ 	.word	0x00000082


	//----- nvinfo : EIATTR_KPARAM_INFO
	.align		4
.L_4013:
        /*0008*/ 	.byte	0x04, 0x17
        /*000a*/ 	.short	(.L_4015 - .L_4014)
.L_4014:
        /*000c*/ 	.word	0x00000000
        /*0010*/ 	.short	0x0006
        /*0012*/ 	.short	0x0023
        /*0014*/ 	.byte	0x00, 0xf0, 0x05, 0x00


	//----- nvinfo : EIATTR_KPARAM_INFO
	.align		4
.L_4015:
        /*0018*/ 	.byte	0x04, 0x17
        /*001a*/ 	.short	(.L_4017 - .L_4016)
.L_4016:
        /*001c*/ 	.word	0x00000000
        /*0020*/ 	.short	0x0005
        /*0022*/ 	.short	0x0022
        /*0024*/ 	.byte	0x00, 0xf0, 0x05, 0x00


	//----- nvinfo : EIATTR_KPARAM_INFO
	.align		4
.L_4017:
        /*0028*/ 	.byte	0x04, 0x17
        /*002a*/ 	.short	(.L_4019 - .L_4018)
.L_4018:
        /*002c*/ 	.word	0x00000000
        /*0030*/ 	.short	0x0004
        /*0032*/ 	.short	0x0021
        /*0034*/ 	.byte	0x00, 0xf0, 0x05, 0x00


	//----- nvinfo : EIATTR_KPARAM_INFO
	.align		4
.L_4019:
        /*0038*/ 	.byte	0x04, 0x17
        /*003a*/ 	.short	(.L_4021 - .L_4020)
.L_4020:
        /*003c*/ 	.word	0x00000000
        /*0040*/ 	.short	0x0003
        /*0042*/ 	.short	0x0020
        /*0044*/ 	.byte	0x00, 0xf0, 0x05, 0x00


	//----- nvinfo : EIATTR_KPARAM_INFO
	.align		4
.L_4021:
        /*0048*/ 	.byte	0x04, 0x17
        /*004a*/ 	.short	(.L_4023 - .L_4022)
.L_4022:
        /*004c*/ 	.word	0x00000000
        /*0050*/ 	.short	0x0002
        /*0052*/ 	.short	0x0010
        /*0054*/ 	.byte	0x00, 0xf0, 0x41, 0x00


	//----- nvinfo : EIATTR_KPARAM_INFO
	.align		4
.L_4023:
        /*0058*/ 	.byte	0x04, 0x17
        /*005a*/ 	.short	(.L_4025 - .L_4024)
.L_4024:
        /*005c*/ 	.word	0x00000000
        /*0060*/ 	.short	0x0001
        /*0062*/ 	.short	0x0008
        /*0064*/ 	.byte	0x00, 0xf0, 0x21, 0x00


	//----- nvinfo : EIATTR_KPARAM_INFO
	.align		4
.L_4025:
        /*0068*/ 	.byte	0x04, 0x17
        /*006a*/ 	.short	(.L_4027 - .L_4026)
.L_4026:
        /*006c*/ 	.word	0x00000000
        /*0070*/ 	.short	0x0000
        /*0072*/ 	.short	0x0000
        /*0074*/ 	.byte	0x00, 0xf0, 0x11, 0x00


	//----- nvinfo : EIATTR_SPARSE_MMA_MASK
	.align		4
.L_4027:
        /*0078*/ 	.byte	0x03, 0x50
        /*007a*/ 	.short	0x0000


	//----- nvinfo : EIATTR_MAXREG_COUNT
	.align		4
        /*007c*/ 	.byte	0x03, 0x1b
        /*007e*/ 	.short	0x00ff


	//----- nvinfo : EIATTR_MERCURY_ISA_VERSION
	.align		4
        /*0080*/ 	.byte	0x03, 0x5f
        /*0082*/ 	.short	0x0101


	//----- nvinfo : EIATTR_VRC_CTA_INIT_COUNT
	.align		4
        /*0084*/ 	.byte	0x02, 0x4a
	.zero		1
	.zero		1


	//----- nvinfo : EIATTR_EXIT_INSTR_OFFSETS
	.align		4
        /*0088*/ 	.byte	0x04, 0x1c
        /*008a*/ 	.short	(.L_4029 - .L_4028)


	//   ....[0]....
.L_4028:
        /*008c*/ 	.word	0x00000460


	//   ....[1]....
        /*0090*/ 	.word	0x000004f0


	//----- nvinfo : EIATTR_MAX_THREADS
	.align		4
.L_4029:
        /*0094*/ 	.byte	0x04, 0x05
        /*0096*/ 	.short	(.L_4031 - .L_4030)
.L_4030:
        /*0098*/ 	.word	0x00000080
        /*009c*/ 	.word	0x00000001
        /*00a0*/ 	.word	0x00000001


	//----- nvinfo : EIATTR_CRS_STACK_SIZE
	.align		4
.L_4031:
        /*00a4*/ 	.byte	0x04, 0x1e
        /*00a6*/ 	.short	(.L_4033 - .L_4032)
.L_4032:
        /*00a8*/ 	.word	0x00000000


	//----- nvinfo : EIATTR_CBANK_PARAM_SIZE
	.align		4
.L_4033:
        /*00ac*/ 	.byte	0x03, 0x19
        /*00ae*/ 	.short	0x0024


	//----- nvinfo : EIATTR_PARAM_CBANK
	.align		4
        /*00b0*/ 	.byte	0x04, 0x0a
        /*00b2*/ 	.short	(.L_4035 - .L_4034)
	.align		4
.L_4034:
        /*00b4*/ 	.word	index@(.nv.constant0._ZN2at6native27unrolled_elementwise_kernelIZNS0_50_GLOBAL__N__2680c7bb_12_PowKernel_cu_7dd49032_300329pow_tensor_scalar_kernel_implIN3c104HalfES5_EEvRNS_18TensorIteratorBaseET0_EUlS5_E_St5arrayIPcLm2EELi4E23TrivialOffsetCalculatorILi1EjESE_NS0_6memory15LoadWithoutCastENSF_16StoreWithoutCastEEEviT_S8_T2_T3_T4_T5_)
        /*00b8*/ 	.short	0x0380
        /*00ba*/ 	.short	0x0024


	//----- nvinfo : EIATTR_SW_WAR
	.align		4
.L_4035:
        /*00bc*/ 	.byte	0x04, 0x36
        /*00be*/ 	.short	(.L_4037 - .L_4036)
.L_4036:
        /*00c0*/ 	.word	0x00000008
.L_4037:


//--------------------- .nv.info._ZN2at6native29vectorized_elementwise_kernelILi2EZNS0_50_GLOBAL__N__2680c7bb_12_PowKernel_cu_7dd49032_300329pow_tensor_scalar_kernel_implIN3c104HalfES5_EEvRNS_18TensorIteratorBaseET0_EUlS5_E_St5arrayIPcLm2EEEEviS8_T1_ --------------------------
	.section	.nv.info._ZN2at6native29vectorized_elementwise_kernelILi2EZNS0_50_GLOBAL__N__2680c7bb_12_PowKernel_cu_7dd49032_300329pow_tensor_scalar_kernel_implIN3c104HalfES5_EEvRNS_18TensorIteratorBaseET0_EUlS5_E_St5arrayIPcLm2EEEEviS8_T1_,"",@"SHT_CUDA_INFO"
	.sectionflags	@""
	.align	4


	//----- nvinfo : EIATTR_CUDA_API_VERSION
	.align		4
        /*0000*/ 	.byte	0x04, 0x37
        /*0002*/ 	.short	(.L_4039 - .L_4038)
.L_4038:
        /*0004*/ 	.word	0x00000082


	//----- nvinfo : EIATTR_KPARAM_INFO
	.align		4
.L_4039:
        /*0008*/ 	.byte	0x04, 0x17
        /*000a*/ 	.short	(.L_4041 - .L_4040)
.L_4040:
        /*000c*/ 	.word	0x00000000
        /*0010*/ 	.short	0x0002
        /*0012*/ 	.short	0x0010
        /*0014*/ 	.byte	0x00, 0xf0, 0x41, 0x00


	//----- nvinfo : EIATTR_KPARAM_INFO
	.align		4
.L_4041:
        /*0018*/ 	.byte	0x04, 0x17
        /*001a*/ 	.short	(.L_4043 - .L_4042)
.L_4042:
        /*001c*/ 	.word	0x00000000
        /*0020*/ 	.short	0x0001
        /*0022*/ 	.short	0x0008
        /*0024*/ 	.byte	0x00, 0xf0, 0x21, 0x00


	//----- nvinfo : EIATTR_KPARAM_INFO
	.align		4
.L_4043:
        /*0028*/ 	.byte	0x04, 0x17
        /*002a*/ 	.short	(.L_4045 - .L_4044)
.L_4044:
        /*002c*/ 	.word	0x00000000
        /*0030*/ 	.short	0x0000
        /*0032*/ 	.short	0x0000
        /*0034*/ 	.byte	0x00, 0xf0, 0x11, 0x00


	//----- nvinfo : EIATTR_SPARSE_MMA_MASK
	.align		4
.L_4045:
        /*0038*/ 	.byte	0x03, 0x50
        /*003a*/ 	.short	0x0000


	//----- nvinfo : EIATTR_MAXREG_COUNT
	.align		4
        /*003c*/ 	.byte	0x03, 0x1b
        /*003e*/ 	.short	0x00ff


	//----- nvinfo : EIATTR_MERCURY_ISA_VERSION
	.align		4
        /*0040*/ 	.byte	0x03, 0x5f
        /*0042*/ 	.short	0x0101


	//----- nvinfo : EIATTR_VRC_CTA_INIT_COUNT
	.align		4
        /*0044*/ 	.byte	0x02, 0x4a
	.zero		1
	.zero		1


	//----- nvinfo : EIATTR_EXIT_INSTR_OFFSETS
	.align		4
        /*0048*/ 	.byte	0x04, 0x1c
        /*004a*/ 	.short	(.L_4047 - .L_4046)


	//   ....[0]....
.L_4046:
        /*004c*/ 	.word	0x000009d0


	//   ....[1]....
        /*0050*/ 	.word	0x00000a20


	//   ....[2]....
        /*0054*/ 	.word	0x00000c60


	//----- nvinfo : EIATTR_MAX_THREADS
	.align		4
.L_4047:
        /*0058*/ 	.byte	0x04, 0x05
        /*005a*/ 	.short	(.L_4049 - .L_4048)
.L_4048:
        /*005c*/ 	.word	0x00000080
        /*0060*/ 	.word	0x00000001
        /*0064*/ 	.word	0x00000001


	//----- nvinfo : EIATTR_CRS_STACK_SIZE
	.align		4
.L_4049:
        /*0068*/ 	.byte	0x04, 0x1e
        /*006a*/ 	.short	(.L_4051 - .L_4050)
.L_4050:
        /*006c*/ 	.word	0x00000000


	//----- nvinfo : EIATTR_CBANK_PARAM_SIZE
	.align		4
.L_4051:
        /*0070*/ 	.byte	0x03, 0x19
        /*0072*/ 	.short	0x0020


	//----- nvinfo : EIATTR_PARAM_CBANK
	.align		4
        /*0074*/ 	.byte	0x04, 0x0a
        /*0076*/ 	.short	(.L_4053 - .L_4052)
	.align		4
.L_4052:
        /*0078*/ 	.word	index@(.nv.constant0._ZN2at6native29vectorized_elementwise_kernelILi2EZNS0_50_GLOBAL__N__2680c7bb_12_PowKernel_cu_7dd49032_300329pow_tensor_scalar_kernel_implIN3c104HalfES5_EEvRNS_18TensorIteratorBaseET0_EUlS5_E_St5arrayIPcLm2EEEEviS8_T1_)
        /*007c*/ 	.short	0x0380
        /*007e*/ 	.short	0x0020


	//----- nvinfo : EIATTR_SW_WAR
	.align		4
.L_4053:
        /*0080*/ 	.byte	0x04, 0x36
        /*0082*/ 	.short	(.L_4055 - .L_4054)
.L_4054:
        /*0084*/ 	.word	0x00000008
.L_4055:


//--------------------- .nv.info._ZN2at6native29vectorized_elementwise_kernelILi4EZNS0_50_GLOBAL__N__2680c7bb_12_PowKernel_cu_7dd49032_300329pow_tensor_scalar_kernel_implIN3c104HalfES5_EEvRNS_18TensorIteratorBaseET0_EUlS5_E_St5arrayIPcLm2EEEEviS8_T1_ --------------------------
	.section	.nv.info._ZN2at6native29vectorized_elementwise_kernelILi4EZNS0_50_GLOBAL__N__2680c7bb_12_PowKernel_cu_7dd49032_300329pow_tensor_scalar_kernel_implIN3c104HalfES5_EEvRNS_18TensorIteratorBaseET0_EUlS5_E_St5arrayIPcLm2EEEEviS8_T1_,"",@"SHT_CUDA_INFO"
	.sectionflags	@""
	.align	4


	//----- nvinfo : EIATTR_CUDA_API_VERSION
	.align		4
        /*0000*/ 	.byte	0x04, 0x37
        /*0002*/ 	.short	(.L_4057 - .L_4056)
.L_4056:
        /*0004*/ 	.word	0x00000082


	//----- nvinfo : EIATTR_KPARAM_INFO
	.align		4
.L_4057:
        /*0008*/ 	.byte	0x04, 0x17
        /*000a*/ 	.short	(.L_4059 - .L_4058)
.L_4058:
        /*000c*/ 	.word	0x00000000
        /*0010*/ 	.short	0x0002
        /*0012*/ 	.short	0x0010
        /*0014*/ 	.byte	0x00, 0xf0, 0x41, 0x00


	//----- nvinfo : EIATTR_KPARAM_INFO
	.align		4
.L_4059:
        /*0018*/ 	.byte	0x04, 0x17
        /*001a*/ 	.short	(.L_4061 - .L_4060)
.L_4060:
        /*001c*/ 	.word	0x00000000
        /*0020*/ 	.short	0x0001
        /*0022*/ 	.short	0x0008
        /*0024*/ 	.byte	0x00, 0xf0, 0x21, 0x00


	//----- nvinfo : EIATTR_KPARAM_INFO
	.align		4
.L_4061:
        /*0028*/ 	.byte	0x04, 0x17
        /*002a*/ 	.short	(.L_4063 - .L_4062)
.L_4062:
        /*002c*/ 	.word	0x00000000
        /*0030*/ 	.short	0x0000
        /*0032*/ 	.short	0x0000
        /*0034*/ 	.byte	0x00, 0xf0, 0x11, 0x00


	//----- nvinfo : EIATTR_SPARSE_MMA_MASK
	.align		4
.L_4063:
        /*0038*/ 	.byte	0x03, 0x50
        /*003a*/ 	.short	0x0000


	//----- nvinfo : EIATTR_MAXREG_COUNT
	.align		4
        /*003c*/ 	.byte	0x03, 0x1b
        /*003e*/ 	.short	0x00ff


	//----- nvinfo : EIATTR_MERCURY_ISA_VERSION
	.align		4
        /*0040*/ 	.byte	0x03, 0x5f
        /*0042*/ 	.short	0x0101


	//----- nvinfo : EIATTR_VRC_CTA_INIT_COUNT
	.align		4
        /*0044*/ 	.byte	0x02, 0x4a
	.zero		1
	.zero		1


	//----- nvinfo : EIATTR_EXIT_INSTR_OFFSETS
	.align		4
        /*0048*/ 	.byte	0x04, 0x1c
        /*004a*/ 	.short	(.L_4065 - .L_4064)


	//   ....[0]....
.L_4064:
        /*004c*/ 	.word	0x000009d0


	//   ....[1]....
        /*0050*/ 	.word	0x00000a20


	//   ....[2]....
        /*0054*/ 	.word	0x00000c20


	//----- nvinfo : EIATTR_MAX_THREADS
	.align		4
.L_4065:
        /*0058*/ 	.byte	0x04, 0x05
        /*005a*/ 	.short	(.L_4067 - .L_4066)
.L_4066:
        /*005c*/ 	.word	0x00000080
        /*0060*/ 	.word	0x00000001
        /*0064*/ 	.word	0x00000001


	//----- nvinfo : EIATTR_CRS_STACK_SIZE
	.align		4
.L_4067:
        /*0068*/ 	.byte	0x04, 0x1e
        /*006a*/ 	.short	(.L_4069 - .L_4068)
.L_4068:
        /*006c*/ 	.word	0x00000000


	//----- nvinfo : EIATTR_CBANK_PARAM_SIZE
	.align		4
.L_4069:
        /*0070*/ 	.byte	0x03, 0x19
        /*0072*/ 	.short	0x0020


	//----- nvinfo : EIATTR_PARAM_CBANK
	.align		4
        /*0074*/ 	.byte	0x04, 0x0a
        /*0076*/ 	.short	(.L_4071 - .L_4070)
	.align		4
.L_4070:
        /*0078*/ 	.word	index@(.nv.constant0._ZN2at6native29vectorized_elementwise_kernelILi4EZNS0_50_GLOBAL__N__2680c7bb_12_PowKernel_cu_7dd49032_300329pow_tensor_scalar_kernel_implIN3c104HalfES5_EEvRNS_18TensorIteratorBaseET0_EUlS5_E_St5arrayIPcLm2EEEEviS8_T1_)
        /*007c*/ 	.short	0x0380
        /*007e*/ 	.short	0x0020


	//----- nvinfo : EIATTR_SW_WAR
	.align		4
.L_4071:
        /*0080*/ 	.byte	0x04, 0x36
        /*0082*/ 	.short	(.L_4073 - .L_4072)
.L_4072:
        /*0084*/ 	.word	0x00000008
.L_4073:


//--------------------- .nv.info._ZN2at6native29vectorized_elementwise_kernelILi8EZNS0_50_GLOBAL__N__2680c7bb_12_PowKernel_cu_7dd49032_300329pow_tensor_scalar_kernel_implIN3c104HalfES5_EEvRNS_18TensorIteratorBaseET0_EUlS5_E_St5arrayIPcLm2EEEEviS8_T1_ --------------------------
	.section	.nv.info._ZN2at6native29vectorized_elementwise_kernelILi8EZNS0_50_GLOBAL__N__2680c7bb_12_PowKernel_cu_7dd49032_300329pow_tensor_scalar_kernel_implIN3c104HalfES5_EEvRNS_18TensorIteratorBaseET0_EUlS5_E_St5arrayIPcLm2EEEEviS8_T1_,"",@"SHT_CUDA_INFO"
	.sectionflags	@""
	.align	4


	//----- nvinfo : EIATTR_CUDA_API_VERSION
	.align		4
        /*0000*/ 	.byte	0x04, 0x37
        /*0002*/ 	.short	(.L_4075 - .L_4074)
.L_4074:
        /*0004*/ 	.word	0x00000082


	//----- nvinfo : EIATTR_KPARAM_INFO
	.align		4
.L_4075:
        /*0008*/ 	.byte	0x04, 0x17
        /*000a*/ 	.short	(.L_4077 - .L_4076)
.L_4076:
        /*000c*/ 	.word	0x00000000
        /*0010*/ 	.short	0x0002
        /*0012*/ 	.short	0x0010
        /*0014*/ 	.byte	0x00, 0xf0, 0x41, 0x00


	//----- nvinfo : EIATTR_KPARAM_INFO
	.align		4
.L_4077:
        /*0018*/ 	.byte	0x04, 0x17
        /*001a*/ 	.short	(.L_4079 - .L_4078)
.L_4078:
        /*001c*/ 	.word	0x00000000
        /*0020*/ 	.short	0x0001
        /*0022*/ 	.short	0x0008
        /*0024*/ 	.byte	0x00, 0xf0, 0x21, 0x00


	//----- nvinfo : EIATTR_KPARAM_INFO
	.align		4
.L_4079:
        /*0028*/ 	.byte	0x04, 0x17
        /*002a*/ 	.short	(.L_4081 - .L_4080)
.L_4080:
        /*002c*/ 	.word	0x00000000
        /*0030*/ 	.short	0x0000
        /*0032*/ 	.short	0x0000
        /*0034*/ 	.byte	0x00, 0xf0, 0x11, 0x00


	//----- nvinfo : EIATTR_SPARSE_MMA_MASK
	.align		4
.L_4081:
        /*0038*/ 	.byte	0x03, 0x50
        /*003a*/ 	.short	0x0000


	//----- nvinfo : EIATTR_MAXREG_COUNT
	.align		4
        /*003c*/ 	.byte	0x03, 0x1b
        /*003e*/ 	.short	0x00ff


	//----- nvinfo : EIATTR_MERCURY_ISA_VERSION
	.align		4
        /*0040*/ 	.byte	0x03, 0x5f
        /*0042*/ 	.short	0x0101


	//----- nvinfo : EIATTR_VRC_CTA_INIT_COUNT
	.align		4
        /*0044*/ 	.byte	0x02, 0x4a
	.zero		1
	.zero		1


	//----- nvinfo : EIATTR_EXIT_INSTR_OFFSETS
	.align		4
        /*0048*/ 	.byte	0x04, 0x1c
        /*004a*/ 	.short	(.L_4083 - .L_4082)


	//   ....[0]....
.L_4082:
        /*004c*/ 	.word	0x000009d0


	//   ....[1]....
        /*0050*/ 	.word	0x00000a20


	//   ....[2]....
        /*0054*/ 	.word	0x00000c00


	//----- nvinfo : EIATTR_MAX_THREADS
	.align		4
.L_4083:
        /*0058*/ 	.byte	0x04, 0x05
        /*005a*/ 	.short	(.L_4085 - .L_4084)
.L_4084:
        /*005c*/ 	.word	0x00000080
        /*0060*/ 	.word	0x00000001
        /*0064*/ 	.word	0x00000001


	//----- nvinfo : EIATTR_CRS_STACK_SIZE
	.align		4
.L_4085:
        /*0068*/ 	.byte	0x04, 0x1e
        /*006a*/ 	.short	(.L_4087 - .L_4086)
.L_4086:
        /*006c*/ 	.word	0x00000000


	//----- nvinfo : EIATTR_CBANK_PARAM_SIZE
	.align		4
.L_4087:
        /*0070*/ 	.byte	0x03, 0x19
        /*0072*/ 	.short	0x0020


	//----- nvinfo : EIATTR_PARAM_CBANK
	.align		4
        /*0074*/ 	.byte	0x04, 0x0a
        /*0076*/ 	.short	(.L_4089 - .L_4088)
	.align		4
.L_4088:
        /*0078*/ 	.word	index@(.nv.constant0._ZN2at6native29vectorized_elementwise_kernelILi8EZNS0_50_GLOBAL__N__2680c7bb_12_PowKernel_cu_7dd49032_300329pow_tensor_scalar_kernel_implIN3c104HalfES5_EEvRNS_18TensorIteratorBaseET0_EUlS5_E_St5arrayIPcLm2EEEEviS8_T1_)
        /*007c*/ 	.short	0x0380
        /*007e*/ 	.short	0x0020


	//----- nvinfo : EIATTR_SW_WAR
	.align		4
.L_4089:
        /*0080*/ 	.byte	0x04, 0x36
        /*0082*/ 	.short	(.L_4091 - .L_4090)
.L_4090:
        /*0084*/ 	.word	0x00000008
.L_4091:


//--------------------- .nv.info._ZN2at6native18elementwise_kernelILi128ELi4EZNS0_15gpu_kernel_implIZNS0_50_GLOBAL__N__2680c7bb_12_PowKernel_cu_7dd49032_300329pow_tensor_scalar_kernel_implIffEEvRNS_18TensorIteratorBaseET0_EUlfE2_EEvS6_RKT_EUliE_EEviT1_ --------------------------
	.section	.nv.info._ZN2at6native18elementwise_kernelILi128ELi4EZNS0_15gpu_kernel_implIZNS0_50_GLOBAL__N__2680c7bb_12_PowKernel_cu_7dd49032_300329pow_tensor_scalar_kernel_implIffEEvRNS_18TensorIteratorBaseET0_EUlfE2_EEvS6_RKT_EUliE_EEviT1_,"",@"SHT_CUDA_INFO"
	.sectionflags	@""
	.align	4


	//----- nvinfo : EIATTR_CUDA_API_VERSION
	.align		4
        /*0000*/ 	.byte	0x04, 0x37
        /*0002*/ 	.short	(.L_4093 - .L_4092)
.L_4092:
        /*0004*/ 	.word	0x00000082


	//----- nvinfo : EIATTR_KPARAM_INFO
	.align		4
.L_4093:
        /*0008*/ 	.byte	0x04, 0x17
        /*000a*/ 	.short	(.L_4095 - .L_4094)
.L_4094:
        /*000c*/ 	.word	0x00000000
        /*0010*/ 	.short	0x0001
        /*0012*/ 	.short	0x0008
        /*0014*/ 	.byte	0x00, 0xf0, 0xa1, 0x08


	//----- nvinfo : EIATTR_KPARAM_INFO
	.align		4
.L_4095:
        /*0018*/ 	.byte	0x04, 0x17
        /*001a*/ 	.short	(.L_4097 - .L_4096)
.L_4096:
        /*001c*/ 	.word	0x00000000
        /*0020*/ 	.short	0x0000
        /*0022*/ 	.short	0x0000
        /*0024*/ 	.byte	0x00, 0xf0, 0x11, 0x00


	//----- nvinfo : EIATTR_SPARSE_MMA_MASK
	.align		4
.L_4097:
        /*0028*/ 	.byte	0x03, 0x50
        /*002a*/ 	.short	0x0000


	//----- nvinfo : EIATTR_MAXREG_COUNT
	.align		4
        /*002c*/ 	.byte	0x03, 0x1b
        /*002e*/ 	.short	0x0080


	//----- nvinfo : EIATTR_EXTERNS
	.align		4
        /*0030*/ 	.byte	0x04, 0x0f
        /*0032*/ 	.short	(.L_4099 - .L_4098)


	//   ....[0]....
	.align		4
.L_4098:
        /*0034*/ 	.word	index@(__assertfail)


	//----- nvinfo : EIATTR_MERCURY_ISA_VERSION
	.align		4
.L_4099:
        /*0038*/ 	.byte	0x03, 0x5f
        /*003a*/ 	.short	0x0101


	//----- nvinfo : EIATTR_VRC_CTA_INIT_COUNT
	.align		4
        /*003c*/ 	.byte	0x02, 0x4a
	.zero		1
	.zero		1


	//----- nvinfo : EIATTR_SYSCALL_OFFSETS
	.align		4
        /*0040*/ 	.byte	0x04, 0x46
        /*0042*/ 	.short	(.L_4101 - .L_4100)


	//   ....[0]....
.L_4100:
        /*0044*/ 	.word	0x000020d0


	//   ....[1]....
        /*0048*/ 	.word	0x00002ec0


	//   ....[2]....
        /*004c*/ 	.word	0x000050d0


	//   ....[3]....
        /*0050*/ 	.word	0x00005d20


	//   ....[4]....
        /*0054*/ 	.word	0x00008040


	//   ....[5]....
        /*0058*/ 	.word	0x00008c90


	//   ....[6]....
        /*005c*/ 	.word	0x0000afc0


	//   ....[7]....
        /*0060*/ 	.word	0x0000bbe0


	//----- nvinfo : EIATTR_EXIT_INSTR_OFFSETS
	.align		4
.L_4101:
        /*0064*/ 	.byte	0x04, 0x1c
        /*0066*/ 	.short	(.L_4103 - .L_4102)


	//   ....[0]....
.L_4102:
        /*0068*/ 	.word	0x00008f40


	//   ....[1]....
        /*006c*/ 	.word	0x0000b160


	//   ....[2]....
        /*0070*/ 	.word	0x0000b1a0


	//   ....[3]....
        /*0074*/ 	.word	0x0000b230


	//   ....[4]....
        /*0078*/ 	.word	0x0000b260


	//   ....[5]....
        /*007c*/ 	.word	0x0000b290


	//   ....[6]....
        /*0080*/ 	.word	0x0000b310


	//   ....[7]....
        /*0084*/ 	.word	0x0000b340


	//   ....[8]....
        /*0088*/ 	.word	0x0000b3d0


	//   ....[9]....
        /*008c*/ 	.word	0x0000b410


	//   ....[10]....
        /*0090*/ 	.word	0x0000b450


	//   ....[11]....
        /*0094*/ 	.word	0x0000b520


	//   ....[12]....
        /*0098*/ 	.word	0x0000b680


	//   ....[13]....
        /*009c*/ 	.word	0x0000b7e0


	//   ....[14]....
        /*00a0*/ 	.word	0x0000b930


	//   ....[15]....
        /*00a4*/ 	.word	0x0000b960


	//   ....[16]....
        /*00a8*/ 	.word	0x0000b990


	//   ....[17]....
        /*00ac*/ 	.word	0x0000ba30


	//   ....[18]....
        /*00b0*/ 	.word	0x0000ba80


	//   ....[19]....
        /*00b4*/ 	.word	0x0000bbf0


	//   ....[20]....
        /*00b8*/ 	.word	0x0000bcf0


	//   ....[21]....
        /*00bc*/ 	.word	0x0000be20


	//   ....[22]....
        /*00c0*/ 	.word	0x0000be50


	//----- nvinfo : EIATTR_MAX_THREADS
	.align		4
.L_4103:
        /*00c4*/ 	.byte	0x04, 0x05
        /*00c6*/ 	.short	(.L_4105 - .L_4104)
.L_4104:
        /*00c8*/ 	.word	0x00000080
        /*00cc*/ 	.word	0x00000001
        /*00d0*/ 	.word	0x00000001


	//----- nvinfo : EIATTR_CRS_STACK_SIZE
	.align		4
.L_4105:
        /*00d4*/ 	.byte	0x04, 0x1e
        /*00d6*/ 	.short	(.L_4107 - .L_4106)
.L_4106:
        /*00d8*/ 	.word	0x00000000


	//----- nvinfo : EIATTR_CBANK_PARAM_SIZE
	.align		4
.L_4107:
        /*00dc*/ 	.byte	0x03, 0x19
        /*00de*/ 	.short	0x0230


	//----- nvinfo : EIATTR_PARAM_CBANK
	.align		4
        /*00e0*/ 	.byte	0x04, 0x0a
        /*00e2*/ 	.short	(.L_4109 - .L_4108)
	.align		4
.L_4108:
        /*00e4*/ 	.word	index@(.nv.constant0._ZN2at6native18elementwise_kernelILi128ELi4EZNS0_15gpu_kernel_implIZNS0_50_GLOBAL__N__2680c7bb_12_PowKernel_cu_7dd49032_300329pow_tensor_scalar_kernel_implIffEEvRNS_18TensorIteratorBaseET0_EUlfE2_EEvS6_RKT_EUliE_EEviT1_)
        /*00e8*/ 	.short	0x0380
        /*00ea*/ 	.short	0x0230


	//----- nvinfo : EIATTR_SW_WAR
	.align		4
.L_4109:
        /*00ec*/ 	.byte	0x04, 0x36
        /*00ee*/ 	.short	(.L_4111 - .L_4110)
.L_4110:
        /*00f0*/ 	.word	0x00000008
.L_4111:


//--------------------- .nv.info._ZN2at6native27unrolled_elementwise_kernelIZNS0_50_GLOBAL__N__2680c7bb_12_PowKernel_cu_7dd49032_300329pow_tensor_scalar_kernel_implIffEEvRNS_18TensorIteratorBaseET0_EUlfE2_St5arrayIPcLm2EELi4E23TrivialOffsetCalculatorILi1EjESC_NS0_6memory12LoadWithCastILi1EEENSD_13StoreWithCastILi1EEEEEviT_S6_T2_T3_T4_T5_ --------------------------
	.section	.nv.info._ZN2at6native27unrolled_elementwise_kernelIZNS0_50_GLOBAL__N__2680c7bb_12_PowKernel_cu_7dd49032_300329pow_tensor_scalar_kernel_implIffEEvRNS_18TensorIteratorBaseET0_EUlfE2_St5arrayIPcLm2EELi4E23TrivialOffsetCalculatorILi1EjESC_NS0_6memory12LoadWithCastILi1EEENSD_13StoreWithCastILi1EEEEEviT_S6_T2_T3_T4_T5_,"",@"SHT_CUDA_INFO"
	.sectionflags	@""
	.align	4


	//----- nvinfo : EIATTR_CUDA_API_VERSION
	.align		4
        /*0000*/ 	.byte	0x04, 0x37
        /*0002*/ 	.short	(.L_4113 - .L_4112)
.L_4112:
        /*0004*/ 	.word	0x00000082


	//----- nvinfo : EIATTR_KPARAM_INFO
	.align		4
.L_4113:
        /*0008*/ 	.byte	0x04, 0x17
        /*000a*/ 	.short	(.L_4115 - .L_4114)
.L_4114:
        /*000c*/ 	.word	0x00000000
        /*0010*/ 	.short	0x0006
        /*0012*/ 	.short	0x0034
        /*0014*/ 	.byte	0x00, 0xf0, 0x21, 0x00


	//----- nvinfo : EIATTR_KPARAM_INFO
	.align		4
.L_4115:
        /*0018*/ 	.byte	0x04, 0x17
        /*001a*/ 	.short	(.L_4117 - .L_4116)
.L_4116:
        /*001c*/ 	.word	0x00000000
        /*0020*/ 	.short	0x0005
        /*0022*/ 	.short	0x002c
        /*0024*/ 	.byte	0x00, 0xf0, 0x21, 0x00


	//----- nvinfo : EIATTR_KPARAM_INFO
	.align		4
.L_4117:
        /*0028*/ 	.byte	0x04, 0x17
        /*002a*/ 	.short	(.L_4119 - .L_4118)
.L_4118:
        /*002c*/ 	.word	0x00000000
        /*0030*/ 	.short	0x0004
        /*0032*/ 	.short	0x0029
        /*0034*/ 	.byte	0x00, 0xf0, 0x05, 0x00


	//----- nvinfo : EIATTR_KPARAM_INFO
	.align		4
.L_4119:
        /*0038*/ 	.byte	0x04, 0x17
        /*003a*/ 	.short	(.L_4121 - .L_4120)
.L_4120:
        /*003c*/ 	.word	0x00000000
        /*0040*/ 	.short	0x0003
        /*0042*/ 	.short	0x0028
        /*0044*/ 	.byte	0x00, 0xf0, 0x05, 0x00


	//----- nvinfo : EIATTR_KPARAM_INFO
	.align		4
.L_4121:
        /*0048*/ 	.byte	0x04, 0x17
        /*004a*/ 	.short	(.L_4123 - .L_4122)
.L_4122:
        /*004c*/ 	.word	0x00000000
        /*0050*/ 	.short	0x0002
        /*0052*/ 	.short	0x0018
        /*0054*/ 	.byte	0x00, 0xf0, 0x41, 0x00


	//----- nvinfo : EIATTR_KPARAM_INFO
	.align		4
.L_4123:
        /*0058*/ 	.byte	0x04, 0x17
        /*005a*/ 	.short	(.L_4125 - .L_4124)
.L_4124:
        /*005c*/ 	.word	0x00000000
        /*0060*/ 	.short	0x0001
        /*0062*/ 	.short	0x0008
        /*0064*/ 	.byte	0x00, 0xf0, 0x41, 0x00


	//----- nvinfo : EIATTR_KPARAM_INFO
	.align		4
.L_4125:
        /*0068*/ 	.byte	0x04, 0x17
        /*006a*/ 	.short	(.L_4127 - .L_4126)
.L_4126:
        /*006c*/ 	.word	0x00000000
        /*0070*/ 	.short	0x0000
        /*0072*/ 	.short	0x0000
        /*0074*/ 	.byte	0x00, 0xf0, 0x11, 0x00


	//----- nvinfo : EIATTR_SPARSE_MMA_MASK
	.align		4
.L_4127:
        /*0078*/ 	.byte	0x03, 0x50
        /*007a*/ 	.short	0x0000


	//----- nvinfo : EIATTR_MAXREG_COUNT
	.align		4
        /*007c*/ 	.byte	0x03, 0x1b
        /*007e*/ 	.short	0x00ff


	//----- nvinfo : EIATTR_EXTERNS
	.align		4
        /*0080*/ 	.byte	0x04, 0x0f
        /*0082*/ 	.short	(.L_4129 - .L_4128)


	//   ....[0]....
	.align		4
.L_4128:
        /*0084*/ 	.word	index@(__assertfail)


	//----- nvinfo : EIATTR_MERCURY_ISA_VERSION
	.align		4
.L_4129:
        /*0088*/ 	.byte	0x03, 0x5f
        /*008a*/ 	.short	0x0101


	//----- nvinfo : EIATTR_VRC_CTA_INIT_COUNT
	.align		4
        /*008c*/ 	.byte	0x02, 0x4a
	.zero		1
	.zero		1


	//----- nvinfo : EIATTR_SYSCALL_OFFSETS
	.align		4
        /*0090*/ 	.byte	0x04, 0x46
        /*0092*/ 	.short	(.L_4131 - .L_4130)


	//   ....[0]....
.L_4130:
        /*0094*/ 	.word	0x00000de0


	//   ....[1]....
        /*0098*/ 	.word	0x00001ce0


	//   ....[2]....
        /*009c*/ 	.word	0x00002b70


	//   ....[3]....
        /*00a0*/ 	.word	0x000039c0


	//   ....[4]....
        /*00a4*/ 	.word	0x000049e0


	//   ....[5]....
        /*00a8*/ 	.word	0x00005780


	//   ....[6]....
        /*00ac*/ 	.word	0x000065e0


	//   ....[7]....
        /*00b0*/ 	.word	0x00007440


	//----- nvinfo : EIATTR_EXIT_INSTR_OFFSETS
	.align		4
.L_4131:
        /*00b4*/ 	.byte	0x04, 0x1c
        /*00b6*/ 	.short	(.L_4133 - .L_4132)


	//   ....[0]....
.L_4132:
        /*00b8*/ 	.word	0x00006880


	//   ....[1]....
        /*00bc*/ 	.word	0x000069c0


	//   ....[2]....
        /*00c0*/ 	.word	0x00006a00


	//   ....[3]....
        /*00c4*/ 	.word	0x00006a90


	//   ....[4]....
        /*00c8*/ 	.word	0x00006ac0


	//   ....[5]....
        /*00cc*/ 	.word	0x00006af0


	//   ....[6]....
        /*00d0*/ 	.word	0x00006b70


	//   ....[7]....
        /*00d4*/ 	.word	0x00006ba0


	//   ....[8]....
        /*00d8*/ 	.word	0x00006c30


	//   ....[9]....
        /*00dc*/ 	.word	0x00006c70


	//   ....[10]....
        /*00e0*/ 	.word	0x00006cb0


	//   ....[11]....
        /*00e4*/ 	.word	0x00006d80


	//   ....[12]....
        /*00e8*/ 	.word	0x00006ee0


	//   ....[13]....
        /*00ec*/ 	.word	0x00007040


	//   ....[14]....
        /*00f0*/ 	.word	0x00007190


	//   ....[15]....
        /*00f4*/ 	.word	0x000071c0


	//   ....[16]....
        /*00f8*/ 	.word	0x000071f0


	//   ....[17]....
        /*00fc*/ 	.word	0x00007290


	//   ....[18]....
        /*0100*/ 	.word	0x000072e0


	//   ....[19]....
        /*0104*/ 	.word	0x00007450


	//   ....[20]....
        /*0108*/ 	.word	0x00007550


	//   ....[21]....
        /*010c*/ 	.word	0x00007680


	//   ....[22]....
        /*0110*/ 	.word	0x000076b0


	//----- nvinfo : EIATTR_MAX_THREADS
	.align		4
.L_4133:
        /*0114*/ 	.byte	0x04, 0x05
        /*0116*/ 	.short	(.L_4135 - .L_4134)
.L_4134:
        /*0118*/ 	.word	0x00000080
        /*011c*/ 	.word	0x00000001
        /*0120*/ 	.word	0x00000001


	//----- nvinfo : EIATTR_CRS_STACK_SIZE
	.align		4
.L_4135:
        /*0124*/ 	.byte	0x04, 0x1e
        /*0126*/ 	.short	(.L_4137 - .L_4136)
.L_4136:
        /*0128*/ 	.word	0x00000000


	//----- nvinfo : EIATTR_CBANK_PARAM_SIZE
	.align		4
.L_4137:
        /*012c*/ 	.byte	0x03, 0x19
        /*012e*/ 	.short	0x003c


	//----- nvinfo : EIATTR_PARAM_CBANK
	.align		4
        /*0130*/ 	.byte	0x04, 0x0a
        /*0132*/ 	.short	(.L_4139 - .L_4138)
	.align		4
.L_4138:
        /*0134*/ 	.word	index@(.nv.constant0._ZN2at6native27unrolled_elementwise_kernelIZNS0_50_GLOBAL__N__2680c7bb_12_PowKernel_cu_7dd49032_300329pow_tensor_scalar_kernel_implIffEEvRNS_18TensorIteratorBaseET0_EUlfE2_St5arrayIPcLm2EELi4E23TrivialOffsetCalculatorILi1EjESC_NS0_6memory12LoadWithCastILi1EEENSD_13StoreWithCastILi1EEEEEviT_S6_T2_T3_T4_T5_)
        /*0138*/ 	.short	0x0380
        /*013a*/ 	.short	0x003c


	//----- nvinfo : EIATTR_SW_WAR
	.align		4
.L_4139:
        /*013c*/ 	.byte	0x04, 0x36
        /*013e*/ 	.short	(.L_4141 - .L_4140)
.L_4140:
        /*0140*/ 	.word	0x00000008
.L_4141:


//--------------------- .nv.info._ZN2at6native18elementwise_kernelILi128ELi2EZNS0_22gpu_kernel_impl_nocastIZNS0_50_GLOBAL__N__2680c7bb_12_PowKernel_cu_7dd49032_300329pow_tensor_scalar_kernel_implIffEEvRNS_18TensorIteratorBaseET0_EUlfE2_EEvS6_RKT_EUliE_EEviT1_ --------------------------
	.section	.nv.info._ZN2at6native18elementwise_kernelILi128ELi2EZNS0_22gpu_kernel_impl_nocastIZNS0_50_GLOBAL__N__2680c7bb_12_PowKernel_cu_7dd49032_300329pow_tensor_scalar_kernel_implIffEEvRNS_18TensorIteratorBaseET0_EUlfE2_EEvS6_RKT_EUliE_EEviT1_,"",@"SHT_CUDA_INFO"
	.sectionflags	@""
	.align	4


	//----- nvinfo : EIATTR_CUDA_API_VERSION
	.align		4
        /*0000*/ 	.byte	0x04, 0x37
        /*0002*/ 	.short	(.L_4143 - .L_4142)
.L_4142:
        /*0004*/ 	.word	0x00000082


	//----- nvinfo : EIATTR_KPARAM_INFO
	.align		4
.L_4143:
        /*0008*/ 	.byte	0x04, 0x17
        /*000a*/ 	.short	(.L_4145 - .L_4144)
.L_4144:
        /*000c*/ 	.word	0x00000000
        /*0010*/ 	.short	0x0001
        /*0012*/ 	.short	0x0008
        /*0014*/ 	.byte	0x00, 0xf0, 0x81, 0x08


	//----- nvinfo : EIATTR_KPARAM_INFO
	.align		4
.L_4145:
        /*0018*/ 	.byte	0x04, 0x17
        /*001a*/ 	.short	(.L_4147 - .L_4146)
.L_4146:
        /*001c*/ 	.word	0x00000000
        /*0020*/ 	.short	0x0000
        /*0022*/ 	.short	0x0000
        /*0024*/ 	.byte	0x00, 0xf0, 0x11, 0x00


	//----- nvinfo : EIATTR_SPARSE_MMA_MASK
	.align		4
.L_4147:
        /*0028*/ 	.byte	0x03, 0x50
        /*002a*/ 	.short	0x0000


	//----- nvinfo : EIATTR_MAXREG_COUNT
	.align		4
        /*002c*/ 	.byte	0x03, 0x1b
        /*002e*/ 	.short	0x0080


	//----- nvinfo : EIATTR_MERCURY_ISA_VERSION
	.align		4
        /*0030*/ 	.byte	0x03, 0x5f
        /*0032*/ 	.short	0x0101


	//----- nvinfo : EIATTR_VRC_CTA_INIT_COUNT
	.align		4
        /*0034*/ 	.byte	0x02, 0x4a
	.zero		1
	.zero		1


	//----- nvinfo : EIATTR_EXIT_INSTR_OFFSETS
	.align		4
        /*0038*/ 	.byte	0x04, 0x1c
        /*003a*/ 	.short	(.L_4149 - .L_4148)


	//   ....[0]....
.L_4148:
        /*003c*/ 	.word	0x00000180


	//   ....[1]....
        /*0040*/ 	.word	0x00000210


	//   ....[2]....
        /*0044*/ 	.word	0x00001610


	//   ....[3]....
        /*0048*/ 	.word	0x00002970


	//----- nvinfo : EIATTR_MAX_THREADS
	.align		4
.L_4149:
        /*004c*/ 	.byte	0x04, 0x05
        /*004e*/ 	.short	(.L_4151 - .L_4150)
.L_4150:
        /*0050*/ 	.word	0x00000080
        /*0054*/ 	.word	0x00000001
        /*0058*/ 	.word	0x00000001


	//----- nvinfo : EIATTR_CRS_STACK_SIZE
	.align		4
.L_4151:
        /*005c*/ 	.byte	0x04, 0x1e
        /*005e*/ 	.short	(.L_4153 - .L_4152)
.L_4152:
        /*0060*/ 	.word	0x00000000


	//----- nvinfo : EIATTR_CBANK_PARAM_SIZE
	.align		4
.L_4153:
        /*0064*/ 	.byte	0x03, 0x19
        /*0066*/ 	.short	0x0228


	//----- nvinfo : EIATTR_PARAM_CBANK
	.align		4
        /*0068*/ 	.byte	0x04, 0x0a
        /*006a*/ 	.short	(.L_4155 - .L_4154)
	.align		4
.L_4154:
        /*006c*/ 	.word	index@(.nv.constant0._ZN2at6native18elementwise_kernelILi128ELi2EZNS0_22gpu_kernel_impl_nocastIZNS0_50_GLOBAL__N__2680c7bb_12_PowKernel_cu_7dd49032_300329pow_tensor_scalar_kernel_implIffEEvRNS_18TensorIteratorBaseET0_EUlfE2_EEvS6_RKT_EUliE_EEviT1_)
        /*0070*/ 	.short	0x0380
        /*0072*/ 	.short	0x0228


	//----- nvinfo : EIATTR_SW_WAR
	.align		4
.L_4155:
        /*0074*/ 	.byte	0x04, 0x36
        /*0076*/ 	.short	(.L_4157 - .L_4156)
.L_4156:
        /*0078*/ 	.word	0x00000008
.L_4157:


//--------------------- .nv.info._ZN2at6native27unrolled_elementwise_kernelIZNS0_50_GLOBAL__N__2680c7bb_12_PowKernel_cu_7dd49032_300329pow_tensor_scalar_kernel_implIffEEvRNS_18TensorIteratorBaseET0_EUlfE2_St5arrayIPcLm2EELi4E23TrivialOffsetCalculatorILi1EjESC_NS0_6memory15LoadWithoutCastENSD_16StoreWithoutCastEEEviT_S6_T2_T3_T4_T5_ --------------------------
	.section	.nv.info._ZN2at6native27unrolled_elementwise_kernelIZNS0_50_GLOBAL__N__2680c7bb_12_PowKernel_cu_7dd49032_300329pow_tensor_scalar_kernel_implIffEEvRNS_18TensorIteratorBaseET0_EUlfE2_St5arrayIPcLm2EELi4E23TrivialOffsetCalculatorILi1EjESC_NS0_6memory15LoadWithoutCastENSD_16StoreWithoutCastEEEviT_S6_T2_T3_T4_T5_,"",@"SHT_CUDA_INFO"
	.sectionflags	@""
	.align	4


	//----- nvinfo : EIATTR_CUDA_API_VERSION
	.align		4
        /*0000*/ 	.byte	0x04, 0x37
        /*0002*/ 	.short	(.L_4159 - .L_4158)
.L_4158:
        /*0004*/ 	.word	0x00000082


	//----- nvinfo : EIATTR_KPARAM_INFO
	.align		4
.L_4159:
        /*0008*/ 	.byte	0x04, 0x17
        /*000a*/ 	.short	(.L_4161 - .L_4160)
.L_4160:
        /*000c*/ 	.word	0x00000000
        /*0010*/ 	.short	0x0006
        /*0012*/ 	.short	0x002b
        /*0014*/ 	.byte	0x00, 0xf0, 0x05, 0x00


	//----- nvinfo : EIATTR_KPARAM_INFO
	.align		4
.L_4161:
        /*0018*/ 	.byte	0x04, 0x17
        /*001a*/ 	.short	(.L_4163 - .L_4162)
.L_4162:
        /*001c*/ 	.word	0x00000000
        /*0020*/ 	.short	0x0005
        /*0022*/ 	.short	0x002a
        /*0024*/ 	.byte	0x00, 0xf0, 0x05, 0x00


	//----- nvinfo : EIATTR_KPARAM_INFO
	.align		4
.L_4163:
        /*0028*/ 	.byte	0x04, 0x17
        /*002a*/ 	.short	(.L_4165 - .L_4164)
.L_4164:
        /*002c*/ 	.word	0x00000000
        /*0030*/ 	.short	0x0004
        /*0032*/ 	.short	0x0029
        /*0034*/ 	.byte	0x00, 0xf0, 0x05, 0x00


	//----- nvinfo : EIATTR_KPARAM_INFO
	.align		4
.L_4165:
        /*0038*/ 	.byte	0x04, 0x17
        /*003a*/ 	.short	(.L_4167 - .L_4166)
.L_4166:
        /*003c*/ 	.word	0x00000000
        /*0040*/ 	.short	0x0003
        /*0042*/ 	.short	0x0028
        /*0044*/ 	.byte	0x00, 0xf0, 0x05, 0x00


	//----- nvinfo : EIATTR_KPARAM_INFO
	.align		4
.L_4167:
        /*0048*/ 	.byte	0x04, 0x17
        /*004a*/ 	.short	(.L_4169 - .L_4168)
.L_4168:
        /*004c*/ 	.word	0x00000000
        /*0050*/ 	.short	0x0002
        /*0052*/ 	.short	0x0018
        /*0054*/ 	.byte	0x00, 0xf0, 0x41, 0x00


	//----- nvinfo : EIATTR_KPARAM_INFO
	.align		4
.L_4169:
        /*0058*/ 	.byte	0x04, 0x17
        /*005a*/ 	.short	(.L_4171 - .L_4170)
.L_4170:
        /*005c*/ 	.word	0x00000000
        /*0060*/ 	.short	0x0001
        /*0062*/ 	.short	0x0008
        /*0064*/ 	.byte	0x00, 0xf0, 0x41, 0x00


	//----- nvinfo : EIATTR_KPARAM_INFO
	.align		4
.L_4171:
        /*0068*/ 	.byte	0x04, 0x17
        /*006a*/ 	.short	(.L_4173 - .L_4172)
.L_4172:
        /*006c*/ 	.word	0x00000000
        /*0070*/ 	.short	0x0000
        /*0072*/ 	.short	0x0000
        /*0074*/ 	.byte	0x00, 0xf0, 0x11, 0x00


	//----- nvinfo : EIATTR_SPARSE_MMA_MASK
	.align		4
.L_4173:
        /*0078*/ 	.byte	0x03, 0x50
        /*007a*/ 	.short	0x0000


	//----- nvinfo : EIATTR_MAXREG_COUNT
	.align		4
        /*007c*/ 	.byte	0x03, 0x1b
        /*007e*/ 	.short	0x00ff


	//----- nvinfo : EIATTR_MERCURY_ISA_VERSION
	.align		4
        /*0080*/ 	.byte	0x03, 0x5f
        /*0082*/ 	.short	0x0101


	//----- nvinfo : EIATTR_VRC_CTA_INIT_COUNT
	.align		4
        /*0084*/ 	.byte	0x02, 0x4a
	.zero		1
	.zero		1


	//----- nvinfo : EIATTR_EXIT_INSTR_OFFSETS
	.align		4
        /*0088*/ 	.byte	0x04, 0x1c
        /*008a*/ 	.short	(.L_4175 - .L_4174)


	//   ....[0]....
.L_4174:
        /*008c*/ 	.word	0x000004b0


	//   ....[1]....
        /*0090*/ 	.word	0x00000520


	//----- nvinfo : EIATTR_MAX_THREADS
	.align		4
.L_4175:
        /*0094*/ 	.byte	0x04, 0x05
        /*0096*/ 	.short	(.L_4177 - .L_4176)
.L_4176:
        /*0098*/ 	.word	0x00000080
        /*009c*/ 	.word	0x00000001
        /*00a0*/ 	.word	0x00000001


	//----- nvinfo : EIATTR_CRS_STACK_SIZE
	.align		4
.L_4177:
        /*00a4*/ 	.byte	0x04, 0x1e
        /*00a6*/ 	.short	(.L_4179 - .L_4178)
.L_4178:
        /*00a8*/ 	.word	0x00000000


	//----- nvinfo : EIATTR_CBANK_PARAM_SIZE
	.align		4
.L_4179:
        /*00ac*/ 	.byte	0x03, 0x19
        /*00ae*/ 	.short	0x002c


	//----- nvinfo : EIATTR_PARAM_CBANK
	.align		4
        /*00b0*/ 	.byte	0x04, 0x0a
        /*00b2*/ 	.short	(.L_4181 - .L_4180)
	.align		4
.L_4180:
        /*00b4*/ 	.word	index@(.nv.constant0._ZN2at6native27unrolled_elementwise_kernelIZNS0_50_GLOBAL__N__2680c7bb_12_PowKernel_cu_7dd49032_300329pow_tensor_scalar_kernel_implIffEEvRNS_18TensorIteratorBaseET0_EUlfE2_St5arrayIPcLm2EELi4E23TrivialOffsetCalculatorILi1EjESC_NS0_6memory15LoadWithoutCastENSD_16StoreWithoutCastEEEviT_S6_T2_T3_T4_T5_)
        /*00b8*/ 	.short	0x0380
        /*00ba*/ 	.short	0x002c


	//----- nvinfo : EIATTR_SW_WAR
	.align		4
.L_4181:
        /*00bc*/ 	.byte	0x04, 0x36
        /*00be*/ 	.short	(.L_4183 - .L_4182)
.L_4182:
        /*00c0*/ 	.word	0x00000008
.L_4183:


//--------------------- .nv.info._ZN2at6native29vectorized_elementwise_kernelILi2EZNS0_50_GLOBAL__N__2680c7bb_12_PowKernel_cu_7dd49032_300329pow_tensor_scalar_kernel_implIffEEvRNS_18TensorIteratorBaseET0_EUlfE2_St5arrayIPcLm2EEEEviS6_T1_ --------------------------
	.section	.nv.info._ZN2at6native29vectorized_elementwise_kernelILi2EZNS0_50_GLOBAL__N__2680c7bb_12_PowKernel_cu_7dd49032_300329pow_tensor_scalar_kernel_implIffEEvRNS_18TensorIteratorBaseET0_EUlfE2_St5arrayIPcLm2EEEEviS6_T1_,"",@"SHT_CUDA_INFO"
	.sectionflags	@""
	.align	4


	//----- nvinfo : EIATTR_CUDA_API_VERSION
	.align		4
        /*0000*/ 	.byte	0x04, 0x37
        /*0002*/ 	.short	(.L_4185 - .L_4184)
.L_4184:
        /*0004*/ 	.word	0x00000082


	//----- nvinfo : EIATTR_KPARAM_INFO
	.align		4
.L_4185:
        /*0008*/ 	.byte	0x04, 0x17
        /*000a*/ 	.short	(.L_4187 - .L_4186)
.L_4186:
        /*000c*/ 	.word	0x00000000
        /*0010*/ 	.short	0x0002
        /*0012*/ 	.short	0x0018
        /*0014*/ 	.byte	0x00, 0xf0, 0x41, 0x00


	//----- nvinfo : EIATTR_KPARAM_INFO
	.align		4
.L_4187:
        /*0018*/ 	.byte	0x04, 0x17
        /*001a*/ 	.short	(.L_4189 - .L_4188)
.L_4188:
        /*001c*/ 	.word	0x00000000
        /*0020*/ 	.short	0x0001
        /*0022*/ 	.short	0x0008
        /*0024*/ 	.byte	0x00, 0xf0, 0x41, 0x00


	//----- nvinfo : EIATTR_KPARAM_INFO
	.align		4
.L_4189:
        /*0028*/ 	.byte	0x04, 0x17
        /*002a*/ 	.short	(.L_4191 - .L_4190)
.L_4190:
        /*002c*/ 	.word	0x00000000
        /*0030*/ 	.short	0x0000
        /*0032*/ 	.short	0x0000
        /*0034*/ 	.byte	0x00, 0xf0, 0x11, 0x00


	//----- nvinfo : EIATTR_SPARSE_MMA_MASK
	.align		4
.L_4191:
        /*0038*/ 	.byte	0x03, 0x50
        /*003a*/ 	.short	0x0000


	//----- nvinfo : EIATTR_MAXREG_COUNT
	.align		4
        /*003c*/ 	.byte	0x03, 0x1b
        /*003e*/ 	.short	0x00ff


	//----- nvinfo : EIATTR_MERCURY_ISA_VERSION
	.align		4
        /*0040*/ 	.byte	0x03, 0x5f
        /*0042*/ 	.short	0x0101


	//----- nvinfo : EIATTR_VRC_CTA_INIT_COUNT
	.align		4
        /*0044*/ 	.byte	0x02, 0x4a
	.zero		1
	.zero		1


	//----- nvinfo : EIATTR_EXIT_INSTR_OFFSETS
	.align		4
        /*0048*/ 	.byte	0x04, 0x1c
        /*004a*/ 	.short	(.L_4193 - .L_4192)


	//   ....[0]....
.L_4192:
        /*004c*/ 	.word	0x00000a50


	//   ....[1]....
        /*0050*/ 	.word	0x00000aa0


	//   ....[2]....
        /*0054*/ 	.word	0x00000d30


	//----- nvinfo : EIATTR_MAX_THREADS
	.align		4
.L_4193:
        /*0058*/ 	.byte	0x04, 0x05
        /*005a*/ 	.short	(.L_4195 - .L_4194)
.L_4194:
        /*005c*/ 	.word	0x00000080
        /*0060*/ 	.word	0x00000001
        /*0064*/ 	.word	0x00000001


	//----- nvinfo : EIATTR_CRS_STACK_SIZE
	.align		4
.L_4195:
        /*0068*/ 	.byte	0x04, 0x1e
        /*006a*/ 	.short	(.L_4197 - .L_4196)
.L_4196:
        /*006c*/ 	.word	0x00000000


	//----- nvinfo : EIATTR_CBANK_PARAM_SIZE
	.align		4
.L_4197:
        /*0070*/ 	.byte	0x03, 0x19
        /*0072*/ 	.short	0x0028


	//----- nvinfo : EIATTR_PARAM_CBANK
	.align		4
        /*0074*/ 	.byte	0x04, 0x0a
        /*0076*/ 	.short	(.L_4199 - .L_4198)
	.align		4
.L_4198:
        /*0078*/ 	.word	index@(.nv.constant0._ZN2at6native29vectorized_elementwise_kernelILi2EZNS0_50_GLOBAL__N__2680c7bb_12_PowKernel_cu_7dd49032_300329pow_tensor_scalar_kernel_implIffEEvRNS_18TensorIteratorBaseET0_EUlfE2_St5arrayIPcLm2EEEEviS6_T1_)
        /*007c*/ 	.short	0x0380
        /*007e*/ 	.short	0x0028


	//----- nvinfo : EIATTR_SW_WAR
	.align		4
.L_4199:
        /*0080*/ 	.byte	0x04, 0x36
        /*0082*/ 	.short	(.L_4201 - .L_4200)
.L_4200:
        /*0084*/ 	.word	0x00000008
.L_4201:


//--------------------- .nv.info._ZN2at6native29vectorized_elementwise_kernelILi4EZNS0_50_GLOBAL__N__2680c7bb_12_PowKernel_cu_7dd49032_300329pow_tensor_scalar_kernel_implIffEEvRNS_18TensorIteratorBaseET0_EUlfE2_St5arrayIPcLm2EEEEviS6_T1_ --------------------------
	.section	.nv.info._ZN2at6native29vectorized_elementwise_kernelILi4EZNS0_50_GLOBAL__N__2680c7bb_12_PowKernel_cu_7dd49032_300329pow_tensor_scalar_kernel_implIffEEvRNS_18TensorIteratorBaseET0_EUlfE2_St5arrayIPcLm2EEEEviS6_T1_,"",@"SHT_CUDA_INFO"
	.sectionflags	@""
	.align	4


	//----- nvinfo : EIATTR_CUDA_API_VERSION
	.align		4
        /*0000*/ 	.byte	0x04, 0x37
        /*0002*/ 	.short	(.L_4203 - .L_4202)
.L_4202:
        /*0004*/ 	.word	0x00000082


	//----- nvinfo : EIATTR_KPARAM_INFO
	.align		4
.L_4203:
        /*0008*/ 	.byte	0x04, 0x17
        /*000a*/ 	.short	(.L_4205 - .L_4204)
.L_4204:
        /*000c*/ 	.word	0x00000000
        /*0010*/ 	.short	0x0002
        /*0012*/ 	.short	0x0018
        /*0014*/ 	.byte	0x00, 0xf0, 0x41, 0x00


	//----- nvinfo : EIATTR_KPARAM_INFO
	.align		4
.L_4205:
        /*0018*/ 	.byte	0x04, 0x17
        /*001a*/ 	.short	(.L_4207 - .L_4206)
.L_4206:
        /*001c*/ 	.word	0x00000000
        /*0020*/ 	.short	0x0001
        /*0022*/ 	.short	0x0008
        /*0024*/ 	.byte	0x00, 0xf0, 0x41, 0x00


	//----- nvinfo : EIATTR_KPARAM_INFO
	.align		4
.L_4207:
        /*0028*/ 	.byte	0x04, 0x17
        /*002a*/ 	.short	(.L_4209 - .L_4208)
.L_4208:
        /*002c*/ 	.word	0x00000000
        /*0030*/ 	.short	0x0000
        /*0032*/ 	.short	0x0000
        /*0034*/ 	.byte	0x00, 0xf0, 0x11, 0x00


	//----- nvinfo : EIATTR_SPARSE_MMA_MASK
	.align		4
.L_4209:
        /*0038*/ 	.byte	0x03, 0x50
        /*003a*/ 	.short	0x0000


	//----- nvinfo : EIATTR_MAXREG_COUNT
	.align		4
        /*003c*/ 	.byte	0x03, 0x1b
        /*003e*/ 	.short	0x00ff


	//----- nvinfo : EIATTR_MERCURY_ISA_VERSION
	.align		4
        /*0040*/ 	.byte	0x03, 0x5f
        /*0042*/ 	.short	0x0101


	//----- nvinfo : EIATTR_VRC_CTA_INIT_COUNT
	.align		4
        /*0044*/ 	.byte	0x02, 0x4a
	.zero		1
	.zero		1


	//----- nvinfo : EIATTR_EXIT_INSTR_OFFSETS
	.align		4
        /*0048*/ 	.byte	0x04, 0x1c
        /*004a*/ 	.short	(.L_4211 - .L_4210)


	//   ....[0]....
.L_4210:
        /*004c*/ 	.word	0x00000a50


	//   ....[1]....
        /*0050*/ 	.word	0x00000aa0


	//   ....[2]....
        /*0054*/ 	.word	0x00000cf0


	//----- nvinfo : EIATTR_MAX_THREADS
	.align		4
.L_4211:
        /*0058*/ 	.byte	0x04, 0x05
        /*005a*/ 	.short	(.L_4213 - .L_4212)
.L_4212:
        /*005c*/ 	.word	0x00000080
        /*0060*/ 	.word	0x00000001
        /*0064*/ 	.word	0x00000001


	//----- nvinfo : EIATTR_CRS_STACK_SIZE
	.align		4
.L_4213:
        /*0068*/ 	.byte	0x04, 0x1e
        /*006a*/ 	.short	(.L_4215 - .L_4214)
.L_4214:
        /*006c*/ 	.word	0x00000000


	//----- nvinfo : EIATTR_CBANK_PARAM_SIZE
	.align		4
.L_4215:
        /*0070*/ 	.byte	0x03, 0x19
        /*0072*/ 	.short	0x0028


	//----- nvinfo : EIATTR_PARAM_CBANK
	.align		4
        /*0074*/ 	.byte	0x04, 0x0a
        /*0076*/ 	.short	(.L_4217 - .L_4216)
	.align		4
.L_4216:
        /*0078*/ 	.word	index@(.nv.constant0._ZN2at6native29vectorized_elementwise_kernelILi4EZNS0_50_GLOBAL__N__2680c7bb_12_PowKernel_cu_7dd49032_300329pow_tensor_scalar_kernel_implIffEEvRNS_18TensorIteratorBaseET0_EUlfE2_St5arrayIPcLm2EEEEviS6_T1_)
        /*007c*/ 	.short	0x0380
        /*007e*/ 	.short	0x0028


	//----- nvinfo : EIATTR_SW_WAR
	.align		4
.L_4217:
        /*0080*/ 	.byte	0x04, 0x36
        /*0082*/ 	.short	(.L_4219 - .L_4218)
.L_4218:
        /*0084*/ 	.word	0x00000008
.L_4219:


//--------------------- .nv.info._ZN2at6native29vectorized_elementwise_kernelILi8EZNS0_50_GLOBAL__N__2680c7bb_12_PowKernel_cu_7dd49032_300329pow_tensor_scalar_kernel_implIffEEvRNS_18TensorIteratorBaseET0_EUlfE2_St5arrayIPcLm2EEEEviS6_T1_ --------------------------
	.section	.nv.info._ZN2at6native29vectorized_elementwise_kernelILi8EZNS0_50_GLOBAL__N__2680c7bb_12_PowKernel_cu_7dd49032_300329pow_tensor_scalar_kernel_implIffEEvRNS_18TensorIteratorBaseET0_EUlfE2_St5arrayIPcLm2EEEEviS6_T1_,"",@"SHT_CUDA_INFO"
	.sectionflags	@""
	.align	4


	//----- nvinfo : EIATTR_CUDA_API_VERSION
	.align		4
        /*0000*/ 	.byte	0x04, 0x37
        /*0002*/ 	.short	(.L_4221 - .L_4220)
.L_4220:
        /*0004*/ 	.word	0x00000082


	//----- nvinfo : EIATTR_KPARAM_INFO
	.align		4
.L_4221:
        /*0008*/ 	.byte	0x04, 0x17
        /*000a*/ 	.short	(.L_4223 - .L_4222)
.L_4222:
        /*000c*/ 	.word	0x00000000
        /*0010*/ 	.short	0x0002
        /*0012*/ 	.short	0x0018
        /*0014*/ 	.byte	0x00, 0xf0, 0x41, 0x00


	//----- nvinfo : EIATTR_KPARAM_INFO
	.align		4
.L_4223:
        /*0018*/ 	.byte	0x04, 0x17
        /*001a*/ 	.short	(.L_4225 - .L_4224)
.L_4224:
        /*001c*/ 	.word	0x00000000
        /*0020*/ 	.short	0x0001
        /*0022*/ 	.short	0x0008
        /*0024*/ 	.byte	0x00, 0xf0, 0x41, 0x00


	//----- nvinfo : EIATTR_KPARAM_INFO
	.align		4
.L_4225:
        /*0028*/ 	.byte	0x04, 0x17
        /*002a*/ 	.short	(.L_4227 - .L_4226)
.L_4226:
        /*002c*/ 	.word	0x00000000
        /*0030*/ 	.short	0x0000
        /*0032*/ 	.short	0x0000
        /*0034*/ 	.byte	0x00, 0xf0, 0x11, 0x00


	//----- nvinfo : EIATTR_SPARSE_MMA_MASK
	.align		4
.L_4227:
        /*0038*/ 	.byte	0x03, 0x50
        /*003a*/ 	.short	0x0000


	//----- nvinfo : EIATTR_MAXREG_COUNT
	.align		4
        /*003c*/ 	.byte	0x03, 0x1b
        /*003e*/ 	.short	0x00ff


	//----- nvinfo : EIATTR_MERCURY_ISA_VERSION
	.align		4
        /*0040*/ 	.byte	0x03, 0x5f
        /*0042*/ 	.short	0x0101


	//----- nvinfo : EIATTR_VRC_CTA_INIT_COUNT
	.align		4
        /*0044*/ 	.byte	0x02, 0x4a
	.zero		1
	.zero		1


	//----- nvinfo : EIATTR_EXIT_INSTR_OFFSETS
	.align		4
        /*0048*/ 	.byte	0x04, 0x1c
        /*004a*/ 	.short	(.L_4229 - .L_4228)


	//   ....[0]....
.L_4228:
        /*004c*/ 	.word	0x00000a50


	//   ....[1]....
        /*0050*/ 	.word	0x00000aa0


	//   ....[2]....
        /*0054*/ 	.word	0x00000cd0


	//----- nvinfo : EIATTR_MAX_THREADS
	.align		4
.L_4229:
        /*0058*/ 	.byte	0x04, 0x05
        /*005a*/ 	.short	(.L_4231 - .L_4230)
.L_4230:
        /*005c*/ 	.word	0x00000080
        /*0060*/ 	.word	0x00000001
        /*0064*/ 	.word	0x00000001


	//----- nvinfo : EIATTR_CRS_STACK_SIZE
	.align		4
.L_4231:
        /*0068*/ 	.byte	0x04, 0x1e
        /*006a*/ 	.short	(.L_4233 - .L_4232)
.L_4232:
        /*006c*/ 	.word	0x00000000


	//----- nvinfo : EIATTR_CBANK_PARAM_SIZE
	.align		4
.L_4233:
        /*0070*/ 	.byte	0x03, 0x19
        /*0072*/ 	.short	0x0028


	//----- nvinfo : EIATTR_PARAM_CBANK
	.align		4
        /*0074*/ 	.byte	0x04, 0x0a
        /*0076*/ 	.short	(.L_4235 - .L_4234)
	.align		4
.L_4234:
        /*0078*/ 	.word	index@(.nv.constant0._ZN2at6native29vectorized_elementwise_kernelILi8EZNS0_50_GLOBAL__N__2680c7bb_12_PowKernel_cu_7dd49032_300329pow_tensor_scalar_kernel_implIffEEvRNS_18TensorIteratorBaseET0_EUlfE2_St5arrayIPcLm2EEEEviS6_T1_)
        /*007c*/ 	.short	0x0380
        /*007e*/ 	.short	0x0028


	//----- nvinfo : EIATTR_SW_WAR
	.align		4
.L_4235:
        /*0080*/ 	.byte	0x04, 0x36
        /*0082*/ 	.short	(.L_4237 - .L_4236)
.L_4236:
        /*0084*/ 	.word	0x00000008
.L_4237:


//--------------------- .nv.info._ZN2at6native18elementwise_kernelILi128ELi4EZNS0_15gpu_kernel_implIZNS0_50_GLOBAL__N__2680c7bb_12_PowKernel_cu_7dd49032_300329pow_tensor_scalar_kernel_implIffEEvRNS_18TensorIteratorBaseET0_EUlfE1_EEvS6_RKT_EUliE_EEviT1_ --------------------------
	.section	.nv.info._ZN2at6native18elementwise_kernelILi128ELi4EZNS0_15gpu_kernel_implIZNS0_50_GLOBAL__N__2680c7bb_12_PowKernel_cu_7dd49032_300329pow_tensor_scalar_kernel_implIffEEvRNS_18TensorIteratorBaseET0_EUlfE1_EEvS6_RKT_EUliE_EEviT1_,"",@"SHT_CUDA_INFO"
	.sectionflags	@""
	.align	4


	//----- nvinfo : EIATTR_CUDA_API_VERSION
	.align		4
        /*0000*/ 	.byte	0x04, 0x37
        /*0002*/ 	.short	(.L_4239 - .L_4238)
.L_4238:
        /*0004*/ 	.word	0x00000082


	//----- nvinfo : EIATTR_KPARAM_INFO
	.align		4
.L_4239:
        /*0008*/ 	.byte	0x04, 0x17
        /*000a*/ 	.short	(.L_4241 - .L_4240)
.L_4240:
        /*000c*/ 	.word	0x00000000
        /*0010*/ 	.short	0x0001
        /*0012*/ 	.short	0x0008
        /*0014*/ 	.byte	0x00, 0xf0, 0x81, 0x08


	//----- nvinfo : EIATTR_KPARAM_INFO
	.align		4
.L_4241:
        /*0018*/ 	.byte	0x04, 0x17
        /*001a*/ 	.short	(.L_4243 - .L_4242)
.L_4242:
        /*001c*/ 	.word	0x00000000
        /*0020*/ 	.short	0x0000
        /*0022*/ 	.short	0x0000
        /*0024*/ 	.byte	0x00, 0xf0, 0x11, 0x00


	//----- nvinfo : EIATTR_SPARSE_MMA_MASK
	.align		4
.L_4243:
        /*0028*/ 	.byte	0x03, 0x50
        /*002a*/ 	.short	0x0000


	//----- nvinfo : EIATTR_MAXREG_COUNT
	.align		4
        /*002c*/ 	.byte	0x03, 0x1b
        /*002e*/ 	.short	0x0080


	//----- nvinfo : EIATTR_EXTERNS
	.align		4
        /*0030*/ 	.byte	0x04, 0x0f
        /*0032*/ 	.short	(.L_4245 - .L_4244)


	//   ....[0]....
	.align		4
.L_4244:
        /*0034*/ 	.word	index@(__assertfail)


	//----- nvinfo : EIATTR_MERCURY_ISA_VERSION
	.align		4
.L_4245:
        /*0038*/ 	.byte	0x03, 0x5f
        /*003a*/ 	.short	0x0101


	//----- nvinfo : EIATTR_VRC_CTA_INIT_COUNT
	.align		4
        /*003c*/ 	.byte	0x02, 0x4a
	.zero		1
	.zero		1


	//----- nvinfo : EIATTR_SYSCALL_OFFSETS
	.align		4
        /*0040*/ 	.byte	0x04, 0x46
        /*0042*/ 	.short	(.L_4247 - .L_4246)


	//   ....[0]....
.L_4246:
        /*0044*/ 	.word	0x000020d0


	//   ....[1]....
        /*0048*/ 	.word	0x00002fe0


	//   ....[2]....
        /*004c*/ 	.word	0x000051f0


	//   ....[3]....
        /*0050*/ 	.word	0x00005f60


	//   ....[4]....
        /*0054*/ 	.word	0x00008280


	//   ....[5]....
        /*0058*/ 	.word	0x00008ff0


	//   ....[6]....
        /*005c*/ 	.word	0x0000b320


	//   ....[7]....
        /*0060*/ 	.word	0x0000c0a0


	//----- nvinfo : EIATTR_EXIT_INSTR_OFFSETS
	.align		4
.L_4247:
        /*0064*/ 	.byte	0x04, 0x1c
        /*0066*/ 	.short	(.L_4249 - .L_4248)


	//   ....[0]....
.L_4248:
        /*0068*/ 	.word	0x000092a0


	//   ....[1]....
        /*006c*/ 	.word	0x0000b620


	//   ....[2]....
        /*0070*/ 	.word	0x0000b660


	//   ....[3]....
        /*0074*/ 	.word	0x0000b6f0


	//   ....[4]....
        /*0078*/ 	.word	0x0000b720


	//   ....[5]....
        /*007c*/ 	.word	0x0000b750


	//   ....[6]....
        /*0080*/ 	.word	0x0000b7d0


	//   ....[7]....
        /*0084*/ 	.word	0x0000b800


	//   ....[8]....
        /*0088*/ 	.word	0x0000b890


	//   ....[9]....
        /*008c*/ 	.word	0x0000b8d0


	//   ....[10]....
        /*0090*/ 	.word	0x0000b910


	//   ....[11]....
        /*0094*/ 	.word	0x0000b9e0


	//   ....[12]....
        /*0098*/ 	.word	0x0000bb40


	//   ....[13]....
        /*009c*/ 	.word	0x0000bca0


	//   ....[14]....
        /*00a0*/ 	.word	0x0000bdf0


	//   ....[15]....
        /*00a4*/ 	.word	0x0000be20


	//   ....[16]....
        /*00a8*/ 	.word	0x0000be50


	//   ....[17]....
        /*00ac*/ 	.word	0x0000bef0


	//   ....[18]....
        /*00b0*/ 	.word	0x0000bf40


	//   ....[19]....
        /*00b4*/ 	.word	0x0000c0b0


	//   ....[20]....
        /*00b8*/ 	.word	0x0000c1b0


	//   ....[21]....
        /*00bc*/ 	.word	0x0000c2e0


	//   ....[22]....
        /*00c0*/ 	.word	0x0000c310


	//----- nvinfo : EIATTR_MAX_THREADS
	.align		4
.L_4249:
        /*00c4*/ 	.byte	0x04, 0x05
        /*00c6*/ 	.short	(.L_4251 - .L_4250)
.L_4250:
        /*00c8*/ 	.word	0x00000080
        /*00cc*/ 	.word	0x00000001
        /*00d0*/ 	.word	0x00000001


	//----- nvinfo : EIATTR_CRS_STACK_SIZE
	.align		4
.L_4251:
        /*00d4*/ 	.byte	0x04, 0x1e
        /*00d6*/ 	.short	(.L_4253 - .L_4252)
.L_4252:
        /*00d8*/ 	.word	0x00000000


	//----- nvinfo : EIATTR_CBANK_PARAM_SIZE
	.align		4
.L_4253:
        /*00dc*/ 	.byte	0x03, 0x19
        /*00de*/ 	.short	0x0228


	//----- nvinfo : EIATTR_PARAM_CBANK
	.align		4
        /*00e0*/ 	.byte	0x04, 0x0a
        /*00e2*/ 	.short	(.L_4255 - .L_4254)
	.align		4
.L_4254:
        /*00e4*/ 	.word	index@(.nv.constant0._ZN2at6native18elementwise_kernelILi128ELi4EZNS0_15gpu_kernel_implIZNS0_50_GLOBAL__N__2680c7bb_12_PowKernel_cu_7dd49032_300329pow_tensor_scalar_kernel_implIffEEvRNS_18TensorIteratorBaseET0_EUlfE1_EEvS6_RKT_EUliE_EEviT1_)
        /*00e8*/ 	.short	0x0380
        /*00ea*/ 	.short	0x0228


	//----- nvinfo : EIATTR_SW_WAR
	.align		4
.L_4255:
        /*00ec*/ 	.byte	0x04, 0x36
        /*00ee*/ 	.short	(.L_4257 - .L_4256)
.L_4256:
        /*00f0*/ 	.word	0x00000008
.L_4257:


//--------------------- .nv.info._ZN2at6native27unrolled_elementwise_kernelIZNS0_50_GLOBAL__N__2680c7bb_12_PowKernel_cu_7dd49032_300329pow_tensor_scalar_kernel_implIffEEvRNS_18TensorIteratorBaseET0_EUlfE1_St5arrayIPcLm2EELi4E23TrivialOffsetCalculatorILi1EjESC_NS0_6memory12LoadWithCastILi1EEENSD_13StoreWithCastILi1EEEEEviT_S6_T2_T3_T4_T5_ --------------------------
	.section	.nv.info._ZN2at6native27unrolled_elementwise_kernelIZNS0_50_GLOBAL__N__2680c7bb_12_PowKernel_cu_7dd49032_300329pow_tensor_scalar_kernel_implIffEEvRNS_18TensorIteratorBaseET0_EUlfE1_St5arrayIPcLm2EELi4E23TrivialOffsetCalculatorILi1EjESC_NS0_6memory12LoadWithCastILi1EEENSD_13StoreWithCastILi1EEEEEviT_S6_T2_T3_T4_T5_,"",@"SHT_CUDA_INFO"
	.sectionflags	@""
	.align	4


	//----- nvinfo : EIATTR_CUDA_API_VERSION
	.align		4
        /*0000*/ 	.byte	0x04, 0x37
        /*0002*/ 	.short	(.L_4259 - .L_4258)
.L_4258:
        /*0004*/ 	.word	0x00000082


	//----- nvinfo : EIATTR_KPARAM_INFO
	.align		4
.L_4259:
        /*0008*/ 	.byte	0x04, 0x17
        /*000a*/ 	.short	(.L_4261 - .L_4260)
.L_4260:
        /*000c*/ 	.word	0x00000000
        /*0010*/ 	.short	0x0006
        /*0012*/ 	.short	0x002c
        /*0014*/ 	.byte	0x00, 0xf0, 0x21, 0x00


	//----- nvinfo : EIATTR_KPARAM_INFO
	.align		4
.L_4261:
        /*0018*/ 	.byte	0x04, 0x17
        /*001a*/ 	.short	(.L_4263 - .L_4262)
.L_4262:
        /*001c*/ 	.word	0x00000000
        /*0020*/ 	.short	0x0005
        /*0022*/ 	.short	0x0024
        /*0024*/ 	.byte	0x00, 0xf0, 0x21, 0x00


	//----- nvinfo : EIATTR_KPARAM_INFO
	.align		4
.L_4263:
        /*0028*/ 	.byte	0x04, 0x17
        /*002a*/ 	.short	(.L_4265 - .L_4264)
.L_4264:
        /*002c*/ 	.word	0x00000000
        /*0030*/ 	.short	0x0004
        /*0032*/ 	.short	0x0021
        /*0034*/ 	.byte	0x00, 0xf0, 0x05, 0x00


	//----- nvinfo : EIATTR_KPARAM_INFO
	.align		4
.L_4265:
        /*0038*/ 	.byte	0x04, 0x17
        /*003a*/ 	.short	(.L_4267 - .L_4266)
.L_4266:
        /*003c*/ 	.word	0x00000000
        /*0040*/ 	.short	0x0003
        /*0042*/ 	.short	0x0020
        /*0044*/ 	.byte	0x00, 0xf0, 0x05, 0x00


	//----- nvinfo : EIATTR_KPARAM_INFO
	.align		4
.L_4267:
        /*0048*/ 	.byte	0x04, 0x17
        /*004a*/ 	.short	(.L_4269 - .L_4268)
.L_4268:
        /*004c*/ 	.word	0x00000000
        /*0050*/ 	.short	0x0002
        /*0052*/ 	.short	0x0010
        /*0054*/ 	.byte	0x00, 0xf0, 0x41, 0x00


	//----- nvinfo : EIATTR_KPARAM_INFO
	.align		4
.L_4269:
        /*0058*/ 	.byte	0x04, 0x17
        /*005a*/ 	.short	(.L_4271 - .L_4270)
.L_4270:
        /*005c*/ 	.word	0x00000000
        /*0060*/ 	.short	0x0001
        /*0062*/ 	.short	0x0008
        /*0064*/ 	.byte	0x00, 0xf0, 0x21, 0x00


	//----- nvinfo : EIATTR_KPARAM_INFO
	.align		4
.L_4271:
        /*0068*/ 	.byte	0x04, 0x17
        /*006a*/ 	.short	(.L_4273 - .L_4272)
.L_4272:
        /*006c*/ 	.word	0x00000000
        /*0070*/ 	.short	0x0000
        /*0072*/ 	.short	0x0000
        /*0074*/ 	.byte	0x00, 0xf0, 0x11, 0x00


	//----- nvinfo : EIATTR_SPARSE_MMA_MASK
	.align		4
.L_4273:
        /*0078*/ 	.byte	0x03, 0x50
        /*007a*/ 	.short	0x0000


	//----- nvinfo : EIATTR_MAXREG_COUNT
	.align		4
        /*007c*/ 	.byte	0x03, 0x1b
        /*007e*/ 	.short	0x00ff


	//----- nvinfo : EIATTR_EXTERNS
	.align		4
        /*0080*/ 	.byte	0x04, 0x0f
        /*0082*/ 	.short	(.L_4275 - .L_4274)


	//   ....[0]....
	.align		4
.L_4274:
        /*0084*/ 	.word	index@(__assertfail)


	//----- nvinfo : EIATTR_MERCURY_ISA_VERSION
	.align		4
.L_4275:
        /*0088*/ 	.byte	0x03, 0x5f
        /*008a*/ 	.short	0x0101


	//----- nvinfo : EIATTR_VRC_CTA_INIT_COUNT
	.align		4
        /*008c*/ 	.byte	0x02, 0x4a
	.zero		1
	.zero		1


	//----- nvinfo : EIATTR_SYSCALL_OFFSETS
	.align		4
        /*0090*/ 	.byte	0x04, 0x46
        /*0092*/ 	.short	(.L_4277 - .L_4276)


	//   ....[0]....
.L_4276:
        /*0094*/ 	.word	0x00000de0


	//   ....[1]....
        /*0098*/ 	.word	0x00001cf0


	//   ....[2]....
        /*009c*/ 	.word	0x00002b70


	//   ....[3]....
        /*00a0*/ 	.word	0x000039d0


	//   ....[4]....
        /*00a4*/ 	.word	0x00004f90


	//   ....[5]....
        /*00a8*/ 	.word	0x00005d20


	//   ....[6]....
        /*00ac*/ 	.word	0x00006ba0


	//   ....[7]....
        /*00b0*/ 	.word	0x00007a00


	//----- nvinfo : EIATTR_EXIT_INSTR_OFFSETS
	.align		4
.L_4277:
        /*00b4*/ 	.byte	0x04, 0x1c
        /*00b6*/ 	.short	(.L_4279 - .L_4278)


	//   ....[0]....
.L_4278:
        /*00b8*/ 	.word	0x00006e40


	//   ....[1]....
        /*00bc*/ 	.word	0x00006f80


	//   ....[2]....
        /*00c0*/ 	.word	0x00006fc0


	//   ....[3]....
        /*00c4*/ 	.word	0x00007050


	//   ....[4]....
        /*00c8*/ 	.word	0x00007080


	//   ....[5]....
        /*00cc*/ 	.word	0x000070b0


	//   ....[6]....
        /*00d0*/ 	.word	0x00007130


	//   ....[7]....
        /*00d4*/ 	.word	0x00007160


	//   ....[8]....
        /*00d8*/ 	.word	0x000071f0


	//   ....[9]....
        /*00dc*/ 	.word	0x00007230


	//   ....[10]....
        /*00e0*/ 	.word	0x00007270


	//   ....[11]....
        /*00e4*/ 	.word	0x00007340


	//   ....[12]....
        /*00e8*/ 	.word	0x000074a0


	//   ....[13]....
        /*00ec*/ 	.word	0x00007600


	//   ....[14]....
        /*00f0*/ 	.word	0x00007750


	//   ....[15]....
        /*00f4*/ 	.word	0x00007780


	//   ....[16]....
        /*00f8*/ 	.word	0x000077b0


	//   ....[17]....
        /*00fc*/ 	.word	0x00007850


	//   ....[18]....
        /*0100*/ 	.word	0x000078a0


	//   ....[19]....
        /*0104*/ 	.word	0x00007a10


	//   ....[20]....
        /*0108*/ 	.word	0x00007b10


	//   ....[21]....
        /*010c*/ 	.word	0x00007c40


	//   ....[22]....
        /*0110*/ 	.word	0x00007c70


	//----- nvinfo : EIATTR_MAX_THREADS
	.align		4
.L_4279:
        /*0114*/ 	.byte	0x04, 0x05
        /*0116*/ 	.short	(.L_4281 - .L_4280)
.L_4280:
        /*0118*/ 	.word	0x00000080
        /*011c*/ 	.word	0x00000001
        /*0120*/ 	.word	0x00000001


	//----- nvinfo : EIATTR_CRS_STACK_SIZE
	.align		4
.L_4281:
        /*0124*/ 	.byte	0x04, 0x1e
        /*0126*/ 	.short	(.L_4283 - .L_4282)
.L_4282:
        /*0128*/ 	.word	0x00000000


	//----- nvinfo : EIATTR_CBANK_PARAM_SIZE
	.align		4
.L_4283:
        /*012c*/ 	.byte	0x03, 0x19
        /*012e*/ 	.short	0x0034


	//----- nvinfo : EIATTR_PARAM_CBANK
	.align		4
        /*0130*/ 	.byte	0x04, 0x0a
        /*0132*/ 	.short	(.L_4285 - .L_4284)
	.align		4
.L_4284:
        /*0134*/ 	.word	index@(.nv.constant0._ZN2at6native27unrolled_elementwise_kernelIZNS0_50_GLOBAL__N__2680c7bb_12_PowKernel_cu_7dd49032_300329pow_tensor_scalar_kernel_implIffEEvRNS_18TensorIteratorBaseET0_EUlfE1_St5arrayIPcLm2EELi4E23TrivialOffsetCalculatorILi1EjESC_NS0_6memory12LoadWithCastILi1EEENSD_13StoreWithCastILi1EEEEEviT_S6_T2_T3_T4_T5_)
        /*0138*/ 	.short	0x0380
        /*013a*/ 	.short	0x0034


	//----- nvinfo : EIATTR_SW_WAR
	.align		4
.L_4285:
        /*013c*/ 	.byte	0x04, 0x36
        /*013e*/ 	.short	(.L_4287 - .L_4286)
.L_4286:
        /*0140*/ 	.word	0x00000008
.L_4287:


//--------------------- .nv.info._ZN2at6native18elementwise_kernelILi128ELi2EZNS0_22gpu_kernel_impl_nocastIZNS0_50_GLOBAL__N__2680c7bb_12_PowKernel_cu_7dd49032_300329pow_tensor_scalar_kernel_implIffEEvRNS_18TensorIteratorBaseET0_EUlfE1_EEvS6_RKT_EUliE_EEviT1_ --------------------------
	.section	.nv.info._ZN2at6native18elementwise_kernelILi128ELi2EZNS0_22gpu_kernel_impl_nocastIZNS0_50_GLOBAL__N__2680c7bb_12_PowKernel_cu_7dd49032_300329pow_tensor_scalar_kernel_implIffEEvRNS_18TensorIteratorBaseET0_EUlfE1_EEvS6_RKT_EUliE_EEviT1_,"",@"SHT_CUDA_INFO"
	.sectionflags	@""
	.align	4


	//----- nvinfo : EIATTR_CUDA_API_VERSION
	.align		4
        /*0000*/ 	.byte	0x04, 0x37
        /*0002*/ 	.short	(.L_4289 - .L_4288)
.L_4288:
        /*0004*/ 	.word	0x00000082


	//----- nvinfo : EIATTR_KPARAM_INFO
	.align		4
.L_4289:
        /*0008*/ 	.byte	0x04, 0x17
        /*000a*/ 	.short	(.L_4291 - .L_4290)
.L_4290:
        /*000c*/ 	.word	0x00000000
        /*0010*/ 	.short	0x0001
        /*0012*/ 	.short	0x0008
        /*0014*/ 	.byte	0x00, 0xf0, 0x61, 0x08


	//----- nvinfo : EIATTR_KPARAM_INFO
	.align		4
.L_4291:
        /*0018*/ 	.byte	0x04, 0x17
        /*001a*/ 	.short	(.L_4293 - .L_4292)
.L_4292:
        /*001c*/ 	.word	0x00000000
        /*0020*/ 	.short	0x0000
        /*0022*/ 	.short	0x0000
        /*0024*/ 	.byte	0x00, 0xf0, 0x11, 0x00


	//----- nvinfo : EIATTR_SPARSE_MMA_MASK
	.align		4
.L_4293:
        /*0028*/ 	.byte	0x03, 0x50
        /*002a*/ 	.short	0x0000


	//----- nvinfo : EIATTR_MAXREG_COUNT
	.align		4
        /*002c*/ 	.byte	0x03, 0x1b
        /*002e*/ 	.short	0x0080


	//----- nvinfo : EIATTR_MERCURY_ISA_VERSION
	.align		4
        /*0030*/ 	.byte	0x03, 0x5f
        /*0032*/ 	.short	0x0101


	//----- nvinfo : EIATTR_VRC_CTA_INIT_COUNT
	.align		4
        /*0034*/ 	.byte	0x02, 0x4a
	.zero		1
	.zero		1


	//----- nvinfo : EIATTR_EXIT_INSTR_OFFSETS
	.align		4
        /*0038*/ 	.byte	0x04, 0x1c
        /*003a*/ 	.short	(.L_4295 - .L_4294)


	//   ....[0]....
.L_4294:
        /*003c*/ 	.word	0x000002c0


	//   ....[1]....
        /*0040*/ 	.word	0x00000470


	//   ....[2]....
        /*0044*/ 	.word	0x000019e0


	//   ....[3]....
        /*0048*/ 	.word	0x00002e70


	//----- nvinfo : EIATTR_MAX_THREADS
	.align		4
.L_4295:
        /*004c*/ 	.byte	0x04, 0x05
        /*004e*/ 	.short	(.L_4297 - .L_4296)
.L_4296:
        /*0050*/ 	.word	0x00000080
        /*0054*/ 	.word	0x00000001
        /*0058*/ 	.word	0x00000001


	//----- nvinfo : EIATTR_CRS_STACK_SIZE
	.align		4
.L_4297:
        /*005c*/ 	.byte	0x04, 0x1e
        /*005e*/ 	.short	(.L_4299 - .L_4298)
.L_4298:
        /*0060*/ 	.word	0x00000000


	//----- nvinfo : EIATTR_CBANK_PARAM_SIZE
	.align		4
.L_4299:
        /*0064*/ 	.byte	0x03, 0x19
        /*0066*/ 	.short	0x0220


	//----- nvinfo : EIATTR_PARAM_CBANK
	.align		4
        /*0068*/ 	.byte	0x04, 0x0a
        /*006a*/ 	.short	(.L_4301 - .L_4300)
	.align		4
.L_4300:
        /*006c*/ 	.word	index@(.nv.constant0._ZN2at6native18elementwise_kernelILi128ELi2EZNS0_22gpu_kernel_impl_nocastIZNS0_50_GLOBAL__N__2680c7bb_12_PowKernel_cu_7dd49032_300329pow_tensor_scalar_kernel_implIffEEvRNS_18TensorIteratorBaseET0_EUlfE1_EEvS6_RKT_EUliE_EEviT1_)
        /*0070*/ 	.short	0x0380
        /*0072*/ 	.short	0x0220


	//----- nvinfo : EIATTR_SW_WAR
	.align		4
.L_4301:
        /*0074*/ 	.byte	0x04, 0x36
        /*0076*/ 	.short	(.L_4303 - .L_4302)
.L_4302:
        /*0078*/ 	.word	0x00000008
.L_4303:


//--------------------- .nv.info._ZN2at6native27unrolled_elementwise_kernelIZNS0_50_GLOBAL__N__2680c7bb_12_PowKernel_cu_7dd49032_300329pow_tensor_scalar_kernel_implIffEEvRNS_18TensorIteratorBaseET0_EUlfE1_St5arrayIPcLm2EELi4E23TrivialOffsetCalculatorILi1EjESC_NS0_6memory15LoadWithoutCastENSD_16StoreWithoutCastEEEviT_S6_T2_T3_T4_T5_ --------------------------
	.section	.nv.info._ZN2at6native27unrolled_elementwise_kernelIZNS0_50_GLOBAL__N__2680c7bb_12_PowKernel_cu_7dd49032_300329pow_tensor_scalar_kernel_implIffEEvRNS_18TensorIteratorBaseET0_EUlfE1_St5arrayIPcLm2EELi4E23TrivialOffsetCalculatorILi1EjESC_NS0_6memory15LoadWithoutCastENSD_16StoreWithoutCastEEEviT_S6_T2_T3_T4_T5_,"",@"SHT_CUDA_INFO"
	.sectionflags	@""
	.align	4


	//----- nvinfo : EIATTR_CUDA_API_VERSION
	.align		4
        /*0000*/ 	.byte	0x04, 0x37
        /*0002*/ 	.short	(.L_4305 - .L_4304)
.L_4304:
        /*0004*/ 	.word	0x00000082


	//----- nvinfo : EIATTR_KPARAM_INFO
	.align		4
.L_4305:
        /*0008*/ 	.byte	0x04, 0x17
        /*000a*/ 	.short	(.L_4307 - .L_4306)
.L_4306:
        /*000c*/ 	.word	0x00000000
        /*0010*/ 	.short	0x0006
        /*0012*/ 	.short	0x0023
        /*0014*/ 	.byte	0x00, 0xf0, 0x05, 0x00


	//----- nvinfo : EIATTR_KPARAM_INFO
	.align		4
.L_4307:
        /*0018*/ 	.byte	0x04, 0x17
        /*001a*/ 	.short	(.L_4309 - .L_4308)
.L_4308:
        /*001c*/ 	.word	0x00000000
        /*0020*/ 	.short	0x0005
        /*0022*/ 	.short	0x0022
        /*0024*/ 	.byte	0x00, 0xf0, 0x05, 0x00


	//----- nvinfo : EIATTR_KPARAM_INFO
	.align		4
.L_4309:
        /*0028*/ 	.byte	0x04, 0x17
        /*002a*/ 	.short	(.L_4311 - .L_4310)
.L_4310:
        /*002c*/ 	.word	0x00000000
        /*0030*/ 	.short	0x0004
        /*0032*/ 	.short	0x0021
        /*0034*/ 	.byte	0x00, 0xf0, 0x05, 0x00


	//----- nvinfo : EIATTR_KPARAM_INFO
	.align		4
.L_4311:
        /*0038*/ 	.byte	0x04, 0x17
        /*003a*/ 	.short	(.L_4313 - .L_4312)
.L_4312:
        /*003c*/ 	.word	0x00000000
        /*0040*/ 	.short	0x0003
        /*0042*/ 	.short	0x0020
        /*0044*/ 	.byte	0x00, 0xf0, 0x05, 0x00


	//----- nvinfo : EIATTR_KPARAM_INFO
	.align		4
.L_4313:
        /*0048*/ 	.byte	0x04, 0x17
        /*004a*/ 	.short	(.L_4315 - .L_4314)
.L_4314:
        /*004c*/ 	.word	0x00000000
        /*0050*/ 	.short	0x0002
        /*0052*/ 	.short	0x0010
        /*0054*/ 	.byte	0x00, 0xf0, 0x41, 0x00


	//----- nvinfo : EIATTR_KPARAM_INFO
	.align		4
.L_4315:
        /*0058*/ 	.byte	0x04, 0x17
        /*005a*/ 	.short	(.L_4317 - .L_4316)
.L_4316:
        /*005c*/ 	.word	0x00000000
        /*0060*/ 	.short	0x0001
        /*0062*/ 	.short	0x0008
        /*0064*/ 	.byte	0x00, 0xf0, 0x21, 0x00


	//----- nvinfo : EIATTR_KPARAM_INFO
	.align		4
.L_4317:
        /*0068*/ 	.byte	0x04, 0x17
        /*006a*/ 	.short	(.L_4319 - .L_4318)
.L_4318:
        /*006c*/ 	.word	0x00000000
        /*0070*/ 	.short	0x0000
        /*0072*/ 	.short	0x0000
        /*0074*/ 	.byte	0x00, 0xf0, 0x11, 0x00


	//----- nvinfo : EIATTR_SPARSE_MMA_MASK
	.align		4
.L_4319:
        /*0078*/ 	.byte	0x03, 0x50
        /*007a*/ 	.short	0x0000


	//----- nvinfo : EIATTR_MAXREG_COUNT
	.align		4
        /*007c*/ 	.byte	0x03, 0x1b
        /*007e*/ 	.short	0x00ff


	//----- nvinfo : EIATTR_MERCURY_ISA_VERSION
	.align		4
        /*0080*/ 	.byte	0x03, 0x5f
        /*0082*/ 	.short	0x0101


	//----- nvinfo : EIATTR_VRC_CTA_INIT_COUNT
	.align		4
        /*0084*/ 	.byte	0x02, 0x4a
	.zero		1
	.zero		1


	//----- nvinfo : EIATTR_EXIT_INSTR_OFFSETS
	.align		4
        /*0088*/ 	.byte	0x04, 0x1c
        /*008a*/ 	.short	(.L_4321 - .L_4320)


	//   ....[0]....
.L_4320:
        /*008c*/ 	.word	0x00000a80


	//   ....[1]....
        /*0090*/ 	.word	0x00000ad0


	//----- nvinfo : EIATTR_MAX_THREADS
	.align		4
.L_4321:
        /*0094*/ 	.byte	0x04, 0x05
        /*0096*/ 	.short	(.L_4323 - .L_4322)
.L_4322:
        /*0098*/ 	.word	0x00000080
        /*009c*/ 	.word	0x00000001
        /*00a0*/ 	.word	0x00000001


	//----- nvinfo : EIATTR_CRS_STACK_SIZE
	.align		4
.L_4323:
        /*00a4*/ 	.byte	0x04, 0x1e
        /*00a6*/ 	.short	(.L_4325 - .L_4324)
.L_4324:
        /*00a8*/ 	.word	0x00000000


	//----- nvinfo : EIATTR_CBANK_PARAM_SIZE
	.align		4
.L_4325:
        /*00ac*/ 	.byte	0x03, 0x19
        /*00ae*/ 	.short	0x0024


	//----- nvinfo : EIATTR_PARAM_CBANK
	.align		4
        /*00b0*/ 	.byte	0x04, 0x0a
        /*00b2*/ 	.short	(.L_4327 - .L_4326)
	.align		4
.L_4326:
        /*00b4*/ 	.word	index@(.nv.constant0._ZN2at6native27unrolled_elementwise_kernelIZNS0_50_GLOBAL__N__2680c7bb_12_PowKernel_cu_7dd49032_300329pow_tensor_scalar_kernel_implIffEEvRNS_18TensorIteratorBaseET0_EUlfE1_St5arrayIPcLm2EELi4E23TrivialOffsetCalculatorILi1EjESC_NS0_6memory15LoadWithoutCastENSD_16StoreWithoutCastEEEviT_S6_T2_T3_T4_T5_)
        /*00b8*/ 	.short	0x0380
        /*00ba*/ 	.short	0x0024


	//----- nvinfo : EIATTR_SW_WAR
	.align		4
.L_4327:
        /*00bc*/ 	.byte	0x04, 0x36
        /*00be*/ 	.short	(.L_4329 - .L_4328)
.L_4328:
        /*00c0*/ 	.word	0x00000008
.L_4329:


//--------------------- .nv.info._ZN2at6native29vectorized_elementwise_kernelILi2EZNS0_50_GLOBAL__N__2680c7bb_12_PowKernel_cu_7dd49032_300329pow_tensor_scalar_kernel_implIffEEvRNS_18TensorIteratorBaseET0_EUlfE1_St5arrayIPcLm2EEEEviS6_T1_ --------------------------
	.section	.nv.info._ZN2at6native29vectorized_elementwise_kernelILi2EZNS0_50_GLOBAL__N__2680c7bb_12_PowKernel_cu_7dd49032_300329pow_tensor_scalar_kernel_implIffEEvRNS_18TensorIteratorBaseET0_EUlfE1_St5arrayIPcLm2EEEEviS6_T1_,"",@"SHT_CUDA_INFO"
	.sectionflags	@""
	.align	4


	//----- nvinfo : EIATTR_CUDA_API_VERSION
	.align		4
        /*0000*/ 	.byte	0x04, 0x37
        /*0002*/ 	.short	(.L_4331 - .L_4330)
.L_4330:
        /*0004*/ 	.word	0x00000082


	//----- nvinfo : EIATTR_KPARAM_INFO
	.align		4
.L_4331:
        /*0008*/ 	.byte	0x04, 0x17
        /*000a*/ 	.short	(.L_4333 - .L_4332)
.L_4332:
        /*000c*/ 	.word	0x00000000
        /*0010*/ 	.short	0x0002
        /*0012*/ 	.short	0x0010
        /*0014*/ 	.byte	0x00, 0xf0, 0x41, 0x00


	//----- nvinfo : EIATTR_KPARAM_INFO
	.align		4
.L_4333:
        /*0018*/ 	.byte	0x04, 0x17
        /*001a*/ 	.short	(.L_4335 - .L_4334)
.L_4334:
        /*001c*/ 	.word	0x00000000
        /*0020*/ 	.short	0x0001
        /*0022*/ 	.short	0x0008
        /*0024*/ 	.byte	0x00, 0xf0, 0x21, 0x00


	//----- nvinfo : EIATTR_KPARAM_INFO
	.align		4
.L_4335:
        /*0028*/ 	.byte	0x04, 0x17
        /*002a*/ 	.short	(.L_4337 - .L_4336)
.L_4336:
        /*002c*/ 	.word	0x00000000
        /*0030*/ 	.short	0x0000
        /*0032*/ 	.short	0x0000
        /*0034*/ 	.byte	0x00, 0xf0, 0x11, 0x00


	//----- nvinfo : EIATTR_SPARSE_MMA_MASK
	.align		4
.L_4337:
        /*0038*/ 	.byte	0x03, 0x50
        /*003a*/ 	.short	0x0000


	//----- nvinfo : EIATTR_MAXREG_COUNT
	.align		4
        /*003c*/ 	.byte	0x03, 0x1b
        /*003e*/ 	.short	0x00ff


	//----- nvinfo : EIATTR_MERCURY_ISA_VERSION
	.align		4
        /*0040*/ 	.byte	0x03, 0x5f
        /*0042*/ 	.short	0x0101


	//----- nvinfo : EIATTR_VRC_CTA_INIT_COUNT
	.align		4
        /*0044*/ 	.byte	0x02, 0x4a
	.zero		1
	.zero		1


	//----- nvinfo : EIATTR_EXIT_INSTR_OFFSETS
	.align		4
        /*0048*/ 	.byte	0x04, 0x1c
        /*004a*/ 	.short	(.L_4339 - .L_4338)


	//   ....[0]....
.L_4338:
        /*004c*/ 	.word	0x000014c0


	//   ....[1]....
        /*0050*/ 	.word	0x00001510


	//   ....[2]....
        /*0054*/ 	.word	0x00002170


	//----- nvinfo : EIATTR_MAX_THREADS
	.align		4
.L_4339:
        /*0058*/ 	.byte	0x04, 0x05
        /*005a*/ 	.short	(.L_4341 - .L_4340)
.L_4340:
        /*005c*/ 	.word	0x00000080
        /*0060*/ 	.word	0x00000001
        /*0064*/ 	.word	0x00000001


	//----- nvinfo : EIATTR_CRS_STACK_SIZE
	.align		4
.L_4341:
        /*0068*/ 	.byte	0x04, 0x1e
        /*006a*/ 	.short	(.L_4343 - .L_4342)
.L_4342:
        /*006c*/ 	.word	0x00000000


	//----- nvinfo : EIATTR_CBANK_PARAM_SIZE
	.align		4
.L_4343:
        /*0070*/ 	.byte	0x03, 0x19
        /*0072*/ 	.short	0x0020


	//----- nvinfo : EIATTR_PARAM_CBANK
	.align		4
        /*0074*/ 	.byte	0x04, 0x0a
        /*0076*/ 	.short	(.L_4345 - .L_4344)
	.align		4
.L_4344:
        /*0078*/ 	.word	index@(.nv.constant0._ZN2at6native29vectorized_elementwise_kernelILi2EZNS0_50_GLOBAL__N__2680c7bb_12_PowKernel_cu_7dd49032_300329pow_tensor_scalar_kernel_implIffEEvRNS_18TensorIteratorBaseET0_EUlfE1_St5arrayIPcLm2EEEEviS6_T1_)
        /*007c*/ 	.short	0x0380
        /*007e*/ 	.short	0x0020


	//----- nvinfo : EIATTR_SW_WAR
	.align		4
.L_4345:
        /*0080*/ 	.byte	0x04, 0x36
        /*0082*/ 	.short	(.L_4347 - .L_4346)
.L_4346:
        /*0084*/ 	.word	0x00000008
.L_4347:


//--------------------- .nv.info._ZN2at6native29vectorized_elementwise_kernelILi4EZNS0_50_GLOBAL__N__2680c7bb_12_PowKernel_cu_7dd49032_300329pow_tensor_scalar_kernel_implIffEEvRNS_18TensorIteratorBaseET0_EUlfE1_St5arrayIPcLm2EEEEviS6_T1_ --------------------------
	.section	.nv.info._ZN2at6native29vectorized_elementwise_kernelILi4EZNS0_50_GLOBAL__N__2680c7bb_12_PowKernel_cu_7dd49032_300329pow_tensor_scalar_kernel_implIffEEvRNS_18TensorIteratorBaseET0_EUlfE1_St5arrayIPcLm2EEEEviS6_T1_,"",@"SHT_CUDA_INFO"
	.sectionflags	@""
	.align	4


	//----- nvinfo : EIATTR_CUDA_API_VERSION
	.align		4
        /*0000*/ 	.byte	0x04, 0x37
        /*0002*/ 	.short	(.L_4349 - .L_4348)
.L_4348:
        /*0004*/ 	.word	0x00000082


	//----- nvinfo : EIATTR_KPARAM_INFO
	.align		4
.L_4349:
        /*0008*/ 	.byte	0x04, 0x17
        /*000a*/ 	.short	(.L_4351 - .L_4350)
.L_4350:
        /*000c*/ 	.word	0x00000000
        /*0010*/ 	.short	0x0002
        /*0012*/ 	.short	0x0010
        /*0014*/ 	.byte	0x00, 0xf0, 0x41, 0x00


	//----- nvinfo : EIATTR_KPARAM_INFO
	.align		4
.L_4351:
        /*0018*/ 	.byte	0x04, 0x17
        /*001a*/ 	.short	(.L_4353 - .L_4352)
.L_4352:
        /*001c*/ 	.word	0x00000000
        /*0020*/ 	.short	0x0001
        /*0022*/ 	.short	0x0008
        /*0024*/ 	.byte	0x00, 0xf0, 0x21, 0x00


	//----- nvinfo : EIATTR_KPARAM_INFO
	.align		4
.L_4353:
        /*0028*/ 	.byte	0x04, 0x17
        /*002a*/ 	.short	(.L_4355 - .L_4354)
.L_4354:
        /*002c*/ 	.word	0x00000000
        /*0030*/ 	.short	0x0000
        /*0032*/ 	.short	0x0000
        /*0034*/ 	.byte	0x00, 0xf0, 0x11, 0x00


	//----- nvinfo : EIATTR_SPARSE_MMA_MASK
	.align		4
.L_4355:
        /*0038*/ 	.byte	0x03, 0x50
        /*003a*/ 	.short	0x0000


	//----- nvinfo : EIATTR_MAXREG_COUNT
	.align		4
        /*003c*/ 	.byte	0x03, 0x1b
        /*003e*/ 	.short	0x00ff


	//----- nvinfo : EIATTR_MERCURY_ISA_VERSION
	.align		4
        /*0040*/ 	.byte	0x03, 0x5f
        /*0042*/ 	.short	0x0101


	//----- nvinfo : EIATTR_VRC_CTA_INIT_COUNT
	.align		4
        /*0044*/ 	.byte	0x02, 0x4a
	.zero		1
	.zero		1


	//----- nvinfo : EIATTR_EXIT_INSTR_OFFSETS
	.align		4
        /*0048*/ 	.byte	0x04, 0x1c
        /*004a*/ 	.short	(.L_4357 - .L_4356)


	//   ....[0]....
.L_4356:
        /*004c*/ 	.word	0x000014c0


	//   ....[1]....
        /*0050*/ 	.word	0x00001510


	//   ....[2]....
        /*0054*/ 	.word	0x000020d0


	//----- nvinfo : EIATTR_MAX_THREADS
	.align		4
.L_4357:
        /*0058*/ 	.byte	0x04, 0x05
        /*005a*/ 	.short	(.L_4359 - .L_4358)
.L_4358:
        /*005c*/ 	.word	0x00000080
        /*0060*/ 	.word	0x00000001
        /*0064*/ 	.word	0x00000001


	//----- nvinfo : EIATTR_CRS_STACK_SIZE
	.align		4
.L_4359:
        /*0068*/ 	.byte	0x04, 0x1e
        /*006a*/ 	.short	(.L_4361 - .L_4360)
.L_4360:
        /*006c*/ 	.word	0x00000000


	//----- nvinfo : EIATTR_CBANK_PARAM_SIZE
	.align		4
.L_4361:
        /*0070*/ 	.byte	0x03, 0x19
        /*0072*/ 	.short	0x0020


	//----- nvinfo : EIATTR_PARAM_CBANK
	.align		4
        /*0074*/ 	.byte	0x04, 0x0a
        /*0076*/ 	.short	(.L_4363 - .L_4362)
	.align		4
.L_4362:
        /*0078*/ 	.word	index@(.nv.constant0._ZN2at6native29vectorized_elementwise_kernelILi4EZNS0_50_GLOBAL__N__2680c7bb_12_PowKernel_cu_7dd49032_300329pow_tensor_scalar_kernel_implIffEEvRNS_18TensorIteratorBaseET0_EUlfE1_St5arrayIPcLm2EEEEviS6_T1_)
        /*007c*/ 	.short	0x0380
        /*007e*/ 	.short	0x0020


	//----- nvinfo : EIATTR_SW_WAR
	.align		4
.L_4363:
        /*0080*/ 	.byte	0x04, 0x36
        /*0082*/ 	.short	(.L_4365 - .L_4364)
.L_4364:
        /*0084*/ 	.word	0x00000008
.L_4365:


//--------------------- .nv.info._ZN2at6native29vectorized_elementwise_kernelILi8EZNS0_50_GLOBAL__N__2680c7bb_12_PowKernel_cu_7dd49032_300329pow_tensor_scalar_kernel_implIffEEvRNS_18TensorIteratorBaseET0_EUlfE1_St5arrayIPcLm2EEEEviS6_T1_ --------------------------
	.section	.nv.info._ZN2at6native29vectorized_elementwise_kernelILi8EZNS0_50_GLOBAL__N__2680c7bb_12_PowKernel_cu_7dd49032_300329pow_tensor_scalar_kernel_implIffEEvRNS_18TensorIteratorBaseET0_EUlfE1_St5arrayIPcLm2EEEEviS6_T1_,"",@"SHT_CUDA_INFO"
	.sectionflags	@""
	.align	4


	//----- nvinfo : EIATTR_CUDA_API_VERSION
	.align		4
        /*0000*/ 	.byte	0x04, 0x37
        /*0002*/ 	.short	(.L_4367 - .L_4366)
.L_4366:
        /*0004*/ 	.word	0x00000082


	//----- nvinfo : EIATTR_KPARAM_INFO
	.align		4
.L_4367:
        /*0008*/ 	.byte	0x04, 0x17
        /*000a*/ 	.short	(.L_4369 - .L_4368)
.L_4368:
        /*000c*/ 	.word	0x00000000
        /*0010*/ 	.short	0x0002
        /*0012*/ 	.short	0x0010
        /*0014*/ 	.byte	0x00, 0xf0, 0x41, 0x00


	//----- nvinfo : EIATTR_KPARAM_INFO
	.align		4
.L_4369:
        /*0018*/ 	.byte	0x04, 0x17
        /*001a*/ 	.short	(.L_4371 - .L_4370)
.L_4370:
        /*001c*/ 	.word	0x00000000
        /*0020*/ 	.short	0x0001
        /*0022*/ 	.short	0x0008
        /*0024*/ 	.byte	0x00, 0xf0, 0x21, 0x00


	//----- nvinfo : EIATTR_KPARAM_INFO
	.align		4
.L_4371:
        /*0028*/ 	.byte	0x04, 0x17
        /*002a*/ 	.short	(.L_4373 - .L_4372)
.L_4372:
        /*002c*/ 	.word	0x00000000
        /*0030*/ 	.short	0x0000
        /*0032*/ 	.short	0x0000
        /*0034*/ 	.byte	0x00, 0xf0, 0x11, 0x00


	//----- nvinfo : EIATTR_SPARSE_MMA_MASK
	.align		4
.L_4373:
        /*0038*/ 	.byte	0x03, 0x50
        /*003a*/ 	.short	0x0000


	//----- nvinfo : EIATTR_MAXREG_COUNT
	.align		4
        /*003c*/ 	.byte	0x03, 0x1b
        /*003e*/ 	.short	0x00ff


	//----- nvinfo : EIATTR_MERCURY_ISA_VERSION
	.align		4
        /*0040*/ 	.byte	0x03, 0x5f
        /*0042*/ 	.short	0x0101


	//----- nvinfo : EIATTR_VRC_CTA_INIT_COUNT
	.align		4
        /*0044*/ 	.byte	0x02, 0x4a
	.zero		1
	.zero		1


	//----- nvinfo : EIATTR_EXIT_INSTR_OFFSETS
	.align		4
        /*0048*/ 	.byte	0x04, 0x1c
        /*004a*/ 	.short	(.L_4375 - .L_4374)


	//   ....[0]....
.L_4374:
        /*004c*/ 	.word	0x000014c0


	//   ....[1]....
        /*0050*/ 	.word	0x00001510


	//   ....[2]....
        /*0054*/ 	.word	0x000020b0


	//----- nvinfo : EIATTR_MAX_THREADS
	.align		4
.L_4375:
        /*0058*/ 	.byte	0x04, 0x05
        /*005a*/ 	.short	(.L_4377 - .L_4376)
.L_4376:
        /*005c*/ 	.word	0x00000080
        /*0060*/ 	.word	0x00000001
        /*0064*/ 	.word	0x00000001


	//----- nvinfo : EIATTR_CRS_STACK_SIZE
	.align		4
.L_4377:
        /*0068*/ 	.byte	0x04, 0x1e
        /*006a*/ 	.short	(.L_4379 - .L_4378)
.L_4378:
        /*006c*/ 	.word	0x00000000


	//----- nvinfo : EIATTR_CBANK_PARAM_SIZE
	.align		4
.L_4379:
        /*0070*/ 	.byte	0x03, 0x19
        /*0072*/ 	.short	0x0020


	//----- nvinfo : EIATTR_PARAM_CBANK
	.align		4
        /*0074*/ 	.byte	0x04, 0x0a
        /*0076*/ 	.short	(.L_4381 - .L_4380)
	.align		4
.L_4380:
        /*0078*/ 	.word	index@(.nv.constant0._ZN2at6native29vectorized_elementwise_kernelILi8EZNS0_50_GLOBAL__N__2680c7bb_12_PowKernel_cu_7dd49032_300329pow_tensor_scalar_kernel_implIffEEvRNS_18TensorIteratorBaseET0_EUlfE1_St5arrayIPcLm2EEEEviS6_T1_)
        /*007c*/ 	.short	0x0380
        /*007e*/ 	.short	0x0020


	//----- nvinfo : EIATTR_SW_WAR
	.align		4
.L_4381:
        /*0080*/ 	.byte	0x04, 0x36
        /*0082*/ 	.short	(.L_4383 - .L_4382)
.L_4382:
        /*0084*/ 	.word	0x00000008
.L_4383:


//--------------------- .nv.info._ZN2at6native18elementwise_kernelILi128ELi4EZNS0_15gpu_kernel_implIZNS0_50_GLOBAL__N__2680c7bb_12_PowKernel_cu_7dd49032_300329pow_tensor_scalar_kernel_implIffEEvRNS_18TensorIteratorBaseET0_EUlfE0_EEvS6_RKT_EUliE_EEviT1_ --------------------------
	.section	.nv.info._ZN2at6native18elementwise_kernelILi128ELi4EZNS0_15gpu_kernel_implIZNS0_50_GLOBAL__N__2680c7bb_12_PowKernel_cu_7dd49032_300329pow_tensor_scalar_kernel_implIffEEvRNS_18TensorIteratorBaseET0_EUlfE0_EEvS6_RKT_EUliE_EEviT1_,"",@"SHT_CUDA_INFO"
	.sectionflags	@""
	.align	4


	//----- nvinfo : EIATTR_CUDA_API_VERSION
	.align		4
        /*0000*/ 	.byte	0x04, 0x37
        /*0002*/ 	.short	(.L_4385 - .L_4384)
.L_4384:
        /*0004*/ 	.word	0x00000082


	//----- nvinfo : EIATTR_KPARAM_INFO
	.align		4
.L_4385:
        /*0008*/ 	.byte	0x04, 0x17
        /*000a*/ 	.short	(.L_4387 - .L_4386)
.L_4386:
        /*000c*/ 	.word	0x00000000
        /*0010*/ 	.short	0x0001
        /*0012*/ 	.short	0x0008
        /*0014*/ 	.byte	0x00, 0xf0, 0x81, 0x08


	//----- nvinfo : EIATTR_KPARAM_INFO
	.align		4
.L_4387:
        /*0018*/ 	.byte	0x04, 0x17
        /*001a*/ 	.short	(.L_4389 - .L_4388)
.L_4388:
        /*001c*/ 	.word	0x00000000
        /*0020*/ 	.short	0x0000
        /*0022*/ 	.short	0x0000
        /*0024*/ 	.byte	0x00, 0xf0, 0x11, 0x00


	//----- nvinfo : EIATTR_SPARSE_MMA_MASK
	.align		4
.L_4389:
        /*0028*/ 	.byte	0x03, 0x50
        /*002a*/ 	.short	0x0000


	//----- nvinfo : EIATTR_MAXREG_COUNT
	.align		4
        /*002c*/ 	.byte	0x03, 0x1b
        /*002e*/ 	.short	0x0080


	//----- nvinfo : EIATTR_EXTERNS
	.align		4
        /*0030*/ 	.byte	0x04, 0x0f
        /*0032*/ 	.short	(.L_4391 - .L_4390)


	//   ....[0]....
	.align		4
.L_4390:
        /*0034*/ 	.word	index@(__assertfail)


	//----- nvinfo : EIATTR_MERCURY_ISA_VERSION
	.align		4
.L_4391:
        /*0038*/ 	.byte	0x03, 0x5f
        /*003a*/ 	.short	0x0101


	//----- nvinfo : EIATTR_VRC_CTA_INIT_COUNT
	.align		4
        /*003c*/ 	.byte	0x02, 0x4a
	.zero		1
	.zero		1


	//----- nvinfo : EIATTR_SYSCALL_OFFSETS
	.align		4
        /*0040*/ 	.byte	0x04, 0x46
        /*0042*/ 	.short	(.L_4393 - .L_4392)


	//   ....[0]....
.L_4392:
        /*0044*/ 	.word	0x000020d0


	//   ....[1]....
        /*0048*/ 	.word	0x00002ea0


	//   ....[2]....
        /*004c*/ 	.word	0x000050b0


	//   ....[3]....
        /*0050*/ 	.word	0x00005ce0


	//   ....[4]....
        /*0054*/ 	.word	0x00008000


	//   ....[5]....
        /*0058*/ 	.word	0x00008c30


	//   ....[6]....
        /*005c*/ 	.word	0x0000af60


	//   ....[7]....
        /*0060*/ 	.word	0x0000bb60


	//----- nvinfo : EIATTR_EXIT_INSTR_OFFSETS
	.align		4
.L_4393:
        /*0064*/ 	.byte	0x04, 0x1c
        /*0066*/ 	.short	(.L_4395 - .L_4394)


	//   ....[0]....
.L_4394:
        /*0068*/ 	.word	0x00008ee0


	//   ....[1]....
        /*006c*/ 	.word	0x0000b0e0


	//   ....[2]....
        /*0070*/ 	.word	0x0000b120


	//   ....[3]....
        /*0074*/ 	.word	0x0000b1b0


	//   ....[4]....
        /*0078*/ 	.word	0x0000b1e0


	//   ....[5]....
        /*007c*/ 	.word	0x0000b210


	//   ....[6]....
        /*0080*/ 	.word	0x0000b290


	//   ....[7]....
        /*0084*/ 	.word	0x0000b2c0


	//   ....[8]....
        /*0088*/ 	.word	0x0000b350


	//   ....[9]....
        /*008c*/ 	.word	0x0000b390


	//   ....[10]....
        /*0090*/ 	.word	0x0000b3d0


	//   ....[11]....
        /*0094*/ 	.word	0x0000b4a0


	//   ....[12]....
        /*0098*/ 	.word	0x0000b600


	//   ....[13]....
        /*009c*/ 	.word	0x0000b760


	//   ....[14]....
        /*00a0*/ 	.word	0x0000b8b0


	//   ....[15]....
        /*00a4*/ 	.word	0x0000b8e0


	//   ....[16]....
        /*00a8*/ 	.word	0x0000b910


	//   ....[17]....
        /*00ac*/ 	.word	0x0000b9b0


	//   ....[18]....
        /*00b0*/ 	.word	0x0000ba00


	//   ....[19]....
        /*00b4*/ 	.word	0x0000bb70


	//   ....[20]....
        /*00b8*/ 	.word	0x0000bc70


	//   ....[21]....
        /*00bc*/ 	.word	0x0000bda0


	//   ....[22]....
        /*00c0*/ 	.word	0x0000bdd0


	//----- nvinfo : EIATTR_MAX_THREADS
	.align		4
.L_4395:
        /*00c4*/ 	.byte	0x04, 0x05
        /*00c6*/ 	.short	(.L_4397 - .L_4396)
.L_4396:
        /*00c8*/ 	.word	0x00000080
        /*00cc*/ 	.word	0x00000001
        /*00d0*/ 	.word	0x00000001


	//----- nvinfo : EIATTR_CRS_STACK_SIZE
	.align		4
.L_4397:
        /*00d4*/ 	.byte	0x04, 0x1e
        /*00d6*/ 	.short	(.L_4399 - .L_4398)
.L_4398:
        /*00d8*/ 	.word	0x00000000


	//----- nvinfo : EIATTR_CBANK_PARAM_SIZE
	.align		4
.L_4399:
        /*00dc*/ 	.byte	0x03, 0x19
        /*00de*/ 	.short	0x0228


	//----- nvinfo : EIATTR_PARAM_CBANK
	.align		4
        /*00e0*/ 	.byte	0x04, 0x0a
        /*00e2*/ 	.short	(.L_4401 - .L_4400)
	.align		4
.L_4400:
        /*00e4*/ 	.word	index@(.nv.constant0._ZN2at6native18elementwise_kernelILi128ELi4EZNS0_15gpu_kernel_implIZNS0_50_GLOBAL__N__2680c7bb_12_PowKernel_cu_7dd49032_300329pow_tensor_scalar_kernel_implIffEEvRNS_18TensorIteratorBaseET0_EUlfE0_EEvS6_RKT_EUliE_EEviT1_)
        /*00e8*/ 	.short	0x0380
        /*00ea*/ 	.short	0x0228


	//----- nvinfo : EIATTR_SW_WAR
	.align		4
.L_4401:
        /*00ec*/ 	.byte	0x04, 0x36
        /*00ee*/ 	.short	(.L_4403 - .L_4402)
.L_4402:
        /*00f0*/ 	.word	0x00000008
.L_4403:


//--------------------- .nv.info._ZN2at6native27unrolled_elementwise_kernelIZNS0_50_GLOBAL__N__2680c7bb_12_PowKernel_cu_7dd49032_300329pow_tensor_scalar_kernel_implIffEEvRNS_18TensorIteratorBaseET0_EUlfE0_St5arrayIPcLm2EELi4E23TrivialOffsetCalculatorILi1EjESC_NS0_6memory12LoadWithCastILi1EEENSD_13StoreWithCastILi1EEEEEviT_S6_T2_T3_T4_T5_ --------------------------
	.section	.nv.info._ZN2at6native27unrolled_elementwise_kernelIZNS0_50_GLOBAL__N__2680c7bb_12_PowKernel_cu_7dd49032_300329pow_tensor_scalar_kernel_implIffEEvRNS_18TensorIteratorBaseET0_EUlfE0_St5arrayIPcLm2EELi4E23TrivialOffsetCalculatorILi1EjESC_NS0_6memory12LoadWithCastILi1EEENSD_13StoreWithCastILi1EEEEEviT_S6_T2_T3_T4_T5_,"",@"SHT_CUDA_INFO"
	.sectionflags	@""
	.align	4


	//----- nvinfo : EIATTR_CUDA_API_VERSION
	.align		4
        /*0000*/ 	.byte	0x04, 0x37
        /*0002*/ 	.short	(.L_4405 - .L_4404)
.L_4404:
        /*0004*/ 	.word	0x00000082


	//----- nvinfo : EIATTR_KPARAM_INFO
	.align		4
.L_4405:
        /*0008*/ 	.byte	0x04, 0x17
        /*000a*/ 	.short	(.L_4407 - .L_4406)
.L_4406:
        /*000c*/ 	.word	0x00000000
        /*0010*/ 	.short	0x0006
        /*0012*/ 	.short	0x002c
        /*0014*/ 	.byte	0x00, 0xf0, 0x21, 0x00


	//----- nvinfo : EIATTR_KPARAM_INFO
	.align		4
.L_4407:
        /*0018*/ 	.byte	0x04, 0x17
        /*001a*/ 	.short	(.L_4409 - .L_4408)
.L_4408:
        /*001c*/ 	.word	0x00000000
        /*0020*/ 	.short	0x0005
        /*0022*/ 	.short	0x0024
        /*0024*/ 	.byte	0x00, 0xf0, 0x21, 0x00


	//----- nvinfo : EIATTR_KPARAM_INFO
	.align		4
.L_4409:
        /*0028*/ 	.byte	0x04, 0x17
        /*002a*/ 	.short	(.L_4411 - .L_4410)
.L_4410:
        /*002c*/ 	.word	0x00000000
        /*0030*/ 	.short	0x0004
        /*0032*/ 	.short	0x0021
        /*0034*/ 	.byte	0x00, 0xf0, 0x05, 0x00


	//----- nvinfo : EIATTR_KPARAM_INFO
	.align		4
.L_4411:
        /*0038*/ 	.byte	0x04, 0x17
        /*003a*/ 	.short	(.L_4413 - .L_4412)
.L_4412:
        /*003c*/ 	.word	0x00000000
        /*0040*/ 	.short	0x0003
        /*0042*/ 	.short	0x0020
        /*0044*/ 	.byte	0x00, 0xf0, 0x05, 0x00


	//----- nvinfo : EIATTR_KPARAM_INFO
	.align		4
.L_4413:
        /*0048*/ 	.byte	0x04, 0x17
        /*004a*/ 	.short	(.L_4415 - .L_4414)
.L_4414:
        /*004c*/ 	.word	0x00000000
        /*0050*/ 	.short	0x0002
        /*0052*/ 	.short	0x0010
        /*0054*/ 	.byte	0x00, 0xf0, 0x41, 0x00


	//----- nvinfo : EIATTR_KPARAM_INFO
	.align		4
.L_4415:
        /*0058*/ 	.byte	0x04, 0x17
        /*005a*/ 	.short	(.L_4417 - .L_4416)
.L_4416:
        /*005c*/ 	.word	0x00000000
        /*0060*/ 	.short	0x0001
        /*0062*/ 	.short	0x0008
        /*0064*/ 	.byte	0x00, 0xf0, 0x21, 0x00


	//----- nvinfo : EIATTR_KPARAM_INFO
	.align		4
.L_4417:
        /*0068*/ 	.byte	0x04, 0x17
        /*006a*/ 	.short	(.L_4419 - .L_4418)
.L_4418:
        /*006c*/ 	.word	0x00000000
        /*0070*/ 	.short	0x0000
        /*0072*/ 	.short	0x0000
        /*0074*/ 	.byte	0x00, 0xf0, 0x11, 0x00


	//----- nvinfo : EIATTR_SPARSE_MMA_MASK
	.align		4
.L_4419:
        /*0078*/ 	.byte	0x03, 0x50
        /*007a*/ 	.short	0x0000


	//----- nvinfo : EIATTR_MAXREG_COUNT
	.align		4
        /*007c*/ 	.byte	0x03, 0x1b
        /*007e*/ 	.short	0x00ff


	//----- nvinfo : EIATTR_EXTERNS
	.align		4
        /*0080*/ 	.byte	0x04, 0x0f
        /*0082*/ 	.short	(.L_4421 - .L_4420)


	//   ....[0]....
	.align		4
.L_4420:
        /*0084*/ 	.word	index@(__assertfail)


	//----- nvinfo : EIATTR_MERCURY_ISA_VERSION
	.align		4
.L_4421:
        /*0088*/ 	.byte	0x03, 0x5f
        /*008a*/ 	.short	0x0101


	//----- nvinfo : EIATTR_VRC_CTA_INIT_COUNT
	.align		4
        /*008c*/ 	.byte	0x02, 0x4a
	.zero		1
	.zero		1


	//----- nvinfo : EIATTR_SYSCALL_OFFSETS
	.align		4
        /*0090*/ 	.byte	0x04, 0x46
        /*0092*/ 	.short	(.L_4423 - .L_4422)


	//   ....[0]....
.L_4422:
        /*0094*/ 	.word	0x00000de0


	//   ....[1]....
        /*0098*/ 	.word	0x00001ce0


	//   ....[2]....
        /*009c*/ 	.word	0x00002b70


	//   ....[3]....
        /*00a0*/ 	.word	0x000039d0


	//   ....[4]....
        /*00a4*/ 	.word	0x00004810


	//   ....[5]....
        /*00a8*/ 	.word	0x00005560


	//   ....[6]....
        /*00ac*/ 	.word	0x000063e0


	//   ....[7]....
        /*00b0*/ 	.word	0x00007240


	//----- nvinfo : EIATTR_EXIT_INSTR_OFFSETS
	.align		4
.L_4423:
        /*00b4*/ 	.byte	0x04, 0x1c
        /*00b6*/ 	.short	(.L_4425 - .L_4424)


	//   ....[0]....
.L_4424:
        /*00b8*/ 	.word	0x00006680


	//   ....[1]....
        /*00bc*/ 	.word	0x000067c0


	//   ....[2]....
        /*00c0*/ 	.word	0x00006800


	//   ....[3]....
        /*00c4*/ 	.word	0x00006890


	//   ....[4]....
        /*00c8*/ 	.word	0x000068c0


	//   ....[5]....
        /*00cc*/ 	.word	0x000068f0


	//   ....[6]....
        /*00d0*/ 	.word	0x00006970


	//   ....[7]....
        /*00d4*/ 	.word	0x000069a0


	//   ....[8]....
        /*00d8*/ 	.word	0x00006a30


	//   ....[9]....
        /*00dc*/ 	.word	0x00006a70


	//   ....[10]....
        /*00e0*/ 	.word	0x00006ab0


	//   ....[11]....
        /*00e4*/ 	.word	0x00006b80


	//   ....[12]....
        /*00e8*/ 	.word	0x00006ce0


	//   ....[13]....
        /*00ec*/ 	.word	0x00006e40


	//   ....[14]....
        /*00f0*/ 	.word	0x00006f90


	//   ....[15]....
        /*00f4*/ 	.word	0x00006fc0


	//   ....[16]....
        /*00f8*/ 	.word	0x00006ff0


	//   ....[17]....
        /*00fc*/ 	.word	0x00007090


	//   ....[18]....
        /*0100*/ 	.word	0x000070e0


	//   ....[19]....
        /*0104*/ 	.word	0x00007250


	//   ....[20]....
        /*0108*/ 	.word	0x00007350


	//   ....[21]....
        /*010c*/ 	.word	0x00007480


	//   ....[22]....
        /*0110*/ 	.word	0x000074b0


	//----- nvinfo : EIATTR_MAX_THREADS
	.align		4
.L_4425:
        /*0114*/ 	.byte	0x04, 0x05
        /*0116*/ 	.short	(.L_4427 - .L_4426)
.L_4426:
        /*0118*/ 	.word	0x00000080
        /*011c*/ 	.word	0x00000001
        /*0120*/ 	.word	0x00000001


	//----- nvinfo : EIATTR_CRS_STACK_SIZE
	.align		4
.L_4427:
        /*0124*/ 	.byte	0x04, 0x1e
        /*0126*/ 	.short	(.L_4429 - .L_4428)
.L_4428:
        /*0128*/ 	.word	0x00000000


	//----- nvinfo : EIATTR_CBANK_PARAM_SIZE
	.align		4
.L_4429:
        /*012c*/ 	.byte	0x03, 0x19
        /*012e*/ 	.short	0x0034


	//----- nvinfo : EIATTR_PARAM_CBANK
	.align		4
        /*0130*/ 	.byte	0x04, 0x0a
        /*0132*/ 	.short	(.L_4431 - .L_4430)
	.align		4
.L_4430:
        /*0134*/ 	.word	index@(.nv.constant0._ZN2at6native27unrolled_elementwise_kernelIZNS0_50_GLOBAL__N__2680c7bb_12_PowKernel_cu_7dd49032_300329pow_tensor_scalar_kernel_implIffEEvRNS_18TensorIteratorBaseET0_EUlfE0_St5arrayIPcLm2EELi4E23TrivialOffsetCalculatorILi1EjESC_NS0_6memory12LoadWithCastILi1EEENSD_13StoreWithCastILi1EEEEEviT_S6_T2_T3_T4_T5_)
        /*0138*/ 	.short	0x0380
        /*013a*/ 	.short	0x0034


	//----- nvinfo : EIATTR_SW_WAR
	.align		4
.L_4431:
        /*013c*/ 	.byte	0x04, 0x36
        /*013e*/ 	.short	(.L_4433 - .L_4432)
.L_4432:
        /*0140*/ 	.word	0x00000008
.L_4433:


//--------------------- .nv.info._ZN2at6native18elementwise_kernelILi128ELi2EZNS0_22gpu_kernel_impl_nocastIZNS0_50_GLOBAL__N__2680c7bb_12_PowKernel_cu_7dd49032_300329pow_tensor_scalar_kernel_implIffEEvRNS_18TensorIteratorBaseET0_EUlfE0_EEvS6_RKT_EUliE_EEviT1_ --------------------------
	.section	.nv.info._ZN2at6native18elementwise_kernelILi128ELi2EZNS0_22gpu_kernel_impl_nocastIZNS0_50_GLOBAL__N__2680c7bb_12_PowKernel_cu_7dd49032_300329pow_tensor_scalar_kernel_implIffEEvRNS_18TensorIteratorBaseET0_EUlfE0_EEvS6_RKT_EUliE_EEviT1_,"",@"SHT_CUDA_INFO"
	.sectionflags	@""
	.align	4


	//----- nvinfo : EIATTR_CUDA_API_VERSION
	.align		4
        /*0000*/ 	.byte	0x04, 0x37
        /*0002*/ 	.short	(.L_4435 - .L_4434)
.L_4434:
        /*0004*/ 	.word	0x00000082


	//----- nvinfo : EIATTR_KPARAM_INFO
	.align		4
.L_4435:
        /*0008*/ 	.byte	0x04, 0x17
        /*000a*/ 	.short	(.L_4437 - .L_4436)
.L_4436:
        /*000c*/ 	.word	0x00000000
        /*0010*/ 	.short	0x0001
        /*0012*/ 	.short	0x0008
        /*0014*/ 	.byte	0x00, 0xf0, 0x61, 0x08


	//----- nvinfo : EIATTR_KPARAM_INFO
	.align		4
.L_4437:
        /*0018*/ 	.byte	0x04, 0x17
        /*001a*/ 	.short	(.L_4439 - .L_4438)
.L_4438:
        /*001c*/ 	.word	0x00000000
        /*0020*/ 	.short	0x0000
        /*0022*/ 	.short	0x0000
        /*0024*/ 	.byte	0x00, 0xf0, 0x11, 0x00


	//----- nvinfo : EIATTR_SPARSE_MMA_MASK
	.align		4
.L_4439:
        /*0028*/ 	.byte	0x03, 0x50
        /*002a*/ 	.short	0x0000


	//----- nvinfo : EIATTR_MAXREG_COUNT
	.align		4
        /*002c*/ 	.byte	0x03, 0x1b
        /*002e*/ 	.short	0x0080


	//----- nvinfo : EIATTR_MERCURY_ISA_VERSION
	.align		4
        /*0030*/ 	.byte	0x03, 0x5f
        /*0032*/ 	.short	0x0101


	//----- nvinfo : EIATTR_VRC_CTA_INIT_COUNT
	.align		4
        /*0034*/ 	.byte	0x02, 0x4a
	.zero		1
	.zero		1


	//----- nvinfo : EIATTR_EXIT_INSTR_OFFSETS
	.align		4
        /*0038*/ 	.byte	0x04, 0x1c
        /*003a*/ 	.short	(.L_4441 - .L_4440)


	//   ....[0]....
.L_4440:
        /*003c*/ 	.word	0x00000160


	//   ....[1]....
        /*0040*/ 	.word	0x000001d0


	//   ....[2]....
        /*0044*/ 	.word	0x000015b0


	//   ....[3]....
        /*0048*/ 	.word	0x000028f0


	//----- nvinfo : EIATTR_MAX_THREADS
	.align		4
.L_4441:
        /*004c*/ 	.byte	0x04, 0x05
        /*004e*/ 	.short	(.L_4443 - .L_4442)
.L_4442:
        /*0050*/ 	.word	0x00000080
        /*0054*/ 	.word	0x00000001
        /*0058*/ 	.word	0x00000001


	//----- nvinfo : EIATTR_CRS_STACK_SIZE
	.align		4
.L_4443:
        /*005c*/ 	.byte	0x04, 0x1e
        /*005e*/ 	.short	(.L_4445 - .L_4444)
.L_4444:
        /*0060*/ 	.word	0x00000000


	//----- nvinfo : EIATTR_CBANK_PARAM_SIZE
	.align		4
.L_4445:
        /*0064*/ 	.byte	0x03, 0x19
        /*0066*/ 	.short	0x0220


	//----- nvinfo : EIATTR_PARAM_CBANK
	.align		4
        /*0068*/ 	.byte	0x04, 0x0a
        /*006a*/ 	.short	(.L_4447 - .L_4446)
	.align		4
.L_4446:
        /*006c*/ 	.word	index@(.nv.constant0._ZN2at6native18elementwise_kernelILi128ELi2EZNS0_22gpu_kernel_impl_nocastIZNS0_50_GLOBAL__N__2680c7bb_12_PowKernel_cu_7dd49032_300329pow_tensor_scalar_kernel_implIffEEvRNS_18TensorIteratorBaseET0_EUlfE0_EEvS6_RKT_EUliE_EEviT1_)
        /*0070*/ 	.short	0x0380
        /*0072*/ 	.short	0x0220


	//----- nvinfo : EIATTR_SW_WAR
	.align		4
.L_4447:
        /*0074*/ 	.byte	0x04, 0x36
        /*0076*/ 	.short	(.L_4449 - .L_4448)
.L_4448:
        /*0078*/ 	.word	0x00000008
.L_4449:


//--------------------- .nv.info._ZN2at6native27unrolled_elementwise_kernelIZNS0_50_GLOBAL__N__2680c7bb_12_PowKernel_cu_7dd49032_300329pow_tensor_scalar_kernel_implIffEEvRNS_18TensorIteratorBaseET0_EUlfE0_St5arrayIPcLm2EELi4E23TrivialOffsetCalculatorILi1EjESC_NS0_6memory15LoadWithoutCastENSD_16StoreWithoutCastEEEviT_S6_T2_T3_T4_T5_ --------------------------
	.section	.nv.info._ZN2at6native27unrolled_elementwise_kernelIZNS0_50_GLOBAL__N__2680c7bb_12_PowKernel_cu_7dd49032_300329pow_tensor_scalar_kernel_implIffEEvRNS_18TensorIteratorBaseET0_EUlfE0_St5arrayIPcLm2EELi4E23TrivialOffsetCalculatorILi1EjESC_NS0_6memory15LoadWithoutCastENSD_16StoreWithoutCastEEEviT_S6_T2_T3_T4_T5_,"",@"SHT_CUDA_INFO"
	.sectionflags	@""
	.align	4


	//----- nvinfo : EIATTR_CUDA_API_VERSION
	.align		4
        /*0000*/ 	.byte	0x04, 0x37
        /*0002*/ 	.short	(.L_4451 - .L_4450)
.L_4450:
        /*0004*/ 	.word	0x00000082


	//----- nvinfo : EIATTR_KPARAM_INFO
	.align		4
.L_4451:
        /*0008*/ 	.byte	0x04, 0x17
        /*000a*/ 	.short	(.L_4453 - .L_4452)
.L_4452:
        /*000c*/ 	.word	0x00000000
        /*0010*/ 	.short	0x0006
        /*0012*/ 	.short	0x0023
        /*0014*/ 	.byte	0x00, 0xf0, 0x05, 0x00


	//----- nvinfo : EIATTR_KPARAM_INFO
	.align		4
.L_4453:
        /*0018*/ 	.byte	0x04, 0x17
        /*001a*/ 	.short	(.L_4455 - .L_4454)
.L_4454:
        /*001c*/ 	.word	0x00000000
        /*0020*/ 	.short	0x0005
        /*0022*/ 	.short	0x0022
        /*0024*/ 	.byte	0x00, 0xf0, 0x05, 0x00


	//----- nvinfo : EIATTR_KPARAM_INFO
	.align		4
.L_4455:
        /*0028*/ 	.byte	0x04, 0x17
        /*002a*/ 	.short	(.L_4457 - .L_4456)
.L_4456:
        /*002c*/ 	.word	0x00000000
        /*0030*/ 	.short	0x0004
        /*0032*/ 	.short	0x0021
        /*0034*/ 	.byte	0x00, 0xf0, 0x05, 0x00


	//----- nvinfo : EIATTR_KPARAM_INFO
	.align		4
.L_4457:
        /*0038*/ 	.byte	0x04, 0x17
        /*003a*/ 	.short	(.L_4459 - .L_4458)
.L_4458:
        /*003c*/ 	.word	0x00000000
        /*0040*/ 	.short	0x0003
        /*0042*/ 	.short	0x0020
        /*0044*/ 	.byte	0x00, 0xf0, 0x05, 0x00


	//----- nvinfo : EIATTR_KPARAM_INFO
	.align		4
.L_4459:
        /*0048*/ 	.byte	0x04, 0x17
        /*004a*/ 	.short	(.L_4461 - .L_4460)
.L_4460:
        /*004c*/ 	.word	0x00000000
        /*0050*/ 	.short	0x0002
        /*0052*/ 	.short	0x0010
        /*0054*/ 	.byte	0x00, 0xf0, 0x41, 0x00


	//----- nvinfo : EIATTR_KPARAM_INFO
	.align		4
.L_4461:
        /*0058*/ 	.byte	0x04, 0x17
        /*005a*/ 	.short	(.L_4463 - .L_4462)
.L_4462:
        /*005c*/ 	.word	0x00000000
        /*0060*/ 	.short	0x0001
        /*0062*/ 	.short	0x0008
        /*0064*/ 	.byte	0x00, 0xf0, 0x21, 0x00


	//----- nvinfo : EIATTR_KPARAM_INFO
	.align		4
.L_4463:
        /*0068*/ 	.byte	0x04, 0x17
        /*006a*/ 	.short	(.L_4465 - .L_4464)
.L_4464:
        /*006c*/ 	.word	0x00000000
        /*0070*/ 	.short	0x0000
        /*0072*/ 	.short	0x0000
        /*0074*/ 	.byte	0x00, 0xf0, 0x11, 0x00


	//----- nvinfo : EIATTR_SPARSE_MMA_MASK
	.align		4
.L_4465:
        /*0078*/ 	.byte	0x03, 0x50
        /*007a*/ 	.short	0x0000


	//----- nvinfo : EIATTR_MAXREG_COUNT
	.align		4
        /*007c*/ 	.byte	0x03, 0x1b
        /*007e*/ 	.short	0x00ff


	//----- nvinfo : EIATTR_MERCURY_ISA_VERSION
	.align		4
        /*0080*/ 	.byte	0x03, 0x5f
        /*0082*/ 	.short	0x0101


	//----- nvinfo : EIATTR_VRC_CTA_INIT_COUNT
	.align		4
        /*0084*/ 	.byte	0x02, 0x4a
	.zero		1
	.zero		1


	//----- nvinfo : EIATTR_EXIT_INSTR_OFFSETS
	.align		4
        /*0088*/ 	.byte	0x04, 0x1c
        /*008a*/ 	.short	(.L_4467 - .L_4466)


	//   ....[0]....
.L_4466:
        /*008c*/ 	.word	0x00000420


	//   ....[1]....
        /*0090*/ 	.word	0x00000490


	//----- nvinfo : EIATTR_MAX_THREADS
	.align		4
.L_4467:
        /*0094*/ 	.byte	0x04, 0x05
        /*0096*/ 	.short	(.L_4469 - .L_4468)
.L_4468:
        /*0098*/ 	.word	0x00000080
        /*009c*/ 	.word	0x00000001
        /*00a0*/ 	.word	0x00000001


	//----- nvinfo : EIATTR_CRS_STACK_SIZE
	.align		4
.L_4469:
        /*00a4*/ 	.byte	0x04, 0x1e
        /*00a6*/ 	.short	(.L_4471 - .L_4470)
.L_4470:
        /*00a8*/ 	.word	0x00000000


	//----- nvinfo : EIATTR_CBANK_PARAM_SIZE
	.align		4
.L_4471:
        /*00ac*/ 	.byte	0x03, 0x19
        /*00ae*/ 	.short	0x0024


	//----- nvinfo : EIATTR_PARAM_CBANK
	.align		4
        /*00b0*/ 	.byte	0x04, 0x0a
        /*00b2*/ 	.short	(.L_4473 - .L_4472)
	.align		4
.L_4472:
        /*00b4*/ 	.word	index@(.nv.constant0._ZN2at6native27unrolled_elementwise_kernelIZNS0_50_GLOBAL__N__2680c7bb_12_PowKernel_cu_7dd49032_300329pow_tensor_scalar_kernel_implIffEEvRNS_18TensorIteratorBaseET0_EUlfE0_St5arrayIPcLm2EELi4E23TrivialOffsetCalculatorILi1EjESC_NS0_6memory15LoadWithoutCastENSD_16StoreWithoutCastEEEviT_S6_T2_T3_T4_T5_)
        /*00b8*/ 	.short	0x0380
        /*00ba*/ 	.short	0x0024


	//----- nvinfo : EIATTR_SW_WAR
	.align		4
.L_4473:
        /*00bc*/ 	.byte	0x04, 0x36
        /*00be*/ 	.short	(.L_4475 - .L_4474)
.L_4474:
        /*00c0*/ 	.word	0x00000008
.L_4475:


//--------------------- .nv.info._ZN2at6native29vectorized_elementwise_kernelILi2EZNS0_50_GLOBAL__N__2680c7bb_12_PowKernel_cu_7dd49032_300329pow_tensor_scalar_kernel_implIffEEvRNS_18TensorIteratorBaseET0_EUlfE0_St5arrayIPcLm2EEEEviS6_T1_ --------------------------
	.section	.nv.info._ZN2at6native29vectorized_elementwise_kernelILi2EZNS0_50_GLOBAL__N__2680c7bb_12_PowKernel_cu_7dd49032_300329pow_tensor_scalar_kernel_implIffEEvRNS_18TensorIteratorBaseET0_EUlfE0_St5arrayIPcLm2EEEEviS6_T1_,"",@"SHT_CUDA_INFO"
	.sectionflags	@""
	.align	4


	//----- nvinfo : EIATTR_CUDA_API_VERSION
	.align		4
        /*0000*/ 	.byte	0x04, 0x37
        /*0002*/ 	.short	(.L_4477 - .L_4476)
.L_4476:
        /*0004*/ 	.word	0x00000082


	//----- nvinfo : EIATTR_KPARAM_INFO
	.align		4
.L_4477:
        /*0008*/ 	.byte	0x04, 0x17
        /*000a*/ 	.short	(.L_4479 - .L_4478)
.L_4478:
        /*000c*/ 	.word	0x00000000
        /*0010*/ 	.short	0x0002
        /*0012*/ 	.short	0x0010
        /*0014*/ 	.byte	0x00, 0xf0, 0x41, 0x00


	//----- nvinfo : EIATTR_KPARAM_INFO
	.align		4
.L_4479:
        /*0018*/ 	.byte	0x04, 0x17
        /*001a*/ 	.short	(.L_4481 - .L_4480)
.L_4480:
        /*001c*/ 	.word	0x00000000
        /*0020*/ 	.short	0x0001
        /*0022*/ 	.short	0x0008
        /*0024*/ 	.byte	0x00, 0xf0, 0x21, 0x00


	//----- nvinfo : EIATTR_KPARAM_INFO
	.align		4
.L_4481:
        /*0028*/ 	.byte	0x04, 0x17
        /*002a*/ 	.short	(.L_4483 - .L_4482)
.L_4482:
        /*002c*/ 	.word	0x00000000
        /*0030*/ 	.short	0x0000
        /*0032*/ 	.short	0x0000
        /*0034*/ 	.byte	0x00, 0xf0, 0x11, 0x00


	//----- nvinfo : EIATTR_SPARSE_MMA_MASK
	.align		4
.L_4483:
        /*0038*/ 	.byte	0x03, 0x50
        /*003a*/ 	.short	0x0000


	//----- nvinfo : EIATTR_MAXREG_COUNT
	.align		4
        /*003c*/ 	.byte	0x03, 0x1b
        /*003e*/ 	.short	0x00ff


	//----- nvinfo : EIATTR_MERCURY_ISA_VERSION
	.align		4
        /*0040*/ 	.byte	0x03, 0x5f
        /*0042*/ 	.short	0x0101


	//----- nvinfo : EIATTR_VRC_CTA_INIT_COUNT
	.align		4
        /*0044*/ 	.byte	0x02, 0x4a
	.zero		1
	.zero		1


	//----- nvinfo : EIATTR_EXIT_INSTR_OFFSETS
	.align		4
        /*0048*/ 	.byte	0x04, 0x1c
        /*004a*/ 	.short	(.L_4485 - .L_4484)


	//   ....[0]....
.L_4484:
        /*004c*/ 	.word	0x00000850


	//   ....[1]....
        /*0050*/ 	.word	0x000008c0


	//   ....[2]....
        /*0054*/ 	.word	0x00000ac0


	//----- nvinfo : EIATTR_MAX_THREADS
	.align		4
.L_4485:
        /*0058*/ 	.byte	0x04, 0x05
        /*005a*/ 	.short	(.L_4487 - .L_4486)
.L_4486:
        /*005c*/ 	.word	0x00000080
        /*0060*/ 	.word	0x00000001
        /*0064*/ 	.word	0x00000001


	//----- nvinfo : EIATTR_CRS_STACK_SIZE
	.align		4
.L_4487:
        /*0068*/ 	.byte	0x04, 0x1e
        /*006a*/ 	.short	(.L_4489 - .L_4488)
.L_4488:
        /*006c*/ 	.word	0x00000000


	//----- nvinfo : EIATTR_CBANK_PARAM_SIZE
	.align		4
.L_4489:
        /*0070*/ 	.byte	0x03, 0x19
        /*0072*/ 	.short	0x0020


	//----- nvinfo : EIATTR_PARAM_CBANK
	.align		4
        /*0074*/ 	.byte	0x04, 0x0a
        /*0076*/ 	.short	(.L_4491 - .L_4490)
	.align		4
.L_4490:
        /*0078*/ 	.word	index@(.nv.constant0._ZN2at6native29vectorized_elementwise_kernelILi2EZNS0_50_GLOBAL__N__2680c7bb_12_PowKernel_cu_7dd49032_300329pow_tensor_scalar_kernel_implIffEEvRNS_18TensorIteratorBaseET0_EUlfE0_St5arrayIPcLm2EEEEviS6_T1_)
        /*007c*/ 	.short	0x0380
        /*007e*/ 	.short	0x0020


	//----- nvinfo : EIATTR_SW_WAR
	.align		4
.L_4491:
        /*0080*/ 	.byte	0x04, 0x36
        /*0082*/ 	.short	(.L_4493 - .L_4492)
.L_4492:
        /*0084*/ 	.word	0x00000008
.L_4493:


//--------------------- .nv.info._ZN2at6native29vectorized_elementwise_kernelILi4EZNS0_50_GLOBAL__N__2680c7bb_12_PowKernel_cu_7dd49032_300329pow_tensor_scalar_kernel_implIffEEvRNS_18TensorIteratorBaseET0_EUlfE0_St5arrayIPcLm2EEEEviS6_T1_ --------------------------
	.section	.nv.info._ZN2at6native29vectorized_elementwise_kernelILi4EZNS0_50_GLOBAL__N__2680c7bb_12_PowKernel_cu_7dd49032_300329pow_tensor_scalar_kernel_implIffEEvRNS_18TensorIteratorBaseET0_EUlfE0_St5arrayIPcLm2EEEEviS6_T1_,"",@"SHT_CUDA_INFO"
	.sectionflags	@""
	.align	4


	//----- nvinfo : EIATTR_CUDA_API_VERSION
	.align		4
        /*0000*/ 	.byte	0x04, 0x37
        /*0002*/ 	.short	(.L_4495 - .L_4494)
.L_4494:
        /*0004*/ 	.word	0x00000082


	//----- nvinfo : EIATTR_KPARAM_INFO
	.align		4
.L_4495:
        /*0008*/ 	.byte	0x04, 0x17
        /*000a*/ 	.short	(.L_4497 - .L_4496)
.L_4496:
        /*000c*/ 	.word	0x00000000
        /*0010*/ 	.short	0x0002
        /*0012*/ 	.short	0x0010
        /*0014*/ 	.byte	0x00, 0xf0, 0x41, 0x00


	//----- nvinfo : EIATTR_KPARAM_INFO
	.align		4
.L_4497:
        /*0018*/ 	.byte	0x04, 0x17
        /*001a*/ 	.short	(.L_4499 - .L_4498)
.L_4498:
        /*001c*/ 	.word	0x00000000
        /*0020*/ 	.short	0x0001
        /*0022*/ 	.short	0x0008
        /*0024*/ 	.byte	0x00, 0xf0, 0x21, 0x00


	//----- nvinfo : EIATTR_KPARAM_INFO
	.align		4
.L_4499:
        /*0028*/ 	.byte	0x04, 0x17
        /*002a*/ 	.short	(.L_4501 - .L_4500)
.L_4500:
        /*002c*/ 	.word	0x00000000
        /*0030*/ 	.short	0x0000
        /*0032*/ 	.short	0x0000
        /*0034*/ 	.byte	0x00, 0xf0, 0x11, 0x00


	//----- nvinfo : EIATTR_SPARSE_MMA_MASK
	.align		4
.L_4501:
        /*0038*/ 	.byte	0x03, 0x50
        /*003a*/ 	.short	0x0000


	//----- nvinfo : EIATTR_MAXREG_COUNT
	.align		4
        /*003c*/ 	.byte	0x03, 0x1b
        /*003e*/ 	.short	0x00ff


	//----- nvinfo : EIATTR_MERCURY_ISA_VERSION
	.align		4
        /*0040*/ 	.byte	0x03, 0x5f
        /*0042*/ 	.short	0x0101


	//----- nvinfo : EIATTR_VRC_CTA_INIT_COUNT
	.align		4
        /*0044*/ 	.byte	0x02, 0x4a
	.zero		1
	.zero		1


	//----- nvinfo : EIATTR_EXIT_INSTR_OFFSETS
	.align		4
        /*0048*/ 	.byte	0x04, 0x1c
        /*004a*/ 	.short	(.L_4503 - .L_4502)


	//   ....[0]....
.L_4502:
        /*004c*/ 	.word	0x00000850


	//   ....[1]....
        /*0050*/ 	.word	0x000008c0


	//   ....[2]....
        /*0054*/ 	.word	0x00000a80


	//----- nvinfo : EIATTR_MAX_THREADS
	.align		4
.L_4503:
        /*0058*/ 	.byte	0x04, 0x05
        /*005a*/ 	.short	(.L_4505 - .L_4504)
.L_4504:
        /*005c*/ 	.word	0x00000080
        /*0060*/ 	.word	0x00000001
        /*0064*/ 	.word	0x00000001


	//----- nvinfo : EIATTR_CRS_STACK_SIZE
	.align		4
.L_4505:
        /*0068*/ 	.byte	0x04, 0x1e
        /*006a*/ 	.short	(.L_4507 - .L_4506)
.L_4506:
        /*006c*/ 	.word	0x00000000


	//----- nvinfo : EIATTR_CBANK_PARAM_SIZE
	.align		4
.L_4507:
        /*0070*/ 	.byte	0x03, 0x19
        /*0072*/ 	.short	0x0020


	//----- nvinfo : EIATTR_PARAM_CBANK
	.align		4
        /*0074*/ 	.byte	0x04, 0x0a
        /*0076*/ 	.short	(.L_4509 - .L_4508)
	.align		4
.L_4508:
        /*0078*/ 	.word	index@(.nv.constant0._ZN2at6native29vectorized_elementwise_kernelILi4EZNS0_50_GLOBAL__N__2680c7bb_12_PowKernel_cu_7dd49032_300329pow_tensor_scalar_kernel_implIffEEvRNS_18TensorIteratorBaseET0_EUlfE0_St5arrayIPcLm2EEEEviS6_T1_)
        /*007c*/ 	.short	0x0380
        /*007e*/ 	.short	0x0020


	//----- nvinfo : EIATTR_SW_WAR
	.align		4
.L_4509:
        /*0080*/ 	.byte	0x04, 0x36
        /*0082*/ 	.short	(.L_4511 - .L_4510)
.L_4510:
        /*0084*/ 	.word	0x00000008
.L_4511:


//--------------------- .nv.info._ZN2at6native29vectorized_elementwise_kernelILi8EZNS0_50_GLOBAL__N__2680c7bb_12_PowKernel_cu_7dd49032_300329pow_tensor_scalar_kernel_implIffEEvRNS_18TensorIteratorBaseET0_EUlfE0_St5arrayIPcLm2EEEEviS6_T1_ --------------------------
	.section	.nv.info._ZN2at6native29vectorized_elementwise_kernelILi8EZNS0_50_GLOBAL__N__2680c7bb_12_PowKernel_cu_7dd49032_300329pow_tensor_scalar_kernel_implIffEEvRNS_18TensorIteratorBaseET0_EUlfE0_St5arrayIPcLm2EEEEviS6_T1_,"",@"SHT_CUDA_INFO"
	.sectionflags	@""
	.align	4


	//----- nvinfo : EIATTR_CUDA_API_VERSION
	.align		4
        /*0000*/ 	.byte	0x04, 0x37
        /*0002*/ 	.short	(.L_4513 - .L_4512)
.L_4512:
        /*0004*/ 	.word	0x00000082


	//----- nvinfo : EIATTR_KPARAM_INFO
	.align		4
.L_4513:
        /*0008*/ 	.byte	0x04, 0x17
        /*000a*/ 	.short	(.L_4515 - .L_4514)
.L_4514:
        /*000c*/ 	.word	0x00000000
        /*0010*/ 	.short	0x0002
        /*0012*/ 	.short	0x0010
        /*0014*/ 	.byte	0x00, 0xf0, 0x41, 0x00


	//----- nvinfo : EIATTR_KPARAM_INFO
	.align		4
.L_4515:
        /*0018*/ 	.byte	0x04, 0x17
        /*001a*/ 	.short	(.L_4517 - .L_4516)
.L_4516:
        /*001c*/ 	.word	0x00000000
        /*0020*/ 	.short	0x0001
        /*0022*/ 	.short	0x0008
        /*0024*/ 	.byte	0x00, 0xf0, 0x21, 0x00


	//----- nvinfo : EIATTR_KPARAM_INFO
	.align		4
.L_4517:
        /*0028*/ 	.byte	0x04, 0x17
        /*002a*/ 	.short	(.L_4519 - .L_4518)
.L_4518:
        /*002c*/ 	.word	0x00000000
        /*0030*/ 	.short	0x0000
        /*0032*/ 	.short	0x0000
        /*0034*/ 	.byte	0x00, 0xf0, 0x11, 0x00


	//----- nvinfo : EIATTR_SPARSE_MMA_MASK
	.align		4
.L_4519:
        /*0038*/ 	.byte	0x03, 0x50
        /*003a*/ 	.short	0x0000


	//----- nvinfo : EIATTR_MAXREG_COUNT
	.align		4
        /*003c*/ 	.byte	0x03, 0x1b
        /*003e*/ 	.short	0x00ff


	//----- nvinfo : EIATTR_MERCURY_ISA_VERSION
	.align		4
        /*0040*/ 	.byte	0x03, 0x5f
        /*0042*/ 	.short	0x0101


	//----- nvinfo : EIATTR_VRC_CTA_INIT_COUNT
	.align		4
        /*0044*/ 	.byte	0x02, 0x4a
	.zero		1
	.zero		1


	//----- nvinfo : EIATTR_EXIT_INSTR_OFFSETS
	.align		4
        /*0048*/ 	.byte	0x04, 0x1c
        /*004a*/ 	.short	(.L_4521 - .L_4520)


	//   ....[0]....
.L_4520:
        /*004c*/ 	.word	0x00000850


	//   ....[1]....
        /*0050*/ 	.word	0x000008c0


	//   ....[2]....
        /*0054*/ 	.word	0x00000a60


	//----- nvinfo : EIATTR_MAX_THREADS
	.align		4
.L_4521:
        /*0058*/ 	.byte	0x04, 0x05
        /*005a*/ 	.short	(.L_4523 - .L_4522)
.L_4522:
        /*005c*/ 	.word	0x00000080
        /*0060*/ 	.word	0x00000001
        /*0064*/ 	.word	0x00000001


	//----- nvinfo : EIATTR_CRS_STACK_SIZE
	.align		4
.L_4523:
        /*0068*/ 	.byte	0x04, 0x1e
        /*006a*/ 	.short	(.L_4525 - .L_4524)
.L_4524:
        /*006c*/ 	.word	0x00000000


	//----- nvinfo : EIATTR_CBANK_PARAM_SIZE
	.align		4
.L_4525:
        /*0070*/ 	.byte	0x03, 0x19
        /*0072*/ 	.short	0x0020


	//----- nvinfo : EIATTR_PARAM_CBANK
	.align		4
        /*0074*/ 	.byte	0x04, 0x0a
        /*0076*/ 	.short	(.L_4527 - .L_4526)
	.align		4
.L_4526:
        /*0078*/ 	.word	index@(.nv.constant0._ZN2at6native29vectorized_elementwise_kernelILi8EZNS0_50_GLOBAL__N__2680c7bb_12_PowKernel_cu_7dd49032_300329pow_tensor_scalar_kernel_implIffEEvRNS_18TensorIteratorBaseET0_EUlfE0_St5arrayIPcLm2EEEEviS6_T1_)
        /*007c*/ 	.short	0x0380
        /*007e*/ 	.short	0x0020


	//----- nvinfo : EIATTR_SW_WAR
	.align		4
.L_4527:
        /*0080*/ 	.byte	0x04, 0x36
        /*0082*/ 	.short	(.L_4529 - .L_4528)
.L_4528:
        /*0084*/ 	.word	0x00000008
.L_4529:


//--------------------- .nv.info._ZN2at6native18elementwise_kernelILi128ELi4EZNS0_15gpu_kernel_implIZNS0_50_GLOBAL__N__2680c7bb_12_PowKernel_cu_7dd49032_300329pow_tensor_scalar_kernel_implIffEEvRNS_18TensorIteratorBaseET0_EUlfE_EEvS6_RKT_EUliE_EEviT1_ --------------------------
	.section	.nv.info._ZN2at6native18elementwise_kernelILi128ELi4EZNS0_15gpu_kernel_implIZNS0_50_GLOBAL__N__2680c7bb_12_PowKernel_cu_7dd49032_300329pow_tensor_scalar_kernel_implIffEEvRNS_18TensorIteratorBaseET0_EUlfE_EEvS6_RKT_EUliE_EEviT1_,"",@"SHT_CUDA_INFO"
	.sectionflags	@""
	.align	4


	//----- nvinfo : EIATTR_CUDA_API_VERSION
	.align		4
        /*0000*/ 	.byte	0x04, 0x37
        /*0002*/ 	.short	(.L_4531 - .L_4530)
.L_4530:
        /*0004*/ 	.word	0x00000082


	//----- nvinfo : EIATTR_KPARAM_INFO
	.align		4
.L_4531:
        /*0008*/ 	.byte	0x04, 0x17
        /*000a*/ 	.short	(.L_4533 - .L_4532)
.L_4532:
        /*000c*/ 	.word	0x00000000
        /*0010*/ 	.short	0x0001
        /*0012*/ 	.short	0x0008
        /*0014*/ 	.byte	0x00, 0xf0, 0x81, 0x08


	//----- nvinfo : EIATTR_KPARAM_INFO
	.align		4
.L_4533:
        /*0018*/ 	.byte	0x04, 0x17
        /*001a*/ 	.short	(.L_4535 - .L_4534)
.L_4534:
        /*001c*/ 	.word	0x00000000
        /*0020*/ 	.short	0x0000
        /*0022*/ 	.short	0x0000
        /*0024*/ 	.byte	0x00, 0xf0, 0x11, 0x00


	//----- nvinfo : EIATTR_SPARSE_MMA_MASK
	.align		4
.L_4535:
        /*0028*/ 	.byte	0x03, 0x50
        /*002a*/ 	.short	0x0000


	//----- nvinfo : EIATTR_MAXREG_COUNT
	.align		4
        /*002c*/ 	.byte	0x03, 0x1b
        /*002e*/ 	.short	0x0080


	//----- nvinfo : EIATTR_EXTERNS
	.align		4
        /*0030*/ 	.byte	0x04, 0x0f
        /*0032*/ 	.short	(.L_4537 - .L_4536)


	//   ....[0]....
	.align		4
.L_4536:
        /*0034*/ 	.word	index@(__assertfail)


	//----- nvinfo : EIATTR_MERCURY_ISA_VERSION
	.align		4
.L_4537:
        /*0038*/ 	.byte	0x03, 0x5f
        /*003a*/ 	.short	0x0101


	//----- nvinfo : EIATTR_VRC_CTA_INIT_COUNT
	.align		4
        /*003c*/ 	.byte	0x02, 0x4a
	.zero		1
	.zero		1


	//----- nvinfo : EIATTR_SYSCALL_OFFSETS
	.align		4
        /*0040*/ 	.byte	0x04, 0x46
        /*0042*/ 	.short	(.L_4539 - .L_4538)


	//   ....[0]....
.L_4538:
        /*0044*/ 	.word	0x000020d0


	//   ....[1]....
        /*0048*/ 	.word	0x00002e90


	//   ....[2]....
        /*004c*/ 	.word	0x000050a0


	//   ....[3]....
        /*0050*/ 	.word	0x00005cc0


	//   ....[4]....
        /*0054*/ 	.word	0x00007fe0


	//   ....[5]....
        /*0058*/ 	.word	0x00008c00


	//   ....[6]....
        /*005c*/ 	.word	0x0000af30


	//   ....[7]....
        /*0060*/ 	.word	0x0000bb20


	//----- nvinfo : EIATTR_EXIT_INSTR_OFFSETS
	.align		4
.L_4539:
        /*0064*/ 	.byte	0x04, 0x1c
        /*0066*/ 	.short	(.L_4541 - .L_4540)


	//   ....[0]....
.L_4540:
        /*0068*/ 	.word	0x00008eb0


	//   ....[1]....
        /*006c*/ 	.word	0x0000b0a0


	//   ....[2]....
        /*0070*/ 	.word	0x0000b0e0


	//   ....[3]....
        /*0074*/ 	.word	0x0000b170


	//   ....[4]....
        /*0078*/ 	.word	0x0000b1a0


	//   ....[5]....
        /*007c*/ 	.word	0x0000b1d0


	//   ....[6]....
        /*0080*/ 	.word	0x0000b250


	//   ....[7]....
        /*0084*/ 	.word	0x0000b280


	//   ....[8]....
        /*0088*/ 	.word	0x0000b310


	//   ....[9]....
        /*008c*/ 	.word	0x0000b350


	//   ....[10]....
        /*0090*/ 	.word	0x0000b390


	//   ....[11]....
        /*0094*/ 	.word	0x0000b460


	//   ....[12]....
        /*0098*/ 	.word	0x0000b5c0


	//   ....[13]....
        /*009c*/ 	.word	0x0000b720


	//   ....[14]....
        /*00a0*/ 	.word	0x0000b870


	//   ....[15]....
        /*00a4*/ 	.word	0x0000b8a0


	//   ....[16]....
        /*00a8*/ 	.word	0x0000b8d0


	//   ....[17]....
        /*00ac*/ 	.word	0x0000b970


	//   ....[18]....
        /*00b0*/ 	.word	0x0000b9c0


	//   ....[19]....
        /*00b4*/ 	.word	0x0000bb30


	//   ....[20]....
        /*00b8*/ 	.word	0x0000bc30


	//   ....[21]....
        /*00bc*/ 	.word	0x0000bd60


	//   ....[22]....
        /*00c0*/ 	.word	0x0000bd90


	//----- nvinfo : EIATTR_MAX_THREADS
	.align		4
.L_4541:
        /*00c4*/ 	.byte	0x04, 0x05
        /*00c6*/ 	.short	(.L_4543 - .L_4542)
.L_4542:
        /*00c8*/ 	.word	0x00000080
        /*00cc*/ 	.word	0x00000001
        /*00d0*/ 	.word	0x00000001


	//----- nvinfo : EIATTR_CRS_STACK_SIZE
	.align		4
.L_4543:
        /*00d4*/ 	.byte	0x04, 0x1e
        /*00d6*/ 	.short	(.L_4545 - .L_4544)
.L_4544:
        /*00d8*/ 	.word	0x00000000


	//----- nvinfo : EIATTR_CBANK_PARAM_SIZE
	.align		4
.L_4545:
        /*00dc*/ 	.byte	0x03, 0x19
        /*00de*/ 	.short	0x0228


	//----- nvinfo : EIATTR_PARAM_CBANK
	.align		4
        /*00e0*/ 	.byte	0x04, 0x0a
        /*00e2*/ 	.short	(.L_4547 - .L_4546)
	.align		4
.L_4546:
        /*00e4*/ 	.word	index@(.nv.constant0._ZN2at6native18elementwise_kernelILi128ELi4EZNS0_15gpu_kernel_implIZNS0_50_GLOBAL__N__2680c7bb_12_PowKernel_cu_7dd49032_300329pow_tensor_scalar_kernel_implIffEEvRNS_18TensorIteratorBaseET0_EUlfE_EEvS6_RKT_EUliE_EEviT1_)
        /*00e8*/ 	.short	0x0380
        /*00ea*/ 	.short	0x0228


	//----- nvinfo : EIATTR_SW_WAR
	.align		4
.L_4547:
        /*00ec*/ 	.byte	0x04, 0x36
        /*00ee*/ 	.short	(.L_4549 - .L_4548)
.L_4548:
        /*00f0*/ 	.word	0x00000008
.L_4549:


//--------------------- .nv.info._ZN2at6native27unrolled_elementwise_kernelIZNS0_50_GLOBAL__N__2680c7bb_12_PowKernel_cu_7dd49032_300329pow_tensor_scalar_kernel_implIffEEvRNS_18TensorIteratorBaseET0_EUlfE_St5arrayIPcLm2EELi4E23TrivialOffsetCalculatorILi1EjESC_NS0_6memory12LoadWithCastILi1EEENSD_13StoreWithCastILi1EEEEEviT_S6_T2_T3_T4_T5_ --------------------------
	.section	.nv.info._ZN2at6native27unrolled_elementwise_kernelIZNS0_50_GLOBAL__N__2680c7bb_12_PowKernel_cu_7dd49032_300329pow_tensor_scalar_kernel_implIffEEvRNS_18TensorIteratorBaseET0_EUlfE_St5arrayIPcLm2EELi4E23TrivialOffsetCalculatorILi1EjESC_NS0_6memory12LoadWithCastILi1EEENSD_13StoreWithCastILi1EEEEEviT_S6_T2_T3_T4_T5_,"",@"SHT_CUDA_INFO"
	.sectionflags	@""
	.align	4


	//----- nvinfo : EIATTR_CUDA_API_VERSION
	.align		4
        /*0000*/ 	.byte	0x04, 0x37
        /*0002*/ 	.short	(.L_4551 - .L_4550)
.L_4550:
        /*0004*/ 	.word	0x00000082


	//----- nvinfo : EIATTR_KPARAM_INFO
	.align		4
.L_4551:
        /*0008*/ 	.byte	0x04, 0x17
        /*000a*/ 	.short	(.L_4553 - .L_4552)
.L_4552:
        /*000c*/ 	.word	0x00000000
        /*0010*/ 	.short	0x0006
        /*0012*/ 	.short	0x002c
        /*0014*/ 	.byte	0x00, 0xf0, 0x21, 0x00


	//----- nvinfo : EIATTR_KPARAM_INFO
	.align		4
.L_4553:
        /*0018*/ 	.byte	0x04, 0x17
        /*001a*/ 	.short	(.L_4555 - .L_4554)
.L_4554:
        /*001c*/ 	.word	0x00000000
        /*0020*/ 	.short	0x0005
        /*0022*/ 	.short	0x0024
        /*0024*/ 	.byte	0x00, 0xf0, 0x21, 0x00


	//----- nvinfo : EIATTR_KPARAM_INFO
	.align		4
.L_4555:
        /*0028*/ 	.byte	0x04, 0x17
        /*002a*/ 	.short	(.L_4557 - .L_4556)
.L_4556:
        /*002c*/ 	.word	0x00000000
        /*0030*/ 	.short	0x0004
        /*0032*/ 	.short	0x0021
        /*0034*/ 	.byte	0x00, 0xf0, 0x05, 0x00


	//----- nvinfo : EIATTR_KPARAM_INFO
	.align		4
.L_4557:
        /*0038*/ 	.byte	0x04, 0x17
        /*003a*/ 	.short	(.L_4559 - .L_4558)
.L_4558:
        /*003c*/ 	.word	0x00000000
        /*0040*/ 	.short	0x0003
        /*0042*/ 	.short	0x0020
        /*0044*/ 	.byte	0x00, 0xf0, 0x05, 0x00


	//----- nvinfo : EIATTR_KPARAM_INFO
	.align		4
.L_4559:
        /*0048*/ 	.byte	0x04, 0x17
        /*004a*/ 	.short	(.L_4561 - .L_4560)
.L_4560:
        /*004c*/ 	.word	0x00000000
        /*0050*/ 	.short	0x0002
        /*0052*/ 	.short	0x0010
        /*0054*/ 	.byte	0x00, 0xf0, 0x41, 0x00


	//----- nvinfo : EIATTR_KPARAM_INFO
	.align		4
.L_4561:
        /*0058*/ 	.byte	0x04, 0x17
        /*005a*/ 	.short	(.L_4563 - .L_4562)
.L_4562:
        /*005c*/ 	.word	0x00000000
        /*0060*/ 	.short	0x0001
        /*0062*/ 	.short	0x0008
        /*0064*/ 	.byte	0x00, 0xf0, 0x21, 0x00


	//----- nvinfo : EIATTR_KPARAM_INFO
	.align		4
.L_4563:
        /*0068*/ 	.byte	0x04, 0x17
        /*006a*/ 	.short	(.L_4565 - .L_4564)
.L_4564:
        /*006c*/ 	.word	0x00000000
        /*0070*/ 	.short	0x0000
        /*0072*/ 	.short	0x0000
        /*0074*/ 	.byte	0x00, 0xf0, 0x11, 0x00


	//----- nvinfo : EIATTR_SPARSE_MMA_MASK
	.align		4
.L_4565:
        /*0078*/ 	.byte	0x03, 0x50
        /*007a*/ 	.short	0x0000


	//----- nvinfo : EIATTR_MAXREG_COUNT
	.align		4
        /*007c*/ 	.byte	0x03, 0x1b
        /*007e*/ 	.short	0x00ff


	//----- nvinfo : EIATTR_EXTERNS
	.align		4
        /*0080*/ 	.byte	0x04, 0x0f
        /*0082*/ 	.short	(.L_4567 - .L_4566)


	//   ....[0]....
	.align		4
.L_4566:
        /*0084*/ 	.word	index@(__assertfail)


	//----- nvinfo : EIATTR_MERCURY_ISA_VERSION
	.align		4
.L_4567:
        /*0088*/ 	.byte	0x03, 0x5f
        /*008a*/ 	.short	0x0101


	//----- nvinfo : EIATTR_VRC_CTA_INIT_COUNT
	.align		4
        /*008c*/ 	.byte	0x02, 0x4a
	.zero		1
	.zero		1


	//----- nvinfo : EIATTR_SYSCALL_OFFSETS
	.align		4
        /*0090*/ 	.byte	0x04, 0x46
        /*0092*/ 	.short	(.L_4569 - .L_4568)


	//   ....[0]....
.L_4568:
        /*0094*/ 	.word	0x00000de0


	//   ....[1]....
        /*0098*/ 	.word	0x00001ce0


	//   ....[2]....
        /*009c*/ 	.word	0x00002b70


	//   ....[3]....
        /*00a0*/ 	.word	0x000039d0


	//   ....[4]....
        /*00a4*/ 	.word	0x000047d0


	//   ....[5]....
        /*00a8*/ 	.word	0x00005520


	//   ....[6]....
        /*00ac*/ 	.word	0x000063a0


	//   ....[7]....
        /*00b0*/ 	.word	0x00007200


	//----- nvinfo : EIATTR_EXIT_INSTR_OFFSETS
	.align		4
.L_4569:
        /*00b4*/ 	.byte	0x04, 0x1c
        /*00b6*/ 	.short	(.L_4571 - .L_4570)


	//   ....[0]....
.L_4570:
        /*00b8*/ 	.word	0x00006640


	//   ....[1]....
        /*00bc*/ 	.word	0x00006780


	//   ....[2]....
        /*00c0*/ 	.word	0x000067c0


	//   ....[3]....
        /*00c4*/ 	.word	0x00006850


	//   ....[4]....
        /*00c8*/ 	.word	0x00006880


	//   ....[5]....
        /*00cc*/ 	.word	0x000068b0


	//   ....[6]....
        /*00d0*/ 	.word	0x00006930


	//   ....[7]....
        /*00d4*/ 	.word	0x00006960


	//   ....[8]....
        /*00d8*/ 	.word	0x000069f0


	//   ....[9]....
        /*00dc*/ 	.word	0x00006a30


	//   ....[10]....
        /*00e0*/ 	.word	0x00006a70


	//   ....[11]....
        /*00e4*/ 	.word	0x00006b40


	//   ....[12]....
        /*00e8*/ 	.word	0x00006ca0


	//   ....[13]....
        /*00ec*/ 	.word	0x00006e00


	//   ....[14]....
        /*00f0*/ 	.word	0x00006f50


	//   ....[15]....
        /*00f4*/ 	.word	0x00006f80


	//   ....[16]....
        /*00f8*/ 	.word	0x00006fb0


	//   ....[17]....
        /*00fc*/ 	.word	0x00007050


	//   ....[18]....
        /*0100*/ 	.word	0x000070a0


	//   ....[19]....
        /*0104*/ 	.word	0x00007210


	//   ....[20]....
        /*0108*/ 	.word	0x00007310


	//   ....[21]....
        /*010c*/ 	.word	0x00007440


	//   ....[22]....
        /*0110*/ 	.word	0x00007470


	//----- nvinfo : EIATTR_MAX_THREADS
	.align		4
.L_4571:
        /*0114*/ 	.byte	0x04, 0x05
        /*0116*/ 	.short	(.L_4573 - .L_4572)
.L_4572:
        /*0118*/ 	.word	0x00000080
        /*011c*/ 	.word	0x00000001
        /*0120*/ 	.word	0x00000001


	//----- nvinfo : EIATTR_CRS_STACK_SIZE
	.align		4
.L_4573:
        /*0124*/ 	.byte	0x04, 0x1e
        /*0126*/ 	.short	(.L_4575 - .L_4574)
.L_4574:
        /*0128*/ 	.word	0x00000000


	//----- nvinfo : EIATTR_CBANK_PARAM_SIZE
	.align		4
.L_4575:
        /*012c*/ 	.byte	0x03, 0x19
        /*012e*/ 	.short	0x0034


	//----- nvinfo : EIATTR_PARAM_CBANK
	.align		4
        /*0130*/ 	.byte	0x04, 0x0a
        /*0132*/ 	.short	(.L_4577 - .L_4576)
	.align		4
.L_4576:
        /*0134*/ 	.word	index@(.nv.constant0._ZN2at6native27unrolled_elementwise_kernelIZNS0_50_GLOBAL__N__2680c7bb_12_PowKernel_cu_7dd49032_300329pow_tensor_scalar_kernel_implIffEEvRNS_18TensorIteratorBaseET0_EUlfE_St5arrayIPcLm2EELi4E23TrivialOffsetCalculatorILi1EjESC_NS0_6memory12LoadWithCastILi1EEENSD_13StoreWithCastILi1EEEEEviT_S6_T2_T3_T4_T5_)
        /*0138*/ 	.short	0x0380
        /*013a*/ 	.short	0x0034


	//----- nvinfo : EIATTR_SW_WAR
	.align		4
.L_4577:
        /*013c*/ 	.byte	0x04, 0x36
        /*013e*/ 	.short	(.L_4579 - .L_4578)
.L_4578:
        /*0140*/ 	.word	0x00000008
.L_4579:


//--------------------- .nv.info._ZN2at6native18elementwise_kernelILi128ELi2EZNS0_22gpu_kernel_impl_nocastIZNS0_50_GLOBAL__N__2680c7bb_12_PowKernel_cu_7dd49032_300329pow_tensor_scalar_kernel_implIffEEvRNS_18TensorIteratorBaseET0_EUlfE_EEvS6_RKT_EUliE_EEviT1_ --------------------------
	.section	.nv.info._ZN2at6native18elementwise_kernelILi128ELi2EZNS0_22gpu_kernel_impl_nocastIZNS0_50_GLOBAL__N__2680c7bb_12_PowKernel_cu_7dd49032_300329pow_tensor_scalar_kernel_implIffEEvRNS_18TensorIteratorBaseET0_EUlfE_EEvS6_RKT_EUliE_EEviT1_,"",@"SHT_CUDA_INFO"
	.sectionflags	@""
	.align	4


	//----- nvinfo : EIATTR_CUDA_API_VERSION
	.align		4
        /*0000*/ 	.byte	0x04, 0x37
        /*0002*/ 	.short	(.L_4581 - .L_4580)
.L_4580:
        /*0004*/ 	.word	0x00000082


	//----- nvinfo : EIATTR_KPARAM_INFO
	.align		4
.L_4581:
        /*0008*/ 	.byte	0x04, 0x17
        /*000a*/ 	.short	(.L_4583 - .L_4582)
.L_4582:
        /*000c*/ 	.word	0x00000000
        /*0010*/ 	.short	0x0001
        /*0012*/ 	.short	0x0008
        /*0014*/ 	.byte	0x00, 0xf0, 0x61, 0x08


	//----- nvinfo : EIATTR_KPARAM_INFO
	.align		4
.L_4583:
        /*0018*/ 	.byte	0x04, 0x17
        /*001a*/ 	.short	(.L_4585 - .L_4584)
.L_4584:
        /*001c*/ 	.word	0x00000000
        /*0020*/ 	.short	0x0000
        /*0022*/ 	.short	0x0000
        /*0024*/ 	.byte	0x00, 0xf0, 0x11, 0x00


	//----- nvinfo : EIATTR_SPARSE_MMA_MASK
	.align		4
.L_4585:
        /*0028*/ 	.byte	0x03, 0x50
        /*002a*/ 	.short	0x0000


	//----- nvinfo : EIATTR_MAXREG_COUNT
	.align		4
        /*002c*/ 	.byte	0x03, 0x1b
        /*002e*/ 	.short	0x0080


	//----- nvinfo : EIATTR_MERCURY_ISA_VERSION
	.align		4
        /*0030*/ 	.byte	0x03, 0x5f
        /*0032*/ 	.short	0x0101


	//----- nvinfo : EIATTR_VRC_CTA_INIT_COUNT
	.align		4
        /*0034*/ 	.byte	0x02, 0x4a
	.zero		1
	.zero		1


	//----- nvinfo : EIATTR_EXIT_INSTR_OFFSETS
	.align		4
        /*0038*/ 	.byte	0x04, 0x1c
        /*003a*/ 	.short	(.L_4587 - .L_4586)


	//   ....[0]....
.L_4586:
        /*003c*/ 	.word	0x00000150


	//   ....[1]....
        /*0040*/ 	.word	0x000001b0


	//   ....[2]....
        /*0044*/ 	.word	0x00001580


	//   ....[3]....
        /*0048*/ 	.word	0x000028b0


	//----- nvinfo : EIATTR_MAX_THREADS
	.align		4
.L_4587:
        /*004c*/ 	.byte	0x04, 0x05
        /*004e*/ 	.short	(.L_4589 - .L_4588)
.L_4588:
        /*0050*/ 	.word	0x00000080
        /*0054*/ 	.word	0x00000001
        /*0058*/ 	.word	0x00000001


	//----- nvinfo : EIATTR_CRS_STACK_SIZE
	.align		4
.L_4589:
        /*005c*/ 	.byte	0x04, 0x1e
        /*005e*/ 	.short	(.L_4591 - .L_4590)
.L_4590:
        /*0060*/ 	.word	0x00000000


	//----- nvinfo : EIATTR_CBANK_PARAM_SIZE
	.align		4
.L_4591:
        /*0064*/ 	.byte	0x03, 0x19
        /*0066*/ 	.short	0x0220


	//----- nvinfo : EIATTR_PARAM_CBANK
	.align		4
        /*0068*/ 	.byte	0x04, 0x0a
        /*006a*/ 	.short	(.L_4593 - .L_4592)
	.align		4
.L_4592:
        /*006c*/ 	.word	index@(.nv.constant0._ZN2at6native18elementwise_kernelILi128ELi2EZNS0_22gpu_kernel_impl_nocastIZNS0_50_GLOBAL__N__2680c7bb_12_PowKernel_cu_7dd49032_300329pow_tensor_scalar_kernel_implIffEEvRNS_18TensorIteratorBaseET0_EUlfE_EEvS6_RKT_EUliE_EEviT1_)
        /*0070*/ 	.short	0x0380
        /*0072*/ 	.short	0x0220


	//----- nvinfo : EIATTR_SW_WAR
	.align		4
.L_4593:
        /*0074*/ 	.byte	0x04, 0x36
        /*0076*/ 	.short	(.L_4595 - .L_4594)
.L_4594:
        /*0078*/ 	.word	0x00000008
.L_4595:


//--------------------- .nv.info._ZN2at6native27unrolled_elementwise_kernelIZNS0_50_GLOBAL__N__2680c7bb_12_PowKernel_cu_7dd49032_300329pow_tensor_scalar_kernel_implIffEEvRNS_18TensorIteratorBaseET0_EUlfE_St5arrayIPcLm2EELi4E23TrivialOffsetCalculatorILi1EjESC_NS0_6memory15LoadWithoutCastENSD_16StoreWithoutCastEEEviT_S6_T2_T3_T4_T5_ --------------------------
	.section	.nv.info._ZN2at6native27unrolled_elementwise_kernelIZNS0_50_GLOBAL__N__2680c7bb_12_PowKernel_cu_7dd49032_300329pow_tensor_scalar_kernel_implIffEEvRNS_18TensorIteratorBaseET0_EUlfE_St5arrayIPcLm2EELi4E23TrivialOffsetCalculatorILi1EjESC_NS0_6memory15LoadWithoutCastENSD_16StoreWithoutCastEEEviT_S6_T2_T3_T4_T5_,"",@"SHT_CUDA_INFO"
	.sectionflags	@""
	.align	4


	//----- nvinfo : EIATTR_CUDA_API_VERSION
	.align		4
        /*0000*/ 	.byte	0x04, 0x37
        /*0002*/ 	.short	(.L_4597 - .L_4596)
.L_4596:
        /*0004*/ 	.word	0x00000082


	//----- nvinfo : EIATTR_KPARAM_INFO
	.align		4
.L_4597:
        /*0008*/ 	.byte	0x04, 0x17
        /*000a*/ 	.short	(.L_4599 - .L_4598)
.L_4598:
        /*000c*/ 	.word	0x00000000
        /*0010*/ 	.short	0x0006
        /*0012*/ 	.short	0x0023
        /*0014*/ 	.byte	0x00, 0xf0, 0x05, 0x00


	//----- nvinfo : EIATTR_KPARAM_INFO
	.align		4
.L_4599:
        /*0018*/ 	.byte	0x04, 0x17
        /*001a*/ 	.short	(.L_4601 - .L_4600)
.L_4600:
        /*001c*/ 	.word	0x00000000
        /*0020*/ 	.short	0x0005
        /*0022*/ 	.short	0x0022
        /*0024*/ 	.byte	0x00, 0xf0, 0x05, 0x00


	//----- nvinfo : EIATTR_KPARAM_INFO
	.align		4
.L_4601:
        /*0028*/ 	.byte	0x04, 0x17
        /*002a*/ 	.short	(.L_4603 - .L_4602)
.L_4602:
        /*002c*/ 	.word	0x00000000
        /*0030*/ 	.short	0x0004
        /*0032*/ 	.short	0x0021
        /*0034*/ 	.byte	0x00, 0xf0, 0x05, 0x00


	//----- nvinfo : EIATTR_KPARAM_INFO
	.align		4
.L_4603:
        /*0038*/ 	.byte	0x04, 0x17
        /*003a*/ 	.short	(.L_4605 - .L_4604)
.L_4604:
        /*003c*/ 	.word	0x00000000
        /*0040*/ 	.short	0x0003
        /*0042*/ 	.short	0x0020
        /*0044*/ 	.byte	0x00, 0xf0, 0x05, 0x00


	//----- nvinfo : EIATTR_KPARAM_INFO
	.align		4
.L_4605:
        /*0048*/ 	.byte	0x04, 0x17
        /*004a*/ 	.short	(.L_4607 - .L_4606)
.L_4606:
        /*004c*/ 	.word	0x00000000
        /*0050*/ 	.short	0x0002
        /*0052*/ 	.short	0x0010
        /*0054*/ 	.byte	0x00, 0xf0, 0x41, 0x00


	//----- nvinfo : EIATTR_KPARAM_INFO
	.align		4
.L_4607:
        /*0058*/ 	.byte	0x04, 0x17
        /*005a*/ 	.short	(.L_4609 - .L_4608)
.L_4608:
        /*005c*/ 	.word	0x00000000
        /*0060*/ 	.short	0x0001
        /*0062*/ 	.short	0x0008
        /*0064*/ 	.byte	0x00, 0xf0, 0x21, 0x00


	//----- nvinfo : EIATTR_KPARAM_INFO
	.align		4
.L_4609:
        /*0068*/ 	.byte	0x04, 0x17
        /*006a*/ 	.short	(.L_4611 - .L_4610)
.L_4610:
        /*006c*/ 	.word	0x00000000
        /*0070*/ 	.short	0x0000
        /*0072*/ 	.short	0x0000
        /*0074*/ 	.byte	0x00, 0xf0, 0x11, 0x00


	//----- nvinfo : EIATTR_SPARSE_MMA_MASK
	.align		4
.L_4611:
        /*0078*/ 	.byte	0x03, 0x50
        /*007a*/ 	.short	0x0000


	//----- nvinfo : EIATTR_MAXREG_COUNT
	.align		4
        /*007c*/ 	.byte	0x03, 0x1b
        /*007e*/ 	.short	0x00ff


	//----- nvinfo : EIATTR_MERCURY_ISA_VERSION
	.align		4
        /*0080*/ 	.byte	0x03, 0x5f
        /*0082*/ 	.short	0x0101


	//----- nvinfo : EIATTR_VRC_CTA_INIT_COUNT
	.align		4
        /*0084*/ 	.byte	0x02, 0x4a
	.zero		1
	.zero		1


	//----- nvinfo : EIATTR_EXIT_INSTR_OFFSETS
	.align		4
        /*0088*/ 	.byte	0x04, 0x1c
        /*008a*/ 	.short	(.L_4613 - .L_4612)


	//   ....[0]....
.L_4612:
        /*008c*/ 	.word	0x000003f0


	//   ....[1]....
        /*0090*/ 	.word	0x00000450


	//----- nvinfo : EIATTR_MAX_THREADS
	.align		4
.L_4613:
        /*0094*/ 	.byte	0x04, 0x05
        /*0096*/ 	.short	(.L_4615 - .L_4614)
.L_4614:
        /*0098*/ 	.word	0x00000080
        /*009c*/ 	.word	0x00000001
        /*00a0*/ 	.word	0x00000001


	//----- nvinfo : EIATTR_CRS_STACK_SIZE
	.align		4
.L_4615:
        /*00a4*/ 	.byte	0x04, 0x1e
        /*00a6*/ 	.short	(.L_4617 - .L_4616)
.L_4616:
        /*00a8*/ 	.word	0x00000000


	//----- nvinfo : EIATTR_CBANK_PARAM_SIZE
	.align		4
.L_4617:
        /*00ac*/ 	.byte	0x03, 0x19
        /*00ae*/ 	.short	0x0024


	//----- nvinfo : EIATTR_PARAM_CBANK
	.align		4
        /*00b0*/ 	.byte	0x04, 0x0a
        /*00b2*/ 	.short	(.L_4619 - .L_4618)
	.align		4
.L_4618:
        /*00b4*/ 	.word	index@(.nv.constant0._ZN2at6native27unrolled_elementwise_kernelIZNS0_50_GLOBAL__N__2680c7bb_12_PowKernel_cu_7dd49032_300329pow_tensor_scalar_kernel_implIffEEvRNS_18TensorIteratorBaseET0_EUlfE_St5arrayIPcLm2EELi4E23TrivialOffsetCalculatorILi1EjESC_NS0_6memory15LoadWithoutCastENSD_16StoreWithoutCastEEEviT_S6_T2_T3_T4_T5_)
        /*00b8*/ 	.short	0x0380
        /*00ba*/ 	.short	0x0024


	//----- nvinfo : EIATTR_SW_WAR
	.align		4
.L_4619:
        /*00bc*/ 	.byte	0x04, 0x36
        /*00be*/ 	.short	(.L_4621 - .L_4620)
.L_4620:
        /*00c0*/ 	.word	0x00000008
.L_4621:


//--------------------- .nv.info._ZN2at6native29vectorized_elementwise_kernelILi2EZNS0_50_GLOBAL__N__2680c7bb_12_PowKernel_cu_7dd49032_300329pow_tensor_scalar_kernel_implIffEEvRNS_18TensorIteratorBaseET0_EUlfE_St5arrayIPcLm2EEEEviS6_T1_ --------------------------
	.section	.nv.info._ZN2at6native29vectorized_elementwise_kernelILi2EZNS0_50_GLOBAL__N__2680c7bb_12_PowKernel_cu_7dd49032_300329pow_tensor_scalar_kernel_implIffEEvRNS_18TensorIteratorBaseET0_EUlfE_St5arrayIPcLm2EEEEviS6_T1_,"",@"SHT_CUDA_INFO"
	.sectionflags	@""
	.align	4


	//----- nvinfo : EIATTR_CUDA_API_VERSION
	.align		4
        /*0000*/ 	.byte	0x04, 0x37
        /*0002*/ 	.short	(.L_4623 - .L_4622)
.L_4622:
        /*0004*/ 	.word	0x00000082


	//----- nvinfo : EIATTR_KPARAM_INFO
	.align		4
.L_4623:
        /*0008*/ 	.byte	0x04, 0x17
        /*000a*/ 	.short	(.L_4625 - .L_4624)
.L_4624:
        /*000c*/ 	.word	0x00000000
        /*0010*/ 	.short	0x0002
        /*0012*/ 	.short	0x0010
        /*0014*/ 	.byte	0x00, 0xf0, 0x41, 0x00


	//----- nvinfo : EIATTR_KPARAM_INFO
	.align		4
.L_4625:
        /*0018*/ 	.byte	0x04, 0x17
        /*001a*/ 	.short	(.L_4627 - .L_4626)
.L_4626:
        /*001c*/ 	.word	0x00000000
        /*0020*/ 	.short	0x0001
        /*0022*/ 	.short	0x0008
        /*0024*/ 	.byte	0x00, 0xf0, 0x21, 0x00


	//----- nvinfo : EIATTR_KPARAM_INFO
	.align		4
.L_4627:
        /*0028*/ 	.byte	0x04, 0x17
        /*002a*/ 	.short	(.L_4629 - .L_4628)
.L_4628:
        /*002c*/ 	.word	0x00000000
        /*0030*/ 	.short	0x0000
        /*0032*/ 	.short	0x0000
        /*0034*/ 	.byte	0x00, 0xf0, 0x11, 0x00


	//----- nvinfo : EIATTR_SPARSE_MMA_MASK
	.align		4
.L_4629:
        /*0038*/ 	.byte	0x03, 0x50
        /*003a*/ 	.short	0x0000


	//----- nvinfo : EIATTR_MAXREG_COUNT
	.align		4
        /*003c*/ 	.byte	0x03, 0x1b
        /*003e*/ 	.short	0x00ff


	//----- nvinfo : EIATTR_MERCURY_ISA_VERSION
	.align		4
        /*0040*/ 	.byte	0x03, 0x5f
        /*0042*/ 	.short	0x0101


	//----- nvinfo : EIATTR_VRC_CTA_INIT_COUNT
	.align		4
        /*0044*/ 	.byte	0x02, 0x4a
	.zero		1
	.zero		1


	//----- nvinfo : EIATTR_EXIT_INSTR_OFFSETS
	.align		4
        /*0048*/ 	.byte	0x04, 0x1c
        /*004a*/ 	.short	(.L_4631 - .L_4630)


	//   ....[0]....
.L_4630:
        /*004c*/ 	.word	0x000007e0


	//   ....[1]....
        /*0050*/ 	.word	0x00000840


	//   ....[2]....
        /*0054*/ 	.word	0x000009c0


	//----- nvinfo : EIATTR_MAX_THREADS
	.align		4
.L_4631:
        /*0058*/ 	.byte	0x04, 0x05
        /*005a*/ 	.short	(.L_4633 - .L_4632)
.L_4632:
        /*005c*/ 	.word	0x00000080
        /*0060*/ 	.word	0x00000001
        /*0064*/ 	.word	0x00000001


	//----- nvinfo : EIATTR_CRS_STACK_SIZE
	.align		4
.L_4633:
        /*0068*/ 	.byte	0x04, 0x1e
        /*006a*/ 	.short	(.L_4635 - .L_4634)
.L_4634:
        /*006c*/ 	.word	0x00000000


	//----- nvinfo : EIATTR_CBANK_PARAM_SIZE
	.align		4
.L_4635:
        /*0070*/ 	.byte	0x03, 0x19
        /*0072*/ 	.short	0x0020


	//----- nvinfo : EIATTR_PARAM_CBANK
	.align		4
        /*0074*/ 	.byte	0x04, 0x0a
        /*0076*/ 	.short	(.L_4637 - .L_4636)
	.align		4
.L_4636:
        /*0078*/ 	.word	index@(.nv.constant0._ZN2at6native29vectorized_elementwise_kernelILi2EZNS0_50_GLOBAL__N__2680c7bb_12_PowKernel_cu_7dd49032_300329pow_tensor_scalar_kernel_implIffEEvRNS_18TensorIteratorBaseET0_EUlfE_St5arrayIPcLm2EEEEviS6_T1_)
        /*007c*/ 	.short	0x0380
        /*007e*/ 	.short	0x0020


	//----- nvinfo : EIATTR_SW_WAR
	.align		4
.L_4637:
        /*0080*/ 	.byte	0x04, 0x36
        /*0082*/ 	.short	(.L_4639 - .L_4638)
.L_4638:
        /*0084*/ 	.word	0x00000008
.L_4639:


//--------------------- .nv.info._ZN2at6native29vectorized_elementwise_kernelILi4EZNS0_50_GLOBAL__N__2680c7bb_12_PowKernel_cu_7dd49032_300329pow_tensor_scalar_kernel_implIffEEvRNS_18TensorIteratorBaseET0_EUlfE_St5arrayIPcLm2EEEEviS6_T1_ --------------------------
	.section	.nv.info._ZN2at6native29vectorized_elementwise_kernelILi4EZNS0_50_GLOBAL__N__2680c7bb_12_PowKernel_cu_7dd49032_300329pow_tensor_scalar_kernel_implIffEEvRNS_18TensorIteratorBaseET0_EUlfE_St5arrayIPcLm2EEEEviS6_T1_,"",@"SHT_CUDA_INFO"
	.sectionflags	@""
	.align	4


	//----- nvinfo : EIATTR_CUDA_API_VERSION
	.align		4
        /*0000*/ 	.byte	0x04, 0x37
        /*0002*/ 	.short	(.L_4641 - .L_4640)
.L_4640:
        /*0004*/ 	.word	0x00000082


	//----- nvinfo : EIATTR_KPARAM_INFO
	.align		4
.L_4641:
        /*0008*/ 	.byte	0x04, 0x17
        /*000a*/ 	.short	(.L_4643 - .L_4642)
.L_4642:
        /*000c*/ 	.word	0x00000000
        /*0010*/ 	.short	0x0002
        /*0012*/ 	.short	0x0010
        /*0014*/ 	.byte	0x00, 0xf0, 0x41, 0x00


	//----- nvinfo : EIATTR_KPARAM_INFO
	.align		4
.L_4643:
        /*0018*/ 	.byte	0x04, 0x17
        /*001a*/ 	.short	(.L_4645 - .L_4644)
.L_4644:
        /*001c*/ 	.word	0x00000000
        /*0020*/ 	.short	0x0001
        /*0022*/ 	.short	0x0008
        /*0024*/ 	.byte	0x00, 0xf0, 0x21, 0x00


	//----- nvinfo : EIATTR_KPARAM_INFO
	.align		4
.L_4645:
        /*0028*/ 	.byte	0x04, 0x17
        /*002a*/ 	.short	(.L_4647 - .L_4646)
.L_4646:
        /*002c*/ 	.word	0x00000000
        /*0030*/ 	.short	0x0000
        /*0032*/ 	.short	0x0000
        /*0034*/ 	.byte	0x00, 0xf0, 0x11, 0x00


	//----- nvinfo : EIATTR_SPARSE_MMA_MASK
	.align		4
.L_4647:
        /*0038*/ 	.byte	0x03, 0x50
        /*003a*/ 	.short	0x0000


	//----- nvinfo : EIATTR_MAXREG_COUNT
	.align		4
        /*003c*/ 	.byte	0x03, 0x1b
        /*003e*/ 	.short	0x00ff


	//----- nvinfo : EIATTR_MERCURY_ISA_VERSION
	.align		4
        /*0040*/ 	.byte	0x03, 0x5f
        /*0042*/ 	.short	0x0101


	//----- nvinfo : EIATTR_VRC_CTA_INIT_COUNT
	.align		4
        /*0044*/ 	.byte	0x02, 0x4a
	.zero		1
	.zero		1


	//----- nvinfo : EIATTR_EXIT_INSTR_OFFSETS
	.align		4
        /*0048*/ 	.byte	0x04, 0x1c
        /*004a*/ 	.short	(.L_4649 - .L_4648)


	//   ....[0]....
.L_4648:
        /*004c*/ 	.word	0x000007e0


	//   ....[1]....
        /*0050*/ 	.word	0x00000840


	//   ....[2]....
        /*0054*/ 	.word	0x00000980


	//----- nvinfo : EIATTR_MAX_THREADS
	.align		4
.L_4649:
        /*0058*/ 	.byte	0x04, 0x05
        /*005a*/ 	.short	(.L_4651 - .L_4650)
.L_4650:
        /*005c*/ 	.word	0x00000080
        /*0060*/ 	.word	0x00000001
        /*0064*/ 	.word	0x00000001


	//----- nvinfo : EIATTR_CRS_STACK_SIZE
	.align		4
.L_4651:
        /*0068*/ 	.byte	0x04, 0x1e
        /*006a*/ 	.short	(.L_4653 - .L_4652)
.L_4652:
        /*006c*/ 	.word	0x00000000


	//----- nvinfo : EIATTR_CBANK_PARAM_SIZE
	.align		4
.L_4653:
        /*0070*/ 	.byte	0x03, 0x19
        /*0072*/ 	.short	0x0020


	//----- nvinfo : EIATTR_PARAM_CBANK
	.align		4
        /*0074*/ 	.byte	0x04, 0x0a
        /*0076*/ 	.short	(.L_4655 - .L_4654)
	.align		4
.L_4654:
        /*0078*/ 	.word	index@(.nv.constant0._ZN2at6native29vectorized_elementwise_kernelILi4EZNS0_50_GLOBAL__N__2680c7bb_12_PowKernel_cu_7dd49032_300329pow_tensor_scalar_kernel_implIffEEvRNS_18TensorIteratorBaseET0_EUlfE_St5arrayIPcLm2EEEEviS6_T1_)
        /*007c*/ 	.short	0x0380
        /*007e*/ 	.short	0x0020


	//----- nvinfo : EIATTR_SW_WAR
	.align		4
.L_4655:
        /*0080*/ 	.byte	0x04, 0x36
        /*0082*/ 	.short	(.L_4657 - .L_4656)
.L_4656:
        /*0084*/ 	.word	0x00000008
.L_4657:


//--------------------- .nv.info._ZN2at6native29vectorized_elementwise_kernelILi8EZNS0_50_GLOBAL__N__2680c7bb_12_PowKernel_cu_7dd49032_300329pow_tensor_scalar_kernel_implIffEEvRNS_18TensorIteratorBaseET0_EUlfE_St5arrayIPcLm2EEEEviS6_T1_ --------------------------
	.section	.nv.info._ZN2at6native29vectorized_elementwise_kernelILi8EZNS0_50_GLOBAL__N__2680c7bb_12_PowKernel_cu_7dd49032_300329pow_tensor_scalar_kernel_implIffEEvRNS_18TensorIteratorBaseET0_EUlfE_St5arrayIPcLm2EEEEviS6_T1_,"",@"SHT_CUDA_INFO"
	.sectionflags	@""
	.align	4


	//----- nvinfo : EIATTR_CUDA_API_VERSION
	.align		4
        /*0000*/ 	.byte	0x04, 0x37
        /*0002*/ 	.short	(.L_4659 - .L_4658)
.L_4658:
        /*0004*/ 	.word	0x00000082


	//----- nvinfo : EIATTR_KPARAM_INFO
	.align		4
.L_4659:
        /*0008*/ 	.byte	0x04, 0x17
        /*000a*/ 	.short	(.L_4661 - .L_4660)
.L_4660:
        /*000c*/ 	.word	0x00000000
        /*0010*/ 	.short	0x0002
        /*0012*/ 	.short	0x0010
        /*0014*/ 	.byte	0x00, 0xf0, 0x41, 0x00


	//----- nvinfo : EIATTR_KPARAM_INFO
	.align		4
.L_4661:
        /*0018*/ 	.byte	0x04, 0x17
        /*001a*/ 	.short	(.L_4663 - .L_4662)
.L_4662:
        /*001c*/ 	.word	0x00000000
        /*0020*/ 	.short	0x0001
        /*0022*/ 	.short	0x0008
        /*0024*/ 	.byte	0x00, 0xf0, 0x21, 0x00


	//----- nvinfo : EIATTR_KPARAM_INFO
	.align		4
.L_4663:
        /*0028*/ 	.byte	0x04, 0x17
        /*002a*/ 	.short	(.L_4665 - .L_4664)
.L_4664:
        /*002c*/ 	.word	0x00000000
        /*0030*/ 	.short	0x0000
        /*0032*/ 	.short	0x0000
        /*0034*/ 	.byte	0x00, 0xf0, 0x11, 0x00


	//----- nvinfo : EIATTR_SPARSE_MMA_MASK
	.align		4
.L_4665:
        /*0038*/ 	.byte	0x03, 0x50
        /*003a*/ 	.short	0x0000


	//----- nvinfo : EIATTR_MAXREG_COUNT
	.align		4
        /*003c*/ 	.byte	0x03, 0x1b
        /*003e*/ 	.short	0x00ff


	//----- nvinfo : EIATTR_MERCURY_ISA_VERSION
	.align		4
        /*0040*/ 	.byte	0x03, 0x5f
        /*0042*/ 	.short	0x0101


	//----- nvinfo : EIATTR_VRC_CTA_INIT_COUNT
	.align		4
        /*0044*/ 	.byte	0x02, 0x4a
	.zero		1
	.zero		1


	//----- nvinfo : EIATTR_EXIT_INSTR_OFFSETS
	.align		4
        /*0048*/ 	.byte	0x04, 0x1c
        /*004a*/ 	.short	(.L_4667 - .L_4666)


	//   ....[0]....
.L_4666:
        /*004c*/ 	.word	0x000007e0


	//   ....[1]....
        /*0050*/ 	.word	0x00000840


	//   ....[2]....
        /*0054*/ 	.word	0x00000960


	//----- nvinfo : EIATTR_MAX_THREADS
	.align		4
.L_4667:
        /*0058*/ 	.byte	0x04, 0x05
        /*005a*/ 	.short	(.L_4669 - .L_4668)
.L_4668:
        /*005c*/ 	.word	0x00000080
        /*0060*/ 	.word	0x00000001
        /*0064*/ 	.word	0x00000001


	//----- nvinfo : EIATTR_CRS_STACK_SIZE
	.align		4
.L_4669:
        /*0068*/ 	.byte	0x04, 0x1e
        /*006a*/ 	.short	(.L_4671 - .L_4670)
.L_4670:
        /*006c*/ 	.word	0x00000000


	//----- nvinfo : EIATTR_CBANK_PARAM_SIZE
	.align		4
.L_4671:
        /*0070*/ 	.byte	0x03, 0x19
        /*0072*/ 	.short	0x0020


	//----- nvinfo : EIATTR_PARAM_CBANK
	.align		4
        /*0074*/ 	.byte	0x04, 0x0a
        /*0076*/ 	.short	(.L_4673 - .L_4672)
	.align		4
.L_4672:
        /*0078*/ 	.word	index@(.nv.constant0._ZN2at6native29vectorized_elementwise_kernelILi8EZNS0_50_GLOBAL__N__2680c7bb_12_PowKernel_cu_7dd49032_300329pow_tensor_scalar_kernel_implIffEEvRNS_18TensorIteratorBaseET0_EUlfE_St5arrayIPcLm2EEEEviS6_T1_)
        /*007c*/ 	.short	0x0380
        /*007e*/ 	.short	0x0020


	//----- nvinfo : EIATTR_SW_WAR
	.align		4
.L_4673:
        /*0080*/ 	.byte	0x04, 0x36
        /*0082*/ 	.short	(.L_4675 - .L_4674)
.L_4674:
        /*0084*/ 	.word	0x00000008
.L_4675:


//--------------------- .nv.info._ZN2at6native18elementwise_kernelILi128ELi4EZNS0_15gpu_kernel_implIZNS0_50_GLOBAL__N__2680c7bb_12_PowKernel_cu_7dd49032_300329pow_tensor_scalar_kernel_implIddEEvRNS_18TensorIteratorBaseET0_EUldE2_EEvS6_RKT_EUliE_EEviT1_ --------------------------
	.section	.nv.info._ZN2at6native18elementwise_kernelILi128ELi4EZNS0_15gpu_kernel_implIZNS0_50_GLOBAL__N__2680c7bb_12_PowKernel_cu_7dd49032_300329pow_tensor_scalar_kernel_implIddEEvRNS_18TensorIteratorBaseET0_EUldE2_EEvS6_RKT_EUliE_EEviT1_,"",@"SHT_CUDA_INFO"
	.sectionflags	@""
	.align	4


	//----- nvinfo : EIATTR_CUDA_API_VERSION
	.align		4
        /*0000*/ 	.byte	0x04, 0x37
        /*0002*/ 	.short	(.L_4677 - .L_4676)
.L_4676:
        /*0004*/ 	.word	0x00000082


	//----- nvinfo : EIATTR_KPARAM_INFO
	.align		4
.L_4677:
        /*0008*/ 	.byte	0x04, 0x17
        /*000a*/ 	.short	(.L_4679 - .L_4678)
.L_4678:
        /*000c*/ 	.word	0x00000000
        /*0010*/ 	.short	0x0001
        /*0012*/ 	.short	0x0008
        /*0014*/ 	.byte	0x00, 0xf0, 0xa1, 0x08


	//----- nvinfo : EIATTR_KPARAM_INFO
	.align		4
.L_4679:
        /*0018*/ 	.byte	0x04, 0x17
        /*001a*/ 	.short	(.L_4681 - .L_4680)
.L_4680:
        /*001c*/ 	.word	0x00000000
        /*0020*/ 	.short	0x0000
        /*0022*/ 	.short	0x0000
        /*0024*/ 	.byte	0x00, 0xf0, 0x11, 0x00


	//----- nvinfo : EIATTR_SPARSE_MMA_MASK
	.align		4
.L_4681:
        /*0028*/ 	.byte	0x03, 0x50
        /*002a*/ 	.short	0x0000


	//----- nvinfo : EIATTR_MAXREG_COUNT
	.align		4
        /*002c*/ 	.byte	0x03, 0x1b
        /*002e*/ 	.short	0x0080


	//----- nvinfo : EIATTR_EXTERNS
	.align		4
        /*0030*/ 	.byte	0x04, 0x0f
        /*0032*/ 	.short	(.L_4683 - .L_4682)


	//   ....[0]....
	.align		4
.L_4682:
        /*0034*/ 	.word	index@(__assertfail)


	//----- nvinfo : EIATTR_MERCURY_ISA_VERSION
	.align		4
.L_4683:
        /*0038*/ 	.byte	0x03, 0x5f
        /*003a*/ 	.short	0x0101


	//----- nvinfo : EIATTR_VRC_CTA_INIT_COUNT
	.align		4
        /*003c*/ 	.byte	0x02, 0x4a
	.zero		1
	.zero		1


	//----- nvinfo : EIATTR_SYSCALL_OFFSETS
	.align		4
        /*0040*/ 	.byte	0x04, 0x46
        /*0042*/ 	.short	(.L_4685 - .L_4684)


	//   ....[0]....
.L_4684:
        /*0044*/ 	.word	0x000022d0


	//   ....[1]....
        /*0048*/ 	.word	0x00003740


	//   ....[2]....
        /*004c*/ 	.word	0x00005ab0


	//   ....[3]....
        /*0050*/ 	.word	0x00006d00


	//   ....[4]....
        /*0054*/ 	.word	0x00009220


	//   ....[5]....
        /*0058*/ 	.word	0x0000a470


	//   ....[6]....
        /*005c*/ 	.word	0x0000c9a0


	//   ....[7]....
        /*0060*/ 	.word	0x0000dbc0


	//----- nvinfo : EIATTR_EXIT_INSTR_OFFSETS
	.align		4
.L_4685:
        /*0064*/ 	.byte	0x04, 0x1c
        /*0066*/ 	.short	(.L_4687 - .L_4686)


	//   ....[0]....
.L_4686:
        /*0068*/ 	.word	0x0000a810


	//   ....[1]....
        /*006c*/ 	.word	0x0000cf50


	//   ....[2]....
        /*0070*/ 	.word	0x0000cf90


	//   ....[3]....
        /*0074*/ 	.word	0x0000d020


	//   ....[4]....
        /*0078*/ 	.word	0x0000d050


	//   ....[5]....
        /*007c*/ 	.word	0x0000d080


	//   ....[6]....
        /*0080*/ 	.word	0x0000d150


	//   ....[7]....
        /*0084*/ 	.word	0x0000d1d0


	//   ....[8]....
        /*0088*/ 	.word	0x0000d2b0


	//   ....[9]....
        /*008c*/ 	.word	0x0000d340


	//   ....[10]....
        /*0090*/ 	.word	0x0000d360


	//   ....[11]....
        /*0094*/ 	.word	0x0000d430


	//   ....[12]....
        /*0098*/ 	.word	0x0000d5e0


	//   ....[13]....
        /*009c*/ 	.word	0x0000d790


	//   ....[14]....
        /*00a0*/ 	.word	0x0000d930


	//   ....[15]....
        /*00a4*/ 	.word	0x0000d960


	//   ....[16]....
        /*00a8*/ 	.word	0x0000d990


	//   ....[17]....
        /*00ac*/ 	.word	0x0000da30


	//   ....[18]....
        /*00b0*/ 	.word	0x0000da60


	//   ....[19]....
        /*00b4*/ 	.word	0x0000dbd0


	//   ....[20]....
        /*00b8*/ 	.word	0x0000dd20


	//   ....[21]....
        /*00bc*/ 	.word	0x0000dea0


	//   ....[22]....
        /*00c0*/ 	.word	0x0000df20


	//----- nvinfo : EIATTR_MAX_THREADS
	.align		4
.L_4687:
        /*00c4*/ 	.byte	0x04, 0x05
        /*00c6*/ 	.short	(.L_4689 - .L_4688)
.L_4688:
        /*00c8*/ 	.word	0x00000080
        /*00cc*/ 	.word	0x00000001
        /*00d0*/ 	.word	0x00000001


	//----- nvinfo : EIATTR_CRS_STACK_SIZE
	.align		4
.L_4689:
        /*00d4*/ 	.byte	0x04, 0x1e
        /*00d6*/ 	.short	(.L_4691 - .L_4690)
.L_4690:
        /*00d8*/ 	.word	0x00000000


	//----- nvinfo : EIATTR_CBANK_PARAM_SIZE
	.align		4
.L_4691:
        /*00dc*/ 	.byte	0x03, 0x19
        /*00de*/ 	.short	0x0230


	//----- nvinfo : EIATTR_PARAM_CBANK
	.align		4
        /*00e0*/ 	.byte	0x04, 0x0a
        /*00e2*/ 	.short	(.L_4693 - .L_4692)
	.align		4
.L_4692:
        /*00e4*/ 	.word	index@(.nv.constant0._ZN2at6native18elementwise_kernelILi128ELi4EZNS0_15gpu_kernel_implIZNS0_50_GLOBAL__N__2680c7bb_12_PowKernel_cu_7dd49032_300329pow_tensor_scalar_kernel_implIddEEvRNS_18TensorIteratorBaseET0_EUldE2_EEvS6_RKT_EUliE_EEviT1_)
        /*00e8*/ 	.short	0x0380
        /*00ea*/ 	.short	0x0230


	//----- nvinfo : EIATTR_SW_WAR
	.align		4
.L_4693:
        /*00ec*/ 	.byte	0x04, 0x36
        /*00ee*/ 	.short	(.L_4695 - .L_4694)
.L_4694:
        /*00f0*/ 	.word	0x00000008
.L_4695:


//--------------------- .nv.info._ZN2at6native27unrolled_elementwise_kernelIZNS0_50_GLOBAL__N__2680c7bb_12_PowKernel_cu_7dd49032_300329pow_tensor_scalar_kernel_implIddEEvRNS_18TensorIteratorBaseET0_EUldE2_St5arrayIPcLm2EELi4E23TrivialOffsetCalculatorILi1EjESC_NS0_6memory12LoadWithCastILi1EEENSD_13StoreWithCastILi1EEEEEviT_S6_T2_T3_T4_T5_ --------------------------
	.section	.nv.info._ZN2at6native27unrolled_elementwise_kernelIZNS0_50_GLOBAL__N__2680c7bb_12_PowKernel_cu_7dd49032_300329pow_tensor_scalar_kernel_implIddEEvRNS_18TensorIteratorBaseET0_EUldE2_St5arrayIPcLm2EELi4E23TrivialOffsetCalculatorILi1EjESC_NS0_6memory12LoadWithCastILi1EEENSD_13StoreWithCastILi1EEEEEviT_S6_T2_T3_T4_T5_,"",@"SHT_CUDA_INFO"
	.sectionflags	@""
	.align	4


	//----- nvinfo : EIATTR_CUDA_API_VERSION
	.align		4
        /*0000*/ 	.byte	0x04, 0x37
        /*0002*/ 	.short	(.L_4697 - .L_4696)
.L_4696:
        /*0004*/ 	.word	0x00000082


	//----- nvinfo : EIATTR_KPARAM_INFO
	.align		4
.L_4697:
        /*0008*/ 	.byte	0x04, 0x17
        /*000a*/ 	.short	(.L_4699 - .L_4698)
.L_4698:
        /*000c*/ 	.word	0x00000000
        /*0010*/ 	.short	0x0006
        /*0012*/ 	.short	0x0034
        /*0014*/ 	.byte	0x00, 0xf0, 0x21, 0x00


	//----- nvinfo : EIATTR_KPARAM_INFO
	.align		4
.L_4699:
        /*0018*/ 	.byte	0x04, 0x17
        /*001a*/ 	.short	(.L_4701 - .L_4700)
.L_4700:
        /*001c*/ 	.word	0x00000000
        /*0020*/ 	.short	0x0005
        /*0022*/ 	.short	0x002c
        /*0024*/ 	.byte	0x00, 0xf0, 0x21, 0x00


	//----- nvinfo : EIATTR_KPARAM_INFO
	.align		4
.L_4701:
        /*0028*/ 	.byte	0x04, 0x17
        /*002a*/ 	.short	(.L_4703 - .L_4702)
.L_4702:
        /*002c*/ 	.word	0x00000000
        /*0030*/ 	.short	0x0004
        /*0032*/ 	.short	0x0029
        /*0034*/ 	.byte	0x00, 0xf0, 0x05, 0x00


	//----- nvinfo : EIATTR_KPARAM_INFO
	.align		4
.L_4703:
        /*0038*/ 	.byte	0x04, 0x17
        /*003a*/ 	.short	(.L_4705 - .L_4704)
.L_4704:
        /*003c*/ 	.word	0x00000000
        /*0040*/ 	.short	0x0003
        /*0042*/ 	.short	0x0028
        /*0044*/ 	.byte	0x00, 0xf0, 0x05, 0x00


	//----- nvinfo : EIATTR_KPARAM_INFO
	.align		4
.L_4705:
        /*0048*/ 	.byte	0x04, 0x17
        /*004a*/ 	.short	(.L_4707 - .L_4706)
.L_4706:
        /*004c*/ 	.word	0x00000000
        /*0050*/ 	.short	0x0002
        /*0052*/ 	.short	0x0018
        /*0054*/ 	.byte	0x00, 0xf0, 0x41, 0x00


	//----- nvinfo : EIATTR_KPARAM_INFO
	.align		4
.L_4707:
        /*0058*/ 	.byte	0x04, 0x17
        /*005a*/ 	.short	(.L_4709 - .L_4708)
.L_4708:
        /*005c*/ 	.word	0x00000000
        /*0060*/ 	.short	0x0001
        /*0062*/ 	.short	0x0008
        /*0064*/ 	.byte	0x00, 0xf0, 0x41, 0x00


	//----- nvinfo : EIATTR_KPARAM_INFO
	.align		4
.L_4709:
        /*0068*/ 	.byte	0x04, 0x17
        /*006a*/ 	.short	(.L_4711 - .L_4710)
.L_4710:
        /*006c*/ 	.word	0x00000000
        /*0070*/ 	.short	0x0000
        /*0072*/ 	.short	0x0000
        /*0074*/ 	.byte	0x00, 0xf0, 0x11, 0x00


	//----- nvinfo : EIATTR_SPARSE_MMA_MASK
	.align		4
.L_4711:
        /*0078*/ 	.byte	0x03, 0x50
        /*007a*/ 	.short	0x0000


	//----- nvinfo : EIATTR_MAXREG_COUNT
	.align		4
        /*007c*/ 	.byte	0x03, 0x1b
        /*007e*/ 	.short	0x00ff


	//----- nvinfo : EIATTR_EXTERNS
	.align		4
        /*0080*/ 	.byte	0x04, 0x0f
        /*0082*/ 	.short	(.L_4713 - .L_4712)


	//   ....[0]....
	.align		4
.L_4712:
        /*0084*/ 	.word	index@(__assertfail)


	//----- nvinfo : EIATTR_MERCURY_ISA_VERSION
	.align		4
.L_4713:
        /*0088*/ 	.byte	0x03, 0x5f
        /*008a*/ 	.short	0x0101


	//----- nvinfo : EIATTR_VRC_CTA_INIT_COUNT
	.align		4
        /*008c*/ 	.byte	0x02, 0x4a
	.zero		1
	.zero		1


	//----- nvinfo : EIATTR_SYSCALL_OFFSETS
	.align		4
        /*0090*/ 	.byte	0x04, 0x46
        /*0092*/ 	.short	(.L_4715 - .L_4714)


	//   ....[0]....
.L_4714:
        /*0094*/ 	.word	0x00000e90


	//   ....[1]....
        /*0098*/ 	.word	0x00001ed0


	//   ....[2]....
        /*009c*/ 	.word	0x00002e50


	//   ....[3]....
        /*00a0*/ 	.word	0x00003da0


	//   ....[4]....
        /*00a4*/ 	.word	0x00006110


	//   ....[5]....
        /*00a8*/ 	.word	0x000070e0


	//   ....[6]....
        /*00ac*/ 	.word	0x00008240


	//   ....[7]....
        /*00b0*/ 	.word	0x00009380


	//----- nvinfo : EIATTR_EXIT_INSTR_OFFSETS
	.align		4
.L_4715:
        /*00b4*/ 	.byte	0x04, 0x1c
        /*00b6*/ 	.short	(.L_4717 - .L_4716)


	//   ....[0]....
.L_4716:
        /*00b8*/ 	.word	0x000085d0


	//   ....[1]....
        /*00bc*/ 	.word	0x00008710


	//   ....[2]....
        /*00c0*/ 	.word	0x00008750


	//   ....[3]....
        /*00c4*/ 	.word	0x000087e0


	//   ....[4]....
        /*00c8*/ 	.word	0x00008810


	//   ....[5]....
        /*00cc*/ 	.word	0x00008840


	//   ....[6]....
        /*00d0*/ 	.word	0x00008910


	//   ....[7]....
        /*00d4*/ 	.word	0x00008990


	//   ....[8]....
        /*00d8*/ 	.word	0x00008a70


	//   ....[9]....
        /*00dc*/ 	.word	0x00008b00


	//   ....[10]....
        /*00e0*/ 	.word	0x00008b20


	//   ....[11]....
        /*00e4*/ 	.word	0x00008bf0


	//   ....[12]....
        /*00e8*/ 	.word	0x00008da0


	//   ....[13]....
        /*00ec*/ 	.word	0x00008f50


	//   ....[14]....
        /*00f0*/ 	.word	0x000090f0


	//   ....[15]....
        /*00f4*/ 	.word	0x00009120


	//   ....[16]....
        /*00f8*/ 	.word	0x00009150


	//   ....[17]....
        /*00fc*/ 	.word	0x000091f0


	//   ....[18]....
        /*0100*/ 	.word	0x00009220


	//   ....[19]....
        /*0104*/ 	.word	0x00009390


	//   ....[20]....
        /*0108*/ 	.word	0x000094e0


	//   ....[21]....
        /*010c*/ 	.word	0x00009660


	//   ....[22]....
        /*0110*/ 	.word	0x000096e0


	//----- nvinfo : EIATTR_MAX_THREADS
	.align		4
.L_4717:
        /*0114*/ 	.byte	0x04, 0x05
        /*0116*/ 	.short	(.L_4719 - .L_4718)
.L_4718:
        /*0118*/ 	.word	0x00000080
        /*011c*/ 	.word	0x00000001
        /*0120*/ 	.word	0x00000001


	//----- nvinfo : EIATTR_CRS_STACK_SIZE
	.align		4
.L_4719:
        /*0124*/ 	.byte	0x04, 0x1e
        /*0126*/ 	.short	(.L_4721 - .L_4720)
.L_4720:
        /*0128*/ 	.word	0x00000000


	//----- nvinfo : EIATTR_CBANK_PARAM_SIZE
	.align		4
.L_4721:
        /*012c*/ 	.byte	0x03, 0x19
        /*012e*/ 	.short	0x003c


	//----- nvinfo : EIATTR_PARAM_CBANK
	.align		4
        /*0130*/ 	.byte	0x04, 0x0a
        /*0132*/ 	.short	(.L_4723 - .L_4722)
	.align		4
.L_4722:
        /*0134*/ 	.word	index@(.nv.constant0._ZN2at6native27unrolled_elementwise_kernelIZNS0_50_GLOBAL__N__2680c7bb_12_PowKernel_cu_7dd49032_300329pow_tensor_scalar_kernel_implIddEEvRNS_18TensorIteratorBaseET0_EUldE2_St5arrayIPcLm2EELi4E23TrivialOffsetCalculatorILi1EjESC_NS0_6memory12LoadWithCastILi1EEENSD_13StoreWithCastILi1EEEEEviT_S6_T2_T3_T4_T5_)
        /*0138*/ 	.short	0x0380
        /*013a*/ 	.short	0x003c


	//----- nvinfo : EIATTR_SW_WAR
	.align		4
.L_4723:
        /*013c*/ 	.byte	0x04, 0x36
        /*013e*/ 	.short	(.L_4725 - .L_4724)
.L_4724:
        /*0140*/ 	.word	0x00000008
.L_4725:


//--------------------- .nv.info._ZN2at6native18elementwise_kernelILi128ELi2EZNS0_22gpu_kernel_impl_nocastIZNS0_50_GLOBAL__N__2680c7bb_12_PowKernel_cu_7dd49032_300329pow_tensor_scalar_kernel_implIddEEvRNS_18TensorIteratorBaseET0_EUldE2_EEvS6_RKT_EUliE_EEviT1_ --------------------------
	.section	.nv.info._ZN2at6native18elementwise_kernelILi128ELi2EZNS0_22gpu_kernel_impl_nocastIZNS0_50_GLOBAL__N__2680c7bb_12_PowKernel_cu_7dd49032_300329pow_tensor_scalar_kernel_implIddEEvRNS_18TensorIteratorBaseET0_EUldE2_EEvS6_RKT_EUliE_EEviT1_,"",@"SHT_CUDA_INFO"
	.sectionflags	@""
	.align	4


	//----- nvinfo : EIATTR_CUDA_API_VERSION
	.align		4
        /*0000*/ 	.byte	0x04, 0x37
        /*0002*/ 	.short	(.L_4727 - .L_4726)
.L_4726:
        /*0004*/ 	.word	0x00000082


	//----- nvinfo : EIATTR_KPARAM_INFO
	.align		4
.L_4727:
        /*0008*/ 	.byte	0x04, 0x17
        /*000a*/ 	.short	(.L_4729 - .L_4728)
.L_4728:
        /*000c*/ 	.word	0x00000000
        /*0010*/ 	.short	0x0001
        /*0012*/ 	.short	0x0008
        /*0014*/ 	.byte	0x00, 0xf0, 0x81, 0x08


	//----- nvinfo : EIATTR_KPARAM_INFO
	.align		4
.L_4729:
        /*0018*/ 	.byte	0x04, 0x17
        /*001a*/ 	.short	(.L_4731 - .L_4730)
.L_4730:
        /*001c*/ 	.word	0x00000000
        /*0020*/ 	.short	0x0000
        /*0022*/ 	.short	0x0000
        /*0024*/ 	.byte	0x00, 0xf0, 0x11, 0x00


	//----- nvinfo : EIATTR_SPARSE_MMA_MASK
	.align		4
.L_4731:
        /*0028*/ 	.byte	0x03, 0x50
        /*002a*/ 	.short	0x0000


	//----- nvinfo : EIATTR_MAXREG_COUNT
	.align		4
        /*002c*/ 	.byte	0x03, 0x1b
        /*002e*/ 	.short	0x0080


	//----- nvinfo : EIATTR_MERCURY_ISA_VERSION
	.align		4
        /*0030*/ 	.byte	0x03, 0x5f
        /*0032*/ 	.short	0x0101


	//----- nvinfo : EIATTR_VRC_CTA_INIT_COUNT
	.align		4
        /*0034*/ 	.byte	0x02, 0x4a
	.zero		1
	.zero		1


	//----- nvinfo : EIATTR_EXIT_INSTR_OFFSETS
	.align		4
        /*0038*/ 	.byte	0x04, 0x1c
        /*003a*/ 	.short	(.L_4733 - .L_4732)


	//   ....[0]....
.L_4732:
        /*003c*/ 	.word	0x000019d0


	//   ....[1]....
        /*0040*/ 	.word	0x00003120


	//----- nvinfo : EIATTR_MAX_THREADS
	.align		4
.L_4733:
        /*0044*/ 	.byte	0x04, 0x05
        /*0046*/ 	.short	(.L_4735 - .L_4734)
.L_4734:
        /*0048*/ 	.word	0x00000080
        /*004c*/ 	.word	0x00000001
        /*0050*/ 	.word	0x00000001


	//----- nvinfo : EIATTR_CRS_STACK_SIZE
	.align		4
.L_4735:
        /*0054*/ 	.byte	0x04, 0x1e
        /*0056*/ 	.short	(.L_4737 - .L_4736)
.L_4736:
        /*0058*/ 	.word	0x00000000


	//----- nvinfo : EIATTR_CBANK_PARAM_SIZE
	.align		4
.L_4737:
        /*005c*/ 	.byte	0x03, 0x19
        /*005e*/ 	.short	0x0228


	//----- nvinfo : EIATTR_PARAM_CBANK
	.align		4
        /*0060*/ 	.byte	0x04, 0x0a
        /*0062*/ 	.short	(.L_4739 - .L_4738)
	.align		4
.L_4738:
        /*0064*/ 	.word	index@(.nv.constant0._ZN2at6native18elementwise_kernelILi128ELi2EZNS0_22gpu_kernel_impl_nocastIZNS0_50_GLOBAL__N__2680c7bb_12_PowKernel_cu_7dd49032_300329pow_tensor_scalar_kernel_implIddEEvRNS_18TensorIteratorBaseET0_EUldE2_EEvS6_RKT_EUliE_EEviT1_)
        /*0068*/ 	.short	0x0380
        /*006a*/ 	.short	0x0228


	//----- nvinfo : EIATTR_SW_WAR
	.align		4
.L_4739:
        /*006c*/ 	.byte	0x04, 0x36
        /*006e*/ 	.short	(.L_4741 - .L_4740)
.L_4740:
        /*0070*/ 	.word	0x00000008
.L_4741:


//--------------------- .nv.info._ZN2at6native27unrolled_elementwise_kernelIZNS0_50_GLOBAL__N__2680c7bb_12_PowKernel_cu_7dd49032_300329pow_tensor_scalar_kernel_implIddEEvRNS_18TensorIteratorBaseET0_EUldE2_St5arrayIPcLm2EELi4E23TrivialOffsetCalculatorILi1EjESC_NS0_6memory15LoadWithoutCastENSD_16StoreWithoutCastEEEviT_S6_T2_T3_T4_T5_ --------------------------
	.section	.nv.info._ZN2at6native27unrolled_elementwise_kernelIZNS0_50_GLOBAL__N__2680c7bb_12_PowKernel_cu_7dd49032_300329pow_tensor_scalar_kernel_implIddEEvRNS_18TensorIteratorBaseET0_EUldE2_St5arrayIPcLm2EELi4E23TrivialOffsetCalculatorILi1EjESC_NS0_6memory15LoadWithoutCastENSD_16StoreWithoutCastEEEviT_S6_T2_T3_T4_T5_,"",@"SHT_CUDA_INFO"
	.sectionflags	@""
	.align	4


	//----- nvinfo : EIATTR_CUDA_API_VERSION
	.align		4
        /*0000*/ 	.byte	0x04, 0x37
        /*0002*/ 	.short	(.L_4743 - .L_4742)
.L_4742:
        /*0004*/ 	.word	0x00000082


	//----- nvinfo : EIATTR_KPARAM_INFO
	.align		4
.L_4743:
        /*0008*/ 	.byte	0x04, 0x17
        /*000a*/ 	.short	(.L_4745 - .L_4744)
.L_4744:
        /*000c*/ 	.word	0x00000000
        /*0010*/ 	.short	0x0006
        /*0012*/ 	.short	0x002b
        /*0014*/ 	.byte	0x00, 0xf0, 0x05, 0x00


	//----- nvinfo : EIATTR_KPARAM_INFO
	.align		4
.L_4745:
        /*0018*/ 	.byte	0x04, 0x17
        /*001a*/ 	.short	(.L_4747 - .L_4746)
.L_4746:
        /*001c*/ 	.word	0x00000000
        /*0020*/ 	.short	0x0005
        /*0022*/ 	.short	0x002a
        /*0024*/ 	.byte	0x00, 0xf0, 0x05, 0x00


	//----- nvinfo : EIATTR_KPARAM_INFO
	.align		4
.L_4747:
        /*0028*/ 	.byte	0x04, 0x17
        /*002a*/ 	.short	(.L_4749 - .L_4748)
.L_4748:
        /*002c*/ 	.word	0x00000000
        /*0030*/ 	.short	0x0004
        /*0032*/ 	.short	0x0029
        /*0034*/ 	.byte	0x00, 0xf0, 0x05, 0x00


	//----- nvinfo : EIATTR_KPARAM_INFO
	.align		4
.L_4749:
        /*0038*/ 	.byte	0x04, 0x17
        /*003a*/ 	.short	(.L_4751 - .L_4750)
.L_4750:
        /*003c*/ 	.word	0x00000000
        /*0040*/ 	.short	0x0003
        /*0042*/ 	.short	0x0028
        /*0044*/ 	.byte	0x00, 0xf0, 0x05, 0x00


	//----- nvinfo : EIATTR_KPARAM_INFO
	.align		4
.L_4751:
        /*0048*/ 	.byte	0x04, 0x17
        /*004a*/ 	.short	(.L_4753 - .L_4752)
.L_4752:
        /*004c*/ 	.word	0x00000000
        /*0050*/ 	.short	0x0002
        /*0052*/ 	.short	0x0018
        /*0054*/ 	.byte	0x00, 0xf0, 0x41, 0x00


	//----- nvinfo : EIATTR_KPARAM_INFO
	.align		4
.L_4753:
        /*0058*/ 	.byte	0x04, 0x17
        /*005a*/ 	.short	(.L_4755 - .L_4754)
.L_4754:
        /*005c*/ 	.word	0x00000000
        /*0060*/ 	.short	0x0001
        /*0062*/ 	.short	0x0008
        /*0064*/ 	.byte	0x00, 0xf0, 0x41, 0x00


	//----- nvinfo : EIATTR_KPARAM_INFO
	.align		4
.L_4755:
        /*0068*/ 	.byte	0x04, 0x17
        /*006a*/ 	.short	(.L_4757 - .L_4756)
.L_4756:
        /*006c*/ 	.word	0x00000000
        /*0070*/ 	.short	0x0000
        /*0072*/ 	.short	0x0000
        /*0074*/ 	.byte	0x00, 0xf0, 0x11, 0x00


	//----- nvinfo : EIATTR_SPARSE_MMA_MASK
	.align		4
.L_4757:
        /*0078*/ 	.byte	0x03, 0x50
        /*007a*/ 	.short	0x0000


	//----- nvinfo : EIATTR_MAXREG_COUNT
	.align		4
        /*007c*/ 	.byte	0x03, 0x1b
        /*007e*/ 	.short	0x00ff


	//----- nvinfo : EIATTR_MERCURY_ISA_VERSION
	.align		4
        /*0080*/ 	.byte	0x03, 0x5f
        /*0082*/ 	.short	0x0101


	//----- nvinfo : EIATTR_VRC_CTA_INIT_COUNT
	.align		4
        /*0084*/ 	.byte	0x02, 0x4a
	.zero		1
	.zero		1


	//----- nvinfo : EIATTR_EXIT_INSTR_OFFSETS
	.align		4
        /*0088*/ 	.byte	0x04, 0x1c
        /*008a*/ 	.short	(.L_4759 - .L_4758)


	//   ....[0]....
.L_4758:
        /*008c*/ 	.word	0x000017e0


	//   ....[1]....
        /*0090*/ 	.word	0x00001840


	//----- nvinfo : EIATTR_MAX_THREADS
	.align		4
.L_4759:
        /*0094*/ 	.byte	0x04, 0x05
        /*0096*/ 	.short	(.L_4761 - .L_4760)
.L_4760:
        /*0098*/ 	.word	0x00000080
        /*009c*/ 	.word	0x00000001
        /*00a0*/ 	.word	0x00000001


	//----- nvinfo : EIATTR_CRS_STACK_SIZE
	.align		4
.L_4761:
        /*00a4*/ 	.byte	0x04, 0x1e
        /*00a6*/ 	.short	(.L_4763 - .L_4762)
.L_4762:
        /*00a8*/ 	.word	0x00000000


	//----- nvinfo : EIATTR_CBANK_PARAM_SIZE
	.align		4
.L_4763:
        /*00ac*/ 	.byte	0x03, 0x19
        /*00ae*/ 	.short	0x002c


	//----- nvinfo : EIATTR_PARAM_CBANK
	.align		4
        /*00b0*/ 	.byte	0x04, 0x0a
        /*00b2*/ 	.short	(.L_4765 - .L_4764)
	.align		4
.L_4764:
        /*00b4*/ 	.word	index@(.nv.constant0._ZN2at6native27unrolled_elementwise_kernelIZNS0_50_GLOBAL__N__2680c7bb_12_PowKernel_cu_7dd49032_300329pow_tensor_scalar_kernel_implIddEEvRNS_18TensorIteratorBaseET0_EUldE2_St5arrayIPcLm2EELi4E23TrivialOffsetCalculatorILi1EjESC_NS0_6memory15LoadWithoutCastENSD_16StoreWithoutCastEEEviT_S6_T2_T3_T4_T5_)
        /*00b8*/ 	.short	0x0380
        /*00ba*/ 	.short	0x002c


	//----- nvinfo : EIATTR_SW_WAR
	.align		4
.L_4765:
        /*00bc*/ 	.byte	0x04, 0x36
        /*00be*/ 	.short	(.L_4767 - .L_4766)
.L_4766:
        /*00c0*/ 	.word	0x00000008
.L_4767:


//--------------------- .nv.info._ZN2at6native29vectorized_elementwise_kernelILi2EZNS0_50_GLOBAL__N__2680c7bb_12_PowKernel_cu_7dd49032_300329pow_tensor_scalar_kernel_implIddEEvRNS_18TensorIteratorBaseET0_EUldE2_St5arrayIPcLm2EEEEviS6_T1_ --------------------------
	.section	.nv.info._ZN2at6native29vectorized_elementwise_kernelILi2EZNS0_50_GLOBAL__N__2680c7bb_12_PowKernel_cu_7dd49032_300329pow_tensor_scalar_kernel_implIddEEvRNS_18TensorIteratorBaseET0_EUldE2_St5arrayIPcLm2EEEEviS6_T1_,"",@"SHT_CUDA_INFO"
	.sectionflags	@""
	.align	4


	//----- nvinfo : EIATTR_CUDA_API_VERSION
	.align		4
        /*0000*/ 	.byte	0x04, 0x37
        /*0002*/ 	.short	(.L_4769 - .L_4768)
.L_4768:
        /*0004*/ 	.word	0x00000082


	//----- nvinfo : EIATTR_KPARAM_INFO
	.align		4
.L_4769:
        /*0008*/ 	.byte	0x04, 0x17
        /*000a*/ 	.short	(.L_4771 - .L_4770)
.L_4770:
        /*000c*/ 	.word	0x00000000
        /*0010*/ 	.short	0x0002
        /*0012*/ 	.short	0x0018
        /*0014*/ 	.byte	0x00, 0xf0, 0x41, 0x00


	//----- nvinfo : EIATTR_KPARAM_INFO
	.align		4
.L_4771:
        /*0018*/ 	.byte	0x04, 0x17
        /*001a*/ 	.short	(.L_4773 - .L_4772)
.L_4772:
        /*001c*/ 	.word	0x00000000
        /*0020*/ 	.short	0x0001
        /*0022*/ 	.short	0x0008
        /*0024*/ 	.byte	0x00, 0xf0, 0x41, 0x00


	//----- nvinfo : EIATTR_KPARAM_INFO
	.align		4
.L_4773:
        /*0028*/ 	.byte	0x04, 0x17
        /*002a*/ 	.short	(.L_4775 - .L_4774)
.L_4774:
        /*002c*/ 	.word	0x00000000
        /*0030*/ 	.short	0x0000
        /*0032*/ 	.short	0x0000
        /*0034*/ 	.byte	0x00, 0xf0, 0x11, 0x00


	//----- nvinfo : EIATTR_SPARSE_MMA_MASK
	.align		4
.L_4775:
        /*0038*/ 	.byte	0x03, 0x50
        /*003a*/ 	.short	0x0000


	//----- nvinfo : EIATTR_MAXREG_COUNT
	.align		4
        /*003c*/ 	.byte	0x03, 0x1b
        /*003e*/ 	.short	0x00ff


	//----- nvinfo : EIATTR_MERCURY_ISA_VERSION
	.align		4
        /*0040*/ 	.byte	0x03, 0x5f
        /*0042*/ 	.short	0x0101


	//----- nvinfo : EIATTR_VRC_CTA_INIT_COUNT
	.align		4
        /*0044*/ 	.byte	0x02, 0x4a
	.zero		1
	.zero		1


	//----- nvinfo : EIATTR_EXIT_INSTR_OFFSETS
	.align		4
        /*0048*/ 	.byte	0x04, 0x1c
        /*004a*/ 	.short	(.L_4777 - .L_4776)


	//   ....[0]....
.L_4776:
        /*004c*/ 	.word	0x00002ce0


	//   ....[1]....
        /*0050*/ 	.word	0x00002d30


	//   ....[2]....
        /*0054*/ 	.word	0x000050e0


	//----- nvinfo : EIATTR_MAX_THREADS
	.align		4
.L_4777:
        /*0058*/ 	.byte	0x04, 0x05
        /*005a*/ 	.short	(.L_4779 - .L_4778)
.L_4778:
        /*005c*/ 	.word	0x00000080
        /*0060*/ 	.word	0x00000001
        /*0064*/ 	.word	0x00000001


	//----- nvinfo : EIATTR_CRS_STACK_SIZE
	.align		4
.L_4779:
        /*0068*/ 	.byte	0x04, 0x1e
        /*006a*/ 	.short	(.L_4781 - .L_4780)
.L_4780:
        /*006c*/ 	.word	0x00000000


	//----- nvinfo : EIATTR_CBANK_PARAM_SIZE
	.align		4
.L_4781:
        /*0070*/ 	.byte	0x03, 0x19
        /*0072*/ 	.short	0x0028


	//----- nvinfo : EIATTR_PARAM_CBANK
	.align		4
        /*0074*/ 	.byte	0x04, 0x0a
        /*0076*/ 	.short	(.L_4783 - .L_4782)
	.align		4
.L_4782:
        /*0078*/ 	.word	index@(.nv.constant0._ZN2at6native29vectorized_elementwise_kernelILi2EZNS0_50_GLOBAL__N__2680c7bb_12_PowKernel_cu_7dd49032_300329pow_tensor_scalar_kernel_implIddEEvRNS_18TensorIteratorBaseET0_EUldE2_St5arrayIPcLm2EEEEviS6_T1_)
        /*007c*/ 	.short	0x0380
        /*007e*/ 	.short	0x0028


	//----- nvinfo : EIATTR_SW_WAR
	.align		4
.L_4783:
        /*0080*/ 	.byte	0x04, 0x36
        /*0082*/ 	.short	(.L_4785 - .L_4784)
.L_4784:
        /*0084*/ 	.word	0x00000008
.L_4785:


//--------------------- .nv.info._ZN2at6native29vectorized_elementwise_kernelILi4EZNS0_50_GLOBAL__N__2680c7bb_12_PowKernel_cu_7dd49032_300329pow_tensor_scalar_kernel_implIddEEvRNS_18TensorIteratorBaseET0_EUldE2_St5arrayIPcLm2EEEEviS6_T1_ --------------------------
	.section	.nv.info._ZN2at6native29vectorized_elementwise_kernelILi4EZNS0_50_GLOBAL__N__2680c7bb_12_PowKernel_cu_7dd49032_300329pow_tensor_scalar_kernel_implIddEEvRNS_18TensorIteratorBaseET0_EUldE2_St5arrayIPcLm2EEEEviS6_T1_,"",@"SHT_CUDA_INFO"
	.sectionflags	@""
	.align	4


	//----- nvinfo : EIATTR_CUDA_API_VERSION
	.align		4
        /*0000*/ 	.byte	0x04, 0x37
        /*0002*/ 	.short	(.L_4787 - .L_4786)
.L_4786:
        /*0004*/ 	.word	0x00000082


	//----- nvinfo : EIATTR_KPARAM_INFO
	.align		4
.L_4787:
        /*0008*/ 	.byte	0x04, 0x17
        /*000a*/ 	.short	(.L_4789 - .L_4788)
.L_4788:
        /*000c*/ 	.word	0x00000000
        /*0010*/ 	.short	0x0002
        /*0012*/ 	.short	0x0018
        /*0014*/ 	.byte	0x00, 0xf0, 0x41, 0x00


	//----- nvinfo : EIATTR_KPARAM_INFO
	.align		4
.L_4789:
        /*0018*/ 	.byte	0x04, 0x17
        /*001a*/ 	.short	(.L_4791 - .L_4790)
.L_4790:
        /*001c*/ 	.word	0x00000000
        /*0020*/ 	.short	0x0001
        /*0022*/ 	.short	0x0008
        /*0024*/ 	.byte	0x00, 0xf0, 0x41, 0x00


	//----- nvinfo : EIATTR_KPARAM_INFO
	.align		4
.L_4791:
        /*0028*/ 	.byte	0x04, 0x17
        /*002a*/ 	.short	(.L_4793 - .L_4792)
.L_4792:
        /*002c*/ 	.word	0x00000000
        /*0030*/ 	.short	0x0000
        /*0032*/ 	.short	0x0000
        /*0034*/ 	.byte	0x00, 0xf0, 0x11, 0x00


	//----- nvinfo : EIATTR_SPARSE_MMA_MASK
	.align		4
.L_4793:
        /*0038*/ 	.byte	0x03, 0x50
        /*003a*/ 	.short	0x0000


	//----- nvinfo : EIATTR_MAXREG_COUNT
	.align		4
        /*003c*/ 	.byte	0x03, 0x1b
        /*003e*/ 	.short	0x00ff


	//----- nvinfo : EIATTR_MERCURY_ISA_VERSION
	.align		4
        /*0040*/ 	.byte	0x03, 0x5f
        /*0042*/ 	.short	0x0101


	//----- nvinfo : EIATTR_VRC_CTA_INIT_COUNT
	.align		4
        /*0044*/ 	.byte	0x02, 0x4a
	.zero		1
	.zero		1


	//----- nvinfo : EIATTR_EXIT_INSTR_OFFSETS
	.align		4
        /*0048*/ 	.byte	0x04, 0x1c
        /*004a*/ 	.short	(.L_4795 - .L_4794)


	//   ....[0]....
.L_4794:
        /*004c*/ 	.word	0x00002fb0


	//   ....[1]....
        /*0050*/ 	.word	0x00003030


	//   ....[2]....
        /*0054*/ 	.word	0x000055a0


	//----- nvinfo : EIATTR_MAX_THREADS
	.align		4
.L_4795:
        /*0058*/ 	.byte	0x04, 0x05
        /*005a*/ 	.short	(.L_4797 - .L_4796)
.L_4796:
        /*005c*/ 	.word	0x00000080
        /*0060*/ 	.word	0x00000001
        /*0064*/ 	.word	0x00000001


	//----- nvinfo : EIATTR_CRS_STACK_SIZE
	.align		4
.L_4797:
        /*0068*/ 	.byte	0x04, 0x1e
        /*006a*/ 	.short	(.L_4799 - .L_4798)
.L_4798:
        /*006c*/ 	.word	0x00000000


	//----- nvinfo : EIATTR_CBANK_PARAM_SIZE
	.align		4
.L_4799:
        /*0070*/ 	.byte	0x03, 0x19
        /*0072*/ 	.short	0x0028


	//----- nvinfo : EIATTR_PARAM_CBANK
	.align		4
        /*0074*/ 	.byte	0x04, 0x0a
        /*0076*/ 	.short	(.L_4801 - .L_4800)
	.align		4
.L_4800:
        /*0078*/ 	.word	index@(.nv.constant0._ZN2at6native29vectorized_elementwise_kernelILi4EZNS0_50_GLOBAL__N__2680c7bb_12_PowKernel_cu_7dd49032_300329pow_tensor_scalar_kernel_implIddEEvRNS_18TensorIteratorBaseET0_EUldE2_St5arrayIPcLm2EEEEviS6_T1_)
        /*007c*/ 	.short	0x0380
        /*007e*/ 	.short	0x0028


	//----- nvinfo : EIATTR_SW_WAR
	.align		4
.L_4801:
        /*0080*/ 	.byte	0x04, 0x36
        /*0082*/ 	.short	(.L_4803 - .L_4802)
.L_4802:
        /*0084*/ 	.word	0x00000008
.L_4803:


//--------------------- .nv.info._ZN2at6native29vectorized_elementwise_kernelILi8EZNS0_50_GLOBAL__N__2680c7bb_12_PowKernel_cu_7dd49032_300329pow_tensor_scalar_kernel_implIddEEvRNS_18TensorIteratorBaseET0_EUldE2_St5arrayIPcLm2EEEEviS6_T1_ --------------------------
	.section	.nv.info._ZN2at6native29vectorized_elementwise_kernelILi8EZNS0_50_GLOBAL__N__2680c7bb_12_PowKernel_cu_7dd49032_300329pow_tensor_scalar_kernel_implIddEEvRNS_18TensorIteratorBaseET0_EUldE2_St5arrayIPcLm2EEEEviS6_T1_,"",@"SHT_CUDA_INFO"
	.sectionflags	@""
	.align	4


	//----- nvinfo : EIATTR_CUDA_API_VERSION
	.align		4
        /*0000*/ 	.byte	0x04, 0x37
        /*0002*/ 	.short	(.L_4805 - .L_4804)
.L_4804:
        /*0004*/ 	.word	0x00000082


	//----- nvinfo : EIATTR_KPARAM_INFO
	.align		4
.L_4805:
        /*0008*/ 	.byte	0x04, 0x17
        /*000a*/ 	.short	(.L_4807 - .L_4806)
.L_4806:
        /*000c*/ 	.word	0x00000000
        /*0010*/ 	.short	0x0002
        /*0012*/ 	.short	0x0018
        /*0014*/ 	.byte	0x00, 0xf0, 0x41, 0x00


	//----- nvinfo : EIATTR_KPARAM_INFO
	.align		4
.L_4807:
        /*0018*/ 	.byte	0x04, 0x17
        /*001a*/ 	.short	(.L_4809 - .L_4808)
.L_4808:
        /*001c*/ 	.word	0x00000000
        /*0020*/ 	.short	0x0001
        /*0022*/ 	.short	0x0008
        /*0024*/ 	.byte	0x00, 0xf0, 0x41, 0x00


	//----- nvinfo : EIATTR_KPARAM_INFO
	.align		4
.L_4809:
        /*0028*/ 	.byte	0x04, 0x17
        /*002a*/ 	.short	(.L_4811 - .L_4810)
.L_4810:
        /*002c*/ 	.word	0x00000000
        /*0030*/ 	.short	0x0000
        /*0032*/ 	.short	0x0000
        /*0034*/ 	.byte	0x00, 0xf0, 0x11, 0x00


	//----- nvinfo : EIATTR_SPARSE_MMA_MASK
	.align		4
.L_4811:
        /*0038*/ 	.byte	0x03, 0x50
        /*003a*/ 	.short	0x0000


	//----- nvinfo : EIATTR_MAXREG_COUNT
	.align		4
        /*003c*/ 	.byte	0x03, 0x1b
        /*003e*/ 	.short	0x00ff


	//----- nvinfo : EIATTR_MERCURY_ISA_VERSION
	.align		4
        /*0040*/ 	.byte	0x03, 0x5f
        /*0042*/ 	.short	0x0101


	//----- nvinfo : EIATTR_VRC_CTA_INIT_COUNT
	.align		4
        /*0044*/ 	.byte	0x02, 0x4a
	.zero		1
	.zero		1


	//----- nvinfo : EIATTR_EXIT_INSTR_OFFSETS
	.align		4
        /*0048*/ 	.byte	0x04, 0x1c
        /*004a*/ 	.short	(.L_4813 - .L_4812)


	//   ....[0]....
.L_4812:
        /*004c*/ 	.word	0x00002fb0


	//   ....[1]....
        /*0050*/ 	.word	0x00003030


	//   ....[2]....
        /*0054*/ 	.word	0x000055a0


	//----- nvinfo : EIATTR_MAX_THREADS
	.align		4
.L_4813:
        /*0058*/ 	.byte	0x04, 0x05
        /*005a*/ 	.short	(.L_4815 - .L_4814)
.L_4814:
        /*005c*/ 	.word	0x00000080
        /*0060*/ 	.word	0x00000001
        /*0064*/ 	.word	0x00000001


	//----- nvinfo : EIATTR_CRS_STACK_SIZE
	.align		4
.L_4815:
        /*0068*/ 	.byte	0x04, 0x1e
        /*006a*/ 	.short	(.L_4817 - .L_4816)
.L_4816:
        /*006c*/ 	.word	0x00000000


	//----- nvinfo : EIATTR_CBANK_PARAM_SIZE
	.align		4
.L_4817:
        /*0070*/ 	.byte	0x03, 0x19
        /*0072*/ 	.short	0x0028


	//----- nvinfo : EIATTR_PARAM_CBANK
	.align		4
        /*0074*/ 	.byte	0x04, 0x0a
        /*0076*/ 	.short	(.L_4819 - .L_4818)
	.align		4
.L_4818:
        /*0078*/ 	.word	index@(.nv.constant0._ZN2at6native29vectorized_elementwise_kernelILi8EZNS0_50_GLOBAL__N__2680c7bb_12_PowKernel_cu_7dd49032_300329pow_tensor_scalar_kernel_implIddEEvRNS_18TensorIteratorBaseET0_EUldE2_St5arrayIPcLm2EEEEviS6_T1_)
        /*007c*/ 	.short	0x0380
        /*007e*/ 	.short	0x0028


	//----- nvinfo : EIATTR_SW_WAR
	.align		4
.L_4819:
        /*0080*/ 	.byte	0x04, 0x36
        /*0082*/ 	.short	(.L_4821 - .L_4820)
.L_4820:
        /*0084*/ 	.word	0x00000008
.L_4821:


//--------------------- .nv.info._ZN2at6native18elementwise_kernelILi128ELi4EZNS0_15gpu_kernel_implIZNS0_50_GLOBAL__N__2680c7bb_12_PowKernel_cu_7dd49032_300329pow_tensor_scalar_kernel_implIddEEvRNS_18TensorIteratorBaseET0_EUldE1_EEvS6_RKT_EUliE_EEviT1_ --------------------------
	.section	.nv.info._ZN2at6native18elementwise_kernelILi128ELi4EZNS0_15gpu_kernel_implIZNS0_50_GLOBAL__N__2680c7bb_12_PowKernel_cu_7dd49032_300329pow_tensor_scalar_kernel_implIddEEvRNS_18TensorIteratorBaseET0_EUldE1_EEvS6_RKT_EUliE_EEviT1_,"",@"SHT_CUDA_INFO"
	.sectionflags	@""
	.align	4


	//----- nvinfo : EIATTR_CUDA_API_VERSION
	.align		4
        /*0000*/ 	.byte	0x04, 0x37
        /*0002*/ 	.short	(.L_4823 - .L_4822)
.L_4822:
        /*0004*/ 	.word	0x00000082


	//----- nvinfo : EIATTR_KPARAM_INFO
	.align		4
.L_4823:
        /*0008*/ 	.byte	0x04, 0x17
        /*000a*/ 	.short	(.L_4825 - .L_4824)
.L_4824:
        /*000c*/ 	.word	0x00000000
        /*0010*/ 	.short	0x0001
        /*0012*/ 	.short	0x0008
        /*0014*/ 	.byte	0x00, 0xf0, 0x81, 0x08


	//----- nvinfo : EIATTR_KPARAM_INFO
	.align		4
.L_4825:
        /*0018*/ 	.byte	0x04, 0x17
        /*001a*/ 	.short	(.L_4827 - .L_4826)
.L_4826:
        /*001c*/ 	.word	0x00000000
        /*0020*/ 	.short	0x0000
        /*0022*/ 	.short	0x0000
        /*0024*/ 	.byte	0x00, 0xf0, 0x11, 0x00


	//----- nvinfo : EIATTR_SPARSE_MMA_MASK
	.align		4
.L_4827:
        /*0028*/ 	.byte	0x03, 0x50
        /*002a*/ 	.short	0x0000


	//----- nvinfo : EIATTR_MAXREG_COUNT
	.align		4
        /*002c*/ 	.byte	0x03, 0x1b
        /*002e*/ 	.short	0x0080


	//----- nvinfo : EIATTR_EXTERNS
	.align		4
        /*0030*/ 	.byte	0x04, 0x0f
        /*0032*/ 	.short	(.L_4829 - .L_4828)


	//   ....[0]....
	.align		4
.L_4828:
        /*0034*/ 	.word	index@(__assertfail)


	//----- nvinfo : EIATTR_MERCURY_ISA_VERSION
	.align		4
.L_4829:
        /*0038*/ 	.byte	0x03, 0x5f
        /*003a*/ 	.short	0x0101


	//----- nvinfo : EIATTR_VRC_CTA_INIT_COUNT
	.align		4
        /*003c*/ 	.byte	0x02, 0x4a
	.zero		1
	.zero		1


	//----- nvinfo : EIATTR_SYSCALL_OFFSETS
	.align		4
        /*0040*/ 	.byte	0x04, 0x46
        /*0042*/ 	.short	(.L_4831 - .L_4830)


	//   ....[0]....
.L_4830:
        /*0044*/ 	.word	0x00002180


	//   ....[1]....
        /*0048*/ 	.word	0x00003320


	//   ....[2]....
        /*004c*/ 	.word	0x00005670


	//   ....[3]....
        /*0050*/ 	.word	0x00006590


	//   ....[4]....
        /*0054*/ 	.word	0x00008a90


	//   ....[5]....
        /*0058*/ 	.word	0x000099b0


	//   ....[6]....
        /*005c*/ 	.word	0x0000bec0


	//   ....[7]....
        /*0060*/ 	.word	0x0000cdd0


	//----- nvinfo : EIATTR_EXIT_INSTR_OFFSETS
	.align		4
.L_4831:
        /*0064*/ 	.byte	0x04, 0x1c
        /*0066*/ 	.short	(.L_4833 - .L_4832)


	//   ....[0]....
.L_4832:
        /*0068*/ 	.word	0x00009d50


	//   ....[1]....
        /*006c*/ 	.word	0x0000c160


	//   ....[2]....
        /*0070*/ 	.word	0x0000c1a0


	//   ....[3]....
        /*0074*/ 	.word	0x0000c230


	//   ....[4]....
        /*0078*/ 	.word	0x0000c260


	//   ....[5]....
        /*007c*/ 	.word	0x0000c290


	//   ....[6]....
        /*0080*/ 	.word	0x0000c360


	//   ....[7]....
        /*0084*/ 	.word	0x0000c3e0


	//   ....[8]....
        /*0088*/ 	.word	0x0000c4c0


	//   ....[9]....
        /*008c*/ 	.word	0x0000c550


	//   ....[10]....
        /*0090*/ 	.word	0x0000c570


	//   ....[11]....
        /*0094*/ 	.word	0x0000c640


	//   ....[12]....
        /*0098*/ 	.word	0x0000c7f0


	//   ....[13]....
        /*009c*/ 	.word	0x0000c9a0


	//   ....[14]....
        /*00a0*/ 	.word	0x0000cb40


	//   ....[15]....
        /*00a4*/ 	.word	0x0000cb70


	//   ....[16]....
        /*00a8*/ 	.word	0x0000cba0


	//   ....[17]....
        /*00ac*/ 	.word	0x0000cc40


	//   ....[18]....
        /*00b0*/ 	.word	0x0000cc70


	//   ....[19]....
        /*00b4*/ 	.word	0x0000cde0


	//   ....[20]....
        /*00b8*/ 	.word	0x0000cf30


	//   ....[21]....
        /*00bc*/ 	.word	0x0000d0b0


	//   ....[22]....
        /*00c0*/ 	.word	0x0000d130


	//----- nvinfo : EIATTR_MAX_THREADS
	.align		4
.L_4833:
        /*00c4*/ 	.byte	0x04, 0x05
        /*00c6*/ 	.short	(.L_4835 - .L_4834)
.L_4834:
        /*00c8*/ 	.word	0x00000080
        /*00cc*/ 	.word	0x00000001
        /*00d0*/ 	.word	0x00000001


	//----- nvinfo : EIATTR_CRS_STACK_SIZE
	.align		4
.L_4835:
        /*00d4*/ 	.byte	0x04, 0x1e
        /*00d6*/ 	.short	(.L_4837 - .L_4836)
.L_4836:
        /*00d8*/ 	.word	0x00000000


	//----- nvinfo : EIATTR_CBANK_PARAM_SIZE
	.align		4
.L_4837:
        /*00dc*/ 	.byte	0x03, 0x19
        /*00de*/ 	.short	0x0228


	//----- nvinfo : EIATTR_PARAM_CBANK
	.align		4
        /*00e0*/ 	.byte	0x04, 0x0a
        /*00e2*/ 	.short	(.L_4839 - .L_4838)
	.align		4
.L_4838:
        /*00e4*/ 	.word	index@(.nv.constant0._ZN2at6native18elementwise_kernelILi128ELi4EZNS0_15gpu_kernel_implIZNS0_50_GLOBAL__N__2680c7bb_12_PowKernel_cu_7dd49032_300329pow_tensor_scalar_kernel_implIddEEvRNS_18TensorIteratorBaseET0_EUldE1_EEvS6_RKT_EUliE_EEviT1_)
        /*00e8*/ 	.short	0x0380
        /*00ea*/ 	.short	0x0228


	//----- nvinfo : EIATTR_SW_WAR
	.align		4
.L_4839:
        /*00ec*/ 	.byte	0x04, 0x36
        /*00ee*/ 	.short	(.L_4841 - .L_4840)
.L_4840:
        /*00f0*/ 	.word	0x00000008
.L_4841:


//--------------------- .nv.info._ZN2at6native27unrolled_elementwise_kernelIZNS0_50_GLOBAL__N__2680c7bb_12_PowKernel_cu_7dd49032_300329pow_tensor_scalar_kernel_implIddEEvRNS_18TensorIteratorBaseET0_EUldE1_St5arrayIPcLm2EELi4E23TrivialOffsetCalculatorILi1EjESC_NS0_6memory12LoadWithCastILi1EEENSD_13StoreWithCastILi1EEEEEviT_S6_T2_T3_T4_T5_ --------------------------
	.section	.nv.info._ZN2at6native27unrolled_elementwise_kernelIZNS0_50_GLOBAL__N__2680c7bb_12_PowKernel_cu_7dd49032_300329pow_tensor_scalar_kernel_implIddEEvRNS_18TensorIteratorBaseET0_EUldE1_St5arrayIPcLm2EELi4E23TrivialOffsetCalculatorILi1EjESC_NS0_6memory12LoadWithCastILi1EEENSD_13StoreWithCastILi1EEEEEviT_S6_T2_T3_T4_T5_,"",@"SHT_CUDA_INFO"
	.sectionflags	@""
	.align	4


	//----- nvinfo : EIATTR_CUDA_API_VERSION
	.align		4
        /*0000*/ 	.byte	0x04, 0x37
        /*0002*/ 	.short	(.L_4843 - .L_4842)
.L_4842:
        /*0004*/ 	.word	0x00000082


	//----- nvinfo : EIATTR_KPARAM_INFO
	.align		4
.L_4843:
        /*0008*/ 	.byte	0x04, 0x17
        /*000a*/ 	.short	(.L_4845 - .L_4844)
.L_4844:
        /*000c*/ 	.word	0x00000000
        /*0010*/ 	.short	0x0006
        /*0012*/ 	.short	0x002c
        /*0014*/ 	.byte	0x00, 0xf0, 0x21, 0x00


	//----- nvinfo : EIATTR_KPARAM_INFO
	.align		4
.L_4845:
        /*0018*/ 	.byte	0x04, 0x17
        /*001a*/ 	.short	(.L_4847 - .L_4846)
.L_4846:
        /*001c*/ 	.word	0x00000000
        /*0020*/ 	.short	0x0005
        /*0022*/ 	.short	0x0024
        /*0024*/ 	.byte	0x00, 0xf0, 0x21, 0x00


	//----- nvinfo : EIATTR_KPARAM_INFO
	.align		4
.L_4847:
        /*0028*/ 	.byte	0x04, 0x17
        /*002a*/ 	.short	(.L_4849 - .L_4848)
.L_4848:
        /*002c*/ 	.word	0x00000000
        /*0030*/ 	.short	0x0004
        /*0032*/ 	.short	0x0021
        /*0034*/ 	.byte	0x00, 0xf0, 0x05, 0x00


	//----- nvinfo : EIATTR_KPARAM_INFO
	.align		4
.L_4849:
        /*0038*/ 	.byte	0x04, 0x17
        /*003a*/ 	.short	(.L_4851 - .L_4850)
.L_4850:
        /*003c*/ 	.word	0x00000000
        /*0040*/ 	.short	0x0003
        /*0042*/ 	.short	0x0020
        /*0044*/ 	.byte	0x00, 0xf0, 0x05, 0x00


	//----- nvinfo : EIATTR_KPARAM_INFO
	.align		4
.L_4851:
        /*0048*/ 	.byte	0x04, 0x17
        /*004a*/ 	.short	(.L_4853 - .L_4852)
.L_4852:
        /*004c*/ 	.word	0x00000000
        /*0050*/ 	.short	0x0002
        /*0052*/ 	.short	0x0010
        /*0054*/ 	.byte	0x00, 0xf0, 0x41, 0x00


	//----- nvinfo : EIATTR_KPARAM_INFO
	.align		4
.L_4853:
        /*0058*/ 	.byte	0x04, 0x17
        /*005a*/ 	.short	(.L_4855 - .L_4854)
.L_4854:
        /*005c*/ 	.word	0x00000000
        /*0060*/ 	.short	0x0001
        /*0062*/ 	.short	0x0008
        /*0064*/ 	.byte	0x00, 0xf0, 0x21, 0x00


	//----- nvinfo : EIATTR_KPARAM_INFO
	.align		4
.L_4855:
        /*0068*/ 	.byte	0x04, 0x17
        /*006a*/ 	.short	(.L_4857 - .L_4856)
.L_4856:
        /*006c*/ 	.word	0x00000000
        /*0070*/ 	.short	0x0000
        /*0072*/ 	.short	0x0000
        /*0074*/ 	.byte	0x00, 0xf0, 0x11, 0x00


	//----- nvinfo : EIATTR_SPARSE_MMA_MASK
	.align		4
.L_4857:
        /*0078*/ 	.byte	0x03, 0x50
        /*007a*/ 	.short	0x0000


	//----- nvinfo : EIATTR_MAXREG_COUNT
	.align		4
        /*007c*/ 	.byte	0x03, 0x1b
        /*007e*/ 	.short	0x00ff


	//----- nvinfo : EIATTR_EXTERNS
	.align		4
        /*0080*/ 	.byte	0x04, 0x0f
        /*0082*/ 	.short	(.L_4859 - .L_4858)


	//   ....[0]....
	.align		4
.L_4858:
        /*0084*/ 	.word	index@(__assertfail)


	//----- nvinfo : EIATTR_MERCURY_ISA_VERSION
	.align		4
.L_4859:
        /*0088*/ 	.byte	0x03, 0x5f
        /*008a*/ 	.short	0x0101


	//----- nvinfo : EIATTR_VRC_CTA_INIT_COUNT
	.align		4
        /*008c*/ 	.byte	0x02, 0x4a
	.zero		1
	.zero		1


	//----- nvinfo : EIATTR_SYSCALL_OFFSETS
	.align		4
        /*0090*/ 	.byte	0x04, 0x46
        /*0092*/ 	.short	(.L_4861 - .L_4860)


	//   ....[0]....
.L_4860:
        /*0094*/ 	.word	0x00000e80


	//   ....[1]....
        /*0098*/ 	.word	0x00001ec0


	//   ....[2]....
        /*009c*/ 	.word	0x00002e40


	//   ....[3]....
        /*00a0*/ 	.word	0x00003d80


	//   ....[4]....
        /*00a4*/ 	.word	0x00005410


	//   ....[5]....
        /*00a8*/ 	.word	0x000063e0


	//   ....[6]....
        /*00ac*/ 	.word	0x00007540


	//   ....[7]....
        /*00b0*/ 	.word	0x00008680


	//----- nvinfo : EIATTR_EXIT_INSTR_OFFSETS
	.align		4
.L_4861:
        /*00b4*/ 	.byte	0x04, 0x1c
        /*00b6*/ 	.short	(.L_4863 - .L_4862)


	//   ....[0]....
.L_4862:
        /*00b8*/ 	.word	0x000078d0


	//   ....[1]....
        /*00bc*/ 	.word	0x00007a10


	//   ....[2]....
        /*00c0*/ 	.word	0x00007a50


	//   ....[3]....
        /*00c4*/ 	.word	0x00007ae0


	//   ....[4]....
        /*00c8*/ 	.word	0x00007b10


	//   ....[5]....
        /*00cc*/ 	.word	0x00007b40


	//   ....[6]....
        /*00d0*/ 	.word	0x00007c10


	//   ....[7]....
        /*00d4*/ 	.word	0x00007c90


	//   ....[8]....
        /*00d8*/ 	.word	0x00007d70


	//   ....[9]....
        /*00dc*/ 	.word	0x00007e00


	//   ....[10]....
        /*00e0*/ 	.word	0x00007e20


	//   ....[11]....
        /*00e4*/ 	.word	0x00007ef0


	//   ....[12]....
        /*00e8*/ 	.word	0x000080a0


	//   ....[13]....
        /*00ec*/ 	.word	0x00008250


	//   ....[14]....
        /*00f0*/ 	.word	0x000083f0


	//   ....[15]....
        /*00f4*/ 	.word	0x00008420


	//   ....[16]....
        /*00f8*/ 	.word	0x00008450


	//   ....[17]....
        /*00fc*/ 	.word	0x000084f0


	//   ....[18]....
        /*0100*/ 	.word	0x00008520


	//   ....[19]....
        /*0104*/ 	.word	0x00008690


	//   ....[20]....
        /*0108*/ 	.word	0x000087e0


	//   ....[21]....
        /*010c*/ 	.word	0x00008960


	//   ....[22]....
        /*0110*/ 	.word	0x000089e0


	//----- nvinfo : EIATTR_MAX_THREADS
	.align		4
.L_4863:
        /*0114*/ 	.byte	0x04, 0x05
        /*0116*/ 	.short	(.L_4865 - .L_4864)
.L_4864:
        /*0118*/ 	.word	0x00000080
        /*011c*/ 	.word	0x00000001
        /*0120*/ 	.word	0x00000001


	//----- nvinfo : EIATTR_CRS_STACK_SIZE
	.align		4
.L_4865:
        /*0124*/ 	.byte	0x04, 0x1e
        /*0126*/ 	.short	(.L_4867 - .L_4866)
.L_4866:
        /*0128*/ 	.word	0x00000000


	//----- nvinfo : EIATTR_CBANK_PARAM_SIZE
	.align		4
.L_4867:
        /*012c*/ 	.byte	0x03, 0x19
        /*012e*/ 	.short	0x0034


	//----- nvinfo : EIATTR_PARAM_CBANK
	.align		4
        /*0130*/ 	.byte	0x04, 0x0a
        /*0132*/ 	.short	(.L_4869 - .L_4868)
	.align		4
.L_4868:
        /*0134*/ 	.word	index@(.nv.constant0._ZN2at6native27unrolled_elementwise_kernelIZNS0_50_GLOBAL__N__2680c7bb_12_PowKernel_cu_7dd49032_300329pow_tensor_scalar_kernel_implIddEEvRNS_18TensorIteratorBaseET0_EUldE1_St5arrayIPcLm2EELi4E23TrivialOffsetCalculatorILi1EjESC_NS0_6memory12LoadWithCastILi1EEENSD_13StoreWithCastILi1EEEEEviT_S6_T2_T3_T4_T5_)
        /*0138*/ 	.short	0x0380
        /*013a*/ 	.short	0x0034


	//----- nvinfo : EIATTR_SW_WAR
	.align		4
.L_4869:
        /*013c*/ 	.byte	0x04, 0x36
        /*013e*/ 	.short	(.L_4871 - .L_4870)
.L_4870:
        /*0140*/ 	.word	0x00000008
.L_4871:


//--------------------- .nv.info._ZN2at6native18elementwise_kernelILi128ELi2EZNS0_22gpu_kernel_impl_nocastIZNS0_50_GLOBAL__N__2680c7bb_12_PowKernel_cu_7dd49032_300329pow_tensor_scalar_kernel_implIddEEvRNS_18TensorIteratorBaseET0_EUldE1_EEvS6_RKT_EUliE_EEviT1_ --------------------------
	.section	.nv.info._ZN2at6native18elementwise_kernelILi128ELi2EZNS0_22gpu_kernel_impl_nocastIZNS0_50_GLOBAL__N__2680c7bb_12_PowKernel_cu_7dd49032_300329pow_tensor_scalar_kernel_implIddEEvRNS_18TensorIteratorBaseET0_EUldE1_EEvS6_RKT_EUliE_EEviT1_,"",@"SHT_CUDA_INFO"
	.sectionflags	@""
	.align	4


	//----- nvinfo : EIATTR_CUDA_API_VERSION
	.align		4
        /*0000*/ 	.byte	0x04, 0x37
        /*0002*/ 	.short	(.L_4873 - .L_4872)
.L_4872:
        /*0004*/ 	.word	0x00000082


	//----- nvinfo : EIATTR_KPARAM_INFO
	.align		4
.L_4873:
        /*0008*/ 	.byte	0x04, 0x17
        /*000a*/ 	.short	(.L_4875 - .L_4874)
.L_4874:
        /*000c*/ 	.word	0x00000000
        /*0010*/ 	.short	0x0001
        /*0012*/ 	.short	0x0008
        /*0014*/ 	.byte	0x00, 0xf0, 0x61, 0x08


	//----- nvinfo : EIATTR_KPARAM_INFO
	.align		4
.L_4875:
        /*0018*/ 	.byte	0x04, 0x17
        /*001a*/ 	.short	(.L_4877 - .L_4876)
.L_4876:
        /*001c*/ 	.word	0x00000000
        /*0020*/ 	.short	0x0000
        /*0022*/ 	.short	0x0000
        /*0024*/ 	.byte	0x00, 0xf0, 0x11, 0x00


	//----- nvinfo : EIATTR_SPARSE_MMA_MASK
	.align		4
.L_4877:
        /*0028*/ 	.byte	0x03, 0x50
        /*002a*/ 	.short	0x0000


	//----- nvinfo : EIATTR_MAXREG_COUNT
	.align		4
        /*002c*/ 	.byte	0x03, 0x1b
        /*002e*/ 	.short	0x0080


	//----- nvinfo : EIATTR_MERCURY_ISA_VERSION
	.align		4
        /*0030*/ 	.byte	0x03, 0x5f
        /*0032*/ 	.short	0x0101


	//----- nvinfo : EIATTR_VRC_CTA_INIT_COUNT
	.align		4
        /*0034*/ 	.byte	0x02, 0x4a
	.zero		1
	.zero		1


	//----- nvinfo : EIATTR_EXIT_INSTR_OFFSETS
	.align		4
        /*0038*/ 	.byte	0x04, 0x1c
        /*003a*/ 	.short	(.L_4879 - .L_4878)


	//   ....[0]....
.L_4878:
        /*003c*/ 	.word	0x00000260


	//   ....[1]....
        /*0040*/ 	.word	0x000003b0


	//   ....[2]....
        /*0044*/ 	.word	0x000018c0


	//   ....[3]....
        /*0048*/ 	.word	0x00002cf0


	//----- nvinfo : EIATTR_MAX_THREADS
	.align		4
.L_4879:
        /*004c*/ 	.byte	0x04, 0x05
        /*004e*/ 	.short	(.L_4881 - .L_4880)
.L_4880:
        /*0050*/ 	.word	0x00000080
        /*0054*/ 	.word	0x00000001
        /*0058*/ 	.word	0x00000001


	//----- nvinfo : EIATTR_CRS_STACK_SIZE
	.align		4
.L_4881:
        /*005c*/ 	.byte	0x04, 0x1e
        /*005e*/ 	.short	(.L_4883 - .L_4882)
.L_4882:
        /*0060*/ 	.word	0x00000000


	//----- nvinfo : EIATTR_CBANK_PARAM_SIZE
	.align		4
.L_4883:
        /*0064*/ 	.byte	0x03, 0x19
        /*0066*/ 	.short	0x0220


	//----- nvinfo : EIATTR_PARAM_CBANK
	.align		4
        /*0068*/ 	.byte	0x04, 0x0a
        /*006a*/ 	.short	(.L_4885 - .L_4884)
	.align		4
.L_4884:
        /*006c*/ 	.word	index@(.nv.constant0._ZN2at6native18elementwise_kernelILi128ELi2EZNS0_22gpu_kernel_impl_nocastIZNS0_50_GLOBAL__N__2680c7bb_12_PowKernel_cu_7dd49032_300329pow_tensor_scalar_kernel_implIddEEvRNS_18TensorIteratorBaseET0_EUldE1_EEvS6_RKT_EUliE_EEviT1_)
        /*0070*/ 	.short	0x0380
        /*0072*/ 	.short	0x0220


	//----- nvinfo : EIATTR_SW_WAR
	.align		4
.L_4885:
        /*0074*/ 	.byte	0x04, 0x36
        /*0076*/ 	.short	(.L_4887 - .L_4886)
.L_4886:
        /*0078*/ 	.word	0x00000008
.L_4887:


//--------------------- .nv.info._ZN2at6native27unrolled_elementwise_kernelIZNS0_50_GLOBAL__N__2680c7bb_12_PowKernel_cu_7dd49032_300329pow_tensor_scalar_kernel_implIddEEvRNS_18TensorIteratorBaseET0_EUldE1_St5arrayIPcLm2EELi4E23TrivialOffsetCalculatorILi1EjESC_NS0_6memory15LoadWithoutCastENSD_16StoreWithoutCastEEEviT_S6_T2_T3_T4_T5_ --------------------------
	.section	.nv.info._ZN2at6native27unrolled_elementwise_kernelIZNS0_50_GLOBAL__N__2680c7bb_12_PowKernel_cu_7dd49032_300329pow_tensor_scalar_kernel_implIddEEvRNS_18TensorIteratorBaseET0_EUldE1_St5arrayIPcLm2EELi4E23TrivialOffsetCalculatorILi1EjESC_NS0_6memory15LoadWithoutCastENSD_16StoreWithoutCastEEEviT_S6_T2_T3_T4_T5_,"",@"SHT_CUDA_INFO"
	.sectionflags	@""
	.align	4


	//----- nvinfo : EIATTR_CUDA_API_VERSION
	.align		4
        /*0000*/ 	.byte	0x04, 0x37
        /*0002*/ 	.short	(.L_4889 - .L_4888)
.L_4888:
        /*0004*/ 	.word	0x00000082


	//----- nvinfo : EIATTR_KPARAM_INFO
	.align		4
.L_4889:
        /*0008*/ 	.byte	0x04, 0x17
        /*000a*/ 	.short	(.L_4891 - .L_4890)
.L_4890:
        /*000c*/ 	.word	0x00000000
        /*0010*/ 	.short	0x0006
        /*0012*/ 	.short	0x0023
        /*0014*/ 	.byte	0x00, 0xf0, 0x05, 0x00


	//----- nvinfo : EIATTR_KPARAM_INFO
	.align		4
.L_4891:
        /*0018*/ 	.byte	0x04, 0x17
        /*001a*/ 	.short	(.L_4893 - .L_4892)
.L_4892:
        /*001c*/ 	.word	0x00000000
        /*0020*/ 	.short	0x0005
        /*0022*/ 	.short	0x0022
        /*0024*/ 	.byte	0x00, 0xf0, 0x05, 0x00


	//----- nvinfo : EIATTR_KPARAM_INFO
	.align		4
.L_4893:
        /*0028*/ 	.byte	0x04, 0x17
        /*002a*/ 	.short	(.L_4895 - .L_4894)
.L_4894:
        /*002c*/ 	.word	0x00000000
        /*0030*/ 	.short	0x0004
        /*0032*/ 	.short	0x0021
        /*0034*/ 	.byte	0x00, 0xf0, 0x05, 0x00


	//----- nvinfo : EIATTR_KPARAM_INFO
	.align		4
.L_4895:
        /*0038*/ 	.byte	0x04, 0x17
        /*003a*/ 	.short	(.L_4897 - .L_4896)
.L_4896:
        /*003c*/ 	.word	0x00000000
        /*0040*/ 	.short	0x0003
        /*0042*/ 	.short	0x0020
        /*0044*/ 	.byte	0x00, 0xf0, 0x05, 0x00


	//----- nvinfo : EIATTR_KPARAM_INFO
	.align		4
.L_4897:
        /*0048*/ 	.byte	0x04, 0x17
        /*004a*/ 	.short	(.L_4899 - .L_4898)
.L_4898:
        /*004c*/ 	.word	0x00000000
        /*0050*/ 	.short	0x0002
        /*0052*/ 	.short	0x0010
        /*0054*/ 	.byte	0x00, 0xf0, 0x41, 0x00


	//----- nvinfo : EIATTR_KPARAM_INFO
	.align		4
.L_4899:
        /*0058*/ 	.byte	0x04, 0x17
        /*005a*/ 	.short	(.L_4901 - .L_4900)
.L_4900:
        /*005c*/ 	.word	0x00000000
        /*0060*/ 	.short	0x0001
        /*0062*/ 	.short	0x0008
        /*0064*/ 	.byte	0x00, 0xf0, 0x21, 0x00


	//----- nvinfo : EIATTR_KPARAM_INFO
	.align		4
.L_4901:
        /*0068*/ 	.byte	0x04, 0x17
        /*006a*/ 	.short	(.L_4903 - .L_4902)
.L_4902:
        /*006c*/ 	.word	0x00000000
        /*0070*/ 	.short	0x0000
        /*0072*/ 	.short	0x0000
        /*0074*/ 	.byte	0x00, 0xf0, 0x11, 0x00


	//----- nvinfo : EIATTR_SPARSE_MMA_MASK
	.align		4
.L_4903:
        /*0078*/ 	.byte	0x03, 0x50
        /*007a*/ 	.short	0x0000


	//----- nvinfo : EIATTR_MAXREG_COUNT
	.align		4
        /*007c*/ 	.byte	0x03, 0x1b
        /*007e*/ 	.short	0x00ff


	//----- nvinfo : EIATTR_MERCURY_ISA_VERSION
	.align		4
        /*0080*/ 	.byte	0x03, 0x5f
        /*0082*/ 	.short	0x0101


	//----- nvinfo : EIATTR_VRC_CTA_INIT_COUNT
	.align		4
        /*0084*/ 	.byte	0x02, 0x4a
	.zero		1
	.zero		1


	//----- nvinfo : EIATTR_EXIT_INSTR_OFFSETS
	.align		4
        /*0088*/ 	.byte	0x04, 0x1c
        /*008a*/ 	.short	(.L_4905 - .L_4904)


	//   ....[0]....
.L_4904:
        /*008c*/ 	.word	0x00000920


	//   ....[1]....
        /*0090*/ 	.word	0x00000970


	//----- nvinfo : EIATTR_MAX_THREADS
	.align		4
.L_4905:
        /*0094*/ 	.byte	0x04, 0x05
        /*0096*/ 	.short	(.L_4907 - .L_4906)
.L_4906:
        /*0098*/ 	.word	0x00000080
        /*009c*/ 	.word	0x00000001
        /*00a0*/ 	.word	0x00000001


	//----- nvinfo : EIATTR_CRS_STACK_SIZE
	.align		4
.L_4907:
        /*00a4*/ 	.byte	0x04, 0x1e
        /*00a6*/ 	.short	(.L_4909 - .L_4908)
.L_4908:
        /*00a8*/ 	.word	0x00000000


	//----- nvinfo : EIATTR_CBANK_PARAM_SIZE
	.align		4
.L_4909:
        /*00ac*/ 	.byte	0x03, 0x19
        /*00ae*/ 	.short	0x0024


	//----- nvinfo : EIATTR_PARAM_CBANK
	.align		4
        /*00b0*/ 	.byte	0x04, 0x0a
        /*00b2*/ 	.short	(.L_4911 - .L_4910)
	.align		4
.L_4910:
        /*00b4*/ 	.word	index@(.nv.constant0._ZN2at6native27unrolled_elementwise_kernelIZNS0_50_GLOBAL__N__2680c7bb_12_PowKernel_cu_7dd49032_300329pow_tensor_scalar_kernel_implIddEEvRNS_18TensorIteratorBaseET0_EUldE1_St5arrayIPcLm2EELi4E23TrivialOffsetCalculatorILi1EjESC_NS0_6memory15LoadWithoutCastENSD_16StoreWithoutCastEEEviT_S6_T2_T3_T4_T5_)
        /*00b8*/ 	.short	0x0380
        /*00ba*/ 	.short	0x0024


	//----- nvinfo : EIATTR_SW_WAR
	.align		4
.L_4911:
        /*00bc*/ 	.byte	0x04, 0x36
        /*00be*/ 	.short	(.L_4913 - .L_4912)
.L_4912:
        /*00c0*/ 	.word	0x00000008
.L_4913:


//--------------------- .nv.info._ZN2at6native29vectorized_elementwise_kernelILi2EZNS0_50_GLOBAL__N__2680c7bb_12_PowKernel_cu_7dd49032_300329pow_tensor_scalar_kernel_implIddEEvRNS_18TensorIteratorBaseET0_EUldE1_St5arrayIPcLm2EEEEviS6_T1_ --------------------------
	.section	.nv.info._ZN2at6native29vectorized_elementwise_kernelILi2EZNS0_50_GLOBAL__N__2680c7bb_12_PowKernel_cu_7dd49032_300329pow_tensor_scalar_kernel_implIddEEvRNS_18TensorIteratorBaseET0_EUldE1_St5arrayIPcLm2EEEEviS6_T1_,"",@"SHT_CUDA_INFO"
	.sectionflags	@""
	.align	4


	//----- nvinfo : EIATTR_CUDA_API_VERSION
	.align		4
        /*0000*/ 	.byte	0x04, 0x37
        /*0002*/ 	.short	(.L_4915 - .L_4914)
.L_4914:
        /*0004*/ 	.word	0x00000082


	//----- nvinfo : EIATTR_KPARAM_INFO
	.align		4
.L_4915:
        /*0008*/ 	.byte	0x04, 0x17
        /*000a*/ 	.short	(.L_4917 - .L_4916)
.L_4916:
        /*000c*/ 	.word	0x00000000
        /*0010*/ 	.short	0x0002
        /*0012*/ 	.short	0x0010
        /*0014*/ 	.byte	0x00, 0xf0, 0x41, 0x00


	//----- nvinfo : EIATTR_KPARAM_INFO
	.align		4
.L_4917:
        /*0018*/ 	.byte	0x04, 0x17
        /*001a*/ 	.short	(.L_4919 - .L_4918)
.L_4918:
        /*001c*/ 	.word	0x00000000
        /*0020*/ 	.short	0x0001
        /*0022*/ 	.short	0x0008
        /*0024*/ 	.byte	0x00, 0xf0, 0x21, 0x00


	//----- nvinfo : EIATTR_KPARAM_INFO
	.align		4
.L_4919:
        /*0028*/ 	.byte	0x04, 0x17
        /*002a*/ 	.short	(.L_4921 - .L_4920)
.L_4920:
        /*002c*/ 	.word	0x00000000
        /*0030*/ 	.short	0x0000
        /*0032*/ 	.short	0x0000
        /*0034*/ 	.byte	0x00, 0xf0, 0x11, 0x00


	//----- nvinfo : EIATTR_SPARSE_MMA_MASK
	.align		4
.L_4921:
        /*0038*/ 	.byte	0x03, 0x50
        /*003a*/ 	.short	0x0000


	//----- nvinfo : EIATTR_MAXREG_COUNT
	.align		4
        /*003c*/ 	.byte	0x03, 0x1b
        /*003e*/ 	.short	0x00ff


	//----- nvinfo : EIATTR_MERCURY_ISA_VERSION
	.align		4
        /*0040*/ 	.byte	0x03, 0x5f
        /*0042*/ 	.short	0x0101


	//----- nvinfo : EIATTR_VRC_CTA_INIT_COUNT
	.align		4
        /*0044*/ 	.byte	0x02, 0x4a
	.zero		1
	.zero		1


	//----- nvinfo : EIATTR_EXIT_INSTR_OFFSETS
	.align		4
        /*0048*/ 	.byte	0x04, 0x1c
        /*004a*/ 	.short	(.L_4923 - .L_4922)


	//   ....[0]....
.L_4922:
        /*004c*/ 	.word	0x000011f0


	//   ....[1]....
        /*0050*/ 	.word	0x00001240


	//   ....[2]....
        /*0054*/ 	.word	0x00001c60


	//----- nvinfo : EIATTR_MAX_THREADS
	.align		4
.L_4923:
        /*0058*/ 	.byte	0x04, 0x05
        /*005a*/ 	.short	(.L_4925 - .L_4924)
.L_4924:
        /*005c*/ 	.word	0x00000080
        /*0060*/ 	.word	0x00000001
        /*0064*/ 	.word	0x00000001


	//----- nvinfo : EIATTR_CRS_STACK_SIZE
	.align		4
.L_4925:
        /*0068*/ 	.byte	0x04, 0x1e
        /*006a*/ 	.short	(.L_4927 - .L_4926)
.L_4926:
        /*006c*/ 	.word	0x00000000


	//----- nvinfo : EIATTR_CBANK_PARAM_SIZE
	.align		4
.L_4927:
        /*0070*/ 	.byte	0x03, 0x19
        /*0072*/ 	.short	0x0020


	//----- nvinfo : EIATTR_PARAM_CBANK
	.align		4
        /*0074*/ 	.byte	0x04, 0x0a
        /*0076*/ 	.short	(.L_4929 - .L_4928)
	.align		4
.L_4928:
        /*0078*/ 	.word	index@(.nv.constant0._ZN2at6native29vectorized_elementwise_kernelILi2EZNS0_50_GLOBAL__N__2680c7bb_12_PowKernel_cu_7dd49032_300329pow_tensor_scalar_kernel_implIddEEvRNS_18TensorIteratorBaseET0_EUldE1_St5arrayIPcLm2EEEEviS6_T1_)
        /*007c*/ 	.short	0x0380
        /*007e*/ 	.short	0x0020


	//----- nvinfo : EIATTR_SW_WAR
	.align		4
.L_4929:
        /*0080*/ 	.byte	0x04, 0x36
        /*0082*/ 	.short	(.L_4931 - .L_4930)
.L_4930:
        /*0084*/ 	.word	0x00000008
.L_4931:


//--------------------- .nv.info._ZN2at6native29vectorized_elementwise_kernelILi4EZNS0_50_GLOBAL__N__2680c7bb_12_PowKernel_cu_7dd49032_300329pow_tensor_scalar_kernel_implIddEEvRNS_18TensorIteratorBaseET0_EUldE1_St5arrayIPcLm2EEEEviS6_T1_ --------------------------
	.section	.nv.info._ZN2at6native29vectorized_elementwise_kernelILi4EZNS0_50_GLOBAL__N__2680c7bb_12_PowKernel_cu_7dd49032_300329pow_tensor_scalar_kernel_implIddEEvRNS_18TensorIteratorBaseET0_EUldE1_St5arrayIPcLm2EEEEviS6_T1_,"",@"SHT_CUDA_INFO"
	.sectionflags	@""
	.align	4


	//----- nvinfo : EIATTR_CUDA_API_VERSION
	.align		4
        /*0000*/ 	.byte	0x04, 0x37
        /*0002*/ 	.short	(.L_4933 - .L_4932)
.L_4932:
        /*0004*/ 	.word	0x00000082


	//----- nvinfo : EIATTR_KPARAM_INFO
	.align		4
.L_4933:
        /*0008*/ 	.byte	0x04, 0x17
        /*000a*/ 	.short	(.L_4935 - .L_4934)
.L_4934:
        /*000c*/ 	.word	0x00000000
        /*0010*/ 	.short	0x0002
        /*0012*/ 	.short	0x0010
        /*0014*/ 	.byte	0x00, 0xf0, 0x41, 0x00


	//----- nvinfo : EIATTR_KPARAM_INFO
	.align		4
.L_4935:
        /*0018*/ 	.byte	0x04, 0x17
        /*001a*/ 	.short	(.L_4937 - .L_4936)
.L_4936:
        /*001c*/ 	.word	0x00000000
        /*0020*/ 	.short	0x0001
        /*0022*/ 	.short	0x0008
        /*0024*/ 	.byte	0x00, 0xf0, 0x21, 0x00


	//----- nvinfo : EIATTR_KPARAM_INFO
	.align		4
.L_4937:
        /*0028*/ 	.byte	0x04, 0x17
        /*002a*/ 	.short	(.L_4939 - .L_4938)
.L_4938:
        /*002c*/ 	.word	0x00000000
        /*0030*/ 	.short	0x0000
        /*0032*/ 	.short	0x0000
        /*0034*/ 	.byte	0x00, 0xf0, 0x11, 0x00


	//----- nvinfo : EIATTR_SPARSE_MMA_MASK
	.align		4
.L_4939:
        /*0038*/ 	.byte	0x03, 0x50
        /*003a*/ 	.short	0x0000


	//----- nvinfo : EIATTR_MAXREG_COUNT
	.align		4
        /*003c*/ 	.byte	0x03, 0x1b
        /*003e*/ 	.short	0x00ff


	//----- nvinfo : EIATTR_MERCURY_ISA_VERSION
	.align		4
        /*0040*/ 	.byte	0x03, 0x5f
        /*0042*/ 	.short	0x0101


	//----- nvinfo : EIATTR_VRC_CTA_INIT_COUNT
	.align		4
        /*0044*/ 	.byte	0x02, 0x4a
	.zero		1
	.zero		1


	//----- nvinfo : EIATTR_EXIT_INSTR_OFFSETS
	.align		4
        /*0048*/ 	.byte	0x04, 0x1c
        /*004a*/ 	.short	(.L_4941 - .L_4940)


	//   ....[0]....
.L_4940:
        /*004c*/ 	.word	0x000011f0


	//   ....[1]....
        /*0050*/ 	.word	0x00001240


	//   ....[2]....
        /*0054*/ 	.word	0x00001c00


	//----- nvinfo : EIATTR_MAX_THREADS
	.align		4
.L_4941:
        /*0058*/ 	.byte	0x04, 0x05
        /*005a*/ 	.short	(.L_4943 - .L_4942)
.L_4942:
        /*005c*/ 	.word	0x00000080
        /*0060*/ 	.word	0x00000001
        /*0064*/ 	.word	0x00000001


	//----- nvinfo : EIATTR_CRS_STACK_SIZE
	.align		4
.L_4943:
        /*0068*/ 	.byte	0x04, 0x1e
        /*006a*/ 	.short	(.L_4945 - .L_4944)
.L_4944:
        /*006c*/ 	.word	0x00000000


	//----- nvinfo : EIATTR_CBANK_PARAM_SIZE
	.align		4
.L_4945:
        /*0070*/ 	.byte	0x03, 0x19
        /*0072*/ 	.short	0x0020


	//----- nvinfo : EIATTR_PARAM_CBANK
	.align		4
        /*0074*/ 	.byte	0x04, 0x0a
        /*0076*/ 	.short	(.L_4947 - .L_4946)
	.align		4
.L_4946:
        /*0078*/ 	.word	index@(.nv.constant0._ZN2at6native29vectorized_elementwise_kernelILi4EZNS0_50_GLOBAL__N__2680c7bb_12_PowKernel_cu_7dd49032_300329pow_tensor_scalar_kernel_implIddEEvRNS_18TensorIteratorBaseET0_EUldE1_St5arrayIPcLm2EEEEviS6_T1_)
        /*007c*/ 	.short	0x0380
        /*007e*/ 	.short	0x0020


	//----- nvinfo : EIATTR_SW_WAR
	.align		4
.L_4947:
        /*0080*/ 	.byte	0x04, 0x36
        /*0082*/ 	.short	(.L_4949 - .L_4948)
.L_4948:
        /*0084*/ 	.word	0x00000008
.L_4949:


//--------------------- .nv.info._ZN2at6native29vectorized_elementwise_kernelILi8EZNS0_50_GLOBAL__N__2680c7bb_12_PowKernel_cu_7dd49032_300329pow_tensor_scalar_kernel_implIddEEvRNS_18TensorIteratorBaseET0_EUldE1_St5arrayIPcLm2EEEEviS6_T1_ --------------------------
	.section	.nv.info._ZN2at6native29vectorized_elementwise_kernelILi8EZNS0_50_GLOBAL__N__2680c7bb_12_PowKernel_cu_7dd49032_300329pow_tensor_scalar_kernel_implIddEEvRNS_18TensorIteratorBaseET0_EUldE1_St5arrayIPcLm2EEEEviS6_T1_,"",@"SHT_CUDA_INFO"
	.sectionflags	@""
	.align	4


	//----- nvinfo : EIATTR_CUDA_API_VERSION
	.align		4
        /*0000*/ 	.byte	0x04, 0x37
        /*0002*/ 	.short	(.L_4951 - .L_4950)
.L_4950:
        /*0004*/ 	.word	0x00000082


	//----- nvinfo : EIATTR_KPARAM_INFO
	.align		4
.L_4951:
        /*0008*/ 	.byte	0x04, 0x17
        /*000a*/ 	.short	(.L_4953 - .L_4952)
.L_4952:
        /*000c*/ 	.word	0x00000000
        /*0010*/ 	.short	0x0002
        /*0012*/ 	.short	0x0010
        /*0014*/ 	.byte	0x00, 0xf0, 0x41, 0x00


	//----- nvinfo : EIATTR_KPARAM_INFO
	.align		4
.L_4953:
        /*0018*/ 	.byte	0x04, 0x17
        /*001a*/ 	.short	(.L_4955 - .L_4954)
.L_4954:
        /*001c*/ 	.word	0x00000000
        /*0020*/ 	.short	0x0001
        /*0022*/ 	.short	0x0008
        /*0024*/ 	.byte	0x00, 0xf0, 0x21, 0x00


	//----- nvinfo : EIATTR_KPARAM_INFO
	.align		4
.L_4955:
        /*0028*/ 	.byte	0x04, 0x17
        /*002a*/ 	.short	(.L_4957 - .L_4956)
.L_4956:
        /*002c*/ 	.word	0x00000000
        /*0030*/ 	.short	0x0000
        /*0032*/ 	.short	0x0000
        /*0034*/ 	.byte	0x00, 0xf0, 0x11, 0x00


	//----- nvinfo : EIATTR_SPARSE_MMA_MASK
	.align		4
.L_4957:
        /*0038*/ 	.byte	0x03, 0x50
        /*003a*/ 	.short	0x0000


	//----- nvinfo : EIATTR_MAXREG_COUNT
	.align		4
        /*003c*/ 	.byte	0x03, 0x1b
        /*003e*/ 	.short	0x00ff


	//----- nvinfo : EIATTR_MERCURY_ISA_VERSION
	.align		4
        /*0040*/ 	.byte	0x03, 0x5f
        /*0042*/ 	.short	0x0101


	//----- nvinfo : EIATTR_VRC_CTA_INIT_COUNT
	.align		4
        /*0044*/ 	.byte	0x02, 0x4a
	.zero		1
	.zero		1


	//----- nvinfo : EIATTR_EXIT_INSTR_OFFSETS
	.align		4
        /*0048*/ 	.byte	0x04, 0x1c
        /*004a*/ 	.short	(.L_4959 - .L_4958)


	//   ....[0]....
.L_4958:
        /*004c*/ 	.word	0x000011f0


	//   ....[1]....
        /*0050*/ 	.word	0x00001240


	//   ....[2]....
        /*0054*/ 	.word	0x00001c00


	//----- nvinfo : EIATTR_MAX_THREADS
	.align		4
.L_4959:
        /*0058*/ 	.byte	0x04, 0x05
        /*005a*/ 	.short	(.L_4961 - .L_4960)
.L_4960:
        /*005c*/ 	.word	0x00000080
        /*0060*/ 	.word	0x00000001
        /*0064*/ 	.word	0x00000001


	//----- nvinfo : EIATTR_CRS_STACK_SIZE
	.align		4
.L_4961:
        /*0068*/ 	.byte	0x04, 0x1e
        /*006a*/ 	.short	(.L_4963 - .L_4962)
.L_4962:
        /*006c*/ 	.word	0x00000000


	//----- nvinfo : EIATTR_CBANK_PARAM_SIZE
	.align		4
.L_4963:
        /*0070*/ 	.byte	0x03, 0x19
        /*0072*/ 	.short	0x0020


	//----- nvinfo : EIATTR_PARAM_CBANK
	.align		4
        /*0074*/ 	.byte	0x04, 0x0a
        /*0076*/ 	.short	(.L_4965 - .L_4964)
	.align		4
.L_4964:
        /*0078*/ 	.word	index@(.nv.constant0._ZN2at6native29vectorized_elementwise_kernelILi8EZNS0_50_GLOBAL__N__2680c7bb_12_PowKernel_cu_7dd49032_300329pow_tensor_scalar_kernel_implIddEEvRNS_18TensorIteratorBaseET0_EUldE1_St5arrayIPcLm2EEEEviS6_T1_)
        /*007c*/ 	.short	0x0380
        /*007e*/ 	.short	0x0020


	//----- nvinfo : EIATTR_SW_WAR
	.align		4
.L_4965:
        /*0080*/ 	.byte	0x04, 0x36
        /*0082*/ 	.short	(.L_4967 - .L_4966)
.L_4966:
        /*0084*/ 	.word	0x00000008
.L_4967:


//--------------------- .nv.info._ZN2at6native18elementwise_kernelILi128ELi4EZNS0_15gpu_kernel_implIZNS0_50_GLOBAL__N__2680c7bb_12_PowKernel_cu_7dd49032_300329pow_tensor_scalar_kernel_implIddEEvRNS_18TensorIteratorBaseET0_EUldE0_EEvS6_RKT_EUliE_EEviT1_ --------------------------
	.section	.nv.info._ZN2at6native18elementwise_kernelILi128ELi4EZNS0_15gpu_kernel_implIZNS0_50_GLOBAL__N__2680c7bb_12_PowKernel_cu_7dd49032_300329pow_tensor_scalar_kernel_implIddEEvRNS_18TensorIteratorBaseET0_EUldE0_EEvS6_RKT_EUliE_EEviT1_,"",@"SHT_CUDA_INFO"
	.sectionflags	@""
	.align	4


	//----- nvinfo : EIATTR_CUDA_API_VERSION
	.align		4
        /*0000*/ 	.byte	0x04, 0x37
        /*0002*/ 	.short	(.L_4969 - .L_4968)
.L_4968:
        /*0004*/ 	.word	0x00000082


	//----- nvinfo : EIATTR_KPARAM_INFO
	.align		4
.L_4969:
        /*0008*/ 	.byte	0x04, 0x17
        /*000a*/ 	.short	(.L_4971 - .L_4970)
.L_4970:
        /*000c*/ 	.word	0x00000000
        /*0010*/ 	.short	0x0001
        /*0012*/ 	.short	0x0008
        /*0014*/ 	.byte	0x00, 0xf0, 0x81, 0x08


	//----- nvinfo : EIATTR_KPARAM_INFO
	.align		4
.L_4971:
        /*0018*/ 	.byte	0x04, 0x17
        /*001a*/ 	.short	(.L_4973 - .L_4972)
.L_4972:
        /*001c*/ 	.word	0x00000000
        /*0020*/ 	.short	0x0000
        /*0022*/ 	.short	0x0000
        /*0024*/ 	.byte	0x00, 0xf0, 0x11, 0x00


	//----- nvinfo : EIATTR_SPARSE_MMA_MASK
	.align		4
.L_4973:
        /*0028*/ 	.byte	0x03, 0x50
        /*002a*/ 	.short	0x0000


	//----- nvinfo : EIATTR_MAXREG_COUNT
	.align		4
        /*002c*/ 	.byte	0x03, 0x1b
        /*002e*/ 	.short	0x0080


	//----- nvinfo : EIATTR_EXTERNS
	.align		4
        /*0030*/ 	.byte	0x04, 0x0f
        /*0032*/ 	.short	(.L_4975 - .L_4974)


	//   ....[0]....
	.align		4
.L_4974:
        /*0034*/ 	.word	index@(__assertfail)


	//----- nvinfo : EIATTR_MERCURY_ISA_VERSION
	.align		4
.L_4975:
        /*0038*/ 	.byte	0x03, 0x5f
        /*003a*/ 	.short	0x0101


	//----- nvinfo : EIATTR_VRC_CTA_INIT_COUNT
	.align		4
        /*003c*/ 	.byte	0x02, 0x4a
	.zero		1
	.zero		1


	//----- nvinfo : EIATTR_SYSCALL_OFFSETS
	.align		4
        /*0040*/ 	.byte	0x04, 0x46
        /*0042*/ 	.short	(.L_4977 - .L_4976)


	//   ....[0]....
.L_4976:
        /*0044*/ 	.word	0x00002180


	//   ....[1]....
        /*0048*/ 	.word	0x00003220


	//   ....[2]....
        /*004c*/ 	.word	0x00005570


	//   ....[3]....
        /*0050*/ 	.word	0x00006390


	//   ....[4]....
        /*0054*/ 	.word	0x00008890


	//   ....[5]....
        /*0058*/ 	.word	0x000096b0


	//   ....[6]....
        /*005c*/ 	.word	0x0000bbc0


	//   ....[7]....
        /*0060*/ 	.word	0x0000c9b0


	//----- nvinfo : EIATTR_EXIT_INSTR_OFFSETS
	.align		4
.L_4977:
        /*0064*/ 	.byte	0x04, 0x1c
        /*0066*/ 	.short	(.L_4979 - .L_4978)


	//   ....[0]....
.L_4978:
        /*0068*/ 	.word	0x00009a50


	//   ....[1]....
        /*006c*/ 	.word	0x0000bd40


	//   ....[2]....
        /*0070*/ 	.word	0x0000bd80


	//   ....[3]....
        /*0074*/ 	.word	0x0000be10


	//   ....[4]....
        /*0078*/ 	.word	0x0000be40


	//   ....[5]....
        /*007c*/ 	.word	0x0000be70


	//   ....[6]....
        /*0080*/ 	.word	0x0000bf40


	//   ....[7]....
        /*0084*/ 	.word	0x0000bfc0


	//   ....[8]....
        /*0088*/ 	.word	0x0000c0a0


	//   ....[9]....
        /*008c*/ 	.word	0x0000c130


	//   ....[10]....
        /*0090*/ 	.word	0x0000c150


	//   ....[11]....
        /*0094*/ 	.word	0x0000c220


	//   ....[12]....
        /*0098*/ 	.word	0x0000c3d0


	//   ....[13]....
        /*009c*/ 	.word	0x0000c580


	//   ....[14]....
        /*00a0*/ 	.word	0x0000c720


	//   ....[15]....
        /*00a4*/ 	.word	0x0000c750


	//   ....[16]....
        /*00a8*/ 	.word	0x0000c780


	//   ....[17]....
        /*00ac*/ 	.word	0x0000c820


	//   ....[18]....
        /*00b0*/ 	.word	0x0000c850


	//   ....[19]....
        /*00b4*/ 	.word	0x0000c9c0


	//   ....[20]....
        /*00b8*/ 	.word	0x0000cb10


	//   ....[21]....
        /*00bc*/ 	.word	0x0000cc90


	//   ....[22]....
        /*00c0*/ 	.word	0x0000cd10


	//----- nvinfo : EIATTR_MAX_THREADS
	.align		4
.L_4979:
        /*00c4*/ 	.byte	0x04, 0x05
        /*00c6*/ 	.short	(.L_4981 - .L_4980)
.L_4980:
        /*00c8*/ 	.word	0x00000080
        /*00cc*/ 	.word	0x00000001
        /*00d0*/ 	.word	0x00000001


	//----- nvinfo : EIATTR_CRS_STACK_SIZE
	.align		4
.L_4981:
        /*00d4*/ 	.byte	0x04, 0x1e
        /*00d6*/ 	.short	(.L_4983 - .L_4982)
.L_4982:
        /*00d8*/ 	.word	0x00000000


	//----- nvinfo : EIATTR_CBANK_PARAM_SIZE
	.align		4
.L_4983:
        /*00dc*/ 	.byte	0x03, 0x19
        /*00de*/ 	.short	0x0228


	//----- nvinfo : EIATTR_PARAM_CBANK
	.align		4
        /*00e0*/ 	.byte	0x04, 0x0a
        /*00e2*/ 	.short	(.L_4985 - .L_4984)
	.align		4
.L_4984:
        /*00e4*/ 	.word	index@(.nv.constant0._ZN2at6native18elementwise_kernelILi128ELi4EZNS0_15gpu_kernel_implIZNS0_50_GLOBAL__N__2680c7bb_12_PowKernel_cu_7dd49032_300329pow_tensor_scalar_kernel_implIddEEvRNS_18TensorIteratorBaseET0_EUldE0_EEvS6_RKT_EUliE_EEviT1_)
        /*00e8*/ 	.short	0x0380
        /*00ea*/ 	.short	0x0228


	//----- nvinfo : EIATTR_SW_WAR
	.align		4
.L_4985:
        /*00ec*/ 	.byte	0x04, 0x36
        /*00ee*/ 	.short	(.L_4987 - .L_4986)
.L_4986:
        /*00f0*/ 	.word	0x00000008
.L_4987:


//--------------------- .nv.info._ZN2at6native27unrolled_elementwise_kernelIZNS0_50_GLOBAL__N__2680c7bb_12_PowKernel_cu_7dd49032_300329pow_tensor_scalar_kernel_implIddEEvRNS_18TensorIteratorBaseET0_EUldE0_St5arrayIPcLm2EELi4E23TrivialOffsetCalculatorILi1EjESC_NS0_6memory12LoadWithCastILi1EEENSD_13StoreWithCastILi1EEEEEviT_S6_T2_T3_T4_T5_ --------------------------
	.section	.nv.info._ZN2at6native27unrolled_elementwise_kernelIZNS0_50_GLOBAL__N__2680c7bb_12_PowKernel_cu_7dd49032_300329pow_tensor_scalar_kernel_implIddEEvRNS_18TensorIteratorBaseET0_EUldE0_St5arrayIPcLm2EELi4E23TrivialOffsetCalculatorILi1EjESC_NS0_6memory12LoadWithCastILi1EEENSD_13StoreWithCastILi1EEEEEviT_S6_T2_T3_T4_T5_,"",@"SHT_CUDA_INFO"
	.sectionflags	@""
	.align	4


	//----- nvinfo : EIATTR_CUDA_API_VERSION
	.align		4
        /*0000*/ 	.byte	0x04, 0x37
        /*0002*/ 	.short	(.L_4989 - .L_4988)
.L_4988:
        /*0004*/ 	.word	0x00000082


	//----- nvinfo : EIATTR_KPARAM_INFO
	.align		4
.L_4989:
        /*0008*/ 	.byte	0x04, 0x17
        /*000a*/ 	.short	(.L_4991 - .L_4990)
.L_4990:
        /*000c*/ 	.word	0x00000000
        /*0010*/ 	.short	0x0006
        /*0012*/ 	.short	0x002c
        /*0014*/ 	.byte	0x00, 0xf0, 0x21, 0x00


	//----- nvinfo : EIATTR_KPARAM_INFO
	.align		4
.L_4991:
        /*0018*/ 	.byte	0x04, 0x17
        /*001a*/ 	.short	(.L_4993 - .L_4992)
.L_4992:
        /*001c*/ 	.word	0x00000000
        /*0020*/ 	.short	0x0005
        /*0022*/ 	.short	0x0024
        /*0024*/ 	.byte	0x00, 0xf0, 0x21, 0x00


	//----- nvinfo : EIATTR_KPARAM_INFO
	.align		4
.L_4993:
        /*0028*/ 	.byte	0x04, 0x17
        /*002a*/ 	.short	(.L_4995 - .L_4994)
.L_4994:
        /*002c*/ 	.word	0x00000000
        /*0030*/ 	.short	0x0004
        /*0032*/ 	.short	0x0021
        /*0034*/ 	.byte	0x00, 0xf0, 0x05, 0x00


	//----- nvinfo : EIATTR_KPARAM_INFO
	.align		4
.L_4995:
        /*0038*/ 	.byte	0x04, 0x17
        /*003a*/ 	.short	(.L_4997 - .L_4996)
.L_4996:
        /*003c*/ 	.word	0x00000000
        /*0040*/ 	.short	0x0003
        /*0042*/ 	.short	0x0020
        /*0044*/ 	.byte	0x00, 0xf0, 0x05, 0x00


	//----- nvinfo : EIATTR_KPARAM_INFO
	.align		4
.L_4997:
        /*0048*/ 	.byte	0x04, 0x17
        /*004a*/ 	.short	(.L_4999 - .L_4998)
.L_4998:
        /*004c*/ 	.word	0x00000000
        /*0050*/ 	.short	0x0002
        /*0052*/ 	.short	0x0010
        /*0054*/ 	.byte	0x00, 0xf0, 0x41, 0x00


	//----- nvinfo : EIATTR_KPARAM_INFO
	.align		4
.L_4999:
        /*0058*/ 	.byte	0x04, 0x17
        /*005a*/ 	.short	(.L_5001 - .L_5000)
.L_5000:
        /*005c*/ 	.word	0x00000000
        /*0060*/ 	.short	0x0001
        /*0062*/ 	.short	0x0008
        /*0064*/ 	.byte	0x00, 0xf0, 0x21, 0x00


	//----- nvinfo : EIATTR_KPARAM_INFO
	.align		4
.L_5001:
        /*0068*/ 	.byte	0x04, 0x17
        /*006a*/ 	.short	(.L_5003 - .L_5002)
.L_5002:
        /*006c*/ 	.word	0x00000000
        /*0070*/ 	.short	0x0000
        /*0072*/ 	.short	0x0000
        /*0074*/ 	.byte	0x00, 0xf0, 0x11, 0x00


	//----- nvinfo : EIATTR_SPARSE_MMA_MASK
	.align		4
.L_5003:
        /*0078*/ 	.byte	0x03, 0x50
        /*007a*/ 	.short	0x0000


	//----- nvinfo : EIATTR_MAXREG_COUNT
	.align		4
        /*007c*/ 	.byte	0x03, 0x1b
        /*007e*/ 	.short	0x00ff


	//----- nvinfo : EIATTR_EXTERNS
	.align		4
        /*0080*/ 	.byte	0x04, 0x0f
        /*0082*/ 	.short	(.L_5005 - .L_5004)


	//   ....[0]....
	.align		4
.L_5004:
        /*0084*/ 	.word	index@(__assertfail)


	//----- nvinfo : EIATTR_MERCURY_ISA_VERSION
	.align		4
.L_5005:
        /*0088*/ 	.byte	0x03, 0x5f
        /*008a*/ 	.short	0x0101


	//----- nvinfo : EIATTR_VRC_CTA_INIT_COUNT
	.align		4
        /*008c*/ 	.byte	0x02, 0x4a
	.zero		1
	.zero		1


	//----- nvinfo : EIATTR_SYSCALL_OFFSETS
	.align		4
        /*0090*/ 	.byte	0x04, 0x46
        /*0092*/ 	.short	(.L_5007 - .L_5006)


	//   ....[0]....
.L_5006:
        /*0094*/ 	.word	0x00000e80


	//   ....[1]....
        /*0098*/ 	.word	0x00001ec0


	//   ....[2]....
        /*009c*/ 	.word	0x00002e40


	//   ....[3]....
        /*00a0*/ 	.word	0x00003d80


	//   ....[4]....
        /*00a4*/ 	.word	0x00004e30


	//   ....[5]....
        /*00a8*/ 	.word	0x00005dc0


	//   ....[6]....
        /*00ac*/ 	.word	0x00006f20


	//   ....[7]....
        /*00b0*/ 	.word	0x00008060


	//----- nvinfo : EIATTR_EXIT_INSTR_OFFSETS
	.align		4
.L_5007:
        /*00b4*/ 	.byte	0x04, 0x1c
        /*00b6*/ 	.short	(.L_5009 - .L_5008)


	//   ....[0]....
.L_5008:
        /*00b8*/ 	.word	0x000072b0


	//   ....[1]....
        /*00bc*/ 	.word	0x000073f0


	//   ....[2]....
        /*00c0*/ 	.word	0x00007430


	//   ....[3]....
        /*00c4*/ 	.word	0x000074c0


	//   ....[4]....
        /*00c8*/ 	.word	0x000074f0


	//   ....[5]....
        /*00cc*/ 	.word	0x00007520


	//   ....[6]....
        /*00d0*/ 	.word	0x000075f0


	//   ....[7]....
        /*00d4*/ 	.word	0x00007670


	//   ....[8]....
        /*00d8*/ 	.word	0x00007750


	//   ....[9]....
        /*00dc*/ 	.word	0x000077e0


	//   ....[10]....
        /*00e0*/ 	.word	0x00007800


	//   ....[11]....
        /*00e4*/ 	.word	0x000078d0


	//   ....[12]....
        /*00e8*/ 	.word	0x00007a80


	//   ....[13]....
        /*00ec*/ 	.word	0x00007c30


	//   ....[14]....
        /*00f0*/ 	.word	0x00007dd0


	//   ....[15]....
        /*00f4*/ 	.word	0x00007e00


	//   ....[16]....
        /*00f8*/ 	.word	0x00007e30


	//   ....[17]....
        /*00fc*/ 	.word	0x00007ed0


	//   ....[18]....
        /*0100*/ 	.word	0x00007f00


	//   ....[19]....
        /*0104*/ 	.word	0x00008070


	//   ....[20]....
        /*0108*/ 	.word	0x000081c0


	//   ....[21]....
        /*010c*/ 	.word	0x00008340


	//   ....[22]....
        /*0110*/ 	.word	0x000083c0


	//----- nvinfo : EIATTR_MAX_THREADS
	.align		4
.L_5009:
        /*0114*/ 	.byte	0x04, 0x05
        /*0116*/ 	.short	(.L_5011 - .L_5010)
.L_5010:
        /*0118*/ 	.word	0x00000080
        /*011c*/ 	.word	0x00000001
        /*0120*/ 	.word	0x00000001


	//----- nvinfo : EIATTR_CRS_STACK_SIZE
	.align		4
.L_5011:
        /*0124*/ 	.byte	0x04, 0x1e
        /*0126*/ 	.short	(.L_5013 - .L_5012)
.L_5012:
        /*0128*/ 	.word	0x00000000


	//----- nvinfo : EIATTR_CBANK_PARAM_SIZE
	.align		4
.L_5013:
        /*012c*/ 	.byte	0x03, 0x19
        /*012e*/ 	.short	0x0034


	//----- nvinfo : EIATTR_PARAM_CBANK
	.align		4
        /*0130*/ 	.byte	0x04, 0x0a
        /*0132*/ 	.short	(.L_5015 - .L_5014)
	.align		4
.L_5014:
        /*0134*/ 	.word	index@(.nv.constant0._ZN2at6native27unrolled_elementwise_kernelIZNS0_50_GLOBAL__N__2680c7bb_12_PowKernel_cu_7dd49032_300329pow_tensor_scalar_kernel_implIddEEvRNS_18TensorIteratorBaseET0_EUldE0_St5arrayIPcLm2EELi4E23TrivialOffsetCalculatorILi1EjESC_NS0_6memory12LoadWithCastILi1EEENSD_13StoreWithCastILi1EEEEEviT_S6_T2_T3_T4_T5_)
        /*0138*/ 	.short	0x0380
        /*013a*/ 	.short	0x0034


	//----- nvinfo : EIATTR_SW_WAR
	.align		4
.L_5015:
        /*013c*/ 	.byte	0x04, 0x36
        /*013e*/ 	.short	(.L_5017 - .L_5016)
.L_5016:
        /*0140*/ 	.word	0x00000008
.L_5017:


//--------------------- .nv.info._ZN2at6native18elementwise_kernelILi128ELi2EZNS0_22gpu_kernel_impl_nocastIZNS0_50_GLOBAL__N__2680c7bb_12_PowKernel_cu_7dd49032_300329pow_tensor_scalar_kernel_implIddEEvRNS_18TensorIteratorBaseET0_EUldE0_EEvS6_RKT_EUliE_EEviT1_ --------------------------
	.section	.nv.info._ZN2at6native18elementwise_kernelILi128ELi2EZNS0_22gpu_kernel_impl_nocastIZNS0_50_GLOBAL__N__2680c7bb_12_PowKernel_cu_7dd49032_300329pow_tensor_scalar_kernel_implIddEEvRNS_18TensorIteratorBaseET0_EUldE0_EEvS6_RKT_EUliE_EEviT1_,"",@"SHT_CUDA_INFO"
	.sectionflags	@""
	.align	4


	//----- nvinfo : EIATTR_CUDA_API_VERSION
	.align		4
        /*0000*/ 	.byte	0x04, 0x37
        /*0002*/ 	.short	(.L_5019 - .L_5018)
.L_5018:
        /*0004*/ 	.word	0x00000082


	//----- nvinfo : EIATTR_KPARAM_INFO
	.align		4
.L_5019:
        /*0008*/ 	.byte	0x04, 0x17
        /*000a*/ 	.short	(.L_5021 - .L_5020)
.L_5020:
        /*000c*/ 	.word	0x00000000
        /*0010*/ 	.short	0x0001
        /*0012*/ 	.short	0x0008
        /*0014*/ 	.byte	0x00, 0xf0, 0x61, 0x08


	//----- nvinfo : EIATTR_KPARAM_INFO
	.align		4
.L_5021:
        /*0018*/ 	.byte	0x04, 0x17
        /*001a*/ 	.short	(.L_5023 - .L_5022)
.L_5022:
        /*001c*/ 	.word	0x00000000
        /*0020*/ 	.short	0x0000
        /*0022*/ 	.short	0x0000
        /*0024*/ 	.byte	0x00, 0xf0, 0x11, 0x00


	//----- nvinfo : EIATTR_SPARSE_MMA_MASK
	.align		4
.L_5023:
        /*0028*/ 	.byte	0x03, 0x50
        /*002a*/ 	.short	0x0000


	//----- nvinfo : EIATTR_MAXREG_COUNT
	.align		4
        /*002c*/ 	.byte	0x03, 0x1b
        /*002e*/ 	.short	0x0080


	//----- nvinfo : EIATTR_MERCURY_ISA_VERSION
	.align		4
        /*0030*/ 	.byte	0x03, 0x5f
        /*0032*/ 	.short	0x0101


	//----- nvinfo : EIATTR_VRC_CTA_INIT_COUNT
	.align		4
        /*0034*/ 	.byte	0x02, 0x4a
	.zero		1
	.zero		1


	//----- nvinfo : EIATTR_EXIT_INSTR_OFFSETS
	.align		4
        /*0038*/ 	.byte	0x04, 0x1c
        /*003a*/ 	.short	(.L_5025 - .L_5024)


	//   ....[0]....
.L_5024:
        /*003c*/ 	.word	0x00000160


	//   ....[1]....
        /*0040*/ 	.word	0x000001d0


	//   ....[2]....
        /*0044*/ 	.word	0x000015b0


	//   ....[3]....
        /*0048*/ 	.word	0x000028f0


	//----- nvinfo : EIATTR_MAX_THREADS
	.align		4
.L_5025:
        /*004c*/ 	.byte	0x04, 0x05
        /*004e*/ 	.short	(.L_5027 - .L_5026)
.L_5026:
        /*0050*/ 	.word	0x00000080
        /*0054*/ 	.word	0x00000001
        /*0058*/ 	.word	0x00000001


	//----- nvinfo : EIATTR_CRS_STACK_SIZE
	.align		4
.L_5027:
        /*005c*/ 	.byte	0x04, 0x1e
        /*005e*/ 	.short	(.L_5029 - .L_5028)
.L_5028:
        /*0060*/ 	.word	0x00000000


	//----- nvinfo : EIATTR_CBANK_PARAM_SIZE
	.align		4
.L_5029:
        /*0064*/ 	.byte	0x03, 0x19
        /*0066*/ 	.short	0x0220


	//----- nvinfo : EIATTR_PARAM_CBANK
	.align		4
        /*0068*/ 	.byte	0x04, 0x0a
        /*006a*/ 	.short	(.L_5031 - .L_5030)
	.align		4
.L_5030:
        /*006c*/ 	.word	index@(.nv.constant0._ZN2at6native18elementwise_kernelILi128ELi2EZNS0_22gpu_kernel_impl_nocastIZNS0_50_GLOBAL__N__2680c7bb_12_PowKernel_cu_7dd49032_300329pow_tensor_scalar_kernel_implIddEEvRNS_18TensorIteratorBaseET0_EUldE0_EEvS6_RKT_EUliE_EEviT1_)
        /*0070*/ 	.short	0x0380
        /*0072*/ 	.short	0x0220


	//----- nvinfo : EIATTR_SW_WAR
	.align		4
.L_5031:
        /*0074*/ 	.byte	0x04, 0x36
        /*0076*/ 	.short	(.L_5033 - .L_5032)
.L_5032:
        /*0078*/ 	.word	0x00000008
.L_5033:


//--------------------- .nv.info._ZN2at6native27unrolled_elementwise_kernelIZNS0_50_GLOBAL__N__2680c7bb_12_PowKernel_cu_7dd49032_300329pow_tensor_scalar_kernel_implIddEEvRNS_18TensorIteratorBaseET0_EUldE0_St5arrayIPcLm2EELi4E23TrivialOffsetCalculatorILi1EjESC_NS0_6memory15LoadWithoutCastENSD_16StoreWithoutCastEEEviT_S6_T2_T3_T4_T5_ --------------------------
	.section	.nv.info._ZN2at6native27unrolled_elementwise_kernelIZNS0_50_GLOBAL__N__2680c7bb_12_PowKernel_cu_7dd49032_300329pow_tensor_scalar_kernel_implIddEEvRNS_18TensorIteratorBaseET0_EUldE0_St5arrayIPcLm2EELi4E23TrivialOffsetCalculatorILi1EjESC_NS0_6memory15LoadWithoutCastENSD_16StoreWithoutCastEEEviT_S6_T2_T3_T4_T5_,"",@"SHT_CUDA_INFO"
	.sectionflags	@""
	.align	4


	//----- nvinfo : EIATTR_CUDA_API_VERSION
	.align		4
        /*0000*/ 	.byte	0x04, 0x37
        /*0002*/ 	.short	(.L_5035 - .L_5034)
.L_5034:
        /*0004*/ 	.word	0x00000082


	//----- nvinfo : EIATTR_KPARAM_INFO
	.align		4
.L_5035:
        /*0008*/ 	.byte	0x04, 0x17
        /*000a*/ 	.short	(.L_5037 - .L_5036)
.L_5036:
        /*000c*/ 	.word	0x00000000
        /*0010*/ 	.short	0x0006
        /*0012*/ 	.short	0x0023
        /*0014*/ 	.byte	0x00, 0xf0, 0x05, 0x00


	//----- nvinfo : EIATTR_KPARAM_INFO
	.align		4
.L_5037:
        /*0018*/ 	.byte	0x04, 0x17
        /*001a*/ 	.short	(.L_5039 - .L_5038)
.L_5038:
        /*001c*/ 	.word	0x00000000
        /*0020*/ 	.short	0x0005
        /*0022*/ 	.short	0x0022
        /*0024*/ 	.byte	0x00, 0xf0, 0x05, 0x00


	//----- nvinfo : EIATTR_KPARAM_INFO
	.align		4
.L_5039:
        /*0028*/ 	.byte	0x04, 0x17
        /*002a*/ 	.short	(.L_5041 - .L_5040)
.L_5040:
        /*002c*/ 	.word	0x00000000
        /*0030*/ 	.short	0x0004
        /*0032*/ 	.short	0x0021
        /*0034*/ 	.byte	0x00, 0xf0, 0x05, 0x00


	//----- nvinfo : EIATTR_KPARAM_INFO
	.align		4
.L_5041:
        /*0038*/ 	.byte	0x04, 0x17
        /*003a*/ 	.short	(.L_5043 - .L_5042)
.L_5042:
        /*003c*/ 	.word	0x00000000
        /*0040*/ 	.short	0x0003
        /*0042*/ 	.short	0x0020
        /*0044*/ 	.byte	0x00, 0xf0, 0x05, 0x00


	//----- nvinfo : EIATTR_KPARAM_INFO
	.align		4
.L_5043:
        /*0048*/ 	.byte	0x04, 0x17
        /*004a*/ 	.short	(.L_5045 - .L_5044)
.L_5044:
        /*004c*/ 	.word	0x00000000
        /*0050*/ 	.short	0x0002
        /*0052*/ 	.short	0x0010
        /*0054*/ 	.byte	0x00, 0xf0, 0x41, 0x00


	//----- nvinfo : EIATTR_KPARAM_INFO
	.align		4
.L_5045:
        /*0058*/ 	.byte	0x04, 0x17
        /*005a*/ 	.short	(.L_5047 - .L_5046)
.L_5046:
        /*005c*/ 	.word	0x00000000
        /*0060*/ 	.short	0x0001
        /*0062*/ 	.short	0x0008
        /*0064*/ 	.byte	0x00, 0xf0, 0x21, 0x00


	//----- nvinfo : EIATTR_KPARAM_INFO
	.align		4
.L_5047:
        /*0068*/ 	.byte	0x04, 0x17
        /*006a*/ 	.short	(.L_5049 - .L_5048)
.L_5048:
        /*006c*/ 	.word	0x00000000
        /*0070*/ 	.short	0x0000
        /*0072*/ 	.short	0x0000
        /*0074*/ 	.byte	0x00, 0xf0, 0x11, 0x00


	//----- nvinfo : EIATTR_SPARSE_MMA_MASK
	.align		4
.L_5049:
        /*0078*/ 	.byte	0x03, 0x50
        /*007a*/ 	.short	0x0000


	//----- nvinfo : EIATTR_MAXREG_COUNT
	.align		4
        /*007c*/ 	.byte	0x03, 0x1b
        /*007e*/ 	.short	0x00ff


	//----- nvinfo : EIATTR_MERCURY_ISA_VERSION
	.align		4
        /*0080*/ 	.byte	0x03, 0x5f
        /*0082*/ 	.short	0x0101


	//----- nvinfo : EIATTR_VRC_CTA_INIT_COUNT
	.align		4
        /*0084*/ 	.byte	0x02, 0x4a
	.zero		1
	.zero		1


	//----- nvinfo : EIATTR_EXIT_INSTR_OFFSETS
	.align		4
        /*0088*/ 	.byte	0x04, 0x1c
        /*008a*/ 	.short	(.L_5051 - .L_5050)


	//   ....[0]....
.L_5050:
        /*008c*/ 	.word	0x00000430


	//   ....[1]....
        /*0090*/ 	.word	0x000004a0


	//----- nvinfo : EIATTR_MAX_THREADS
	.align		4
.L_5051:
        /*0094*/ 	.byte	0x04, 0x05
        /*0096*/ 	.short	(.L_5053 - .L_5052)
.L_5052:
        /*0098*/ 	.word	0x00000080
        /*009c*/ 	.word	0x00000001
        /*00a0*/ 	.word	0x00000001


	//----- nvinfo : EIATTR_CRS_STACK_SIZE
	.align		4
.L_5053:
        /*00a4*/ 	.byte	0x04, 0x1e
        /*00a6*/ 	.short	(.L_5055 - .L_5054)
.L_5054:
        /*00a8*/ 	.word	0x00000000


	//----- nvinfo : EIATTR_CBANK_PARAM_SIZE
	.align		4
.L_5055:
        /*00ac*/ 	.byte	0x03, 0x19
        /*00ae*/ 	.short	0x0024


	//----- nvinfo : EIATTR_PARAM_CBANK
	.align		4
        /*00b0*/ 	.byte	0x04, 0x0a
        /*00b2*/ 	.short	(.L_5057 - .L_5056)
	.align		4
.L_5056:
        /*00b4*/ 	.word	index@(.nv.constant0._ZN2at6native27unrolled_elementwise_kernelIZNS0_50_GLOBAL__N__2680c7bb_12_PowKernel_cu_7dd49032_300329pow_tensor_scalar_kernel_implIddEEvRNS_18TensorIteratorBaseET0_EUldE0_St5arrayIPcLm2EELi4E23TrivialOffsetCalculatorILi1EjESC_NS0_6memory15LoadWithoutCastENSD_16StoreWithoutCastEEEviT_S6_T2_T3_T4_T5_)
        /*00b8*/ 	.short	0x0380
        /*00ba*/ 	.short	0x0024


	//----- nvinfo : EIATTR_SW_WAR
	.align		4
.L_5057:
        /*00bc*/ 	.byte	0x04, 0x36
        /*00be*/ 	.short	(.L_5059 - .L_5058)
.L_5058:
        /*00c0*/ 	.word	0x00000008
.L_5059:


//--------------------- .nv.info._ZN2at6native29vectorized_elementwise_kernelILi2EZNS0_50_GLOBAL__N__2680c7bb_12_PowKernel_cu_7dd49032_300329pow_tensor_scalar_kernel_implIddEEvRNS_18TensorIteratorBaseET0_EUldE0_St5arrayIPcLm2EEEEviS6_T1_ --------------------------
	.section	.nv.info._ZN2at6native29vectorized_elementwise_kernelILi2EZNS0_50_GLOBAL__N__2680c7bb_12_PowKernel_cu_7dd49032_300329pow_tensor_scalar_kernel_implIddEEvRNS_18TensorIteratorBaseET0_EUldE0_St5arrayIPcLm2EEEEviS6_T1_,"",@"SHT_CUDA_INFO"
	.sectionflags	@""
	.align	4


	//----- nvinfo : EIATTR_CUDA_API_VERSION
	.align		4
        /*0000*/ 	.byte	0x04, 0x37
        /*0002*/ 	.short	(.L_5061 - .L_5060)
.L_5060:
        /*0004*/ 	.word	0x00000082


	//----- nvinfo : EIATTR_KPARAM_INFO
	.align		4
.L_5061:
        /*0008*/ 	.byte	0x04, 0x17
        /*000a*/ 	.short	(.L_5063 - .L_5062)
.L_5062:
        /*000c*/ 	.word	0x00000000
        /*0010*/ 	.short	0x0002
        /*0012*/ 	.short	0x0010
        /*0014*/ 	.byte	0x00, 0xf0, 0x41, 0x00


	//----- nvinfo : EIATTR_KPARAM_INFO
	.align		4
.L_5063:
        /*0018*/ 	.byte	0x04, 0x17
        /*001a*/ 	.short	(.L_5065 - .L_5064)
.L_5064:
        /*001c*/ 	.word	0x00000000
        /*0020*/ 	.short	0x0001
        /*0022*/ 	.short	0x0008
        /*0024*/ 	.byte	0x00, 0xf0, 0x21, 0x00


	//----- nvinfo : EIATTR_KPARAM_INFO
	.align		4
.L_5065:
        /*0028*/ 	.byte	0x04, 0x17
        /*002a*/ 	.short	(.L_5067 - .L_5066)
.L_5066:
        /*002c*/ 	.word	0x00000000
        /*0030*/ 	.short	0x0000
        /*0032*/ 	.short	0x0000
        /*0034*/ 	.byte	0x00, 0xf0, 0x11, 0x00


	//----- nvinfo : EIATTR_SPARSE_MMA_MASK
	.align		4
.L_5067:
        /*0038*/ 	.byte	0x03, 0x50
        /*003a*/ 	.short	0x0000


	//----- nvinfo : EIATTR_MAXREG_COUNT
	.align		4
        /*003c*/ 	.byte	0x03, 0x1b
        /*003e*/ 	.short	0x00ff


	//----- nvinfo : EIATTR_MERCURY_ISA_VERSION
	.align		4
        /*0040*/ 	.byte	0x03, 0x5f
        /*0042*/ 	.short	0x0101


	//----- nvinfo : EIATTR_VRC_CTA_INIT_COUNT
	.align		4
        /*0044*/ 	.byte	0x02, 0x4a
	.zero		1
	.zero		1


	//----- nvinfo : EIATTR_EXIT_INSTR_OFFSETS
	.align		4
        /*0048*/ 	.byte	0x04, 0x1c
        /*004a*/ 	.short	(.L_5069 - .L_5068)


	//   ....[0]....
.L_5068:
        /*004c*/ 	.word	0x00000860


	//   ....[1]....
        /*0050*/ 	.word	0x000008d0


	//   ....[2]....
        /*0054*/ 	.word	0x00000ad0


	//----- nvinfo : EIATTR_MAX_THREADS
	.align		4
.L_5069:
        /*0058*/ 	.byte	0x04, 0x05
        /*005a*/ 	.short	(.L_5071 - .L_5070)
.L_5070:
        /*005c*/ 	.word	0x00000080
        /*0060*/ 	.word	0x00000001
        /*0064*/ 	.word	0x00000001


	//----- nvinfo : EIATTR_CRS_STACK_SIZE
	.align		4
.L_5071:
        /*0068*/ 	.byte	0x04, 0x1e
        /*006a*/ 	.short	(.L_5073 - .L_5072)
.L_5072:
        /*006c*/ 	.word	0x00000000


	//----- nvinfo : EIATTR_CBANK_PARAM_SIZE
	.align		4
.L_5073:
        /*0070*/ 	.byte	0x03, 0x19
        /*0072*/ 	.short	0x0020


	//----- nvinfo : EIATTR_PARAM_CBANK
	.align		4
        /*0074*/ 	.byte	0x04, 0x0a
        /*0076*/ 	.short	(.L_5075 - .L_5074)
	.align		4
.L_5074:
        /*0078*/ 	.word	index@(.nv.constant0._ZN2at6native29vectorized_elementwise_kernelILi2EZNS0_50_GLOBAL__N__2680c7bb_12_PowKernel_cu_7dd49032_300329pow_tensor_scalar_kernel_implIddEEvRNS_18TensorIteratorBaseET0_EUldE0_St5arrayIPcLm2EEEEviS6_T1_)
        /*007c*/ 	.short	0x0380
        /*007e*/ 	.short	0x0020


	//----- nvinfo : EIATTR_SW_WAR
	.align		4
.L_5075:
        /*0080*/ 	.byte	0x04, 0x36
        /*0082*/ 	.short	(.L_5077 - .L_5076)
.L_5076:
        /*0084*/ 	.word	0x00000008
.L_5077:


//--------------------- .nv.info._ZN2at6native29vectorized_elementwise_kernelILi4EZNS0_50_GLOBAL__N__2680c7bb_12_PowKernel_cu_7dd49032_300329pow_tensor_scalar_kernel_implIddEEvRNS_18TensorIteratorBaseET0_EUldE0_St5arrayIPcLm2EEEEviS6_T1_ --------------------------
	.section	.nv.info._ZN2at6native29vectorized_elementwise_kernelILi4EZNS0_50_GLOBAL__N__2680c7bb_12_PowKernel_cu_7dd49032_300329pow_tensor_scalar_kernel_implIddEEvRNS_18TensorIteratorBaseET0_EUldE0_St5arrayIPcLm2EEEEviS6_T1_,"",@"SHT_CUDA_INFO"
	.sectionflags	@""
	.align	4


	//----- nvinfo : EIATTR_CUDA_API_VERSION
	.align		4
        /*0000*/ 	.byte	0x04, 0x37
        /*0002*/ 	.short	(.L_5079 - .L_5078)
.L_5078:
        /*0004*/ 	.word	0x00000082


	//----- nvinfo : EIATTR_KPARAM_INFO
	.align		4
.L_5079:
        /*0008*/ 	.byte	0x04, 0x17
        /*000a*/ 	.short	(.L_5081 - .L_5080)
.L_5080:
        /*000c*/ 	.word	0x00000000
        /*0010*/ 	.short	0x0002
        /*0012*/ 	.short	0x0010
        /*0014*/ 	.byte	0x00, 0xf0, 0x41, 0x00


	//----- nvinfo : EIATTR_KPARAM_INFO
	.align		4
.L_5081:
        /*0018*/ 	.byte	0x04, 0x17
        /*001a*/ 	.short	(.L_5083 - .L_5082)
.L_5082:
        /*001c*/ 	.word	0x00000000
        /*0020*/ 	.short	0x0001
        /*0022*/ 	.short	0x0008
        /*0024*/ 	.byte	0x00, 0xf0, 0x21, 0x00


	//----- nvinfo : EIATTR_KPARAM_INFO
	.align		4
.L_5083:
        /*0028*/ 	.byte	0x04, 0x17
        /*002a*/ 	.short	(.L_5085 - .L_5084)
.L_5084:
        /*002c*/ 	.word	0x00000000
        /*0030*/ 	.short	0x0000
        /*0032*/ 	.short	0x0000
        /*0034*/ 	.byte	0x00, 0xf0, 0x11, 0x00


	//----- nvinfo : EIATTR_SPARSE_MMA_MASK
	.align		4
.L_5085:
        /*0038*/ 	.byte	0x03, 0x50
        /*003a*/ 	.short	0x0000


	//----- nvinfo : EIATTR_MAXREG_COUNT
	.align		4
        /*003c*/ 	.byte	0x03, 0x1b
        /*003e*/ 	.short	0x00ff


	//----- nvinfo : EIATTR_MERCURY_ISA_VERSION
	.align		4
        /*0040*/ 	.byte	0x03, 0x5f
        /*0042*/ 	.short	0x0101


	//----- nvinfo : EIATTR_VRC_CTA_INIT_COUNT
	.align		4
        /*0044*/ 	.byte	0x02, 0x4a
	.zero		1
	.zero		1


	//----- nvinfo : EIATTR_EXIT_INSTR_OFFSETS
	.align		4
        /*0048*/ 	.byte	0x04, 0x1c
        /*004a*/ 	.short	(.L_5087 - .L_5086)


	//   ....[0]....
.L_5086:
        /*004c*/ 	.word	0x00000860


	//   ....[1]....
        /*0050*/ 	.word	0x000008d0


	//   ....[2]....
        /*0054*/ 	.word	0x00000a90


	//----- nvinfo : EIATTR_MAX_THREADS
	.align		4
.L_5087:
        /*0058*/ 	.byte	0x04, 0x05
        /*005a*/ 	.short	(.L_5089 - .L_5088)
.L_5088:
        /*005c*/ 	.word	0x00000080
        /*0060*/ 	.word	0x00000001
        /*0064*/ 	.word	0x00000001


	//----- nvinfo : EIATTR_CRS_STACK_SIZE
	.align		4
.L_5089:
        /*0068*/ 	.byte	0x04, 0x1e
        /*006a*/ 	.short	(.L_5091 - .L_5090)
.L_5090:
        /*006c*/ 	.word	0x00000000


	//----- nvinfo : EIATTR_CBANK_PARAM_SIZE
	.align		4
.L_5091:
        /*0070*/ 	.byte	0x03, 0x19
        /*0072*/ 	.short	0x0020


	//----- nvinfo : EIATTR_PARAM_CBANK
	.align		4
        /*0074*/ 	.byte	0x04, 0x0a
        /*0076*/ 	.short	(.L_5093 - .L_5092)
	.align		4
.L_5092:
        /*0078*/ 	.word	index@(.nv.constant0._ZN2at6native29vectorized_elementwise_kernelILi4EZNS0_50_GLOBAL__N__2680c7bb_12_PowKernel_cu_7dd49032_300329pow_tensor_scalar_kernel_implIddEEvRNS_18TensorIteratorBaseET0_EUldE0_St5arrayIPcLm2EEEEviS6_T1_)
        /*007c*/ 	.short	0x0380
        /*007e*/ 	.short	0x0020


	//----- nvinfo : EIATTR_SW_WAR
	.align		4
.L_5093:
        /*0080*/ 	.byte	0x04, 0x36
        /*0082*/ 	.short	(.L_5095 - .L_5094)
.L_5094:
        /*0084*/ 	.word	0x00000008
.L_5095:


//--------------------- .nv.info._ZN2at6native29vectorized_elementwise_kernelILi8EZNS0_50_GLOBAL__N__2680c7bb_12_PowKernel_cu_7dd49032_300329pow_tensor_scalar_kernel_implIddEEvRNS_18TensorIteratorBaseET0_EUldE0_St5arrayIPcLm2EEEEviS6_T1_ --------------------------
	.section	.nv.info._ZN2at6native29vectorized_elementwise_kernelILi8EZNS0_50_GLOBAL__N__2680c7bb_12_PowKernel_cu_7dd49032_300329pow_tensor_scalar_kernel_implIddEEvRNS_18TensorIteratorBaseET0_EUldE0_St5arrayIPcLm2EEEEviS6_T1_,"",@"SHT_CUDA_INFO"
	.sectionflags	@""
	.align	4


	//----- nvinfo : EIATTR_CUDA_API_VERSION
	.align		4
        /*0000*/ 	.byte	0x04, 0x37
        /*0002*/ 	.short	(.L_5097 - .L_5096)
.L_5096:
        /*0004*/ 	.word	0x00000082


	//----- nvinfo : EIATTR_KPARAM_INFO
	.align		4
.L_5097:
        /*0008*/ 	.byte	0x04, 0x17
        /*000a*/ 	.short	(.L_5099 - .L_5098)
.L_5098:
        /*000c*/ 	.word	0x00000000
        /*0010*/ 	.short	0x0002
        /*0012*/ 	.short	0x0010
        /*0014*/ 	.byte	0x00, 0xf0, 0x41, 0x00


	//----- nvinfo : EIATTR_KPARAM_INFO
	.align		4
.L_5099:
        /*0018*/ 	.byte	0x04, 0x17
        /*001a*/ 	.short	(.L_5101 - .L_5100)
.L_5100:
        /*001c*/ 	.word	0x00000000
        /*0020*/ 	.short	0x0001
        /*0022*/ 	.short	0x0008
        /*0024*/ 	.byte	0x00, 0xf0, 0x21, 0x00


	//----- nvinfo : EIATTR_KPARAM_INFO
	.align		4
.L_5101:
        /*0028*/ 	.byte	0x04, 0x17
        /*002a*/ 	.short	(.L_5103 - .L_5102)
.L_5102:
        /*002c*/ 	.word	0x00000000
        /*0030*/ 	.short	0x0000
        /*0032*/ 	.short	0x0000
        /*0034*/ 	.byte	0x00, 0xf0, 0x11, 0x00


	//----- nvinfo : EIATTR_SPARSE_MMA_MASK
	.align		4
.L_5103:
        /*0038*/ 	.byte	0x03, 0x50
        /*003a*/ 	.short	0x0000


	//----- nvinfo : EIATTR_MAXREG_COUNT
	.align		4
        /*003c*/ 	.byte	0x03, 0x1b
        /*003e*/ 	.short	0x00ff


	//----- nvinfo : EIATTR_MERCURY_ISA_VERSION
	.align		4
        /*0040*/ 	.byte	0x03, 0x5f
        /*0042*/ 	.short	0x0101


	//----- nvinfo : EIATTR_VRC_CTA_INIT_COUNT
	.align		4
        /*0044*/ 	.byte	0x02, 0x4a
	.zero		1
	.zero		1


	//----- nvinfo : EIATTR_EXIT_INSTR_OFFSETS
	.align		4
        /*0048*/ 	.byte	0x04, 0x1c
        /*004a*/ 	.short	(.L_5105 - .L_5104)


	//   ....[0]....
.L_5104:
        /*004c*/ 	.word	0x00000860


	//   ....[1]....
        /*0050*/ 	.word	0x000008d0


	//   ....[2]....
        /*0054*/ 	.word	0x00000a90


	//----- nvinfo : EIATTR_MAX_THREADS
	.align		4
.L_5105:
        /*0058*/ 	.byte	0x04, 0x05
        /*005a*/ 	.short	(.L_5107 - .L_5106)
.L_5106:
        /*005c*/ 	.word	0x00000080
        /*0060*/ 	.word	0x00000001
        /*0064*/ 	.word	0x00000001


	//----- nvinfo : EIATTR_CRS_STACK_SIZE
	.align		4
.L_5107:
        /*0068*/ 	.byte	0x04, 0x1e
        /*006a*/ 	.short	(.L_5109 - .L_5108)
.L_5108:
        /*006c*/ 	.word	0x00000000


	//----- nvinfo : EIATTR_CBANK_PARAM_SIZE
	.align		4
.L_5109:
        /*0070*/ 	.byte	0x03, 0x19
        /*0072*/ 	.short	0x0020


	//----- nvinfo : EIATTR_PARAM_CBANK
	.align		4
        /*0074*/ 	.byte	0x04, 0x0a
        /*0076*/ 	.short	(.L_5111 - .L_5110)
	.align		4
.L_5110:
        /*0078*/ 	.word	index@(.nv.constant0._ZN2at6native29vectorized_elementwise_kernelILi8EZNS0_50_GLOBAL__N__2680c7bb_12_PowKernel_cu_7dd49032_300329pow_tensor_scalar_kernel_implIddEEvRNS_18TensorIteratorBaseET0_EUldE0_St5arrayIPcLm2EEEEviS6_T1_)
        /*007c*/ 	.short	0x0380
        /*007e*/ 	.short	0x0020


	//----- nvinfo : EIATTR_SW_WAR
	.align		4
.L_5111:
        /*0080*/ 	.byte	0x04, 0x36
        /*0082*/ 	.short	(.L_5113 - .L_5112)
.L_5112:
        /*0084*/ 	.word	0x00000008
.L_5113:


//--------------------- .nv.info._ZN2at6native18elementwise_kernelILi128ELi4EZNS0_15gpu_kernel_implIZNS0_50_GLOBAL__N__2680c7bb_12_PowKernel_cu_7dd49032_300329pow_tensor_scalar_kernel_implIddEEvRNS_18TensorIteratorBaseET0_EUldE_EEvS6_RKT_EUliE_EEviT1_ --------------------------
	.section	.nv.info._ZN2at6native18elementwise_kernelILi128ELi4EZNS0_15gpu_kernel_implIZNS0_50_GLOBAL__N__2680c7bb_12_PowKernel_cu_7dd49032_300329pow_tensor_scalar_kernel_implIddEEvRNS_18TensorIteratorBaseET0_EUldE_EEvS6_RKT_EUliE_EEviT1_,"",@"SHT_CUDA_INFO"
	.sectionflags	@""
	.align	4


	//----- nvinfo : EIATTR_CUDA_API_VERSION
	.align		4
        /*0000*/ 	.byte	0x04, 0x37
        /*0002*/ 	.short	(.L_5115 - .L_5114)
.L_5114:
        /*0004*/ 	.word	0x00000082


	//----- nvinfo : EIATTR_KPARAM_INFO
	.align		4
.L_5115:
        /*0008*/ 	.byte	0x04, 0x17
        /*000a*/ 	.short	(.L_5117 - .L_5116)
.L_5116:
        /*000c*/ 	.word	0x00000000
        /*0010*/ 	.short	0x0001
        /*0012*/ 	.short	0x0008
        /*0014*/ 	.byte	0x00, 0xf0, 0x81, 0x08


	//----- nvinfo : EIATTR_KPARAM_INFO
	.align		4
.L_5117:
        /*0018*/ 	.byte	0x04, 0x17
        /*001a*/ 	.short	(.L_5119 - .L_5118)
.L_5118:
        /*001c*/ 	.word	0x00000000
        /*0020*/ 	.short	0x0000
        /*0022*/ 	.short	0x0000
        /*0024*/ 	.byte	0x00, 0xf0, 0x11, 0x00


	//----- nvinfo : EIATTR_SPARSE_MMA_MASK
	.align		4
.L_5119:
        /*0028*/ 	.byte	0x03, 0x50
        /*002a*/ 	.short	0x0000


	//----- nvinfo : EIATTR_MAXREG_COUNT
	.align		4
        /*002c*/ 	.byte	0x03, 0x1b
        /*002e*/ 	.short	0x0080


	//----- nvinfo : EIATTR_EXTERNS
	.align		4
        /*0030*/ 	.byte	0x04, 0x0f
        /*0032*/ 	.short	(.L_5121 - .L_5120)


	//   ....[0]....
	.align		4
.L_5120:
        /*0034*/ 	.word	index@(__assertfail)


	//----- nvinfo : EIATTR_MERCURY_ISA_VERSION
	.align		4
.L_5121:
        /*0038*/ 	.byte	0x03, 0x5f
        /*003a*/ 	.short	0x0101


	//----- nvinfo : EIATTR_VRC_CTA_INIT_COUNT
	.align		4
        /*003c*/ 	.byte	0x02, 0x4a
	.zero		1
	.zero		1


	//----- nvinfo : EIATTR_SYSCALL_OFFSETS
	.align		4
        /*0040*/ 	.byte	0x04, 0x46
        /*0042*/ 	.short	(.L_5123 - .L_5122)


	//   ....[0]....
.L_5122:
        /*0044*/ 	.word	0x00002180


	//   ....[1]....
        /*0048*/ 	.word	0x00003210


	//   ....[2]....
        /*004c*/ 	.word	0x00005560


	//   ....[3]....
        /*0050*/ 	.word	0x00006370


	//   ....[4]....
        /*0054*/ 	.word	0x00008870


	//   ....[5]....
        /*0058*/ 	.word	0x00009680


	//   ....[6]....
        /*005c*/ 	.word	0x0000bb90


	//   ....[7]....
        /*0060*/ 	.word	0x0000c970


	//----- nvinfo : EIATTR_EXIT_INSTR_OFFSETS
	.align		4
.L_5123:
        /*0064*/ 	.byte	0x04, 0x1c
        /*0066*/ 	.short	(.L_5125 - .L_5124)


	//   ....[0]....
.L_5124:
        /*0068*/ 	.word	0x00009a20


	//   ....[1]....
        /*006c*/ 	.word	0x0000bd00


	//   ....[2]....
        /*0070*/ 	.word	0x0000bd40


	//   ....[3]....
        /*0074*/ 	.word	0x0000bdd0


	//   ....[4]....
        /*0078*/ 	.word	0x0000be00


	//   ....[5]....
        /*007c*/ 	.word	0x0000be30


	//   ....[6]....
        /*0080*/ 	.word	0x0000bf00


	//   ....[7]....
        /*0084*/ 	.word	0x0000bf80


	//   ....[8]....
        /*0088*/ 	.word	0x0000c060


	//   ....[9]....
        /*008c*/ 	.word	0x0000c0f0


	//   ....[10]....
        /*0090*/ 	.word	0x0000c110


	//   ....[11]....
        /*0094*/ 	.word	0x0000c1e0


	//   ....[12]....
        /*0098*/ 	.word	0x0000c390


	//   ....[13]....
        /*009c*/ 	.word	0x0000c540


	//   ....[14]....
        /*00a0*/ 	.word	0x0000c6e0


	//   ....[15]....
        /*00a4*/ 	.word	0x0000c710


	//   ....[16]....
        /*00a8*/ 	.word	0x0000c740


	//   ....[17]....
        /*00ac*/ 	.word	0x0000c7e0


	//   ....[18]....
        /*00b0*/ 	.word	0x0000c810


	//   ....[19]....
        /*00b4*/ 	.word	0x0000c980


	//   ....[20]....
        /*00b8*/ 	.word	0x0000cad0


	//   ....[21]....
        /*00bc*/ 	.word	0x0000cc50


	//   ....[22]....
        /*00c0*/ 	.word	0x0000ccd0


	//----- nvinfo : EIATTR_MAX_THREADS
	.align		4
.L_5125:
        /*00c4*/ 	.byte	0x04, 0x05
        /*00c6*/ 	.short	(.L_5127 - .L_5126)
.L_5126:
        /*00c8*/ 	.word	0x00000080
        /*00cc*/ 	.word	0x00000001
        /*00d0*/ 	.word	0x00000001


	//----- nvinfo : EIATTR_CRS_STACK_SIZE
	.align		4
.L_5127:
        /*00d4*/ 	.byte	0x04, 0x1e
        /*00d6*/ 	.short	(.L_5129 - .L_5128)
.L_5128:
        /*00d8*/ 	.word	0x00000000


	//----- nvinfo : EIATTR_CBANK_PARAM_SIZE
	.align		4
.L_5129:
        /*00dc*/ 	.byte	0x03, 0x19
        /*00de*/ 	.short	0x0228


	//----- nvinfo : EIATTR_PARAM_CBANK
	.align		4
        /*00e0*/ 	.byte	0x04, 0x0a
        /*00e2*/ 	.short	(.L_5131 - .L_5130)
	.align		4
.L_5130:
        /*00e4*/ 	.word	index@(.nv.constant0._ZN2at6native18elementwise_kernelILi128ELi4EZNS0_15gpu_kernel_implIZNS0_50_GLOBAL__N__2680c7bb_12_PowKernel_cu_7dd49032_300329pow_tensor_scalar_kernel_implIddEEvRNS_18TensorIteratorBaseET0_EUldE_EEvS6_RKT_EUliE_EEviT1_)
        /*00e8*/ 	.short	0x0380
        /*00ea*/ 	.short	0x0228


	//----- nvinfo : EIATTR_SW_WAR
	.align		4
.L_5131:
        /*00ec*/ 	.byte	0x04, 0x36
        /*00ee*/ 	.short	(.L_5133 - .L_5132)
.L_5132:
        /*00f0*/ 	.word	0x00000008
.L_5133:


//--------------------- .nv.info._ZN2at6native27unrolled_elementwise_kernelIZNS0_50_GLOBAL__N__2680c7bb_12_PowKernel_cu_7dd49032_300329pow_tensor_scalar_kernel_implIddEEvRNS_18TensorIteratorBaseET0_EUldE_St5arrayIPcLm2EELi4E23TrivialOffsetCalculatorILi1EjESC_NS0_6memory12LoadWithCastILi1EEENSD_13StoreWithCastILi1EEEEEviT_S6_T2_T3_T4_T5_ --------------------------
	.section	.nv.info._ZN2at6native27unrolled_elementwise_kernelIZNS0_50_GLOBAL__N__2680c7bb_12_PowKernel_cu_7dd49032_300329pow_tensor_scalar_kernel_implIddEEvRNS_18TensorIteratorBaseET0_EUldE_St5arrayIPcLm2EELi4E23TrivialOffsetCalculatorILi1EjESC_NS0_6memory12LoadWithCastILi1EEENSD_13StoreWithCastILi1EEEEEviT_S6_T2_T3_T4_T5_,"",@"SHT_CUDA_INFO"
	.sectionflags	@""
	.align	4


	//----- nvinfo : EIATTR_CUDA_API_VERSION
	.align		4
        /*0000*/ 	.byte	0x04, 0x37
        /*0002*/ 	.short	(.L_5135 - .L_5134)
.L_5134:
        /*0004*/ 	.word	0x00000082


	//----- nvinfo : EIATTR_KPARAM_INFO
	.align		4
.L_5135:
        /*0008*/ 	.byte	0x04, 0x17
        /*000a*/ 	.short	(.L_5137 - .L_5136)
.L_5136:
        /*000c*/ 	.word	0x00000000
        /*0010*/ 	.short	0x0006
        /*0012*/ 	.short	0x002c
        /*0014*/ 	.byte	0x00, 0xf0, 0x21, 0x00


	//----- nvinfo : EIATTR_KPARAM_INFO
	.align		4
.L_5137:
        /*0018*/ 	.byte	0x04, 0x17
        /*001a*/ 	.short	(.L_5139 - .L_5138)
.L_5138:
        /*001c*/ 	.word	0x00000000
        /*0020*/ 	.short	0x0005
        /*0022*/ 	.short	0x0024
        /*0024*/ 	.byte	0x00, 0xf0, 0x21, 0x00


	//----- nvinfo : EIATTR_KPARAM_INFO
	.align		4
.L_5139:
        /*0028*/ 	.byte	0x04, 0x17
        /*002a*/ 	.short	(.L_5141 - .L_5140)
.L_5140:
        /*002c*/ 	.word	0x00000000
        /*0030*/ 	.short	0x0004
        /*0032*/ 	.short	0x0021
        /*0034*/ 	.byte	0x00, 0xf0, 0x05, 0x00


	//----- nvinfo : EIATTR_KPARAM_INFO
	.align		4
.L_5141:
        /*0038*/ 	.byte	0x04, 0x17
        /*003a*/ 	.short	(.L_5143 - .L_5142)
.L_5142:
        /*003c*/ 	.word	0x00000000
        /*0040*/ 	.short	0x0003
        /*0042*/ 	.short	0x0020
        /*0044*/ 	.byte	0x00, 0xf0, 0x05, 0x00


	//----- nvinfo : EIATTR_KPARAM_INFO
	.align		4
.L_5143:
        /*0048*/ 	.byte	0x04, 0x17
        /*004a*/ 	.short	(.L_5145 - .L_5144)
.L_5144:
        /*004c*/ 	.word	0x00000000
        /*0050*/ 	.short	0x0002
        /*0052*/ 	.short	0x0010
        /*0054*/ 	.byte	0x00, 0xf0, 0x41, 0x00


	//----- nvinfo : EIATTR_KPARAM_INFO
	.align		4
.L_5145:
        /*0058*/ 	.byte	0x04, 0x17
        /*005a*/ 	.short	(.L_5147 - .L_5146)
.L_5146:
        /*005c*/ 	.word	0x00000000
        /*0060*/ 	.short	0x0001
        /*0062*/ 	.short	0x0008
        /*0064*/ 	.byte	0x00, 0xf0, 0x21, 0x00


	//----- nvinfo : EIATTR_KPARAM_INFO
	.align		4
.L_5147:
        /*0068*/ 	.byte	0x04, 0x17
        /*006a*/ 	.short	(.L_5149 - .L_5148)
.L_5148:
        /*006c*/ 	.word	0x00000000
        /*0070*/ 	.short	0x0000
        /*0072*/ 	.short	0x0000
        /*0074*/ 	.byte	0x00, 0xf0, 0x11, 0x00


	//----- nvinfo : EIATTR_SPARSE_MMA_MASK
	.align		4
.L_5149:
        /*0078*/ 	.byte	0x03, 0x50
        /*007a*/ 	.short	0x0000


	//----- nvinfo : EIATTR_MAXREG_COUNT
	.align		4
        /*007c*/ 	.byte	0x03, 0x1b
        /*007e*/ 	.short	0x00ff


	//----- nvinfo : EIATTR_EXTERNS
	.align		4
        /*0080*/ 	.byte	0x04, 0x0f
        /*0082*/ 	.short	(.L_5151 - .L_5150)


	//   ....[0]....
	.align		4
.L_5150:
        /*0084*/ 	.word	index@(__assertfail)


	//----- nvinfo : EIATTR_MERCURY_ISA_VERSION
	.align		4
.L_5151:
        /*0088*/ 	.byte	0x03, 0x5f
        /*008a*/ 	.short	0x0101


	//----- nvinfo : EIATTR_VRC_CTA_INIT_COUNT
	.align		4
        /*008c*/ 	.byte	0x02, 0x4a
	.zero		1
	.zero		1


	//----- nvinfo : EIATTR_SYSCALL_OFFSETS
	.align		4
        /*0090*/ 	.byte	0x04, 0x46
        /*0092*/ 	.short	(.L_5153 - .L_5152)


	//   ....[0]....
.L_5152:
        /*0094*/ 	.word	0x00000e80


	//   ....[1]....
        /*0098*/ 	.word	0x00001ec0


	//   ....[2]....
        /*009c*/ 	.word	0x00002e40


	//   ....[3]....
        /*00a0*/ 	.word	0x00003d80


	//   ....[4]....
        /*00a4*/ 	.word	0x00004df0


	//   ....[5]....
        /*00a8*/ 	.word	0x00005d80


	//   ....[6]....
        /*00ac*/ 	.word	0x00006ee0


	//   ....[7]....
        /*00b0*/ 	.word	0x00008020


	//----- nvinfo : EIATTR_EXIT_INSTR_OFFSETS
	.align		4
.L_5153:
        /*00b4*/ 	.byte	0x04, 0x1c
        /*00b6*/ 	.short	(.L_5155 - .L_5154)


	//   ....[0]....
.L_5154:
        /*00b8*/ 	.word	0x00007270


	//   ....[1]....
        /*00bc*/ 	.word	0x000073b0


	//   ....[2]....
        /*00c0*/ 	.word	0x000073f0


	//   ....[3]....
        /*00c4*/ 	.word	0x00007480


	//   ....[4]....
        /*00c8*/ 	.word	0x000074b0


	//   ....[5]....
        /*00cc*/ 	.word	0x000074e0


	//   ....[6]....
        /*00d0*/ 	.word	0x000075b0


	//   ....[7]....
        /*00d4*/ 	.word	0x00007630


	//   ....[8]....
        /*00d8*/ 	.word	0x00007710


	//   ....[9]....
        /*00dc*/ 	.word	0x000077a0


	//   ....[10]....
        /*00e0*/ 	.word	0x000077c0


	//   ....[11]....
        /*00e4*/ 	.word	0x00007890


	//   ....[12]....
        /*00e8*/ 	.word	0x00007a40


	//   ....[13]....
        /*00ec*/ 	.word	0x00007bf0


	//   ....[14]....
        /*00f0*/ 	.word	0x00007d90


	//   ....[15]....
        /*00f4*/ 	.word	0x00007dc0


	//   ....[16]....
        /*00f8*/ 	.word	0x00007df0


	//   ....[17]....
        /*00fc*/ 	.word	0x00007e90


	//   ....[18]....
        /*0100*/ 	.word	0x00007ec0


	//   ....[19]....
        /*0104*/ 	.word	0x00008030


	//   ....[20]....
        /*0108*/ 	.word	0x00008180


	//   ....[21]....
        /*010c*/ 	.word	0x00008300


	//   ....[22]....
        /*0110*/ 	.word	0x00008380


	//----- nvinfo : EIATTR_MAX_THREADS
	.align		4
.L_5155:
        /*0114*/ 	.byte	0x04, 0x05
        /*0116*/ 	.short	(.L_5157 - .L_5156)
.L_5156:
        /*0118*/ 	.word	0x00000080
        /*011c*/ 	.word	0x00000001
        /*0120*/ 	.word	0x00000001


	//----- nvinfo : EIATTR_CRS_STACK_SIZE
	.align		4
.L_5157:
        /*0124*/ 	.byte	0x04, 0x1e
        /*0126*/ 	.short	(.L_5159 - .L_5158)
.L_5158:
        /*0128*/ 	.word	0x00000000


	//----- nvinfo : EIATTR_CBANK_PARAM_SIZE
	.align		4
.L_5159:
        /*012c*/ 	.byte	0x03, 0x19
        /*012e*/ 	.short	0x0034


	//----- nvinfo : EIATTR_PARAM_CBANK
	.align		4
        /*0130*/ 	.byte	0x04, 0x0a
        /*0132*/ 	.short	(.L_5161 - .L_5160)
	.align		4
.L_5160:
        /*0134*/ 	.word	index@(.nv.constant0._ZN2at6native27unrolled_elementwise_kernelIZNS0_50_GLOBAL__N__2680c7bb_12_PowKernel_cu_7dd49032_300329pow_tensor_scalar_kernel_implIddEEvRNS_18TensorIteratorBaseET0_EUldE_St5arrayIPcLm2EELi4E23TrivialOffsetCalculatorILi1EjESC_NS0_6memory12LoadWithCastILi1EEENSD_13StoreWithCastILi1EEEEEviT_S6_T2_T3_T4_T5_)
        /*0138*/ 	.short	0x0380
        /*013a*/ 	.short	0x0034


	//----- nvinfo : EIATTR_SW_WAR
	.align		4
.L_5161:
        /*013c*/ 	.byte	0x04, 0x36
        /*013e*/ 	.short	(.L_5163 - .L_5162)
.L_5162:
        /*0140*/ 	.word	0x00000008
.L_5163:


//--------------------- .nv.info._ZN2at6native18elementwise_kernelILi128ELi2EZNS0_22gpu_kernel_impl_nocastIZNS0_50_GLOBAL__N__2680c7bb_12_PowKernel_cu_7dd49032_300329pow_tensor_scalar_kernel_implIddEEvRNS_18TensorIteratorBaseET0_EUldE_EEvS6_RKT_EUliE_EEviT1_ --------------------------
	.section	.nv.info._ZN2at6native18elementwise_kernelILi128ELi2EZNS0_22gpu_kernel_impl_nocastIZNS0_50_GLOBAL__N__2680c7bb_12_PowKernel_cu_7dd49032_300329pow_tensor_scalar_kernel_implIddEEvRNS_18TensorIteratorBaseET0_EUldE_EEvS6_RKT_EUliE_EEviT1_,"",@"SHT_CUDA_INFO"
	.sectionflags	@""
	.align	4


	//----- nvinfo : EIATTR_CUDA_API_VERSION
	.align		4
        /*0000*/ 	.byte	0x04, 0x37
        /*0002*/ 	.short	(.L_5165 - .L_5164)
.L_5164:
        /*0004*/ 	.word	0x00000082


	//----- nvinfo : EIATTR_KPARAM_INFO
	.align		4
.L_5165:
        /*0008*/ 	.byte	0x04, 0x17
        /*000a*/ 	.short	(.L_5167 - .L_5166)
.L_5166:
        /*000c*/ 	.word	0x00000000
        /*0010*/ 	.short	0x0001
        /*0012*/ 	.short	0x0008
        /*0014*/ 	.byte	0x00, 0xf0, 0x61, 0x08


	//----- nvinfo : EIATTR_KPARAM_INFO
	.align		4
.L_5167:
        /*0018*/ 	.byte	0x04, 0x17
        /*001a*/ 	.short	(.L_5169 - .L_5168)
.L_5168:
        /*001c*/ 	.word	0x00000000
        /*0020*/ 	.short	0x0000
        /*0022*/ 	.short	0x0000
        /*0024*/ 	.byte	0x00, 0xf0, 0x11, 0x00


	//----- nvinfo : EIATTR_SPARSE_MMA_MASK
	.align		4
.L_5169:
        /*0028*/ 	.byte	0x03, 0x50
        /*002a*/ 	.short	0x0000


	//----- nvinfo : EIATTR_MAXREG_COUNT
	.align		4
        /*002c*/ 	.byte	0x03, 0x1b
        /*002e*/ 	.short	0x0080


	//----- nvinfo : EIATTR_MERCURY_ISA_VERSION
	.align		4
        /*0030*/ 	.byte	0x03, 0x5f
        /*0032*/ 	.short	0x0101


	//----- nvinfo : EIATTR_VRC_CTA_INIT_COUNT
	.align		4
        /*0034*/ 	.byte	0x02, 0x4a
	.zero		1
	.zero		1


	//----- nvinfo : EIATTR_EXIT_INSTR_OFFSETS
	.align		4
        /*0038*/ 	.byte	0x04, 0x1c
        /*003a*/ 	.short	(.L_5171 - .L_5170)


	//   ....[0]....
.L_5170:
        /*003c*/ 	.word	0x00000150


	//   ....[1]....
        /*0040*/ 	.word	0x000001b0


	//   ....[2]....
        /*0044*/ 	.word	0x00001580


	//   ....[3]....
        /*0048*/ 	.word	0x000028b0


	//----- nvinfo : EIATTR_MAX_THREADS
	.align		4
.L_5171:
        /*004c*/ 	.byte	0x04, 0x05
        /*004e*/ 	.short	(.L_5173 - .L_5172)
.L_5172:
        /*0050*/ 	.word	0x00000080
        /*0054*/ 	.word	0x00000001
        /*0058*/ 	.word	0x00000001


	//----- nvinfo : EIATTR_CRS_STACK_SIZE
	.align		4
.L_5173:
        /*005c*/ 	.byte	0x04, 0x1e
        /*005e*/ 	.short	(.L_5175 - .L_5174)
.L_5174:
        /*0060*/ 	.word	0x00000000


	//----- nvinfo : EIATTR_CBANK_PARAM_SIZE
	.align		4
.L_5175:
        /*0064*/ 	.byte	0x03, 0x19
        /*0066*/ 	.short	0x0220


	//----- nvinfo : EIATTR_PARAM_CBANK
	.align		4
        /*0068*/ 	.byte	0x04, 0x0a
        /*006a*/ 	.short	(.L_5177 - .L_5176)
	.align		4
.L_5176:
        /*006c*/ 	.word	index@(.nv.constant0._ZN2at6native18elementwise_kernelILi128ELi2EZNS0_22gpu_kernel_impl_nocastIZNS0_50_GLOBAL__N__2680c7bb_12_PowKernel_cu_7dd49032_300329pow_tensor_scalar_kernel_implIddEEvRNS_18TensorIteratorBaseET0_EUldE_EEvS6_RKT_EUliE_EEviT1_)
        /*0070*/ 	.short	0x0380
        /*0072*/ 	.short	0x0220


	//----- nvinfo : EIATTR_SW_WAR
	.align		4
.L_5177:
        /*0074*/ 	.byte	0x04, 0x36
        /*0076*/ 	.short	(.L_5179 - .L_5178)
.L_5178:
        /*0078*/ 	.word	0x00000008
.L_5179:


//--------------------- .nv.info._ZN2at6native27unrolled_elementwise_kernelIZNS0_50_GLOBAL__N__2680c7bb_12_PowKernel_cu_7dd49032_300329pow_tensor_scalar_kernel_implIddEEvRNS_18TensorIteratorBaseET0_EUldE_St5arrayIPcLm2EELi4E23TrivialOffsetCalculatorILi1EjESC_NS0_6memory15LoadWithoutCastENSD_16StoreWithoutCastEEEviT_S6_T2_T3_T4_T5_ --------------------------
	.section	.nv.info._ZN2at6native27unrolled_elementwise_kernelIZNS0_50_GLOBAL__N__2680c7bb_12_PowKernel_cu_7dd49032_300329pow_tensor_scalar_kernel_implIddEEvRNS_18TensorIteratorBaseET0_EUldE_St5arrayIPcLm2EELi4E23TrivialOffsetCalculatorILi1EjESC_NS0_6memory15LoadWithoutCastENSD_16StoreWithoutCastEEEviT_S6_T2_T3_T4_T5_,"",@"SHT_CUDA_INFO"
	.sectionflags	@""
	.align	4


	//----- nvinfo : EIATTR_CUDA_API_VERSION
	.align		4
        /*0000*/ 	.byte	0x04, 0x37
        /*0002*/ 	.short	(.L_5181 - .L_5180)
.L_5180:
        /*0004*/ 	.word	0x00000082


	//----- nvinfo : EIATTR_KPARAM_INFO
	.align		4
.L_5181:
        /*0008*/ 	.byte	0x04, 0x17
        /*000a*/ 	.short	(.L_5183 - .L_5182)
.L_5182:
        /*000c*/ 	.word	0x00000000
        /*0010*/ 	.short	0x0006
        /*0012*/ 	.short	0x0023
        /*0014*/ 	.byte	0x00, 0xf0, 0x05, 0x00


	//----- nvinfo : EIATTR_KPARAM_INFO
	.align		4
.L_5183:
        /*0018*/ 	.byte	0x04, 0x17
        /*001a*/ 	.short	(.L_5185 - .L_5184)
.L_5184:
        /*001c*/ 	.word	0x00000000
        /*0020*/ 	.short	0x0005
        /*0022*/ 	.short	0x0022
        /*0024*/ 	.byte	0x00, 0xf0, 0x05, 0x00


	//----- nvinfo : EIATTR_KPARAM_INFO
	.align		4
.L_5185:
        /*0028*/ 	.byte	0x04, 0x17
        /*002a*/ 	.short	(.L_5187 - .L_5186)
.L_5186:
        /*002c*/ 	.word	0x00000000
        /*0030*/ 	.short	0x0004
        /*0032*/ 	.short	0x0021
        /*0034*/ 	.byte	0x00, 0xf0, 0x05, 0x00


	//----- nvinfo : EIATTR_KPARAM_INFO
	.align		4
.L_5187:
        /*0038*/ 	.byte	0x04, 0x17
        /*003a*/ 	.short	(.L_5189 - .L_5188)
.L_5188:
        /*003c*/ 	.word	0x00000000
        /*0040*/ 	.short	0x0003
        /*0042*/ 	.short	0x0020
        /*0044*/ 	.byte	0x00, 0xf0, 0x05, 0x00


	//----- nvinfo : EIATTR_KPARAM_INFO
	.align		4
.L_5189:
        /*0048*/ 	.byte	0x04, 0x17
        /*004a*/ 	.short	(.L_5191 - .L_5190)
.L_5190:
        /*004c*/ 	.word	0x00000000
        /*0050*/ 	.short	0x0002
        /*0052*/ 	.short	0x0010
        /*0054*/ 	.byte	0x00, 0xf0, 0x41, 0x00


	//----- nvinfo : EIATTR_KPARAM_INFO
	.align		4
.L_5191:
        /*0058*/ 	.byte	0x04, 0x17
        /*005a*/ 	.short	(.L_5193 - .L_5192)
.L_5192:
        /*005c*/ 	.word	0x00000000
        /*0060*/ 	.short	0x0001
        /*0062*/ 	.short	0x0008
        /*0064*/ 	.byte	0x00, 0xf0, 0x21, 0x00


	//----- nvinfo : EIATTR_KPARAM_INFO
	.align		4
.L_5193:
        /*0068*/ 	.byte	0x04, 0x17
        /*006a*/ 	.short	(.L_5195 - .L_5194)
.L_5194:
        /*006c*/ 	.word	0x00000000
        /*0070*/ 	.short	0x0000
        /*0072*/ 	.short	0x0000
        /*0074*/ 	.byte	0x00, 0xf0, 0x11, 0x00


	//----- nvinfo : EIATTR_SPARSE_MMA_MASK
	.align		4
.L_5195:
        /*0078*/ 	.byte	0x03, 0x50
        /*007a*/ 	.short	0x0000


	//----- nvinfo : EIATTR_MAXREG_COUNT
	.align		4
        /*007c*/ 	.byte	0x03, 0x1b
        /*007e*/ 	.short	0x00ff


	//----- nvinfo : EIATTR_MERCURY_ISA_VERSION
	.align		4
        /*0080*/ 	.byte	0x03, 0x5f
        /*0082*/ 	.short	0x0101


	//----- nvinfo : EIATTR_VRC_CTA_INIT_COUNT
	.align		4
        /*0084*/ 	.byte	0x02, 0x4a
	.zero		1
	.zero		1


	//----- nvinfo : EIATTR_EXIT_INSTR_OFFSETS
	.align		4
        /*0088*/ 	.byte	0x04, 0x1c
        /*008a*/ 	.short	(.L_5197 - .L_5196)


	//   ....[0]....
.L_5196:
        /*008c*/ 	.word	0x00000400


	//   ....[1]....
        /*0090*/ 	.word	0x00000460


	//----- nvinfo : EIATTR_MAX_THREADS
	.align		4
.L_5197:
        /*0094*/ 	.byte	0x04, 0x05
        /*0096*/ 	.short	(.L_5199 - .L_5198)
.L_5198:
        /*0098*/ 	.word	0x00000080
        /*009c*/ 	.word	0x00000001
        /*00a0*/ 	.word	0x00000001


	//----- nvinfo : EIATTR_CRS_STACK_SIZE
	.align		4
.L_5199:
        /*00a4*/ 	.byte	0x04, 0x1e
        /*00a6*/ 	.short	(.L_5201 - .L_5200)
.L_5200:
        /*00a8*/ 	.word	0x00000000


	//----- nvinfo : EIATTR_CBANK_PARAM_SIZE
	.align		4
.L_5201:
        /*00ac*/ 	.byte	0x03, 0x19
        /*00ae*/ 	.short	0x0024


	//----- nvinfo : EIATTR_PARAM_CBANK
	.align		4
        /*00b0*/ 	.byte	0x04, 0x0a
        /*00b2*/ 	.short	(.L_5203 - .L_5202)
	.align		4
.L_5202:
        /*00b4*/ 	.word	index@(.nv.constant0._ZN2at6native27unrolled_elementwise_kernelIZNS0_50_GLOBAL__N__2680c7bb_12_PowKernel_cu_7dd49032_300329pow_tensor_scalar_kernel_implIddEEvRNS_18TensorIteratorBaseET0_EUldE_St5arrayIPcLm2EELi4E23TrivialOffsetCalculatorILi1EjESC_NS0_6memory15LoadWithoutCastENSD_16StoreWithoutCastEEEviT_S6_T2_T3_T4_T5_)
        /*00b8*/ 	.short	0x0380
        /*00ba*/ 	.short	0x0024


	//----- nvinfo : EIATTR_SW_WAR
	.align		4
.L_5203:
        /*00bc*/ 	.byte	0x04, 0x36
        /*00be*/ 	.short	(.L_5205 - .L_5204)
.L_5204:
        /*00c0*/ 	.word	0x00000008
.L_5205:


//--------------------- .nv.info._ZN2at6native29vectorized_elementwise_kernelILi2EZNS0_50_GLOBAL__N__2680c7bb_12_PowKernel_cu_7dd49032_300329pow_tensor_scalar_kernel_implIddEEvRNS_18TensorIteratorBaseET0_EUldE_St5arrayIPcLm2EEEEviS6_T1_ --------------------------
	.section	.nv.info._ZN2at6native29vectorized_elementwise_kernelILi2EZNS0_50_GLOBAL__N__2680c7bb_12_PowKernel_cu_7dd49032_300329pow_tensor_scalar_kernel_implIddEEvRNS_18TensorIteratorBaseET0_EUldE_St5arrayIPcLm2EEEEviS6_T1_,"",@"SHT_CUDA_INFO"
	.sectionflags	@""
	.align	4


	//----- nvinfo : EIATTR_CUDA_API_VERSION
	.align		4
        /*0000*/ 	.byte	0x04, 0x37
        /*0002*/ 	.short	(.L_5207 - .L_5206)
.L_5206:
        /*0004*/ 	.word	0x00000082


	//----- nvinfo : EIATTR_KPARAM_INFO
	.align		4
.L_5207:
        /*0008*/ 	.byte	0x04, 0x17
        /*000a*/ 	.short	(.L_5209 - .L_5208)
.L_5208:
        /*000c*/ 	.word	0x00000000
        /*0010*/ 	.short	0x0002
        /*0012*/ 	.short	0x0010
        /*0014*/ 	.byte	0x00, 0xf0, 0x41, 0x00


	//----- nvinfo : EIATTR_KPARAM_INFO
	.align		4
.L_5209:
        /*0018*/ 	.byte	0x04, 0x17
        /*001a*/ 	.short	(.L_5211 - .L_5210)
.L_5210:
        /*001c*/ 	.word	0x00000000
        /*0020*/ 	.short	0x0001
        /*0022*/ 	.short	0x0008
        /*0024*/ 	.byte	0x00, 0xf0, 0x21, 0x00


	//----- nvinfo : EIATTR_KPARAM_INFO
	.align		4
.L_5211:
        /*0028*/ 	.byte	0x04, 0x17
        /*002a*/ 	.short	(.L_5213 - .L_5212)
.L_5212:
        /*002c*/ 	.word	0x00000000
        /*0030*/ 	.short	0x0000
        /*0032*/ 	.short	0x0000
        /*0034*/ 	.byte	0x00, 0xf0, 0x11, 0x00


	//----- nvinfo : EIATTR_SPARSE_MMA_MASK
	.align		4
.L_5213:
        /*0038*/ 	.byte	0x03, 0x50
        /*003a*/ 	.short	0x0000


	//----- nvinfo : EIATTR_MAXREG_COUNT
	.align		4
        /*003c*/ 	.byte	0x03, 0x1b
        /*003e*/ 	.short	0x00ff


	//----- nvinfo : EIATTR_MERCURY_ISA_VERSION
	.align		4
        /*0040*/ 	.byte	0x03, 0x5f
        /*0042*/ 	.short	0x0101


	//----- nvinfo : EIATTR_VRC_CTA_INIT_COUNT
	.align		4
        /*0044*/ 	.byte	0x02, 0x4a
	.zero		1
	.zero		1


	//----- nvinfo : EIATTR_EXIT_INSTR_OFFSETS
	.align		4
        /*0048*/ 	.byte	0x04, 0x1c
        /*004a*/ 	.short	(.L_5215 - .L_5214)


	//   ....[0]....
.L_5214:
        /*004c*/ 	.word	0x000007f0


	//   ....[1]....
        /*0050*/ 	.word	0x00000850


	//   ....[2]....
        /*0054*/ 	.word	0x000009d0


	//----- nvinfo : EIATTR_MAX_THREADS
	.align		4
.L_5215:
        /*0058*/ 	.byte	0x04, 0x05
        /*005a*/ 	.short	(.L_5217 - .L_5216)
.L_5216:
        /*005c*/ 	.word	0x00000080
        /*0060*/ 	.word	0x00000001
        /*0064*/ 	.word	0x00000001


	//----- nvinfo : EIATTR_CRS_STACK_SIZE
	.align		4
.L_5217:
        /*0068*/ 	.byte	0x04, 0x1e
        /*006a*/ 	.short	(.L_5219 - .L_5218)
.L_5218:
        /*006c*/ 	.word	0x00000000


	//----- nvinfo : EIATTR_CBANK_PARAM_SIZE
	.align		4
.L_5219:
        /*0070*/ 	.byte	0x03, 0x19
        /*0072*/ 	.short	0x0020


	//----- nvinfo : EIATTR_PARAM_CBANK
	.align		4
        /*0074*/ 	.byte	0x04, 0x0a
        /*0076*/ 	.short	(.L_5221 - .L_5220)
	.align		4
.L_5220:
        /*0078*/ 	.word	index@(.nv.constant0._ZN2at6native29vectorized_elementwise_kernelILi2EZNS0_50_GLOBAL__N__2680c7bb_12_PowKernel_cu_7dd49032_300329pow_tensor_scalar_kernel_implIddEEvRNS_18TensorIteratorBaseET0_EUldE_St5arrayIPcLm2EEEEviS6_T1_)
        /*007c*/ 	.short	0x0380
        /*007e*/ 	.short	0x0020


	//----- nvinfo : EIATTR_SW_WAR
	.align		4
.L_5221:
        /*0080*/ 	.byte	0x04, 0x36
        /*0082*/ 	.short	(.L_5223 - .L_5222)
.L_5222:
        /*0084*/ 	.word	0x00000008
.L_5223:


//--------------------- .nv.info._ZN2at6native29vectorized_elementwise_kernelILi4EZNS0_50_GLOBAL__N__2680c7bb_12_PowKernel_cu_7dd49032_300329pow_tensor_scalar_kernel_implIddEEvRNS_18TensorIteratorBaseET0_EUldE_St5arrayIPcLm2EEEEviS6_T1_ --------------------------
	.section	.nv.info._ZN2at6native29vectorized_elementwise_kernelILi4EZNS0_50_GLOBAL__N__2680c7bb_12_PowKernel_cu_7dd49032_300329pow_tensor_scalar_kernel_implIddEEvRNS_18TensorIteratorBaseET0_EUldE_St5arrayIPcLm2EEEEviS6_T1_,"",@"SHT_CUDA_INFO"
	.sectionflags	@""
	.align	4


	//----- nvinfo : EIATTR_CUDA_API_VERSION
	.align		4
        /*0000*/ 	.byte	0x04, 0x37
        /*0002*/ 	.short	(.L_5225 - .L_5224)
.L_5224:
        /*0004*/ 	.word	0x00000082


	//----- nvinfo : EIATTR_KPARAM_INFO
	.align		4
.L_5225:
        /*0008*/ 	.byte	0x04, 0x17
        /*000a*/ 	.short	(.L_5227 - .L_5226)
.L_5226:
        /*000c*/ 	.word	0x00000000
        /*0010*/ 	.short	0x0002
        /*0012*/ 	.short	0x0010
        /*0014*/ 	.byte	0x00, 0xf0, 0x41, 0x00


	//----- nvinfo : EIATTR_KPARAM_INFO
	.align		4
.L_5227:
        /*0018*/ 	.byte	0x04, 0x17
        /*001a*/ 	.short	(.L_5229 - .L_5228)
.L_5228:
        /*001c*/ 	.word	0x00000000
        /*0020*/ 	.short	0x0001
        /*0022*/ 	.short	0x0008
        /*0024*/ 	.byte	0x00, 0xf0, 0x21, 0x00


	//----- nvinfo : EIATTR_KPARAM_INFO
	.align		4
.L_5229:
        /*0028*/ 	.byte	0x04, 0x17
        /*002a*/ 	.short	(.L_5231 - .L_5230)
.L_5230:
        /*002c*/ 	.word	0x00000000
        /*0030*/ 	.short	0x0000
        /*0032*/ 	.short	0x0000
        /*0034*/ 	.byte	0x00, 0xf0, 0x11, 0x00


	//----- nvinfo : EIATTR_SPARSE_MMA_MASK
	.align		4
.L_5231:
        /*0038*/ 	.byte	0x03, 0x50
        /*003a*/ 	.short	0x0000


	//----- nvinfo : EIATTR_MAXREG_COUNT
	.align		4
        /*003c*/ 	.byte	0x03, 0x1b
        /*003e*/ 	.short	0x00ff


	//----- nvinfo : EIATTR_MERCURY_ISA_VERSION
	.align		4
        /*0040*/ 	.byte	0x03, 0x5f
        /*0042*/ 	.short	0x0101


	//----- nvinfo : EIATTR_VRC_CTA_INIT_COUNT
	.align		4
        /*0044*/ 	.byte	0x02, 0x4a
	.zero		1
	.zero		1


	//----- nvinfo : EIATTR_EXIT_INSTR_OFFSETS
	.align		4
        /*0048*/ 	.byte	0x04, 0x1c
        /*004a*/ 	.short	(.L_5233 - .L_5232)


	//   ....[0]....
.L_5232:
        /*004c*/ 	.word	0x000007f0


	//   ....[1]....
        /*0050*/ 	.word	0x00000850


	//   ....[2]....
        /*0054*/ 	.word	0x00000990


	//----- nvinfo : EIATTR_MAX_THREADS
	.align		4
.L_5233:
        /*0058*/ 	.byte	0x04, 0x05
        /*005a*/ 	.short	(.L_5235 - .L_5234)
.L_5234:
        /*005c*/ 	.word	0x00000080
        /*0060*/ 	.word	0x00000001
        /*0064*/ 	.word	0x00000001


	//----- nvinfo : EIATTR_CRS_STACK_SIZE
	.align		4
.L_5235:
        /*0068*/ 	.byte	0x04, 0x1e
        /*006a*/ 	.short	(.L_5237 - .L_5236)
.L_5236:
        /*006c*/ 	.word	0x00000000


	//----- nvinfo : EIATTR_CBANK_PARAM_SIZE
	.align		4
.L_5237:
        /*0070*/ 	.byte	0x03, 0x19
        /*0072*/ 	.short	0x0020


	//----- nvinfo : EIATTR_PARAM_CBANK
	.align		4
        /*0074*/ 	.byte	0x04, 0x0a
        /*0076*/ 	.short	(.L_5239 - .L_5238)
	.align		4
.L_5238:
        /*0078*/ 	.word	index@(.nv.constant0._ZN2at6native29vectorized_elementwise_kernelILi4EZNS0_50_GLOBAL__N__2680c7bb_12_PowKernel_cu_7dd49032_300329pow_tensor_scalar_kernel_implIddEEvRNS_18TensorIteratorBaseET0_EUldE_St5arrayIPcLm2EEEEviS6_T1_)
        /*007c*/ 	.short	0x0380
        /*007e*/ 	.short	0x0020


	//----- nvinfo : EIATTR_SW_WAR
	.align		4
.L_5239:
        /*0080*/ 	.byte	0x04, 0x36
        /*0082*/ 	.short	(.L_5241 - .L_5240)
.L_5240:
        /*0084*/ 	.word	0x00000008
.L_5241:


//--------------------- .nv.info._ZN2at6native29vectorized_elementwise_kernelILi8EZNS0_50_GLOBAL__N__2680c7bb_12_PowKernel_cu_7dd49032_300329pow_tensor_scalar_kernel_implIddEEvRNS_18TensorIteratorBaseET0_EUldE_St5arrayIPcLm2EEEEviS6_T1_ --------------------------
	.section	.nv.info._ZN2at6native29vectorized_elementwise_kernelILi8EZNS0_50_GLOBAL__N__2680c7bb_12_PowKernel_cu_7dd49032_300329pow_tensor_scalar_kernel_implIddEEvRNS_18TensorIteratorBaseET0_EUldE_St5arrayIPcLm2EEEEviS6_T1_,"",@"SHT_CUDA_INFO"
	.sectionflags	@""
	.align	4


	//----- nvinfo : EIATTR_CUDA_API_VERSION
	.align		4
        /*0000*/ 	.byte	0x04, 0x37
        /*0002*/ 	.short	(.L_5243 - .L_5242)
.L_5242:
        /*0004*/ 	.word	0x00000082


	//----- nvinfo : EIATTR_KPARAM_INFO
	.align		4
.L_5243:
        /*0008*/ 	.byte	0x04, 0x17
        /*000a*/ 	.short	(.L_5245 - .L_5244)
.L_5244:
        /*000c*/ 	.word	0x00000000
        /*0010*/ 	.short	0x0002
        /*0012*/ 	.short	0x0010
        /*0014*/ 	.byte	0x00, 0xf0, 0x41, 0x00


	//----- nvinfo : EIATTR_KPARAM_INFO
	.align		4
.L_5245:
        /*0018*/ 	.byte	0x04, 0x17
        /*001a*/ 	.short	(.L_5247 - .L_5246)
.L_5246:
        /*001c*/ 	.word	0x00000000
        /*0020*/ 	.short	0x0001
        /*0022*/ 	.short	0x0008
        /*0024*/ 	.byte	0x00, 0xf0, 0x21, 0x00


	//----- nvinfo : EIATTR_KPARAM_INFO
	.align		4
.L_5247:
        /*0028*/ 	.byte	0x04, 0x17
        /*002a*/ 	.short	(.L_5249 - .L_5248)
.L_5248:
        /*002c*/ 	.word	0x00000000
        /*0030*/ 	.short	0x0000
        /*0032*/ 	.short	0x0000
        /*0034*/ 	.byte	0x00, 0xf0, 0x11, 0x00


	//----- nvinfo : EIATTR_SPARSE_MMA_MASK
	.align		4
.L_5249:
        /*0038*/ 	.byte	0x03, 0x50
        /*003a*/ 	.short	0x0000


	//----- nvinfo : EIATTR_MAXREG_COUNT
	.align		4
        /*003c*/ 	.byte	0x03, 0x1b
        /*003e*/ 	.short	0x00ff


	//----- nvinfo : EIATTR_MERCURY_ISA_VERSION
	.align		4
        /*0040*/ 	.byte	0x03, 0x5f
        /*0042*/ 	.short	0x0101


	//----- nvinfo : EIATTR_VRC_CTA_INIT_COUNT
	.align		4
        /*0044*/ 	.byte	0x02, 0x4a
	.zero		1
	.zero		1


	//----- nvinfo : EIATTR_EXIT_INSTR_OFFSETS
	.align		4
        /*0048*/ 	.byte	0x04, 0x1c
        /*004a*/ 	.short	(.L_5251 - .L_5250)


	//   ....[0]....
.L_5250:
        /*004c*/ 	.word	0x000007f0


	//   ....[1]....
        /*0050*/ 	.word	0x00000850


	//   ....[2]....
        /*0054*/ 	.word	0x00000990


	//----- nvinfo : EIATTR_MAX_THREADS
	.align		4
.L_5251:
        /*0058*/ 	.byte	0x04, 0x05
        /*005a*/ 	.short	(.L_5253 - .L_5252)
.L_5252:
        /*005c*/ 	.word	0x00000080
        /*0060*/ 	.word	0x00000001
        /*0064*/ 	.word	0x00000001


	//----- nvinfo : EIATTR_CRS_STACK_SIZE
	.align		4
.L_5253:
        /*0068*/ 	.byte	0x04, 0x1e
        /*006a*/ 	.short	(.L_5255 - .L_5254)
.L_5254:
        /*006c*/ 	.word	0x00000000


	//----- nvinfo : EIATTR_CBANK_PARAM_SIZE
	.align		4
.L_5255:
        /*0070*/ 	.byte	0x03, 0x19
        /*0072*/ 	.short	0x0020


	//----- nvinfo : EIATTR_PARAM_CBANK
	.align		4
        /*0074*/ 	.byte	0x04, 0x0a
        /*0076*/ 	.short	(.L_5257 - .L_5256)
	.align		4
.L_5256:
        /*0078*/ 	.word	index@(.nv.constant0._ZN2at6native29vectorized_elementwise_kernelILi8EZNS0_50_GLOBAL__N__2680c7bb_12_PowKernel_cu_7dd49032_300329pow_tensor_scalar_kernel_implIddEEvRNS_18TensorIteratorBaseET0_EUldE_St5arrayIPcLm2EEEEviS6_T1_)
        /*007c*/ 	.short	0x0380
        /*007e*/ 	.short	0x0020


	//----- nvinfo : EIATTR_SW_WAR
	.align		4
.L_5257:
        /*0080*/ 	.byte	0x04, 0x36
        /*0082*/ 	.short	(.L_5259 - .L_5258)
.L_5258:
        /*0084*/ 	.word	0x00000008
.L_5259:


//--------------------- .nv.info._ZN2at6native18elementwise_kernelILi128ELi4EZNS0_15gpu_kernel_implIZNS0_50_GLOBAL__N__2680c7bb_12_PowKernel_cu_7dd49032_300329pow_tensor_scalar_kernel_implIssEEvRNS_18TensorIteratorBaseET0_EUlsE2_EEvS6_RKT_EUliE_EEviT1_ --------------------------
	.section	.nv.info._ZN2at6native18elementwise_kernelILi128ELi4EZNS0_15gpu_kernel_implIZNS0_50_GLOBAL__N__2680c7bb_12_PowKernel_cu_7dd49032_300329pow_tensor_scalar_kernel_implIssEEvRNS_18TensorIteratorBaseET0_EUlsE2_EEvS6_RKT_EUliE_EEviT1_,"",@"SHT_CUDA_INFO"
	.sectionflags	@""
	.align	4


	//----- nvinfo : EIATTR_CUDA_API_VERSION
	.align		4
        /*0000*/ 	.byte	0x04, 0x37
        /*0002*/ 	.short	(.L_5261 - .L_5260)
.L_5260:
        /*0004*/ 	.word	0x00000082


	//----- nvinfo : EIATTR_KPARAM_INFO
	.align		4
.L_5261:
        /*0008*/ 	.byte	0x04, 0x17
        /*000a*/ 	.short	(.L_5263 - .L_5262)
.L_5262:
        /*000c*/ 	.word	0x00000000
        /*0010*/ 	.short	0x0001
        /*0012*/ 	.short	0x0008
        /*0014*/ 	.byte	0x00, 0xf0, 0xa1, 0x08


	//----- nvinfo : EIATTR_KPARAM_INFO
	.align		4
.L_5263:
        /*0018*/ 	.byte	0x04, 0x17
        /*001a*/ 	.short	(.L_5265 - .L_5264)
.L_5264:
        /*001c*/ 	.word	0x00000000
        /*0020*/ 	.short	0x0000
        /*0022*/ 	.short	0x0000
        /*0024*/ 	.byte	0x00, 0xf0, 0x11, 0x00


	//----- nvinfo : EIATTR_SPARSE_MMA_MASK
	.align		4
.L_5265:
        /*0028*/ 	.byte	0x03, 0x50
        /*002a*/ 	.short	0x0000


	//----- nvinfo : EIATTR_MAXREG_COUNT
	.align		4
        /*002c*/ 	.byte	0x03, 0x1b
        /*002e*/ 	.short	0x0080


	//----- nvinfo : EIATTR_EXTERNS
	.align		4
        /*0030*/ 	.byte	0x04, 0x0f
        /*0032*/ 	.short	(.L_5267 - .L_5266)


	//   ....[0]....
	.align		4
.L_5266:
        /*0034*/ 	.word	index@(__assertfail)


	//----- nvinfo : EIATTR_MERCURY_ISA_VERSION
	.align		4
.L_5267:
        /*0038*/ 	.byte	0x03, 0x5f
        /*003a*/ 	.short	0x0101


	//----- nvinfo : EIATTR_VRC_CTA_INIT_COUNT
	.align		4
        /*003c*/ 	.byte	0x02, 0x4a
	.zero		1
	.zero		1


	//----- nvinfo : EIATTR_SYSCALL_OFFSETS
	.align		4
        /*0040*/ 	.byte	0x04, 0x46
        /*0042*/ 	.short	(.L_5269 - .L_5268)


	//   ....[0]....
.L_5268:
        /*0044*/ 	.word	0x00002170


	//   ....[1]....
        /*0048*/ 	.word	0x00003290


	//   ....[2]....
        /*004c*/ 	.word	0x00005570


	//   ....[3]....
        /*0050*/ 	.word	0x000064c0


	//   ....[4]....
        /*0054*/ 	.word	0x000088a0


	//   ....[5]....
        /*0058*/ 	.word	0x000097f0


	//   ....[6]....
        /*005c*/ 	.word	0x0000bbe0


	//   ....[7]....
        /*0060*/ 	.word	0x0000cae0


	//----- nvinfo : EIATTR_EXIT_INSTR_OFFSETS
	.align		4
.L_5269:
        /*0064*/ 	.byte	0x04, 0x1c
        /*0066*/ 	.short	(.L_5271 - .L_5270)


	//   ....[0]....
.L_5270:
        /*0068*/ 	.word	0x00009ad0


	//   ....[1]....
        /*006c*/ 	.word	0x0000bff0


	//   ....[2]....
        /*0070*/ 	.word	0x0000c010


	//   ....[3]....
        /*0074*/ 	.word	0x0000c0c0


	//   ....[4]....
        /*0078*/ 	.word	0x0000c0f0


	//   ....[5]....
        /*007c*/ 	.word	0x0000c110


	//   ....[6]....
        /*0080*/ 	.word	0x0000c1a0


	//   ....[7]....
        /*0084*/ 	.word	0x0000c1e0


	//   ....[8]....
        /*0088*/ 	.word	0x0000c280


	//   ....[9]....
        /*008c*/ 	.word	0x0000c2d0


	//   ....[10]....
        /*0090*/ 	.word	0x0000c300


	//   ....[11]....
        /*0094*/ 	.word	0x0000c3c0


	//   ....[12]....
        /*0098*/ 	.word	0x0000c530


	//   ....[13]....
        /*009c*/ 	.word	0x0000c6a0


	//   ....[14]....
        /*00a0*/ 	.word	0x0000c810


	//   ....[15]....
        /*00a4*/ 	.word	0x0000c860


	//   ....[16]....
        /*00a8*/ 	.word	0x0000c890


	//   ....[17]....
        /*00ac*/ 	.word	0x0000c940


	//   ....[18]....
        /*00b0*/ 	.word	0x0000c980


	//   ....[19]....
        /*00b4*/ 	.word	0x0000caf0


	//   ....[20]....
        /*00b8*/ 	.word	0x0000cc00


	//   ....[21]....
        /*00bc*/ 	.word	0x0000cd40


	//   ....[22]....
        /*00c0*/ 	.word	0x0000cd80


	//----- nvinfo : EIATTR_MAX_THREADS
	.align		4
.L_5271:
        /*00c4*/ 	.byte	0x04, 0x05
        /*00c6*/ 	.short	(.L_5273 - .L_5272)
.L_5272:
        /*00c8*/ 	.word	0x00000080
        /*00cc*/ 	.word	0x00000001
        /*00d0*/ 	.word	0x00000001


	//----- nvinfo : EIATTR_CRS_STACK_SIZE
	.align		4
.L_5273:
        /*00d4*/ 	.byte	0x04, 0x1e
        /*00d6*/ 	.short	(.L_5275 - .L_5274)
.L_5274:
        /*00d8*/ 	.word	0x00000000


	//----- nvinfo : EIATTR_CBANK_PARAM_SIZE
	.align		4
.L_5275:
        /*00dc*/ 	.byte	0x03, 0x19
        /*00de*/ 	.short	0x0230


	//----- nvinfo : EIATTR_PARAM_CBANK
	.align		4
        /*00e0*/ 	.byte	0x04, 0x0a
        /*00e2*/ 	.short	(.L_5277 - .L_5276)
	.align		4
.L_5276:
        /*00e4*/ 	.word	index@(.nv.constant0._ZN2at6native18elementwise_kernelILi128ELi4EZNS0_15gpu_kernel_implIZNS0_50_GLOBAL__N__2680c7bb_12_PowKernel_cu_7dd49032_300329pow_tensor_scalar_kernel_implIssEEvRNS_18TensorIteratorBaseET0_EUlsE2_EEvS6_RKT_EUliE_EEviT1_)
        /*00e8*/ 	.short	0x0380
        /*00ea*/ 	.short	0x0230


	//----- nvinfo : EIATTR_SW_WAR
	.align		4
.L_5277:
        /*00ec*/ 	.byte	0x04, 0x36
        /*00ee*/ 	.short	(.L_5279 - .L_5278)
.L_5278:
        /*00f0*/ 	.word	0x00000008
.L_5279:


//--------------------- .nv.info._ZN2at6native27unrolled_elementwise_kernelIZNS0_50_GLOBAL__N__2680c7bb_12_PowKernel_cu_7dd49032_300329pow_tensor_scalar_kernel_implIssEEvRNS_18TensorIteratorBaseET0_EUlsE2_St5arrayIPcLm2EELi4E23TrivialOffsetCalculatorILi1EjESC_NS0_6memory12LoadWithCastILi1EEENSD_13StoreWithCastILi1EEEEEviT_S6_T2_T3_T4_T5_ --------------------------
	.section	.nv.info._ZN2at6native27unrolled_elementwise_kernelIZNS0_50_GLOBAL__N__2680c7bb_12_PowKernel_cu_7dd49032_300329pow_tensor_scalar_kernel_implIssEEvRNS_18TensorIteratorBaseET0_EUlsE2_St5arrayIPcLm2EELi4E23TrivialOffsetCalculatorILi1EjESC_NS0_6memory12LoadWithCastILi1EEENSD_13StoreWithCastILi1EEEEEviT_S6_T2_T3_T4_T5_,"",@"SHT_CUDA_INFO"
	.sectionflags	@""
	.align	4


	//----- nvinfo : EIATTR_CUDA_API_VERSION
	.align		4
        /*0000*/ 	.byte	0x04, 0x37
        /*0002*/ 	.short	(.L_5281 - .L_5280)
.L_5280:
        /*0004*/ 	.word	0x00000082


	//----- nvinfo : EIATTR_KPARAM_INFO
	.align		4
.L_5281:
        /*0008*/ 	.byte	0x04, 0x17
        /*000a*/ 	.short	(.L_5283 - .L_5282)
.L_5282:
        /*000c*/ 	.word	0x00000000
        /*0010*/ 	.short	0x0006
        /*0012*/ 	.short	0x0034
        /*0014*/ 	.byte	0x00, 0xf0, 0x21, 0x00


	//----- nvinfo : EIATTR_KPARAM_INFO
	.align		4
.L_5283:
        /*0018*/ 	.byte	0x04, 0x17
        /*001a*/ 	.short	(.L_5285 - .L_5284)
.L_5284:
        /*001c*/ 	.word	0x00000000
        /*0020*/ 	.short	0x0005
        /*0022*/ 	.short	0x002c
        /*0024*/ 	.byte	0x00, 0xf0, 0x21, 0x00


	//----- nvinfo : EIATTR_KPARAM_INFO
	.align		4
.L_5285:
        /*0028*/ 	.byte	0x04, 0x17
        /*002a*/ 	.short	(.L_5287 - .L_5286)
.L_5286:
        /*002c*/ 	.word	0x00000000
        /*0030*/ 	.short	0x0004
        /*0032*/ 	.short	0x0029
        /*0034*/ 	.byte	0x00, 0xf0, 0x05, 0x00


	//----- nvinfo : EIATTR_KPARAM_INFO
	.align		4
.L_5287:
        /*0038*/ 	.byte	0x04, 0x17
        /*003a*/ 	.short	(.L_5289 - .L_5288)
.L_5288:
        /*003c*/ 	.word	0x00000000
        /*0040*/ 	.short	0x0003
        /*0042*/ 	.short	0x0028
        /*0044*/ 	.byte	0x00, 0xf0, 0x05, 0x00


	//----- nvinfo : EIATTR_KPARAM_INFO
	.align		4
.L_5289:
        /*0048*/ 	.byte	0x04, 0x17
        /*004a*/ 	.short	(.L_5291 - .L_5290)
.L_5290:
        /*004c*/ 	.word	0x00000000
        /*0050*/ 	.short	0x0002
        /*0052*/ 	.short	0x0018
        /*0054*/ 	.byte	0x00, 0xf0, 0x41, 0x00


	//----- nvinfo : EIATTR_KPARAM_INFO
	.align		4
.L_5291:
        /*0058*/ 	.byte	0x04, 0x17
        /*005a*/ 	.short	(.L_5293 - .L_5292)
.L_5292:
        /*005c*/ 	.word	0x00000000
        /*0060*/ 	.short	0x0001
        /*0062*/ 	.short	0x0008
        /*0064*/ 	.byte	0x00, 0xf0, 0x41, 0x00


	//----- nvinfo : EIATTR_KPARAM_INFO
	.align		4
.L_5293:
        /*0068*/ 	.byte	0x04, 0x17
        /*006a*/ 	.short	(.L_5295 - .L_5294)
.L_5294:
        /*006c*/ 	.word	0x00000000
        /*0070*/ 	.short	0x0000
        /*0072*/ 	.short	0x0000
        /*0074*/ 	.byte	0x00, 0xf0, 0x11, 0x00


	//----- nvinfo : EIATTR_SPARSE_MMA_MASK
	.align		4
.L_5295:
        /*0078*/ 	.byte	0x03, 0x50
        /*007a*/ 	.short	0x0000


	//----- nvinfo : EIATTR_MAXREG_COUNT
	.align		4
        /*007c*/ 	.byte	0x03, 0x1b
        /*007e*/ 	.short	0x00ff


	//----- nvinfo : EIATTR_EXTERNS
	.align		4
        /*0080*/ 	.byte	0x04, 0x0f
        /*0082*/ 	.short	(.L_5297 - .L_5296)


	//   ....[0]....
	.align		4
.L_5296:
        /*0084*/ 	.word	index@(__assertfail)


	//----- nvinfo : EIATTR_MERCURY_ISA_VERSION
	.align		4
.L_5297:
        /*0088*/ 	.byte	0x03, 0x5f
        /*008a*/ 	.short	0x0101


	//----- nvinfo : EIATTR_VRC_CTA_INIT_COUNT
	.align		4
        /*008c*/ 	.byte	0x02, 0x4a
	.zero		1
	.zero		1


	//----- nvinfo : EIATTR_SYSCALL_OFFSETS
	.align		4
        /*0090*/ 	.byte	0x04, 0x46
        /*0092*/ 	.short	(.L_5299 - .L_5298)


	//   ....[0]....
.L_5298:
        /*0094*/ 	.word	0x00000e50


	//   ....[1]....
        /*0098*/ 	.word	0x00001e00


	//   ....[2]....
        /*009c*/ 	.word	0x00002cf0


	//   ....[3]....
        /*00a0*/ 	.word	0x00003be0


	//   ....[4]....
        /*00a4*/ 	.word	0x00005230


	//   ....[5]....
        /*00a8*/ 	.word	0x00005fe0


	//   ....[6]....
        /*00ac*/ 	.word	0x00006ec0


	//   ....[7]....
        /*00b0*/ 	.word	0x00007d80


	//----- nvinfo : EIATTR_EXIT_INSTR_OFFSETS
	.align		4
.L_5299:
        /*00b4*/ 	.byte	0x04, 0x1c
        /*00b6*/ 	.short	(.L_5301 - .L_5300)


	//   ....[0]....
.L_5300:
        /*00b8*/ 	.word	0x00007190


	//   ....[1]....
        /*00bc*/ 	.word	0x000072c0


	//   ....[2]....
        /*00c0*/ 	.word	0x000072e0


	//   ....[3]....
        /*00c4*/ 	.word	0x00007380


	//   ....[4]....
        /*00c8*/ 	.word	0x000073b0


	//   ....[5]....
        /*00cc*/ 	.word	0x000073d0


	//   ....[6]....
        /*00d0*/ 	.word	0x00007460


	//   ....[7]....
        /*00d4*/ 	.word	0x000074a0


	//   ....[8]....
        /*00d8*/ 	.word	0x00007540


	//   ....[9]....
        /*00dc*/ 	.word	0x00007590


	//   ....[10]....
        /*00e0*/ 	.word	0x000075c0


	//   ....[11]....
        /*00e4*/ 	.word	0x00007680


	//   ....[12]....
        /*00e8*/ 	.word	0x000077f0


	//   ....[13]....
        /*00ec*/ 	.word	0x00007960


	//   ....[14]....
        /*00f0*/ 	.word	0x00007ac0


	//   ....[15]....
        /*00f4*/ 	.word	0x00007b00


	//   ....[16]....
        /*00f8*/ 	.word	0x00007b30


	//   ....[17]....
        /*00fc*/ 	.word	0x00007be0


	//   ....[18]....
        /*0100*/ 	.word	0x00007c20


	//   ....[19]....
        /*0104*/ 	.word	0x00007d90


	//   ....[20]....
        /*0108*/ 	.word	0x00007ea0


	//   ....[21]....
        /*010c*/ 	.word	0x00007fe0


	//   ....[22]....
        /*0110*/ 	.word	0x00008020


	//----- nvinfo : EIATTR_MAX_THREADS
	.align		4
.L_5301:
        /*0114*/ 	.byte	0x04, 0x05
        /*0116*/ 	.short	(.L_5303 - .L_5302)
.L_5302:
        /*0118*/ 	.word	0x00000080
        /*011c*/ 	.word	0x00000001
        /*0120*/ 	.word	0x00000001


	//----- nvinfo : EIATTR_CRS_STACK_SIZE
	.align		4
.L_5303:
        /*0124*/ 	.byte	0x04, 0x1e
        /*0126*/ 	.short	(.L_5305 - .L_5304)
.L_5304:
        /*0128*/ 	.word	0x00000000


	//----- nvinfo : EIATTR_CBANK_PARAM_SIZE
	.align		4
.L_5305:
        /*012c*/ 	.byte	0x03, 0x19
        /*012e*/ 	.short	0x003c


	//----- nvinfo : EIATTR_PARAM_CBANK
	.align		4
        /*0130*/ 	.byte	0x04, 0x0a
        /*0132*/ 	.short	(.L_5307 - .L_5306)
	.align		4
.L_5306:
        /*0134*/ 	.word	index@(.nv.constant0._ZN2at6native27unrolled_elementwise_kernelIZNS0_50_GLOBAL__N__2680c7bb_12_PowKernel_cu_7dd49032_300329pow_tensor_scalar_kernel_implIssEEvRNS_18TensorIteratorBaseET0_EUlsE2_St5arrayIPcLm2EELi4E23TrivialOffsetCalculatorILi1EjESC_NS0_6memory12LoadWithCastILi1EEENSD_13StoreWithCastILi1EEEEEviT_S6_T2_T3_T4_T5_)
        /*0138*/ 	.short	0x0380
        /*013a*/ 	.short	0x003c


	//----- nvinfo : EIATTR_SW_WAR
	.align		4
.L_5307:
        /*013c*/ 	.byte	0x04, 0x36
        /*013e*/ 	.short	(.L_5309 - .L_5308)
.L_5308:
        /*0140*/ 	.word	0x00000008
.L_5309:


//--------------------- .nv.info._ZN2at6native18elementwise_kernelILi128ELi4EZNS0_22gpu_kernel_impl_nocastIZNS0_50_GLOBAL__N__2680c7bb_12_PowKernel_cu_7dd49032_300329pow_tensor_scalar_kernel_implIssEEvRNS_18TensorIteratorBaseET0_EUlsE2_EEvS6_RKT_EUliE_EEviT1_ --------------------------
	.section	.nv.info._ZN2at6native18elementwise_kernelILi128ELi4EZNS0_22gpu_kernel_impl_nocastIZNS0_50_GLOBAL__N__2680c7bb_12_PowKernel_cu_7dd49032_300329pow_tensor_scalar_kernel_implIssEEvRNS_18TensorIteratorBaseET0_EUlsE2_EEvS6_RKT_EUliE_EEviT1_,"",@"SHT_CUDA_INFO"
	.sectionflags	@""
	.align	4


	//----- nvinfo : EIATTR_CUDA_API_VERSION
	.align		4
        /*0000*/ 	.byte	0x04, 0x37
        /*0002*/ 	.short	(.L_5311 - .L_5310)
.L_5310:
        /*0004*/ 	.word	0x00000082


	//----- nvinfo : EIATTR_KPARAM_INFO
	.align		4
.L_5311:
        /*0008*/ 	.byte	0x04, 0x17
        /*000a*/ 	.short	(.L_5313 - .L_5312)
.L_5312:
        /*000c*/ 	.word	0x00000000
        /*0010*/ 	.short	0x0001
        /*0012*/ 	.short	0x0008
        /*0014*/ 	.byte	0x00, 0xf0, 0x81, 0x08


	//----- nvinfo : EIATTR_KPARAM_INFO
	.align		4
.L_5313:
        /*0018*/ 	.byte	0x04, 0x17
        /*001a*/ 	.short	(.L_5315 - .L_5314)
.L_5314:
        /*001c*/ 	.word	0x00000000
        /*0020*/ 	.short	0x0000
        /*0022*/ 	.short	0x0000
        /*0024*/ 	.byte	0x00, 0xf0, 0x11, 0x00


	//----- nvinfo : EIATTR_SPARSE_MMA_MASK
	.align		4
.L_5315:
        /*0028*/ 	.byte	0x03, 0x50
        /*002a*/ 	.short	0x0000


	//----- nvinfo : EIATTR_MAXREG_COUNT
	.align		4
        /*002c*/ 	.byte	0x03, 0x1b
        /*002e*/ 	.short	0x0080


	//----- nvinfo : EIATTR_MERCURY_ISA_VERSION
	.align		4
        /*0030*/ 	.byte	0x03, 0x5f
        /*0032*/ 	.short	0x0101


	//----- nvinfo : EIATTR_VRC_CTA_INIT_COUNT
	.align		4
        /*0034*/ 	.byte	0x02, 0x4a
	.zero		1
	.zero		1


	//----- nvinfo : EIATTR_EXIT_INSTR_OFFSETS
	.align		4
        /*0038*/ 	.byte	0x04, 0x1c
        /*003a*/ 	.short	(.L_5317 - .L_5316)


	//   ....[0]....
.L_5316:
        /*003c*/ 	.word	0x00000460


	//   ....[1]....
        /*0040*/ 	.word	0x00000520


	//   ....[2]....
        /*0044*/ 	.word	0x00000570


	//   ....[3]....
        /*0048*/ 	.word	0x000005b0


	//   ....[4]....
        /*004c*/ 	.word	0x00000a60


	//   ....[5]....
        /*0050*/ 	.word	0x00000b80


	//   ....[6]....
        /*0054*/ 	.word	0x00004830


	//   ....[7]....
        /*0058*/ 	.word	0x00005be0


	//   ....[8]....
        /*005c*/ 	.word	0x000091a0


	//   ....[9]....
        /*0060*/ 	.word	0x0000a320


	//   ....[10]....
        /*0064*/ 	.word	0x0000e090


	//   ....[11]....
        /*0068*/ 	.word	0x0000f480


	//----- nvinfo : EIATTR_MAX_THREADS
	.align		4
.L_5317:
        /*006c*/ 	.byte	0x04, 0x05
        /*006e*/ 	.short	(.L_5319 - .L_5318)
.L_5318:
        /*0070*/ 	.word	0x00000080
        /*0074*/ 	.word	0x00000001
        /*0078*/ 	.word	0x00000001


	//----- nvinfo : EIATTR_CRS_STACK_SIZE
	.align		4
.L_5319:
        /*007c*/ 	.byte	0x04, 0x1e
        /*007e*/ 	.short	(.L_5321 - .L_5320)
.L_5320:
        /*0080*/ 	.word	0x00000000


	//----- nvinfo : EIATTR_CBANK_PARAM_SIZE
	.align		4
.L_5321:
        /*0084*/ 	.byte	0x03, 0x19
        /*0086*/ 	.short	0x0228


	//----- nvinfo : EIATTR_PARAM_CBANK
	.align		4
        /*0088*/ 	.byte	0x04, 0x0a
        /*008a*/ 	.short	(.L_5323 - .L_5322)
	.align		4
.L_5322:
        /*008c*/ 	.word	index@(.nv.constant0._ZN2at6native18elementwise_kernelILi128ELi4EZNS0_22gpu_kernel_impl_nocastIZNS0_50_GLOBAL__N__2680c7bb_12_PowKernel_cu_7dd49032_300329pow_tensor_scalar_kernel_implIssEEvRNS_18TensorIteratorBaseET0_EUlsE2_EEvS6_RKT_EUliE_EEviT1_)
        /*0090*/ 	.short	0x0380
        /*0092*/ 	.short	0x0228


	//----- nvinfo : EIATTR_SW_WAR
	.align		4
.L_5323:
        /*0094*/ 	.byte	0x04, 0x36
        /*0096*/ 	.short	(.L_5325 - .L_5324)
.L_5324:
        /*0098*/ 	.word	0x00000008
.L_5325:


//--------------------- .nv.info._ZN2at6native27unrolled_elementwise_kernelIZNS0_50_GLOBAL__N__2680c7bb_12_PowKernel_cu_7dd49032_300329pow_tensor_scalar_kernel_implIssEEvRNS_18TensorIteratorBaseET0_EUlsE2_St5arrayIPcLm2EELi4E23TrivialOffsetCalculatorILi1EjESC_NS0_6memory15LoadWithoutCastENSD_16StoreWithoutCastEEEviT_S6_T2_T3_T4_T5_ --------------------------
	.section	.nv.info._ZN2at6native27unrolled_elementwise_kernelIZNS0_50_GLOBAL__N__2680c7bb_12_PowKernel_cu_7dd49032_300329pow_tensor_scalar_kernel_implIssEEvRNS_18TensorIteratorBaseET0_EUlsE2_St5arrayIPcLm2EELi4E23TrivialOffsetCalculatorILi1EjESC_NS0_6memory15LoadWithoutCastENSD_16StoreWithoutCastEEEviT_S6_T2_T3_T4_T5_,"",@"SHT_CUDA_INFO"
	.sectionflags	@""
	.align	4


	//----- nvinfo : EIATTR_CUDA_API_VERSION
	.align		4
        /*0000*/ 	.byte	0x04, 0x37
        /*0002*/ 	.short	(.L_5327 - .L_5326)
.L_5326:
        /*0004*/ 	.word	0x00000082


	//----- nvinfo : EIATTR_KPARAM_INFO
	.align		4
.L_5327:
        /*0008*/ 	.byte	0x04, 0x17
        /*000a*/ 	.short	(.L_5329 - .L_5328)
.L_5328:
        /*000c*/ 	.word	0x00000000
        /*0010*/ 	.short	0x0006
        /*0012*/ 	.short	0x002b
        /*0014*/ 	.byte	0x00, 0xf0, 0x05, 0x00


	//----- nvinfo : EIATTR_KPARAM_INFO
	.align		4
.L_5329:
        /*0018*/ 	.byte	0x04, 0x17
        /*001a*/ 	.short	(.L_5331 - .L_5330)
.L_5330:
        /*001c*/ 	.word	0x00000000
        /*0020*/ 	.short	0x0005
        /*0022*/ 	.short	0x002a
        /*0024*/ 	.byte	0x00, 0xf0, 0x05, 0x00


	//----- nvinfo : EIATTR_KPARAM_INFO
	.align		4
.L_5331:
        /*0028*/ 	.byte	0x04, 0x17
        /*002a*/ 	.short	(.L_5333 - .L_5332)
.L_5332:
        /*002c*/ 	.word	0x00000000
        /*0030*/ 	.short	0x0004
        /*0032*/ 	.short	0x0029
        /*0034*/ 	.byte	0x00, 0xf0, 0x05, 0x00


	//----- nvinfo : EIATTR_KPARAM_INFO
	.align		4
.L_5333:
        /*0038*/ 	.byte	0x04, 0x17
        /*003a*/ 	.short	(.L_5335 - .L_5334)
.L_5334:
        /*003c*/ 	.word	0x00000000
        /*0040*/ 	.short	0x0003
        /*0042*/ 	.short	0x0028
        /*0044*/ 	.byte	0x00, 0xf0, 0x05, 0x00


	//----- nvinfo : EIATTR_KPARAM_INFO
	.align		4
.L_5335:
        /*0048*/ 	.byte	0x04, 0x17
        /*004a*/ 	.short	(.L_5337 - .L_5336)
.L_5336:
        /*004c*/ 	.word	0x00000000
        /*0050*/ 	.short	0x0002
        /*0052*/ 	.short	0x0018
        /*0054*/ 	.byte	0x00, 0xf0, 0x41, 0x00


	//----- nvinfo : EIATTR_KPARAM_INFO
	.align		4
.L_5337:
        /*0058*/ 	.byte	0x04, 0x17
        /*005a*/ 	.short	(.L_5339 - .L_5338)
.L_5338:
        /*005c*/ 	.word	0x00000000
        /*0060*/ 	.short	0x0001
        /*0062*/ 	.short	0x0008
        /*0064*/ 	.byte	0x00, 0xf0, 0x41, 0x00


	//----- nvinfo : EIATTR_KPARAM_INFO
	.align		4
.L_5339:
        /*0068*/ 	.byte	0x04, 0x17
        /*006a*/ 	.short	(.L_5341 - .L_5340)
.L_5340:
        /*006c*/ 	.word	0x00000000
        /*0070*/ 	.short	0x0000
        /*0072*/ 	.short	0x0000
        /*0074*/ 	.byte	0x00, 0xf0, 0x11, 0x00


	//----- nvinfo : EIATTR_SPARSE_MMA_MASK
	.align		4
.L_5341:
        /*0078*/ 	.byte	0x03, 0x50
        /*007a*/ 	.short	0x0000


	//----- nvinfo : EIATTR_MAXREG_COUNT
	.align		4
        /*007c*/ 	.byte	0x03, 0x1b
        /*007e*/ 	.short	0x00ff


	//----- nvinfo : EIATTR_MERCURY_ISA_VERSION
	.align		4
        /*0080*/ 	.byte	0x03, 0x5f
        /*0082*/ 	.short	0x0101


	//----- nvinfo : EIATTR_VRC_CTA_INIT_COUNT
	.align		4
        /*0084*/ 	.byte	0x02, 0x4a
	.zero		1
	.zero		1


	//----- nvinfo : EIATTR_EXIT_INSTR_OFFSETS
	.align		4
        /*0088*/ 	.byte	0x04, 0x1c
        /*008a*/ 	.short	(.L_5343 - .L_5342)


	//   ....[0]....
.L_5342:
        /*008c*/ 	.word	0x00000c60


	//   ....[1]....
        /*0090*/ 	.word	0x00000cb0


	//----- nvinfo : EIATTR_MAX_THREADS
	.align		4
.L_5343:
        /*0094*/ 	.byte	0x04, 0x05
        /*0096*/ 	.short	(.L_5345 - .L_5344)
.L_5344:
        /*0098*/ 	.word	0x00000080
        /*009c*/ 	.word	0x00000001
        /*00a0*/ 	.word	0x00000001


	//----- nvinfo : EIATTR_CRS_STACK_SIZE
	.align		4
.L_5345:
        /*00a4*/ 	.byte	0x04, 0x1e
        /*00a6*/ 	.short	(.L_5347 - .L_5346)
.L_5346:
        /*00a8*/ 	.word	0x00000000


	//----- nvinfo : EIATTR_CBANK_PARAM_SIZE
	.align		4
.L_5347:
        /*00ac*/ 	.byte	0x03, 0x19
        /*00ae*/ 	.short	0x002c


	//----- nvinfo : EIATTR_PARAM_CBANK
	.align		4
        /*00b0*/ 	.byte	0x04, 0x0a
        /*00b2*/ 	.short	(.L_5349 - .L_5348)
	.align		4
.L_5348:
        /*00b4*/ 	.word	index@(.nv.constant0._ZN2at6native27unrolled_elementwise_kernelIZNS0_50_GLOBAL__N__2680c7bb_12_PowKernel_cu_7dd49032_300329pow_tensor_scalar_kernel_implIssEEvRNS_18TensorIteratorBaseET0_EUlsE2_St5arrayIPcLm2EELi4E23TrivialOffsetCalculatorILi1EjESC_NS0_6memory15LoadWithoutCastENSD_16StoreWithoutCastEEEviT_S6_T2_T3_T4_T5_)
        /*00b8*/ 	.short	0x0380
        /*00ba*/ 	.short	0x002c


	//----- nvinfo : EIATTR_SW_WAR
	.align		4
.L_5349:
        /*00bc*/ 	.byte	0x04, 0x36
        /*00be*/ 	.short	(.L_5351 - .L_5350)
.L_5350:
        /*00c0*/ 	.word	0x00000008
.L_5351:


//--------------------- .nv.info._ZN2at6native29vectorized_elementwise_kernelILi2EZNS0_50_GLOBAL__N__2680c7bb_12_PowKernel_cu_7dd49032_300329pow_tensor_scalar_kernel_implIssEEvRNS_18TensorIteratorBaseET0_EUlsE2_St5arrayIPcLm2EEEEviS6_T1_ --------------------------
	.section	.nv.info._ZN2at6native29vectorized_elementwise_kernelILi2EZNS0_50_GLOBAL__N__2680c7bb_12_PowKernel_cu_7dd49032_300329pow_tensor_scalar_kernel_implIssEEvRNS_18TensorIteratorBaseET0_EUlsE2_St5arrayIPcLm2EEEEviS6_T1_,"",@"SHT_CUDA_INFO"
	.sectionflags	@""
	.align	4


	//----- nvinfo : EIATTR_CUDA_API_VERSION
	.align		4
        /*0000*/ 	.byte	0x04, 0x37
        /*0002*/ 	.short	(.L_5353 - .L_5352)
.L_5352:
        /*0004*/ 	.word	0x00000082


	//----- nvinfo : EIATTR_KPARAM_INFO
	.align		4
.L_5353:
        /*0008*/ 	.byte	0x04, 0x17
        /*000a*/ 	.short	(.L_5355 - .L_5354)
.L_5354:
        /*000c*/ 	.word	0x00000000
        /*0010*/ 	.short	0x0002
        /*0012*/ 	.short	0x0018
        /*0014*/ 	.byte	0x00, 0xf0, 0x41, 0x00


	//----- nvinfo : EIATTR_KPARAM_INFO
	.align		4
.L_5355:
        /*0018*/ 	.byte	0x04, 0x17
        /*001a*/ 	.short	(.L_5357 - .L_5356)
.L_5356:
        /*001c*/ 	.word	0x00000000
        /*0020*/ 	.short	0x0001
        /*0022*/ 	.short	0x0008
        /*0024*/ 	.byte	0x00, 0xf0, 0x41, 0x00


	//----- nvinfo : EIATTR_KPARAM_INFO
	.align		4
.L_5357:
        /*0028*/ 	.byte	0x04, 0x17
        /*002a*/ 	.short	(.L_5359 - .L_5358)
.L_5358:
        /*002c*/ 	.word	0x00000000
        /*0030*/ 	.short	0x0000
        /*0032*/ 	.short	0x0000
        /*0034*/ 	.byte	0x00, 0xf0, 0x11, 0x00


	//----- nvinfo : EIATTR_SPARSE_MMA_MASK
	.align		4
.L_5359:
        /*0038*/ 	.byte	0x03, 0x50
        /*003a*/ 	.short	0x0000


	//----- nvinfo : EIATTR_MAXREG_COUNT
	.align		4
        /*003c*/ 	.byte	0x03, 0x1b
        /*003e*/ 	.short	0x00ff


	//----- nvinfo : EIATTR_MERCURY_ISA_VERSION
	.align		4
        /*0040*/ 	.byte	0x03, 0x5f
        /*0042*/ 	.short	0x0101


	//----- nvinfo : EIATTR_VRC_CTA_INIT_COUNT
	.align		4
        /*0044*/ 	.byte	0x02, 0x4a
	.zero		1
	.zero		1


	//----- nvinfo : EIATTR_EXIT_INSTR_OFFSETS
	.align		4
        /*0048*/ 	.byte	0x04, 0x1c
        /*004a*/ 	.short	(.L_5361 - .L_5360)


	//   ....[0]....
.L_5360:
        /*004c*/ 	.word	0x00001810


	//   ....[1]....
        /*0050*/ 	.word	0x00001860


	//   ....[2]....
        /*0054*/ 	.word	0x00002800


	//----- nvinfo : EIATTR_MAX_THREADS
	.align		4
.L_5361:
        /*0058*/ 	.byte	0x04, 0x05
        /*005a*/ 	.short	(.L_5363 - .L_5362)
.L_5362:
        /*005c*/ 	.word	0x00000080
        /*0060*/ 	.word	0x00000001
        /*0064*/ 	.word	0x00000001


	//----- nvinfo : EIATTR_CRS_STACK_SIZE
	.align		4
.L_5363:
        /*0068*/ 	.byte	0x04, 0x1e
        /*006a*/ 	.short	(.L_5365 - .L_5364)
.L_5364:
        /*006c*/ 	.word	0x00000000


	//----- nvinfo : EIATTR_CBANK_PARAM_SIZE
	.align		4
.L_5365:
        /*0070*/ 	.byte	0x03, 0x19
        /*0072*/ 	.short	0x0028


	//----- nvinfo : EIATTR_PARAM_CBANK
	.align		4
        /*0074*/ 	.byte	0x04, 0x0a
        /*0076*/ 	.short	(.L_5367 - .L_5366)
	.align		4
.L_5366:
        /*0078*/ 	.word	index@(.nv.constant0._ZN2at6native29vectorized_elementwise_kernelILi2EZNS0_50_GLOBAL__N__2680c7bb_12_PowKernel_cu_7dd49032_300329pow_tensor_scalar_kernel_implIssEEvRNS_18TensorIteratorBaseET0_EUlsE2_St5arrayIPcLm2EEEEviS6_T1_)
        /*007c*/ 	.short	0x0380
        /*007e*/ 	.short	0x0028


	//----- nvinfo : EIATTR_SW_WAR
	.align		4
.L_5367:
        /*0080*/ 	.byte	0x04, 0x36
        /*0082*/ 	.short	(.L_5369 - .L_5368)
.L_5368:
        /*0084*/ 	.word	0x00000008
.L_5369:


//--------------------- .nv.info._ZN2at6native29vectorized_elementwise_kernelILi4EZNS0_50_GLOBAL__N__2680c7bb_12_PowKernel_cu_7dd49032_300329pow_tensor_scalar_kernel_implIssEEvRNS_18TensorIteratorBaseET0_EUlsE2_St5arrayIPcLm2EEEEviS6_T1_ --------------------------
	.section	.nv.info._ZN2at6native29vectorized_elementwise_kernelILi4EZNS0_50_GLOBAL__N__2680c7bb_12_PowKernel_cu_7dd49032_300329pow_tensor_scalar_kernel_implIssEEvRNS_18TensorIteratorBaseET0_EUlsE2_St5arrayIPcLm2EEEEviS6_T1_,"",@"SHT_CUDA_INFO"
	.sectionflags	@""
	.align	4


	//----- nvinfo : EIATTR_CUDA_API_VERSION
	.align		4
        /*0000*/ 	.byte	0x04, 0x37
        /*0002*/ 	.short	(.L_5371 - .L_5370)
.L_5370:
        /*0004*/ 	.word	0x00000082


	//----- nvinfo : EIATTR_KPARAM_INFO
	.align		4
.L_5371:
        /*0008*/ 	.byte	0x04, 0x17
        /*000a*/ 	.short	(.L_5373 - .L_5372)
.L_5372:
        /*000c*/ 	.word	0x00000000
        /*0010*/ 	.short	0x0002
        /*0012*/ 	.short	0x0018
        /*0014*/ 	.byte	0x00, 0xf0, 0x41, 0x00


	//----- nvinfo : EIATTR_KPARAM_INFO
	.align		4
.L_5373:
        /*0018*/ 	.byte	0x04, 0x17
        /*001a*/ 	.short	(.L_5375 - .L_5374)
.L_5374:
        /*001c*/ 	.word	0x00000000
        /*0020*/ 	.short	0x0001
        /*0022*/ 	.short	0x0008
        /*0024*/ 	.byte	0x00, 0xf0, 0x41, 0x00


	//----- nvinfo : EIATTR_KPARAM_INFO
	.align		4
.L_5375:
        /*0028*/ 	.byte	0x04, 0x17
        /*002a*/ 	.short	(.L_5377 - .L_5376)
.L_5376:
        /*002c*/ 	.word	0x00000000
        /*0030*/ 	.short	0x0000
        /*0032*/ 	.short	0x0000
        /*0034*/ 	.byte	0x00, 0xf0, 0x11, 0x00


	//----- nvinfo : EIATTR_SPARSE_MMA_MASK
	.align		4
.L_5377:
        /*0038*/ 	.byte	0x03, 0x50
        /*003a*/ 	.short	0x0000


	//----- nvinfo : EIATTR_MAXREG_COUNT
	.align		4
        /*003c*/ 	.byte	0x03, 0x1b
        /*003e*/ 	.short	0x00ff


	//----- nvinfo : EIATTR_MERCURY_ISA_VERSION
	.align		4
        /*0040*/ 	.byte	0x03, 0x5f
        /*0042*/ 	.short	0x0101


	//----- nvinfo : EIATTR_VRC_CTA_INIT_COUNT
	.align		4
        /*0044*/ 	.byte	0x02, 0x4a
	.zero		1
	.zero		1


	//----- nvinfo : EIATTR_EXIT_INSTR_OFFSETS
	.align		4
        /*0048*/ 	.byte	0x04, 0x1c
        /*004a*/ 	.short	(.L_5379 - .L_5378)


	//   ....[0]....
.L_5378:
        /*004c*/ 	.word	0x00001810


	//   ....[1]....
        /*0050*/ 	.word	0x00001860


	//   ....[2]....
        /*0054*/ 	.word	0x000027c0


	//----- nvinfo : EIATTR_MAX_THREADS
	.align		4
.L_5379:
        /*0058*/ 	.byte	0x04, 0x05
        /*005a*/ 	.short	(.L_5381 - .L_5380)
.L_5380:
        /*005c*/ 	.word	0x00000080
        /*0060*/ 	.word	0x00000001
        /*0064*/ 	.word	0x00000001


	//----- nvinfo : EIATTR_CRS_STACK_SIZE
	.align		4
.L_5381:
        /*0068*/ 	.byte	0x04, 0x1e
        /*006a*/ 	.short	(.L_5383 - .L_5382)
.L_5382:
        /*006c*/ 	.word	0x00000000


	//----- nvinfo : EIATTR_CBANK_PARAM_SIZE
	.align		4
.L_5383:
        /*0070*/ 	.byte	0x03, 0x19
        /*0072*/ 	.short	0x0028


	//----- nvinfo : EIATTR_PARAM_CBANK
	.align		4
        /*0074*/ 	.byte	0x04, 0x0a
        /*0076*/ 	.short	(.L_5385 - .L_5384)
	.align		4
.L_5384:
        /*0078*/ 	.word	index@(.nv.constant0._ZN2at6native29vectorized_elementwise_kernelILi4EZNS0_50_GLOBAL__N__2680c7bb_12_PowKernel_cu_7dd49032_300329pow_tensor_scalar_kernel_implIssEEvRNS_18TensorIteratorBaseET0_EUlsE2_St5arrayIPcLm2EEEEviS6_T1_)
        /*007c*/ 	.short	0x0380
        /*007e*/ 	.short	0x0028


	//----- nvinfo : EIATTR_SW_WAR
	.align		4
.L_5385:
        /*0080*/ 	.byte	0x04, 0x36
        /*0082*/ 	.short	(.L_5387 - .L_5386)
.L_5386:
        /*0084*/ 	.word	0x00000008
.L_5387:


//--------------------- .nv.info._ZN2at6native29vectorized_elementwise_kernelILi8EZNS0_50_GLOBAL__N__2680c7bb_12_PowKernel_cu_7dd49032_300329pow_tensor_scalar_kernel_implIssEEvRNS_18TensorIteratorBaseET0_EUlsE2_St5arrayIPcLm2EEEEviS6_T1_ --------------------------
	.section	.nv.info._ZN2at6native29vectorized_elementwise_kernelILi8EZNS0_50_GLOBAL__N__2680c7bb_12_PowKernel_cu_7dd49032_300329pow_tensor_scalar_kernel_implIssEEvRNS_18TensorIteratorBaseET0_EUlsE2_St5arrayIPcLm2EEEEviS6_T1_,"",@"SHT_CUDA_INFO"
	.sectionflags	@""
	.align	4


	//----- nvinfo : EIATTR_CUDA_API_VERSION
	.align		4
        /*0000*/ 	.byte	0x04, 0x37
        /*0002*/ 	.short	(.L_5389 - .L_5388)
.L_5388:
        /*0004*/ 	.word	0x00000082


	//----- nvinfo : EIATTR_KPARAM_INFO
	.align		4
.L_5389:
        /*0008*/ 	.byte	0x04, 0x17
        /*000a*/ 	.short	(.L_5391 - .L_5390)
.L_5390:
        /*000c*/ 	.word	0x00000000
        /*0010*/ 	.short	0x0002
        /*0012*/ 	.short	0x0018
        /*0014*/ 	.byte	0x00, 0xf0, 0x41, 0x00


	//----- nvinfo : EIATTR_KPARAM_INFO
	.align		4
.L_5391:
        /*0018*/ 	.byte	0x04, 0x17
        /*001a*/ 	.short	(.L_5393 - .L_5392)
.L_5392:
        /*001c*/ 	.word	0x00000000
        /*0020*/ 	.short	0x0001
        /*0022*/ 	.short	0x0008
        /*0024*/ 	.byte	0x00, 0xf0, 0x41, 0x00


	//----- nvinfo : EIATTR_KPARAM_INFO
	.align		4
.L_5393:
        /*0028*/ 	.byte	0x04, 0x17
        /*002a*/ 	.short	(.L_5395 - .L_5394)
.L_5394:
        /*002c*/ 	.word	0x00000000
        /*0030*/ 	.short	0x0000
        /*0032*/ 	.short	0x0000
        /*0034*/ 	.byte	0x00, 0xf0, 0x11, 0x00


	//----- nvinfo : EIATTR_SPARSE_MMA_MASK
	.align		4
.L_5395:
        /*0038*/ 	.byte	0x03, 0x50
        /*003a*/ 	.short	0x0000


	//----- nvinfo : EIATTR_MAXREG_COUNT
	.align		4
        /*003c*/ 	.byte	0x03, 0x1b
        /*003e*/ 	.short	0x00ff


	//----- nvinfo : EIATTR_MERCURY_ISA_VERSION
	.align		4
        /*0040*/ 	.byte	0x03, 0x5f
        /*0042*/ 	.short	0x0101


	//----- nvinfo : EIATTR_VRC_CTA_INIT_COUNT
	.align		4
        /*0044*/ 	.byte	0x02, 0x4a
	.zero		1
	.zero		1


	//----- nvinfo : EIATTR_EXIT_INSTR_OFFSETS
	.align		4
        /*0048*/ 	.byte	0x04, 0x1c
        /*004a*/ 	.short	(.L_5397 - .L_5396)


	//   ....[0]....
.L_5396:
        /*004c*/ 	.word	0x00001810


	//   ....[1]....
        /*0050*/ 	.word	0x00001860


	//   ....[2]....
        /*0054*/ 	.word	0x00002770


	//----- nvinfo : EIATTR_MAX_THREADS
	.align		4
.L_5397:
        /*0058*/ 	.byte	0x04, 0x05
        /*005a*/ 	.short	(.L_5399 - .L_5398)
.L_5398:
        /*005c*/ 	.word	0x00000080
        /*0060*/ 	.word	0x00000001
        /*0064*/ 	.word	0x00000001


	//----- nvinfo : EIATTR_CRS_STACK_SIZE
	.align		4
.L_5399:
        /*0068*/ 	.byte	0x04, 0x1e
        /*006a*/ 	.short	(.L_5401 - .L_5400)
.L_5400:
        /*006c*/ 	.word	0x00000000


	//----- nvinfo : EIATTR_CBANK_PARAM_SIZE
	.align		4
.L_5401:
        /*0070*/ 	.byte	0x03, 0x19
        /*0072*/ 	.short	0x0028


	//----- nvinfo : EIATTR_PARAM_CBANK
	.align		4
        /*0074*/ 	.byte	0x04, 0x0a
        /*0076*/ 	.short	(.L_5403 - .L_5402)
	.align		4
.L_5402:
        /*0078*/ 	.word	index@(.nv.constant0._ZN2at6native29vectorized_elementwise_kernelILi8EZNS0_50_GLOBAL__N__2680c7bb_12_PowKernel_cu_7dd49032_300329pow_tensor_scalar_kernel_implIssEEvRNS_18TensorIteratorBaseET0_EUlsE2_St5arrayIPcLm2EEEEviS6_T1_)
        /*007c*/ 	.short	0x0380
        /*007e*/ 	.short	0x0028


	//----- nvinfo : EIATTR_SW_WAR
	.align		4
.L_5403:
        /*0080*/ 	.byte	0x04, 0x36
        /*0082*/ 	.short	(.L_5405 - .L_5404)
.L_5404:
        /*0084*/ 	.word	0x00000008
.L_5405:


//--------------------- .nv.info._ZN2at6native18elementwise_kernelILi128ELi4EZNS0_15gpu_kernel_implIZNS0_50_GLOBAL__N__2680c7bb_12_PowKernel_cu_7dd49032_300329pow_tensor_scalar_kernel_implIssEEvRNS_18TensorIteratorBaseET0_EUlsE1_EEvS6_RKT_EUliE_EEviT1_ --------------------------
	.section	.nv.info._ZN2at6native18elementwise_kernelILi128ELi4EZNS0_15gpu_kernel_implIZNS0_50_GLOBAL__N__2680c7bb_12_PowKernel_cu_7dd49032_300329pow_tensor_scalar_kernel_implIssEEvRNS_18TensorIteratorBaseET0_EUlsE1_EEvS6_RKT_EUliE_EEviT1_,"",@"SHT_CUDA_INFO"
	.sectionflags	@""
	.align	4


	//----- nvinfo : EIATTR_CUDA_API_VERSION
	.align		4
        /*0000*/ 	.byte	0x04, 0x37
        /*0002*/ 	.short	(.L_5407 - .L_5406)
.L_5406:
        /*0004*/ 	.word	0x00000082


	//----- nvinfo : EIATTR_KPARAM_INFO
	.align		4
.L_5407:
        /*0008*/ 	.byte	0x04, 0x17
        /*000a*/ 	.short	(.L_5409 - .L_5408)
.L_5408:
        /*000c*/ 	.word	0x00000000
        /*0010*/ 	.short	0x0001
        /*0012*/ 	.short	0x0008
        /*0014*/ 	.byte	0x00, 0xf0, 0x81, 0x08


	//----- nvinfo : EIATTR_KPARAM_INFO
	.align		4
.L_5409:
        /*0018*/ 	.byte	0x04, 0x17
        /*001a*/ 	.short	(.L_5411 - .L_5410)
.L_5410:
        /*001c*/ 	.word	0x00000000
        /*0020*/ 	.short	0x0000
        /*0022*/ 	.short	0x0000
        /*0024*/ 	.byte	0x00, 0xf0, 0x11, 0x00


	//----- nvinfo : EIATTR_SPARSE_MMA_MASK
	.align		4
.L_5411:
        /*0028*/ 	.byte	0x03, 0x50
        /*002a*/ 	.short	0x0000


	//----- nvinfo : EIATTR_MAXREG_COUNT
	.align		4
        /*002c*/ 	.byte	0x03, 0x1b
        /*002e*/ 	.short	0x0080


	//----- nvinfo : EIATTR_EXTERNS
	.align		4
        /*0030*/ 	.byte	0x04, 0x0f
        /*0032*/ 	.short	(.L_5413 - .L_5412)


	//   ....[0]....
	.align		4
.L_5412:
        /*0034*/ 	.word	index@(__assertfail)


	//----- nvinfo : EIATTR_MERCURY_ISA_VERSION
	.align		4
.L_5413:
        /*0038*/ 	.byte	0x03, 0x5f
        /*003a*/ 	.short	0x0101


	//----- nvinfo : EIATTR_VRC_CTA_INIT_COUNT
	.align		4
        /*003c*/ 	.byte	0x02, 0x4a
	.zero		1
	.zero		1


	//----- nvinfo : EIATTR_SYSCALL_OFFSETS
	.align		4
        /*0040*/ 	.byte	0x04, 0x46
        /*0042*/ 	.short	(.L_5415 - .L_5414)


	//   ....[0]....
.L_5414:
        /*0044*/ 	.word	0x00002120


	//   ....[1]....
        /*0048*/ 	.word	0x00003050


	//   ....[2]....
        /*004c*/ 	.word	0x00005310


	//   ....[3]....
        /*0050*/ 	.word	0x00006050


	//   ....[4]....
        /*0054*/ 	.word	0x00008430


	//   ....[5]....
        /*0058*/ 	.word	0x00009170


	//   ....[6]....
        /*005c*/ 	.word	0x0000b560


	//   ....[7]....
        /*0060*/ 	.word	0x0000c2b0


	//----- nvinfo : EIATTR_EXIT_INSTR_OFFSETS
	.align		4
.L_5415:
        /*0064*/ 	.byte	0x04, 0x1c
        /*0066*/ 	.short	(.L_5417 - .L_5416)


	//   ....[0]....
.L_5416:
        /*0068*/ 	.word	0x00009450


	//   ....[1]....
        /*006c*/ 	.word	0x0000b7f0


	//   ....[2]....
        /*0070*/ 	.word	0x0000b810


	//   ....[3]....
        /*0074*/ 	.word	0x0000b8b0


	//   ....[4]....
        /*0078*/ 	.word	0x0000b8e0


	//   ....[5]....
        /*007c*/ 	.word	0x0000b900


	//   ....[6]....
        /*0080*/ 	.word	0x0000b990


	//   ....[7]....
        /*0084*/ 	.word	0x0000b9d0


	//   ....[8]....
        /*0088*/ 	.word	0x0000ba70


	//   ....[9]....
        /*008c*/ 	.word	0x0000bac0


	//   ....[10]....
        /*0090*/ 	.word	0x0000baf0


	//   ....[11]....
        /*0094*/ 	.word	0x0000bbb0


	//   ....[12]....
        /*0098*/ 	.word	0x0000bd20


	//   ....[13]....
        /*009c*/ 	.word	0x0000be90


	//   ....[14]....
        /*00a0*/ 	.word	0x0000bff0


	//   ....[15]....
        /*00a4*/ 	.word	0x0000c030


	//   ....[16]....
        /*00a8*/ 	.word	0x0000c060


	//   ....[17]....
        /*00ac*/ 	.word	0x0000c110


	//   ....[18]....
        /*00b0*/ 	.word	0x0000c150


	//   ....[19]....
        /*00b4*/ 	.word	0x0000c2c0


	//   ....[20]....
        /*00b8*/ 	.word	0x0000c3d0


	//   ....[21]....
        /*00bc*/ 	.word	0x0000c510


	//   ....[22]....
        /*00c0*/ 	.word	0x0000c550


	//----- nvinfo : EIATTR_MAX_THREADS
	.align		4
.L_5417:
        /*00c4*/ 	.byte	0x04, 0x05
        /*00c6*/ 	.short	(.L_5419 - .L_5418)
.L_5418:
        /*00c8*/ 	.word	0x00000080
        /*00cc*/ 	.word	0x00000001
        /*00d0*/ 	.word	0x00000001


	//----- nvinfo : EIATTR_CRS_STACK_SIZE
	.align		4
.L_5419:
        /*00d4*/ 	.byte	0x04, 0x1e
        /*00d6*/ 	.short	(.L_5421 - .L_5420)
.L_5420:
        /*00d8*/ 	.word	0x00000000


	//----- nvinfo : EIATTR_CBANK_PARAM_SIZE
	.align		4
.L_5421:
        /*00dc*/ 	.byte	0x03, 0x19
        /*00de*/ 	.short	0x0228


	//----- nvinfo : EIATTR_PARAM_CBANK
	.align		4
        /*00e0*/ 	.byte	0x04, 0x0a
        /*00e2*/ 	.short	(.L_5423 - .L_5422)
	.align		4
.L_5422:
        /*00e4*/ 	.word	index@(.nv.constant0._ZN2at6native18elementwise_kernelILi128ELi4EZNS0_15gpu_kernel_implIZNS0_50_GLOBAL__N__2680c7bb_12_PowKernel_cu_7dd49032_300329pow_tensor_scalar_kernel_implIssEEvRNS_18TensorIteratorBaseET0_EUlsE1_EEvS6_RKT_EUliE_EEviT1_)
        /*00e8*/ 	.short	0x0380
        /*00ea*/ 	.short	0x0228


	//----- nvinfo : EIATTR_SW_WAR
	.align		4
.L_5423:
        /*00ec*/ 	.byte	0x04, 0x36
        /*00ee*/ 	.short	(.L_5425 - .L_5424)
.L_5424:
        /*00f0*/ 	.word	0x00000008
.L_5425:


//--------------------- .nv.info._ZN2at6native27unrolled_elementwise_kernelIZNS0_50_GLOBAL__N__2680c7bb_12_PowKernel_cu_7dd49032_300329pow_tensor_scalar_kernel_implIssEEvRNS_18TensorIteratorBaseET0_EUlsE1_St5arrayIPcLm2EELi4E23TrivialOffsetCalculatorILi1EjESC_NS0_6memory12LoadWithCastILi1EEENSD_13StoreWithCastILi1EEEEEviT_S6_T2_T3_T4_T5_ --------------------------
	.section	.nv.info._ZN2at6native27unrolled_elementwise_kernelIZNS0_50_GLOBAL__N__2680c7bb_12_PowKernel_cu_7dd49032_300329pow_tensor_scalar_kernel_implIssEEvRNS_18TensorIteratorBaseET0_EUlsE1_St5arrayIPcLm2EELi4E23TrivialOffsetCalculatorILi1EjESC_NS0_6memory12LoadWithCastILi1EEENSD_13StoreWithCastILi1EEEEEviT_S6_T2_T3_T4_T5_,"",@"SHT_CUDA_INFO"
	.sectionflags	@""
	.align	4


	//----- nvinfo : EIATTR_CUDA_API_VERSION
	.align		4
        /*0000*/ 	.byte	0x04, 0x37
        /*0002*/ 	.short	(.L_5427 - .L_5426)
.L_5426:
        /*0004*/ 	.word	0x00000082


	//----- nvinfo : EIATTR_KPARAM_INFO
	.align		4
.L_5427:
        /*0008*/ 	.byte	0x04, 0x17
        /*000a*/ 	.short	(.L_5429 - .L_5428)
.L_5428:
        /*000c*/ 	.word	0x00000000
        /*0010*/ 	.short	0x0006
        /*0012*/ 	.short	0x002c
        /*0014*/ 	.byte	0x00, 0xf0, 0x21, 0x00


	//----- nvinfo : EIATTR_KPARAM_INFO
	.align		4
.L_5429:
        /*0018*/ 	.byte	0x04, 0x17
        /*001a*/ 	.short	(.L_5431 - .L_5430)
.L_5430:
        /*001c*/ 	.word	0x00000000
        /*0020*/ 	.short	0x0005
        /*0022*/ 	.short	0x0024
        /*0024*/ 	.byte	0x00, 0xf0, 0x21, 0x00


	//----- nvinfo : EIATTR_KPARAM_INFO
	.align		4
.L_5431:
        /*0028*/ 	.byte	0x04, 0x17
        /*002a*/ 	.short	(.L_5433 - .L_5432)
.L_5432:
        /*002c*/ 	.word	0x00000000
        /*0030*/ 	.short	0x0004
        /*0032*/ 	.short	0x0021
        /*0034*/ 	.byte	0x00, 0xf0, 0x05, 0x00


	//----- nvinfo : EIATTR_KPARAM_INFO
	.align		4
.L_5433:
        /*0038*/ 	.byte	0x04, 0x17
        /*003a*/ 	.short	(.L_5435 - .L_5434)
.L_5434:
        /*003c*/ 	.word	0x00000000
        /*0040*/ 	.short	0x0003
        /*0042*/ 	.short	0x0020
        /*0044*/ 	.byte	0x00, 0xf0, 0x05, 0x00


	//----- nvinfo : EIATTR_KPARAM_INFO
	.align		4
.L_5435:
        /*0048*/ 	.byte	0x04, 0x17
        /*004a*/ 	.short	(.L_5437 - .L_5436)
.L_5436:
        /*004c*/ 	.word	0x00000000
        /*0050*/ 	.short	0x0002
        /*0052*/ 	.short	0x0010
        /*0054*/ 	.byte	0x00, 0xf0, 0x41, 0x00


	//----- nvinfo : EIATTR_KPARAM_INFO
	.align		4
.L_5437:
        /*0058*/ 	.byte	0x04, 0x17
        /*005a*/ 	.short	(.L_5439 - .L_5438)
.L_5438:
        /*005c*/ 	.word	0x00000000
        /*0060*/ 	.short	0x0001
        /*0062*/ 	.short	0x0008
        /*0064*/ 	.byte	0x00, 0xf0, 0x21, 0x00


	//----- nvinfo : EIATTR_KPARAM_INFO
	.align		4
.L_5439:
        /*0068*/ 	.byte	0x04, 0x17
        /*006a*/ 	.short	(.L_5441 - .L_5440)
.L_5440:
        /*006c*/ 	.word	0x00000000
        /*0070*/ 	.short	0x0000
        /*0072*/ 	.short	0x0000
        /*0074*/ 	.byte	0x00, 0xf0, 0x11, 0x00


	//----- nvinfo : EIATTR_SPARSE_MMA_MASK
	.align		4
.L_5441:
        /*0078*/ 	.byte	0x03, 0x50
        /*007a*/ 	.short	0x0000


	//----- nvinfo : EIATTR_MAXREG_COUNT
	.align		4
        /*007c*/ 	.byte	0x03, 0x1b
        /*007e*/ 	.short	0x00ff


	//----- nvinfo : EIATTR_EXTERNS
	.align		4
        /*0080*/ 	.byte	0x04, 0x0f
        /*0082*/ 	.short	(.L_5443 - .L_5442)


	//   ....[0]....
	.align		4
.L_5442:
        /*0084*/ 	.word	index@(__assertfail)


	//----- nvinfo : EIATTR_MERCURY_ISA_VERSION
	.align		4
.L_5443:
        /*0088*/ 	.byte	0x03, 0x5f
        /*008a*/ 	.short	0x0101


	//----- nvinfo : EIATTR_VRC_CTA_INIT_COUNT
	.align		4
        /*008c*/ 	.byte	0x02, 0x4a
	.zero		1
	.zero		1


	//----- nvinfo : EIATTR_SYSCALL_OFFSETS
	.align		4
        /*0090*/ 	.byte	0x04, 0x46
        /*0092*/ 	.short	(.L_5445 - .L_5444)


	//   ....[0]....
.L_5444:
        /*0094*/ 	.word	0x00000e30


	//   ....[1]....
        /*0098*/ 	.word	0x00001df0


	//   ....[2]....
        /*009c*/ 	.word	0x00002cf0


	//   ....[3]....
        /*00a0*/ 	.word	0x00003bf0


	//   ....[4]....
        /*00a4*/ 	.word	0x000050e0


	//   ....[5]....
        /*00a8*/ 	.word	0x00005ee0


	//   ....[6]....
        /*00ac*/ 	.word	0x00006dc0


	//   ....[7]....
        /*00b0*/ 	.word	0x00007c80


	//----- nvinfo : EIATTR_EXIT_INSTR_OFFSETS
	.align		4
.L_5445:
        /*00b4*/ 	.byte	0x04, 0x1c
        /*00b6*/ 	.short	(.L_5447 - .L_5446)


	//   ....[0]....
.L_5446:
        /*00b8*/ 	.word	0x00007090


	//   ....[1]....
        /*00bc*/ 	.word	0x000071c0


	//   ....[2]....
        /*00c0*/ 	.word	0x000071e0


	//   ....[3]....
        /*00c4*/ 	.word	0x00007280


	//   ....[4]....
        /*00c8*/ 	.word	0x000072b0


	//   ....[5]....
        /*00cc*/ 	.word	0x000072d0


	//   ....[6]....
        /*00d0*/ 	.word	0x00007360


	//   ....[7]....
        /*00d4*/ 	.word	0x000073a0


	//   ....[8]....
        /*00d8*/ 	.word	0x00007440


	//   ....[9]....
        /*00dc*/ 	.word	0x00007490


	//   ....[10]....
        /*00e0*/ 	.word	0x000074c0


	//   ....[11]....
        /*00e4*/ 	.word	0x00007580


	//   ....[12]....
        /*00e8*/ 	.word	0x000076f0


	//   ....[13]....
        /*00ec*/ 	.word	0x00007860


	//   ....[14]....
        /*00f0*/ 	.word	0x000079c0


	//   ....[15]....
        /*00f4*/ 	.word	0x00007a00


	//   ....[16]....
        /*00f8*/ 	.word	0x00007a30


	//   ....[17]....
        /*00fc*/ 	.word	0x00007ae0


	//   ....[18]....
        /*0100*/ 	.word	0x00007b20


	//   ....[19]....
        /*0104*/ 	.word	0x00007c90


	//   ....[20]....
        /*0108*/ 	.word	0x00007da0


	//   ....[21]....
        /*010c*/ 	.word	0x00007ee0


	//   ....[22]....
        /*0110*/ 	.word	0x00007f20


	//----- nvinfo : EIATTR_MAX_THREADS
	.align		4
.L_5447:
        /*0114*/ 	.byte	0x04, 0x05
        /*0116*/ 	.short	(.L_5449 - .L_5448)
.L_5448:
        /*0118*/ 	.word	0x00000080
        /*011c*/ 	.word	0x00000001
        /*0120*/ 	.word	0x00000001


	//----- nvinfo : EIATTR_CRS_STACK_SIZE
	.align		4
.L_5449:
        /*0124*/ 	.byte	0x04, 0x1e
        /*0126*/ 	.short	(.L_5451 - .L_5450)
.L_5450:
        /*0128*/ 	.word	0x00000000


	//----- nvinfo : EIATTR_CBANK_PARAM_SIZE
	.align		4
.L_5451:
        /*012c*/ 	.byte	0x03, 0x19
        /*012e*/ 	.short	0x0034


	//----- nvinfo : EIATTR_PARAM_CBANK
	.align		4
        /*0130*/ 	.byte	0x04, 0x0a
        /*0132*/ 	.short	(.L_5453 - .L_5452)
	.align		4
.L_5452:
        /*0134*/ 	.word	index@(.nv.constant0._ZN2at6native27unrolled_elementwise_kernelIZNS0_50_GLOBAL__N__2680c7bb_12_PowKernel_cu_7dd49032_300329pow_tensor_scalar_kernel_implIssEEvRNS_18TensorIteratorBaseET0_EUlsE1_St5arrayIPcLm2EELi4E23TrivialOffsetCalculatorILi1EjESC_NS0_6memory12LoadWithCastILi1EEENSD_13StoreWithCastILi1EEEEEviT_S6_T2_T3_T4_T5_)
        /*0138*/ 	.short	0x0380
        /*013a*/ 	.short	0x0034


	//----- nvinfo : EIATTR_SW_WAR
	.align		4
.L_5453:
        /*013c*/ 	.byte	0x04, 0x36
        /*013e*/ 	.short	(.L_5455 - .L_5454)
.L_5454:
        /*0140*/ 	.word	0x00000008
.L_5455:


//--------------------- .nv.info._ZN2at6native18elementwise_kernelILi128ELi4EZNS0_22gpu_kernel_impl_nocastIZNS0_50_GLOBAL__N__2680c7bb_12_PowKernel_cu_7dd49032_300329pow_tensor_scalar_kernel_implIssEEvRNS_18TensorIteratorBaseET0_EUlsE1_EEvS6_RKT_EUliE_EEviT1_ --------------------------
	.section	.nv.info._ZN2at6native18elementwise_kernelILi128ELi4EZNS0_22gpu_kernel_impl_nocastIZNS0_50_GLOBAL__N__2680c7bb_12_PowKernel_cu_7dd49032_300329pow_tensor_scalar_kernel_implIssEEvRNS_18TensorIteratorBaseET0_EUlsE1_EEvS6_RKT_EUliE_EEviT1_,"",@"SHT_CUDA_INFO"
	.sectionflags	@""
	.align	4


	//----- nvinfo : EIATTR_CUDA_API_VERSION
	.align		4
        /*0000*/ 	.byte	0x04, 0x37
        /*0002*/ 	.short	(.L_5457 - .L_5456)
.L_5456:
        /*0004*/ 	.word	0x00000082


	//----- nvinfo : EIATTR_KPARAM_INFO
	.align		4
.L_5457:
        /*0008*/ 	.byte	0x04, 0x17
        /*000a*/ 	.short	(.L_5459 - .L_5458)
.L_5458:
        /*000c*/ 	.word	0x00000000
        /*0010*/ 	.short	0x0001
        /*0012*/ 	.short	0x0008
        /*0014*/ 	.byte	0x00, 0xf0, 0x61, 0x08


	//----- nvinfo : EIATTR_KPARAM_INFO
	.align		4
.L_5459:
        /*0018*/ 	.byte	0x04, 0x17
        /*001a*/ 	.short	(.L_5461 - .L_5460)
.L_5460:
        /*001c*/ 	.word	0x00000000
        /*0020*/ 	.short	0x0000
        /*0022*/ 	.short	0x0000
        /*0024*/ 	.byte	0x00, 0xf0, 0x11, 0x00


	//----- nvinfo : EIATTR_SPARSE_MMA_MASK
	.align		4
.L_5461:
        /*0028*/ 	.byte	0x03, 0x50
        /*002a*/ 	.short	0x0000


	//----- nvinfo : EIATTR_MAXREG_COUNT
	.align		4
        /*002c*/ 	.byte	0x03, 0x1b
        /*002e*/ 	.short	0x0080


	//----- nvinfo : EIATTR_MERCURY_ISA_VERSION
	.align		4
        /*0030*/ 	.byte	0x03, 0x5f
        /*0032*/ 	.short	0x0101


	//----- nvinfo : EIATTR_VRC_CTA_INIT_COUNT
	.align		4
        /*0034*/ 	.byte	0x02, 0x4a
	.zero		1
	.zero		1


	//----- nvinfo : EIATTR_EXIT_INSTR_OFFSETS
	.align		4
        /*0038*/ 	.byte	0x04, 0x1c
        /*003a*/ 	.short	(.L_5463 - .L_5462)


	//   ....[0]....
.L_5462:
        /*003c*/ 	.word	0x00000630


	//   ....[1]....
        /*0040*/ 	.word	0x000007c0


	//   ....[2]....
        /*0044*/ 	.word	0x00004690


	//   ....[3]....
        /*0048*/ 	.word	0x00005b20


	//----- nvinfo : EIATTR_MAX_THREADS
	.align		4
.L_5463:
        /*004c*/ 	.byte	0x04, 0x05
        /*004e*/ 	.short	(.L_5465 - .L_5464)
.L_5464:
        /*0050*/ 	.word	0x00000080
        /*0054*/ 	.word	0x00000001
        /*0058*/ 	.word	0x00000001


	//----- nvinfo : EIATTR_CRS_STACK_SIZE
	.align		4
.L_5465:
        /*005c*/ 	.byte	0x04, 0x1e
        /*005e*/ 	.short	(.L_5467 - .L_5466)
.L_5466:
        /*0060*/ 	.word	0x00000000


	//----- nvinfo : EIATTR_CBANK_PARAM_SIZE
	.align		4
.L_5467:
        /*0064*/ 	.byte	0x03, 0x19
        /*0066*/ 	.short	0x0220


	//----- nvinfo : EIATTR_PARAM_CBANK
	.align		4
        /*0068*/ 	.byte	0x04, 0x0a
        /*006a*/ 	.short	(.L_5469 - .L_5468)
	.align		4
.L_5468:
        /*006c*/ 	.word	index@(.nv.constant0._ZN2at6native18elementwise_kernelILi128ELi4EZNS0_22gpu_kernel_impl_nocastIZNS0_50_GLOBAL__N__2680c7bb_12_PowKernel_cu_7dd49032_300329pow_tensor_scalar_kernel_implIssEEvRNS_18TensorIteratorBaseET0_EUlsE1_EEvS6_RKT_EUliE_EEviT1_)
        /*0070*/ 	.short	0x0380
        /*0072*/ 	.short	0x0220


	//----- nvinfo : EIATTR_SW_WAR
	.align		4
.L_5469:
        /*0074*/ 	.byte	0x04, 0x36
        /*0076*/ 	.short	(.L_5471 - .L_5470)
.L_5470:
        /*0078*/ 	.word	0x00000008
.L_5471:


//--------------------- .nv.info._ZN2at6native27unrolled_elementwise_kernelIZNS0_50_GLOBAL__N__2680c7bb_12_PowKernel_cu_7dd49032_300329pow_tensor_scalar_kernel_implIssEEvRNS_18TensorIteratorBaseET0_EUlsE1_St5arrayIPcLm2EELi4E23TrivialOffsetCalculatorILi1EjESC_NS0_6memory15LoadWithoutCastENSD_16StoreWithoutCastEEEviT_S6_T2_T3_T4_T5_ --------------------------
	.section	.nv.info._ZN2at6native27unrolled_elementwise_kernelIZNS0_50_GLOBAL__N__2680c7bb_12_PowKernel_cu_7dd49032_300329pow_tensor_scalar_kernel_implIssEEvRNS_18TensorIteratorBaseET0_EUlsE1_St5arrayIPcLm2EELi4E23TrivialOffsetCalculatorILi1EjESC_NS0_6memory15LoadWithoutCastENSD_16StoreWithoutCastEEEviT_S6_T2_T3_T4_T5_,"",@"SHT_CUDA_INFO"
	.sectionflags	@""
	.align	4


	//----- nvinfo : EIATTR_CUDA_API_VERSION
	.align		4
        /*0000*/ 	.byte	0x04, 0x37
        /*0002*/ 	.short	(.L_5473 - .L_5472)
.L_5472:
        /*0004*/ 	.word	0x00000082


	//----- nvinfo : EIATTR_KPARAM_INFO
	.align		4
.L_5473:
        /*0008*/ 	.byte	0x04, 0x17
        /*000a*/ 	.short	(.L_5475 - .L_5474)
.L_5474:
        /*000c*/ 	.word	0x00000000
        /*0010*/ 	.short	0x0006
        /*0012*/ 	.short	0x0023
        /*0014*/ 	.byte	0x00, 0xf0, 0x05, 0x00


	//----- nvinfo : EIATTR_KPARAM_INFO
	.align		4
.L_5475:
        /*0018*/ 	.byte	0x04, 0x17
        /*001a*/ 	.short	(.L_5477 - .L_5476)
.L_5476:
        /*001c*/ 	.word	0x00000000
        /*0020*/ 	.short	0x0005
        /*0022*/ 	.short	0x0022
        /*0024*/ 	.byte	0x00, 0xf0, 0x05, 0x00


	//----- nvinfo : EIATTR_KPARAM_INFO
	.align		4
.L_5477:
        /*0028*/ 	.byte	0x04, 0x17
        /*002a*/ 	.short	(.L_5479 - .L_5478)
.L_5478:
        /*002c*/ 	.word	0x00000000
        /*0030*/ 	.short	0x0004
        /*0032*/ 	.short	0x0021
        /*0034*/ 	.byte	0x00, 0xf0, 0x05, 0x00


	//----- nvinfo : EIATTR_KPARAM_INFO
	.align		4
.L_5479:
        /*0038*/ 	.byte	0x04, 0x17
        /*003a*/ 	.short	(.L_5481 - .L_5480)
.L_5480:
        /*003c*/ 	.word	0x00000000
        /*0040*/ 	.short	0x0003
        /*0042*/ 	.short	0x0020
        /*0044*/ 	.byte	0x00, 0xf0, 0x05, 0x00


	//----- nvinfo : EIATTR_KPARAM_INFO
	.align		4
.L_5481:
        /*0048*/ 	.byte	0x04, 0x17
        /*004a*/ 	.short	(.L_5483 - .L_5482)
.L_5482:
        /*004c*/ 	.word	0x00000000
        /*0050*/ 	.short	0x0002
        /*0052*/ 	.short	0x0010
        /*0054*/ 	.byte	0x00, 0xf0, 0x41, 0x00


	//----- nvinfo : EIATTR_KPARAM_INFO
	.align		4
.L_5483:
        /*0058*/ 	.byte	0x04, 0x17
        /*005a*/ 	.short	(.L_5485 - .L_5484)
.L_5484:
        /*005c*/ 	.word	0x00000000
        /*0060*/ 	.short	0x0001
        /*0062*/ 	.short	0x0008
        /*0064*/ 	.byte	0x00, 0xf0, 0x21, 0x00


	//----- nvinfo : EIATTR_KPARAM_INFO
	.align		4
.L_5485:
        /*0068*/ 	.byte	0x04, 0x17
        /*006a*/ 	.short	(.L_5487 - .L_5486)
.L_5486:
        /*006c*/ 	.word	0x00000000
        /*0070*/ 	.short	0x0000
        /*0072*/ 	.short	0x0000
        /*0074*/ 	.byte	0x00, 0xf0, 0x11, 0x00


	//----- nvinfo : EIATTR_SPARSE_MMA_MASK
	.align		4
.L_5487:
        /*0078*/ 	.byte	0x03, 0x50
        /*007a*/ 	.short	0x0000


	//----- nvinfo : EIATTR_MAXREG_COUNT
	.align		4
        /*007c*/ 	.byte	0x03, 0x1b
        /*007e*/ 	.short	0x00ff


	//----- nvinfo : EIATTR_MERCURY_ISA_VERSION
	.align		4
        /*0080*/ 	.byte	0x03, 0x5f
        /*0082*/ 	.short	0x0101


	//----- nvinfo : EIATTR_VRC_CTA_INIT_COUNT
	.align		4
        /*0084*/ 	.byte	0x02, 0x4a
	.zero		1
	.zero		1


	//----- nvinfo : EIATTR_EXIT_INSTR_OFFSETS
	.align		4
        /*0088*/ 	.byte	0x04, 0x1c
        /*008a*/ 	.short	(.L_5489 - .L_5488)


	//   ....[0]....
.L_5488:
        /*008c*/ 	.word	0x000009c0


	//   ....[1]....
        /*0090*/ 	.word	0x00000a10


	//----- nvinfo : EIATTR_MAX_THREADS
	.align		4
.L_5489:
        /*0094*/ 	.byte	0x04, 0x05
        /*0096*/ 	.short	(.L_5491 - .L_5490)
.L_5490:
        /*0098*/ 	.word	0x00000080
        /*009c*/ 	.word	0x00000001
        /*00a0*/ 	.word	0x00000001


	//----- nvinfo : EIATTR_CRS_STACK_SIZE
	.align		4
.L_5491:
        /*00a4*/ 	.byte	0x04, 0x1e
        /*00a6*/ 	.short	(.L_5493 - .L_5492)
.L_5492:
        /*00a8*/ 	.word	0x00000000


	//----- nvinfo : EIATTR_CBANK_PARAM_SIZE
	.align		4
.L_5493:
        /*00ac*/ 	.byte	0x03, 0x19
        /*00ae*/ 	.short	0x0024


	//----- nvinfo : EIATTR_PARAM_CBANK
	.align		4
        /*00b0*/ 	.byte	0x04, 0x0a
        /*00b2*/ 	.short	(.L_5495 - .L_5494)
	.align		4
.L_5494:
        /*00b4*/ 	.word	index@(.nv.constant0._ZN2at6native27unrolled_elementwise_kernelIZNS0_50_GLOBAL__N__2680c7bb_12_PowKernel_cu_7dd49032_300329pow_tensor_scalar_kernel_implIssEEvRNS_18TensorIteratorBaseET0_EUlsE1_St5arrayIPcLm2EELi4E23TrivialOffsetCalculatorILi1EjESC_NS0_6memory15LoadWithoutCastENSD_16StoreWithoutCastEEEviT_S6_T2_T3_T4_T5_)
        /*00b8*/ 	.short	0x0380
        /*00ba*/ 	.short	0x0024


	//----- nvinfo : EIATTR_SW_WAR
	.align		4
.L_5495:
        /*00bc*/ 	.byte	0x04, 0x36
        /*00be*/ 	.short	(.L_5497 - .L_5496)
.L_5496:
        /*00c0*/ 	.word	0x00000008
.L_5497:


//--------------------- .nv.info._ZN2at6native29vectorized_elementwise_kernelILi2EZNS0_50_GLOBAL__N__2680c7bb_12_PowKernel_cu_7dd49032_300329pow_tensor_scalar_kernel_implIssEEvRNS_18TensorIteratorBaseET0_EUlsE1_St5arrayIPcLm2EEEEviS6_T1_ --------------------------
	.section	.nv.info._ZN2at6native29vectorized_elementwise_kernelILi2EZNS0_50_GLOBAL__N__2680c7bb_12_PowKernel_cu_7dd49032_300329pow_tensor_scalar_kernel_implIssEEvRNS_18TensorIteratorBaseET0_EUlsE1_St5arrayIPcLm2EEEEviS6_T1_,"",@"SHT_CUDA_INFO"
	.sectionflags	@""
	.align	4


	//----- nvinfo : EIATTR_CUDA_API_VERSION
	.align		4
        /*0000*/ 	.byte	0x04, 0x37
        /*0002*/ 	.short	(.L_5499 - .L_5498)
.L_5498:
        /*0004*/ 	.word	0x00000082


	//----- nvinfo : EIATTR_KPARAM_INFO
	.align		4
.L_5499:
        /*0008*/ 	.byte	0x04, 0x17
        /*000a*/ 	.short	(.L_5501 - .L_5500)
.L_5500:
        /*000c*/ 	.word	0x00000000
        /*0010*/ 	.short	0x0002
        /*0012*/ 	.short	0x0010
        /*0014*/ 	.byte	0x00, 0xf0, 0x41, 0x00


	//----- nvinfo : EIATTR_KPARAM_INFO
	.align		4
.L_5501:
        /*0018*/ 	.byte	0x04, 0x17
        /*001a*/ 	.short	(.L_5503 - .L_5502)
.L_5502:
        /*001c*/ 	.word	0x00000000
        /*0020*/ 	.short	0x0001
        /*0022*/ 	.short	0x0008
        /*0024*/ 	.byte	0x00, 0xf0, 0x21, 0x00


	//----- nvinfo : EIATTR_KPARAM_INFO
	.align		4
.L_5503:
        /*0028*/ 	.byte	0x04, 0x17
        /*002a*/ 	.short	(.L_5505 - .L_5504)
.L_5504:
        /*002c*/ 	.word	0x00000000
        /*0030*/ 	.short	0x0000
        /*0032*/ 	.short	0x0000
        /*0034*/ 	.byte	0x00, 0xf0, 0x11, 0x00


	//----- nvinfo : EIATTR_SPARSE_MMA_MASK
	.align		4
.L_5505:
        /*0038*/ 	.byte	0x03, 0x50
        /*003a*/ 	.short	0x0000


	//----- nvinfo : EIATTR_MAXREG_COUNT
	.align		4
        /*003c*/ 	.byte	0x03, 0x1b
        /*003e*/ 	.short	0x00ff


	//----- nvinfo : EIATTR_MERCURY_ISA_VERSION
	.align		4
        /*0040*/ 	.byte	0x03, 0x5f
        /*0042*/ 	.short	0x0101


	//----- nvinfo : EIATTR_VRC_CTA_INIT_COUNT
	.align		4
        /*0044*/ 	.byte	0x02, 0x4a
	.zero		1
	.zero		1


	//----- nvinfo : EIATTR_EXIT_INSTR_OFFSETS
	.align		4
        /*0048*/ 	.byte	0x04, 0x1c
        /*004a*/ 	.short	(.L_5507 - .L_5506)


	//   ....[0]....
.L_5506:
        /*004c*/ 	.word	0x000012d0


	//   ....[1]....
        /*0050*/ 	.word	0x00001320


	//   ....[2]....
        /*0054*/ 	.word	0x00001e20


	//----- nvinfo : EIATTR_MAX_THREADS
	.align		4
.L_5507:
        /*0058*/ 	.byte	0x04, 0x05
        /*005a*/ 	.short	(.L_5509 - .L_5508)
.L_5508:
        /*005c*/ 	.word	0x00000080
        /*0060*/ 	.word	0x00000001
        /*0064*/ 	.word	0x00000001


	//----- nvinfo : EIATTR_CRS_STACK_SIZE
	.align		4
.L_5509:
        /*0068*/ 	.byte	0x04, 0x1e
        /*006a*/ 	.short	(.L_5511 - .L_5510)
.L_5510:
        /*006c*/ 	.word	0x00000000


	//----- nvinfo : EIATTR_CBANK_PARAM_SIZE
	.align		4
.L_5511:
        /*0070*/ 	.byte	0x03, 0x19
        /*0072*/ 	.short	0x0020


	//----- nvinfo : EIATTR_PARAM_CBANK
	.align		4
        /*0074*/ 	.byte	0x04, 0x0a
        /*0076*/ 	.short	(.L_5513 - .L_5512)
	.align		4
.L_5512:
        /*0078*/ 	.word	index@(.nv.constant0._ZN2at6native29vectorized_elementwise_kernelILi2EZNS0_50_GLOBAL__N__2680c7bb_12_PowKernel_cu_7dd49032_300329pow_tensor_scalar_kernel_implIssEEvRNS_18TensorIteratorBaseET0_EUlsE1_St5arrayIPcLm2EEEEviS6_T1_)
        /*007c*/ 	.short	0x0380
        /*007e*/ 	.short	0x0020


	//----- nvinfo : EIATTR_SW_WAR
	.align		4
.L_5513:
        /*0080*/ 	.byte	0x04, 0x36
        /*0082*/ 	.short	(.L_5515 - .L_5514)
.L_5514:
        /*0084*/ 	.word	0x00000008
.L_5515:


//--------------------- .nv.info._ZN2at6native29vectorized_elementwise_kernelILi4EZNS0_50_GLOBAL__N__2680c7bb_12_PowKernel_cu_7dd49032_300329pow_tensor_scalar_kernel_implIssEEvRNS_18TensorIteratorBaseET0_EUlsE1_St5arrayIPcLm2EEEEviS6_T1_ --------------------------
	.section	.nv.info._ZN2at6native29vectorized_elementwise_kernelILi4EZNS0_50_GLOBAL__N__2680c7bb_12_PowKernel_cu_7dd49032_300329pow_tensor_scalar_kernel_implIssEEvRNS_18TensorIteratorBaseET0_EUlsE1_St5arrayIPcLm2EEEEviS6_T1_,"",@"SHT_CUDA_INFO"
	.sectionflags	@""
	.align	4


	//----- nvinfo : EIATTR_CUDA_API_VERSION
	.align		4
        /*0000*/ 	.byte	0x04, 0x37
        /*0002*/ 	.short	(.L_5517 - .L_5516)
.L_5516:
        /*0004*/ 	.word	0x00000082


	//----- nvinfo : EIATTR_KPARAM_INFO
	.align		4
.L_5517:
        /*0008*/ 	.byte	0x04, 0x17
        /*000a*/ 	.short	(.L_5519 - .L_5518)
.L_5518:
        /*000c*/ 	.word	0x00000000
        /*0010*/ 	.short	0x0002
        /*0012*/ 	.short	0x0010
        /*0014*/ 	.byte	0x00, 0xf0, 0x41, 0x00


	//----- nvinfo : EIATTR_KPARAM_INFO
	.align		4
.L_5519:
        /*0018*/ 	.byte	0x04, 0x17
        /*001a*/ 	.short	(.L_5521 - .L_5520)
.L_5520:
        /*001c*/ 	.word	0x00000000
        /*0020*/ 	.short	0x0001
        /*0022*/ 	.short	0x0008
        /*0024*/ 	.byte	0x00, 0xf0, 0x21, 0x00


	//----- nvinfo : EIATTR_KPARAM_INFO
	.align		4
.L_5521:
        /*0028*/ 	.byte	0x04, 0x17
        /*002a*/ 	.short	(.L_5523 - .L_5522)
.L_5522:
        /*002c*/ 	.word	0x00000000
        /*0030*/ 	.short	0x0000
        /*0032*/ 	.short	0x0000
        /*0034*/ 	.byte	0x00, 0xf0, 0x11, 0x00


	//----- nvinfo : EIATTR_SPARSE_MMA_MASK
	.align		4
.L_5523:
        /*0038*/ 	.byte	0x03, 0x50
        /*003a*/ 	.short	0x0000


	//----- nvinfo : EIATTR_MAXREG_COUNT
	.align		4
        /*003c*/ 	.byte	0x03, 0x1b
        /*003e*/ 	.short	0x00ff


	//----- nvinfo : EIATTR_MERCURY_ISA_VERSION
	.align		4
        /*0040*/ 	.byte	0x03, 0x5f
        /*0042*/ 	.short	0x0101


	//----- nvinfo : EIATTR_VRC_CTA_INIT_COUNT
	.align		4
        /*0044*/ 	.byte	0x02, 0x4a
	.zero		1
	.zero		1


	//----- nvinfo : EIATTR_EXIT_INSTR_OFFSETS
	.align		4
        /*0048*/ 	.byte	0x04, 0x1c
        /*004a*/ 	.short	(.L_5525 - .L_5524)


	//   ....[0]....
.L_5524:
        /*004c*/ 	.word	0x000012d0


	//   ....[1]....
        /*0050*/ 	.word	0x00001320


	//   ....[2]....
        /*0054*/ 	.word	0x00001dc0


	//----- nvinfo : EIATTR_MAX_THREADS
	.align		4
.L_5525:
        /*0058*/ 	.byte	0x04, 0x05
        /*005a*/ 	.short	(.L_5527 - .L_5526)
.L_5526:
        /*005c*/ 	.word	0x00000080
        /*0060*/ 	.word	0x00000001
        /*0064*/ 	.word	0x00000001


	//----- nvinfo : EIATTR_CRS_STACK_SIZE
	.align		4
.L_5527:
        /*0068*/ 	.byte	0x04, 0x1e
        /*006a*/ 	.short	(.L_5529 - .L_5528)
.L_5528:
        /*006c*/ 	.word	0x00000000


	//----- nvinfo : EIATTR_CBANK_PARAM_SIZE
	.align		4
.L_5529:
        /*0070*/ 	.byte	0x03, 0x19
        /*0072*/ 	.short	0x0020


	//----- nvinfo : EIATTR_PARAM_CBANK
	.align		4
        /*0074*/ 	.byte	0x04, 0x0a
        /*0076*/ 	.short	(.L_5531 - .L_5530)
	.align		4
.L_5530:
        /*0078*/ 	.word	index@(.nv.constant0._ZN2at6native29vectorized_elementwise_kernelILi4EZNS0_50_GLOBAL__N__2680c7bb_12_PowKernel_cu_7dd49032_300329pow_tensor_scalar_kernel_implIssEEvRNS_18TensorIteratorBaseET0_EUlsE1_St5arrayIPcLm2EEEEviS6_T1_)
        /*007c*/ 	.short	0x0380
        /*007e*/ 	.short	0x0020


	//----- nvinfo : EIATTR_SW_WAR
	.align		4
.L_5531:
        /*0080*/ 	.byte	0x04, 0x36
        /*0082*/ 	.short	(.L_5533 - .L_5532)
.L_5532:
        /*0084*/ 	.word	0x00000008
.L_5533:


//--------------------- .nv.info._ZN2at6native29vectorized_elementwise_kernelILi8EZNS0_50_GLOBAL__N__2680c7bb_12_PowKernel_cu_7dd49032_300329pow_tensor_scalar_kernel_implIssEEvRNS_18TensorIteratorBaseET0_EUlsE1_St5arrayIPcLm2EEEEviS6_T1_ --------------------------
	.section	.nv.info._ZN2at6native29vectorized_elementwise_kernelILi8EZNS0_50_GLOBAL__N__2680c7bb_12_PowKernel_cu_7dd49032_300329pow_tensor_scalar_kernel_implIssEEvRNS_18TensorIteratorBaseET0_EUlsE1_St5arrayIPcLm2EEEEviS6_T1_,"",@"SHT_CUDA_INFO"
	.sectionflags	@""
	.align	4


	//----- nvinfo : EIATTR_CUDA_API_VERSION
	.align		4
        /*0000*/ 	.byte	0x04, 0x37
        /*0002*/ 	.short	(.L_5535 - .L_5534)
.L_5534:
        /*0004*/ 	.word	0x00000082


	//----- nvinfo : EIATTR_KPARAM_INFO
	.align		4
.L_5535:
        /*0008*/ 	.byte	0x04, 0x17
        /*000a*/ 	.short	(.L_5537 - .L_5536)
.L_5536:
        /*000c*/ 	.word	0x00000000
        /*0010*/ 	.short	0x0002
        /*0012*/ 	.short	0x0010
        /*0014*/ 	.byte	0x00, 0xf0, 0x41, 0x00


	//----- nvinfo : EIATTR_KPARAM_INFO
	.align		4
.L_5537:
        /*0018*/ 	.byte	0x04, 0x17
        /*001a*/ 	.short	(.L_5539 - .L_5538)
.L_5538:
        /*001c*/ 	.word	0x00000000
        /*0020*/ 	.short	0x0001
        /*0022*/ 	.short	0x0008
        /*0024*/ 	.byte	0x00, 0xf0, 0x21, 0x00


	//----- nvinfo : EIATTR_KPARAM_INFO
	.align		4
.L_5539:
        /*0028*/ 	.byte	0x04, 0x17
        /*002a*/ 	.short	(.L_5541 - .L_5540)
.L_5540:
        /*002c*/ 	.word	0x00000000
        /*0030*/ 	.short	0x0000
        /*0032*/ 	.short	0x0000
        /*0034*/ 	.byte	0x00, 0xf0, 0x11, 0x00


	//----- nvinfo : EIATTR_SPARSE_MMA_MASK
	.align		4
.L_5541:
        /*0038*/ 	.byte	0x03, 0x50
        /*003a*/ 	.short	0x0000


	//----- nvinfo : EIATTR_MAXREG_COUNT
	.align		4
        /*003c*/ 	.byte	0x03, 0x1b
        /*003e*/ 	.short	0x00ff


	//----- nvinfo : EIATTR_MERCURY_ISA_VERSION
	.align		4
        /*0040*/ 	.byte	0x03, 0x5f
        /*0042*/ 	.short	0x0101


	//----- nvinfo : EIATTR_VRC_CTA_INIT_COUNT
	.align		4
        /*0044*/ 	.byte	0x02, 0x4a
	.zero		1
	.zero		1


	//----- nvinfo : EIATTR_EXIT_INSTR_OFFSETS
	.align		4
        /*0048*/ 	.byte	0x04, 0x1c
        /*004a*/ 	.short	(.L_5543 - .L_5542)


	//   ....[0]....
.L_5542:
        /*004c*/ 	.word	0x000012e0


	//   ....[1]....
        /*0050*/ 	.word	0x00001330


	//   ....[2]....
        /*0054*/ 	.word	0x00001db0


	//----- nvinfo : EIATTR_MAX_THREADS
	.align		4
.L_5543:
        /*0058*/ 	.byte	0x04, 0x05
        /*005a*/ 	.short	(.L_5545 - .L_5544)
.L_5544:
        /*005c*/ 	.word	0x00000080
        /*0060*/ 	.word	0x00000001
        /*0064*/ 	.word	0x00000001


	//----- nvinfo : EIATTR_CRS_STACK_SIZE
	.align		4
.L_5545:
        /*0068*/ 	.byte	0x04, 0x1e
        /*006a*/ 	.short	(.L_5547 - .L_5546)
.L_5546:
        /*006c*/ 	.word	0x00000000


	//----- nvinfo : EIATTR_CBANK_PARAM_SIZE
	.align		4
.L_5547:
        /*0070*/ 	.byte	0x03, 0x19
        /*0072*/ 	.short	0x0020


	//----- nvinfo : EIATTR_PARAM_CBANK
	.align		4
        /*0074*/ 	.byte	0x04, 0x0a
        /*0076*/ 	.short	(.L_5549 - .L_5548)
	.align		4
.L_5548:
        /*0078*/ 	.word	index@(.nv.constant0._ZN2at6native29vectorized_elementwise_kernelILi8EZNS0_50_GLOBAL__N__2680c7bb_12_PowKernel_cu_7dd49032_300329pow_tensor_scalar_kernel_implIssEEvRNS_18TensorIteratorBaseET0_EUlsE1_St5arrayIPcLm2EEEEviS6_T1_)
        /*007c*/ 	.short	0x0380
        /*007e*/ 	.short	0x0020


	//----- nvinfo : EIATTR_SW_WAR
	.align		4
.L_5549:
        /*0080*/ 	.byte	0x04, 0x36
        /*0082*/ 	.short	(.L_5551 - .L_5550)
.L_5550:
        /*0084*/ 	.word	0x00000008
.L_5551:


//--------------------- .nv.info._ZN2at6native18elementwise_kernelILi128ELi4EZNS0_15gpu_kernel_implIZNS0_50_GLOBAL__N__2680c7bb_12_PowKernel_cu_7dd49032_300329pow_tensor_scalar_kernel_implIssEEvRNS_18TensorIteratorBaseET0_EUlsE0_EEvS6_RKT_EUliE_EEviT1_ --------------------------
	.section	.nv.info._ZN2at6native18elementwise_kernelILi128ELi4EZNS0_15gpu_kernel_implIZNS0_50_GLOBAL__N__2680c7bb_12_PowKernel_cu_7dd49032_300329pow_tensor_scalar_kernel_implIssEEvRNS_18TensorIteratorBaseET0_EUlsE0_EEvS6_RKT_EUliE_EEviT1_,"",@"SHT_CUDA_INFO"
	.sectionflags	@""
	.align	4


	//----- nvinfo : EIATTR_CUDA_API_VERSION
	.align		4
        /*0000*/ 	.byte	0x04, 0x37
        /*0002*/ 	.short	(.L_5553 - .L_5552)
.L_5552:
        /*0004*/ 	.word	0x00000082


	//----- nvinfo : EIATTR_KPARAM_INFO
	.align		4
.L_5553:
        /*0008*/ 	.byte	0x04, 0x17
        /*000a*/ 	.short	(.L_5555 - .L_5554)
.L_5554:
        /*000c*/ 	.word	0x00000000
        /*0010*/ 	.short	0x0001
        /*0012*/ 	.short	0x0008
        /*0014*/ 	.byte	0x00, 0xf0, 0x81, 0x08


	//----- nvinfo : EIATTR_KPARAM_INFO
	.align		4
.L_5555:
        /*0018*/ 	.byte	0x04, 0x17
        /*001a*/ 	.short	(.L_5557 - .L_5556)
.L_5556:
        /*001c*/ 	.word	0x00000000
        /*0020*/ 	.short	0x0000
        /*0022*/ 	.short	0x0000
        /*0024*/ 	.byte	0x00, 0xf0, 0x11, 0x00


	//----- nvinfo : EIATTR_SPARSE_MMA_MASK
	.align		4
.L_5557:
        /*0028*/ 	.byte	0x03, 0x50
        /*002a*/ 	.short	0x0000


	//----- nvinfo : EIATTR_MAXREG_COUNT
	.align		4
        /*002c*/ 	.byte	0x03, 0x1b
        /*002e*/ 	.short	0x0080


	//----- nvinfo : EIATTR_EXTERNS
	.align		4
        /*0030*/ 	.byte	0x04, 0x0f
        /*0032*/ 	.short	(.L_5559 - .L_5558)


	//   ....[0]....
	.align		4
.L_5558:
        /*0034*/ 	.word	index@(__assertfail)


	//----- nvinfo : EIATTR_MERCURY_ISA_VERSION
	.align		4
.L_5559:
        /*0038*/ 	.byte	0x03, 0x5f
        /*003a*/ 	.short	0x0101


	//----- nvinfo : EIATTR_VRC_CTA_INIT_COUNT
	.align		4
        /*003c*/ 	.byte	0x02, 0x4a
	.zero		1
	.zero		1


	//----- nvinfo : EIATTR_SYSCALL_OFFSETS
	.align		4
        /*0040*/ 	.byte	0x04, 0x46
        /*0042*/ 	.short	(.L_5561 - .L_5560)


	//   ....[0]....
.L_5560:
        /*0044*/ 	.word	0x00002120


	//   ....[1]....
        /*0048*/ 	.word	0x00002f60


	//   ....[2]....
        /*004c*/ 	.word	0x00005220


	//   ....[3]....
        /*0050*/ 	.word	0x00005e70


	//   ....[4]....
        /*0054*/ 	.word	0x00008250


	//   ....[5]....
        /*0058*/ 	.word	0x00008ea0


	//   ....[6]....
        /*005c*/ 	.word	0x0000b290


	//   ....[7]....
        /*0060*/ 	.word	0x0000beb0


	//----- nvinfo : EIATTR_EXIT_INSTR_OFFSETS
	.align		4
.L_5561:
        /*0064*/ 	.byte	0x04, 0x1c
        /*0066*/ 	.short	(.L_5563 - .L_5562)


	//   ....[0]....
.L_5562:
        /*0068*/ 	.word	0x00009180


	//   ....[1]....
        /*006c*/ 	.word	0x0000b3f0


	//   ....[2]....
        /*0070*/ 	.word	0x0000b410


	//   ....[3]....
        /*0074*/ 	.word	0x0000b4b0


	//   ....[4]....
        /*0078*/ 	.word	0x0000b4e0


	//   ....[5]....
        /*007c*/ 	.word	0x0000b500


	//   ....[6]....
        /*0080*/ 	.word	0x0000b590


	//   ....[7]....
        /*0084*/ 	.word	0x0000b5d0


	//   ....[8]....
        /*0088*/ 	.word	0x0000b670


	//   ....[9]....
        /*008c*/ 	.word	0x0000b6c0


	//   ....[10]....
        /*0090*/ 	.word	0x0000b6f0


	//   ....[11]....
        /*0094*/ 	.word	0x0000b7b0


	//   ....[12]....
        /*0098*/ 	.word	0x0000b920


	//   ....[13]....
        /*009c*/ 	.word	0x0000ba90


	//   ....[14]....
        /*00a0*/ 	.word	0x0000bbf0


	//   ....[15]....
        /*00a4*/ 	.word	0x0000bc30


	//   ....[16]....
        /*00a8*/ 	.word	0x0000bc60


	//   ....[17]....
        /*00ac*/ 	.word	0x0000bd10


	//   ....[18]....
        /*00b0*/ 	.word	0x0000bd50


	//   ....[19]....
        /*00b4*/ 	.word	0x0000bec0


	//   ....[20]....
        /*00b8*/ 	.word	0x0000bfd0


	//   ....[21]....
        /*00bc*/ 	.word	0x0000c110


	//   ....[22]....
        /*00c0*/ 	.word	0x0000c150


	//----- nvinfo : EIATTR_MAX_THREADS
	.align		4
.L_5563:
        /*00c4*/ 	.byte	0x04, 0x05
        /*00c6*/ 	.short	(.L_5565 - .L_5564)
.L_5564:
        /*00c8*/ 	.word	0x00000080
        /*00cc*/ 	.word	0x00000001
        /*00d0*/ 	.word	0x00000001


	//----- nvinfo : EIATTR_CRS_STACK_SIZE
	.align		4
.L_5565:
        /*00d4*/ 	.byte	0x04, 0x1e
        /*00d6*/ 	.short	(.L_5567 - .L_5566)
.L_5566:
        /*00d8*/ 	.word	0x00000000


	//----- nvinfo : EIATTR_CBANK_PARAM_SIZE
	.align		4
.L_5567:
        /*00dc*/ 	.byte	0x03, 0x19
        /*00de*/ 	.short	0x0228


	//----- nvinfo : EIATTR_PARAM_CBANK
	.align		4
        /*00e0*/ 	.byte	0x04, 0x0a
        /*00e2*/ 	.short	(.L_5569 - .L_5568)
	.align		4
.L_5568:
        /*00e4*/ 	.word	index@(.nv.constant0._ZN2at6native18elementwise_kernelILi128ELi4EZNS0_15gpu_kernel_implIZNS0_50_GLOBAL__N__2680c7bb_12_PowKernel_cu_7dd49032_300329pow_tensor_scalar_kernel_implIssEEvRNS_18TensorIteratorBaseET0_EUlsE0_EEvS6_RKT_EUliE_EEviT1_)
        /*00e8*/ 	.short	0x0380
        /*00ea*/ 	.short	0x0228


	//----- nvinfo : EIATTR_SW_WAR
	.align		4
.L_5569:
        /*00ec*/ 	.byte	0x04, 0x36
        /*00ee*/ 	.short	(.L_5571 - .L_5570)
.L_5570:
        /*00f0*/ 	.word	0x00000008
.L_5571:


//--------------------- .nv.info._ZN2at6native27unrolled_elementwise_kernelIZNS0_50_GLOBAL__N__2680c7bb_12_PowKernel_cu_7dd49032_300329pow_tensor_scalar_kernel_implIssEEvRNS_18TensorIteratorBaseET0_EUlsE0_St5arrayIPcLm2EELi4E23TrivialOffsetCalculatorILi1EjESC_NS0_6memory12LoadWithCastILi1EEENSD_13StoreWithCastILi1EEEEEviT_S6_T2_T3_T4_T5_ --------------------------
	.section	.nv.info._ZN2at6native27unrolled_elementwise_kernelIZNS0_50_GLOBAL__N__2680c7bb_12_PowKernel_cu_7dd49032_300329pow_tensor_scalar_kernel_implIssEEvRNS_18TensorIteratorBaseET0_EUlsE0_St5arrayIPcLm2EELi4E23TrivialOffsetCalculatorILi1EjESC_NS0_6memory12LoadWithCastILi1EEENSD_13StoreWithCastILi1EEEEEviT_S6_T2_T3_T4_T5_,"",@"SHT_CUDA_INFO"
	.sectionflags	@""
	.align	4


	//----- nvinfo : EIATTR_CUDA_API_VERSION
	.align		4
        /*0000*/ 	.byte	0x04, 0x37
        /*0002*/ 	.short	(.L_5573 - .L_5572)
.L_5572:
        /*0004*/ 	.word	0x00000082


	//----- nvinfo : EIATTR_KPARAM_INFO
	.align		4
.L_5573:
        /*0008*/ 	.byte	0x04, 0x17
        /*000a*/ 	.short	(.L_5575 - .L_5574)
.L_5574:
        /*000c*/ 	.word	0x00000000
        /*0010*/ 	.short	0x0006
        /*0012*/ 	.short	0x002c
        /*0014*/ 	.byte	0x00, 0xf0, 0x21, 0x00


	//----- nvinfo : EIATTR_KPARAM_INFO
	.align		4
.L_5575:
        /*0018*/ 	.byte	0x04, 0x17
        /*001a*/ 	.short	(.L_5577 - .L_5576)
.L_5576:
        /*001c*/ 	.word	0x00000000
        /*0020*/ 	.short	0x0005
        /*0022*/ 	.short	0x0024
        /*0024*/ 	.byte	0x00, 0xf0, 0x21, 0x00


	//----- nvinfo : EIATTR_KPARAM_INFO
	.align		4
.L_5577:
        /*0028*/ 	.byte	0x04, 0x17
        /*002a*/ 	.short	(.L_5579 - .L_5578)
.L_5578:
        /*002c*/ 	.word	0x00000000
        /*0030*/ 	.short	0x0004
        /*0032*/ 	.short	0x0021
        /*0034*/ 	.byte	0x00, 0xf0, 0x05, 0x00


	//----- nvinfo : EIATTR_KPARAM_INFO
	.align		4
.L_5579:
        /*0038*/ 	.byte	0x04, 0x17
        /*003a*/ 	.short	(.L_5581 - .L_5580)
.L_5580:
        /*003c*/ 	.word	0x00000000
        /*0040*/ 	.short	0x0003
        /*0042*/ 	.short	0x0020
        /*0044*/ 	.byte	0x00, 0xf0, 0x05, 0x00


	//----- nvinfo : EIATTR_KPARAM_INFO
	.align		4
.L_5581:
        /*0048*/ 	.byte	0x04, 0x17
        /*004a*/ 	.short	(.L_5583 - .L_5582)
.L_5582:
        /*004c*/ 	.word	0x00000000
        /*0050*/ 	.short	0x0002
        /*0052*/ 	.short	0x0010
        /*0054*/ 	.byte	0x00, 0xf0, 0x41, 0x00


	//----- nvinfo : EIATTR_KPARAM_INFO
	.align		4
.L_5583:
        /*0058*/ 	.byte	0x04, 0x17
        /*005a*/ 	.short	(.L_5585 - .L_5584)
.L_5584:
        /*005c*/ 	.word	0x00000000
        /*0060*/ 	.short	0x0001
        /*0062*/ 	.short	0x0008
        /*0064*/ 	.byte	0x00, 0xf0, 0x21, 0x00


	//----- nvinfo : EIATTR_KPARAM_INFO
	.align		4
.L_5585:
        /*0068*/ 	.byte	0x04, 0x17
        /*006a*/ 	.short	(.L_5587 - .L_5586)
.L_5586:
        /*006c*/ 	.word	0x00000000
        /*0070*/ 	.short	0x0000
        /*0072*/ 	.short	0x0000
        /*0074*/ 	.byte	0x00, 0xf0, 0x11, 0x00


	//----- nvinfo : EIATTR_SPARSE_MMA_MASK
	.align		4
.L_5587:
        /*0078*/ 	.byte	0x03, 0x50
        /*007a*/ 	.short	0x0000


	//----- nvinfo : EIATTR_MAXREG_COUNT
	.align		4
        /*007c*/ 	.byte	0x03, 0x1b
        /*007e*/ 	.short	0x00ff


	//----- nvinfo : EIATTR_EXTERNS
	.align		4
        /*0080*/ 	.byte	0x04, 0x0f
        /*0082*/ 	.short	(.L_5589 - .L_5588)


	//   ....[0]....
	.align		4
.L_5588:
        /*0084*/ 	.word	index@(__assertfail)


	//----- nvinfo : EIATTR_MERCURY_ISA_VERSION
	.align		4
.L_5589:
        /*0088*/ 	.byte	0x03, 0x5f
        /*008a*/ 	.short	0x0101


	//----- nvinfo : EIATTR_VRC_CTA_INIT_COUNT
	.align		4
        /*008c*/ 	.byte	0x02, 0x4a
	.zero		1
	.zero		1


	//----- nvinfo : EIATTR_SYSCALL_OFFSETS
	.align		4
        /*0090*/ 	.byte	0x04, 0x46
        /*0092*/ 	.short	(.L_5591 - .L_5590)


	//   ....[0]....
.L_5590:
        /*0094*/ 	.word	0x00000e30


	//   ....[1]....
        /*0098*/ 	.word	0x00001de0


	//   ....[2]....
        /*009c*/ 	.word	0x00002cd0


	//   ....[3]....
        /*00a0*/ 	.word	0x00003bc0


	//   ....[4]....
        /*00a4*/ 	.word	0x00004b10


	//   ....[5]....
        /*00a8*/ 	.word	0x000058d0


	//   ....[6]....
        /*00ac*/ 	.word	0x000067b0


	//   ....[7]....
        /*00b0*/ 	.word	0x00007670


	//----- nvinfo : EIATTR_EXIT_INSTR_OFFSETS
	.align		4
.L_5591:
        /*00b4*/ 	.byte	0x04, 0x1c
        /*00b6*/ 	.short	(.L_5593 - .L_5592)


	//   ....[0]....
.L_5592:
        /*00b8*/ 	.word	0x00006a80


	//   ....[1]....
        /*00bc*/ 	.word	0x00006bb0


	//   ....[2]....
        /*00c0*/ 	.word	0x00006bd0


	//   ....[3]....
        /*00c4*/ 	.word	0x00006c70


	//   ....[4]....
        /*00c8*/ 	.word	0x00006ca0


	//   ....[5]....
        /*00cc*/ 	.word	0x00006cc0


	//   ....[6]....
        /*00d0*/ 	.word	0x00006d50


	//   ....[7]....
        /*00d4*/ 	.word	0x00006d90


	//   ....[8]....
        /*00d8*/ 	.word	0x00006e30


	//   ....[9]....
        /*00dc*/ 	.word	0x00006e80


	//   ....[10]....
        /*00e0*/ 	.word	0x00006eb0


	//   ....[11]....
        /*00e4*/ 	.word	0x00006f70


	//   ....[12]....
        /*00e8*/ 	.word	0x000070e0


	//   ....[13]....
        /*00ec*/ 	.word	0x00007250


	//   ....[14]....
        /*00f0*/ 	.word	0x000073b0


	//   ....[15]....
        /*00f4*/ 	.word	0x000073f0


	//   ....[16]....
        /*00f8*/ 	.word	0x00007420


	//   ....[17]....
        /*00fc*/ 	.word	0x000074d0


	//   ....[18]....
        /*0100*/ 	.word	0x00007510


	//   ....[19]....
        /*0104*/ 	.word	0x00007680


	//   ....[20]....
        /*0108*/ 	.word	0x00007790


	//   ....[21]....
        /*010c*/ 	.word	0x000078d0


	//   ....[22]....
        /*0110*/ 	.word	0x00007910


	//----- nvinfo : EIATTR_MAX_THREADS
	.align		4
.L_5593:
        /*0114*/ 	.byte	0x04, 0x05
        /*0116*/ 	.short	(.L_5595 - .L_5594)
.L_5594:
        /*0118*/ 	.word	0x00000080
        /*011c*/ 	.word	0x00000001
        /*0120*/ 	.word	0x00000001


	//----- nvinfo : EIATTR_CRS_STACK_SIZE
	.align		4
.L_5595:
        /*0124*/ 	.byte	0x04, 0x1e
        /*0126*/ 	.short	(.L_5597 - .L_5596)
.L_5596:
        /*0128*/ 	.word	0x00000000


	//----- nvinfo : EIATTR_CBANK_PARAM_SIZE
	.align		4
.L_5597:
        /*012c*/ 	.byte	0x03, 0x19
        /*012e*/ 	.short	0x0034


	//----- nvinfo : EIATTR_PARAM_CBANK
	.align		4
        /*0130*/ 	.byte	0x04, 0x0a
        /*0132*/ 	.short	(.L_5599 - .L_5598)
	.align		4
.L_5598:
        /*0134*/ 	.word	index@(.nv.constant0._ZN2at6native27unrolled_elementwise_kernelIZNS0_50_GLOBAL__N__2680c7bb_12_PowKernel_cu_7dd49032_300329pow_tensor_scalar_kernel_implIssEEvRNS_18TensorIteratorBaseET0_EUlsE0_St5arrayIPcLm2EELi4E23TrivialOffsetCalculatorILi1EjESC_NS0_6memory12LoadWithCastILi1EEENSD_13StoreWithCastILi1EEEEEviT_S6_T2_T3_T4_T5_)
        /*0138*/ 	.short	0x0380
        /*013a*/ 	.short	0x0034


	//----- nvinfo : EIATTR_SW_WAR
	.align		4
.L_5599:
        /*013c*/ 	.byte	0x04, 0x36
        /*013e*/ 	.short	(.L_5601 - .L_5600)
.L_5600:
        /*0140*/ 	.word	0x00000008
.L_5601:


//--------------------- .nv.info._ZN2at6native18elementwise_kernelILi128ELi4EZNS0_22gpu_kernel_impl_nocastIZNS0_50_GLOBAL__N__2680c7bb_12_PowKernel_cu_7dd49032_300329pow_tensor_scalar_kernel_implIssEEvRNS_18TensorIteratorBaseET0_EUlsE0_EEvS6_RKT_EUliE_EEviT1_ --------------------------
	.section	.nv.info._ZN2at6native18elementwise_kernelILi128ELi4EZNS0_22gpu_kernel_impl_nocastIZNS0_50_GLOBAL__N__2680c7bb_12_PowKernel_cu_7dd49032_300329pow_tensor_scalar_kernel_implIssEEvRNS_18TensorIteratorBaseET0_EUlsE0_EEvS6_RKT_EUliE_EEviT1_,"",@"SHT_CUDA_INFO"
	.sectionflags	@""
	.align	4


	//----- nvinfo : EIATTR_CUDA_API_VERSION
	.align		4
        /*0000*/ 	.byte	0x04, 0x37
        /*0002*/ 	.short	(.L_5603 - .L_5602)
.L_5602:
        /*0004*/ 	.word	0x00000082


	//----- nvinfo : EIATTR_KPARAM_INFO
	.align		4
.L_5603:
        /*0008*/ 	.byte	0x04, 0x17
        /*000a*/ 	.short	(.L_5605 - .L_5604)
.L_5604:
        /*000c*/ 	.word	0x00000000
        /*0010*/ 	.short	0x0001
        /*0012*/ 	.short	0x0008
        /*0014*/ 	.byte	0x00, 0xf0, 0x61, 0x08


	//----- nvinfo : EIATTR_KPARAM_INFO
	.align		4
.L_5605:
        /*0018*/ 	.byte	0x04, 0x17
        /*001a*/ 	.short	(.L_5607 - .L_5606)
.L_5606:
        /*001c*/ 	.word	0x00000000
        /*0020*/ 	.short	0x0000
        /*0022*/ 	.short	0x0000
        /*0024*/ 	.byte	0x00, 0xf0, 0x11, 0x00


	//----- nvinfo : EIATTR_SPARSE_MMA_MASK
	.align		4
.L_5607:
        /*0028*/ 	.byte	0x03, 0x50
        /*002a*/ 	.short	0x0000


	//----- nvinfo : EIATTR_MAXREG_COUNT
	.align		4
        /*002c*/ 	.byte	0x03, 0x1b
        /*002e*/ 	.short	0x0080


	//----- nvinfo : EIATTR_MERCURY_ISA_VERSION
	.align		4
        /*0030*/ 	.byte	0x03, 0x5f
        /*0032*/ 	.short	0x0101


	//----- nvinfo : EIATTR_VRC_CTA_INIT_COUNT
	.align		4
        /*0034*/ 	.byte	0x02, 0x4a
	.zero		1
	.zero		1


	//----- nvinfo : EIATTR_EXIT_INSTR_OFFSETS
	.align		4
        /*0038*/ 	.byte	0x04, 0x1c
        /*003a*/ 	.short	(.L_5609 - .L_5608)


	//   ....[0]....
.L_5608:
        /*003c*/ 	.word	0x00000330


	//   ....[1]....
        /*0040*/ 	.word	0x000003c0


	//   ....[2]....
        /*0044*/ 	.word	0x00003f10


	//   ....[3]....
        /*0048*/ 	.word	0x00005270


	//----- nvinfo : EIATTR_MAX_THREADS
	.align		4
.L_5609:
        /*004c*/ 	.byte	0x04, 0x05
        /*004e*/ 	.short	(.L_5611 - .L_5610)
.L_5610:
        /*0050*/ 	.word	0x00000080
        /*0054*/ 	.word	0x00000001
        /*0058*/ 	.word	0x00000001


	//----- nvinfo : EIATTR_CRS_STACK_SIZE
	.align		4
.L_5611:
        /*005c*/ 	.byte	0x04, 0x1e
        /*005e*/ 	.short	(.L_5613 - .L_5612)
.L_5612:
        /*0060*/ 	.word	0x00000000


	//----- nvinfo : EIATTR_CBANK_PARAM_SIZE
	.align		4
.L_5613:
        /*0064*/ 	.byte	0x03, 0x19
        /*0066*/ 	.short	0x0220


	//----- nvinfo : EIATTR_PARAM_CBANK
	.align		4
        /*0068*/ 	.byte	0x04, 0x0a
        /*006a*/ 	.short	(.L_5615 - .L_5614)
	.align		4
.L_5614:
        /*006c*/ 	.word	index@(.nv.constant0._ZN2at6native18elementwise_kernelILi128ELi4EZNS0_22gpu_kernel_impl_nocastIZNS0_50_GLOBAL__N__2680c7bb_12_PowKernel_cu_7dd49032_300329pow_tensor_scalar_kernel_implIssEEvRNS_18TensorIteratorBaseET0_EUlsE0_EEvS6_RKT_EUliE_EEviT1_)
        /*0070*/ 	.short	0x0380
        /*0072*/ 	.short	0x0220


	//----- nvinfo : EIATTR_SW_WAR
	.align		4
.L_5615:
        /*0074*/ 	.byte	0x04, 0x36
        /*0076*/ 	.short	(.L_5617 - .L_5616)
.L_5616:
        /*0078*/ 	.word	0x00000008
.L_5617:


//--------------------- .nv.info._ZN2at6native27unrolled_elementwise_kernelIZNS0_50_GLOBAL__N__2680c7bb_12_PowKernel_cu_7dd49032_300329pow_tensor_scalar_kernel_implIssEEvRNS_18TensorIteratorBaseET0_EUlsE0_St5arrayIPcLm2EELi4E23TrivialOffsetCalculatorILi1EjESC_NS0_6memory15LoadWithoutCastENSD_16StoreWithoutCastEEEviT_S6_T2_T3_T4_T5_ --------------------------
	.section	.nv.info._ZN2at6native27unrolled_elementwise_kernelIZNS0_50_GLOBAL__N__2680c7bb_12_PowKernel_cu_7dd49032_300329pow_tensor_scalar_kernel_implIssEEvRNS_18TensorIteratorBaseET0_EUlsE0_St5arrayIPcLm2EELi4E23TrivialOffsetCalculatorILi1EjESC_NS0_6memory15LoadWithoutCastENSD_16StoreWithoutCastEEEviT_S6_T2_T3_T4_T5_,"",@"SHT_CUDA_INFO"
	.sectionflags	@""
	.align	4


	//----- nvinfo : EIATTR_CUDA_API_VERSION
	.align		4
        /*0000*/ 	.byte	0x04, 0x37
        /*0002*/ 	.short	(.L_5619 - .L_5618)
.L_5618:
        /*0004*/ 	.word	0x00000082


	//----- nvinfo : EIATTR_KPARAM_INFO
	.align		4
.L_5619:
        /*0008*/ 	.byte	0x04, 0x17
        /*000a*/ 	.short	(.L_5621 - .L_5620)
.L_5620:
        /*000c*/ 	.word	0x00000000
        /*0010*/ 	.short	0x0006
        /*0012*/ 	.short	0x0023
        /*0014*/ 	.byte	0x00, 0xf0, 0x05, 0x00


	//----- nvinfo : EIATTR_KPARAM_INFO
	.align		4
.L_5621:
        /*0018*/ 	.byte	0x04, 0x17
        /*001a*/ 	.short	(.L_5623 - .L_5622)
.L_5622:
        /*001c*/ 	.word	0x00000000
        /*0020*/ 	.short	0x0005
        /*0022*/ 	.short	0x0022
        /*0024*/ 	.byte	0x00, 0xf0, 0x05, 0x00


	//----- nvinfo : EIATTR_KPARAM_INFO
	.align		4
.L_5623:
        /*0028*/ 	.byte	0x04, 0x17
        /*002a*/ 	.short	(.L_5625 - .L_5624)
.L_5624:
        /*002c*/ 	.word	0x00000000
        /*0030*/ 	.short	0x0004
        /*0032*/ 	.short	0x0021
        /*0034*/ 	.byte	0x00, 0xf0, 0x05, 0x00


	//----- nvinfo : EIATTR_KPARAM_INFO
	.align		4
.L_5625:
        /*0038*/ 	.byte	0x04, 0x17
        /*003a*/ 	.short	(.L_5627 - .L_5626)
.L_5626:
        /*003c*/ 	.word	0x00000000
        /*0040*/ 	.short	0x0003
        /*0042*/ 	.short	0x0020
        /*0044*/ 	.byte	0x00, 0xf0, 0x05, 0x00


	//----- nvinfo : EIATTR_KPARAM_INFO
	.align		4
.L_5627:
        /*0048*/ 	.byte	0x04, 0x17
        /*004a*/ 	.short	(.L_5629 - .L_5628)
.L_5628:
        /*004c*/ 	.word	0x00000000
        /*0050*/ 	.short	0x0002
        /*0052*/ 	.short	0x0010
        /*0054*/ 	.byte	0x00, 0xf0, 0x41, 0x00


	//----- nvinfo : EIATTR_KPARAM_INFO
	.align		4
.L_5629:
        /*0058*/ 	.byte	0x04, 0x17
        /*005a*/ 	.short	(.L_5631 - .L_5630)
.L_5630:
        /*005c*/ 	.word	0x00000000
        /*0060*/ 	.short	0x0001
        /*0062*/ 	.short	0x0008
        /*0064*/ 	.byte	0x00, 0xf0, 0x21, 0x00


	//----- nvinfo : EIATTR_KPARAM_INFO
	.align		4
.L_5631:
        /*0068*/ 	.byte	0x04, 0x17
        /*006a*/ 	.short	(.L_5633 - .L_5632)
.L_5632:
        /*006c*/ 	.word	0x00000000
        /*0070*/ 	.short	0x0000
        /*0072*/ 	.short	0x0000
        /*0074*/ 	.byte	0x00, 0xf0, 0x11, 0x00


	//----- nvinfo : EIATTR_SPARSE_MMA_MASK
	.align		4
.L_5633:
        /*0078*/ 	.byte	0x03, 0x50
        /*007a*/ 	.short	0x0000


	//----- nvinfo : EIATTR_MAXREG_COUNT
	.align		4
        /*007c*/ 	.byte	0x03, 0x1b
        /*007e*/ 	.short	0x00ff


	//----- nvinfo : EIATTR_MERCURY_ISA_VERSION
	.align		4
        /*0080*/ 	.byte	0x03, 0x5f
        /*0082*/ 	.short	0x0101


	//----- nvinfo : EIATTR_VRC_CTA_INIT_COUNT
	.align		4
        /*0084*/ 	.byte	0x02, 0x4a
	.zero		1
	.zero		1


	//----- nvinfo : EIATTR_EXIT_INSTR_OFFSETS
	.align		4
        /*0088*/ 	.byte	0x04, 0x1c
        /*008a*/ 	.short	(.L_5635 - .L_5634)


	//   ....[0]....
.L_5634:
        /*008c*/ 	.word	0x000004b0


	//   ....[1]....
        /*0090*/ 	.word	0x00000540


	//----- nvinfo : EIATTR_MAX_THREADS
	.align		4
.L_5635:
        /*0094*/ 	.byte	0x04, 0x05
        /*0096*/ 	.short	(.L_5637 - .L_5636)
.L_5636:
        /*0098*/ 	.word	0x00000080
        /*009c*/ 	.word	0x00000001
        /*00a0*/ 	.word	0x00000001


	//----- nvinfo : EIATTR_CRS_STACK_SIZE
	.align		4
.L_5637:
        /*00a4*/ 	.byte	0x04, 0x1e
        /*00a6*/ 	.short	(.L_5639 - .L_5638)
.L_5638:
        /*00a8*/ 	.word	0x00000000


	//----- nvinfo : EIATTR_CBANK_PARAM_SIZE
	.align		4
.L_5639:
        /*00ac*/ 	.byte	0x03, 0x19
        /*00ae*/ 	.short	0x0024


	//----- nvinfo : EIATTR_PARAM_CBANK
	.align		4
        /*00b0*/ 	.byte	0x04, 0x0a
        /*00b2*/ 	.short	(.L_5641 - .L_5640)
	.align		4
.L_5640:
        /*00b4*/ 	.word	index@(.nv.constant0._ZN2at6native27unrolled_elementwise_kernelIZNS0_50_GLOBAL__N__2680c7bb_12_PowKernel_cu_7dd49032_300329pow_tensor_scalar_kernel_implIssEEvRNS_18TensorIteratorBaseET0_EUlsE0_St5arrayIPcLm2EELi4E23TrivialOffsetCalculatorILi1EjESC_NS0_6memory15LoadWithoutCastENSD_16StoreWithoutCastEEEviT_S6_T2_T3_T4_T5_)
        /*00b8*/ 	.short	0x0380
        /*00ba*/ 	.short	0x0024


	//----- nvinfo : EIATTR_SW_WAR
	.align		4
.L_5641:
        /*00bc*/ 	.byte	0x04, 0x36
        /*00be*/ 	.short	(.L_5643 - .L_5642)
.L_5642:
        /*00c0*/ 	.word	0x00000008
.L_5643:


//--------------------- .nv.info._ZN2at6native29vectorized_elementwise_kernelILi2EZNS0_50_GLOBAL__N__2680c7bb_12_PowKernel_cu_7dd49032_300329pow_tensor_scalar_kernel_implIssEEvRNS_18TensorIteratorBaseET0_EUlsE0_St5arrayIPcLm2EEEEviS6_T1_ --------------------------
	.section	.nv.info._ZN2at6native29vectorized_elementwise_kernelILi2EZNS0_50_GLOBAL__N__2680c7bb_12_PowKernel_cu_7dd49032_300329pow_tensor_scalar_kernel_implIssEEvRNS_18TensorIteratorBaseET0_EUlsE0_St5arrayIPcLm2EEEEviS6_T1_,"",@"SHT_CUDA_INFO"
	.sectionflags	@""
	.align	4


	//----- nvinfo : EIATTR_CUDA_API_VERSION
	.align		4
        /*0000*/ 	.byte	0x04, 0x37
        /*0002*/ 	.short	(.L_5645 - .L_5644)
.L_5644:
        /*0004*/ 	.word	0x00000082


	//----- nvinfo : EIATTR_KPARAM_INFO
	.align		4
.L_5645:
        /*0008*/ 	.byte	0x04, 0x17
        /*000a*/ 	.short	(.L_5647 - .L_5646)
.L_5646:
        /*000c*/ 	.word	0x00000000
        /*0010*/ 	.short	0x0002
        /*0012*/ 	.short	0x0010
        /*0014*/ 	.byte	0x00, 0xf0, 0x41, 0x00


	//----- nvinfo : EIATTR_KPARAM_INFO
	.align		4
.L_5647:
        /*0018*/ 	.byte	0x04, 0x17
        /*001a*/ 	.short	(.L_5649 - .L_5648)
.L_5648:
        /*001c*/ 	.word	0x00000000
        /*0020*/ 	.short	0x0001
        /*0022*/ 	.short	0x0008
        /*0024*/ 	.byte	0x00, 0xf0, 0x21, 0x00


	//----- nvinfo : EIATTR_KPARAM_INFO
	.align		4
.L_5649:
        /*0028*/ 	.byte	0x04, 0x17
        /*002a*/ 	.short	(.L_5651 - .L_5650)
.L_5650:
        /*002c*/ 	.word	0x00000000
        /*0030*/ 	.short	0x0000
        /*0032*/ 	.short	0x0000
        /*0034*/ 	.byte	0x00, 0xf0, 0x11, 0x00


	//----- nvinfo : EIATTR_SPARSE_MMA_MASK
	.align		4
.L_5651:
        /*0038*/ 	.byte	0x03, 0x50
        /*003a*/ 	.short	0x0000


	//----- nvinfo : EIATTR_MAXREG_COUNT
	.align		4
        /*003c*/ 	.byte	0x03, 0x1b
        /*003e*/ 	.short	0x00ff


	//----- nvinfo : EIATTR_MERCURY_ISA_VERSION
	.align		4
        /*0040*/ 	.byte	0x03, 0x5f
        /*0042*/ 	.short	0x0101


	//----- nvinfo : EIATTR_VRC_CTA_INIT_COUNT
	.align		4
        /*0044*/ 	.byte	0x02, 0x4a
	.zero		1
	.zero		1


	//----- nvinfo : EIATTR_EXIT_INSTR_OFFSETS
	.align		4
        /*0048*/ 	.byte	0x04, 0x1c
        /*004a*/ 	.short	(.L_5653 - .L_5652)


	//   ....[0]....
.L_5652:
        /*004c*/ 	.word	0x00000960


	//   ....[1]....
        /*0050*/ 	.word	0x00000a00


	//   ....[2]....
        /*0054*/ 	.word	0x00000d60


	//----- nvinfo : EIATTR_MAX_THREADS
	.align		4
.L_5653:
        /*0058*/ 	.byte	0x04, 0x05
        /*005a*/ 	.short	(.L_5655 - .L_5654)
.L_5654:
        /*005c*/ 	.word	0x00000080
        /*0060*/ 	.word	0x00000001
        /*0064*/ 	.word	0x00000001


	//----- nvinfo : EIATTR_CRS_STACK_SIZE
	.align		4
.L_5655:
        /*0068*/ 	.byte	0x04, 0x1e
        /*006a*/ 	.short	(.L_5657 - .L_5656)
.L_5656:
        /*006c*/ 	.word	0x00000000


	//----- nvinfo : EIATTR_CBANK_PARAM_SIZE
	.align		4
.L_5657:
        /*0070*/ 	.byte	0x03, 0x19
        /*0072*/ 	.short	0x0020


	//----- nvinfo : EIATTR_PARAM_CBANK
	.align		4
        /*0074*/ 	.byte	0x04, 0x0a
        /*0076*/ 	.short	(.L_5659 - .L_5658)
	.align		4
.L_5658:
        /*0078*/ 	.word	index@(.nv.constant0._ZN2at6native29vectorized_elementwise_kernelILi2EZNS0_50_GLOBAL__N__2680c7bb_12_PowKernel_cu_7dd49032_300329pow_tensor_scalar_kernel_implIssEEvRNS_18TensorIteratorBaseET0_EUlsE0_St5arrayIPcLm2EEEEviS6_T1_)
        /*007c*/ 	.short	0x0380
        /*007e*/ 	.short	0x0020


	//----- nvinfo : EIATTR_SW_WAR
	.align		4
.L_5659:
        /*0080*/ 	.byte	0x04, 0x36
        /*0082*/ 	.short	(.L_5661 - .L_5660)
.L_5660:
        /*0084*/ 	.word	0x00000008
.L_5661:


//--------------------- .nv.info._ZN2at6native29vectorized_elementwise_kernelILi4EZNS0_50_GLOBAL__N__2680c7bb_12_PowKernel_cu_7dd49032_300329pow_tensor_scalar_kernel_implIssEEvRNS_18TensorIteratorBaseET0_EUlsE0_St5arrayIPcLm2EEEEviS6_T1_ --------------------------
	.section	.nv.info._ZN2at6native29vectorized_elementwise_kernelILi4EZNS0_50_GLOBAL__N__2680c7bb_12_PowKernel_cu_7dd49032_300329pow_tensor_scalar_kernel_implIssEEvRNS_18TensorIteratorBaseET0_EUlsE0_St5arrayIPcLm2EEEEviS6_T1_,"",@"SHT_CUDA_INFO"
	.sectionflags	@""
	.align	4


	//----- nvinfo : EIATTR_CUDA_API_VERSION
	.align		4
        /*0000*/ 	.byte	0x04, 0x37
        /*0002*/ 	.short	(.L_5663 - .L_5662)
.L_5662:
        /*0004*/ 	.word	0x00000082


	//----- nvinfo : EIATTR_KPARAM_INFO
	.align		4
.L_5663:
        /*0008*/ 	.byte	0x04, 0x17
        /*000a*/ 	.short	(.L_5665 - .L_5664)
.L_5664:
        /*000c*/ 	.word	0x00000000
        /*0010*/ 	.short	0x0002
        /*0012*/ 	.short	0x0010
        /*0014*/ 	.byte	0x00, 0xf0, 0x41, 0x00


	//----- nvinfo : EIATTR_KPARAM_INFO
	.align		4
.L_5665:
        /*0018*/ 	.byte	0x04, 0x17
        /*001a*/ 	.short	(.L_5667 - .L_5666)
.L_5666:
        /*001c*/ 	.word	0x00000000
        /*0020*/ 	.short	0x0001
        /*0022*/ 	.short	0x0008
        /*0024*/ 	.byte	0x00, 0xf0, 0x21, 0x00


	//----- nvinfo : EIATTR_KPARAM_INFO
	.align		4
.L_5667:
        /*0028*/ 	.byte	0x04, 0x17
        /*002a*/ 	.short	(.L_5669 - .L_5668)
.L_5668:
        /*002c*/ 	.word	0x00000000
        /*0030*/ 	.short	0x0000
        /*0032*/ 	.short	0x0000
        /*0034*/ 	.byte	0x00, 0xf0, 0x11, 0x00


	//----- nvinfo : EIATTR_SPARSE_MMA_MASK
	.align		4
.L_5669:
        /*0038*/ 	.byte	0x03, 0x50
        /*003a*/ 	.short	0x0000


	//----- nvinfo : EIATTR_MAXREG_COUNT
	.align		4
        /*003c*/ 	.byte	0x03, 0x1b
        /*003e*/ 	.short	0x00ff


	//----- nvinfo : EIATTR_MERCURY_ISA_VERSION
	.align		4
        /*0040*/ 	.byte	0x03, 0x5f
        /*0042*/ 	.short	0x0101


	//----- nvinfo : EIATTR_VRC_CTA_INIT_COUNT
	.align		4
        /*0044*/ 	.byte	0x02, 0x4a
	.zero		1
	.zero		1


	//----- nvinfo : EIATTR_EXIT_INSTR_OFFSETS
	.align		4
        /*0048*/ 	.byte	0x04, 0x1c
        /*004a*/ 	.short	(.L_5671 - .L_5670)


	//   ....[0]....
.L_5670:
        /*004c*/ 	.word	0x00000960


	//   ....[1]....
        /*0050*/ 	.word	0x00000a00


	//   ....[2]....
        /*0054*/ 	.word	0x00000d70


	//----- nvinfo : EIATTR_MAX_THREADS
	.align		4
.L_5671:
        /*0058*/ 	.byte	0x04, 0x05
        /*005a*/ 	.short	(.L_5673 - .L_5672)
.L_5672:
        /*005c*/ 	.word	0x00000080
        /*0060*/ 	.word	0x00000001
        /*0064*/ 	.word	0x00000001


	//----- nvinfo : EIATTR_CRS_STACK_SIZE
	.align		4
.L_5673:
        /*0068*/ 	.byte	0x04, 0x1e
        /*006a*/ 	.short	(.L_5675 - .L_5674)
.L_5674:
        /*006c*/ 	.word	0x00000000


	//----- nvinfo : EIATTR_CBANK_PARAM_SIZE
	.align		4
.L_5675:
        /*0070*/ 	.byte	0x03, 0x19
        /*0072*/ 	.short	0x0020


	//----- nvinfo : EIATTR_PARAM_CBANK
	.align		4
        /*0074*/ 	.byte	0x04, 0x0a
        /*0076*/ 	.short	(.L_5677 - .L_5676)
	.align		4
.L_5676:
        /*0078*/ 	.word	index@(.nv.constant0._ZN2at6native29vectorized_elementwise_kernelILi4EZNS0_50_GLOBAL__N__2680c7bb_12_PowKernel_cu_7dd49032_300329pow_tensor_scalar_kernel_implIssEEvRNS_18TensorIteratorBaseET0_EUlsE0_St5arrayIPcLm2EEEEviS6_T1_)
        /*007c*/ 	.short	0x0380
        /*007e*/ 	.short	0x0020


	//----- nvinfo : EIATTR_SW_WAR
	.align		4
.L_5677:
        /*0080*/ 	.byte	0x04, 0x36
        /*0082*/ 	.short	(.L_5679 - .L_5678)
.L_5678:
        /*0084*/ 	.word	0x00000008
.L_5679:


//--------------------- .nv.info._ZN2at6native29vectorized_elementwise_kernelILi8EZNS0_50_GLOBAL__N__2680c7bb_12_PowKernel_cu_7dd49032_300329pow_tensor_scalar_kernel_implIssEEvRNS_18TensorIteratorBaseET0_EUlsE0_St5arrayIPcLm2EEEEviS6_T1_ --------------------------
	.section	.nv.info._ZN2at6native29vectorized_elementwise_kernelILi8EZNS0_50_GLOBAL__N__2680c7bb_12_PowKernel_cu_7dd49032_300329pow_tensor_scalar_kernel_implIssEEvRNS_18TensorIteratorBaseET0_EUlsE0_St5arrayIPcLm2EEEEviS6_T1_,"",@"SHT_CUDA_INFO"
	.sectionflags	@""
	.align	4


	//----- nvinfo : EIATTR_CUDA_API_VERSION
	.align		4
        /*0000*/ 	.byte	0x04, 0x37
        /*0002*/ 	.short	(.L_5681 - .L_5680)
.L_5680:
        /*0004*/ 	.word	0x00000082


	//----- nvinfo : EIATTR_KPARAM_INFO
	.align		4
.L_5681:
        /*0008*/ 	.byte	0x04, 0x17
        /*000a*/ 	.short	(.L_5683 - .L_5682)
.L_5682:
        /*000c*/ 	.word	0x00000000
        /*0010*/ 	.short	0x0002
        /*0012*/ 	.short	0x0010
        /*0014*/ 	.byte	0x00, 0xf0, 0x41, 0x00


	//----- nvinfo : EIATTR_KPARAM_INFO
	.align		4
.L_5683:
        /*0018*/ 	.byte	0x04, 0x17
        /*001a*/ 	.short	(.L_5685 - .L_5684)
.L_5684:
        /*001c*/ 	.word	0x00000000
        /*0020*/ 	.short	0x0001
        /*0022*/ 	.short	0x0008
        /*0024*/ 	.byte	0x00, 0xf0, 0x21, 0x00


	//----- nvinfo : EIATTR_KPARAM_INFO
	.align		4
.L_5685:
        /*0028*/ 	.byte	0x04, 0x17
        /*002a*/ 	.short	(.L_5687 - .L_5686)
.L_5686:
        /*002c*/ 	.word	0x00000000
        /*0030*/ 	.short	0x0000
        /*0032*/ 	.short	0x0000
        /*0034*/ 	.byte	0x00, 0xf0, 0x11, 0x00


	//----- nvinfo : EIATTR_SPARSE_MMA_MASK
	.align		4
.L_5687:
        /*0038*/ 	.byte	0x03, 0x50
        /*003a*/ 	.short	0x0000


	//----- nvinfo : EIATTR_MAXREG_COUNT
	.align		4
        /*003c*/ 	.byte	0x03, 0x1b
        /*003e*/ 	.short	0x00ff


	//----- nvinfo : EIATTR_MERCURY_ISA_VERSION
	.align		4
        /*0040*/ 	.byte	0x03, 0x5f
        /*0042*/ 	.short	0x0101


	//----- nvinfo : EIATTR_VRC_CTA_INIT_COUNT
	.align		4
        /*0044*/ 	.byte	0x02, 0x4a
	.zero		1
	.zero		1


	//----- nvinfo : EIATTR_EXIT_INSTR_OFFSETS
	.align		4
        /*0048*/ 	.byte	0x04, 0x1c
        /*004a*/ 	.short	(.L_5689 - .L_5688)


	//   ....[0]....
.L_5688:
        /*004c*/ 	.word	0x00000960


	//   ....[1]....
        /*0050*/ 	.word	0x00000a00


	//   ....[2]....
        /*0054*/ 	.word	0x00000d40


	//----- nvinfo : EIATTR_MAX_THREADS
	.align		4
.L_5689:
        /*0058*/ 	.byte	0x04, 0x05
        /*005a*/ 	.short	(.L_5691 - .L_5690)
.L_5690:
        /*005c*/ 	.word	0x00000080
        /*0060*/ 	.word	0x00000001
        /*0064*/ 	.word	0x00000001


	//----- nvinfo : EIATTR_CRS_STACK_SIZE
	.align		4
.L_5691:
        /*0068*/ 	.byte	0x04, 0x1e
        /*006a*/ 	.short	(.L_5693 - .L_5692)
.L_5692:
        /*006c*/ 	.word	0x00000000


	//----- nvinfo : EIATTR_CBANK_PARAM_SIZE
	.align		4
.L_5693:
        /*0070*/ 	.byte	0x03, 0x19
        /*0072*/ 	.short	0x0020


	//----- nvinfo : EIATTR_PARAM_CBANK
	.align		4
        /*0074*/ 	.byte	0x04, 0x0a
        /*0076*/ 	.short	(.L_5695 - .L_5694)
	.align		4
.L_5694:
        /*0078*/ 	.word	index@(.nv.constant0._ZN2at6native29vectorized_elementwise_kernelILi8EZNS0_50_GLOBAL__N__2680c7bb_12_PowKernel_cu_7dd49032_300329pow_tensor_scalar_kernel_implIssEEvRNS_18TensorIteratorBaseET0_EUlsE0_St5arrayIPcLm2EEEEviS6_T1_)
        /*007c*/ 	.short	0x0380
        /*007e*/ 	.short	0x0020


	//----- nvinfo : EIATTR_SW_WAR
	.align		4
.L_5695:
        /*0080*/ 	.byte	0x04, 0x36
        /*0082*/ 	.short	(.L_5697 - .L_5696)
.L_5696:
        /*0084*/ 	.word	0x00000008
.L_5697:


//--------------------- .nv.info._ZN2at6native18elementwise_kernelILi128ELi4EZNS0_15gpu_kernel_implIZNS0_50_GLOBAL__N__2680c7bb_12_PowKernel_cu_7dd49032_300329pow_tensor_scalar_kernel_implIssEEvRNS_18TensorIteratorBaseET0_EUlsE_EEvS6_RKT_EUliE_EEviT1_ --------------------------
	.section	.nv.info._ZN2at6native18elementwise_kernelILi128ELi4EZNS0_15gpu_kernel_implIZNS0_50_GLOBAL__N__2680c7bb_12_PowKernel_cu_7dd49032_300329pow_tensor_scalar_kernel_implIssEEvRNS_18TensorIteratorBaseET0_EUlsE_EEvS6_RKT_EUliE_EEviT1_,"",@"SHT_CUDA_INFO"
	.sectionflags	@""
	.align	4


	//----- nvinfo : EIATTR_CUDA_API_VERSION
	.align		4
        /*0000*/ 	.byte	0x04, 0x37
        /*0002*/ 	.short	(.L_5699 - .L_5698)
.L_5698:
        /*0004*/ 	.word	0x00000082


	//----- nvinfo : EIATTR_KPARAM_INFO
	.align		4
.L_5699:
        /*0008*/ 	.byte	0x04, 0x17
        /*000a*/ 	.short	(.L_5701 - .L_5700)
.L_5700:
        /*000c*/ 	.word	0x00000000
        /*0010*/ 	.short	0x0001
        /*0012*/ 	.short	0x0008
        /*0014*/ 	.byte	0x00, 0xf0, 0x81, 0x08


	//----- nvinfo : EIATTR_KPARAM_INFO
	.align		4
.L_5701:
        /*0018*/ 	.byte	0x04, 0x17
        /*001a*/ 	.short	(.L_5703 - .L_5702)
.L_5702:
        /*001c*/ 	.word	0x00000000
        /*0020*/ 	.short	0x0000
        /*0022*/ 	.short	0x0000
        /*0024*/ 	.byte	0x00, 0xf0, 0x11, 0x00


	//----- nvinfo : EIATTR_SPARSE_MMA_MASK
	.align		4
.L_5703:
        /*0028*/ 	.byte	0x03, 0x50
        /*002a*/ 	.short	0x0000


	//----- nvinfo : EIATTR_MAXREG_COUNT
	.align		4
        /*002c*/ 	.byte	0x03, 0x1b
        /*002e*/ 	.short	0x0080


	//----- nvinfo : EIATTR_EXTERNS
	.align		4
        /*0030*/ 	.byte	0x04, 0x0f
        /*0032*/ 	.short	(.L_5705 - .L_5704)


	//   ....[0]....
	.align		4
.L_5704:
        /*0034*/ 	.word	index@(__assertfail)


	//----- nvinfo : EIATTR_MERCURY_ISA_VERSION
	.align		4
.L_5705:
        /*0038*/ 	.byte	0x03, 0x5f
        /*003a*/ 	.short	0x0101


	//----- nvinfo : EIATTR_VRC_CTA_INIT_COUNT
	.align		4
        /*003c*/ 	.byte	0x02, 0x4a
	.zero		1
	.zero		1


	//----- nvinfo : EIATTR_SYSCALL_OFFSETS
	.align		4
        /*0040*/ 	.byte	0x04, 0x46
        /*0042*/ 	.short	(.L_5707 - .L_5706)


	//   ....[0]....
.L_5706:
        /*0044*/ 	.word	0x00002120


	//   ....[1]....
        /*0048*/ 	.word	0x00002f40


	//   ....[2]....
        /*004c*/ 	.word	0x00005200


	//   ....[3]....
        /*0050*/ 	.word	0x00005e30


	//   ....[4]....
        /*0054*/ 	.word	0x00008210


	//   ....[5]....
        /*0058*/ 	.word	0x00008e40


	//   ....[6]....
        /*005c*/ 	.word	0x0000b230


	//   ....[7]....
        /*0060*/ 	.word	0x0000be30


	//----- nvinfo : EIATTR_EXIT_INSTR_OFFSETS
	.align		4
.L_5707:
        /*0064*/ 	.byte	0x04, 0x1c
        /*0066*/ 	.short	(.L_5709 - .L_5708)


	//   ....[0]....
.L_5708:
        /*0068*/ 	.word	0x00009120


	//   ....[1]....
        /*006c*/ 	.word	0x0000b370


	//   ....[2]....
        /*0070*/ 	.word	0x0000b390


	//   ....[3]....
        /*0074*/ 	.word	0x0000b430


	//   ....[4]....
        /*0078*/ 	.word	0x0000b460


	//   ....[5]....
        /*007c*/ 	.word	0x0000b480


	//   ....[6]....
        /*0080*/ 	.word	0x0000b510


	//   ....[7]....
        /*0084*/ 	.word	0x0000b550


	//   ....[8]....
        /*0088*/ 	.word	0x0000b5f0


	//   ....[9]....
        /*008c*/ 	.word	0x0000b640


	//   ....[10]....
        /*0090*/ 	.word	0x0000b670


	//   ....[11]....
        /*0094*/ 	.word	0x0000b730


	//   ....[12]....
        /*0098*/ 	.word	0x0000b8a0


	//   ....[13]....
        /*009c*/ 	.word	0x0000ba10


	//   ....[14]....
        /*00a0*/ 	.word	0x0000bb70


	//   ....[15]....
        /*00a4*/ 	.word	0x0000bbb0


	//   ....[16]....
        /*00a8*/ 	.word	0x0000bbe0


	//   ....[17]....
        /*00ac*/ 	.word	0x0000bc90


	//   ....[18]....
        /*00b0*/ 	.word	0x0000bcd0


	//   ....[19]....
        /*00b4*/ 	.word	0x0000be40


	//   ....[20]....
        /*00b8*/ 	.word	0x0000bf50


	//   ....[21]....
        /*00bc*/ 	.word	0x0000c090


	//   ....[22]....
        /*00c0*/ 	.word	0x0000c0d0


	//----- nvinfo : EIATTR_MAX_THREADS
	.align		4
.L_5709:
        /*00c4*/ 	.byte	0x04, 0x05
        /*00c6*/ 	.short	(.L_5711 - .L_5710)
.L_5710:
        /*00c8*/ 	.word	0x00000080
        /*00cc*/ 	.word	0x00000001
        /*00d0*/ 	.word	0x00000001


	//----- nvinfo : EIATTR_CRS_STACK_SIZE
	.align		4
.L_5711:
        /*00d4*/ 	.byte	0x04, 0x1e
        /*00d6*/ 	.short	(.L_5713 - .L_5712)
.L_5712:
        /*00d8*/ 	.word	0x00000000


	//----- nvinfo : EIATTR_CBANK_PARAM_SIZE
	.align		4
.L_5713:
        /*00dc*/ 	.byte	0x03, 0x19
        /*00de*/ 	.short	0x0228


	//----- nvinfo : EIATTR_PARAM_CBANK
	.align		4
        /*00e0*/ 	.byte	0x04, 0x0a
        /*00e2*/ 	.short	(.L_5715 - .L_5714)
	.align		4
.L_5714:
        /*00e4*/ 	.word	index@(.nv.constant0._ZN2at6native18elementwise_kernelILi128ELi4EZNS0_15gpu_kernel_implIZNS0_50_GLOBAL__N__2680c7bb_12_PowKernel_cu_7dd49032_300329pow_tensor_scalar_kernel_implIssEEvRNS_18TensorIteratorBaseET0_EUlsE_EEvS6_RKT_EUliE_EEviT1_)
        /*00e8*/ 	.short	0x0380
        /*00ea*/ 	.short	0x0228


	//----- nvinfo : EIATTR_SW_WAR
	.align		4
.L_5715:
        /*00ec*/ 	.byte	0x04, 0x36
        /*00ee*/ 	.short	(.L_5717 - .L_5716)
.L_5716:
        /*00f0*/ 	.word	0x00000008
.L_5717:


//--------------------- .nv.info._ZN2at6native27unrolled_elementwise_kernelIZNS0_50_GLOBAL__N__2680c7bb_12_PowKernel_cu_7dd49032_300329pow_tensor_scalar_kernel_implIssEEvRNS_18TensorIteratorBaseET0_EUlsE_St5arrayIPcLm2EELi4E23TrivialOffsetCalculatorILi1EjESC_NS0_6memory12LoadWithCastILi1EEENSD_13StoreWithCastILi1EEEEEviT_S6_T2_T3_T4_T5_ --------------------------
	.section	.nv.info._ZN2at6native27unrolled_elementwise_kernelIZNS0_50_GLOBAL__N__2680c7bb_12_PowKernel_cu_7dd49032_300329pow_tensor_scalar_kernel_implIssEEvRNS_18TensorIteratorBaseET0_EUlsE_St5arrayIPcLm2EELi4E23TrivialOffsetCalculatorILi1EjESC_NS0_6memory12LoadWithCastILi1EEENSD_13StoreWithCastILi1EEEEEviT_S6_T2_T3_T4_T5_,"",@"SHT_CUDA_INFO"
	.sectionflags	@""
	.align	4


	//----- nvinfo : EIATTR_CUDA_API_VERSION
	.align		4
        /*0000*/ 	.byte	0x04, 0x37
        /*0002*/ 	.short	(.L_5719 - .L_5718)
.L_5718:
        /*0004*/ 	.word	0x00000082


	//----- nvinfo : EIATTR_KPARAM_INFO
	.align		4
.L_5719:
        /*0008*/ 	.byte	0x04, 0x17
        /*000a*/ 	.short	(.L_5721 - .L_5720)
.L_5720:
        /*000c*/ 	.word	0x00000000
        /*0010*/ 	.short	0x0006
        /*0012*/ 	.short	0x002c
        /*0014*/ 	.byte	0x00, 0xf0, 0x21, 0x00


	//----- nvinfo : EIATTR_KPARAM_INFO
	.align		4
.L_5721:
        /*0018*/ 	.byte	0x04, 0x17
        /*001a*/ 	.short	(.L_5723 - .L_5722)
.L_5722:
        /*001c*/ 	.word	0x00000000
        /*0020*/ 	.short	0x0005
        /*0022*/ 	.short	0x0024
        /*0024*/ 	.byte	0x00, 0xf0, 0x21, 0x00


	//----- nvinfo : EIATTR_KPARAM_INFO
	.align		4
.L_5723:
        /*0028*/ 	.byte	0x04, 0x17
        /*002a*/ 	.short	(.L_5725 - .L_5724)
.L_5724:
        /*002c*/ 	.word	0x00000000
        /*0030*/ 	.short	0x0004
        /*0032*/ 	.short	0x0021
        /*0034*/ 	.byte	0x00, 0xf0, 0x05, 0x00


	//----- nvinfo : EIATTR_KPARAM_INFO
	.align		4
.L_5725:
        /*0038*/ 	.byte	0x04, 0x17
        /*003a*/ 	.short	(.L_5727 - .L_5726)
.L_5726:
        /*003c*/ 	.word	0x00000000
        /*0040*/ 	.short	0x0003
        /*0042*/ 	.short	0x0020
        /*0044*/ 	.byte	0x00, 0xf0, 0x05, 0x00


	//----- nvinfo : EIATTR_KPARAM_INFO
	.align		4
.L_5727:
        /*0048*/ 	.byte	0x04, 0x17
        /*004a*/ 	.short	(.L_5729 - .L_5728)
.L_5728:
        /*004c*/ 	.word	0x00000000
        /*0050*/ 	.short	0x0002
        /*0052*/ 	.short	0x0010
        /*0054*/ 	.byte	0x00, 0xf0, 0x41, 0x00


	//----- nvinfo : EIATTR_KPARAM_INFO
	.align		4
.L_5729:
        /*0058*/ 	.byte	0x04, 0x17
        /*005a*/ 	.short	(.L_5731 - .L_5730)
.L_5730:
        /*005c*/ 	.word	0x00000000
        /*0060*/ 	.short	0x0001
        /*0062*/ 	.short	0x0008
        /*0064*/ 	.byte	0x00, 0xf0, 0x21, 0x00


	//----- nvinfo : EIATTR_KPARAM_INFO
	.align		4
.L_5731:
        /*0068*/ 	.byte	0x04, 0x17
        /*006a*/ 	.short	(.L_5733 - .L_5732)
.L_5732:
        /*006c*/ 	.word	0x00000000
        /*0070*/ 	.short	0x0000
        /*0072*/ 	.short	0x0000
        /*0074*/ 	.byte	0x00, 0xf0, 0x11, 0x00


	//----- nvinfo : EIATTR_SPARSE_MMA_MASK
	.align		4
.L_5733:
        /*0078*/ 	.byte	0x03, 0x50
        /*007a*/ 	.short	0x0000


	//----- nvinfo : EIATTR_MAXREG_COUNT
	.align		4
        /*007c*/ 	.byte	0x03, 0x1b
        /*007e*/ 	.short	0x00ff


	//----- nvinfo : EIATTR_EXTERNS
	.align		4
        /*0080*/ 	.byte	0x04, 0x0f
        /*0082*/ 	.short	(.L_5735 - .L_5734)


	//   ....[0]....
	.align		4
.L_5734:
        /*0084*/ 	.word	index@(__assertfail)


	//----- nvinfo : EIATTR_MERCURY_ISA_VERSION
	.align		4
.L_5735:
        /*0088*/ 	.byte	0x03, 0x5f
        /*008a*/ 	.short	0x0101


	//----- nvinfo : EIATTR_VRC_CTA_INIT_COUNT
	.align		4
        /*008c*/ 	.byte	0x02, 0x4a
	.zero		1
	.zero		1


	//----- nvinfo : EIATTR_SYSCALL_OFFSETS
	.align		4
        /*0090*/ 	.byte	0x04, 0x46
        /*0092*/ 	.short	(.L_5737 - .L_5736)


	//   ....[0]....
.L_5736:
        /*0094*/ 	.word	0x00000e30


	//   ....[1]....
        /*0098*/ 	.word	0x00001de0


	//   ....[2]....
        /*009c*/ 	.word	0x00002cd0


	//   ....[3]....
        /*00a0*/ 	.word	0x00003bc0


	//   ....[4]....
        /*00a4*/ 	.word	0x00004a50


	//   ....[5]....
        /*00a8*/ 	.word	0x00005810


	//   ....[6]....
        /*00ac*/ 	.word	0x000066f0


	//   ....[7]....
        /*00b0*/ 	.word	0x000075b0


	//----- nvinfo : EIATTR_EXIT_INSTR_OFFSETS
	.align		4
.L_5737:
        /*00b4*/ 	.byte	0x04, 0x1c
        /*00b6*/ 	.short	(.L_5739 - .L_5738)


	//   ....[0]....
.L_5738:
        /*00b8*/ 	.word	0x000069c0


	//   ....[1]....
        /*00bc*/ 	.word	0x00006af0


	//   ....[2]....
        /*00c0*/ 	.word	0x00006b10


	//   ....[3]....
        /*00c4*/ 	.word	0x00006bb0


	//   ....[4]....
        /*00c8*/ 	.word	0x00006be0


	//   ....[5]....
        /*00cc*/ 	.word	0x00006c00


	//   ....[6]....
        /*00d0*/ 	.word	0x00006c90


	//   ....[7]....
        /*00d4*/ 	.word	0x00006cd0


	//   ....[8]....
        /*00d8*/ 	.word	0x00006d70


	//   ....[9]....
        /*00dc*/ 	.word	0x00006dc0


	//   ....[10]....
        /*00e0*/ 	.word	0x00006df0


	//   ....[11]....
        /*00e4*/ 	.word	0x00006eb0


	//   ....[12]....
        /*00e8*/ 	.word	0x00007020


	//   ....[13]....
        /*00ec*/ 	.word	0x00007190


	//   ....[14]....
        /*00f0*/ 	.word	0x000072f0


	//   ....[15]....
        /*00f4*/ 	.word	0x00007330


	//   ....[16]....
        /*00f8*/ 	.word	0x00007360


	//   ....[17]....
        /*00fc*/ 	.word	0x00007410


	//   ....[18]....
        /*0100*/ 	.word	0x00007450


	//   ....[19]....
        /*0104*/ 	.word	0x000075c0


	//   ....[20]....
        /*0108*/ 	.word	0x000076d0


	//   ....[21]....
        /*010c*/ 	.word	0x00007810


	//   ....[22]....
        /*0110*/ 	.word	0x00007850


	//----- nvinfo : EIATTR_MAX_THREADS
	.align		4
.L_5739:
        /*0114*/ 	.byte	0x04, 0x05
        /*0116*/ 	.short	(.L_5741 - .L_5740)
.L_5740:
        /*0118*/ 	.word	0x00000080
        /*011c*/ 	.word	0x00000001
        /*0120*/ 	.word	0x00000001


	//----- nvinfo : EIATTR_CRS_STACK_SIZE
	.align		4
.L_5741:
        /*0124*/ 	.byte	0x04, 0x1e
        /*0126*/ 	.short	(.L_5743 - .L_5742)
.L_5742:
        /*0128*/ 	.word	0x00000000


	//----- nvinfo : EIATTR_CBANK_PARAM_SIZE
	.align		4
.L_5743:
        /*012c*/ 	.byte	0x03, 0x19
        /*012e*/ 	.short	0x0034


	//----- nvinfo : EIATTR_PARAM_CBANK
	.align		4
        /*0130*/ 	.byte	0x04, 0x0a
        /*0132*/ 	.short	(.L_5745 - .L_5744)
	.align		4
.L_5744:
        /*0134*/ 	.word	index@(.nv.constant0._ZN2at6native27unrolled_elementwise_kernelIZNS0_50_GLOBAL__N__2680c7bb_12_PowKernel_cu_7dd49032_300329pow_tensor_scalar_kernel_implIssEEvRNS_18TensorIteratorBaseET0_EUlsE_St5arrayIPcLm2EELi4E23TrivialOffsetCalculatorILi1EjESC_NS0_6memory12LoadWithCastILi1EEENSD_13StoreWithCastILi1EEEEEviT_S6_T2_T3_T4_T5_)
        /*0138*/ 	.short	0x0380
        /*013a*/ 	.short	0x0034


	//----- nvinfo : EIATTR_SW_WAR
	.align		4
.L_5745:
        /*013c*/ 	.byte	0x04, 0x36
        /*013e*/ 	.short	(.L_5747 - .L_5746)
.L_5746:
        /*0140*/ 	.word	0x00000008
.L_5747:


//--------------------- .nv.info._ZN2at6native18elementwise_kernelILi128ELi4EZNS0_22gpu_kernel_impl_nocastIZNS0_50_GLOBAL__N__2680c7bb_12_PowKernel_cu_7dd49032_300329pow_tensor_scalar_kernel_implIssEEvRNS_18TensorIteratorBaseET0_EUlsE_EEvS6_RKT_EUliE_EEviT1_ --------------------------
	.section	.nv.info._ZN2at6native18elementwise_kernelILi128ELi4EZNS0_22gpu_kernel_impl_nocastIZNS0_50_GLOBAL__N__2680c7bb_12_PowKernel_cu_7dd49032_300329pow_tensor_scalar_kernel_implIssEEvRNS_18TensorIteratorBaseET0_EUlsE_EEvS6_RKT_EUliE_EEviT1_,"",@"SHT_CUDA_INFO"
	.sectionflags	@""
	.align	4


	//----- nvinfo : EIATTR_CUDA_API_VERSION
	.align		4
        /*0000*/ 	.byte	0x04, 0x37
        /*0002*/ 	.short	(.L_5749 - .L_5748)
.L_5748:
        /*0004*/ 	.word	0x00000082


	//----- nvinfo : EIATTR_KPARAM_INFO
	.align		4
.L_5749:
        /*0008*/ 	.byte	0x04, 0x17
        /*000a*/ 	.short	(.L_5751 - .L_5750)
.L_5750:
        /*000c*/ 	.word	0x00000000
        /*0010*/ 	.short	0x0001
        /*0012*/ 	.short	0x0008
        /*0014*/ 	.byte	0x00, 0xf0, 0x61, 0x08


	//----- nvinfo : EIATTR_KPARAM_INFO
	.align		4
.L_5751:
        /*0018*/ 	.byte	0x04, 0x17
        /*001a*/ 	.short	(.L_5753 - .L_5752)
.L_5752:
        /*001c*/ 	.word	0x00000000
        /*0020*/ 	.short	0x0000
        /*0022*/ 	.short	0x0000
        /*0024*/ 	.byte	0x00, 0xf0, 0x11, 0x00


	//----- nvinfo : EIATTR_SPARSE_MMA_MASK
	.align		4
.L_5753:
        /*0028*/ 	.byte	0x03, 0x50
        /*002a*/ 	.short	0x0000


	//----- nvinfo : EIATTR_MAXREG_COUNT
	.align		4
        /*002c*/ 	.byte	0x03, 0x1b
        /*002e*/ 	.short	0x0080


	//----- nvinfo : EIATTR_MERCURY_ISA_VERSION
	.align		4
        /*0030*/ 	.byte	0x03, 0x5f
        /*0032*/ 	.short	0x0101


	//----- nvinfo : EIATTR_VRC_CTA_INIT_COUNT
	.align		4
        /*0034*/ 	.byte	0x02, 0x4a
	.zero		1
	.zero		1


	//----- nvinfo : EIATTR_EXIT_INSTR_OFFSETS
	.align		4
        /*0038*/ 	.byte	0x04, 0x1c
        /*003a*/ 	.short	(.L_5755 - .L_5754)


	//   ....[0]....
.L_5754:
        /*003c*/ 	.word	0x000002d0


	//   ....[1]....
        /*0040*/ 	.word	0x00000340


	//   ....[2]....
        /*0044*/ 	.word	0x00003e30


	//   ....[3]....
        /*0048*/ 	.word	0x00005170


	//----- nvinfo : EIATTR_MAX_THREADS
	.align		4
.L_5755:
        /*004c*/ 	.byte	0x04, 0x05
        /*004e*/ 	.short	(.L_5757 - .L_5756)
.L_5756:
        /*0050*/ 	.word	0x00000080
        /*0054*/ 	.word	0x00000001
        /*0058*/ 	.word	0x00000001


	//----- nvinfo : EIATTR_CRS_STACK_SIZE
	.align		4
.L_5757:
        /*005c*/ 	.byte	0x04, 0x1e
        /*005e*/ 	.short	(.L_5759 - .L_5758)
.L_5758:
        /*0060*/ 	.word	0x00000000


	//----- nvinfo : EIATTR_CBANK_PARAM_SIZE
	.align		4
.L_5759:
        /*0064*/ 	.byte	0x03, 0x19
        /*0066*/ 	.short	0x0220


	//----- nvinfo : EIATTR_PARAM_CBANK
	.align		4
        /*0068*/ 	.byte	0x04, 0x0a
        /*006a*/ 	.short	(.L_5761 - .L_5760)
	.align		4
.L_5760:
        /*006c*/ 	.word	index@(.nv.constant0._ZN2at6native18elementwise_kernelILi128ELi4EZNS0_22gpu_kernel_impl_nocastIZNS0_50_GLOBAL__N__2680c7bb_12_PowKernel_cu_7dd49032_300329pow_tensor_scalar_kernel_implIssEEvRNS_18TensorIteratorBaseET0_EUlsE_EEvS6_RKT_EUliE_EEviT1_)
        /*0070*/ 	.short	0x0380
        /*0072*/ 	.short	0x0220


	//----- nvinfo : EIATTR_SW_WAR
	.align		4
.L_5761:
        /*0074*/ 	.byte	0x04, 0x36
        /*0076*/ 	.short	(.L_5763 - .L_5762)
.L_5762:
        /*0078*/ 	.word	0x00000008
.L_5763:


//--------------------- .nv.info._ZN2at6native27unrolled_elementwise_kernelIZNS0_50_GLOBAL__N__2680c7bb_12_PowKernel_cu_7dd49032_300329pow_tensor_scalar_kernel_implIssEEvRNS_18TensorIteratorBaseET0_EUlsE_St5arrayIPcLm2EELi4E23TrivialOffsetCalculatorILi1EjESC_NS0_6memory15LoadWithoutCastENSD_16StoreWithoutCastEEEviT_S6_T2_T3_T4_T5_ --------------------------
	.section	.nv.info._ZN2at6native27unrolled_elementwise_kernelIZNS0_50_GLOBAL__N__2680c7bb_12_PowKernel_cu_7dd49032_300329pow_tensor_scalar_kernel_implIssEEvRNS_18TensorIteratorBaseET0_EUlsE_St5arrayIPcLm2EELi4E23TrivialOffsetCalculatorILi1EjESC_NS0_6memory15LoadWithoutCastENSD_16StoreWithoutCastEEEviT_S6_T2_T3_T4_T5_,"",@"SHT_CUDA_INFO"
	.sectionflags	@""
	.align	4


	//----- nvinfo : EIATTR_CUDA_API_VERSION
	.align		4
        /*0000*/ 	.byte	0x04, 0x37
        /*0002*/ 	.short	(.L_5765 - .L_5764)
.L_5764:
        /*0004*/ 	.word	0x00000082


	//----- nvinfo : EIATTR_KPARAM_INFO
	.align		4
.L_5765:
        /*0008*/ 	.byte	0x04, 0x17
        /*000a*/ 	.short	(.L_5767 - .L_5766)
.L_5766:
        /*000c*/ 	.word	0x00000000
        /*0010*/ 	.short	0x0006
        /*0012*/ 	.short	0x0023
        /*0014*/ 	.byte	0x00, 0xf0, 0x05, 0x00


	//----- nvinfo : EIATTR_KPARAM_INFO
	.align		4
.L_5767:
        /*0018*/ 	.byte	0x04, 0x17
        /*001a*/ 	.short	(.L_5769 - .L_5768)
.L_5768:
        /*001c*/ 	.word	0x00000000
        /*0020*/ 	.short	0x0005
        /*0022*/ 	.short	0x0022
        /*0024*/ 	.byte	0x00, 0xf0, 0x05, 0x00


	//----- nvinfo : EIATTR_KPARAM_INFO
	.align		4
.L_5769:
        /*0028*/ 	.byte	0x04, 0x17
        /*002a*/ 	.short	(.L_5771 - .L_5770)
.L_5770:
        /*002c*/ 	.word	0x00000000
        /*0030*/ 	.short	0x0004
        /*0032*/ 	.short	0x0021
        /*0034*/ 	.byte	0x00, 0xf0, 0x05, 0x00


	//----- nvinfo : EIATTR_KPARAM_INFO
	.align		4
.L_5771:
        /*0038*/ 	.byte	0x04, 0x17
        /*003a*/ 	.short	(.L_5773 - .L_5772)
.L_5772:
        /*003c*/ 	.word	0x00000000
        /*0040*/ 	.short	0x0003
        /*0042*/ 	.short	0x0020
        /*0044*/ 	.byte	0x00, 0xf0, 0x05, 0x00


	//----- nvinfo : EIATTR_KPARAM_INFO
	.align		4
.L_5773:
        /*0048*/ 	.byte	0x04, 0x17
        /*004a*/ 	.short	(.L_5775 - .L_5774)
.L_5774:
        /*004c*/ 	.word	0x00000000
        /*0050*/ 	.short	0x0002
        /*0052*/ 	.short	0x0010
        /*0054*/ 	.byte	0x00, 0xf0, 0x41, 0x00


	//----- nvinfo : EIATTR_KPARAM_INFO
	.align		4
.L_5775:
        /*0058*/ 	.byte	0x04, 0x17
        /*005a*/ 	.short	(.L_5777 - .L_5776)
.L_5776:
        /*005c*/ 	.word	0x00000000
        /*0060*/ 	.short	0x0001
        /*0062*/ 	.short	0x0008
        /*0064*/ 	.byte	0x00, 0xf0, 0x21, 0x00


	//----- nvinfo : EIATTR_KPARAM_INFO
	.align		4
.L_5777:
        /*0068*/ 	.byte	0x04, 0x17
        /*006a*/ 	.short	(.L_5779 - .L_5778)
.L_5778:
        /*006c*/ 	.word	0x00000000
        /*0070*/ 	.short	0x0000
        /*0072*/ 	.short	0x0000
        /*0074*/ 	.byte	0x00, 0xf0, 0x11, 0x00


	//----- nvinfo : EIATTR_SPARSE_MMA_MASK
	.align		4
.L_5779:
        /*0078*/ 	.byte	0x03, 0x50
        /*007a*/ 	.short	0x0000


	//----- nvinfo : EIATTR_MAXREG_COUNT
	.align		4
        /*007c*/ 	.byte	0x03, 0x1b
        /*007e*/ 	.short	0x00ff


	//----- nvinfo : EIATTR_MERCURY_ISA_VERSION
	.align		4
        /*0080*/ 	.byte	0x03, 0x5f
        /*0082*/ 	.short	0x0101


	//----- nvinfo : EIATTR_VRC_CTA_INIT_COUNT
	.align		4
        /*0084*/ 	.byte	0x02, 0x4a
	.zero		1
	.zero		1


	//----- nvinfo : EIATTR_EXIT_INSTR_OFFSETS
	.align		4
        /*0088*/ 	.byte	0x04, 0x1c
        /*008a*/ 	.short	(.L_5781 - .L_5780)


	//   ....[0]....
.L_5780:
        /*008c*/ 	.word	0x00000430


	//   ....[1]....
        /*0090*/ 	.word	0x000004a0


	//----- nvinfo : EIATTR_MAX_THREADS
	.align		4
.L_5781:
        /*0094*/ 	.byte	0x04, 0x05
        /*0096*/ 	.short	(.L_5783 - .L_5782)
.L_5782:
        /*0098*/ 	.word	0x00000080
        /*009c*/ 	.word	0x00000001
        /*00a0*/ 	.word	0x00000001


	//----- nvinfo : EIATTR_CRS_STACK_SIZE
	.align		4
.L_5783:
        /*00a4*/ 	.byte	0x04, 0x1e
        /*00a6*/ 	.short	(.L_5785 - .L_5784)
.L_5784:
        /*00a8*/ 	.word	0x00000000


	//----- nvinfo : EIATTR_CBANK_PARAM_SIZE
	.align		4
.L_5785:
        /*00ac*/ 	.byte	0x03, 0x19
        /*00ae*/ 	.short	0x0024


	//----- nvinfo : EIATTR_PARAM_CBANK
	.align		4
        /*00b0*/ 	.byte	0x04, 0x0a
        /*00b2*/ 	.short	(.L_5787 - .L_5786)
	.align		4
.L_5786:
        /*00b4*/ 	.word	index@(.nv.constant0._ZN2at6native27unrolled_elementwise_kernelIZNS0_50_GLOBAL__N__2680c7bb_12_PowKernel_cu_7dd49032_300329pow_tensor_scalar_kernel_implIssEEvRNS_18TensorIteratorBaseET0_EUlsE_St5arrayIPcLm2EELi4E23TrivialOffsetCalculatorILi1EjESC_NS0_6memory15LoadWithoutCastENSD_16StoreWithoutCastEEEviT_S6_T2_T3_T4_T5_)
        /*00b8*/ 	.short	0x0380
        /*00ba*/ 	.short	0x0024


	//----- nvinfo : EIATTR_SW_WAR
	.align		4
.L_5787:
        /*00bc*/ 	.byte	0x04, 0x36
        /*00be*/ 	.short	(.L_5789 - .L_5788)
.L_5788:
        /*00c0*/ 	.word	0x00000008
.L_5789:


//--------------------- .nv.info._ZN2at6native29vectorized_elementwise_kernelILi2EZNS0_50_GLOBAL__N__2680c7bb_12_PowKernel_cu_7dd49032_300329pow_tensor_scalar_kernel_implIssEEvRNS_18TensorIteratorBaseET0_EUlsE_St5arrayIPcLm2EEEEviS6_T1_ --------------------------
	.section	.nv.info._ZN2at6native29vectorized_elementwise_kernelILi2EZNS0_50_GLOBAL__N__2680c7bb_12_PowKernel_cu_7dd49032_300329pow_tensor_scalar_kernel_implIssEEvRNS_18TensorIteratorBaseET0_EUlsE_St5arrayIPcLm2EEEEviS6_T1_,"",@"SHT_CUDA_INFO"
	.sectionflags	@""
	.align	4


	//----- nvinfo : EIATTR_CUDA_API_VERSION
	.align		4
        /*0000*/ 	.byte	0x04, 0x37
        /*0002*/ 	.short	(.L_5791 - .L_5790)
.L_5790:
        /*0004*/ 	.word	0x00000082


	//----- nvinfo : EIATTR_KPARAM_INFO
	.align		4
.L_5791:
        /*0008*/ 	.byte	0x04, 0x17
        /*000a*/ 	.short	(.L_5793 - .L_5792)
.L_5792:
        /*000c*/ 	.word	0x00000000
        /*0010*/ 	.short	0x0002
        /*0012*/ 	.short	0x0010
        /*0014*/ 	.byte	0x00, 0xf0, 0x41, 0x00


	//----- nvinfo : EIATTR_KPARAM_INFO
	.align		4
.L_5793:
        /*0018*/ 	.byte	0x04, 0x17
        /*001a*/ 	.short	(.L_5795 - .L_5794)
.L_5794:
        /*001c*/ 	.word	0x00000000
        /*0020*/ 	.short	0x0001
        /*0022*/ 	.short	0x0008
        /*0024*/ 	.byte	0x00, 0xf0, 0x21, 0x00


	//----- nvinfo : EIATTR_KPARAM_INFO
	.align		4
.L_5795:
        /*0028*/ 	.byte	0x04, 0x17
        /*002a*/ 	.short	(.L_5797 - .L_5796)
.L_5796:
        /*002c*/ 	.word	0x00000000
        /*0030*/ 	.short	0x0000
        /*0032*/ 	.short	0x0000
        /*0034*/ 	.byte	0x00, 0xf0, 0x11, 0x00


	//----- nvinfo : EIATTR_SPARSE_MMA_MASK
	.align		4
.L_5797:
        /*0038*/ 	.byte	0x03, 0x50
        /*003a*/ 	.short	0x0000


	//----- nvinfo : EIATTR_MAXREG_COUNT
	.align		4
        /*003c*/ 	.byte	0x03, 0x1b
        /*003e*/ 	.short	0x00ff


	//----- nvinfo : EIATTR_MERCURY_ISA_VERSION
	.align		4
        /*0040*/ 	.byte	0x03, 0x5f
        /*0042*/ 	.short	0x0101


	//----- nvinfo : EIATTR_VRC_CTA_INIT_COUNT
	.align		4
        /*0044*/ 	.byte	0x02, 0x4a
	.zero		1
	.zero		1


	//----- nvinfo : EIATTR_EXIT_INSTR_OFFSETS
	.align		4
        /*0048*/ 	.byte	0x04, 0x1c
        /*004a*/ 	.short	(.L_5799 - .L_5798)


	//   ....[0]....
.L_5798:
        /*004c*/ 	.word	0x00000860


	//   ....[1]....
        /*0050*/ 	.word	0x000008d0


	//   ....[2]....
        /*0054*/ 	.word	0x00000b80


	//----- nvinfo : EIATTR_MAX_THREADS
	.align		4
.L_5799:
        /*0058*/ 	.byte	0x04, 0x05
        /*005a*/ 	.short	(.L_5801 - .L_5800)
.L_5800:
        /*005c*/ 	.word	0x00000080
        /*0060*/ 	.word	0x00000001
        /*0064*/ 	.word	0x00000001


	//----- nvinfo : EIATTR_CRS_STACK_SIZE
	.align		4
.L_5801:
        /*0068*/ 	.byte	0x04, 0x1e
        /*006a*/ 	.short	(.L_5803 - .L_5802)
.L_5802:
        /*006c*/ 	.word	0x00000000


	//----- nvinfo : EIATTR_CBANK_PARAM_SIZE
	.align		4
.L_5803:
        /*0070*/ 	.byte	0x03, 0x19
        /*0072*/ 	.short	0x0020


	//----- nvinfo : EIATTR_PARAM_CBANK
	.align		4
        /*0074*/ 	.byte	0x04, 0x0a
        /*0076*/ 	.short	(.L_5805 - .L_5804)
	.align		4
.L_5804:
        /*0078*/ 	.word	index@(.nv.constant0._ZN2at6native29vectorized_elementwise_kernelILi2EZNS0_50_GLOBAL__N__2680c7bb_12_PowKernel_cu_7dd49032_300329pow_tensor_scalar_kernel_implIssEEvRNS_18TensorIteratorBaseET0_EUlsE_St5arrayIPcLm2EEEEviS6_T1_)
        /*007c*/ 	.short	0x0380
        /*007e*/ 	.short	0x0020


	//----- nvinfo : EIATTR_SW_WAR
	.align		4
.L_5805:
        /*0080*/ 	.byte	0x04, 0x36
        /*0082*/ 	.short	(.L_5807 - .L_5806)
.L_5806:
        /*0084*/ 	.word	0x00000008
.L_5807:


//--------------------- .nv.info._ZN2at6native29vectorized_elementwise_kernelILi4EZNS0_50_GLOBAL__N__2680c7bb_12_PowKernel_cu_7dd49032_300329pow_tensor_scalar_kernel_implIssEEvRNS_18TensorIteratorBaseET0_EUlsE_St5arrayIPcLm2EEEEviS6_T1_ --------------------------
	.section	.nv.info._ZN2at6native29vectorized_elementwise_kernelILi4EZNS0_50_GLOBAL__N__2680c7bb_12_PowKernel_cu_7dd49032_300329pow_tensor_scalar_kernel_implIssEEvRNS_18TensorIteratorBaseET0_EUlsE_St5arrayIPcLm2EEEEviS6_T1_,"",@"SHT_CUDA_INFO"
	.sectionflags	@""
	.align	4


	//----- nvinfo : EIATTR_CUDA_API_VERSION
	.align		4
        /*0000*/ 	.byte	0x04, 0x37
        /*0002*/ 	.short	(.L_5809 - .L_5808)
.L_5808:
        /*0004*/ 	.word	0x00000082


	//----- nvinfo : EIATTR_KPARAM_INFO
	.align		4
.L_5809:
        /*0008*/ 	.byte	0x04, 0x17
        /*000a*/ 	.short	(.L_5811 - .L_5810)
.L_5810:
        /*000c*/ 	.word	0x00000000
        /*0010*/ 	.short	0x0002
        /*0012*/ 	.short	0x0010
        /*0014*/ 	.byte	0x00, 0xf0, 0x41, 0x00


	//----- nvinfo : EIATTR_KPARAM_INFO
	.align		4
.L_5811:
        /*0018*/ 	.byte	0x04, 0x17
        /*001a*/ 	.short	(.L_5813 - .L_5812)
.L_5812:
        /*001c*/ 	.word	0x00000000
        /*0020*/ 	.short	0x0001
        /*0022*/ 	.short	0x0008
        /*0024*/ 	.byte	0x00, 0xf0, 0x21, 0x00


	//----- nvinfo : EIATTR_KPARAM_INFO
	.align		4
.L_5813:
        /*0028*/ 	.byte	0x04, 0x17
        /*002a*/ 	.short	(.L_5815 - .L_5814)
.L_5814:
        /*002c*/ 	.word	0x00000000
        /*0030*/ 	.short	0x0000
        /*0032*/ 	.short	0x0000
        /*0034*/ 	.byte	0x00, 0xf0, 0x11, 0x00


	//----- nvinfo : EIATTR_SPARSE_MMA_MASK
	.align		4
.L_5815:
        /*0038*/ 	.byte	0x03, 0x50
        /*003a*/ 	.short	0x0000


	//----- nvinfo : EIATTR_MAXREG_COUNT
	.align		4
        /*003c*/ 	.byte	0x03, 0x1b
        /*003e*/ 	.short	0x00ff


	//----- nvinfo : EIATTR_MERCURY_ISA_VERSION
	.align		4
        /*0040*/ 	.byte	0x03, 0x5f
        /*0042*/ 	.short	0x0101


	//----- nvinfo : EIATTR_VRC_CTA_INIT_COUNT
	.align		4
        /*0044*/ 	.byte	0x02, 0x4a
	.zero		1
	.zero		1


	//----- nvinfo : EIATTR_EXIT_INSTR_OFFSETS
	.align		4
        /*0048*/ 	.byte	0x04, 0x1c
        /*004a*/ 	.short	(.L_5817 - .L_5816)


	//   ....[0]....
.L_5816:
        /*004c*/ 	.word	0x00000860


	//   ....[1]....
        /*0050*/ 	.word	0x000008d0


	//   ....[2]....
        /*0054*/ 	.word	0x00000b20


	//----- nvinfo : EIATTR_MAX_THREADS
	.align		4
.L_5817:
        /*0058*/ 	.byte	0x04, 0x05
        /*005a*/ 	.short	(.L_5819 - .L_5818)
.L_5818:
        /*005c*/ 	.word	0x00000080
        /*0060*/ 	.word	0x00000001
        /*0064*/ 	.word	0x00000001


	//----- nvinfo : EIATTR_CRS_STACK_SIZE
	.align		4
.L_5819:
        /*0068*/ 	.byte	0x04, 0x1e
        /*006a*/ 	.short	(.L_5821 - .L_5820)
.L_5820:
        /*006c*/ 	.word	0x00000000


	//----- nvinfo : EIATTR_CBANK_PARAM_SIZE
	.align		4
.L_5821:
        /*0070*/ 	.byte	0x03, 0x19
        /*0072*/ 	.short	0x0020


	//----- nvinfo : EIATTR_PARAM_CBANK
	.align		4
        /*0074*/ 	.byte	0x04, 0x0a
        /*0076*/ 	.short	(.L_5823 - .L_5822)
	.align		4
.L_5822:
        /*0078*/ 	.word	index@(.nv.constant0._ZN2at6native29vectorized_elementwise_kernelILi4EZNS0_50_GLOBAL__N__2680c7bb_12_PowKernel_cu_7dd49032_300329pow_tensor_scalar_kernel_implIssEEvRNS_18TensorIteratorBaseET0_EUlsE_St5arrayIPcLm2EEEEviS6_T1_)
        /*007c*/ 	.short	0x0380
        /*007e*/ 	.short	0x0020


	//----- nvinfo : EIATTR_SW_WAR
	.align		4
.L_5823:
        /*0080*/ 	.byte	0x04, 0x36
        /*0082*/ 	.short	(.L_5825 - .L_5824)
.L_5824:
        /*0084*/ 	.word	0x00000008
.L_5825:


//--------------------- .nv.info._ZN2at6native29vectorized_elementwise_kernelILi8EZNS0_50_GLOBAL__N__2680c7bb_12_PowKernel_cu_7dd49032_300329pow_tensor_scalar_kernel_implIssEEvRNS_18TensorIteratorBaseET0_EUlsE_St5arrayIPcLm2EEEEviS6_T1_ --------------------------
	.section	.nv.info._ZN2at6native29vectorized_elementwise_kernelILi8EZNS0_50_GLOBAL__N__2680c7bb_12_PowKernel_cu_7dd49032_300329pow_tensor_scalar_kernel_implIssEEvRNS_18TensorIteratorBaseET0_EUlsE_St5arrayIPcLm2EEEEviS6_T1_,"",@"SHT_CUDA_INFO"
	.sectionflags	@""
	.align	4


	//----- nvinfo : EIATTR_CUDA_API_VERSION
	.align		4
        /*0000*/ 	.byte	0x04, 0x37
        /*0002*/ 	.short	(.L_5827 - .L_5826)
.L_5826:
        /*0004*/ 	.word	0x00000082


	//----- nvinfo : EIATTR_KPARAM_INFO
	.align		4
.L_5827:
        /*0008*/ 	.byte	0x04, 0x17
        /*000a*/ 	.short	(.L_5829 - .L_5828)
.L_5828:
        /*000c*/ 	.word	0x00000000
        /*0010*/ 	.short	0x0002
        /*0012*/ 	.short	0x0010
        /*0014*/ 	.byte	0x00, 0xf0, 0x41, 0x00


	//----- nvinfo : EIATTR_KPARAM_INFO
	.align		4
.L_5829:
        /*0018*/ 	.byte	0x04, 0x17
        /*001a*/ 	.short	(.L_5831 - .L_5830)
.L_5830:
        /*001c*/ 	.word	0x00000000
        /*0020*/ 	.short	0x0001
        /*0022*/ 	.short	0x0008
        /*0024*/ 	.byte	0x00, 0xf0, 0x21, 0x00


	//----- nvinfo : EIATTR_KPARAM_INFO
	.align		4
.L_5831:
        /*0028*/ 	.byte	0x04, 0x17
        /*002a*/ 	.short	(.L_5833 - .L_5832)
.L_5832:
        /*002c*/ 	.word	0x00000000
        /*0030*/ 	.short	0x0000
        /*0032*/ 	.short	0x0000
        /*0034*/ 	.byte	0x00, 0xf0, 0x11, 0x00


	//----- nvinfo : EIATTR_SPARSE_MMA_MASK
	.align		4
.L_5833:
        /*0038*/ 	.byte	0x03, 0x50
        /*003a*/ 	.short	0x0000


	//----- nvinfo : EIATTR_MAXREG_COUNT
	.align		4
        /*003c*/ 	.byte	0x03, 0x1b
        /*003e*/ 	.short	0x00ff


	//----- nvinfo : EIATTR_MERCURY_ISA_VERSION
	.align		4
        /*0040*/ 	.byte	0x03, 0x5f
        /*0042*/ 	.short	0x0101


	//----- nvinfo : EIATTR_VRC_CTA_INIT_COUNT
	.align		4
        /*0044*/ 	.byte	0x02, 0x4a
	.zero		1
	.zero		1


	//----- nvinfo : EIATTR_EXIT_INSTR_OFFSETS
	.align		4
        /*0048*/ 	.byte	0x04, 0x1c
        /*004a*/ 	.short	(.L_5835 - .L_5834)


	//   ....[0]....
.L_5834:
        /*004c*/ 	.word	0x00000860


	//   ....[1]....
        /*0050*/ 	.word	0x000008d0


	//   ....[2]....
        /*0054*/ 	.word	0x00000ac0


	//----- nvinfo : EIATTR_MAX_THREADS
	.align		4
.L_5835:
        /*0058*/ 	.byte	0x04, 0x05
        /*005a*/ 	.short	(.L_5837 - .L_5836)
.L_5836:
        /*005c*/ 	.word	0x00000080
        /*0060*/ 	.word	0x00000001
        /*0064*/ 	.word	0x00000001


	//----- nvinfo : EIATTR_CRS_STACK_SIZE
	.align		4
.L_5837:
        /*0068*/ 	.byte	0x04, 0x1e
        /*006a*/ 	.short	(.L_5839 - .L_5838)
.L_5838:
        /*006c*/ 	.word	0x00000000


	//----- nvinfo : EIATTR_CBANK_PARAM_SIZE
	.align		4
.L_5839:
        /*0070*/ 	.byte	0x03, 0x19
        /*0072*/ 	.short	0x0020


	//----- nvinfo : EIATTR_PARAM_CBANK
	.align		4
        /*0074*/ 	.byte	0x04, 0x0a
        /*0076*/ 	.short	(.L_5841 - .L_5840)
	.align		4
.L_5840:
        /*0078*/ 	.word	index@(.nv.constant0._ZN2at6native29vectorized_elementwise_kernelILi8EZNS0_50_GLOBAL__N__2680c7bb_12_PowKernel_cu_7dd49032_300329pow_tensor_scalar_kernel_implIssEEvRNS_18TensorIteratorBaseET0_EUlsE_St5arrayIPcLm2EEEEviS6_T1_)
        /*007c*/ 	.short	0x0380
        /*007e*/ 	.short	0x0020


	//----- nvinfo : EIATTR_SW_WAR
	.align		4
.L_5841:
        /*0080*/ 	.byte	0x04, 0x36
        /*0082*/ 	.short	(.L_5843 - .L_5842)
.L_5842:
        /*0084*/ 	.word	0x00000008
.L_5843:


//--------------------- .nv.info._ZN2at6native18elementwise_kernelILi128ELi4EZNS0_15gpu_kernel_implIZNS0_50_GLOBAL__N__2680c7bb_12_PowKernel_cu_7dd49032_300329pow_tensor_scalar_kernel_implIllEEvRNS_18TensorIteratorBaseET0_EUllE2_EEvS6_RKT_EUliE_EEviT1_ --------------------------
	.section	.nv.info._ZN2at6native18elementwise_kernelILi128ELi4EZNS0_15gpu_kernel_implIZNS0_50_GLOBAL__N__2680c7bb_12_PowKernel_cu_7dd49032_300329pow_tensor_scalar_kernel_implIllEEvRNS_18TensorIteratorBaseET0_EUllE2_EEvS6_RKT_EUliE_EEviT1_,"",@"SHT_CUDA_INFO"
	.sectionflags	@""
	.align	4


	//----- nvinfo : EIATTR_CUDA_API_VERSION
	.align		4
        /*0000*/ 	.byte	0x04, 0x37
        /*0002*/ 	.short	(.L_5845 - .L_5844)
.L_5844:
        /*0004*/ 	.word	0x00000082


	//----- nvinfo : EIATTR_KPARAM_INFO
	.align		4
.L_5845:
        /*0008*/ 	.byte	0x04, 0x17
        /*000a*/ 	.short	(.L_5847 - .L_5846)
.L_5846:
        /*000c*/ 	.word	0x00000000
        /*0010*/ 	.short	0x0001
        /*0012*/ 	.short	0x0008
        /*0014*/ 	.byte	0x00, 0xf0, 0xa1, 0x08


	//----- nvinfo : EIATTR_KPARAM_INFO
	.align		4
.L_5847:
        /*0018*/ 	.byte	0x04, 0x17
        /*001a*/ 	.short	(.L_5849 - .L_5848)
.L_5848:
        /*001c*/ 	.word	0x00000000
        /*0020*/ 	.short	0x0000
        /*0022*/ 	.short	0x0000
        /*0024*/ 	.byte	0x00, 0xf0, 0x11, 0x00


	//----- nvinfo : EIATTR_SPARSE_MMA_MASK
	.align		4
.L_5849:
        /*0028*/ 	.byte	0x03, 0x50
        /*002a*/ 	.short	0x0000


	//----- nvinfo : EIATTR_MAXREG_COUNT
	.align		4
        /*002c*/ 	.byte	0x03, 0x1b
        /*002e*/ 	.short	0x0080


	//----- nvinfo : EIATTR_EXTERNS
	.align		4
        /*0030*/ 	.byte	0x04, 0x0f
        /*0032*/ 	.short	(.L_5851 - .L_5850)


	//   ....[0]....
	.align		4
.L_5850:
        /*0034*/ 	.word	index@(__assertfail)


	//----- nvinfo : EIATTR_MERCURY_ISA_VERSION
	.align		4
.L_5851:
        /*0038*/ 	.byte	0x03, 0x5f
        /*003a*/ 	.short	0x0101


	//----- nvinfo : EIATTR_VRC_CTA_INIT_COUNT
	.align		4
        /*003c*/ 	.byte	0x02, 0x4a
	.zero		1
	.zero		1


	//----- nvinfo : EIATTR_SYSCALL_OFFSETS
	.align		4
        /*0040*/ 	.byte	0x04, 0x46
        /*0042*/ 	.short	(.L_5853 - .L_5852)


	//   ....[0]....
.L_5852:
        /*0044*/ 	.word	0x00002180


	//   ....[1]....
        /*0048*/ 	.word	0x000032a0


	//   ....[2]....
        /*004c*/ 	.word	0x00005520


	//   ....[3]....
        /*0050*/ 	.word	0x000064d0


	//   ....[4]....
        /*0054*/ 	.word	0x00008890


	//   ....[5]....
        /*0058*/ 	.word	0x00009840


	//   ....[6]....
        /*005c*/ 	.word	0x0000bc10


	//   ....[7]....
        /*0060*/ 	.word	0x0000cbb0


	//----- nvinfo : EIATTR_EXIT_INSTR_OFFSETS
	.align		4
.L_5853:
        /*0064*/ 	.byte	0x04, 0x1c
        /*0066*/ 	.short	(.L_5855 - .L_5854)


	//   ....[0]....
.L_5854:
        /*0068*/ 	.word	0x00009b20


	//   ....[1]....
        /*006c*/ 	.word	0x0000c140


	//   ....[2]....
        /*0070*/ 	.word	0x0000c160


	//   ....[3]....
        /*0074*/ 	.word	0x0000c1e0


	//   ....[4]....
        /*0078*/ 	.word	0x0000c200


	//   ....[5]....
        /*007c*/ 	.word	0x0000c220


	//   ....[6]....
        /*0080*/ 	.word	0x0000c2b0


	//   ....[7]....
        /*0084*/ 	.word	0x0000c2f0


	//   ....[8]....
        /*0088*/ 	.word	0x0000c390


	//   ....[9]....
        /*008c*/ 	.word	0x0000c3e0


	//   ....[10]....
        /*0090*/ 	.word	0x0000c410


	//   ....[11]....
        /*0094*/ 	.word	0x0000c4d0


	//   ....[12]....
        /*0098*/ 	.word	0x0000c640


	//   ....[13]....
        /*009c*/ 	.word	0x0000c7b0


	//   ....[14]....
        /*00a0*/ 	.word	0x0000c920


	//   ....[15]....
        /*00a4*/ 	.word	0x0000c940


	//   ....[16]....
        /*00a8*/ 	.word	0x0000c960


	//   ....[17]....
        /*00ac*/ 	.word	0x0000ca10


	//   ....[18]....
        /*00b0*/ 	.word	0x0000ca50


	//   ....[19]....
        /*00b4*/ 	.word	0x0000cbc0


	//   ....[20]....
        /*00b8*/ 	.word	0x0000ccd0


	//   ....[21]....
        /*00bc*/ 	.word	0x0000ce10


	//   ....[22]....
        /*00c0*/ 	.word	0x0000ce50


	//----- nvinfo : EIATTR_MAX_THREADS
	.align		4
.L_5855:
        /*00c4*/ 	.byte	0x04, 0x05
        /*00c6*/ 	.short	(.L_5857 - .L_5856)
.L_5856:
        /*00c8*/ 	.word	0x00000080
        /*00cc*/ 	.word	0x00000001
        /*00d0*/ 	.word	0x00000001


	//----- nvinfo : EIATTR_CRS_STACK_SIZE
	.align		4
.L_5857:
        /*00d4*/ 	.byte	0x04, 0x1e
        /*00d6*/ 	.short	(.L_5859 - .L_5858)
.L_5858:
        /*00d8*/ 	.word	0x00000000


	//----- nvinfo : EIATTR_CBANK_PARAM_SIZE
	.align		4
.L_5859:
        /*00dc*/ 	.byte	0x03, 0x19
        /*00de*/ 	.short	0x0230


	//----- nvinfo : EIATTR_PARAM_CBANK
	.align		4
        /*00e0*/ 	.byte	0x04, 0x0a
        /*00e2*/ 	.short	(.L_5861 - .L_5860)
	.align		4
.L_5860:
        /*00e4*/ 	.word	index@(.nv.constant0._ZN2at6native18elementwise_kernelILi128ELi4EZNS0_15gpu_kernel_implIZNS0_50_GLOBAL__N__2680c7bb_12_PowKernel_cu_7dd49032_300329pow_tensor_scalar_kernel_implIllEEvRNS_18TensorIteratorBaseET0_EUllE2_EEvS6_RKT_EUliE_EEviT1_)
        /*00e8*/ 	.short	0x0380
        /*00ea*/ 	.short	0x0230


	//----- nvinfo : EIATTR_SW_WAR
	.align		4
.L_5861:
        /*00ec*/ 	.byte	0x04, 0x36
        /*00ee*/ 	.short	(.L_5863 - .L_5862)
.L_5862:
        /*00f0*/ 	.word	0x00000008
.L_5863:


//--------------------- .nv.info._ZN2at6native27unrolled_elementwise_kernelIZNS0_50_GLOBAL__N__2680c7bb_12_PowKernel_cu_7dd49032_300329pow_tensor_scalar_kernel_implIllEEvRNS_18TensorIteratorBaseET0_EUllE2_St5arrayIPcLm2EELi4E23TrivialOffsetCalculatorILi1EjESC_NS0_6memory12LoadWithCastILi1EEENSD_13StoreWithCastILi1EEEEEviT_S6_T2_T3_T4_T5_ --------------------------
	.section	.nv.info._ZN2at6native27unrolled_elementwise_kernelIZNS0_50_GLOBAL__N__2680c7bb_12_PowKernel_cu_7dd49032_300329pow_tensor_scalar_kernel_implIllEEvRNS_18TensorIteratorBaseET0_EUllE2_St5arrayIPcLm2EELi4E23TrivialOffsetCalculatorILi1EjESC_NS0_6memory12LoadWithCastILi1EEENSD_13StoreWithCastILi1EEEEEviT_S6_T2_T3_T4_T5_,"",@"SHT_CUDA_INFO"
	.sectionflags	@""
	.align	4


	//----- nvinfo : EIATTR_CUDA_API_VERSION
	.align		4
        /*0000*/ 	.byte	0x04, 0x37
        /*0002*/ 	.short	(.L_5865 - .L_5864)
.L_5864:
        /*0004*/ 	.word	0x00000082


	//----- nvinfo : EIATTR_KPARAM_INFO
	.align		4
.L_5865:
        /*0008*/ 	.byte	0x04, 0x17
        /*000a*/ 	.short	(.L_5867 - .L_5866)
.L_5866:
        /*000c*/ 	.word	0x00000000
        /*0010*/ 	.short	0x0006
        /*0012*/ 	.short	0x0034
        /*0014*/ 	.byte	0x00, 0xf0, 0x21, 0x00


	//----- nvinfo : EIATTR_KPARAM_INFO
	.align		4
.L_5867:
        /*0018*/ 	.byte	0x04, 0x17
        /*001a*/ 	.short	(.L_5869 - .L_5868)
.L_5868:
        /*001c*/ 	.word	0x00000000
        /*0020*/ 	.short	0x0005
        /*0022*/ 	.short	0x002c
        /*0024*/ 	.byte	0x00, 0xf0, 0x21, 0x00


	//----- nvinfo : EIATTR_KPARAM_INFO
	.align		4
.L_5869:
        /*0028*/ 	.byte	0x04, 0x17
        /*002a*/ 	.short	(.L_5871 - .L_5870)
.L_5870:
        /*002c*/ 	.word	0x00000000
        /*0030*/ 	.short	0x0004
        /*0032*/ 	.short	0x0029
        /*0034*/ 	.byte	0x00, 0xf0, 0x05, 0x00


	//----- nvinfo : EIATTR_KPARAM_INFO
	.align		4
.L_5871:
        /*0038*/ 	.byte	0x04, 0x17
        /*003a*/ 	.short	(.L_5873 - .L_5872)
.L_5872:
        /*003c*/ 	.word	0x00000000
        /*0040*/ 	.short	0x0003
        /*0042*/ 	.short	0x0028
        /*0044*/ 	.byte	0x00, 0xf0, 0x05, 0x00


	//----- nvinfo : EIATTR_KPARAM_INFO
	.align		4
.L_5873:
        /*0048*/ 	.byte	0x04, 0x17
        /*004a*/ 	.short	(.L_5875 - .L_5874)
.L_5874:
        /*004c*/ 	.word	0x00000000
        /*0050*/ 	.short	0x0002
        /*0052*/ 	.short	0x0018
        /*0054*/ 	.byte	0x00, 0xf0, 0x41, 0x00


	//----- nvinfo : EIATTR_KPARAM_INFO
	.align		4
.L_5875:
        /*0058*/ 	.byte	0x04, 0x17
        /*005a*/ 	.short	(.L_5877 - .L_5876)
.L_5876:
        /*005c*/ 	.word	0x00000000
        /*0060*/ 	.short	0x0001
        /*0062*/ 	.short	0x0008
        /*0064*/ 	.byte	0x00, 0xf0, 0x41, 0x00


	//----- nvinfo : EIATTR_KPARAM_INFO
	.align		4
.L_5877:
        /*0068*/ 	.byte	0x04, 0x17
        /*006a*/ 	.short	(.L_5879 - .L_5878)
.L_5878:
        /*006c*/ 	.word	0x00000000
        /*0070*/ 	.short	0x0000
        /*0072*/ 	.short	0x0000
        /*0074*/ 	.byte	0x00, 0xf0, 0x11, 0x00


	//----- nvinfo : EIATTR_SPARSE_MMA_MASK
	.align		4
.L_5879:
        /*0078*/ 	.byte	0x03, 0x50
        /*007a*/ 	.short	0x0000


	//----- nvinfo : EIATTR_MAXREG_COUNT
	.align		4
        /*007c*/ 	.byte	0x03, 0x1b
        /*007e*/ 	.short	0x00ff


	//----- nvinfo : EIATTR_EXTERNS
	.align		4
        /*0080*/ 	.byte	0x04, 0x0f
        /*0082*/ 	.short	(.L_5881 - .L_5880)


	//   ....[0]....
	.align		4
.L_5880:
        /*0084*/ 	.word	index@(__assertfail)


	//----- nvinfo : EIATTR_MERCURY_ISA_VERSION
	.align		4
.L_5881:
        /*0088*/ 	.byte	0x03, 0x5f
        /*008a*/ 	.short	0x0101


	//----- nvinfo : EIATTR_VRC_CTA_INIT_COUNT
	.align		4
        /*008c*/ 	.byte	0x02, 0x4a
	.zero		1
	.zero		1


	//----- nvinfo : EIATTR_SYSCALL_OFFSETS
	.align		4
        /*0090*/ 	.byte	0x04, 0x46
        /*0092*/ 	.short	(.L_5883 - .L_5882)


	//   ....[0]....
.L_5882:
        /*0094*/ 	.word	0x00000e40


	//   ....[1]....
        /*0098*/ 	.word	0x00001dc0


	//   ....[2]....
        /*009c*/ 	.word	0x00002c90


	//   ....[3]....
        /*00a0*/ 	.word	0x00003b70


	//   ....[4]....
        /*00a4*/ 	.word	0x00005620


	//   ....[5]....
        /*00a8*/ 	.word	0x00006340


	//   ....[6]....
        /*00ac*/ 	.word	0x000071c0


	//   ....[7]....
        /*00b0*/ 	.word	0x00008030


	//----- nvinfo : EIATTR_EXIT_INSTR_OFFSETS
	.align		4
.L_5883:
        /*00b4*/ 	.byte	0x04, 0x1c
        /*00b6*/ 	.short	(.L_5885 - .L_5884)


	//   ....[0]....
.L_5884:
        /*00b8*/ 	.word	0x00007490


	//   ....[1]....
        /*00bc*/ 	.word	0x000075d0


	//   ....[2]....
        /*00c0*/ 	.word	0x000075f0


	//   ....[3]....
        /*00c4*/ 	.word	0x00007670


	//   ....[4]....
        /*00c8*/ 	.word	0x00007690


	//   ....[5]....
        /*00cc*/ 	.word	0x000076b0


	//   ....[6]....
        /*00d0*/ 	.word	0x00007740


	//   ....[7]....
        /*00d4*/ 	.word	0x00007780


	//   ....[8]....
        /*00d8*/ 	.word	0x00007820


	//   ....[9]....
        /*00dc*/ 	.word	0x00007870


	//   ....[10]....
        /*00e0*/ 	.word	0x000078a0


	//   ....[11]....
        /*00e4*/ 	.word	0x00007960


	//   ....[12]....
        /*00e8*/ 	.word	0x00007ad0


	//   ....[13]....
        /*00ec*/ 	.word	0x00007c40


	//   ....[14]....
        /*00f0*/ 	.word	0x00007da0


	//   ....[15]....
        /*00f4*/ 	.word	0x00007dc0


	//   ....[16]....
        /*00f8*/ 	.word	0x00007de0


	//   ....[17]....
        /*00fc*/ 	.word	0x00007e90


	//   ....[18]....
        /*0100*/ 	.word	0x00007ed0


	//   ....[19]....
        /*0104*/ 	.word	0x00008040


	//   ....[20]....
        /*0108*/ 	.word	0x00008150


	//   ....[21]....
        /*010c*/ 	.word	0x00008290


	//   ....[22]....
        /*0110*/ 	.word	0x000082d0


	//----- nvinfo : EIATTR_MAX_THREADS
	.align		4
.L_5885:
        /*0114*/ 	.byte	0x04, 0x05
        /*0116*/ 	.short	(.L_5887 - .L_5886)
.L_5886:
        /*0118*/ 	.word	0x00000080
        /*011c*/ 	.word	0x00000001
        /*0120*/ 	.word	0x00000001


	//----- nvinfo : EIATTR_CRS_STACK_SIZE
	.align		4
.L_5887:
        /*0124*/ 	.byte	0x04, 0x1e
        /*0126*/ 	.short	(.L_5889 - .L_5888)
.L_5888:
        /*0128*/ 	.word	0x00000000


	//----- nvinfo : EIATTR_CBANK_PARAM_SIZE
	.align		4
.L_5889:
        /*012c*/ 	.byte	0x03, 0x19
        /*012e*/ 	.short	0x003c


	//----- nvinfo : EIATTR_PARAM_CBANK
	.align		4
        /*0130*/ 	.byte	0x04, 0x0a
        /*0132*/ 	.short	(.L_5891 - .L_5890)
	.align		4
.L_5890:
        /*0134*/ 	.word	index@(.nv.constant0._ZN2at6native27unrolled_elementwise_kernelIZNS0_50_GLOBAL__N__2680c7bb_12_PowKernel_cu_7dd49032_300329pow_tensor_scalar_kernel_implIllEEvRNS_18TensorIteratorBaseET0_EUllE2_St5arrayIPcLm2EELi4E23TrivialOffsetCalculatorILi1EjESC_NS0_6memory12LoadWithCastILi1EEENSD_13StoreWithCastILi1EEEEEviT_S6_T2_T3_T4_T5_)
        /*0138*/ 	.short	0x0380
        /*013a*/ 	.short	0x003c


	//----- nvinfo : EIATTR_SW_WAR
	.align		4
.L_5891:
        /*013c*/ 	.byte	0x04, 0x36
        /*013e*/ 	.short	(.L_5893 - .L_5892)
.L_5892:
        /*0140*/ 	.word	0x00000008
.L_5893:


//--------------------- .nv.info._ZN2at6native18elementwise_kernelILi128ELi2EZNS0_22gpu_kernel_impl_nocastIZNS0_50_GLOBAL__N__2680c7bb_12_PowKernel_cu_7dd49032_300329pow_tensor_scalar_kernel_implIllEEvRNS_18TensorIteratorBaseET0_EUllE2_EEvS6_RKT_EUliE_EEviT1_ --------------------------
	.section	.nv.info._ZN2at6native18elementwise_kernelILi128ELi2EZNS0_22gpu_kernel_impl_nocastIZNS0_50_GLOBAL__N__2680c7bb_12_PowKernel_cu_7dd49032_300329pow_tensor_scalar_kernel_implIllEEvRNS_18TensorIteratorBaseET0_EUllE2_EEvS6_RKT_EUliE_EEviT1_,"",@"SHT_CUDA_INFO"
	.sectionflags	@""
	.align	4


	//----- nvinfo : EIATTR_CUDA_API_VERSION
	.align		4
        /*0000*/ 	.byte	0x04, 0x37
        /*0002*/ 	.short	(.L_5895 - .L_5894)
.L_5894:
        /*0004*/ 	.word	0x00000082


	//----- nvinfo : EIATTR_KPARAM_INFO
	.align		4
.L_5895:
        /*0008*/ 	.byte	0x04, 0x17
        /*000a*/ 	.short	(.L_5897 - .L_5896)
.L_5896:
        /*000c*/ 	.word	0x00000000
        /*0010*/ 	.short	0x0001
        /*0012*/ 	.short	0x0008
        /*0014*/ 	.byte	0x00, 0xf0, 0x81, 0x08


	//----- nvinfo : EIATTR_KPARAM_INFO
	.align		4
.L_5897:
        /*0018*/ 	.byte	0x04, 0x17
        /*001a*/ 	.short	(.L_5899 - .L_5898)
.L_5898:
        /*001c*/ 	.word	0x00000000
        /*0020*/ 	.short	0x0000
        /*0022*/ 	.short	0x0000
        /*0024*/ 	.byte	0x00, 0xf0, 0x11, 0x00


	//----- nvinfo : EIATTR_SPARSE_MMA_MASK
	.align		4
.L_5899:
        /*0028*/ 	.byte	0x03, 0x50
        /*002a*/ 	.short	0x0000


	//----- nvinfo : EIATTR_MAXREG_COUNT
	.align		4
        /*002c*/ 	.byte	0x03, 0x1b
        /*002e*/ 	.short	0x0080


	//----- nvinfo : EIATTR_MERCURY_ISA_VERSION
	.align		4
        /*0030*/ 	.byte	0x03, 0x5f
        /*0032*/ 	.short	0x0101


	//----- nvinfo : EIATTR_VRC_CTA_INIT_COUNT
	.align		4
        /*0034*/ 	.byte	0x02, 0x4a
	.zero		1
	.zero		1


	//----- nvinfo : EIATTR_EXIT_INSTR_OFFSETS
	.align		4
        /*0038*/ 	.byte	0x04, 0x1c
        /*003a*/ 	.short	(.L_5901 - .L_5900)


	//   ....[0]....
.L_5900:
        /*003c*/ 	.word	0x000002a0


	//   ....[1]....
        /*0040*/ 	.word	0x00000370


	//   ....[2]....
        /*0044*/ 	.word	0x000003d0


	//   ....[3]....
        /*0048*/ 	.word	0x00000420


	//   ....[4]....
        /*004c*/ 	.word	0x00000690


	//   ....[5]....
        /*0050*/ 	.word	0x00000850


	//   ....[6]....
        /*0054*/ 	.word	0x00001cf0


	//   ....[7]....
        /*0058*/ 	.word	0x000030c0


	//   ....[8]....
        /*005c*/ 	.word	0x00004300


	//   ....[9]....
        /*0060*/ 	.word	0x00005480


	//   ....[10]....
        /*0064*/ 	.word	0x000069f0


	//   ....[11]....
        /*0068*/ 	.word	0x00007e80


	//----- nvinfo : EIATTR_MAX_THREADS
	.align		4
.L_5901:
        /*006c*/ 	.byte	0x04, 0x05
        /*006e*/ 	.short	(.L_5903 - .L_5902)
.L_5902:
        /*0070*/ 	.word	0x00000080
        /*0074*/ 	.word	0x00000001
        /*0078*/ 	.word	0x00000001


	//----- nvinfo : EIATTR_CRS_STACK_SIZE
	.align		4
.L_5903:
        /*007c*/ 	.byte	0x04, 0x1e
        /*007e*/ 	.short	(.L_5905 - .L_5904)
.L_5904:
        /*0080*/ 	.word	0x00000000


	//----- nvinfo : EIATTR_CBANK_PARAM_SIZE
	.align		4
.L_5905:
        /*0084*/ 	.byte	0x03, 0x19
        /*0086*/ 	.short	0x0228


	//----- nvinfo : EIATTR_PARAM_CBANK
	.align		4
        /*0088*/ 	.byte	0x04, 0x0a
        /*008a*/ 	.short	(.L_5907 - .L_5906)
	.align		4
.L_5906:
        /*008c*/ 	.word	index@(.nv.constant0._ZN2at6native18elementwise_kernelILi128ELi2EZNS0_22gpu_kernel_impl_nocastIZNS0_50_GLOBAL__N__2680c7bb_12_PowKernel_cu_7dd49032_300329pow_tensor_scalar_kernel_implIllEEvRNS_18TensorIteratorBaseET0_EUllE2_EEvS6_RKT_EUliE_EEviT1_)
        /*0090*/ 	.short	0x0380
        /*0092*/ 	.short	0x0228


	//----- nvinfo : EIATTR_SW_WAR
	.align		4
.L_5907:
        /*0094*/ 	.byte	0x04, 0x36
        /*0096*/ 	.short	(.L_5909 - .L_5908)
.L_5908:
        /*0098*/ 	.word	0x00000008
.L_5909:


//--------------------- .nv.info._ZN2at6native27unrolled_elementwise_kernelIZNS0_50_GLOBAL__N__2680c7bb_12_PowKernel_cu_7dd49032_300329pow_tensor_scalar_kernel_implIllEEvRNS_18TensorIteratorBaseET0_EUllE2_St5arrayIPcLm2EELi4E23TrivialOffsetCalculatorILi1EjESC_NS0_6memory15LoadWithoutCastENSD_16StoreWithoutCastEEEviT_S6_T2_T3_T4_T5_ --------------------------
	.section	.nv.info._ZN2at6native27unrolled_elementwise_kernelIZNS0_50_GLOBAL__N__2680c7bb_12_PowKernel_cu_7dd49032_300329pow_tensor_scalar_kernel_implIllEEvRNS_18TensorIteratorBaseET0_EUllE2_St5arrayIPcLm2EELi4E23TrivialOffsetCalculatorILi1EjESC_NS0_6memory15LoadWithoutCastENSD_16StoreWithoutCastEEEviT_S6_T2_T3_T4_T5_,"",@"SHT_CUDA_INFO"
	.sectionflags	@""
	.align	4


	//----- nvinfo : EIATTR_CUDA_API_VERSION
	.align		4
        /*0000*/ 	.byte	0x04, 0x37
        /*0002*/ 	.short	(.L_5911 - .L_5910)
.L_5910:
        /*0004*/ 	.word	0x00000082


	//----- nvinfo : EIATTR_KPARAM_INFO
	.align		4
.L_5911:
        /*0008*/ 	.byte	0x04, 0x17
        /*000a*/ 	.short	(.L_5913 - .L_5912)
.L_5912:
        /*000c*/ 	.word	0x00000000
        /*0010*/ 	.short	0x0006
        /*0012*/ 	.short	0x002b
        /*0014*/ 	.byte	0x00, 0xf0, 0x05, 0x00


	//----- nvinfo : EIATTR_KPARAM_INFO
	.align		4
.L_5913:
        /*0018*/ 	.byte	0x04, 0x17
        /*001a*/ 	.short	(.L_5915 - .L_5914)
.L_5914:
        /*001c*/ 	.word	0x00000000
        /*0020*/ 	.short	0x0005
        /*0022*/ 	.short	0x002a
        /*0024*/ 	.byte	0x00, 0xf0, 0x05, 0x00


	//----- nvinfo : EIATTR_KPARAM_INFO
	.align		4
.L_5915:
        /*0028*/ 	.byte	0x04, 0x17
        /*002a*/ 	.short	(.L_5917 - .L_5916)
.L_5916:
        /*002c*/ 	.word	0x00000000
        /*0030*/ 	.short	0x0004
        /*0032*/ 	.short	0x0029
        /*0034*/ 	.byte	0x00, 0xf0, 0x05, 0x00


	//----- nvinfo : EIATTR_KPARAM_INFO
	.align		4
.L_5917:
        /*0038*/ 	.byte	0x04, 0x17
        /*003a*/ 	.short	(.L_5919 - .L_5918)
.L_5918:
        /*003c*/ 	.word	0x00000000
        /*0040*/ 	.short	0x0003
        /*0042*/ 	.short	0x0028
        /*0044*/ 	.byte	0x00, 0xf0, 0x05, 0x00


	//----- nvinfo : EIATTR_KPARAM_INFO
	.align		4
.L_5919:
        /*0048*/ 	.byte	0x04, 0x17
        /*004a*/ 	.short	(.L_5921 - .L_5920)
.L_5920:
        /*004c*/ 	.word	0x00000000
        /*0050*/ 	.short	0x0002
        /*0052*/ 	.short	0x0018
        /*0054*/ 	.byte	0x00, 0xf0, 0x41, 0x00


	//----- nvinfo : EIATTR_KPARAM_INFO
	.align		4
.L_5921:
        /*0058*/ 	.byte	0x04, 0x17
        /*005a*/ 	.short	(.L_5923 - .L_5922)
.L_5922:
        /*005c*/ 	.word	0x00000000
        /*0060*/ 	.short	0x0001
        /*0062*/ 	.short	0x0008
        /*0064*/ 	.byte	0x00, 0xf0, 0x41, 0x00


	//----- nvinfo : EIATTR_KPARAM_INFO
	.align		4
.L_5923:
        /*0068*/ 	.byte	0x04, 0x17
        /*006a*/ 	.short	(.L_5925 - .L_5924)
.L_5924:
        /*006c*/ 	.word	0x00000000
        /*0070*/ 	.short	0x0000
        /*0072*/ 	.short	0x0000
        /*0074*/ 	.byte	0x00, 0xf0, 0x11, 0x00


	//----- nvinfo : EIATTR_SPARSE_MMA_MASK
	.align		4
.L_5925:
        /*0078*/ 	.byte	0x03, 0x50
        /*007a*/ 	.short	0x0000


	//----- nvinfo : EIATTR_MAXREG_COUNT
	.align		4
        /*007c*/ 	.byte	0x03, 0x1b
        /*007e*/ 	.short	0x00ff


	//----- nvinfo : EIATTR_MERCURY_ISA_VERSION
	.align		4
        /*0080*/ 	.byte	0x03, 0x5f
        /*0082*/ 	.short	0x0101


	//----- nvinfo : EIATTR_VRC_CTA_INIT_COUNT
	.align		4
        /*0084*/ 	.byte	0x02, 0x4a
	.zero		1
	.zero		1


	//----- nvinfo : EIATTR_EXIT_INSTR_OFFSETS
	.align		4
        /*0088*/ 	.byte	0x04, 0x1c
        /*008a*/ 	.short	(.L_5927 - .L_5926)


	//   ....[0]....
.L_5926:
        /*008c*/ 	.word	0x00001120


	//   ....[1]....
        /*0090*/ 	.word	0x00001180


	//----- nvinfo : EIATTR_MAX_THREADS
	.align		4
.L_5927:
        /*0094*/ 	.byte	0x04, 0x05
        /*0096*/ 	.short	(.L_5929 - .L_5928)
.L_5928:
        /*0098*/ 	.word	0x00000080
        /*009c*/ 	.word	0x00000001
        /*00a0*/ 	.word	0x00000001


	//----- nvinfo : EIATTR_CRS_STACK_SIZE
	.align		4
.L_5929:
        /*00a4*/ 	.byte	0x04, 0x1e
        /*00a6*/ 	.short	(.L_5931 - .L_5930)
.L_5930:
        /*00a8*/ 	.word	0x00000000


	//----- nvinfo : EIATTR_CBANK_PARAM_SIZE
	.align		4
.L_5931:
        /*00ac*/ 	.byte	0x03, 0x19
        /*00ae*/ 	.short	0x002c


	//----- nvinfo : EIATTR_PARAM_CBANK
	.align		4
        /*00b0*/ 	.byte	0x04, 0x0a
        /*00b2*/ 	.short	(.L_5933 - .L_5932)
	.align		4
.L_5932:
        /*00b4*/ 	.word	index@(.nv.constant0._ZN2at6native27unrolled_elementwise_kernelIZNS0_50_GLOBAL__N__2680c7bb_12_PowKernel_cu_7dd49032_300329pow_tensor_scalar_kernel_implIllEEvRNS_18TensorIteratorBaseET0_EUllE2_St5arrayIPcLm2EELi4E23TrivialOffsetCalculatorILi1EjESC_NS0_6memory15LoadWithoutCastENSD_16StoreWithoutCastEEEviT_S6_T2_T3_T4_T5_)
        /*00b8*/ 	.short	0x0380
        /*00ba*/ 	.short	0x002c


	//----- nvinfo : EIATTR_SW_WAR
	.align		4
.L_5933:
        /*00bc*/ 	.byte	0x04, 0x36
        /*00be*/ 	.short	(.L_5935 - .L_5934)
.L_5934:
        /*00c0*/ 	.word	0x00000008
.L_5935:


//--------------------- .nv.info._ZN2at6native29vectorized_elementwise_kernelILi2EZNS0_50_GLOBAL__N__2680c7bb_12_PowKernel_cu_7dd49032_300329pow_tensor_scalar_kernel_implIllEEvRNS_18TensorIteratorBaseET0_EUllE2_St5arrayIPcLm2EEEEviS6_T1_ --------------------------
	.section	.nv.info._ZN2at6native29vectorized_elementwise_kernelILi2EZNS0_50_GLOBAL__N__2680c7bb_12_PowKernel_cu_7dd49032_300329pow_tensor_scalar_kernel_implIllEEvRNS_18TensorIteratorBaseET0_EUllE2_St5arrayIPcLm2EEEEviS6_T1_,"",@"SHT_CUDA_INFO"
	.sectionflags	@""
	.align	4


	//----- nvinfo : EIATTR_CUDA_API_VERSION
	.align		4
        /*0000*/ 	.byte	0x04, 0x37
        /*0002*/ 	.short	(.L_5937 - .L_5936)
.L_5936:
        /*0004*/ 	.word	0x00000082


	//----- nvinfo : EIATTR_KPARAM_INFO
	.align		4
.L_5937:
        /*0008*/ 	.byte	0x04, 0x17
        /*000a*/ 	.short	(.L_5939 - .L_5938)
.L_5938:
        /*000c*/ 	.word	0x00000000
        /*0010*/ 	.short	0x0002
        /*0012*/ 	.short	0x0018
        /*0014*/ 	.byte	0x00, 0xf0, 0x41, 0x00


	//----- nvinfo : EIATTR_KPARAM_INFO
	.align		4
.L_5939:
        /*0018*/ 	.byte	0x04, 0x17
        /*001a*/ 	.short	(.L_5941 - .L_5940)
.L_5940:
        /*001c*/ 	.word	0x00000000
        /*0020*/ 	.short	0x0001
        /*0022*/ 	.short	0x0008
        /*0024*/ 	.byte	0x00, 0xf0, 0x41, 0x00


	//----- nvinfo : EIATTR_KPARAM_INFO
	.align		4
.L_5941:
        /*0028*/ 	.byte	0x04, 0x17
        /*002a*/ 	.short	(.L_5943 - .L_5942)
.L_5942:
        /*002c*/ 	.word	0x00000000
        /*0030*/ 	.short	0x0000
        /*0032*/ 	.short	0x0000
        /*0034*/ 	.byte	0x00, 0xf0, 0x11, 0x00


	//----- nvinfo : EIATTR_SPARSE_MMA_MASK
	.align		4
.L_5943:
        /*0038*/ 	.byte	0x03, 0x50
        /*003a*/ 	.short	0x0000


	//----- nvinfo : EIATTR_MAXREG_COUNT
	.align		4
        /*003c*/ 	.byte	0x03, 0x1b
        /*003e*/ 	.short	0x00ff


	//----- nvinfo : EIATTR_MERCURY_ISA_VERSION
	.align		4
        /*0040*/ 	.byte	0x03, 0x5f
        /*0042*/ 	.short	0x0101


	//----- nvinfo : EIATTR_VRC_CTA_INIT_COUNT
	.align		4
        /*0044*/ 	.byte	0x02, 0x4a
	.zero		1
	.zero		1


	//----- nvinfo : EIATTR_EXIT_INSTR_OFFSETS
	.align		4
        /*0048*/ 	.byte	0x04, 0x1c
        /*004a*/ 	.short	(.L_5945 - .L_5944)


	//   ....[0]....
.L_5944:
        /*004c*/ 	.word	0x00001fb0


	//   ....[1]....
        /*0050*/ 	.word	0x00002000


	//   ....[2]....
        /*0054*/ 	.word	0x000037b0


	//----- nvinfo : EIATTR_MAX_THREADS
	.align		4
.L_5945:
        /*0058*/ 	.byte	0x04, 0x05
        /*005a*/ 	.short	(.L_5947 - .L_5946)
.L_5946:
        /*005c*/ 	.word	0x00000080
        /*0060*/ 	.word	0x00000001
        /*0064*/ 	.word	0x00000001


	//----- nvinfo : EIATTR_CRS_STACK_SIZE
	.align		4
.L_5947:
        /*0068*/ 	.byte	0x04, 0x1e
        /*006a*/ 	.short	(.L_5949 - .L_5948)
.L_5948:
        /*006c*/ 	.word	0x00000000


	//----- nvinfo : EIATTR_CBANK_PARAM_SIZE
	.align		4
.L_5949:
        /*0070*/ 	.byte	0x03, 0x19
        /*0072*/ 	.short	0x0028


	//----- nvinfo : EIATTR_PARAM_CBANK
	.align		4
        /*0074*/ 	.byte	0x04, 0x0a
        /*0076*/ 	.short	(.L_5951 - .L_5950)
	.align		4
.L_5950:
        /*0078*/ 	.word	index@(.nv.constant0._ZN2at6native29vectorized_elementwise_kernelILi2EZNS0_50_GLOBAL__N__2680c7bb_12_PowKernel_cu_7dd49032_300329pow_tensor_scalar_kernel_implIllEEvRNS_18TensorIteratorBaseET0_EUllE2_St5arrayIPcLm2EEEEviS6_T1_)
        /*007c*/ 	.short	0x0380
        /*007e*/ 	.short	0x0028


	//----- nvinfo : EIATTR_SW_WAR
	.align		4
.L_5951:
        /*0080*/ 	.byte	0x04, 0x36
        /*0082*/ 	.short	(.L_5953 - .L_5952)
.L_5952:
        /*0084*/ 	.word	0x00000008
.L_5953:


//--------------------- .nv.info._ZN2at6native29vectorized_elementwise_kernelILi4EZNS0_50_GLOBAL__N__2680c7bb_12_PowKernel_cu_7dd49032_300329pow_tensor_scalar_kernel_implIllEEvRNS_18TensorIteratorBaseET0_EUllE2_St5arrayIPcLm2EEEEviS6_T1_ --------------------------
	.section	.nv.info._ZN2at6native29vectorized_elementwise_kernelILi4EZNS0_50_GLOBAL__N__2680c7bb_12_PowKernel_cu_7dd49032_300329pow_tensor_scalar_kernel_implIllEEvRNS_18TensorIteratorBaseET0_EUllE2_St5arrayIPcLm2EEEEviS6_T1_,"",@"SHT_CUDA_INFO"
	.sectionflags	@""
	.align	4


	//----- nvinfo : EIATTR_CUDA_API_VERSION
	.align		4
        /*0000*/ 	.byte	0x04, 0x37
        /*0002*/ 	.short	(.L_5955 - .L_5954)
.L_5954:
        /*0004*/ 	.word	0x00000082


	//----- nvinfo : EIATTR_KPARAM_INFO
	.align		4
.L_5955:
        /*0008*/ 	.byte	0x04, 0x17
        /*000a*/ 	.short	(.L_5957 - .L_5956)
.L_5956:
        /*000c*/ 	.word	0x00000000
        /*0010*/ 	.short	0x0002
        /*0012*/ 	.short	0x0018
        /*0014*/ 	.byte	0x00, 0xf0, 0x41, 0x00


	//----- nvinfo : EIATTR_KPARAM_INFO
	.align		4
.L_5957:
        /*0018*/ 	.byte	0x04, 0x17
        /*001a*/ 	.short	(.L_5959 - .L_5958)
.L_5958:
        /*001c*/ 	.word	0x00000000
        /*0020*/ 	.short	0x0001
        /*0022*/ 	.short	0x0008
        /*0024*/ 	.byte	0x00, 0xf0, 0x41, 0x00


	//----- nvinfo : EIATTR_KPARAM_INFO
	.align		4
.L_5959:
        /*0028*/ 	.byte	0x04, 0x17
        /*002a*/ 	.short	(.L_5961 - .L_5960)
.L_5960:
        /*002c*/ 	.word	0x00000000
        /*0030*/ 	.short	0x0000
        /*0032*/ 	.short	0x0000
        /*0034*/ 	.byte	0x00, 0xf0, 0x11, 0x00


	//----- nvinfo : EIATTR_SPARSE_MMA_MASK
	.align		4
.L_5961:
        /*0038*/ 	.byte	0x03, 0x50
        /*003a*/ 	.short	0x0000


	//----- nvinfo : EIATTR_MAXREG_COUNT
	.align		4
        /*003c*/ 	.byte	0x03, 0x1b
        /*003e*/ 	.short	0x00ff


	//----- nvinfo : EIATTR_MERCURY_ISA_VERSION
	.align		4
        /*0040*/ 	.byte	0x03, 0x5f
        /*0042*/ 	.short	0x0101


	//----- nvinfo : EIATTR_VRC_CTA_INIT_COUNT
	.align		4
        /*0044*/ 	.byte	0x02, 0x4a
	.zero		1
	.zero		1


	//----- nvinfo : EIATTR_EXIT_INSTR_OFFSETS
	.align		4
        /*0048*/ 	.byte	0x04, 0x1c
        /*004a*/ 	.short	(.L_5963 - .L_5962)


	//   ....[0]....
.L_5962:
        /*004c*/ 	.word	0x00001fb0


	//   ....[1]....
        /*0050*/ 	.word	0x00002000


	//   ....[2]....
        /*0054*/ 	.word	0x00003770


	//----- nvinfo : EIATTR_MAX_THREADS
	.align		4
.L_5963:
        /*0058*/ 	.byte	0x04, 0x05
        /*005a*/ 	.short	(.L_5965 - .L_5964)
.L_5964:
        /*005c*/ 	.word	0x00000080
        /*0060*/ 	.word	0x00000001
        /*0064*/ 	.word	0x00000001


	//----- nvinfo : EIATTR_CRS_STACK_SIZE
	.align		4
.L_5965:
        /*0068*/ 	.byte	0x04, 0x1e
        /*006a*/ 	.short	(.L_5967 - .L_5966)
.L_5966:
        /*006c*/ 	.word	0x00000000


	//----- nvinfo : EIATTR_CBANK_PARAM_SIZE
	.align		4
.L_5967:
        /*0070*/ 	.byte	0x03, 0x19
        /*0072*/ 	.short	0x0028


	//----- nvinfo : EIATTR_PARAM_CBANK
	.align		4
        /*0074*/ 	.byte	0x04, 0x0a
        /*0076*/ 	.short	(.L_5969 - .L_5968)
	.align		4
.L_5968:
        /*0078*/ 	.word	index@(.nv.constant0._ZN2at6native29vectorized_elementwise_kernelILi4EZNS0_50_GLOBAL__N__2680c7bb_12_PowKernel_cu_7dd49032_300329pow_tensor_scalar_kernel_implIllEEvRNS_18TensorIteratorBaseET0_EUllE2_St5arrayIPcLm2EEEEviS6_T1_)
        /*007c*/ 	.short	0x0380
        /*007e*/ 	.short	0x0028


	//----- nvinfo : EIATTR_SW_WAR
	.align		4
.L_5969:
        /*0080*/ 	.byte	0x04, 0x36
        /*0082*/ 	.short	(.L_5971 - .L_5970)
.L_5970:
        /*0084*/ 	.word	0x00000008
.L_5971:


//--------------------- .nv.info._ZN2at6native29vectorized_elementwise_kernelILi8EZNS0_50_GLOBAL__N__2680c7bb_12_PowKernel_cu_7dd49032_300329pow_tensor_scalar_kernel_implIllEEvRNS_18TensorIteratorBaseET0_EUllE2_St5arrayIPcLm2EEEEviS6_T1_ --------------------------
	.section	.nv.info._ZN2at6native29vectorized_elementwise_kernelILi8EZNS0_50_GLOBAL__N__2680c7bb_12_PowKernel_cu_7dd49032_300329pow_tensor_scalar_kernel_implIllEEvRNS_18TensorIteratorBaseET0_EUllE2_St5arrayIPcLm2EEEEviS6_T1_,"",@"SHT_CUDA_INFO"
	.sectionflags	@""
	.align	4


	//----- nvinfo : EIATTR_CUDA_API_VERSION
	.align		4
        /*0000*/ 	.byte	0x04, 0x37
        /*0002*/ 	.short	(.L_5973 - .L_5972)
.L_5972:
        /*0004*/ 	.word	0x00000082


	//----- nvinfo : EIATTR_KPARAM_INFO
	.align		4
.L_5973:
        /*0008*/ 	.byte	0x04, 0x17
        /*000a*/ 	.short	(.L_5975 - .L_5974)
.L_5974:
        /*000c*/ 	.word	0x00000000
        /*0010*/ 	.short	0x0002
        /*0012*/ 	.short	0x0018
        /*0014*/ 	.byte	0x00, 0xf0, 0x41, 0x00


	//----- nvinfo : EIATTR_KPARAM_INFO
	.align		4
.L_5975:
        /*0018*/ 	.byte	0x04, 0x17
        /*001a*/ 	.short	(.L_5977 - .L_5976)
.L_5976:
        /*001c*/ 	.word	0x00000000
        /*0020*/ 	.short	0x0001
        /*0022*/ 	.short	0x0008
        /*0024*/ 	.byte	0x00, 0xf0, 0x41, 0x00


	//----- nvinfo : EIATTR_KPARAM_INFO
	.align		4
.L_5977:
        /*0028*/ 	.byte	0x04, 0x17
        /*002a*/ 	.short	(.L_5979 - .L_5978)
.L_5978:
        /*002c*/ 	.word	0x00000000
        /*0030*/ 	.short	0x0000
        /*0032*/ 	.short	0x0000
        /*0034*/ 	.byte	0x00, 0xf0, 0x11, 0x00


	//----- nvinfo : EIATTR_SPARSE_MMA_MASK
	.align		4
.L_5979:
        /*0038*/ 	.byte	0x03, 0x50
        /*003a*/ 	.short	0x0000


	//----- nvinfo : EIATTR_MAXREG_COUNT
	.align		4
        /*003c*/ 	.byte	0x03, 0x1b
        /*003e*/ 	.short	0x00ff


	//----- nvinfo : EIATTR_MERCURY_ISA_VERSION
	.align		4
        /*0040*/ 	.byte	0x03, 0x5f
        /*0042*/ 	.short	0x0101


	//----- nvinfo : EIATTR_VRC_CTA_INIT_COUNT
	.align		4
        /*0044*/ 	.byte	0x02, 0x4a
	.zero		1
	.zero		1


	//----- nvinfo : EIATTR_EXIT_INSTR_OFFSETS
	.align		4
        /*0048*/ 	.byte	0x04, 0x1c
        /*004a*/ 	.short	(.L_5981 - .L_5980)


	//   ....[0]....
.L_5980:
        /*004c*/ 	.word	0x00001fb0


	//   ....[1]....
        /*0050*/ 	.word	0x00002000


	//   ....[2]....
        /*0054*/ 	.word	0x00003770


	//----- nvinfo : EIATTR_MAX_THREADS
	.align		4
.L_5981:
        /*0058*/ 	.byte	0x04, 0x05
        /*005a*/ 	.short	(.L_5983 - .L_5982)
.L_5982:
        /*005c*/ 	.word	0x00000080
        /*0060*/ 	.word	0x00000001
        /*0064*/ 	.word	0x00000001


	//----- nvinfo : EIATTR_CRS_STACK_SIZE
	.align		4
.L_5983:
        /*0068*/ 	.byte	0x04, 0x1e
        /*006a*/ 	.short	(.L_5985 - .L_5984)
.L_5984:
        /*006c*/ 	.word	0x00000000


	//----- nvinfo : EIATTR_CBANK_PARAM_SIZE
	.align		4
.L_5985:
        /*0070*/ 	.byte	0x03, 0x19
        /*0072*/ 	.short	0x0028


	//----- nvinfo : EIATTR_PARAM_CBANK
	.align		4
        /*0074*/ 	.byte	0x04, 0x0a
        /*0076*/ 	.short	(.L_5987 - .L_5986)
	.align		4
.L_5986:
        /*0078*/ 	.word	index@(.nv.constant0._ZN2at6native29vectorized_elementwise_kernelILi8EZNS0_50_GLOBAL__N__2680c7bb_12_PowKernel_cu_7dd49032_300329pow_tensor_scalar_kernel_implIllEEvRNS_18TensorIteratorBaseET0_EUllE2_St5arrayIPcLm2EEEEviS6_T1_)
        /*007c*/ 	.short	0x0380
        /*007e*/ 	.short	0x0028


	//----- nvinfo : EIATTR_SW_WAR
	.align		4
.L_5987:
        /*0080*/ 	.byte	0x04, 0x36
        /*0082*/ 	.short	(.L_5989 - .L_5988)
.L_5988:
        /*0084*/ 	.word	0x00000008
.L_5989:


//--------------------- .nv.info._ZN2at6native18elementwise_kernelILi128ELi4EZNS0_15gpu_kernel_implIZNS0_50_GLOBAL__N__2680c7bb_12_PowKernel_cu_7dd49032_300329pow_tensor_scalar_kernel_implIllEEvRNS_18TensorIteratorBaseET0_EUllE1_EEvS6_RKT_EUliE_EEviT1_ --------------------------
	.section	.nv.info._ZN2at6native18elementwise_kernelILi128ELi4EZNS0_15gpu_kernel_implIZNS0_50_GLOBAL__N__2680c7bb_12_PowKernel_cu_7dd49032_300329pow_tensor_scalar_kernel_implIllEEvRNS_18TensorIteratorBaseET0_EUllE1_EEvS6_RKT_EUliE_EEviT1_,"",@"SHT_CUDA_INFO"
	.sectionflags	@""
	.align	4


	//----- nvinfo : EIATTR_CUDA_API_VERSION
	.align		4
        /*0000*/ 	.byte	0x04, 0x37
        /*0002*/ 	.short	(.L_5991 - .L_5990)
.L_5990:
        /*0004*/ 	.word	0x00000082


	//----- nvinfo : EIATTR_KPARAM_INFO
	.align		4
.L_5991:
        /*0008*/ 	.byte	0x04, 0x17
        /*000a*/ 	.short	(.L_5993 - .L_5992)
.L_5992:
        /*000c*/ 	.word	0x00000000
        /*0010*/ 	.short	0x0001
        /*0012*/ 	.short	0x0008
        /*0014*/ 	.byte	0x00, 0xf0, 0x81, 0x08


	//----- nvinfo : EIATTR_KPARAM_INFO
	.align		4
.L_5993:
        /*0018*/ 	.byte	0x04, 0x17
        /*001a*/ 	.short	(.L_5995 - .L_5994)
.L_5994:
        /*001c*/ 	.word	0x00000000
        /*0020*/ 	.short	0x0000
        /*0022*/ 	.short	0x0000
        /*0024*/ 	.byte	0x00, 0xf0, 0x11, 0x00


	//----- nvinfo : EIATTR_SPARSE_MMA_MASK
	.align		4
.L_5995:
        /*0028*/ 	.byte	0x03, 0x50
        /*002a*/ 	.short	0x0000


	//----- nvinfo : EIATTR_MAXREG_COUNT
	.align		4
        /*002c*/ 	.byte	0x03, 0x1b
        /*002e*/ 	.short	0x0080


	//----- nvinfo : EIATTR_EXTERNS
	.align		4
        /*0030*/ 	.byte	0x04, 0x0f
        /*0032*/ 	.short	(.L_5997 - .L_5996)


	//   ....[0]....
	.align		4
.L_5996:
        /*0034*/ 	.word	index@(__assertfail)


	//----- nvinfo : EIATTR_MERCURY_ISA_VERSION
	.align		4
.L_5997:
        /*0038*/ 	.byte	0x03, 0x5f
        /*003a*/ 	.short	0x0101


	//----- nvinfo : EIATTR_VRC_CTA_INIT_COUNT
	.align		4
        /*003c*/ 	.byte	0x02, 0x4a
	.zero		1
	.zero		1


	//----- nvinfo : EIATTR_SYSCALL_OFFSETS
	.align		4
        /*0040*/ 	.byte	0x04, 0x46
        /*0042*/ 	.short	(.L_5999 - .L_5998)


	//   ....[0]....
.L_5998:
        /*0044*/ 	.word	0x00002110


	//   ....[1]....
        /*0048*/ 	.word	0x00003040


	//   ....[2]....
        /*004c*/ 	.word	0x000052b0


	//   ....[3]....
        /*0050*/ 	.word	0x00005fd0


	//   ....[4]....
        /*0054*/ 	.word	0x00008390


	//   ....[5]....
        /*0058*/ 	.word	0x000090b0


	//   ....[6]....
        /*005c*/ 	.word	0x0000b480


	//   ....[7]....
        /*0060*/ 	.word	0x0000c1b0


	//----- nvinfo : EIATTR_EXIT_INSTR_OFFSETS
	.align		4
.L_5999:
        /*0064*/ 	.byte	0x04, 0x1c
        /*0066*/ 	.short	(.L_6001 - .L_6000)


	//   ....[0]....
.L_6000:
        /*0068*/ 	.word	0x00009390


	//   ....[1]....
        /*006c*/ 	.word	0x0000b750


	//   ....[2]....
        /*0070*/ 	.word	0x0000b770


	//   ....[3]....
        /*0074*/ 	.word	0x0000b7f0


	//   ....[4]....
        /*0078*/ 	.word	0x0000b810


	//   ....[5]....
        /*007c*/ 	.word	0x0000b830


	//   ....[6]....
        /*0080*/ 	.word	0x0000b8c0


	//   ....[7]....
        /*0084*/ 	.word	0x0000b900


	//   ....[8]....
        /*0088*/ 	.word	0x0000b9a0


	//   ....[9]....
        /*008c*/ 	.word	0x0000b9f0


	//   ....[10]....
        /*0090*/ 	.word	0x0000ba20


	//   ....[11]....
        /*0094*/ 	.word	0x0000bae0


	//   ....[12]....
        /*0098*/ 	.word	0x0000bc50


	//   ....[13]....
        /*009c*/ 	.word	0x0000bdc0


	//   ....[14]....
        /*00a0*/ 	.word	0x0000bf20


	//   ....[15]....
        /*00a4*/ 	.word	0x0000bf40


	//   ....[16]....
        /*00a8*/ 	.word	0x0000bf60


	//   ....[17]....
        /*00ac*/ 	.word	0x0000c010


	//   ....[18]....
        /*00b0*/ 	.word	0x0000c050


	//   ....[19]....
        /*00b4*/ 	.word	0x0000c1c0


	//   ....[20]....
        /*00b8*/ 	.word	0x0000c2d0


	//   ....[21]....
        /*00bc*/ 	.word	0x0000c410


	//   ....[22]....
        /*00c0*/ 	.word	0x0000c450


	//----- nvinfo : EIATTR_MAX_THREADS
	.align		4
.L_6001:
        /*00c4*/ 	.byte	0x04, 0x05
        /*00c6*/ 	.short	(.L_6003 - .L_6002)
.L_6002:
        /*00c8*/ 	.word	0x00000080
        /*00cc*/ 	.word	0x00000001
        /*00d0*/ 	.word	0x00000001


	//----- nvinfo : EIATTR_CRS_STACK_SIZE
	.align		4
.L_6003:
        /*00d4*/ 	.byte	0x04, 0x1e
        /*00d6*/ 	.short	(.L_6005 - .L_6004)
.L_6004:
        /*00d8*/ 	.word	0x00000000


	//----- nvinfo : EIATTR_CBANK_PARAM_SIZE
	.align		4
.L_6005:
        /*00dc*/ 	.byte	0x03, 0x19
        /*00de*/ 	.short	0x0228


	//----- nvinfo : EIATTR_PARAM_CBANK
	.align		4
        /*00e0*/ 	.byte	0x04, 0x0a
        /*00e2*/ 	.short	(.L_6007 - .L_6006)
	.align		4
.L_6006:
        /*00e4*/ 	.word	index@(.nv.constant0._ZN2at6native18elementwise_kernelILi128ELi4EZNS0_15gpu_kernel_implIZNS0_50_GLOBAL__N__2680c7bb_12_PowKernel_cu_7dd49032_300329pow_tensor_scalar_kernel_implIllEEvRNS_18TensorIteratorBaseET0_EUllE1_EEvS6_RKT_EUliE_EEviT1_)
        /*00e8*/ 	.short	0x0380
        /*00ea*/ 	.short	0x0228


	//----- nvinfo : EIATTR_SW_WAR
	.align		4
.L_6007:
        /*00ec*/ 	.byte	0x04, 0x36
        /*00ee*/ 	.short	(.L_6009 - .L_6008)
.L_6008:
        /*00f0*/ 	.word	0x00000008
.L_6009:


//--------------------- .nv.info._ZN2at6native27unrolled_elementwise_kernelIZNS0_50_GLOBAL__N__2680c7bb_12_PowKernel_cu_7dd49032_300329pow_tensor_scalar_kernel_implIllEEvRNS_18TensorIteratorBaseET0_EUllE1_St5arrayIPcLm2EELi4E23TrivialOffsetCalculatorILi1EjESC_NS0_6memory12LoadWithCastILi1EEENSD_13StoreWithCastILi1EEEEEviT_S6_T2_T3_T4_T5_ --------------------------
	.section	.nv.info._ZN2at6native27unrolled_elementwise_kernelIZNS0_50_GLOBAL__N__2680c7bb_12_PowKernel_cu_7dd49032_300329pow_tensor_scalar_kernel_implIllEEvRNS_18TensorIteratorBaseET0_EUllE1_St5arrayIPcLm2EELi4E23TrivialOffsetCalculatorILi1EjESC_NS0_6memory12LoadWithCastILi1EEENSD_13StoreWithCastILi1EEEEEviT_S6_T2_T3_T4_T5_,"",@"SHT_CUDA_INFO"
	.sectionflags	@""
	.align	4


	//----- nvinfo : EIATTR_CUDA_API_VERSION
	.align		4
        /*0000*/ 	.byte	0x04, 0x37
        /*0002*/ 	.short	(.L_6011 - .L_6010)
.L_6010:
        /*0004*/ 	.word	0x00000082


	//----- nvinfo : EIATTR_KPARAM_INFO
	.align		4
.L_6011:
        /*0008*/ 	.byte	0x04, 0x17
        /*000a*/ 	.short	(.L_6013 - .L_6012)
.L_6012:
        /*000c*/ 	.word	0x00000000
        /*0010*/ 	.short	0x0006
        /*0012*/ 	.short	0x002c
        /*0014*/ 	.byte	0x00, 0xf0, 0x21, 0x00


	//----- nvinfo : EIATTR_KPARAM_INFO
	.align		4
.L_6013:
        /*0018*/ 	.byte	0x04, 0x17
        /*001a*/ 	.short	(.L_6015 - .L_6014)
.L_6014:
        /*001c*/ 	.word	0x00000000
        /*0020*/ 	.short	0x0005
        /*0022*/ 	.short	0x0024
        /*0024*/ 	.byte	0x00, 0xf0, 0x21, 0x00


	//----- nvinfo : EIATTR_KPARAM_INFO
	.align		4
.L_6015:
        /*0028*/ 	.byte	0x04, 0x17
        /*002a*/ 	.short	(.L_6017 - .L_6016)
.L_6016:
        /*002c*/ 	.word	0x00000000
        /*0030*/ 	.short	0x0004
        /*0032*/ 	.short	0x0021
        /*0034*/ 	.byte	0x00, 0xf0, 0x05, 0x00


	//----- nvinfo : EIATTR_KPARAM_INFO
	.align		4
.L_6017:
        /*0038*/ 	.byte	0x04, 0x17
        /*003a*/ 	.short	(.L_6019 - .L_6018)
.L_6018:
        /*003c*/ 	.word	0x00000000
        /*0040*/ 	.short	0x0003
        /*0042*/ 	.short	0x0020
        /*0044*/ 	.byte	0x00, 0xf0, 0x05, 0x00


	//----- nvinfo : EIATTR_KPARAM_INFO
	.align		4
.L_6019:
        /*0048*/ 	.byte	0x04, 0x17
        /*004a*/ 	.short	(.L_6021 - .L_6020)
.L_6020:
        /*004c*/ 	.word	0x00000000
        /*0050*/ 	.short	0x0002
        /*0052*/ 	.short	0x0010
        /*0054*/ 	.byte	0x00, 0xf0, 0x41, 0x00


	//----- nvinfo : EIATTR_KPARAM_INFO
	.align		4
.L_6021:
        /*0058*/ 	.byte	0x04, 0x17
        /*005a*/ 	.short	(.L_6023 - .L_6022)
.L_6022:
        /*005c*/ 	.word	0x00000000
        /*0060*/ 	.short	0x0001
        /*0062*/ 	.short	0x0008
        /*0064*/ 	.byte	0x00, 0xf0, 0x21, 0x00


	//----- nvinfo : EIATTR_KPARAM_INFO
	.align		4
.L_6023:
        /*0068*/ 	.byte	0x04, 0x17
        /*006a*/ 	.short	(.L_6025 - .L_6024)
.L_6024:
        /*006c*/ 	.word	0x00000000
        /*0070*/ 	.short	0x0000
        /*0072*/ 	.short	0x0000
        /*0074*/ 	.byte	0x00, 0xf0, 0x11, 0x00


	//----- nvinfo : EIATTR_SPARSE_MMA_MASK
	.align		4
.L_6025:
        /*0078*/ 	.byte	0x03, 0x50
        /*007a*/ 	.short	0x0000


	//----- nvinfo : EIATTR_MAXREG_COUNT
	.align		4
        /*007c*/ 	.byte	0x03, 0x1b
        /*007e*/ 	.short	0x00ff


	//----- nvinfo : EIATTR_EXTERNS
	.align		4
        /*0080*/ 	.byte	0x04, 0x0f
        /*0082*/ 	.short	(.L_6027 - .L_6026)


	//   ....[0]....
	.align		4
.L_6026:
        /*0084*/ 	.word	index@(__assertfail)


	//----- nvinfo : EIATTR_MERCURY_ISA_VERSION
	.align		4
.L_6027:
        /*0088*/ 	.byte	0x03, 0x5f
        /*008a*/ 	.short	0x0101


	//----- nvinfo : EIATTR_VRC_CTA_INIT_COUNT
	.align		4
        /*008c*/ 	.byte	0x02, 0x4a
	.zero		1
	.zero		1


	//----- nvinfo : EIATTR_SYSCALL_OFFSETS
	.align		4
        /*0090*/ 	.byte	0x04, 0x46
        /*0092*/ 	.short	(.L_6029 - .L_6028)


	//   ....[0]....
.L_6028:
        /*0094*/ 	.word	0x00000e20


	//   ....[1]....
        /*0098*/ 	.word	0x00001db0


	//   ....[2]....
        /*009c*/ 	.word	0x00002c90


	//   ....[3]....
        /*00a0*/ 	.word	0x00003b70


	//   ....[4]....
        /*00a4*/ 	.word	0x00005110


	//   ....[5]....
        /*00a8*/ 	.word	0x00005e60


	//   ....[6]....
        /*00ac*/ 	.word	0x00006ce0


	//   ....[7]....
        /*00b0*/ 	.word	0x00007b40


	//----- nvinfo : EIATTR_EXIT_INSTR_OFFSETS
	.align		4
.L_6029:
        /*00b4*/ 	.byte	0x04, 0x1c
        /*00b6*/ 	.short	(.L_6031 - .L_6030)


	//   ....[0]....
.L_6030:
        /*00b8*/ 	.word	0x00006fb0


	//   ....[1]....
        /*00bc*/ 	.word	0x000070e0


	//   ....[2]....
        /*00c0*/ 	.word	0x00007100


	//   ....[3]....
        /*00c4*/ 	.word	0x00007180


	//   ....[4]....
        /*00c8*/ 	.word	0x000071a0


	//   ....[5]....
        /*00cc*/ 	.word	0x000071c0


	//   ....[6]....
        /*00d0*/ 	.word	0x00007250


	//   ....[7]....
        /*00d4*/ 	.word	0x00007290


	//   ....[8]....
        /*00d8*/ 	.word	0x00007330


	//   ....[9]....
        /*00dc*/ 	.word	0x00007380


	//   ....[10]....
        /*00e0*/ 	.word	0x000073b0


	//   ....[11]....
        /*00e4*/ 	.word	0x00007470


	//   ....[12]....
        /*00e8*/ 	.word	0x000075e0


	//   ....[13]....
        /*00ec*/ 	.word	0x00007750


	//   ....[14]....
        /*00f0*/ 	.word	0x000078b0


	//   ....[15]....
        /*00f4*/ 	.word	0x000078d0


	//   ....[16]....
        /*00f8*/ 	.word	0x000078f0


	//   ....[17]....
        /*00fc*/ 	.word	0x000079a0


	//   ....[18]....
        /*0100*/ 	.word	0x000079e0


	//   ....[19]....
        /*0104*/ 	.word	0x00007b50


	//   ....[20]....
        /*0108*/ 	.word	0x00007c60


	//   ....[21]....
        /*010c*/ 	.word	0x00007da0


	//   ....[22]....
        /*0110*/ 	.word	0x00007de0


	//----- nvinfo : EIATTR_MAX_THREADS
	.align		4
.L_6031:
        /*0114*/ 	.byte	0x04, 0x05
        /*0116*/ 	.short	(.L_6033 - .L_6032)
.L_6032:
        /*0118*/ 	.word	0x00000080
        /*011c*/ 	.word	0x00000001
        /*0120*/ 	.word	0x00000001


	//----- nvinfo : EIATTR_CRS_STACK_SIZE
	.align		4
.L_6033:
        /*0124*/ 	.byte	0x04, 0x1e
        /*0126*/ 	.short	(.L_6035 - .L_6034)
.L_6034:
        /*0128*/ 	.word	0x00000000


	//----- nvinfo : EIATTR_CBANK_PARAM_SIZE
	.align		4
.L_6035:
        /*012c*/ 	.byte	0x03, 0x19
        /*012e*/ 	.short	0x0034


	//----- nvinfo : EIATTR_PARAM_CBANK
	.align		4
        /*0130*/ 	.byte	0x04, 0x0a
        /*0132*/ 	.short	(.L_6037 - .L_6036)
	.align		4
.L_6036:
        /*0134*/ 	.word	index@(.nv.constant0._ZN2at6native27unrolled_elementwise_kernelIZNS0_50_GLOBAL__N__2680c7bb_12_PowKernel_cu_7dd49032_300329pow_tensor_scalar_kernel_implIllEEvRNS_18TensorIteratorBaseET0_EUllE1_St5arrayIPcLm2EELi4E23TrivialOffsetCalculatorILi1EjESC_NS0_6memory12LoadWithCastILi1EEENSD_13StoreWithCastILi1EEEEEviT_S6_T2_T3_T4_T5_)
        /*0138*/ 	.short	0x0380
        /*013a*/ 	.short	0x0034


	//----- nvinfo : EIATTR_SW_WAR
	.align		4
.L_6037:
        /*013c*/ 	.byte	0x04, 0x36
        /*013e*/ 	.short	(.L_6039 - .L_6038)
.L_6038:
        /*0140*/ 	.word	0x00000008
.L_6039:


//--------------------- .nv.info._ZN2at6native18elementwise_kernelILi128ELi2EZNS0_22gpu_kernel_impl_nocastIZNS0_50_GLOBAL__N__2680c7bb_12_PowKernel_cu_7dd49032_300329pow_tensor_scalar_kernel_implIllEEvRNS_18TensorIteratorBaseET0_EUllE1_EEvS6_RKT_EUliE_EEviT1_ --------------------------
	.section	.nv.info._ZN2at6native18elementwise_kernelILi128ELi2EZNS0_22gpu_kernel_impl_nocastIZNS0_50_GLOBAL__N__2680c7bb_12_PowKernel_cu_7dd49032_300329pow_tensor_scalar_kernel_implIllEEvRNS_18TensorIteratorBaseET0_EUllE1_EEvS6_RKT_EUliE_EEviT1_,"",@"SHT_CUDA_INFO"
	.sectionflags	@""
	.align	4


	//----- nvinfo : EIATTR_CUDA_API_VERSION
	.align		4
        /*0000*/ 	.byte	0x04, 0x37
        /*0002*/ 	.short	(.L_6041 - .L_6040)
.L_6040:
        /*0004*/ 	.word	0x00000082


	//----- nvinfo : EIATTR_KPARAM_INFO
	.align		4
.L_6041:
        /*0008*/ 	.byte	0x04, 0x17
        /*000a*/ 	.short	(.L_6043 - .L_6042)
.L_6042:
        /*000c*/ 	.word	0x00000000
        /*0010*/ 	.short	0x0001
        /*0012*/ 	.short	0x0008
        /*0014*/ 	.byte	0x00, 0xf0, 0x61, 0x08


	//----- nvinfo : EIATTR_KPARAM_INFO
	.align		4
.L_6043:
        /*0018*/ 	.byte	0x04, 0x17
        /*001a*/ 	.short	(.L_6045 - .L_6044)
.L_6044:
        /*001c*/ 	.word	0x00000000
        /*0020*/ 	.short	0x0000
        /*0022*/ 	.short	0x0000
        /*0024*/ 	.byte	0x00, 0xf0, 0x11, 0x00


	//----- nvinfo : EIATTR_SPARSE_MMA_MASK
	.align		4
.L_6045:
        /*0028*/ 	.byte	0x03, 0x50
        /*002a*/ 	.short	0x0000


	//----- nvinfo : EIATTR_MAXREG_COUNT
	.align		4
        /*002c*/ 	.byte	0x03, 0x1b
        /*002e*/ 	.short	0x0080


	//----- nvinfo : EIATTR_MERCURY_ISA_VERSION
	.align		4
        /*0030*/ 	.byte	0x03, 0x5f
        /*0032*/ 	.short	0x0101


	//----- nvinfo : EIATTR_VRC_CTA_INIT_COUNT
	.align		4
        /*0034*/ 	.byte	0x02, 0x4a
	.zero		1
	.zero		1


	//----- nvinfo : EIATTR_EXIT_INSTR_OFFSETS
	.align		4
        /*0038*/ 	.byte	0x04, 0x1c
        /*003a*/ 	.short	(.L_6047 - .L_6046)


	//   ....[0]....
.L_6046:
        /*003c*/ 	.word	0x000002b0


	//   ....[1]....
        /*0040*/ 	.word	0x00000460


	//   ....[2]....
        /*0044*/ 	.word	0x000019d0


	//   ....[3]....
        /*0048*/ 	.word	0x00002e60


	//----- nvinfo : EIATTR_MAX_THREADS
	.align		4
.L_6047:
        /*004c*/ 	.byte	0x04, 0x05
        /*004e*/ 	.short	(.L_6049 - .L_6048)
.L_6048:
        /*0050*/ 	.word	0x00000080
        /*0054*/ 	.word	0x00000001
        /*0058*/ 	.word	0x00000001


	//----- nvinfo : EIATTR_CRS_STACK_SIZE
	.align		4
.L_6049:
        /*005c*/ 	.byte	0x04, 0x1e
        /*005e*/ 	.short	(.L_6051 - .L_6050)
.L_6050:
        /*0060*/ 	.word	0x00000000


	//----- nvinfo : EIATTR_CBANK_PARAM_SIZE
	.align		4
.L_6051:
        /*0064*/ 	.byte	0x03, 0x19
        /*0066*/ 	.short	0x0220


	//----- nvinfo : EIATTR_PARAM_CBANK
	.align		4
        /*0068*/ 	.byte	0x04, 0x0a
        /*006a*/ 	.short	(.L_6053 - .L_6052)
	.align		4
.L_6052:
        /*006c*/ 	.word	index@(.nv.constant0._ZN2at6native18elementwise_kernelILi128ELi2EZNS0_22gpu_kernel_impl_nocastIZNS0_50_GLOBAL__N__2680c7bb_12_PowKernel_cu_7dd49032_300329pow_tensor_scalar_kernel_implIllEEvRNS_18TensorIteratorBaseET0_EUllE1_EEvS6_RKT_EUliE_EEviT1_)
        /*0070*/ 	.short	0x0380
        /*0072*/ 	.short	0x0220


	//----- nvinfo : EIATTR_SW_WAR
	.align		4
.L_6053:
        /*0074*/ 	.byte	0x04, 0x36
        /*0076*/ 	.short	(.L_6055 - .L_6054)
.L_6054:
        /*0078*/ 	.word	0x00000008
.L_6055:


//--------------------- .nv.info._ZN2at6native27unrolled_elementwise_kernelIZNS0_50_GLOBAL__N__2680c7bb_12_PowKernel_cu_7dd49032_300329pow_tensor_scalar_kernel_implIllEEvRNS_18TensorIteratorBaseET0_EUllE1_St5arrayIPcLm2EELi4E23TrivialOffsetCalculatorILi1EjESC_NS0_6memory15LoadWithoutCastENSD_16StoreWithoutCastEEEviT_S6_T2_T3_T4_T5_ --------------------------
	.section	.nv.info._ZN2at6native27unrolled_elementwise_kernelIZNS0_50_GLOBAL__N__2680c7bb_12_PowKernel_cu_7dd49032_300329pow_tensor_scalar_kernel_implIllEEvRNS_18TensorIteratorBaseET0_EUllE1_St5arrayIPcLm2EELi4E23TrivialOffsetCalculatorILi1EjESC_NS0_6memory15LoadWithoutCastENSD_16StoreWithoutCastEEEviT_S6_T2_T3_T4_T5_,"",@"SHT_CUDA_INFO"
	.sectionflags	@""
	.align	4


	//----- nvinfo : EIATTR_CUDA_API_VERSION
	.align		4
        /*0000*/ 	.byte	0x04, 0x37
        /*0002*/ 	.short	(.L_6057 - .L_6056)
.L_6056:
        /*0004*/ 	.word	0x00000082


	//----- nvinfo : EIATTR_KPARAM_INFO
	.align		4
.L_6057:
        /*0008*/ 	.byte	0x04, 0x17
        /*000a*/ 	.short	(.L_6059 - .L_6058)
.L_6058:
        /*000c*/ 	.word	0x00000000
        /*0010*/ 	.short	0x0006
        /*0012*/ 	.short	0x0023
        /*0014*/ 	.byte	0x00, 0xf0, 0x05, 0x00


	//----- nvinfo : EIATTR_KPARAM_INFO
	.align		4
.L_6059:
        /*0018*/ 	.byte	0x04, 0x17
        /*001a*/ 	.short	(.L_6061 - .L_6060)
.L_6060:
        /*001c*/ 	.word	0x00000000
        /*0020*/ 	.short	0x0005
        /*0022*/ 	.short	0x0022
        /*0024*/ 	.byte	0x00, 0xf0, 0x05, 0x00


	//----- nvinfo : EIATTR_KPARAM_INFO
	.align		4
.L_6061:
        /*0028*/ 	.byte	0x04, 0x17
        /*002a*/ 	.short	(.L_6063 - .L_6062)
.L_6062:
        /*002c*/ 	.word	0x00000000
        /*0030*/ 	.short	0x0004
        /*0032*/ 	.short	0x0021
        /*0034*/ 	.byte	0x00, 0xf0, 0x05, 0x00


	//----- nvinfo : EIATTR_KPARAM_INFO
	.align		4
.L_6063:
        /*0038*/ 	.byte	0x04, 0x17
        /*003a*/ 	.short	(.L_6065 - .L_6064)
.L_6064:
        /*003c*/ 	.word	0x00000000
        /*0040*/ 	.short	0x0003
        /*0042*/ 	.short	0x0020
        /*0044*/ 	.byte	0x00, 0xf0, 0x05, 0x00


	//----- nvinfo : EIATTR_KPARAM_INFO
	.align		4
.L_6065:
        /*0048*/ 	.byte	0x04, 0x17
        /*004a*/ 	.short	(.L_6067 - .L_6066)
.L_6066:
        /*004c*/ 	.word	0x00000000
        /*0050*/ 	.short	0x0002
        /*0052*/ 	.short	0x0010
        /*0054*/ 	.byte	0x00, 0xf0, 0x41, 0x00


	//----- nvinfo : EIATTR_KPARAM_INFO
	.align		4
.L_6067:
        /*0058*/ 	.byte	0x04, 0x17
        /*005a*/ 	.short	(.L_6069 - .L_6068)
.L_6068:
        /*005c*/ 	.word	0x00000000
        /*0060*/ 	.short	0x0001
        /*0062*/ 	.short	0x0008
        /*0064*/ 	.byte	0x00, 0xf0, 0x21, 0x00


	//----- nvinfo : EIATTR_KPARAM_INFO
	.align		4
.L_6069:
        /*0068*/ 	.byte	0x04, 0x17
        /*006a*/ 	.short	(.L_6071 - .L_6070)
.L_6070:
        /*006c*/ 	.word	0x00000000
        /*0070*/ 	.short	0x0000
        /*0072*/ 	.short	0x0000
        /*0074*/ 	.byte	0x00, 0xf0, 0x11, 0x00


	//----- nvinfo : EIATTR_SPARSE_MMA_MASK
	.align		4
.L_6071:
        /*0078*/ 	.byte	0x03, 0x50
        /*007a*/ 	.short	0x0000


	//----- nvinfo : EIATTR_MAXREG_COUNT
	.align		4
        /*007c*/ 	.byte	0x03, 0x1b
        /*007e*/ 	.short	0x00ff


	//----- nvinfo : EIATTR_MERCURY_ISA_VERSION
	.align		4
        /*0080*/ 	.byte	0x03, 0x5f
        /*0082*/ 	.short	0x0101


	//----- nvinfo : EIATTR_VRC_CTA_INIT_COUNT
	.align		4
        /*0084*/ 	.byte	0x02, 0x4a
	.zero		1
	.zero		1


	//----- nvinfo : EIATTR_EXIT_INSTR_OFFSETS
	.align		4
        /*0088*/ 	.byte	0x04, 0x1c
        /*008a*/ 	.short	(.L_6073 - .L_6072)


	//   ....[0]....
.L_6072:
        /*008c*/ 	.word	0x00000ad0


	//   ....[1]....
        /*0090*/ 	.word	0x00000b20


	//----- nvinfo : EIATTR_MAX_THREADS
	.align		4
.L_6073:
        /*0094*/ 	.byte	0x04, 0x05
        /*0096*/ 	.short	(.L_6075 - .L_6074)
.L_6074:
        /*0098*/ 	.word	0x00000080
        /*009c*/ 	.word	0x00000001
        /*00a0*/ 	.word	0x00000001


	//----- nvinfo : EIATTR_CRS_STACK_SIZE
	.align		4
.L_6075:
        /*00a4*/ 	.byte	0x04, 0x1e
        /*00a6*/ 	.short	(.L_6077 - .L_6076)
.L_6076:
        /*00a8*/ 	.word	0x00000000


	//----- nvinfo : EIATTR_CBANK_PARAM_SIZE
	.align		4
.L_6077:
        /*00ac*/ 	.byte	0x03, 0x19
        /*00ae*/ 	.short	0x0024


	//----- nvinfo : EIATTR_PARAM_CBANK
	.align		4
        /*00b0*/ 	.byte	0x04, 0x0a
        /*00b2*/ 	.short	(.L_6079 - .L_6078)
	.align		4
.L_6078:
        /*00b4*/ 	.word	index@(.nv.constant0._ZN2at6native27unrolled_elementwise_kernelIZNS0_50_GLOBAL__N__2680c7bb_12_PowKernel_cu_7dd49032_300329pow_tensor_scalar_kernel_implIllEEvRNS_18TensorIteratorBaseET0_EUllE1_St5arrayIPcLm2EELi4E23TrivialOffsetCalculatorILi1EjESC_NS0_6memory15LoadWithoutCastENSD_16StoreWithoutCastEEEviT_S6_T2_T3_T4_T5_)
        /*00b8*/ 	.short	0x0380
        /*00ba*/ 	.short	0x0024


	//----- nvinfo : EIATTR_SW_WAR
	.align		4
.L_6079:
        /*00bc*/ 	.byte	0x04, 0x36
        /*00be*/ 	.short	(.L_6081 - .L_6080)
.L_6080:
        /*00c0*/ 	.word	0x00000008
.L_6081:


//--------------------- .nv.info._ZN2at6native29vectorized_elementwise_kernelILi2EZNS0_50_GLOBAL__N__2680c7bb_12_PowKernel_cu_7dd49032_300329pow_tensor_scalar_kernel_implIllEEvRNS_18TensorIteratorBaseET0_EUllE1_St5arrayIPcLm2EEEEviS6_T1_ --------------------------
	.section	.nv.info._ZN2at6native29vectorized_elementwise_kernelILi2EZNS0_50_GLOBAL__N__2680c7bb_12_PowKernel_cu_7dd49032_300329pow_tensor_scalar_kernel_implIllEEvRNS_18TensorIteratorBaseET0_EUllE1_St5arrayIPcLm2EEEEviS6_T1_,"",@"SHT_CUDA_INFO"
	.sectionflags	@""
	.align	4


	//----- nvinfo : EIATTR_CUDA_API_VERSION
	.align		4
        /*0000*/ 	.byte	0x04, 0x37
        /*0002*/ 	.short	(.L_6083 - .L_6082)
.L_6082:
        /*0004*/ 	.word	0x00000082


	//----- nvinfo : EIATTR_KPARAM_INFO
	.align		4
.L_6083:
        /*0008*/ 	.byte	0x04, 0x17
        /*000a*/ 	.short	(.L_6085 - .L_6084)
.L_6084:
        /*000c*/ 	.word	0x00000000
        /*0010*/ 	.short	0x0002
        /*0012*/ 	.short	0x0010
        /*0014*/ 	.byte	0x00, 0xf0, 0x41, 0x00


	//----- nvinfo : EIATTR_KPARAM_INFO
	.align		4
.L_6085:
        /*0018*/ 	.byte	0x04, 0x17
        /*001a*/ 	.short	(.L_6087 - .L_6086)
.L_6086:
        /*001c*/ 	.word	0x00000000
        /*0020*/ 	.short	0x0001
        /*0022*/ 	.short	0x0008
        /*0024*/ 	.byte	0x00, 0xf0, 0x21, 0x00


	//----- nvinfo : EIATTR_KPARAM_INFO
	.align		4
.L_6087:
        /*0028*/ 	.byte	0x04, 0x17
        /*002a*/ 	.short	(.L_6089 - .L_6088)
.L_6088:
        /*002c*/ 	.word	0x00000000
        /*0030*/ 	.short	0x0000
        /*0032*/ 	.short	0x0000
        /*0034*/ 	.byte	0x00, 0xf0, 0x11, 0x00


	//----- nvinfo : EIATTR_SPARSE_MMA_MASK
	.align		4
.L_6089:
        /*0038*/ 	.byte	0x03, 0x50
        /*003a*/ 	.short	0x0000


	//----- nvinfo : EIATTR_MAXREG_COUNT
	.align		4
        /*003c*/ 	.byte	0x03, 0x1b
        /*003e*/ 	.short	0x00ff


	//----- nvinfo : EIATTR_MERCURY_ISA_VERSION
	.align		4
        /*0040*/ 	.byte	0x03, 0x5f
        /*0042*/ 	.short	0x0101


	//----- nvinfo : EIATTR_VRC_CTA_INIT_COUNT
	.align		4
        /*0044*/ 	.byte	0x02, 0x4a
	.zero		1
	.zero		1


	//----- nvinfo : EIATTR_EXIT_INSTR_OFFSETS
	.align		4
        /*0048*/ 	.byte	0x04, 0x1c
        /*004a*/ 	.short	(.L_6091 - .L_6090)


	//   ....[0]....
.L_6090:
        /*004c*/ 	.word	0x00001600


	//   ....[1]....
        /*0050*/ 	.word	0x00001650


	//   ....[2]....
        /*0054*/ 	.word	0x00002250


	//----- nvinfo : EIATTR_MAX_THREADS
	.align		4
.L_6091:
        /*0058*/ 	.byte	0x04, 0x05
        /*005a*/ 	.short	(.L_6093 - .L_6092)
.L_6092:
        /*005c*/ 	.word	0x00000080
        /*0060*/ 	.word	0x00000001
        /*0064*/ 	.word	0x00000001


	//----- nvinfo : EIATTR_CRS_STACK_SIZE
	.align		4
.L_6093:
        /*0068*/ 	.byte	0x04, 0x1e
        /*006a*/ 	.short	(.L_6095 - .L_6094)
.L_6094:
        /*006c*/ 	.word	0x00000000


	//----- nvinfo : EIATTR_CBANK_PARAM_SIZE
	.align		4
.L_6095:
        /*0070*/ 	.byte	0x03, 0x19
        /*0072*/ 	.short	0x0020


	//----- nvinfo : EIATTR_PARAM_CBANK
	.align		4
        /*0074*/ 	.byte	0x04, 0x0a
        /*0076*/ 	.short	(.L_6097 - .L_6096)
	.align		4
.L_6096:
        /*0078*/ 	.word	index@(.nv.constant0._ZN2at6native29vectorized_elementwise_kernelILi2EZNS0_50_GLOBAL__N__2680c7bb_12_PowKernel_cu_7dd49032_300329pow_tensor_scalar_kernel_implIllEEvRNS_18TensorIteratorBaseET0_EUllE1_St5arrayIPcLm2EEEEviS6_T1_)
        /*007c*/ 	.short	0x0380
        /*007e*/ 	.short	0x0020


	//----- nvinfo : EIATTR_SW_WAR
	.align		4
.L_6097:
        /*0080*/ 	.byte	0x04, 0x36
        /*0082*/ 	.short	(.L_6099 - .L_6098)
.L_6098:
        /*0084*/ 	.word	0x00000008
.L_6099:


//--------------------- .nv.info._ZN2at6native29vectorized_elementwise_kernelILi4EZNS0_50_GLOBAL__N__2680c7bb_12_PowKernel_cu_7dd49032_300329pow_tensor_scalar_kernel_implIllEEvRNS_18TensorIteratorBaseET0_EUllE1_St5arrayIPcLm2EEEEviS6_T1_ --------------------------
	.section	.nv.info._ZN2at6native29vectorized_elementwise_kernelILi4EZNS0_50_GLOBAL__N__2680c7bb_12_PowKernel_cu_7dd49032_300329pow_tensor_scalar_kernel_implIllEEvRNS_18TensorIteratorBaseET0_EUllE1_St5arrayIPcLm2EEEEviS6_T1_,"",@"SHT_CUDA_INFO"
	.sectionflags	@""
	.align	4


	//----- nvinfo : EIATTR_CUDA_API_VERSION
	.align		4
        /*0000*/ 	.byte	0x04, 0x37
        /*0002*/ 	.short	(.L_6101 - .L_6100)
.L_6100:
        /*0004*/ 	.word	0x00000082


	//----- nvinfo : EIATTR_KPARAM_INFO
	.align		4
.L_6101:
        /*0008*/ 	.byte	0x04, 0x17
        /*000a*/ 	.short	(.L_6103 - .L_6102)
.L_6102:
        /*000c*/ 	.word	0x00000000
        /*0010*/ 	.short	0x0002
        /*0012*/ 	.short	0x0010
        /*0014*/ 	.byte	0x00, 0xf0, 0x41, 0x00


	//----- nvinfo : EIATTR_KPARAM_INFO
	.align		4
.L_6103:
        /*0018*/ 	.byte	0x04, 0x17
        /*001a*/ 	.short	(.L_6105 - .L_6104)
.L_6104:
        /*001c*/ 	.word	0x00000000
        /*0020*/ 	.short	0x0001
        /*0022*/ 	.short	0x0008
        /*0024*/ 	.byte	0x00, 0xf0, 0x21, 0x00


	//----- nvinfo : EIATTR_KPARAM_INFO
	.align		4
.L_6105:
        /*0028*/ 	.byte	0x04, 0x17
        /*002a*/ 	.short	(.L_6107 - .L_6106)
.L_6106:
        /*002c*/ 	.word	0x00000000
        /*0030*/ 	.short	0x0000
        /*0032*/ 	.short	0x0000
        /*0034*/ 	.byte	0x00, 0xf0, 0x11, 0x00


	//----- nvinfo : EIATTR_SPARSE_MMA_MASK
	.align		4
.L_6107:
        /*0038*/ 	.byte	0x03, 0x50
        /*003a*/ 	.short	0x0000


	//----- nvinfo : EIATTR_MAXREG_COUNT
	.align		4
        /*003c*/ 	.byte	0x03, 0x1b
        /*003e*/ 	.short	0x00ff


	//----- nvinfo : EIATTR_MERCURY_ISA_VERSION
	.align		4
        /*0040*/ 	.byte	0x03, 0x5f
        /*0042*/ 	.short	0x0101


	//----- nvinfo : EIATTR_VRC_CTA_INIT_COUNT
	.align		4
        /*0044*/ 	.byte	0x02, 0x4a
	.zero		1
	.zero		1


	//----- nvinfo : EIATTR_EXIT_INSTR_OFFSETS
	.align		4
        /*0048*/ 	.byte	0x04, 0x1c
        /*004a*/ 	.short	(.L_6109 - .L_6108)


	//   ....[0]....
.L_6108:
        /*004c*/ 	.word	0x00001600


	//   ....[1]....
        /*0050*/ 	.word	0x00001650


	//   ....[2]....
        /*0054*/ 	.word	0x00002220


	//----- nvinfo : EIATTR_MAX_THREADS
	.align		4
.L_6109:
        /*0058*/ 	.byte	0x04, 0x05
        /*005a*/ 	.short	(.L_6111 - .L_6110)
.L_6110:
        /*005c*/ 	.word	0x00000080
        /*0060*/ 	.word	0x00000001
        /*0064*/ 	.word	0x00000001


	//----- nvinfo : EIATTR_CRS_STACK_SIZE
	.align		4
.L_6111:
        /*0068*/ 	.byte	0x04, 0x1e
        /*006a*/ 	.short	(.L_6113 - .L_6112)
.L_6112:
        /*006c*/ 	.word	0x00000000


	//----- nvinfo : EIATTR_CBANK_PARAM_SIZE
	.align		4
.L_6113:
        /*0070*/ 	.byte	0x03, 0x19
        /*0072*/ 	.short	0x0020


	//----- nvinfo : EIATTR_PARAM_CBANK
	.align		4
        /*0074*/ 	.byte	0x04, 0x0a
        /*0076*/ 	.short	(.L_6115 - .L_6114)
	.align		4
.L_6114:
        /*0078*/ 	.word	index@(.nv.constant0._ZN2at6native29vectorized_elementwise_kernelILi4EZNS0_50_GLOBAL__N__2680c7bb_12_PowKernel_cu_7dd49032_300329pow_tensor_scalar_kernel_implIllEEvRNS_18TensorIteratorBaseET0_EUllE1_St5arrayIPcLm2EEEEviS6_T1_)
        /*007c*/ 	.short	0x0380
        /*007e*/ 	.short	0x0020


	//----- nvinfo : EIATTR_SW_WAR
	.align		4
.L_6115:
        /*0080*/ 	.byte	0x04, 0x36
        /*0082*/ 	.short	(.L_6117 - .L_6116)
.L_6116:
        /*0084*/ 	.word	0x00000008
.L_6117:


//--------------------- .nv.info._ZN2at6native29vectorized_elementwise_kernelILi8EZNS0_50_GLOBAL__N__2680c7bb_12_PowKernel_cu_7dd49032_300329pow_tensor_scalar_kernel_implIllEEvRNS_18TensorIteratorBaseET0_EUllE1_St5arrayIPcLm2EEEEviS6_T1_ --------------------------
	.section	.nv.info._ZN2at6native29vectorized_elementwise_kernelILi8EZNS0_50_GLOBAL__N__2680c7bb_12_PowKernel_cu_7dd49032_300329pow_tensor_scalar_kernel_implIllEEvRNS_18TensorIteratorBaseET0_EUllE1_St5arrayIPcLm2EEEEviS6_T1_,"",@"SHT_CUDA_INFO"
	.sectionflags	@""
	.align	4


	//----- nvinfo : EIATTR_CUDA_API_VERSION
	.align		4
        /*0000*/ 	.byte	0x04, 0x37
        /*0002*/ 	.short	(.L_6119 - .L_6118)
.L_6118:
        /*0004*/ 	.word	0x00000082


	//----- nvinfo : EIATTR_KPARAM_INFO
	.align		4
.L_6119:
        /*0008*/ 	.byte	0x04, 0x17
        /*000a*/ 	.short	(.L_6121 - .L_6120)
.L_6120:
        /*000c*/ 	.word	0x00000000
        /*0010*/ 	.short	0x0002
        /*0012*/ 	.short	0x0010
        /*0014*/ 	.byte	0x00, 0xf0, 0x41, 0x00


	//----- nvinfo : EIATTR_KPARAM_INFO
	.align		4
.L_6121:
        /*0018*/ 	.byte	0x04, 0x17
        /*001a*/ 	.short	(.L_6123 - .L_6122)
.L_6122:
        /*001c*/ 	.word	0x00000000
        /*0020*/ 	.short	0x0001
        /*0022*/ 	.short	0x0008
        /*0024*/ 	.byte	0x00, 0xf0, 0x21, 0x00


	//----- nvinfo : EIATTR_KPARAM_INFO
	.align		4
.L_6123:
        /*0028*/ 	.byte	0x04, 0x17
        /*002a*/ 	.short	(.L_6125 - .L_6124)
.L_6124:
        /*002c*/ 	.word	0x00000000
        /*0030*/ 	.short	0x0000
        /*0032*/ 	.short	0x0000
        /*0034*/ 	.byte	0x00, 0xf0, 0x11, 0x00


	//----- nvinfo : EIATTR_SPARSE_MMA_MASK
	.align		4
.L_6125:
        /*0038*/ 	.byte	0x03, 0x50
        /*003a*/ 	.short	0x0000


	//----- nvinfo : EIATTR_MAXREG_COUNT
	.align		4
        /*003c*/ 	.byte	0x03, 0x1b
        /*003e*/ 	.short	0x00ff


	//----- nvinfo : EIATTR_MERCURY_ISA_VERSION
	.align		4
        /*0040*/ 	.byte	0x03, 0x5f
        /*0042*/ 	.short	0x0101


	//----- nvinfo : EIATTR_VRC_CTA_INIT_COUNT
	.align		4
        /*0044*/ 	.byte	0x02, 0x4a
	.zero		1
	.zero		1


	//----- nvinfo : EIATTR_EXIT_INSTR_OFFSETS
	.align		4
        /*0048*/ 	.byte	0x04, 0x1c
        /*004a*/ 	.short	(.L_6127 - .L_6126)


	//   ....[0]....
.L_6126:
        /*004c*/ 	.word	0x00001600


	//   ....[1]....
        /*0050*/ 	.word	0x00001650


	//   ....[2]....
        /*0054*/ 	.word	0x00002220


	//----- nvinfo : EIATTR_MAX_THREADS
	.align		4
.L_6127:
        /*0058*/ 	.byte	0x04, 0x05
        /*005a*/ 	.short	(.L_6129 - .L_6128)
.L_6128:
        /*005c*/ 	.word	0x00000080
        /*0060*/ 	.word	0x00000001
        /*0064*/ 	.word	0x00000001


	//----- nvinfo : EIATTR_CRS_STACK_SIZE
	.align		4
.L_6129:
        /*0068*/ 	.byte	0x04, 0x1e
        /*006a*/ 	.short	(.L_6131 - .L_6130)
.L_6130:
        /*006c*/ 	.word	0x00000000


	//----- nvinfo : EIATTR_CBANK_PARAM_SIZE
	.align		4
.L_6131:
        /*0070*/ 	.byte	0x03, 0x19
        /*0072*/ 	.short	0x0020


	//----- nvinfo : EIATTR_PARAM_CBANK
	.align		4
        /*0074*/ 	.byte	0x04, 0x0a
        /*0076*/ 	.short	(.L_6133 - .L_6132)
	.align		4
.L_6132:
        /*0078*/ 	.word	index@(.nv.constant0._ZN2at6native29vectorized_elementwise_kernelILi8EZNS0_50_GLOBAL__N__2680c7bb_12_PowKernel_cu_7dd49032_300329pow_tensor_scalar_kernel_implIllEEvRNS_18TensorIteratorBaseET0_EUllE1_St5arrayIPcLm2EEEEviS6_T1_)
        /*007c*/ 	.short	0x0380
        /*007e*/ 	.short	0x0020


	//----- nvinfo : EIATTR_SW_WAR
	.align		4
.L_6133:
        /*0080*/ 	.byte	0x04, 0x36
        /*0082*/ 	.short	(.L_6135 - .L_6134)
.L_6134:
        /*0084*/ 	.word	0x00000008
.L_6135:


//--------------------- .nv.info._ZN2at6native18elementwise_kernelILi128ELi4EZNS0_15gpu_kernel_implIZNS0_50_GLOBAL__N__2680c7bb_12_PowKernel_cu_7dd49032_300329pow_tensor_scalar_kernel_implIllEEvRNS_18TensorIteratorBaseET0_EUllE0_EEvS6_RKT_EUliE_EEviT1_ --------------------------
	.section	.nv.info._ZN2at6native18elementwise_kernelILi128ELi4EZNS0_15gpu_kernel_implIZNS0_50_GLOBAL__N__2680c7bb_12_PowKernel_cu_7dd49032_300329pow_tensor_scalar_kernel_implIllEEvRNS_18TensorIteratorBaseET0_EUllE0_EEvS6_RKT_EUliE_EEviT1_,"",@"SHT_CUDA_INFO"
	.sectionflags	@""
	.align	4


	//----- nvinfo : EIATTR_CUDA_API_VERSION
	.align		4
        /*0000*/ 	.byte	0x04, 0x37
        /*0002*/ 	.short	(.L_6137 - .L_6136)
.L_6136:
        /*0004*/ 	.word	0x00000082


	//----- nvinfo : EIATTR_KPARAM_INFO
	.align		4
.L_6137:
        /*0008*/ 	.byte	0x04, 0x17
        /*000a*/ 	.short	(.L_6139 - .L_6138)
.L_6138:
        /*000c*/ 	.word	0x00000000
        /*0010*/ 	.short	0x0001
        /*0012*/ 	.short	0x0008
        /*0014*/ 	.byte	0x00, 0xf0, 0x81, 0x08


	//----- nvinfo : EIATTR_KPARAM_INFO
	.align		4
.L_6139:
        /*0018*/ 	.byte	0x04, 0x17
        /*001a*/ 	.short	(.L_6141 - .L_6140)
.L_6140:
        /*001c*/ 	.word	0x00000000
        /*0020*/ 	.short	0x0000
        /*0022*/ 	.short	0x0000
        /*0024*/ 	.byte	0x00, 0xf0, 0x11, 0x00


	//----- nvinfo : EIATTR_SPARSE_MMA_MASK
	.align		4
.L_6141:
        /*0028*/ 	.byte	0x03, 0x50
        /*002a*/ 	.short	0x0000


	//----- nvinfo : EIATTR_MAXREG_COUNT
	.align		4
        /*002c*/ 	.byte	0x03, 0x1b
        /*002e*/ 	.short	0x0080


	//----- nvinfo : EIATTR_EXTERNS
	.align		4
        /*0030*/ 	.byte	0x04, 0x0f
        /*0032*/ 	.short	(.L_6143 - .L_6142)


	//   ....[0]....
	.align		4
.L_6142:
        /*0034*/ 	.word	index@(__assertfail)


	//----- nvinfo : EIATTR_MERCURY_ISA_VERSION
	.align		4
.L_6143:
        /*0038*/ 	.byte	0x03, 0x5f
        /*003a*/ 	.short	0x0101


	//----- nvinfo : EIATTR_VRC_CTA_INIT_COUNT
	.align		4
        /*003c*/ 	.byte	0x02, 0x4a
	.zero		1
	.zero		1


	//----- nvinfo : EIATTR_SYSCALL_OFFSETS
	.align		4
        /*0040*/ 	.byte	0x04, 0x46
        /*0042*/ 	.short	(.L_6145 - .L_6144)


	//   ....[0]....
.L_6144:
        /*0044*/ 	.word	0x00002110


	//   ....[1]....
        /*0048*/ 	.word	0x00002f70


	//   ....[2]....
        /*004c*/ 	.word	0x000051f0


	//   ....[3]....
        /*0050*/ 	.word	0x00005e50


	//   ....[4]....
        /*0054*/ 	.word	0x00008210


	//   ....[5]....
        /*0058*/ 	.word	0x00008e70


	//   ....[6]....
        /*005c*/ 	.word	0x0000b240


	//   ....[7]....
        /*0060*/ 	.word	0x0000be70


	//----- nvinfo : EIATTR_EXIT_INSTR_OFFSETS
	.align		4
.L_6145:
        /*0064*/ 	.byte	0x04, 0x1c
        /*0066*/ 	.short	(.L_6147 - .L_6146)


	//   ....[0]....
.L_6146:
        /*0068*/ 	.word	0x00009150


	//   ....[1]....
        /*006c*/ 	.word	0x0000b400


	//   ....[2]....
        /*0070*/ 	.word	0x0000b420


	//   ....[3]....
        /*0074*/ 	.word	0x0000b4a0


	//   ....[4]....
        /*0078*/ 	.word	0x0000b4c0


	//   ....[5]....
        /*007c*/ 	.word	0x0000b4e0


	//   ....[6]....
        /*0080*/ 	.word	0x0000b570


	//   ....[7]....
        /*0084*/ 	.word	0x0000b5b0


	//   ....[8]....
        /*0088*/ 	.word	0x0000b650


	//   ....[9]....
        /*008c*/ 	.word	0x0000b6a0


	//   ....[10]....
        /*0090*/ 	.word	0x0000b6d0


	//   ....[11]....
        /*0094*/ 	.word	0x0000b790


	//   ....[12]....
        /*0098*/ 	.word	0x0000b900


	//   ....[13]....
        /*009c*/ 	.word	0x0000ba70


	//   ....[14]....
        /*00a0*/ 	.word	0x0000bbe0


	//   ....[15]....
        /*00a4*/ 	.word	0x0000bc00


	//   ....[16]....
        /*00a8*/ 	.word	0x0000bc20


	//   ....[17]....
        /*00ac*/ 	.word	0x0000bcd0


	//   ....[18]....
        /*00b0*/ 	.word	0x0000bd10


	//   ....[19]....
        /*00b4*/ 	.word	0x0000be80


	//   ....[20]....
        /*00b8*/ 	.word	0x0000bf90


	//   ....[21]....
        /*00bc*/ 	.word	0x0000c0d0


	//   ....[22]....
        /*00c0*/ 	.word	0x0000c110


	//----- nvinfo : EIATTR_MAX_THREADS
	.align		4
.L_6147:
        /*00c4*/ 	.byte	0x04, 0x05
        /*00c6*/ 	.short	(.L_6149 - .L_6148)
.L_6148:
        /*00c8*/ 	.word	0x00000080
        /*00cc*/ 	.word	0x00000001
        /*00d0*/ 	.word	0x00000001


	//----- nvinfo : EIATTR_CRS_STACK_SIZE
	.align		4
.L_6149:
        /*00d4*/ 	.byte	0x04, 0x1e
        /*00d6*/ 	.short	(.L_6151 - .L_6150)
.L_6150:
        /*00d8*/ 	.word	0x00000000


	//----- nvinfo : EIATTR_CBANK_PARAM_SIZE
	.align		4
.L_6151:
        /*00dc*/ 	.byte	0x03, 0x19
        /*00de*/ 	.short	0x0228


	//----- nvinfo : EIATTR_PARAM_CBANK
	.align		4
        /*00e0*/ 	.byte	0x04, 0x0a
        /*00e2*/ 	.short	(.L_6153 - .L_6152)
	.align		4
.L_6152:
        /*00e4*/ 	.word	index@(.nv.constant0._ZN2at6native18elementwise_kernelILi128ELi4EZNS0_15gpu_kernel_implIZNS0_50_GLOBAL__N__2680c7bb_12_PowKernel_cu_7dd49032_300329pow_tensor_scalar_kernel_implIllEEvRNS_18TensorIteratorBaseET0_EUllE0_EEvS6_RKT_EUliE_EEviT1_)
        /*00e8*/ 	.short	0x0380
        /*00ea*/ 	.short	0x0228


	//----- nvinfo : EIATTR_SW_WAR
	.align		4
.L_6153:
        /*00ec*/ 	.byte	0x04, 0x36
        /*00ee*/ 	.short	(.L_6155 - .L_6154)
.L_6154:
        /*00f0*/ 	.word	0x00000008
.L_6155:


//--------------------- .nv.info._ZN2at6native27unrolled_elementwise_kernelIZNS0_50_GLOBAL__N__2680c7bb_12_PowKernel_cu_7dd49032_300329pow_tensor_scalar_kernel_implIllEEvRNS_18TensorIteratorBaseET0_EUllE0_St5arrayIPcLm2EELi4E23TrivialOffsetCalculatorILi1EjESC_NS0_6memory12LoadWithCastILi1EEENSD_13StoreWithCastILi1EEEEEviT_S6_T2_T3_T4_T5_ --------------------------
	.section	.nv.info._ZN2at6native27unrolled_elementwise_kernelIZNS0_50_GLOBAL__N__2680c7bb_12_PowKernel_cu_7dd49032_300329pow_tensor_scalar_kernel_implIllEEvRNS_18TensorIteratorBaseET0_EUllE0_St5arrayIPcLm2EELi4E23TrivialOffsetCalculatorILi1EjESC_NS0_6memory12LoadWithCastILi1EEENSD_13StoreWithCastILi1EEEEEviT_S6_T2_T3_T4_T5_,"",@"SHT_CUDA_INFO"
	.sectionflags	@""
	.align	4


	//----- nvinfo : EIATTR_CUDA_API_VERSION
	.align		4
        /*0000*/ 	.byte	0x04, 0x37
        /*0002*/ 	.short	(.L_6157 - .L_6156)
.L_6156:
        /*0004*/ 	.word	0x00000082


	//----- nvinfo : EIATTR_KPARAM_INFO
	.align		4
.L_6157:
        /*0008*/ 	.byte	0x04, 0x17
        /*000a*/ 	.short	(.L_6159 - .L_6158)
.L_6158:
        /*000c*/ 	.word	0x00000000
        /*0010*/ 	.short	0x0006
        /*0012*/ 	.short	0x002c
        /*0014*/ 	.byte	0x00, 0xf0, 0x21, 0x00


	//----- nvinfo : EIATTR_KPARAM_INFO
	.align		4
.L_6159:
        /*0018*/ 	.byte	0x04, 0x17
        /*001a*/ 	.short	(.L_6161 - .L_6160)
.L_6160:
        /*001c*/ 	.word	0x00000000
        /*0020*/ 	.short	0x0005
        /*0022*/ 	.short	0x0024
        /*0024*/ 	.byte	0x00, 0xf0, 0x21, 0x00


	//----- nvinfo : EIATTR_KPARAM_INFO
	.align		4
.L_6161:
        /*0028*/ 	.byte	0x04, 0x17
        /*002a*/ 	.short	(.L_6163 - .L_6162)
.L_6162:
        /*002c*/ 	.word	0x00000000
        /*0030*/ 	.short	0x0004
        /*0032*/ 	.short	0x0021
        /*0034*/ 	.byte	0x00, 0xf0, 0x05, 0x00


	//----- nvinfo : EIATTR_KPARAM_INFO
	.align		4
.L_6163:
        /*0038*/ 	.byte	0x04, 0x17
        /*003a*/ 	.short	(.L_6165 - .L_6164)
.L_6164:
        /*003c*/ 	.word	0x00000000
        /*0040*/ 	.short	0x0003
        /*0042*/ 	.short	0x0020
        /*0044*/ 	.byte	0x00, 0xf0, 0x05, 0x00


	//----- nvinfo : EIATTR_KPARAM_INFO
	.align		4
.L_6165:
        /*0048*/ 	.byte	0x04, 0x17
        /*004a*/ 	.short	(.L_6167 - .L_6166)
.L_6166:
        /*004c*/ 	.word	0x00000000
        /*0050*/ 	.short	0x0002
        /*0052*/ 	.short	0x0010
        /*0054*/ 	.byte	0x00, 0xf0, 0x41, 0x00


	//----- nvinfo : EIATTR_KPARAM_INFO
	.align		4
.L_6167:
        /*0058*/ 	.byte	0x04, 0x17
        /*005a*/ 	.short	(.L_6169 - .L_6168)
.L_6168:
        /*005c*/ 	.word	0x00000000
        /*0060*/ 	.short	0x0001
        /*0062*/ 	.short	0x0008
        /*0064*/ 	.byte	0x00, 0xf0, 0x21, 0x00


	//----- nvinfo : EIATTR_KPARAM_INFO
	.align		4
.L_6169:
        /*0068*/ 	.byte	0x04, 0x17
        /*006a*/ 	.short	(.L_6171 - .L_6170)
.L_6170:
        /*006c*/ 	.word	0x00000000
        /*0070*/ 	.short	0x0000
        /*0072*/ 	.short	0x0000
        /*0074*/ 	.byte	0x00, 0xf0, 0x11, 0x00


	//----- nvinfo : EIATTR_SPARSE_MMA_MASK
	.align		4
.L_6171:
        /*0078*/ 	.byte	0x03, 0x50
        /*007a*/ 	.short	0x0000


	//----- nvinfo : EIATTR_MAXREG_COUNT
	.align		4
        /*007c*/ 	.byte	0x03, 0x1b
        /*007e*/ 	.short	0x00ff


	//----- nvinfo : EIATTR_EXTERNS
	.align		4
        /*0080*/ 	.byte	0x04, 0x0f
        /*0082*/ 	.short	(.L_6173 - .L_6172)


	//   ....[0]....
	.align		4
.L_6172:
        /*0084*/ 	.word	index@(__assertfail)


	//----- nvinfo : EIATTR_MERCURY_ISA_VERSION
	.align		4
.L_6173:
        /*0088*/ 	.byte	0x03, 0x5f
        /*008a*/ 	.short	0x0101


	//----- nvinfo : EIATTR_VRC_CTA_INIT_COUNT
	.align		4
        /*008c*/ 	.byte	0x02, 0x4a
	.zero		1
	.zero		1


	//----- nvinfo : EIATTR_SYSCALL_OFFSETS
	.align		4
        /*0090*/ 	.byte	0x04, 0x46
        /*0092*/ 	.short	(.L_6175 - .L_6174)


	//   ....[0]....
.L_6174:
        /*0094*/ 	.word	0x00000e20


	//   ....[1]....
        /*0098*/ 	.word	0x00001db0


	//   ....[2]....
        /*009c*/ 	.word	0x00002c90


	//   ....[3]....
        /*00a0*/ 	.word	0x00003b70


	//   ....[4]....
        /*00a4*/ 	.word	0x00004b70


	//   ....[5]....
        /*00a8*/ 	.word	0x00005880


	//   ....[6]....
        /*00ac*/ 	.word	0x00006700


	//   ....[7]....
        /*00b0*/ 	.word	0x00007560


	//----- nvinfo : EIATTR_EXIT_INSTR_OFFSETS
	.align		4
.L_6175:
        /*00b4*/ 	.byte	0x04, 0x1c
        /*00b6*/ 	.short	(.L_6177 - .L_6176)


	//   ....[0]....
.L_6176:
        /*00b8*/ 	.word	0x000069d0


	//   ....[1]....
        /*00bc*/ 	.word	0x00006b00


	//   ....[2]....
        /*00c0*/ 	.word	0x00006b20


	//   ....[3]....
        /*00c4*/ 	.word	0x00006ba0


	//   ....[4]....
        /*00c8*/ 	.word	0x00006bc0


	//   ....[5]....
        /*00cc*/ 	.word	0x00006be0


	//   ....[6]....
        /*00d0*/ 	.word	0x00006c70


	//   ....[7]....
        /*00d4*/ 	.word	0x00006cb0


	//   ....[8]....
        /*00d8*/ 	.word	0x00006d50


	//   ....[9]....
        /*00dc*/ 	.word	0x00006da0


	//   ....[10]....
        /*00e0*/ 	.word	0x00006dd0


	//   ....[11]....
        /*00e4*/ 	.word	0x00006e90


	//   ....[12]....
        /*00e8*/ 	.word	0x00007000


	//   ....[13]....
        /*00ec*/ 	.word	0x00007170


	//   ....[14]....
        /*00f0*/ 	.word	0x000072d0


	//   ....[15]....
        /*00f4*/ 	.word	0x000072f0


	//   ....[16]....
        /*00f8*/ 	.word	0x00007310


	//   ....[17]....
        /*00fc*/ 	.word	0x000073c0


	//   ....[18]....
        /*0100*/ 	.word	0x00007400


	//   ....[19]....
        /*0104*/ 	.word	0x00007570


	//   ....[20]....
        /*0108*/ 	.word	0x00007680


	//   ....[21]....
        /*010c*/ 	.word	0x000077c0


	//   ....[22]....
        /*0110*/ 	.word	0x00007800


	//----- nvinfo : EIATTR_MAX_THREADS
	.align		4
.L_6177:
        /*0114*/ 	.byte	0x04, 0x05
        /*0116*/ 	.short	(.L_6179 - .L_6178)
.L_6178:
        /*0118*/ 	.word	0x00000080
        /*011c*/ 	.word	0x00000001
        /*0120*/ 	.word	0x00000001


	//----- nvinfo : EIATTR_CRS_STACK_SIZE
	.align		4
.L_6179:
        /*0124*/ 	.byte	0x04, 0x1e
        /*0126*/ 	.short	(.L_6181 - .L_6180)
.L_6180:
        /*0128*/ 	.word	0x00000000


	//----- nvinfo : EIATTR_CBANK_PARAM_SIZE
	.align		4
.L_6181:
        /*012c*/ 	.byte	0x03, 0x19
        /*012e*/ 	.short	0x0034


	//----- nvinfo : EIATTR_PARAM_CBANK
	.align		4
        /*0130*/ 	.byte	0x04, 0x0a
        /*0132*/ 	.short	(.L_6183 - .L_6182)
	.align		4
.L_6182:
        /*0134*/ 	.word	index@(.nv.constant0._ZN2at6native27unrolled_elementwise_kernelIZNS0_50_GLOBAL__N__2680c7bb_12_PowKernel_cu_7dd49032_300329pow_tensor_scalar_kernel_implIllEEvRNS_18TensorIteratorBaseET0_EUllE0_St5arrayIPcLm2EELi4E23TrivialOffsetCalculatorILi1EjESC_NS0_6memory12LoadWithCastILi1EEENSD_13StoreWithCastILi1EEEEEviT_S6_T2_T3_T4_T5_)
        /*0138*/ 	.short	0x0380
        /*013a*/ 	.short	0x0034


	//----- nvinfo : EIATTR_SW_WAR
	.align		4
.L_6183:
        /*013c*/ 	.byte	0x04, 0x36
        /*013e*/ 	.short	(.L_6185 - .L_6184)
.L_6184:
        /*0140*/ 	.word	0x00000008
.L_6185:


//--------------------- .nv.info._ZN2at6native18elementwise_kernelILi128ELi2EZNS0_22gpu_kernel_impl_nocastIZNS0_50_GLOBAL__N__2680c7bb_12_PowKernel_cu_7dd49032_300329pow_tensor_scalar_kernel_implIllEEvRNS_18TensorIteratorBaseET0_EUllE0_EEvS6_RKT_EUliE_EEviT1_ --------------------------
	.section	.nv.info._ZN2at6native18elementwise_kernelILi128ELi2EZNS0_22gpu_kernel_impl_nocastIZNS0_50_GLOBAL__N__2680c7bb_12_PowKernel_cu_7dd49032_300329pow_tensor_scalar_kernel_implIllEEvRNS_18TensorIteratorBaseET0_EUllE0_EEvS6_RKT_EUliE_EEviT1_,"",@"SHT_CUDA_INFO"
	.sectionflags	@""
	.align	4


	//----- nvinfo : EIATTR_CUDA_API_VERSION
	.align		4
        /*0000*/ 	.byte	0x04, 0x37
        /*0002*/ 	.short	(.L_6187 - .L_6186)
.L_6186:
        /*0004*/ 	.word	0x00000082


	//----- nvinfo : EIATTR_KPARAM_INFO
	.align		4
.L_6187:
        /*0008*/ 	.byte	0x04, 0x17
        /*000a*/ 	.short	(.L_6189 - .L_6188)
.L_6188:
        /*000c*/ 	.word	0x00000000
        /*0010*/ 	.short	0x0001
        /*0012*/ 	.short	0x0008
        /*0014*/ 	.byte	0x00, 0xf0, 0x61, 0x08


	//----- nvinfo : EIATTR_KPARAM_INFO
	.align		4
.L_6189:
        /*0018*/ 	.byte	0x04, 0x17
        /*001a*/ 	.short	(.L_6191 - .L_6190)
.L_6190:
        /*001c*/ 	.word	0x00000000
        /*0020*/ 	.short	0x0000
        /*0022*/ 	.short	0x0000
        /*0024*/ 	.byte	0x00, 0xf0, 0x11, 0x00


	//----- nvinfo : EIATTR_SPARSE_MMA_MASK
	.align		4
.L_6191:
        /*0028*/ 	.byte	0x03, 0x50
        /*002a*/ 	.short	0x0000


	//----- nvinfo : EIATTR_MAXREG_COUNT
	.align		4
        /*002c*/ 	.byte	0x03, 0x1b
        /*002e*/ 	.short	0x0080


	//----- nvinfo : EIATTR_MERCURY_ISA_VERSION
	.align		4
        /*0030*/ 	.byte	0x03, 0x5f
        /*0032*/ 	.short	0x0101


	//----- nvinfo : EIATTR_VRC_CTA_INIT_COUNT
	.align		4
        /*0034*/ 	.byte	0x02, 0x4a
	.zero		1
	.zero		1


	//----- nvinfo : EIATTR_EXIT_INSTR_OFFSETS
	.align		4
        /*0038*/ 	.byte	0x04, 0x1c
        /*003a*/ 	.short	(.L_6193 - .L_6192)


	//   ....[0]....
.L_6192:
        /*003c*/ 	.word	0x000001c0


	//   ....[1]....
        /*0040*/ 	.word	0x00000290


	//   ....[2]....
        /*0044*/ 	.word	0x000016d0


	//   ....[3]....
        /*0048*/ 	.word	0x00002a70


	//----- nvinfo : EIATTR_MAX_THREADS
	.align		4
.L_6193:
        /*004c*/ 	.byte	0x04, 0x05
        /*004e*/ 	.short	(.L_6195 - .L_6194)
.L_6194:
        /*0050*/ 	.word	0x00000080
        /*0054*/ 	.word	0x00000001
        /*0058*/ 	.word	0x00000001


	//----- nvinfo : EIATTR_CRS_STACK_SIZE
	.align		4
.L_6195:
        /*005c*/ 	.byte	0x04, 0x1e
        /*005e*/ 	.short	(.L_6197 - .L_6196)
.L_6196:
        /*0060*/ 	.word	0x00000000


	//----- nvinfo : EIATTR_CBANK_PARAM_SIZE
	.align		4
.L_6197:
        /*0064*/ 	.byte	0x03, 0x19
        /*0066*/ 	.short	0x0220


	//----- nvinfo : EIATTR_PARAM_CBANK
	.align		4
        /*0068*/ 	.byte	0x04, 0x0a
        /*006a*/ 	.short	(.L_6199 - .L_6198)
	.align		4
.L_6198:
        /*006c*/ 	.word	index@(.nv.constant0._ZN2at6native18elementwise_kernelILi128ELi2EZNS0_22gpu_kernel_impl_nocastIZNS0_50_GLOBAL__N__2680c7bb_12_PowKernel_cu_7dd49032_300329pow_tensor_scalar_kernel_implIllEEvRNS_18TensorIteratorBaseET0_EUllE0_EEvS6_RKT_EUliE_EEviT1_)
        /*0070*/ 	.short	0x0380
        /*0072*/ 	.short	0x0220


	//----- nvinfo : EIATTR_SW_WAR
	.align		4
.L_6199:
        /*0074*/ 	.byte	0x04, 0x36
        /*0076*/ 	.short	(.L_6201 - .L_6200)
.L_6200:
        /*0078*/ 	.word	0x00000008
.L_6201:


//--------------------- .nv.info._ZN2at6native27unrolled_elementwise_kernelIZNS0_50_GLOBAL__N__2680c7bb_12_PowKernel_cu_7dd49032_300329pow_tensor_scalar_kernel_implIllEEvRNS_18TensorIteratorBaseET0_EUllE0_St5arrayIPcLm2EELi4E23TrivialOffsetCalculatorILi1EjESC_NS0_6memory15LoadWithoutCastENSD_16StoreWithoutCastEEEviT_S6_T2_T3_T4_T5_ --------------------------
	.section	.nv.info._ZN2at6native27unrolled_elementwise_kernelIZNS0_50_GLOBAL__N__2680c7bb_12_PowKernel_cu_7dd49032_300329pow_tensor_scalar_kernel_implIllEEvRNS_18TensorIteratorBaseET0_EUllE0_St5arrayIPcLm2EELi4E23TrivialOffsetCalculatorILi1EjESC_NS0_6memory15LoadWithoutCastENSD_16StoreWithoutCastEEEviT_S6_T2_T3_T4_T5_,"",@"SHT_CUDA_INFO"
	.sectionflags	@""
	.align	4


	//----- nvinfo : EIATTR_CUDA_API_VERSION
	.align		4
        /*0000*/ 	.byte	0x04, 0x37
        /*0002*/ 	.short	(.L_6203 - .L_6202)
.L_6202:
        /*0004*/ 	.word	0x00000082


	//----- nvinfo : EIATTR_KPARAM_INFO
	.align		4
.L_6203:
        /*0008*/ 	.byte	0x04, 0x17
        /*000a*/ 	.short	(.L_6205 - .L_6204)
.L_6204:
        /*000c*/ 	.word	0x00000000
        /*0010*/ 	.short	0x0006
        /*0012*/ 	.short	0x0023
        /*0014*/ 	.byte	0x00, 0xf0, 0x05, 0x00


	//----- nvinfo : EIATTR_KPARAM_INFO
	.align		4
.L_6205:
        /*0018*/ 	.byte	0x04, 0x17
        /*001a*/ 	.short	(.L_6207 - .L_6206)
.L_6206:
        /*001c*/ 	.word	0x00000000
        /*0020*/ 	.short	0x0005
        /*0022*/ 	.short	0x0022
        /*0024*/ 	.byte	0x00, 0xf0, 0x05, 0x00


	//----- nvinfo : EIATTR_KPARAM_INFO
	.align		4
.L_6207:
        /*0028*/ 	.byte	0x04, 0x17
        /*002a*/ 	.short	(.L_6209 - .L_6208)
.L_6208:
        /*002c*/ 	.word	0x00000000
        /*0030*/ 	.short	0x0004
        /*0032*/ 	.short	0x0021
        /*0034*/ 	.byte	0x00, 0xf0, 0x05, 0x00


	//----- nvinfo : EIATTR_KPARAM_INFO
	.align		4
.L_6209:
        /*0038*/ 	.byte	0x04, 0x17
        /*003a*/ 	.short	(.L_6211 - .L_6210)
.L_6210:
        /*003c*/ 	.word	0x00000000
        /*0040*/ 	.short	0x0003
        /*0042*/ 	.short	0x0020
        /*0044*/ 	.byte	0x00, 0xf0, 0x05, 0x00


	//----- nvinfo : EIATTR_KPARAM_INFO
	.align		4
.L_6211:
        /*0048*/ 	.byte	0x04, 0x17
        /*004a*/ 	.short	(.L_6213 - .L_6212)
.L_6212:
        /*004c*/ 	.word	0x00000000
        /*0050*/ 	.short	0x0002
        /*0052*/ 	.short	0x0010
        /*0054*/ 	.byte	0x00, 0xf0, 0x41, 0x00


	//----- nvinfo : EIATTR_KPARAM_INFO
	.align		4
.L_6213:
        /*0058*/ 	.byte	0x04, 0x17
        /*005a*/ 	.short	(.L_6215 - .L_6214)
.L_6214:
        /*005c*/ 	.word	0x00000000
        /*0060*/ 	.short	0x0001
        /*0062*/ 	.short	0x0008
        /*0064*/ 	.byte	0x00, 0xf0, 0x21, 0x00


	//----- nvinfo : EIATTR_KPARAM_INFO
	.align		4
.L_6215:
        /*0068*/ 	.byte	0x04, 0x17
        /*006a*/ 	.short	(.L_6217 - .L_6216)
.L_6216:
        /*006c*/ 	.word	0x00000000
        /*0070*/ 	.short	0x0000
        /*0072*/ 	.short	0x0000
        /*0074*/ 	.byte	0x00, 0xf0, 0x11, 0x00


	//----- nvinfo : EIATTR_SPARSE_MMA_MASK
	.align		4
.L_6217:
        /*0078*/ 	.byte	0x03, 0x50
        /*007a*/ 	.short	0x0000


	//----- nvinfo : EIATTR_MAXREG_COUNT
	.align		4
        /*007c*/ 	.byte	0x03, 0x1b
        /*007e*/ 	.short	0x00ff


	//----- nvinfo : EIATTR_MERCURY_ISA_VERSION
	.align		4
        /*0080*/ 	.byte	0x03, 0x5f
        /*0082*/ 	.short	0x0101


	//----- nvinfo : EIATTR_VRC_CTA_INIT_COUNT
	.align		4
        /*0084*/ 	.byte	0x02, 0x4a
	.zero		1
	.zero		1


	//----- nvinfo : EIATTR_EXIT_INSTR_OFFSETS
	.align		4
        /*0088*/ 	.byte	0x04, 0x1c
        /*008a*/ 	.short	(.L_6219 - .L_6218)


	//   ....[0]....
.L_6218:
        /*008c*/ 	.word	0x00000580


	//   ....[1]....
        /*0090*/ 	.word	0x00000650


	//----- nvinfo : EIATTR_MAX_THREADS
	.align		4
.L_6219:
        /*0094*/ 	.byte	0x04, 0x05
        /*0096*/ 	.short	(.L_6221 - .L_6220)
.L_6220:
        /*0098*/ 	.word	0x00000080
        /*009c*/ 	.word	0x00000001
        /*00a0*/ 	.word	0x00000001


	//----- nvinfo : EIATTR_CRS_STACK_SIZE
	.align		4
.L_6221:
        /*00a4*/ 	.byte	0x04, 0x1e
        /*00a6*/ 	.short	(.L_6223 - .L_6222)
.L_6222:
        /*00a8*/ 	.word	0x00000000


	//----- nvinfo : EIATTR_CBANK_PARAM_SIZE
	.align		4
.L_6223:
        /*00ac*/ 	.byte	0x03, 0x19
        /*00ae*/ 	.short	0x0024


	//----- nvinfo : EIATTR_PARAM_CBANK
	.align		4
        /*00b0*/ 	.byte	0x04, 0x0a
        /*00b2*/ 	.short	(.L_6225 - .L_6224)
	.align		4
.L_6224:
        /*00b4*/ 	.word	index@(.nv.constant0._ZN2at6native27unrolled_elementwise_kernelIZNS0_50_GLOBAL__N__2680c7bb_12_PowKernel_cu_7dd49032_300329pow_tensor_scalar_kernel_implIllEEvRNS_18TensorIteratorBaseET0_EUllE0_St5arrayIPcLm2EELi4E23TrivialOffsetCalculatorILi1EjESC_NS0_6memory15LoadWithoutCastENSD_16StoreWithoutCastEEEviT_S6_T2_T3_T4_T5_)
        /*00b8*/ 	.short	0x0380
        /*00ba*/ 	.short	0x0024


	//----- nvinfo : EIATTR_SW_WAR
	.align		4
.L_6225:
        /*00bc*/ 	.byte	0x04, 0x36
        /*00be*/ 	.short	(.L_6227 - .L_6226)
.L_6226:
        /*00c0*/ 	.word	0x00000008
.L_6227:


//--------------------- .nv.info._ZN2at6native29vectorized_elementwise_kernelILi2EZNS0_50_GLOBAL__N__2680c7bb_12_PowKernel_cu_7dd49032_300329pow_tensor_scalar_kernel_implIllEEvRNS_18TensorIteratorBaseET0_EUllE0_St5arrayIPcLm2EEEEviS6_T1_ --------------------------
	.section	.nv.info._ZN2at6native29vectorized_elementwise_kernelILi2EZNS0_50_GLOBAL__N__2680c7bb_12_PowKernel_cu_7dd49032_300329pow_tensor_scalar_kernel_implIllEEvRNS_18TensorIteratorBaseET0_EUllE0_St5arrayIPcLm2EEEEviS6_T1_,"",@"SHT_CUDA_INFO"
	.sectionflags	@""
	.align	4


	//----- nvinfo : EIATTR_CUDA_API_VERSION
	.align		4
        /*0000*/ 	.byte	0x04, 0x37
        /*0002*/ 	.short	(.L_6229 - .L_6228)
.L_6228:
        /*0004*/ 	.word	0x00000082


	//----- nvinfo : EIATTR_KPARAM_INFO
	.align		4
.L_6229:
        /*0008*/ 	.byte	0x04, 0x17
        /*000a*/ 	.short	(.L_6231 - .L_6230)
.L_6230:
        /*000c*/ 	.word	0x00000000
        /*0010*/ 	.short	0x0002
        /*0012*/ 	.short	0x0010
        /*0014*/ 	.byte	0x00, 0xf0, 0x41, 0x00


	//----- nvinfo : EIATTR_KPARAM_INFO
	.align		4
.L_6231:
        /*0018*/ 	.byte	0x04, 0x17
        /*001a*/ 	.short	(.L_6233 - .L_6232)
.L_6232:
        /*001c*/ 	.word	0x00000000
        /*0020*/ 	.short	0x0001
        /*0022*/ 	.short	0x0008
        /*0024*/ 	.byte	0x00, 0xf0, 0x21, 0x00


	//----- nvinfo : EIATTR_KPARAM_INFO
	.align		4
.L_6233:
        /*0028*/ 	.byte	0x04, 0x17
        /*002a*/ 	.short	(.L_6235 - .L_6234)
.L_6234:
        /*002c*/ 	.word	0x00000000
        /*0030*/ 	.short	0x0000
        /*0032*/ 	.short	0x0000
        /*0034*/ 	.byte	0x00, 0xf0, 0x11, 0x00


	//----- nvinfo : EIATTR_SPARSE_MMA_MASK
	.align		4
.L_6235:
        /*0038*/ 	.byte	0x03, 0x50
        /*003a*/ 	.short	0x0000


	//----- nvinfo : EIATTR_MAXREG_COUNT
	.align		4
        /*003c*/ 	.byte	0x03, 0x1b
        /*003e*/ 	.short	0x00ff


	//----- nvinfo : EIATTR_MERCURY_ISA_VERSION
	.align		4
        /*0040*/ 	.byte	0x03, 0x5f
        /*0042*/ 	.short	0x0101


	//----- nvinfo : EIATTR_VRC_CTA_INIT_COUNT
	.align		4
        /*0044*/ 	.byte	0x02, 0x4a
	.zero		1
	.zero		1


	//----- nvinfo : EIATTR_EXIT_INSTR_OFFSETS
	.align		4
        /*0048*/ 	.byte	0x04, 0x1c
        /*004a*/ 	.short	(.L_6237 - .L_6236)


	//   ....[0]....
.L_6236:
        /*004c*/ 	.word	0x00000b20


	//   ....[1]....
        /*0050*/ 	.word	0x00000bf0


	//   ....[2]....
        /*0054*/ 	.word	0x00001160


	//----- nvinfo : EIATTR_MAX_THREADS
	.align		4
.L_6237:
        /*0058*/ 	.byte	0x04, 0x05
        /*005a*/ 	.short	(.L_6239 - .L_6238)
.L_6238:
        /*005c*/ 	.word	0x00000080
        /*0060*/ 	.word	0x00000001
        /*0064*/ 	.word	0x00000001


	//----- nvinfo : EIATTR_CRS_STACK_SIZE
	.align		4
.L_6239:
        /*0068*/ 	.byte	0x04, 0x1e
        /*006a*/ 	.short	(.L_6241 - .L_6240)
.L_6240:
        /*006c*/ 	.word	0x00000000


	//----- nvinfo : EIATTR_CBANK_PARAM_SIZE
	.align		4
.L_6241:
        /*0070*/ 	.byte	0x03, 0x19
        /*0072*/ 	.short	0x0020


	//----- nvinfo : EIATTR_PARAM_CBANK
	.align		4
        /*0074*/ 	.byte	0x04, 0x0a
        /*0076*/ 	.short	(.L_6243 - .L_6242)
	.align		4
.L_6242:
        /*0078*/ 	.word	index@(.nv.constant0._ZN2at6native29vectorized_elementwise_kernelILi2EZNS0_50_GLOBAL__N__2680c7bb_12_PowKernel_cu_7dd49032_300329pow_tensor_scalar_kernel_implIllEEvRNS_18TensorIteratorBaseET0_EUllE0_St5arrayIPcLm2EEEEviS6_T1_)
        /*007c*/ 	.short	0x0380
        /*007e*/ 	.short	0x0020


	//----- nvinfo : EIATTR_SW_WAR
	.align		4
.L_6243:
        /*0080*/ 	.byte	0x04, 0x36
        /*0082*/ 	.short	(.L_6245 - .L_6244)
.L_6244:
        /*0084*/ 	.word	0x00000008
.L_6245:


//--------------------- .nv.info._ZN2at6native29vectorized_elementwise_kernelILi4EZNS0_50_GLOBAL__N__2680c7bb_12_PowKernel_cu_7dd49032_300329pow_tensor_scalar_kernel_implIllEEvRNS_18TensorIteratorBaseET0_EUllE0_St5arrayIPcLm2EEEEviS6_T1_ --------------------------
	.section	.nv.info._ZN2at6native29vectorized_elementwise_kernelILi4EZNS0_50_GLOBAL__N__2680c7bb_12_PowKernel_cu_7dd49032_300329pow_tensor_scalar_kernel_implIllEEvRNS_18TensorIteratorBaseET0_EUllE0_St5arrayIPcLm2EEEEviS6_T1_,"",@"SHT_CUDA_INFO"
	.sectionflags	@""
	.align	4


	//----- nvinfo : EIATTR_CUDA_API_VERSION
	.align		4
        /*0000*/ 	.byte	0x04, 0x37
        /*0002*/ 	.short	(.L_6247 - .L_6246)
.L_6246:
        /*0004*/ 	.word	0x00000082


	//----- nvinfo : EIATTR_KPARAM_INFO
	.align		4
.L_6247:
        /*0008*/ 	.byte	0x04, 0x17
        /*000a*/ 	.short	(.L_6249 - .L_6248)
.L_6248:
        /*000c*/ 	.word	0x00000000
        /*0010*/ 	.short	0x0002
        /*0012*/ 	.short	0x0010
        /*0014*/ 	.byte	0x00, 0xf0, 0x41, 0x00


	//----- nvinfo : EIATTR_KPARAM_INFO
	.align		4
.L_6249:
        /*0018*/ 	.byte	0x04, 0x17
        /*001a*/ 	.short	(.L_6251 - .L_6250)
.L_6250:
        /*001c*/ 	.word	0x00000000
        /*0020*/ 	.short	0x0001
        /*0022*/ 	.short	0x0008
        /*0024*/ 	.byte	0x00, 0xf0, 0x21, 0x00


	//----- nvinfo : EIATTR_KPARAM_INFO
	.align		4
.L_6251:
        /*0028*/ 	.byte	0x04, 0x17
        /*002a*/ 	.short	(.L_6253 - .L_6252)
.L_6252:
        /*002c*/ 	.word	0x00000000
        /*0030*/ 	.short	0x0000
        /*0032*/ 	.short	0x0000
        /*0034*/ 	.byte	0x00, 0xf0, 0x11, 0x00


	//----- nvinfo : EIATTR_SPARSE_MMA_MASK
	.align		4
.L_6253:
        /*0038*/ 	.byte	0x03, 0x50
        /*003a*/ 	.short	0x0000


	//----- nvinfo : EIATTR_MAXREG_COUNT
	.align		4
        /*003c*/ 	.byte	0x03, 0x1b
        /*003e*/ 	.short	0x00ff


	//----- nvinfo : EIATTR_MERCURY_ISA_VERSION
	.align		4
        /*0040*/ 	.byte	0x03, 0x5f
        /*0042*/ 	.short	0x0101


	//----- nvinfo : EIATTR_VRC_CTA_INIT_COUNT
	.align		4
        /*0044*/ 	.byte	0x02, 0x4a
	.zero		1
	.zero		1


	//----- nvinfo : EIATTR_EXIT_INSTR_OFFSETS
	.align		4
        /*0048*/ 	.byte	0x04, 0x1c
        /*004a*/ 	.short	(.L_6255 - .L_6254)


	//   ....[0]....
.L_6254:
        /*004c*/ 	.word	0x00000b20


	//   ....[1]....
        /*0050*/ 	.word	0x00000bf0


	//   ....[2]....
        /*0054*/ 	.word	0x000010f0


	//----- nvinfo : EIATTR_MAX_THREADS
	.align		4
.L_6255:
        /*0058*/ 	.byte	0x04, 0x05
        /*005a*/ 	.short	(.L_6257 - .L_6256)
.L_6256:
        /*005c*/ 	.word	0x00000080
        /*0060*/ 	.word	0x00000001
        /*0064*/ 	.word	0x00000001


	//----- nvinfo : EIATTR_CRS_STACK_SIZE
	.align		4
.L_6257:
        /*0068*/ 	.byte	0x04, 0x1e
        /*006a*/ 	.short	(.L_6259 - .L_6258)
.L_6258:
        /*006c*/ 	.word	0x00000000


	//----- nvinfo : EIATTR_CBANK_PARAM_SIZE
	.align		4
.L_6259:
        /*0070*/ 	.byte	0x03, 0x19
        /*0072*/ 	.short	0x0020


	//----- nvinfo : EIATTR_PARAM_CBANK
	.align		4
        /*0074*/ 	.byte	0x04, 0x0a
        /*0076*/ 	.short	(.L_6261 - .L_6260)
	.align		4
.L_6260:
        /*0078*/ 	.word	index@(.nv.constant0._ZN2at6native29vectorized_elementwise_kernelILi4EZNS0_50_GLOBAL__N__2680c7bb_12_PowKernel_cu_7dd49032_300329pow_tensor_scalar_kernel_implIllEEvRNS_18TensorIteratorBaseET0_EUllE0_St5arrayIPcLm2EEEEviS6_T1_)
        /*007c*/ 	.short	0x0380
        /*007e*/ 	.short	0x0020


	//----- nvinfo : EIATTR_SW_WAR
	.align		4
.L_6261:
        /*0080*/ 	.byte	0x04, 0x36
        /*0082*/ 	.short	(.L_6263 - .L_6262)
.L_6262:
        /*0084*/ 	.word	0x00000008
.L_6263:


//--------------------- .nv.info._ZN2at6native29vectorized_elementwise_kernelILi8EZNS0_50_GLOBAL__N__2680c7bb_12_PowKernel_cu_7dd49032_300329pow_tensor_scalar_kernel_implIllEEvRNS_18TensorIteratorBaseET0_EUllE0_St5arrayIPcLm2EEEEviS6_T1_ --------------------------
	.section	.nv.info._ZN2at6native29vectorized_elementwise_kernelILi8EZNS0_50_GLOBAL__N__2680c7bb_12_PowKernel_cu_7dd49032_300329pow_tensor_scalar_kernel_implIllEEvRNS_18TensorIteratorBaseET0_EUllE0_St5arrayIPcLm2EEEEviS6_T1_,"",@"SHT_CUDA_INFO"
	.sectionflags	@""
	.align	4


	//----- nvinfo : EIATTR_CUDA_API_VERSION
	.align		4
        /*0000*/ 	.byte	0x04, 0x37
        /*0002*/ 	.short	(.L_6265 - .L_6264)
.L_6264:
        /*0004*/ 	.word	0x00000082


	//----- nvinfo : EIATTR_KPARAM_INFO
	.align		4
.L_6265:
        /*0008*/ 	.byte	0x04, 0x17
        /*000a*/ 	.short	(.L_6267 - .L_6266)
.L_6266:
        /*000c*/ 	.word	0x00000000
        /*0010*/ 	.short	0x0002
        /*0012*/ 	.short	0x0010
        /*0014*/ 	.byte	0x00, 0xf0, 0x41, 0x00


	//----- nvinfo : EIATTR_KPARAM_INFO
	.align		4
.L_6267:
        /*0018*/ 	.byte	0x04, 0x17
        /*001a*/ 	.short	(.L_6269 - .L_6268)
.L_6268:
        /*001c*/ 	.word	0x00000000
        /*0020*/ 	.short	0x0001
        /*0022*/ 	.short	0x0008
        /*0024*/ 	.byte	0x00, 0xf0, 0x21, 0x00


	//----- nvinfo : EIATTR_KPARAM_INFO
	.align		4
.L_6269:
        /*0028*/ 	.byte	0x04, 0x17
        /*002a*/ 	.short	(.L_6271 - .L_6270)
.L_6270:
        /*002c*/ 	.word	0x00000000
        /*0030*/ 	.short	0x0000
        /*0032*/ 	.short	0x0000
        /*0034*/ 	.byte	0x00, 0xf0, 0x11, 0x00


	//----- nvinfo : EIATTR_SPARSE_MMA_MASK
	.align		4
.L_6271:
        /*0038*/ 	.byte	0x03, 0x50
        /*003a*/ 	.short	0x0000


	//----- nvinfo : EIATTR_MAXREG_COUNT
	.align		4
        /*003c*/ 	.byte	0x03, 0x1b
        /*003e*/ 	.short	0x00ff


	//----- nvinfo : EIATTR_MERCURY_ISA_VERSION
	.align		4
        /*0040*/ 	.byte	0x03, 0x5f
        /*0042*/ 	.short	0x0101


	//----- nvinfo : EIATTR_VRC_CTA_INIT_COUNT
	.align		4
        /*0044*/ 	.byte	0x02, 0x4a
	.zero		1
	.zero		1


	//----- nvinfo : EIATTR_EXIT_INSTR_OFFSETS
	.align		4
        /*0048*/ 	.byte	0x04, 0x1c
        /*004a*/ 	.short	(.L_6273 - .L_6272)


	//   ....[0]....
.L_6272:
        /*004c*/ 	.word	0x00000b20


	//   ....[1]....
        /*0050*/ 	.word	0x00000bf0


	//   ....[2]....
        /*0054*/ 	.word	0x000010f0


	//----- nvinfo : EIATTR_MAX_THREADS
	.align		4
.L_6273:
        /*0058*/ 	.byte	0x04, 0x05
        /*005a*/ 	.short	(.L_6275 - .L_6274)
.L_6274:
        /*005c*/ 	.word	0x00000080
        /*0060*/ 	.word	0x00000001
        /*0064*/ 	.word	0x00000001


	//----- nvinfo : EIATTR_CRS_STACK_SIZE
	.align		4
.L_6275:
        /*0068*/ 	.byte	0x04, 0x1e
        /*006a*/ 	.short	(.L_6277 - .L_6276)
.L_6276:
        /*006c*/ 	.word	0x00000000


	//----- nvinfo : EIATTR_CBANK_PARAM_SIZE
	.align		4
.L_6277:
        /*0070*/ 	.byte	0x03, 0x19
        /*0072*/ 	.short	0x0020


	//----- nvinfo : EIATTR_PARAM_CBANK
	.align		4
        /*0074*/ 	.byte	0x04, 0x0a
        /*0076*/ 	.short	(.L_6279 - .L_6278)
	.align		4
.L_6278:
        /*0078*/ 	.word	index@(.nv.constant0._ZN2at6native29vectorized_elementwise_kernelILi8EZNS0_50_GLOBAL__N__2680c7bb_12_PowKernel_cu_7dd49032_300329pow_tensor_scalar_kernel_implIllEEvRNS_18TensorIteratorBaseET0_EUllE0_St5arrayIPcLm2EEEEviS6_T1_)
        /*007c*/ 	.short	0x0380
        /*007e*/ 	.short	0x0020


	//----- nvinfo : EIATTR_SW_WAR
	.align		4
.L_6279:
        /*0080*/ 	.byte	0x04, 0x36
        /*0082*/ 	.short	(.L_6281 - .L_6280)
.L_6280:
        /*0084*/ 	.word	0x00000008
.L_6281:


//--------------------- .nv.info._ZN2at6native18elementwise_kernelILi128ELi4EZNS0_15gpu_kernel_implIZNS0_50_GLOBAL__N__2680c7bb_12_PowKernel_cu_7dd49032_300329pow_tensor_scalar_kernel_implIllEEvRNS_18TensorIteratorBaseET0_EUllE_EEvS6_RKT_EUliE_EEviT1_ --------------------------
	.section	.nv.info._ZN2at6native18elementwise_kernelILi128ELi4EZNS0_15gpu_kernel_implIZNS0_50_GLOBAL__N__2680c7bb_12_PowKernel_cu_7dd49032_300329pow_tensor_scalar_kernel_implIllEEvRNS_18TensorIteratorBaseET0_EUllE_EEvS6_RKT_EUliE_EEviT1_,"",@"SHT_CUDA_INFO"
	.sectionflags	@""
	.align	4


	//----- nvinfo : EIATTR_CUDA_API_VERSION
	.align		4
        /*0000*/ 	.byte	0x04, 0x37
        /*0002*/ 	.short	(.L_6283 - .L_6282)
.L_6282:
        /*0004*/ 	.word	0x00000082


	//----- nvinfo : EIATTR_KPARAM_INFO
	.align		4
.L_6283:
        /*0008*/ 	.byte	0x04, 0x17
        /*000a*/ 	.short	(.L_6285 - .L_6284)
.L_6284:
        /*000c*/ 	.word	0x00000000
        /*0010*/ 	.short	0x0001
        /*0012*/ 	.short	0x0008
        /*0014*/ 	.byte	0x00, 0xf0, 0x81, 0x08


	//----- nvinfo : EIATTR_KPARAM_INFO
	.align		4
.L_6285:
        /*0018*/ 	.byte	0x04, 0x17
        /*001a*/ 	.short	(.L_6287 - .L_6286)
.L_6286:
        /*001c*/ 	.word	0x00000000
        /*0020*/ 	.short	0x0000
        /*0022*/ 	.short	0x0000
        /*0024*/ 	.byte	0x00, 0xf0, 0x11, 0x00


	//----- nvinfo : EIATTR_SPARSE_MMA_MASK
	.align		4
.L_6287:
        /*0028*/ 	.byte	0x03, 0x50
        /*002a*/ 	.short	0x0000


	//----- nvinfo : EIATTR_MAXREG_COUNT
	.align		4
        /*002c*/ 	.byte	0x03, 0x1b
        /*002e*/ 	.short	0x0080


	//----- nvinfo : EIATTR_EXTERNS
	.align		4
        /*0030*/ 	.byte	0x04, 0x0f
        /*0032*/ 	.short	(.L_6289 - .L_6288)


	//   ....[0]....
	.align		4
.L_6288:
        /*0034*/ 	.word	index@(__assertfail)


	//----- nvinfo : EIATTR_MERCURY_ISA_VERSION
	.align		4
.L_6289:
        /*0038*/ 	.byte	0x03, 0x5f
        /*003a*/ 	.short	0x0101


	//----- nvinfo : EIATTR_VRC_CTA_INIT_COUNT
	.align		4
        /*003c*/ 	.byte	0x02, 0x4a
	.zero		1
	.zero		1


	//----- nvinfo : EIATTR_SYSCALL_OFFSETS
	.align		4
        /*0040*/ 	.byte	0x04, 0x46
        /*0042*/ 	.short	(.L_6291 - .L_6290)


	//   ....[0]....
.L_6290:
        /*0044*/ 	.word	0x00002110


	//   ....[1]....
        /*0048*/ 	.word	0x00002e80


	//   ....[2]....
        /*004c*/ 	.word	0x000050f0


	//   ....[3]....
        /*0050*/ 	.word	0x00005ca0


	//   ....[4]....
        /*0054*/ 	.word	0x00008010


	//   ....[5]....
        /*0058*/ 	.word	0x00008bc0


	//   ....[6]....
        /*005c*/ 	.word	0x0000af40


	//   ....[7]....
        /*0060*/ 	.word	0x0000bab0


	//----- nvinfo : EIATTR_EXIT_INSTR_OFFSETS
	.align		4
.L_6291:
        /*0064*/ 	.byte	0x04, 0x1c
        /*0066*/ 	.short	(.L_6293 - .L_6292)


	//   ....[0]....
.L_6292:
        /*0068*/ 	.word	0x00008e50


	//   ....[1]....
        /*006c*/ 	.word	0x0000b0c0


	//   ....[2]....
        /*0070*/ 	.word	0x0000b0e0


	//   ....[3]....
        /*0074*/ 	.word	0x0000b160


	//   ....[4]....
        /*0078*/ 	.word	0x0000b180


	//   ....[5]....
        /*007c*/ 	.word	0x0000b1a0


	//   ....[6]....
        /*0080*/ 	.word	0x0000b230


	//   ....[7]....
        /*0084*/ 	.word	0x0000b270


	//   ....[8]....
        /*0088*/ 	.word	0x0000b310


	//   ....[9]....
        /*008c*/ 	.word	0x0000b360


	//   ....[10]....
        /*0090*/ 	.word	0x0000b390


	//   ....[11]....
        /*0094*/ 	.word	0x0000b450


	//   ....[12]....
        /*0098*/ 	.word	0x0000b590


	//   ....[13]....
        /*009c*/ 	.word	0x0000b6d0


	//   ....[14]....
        /*00a0*/ 	.word	0x0000b820


	//   ....[15]....
        /*00a4*/ 	.word	0x0000b840


	//   ....[16]....
        /*00a8*/ 	.word	0x0000b860


	//   ....[17]....
        /*00ac*/ 	.word	0x0000b910


	//   ....[18]....
        /*00b0*/ 	.word	0x0000b950


	//   ....[19]....
        /*00b4*/ 	.word	0x0000bac0


	//   ....[20]....
        /*00b8*/ 	.word	0x0000bba0


	//   ....[21]....
        /*00bc*/ 	.word	0x0000bc40


	//   ....[22]....
        /*00c0*/ 	.word	0x0000bc70


	//   ....[23]....
        /*00c4*/ 	.word	0x0000bcc0


	//   ....[24]....
        /*00c8*/ 	.word	0x0000bd00


	//----- nvinfo : EIATTR_MAX_THREADS
	.align		4
.L_6293:
        /*00cc*/ 	.byte	0x04, 0x05
        /*00ce*/ 	.short	(.L_6295 - .L_6294)
.L_6294:
        /*00d0*/ 	.word	0x00000080
        /*00d4*/ 	.word	0x00000001
        /*00d8*/ 	.word	0x00000001


	//----- nvinfo : EIATTR_CRS_STACK_SIZE
	.align		4
.L_6295:
        /*00dc*/ 	.byte	0x04, 0x1e
        /*00de*/ 	.short	(.L_6297 - .L_6296)
.L_6296:
        /*00e0*/ 	.word	0x00000000


	//----- nvinfo : EIATTR_CBANK_PARAM_SIZE
	.align		4
.L_6297:
        /*00e4*/ 	.byte	0x03, 0x19
        /*00e6*/ 	.short	0x0228


	//----- nvinfo : EIATTR_PARAM_CBANK
	.align		4
        /*00e8*/ 	.byte	0x04, 0x0a
        /*00ea*/ 	.short	(.L_6299 - .L_6298)
	.align		4
.L_6298:
        /*00ec*/ 	.word	index@(.nv.constant0._ZN2at6native18elementwise_kernelILi128ELi4EZNS0_15gpu_kernel_implIZNS0_50_GLOBAL__N__2680c7bb_12_PowKernel_cu_7dd49032_300329pow_tensor_scalar_kernel_implIllEEvRNS_18TensorIteratorBaseET0_EUllE_EEvS6_RKT_EUliE_EEviT1_)
        /*00f0*/ 	.short	0x0380
        /*00f2*/ 	.short	0x0228


	//----- nvinfo : EIATTR_SW_WAR
	.align		4
.L_6299:
        /*00f4*/ 	.byte	0x04, 0x36
        /*00f6*/ 	.short	(.L_6301 - .L_6300)
.L_6300:
        /*00f8*/ 	.word	0x00000008
.L_6301:


//--------------------- .nv.info._ZN2at6native27unrolled_elementwise_kernelIZNS0_50_GLOBAL__N__2680c7bb_12_PowKernel_cu_7dd49032_300329pow_tensor_scalar_kernel_implIllEEvRNS_18TensorIteratorBaseET0_EUllE_St5arrayIPcLm2EELi4E23TrivialOffsetCalculatorILi1EjESC_NS0_6memory12LoadWithCastILi1EEENSD_13StoreWithCastILi1EEEEEviT_S6_T2_T3_T4_T5_ --------------------------
	.section	.nv.info._ZN2at6native27unrolled_elementwise_kernelIZNS0_50_GLOBAL__N__2680c7bb_12_PowKernel_cu_7dd49032_300329pow_tensor_scalar_kernel_implIllEEvRNS_18TensorIteratorBaseET0_EUllE_St5arrayIPcLm2EELi4E23TrivialOffsetCalculatorILi1EjESC_NS0_6memory12LoadWithCastILi1EEENSD_13StoreWithCastILi1EEEEEviT_S6_T2_T3_T4_T5_,"",@"SHT_CUDA_INFO"
	.sectionflags	@""
	.align	4


	//----- nvinfo : EIATTR_CUDA_API_VERSION
	.align		4
        /*0000*/ 	.byte	0x04, 0x37
        /*0002*/ 	.short	(.L_6303 - .L_6302)
.L_6302:
        /*0004*/ 	.word	0x00000082


	//----- nvinfo : EIATTR_KPARAM_INFO
	.align		4
.L_6303:
        /*0008*/ 	.byte	0x04, 0x17
        /*000a*/ 	.short	(.L_6305 - .L_6304)
.L_6304:
        /*000c*/ 	.word	0x00000000
        /*0010*/ 	.short	0x0006
        /*0012*/ 	.short	0x002c
        /*0014*/ 	.byte	0x00, 0xf0, 0x21, 0x00


	//----- nvinfo : EIATTR_KPARAM_INFO
	.align		4
.L_6305:
        /*0018*/ 	.byte	0x04, 0x17
        /*001a*/ 	.short	(.L_6307 - .L_6306)
.L_6306:
        /*001c*/ 	.word	0x00000000
        /*0020*/ 	.short	0x0005
        /*0022*/ 	.short	0x0024
        /*0024*/ 	.byte	0x00, 0xf0, 0x21, 0x00


	//----- nvinfo : EIATTR_KPARAM_INFO
	.align		4
.L_6307:
        /*0028*/ 	.byte	0x04, 0x17
        /*002a*/ 	.short	(.L_6309 - .L_6308)
.L_6308:
        /*002c*/ 	.word	0x00000000
        /*0030*/ 	.short	0x0004
        /*0032*/ 	.short	0x0021
        /*0034*/ 	.byte	0x00, 0xf0, 0x05, 0x00


	//----- nvinfo : EIATTR_KPARAM_INFO
	.align		4
.L_6309:
        /*0038*/ 	.byte	0x04, 0x17
        /*003a*/ 	.short	(.L_6311 - .L_6310)
.L_6310:
        /*003c*/ 	.word	0x00000000
        /*0040*/ 	.short	0x0003
        /*0042*/ 	.short	0x0020
        /*0044*/ 	.byte	0x00, 0xf0, 0x05, 0x00


	//----- nvinfo : EIATTR_KPARAM_INFO
	.align		4
.L_6311:
        /*0048*/ 	.byte	0x04, 0x17
        /*004a*/ 	.short	(.L_6313 - .L_6312)
.L_6312:
        /*004c*/ 	.word	0x00000000
        /*0050*/ 	.short	0x0002
        /*0052*/ 	.short	0x0010
        /*0054*/ 	.byte	0x00, 0xf0, 0x41, 0x00


	//----- nvinfo : EIATTR_KPARAM_INFO
	.align		4
.L_6313:
        /*0058*/ 	.byte	0x04, 0x17
        /*005a*/ 	.short	(.L_6315 - .L_6314)
.L_6314:
        /*005c*/ 	.word	0x00000000
        /*0060*/ 	.short	0x0001
        /*0062*/ 	.short	0x0008
        /*0064*/ 	.byte	0x00, 0xf0, 0x21, 0x00


	//----- nvinfo : EIATTR_KPARAM_INFO
	.align		4
.L_6315:
        /*0068*/ 	.byte	0x04, 0x17
        /*006a*/ 	.short	(.L_6317 - .L_6316)
.L_6316:
        /*006c*/ 	.word	0x00000000
        /*0070*/ 	.short	0x0000
        /*0072*/ 	.short	0x0000
        /*0074*/ 	.byte	0x00, 0xf0, 0x11, 0x00


	//----- nvinfo : EIATTR_SPARSE_MMA_MASK
	.align		4
.L_6317:
        /*0078*/ 	.byte	0x03, 0x50
        /*007a*/ 	.short	0x0000


	//----- nvinfo : EIATTR_MAXREG_COUNT
	.align		4
        /*007c*/ 	.byte	0x03, 0x1b
        /*007e*/ 	.short	0x00ff


	//----- nvinfo : EIATTR_EXTERNS
	.align		4
        /*0080*/ 	.byte	0x04, 0x0f
        /*0082*/ 	.short	(.L_6319 - .L_6318)


	//   ....[0]....
	.align		4
.L_6318:
        /*0084*/ 	.word	index@(__assertfail)


	//----- nvinfo : EIATTR_MERCURY_ISA_VERSION
	.align		4
.L_6319:
        /*0088*/ 	.byte	0x03, 0x5f
        /*008a*/ 	.short	0x0101


	//----- nvinfo : EIATTR_VRC_CTA_INIT_COUNT
	.align		4
        /*008c*/ 	.byte	0x02, 0x4a
	.zero		1
	.zero		1


	//----- nvinfo : EIATTR_SYSCALL_OFFSETS
	.align		4
        /*0090*/ 	.byte	0x04, 0x46
        /*0092*/ 	.short	(.L_6321 - .L_6320)


	//   ....[0]....
.L_6320:
        /*0094*/ 	.word	0x00000e20


	//   ....[1]....
        /*0098*/ 	.word	0x00001db0


	//   ....[2]....
        /*009c*/ 	.word	0x00002c90


	//   ....[3]....
        /*00a0*/ 	.word	0x00003b70


	//   ....[4]....
        /*00a4*/ 	.word	0x000049c0


	//   ....[5]....
        /*00a8*/ 	.word	0x00005670


	//   ....[6]....
        /*00ac*/ 	.word	0x00006440


	//   ....[7]....
        /*00b0*/ 	.word	0x000071e0


	//----- nvinfo : EIATTR_EXIT_INSTR_OFFSETS
	.align		4
.L_6321:
        /*00b4*/ 	.byte	0x04, 0x1c
        /*00b6*/ 	.short	(.L_6323 - .L_6322)


	//   ....[0]....
.L_6322:
        /*00b8*/ 	.word	0x000066c0


	//   ....[1]....
        /*00bc*/ 	.word	0x000067f0


	//   ....[2]....
        /*00c0*/ 	.word	0x00006810


	//   ....[3]....
        /*00c4*/ 	.word	0x00006890


	//   ....[4]....
        /*00c8*/ 	.word	0x000068b0


	//   ....[5]....
        /*00cc*/ 	.word	0x000068d0


	//   ....[6]....
        /*00d0*/ 	.word	0x00006960


	//   ....[7]....
        /*00d4*/ 	.word	0x000069a0


	//   ....[8]....
        /*00d8*/ 	.word	0x00006a40


	//   ....[9]....
        /*00dc*/ 	.word	0x00006a90


	//   ....[10]....
        /*00e0*/ 	.word	0x00006ac0


	//   ....[11]....
        /*00e4*/ 	.word	0x00006b80


	//   ....[12]....
        /*00e8*/ 	.word	0x00006cc0


	//   ....[13]....
        /*00ec*/ 	.word	0x00006e00


	//   ....[14]....
        /*00f0*/ 	.word	0x00006f50


	//   ....[15]....
        /*00f4*/ 	.word	0x00006f70


	//   ....[16]....
        /*00f8*/ 	.word	0x00006f90


	//   ....[17]....
        /*00fc*/ 	.word	0x00007040


	//   ....[18]....
        /*0100*/ 	.word	0x00007080


	//   ....[19]....
        /*0104*/ 	.word	0x000071f0


	//   ....[20]....
        /*0108*/ 	.word	0x000072d0


	//   ....[21]....
        /*010c*/ 	.word	0x00007370


	//   ....[22]....
        /*0110*/ 	.word	0x000073a0


	//   ....[23]....
        /*0114*/ 	.word	0x000073f0


	//   ....[24]....
        /*0118*/ 	.word	0x00007430


	//----- nvinfo : EIATTR_MAX_THREADS
	.align		4
.L_6323:
        /*011c*/ 	.byte	0x04, 0x05
        /*011e*/ 	.short	(.L_6325 - .L_6324)
.L_6324:
        /*0120*/ 	.word	0x00000080
        /*0124*/ 	.word	0x00000001
        /*0128*/ 	.word	0x00000001


	//----- nvinfo : EIATTR_CRS_STACK_SIZE
	.align		4
.L_6325:
        /*012c*/ 	.byte	0x04, 0x1e
        /*012e*/ 	.short	(.L_6327 - .L_6326)
.L_6326:
        /*0130*/ 	.word	0x00000000


	//----- nvinfo : EIATTR_CBANK_PARAM_SIZE
	.align		4
.L_6327:
        /*0134*/ 	.byte	0x03, 0x19
        /*0136*/ 	.short	0x0034


	//----- nvinfo : EIATTR_PARAM_CBANK
	.align		4
        /*0138*/ 	.byte	0x04, 0x0a
        /*013a*/ 	.short	(.L_6329 - .L_6328)
	.align		4
.L_6328:
        /*013c*/ 	.word	index@(.nv.constant0._ZN2at6native27unrolled_elementwise_kernelIZNS0_50_GLOBAL__N__2680c7bb_12_PowKernel_cu_7dd49032_300329pow_tensor_scalar_kernel_implIllEEvRNS_18TensorIteratorBaseET0_EUllE_St5arrayIPcLm2EELi4E23TrivialOffsetCalculatorILi1EjESC_NS0_6memory12LoadWithCastILi1EEENSD_13StoreWithCastILi1EEEEEviT_S6_T2_T3_T4_T5_)
        /*0140*/ 	.short	0x0380
        /*0142*/ 	.short	0x0034


	//----- nvinfo : EIATTR_SW_WAR
	.align		4
.L_6329:
        /*0144*/ 	.byte	0x04, 0x36
        /*0146*/ 	.short	(.L_6331 - .L_6330)
.L_6330:
        /*0148*/ 	.word	0x00000008
.L_6331:


//--------------------- .nv.info._ZN2at6native18elementwise_kernelILi128ELi2EZNS0_22gpu_kernel_impl_nocastIZNS0_50_GLOBAL__N__2680c7bb_12_PowKernel_cu_7dd49032_300329pow_tensor_scalar_kernel_implIllEEvRNS_18TensorIteratorBaseET0_EUllE_EEvS6_RKT_EUliE_EEviT1_ --------------------------
	.section	.nv.info._ZN2at6native18elementwise_kernelILi128ELi2EZNS0_22gpu_kernel_impl_nocastIZNS0_50_GLOBAL__N__2680c7bb_12_PowKernel_cu_7dd49032_300329pow_tensor_scalar_kernel_implIllEEvRNS_18TensorIteratorBaseET0_EUllE_EEvS6_RKT_EUliE_EEviT1_,"",@"SHT_CUDA_INFO"
	.sectionflags	@""
	.align	4


	//----- nvinfo : EIATTR_CUDA_API_VERSION
	.align		4
        /*0000*/ 	.byte	0x04, 0x37
        /*0002*/ 	.short	(.L_6333 - .L_6332)
.L_6332:
        /*0004*/ 	.word	0x00000082


	//----- nvinfo : EIATTR_KPARAM_INFO
	.align		4
.L_6333:
        /*0008*/ 	.byte	0x04, 0x17
        /*000a*/ 	.short	(.L_6335 - .L_6334)
.L_6334:
        /*000c*/ 	.word	0x00000000
        /*0010*/ 	.short	0x0001
        /*0012*/ 	.short	0x0008
        /*0014*/ 	.byte	0x00, 0xf0, 0x61, 0x08


	//----- nvinfo : EIATTR_KPARAM_INFO
	.align		4
.L_6335:
        /*0018*/ 	.byte	0x04, 0x17
        /*001a*/ 	.short	(.L_6337 - .L_6336)
.L_6336:
        /*001c*/ 	.word	0x00000000
        /*0020*/ 	.short	0x0000
        /*0022*/ 	.short	0x0000
        /*0024*/ 	.byte	0x00, 0xf0, 0x11, 0x00


	//----- nvinfo : EIATTR_SPARSE_MMA_MASK
	.align		4
.L_6337:
        /*0028*/ 	.byte	0x03, 0x50
        /*002a*/ 	.short	0x0000


	//----- nvinfo : EIATTR_MAXREG_COUNT
	.align		4
        /*002c*/ 	.byte	0x03, 0x1b
        /*002e*/ 	.short	0x0080


	//----- nvinfo : EIATTR_MERCURY_ISA_VERSION
	.align		4
        /*0030*/ 	.byte	0x03, 0x5f
        /*0032*/ 	.short	0x0101


	//----- nvinfo : EIATTR_VRC_CTA_INIT_COUNT
	.align		4
        /*0034*/ 	.byte	0x02, 0x4a
	.zero		1
	.zero		1


	//----- nvinfo : EIATTR_EXIT_INSTR_OFFSETS
	.align		4
        /*0038*/ 	.byte	0x04, 0x1c
        /*003a*/ 	.short	(.L_6339 - .L_6338)


	//   ....[0]....
.L_6338:
        /*003c*/ 	.word	0x00000180


	//   ....[1]....
        /*0040*/ 	.word	0x00000210


	//   ....[2]....
        /*0044*/ 	.word	0x00001610


	//   ....[3]....
        /*0048*/ 	.word	0x00002970


	//----- nvinfo : EIATTR_MAX_THREADS
	.align		4
.L_6339:
        /*004c*/ 	.byte	0x04, 0x05
        /*004e*/ 	.short	(.L_6341 - .L_6340)
.L_6340:
        /*0050*/ 	.word	0x00000080
        /*0054*/ 	.word	0x00000001
        /*0058*/ 	.word	0x00000001


	//----- nvinfo : EIATTR_CRS_STACK_SIZE
	.align		4
.L_6341:
        /*005c*/ 	.byte	0x04, 0x1e
        /*005e*/ 	.short	(.L_6343 - .L_6342)
.L_6342:
        /*0060*/ 	.word	0x00000000


	//----- nvinfo : EIATTR_CBANK_PARAM_SIZE
	.align		4
.L_6343:
        /*0064*/ 	.byte	0x03, 0x19
        /*0066*/ 	.short	0x0220


	//----- nvinfo : EIATTR_PARAM_CBANK
	.align		4
        /*0068*/ 	.byte	0x04, 0x0a
        /*006a*/ 	.short	(.L_6345 - .L_6344)
	.align		4
.L_6344:
        /*006c*/ 	.word	index@(.nv.constant0._ZN2at6native18elementwise_kernelILi128ELi2EZNS0_22gpu_kernel_impl_nocastIZNS0_50_GLOBAL__N__2680c7bb_12_PowKernel_cu_7dd49032_300329pow_tensor_scalar_kernel_implIllEEvRNS_18TensorIteratorBaseET0_EUllE_EEvS6_RKT_EUliE_EEviT1_)
        /*0070*/ 	.short	0x0380
        /*0072*/ 	.short	0x0220


	//----- nvinfo : EIATTR_SW_WAR
	.align		4
.L_6345:
        /*0074*/ 	.byte	0x04, 0x36
        /*0076*/ 	.short	(.L_6347 - .L_6346)
.L_6346:
        /*0078*/ 	.word	0x00000008
.L_6347:


//--------------------- .nv.info._ZN2at6native27unrolled_elementwise_kernelIZNS0_50_GLOBAL__N__2680c7bb_12_PowKernel_cu_7dd49032_300329pow_tensor_scalar_kernel_implIllEEvRNS_18TensorIteratorBaseET0_EUllE_St5arrayIPcLm2EELi4E23TrivialOffsetCalculatorILi1EjESC_NS0_6memory15LoadWithoutCastENSD_16StoreWithoutCastEEEviT_S6_T2_T3_T4_T5_ --------------------------
	.section	.nv.info._ZN2at6native27unrolled_elementwise_kernelIZNS0_50_GLOBAL__N__2680c7bb_12_PowKernel_cu_7dd49032_300329pow_tensor_scalar_kernel_implIllEEvRNS_18TensorIteratorBaseET0_EUllE_St5arrayIPcLm2EELi4E23TrivialOffsetCalculatorILi1EjESC_NS0_6memory15LoadWithoutCastENSD_16StoreWithoutCastEEEviT_S6_T2_T3_T4_T5_,"",@"SHT_CUDA_INFO"
	.sectionflags	@""
	.align	4


	//----- nvinfo : EIATTR_CUDA_API_VERSION
	.align		4
        /*0000*/ 	.byte	0x04, 0x37
        /*0002*/ 	.short	(.L_6349 - .L_6348)
.L_6348:
        /*0004*/ 	.word	0x00000082


	//----- nvinfo : EIATTR_KPARAM_INFO
	.align		4
.L_6349:
        /*0008*/ 	.byte	0x04, 0x17
        /*000a*/ 	.short	(.L_6351 - .L_6350)
.L_6350:
        /*000c*/ 	.word	0x00000000
        /*0010*/ 	.short	0x0006
        /*0012*/ 	.short	0x0023
        /*0014*/ 	.byte	0x00, 0xf0, 0x05, 0x00


	//----- nvinfo : EIATTR_KPARAM_INFO
	.align		4
.L_6351:
        /*0018*/ 	.byte	0x04, 0x17
        /*001a*/ 	.short	(.L_6353 - .L_6352)
.L_6352:
        /*001c*/ 	.word	0x00000000
        /*0020*/ 	.short	0x0005
        /*0022*/ 	.short	0x0022
        /*0024*/ 	.byte	0x00, 0xf0, 0x05, 0x00


	//----- nvinfo : EIATTR_KPARAM_INFO
	.align		4
.L_6353:
        /*0028*/ 	.byte	0x04, 0x17
        /*002a*/ 	.short	(.L_6355 - .L_6354)
.L_6354:
        /*002c*/ 	.word	0x00000000
        /*0030*/ 	.short	0x0004
        /*0032*/ 	.short	0x0021
        /*0034*/ 	.byte	0x00, 0xf0, 0x05, 0x00


	//----- nvinfo : EIATTR_KPARAM_INFO
	.align		4
.L_6355:
        /*0038*/ 	.byte	0x04, 0x17
        /*003a*/ 	.short	(.L_6357 - .L_6356)
.L_6356:
        /*003c*/ 	.word	0x00000000
        /*0040*/ 	.short	0x0003
        /*0042*/ 	.short	0x0020
        /*0044*/ 	.byte	0x00, 0xf0, 0x05, 0x00


	//----- nvinfo : EIATTR_KPARAM_INFO
	.align		4
.L_6357:
        /*0048*/ 	.byte	0x04, 0x17
        /*004a*/ 	.short	(.L_6359 - .L_6358)
.L_6358:
        /*004c*/ 	.word	0x00000000
        /*0050*/ 	.short	0x0002
        /*0052*/ 	.short	0x0010
        /*0054*/ 	.byte	0x00, 0xf0, 0x41, 0x00


	//----- nvinfo : EIATTR_KPARAM_INFO
	.align		4
.L_6359:
        /*0058*/ 	.byte	0x04, 0x17
        /*005a*/ 	.short	(.L_6361 - .L_6360)
.L_6360:
        /*005c*/ 	.word	0x00000000
        /*0060*/ 	.short	0x0001
        /*0062*/ 	.short	0x0008
        /*0064*/ 	.byte	0x00, 0xf0, 0x21, 0x00


	//----- nvinfo : EIATTR_KPARAM_INFO
	.align		4
.L_6361:
        /*0068*/ 	.byte	0x04, 0x17
        /*006a*/ 	.short	(.L_6363 - .L_6362)
.L_6362:
        /*006c*/ 	.word	0x00000000
        /*0070*/ 	.short	0x0000
        /*0072*/ 	.short	0x0000
        /*0074*/ 	.byte	0x00, 0xf0, 0x11, 0x00


	//----- nvinfo : EIATTR_SPARSE_MMA_MASK
	.align		4
.L_6363:
        /*0078*/ 	.byte	0x03, 0x50
        /*007a*/ 	.short	0x0000


	//----- nvinfo : EIATTR_MAXREG_COUNT
	.align		4
        /*007c*/ 	.byte	0x03, 0x1b
        /*007e*/ 	.short	0x00ff


	//----- nvinfo : EIATTR_MERCURY_ISA_VERSION
	.align		4
        /*0080*/ 	.byte	0x03, 0x5f
        /*0082*/ 	.short	0x0101


	//----- nvinfo : EIATTR_VRC_CTA_INIT_COUNT
	.align		4
        /*0084*/ 	.byte	0x02, 0x4a
	.zero		1
	.zero		1


	//----- nvinfo : EIATTR_EXIT_INSTR_OFFSETS
	.align		4
        /*0088*/ 	.byte	0x04, 0x1c
        /*008a*/ 	.short	(.L_6365 - .L_6364)


	//   ....[0]....
.L_6364:
        /*008c*/ 	.word	0x000004b0


	//   ....[1]....
        /*0090*/ 	.word	0x00000540


	//----- nvinfo : EIATTR_MAX_THREADS
	.align		4
.L_6365:
        /*0094*/ 	.byte	0x04, 0x05
        /*0096*/ 	.short	(.L_6367 - .L_6366)
.L_6366:
        /*0098*/ 	.word	0x00000080
        /*009c*/ 	.word	0x00000001
        /*00a0*/ 	.word	0x00000001


	//----- nvinfo : EIATTR_CRS_STACK_SIZE
	.align		4
.L_6367:
        /*00a4*/ 	.byte	0x04, 0x1e
        /*00a6*/ 	.short	(.L_6369 - .L_6368)
.L_6368:
        /*00a8*/ 	.word	0x00000000


	//----- nvinfo : EIATTR_CBANK_PARAM_SIZE
	.align		4
.L_6369:
        /*00ac*/ 	.byte	0x03, 0x19
        /*00ae*/ 	.short	0x0024


	//----- nvinfo : EIATTR_PARAM_CBANK
	.align		4
        /*00b0*/ 	.byte	0x04, 0x0a
        /*00b2*/ 	.short	(.L_6371 - .L_6370)
	.align		4
.L_6370:
        /*00b4*/ 	.word	index@(.nv.constant0._ZN2at6native27unrolled_elementwise_kernelIZNS0_50_GLOBAL__N__2680c7bb_12_PowKernel_cu_7dd49032_300329pow_tensor_scalar_kernel_implIllEEvRNS_18TensorIteratorBaseET0_EUllE_St5arrayIPcLm2EELi4E23TrivialOffsetCalculatorILi1EjESC_NS0_6memory15LoadWithoutCastENSD_16StoreWithoutCastEEEviT_S6_T2_T3_T4_T5_)
        /*00b8*/ 	.short	0x0380
        /*00ba*/ 	.short	0x0024


	//----- nvinfo : EIATTR_SW_WAR
	.align		4
.L_6371:
        /*00bc*/ 	.byte	0x04, 0x36
        /*00be*/ 	.short	(.L_6373 - .L_6372)
.L_6372:
        /*00c0*/ 	.word	0x00000008
.L_6373:


//--------------------- .nv.info._ZN2at6native29vectorized_elementwise_kernelILi2EZNS0_50_GLOBAL__N__2680c7bb_12_PowKernel_cu_7dd49032_300329pow_tensor_scalar_kernel_implIllEEvRNS_18TensorIteratorBaseET0_EUllE_St5arrayIPcLm2EEEEviS6_T1_ --------------------------
	.section	.nv.info._ZN2at6native29vectorized_elementwise_kernelILi2EZNS0_50_GLOBAL__N__2680c7bb_12_PowKernel_cu_7dd49032_300329pow_tensor_scalar_kernel_implIllEEvRNS_18TensorIteratorBaseET0_EUllE_St5arrayIPcLm2EEEEviS6_T1_,"",@"SHT_CUDA_INFO"
	.sectionflags	@""
	.align	4


	//----- nvinfo : EIATTR_CUDA_API_VERSION
	.align		4
        /*0000*/ 	.byte	0x04, 0x37
        /*0002*/ 	.short	(.L_6375 - .L_6374)
.L_6374:
        /*0004*/ 	.word	0x00000082


	//----- nvinfo : EIATTR_KPARAM_INFO
	.align		4
.L_6375:
        /*0008*/ 	.byte	0x04, 0x17
        /*000a*/ 	.short	(.L_6377 - .L_6376)
.L_6376:
        /*000c*/ 	.word	0x00000000
        /*0010*/ 	.short	0x0002
        /*0012*/ 	.short	0x0010
        /*0014*/ 	.byte	0x00, 0xf0, 0x41, 0x00


	//----- nvinfo : EIATTR_KPARAM_INFO
	.align		4
.L_6377:
        /*0018*/ 	.byte	0x04, 0x17
        /*001a*/ 	.short	(.L_6379 - .L_6378)
.L_6378:
        /*001c*/ 	.word	0x00000000
        /*0020*/ 	.short	0x0001
        /*0022*/ 	.short	0x0008
        /*0024*/ 	.byte	0x00, 0xf0, 0x21, 0x00


	//----- nvinfo : EIATTR_KPARAM_INFO
	.align		4
.L_6379:
        /*0028*/ 	.byte	0x04, 0x17
        /*002a*/ 	.short	(.L_6381 - .L_6380)
.L_6380:
        /*002c*/ 	.word	0x00000000
        /*0030*/ 	.short	0x0000
        /*0032*/ 	.short	0x0000
        /*0034*/ 	.byte	0x00, 0xf0, 0x11, 0x00


	//----- nvinfo : EIATTR_SPARSE_MMA_MASK
	.align		4
.L_6381:
        /*0038*/ 	.byte	0x03, 0x50
        /*003a*/ 	.short	0x0000


	//----- nvinfo : EIATTR_MAXREG_COUNT
	.align		4
        /*003c*/ 	.byte	0x03, 0x1b
        /*003e*/ 	.short	0x00ff


	//----- nvinfo : EIATTR_MERCURY_ISA_VERSION
	.align		4
        /*0040*/ 	.byte	0x03, 0x5f
        /*0042*/ 	.short	0x0101


	//----- nvinfo : EIATTR_VRC_CTA_INIT_COUNT
	.align		4
        /*0044*/ 	.byte	0x02, 0x4a
	.zero		1
	.zero		1


	//----- nvinfo : EIATTR_EXIT_INSTR_OFFSETS
	.align		4
        /*0048*/ 	.byte	0x04, 0x1c
        /*004a*/ 	.short	(.L_6383 - .L_6382)


	//   ....[0]....
.L_6382:
        /*004c*/ 	.word	0x00000960


	//   ....[1]....
        /*0050*/ 	.word	0x000009f0


	//   ....[2]....
        /*0054*/ 	.word	0x00000d40


	//----- nvinfo : EIATTR_MAX_THREADS
	.align		4
.L_6383:
        /*0058*/ 	.byte	0x04, 0x05
        /*005a*/ 	.short	(.L_6385 - .L_6384)
.L_6384:
        /*005c*/ 	.word	0x00000080
        /*0060*/ 	.word	0x00000001
        /*0064*/ 	.word	0x00000001


	//----- nvinfo : EIATTR_CRS_STACK_SIZE
	.align		4
.L_6385:
        /*0068*/ 	.byte	0x04, 0x1e
        /*006a*/ 	.short	(.L_6387 - .L_6386)
.L_6386:
        /*006c*/ 	.word	0x00000000


	//----- nvinfo : EIATTR_CBANK_PARAM_SIZE
	.align		4
.L_6387:
        /*0070*/ 	.byte	0x03, 0x19
        /*0072*/ 	.short	0x0020


	//----- nvinfo : EIATTR_PARAM_CBANK
	.align		4
        /*0074*/ 	.byte	0x04, 0x0a
        /*0076*/ 	.short	(.L_6389 - .L_6388)
	.align		4
.L_6388:
        /*0078*/ 	.word	index@(.nv.constant0._ZN2at6native29vectorized_elementwise_kernelILi2EZNS0_50_GLOBAL__N__2680c7bb_12_PowKernel_cu_7dd49032_300329pow_tensor_scalar_kernel_implIllEEvRNS_18TensorIteratorBaseET0_EUllE_St5arrayIPcLm2EEEEviS6_T1_)
        /*007c*/ 	.short	0x0380
        /*007e*/ 	.short	0x0020


	//----- nvinfo : EIATTR_SW_WAR
	.align		4
.L_6389:
        /*0080*/ 	.byte	0x04, 0x36
        /*0082*/ 	.short	(.L_6391 - .L_6390)
.L_6390:
        /*0084*/ 	.word	0x00000008
.L_6391:


//--------------------- .nv.info._ZN2at6native29vectorized_elementwise_kernelILi4EZNS0_50_GLOBAL__N__2680c7bb_12_PowKernel_cu_7dd49032_300329pow_tensor_scalar_kernel_implIllEEvRNS_18TensorIteratorBaseET0_EUllE_St5arrayIPcLm2EEEEviS6_T1_ --------------------------
	.section	.nv.info._ZN2at6native29vectorized_elementwise_kernelILi4EZNS0_50_GLOBAL__N__2680c7bb_12_PowKernel_cu_7dd49032_300329pow_tensor_scalar_kernel_implIllEEvRNS_18TensorIteratorBaseET0_EUllE_St5arrayIPcLm2EEEEviS6_T1_,"",@"SHT_CUDA_INFO"
	.sectionflags	@""
	.align	4


	//----- nvinfo : EIATTR_CUDA_API_VERSION
	.align		4
        /*0000*/ 	.byte	0x04, 0x37
        /*0002*/ 	.short	(.L_6393 - .L_6392)
.L_6392:
        /*0004*/ 	.word	0x00000082


	//----- nvinfo : EIATTR_KPARAM_INFO
	.align		4
.L_6393:
        /*0008*/ 	.byte	0x04, 0x17
        /*000a*/ 	.short	(.L_6395 - .L_6394)
.L_6394:
        /*000c*/ 	.word	0x00000000
        /*0010*/ 	.short	0x0002
        /*0012*/ 	.short	0x0010
        /*0014*/ 	.byte	0x00, 0xf0, 0x41, 0x00


	//----- nvinfo : EIATTR_KPARAM_INFO
	.align		4
.L_6395:
        /*0018*/ 	.byte	0x04, 0x17
        /*001a*/ 	.short	(.L_6397 - .L_6396)
.L_6396:
        /*001c*/ 	.word	0x00000000
        /*0020*/ 	.short	0x0001
        /*0022*/ 	.short	0x0008
        /*0024*/ 	.byte	0x00, 0xf0, 0x21, 0x00


	//----- nvinfo : EIATTR_KPARAM_INFO
	.align		4
.L_6397:
        /*0028*/ 	.byte	0x04, 0x17
        /*002a*/ 	.short	(.L_6399 - .L_6398)
.L_6398:
        /*002c*/ 	.word	0x00000000
        /*0030*/ 	.short	0x0000
        /*0032*/ 	.short	0x0000
        /*0034*/ 	.byte	0x00, 0xf0, 0x11, 0x00


	//----- nvinfo : EIATTR_SPARSE_MMA_MASK
	.align		4
.L_6399:
        /*0038*/ 	.byte	0x03, 0x50
        /*003a*/ 	.short	0x0000


	//----- nvinfo : EIATTR_MAXREG_COUNT
	.align		4
        /*003c*/ 	.byte	0x03, 0x1b
        /*003e*/ 	.short	0x00ff


	//----- nvinfo : EIATTR_MERCURY_ISA_VERSION
	.align		4
        /*0040*/ 	.byte	0x03, 0x5f
        /*0042*/ 	.short	0x0101


	//----- nvinfo : EIATTR_VRC_CTA_INIT_COUNT
	.align		4
        /*0044*/ 	.byte	0x02, 0x4a
	.zero		1
	.zero		1


	//----- nvinfo : EIATTR_EXIT_INSTR_OFFSETS
	.align		4
        /*0048*/ 	.byte	0x04, 0x1c
        /*004a*/ 	.short	(.L_6401 - .L_6400)


	//   ....[0]....
.L_6400:
        /*004c*/ 	.word	0x00000960


	//   ....[1]....
        /*0050*/ 	.word	0x000009f0


	//   ....[2]....
        /*0054*/ 	.word	0x00000d00


	//----- nvinfo : EIATTR_MAX_THREADS
	.align		4
.L_6401:
        /*0058*/ 	.byte	0x04, 0x05
        /*005a*/ 	.short	(.L_6403 - .L_6402)
.L_6402:
        /*005c*/ 	.word	0x00000080
        /*0060*/ 	.word	0x00000001
        /*0064*/ 	.word	0x00000001


	//----- nvinfo : EIATTR_CRS_STACK_SIZE
	.align		4
.L_6403:
        /*0068*/ 	.byte	0x04, 0x1e
        /*006a*/ 	.short	(.L_6405 - .L_6404)
.L_6404:
        /*006c*/ 	.word	0x00000000


	//----- nvinfo : EIATTR_CBANK_PARAM_SIZE
	.align		4
.L_6405:
        /*0070*/ 	.byte	0x03, 0x19
        /*0072*/ 	.short	0x0020


	//----- nvinfo : EIATTR_PARAM_CBANK
	.align		4
        /*0074*/ 	.byte	0x04, 0x0a
        /*0076*/ 	.short	(.L_6407 - .L_6406)
	.align		4
.L_6406:
        /*0078*/ 	.word	index@(.nv.constant0._ZN2at6native29vectorized_elementwise_kernelILi4EZNS0_50_GLOBAL__N__2680c7bb_12_PowKernel_cu_7dd49032_300329pow_tensor_scalar_kernel_implIllEEvRNS_18TensorIteratorBaseET0_EUllE_St5arrayIPcLm2EEEEviS6_T1_)
        /*007c*/ 	.short	0x0380
        /*007e*/ 	.short	0x0020


	//----- nvinfo : EIATTR_SW_WAR
	.align		4
.L_6407:
        /*0080*/ 	.byte	0x04, 0x36
        /*0082*/ 	.short	(.L_6409 - .L_6408)
.L_6408:
        /*0084*/ 	.word	0x00000008
.L_6409:


//--------------------- .nv.info._ZN2at6native29vectorized_elementwise_kernelILi8EZNS0_50_GLOBAL__N__2680c7bb_12_PowKernel_cu_7dd49032_300329pow_tensor_scalar_kernel_implIllEEvRNS_18TensorIteratorBaseET0_EUllE_St5arrayIPcLm2EEEEviS6_T1_ --------------------------
	.section	.nv.info._ZN2at6native29vectorized_elementwise_kernelILi8EZNS0_50_GLOBAL__N__2680c7bb_12_PowKernel_cu_7dd49032_300329pow_tensor_scalar_kernel_implIllEEvRNS_18TensorIteratorBaseET0_EUllE_St5arrayIPcLm2EEEEviS6_T1_,"",@"SHT_CUDA_INFO"
	.sectionflags	@""
	.align	4


	//----- nvinfo : EIATTR_CUDA_API_VERSION
	.align		4
        /*0000*/ 	.byte	0x04, 0x37
        /*0002*/ 	.short	(.L_6411 - .L_6410)
.L_6410:
        /*0004*/ 	.word	0x00000082


	//----- nvinfo : EIATTR_KPARAM_INFO
	.align		4
.L_6411:
        /*0008*/ 	.byte	0x04, 0x17
        /*000a*/ 	.short	(.L_6413 - .L_6412)
.L_6412:
        /*000c*/ 	.word	0x00000000
        /*0010*/ 	.short	0x0002
        /*0012*/ 	.short	0x0010
        /*0014*/ 	.byte	0x00, 0xf0, 0x41, 0x00


	//----- nvinfo : EIATTR_KPARAM_INFO
	.align		4
.L_6413:
        /*0018*/ 	.byte	0x04, 0x17
        /*001a*/ 	.short	(.L_6415 - .L_6414)
.L_6414:
        /*001c*/ 	.word	0x00000000
        /*0020*/ 	.short	0x0001
        /*0022*/ 	.short	0x0008
        /*0024*/ 	.byte	0x00, 0xf0, 0x21, 0x00


	//----- nvinfo : EIATTR_KPARAM_INFO
	.align		4
.L_6415:
        /*0028*/ 	.byte	0x04, 0x17
        /*002a*/ 	.short	(.L_6417 - .L_6416)
.L_6416:
        /*002c*/ 	.word	0x00000000
        /*0030*/ 	.short	0x0000
        /*0032*/ 	.short	0x0000
        /*0034*/ 	.byte	0x00, 0xf0, 0x11, 0x00


	//----- nvinfo : EIATTR_SPARSE_MMA_MASK
	.align		4
.L_6417:
        /*0038*/ 	.byte	0x03, 0x50
        /*003a*/ 	.short	0x0000


	//----- nvinfo : EIATTR_MAXREG_COUNT
	.align		4
        /*003c*/ 	.byte	0x03, 0x1b
        /*003e*/ 	.short	0x00ff


	//----- nvinfo : EIATTR_MERCURY_ISA_VERSION
	.align		4
        /*0040*/ 	.byte	0x03, 0x5f
        /*0042*/ 	.short	0x0101


	//----- nvinfo : EIATTR_VRC_CTA_INIT_COUNT
	.align		4
        /*0044*/ 	.byte	0x02, 0x4a
	.zero		1
	.zero		1


	//----- nvinfo : EIATTR_EXIT_INSTR_OFFSETS
	.align		4
        /*0048*/ 	.byte	0x04, 0x1c
        /*004a*/ 	.short	(.L_6419 - .L_6418)


	//   ....[0]....
.L_6418:
        /*004c*/ 	.word	0x00000960


	//   ....[1]....
        /*0050*/ 	.word	0x000009f0


	//   ....[2]....
        /*0054*/ 	.word	0x00000d00


	//----- nvinfo : EIATTR_MAX_THREADS
	.align		4
.L_6419:
        /*0058*/ 	.byte	0x04, 0x05
        /*005a*/ 	.short	(.L_6421 - .L_6420)
.L_6420:
        /*005c*/ 	.word	0x00000080
        /*0060*/ 	.word	0x00000001
        /*0064*/ 	.word	0x00000001


	//----- nvinfo : EIATTR_CRS_STACK_SIZE
	.align		4
.L_6421:
        /*0068*/ 	.byte	0x04, 0x1e
        /*006a*/ 	.short	(.L_6423 - .L_6422)
.L_6422:
        /*006c*/ 	.word	0x00000000


	//----- nvinfo : EIATTR_CBANK_PARAM_SIZE
	.align		4
.L_6423:
        /*0070*/ 	.byte	0x03, 0x19
        /*0072*/ 	.short	0x0020


	//----- nvinfo : EIATTR_PARAM_CBANK
	.align		4
        /*0074*/ 	.byte	0x04, 0x0a
        /*0076*/ 	.short	(.L_6425 - .L_6424)
	.align		4
.L_6424:
        /*0078*/ 	.word	index@(.nv.constant0._ZN2at6native29vectorized_elementwise_kernelILi8EZNS0_50_GLOBAL__N__2680c7bb_12_PowKernel_cu_7dd49032_300329pow_tensor_scalar_kernel_implIllEEvRNS_18TensorIteratorBaseET0_EUllE_St5arrayIPcLm2EEEEviS6_T1_)
        /*007c*/ 	.short	0x0380
        /*007e*/ 	.short	0x0020


	//----- nvinfo : EIATTR_SW_WAR
	.align		4
.L_6425:
        /*0080*/ 	.byte	0x04, 0x36
        /*0082*/ 	.short	(.L_6427 - .L_6426)
.L_6426:
        /*0084*/ 	.word	0x00000008
.L_6427:


//--------------------- .nv.info._ZN2at6native18elementwise_kernelILi128ELi4EZNS0_15gpu_kernel_implIZNS0_50_GLOBAL__N__2680c7bb_12_PowKernel_cu_7dd49032_300329pow_tensor_scalar_kernel_implIiiEEvRNS_18TensorIteratorBaseET0_EUliE2_EEvS6_RKT_EUliE_EEviT1_ --------------------------
	.section	.nv.info._ZN2at6native18elementwise_kernelILi128ELi4EZNS0_15gpu_kernel_implIZNS0_50_GLOBAL__N__2680c7bb_12_PowKernel_cu_7dd49032_300329pow_tensor_scalar_kernel_implIiiEEvRNS_18TensorIteratorBaseET0_EUliE2_EEvS6_RKT_EUliE_EEviT1_,"",@"SHT_CUDA_INFO"
	.sectionflags	@""
	.align	4


	//----- nvinfo : EIATTR_CUDA_API_VERSION
	.align		4
        /*0000*/ 	.byte	0x04, 0x37
        /*0002*/ 	.short	(.L_6429 - .L_6428)
.L_6428:
        /*0004*/ 	.word	0x00000082


	//----- nvinfo : EIATTR_KPARAM_INFO
	.align		4
.L_6429:
        /*0008*/ 	.byte	0x04, 0x17
        /*000a*/ 	.short	(.L_6431 - .L_6430)
.L_6430:
        /*000c*/ 	.word	0x00000000
        /*0010*/ 	.short	0x0001
        /*0012*/ 	.short	0x0008
        /*0014*/ 	.byte	0x00, 0xf0, 0xa1, 0x08


	//----- nvinfo : EIATTR_KPARAM_INFO
	.align		4
.L_6431:
        /*0018*/ 	.byte	0x04, 0x17
        /*001a*/ 	.short	(.L_6433 - .L_6432)
.L_6432:
        /*001c*/ 	.word	0x00000000
        /*0020*/ 	.short	0x0000
        /*0022*/ 	.short	0x0000
        /*0024*/ 	.byte	0x00, 0xf0, 0x11, 0x00


	//----- nvinfo : EIATTR_SPARSE_MMA_MASK
	.align		4
.L_6433:
        /*0028*/ 	.byte	0x03, 0x50
        /*002a*/ 	.short	0x0000


	//----- nvinfo : EIATTR_MAXREG_COUNT
	.align		4
        /*002c*/ 	.byte	0x03, 0x1b
        /*002e*/ 	.short	0x0080


	//----- nvinfo : EIATTR_EXTERNS
	.align		4
        /*0030*/ 	.byte	0x04, 0x0f
        /*0032*/ 	.short	(.L_6435 - .L_6434)


	//   ....[0]....
	.align		4
.L_6434:
        /*0034*/ 	.word	index@(__assertfail)


	//----- nvinfo : EIATTR_MERCURY_ISA_VERSION
	.align		4
.L_6435:
        /*0038*/ 	.byte	0x03, 0x5f
        /*003a*/ 	.short	0x0101


	//----- nvinfo : EIATTR_VRC_CTA_INIT_COUNT
	.align		4
        /*003c*/ 	.byte	0x02, 0x4a
	.zero		1
	.zero		1


	//----- nvinfo : EIATTR_SYSCALL_OFFSETS
	.align		4
        /*0040*/ 	.byte	0x04, 0x46
        /*0042*/ 	.short	(.L_6437 - .L_6436)


	//   ....[0]....
.L_6436:
        /*0044*/ 	.word	0x00002100


	//   ....[1]....
        /*0048*/ 	.word	0x00003080


	//   ....[2]....
        /*004c*/ 	.word	0x000052a0


	//   ....[3]....
        /*0050*/ 	.word	0x00006060


	//   ....[4]....
        /*0054*/ 	.word	0x000083c0


	//   ....[5]....
        /*0058*/ 	.word	0x00009180


	//   ....[6]....
        /*005c*/ 	.word	0x0000b4f0


	//   ....[7]....
        /*0060*/ 	.word	0x0000c290


	//----- nvinfo : EIATTR_EXIT_INSTR_OFFSETS
	.align		4
.L_6437:
        /*0064*/ 	.byte	0x04, 0x1c
        /*0066*/ 	.short	(.L_6439 - .L_6438)


	//   ....[0]....
.L_6438:
        /*0068*/ 	.word	0x00009460


	//   ....[1]....
        /*006c*/ 	.word	0x0000b820


	//   ....[2]....
        /*0070*/ 	.word	0x0000b840


	//   ....[3]....
        /*0074*/ 	.word	0x0000b8d0


	//   ....[4]....
        /*0078*/ 	.word	0x0000b8f0


	//   ....[5]....
        /*007c*/ 	.word	0x0000b910


	//   ....[6]....
        /*0080*/ 	.word	0x0000b9a0


	//   ....[7]....
        /*0084*/ 	.word	0x0000b9e0


	//   ....[8]....
        /*0088*/ 	.word	0x0000ba80


	//   ....[9]....
        /*008c*/ 	.word	0x0000bad0


	//   ....[10]....
        /*0090*/ 	.word	0x0000bb00


	//   ....[11]....
        /*0094*/ 	.word	0x0000bbc0


	//   ....[12]....
        /*0098*/ 	.word	0x0000bd30


	//   ....[13]....
        /*009c*/ 	.word	0x0000bea0


	//   ....[14]....
        /*00a0*/ 	.word	0x0000c000


	//   ....[15]....
        /*00a4*/ 	.word	0x0000c030


	//   ....[16]....
        /*00a8*/ 	.word	0x0000c050


	//   ....[17]....
        /*00ac*/ 	.word	0x0000c0f0


	//   ....[18]....
        /*00b0*/ 	.word	0x0000c130


	//   ....[19]....
        /*00b4*/ 	.word	0x0000c2a0


	//   ....[20]....
        /*00b8*/ 	.word	0x0000c3b0


	//   ....[21]....
        /*00bc*/ 	.word	0x0000c4f0


	//   ....[22]....
        /*00c0*/ 	.word	0x0000c530


	//----- nvinfo : EIATTR_MAX_THREADS
	.align		4
.L_6439:
        /*00c4*/ 	.byte	0x04, 0x05
        /*00c6*/ 	.short	(.L_6441 - .L_6440)
.L_6440:
        /*00c8*/ 	.word	0x00000080
        /*00cc*/ 	.word	0x00000001
        /*00d0*/ 	.word	0x00000001


	//----- nvinfo : EIATTR_CRS_STACK_SIZE
	.align		4
.L_6441:
        /*00d4*/ 	.byte	0x04, 0x1e
        /*00d6*/ 	.short	(.L_6443 - .L_6442)
.L_6442:
        /*00d8*/ 	.word	0x00000000


	//----- nvinfo : EIATTR_CBANK_PARAM_SIZE
	.align		4
.L_6443:
        /*00dc*/ 	.byte	0x03, 0x19
        /*00de*/ 	.short	0x0230


	//----- nvinfo : EIATTR_PARAM_CBANK
	.align		4
        /*00e0*/ 	.byte	0x04, 0x0a
        /*00e2*/ 	.short	(.L_6445 - .L_6444)
	.align		4
.L_6444:
        /*00e4*/ 	.word	index@(.nv.constant0._ZN2at6native18elementwise_kernelILi128ELi4EZNS0_15gpu_kernel_implIZNS0_50_GLOBAL__N__2680c7bb_12_PowKernel_cu_7dd49032_300329pow_tensor_scalar_kernel_implIiiEEvRNS_18TensorIteratorBaseET0_EUliE2_EEvS6_RKT_EUliE_EEviT1_)
        /*00e8*/ 	.short	0x0380
        /*00ea*/ 	.short	0x0230


	//----- nvinfo : EIATTR_SW_WAR
	.align		4
.L_6445:
        /*00ec*/ 	.byte	0x04, 0x36
        /*00ee*/ 	.short	(.L_6447 - .L_6446)
.L_6446:
        /*00f0*/ 	.word	0x00000008
.L_6447:


//--------------------- .nv.info._ZN2at6native27unrolled_elementwise_kernelIZNS0_50_GLOBAL__N__2680c7bb_12_PowKernel_cu_7dd49032_300329pow_tensor_scalar_kernel_implIiiEEvRNS_18TensorIteratorBaseET0_EUliE2_St5arrayIPcLm2EELi4E23TrivialOffsetCalculatorILi1EjESC_NS0_6memory12LoadWithCastILi1EEENSD_13StoreWithCastILi1EEEEEviT_S6_T2_T3_T4_T5_ --------------------------
	.section	.nv.info._ZN2at6native27unrolled_elementwise_kernelIZNS0_50_GLOBAL__N__2680c7bb_12_PowKernel_cu_7dd49032_300329pow_tensor_scalar_kernel_implIiiEEvRNS_18TensorIteratorBaseET0_EUliE2_St5arrayIPcLm2EELi4E23TrivialOffsetCalculatorILi1EjESC_NS0_6memory12LoadWithCastILi1EEENSD_13StoreWithCastILi1EEEEEviT_S6_T2_T3_T4_T5_,"",@"SHT_CUDA_INFO"
	.sectionflags	@""
	.align	4


	//----- nvinfo : EIATTR_CUDA_API_VERSION
	.align		4
        /*0000*/ 	.byte	0x04, 0x37
        /*0002*/ 	.short	(.L_6449 - .L_6448)
.L_6448:
        /*0004*/ 	.word	0x00000082


	//----- nvinfo : EIATTR_KPARAM_INFO
	.align		4
.L_6449:
        /*0008*/ 	.byte	0x04, 0x17
        /*000a*/ 	.short	(.L_6451 - .L_6450)
.L_6450:
        /*000c*/ 	.word	0x00000000
        /*0010*/ 	.short	0x0006
        /*0012*/ 	.short	0x0034
        /*0014*/ 	.byte	0x00, 0xf0, 0x21, 0x00


	//----- nvinfo : EIATTR_KPARAM_INFO
	.align		4
.L_6451:
        /*0018*/ 	.byte	0x04, 0x17
        /*001a*/ 	.short	(.L_6453 - .L_6452)
.L_6452:
        /*001c*/ 	.word	0x00000000
        /*0020*/ 	.short	0x0005
        /*0022*/ 	.short	0x002c
        /*0024*/ 	.byte	0x00, 0xf0, 0x21, 0x00


	//----- nvinfo : EIATTR_KPARAM_INFO
	.align		4
.L_6453:
        /*0028*/ 	.byte	0x04, 0x17
        /*002a*/ 	.short	(.L_6455 - .L_6454)
.L_6454:
        /*002c*/ 	.word	0x00000000
        /*0030*/ 	.short	0x0004
        /*0032*/ 	.short	0x0029
        /*0034*/ 	.byte	0x00, 0xf0, 0x05, 0x00


	//----- nvinfo : EIATTR_KPARAM_INFO
	.align		4
.L_6455:
        /*0038*/ 	.byte	0x04, 0x17
        /*003a*/ 	.short	(.L_6457 - .L_6456)
.L_6456:
        /*003c*/ 	.word	0x00000000
        /*0040*/ 	.short	0x0003
        /*0042*/ 	.short	0x0028
        /*0044*/ 	.byte	0x00, 0xf0, 0x05, 0x00


	//----- nvinfo : EIATTR_KPARAM_INFO
	.align		4
.L_6457:
        /*0048*/ 	.byte	0x04, 0x17
        /*004a*/ 	.short	(.L_6459 - .L_6458)
.L_6458:
        /*004c*/ 	.word	0x00000000
        /*0050*/ 	.short	0x0002
        /*0052*/ 	.short	0x0018
        /*0054*/ 	.byte	0x00, 0xf0, 0x41, 0x00


	//----- nvinfo : EIATTR_KPARAM_INFO
	.align		4
.L_6459:
        /*0058*/ 	.byte	0x04, 0x17
        /*005a*/ 	.short	(.L_6461 - .L_6460)
.L_6460:
        /*005c*/ 	.word	0x00000000
        /*0060*/ 	.short	0x0001
        /*0062*/ 	.short	0x0008
        /*0064*/ 	.byte	0x00, 0xf0, 0x41, 0x00


	//----- nvinfo : EIATTR_KPARAM_INFO
	.align		4
.L_6461:
        /*0068*/ 	.byte	0x04, 0x17
        /*006a*/ 	.short	(.L_6463 - .L_6462)
.L_6462:
        /*006c*/ 	.word	0x00000000
        /*0070*/ 	.short	0x0000
        /*0072*/ 	.short	0x0000
        /*0074*/ 	.byte	0x00, 0xf0, 0x11, 0x00


	//----- nvinfo : EIATTR_SPARSE_MMA_MASK
	.align		4
.L_6463:
        /*0078*/ 	.byte	0x03, 0x50
        /*007a*/ 	.short	0x0000


	//----- nvinfo : EIATTR_MAXREG_COUNT
	.align		4
        /*007c*/ 	.byte	0x03, 0x1b
        /*007e*/ 	.short	0x00ff


	//----- nvinfo : EIATTR_EXTERNS
	.align		4
        /*0080*/ 	.byte	0x04, 0x0f
        /*0082*/ 	.short	(.L_6465 - .L_6464)


	//   ....[0]....
	.align		4
.L_6464:
        /*0084*/ 	.word	index@(__assertfail)


	//----- nvinfo : EIATTR_MERCURY_ISA_VERSION
	.align		4
.L_6465:
        /*0088*/ 	.byte	0x03, 0x5f
        /*008a*/ 	.short	0x0101


	//----- nvinfo : EIATTR_VRC_CTA_INIT_COUNT
	.align		4
        /*008c*/ 	.byte	0x02, 0x4a
	.zero		1
	.zero		1


	//----- nvinfo : EIATTR_SYSCALL_OFFSETS
	.align		4
        /*0090*/ 	.byte	0x04, 0x46
        /*0092*/ 	.short	(.L_6467 - .L_6466)


	//   ....[0]....
.L_6466:
        /*0094*/ 	.word	0x00000de0


	//   ....[1]....
        /*0098*/ 	.word	0x00001d00


	//   ....[2]....
        /*009c*/ 	.word	0x00002b70


	//   ....[3]....
        /*00a0*/ 	.word	0x000039e0


	//   ....[4]....
        /*00a4*/ 	.word	0x00004ed0


	//   ....[5]....
        /*00a8*/ 	.word	0x00005c10


	//   ....[6]....
        /*00ac*/ 	.word	0x00006ac0


	//   ....[7]....
        /*00b0*/ 	.word	0x00007930


	//----- nvinfo : EIATTR_EXIT_INSTR_OFFSETS
	.align		4
.L_6467:
        /*00b4*/ 	.byte	0x04, 0x1c
        /*00b6*/ 	.short	(.L_6469 - .L_6468)


	//   ....[0]....
.L_6468:
        /*00b8*/ 	.word	0x00006d90


	//   ....[1]....
        /*00bc*/ 	.word	0x00006ec0


	//   ....[2]....
        /*00c0*/ 	.word	0x00006ee0


	//   ....[3]....
        /*00c4*/ 	.word	0x00006f70


	//   ....[4]....
        /*00c8*/ 	.word	0x00006f90


	//   ....[5]....
        /*00cc*/ 	.word	0x00006fb0


	//   ....[6]....
        /*00d0*/ 	.word	0x00007040


	//   ....[7]....
        /*00d4*/ 	.word	0x00007080


	//   ....[8]....
        /*00d8*/ 	.word	0x00007120


	//   ....[9]....
        /*00dc*/ 	.word	0x00007170


	//   ....[10]....
        /*00e0*/ 	.word	0x000071a0


	//   ....[11]....
        /*00e4*/ 	.word	0x00007260


	//   ....[12]....
        /*00e8*/ 	.word	0x000073d0


	//   ....[13]....
        /*00ec*/ 	.word	0x00007540


	//   ....[14]....
        /*00f0*/ 	.word	0x000076a0


	//   ....[15]....
        /*00f4*/ 	.word	0x000076d0


	//   ....[16]....
        /*00f8*/ 	.word	0x000076f0


	//   ....[17]....
        /*00fc*/ 	.word	0x00007790


	//   ....[18]....
        /*0100*/ 	.word	0x000077d0


	//   ....[19]....
        /*0104*/ 	.word	0x00007940


	//   ....[20]....
        /*0108*/ 	.word	0x00007a50


	//   ....[21]....
        /*010c*/ 	.word	0x00007b90


	//   ....[22]....
        /*0110*/ 	.word	0x00007bd0


	//----- nvinfo : EIATTR_MAX_THREADS
	.align		4
.L_6469:
        /*0114*/ 	.byte	0x04, 0x05
        /*0116*/ 	.short	(.L_6471 - .L_6470)
.L_6470:
        /*0118*/ 	.word	0x00000080
        /*011c*/ 	.word	0x00000001
        /*0120*/ 	.word	0x00000001


	//----- nvinfo : EIATTR_CRS_STACK_SIZE
	.align		4
.L_6471:
        /*0124*/ 	.byte	0x04, 0x1e
        /*0126*/ 	.short	(.L_6473 - .L_6472)
.L_6472:
        /*0128*/ 	.word	0x00000000


	//----- nvinfo : EIATTR_CBANK_PARAM_SIZE
	.align		4
.L_6473:
        /*012c*/ 	.byte	0x03, 0x19
        /*012e*/ 	.short	0x003c


	//----- nvinfo : EIATTR_PARAM_CBANK
	.align		4
        /*0130*/ 	.byte	0x04, 0x0a
        /*0132*/ 	.short	(.L_6475 - .L_6474)
	.align		4
.L_6474:
        /*0134*/ 	.word	index@(.nv.constant0._ZN2at6native27unrolled_elementwise_kernelIZNS0_50_GLOBAL__N__2680c7bb_12_PowKernel_cu_7dd49032_300329pow_tensor_scalar_kernel_implIiiEEvRNS_18TensorIteratorBaseET0_EUliE2_St5arrayIPcLm2EELi4E23TrivialOffsetCalculatorILi1EjESC_NS0_6memory12LoadWithCastILi1EEENSD_13StoreWithCastILi1EEEEEviT_S6_T2_T3_T4_T5_)
        /*0138*/ 	.short	0x0380
        /*013a*/ 	.short	0x003c


	//----- nvinfo : EIATTR_SW_WAR
	.align		4
.L_6475:
        /*013c*/ 	.byte	0x04, 0x36
        /*013e*/ 	.short	(.L_6477 - .L_6476)
.L_6476:
        /*0140*/ 	.word	0x00000008
.L_6477:


//--------------------- .nv.info._ZN2at6native18elementwise_kernelILi128ELi2EZNS0_22gpu_kernel_impl_nocastIZNS0_50_GLOBAL__N__2680c7bb_12_PowKernel_cu_7dd49032_300329pow_tensor_scalar_kernel_implIiiEEvRNS_18TensorIteratorBaseET0_EUliE2_EEvS6_RKT_EUliE_EEviT1_ --------------------------
	.section	.nv.info._ZN2at6native18elementwise_kernelILi128ELi2EZNS0_22gpu_kernel_impl_nocastIZNS0_50_GLOBAL__N__2680c7bb_12_PowKernel_cu_7dd49032_300329pow_tensor_scalar_kernel_implIiiEEvRNS_18TensorIteratorBaseET0_EUliE2_EEvS6_RKT_EUliE_EEviT1_,"",@"SHT_CUDA_INFO"
	.sectionflags	@""
	.align	4


	//----- nvinfo : EIATTR_CUDA_API_VERSION
	.align		4
        /*0000*/ 	.byte	0x04, 0x37
        /*0002*/ 	.short	(.L_6479 - .L_6478)
.L_6478:
        /*0004*/ 	.word	0x00000082


	//----- nvinfo : EIATTR_KPARAM_INFO
	.align		4
.L_6479:
        /*0008*/ 	.byte	0x04, 0x17
        /*000a*/ 	.short	(.L_6481 - .L_6480)
.L_6480:
        /*000c*/ 	.word	0x00000000
        /*0010*/ 	.short	0x0001
        /*0012*/ 	.short	0x0008
        /*0014*/ 	.byte	0x00, 0xf0, 0x81, 0x08


	//----- nvinfo : EIATTR_KPARAM_INFO
	.align		4
.L_6481:
        /*0018*/ 	.byte	0x04, 0x17
        /*001a*/ 	.short	(.L_6483 - .L_6482)
.L_6482:
        /*001c*/ 	.word	0x00000000
        /*0020*/ 	.short	0x0000
        /*0022*/ 	.short	0x0000
        /*0024*/ 	.byte	0x00, 0xf0, 0x11, 0x00


	//----- nvinfo : EIATTR_SPARSE_MMA_MASK
	.align		4
.L_6483:
        /*0028*/ 	.byte	0x03, 0x50
        /*002a*/ 	.short	0x0000


	//----- nvinfo : EIATTR_MAXREG_COUNT
	.align		4
        /*002c*/ 	.byte	0x03, 0x1b
        /*002e*/ 	.short	0x0080


	//----- nvinfo : EIATTR_MERCURY_ISA_VERSION
	.align		4
        /*0030*/ 	.byte	0x03, 0x5f
        /*0032*/ 	.short	0x0101


	//----- nvinfo : EIATTR_VRC_CTA_INIT_COUNT
	.align		4
        /*0034*/ 	.byte	0x02, 0x4a
	.zero		1
	.zero		1


	//----- nvinfo : EIATTR_EXIT_INSTR_OFFSETS
	.align		4
        /*0038*/ 	.byte	0x04, 0x1c
        /*003a*/ 	.short	(.L_6485 - .L_6484)


	//   ....[0]....
.L_6484:
        /*003c*/ 	.word	0x00000220


	//   ....[1]....
        /*0040*/ 	.word	0x000002c0


	//   ....[2]....
        /*0044*/ 	.word	0x00000310


	//   ....[3]....
        /*0048*/ 	.word	0x00000350


	//   ....[4]....
        /*004c*/ 	.word	0x000004b0


	//   ....[5]....
        /*0050*/ 	.word	0x00000590


	//   ....[6]....
        /*0054*/ 	.word	0x000019f0


	//   ....[7]....
        /*0058*/ 	.word	0x00002d80


	//   ....[8]....
        /*005c*/ 	.word	0x00003fb0


	//   ....[9]....
        /*0060*/ 	.word	0x00005130


	//   ....[10]....
        /*0064*/ 	.word	0x00006590


	//   ....[11]....
        /*0068*/ 	.word	0x00007940


	//----- nvinfo : EIATTR_MAX_THREADS
	.align		4
.L_6485:
        /*006c*/ 	.byte	0x04, 0x05
        /*006e*/ 	.short	(.L_6487 - .L_6486)
.L_6486:
        /*0070*/ 	.word	0x00000080
        /*0074*/ 	.word	0x00000001
        /*0078*/ 	.word	0x00000001


	//----- nvinfo : EIATTR_CRS_STACK_SIZE
	.align		4
.L_6487:
        /*007c*/ 	.byte	0x04, 0x1e
        /*007e*/ 	.short	(.L_6489 - .L_6488)
.L_6488:
        /*0080*/ 	.word	0x00000000


	//----- nvinfo : EIATTR_CBANK_PARAM_SIZE
	.align		4
.L_6489:
        /*0084*/ 	.byte	0x03, 0x19
        /*0086*/ 	.short	0x0228


	//----- nvinfo : EIATTR_PARAM_CBANK
	.align		4
        /*0088*/ 	.byte	0x04, 0x0a
        /*008a*/ 	.short	(.L_6491 - .L_6490)
	.align		4
.L_6490:
        /*008c*/ 	.word	index@(.nv.constant0._ZN2at6native18elementwise_kernelILi128ELi2EZNS0_22gpu_kernel_impl_nocastIZNS0_50_GLOBAL__N__2680c7bb_12_PowKernel_cu_7dd49032_300329pow_tensor_scalar_kernel_implIiiEEvRNS_18TensorIteratorBaseET0_EUliE2_EEvS6_RKT_EUliE_EEviT1_)
        /*0090*/ 	.short	0x0380
        /*0092*/ 	.short	0x0228


	//----- nvinfo : EIATTR_SW_WAR
	.align		4
.L_6491:
        /*0094*/ 	.byte	0x04, 0x36
        /*0096*/ 	.short	(.L_6493 - .L_6492)
.L_6492:
        /*0098*/ 	.word	0x00000008
.L_6493:


//--------------------- .nv.info._ZN2at6native27unrolled_elementwise_kernelIZNS0_50_GLOBAL__N__2680c7bb_12_PowKernel_cu_7dd49032_300329pow_tensor_scalar_kernel_implIiiEEvRNS_18TensorIteratorBaseET0_EUliE2_St5arrayIPcLm2EELi4E23TrivialOffsetCalculatorILi1EjESC_NS0_6memory15LoadWithoutCastENSD_16StoreWithoutCastEEEviT_S6_T2_T3_T4_T5_ --------------------------
	.section	.nv.info._ZN2at6native27unrolled_elementwise_kernelIZNS0_50_GLOBAL__N__2680c7bb_12_PowKernel_cu_7dd49032_300329pow_tensor_scalar_kernel_implIiiEEvRNS_18TensorIteratorBaseET0_EUliE2_St5arrayIPcLm2EELi4E23TrivialOffsetCalculatorILi1EjESC_NS0_6memory15LoadWithoutCastENSD_16StoreWithoutCastEEEviT_S6_T2_T3_T4_T5_,"",@"SHT_CUDA_INFO"
	.sectionflags	@""
	.align	4


	//----- nvinfo : EIATTR_CUDA_API_VERSION
	.align		4
        /*0000*/ 	.byte	0x04, 0x37
        /*0002*/ 	.short	(.L_6495 - .L_6494)
.L_6494:
        /*0004*/ 	.word	0x00000082


	//----- nvinfo : EIATTR_KPARAM_INFO
	.align		4
.L_6495:
        /*0008*/ 	.byte	0x04, 0x17
        /*000a*/ 	.short	(.L_6497 - .L_6496)
.L_6496:
        /*000c*/ 	.word	0x00000000
        /*0010*/ 	.short	0x0006
        /*0012*/ 	.short	0x002b
        /*0014*/ 	.byte	0x00, 0xf0, 0x05, 0x00


	//----- nvinfo : EIATTR_KPARAM_INFO
	.align		4
.L_6497:
        /*0018*/ 	.byte	0x04, 0x17
        /*001a*/ 	.short	(.L_6499 - .L_6498)
.L_6498:
        /*001c*/ 	.word	0x00000000
        /*0020*/ 	.short	0x0005
        /*0022*/ 	.short	0x002a
        /*0024*/ 	.byte	0x00, 0xf0, 0x05, 0x00


	//----- nvinfo : EIATTR_KPARAM_INFO
	.align		4
.L_6499:
        /*0028*/ 	.byte	0x04, 0x17
        /*002a*/ 	.short	(.L_6501 - .L_6500)
.L_6500:
        /*002c*/ 	.word	0x00000000
        /*0030*/ 	.short	0x0004
        /*0032*/ 	.short	0x0029
        /*0034*/ 	.byte	0x00, 0xf0, 0x05, 0x00


	//----- nvinfo : EIATTR_KPARAM_INFO
	.align		4
.L_6501:
        /*0038*/ 	.byte	0x04, 0x17
        /*003a*/ 	.short	(.L_6503 - .L_6502)
.L_6502:
        /*003c*/ 	.word	0x00000000
        /*0040*/ 	.short	0x0003
        /*0042*/ 	.short	0x0028
        /*0044*/ 	.byte	0x00, 0xf0, 0x05, 0x00


	//----- nvinfo : EIATTR_KPARAM_INFO
	.align		4
.L_6503:
        /*0048*/ 	.byte	0x04, 0x17
        /*004a*/ 	.short	(.L_6505 - .L_6504)
.L_6504:
        /*004c*/ 	.word	0x00000000
        /*0050*/ 	.short	0x0002
        /*0052*/ 	.short	0x0018
        /*0054*/ 	.byte	0x00, 0xf0, 0x41, 0x00


	//----- nvinfo : EIATTR_KPARAM_INFO
	.align		4
.L_6505:
        /*0058*/ 	.byte	0x04, 0x17
        /*005a*/ 	.short	(.L_6507 - .L_6506)
.L_6506:
        /*005c*/ 	.word	0x00000000
        /*0060*/ 	.short	0x0001
        /*0062*/ 	.short	0x0008
        /*0064*/ 	.byte	0x00, 0xf0, 0x41, 0x00


	//----- nvinfo : EIATTR_KPARAM_INFO
	.align		4
.L_6507:
        /*0068*/ 	.byte	0x04, 0x17
        /*006a*/ 	.short	(.L_6509 - .L_6508)
.L_6508:
        /*006c*/ 	.word	0x00000000
        /*0070*/ 	.short	0x0000
        /*0072*/ 	.short	0x0000
        /*0074*/ 	.byte	0x00, 0xf0, 0x11, 0x00


	//----- nvinfo : EIATTR_SPARSE_MMA_MASK
	.align		4
.L_6509:
        /*0078*/ 	.byte	0x03, 0x50
        /*007a*/ 	.short	0x0000


	//----- nvinfo : EIATTR_MAXREG_COUNT
	.align		4
        /*007c*/ 	.byte	0x03, 0x1b
        /*007e*/ 	.short	0x00ff


	//----- nvinfo : EIATTR_MERCURY_ISA_VERSION
	.align		4
        /*0080*/ 	.byte	0x03, 0x5f
        /*0082*/ 	.short	0x0101


	//----- nvinfo : EIATTR_VRC_CTA_INIT_COUNT
	.align		4
        /*0084*/ 	.byte	0x02, 0x4a
	.zero		1
	.zero		1


	//----- nvinfo : EIATTR_EXIT_INSTR_OFFSETS
	.align		4
        /*0088*/ 	.byte	0x04, 0x1c
        /*008a*/ 	.short	(.L_6511 - .L_6510)


	//   ....[0]....
.L_6510:
        /*008c*/ 	.word	0x00000af0


	//   ....[1]....
        /*0090*/ 	.word	0x00000b40


	//----- nvinfo : EIATTR_MAX_THREADS
	.align		4
.L_6511:
        /*0094*/ 	.byte	0x04, 0x05
        /*0096*/ 	.short	(.L_6513 - .L_6512)
.L_6512:
        /*0098*/ 	.word	0x00000080
        /*009c*/ 	.word	0x00000001
        /*00a0*/ 	.word	0x00000001


	//----- nvinfo : EIATTR_CRS_STACK_SIZE
	.align		4
.L_6513:
        /*00a4*/ 	.byte	0x04, 0x1e
        /*00a6*/ 	.short	(.L_6515 - .L_6514)
.L_6514:
        /*00a8*/ 	.word	0x00000000


	//----- nvinfo : EIATTR_CBANK_PARAM_SIZE
	.align		4
.L_6515:
        /*00ac*/ 	.byte	0x03, 0x19
        /*00ae*/ 	.short	0x002c


	//----- nvinfo : EIATTR_PARAM_CBANK
	.align		4
        /*00b0*/ 	.byte	0x04, 0x0a
        /*00b2*/ 	.short	(.L_6517 - .L_6516)
	.align		4
.L_6516:
        /*00b4*/ 	.word	index@(.nv.constant0._ZN2at6native27unrolled_elementwise_kernelIZNS0_50_GLOBAL__N__2680c7bb_12_PowKernel_cu_7dd49032_300329pow_tensor_scalar_kernel_implIiiEEvRNS_18TensorIteratorBaseET0_EUliE2_St5arrayIPcLm2EELi4E23TrivialOffsetCalculatorILi1EjESC_NS0_6memory15LoadWithoutCastENSD_16StoreWithoutCastEEEviT_S6_T2_T3_T4_T5_)
        /*00b8*/ 	.short	0x0380
        /*00ba*/ 	.short	0x002c


	//----- nvinfo : EIATTR_SW_WAR
	.align		4
.L_6517:
        /*00bc*/ 	.byte	0x04, 0x36
        /*00be*/ 	.short	(.L_6519 - .L_6518)
.L_6518:
        /*00c0*/ 	.word	0x00000008
.L_6519:


//--------------------- .nv.info._ZN2at6native29vectorized_elementwise_kernelILi2EZNS0_50_GLOBAL__N__2680c7bb_12_PowKernel_cu_7dd49032_300329pow_tensor_scalar_kernel_implIiiEEvRNS_18TensorIteratorBaseET0_EUliE2_St5arrayIPcLm2EEEEviS6_T1_ --------------------------
	.section	.nv.info._ZN2at6native29vectorized_elementwise_kernelILi2EZNS0_50_GLOBAL__N__2680c7bb_12_PowKernel_cu_7dd49032_300329pow_tensor_scalar_kernel_implIiiEEvRNS_18TensorIteratorBaseET0_EUliE2_St5arrayIPcLm2EEEEviS6_T1_,"",@"SHT_CUDA_INFO"
	.sectionflags	@""
	.align	4


	//----- nvinfo : EIATTR_CUDA_API_VERSION
	.align		4
        /*0000*/ 	.byte	0x04, 0x37
        /*0002*/ 	.short	(.L_6521 - .L_6520)
.L_6520:
        /*0004*/ 	.word	0x00000082


	//----- nvinfo : EIATTR_KPARAM_INFO
	.align		4
.L_6521:
        /*0008*/ 	.byte	0x04, 0x17
        /*000a*/ 	.short	(.L_6523 - .L_6522)
.L_6522:
        /*000c*/ 	.word	0x00000000
        /*0010*/ 	.short	0x0002
        /*0012*/ 	.short	0x0018
        /*0014*/ 	.byte	0x00, 0xf0, 0x41, 0x00


	//----- nvinfo : EIATTR_KPARAM_INFO
	.align		4
.L_6523:
        /*0018*/ 	.byte	0x04, 0x17
        /*001a*/ 	.short	(.L_6525 - .L_6524)
.L_6524:
        /*001c*/ 	.word	0x00000000
        /*0020*/ 	.short	0x0001
        /*0022*/ 	.short	0x0008
        /*0024*/ 	.byte	0x00, 0xf0, 0x41, 0x00


	//----- nvinfo : EIATTR_KPARAM_INFO
	.align		4
.L_6525:
        /*0028*/ 	.byte	0x04, 0x17
        /*002a*/ 	.short	(.L_6527 - .L_6526)
.L_6526:
        /*002c*/ 	.word	0x00000000
        /*0030*/ 	.short	0x0000
        /*0032*/ 	.short	0x0000
        /*0034*/ 	.byte	0x00, 0xf0, 0x11, 0x00


	//----- nvinfo : EIATTR_SPARSE_MMA_MASK
	.align		4
.L_6527:
        /*0038*/ 	.byte	0x03, 0x50
        /*003a*/ 	.short	0x0000


	//----- nvinfo : EIATTR_MAXREG_COUNT
	.align		4
        /*003c*/ 	.byte	0x03, 0x1b
        /*003e*/ 	.short	0x00ff


	//----- nvinfo : EIATTR_MERCURY_ISA_VERSION
	.align		4
        /*0040*/ 	.byte	0x03, 0x5f
        /*0042*/ 	.short	0x0101


	//----- nvinfo : EIATTR_VRC_CTA_INIT_COUNT
	.align		4
        /*0044*/ 	.byte	0x02, 0x4a
	.zero		1
	.zero		1


	//----- nvinfo : EIATTR_EXIT_INSTR_OFFSETS
	.align		4
        /*0048*/ 	.byte	0x04, 0x1c
        /*004a*/ 	.short	(.L_6529 - .L_6528)


	//   ....[0]....
.L_6528:
        /*004c*/ 	.word	0x00001580


	//   ....[1]....
        /*0050*/ 	.word	0x000015d0


	//   ....[2]....
        /*0054*/ 	.word	0x000021b0


	//----- nvinfo : EIATTR_MAX_THREADS
	.align		4
.L_6529:
        /*0058*/ 	.byte	0x04, 0x05
        /*005a*/ 	.short	(.L_6531 - .L_6530)
.L_6530:
        /*005c*/ 	.word	0x00000080
        /*0060*/ 	.word	0x00000001
        /*0064*/ 	.word	0x00000001


	//----- nvinfo : EIATTR_CRS_STACK_SIZE
	.align		4
.L_6531:
        /*0068*/ 	.byte	0x04, 0x1e
        /*006a*/ 	.short	(.L_6533 - .L_6532)
.L_6532:
        /*006c*/ 	.word	0x00000000


	//----- nvinfo : EIATTR_CBANK_PARAM_SIZE
	.align		4
.L_6533:
        /*0070*/ 	.byte	0x03, 0x19
        /*0072*/ 	.short	0x0028


	//----- nvinfo : EIATTR_PARAM_CBANK
	.align		4
        /*0074*/ 	.byte	0x04, 0x0a
        /*0076*/ 	.short	(.L_6535 - .L_6534)
	.align		4
.L_6534:
        /*0078*/ 	.word	index@(.nv.constant0._ZN2at6native29vectorized_elementwise_kernelILi2EZNS0_50_GLOBAL__N__2680c7bb_12_PowKernel_cu_7dd49032_300329pow_tensor_scalar_kernel_implIiiEEvRNS_18TensorIteratorBaseET0_EUliE2_St5arrayIPcLm2EEEEviS6_T1_)
        /*007c*/ 	.short	0x0380
        /*007e*/ 	.short	0x0028


	//----- nvinfo : EIATTR_SW_WAR
	.align		4
.L_6535:
        /*0080*/ 	.byte	0x04, 0x36
        /*0082*/ 	.short	(.L_6537 - .L_6536)
.L_6536:
        /*0084*/ 	.word	0x00000008
.L_6537:


//--------------------- .nv.info._ZN2at6native29vectorized_elementwise_kernelILi4EZNS0_50_GLOBAL__N__2680c7bb_12_PowKernel_cu_7dd49032_300329pow_tensor_scalar_kernel_implIiiEEvRNS_18TensorIteratorBaseET0_EUliE2_St5arrayIPcLm2EEEEviS6_T1_ --------------------------
	.section	.nv.info._ZN2at6native29vectorized_elementwise_kernelILi4EZNS0_50_GLOBAL__N__2680c7bb_12_PowKernel_cu_7dd49032_300329pow_tensor_scalar_kernel_implIiiEEvRNS_18TensorIteratorBaseET0_EUliE2_St5arrayIPcLm2EEEEviS6_T1_,"",@"SHT_CUDA_INFO"
	.sectionflags	@""
	.align	4


	//----- nvinfo : EIATTR_CUDA_API_VERSION
	.align		4
        /*0000*/ 	.byte	0x04, 0x37
        /*0002*/ 	.short	(.L_6539 - .L_6538)
.L_6538:
        /*0004*/ 	.word	0x00000082


	//----- nvinfo : EIATTR_KPARAM_INFO
	.align		4
.L_6539:
        /*0008*/ 	.byte	0x04, 0x17
        /*000a*/ 	.short	(.L_6541 - .L_6540)
.L_6540:
        /*000c*/ 	.word	0x00000000
        /*0010*/ 	.short	0x0002
        /*0012*/ 	.short	0x0018
        /*0014*/ 	.byte	0x00, 0xf0, 0x41, 0x00


	//----- nvinfo : EIATTR_KPARAM_INFO
	.align		4
.L_6541:
        /*0018*/ 	.byte	0x04, 0x17
        /*001a*/ 	.short	(.L_6543 - .L_6542)
.L_6542:
        /*001c*/ 	.word	0x00000000
        /*0020*/ 	.short	0x0001
        /*0022*/ 	.short	0x0008
        /*0024*/ 	.byte	0x00, 0xf0, 0x41, 0x00


	//----- nvinfo : EIATTR_KPARAM_INFO
	.align		4
.L_6543:
        /*0028*/ 	.byte	0x04, 0x17
        /*002a*/ 	.short	(.L_6545 - .L_6544)
.L_6544:
        /*002c*/ 	.word	0x00000000
        /*0030*/ 	.short	0x0000
        /*0032*/ 	.short	0x0000
        /*0034*/ 	.byte	0x00, 0xf0, 0x11, 0x00


	//----- nvinfo : EIATTR_SPARSE_MMA_MASK
	.align		4
.L_6545:
        /*0038*/ 	.byte	0x03, 0x50
        /*003a*/ 	.short	0x0000


	//----- nvinfo : EIATTR_MAXREG_COUNT
	.align		4
        /*003c*/ 	.byte	0x03, 0x1b
        /*003e*/ 	.short	0x00ff


	//----- nvinfo : EIATTR_MERCURY_ISA_VERSION
	.align		4
        /*0040*/ 	.byte	0x03, 0x5f
        /*0042*/ 	.short	0x0101


	//----- nvinfo : EIATTR_VRC_CTA_INIT_COUNT
	.align		4
        /*0044*/ 	.byte	0x02, 0x4a
	.zero		1
	.zero		1


	//----- nvinfo : EIATTR_EXIT_INSTR_OFFSETS
	.align		4
        /*0048*/ 	.byte	0x04, 0x1c
        /*004a*/ 	.short	(.L_6547 - .L_6546)


	//   ....[0]....
.L_6546:
        /*004c*/ 	.word	0x00001580


	//   ....[1]....
        /*0050*/ 	.word	0x000015d0


	//   ....[2]....
        /*0054*/ 	.word	0x00002170


	//----- nvinfo : EIATTR_MAX_THREADS
	.align		4
.L_6547:
        /*0058*/ 	.byte	0x04, 0x05
        /*005a*/ 	.short	(.L_6549 - .L_6548)
.L_6548:
        /*005c*/ 	.word	0x00000080
        /*0060*/ 	.word	0x00000001
        /*0064*/ 	.word	0x00000001


	//----- nvinfo : EIATTR_CRS_STACK_SIZE
	.align		4
.L_6549:
        /*0068*/ 	.byte	0x04, 0x1e
        /*006a*/ 	.short	(.L_6551 - .L_6550)
.L_6550:
        /*006c*/ 	.word	0x00000000


	//----- nvinfo : EIATTR_CBANK_PARAM_SIZE
	.align		4
.L_6551:
        /*0070*/ 	.byte	0x03, 0x19
        /*0072*/ 	.short	0x0028


	//----- nvinfo : EIATTR_PARAM_CBANK
	.align		4
        /*0074*/ 	.byte	0x04, 0x0a
        /*0076*/ 	.short	(.L_6553 - .L_6552)
	.align		4
.L_6552:
        /*0078*/ 	.word	index@(.nv.constant0._ZN2at6native29vectorized_elementwise_kernelILi4EZNS0_50_GLOBAL__N__2680c7bb_12_PowKernel_cu_7dd49032_300329pow_tensor_scalar_kernel_implIiiEEvRNS_18TensorIteratorBaseET0_EUliE2_St5arrayIPcLm2EEEEviS6_T1_)
        /*007c*/ 	.short	0x0380
        /*007e*/ 	.short	0x0028


	//----- nvinfo : EIATTR_SW_WAR
	.align		4
.L_6553:
        /*0080*/ 	.byte	0x04, 0x36
        /*0082*/ 	.short	(.L_6555 - .L_6554)
.L_6554:
        /*0084*/ 	.word	0x00000008
.L_6555:


//--------------------- .nv.info._ZN2at6native29vectorized_elementwise_kernelILi8EZNS0_50_GLOBAL__N__2680c7bb_12_PowKernel_cu_7dd49032_300329pow_tensor_scalar_kernel_implIiiEEvRNS_18TensorIteratorBaseET0_EUliE2_St5arrayIPcLm2EEEEviS6_T1_ --------------------------
	.section	.nv.info._ZN2at6native29vectorized_elementwise_kernelILi8EZNS0_50_GLOBAL__N__2680c7bb_12_PowKernel_cu_7dd49032_300329pow_tensor_scalar_kernel_implIiiEEvRNS_18TensorIteratorBaseET0_EUliE2_St5arrayIPcLm2EEEEviS6_T1_,"",@"SHT_CUDA_INFO"
	.sectionflags	@""
	.align	4


	//----- nvinfo : EIATTR_CUDA_API_VERSION
	.align		4
        /*0000*/ 	.byte	0x04, 0x37
        /*0002*/ 	.short	(.L_6557 - .L_6556)
.L_6556:
        /*0004*/ 	.word	0x00000082


	//----- nvinfo : EIATTR_KPARAM_INFO
	.align		4
.L_6557:
        /*0008*/ 	.byte	0x04, 0x17
        /*000a*/ 	.short	(.L_6559 - .L_6558)
.L_6558:
        /*000c*/ 	.word	0x00000000
        /*0010*/ 	.short	0x0002
        /*0012*/ 	.short	0x0018
        /*0014*/ 	.byte	0x00, 0xf0, 0x41, 0x00


	//----- nvinfo : EIATTR_KPARAM_INFO
	.align		4
.L_6559:
        /*0018*/ 	.byte	0x04, 0x17
        /*001a*/ 	.short	(.L_6561 - .L_6560)
.L_6560:
        /*001c*/ 	.word	0x00000000
        /*0020*/ 	.short	0x0001
        /*0022*/ 	.short	0x0008
        /*0024*/ 	.byte	0x00, 0xf0, 0x41, 0x00


	//----- nvinfo : EIATTR_KPARAM_INFO
	.align		4
.L_6561:
        /*0028*/ 	.byte	0x04, 0x17
        /*002a*/ 	.short	(.L_6563 - .L_6562)
.L_6562:
        /*002c*/ 	.word	0x00000000
        /*0030*/ 	.short	0x0000
        /*0032*/ 	.short	0x0000
        /*0034*/ 	.byte	0x00, 0xf0, 0x11, 0x00


	//----- nvinfo : EIATTR_SPARSE_MMA_MASK
	.align		4
.L_6563:
        /*0038*/ 	.byte	0x03, 0x50
        /*003a*/ 	.short	0x0000


	//----- nvinfo : EIATTR_MAXREG_COUNT
	.align		4
        /*003c*/ 	.byte	0x03, 0x1b
        /*003e*/ 	.short	0x00ff


	//----- nvinfo : EIATTR_MERCURY_ISA_VERSION
	.align		4
        /*0040*/ 	.byte	0x03, 0x5f
        /*0042*/ 	.short	0x0101


	//----- nvinfo : EIATTR_VRC_CTA_INIT_COUNT
	.align		4
        /*0044*/ 	.byte	0x02, 0x4a
	.zero		1
	.zero		1


	//----- nvinfo : EIATTR_EXIT_INSTR_OFFSETS
	.align		4
        /*0048*/ 	.byte	0x04, 0x1c
        /*004a*/ 	.short	(.L_6565 - .L_6564)


	//   ....[0]....
.L_6564:
        /*004c*/ 	.word	0x00001580


	//   ....[1]....
        /*0050*/ 	.word	0x000015d0


	//   ....[2]....
        /*0054*/ 	.word	0x00002150


	//----- nvinfo : EIATTR_MAX_THREADS
	.align		4
.L_6565:
        /*0058*/ 	.byte	0x04, 0x05
        /*005a*/ 	.short	(.L_6567 - .L_6566)
.L_6566:
        /*005c*/ 	.word	0x00000080
        /*0060*/ 	.word	0x00000001
        /*0064*/ 	.word	0x00000001


	//----- nvinfo : EIATTR_CRS_STACK_SIZE
	.align		4
.L_6567:
        /*0068*/ 	.byte	0x04, 0x1e
        /*006a*/ 	.short	(.L_6569 - .L_6568)
.L_6568:
        /*006c*/ 	.word	0x00000000


	//----- nvinfo : EIATTR_CBANK_PARAM_SIZE
	.align		4
.L_6569:
        /*0070*/ 	.byte	0x03, 0x19
        /*0072*/ 	.short	0x0028


	//----- nvinfo : EIATTR_PARAM_CBANK
	.align		4
        /*0074*/ 	.byte	0x04, 0x0a
        /*0076*/ 	.short	(.L_6571 - .L_6570)
	.align		4
.L_6570:
        /*0078*/ 	.word	index@(.nv.constant0._ZN2at6native29vectorized_elementwise_kernelILi8EZNS0_50_GLOBAL__N__2680c7bb_12_PowKernel_cu_7dd49032_300329pow_tensor_scalar_kernel_implIiiEEvRNS_18TensorIteratorBaseET0_EUliE2_St5arrayIPcLm2EEEEviS6_T1_)
        /*007c*/ 	.short	0x0380
        /*007e*/ 	.short	0x0028


	//----- nvinfo : EIATTR_SW_WAR
	.align		4
.L_6571:
        /*0080*/ 	.byte	0x04, 0x36
        /*0082*/ 	.short	(.L_6573 - .L_6572)
.L_6572:
        /*0084*/ 	.word	0x00000008
.L_6573:


//--------------------- .nv.info._ZN2at6native18elementwise_kernelILi128ELi4EZNS0_15gpu_kernel_implIZNS0_50_GLOBAL__N__2680c7bb_12_PowKernel_cu_7dd49032_300329pow_tensor_scalar_kernel_implIiiEEvRNS_18TensorIteratorBaseET0_EUliE1_EEvS6_RKT_EUliE_EEviT1_ --------------------------
	.section	.nv.info._ZN2at6native18elementwise_kernelILi128ELi4EZNS0_15gpu_kernel_implIZNS0_50_GLOBAL__N__2680c7bb_12_PowKernel_cu_7dd49032_300329pow_tensor_scalar_kernel_implIiiEEvRNS_18TensorIteratorBaseET0_EUliE1_EEvS6_RKT_EUliE_EEviT1_,"",@"SHT_CUDA_INFO"
	.sectionflags	@""
	.align	4


	//----- nvinfo : EIATTR_CUDA_API_VERSION
	.align		4
        /*0000*/ 	.byte	0x04, 0x37
        /*0002*/ 	.short	(.L_6575 - .L_6574)
.L_6574:
        /*0004*/ 	.word	0x00000082


	//----- nvinfo : EIATTR_KPARAM_INFO
	.align		4
.L_6575:
        /*0008*/ 	.byte	0x04, 0x17
        /*000a*/ 	.short	(.L_6577 - .L_6576)
.L_6576:
        /*000c*/ 	.word	0x00000000
        /*0010*/ 	.short	0x0001
        /*0012*/ 	.short	0x0008
        /*0014*/ 	.byte	0x00, 0xf0, 0x81, 0x08


	//----- nvinfo : EIATTR_KPARAM_INFO
	.align		4
.L_6577:
        /*0018*/ 	.byte	0x04, 0x17
        /*001a*/ 	.short	(.L_6579 - .L_6578)
.L_6578:
        /*001c*/ 	.word	0x00000000
        /*0020*/ 	.short	0x0000
        /*0022*/ 	.short	0x0000
        /*0024*/ 	.byte	0x00, 0xf0, 0x11, 0x00


	//----- nvinfo : EIATTR_SPARSE_MMA_MASK
	.align		4
.L_6579:
        /*0028*/ 	.byte	0x03, 0x50
        /*002a*/ 	.short	0x0000


	//----- nvinfo : EIATTR_MAXREG_COUNT
	.align		4
        /*002c*/ 	.byte	0x03, 0x1b
        /*002e*/ 	.short	0x0080


	//----- nvinfo : EIATTR_EXTERNS
	.align		4
        /*0030*/ 	.byte	0x04, 0x0f
        /*0032*/ 	.short	(.L_6581 - .L_6580)


	//   ....[0]....
	.align		4
.L_6580:
        /*0034*/ 	.word	index@(__assertfail)


	//----- nvinfo : EIATTR_MERCURY_ISA_VERSION
	.align		4
.L_6581:
        /*0038*/ 	.byte	0x03, 0x5f
        /*003a*/ 	.short	0x0101


	//----- nvinfo : EIATTR_VRC_CTA_INIT_COUNT
	.align		4
        /*003c*/ 	.byte	0x02, 0x4a
	.zero		1
	.zero		1


	//----- nvinfo : EIATTR_SYSCALL_OFFSETS
	.align		4
        /*0040*/ 	.byte	0x04, 0x46
        /*0042*/ 	.short	(.L_6583 - .L_6582)


	//   ....[0]....
.L_6582:
        /*0044*/ 	.word	0x000020b0


	//   ....[1]....
        /*0048*/ 	.word	0x00002f90


	//   ....[2]....
        /*004c*/ 	.word	0x000051b0


	//   ....[3]....
        /*0050*/ 	.word	0x00005e90


	//   ....[4]....
        /*0054*/ 	.word	0x000081f0


	//   ....[5]....
        /*0058*/ 	.word	0x00008ed0


	//   ....[6]....
        /*005c*/ 	.word	0x0000b240


	//   ....[7]....
        /*0060*/ 	.word	0x0000bf30


	//----- nvinfo : EIATTR_EXIT_INSTR_OFFSETS
	.align		4
.L_6583:
        /*0064*/ 	.byte	0x04, 0x1c
        /*0066*/ 	.short	(.L_6585 - .L_6584)


	//   ....[0]....
.L_6584:
        /*0068*/ 	.word	0x000091b0


	//   ....[1]....
        /*006c*/ 	.word	0x0000b4c0


	//   ....[2]....
        /*0070*/ 	.word	0x0000b4e0


	//   ....[3]....
        /*0074*/ 	.word	0x0000b570


	//   ....[4]....
        /*0078*/ 	.word	0x0000b590


	//   ....[5]....
        /*007c*/ 	.word	0x0000b5b0


	//   ....[6]....
        /*0080*/ 	.word	0x0000b640


	//   ....[7]....
        /*0084*/ 	.word	0x0000b680


	//   ....[8]....
        /*0088*/ 	.word	0x0000b720


	//   ....[9]....
        /*008c*/ 	.word	0x0000b770


	//   ....[10]....
        /*0090*/ 	.word	0x0000b7a0


	//   ....[11]....
        /*0094*/ 	.word	0x0000b860


	//   ....[12]....
        /*0098*/ 	.word	0x0000b9d0


	//   ....[13]....
        /*009c*/ 	.word	0x0000bb40


	//   ....[14]....
        /*00a0*/ 	.word	0x0000bca0


	//   ....[15]....
        /*00a4*/ 	.word	0x0000bcd0


	//   ....[16]....
        /*00a8*/ 	.word	0x0000bcf0


	//   ....[17]....
        /*00ac*/ 	.word	0x0000bd90


	//   ....[18]....
        /*00b0*/ 	.word	0x0000bdd0


	//   ....[19]....
        /*00b4*/ 	.word	0x0000bf40


	//   ....[20]....
        /*00b8*/ 	.word	0x0000c050


	//   ....[21]....
        /*00bc*/ 	.word	0x0000c190


	//   ....[22]....
        /*00c0*/ 	.word	0x0000c1d0


	//----- nvinfo : EIATTR_MAX_THREADS
	.align		4
.L_6585:
        /*00c4*/ 	.byte	0x04, 0x05
        /*00c6*/ 	.short	(.L_6587 - .L_6586)
.L_6586:
        /*00c8*/ 	.word	0x00000080
        /*00cc*/ 	.word	0x00000001
        /*00d0*/ 	.word	0x00000001


	//----- nvinfo : EIATTR_CRS_STACK_SIZE
	.align		4
.L_6587:
        /*00d4*/ 	.byte	0x04, 0x1e
        /*00d6*/ 	.short	(.L_6589 - .L_6588)
.L_6588:
        /*00d8*/ 	.word	0x00000000


	//----- nvinfo : EIATTR_CBANK_PARAM_SIZE
	.align		4
.L_6589:
        /*00dc*/ 	.byte	0x03, 0x19
        /*00de*/ 	.short	0x0228


	//----- nvinfo : EIATTR_PARAM_CBANK
	.align		4
        /*00e0*/ 	.byte	0x04, 0x0a
        /*00e2*/ 	.short	(.L_6591 - .L_6590)
	.align		4
.L_6590:
        /*00e4*/ 	.word	index@(.nv.constant0._ZN2at6native18elementwise_kernelILi128ELi4EZNS0_15gpu_kernel_implIZNS0_50_GLOBAL__N__2680c7bb_12_PowKernel_cu_7dd49032_300329pow_tensor_scalar_kernel_implIiiEEvRNS_18TensorIteratorBaseET0_EUliE1_EEvS6_RKT_EUliE_EEviT1_)
        /*00e8*/ 	.short	0x0380
        /*00ea*/ 	.short	0x0228


	//----- nvinfo : EIATTR_SW_WAR
	.align		4
.L_6591:
        /*00ec*/ 	.byte	0x04, 0x36
        /*00ee*/ 	.short	(.L_6593 - .L_6592)
.L_6592:
        /*00f0*/ 	.word	0x00000008
.L_6593:


//--------------------- .nv.info._ZN2at6native27unrolled_elementwise_kernelIZNS0_50_GLOBAL__N__2680c7bb_12_PowKernel_cu_7dd49032_300329pow_tensor_scalar_kernel_implIiiEEvRNS_18TensorIteratorBaseET0_EUliE1_St5arrayIPcLm2EELi4E23TrivialOffsetCalculatorILi1EjESC_NS0_6memory12LoadWithCastILi1EEENSD_13StoreWithCastILi1EEEEEviT_S6_T2_T3_T4_T5_ --------------------------
	.section	.nv.info._ZN2at6native27unrolled_elementwise_kernelIZNS0_50_GLOBAL__N__2680c7bb_12_PowKernel_cu_7dd49032_300329pow_tensor_scalar_kernel_implIiiEEvRNS_18TensorIteratorBaseET0_EUliE1_St5arrayIPcLm2EELi4E23TrivialOffsetCalculatorILi1EjESC_NS0_6memory12LoadWithCastILi1EEENSD_13StoreWithCastILi1EEEEEviT_S6_T2_T3_T4_T5_,"",@"SHT_CUDA_INFO"
	.sectionflags	@""
	.align	4


	//----- nvinfo : EIATTR_CUDA_API_VERSION
	.align		4
        /*0000*/ 	.byte	0x04, 0x37
        /*0002*/ 	.short	(.L_6595 - .L_6594)
.L_6594:
        /*0004*/ 	.word	0x00000082


	//----- nvinfo : EIATTR_KPARAM_INFO
	.align		4
.L_6595:
        /*0008*/ 	.byte	0x04, 0x17
        /*000a*/ 	.short	(.L_6597 - .L_6596)
.L_6596:
        /*000c*/ 	.word	0x00000000
        /*0010*/ 	.short	0x0006
        /*0012*/ 	.short	0x002c
        /*0014*/ 	.byte	0x00, 0xf0, 0x21, 0x00


	//----- nvinfo : EIATTR_KPARAM_INFO
	.align		4
.L_6597:
        /*0018*/ 	.byte	0x04, 0x17
        /*001a*/ 	.short	(.L_6599 - .L_6598)
.L_6598:
        /*001c*/ 	.word	0x00000000
        /*0020*/ 	.short	0x0005
        /*0022*/ 	.short	0x0024
        /*0024*/ 	.byte	0x00, 0xf0, 0x21, 0x00


	//----- nvinfo : EIATTR_KPARAM_INFO
	.align		4
.L_6599:
        /*0028*/ 	.byte	0x04, 0x17
        /*002a*/ 	.short	(.L_6601 - .L_6600)
.L_6600:
        /*002c*/ 	.word	0x00000000
        /*0030*/ 	.short	0x0004
        /*0032*/ 	.short	0x0021
        /*0034*/ 	.byte	0x00, 0xf0, 0x05, 0x00


	//----- nvinfo : EIATTR_KPARAM_INFO
	.align		4
.L_6601:
        /*0038*/ 	.byte	0x04, 0x17
        /*003a*/ 	.short	(.L_6603 - .L_6602)
.L_6602:
        /*003c*/ 	.word	0x00000000
        /*0040*/ 	.short	0x0003
        /*0042*/ 	.short	0x0020
        /*0044*/ 	.byte	0x00, 0xf0, 0x05, 0x00


	//----- nvinfo : EIATTR_KPARAM_INFO
	.align		4
.L_6603:
        /*0048*/ 	.byte	0x04, 0x17
        /*004a*/ 	.short	(.L_6605 - .L_6604)
.L_6604:
        /*004c*/ 	.word	0x00000000
        /*0050*/ 	.short	0x0002
        /*0052*/ 	.short	0x0010
        /*0054*/ 	.byte	0x00, 0xf0, 0x41, 0x00


	//----- nvinfo : EIATTR_KPARAM_INFO
	.align		4
.L_6605:
        /*0058*/ 	.byte	0x04, 0x17
        /*005a*/ 	.short	(.L_6607 - .L_6606)
.L_6606:
        /*005c*/ 	.word	0x00000000
        /*0060*/ 	.short	0x0001
        /*0062*/ 	.short	0x0008
        /*0064*/ 	.byte	0x00, 0xf0, 0x21, 0x00


	//----- nvinfo : EIATTR_KPARAM_INFO
	.align		4
.L_6607:
        /*0068*/ 	.byte	0x04, 0x17
        /*006a*/ 	.short	(.L_6609 - .L_6608)
.L_6608:
        /*006c*/ 	.word	0x00000000
        /*0070*/ 	.short	0x0000
        /*0072*/ 	.short	0x0000
        /*0074*/ 	.byte	0x00, 0xf0, 0x11, 0x00


	//----- nvinfo : EIATTR_SPARSE_MMA_MASK
	.align		4
.L_6609:
        /*0078*/ 	.byte	0x03, 0x50
        /*007a*/ 	.short	0x0000


	//----- nvinfo : EIATTR_MAXREG_COUNT
	.align		4
        /*007c*/ 	.byte	0x03, 0x1b
        /*007e*/ 	.short	0x00ff


	//----- nvinfo : EIATTR_EXTERNS
	.align		4
        /*0080*/ 	.byte	0x04, 0x0f
        /*0082*/ 	.short	(.L_6611 - .L_6610)


	//   ....[0]....
	.align		4
.L_6610:
        /*0084*/ 	.word	index@(__assertfail)


	//----- nvinfo : EIATTR_MERCURY_ISA_VERSION
	.align		4
.L_6611:
        /*0088*/ 	.byte	0x03, 0x5f
        /*008a*/ 	.short	0x0101


	//----- nvinfo : EIATTR_VRC_CTA_INIT_COUNT
	.align		4
        /*008c*/ 	.byte	0x02, 0x4a
	.zero		1
	.zero		1


	//----- nvinfo : EIATTR_SYSCALL_OFFSETS
	.align		4
        /*0090*/ 	.byte	0x04, 0x46
        /*0092*/ 	.short	(.L_6613 - .L_6612)


	//   ....[0]....
.L_6612:
        /*0094*/ 	.word	0x00000dc0


	//   ....[1]....
        /*0098*/ 	.word	0x00001ce0


	//   ....[2]....
        /*009c*/ 	.word	0x00002b50


	//   ....[3]....
        /*00a0*/ 	.word	0x000039c0


	//   ....[4]....
        /*00a4*/ 	.word	0x00004e60


	//   ....[5]....
        /*00a8*/ 	.word	0x00005be0


	//   ....[6]....
        /*00ac*/ 	.word	0x00006a70


	//   ....[7]....
        /*00b0*/ 	.word	0x000078e0


	//----- nvinfo : EIATTR_EXIT_INSTR_OFFSETS
	.align		4
.L_6613:
        /*00b4*/ 	.byte	0x04, 0x1c
        /*00b6*/ 	.short	(.L_6615 - .L_6614)


	//   ....[0]....
.L_6614:
        /*00b8*/ 	.word	0x00006d40


	//   ....[1]....
        /*00bc*/ 	.word	0x00006e70


	//   ....[2]....
        /*00c0*/ 	.word	0x00006e90


	//   ....[3]....
        /*00c4*/ 	.word	0x00006f20


	//   ....[4]....
        /*00c8*/ 	.word	0x00006f40


	//   ....[5]....
        /*00cc*/ 	.word	0x00006f60


	//   ....[6]....
        /*00d0*/ 	.word	0x00006ff0


	//   ....[7]....
        /*00d4*/ 	.word	0x00007030


	//   ....[8]....
        /*00d8*/ 	.word	0x000070d0


	//   ....[9]....
        /*00dc*/ 	.word	0x00007120


	//   ....[10]....
        /*00e0*/ 	.word	0x00007150


	//   ....[11]....
        /*00e4*/ 	.word	0x00007210


	//   ....[12]....
        /*00e8*/ 	.word	0x00007380


	//   ....[13]....
        /*00ec*/ 	.word	0x000074f0


	//   ....[14]....
        /*00f0*/ 	.word	0x00007650


	//   ....[15]....
        /*00f4*/ 	.word	0x00007680


	//   ....[16]....
        /*00f8*/ 	.word	0x000076a0


	//   ....[17]....
        /*00fc*/ 	.word	0x00007740


	//   ....[18]....
        /*0100*/ 	.word	0x00007780


	//   ....[19]....
        /*0104*/ 	.word	0x000078f0


	//   ....[20]....
        /*0108*/ 	.word	0x00007a00


	//   ....[21]....
        /*010c*/ 	.word	0x00007b40


	//   ....[22]....
        /*0110*/ 	.word	0x00007b80


	//----- nvinfo : EIATTR_MAX_THREADS
	.align		4
.L_6615:
        /*0114*/ 	.byte	0x04, 0x05
        /*0116*/ 	.short	(.L_6617 - .L_6616)
.L_6616:
        /*0118*/ 	.word	0x00000080
        /*011c*/ 	.word	0x00000001
        /*0120*/ 	.word	0x00000001


	//----- nvinfo : EIATTR_CRS_STACK_SIZE
	.align		4
.L_6617:
        /*0124*/ 	.byte	0x04, 0x1e
        /*0126*/ 	.short	(.L_6619 - .L_6618)
.L_6618:
        /*0128*/ 	.word	0x00000000


	//----- nvinfo : EIATTR_CBANK_PARAM_SIZE
	.align		4
.L_6619:
        /*012c*/ 	.byte	0x03, 0x19
        /*012e*/ 	.short	0x0034


	//----- nvinfo : EIATTR_PARAM_CBANK
	.align		4
        /*0130*/ 	.byte	0x04, 0x0a
        /*0132*/ 	.short	(.L_6621 - .L_6620)
	.align		4
.L_6620:
        /*0134*/ 	.word	index@(.nv.constant0._ZN2at6native27unrolled_elementwise_kernelIZNS0_50_GLOBAL__N__2680c7bb_12_PowKernel_cu_7dd49032_300329pow_tensor_scalar_kernel_implIiiEEvRNS_18TensorIteratorBaseET0_EUliE1_St5arrayIPcLm2EELi4E23TrivialOffsetCalculatorILi1EjESC_NS0_6memory12LoadWithCastILi1EEENSD_13StoreWithCastILi1EEEEEviT_S6_T2_T3_T4_T5_)
        /*0138*/ 	.short	0x0380
        /*013a*/ 	.short	0x0034


	//----- nvinfo : EIATTR_SW_WAR
	.align		4
.L_6621:
        /*013c*/ 	.byte	0x04, 0x36
        /*013e*/ 	.short	(.L_6623 - .L_6622)
.L_6622:
        /*0140*/ 	.word	0x00000008
.L_6623:


//--------------------- .nv.info._ZN2at6native18elementwise_kernelILi128ELi2EZNS0_22gpu_kernel_impl_nocastIZNS0_50_GLOBAL__N__2680c7bb_12_PowKernel_cu_7dd49032_300329pow_tensor_scalar_kernel_implIiiEEvRNS_18TensorIteratorBaseET0_EUliE1_EEvS6_RKT_EUliE_EEviT1_ --------------------------
	.section	.nv.info._ZN2at6native18elementwise_kernelILi128ELi2EZNS0_22gpu_kernel_impl_nocastIZNS0_50_GLOBAL__N__2680c7bb_12_PowKernel_cu_7dd49032_300329pow_tensor_scalar_kernel_implIiiEEvRNS_18TensorIteratorBaseET0_EUliE1_EEvS6_RKT_EUliE_EEviT1_,"",@"SHT_CUDA_INFO"
	.sectionflags	@""
	.align	4


	//----- nvinfo : EIATTR_CUDA_API_VERSION
	.align		4
        /*0000*/ 	.byte	0x04, 0x37
        /*0002*/ 	.short	(.L_6625 - .L_6624)
.L_6624:
        /*0004*/ 	.word	0x00000082


	//----- nvinfo : EIATTR_KPARAM_INFO
	.align		4
.L_6625:
        /*0008*/ 	.byte	0x04, 0x17
        /*000a*/ 	.short	(.L_6627 - .L_6626)
.L_6626:
        /*000c*/ 	.word	0x00000000
        /*0010*/ 	.short	0x0001
        /*0012*/ 	.short	0x0008
        /*0014*/ 	.byte	0x00, 0xf0, 0x61, 0x08


	//----- nvinfo : EIATTR_KPARAM_INFO
	.align		4
.L_6627:
        /*0018*/ 	.byte	0x04, 0x17
        /*001a*/ 	.short	(.L_6629 - .L_6628)
.L_6628:
        /*001c*/ 	.word	0x00000000
        /*0020*/ 	.short	0x0000
        /*0022*/ 	.short	0x0000
        /*0024*/ 	.byte	0x00, 0xf0, 0x11, 0x00


	//----- nvinfo : EIATTR_SPARSE_MMA_MASK
	.align		4
.L_6629:
        /*0028*/ 	.byte	0x03, 0x50
        /*002a*/ 	.short	0x0000


	//----- nvinfo : EIATTR_MAXREG_COUNT
	.align		4
        /*002c*/ 	.byte	0x03, 0x1b
        /*002e*/ 	.short	0x0080


	//----- nvinfo : EIATTR_MERCURY_ISA_VERSION
	.align		4
        /*0030*/ 	.byte	0x03, 0x5f
        /*0032*/ 	.short	0x0101


	//----- nvinfo : EIATTR_VRC_CTA_INIT_COUNT
	.align		4
        /*0034*/ 	.byte	0x02, 0x4a
	.zero		1
	.zero		1


	//----- nvinfo : EIATTR_EXIT_INSTR_OFFSETS
	.align		4
        /*0038*/ 	.byte	0x04, 0x1c
        /*003a*/ 	.short	(.L_6631 - .L_6630)


	//   ....[0]....
.L_6630:
        /*003c*/ 	.word	0x00000280


	//   ....[1]....
        /*0040*/ 	.word	0x000003f0


	//   ....[2]....
        /*0044*/ 	.word	0x00001920


	//   ....[3]....
        /*0048*/ 	.word	0x00002d70


	//----- nvinfo : EIATTR_MAX_THREADS
	.align		4
.L_6631:
        /*004c*/ 	.byte	0x04, 0x05
        /*004e*/ 	.short	(.L_6633 - .L_6632)
.L_6632:
        /*0050*/ 	.word	0x00000080
        /*0054*/ 	.word	0x00000001
        /*0058*/ 	.word	0x00000001


	//----- nvinfo : EIATTR_CRS_STACK_SIZE
	.align		4
.L_6633:
        /*005c*/ 	.byte	0x04, 0x1e
        /*005e*/ 	.short	(.L_6635 - .L_6634)
.L_6634:
        /*0060*/ 	.word	0x00000000


	//----- nvinfo : EIATTR_CBANK_PARAM_SIZE
	.align		4
.L_6635:
        /*0064*/ 	.byte	0x03, 0x19
        /*0066*/ 	.short	0x0220


	//----- nvinfo : EIATTR_PARAM_CBANK
	.align		4
        /*0068*/ 	.byte	0x04, 0x0a
        /*006a*/ 	.short	(.L_6637 - .L_6636)
	.align		4
.L_6636:
        /*006c*/ 	.word	index@(.nv.constant0._ZN2at6native18elementwise_kernelILi128ELi2EZNS0_22gpu_kernel_impl_nocastIZNS0_50_GLOBAL__N__2680c7bb_12_PowKernel_cu_7dd49032_300329pow_tensor_scalar_kernel_implIiiEEvRNS_18TensorIteratorBaseET0_EUliE1_EEvS6_RKT_EUliE_EEviT1_)
        /*0070*/ 	.short	0x0380
        /*0072*/ 	.short	0x0220


	//----- nvinfo : EIATTR_SW_WAR
	.align		4
.L_6637:
        /*0074*/ 	.byte	0x04, 0x36
        /*0076*/ 	.short	(.L_6639 - .L_6638)
.L_6638:
        /*0078*/ 	.word	0x00000008
.L_6639:


//--------------------- .nv.info._ZN2at6native27unrolled_elementwise_kernelIZNS0_50_GLOBAL__N__2680c7bb_12_PowKernel_cu_7dd49032_300329pow_tensor_scalar_kernel_implIiiEEvRNS_18TensorIteratorBaseET0_EUliE1_St5arrayIPcLm2EELi4E23TrivialOffsetCalculatorILi1EjESC_NS0_6memory15LoadWithoutCastENSD_16StoreWithoutCastEEEviT_S6_T2_T3_T4_T5_ --------------------------
	.section	.nv.info._ZN2at6native27unrolled_elementwise_kernelIZNS0_50_GLOBAL__N__2680c7bb_12_PowKernel_cu_7dd49032_300329pow_tensor_scalar_kernel_implIiiEEvRNS_18TensorIteratorBaseET0_EUliE1_St5arrayIPcLm2EELi4E23TrivialOffsetCalculatorILi1EjESC_NS0_6memory15LoadWithoutCastENSD_16StoreWithoutCastEEEviT_S6_T2_T3_T4_T5_,"",@"SHT_CUDA_INFO"
	.sectionflags	@""
	.align	4


	//----- nvinfo : EIATTR_CUDA_API_VERSION
	.align		4
        /*0000*/ 	.byte	0x04, 0x37
        /*0002*/ 	.short	(.L_6641 - .L_6640)
.L_6640:
        /*0004*/ 	.word	0x00000082


	//----- nvinfo : EIATTR_KPARAM_INFO
	.align		4
.L_6641:
        /*0008*/ 	.byte	0x04, 0x17
        /*000a*/ 	.short	(.L_6643 - .L_6642)
.L_6642:
        /*000c*/ 	.word	0x00000000
        /*0010*/ 	.short	0x0006
        /*0012*/ 	.short	0x0023
        /*0014*/ 	.byte	0x00, 0xf0, 0x05, 0x00


	//----- nvinfo : EIATTR_KPARAM_INFO
	.align		4
.L_6643:
        /*0018*/ 	.byte	0x04, 0x17
        /*001a*/ 	.short	(.L_6645 - .L_6644)
.L_6644:
        /*001c*/ 	.word	0x00000000
        /*0020*/ 	.short	0x0005
        /*0022*/ 	.short	0x0022
        /*0024*/ 	.byte	0x00, 0xf0, 0x05, 0x00


	//----- nvinfo : EIATTR_KPARAM_INFO
	.align		4
.L_6645:
        /*0028*/ 	.byte	0x04, 0x17
        /*002a*/ 	.short	(.L_6647 - .L_6646)
.L_6646:
        /*002c*/ 	.word	0x00000000
        /*0030*/ 	.short	0x0004
        /*0032*/ 	.short	0x0021
        /*0034*/ 	.byte	0x00, 0xf0, 0x05, 0x00


	//----- nvinfo : EIATTR_KPARAM_INFO
	.align		4
.L_6647:
        /*0038*/ 	.byte	0x04, 0x17
        /*003a*/ 	.short	(.L_6649 - .L_6648)
.L_6648:
        /*003c*/ 	.word	0x00000000
        /*0040*/ 	.short	0x0003
        /*0042*/ 	.short	0x0020
        /*0044*/ 	.byte	0x00, 0xf0, 0x05, 0x00


	//----- nvinfo : EIATTR_KPARAM_INFO
	.align		4
.L_6649:
        /*0048*/ 	.byte	0x04, 0x17
        /*004a*/ 	.short	(.L_6651 - .L_6650)
.L_6650:
        /*004c*/ 	.word	0x00000000
        /*0050*/ 	.short	0x0002
        /*0052*/ 	.short	0x0010
        /*0054*/ 	.byte	0x00, 0xf0, 0x41, 0x00


	//----- nvinfo : EIATTR_KPARAM_INFO
	.align		4
.L_6651:
        /*0058*/ 	.byte	0x04, 0x17
        /*005a*/ 	.short	(.L_6653 - .L_6652)
.L_6652:
        /*005c*/ 	.word	0x00000000
        /*0060*/ 	.short	0x0001
        /*0062*/ 	.short	0x0008
        /*0064*/ 	.byte	0x00, 0xf0, 0x21, 0x00


	//----- nvinfo : EIATTR_KPARAM_INFO
	.align		4
.L_6653:
        /*0068*/ 	.byte	0x04, 0x17
        /*006a*/ 	.short	(.L_6655 - .L_6654)
.L_6654:
        /*006c*/ 	.word	0x00000000
        /*0070*/ 	.short	0x0000
        /*0072*/ 	.short	0x0000
        /*0074*/ 	.byte	0x00, 0xf0, 0x11, 0x00


	//----- nvinfo : EIATTR_SPARSE_MMA_MASK
	.align		4
.L_6655:
        /*0078*/ 	.byte	0x03, 0x50
        /*007a*/ 	.short	0x0000


	//----- nvinfo : EIATTR_MAXREG_COUNT
	.align		4
        /*007c*/ 	.byte	0x03, 0x1b
        /*007e*/ 	.short	0x00ff


	//----- nvinfo : EIATTR_MERCURY_ISA_VERSION
	.align		4
        /*0080*/ 	.byte	0x03, 0x5f
        /*0082*/ 	.short	0x0101


	//----- nvinfo : EIATTR_VRC_CTA_INIT_COUNT
	.align		4
        /*0084*/ 	.byte	0x02, 0x4a
	.zero		1
	.zero		1


	//----- nvinfo : EIATTR_EXIT_INSTR_OFFSETS
	.align		4
        /*0088*/ 	.byte	0x04, 0x1c
        /*008a*/ 	.short	(.L_6657 - .L_6656)


	//   ....[0]....
.L_6656:
        /*008c*/ 	.word	0x000009c0


	//   ....[1]....
        /*0090*/ 	.word	0x00000a10


	//----- nvinfo : EIATTR_MAX_THREADS
	.align		4
.L_6657:
        /*0094*/ 	.byte	0x04, 0x05
        /*0096*/ 	.short	(.L_6659 - .L_6658)
.L_6658:
        /*0098*/ 	.word	0x00000080
        /*009c*/ 	.word	0x00000001
        /*00a0*/ 	.word	0x00000001


	//----- nvinfo : EIATTR_CRS_STACK_SIZE
	.align		4
.L_6659:
        /*00a4*/ 	.byte	0x04, 0x1e
        /*00a6*/ 	.short	(.L_6661 - .L_6660)
.L_6660:
        /*00a8*/ 	.word	0x00000000


	//----- nvinfo : EIATTR_CBANK_PARAM_SIZE
	.align		4
.L_6661:
        /*00ac*/ 	.byte	0x03, 0x19
        /*00ae*/ 	.short	0x0024


	//----- nvinfo : EIATTR_PARAM_CBANK
	.align		4
        /*00b0*/ 	.byte	0x04, 0x0a
        /*00b2*/ 	.short	(.L_6663 - .L_6662)
	.align		4
.L_6662:
        /*00b4*/ 	.word	index@(.nv.constant0._ZN2at6native27unrolled_elementwise_kernelIZNS0_50_GLOBAL__N__2680c7bb_12_PowKernel_cu_7dd49032_300329pow_tensor_scalar_kernel_implIiiEEvRNS_18TensorIteratorBaseET0_EUliE1_St5arrayIPcLm2EELi4E23TrivialOffsetCalculatorILi1EjESC_NS0_6memory15LoadWithoutCastENSD_16StoreWithoutCastEEEviT_S6_T2_T3_T4_T5_)
        /*00b8*/ 	.short	0x0380
        /*00ba*/ 	.short	0x0024


	//----- nvinfo : EIATTR_SW_WAR
	.align		4
.L_6663:
        /*00bc*/ 	.byte	0x04, 0x36
        /*00be*/ 	.short	(.L_6665 - .L_6664)
.L_6664:
        /*00c0*/ 	.word	0x00000008
.L_6665:


//--------------------- .nv.info._ZN2at6native29vectorized_elementwise_kernelILi2EZNS0_50_GLOBAL__N__2680c7bb_12_PowKernel_cu_7dd49032_300329pow_tensor_scalar_kernel_implIiiEEvRNS_18TensorIteratorBaseET0_EUliE1_St5arrayIPcLm2EEEEviS6_T1_ --------------------------
	.section	.nv.info._ZN2at6native29vectorized_elementwise_kernelILi2EZNS0_50_GLOBAL__N__2680c7bb_12_PowKernel_cu_7dd49032_300329pow_tensor_scalar_kernel_implIiiEEvRNS_18TensorIteratorBaseET0_EUliE1_St5arrayIPcLm2EEEEviS6_T1_,"",@"SHT_CUDA_INFO"
	.sectionflags	@""
	.align	4


	//----- nvinfo : EIATTR_CUDA_API_VERSION
	.align		4
        /*0000*/ 	.byte	0x04, 0x37
        /*0002*/ 	.short	(.L_6667 - .L_6666)
.L_6666:
        /*0004*/ 	.word	0x00000082


	//----- nvinfo : EIATTR_KPARAM_INFO
	.align		4
.L_6667:
        /*0008*/ 	.byte	0x04, 0x17
        /*000a*/ 	.short	(.L_6669 - .L_6668)
.L_6668:
        /*000c*/ 	.word	0x00000000
        /*0010*/ 	.short	0x0002
        /*0012*/ 	.short	0x0010
        /*0014*/ 	.byte	0x00, 0xf0, 0x41, 0x00


	//----- nvinfo : EIATTR_KPARAM_INFO
	.align		4
.L_6669:
        /*0018*/ 	.byte	0x04, 0x17
        /*001a*/ 	.short	(.L_6671 - .L_6670)
.L_6670:
        /*001c*/ 	.word	0x00000000
        /*0020*/ 	.short	0x0001
        /*0022*/ 	.short	0x0008
        /*0024*/ 	.byte	0x00, 0xf0, 0x21, 0x00


	//----- nvinfo : EIATTR_KPARAM_INFO
	.align		4
.L_6671:
        /*0028*/ 	.byte	0x04, 0x17
        /*002a*/ 	.short	(.L_6673 - .L_6672)
.L_6672:
        /*002c*/ 	.word	0x00000000
        /*0030*/ 	.short	0x0000
        /*0032*/ 	.short	0x0000
        /*0034*/ 	.byte	0x00, 0xf0, 0x11, 0x00


	//----- nvinfo : EIATTR_SPARSE_MMA_MASK
	.align		4
.L_6673:
        /*0038*/ 	.byte	0x03, 0x50
        /*003a*/ 	.short	0x0000


	//----- nvinfo : EIATTR_MAXREG_COUNT
	.align		4
        /*003c*/ 	.byte	0x03, 0x1b
        /*003e*/ 	.short	0x00ff


	//----- nvinfo : EIATTR_MERCURY_ISA_VERSION
	.align		4
        /*0040*/ 	.byte	0x03, 0x5f
        /*0042*/ 	.short	0x0101


	//----- nvinfo : EIATTR_VRC_CTA_INIT_COUNT
	.align		4
        /*0044*/ 	.byte	0x02, 0x4a
	.zero		1
	.zero		1


	//----- nvinfo : EIATTR_EXIT_INSTR_OFFSETS
	.align		4
        /*0048*/ 	.byte	0x04, 0x1c
        /*004a*/ 	.short	(.L_6675 - .L_6674)


	//   ....[0]....
.L_6674:
        /*004c*/ 	.word	0x000012c0


	//   ....[1]....
        /*0050*/ 	.word	0x00001310


	//   ....[2]....
        /*0054*/ 	.word	0x00001d10


	//----- nvinfo : EIATTR_MAX_THREADS
	.align		4
.L_6675:
        /*0058*/ 	.byte	0x04, 0x05
        /*005a*/ 	.short	(.L_6677 - .L_6676)
.L_6676:
        /*005c*/ 	.word	0x00000080
        /*0060*/ 	.word	0x00000001
        /*0064*/ 	.word	0x00000001


	//----- nvinfo : EIATTR_CRS_STACK_SIZE
	.align		4
.L_6677:
        /*0068*/ 	.byte	0x04, 0x1e
        /*006a*/ 	.short	(.L_6679 - .L_6678)
.L_6678:
        /*006c*/ 	.word	0x00000000


	//----- nvinfo : EIATTR_CBANK_PARAM_SIZE
	.align		4
.L_6679:
        /*0070*/ 	.byte	0x03, 0x19
        /*0072*/ 	.short	0x0020


	//----- nvinfo : EIATTR_PARAM_CBANK
	.align		4
        /*0074*/ 	.byte	0x04, 0x0a
        /*0076*/ 	.short	(.L_6681 - .L_6680)
	.align		4
.L_6680:
        /*0078*/ 	.word	index@(.nv.constant0._ZN2at6native29vectorized_elementwise_kernelILi2EZNS0_50_GLOBAL__N__2680c7bb_12_PowKernel_cu_7dd49032_300329pow_tensor_scalar_kernel_implIiiEEvRNS_18TensorIteratorBaseET0_EUliE1_St5arrayIPcLm2EEEEviS6_T1_)
        /*007c*/ 	.short	0x0380
        /*007e*/ 	.short	0x0020


	//----- nvinfo : EIATTR_SW_WAR
	.align		4
.L_6681:
        /*0080*/ 	.byte	0x04, 0x36
        /*0082*/ 	.short	(.L_6683 - .L_6682)
.L_6682:
        /*0084*/ 	.word	0x00000008
.L_6683:


//--------------------- .nv.info._ZN2at6native29vectorized_elementwise_kernelILi4EZNS0_50_GLOBAL__N__2680c7bb_12_PowKernel_cu_7dd49032_300329pow_tensor_scalar_kernel_implIiiEEvRNS_18TensorIteratorBaseET0_EUliE1_St5arrayIPcLm2EEEEviS6_T1_ --------------------------
	.section	.nv.info._ZN2at6native29vectorized_elementwise_kernelILi4EZNS0_50_GLOBAL__N__2680c7bb_12_PowKernel_cu_7dd49032_300329pow_tensor_scalar_kernel_implIiiEEvRNS_18TensorIteratorBaseET0_EUliE1_St5arrayIPcLm2EEEEviS6_T1_,"",@"SHT_CUDA_INFO"
	.sectionflags	@""
	.align	4


	//----- nvinfo : EIATTR_CUDA_API_VERSION
	.align		4
        /*0000*/ 	.byte	0x04, 0x37
        /*0002*/ 	.short	(.L_6685 - .L_6684)
.L_6684:
        /*0004*/ 	.word	0x00000082


	//----- nvinfo : EIATTR_KPARAM_INFO
	.align		4
.L_6685:
        /*0008*/ 	.byte	0x04, 0x17
        /*000a*/ 	.short	(.L_6687 - .L_6686)
.L_6686:
        /*000c*/ 	.word	0x00000000
        /*0010*/ 	.short	0x0002
        /*0012*/ 	.short	0x0010
        /*0014*/ 	.byte	0x00, 0xf0, 0x41, 0x00


	//----- nvinfo : EIATTR_KPARAM_INFO
	.align		4
.L_6687:
        /*0018*/ 	.byte	0x04, 0x17
        /*001a*/ 	.short	(.L_6689 - .L_6688)
.L_6688:
        /*001c*/ 	.word	0x00000000
        /*0020*/ 	.short	0x0001
        /*0022*/ 	.short	0x0008
        /*0024*/ 	.byte	0x00, 0xf0, 0x21, 0x00


	//----- nvinfo : EIATTR_KPARAM_INFO
	.align		4
.L_6689:
        /*0028*/ 	.byte	0x04, 0x17
        /*002a*/ 	.short	(.L_6691 - .L_6690)
.L_6690:
        /*002c*/ 	.word	0x00000000
        /*0030*/ 	.short	0x0000
        /*0032*/ 	.short	0x0000
        /*0034*/ 	.byte	0x00, 0xf0, 0x11, 0x00


	//----- nvinfo : EIATTR_SPARSE_MMA_MASK
	.align		4
.L_6691:
        /*0038*/ 	.byte	0x03, 0x50
        /*003a*/ 	.short	0x0000


	//----- nvinfo : EIATTR_MAXREG_COUNT
	.align		4
        /*003c*/ 	.byte	0x03, 0x1b
        /*003e*/ 	.short	0x00ff


	//----- nvinfo : EIATTR_MERCURY_ISA_VERSION
	.align		4
        /*0040*/ 	.byte	0x03, 0x5f
        /*0042*/ 	.short	0x0101


	//----- nvinfo : EIATTR_VRC_CTA_INIT_COUNT
	.align		4
        /*0044*/ 	.byte	0x02, 0x4a
	.zero		1
	.zero		1


	//----- nvinfo : EIATTR_EXIT_INSTR_OFFSETS
	.align		4
        /*0048*/ 	.byte	0x04, 0x1c
        /*004a*/ 	.short	(.L_6693 - .L_6692)


	//   ....[0]....
.L_6692:
        /*004c*/ 	.word	0x000012c0


	//   ....[1]....
        /*0050*/ 	.word	0x00001310


	//   ....[2]....
        /*0054*/ 	.word	0x00001cd0


	//----- nvinfo : EIATTR_MAX_THREADS
	.align		4
.L_6693:
        /*0058*/ 	.byte	0x04, 0x05
        /*005a*/ 	.short	(.L_6695 - .L_6694)
.L_6694:
        /*005c*/ 	.word	0x00000080
        /*0060*/ 	.word	0x00000001
        /*0064*/ 	.word	0x00000001


	//----- nvinfo : EIATTR_CRS_STACK_SIZE
	.align		4
.L_6695:
        /*0068*/ 	.byte	0x04, 0x1e
        /*006a*/ 	.short	(.L_6697 - .L_6696)
.L_6696:
        /*006c*/ 	.word	0x00000000


	//----- nvinfo : EIATTR_CBANK_PARAM_SIZE
	.align		4
.L_6697:
        /*0070*/ 	.byte	0x03, 0x19
        /*0072*/ 	.short	0x0020


	//----- nvinfo : EIATTR_PARAM_CBANK
	.align		4
        /*0074*/ 	.byte	0x04, 0x0a
        /*0076*/ 	.short	(.L_6699 - .L_6698)
	.align		4
.L_6698:
        /*0078*/ 	.word	index@(.nv.constant0._ZN2at6native29vectorized_elementwise_kernelILi4EZNS0_50_GLOBAL__N__2680c7bb_12_PowKernel_cu_7dd49032_300329pow_tensor_scalar_kernel_implIiiEEvRNS_18TensorIteratorBaseET0_EUliE1_St5arrayIPcLm2EEEEviS6_T1_)
        /*007c*/ 	.short	0x0380
        /*007e*/ 	.short	0x0020


	//----- nvinfo : EIATTR_SW_WAR
	.align		4
.L_6699:
        /*0080*/ 	.byte	0x04, 0x36
        /*0082*/ 	.short	(.L_6701 - .L_6700)
.L_6700:
        /*0084*/ 	.word	0x00000008
.L_6701:


//--------------------- .nv.info._ZN2at6native29vectorized_elementwise_kernelILi8EZNS0_50_GLOBAL__N__2680c7bb_12_PowKernel_cu_7dd49032_300329pow_tensor_scalar_kernel_implIiiEEvRNS_18TensorIteratorBaseET0_EUliE1_St5arrayIPcLm2EEEEviS6_T1_ --------------------------
	.section	.nv.info._ZN2at6native29vectorized_elementwise_kernelILi8EZNS0_50_GLOBAL__N__2680c7bb_12_PowKernel_cu_7dd49032_300329pow_tensor_scalar_kernel_implIiiEEvRNS_18TensorIteratorBaseET0_EUliE1_St5arrayIPcLm2EEEEviS6_T1_,"",@"SHT_CUDA_INFO"
	.sectionflags	@""
	.align	4


	//----- nvinfo : EIATTR_CUDA_API_VERSION
	.align		4
        /*0000*/ 	.byte	0x04, 0x37
        /*0002*/ 	.short	(.L_6703 - .L_6702)
.L_6702:
        /*0004*/ 	.word	0x00000082


	//----- nvinfo : EIATTR_KPARAM_INFO
	.align		4
.L_6703:
        /*0008*/ 	.byte	0x04, 0x17
        /*000a*/ 	.short	(.L_6705 - .L_6704)
.L_6704:
        /*000c*/ 	.word	0x00000000
        /*0010*/ 	.short	0x0002
        /*0012*/ 	.short	0x0010
        /*0014*/ 	.byte	0x00, 0xf0, 0x41, 0x00


	//----- nvinfo : EIATTR_KPARAM_INFO
	.align		4
.L_6705:
        /*0018*/ 	.byte	0x04, 0x17
        /*001a*/ 	.short	(.L_6707 - .L_6706)
.L_6706:
        /*001c*/ 	.word	0x00000000
        /*0020*/ 	.short	0x0001
        /*0022*/ 	.short	0x0008
        /*0024*/ 	.byte	0x00, 0xf0, 0x21, 0x00


	//----- nvinfo : EIATTR_KPARAM_INFO
	.align		4
.L_6707:
        /*0028*/ 	.byte	0x04, 0x17
        /*002a*/ 	.short	(.L_6709 - .L_6708)
.L_6708:
        /*002c*/ 	.word	0x00000000
        /*0030*/ 	.short	0x0000
        /*0032*/ 	.short	0x0000
        /*0034*/ 	.byte	0x00, 0xf0, 0x11, 0x00


	//----- nvinfo : EIATTR_SPARSE_MMA_MASK
	.align		4
.L_6709:
        /*0038*/ 	.byte	0x03, 0x50
        /*003a*/ 	.short	0x0000


	//----- nvinfo : EIATTR_MAXREG_COUNT
	.align		4
        /*003c*/ 	.byte	0x03, 0x1b
        /*003e*/ 	.short	0x00ff


	//----- nvinfo : EIATTR_MERCURY_ISA_VERSION
	.align		4
        /*0040*/ 	.byte	0x03, 0x5f
        /*0042*/ 	.short	0x0101


	//----- nvinfo : EIATTR_VRC_CTA_INIT_COUNT
	.align		4
        /*0044*/ 	.byte	0x02, 0x4a
	.zero		1
	.zero		1


	//----- nvinfo : EIATTR_EXIT_INSTR_OFFSETS
	.align		4
        /*0048*/ 	.byte	0x04, 0x1c
        /*004a*/ 	.short	(.L_6711 - .L_6710)


	//   ....[0]....
.L_6710:
        /*004c*/ 	.word	0x000012c0


	//   ....[1]....
        /*0050*/ 	.word	0x00001310


	//   ....[2]....
        /*0054*/ 	.word	0x00001cb0


	//----- nvinfo : EIATTR_MAX_THREADS
	.align		4
.L_6711:
        /*0058*/ 	.byte	0x04, 0x05
        /*005a*/ 	.short	(.L_6713 - .L_6712)
.L_6712:
        /*005c*/ 	.word	0x00000080
        /*0060*/ 	.word	0x00000001
        /*0064*/ 	.word	0x00000001


	//----- nvinfo : EIATTR_CRS_STACK_SIZE
	.align		4
.L_6713:
        /*0068*/ 	.byte	0x04, 0x1e
        /*006a*/ 	.short	(.L_6715 - .L_6714)
.L_6714:
        /*006c*/ 	.word	0x00000000


	//----- nvinfo : EIATTR_CBANK_PARAM_SIZE
	.align		4
.L_6715:
        /*0070*/ 	.byte	0x03, 0x19
        /*0072*/ 	.short	0x0020


	//----- nvinfo : EIATTR_PARAM_CBANK
	.align		4
        /*0074*/ 	.byte	0x04, 0x0a
        /*0076*/ 	.short	(.L_6717 - .L_6716)
	.align		4
.L_6716:
        /*0078*/ 	.word	index@(.nv.constant0._ZN2at6native29vectorized_elementwise_kernelILi8EZNS0_50_GLOBAL__N__2680c7bb_12_PowKernel_cu_7dd49032_300329pow_tensor_scalar_kernel_implIiiEEvRNS_18TensorIteratorBaseET0_EUliE1_St5arrayIPcLm2EEEEviS6_T1_)
        /*007c*/ 	.short	0x0380
        /*007e*/ 	.short	0x0020


	//----- nvinfo : EIATTR_SW_WAR
	.align		4
.L_6717:
        /*0080*/ 	.byte	0x04, 0x36
        /*0082*/ 	.short	(.L_6719 - .L_6718)
.L_6718:
        /*0084*/ 	.word	0x00000008
.L_6719:


//--------------------- .nv.info._ZN2at6native18elementwise_kernelILi128ELi4EZNS0_15gpu_kernel_implIZNS0_50_GLOBAL__N__2680c7bb_12_PowKernel_cu_7dd49032_300329pow_tensor_scalar_kernel_implIiiEEvRNS_18TensorIteratorBaseET0_EUliE0_EEvS6_RKT_EUliE_EEviT1_ --------------------------
	.section	.nv.info._ZN2at6native18elementwise_kernelILi128ELi4EZNS0_15gpu_kernel_implIZNS0_50_GLOBAL__N__2680c7bb_12_PowKernel_cu_7dd49032_300329pow_tensor_scalar_kernel_implIiiEEvRNS_18TensorIteratorBaseET0_EUliE0_EEvS6_RKT_EUliE_EEviT1_,"",@"SHT_CUDA_INFO"
	.sectionflags	@""
	.align	4


	//----- nvinfo : EIATTR_CUDA_API_VERSION
	.align		4
        /*0000*/ 	.byte	0x04, 0x37
        /*0002*/ 	.short	(.L_6721 - .L_6720)
.L_6720:
        /*0004*/ 	.word	0x00000082


	//----- nvinfo : EIATTR_KPARAM_INFO
	.align		4
.L_6721:
        /*0008*/ 	.byte	0x04, 0x17
        /*000a*/ 	.short	(.L_6723 - .L_6722)
.L_6722:
        /*000c*/ 	.word	0x00000000
        /*0010*/ 	.short	0x0001
        /*0012*/ 	.short	0x0008
        /*0014*/ 	.byte	0x00, 0xf0, 0x81, 0x08


	//----- nvinfo : EIATTR_KPARAM_INFO
	.align		4
.L_6723:
        /*0018*/ 	.byte	0x04, 0x17
        /*001a*/ 	.short	(.L_6725 - .L_6724)
.L_6724:
        /*001c*/ 	.word	0x00000000
        /*0020*/ 	.short	0x0000
        /*0022*/ 	.short	0x0000
        /*0024*/ 	.byte	0x00, 0xf0, 0x11, 0x00


	//----- nvinfo : EIATTR_SPARSE_MMA_MASK
	.align		4
.L_6725:
        /*0028*/ 	.byte	0x03, 0x50
        /*002a*/ 	.short	0x0000


	//----- nvinfo : EIATTR_MAXREG_COUNT
	.align		4
        /*002c*/ 	.byte	0x03, 0x1b
        /*002e*/ 	.short	0x0080


	//----- nvinfo : EIATTR_EXTERNS
	.align		4
        /*0030*/ 	.byte	0x04, 0x0f
        /*0032*/ 	.short	(.L_6727 - .L_6726)


	//   ....[0]....
	.align		4
.L_6726:
        /*0034*/ 	.word	index@(__assertfail)


	//----- nvinfo : EIATTR_MERCURY_ISA_VERSION
	.align		4
.L_6727:
        /*0038*/ 	.byte	0x03, 0x5f
        /*003a*/ 	.short	0x0101


	//----- nvinfo : EIATTR_VRC_CTA_INIT_COUNT
	.align		4
        /*003c*/ 	.byte	0x02, 0x4a
	.zero		1
	.zero		1


	//----- nvinfo : EIATTR_SYSCALL_OFFSETS
	.align		4
        /*0040*/ 	.byte	0x04, 0x46
        /*0042*/ 	.short	(.L_6729 - .L_6728)


	//   ....[0]....
.L_6728:
        /*0044*/ 	.word	0x000020b0


	//   ....[1]....
        /*0048*/ 	.word	0x00002e90


	//   ....[2]....
        /*004c*/ 	.word	0x000050b0


	//   ....[3]....
        /*0050*/ 	.word	0x00005c90


	//   ....[4]....
        /*0054*/ 	.word	0x00007ff0


	//   ....[5]....
        /*0058*/ 	.word	0x00008bd0


	//   ....[6]....
        /*005c*/ 	.word	0x0000af40


	//   ....[7]....
        /*0060*/ 	.word	0x0000baf0


	//----- nvinfo : EIATTR_EXIT_INSTR_OFFSETS
	.align		4
.L_6729:
        /*0064*/ 	.byte	0x04, 0x1c
        /*0066*/ 	.short	(.L_6731 - .L_6730)


	//   ....[0]....
.L_6730:
        /*0068*/ 	.word	0x00008eb0


	//   ....[1]....
        /*006c*/ 	.word	0x0000b080


	//   ....[2]....
        /*0070*/ 	.word	0x0000b0a0


	//   ....[3]....
        /*0074*/ 	.word	0x0000b130


	//   ....[4]....
        /*0078*/ 	.word	0x0000b150


	//   ....[5]....
        /*007c*/ 	.word	0x0000b170


	//   ....[6]....
        /*0080*/ 	.word	0x0000b200


	//   ....[7]....
        /*0084*/ 	.word	0x0000b240


	//   ....[8]....
        /*0088*/ 	.word	0x0000b2e0


	//   ....[9]....
        /*008c*/ 	.word	0x0000b330


	//   ....[10]....
        /*0090*/ 	.word	0x0000b360


	//   ....[11]....
        /*0094*/ 	.word	0x0000b420


	//   ....[12]....
        /*0098*/ 	.word	0x0000b590


	//   ....[13]....
        /*009c*/ 	.word	0x0000b700


	//   ....[14]....
        /*00a0*/ 	.word	0x0000b860


	//   ....[15]....
        /*00a4*/ 	.word	0x0000b890


	//   ....[16]....
        /*00a8*/ 	.word	0x0000b8b0


	//   ....[17]....
        /*00ac*/ 	.word	0x0000b950


	//   ....[18]....
        /*00b0*/ 	.word	0x0000b990


	//   ....[19]....
        /*00b4*/ 	.word	0x0000bb00


	//   ....[20]....
        /*00b8*/ 	.word	0x0000bc10


	//   ....[21]....
        /*00bc*/ 	.word	0x0000bd50


	//   ....[22]....
        /*00c0*/ 	.word	0x0000bd90


	//----- nvinfo : EIATTR_MAX_THREADS
	.align		4
.L_6731:
        /*00c4*/ 	.byte	0x04, 0x05
        /*00c6*/ 	.short	(.L_6733 - .L_6732)
.L_6732:
        /*00c8*/ 	.word	0x00000080
        /*00cc*/ 	.word	0x00000001
        /*00d0*/ 	.word	0x00000001


	//----- nvinfo : EIATTR_CRS_STACK_SIZE
	.align		4
.L_6733:
        /*00d4*/ 	.byte	0x04, 0x1e
        /*00d6*/ 	.short	(.L_6735 - .L_6734)
.L_6734:
        /*00d8*/ 	.word	0x00000000


	//----- nvinfo : EIATTR_CBANK_PARAM_SIZE
	.align		4
.L_6735:
        /*00dc*/ 	.byte	0x03, 0x19
        /*00de*/ 	.short	0x0228


	//----- nvinfo : EIATTR_PARAM_CBANK
	.align		4
        /*00e0*/ 	.byte	0x04, 0x0a
        /*00e2*/ 	.short	(.L_6737 - .L_6736)
	.align		4
.L_6736:
        /*00e4*/ 	.word	index@(.nv.constant0._ZN2at6native18elementwise_kernelILi128ELi4EZNS0_15gpu_kernel_implIZNS0_50_GLOBAL__N__2680c7bb_12_PowKernel_cu_7dd49032_300329pow_tensor_scalar_kernel_implIiiEEvRNS_18TensorIteratorBaseET0_EUliE0_EEvS6_RKT_EUliE_EEviT1_)
        /*00e8*/ 	.short	0x0380
        /*00ea*/ 	.short	0x0228


	//----- nvinfo : EIATTR_SW_WAR
	.align		4
.L_6737:
        /*00ec*/ 	.byte	0x04, 0x36
        /*00ee*/ 	.short	(.L_6739 - .L_6738)
.L_6738:
        /*00f0*/ 	.word	0x00000008
.L_6739:


//--------------------- .nv.info._ZN2at6native27unrolled_elementwise_kernelIZNS0_50_GLOBAL__N__2680c7bb_12_PowKernel_cu_7dd49032_300329pow_tensor_scalar_kernel_implIiiEEvRNS_18TensorIteratorBaseET0_EUliE0_St5arrayIPcLm2EELi4E23TrivialOffsetCalculatorILi1EjESC_NS0_6memory12LoadWithCastILi1EEENSD_13StoreWithCastILi1EEEEEviT_S6_T2_T3_T4_T5_ --------------------------
	.section	.nv.info._ZN2at6native27unrolled_elementwise_kernelIZNS0_50_GLOBAL__N__2680c7bb_12_PowKernel_cu_7dd49032_300329pow_tensor_scalar_kernel_implIiiEEvRNS_18TensorIteratorBaseET0_EUliE0_St5arrayIPcLm2EELi4E23TrivialOffsetCalculatorILi1EjESC_NS0_6memory12LoadWithCastILi1EEENSD_13StoreWithCastILi1EEEEEviT_S6_T2_T3_T4_T5_,"",@"SHT_CUDA_INFO"
	.sectionflags	@""
	.align	4


	//----- nvinfo : EIATTR_CUDA_API_VERSION
	.align		4
        /*0000*/ 	.byte	0x04, 0x37
        /*0002*/ 	.short	(.L_6741 - .L_6740)
.L_6740:
        /*0004*/ 	.word	0x00000082


	//----- nvinfo : EIATTR_KPARAM_INFO
	.align		4
.L_6741:
        /*0008*/ 	.byte	0x04, 0x17
        /*000a*/ 	.short	(.L_6743 - .L_6742)
.L_6742:
        /*000c*/ 	.word	0x00000000
        /*0010*/ 	.short	0x0006
        /*0012*/ 	.short	0x002c
        /*0014*/ 	.byte	0x00, 0xf0, 0x21, 0x00


	//----- nvinfo : EIATTR_KPARAM_INFO
	.align		4
.L_6743:
        /*0018*/ 	.byte	0x04, 0x17
        /*001a*/ 	.short	(.L_6745 - .L_6744)
.L_6744:
        /*001c*/ 	.word	0x00000000
        /*0020*/ 	.short	0x0005
        /*0022*/ 	.short	0x0024
        /*0024*/ 	.byte	0x00, 0xf0, 0x21, 0x00


	//----- nvinfo : EIATTR_KPARAM_INFO
	.align		4
.L_6745:
        /*0028*/ 	.byte	0x04, 0x17
        /*002a*/ 	.short	(.L_6747 - .L_6746)
.L_6746:
        /*002c*/ 	.word	0x00000000
        /*0030*/ 	.short	0x0004
        /*0032*/ 	.short	0x0021
        /*0034*/ 	.byte	0x00, 0xf0, 0x05, 0x00


	//----- nvinfo : EIATTR_KPARAM_INFO
	.align		4
.L_6747:
        /*0038*/ 	.byte	0x04, 0x17
        /*003a*/ 	.short	(.L_6749 - .L_6748)
.L_6748:
        /*003c*/ 	.word	0x00000000
        /*0040*/ 	.short	0x0003
        /*0042*/ 	.short	0x0020
        /*0044*/ 	.byte	0x00, 0xf0, 0x05, 0x00


	//----- nvinfo : EIATTR_KPARAM_INFO
	.align		4
.L_6749:
        /*0048*/ 	.byte	0x04, 0x17
        /*004a*/ 	.short	(.L_6751 - .L_6750)
.L_6750:
        /*004c*/ 	.word	0x00000000
        /*0050*/ 	.short	0x0002
        /*0052*/ 	.short	0x0010
        /*0054*/ 	.byte	0x00, 0xf0, 0x41, 0x00


	//----- nvinfo : EIATTR_KPARAM_INFO
	.align		4
.L_6751:
        /*0058*/ 	.byte	0x04, 0x17
        /*005a*/ 	.short	(.L_6753 - .L_6752)
.L_6752:
        /*005c*/ 	.word	0x00000000
        /*0060*/ 	.short	0x0001
        /*0062*/ 	.short	0x0008
        /*0064*/ 	.byte	0x00, 0xf0, 0x21, 0x00


	//----- nvinfo : EIATTR_KPARAM_INFO
	.align		4
.L_6753:
        /*0068*/ 	.byte	0x04, 0x17
        /*006a*/ 	.short	(.L_6755 - .L_6754)
.L_6754:
        /*006c*/ 	.word	0x00000000
        /*0070*/ 	.short	0x0000
        /*0072*/ 	.short	0x0000
        /*0074*/ 	.byte	0x00, 0xf0, 0x11, 0x00


	//----- nvinfo : EIATTR_SPARSE_MMA_MASK
	.align		4
.L_6755:
        /*0078*/ 	.byte	0x03, 0x50
        /*007a*/ 	.short	0x0000


	//----- nvinfo : EIATTR_MAXREG_COUNT
	.align		4
        /*007c*/ 	.byte	0x03, 0x1b
        /*007e*/ 	.short	0x00ff


	//----- nvinfo : EIATTR_EXTERNS
	.align		4
        /*0080*/ 	.byte	0x04, 0x0f
        /*0082*/ 	.short	(.L_6757 - .L_6756)


	//   ....[0]....
	.align		4
.L_6756:
        /*0084*/ 	.word	index@(__assertfail)


	//----- nvinfo : EIATTR_MERCURY_ISA_VERSION
	.align		4
.L_6757:
        /*0088*/ 	.byte	0x03, 0x5f
        /*008a*/ 	.short	0x0101


	//----- nvinfo : EIATTR_VRC_CTA_INIT_COUNT
	.align		4
        /*008c*/ 	.byte	0x02, 0x4a
	.zero		1
	.zero		1


	//----- nvinfo : EIATTR_SYSCALL_OFFSETS
	.align		4
        /*0090*/ 	.byte	0x04, 0x46
        /*0092*/ 	.short	(.L_6759 - .L_6758)


	//   ....[0]....
.L_6758:
        /*0094*/ 	.word	0x00000dc0


	//   ....[1]....
        /*0098*/ 	.word	0x00001ce0


	//   ....[2]....
        /*009c*/ 	.word	0x00002b50


	//   ....[3]....
        /*00a0*/ 	.word	0x000039c0


	//   ....[4]....
        /*00a4*/ 	.word	0x000047f0


	//   ....[5]....
        /*00a8*/ 	.word	0x00005540


	//   ....[6]....
        /*00ac*/ 	.word	0x000063f0


	//   ....[7]....
        /*00b0*/ 	.word	0x00007260


	//----- nvinfo : EIATTR_EXIT_INSTR_OFFSETS
	.align		4
.L_6759:
        /*00b4*/ 	.byte	0x04, 0x1c
        /*00b6*/ 	.short	(.L_6761 - .L_6760)


	//   ....[0]....
.L_6760:
        /*00b8*/ 	.word	0x000066c0


	//   ....[1]....
        /*00bc*/ 	.word	0x000067f0


	//   ....[2]....
        /*00c0*/ 	.word	0x00006810


	//   ....[3]....
        /*00c4*/ 	.word	0x000068a0


	//   ....[4]....
        /*00c8*/ 	.word	0x000068c0


	//   ....[5]....
        /*00cc*/ 	.word	0x000068e0


	//   ....[6]....
        /*00d0*/ 	.word	0x00006970


	//   ....[7]....
        /*00d4*/ 	.word	0x000069b0


	//   ....[8]....
        /*00d8*/ 	.word	0x00006a50


	//   ....[9]....
        /*00dc*/ 	.word	0x00006aa0


	//   ....[10]....
        /*00e0*/ 	.word	0x00006ad0


	//   ....[11]....
        /*00e4*/ 	.word	0x00006b90


	//   ....[12]....
        /*00e8*/ 	.word	0x00006d00


	//   ....[13]....
        /*00ec*/ 	.word	0x00006e70


	//   ....[14]....
        /*00f0*/ 	.word	0x00006fd0


	//   ....[15]....
        /*00f4*/ 	.word	0x00007000


	//   ....[16]....
        /*00f8*/ 	.word	0x00007020


	//   ....[17]....
        /*00fc*/ 	.word	0x000070c0


	//   ....[18]....
        /*0100*/ 	.word	0x00007100


	//   ....[19]....
        /*0104*/ 	.word	0x00007270


	//   ....[20]....
        /*0108*/ 	.word	0x00007380


	//   ....[21]....
        /*010c*/ 	.word	0x000074c0


	//   ....[22]....
        /*0110*/ 	.word	0x00007500


	//----- nvinfo : EIATTR_MAX_THREADS
	.align		4
.L_6761:
        /*0114*/ 	.byte	0x04, 0x05
        /*0116*/ 	.short	(.L_6763 - .L_6762)
.L_6762:
        /*0118*/ 	.word	0x00000080
        /*011c*/ 	.word	0x00000001
        /*0120*/ 	.word	0x00000001


	//----- nvinfo : EIATTR_CRS_STACK_SIZE
	.align		4
.L_6763:
        /*0124*/ 	.byte	0x04, 0x1e
        /*0126*/ 	.short	(.L_6765 - .L_6764)
.L_6764:
        /*0128*/ 	.word	0x00000000


	//----- nvinfo : EIATTR_CBANK_PARAM_SIZE
	.align		4
.L_6765:
        /*012c*/ 	.byte	0x03, 0x19
        /*012e*/ 	.short	0x0034


	//----- nvinfo : EIATTR_PARAM_CBANK
	.align		4
        /*0130*/ 	.byte	0x04, 0x0a
        /*0132*/ 	.short	(.L_6767 - .L_6766)
	.align		4
.L_6766:
        /*0134*/ 	.word	index@(.nv.constant0._ZN2at6native27unrolled_elementwise_kernelIZNS0_50_GLOBAL__N__2680c7bb_12_PowKernel_cu_7dd49032_300329pow_tensor_scalar_kernel_implIiiEEvRNS_18TensorIteratorBaseET0_EUliE0_St5arrayIPcLm2EELi4E23TrivialOffsetCalculatorILi1EjESC_NS0_6memory12LoadWithCastILi1EEENSD_13StoreWithCastILi1EEEEEviT_S6_T2_T3_T4_T5_)
        /*0138*/ 	.short	0x0380
        /*013a*/ 	.short	0x0034


	//----- nvinfo : EIATTR_SW_WAR
	.align		4
.L_6767:
        /*013c*/ 	.byte	0x04, 0x36
        /*013e*/ 	.short	(.L_6769 - .L_6768)
.L_6768:
        /*0140*/ 	.word	0x00000008
.L_6769:


//--------------------- .nv.info._ZN2at6native18elementwise_kernelILi128ELi2EZNS0_22gpu_kernel_impl_nocastIZNS0_50_GLOBAL__N__2680c7bb_12_PowKernel_cu_7dd49032_300329pow_tensor_scalar_kernel_implIiiEEvRNS_18TensorIteratorBaseET0_EUliE0_EEvS6_RKT_EUliE_EEviT1_ --------------------------
	.section	.nv.info._ZN2at6native18elementwise_kernelILi128ELi2EZNS0_22gpu_kernel_impl_nocastIZNS0_50_GLOBAL__N__2680c7bb_12_PowKernel_cu_7dd49032_300329pow_tensor_scalar_kernel_implIiiEEvRNS_18TensorIteratorBaseET0_EUliE0_EEvS6_RKT_EUliE_EEviT1_,"",@"SHT_CUDA_INFO"
	.sectionflags	@""
	.align	4


	//----- nvinfo : EIATTR_CUDA_API_VERSION
	.align		4
        /*0000*/ 	.byte	0x04, 0x37
        /*0002*/ 	.short	(.L_6771 - .L_6770)
.L_6770:
        /*0004*/ 	.word	0x00000082


	//----- nvinfo : EIATTR_KPARAM_INFO
	.align		4
.L_6771:
        /*0008*/ 	.byte	0x04, 0x17
        /*000a*/ 	.short	(.L_6773 - .L_6772)
.L_6772:
        /*000c*/ 	.word	0x00000000
        /*0010*/ 	.short	0x0001
        /*0012*/ 	.short	0x0008
        /*0014*/ 	.byte	0x00, 0xf0, 0x61, 0x08


	//----- nvinfo : EIATTR_KPARAM_INFO
	.align		4
.L_6773:
        /*0018*/ 	.byte	0x04, 0x17
        /*001a*/ 	.short	(.L_6775 - .L_6774)
.L_6774:
        /*001c*/ 	.word	0x00000000
        /*0020*/ 	.short	0x0000
        /*0022*/ 	.short	0x0000
        /*0024*/ 	.byte	0x00, 0xf0, 0x11, 0x00


	//----- nvinfo : EIATTR_SPARSE_MMA_MASK
	.align		4
.L_6775:
        /*0028*/ 	.byte	0x03, 0x50
        /*002a*/ 	.short	0x0000


	//----- nvinfo : EIATTR_MAXREG_COUNT
	.align		4
        /*002c*/ 	.byte	0x03, 0x1b
        /*002e*/ 	.short	0x0080


	//----- nvinfo : EIATTR_MERCURY_ISA_VERSION
	.align		4
        /*0030*/ 	.byte	0x03, 0x5f
        /*0032*/ 	.short	0x0101


	//----- nvinfo : EIATTR_VRC_CTA_INIT_COUNT
	.align		4
        /*0034*/ 	.byte	0x02, 0x4a
	.zero		1
	.zero		1


	//----- nvinfo : EIATTR_EXIT_INSTR_OFFSETS
	.align		4
        /*0038*/ 	.byte	0x04, 0x1c
        /*003a*/ 	.short	(.L_6777 - .L_6776)


	//   ....[0]....
.L_6776:
        /*003c*/ 	.word	0x00000160


	//   ....[1]....
        /*0040*/ 	.word	0x000001d0


	//   ....[2]....
        /*0044*/ 	.word	0x000015b0


	//   ....[3]....
        /*0048*/ 	.word	0x000028f0


	//----- nvinfo : EIATTR_MAX_THREADS
	.align		4
.L_6777:
        /*004c*/ 	.byte	0x04, 0x05
        /*004e*/ 	.short	(.L_6779 - .L_6778)
.L_6778:
        /*0050*/ 	.word	0x00000080
        /*0054*/ 	.word	0x00000001
        /*0058*/ 	.word	0x00000001


	//----- nvinfo : EIATTR_CRS_STACK_SIZE
	.align		4
.L_6779:
        /*005c*/ 	.byte	0x04, 0x1e
        /*005e*/ 	.short	(.L_6781 - .L_6780)
.L_6780:
        /*0060*/ 	.word	0x00000000


	//----- nvinfo : EIATTR_CBANK_PARAM_SIZE
	.align		4
.L_6781:
        /*0064*/ 	.byte	0x03, 0x19
        /*0066*/ 	.short	0x0220


	//----- nvinfo : EIATTR_PARAM_CBANK
	.align		4
        /*0068*/ 	.byte	0x04, 0x0a
        /*006a*/ 	.short	(.L_6783 - .L_6782)
	.align		4
.L_6782:
        /*006c*/ 	.word	index@(.nv.constant0._ZN2at6native18elementwise_kernelILi128ELi2EZNS0_22gpu_kernel_impl_nocastIZNS0_50_GLOBAL__N__2680c7bb_12_PowKernel_cu_7dd49032_300329pow_tensor_scalar_kernel_implIiiEEvRNS_18TensorIteratorBaseET0_EUliE0_EEvS6_RKT_EUliE_EEviT1_)
        /*0070*/ 	.short	0x0380
        /*0072*/ 	.short	0x0220


	//----- nvinfo : EIATTR_SW_WAR
	.align		4
.L_6783:
        /*0074*/ 	.byte	0x04, 0x36
        /*0076*/ 	.short	(.L_6785 - .L_6784)
.L_6784:
        /*0078*/ 	.word	0x00000008
.L_6785:


//--------------------- .nv.info._ZN2at6native27unrolled_elementwise_kernelIZNS0_50_GLOBAL__N__2680c7bb_12_PowKernel_cu_7dd49032_300329pow_tensor_scalar_kernel_implIiiEEvRNS_18TensorIteratorBaseET0_EUliE0_St5arrayIPcLm2EELi4E23TrivialOffsetCalculatorILi1EjESC_NS0_6memory15LoadWithoutCastENSD_16StoreWithoutCastEEEviT_S6_T2_T3_T4_T5_ --------------------------
	.section	.nv.info._ZN2at6native27unrolled_elementwise_kernelIZNS0_50_GLOBAL__N__2680c7bb_12_PowKernel_cu_7dd49032_300329pow_tensor_scalar_kernel_implIiiEEvRNS_18TensorIteratorBaseET0_EUliE0_St5arrayIPcLm2EELi4E23TrivialOffsetCalculatorILi1EjESC_NS0_6memory15LoadWithoutCastENSD_16StoreWithoutCastEEEviT_S6_T2_T3_T4_T5_,"",@"SHT_CUDA_INFO"
	.sectionflags	@""
	.align	4


	//----- nvinfo : EIATTR_CUDA_API_VERSION
	.align		4
        /*0000*/ 	.byte	0x04, 0x37
        /*0002*/ 	.short	(.L_6787 - .L_6786)
.L_6786:
        /*0004*/ 	.word	0x00000082


	//----- nvinfo : EIATTR_KPARAM_INFO
	.align		4
.L_6787:
        /*0008*/ 	.byte	0x04, 0x17
        /*000a*/ 	.short	(.L_6789 - .L_6788)
.L_6788:
        /*000c*/ 	.word	0x00000000
        /*0010*/ 	.short	0x0006
        /*0012*/ 	.short	0x0023
        /*0014*/ 	.byte	0x00, 0xf0, 0x05, 0x00


	//----- nvinfo : EIATTR_KPARAM_INFO
	.align		4
.L_6789:
        /*0018*/ 	.byte	0x04, 0x17
        /*001a*/ 	.short	(.L_6791 - .L_6790)
.L_6790:
        /*001c*/ 	.word	0x00000000
        /*0020*/ 	.short	0x0005
        /*0022*/ 	.short	0x0022
        /*0024*/ 	.byte	0x00, 0xf0, 0x05, 0x00


	//----- nvinfo : EIATTR_KPARAM_INFO
	.align		4
.L_6791:
        /*0028*/ 	.byte	0x04, 0x17
        /*002a*/ 	.short	(.L_6793 - .L_6792)
.L_6792:
        /*002c*/ 	.word	0x00000000
        /*0030*/ 	.short	0x0004
        /*0032*/ 	.short	0x0021
        /*0034*/ 	.byte	0x00, 0xf0, 0x05, 0x00


	//----- nvinfo : EIATTR_KPARAM_INFO
	.align		4
.L_6793:
        /*0038*/ 	.byte	0x04, 0x17
        /*003a*/ 	.short	(.L_6795 - .L_6794)
.L_6794:
        /*003c*/ 	.word	0x00000000
        /*0040*/ 	.short	0x0003
        /*0042*/ 	.short	0x0020
        /*0044*/ 	.byte	0x00, 0xf0, 0x05, 0x00


	//----- nvinfo : EIATTR_KPARAM_INFO
	.align		4
.L_6795:
        /*0048*/ 	.byte	0x04, 0x17
        /*004a*/ 	.short	(.L_6797 - .L_6796)
.L_6796:
        /*004c*/ 	.word	0x00000000
        /*0050*/ 	.short	0x0002
        /*0052*/ 	.short	0x0010
        /*0054*/ 	.byte	0x00, 0xf0, 0x41, 0x00


	//----- nvinfo : EIATTR_KPARAM_INFO
	.align		4
.L_6797:
        /*0058*/ 	.byte	0x04, 0x17
        /*005a*/ 	.short	(.L_6799 - .L_6798)
.L_6798:
        /*005c*/ 	.word	0x00000000
        /*0060*/ 	.short	0x0001
        /*0062*/ 	.short	0x0008
        /*0064*/ 	.byte	0x00, 0xf0, 0x21, 0x00


	//----- nvinfo : EIATTR_KPARAM_INFO
	.align		4
.L_6799:
        /*0068*/ 	.byte	0x04, 0x17
        /*006a*/ 	.short	(.L_6801 - .L_6800)
.L_6800:
        /*006c*/ 	.word	0x00000000
        /*0070*/ 	.short	0x0000
        /*0072*/ 	.short	0x0000
        /*0074*/ 	.byte	0x00, 0xf0, 0x11, 0x00


	//----- nvinfo : EIATTR_SPARSE_MMA_MASK
	.align		4
.L_6801:
        /*0078*/ 	.byte	0x03, 0x50
        /*007a*/ 	.short	0x0000


	//----- nvinfo : EIATTR_MAXREG_COUNT
	.align		4
        /*007c*/ 	.byte	0x03, 0x1b
        /*007e*/ 	.short	0x00ff


	//----- nvinfo : EIATTR_MERCURY_ISA_VERSION
	.align		4
        /*0080*/ 	.byte	0x03, 0x5f
        /*0082*/ 	.short	0x0101


	//----- nvinfo : EIATTR_VRC_CTA_INIT_COUNT
	.align		4
        /*0084*/ 	.byte	0x02, 0x4a
	.zero		1
	.zero		1


	//----- nvinfo : EIATTR_EXIT_INSTR_OFFSETS
	.align		4
        /*0088*/ 	.byte	0x04, 0x1c
        /*008a*/ 	.short	(.L_6803 - .L_6802)


	//   ....[0]....
.L_6802:
        /*008c*/ 	.word	0x00000420


	//   ....[1]....
        /*0090*/ 	.word	0x00000490


	//----- nvinfo : EIATTR_MAX_THREADS
	.align		4
.L_6803:
        /*0094*/ 	.byte	0x04, 0x05
        /*0096*/ 	.short	(.L_6805 - .L_6804)
.L_6804:
        /*0098*/ 	.word	0x00000080
        /*009c*/ 	.word	0x00000001
        /*00a0*/ 	.word	0x00000001


	//----- nvinfo : EIATTR_CRS_STACK_SIZE
	.align		4
.L_6805:
        /*00a4*/ 	.byte	0x04, 0x1e
        /*00a6*/ 	.short	(.L_6807 - .L_6806)
.L_6806:
        /*00a8*/ 	.word	0x00000000


	//----- nvinfo : EIATTR_CBANK_PARAM_SIZE
	.align		4
.L_6807:
        /*00ac*/ 	.byte	0x03, 0x19
        /*00ae*/ 	.short	0x0024


	//----- nvinfo : EIATTR_PARAM_CBANK
	.align		4
        /*00b0*/ 	.byte	0x04, 0x0a
        /*00b2*/ 	.short	(.L_6809 - .L_6808)
	.align		4
.L_6808:
        /*00b4*/ 	.word	index@(.nv.constant0._ZN2at6native27unrolled_elementwise_kernelIZNS0_50_GLOBAL__N__2680c7bb_12_PowKernel_cu_7dd49032_300329pow_tensor_scalar_kernel_implIiiEEvRNS_18TensorIteratorBaseET0_EUliE0_St5arrayIPcLm2EELi4E23TrivialOffsetCalculatorILi1EjESC_NS0_6memory15LoadWithoutCastENSD_16StoreWithoutCastEEEviT_S6_T2_T3_T4_T5_)
        /*00b8*/ 	.short	0x0380
        /*00ba*/ 	.short	0x0024


	//----- nvinfo : EIATTR_SW_WAR
	.align		4
.L_6809:
        /*00bc*/ 	.byte	0x04, 0x36
        /*00be*/ 	.short	(.L_6811 - .L_6810)
.L_6810:
        /*00c0*/ 	.word	0x00000008
.L_6811:


//--------------------- .nv.info._ZN2at6native29vectorized_elementwise_kernelILi2EZNS0_50_GLOBAL__N__2680c7bb_12_PowKernel_cu_7dd49032_300329pow_tensor_scalar_kernel_implIiiEEvRNS_18TensorIteratorBaseET0_EUliE0_St5arrayIPcLm2EEEEviS6_T1_ --------------------------
	.section	.nv.info._ZN2at6native29vectorized_elementwise_kernelILi2EZNS0_50_GLOBAL__N__2680c7bb_12_PowKernel_cu_7dd49032_300329pow_tensor_scalar_kernel_implIiiEEvRNS_18TensorIteratorBaseET0_EUliE0_St5arrayIPcLm2EEEEviS6_T1_,"",@"SHT_CUDA_INFO"
	.sectionflags	@""
	.align	4


	//----- nvinfo : EIATTR_CUDA_API_VERSION
	.align		4
        /*0000*/ 	.byte	0x04, 0x37
        /*0002*/ 	.short	(.L_6813 - .L_6812)
.L_6812:
        /*0004*/ 	.word	0x00000082


	//----- nvinfo : EIATTR_KPARAM_INFO
	.align		4
.L_6813:
        /*0008*/ 	.byte	0x04, 0x17
        /*000a*/ 	.short	(.L_6815 - .L_6814)
.L_6814:
        /*000c*/ 	.word	0x00000000
        /*0010*/ 	.short	0x0002
        /*0012*/ 	.short	0x0010
        /*0014*/ 	.byte	0x00, 0xf0, 0x41, 0x00


	//----- nvinfo : EIATTR_KPARAM_INFO
	.align		4
.L_6815:
        /*0018*/ 	.byte	0x04, 0x17
        /*001a*/ 	.short	(.L_6817 - .L_6816)
.L_6816:
        /*001c*/ 	.word	0x00000000
        /*0020*/ 	.short	0x0001
        /*0022*/ 	.short	0x0008
        /*0024*/ 	.byte	0x00, 0xf0, 0x21, 0x00


	//----- nvinfo : EIATTR_KPARAM_INFO
	.align		4
.L_6817:
        /*0028*/ 	.byte	0x04, 0x17
        /*002a*/ 	.short	(.L_6819 - .L_6818)
.L_6818:
        /*002c*/ 	.word	0x00000000
        /*0030*/ 	.short	0x0000
        /*0032*/ 	.short	0x0000
        /*0034*/ 	.byte	0x00, 0xf0, 0x11, 0x00


	//----- nvinfo : EIATTR_SPARSE_MMA_MASK
	.align		4
.L_6819:
        /*0038*/ 	.byte	0x03, 0x50
        /*003a*/ 	.short	0x0000


	//----- nvinfo : EIATTR_MAXREG_COUNT
	.align		4
        /*003c*/ 	.byte	0x03, 0x1b
        /*003e*/ 	.short	0x00ff


	//----- nvinfo : EIATTR_MERCURY_ISA_VERSION
	.align		4
        /*0040*/ 	.byte	0x03, 0x5f
        /*0042*/ 	.short	0x0101


	//----- nvinfo : EIATTR_VRC_CTA_INIT_COUNT
	.align		4
        /*0044*/ 	.byte	0x02, 0x4a
	.zero		1
	.zero		1


	//----- nvinfo : EIATTR_EXIT_INSTR_OFFSETS
	.align		4
        /*0048*/ 	.byte	0x04, 0x1c
        /*004a*/ 	.short	(.L_6821 - .L_6820)


	//   ....[0]....
.L_6820:
        /*004c*/ 	.word	0x00000850


	//   ....[1]....
        /*0050*/ 	.word	0x000008c0


	//   ....[2]....
        /*0054*/ 	.word	0x00000ac0


	//----- nvinfo : EIATTR_MAX_THREADS
	.align		4
.L_6821:
        /*0058*/ 	.byte	0x04, 0x05
        /*005a*/ 	.short	(.L_6823 - .L_6822)
.L_6822:
        /*005c*/ 	.word	0x00000080
        /*0060*/ 	.word	0x00000001
        /*0064*/ 	.word	0x00000001


	//----- nvinfo : EIATTR_CRS_STACK_SIZE
	.align		4
.L_6823:
        /*0068*/ 	.byte	0x04, 0x1e
        /*006a*/ 	.short	(.L_6825 - .L_6824)
.L_6824:
        /*006c*/ 	.word	0x00000000


	//----- nvinfo : EIATTR_CBANK_PARAM_SIZE
	.align		4
.L_6825:
        /*0070*/ 	.byte	0x03, 0x19
        /*0072*/ 	.short	0x0020


	//----- nvinfo : EIATTR_PARAM_CBANK
	.align		4
        /*0074*/ 	.byte	0x04, 0x0a
        /*0076*/ 	.short	(.L_6827 - .L_6826)
	.align		4
.L_6826:
        /*0078*/ 	.word	index@(.nv.constant0._ZN2at6native29vectorized_elementwise_kernelILi2EZNS0_50_GLOBAL__N__2680c7bb_12_PowKernel_cu_7dd49032_300329pow_tensor_scalar_kernel_implIiiEEvRNS_18TensorIteratorBaseET0_EUliE0_St5arrayIPcLm2EEEEviS6_T1_)
        /*007c*/ 	.short	0x0380
        /*007e*/ 	.short	0x0020


	//----- nvinfo : EIATTR_SW_WAR
	.align		4
.L_6827:
        /*0080*/ 	.byte	0x04, 0x36
        /*0082*/ 	.short	(.L_6829 - .L_6828)
.L_6828:
        /*0084*/ 	.word	0x00000008
.L_6829:


//--------------------- .nv.info._ZN2at6native29vectorized_elementwise_kernelILi4EZNS0_50_GLOBAL__N__2680c7bb_12_PowKernel_cu_7dd49032_300329pow_tensor_scalar_kernel_implIiiEEvRNS_18TensorIteratorBaseET0_EUliE0_St5arrayIPcLm2EEEEviS6_T1_ --------------------------
	.section	.nv.info._ZN2at6native29vectorized_elementwise_kernelILi4EZNS0_50_GLOBAL__N__2680c7bb_12_PowKernel_cu_7dd49032_300329pow_tensor_scalar_kernel_implIiiEEvRNS_18TensorIteratorBaseET0_EUliE0_St5arrayIPcLm2EEEEviS6_T1_,"",@"SHT_CUDA_INFO"
	.sectionflags	@""
	.align	4


	//----- nvinfo : EIATTR_CUDA_API_VERSION
	.align		4
        /*0000*/ 	.byte	0x04, 0x37
        /*0002*/ 	.short	(.L_6831 - .L_6830)
.L_6830:
        /*0004*/ 	.word	0x00000082


	//----- nvinfo : EIATTR_KPARAM_INFO
	.align		4
.L_6831:
        /*0008*/ 	.byte	0x04, 0x17
        /*000a*/ 	.short	(.L_6833 - .L_6832)
.L_6832:
        /*000c*/ 	.word	0x00000000
        /*0010*/ 	.short	0x0002
        /*0012*/ 	.short	0x0010
        /*0014*/ 	.byte	0x00, 0xf0, 0x41, 0x00


	//----- nvinfo : EIATTR_KPARAM_INFO
	.align		4
.L_6833:
        /*0018*/ 	.byte	0x04, 0x17
        /*001a*/ 	.short	(.L_6835 - .L_6834)
.L_6834:
        /*001c*/ 	.word	0x00000000
        /*0020*/ 	.short	0x0001
        /*0022*/ 	.short	0x0008
        /*0024*/ 	.byte	0x00, 0xf0, 0x21, 0x00


	//----- nvinfo : EIATTR_KPARAM_INFO
	.align		4
.L_6835:
        /*0028*/ 	.byte	0x04, 0x17
        /*002a*/ 	.short	(.L_6837 - .L_6836)
.L_6836:
        /*002c*/ 	.word	0x00000000
        /*0030*/ 	.short	0x0000
        /*0032*/ 	.short	0x0000
        /*0034*/ 	.byte	0x00, 0xf0, 0x11, 0x00


	//----- nvinfo : EIATTR_SPARSE_MMA_MASK
	.align		4
.L_6837:
        /*0038*/ 	.byte	0x03, 0x50
        /*003a*/ 	.short	0x0000


	//----- nvinfo : EIATTR_MAXREG_COUNT
	.align		4
        /*003c*/ 	.byte	0x03, 0x1b
        /*003e*/ 	.short	0x00ff


	//----- nvinfo : EIATTR_MERCURY_ISA_VERSION
	.align		4
        /*0040*/ 	.byte	0x03, 0x5f
        /*0042*/ 	.short	0x0101


	//----- nvinfo : EIATTR_VRC_CTA_INIT_COUNT
	.align		4
        /*0044*/ 	.byte	0x02, 0x4a
	.zero		1
	.zero		1


	//----- nvinfo : EIATTR_EXIT_INSTR_OFFSETS
	.align		4
        /*0048*/ 	.byte	0x04, 0x1c
        /*004a*/ 	.short	(.L_6839 - .L_6838)


	//   ....[0]....
.L_6838:
        /*004c*/ 	.word	0x00000850


	//   ....[1]....
        /*0050*/ 	.word	0x000008c0


	//   ....[2]....
        /*0054*/ 	.word	0x00000a80


	//----- nvinfo : EIATTR_MAX_THREADS
	.align		4
.L_6839:
        /*0058*/ 	.byte	0x04, 0x05
        /*005a*/ 	.short	(.L_6841 - .L_6840)
.L_6840:
        /*005c*/ 	.word	0x00000080
        /*0060*/ 	.word	0x00000001
        /*0064*/ 	.word	0x00000001


	//----- nvinfo : EIATTR_CRS_STACK_SIZE
	.align		4
.L_6841:
        /*0068*/ 	.byte	0x04, 0x1e
        /*006a*/ 	.short	(.L_6843 - .L_6842)
.L_6842:
        /*006c*/ 	.word	0x00000000


	//----- nvinfo : EIATTR_CBANK_PARAM_SIZE
	.align		4
.L_6843:
        /*0070*/ 	.byte	0x03, 0x19
        /*0072*/ 	.short	0x0020


	//----- nvinfo : EIATTR_PARAM_CBANK
	.align		4
        /*0074*/ 	.byte	0x04, 0x0a
        /*0076*/ 	.short	(.L_6845 - .L_6844)
	.align		4
.L_6844:
        /*0078*/ 	.word	index@(.nv.constant0._ZN2at6native29vectorized_elementwise_kernelILi4EZNS0_50_GLOBAL__N__2680c7bb_12_PowKernel_cu_7dd49032_300329pow_tensor_scalar_kernel_implIiiEEvRNS_18TensorIteratorBaseET0_EUliE0_St5arrayIPcLm2EEEEviS6_T1_)
        /*007c*/ 	.short	0x0380
        /*007e*/ 	.short	0x0020


	//----- nvinfo : EIATTR_SW_WAR
	.align		4
.L_6845:
        /*0080*/ 	.byte	0x04, 0x36
        /*0082*/ 	.short	(.L_6847 - .L_6846)
.L_6846:
        /*0084*/ 	.word	0x00000008
.L_6847:


//--------------------- .nv.info._ZN2at6native29vectorized_elementwise_kernelILi8EZNS0_50_GLOBAL__N__2680c7bb_12_PowKernel_cu_7dd49032_300329pow_tensor_scalar_kernel_implIiiEEvRNS_18TensorIteratorBaseET0_EUliE0_St5arrayIPcLm2EEEEviS6_T1_ --------------------------
	.section	.nv.info._ZN2at6native29vectorized_elementwise_kernelILi8EZNS0_50_GLOBAL__N__2680c7bb_12_PowKernel_cu_7dd49032_300329pow_tensor_scalar_kernel_implIiiEEvRNS_18TensorIteratorBaseET0_EUliE0_St5arrayIPcLm2EEEEviS6_T1_,"",@"SHT_CUDA_INFO"
	.sectionflags	@""
	.align	4


	//----- nvinfo : EIATTR_CUDA_API_VERSION
	.align		4
        /*0000*/ 	.byte	0x04, 0x37
        /*0002*/ 	.short	(.L_6849 - .L_6848)
.L_6848:
        /*0004*/ 	.word	0x00000082


	//----- nvinfo : EIATTR_KPARAM_INFO
	.align		4
.L_6849:
        /*0008*/ 	.byte	0x04, 0x17
        /*000a*/ 	.short	(.L_6851 - .L_6850)
.L_6850:
        /*000c*/ 	.word	0x00000000
        /*0010*/ 	.short	0x0002
        /*0012*/ 	.short	0x0010
        /*0014*/ 	.byte	0x00, 0xf0, 0x41, 0x00


	//----- nvinfo : EIATTR_KPARAM_INFO
	.align		4
.L_6851:
        /*0018*/ 	.byte	0x04, 0x17
        /*001a*/ 	.short	(.L_6853 - .L_6852)
.L_6852:
        /*001c*/ 	.word	0x00000000
        /*0020*/ 	.short	0x0001
        /*0022*/ 	.short	0x0008
        /*0024*/ 	.byte	0x00, 0xf0, 0x21, 0x00


	//----- nvinfo : EIATTR_KPARAM_INFO
	.align		4
.L_6853:
        /*0028*/ 	.byte	0x04, 0x17
        /*002a*/ 	.short	(.L_6855 - .L_6854)
.L_6854:
        /*002c*/ 	.word	0x00000000
        /*0030*/ 	.short	0x0000
        /*0032*/ 	.short	0x0000
        /*0034*/ 	.byte	0x00, 0xf0, 0x11, 0x00


	//----- nvinfo : EIATTR_SPARSE_MMA_MASK
	.align		4
.L_6855:
        /*0038*/ 	.byte	0x03, 0x50
        /*003a*/ 	.short	0x0000


	//----- nvinfo : EIATTR_MAXREG_COUNT
	.align		4
        /*003c*/ 	.byte	0x03, 0x1b
        /*003e*/ 	.short	0x00ff


	//----- nvinfo : EIATTR_MERCURY_ISA_VERSION
	.align		4
        /*0040*/ 	.byte	0x03, 0x5f
        /*0042*/ 	.short	0x0101


	//----- nvinfo : EIATTR_VRC_CTA_INIT_COUNT
	.align		4
        /*0044*/ 	.byte	0x02, 0x4a
	.zero		1
	.zero		1


	//----- nvinfo : EIATTR_EXIT_INSTR_OFFSETS
	.align		4
        /*0048*/ 	.byte	0x04, 0x1c
        /*004a*/ 	.short	(.L_6857 - .L_6856)


	//   ....[0]....
.L_6856:
        /*004c*/ 	.word	0x00000850


	//   ....[1]....
        /*0050*/ 	.word	0x000008c0


	//   ....[2]....
        /*0054*/ 	.word	0x00000a60


	//----- nvinfo : EIATTR_MAX_THREADS
	.align		4
.L_6857:
        /*0058*/ 	.byte	0x04, 0x05
        /*005a*/ 	.short	(.L_6859 - .L_6858)
.L_6858:
        /*005c*/ 	.word	0x00000080
        /*0060*/ 	.word	0x00000001
        /*0064*/ 	.word	0x00000001


	//----- nvinfo : EIATTR_CRS_STACK_SIZE
	.align		4
.L_6859:
        /*0068*/ 	.byte	0x04, 0x1e
        /*006a*/ 	.short	(.L_6861 - .L_6860)
.L_6860:
        /*006c*/ 	.word	0x00000000


	//----- nvinfo : EIATTR_CBANK_PARAM_SIZE
	.align		4
.L_6861:
        /*0070*/ 	.byte	0x03, 0x19
        /*0072*/ 	.short	0x0020


	//----- nvinfo : EIATTR_PARAM_CBANK
	.align		4
        /*0074*/ 	.byte	0x04, 0x0a
        /*0076*/ 	.short	(.L_6863 - .L_6862)
	.align		4
.L_6862:
        /*0078*/ 	.word	index@(.nv.constant0._ZN2at6native29vectorized_elementwise_kernelILi8EZNS0_50_GLOBAL__N__2680c7bb_12_PowKernel_cu_7dd49032_300329pow_tensor_scalar_kernel_implIiiEEvRNS_18TensorIteratorBaseET0_EUliE0_St5arrayIPcLm2EEEEviS6_T1_)
        /*007c*/ 	.short	0x0380
        /*007e*/ 	.short	0x0020


	//----- nvinfo : EIATTR_SW_WAR
	.align		4
.L_6863:
        /*0080*/ 	.byte	0x04, 0x36
        /*0082*/ 	.short	(.L_6865 - .L_6864)
.L_6864:
        /*0084*/ 	.word	0x00000008
.L_6865:


//--------------------- .nv.info._ZN2at6native18elementwise_kernelILi128ELi4EZNS0_15gpu_kernel_implIZNS0_50_GLOBAL__N__2680c7bb_12_PowKernel_cu_7dd49032_300329pow_tensor_scalar_kernel_implIiiEEvRNS_18TensorIteratorBaseET0_EUliE_EEvS6_RKT_EUliE_EEviT1_ --------------------------
	.section	.nv.info._ZN2at6native18elementwise_kernelILi128ELi4EZNS0_15gpu_kernel_implIZNS0_50_GLOBAL__N__2680c7bb_12_PowKernel_cu_7dd49032_300329pow_tensor_scalar_kernel_implIiiEEvRNS_18TensorIteratorBaseET0_EUliE_EEvS6_RKT_EUliE_EEviT1_,"",@"SHT_CUDA_INFO"
	.sectionflags	@""
	.align	4


	//----- nvinfo : EIATTR_CUDA_API_VERSION
	.align		4
        /*0000*/ 	.byte	0x04, 0x37
        /*0002*/ 	.short	(.L_6867 - .L_6866)
.L_6866:
        /*0004*/ 	.word	0x00000082


	//----- nvinfo : EIATTR_KPARAM_INFO
	.align		4
.L_6867:
        /*0008*/ 	.byte	0x04, 0x17
        /*000a*/ 	.short	(.L_6869 - .L_6868)
.L_6868:
        /*000c*/ 	.word	0x00000000
        /*0010*/ 	.short	0x0001
        /*0012*/ 	.short	0x0008
        /*0014*/ 	.byte	0x00, 0xf0, 0x81, 0x08


	//----- nvinfo : EIATTR_KPARAM_INFO
	.align		4
.L_6869:
        /*0018*/ 	.byte	0x04, 0x17
        /*001a*/ 	.short	(.L_6871 - .L_6870)
.L_6870:
        /*001c*/ 	.word	0x00000000
        /*0020*/ 	.short	0x0000
        /*0022*/ 	.short	0x0000
        /*0024*/ 	.byte	0x00, 0xf0, 0x11, 0x00


	//----- nvinfo : EIATTR_SPARSE_MMA_MASK
	.align		4
.L_6871:
        /*0028*/ 	.byte	0x03, 0x50
        /*002a*/ 	.short	0x0000


	//----- nvinfo : EIATTR_MAXREG_COUNT
	.align		4
        /*002c*/ 	.byte	0x03, 0x1b
        /*002e*/ 	.short	0x0080


	//----- nvinfo : EIATTR_EXTERNS
	.align		4
        /*0030*/ 	.byte	0x04, 0x0f
        /*0032*/ 	.short	(.L_6873 - .L_6872)


	//   ....[0]....
	.align		4
.L_6872:
        /*0034*/ 	.word	index@(__assertfail)


	//----- nvinfo : EIATTR_MERCURY_ISA_VERSION
	.align		4
.L_6873:
        /*0038*/ 	.byte	0x03, 0x5f
        /*003a*/ 	.short	0x0101


	//----- nvinfo : EIATTR_VRC_CTA_INIT_COUNT
	.align		4
        /*003c*/ 	.byte	0x02, 0x4a
	.zero		1
	.zero		1


	//----- nvinfo : EIATTR_SYSCALL_OFFSETS
	.align		4
        /*0040*/ 	.byte	0x04, 0x46
        /*0042*/ 	.short	(.L_6875 - .L_6874)


	//   ....[0]....
.L_6874:
        /*0044*/ 	.word	0x000020b0


	//   ....[1]....
        /*0048*/ 	.word	0x00002dd0


	//   ....[2]....
        /*004c*/ 	.word	0x00004ff0


	//   ....[3]....
        /*0050*/ 	.word	0x00005b60


	//   ....[4]....
        /*0054*/ 	.word	0x00007e70


	//   ....[5]....
        /*0058*/ 	.word	0x000089e0


	//   ....[6]....
        /*005c*/ 	.word	0x0000ad00


	//   ....[7]....
        /*0060*/ 	.word	0x0000b830


	//----- nvinfo : EIATTR_EXIT_INSTR_OFFSETS
	.align		4
.L_6875:
        /*0064*/ 	.byte	0x04, 0x1c
        /*0066*/ 	.short	(.L_6877 - .L_6876)


	//   ....[0]....
.L_6876:
        /*0068*/ 	.word	0x00008c70


	//   ....[1]....
        /*006c*/ 	.word	0x0000ae30


	//   ....[2]....
        /*0070*/ 	.word	0x0000ae50


	//   ....[3]....
        /*0074*/ 	.word	0x0000aee0


	//   ....[4]....
        /*0078*/ 	.word	0x0000af00


	//   ....[5]....
        /*007c*/ 	.word	0x0000af20


	//   ....[6]....
        /*0080*/ 	.word	0x0000afb0


	//   ....[7]....
        /*0084*/ 	.word	0x0000aff0


	//   ....[8]....
        /*0088*/ 	.word	0x0000b090


	//   ....[9]....
        /*008c*/ 	.word	0x0000b0e0


	//   ....[10]....
        /*0090*/ 	.word	0x0000b110


	//   ....[11]....
        /*0094*/ 	.word	0x0000b1d0


	//   ....[12]....
        /*0098*/ 	.word	0x0000b310


	//   ....[13]....
        /*009c*/ 	.word	0x0000b450


	//   ....[14]....
        /*00a0*/ 	.word	0x0000b5a0


	//   ....[15]....
        /*00a4*/ 	.word	0x0000b5d0


	//   ....[16]....
        /*00a8*/ 	.word	0x0000b5f0


	//   ....[17]....
        /*00ac*/ 	.word	0x0000b690


	//   ....[18]....
        /*00b0*/ 	.word	0x0000b6d0


	//   ....[19]....
        /*00b4*/ 	.word	0x0000b840


	//   ....[20]....
        /*00b8*/ 	.word	0x0000b920


	//   ....[21]....
        /*00bc*/ 	.word	0x0000b9c0


	//   ....[22]....
        /*00c0*/ 	.word	0x0000b9f0


	//   ....[23]....
        /*00c4*/ 	.word	0x0000ba40


	//   ....[24]....
        /*00c8*/ 	.word	0x0000ba80


	//----- nvinfo : EIATTR_MAX_THREADS
	.align		4
.L_6877:
        /*00cc*/ 	.byte	0x04, 0x05
        /*00ce*/ 	.short	(.L_6879 - .L_6878)
.L_6878:
        /*00d0*/ 	.word	0x00000080
        /*00d4*/ 	.word	0x00000001
        /*00d8*/ 	.word	0x00000001


	//----- nvinfo : EIATTR_CRS_STACK_SIZE
	.align		4
.L_6879:
        /*00dc*/ 	.byte	0x04, 0x1e
        /*00de*/ 	.short	(.L_6881 - .L_6880)
.L_6880:
        /*00e0*/ 	.word	0x00000000


	//----- nvinfo : EIATTR_CBANK_PARAM_SIZE
	.align		4
.L_6881:
        /*00e4*/ 	.byte	0x03, 0x19
        /*00e6*/ 	.short	0x0228


	//----- nvinfo : EIATTR_PARAM_CBANK
	.align		4
        /*00e8*/ 	.byte	0x04, 0x0a
        /*00ea*/ 	.short	(.L_6883 - .L_6882)
	.align		4
.L_6882:
        /*00ec*/ 	.word	index@(.nv.constant0._ZN2at6native18elementwise_kernelILi128ELi4EZNS0_15gpu_kernel_implIZNS0_50_GLOBAL__N__2680c7bb_12_PowKernel_cu_7dd49032_300329pow_tensor_scalar_kernel_implIiiEEvRNS_18TensorIteratorBaseET0_EUliE_EEvS6_RKT_EUliE_EEviT1_)
        /*00f0*/ 	.short	0x0380
        /*00f2*/ 	.short	0x0228


	//----- nvinfo : EIATTR_SW_WAR
	.align		4
.L_6883:
        /*00f4*/ 	.byte	0x04, 0x36
        /*00f6*/ 	.short	(.L_6885 - .L_6884)
.L_6884:
        /*00f8*/ 	.word	0x00000008
.L_6885:


//--------------------- .nv.info._ZN2at6native27unrolled_elementwise_kernelIZNS0_50_GLOBAL__N__2680c7bb_12_PowKernel_cu_7dd49032_300329pow_tensor_scalar_kernel_implIiiEEvRNS_18TensorIteratorBaseET0_EUliE_St5arrayIPcLm2EELi4E23TrivialOffsetCalculatorILi1EjESC_NS0_6memory12LoadWithCastILi1EEENSD_13StoreWithCastILi1EEEEEviT_S6_T2_T3_T4_T5_ --------------------------
	.section	.nv.info._ZN2at6native27unrolled_elementwise_kernelIZNS0_50_GLOBAL__N__2680c7bb_12_PowKernel_cu_7dd49032_300329pow_tensor_scalar_kernel_implIiiEEvRNS_18TensorIteratorBaseET0_EUliE_St5arrayIPcLm2EELi4E23TrivialOffsetCalculatorILi1EjESC_NS0_6memory12LoadWithCastILi1EEENSD_13StoreWithCastILi1EEEEEviT_S6_T2_T3_T4_T5_,"",@"SHT_CUDA_INFO"
	.sectionflags	@""
	.align	4


	//----- nvinfo : EIATTR_CUDA_API_VERSION
	.align		4
        /*0000*/ 	.byte	0x04, 0x37
        /*0002*/ 	.short	(.L_6887 - .L_6886)
.L_6886:
        /*0004*/ 	.word	0x00000082


	//----- nvinfo : EIATTR_KPARAM_INFO
	.align		4
.L_6887:
        /*0008*/ 	.byte	0x04, 0x17
        /*000a*/ 	.short	(.L_6889 - .L_6888)
.L_6888:
        /*000c*/ 	.word	0x00000000
        /*0010*/ 	.short	0x0006
        /*0012*/ 	.short	0x002c
        /*0014*/ 	.byte	0x00, 0xf0, 0x21, 0x00


	//----- nvinfo : EIATTR_KPARAM_INFO
	.align		4
.L_6889:
        /*0018*/ 	.byte	0x04, 0x17
        /*001a*/ 	.short	(.L_6891 - .L_6890)
.L_6890:
        /*001c*/ 	.word	0x00000000
        /*0020*/ 	.short	0x0005
        /*0022*/ 	.short	0x0024
        /*0024*/ 	.byte	0x00, 0xf0, 0x21, 0x00


	//----- nvinfo : EIATTR_KPARAM_INFO
	.align		4
.L_6891:
        /*0028*/ 	.byte	0x04, 0x17
        /*002a*/ 	.short	(.L_6893 - .L_6892)
.L_6892:
        /*002c*/ 	.word	0x00000000
        /*0030*/ 	.short	0x0004
        /*0032*/ 	.short	0x0021
        /*0034*/ 	.byte	0x00, 0xf0, 0x05, 0x00


	//----- nvinfo : EIATTR_KPARAM_INFO
	.align		4
.L_6893:
        /*0038*/ 	.byte	0x04, 0x17
        /*003a*/ 	.short	(.L_6895 - .L_6894)
.L_6894:
        /*003c*/ 	.word	0x00000000
        /*0040*/ 	.short	0x0003
        /*0042*/ 	.short	0x0020
        /*0044*/ 	.byte	0x00, 0xf0, 0x05, 0x00


	//----- nvinfo : EIATTR_KPARAM_INFO
	.align		4
.L_6895:
        /*0048*/ 	.byte	0x04, 0x17
        /*004a*/ 	.short	(.L_6897 - .L_6896)
.L_6896:
        /*004c*/ 	.word	0x00000000
        /*0050*/ 	.short	0x0002
        /*0052*/ 	.short	0x0010
        /*0054*/ 	.byte	0x00, 0xf0, 0x41, 0x00


	//----- nvinfo : EIATTR_KPARAM_INFO
	.align		4
.L_6897:
        /*0058*/ 	.byte	0x04, 0x17
        /*005a*/ 	.short	(.L_6899 - .L_6898)
.L_6898:
        /*005c*/ 	.word	0x00000000
        /*0060*/ 	.short	0x0001
        /*0062*/ 	.short	0x0008
        /*0064*/ 	.byte	0x00, 0xf0, 0x21, 0x00


	//----- nvinfo : EIATTR_KPARAM_INFO
	.align		4
.L_6899:
        /*0068*/ 	.byte	0x04, 0x17
        /*006a*/ 	.short	(.L_6901 - .L_6900)
.L_6900:
        /*006c*/ 	.word	0x00000000
        /*0070*/ 	.short	0x0000
        /*0072*/ 	.short	0x0000
        /*0074*/ 	.byte	0x00, 0xf0, 0x11, 0x00


	//----- nvinfo : EIATTR_SPARSE_MMA_MASK
	.align		4
.L_6901:
        /*0078*/ 	.byte	0x03, 0x50
        /*007a*/ 	.short	0x0000


	//----- nvinfo : EIATTR_MAXREG_COUNT
	.align		4
        /*007c*/ 	.byte	0x03, 0x1b
        /*007e*/ 	.short	0x00ff


	//----- nvinfo : EIATTR_EXTERNS
	.align		4
        /*0080*/ 	.byte	0x04, 0x0f
        /*0082*/ 	.short	(.L_6903 - .L_6902)


	//   ....[0]....
	.align		4
.L_6902:
        /*0084*/ 	.word	index@(__assertfail)


	//----- nvinfo : EIATTR_MERCURY_ISA_VERSION
	.align		4
.L_6903:
        /*0088*/ 	.byte	0x03, 0x5f
        /*008a*/ 	.short	0x0101


	//----- nvinfo : EIATTR_VRC_CTA_INIT_COUNT
	.align		4
        /*008c*/ 	.byte	0x02, 0x4a
	.zero		1
	.zero		1


	//----- nvinfo : EIATTR_SYSCALL_OFFSETS
	.align		4
        /*0090*/ 	.byte	0x04, 0x46
        /*0092*/ 	.short	(.L_6905 - .L_6904)


	//   ....[0]....
.L_6904:
        /*0094*/ 	.word	0x00000dc0


	//   ....[1]....
        /*0098*/ 	.word	0x00001ce0


	//   ....[2]....
        /*009c*/ 	.word	0x00002b50


	//   ....[3]....
        /*00a0*/ 	.word	0x000039c0


	//   ....[4]....
        /*00a4*/ 	.word	0x00004700


	//   ....[5]....
        /*00a8*/ 	.word	0x000053f0


	//   ....[6]....
        /*00ac*/ 	.word	0x000061f0


	//   ....[7]....
        /*00b0*/ 	.word	0x00006fa0


	//----- nvinfo : EIATTR_EXIT_INSTR_OFFSETS
	.align		4
.L_6905:
        /*00b4*/ 	.byte	0x04, 0x1c
        /*00b6*/ 	.short	(.L_6907 - .L_6906)


	//   ....[0]....
.L_6906:
        /*00b8*/ 	.word	0x00006470


	//   ....[1]....
        /*00bc*/ 	.word	0x000065a0


	//   ....[2]....
        /*00c0*/ 	.word	0x000065c0


	//   ....[3]....
        /*00c4*/ 	.word	0x00006650


	//   ....[4]....
        /*00c8*/ 	.word	0x00006670


	//   ....[5]....
        /*00cc*/ 	.word	0x00006690


	//   ....[6]....
        /*00d0*/ 	.word	0x00006720


	//   ....[7]....
        /*00d4*/ 	.word	0x00006760


	//   ....[8]....
        /*00d8*/ 	.word	0x00006800


	//   ....[9]....
        /*00dc*/ 	.word	0x00006850


	//   ....[10]....
        /*00e0*/ 	.word	0x00006880


	//   ....[11]....
        /*00e4*/ 	.word	0x00006940


	//   ....[12]....
        /*00e8*/ 	.word	0x00006a80


	//   ....[13]....
        /*00ec*/ 	.word	0x00006bc0


	//   ....[14]....
        /*00f0*/ 	.word	0x00006d10


	//   ....[15]....
        /*00f4*/ 	.word	0x00006d40


	//   ....[16]....
        /*00f8*/ 	.word	0x00006d60


	//   ....[17]....
        /*00fc*/ 	.word	0x00006e00


	//   ....[18]....
        /*0100*/ 	.word	0x00006e40


	//   ....[19]....
        /*0104*/ 	.word	0x00006fb0


	//   ....[20]....
        /*0108*/ 	.word	0x00007090


	//   ....[21]....
        /*010c*/ 	.word	0x00007130


	//   ....[22]....
        /*0110*/ 	.word	0x00007160


	//   ....[23]....
        /*0114*/ 	.word	0x000071b0


	//   ....[24]....
        /*0118*/ 	.word	0x000071f0


	//----- nvinfo : EIATTR_MAX_THREADS
	.align		4
.L_6907:
        /*011c*/ 	.byte	0x04, 0x05
        /*011e*/ 	.short	(.L_6909 - .L_6908)
.L_6908:
        /*0120*/ 	.word	0x00000080
        /*0124*/ 	.word	0x00000001
        /*0128*/ 	.word	0x00000001


	//----- nvinfo : EIATTR_CRS_STACK_SIZE
	.align		4
.L_6909:
        /*012c*/ 	.byte	0x04, 0x1e
        /*012e*/ 	.short	(.L_6911 - .L_6910)
.L_6910:
        /*0130*/ 	.word	0x00000000


	//----- nvinfo : EIATTR_CBANK_PARAM_SIZE
	.align		4
.L_6911:
        /*0134*/ 	.byte	0x03, 0x19
        /*0136*/ 	.short	0x0034


	//----- nvinfo : EIATTR_PARAM_CBANK
	.align		4
        /*0138*/ 	.byte	0x04, 0x0a
        /*013a*/ 	.short	(.L_6913 - .L_6912)
	.align		4
.L_6912:
        /*013c*/ 	.word	index@(.nv.constant0._ZN2at6native27unrolled_elementwise_kernelIZNS0_50_GLOBAL__N__2680c7bb_12_PowKernel_cu_7dd49032_300329pow_tensor_scalar_kernel_implIiiEEvRNS_18TensorIteratorBaseET0_EUliE_St5arrayIPcLm2EELi4E23TrivialOffsetCalculatorILi1EjESC_NS0_6memory12LoadWithCastILi1EEENSD_13StoreWithCastILi1EEEEEviT_S6_T2_T3_T4_T5_)
        /*0140*/ 	.short	0x0380
        /*0142*/ 	.short	0x0034


	//----- nvinfo : EIATTR_SW_WAR
	.align		4
.L_6913:
        /*0144*/ 	.byte	0x04, 0x36
        /*0146*/ 	.short	(.L_6915 - .L_6914)
.L_6914:
        /*0148*/ 	.word	0x00000008
.L_6915:


//--------------------- .nv.info._ZN2at6native18elementwise_kernelILi128ELi2EZNS0_22gpu_kernel_impl_nocastIZNS0_50_GLOBAL__N__2680c7bb_12_PowKernel_cu_7dd49032_300329pow_tensor_scalar_kernel_implIiiEEvRNS_18TensorIteratorBaseET0_EUliE_EEvS6_RKT_EUliE_EEviT1_ --------------------------
	.section	.nv.info._ZN2at6native18elementwise_kernelILi128ELi2EZNS0_22gpu_kernel_impl_nocastIZNS0_50_GLOBAL__N__2680c7bb_12_PowKernel_cu_7dd49032_300329pow_tensor_scalar_kernel_implIiiEEvRNS_18TensorIteratorBaseET0_EUliE_EEvS6_RKT_EUliE_EEviT1_,"",@"SHT_CUDA_INFO"
	.sectionflags	@""
	.align	4


	//----- nvinfo : EIATTR_CUDA_API_VERSION
	.align		4
        /*0000*/ 	.byte	0x04, 0x37
        /*0002*/ 	.short	(.L_6917 - .L_6916)
.L_6916:
        /*0004*/ 	.word	0x00000082


	//----- nvinfo : EIATTR_KPARAM_INFO
	.align		4
.L_6917:
        /*0008*/ 	.byte	0x04, 0x17
        /*000a*/ 	.short	(.L_6919 - .L_6918)
.L_6918:
        /*000c*/ 	.word	0x00000000
        /*0010*/ 	.short	0x0001
        /*0012*/ 	.short	0x0008
        /*0014*/ 	.byte	0x00, 0xf0, 0x61, 0x08


	//----- nvinfo : EIATTR_KPARAM_INFO
	.align		4
.L_6919:
        /*0018*/ 	.byte	0x04, 0x17
        /*001a*/ 	.short	(.L_6921 - .L_6920)
.L_6920:
        /*001c*/ 	.word	0x00000000
        /*0020*/ 	.short	0x0000
        /*0022*/ 	.short	0x0000
        /*0024*/ 	.byte	0x00, 0xf0, 0x11, 0x00


	//----- nvinfo : EIATTR_SPARSE_MMA_MASK
	.align		4
.L_6921:
        /*0028*/ 	.byte	0x03, 0x50
        /*002a*/ 	.short	0x0000


	//----- nvinfo : EIATTR_MAXREG_COUNT
	.align		4
        /*002c*/ 	.byte	0x03, 0x1b
        /*002e*/ 	.short	0x0080


	//----- nvinfo : EIATTR_MERCURY_ISA_VERSION
	.align		4
        /*0030*/ 	.byte	0x03, 0x5f
        /*0032*/ 	.short	0x0101


	//----- nvinfo : EIATTR_VRC_CTA_INIT_COUNT
	.align		4
        /*0034*/ 	.byte	0x02, 0x4a
	.zero		1
	.zero		1


	//----- nvinfo : EIATTR_EXIT_INSTR_OFFSETS
	.align		4
        /*0038*/ 	.byte	0x04, 0x1c
        /*003a*/ 	.short	(.L_6923 - .L_6922)


	//   ....[0]....
.L_6922:
        /*003c*/ 	.word	0x00000150


	//   ....[1]....
        /*0040*/ 	.word	0x000001b0


	//   ....[2]....
        /*0044*/ 	.word	0x00001580


	//   ....[3]....
        /*0048*/ 	.word	0x000028b0


	//----- nvinfo : EIATTR_MAX_THREADS
	.align		4
.L_6923:
        /*004c*/ 	.byte	0x04, 0x05
        /*004e*/ 	.short	(.L_6925 - .L_6924)
.L_6924:
        /*0050*/ 	.word	0x00000080
        /*0054*/ 	.word	0x00000001
        /*0058*/ 	.word	0x00000001


	//----- nvinfo : EIATTR_CRS_STACK_SIZE
	.align		4
.L_6925:
        /*005c*/ 	.byte	0x04, 0x1e
        /*005e*/ 	.short	(.L_6927 - .L_6926)
.L_6926:
        /*0060*/ 	.word	0x00000000


	//----- nvinfo : EIATTR_CBANK_PARAM_SIZE
	.align		4
.L_6927:
        /*0064*/ 	.byte	0x03, 0x19
        /*0066*/ 	.short	0x0220


	//----- nvinfo : EIATTR_PARAM_CBANK
	.align		4
        /*0068*/ 	.byte	0x04, 0x0a
        /*006a*/ 	.short	(.L_6929 - .L_6928)
	.align		4
.L_6928:
        /*006c*/ 	.word	index@(.nv.constant0._ZN2at6native18elementwise_kernelILi128ELi2EZNS0_22gpu_kernel_impl_nocastIZNS0_50_GLOBAL__N__2680c7bb_12_PowKernel_cu_7dd49032_300329pow_tensor_scalar_kernel_implIiiEEvRNS_18TensorIteratorBaseET0_EUliE_EEvS6_RKT_EUliE_EEviT1_)
        /*0070*/ 	.short	0x0380
        /*0072*/ 	.short	0x0220


	//----- nvinfo : EIATTR_SW_WAR
	.align		4
.L_6929:
        /*0074*/ 	.byte	0x04, 0x36
        /*0076*/ 	.short	(.L_6931 - .L_6930)
.L_6930:
        /*0078*/ 	.word	0x00000008
.L_6931:


//--------------------- .nv.info._ZN2at6native27unrolled_elementwise_kernelIZNS0_50_GLOBAL__N__2680c7bb_12_PowKernel_cu_7dd49032_300329pow_tensor_scalar_kernel_implIiiEEvRNS_18TensorIteratorBaseET0_EUliE_St5arrayIPcLm2EELi4E23TrivialOffsetCalculatorILi1EjESC_NS0_6memory15LoadWithoutCastENSD_16StoreWithoutCastEEEviT_S6_T2_T3_T4_T5_ --------------------------
	.section	.nv.info._ZN2at6native27unrolled_elementwise_kernelIZNS0_50_GLOBAL__N__2680c7bb_12_PowKernel_cu_7dd49032_300329pow_tensor_scalar_kernel_implIiiEEvRNS_18TensorIteratorBaseET0_EUliE_St5arrayIPcLm2EELi4E23TrivialOffsetCalculatorILi1EjESC_NS0_6memory15LoadWithoutCastENSD_16StoreWithoutCastEEEviT_S6_T2_T3_T4_T5_,"",@"SHT_CUDA_INFO"
	.sectionflags	@""
	.align	4


	//----- nvinfo : EIATTR_CUDA_API_VERSION
	.align		4
        /*0000*/ 	.byte	0x04, 0x37
        /*0002*/ 	.short	(.L_6933 - .L_6932)
.L_6932:
        /*0004*/ 	.word	0x00000082


	//----- nvinfo : EIATTR_KPARAM_INFO
	.align		4
.L_6933:
        /*0008*/ 	.byte	0x04, 0x17
        /*000a*/ 	.short	(.L_6935 - .L_6934)
.L_6934:
        /*000c*/ 	.word	0x00000000
        /*0010*/ 	.short	0x0006
        /*0012*/ 	.short	0x0023
        /*0014*/ 	.byte	0x00, 0xf0, 0x05, 0x00


	//----- nvinfo : EIATTR_KPARAM_INFO
	.align		4
.L_6935:
        /*0018*/ 	.byte	0x04, 0x17
        /*001a*/ 	.short	(.L_6937 - .L_6936)
.L_6936:
        /*001c*/ 	.word	0x00000000
        /*0020*/ 	.short	0x0005
        /*0022*/ 	.short	0x0022
        /*0024*/ 	.byte	0x00, 0xf0, 0x05, 0x00


	//----- nvinfo : EIATTR_KPARAM_INFO
	.align		4
.L_6937:
        /*0028*/ 	.byte	0x04, 0x17
        /*002a*/ 	.short	(.L_6939 - .L_6938)
.L_6938:
        /*002c*/ 	.word	0x00000000
        /*0030*/ 	.short	0x0004
        /*0032*/ 	.short	0x0021
        /*0034*/ 	.byte	0x00, 0xf0, 0x05, 0x00


	//----- nvinfo : EIATTR_KPARAM_INFO
	.align		4
.L_6939:
        /*0038*/ 	.byte	0x04, 0x17
        /*003a*/ 	.short	(.L_6941 - .L_6940)
.L_6940:
        /*003c*/ 	.word	0x00000000
        /*0040*/ 	.short	0x0003
        /*0042*/ 	.short	0x0020
        /*0044*/ 	.byte	0x00, 0xf0, 0x05, 0x00


	//----- nvinfo : EIATTR_KPARAM_INFO
	.align		4
.L_6941:
        /*0048*/ 	.byte	0x04, 0x17
        /*004a*/ 	.short	(.L_6943 - .L_6942)
.L_6942:
        /*004c*/ 	.word	0x00000000
        /*0050*/ 	.short	0x0002
        /*0052*/ 	.short	0x0010
        /*0054*/ 	.byte	0x00, 0xf0, 0x41, 0x00


	//----- nvinfo : EIATTR_KPARAM_INFO
	.align		4
.L_6943:
        /*0058*/ 	.byte	0x04, 0x17
        /*005a*/ 	.short	(.L_6945 - .L_6944)
.L_6944:
        /*005c*/ 	.word	0x00000000
        /*0060*/ 	.short	0x0001
        /*0062*/ 	.short	0x0008
        /*0064*/ 	.byte	0x00, 0xf0, 0x21, 0x00


	//----- nvinfo : EIATTR_KPARAM_INFO
	.align		4
.L_6945:
        /*0068*/ 	.byte	0x04, 0x17
        /*006a*/ 	.short	(.L_6947 - .L_6946)
.L_6946:
        /*006c*/ 	.word	0x00000000
        /*0070*/ 	.short	0x0000
        /*0072*/ 	.short	0x0000
        /*0074*/ 	.byte	0x00, 0xf0, 0x11, 0x00


	//----- nvinfo : EIATTR_SPARSE_MMA_MASK
	.align		4
.L_6947:
        /*0078*/ 	.byte	0x03, 0x50
        /*007a*/ 	.short	0x0000


	//----- nvinfo : EIATTR_MAXREG_COUNT
	.align		4
        /*007c*/ 	.byte	0x03, 0x1b
        /*007e*/ 	.short	0x00ff


	//----- nvinfo : EIATTR_MERCURY_ISA_VERSION
	.align		4
        /*0080*/ 	.byte	0x03, 0x5f
        /*0082*/ 	.short	0x0101


	//----- nvinfo : EIATTR_VRC_CTA_INIT_COUNT
	.align		4
        /*0084*/ 	.byte	0x02, 0x4a
	.zero		1
	.zero		1


	//----- nvinfo : EIATTR_EXIT_INSTR_OFFSETS
	.align		4
        /*0088*/ 	.byte	0x04, 0x1c
        /*008a*/ 	.short	(.L_6949 - .L_6948)


	//   ....[0]....
.L_6948:
        /*008c*/ 	.word	0x000003f0


	//   ....[1]....
        /*0090*/ 	.word	0x00000450


	//----- nvinfo : EIATTR_MAX_THREADS
	.align		4
.L_6949:
        /*0094*/ 	.byte	0x04, 0x05
        /*0096*/ 	.short	(.L_6951 - .L_6950)
.L_6950:
        /*0098*/ 	.word	0x00000080
        /*009c*/ 	.word	0x00000001
        /*00a0*/ 	.word	0x00000001


	//----- nvinfo : EIATTR_CRS_STACK_SIZE
	.align		4
.L_6951:
        /*00a4*/ 	.byte	0x04, 0x1e
        /*00a6*/ 	.short	(.L_6953 - .L_6952)
.L_6952:
        /*00a8*/ 	.word	0x00000000


	//----- nvinfo : EIATTR_CBANK_PARAM_SIZE
	.align		4
.L_6953:
        /*00ac*/ 	.byte	0x03, 0x19
        /*00ae*/ 	.short	0x0024


	//----- nvinfo : EIATTR_PARAM_CBANK
	.align		4
        /*00b0*/ 	.byte	0x04, 0x0a
        /*00b2*/ 	.short	(.L_6955 - .L_6954)
	.align		4
.L_6954:
        /*00b4*/ 	.word	index@(.nv.constant0._ZN2at6native27unrolled_elementwise_kernelIZNS0_50_GLOBAL__N__2680c7bb_12_PowKernel_cu_7dd49032_300329pow_tensor_scalar_kernel_implIiiEEvRNS_18TensorIteratorBaseET0_EUliE_St5arrayIPcLm2EELi4E23TrivialOffsetCalculatorILi1EjESC_NS0_6memory15LoadWithoutCastENSD_16StoreWithoutCastEEEviT_S6_T2_T3_T4_T5_)
        /*00b8*/ 	.short	0x0380
        /*00ba*/ 	.short	0x0024


	//----- nvinfo : EIATTR_SW_WAR
	.align		4
.L_6955:
        /*00bc*/ 	.byte	0x04, 0x36
        /*00be*/ 	.short	(.L_6957 - .L_6956)
.L_6956:
        /*00c0*/ 	.word	0x00000008
.L_6957:


//--------------------- .nv.info._ZN2at6native29vectorized_elementwise_kernelILi2EZNS0_50_GLOBAL__N__2680c7bb_12_PowKernel_cu_7dd49032_300329pow_tensor_scalar_kernel_implIiiEEvRNS_18TensorIteratorBaseET0_EUliE_St5arrayIPcLm2EEEEviS6_T1_ --------------------------
	.section	.nv.info._ZN2at6native29vectorized_elementwise_kernelILi2EZNS0_50_GLOBAL__N__2680c7bb_12_PowKernel_cu_7dd49032_300329pow_tensor_scalar_kernel_implIiiEEvRNS_18TensorIteratorBaseET0_EUliE_St5arrayIPcLm2EEEEviS6_T1_,"",@"SHT_CUDA_INFO"
	.sectionflags	@""
	.align	4


	//----- nvinfo : EIATTR_CUDA_API_VERSION
	.align		4
        /*0000*/ 	.byte	0x04, 0x37
        /*0002*/ 	.short	(.L_6959 - .L_6958)
.L_6958:
        /*0004*/ 	.word	0x00000082


	//----- nvinfo : EIATTR_KPARAM_INFO
	.align		4
.L_6959:
        /*0008*/ 	.byte	0x04, 0x17
        /*000a*/ 	.short	(.L_6961 - .L_6960)
.L_6960:
        /*000c*/ 	.word	0x00000000
        /*0010*/ 	.short	0x0002
        /*0012*/ 	.short	0x0010
        /*0014*/ 	.byte	0x00, 0xf0, 0x41, 0x00


	//----- nvinfo : EIATTR_KPARAM_INFO
	.align		4
.L_6961:
        /*0018*/ 	.byte	0x04, 0x17
        /*001a*/ 	.short	(.L_6963 - .L_6962)
.L_6962:
        /*001c*/ 	.word	0x00000000
        /*0020*/ 	.short	0x0001
        /*0022*/ 	.short	0x0008
        /*0024*/ 	.byte	0x00, 0xf0, 0x21, 0x00


	//----- nvinfo : EIATTR_KPARAM_INFO
	.align		4
.L_6963:
        /*0028*/ 	.byte	0x04, 0x17
        /*002a*/ 	.short	(.L_6965 - .L_6964)
.L_6964:
        /*002c*/ 	.word	0x00000000
        /*0030*/ 	.short	0x0000
        /*0032*/ 	.short	0x0000
        /*0034*/ 	.byte	0x00, 0xf0, 0x11, 0x00


	//----- nvinfo : EIATTR_SPARSE_MMA_MASK
	.align		4
.L_6965:
        /*0038*/ 	.byte	0x03, 0x50
        /*003a*/ 	.short	0x0000


	//----- nvinfo : EIATTR_MAXREG_COUNT
	.align		4
        /*003c*/ 	.byte	0x03, 0x1b
        /*003e*/ 	.short	0x00ff


	//----- nvinfo : EIATTR_MERCURY_ISA_VERSION
	.align		4
        /*0040*/ 	.byte	0x03, 0x5f
        /*0042*/ 	.short	0x0101


	//----- nvinfo : EIATTR_VRC_CTA_INIT_COUNT
	.align		4
        /*0044*/ 	.byte	0x02, 0x4a
	.zero		1
	.zero		1


	//----- nvinfo : EIATTR_EXIT_INSTR_OFFSETS
	.align		4
        /*0048*/ 	.byte	0x04, 0x1c
        /*004a*/ 	.short	(.L_6967 - .L_6966)


	//   ....[0]....
.L_6966:
        /*004c*/ 	.word	0x000007e0


	//   ....[1]....
        /*0050*/ 	.word	0x00000840


	//   ....[2]....
        /*0054*/ 	.word	0x000009c0


	//----- nvinfo : EIATTR_MAX_THREADS
	.align		4
.L_6967:
        /*0058*/ 	.byte	0x04, 0x05
        /*005a*/ 	.short	(.L_6969 - .L_6968)
.L_6968:
        /*005c*/ 	.word	0x00000080
        /*0060*/ 	.word	0x00000001
        /*0064*/ 	.word	0x00000001


	//----- nvinfo : EIATTR_CRS_STACK_SIZE
	.align		4
.L_6969:
        /*0068*/ 	.byte	0x04, 0x1e
        /*006a*/ 	.short	(.L_6971 - .L_6970)
.L_6970:
        /*006c*/ 	.word	0x00000000


	//----- nvinfo : EIATTR_CBANK_PARAM_SIZE
	.align		4
.L_6971:
        /*0070*/ 	.byte	0x03, 0x19
        /*0072*/ 	.short	0x0020


	//----- nvinfo : EIATTR_PARAM_CBANK
	.align		4
        /*0074*/ 	.byte	0x04, 0x0a
        /*0076*/ 	.short	(.L_6973 - .L_6972)
	.align		4
.L_6972:
        /*0078*/ 	.word	index@(.nv.constant0._ZN2at6native29vectorized_elementwise_kernelILi2EZNS0_50_GLOBAL__N__2680c7bb_12_PowKernel_cu_7dd49032_300329pow_tensor_scalar_kernel_implIiiEEvRNS_18TensorIteratorBaseET0_EUliE_St5arrayIPcLm2EEEEviS6_T1_)
        /*007c*/ 	.short	0x0380
        /*007e*/ 	.short	0x0020


	//----- nvinfo : EIATTR_SW_WAR
	.align		4
.L_6973:
        /*0080*/ 	.byte	0x04, 0x36
        /*0082*/ 	.short	(.L_6975 - .L_6974)
.L_6974:
        /*0084*/ 	.word	0x00000008
.L_6975:


//--------------------- .nv.info._ZN2at6native29vectorized_elementwise_kernelILi4EZNS0_50_GLOBAL__N__2680c7bb_12_PowKernel_cu_7dd49032_300329pow_tensor_scalar_kernel_implIiiEEvRNS_18TensorIteratorBaseET0_EUliE_St5arrayIPcLm2EEEEviS6_T1_ --------------------------
	.section	.nv.info._ZN2at6native29vectorized_elementwise_kernelILi4EZNS0_50_GLOBAL__N__2680c7bb_12_PowKernel_cu_7dd49032_300329pow_tensor_scalar_kernel_implIiiEEvRNS_18TensorIteratorBaseET0_EUliE_St5arrayIPcLm2EEEEviS6_T1_,"",@"SHT_CUDA_INFO"
	.sectionflags	@""
	.align	4


	//----- nvinfo : EIATTR_CUDA_API_VERSION
	.align		4
        /*0000*/ 	.byte	0x04, 0x37
        /*0002*/ 	.short	(.L_6977 - .L_6976)
.L_6976:
        /*0004*/ 	.word	0x00000082


	//----- nvinfo : EIATTR_KPARAM_INFO
	.align		4
.L_6977:
        /*0008*/ 	.byte	0x04, 0x17
        /*000a*/ 	.short	(.L_6979 - .L_6978)
.L_6978:
        /*000c*/ 	.word	0x00000000
        /*0010*/ 	.short	0x0002
        /*0012*/ 	.short	0x0010
        /*0014*/ 	.byte	0x00, 0xf0, 0x41, 0x00


	//----- nvinfo : EIATTR_KPARAM_INFO
	.align		4
.L_6979:
        /*0018*/ 	.byte	0x04, 0x17
        /*001a*/ 	.short	(.L_6981 - .L_6980)
.L_6980:
        /*001c*/ 	.word	0x00000000
        /*0020*/ 	.short	0x0001
        /*0022*/ 	.short	0x0008
        /*0024*/ 	.byte	0x00, 0xf0, 0x21, 0x00


	//----- nvinfo : EIATTR_KPARAM_INFO
	.align		4
.L_6981:
        /*0028*/ 	.byte	0x04, 0x17
        /*002a*/ 	.short	(.L_6983 - .L_6982)
.L_6982:
        /*002c*/ 	.word	0x00000000
        /*0030*/ 	.short	0x0000
        /*0032*/ 	.short	0x0000
        /*0034*/ 	.byte	0x00, 0xf0, 0x11, 0x00


	//----- nvinfo : EIATTR_SPARSE_MMA_MASK
	.align		4
.L_6983:
        /*0038*/ 	.byte	0x03, 0x50
        /*003a*/ 	.short	0x0000


	//----- nvinfo : EIATTR_MAXREG_COUNT
	.align		4
        /*003c*/ 	.byte	0x03, 0x1b
        /*003e*/ 	.short	0x00ff


	//----- nvinfo : EIATTR_MERCURY_ISA_VERSION
	.align		4
        /*0040*/ 	.byte	0x03, 0x5f
        /*0042*/ 	.short	0x0101


	//----- nvinfo : EIATTR_VRC_CTA_INIT_COUNT
	.align		4
        /*0044*/ 	.byte	0x02, 0x4a
	.zero		1
	.zero		1


	//----- nvinfo : EIATTR_EXIT_INSTR_OFFSETS
	.align		4
        /*0048*/ 	.byte	0x04, 0x1c
        /*004a*/ 	.short	(.L_6985 - .L_6984)


	//   ....[0]....
.L_6984:
        /*004c*/ 	.word	0x000007e0


	//   ....[1]....
        /*0050*/ 	.word	0x00000840


	//   ....[2]....
        /*0054*/ 	.word	0x00000980


	//----- nvinfo : EIATTR_MAX_THREADS
	.align		4
.L_6985:
        /*0058*/ 	.byte	0x04, 0x05
        /*005a*/ 	.short	(.L_6987 - .L_6986)
.L_6986:
        /*005c*/ 	.word	0x00000080
        /*0060*/ 	.word	0x00000001
        /*0064*/ 	.word	0x00000001


	//----- nvinfo : EIATTR_CRS_STACK_SIZE
	.align		4
.L_6987:
        /*0068*/ 	.byte	0x04, 0x1e
        /*006a*/ 	.short	(.L_6989 - .L_6988)
.L_6988:
        /*006c*/ 	.word	0x00000000


	//----- nvinfo : EIATTR_CBANK_PARAM_SIZE
	.align		4
.L_6989:
        /*0070*/ 	.byte	0x03, 0x19
        /*0072*/ 	.short	0x0020


	//----- nvinfo : EIATTR_PARAM_CBANK
	.align		4
        /*0074*/ 	.byte	0x04, 0x0a
        /*0076*/ 	.short	(.L_6991 - .L_6990)
	.align		4
.L_6990:
        /*0078*/ 	.word	index@(.nv.constant0._ZN2at6native29vectorized_elementwise_kernelILi4EZNS0_50_GLOBAL__N__2680c7bb_12_PowKernel_cu_7dd49032_300329pow_tensor_scalar_kernel_implIiiEEvRNS_18TensorIteratorBaseET0_EUliE_St5arrayIPcLm2EEEEviS6_T1_)
        /*007c*/ 	.short	0x0380
        /*007e*/ 	.short	0x0020


	//----- nvinfo : EIATTR_SW_WAR
	.align		4
.L_6991:
        /*0080*/ 	.byte	0x04, 0x36
        /*0082*/ 	.short	(.L_6993 - .L_6992)
.L_6992:
        /*0084*/ 	.word	0x00000008
.L_6993:


//--------------------- .nv.info._ZN2at6native29vectorized_elementwise_kernelILi8EZNS0_50_GLOBAL__N__2680c7bb_12_PowKernel_cu_7dd49032_300329pow_tensor_scalar_kernel_implIiiEEvRNS_18TensorIteratorBaseET0_EUliE_St5arrayIPcLm2EEEEviS6_T1_ --------------------------
	.section	.nv.info._ZN2at6native29vectorized_elementwise_kernelILi8EZNS0_50_GLOBAL__N__2680c7bb_12_PowKernel_cu_7dd49032_300329pow_tensor_scalar_kernel_implIiiEEvRNS_18TensorIteratorBaseET0_EUliE_St5arrayIPcLm2EEEEviS6_T1_,"",@"SHT_CUDA_INFO"
	.sectionflags	@""
	.align	4


	//----- nvinfo : EIATTR_CUDA_API_VERSION
	.align		4
        /*0000*/ 	.byte	0x04, 0x37
        /*0002*/ 	.short	(.L_6995 - .L_6994)
.L_6994:
        /*0004*/ 	.word	0x00000082


	//----- nvinfo : EIATTR_KPARAM_INFO
	.align		4
.L_6995:
        /*0008*/ 	.byte	0x04, 0x17
        /*000a*/ 	.short	(.L_6997 - .L_6996)
.L_6996:
        /*000c*/ 	.word	0x00000000
        /*0010*/ 	.short	0x0002
        /*0012*/ 	.short	0x0010
        /*0014*/ 	.byte	0x00, 0xf0, 0x41, 0x00


	//----- nvinfo : EIATTR_KPARAM_INFO
	.align		4
.L_6997:
        /*0018*/ 	.byte	0x04, 0x17
        /*001a*/ 	.short	(.L_6999 - .L_6998)
.L_6998:
        /*001c*/ 	.word	0x00000000
        /*0020*/ 	.short	0x0001
        /*0022*/ 	.short	0x0008
        /*0024*/ 	.byte	0x00, 0xf0, 0x21, 0x00


	//----- nvinfo : EIATTR_KPARAM_INFO
	.align		4
.L_6999:
        /*0028*/ 	.byte	0x04, 0x17
        /*002a*/ 	.short	(.L_7001 - .L_7000)
.L_7000:
        /*002c*/ 	.word	0x00000000
        /*0030*/ 	.short	0x0000
        /*0032*/ 	.short	0x0000
        /*0034*/ 	.byte	0x00, 0xf0, 0x11, 0x00


	//----- nvinfo : EIATTR_SPARSE_MMA_MASK
	.align		4
.L_7001:
        /*0038*/ 	.byte	0x03, 0x50
        /*003a*/ 	.short	0x0000


	//----- nvinfo : EIATTR_MAXREG_COUNT
	.align		4
        /*003c*/ 	.byte	0x03, 0x1b
        /*003e*/ 	.short	0x00ff


	//----- nvinfo : EIATTR_MERCURY_ISA_VERSION
	.align		4
        /*0040*/ 	.byte	0x03, 0x5f
        /*0042*/ 	.short	0x0101


	//----- nvinfo : EIATTR_VRC_CTA_INIT_COUNT
	.align		4
        /*0044*/ 	.byte	0x02, 0x4a
	.zero		1
	.zero		1


	//----- nvinfo : EIATTR_EXIT_INSTR_OFFSETS
	.align		4
        /*0048*/ 	.byte	0x04, 0x1c
        /*004a*/ 	.short	(.L_7003 - .L_7002)


	//   ....[0]....
.L_7002:
        /*004c*/ 	.word	0x000007e0


	//   ....[1]....
        /*0050*/ 	.word	0x00000840


	//   ....[2]....
        /*0054*/ 	.word	0x00000960


	//----- nvinfo : EIATTR_MAX_THREADS
	.align		4
.L_7003:
        /*0058*/ 	.byte	0x04, 0x05
        /*005a*/ 	.short	(.L_7005 - .L_7004)
.L_7004:
        /*005c*/ 	.word	0x00000080
        /*0060*/ 	.word	0x00000001
        /*0064*/ 	.word	0x00000001


	//----- nvinfo : EIATTR_CRS_STACK_SIZE
	.align		4
.L_7005:
        /*0068*/ 	.byte	0x04, 0x1e
        /*006a*/ 	.short	(.L_7007 - .L_7006)
.L_7006:
        /*006c*/ 	.word	0x00000000


	//----- nvinfo : EIATTR_CBANK_PARAM_SIZE
	.align		4
.L_7007:
        /*0070*/ 	.byte	0x03, 0x19
        /*0072*/ 	.short	0x0020


	//----- nvinfo : EIATTR_PARAM_CBANK
	.align		4
        /*0074*/ 	.byte	0x04, 0x0a
        /*0076*/ 	.short	(.L_7009 - .L_7008)
	.align		4
.L_7008:
        /*0078*/ 	.word	index@(.nv.constant0._ZN2at6native29vectorized_elementwise_kernelILi8EZNS0_50_GLOBAL__N__2680c7bb_12_PowKernel_cu_7dd49032_300329pow_tensor_scalar_kernel_implIiiEEvRNS_18TensorIteratorBaseET0_EUliE_St5arrayIPcLm2EEEEviS6_T1_)
        /*007c*/ 	.short	0x0380
        /*007e*/ 	.short	0x0020


	//----- nvinfo : EIATTR_SW_WAR
	.align		4
.L_7009:
        /*0080*/ 	.byte	0x04, 0x36
        /*0082*/ 	.short	(.L_7011 - .L_7010)
.L_7010:
        /*0084*/ 	.word	0x00000008
.L_7011:


//--------------------- .nv.info._ZN2at6native18elementwise_kernelILi128ELi4EZNS0_15gpu_kernel_implIZNS0_50_GLOBAL__N__2680c7bb_12_PowKernel_cu_7dd49032_300329pow_tensor_scalar_kernel_implIaaEEvRNS_18TensorIteratorBaseET0_EUlaE2_EEvS6_RKT_EUliE_EEviT1_ --------------------------
	.section	.nv.info._ZN2at6native18elementwise_kernelILi128ELi4EZNS0_15gpu_kernel_implIZNS0_50_GLOBAL__N__2680c7bb_12_PowKernel_cu_7dd49032_300329pow_tensor_scalar_kernel_implIaaEEvRNS_18TensorIteratorBaseET0_EUlaE2_EEvS6_RKT_EUliE_EEviT1_,"",@"SHT_CUDA_INFO"
	.sectionflags	@""
	.align	4


	//----- nvinfo : EIATTR_CUDA_API_VERSION
	.align		4
        /*0000*/ 	.byte	0x04, 0x37
        /*0002*/ 	.short	(.L_7013 - .L_7012)
.L_7012:
        /*0004*/ 	.word	0x00000082


	//----- nvinfo : EIATTR_KPARAM_INFO
	.align		4
.L_7013:
        /*0008*/ 	.byte	0x04, 0x17
        /*000a*/ 	.short	(.L_7015 - .L_7014)
.L_7014:
        /*000c*/ 	.word	0x00000000
        /*0010*/ 	.short	0x0001
        /*0012*/ 	.short	0x0008
        /*0014*/ 	.byte	0x00, 0xf0, 0xa1, 0x08


	//----- nvinfo : EIATTR_KPARAM_INFO
	.align		4
.L_7015:
        /*0018*/ 	.byte	0x04, 0x17
        /*001a*/ 	.short	(.L_7017 - .L_7016)
.L_7016:
        /*001c*/ 	.word	0x00000000
        /*0020*/ 	.short	0x0000
        /*0022*/ 	.short	0x0000
        /*0024*/ 	.byte	0x00, 0xf0, 0x11, 0x00


	//----- nvinfo : EIATTR_SPARSE_MMA_MASK
	.align		4
.L_7017:
        /*0028*/ 	.byte	0x03, 0x50
        /*002a*/ 	.short	0x0000


	//----- nvinfo : EIATTR_MAXREG_COUNT
	.align		4
        /*002c*/ 	.byte	0x03, 0x1b
        /*002e*/ 	.short	0x0080


	//----- nvinfo : EIATTR_EXTERNS
	.align		4
        /*0030*/ 	.byte	0x04, 0x0f
        /*0032*/ 	.short	(.L_7019 - .L_7018)


	//   ....[0]....
	.align		4
.L_7018:
        /*0034*/ 	.word	index@(__assertfail)


	//----- nvinfo : EIATTR_MERCURY_ISA_VERSION
	.align		4
.L_7019:
        /*0038*/ 	.byte	0x03, 0x5f
        /*003a*/ 	.short	0x0101


	//----- nvinfo : EIATTR_VRC_CTA_INIT_COUNT
	.align		4
        /*003c*/ 	.byte	0x02, 0x4a
	.zero		1
	.zero		1


	//----- nvinfo : EIATTR_SYSCALL_OFFSETS
	.align		4
        /*0040*/ 	.byte	0x04, 0x46
        /*0042*/ 	.short	(.L_7021 - .L_7020)


	//   ....[0]....
.L_7020:
        /*0044*/ 	.word	0x00002190


	//   ....[1]....
        /*0048*/ 	.word	0x00003300


	//   ....[2]....
        /*004c*/ 	.word	0x00005600


	//   ....[3]....
        /*0050*/ 	.word	0x000065c0


	//   ....[4]....
        /*0054*/ 	.word	0x000089a0


	//   ....[5]....
        /*0058*/ 	.word	0x00009960


	//   ....[6]....
        /*005c*/ 	.word	0x0000bd50


	//   ....[7]....
        /*0060*/ 	.word	0x0000cce0


	//----- nvinfo : EIATTR_EXIT_INSTR_OFFSETS
	.align		4
.L_7021:
        /*0064*/ 	.byte	0x04, 0x1c
        /*0066*/ 	.short	(.L_7023 - .L_7022)


	//   ....[0]....
.L_7022:
        /*0068*/ 	.word	0x00009c40


	//   ....[1]....
        /*006c*/ 	.word	0x0000c140


	//   ....[2]....
        /*0070*/ 	.word	0x0000c160


	//   ....[3]....
        /*0074*/ 	.word	0x0000c220


	//   ....[4]....
        /*0078*/ 	.word	0x0000c260


	//   ....[5]....
        /*007c*/ 	.word	0x0000c2a0


	//   ....[6]....
        /*0080*/ 	.word	0x0000c330


	//   ....[7]....
        /*0084*/ 	.word	0x0000c370


	//   ....[8]....
        /*0088*/ 	.word	0x0000c410


	//   ....[9]....
        /*008c*/ 	.word	0x0000c460


	//   ....[10]....
        /*0090*/ 	.word	0x0000c4b0


	//   ....[11]....
        /*0094*/ 	.word	0x0000c590


	//   ....[12]....
        /*0098*/ 	.word	0x0000c700


	//   ....[13]....
        /*009c*/ 	.word	0x0000c870


	//   ....[14]....
        /*00a0*/ 	.word	0x0000c9e0


	//   ....[15]....
        /*00a4*/ 	.word	0x0000ca40


	//   ....[16]....
        /*00a8*/ 	.word	0x0000ca80


	//   ....[17]....
        /*00ac*/ 	.word	0x0000cb20


	//   ....[18]....
        /*00b0*/ 	.word	0x0000cb80


	//   ....[19]....
        /*00b4*/ 	.word	0x0000ccf0


	//   ....[20]....
        /*00b8*/ 	.word	0x0000ce00


	//   ....[21]....
        /*00bc*/ 	.word	0x0000cf40


	//   ....[22]....
        /*00c0*/ 	.word	0x0000cf80


	//----- nvinfo : EIATTR_MAX_THREADS
	.align		4
.L_7023:
        /*00c4*/ 	.byte	0x04, 0x05
        /*00c6*/ 	.short	(.L_7025 - .L_7024)
.L_7024:
        /*00c8*/ 	.word	0x00000080
        /*00cc*/ 	.word	0x00000001
        /*00d0*/ 	.word	0x00000001


	//----- nvinfo : EIATTR_CRS_STACK_SIZE
	.align		4
.L_7025:
        /*00d4*/ 	.byte	0x04, 0x1e
        /*00d6*/ 	.short	(.L_7027 - .L_7026)
.L_7026:
        /*00d8*/ 	.word	0x00000000


	//----- nvinfo : EIATTR_CBANK_PARAM_SIZE
	.align		4
.L_7027:
        /*00dc*/ 	.byte	0x03, 0x19
        /*00de*/ 	.short	0x0230


	//----- nvinfo : EIATTR_PARAM_CBANK
	.align		4
        /*00e0*/ 	.byte	0x04, 0x0a
        /*00e2*/ 	.short	(.L_7029 - .L_7028)
	.align		4
.L_7028:
        /*00e4*/ 	.word	index@(.nv.constant0._ZN2at6native18elementwise_kernelILi128ELi4EZNS0_15gpu_kernel_implIZNS0_50_GLOBAL__N__2680c7bb_12_PowKernel_cu_7dd49032_300329pow_tensor_scalar_kernel_implIaaEEvRNS_18TensorIteratorBaseET0_EUlaE2_EEvS6_RKT_EUliE_EEviT1_)
        /*00e8*/ 	.short	0x0380
        /*00ea*/ 	.short	0x0230


	//----- nvinfo : EIATTR_SW_WAR
	.align		4
.L_7029:
        /*00ec*/ 	.byte	0x04, 0x36
        /*00ee*/ 	.short	(.L_7031 - .L_7030)
.L_7030:
        /*00f0*/ 	.word	0x00000008
.L_7031:


//--------------------- .nv.info._ZN2at6native27unrolled_elementwise_kernelIZNS0_50_GLOBAL__N__2680c7bb_12_PowKernel_cu_7dd49032_300329pow_tensor_scalar_kernel_implIaaEEvRNS_18TensorIteratorBaseET0_EUlaE2_St5arrayIPcLm2EELi4E23TrivialOffsetCalculatorILi1EjESC_NS0_6memory12LoadWithCastILi1EEENSD_13StoreWithCastILi1EEEEEviT_S6_T2_T3_T4_T5_ --------------------------
	.section	.nv.info._ZN2at6native27unrolled_elementwise_kernelIZNS0_50_GLOBAL__N__2680c7bb_12_PowKernel_cu_7dd49032_300329pow_tensor_scalar_kernel_implIaaEEvRNS_18TensorIteratorBaseET0_EUlaE2_St5arrayIPcLm2EELi4E23TrivialOffsetCalculatorILi1EjESC_NS0_6memory12LoadWithCastILi1EEENSD_13StoreWithCastILi1EEEEEviT_S6_T2_T3_T4_T5_,"",@"SHT_CUDA_INFO"
	.sectionflags	@""
	.align	4


	//----- nvinfo : EIATTR_CUDA_API_VERSION
	.align		4
        /*0000*/ 	.byte	0x04, 0x37
        /*0002*/ 	.short	(.L_7033 - .L_7032)
.L_7032:
        /*0004*/ 	.word	0x00000082


	//----- nvinfo : EIATTR_KPARAM_INFO
	.align		4
.L_7033:
        /*0008*/ 	.byte	0x04, 0x17
        /*000a*/ 	.short	(.L_7035 - .L_7034)
.L_7034:
        /*000c*/ 	.word	0x00000000
        /*0010*/ 	.short	0x0006
        /*0012*/ 	.short	0x0034
        /*0014*/ 	.byte	0x00, 0xf0, 0x21, 0x00


	//----- nvinfo : EIATTR_KPARAM_INFO
	.align		4
.L_7035:
        /*0018*/ 	.byte	0x04, 0x17
        /*001a*/ 	.short	(.L_7037 - .L_7036)
.L_7036:
        /*001c*/ 	.word	0x00000000
        /*0020*/ 	.short	0x0005
        /*0022*/ 	.short	0x002c
        /*0024*/ 	.byte	0x00, 0xf0, 0x21, 0x00


	//----- nvinfo : EIATTR_KPARAM_INFO
	.align		4
.L_7037:
        /*0028*/ 	.byte	0x04, 0x17
        /*002a*/ 	.short	(.L_7039 - .L_7038)
.L_7038:
        /*002c*/ 	.word	0x00000000
        /*0030*/ 	.short	0x0004
        /*0032*/ 	.short	0x0029
        /*0034*/ 	.byte	0x00, 0xf0, 0x05, 0x00


	//----- nvinfo : EIATTR_KPARAM_INFO
	.align		4
.L_7039:
        /*0038*/ 	.byte	0x04, 0x17
        /*003a*/ 	.short	(.L_7041 - .L_7040)
.L_7040:
        /*003c*/ 	.word	0x00000000
        /*0040*/ 	.short	0x0003
        /*0042*/ 	.short	0x0028
        /*0044*/ 	.byte	0x00, 0xf0, 0x05, 0x00


	//----- nvinfo : EIATTR_KPARAM_INFO
	.align		4
.L_7041:
        /*0048*/ 	.byte	0x04, 0x17
        /*004a*/ 	.short	(.L_7043 - .L_7042)
.L_7042:
        /*004c*/ 	.word	0x00000000
        /*0050*/ 	.short	0x0002
        /*0052*/ 	.short	0x0018
        /*0054*/ 	.byte	0x00, 0xf0, 0x41, 0x00


	//----- nvinfo : EIATTR_KPARAM_INFO
	.align		4
.L_7043:
        /*0058*/ 	.byte	0x04, 0x17
        /*005a*/ 	.short	(.L_7045 - .L_7044)
.L_7044:
        /*005c*/ 	.word	0x00000000
        /*0060*/ 	.short	0x0001
        /*0062*/ 	.short	0x0008
        /*0064*/ 	.byte	0x00, 0xf0, 0x41, 0x00


	//----- nvinfo : EIATTR_KPARAM_INFO
	.align		4
.L_7045:
        /*0068*/ 	.byte	0x04, 0x17
        /*006a*/ 	.short	(.L_7047 - .L_7046)
.L_7046:
        /*006c*/ 	.word	0x00000000
        /*0070*/ 	.short	0x0000
        /*0072*/ 	.short	0x0000
        /*0074*/ 	.byte	0x00, 0xf0, 0x11, 0x00


	//----- nvinfo : EIATTR_SPARSE_MMA_MASK
	.align		4
.L_7047:
        /*0078*/ 	.byte	0x03, 0x50
        /*007a*/ 	.short	0x0000


	//----- nvinfo : EIATTR_MAXREG_COUNT
	.align		4
        /*007c*/ 	.byte	0x03, 0x1b
        /*007e*/ 	.short	0x00ff


	//----- nvinfo : EIATTR_EXTERNS
	.align		4
        /*0080*/ 	.byte	0x04, 0x0f
        /*0082*/ 	.short	(.L_7049 - .L_7048)


	//   ....[0]....
	.align		4
.L_7048:
        /*0084*/ 	.word	index@(__assertfail)


	//----- nvinfo : EIATTR_MERCURY_ISA_VERSION
	.align		4
.L_7049:
        /*0088*/ 	.byte	0x03, 0x5f
        /*008a*/ 	.short	0x0101


	//----- nvinfo : EIATTR_VRC_CTA_INIT_COUNT
	.align		4
        /*008c*/ 	.byte	0x02, 0x4a
	.zero		1
	.zero		1


	//----- nvinfo : EIATTR_SYSCALL_OFFSETS
	.align		4
        /*0090*/ 	.byte	0x04, 0x46
        /*0092*/ 	.short	(.L_7051 - .L_7050)


	//   ....[0]....
.L_7050:
        /*0094*/ 	.word	0x00000e70


	//   ....[1]....
        /*0098*/ 	.word	0x00001e20


	//   ....[2]....
        /*009c*/ 	.word	0x00002d10


	//   ....[3]....
        /*00a0*/ 	.word	0x00003c00


	//   ....[4]....
        /*00a4*/ 	.word	0x000052d0


	//   ....[5]....
        /*00a8*/ 	.word	0x00006180


	//   ....[6]....
        /*00ac*/ 	.word	0x00007130


	//   ....[7]....
        /*00b0*/ 	.word	0x000080c0


	//----- nvinfo : EIATTR_EXIT_INSTR_OFFSETS
	.align		4
.L_7051:
        /*00b4*/ 	.byte	0x04, 0x1c
        /*00b6*/ 	.short	(.L_7053 - .L_7052)


	//   ....[0]....
.L_7052:
        /*00b8*/ 	.word	0x00007400


	//   ....[1]....
        /*00bc*/ 	.word	0x00007530


	//   ....[2]....
        /*00c0*/ 	.word	0x00007550


	//   ....[3]....
        /*00c4*/ 	.word	0x00007610


	//   ....[4]....
        /*00c8*/ 	.word	0x00007650


	//   ....[5]....
        /*00cc*/ 	.word	0x00007690


	//   ....[6]....
        /*00d0*/ 	.word	0x00007720


	//   ....[7]....
        /*00d4*/ 	.word	0x00007760


	//   ....[8]....
        /*00d8*/ 	.word	0x00007800


	//   ....[9]....
        /*00dc*/ 	.word	0x00007850


	//   ....[10]....
        /*00e0*/ 	.word	0x000078a0


	//   ....[11]....
        /*00e4*/ 	.word	0x00007980


	//   ....[12]....
        /*00e8*/ 	.word	0x00007af0


	//   ....[13]....
        /*00ec*/ 	.word	0x00007c60


	//   ....[14]....
        /*00f0*/ 	.word	0x00007dc0


	//   ....[15]....
        /*00f4*/ 	.word	0x00007e20


	//   ....[16]....
        /*00f8*/ 	.word	0x00007e60


	//   ....[17]....
        /*00fc*/ 	.word	0x00007f00


	//   ....[18]....
        /*0100*/ 	.word	0x00007f60


	//   ....[19]....
        /*0104*/ 	.word	0x000080d0


	//   ....[20]....
        /*0108*/ 	.word	0x000081e0


	//   ....[21]....
        /*010c*/ 	.word	0x00008320


	//   ....[22]....
        /*0110*/ 	.word	0x00008360


	//----- nvinfo : EIATTR_MAX_THREADS
	.align		4
.L_7053:
        /*0114*/ 	.byte	0x04, 0x05
        /*0116*/ 	.short	(.L_7055 - .L_7054)
.L_7054:
        /*0118*/ 	.word	0x00000080
        /*011c*/ 	.word	0x00000001
        /*0120*/ 	.word	0x00000001


	//----- nvinfo : EIATTR_CRS_STACK_SIZE
	.align		4
.L_7055:
        /*0124*/ 	.byte	0x04, 0x1e
        /*0126*/ 	.short	(.L_7057 - .L_7056)
.L_7056:
        /*0128*/ 	.word	0x00000000


	//----- nvinfo : EIATTR_CBANK_PARAM_SIZE
	.align		4
.L_7057:
        /*012c*/ 	.byte	0x03, 0x19
        /*012e*/ 	.short	0x003c


	//----- nvinfo : EIATTR_PARAM_CBANK
	.align		4
        /*0130*/ 	.byte	0x04, 0x0a
        /*0132*/ 	.short	(.L_7059 - .L_7058)
	.align		4
.L_7058:
        /*0134*/ 	.word	index@(.nv.constant0._ZN2at6native27unrolled_elementwise_kernelIZNS0_50_GLOBAL__N__2680c7bb_12_PowKernel_cu_7dd49032_300329pow_tensor_scalar_kernel_implIaaEEvRNS_18TensorIteratorBaseET0_EUlaE2_St5arrayIPcLm2EELi4E23TrivialOffsetCalculatorILi1EjESC_NS0_6memory12LoadWithCastILi1EEENSD_13StoreWithCastILi1EEEEEviT_S6_T2_T3_T4_T5_)
        /*0138*/ 	.short	0x0380
        /*013a*/ 	.short	0x003c


	//----- nvinfo : EIATTR_SW_WAR
	.align		4
.L_7059:
        /*013c*/ 	.byte	0x04, 0x36
        /*013e*/ 	.short	(.L_7061 - .L_7060)
.L_7060:
        /*0140*/ 	.word	0x00000008
.L_7061:


//--------------------- .nv.info._ZN2at6native18elementwise_kernelILi128ELi4EZNS0_22gpu_kernel_impl_nocastIZNS0_50_GLOBAL__N__2680c7bb_12_PowKernel_cu_7dd49032_300329pow_tensor_scalar_kernel_implIaaEEvRNS_18TensorIteratorBaseET0_EUlaE2_EEvS6_RKT_EUliE_EEviT1_ --------------------------
	.section	.nv.info._ZN2at6native18elementwise_kernelILi128ELi4EZNS0_22gpu_kernel_impl_nocastIZNS0_50_GLOBAL__N__2680c7bb_12_PowKernel_cu_7dd49032_300329pow_tensor_scalar_kernel_implIaaEEvRNS_18TensorIteratorBaseET0_EUlaE2_EEvS6_RKT_EUliE_EEviT1_,"",@"SHT_CUDA_INFO"
	.sectionflags	@""
	.align	4


	//----- nvinfo : EIATTR_CUDA_API_VERSION
	.align		4
        /*0000*/ 	.byte	0x04, 0x37
        /*0002*/ 	.short	(.L_7063 - .L_7062)
.L_7062:
        /*0004*/ 	.word	0x00000082


	//----- nvinfo : EIATTR_KPARAM_INFO
	.align		4
.L_7063:
        /*0008*/ 	.byte	0x04, 0x17
        /*000a*/ 	.short	(.L_7065 - .L_7064)
.L_7064:
        /*000c*/ 	.word	0x00000000
        /*0010*/ 	.short	0x0001
        /*0012*/ 	.short	0x0008
        /*0014*/ 	.byte	0x00, 0xf0, 0x81, 0x08


	//----- nvinfo : EIATTR_KPARAM_INFO
	.align		4
.L_7065:
        /*0018*/ 	.byte	0x04, 0x17
        /*001a*/ 	.short	(.L_7067 - .L_7066)
.L_7066:
        /*001c*/ 	.word	0x00000000
        /*0020*/ 	.short	0x0000
        /*0022*/ 	.short	0x0000
        /*0024*/ 	.byte	0x00, 0xf0, 0x11, 0x00


	//----- nvinfo : EIATTR_SPARSE_MMA_MASK
	.align		4
.L_7067:
        /*0028*/ 	.byte	0x03, 0x50
        /*002a*/ 	.short	0x0000


	//----- nvinfo : EIATTR_MAXREG_COUNT
	.align		4
        /*002c*/ 	.byte	0x03, 0x1b
        /*002e*/ 	.short	0x0080


	//----- nvinfo : EIATTR_MERCURY_ISA_VERSION
	.align		4
        /*0030*/ 	.byte	0x03, 0x5f
        /*0032*/ 	.short	0x0101


	//----- nvinfo : EIATTR_VRC_CTA_INIT_COUNT
	.align		4
        /*0034*/ 	.byte	0x02, 0x4a
	.zero		1
	.zero		1


	//----- nvinfo : EIATTR_EXIT_INSTR_OFFSETS
	.align		4
        /*0038*/ 	.byte	0x04, 0x1c
        /*003a*/ 	.short	(.L_7069 - .L_7068)


	//   ....[0]....
.L_7068:
        /*003c*/ 	.word	0x00000440


	//   ....[1]....
        /*0040*/ 	.word	0x000004f0


	//   ....[2]....
        /*0044*/ 	.word	0x00000540


	//   ....[3]....
        /*0048*/ 	.word	0x00000580


	//   ....[4]....
        /*004c*/ 	.word	0x00000a30


	//   ....[5]....
        /*0050*/ 	.word	0x00000b50


	//   ....[6]....
        /*0054*/ 	.word	0x000047f0


	//   ....[7]....
        /*0058*/ 	.word	0x00005b90


	//   ....[8]....
        /*005c*/ 	.word	0x00009150


	//   ....[9]....
        /*0060*/ 	.word	0x0000a2d0


	//   ....[10]....
        /*0064*/ 	.word	0x0000e040


	//   ....[11]....
        /*0068*/ 	.word	0x0000f430


	//----- nvinfo : EIATTR_MAX_THREADS
	.align		4
.L_7069:
        /*006c*/ 	.byte	0x04, 0x05
        /*006e*/ 	.short	(.L_7071 - .L_7070)
.L_7070:
        /*0070*/ 	.word	0x00000080
        /*0074*/ 	.word	0x00000001
        /*0078*/ 	.word	0x00000001


	//----- nvinfo : EIATTR_CRS_STACK_SIZE
	.align		4
.L_7071:
        /*007c*/ 	.byte	0x04, 0x1e
        /*007e*/ 	.short	(.L_7073 - .L_7072)
.L_7072:
        /*0080*/ 	.word	0x00000000


	//----- nvinfo : EIATTR_CBANK_PARAM_SIZE
	.align		4
.L_7073:
        /*0084*/ 	.byte	0x03, 0x19
        /*0086*/ 	.short	0x0228


	//----- nvinfo : EIATTR_PARAM_CBANK
	.align		4
        /*0088*/ 	.byte	0x04, 0x0a
        /*008a*/ 	.short	(.L_7075 - .L_7074)
	.align		4
.L_7074:
        /*008c*/ 	.word	index@(.nv.constant0._ZN2at6native18elementwise_kernelILi128ELi4EZNS0_22gpu_kernel_impl_nocastIZNS0_50_GLOBAL__N__2680c7bb_12_PowKernel_cu_7dd49032_300329pow_tensor_scalar_kernel_implIaaEEvRNS_18TensorIteratorBaseET0_EUlaE2_EEvS6_RKT_EUliE_EEviT1_)
        /*0090*/ 	.short	0x0380
        /*0092*/ 	.short	0x0228


	//----- nvinfo : EIATTR_SW_WAR
	.align		4
.L_7075:
        /*0094*/ 	.byte	0x04, 0x36
        /*0096*/ 	.short	(.L_7077 - .L_7076)
.L_7076:
        /*0098*/ 	.word	0x00000008
.L_7077:


//--------------------- .nv.info._ZN2at6native27unrolled_elementwise_kernelIZNS0_50_GLOBAL__N__2680c7bb_12_PowKernel_cu_7dd49032_300329pow_tensor_scalar_kernel_implIaaEEvRNS_18TensorIteratorBaseET0_EUlaE2_St5arrayIPcLm2EELi4E23TrivialOffsetCalculatorILi1EjESC_NS0_6memory15LoadWithoutCastENSD_16StoreWithoutCastEEEviT_S6_T2_T3_T4_T5_ --------------------------
	.section	.nv.info._ZN2at6native27unrolled_elementwise_kernelIZNS0_50_GLOBAL__N__2680c7bb_12_PowKernel_cu_7dd49032_300329pow_tensor_scalar_kernel_implIaaEEvRNS_18TensorIteratorBaseET0_EUlaE2_St5arrayIPcLm2EELi4E23TrivialOffsetCalculatorILi1EjESC_NS0_6memory15LoadWithoutCastENSD_16StoreWithoutCastEEEviT_S6_T2_T3_T4_T5_,"",@"SHT_CUDA_INFO"
	.sectionflags	@""
	.align	4


	//----- nvinfo : EIATTR_CUDA_API_VERSION
	.align		4
        /*0000*/ 	.byte	0x04, 0x37
        /*0002*/ 	.short	(.L_7079 - .L_7078)
.L_7078:
        /*0004*/ 	.word	0x00000082


	//----- nvinfo : EIATTR_KPARAM_INFO
	.align		4
.L_7079:
        /*0008*/ 	.byte	0x04, 0x17
        /*000a*/ 	.short	(.L_7081 - .L_7080)
.L_7080:
        /*000c*/ 	.word	0x00000000
        /*0010*/ 	.short	0x0006
        /*0012*/ 	.short	0x002b
        /*0014*/ 	.byte	0x00, 0xf0, 0x05, 0x00


	//----- nvinfo : EIATTR_KPARAM_INFO
	.align		4
.L_7081:
        /*0018*/ 	.byte	0x04, 0x17
        /*001a*/ 	.short	(.L_7083 - .L_7082)
.L_7082:
        /*001c*/ 	.word	0x00000000
        /*0020*/ 	.short	0x0005
        /*0022*/ 	.short	0x002a
        /*0024*/ 	.byte	0x00, 0xf0, 0x05, 0x00


	//----- nvinfo : EIATTR_KPARAM_INFO
	.align		4
.L_7083:
        /*0028*/ 	.byte	0x04, 0x17
        /*002a*/ 	.short	(.L_7085 - .L_7084)
.L_7084:
        /*002c*/ 	.word	0x00000000
        /*0030*/ 	.short	0x0004
        /*0032*/ 	.short	0x0029
        /*0034*/ 	.byte	0x00, 0xf0, 0x05, 0x00


	//----- nvinfo : EIATTR_KPARAM_INFO
	.align		4
.L_7085:
        /*0038*/ 	.byte	0x04, 0x17
        /*003a*/ 	.short	(.L_7087 - .L_7086)
.L_7086:
        /*003c*/ 	.word	0x00000000
        /*0040*/ 	.short	0x0003
        /*0042*/ 	.short	0x0028
        /*0044*/ 	.byte	0x00, 0xf0, 0x05, 0x00


	//----- nvinfo : EIATTR_KPARAM_INFO
	.align		4
.L_7087:
        /*0048*/ 	.byte	0x04, 0x17
        /*004a*/ 	.short	(.L_7089 - .L_7088)
.L_7088:
        /*004c*/ 	.word	0x00000000
        /*0050*/ 	.short	0x0002
        /*0052*/ 	.short	0x0018
        /*0054*/ 	.byte	0x00, 0xf0, 0x41, 0x00


	//----- nvinfo : EIATTR_KPARAM_INFO
	.align		4
.L_7089:
        /*0058*/ 	.byte	0x04, 0x17
        /*005a*/ 	.short	(.L_7091 - .L_7090)
.L_7090:
        /*005c*/ 	.word	0x00000000
        /*0060*/ 	.short	0x0001
        /*0062*/ 	.short	0x0008
        /*0064*/ 	.byte	0x00, 0xf0, 0x41, 0x00


	//----- nvinfo : EIATTR_KPARAM_INFO
	.align		4
.L_7091:
        /*0068*/ 	.byte	0x04, 0x17
        /*006a*/ 	.short	(.L_7093 - .L_7092)
.L_7092:
        /*006c*/ 	.word	0x00000000
        /*0070*/ 	.short	0x0000
        /*0072*/ 	.short	0x0000
        /*0074*/ 	.byte	0x00, 0xf0, 0x11, 0x00


	//----- nvinfo : EIATTR_SPARSE_MMA_MASK
	.align		4
.L_7093:
        /*0078*/ 	.byte	0x03, 0x50
        /*007a*/ 	.short	0x0000


	//----- nvinfo : EIATTR_MAXREG_COUNT
	.align		4
        /*007c*/ 	.byte	0x03, 0x1b
        /*007e*/ 	.short	0x00ff


	//----- nvinfo : EIATTR_MERCURY_ISA_VERSION
	.align		4
        /*0080*/ 	.byte	0x03, 0x5f
        /*0082*/ 	.short	0x0101


	//----- nvinfo : EIATTR_VRC_CTA_INIT_COUNT
	.align		4
        /*0084*/ 	.byte	0x02, 0x4a
	.zero		1
	.zero		1


	//----- nvinfo : EIATTR_EXIT_INSTR_OFFSETS
	.align		4
        /*0088*/ 	.byte	0x04, 0x1c
        /*008a*/ 	.short	(.L_7095 - .L_7094)


	//   ....[0]....
.L_7094:
        /*008c*/ 	.word	0x00000ce0


	//   ....[1]....
        /*0090*/ 	.word	0x00000d40


	//----- nvinfo : EIATTR_MAX_THREADS
	.align		4
.L_7095:
        /*0094*/ 	.byte	0x04, 0x05
        /*0096*/ 	.short	(.L_7097 - .L_7096)
.L_7096:
        /*0098*/ 	.word	0x00000080
        /*009c*/ 	.word	0x00000001
        /*00a0*/ 	.word	0x00000001


	//----- nvinfo : EIATTR_CRS_STACK_SIZE
	.align		4
.L_7097:
        /*00a4*/ 	.byte	0x04, 0x1e
        /*00a6*/ 	.short	(.L_7099 - .L_7098)
.L_7098:
        /*00a8*/ 	.word	0x00000000


	//----- nvinfo : EIATTR_CBANK_PARAM_SIZE
	.align		4
.L_7099:
        /*00ac*/ 	.byte	0x03, 0x19
        /*00ae*/ 	.short	0x002c


	//----- nvinfo : EIATTR_PARAM_CBANK
	.align		4
        /*00b0*/ 	.byte	0x04, 0x0a
        /*00b2*/ 	.short	(.L_7101 - .L_7100)
	.align		4
.L_7100:
        /*00b4*/ 	.word	index@(.nv.constant0._ZN2at6native27unrolled_elementwise_kernelIZNS0_50_GLOBAL__N__2680c7bb_12_PowKernel_cu_7dd49032_300329pow_tensor_scalar_kernel_implIaaEEvRNS_18TensorIteratorBaseET0_EUlaE2_St5arrayIPcLm2EELi4E23TrivialOffsetCalculatorILi1EjESC_NS0_6memory15LoadWithoutCastENSD_16StoreWithoutCastEEEviT_S6_T2_T3_T4_T5_)
        /*00b8*/ 	.short	0x0380
        /*00ba*/ 	.short	0x002c


	//----- nvinfo : EIATTR_SW_WAR
	.align		4
.L_7101:
        /*00bc*/ 	.byte	0x04, 0x36
        /*00be*/ 	.short	(.L_7103 - .L_7102)
.L_7102:
        /*00c0*/ 	.word	0x00000008
.L_7103:


//--------------------- .nv.info._ZN2at6native29vectorized_elementwise_kernelILi2EZNS0_50_GLOBAL__N__2680c7bb_12_PowKernel_cu_7dd49032_300329pow_tensor_scalar_kernel_implIaaEEvRNS_18TensorIteratorBaseET0_EUlaE2_St5arrayIPcLm2EEEEviS6_T1_ --------------------------
	.section	.nv.info._ZN2at6native29vectorized_elementwise_kernelILi2EZNS0_50_GLOBAL__N__2680c7bb_12_PowKernel_cu_7dd49032_300329pow_tensor_scalar_kernel_implIaaEEvRNS_18TensorIteratorBaseET0_EUlaE2_St5arrayIPcLm2EEEEviS6_T1_,"",@"SHT_CUDA_INFO"
	.sectionflags	@""
	.align	4


	//----- nvinfo : EIATTR_CUDA_API_VERSION
	.align		4
        /*0000*/ 	.byte	0x04, 0x37
        /*0002*/ 	.short	(.L_7105 - .L_7104)
.L_7104:
        /*0004*/ 	.word	0x00000082


	//----- nvinfo : EIATTR_KPARAM_INFO
	.align		4
.L_7105:
        /*0008*/ 	.byte	0x04, 0x17
        /*000a*/ 	.short	(.L_7107 - .L_7106)
.L_7106:
        /*000c*/ 	.word	0x00000000
        /*0010*/ 	.short	0x0002
        /*0012*/ 	.short	0x0018
        /*0014*/ 	.byte	0x00, 0xf0, 0x41, 0x00


	//----- nvinfo : EIATTR_KPARAM_INFO
	.align		4
.L_7107:
        /*0018*/ 	.byte	0x04, 0x17
        /*001a*/ 	.short	(.L_7109 - .L_7108)
.L_7108:
        /*001c*/ 	.word	0x00000000
        /*0020*/ 	.short	0x0001
        /*0022*/ 	.short	0x0008
        /*0024*/ 	.byte	0x00, 0xf0, 0x41, 0x00


	//----- nvinfo : EIATTR_KPARAM_INFO
	.align		4
.L_7109:
        /*0028*/ 	.byte	0x04, 0x17
        /*002a*/ 	.short	(.L_7111 - .L_7110)
.L_7110:
        /*002c*/ 	.word	0x00000000
        /*0030*/ 	.short	0x0000
        /*0032*/ 	.short	0x0000
        /*0034*/ 	.byte	0x00, 0xf0, 0x11, 0x00


	//----- nvinfo : EIATTR_SPARSE_MMA_MASK
	.align		4
.L_7111:
        /*0038*/ 	.byte	0x03, 0x50
        /*003a*/ 	.short	0x0000


	//----- nvinfo : EIATTR_MAXREG_COUNT
	.align		4
        /*003c*/ 	.byte	0x03, 0x1b
        /*003e*/ 	.short	0x00ff


	//----- nvinfo : EIATTR_MERCURY_ISA_VERSION
	.align		4
        /*0040*/ 	.byte	0x03, 0x5f
        /*0042*/ 	.short	0x0101


	//----- nvinfo : EIATTR_VRC_CTA_INIT_COUNT
	.align		4
        /*0044*/ 	.byte	0x02, 0x4a
	.zero		1
	.zero		1


	//----- nvinfo : EIATTR_EXIT_INSTR_OFFSETS
	.align		4
        /*0048*/ 	.byte	0x04, 0x1c
        /*004a*/ 	.short	(.L_7113 - .L_7112)


	//   ....[0]....
.L_7112:
        /*004c*/ 	.word	0x00001910


	//   ....[1]....
        /*0050*/ 	.word	0x00001970


	//   ....[2]....
        /*0054*/ 	.word	0x000028d0


	//----- nvinfo : EIATTR_MAX_THREADS
	.align		4
.L_7113:
        /*0058*/ 	.byte	0x04, 0x05
        /*005a*/ 	.short	(.L_7115 - .L_7114)
.L_7114:
        /*005c*/ 	.word	0x00000080
        /*0060*/ 	.word	0x00000001
        /*0064*/ 	.word	0x00000001


	//----- nvinfo : EIATTR_CRS_STACK_SIZE
	.align		4
.L_7115:
        /*0068*/ 	.byte	0x04, 0x1e
        /*006a*/ 	.short	(.L_7117 - .L_7116)
.L_7116:
        /*006c*/ 	.word	0x00000000


	//----- nvinfo : EIATTR_CBANK_PARAM_SIZE
	.align		4
.L_7117:
        /*0070*/ 	.byte	0x03, 0x19
        /*0072*/ 	.short	0x0028


	//----- nvinfo : EIATTR_PARAM_CBANK
	.align		4
        /*0074*/ 	.byte	0x04, 0x0a
        /*0076*/ 	.short	(.L_7119 - .L_7118)
	.align		4
.L_7118:
        /*0078*/ 	.word	index@(.nv.constant0._ZN2at6native29vectorized_elementwise_kernelILi2EZNS0_50_GLOBAL__N__2680c7bb_12_PowKernel_cu_7dd49032_300329pow_tensor_scalar_kernel_implIaaEEvRNS_18TensorIteratorBaseET0_EUlaE2_St5arrayIPcLm2EEEEviS6_T1_)
        /*007c*/ 	.short	0x0380
        /*007e*/ 	.short	0x0028


	//----- nvinfo : EIATTR_SW_WAR
	.align		4
.L_7119:
        /*0080*/ 	.byte	0x04, 0x36
        /*0082*/ 	.short	(.L_7121 - .L_7120)
.L_7120:
        /*0084*/ 	.word	0x00000008
.L_7121:


//--------------------- .nv.info._ZN2at6native29vectorized_elementwise_kernelILi4EZNS0_50_GLOBAL__N__2680c7bb_12_PowKernel_cu_7dd49032_300329pow_tensor_scalar_kernel_implIaaEEvRNS_18TensorIteratorBaseET0_EUlaE2_St5arrayIPcLm2EEEEviS6_T1_ --------------------------
	.section	.nv.info._ZN2at6native29vectorized_elementwise_kernelILi4EZNS0_50_GLOBAL__N__2680c7bb_12_PowKernel_cu_7dd49032_300329pow_tensor_scalar_kernel_implIaaEEvRNS_18TensorIteratorBaseET0_EUlaE2_St5arrayIPcLm2EEEEviS6_T1_,"",@"SHT_CUDA_INFO"
	.sectionflags	@""
	.align	4


	//----- nvinfo : EIATTR_CUDA_API_VERSION
	.align		4
        /*0000*/ 	.byte	0x04, 0x37
        /*0002*/ 	.short	(.L_7123 - .L_7122)
.L_7122:
        /*0004*/ 	.word	0x00000082


	//----- nvinfo : EIATTR_KPARAM_INFO
	.align		4
.L_7123:
        /*0008*/ 	.byte	0x04, 0x17
        /*000a*/ 	.short	(.L_7125 - .L_7124)
.L_7124:
        /*000c*/ 	.word	0x00000000
        /*0010*/ 	.short	0x0002
        /*0012*/ 	.short	0x0018
        /*0014*/ 	.byte	0x00, 0xf0, 0x41, 0x00


	//----- nvinfo : EIATTR_KPARAM_INFO
	.align		4
.L_7125:
        /*0018*/ 	.byte	0x04, 0x17
        /*001a*/ 	.short	(.L_7127 - .L_7126)
.L_7126:
        /*001c*/ 	.word	0x00000000
        /*0020*/ 	.short	0x0001
        /*0022*/ 	.short	0x0008
        /*0024*/ 	.byte	0x00, 0xf0, 0x41, 0x00


	//----- nvinfo : EIATTR_KPARAM_INFO
	.align		4
.L_7127:
        /*0028*/ 	.byte	0x04, 0x17
        /*002a*/ 	.short	(.L_7129 - .L_7128)
.L_7128:
        /*002c*/ 	.word	0x00000000
        /*0030*/ 	.short	0x0000
        /*0032*/ 	.short	0x0000
        /*0034*/ 	.byte	0x00, 0xf0, 0x11, 0x00


	//----- nvinfo : EIATTR_SPARSE_MMA_MASK
	.align		4
.L_7129:
        /*0038*/ 	.byte	0x03, 0x50
        /*003a*/ 	.short	0x0000


	//----- nvinfo : EIATTR_MAXREG_COUNT
	.align		4
        /*003c*/ 	.byte	0x03, 0x1b
        /*003e*/ 	.short	0x00ff


	//----- nvinfo : EIATTR_MERCURY_ISA_VERSION
	.align		4
        /*0040*/ 	.byte	0x03, 0x5f
        /*0042*/ 	.short	0x0101


	//----- nvinfo : EIATTR_VRC_CTA_INIT_COUNT
	.align		4
        /*0044*/ 	.byte	0x02, 0x4a
	.zero		1
	.zero		1


	//----- nvinfo : EIATTR_EXIT_INSTR_OFFSETS
	.align		4
        /*0048*/ 	.byte	0x04, 0x1c
        /*004a*/ 	.short	(.L_7131 - .L_7130)


	//   ....[0]....
.L_7130:
        /*004c*/ 	.word	0x00001910


	//   ....[1]....
        /*0050*/ 	.word	0x00001970


	//   ....[2]....
        /*0054*/ 	.word	0x00002940


	//----- nvinfo : EIATTR_MAX_THREADS
	.align		4
.L_7131:
        /*0058*/ 	.byte	0x04, 0x05
        /*005a*/ 	.short	(.L_7133 - .L_7132)
.L_7132:
        /*005c*/ 	.word	0x00000080
        /*0060*/ 	.word	0x00000001
        /*0064*/ 	.word	0x00000001


	//----- nvinfo : EIATTR_CRS_STACK_SIZE
	.align		4
.L_7133:
        /*0068*/ 	.byte	0x04, 0x1e
        /*006a*/ 	.short	(.L_7135 - .L_7134)
.L_7134:
        /*006c*/ 	.word	0x00000000


	//----- nvinfo : EIATTR_CBANK_PARAM_SIZE
	.align		4
.L_7135:
        /*0070*/ 	.byte	0x03, 0x19
        /*0072*/ 	.short	0x0028


	//----- nvinfo : EIATTR_PARAM_CBANK
	.align		4
        /*0074*/ 	.byte	0x04, 0x0a
        /*0076*/ 	.short	(.L_7137 - .L_7136)
	.align		4
.L_7136:
        /*0078*/ 	.word	index@(.nv.constant0._ZN2at6native29vectorized_elementwise_kernelILi4EZNS0_50_GLOBAL__N__2680c7bb_12_PowKernel_cu_7dd49032_300329pow_tensor_scalar_kernel_implIaaEEvRNS_18TensorIteratorBaseET0_EUlaE2_St5arrayIPcLm2EEEEviS6_T1_)
        /*007c*/ 	.short	0x0380
        /*007e*/ 	.short	0x0028


	//----- nvinfo : EIATTR_SW_WAR
	.align		4
.L_7137:
        /*0080*/ 	.byte	0x04, 0x36
        /*0082*/ 	.short	(.L_7139 - .L_7138)
.L_7138:
        /*0084*/ 	.word	0x00000008
.L_7139:


//--------------------- .nv.info._ZN2at6native29vectorized_elementwise_kernelILi8EZNS0_50_GLOBAL__N__2680c7bb_12_PowKernel_cu_7dd49032_300329pow_tensor_scalar_kernel_implIaaEEvRNS_18TensorIteratorBaseET0_EUlaE2_St5arrayIPcLm2EEEEviS6_T1_ --------------------------
	.section	.nv.info._ZN2at6native29vectorized_elementwise_kernelILi8EZNS0_50_GLOBAL__N__2680c7bb_12_PowKernel_cu_7dd49032_300329pow_tensor_scalar_kernel_implIaaEEvRNS_18TensorIteratorBaseET0_EUlaE2_St5arrayIPcLm2EEEEviS6_T1_,"",@"SHT_CUDA_INFO"
	.sectionflags	@""
	.align	4


	//----- nvinfo : EIATTR_CUDA_API_VERSION
	.align		4
        /*0000*/ 	.byte	0x04, 0x37
        /*0002*/ 	.short	(.L_7141 - .L_7140)
.L_7140:
        /*0004*/ 	.word	0x00000082


	//----- nvinfo : EIATTR_KPARAM_INFO
	.align		4
.L_7141:
        /*0008*/ 	.byte	0x04, 0x17
        /*000a*/ 	.short	(.L_7143 - .L_7142)
.L_7142:
        /*000c*/ 	.word	0x00000000
        /*0010*/ 	.short	0x0002
        /*0012*/ 	.short	0x0018
        /*0014*/ 	.byte	0x00, 0xf0, 0x41, 0x00


	//----- nvinfo : EIATTR_KPARAM_INFO
	.align		4
.L_7143:
        /*0018*/ 	.byte	0x04, 0x17
        /*001a*/ 	.short	(.L_7145 - .L_7144)
.L_7144:
        /*001c*/ 	.word	0x00000000
        /*0020*/ 	.short	0x0001
        /*0022*/ 	.short	0x0008
        /*0024*/ 	.byte	0x00, 0xf0, 0x41, 0x00


	//----- nvinfo : EIATTR_KPARAM_INFO
	.align		4
.L_7145:
        /*0028*/ 	.byte	0x04, 0x17
        /*002a*/ 	.short	(.L_7147 - .L_7146)
.L_7146:
        /*002c*/ 	.word	0x00000000
        /*0030*/ 	.short	0x0000
        /*0032*/ 	.short	0x0000
        /*0034*/ 	.byte	0x00, 0xf0, 0x11, 0x00


	//----- nvinfo : EIATTR_SPARSE_MMA_MASK
	.align		4
.L_7147:
        /*0038*/ 	.byte	0x03, 0x50
        /*003a*/ 	.short	0x0000


	//----- nvinfo : EIATTR_MAXREG_COUNT
	.align		4
        /*003c*/ 	.byte	0x03, 0x1b
        /*003e*/ 	.short	0x00ff


	//----- nvinfo : EIATTR_MERCURY_ISA_VERSION
	.align		4
        /*0040*/ 	.byte	0x03, 0x5f
        /*0042*/ 	.short	0x0101


	//----- nvinfo : EIATTR_VRC_CTA_INIT_COUNT
	.align		4
        /*0044*/ 	.byte	0x02, 0x4a
	.zero		1
	.zero		1


	//----- nvinfo : EIATTR_EXIT_INSTR_OFFSETS
	.align		4
        /*0048*/ 	.byte	0x04, 0x1c
        /*004a*/ 	.short	(.L_7149 - .L_7148)


	//   ....[0]....
.L_7148:
        /*004c*/ 	.word	0x00001910


	//   ....[1]....
        /*0050*/ 	.word	0x00001970


	//   ....[2]....
        /*0054*/ 	.word	0x00002930


	//----- nvinfo : EIATTR_MAX_THREADS
	.align		4
.L_7149:
        /*0058*/ 	.byte	0x04, 0x05
        /*005a*/ 	.short	(.L_7151 - .L_7150)
.L_7150:
        /*005c*/ 	.word	0x00000080
        /*0060*/ 	.word	0x00000001
        /*0064*/ 	.word	0x00000001


	//----- nvinfo : EIATTR_CRS_STACK_SIZE
	.align		4
.L_7151:
        /*0068*/ 	.byte	0x04, 0x1e
        /*006a*/ 	.short	(.L_7153 - .L_7152)
.L_7152:
        /*006c*/ 	.word	0x00000000


	//----- nvinfo : EIATTR_CBANK_PARAM_SIZE
	.align		4
.L_7153:
        /*0070*/ 	.byte	0x03, 0x19
        /*0072*/ 	.short	0x0028


	//----- nvinfo : EIATTR_PARAM_CBANK
	.align		4
        /*0074*/ 	.byte	0x04, 0x0a
        /*0076*/ 	.short	(.L_7155 - .L_7154)
	.align		4
.L_7154:
        /*0078*/ 	.word	index@(.nv.constant0._ZN2at6native29vectorized_elementwise_kernelILi8EZNS0_50_GLOBAL__N__2680c7bb_12_PowKernel_cu_7dd49032_300329pow_tensor_scalar_kernel_implIaaEEvRNS_18TensorIteratorBaseET0_EUlaE2_St5arrayIPcLm2EEEEviS6_T1_)
        /*007c*/ 	.short	0x0380
        /*007e*/ 	.short	0x0028


	//----- nvinfo : EIATTR_SW_WAR
	.align		4
.L_7155:
        /*0080*/ 	.byte	0x04, 0x36
        /*0082*/ 	.short	(.L_7157 - .L_7156)
.L_7156:
        /*0084*/ 	.word	0x00000008
.L_7157:


//--------------------- .nv.info._ZN2at6native18elementwise_kernelILi128ELi4EZNS0_15gpu_kernel_implIZNS0_50_GLOBAL__N__2680c7bb_12_PowKernel_cu_7dd49032_300329pow_tensor_scalar_kernel_implIaaEEvRNS_18TensorIteratorBaseET0_EUlaE1_EEvS6_RKT_EUliE_EEviT1_ --------------------------
	.section	.nv.info._ZN2at6native18elementwise_kernelILi128ELi4EZNS0_15gpu_kernel_implIZNS0_50_GLOBAL__N__2680c7bb_12_PowKernel_cu_7dd49032_300329pow_tensor_scalar_kernel_implIaaEEvRNS_18TensorIteratorBaseET0_EUlaE1_EEvS6_RKT_EUliE_EEviT1_,"",@"SHT_CUDA_INFO"
	.sectionflags	@""
	.align	4


	//----- nvinfo : EIATTR_CUDA_API_VERSION
	.align		4
        /*0000*/ 	.byte	0x04, 0x37
        /*0002*/ 	.short	(.L_7159 - .L_7158)
.L_7158:
        /*0004*/ 	.word	0x00000082


	//----- nvinfo : EIATTR_KPARAM_INFO
	.align		4
.L_7159:
        /*0008*/ 	.byte	0x04, 0x17
        /*000a*/ 	.short	(.L_7161 - .L_7160)
.L_7160:
        /*000c*/ 	.word	0x00000000
        /*0010*/ 	.short	0x0001
        /*0012*/ 	.short	0x0008
        /*0014*/ 	.byte	0x00, 0xf0, 0x81, 0x08


	//----- nvinfo : EIATTR_KPARAM_INFO
	.align		4
.L_7161:
        /*0018*/ 	.byte	0x04, 0x17
        /*001a*/ 	.short	(.L_7163 - .L_7162)
.L_7162:
        /*001c*/ 	.word	0x00000000
        /*0020*/ 	.short	0x0000
        /*0022*/ 	.short	0x0000
        /*0024*/ 	.byte	0x00, 0xf0, 0x11, 0x00


	//----- nvinfo : EIATTR_SPARSE_MMA_MASK
	.align		4
.L_7163:
        /*0028*/ 	.byte	0x03, 0x50
        /*002a*/ 	.short	0x0000


	//----- nvinfo : EIATTR_MAXREG_COUNT
	.align		4
        /*002c*/ 	.byte	0x03, 0x1b
        /*002e*/ 	.short	0x0080


	//----- nvinfo : EIATTR_EXTERNS
	.align		4
        /*0030*/ 	.byte	0x04, 0x0f
        /*0032*/ 	.short	(.L_7165 - .L_7164)


	//   ....[0]....
	.align		4
.L_7164:
        /*0034*/ 	.word	index@(__assertfail)


	//----- nvinfo : EIATTR_MERCURY_ISA_VERSION
	.align		4
.L_7165:
        /*0038*/ 	.byte	0x03, 0x5f
        /*003a*/ 	.short	0x0101


	//----- nvinfo : EIATTR_VRC_CTA_INIT_COUNT
	.align		4
        /*003c*/ 	.byte	0x02, 0x4a
	.zero		1
	.zero		1


	//----- nvinfo : EIATTR_SYSCALL_OFFSETS
	.align		4
        /*0040*/ 	.byte	0x04, 0x46
        /*0042*/ 	.short	(.L_7167 - .L_7166)


	//   ....[0]....
.L_7166:
        /*0044*/ 	.word	0x00002120


	//   ....[1]....
        /*0048*/ 	.word	0x000030e0


	//   ....[2]....
        /*004c*/ 	.word	0x000053c0


	//   ....[3]....
        /*0050*/ 	.word	0x000061b0


	//   ....[4]....
        /*0054*/ 	.word	0x00008590


	//   ....[5]....
        /*0058*/ 	.word	0x00009380


	//   ....[6]....
        /*005c*/ 	.word	0x0000b770


	//   ....[7]....
        /*0060*/ 	.word	0x0000c570


	//----- nvinfo : EIATTR_EXIT_INSTR_OFFSETS
	.align		4
.L_7167:
        /*0064*/ 	.byte	0x04, 0x1c
        /*0066*/ 	.short	(.L_7169 - .L_7168)


	//   ....[0]....
.L_7168:
        /*0068*/ 	.word	0x00009660


	//   ....[1]....
        /*006c*/ 	.word	0x0000ba00


	//   ....[2]....
        /*0070*/ 	.word	0x0000ba20


	//   ....[3]....
        /*0074*/ 	.word	0x0000bae0


	//   ....[4]....
        /*0078*/ 	.word	0x0000bb10


	//   ....[5]....
        /*007c*/ 	.word	0x0000bb50


	//   ....[6]....
        /*0080*/ 	.word	0x0000bbe0


	//   ....[7]....
        /*0084*/ 	.word	0x0000bc20


	//   ....[8]....
        /*0088*/ 	.word	0x0000bcc0


	//   ....[9]....
        /*008c*/ 	.word	0x0000bd10


	//   ....[10]....
        /*0090*/ 	.word	0x0000bd60


	//   ....[11]....
        /*0094*/ 	.word	0x0000be40


	//   ....[12]....
        /*0098*/ 	.word	0x0000bfb0


	//   ....[13]....
        /*009c*/ 	.word	0x0000c120


	//   ....[14]....
        /*00a0*/ 	.word	0x0000c280


	//   ....[15]....
        /*00a4*/ 	.word	0x0000c2e0


	//   ....[16]....
        /*00a8*/ 	.word	0x0000c310


	//   ....[17]....
        /*00ac*/ 	.word	0x0000c3b0


	//   ....[18]....
        /*00b0*/ 	.word	0x0000c410


	//   ....[19]....
        /*00b4*/ 	.word	0x0000c580


	//   ....[20]....
        /*00b8*/ 	.word	0x0000c690


	//   ....[21]....
        /*00bc*/ 	.word	0x0000c7d0


	//   ....[22]....
        /*00c0*/ 	.word	0x0000c810


	//----- nvinfo : EIATTR_MAX_THREADS
	.align		4
.L_7169:
        /*00c4*/ 	.byte	0x04, 0x05
        /*00c6*/ 	.short	(.L_7171 - .L_7170)
.L_7170:
        /*00c8*/ 	.word	0x00000080
        /*00cc*/ 	.word	0x00000001
        /*00d0*/ 	.word	0x00000001


	//----- nvinfo : EIATTR_CRS_STACK_SIZE
	.align		4
.L_7171:
        /*00d4*/ 	.byte	0x04, 0x1e
        /*00d6*/ 	.short	(.L_7173 - .L_7172)
.L_7172:
        /*00d8*/ 	.word	0x00000000


	//----- nvinfo : EIATTR_CBANK_PARAM_SIZE
	.align		4
.L_7173:
        /*00dc*/ 	.byte	0x03, 0x19
        /*00de*/ 	.short	0x0228


	//----- nvinfo : EIATTR_PARAM_CBANK
	.align		4
        /*00e0*/ 	.byte	0x04, 0x0a
        /*00e2*/ 	.short	(.L_7175 - .L_7174)
	.align		4
.L_7174:
        /*00e4*/ 	.word	index@(.nv.constant0._ZN2at6native18elementwise_kernelILi128ELi4EZNS0_15gpu_kernel_implIZNS0_50_GLOBAL__N__2680c7bb_12_PowKernel_cu_7dd49032_300329pow_tensor_scalar_kernel_implIaaEEvRNS_18TensorIteratorBaseET0_EUlaE1_EEvS6_RKT_EUliE_EEviT1_)
        /*00e8*/ 	.short	0x0380
        /*00ea*/ 	.short	0x0228


	//----- nvinfo : EIATTR_SW_WAR
	.align		4
.L_7175:
        /*00ec*/ 	.byte	0x04, 0x36
        /*00ee*/ 	.short	(.L_7177 - .L_7176)
.L_7176:
        /*00f0*/ 	.word	0x00000008
.L_7177:


//--------------------- .nv.info._ZN2at6native27unrolled_elementwise_kernelIZNS0_50_GLOBAL__N__2680c7bb_12_PowKernel_cu_7dd49032_300329pow_tensor_scalar_kernel_implIaaEEvRNS_18TensorIteratorBaseET0_EUlaE1_St5arrayIPcLm2EELi4E23TrivialOffsetCalculatorILi1EjESC_NS0_6memory12LoadWithCastILi1EEENSD_13StoreWithCastILi1EEEEEviT_S6_T2_T3_T4_T5_ --------------------------
	.section	.nv.info._ZN2at6native27unrolled_elementwise_kernelIZNS0_50_GLOBAL__N__2680c7bb_12_PowKernel_cu_7dd49032_300329pow_tensor_scalar_kernel_implIaaEEvRNS_18TensorIteratorBaseET0_EUlaE1_St5arrayIPcLm2EELi4E23TrivialOffsetCalculatorILi1EjESC_NS0_6memory12LoadWithCastILi1EEENSD_13StoreWithCastILi1EEEEEviT_S6_T2_T3_T4_T5_,"",@"SHT_CUDA_INFO"
	.sectionflags	@""
	.align	4


	//----- nvinfo : EIATTR_CUDA_API_VERSION
	.align		4
        /*0000*/ 	.byte	0x04, 0x37
        /*0002*/ 	.short	(.L_7179 - .L_7178)
.L_7178:
        /*0004*/ 	.word	0x00000082


	//----- nvinfo : EIATTR_KPARAM_INFO
	.align		4
.L_7179:
        /*0008*/ 	.byte	0x04, 0x17
        /*000a*/ 	.short	(.L_7181 - .L_7180)
.L_7180:
        /*000c*/ 	.word	0x00000000
        /*0010*/ 	.short	0x0006
        /*0012*/ 	.short	0x002c
        /*0014*/ 	.byte	0x00, 0xf0, 0x21, 0x00


	//----- nvinfo : EIATTR_KPARAM_INFO
	.align		4
.L_7181:
        /*0018*/ 	.byte	0x04, 0x17
        /*001a*/ 	.short	(.L_7183 - .L_7182)
.L_7182:
        /*001c*/ 	.word	0x00000000
        /*0020*/ 	.short	0x0005
        /*0022*/ 	.short	0x0024
        /*0024*/ 	.byte	0x00, 0xf0, 0x21, 0x00


	//----- nvinfo : EIATTR_KPARAM_INFO
	.align		4
.L_7183:
        /*0028*/ 	.byte	0x04, 0x17
        /*002a*/ 	.short	(.L_7185 - .L_7184)
.L_7184:
        /*002c*/ 	.word	0x00000000
        /*0030*/ 	.short	0x0004
        /*0032*/ 	.short	0x0021
        /*0034*/ 	.byte	0x00, 0xf0, 0x05, 0x00


	//----- nvinfo : EIATTR_KPARAM_INFO
	.align		4
.L_7185:
        /*0038*/ 	.byte	0x04, 0x17
        /*003a*/ 	.short	(.L_7187 - .L_7186)
.L_7186:
        /*003c*/ 	.word	0x00000000
        /*0040*/ 	.short	0x0003
        /*0042*/ 	.short	0x0020
        /*0044*/ 	.byte	0x00, 0xf0, 0x05, 0x00


	//----- nvinfo : EIATTR_KPARAM_INFO
	.align		4
.L_7187:
        /*0048*/ 	.byte	0x04, 0x17
        /*004a*/ 	.short	(.L_7189 - .L_7188)
.L_7188:
        /*004c*/ 	.word	0x00000000
        /*0050*/ 	.short	0x0002
        /*0052*/ 	.short	0x0010
        /*0054*/ 	.byte	0x00, 0xf0, 0x41, 0x00


	//----- nvinfo : EIATTR_KPARAM_INFO
	.align		4
.L_7189:
        /*0058*/ 	.byte	0x04, 0x17
        /*005a*/ 	.short	(.L_7191 - .L_7190)
.L_7190:
        /*005c*/ 	.word	0x00000000
        /*0060*/ 	.short	0x0001
        /*0062*/ 	.short	0x0008
        /*0064*/ 	.byte	0x00, 0xf0, 0x21, 0x00


	//----- nvinfo : EIATTR_KPARAM_INFO
	.align		4
.L_7191:
        /*0068*/ 	.byte	0x04, 0x17
        /*006a*/ 	.short	(.L_7193 - .L_7192)
.L_7192:
        /*006c*/ 	.word	0x00000000
        /*0070*/ 	.short	0x0000
        /*0072*/ 	.short	0x0000
        /*0074*/ 	.byte	0x00, 0xf0, 0x11, 0x00


	//----- nvinfo : EIATTR_SPARSE_MMA_MASK
	.align		4
.L_7193:
        /*0078*/ 	.byte	0x03, 0x50
        /*007a*/ 	.short	0x0000


	//----- nvinfo : EIATTR_MAXREG_COUNT
	.align		4
        /*007c*/ 	.byte	0x03, 0x1b
        /*007e*/ 	.short	0x00ff


	//----- nvinfo : EIATTR_EXTERNS
	.align		4
        /*0080*/ 	.byte	0x04, 0x0f
        /*0082*/ 	.short	(.L_7195 - .L_7194)


	//   ....[0]....
	.align		4
.L_7194:
        /*0084*/ 	.word	index@(__assertfail)


	//----- nvinfo : EIATTR_MERCURY_ISA_VERSION
	.align		4
.L_7195:
        /*0088*/ 	.byte	0x03, 0x5f
        /*008a*/ 	.short	0x0101


	//----- nvinfo : EIATTR_VRC_CTA_INIT_COUNT
	.align		4
        /*008c*/ 	.byte	0x02, 0x4a
	.zero		1
	.zero		1


	//----- nvinfo : EIATTR_SYSCALL_OFFSETS
	.align		4
        /*0090*/ 	.byte	0x04, 0x46
        /*0092*/ 	.short	(.L_7197 - .L_7196)


	//   ....[0]....
.L_7196:
        /*0094*/ 	.word	0x00000e30


	//   ....[1]....
        /*0098*/ 	.word	0x00001e00


	//   ....[2]....
        /*009c*/ 	.word	0x00002d10


	//   ....[3]....
        /*00a0*/ 	.word	0x00003c20


	//   ....[4]....
        /*00a4*/ 	.word	0x000051b0


	//   ....[5]....
        /*00a8*/ 	.word	0x000060a0


	//   ....[6]....
        /*00ac*/ 	.word	0x00007050


	//   ....[7]....
        /*00b0*/ 	.word	0x00007fe0


	//----- nvinfo : EIATTR_EXIT_INSTR_OFFSETS
	.align		4
.L_7197:
        /*00b4*/ 	.byte	0x04, 0x1c
        /*00b6*/ 	.short	(.L_7199 - .L_7198)


	//   ....[0]....
.L_7198:
        /*00b8*/ 	.word	0x00007320


	//   ....[1]....
        /*00bc*/ 	.word	0x00007450


	//   ....[2]....
        /*00c0*/ 	.word	0x00007470


	//   ....[3]....
        /*00c4*/ 	.word	0x00007530


	//   ....[4]....
        /*00c8*/ 	.word	0x00007570


	//   ....[5]....
        /*00cc*/ 	.word	0x000075b0


	//   ....[6]....
        /*00d0*/ 	.word	0x00007640


	//   ....[7]....
        /*00d4*/ 	.word	0x00007680


	//   ....[8]....
        /*00d8*/ 	.word	0x00007720


	//   ....[9]....
        /*00dc*/ 	.word	0x00007770


	//   ....[10]....
        /*00e0*/ 	.word	0x000077c0


	//   ....[11]....
        /*00e4*/ 	.word	0x000078a0


	//   ....[12]....
        /*00e8*/ 	.word	0x00007a10


	//   ....[13]....
        /*00ec*/ 	.word	0x00007b80


	//   ....[14]....
        /*00f0*/ 	.word	0x00007ce0


	//   ....[15]....
        /*00f4*/ 	.word	0x00007d40


	//   ....[16]....
        /*00f8*/ 	.word	0x00007d80


	//   ....[17]....
        /*00fc*/ 	.word	0x00007e20


	//   ....[18]....
        /*0100*/ 	.word	0x00007e80


	//   ....[19]....
        /*0104*/ 	.word	0x00007ff0


	//   ....[20]....
        /*0108*/ 	.word	0x00008100


	//   ....[21]....
        /*010c*/ 	.word	0x00008240


	//   ....[22]....
        /*0110*/ 	.word	0x00008280


	//----- nvinfo : EIATTR_MAX_THREADS
	.align		4
.L_7199:
        /*0114*/ 	.byte	0x04, 0x05
        /*0116*/ 	.short	(.L_7201 - .L_7200)
.L_7200:
        /*0118*/ 	.word	0x00000080
        /*011c*/ 	.word	0x00000001
        /*0120*/ 	.word	0x00000001


	//----- nvinfo : EIATTR_CRS_STACK_SIZE
	.align		4
.L_7201:
        /*0124*/ 	.byte	0x04, 0x1e
        /*0126*/ 	.short	(.L_7203 - .L_7202)
.L_7202:
        /*0128*/ 	.word	0x00000000


	//----- nvinfo : EIATTR_CBANK_PARAM_SIZE
	.align		4
.L_7203:
        /*012c*/ 	.byte	0x03, 0x19
        /*012e*/ 	.short	0x0034


	//----- nvinfo : EIATTR_PARAM_CBANK
	.align		4
        /*0130*/ 	.byte	0x04, 0x0a
        /*0132*/ 	.short	(.L_7205 - .L_7204)
	.align		4
.L_7204:
        /*0134*/ 	.word	index@(.nv.constant0._ZN2at6native27unrolled_elementwise_kernelIZNS0_50_GLOBAL__N__2680c7bb_12_PowKernel_cu_7dd49032_300329pow_tensor_scalar_kernel_implIaaEEvRNS_18TensorIteratorBaseET0_EUlaE1_St5arrayIPcLm2EELi4E23TrivialOffsetCalculatorILi1EjESC_NS0_6memory12LoadWithCastILi1EEENSD_13StoreWithCastILi1EEEEEviT_S6_T2_T3_T4_T5_)
        /*0138*/ 	.short	0x0380
        /*013a*/ 	.short	0x0034


	//----- nvinfo : EIATTR_SW_WAR
	.align		4
.L_7205:
        /*013c*/ 	.byte	0x04, 0x36
        /*013e*/ 	.short	(.L_7207 - .L_7206)
.L_7206:
        /*0140*/ 	.word	0x00000008
.L_7207:


//--------------------- .nv.info._ZN2at6native18elementwise_kernelILi128ELi4EZNS0_22gpu_kernel_impl_nocastIZNS0_50_GLOBAL__N__2680c7bb_12_PowKernel_cu_7dd49032_300329pow_tensor_scalar_kernel_implIaaEEvRNS_18TensorIteratorBaseET0_EUlaE1_EEvS6_RKT_EUliE_EEviT1_ --------------------------
	.section	.nv.info._ZN2at6native18elementwise_kernelILi128ELi4EZNS0_22gpu_kernel_impl_nocastIZNS0_50_GLOBAL__N__2680c7bb_12_PowKernel_cu_7dd49032_300329pow_tensor_scalar_kernel_implIaaEEvRNS_18TensorIteratorBaseET0_EUlaE1_EEvS6_RKT_EUliE_EEviT1_,"",@"SHT_CUDA_INFO"
	.sectionflags	@""
	.align	4


	//----- nvinfo : EIATTR_CUDA_API_VERSION
	.align		4
        /*0000*/ 	.byte	0x04, 0x37
        /*0002*/ 	.short	(.L_7209 - .L_7208)
.L_7208:
        /*0004*/ 	.word	0x00000082


	//----- nvinfo : EIATTR_KPARAM_INFO
	.align		4
.L_7209:
        /*0008*/ 	.byte	0x04, 0x17
        /*000a*/ 	.short	(.L_7211 - .L_7210)
.L_7210:
        /*000c*/ 	.word	0x00000000
        /*0010*/ 	.short	0x0001
        /*0012*/ 	.short	0x0008
        /*0014*/ 	.byte	0x00, 0xf0, 0x61, 0x08


	//----- nvinfo : EIATTR_KPARAM_INFO
	.align		4
.L_7211:
        /*0018*/ 	.byte	0x04, 0x17
        /*001a*/ 	.short	(.L_7213 - .L_7212)
.L_7212:
        /*001c*/ 	.word	0x00000000
        /*0020*/ 	.short	0x0000
        /*0022*/ 	.short	0x0000
        /*0024*/ 	.byte	0x00, 0xf0, 0x11, 0x00


	//----- nvinfo : EIATTR_SPARSE_MMA_MASK
	.align		4
.L_7213:
        /*0028*/ 	.byte	0x03, 0x50
        /*002a*/ 	.short	0x0000


	//----- nvinfo : EIATTR_MAXREG_COUNT
	.align		4
        /*002c*/ 	.byte	0x03, 0x1b
        /*002e*/ 	.short	0x0080


	//----- nvinfo : EIATTR_MERCURY_ISA_VERSION
	.align		4
        /*0030*/ 	.byte	0x03, 0x5f
        /*0032*/ 	.short	0x0101


	//----- nvinfo : EIATTR_VRC_CTA_INIT_COUNT
	.align		4
        /*0034*/ 	.byte	0x02, 0x4a
	.zero		1
	.zero		1


	//----- nvinfo : EIATTR_EXIT_INSTR_OFFSETS
	.align		4
        /*0038*/ 	.byte	0x04, 0x1c
        /*003a*/ 	.short	(.L_7215 - .L_7214)


	//   ....[0]....
.L_7214:
        /*003c*/ 	.word	0x00000600


	//   ....[1]....
        /*0040*/ 	.word	0x00000780


	//   ....[2]....
        /*0044*/ 	.word	0x00004620


	//   ....[3]....
        /*0048*/ 	.word	0x00005aa0


	//----- nvinfo : EIATTR_MAX_THREADS
	.align		4
.L_7215:
        /*004c*/ 	.byte	0x04, 0x05
        /*004e*/ 	.short	(.L_7217 - .L_7216)
.L_7216:
        /*0050*/ 	.word	0x00000080
        /*0054*/ 	.word	0x00000001
        /*0058*/ 	.word	0x00000001


	//----- nvinfo : EIATTR_CRS_STACK_SIZE
	.align		4
.L_7217:
        /*005c*/ 	.byte	0x04, 0x1e
        /*005e*/ 	.short	(.L_7219 - .L_7218)
.L_7218:
        /*0060*/ 	.word	0x00000000


	//----- nvinfo : EIATTR_CBANK_PARAM_SIZE
	.align		4
.L_7219:
        /*0064*/ 	.byte	0x03, 0x19
        /*0066*/ 	.short	0x0220


	//----- nvinfo : EIATTR_PARAM_CBANK
	.align		4
        /*0068*/ 	.byte	0x04, 0x0a
        /*006a*/ 	.short	(.L_7221 - .L_7220)
	.align		4
.L_7220:
        /*006c*/ 	.word	index@(.nv.constant0._ZN2at6native18elementwise_kernelILi128ELi4EZNS0_22gpu_kernel_impl_nocastIZNS0_50_GLOBAL__N__2680c7bb_12_PowKernel_cu_7dd49032_300329pow_tensor_scalar_kernel_implIaaEEvRNS_18TensorIteratorBaseET0_EUlaE1_EEvS6_RKT_EUliE_EEviT1_)
        /*0070*/ 	.short	0x0380
        /*0072*/ 	.short	0x0220


	//----- nvinfo : EIATTR_SW_WAR
	.align		4
.L_7221:
        /*0074*/ 	.byte	0x04, 0x36
        /*0076*/ 	.short	(.L_7223 - .L_7222)
.L_7222:
        /*0078*/ 	.word	0x00000008
.L_7223:


//--------------------- .nv.info._ZN2at6native27unrolled_elementwise_kernelIZNS0_50_GLOBAL__N__2680c7bb_12_PowKernel_cu_7dd49032_300329pow_tensor_scalar_kernel_implIaaEEvRNS_18TensorIteratorBaseET0_EUlaE1_St5arrayIPcLm2EELi4E23TrivialOffsetCalculatorILi1EjESC_NS0_6memory15LoadWithoutCastENSD_16StoreWithoutCastEEEviT_S6_T2_T3_T4_T5_ --------------------------
	.section	.nv.info._ZN2at6native27unrolled_elementwise_kernelIZNS0_50_GLOBAL__N__2680c7bb_12_PowKernel_cu_7dd49032_300329pow_tensor_scalar_kernel_implIaaEEvRNS_18TensorIteratorBaseET0_EUlaE1_St5arrayIPcLm2EELi4E23TrivialOffsetCalculatorILi1EjESC_NS0_6memory15LoadWithoutCastENSD_16StoreWithoutCastEEEviT_S6_T2_T3_T4_T5_,"",@"SHT_CUDA_INFO"
	.sectionflags	@""
	.align	4


	//----- nvinfo : EIATTR_CUDA_API_VERSION
	.align		4
        /*0000*/ 	.byte	0x04, 0x37
        /*0002*/ 	.short	(.L_7225 - .L_7224)
.L_7224:
        /*0004*/ 	.word	0x00000082


	//----- nvinfo : EIATTR_KPARAM_INFO
	.align		4
.L_7225:
        /*0008*/ 	.byte	0x04, 0x17
        /*000a*/ 	.short	(.L_7227 - .L_7226)
.L_7226:
        /*000c*/ 	.word	0x00000000
        /*0010*/ 	.short	0x0006
        /*0012*/ 	.short	0x0023
        /*0014*/ 	.byte	0x00, 0xf0, 0x05, 0x00


	//----- nvinfo : EIATTR_KPARAM_INFO
	.align		4
.L_7227:
        /*0018*/ 	.byte	0x04, 0x17
        /*001a*/ 	.short	(.L_7229 - .L_7228)
.L_7228:
        /*001c*/ 	.word	0x00000000
        /*0020*/ 	.short	0x0005
        /*0022*/ 	.short	0x0022
        /*0024*/ 	.byte	0x00, 0xf0, 0x05, 0x00


	//----- nvinfo : EIATTR_KPARAM_INFO
	.align		4
.L_7229:
        /*0028*/ 	.byte	0x04, 0x17
        /*002a*/ 	.short	(.L_7231 - .L_7230)
.L_7230:
        /*002c*/ 	.word	0x00000000
        /*0030*/ 	.short	0x0004
        /*0032*/ 	.short	0x0021
        /*0034*/ 	.byte	0x00, 0xf0, 0x05, 0x00


	//----- nvinfo : EIATTR_KPARAM_INFO
	.align		4
.L_7231:
        /*0038*/ 	.byte	0x04, 0x17
        /*003a*/ 	.short	(.L_7233 - .L_7232)
.L_7232:
        /*003c*/ 	.word	0x00000000
        /*0040*/ 	.short	0x0003
        /*0042*/ 	.short	0x0020
        /*0044*/ 	.byte	0x00, 0xf0, 0x05, 0x00


	//----- nvinfo : EIATTR_KPARAM_INFO
	.align		4
.L_7233:
        /*0048*/ 	.byte	0x04, 0x17
        /*004a*/ 	.short	(.L_7235 - .L_7234)
.L_7234:
        /*004c*/ 	.word	0x00000000
        /*0050*/ 	.short	0x0002
        /*0052*/ 	.short	0x0010
        /*0054*/ 	.byte	0x00, 0xf0, 0x41, 0x00


	//----- nvinfo : EIATTR_KPARAM_INFO
	.align		4
.L_7235:
        /*0058*/ 	.byte	0x04, 0x17
        /*005a*/ 	.short	(.L_7237 - .L_7236)
.L_7236:
        /*005c*/ 	.word	0x00000000
        /*0060*/ 	.short	0x0001
        /*0062*/ 	.short	0x0008
        /*0064*/ 	.byte	0x00, 0xf0, 0x21, 0x00


	//----- nvinfo : EIATTR_KPARAM_INFO
	.align		4
.L_7237:
        /*0068*/ 	.byte	0x04, 0x17
        /*006a*/ 	.short	(.L_7239 - .L_7238)
.L_7238:
        /*006c*/ 	.word	0x00000000
        /*0070*/ 	.short	0x0000
        /*0072*/ 	.short	0x0000
        /*0074*/ 	.byte	0x00, 0xf0, 0x11, 0x00


	//----- nvinfo : EIATTR_SPARSE_MMA_MASK
	.align		4
.L_7239:
        /*0078*/ 	.byte	0x03, 0x50
        /*007a*/ 	.short	0x0000


	//----- nvinfo : EIATTR_MAXREG_COUNT
	.align		4
        /*007c*/ 	.byte	0x03, 0x1b
        /*007e*/ 	.short	0x00ff


	//----- nvinfo : EIATTR_MERCURY_ISA_VERSION
	.align		4
        /*0080*/ 	.byte	0x03, 0x5f
        /*0082*/ 	.short	0x0101


	//----- nvinfo : EIATTR_VRC_CTA_INIT_COUNT
	.align		4
        /*0084*/ 	.byte	0x02, 0x4a
	.zero		1
	.zero		1


	//----- nvinfo : EIATTR_EXIT_INSTR_OFFSETS
	.align		4
        /*0088*/ 	.byte	0x04, 0x1c
        /*008a*/ 	.short	(.L_7241 - .L_7240)


	//   ....[0]....
.L_7240:
        /*008c*/ 	.word	0x00000a00


	//   ....[1]....
        /*0090*/ 	.word	0x00000a60


	//----- nvinfo : EIATTR_MAX_THREADS
	.align		4
.L_7241:
        /*0094*/ 	.byte	0x04, 0x05
        /*0096*/ 	.short	(.L_7243 - .L_7242)
.L_7242:
        /*0098*/ 	.word	0x00000080
        /*009c*/ 	.word	0x00000001
        /*00a0*/ 	.word	0x00000001


	//----- nvinfo : EIATTR_CRS_STACK_SIZE
	.align		4
.L_7243:
        /*00a4*/ 	.byte	0x04, 0x1e
        /*00a6*/ 	.short	(.L_7245 - .L_7244)
.L_7244:
        /*00a8*/ 	.word	0x00000000


	//----- nvinfo : EIATTR_CBANK_PARAM_SIZE
	.align		4
.L_7245:
        /*00ac*/ 	.byte	0x03, 0x19
        /*00ae*/ 	.short	0x0024


	//----- nvinfo : EIATTR_PARAM_CBANK
	.align		4
        /*00b0*/ 	.byte	0x04, 0x0a
        /*00b2*/ 	.short	(.L_7247 - .L_7246)
	.align		4
.L_7246:
        /*00b4*/ 	.word	index@(.nv.constant0._ZN2at6native27unrolled_elementwise_kernelIZNS0_50_GLOBAL__N__2680c7bb_12_PowKernel_cu_7dd49032_300329pow_tensor_scalar_kernel_implIaaEEvRNS_18TensorIteratorBaseET0_EUlaE1_St5arrayIPcLm2EELi4E23TrivialOffsetCalculatorILi1EjESC_NS0_6memory15LoadWithoutCastENSD_16StoreWithoutCastEEEviT_S6_T2_T3_T4_T5_)
        /*00b8*/ 	.short	0x0380
        /*00ba*/ 	.short	0x0024


	//----- nvinfo : EIATTR_SW_WAR
	.align		4
.L_7247:
        /*00bc*/ 	.byte	0x04, 0x36
        /*00be*/ 	.short	(.L_7249 - .L_7248)
.L_7248:
        /*00c0*/ 	.word	0x00000008
.L_7249:


//--------------------- .nv.info._ZN2at6native29vectorized_elementwise_kernelILi2EZNS0_50_GLOBAL__N__2680c7bb_12_PowKernel_cu_7dd49032_300329pow_tensor_scalar_kernel_implIaaEEvRNS_18TensorIteratorBaseET0_EUlaE1_St5arrayIPcLm2EEEEviS6_T1_ --------------------------
	.section	.nv.info._ZN2at6native29vectorized_elementwise_kernelILi2EZNS0_50_GLOBAL__N__2680c7bb_12_PowKernel_cu_7dd49032_300329pow_tensor_scalar_kernel_implIaaEEvRNS_18TensorIteratorBaseET0_EUlaE1_St5arrayIPcLm2EEEEviS6_T1_,"",@"SHT_CUDA_INFO"
	.sectionflags	@""
	.align	4


	//----- nvinfo : EIATTR_CUDA_API_VERSION
	.align		4
        /*0000*/ 	.byte	0x04, 0x37
        /*0002*/ 	.short	(.L_7251 - .L_7250)
.L_7250:
        /*0004*/ 	.word	0x00000082


	//----- nvinfo : EIATTR_KPARAM_INFO
	.align		4
.L_7251:
        /*0008*/ 	.byte	0x04, 0x17
        /*000a*/ 	.short	(.L_7253 - .L_7252)
.L_7252:
        /*000c*/ 	.word	0x00000000
        /*0010*/ 	.short	0x0002
        /*0012*/ 	.short	0x0010
        /*0014*/ 	.byte	0x00, 0xf0, 0x41, 0x00


	//----- nvinfo : EIATTR_KPARAM_INFO
	.align		4
.L_7253:
        /*0018*/ 	.byte	0x04, 0x17
        /*001a*/ 	.short	(.L_7255 - .L_7254)
.L_7254:
        /*001c*/ 	.word	0x00000000
        /*0020*/ 	.short	0x0001
        /*0022*/ 	.short	0x0008
        /*0024*/ 	.byte	0x00, 0xf0, 0x21, 0x00


	//----- nvinfo : EIATTR_KPARAM_INFO
	.align		4
.L_7255:
        /*0028*/ 	.byte	0x04, 0x17
        /*002a*/ 	.short	(.L_7257 - .L_7256)
.L_7256:
        /*002c*/ 	.word	0x00000000
        /*0030*/ 	.short	0x0000
        /*0032*/ 	.short	0x0000
        /*0034*/ 	.byte	0x00, 0xf0, 0x11, 0x00


	//----- nvinfo : EIATTR_SPARSE_MMA_MASK
	.align		4
.L_7257:
        /*0038*/ 	.byte	0x03, 0x50
        /*003a*/ 	.short	0x0000


	//----- nvinfo : EIATTR_MAXREG_COUNT
	.align		4
        /*003c*/ 	.byte	0x03, 0x1b
        /*003e*/ 	.short	0x00ff


	//----- nvinfo : EIATTR_MERCURY_ISA_VERSION
	.align		4
        /*0040*/ 	.byte	0x03, 0x5f
        /*0042*/ 	.short	0x0101


	//----- nvinfo : EIATTR_VRC_CTA_INIT_COUNT
	.align		4
        /*0044*/ 	.byte	0x02, 0x4a
	.zero		1
	.zero		1


	//----- nvinfo : EIATTR_EXIT_INSTR_OFFSETS
	.align		4
        /*0048*/ 	.byte	0x04, 0x1c
        /*004a*/ 	.short	(.L_7259 - .L_7258)


	//   ....[0]....
.L_7258:
        /*004c*/ 	.word	0x000013d0


	//   ....[1]....
        /*0050*/ 	.word	0x00001430


	//   ....[2]....
        /*0054*/ 	.word	0x00001f90


	//----- nvinfo : EIATTR_MAX_THREADS
	.align		4
.L_7259:
        /*0058*/ 	.byte	0x04, 0x05
        /*005a*/ 	.short	(.L_7261 - .L_7260)
.L_7260:
        /*005c*/ 	.word	0x00000080
        /*0060*/ 	.word	0x00000001
        /*0064*/ 	.word	0x00000001


	//----- nvinfo : EIATTR_CRS_STACK_SIZE
	.align		4
.L_7261:
        /*0068*/ 	.byte	0x04, 0x1e
        /*006a*/ 	.short	(.L_7263 - .L_7262)
.L_7262:
        /*006c*/ 	.word	0x00000000


	//----- nvinfo : EIATTR_CBANK_PARAM_SIZE
	.align		4
.L_7263:
        /*0070*/ 	.byte	0x03, 0x19
        /*0072*/ 	.short	0x0020


	//----- nvinfo : EIATTR_PARAM_CBANK
	.align		4
        /*0074*/ 	.byte	0x04, 0x0a
        /*0076*/ 	.short	(.L_7265 - .L_7264)
	.align		4
.L_7264:
        /*0078*/ 	.word	index@(.nv.constant0._ZN2at6native29vectorized_elementwise_kernelILi2EZNS0_50_GLOBAL__N__2680c7bb_12_PowKernel_cu_7dd49032_300329pow_tensor_scalar_kernel_implIaaEEvRNS_18TensorIteratorBaseET0_EUlaE1_St5arrayIPcLm2EEEEviS6_T1_)
        /*007c*/ 	.short	0x0380
        /*007e*/ 	.short	0x0020


	//----- nvinfo : EIATTR_SW_WAR
	.align		4
.L_7265:
        /*0080*/ 	.byte	0x04, 0x36
        /*0082*/ 	.short	(.L_7267 - .L_7266)
.L_7266:
        /*0084*/ 	.word	0x00000008
.L_7267:


//--------------------- .nv.info._ZN2at6native29vectorized_elementwise_kernelILi4EZNS0_50_GLOBAL__N__2680c7bb_12_PowKernel_cu_7dd49032_300329pow_tensor_scalar_kernel_implIaaEEvRNS_18TensorIteratorBaseET0_EUlaE1_St5arrayIPcLm2EEEEviS6_T1_ --------------------------
	.section	.nv.info._ZN2at6native29vectorized_elementwise_kernelILi4EZNS0_50_GLOBAL__N__2680c7bb_12_PowKernel_cu_7dd49032_300329pow_tensor_scalar_kernel_implIaaEEvRNS_18TensorIteratorBaseET0_EUlaE1_St5arrayIPcLm2EEEEviS6_T1_,"",@"SHT_CUDA_INFO"
	.sectionflags	@""
	.align	4


	//----- nvinfo : EIATTR_CUDA_API_VERSION
	.align		4
        /*0000*/ 	.byte	0x04, 0x37
        /*0002*/ 	.short	(.L_7269 - .L_7268)
.L_7268:
        /*0004*/ 	.word	0x00000082


	//----- nvinfo : EIATTR_KPARAM_INFO
	.align		4
.L_7269:
        /*0008*/ 	.byte	0x04, 0x17
        /*000a*/ 	.short	(.L_7271 - .L_7270)
.L_7270:
        /*000c*/ 	.word	0x00000000
        /*0010*/ 	.short	0x0002
        /*0012*/ 	.short	0x0010
        /*0014*/ 	.byte	0x00, 0xf0, 0x41, 0x00


	//----- nvinfo : EIATTR_KPARAM_INFO
	.align		4
.L_7271:
        /*0018*/ 	.byte	0x04, 0x17
        /*001a*/ 	.short	(.L_7273 - .L_7272)
.L_7272:
        /*001c*/ 	.word	0x00000000
        /*0020*/ 	.short	0x0001
        /*0022*/ 	.short	0x0008
        /*0024*/ 	.byte	0x00, 0xf0, 0x21, 0x00


	//----- nvinfo : EIATTR_KPARAM_INFO
	.align		4
.L_7273:
        /*0028*/ 	.byte	0x04, 0x17
        /*002a*/ 	.short	(.L_7275 - .L_7274)
.L_7274:
        /*002c*/ 	.word	0x00000000
        /*0030*/ 	.short	0x0000
        /*0032*/ 	.short	0x0000
        /*0034*/ 	.byte	0x00, 0xf0, 0x11, 0x00


	//----- nvinfo : EIATTR_SPARSE_MMA_MASK
	.align		4
.L_7275:
        /*0038*/ 	.byte	0x03, 0x50
        /*003a*/ 	.short	0x0000


	//----- nvinfo : EIATTR_MAXREG_COUNT
	.align		4
        /*003c*/ 	.byte	0x03, 0x1b
        /*003e*/ 	.short	0x00ff


	//----- nvinfo : EIATTR_MERCURY_ISA_VERSION
	.align		4
        /*0040*/ 	.byte	0x03, 0x5f
        /*0042*/ 	.short	0x0101


	//----- nvinfo : EIATTR_VRC_CTA_INIT_COUNT
	.align		4
        /*0044*/ 	.byte	0x02, 0x4a
	.zero		1
	.zero		1


	//----- nvinfo : EIATTR_EXIT_INSTR_OFFSETS
	.align		4
        /*0048*/ 	.byte	0x04, 0x1c
        /*004a*/ 	.short	(.L_7277 - .L_7276)


	//   ....[0]....
.L_7276:
        /*004c*/ 	.word	0x000013d0


	//   ....[1]....
        /*0050*/ 	.word	0x00001430


	//   ....[2]....
        /*0054*/ 	.word	0x00001f90


	//----- nvinfo : EIATTR_MAX_THREADS
	.align		4
.L_7277:
        /*0058*/ 	.byte	0x04, 0x05
        /*005a*/ 	.short	(.L_7279 - .L_7278)
.L_7278:
        /*005c*/ 	.word	0x00000080
        /*0060*/ 	.word	0x00000001
        /*0064*/ 	.word	0x00000001


	//----- nvinfo : EIATTR_CRS_STACK_SIZE
	.align		4
.L_7279:
        /*0068*/ 	.byte	0x04, 0x1e
        /*006a*/ 	.short	(.L_7281 - .L_7280)
.L_7280:
        /*006c*/ 	.word	0x00000000


	//----- nvinfo : EIATTR_CBANK_PARAM_SIZE
	.align		4
.L_7281:
        /*0070*/ 	.byte	0x03, 0x19
        /*0072*/ 	.short	0x0020


	//----- nvinfo : EIATTR_PARAM_CBANK
	.align		4
        /*0074*/ 	.byte	0x04, 0x0a
        /*0076*/ 	.short	(.L_7283 - .L_7282)
	.align		4
.L_7282:
        /*0078*/ 	.word	index@(.nv.constant0._ZN2at6native29vectorized_elementwise_kernelILi4EZNS0_50_GLOBAL__N__2680c7bb_12_PowKernel_cu_7dd49032_300329pow_tensor_scalar_kernel_implIaaEEvRNS_18TensorIteratorBaseET0_EUlaE1_St5arrayIPcLm2EEEEviS6_T1_)
        /*007c*/ 	.short	0x0380
        /*007e*/ 	.short	0x0020


	//----- nvinfo : EIATTR_SW_WAR
	.align		4
.L_7283:
        /*0080*/ 	.byte	0x04, 0x36
        /*0082*/ 	.short	(.L_7285 - .L_7284)
.L_7284:
        /*0084*/ 	.word	0x00000008
.L_7285:


//--------------------- .nv.info._ZN2at6native29vectorized_elementwise_kernelILi8EZNS0_50_GLOBAL__N__2680c7bb_12_PowKernel_cu_7dd49032_300329pow_tensor_scalar_kernel_implIaaEEvRNS_18TensorIteratorBaseET0_EUlaE1_St5arrayIPcLm2EEEEviS6_T1_ --------------------------
	.section	.nv.info._ZN2at6native29vectorized_elementwise_kernelILi8EZNS0_50_GLOBAL__N__2680c7bb_12_PowKernel_cu_7dd49032_300329pow_tensor_scalar_kernel_implIaaEEvRNS_18TensorIteratorBaseET0_EUlaE1_St5arrayIPcLm2EEEEviS6_T1_,"",@"SHT_CUDA_INFO"
	.sectionflags	@""
	.align	4


	//----- nvinfo : EIATTR_CUDA_API_VERSION
	.align		4
        /*0000*/ 	.byte	0x04, 0x37
        /*0002*/ 	.short	(.L_7287 - .L_7286)
.L_7286:
        /*0004*/ 	.word	0x00000082


	//----- nvinfo : EIATTR_KPARAM_INFO
	.align		4
.L_7287:
        /*0008*/ 	.byte	0x04, 0x17
        /*000a*/ 	.short	(.L_7289 - .L_7288)
.L_7288:
        /*000c*/ 	.word	0x00000000
        /*0010*/ 	.short	0x0002
        /*0012*/ 	.short	0x0010
        /*0014*/ 	.byte	0x00, 0xf0, 0x41, 0x00


	//----- nvinfo : EIATTR_KPARAM_INFO
	.align		4
.L_7289:
        /*0018*/ 	.byte	0x04, 0x17
        /*001a*/ 	.short	(.L_7291 - .L_7290)
.L_7290:
        /*001c*/ 	.word	0x00000000
        /*0020*/ 	.short	0x0001
        /*0022*/ 	.short	0x0008
        /*0024*/ 	.byte	0x00, 0xf0, 0x21, 0x00


	//----- nvinfo : EIATTR_KPARAM_INFO
	.align		4
.L_7291:
        /*0028*/ 	.byte	0x04, 0x17
        /*002a*/ 	.short	(.L_7293 - .L_7292)
.L_7292:
        /*002c*/ 	.word	0x00000000
        /*0030*/ 	.short	0x0000
        /*0032*/ 	.short	0x0000
        /*0034*/ 	.byte	0x00, 0xf0, 0x11, 0x00


	//----- nvinfo : EIATTR_SPARSE_MMA_MASK
	.align		4
.L_7293:
        /*0038*/ 	.byte	0x03, 0x50
        /*003a*/ 	.short	0x0000


	//----- nvinfo : EIATTR_MAXREG_COUNT
	.align		4
        /*003c*/ 	.byte	0x03, 0x1b
        /*003e*/ 	.short	0x00ff


	//----- nvinfo : EIATTR_MERCURY_ISA_VERSION
	.align		4
        /*0040*/ 	.byte	0x03, 0x5f
        /*0042*/ 	.short	0x0101


	//----- nvinfo : EIATTR_VRC_CTA_INIT_COUNT
	.align		4
        /*0044*/ 	.byte	0x02, 0x4a
	.zero		1
	.zero		1


	//----- nvinfo : EIATTR_EXIT_INSTR_OFFSETS
	.align		4
        /*0048*/ 	.byte	0x04, 0x1c
        /*004a*/ 	.short	(.L_7295 - .L_7294)


	//   ....[0]....
.L_7294:
        /*004c*/ 	.word	0x000013d0


	//   ....[1]....
        /*0050*/ 	.word	0x00001430


	//   ....[2]....
        /*0054*/ 	.word	0x00001f90


	//----- nvinfo : EIATTR_MAX_THREADS
	.align		4
.L_7295:
        /*0058*/ 	.byte	0x04, 0x05
        /*005a*/ 	.short	(.L_7297 - .L_7296)
.L_7296:
        /*005c*/ 	.word	0x00000080
        /*0060*/ 	.word	0x00000001
        /*0064*/ 	.word	0x00000001


	//----- nvinfo : EIATTR_CRS_STACK_SIZE
	.align		4
.L_7297:
        /*0068*/ 	.byte	0x04, 0x1e
        /*006a*/ 	.short	(.L_7299 - .L_7298)
.L_7298:
        /*006c*/ 	.word	0x00000000


	//----- nvinfo : EIATTR_CBANK_PARAM_SIZE
	.align		4
.L_7299:
        /*0070*/ 	.byte	0x03, 0x19
        /*0072*/ 	.short	0x0020


	//----- nvinfo : EIATTR_PARAM_CBANK
	.align		4
        /*0074*/ 	.byte	0x04, 0x0a
        /*0076*/ 	.short	(.L_7301 - .L_7300)
	.align		4
.L_7300:
        /*0078*/ 	.word	index@(.nv.constant0._ZN2at6native29vectorized_elementwise_kernelILi8EZNS0_50_GLOBAL__N__2680c7bb_12_PowKernel_cu_7dd49032_300329pow_tensor_scalar_kernel_implIaaEEvRNS_18TensorIteratorBaseET0_EUlaE1_St5arrayIPcLm2EEEEviS6_T1_)
        /*007c*/ 	.short	0x0380
        /*007e*/ 	.short	0x0020


	//----- nvinfo : EIATTR_SW_WAR
	.align		4
.L_7301:
        /*0080*/ 	.byte	0x04, 0x36
        /*0082*/ 	.short	(.L_7303 - .L_7302)
.L_7302:
        /*0084*/ 	.word	0x00000008
.L_7303:


//--------------------- .nv.info._ZN2at6native18elementwise_kernelILi128ELi4EZNS0_15gpu_kernel_implIZNS0_50_GLOBAL__N__2680c7bb_12_PowKernel_cu_7dd49032_300329pow_tensor_scalar_kernel_implIaaEEvRNS_18TensorIteratorBaseET0_EUlaE0_EEvS6_RKT_EUliE_EEviT1_ --------------------------
	.section	.nv.info._ZN2at6native18elementwise_kernelILi128ELi4EZNS0_15gpu_kernel_implIZNS0_50_GLOBAL__N__2680c7bb_12_PowKernel_cu_7dd49032_300329pow_tensor_scalar_kernel_implIaaEEvRNS_18TensorIteratorBaseET0_EUlaE0_EEvS6_RKT_EUliE_EEviT1_,"",@"SHT_CUDA_INFO"
	.sectionflags	@""
	.align	4


	//----- nvinfo : EIATTR_CUDA_API_VERSION
	.align		4
        /*0000*/ 	.byte	0x04, 0x37
        /*0002*/ 	.short	(.L_7305 - .L_7304)
.L_7304:
        /*0004*/ 	.word	0x00000082


	//----- nvinfo : EIATTR_KPARAM_INFO
	.align		4
.L_7305:
        /*0008*/ 	.byte	0x04, 0x17
        /*000a*/ 	.short	(.L_7307 - .L_7306)
.L_7306:
        /*000c*/ 	.word	0x00000000
        /*0010*/ 	.short	0x0001
        /*0012*/ 	.short	0x0008
        /*0014*/ 	.byte	0x00, 0xf0, 0x81, 0x08


	//----- nvinfo : EIATTR_KPARAM_INFO
	.align		4
.L_7307:
        /*0018*/ 	.byte	0x04, 0x17
        /*001a*/ 	.short	(.L_7309 - .L_7308)
.L_7308:
        /*001c*/ 	.word	0x00000000
        /*0020*/ 	.short	0x0000
        /*0022*/ 	.short	0x0000
        /*0024*/ 	.byte	0x00, 0xf0, 0x11, 0x00


	//----- nvinfo : EIATTR_SPARSE_MMA_MASK
	.align		4
.L_7309:
        /*0028*/ 	.byte	0x03, 0x50
        /*002a*/ 	.short	0x0000


	//----- nvinfo : EIATTR_MAXREG_COUNT
	.align		4
        /*002c*/ 	.byte	0x03, 0x1b
        /*002e*/ 	.short	0x0080


	//----- nvinfo : EIATTR_EXTERNS
	.align		4
        /*0030*/ 	.byte	0x04, 0x0f
        /*0032*/ 	.short	(.L_7311 - .L_7310)


	//   ....[0]....
	.align		4
.L_7310:
        /*0034*/ 	.word	index@(__assertfail)


	//----- nvinfo : EIATTR_MERCURY_ISA_VERSION
	.align		4
.L_7311:
        /*0038*/ 	.byte	0x03, 0x5f
        /*003a*/ 	.short	0x0101


	//----- nvinfo : EIATTR_VRC_CTA_INIT_COUNT
	.align		4
        /*003c*/ 	.byte	0x02, 0x4a
	.zero		1
	.zero		1


	//----- nvinfo : EIATTR_SYSCALL_OFFSETS
	.align		4
        /*0040*/ 	.byte	0x04, 0x46
        /*0042*/ 	.short	(.L_7313 - .L_7312)


	//   ....[0]....
.L_7312:
        /*0044*/ 	.word	0x00002120


	//   ....[1]....
        /*0048*/ 	.word	0x00003000


	//   ....[2]....
        /*004c*/ 	.word	0x000052f0


	//   ....[3]....
        /*0050*/ 	.word	0x00006010


	//   ....[4]....
        /*0054*/ 	.word	0x000083f0


	//   ....[5]....
        /*0058*/ 	.word	0x00009110


	//   ....[6]....
        /*005c*/ 	.word	0x0000b500


	//   ....[7]....
        /*0060*/ 	.word	0x0000c1f0


	//----- nvinfo : EIATTR_EXIT_INSTR_OFFSETS
	.align		4
.L_7313:
        /*0064*/ 	.byte	0x04, 0x1c
        /*0066*/ 	.short	(.L_7315 - .L_7314)


	//   ....[0]....
.L_7314:
        /*0068*/ 	.word	0x000093f0


	//   ....[1]....
        /*006c*/ 	.word	0x0000b660


	//   ....[2]....
        /*0070*/ 	.word	0x0000b680


	//   ....[3]....
        /*0074*/ 	.word	0x0000b740


	//   ....[4]....
        /*0078*/ 	.word	0x0000b780


	//   ....[5]....
        /*007c*/ 	.word	0x0000b7c0


	//   ....[6]....
        /*0080*/ 	.word	0x0000b850


	//   ....[7]....
        /*0084*/ 	.word	0x0000b890


	//   ....[8]....
        /*0088*/ 	.word	0x0000b930


	//   ....[9]....
        /*008c*/ 	.word	0x0000b980


	//   ....[10]....
        /*0090*/ 	.word	0x0000b9d0


	//   ....[11]....
        /*0094*/ 	.word	0x0000bab0


	//   ....[12]....
        /*0098*/ 	.word	0x0000bc20


	//   ....[13]....
        /*009c*/ 	.word	0x0000bd90


	//   ....[14]....
        /*00a0*/ 	.word	0x0000bef0


	//   ....[15]....
        /*00a4*/ 	.word	0x0000bf50


	//   ....[16]....
        /*00a8*/ 	.word	0x0000bf90


	//   ....[17]....
        /*00ac*/ 	.word	0x0000c030


	//   ....[18]....
        /*00b0*/ 	.word	0x0000c090


	//   ....[19]....
        /*00b4*/ 	.word	0x0000c200


	//   ....[20]....
        /*00b8*/ 	.word	0x0000c310


	//   ....[21]....
        /*00bc*/ 	.word	0x0000c450


	//   ....[22]....
        /*00c0*/ 	.word	0x0000c490


	//----- nvinfo : EIATTR_MAX_THREADS
	.align		4
.L_7315:
        /*00c4*/ 	.byte	0x04, 0x05
        /*00c6*/ 	.short	(.L_7317 - .L_7316)
.L_7316:
        /*00c8*/ 	.word	0x00000080
        /*00cc*/ 	.word	0x00000001
        /*00d0*/ 	.word	0x00000001


	//----- nvinfo : EIATTR_CRS_STACK_SIZE
	.align		4
.L_7317:
        /*00d4*/ 	.byte	0x04, 0x1e
        /*00d6*/ 	.short	(.L_7319 - .L_7318)
.L_7318:
        /*00d8*/ 	.word	0x00000000


	//----- nvinfo : EIATTR_CBANK_PARAM_SIZE
	.align		4
.L_7319:
        /*00dc*/ 	.byte	0x03, 0x19
        /*00de*/ 	.short	0x0228


	//----- nvinfo : EIATTR_PARAM_CBANK
	.align		4
        /*00e0*/ 	.byte	0x04, 0x0a
        /*00e2*/ 	.short	(.L_7321 - .L_7320)
	.align		4
.L_7320:
        /*00e4*/ 	.word	index@(.nv.constant0._ZN2at6native18elementwise_kernelILi128ELi4EZNS0_15gpu_kernel_implIZNS0_50_GLOBAL__N__2680c7bb_12_PowKernel_cu_7dd49032_300329pow_tensor_scalar_kernel_implIaaEEvRNS_18TensorIteratorBaseET0_EUlaE0_EEvS6_RKT_EUliE_EEviT1_)
        /*00e8*/ 	.short	0x0380
        /*00ea*/ 	.short	0x0228


	//----- nvinfo : EIATTR_SW_WAR
	.align		4
.L_7321:
        /*00ec*/ 	.byte	0x04, 0x36
        /*00ee*/ 	.short	(.L_7323 - .L_7322)
.L_7322:
        /*00f0*/ 	.word	0x00000008
.L_7323:


//--------------------- .nv.info._ZN2at6native27unrolled_elementwise_kernelIZNS0_50_GLOBAL__N__2680c7bb_12_PowKernel_cu_7dd49032_300329pow_tensor_scalar_kernel_implIaaEEvRNS_18TensorIteratorBaseET0_EUlaE0_St5arrayIPcLm2EELi4E23TrivialOffsetCalculatorILi1EjESC_NS0_6memory12LoadWithCastILi1EEENSD_13StoreWithCastILi1EEEEEviT_S6_T2_T3_T4_T5_ --------------------------
	.section	.nv.info._ZN2at6native27unrolled_elementwise_kernelIZNS0_50_GLOBAL__N__2680c7bb_12_PowKernel_cu_7dd49032_300329pow_tensor_scalar_kernel_implIaaEEvRNS_18TensorIteratorBaseET0_EUlaE0_St5arrayIPcLm2EELi4E23TrivialOffsetCalculatorILi1EjESC_NS0_6memory12LoadWithCastILi1EEENSD_13StoreWithCastILi1EEEEEviT_S6_T2_T3_T4_T5_,"",@"SHT_CUDA_INFO"
	.sectionflags	@""
	.align	4


	//----- nvinfo : EIATTR_CUDA_API_VERSION
	.align		4
        /*0000*/ 	.byte	0x04, 0x37
        /*0002*/ 	.short	(.L_7325 - .L_7324)
.L_7324:
        /*0004*/ 	.word	0x00000082


	//----- nvinfo : EIATTR_KPARAM_INFO
	.align		4
.L_7325:
        /*0008*/ 	.byte	0x04, 0x17
        /*000a*/ 	.short	(.L_7327 - .L_7326)
.L_7326:
        /*000c*/ 	.word	0x00000000
        /*0010*/ 	.short	0x0006
        /*0012*/ 	.short	0x002c
        /*0014*/ 	.byte	0x00, 0xf0, 0x21, 0x00


	//----- nvinfo : EIATTR_KPARAM_INFO
	.align		4
.L_7327:
        /*0018*/ 	.byte	0x04, 0x17
        /*001a*/ 	.short	(.L_7329 - .L_7328)
.L_7328:
        /*001c*/ 	.word	0x00000000
        /*0020*/ 	.short	0x0005
        /*0022*/ 	.short	0x0024
        /*0024*/ 	.byte	0x00, 0xf0, 0x21, 0x00


	//----- nvinfo : EIATTR_KPARAM_INFO
	.align		4
.L_7329:
        /*0028*/ 	.byte	0x04, 0x17
        /*002a*/ 	.short	(.L_7331 - .L_7330)
.L_7330:
        /*002c*/ 	.word	0x00000000
        /*0030*/ 	.short	0x0004
        /*0032*/ 	.short	0x0021
        /*0034*/ 	.byte	0x00, 0xf0, 0x05, 0x00


	//----- nvinfo : EIATTR_KPARAM_INFO
	.align		4
.L_7331:
        /*0038*/ 	.byte	0x04, 0x17
        /*003a*/ 	.short	(.L_7333 - .L_7332)
.L_7332:
        /*003c*/ 	.word	0x00000000
        /*0040*/ 	.short	0x0003
        /*0042*/ 	.short	0x0020
        /*0044*/ 	.byte	0x00, 0xf0, 0x05, 0x00


	//----- nvinfo : EIATTR_KPARAM_INFO
	.align		4
.L_7333:
        /*0048*/ 	.byte	0x04, 0x17
        /*004a*/ 	.short	(.L_7335 - .L_7334)
.L_7334:
        /*004c*/ 	.word	0x00000000
        /*0050*/ 	.short	0x0002
        /*0052*/ 	.short	0x0010
        /*0054*/ 	.byte	0x00, 0xf0, 0x41, 0x00


	//----- nvinfo : EIATTR_KPARAM_INFO
	.align		4
.L_7335:
        /*0058*/ 	.byte	0x04, 0x17
        /*005a*/ 	.short	(.L_7337 - .L_7336)
.L_7336:
        /*005c*/ 	.word	0x00000000
        /*0060*/ 	.short	0x0001
        /*0062*/ 	.short	0x0008
        /*0064*/ 	.byte	0x00, 0xf0, 0x21, 0x00


	//----- nvinfo : EIATTR_KPARAM_INFO
	.align		4
.L_7337:
        /*0068*/ 	.byte	0x04, 0x17
        /*006a*/ 	.short	(.L_7339 - .L_7338)
.L_7338:
        /*006c*/ 	.word	0x00000000
        /*0070*/ 	.short	0x0000
        /*0072*/ 	.short	0x0000
        /*0074*/ 	.byte	0x00, 0xf0, 0x11, 0x00


	//----- nvinfo : EIATTR_SPARSE_MMA_MASK
	.align		4
.L_7339:
        /*0078*/ 	.byte	0x03, 0x50
        /*007a*/ 	.short	0x0000


	//----- nvinfo : EIATTR_MAXREG_COUNT
	.align		4
        /*007c*/ 	.byte	0x03, 0x1b
        /*007e*/ 	.short	0x00ff


	//----- nvinfo : EIATTR_EXTERNS
	.align		4
        /*0080*/ 	.byte	0x04, 0x0f
        /*0082*/ 	.short	(.L_7341 - .L_7340)


	//   ....[0]....
	.align		4
.L_7340:
        /*0084*/ 	.word	index@(__assertfail)


	//----- nvinfo : EIATTR_MERCURY_ISA_VERSION
	.align		4
.L_7341:
        /*0088*/ 	.byte	0x03, 0x5f
        /*008a*/ 	.short	0x0101


	//----- nvinfo : EIATTR_VRC_CTA_INIT_COUNT
	.align		4
        /*008c*/ 	.byte	0x02, 0x4a
	.zero		1
	.zero		1


	//----- nvinfo : EIATTR_SYSCALL_OFFSETS
	.align		4
        /*0090*/ 	.byte	0x04, 0x46
        /*0092*/ 	.short	(.L_7343 - .L_7342)


	//   ....[0]....
.L_7342:
        /*0094*/ 	.word	0x00000e30


	//   ....[1]....
        /*0098*/ 	.word	0x00001de0


	//   ....[2]....
        /*009c*/ 	.word	0x00002cd0


	//   ....[3]....
        /*00a0*/ 	.word	0x00003bc0


	//   ....[4]....
        /*00a4*/ 	.word	0x00004ba0


	//   ....[5]....
        /*00a8*/ 	.word	0x00005a50


	//   ....[6]....
        /*00ac*/ 	.word	0x00006a00


	//   ....[7]....
        /*00b0*/ 	.word	0x00007990


	//----- nvinfo : EIATTR_EXIT_INSTR_OFFSETS
	.align		4
.L_7343:
        /*00b4*/ 	.byte	0x04, 0x1c
        /*00b6*/ 	.short	(.L_7345 - .L_7344)


	//   ....[0]....
.L_7344:
        /*00b8*/ 	.word	0x00006cd0


	//   ....[1]....
        /*00bc*/ 	.word	0x00006e00


	//   ....[2]....
        /*00c0*/ 	.word	0x00006e20


	//   ....[3]....
        /*00c4*/ 	.word	0x00006ee0


	//   ....[4]....
        /*00c8*/ 	.word	0x00006f20


	//   ....[5]....
        /*00cc*/ 	.word	0x00006f60


	//   ....[6]....
        /*00d0*/ 	.word	0x00006ff0


	//   ....[7]....
        /*00d4*/ 	.word	0x00007030


	//   ....[8]....
        /*00d8*/ 	.word	0x000070d0


	//   ....[9]....
        /*00dc*/ 	.word	0x00007120


	//   ....[10]....
        /*00e0*/ 	.word	0x00007170


	//   ....[11]....
        /*00e4*/ 	.word	0x00007250


	//   ....[12]....
        /*00e8*/ 	.word	0x000073c0


	//   ....[13]....
        /*00ec*/ 	.word	0x00007530


	//   ....[14]....
        /*00f0*/ 	.word	0x00007690


	//   ....[15]....
        /*00f4*/ 	.word	0x000076f0


	//   ....[16]....
        /*00f8*/ 	.word	0x00007730


	//   ....[17]....
        /*00fc*/ 	.word	0x000077d0


	//   ....[18]....
        /*0100*/ 	.word	0x00007830


	//   ....[19]....
        /*0104*/ 	.word	0x000079a0


	//   ....[20]....
        /*0108*/ 	.word	0x00007ab0


	//   ....[21]....
        /*010c*/ 	.word	0x00007bf0


	//   ....[22]....
        /*0110*/ 	.word	0x00007c30


	//----- nvinfo : EIATTR_MAX_THREADS
	.align		4
.L_7345:
        /*0114*/ 	.byte	0x04, 0x05
        /*0116*/ 	.short	(.L_7347 - .L_7346)
.L_7346:
        /*0118*/ 	.word	0x00000080
        /*011c*/ 	.word	0x00000001
        /*0120*/ 	.word	0x00000001


	//----- nvinfo : EIATTR_CRS_STACK_SIZE
	.align		4
.L_7347:
        /*0124*/ 	.byte	0x04, 0x1e
        /*0126*/ 	.short	(.L_7349 - .L_7348)
.L_7348:
        /*0128*/ 	.word	0x00000000


	//----- nvinfo : EIATTR_CBANK_PARAM_SIZE
	.align		4
.L_7349:
        /*012c*/ 	.byte	0x03, 0x19
        /*012e*/ 	.short	0x0034


	//----- nvinfo : EIATTR_PARAM_CBANK
	.align		4
        /*0130*/ 	.byte	0x04, 0x0a
        /*0132*/ 	.short	(.L_7351 - .L_7350)
	.align		4
.L_7350:
        /*0134*/ 	.word	index@(.nv.constant0._ZN2at6native27unrolled_elementwise_kernelIZNS0_50_GLOBAL__N__2680c7bb_12_PowKernel_cu_7dd49032_300329pow_tensor_scalar_kernel_implIaaEEvRNS_18TensorIteratorBaseET0_EUlaE0_St5arrayIPcLm2EELi4E23TrivialOffsetCalculatorILi1EjESC_NS0_6memory12LoadWithCastILi1EEENSD_13StoreWithCastILi1EEEEEviT_S6_T2_T3_T4_T5_)
        /*0138*/ 	.short	0x0380
        /*013a*/ 	.short	0x0034


	//----- nvinfo : EIATTR_SW_WAR
	.align		4
.L_7351:
        /*013c*/ 	.byte	0x04, 0x36
        /*013e*/ 	.short	(.L_7353 - .L_7352)
.L_7352:
        /*0140*/ 	.word	0x00000008
.L_7353:


//--------------------- .nv.info._ZN2at6native18elementwise_kernelILi128ELi4EZNS0_22gpu_kernel_impl_nocastIZNS0_50_GLOBAL__N__2680c7bb_12_PowKernel_cu_7dd49032_300329pow_tensor_scalar_kernel_implIaaEEvRNS_18TensorIteratorBaseET0_EUlaE0_EEvS6_RKT_EUliE_EEviT1_ --------------------------
	.section	.nv.info._ZN2at6native18elementwise_kernelILi128ELi4EZNS0_22gpu_kernel_impl_nocastIZNS0_50_GLOBAL__N__2680c7bb_12_PowKernel_cu_7dd49032_300329pow_tensor_scalar_kernel_implIaaEEvRNS_18TensorIteratorBaseET0_EUlaE0_EEvS6_RKT_EUliE_EEviT1_,"",@"SHT_CUDA_INFO"
	.sectionflags	@""
	.align	4


	//----- nvinfo : EIATTR_CUDA_API_VERSION
	.align		4
        /*0000*/ 	.byte	0x04, 0x37
        /*0002*/ 	.short	(.L_7355 - .L_7354)
.L_7354:
        /*0004*/ 	.word	0x00000082


	//----- nvinfo : EIATTR_KPARAM_INFO
	.align		4
.L_7355:
        /*0008*/ 	.byte	0x04, 0x17
        /*000a*/ 	.short	(.L_7357 - .L_7356)
.L_7356:
        /*000c*/ 	.word	0x00000000
        /*0010*/ 	.short	0x0001
        /*0012*/ 	.short	0x0008
        /*0014*/ 	.byte	0x00, 0xf0, 0x61, 0x08


	//----- nvinfo : EIATTR_KPARAM_INFO
	.align		4
.L_7357:
        /*0018*/ 	.byte	0x04, 0x17
        /*001a*/ 	.short	(.L_7359 - .L_7358)
.L_7358:
        /*001c*/ 	.word	0x00000000
        /*0020*/ 	.short	0x0000
        /*0022*/ 	.short	0x0000
        /*0024*/ 	.byte	0x00, 0xf0, 0x11, 0x00


	//----- nvinfo : EIATTR_SPARSE_MMA_MASK
	.align		4
.L_7359:
        /*0028*/ 	.byte	0x03, 0x50
        /*002a*/ 	.short	0x0000


	//----- nvinfo : EIATTR_MAXREG_COUNT
	.align		4
        /*002c*/ 	.byte	0x03, 0x1b
        /*002e*/ 	.short	0x0080


	//----- nvinfo : EIATTR_MERCURY_ISA_VERSION
	.align		4
        /*0030*/ 	.byte	0x03, 0x5f
        /*0032*/ 	.short	0x0101


	//----- nvinfo : EIATTR_VRC_CTA_INIT_COUNT
	.align		4
        /*0034*/ 	.byte	0x02, 0x4a
	.zero		1
	.zero		1


	//----- nvinfo : EIATTR_EXIT_INSTR_OFFSETS
	.align		4
        /*0038*/ 	.byte	0x04, 0x1c
        /*003a*/ 	.short	(.L_7361 - .L_7360)


	//   ....[0]....
.L_7360:
        /*003c*/ 	.word	0x00000300


	//   ....[1]....
        /*0040*/ 	.word	0x00000380


	//   ....[2]....
        /*0044*/ 	.word	0x00003ea0


	//   ....[3]....
        /*0048*/ 	.word	0x000051f0


	//----- nvinfo : EIATTR_MAX_THREADS
	.align		4
.L_7361:
        /*004c*/ 	.byte	0x04, 0x05
        /*004e*/ 	.short	(.L_7363 - .L_7362)
.L_7362:
        /*0050*/ 	.word	0x00000080
        /*0054*/ 	.word	0x00000001
        /*0058*/ 	.word	0x00000001


	//----- nvinfo : EIATTR_CRS_STACK_SIZE
	.align		4
.L_7363:
        /*005c*/ 	.byte	0x04, 0x1e
        /*005e*/ 	.short	(.L_7365 - .L_7364)
.L_7364:
        /*0060*/ 	.word	0x00000000


	//----- nvinfo : EIATTR_CBANK_PARAM_SIZE
	.align		4
.L_7365:
        /*0064*/ 	.byte	0x03, 0x19
        /*0066*/ 	.short	0x0220


	//----- nvinfo : EIATTR_PARAM_CBANK
	.align		4
        /*0068*/ 	.byte	0x04, 0x0a
        /*006a*/ 	.short	(.L_7367 - .L_7366)
	.align		4
.L_7366:
        /*006c*/ 	.word	index@(.nv.constant0._ZN2at6native18elementwise_kernelILi128ELi4EZNS0_22gpu_kernel_impl_nocastIZNS0_50_GLOBAL__N__2680c7bb_12_PowKernel_cu_7dd49032_300329pow_tensor_scalar_kernel_implIaaEEvRNS_18TensorIteratorBaseET0_EUlaE0_EEvS6_RKT_EUliE_EEviT1_)
        /*0070*/ 	.short	0x0380
        /*0072*/ 	.short	0x0220


	//----- nvinfo : EIATTR_SW_WAR
	.align		4
.L_7367:
        /*0074*/ 	.byte	0x04, 0x36
        /*0076*/ 	.short	(.L_7369 - .L_7368)
.L_7368:
        /*0078*/ 	.word	0x00000008
.L_7369:


//--------------------- .nv.info._ZN2at6native27unrolled_elementwise_kernelIZNS0_50_GLOBAL__N__2680c7bb_12_PowKernel_cu_7dd49032_300329pow_tensor_scalar_kernel_implIaaEEvRNS_18TensorIteratorBaseET0_EUlaE0_St5arrayIPcLm2EELi4E23TrivialOffsetCalculatorILi1EjESC_NS0_6memory15LoadWithoutCastENSD_16StoreWithoutCastEEEviT_S6_T2_T3_T4_T5_ --------------------------
	.section	.nv.info._ZN2at6native27unrolled_elementwise_kernelIZNS0_50_GLOBAL__N__2680c7bb_12_PowKernel_cu_7dd49032_300329pow_tensor_scalar_kernel_implIaaEEvRNS_18TensorIteratorBaseET0_EUlaE0_St5arrayIPcLm2EELi4E23TrivialOffsetCalculatorILi1EjESC_NS0_6memory15LoadWithoutCastENSD_16StoreWithoutCastEEEviT_S6_T2_T3_T4_T5_,"",@"SHT_CUDA_INFO"
	.sectionflags	@""
	.align	4


	//----- nvinfo : EIATTR_CUDA_API_VERSION
	.align		4
        /*0000*/ 	.byte	0x04, 0x37
        /*0002*/ 	.short	(.L_7371 - .L_7370)
.L_7370:
        /*0004*/ 	.word	0x00000082


	//----- nvinfo : EIATTR_KPARAM_INFO
	.align		4
.L_7371:
        /*0008*/ 	.byte	0x04, 0x17
        /*000a*/ 	.short	(.L_7373 - .L_7372)
.L_7372:
        /*000c*/ 	.word	0x00000000
        /*0010*/ 	.short	0x0006
        /*0012*/ 	.short	0x0023
        /*0014*/ 	.byte	0x00, 0xf0, 0x05, 0x00


	//----- nvinfo : EIATTR_KPARAM_INFO
	.align		4
.L_7373:
        /*0018*/ 	.byte	0x04, 0x17
        /*001a*/ 	.short	(.L_7375 - .L_7374)
.L_7374:
        /*001c*/ 	.word	0x00000000
        /*0020*/ 	.short	0x0005
        /*0022*/ 	.short	0x0022
        /*0024*/ 	.byte	0x00, 0xf0, 0x05, 0x00


	//----- nvinfo : EIATTR_KPARAM_INFO
	.align		4
.L_7375:
        /*0028*/ 	.byte	0x04, 0x17
        /*002a*/ 	.short	(.L_7377 - .L_7376)
.L_7376:
        /*002c*/ 	.word	0x00000000
        /*0030*/ 	.short	0x0004
        /*0032*/ 	.short	0x0021
        /*0034*/ 	.byte	0x00, 0xf0, 0x05, 0x00


	//----- nvinfo : EIATTR_KPARAM_INFO
	.align		4
.L_7377:
        /*0038*/ 	.byte	0x04, 0x17
        /*003a*/ 	.short	(.L_7379 - .L_7378)
.L_7378:
        /*003c*/ 	.word	0x00000000
        /*0040*/ 	.short	0x0003
        /*0042*/ 	.short	0x0020
        /*0044*/ 	.byte	0x00, 0xf0, 0x05, 0x00


	//----- nvinfo : EIATTR_KPARAM_INFO
	.align		4
.L_7379:
        /*0048*/ 	.byte	0x04, 0x17
        /*004a*/ 	.short	(.L_7381 - .L_7380)
.L_7380:
        /*004c*/ 	.word	0x00000000
        /*0050*/ 	.short	0x0002
        /*0052*/ 	.short	0x0010
        /*0054*/ 	.byte	0x00, 0xf0, 0x41, 0x00


	//----- nvinfo : EIATTR_KPARAM_INFO
	.align		4
.L_7381:
        /*0058*/ 	.byte	0x04, 0x17
        /*005a*/ 	.short	(.L_7383 - .L_7382)
.L_7382:
        /*005c*/ 	.word	0x00000000
        /*0060*/ 	.short	0x0001
        /*0062*/ 	.short	0x0008
        /*0064*/ 	.byte	0x00, 0xf0, 0x21, 0x00


	//----- nvinfo : EIATTR_KPARAM_INFO
	.align		4
.L_7383:
        /*0068*/ 	.byte	0x04, 0x17
        /*006a*/ 	.short	(.L_7385 - .L_7384)
.L_7384:
        /*006c*/ 	.word	0x00000000
        /*0070*/ 	.short	0x0000
        /*0072*/ 	.short	0x0000
        /*0074*/ 	.byte	0x00, 0xf0, 0x11, 0x00


	//----- nvinfo : EIATTR_SPARSE_MMA_MASK
	.align		4
.L_7385:
        /*0078*/ 	.byte	0x03, 0x50
        /*007a*/ 	.short	0x0000


	//----- nvinfo : EIATTR_MAXREG_COUNT
	.align		4
        /*007c*/ 	.byte	0x03, 0x1b
        /*007e*/ 	.short	0x00ff


	//----- nvinfo : EIATTR_MERCURY_ISA_VERSION
	.align		4
        /*0080*/ 	.byte	0x03, 0x5f
        /*0082*/ 	.short	0x0101


	//----- nvinfo : EIATTR_VRC_CTA_INIT_COUNT
	.align		4
        /*0084*/ 	.byte	0x02, 0x4a
	.zero		1
	.zero		1


	//----- nvinfo : EIATTR_EXIT_INSTR_OFFSETS
	.align		4
        /*0088*/ 	.byte	0x04, 0x1c
        /*008a*/ 	.short	(.L_7387 - .L_7386)


	//   ....[0]....
.L_7386:
        /*008c*/ 	.word	0x00000520


	//   ....[1]....
        /*0090*/ 	.word	0x000005c0


	//----- nvinfo : EIATTR_MAX_THREADS
	.align		4
.L_7387:
        /*0094*/ 	.byte	0x04, 0x05
        /*0096*/ 	.short	(.L_7389 - .L_7388)
.L_7388:
        /*0098*/ 	.word	0x00000080
        /*009c*/ 	.word	0x00000001
        /*00a0*/ 	.word	0x00000001


	//----- nvinfo : EIATTR_CRS_STACK_SIZE
	.align		4
.L_7389:
        /*00a4*/ 	.byte	0x04, 0x1e
        /*00a6*/ 	.short	(.L_7391 - .L_7390)
.L_7390:
        /*00a8*/ 	.word	0x00000000


	//----- nvinfo : EIATTR_CBANK_PARAM_SIZE
	.align		4
.L_7391:
        /*00ac*/ 	.byte	0x03, 0x19
        /*00ae*/ 	.short	0x0024


	//----- nvinfo : EIATTR_PARAM_CBANK
	.align		4
        /*00b0*/ 	.byte	0x04, 0x0a
        /*00b2*/ 	.short	(.L_7393 - .L_7392)
	.align		4
.L_7392:
        /*00b4*/ 	.word	index@(.nv.constant0._ZN2at6native27unrolled_elementwise_kernelIZNS0_50_GLOBAL__N__2680c7bb_12_PowKernel_cu_7dd49032_300329pow_tensor_scalar_kernel_implIaaEEvRNS_18TensorIteratorBaseET0_EUlaE0_St5arrayIPcLm2EELi4E23TrivialOffsetCalculatorILi1EjESC_NS0_6memory15LoadWithoutCastENSD_16StoreWithoutCastEEEviT_S6_T2_T3_T4_T5_)
        /*00b8*/ 	.short	0x0380
        /*00ba*/ 	.short	0x0024


	//----- nvinfo : EIATTR_SW_WAR
	.align		4
.L_7393:
        /*00bc*/ 	.byte	0x04, 0x36
        /*00be*/ 	.short	(.L_7395 - .L_7394)
.L_7394:
        /*00c0*/ 	.word	0x00000008
.L_7395:


//--------------------- .nv.info._ZN2at6native29vectorized_elementwise_kernelILi2EZNS0_50_GLOBAL__N__2680c7bb_12_PowKernel_cu_7dd49032_300329pow_tensor_scalar_kernel_implIaaEEvRNS_18TensorIteratorBaseET0_EUlaE0_St5arrayIPcLm2EEEEviS6_T1_ --------------------------
	.section	.nv.info._ZN2at6native29vectorized_elementwise_kernelILi2EZNS0_50_GLOBAL__N__2680c7bb_12_PowKernel_cu_7dd49032_300329pow_tensor_scalar_kernel_implIaaEEvRNS_18TensorIteratorBaseET0_EUlaE0_St5arrayIPcLm2EEEEviS6_T1_,"",@"SHT_CUDA_INFO"
	.sectionflags	@""
	.align	4


	//----- nvinfo : EIATTR_CUDA_API_VERSION
	.align		4
        /*0000*/ 	.byte	0x04, 0x37
        /*0002*/ 	.short	(.L_7397 - .L_7396)
.L_7396:
        /*0004*/ 	.word	0x00000082


	//----- nvinfo : EIATTR_KPARAM_INFO
	.align		4
.L_7397:
        /*0008*/ 	.byte	0x04, 0x17
        /*000a*/ 	.short	(.L_7399 - .L_7398)
.L_7398:
        /*000c*/ 	.word	0x00000000
        /*0010*/ 	.short	0x0002
        /*0012*/ 	.short	0x0010
        /*0014*/ 	.byte	0x00, 0xf0, 0x41, 0x00


	//----- nvinfo : EIATTR_KPARAM_INFO
	.align		4
.L_7399:
        /*0018*/ 	.byte	0x04, 0x17
        /*001a*/ 	.short	(.L_7401 - .L_7400)
.L_7400:
        /*001c*/ 	.word	0x00000000
        /*0020*/ 	.short	0x0001
        /*0022*/ 	.short	0x0008
        /*0024*/ 	.byte	0x00, 0xf0, 0x21, 0x00


	//----- nvinfo : EIATTR_KPARAM_INFO
	.align		4
.L_7401:
        /*0028*/ 	.byte	0x04, 0x17
        /*002a*/ 	.short	(.L_7403 - .L_7402)
.L_7402:
        /*002c*/ 	.word	0x00000000
        /*0030*/ 	.short	0x0000
        /*0032*/ 	.short	0x0000
        /*0034*/ 	.byte	0x00, 0xf0, 0x11, 0x00


	//----- nvinfo : EIATTR_SPARSE_MMA_MASK
	.align		4
.L_7403:
        /*0038*/ 	.byte	0x03, 0x50
        /*003a*/ 	.short	0x0000


	//----- nvinfo : EIATTR_MAXREG_COUNT
	.align		4
        /*003c*/ 	.byte	0x03, 0x1b
        /*003e*/ 	.short	0x00ff


	//----- nvinfo : EIATTR_MERCURY_ISA_VERSION
	.align		4
        /*0040*/ 	.byte	0x03, 0x5f
        /*0042*/ 	.short	0x0101


	//----- nvinfo : EIATTR_VRC_CTA_INIT_COUNT
	.align		4
        /*0044*/ 	.byte	0x02, 0x4a
	.zero		1
	.zero		1


	//----- nvinfo : EIATTR_EXIT_INSTR_OFFSETS
	.align		4
        /*0048*/ 	.byte	0x04, 0x1c
        /*004a*/ 	.short	(.L_7405 - .L_7404)


	//   ....[0]....
.L_7404:
        /*004c*/ 	.word	0x00000a50


	//   ....[1]....
        /*0050*/ 	.word	0x00000b00


	//   ....[2]....
        /*0054*/ 	.word	0x00000eb0


	//----- nvinfo : EIATTR_MAX_THREADS
	.align		4
.L_7405:
        /*0058*/ 	.byte	0x04, 0x05
        /*005a*/ 	.short	(.L_7407 - .L_7406)
.L_7406:
        /*005c*/ 	.word	0x00000080
        /*0060*/ 	.word	0x00000001
        /*0064*/ 	.word	0x00000001


	//----- nvinfo : EIATTR_CRS_STACK_SIZE
	.align		4
.L_7407:
        /*0068*/ 	.byte	0x04, 0x1e
        /*006a*/ 	.short	(.L_7409 - .L_7408)
.L_7408:
        /*006c*/ 	.word	0x00000000


	//----- nvinfo : EIATTR_CBANK_PARAM_SIZE
	.align		4
.L_7409:
        /*0070*/ 	.byte	0x03, 0x19
        /*0072*/ 	.short	0x0020


	//----- nvinfo : EIATTR_PARAM_CBANK
	.align		4
        /*0074*/ 	.byte	0x04, 0x0a
        /*0076*/ 	.short	(.L_7411 - .L_7410)
	.align		4
.L_7410:
        /*0078*/ 	.word	index@(.nv.constant0._ZN2at6native29vectorized_elementwise_kernelILi2EZNS0_50_GLOBAL__N__2680c7bb_12_PowKernel_cu_7dd49032_300329pow_tensor_scalar_kernel_implIaaEEvRNS_18TensorIteratorBaseET0_EUlaE0_St5arrayIPcLm2EEEEviS6_T1_)
        /*007c*/ 	.short	0x0380
        /*007e*/ 	.short	0x0020


	//----- nvinfo : EIATTR_SW_WAR
	.align		4
.L_7411:
        /*0080*/ 	.byte	0x04, 0x36
        /*0082*/ 	.short	(.L_7413 - .L_7412)
.L_7412:
        /*0084*/ 	.word	0x00000008
.L_7413:


//--------------------- .nv.info._ZN2at6native29vectorized_elementwise_kernelILi4EZNS0_50_GLOBAL__N__2680c7bb_12_PowKernel_cu_7dd49032_300329pow_tensor_scalar_kernel_implIaaEEvRNS_18TensorIteratorBaseET0_EUlaE0_St5arrayIPcLm2EEEEviS6_T1_ --------------------------
	.section	.nv.info._ZN2at6native29vectorized_elementwise_kernelILi4EZNS0_50_GLOBAL__N__2680c7bb_12_PowKernel_cu_7dd49032_300329pow_tensor_scalar_kernel_implIaaEEvRNS_18TensorIteratorBaseET0_EUlaE0_St5arrayIPcLm2EEEEviS6_T1_,"",@"SHT_CUDA_INFO"
	.sectionflags	@""
	.align	4


	//----- nvinfo : EIATTR_CUDA_API_VERSION
	.align		4
        /*0000*/ 	.byte	0x04, 0x37
        /*0002*/ 	.short	(.L_7415 - .L_7414)
.L_7414:
        /*0004*/ 	.word	0x00000082


	//----- nvinfo : EIATTR_KPARAM_INFO
	.align		4
.L_7415:
        /*0008*/ 	.byte	0x04, 0x17
        /*000a*/ 	.short	(.L_7417 - .L_7416)
.L_7416:
        /*000c*/ 	.word	0x00000000
        /*0010*/ 	.short	0x0002
        /*0012*/ 	.short	0x0010
        /*0014*/ 	.byte	0x00, 0xf0, 0x41, 0x00


	//----- nvinfo : EIATTR_KPARAM_INFO
	.align		4
.L_7417:
        /*0018*/ 	.byte	0x04, 0x17
        /*001a*/ 	.short	(.L_7419 - .L_7418)
.L_7418:
        /*001c*/ 	.word	0x00000000
        /*0020*/ 	.short	0x0001
        /*0022*/ 	.short	0x0008
        /*0024*/ 	.byte	0x00, 0xf0, 0x21, 0x00


	//----- nvinfo : EIATTR_KPARAM_INFO
	.align		4
.L_7419:
        /*0028*/ 	.byte	0x04, 0x17
        /*002a*/ 	.short	(.L_7421 - .L_7420)
.L_7420:
        /*002c*/ 	.word	0x00000000
        /*0030*/ 	.short	0x0000
        /*0032*/ 	.short	0x0000
        /*0034*/ 	.byte	0x00, 0xf0, 0x11, 0x00


	//----- nvinfo : EIATTR_SPARSE_MMA_MASK
	.align		4
.L_7421:
        /*0038*/ 	.byte	0x03, 0x50
        /*003a*/ 	.short	0x0000


	//----- nvinfo : EIATTR_MAXREG_COUNT
	.align		4
        /*003c*/ 	.byte	0x03, 0x1b
        /*003e*/ 	.short	0x00ff


	//----- nvinfo : EIATTR_MERCURY_ISA_VERSION
	.align		4
        /*0040*/ 	.byte	0x03, 0x5f
        /*0042*/ 	.short	0x0101


	//----- nvinfo : EIATTR_VRC_CTA_INIT_COUNT
	.align		4
        /*0044*/ 	.byte	0x02, 0x4a
	.zero		1
	.zero		1


	//----- nvinfo : EIATTR_EXIT_INSTR_OFFSETS
	.align		4
        /*0048*/ 	.byte	0x04, 0x1c
        /*004a*/ 	.short	(.L_7423 - .L_7422)


	//   ....[0]....
.L_7422:
        /*004c*/ 	.word	0x00000a50


	//   ....[1]....
        /*0050*/ 	.word	0x00000b00


	//   ....[2]....
        /*0054*/ 	.word	0x00000f40


	//----- nvinfo : EIATTR_MAX_THREADS
	.align		4
.L_7423:
        /*0058*/ 	.byte	0x04, 0x05
        /*005a*/ 	.short	(.L_7425 - .L_7424)
.L_7424:
        /*005c*/ 	.word	0x00000080
        /*0060*/ 	.word	0x00000001
        /*0064*/ 	.word	0x00000001


	//----- nvinfo : EIATTR_CRS_STACK_SIZE
	.align		4
.L_7425:
        /*0068*/ 	.byte	0x04, 0x1e
        /*006a*/ 	.short	(.L_7427 - .L_7426)
.L_7426:
        /*006c*/ 	.word	0x00000000


	//----- nvinfo : EIATTR_CBANK_PARAM_SIZE
	.align		4
.L_7427:
        /*0070*/ 	.byte	0x03, 0x19
        /*0072*/ 	.short	0x0020


	//----- nvinfo : EIATTR_PARAM_CBANK
	.align		4
        /*0074*/ 	.byte	0x04, 0x0a
        /*0076*/ 	.short	(.L_7429 - .L_7428)
	.align		4
.L_7428:
        /*0078*/ 	.word	index@(.nv.constant0._ZN2at6native29vectorized_elementwise_kernelILi4EZNS0_50_GLOBAL__N__2680c7bb_12_PowKernel_cu_7dd49032_300329pow_tensor_scalar_kernel_implIaaEEvRNS_18TensorIteratorBaseET0_EUlaE0_St5arrayIPcLm2EEEEviS6_T1_)
        /*007c*/ 	.short	0x0380
        /*007e*/ 	.short	0x0020


	//----- nvinfo : EIATTR_SW_WAR
	.align		4
.L_7429:
        /*0080*/ 	.byte	0x04, 0x36
        /*0082*/ 	.short	(.L_7431 - .L_7430)
.L_7430:
        /*0084*/ 	.word	0x00000008
.L_7431:


//--------------------- .nv.info._ZN2at6native29vectorized_elementwise_kernelILi8EZNS0_50_GLOBAL__N__2680c7bb_12_PowKernel_cu_7dd49032_300329pow_tensor_scalar_kernel_implIaaEEvRNS_18TensorIteratorBaseET0_EUlaE0_St5arrayIPcLm2EEEEviS6_T1_ --------------------------
	.section	.nv.info._ZN2at6native29vectorized_elementwise_kernelILi8EZNS0_50_GLOBAL__N__2680c7bb_12_PowKernel_cu_7dd49032_300329pow_tensor_scalar_kernel_implIaaEEvRNS_18TensorIteratorBaseET0_EUlaE0_St5arrayIPcLm2EEEEviS6_T1_,"",@"SHT_CUDA_INFO"
	.sectionflags	@""
	.align	4


	//----- nvinfo : EIATTR_CUDA_API_VERSION
	.align		4
        /*0000*/ 	.byte	0x04, 0x37
        /*0002*/ 	.short	(.L_7433 - .L_7432)
.L_7432:
        /*0004*/ 	.word	0x00000082


	//----- nvinfo : EIATTR_KPARAM_INFO
	.align		4
.L_7433:
        /*0008*/ 	.byte	0x04, 0x17
        /*000a*/ 	.short	(.L_7435 - .L_7434)
.L_7434:
        /*000c*/ 	.word	0x00000000
        /*0010*/ 	.short	0x0002
        /*0012*/ 	.short	0x0010
        /*0014*/ 	.byte	0x00, 0xf0, 0x41, 0x00


	//----- nvinfo : EIATTR_KPARAM_INFO
	.align		4
.L_7435:
        /*0018*/ 	.byte	0x04, 0x17
        /*001a*/ 	.short	(.L_7437 - .L_7436)
.L_7436:
        /*001c*/ 	.word	0x00000000
        /*0020*/ 	.short	0x0001
        /*0022*/ 	.short	0x0008
        /*0024*/ 	.byte	0x00, 0xf0, 0x21, 0x00


	//----- nvinfo : EIATTR_KPARAM_INFO
	.align		4
.L_7437:
        /*0028*/ 	.byte	0x04, 0x17
        /*002a*/ 	.short	(.L_7439 - .L_7438)
.L_7438:
        /*002c*/ 	.word	0x00000000
        /*0030*/ 	.short	0x0000
        /*0032*/ 	.short	0x0000
        /*0034*/ 	.byte	0x00, 0xf0, 0x11, 0x00


	//----- nvinfo : EIATTR_SPARSE_MMA_MASK
	.align		4
.L_7439:
        /*0038*/ 	.byte	0x03, 0x50
        /*003a*/ 	.short	0x0000


	//----- nvinfo : EIATTR_MAXREG_COUNT
	.align		4
        /*003c*/ 	.byte	0x03, 0x1b
        /*003e*/ 	.short	0x00ff


	//----- nvinfo : EIATTR_MERCURY_ISA_VERSION
	.align		4
        /*0040*/ 	.byte	0x03, 0x5f
        /*0042*/ 	.short	0x0101


	//----- nvinfo : EIATTR_VRC_CTA_INIT_COUNT
	.align		4
        /*0044*/ 	.byte	0x02, 0x4a
	.zero		1
	.zero		1


	//----- nvinfo : EIATTR_EXIT_INSTR_OFFSETS
	.align		4
        /*0048*/ 	.byte	0x04, 0x1c
        /*004a*/ 	.short	(.L_7441 - .L_7440)


	//   ....[0]....
.L_7440:
        /*004c*/ 	.word	0x00000a50


	//   ....[1]....
        /*0050*/ 	.word	0x00000b00


	//   ....[2]....
        /*0054*/ 	.word	0x00000f20


	//----- nvinfo : EIATTR_MAX_THREADS
	.align		4
.L_7441:
        /*0058*/ 	.byte	0x04, 0x05
        /*005a*/ 	.short	(.L_7443 - .L_7442)
.L_7442:
        /*005c*/ 	.word	0x00000080
        /*0060*/ 	.word	0x00000001
        /*0064*/ 	.word	0x00000001


	//----- nvinfo : EIATTR_CRS_STACK_SIZE
	.align		4
.L_7443:
        /*0068*/ 	.byte	0x04, 0x1e
        /*006a*/ 	.short	(.L_7445 - .L_7444)
.L_7444:
        /*006c*/ 	.word	0x00000000


	//----- nvinfo : EIATTR_CBANK_PARAM_SIZE
	.align		4
.L_7445:
        /*0070*/ 	.byte	0x03, 0x19
        /*0072*/ 	.short	0x0020


	//----- nvinfo : EIATTR_PARAM_CBANK
	.align		4
        /*0074*/ 	.byte	0x04, 0x0a
        /*0076*/ 	.short	(.L_7447 - .L_7446)
	.align		4
.L_7446:
        /*0078*/ 	.word	index@(.nv.constant0._ZN2at6native29vectorized_elementwise_kernelILi8EZNS0_50_GLOBAL__N__2680c7bb_12_PowKernel_cu_7dd49032_300329pow_tensor_scalar_kernel_implIaaEEvRNS_18TensorIteratorBaseET0_EUlaE0_St5arrayIPcLm2EEEEviS6_T1_)
        /*007c*/ 	.short	0x0380
        /*007e*/ 	.short	0x0020


	//----- nvinfo : EIATTR_SW_WAR
	.align		4
.L_7447:
        /*0080*/ 	.byte	0x04, 0x36
        /*0082*/ 	.short	(.L_7449 - .L_7448)
.L_7448:
        /*0084*/ 	.word	0x00000008
.L_7449:


//--------------------- .nv.info._ZN2at6native18elementwise_kernelILi128ELi4EZNS0_15gpu_kernel_implIZNS0_50_GLOBAL__N__2680c7bb_12_PowKernel_cu_7dd49032_300329pow_tensor_scalar_kernel_implIaaEEvRNS_18TensorIteratorBaseET0_EUlaE_EEvS6_RKT_EUliE_EEviT1_ --------------------------
	.section	.nv.info._ZN2at6native18elementwise_kernelILi128ELi4EZNS0_15gpu_kernel_implIZNS0_50_GLOBAL__N__2680c7bb_12_PowKernel_cu_7dd49032_300329pow_tensor_scalar_kernel_implIaaEEvRNS_18TensorIteratorBaseET0_EUlaE_EEvS6_RKT_EUliE_EEviT1_,"",@"SHT_CUDA_INFO"
	.sectionflags	@""
	.align	4


	//----- nvinfo : EIATTR_CUDA_API_VERSION
	.align		4
        /*0000*/ 	.byte	0x04, 0x37
        /*0002*/ 	.short	(.L_7451 - .L_7450)
.L_7450:
        /*0004*/ 	.word	0x00000082


	//----- nvinfo : EIATTR_KPARAM_INFO
	.align		4
.L_7451:
        /*0008*/ 	.byte	0x04, 0x17
        /*000a*/ 	.short	(.L_7453 - .L_7452)
.L_7452:
        /*000c*/ 	.word	0x00000000
        /*0010*/ 	.short	0x0001
        /*0012*/ 	.short	0x0008
        /*0014*/ 	.byte	0x00, 0xf0, 0x81, 0x08


	//----- nvinfo : EIATTR_KPARAM_INFO
	.align		4
.L_7453:
        /*0018*/ 	.byte	0x04, 0x17
        /*001a*/ 	.short	(.L_7455 - .L_7454)
.L_7454:
        /*001c*/ 	.word	0x00000000
        /*0020*/ 	.short	0x0000
        /*0022*/ 	.short	0x0000
        /*0024*/ 	.byte	0x00, 0xf0, 0x11, 0x00


	//----- nvinfo : EIATTR_SPARSE_MMA_MASK
	.align		4
.L_7455:
        /*0028*/ 	.byte	0x03, 0x50
        /*002a*/ 	.short	0x0000


	//----- nvinfo : EIATTR_MAXREG_COUNT
	.align		4
        /*002c*/ 	.byte	0x03, 0x1b
        /*002e*/ 	.short	0x0080


	//----- nvinfo : EIATTR_EXTERNS
	.align		4
        /*0030*/ 	.byte	0x04, 0x0f
        /*0032*/ 	.short	(.L_7457 - .L_7456)


	//   ....[0]....
	.align		4
.L_7456:
        /*0034*/ 	.word	index@(__assertfail)


	//----- nvinfo : EIATTR_MERCURY_ISA_VERSION
	.align		4
.L_7457:
        /*0038*/ 	.byte	0x03, 0x5f
        /*003a*/ 	.short	0x0101


	//----- nvinfo : EIATTR_VRC_CTA_INIT_COUNT
	.align		4
        /*003c*/ 	.byte	0x02, 0x4a
	.zero		1
	.zero		1


	//----- nvinfo : EIATTR_SYSCALL_OFFSETS
	.align		4
        /*0040*/ 	.byte	0x04, 0x46
        /*0042*/ 	.short	(.L_7459 - .L_7458)


	//   ....[0]....
.L_7458:
        /*0044*/ 	.word	0x00002120


	//   ....[1]....
        /*0048*/ 	.word	0x00002fe0


	//   ....[2]....
        /*004c*/ 	.word	0x000052d0


	//   ....[3]....
        /*0050*/ 	.word	0x00005fd0


	//   ....[4]....
        /*0054*/ 	.word	0x000083b0


	//   ....[5]....
        /*0058*/ 	.word	0x000090b0


	//   ....[6]....
        /*005c*/ 	.word	0x0000b4a0


	//   ....[7]....
        /*0060*/ 	.word	0x0000c170


	//----- nvinfo : EIATTR_EXIT_INSTR_OFFSETS
	.align		4
.L_7459:
        /*0064*/ 	.byte	0x04, 0x1c
        /*0066*/ 	.short	(.L_7461 - .L_7460)


	//   ....[0]....
.L_7460:
        /*0068*/ 	.word	0x00009390


	//   ....[1]....
        /*006c*/ 	.word	0x0000b5e0


	//   ....[2]....
        /*0070*/ 	.word	0x0000b600


	//   ....[3]....
        /*0074*/ 	.word	0x0000b6c0


	//   ....[4]....
        /*0078*/ 	.word	0x0000b700


	//   ....[5]....
        /*007c*/ 	.word	0x0000b740


	//   ....[6]....
        /*0080*/ 	.word	0x0000b7d0


	//   ....[7]....
        /*0084*/ 	.word	0x0000b810


	//   ....[8]....
        /*0088*/ 	.word	0x0000b8b0


	//   ....[9]....
        /*008c*/ 	.word	0x0000b900


	//   ....[10]....
        /*0090*/ 	.word	0x0000b950


	//   ....[11]....
        /*0094*/ 	.word	0x0000ba30


	//   ....[12]....
        /*0098*/ 	.word	0x0000bba0


	//   ....[13]....
        /*009c*/ 	.word	0x0000bd10


	//   ....[14]....
        /*00a0*/ 	.word	0x0000be70


	//   ....[15]....
        /*00a4*/ 	.word	0x0000bed0


	//   ....[16]....
        /*00a8*/ 	.word	0x0000bf10


	//   ....[17]....
        /*00ac*/ 	.word	0x0000bfb0


	//   ....[18]....
        /*00b0*/ 	.word	0x0000c010


	//   ....[19]....
        /*00b4*/ 	.word	0x0000c180


	//   ....[20]....
        /*00b8*/ 	.word	0x0000c290


	//   ....[21]....
        /*00bc*/ 	.word	0x0000c3d0


	//   ....[22]....
        /*00c0*/ 	.word	0x0000c410


	//----- nvinfo : EIATTR_MAX_THREADS
	.align		4
.L_7461:
        /*00c4*/ 	.byte	0x04, 0x05
        /*00c6*/ 	.short	(.L_7463 - .L_7462)
.L_7462:
        /*00c8*/ 	.word	0x00000080
        /*00cc*/ 	.word	0x00000001
        /*00d0*/ 	.word	0x00000001


	//----- nvinfo : EIATTR_CRS_STACK_SIZE
	.align		4
.L_7463:
        /*00d4*/ 	.byte	0x04, 0x1e
        /*00d6*/ 	.short	(.L_7465 - .L_7464)
.L_7464:
        /*00d8*/ 	.word	0x00000000


	//----- nvinfo : EIATTR_CBANK_PARAM_SIZE
	.align		4
.L_7465:
        /*00dc*/ 	.byte	0x03, 0x19
        /*00de*/ 	.short	0x0228


	//----- nvinfo : EIATTR_PARAM_CBANK
	.align		4
        /*00e0*/ 	.byte	0x04, 0x0a
        /*00e2*/ 	.short	(.L_7467 - .L_7466)
	.align		4
.L_7466:
        /*00e4*/ 	.word	index@(.nv.constant0._ZN2at6native18elementwise_kernelILi128ELi4EZNS0_15gpu_kernel_implIZNS0_50_GLOBAL__N__2680c7bb_12_PowKernel_cu_7dd49032_300329pow_tensor_scalar_kernel_implIaaEEvRNS_18TensorIteratorBaseET0_EUlaE_EEvS6_RKT_EUliE_EEviT1_)
        /*00e8*/ 	.short	0x0380
        /*00ea*/ 	.short	0x0228


	//----- nvinfo : EIATTR_SW_WAR
	.align		4
.L_7467:
        /*00ec*/ 	.byte	0x04, 0x36
        /*00ee*/ 	.short	(.L_7469 - .L_7468)
.L_7468:
        /*00f0*/ 	.word	0x00000008
.L_7469:


//--------------------- .nv.info._ZN2at6native27unrolled_elementwise_kernelIZNS0_50_GLOBAL__N__2680c7bb_12_PowKernel_cu_7dd49032_300329pow_tensor_scalar_kernel_implIaaEEvRNS_18TensorIteratorBaseET0_EUlaE_St5arrayIPcLm2EELi4E23TrivialOffsetCalculatorILi1EjESC_NS0_6memory12LoadWithCastILi1EEENSD_13StoreWithCastILi1EEEEEviT_S6_T2_T3_T4_T5_ --------------------------
	.section	.nv.info._ZN2at6native27unrolled_elementwise_kernelIZNS0_50_GLOBAL__N__2680c7bb_12_PowKernel_cu_7dd49032_300329pow_tensor_scalar_kernel_implIaaEEvRNS_18TensorIteratorBaseET0_EUlaE_St5arrayIPcLm2EELi4E23TrivialOffsetCalculatorILi1EjESC_NS0_6memory12LoadWithCastILi1EEENSD_13StoreWithCastILi1EEEEEviT_S6_T2_T3_T4_T5_,"",@"SHT_CUDA_INFO"
	.sectionflags	@""
	.align	4


	//----- nvinfo : EIATTR_CUDA_API_VERSION
	.align		4
        /*0000*/ 	.byte	0x04, 0x37
        /*0002*/ 	.short	(.L_7471 - .L_7470)
.L_7470:
        /*0004*/ 	.word	0x00000082


	//----- nvinfo : EIATTR_KPARAM_INFO
	.align		4
.L_7471:
        /*0008*/ 	.byte	0x04, 0x17
        /*000a*/ 	.short	(.L_7473 - .L_7472)
.L_7472:
        /*000c*/ 	.word	0x00000000
        /*0010*/ 	.short	0x0006
        /*0012*/ 	.short	0x002c
        /*0014*/ 	.byte	0x00, 0xf0, 0x21, 0x00


	//----- nvinfo : EIATTR_KPARAM_INFO
	.align		4
.L_7473:
        /*0018*/ 	.byte	0x04, 0x17
        /*001a*/ 	.short	(.L_7475 - .L_7474)
.L_7474:
        /*001c*/ 	.word	0x00000000
        /*0020*/ 	.short	0x0005
        /*0022*/ 	.short	0x0024
        /*0024*/ 	.byte	0x00, 0xf0, 0x21, 0x00


	//----- nvinfo : EIATTR_KPARAM_INFO
	.align		4
.L_7475:
        /*0028*/ 	.byte	0x04, 0x17
        /*002a*/ 	.short	(.L_7477 - .L_7476)
.L_7476:
        /*002c*/ 	.word	0x00000000
        /*0030*/ 	.short	0x0004
        /*0032*/ 	.short	0x0021
        /*0034*/ 	.byte	0x00, 0xf0, 0x05, 0x00


	//----- nvinfo : EIATTR_KPARAM_INFO
	.align		4
.L_7477:
        /*0038*/ 	.byte	0x04, 0x17
        /*003a*/ 	.short	(.L_7479 - .L_7478)
.L_7478:
        /*003c*/ 	.word	0x00000000
        /*0040*/ 	.short	0x0003
        /*0042*/ 	.short	0x0020
        /*0044*/ 	.byte	0x00, 0xf0, 0x05, 0x00


	//----- nvinfo : EIATTR_KPARAM_INFO
	.align		4
.L_7479:
        /*0048*/ 	.byte	0x04, 0x17
        /*004a*/ 	.short	(.L_7481 - .L_7480)
.L_7480:
        /*004c*/ 	.word	0x00000000
        /*0050*/ 	.short	0x0002
        /*0052*/ 	.short	0x0010
        /*0054*/ 	.byte	0x00, 0xf0, 0x41, 0x00


	//----- nvinfo : EIATTR_KPARAM_INFO
	.align		4
.L_7481:
        /*0058*/ 	.byte	0x04, 0x17
        /*005a*/ 	.short	(.L_7483 - .L_7482)
.L_7482:
        /*005c*/ 	.word	0x00000000
        /*0060*/ 	.short	0x0001
        /*0062*/ 	.short	0x0008
        /*0064*/ 	.byte	0x00, 0xf0, 0x21, 0x00


	//----- nvinfo : EIATTR_KPARAM_INFO
	.align		4
.L_7483:
        /*0068*/ 	.byte	0x04, 0x17
        /*006a*/ 	.short	(.L_7485 - .L_7484)
.L_7484:
        /*006c*/ 	.word	0x00000000
        /*0070*/ 	.short	0x0000
        /*0072*/ 	.short	0x0000
        /*0074*/ 	.byte	0x00, 0xf0, 0x11, 0x00


	//----- nvinfo : EIATTR_SPARSE_MMA_MASK
	.align		4
.L_7485:
        /*0078*/ 	.byte	0x03, 0x50
        /*007a*/ 	.short	0x0000


	//----- nvinfo : EIATTR_MAXREG_COUNT
	.align		4
        /*007c*/ 	.byte	0x03, 0x1b
        /*007e*/ 	.short	0x00ff


	//----- nvinfo : EIATTR_EXTERNS
	.align		4
        /*0080*/ 	.byte	0x04, 0x0f
        /*0082*/ 	.short	(.L_7487 - .L_7486)


	//   ....[0]....
	.align		4
.L_7486:
        /*0084*/ 	.word	index@(__assertfail)


	//----- nvinfo : EIATTR_MERCURY_ISA_VERSION
	.align		4
.L_7487:
        /*0088*/ 	.byte	0x03, 0x5f
        /*008a*/ 	.short	0x0101


	//----- nvinfo : EIATTR_VRC_CTA_INIT_COUNT
	.align		4
        /*008c*/ 	.byte	0x02, 0x4a
	.zero		1
	.zero		1


	//----- nvinfo : EIATTR_SYSCALL_OFFSETS
	.align		4
        /*0090*/ 	.byte	0x04, 0x46
        /*0092*/ 	.short	(.L_7489 - .L_7488)


	//   ....[0]....
.L_7488:
        /*0094*/ 	.word	0x00000e30


	//   ....[1]....
        /*0098*/ 	.word	0x00001de0


	//   ....[2]....
        /*009c*/ 	.word	0x00002cd0


	//   ....[3]....
        /*00a0*/ 	.word	0x00003bc0


	//   ....[4]....
        /*00a4*/ 	.word	0x00004ae0


	//   ....[5]....
        /*00a8*/ 	.word	0x00005990


	//   ....[6]....
        /*00ac*/ 	.word	0x00006940


	//   ....[7]....
        /*00b0*/ 	.word	0x000078d0


	//----- nvinfo : EIATTR_EXIT_INSTR_OFFSETS
	.align		4
.L_7489:
        /*00b4*/ 	.byte	0x04, 0x1c
        /*00b6*/ 	.short	(.L_7491 - .L_7490)


	//   ....[0]....
.L_7490:
        /*00b8*/ 	.word	0x00006c10


	//   ....[1]....
        /*00bc*/ 	.word	0x00006d40


	//   ....[2]....
        /*00c0*/ 	.word	0x00006d60


	//   ....[3]....
        /*00c4*/ 	.word	0x00006e20


	//   ....[4]....
        /*00c8*/ 	.word	0x00006e60


	//   ....[5]....
        /*00cc*/ 	.word	0x00006ea0


	//   ....[6]....
        /*00d0*/ 	.word	0x00006f30


	//   ....[7]....
        /*00d4*/ 	.word	0x00006f70


	//   ....[8]....
        /*00d8*/ 	.word	0x00007010


	//   ....[9]....
        /*00dc*/ 	.word	0x00007060


	//   ....[10]....
        /*00e0*/ 	.word	0x000070b0


	//   ....[11]....
        /*00e4*/ 	.word	0x00007190


	//   ....[12]....
        /*00e8*/ 	.word	0x00007300


	//   ....[13]....
        /*00ec*/ 	.word	0x00007470


	//   ....[14]....
        /*00f0*/ 	.word	0x000075d0


	//   ....[15]....
        /*00f4*/ 	.word	0x00007630


	//   ....[16]....
        /*00f8*/ 	.word	0x00007670


	//   ....[17]....
        /*00fc*/ 	.word	0x00007710


	//   ....[18]....
        /*0100*/ 	.word	0x00007770


	//   ....[19]....
        /*0104*/ 	.word	0x000078e0


	//   ....[20]....
        /*0108*/ 	.word	0x000079f0


	//   ....[21]....
        /*010c*/ 	.word	0x00007b30


	//   ....[22]....
        /*0110*/ 	.word	0x00007b70


	//----- nvinfo : EIATTR_MAX_THREADS
	.align		4
.L_7491:
        /*0114*/ 	.byte	0x04, 0x05
        /*0116*/ 	.short	(.L_7493 - .L_7492)
.L_7492:
        /*0118*/ 	.word	0x00000080
        /*011c*/ 	.word	0x00000001
        /*0120*/ 	.word	0x00000001


	//----- nvinfo : EIATTR_CRS_STACK_SIZE
	.align		4
.L_7493:
        /*0124*/ 	.byte	0x04, 0x1e
        /*0126*/ 	.short	(.L_7495 - .L_7494)
.L_7494:
        /*0128*/ 	.word	0x00000000


	//----- nvinfo : EIATTR_CBANK_PARAM_SIZE
	.align		4
.L_7495:
        /*012c*/ 	.byte	0x03, 0x19
        /*012e*/ 	.short	0x0034


	//----- nvinfo : EIATTR_PARAM_CBANK
	.align		4
        /*0130*/ 	.byte	0x04, 0x0a
        /*0132*/ 	.short	(.L_7497 - .L_7496)
	.align		4
.L_7496:
        /*0134*/ 	.word	index@(.nv.constant0._ZN2at6native27unrolled_elementwise_kernelIZNS0_50_GLOBAL__N__2680c7bb_12_PowKernel_cu_7dd49032_300329pow_tensor_scalar_kernel_implIaaEEvRNS_18TensorIteratorBaseET0_EUlaE_St5arrayIPcLm2EELi4E23TrivialOffsetCalculatorILi1EjESC_NS0_6memory12LoadWithCastILi1EEENSD_13StoreWithCastILi1EEEEEviT_S6_T2_T3_T4_T5_)
        /*0138*/ 	.short	0x0380
        /*013a*/ 	.short	0x0034


	//----- nvinfo : EIATTR_SW_WAR
	.align		4
.L_7497:
        /*013c*/ 	.byte	0x04, 0x36
        /*013e*/ 	.short	(.L_7499 - .L_7498)
.L_7498:
        /*0140*/ 	.word	0x00000008
.L_7499:


//--------------------- .nv.info._ZN2at6native18elementwise_kernelILi128ELi4EZNS0_22gpu_kernel_impl_nocastIZNS0_50_GLOBAL__N__2680c7bb_12_PowKernel_cu_7dd49032_300329pow_tensor_scalar_kernel_implIaaEEvRNS_18TensorIteratorBaseET0_EUlaE_EEvS6_RKT_EUliE_EEviT1_ --------------------------
	.section	.nv.info._ZN2at6native18elementwise_kernelILi128ELi4EZNS0_22gpu_kernel_impl_nocastIZNS0_50_GLOBAL__N__2680c7bb_12_PowKernel_cu_7dd49032_300329pow_tensor_scalar_kernel_implIaaEEvRNS_18TensorIteratorBaseET0_EUlaE_EEvS6_RKT_EUliE_EEviT1_,"",@"SHT_CUDA_INFO"
	.sectionflags	@""
	.align	4


	//----- nvinfo : EIATTR_CUDA_API_VERSION
	.align		4
        /*0000*/ 	.byte	0x04, 0x37
        /*0002*/ 	.short	(.L_7501 - .L_7500)
.L_7500:
        /*0004*/ 	.word	0x00000082


	//----- nvinfo : EIATTR_KPARAM_INFO
	.align		4
.L_7501:
        /*0008*/ 	.byte	0x04, 0x17
        /*000a*/ 	.short	(.L_7503 - .L_7502)
.L_7502:
        /*000c*/ 	.word	0x00000000
        /*0010*/ 	.short	0x0001
        /*0012*/ 	.short	0x0008
        /*0014*/ 	.byte	0x00, 0xf0, 0x61, 0x08


	//----- nvinfo : EIATTR_KPARAM_INFO
	.align		4
.L_7503:
        /*0018*/ 	.byte	0x04, 0x17
        /*001a*/ 	.short	(.L_7505 - .L_7504)
.L_7504:
        /*001c*/ 	.word	0x00000000
        /*0020*/ 	.short	0x0000
        /*0022*/ 	.short	0x0000
        /*0024*/ 	.byte	0x00, 0xf0, 0x11, 0x00


	//----- nvinfo : EIATTR_SPARSE_MMA_MASK
	.align		4
.L_7505:
        /*0028*/ 	.byte	0x03, 0x50
        /*002a*/ 	.short	0x0000


	//----- nvinfo : EIATTR_MAXREG_COUNT
	.align		4
        /*002c*/ 	.byte	0x03, 0x1b
        /*002e*/ 	.short	0x0080


	//----- nvinfo : EIATTR_MERCURY_ISA_VERSION
	.align		4
        /*0030*/ 	.byte	0x03, 0x5f
        /*0032*/ 	.short	0x0101


	//----- nvinfo : EIATTR_VRC_CTA_INIT_COUNT
	.align		4
        /*0034*/ 	.byte	0x02, 0x4a
	.zero		1
	.zero		1


	//----- nvinfo : EIATTR_EXIT_INSTR_OFFSETS
	.align		4
        /*0038*/ 	.byte	0x04, 0x1c
        /*003a*/ 	.short	(.L_7507 - .L_7506)


	//   ....[0]....
.L_7506:
        /*003c*/ 	.word	0x000002a0


	//   ....[1]....
        /*0040*/ 	.word	0x00000300


	//   ....[2]....
        /*0044*/ 	.word	0x00003dc0


	//   ....[3]....
        /*0048*/ 	.word	0x000050f0


	//----- nvinfo : EIATTR_MAX_THREADS
	.align		4
.L_7507:
        /*004c*/ 	.byte	0x04, 0x05
        /*004e*/ 	.short	(.L_7509 - .L_7508)
.L_7508:
        /*0050*/ 	.word	0x00000080
        /*0054*/ 	.word	0x00000001
        /*0058*/ 	.word	0x00000001


	//----- nvinfo : EIATTR_CRS_STACK_SIZE
	.align		4
.L_7509:
        /*005c*/ 	.byte	0x04, 0x1e
        /*005e*/ 	.short	(.L_7511 - .L_7510)
.L_7510:
        /*0060*/ 	.word	0x00000000


	//----- nvinfo : EIATTR_CBANK_PARAM_SIZE
	.align		4
.L_7511:
        /*0064*/ 	.byte	0x03, 0x19
        /*0066*/ 	.short	0x0220


	//----- nvinfo : EIATTR_PARAM_CBANK
	.align		4
        /*0068*/ 	.byte	0x04, 0x0a
        /*006a*/ 	.short	(.L_7513 - .L_7512)
	.align		4
.L_7512:
        /*006c*/ 	.word	index@(.nv.constant0._ZN2at6native18elementwise_kernelILi128ELi4EZNS0_22gpu_kernel_impl_nocastIZNS0_50_GLOBAL__N__2680c7bb_12_PowKernel_cu_7dd49032_300329pow_tensor_scalar_kernel_implIaaEEvRNS_18TensorIteratorBaseET0_EUlaE_EEvS6_RKT_EUliE_EEviT1_)
        /*0070*/ 	.short	0x0380
        /*0072*/ 	.short	0x0220


	//----- nvinfo : EIATTR_SW_WAR
	.align		4
.L_7513:
        /*0074*/ 	.byte	0x04, 0x36
        /*0076*/ 	.short	(.L_7515 - .L_7514)
.L_7514:
        /*0078*/ 	.word	0x00000008
.L_7515:


//--------------------- .nv.info._ZN2at6native27unrolled_elementwise_kernelIZNS0_50_GLOBAL__N__2680c7bb_12_PowKernel_cu_7dd49032_300329pow_tensor_scalar_kernel_implIaaEEvRNS_18TensorIteratorBaseET0_EUlaE_St5arrayIPcLm2EELi4E23TrivialOffsetCalculatorILi1EjESC_NS0_6memory15LoadWithoutCastENSD_16StoreWithoutCastEEEviT_S6_T2_T3_T4_T5_ --------------------------
	.section	.nv.info._ZN2at6native27unrolled_elementwise_kernelIZNS0_50_GLOBAL__N__2680c7bb_12_PowKernel_cu_7dd49032_300329pow_tensor_scalar_kernel_implIaaEEvRNS_18TensorIteratorBaseET0_EUlaE_St5arrayIPcLm2EELi4E23TrivialOffsetCalculatorILi1EjESC_NS0_6memory15LoadWithoutCastENSD_16StoreWithoutCastEEEviT_S6_T2_T3_T4_T5_,"",@"SHT_CUDA_INFO"
	.sectionflags	@""
	.align	4


	//----- nvinfo : EIATTR_CUDA_API_VERSION
	.align		4
        /*0000*/ 	.byte	0x04, 0x37
        /*0002*/ 	.short	(.L_7517 - .L_7516)
.L_7516:
        /*0004*/ 	.word	0x00000082


	//----- nvinfo : EIATTR_KPARAM_INFO
	.align		4
.L_7517:
        /*0008*/ 	.byte	0x04, 0x17
        /*000a*/ 	.short	(.L_7519 - .L_7518)
.L_7518:
        /*000c*/ 	.word	0x00000000
        /*0010*/ 	.short	0x0006
        /*0012*/ 	.short	0x0023
        /*0014*/ 	.byte	0x00, 0xf0, 0x05, 0x00


	//----- nvinfo : EIATTR_KPARAM_INFO
	.align		4
.L_7519:
        /*0018*/ 	.byte	0x04, 0x17
        /*001a*/ 	.short	(.L_7521 - .L_7520)
.L_7520:
        /*001c*/ 	.word	0x00000000
        /*0020*/ 	.short	0x0005
        /*0022*/ 	.short	0x0022
        /*0024*/ 	.byte	0x00, 0xf0, 0x05, 0x00


	//----- nvinfo : EIATTR_KPARAM_INFO
	.align		4
.L_7521:
        /*0028*/ 	.byte	0x04, 0x17
        /*002a*/ 	.short	(.L_7523 - .L_7522)
.L_7522:
        /*002c*/ 	.word	0x00000000
        /*0030*/ 	.short	0x0004
        /*0032*/ 	.short	0x0021
        /*0034*/ 	.byte	0x00, 0xf0, 0x05, 0x00


	//----- nvinfo : EIATTR_KPARAM_INFO
	.align		4
.L_7523:
        /*0038*/ 	.byte	0x04, 0x17
        /*003a*/ 	.short	(.L_7525 - .L_7524)
.L_7524:
        /*003c*/ 	.word	0x00000000
        /*0040*/ 	.short	0x0003
        /*0042*/ 	.short	0x0020
        /*0044*/ 	.byte	0x00, 0xf0, 0x05, 0x00


	//----- nvinfo : EIATTR_KPARAM_INFO
	.align		4
.L_7525:
        /*0048*/ 	.byte	0x04, 0x17
        /*004a*/ 	.short	(.L_7527 - .L_7526)
.L_7526:
        /*004c*/ 	.word	0x00000000
        /*0050*/ 	.short	0x0002
        /*0052*/ 	.short	0x0010
        /*0054*/ 	.byte	0x00, 0xf0, 0x41, 0x00


	//----- nvinfo : EIATTR_KPARAM_INFO
	.align		4
.L_7527:
        /*0058*/ 	.byte	0x04, 0x17
        /*005a*/ 	.short	(.L_7529 - .L_7528)
.L_7528:
        /*005c*/ 	.word	0x00000000
        /*0060*/ 	.short	0x0001
        /*0062*/ 	.short	0x0008
        /*0064*/ 	.byte	0x00, 0xf0, 0x21, 0x00


	//----- nvinfo : EIATTR_KPARAM_INFO
	.align		4
.L_7529:
        /*0068*/ 	.byte	0x04, 0x17
        /*006a*/ 	.short	(.L_7531 - .L_7530)
.L_7530:
        /*006c*/ 	.word	0x00000000
        /*0070*/ 	.short	0x0000
        /*0072*/ 	.short	0x0000
        /*0074*/ 	.byte	0x00, 0xf0, 0x11, 0x00


	//----- nvinfo : EIATTR_SPARSE_MMA_MASK
	.align		4
.L_7531:
        /*0078*/ 	.byte	0x03, 0x50
        /*007a*/ 	.short	0x0000


	//----- nvinfo : EIATTR_MAXREG_COUNT
	.align		4
        /*007c*/ 	.byte	0x03, 0x1b
        /*007e*/ 	.short	0x00ff


	//----- nvinfo : EIATTR_MERCURY_ISA_VERSION
	.align		4
        /*0080*/ 	.byte	0x03, 0x5f
        /*0082*/ 	.short	0x0101


	//----- nvinfo : EIATTR_VRC_CTA_INIT_COUNT
	.align		4
        /*0084*/ 	.byte	0x02, 0x4a
	.zero		1
	.zero		1


	//----- nvinfo : EIATTR_EXIT_INSTR_OFFSETS
	.align		4
        /*0088*/ 	.byte	0x04, 0x1c
        /*008a*/ 	.short	(.L_7533 - .L_7532)


	//   ....[0]....
.L_7532:
        /*008c*/ 	.word	0x000004c0


	//   ....[1]....
        /*0090*/ 	.word	0x00000540


	//----- nvinfo : EIATTR_MAX_THREADS
	.align		4
.L_7533:
        /*0094*/ 	.byte	0x04, 0x05
        /*0096*/ 	.short	(.L_7535 - .L_7534)
.L_7534:
        /*0098*/ 	.word	0x00000080
        /*009c*/ 	.word	0x00000001
        /*00a0*/ 	.word	0x00000001


	//----- nvinfo : EIATTR_CRS_STACK_SIZE
	.align		4
.L_7535:
        /*00a4*/ 	.byte	0x04, 0x1e
        /*00a6*/ 	.short	(.L_7537 - .L_7536)
.L_7536:
        /*00a8*/ 	.word	0x00000000


	//----- nvinfo : EIATTR_CBANK_PARAM_SIZE
	.align		4
.L_7537:
        /*00ac*/ 	.byte	0x03, 0x19
        /*00ae*/ 	.short	0x0024


	//----- nvinfo : EIATTR_PARAM_CBANK
	.align		4
        /*00b0*/ 	.byte	0x04, 0x0a
        /*00b2*/ 	.short	(.L_7539 - .L_7538)
	.align		4
.L_7538:
        /*00b4*/ 	.word	index@(.nv.constant0._ZN2at6native27unrolled_elementwise_kernelIZNS0_50_GLOBAL__N__2680c7bb_12_PowKernel_cu_7dd49032_300329pow_tensor_scalar_kernel_implIaaEEvRNS_18TensorIteratorBaseET0_EUlaE_St5arrayIPcLm2EELi4E23TrivialOffsetCalculatorILi1EjESC_NS0_6memory15LoadWithoutCastENSD_16StoreWithoutCastEEEviT_S6_T2_T3_T4_T5_)
        /*00b8*/ 	.short	0x0380
        /*00ba*/ 	.short	0x0024


	//----- nvinfo : EIATTR_SW_WAR
	.align		4
.L_7539:
        /*00bc*/ 	.byte	0x04, 0x36
        /*00be*/ 	.short	(.L_7541 - .L_7540)
.L_7540:
        /*00c0*/ 	.word	0x00000008
.L_7541:


//--------------------- .nv.info._ZN2at6native29vectorized_elementwise_kernelILi2EZNS0_50_GLOBAL__N__2680c7bb_12_PowKernel_cu_7dd49032_300329pow_tensor_scalar_kernel_implIaaEEvRNS_18TensorIteratorBaseET0_EUlaE_St5arrayIPcLm2EEEEviS6_T1_ --------------------------
	.section	.nv.info._ZN2at6native29vectorized_elementwise_kernelILi2EZNS0_50_GLOBAL__N__2680c7bb_12_PowKernel_cu_7dd49032_300329pow_tensor_scalar_kernel_implIaaEEvRNS_18TensorIteratorBaseET0_EUlaE_St5arrayIPcLm2EEEEviS6_T1_,"",@"SHT_CUDA_INFO"
	.sectionflags	@""
	.align	4


	//----- nvinfo : EIATTR_CUDA_API_VERSION
	.align		4
        /*0000*/ 	.byte	0x04, 0x37
        /*0002*/ 	.short	(.L_7543 - .L_7542)
.L_7542:
        /*0004*/ 	.word	0x00000082


	//----- nvinfo : EIATTR_KPARAM_INFO
	.align		4
.L_7543:
        /*0008*/ 	.byte	0x04, 0x17
        /*000a*/ 	.short	(.L_7545 - .L_7544)
.L_7544:
        /*000c*/ 	.word	0x00000000
        /*0010*/ 	.short	0x0002
        /*0012*/ 	.short	0x0010
        /*0014*/ 	.byte	0x00, 0xf0, 0x41, 0x00


	//----- nvinfo : EIATTR_KPARAM_INFO
	.align		4
.L_7545:
        /*0018*/ 	.byte	0x04, 0x17
        /*001a*/ 	.short	(.L_7547 - .L_7546)
.L_7546:
        /*001c*/ 	.word	0x00000000
        /*0020*/ 	.short	0x0001
        /*0022*/ 	.short	0x0008
        /*0024*/ 	.byte	0x00, 0xf0, 0x21, 0x00


	//----- nvinfo : EIATTR_KPARAM_INFO
	.align		4
.L_7547:
        /*0028*/ 	.byte	0x04, 0x17
        /*002a*/ 	.short	(.L_7549 - .L_7548)
.L_7548:
        /*002c*/ 	.word	0x00000000
        /*0030*/ 	.short	0x0000
        /*0032*/ 	.short	0x0000
        /*0034*/ 	.byte	0x00, 0xf0, 0x11, 0x00


	//----- nvinfo : EIATTR_SPARSE_MMA_MASK
	.align		4
.L_7549:
        /*0038*/ 	.byte	0x03, 0x50
        /*003a*/ 	.short	0x0000


	//----- nvinfo : EIATTR_MAXREG_COUNT
	.align		4
        /*003c*/ 	.byte	0x03, 0x1b
        /*003e*/ 	.short	0x00ff


	//----- nvinfo : EIATTR_MERCURY_ISA_VERSION
	.align		4
        /*0040*/ 	.byte	0x03, 0x5f
        /*0042*/ 	.short	0x0101


	//----- nvinfo : EIATTR_VRC_CTA_INIT_COUNT
	.align		4
        /*0044*/ 	.byte	0x02, 0x4a
	.zero		1
	.zero		1


	//----- nvinfo : EIATTR_EXIT_INSTR_OFFSETS
	.align		4
        /*0048*/ 	.byte	0x04, 0x1c
        /*004a*/ 	.short	(.L_7551 - .L_7550)


	//   ....[0]....
.L_7550:
        /*004c*/ 	.word	0x00000970


	//   ....[1]....
        /*0050*/ 	.word	0x000009f0


	//   ....[2]....
        /*0054*/ 	.word	0x00000cc0


	//----- nvinfo : EIATTR_MAX_THREADS
	.align		4
.L_7551:
        /*0058*/ 	.byte	0x04, 0x05
        /*005a*/ 	.short	(.L_7553 - .L_7552)
.L_7552:
        /*005c*/ 	.word	0x00000080
        /*0060*/ 	.word	0x00000001
        /*0064*/ 	.word	0x00000001


	//----- nvinfo : EIATTR_CRS_STACK_SIZE
	.align		4
.L_7553:
        /*0068*/ 	.byte	0x04, 0x1e
        /*006a*/ 	.short	(.L_7555 - .L_7554)
.L_7554:
        /*006c*/ 	.word	0x00000000


	//----- nvinfo : EIATTR_CBANK_PARAM_SIZE
	.align		4
.L_7555:
        /*0070*/ 	.byte	0x03, 0x19
        /*0072*/ 	.short	0x0020


	//----- nvinfo : EIATTR_PARAM_CBANK
	.align		4
        /*0074*/ 	.byte	0x04, 0x0a
        /*0076*/ 	.short	(.L_7557 - .L_7556)
	.align		4
.L_7556:
        /*0078*/ 	.word	index@(.nv.constant0._ZN2at6native29vectorized_elementwise_kernelILi2EZNS0_50_GLOBAL__N__2680c7bb_12_PowKernel_cu_7dd49032_300329pow_tensor_scalar_kernel_implIaaEEvRNS_18TensorIteratorBaseET0_EUlaE_St5arrayIPcLm2EEEEviS6_T1_)
        /*007c*/ 	.short	0x0380
        /*007e*/ 	.short	0x0020


	//----- nvinfo : EIATTR_SW_WAR
	.align		4
.L_7557:
        /*0080*/ 	.byte	0x04, 0x36
        /*0082*/ 	.short	(.L_7559 - .L_7558)
.L_7558:
        /*0084*/ 	.word	0x00000008
.L_7559:


//--------------------- .nv.info._ZN2at6native29vectorized_elementwise_kernelILi4EZNS0_50_GLOBAL__N__2680c7bb_12_PowKernel_cu_7dd49032_300329pow_tensor_scalar_kernel_implIaaEEvRNS_18TensorIteratorBaseET0_EUlaE_St5arrayIPcLm2EEEEviS6_T1_ --------------------------
	.section	.nv.info._ZN2at6native29vectorized_elementwise_kernelILi4EZNS0_50_GLOBAL__N__2680c7bb_12_PowKernel_cu_7dd49032_300329pow_tensor_scalar_kernel_implIaaEEvRNS_18TensorIteratorBaseET0_EUlaE_St5arrayIPcLm2EEEEviS6_T1_,"",@"SHT_CUDA_INFO"
	.sectionflags	@""
	.align	4


	//----- nvinfo : EIATTR_CUDA_API_VERSION
	.align		4
        /*0000*/ 	.byte	0x04, 0x37
        /*0002*/ 	.short	(.L_7561 - .L_7560)
.L_7560:
        /*0004*/ 	.word	0x00000082


	//----- nvinfo : EIATTR_KPARAM_INFO
	.align		4
.L_7561:
        /*0008*/ 	.byte	0x04, 0x17
        /*000a*/ 	.short	(.L_7563 - .L_7562)
.L_7562:
        /*000c*/ 	.word	0x00000000
        /*0010*/ 	.short	0x0002
        /*0012*/ 	.short	0x0010
        /*0014*/ 	.byte	0x00, 0xf0, 0x41, 0x00


	//----- nvinfo : EIATTR_KPARAM_INFO
	.align		4
.L_7563:
        /*0018*/ 	.byte	0x04, 0x17
        /*001a*/ 	.short	(.L_7565 - .L_7564)
.L_7564:
        /*001c*/ 	.word	0x00000000
        /*0020*/ 	.short	0x0001
        /*0022*/ 	.short	0x0008
        /*0024*/ 	.byte	0x00, 0xf0, 0x21, 0x00


	//----- nvinfo : EIATTR_KPARAM_INFO
	.align		4
.L_7565:
        /*0028*/ 	.byte	0x04, 0x17
        /*002a*/ 	.short	(.L_7567 - .L_7566)
.L_7566:
        /*002c*/ 	.word	0x00000000
        /*0030*/ 	.short	0x0000
        /*0032*/ 	.short	0x0000
        /*0034*/ 	.byte	0x00, 0xf0, 0x11, 0x00


	//----- nvinfo : EIATTR_SPARSE_MMA_MASK
	.align		4
.L_7567:
        /*0038*/ 	.byte	0x03, 0x50
        /*003a*/ 	.short	0x0000


	//----- nvinfo : EIATTR_MAXREG_COUNT
	.align		4
        /*003c*/ 	.byte	0x03, 0x1b
        /*003e*/ 	.short	0x00ff


	//----- nvinfo : EIATTR_MERCURY_ISA_VERSION
	.align		4
        /*0040*/ 	.byte	0x03, 0x5f
        /*0042*/ 	.short	0x0101


	//----- nvinfo : EIATTR_VRC_CTA_INIT_COUNT
	.align		4
        /*0044*/ 	.byte	0x02, 0x4a
	.zero		1
	.zero		1


	//----- nvinfo : EIATTR_EXIT_INSTR_OFFSETS
	.align		4
        /*0048*/ 	.byte	0x04, 0x1c
        /*004a*/ 	.short	(.L_7569 - .L_7568)


	//   ....[0]....
.L_7568:
        /*004c*/ 	.word	0x00000970


	//   ....[1]....
        /*0050*/ 	.word	0x000009f0


	//   ....[2]....
        /*0054*/ 	.word	0x00000d40


	//----- nvinfo : EIATTR_MAX_THREADS
	.align		4
.L_7569:
        /*0058*/ 	.byte	0x04, 0x05
        /*005a*/ 	.short	(.L_7571 - .L_7570)
.L_7570:
        /*005c*/ 	.word	0x00000080
        /*0060*/ 	.word	0x00000001
        /*0064*/ 	.word	0x00000001


	//----- nvinfo : EIATTR_CRS_STACK_SIZE
	.align		4
.L_7571:
        /*0068*/ 	.byte	0x04, 0x1e
        /*006a*/ 	.short	(.L_7573 - .L_7572)
.L_7572:
        /*006c*/ 	.word	0x00000000


	//----- nvinfo : EIATTR_CBANK_PARAM_SIZE
	.align		4
.L_7573:
        /*0070*/ 	.byte	0x03, 0x19
        /*0072*/ 	.short	0x0020


	//----- nvinfo : EIATTR_PARAM_CBANK
	.align		4
        /*0074*/ 	.byte	0x04, 0x0a
        /*0076*/ 	.short	(.L_7575 - .L_7574)
	.align		4
.L_7574:
        /*0078*/ 	.word	index@(.nv.constant0._ZN2at6native29vectorized_elementwise_kernelILi4EZNS0_50_GLOBAL__N__2680c7bb_12_PowKernel_cu_7dd49032_300329pow_tensor_scalar_kernel_implIaaEEvRNS_18TensorIteratorBaseET0_EUlaE_St5arrayIPcLm2EEEEviS6_T1_)
        /*007c*/ 	.short	0x0380
        /*007e*/ 	.short	0x0020


	//----- nvinfo : EIATTR_SW_WAR
	.align		4
.L_7575:
        /*0080*/ 	.byte	0x04, 0x36
        /*0082*/ 	.short	(.L_7577 - .L_7576)
.L_7576:
        /*0084*/ 	.word	0x00000008
.L_7577:


//--------------------- .nv.info._ZN2at6native29vectorized_elementwise_kernelILi8EZNS0_50_GLOBAL__N__2680c7bb_12_PowKernel_cu_7dd49032_300329pow_tensor_scalar_kernel_implIaaEEvRNS_18TensorIteratorBaseET0_EUlaE_St5arrayIPcLm2EEEEviS6_T1_ --------------------------
	.section	.nv.info._ZN2at6native29vectorized_elementwise_kernelILi8EZNS0_50_GLOBAL__N__2680c7bb_12_PowKernel_cu_7dd49032_300329pow_tensor_scalar_kernel_implIaaEEvRNS_18TensorIteratorBaseET0_EUlaE_St5arrayIPcLm2EEEEviS6_T1_,"",@"SHT_CUDA_INFO"
	.sectionflags	@""
	.align	4


	//----- nvinfo : EIATTR_CUDA_API_VERSION
	.align		4
        /*0000*/ 	.byte	0x04, 0x37
        /*0002*/ 	.short	(.L_7579 - .L_7578)
.L_7578:
        /*0004*/ 	.word	0x00000082


	//----- nvinfo : EIATTR_KPARAM_INFO
	.align		4
.L_7579:
        /*0008*/ 	.byte	0x04, 0x17
        /*000a*/ 	.short	(.L_7581 - .L_7580)
.L_7580:
        /*000c*/ 	.word	0x00000000
        /*0010*/ 	.short	0x0002
        /*0012*/ 	.short	0x0010
        /*0014*/ 	.byte	0x00, 0xf0, 0x41, 0x00


	//----- nvinfo : EIATTR_KPARAM_INFO
	.align		4
.L_7581:
        /*0018*/ 	.byte	0x04, 0x17
        /*001a*/ 	.short	(.L_7583 - .L_7582)
.L_7582:
        /*001c*/ 	.word	0x00000000
        /*0020*/ 	.short	0x0001
        /*0022*/ 	.short	0x0008
        /*0024*/ 	.byte	0x00, 0xf0, 0x21, 0x00


	//----- nvinfo : EIATTR_KPARAM_INFO
	.align		4
.L_7583:
        /*0028*/ 	.byte	0x04, 0x17
        /*002a*/ 	.short	(.L_7585 - .L_7584)
.L_7584:
        /*002c*/ 	.word	0x00000000
        /*0030*/ 	.short	0x0000
        /*0032*/ 	.short	0x0000
        /*0034*/ 	.byte	0x00, 0xf0, 0x11, 0x00


	//----- nvinfo : EIATTR_SPARSE_MMA_MASK
	.align		4
.L_7585:
        /*0038*/ 	.byte	0x03, 0x50
        /*003a*/ 	.short	0x0000


	//----- nvinfo : EIATTR_MAXREG_COUNT
	.align		4
        /*003c*/ 	.byte	0x03, 0x1b
        /*003e*/ 	.short	0x00ff


	//----- nvinfo : EIATTR_MERCURY_ISA_VERSION
	.align		4
        /*0040*/ 	.byte	0x03, 0x5f
        /*0042*/ 	.short	0x0101


	//----- nvinfo : EIATTR_VRC_CTA_INIT_COUNT
	.align		4
        /*0044*/ 	.byte	0x02, 0x4a
	.zero		1
	.zero		1


	//----- nvinfo : EIATTR_EXIT_INSTR_OFFSETS
	.align		4
        /*0048*/ 	.byte	0x04, 0x1c
        /*004a*/ 	.short	(.L_7587 - .L_7586)


	//   ....[0]....
.L_7586:
        /*004c*/ 	.word	0x00000970


	//   ....[1]....
        /*0050*/ 	.word	0x000009f0


	//   ....[2]....
        /*0054*/ 	.word	0x00000cc0


	//----- nvinfo : EIATTR_MAX_THREADS
	.align		4
.L_7587:
        /*0058*/ 	.byte	0x04, 0x05
        /*005a*/ 	.short	(.L_7589 - .L_7588)
.L_7588:
        /*005c*/ 	.word	0x00000080
        /*0060*/ 	.word	0x00000001
        /*0064*/ 	.word	0x00000001


	//----- nvinfo : EIATTR_CRS_STACK_SIZE
	.align		4
.L_7589:
        /*0068*/ 	.byte	0x04, 0x1e
        /*006a*/ 	.short	(.L_7591 - .L_7590)
.L_7590:
        /*006c*/ 	.word	0x00000000


	//----- nvinfo : EIATTR_CBANK_PARAM_SIZE
	.align		4
.L_7591:
        /*0070*/ 	.byte	0x03, 0x19
        /*0072*/ 	.short	0x0020


	//----- nvinfo : EIATTR_PARAM_CBANK
	.align		4
        /*0074*/ 	.byte	0x04, 0x0a
        /*0076*/ 	.short	(.L_7593 - .L_7592)
	.align		4
.L_7592:
        /*0078*/ 	.word	index@(.nv.constant0._ZN2at6native29vectorized_elementwise_kernelILi8EZNS0_50_GLOBAL__N__2680c7bb_12_PowKernel_cu_7dd49032_300329pow_tensor_scalar_kernel_implIaaEEvRNS_18TensorIteratorBaseET0_EUlaE_St5arrayIPcLm2EEEEviS6_T1_)
        /*007c*/ 	.short	0x0380
        /*007e*/ 	.short	0x0020


	//----- nvinfo : EIATTR_SW_WAR
	.align		4
.L_7593:
        /*0080*/ 	.byte	0x04, 0x36
        /*0082*/ 	.short	(.L_7595 - .L_7594)
.L_7594:
        /*0084*/ 	.word	0x00000008
.L_7595:


//--------------------- .nv.info._ZN2at6native18elementwise_kernelILi128ELi4EZNS0_15gpu_kernel_implIZNS0_50_GLOBAL__N__2680c7bb_12_PowKernel_cu_7dd49032_300329pow_tensor_scalar_kernel_implIhhEEvRNS_18TensorIteratorBaseET0_EUlhE2_EEvS6_RKT_EUliE_EEviT1_ --------------------------
	.section	.nv.info._ZN2at6native18elementwise_kernelILi128ELi4EZNS0_15gpu_kernel_implIZNS0_50_GLOBAL__N__2680c7bb_12_PowKernel_cu_7dd49032_300329pow_tensor_scalar_kernel_implIhhEEvRNS_18TensorIteratorBaseET0_EUlhE2_EEvS6_RKT_EUliE_EEviT1_,"",@"SHT_CUDA_INFO"
	.sectionflags	@""
	.align	4


	//----- nvinfo : EIATTR_CUDA_API_VERSION
	.align		4
        /*0000*/ 	.byte	0x04, 0x37
        /*0002*/ 	.short	(.L_7597 - .L_7596)
.L_7596:
        /*0004*/ 	.word	0x00000082


	//----- nvinfo : EIATTR_KPARAM_INFO
	.align		4
.L_7597:
        /*0008*/ 	.byte	0x04, 0x17
        /*000a*/ 	.short	(.L_7599 - .L_7598)
.L_7598:
        /*000c*/ 	.word	0x00000000
        /*0010*/ 	.short	0x0001
        /*0012*/ 	.short	0x0008
        /*0014*/ 	.byte	0x00, 0xf0, 0xa1, 0x08


	//----- nvinfo : EIATTR_KPARAM_INFO
	.align		4
.L_7599:
        /*0018*/ 	.byte	0x04, 0x17
        /*001a*/ 	.short	(.L_7601 - .L_7600)
.L_7600:
        /*001c*/ 	.word	0x00000000
        /*0020*/ 	.short	0x0000
        /*0022*/ 	.short	0x0000
        /*0024*/ 	.byte	0x00, 0xf0, 0x11, 0x00


	//----- nvinfo : EIATTR_SPARSE_MMA_MASK
	.align		4
.L_7601:
        /*0028*/ 	.byte	0x03, 0x50
        /*002a*/ 	.short	0x0000


	//----- nvinfo : EIATTR_MAXREG_COUNT
	.align		4
        /*002c*/ 	.byte	0x03, 0x1b
        /*002e*/ 	.short	0x0080


	//----- nvinfo : EIATTR_EXTERNS
	.align		4
        /*0030*/ 	.byte	0x04, 0x0f
        /*0032*/ 	.short	(.L_7603 - .L_7602)


	//   ....[0]....
	.align		4
.L_7602:
        /*0034*/ 	.word	index@(__assertfail)


	//----- nvinfo : EIATTR_MERCURY_ISA_VERSION
	.align		4
.L_7603:
        /*0038*/ 	.byte	0x03, 0x5f
        /*003a*/ 	.short	0x0101


	//----- nvinfo : EIATTR_VRC_CTA_INIT_COUNT
	.align		4
        /*003c*/ 	.byte	0x02, 0x4a
	.zero		1
	.zero		1


	//----- nvinfo : EIATTR_SYSCALL_OFFSETS
	.align		4
        /*0040*/ 	.byte	0x04, 0x46
        /*0042*/ 	.short	(.L_7605 - .L_7604)


	//   ....[0]....
.L_7604:
        /*0044*/ 	.word	0x00002180


	//   ....[1]....
        /*0048*/ 	.word	0x000030d0


	//   ....[2]....
        /*004c*/ 	.word	0x000053f0


	//   ....[3]....
        /*0050*/ 	.word	0x00006190


	//   ....[4]....
        /*0054*/ 	.word	0x00008590


	//   ....[5]....
        /*0058*/ 	.word	0x00009330


	//   ....[6]....
        /*005c*/ 	.word	0x0000b740


	//   ....[7]....
        /*0060*/ 	.word	0x0000c490


	//----- nvinfo : EIATTR_EXIT_INSTR_OFFSETS
	.align		4
.L_7605:
        /*0064*/ 	.byte	0x04, 0x1c
        /*0066*/ 	.short	(.L_7607 - .L_7606)


	//   ....[0]....
.L_7606:
        /*0068*/ 	.word	0x000095f0


	//   ....[1]....
        /*006c*/ 	.word	0x0000b990


	//   ....[2]....
        /*0070*/ 	.word	0x0000b9b0


	//   ....[3]....
        /*0074*/ 	.word	0x0000ba50


	//   ....[4]....
        /*0078*/ 	.word	0x0000ba80


	//   ....[5]....
        /*007c*/ 	.word	0x0000bab0


	//   ....[6]....
        /*0080*/ 	.word	0x0000bb50


	//   ....[7]....
        /*0084*/ 	.word	0x0000bba0


	//   ....[8]....
        /*0088*/ 	.word	0x0000bc50


	//   ....[9]....
        /*008c*/ 	.word	0x0000bcb0


	//   ....[10]....
        /*0090*/ 	.word	0x0000bcf0


	//   ....[11]....
        /*0094*/ 	.word	0x0000bdc0


	//   ....[12]....
        /*0098*/ 	.word	0x0000bf10


	//   ....[13]....
        /*009c*/ 	.word	0x0000c060


	//   ....[14]....
        /*00a0*/ 	.word	0x0000c1d0


	//   ....[15]....
        /*00a4*/ 	.word	0x0000c210


	//   ....[16]....
        /*00a8*/ 	.word	0x0000c240


	//   ....[17]....
        /*00ac*/ 	.word	0x0000c2e0


	//   ....[18]....
        /*00b0*/ 	.word	0x0000c330


	//   ....[19]....
        /*00b4*/ 	.word	0x0000c4a0


	//   ....[20]....
        /*00b8*/ 	.word	0x0000c590


	//   ....[21]....
        /*00bc*/ 	.word	0x0000c640


	//   ....[22]....
        /*00c0*/ 	.word	0x0000c670


	//   ....[23]....
        /*00c4*/ 	.word	0x0000c6c0


	//   ....[24]....
        /*00c8*/ 	.word	0x0000c710


	//----- nvinfo : EIATTR_MAX_THREADS
	.align		4
.L_7607:
        /*00cc*/ 	.byte	0x04, 0x05
        /*00ce*/ 	.short	(.L_7609 - .L_7608)
.L_7608:
        /*00d0*/ 	.word	0x00000080
        /*00d4*/ 	.word	0x00000001
        /*00d8*/ 	.word	0x00000001


	//----- nvinfo : EIATTR_CRS_STACK_SIZE
	.align		4
.L_7609:
        /*00dc*/ 	.byte	0x04, 0x1e
        /*00de*/ 	.short	(.L_7611 - .L_7610)
.L_7610:
        /*00e0*/ 	.word	0x00000000


	//----- nvinfo : EIATTR_CBANK_PARAM_SIZE
	.align		4
.L_7611:
        /*00e4*/ 	.byte	0x03, 0x19
        /*00e6*/ 	.short	0x0230


	//----- nvinfo : EIATTR_PARAM_CBANK
	.align		4
        /*00e8*/ 	.byte	0x04, 0x0a
        /*00ea*/ 	.short	(.L_7613 - .L_7612)
	.align		4
.L_7612:
        /*00ec*/ 	.word	index@(.nv.constant0._ZN2at6native18elementwise_kernelILi128ELi4EZNS0_15gpu_kernel_implIZNS0_50_GLOBAL__N__2680c7bb_12_PowKernel_cu_7dd49032_300329pow_tensor_scalar_kernel_implIhhEEvRNS_18TensorIteratorBaseET0_EUlhE2_EEvS6_RKT_EUliE_EEviT1_)
        /*00f0*/ 	.short	0x0380
        /*00f2*/ 	.short	0x0230


	//----- nvinfo : EIATTR_SW_WAR
	.align		4
.L_7613:
        /*00f4*/ 	.byte	0x04, 0x36
        /*00f6*/ 	.short	(.L_7615 - .L_7614)
.L_7614:
        /*00f8*/ 	.word	0x00000008
.L_7615:


//--------------------- .nv.info._ZN2at6native27unrolled_elementwise_kernelIZNS0_50_GLOBAL__N__2680c7bb_12_PowKernel_cu_7dd49032_300329pow_tensor_scalar_kernel_implIhhEEvRNS_18TensorIteratorBaseET0_EUlhE2_St5arrayIPcLm2EELi4E23TrivialOffsetCalculatorILi1EjESC_NS0_6memory12LoadWithCastILi1EEENSD_13StoreWithCastILi1EEEEEviT_S6_T2_T3_T4_T5_ --------------------------
	.section	.nv.info._ZN2at6native27unrolled_elementwise_kernelIZNS0_50_GLOBAL__N__2680c7bb_12_PowKernel_cu_7dd49032_300329pow_tensor_scalar_kernel_implIhhEEvRNS_18TensorIteratorBaseET0_EUlhE2_St5arrayIPcLm2EELi4E23TrivialOffsetCalculatorILi1EjESC_NS0_6memory12LoadWithCastILi1EEENSD_13StoreWithCastILi1EEEEEviT_S6_T2_T3_T4_T5_,"",@"SHT_CUDA_INFO"
	.sectionflags	@""
	.align	4


	//----- nvinfo : EIATTR_CUDA_API_VERSION
	.align		4
        /*0000*/ 	.byte	0x04, 0x37
        /*0002*/ 	.short	(.L_7617 - .L_7616)
.L_7616:
        /*0004*/ 	.word	0x00000082


	//----- nvinfo : EIATTR_KPARAM_INFO
	.align		4
.L_7617:
        /*0008*/ 	.byte	0x04, 0x17
        /*000a*/ 	.short	(.L_7619 - .L_7618)
.L_7618:
        /*000c*/ 	.word	0x00000000
        /*0010*/ 	.short	0x0006
        /*0012*/ 	.short	0x0034
        /*0014*/ 	.byte	0x00, 0xf0, 0x21, 0x00


	//----- nvinfo : EIATTR_KPARAM_INFO
	.align		4
.L_7619:
        /*0018*/ 	.byte	0x04, 0x17
        /*001a*/ 	.short	(.L_7621 - .L_7620)
.L_7620:
        /*001c*/ 	.word	0x00000000
        /*0020*/ 	.short	0x0005
        /*0022*/ 	.short	0x002c
        /*0024*/ 	.byte	0x00, 0xf0, 0x21, 0x00


	//----- nvinfo : EIATTR_KPARAM_INFO
	.align		4
.L_7621:
        /*0028*/ 	.byte	0x04, 0x17
        /*002a*/ 	.short	(.L_7623 - .L_7622)
.L_7622:
        /*002c*/ 	.word	0x00000000
        /*0030*/ 	.short	0x0004
        /*0032*/ 	.short	0x0029
        /*0034*/ 	.byte	0x00, 0xf0, 0x05, 0x00


	//----- nvinfo : EIATTR_KPARAM_INFO
	.align		4
.L_7623:
        /*0038*/ 	.byte	0x04, 0x17
        /*003a*/ 	.short	(.L_7625 - .L_7624)
.L_7624:
        /*003c*/ 	.word	0x00000000
        /*0040*/ 	.short	0x0003
        /*0042*/ 	.short	0x0028
        /*0044*/ 	.byte	0x00, 0xf0, 0x05, 0x00


	//----- nvinfo : EIATTR_KPARAM_INFO
	.align		4
.L_7625:
        /*0048*/ 	.byte	0x04, 0x17
        /*004a*/ 	.short	(.L_7627 - .L_7626)
.L_7626:
        /*004c*/ 	.word	0x00000000
        /*0050*/ 	.short	0x0002
        /*0052*/ 	.short	0x0018
        /*0054*/ 	.byte	0x00, 0xf0, 0x41, 0x00


	//----- nvinfo : EIATTR_KPARAM_INFO
	.align		4
.L_7627:
        /*0058*/ 	.byte	0x04, 0x17
        /*005a*/ 	.short	(.L_7629 - .L_7628)
.L_7628:
        /*005c*/ 	.word	0x00000000
        /*0060*/ 	.short	0x0001
        /*0062*/ 	.short	0x0008
        /*0064*/ 	.byte	0x00, 0xf0, 0x41, 0x00


	//----- nvinfo : EIATTR_KPARAM_INFO
	.align		4
.L_7629:
        /*0068*/ 	.byte	0x04, 0x17
        /*006a*/ 	.short	(.L_7631 - .L_7630)
.L_7630:
        /*006c*/ 	.word	0x00000000
        /*0070*/ 	.short	0x0000
        /*0072*/ 	.short	0x0000
        /*0074*/ 	.byte	0x00, 0xf0, 0x11, 0x00


	//----- nvinfo : EIATTR_SPARSE_MMA_MASK
	.align		4
.L_7631:
        /*0078*/ 	.byte	0x03, 0x50
        /*007a*/ 	.short	0x0000


	//----- nvinfo : EIATTR_MAXREG_COUNT
	.align		4
        /*007c*/ 	.byte	0x03, 0x1b
        /*007e*/ 	.short	0x00ff


	//----- nvinfo : EIATTR_EXTERNS
	.align		4
        /*0080*/ 	.byte	0x04, 0x0f
        /*0082*/ 	.short	(.L_7633 - .L_7632)


	//   ....[0]....
	.align		4
.L_7632:
        /*0084*/ 	.word	index@(__assertfail)


	//----- nvinfo : EIATTR_MERCURY_ISA_VERSION
	.align		4
.L_7633:
        /*0088*/ 	.byte	0x03, 0x5f
        /*008a*/ 	.short	0x0101


	//----- nvinfo : EIATTR_VRC_CTA_INIT_COUNT
	.align		4
        /*008c*/ 	.byte	0x02, 0x4a
	.zero		1
	.zero		1


	//----- nvinfo : EIATTR_SYSCALL_OFFSETS
	.align		4
        /*0090*/ 	.byte	0x04, 0x46
        /*0092*/ 	.short	(.L_7635 - .L_7634)


	//   ....[0]....
.L_7634:
        /*0094*/ 	.word	0x00000e90


	//   ....[1]....
        /*0098*/ 	.word	0x00001e80


	//   ....[2]....
        /*009c*/ 	.word	0x00002db0


	//   ....[3]....
        /*00a0*/ 	.word	0x00003ce0


	//   ....[4]....
        /*00a4*/ 	.word	0x00004fd0


	//   ....[5]....
        /*00a8*/ 	.word	0x00005de0


	//   ....[6]....
        /*00ac*/ 	.word	0x00006ce0


	//   ....[7]....
        /*00b0*/ 	.word	0x00007bb0


	//----- nvinfo : EIATTR_EXIT_INSTR_OFFSETS
	.align		4
.L_7635:
        /*00b4*/ 	.byte	0x04, 0x1c
        /*00b6*/ 	.short	(.L_7637 - .L_7636)


	//   ....[0]....
.L_7636:
        /*00b8*/ 	.word	0x00006f90


	//   ....[1]....
        /*00bc*/ 	.word	0x000070c0


	//   ....[2]....
        /*00c0*/ 	.word	0x000070e0


	//   ....[3]....
        /*00c4*/ 	.word	0x00007180


	//   ....[4]....
        /*00c8*/ 	.word	0x000071b0


	//   ....[5]....
        /*00cc*/ 	.word	0x000071e0


	//   ....[6]....
        /*00d0*/ 	.word	0x00007280


	//   ....[7]....
        /*00d4*/ 	.word	0x000072d0


	//   ....[8]....
        /*00d8*/ 	.word	0x00007380


	//   ....[9]....
        /*00dc*/ 	.word	0x000073e0


	//   ....[10]....
        /*00e0*/ 	.word	0x00007420


	//   ....[11]....
        /*00e4*/ 	.word	0x000074f0


	//   ....[12]....
        /*00e8*/ 	.word	0x00007640


	//   ....[13]....
        /*00ec*/ 	.word	0x00007790


	//   ....[14]....
        /*00f0*/ 	.word	0x000078f0


	//   ....[15]....
        /*00f4*/ 	.word	0x00007930


	//   ....[16]....
        /*00f8*/ 	.word	0x00007960


	//   ....[17]....
        /*00fc*/ 	.word	0x00007a00


	//   ....[18]....
        /*0100*/ 	.word	0x00007a50


	//   ....[19]....
        /*0104*/ 	.word	0x00007bc0


	//   ....[20]....
        /*0108*/ 	.word	0x00007cb0


	//   ....[21]....
        /*010c*/ 	.word	0x00007d60


	//   ....[22]....
        /*0110*/ 	.word	0x00007d90


	//   ....[23]....
        /*0114*/ 	.word	0x00007de0


	//   ....[24]....
        /*0118*/ 	.word	0x00007e30


	//----- nvinfo : EIATTR_MAX_THREADS
	.align		4
.L_7637:
        /*011c*/ 	.byte	0x04, 0x05
        /*011e*/ 	.short	(.L_7639 - .L_7638)
.L_7638:
        /*0120*/ 	.word	0x00000080
        /*0124*/ 	.word	0x00000001
        /*0128*/ 	.word	0x00000001


	//----- nvinfo : EIATTR_CRS_STACK_SIZE
	.align		4
.L_7639:
        /*012c*/ 	.byte	0x04, 0x1e
        /*012e*/ 	.short	(.L_7641 - .L_7640)
.L_7640:
        /*0130*/ 	.word	0x00000000


	//----- nvinfo : EIATTR_CBANK_PARAM_SIZE
	.align		4
.L_7641:
        /*0134*/ 	.byte	0x03, 0x19
        /*0136*/ 	.short	0x003c


	//----- nvinfo : EIATTR_PARAM_CBANK
	.align		4
        /*0138*/ 	.byte	0x04, 0x0a
        /*013a*/ 	.short	(.L_7643 - .L_7642)
	.align		4
.L_7642:
        /*013c*/ 	.word	index@(.nv.constant0._ZN2at6native27unrolled_elementwise_kernelIZNS0_50_GLOBAL__N__2680c7bb_12_PowKernel_cu_7dd49032_300329pow_tensor_scalar_kernel_implIhhEEvRNS_18TensorIteratorBaseET0_EUlhE2_St5arrayIPcLm2EELi4E23TrivialOffsetCalculatorILi1EjESC_NS0_6memory12LoadWithCastILi1EEENSD_13StoreWithCastILi1EEEEEviT_S6_T2_T3_T4_T5_)
        /*0140*/ 	.short	0x0380
        /*0142*/ 	.short	0x003c


	//----- nvinfo : EIATTR_SW_WAR
	.align		4
.L_7643:
        /*0144*/ 	.byte	0x04, 0x36
        /*0146*/ 	.short	(.L_7645 - .L_7644)
.L_7644:
        /*0148*/ 	.word	0x00000008
.L_7645:


//--------------------- .nv.info._ZN2at6native18elementwise_kernelILi128ELi4EZNS0_22gpu_kernel_impl_nocastIZNS0_50_GLOBAL__N__2680c7bb_12_PowKernel_cu_7dd49032_300329pow_tensor_scalar_kernel_implIhhEEvRNS_18TensorIteratorBaseET0_EUlhE2_EEvS6_RKT_EUliE_EEviT1_ --------------------------
	.section	.nv.info._ZN2at6native18elementwise_kernelILi128ELi4EZNS0_22gpu_kernel_impl_nocastIZNS0_50_GLOBAL__N__2680c7bb_12_PowKernel_cu_7dd49032_300329pow_tensor_scalar_kernel_implIhhEEvRNS_18TensorIteratorBaseET0_EUlhE2_EEvS6_RKT_EUliE_EEviT1_,"",@"SHT_CUDA_INFO"
	.sectionflags	@""
	.align	4


	//----- nvinfo : EIATTR_CUDA_API_VERSION
	.align		4
        /*0000*/ 	.byte	0x04, 0x37
        /*0002*/ 	.short	(.L_7647 - .L_7646)
.L_7646:
        /*0004*/ 	.word	0x00000082


	//----- nvinfo : EIATTR_KPARAM_INFO
	.align		4
.L_7647:
        /*0008*/ 	.byte	0x04, 0x17
        /*000a*/ 	.short	(.L_7649 - .L_7648)
.L_7648:
        /*000c*/ 	.word	0x00000000
        /*0010*/ 	.short	0x0001
        /*0012*/ 	.short	0x0008
        /*0014*/ 	.byte	0x00, 0xf0, 0x81, 0x08


	//----- nvinfo : EIATTR_KPARAM_INFO
	.align		4
.L_7649:
        /*0018*/ 	.byte	0x04, 0x17
        /*001a*/ 	.short	(.L_7651 - .L_7650)
.L_7650:
        /*001c*/ 	.word	0x00000000
        /*0020*/ 	.short	0x0000
        /*0022*/ 	.short	0x0000
        /*0024*/ 	.byte	0x00, 0xf0, 0x11, 0x00


	//----- nvinfo : EIATTR_SPARSE_MMA_MASK
	.align		4
.L_7651:
        /*0028*/ 	.byte	0x03, 0x50
        /*002a*/ 	.short	0x0000


	//----- nvinfo : EIATTR_MAXREG_COUNT
	.align		4
        /*002c*/ 	.byte	0x03, 0x1b
        /*002e*/ 	.short	0x0080


	//----- nvinfo : EIATTR_MERCURY_ISA_VERSION
	.align		4
        /*0030*/ 	.byte	0x03, 0x5f
        /*0032*/ 	.short	0x0101


	//----- nvinfo : EIATTR_VRC_CTA_INIT_COUNT
	.align		4
        /*0034*/ 	.byte	0x02, 0x4a
	.zero		1
	.zero		1


	//----- nvinfo : EIATTR_EXIT_INSTR_OFFSETS
	.align		4
        /*0038*/ 	.byte	0x04, 0x1c
        /*003a*/ 	.short	(.L_7653 - .L_7652)


	//   ....[0]....
.L_7652:
        /*003c*/ 	.word	0x00000100


	//   ....[1]....
        /*0040*/ 	.word	0x00000140


	//   ....[2]....
        /*0044*/ 	.word	0x000005f0


	//   ....[3]....
        /*0048*/ 	.word	0x00000710


	//   ....[4]....
        /*004c*/ 	.word	0x00003cf0


	//   ....[5]....
        /*0050*/ 	.word	0x00004e70


	//   ....[6]....
        /*0054*/ 	.word	0x00008be0


	//   ....[7]....
        /*0058*/ 	.word	0x00009fd0


	//----- nvinfo : EIATTR_MAX_THREADS
	.align		4
.L_7653:
        /*005c*/ 	.byte	0x04, 0x05
        /*005e*/ 	.short	(.L_7655 - .L_7654)
.L_7654:
        /*0060*/ 	.word	0x00000080
        /*0064*/ 	.word	0x00000001
        /*0068*/ 	.word	0x00000001


	//----- nvinfo : EIATTR_CRS_STACK_SIZE
	.align		4
.L_7655:
        /*006c*/ 	.byte	0x04, 0x1e
        /*006e*/ 	.short	(.L_7657 - .L_7656)
.L_7656:
        /*0070*/ 	.word	0x00000000


	//----- nvinfo : EIATTR_CBANK_PARAM_SIZE
	.align		4
.L_7657:
        /*0074*/ 	.byte	0x03, 0x19
        /*0076*/ 	.short	0x0228


	//----- nvinfo : EIATTR_PARAM_CBANK
	.align		4
        /*0078*/ 	.byte	0x04, 0x0a
        /*007a*/ 	.short	(.L_7659 - .L_7658)
	.align		4
.L_7658:
        /*007c*/ 	.word	index@(.nv.constant0._ZN2at6native18elementwise_kernelILi128ELi4EZNS0_22gpu_kernel_impl_nocastIZNS0_50_GLOBAL__N__2680c7bb_12_PowKernel_cu_7dd49032_300329pow_tensor_scalar_kernel_implIhhEEvRNS_18TensorIteratorBaseET0_EUlhE2_EEvS6_RKT_EUliE_EEviT1_)
        /*0080*/ 	.short	0x0380
        /*0082*/ 	.short	0x0228


	//----- nvinfo : EIATTR_SW_WAR
	.align		4
.L_7659:
        /*0084*/ 	.byte	0x04, 0x36
        /*0086*/ 	.short	(.L_7661 - .L_7660)
.L_7660:
        /*0088*/ 	.word	0x00000008
.L_7661:


//--------------------- .nv.info._ZN2at6native27unrolled_elementwise_kernelIZNS0_50_GLOBAL__N__2680c7bb_12_PowKernel_cu_7dd49032_300329pow_tensor_scalar_kernel_implIhhEEvRNS_18TensorIteratorBaseET0_EUlhE2_St5arrayIPcLm2EELi4E23TrivialOffsetCalculatorILi1EjESC_NS0_6memory15LoadWithoutCastENSD_16StoreWithoutCastEEEviT_S6_T2_T3_T4_T5_ --------------------------
	.section	.nv.info._ZN2at6native27unrolled_elementwise_kernelIZNS0_50_GLOBAL__N__2680c7bb_12_PowKernel_cu_7dd49032_300329pow_tensor_scalar_kernel_implIhhEEvRNS_18TensorIteratorBaseET0_EUlhE2_St5arrayIPcLm2EELi4E23TrivialOffsetCalculatorILi1EjESC_NS0_6memory15LoadWithoutCastENSD_16StoreWithoutCastEEEviT_S6_T2_T3_T4_T5_,"",@"SHT_CUDA_INFO"
	.sectionflags	@""
	.align	4


	//----- nvinfo : EIATTR_CUDA_API_VERSION
	.align		4
        /*0000*/ 	.byte	0x04, 0x37
        /*0002*/ 	.short	(.L_7663 - .L_7662)
.L_7662:
        /*0004*/ 	.word	0x00000082


	//----- nvinfo : EIATTR_KPARAM_INFO
	.align		4
.L_7663:
        /*0008*/ 	.byte	0x04, 0x17
        /*000a*/ 	.short	(.L_7665 - .L_7664)
.L_7664:
        /*000c*/ 	.word	0x00000000
        /*0010*/ 	.short	0x0006
        /*0012*/ 	.short	0x002b
        /*0014*/ 	.byte	0x00, 0xf0, 0x05, 0x00


	//----- nvinfo : EIATTR_KPARAM_INFO
	.align		4
.L_7665:
        /*0018*/ 	.byte	0x04, 0x17
        /*001a*/ 	.short	(.L_7667 - .L_7666)
.L_7666:
        /*001c*/ 	.word	0x00000000
        /*0020*/ 	.short	0x0005
        /*0022*/ 	.short	0x002a
        /*0024*/ 	.byte	0x00, 0xf0, 0x05, 0x00


	//----- nvinfo : EIATTR_KPARAM_INFO
	.align		4
.L_7667:
        /*0028*/ 	.byte	0x04, 0x17
        /*002a*/ 	.short	(.L_7669 - .L_7668)
.L_7668:
        /*002c*/ 	.word	0x00000000
        /*0030*/ 	.short	0x0004
        /*0032*/ 	.short	0x0029
        /*0034*/ 	.byte	0x00, 0xf0, 0x05, 0x00


	//----- nvinfo : EIATTR_KPARAM_INFO
	.align		4
.L_7669:
        /*0038*/ 	.byte	0x04, 0x17
        /*003a*/ 	.short	(.L_7671 - .L_7670)
.L_7670:
        /*003c*/ 	.word	0x00000000
        /*0040*/ 	.short	0x0003
        /*0042*/ 	.short	0x0028
        /*0044*/ 	.byte	0x00, 0xf0, 0x05, 0x00


	//----- nvinfo : EIATTR_KPARAM_INFO
	.align		4
.L_7671:
        /*0048*/ 	.byte	0x04, 0x17
        /*004a*/ 	.short	(.L_7673 - .L_7672)
.L_7672:
        /*004c*/ 	.word	0x00000000
        /*0050*/ 	.short	0x0002
        /*0052*/ 	.short	0x0018
        /*0054*/ 	.byte	0x00, 0xf0, 0x41, 0x00


	//----- nvinfo : EIATTR_KPARAM_INFO
	.align		4
.L_7673:
        /*0058*/ 	.byte	0x04, 0x17
        /*005a*/ 	.short	(.L_7675 - .L_7674)
.L_7674:
        /*005c*/ 	.word	0x00000000
        /*0060*/ 	.short	0x0001
        /*0062*/ 	.short	0x0008
        /*0064*/ 	.byte	0x00, 0xf0, 0x41, 0x00


	//----- nvinfo : EIATTR_KPARAM_INFO
	.align		4
.L_7675:
        /*0068*/ 	.byte	0x04, 0x17
        /*006a*/ 	.short	(.L_7677 - .L_7676)
.L_7676:
        /*006c*/ 	.word	0x00000000
        /*0070*/ 	.short	0x0000
        /*0072*/ 	.short	0x0000
        /*0074*/ 	.byte	0x00, 0xf0, 0x11, 0x00


	//----- nvinfo : EIATTR_SPARSE_MMA_MASK
	.align		4
.L_7677:
        /*0078*/ 	.byte	0x03, 0x50
        /*007a*/ 	.short	0x0000


	//----- nvinfo : EIATTR_MAXREG_COUNT
	.align		4
        /*007c*/ 	.byte	0x03, 0x1b
        /*007e*/ 	.short	0x00ff


	//----- nvinfo : EIATTR_MERCURY_ISA_VERSION
	.align		4
        /*0080*/ 	.byte	0x03, 0x5f
        /*0082*/ 	.short	0x0101


	//----- nvinfo : EIATTR_VRC_CTA_INIT_COUNT
	.align		4
        /*0084*/ 	.byte	0x02, 0x4a
	.zero		1
	.zero		1


	//----- nvinfo : EIATTR_EXIT_INSTR_OFFSETS
	.align		4
        /*0088*/ 	.byte	0x04, 0x1c
        /*008a*/ 	.short	(.L_7679 - .L_7678)


	//   ....[0]....
.L_7678:
        /*008c*/ 	.word	0x000009a0


	//   ....[1]....
        /*0090*/ 	.word	0x00000a00


	//----- nvinfo : EIATTR_MAX_THREADS
	.align		4
.L_7679:
        /*0094*/ 	.byte	0x04, 0x05
        /*0096*/ 	.short	(.L_7681 - .L_7680)
.L_7680:
        /*0098*/ 	.word	0x00000080
        /*009c*/ 	.word	0x00000001
        /*00a0*/ 	.word	0x00000001


	//----- nvinfo : EIATTR_CRS_STACK_SIZE
	.align		4
.L_7681:
        /*00a4*/ 	.byte	0x04, 0x1e
        /*00a6*/ 	.short	(.L_7683 - .L_7682)
.L_7682:
        /*00a8*/ 	.word	0x00000000


	//----- nvinfo : EIATTR_CBANK_PARAM_SIZE
	.align		4
.L_7683:
        /*00ac*/ 	.byte	0x03, 0x19
        /*00ae*/ 	.short	0x002c


	//----- nvinfo : EIATTR_PARAM_CBANK
	.align		4
        /*00b0*/ 	.byte	0x04, 0x0a
        /*00b2*/ 	.short	(.L_7685 - .L_7684)
	.align		4
.L_7684:
        /*00b4*/ 	.word	index@(.nv.constant0._ZN2at6native27unrolled_elementwise_kernelIZNS0_50_GLOBAL__N__2680c7bb_12_PowKernel_cu_7dd49032_300329pow_tensor_scalar_kernel_implIhhEEvRNS_18TensorIteratorBaseET0_EUlhE2_St5arrayIPcLm2EELi4E23TrivialOffsetCalculatorILi1EjESC_NS0_6memory15LoadWithoutCastENSD_16StoreWithoutCastEEEviT_S6_T2_T3_T4_T5_)
        /*00b8*/ 	.short	0x0380
        /*00ba*/ 	.short	0x002c


	//----- nvinfo : EIATTR_SW_WAR
	.align		4
.L_7685:
        /*00bc*/ 	.byte	0x04, 0x36
        /*00be*/ 	.short	(.L_7687 - .L_7686)
.L_7686:
        /*00c0*/ 	.word	0x00000008
.L_7687:


//--------------------- .nv.info._ZN2at6native29vectorized_elementwise_kernelILi2EZNS0_50_GLOBAL__N__2680c7bb_12_PowKernel_cu_7dd49032_300329pow_tensor_scalar_kernel_implIhhEEvRNS_18TensorIteratorBaseET0_EUlhE2_St5arrayIPcLm2EEEEviS6_T1_ --------------------------
	.section	.nv.info._ZN2at6native29vectorized_elementwise_kernelILi2EZNS0_50_GLOBAL__N__2680c7bb_12_PowKernel_cu_7dd49032_300329pow_tensor_scalar_kernel_implIhhEEvRNS_18TensorIteratorBaseET0_EUlhE2_St5arrayIPcLm2EEEEviS6_T1_,"",@"SHT_CUDA_INFO"
	.sectionflags	@""
	.align	4


	//----- nvinfo : EIATTR_CUDA_API_VERSION
	.align		4
        /*0000*/ 	.byte	0x04, 0x37
        /*0002*/ 	.short	(.L_7689 - .L_7688)
.L_7688:
        /*0004*/ 	.word	0x00000082


	//----- nvinfo : EIATTR_KPARAM_INFO
	.align		4
.L_7689:
        /*0008*/ 	.byte	0x04, 0x17
        /*000a*/ 	.short	(.L_7691 - .L_7690)
.L_7690:
        /*000c*/ 	.word	0x00000000
        /*0010*/ 	.short	0x0002
        /*0012*/ 	.short	0x0018
        /*0014*/ 	.byte	0x00, 0xf0, 0x41, 0x00


	//----- nvinfo : EIATTR_KPARAM_INFO
	.align		4
.L_7691:
        /*0018*/ 	.byte	0x04, 0x17
        /*001a*/ 	.short	(.L_7693 - .L_7692)
.L_7692:
        /*001c*/ 	.word	0x00000000
        /*0020*/ 	.short	0x0001
        /*0022*/ 	.short	0x0008
        /*0024*/ 	.byte	0x00, 0xf0, 0x41, 0x00


	//----- nvinfo : EIATTR_KPARAM_INFO
	.align		4
.L_7693:
        /*0028*/ 	.byte	0x04, 0x17
        /*002a*/ 	.short	(.L_7695 - .L_7694)
.L_7694:
        /*002c*/ 	.word	0x00000000
        /*0030*/ 	.short	0x0000
        /*0032*/ 	.short	0x0000
        /*0034*/ 	.byte	0x00, 0xf0, 0x11, 0x00


	//----- nvinfo : EIATTR_SPARSE_MMA_MASK
	.align		4
.L_7695:
        /*0038*/ 	.byte	0x03, 0x50
        /*003a*/ 	.short	0x0000


	//----- nvinfo : EIATTR_MAXREG_COUNT
	.align		4
        /*003c*/ 	.byte	0x03, 0x1b
        /*003e*/ 	.short	0x00ff


	//----- nvinfo : EIATTR_MERCURY_ISA_VERSION
	.align		4
        /*0040*/ 	.byte	0x03, 0x5f
        /*0042*/ 	.short	0x0101


	//----- nvinfo : EIATTR_VRC_CTA_INIT_COUNT
	.align		4
        /*0044*/ 	.byte	0x02, 0x4a
	.zero		1
	.zero		1


	//----- nvinfo : EIATTR_EXIT_INSTR_OFFSETS
	.align		4
        /*0048*/ 	.byte	0x04, 0x1c
        /*004a*/ 	.short	(.L_7697 - .L_7696)


	//   ....[0]....
.L_7696:
        /*004c*/ 	.word	0x000012f0


	//   ....[1]....
        /*0050*/ 	.word	0x00001350


	//   ....[2]....
        /*0054*/ 	.word	0x00001d50


	//----- nvinfo : EIATTR_MAX_THREADS
	.align		4
.L_7697:
        /*0058*/ 	.byte	0x04, 0x05
        /*005a*/ 	.short	(.L_7699 - .L_7698)
.L_7698:
        /*005c*/ 	.word	0x00000080
        /*0060*/ 	.word	0x00000001
        /*0064*/ 	.word	0x00000001


	//----- nvinfo : EIATTR_CRS_STACK_SIZE
	.align		4
.L_7699:
        /*0068*/ 	.byte	0x04, 0x1e
        /*006a*/ 	.short	(.L_7701 - .L_7700)
.L_7700:
        /*006c*/ 	.word	0x00000000


	//----- nvinfo : EIATTR_CBANK_PARAM_SIZE
	.align		4
.L_7701:
        /*0070*/ 	.byte	0x03, 0x19
        /*0072*/ 	.short	0x0028


	//----- nvinfo : EIATTR_PARAM_CBANK
	.align		4
        /*0074*/ 	.byte	0x04, 0x0a
        /*0076*/ 	.short	(.L_7703 - .L_7702)
	.align		4
.L_7702:
        /*0078*/ 	.word	index@(.nv.constant0._ZN2at6native29vectorized_elementwise_kernelILi2EZNS0_50_GLOBAL__N__2680c7bb_12_PowKernel_cu_7dd49032_300329pow_tensor_scalar_kernel_implIhhEEvRNS_18TensorIteratorBaseET0_EUlhE2_St5arrayIPcLm2EEEEviS6_T1_)
        /*007c*/ 	.short	0x0380
        /*007e*/ 	.short	0x0028


	//----- nvinfo : EIATTR_SW_WAR
	.align		4
.L_7703:
        /*0080*/ 	.byte	0x04, 0x36
        /*0082*/ 	.short	(.L_7705 - .L_7704)
.L_7704:
        /*0084*/ 	.word	0x00000008
.L_7705:


//--------------------- .nv.info._ZN2at6native29vectorized_elementwise_kernelILi4EZNS0_50_GLOBAL__N__2680c7bb_12_PowKernel_cu_7dd49032_300329pow_tensor_scalar_kernel_implIhhEEvRNS_18TensorIteratorBaseET0_EUlhE2_St5arrayIPcLm2EEEEviS6_T1_ --------------------------
	.section	.nv.info._ZN2at6native29vectorized_elementwise_kernelILi4EZNS0_50_GLOBAL__N__2680c7bb_12_PowKernel_cu_7dd49032_300329pow_tensor_scalar_kernel_implIhhEEvRNS_18TensorIteratorBaseET0_EUlhE2_St5arrayIPcLm2EEEEviS6_T1_,"",@"SHT_CUDA_INFO"
	.sectionflags	@""
	.align	4


	//----- nvinfo : EIATTR_CUDA_API_VERSION
	.align		4
        /*0000*/ 	.byte	0x04, 0x37
        /*0002*/ 	.short	(.L_7707 - .L_7706)
.L_7706:
        /*0004*/ 	.word	0x00000082


	//----- nvinfo : EIATTR_KPARAM_INFO
	.align		4
.L_7707:
        /*0008*/ 	.byte	0x04, 0x17
        /*000a*/ 	.short	(.L_7709 - .L_7708)
.L_7708:
        /*000c*/ 	.word	0x00000000
        /*0010*/ 	.short	0x0002
        /*0012*/ 	.short	0x0018
        /*0014*/ 	.byte	0x00, 0xf0, 0x41, 0x00


	//----- nvinfo : EIATTR_KPARAM_INFO
	.align		4
.L_7709:
        /*0018*/ 	.byte	0x04, 0x17
        /*001a*/ 	.short	(.L_7711 - .L_7710)
.L_7710:
        /*001c*/ 	.word	0x00000000
        /*0020*/ 	.short	0x0001
        /*0022*/ 	.short	0x0008
        /*0024*/ 	.byte	0x00, 0xf0, 0x41, 0x00


	//----- nvinfo : EIATTR_KPARAM_INFO
	.align		4
.L_7711:
        /*0028*/ 	.byte	0x04, 0x17
        /*002a*/ 	.short	(.L_7713 - .L_7712)
.L_7712:
        /*002c*/ 	.word	0x00000000
        /*0030*/ 	.short	0x0000
        /*0032*/ 	.short	0x0000
        /*0034*/ 	.byte	0x00, 0xf0, 0x11, 0x00


	//----- nvinfo : EIATTR_SPARSE_MMA_MASK
	.align		4
.L_7713:
        /*0038*/ 	.byte	0x03, 0x50
        /*003a*/ 	.short	0x0000


	//----- nvinfo : EIATTR_MAXREG_COUNT
	.align		4
        /*003c*/ 	.byte	0x03, 0x1b
        /*003e*/ 	.short	0x00ff


	//----- nvinfo : EIATTR_MERCURY_ISA_VERSION
	.align		4
        /*0040*/ 	.byte	0x03, 0x5f
        /*0042*/ 	.short	0x0101


	//----- nvinfo : EIATTR_VRC_CTA_INIT_COUNT
	.align		4
        /*0044*/ 	.byte	0x02, 0x4a
	.zero		1
	.zero		1


	//----- nvinfo : EIATTR_EXIT_INSTR_OFFSETS
	.align		4
        /*0048*/ 	.byte	0x04, 0x1c
        /*004a*/ 	.short	(.L_7715 - .L_7714)


	//   ....[0]....
.L_7714:
        /*004c*/ 	.word	0x000012f0


	//   ....[1]....
        /*0050*/ 	.word	0x00001350


	//   ....[2]....
        /*0054*/ 	.word	0x00001db0


	//----- nvinfo : EIATTR_MAX_THREADS
	.align		4
.L_7715:
        /*0058*/ 	.byte	0x04, 0x05
        /*005a*/ 	.short	(.L_7717 - .L_7716)
.L_7716:
        /*005c*/ 	.word	0x00000080
        /*0060*/ 	.word	0x00000001
        /*0064*/ 	.word	0x00000001


	//----- nvinfo : EIATTR_CRS_STACK_SIZE
	.align		4
.L_7717:
        /*0068*/ 	.byte	0x04, 0x1e
        /*006a*/ 	.short	(.L_7719 - .L_7718)
.L_7718:
        /*006c*/ 	.word	0x00000000


	//----- nvinfo : EIATTR_CBANK_PARAM_SIZE
	.align		4
.L_7719:
        /*0070*/ 	.byte	0x03, 0x19
        /*0072*/ 	.short	0x0028


	//----- nvinfo : EIATTR_PARAM_CBANK
	.align		4
        /*0074*/ 	.byte	0x04, 0x0a
        /*0076*/ 	.short	(.L_7721 - .L_7720)
	.align		4
.L_7720:
        /*0078*/ 	.word	index@(.nv.constant0._ZN2at6native29vectorized_elementwise_kernelILi4EZNS0_50_GLOBAL__N__2680c7bb_12_PowKernel_cu_7dd49032_300329pow_tensor_scalar_kernel_implIhhEEvRNS_18TensorIteratorBaseET0_EUlhE2_St5arrayIPcLm2EEEEviS6_T1_)
        /*007c*/ 	.short	0x0380
        /*007e*/ 	.short	0x0028


	//----- nvinfo : EIATTR_SW_WAR
	.align		4
.L_7721:
        /*0080*/ 	.byte	0x04, 0x36
        /*0082*/ 	.short	(.L_7723 - .L_7722)
.L_7722:
        /*0084*/ 	.word	0x00000008
.L_7723:


//--------------------- .nv.info._ZN2at6native29vectorized_elementwise_kernelILi8EZNS0_50_GLOBAL__N__2680c7bb_12_PowKernel_cu_7dd49032_300329pow_tensor_scalar_kernel_implIhhEEvRNS_18TensorIteratorBaseET0_EUlhE2_St5arrayIPcLm2EEEEviS6_T1_ --------------------------
	.section	.nv.info._ZN2at6native29vectorized_elementwise_kernelILi8EZNS0_50_GLOBAL__N__2680c7bb_12_PowKernel_cu_7dd49032_300329pow_tensor_scalar_kernel_implIhhEEvRNS_18TensorIteratorBaseET0_EUlhE2_St5arrayIPcLm2EEEEviS6_T1_,"",@"SHT_CUDA_INFO"
	.sectionflags	@""
	.align	4


	//----- nvinfo : EIATTR_CUDA_API_VERSION
	.align		4
        /*0000*/ 	.byte	0x04, 0x37
        /*0002*/ 	.short	(.L_7725 - .L_7724)
.L_7724:
        /*0004*/ 	.word	0x00000082


	//----- nvinfo : EIATTR_KPARAM_INFO
	.align		4
.L_7725:
        /*0008*/ 	.byte	0x04, 0x17
        /*000a*/ 	.short	(.L_7727 - .L_7726)
.L_7726:
        /*000c*/ 	.word	0x00000000
        /*0010*/ 	.short	0x0002
        /*0012*/ 	.short	0x0018
        /*0014*/ 	.byte	0x00, 0xf0, 0x41, 0x00


	//----- nvinfo : EIATTR_KPARAM_INFO
	.align		4
.L_7727:
        /*0018*/ 	.byte	0x04, 0x17
        /*001a*/ 	.short	(.L_7729 - .L_7728)
.L_7728:
        /*001c*/ 	.word	0x00000000
        /*0020*/ 	.short	0x0001
        /*0022*/ 	.short	0x0008
        /*0024*/ 	.byte	0x00, 0xf0, 0x41, 0x00


	//----- nvinfo : EIATTR_KPARAM_INFO
	.align		4
.L_7729:
        /*0028*/ 	.byte	0x04, 0x17
        /*002a*/ 	.short	(.L_7731 - .L_7730)
.L_7730:
        /*002c*/ 	.word	0x00000000
        /*0030*/ 	.short	0x0000
        /*0032*/ 	.short	0x0000
        /*0034*/ 	.byte	0x00, 0xf0, 0x11, 0x00


	//----- nvinfo : EIATTR_SPARSE_MMA_MASK
	.align		4
.L_7731:
        /*0038*/ 	.byte	0x03, 0x50
        /*003a*/ 	.short	0x0000


	//----- nvinfo : EIATTR_MAXREG_COUNT
	.align		4
        /*003c*/ 	.byte	0x03, 0x1b
        /*003e*/ 	.short	0x00ff


	//----- nvinfo : EIATTR_MERCURY_ISA_VERSION
	.align		4
        /*0040*/ 	.byte	0x03, 0x5f
        /*0042*/ 	.short	0x0101


	//----- nvinfo : EIATTR_VRC_CTA_INIT_COUNT
	.align		4
        /*0044*/ 	.byte	0x02, 0x4a
	.zero		1
	.zero		1


	//----- nvinfo : EIATTR_EXIT_INSTR_OFFSETS
	.align		4
        /*0048*/ 	.byte	0x04, 0x1c
        /*004a*/ 	.short	(.L_7733 - .L_7732)


	//   ....[0]....
.L_7732:
        /*004c*/ 	.word	0x000012f0


	//   ....[1]....
        /*0050*/ 	.word	0x00001350


	//   ....[2]....
        /*0054*/ 	.word	0x00001da0


	//----- nvinfo : EIATTR_MAX_THREADS
	.align		4
.L_7733:
        /*0058*/ 	.byte	0x04, 0x05
        /*005a*/ 	.short	(.L_7735 - .L_7734)
.L_7734:
        /*005c*/ 	.word	0x00000080
        /*0060*/ 	.word	0x00000001
        /*0064*/ 	.word	0x00000001


	//----- nvinfo : EIATTR_CRS_STACK_SIZE
	.align		4
.L_7735:
        /*0068*/ 	.byte	0x04, 0x1e
        /*006a*/ 	.short	(.L_7737 - .L_7736)
.L_7736:
        /*006c*/ 	.word	0x00000000


	//----- nvinfo : EIATTR_CBANK_PARAM_SIZE
	.align		4
.L_7737:
        /*0070*/ 	.byte	0x03, 0x19
        /*0072*/ 	.short	0x0028


	//----- nvinfo : EIATTR_PARAM_CBANK
	.align		4
        /*0074*/ 	.byte	0x04, 0x0a
        /*0076*/ 	.short	(.L_7739 - .L_7738)
	.align		4
.L_7738:
        /*0078*/ 	.word	index@(.nv.constant0._ZN2at6native29vectorized_elementwise_kernelILi8EZNS0_50_GLOBAL__N__2680c7bb_12_PowKernel_cu_7dd49032_300329pow_tensor_scalar_kernel_implIhhEEvRNS_18TensorIteratorBaseET0_EUlhE2_St5arrayIPcLm2EEEEviS6_T1_)
        /*007c*/ 	.short	0x0380
        /*007e*/ 	.short	0x0028


	//----- nvinfo : EIATTR_SW_WAR
	.align		4
.L_7739:
        /*0080*/ 	.byte	0x04, 0x36
        /*0082*/ 	.short	(.L_7741 - .L_7740)
.L_7740:
        /*0084*/ 	.word	0x00000008
.L_7741:


//--------------------- .nv.info._ZN2at6native18elementwise_kernelILi128ELi4EZNS0_15gpu_kernel_implIZNS0_50_GLOBAL__N__2680c7bb_12_PowKernel_cu_7dd49032_300329pow_tensor_scalar_kernel_implIhhEEvRNS_18TensorIteratorBaseET0_EUlhE1_EEvS6_RKT_EUliE_EEviT1_ --------------------------
	.section	.nv.info._ZN2at6native18elementwise_kernelILi128ELi4EZNS0_15gpu_kernel_implIZNS0_50_GLOBAL__N__2680c7bb_12_PowKernel_cu_7dd49032_300329pow_tensor_scalar_kernel_implIhhEEvRNS_18TensorIteratorBaseET0_EUlhE1_EEvS6_RKT_EUliE_EEviT1_,"",@"SHT_CUDA_INFO"
	.sectionflags	@""
	.align	4


	//----- nvinfo : EIATTR_CUDA_API_VERSION
	.align		4
        /*0000*/ 	.byte	0x04, 0x37
        /*0002*/ 	.short	(.L_7743 - .L_7742)
.L_7742:
        /*0004*/ 	.word	0x00000082


	//----- nvinfo : EIATTR_KPARAM_INFO
	.align		4
.L_7743:
        /*0008*/ 	.byte	0x04, 0x17
        /*000a*/ 	.short	(.L_7745 - .L_7744)
.L_7744:
        /*000c*/ 	.word	0x00000000
        /*0010*/ 	.short	0x0001
        /*0012*/ 	.short	0x0008
        /*0014*/ 	.byte	0x00, 0xf0, 0x81, 0x08


	//----- nvinfo : EIATTR_KPARAM_INFO
	.align		4
.L_7745:
        /*0018*/ 	.byte	0x04, 0x17
        /*001a*/ 	.short	(.L_7747 - .L_7746)
.L_7746:
        /*001c*/ 	.word	0x00000000
        /*0020*/ 	.short	0x0000
        /*0022*/ 	.short	0x0000
        /*0024*/ 	.byte	0x00, 0xf0, 0x11, 0x00


	//----- nvinfo : EIATTR_SPARSE_MMA_MASK
	.align		4
.L_7747:
        /*0028*/ 	.byte	0x03, 0x50
        /*002a*/ 	.short	0x0000


	//----- nvinfo : EIATTR_MAXREG_COUNT
	.align		4
        /*002c*/ 	.byte	0x03, 0x1b
        /*002e*/ 	.short	0x0080


	//----- nvinfo : EIATTR_EXTERNS
	.align		4
        /*0030*/ 	.byte	0x04, 0x0f
        /*0032*/ 	.short	(.L_7749 - .L_7748)


	//   ....[0]....
	.align		4
.L_7748:
        /*0034*/ 	.word	index@(__assertfail)


	//----- nvinfo : EIATTR_MERCURY_ISA_VERSION
	.align		4
.L_7749:
        /*0038*/ 	.byte	0x03, 0x5f
        /*003a*/ 	.short	0x0101


	//----- nvinfo : EIATTR_VRC_CTA_INIT_COUNT
	.align		4
        /*003c*/ 	.byte	0x02, 0x4a
	.zero		1
	.zero		1


	//----- nvinfo : EIATTR_SYSCALL_OFFSETS
	.align		4
        /*0040*/ 	.byte	0x04, 0x46
        /*0042*/ 	.short	(.L_7751 - .L_7750)


	//   ....[0]....
.L_7750:
        /*0044*/ 	.word	0x00002160


	//   ....[1]....
        /*0048*/ 	.word	0x000030a0


	//   ....[2]....
        /*004c*/ 	.word	0x000053c0


	//   ....[3]....
        /*0050*/ 	.word	0x00006150


	//   ....[4]....
        /*0054*/ 	.word	0x00008550


	//   ....[5]....
        /*0058*/ 	.word	0x000092e0


	//   ....[6]....
        /*005c*/ 	.word	0x0000b6f0


	//   ....[7]....
        /*0060*/ 	.word	0x0000c480


	//----- nvinfo : EIATTR_EXIT_INSTR_OFFSETS
	.align		4
.L_7751:
        /*0064*/ 	.byte	0x04, 0x1c
        /*0066*/ 	.short	(.L_7753 - .L_7752)


	//   ....[0]....
.L_7752:
        /*0068*/ 	.word	0x000095a0


	//   ....[1]....
        /*006c*/ 	.word	0x0000b980


	//   ....[2]....
        /*0070*/ 	.word	0x0000b9a0


	//   ....[3]....
        /*0074*/ 	.word	0x0000ba40


	//   ....[4]....
        /*0078*/ 	.word	0x0000ba70


	//   ....[5]....
        /*007c*/ 	.word	0x0000baa0


	//   ....[6]....
        /*0080*/ 	.word	0x0000bb40


	//   ....[7]....
        /*0084*/ 	.word	0x0000bb90


	//   ....[8]....
        /*0088*/ 	.word	0x0000bc40


	//   ....[9]....
        /*008c*/ 	.word	0x0000bca0


	//   ....[10]....
        /*0090*/ 	.word	0x0000bce0


	//   ....[11]....
        /*0094*/ 	.word	0x0000bdb0


	//   ....[12]....
        /*0098*/ 	.word	0x0000bf00


	//   ....[13]....
        /*009c*/ 	.word	0x0000c050


	//   ....[14]....
        /*00a0*/ 	.word	0x0000c1c0


	//   ....[15]....
        /*00a4*/ 	.word	0x0000c200


	//   ....[16]....
        /*00a8*/ 	.word	0x0000c230


	//   ....[17]....
        /*00ac*/ 	.word	0x0000c2d0


	//   ....[18]....
        /*00b0*/ 	.word	0x0000c320


	//   ....[19]....
        /*00b4*/ 	.word	0x0000c490


	//   ....[20]....
        /*00b8*/ 	.word	0x0000c580


	//   ....[21]....
        /*00bc*/ 	.word	0x0000c630


	//   ....[22]....
        /*00c0*/ 	.word	0x0000c660


	//   ....[23]....
        /*00c4*/ 	.word	0x0000c6b0


	//   ....[24]....
        /*00c8*/ 	.word	0x0000c700


	//----- nvinfo : EIATTR_MAX_THREADS
	.align		4
.L_7753:
        /*00cc*/ 	.byte	0x04, 0x05
        /*00ce*/ 	.short	(.L_7755 - .L_7754)
.L_7754:
        /*00d0*/ 	.word	0x00000080
        /*00d4*/ 	.word	0x00000001
        /*00d8*/ 	.word	0x00000001


	//----- nvinfo : EIATTR_CRS_STACK_SIZE
	.align		4
.L_7755:
        /*00dc*/ 	.byte	0x04, 0x1e
        /*00de*/ 	.short	(.L_7757 - .L_7756)
.L_7756:
        /*00e0*/ 	.word	0x00000000


	//----- nvinfo : EIATTR_CBANK_PARAM_SIZE
	.align		4
.L_7757:
        /*00e4*/ 	.byte	0x03, 0x19
        /*00e6*/ 	.short	0x0228


	//----- nvinfo : EIATTR_PARAM_CBANK
	.align		4
        /*00e8*/ 	.byte	0x04, 0x0a
        /*00ea*/ 	.short	(.L_7759 - .L_7758)
	.align		4
.L_7758:
        /*00ec*/ 	.word	index@(.nv.constant0._ZN2at6native18elementwise_kernelILi128ELi4EZNS0_15gpu_kernel_implIZNS0_50_GLOBAL__N__2680c7bb_12_PowKernel_cu_7dd49032_300329pow_tensor_scalar_kernel_implIhhEEvRNS_18TensorIteratorBaseET0_EUlhE1_EEvS6_RKT_EUliE_EEviT1_)
        /*00f0*/ 	.short	0x0380
        /*00f2*/ 	.short	0x0228


	//----- nvinfo : EIATTR_SW_WAR
	.align		4
.L_7759:
        /*00f4*/ 	.byte	0x04, 0x36
        /*00f6*/ 	.short	(.L_7761 - .L_7760)
.L_7760:
        /*00f8*/ 	.word	0x00000008
.L_7761:


//--------------------- .nv.info._ZN2at6native27unrolled_elementwise_kernelIZNS0_50_GLOBAL__N__2680c7bb_12_PowKernel_cu_7dd49032_300329pow_tensor_scalar_kernel_implIhhEEvRNS_18TensorIteratorBaseET0_EUlhE1_St5arrayIPcLm2EELi4E23TrivialOffsetCalculatorILi1EjESC_NS0_6memory12LoadWithCastILi1EEENSD_13StoreWithCastILi1EEEEEviT_S6_T2_T3_T4_T5_ --------------------------
	.section	.nv.info._ZN2at6native27unrolled_elementwise_kernelIZNS0_50_GLOBAL__N__2680c7bb_12_PowKernel_cu_7dd49032_300329pow_tensor_scalar_kernel_implIhhEEvRNS_18TensorIteratorBaseET0_EUlhE1_St5arrayIPcLm2EELi4E23TrivialOffsetCalculatorILi1EjESC_NS0_6memory12LoadWithCastILi1EEENSD_13StoreWithCastILi1EEEEEviT_S6_T2_T3_T4_T5_,"",@"SHT_CUDA_INFO"
	.sectionflags	@""
	.align	4


	//----- nvinfo : EIATTR_CUDA_API_VERSION
	.align		4
        /*0000*/ 	.byte	0x04, 0x37
        /*0002*/ 	.short	(.L_7763 - .L_7762)
.L_7762:
        /*0004*/ 	.word	0x00000082


	//----- nvinfo : EIATTR_KPARAM_INFO
	.align		4
.L_7763:
        /*0008*/ 	.byte	0x04, 0x17
        /*000a*/ 	.short	(.L_7765 - .L_7764)
.L_7764:
        /*000c*/ 	.word	0x00000000
        /*0010*/ 	.short	0x0006
        /*0012*/ 	.short	0x002c
        /*0014*/ 	.byte	0x00, 0xf0, 0x21, 0x00


	//----- nvinfo : EIATTR_KPARAM_INFO
	.align		4
.L_7765:
        /*0018*/ 	.byte	0x04, 0x17
        /*001a*/ 	.short	(.L_7767 - .L_7766)
.L_7766:
        /*001c*/ 	.word	0x00000000
        /*0020*/ 	.short	0x0005
        /*0022*/ 	.short	0x0024
        /*0024*/ 	.byte	0x00, 0xf0, 0x21, 0x00


	//----- nvinfo : EIATTR_KPARAM_INFO
	.align		4
.L_7767:
        /*0028*/ 	.byte	0x04, 0x17
        /*002a*/ 	.short	(.L_7769 - .L_7768)
.L_7768:
        /*002c*/ 	.word	0x00000000
        /*0030*/ 	.short	0x0004
        /*0032*/ 	.short	0x0021
        /*0034*/ 	.byte	0x00, 0xf0, 0x05, 0x00


	//----- nvinfo : EIATTR_KPARAM_INFO
	.align		4
.L_7769:
        /*0038*/ 	.byte	0x04, 0x17
        /*003a*/ 	.short	(.L_7771 - .L_7770)
.L_7770:
        /*003c*/ 	.word	0x00000000
        /*0040*/ 	.short	0x0003
        /*0042*/ 	.short	0x0020
        /*0044*/ 	.byte	0x00, 0xf0, 0x05, 0x00


	//----- nvinfo : EIATTR_KPARAM_INFO
	.align		4
.L_7771:
        /*0048*/ 	.byte	0x04, 0x17
        /*004a*/ 	.short	(.L_7773 - .L_7772)
.L_7772:
        /*004c*/ 	.word	0x00000000
        /*0050*/ 	.short	0x0002
        /*0052*/ 	.short	0x0010
        /*0054*/ 	.byte	0x00, 0xf0, 0x41, 0x00


	//----- nvinfo : EIATTR_KPARAM_INFO
	.align		4
.L_7773:
        /*0058*/ 	.byte	0x04, 0x17
        /*005a*/ 	.short	(.L_7775 - .L_7774)
.L_7774:
        /*005c*/ 	.word	0x00000000
        /*0060*/ 	.short	0x0001
        /*0062*/ 	.short	0x0008
        /*0064*/ 	.byte	0x00, 0xf0, 0x21, 0x00


	//----- nvinfo : EIATTR_KPARAM_INFO
	.align		4
.L_7775:
        /*0068*/ 	.byte	0x04, 0x17
        /*006a*/ 	.short	(.L_7777 - .L_7776)
.L_7776:
        /*006c*/ 	.word	0x00000000
        /*0070*/ 	.short	0x0000
        /*0072*/ 	.short	0x0000
        /*0074*/ 	.byte	0x00, 0xf0, 0x11, 0x00


	//----- nvinfo : EIATTR_SPARSE_MMA_MASK
	.align		4
.L_7777:
        /*0078*/ 	.byte	0x03, 0x50
        /*007a*/ 	.short	0x0000


	//----- nvinfo : EIATTR_MAXREG_COUNT
	.align		4
        /*007c*/ 	.byte	0x03, 0x1b
        /*007e*/ 	.short	0x00ff


	//----- nvinfo : EIATTR_EXTERNS
	.align		4
        /*0080*/ 	.byte	0x04, 0x0f
        /*0082*/ 	.short	(.L_7779 - .L_7778)


	//   ....[0]....
	.align		4
.L_7778:
        /*0084*/ 	.word	index@(__assertfail)


	//----- nvinfo : EIATTR_MERCURY_ISA_VERSION
	.align		4
.L_7779:
        /*0088*/ 	.byte	0x03, 0x5f
        /*008a*/ 	.short	0x0101


	//----- nvinfo : EIATTR_VRC_CTA_INIT_COUNT
	.align		4
        /*008c*/ 	.byte	0x02, 0x4a
	.zero		1
	.zero		1


	//----- nvinfo : EIATTR_SYSCALL_OFFSETS
	.align		4
        /*0090*/ 	.byte	0x04, 0x46
        /*0092*/ 	.short	(.L_7781 - .L_7780)


	//   ....[0]....
.L_7780:
        /*0094*/ 	.word	0x00000e70


	//   ....[1]....
        /*0098*/ 	.word	0x00001e70


	//   ....[2]....
        /*009c*/ 	.word	0x00002db0


	//   ....[3]....
        /*00a0*/ 	.word	0x00003cf0


	//   ....[4]....
        /*00a4*/ 	.word	0x00005200


	//   ....[5]....
        /*00a8*/ 	.word	0x00006040


	//   ....[6]....
        /*00ac*/ 	.word	0x00006f40


	//   ....[7]....
        /*00b0*/ 	.word	0x00007e10


	//----- nvinfo : EIATTR_EXIT_INSTR_OFFSETS
	.align		4
.L_7781:
        /*00b4*/ 	.byte	0x04, 0x1c
        /*00b6*/ 	.short	(.L_7783 - .L_7782)


	//   ....[0]....
.L_7782:
        /*00b8*/ 	.word	0x000071f0


	//   ....[1]....
        /*00bc*/ 	.word	0x00007320


	//   ....[2]....
        /*00c0*/ 	.word	0x00007340


	//   ....[3]....
        /*00c4*/ 	.word	0x000073e0


	//   ....[4]....
        /*00c8*/ 	.word	0x00007410


	//   ....[5]....
        /*00cc*/ 	.word	0x00007440


	//   ....[6]....
        /*00d0*/ 	.word	0x000074e0


	//   ....[7]....
        /*00d4*/ 	.word	0x00007530


	//   ....[8]....
        /*00d8*/ 	.word	0x000075e0


	//   ....[9]....
        /*00dc*/ 	.word	0x00007640


	//   ....[10]....
        /*00e0*/ 	.word	0x00007680


	//   ....[11]....
        /*00e4*/ 	.word	0x00007750


	//   ....[12]....
        /*00e8*/ 	.word	0x000078a0


	//   ....[13]....
        /*00ec*/ 	.word	0x000079f0


	//   ....[14]....
        /*00f0*/ 	.word	0x00007b50


	//   ....[15]....
        /*00f4*/ 	.word	0x00007b90


	//   ....[16]....
        /*00f8*/ 	.word	0x00007bc0


	//   ....[17]....
        /*00fc*/ 	.word	0x00007c60


	//   ....[18]....
        /*0100*/ 	.word	0x00007cb0


	//   ....[19]....
        /*0104*/ 	.word	0x00007e20


	//   ....[20]....
        /*0108*/ 	.word	0x00007f10


	//   ....[21]....
        /*010c*/ 	.word	0x00007fc0


	//   ....[22]....
        /*0110*/ 	.word	0x00007ff0


	//   ....[23]....
        /*0114*/ 	.word	0x00008040


	//   ....[24]....
        /*0118*/ 	.word	0x00008090


	//----- nvinfo : EIATTR_MAX_THREADS
	.align		4
.L_7783:
        /*011c*/ 	.byte	0x04, 0x05
        /*011e*/ 	.short	(.L_7785 - .L_7784)
.L_7784:
        /*0120*/ 	.word	0x00000080
        /*0124*/ 	.word	0x00000001
        /*0128*/ 	.word	0x00000001


	//----- nvinfo : EIATTR_CRS_STACK_SIZE
	.align		4
.L_7785:
        /*012c*/ 	.byte	0x04, 0x1e
        /*012e*/ 	.short	(.L_7787 - .L_7786)
.L_7786:
        /*0130*/ 	.word	0x00000000


	//----- nvinfo : EIATTR_CBANK_PARAM_SIZE
	.align		4
.L_7787:
        /*0134*/ 	.byte	0x03, 0x19
        /*0136*/ 	.short	0x0034


	//----- nvinfo : EIATTR_PARAM_CBANK
	.align		4
        /*0138*/ 	.byte	0x04, 0x0a
        /*013a*/ 	.short	(.L_7789 - .L_7788)
	.align		4
.L_7788:
        /*013c*/ 	.word	index@(.nv.constant0._ZN2at6native27unrolled_elementwise_kernelIZNS0_50_GLOBAL__N__2680c7bb_12_PowKernel_cu_7dd49032_300329pow_tensor_scalar_kernel_implIhhEEvRNS_18TensorIteratorBaseET0_EUlhE1_St5arrayIPcLm2EELi4E23TrivialOffsetCalculatorILi1EjESC_NS0_6memory12LoadWithCastILi1EEENSD_13StoreWithCastILi1EEEEEviT_S6_T2_T3_T4_T5_)
        /*0140*/ 	.short	0x0380
        /*0142*/ 	.short	0x0034


	//----- nvinfo : EIATTR_SW_WAR
	.align		4
.L_7789:
        /*0144*/ 	.byte	0x04, 0x36
        /*0146*/ 	.short	(.L_7791 - .L_7790)
.L_7790:
        /*0148*/ 	.word	0x00000008
.L_7791:


//--------------------- .nv.info._ZN2at6native18elementwise_kernelILi128ELi4EZNS0_22gpu_kernel_impl_nocastIZNS0_50_GLOBAL__N__2680c7bb_12_PowKernel_cu_7dd49032_300329pow_tensor_scalar_kernel_implIhhEEvRNS_18TensorIteratorBaseET0_EUlhE1_EEvS6_RKT_EUliE_EEviT1_ --------------------------
	.section	.nv.info._ZN2at6native18elementwise_kernelILi128ELi4EZNS0_22gpu_kernel_impl_nocastIZNS0_50_GLOBAL__N__2680c7bb_12_PowKernel_cu_7dd49032_300329pow_tensor_scalar_kernel_implIhhEEvRNS_18TensorIteratorBaseET0_EUlhE1_EEvS6_RKT_EUliE_EEviT1_,"",@"SHT_CUDA_INFO"
	.sectionflags	@""
	.align	4


	//----- nvinfo : EIATTR_CUDA_API_VERSION
	.align		4
        /*0000*/ 	.byte	0x04, 0x37
        /*0002*/ 	.short	(.L_7793 - .L_7792)
.L_7792:
        /*0004*/ 	.word	0x00000082


	//----- nvinfo : EIATTR_KPARAM_INFO
	.align		4
.L_7793:
        /*0008*/ 	.byte	0x04, 0x17
        /*000a*/ 	.short	(.L_7795 - .L_7794)
.L_7794:
        /*000c*/ 	.word	0x00000000
        /*0010*/ 	.short	0x0001
        /*0012*/ 	.short	0x0008
        /*0014*/ 	.byte	0x00, 0xf0, 0x61, 0x08


	//----- nvinfo : EIATTR_KPARAM_INFO
	.align		4
.L_7795:
        /*0018*/ 	.byte	0x04, 0x17
        /*001a*/ 	.short	(.L_7797 - .L_7796)
.L_7796:
        /*001c*/ 	.word	0x00000000
        /*0020*/ 	.short	0x0000
        /*0022*/ 	.short	0x0000
        /*0024*/ 	.byte	0x00, 0xf0, 0x11, 0x00


	//----- nvinfo : EIATTR_SPARSE_MMA_MASK
	.align		4
.L_7797:
        /*0028*/ 	.byte	0x03, 0x50
        /*002a*/ 	.short	0x0000


	//----- nvinfo : EIATTR_MAXREG_COUNT
	.align		4
        /*002c*/ 	.byte	0x03, 0x1b
        /*002e*/ 	.short	0x0080


	//----- nvinfo : EIATTR_MERCURY_ISA_VERSION
	.align		4
        /*0030*/ 	.byte	0x03, 0x5f
        /*0032*/ 	.short	0x0101


	//----- nvinfo : EIATTR_VRC_CTA_INIT_COUNT
	.align		4
        /*0034*/ 	.byte	0x02, 0x4a
	.zero		1
	.zero		1


	//----- nvinfo : EIATTR_EXIT_INSTR_OFFSETS
	.align		4
        /*0038*/ 	.byte	0x04, 0x1c
        /*003a*/ 	.short	(.L_7799 - .L_7798)


	//   ....[0]....
.L_7798:
        /*003c*/ 	.word	0x00000600


	//   ....[1]....
        /*0040*/ 	.word	0x00000780


	//   ....[2]....
        /*0044*/ 	.word	0x00004620


	//   ....[3]....
        /*0048*/ 	.word	0x00005aa0


	//----- nvinfo : EIATTR_MAX_THREADS
	.align		4
.L_7799:
        /*004c*/ 	.byte	0x04, 0x05
        /*004e*/ 	.short	(.L_7801 - .L_7800)
.L_7800:
        /*0050*/ 	.word	0x00000080
        /*0054*/ 	.word	0x00000001
        /*0058*/ 	.word	0x00000001


	//----- nvinfo : EIATTR_CRS_STACK_SIZE
	.align		4
.L_7801:
        /*005c*/ 	.byte	0x04, 0x1e
        /*005e*/ 	.short	(.L_7803 - .L_7802)
.L_7802:
        /*0060*/ 	.word	0x00000000


	//----- nvinfo : EIATTR_CBANK_PARAM_SIZE
	.align		4
.L_7803:
        /*0064*/ 	.byte	0x03, 0x19
        /*0066*/ 	.short	0x0220


	//----- nvinfo : EIATTR_PARAM_CBANK
	.align		4
        /*0068*/ 	.byte	0x04, 0x0a
        /*006a*/ 	.short	(.L_7805 - .L_7804)
	.align		4
.L_7804:
        /*006c*/ 	.word	index@(.nv.constant0._ZN2at6native18elementwise_kernelILi128ELi4EZNS0_22gpu_kernel_impl_nocastIZNS0_50_GLOBAL__N__2680c7bb_12_PowKernel_cu_7dd49032_300329pow_tensor_scalar_kernel_implIhhEEvRNS_18TensorIteratorBaseET0_EUlhE1_EEvS6_RKT_EUliE_EEviT1_)
        /*0070*/ 	.short	0x0380
        /*0072*/ 	.short	0x0220


	//----- nvinfo : EIATTR_SW_WAR
	.align		4
.L_7805:
        /*0074*/ 	.byte	0x04, 0x36
        /*0076*/ 	.short	(.L_7807 - .L_7806)
.L_7806:
        /*0078*/ 	.word	0x00000008
.L_7807:


//--------------------- .nv.info._ZN2at6native27unrolled_elementwise_kernelIZNS0_50_GLOBAL__N__2680c7bb_12_PowKernel_cu_7dd49032_300329pow_tensor_scalar_kernel_implIhhEEvRNS_18TensorIteratorBaseET0_EUlhE1_St5arrayIPcLm2EELi4E23TrivialOffsetCalculatorILi1EjESC_NS0_6memory15LoadWithoutCastENSD_16StoreWithoutCastEEEviT_S6_T2_T3_T4_T5_ --------------------------
	.section	.nv.info._ZN2at6native27unrolled_elementwise_kernelIZNS0_50_GLOBAL__N__2680c7bb_12_PowKernel_cu_7dd49032_300329pow_tensor_scalar_kernel_implIhhEEvRNS_18TensorIteratorBaseET0_EUlhE1_St5arrayIPcLm2EELi4E23TrivialOffsetCalculatorILi1EjESC_NS0_6memory15LoadWithoutCastENSD_16StoreWithoutCastEEEviT_S6_T2_T3_T4_T5_,"",@"SHT_CUDA_INFO"
	.sectionflags	@""
	.align	4


	//----- nvinfo : EIATTR_CUDA_API_VERSION
	.align		4
        /*0000*/ 	.byte	0x04, 0x37
        /*0002*/ 	.short	(.L_7809 - .L_7808)
.L_7808:
        /*0004*/ 	.word	0x00000082


	//----- nvinfo : EIATTR_KPARAM_INFO
	.align		4
.L_7809:
        /*0008*/ 	.byte	0x04, 0x17
        /*000a*/ 	.short	(.L_7811 - .L_7810)
.L_7810:
        /*000c*/ 	.word	0x00000000
        /*0010*/ 	.short	0x0006
        /*0012*/ 	.short	0x0023
        /*0014*/ 	.byte	0x00, 0xf0, 0x05, 0x00


	//----- nvinfo : EIATTR_KPARAM_INFO
	.align		4
.L_7811:
        /*0018*/ 	.byte	0x04, 0x17
        /*001a*/ 	.short	(.L_7813 - .L_7812)
.L_7812:
        /*001c*/ 	.word	0x00000000
        /*0020*/ 	.short	0x0005
        /*0022*/ 	.short	0x0022
        /*0024*/ 	.byte	0x00, 0xf0, 0x05, 0x00


	//----- nvinfo : EIATTR_KPARAM_INFO
	.align		4
.L_7813:
        /*0028*/ 	.byte	0x04, 0x17
        /*002a*/ 	.short	(.L_7815 - .L_7814)
.L_7814:
        /*002c*/ 	.word	0x00000000
        /*0030*/ 	.short	0x0004
        /*0032*/ 	.short	0x0021
        /*0034*/ 	.byte	0x00, 0xf0, 0x05, 0x00


	//----- nvinfo : EIATTR_KPARAM_INFO
	.align		4
.L_7815:
        /*0038*/ 	.byte	0x04, 0x17
        /*003a*/ 	.short	(.L_7817 - .L_7816)
.L_7816:
        /*003c*/ 	.word	0x00000000
        /*0040*/ 	.short	0x0003
        /*0042*/ 	.short	0x0020
        /*0044*/ 	.byte	0x00, 0xf0, 0x05, 0x00


	//----- nvinfo : EIATTR_KPARAM_INFO
	.align		4
.L_7817:
        /*0048*/ 	.byte	0x04, 0x17
        /*004a*/ 	.short	(.L_7819 - .L_7818)
.L_7818:
        /*004c*/ 	.word	0x00000000
        /*0050*/ 	.short	0x0002
        /*0052*/ 	.short	0x0010
        /*0054*/ 	.byte	0x00, 0xf0, 0x41, 0x00


	//----- nvinfo : EIATTR_KPARAM_INFO
	.align		4
.L_7819:
        /*0058*/ 	.byte	0x04, 0x17
        /*005a*/ 	.short	(.L_7821 - .L_7820)
.L_7820:
        /*005c*/ 	.word	0x00000000
        /*0060*/ 	.short	0x0001
        /*0062*/ 	.short	0x0008
        /*0064*/ 	.byte	0x00, 0xf0, 0x21, 0x00


	//----- nvinfo : EIATTR_KPARAM_INFO
	.align		4
.L_7821:
        /*0068*/ 	.byte	0x04, 0x17
        /*006a*/ 	.short	(.L_7823 - .L_7822)
.L_7822:
        /*006c*/ 	.word	0x00000000
        /*0070*/ 	.short	0x0000
        /*0072*/ 	.short	0x0000
        /*0074*/ 	.byte	0x00, 0xf0, 0x11, 0x00


	//----- nvinfo : EIATTR_SPARSE_MMA_MASK
	.align		4
.L_7823:
        /*0078*/ 	.byte	0x03, 0x50
        /*007a*/ 	.short	0x0000


	//----- nvinfo : EIATTR_MAXREG_COUNT
	.align		4
        /*007c*/ 	.byte	0x03, 0x1b
        /*007e*/ 	.short	0x00ff


	//----- nvinfo : EIATTR_MERCURY_ISA_VERSION
	.align		4
        /*0080*/ 	.byte	0x03, 0x5f
        /*0082*/ 	.short	0x0101


	//----- nvinfo : EIATTR_VRC_CTA_INIT_COUNT
	.align		4
        /*0084*/ 	.byte	0x02, 0x4a
	.zero		1
	.zero		1


	//----- nvinfo : EIATTR_EXIT_INSTR_OFFSETS
	.align		4
        /*0088*/ 	.byte	0x04, 0x1c
        /*008a*/ 	.short	(.L_7825 - .L_7824)


	//   ....[0]....
.L_7824:
        /*008c*/ 	.word	0x00000a00


	//   ....[1]....
        /*0090*/ 	.word	0x00000a60


	//----- nvinfo : EIATTR_MAX_THREADS
	.align		4
.L_7825:
        /*0094*/ 	.byte	0x04, 0x05
        /*0096*/ 	.short	(.L_7827 - .L_7826)
.L_7826:
        /*0098*/ 	.word	0x00000080
        /*009c*/ 	.word	0x00000001
        /*00a0*/ 	.word	0x00000001


	//----- nvinfo : EIATTR_CRS_STACK_SIZE
	.align		4
.L_7827:
        /*00a4*/ 	.byte	0x04, 0x1e
        /*00a6*/ 	.short	(.L_7829 - .L_7828)
.L_7828:
        /*00a8*/ 	.word	0x00000000


	//----- nvinfo : EIATTR_CBANK_PARAM_SIZE
	.align		4
.L_7829:
        /*00ac*/ 	.byte	0x03, 0x19
        /*00ae*/ 	.short	0x0024


	//----- nvinfo : EIATTR_PARAM_CBANK
	.align		4
        /*00b0*/ 	.byte	0x04, 0x0a
        /*00b2*/ 	.short	(.L_7831 - .L_7830)
	.align		4
.L_7830:
        /*00b4*/ 	.word	index@(.nv.constant0._ZN2at6native27unrolled_elementwise_kernelIZNS0_50_GLOBAL__N__2680c7bb_12_PowKernel_cu_7dd49032_300329pow_tensor_scalar_kernel_implIhhEEvRNS_18TensorIteratorBaseET0_EUlhE1_St5arrayIPcLm2EELi4E23TrivialOffsetCalculatorILi1EjESC_NS0_6memory15LoadWithoutCastENSD_16StoreWithoutCastEEEviT_S6_T2_T3_T4_T5_)
        /*00b8*/ 	.short	0x0380
        /*00ba*/ 	.short	0x0024


	//----- nvinfo : EIATTR_SW_WAR
	.align		4
.L_7831:
        /*00bc*/ 	.byte	0x04, 0x36
        /*00be*/ 	.short	(.L_7833 - .L_7832)
.L_7832:
        /*00c0*/ 	.word	0x00000008
.L_7833:


//--------------------- .nv.info._ZN2at6native29vectorized_elementwise_kernelILi2EZNS0_50_GLOBAL__N__2680c7bb_12_PowKernel_cu_7dd49032_300329pow_tensor_scalar_kernel_implIhhEEvRNS_18TensorIteratorBaseET0_EUlhE1_St5arrayIPcLm2EEEEviS6_T1_ --------------------------
	.section	.nv.info._ZN2at6native29vectorized_elementwise_kernelILi2EZNS0_50_GLOBAL__N__2680c7bb_12_PowKernel_cu_7dd49032_300329pow_tensor_scalar_kernel_implIhhEEvRNS_18TensorIteratorBaseET0_EUlhE1_St5arrayIPcLm2EEEEviS6_T1_,"",@"SHT_CUDA_INFO"
	.sectionflags	@""
	.align	4


	//----- nvinfo : EIATTR_CUDA_API_VERSION
	.align		4
        /*0000*/ 	.byte	0x04, 0x37
        /*0002*/ 	.short	(.L_7835 - .L_7834)
.L_7834:
        /*0004*/ 	.word	0x00000082


	//----- nvinfo : EIATTR_KPARAM_INFO
	.align		4
.L_7835:
        /*0008*/ 	.byte	0x04, 0x17
        /*000a*/ 	.short	(.L_7837 - .L_7836)
.L_7836:
        /*000c*/ 	.word	0x00000000
        /*0010*/ 	.short	0x0002
        /*0012*/ 	.short	0x0010
        /*0014*/ 	.byte	0x00, 0xf0, 0x41, 0x00


	//----- nvinfo : EIATTR_KPARAM_INFO
	.align		4
.L_7837:
        /*0018*/ 	.byte	0x04, 0x17
        /*001a*/ 	.short	(.L_7839 - .L_7838)
.L_7838:
        /*001c*/ 	.word	0x00000000
        /*0020*/ 	.short	0x0001
        /*0022*/ 	.short	0x0008
        /*0024*/ 	.byte	0x00, 0xf0, 0x21, 0x00


	//----- nvinfo : EIATTR_KPARAM_INFO
	.align		4
.L_7839:
        /*0028*/ 	.byte	0x04, 0x17
        /*002a*/ 	.short	(.L_7841 - .L_7840)
.L_7840:
        /*002c*/ 	.word	0x00000000
        /*0030*/ 	.short	0x0000
        /*0032*/ 	.short	0x0000
        /*0034*/ 	.byte	0x00, 0xf0, 0x11, 0x00


	//----- nvinfo : EIATTR_SPARSE_MMA_MASK
	.align		4
.L_7841:
        /*0038*/ 	.byte	0x03, 0x50
        /*003a*/ 	.short	0x0000


	//----- nvinfo : EIATTR_MAXREG_COUNT
	.align		4
        /*003c*/ 	.byte	0x03, 0x1b
        /*003e*/ 	.short	0x00ff


	//----- nvinfo : EIATTR_MERCURY_ISA_VERSION
	.align		4
        /*0040*/ 	.byte	0x03, 0x5f
        /*0042*/ 	.short	0x0101


	//----- nvinfo : EIATTR_VRC_CTA_INIT_COUNT
	.align		4
        /*0044*/ 	.byte	0x02, 0x4a
	.zero		1
	.zero		1


	//----- nvinfo : EIATTR_EXIT_INSTR_OFFSETS
	.align		4
        /*0048*/ 	.byte	0x04, 0x1c
        /*004a*/ 	.short	(.L_7843 - .L_7842)


	//   ....[0]....
.L_7842:
        /*004c*/ 	.word	0x000013d0


	//   ....[1]....
        /*0050*/ 	.word	0x00001430


	//   ....[2]....
        /*0054*/ 	.word	0x00001f50


	//----- nvinfo : EIATTR_MAX_THREADS
	.align		4
.L_7843:
        /*0058*/ 	.byte	0x04, 0x05
        /*005a*/ 	.short	(.L_7845 - .L_7844)
.L_7844:
        /*005c*/ 	.word	0x00000080
        /*0060*/ 	.word	0x00000001
        /*0064*/ 	.word	0x00000001


	//----- nvinfo : EIATTR_CRS_STACK_SIZE
	.align		4
.L_7845:
        /*0068*/ 	.byte	0x04, 0x1e
        /*006a*/ 	.short	(.L_7847 - .L_7846)
.L_7846:
        /*006c*/ 	.word	0x00000000


	//----- nvinfo : EIATTR_CBANK_PARAM_SIZE
	.align		4
.L_7847:
        /*0070*/ 	.byte	0x03, 0x19
        /*0072*/ 	.short	0x0020


	//----- nvinfo : EIATTR_PARAM_CBANK
	.align		4
        /*0074*/ 	.byte	0x04, 0x0a
        /*0076*/ 	.short	(.L_7849 - .L_7848)
	.align		4
.L_7848:
        /*0078*/ 	.word	index@(.nv.constant0._ZN2at6native29vectorized_elementwise_kernelILi2EZNS0_50_GLOBAL__N__2680c7bb_12_PowKernel_cu_7dd49032_300329pow_tensor_scalar_kernel_implIhhEEvRNS_18TensorIteratorBaseET0_EUlhE1_St5arrayIPcLm2EEEEviS6_T1_)
        /*007c*/ 	.short	0x0380
        /*007e*/ 	.short	0x0020


	//----- nvinfo : EIATTR_SW_WAR
	.align		4
.L_7849:
        /*0080*/ 	.byte	0x04, 0x36
        /*0082*/ 	.short	(.L_7851 - .L_7850)
.L_7850:
        /*0084*/ 	.word	0x00000008
.L_7851:


//--------------------- .nv.info._ZN2at6native29vectorized_elementwise_kernelILi4EZNS0_50_GLOBAL__N__2680c7bb_12_PowKernel_cu_7dd49032_300329pow_tensor_scalar_kernel_implIhhEEvRNS_18TensorIteratorBaseET0_EUlhE1_St5arrayIPcLm2EEEEviS6_T1_ --------------------------
	.section	.nv.info._ZN2at6native29vectorized_elementwise_kernelILi4EZNS0_50_GLOBAL__N__2680c7bb_12_PowKernel_cu_7dd49032_300329pow_tensor_scalar_kernel_implIhhEEvRNS_18TensorIteratorBaseET0_EUlhE1_St5arrayIPcLm2EEEEviS6_T1_,"",@"SHT_CUDA_INFO"
	.sectionflags	@""
	.align	4


	//----- nvinfo : EIATTR_CUDA_API_VERSION
	.align		4
        /*0000*/ 	.byte	0x04, 0x37
        /*0002*/ 	.short	(.L_7853 - .L_7852)
.L_7852:
        /*0004*/ 	.word	0x00000082


	//----- nvinfo : EIATTR_KPARAM_INFO
	.align		4
.L_7853:
        /*0008*/ 	.byte	0x04, 0x17
        /*000a*/ 	.short	(.L_7855 - .L_7854)
.L_7854:
        /*000c*/ 	.word	0x00000000
        /*0010*/ 	.short	0x0002
        /*0012*/ 	.short	0x0010
        /*0014*/ 	.byte	0x00, 0xf0, 0x41, 0x00


	//----- nvinfo : EIATTR_KPARAM_INFO
	.align		4
.L_7855:
        /*0018*/ 	.byte	0x04, 0x17
        /*001a*/ 	.short	(.L_7857 - .L_7856)
.L_7856:
        /*001c*/ 	.word	0x00000000
        /*0020*/ 	.short	0x0001
        /*0022*/ 	.short	0x0008
        /*0024*/ 	.byte	0x00, 0xf0, 0x21, 0x00


	//----- nvinfo : EIATTR_KPARAM_INFO
	.align		4
.L_7857:
        /*0028*/ 	.byte	0x04, 0x17
        /*002a*/ 	.short	(.L_7859 - .L_7858)
.L_7858:
        /*002c*/ 	.word	0x00000000
        /*0030*/ 	.short	0x0000
        /*0032*/ 	.short	0x0000
        /*0034*/ 	.byte	0x00, 0xf0, 0x11, 0x00


	//----- nvinfo : EIATTR_SPARSE_MMA_MASK
	.align		4
.L_7859:
        /*0038*/ 	.byte	0x03, 0x50
        /*003a*/ 	.short	0x0000


	//----- nvinfo : EIATTR_MAXREG_COUNT
	.align		4
        /*003c*/ 	.byte	0x03, 0x1b
        /*003e*/ 	.short	0x00ff


	//----- nvinfo : EIATTR_MERCURY_ISA_VERSION
	.align		4
        /*0040*/ 	.byte	0x03, 0x5f
        /*0042*/ 	.short	0x0101


	//----- nvinfo : EIATTR_VRC_CTA_INIT_COUNT
	.align		4
        /*0044*/ 	.byte	0x02, 0x4a
	.zero		1
	.zero		1


	//----- nvinfo : EIATTR_EXIT_INSTR_OFFSETS
	.align		4
        /*0048*/ 	.byte	0x04, 0x1c
        /*004a*/ 	.short	(.L_7861 - .L_7860)


	//   ....[0]....
.L_7860:
        /*004c*/ 	.word	0x000013d0


	//   ....[1]....
        /*0050*/ 	.word	0x00001430


	//   ....[2]....
        /*0054*/ 	.word	0x00001f30


	//----- nvinfo : EIATTR_MAX_THREADS
	.align		4
.L_7861:
        /*0058*/ 	.byte	0x04, 0x05
        /*005a*/ 	.short	(.L_7863 - .L_7862)
.L_7862:
        /*005c*/ 	.word	0x00000080
        /*0060*/ 	.word	0x00000001
        /*0064*/ 	.word	0x00000001


	//----- nvinfo : EIATTR_CRS_STACK_SIZE
	.align		4
.L_7863:
        /*0068*/ 	.byte	0x04, 0x1e
        /*006a*/ 	.short	(.L_7865 - .L_7864)
.L_7864:
        /*006c*/ 	.word	0x00000000


	//----- nvinfo : EIATTR_CBANK_PARAM_SIZE
	.align		4
.L_7865:
        /*0070*/ 	.byte	0x03, 0x19
        /*0072*/ 	.short	0x0020


	//----- nvinfo : EIATTR_PARAM_CBANK
	.align		4
        /*0074*/ 	.byte	0x04, 0x0a
        /*0076*/ 	.short	(.L_7867 - .L_7866)
	.align		4
.L_7866:
        /*0078*/ 	.word	index@(.nv.constant0._ZN2at6native29vectorized_elementwise_kernelILi4EZNS0_50_GLOBAL__N__2680c7bb_12_PowKernel_cu_7dd49032_300329pow_tensor_scalar_kernel_implIhhEEvRNS_18TensorIteratorBaseET0_EUlhE1_St5arrayIPcLm2EEEEviS6_T1_)
        /*007c*/ 	.short	0x0380
        /*007e*/ 	.short	0x0020


	//----- nvinfo : EIATTR_SW_WAR
	.align		4
.L_7867:
        /*0080*/ 	.byte	0x04, 0x36
        /*0082*/ 	.short	(.L_7869 - .L_7868)
.L_7868:
        /*0084*/ 	.word	0x00000008
.L_7869:


//--------------------- .nv.info._ZN2at6native29vectorized_elementwise_kernelILi8EZNS0_50_GLOBAL__N__2680c7bb_12_PowKernel_cu_7dd49032_300329pow_tensor_scalar_kernel_implIhhEEvRNS_18TensorIteratorBaseET0_EUlhE1_St5arrayIPcLm2EEEEviS6_T1_ --------------------------
	.section	.nv.info._ZN2at6native29vectorized_elementwise_kernelILi8EZNS0_50_GLOBAL__N__2680c7bb_12_PowKernel_cu_7dd49032_300329pow_tensor_scalar_kernel_implIhhEEvRNS_18TensorIteratorBaseET0_EUlhE1_St5arrayIPcLm2EEEEviS6_T1_,"",@"SHT_CUDA_INFO"
	.sectionflags	@""
	.align	4


	//----- nvinfo : EIATTR_CUDA_API_VERSION
	.align		4
        /*0000*/ 	.byte	0x04, 0x37
        /*0002*/ 	.short	(.L_7871 - .L_7870)
.L_7870:
        /*0004*/ 	.word	0x00000082


	//----- nvinfo : EIATTR_KPARAM_INFO
	.align		4
.L_7871:
        /*0008*/ 	.byte	0x04, 0x17
        /*000a*/ 	.short	(.L_7873 - .L_7872)
.L_7872:
        /*000c*/ 	.word	0x00000000
        /*0010*/ 	.short	0x0002
        /*0012*/ 	.short	0x0010
        /*0014*/ 	.byte	0x00, 0xf0, 0x41, 0x00


	//----- nvinfo : EIATTR_KPARAM_INFO
	.align		4
.L_7873:
        /*0018*/ 	.byte	0x04, 0x17
        /*001a*/ 	.short	(.L_7875 - .L_7874)
.L_7874:
        /*001c*/ 	.word	0x00000000
        /*0020*/ 	.short	0x0001
        /*0022*/ 	.short	0x0008
        /*0024*/ 	.byte	0x00, 0xf0, 0x21, 0x00


	//----- nvinfo : EIATTR_KPARAM_INFO
	.align		4
.L_7875:
        /*0028*/ 	.byte	0x04, 0x17
        /*002a*/ 	.short	(.L_7877 - .L_7876)
.L_7876:
        /*002c*/ 	.word	0x00000000
        /*0030*/ 	.short	0x0000
        /*0032*/ 	.short	0x0000
        /*0034*/ 	.byte	0x00, 0xf0, 0x11, 0x00


	//----- nvinfo : EIATTR_SPARSE_MMA_MASK
	.align		4
.L_7877:
        /*0038*/ 	.byte	0x03, 0x50
        /*003a*/ 	.short	0x0000


	//----- nvinfo : EIATTR_MAXREG_COUNT
	.align		4
        /*003c*/ 	.byte	0x03, 0x1b
        /*003e*/ 	.short	0x00ff


	//----- nvinfo : EIATTR_MERCURY_ISA_VERSION
	.align		4
        /*0040*/ 	.byte	0x03, 0x5f
        /*0042*/ 	.short	0x0101


	//----- nvinfo : EIATTR_VRC_CTA_INIT_COUNT
	.align		4
        /*0044*/ 	.byte	0x02, 0x4a
	.zero		1
	.zero		1


	//----- nvinfo : EIATTR_EXIT_INSTR_OFFSETS
	.align		4
        /*0048*/ 	.byte	0x04, 0x1c
        /*004a*/ 	.short	(.L_7879 - .L_7878)


	//   ....[0]....
.L_7878:
        /*004c*/ 	.word	0x000013d0


	//   ....[1]....
        /*0050*/ 	.word	0x00001430


	//   ....[2]....
        /*0054*/ 	.word	0x00001f10


	//----- nvinfo : EIATTR_MAX_THREADS
	.align		4
.L_7879:
        /*0058*/ 	.byte	0x04, 0x05
        /*005a*/ 	.short	(.L_7881 - .L_7880)
.L_7880:
        /*005c*/ 	.word	0x00000080
        /*0060*/ 	.word	0x00000001
        /*0064*/ 	.word	0x00000001


	//----- nvinfo : EIATTR_CRS_STACK_SIZE
	.align		4
.L_7881:
        /*0068*/ 	.byte	0x04, 0x1e
        /*006a*/ 	.short	(.L_7883 - .L_7882)
.L_7882:
        /*006c*/ 	.word	0x00000000


	//----- nvinfo : EIATTR_CBANK_PARAM_SIZE
	.align		4
.L_7883:
        /*0070*/ 	.byte	0x03, 0x19
        /*0072*/ 	.short	0x0020


	//----- nvinfo : EIATTR_PARAM_CBANK
	.align		4
        /*0074*/ 	.byte	0x04, 0x0a
        /*0076*/ 	.short	(.L_7885 - .L_7884)
	.align		4
.L_7884:
        /*0078*/ 	.word	index@(.nv.constant0._ZN2at6native29vectorized_elementwise_kernelILi8EZNS0_50_GLOBAL__N__2680c7bb_12_PowKernel_cu_7dd49032_300329pow_tensor_scalar_kernel_implIhhEEvRNS_18TensorIteratorBaseET0_EUlhE1_St5arrayIPcLm2EEEEviS6_T1_)
        /*007c*/ 	.short	0x0380
        /*007e*/ 	.short	0x0020


	//----- nvinfo : EIATTR_SW_WAR
	.align		4
.L_7885:
        /*0080*/ 	.byte	0x04, 0x36
        /*0082*/ 	.short	(.L_7887 - .L_7886)
.L_7886:
        /*0084*/ 	.word	0x00000008
.L_7887:


//--------------------- .nv.info._ZN2at6native18elementwise_kernelILi128ELi4EZNS0_15gpu_kernel_implIZNS0_50_GLOBAL__N__2680c7bb_12_PowKernel_cu_7dd49032_300329pow_tensor_scalar_kernel_implIhhEEvRNS_18TensorIteratorBaseET0_EUlhE0_EEvS6_RKT_EUliE_EEviT1_ --------------------------
	.section	.nv.info._ZN2at6native18elementwise_kernelILi128ELi4EZNS0_15gpu_kernel_implIZNS0_50_GLOBAL__N__2680c7bb_12_PowKernel_cu_7dd49032_300329pow_tensor_scalar_kernel_implIhhEEvRNS_18TensorIteratorBaseET0_EUlhE0_EEvS6_RKT_EUliE_EEviT1_,"",@"SHT_CUDA_INFO"
	.sectionflags	@""
	.align	4


	//----- nvinfo : EIATTR_CUDA_API_VERSION
	.align		4
        /*0000*/ 	.byte	0x04, 0x37
        /*0002*/ 	.short	(.L_7889 - .L_7888)
.L_7888:
        /*0004*/ 	.word	0x00000082


	//----- nvinfo : EIATTR_KPARAM_INFO
	.align		4
.L_7889:
        /*0008*/ 	.byte	0x04, 0x17
        /*000a*/ 	.short	(.L_7891 - .L_7890)
.L_7890:
        /*000c*/ 	.word	0x00000000
        /*0010*/ 	.short	0x0001
        /*0012*/ 	.short	0x0008
        /*0014*/ 	.byte	0x00, 0xf0, 0x81, 0x08


	//----- nvinfo : EIATTR_KPARAM_INFO
	.align		4
.L_7891:
        /*0018*/ 	.byte	0x04, 0x17
        /*001a*/ 	.short	(.L_7893 - .L_7892)
.L_7892:
        /*001c*/ 	.word	0x00000000
        /*0020*/ 	.short	0x0000
        /*0022*/ 	.short	0x0000
        /*0024*/ 	.byte	0x00, 0xf0, 0x11, 0x00


	//----- nvinfo : EIATTR_SPARSE_MMA_MASK
	.align		4
.L_7893:
        /*0028*/ 	.byte	0x03, 0x50
        /*002a*/ 	.short	0x0000


	//----- nvinfo : EIATTR_MAXREG_COUNT
	.align		4
        /*002c*/ 	.byte	0x03, 0x1b
        /*002e*/ 	.short	0x0080


	//----- nvinfo : EIATTR_EXTERNS
	.align		4
        /*0030*/ 	.byte	0x04, 0x0f
        /*0032*/ 	.short	(.L_7895 - .L_7894)


	//   ....[0]....
	.align		4
.L_7894:
        /*0034*/ 	.word	index@(__assertfail)


	//----- nvinfo : EIATTR_MERCURY_ISA_VERSION
	.align		4
.L_7895:
        /*0038*/ 	.byte	0x03, 0x5f
        /*003a*/ 	.short	0x0101


	//----- nvinfo : EIATTR_VRC_CTA_INIT_COUNT
	.align		4
        /*003c*/ 	.byte	0x02, 0x4a
	.zero		1
	.zero		1


	//----- nvinfo : EIATTR_SYSCALL_OFFSETS
	.align		4
        /*0040*/ 	.byte	0x04, 0x46
        /*0042*/ 	.short	(.L_7897 - .L_7896)


	//   ....[0]....
.L_7896:
        /*0044*/ 	.word	0x00002160


	//   ....[1]....
        /*0048*/ 	.word	0x00002fb0


	//   ....[2]....
        /*004c*/ 	.word	0x000052d0


	//   ....[3]....
        /*0050*/ 	.word	0x00005f70


	//   ....[4]....
        /*0054*/ 	.word	0x00008370


	//   ....[5]....
        /*0058*/ 	.word	0x00009010


	//   ....[6]....
        /*005c*/ 	.word	0x0000b420


	//   ....[7]....
        /*0060*/ 	.word	0x0000c080


	//----- nvinfo : EIATTR_EXIT_INSTR_OFFSETS
	.align		4
.L_7897:
        /*0064*/ 	.byte	0x04, 0x1c
        /*0066*/ 	.short	(.L_7899 - .L_7898)


	//   ....[0]....
.L_7898:
        /*0068*/ 	.word	0x000092d0


	//   ....[1]....
        /*006c*/ 	.word	0x0000b580


	//   ....[2]....
        /*0070*/ 	.word	0x0000b5a0


	//   ....[3]....
        /*0074*/ 	.word	0x0000b640


	//   ....[4]....
        /*0078*/ 	.word	0x0000b670


	//   ....[5]....
        /*007c*/ 	.word	0x0000b6a0


	//   ....[6]....
        /*0080*/ 	.word	0x0000b740


	//   ....[7]....
        /*0084*/ 	.word	0x0000b790


	//   ....[8]....
        /*0088*/ 	.word	0x0000b840


	//   ....[9]....
        /*008c*/ 	.word	0x0000b8a0


	//   ....[10]....
        /*0090*/ 	.word	0x0000b8e0


	//   ....[11]....
        /*0094*/ 	.word	0x0000b9b0


	//   ....[12]....
        /*0098*/ 	.word	0x0000bb00


	//   ....[13]....
        /*009c*/ 	.word	0x0000bc50


	//   ....[14]....
        /*00a0*/ 	.word	0x0000bdc0


	//   ....[15]....
        /*00a4*/ 	.word	0x0000be00


	//   ....[16]....
        /*00a8*/ 	.word	0x0000be30


	//   ....[17]....
        /*00ac*/ 	.word	0x0000bed0


	//   ....[18]....
        /*00b0*/ 	.word	0x0000bf20


	//   ....[19]....
        /*00b4*/ 	.word	0x0000c090


	//   ....[20]....
        /*00b8*/ 	.word	0x0000c180


	//   ....[21]....
        /*00bc*/ 	.word	0x0000c230


	//   ....[22]....
        /*00c0*/ 	.word	0x0000c260


	//   ....[23]....
        /*00c4*/ 	.word	0x0000c2b0


	//   ....[24]....
        /*00c8*/ 	.word	0x0000c300


	//----- nvinfo : EIATTR_MAX_THREADS
	.align		4
.L_7899:
        /*00cc*/ 	.byte	0x04, 0x05
        /*00ce*/ 	.short	(.L_7901 - .L_7900)
.L_7900:
        /*00d0*/ 	.word	0x00000080
        /*00d4*/ 	.word	0x00000001
        /*00d8*/ 	.word	0x00000001


	//----- nvinfo : EIATTR_CRS_STACK_SIZE
	.align		4
.L_7901:
        /*00dc*/ 	.byte	0x04, 0x1e
        /*00de*/ 	.short	(.L_7903 - .L_7902)
.L_7902:
        /*00e0*/ 	.word	0x00000000


	//----- nvinfo : EIATTR_CBANK_PARAM_SIZE
	.align		4
.L_7903:
        /*00e4*/ 	.byte	0x03, 0x19
        /*00e6*/ 	.short	0x0228


	//----- nvinfo : EIATTR_PARAM_CBANK
	.align		4
        /*00e8*/ 	.byte	0x04, 0x0a
        /*00ea*/ 	.short	(.L_7905 - .L_7904)
	.align		4
.L_7904:
        /*00ec*/ 	.word	index@(.nv.constant0._ZN2at6native18elementwise_kernelILi128ELi4EZNS0_15gpu_kernel_implIZNS0_50_GLOBAL__N__2680c7bb_12_PowKernel_cu_7dd49032_300329pow_tensor_scalar_kernel_implIhhEEvRNS_18TensorIteratorBaseET0_EUlhE0_EEvS6_RKT_EUliE_EEviT1_)
        /*00f0*/ 	.short	0x0380
        /*00f2*/ 	.short	0x0228


	//----- nvinfo : EIATTR_SW_WAR
	.align		4
.L_7905:
        /*00f4*/ 	.byte	0x04, 0x36
        /*00f6*/ 	.short	(.L_7907 - .L_7906)
.L_7906:
        /*00f8*/ 	.word	0x00000008
.L_7907:


//--------------------- .nv.info._ZN2at6native27unrolled_elementwise_kernelIZNS0_50_GLOBAL__N__2680c7bb_12_PowKernel_cu_7dd49032_300329pow_tensor_scalar_kernel_implIhhEEvRNS_18TensorIteratorBaseET0_EUlhE0_St5arrayIPcLm2EELi4E23TrivialOffsetCalculatorILi1EjESC_NS0_6memory12LoadWithCastILi1EEENSD_13StoreWithCastILi1EEEEEviT_S6_T2_T3_T4_T5_ --------------------------
	.section	.nv.info._ZN2at6native27unrolled_elementwise_kernelIZNS0_50_GLOBAL__N__2680c7bb_12_PowKernel_cu_7dd49032_300329pow_tensor_scalar_kernel_implIhhEEvRNS_18TensorIteratorBaseET0_EUlhE0_St5arrayIPcLm2EELi4E23TrivialOffsetCalculatorILi1EjESC_NS0_6memory12LoadWithCastILi1EEENSD_13StoreWithCastILi1EEEEEviT_S6_T2_T3_T4_T5_,"",@"SHT_CUDA_INFO"
	.sectionflags	@""
	.align	4


	//----- nvinfo : EIATTR_CUDA_API_VERSION
	.align		4
        /*0000*/ 	.byte	0x04, 0x37
        /*0002*/ 	.short	(.L_7909 - .L_7908)
.L_7908:
        /*0004*/ 	.word	0x00000082


	//----- nvinfo : EIATTR_KPARAM_INFO
	.align		4
.L_7909:
        /*0008*/ 	.byte	0x04, 0x17
        /*000a*/ 	.short	(.L_7911 - .L_7910)
.L_7910:
        /*000c*/ 	.word	0x00000000
        /*0010*/ 	.short	0x0006
        /*0012*/ 	.short	0x002c
        /*0014*/ 	.byte	0x00, 0xf0, 0x21, 0x00


	//----- nvinfo : EIATTR_KPARAM_INFO
	.align		4
.L_7911:
        /*0018*/ 	.byte	0x04, 0x17
        /*001a*/ 	.short	(.L_7913 - .L_7912)
.L_7912:
        /*001c*/ 	.word	0x00000000
        /*0020*/ 	.short	0x0005
        /*0022*/ 	.short	0x0024
        /*0024*/ 	.byte	0x00, 0xf0, 0x21, 0x00


	//----- nvinfo : EIATTR_KPARAM_INFO
	.align		4
.L_7913:
        /*0028*/ 	.byte	0x04, 0x17
        /*002a*/ 	.short	(.L_7915 - .L_7914)
.L_7914:
        /*002c*/ 	.word	0x00000000
        /*0030*/ 	.short	0x0004
        /*0032*/ 	.short	0x0021
        /*0034*/ 	.byte	0x00, 0xf0, 0x05, 0x00


	//----- nvinfo : EIATTR_KPARAM_INFO
	.align		4
.L_7915:
        /*0038*/ 	.byte	0x04, 0x17
        /*003a*/ 	.short	(.L_7917 - .L_7916)
.L_7916:
        /*003c*/ 	.word	0x00000000
        /*0040*/ 	.short	0x0003
        /*0042*/ 	.short	0x0020
        /*0044*/ 	.byte	0x00, 0xf0, 0x05, 0x00


	//----- nvinfo : EIATTR_KPARAM_INFO
	.align		4
.L_7917:
        /*0048*/ 	.byte	0x04, 0x17
        /*004a*/ 	.short	(.L_7919 - .L_7918)
.L_7918:
        /*004c*/ 	.word	0x00000000
        /*0050*/ 	.short	0x0002
        /*0052*/ 	.short	0x0010
        /*0054*/ 	.byte	0x00, 0xf0, 0x41, 0x00


	//----- nvinfo : EIATTR_KPARAM_INFO
	.align		4
.L_7919:
        /*0058*/ 	.byte	0x04, 0x17
        /*005a*/ 	.short	(.L_7921 - .L_7920)
.L_7920:
        /*005c*/ 	.word	0x00000000
        /*0060*/ 	.short	0x0001
        /*0062*/ 	.short	0x0008
        /*0064*/ 	.byte	0x00, 0xf0, 0x21, 0x00


	//----- nvinfo : EIATTR_KPARAM_INFO
	.align		4
.L_7921:
        /*0068*/ 	.byte	0x04, 0x17
        /*006a*/ 	.short	(.L_7923 - .L_7922)
.L_7922:
        /*006c*/ 	.word	0x00000000
        /*0070*/ 	.short	0x0000
        /*0072*/ 	.short	0x0000
        /*0074*/ 	.byte	0x00, 0xf0, 0x11, 0x00


	//----- nvinfo : EIATTR_SPARSE_MMA_MASK
	.align		4
.L_7923:
        /*0078*/ 	.byte	0x03, 0x50
        /*007a*/ 	.short	0x0000


	//----- nvinfo : EIATTR_MAXREG_COUNT
	.align		4
        /*007c*/ 	.byte	0x03, 0x1b
        /*007e*/ 	.short	0x00ff


	//----- nvinfo : EIATTR_EXTERNS
	.align		4
        /*0080*/ 	.byte	0x04, 0x0f
        /*0082*/ 	.short	(.L_7925 - .L_7924)


	//   ....[0]....
	.align		4
.L_7924:
        /*0084*/ 	.word	index@(__assertfail)


	//----- nvinfo : EIATTR_MERCURY_ISA_VERSION
	.align		4
.L_7925:
        /*0088*/ 	.byte	0x03, 0x5f
        /*008a*/ 	.short	0x0101


	//----- nvinfo : EIATTR_VRC_CTA_INIT_COUNT
	.align		4
        /*008c*/ 	.byte	0x02, 0x4a
	.zero		1
	.zero		1


	//----- nvinfo : EIATTR_SYSCALL_OFFSETS
	.align		4
        /*0090*/ 	.byte	0x04, 0x46
        /*0092*/ 	.short	(.L_7927 - .L_7926)


	//   ....[0]....
.L_7926:
        /*0094*/ 	.word	0x00000e70


	//   ....[1]....
        /*0098*/ 	.word	0x00001e60


	//   ....[2]....
        /*009c*/ 	.word	0x00002d90


	//   ....[3]....
        /*00a0*/ 	.word	0x00003cc0


	//   ....[4]....
        /*00a4*/ 	.word	0x00004c10


	//   ....[5]....
        /*00a8*/ 	.word	0x00005a10


	//   ....[6]....
        /*00ac*/ 	.word	0x00006910


	//   ....[7]....
        /*00b0*/ 	.word	0x000077e0


	//----- nvinfo : EIATTR_EXIT_INSTR_OFFSETS
	.align		4
.L_7927:
        /*00b4*/ 	.byte	0x04, 0x1c
        /*00b6*/ 	.short	(.L_7929 - .L_7928)


	//   ....[0]....
.L_7928:
        /*00b8*/ 	.word	0x00006bc0


	//   ....[1]....
        /*00bc*/ 	.word	0x00006cf0


	//   ....[2]....
        /*00c0*/ 	.word	0x00006d10


	//   ....[3]....
        /*00c4*/ 	.word	0x00006db0


	//   ....[4]....
        /*00c8*/ 	.word	0x00006de0


	//   ....[5]....
        /*00cc*/ 	.word	0x00006e10


	//   ....[6]....
        /*00d0*/ 	.word	0x00006eb0


	//   ....[7]....
        /*00d4*/ 	.word	0x00006f00


	//   ....[8]....
        /*00d8*/ 	.word	0x00006fb0


	//   ....[9]....
        /*00dc*/ 	.word	0x00007010


	//   ....[10]....
        /*00e0*/ 	.word	0x00007050


	//   ....[11]....
        /*00e4*/ 	.word	0x00007120


	//   ....[12]....
        /*00e8*/ 	.word	0x00007270


	//   ....[13]....
        /*00ec*/ 	.word	0x000073c0


	//   ....[14]....
        /*00f0*/ 	.word	0x00007520


	//   ....[15]....
        /*00f4*/ 	.word	0x00007560


	//   ....[16]....
        /*00f8*/ 	.word	0x00007590


	//   ....[17]....
        /*00fc*/ 	.word	0x00007630


	//   ....[18]....
        /*0100*/ 	.word	0x00007680


	//   ....[19]....
        /*0104*/ 	.word	0x000077f0


	//   ....[20]....
        /*0108*/ 	.word	0x000078e0


	//   ....[21]....
        /*010c*/ 	.word	0x00007990


	//   ....[22]....
        /*0110*/ 	.word	0x000079c0


	//   ....[23]....
        /*0114*/ 	.word	0x00007a10


	//   ....[24]....
        /*0118*/ 	.word	0x00007a60


	//----- nvinfo : EIATTR_MAX_THREADS
	.align		4
.L_7929:
        /*011c*/ 	.byte	0x04, 0x05
        /*011e*/ 	.short	(.L_7931 - .L_7930)
.L_7930:
        /*0120*/ 	.word	0x00000080
        /*0124*/ 	.word	0x00000001
        /*0128*/ 	.word	0x00000001


	//----- nvinfo : EIATTR_CRS_STACK_SIZE
	.align		4
.L_7931:
        /*012c*/ 	.byte	0x04, 0x1e
        /*012e*/ 	.short	(.L_7933 - .L_7932)
.L_7932:
        /*0130*/ 	.word	0x00000000


	//----- nvinfo : EIATTR_CBANK_PARAM_SIZE
	.align		4
.L_7933:
        /*0134*/ 	.byte	0x03, 0x19
        /*0136*/ 	.short	0x0034


	//----- nvinfo : EIATTR_PARAM_CBANK
	.align		4
        /*0138*/ 	.byte	0x04, 0x0a
        /*013a*/ 	.short	(.L_7935 - .L_7934)
	.align		4
.L_7934:
        /*013c*/ 	.word	index@(.nv.constant0._ZN2at6native27unrolled_elementwise_kernelIZNS0_50_GLOBAL__N__2680c7bb_12_PowKernel_cu_7dd49032_300329pow_tensor_scalar_kernel_implIhhEEvRNS_18TensorIteratorBaseET0_EUlhE0_St5arrayIPcLm2EELi4E23TrivialOffsetCalculatorILi1EjESC_NS0_6memory12LoadWithCastILi1EEENSD_13StoreWithCastILi1EEEEEviT_S6_T2_T3_T4_T5_)
        /*0140*/ 	.short	0x0380
        /*0142*/ 	.short	0x0034


	//----- nvinfo : EIATTR_SW_WAR
	.align		4
.L_7935:
        /*0144*/ 	.byte	0x04, 0x36
        /*0146*/ 	.short	(.L_7937 - .L_7936)
.L_7936:
        /*0148*/ 	.word	0x00000008
.L_7937:


//--------------------- .nv.info._ZN2at6native18elementwise_kernelILi128ELi4EZNS0_22gpu_kernel_impl_nocastIZNS0_50_GLOBAL__N__2680c7bb_12_PowKernel_cu_7dd49032_300329pow_tensor_scalar_kernel_implIhhEEvRNS_18TensorIteratorBaseET0_EUlhE0_EEvS6_RKT_EUliE_EEviT1_ --------------------------
	.section	.nv.info._ZN2at6native18elementwise_kernelILi128ELi4EZNS0_22gpu_kernel_impl_nocastIZNS0_50_GLOBAL__N__2680c7bb_12_PowKernel_cu_7dd49032_300329pow_tensor_scalar_kernel_implIhhEEvRNS_18TensorIteratorBaseET0_EUlhE0_EEvS6_RKT_EUliE_EEviT1_,"",@"SHT_CUDA_INFO"
	.sectionflags	@""
	.align	4


	//----- nvinfo : EIATTR_CUDA_API_VERSION
	.align		4
        /*0000*/ 	.byte	0x04, 0x37
        /*0002*/ 	.short	(.L_7939 - .L_7938)
.L_7938:
        /*0004*/ 	.word	0x00000082


	//----- nvinfo : EIATTR_KPARAM_INFO
	.align		4
.L_7939:
        /*0008*/ 	.byte	0x04, 0x17
        /*000a*/ 	.short	(.L_7941 - .L_7940)
.L_7940:
        /*000c*/ 	.word	0x00000000
        /*0010*/ 	.short	0x0001
        /*0012*/ 	.short	0x0008
        /*0014*/ 	.byte	0x00, 0xf0, 0x61, 0x08


	//----- nvinfo : EIATTR_KPARAM_INFO
	.align		4
.L_7941:
        /*0018*/ 	.byte	0x04, 0x17
        /*001a*/ 	.short	(.L_7943 - .L_7942)
.L_7942:
        /*001c*/ 	.word	0x00000000
        /*0020*/ 	.short	0x0000
        /*0022*/ 	.short	0x0000
        /*0024*/ 	.byte	0x00, 0xf0, 0x11, 0x00


	//----- nvinfo : EIATTR_SPARSE_MMA_MASK
	.align		4
.L_7943:
        /*0028*/ 	.byte	0x03, 0x50
        /*002a*/ 	.short	0x0000


	//----- nvinfo : EIATTR_MAXREG_COUNT
	.align		4
        /*002c*/ 	.byte	0x03, 0x1b
        /*002e*/ 	.short	0x0080


	//----- nvinfo : EIATTR_MERCURY_ISA_VERSION
	.align		4
        /*0030*/ 	.byte	0x03, 0x5f
        /*0032*/ 	.short	0x0101


	//----- nvinfo : EIATTR_VRC_CTA_INIT_COUNT
	.align		4
        /*0034*/ 	.byte	0x02, 0x4a
	.zero		1
	.zero		1


	//----- nvinfo : EIATTR_EXIT_INSTR_OFFSETS
	.align		4
        /*0038*/ 	.byte	0x04, 0x1c
        /*003a*/ 	.short	(.L_7945 - .L_7944)


	//   ....[0]....
.L_7944:
        /*003c*/ 	.word	0x00000300


	//   ....[1]....
        /*0040*/ 	.word	0x00000380


	//   ....[2]....
        /*0044*/ 	.word	0x00003ea0


	//   ....[3]....
        /*0048*/ 	.word	0x000051f0


	//----- nvinfo : EIATTR_MAX_THREADS
	.align		4
.L_7945:
        /*004c*/ 	.byte	0x04, 0x05
        /*004e*/ 	.short	(.L_7947 - .L_7946)
.L_7946:
        /*0050*/ 	.word	0x00000080
        /*0054*/ 	.word	0x00000001
        /*0058*/ 	.word	0x00000001


	//----- nvinfo : EIATTR_CRS_STACK_SIZE
	.align		4
.L_7947:
        /*005c*/ 	.byte	0x04, 0x1e
        /*005e*/ 	.short	(.L_7949 - .L_7948)
.L_7948:
        /*0060*/ 	.word	0x00000000


	//----- nvinfo : EIATTR_CBANK_PARAM_SIZE
	.align		4
.L_7949:
        /*0064*/ 	.byte	0x03, 0x19
        /*0066*/ 	.short	0x0220


	//----- nvinfo : EIATTR_PARAM_CBANK
	.align		4
        /*0068*/ 	.byte	0x04, 0x0a
        /*006a*/ 	.short	(.L_7951 - .L_7950)
	.align		4
.L_7950:
        /*006c*/ 	.word	index@(.nv.constant0._ZN2at6native18elementwise_kernelILi128ELi4EZNS0_22gpu_kernel_impl_nocastIZNS0_50_GLOBAL__N__2680c7bb_12_PowKernel_cu_7dd49032_300329pow_tensor_scalar_kernel_implIhhEEvRNS_18TensorIteratorBaseET0_EUlhE0_EEvS6_RKT_EUliE_EEviT1_)
        /*0070*/ 	.short	0x0380
        /*0072*/ 	.short	0x0220


	//----- nvinfo : EIATTR_SW_WAR
	.align		4
.L_7951:
        /*0074*/ 	.byte	0x04, 0x36
        /*0076*/ 	.short	(.L_7953 - .L_7952)
.L_7952:
        /*0078*/ 	.word	0x00000008
.L_7953:


//--------------------- .nv.info._ZN2at6native27unrolled_elementwise_kernelIZNS0_50_GLOBAL__N__2680c7bb_12_PowKernel_cu_7dd49032_300329pow_tensor_scalar_kernel_implIhhEEvRNS_18TensorIteratorBaseET0_EUlhE0_St5arrayIPcLm2EELi4E23TrivialOffsetCalculatorILi1EjESC_NS0_6memory15LoadWithoutCastENSD_16StoreWithoutCastEEEviT_S6_T2_T3_T4_T5_ --------------------------
	.section	.nv.info._ZN2at6native27unrolled_elementwise_kernelIZNS0_50_GLOBAL__N__2680c7bb_12_PowKernel_cu_7dd49032_300329pow_tensor_scalar_kernel_implIhhEEvRNS_18TensorIteratorBaseET0_EUlhE0_St5arrayIPcLm2EELi4E23TrivialOffsetCalculatorILi1EjESC_NS0_6memory15LoadWithoutCastENSD_16StoreWithoutCastEEEviT_S6_T2_T3_T4_T5_,"",@"SHT_CUDA_INFO"
	.sectionflags	@""
	.align	4


	//----- nvinfo : EIATTR_CUDA_API_VERSION
	.align		4
        /*0000*/ 	.byte	0x04, 0x37
        /*0002*/ 	.short	(.L_7955 - .L_7954)
.L_7954:
        /*0004*/ 	.word	0x00000082


	//----- nvinfo : EIATTR_KPARAM_INFO
	.align		4
.L_7955:
        /*0008*/ 	.byte	0x04, 0x17
        /*000a*/ 	.short	(.L_7957 - .L_7956)
.L_7956:
        /*000c*/ 	.word	0x00000000
        /*0010*/ 	.short	0x0006
        /*0012*/ 	.short	0x0023
        /*0014*/ 	.byte	0x00, 0xf0, 0x05, 0x00


	//----- nvinfo : EIATTR_KPARAM_INFO
	.align		4
.L_7957:
        /*0018*/ 	.byte	0x04, 0x17
        /*001a*/ 	.short	(.L_7959 - .L_7958)
.L_7958:
        /*001c*/ 	.word	0x00000000
        /*0020*/ 	.short	0x0005
        /*0022*/ 	.short	0x0022
        /*0024*/ 	.byte	0x00, 0xf0, 0x05, 0x00


	//----- nvinfo : EIATTR_KPARAM_INFO
	.align		4
.L_7959:
        /*0028*/ 	.byte	0x04, 0x17
        /*002a*/ 	.short	(.L_7961 - .L_7960)
.L_7960:
        /*002c*/ 	.word	0x00000000
        /*0030*/ 	.short	0x0004
        /*0032*/ 	.short	0x0021
        /*0034*/ 	.byte	0x00, 0xf0, 0x05, 0x00


	//----- nvinfo : EIATTR_KPARAM_INFO
	.align		4
.L_7961:
        /*0038*/ 	.byte	0x04, 0x17
        /*003a*/ 	.short	(.L_7963 - .L_7962)
.L_7962:
        /*003c*/ 	.word	0x00000000
        /*0040*/ 	.short	0x0003
        /*0042*/ 	.short	0x0020
        /*0044*/ 	.byte	0x00, 0xf0, 0x05, 0x00


	//----- nvinfo : EIATTR_KPARAM_INFO
	.align		4
.L_7963:
        /*0048*/ 	.byte	0x04, 0x17
        /*004a*/ 	.short	(.L_7965 - .L_7964)
.L_7964:
        /*004c*/ 	.word	0x00000000
        /*0050*/ 	.short	0x0002
        /*0052*/ 	.short	0x0010
        /*0054*/ 	.byte	0x00, 0xf0, 0x41, 0x00


	//----- nvinfo : EIATTR_KPARAM_INFO
	.align		4
.L_7965:
        /*0058*/ 	.byte	0x04, 0x17
        /*005a*/ 	.short	(.L_7967 - .L_7966)
.L_7966:
        /*005c*/ 	.word	0x00000000
        /*0060*/ 	.short	0x0001
        /*0062*/ 	.short	0x0008
        /*0064*/ 	.byte	0x00, 0xf0, 0x21, 0x00


	//----- nvinfo : EIATTR_KPARAM_INFO
	.align		4
.L_7967:
        /*0068*/ 	.byte	0x04, 0x17
        /*006a*/ 	.short	(.L_7969 - .L_7968)
.L_7968:
        /*006c*/ 	.word	0x00000000
        /*0070*/ 	.short	0x0000
        /*0072*/ 	.short	0x0000
        /*0074*/ 	.byte	0x00, 0xf0, 0x11, 0x00


	//----- nvinfo : EIATTR_SPARSE_MMA_MASK
	.align		4
.L_7969:
        /*0078*/ 	.byte	0x03, 0x50
        /*007a*/ 	.short	0x0000


	//----- nvinfo : EIATTR_MAXREG_COUNT
	.align		4
        /*007c*/ 	.byte	0x03, 0x1b
        /*007e*/ 	.short	0x00ff


	//----- nvinfo : EIATTR_MERCURY_ISA_VERSION
	.align		4
        /*0080*/ 	.byte	0x03, 0x5f
        /*0082*/ 	.short	0x0101


	//----- nvinfo : EIATTR_VRC_CTA_INIT_COUNT
	.align		4
        /*0084*/ 	.byte	0x02, 0x4a
	.zero		1
	.zero		1


	//----- nvinfo : EIATTR_EXIT_INSTR_OFFSETS
	.align		4
        /*0088*/ 	.byte	0x04, 0x1c
        /*008a*/ 	.short	(.L_7971 - .L_7970)


	//   ....[0]....
.L_7970:
        /*008c*/ 	.word	0x00000520


	//   ....[1]....
        /*0090*/ 	.word	0x000005c0


	//----- nvinfo : EIATTR_MAX_THREADS
	.align		4
.L_7971:
        /*0094*/ 	.byte	0x04, 0x05
        /*0096*/ 	.short	(.L_7973 - .L_7972)
.L_7972:
        /*0098*/ 	.word	0x00000080
        /*009c*/ 	.word	0x00000001
        /*00a0*/ 	.word	0x00000001


	//----- nvinfo : EIATTR_CRS_STACK_SIZE
	.align		4
.L_7973:
        /*00a4*/ 	.byte	0x04, 0x1e
        /*00a6*/ 	.short	(.L_7975 - .L_7974)
.L_7974:
        /*00a8*/ 	.word	0x00000000


	//----- nvinfo : EIATTR_CBANK_PARAM_SIZE
	.align		4
.L_7975:
        /*00ac*/ 	.byte	0x03, 0x19
        /*00ae*/ 	.short	0x0024


	//----- nvinfo : EIATTR_PARAM_CBANK
	.align		4
        /*00b0*/ 	.byte	0x04, 0x0a
        /*00b2*/ 	.short	(.L_7977 - .L_7976)
	.align		4
.L_7976:
        /*00b4*/ 	.word	index@(.nv.constant0._ZN2at6native27unrolled_elementwise_kernelIZNS0_50_GLOBAL__N__2680c7bb_12_PowKernel_cu_7dd49032_300329pow_tensor_scalar_kernel_implIhhEEvRNS_18TensorIteratorBaseET0_EUlhE0_St5arrayIPcLm2EELi4E23TrivialOffsetCalculatorILi1EjESC_NS0_6memory15LoadWithoutCastENSD_16StoreWithoutCastEEEviT_S6_T2_T3_T4_T5_)
        /*00b8*/ 	.short	0x0380
        /*00ba*/ 	.short	0x0024


	//----- nvinfo : EIATTR_SW_WAR
	.align		4
.L_7977:
        /*00bc*/ 	.byte	0x04, 0x36
        /*00be*/ 	.short	(.L_7979 - .L_7978)
.L_7978:
        /*00c0*/ 	.word	0x00000008
.L_7979:


//--------------------- .nv.info._ZN2at6native29vectorized_elementwise_kernelILi2EZNS0_50_GLOBAL__N__2680c7bb_12_PowKernel_cu_7dd49032_300329pow_tensor_scalar_kernel_implIhhEEvRNS_18TensorIteratorBaseET0_EUlhE0_St5arrayIPcLm2EEEEviS6_T1_ --------------------------
	.section	.nv.info._ZN2at6native29vectorized_elementwise_kernelILi2EZNS0_50_GLOBAL__N__2680c7bb_12_PowKernel_cu_7dd49032_300329pow_tensor_scalar_kernel_implIhhEEvRNS_18TensorIteratorBaseET0_EUlhE0_St5arrayIPcLm2EEEEviS6_T1_,"",@"SHT_CUDA_INFO"
	.sectionflags	@""
	.align	4


	//----- nvinfo : EIATTR_CUDA_API_VERSION
	.align		4
        /*0000*/ 	.byte	0x04, 0x37
        /*0002*/ 	.short	(.L_7981 - .L_7980)
.L_7980:
        /*0004*/ 	.word	0x00000082


	//----- nvinfo : EIATTR_KPARAM_INFO
	.align		4
.L_7981:
        /*0008*/ 	.byte	0x04, 0x17
        /*000a*/ 	.short	(.L_7983 - .L_7982)
.L_7982:
        /*000c*/ 	.word	0x00000000
        /*0010*/ 	.short	0x0002
        /*0012*/ 	.short	0x0010
        /*0014*/ 	.byte	0x00, 0xf0, 0x41, 0x00


	//----- nvinfo : EIATTR_KPARAM_INFO
	.align		4
.L_7983:
        /*0018*/ 	.byte	0x04, 0x17
        /*001a*/ 	.short	(.L_7985 - .L_7984)
.L_7984:
        /*001c*/ 	.word	0x00000000
        /*0020*/ 	.short	0x0001
        /*0022*/ 	.short	0x0008
        /*0024*/ 	.byte	0x00, 0xf0, 0x21, 0x00


	//----- nvinfo : EIATTR_KPARAM_INFO
	.align		4
.L_7985:
        /*0028*/ 	.byte	0x04, 0x17
        /*002a*/ 	.short	(.L_7987 - .L_7986)
.L_7986:
        /*002c*/ 	.word	0x00000000
        /*0030*/ 	.short	0x0000
        /*0032*/ 	.short	0x0000
        /*0034*/ 	.byte	0x00, 0xf0, 0x11, 0x00


	//----- nvinfo : EIATTR_SPARSE_MMA_MASK
	.align		4
.L_7987:
        /*0038*/ 	.byte	0x03, 0x50
        /*003a*/ 	.short	0x0000


	//----- nvinfo : EIATTR_MAXREG_COUNT
	.align		4
        /*003c*/ 	.byte	0x03, 0x1b
        /*003e*/ 	.short	0x00ff


	//----- nvinfo : EIATTR_MERCURY_ISA_VERSION
	.align		4
        /*0040*/ 	.byte	0x03, 0x5f
        /*0042*/ 	.short	0x0101


	//----- nvinfo : EIATTR_VRC_CTA_INIT_COUNT
	.align		4
        /*0044*/ 	.byte	0x02, 0x4a
	.zero		1
	.zero		1


	//----- nvinfo : EIATTR_EXIT_INSTR_OFFSETS
	.align		4
        /*0048*/ 	.byte	0x04, 0x1c
        /*004a*/ 	.short	(.L_7989 - .L_7988)


	//   ....[0]....
.L_7988:
        /*004c*/ 	.word	0x00000a50


	//   ....[1]....
        /*0050*/ 	.word	0x00000b00


	//   ....[2]....
        /*0054*/ 	.word	0x00000eb0


	//----- nvinfo : EIATTR_MAX_THREADS
	.align		4
.L_7989:
        /*0058*/ 	.byte	0x04, 0x05
        /*005a*/ 	.short	(.L_7991 - .L_7990)
.L_7990:
        /*005c*/ 	.word	0x00000080
        /*0060*/ 	.word	0x00000001
        /*0064*/ 	.word	0x00000001


	//----- nvinfo : EIATTR_CRS_STACK_SIZE
	.align		4
.L_7991:
        /*0068*/ 	.byte	0x04, 0x1e
        /*006a*/ 	.short	(.L_7993 - .L_7992)
.L_7992:
        /*006c*/ 	.word	0x00000000


	//----- nvinfo : EIATTR_CBANK_PARAM_SIZE
	.align		4
.L_7993:
        /*0070*/ 	.byte	0x03, 0x19
        /*0072*/ 	.short	0x0020


	//----- nvinfo : EIATTR_PARAM_CBANK
	.align		4
        /*0074*/ 	.byte	0x04, 0x0a
        /*0076*/ 	.short	(.L_7995 - .L_7994)
	.align		4
.L_7994:
        /*0078*/ 	.word	index@(.nv.constant0._ZN2at6native29vectorized_elementwise_kernelILi2EZNS0_50_GLOBAL__N__2680c7bb_12_PowKernel_cu_7dd49032_300329pow_tensor_scalar_kernel_implIhhEEvRNS_18TensorIteratorBaseET0_EUlhE0_St5arrayIPcLm2EEEEviS6_T1_)
        /*007c*/ 	.short	0x0380
        /*007e*/ 	.short	0x0020


	//----- nvinfo : EIATTR_SW_WAR
	.align		4
.L_7995:
        /*0080*/ 	.byte	0x04, 0x36
        /*0082*/ 	.short	(.L_7997 - .L_7996)
.L_7996:
        /*0084*/ 	.word	0x00000008
.L_7997:


//--------------------- .nv.info._ZN2at6native29vectorized_elementwise_kernelILi4EZNS0_50_GLOBAL__N__2680c7bb_12_PowKernel_cu_7dd49032_300329pow_tensor_scalar_kernel_implIhhEEvRNS_18TensorIteratorBaseET0_EUlhE0_St5arrayIPcLm2EEEEviS6_T1_ --------------------------
	.section	.nv.info._ZN2at6native29vectorized_elementwise_kernelILi4EZNS0_50_GLOBAL__N__2680c7bb_12_PowKernel_cu_7dd49032_300329pow_tensor_scalar_kernel_implIhhEEvRNS_18TensorIteratorBaseET0_EUlhE0_St5arrayIPcLm2EEEEviS6_T1_,"",@"SHT_CUDA_INFO"
	.sectionflags	@""
	.align	4


	//----- nvinfo : EIATTR_CUDA_API_VERSION
	.align		4
        /*0000*/ 	.byte	0x04, 0x37
        /*0002*/ 	.short	(.L_7999 - .L_7998)
.L_7998:
        /*0004*/ 	.word	0x00000082


	//----- nvinfo : EIATTR_KPARAM_INFO
	.align		4
.L_7999:
        /*0008*/ 	.byte	0x04, 0x17
        /*000a*/ 	.short	(.L_8001 - .L_8000)
.L_8000:
        /*000c*/ 	.word	0x00000000
        /*0010*/ 	.short	0x0002
        /*0012*/ 	.short	0x0010
        /*0014*/ 	.byte	0x00, 0xf0, 0x41, 0x00


	//----- nvinfo : EIATTR_KPARAM_INFO
	.align		4
.L_8001:
        /*0018*/ 	.byte	0x04, 0x17
        /*001a*/ 	.short	(.L_8003 - .L_8002)
.L_8002:
        /*001c*/ 	.word	0x00000000
        /*0020*/ 	.short	0x0001
        /*0022*/ 	.short	0x0008
        /*0024*/ 	.byte	0x00, 0xf0, 0x21, 0x00


	//----- nvinfo : EIATTR_KPARAM_INFO
	.align		4
.L_8003:
        /*0028*/ 	.byte	0x04, 0x17
        /*002a*/ 	.short	(.L_8005 - .L_8004)
.L_8004:
        /*002c*/ 	.word	0x00000000
        /*0030*/ 	.short	0x0000
        /*0032*/ 	.short	0x0000
        /*0034*/ 	.byte	0x00, 0xf0, 0x11, 0x00


	//----- nvinfo : EIATTR_SPARSE_MMA_MASK
	.align		4
.L_8005:
        /*0038*/ 	.byte	0x03, 0x50
        /*003a*/ 	.short	0x0000


	//----- nvinfo : EIATTR_MAXREG_COUNT
	.align		4
        /*003c*/ 	.byte	0x03, 0x1b
        /*003e*/ 	.short	0x00ff


	//----- nvinfo : EIATTR_MERCURY_ISA_VERSION
	.align		4
        /*0040*/ 	.byte	0x03, 0x5f
        /*0042*/ 	.short	0x0101


	//----- nvinfo : EIATTR_VRC_CTA_INIT_COUNT
	.align		4
        /*0044*/ 	.byte	0x02, 0x4a
	.zero		1
	.zero		1


	//----- nvinfo : EIATTR_EXIT_INSTR_OFFSETS
	.align		4
        /*0048*/ 	.byte	0x04, 0x1c
        /*004a*/ 	.short	(.L_8007 - .L_8006)


	//   ....[0]....
.L_8006:
        /*004c*/ 	.word	0x00000a50


	//   ....[1]....
        /*0050*/ 	.word	0x00000b00


	//   ....[2]....
        /*0054*/ 	.word	0x00000f40


	//----- nvinfo : EIATTR_MAX_THREADS
	.align		4
.L_8007:
        /*0058*/ 	.byte	0x04, 0x05
        /*005a*/ 	.short	(.L_8009 - .L_8008)
.L_8008:
        /*005c*/ 	.word	0x00000080
        /*0060*/ 	.word	0x00000001
        /*0064*/ 	.word	0x00000001


	//----- nvinfo : EIATTR_CRS_STACK_SIZE
	.align		4
.L_8009:
        /*0068*/ 	.byte	0x04, 0x1e
        /*006a*/ 	.short	(.L_8011 - .L_8010)
.L_8010:
        /*006c*/ 	.word	0x00000000


	//----- nvinfo : EIATTR_CBANK_PARAM_SIZE
	.align		4
.L_8011:
        /*0070*/ 	.byte	0x03, 0x19
        /*0072*/ 	.short	0x0020


	//----- nvinfo : EIATTR_PARAM_CBANK
	.align		4
        /*0074*/ 	.byte	0x04, 0x0a
        /*0076*/ 	.short	(.L_8013 - .L_8012)
	.align		4
.L_8012:
        /*0078*/ 	.word	index@(.nv.constant0._ZN2at6native29vectorized_elementwise_kernelILi4EZNS0_50_GLOBAL__N__2680c7bb_12_PowKernel_cu_7dd49032_300329pow_tensor_scalar_kernel_implIhhEEvRNS_18TensorIteratorBaseET0_EUlhE0_St5arrayIPcLm2EEEEviS6_T1_)
        /*007c*/ 	.short	0x0380
        /*007e*/ 	.short	0x0020


	//----- nvinfo : EIATTR_SW_WAR
	.align		4
.L_8013:
        /*0080*/ 	.byte	0x04, 0x36
        /*0082*/ 	.short	(.L_8015 - .L_8014)
.L_8014:
        /*0084*/ 	.word	0x00000008
.L_8015:


//--------------------- .nv.info._ZN2at6native29vectorized_elementwise_kernelILi8EZNS0_50_GLOBAL__N__2680c7bb_12_PowKernel_cu_7dd49032_300329pow_tensor_scalar_kernel_implIhhEEvRNS_18TensorIteratorBaseET0_EUlhE0_St5arrayIPcLm2EEEEviS6_T1_ --------------------------
	.section	.nv.info._ZN2at6native29vectorized_elementwise_kernelILi8EZNS0_50_GLOBAL__N__2680c7bb_12_PowKernel_cu_7dd49032_300329pow_tensor_scalar_kernel_implIhhEEvRNS_18TensorIteratorBaseET0_EUlhE0_St5arrayIPcLm2EEEEviS6_T1_,"",@"SHT_CUDA_INFO"
	.sectionflags	@""
	.align	4


	//----- nvinfo : EIATTR_CUDA_API_VERSION
	.align		4
        /*0000*/ 	.byte	0x04, 0x37
        /*0002*/ 	.short	(.L_8017 - .L_8016)
.L_8016:
        /*0004*/ 	.word	0x00000082


	//----- nvinfo : EIATTR_KPARAM_INFO
	.align		4
.L_8017:
        /*0008*/ 	.byte	0x04, 0x17
        /*000a*/ 	.short	(.L_8019 - .L_8018)
.L_8018:
        /*000c*/ 	.word	0x00000000
        /*0010*/ 	.short	0x0002
        /*0012*/ 	.short	0x0010
        /*0014*/ 	.byte	0x00, 0xf0, 0x41, 0x00


	//----- nvinfo : EIATTR_KPARAM_INFO
	.align		4
.L_8019:
        /*0018*/ 	.byte	0x04, 0x17
        /*001a*/ 	.short	(.L_8021 - .L_8020)
.L_8020:
        /*001c*/ 	.word	0x00000000
        /*0020*/ 	.short	0x0001
        /*0022*/ 	.short	0x0008
        /*0024*/ 	.byte	0x00, 0xf0, 0x21, 0x00


	//----- nvinfo : EIATTR_KPARAM_INFO
	.align		4
.L_8021:
        /*0028*/ 	.byte	0x04, 0x17
        /*002a*/ 	.short	(.L_8023 - .L_8022)
.L_8022:
        /*002c*/ 	.word	0x00000000
        /*0030*/ 	.short	0x0000
        /*0032*/ 	.short	0x0000
        /*0034*/ 	.byte	0x00, 0xf0, 0x11, 0x00


	//----- nvinfo : EIATTR_SPARSE_MMA_MASK
	.align		4
.L_8023:
        /*0038*/ 	.byte	0x03, 0x50
        /*003a*/ 	.short	0x0000


	//----- nvinfo : EIATTR_MAXREG_COUNT
	.align		4
        /*003c*/ 	.byte	0x03, 0x1b
        /*003e*/ 	.short	0x00ff


	//----- nvinfo : EIATTR_MERCURY_ISA_VERSION
	.align		4
        /*0040*/ 	.byte	0x03, 0x5f
        /*0042*/ 	.short	0x0101


	//----- nvinfo : EIATTR_VRC_CTA_INIT_COUNT
	.align		4
        /*0044*/ 	.byte	0x02, 0x4a
	.zero		1
	.zero		1


	//----- nvinfo : EIATTR_EXIT_INSTR_OFFSETS
	.align		4
        /*0048*/ 	.byte	0x04, 0x1c
        /*004a*/ 	.short	(.L_8025 - .L_8024)


	//   ....[0]....
.L_8024:
        /*004c*/ 	.word	0x00000a50


	//   ....[1]....
        /*0050*/ 	.word	0x00000b00


	//   ....[2]....
        /*0054*/ 	.word	0x00000f20


	//----- nvinfo : EIATTR_MAX_THREADS
	.align		4
.L_8025:
        /*0058*/ 	.byte	0x04, 0x05
        /*005a*/ 	.short	(.L_8027 - .L_8026)
.L_8026:
        /*005c*/ 	.word	0x00000080
        /*0060*/ 	.word	0x00000001
        /*0064*/ 	.word	0x00000001


	//----- nvinfo : EIATTR_CRS_STACK_SIZE
	.align		4
.L_8027:
        /*0068*/ 	.byte	0x04, 0x1e
        /*006a*/ 	.short	(.L_8029 - .L_8028)
.L_8028:
        /*006c*/ 	.word	0x00000000


	//----- nvinfo : EIATTR_CBANK_PARAM_SIZE
	.align		4
.L_8029:
        /*0070*/ 	.byte	0x03, 0x19
        /*0072*/ 	.short	0x0020


	//----- nvinfo : EIATTR_PARAM_CBANK
	.align		4
        /*0074*/ 	.byte	0x04, 0x0a
        /*0076*/ 	.short	(.L_8031 - .L_8030)
	.align		4
.L_8030:
        /*0078*/ 	.word	index@(.nv.constant0._ZN2at6native29vectorized_elementwise_kernelILi8EZNS0_50_GLOBAL__N__2680c7bb_12_PowKernel_cu_7dd49032_300329pow_tensor_scalar_kernel_implIhhEEvRNS_18TensorIteratorBaseET0_EUlhE0_St5arrayIPcLm2EEEEviS6_T1_)
        /*007c*/ 	.short	0x0380
        /*007e*/ 	.short	0x0020


	//----- nvinfo : EIATTR_SW_WAR
	.align		4
.L_8031:
        /*0080*/ 	.byte	0x04, 0x36
        /*0082*/ 	.short	(.L_8033 - .L_8032)
.L_8032:
        /*0084*/ 	.word	0x00000008
.L_8033:


//--------------------- .nv.info._ZN2at6native18elementwise_kernelILi128ELi4EZNS0_15gpu_kernel_implIZNS0_50_GLOBAL__N__2680c7bb_12_PowKernel_cu_7dd49032_300329pow_tensor_scalar_kernel_implIhhEEvRNS_18TensorIteratorBaseET0_EUlhE_EEvS6_RKT_EUliE_EEviT1_ --------------------------
	.section	.nv.info._ZN2at6native18elementwise_kernelILi128ELi4EZNS0_15gpu_kernel_implIZNS0_50_GLOBAL__N__2680c7bb_12_PowKernel_cu_7dd49032_300329pow_tensor_scalar_kernel_implIhhEEvRNS_18TensorIteratorBaseET0_EUlhE_EEvS6_RKT_EUliE_EEviT1_,"",@"SHT_CUDA_INFO"
	.sectionflags	@""
	.align	4


	//----- nvinfo : EIATTR_CUDA_API_VERSION
	.align		4
        /*0000*/ 	.byte	0x04, 0x37
        /*0002*/ 	.short	(.L_8035 - .L_8034)
.L_8034:
        /*0004*/ 	.word	0x00000082


	//----- nvinfo : EIATTR_KPARAM_INFO
	.align		4
.L_8035:
        /*0008*/ 	.byte	0x04, 0x17
        /*000a*/ 	.short	(.L_8037 - .L_8036)
.L_8036:
        /*000c*/ 	.word	0x00000000
        /*0010*/ 	.short	0x0001
        /*0012*/ 	.short	0x0008
        /*0014*/ 	.byte	0x00, 0xf0, 0x81, 0x08


	//----- nvinfo : EIATTR_KPARAM_INFO
	.align		4
.L_8037:
        /*0018*/ 	.byte	0x04, 0x17
        /*001a*/ 	.short	(.L_8039 - .L_8038)
.L_8038:
        /*001c*/ 	.word	0x00000000
        /*0020*/ 	.short	0x0000
        /*0022*/ 	.short	0x0000
        /*0024*/ 	.byte	0x00, 0xf0, 0x11, 0x00


	//----- nvinfo : EIATTR_SPARSE_MMA_MASK
	.align		4
.L_8039:
        /*0028*/ 	.byte	0x03, 0x50
        /*002a*/ 	.short	0x0000


	//----- nvinfo : EIATTR_MAXREG_COUNT
	.align		4
        /*002c*/ 	.byte	0x03, 0x1b
        /*002e*/ 	.short	0x0080


	//----- nvinfo : EIATTR_EXTERNS
	.align		4
        /*0030*/ 	.byte	0x04, 0x0f
        /*0032*/ 	.short	(.L_8041 - .L_8040)


	//   ....[0]....
	.align		4
.L_8040:
        /*0034*/ 	.word	index@(__assertfail)


	//----- nvinfo : EIATTR_MERCURY_ISA_VERSION
	.align		4
.L_8041:
        /*0038*/ 	.byte	0x03, 0x5f
        /*003a*/ 	.short	0x0101


	//----- nvinfo : EIATTR_VRC_CTA_INIT_COUNT
	.align		4
        /*003c*/ 	.byte	0x02, 0x4a
	.zero		1
	.zero		1


	//----- nvinfo : EIATTR_SYSCALL_OFFSETS
	.align		4
        /*0040*/ 	.byte	0x04, 0x46
        /*0042*/ 	.short	(.L_8043 - .L_8042)


	//   ....[0]....
.L_8042:
        /*0044*/ 	.word	0x00002160


	//   ....[1]....
        /*0048*/ 	.word	0x00002f90


	//   ....[2]....
        /*004c*/ 	.word	0x000052b0


	//   ....[3]....
        /*0050*/ 	.word	0x00005f30


	//   ....[4]....
        /*0054*/ 	.word	0x00008330


	//   ....[5]....
        /*0058*/ 	.word	0x00008fb0


	//   ....[6]....
        /*005c*/ 	.word	0x0000b3c0


	//   ....[7]....
        /*0060*/ 	.word	0x0000c000


	//----- nvinfo : EIATTR_EXIT_INSTR_OFFSETS
	.align		4
.L_8043:
        /*0064*/ 	.byte	0x04, 0x1c
        /*0066*/ 	.short	(.L_8045 - .L_8044)


	//   ....[0]....
.L_8044:
        /*0068*/ 	.word	0x00009270


	//   ....[1]....
        /*006c*/ 	.word	0x0000b500


	//   ....[2]....
        /*0070*/ 	.word	0x0000b520


	//   ....[3]....
        /*0074*/ 	.word	0x0000b5c0


	//   ....[4]....
        /*0078*/ 	.word	0x0000b5f0


	//   ....[5]....
        /*007c*/ 	.word	0x0000b620


	//   ....[6]....
        /*0080*/ 	.word	0x0000b6c0


	//   ....[7]....
        /*0084*/ 	.word	0x0000b710


	//   ....[8]....
        /*0088*/ 	.word	0x0000b7c0


	//   ....[9]....
        /*008c*/ 	.word	0x0000b820


	//   ....[10]....
        /*0090*/ 	.word	0x0000b860


	//   ....[11]....
        /*0094*/ 	.word	0x0000b930


	//   ....[12]....
        /*0098*/ 	.word	0x0000ba80


	//   ....[13]....
        /*009c*/ 	.word	0x0000bbd0


	//   ....[14]....
        /*00a0*/ 	.word	0x0000bd40


	//   ....[15]....
        /*00a4*/ 	.word	0x0000bd80


	//   ....[16]....
        /*00a8*/ 	.word	0x0000bdb0


	//   ....[17]....
        /*00ac*/ 	.word	0x0000be50


	//   ....[18]....
        /*00b0*/ 	.word	0x0000bea0


	//   ....[19]....
        /*00b4*/ 	.word	0x0000c010


	//   ....[20]....
        /*00b8*/ 	.word	0x0000c100


	//   ....[21]....
        /*00bc*/ 	.word	0x0000c1b0


	//   ....[22]....
        /*00c0*/ 	.word	0x0000c1e0


	//   ....[23]....
        /*00c4*/ 	.word	0x0000c230


	//   ....[24]....
        /*00c8*/ 	.word	0x0000c280


	//----- nvinfo : EIATTR_MAX_THREADS
	.align		4
.L_8045:
        /*00cc*/ 	.byte	0x04, 0x05
        /*00ce*/ 	.short	(.L_8047 - .L_8046)
.L_8046:
        /*00d0*/ 	.word	0x00000080
        /*00d4*/ 	.word	0x00000001
        /*00d8*/ 	.word	0x00000001


	//----- nvinfo : EIATTR_CRS_STACK_SIZE
	.align		4
.L_8047:
        /*00dc*/ 	.byte	0x04, 0x1e
        /*00de*/ 	.short	(.L_8049 - .L_8048)
.L_8048:
        /*00e0*/ 	.word	0x00000000


	//----- nvinfo : EIATTR_CBANK_PARAM_SIZE
	.align		4
.L_8049:
        /*00e4*/ 	.byte	0x03, 0x19
        /*00e6*/ 	.short	0x0228


	//----- nvinfo : EIATTR_PARAM_CBANK
	.align		4
        /*00e8*/ 	.byte	0x04, 0x0a
        /*00ea*/ 	.short	(.L_8051 - .L_8050)
	.align		4
.L_8050:
        /*00ec*/ 	.word	index@(.nv.constant0._ZN2at6native18elementwise_kernelILi128ELi4EZNS0_15gpu_kernel_implIZNS0_50_GLOBAL__N__2680c7bb_12_PowKernel_cu_7dd49032_300329pow_tensor_scalar_kernel_implIhhEEvRNS_18TensorIteratorBaseET0_EUlhE_EEvS6_RKT_EUliE_EEviT1_)
        /*00f0*/ 	.short	0x0380
        /*00f2*/ 	.short	0x0228


	//----- nvinfo : EIATTR_SW_WAR
	.align		4
.L_8051:
        /*00f4*/ 	.byte	0x04, 0x36
        /*00f6*/ 	.short	(.L_8053 - .L_8052)
.L_8052:
        /*00f8*/ 	.word	0x00000008
.L_8053:


//--------------------- .nv.info._ZN2at6native27unrolled_elementwise_kernelIZNS0_50_GLOBAL__N__2680c7bb_12_PowKernel_cu_7dd49032_300329pow_tensor_scalar_kernel_implIhhEEvRNS_18TensorIteratorBaseET0_EUlhE_St5arrayIPcLm2EELi4E23TrivialOffsetCalculatorILi1EjESC_NS0_6memory12LoadWithCastILi1EEENSD_13StoreWithCastILi1EEEEEviT_S6_T2_T3_T4_T5_ --------------------------
	.section	.nv.info._ZN2at6native27unrolled_elementwise_kernelIZNS0_50_GLOBAL__N__2680c7bb_12_PowKernel_cu_7dd49032_300329pow_tensor_scalar_kernel_implIhhEEvRNS_18TensorIteratorBaseET0_EUlhE_St5arrayIPcLm2EELi4E23TrivialOffsetCalculatorILi1EjESC_NS0_6memory12LoadWithCastILi1EEENSD_13StoreWithCastILi1EEEEEviT_S6_T2_T3_T4_T5_,"",@"SHT_CUDA_INFO"
	.sectionflags	@""
	.align	4


	//----- nvinfo : EIATTR_CUDA_API_VERSION
	.align		4
        /*0000*/ 	.byte	0x04, 0x37
        /*0002*/ 	.short	(.L_8055 - .L_8054)
.L_8054:
        /*0004*/ 	.word	0x00000082


	//----- nvinfo : EIATTR_KPARAM_INFO
	.align		4
.L_8055:
        /*0008*/ 	.byte	0x04, 0x17
        /*000a*/ 	.short	(.L_8057 - .L_8056)
.L_8056:
        /*000c*/ 	.word	0x00000000
        /*0010*/ 	.short	0x0006
        /*0012*/ 	.short	0x002c
        /*0014*/ 	.byte	0x00, 0xf0, 0x21, 0x00


	//----- nvinfo : EIATTR_KPARAM_INFO
	.align		4
.L_8057:
        /*0018*/ 	.byte	0x04, 0x17
        /*001a*/ 	.short	(.L_8059 - .L_8058)
.L_8058:
        /*001c*/ 	.word	0x00000000
        /*0020*/ 	.short	0x0005
        /*0022*/ 	.short	0x0024
        /*0024*/ 	.byte	0x00, 0xf0, 0x21, 0x00


	//----- nvinfo : EIATTR_KPARAM_INFO
	.align		4
.L_8059:
        /*0028*/ 	.byte	0x04, 0x17
        /*002a*/ 	.short	(.L_8061 - .L_8060)
.L_8060:
        /*002c*/ 	.word	0x00000000
        /*0030*/ 	.short	0x0004
        /*0032*/ 	.short	0x0021
        /*0034*/ 	.byte	0x00, 0xf0, 0x05, 0x00


	//----- nvinfo : EIATTR_KPARAM_INFO
	.align		4
.L_8061:
        /*0038*/ 	.byte	0x04, 0x17
        /*003a*/ 	.short	(.L_8063 - .L_8062)
.L_8062:
        /*003c*/ 	.word	0x00000000
        /*0040*/ 	.short	0x0003
        /*0042*/ 	.short	0x0020
        /*0044*/ 	.byte	0x00, 0xf0, 0x05, 0x00


	//----- nvinfo : EIATTR_KPARAM_INFO
	.align		4
.L_8063:
        /*0048*/ 	.byte	0x04, 0x17
        /*004a*/ 	.short	(.L_8065 - .L_8064)
.L_8064:
        /*004c*/ 	.word	0x00000000
        /*0050*/ 	.short	0x0002
        /*0052*/ 	.short	0x0010
        /*0054*/ 	.byte	0x00, 0xf0, 0x41, 0x00


	//----- nvinfo : EIATTR_KPARAM_INFO
	.align		4
.L_8065:
        /*0058*/ 	.byte	0x04, 0x17
        /*005a*/ 	.short	(.L_8067 - .L_8066)
.L_8066:
        /*005c*/ 	.word	0x00000000
        /*0060*/ 	.short	0x0001
        /*0062*/ 	.short	0x0008
        /*0064*/ 	.byte	0x00, 0xf0, 0x21, 0x00


	//----- nvinfo : EIATTR_KPARAM_INFO
	.align		4
.L_8067:
        /*0068*/ 	.byte	0x04, 0x17
        /*006a*/ 	.short	(.L_8069 - .L_8068)
.L_8068:
        /*006c*/ 	.word	0x00000000
        /*0070*/ 	.short	0x0000
        /*0072*/ 	.short	0x0000
        /*0074*/ 	.byte	0x00, 0xf0, 0x11, 0x00


	//----- nvinfo : EIATTR_SPARSE_MMA_MASK
	.align		4
.L_8069:
        /*0078*/ 	.byte	0x03, 0x50
        /*007a*/ 	.short	0x0000


	//----- nvinfo : EIATTR_MAXREG_COUNT
	.align		4
        /*007c*/ 	.byte	0x03, 0x1b
        /*007e*/ 	.short	0x00ff


	//----- nvinfo : EIATTR_EXTERNS
	.align		4
        /*0080*/ 	.byte	0x04, 0x0f
        /*0082*/ 	.short	(.L_8071 - .L_8070)


	//   ....[0]....
	.align		4
.L_8070:
        /*0084*/ 	.word	index@(__assertfail)


	//----- nvinfo : EIATTR_MERCURY_ISA_VERSION
	.align		4
.L_8071:
        /*0088*/ 	.byte	0x03, 0x5f
        /*008a*/ 	.short	0x0101


	//----- nvinfo : EIATTR_VRC_CTA_INIT_COUNT
	.align		4
        /*008c*/ 	.byte	0x02, 0x4a
	.zero		1
	.zero		1


	//----- nvinfo : EIATTR_SYSCALL_OFFSETS
	.align		4
        /*0090*/ 	.byte	0x04, 0x46
        /*0092*/ 	.short	(.L_8073 - .L_8072)


	//   ....[0]....
.L_8072:
        /*0094*/ 	.word	0x00000e70


	//   ....[1]....
        /*0098*/ 	.word	0x00001e60


	//   ....[2]....
        /*009c*/ 	.word	0x00002d90


	//   ....[3]....
        /*00a0*/ 	.word	0x00003cc0


	//   ....[4]....
        /*00a4*/ 	.word	0x00004b50


	//   ....[5]....
        /*00a8*/ 	.word	0x00005940


	//   ....[6]....
        /*00ac*/ 	.word	0x00006840


	//   ....[7]....
        /*00b0*/ 	.word	0x00007710


	//----- nvinfo : EIATTR_EXIT_INSTR_OFFSETS
	.align		4
.L_8073:
        /*00b4*/ 	.byte	0x04, 0x1c
        /*00b6*/ 	.short	(.L_8075 - .L_8074)


	//   ....[0]....
.L_8074:
        /*00b8*/ 	.word	0x00006af0


	//   ....[1]....
        /*00bc*/ 	.word	0x00006c20


	//   ....[2]....
        /*00c0*/ 	.word	0x00006c40


	//   ....[3]....
        /*00c4*/ 	.word	0x00006ce0


	//   ....[4]....
        /*00c8*/ 	.word	0x00006d10


	//   ....[5]....
        /*00cc*/ 	.word	0x00006d40


	//   ....[6]....
        /*00d0*/ 	.word	0x00006de0


	//   ....[7]....
        /*00d4*/ 	.word	0x00006e30


	//   ....[8]....
        /*00d8*/ 	.word	0x00006ee0


	//   ....[9]....
        /*00dc*/ 	.word	0x00006f40


	//   ....[10]....
        /*00e0*/ 	.word	0x00006f80


	//   ....[11]....
        /*00e4*/ 	.word	0x00007050


	//   ....[12]....
        /*00e8*/ 	.word	0x000071a0


	//   ....[13]....
        /*00ec*/ 	.word	0x000072f0


	//   ....[14]....
        /*00f0*/ 	.word	0x00007450


	//   ....[15]....
        /*00f4*/ 	.word	0x00007490


	//   ....[16]....
        /*00f8*/ 	.word	0x000074c0


	//   ....[17]....
        /*00fc*/ 	.word	0x00007560


	//   ....[18]....
        /*0100*/ 	.word	0x000075b0


	//   ....[19]....
        /*0104*/ 	.word	0x00007720


	//   ....[20]....
        /*0108*/ 	.word	0x00007810


	//   ....[21]....
        /*010c*/ 	.word	0x000078c0


	//   ....[22]....
        /*0110*/ 	.word	0x000078f0


	//   ....[23]....
        /*0114*/ 	.word	0x00007940


	//   ....[24]....
        /*0118*/ 	.word	0x00007990


	//----- nvinfo : EIATTR_MAX_THREADS
	.align		4
.L_8075:
        /*011c*/ 	.byte	0x04, 0x05
        /*011e*/ 	.short	(.L_8077 - .L_8076)
.L_8076:
        /*0120*/ 	.word	0x00000080
        /*0124*/ 	.word	0x00000001
        /*0128*/ 	.word	0x00000001


	//----- nvinfo : EIATTR_CRS_STACK_SIZE
	.align		4
.L_8077:
        /*012c*/ 	.byte	0x04, 0x1e
        /*012e*/ 	.short	(.L_8079 - .L_8078)
.L_8078:
        /*0130*/ 	.word	0x00000000


	//----- nvinfo : EIATTR_CBANK_PARAM_SIZE
	.align		4
.L_8079:
        /*0134*/ 	.byte	0x03, 0x19
        /*0136*/ 	.short	0x0034


	//----- nvinfo : EIATTR_PARAM_CBANK
	.align		4
        /*0138*/ 	.byte	0x04, 0x0a
        /*013a*/ 	.short	(.L_8081 - .L_8080)
	.align		4
.L_8080:
        /*013c*/ 	.word	index@(.nv.constant0._ZN2at6native27unrolled_elementwise_kernelIZNS0_50_GLOBAL__N__2680c7bb_12_PowKernel_cu_7dd49032_300329pow_tensor_scalar_kernel_implIhhEEvRNS_18TensorIteratorBaseET0_EUlhE_St5arrayIPcLm2EELi4E23TrivialOffsetCalculatorILi1EjESC_NS0_6memory12LoadWithCastILi1EEENSD_13StoreWithCastILi1EEEEEviT_S6_T2_T3_T4_T5_)
        /*0140*/ 	.short	0x0380
        /*0142*/ 	.short	0x0034


	//----- nvinfo : EIATTR_SW_WAR
	.align		4
.L_8081:
        /*0144*/ 	.byte	0x04, 0x36
        /*0146*/ 	.short	(.L_8083 - .L_8082)
.L_8082:
        /*0148*/ 	.word	0x00000008
.L_8083:


//--------------------- .nv.info._ZN2at6native18elementwise_kernelILi128ELi4EZNS0_22gpu_kernel_impl_nocastIZNS0_50_GLOBAL__N__2680c7bb_12_PowKernel_cu_7dd49032_300329pow_tensor_scalar_kernel_implIhhEEvRNS_18TensorIteratorBaseET0_EUlhE_EEvS6_RKT_EUliE_EEviT1_ --------------------------
	.section	.nv.info._ZN2at6native18elementwise_kernelILi128ELi4EZNS0_22gpu_kernel_impl_nocastIZNS0_50_GLOBAL__N__2680c7bb_12_PowKernel_cu_7dd49032_300329pow_tensor_scalar_kernel_implIhhEEvRNS_18TensorIteratorBaseET0_EUlhE_EEvS6_RKT_EUliE_EEviT1_,"",@"SHT_CUDA_INFO"
	.sectionflags	@""
	.align	4


	//----- nvinfo : EIATTR_CUDA_API_VERSION
	.align		4
        /*0000*/ 	.byte	0x04, 0x37
        /*0002*/ 	.short	(.L_8085 - .L_8084)
.L_8084:
        /*0004*/ 	.word	0x00000082


	//----- nvinfo : EIATTR_KPARAM_INFO
	.align		4
.L_8085:
        /*0008*/ 	.byte	0x04, 0x17
        /*000a*/ 	.short	(.L_8087 - .L_8086)
.L_8086:
        /*000c*/ 	.word	0x00000000
        /*0010*/ 	.short	0x0001
        /*0012*/ 	.short	0x0008
        /*0014*/ 	.byte	0x00, 0xf0, 0x61, 0x08


	//----- nvinfo : EIATTR_KPARAM_INFO
	.align		4
.L_8087:
        /*0018*/ 	.byte	0x04, 0x17
        /*001a*/ 	.short	(.L_8089 - .L_8088)
.L_8088:
        /*001c*/ 	.word	0x00000000
        /*0020*/ 	.short	0x0000
        /*0022*/ 	.short	0x0000
        /*0024*/ 	.byte	0x00, 0xf0, 0x11, 0x00


	//----- nvinfo : EIATTR_SPARSE_MMA_MASK
	.align		4
.L_8089:
        /*0028*/ 	.byte	0x03, 0x50
        /*002a*/ 	.short	0x0000


	//----- nvinfo : EIATTR_MAXREG_COUNT
	.align		4
        /*002c*/ 	.byte	0x03, 0x1b
        /*002e*/ 	.short	0x0080


	//----- nvinfo : EIATTR_MERCURY_ISA_VERSION
	.align		4
        /*0030*/ 	.byte	0x03, 0x5f
        /*0032*/ 	.short	0x0101


	//----- nvinfo : EIATTR_VRC_CTA_INIT_COUNT
	.align		4
        /*0034*/ 	.byte	0x02, 0x4a
	.zero		1
	.zero		1


	//----- nvinfo : EIATTR_EXIT_INSTR_OFFSETS
	.align		4
        /*0038*/ 	.byte	0x04, 0x1c
        /*003a*/ 	.short	(.L_8091 - .L_8090)


	//   ....[0]....
.L_8090:
        /*003c*/ 	.word	0x000002a0


	//   ....[1]....
        /*0040*/ 	.word	0x00000300


	//   ....[2]....
        /*0044*/ 	.word	0x00003dc0


	//   ....[3]....
        /*0048*/ 	.word	0x000050f0


	//----- nvinfo : EIATTR_MAX_THREADS
	.align		4
.L_8091:
        /*004c*/ 	.byte	0x04, 0x05
        /*004e*/ 	.short	(.L_8093 - .L_8092)
.L_8092:
        /*0050*/ 	.word	0x00000080
        /*0054*/ 	.word	0x00000001
        /*0058*/ 	.word	0x00000001


	//----- nvinfo : EIATTR_CRS_STACK_SIZE
	.align		4
.L_8093:
        /*005c*/ 	.byte	0x04, 0x1e
        /*005e*/ 	.short	(.L_8095 - .L_8094)
.L_8094:
        /*0060*/ 	.word	0x00000000


	//----- nvinfo : EIATTR_CBANK_PARAM_SIZE
	.align		4
.L_8095:
        /*0064*/ 	.byte	0x03, 0x19
        /*0066*/ 	.short	0x0220


	//----- nvinfo : EIATTR_PARAM_CBANK
	.align		4
        /*0068*/ 	.byte	0x04, 0x0a
        /*006a*/ 	.short	(.L_8097 - .L_8096)
	.align		4
.L_8096:
        /*006c*/ 	.word	index@(.nv.constant0._ZN2at6native18elementwise_kernelILi128ELi4EZNS0_22gpu_kernel_impl_nocastIZNS0_50_GLOBAL__N__2680c7bb_12_PowKernel_cu_7dd49032_300329pow_tensor_scalar_kernel_implIhhEEvRNS_18TensorIteratorBaseET0_EUlhE_EEvS6_RKT_EUliE_EEviT1_)
        /*0070*/ 	.short	0x0380
        /*0072*/ 	.short	0x0220


	//----- nvinfo : EIATTR_SW_WAR
	.align		4
.L_8097:
        /*0074*/ 	.byte	0x04, 0x36
        /*0076*/ 	.short	(.L_8099 - .L_8098)
.L_8098:
        /*0078*/ 	.word	0x00000008
.L_8099:


//--------------------- .nv.info._ZN2at6native27unrolled_elementwise_kernelIZNS0_50_GLOBAL__N__2680c7bb_12_PowKernel_cu_7dd49032_300329pow_tensor_scalar_kernel_implIhhEEvRNS_18TensorIteratorBaseET0_EUlhE_St5arrayIPcLm2EELi4E23TrivialOffsetCalculatorILi1EjESC_NS0_6memory15LoadWithoutCastENSD_16StoreWithoutCastEEEviT_S6_T2_T3_T4_T5_ --------------------------
	.section	.nv.info._ZN2at6native27unrolled_elementwise_kernelIZNS0_50_GLOBAL__N__2680c7bb_12_PowKernel_cu_7dd49032_300329pow_tensor_scalar_kernel_implIhhEEvRNS_18TensorIteratorBaseET0_EUlhE_St5arrayIPcLm2EELi4E23TrivialOffsetCalculatorILi1EjESC_NS0_6memory15LoadWithoutCastENSD_16StoreWithoutCastEEEviT_S6_T2_T3_T4_T5_,"",@"SHT_CUDA_INFO"
	.sectionflags	@""
	.align	4


	//----- nvinfo : EIATTR_CUDA_API_VERSION
	.align		4
        /*0000*/ 	.byte	0x04, 0x37
        /*0002*/ 	.short	(.L_8101 - .L_8100)
.L_8100:
        /*0004*/ 	.word	0x00000082


	//----- nvinfo : EIATTR_KPARAM_INFO
	.align		4
.L_8101:
        /*0008*/ 	.byte	0x04, 0x17
        /*000a*/ 	.short	(.L_8103 - .L_8102)
.L_8102:
        /*000c*/ 	.word	0x00000000
        /*0010*/ 	.short	0x0006
        /*0012*/ 	.short	0x0023
        /*0014*/ 	.byte	0x00, 0xf0, 0x05, 0x00


	//----- nvinfo : EIATTR_KPARAM_INFO
	.align		4
.L_8103:
        /*0018*/ 	.byte	0x04, 0x17
        /*001a*/ 	.short	(.L_8105 - .L_8104)
.L_8104:
        /*001c*/ 	.word	0x00000000
        /*0020*/ 	.short	0x0005
        /*0022*/ 	.short	0x0022
        /*0024*/ 	.byte	0x00, 0xf0, 0x05, 0x00


	//----- nvinfo : EIATTR_KPARAM_INFO
	.align		4
.L_8105:
        /*0028*/ 	.byte	0x04, 0x17
        /*002a*/ 	.short	(.L_8107 - .L_8106)
.L_8106:
        /*002c*/ 	.word	0x00000000
        /*0030*/ 	.short	0x0004
        /*0032*/ 	.short	0x0021
        /*0034*/ 	.byte	0x00, 0xf0, 0x05, 0x00


	//----- nvinfo : EIATTR_KPARAM_INFO
	.align		4
.L_8107:
        /*0038*/ 	.byte	0x04, 0x17
        /*003a*/ 	.short	(.L_8109 - .L_8108)
.L_8108:
        /*003c*/ 	.word	0x00000000
        /*0040*/ 	.short	0x0003
        /*0042*/ 	.short	0x0020
        /*0044*/ 	.byte	0x00, 0xf0, 0x05, 0x00


	//----- nvinfo : EIATTR_KPARAM_INFO
	.align		4
.L_8109:
        /*0048*/ 	.byte	0x04, 0x17
        /*004a*/ 	.short	(.L_8111 - .L_8110)
.L_8110:
        /*004c*/ 	.word	0x00000000
        /*0050*/ 	.short	0x0002
        /*0052*/ 	.short	0x0010
        /*0054*/ 	.byte	0x00, 0xf0, 0x41, 0x00


	//----- nvinfo : EIATTR_KPARAM_INFO
	.align		4
.L_8111:
        /*0058*/ 	.byte	0x04, 0x17
        /*005a*/ 	.short	(.L_8113 - .L_8112)
.L_8112:
        /*005c*/ 	.word	0x00000000
        /*0060*/ 	.short	0x0001
        /*0062*/ 	.short	0x0008
        /*0064*/ 	.byte	0x00, 0xf0, 0x21, 0x00


	//----- nvinfo : EIATTR_KPARAM_INFO
	.align		4
.L_8113:
        /*0068*/ 	.byte	0x04, 0x17
        /*006a*/ 	.short	(.L_8115 - .L_8114)
.L_8114:
        /*006c*/ 	.word	0x00000000
        /*0070*/ 	.short	0x0000
        /*0072*/ 	.short	0x0000
        /*0074*/ 	.byte	0x00, 0xf0, 0x11, 0x00


	//----- nvinfo : EIATTR_SPARSE_MMA_MASK
	.align		4
.L_8115:
        /*0078*/ 	.byte	0x03, 0x50
        /*007a*/ 	.short	0x0000


	//----- nvinfo : EIATTR_MAXREG_COUNT
	.align		4
        /*007c*/ 	.byte	0x03, 0x1b
        /*007e*/ 	.short	0x00ff


	//----- nvinfo : EIATTR_MERCURY_ISA_VERSION
	.align		4
        /*0080*/ 	.byte	0x03, 0x5f
        /*0082*/ 	.short	0x0101


	//----- nvinfo : EIATTR_VRC_CTA_INIT_COUNT
	.align		4
        /*0084*/ 	.byte	0x02, 0x4a
	.zero		1
	.zero		1


	//----- nvinfo : EIATTR_EXIT_INSTR_OFFSETS
	.align		4
        /*0088*/ 	.byte	0x04, 0x1c
        /*008a*/ 	.short	(.L_8117 - .L_8116)


	//   ....[0]....
.L_8116:
        /*008c*/ 	.word	0x000004c0


	//   ....[1]....
        /*0090*/ 	.word	0x00000540


	//----- nvinfo : EIATTR_MAX_THREADS
	.align		4
.L_8117:
        /*0094*/ 	.byte	0x04, 0x05
        /*0096*/ 	.short	(.L_8119 - .L_8118)
.L_8118:
        /*0098*/ 	.word	0x00000080
        /*009c*/ 	.word	0x00000001
        /*00a0*/ 	.word	0x00000001


	//----- nvinfo : EIATTR_CRS_STACK_SIZE
	.align		4
.L_8119:
        /*00a4*/ 	.byte	0x04, 0x1e
        /*00a6*/ 	.short	(.L_8121 - .L_8120)
.L_8120:
        /*00a8*/ 	.word	0x00000000


	//----- nvinfo : EIATTR_CBANK_PARAM_SIZE
	.align		4
.L_8121:
        /*00ac*/ 	.byte	0x03, 0x19
        /*00ae*/ 	.short	0x0024


	//----- nvinfo : EIATTR_PARAM_CBANK
	.align		4
        /*00b0*/ 	.byte	0x04, 0x0a
        /*00b2*/ 	.short	(.L_8123 - .L_8122)
	.align		4
.L_8122:
        /*00b4*/ 	.word	index@(.nv.constant0._ZN2at6native27unrolled_elementwise_kernelIZNS0_50_GLOBAL__N__2680c7bb_12_PowKernel_cu_7dd49032_300329pow_tensor_scalar_kernel_implIhhEEvRNS_18TensorIteratorBaseET0_EUlhE_St5arrayIPcLm2EELi4E23TrivialOffsetCalculatorILi1EjESC_NS0_6memory15LoadWithoutCastENSD_16StoreWithoutCastEEEviT_S6_T2_T3_T4_T5_)
        /*00b8*/ 	.short	0x0380
        /*00ba*/ 	.short	0x0024


	//----- nvinfo : EIATTR_SW_WAR
	.align		4
.L_8123:
        /*00bc*/ 	.byte	0x04, 0x36
        /*00be*/ 	.short	(.L_8125 - .L_8124)
.L_8124:
        /*00c0*/ 	.word	0x00000008
.L_8125:


//--------------------- .nv.info._ZN2at6native29vectorized_elementwise_kernelILi2EZNS0_50_GLOBAL__N__2680c7bb_12_PowKernel_cu_7dd49032_300329pow_tensor_scalar_kernel_implIhhEEvRNS_18TensorIteratorBaseET0_EUlhE_St5arrayIPcLm2EEEEviS6_T1_ --------------------------
	.section	.nv.info._ZN2at6native29vectorized_elementwise_kernelILi2EZNS0_50_GLOBAL__N__2680c7bb_12_PowKernel_cu_7dd49032_300329pow_tensor_scalar_kernel_implIhhEEvRNS_18TensorIteratorBaseET0_EUlhE_St5arrayIPcLm2EEEEviS6_T1_,"",@"SHT_CUDA_INFO"
	.sectionflags	@""
	.align	4


	//----- nvinfo : EIATTR_CUDA_API_VERSION
	.align		4
        /*0000*/ 	.byte	0x04, 0x37
        /*0002*/ 	.short	(.L_8127 - .L_8126)
.L_8126:
        /*0004*/ 	.word	0x00000082


	//----- nvinfo : EIATTR_KPARAM_INFO
	.align		4
.L_8127:
        /*0008*/ 	.byte	0x04, 0x17
        /*000a*/ 	.short	(.L_8129 - .L_8128)
.L_8128:
        /*000c*/ 	.word	0x00000000
        /*0010*/ 	.short	0x0002
        /*0012*/ 	.short	0x0010
        /*0014*/ 	.byte	0x00, 0xf0, 0x41, 0x00


	//----- nvinfo : EIATTR_KPARAM_INFO
	.align		4
.L_8129:
        /*0018*/ 	.byte	0x04, 0x17
        /*001a*/ 	.short	(.L_8131 - .L_8130)
.L_8130:
        /*001c*/ 	.word	0x00000000
        /*0020*/ 	.short	0x0001
        /*0022*/ 	.short	0x0008
        /*0024*/ 	.byte	0x00, 0xf0, 0x21, 0x00


	//----- nvinfo : EIATTR_KPARAM_INFO
	.align		4
.L_8131:
        /*0028*/ 	.byte	0x04, 0x17
        /*002a*/ 	.short	(.L_8133 - .L_8132)
.L_8132:
        /*002c*/ 	.word	0x00000000
        /*0030*/ 	.short	0x0000
        /*0032*/ 	.short	0x0000
        /*0034*/ 	.byte	0x00, 0xf0, 0x11, 0x00


	//----- nvinfo : EIATTR_SPARSE_MMA_MASK
	.align		4
.L_8133:
        /*0038*/ 	.byte	0x03, 0x50
        /*003a*/ 	.short	0x0000


	//----- nvinfo : EIATTR_MAXREG_COUNT
	.align		4
        /*003c*/ 	.byte	0x03, 0x1b
        /*003e*/ 	.short	0x00ff


	//----- nvinfo : EIATTR_MERCURY_ISA_VERSION
	.align		4
        /*0040*/ 	.byte	0x03, 0x5f
        /*0042*/ 	.short	0x0101


	//----- nvinfo : EIATTR_VRC_CTA_INIT_COUNT
	.align		4
        /*0044*/ 	.byte	0x02, 0x4a
	.zero		1
	.zero		1


	//----- nvinfo : EIATTR_EXIT_INSTR_OFFSETS
	.align		4
        /*0048*/ 	.byte	0x04, 0x1c
        /*004a*/ 	.short	(.L_8135 - .L_8134)


	//   ....[0]....
.L_8134:
        /*004c*/ 	.word	0x00000970


	//   ....[1]....
        /*0050*/ 	.word	0x000009f0


	//   ....[2]....
        /*0054*/ 	.word	0x00000cc0


	//----- nvinfo : EIATTR_MAX_THREADS
	.align		4
.L_8135:
        /*0058*/ 	.byte	0x04, 0x05
        /*005a*/ 	.short	(.L_8137 - .L_8136)
.L_8136:
        /*005c*/ 	.word	0x00000080
        /*0060*/ 	.word	0x00000001
        /*0064*/ 	.word	0x00000001


	//----- nvinfo : EIATTR_CRS_STACK_SIZE
	.align		4
.L_8137:
        /*0068*/ 	.byte	0x04, 0x1e
        /*006a*/ 	.short	(.L_8139 - .L_8138)
.L_8138:
        /*006c*/ 	.word	0x00000000


	//----- nvinfo : EIATTR_CBANK_PARAM_SIZE
	.align		4
.L_8139:
        /*0070*/ 	.byte	0x03, 0x19
        /*0072*/ 	.short	0x0020


	//----- nvinfo : EIATTR_PARAM_CBANK
	.align		4
        /*0074*/ 	.byte	0x04, 0x0a
        /*0076*/ 	.short	(.L_8141 - .L_8140)
	.align		4
.L_8140:
        /*0078*/ 	.word	index@(.nv.constant0._ZN2at6native29vectorized_elementwise_kernelILi2EZNS0_50_GLOBAL__N__2680c7bb_12_PowKernel_cu_7dd49032_300329pow_tensor_scalar_kernel_implIhhEEvRNS_18TensorIteratorBaseET0_EUlhE_St5arrayIPcLm2EEEEviS6_T1_)
        /*007c*/ 	.short	0x0380
        /*007e*/ 	.short	0x0020


	//----- nvinfo : EIATTR_SW_WAR
	.align		4
.L_8141:
        /*0080*/ 	.byte	0x04, 0x36
        /*0082*/ 	.short	(.L_8143 - .L_8142)
.L_8142:
        /*0084*/ 	.word	0x00000008
.L_8143:


//--------------------- .nv.info._ZN2at6native29vectorized_elementwise_kernelILi4EZNS0_50_GLOBAL__N__2680c7bb_12_PowKernel_cu_7dd49032_300329pow_tensor_scalar_kernel_implIhhEEvRNS_18TensorIteratorBaseET0_EUlhE_St5arrayIPcLm2EEEEviS6_T1_ --------------------------
	.section	.nv.info._ZN2at6native29vectorized_elementwise_kernelILi4EZNS0_50_GLOBAL__N__2680c7bb_12_PowKernel_cu_7dd49032_300329pow_tensor_scalar_kernel_implIhhEEvRNS_18TensorIteratorBaseET0_EUlhE_St5arrayIPcLm2EEEEviS6_T1_,"",@"SHT_CUDA_INFO"
	.sectionflags	@""
	.align	4


	//----- nvinfo : EIATTR_CUDA_API_VERSION
	.align		4
        /*0000*/ 	.byte	0x04, 0x37
        /*0002*/ 	.short	(.L_8145 - .L_8144)
.L_8144:
        /*0004*/ 	.word	0x00000082


	//----- nvinfo : EIATTR_KPARAM_INFO
	.align		4
.L_8145:
        /*0008*/ 	.byte	0x04, 0x17
        /*000a*/ 	.short	(.L_8147 - .L_8146)
.L_8146:
        /*000c*/ 	.word	0x00000000
        /*0010*/ 	.short	0x0002
        /*0012*/ 	.short	0x0010
        /*0014*/ 	.byte	0x00, 0xf0, 0x41, 0x00


	//----- nvinfo : EIATTR_KPARAM_INFO
	.align		4
.L_8147:
        /*0018*/ 	.byte	0x04, 0x17
        /*001a*/ 	.short	(.L_8149 - .L_8148)
.L_8148:
        /*001c*/ 	.word	0x00000000
        /*0020*/ 	.short	0x0001
        /*0022*/ 	.short	0x0008
        /*0024*/ 	.byte	0x00, 0xf0, 0x21, 0x00


	//----- nvinfo : EIATTR_KPARAM_INFO
	.align		4
.L_8149:
        /*0028*/ 	.byte	0x04, 0x17
        /*002a*/ 	.short	(.L_8151 - .L_8150)
.L_8150:
        /*002c*/ 	.word	0x00000000
        /*0030*/ 	.short	0x0000
        /*0032*/ 	.short	0x0000
        /*0034*/ 	.byte	0x00, 0xf0, 0x11, 0x00


	//----- nvinfo : EIATTR_SPARSE_MMA_MASK
	.align		4
.L_8151:
        /*0038*/ 	.byte	0x03, 0x50
        /*003a*/ 	.short	0x0000


	//----- nvinfo : EIATTR_MAXREG_COUNT
	.align		4
        /*003c*/ 	.byte	0x03, 0x1b
        /*003e*/ 	.short	0x00ff


	//----- nvinfo : EIATTR_MERCURY_ISA_VERSION
	.align		4
        /*0040*/ 	.byte	0x03, 0x5f
        /*0042*/ 	.short	0x0101


	//----- nvinfo : EIATTR_VRC_CTA_INIT_COUNT
	.align		4
        /*0044*/ 	.byte	0x02, 0x4a
	.zero		1
	.zero		1


	//----- nvinfo : EIATTR_EXIT_INSTR_OFFSETS
	.align		4
        /*0048*/ 	.byte	0x04, 0x1c
        /*004a*/ 	.short	(.L_8153 - .L_8152)


	//   ....[0]....
.L_8152:
        /*004c*/ 	.word	0x00000970


	//   ....[1]....
        /*0050*/ 	.word	0x000009f0


	//   ....[2]....
        /*0054*/ 	.word	0x00000d40


	//----- nvinfo : EIATTR_MAX_THREADS
	.align		4
.L_8153:
        /*0058*/ 	.byte	0x04, 0x05
        /*005a*/ 	.short	(.L_8155 - .L_8154)
.L_8154:
        /*005c*/ 	.word	0x00000080
        /*0060*/ 	.word	0x00000001
        /*0064*/ 	.word	0x00000001


	//----- nvinfo : EIATTR_CRS_STACK_SIZE
	.align		4
.L_8155:
        /*0068*/ 	.byte	0x04, 0x1e
        /*006a*/ 	.short	(.L_8157 - .L_8156)
.L_8156:
        /*006c*/ 	.word	0x00000000


	//----- nvinfo : EIATTR_CBANK_PARAM_SIZE
	.align		4
.L_8157:
        /*0070*/ 	.byte	0x03, 0x19
        /*0072*/ 	.short	0x0020


	//----- nvinfo : EIATTR_PARAM_CBANK
	.align		4
        /*0074*/ 	.byte	0x04, 0x0a
        /*0076*/ 	.short	(.L_8159 - .L_8158)
	.align		4
.L_8158:
        /*0078*/ 	.word	index@(.nv.constant0._ZN2at6native29vectorized_elementwise_kernelILi4EZNS0_50_GLOBAL__N__2680c7bb_12_PowKernel_cu_7dd49032_300329pow_tensor_scalar_kernel_implIhhEEvRNS_18TensorIteratorBaseET0_EUlhE_St5arrayIPcLm2EEEEviS6_T1_)
        /*007c*/ 	.short	0x0380
        /*007e*/ 	.short	0x0020


	//----- nvinfo : EIATTR_SW_WAR
	.align		4
.L_8159:
        /*0080*/ 	.byte	0x04, 0x36
        /*0082*/ 	.short	(.L_8161 - .L_8160)
.L_8160:
        /*0084*/ 	.word	0x00000008
.L_8161:


//--------------------- .nv.info._ZN2at6native29vectorized_elementwise_kernelILi8EZNS0_50_GLOBAL__N__2680c7bb_12_PowKernel_cu_7dd49032_300329pow_tensor_scalar_kernel_implIhhEEvRNS_18TensorIteratorBaseET0_EUlhE_St5arrayIPcLm2EEEEviS6_T1_ --------------------------
	.section	.nv.info._ZN2at6native29vectorized_elementwise_kernelILi8EZNS0_50_GLOBAL__N__2680c7bb_12_PowKernel_cu_7dd49032_300329pow_tensor_scalar_kernel_implIhhEEvRNS_18TensorIteratorBaseET0_EUlhE_St5arrayIPcLm2EEEEviS6_T1_,"",@"SHT_CUDA_INFO"
	.sectionflags	@""
	.align	4


	//----- nvinfo : EIATTR_CUDA_API_VERSION
	.align		4
        /*0000*/ 	.byte	0x04, 0x37
        /*0002*/ 	.short	(.L_8163 - .L_8162)
.L_8162:
        /*0004*/ 	.word	0x00000082


	//----- nvinfo : EIATTR_KPARAM_INFO
	.align		4
.L_8163:
        /*0008*/ 	.byte	0x04, 0x17
        /*000a*/ 	.short	(.L_8165 - .L_8164)
.L_8164:
        /*000c*/ 	.word	0x00000000
        /*0010*/ 	.short	0x0002
        /*0012*/ 	.short	0x0010
        /*0014*/ 	.byte	0x00, 0xf0, 0x41, 0x00


	//----- nvinfo : EIATTR_KPARAM_INFO
	.align		4
.L_8165:
        /*0018*/ 	.byte	0x04, 0x17
        /*001a*/ 	.short	(.L_8167 - .L_8166)
.L_8166:
        /*001c*/ 	.word	0x00000000
        /*0020*/ 	.short	0x0001
        /*0022*/ 	.short	0x0008
        /*0024*/ 	.byte	0x00, 0xf0, 0x21, 0x00


	//----- nvinfo : EIATTR_KPARAM_INFO
	.align		4
.L_8167:
        /*0028*/ 	.byte	0x04, 0x17
        /*002a*/ 	.short	(.L_8169 - .L_8168)
.L_8168:
        /*002c*/ 	.word	0x00000000
        /*0030*/ 	.short	0x0000
        /*0032*/ 	.short	0x0000
        /*0034*/ 	.byte	0x00, 0xf0, 0x11, 0x00


	//----- nvinfo : EIATTR_SPARSE_MMA_MASK
	.align		4
.L_8169:
        /*0038*/ 	.byte	0x03, 0x50
        /*003a*/ 	.short	0x0000


	//----- nvinfo : EIATTR_MAXREG_COUNT
	.align		4
        /*003c*/ 	.byte	0x03, 0x1b
        /*003e*/ 	.short	0x00ff


	//----- nvinfo : EIATTR_MERCURY_ISA_VERSION
	.align		4
        /*0040*/ 	.byte	0x03, 0x5f
        /*0042*/ 	.short	0x0101


	//----- nvinfo : EIATTR_VRC_CTA_INIT_COUNT
	.align		4
        /*0044*/ 	.byte	0x02, 0x4a
	.zero		1
	.zero		1


	//----- nvinfo : EIATTR_EXIT_INSTR_OFFSETS
	.align		4
        /*0048*/ 	.byte	0x04, 0x1c
        /*004a*/ 	.short	(.L_8171 - .L_8170)


	//   ....[0]....
.L_8170:
        /*004c*/ 	.word	0x00000970


	//   ....[1]....
        /*0050*/ 	.word	0x000009f0


	//   ....[2]....
        /*0054*/ 	.word	0x00000cc0


	//----- nvinfo : EIATTR_MAX_THREADS
	.align		4
.L_8171:
        /*0058*/ 	.byte	0x04, 0x05
        /*005a*/ 	.short	(.L_8173 - .L_8172)
.L_8172:
        /*005c*/ 	.word	0x00000080
        /*0060*/ 	.word	0x00000001
        /*0064*/ 	.word	0x00000001


	//----- nvinfo : EIATTR_CRS_STACK_SIZE
	.align		4
.L_8173:
        /*0068*/ 	.byte	0x04, 0x1e
        /*006a*/ 	.short	(.L_8175 - .L_8174)
.L_8174:
        /*006c*/ 	.word	0x00000000


	//----- nvinfo : EIATTR_CBANK_PARAM_SIZE
	.align		4
.L_8175:
        /*0070*/ 	.byte	0x03, 0x19
        /*0072*/ 	.short	0x0020


	//----- nvinfo : EIATTR_PARAM_CBANK
	.align		4
        /*0074*/ 	.byte	0x04, 0x0a
        /*0076*/ 	.short	(.L_8177 - .L_8176)
	.align		4
.L_8176:
        /*0078*/ 	.word	index@(.nv.constant0._ZN2at6native29vectorized_elementwise_kernelILi8EZNS0_50_GLOBAL__N__2680c7bb_12_PowKernel_cu_7dd49032_300329pow_tensor_scalar_kernel_implIhhEEvRNS_18TensorIteratorBaseET0_EUlhE_St5arrayIPcLm2EEEEviS6_T1_)
        /*007c*/ 	.short	0x0380
        /*007e*/ 	.short	0x0020


	//----- nvinfo : EIATTR_SW_WAR
	.align		4
.L_8177:
        /*0080*/ 	.byte	0x04, 0x36
        /*0082*/ 	.short	(.L_8179 - .L_8178)
.L_8178:
        /*0084*/ 	.word	0x00000008
.L_8179:


//--------------------- .nv.info._ZN2at6native18elementwise_kernelILi128ELi4EZNS0_15gpu_kernel_implIZZZNS0_50_GLOBAL__N__2680c7bb_12_PowKernel_cu_7dd49032_300324pow_tensor_scalar_kernelERNS_18TensorIteratorBaseERKN3c106ScalarEENKUlvE_clEvENKUlvE0_clEvEUlNS6_7complexIfEEE0_EEvS5_RKT_EUliE_EEviT1_ --------------------------
	.section	.nv.info._ZN2at6native18elementwise_kernelILi128ELi4EZNS0_15gpu_kernel_implIZZZNS0_50_GLOBAL__N__2680c7bb_12_PowKernel_cu_7dd49032_300324pow_tensor_scalar_kernelERNS_18TensorIteratorBaseERKN3c106ScalarEENKUlvE_clEvENKUlvE0_clEvEUlNS6_7complexIfEEE0_EEvS5_RKT_EUliE_EEviT1_,"",@"SHT_CUDA_INFO"
	.sectionflags	@""
	.align	4


	//----- nvinfo : EIATTR_CUDA_API_VERSION
	.align		4
        /*0000*/ 	.byte	0x04, 0x37
        /*0002*/ 	.short	(.L_8181 - .L_8180)
.L_8180:
        /*0004*/ 	.word	0x00000082


	//----- nvinfo : EIATTR_KPARAM_INFO
	.align		4
.L_8181:
        /*0008*/ 	.byte	0x04, 0x17
        /*000a*/ 	.short	(.L_8183 - .L_8182)
.L_8182:
        /*000c*/ 	.word	0x00000000
        /*0010*/ 	.short	0x0001
        /*0012*/ 	.short	0x0008
        /*0014*/ 	.byte	0x00, 0xf0, 0xa1, 0x08


	//----- nvinfo : EIATTR_KPARAM_INFO
	.align		4
.L_8183:
        /*0018*/ 	.byte	0x04, 0x17
        /*001a*/ 	.short	(.L_8185 - .L_8184)
.L_8184:
        /*001c*/ 	.word	0x00000000
        /*0020*/ 	.short	0x0000
        /*0022*/ 	.short	0x0000
        /*0024*/ 	.byte	0x00, 0xf0, 0x11, 0x00


	//----- nvinfo : EIATTR_SPARSE_MMA_MASK
	.align		4
.L_8185:
        /*0028*/ 	.byte	0x03, 0x50
        /*002a*/ 	.short	0x0000


	//----- nvinfo : EIATTR_MAXREG_COUNT
	.align		4
        /*002c*/ 	.byte	0x03, 0x1b
        /*002e*/ 	.short	0x0080


	//----- nvinfo : EIATTR_EXTERNS
	.align		4
        /*0030*/ 	.byte	0x04, 0x0f
        /*0032*/ 	.short	(.L_8187 - .L_8186)


	//   ....[0]....
	.align		4
.L_8186:
        /*0034*/ 	.word	index@(__assertfail)


	//----- nvinfo : EIATTR_MERCURY_ISA_VERSION
	.align		4
.L_8187:
        /*0038*/ 	.byte	0x03, 0x5f
        /*003a*/ 	.short	0x0101


	//----- nvinfo : EIATTR_VRC_CTA_INIT_COUNT
	.align		4
        /*003c*/ 	.byte	0x02, 0x4a
	.zero		1
	.zero		1


	//----- nvinfo : EIATTR_SYSCALL_OFFSETS
	.align		4
        /*0040*/ 	.byte	0x04, 0x46
        /*0042*/ 	.short	(.L_8189 - .L_8188)


	//   ....[0]....
.L_8188:
        /*0044*/ 	.word	0x000021e0


	//   ....[1]....
        /*0048*/ 	.word	0x000059c0


	//   ....[2]....
        /*004c*/ 	.word	0x00007cf0


	//   ....[3]....
        /*0050*/ 	.word	0x0000b360


	//   ....[4]....
        /*0054*/ 	.word	0x0000d7a0


	//   ....[5]....
        /*0058*/ 	.word	0x00010e10


	//   ....[6]....
        /*005c*/ 	.word	0x00013260


	//   ....[7]....
        /*0060*/ 	.word	0x000168a0


	//----- nvinfo : EIATTR_EXIT_INSTR_OFFSETS
	.align		4
.L_8189:
        /*0064*/ 	.byte	0x04, 0x1c
        /*0066*/ 	.short	(.L_8191 - .L_8190)


	//   ....[0]....
.L_8190:
        /*0068*/ 	.word	0x000110c0


	//   ....[1]....
        /*006c*/ 	.word	0x00015e10


	//   ....[2]....
        /*0070*/ 	.word	0x00015e50


	//   ....[3]....
        /*0074*/ 	.word	0x00015ee0


	//   ....[4]....
        /*0078*/ 	.word	0x00015f10


	//   ....[5]....
        /*007c*/ 	.word	0x00015f40


	//   ....[6]....
        /*0080*/ 	.word	0x00015fc0


	//   ....[7]....
        /*0084*/ 	.word	0x00015ff0


	//   ....[8]....
        /*0088*/ 	.word	0x00016070


	//   ....[9]....
        /*008c*/ 	.word	0x000160a0


	//   ....[10]....
        /*0090*/ 	.word	0x000160e0


	//   ....[11]....
        /*0094*/ 	.word	0x000161b0


	//   ....[12]....
        /*0098*/ 	.word	0x00016310


	//   ....[13]....
        /*009c*/ 	.word	0x00016470


	//   ....[14]....
        /*00a0*/ 	.word	0x000165c0


	//   ....[15]....
        /*00a4*/ 	.word	0x000165f0


	//   ....[16]....
        /*00a8*/ 	.word	0x00016620


	//   ....[17]....
        /*00ac*/ 	.word	0x000166e0


	//   ....[18]....
        /*00b0*/ 	.word	0x00016740


	//   ....[19]....
        /*00b4*/ 	.word	0x000168b0


	//   ....[20]....
        /*00b8*/ 	.word	0x000169b0


	//   ....[21]....
        /*00bc*/ 	.word	0x00016ae0


	//   ....[22]....
        /*00c0*/ 	.word	0x00016b10


	//----- nvinfo : EIATTR_MAX_THREADS
	.align		4
.L_8191:
        /*00c4*/ 	.byte	0x04, 0x05
        /*00c6*/ 	.short	(.L_8193 - .L_8192)
.L_8192:
        /*00c8*/ 	.word	0x00000080
        /*00cc*/ 	.word	0x00000001
        /*00d0*/ 	.word	0x00000001


	//----- nvinfo : EIATTR_CRS_STACK_SIZE
	.align		4
.L_8193:
        /*00d4*/ 	.byte	0x04, 0x1e
        /*00d6*/ 	.short	(.L_8195 - .L_8194)
.L_8194:
        /*00d8*/ 	.word	0x00000000


	//----- nvinfo : EIATTR_CBANK_PARAM_SIZE
	.align		4
.L_8195:
        /*00dc*/ 	.byte	0x03, 0x19
        /*00de*/ 	.short	0x0230


	//----- nvinfo : EIATTR_PARAM_CBANK
	.align		4
        /*00e0*/ 	.byte	0x04, 0x0a
        /*00e2*/ 	.short	(.L_8197 - .L_8196)
	.align		4
.L_8196:
        /*00e4*/ 	.word	index@(.nv.constant0._ZN2at6native18elementwise_kernelILi128ELi4EZNS0_15gpu_kernel_implIZZZNS0_50_GLOBAL__N__2680c7bb_12_PowKernel_cu_7dd49032_300324pow_tensor_scalar_kernelERNS_18TensorIteratorBaseERKN3c106ScalarEENKUlvE_clEvENKUlvE0_clEvEUlNS6_7complexIfEEE0_EEvS5_RKT_EUliE_EEviT1_)
        /*00e8*/ 	.short	0x0380
        /*00ea*/ 	.short	0x0230


	//----- nvinfo : EIATTR_SW_WAR
	.align		4
.L_8197:
        /*00ec*/ 	.byte	0x04, 0x36
        /*00ee*/ 	.short	(.L_8199 - .L_8198)
.L_8198:
        /*00f0*/ 	.word	0x00000008
.L_8199:


//--------------------- .nv.info._ZN2at6native27unrolled_elementwise_kernelIZZZNS0_50_GLOBAL__N__2680c7bb_12_PowKernel_cu_7dd49032_300324pow_tensor_scalar_kernelERNS_18TensorIteratorBaseERKN3c106ScalarEENKUlvE_clEvENKUlvE0_clEvEUlNS5_7complexIfEEE0_St5arrayIPcLm2EELi4E23TrivialOffsetCalculatorILi1EjESI_NS0_6memory12LoadWithCastILi1EEENSJ_13StoreWithCastILi1EEEEEviT_T0_T2_T3_T4_T5_ --------------------------
	.section	.nv.info._ZN2at6native27unrolled_elementwise_kernelIZZZNS0_50_GLOBAL__N__2680c7bb_12_PowKernel_cu_7dd49032_300324pow_tensor_scalar_kernelERNS_18TensorIteratorBaseERKN3c106ScalarEENKUlvE_clEvENKUlvE0_clEvEUlNS5_7complexIfEEE0_St5arrayIPcLm2EELi4E23TrivialOffsetCalculatorILi1EjESI_NS0_6memory12LoadWithCastILi1EEENSJ_13StoreWithCastILi1EEEEEviT_T0_T2_T3_T4_T5_,"",@"SHT_CUDA_INFO"
	.sectionflags	@""
	.align	4


	//----- nvinfo : EIATTR_CUDA_API_VERSION
	.align		4
        /*0000*/ 	.byte	0x04, 0x37
        /*0002*/ 	.short	(.L_8201 - .L_8200)
.L_8200:
        /*0004*/ 	.word	0x00000082


	//----- nvinfo : EIATTR_KPARAM_INFO
	.align		4
.L_8201:
        /*0008*/ 	.byte	0x04, 0x17
        /*000a*/ 	.short	(.L_8203 - .L_8202)
.L_8202:
        /*000c*/ 	.word	0x00000000
        /*0010*/ 	.short	0x0006
        /*0012*/ 	.short	0x0034
        /*0014*/ 	.byte	0x00, 0xf0, 0x21, 0x00


	//----- nvinfo : EIATTR_KPARAM_INFO
	.align		4
.L_8203:
        /*0018*/ 	.byte	0x04, 0x17
        /*001a*/ 	.short	(.L_8205 - .L_8204)
.L_8204:
        /*001c*/ 	.word	0x00000000
        /*0020*/ 	.short	0x0005
        /*0022*/ 	.short	0x002c
        /*0024*/ 	.byte	0x00, 0xf0, 0x21, 0x00


	//----- nvinfo : EIATTR_KPARAM_INFO
	.align		4
.L_8205:
        /*0028*/ 	.byte	0x04, 0x17
        /*002a*/ 	.short	(.L_8207 - .L_8206)
.L_8206:
        /*002c*/ 	.word	0x00000000
        /*0030*/ 	.short	0x0004
        /*0032*/ 	.short	0x0029
        /*0034*/ 	.byte	0x00, 0xf0, 0x05, 0x00


	//----- nvinfo : EIATTR_KPARAM_INFO
	.align		4
.L_8207:
        /*0038*/ 	.byte	0x04, 0x17
        /*003a*/ 	.short	(.L_8209 - .L_8208)
.L_8208:
        /*003c*/ 	.word	0x00000000
        /*0040*/ 	.short	0x0003
        /*0042*/ 	.short	0x0028
        /*0044*/ 	.byte	0x00, 0xf0, 0x05, 0x00


	//----- nvinfo : EIATTR_KPARAM_INFO
	.align		4
.L_8209:
        /*0048*/ 	.byte	0x04, 0x17
        /*004a*/ 	.short	(.L_8211 - .L_8210)
.L_8210:
        /*004c*/ 	.word	0x00000000
        /*0050*/ 	.short	0x0002
        /*0052*/ 	.short	0x0018
        /*0054*/ 	.byte	0x00, 0xf0, 0x41, 0x00


	//----- nvinfo : EIATTR_KPARAM_INFO
	.align		4
.L_8211:
        /*0058*/ 	.byte	0x04, 0x17
        /*005a*/ 	.short	(.L_8213 - .L_8212)
.L_8212:
        /*005c*/ 	.word	0x00000000
        /*0060*/ 	.short	0x0001
        /*0062*/ 	.short	0x0008
        /*0064*/ 	.byte	0x00, 0xf0, 0x41, 0x00


	//----- nvinfo : EIATTR_KPARAM_INFO
	.align		4
.L_8213:
        /*0068*/ 	.byte	0x04, 0x17
        /*006a*/ 	.short	(.L_8215 - .L_8214)
.L_8214:
        /*006c*/ 	.word	0x00000000
        /*0070*/ 	.short	0x0000
        /*0072*/ 	.short	0x0000
        /*0074*/ 	.byte	0x00, 0xf0, 0x11, 0x00


	//----- nvinfo : EIATTR_SPARSE_MMA_MASK
	.align		4
.L_8215:
        /*0078*/ 	.byte	0x03, 0x50
        /*007a*/ 	.short	0x0000


	//----- nvinfo : EIATTR_MAXREG_COUNT
	.align		4
        /*007c*/ 	.byte	0x03, 0x1b
        /*007e*/ 	.short	0x00ff


	//----- nvinfo : EIATTR_EXTERNS
	.align		4
        /*0080*/ 	.byte	0x04, 0x0f
        /*0082*/ 	.short	(.L_8217 - .L_8216)


	//   ....[0]....
	.align		4
.L_8216:
        /*0084*/ 	.word	index@(__assertfail)


	//----- nvinfo : EIATTR_MERCURY_ISA_VERSION
	.align		4
.L_8217:
        /*0088*/ 	.byte	0x03, 0x5f
        /*008a*/ 	.short	0x0101


	//----- nvinfo : EIATTR_VRC_CTA_INIT_COUNT
	.align		4
        /*008c*/ 	.byte	0x02, 0x4a
	.zero		1
	.zero		1


	//----- nvinfo : EIATTR_SYSCALL_OFFSETS
	.align		4
        /*0090*/ 	.byte	0x04, 0x46
        /*0092*/ 	.short	(.L_8219 - .L_8218)


	//   ....[0]....
.L_8218:
        /*0094*/ 	.word	0x00000ef0


	//   ....[1]....
        /*0098*/ 	.word	0x00001f50


	//   ....[2]....
        /*009c*/ 	.word	0x00002f20


	//   ....[3]....
        /*00a0*/ 	.word	0x00003e00


	//   ....[4]....
        /*00a4*/ 	.word	0x0000ed40


	//   ....[5]....
        /*00a8*/ 	.word	0x0000fae0


	//   ....[6]....
        /*00ac*/ 	.word	0x00010970


	//   ....[7]....
        /*00b0*/ 	.word	0x000117e0


	//----- nvinfo : EIATTR_EXIT_INSTR_OFFSETS
	.align		4
.L_8219:
        /*00b4*/ 	.byte	0x04, 0x1c
        /*00b6*/ 	.short	(.L_8221 - .L_8220)


	//   ....[0]....
.L_8220:
        /*00b8*/ 	.word	0x00010c10


	//   ....[1]....
        /*00bc*/ 	.word	0x00010d50


	//   ....[2]....
        /*00c0*/ 	.word	0x00010d90


	//   ....[3]....
        /*00c4*/ 	.word	0x00010e20


	//   ....[4]....
        /*00c8*/ 	.word	0x00010e50


	//   ....[5]....
        /*00cc*/ 	.word	0x00010e80


	//   ....[6]....
        /*00d0*/ 	.word	0x00010f00


	//   ....[7]....
        /*00d4*/ 	.word	0x00010f30


	//   ....[8]....
        /*00d8*/ 	.word	0x00010fb0


	//   ....[9]....
        /*00dc*/ 	.word	0x00010fe0


	//   ....[10]....
        /*00e0*/ 	.word	0x00011020


	//   ....[11]....
        /*00e4*/ 	.word	0x000110f0


	//   ....[12]....
        /*00e8*/ 	.word	0x00011250


	//   ....[13]....
        /*00ec*/ 	.word	0x000113b0


	//   ....[14]....
        /*00f0*/ 	.word	0x00011500


	//   ....[15]....
        /*00f4*/ 	.word	0x00011530


	//   ....[16]....
        /*00f8*/ 	.word	0x00011560


	//   ....[17]....
        /*00fc*/ 	.word	0x00011620


	//   ....[18]....
        /*0100*/ 	.word	0x00011680


	//   ....[19]....
        /*0104*/ 	.word	0x000117f0


	//   ....[20]....
        /*0108*/ 	.word	0x000118f0


	//   ....[21]....
        /*010c*/ 	.word	0x00011a20


	//   ....[22]....
        /*0110*/ 	.word	0x00011a50


	//----- nvinfo : EIATTR_MAX_THREADS
	.align		4
.L_8221:
        /*0114*/ 	.byte	0x04, 0x05
        /*0116*/ 	.short	(.L_8223 - .L_8222)
.L_8222:
        /*0118*/ 	.word	0x00000080
        /*011c*/ 	.word	0x00000001
        /*0120*/ 	.word	0x00000001


	//----- nvinfo : EIATTR_CRS_STACK_SIZE
	.align		4
.L_8223:
        /*0124*/ 	.byte	0x04, 0x1e
        /*0126*/ 	.short	(.L_8225 - .L_8224)
.L_8224:
        /*0128*/ 	.word	0x00000000


	//----- nvinfo : EIATTR_CBANK_PARAM_SIZE
	.align		4
.L_8225:
        /*012c*/ 	.byte	0x03, 0x19
        /*012e*/ 	.short	0x003c


	//----- nvinfo : EIATTR_PARAM_CBANK
	.align		4
        /*0130*/ 	.byte	0x04, 0x0a
        /*0132*/ 	.short	(.L_8227 - .L_8226)
	.align		4
.L_8226:
        /*0134*/ 	.word	index@(.nv.constant0._ZN2at6native27unrolled_elementwise_kernelIZZZNS0_50_GLOBAL__N__2680c7bb_12_PowKernel_cu_7dd49032_300324pow_tensor_scalar_kernelERNS_18TensorIteratorBaseERKN3c106ScalarEENKUlvE_clEvENKUlvE0_clEvEUlNS5_7complexIfEEE0_St5arrayIPcLm2EELi4E23TrivialOffsetCalculatorILi1EjESI_NS0_6memory12LoadWithCastILi1EEENSJ_13StoreWithCastILi1EEEEEviT_T0_T2_T3_T4_T5_)
        /*0138*/ 	.short	0x0380
        /*013a*/ 	.short	0x003c


	//----- nvinfo : EIATTR_SW_WAR
	.align		4
.L_8227:
        /*013c*/ 	.byte	0x04, 0x36
        /*013e*/ 	.short	(.L_8229 - .L_8228)
.L_8228:
        /*0140*/ 	.word	0x00000008
.L_8229:


//--------------------- .nv.info._ZN2at6native18elementwise_kernelILi128ELi2EZNS0_22gpu_kernel_impl_nocastIZZZNS0_50_GLOBAL__N__2680c7bb_12_PowKernel_cu_7dd49032_300324pow_tensor_scalar_kernelERNS_18TensorIteratorBaseERKN3c106ScalarEENKUlvE_clEvENKUlvE0_clEvEUlNS6_7complexIfEEE0_EEvS5_RKT_EUliE_EEviT1_ --------------------------
	.section	.nv.info._ZN2at6native18elementwise_kernelILi128ELi2EZNS0_22gpu_kernel_impl_nocastIZZZNS0_50_GLOBAL__N__2680c7bb_12_PowKernel_cu_7dd49032_300324pow_tensor_scalar_kernelERNS_18TensorIteratorBaseERKN3c106ScalarEENKUlvE_clEvENKUlvE0_clEvEUlNS6_7complexIfEEE0_EEvS5_RKT_EUliE_EEviT1_,"",@"SHT_CUDA_INFO"
	.sectionflags	@""
	.align	4


	//----- nvinfo : EIATTR_CUDA_API_VERSION
	.align		4
        /*0000*/ 	.byte	0x04, 0x37
        /*0002*/ 	.short	(.L_8231 - .L_8230)
.L_8230:
        /*0004*/ 	.word	0x00000082


	//----- nvinfo : EIATTR_KPARAM_INFO
	.align		4
.L_8231:
        /*0008*/ 	.byte	0x04, 0x17
        /*000a*/ 	.short	(.L_8233 - .L_8232)
.L_8232:
        /*000c*/ 	.word	0x00000000
        /*0010*/ 	.short	0x0001
        /*0012*/ 	.short	0x0008
        /*0014*/ 	.byte	0x00, 0xf0, 0x81, 0x08


	//----- nvinfo : EIATTR_KPARAM_INFO
	.align		4
.L_8233:
        /*0018*/ 	.byte	0x04, 0x17
        /*001a*/ 	.short	(.L_8235 - .L_8234)
.L_8234:
        /*001c*/ 	.word	0x00000000
        /*0020*/ 	.short	0x0000
        /*0022*/ 	.short	0x0000
        /*0024*/ 	.byte	0x00, 0xf0, 0x11, 0x00


	//----- nvinfo : EIATTR_SPARSE_MMA_MASK
	.align		4
.L_8235:
        /*0028*/ 	.byte	0x03, 0x50
        /*002a*/ 	.short	0x0000


	//----- nvinfo : EIATTR_MAXREG_COUNT
	.align		4
        /*002c*/ 	.byte	0x03, 0x1b
        /*002e*/ 	.short	0x0080


	//----- nvinfo : EIATTR_MERCURY_ISA_VERSION
	.align		4
        /*0030*/ 	.byte	0x03, 0x5f
        /*0032*/ 	.short	0x0101


	//----- nvinfo : EIATTR_VRC_CTA_INIT_COUNT
	.align		4
        /*0034*/ 	.byte	0x02, 0x4a
	.zero		1
	.zero		1


	//----- nvinfo : EIATTR_EXIT_INSTR_OFFSETS
	.align		4
        /*0038*/ 	.byte	0x04, 0x1c
        /*003a*/ 	.short	(.L_8237 - .L_8236)


	//   ....[0]....
.L_8236:
        /*003c*/ 	.word	0x00003e90


	//   ....[1]....
        /*0040*/ 	.word	0x00007cb0


	//----- nvinfo : EIATTR_MAX_THREADS
	.align		4
.L_8237:
        /*0044*/ 	.byte	0x04, 0x05
        /*0046*/ 	.short	(.L_8239 - .L_8238)
.L_8238:
        /*0048*/ 	.word	0x00000080
        /*004c*/ 	.word	0x00000001
        /*0050*/ 	.word	0x00000001


	//----- nvinfo : EIATTR_CRS_STACK_SIZE
	.align		4
.L_8239:
        /*0054*/ 	.byte	0x04, 0x1e
        /*0056*/ 	.short	(.L_8241 - .L_8240)
.L_8240:
        /*0058*/ 	.word	0x00000000


	//----- nvinfo : EIATTR_CBANK_PARAM_SIZE
	.align		4
.L_8241:
        /*005c*/ 	.byte	0x03, 0x19
        /*005e*/ 	.short	0x0228


	//----- nvinfo : EIATTR_PARAM_CBANK
	.align		4
        /*0060*/ 	.byte	0x04, 0x0a
        /*0062*/ 	.short	(.L_8243 - .L_8242)
	.align		4
.L_8242:
        /*0064*/ 	.word	index@(.nv.constant0._ZN2at6native18elementwise_kernelILi128ELi2EZNS0_22gpu_kernel_impl_nocastIZZZNS0_50_GLOBAL__N__2680c7bb_12_PowKernel_cu_7dd49032_300324pow_tensor_scalar_kernelERNS_18TensorIteratorBaseERKN3c106ScalarEENKUlvE_clEvENKUlvE0_clEvEUlNS6_7complexIfEEE0_EEvS5_RKT_EUliE_EEviT1_)
        /*0068*/ 	.short	0x0380
        /*006a*/ 	.short	0x0228


	//----- nvinfo : EIATTR_SW_WAR
	.align		4
.L_8243:
        /*006c*/ 	.byte	0x04, 0x36
        /*006e*/ 	.short	(.L_8245 - .L_8244)
.L_8244:
        /*0070*/ 	.word	0x00000008
.L_8245:


//--------------------- .nv.info._ZN2at6native27unrolled_elementwise_kernelIZZZNS0_50_GLOBAL__N__2680c7bb_12_PowKernel_cu_7dd49032_300324pow_tensor_scalar_kernelERNS_18TensorIteratorBaseERKN3c106ScalarEENKUlvE_clEvENKUlvE0_clEvEUlNS5_7complexIfEEE0_St5arrayIPcLm2EELi4E23TrivialOffsetCalculatorILi1EjESI_NS0_6memory15LoadWithoutCastENSJ_16StoreWithoutCastEEEviT_T0_T2_T3_T4_T5_ --------------------------
	.section	.nv.info._ZN2at6native27unrolled_elementwise_kernelIZZZNS0_50_GLOBAL__N__2680c7bb_12_PowKernel_cu_7dd49032_300324pow_tensor_scalar_kernelERNS_18TensorIteratorBaseERKN3c106ScalarEENKUlvE_clEvENKUlvE0_clEvEUlNS5_7complexIfEEE0_St5arrayIPcLm2EELi4E23TrivialOffsetCalculatorILi1EjESI_NS0_6memory15LoadWithoutCastENSJ_16StoreWithoutCastEEEviT_T0_T2_T3_T4_T5_,"",@"SHT_CUDA_INFO"
	.sectionflags	@""
	.align	4


	//----- nvinfo : EIATTR_CUDA_API_VERSION
	.align		4
        /*0000*/ 	.byte	0x04, 0x37
        /*0002*/ 	.short	(.L_8247 - .L_8246)
.L_8246:
        /*0004*/ 	.word	0x00000082


	//----- nvinfo : EIATTR_KPARAM_INFO
	.align		4
.L_8247:
        /*0008*/ 	.byte	0x04, 0x17
        /*000a*/ 	.short	(.L_8249 - .L_8248)
.L_8248:
        /*000c*/ 	.word	0x00000000
        /*0010*/ 	.short	0x0006
        /*0012*/ 	.short	0x002b
        /*0014*/ 	.byte	0x00, 0xf0, 0x05, 0x00


	//----- nvinfo : EIATTR_KPARAM_INFO
	.align		4
.L_8249:
        /*0018*/ 	.byte	0x04, 0x17
        /*001a*/ 	.short	(.L_8251 - .L_8250)
.L_8250:
        /*001c*/ 	.word	0x00000000
        /*0020*/ 	.short	0x0005
        /*0022*/ 	.short	0x002a
        /*0024*/ 	.byte	0x00, 0xf0, 0x05, 0x00


	//----- nvinfo : EIATTR_KPARAM_INFO
	.align		4
.L_8251:
        /*0028*/ 	.byte	0x04, 0x17
        /*002a*/ 	.short	(.L_8253 - .L_8252)
.L_8252:
        /*002c*/ 	.word	0x00000000
        /*0030*/ 	.short	0x0004
        /*0032*/ 	.short	0x0029
        /*0034*/ 	.byte	0x00, 0xf0, 0x05, 0x00


	//----- nvinfo : EIATTR_KPARAM_INFO
	.align		4
.L_8253:
        /*0038*/ 	.byte	0x04, 0x17
        /*003a*/ 	.short	(.L_8255 - .L_8254)
.L_8254:
        /*003c*/ 	.word	0x00000000
        /*0040*/ 	.short	0x0003
        /*0042*/ 	.short	0x0028
        /*0044*/ 	.byte	0x00, 0xf0, 0x05, 0x00


	//----- nvinfo : EIATTR_KPARAM_INFO
	.align		4
.L_8255:
        /*0048*/ 	.byte	0x04, 0x17
        /*004a*/ 	.short	(.L_8257 - .L_8256)
.L_8256:
        /*004c*/ 	.word	0x00000000
        /*0050*/ 	.short	0x0002
        /*0052*/ 	.short	0x0018
        /*0054*/ 	.byte	0x00, 0xf0, 0x41, 0x00


	//----- nvinfo : EIATTR_KPARAM_INFO
	.align		4
.L_8257:
        /*0058*/ 	.byte	0x04, 0x17
        /*005a*/ 	.short	(.L_8259 - .L_8258)
.L_8258:
        /*005c*/ 	.word	0x00000000
        /*0060*/ 	.short	0x0001
        /*0062*/ 	.short	0x0008
        /*0064*/ 	.byte	0x00, 0xf0, 0x41, 0x00


	//----- nvinfo : EIATTR_KPARAM_INFO
	.align		4
.L_8259:
        /*0068*/ 	.byte	0x04, 0x17
        /*006a*/ 	.short	(.L_8261 - .L_8260)
.L_8260:
        /*006c*/ 	.word	0x00000000
        /*0070*/ 	.short	0x0000
        /*0072*/ 	.short	0x0000
        /*0074*/ 	.byte	0x00, 0xf0, 0x11, 0x00


	//----- nvinfo : EIATTR_SPARSE_MMA_MASK
	.align		4
.L_8261:
        /*0078*/ 	.byte	0x03, 0x50
        /*007a*/ 	.short	0x0000


	//----- nvinfo : EIATTR_MAXREG_COUNT
	.align		4
        /*007c*/ 	.byte	0x03, 0x1b
        /*007e*/ 	.short	0x00ff


	//----- nvinfo : EIATTR_MERCURY_ISA_VERSION
	.align		4
        /*0080*/ 	.byte	0x03, 0x5f
        /*0082*/ 	.short	0x0101


	//----- nvinfo : EIATTR_VRC_CTA_INIT_COUNT
	.align		4
        /*0084*/ 	.byte	0x02, 0x4a
	.zero		1
	.zero		1


	//----- nvinfo : EIATTR_EXIT_INSTR_OFFSETS
	.align		4
        /*0088*/ 	.byte	0x04, 0x1c
        /*008a*/ 	.short	(.L_8263 - .L_8262)


	//   ....[0]....
.L_8262:
        /*008c*/ 	.word	0x0000a5f0


	//   ....[1]....
        /*0090*/ 	.word	0x0000a650


	//----- nvinfo : EIATTR_MAX_THREADS
	.align		4
.L_8263:
        /*0094*/ 	.byte	0x04, 0x05
        /*0096*/ 	.short	(.L_8265 - .L_8264)
.L_8264:
        /*0098*/ 	.word	0x00000080
        /*009c*/ 	.word	0x00000001
        /*00a0*/ 	.word	0x00000001


	//----- nvinfo : EIATTR_CRS_STACK_SIZE
	.align		4
.L_8265:
        /*00a4*/ 	.byte	0x04, 0x1e
        /*00a6*/ 	.short	(.L_8267 - .L_8266)
.L_8266:
        /*00a8*/ 	.word	0x00000000


	//----- nvinfo : EIATTR_CBANK_PARAM_SIZE
	.align		4
.L_8267:
        /*00ac*/ 	.byte	0x03, 0x19
        /*00ae*/ 	.short	0x002c


	//----- nvinfo : EIATTR_PARAM_CBANK
	.align		4
        /*00b0*/ 	.byte	0x04, 0x0a
        /*00b2*/ 	.short	(.L_8269 - .L_8268)
	.align		4
.L_8268:
        /*00b4*/ 	.word	index@(.nv.constant0._ZN2at6native27unrolled_elementwise_kernelIZZZNS0_50_GLOBAL__N__2680c7bb_12_PowKernel_cu_7dd49032_300324pow_tensor_scalar_kernelERNS_18TensorIteratorBaseERKN3c106ScalarEENKUlvE_clEvENKUlvE0_clEvEUlNS5_7complexIfEEE0_St5arrayIPcLm2EELi4E23TrivialOffsetCalculatorILi1EjESI_NS0_6memory15LoadWithoutCastENSJ_16StoreWithoutCastEEEviT_T0_T2_T3_T4_T5_)
        /*00b8*/ 	.short	0x0380
        /*00ba*/ 	.short	0x002c


	//----- nvinfo : EIATTR_SW_WAR
	.align		4
.L_8269:
        /*00bc*/ 	.byte	0x04, 0x36
        /*00be*/ 	.short	(.L_8271 - .L_8270)
.L_8270:
        /*00c0*/ 	.word	0x00000008
.L_8271:


//--------------------- .nv.info._ZN2at6native29vectorized_elementwise_kernelILi2EZZZNS0_50_GLOBAL__N__2680c7bb_12_PowKernel_cu_7dd49032_300324pow_tensor_scalar_kernelERNS_18TensorIteratorBaseERKN3c106ScalarEENKUlvE_clEvENKUlvE0_clEvEUlNS5_7complexIfEEE0_St5arrayIPcLm2EEEEviT0_T1_ --------------------------
	.section	.nv.info._ZN2at6native29vectorized_elementwise_kernelILi2EZZZNS0_50_GLOBAL__N__2680c7bb_12_PowKernel_cu_7dd49032_300324pow_tensor_scalar_kernelERNS_18TensorIteratorBaseERKN3c106ScalarEENKUlvE_clEvENKUlvE0_clEvEUlNS5_7complexIfEEE0_St5arrayIPcLm2EEEEviT0_T1_,"",@"SHT_CUDA_INFO"
	.sectionflags	@""
	.align	4


	//----- nvinfo : EIATTR_CUDA_API_VERSION
	.align		4
        /*0000*/ 	.byte	0x04, 0x37
        /*0002*/ 	.short	(.L_8273 - .L_8272)
.L_8272:
        /*0004*/ 	.word	0x00000082


	//----- nvinfo : EIATTR_KPARAM_INFO
	.align		4
.L_8273:
        /*0008*/ 	.byte	0x04, 0x17
        /*000a*/ 	.short	(.L_8275 - .L_8274)
.L_8274:
        /*000c*/ 	.word	0x00000000
        /*0010*/ 	.short	0x0002
        /*0012*/ 	.short	0x0018
        /*0014*/ 	.byte	0x00, 0xf0, 0x41, 0x00


	//----- nvinfo : EIATTR_KPARAM_INFO
	.align		4
.L_8275:
        /*0018*/ 	.byte	0x04, 0x17
        /*001a*/ 	.short	(.L_8277 - .L_8276)
.L_8276:
        /*001c*/ 	.word	0x00000000
        /*0020*/ 	.short	0x0001
        /*0022*/ 	.short	0x0008
        /*0024*/ 	.byte	0x00, 0xf0, 0x41, 0x00


	//----- nvinfo : EIATTR_KPARAM_INFO
	.align		4
.L_8277:
        /*0028*/ 	.byte	0x04, 0x17
        /*002a*/ 	.short	(.L_8279 - .L_8278)
.L_8278:
        /*002c*/ 	.word	0x00000000
        /*0030*/ 	.short	0x0000
        /*0032*/ 	.short	0x0000
        /*0034*/ 	.byte	0x00, 0xf0, 0x11, 0x00


	//----- nvinfo : EIATTR_SPARSE_MMA_MASK
	.align		4
.L_8279:
        /*0038*/ 	.byte	0x03, 0x50
        /*003a*/ 	.short	0x0000


	//----- nvinfo : EIATTR_MAXREG_COUNT
	.align		4
        /*003c*/ 	.byte	0x03, 0x1b
        /*003e*/ 	.short	0x00ff


	//----- nvinfo : EIATTR_MERCURY_ISA_VERSION
	.align		4
        /*0040*/ 	.byte	0x03, 0x5f
        /*0042*/ 	.short	0x0101


	//----- nvinfo : EIATTR_VRC_CTA_INIT_COUNT
	.align		4
        /*0044*/ 	.byte	0x02, 0x4a
	.zero		1
	.zero		1


	//----- nvinfo : EIATTR_EXIT_INSTR_OFFSETS
	.align		4
        /*0048*/ 	.byte	0x04, 0x1c
        /*004a*/ 	.short	(.L_8281 - .L_8280)


	//   ....[0]....
.L_8280:
        /*004c*/ 	.word	0x00014ab0


	//   ....[1]....
        /*0050*/ 	.word	0x00014b00


	//   ....[2]....
        /*0054*/ 	.word	0x00029280


	//----- nvinfo : EIATTR_MAX_THREADS
	.align		4
.L_8281:
        /*0058*/ 	.byte	0x04, 0x05
        /*005a*/ 	.short	(.L_8283 - .L_8282)
.L_8282:
        /*005c*/ 	.word	0x00000080
        /*0060*/ 	.word	0x00000001
        /*0064*/ 	.word	0x00000001


	//----- nvinfo : EIATTR_CRS_STACK_SIZE
	.align		4
.L_8283:
        /*0068*/ 	.byte	0x04, 0x1e
        /*006a*/ 	.short	(.L_8285 - .L_8284)
.L_8284:
        /*006c*/ 	.word	0x00000000


	//----- nvinfo : EIATTR_CBANK_PARAM_SIZE
	.align		4
.L_8285:
        /*0070*/ 	.byte	0x03, 0x19
        /*0072*/ 	.short	0x0028


	//----- nvinfo : EIATTR_PARAM_CBANK
	.align		4
        /*0074*/ 	.byte	0x04, 0x0a
        /*0076*/ 	.short	(.L_8287 - .L_8286)
	.align		4
.L_8286:
        /*0078*/ 	.word	index@(.nv.constant0._ZN2at6native29vectorized_elementwise_kernelILi2EZZZNS0_50_GLOBAL__N__2680c7bb_12_PowKernel_cu_7dd49032_300324pow_tensor_scalar_kernelERNS_18TensorIteratorBaseERKN3c106ScalarEENKUlvE_clEvENKUlvE0_clEvEUlNS5_7complexIfEEE0_St5arrayIPcLm2EEEEviT0_T1_)
        /*007c*/ 	.short	0x0380
        /*007e*/ 	.short	0x0028


	//----- nvinfo : EIATTR_SW_WAR
	.align		4
.L_8287:
        /*0080*/ 	.byte	0x04, 0x36
        /*0082*/ 	.short	(.L_8289 - .L_8288)
.L_8288:
        /*0084*/ 	.word	0x00000008
.L_8289:


//--------------------- .nv.info._ZN2at6native29vectorized_elementwise_kernelILi4EZZZNS0_50_GLOBAL__N__2680c7bb_12_PowKernel_cu_7dd49032_300324pow_tensor_scalar_kernelERNS_18TensorIteratorBaseERKN3c106ScalarEENKUlvE_clEvENKUlvE0_clEvEUlNS5_7complexIfEEE0_St5arrayIPcLm2EEEEviT0_T1_ --------------------------
	.section	.nv.info._ZN2at6native29vectorized_elementwise_kernelILi4EZZZNS0_50_GLOBAL__N__2680c7bb_12_PowKernel_cu_7dd49032_300324pow_tensor_scalar_kernelERNS_18TensorIteratorBaseERKN3c106ScalarEENKUlvE_clEvENKUlvE0_clEvEUlNS5_7complexIfEEE0_St5arrayIPcLm2EEEEviT0_T1_,"",@"SHT_CUDA_INFO"
	.sectionflags	@""
	.align	4


	//----- nvinfo : EIATTR_CUDA_API_VERSION
	.align		4
        /*0000*/ 	.byte	0x04, 0x37
        /*0002*/ 	.short	(.L_8291 - .L_8290)
.L_8290:
        /*0004*/ 	.word	0x00000082


	//----- nvinfo : EIATTR_KPARAM_INFO
	.align		4
.L_8291:
        /*0008*/ 	.byte	0x04, 0x17
        /*000a*/ 	.short	(.L_8293 - .L_8292)
.L_8292:
        /*000c*/ 	.word	0x00000000
        /*0010*/ 	.short	0x0002
        /*0012*/ 	.short	0x0018
        /*0014*/ 	.byte	0x00, 0xf0, 0x41, 0x00


	//----- nvinfo : EIATTR_KPARAM_INFO
	.align		4
.L_8293:
        /*0018*/ 	.byte	0x04, 0x17
        /*001a*/ 	.short	(.L_8295 - .L_8294)
.L_8294:
        /*001c*/ 	.word	0x00000000
        /*0020*/ 	.short	0x0001
        /*0022*/ 	.short	0x0008
        /*0024*/ 	.byte	0x00, 0xf0, 0x41, 0x00


	//----- nvinfo : EIATTR_KPARAM_INFO
	.align		4
.L_8295:
        /*0028*/ 	.byte	0x04, 0x17
        /*002a*/ 	.short	(.L_8297 - .L_8296)
.L_8296:
        /*002c*/ 	.word	0x00000000
        /*0030*/ 	.short	0x0000
        /*0032*/ 	.short	0x0000
        /*0034*/ 	.byte	0x00, 0xf0, 0x11, 0x00


	//----- nvinfo : EIATTR_SPARSE_MMA_MASK
	.align		4
.L_8297:
        /*0038*/ 	.byte	0x03, 0x50
        /*003a*/ 	.short	0x0000


	//----- nvinfo : EIATTR_MAXREG_COUNT
	.align		4
        /*003c*/ 	.byte	0x03, 0x1b
        /*003e*/ 	.short	0x00ff


	//----- nvinfo : EIATTR_MERCURY_ISA_VERSION
	.align		4
        /*0040*/ 	.byte	0x03, 0x5f
        /*0042*/ 	.short	0x0101


	//----- nvinfo : EIATTR_VRC_CTA_INIT_COUNT
	.align		4
        /*0044*/ 	.byte	0x02, 0x4a
	.zero		1
	.zero		1


	//----- nvinfo : EIATTR_EXIT_INSTR_OFFSETS
	.align		4
        /*0048*/ 	.byte	0x04, 0x1c
        /*004a*/ 	.short	(.L_8299 - .L_8298)


	//   ....[0]....
.L_8298:
        /*004c*/ 	.word	0x00014b50


	//   ....[1]....
        /*0050*/ 	.word	0x00014ba0


	//   ....[2]....
        /*0054*/ 	.word	0x00029360


	//----- nvinfo : EIATTR_MAX_THREADS
	.align		4
.L_8299:
        /*0058*/ 	.byte	0x04, 0x05
        /*005a*/ 	.short	(.L_8301 - .L_8300)
.L_8300:
        /*005c*/ 	.word	0x00000080
        /*0060*/ 	.word	0x00000001
        /*0064*/ 	.word	0x00000001


	//----- nvinfo : EIATTR_CRS_STACK_SIZE
	.align		4
.L_8301:
        /*0068*/ 	.byte	0x04, 0x1e
        /*006a*/ 	.short	(.L_8303 - .L_8302)
.L_8302:
        /*006c*/ 	.word	0x00000000


	//----- nvinfo : EIATTR_CBANK_PARAM_SIZE
	.align		4
.L_8303:
        /*0070*/ 	.byte	0x03, 0x19
        /*0072*/ 	.short	0x0028


	//----- nvinfo : EIATTR_PARAM_CBANK
	.align		4
        /*0074*/ 	.byte	0x04, 0x0a
        /*0076*/ 	.short	(.L_8305 - .L_8304)
	.align		4
.L_8304:
        /*0078*/ 	.word	index@(.nv.constant0._ZN2at6native29vectorized_elementwise_kernelILi4EZZZNS0_50_GLOBAL__N__2680c7bb_12_PowKernel_cu_7dd49032_300324pow_tensor_scalar_kernelERNS_18TensorIteratorBaseERKN3c106ScalarEENKUlvE_clEvENKUlvE0_clEvEUlNS5_7complexIfEEE0_St5arrayIPcLm2EEEEviT0_T1_)
        /*007c*/ 	.short	0x0380
        /*007e*/ 	.short	0x0028


	//----- nvinfo : EIATTR_SW_WAR
	.align		4
.L_8305:
        /*0080*/ 	.byte	0x04, 0x36
        /*0082*/ 	.short	(.L_8307 - .L_8306)
.L_8306:
        /*0084*/ 	.word	0x00000008
.L_8307:


//--------------------- .nv.info._ZN2at6native29vectorized_elementwise_kernelILi8EZZZNS0_50_GLOBAL__N__2680c7bb_12_PowKernel_cu_7dd49032_300324pow_tensor_scalar_kernelERNS_18TensorIteratorBaseERKN3c106ScalarEENKUlvE_clEvENKUlvE0_clEvEUlNS5_7complexIfEEE0_St5arrayIPcLm2EEEEviT0_T1_ --------------------------
	.section	.nv.info._ZN2at6native29vectorized_elementwise_kernelILi8EZZZNS0_50_GLOBAL__N__2680c7bb_12_PowKernel_cu_7dd49032_300324pow_tensor_scalar_kernelERNS_18TensorIteratorBaseERKN3c106ScalarEENKUlvE_clEvENKUlvE0_clEvEUlNS5_7complexIfEEE0_St5arrayIPcLm2EEEEviT0_T1_,"",@"SHT_CUDA_INFO"
	.sectionflags	@""
	.align	4


	//----- nvinfo : EIATTR_CUDA_API_VERSION
	.align		4
        /*0000*/ 	.byte	0x04, 0x37
        /*0002*/ 	.short	(.L_8309 - .L_8308)
.L_8308:
        /*0004*/ 	.word	0x00000082


	//----- nvinfo : EIATTR_KPARAM_INFO
	.align		4
.L_8309:
        /*0008*/ 	.byte	0x04, 0x17
        /*000a*/ 	.short	(.L_8311 - .L_8310)
.L_8310:
        /*000c*/ 	.word	0x00000000
        /*0010*/ 	.short	0x0002
        /*0012*/ 	.short	0x0018
        /*0014*/ 	.byte	0x00, 0xf0, 0x41, 0x00


	//----- nvinfo : EIATTR_KPARAM_INFO
	.align		4
.L_8311:
        /*0018*/ 	.byte	0x04, 0x17
        /*001a*/ 	.short	(.L_8313 - .L_8312)
.L_8312:
        /*001c*/ 	.word	0x00000000
        /*0020*/ 	.short	0x0001
        /*0022*/ 	.short	0x0008
        /*0024*/ 	.byte	0x00, 0xf0, 0x41, 0x00


	//----- nvinfo : EIATTR_KPARAM_INFO
	.align		4
.L_8313:
        /*0028*/ 	.byte	0x04, 0x17
        /*002a*/ 	.short	(.L_8315 - .L_8314)
.L_8314:
        /*002c*/ 	.word	0x00000000
        /*0030*/ 	.short	0x0000
        /*0032*/ 	.short	0x0000
        /*0034*/ 	.byte	0x00, 0xf0, 0x11, 0x00


	//----- nvinfo : EIATTR_SPARSE_MMA_MASK
	.align		4
.L_8315:
        /*0038*/ 	.byte	0x03, 0x50
        /*003a*/ 	.short	0x0000


	//----- nvinfo : EIATTR_MAXREG_COUNT
	.align		4
        /*003c*/ 	.byte	0x03, 0x1b
        /*003e*/ 	.short	0x00ff


	//----- nvinfo : EIATTR_MERCURY_ISA_VERSION
	.align		4
        /*0040*/ 	.byte	0x03, 0x5f
        /*0042*/ 	.short	0x0101


	//----- nvinfo : EIATTR_VRC_CTA_INIT_COUNT
	.align		4
        /*0044*/ 	.byte	0x02, 0x4a
	.zero		1
	.zero		1


	//----- nvinfo : EIATTR_EXIT_INSTR_OFFSETS
	.align		4
        /*0048*/ 	.byte	0x04, 0x1c
        /*004a*/ 	.short	(.L_8317 - .L_8316)


	//   ....[0]....
.L_8316:
        /*004c*/ 	.word	0x00014b50


	//   ....[1]....
        /*0050*/ 	.word	0x00014ba0


	//   ....[2]....
        /*0054*/ 	.word	0x00029360


	//----- nvinfo : EIATTR_MAX_THREADS
	.align		4
.L_8317:
        /*0058*/ 	.byte	0x04, 0x05
        /*005a*/ 	.short	(.L_8319 - .L_8318)
.L_8318:
        /*005c*/ 	.word	0x00000080
        /*0060*/ 	.word	0x00000001
        /*0064*/ 	.word	0x00000001


	//----- nvinfo : EIATTR_CRS_STACK_SIZE
	.align		4
.L_8319:
        /*0068*/ 	.byte	0x04, 0x1e
        /*006a*/ 	.short	(.L_8321 - .L_8320)
.L_8320:
        /*006c*/ 	.word	0x00000000


	//----- nvinfo : EIATTR_CBANK_PARAM_SIZE
	.align		4
.L_8321:
        /*0070*/ 	.byte	0x03, 0x19
        /*0072*/ 	.short	0x0028


	//----- nvinfo : EIATTR_PARAM_CBANK
	.align		4
        /*0074*/ 	.byte	0x04, 0x0a
        /*0076*/ 	.short	(.L_8323 - .L_8322)
	.align		4
.L_8322:
        /*0078*/ 	.word	index@(.nv.constant0._ZN2at6native29vectorized_elementwise_kernelILi8EZZZNS0_50_GLOBAL__N__2680c7bb_12_PowKernel_cu_7dd49032_300324pow_tensor_scalar_kernelERNS_18TensorIteratorBaseERKN3c106ScalarEENKUlvE_clEvENKUlvE0_clEvEUlNS5_7complexIfEEE0_St5arrayIPcLm2EEEEviT0_T1_)
        /*007c*/ 	.short	0x0380
        /*007e*/ 	.short	0x0028


	//----- nvinfo : EIATTR_SW_WAR
	.align		4
.L_8323:
        /*0080*/ 	.byte	0x04, 0x36
        /*0082*/ 	.short	(.L_8325 - .L_8324)
.L_8324:
        /*0084*/ 	.word	0x00000008
.L_8325:


//--------------------- .nv.info._ZN2at6native18elementwise_kernelILi128ELi4EZNS0_15gpu_kernel_implIZZZNS0_50_GLOBAL__N__2680c7bb_12_PowKernel_cu_7dd49032_300324pow_tensor_scalar_kernelERNS_18TensorIteratorBaseERKN3c106ScalarEENKUlvE_clEvENKUlvE0_clEvEUlNS6_7complexIfEEE_EEvS5_RKT_EUliE_EEviT1_ --------------------------
	.section	.nv.info._ZN2at6native18elementwise_kernelILi128ELi4EZNS0_15gpu_kernel_implIZZZNS0_50_GLOBAL__N__2680c7bb_12_PowKernel_cu_7dd49032_300324pow_tensor_scalar_kernelERNS_18TensorIteratorBaseERKN3c106ScalarEENKUlvE_clEvENKUlvE0_clEvEUlNS6_7complexIfEEE_EEvS5_RKT_EUliE_EEviT1_,"",@"SHT_CUDA_INFO"
	.sectionflags	@""
	.align	4


	//----- nvinfo : EIATTR_CUDA_API_VERSION
	.align		4
        /*0000*/ 	.byte	0x04, 0x37
        /*0002*/ 	.short	(.L_8327 - .L_8326)
.L_8326:
        /*0004*/ 	.word	0x00000082


	//----- nvinfo : EIATTR_KPARAM_INFO
	.align		4
.L_8327:
        /*0008*/ 	.byte	0x04, 0x17
        /*000a*/ 	.short	(.L_8329 - .L_8328)
.L_8328:
        /*000c*/ 	.word	0x00000000
        /*0010*/ 	.short	0x0001
        /*0012*/ 	.short	0x0008
        /*0014*/ 	.byte	0x00, 0xf0, 0x81, 0x08


	//----- nvinfo : EIATTR_KPARAM_INFO
	.align		4
.L_8329:
        /*0018*/ 	.byte	0x04, 0x17
        /*001a*/ 	.short	(.L_8331 - .L_8330)
.L_8330:
        /*001c*/ 	.word	0x00000000
        /*0020*/ 	.short	0x0000
        /*0022*/ 	.short	0x0000
        /*0024*/ 	.byte	0x00, 0xf0, 0x11, 0x00


	//----- nvinfo : EIATTR_SPARSE_MMA_MASK
	.align		4
.L_8331:
        /*0028*/ 	.byte	0x03, 0x50
        /*002a*/ 	.short	0x0000


	//----- nvinfo : EIATTR_MAXREG_COUNT
	.align		4
        /*002c*/ 	.byte	0x03, 0x1b
        /*002e*/ 	.short	0x0080


	//----- nvinfo : EIATTR_EXTERNS
	.align		4
        /*0030*/ 	.byte	0x04, 0x0f
        /*0032*/ 	.short	(.L_8333 - .L_8332)


	//   ....[0]....
	.align		4
.L_8332:
        /*0034*/ 	.word	index@(__assertfail)


	//----- nvinfo : EIATTR_MERCURY_ISA_VERSION
	.align		4
.L_8333:
        /*0038*/ 	.byte	0x03, 0x5f
        /*003a*/ 	.short	0x0101


	//----- nvinfo : EIATTR_VRC_CTA_INIT_COUNT
	.align		4
        /*003c*/ 	.byte	0x02, 0x4a
	.zero		1
	.zero		1


	//----- nvinfo : EIATTR_SYSCALL_OFFSETS
	.align		4
        /*0040*/ 	.byte	0x04, 0x46
        /*0042*/ 	.short	(.L_8335 - .L_8334)


	//   ....[0]....
.L_8334:
        /*0044*/ 	.word	0x000021e0


	//   ....[1]....
        /*0048*/ 	.word	0x00003010


	//   ....[2]....
        /*004c*/ 	.word	0x00005340


	//   ....[3]....
        /*0050*/ 	.word	0x00005fc0


	//   ....[4]....
        /*0054*/ 	.word	0x00008400


	//   ....[5]....
        /*0058*/ 	.word	0x00009080


	//   ....[6]....
        /*005c*/ 	.word	0x0000b4d0


	//   ....[7]....
        /*0060*/ 	.word	0x0000c120


	//----- nvinfo : EIATTR_EXIT_INSTR_OFFSETS
	.align		4
.L_8335:
        /*0064*/ 	.byte	0x04, 0x1c
        /*0066*/ 	.short	(.L_8337 - .L_8336)


	//   ....[0]....
.L_8336:
        /*0068*/ 	.word	0x00009330


	//   ....[1]....
        /*006c*/ 	.word	0x0000b690


	//   ....[2]....
        /*0070*/ 	.word	0x0000b6d0


	//   ....[3]....
        /*0074*/ 	.word	0x0000b760


	//   ....[4]....
        /*0078*/ 	.word	0x0000b790


	//   ....[5]....
        /*007c*/ 	.word	0x0000b7c0


	//   ....[6]....
        /*0080*/ 	.word	0x0000b840


	//   ....[7]....
        /*0084*/ 	.word	0x0000b870


	//   ....[8]....
        /*0088*/ 	.word	0x0000b8f0


	//   ....[9]....
        /*008c*/ 	.word	0x0000b920


	//   ....[10]....
        /*0090*/ 	.word	0x0000b960


	//   ....[11]....
        /*0094*/ 	.word	0x0000ba30


	//   ....[12]....
        /*0098*/ 	.word	0x0000bb90


	//   ....[13]....
        /*009c*/ 	.word	0x0000bcf0


	//   ....[14]....
        /*00a0*/ 	.word	0x0000be40


	//   ....[15]....
        /*00a4*/ 	.word	0x0000be70


	//   ....[16]....
        /*00a8*/ 	.word	0x0000bea0


	//   ....[17]....
        /*00ac*/ 	.word	0x0000bf60


	//   ....[18]....
        /*00b0*/ 	.word	0x0000bfc0


	//   ....[19]....
        /*00b4*/ 	.word	0x0000c130


	//   ....[20]....
        /*00b8*/ 	.word	0x0000c230


	//   ....[21]....
        /*00bc*/ 	.word	0x0000c360


	//   ....[22]....
        /*00c0*/ 	.word	0x0000c390


	//----- nvinfo : EIATTR_MAX_THREADS
	.align		4
.L_8337:
        /*00c4*/ 	.byte	0x04, 0x05
        /*00c6*/ 	.short	(.L_8339 - .L_8338)
.L_8338:
        /*00c8*/ 	.word	0x00000080
        /*00cc*/ 	.word	0x00000001
        /*00d0*/ 	.word	0x00000001


	//----- nvinfo : EIATTR_CRS_STACK_SIZE
	.align		4
.L_8339:
        /*00d4*/ 	.byte	0x04, 0x1e
        /*00d6*/ 	.short	(.L_8341 - .L_8340)
.L_8340:
        /*00d8*/ 	.word	0x00000000


	//----- nvinfo : EIATTR_CBANK_PARAM_SIZE
	.align		4
.L_8341:
        /*00dc*/ 	.byte	0x03, 0x19
        /*00de*/ 	.short	0x0228


	//----- nvinfo : EIATTR_PARAM_CBANK
	.align		4
        /*00e0*/ 	.byte	0x04, 0x0a
        /*00e2*/ 	.short	(.L_8343 - .L_8342)
	.align		4
.L_8342:
        /*00e4*/ 	.word	index@(.nv.constant0._ZN2at6native18elementwise_kernelILi128ELi4EZNS0_15gpu_kernel_implIZZZNS0_50_GLOBAL__N__2680c7bb_12_PowKernel_cu_7dd49032_300324pow_tensor_scalar_kernelERNS_18TensorIteratorBaseERKN3c106ScalarEENKUlvE_clEvENKUlvE0_clEvEUlNS6_7complexIfEEE_EEvS5_RKT_EUliE_EEviT1_)
        /*00e8*/ 	.short	0x0380
        /*00ea*/ 	.short	0x0228


	//----- nvinfo : EIATTR_SW_WAR
	.align		4
.L_8343:
        /*00ec*/ 	.byte	0x04, 0x36
        /*00ee*/ 	.short	(.L_8345 - .L_8344)
.L_8344:
        /*00f0*/ 	.word	0x00000008
.L_8345:


//--------------------- .nv.info._ZN2at6native27unrolled_elementwise_kernelIZZZNS0_50_GLOBAL__N__2680c7bb_12_PowKernel_cu_7dd49032_300324pow_tensor_scalar_kernelERNS_18TensorIteratorBaseERKN3c106ScalarEENKUlvE_clEvENKUlvE0_clEvEUlNS5_7complexIfEEE_St5arrayIPcLm2EELi4E23TrivialOffsetCalculatorILi1EjESI_NS0_6memory12LoadWithCastILi1EEENSJ_13StoreWithCastILi1EEEEEviT_T0_T2_T3_T4_T5_ --------------------------
	.section	.nv.info._ZN2at6native27unrolled_elementwise_kernelIZZZNS0_50_GLOBAL__N__2680c7bb_12_PowKernel_cu_7dd49032_300324pow_tensor_scalar_kernelERNS_18TensorIteratorBaseERKN3c106ScalarEENKUlvE_clEvENKUlvE0_clEvEUlNS5_7complexIfEEE_St5arrayIPcLm2EELi4E23TrivialOffsetCalculatorILi1EjESI_NS0_6memory12LoadWithCastILi1EEENSJ_13StoreWithCastILi1EEEEEviT_T0_T2_T3_T4_T5_,"",@"SHT_CUDA_INFO"
	.sectionflags	@""
	.align	4


	//----- nvinfo : EIATTR_CUDA_API_VERSION
	.align		4
        /*0000*/ 	.byte	0x04, 0x37
        /*0002*/ 	.short	(.L_8347 - .L_8346)
.L_8346:
        /*0004*/ 	.word	0x00000082


	//----- nvinfo : EIATTR_KPARAM_INFO
	.align		4
.L_8347:
        /*0008*/ 	.byte	0x04, 0x17
        /*000a*/ 	.short	(.L_8349 - .L_8348)
.L_8348:
        /*000c*/ 	.word	0x00000000
        /*0010*/ 	.short	0x0006
        /*0012*/ 	.short	0x002c
        /*0014*/ 	.byte	0x00, 0xf0, 0x21, 0x00


	//----- nvinfo : EIATTR_KPARAM_INFO
	.align		4
.L_8349:
        /*0018*/ 	.byte	0x04, 0x17
        /*001a*/ 	.short	(.L_8351 - .L_8350)
.L_8350:
        /*001c*/ 	.word	0x00000000
        /*0020*/ 	.short	0x0005
        /*0022*/ 	.short	0x0024
        /*0024*/ 	.byte	0x00, 0xf0, 0x21, 0x00


	//----- nvinfo : EIATTR_KPARAM_INFO
	.align		4
.L_8351:
        /*0028*/ 	.byte	0x04, 0x17
        /*002a*/ 	.short	(.L_8353 - .L_8352)
.L_8352:
        /*002c*/ 	.word	0x00000000
        /*0030*/ 	.short	0x0004
        /*0032*/ 	.short	0x0021
        /*0034*/ 	.byte	0x00, 0xf0, 0x05, 0x00


	//----- nvinfo : EIATTR_KPARAM_INFO
	.align		4
.L_8353:
        /*0038*/ 	.byte	0x04, 0x17
        /*003a*/ 	.short	(.L_8355 - .L_8354)
.L_8354:
        /*003c*/ 	.word	0x00000000
        /*0040*/ 	.short	0x0003
        /*0042*/ 	.short	0x0020
        /*0044*/ 	.byte	0x00, 0xf0, 0x05, 0x00


	//----- nvinfo : EIATTR_KPARAM_INFO
	.align		4
.L_8355:
        /*0048*/ 	.byte	0x04, 0x17
        /*004a*/ 	.short	(.L_8357 - .L_8356)
.L_8356:
        /*004c*/ 	.word	0x00000000
        /*0050*/ 	.short	0x0002
        /*0052*/ 	.short	0x0010
        /*0054*/ 	.byte	0x00, 0xf0, 0x41, 0x00


	//----- nvinfo : EIATTR_KPARAM_INFO
	.align		4
.L_8357:
        /*0058*/ 	.byte	0x04, 0x17
        /*005a*/ 	.short	(.L_8359 - .L_8358)
.L_8358:
        /*005c*/ 	.word	0x00000000
        /*0060*/ 	.short	0x0001
        /*0062*/ 	.short	0x0008
        /*0064*/ 	.byte	0x00, 0xf0, 0x21, 0x00


	//----- nvinfo : EIATTR_KPARAM_INFO
	.align		4
.L_8359:
        /*0068*/ 	.byte	0x04, 0x17
        /*006a*/ 	.short	(.L_8361 - .L_8360)
.L_8360:
        /*006c*/ 	.word	0x00000000
        /*0070*/ 	.short	0x0000
        /*0072*/ 	.short	0x0000
        /*0074*/ 	.byte	0x00, 0xf0, 0x11, 0x00


	//----- nvinfo : EIATTR_SPARSE_MMA_MASK
	.align		4
.L_8361:
        /*0078*/ 	.byte	0x03, 0x50
        /*007a*/ 	.short	0x0000


	//----- nvinfo : EIATTR_MAXREG_COUNT
	.align		4
        /*007c*/ 	.byte	0x03, 0x1b
        /*007e*/ 	.short	0x00ff


	//----- nvinfo : EIATTR_EXTERNS
	.align		4
        /*0080*/ 	.byte	0x04, 0x0f
        /*0082*/ 	.short	(.L_8363 - .L_8362)


	//   ....[0]....
	.align		4
.L_8362:
        /*0084*/ 	.word	index@(__assertfail)


	//----- nvinfo : EIATTR_MERCURY_ISA_VERSION
	.align		4
.L_8363:
        /*0088*/ 	.byte	0x03, 0x5f
        /*008a*/ 	.short	0x0101


	//----- nvinfo : EIATTR_VRC_CTA_INIT_COUNT
	.align		4
        /*008c*/ 	.byte	0x02, 0x4a
	.zero		1
	.zero		1


	//----- nvinfo : EIATTR_SYSCALL_OFFSETS
	.align		4
        /*0090*/ 	.byte	0x04, 0x46
        /*0092*/ 	.short	(.L_8365 - .L_8364)


	//   ....[0]....
.L_8364:
        /*0094*/ 	.word	0x00000ee0


	//   ....[1]....
        /*0098*/ 	.word	0x00001f30


	//   ....[2]....
        /*009c*/ 	.word	0x00002ef0


	//   ....[3]....
        /*00a0*/ 	.word	0x00003dc0


	//   ....[4]....
        /*00a4*/ 	.word	0x00004e50


	//   ....[5]....
        /*00a8*/ 	.word	0x00005c30


	//   ....[6]....
        /*00ac*/ 	.word	0x00006aa0


	//   ....[7]....
        /*00b0*/ 	.word	0x00007930


	//----- nvinfo : EIATTR_EXIT_INSTR_OFFSETS
	.align		4
.L_8365:
        /*00b4*/ 	.byte	0x04, 0x1c
        /*00b6*/ 	.short	(.L_8367 - .L_8366)


	//   ....[0]....
.L_8366:
        /*00b8*/ 	.word	0x00006d40


	//   ....[1]....
        /*00bc*/ 	.word	0x00006ea0


	//   ....[2]....
        /*00c0*/ 	.word	0x00006ee0


	//   ....[3]....
        /*00c4*/ 	.word	0x00006f70


	//   ....[4]....
        /*00c8*/ 	.word	0x00006fa0


	//   ....[5]....
        /*00cc*/ 	.word	0x00006fd0


	//   ....[6]....
        /*00d0*/ 	.word	0x00007050


	//   ....[7]....
        /*00d4*/ 	.word	0x00007080


	//   ....[8]....
        /*00d8*/ 	.word	0x00007100


	//   ....[9]....
        /*00dc*/ 	.word	0x00007130


	//   ....[10]....
        /*00e0*/ 	.word	0x00007170


	//   ....[11]....
        /*00e4*/ 	.word	0x00007240


	//   ....[12]....
        /*00e8*/ 	.word	0x000073a0


	//   ....[13]....
        /*00ec*/ 	.word	0x00007500


	//   ....[14]....
        /*00f0*/ 	.word	0x00007650


	//   ....[15]....
        /*00f4*/ 	.word	0x00007680


	//   ....[16]....
        /*00f8*/ 	.word	0x000076b0


	//   ....[17]....
        /*00fc*/ 	.word	0x00007770


	//   ....[18]....
        /*0100*/ 	.word	0x000077d0


	//   ....[19]....
        /*0104*/ 	.word	0x00007940


	//   ....[20]....
        /*0108*/ 	.word	0x00007a40


	//   ....[21]....
        /*010c*/ 	.word	0x00007b70


	//   ....[22]....
        /*0110*/ 	.word	0x00007ba0


	//----- nvinfo : EIATTR_MAX_THREADS
	.align		4
.L_8367:
        /*0114*/ 	.byte	0x04, 0x05
        /*0116*/ 	.short	(.L_8369 - .L_8368)
.L_8368:
        /*0118*/ 	.word	0x00000080
        /*011c*/ 	.word	0x00000001
        /*0120*/ 	.word	0x00000001


	//----- nvinfo : EIATTR_CRS_STACK_SIZE
	.align		4
.L_8369:
        /*0124*/ 	.byte	0x04, 0x1e
        /*0126*/ 	.short	(.L_8371 - .L_8370)
.L_8370:
        /*0128*/ 	.word	0x00000000


	//----- nvinfo : EIATTR_CBANK_PARAM_SIZE
	.align		4
.L_8371:
        /*012c*/ 	.byte	0x03, 0x19
        /*012e*/ 	.short	0x0034


	//----- nvinfo : EIATTR_PARAM_CBANK
	.align		4
        /*0130*/ 	.byte	0x04, 0x0a
        /*0132*/ 	.short	(.L_8373 - .L_8372)
	.align		4
.L_8372:
        /*0134*/ 	.word	index@(.nv.constant0._ZN2at6native27unrolled_elementwise_kernelIZZZNS0_50_GLOBAL__N__2680c7bb_12_PowKernel_cu_7dd49032_300324pow_tensor_scalar_kernelERNS_18TensorIteratorBaseERKN3c106ScalarEENKUlvE_clEvENKUlvE0_clEvEUlNS5_7complexIfEEE_St5arrayIPcLm2EELi4E23TrivialOffsetCalculatorILi1EjESI_NS0_6memory12LoadWithCastILi1EEENSJ_13StoreWithCastILi1EEEEEviT_T0_T2_T3_T4_T5_)
        /*0138*/ 	.short	0x0380
        /*013a*/ 	.short	0x0034


	//----- nvinfo : EIATTR_SW_WAR
	.align		4
.L_8373:
        /*013c*/ 	.byte	0x04, 0x36
        /*013e*/ 	.short	(.L_8375 - .L_8374)
.L_8374:
        /*0140*/ 	.word	0x00000008
.L_8375:


//--------------------- .nv.info._ZN2at6native18elementwise_kernelILi128ELi2EZNS0_22gpu_kernel_impl_nocastIZZZNS0_50_GLOBAL__N__2680c7bb_12_PowKernel_cu_7dd49032_300324pow_tensor_scalar_kernelERNS_18TensorIteratorBaseERKN3c106ScalarEENKUlvE_clEvENKUlvE0_clEvEUlNS6_7complexIfEEE_EEvS5_RKT_EUliE_EEviT1_ --------------------------
	.section	.nv.info._ZN2at6native18elementwise_kernelILi128ELi2EZNS0_22gpu_kernel_impl_nocastIZZZNS0_50_GLOBAL__N__2680c7bb_12_PowKernel_cu_7dd49032_300324pow_tensor_scalar_kernelERNS_18TensorIteratorBaseERKN3c106ScalarEENKUlvE_clEvENKUlvE0_clEvEUlNS6_7complexIfEEE_EEvS5_RKT_EUliE_EEviT1_,"",@"SHT_CUDA_INFO"
	.sectionflags	@""
	.align	4


	//----- nvinfo : EIATTR_CUDA_API_VERSION
	.align		4
        /*0000*/ 	.byte	0x04, 0x37
        /*0002*/ 	.short	(.L_8377 - .L_8376)
.L_8376:
        /*0004*/ 	.word	0x00000082


	//----- nvinfo : EIATTR_KPARAM_INFO
	.align		4
.L_8377:
        /*0008*/ 	.byte	0x04, 0x17
        /*000a*/ 	.short	(.L_8379 - .L_8378)
.L_8378:
        /*000c*/ 	.word	0x00000000
        /*0010*/ 	.short	0x0001
        /*0012*/ 	.short	0x0008
        /*0014*/ 	.byte	0x00, 0xf0, 0x61, 0x08


	//----- nvinfo : EIATTR_KPARAM_INFO
	.align		4
.L_8379:
        /*0018*/ 	.byte	0x04, 0x17
        /*001a*/ 	.short	(.L_8381 - .L_8380)
.L_8380:
        /*001c*/ 	.word	0x00000000
        /*0020*/ 	.short	0x0000
        /*0022*/ 	.short	0x0000
        /*0024*/ 	.byte	0x00, 0xf0, 0x11, 0x00


	//----- nvinfo : EIATTR_SPARSE_MMA_MASK
	.align		4
.L_8381:
        /*0028*/ 	.byte	0x03, 0x50
        /*002a*/ 	.short	0x0000


	//----- nvinfo : EIATTR_MAXREG_COUNT
	.align		4
        /*002c*/ 	.byte	0x03, 0x1b
        /*002e*/ 	.short	0x0080


	//----- nvinfo : EIATTR_MERCURY_ISA_VERSION
	.align		4
        /*0030*/ 	.byte	0x03, 0x5f
        /*0032*/ 	.short	0x0101


	//----- nvinfo : EIATTR_VRC_CTA_INIT_COUNT
	.align		4
        /*0034*/ 	.byte	0x02, 0x4a
	.zero		1
	.zero		1


	//----- nvinfo : EIATTR_EXIT_INSTR_OFFSETS
	.align		4
        /*0038*/ 	.byte	0x04, 0x1c
        /*003a*/ 	.short	(.L_8383 - .L_8382)


	//   ....[0]....
.L_8382:
        /*003c*/ 	.word	0x00000180


	//   ....[1]....
        /*0040*/ 	.word	0x00000210


	//   ....[2]....
        /*0044*/ 	.word	0x00001610


	//   ....[3]....
        /*0048*/ 	.word	0x00002970


	//----- nvinfo : EIATTR_MAX_THREADS
	.align		4
.L_8383:
        /*004c*/ 	.byte	0x04, 0x05
        /*004e*/ 	.short	(.L_8385 - .L_8384)
.L_8384:
        /*0050*/ 	.word	0x00000080
        /*0054*/ 	.word	0x00000001
        /*0058*/ 	.word	0x00000001


	//----- nvinfo : EIATTR_CRS_STACK_SIZE
	.align		4
.L_8385:
        /*005c*/ 	.byte	0x04, 0x1e
        /*005e*/ 	.short	(.L_8387 - .L_8386)
.L_8386:
        /*0060*/ 	.word	0x00000000


	//----- nvinfo : EIATTR_CBANK_PARAM_SIZE
	.align		4
.L_8387:
        /*0064*/ 	.byte	0x03, 0x19
        /*0066*/ 	.short	0x0220


	//----- nvinfo : EIATTR_PARAM_CBANK
	.align		4
        /*0068*/ 	.byte	0x04, 0x0a
        /*006a*/ 	.short	(.L_8389 - .L_8388)
	.align		4
.L_8388:
        /*006c*/ 	.word	index@(.nv.constant0._ZN2at6native18elementwise_kernelILi128ELi2EZNS0_22gpu_kernel_impl_nocastIZZZNS0_50_GLOBAL__N__2680c7bb_12_PowKernel_cu_7dd49032_300324pow_tensor_scalar_kernelERNS_18TensorIteratorBaseERKN3c106ScalarEENKUlvE_clEvENKUlvE0_clEvEUlNS6_7complexIfEEE_EEvS5_RKT_EUliE_EEviT1_)
        /*0070*/ 	.short	0x0380
        /*0072*/ 	.short	0x0220


	//----- nvinfo : EIATTR_SW_WAR
	.align		4
.L_8389:
        /*0074*/ 	.byte	0x04, 0x36
        /*0076*/ 	.short	(.L_8391 - .L_8390)
.L_8390:
        /*0078*/ 	.word	0x00000008
.L_8391:


//--------------------- .nv.info._ZN2at6native27unrolled_elementwise_kernelIZZZNS0_50_GLOBAL__N__2680c7bb_12_PowKernel_cu_7dd49032_300324pow_tensor_scalar_kernelERNS_18TensorIteratorBaseERKN3c106ScalarEENKUlvE_clEvENKUlvE0_clEvEUlNS5_7complexIfEEE_St5arrayIPcLm2EELi4E23TrivialOffsetCalculatorILi1EjESI_NS0_6memory15LoadWithoutCastENSJ_16StoreWithoutCastEEEviT_T0_T2_T3_T4_T5_ --------------------------
	.section	.nv.info._ZN2at6native27unrolled_elementwise_kernelIZZZNS0_50_GLOBAL__N__2680c7bb_12_PowKernel_cu_7dd49032_300324pow_tensor_scalar_kernelERNS_18TensorIteratorBaseERKN3c106ScalarEENKUlvE_clEvENKUlvE0_clEvEUlNS5_7complexIfEEE_St5arrayIPcLm2EELi4E23TrivialOffsetCalculatorILi1EjESI_NS0_6memory15LoadWithoutCastENSJ_16StoreWithoutCastEEEviT_T0_T2_T3_T4_T5_,"",@"SHT_CUDA_INFO"
	.sectionflags	@""
	.align	4


	//----- nvinfo : EIATTR_CUDA_API_VERSION
	.align		4
        /*0000*/ 	.byte	0x04, 0x37
        /*0002*/ 	.short	(.L_8393 - .L_8392)
.L_8392:
        /*0004*/ 	.word	0x00000082


	//----- nvinfo : EIATTR_KPARAM_INFO
	.align		4
.L_8393:
        /*0008*/ 	.byte	0x04, 0x17
        /*000a*/ 	.short	(.L_8395 - .L_8394)
.L_8394:
        /*000c*/ 	.word	0x00000000
        /*0010*/ 	.short	0x0006
        /*0012*/ 	.short	0x0023
        /*0014*/ 	.byte	0x00, 0xf0, 0x05, 0x00


	//----- nvinfo : EIATTR_KPARAM_INFO
	.align		4
.L_8395:
        /*0018*/ 	.byte	0x04, 0x17
        /*001a*/ 	.short	(.L_8397 - .L_8396)
.L_8396:
        /*001c*/ 	.word	0x00000000
        /*0020*/ 	.short	0x0005
        /*0022*/ 	.short	0x0022
        /*0024*/ 	.byte	0x00, 0xf0, 0x05, 0x00


	//----- nvinfo : EIATTR_KPARAM_INFO
	.align		4
.L_8397:
        /*0028*/ 	.byte	0x04, 0x17
        /*002a*/ 	.short	(.L_8399 - .L_8398)
.L_8398:
        /*002c*/ 	.word	0x00000000
        /*0030*/ 	.short	0x0004
        /*0032*/ 	.short	0x0021
        /*0034*/ 	.byte	0x00, 0xf0, 0x05, 0x00


	//----- nvinfo : EIATTR_KPARAM_INFO
	.align		4
.L_8399:
        /*0038*/ 	.byte	0x04, 0x17
        /*003a*/ 	.short	(.L_8401 - .L_8400)
.L_8400:
        /*003c*/ 	.word	0x00000000
        /*0040*/ 	.short	0x0003
        /*0042*/ 	.short	0x0020
        /*0044*/ 	.byte	0x00, 0xf0, 0x05, 0x00


	//----- nvinfo : EIATTR_KPARAM_INFO
	.align		4
.L_8401:
        /*0048*/ 	.byte	0x04, 0x17
        /*004a*/ 	.short	(.L_8403 - .L_8402)
.L_8402:
        /*004c*/ 	.word	0x00000000
        /*0050*/ 	.short	0x0002
        /*0052*/ 	.short	0x0010
        /*0054*/ 	.byte	0x00, 0xf0, 0x41, 0x00


	//----- nvinfo : EIATTR_KPARAM_INFO
	.align		4
.L_8403:
        /*0058*/ 	.byte	0x04, 0x17
        /*005a*/ 	.short	(.L_8405 - .L_8404)
.L_8404:
        /*005c*/ 	.word	0x00000000
        /*0060*/ 	.short	0x0001
        /*0062*/ 	.short	0x0008
        /*0064*/ 	.byte	0x00, 0xf0, 0x21, 0x00


	//----- nvinfo : EIATTR_KPARAM_INFO
	.align		4
.L_8405:
        /*0068*/ 	.byte	0x04, 0x17
        /*006a*/ 	.short	(.L_8407 - .L_8406)
.L_8406:
        /*006c*/ 	.word	0x00000000
        /*0070*/ 	.short	0x0000
        /*0072*/ 	.short	0x0000
        /*0074*/ 	.byte	0x00, 0xf0, 0x11, 0x00


	//----- nvinfo : EIATTR_SPARSE_MMA_MASK
	.align		4
.L_8407:
        /*0078*/ 	.byte	0x03, 0x50
        /*007a*/ 	.short	0x0000


	//----- nvinfo : EIATTR_MAXREG_COUNT
	.align		4
        /*007c*/ 	.byte	0x03, 0x1b
        /*007e*/ 	.short	0x00ff


	//----- nvinfo : EIATTR_MERCURY_ISA_VERSION
	.align		4
        /*0080*/ 	.byte	0x03, 0x5f
        /*0082*/ 	.short	0x0101


	//----- nvinfo : EIATTR_VRC_CTA_INIT_COUNT
	.align		4
        /*0084*/ 	.byte	0x02, 0x4a
	.zero		1
	.zero		1


	//----- nvinfo : EIATTR_EXIT_INSTR_OFFSETS
	.align		4
        /*0088*/ 	.byte	0x04, 0x1c
        /*008a*/ 	.short	(.L_8409 - .L_8408)


	//   ....[0]....
.L_8408:
        /*008c*/ 	.word	0x000004b0


	//   ....[1]....
        /*0090*/ 	.word	0x00000560


	//----- nvinfo : EIATTR_MAX_THREADS
	.align		4
.L_8409:
        /*0094*/ 	.byte	0x04, 0x05
        /*0096*/ 	.short	(.L_8411 - .L_8410)
.L_8410:
        /*0098*/ 	.word	0x00000080
        /*009c*/ 	.word	0x00000001
        /*00a0*/ 	.word	0x00000001


	//----- nvinfo : EIATTR_CRS_STACK_SIZE
	.align		4
.L_8411:
        /*00a4*/ 	.byte	0x04, 0x1e
        /*00a6*/ 	.short	(.L_8413 - .L_8412)
.L_8412:
        /*00a8*/ 	.word	0x00000000


	//----- nvinfo : EIATTR_CBANK_PARAM_SIZE
	.align		4
.L_8413:
        /*00ac*/ 	.byte	0x03, 0x19
        /*00ae*/ 	.short	0x0024


	//----- nvinfo : EIATTR_PARAM_CBANK
	.align		4
        /*00b0*/ 	.byte	0x04, 0x0a
        /*00b2*/ 	.short	(.L_8415 - .L_8414)
	.align		4
.L_8414:
        /*00b4*/ 	.word	index@(.nv.constant0._ZN2at6native27unrolled_elementwise_kernelIZZZNS0_50_GLOBAL__N__2680c7bb_12_PowKernel_cu_7dd49032_300324pow_tensor_scalar_kernelERNS_18TensorIteratorBaseERKN3c106ScalarEENKUlvE_clEvENKUlvE0_clEvEUlNS5_7complexIfEEE_St5arrayIPcLm2EELi4E23TrivialOffsetCalculatorILi1EjESI_NS0_6memory15LoadWithoutCastENSJ_16StoreWithoutCastEEEviT_T0_T2_T3_T4_T5_)
        /*00b8*/ 	.short	0x0380
        /*00ba*/ 	.short	0x0024


	//----- nvinfo : EIATTR_SW_WAR
	.align		4
.L_8415:
        /*00bc*/ 	.byte	0x04, 0x36
        /*00be*/ 	.short	(.L_8417 - .L_8416)
.L_8416:
        /*00c0*/ 	.word	0x00000008
.L_8417:


//--------------------- .nv.info._ZN2at6native29vectorized_elementwise_kernelILi2EZZZNS0_50_GLOBAL__N__2680c7bb_12_PowKernel_cu_7dd49032_300324pow_tensor_scalar_kernelERNS_18TensorIteratorBaseERKN3c106ScalarEENKUlvE_clEvENKUlvE0_clEvEUlNS5_7complexIfEEE_St5arrayIPcLm2EEEEviT0_T1_ --------------------------
	.section	.nv.info._ZN2at6native29vectorized_elementwise_kernelILi2EZZZNS0_50_GLOBAL__N__2680c7bb_12_PowKernel_cu_7dd49032_300324pow_tensor_scalar_kernelERNS_18TensorIteratorBaseERKN3c106ScalarEENKUlvE_clEvENKUlvE0_clEvEUlNS5_7complexIfEEE_St5arrayIPcLm2EEEEviT0_T1_,"",@"SHT_CUDA_INFO"
	.sectionflags	@""
	.align	4


	//----- nvinfo : EIATTR_CUDA_API_VERSION
	.align		4
        /*0000*/ 	.byte	0x04, 0x37
        /*0002*/ 	.short	(.L_8419 - .L_8418)
.L_8418:
        /*0004*/ 	.word	0x00000082


	//----- nvinfo : EIATTR_KPARAM_INFO
	.align		4
.L_8419:
        /*0008*/ 	.byte	0x04, 0x17
        /*000a*/ 	.short	(.L_8421 - .L_8420)
.L_8420:
        /*000c*/ 	.word	0x00000000
        /*0010*/ 	.short	0x0002
        /*0012*/ 	.short	0x0010
        /*0014*/ 	.byte	0x00, 0xf0, 0x41, 0x00


	//----- nvinfo : EIATTR_KPARAM_INFO
	.align		4
.L_8421:
        /*0018*/ 	.byte	0x04, 0x17
        /*001a*/ 	.short	(.L_8423 - .L_8422)
.L_8422:
        /*001c*/ 	.word	0x00000000
        /*0020*/ 	.short	0x0001
        /*0022*/ 	.short	0x0008
        /*0024*/ 	.byte	0x00, 0xf0, 0x21, 0x00


	//----- nvinfo : EIATTR_KPARAM_INFO
	.align		4
.L_8423:
        /*0028*/ 	.byte	0x04, 0x17
        /*002a*/ 	.short	(.L_8425 - .L_8424)
.L_8424:
        /*002c*/ 	.word	0x00000000
        /*0030*/ 	.short	0x0000
        /*0032*/ 	.short	0x0000
        /*0034*/ 	.byte	0x00, 0xf0, 0x11, 0x00


	//----- nvinfo : EIATTR_SPARSE_MMA_MASK
	.align		4
.L_8425:
        /*0038*/ 	.byte	0x03, 0x50
        /*003a*/ 	.short	0x0000


	//----- nvinfo : EIATTR_MAXREG_COUNT
	.align		4
        /*003c*/ 	.byte	0x03, 0x1b
        /*003e*/ 	.short	0x00ff


	//----- nvinfo : EIATTR_MERCURY_ISA_VERSION
	.align		4
        /*0040*/ 	.byte	0x03, 0x5f
        /*0042*/ 	.short	0x0101


	//----- nvinfo : EIATTR_VRC_CTA_INIT_COUNT
	.align		4
        /*0044*/ 	.byte	0x02, 0x4a
	.zero		1
	.zero		1


	//----- nvinfo : EIATTR_EXIT_INSTR_OFFSETS
	.align		4
        /*0048*/ 	.byte	0x04, 0x1c
        /*004a*/ 	.short	(.L_8427 - .L_8426)


	//   ....[0]....
.L_8426:
        /*004c*/ 	.word	0x00000ad0


	//   ....[1]....
        /*0050*/ 	.word	0x00000b20


	//   ....[2]....
        /*0054*/ 	.word	0x00000e20


	//----- nvinfo : EIATTR_MAX_THREADS
	.align		4
.L_8427:
        /*0058*/ 	.byte	0x04, 0x05
        /*005a*/ 	.short	(.L_8429 - .L_8428)
.L_8428:
        /*005c*/ 	.word	0x00000080
        /*0060*/ 	.word	0x00000001
        /*0064*/ 	.word	0x00000001


	//----- nvinfo : EIATTR_CRS_STACK_SIZE
	.align		4
.L_8429:
        /*0068*/ 	.byte	0x04, 0x1e
        /*006a*/ 	.short	(.L_8431 - .L_8430)
.L_8430:
        /*006c*/ 	.word	0x00000000


	//----- nvinfo : EIATTR_CBANK_PARAM_SIZE
	.align		4
.L_8431:
        /*0070*/ 	.byte	0x03, 0x19
        /*0072*/ 	.short	0x0020


	//----- nvinfo : EIATTR_PARAM_CBANK
	.align		4
        /*0074*/ 	.byte	0x04, 0x0a
        /*0076*/ 	.short	(.L_8433 - .L_8432)
	.align		4
.L_8432:
        /*0078*/ 	.word	index@(.nv.constant0._ZN2at6native29vectorized_elementwise_kernelILi2EZZZNS0_50_GLOBAL__N__2680c7bb_12_PowKernel_cu_7dd49032_300324pow_tensor_scalar_kernelERNS_18TensorIteratorBaseERKN3c106ScalarEENKUlvE_clEvENKUlvE0_clEvEUlNS5_7complexIfEEE_St5arrayIPcLm2EEEEviT0_T1_)
        /*007c*/ 	.short	0x0380
        /*007e*/ 	.short	0x0020


	//----- nvinfo : EIATTR_SW_WAR
	.align		4
.L_8433:
        /*0080*/ 	.byte	0x04, 0x36
        /*0082*/ 	.short	(.L_8435 - .L_8434)
.L_8434:
        /*0084*/ 	.word	0x00000008
.L_8435:


//--------------------- .nv.info._ZN2at6native29vectorized_elementwise_kernelILi4EZZZNS0_50_GLOBAL__N__2680c7bb_12_PowKernel_cu_7dd49032_300324pow_tensor_scalar_kernelERNS_18TensorIteratorBaseERKN3c106ScalarEENKUlvE_clEvENKUlvE0_clEvEUlNS5_7complexIfEEE_St5arrayIPcLm2EEEEviT0_T1_ --------------------------
	.section	.nv.info._ZN2at6native29vectorized_elementwise_kernelILi4EZZZNS0_50_GLOBAL__N__2680c7bb_12_PowKernel_cu_7dd49032_300324pow_tensor_scalar_kernelERNS_18TensorIteratorBaseERKN3c106ScalarEENKUlvE_clEvENKUlvE0_clEvEUlNS5_7complexIfEEE_St5arrayIPcLm2EEEEviT0_T1_,"",@"SHT_CUDA_INFO"
	.sectionflags	@""
	.align	4


	//----- nvinfo : EIATTR_CUDA_API_VERSION
	.align		4
        /*0000*/ 	.byte	0x04, 0x37
        /*0002*/ 	.short	(.L_8437 - .L_8436)
.L_8436:
        /*0004*/ 	.word	0x00000082


	//----- nvinfo : EIATTR_KPARAM_INFO
	.align		4
.L_8437:
        /*0008*/ 	.byte	0x04, 0x17
        /*000a*/ 	.short	(.L_8439 - .L_8438)
.L_8438:
        /*000c*/ 	.word	0x00000000
        /*0010*/ 	.short	0x0002
        /*0012*/ 	.short	0x0010
        /*0014*/ 	.byte	0x00, 0xf0, 0x41, 0x00


	//----- nvinfo : EIATTR_KPARAM_INFO
	.align		4
.L_8439:
        /*0018*/ 	.byte	0x04, 0x17
        /*001a*/ 	.short	(.L_8441 - .L_8440)
.L_8440:
        /*001c*/ 	.word	0x00000000
        /*0020*/ 	.short	0x0001
        /*0022*/ 	.short	0x0008
        /*0024*/ 	.byte	0x00, 0xf0, 0x21, 0x00


	//----- nvinfo : EIATTR_KPARAM_INFO
	.align		4
.L_8441:
        /*0028*/ 	.byte	0x04, 0x17
        /*002a*/ 	.short	(.L_8443 - .L_8442)
.L_8442:
        /*002c*/ 	.word	0x00000000
        /*0030*/ 	.short	0x0000
        /*0032*/ 	.short	0x0000
        /*0034*/ 	.byte	0x00, 0xf0, 0x11, 0x00


	//----- nvinfo : EIATTR_SPARSE_MMA_MASK
	.align		4
.L_8443:
        /*0038*/ 	.byte	0x03, 0x50
        /*003a*/ 	.short	0x0000


	//----- nvinfo : EIATTR_MAXREG_COUNT
	.align		4
        /*003c*/ 	.byte	0x03, 0x1b
        /*003e*/ 	.short	0x00ff


	//----- nvinfo : EIATTR_MERCURY_ISA_VERSION
	.align		4
        /*0040*/ 	.byte	0x03, 0x5f
        /*0042*/ 	.short	0x0101


	//----- nvinfo : EIATTR_VRC_CTA_INIT_COUNT
	.align		4
        /*0044*/ 	.byte	0x02, 0x4a
	.zero		1
	.zero		1


	//----- nvinfo : EIATTR_EXIT_INSTR_OFFSETS
	.align		4
        /*0048*/ 	.byte	0x04, 0x1c
        /*004a*/ 	.short	(.L_8445 - .L_8444)


	//   ....[0]....
.L_8444:
        /*004c*/ 	.word	0x00000ad0


	//   ....[1]....
        /*0050*/ 	.word	0x00000b20


	//   ....[2]....
        /*0054*/ 	.word	0x00000de0


	//----- nvinfo : EIATTR_MAX_THREADS
	.align		4
.L_8445:
        /*0058*/ 	.byte	0x04, 0x05
        /*005a*/ 	.short	(.L_8447 - .L_8446)
.L_8446:
        /*005c*/ 	.word	0x00000080
        /*0060*/ 	.word	0x00000001
        /*0064*/ 	.word	0x00000001


	//----- nvinfo : EIATTR_CRS_STACK_SIZE
	.align		4
.L_8447:
        /*0068*/ 	.byte	0x04, 0x1e
        /*006a*/ 	.short	(.L_8449 - .L_8448)
.L_8448:
        /*006c*/ 	.word	0x00000000


	//----- nvinfo : EIATTR_CBANK_PARAM_SIZE
	.align		4
.L_8449:
        /*0070*/ 	.byte	0x03, 0x19
        /*0072*/ 	.short	0x0020


	//----- nvinfo : EIATTR_PARAM_CBANK
	.align		4
        /*0074*/ 	.byte	0x04, 0x0a
        /*0076*/ 	.short	(.L_8451 - .L_8450)
	.align		4
.L_8450:
        /*0078*/ 	.word	index@(.nv.constant0._ZN2at6native29vectorized_elementwise_kernelILi4EZZZNS0_50_GLOBAL__N__2680c7bb_12_PowKernel_cu_7dd49032_300324pow_tensor_scalar_kernelERNS_18TensorIteratorBaseERKN3c106ScalarEENKUlvE_clEvENKUlvE0_clEvEUlNS5_7complexIfEEE_St5arrayIPcLm2EEEEviT0_T1_)
        /*007c*/ 	.short	0x0380
        /*007e*/ 	.short	0x0020


	//----- nvinfo : EIATTR_SW_WAR
	.align		4
.L_8451:
        /*0080*/ 	.byte	0x04, 0x36
        /*0082*/ 	.short	(.L_8453 - .L_8452)
.L_8452:
        /*0084*/ 	.word	0x00000008
.L_8453:


//--------------------- .nv.info._ZN2at6native29vectorized_elementwise_kernelILi8EZZZNS0_50_GLOBAL__N__2680c7bb_12_PowKernel_cu_7dd49032_300324pow_tensor_scalar_kernelERNS_18TensorIteratorBaseERKN3c106ScalarEENKUlvE_clEvENKUlvE0_clEvEUlNS5_7complexIfEEE_St5arrayIPcLm2EEEEviT0_T1_ --------------------------
	.section	.nv.info._ZN2at6native29vectorized_elementwise_kernelILi8EZZZNS0_50_GLOBAL__N__2680c7bb_12_PowKernel_cu_7dd49032_300324pow_tensor_scalar_kernelERNS_18TensorIteratorBaseERKN3c106ScalarEENKUlvE_clEvENKUlvE0_clEvEUlNS5_7complexIfEEE_St5arrayIPcLm2EEEEviT0_T1_,"",@"SHT_CUDA_INFO"
	.sectionflags	@""
	.align	4


	//----- nvinfo : EIATTR_CUDA_API_VERSION
	.align		4
        /*0000*/ 	.byte	0x04, 0x37
        /*0002*/ 	.short	(.L_8455 - .L_8454)
.L_8454:
        /*0004*/ 	.word	0x00000082


	//----- nvinfo : EIATTR_KPARAM_INFO
	.align		4
.L_8455:
        /*0008*/ 	.byte	0x04, 0x17
        /*000a*/ 	.short	(.L_8457 - .L_8456)
.L_8456:
        /*000c*/ 	.word	0x00000000
        /*0010*/ 	.short	0x0002
        /*0012*/ 	.short	0x0010
        /*0014*/ 	.byte	0x00, 0xf0, 0x41, 0x00


	//----- nvinfo : EIATTR_KPARAM_INFO
	.align		4
.L_8457:
        /*0018*/ 	.byte	0x04, 0x17
        /*001a*/ 	.short	(.L_8459 - .L_8458)
.L_8458:
        /*001c*/ 	.word	0x00000000
        /*0020*/ 	.short	0x0001
        /*0022*/ 	.short	0x0008
        /*0024*/ 	.byte	0x00, 0xf0, 0x21, 0x00


	//----- nvinfo : EIATTR_KPARAM_INFO
	.align		4
.L_8459:
        /*0028*/ 	.byte	0x04, 0x17
        /*002a*/ 	.short	(.L_8461 - .L_8460)
.L_8460:
        /*002c*/ 	.word	0x00000000
        /*0030*/ 	.short	0x0000
        /*0032*/ 	.short	0x0000
        /*0034*/ 	.byte	0x00, 0xf0, 0x11, 0x00


	//----- nvinfo : EIATTR_SPARSE_MMA_MASK
	.align		4
.L_8461:
        /*0038*/ 	.byte	0x03, 0x50
        /*003a*/ 	.short	0x0000


	//----- nvinfo : EIATTR_MAXREG_COUNT
	.align		4
        /*003c*/ 	.byte	0x03, 0x1b
        /*003e*/ 	.short	0x00ff


	//----- nvinfo : EIATTR_MERCURY_ISA_VERSION
	.align		4
        /*0040*/ 	.byte	0x03, 0x5f
        /*0042*/ 	.short	0x0101


	//----- nvinfo : EIATTR_VRC_CTA_INIT_COUNT
	.align		4
        /*0044*/ 	.byte	0x02, 0x4a
	.zero		1
	.zero		1


	//----- nvinfo : EIATTR_EXIT_INSTR_OFFSETS
	.align		4
        /*0048*/ 	.byte	0x04, 0x1c
        /*004a*/ 	.short	(.L_8463 - .L_8462)


	//   ....[0]....
.L_8462:
        /*004c*/ 	.word	0x00000ad0


	//   ....[1]....
        /*0050*/ 	.word	0x00000b20


	//   ....[2]....
        /*0054*/ 	.word	0x00000de0


	//----- nvinfo : EIATTR_MAX_THREADS
	.align		4
.L_8463:
        /*0058*/ 	.byte	0x04, 0x05
        /*005a*/ 	.short	(.L_8465 - .L_8464)
.L_8464:
        /*005c*/ 	.word	0x00000080
        /*0060*/ 	.word	0x00000001
        /*0064*/ 	.word	0x00000001


	//----- nvinfo : EIATTR_CRS_STACK_SIZE
	.align		4
.L_8465:
        /*0068*/ 	.byte	0x04, 0x1e
        /*006a*/ 	.short	(.L_8467 - .L_8466)
.L_8466:
        /*006c*/ 	.word	0x00000000


	//----- nvinfo : EIATTR_CBANK_PARAM_SIZE
	.align		4
.L_8467:
        /*0070*/ 	.byte	0x03, 0x19
        /*0072*/ 	.short	0x0020


	//----- nvinfo : EIATTR_PARAM_CBANK
	.align		4
        /*0074*/ 	.byte	0x04, 0x0a
        /*0076*/ 	.short	(.L_8469 - .L_8468)
	.align		4
.L_8468:
        /*0078*/ 	.word	index@(.nv.constant0._ZN2at6native29vectorized_elementwise_kernelILi8EZZZNS0_50_GLOBAL__N__2680c7bb_12_PowKernel_cu_7dd49032_300324pow_tensor_scalar_kernelERNS_18TensorIteratorBaseERKN3c106ScalarEENKUlvE_clEvENKUlvE0_clEvEUlNS5_7complexIfEEE_St5arrayIPcLm2EEEEviT0_T1_)
        /*007c*/ 	.short	0x0380
        /*007e*/ 	.short	0x0020


	//----- nvinfo : EIATTR_SW_WAR
	.align		4
.L_8469:
        /*0080*/ 	.byte	0x04, 0x36
        /*0082*/ 	.short	(.L_8471 - .L_8470)
.L_8470:
        /*0084*/ 	.word	0x00000008
.L_8471:


//--------------------- .nv.info._ZN2at6native18elementwise_kernelILi128ELi4EZNS0_15gpu_kernel_implIZZZNS0_50_GLOBAL__N__2680c7bb_12_PowKernel_cu_7dd49032_300324pow_tensor_scalar_kernelERNS_18TensorIteratorBaseERKN3c106ScalarEENKUlvE_clEvENKUlvE_clEvEUlNS6_7complexIdEEE0_EEvS5_RKT_EUliE_EEviT1_ --------------------------
	.section	.nv.info._ZN2at6native18elementwise_kernelILi128ELi4EZNS0_15gpu_kernel_implIZZZNS0_50_GLOBAL__N__2680c7bb_12_PowKernel_cu_7dd49032_300324pow_tensor_scalar_kernelERNS_18TensorIteratorBaseERKN3c106ScalarEENKUlvE_clEvENKUlvE_clEvEUlNS6_7complexIdEEE0_EEvS5_RKT_EUliE_EEviT1_,"",@"SHT_CUDA_INFO"
	.sectionflags	@""
	.align	4


	//----- nvinfo : EIATTR_CUDA_API_VERSION
	.align		4
        /*0000*/ 	.byte	0x04, 0x37
        /*0002*/ 	.short	(.L_8473 - .L_8472)
.L_8472:
        /*0004*/ 	.word	0x00000082


	//----- nvinfo : EIATTR_KPARAM_INFO
	.align		4
.L_8473:
        /*0008*/ 	.byte	0x04, 0x17
        /*000a*/ 	.short	(.L_8475 - .L_8474)
.L_8474:
        /*000c*/ 	.word	0x00000000
        /*0010*/ 	.short	0x0001
        /*0012*/ 	.short	0x0010
        /*0014*/ 	.byte	0x00, 0xf0, 0x01, 0x09


	//----- nvinfo : EIATTR_KPARAM_INFO
	.align		4
.L_8475:
        /*0018*/ 	.byte	0x04, 0x17
        /*001a*/ 	.short	(.L_8477 - .L_8476)
.L_8476:
        /*001c*/ 	.word	0x00000000
        /*0020*/ 	.short	0x0000
        /*0022*/ 	.short	0x0000
        /*0024*/ 	.byte	0x00, 0xf0, 0x11, 0x00


	//----- nvinfo : EIATTR_SPARSE_MMA_MASK
	.align		4
.L_8477:
        /*0028*/ 	.byte	0x03, 0x50
        /*002a*/ 	.short	0x0000


	//----- nvinfo : EIATTR_MAXREG_COUNT
	.align		4
        /*002c*/ 	.byte	0x03, 0x1b
        /*002e*/ 	.short	0x0080


	//----- nvinfo : EIATTR_EXTERNS
	.align		4
        /*0030*/ 	.byte	0x04, 0x0f
        /*0032*/ 	.short	(.L_8479 - .L_8478)


	//   ....[0]....
	.align		4
.L_8478:
        /*0034*/ 	.word	index@(__assertfail)


	//----- nvinfo : EIATTR_MERCURY_ISA_VERSION
	.align		4
.L_8479:
        /*0038*/ 	.byte	0x03, 0x5f
        /*003a*/ 	.short	0x0101


	//----- nvinfo : EIATTR_VRC_CTA_INIT_COUNT
	.align		4
        /*003c*/ 	.byte	0x02, 0x4a
	.zero		1
	.zero		1


	//----- nvinfo : EIATTR_SYSCALL_OFFSETS
	.align		4
        /*0040*/ 	.byte	0x04, 0x46
        /*0042*/ 	.short	(.L_8481 - .L_8480)


	//   ....[0]....
.L_8480:
        /*0044*/ 	.word	0x00002300


	//   ....[1]....
        /*0048*/ 	.word	0x0000d430


	//   ....[2]....
        /*004c*/ 	.word	0x0000f900


	//   ....[3]....
        /*0050*/ 	.word	0x0001a820


	//   ....[4]....
        /*0054*/ 	.word	0x0001cea0


	//   ....[5]....
        /*0058*/ 	.word	0x00027dc0


	//   ....[6]....
        /*005c*/ 	.word	0x0002a460


	//   ....[7]....
        /*0060*/ 	.word	0x00035350


	//----- nvinfo : EIATTR_EXIT_INSTR_OFFSETS
	.align		4
.L_8481:
        /*0064*/ 	.byte	0x04, 0x1c
        /*0066*/ 	.short	(.L_8483 - .L_8482)


	//   ....[0]....
.L_8482:
        /*0068*/ 	.word	0x00028160


	//   ....[1]....
        /*006c*/ 	.word	0x000346b0


	//   ....[2]....
        /*0070*/ 	.word	0x000346e0


	//   ....[3]....
        /*0074*/ 	.word	0x00034770


	//   ....[4]....
        /*0078*/ 	.word	0x000347a0


	//   ....[5]....
        /*007c*/ 	.word	0x000347d0


	//   ....[6]....
        /*0080*/ 	.word	0x000348a0


	//   ....[7]....
        /*0084*/ 	.word	0x00034920


	//   ....[8]....
        /*0088*/ 	.word	0x00034a20


	//   ....[9]....
        /*008c*/ 	.word	0x00034ad0


	//   ....[10]....
        /*0090*/ 	.word	0x00034af0


	//   ....[11]....
        /*0094*/ 	.word	0x00034bc0


	//   ....[12]....
        /*0098*/ 	.word	0x00034d70


	//   ....[13]....
        /*009c*/ 	.word	0x00034f20


	//   ....[14]....
        /*00a0*/ 	.word	0x000350c0


	//   ....[15]....
        /*00a4*/ 	.word	0x000350f0


	//   ....[16]....
        /*00a8*/ 	.word	0x00035120


	//   ....[17]....
        /*00ac*/ 	.word	0x000351d0


	//   ....[18]....
        /*00b0*/ 	.word	0x000351f0


	//   ....[19]....
        /*00b4*/ 	.word	0x00035360


	//   ....[20]....
        /*00b8*/ 	.word	0x000354b0


	//   ....[21]....
        /*00bc*/ 	.word	0x00035630


	//   ....[22]....
        /*00c0*/ 	.word	0x000356b0


	//----- nvinfo : EIATTR_MAX_THREADS
	.align		4
.L_8483:
        /*00c4*/ 	.byte	0x04, 0x05
        /*00c6*/ 	.short	(.L_8485 - .L_8484)
.L_8484:
        /*00c8*/ 	.word	0x00000080
        /*00cc*/ 	.word	0x00000001
        /*00d0*/ 	.word	0x00000001


	//----- nvinfo : EIATTR_CRS_STACK_SIZE
	.align		4
.L_8485:
        /*00d4*/ 	.byte	0x04, 0x1e
        /*00d6*/ 	.short	(.L_8487 - .L_8486)
.L_8486:
        /*00d8*/ 	.word	0x00000000


	//----- nvinfo : EIATTR_CBANK_PARAM_SIZE
	.align		4
.L_8487:
        /*00dc*/ 	.byte	0x03, 0x19
        /*00de*/ 	.short	0x0250


	//----- nvinfo : EIATTR_PARAM_CBANK
	.align		4
        /*00e0*/ 	.byte	0x04, 0x0a
        /*00e2*/ 	.short	(.L_8489 - .L_8488)
	.align		4
.L_8488:
        /*00e4*/ 	.word	index@(.nv.constant0._ZN2at6native18elementwise_kernelILi128ELi4EZNS0_15gpu_kernel_implIZZZNS0_50_GLOBAL__N__2680c7bb_12_PowKernel_cu_7dd49032_300324pow_tensor_scalar_kernelERNS_18TensorIteratorBaseERKN3c106ScalarEENKUlvE_clEvENKUlvE_clEvEUlNS6_7complexIdEEE0_EEvS5_RKT_EUliE_EEviT1_)
        /*00e8*/ 	.short	0x0380
        /*00ea*/ 	.short	0x0250


	//----- nvinfo : EIATTR_SW_WAR
	.align		4
.L_8489:
        /*00ec*/ 	.byte	0x04, 0x36
        /*00ee*/ 	.short	(.L_8491 - .L_8490)
.L_8490:
        /*00f0*/ 	.word	0x00000008
.L_8491:


//--------------------- .nv.info._ZN2at6native27unrolled_elementwise_kernelIZZZNS0_50_GLOBAL__N__2680c7bb_12_PowKernel_cu_7dd49032_300324pow_tensor_scalar_kernelERNS_18TensorIteratorBaseERKN3c106ScalarEENKUlvE_clEvENKUlvE_clEvEUlNS5_7complexIdEEE0_St5arrayIPcLm2EELi4E23TrivialOffsetCalculatorILi1EjESI_NS0_6memory12LoadWithCastILi1EEENSJ_13StoreWithCastILi1EEEEEviT_T0_T2_T3_T4_T5_ --------------------------
	.section	.nv.info._ZN2at6native27unrolled_elementwise_kernelIZZZNS0_50_GLOBAL__N__2680c7bb_12_PowKernel_cu_7dd49032_300324pow_tensor_scalar_kernelERNS_18TensorIteratorBaseERKN3c106ScalarEENKUlvE_clEvENKUlvE_clEvEUlNS5_7complexIdEEE0_St5arrayIPcLm2EELi4E23TrivialOffsetCalculatorILi1EjESI_NS0_6memory12LoadWithCastILi1EEENSJ_13StoreWithCastILi1EEEEEviT_T0_T2_T3_T4_T5_,"",@"SHT_CUDA_INFO"
	.sectionflags	@""
	.align	4


	//----- nvinfo : EIATTR_CUDA_API_VERSION
	.align		4
        /*0000*/ 	.byte	0x04, 0x37
        /*0002*/ 	.short	(.L_8493 - .L_8492)
.L_8492:
        /*0004*/ 	.word	0x00000082


	//----- nvinfo : EIATTR_KPARAM_INFO
	.align		4
.L_8493:
        /*0008*/ 	.byte	0x04, 0x17
        /*000a*/ 	.short	(.L_8495 - .L_8494)
.L_8494:
        /*000c*/ 	.word	0x00000000
        /*0010*/ 	.short	0x0006
        /*0012*/ 	.short	0x004c
        /*0014*/ 	.byte	0x00, 0xf0, 0x21, 0x00


	//----- nvinfo : EIATTR_KPARAM_INFO
	.align		4
.L_8495:
        /*0018*/ 	.byte	0x04, 0x17
        /*001a*/ 	.short	(.L_8497 - .L_8496)
.L_8496:
        /*001c*/ 	.word	0x00000000
        /*0020*/ 	.short	0x0005
        /*0022*/ 	.short	0x0044
        /*0024*/ 	.byte	0x00, 0xf0, 0x21, 0x00


	//----- nvinfo : EIATTR_KPARAM_INFO
	.align		4
.L_8497:
        /*0028*/ 	.byte	0x04, 0x17
        /*002a*/ 	.short	(.L_8499 - .L_8498)
.L_8498:
        /*002c*/ 	.word	0x00000000
        /*0030*/ 	.short	0x0004
        /*0032*/ 	.short	0x0041
        /*0034*/ 	.byte	0x00, 0xf0, 0x05, 0x00


	//----- nvinfo : EIATTR_KPARAM_INFO
	.align		4
.L_8499:
        /*0038*/ 	.byte	0x04, 0x17
        /*003a*/ 	.short	(.L_8501 - .L_8500)
.L_8500:
        /*003c*/ 	.word	0x00000000
        /*0040*/ 	.short	0x0003
        /*0042*/ 	.short	0x0040
        /*0044*/ 	.byte	0x00, 0xf0, 0x05, 0x00


	//----- nvinfo : EIATTR_KPARAM_INFO
	.align		4
.L_8501:
        /*0048*/ 	.byte	0x04, 0x17
        /*004a*/ 	.short	(.L_8503 - .L_8502)
.L_8502:
        /*004c*/ 	.word	0x00000000
        /*0050*/ 	.short	0x0002
        /*0052*/ 	.short	0x0030
        /*0054*/ 	.byte	0x00, 0xf0, 0x41, 0x00


	//----- nvinfo : EIATTR_KPARAM_INFO
	.align		4
.L_8503:
        /*0058*/ 	.byte	0x04, 0x17
        /*005a*/ 	.short	(.L_8505 - .L_8504)
.L_8504:
        /*005c*/ 	.word	0x00000000
        /*0060*/ 	.short	0x0001
        /*0062*/ 	.short	0x0010
        /*0064*/ 	.byte	0x00, 0xf0, 0x81, 0x00


	//----- nvinfo : EIATTR_KPARAM_INFO
	.align		4
.L_8505:
        /*0068*/ 	.byte	0x04, 0x17
        /*006a*/ 	.short	(.L_8507 - .L_8506)
.L_8506:
        /*006c*/ 	.word	0x00000000
        /*0070*/ 	.short	0x0000
        /*0072*/ 	.short	0x0000
        /*0074*/ 	.byte	0x00, 0xf0, 0x11, 0x00


	//----- nvinfo : EIATTR_SPARSE_MMA_MASK
	.align		4
.L_8507:
        /*0078*/ 	.byte	0x03, 0x50
        /*007a*/ 	.short	0x0000


	//----- nvinfo : EIATTR_MAXREG_COUNT
	.align		4
        /*007c*/ 	.byte	0x03, 0x1b
        /*007e*/ 	.short	0x00ff


	//----- nvinfo : EIATTR_EXTERNS
	.align		4
        /*0080*/ 	.byte	0x04, 0x0f
        /*0082*/ 	.short	(.L_8509 - .L_8508)


	//   ....[0]....
	.align		4
.L_8508:
        /*0084*/ 	.word	index@(__assertfail)


	//----- nvinfo : EIATTR_MERCURY_ISA_VERSION
	.align		4
.L_8509:
        /*0088*/ 	.byte	0x03, 0x5f
        /*008a*/ 	.short	0x0101


	//----- nvinfo : EIATTR_VRC_CTA_INIT_COUNT
	.align		4
        /*008c*/ 	.byte	0x02, 0x4a
	.zero		1
	.zero		1


	//----- nvinfo : EIATTR_SYSCALL_OFFSETS
	.align		4
        /*0090*/ 	.byte	0x04, 0x46
        /*0092*/ 	.short	(.L_8511 - .L_8510)


	//   ....[0]....
.L_8510:
        /*0094*/ 	.word	0x00000ff0


	//   ....[1]....
        /*0098*/ 	.word	0x000021d0


	//   ....[2]....
        /*009c*/ 	.word	0x000032e0


	//   ....[3]....
        /*00a0*/ 	.word	0x000042e0


	//   ....[4]....
        /*00a4*/ 	.word	0x0002d0b0


	//   ....[5]....
        /*00a8*/ 	.word	0x0002e0d0


	//   ....[6]....
        /*00ac*/ 	.word	0x0002f280


	//   ....[7]....
        /*00b0*/ 	.word	0x00030410


	//----- nvinfo : EIATTR_EXIT_INSTR_OFFSETS
	.align		4
.L_8511:
        /*00b4*/ 	.byte	0x04, 0x1c
        /*00b6*/ 	.short	(.L_8513 - .L_8512)


	//   ....[0]....
.L_8512:
        /*00b8*/ 	.word	0x0002f610


	//   ....[1]....
        /*00bc*/ 	.word	0x0002f760


	//   ....[2]....
        /*00c0*/ 	.word	0x0002f7a0


	//   ....[3]....
        /*00c4*/ 	.word	0x0002f830


	//   ....[4]....
        /*00c8*/ 	.word	0x0002f860


	//   ....[5]....
        /*00cc*/ 	.word	0x0002f890


	//   ....[6]....
        /*00d0*/ 	.word	0x0002f960


	//   ....[7]....
        /*00d4*/ 	.word	0x0002f9e0


	//   ....[8]....
        /*00d8*/ 	.word	0x0002fae0


	//   ....[9]....
        /*00dc*/ 	.word	0x0002fb90


	//   ....[10]....
        /*00e0*/ 	.word	0x0002fbb0


	//   ....[11]....
        /*00e4*/ 	.word	0x0002fc80


	//   ....[12]....
        /*00e8*/ 	.word	0x0002fe30


	//   ....[13]....
        /*00ec*/ 	.word	0x0002ffe0


	//   ....[14]....
        /*00f0*/ 	.word	0x00030180


	//   ....[15]....
        /*00f4*/ 	.word	0x000301b0


	//   ....[16]....
        /*00f8*/ 	.word	0x000301e0


	//   ....[17]....
        /*00fc*/ 	.word	0x00030290


	//   ....[18]....
        /*0100*/ 	.word	0x000302b0


	//   ....[19]....
        /*0104*/ 	.word	0x00030420


	//   ....[20]....
        /*0108*/ 	.word	0x00030570


	//   ....[21]....
        /*010c*/ 	.word	0x000306f0


	//   ....[22]....
        /*0110*/ 	.word	0x00030770


	//----- nvinfo : EIATTR_MAX_THREADS
	.align		4
.L_8513:
        /*0114*/ 	.byte	0x04, 0x05
        /*0116*/ 	.short	(.L_8515 - .L_8514)
.L_8514:
        /*0118*/ 	.word	0x00000080
        /*011c*/ 	.word	0x00000001
        /*0120*/ 	.word	0x00000001


	//----- nvinfo : EIATTR_CRS_STACK_SIZE
	.align		4
.L_8515:
        /*0124*/ 	.byte	0x04, 0x1e
        /*0126*/ 	.short	(.L_8517 - .L_8516)
.L_8516:
        /*0128*/ 	.word	0x00000000


	//----- nvinfo : EIATTR_CBANK_PARAM_SIZE
	.align		4
.L_8517:
        /*012c*/ 	.byte	0x03, 0x19
        /*012e*/ 	.short	0x0054


	//----- nvinfo : EIATTR_PARAM_CBANK
	.align		4
        /*0130*/ 	.byte	0x04, 0x0a
        /*0132*/ 	.short	(.L_8519 - .L_8518)
	.align		4
.L_8518:
        /*0134*/ 	.word	index@(.nv.constant0._ZN2at6native27unrolled_elementwise_kernelIZZZNS0_50_GLOBAL__N__2680c7bb_12_PowKernel_cu_7dd49032_300324pow_tensor_scalar_kernelERNS_18TensorIteratorBaseERKN3c106ScalarEENKUlvE_clEvENKUlvE_clEvEUlNS5_7complexIdEEE0_St5arrayIPcLm2EELi4E23TrivialOffsetCalculatorILi1EjESI_NS0_6memory12LoadWithCastILi1EEENSJ_13StoreWithCastILi1EEEEEviT_T0_T2_T3_T4_T5_)
        /*0138*/ 	.short	0x0380
        /*013a*/ 	.short	0x0054


	//----- nvinfo : EIATTR_SW_WAR
	.align		4
.L_8519:
        /*013c*/ 	.byte	0x04, 0x36
        /*013e*/ 	.short	(.L_8521 - .L_8520)
.L_8520:
        /*0140*/ 	.word	0x00000008
.L_8521:


//--------------------- .nv.info._ZN2at6native18elementwise_kernelILi128ELi2EZNS0_22gpu_kernel_impl_nocastIZZZNS0_50_GLOBAL__N__2680c7bb_12_PowKernel_cu_7dd49032_300324pow_tensor_scalar_kernelERNS_18TensorIteratorBaseERKN3c106ScalarEENKUlvE_clEvENKUlvE_clEvEUlNS6_7complexIdEEE0_EEvS5_RKT_EUliE_EEviT1_ --------------------------
	.section	.nv.info._ZN2at6native18elementwise_kernelILi128ELi2EZNS0_22gpu_kernel_impl_nocastIZZZNS0_50_GLOBAL__N__2680c7bb_12_PowKernel_cu_7dd49032_300324pow_tensor_scalar_kernelERNS_18TensorIteratorBaseERKN3c106ScalarEENKUlvE_clEvENKUlvE_clEvEUlNS6_7complexIdEEE0_EEvS5_RKT_EUliE_EEviT1_,"",@"SHT_CUDA_INFO"
	.sectionflags	@""
	.align	4


	//----- nvinfo : EIATTR_CUDA_API_VERSION
	.align		4
        /*0000*/ 	.byte	0x04, 0x37
        /*0002*/ 	.short	(.L_8523 - .L_8522)
.L_8522:
        /*0004*/ 	.word	0x00000082


	//----- nvinfo : EIATTR_KPARAM_INFO
	.align		4
.L_8523:
        /*0008*/ 	.byte	0x04, 0x17
        /*000a*/ 	.short	(.L_8525 - .L_8524)
.L_8524:
        /*000c*/ 	.word	0x00000000
        /*0010*/ 	.short	0x0001
        /*0012*/ 	.short	0x0010
        /*0014*/ 	.byte	0x00, 0xf0, 0x01, 0x09


	//----- nvinfo : EIATTR_KPARAM_INFO
	.align		4
.L_8525:
        /*0018*/ 	.byte	0x04, 0x17
        /*001a*/ 	.short	(.L_8527 - .L_8526)
.L_8526:
        /*001c*/ 	.word	0x00000000
        /*0020*/ 	.short	0x0000
        /*0022*/ 	.short	0x0000
        /*0024*/ 	.byte	0x00, 0xf0, 0x11, 0x00


	//----- nvinfo : EIATTR_SPARSE_MMA_MASK
	.align		4
.L_8527:
        /*0028*/ 	.byte	0x03, 0x50
        /*002a*/ 	.short	0x0000


	//----- nvinfo : EIATTR_MAXREG_COUNT
	.align		4
        /*002c*/ 	.byte	0x03, 0x1b
        /*002e*/ 	.short	0x0080


	//----- nvinfo : EIATTR_MERCURY_ISA_VERSION
	.align		4
        /*0030*/ 	.byte	0x03, 0x5f
        /*0032*/ 	.short	0x0101


	//----- nvinfo : EIATTR_VRC_CTA_INIT_COUNT
	.align		4
        /*0034*/ 	.byte	0x02, 0x4a
	.zero		1
	.zero		1


	//----- nvinfo : EIATTR_EXIT_INSTR_OFFSETS
	.align		4
        /*0038*/ 	.byte	0x04, 0x1c
        /*003a*/ 	.short	(.L_8529 - .L_8528)


	//   ....[0]....
.L_8528:
        /*003c*/ 	.word	0x0000b1f0


	//   ....[1]....
        /*0040*/ 	.word	0x00016420


	//----- nvinfo : EIATTR_MAX_THREADS
	.align		4
.L_8529:
        /*0044*/ 	.byte	0x04, 0x05
        /*0046*/ 	.short	(.L_8531 - .L_8530)
.L_8530:
        /*0048*/ 	.word	0x00000080
        /*004c*/ 	.word	0x00000001
        /*0050*/ 	.word	0x00000001


	//----- nvinfo : EIATTR_CRS_STACK_SIZE
	.align		4
.L_8531:
        /*0054*/ 	.byte	0x04, 0x1e
        /*0056*/ 	.short	(.L_8533 - .L_8532)
.L_8532:
        /*0058*/ 	.word	0x00000000


	//----- nvinfo : EIATTR_CBANK_PARAM_SIZE
	.align		4
.L_8533:
        /*005c*/ 	.byte	0x03, 0x19
        /*005e*/ 	.short	0x0250


	//----- nvinfo : EIATTR_PARAM_CBANK
	.align		4
        /*0060*/ 	.byte	0x04, 0x0a
        /*0062*/ 	.short	(.L_8535 - .L_8534)
	.align		4
.L_8534:
        /*0064*/ 	.word	index@(.nv.constant0._ZN2at6native18elementwise_kernelILi128ELi2EZNS0_22gpu_kernel_impl_nocastIZZZNS0_50_GLOBAL__N__2680c7bb_12_PowKernel_cu_7dd49032_300324pow_tensor_scalar_kernelERNS_18TensorIteratorBaseERKN3c106ScalarEENKUlvE_clEvENKUlvE_clEvEUlNS6_7complexIdEEE0_EEvS5_RKT_EUliE_EEviT1_)
        /*0068*/ 	.short	0x0380
        /*006a*/ 	.short	0x0250


	//----- nvinfo : EIATTR_SW_WAR
	.align		4
.L_8535:
        /*006c*/ 	.byte	0x04, 0x36
        /*006e*/ 	.short	(.L_8537 - .L_8536)
.L_8536:
        /*0070*/ 	.word	0x00000008
.L_8537:


//--------------------- .nv.info._ZN2at6native27unrolled_elementwise_kernelIZZZNS0_50_GLOBAL__N__2680c7bb_12_PowKernel_cu_7dd49032_300324pow_tensor_scalar_kernelERNS_18TensorIteratorBaseERKN3c106ScalarEENKUlvE_clEvENKUlvE_clEvEUlNS5_7complexIdEEE0_St5arrayIPcLm2EELi4E23TrivialOffsetCalculatorILi1EjESI_NS0_6memory15LoadWithoutCastENSJ_16StoreWithoutCastEEEviT_T0_T2_T3_T4_T5_ --------------------------
	.section	.nv.info._ZN2at6native27unrolled_elementwise_kernelIZZZNS0_50_GLOBAL__N__2680c7bb_12_PowKernel_cu_7dd49032_300324pow_tensor_scalar_kernelERNS_18TensorIteratorBaseERKN3c106ScalarEENKUlvE_clEvENKUlvE_clEvEUlNS5_7complexIdEEE0_St5arrayIPcLm2EELi4E23TrivialOffsetCalculatorILi1EjESI_NS0_6memory15LoadWithoutCastENSJ_16StoreWithoutCastEEEviT_T0_T2_T3_T4_T5_,"",@"SHT_CUDA_INFO"
	.sectionflags	@""
	.align	4


	//----- nvinfo : EIATTR_CUDA_API_VERSION
	.align		4
        /*0000*/ 	.byte	0x04, 0x37
        /*0002*/ 	.short	(.L_8539 - .L_8538)
.L_8538:
        /*0004*/ 	.word	0x00000082


	//----- nvinfo : EIATTR_KPARAM_INFO
	.align		4
.L_8539:
        /*0008*/ 	.byte	0x04, 0x17
        /*000a*/ 	.short	(.L_8541 - .L_8540)
.L_8540:
        /*000c*/ 	.word	0x00000000
        /*0010*/ 	.short	0x0006
        /*0012*/ 	.short	0x0043
        /*0014*/ 	.byte	0x00, 0xf0, 0x05, 0x00


	//----- nvinfo : EIATTR_KPARAM_INFO
	.align		4
.L_8541:
        /*0018*/ 	.byte	0x04, 0x17
        /*001a*/ 	.short	(.L_8543 - .L_8542)
.L_8542:
        /*001c*/ 	.word	0x00000000
        /*0020*/ 	.short	0x0005
        /*0022*/ 	.short	0x0042
        /*0024*/ 	.byte	0x00, 0xf0, 0x05, 0x00


	//----- nvinfo : EIATTR_KPARAM_INFO
	.align		4
.L_8543:
        /*0028*/ 	.byte	0x04, 0x17
        /*002a*/ 	.short	(.L_8545 - .L_8544)
.L_8544:
        /*002c*/ 	.word	0x00000000
        /*0030*/ 	.short	0x0004
        /*0032*/ 	.short	0x0041
        /*0034*/ 	.byte	0x00, 0xf0, 0x05, 0x00


	//----- nvinfo : EIATTR_KPARAM_INFO
	.align		4
.L_8545:
        /*0038*/ 	.byte	0x04, 0x17
        /*003a*/ 	.short	(.L_8547 - .L_8546)
.L_8546:
        /*003c*/ 	.word	0x00000000
        /*0040*/ 	.short	0x0003
        /*0042*/ 	.short	0x0040
        /*0044*/ 	.byte	0x00, 0xf0, 0x05, 0x00


	//----- nvinfo : EIATTR_KPARAM_INFO
	.align		4
.L_8547:
        /*0048*/ 	.byte	0x04, 0x17
        /*004a*/ 	.short	(.L_8549 - .L_8548)
.L_8548:
        /*004c*/ 	.word	0x00000000
        /*0050*/ 	.short	0x0002
        /*0052*/ 	.short	0x0030
        /*0054*/ 	.byte	0x00, 0xf0, 0x41, 0x00


	//----- nvinfo : EIATTR_KPARAM_INFO
	.align		4
.L_8549:
        /*0058*/ 	.byte	0x04, 0x17
        /*005a*/ 	.short	(.L_8551 - .L_8550)
.L_8550:
        /*005c*/ 	.word	0x00000000
        /*0060*/ 	.short	0x0001
        /*0062*/ 	.short	0x0010
        /*0064*/ 	.byte	0x00, 0xf0, 0x81, 0x00


	//----- nvinfo : EIATTR_KPARAM_INFO
	.align		4
.L_8551:
        /*0068*/ 	.byte	0x04, 0x17
        /*006a*/ 	.short	(.L_8553 - .L_8552)
.L_8552:
        /*006c*/ 	.word	0x00000000
        /*0070*/ 	.short	0x0000
        /*0072*/ 	.short	0x0000
        /*0074*/ 	.byte	0x00, 0xf0, 0x11, 0x00


	//----- nvinfo : EIATTR_SPARSE_MMA_MASK
	.align		4
.L_8553:
        /*0078*/ 	.byte	0x03, 0x50
        /*007a*/ 	.short	0x0000


	//----- nvinfo : EIATTR_MAXREG_COUNT
	.align		4
        /*007c*/ 	.byte	0x03, 0x1b
        /*007e*/ 	.short	0x00ff


	//----- nvinfo : EIATTR_MERCURY_ISA_VERSION
	.align		4
        /*0080*/ 	.byte	0x03, 0x5f
        /*0082*/ 	.short	0x0101


	//----- nvinfo : EIATTR_VRC_CTA_INIT_COUNT
	.align		4
        /*0084*/ 	.byte	0x02, 0x4a
	.zero		1
	.zero		1


	//----- nvinfo : EIATTR_EXIT_INSTR_OFFSETS
	.align		4
        /*0088*/ 	.byte	0x04, 0x1c
        /*008a*/ 	.short	(.L_8555 - .L_8554)


	//   ....[0]....
.L_8554:
        /*008c*/ 	.word	0x000282a0


	//   ....[1]....
        /*0090*/ 	.word	0x00028300


	//----- nvinfo : EIATTR_MAX_THREADS
	.align		4
.L_8555:
        /*0094*/ 	.byte	0x04, 0x05
        /*0096*/ 	.short	(.L_8557 - .L_8556)
.L_8556:
        /*0098*/ 	.word	0x00000080
        /*009c*/ 	.word	0x00000001
        /*00a0*/ 	.word	0x00000001


	//----- nvinfo : EIATTR_CRS_STACK_SIZE
	.align		4
.L_8557:
        /*00a4*/ 	.byte	0x04, 0x1e
        /*00a6*/ 	.short	(.L_8559 - .L_8558)
.L_8558:
        /*00a8*/ 	.word	0x00000000


	//----- nvinfo : EIATTR_CBANK_PARAM_SIZE
	.align		4
.L_8559:
        /*00ac*/ 	.byte	0x03, 0x19
        /*00ae*/ 	.short	0x0044


	//----- nvinfo : EIATTR_PARAM_CBANK
	.align		4
        /*00b0*/ 	.byte	0x04, 0x0a
        /*00b2*/ 	.short	(.L_8561 - .L_8560)
	.align		4
.L_8560:
        /*00b4*/ 	.word	index@(.nv.constant0._ZN2at6native27unrolled_elementwise_kernelIZZZNS0_50_GLOBAL__N__2680c7bb_12_PowKernel_cu_7dd49032_300324pow_tensor_scalar_kernelERNS_18TensorIteratorBaseERKN3c106ScalarEENKUlvE_clEvENKUlvE_clEvEUlNS5_7complexIdEEE0_St5arrayIPcLm2EELi4E23TrivialOffsetCalculatorILi1EjESI_NS0_6memory15LoadWithoutCastENSJ_16StoreWithoutCastEEEviT_T0_T2_T3_T4_T5_)
        /*00b8*/ 	.short	0x0380
        /*00ba*/ 	.short	0x0044


	//----- nvinfo : EIATTR_SW_WAR
	.align		4
.L_8561:
        /*00bc*/ 	.byte	0x04, 0x36
        /*00be*/ 	.short	(.L_8563 - .L_8562)
.L_8562:
        /*00c0*/ 	.word	0x00000008
.L_8563:


//--------------------- .nv.info._ZN2at6native29vectorized_elementwise_kernelILi2EZZZNS0_50_GLOBAL__N__2680c7bb_12_PowKernel_cu_7dd49032_300324pow_tensor_scalar_kernelERNS_18TensorIteratorBaseERKN3c106ScalarEENKUlvE_clEvENKUlvE_clEvEUlNS5_7complexIdEEE0_St5arrayIPcLm2EEEEviT0_T1_ --------------------------
	.section	.nv.info._ZN2at6native29vectorized_elementwise_kernelILi2EZZZNS0_50_GLOBAL__N__2680c7bb_12_PowKernel_cu_7dd49032_300324pow_tensor_scalar_kernelERNS_18TensorIteratorBaseERKN3c106ScalarEENKUlvE_clEvENKUlvE_clEvEUlNS5_7complexIdEEE0_St5arrayIPcLm2EEEEviT0_T1_,"",@"SHT_CUDA_INFO"
	.sectionflags	@""
	.align	4


	//----- nvinfo : EIATTR_CUDA_API_VERSION
	.align		4
        /*0000*/ 	.byte	0x04, 0x37
        /*0002*/ 	.short	(.L_8565 - .L_8564)
.L_8564:
        /*0004*/ 	.word	0x00000082


	//----- nvinfo : EIATTR_KPARAM_INFO
	.align		4
.L_8565:
        /*0008*/ 	.byte	0x04, 0x17
        /*000a*/ 	.short	(.L_8567 - .L_8566)
.L_8566:
        /*000c*/ 	.word	0x00000000
        /*0010*/ 	.short	0x0002
        /*0012*/ 	.short	0x0030
        /*0014*/ 	.byte	0x00, 0xf0, 0x41, 0x00


	//----- nvinfo : EIATTR_KPARAM_INFO
	.align		4
.L_8567:
        /*0018*/ 	.byte	0x04, 0x17
        /*001a*/ 	.short	(.L_8569 - .L_8568)
.L_8568:
        /*001c*/ 	.word	0x00000000
        /*0020*/ 	.short	0x0001
        /*0022*/ 	.short	0x0010
        /*0024*/ 	.byte	0x00, 0xf0, 0x81, 0x00


	//----- nvinfo : EIATTR_KPARAM_INFO
	.align		4
.L_8569:
        /*0028*/ 	.byte	0x04, 0x17
        /*002a*/ 	.short	(.L_8571 - .L_8570)
.L_8570:
        /*002c*/ 	.word	0x00000000
        /*0030*/ 	.short	0x0000
        /*0032*/ 	.short	0x0000
        /*0034*/ 	.byte	0x00, 0xf0, 0x11, 0x00


	//----- nvinfo : EIATTR_SPARSE_MMA_MASK
	.align		4
.L_8571:
        /*0038*/ 	.byte	0x03, 0x50
        /*003a*/ 	.short	0x0000


	//----- nvinfo : EIATTR_MAXREG_COUNT
	.align		4
        /*003c*/ 	.byte	0x03, 0x1b
        /*003e*/ 	.short	0x00ff


	//----- nvinfo : EIATTR_MERCURY_ISA_VERSION
	.align		4
        /*0040*/ 	.byte	0x03, 0x5f
        /*0042*/ 	.short	0x0101


	//----- nvinfo : EIATTR_VRC_CTA_INIT_COUNT
	.align		4
        /*0044*/ 	.byte	0x02, 0x4a
	.zero		1
	.zero		1


	//----- nvinfo : EIATTR_EXIT_INSTR_OFFSETS
	.align		4
        /*0048*/ 	.byte	0x04, 0x1c
        /*004a*/ 	.short	(.L_8573 - .L_8572)


	//   ....[0]....
.L_8572:
        /*004c*/ 	.word	0x00050590


	//   ....[1]....
        /*0050*/ 	.word	0x000505e0


	//   ....[2]....
        /*0054*/ 	.word	0x000a03c0


	//----- nvinfo : EIATTR_MAX_THREADS
	.align		4
.L_8573:
        /*0058*/ 	.byte	0x04, 0x05
        /*005a*/ 	.short	(.L_8575 - .L_8574)
.L_8574:
        /*005c*/ 	.word	0x00000080
        /*0060*/ 	.word	0x00000001
        /*0064*/ 	.word	0x00000001


	//----- nvinfo : EIATTR_CRS_STACK_SIZE
	.align		4
.L_8575:
        /*0068*/ 	.byte	0x04, 0x1e
        /*006a*/ 	.short	(.L_8577 - .L_8576)
.L_8576:
        /*006c*/ 	.word	0x00000000


	//----- nvinfo : EIATTR_CBANK_PARAM_SIZE
	.align		4
.L_8577:
        /*0070*/ 	.byte	0x03, 0x19
        /*0072*/ 	.short	0x0040


	//----- nvinfo : EIATTR_PARAM_CBANK
	.align		4
        /*0074*/ 	.byte	0x04, 0x0a
        /*0076*/ 	.short	(.L_8579 - .L_8578)
	.align		4
.L_8578:
        /*0078*/ 	.word	index@(.nv.constant0._ZN2at6native29vectorized_elementwise_kernelILi2EZZZNS0_50_GLOBAL__N__2680c7bb_12_PowKernel_cu_7dd49032_300324pow_tensor_scalar_kernelERNS_18TensorIteratorBaseERKN3c106ScalarEENKUlvE_clEvENKUlvE_clEvEUlNS5_7complexIdEEE0_St5arrayIPcLm2EEEEviT0_T1_)
        /*007c*/ 	.short	0x0380
        /*007e*/ 	.short	0x0040


	//----- nvinfo : EIATTR_SW_WAR
	.align		4
.L_8579:
        /*0080*/ 	.byte	0x04, 0x36
        /*0082*/ 	.short	(.L_8581 - .L_8580)
.L_8580:
        /*0084*/ 	.word	0x00000008
.L_8581:


//--------------------- .nv.info._ZN2at6native29vectorized_elementwise_kernelILi4EZZZNS0_50_GLOBAL__N__2680c7bb_12_PowKernel_cu_7dd49032_300324pow_tensor_scalar_kernelERNS_18TensorIteratorBaseERKN3c106ScalarEENKUlvE_clEvENKUlvE_clEvEUlNS5_7complexIdEEE0_St5arrayIPcLm2EEEEviT0_T1_ --------------------------
	.section	.nv.info._ZN2at6native29vectorized_elementwise_kernelILi4EZZZNS0_50_GLOBAL__N__2680c7bb_12_PowKernel_cu_7dd49032_300324pow_tensor_scalar_kernelERNS_18TensorIteratorBaseERKN3c106ScalarEENKUlvE_clEvENKUlvE_clEvEUlNS5_7complexIdEEE0_St5arrayIPcLm2EEEEviT0_T1_,"",@"SHT_CUDA_INFO"
	.sectionflags	@""
	.align	4


	//----- nvinfo : EIATTR_CUDA_API_VERSION
	.align		4
        /*0000*/ 	.byte	0x04, 0x37
        /*0002*/ 	.short	(.L_8583 - .L_8582)
.L_8582:
        /*0004*/ 	.word	0x00000082


	//----- nvinfo : EIATTR_KPARAM_INFO
	.align		4
.L_8583:
        /*0008*/ 	.byte	0x04, 0x17
        /*000a*/ 	.short	(.L_8585 - .L_8584)
.L_8584:
        /*000c*/ 	.word	0x00000000
        /*0010*/ 	.short	0x0002
        /*0012*/ 	.short	0x0030
        /*0014*/ 	.byte	0x00, 0xf0, 0x41, 0x00


	//----- nvinfo : EIATTR_KPARAM_INFO
	.align		4
.L_8585:
        /*0018*/ 	.byte	0x04, 0x17
        /*001a*/ 	.short	(.L_8587 - .L_8586)
.L_8586:
        /*001c*/ 	.word	0x00000000
        /*0020*/ 	.short	0x0001
        /*0022*/ 	.short	0x0010
        /*0024*/ 	.byte	0x00, 0xf0, 0x81, 0x00


	//----- nvinfo : EIATTR_KPARAM_INFO
	.align		4
.L_8587:
        /*0028*/ 	.byte	0x04, 0x17
        /*002a*/ 	.short	(.L_8589 - .L_8588)
.L_8588:
        /*002c*/ 	.word	0x00000000
        /*0030*/ 	.short	0x0000
        /*0032*/ 	.short	0x0000
        /*0034*/ 	.byte	0x00, 0xf0, 0x11, 0x00


	//----- nvinfo : EIATTR_SPARSE_MMA_MASK
	.align		4
.L_8589:
        /*0038*/ 	.byte	0x03, 0x50
        /*003a*/ 	.short	0x0000


	//----- nvinfo : EIATTR_MAXREG_COUNT
	.align		4
        /*003c*/ 	.byte	0x03, 0x1b
        /*003e*/ 	.short	0x00ff


	//----- nvinfo : EIATTR_MERCURY_ISA_VERSION
	.align		4
        /*0040*/ 	.byte	0x03, 0x5f
        /*0042*/ 	.short	0x0101


	//----- nvinfo : EIATTR_VRC_CTA_INIT_COUNT
	.align		4
        /*0044*/ 	.byte	0x02, 0x4a
	.zero		1
	.zero		1


	//----- nvinfo : EIATTR_EXIT_INSTR_OFFSETS
	.align		4
        /*0048*/ 	.byte	0x04, 0x1c
        /*004a*/ 	.short	(.L_8591 - .L_8590)


	//   ....[0]....
.L_8590:
        /*004c*/ 	.word	0x00050610


	//   ....[1]....
        /*0050*/ 	.word	0x00050660


	//   ....[2]....
        /*0054*/ 	.word	0x000a0440


	//----- nvinfo : EIATTR_MAX_THREADS
	.align		4
.L_8591:
        /*0058*/ 	.byte	0x04, 0x05
        /*005a*/ 	.short	(.L_8593 - .L_8592)
.L_8592:
        /*005c*/ 	.word	0x00000080
        /*0060*/ 	.word	0x00000001
        /*0064*/ 	.word	0x00000001


	//----- nvinfo : EIATTR_CRS_STACK_SIZE
	.align		4
.L_8593:
        /*0068*/ 	.byte	0x04, 0x1e
        /*006a*/ 	.short	(.L_8595 - .L_8594)
.L_8594:
        /*006c*/ 	.word	0x00000000


	//----- nvinfo : EIATTR_CBANK_PARAM_SIZE
	.align		4
.L_8595:
        /*0070*/ 	.byte	0x03, 0x19
        /*0072*/ 	.short	0x0040


	//----- nvinfo : EIATTR_PARAM_CBANK
	.align		4
        /*0074*/ 	.byte	0x04, 0x0a
        /*0076*/ 	.short	(.L_8597 - .L_8596)
	.align		4
.L_8596:
        /*0078*/ 	.word	index@(.nv.constant0._ZN2at6native29vectorized_elementwise_kernelILi4EZZZNS0_50_GLOBAL__N__2680c7bb_12_PowKernel_cu_7dd49032_300324pow_tensor_scalar_kernelERNS_18TensorIteratorBaseERKN3c106ScalarEENKUlvE_clEvENKUlvE_clEvEUlNS5_7complexIdEEE0_St5arrayIPcLm2EEEEviT0_T1_)
        /*007c*/ 	.short	0x0380
        /*007e*/ 	.short	0x0040


	//----- nvinfo : EIATTR_SW_WAR
	.align		4
.L_8597:
        /*0080*/ 	.byte	0x04, 0x36
        /*0082*/ 	.short	(.L_8599 - .L_8598)
.L_8598:
        /*0084*/ 	.word	0x00000008
.L_8599:


//--------------------- .nv.info._ZN2at6native29vectorized_elementwise_kernelILi8EZZZNS0_50_GLOBAL__N__2680c7bb_12_PowKernel_cu_7dd49032_300324pow_tensor_scalar_kernelERNS_18TensorIteratorBaseERKN3c106ScalarEENKUlvE_clEvENKUlvE_clEvEUlNS5_7complexIdEEE0_St5arrayIPcLm2EEEEviT0_T1_ --------------------------
	.section	.nv.info._ZN2at6native29vectorized_elementwise_kernelILi8EZZZNS0_50_GLOBAL__N__2680c7bb_12_PowKernel_cu_7dd49032_300324pow_tensor_scalar_kernelERNS_18TensorIteratorBaseERKN3c106ScalarEENKUlvE_clEvENKUlvE_clEvEUlNS5_7complexIdEEE0_St5arrayIPcLm2EEEEviT0_T1_,"",@"SHT_CUDA_INFO"
	.sectionflags	@""
	.align	4


	//----- nvinfo : EIATTR_CUDA_API_VERSION
	.align		4
        /*0000*/ 	.byte	0x04, 0x37
        /*0002*/ 	.short	(.L_8601 - .L_8600)
.L_8600:
        /*0004*/ 	.word	0x00000082


	//----- nvinfo : EIATTR_KPARAM_INFO
	.align		4
.L_8601:
        /*0008*/ 	.byte	0x04, 0x17
        /*000a*/ 	.short	(.L_8603 - .L_8602)
.L_8602:
        /*000c*/ 	.word	0x00000000
        /*0010*/ 	.short	0x0002
        /*0012*/ 	.short	0x0030
        /*0014*/ 	.byte	0x00, 0xf0, 0x41, 0x00


	//----- nvinfo : EIATTR_KPARAM_INFO
	.align		4
.L_8603:
        /*0018*/ 	.byte	0x04, 0x17
        /*001a*/ 	.short	(.L_8605 - .L_8604)
.L_8604:
        /*001c*/ 	.word	0x00000000
        /*0020*/ 	.short	0x0001
        /*0022*/ 	.short	0x0010
        /*0024*/ 	.byte	0x00, 0xf0, 0x81, 0x00


	//----- nvinfo : EIATTR_KPARAM_INFO
	.align		4
.L_8605:
        /*0028*/ 	.byte	0x04, 0x17
        /*002a*/ 	.short	(.L_8607 - .L_8606)
.L_8606:
        /*002c*/ 	.word	0x00000000
        /*0030*/ 	.short	0x0000
        /*0032*/ 	.short	0x0000
        /*0034*/ 	.byte	0x00, 0xf0, 0x11, 0x00


	//----- nvinfo : EIATTR_SPARSE_MMA_MASK
	.align		4
.L_8607:
        /*0038*/ 	.byte	0x03, 0x50
        /*003a*/ 	.short	0x0000


	//----- nvinfo : EIATTR_MAXREG_COUNT
	.align		4
        /*003c*/ 	.byte	0x03, 0x1b
        /*003e*/ 	.short	0x00ff


	//----- nvinfo : EIATTR_MERCURY_ISA_VERSION
	.align		4
        /*0040*/ 	.byte	0x03, 0x5f
        /*0042*/ 	.short	0x0101


	//----- nvinfo : EIATTR_VRC_CTA_INIT_COUNT
	.align		4
        /*0044*/ 	.byte	0x02, 0x4a
	.zero		1
	.zero		1


	//----- nvinfo : EIATTR_EXIT_INSTR_OFFSETS
	.align		4
        /*0048*/ 	.byte	0x04, 0x1c
        /*004a*/ 	.short	(.L_8609 - .L_8608)


	//   ....[0]....
.L_8608:
        /*004c*/ 	.word	0x00050810


	//   ....[1]....
        /*0050*/ 	.word	0x00050860


	//   ....[2]....
        /*0054*/ 	.word	0x000a0640


	//----- nvinfo : EIATTR_MAX_THREADS
	.align		4
.L_8609:
        /*0058*/ 	.byte	0x04, 0x05
        /*005a*/ 	.short	(.L_8611 - .L_8610)
.L_8610:
        /*005c*/ 	.word	0x00000080
        /*0060*/ 	.word	0x00000001
        /*0064*/ 	.word	0x00000001


	//----- nvinfo : EIATTR_CRS_STACK_SIZE
	.align		4
.L_8611:
        /*0068*/ 	.byte	0x04, 0x1e
        /*006a*/ 	.short	(.L_8613 - .L_8612)
.L_8612:
        /*006c*/ 	.word	0x00000000


	//----- nvinfo : EIATTR_CBANK_PARAM_SIZE
	.align		4
.L_8613:
        /*0070*/ 	.byte	0x03, 0x19
        /*0072*/ 	.short	0x0040


	//----- nvinfo : EIATTR_PARAM_CBANK
	.align		4
        /*0074*/ 	.byte	0x04, 0x0a
        /*0076*/ 	.short	(.L_8615 - .L_8614)
	.align		4
.L_8614:
        /*0078*/ 	.word	index@(.nv.constant0._ZN2at6native29vectorized_elementwise_kernelILi8EZZZNS0_50_GLOBAL__N__2680c7bb_12_PowKernel_cu_7dd49032_300324pow_tensor_scalar_kernelERNS_18TensorIteratorBaseERKN3c106ScalarEENKUlvE_clEvENKUlvE_clEvEUlNS5_7complexIdEEE0_St5arrayIPcLm2EEEEviT0_T1_)
        /*007c*/ 	.short	0x0380
        /*007e*/ 	.short	0x0040


	//----- nvinfo : EIATTR_SW_WAR
	.align		4
.L_8615:
        /*0080*/ 	.byte	0x04, 0x36
        /*0082*/ 	.short	(.L_8617 - .L_8616)
.L_8616:
        /*0084*/ 	.word	0x00000008
.L_8617:


//--------------------- .nv.info._ZN2at6native18elementwise_kernelILi128ELi4EZNS0_15gpu_kernel_implIZZZNS0_50_GLOBAL__N__2680c7bb_12_PowKernel_cu_7dd49032_300324pow_tensor_scalar_kernelERNS_18TensorIteratorBaseERKN3c106ScalarEENKUlvE_clEvENKUlvE_clEvEUlNS6_7complexIdEEE_EEvS5_RKT_EUliE_EEviT1_ --------------------------
	.section	.nv.info._ZN2at6native18elementwise_kernelILi128ELi4EZNS0_15gpu_kernel_implIZZZNS0_50_GLOBAL__N__2680c7bb_12_PowKernel_cu_7dd49032_300324pow_tensor_scalar_kernelERNS_18TensorIteratorBaseERKN3c106ScalarEENKUlvE_clEvENKUlvE_clEvEUlNS6_7complexIdEEE_EEvS5_RKT_EUliE_EEviT1_,"",@"SHT_CUDA_INFO"
	.sectionflags	@""
	.align	4


	//----- nvinfo : EIATTR_CUDA_API_VERSION
	.align		4
        /*0000*/ 	.byte	0x04, 0x37
        /*0002*/ 	.short	(.L_8619 - .L_8618)
.L_8618:
        /*0004*/ 	.word	0x00000082


	//----- nvinfo : EIATTR_KPARAM_INFO
	.align		4
.L_8619:
        /*0008*/ 	.byte	0x04, 0x17
        /*000a*/ 	.short	(.L_8621 - .L_8620)
.L_8620:
        /*000c*/ 	.word	0x00000000
        /*0010*/ 	.short	0x0001
        /*0012*/ 	.short	0x0008
        /*0014*/ 	.byte	0x00, 0xf0, 0x81, 0x08


	//----- nvinfo : EIATTR_KPARAM_INFO
	.align		4
.L_8621:
        /*0018*/ 	.byte	0x04, 0x17
        /*001a*/ 	.short	(.L_8623 - .L_8622)
.L_8622:
        /*001c*/ 	.word	0x00000000
        /*0020*/ 	.short	0x0000
        /*0022*/ 	.short	0x0000
        /*0024*/ 	.byte	0x00, 0xf0, 0x11, 0x00


	//----- nvinfo : EIATTR_SPARSE_MMA_MASK
	.align		4
.L_8623:
        /*0028*/ 	.byte	0x03, 0x50
        /*002a*/ 	.short	0x0000


	//----- nvinfo : EIATTR_MAXREG_COUNT
	.align		4
        /*002c*/ 	.byte	0x03, 0x1b
        /*002e*/ 	.short	0x0080


	//----- nvinfo : EIATTR_EXTERNS
	.align		4
        /*0030*/ 	.byte	0x04, 0x0f
        /*0032*/ 	.short	(.L_8625 - .L_8624)


	//   ....[0]....
	.align		4
.L_8624:
        /*0034*/ 	.word	index@(__assertfail)


	//----- nvinfo : EIATTR_MERCURY_ISA_VERSION
	.align		4
.L_8625:
        /*0038*/ 	.byte	0x03, 0x5f
        /*003a*/ 	.short	0x0101


	//----- nvinfo : EIATTR_VRC_CTA_INIT_COUNT
	.align		4
        /*003c*/ 	.byte	0x02, 0x4a
	.zero		1
	.zero		1


	//----- nvinfo : EIATTR_SYSCALL_OFFSETS
	.align		4
        /*0040*/ 	.byte	0x04, 0x46
        /*0042*/ 	.short	(.L_8627 - .L_8626)


	//   ....[0]....
.L_8626:
        /*0044*/ 	.word	0x000022c0


	//   ....[1]....
        /*0048*/ 	.word	0x00003400


	//   ....[2]....
        /*004c*/ 	.word	0x000058a0


	//   ....[3]....
        /*0050*/ 	.word	0x00006750


	//   ....[4]....
        /*0054*/ 	.word	0x00008da0


	//   ....[5]....
        /*0058*/ 	.word	0x00009c50


	//   ....[6]....
        /*005c*/ 	.word	0x0000c2b0


	//   ....[7]....
        /*0060*/ 	.word	0x0000d130


	//----- nvinfo : EIATTR_EXIT_INSTR_OFFSETS
	.align		4
.L_8627:
        /*0064*/ 	.byte	0x04, 0x1c
        /*0066*/ 	.short	(.L_8629 - .L_8628)


	//   ....[0]....
.L_8628:
        /*0068*/ 	.word	0x00009ff0


	//   ....[1]....
        /*006c*/ 	.word	0x0000c480


	//   ....[2]....
        /*0070*/ 	.word	0x0000c4c0


	//   ....[3]....
        /*0074*/ 	.word	0x0000c550


	//   ....[4]....
        /*0078*/ 	.word	0x0000c580


	//   ....[5]....
        /*007c*/ 	.word	0x0000c5b0


	//   ....[6]....
        /*0080*/ 	.word	0x0000c680


	//   ....[7]....
        /*0084*/ 	.word	0x0000c700


	//   ....[8]....
        /*0088*/ 	.word	0x0000c800


	//   ....[9]....
        /*008c*/ 	.word	0x0000c8b0


	//   ....[10]....
        /*0090*/ 	.word	0x0000c8d0


	//   ....[11]....
        /*0094*/ 	.word	0x0000c9a0


	//   ....[12]....
        /*0098*/ 	.word	0x0000cb50


	//   ....[13]....
        /*009c*/ 	.word	0x0000cd00


	//   ....[14]....
        /*00a0*/ 	.word	0x0000cea0


	//   ....[15]....
        /*00a4*/ 	.word	0x0000ced0


	//   ....[16]....
        /*00a8*/ 	.word	0x0000cf00


	//   ....[17]....
        /*00ac*/ 	.word	0x0000cfb0


	//   ....[18]....
        /*00b0*/ 	.word	0x0000cfd0


	//   ....[19]....
        /*00b4*/ 	.word	0x0000d140


	//   ....[20]....
        /*00b8*/ 	.word	0x0000d290


	//   ....[21]....
        /*00bc*/ 	.word	0x0000d410


	//   ....[22]....
        /*00c0*/ 	.word	0x0000d490


	//----- nvinfo : EIATTR_MAX_THREADS
	.align		4
.L_8629:
        /*00c4*/ 	.byte	0x04, 0x05
        /*00c6*/ 	.short	(.L_8631 - .L_8630)
.L_8630:
        /*00c8*/ 	.word	0x00000080
        /*00cc*/ 	.word	0x00000001
        /*00d0*/ 	.word	0x00000001


	//----- nvinfo : EIATTR_CRS_STACK_SIZE
	.align		4
.L_8631:
        /*00d4*/ 	.byte	0x04, 0x1e
        /*00d6*/ 	.short	(.L_8633 - .L_8632)
.L_8632:
        /*00d8*/ 	.word	0x00000000


	//----- nvinfo : EIATTR_CBANK_PARAM_SIZE
	.align		4
.L_8633:
        /*00dc*/ 	.byte	0x03, 0x19
        /*00de*/ 	.short	0x0228


	//----- nvinfo : EIATTR_PARAM_CBANK
	.align		4
        /*00e0*/ 	.byte	0x04, 0x0a
        /*00e2*/ 	.short	(.L_8635 - .L_8634)
	.align		4
.L_8634:
        /*00e4*/ 	.word	index@(.nv.constant0._ZN2at6native18elementwise_kernelILi128ELi4EZNS0_15gpu_kernel_implIZZZNS0_50_GLOBAL__N__2680c7bb_12_PowKernel_cu_7dd49032_300324pow_tensor_scalar_kernelERNS_18TensorIteratorBaseERKN3c106ScalarEENKUlvE_clEvENKUlvE_clEvEUlNS6_7complexIdEEE_EEvS5_RKT_EUliE_EEviT1_)
        /*00e8*/ 	.short	0x0380
        /*00ea*/ 	.short	0x0228


	//----- nvinfo : EIATTR_SW_WAR
	.align		4
.L_8635:
        /*00ec*/ 	.byte	0x04, 0x36
        /*00ee*/ 	.short	(.L_8637 - .L_8636)
.L_8636:
        /*00f0*/ 	.word	0x00000008
.L_8637:


//--------------------- .nv.info._ZN2at6native27unrolled_elementwise_kernelIZZZNS0_50_GLOBAL__N__2680c7bb_12_PowKernel_cu_7dd49032_300324pow_tensor_scalar_kernelERNS_18TensorIteratorBaseERKN3c106ScalarEENKUlvE_clEvENKUlvE_clEvEUlNS5_7complexIdEEE_St5arrayIPcLm2EELi4E23TrivialOffsetCalculatorILi1EjESI_NS0_6memory12LoadWithCastILi1EEENSJ_13StoreWithCastILi1EEEEEviT_T0_T2_T3_T4_T5_ --------------------------
	.section	.nv.info._ZN2at6native27unrolled_elementwise_kernelIZZZNS0_50_GLOBAL__N__2680c7bb_12_PowKernel_cu_7dd49032_300324pow_tensor_scalar_kernelERNS_18TensorIteratorBaseERKN3c106ScalarEENKUlvE_clEvENKUlvE_clEvEUlNS5_7complexIdEEE_St5arrayIPcLm2EELi4E23TrivialOffsetCalculatorILi1EjESI_NS0_6memory12LoadWithCastILi1EEENSJ_13StoreWithCastILi1EEEEEviT_T0_T2_T3_T4_T5_,"",@"SHT_CUDA_INFO"
	.sectionflags	@""
	.align	4


	//----- nvinfo : EIATTR_CUDA_API_VERSION
	.align		4
        /*0000*/ 	.byte	0x04, 0x37
        /*0002*/ 	.short	(.L_8639 - .L_8638)
.L_8638:
        /*0004*/ 	.word	0x00000082


	//----- nvinfo : EIATTR_KPARAM_INFO
	.align		4
.L_8639:
        /*0008*/ 	.byte	0x04, 0x17
        /*000a*/ 	.short	(.L_8641 - .L_8640)
.L_8640:
        /*000c*/ 	.word	0x00000000
        /*0010*/ 	.short	0x0006
        /*0012*/ 	.short	0x002c
        /*0014*/ 	.byte	0x00, 0xf0, 0x21, 0x00


	//----- nvinfo : EIATTR_KPARAM_INFO
	.align		4
.L_8641:
        /*0018*/ 	.byte	0x04, 0x17
        /*001a*/ 	.short	(.L_8643 - .L_8642)
.L_8642:
        /*001c*/ 	.word	0x00000000
        /*0020*/ 	.short	0x0005
        /*0022*/ 	.short	0x0024
        /*0024*/ 	.byte	0x00, 0xf0, 0x21, 0x00


	//----- nvinfo : EIATTR_KPARAM_INFO
	.align		4
.L_8643:
        /*0028*/ 	.byte	0x04, 0x17
        /*002a*/ 	.short	(.L_8645 - .L_8644)
.L_8644:
        /*002c*/ 	.word	0x00000000
        /*0030*/ 	.short	0x0004
        /*0032*/ 	.short	0x0021
        /*0034*/ 	.byte	0x00, 0xf0, 0x05, 0x00


	//----- nvinfo : EIATTR_KPARAM_INFO
	.align		4
.L_8645:
        /*0038*/ 	.byte	0x04, 0x17
        /*003a*/ 	.short	(.L_8647 - .L_8646)
.L_8646:
        /*003c*/ 	.word	0x00000000
        /*0040*/ 	.short	0x0003
        /*0042*/ 	.short	0x0020
        /*0044*/ 	.byte	0x00, 0xf0, 0x05, 0x00


	//----- nvinfo : EIATTR_KPARAM_INFO
	.align		4
.L_8647:
        /*0048*/ 	.byte	0x04, 0x17
        /*004a*/ 	.short	(.L_8649 - .L_8648)
.L_8648:
        /*004c*/ 	.word	0x00000000
        /*0050*/ 	.short	0x0002
        /*0052*/ 	.short	0x0010
        /*0054*/ 	.byte	0x00, 0xf0, 0x41, 0x00


	//----- nvinfo : EIATTR_KPARAM_INFO
	.align		4
.L_8649:
        /*0058*/ 	.byte	0x04, 0x17
        /*005a*/ 	.short	(.L_8651 - .L_8650)
.L_8650:
        /*005c*/ 	.word	0x00000000
        /*0060*/ 	.short	0x0001
        /*0062*/ 	.short	0x0008
        /*0064*/ 	.byte	0x00, 0xf0, 0x21, 0x00


	//----- nvinfo : EIATTR_KPARAM_INFO
	.align		4
.L_8651:
        /*0068*/ 	.byte	0x04, 0x17
        /*006a*/ 	.short	(.L_8653 - .L_8652)
.L_8652:
        /*006c*/ 	.word	0x00000000
        /*0070*/ 	.short	0x0000
        /*0072*/ 	.short	0x0000
        /*0074*/ 	.byte	0x00, 0xf0, 0x11, 0x00


	//----- nvinfo : EIATTR_SPARSE_MMA_MASK
	.align		4
.L_8653:
        /*0078*/ 	.byte	0x03, 0x50
        /*007a*/ 	.short	0x0000


	//----- nvinfo : EIATTR_MAXREG_COUNT
	.align		4
        /*007c*/ 	.byte	0x03, 0x1b
        /*007e*/ 	.short	0x00ff


	//----- nvinfo : EIATTR_EXTERNS
	.align		4
        /*0080*/ 	.byte	0x04, 0x0f
        /*0082*/ 	.short	(.L_8655 - .L_8654)


	//   ....[0]....
	.align		4
.L_8654:
        /*0084*/ 	.word	index@(__assertfail)


	//----- nvinfo : EIATTR_MERCURY_ISA_VERSION
	.align		4
.L_8655:
        /*0088*/ 	.byte	0x03, 0x5f
        /*008a*/ 	.short	0x0101


	//----- nvinfo : EIATTR_VRC_CTA_INIT_COUNT
	.align		4
        /*008c*/ 	.byte	0x02, 0x4a
	.zero		1
	.zero		1


	//----- nvinfo : EIATTR_SYSCALL_OFFSETS
	.align		4
        /*0090*/ 	.byte	0x04, 0x46
        /*0092*/ 	.short	(.L_8657 - .L_8656)


	//   ....[0]....
.L_8656:
        /*0094*/ 	.word	0x00000fd0


	//   ....[1]....
        /*0098*/ 	.word	0x000021a0


	//   ....[2]....
        /*009c*/ 	.word	0x000032a0


	//   ....[3]....
        /*00a0*/ 	.word	0x00004290


	//   ....[4]....
        /*00a4*/ 	.word	0x000055f0


	//   ....[5]....
        /*00a8*/ 	.word	0x00006610


	//   ....[6]....
        /*00ac*/ 	.word	0x00007790


	//   ....[7]....
        /*00b0*/ 	.word	0x00008910


	//----- nvinfo : EIATTR_EXIT_INSTR_OFFSETS
	.align		4
.L_8657:
        /*00b4*/ 	.byte	0x04, 0x1c
        /*00b6*/ 	.short	(.L_8659 - .L_8658)


	//   ....[0]....
.L_8658:
        /*00b8*/ 	.word	0x00007b20


	//   ....[1]....
        /*00bc*/ 	.word	0x00007c60


	//   ....[2]....
        /*00c0*/ 	.word	0x00007ca0


	//   ....[3]....
        /*00c4*/ 	.word	0x00007d30


	//   ....[4]....
        /*00c8*/ 	.word	0x00007d60


	//   ....[5]....
        /*00cc*/ 	.word	0x00007d90


	//   ....[6]....
        /*00d0*/ 	.word	0x00007e60


	//   ....[7]....
        /*00d4*/ 	.word	0x00007ee0


	//   ....[8]....
        /*00d8*/ 	.word	0x00007fe0


	//   ....[9]....
        /*00dc*/ 	.word	0x00008090


	//   ....[10]....
        /*00e0*/ 	.word	0x000080b0


	//   ....[11]....
        /*00e4*/ 	.word	0x00008180


	//   ....[12]....
        /*00e8*/ 	.word	0x00008330


	//   ....[13]....
        /*00ec*/ 	.word	0x000084e0


	//   ....[14]....
        /*00f0*/ 	.word	0x00008680


	//   ....[15]....
        /*00f4*/ 	.word	0x000086b0


	//   ....[16]....
        /*00f8*/ 	.word	0x000086e0


	//   ....[17]....
        /*00fc*/ 	.word	0x00008790


	//   ....[18]....
        /*0100*/ 	.word	0x000087b0


	//   ....[19]....
        /*0104*/ 	.word	0x00008920


	//   ....[20]....
        /*0108*/ 	.word	0x00008a70


	//   ....[21]....
        /*010c*/ 	.word	0x00008bf0


	//   ....[22]....
        /*0110*/ 	.word	0x00008c70


	//----- nvinfo : EIATTR_MAX_THREADS
	.align		4
.L_8659:
        /*0114*/ 	.byte	0x04, 0x05
        /*0116*/ 	.short	(.L_8661 - .L_8660)
.L_8660:
        /*0118*/ 	.word	0x00000080
        /*011c*/ 	.word	0x00000001
        /*0120*/ 	.word	0x00000001


	//----- nvinfo : EIATTR_CRS_STACK_SIZE
	.align		4
.L_8661:
        /*0124*/ 	.byte	0x04, 0x1e
        /*0126*/ 	.short	(.L_8663 - .L_8662)
.L_8662:
        /*0128*/ 	.word	0x00000000


	//----- nvinfo : EIATTR_CBANK_PARAM_SIZE
	.align		4
.L_8663:
        /*012c*/ 	.byte	0x03, 0x19
        /*012e*/ 	.short	0x0034


	//----- nvinfo : EIATTR_PARAM_CBANK
	.align		4
        /*0130*/ 	.byte	0x04, 0x0a
        /*0132*/ 	.short	(.L_8665 - .L_8664)
	.align		4
.L_8664:
        /*0134*/ 	.word	index@(.nv.constant0._ZN2at6native27unrolled_elementwise_kernelIZZZNS0_50_GLOBAL__N__2680c7bb_12_PowKernel_cu_7dd49032_300324pow_tensor_scalar_kernelERNS_18TensorIteratorBaseERKN3c106ScalarEENKUlvE_clEvENKUlvE_clEvEUlNS5_7complexIdEEE_St5arrayIPcLm2EELi4E23TrivialOffsetCalculatorILi1EjESI_NS0_6memory12LoadWithCastILi1EEENSJ_13StoreWithCastILi1EEEEEviT_T0_T2_T3_T4_T5_)
        /*0138*/ 	.short	0x0380
        /*013a*/ 	.short	0x0034


	//----- nvinfo : EIATTR_SW_WAR
	.align		4
.L_8665:
        /*013c*/ 	.byte	0x04, 0x36
        /*013e*/ 	.short	(.L_8667 - .L_8666)
.L_8666:
        /*0140*/ 	.word	0x00000008
.L_8667:


//--------------------- .nv.info._ZN2at6native18elementwise_kernelILi128ELi2EZNS0_22gpu_kernel_impl_nocastIZZZNS0_50_GLOBAL__N__2680c7bb_12_PowKernel_cu_7dd49032_300324pow_tensor_scalar_kernelERNS_18TensorIteratorBaseERKN3c106ScalarEENKUlvE_clEvENKUlvE_clEvEUlNS6_7complexIdEEE_EEvS5_RKT_EUliE_EEviT1_ --------------------------
	.section	.nv.info._ZN2at6native18elementwise_kernelILi128ELi2EZNS0_22gpu_kernel_impl_nocastIZZZNS0_50_GLOBAL__N__2680c7bb_12_PowKernel_cu_7dd49032_300324pow_tensor_scalar_kernelERNS_18TensorIteratorBaseERKN3c106ScalarEENKUlvE_clEvENKUlvE_clEvEUlNS6_7complexIdEEE_EEvS5_RKT_EUliE_EEviT1_,"",@"SHT_CUDA_INFO"
	.sectionflags	@""
	.align	4


	//----- nvinfo : EIATTR_CUDA_API_VERSION
	.align		4
        /*0000*/ 	.byte	0x04, 0x37
        /*0002*/ 	.short	(.L_8669 - .L_8668)
.L_8668:
        /*0004*/ 	.word	0x00000082


	//----- nvinfo : EIATTR_KPARAM_INFO
	.align		4
.L_8669:
        /*0008*/ 	.byte	0x04, 0x17
        /*000a*/ 	.short	(.L_8671 - .L_8670)
.L_8670:
        /*000c*/ 	.word	0x00000000
        /*0010*/ 	.short	0x0001
        /*0012*/ 	.short	0x0008
        /*0014*/ 	.byte	0x00, 0xf0, 0x61, 0x08


	//----- nvinfo : EIATTR_KPARAM_INFO
	.align		4
.L_8671:
        /*0018*/ 	.byte	0x04, 0x17
        /*001a*/ 	.short	(.L_8673 - .L_8672)
.L_8672:
        /*001c*/ 	.word	0x00000000
        /*0020*/ 	.short	0x0000
        /*0022*/ 	.short	0x0000
        /*0024*/ 	.byte	0x00, 0xf0, 0x11, 0x00


	//----- nvinfo : EIATTR_SPARSE_MMA_MASK
	.align		4
.L_8673:
        /*0028*/ 	.byte	0x03, 0x50
        /*002a*/ 	.short	0x0000


	//----- nvinfo : EIATTR_MAXREG_COUNT
	.align		4
        /*002c*/ 	.byte	0x03, 0x1b
        /*002e*/ 	.short	0x0080


	//----- nvinfo : EIATTR_MERCURY_ISA_VERSION
	.align		4
        /*0030*/ 	.byte	0x03, 0x5f
        /*0032*/ 	.short	0x0101


	//----- nvinfo : EIATTR_VRC_CTA_INIT_COUNT
	.align		4
        /*0034*/ 	.byte	0x02, 0x4a
	.zero		1
	.zero		1


	//----- nvinfo : EIATTR_EXIT_INSTR_OFFSETS
	.align		4
        /*0038*/ 	.byte	0x04, 0x1c
        /*003a*/ 	.short	(.L_8675 - .L_8674)


	//   ....[0]....
.L_8674:
        /*003c*/ 	.word	0x00000180


	//   ....[1]....
        /*0040*/ 	.word	0x00000210


	//   ....[2]....
        /*0044*/ 	.word	0x00001610


	//   ....[3]....
        /*0048*/ 	.word	0x00002970


	//----- nvinfo : EIATTR_MAX_THREADS
	.align		4
.L_8675:
        /*004c*/ 	.byte	0x04, 0x05
        /*004e*/ 	.short	(.L_8677 - .L_8676)
.L_8676:
        /*0050*/ 	.word	0x00000080
        /*0054*/ 	.word	0x00000001
        /*0058*/ 	.word	0x00000001


	//----- nvinfo : EIATTR_CRS_STACK_SIZE
	.align		4
.L_8677:
        /*005c*/ 	.byte	0x04, 0x1e
        /*005e*/ 	.short	(.L_8679 - .L_8678)
.L_8678:
        /*0060*/ 	.word	0x00000000


	//----- nvinfo : EIATTR_CBANK_PARAM_SIZE
	.align		4
.L_8679:
        /*0064*/ 	.byte	0x03, 0x19
        /*0066*/ 	.short	0x0220


	//----- nvinfo : EIATTR_PARAM_CBANK
	.align		4
        /*0068*/ 	.byte	0x04, 0x0a
        /*006a*/ 	.short	(.L_8681 - .L_8680)
	.align		4
.L_8680:
        /*006c*/ 	.word	index@(.nv.constant0._ZN2at6native18elementwise_kernelILi128ELi2EZNS0_22gpu_kernel_impl_nocastIZZZNS0_50_GLOBAL__N__2680c7bb_12_PowKernel_cu_7dd49032_300324pow_tensor_scalar_kernelERNS_18TensorIteratorBaseERKN3c106ScalarEENKUlvE_clEvENKUlvE_clEvEUlNS6_7complexIdEEE_EEvS5_RKT_EUliE_EEviT1_)
        /*0070*/ 	.short	0x0380
        /*0072*/ 	.short	0x0220


	//----- nvinfo : EIATTR_SW_WAR
	.align		4
.L_8681:
        /*0074*/ 	.byte	0x04, 0x36
        /*0076*/ 	.short	(.L_8683 - .L_8682)
.L_8682:
        /*0078*/ 	.word	0x00000008
.L_8683:


//--------------------- .nv.info._ZN2at6native27unrolled_elementwise_kernelIZZZNS0_50_GLOBAL__N__2680c7bb_12_PowKernel_cu_7dd49032_300324pow_tensor_scalar_kernelERNS_18TensorIteratorBaseERKN3c106ScalarEENKUlvE_clEvENKUlvE_clEvEUlNS5_7complexIdEEE_St5arrayIPcLm2EELi4E23TrivialOffsetCalculatorILi1EjESI_NS0_6memory15LoadWithoutCastENSJ_16StoreWithoutCastEEEviT_T0_T2_T3_T4_T5_ --------------------------
	.section	.nv.info._ZN2at6native27unrolled_elementwise_kernelIZZZNS0_50_GLOBAL__N__2680c7bb_12_PowKernel_cu_7dd49032_300324pow_tensor_scalar_kernelERNS_18TensorIteratorBaseERKN3c106ScalarEENKUlvE_clEvENKUlvE_clEvEUlNS5_7complexIdEEE_St5arrayIPcLm2EELi4E23TrivialOffsetCalculatorILi1EjESI_NS0_6memory15LoadWithoutCastENSJ_16StoreWithoutCastEEEviT_T0_T2_T3_T4_T5_,"",@"SHT_CUDA_INFO"
	.sectionflags	@""
	.align	4


	//----- nvinfo : EIATTR_CUDA_API_VERSION
	.align		4
        /*0000*/ 	.byte	0x04, 0x37
        /*0002*/ 	.short	(.L_8685 - .L_8684)
.L_8684:
        /*0004*/ 	.word	0x00000082


	//----- nvinfo : EIATTR_KPARAM_INFO
	.align		4
.L_8685:
        /*0008*/ 	.byte	0x04, 0x17
        /*000a*/ 	.short	(.L_8687 - .L_8686)
.L_8686:
        /*000c*/ 	.word	0x00000000
        /*0010*/ 	.short	0x0006
        /*0012*/ 	.short	0x0023
        /*0014*/ 	.byte	0x00, 0xf0, 0x05, 0x00


	//----- nvinfo : EIATTR_KPARAM_INFO
	.align		4
.L_8687:
        /*0018*/ 	.byte	0x04, 0x17
        /*001a*/ 	.short	(.L_8689 - .L_8688)
.L_8688:
        /*001c*/ 	.word	0x00000000
        /*0020*/ 	.short	0x0005
        /*0022*/ 	.short	0x0022
        /*0024*/ 	.byte	0x00, 0xf0, 0x05, 0x00


	//----- nvinfo : EIATTR_KPARAM_INFO
	.align		4
.L_8689:
        /*0028*/ 	.byte	0x04, 0x17
        /*002a*/ 	.short	(.L_8691 - .L_8690)
.L_8690:
        /*002c*/ 	.word	0x00000000
        /*0030*/ 	.short	0x0004
        /*0032*/ 	.short	0x0021
        /*0034*/ 	.byte	0x00, 0xf0, 0x05, 0x00


	//----- nvinfo : EIATTR_KPARAM_INFO
	.align		4
.L_8691:
        /*0038*/ 	.byte	0x04, 0x17
        /*003a*/ 	.short	(.L_8693 - .L_8692)
.L_8692:
        /*003c*/ 	.word	0x00000000
        /*0040*/ 	.short	0x0003
        /*0042*/ 	.short	0x0020
        /*0044*/ 	.byte	0x00, 0xf0, 0x05, 0x00


	//----- nvinfo : EIATTR_KPARAM_INFO
	.align		4
.L_8693:
        /*0048*/ 	.byte	0x04, 0x17
        /*004a*/ 	.short	(.L_8695 - .L_8694)
.L_8694:
        /*004c*/ 	.word	0x00000000
        /*0050*/ 	.short	0x0002
        /*0052*/ 	.short	0x0010
        /*0054*/ 	.byte	0x00, 0xf0, 0x41, 0x00


	//----- nvinfo : EIATTR_KPARAM_INFO
	.align		4
.L_8695:
        /*0058*/ 	.byte	0x04, 0x17
        /*005a*/ 	.short	(.L_8697 - .L_8696)
.L_8696:
        /*005c*/ 	.word	0x00000000
        /*0060*/ 	.short	0x0001
        /*0062*/ 	.short	0x0008
        /*0064*/ 	.byte	0x00, 0xf0, 0x21, 0x00


	//----- nvinfo : EIATTR_KPARAM_INFO
	.align		4
.L_8697:
        /*0068*/ 	.byte	0x04, 0x17
        /*006a*/ 	.short	(.L_8699 - .L_8698)
.L_8698:
        /*006c*/ 	.word	0x00000000
        /*0070*/ 	.short	0x0000
        /*0072*/ 	.short	0x0000
        /*0074*/ 	.byte	0x00, 0xf0, 0x11, 0x00


	//----- nvinfo : EIATTR_SPARSE_MMA_MASK
	.align		4
.L_8699:
        /*0078*/ 	.byte	0x03, 0x50
        /*007a*/ 	.short	0x0000


	//----- nvinfo : EIATTR_MAXREG_COUNT
	.align		4
        /*007c*/ 	.byte	0x03, 0x1b
        /*007e*/ 	.short	0x00ff


	//----- nvinfo : EIATTR_MERCURY_ISA_VERSION
	.align		4
        /*0080*/ 	.byte	0x03, 0x5f
        /*0082*/ 	.short	0x0101


	//----- nvinfo : EIATTR_VRC_CTA_INIT_COUNT
	.align		4
        /*0084*/ 	.byte	0x02, 0x4a
	.zero		1
	.zero		1


	//----- nvinfo : EIATTR_EXIT_INSTR_OFFSETS
	.align		4
        /*0088*/ 	.byte	0x04, 0x1c
        /*008a*/ 	.short	(.L_8701 - .L_8700)


	//   ....[0]....
.L_8700:
        /*008c*/ 	.word	0x00000530


	//   ....[1]....
        /*0090*/ 	.word	0x000005e0


	//----- nvinfo : EIATTR_MAX_THREADS
	.align		4
.L_8701:
        /*0094*/ 	.byte	0x04, 0x05
        /*0096*/ 	.short	(.L_8703 - .L_8702)
.L_8702:
        /*0098*/ 	.word	0x00000080
        /*009c*/ 	.word	0x00000001
        /*00a0*/ 	.word	0x00000001


	//----- nvinfo : EIATTR_CRS_STACK_SIZE
	.align		4
.L_8703:
        /*00a4*/ 	.byte	0x04, 0x1e
        /*00a6*/ 	.short	(.L_8705 - .L_8704)
.L_8704:
        /*00a8*/ 	.word	0x00000000


	//----- nvinfo : EIATTR_CBANK_PARAM_SIZE
	.align		4
.L_8705:
        /*00ac*/ 	.byte	0x03, 0x19
        /*00ae*/ 	.short	0x0024


	//----- nvinfo : EIATTR_PARAM_CBANK
	.align		4
        /*00b0*/ 	.byte	0x04, 0x0a
        /*00b2*/ 	.short	(.L_8707 - .L_8706)
	.align		4
.L_8706:
        /*00b4*/ 	.word	index@(.nv.constant0._ZN2at6native27unrolled_elementwise_kernelIZZZNS0_50_GLOBAL__N__2680c7bb_12_PowKernel_cu_7dd49032_300324pow_tensor_scalar_kernelERNS_18TensorIteratorBaseERKN3c106ScalarEENKUlvE_clEvENKUlvE_clEvEUlNS5_7complexIdEEE_St5arrayIPcLm2EELi4E23TrivialOffsetCalculatorILi1EjESI_NS0_6memory15LoadWithoutCastENSJ_16StoreWithoutCastEEEviT_T0_T2_T3_T4_T5_)
        /*00b8*/ 	.short	0x0380
        /*00ba*/ 	.short	0x0024


	//----- nvinfo : EIATTR_SW_WAR
	.align		4
.L_8707:
        /*00bc*/ 	.byte	0x04, 0x36
        /*00be*/ 	.short	(.L_8709 - .L_8708)
.L_8708:
        /*00c0*/ 	.word	0x00000008
.L_8709:


//--------------------- .nv.info._ZN2at6native29vectorized_elementwise_kernelILi2EZZZNS0_50_GLOBAL__N__2680c7bb_12_PowKernel_cu_7dd49032_300324pow_tensor_scalar_kernelERNS_18TensorIteratorBaseERKN3c106ScalarEENKUlvE_clEvENKUlvE_clEvEUlNS5_7complexIdEEE_St5arrayIPcLm2EEEEviT0_T1_ --------------------------
	.section	.nv.info._ZN2at6native29vectorized_elementwise_kernelILi2EZZZNS0_50_GLOBAL__N__2680c7bb_12_PowKernel_cu_7dd49032_300324pow_tensor_scalar_kernelERNS_18TensorIteratorBaseERKN3c106ScalarEENKUlvE_clEvENKUlvE_clEvEUlNS5_7complexIdEEE_St5arrayIPcLm2EEEEviT0_T1_,"",@"SHT_CUDA_INFO"
	.sectionflags	@""
	.align	4


	//----- nvinfo : EIATTR_CUDA_API_VERSION
	.align		4
        /*0000*/ 	.byte	0x04, 0x37
        /*0002*/ 	.short	(.L_8711 - .L_8710)
.L_8710:
        /*0004*/ 	.word	0x00000082


	//----- nvinfo : EIATTR_KPARAM_INFO
	.align		4
.L_8711:
        /*0008*/ 	.byte	0x04, 0x17
        /*000a*/ 	.short	(.L_8713 - .L_8712)
.L_8712:
        /*000c*/ 	.word	0x00000000
        /*0010*/ 	.short	0x0002
        /*0012*/ 	.short	0x0010
        /*0014*/ 	.byte	0x00, 0xf0, 0x41, 0x00


	//----- nvinfo : EIATTR_KPARAM_INFO
	.align		4
.L_8713:
        /*0018*/ 	.byte	0x04, 0x17
        /*001a*/ 	.short	(.L_8715 - .L_8714)
.L_8714:
        /*001c*/ 	.word	0x00000000
        /*0020*/ 	.short	0x0001
        /*0022*/ 	.short	0x0008
        /*0024*/ 	.byte	0x00, 0xf0, 0x21, 0x00


	//----- nvinfo : EIATTR_KPARAM_INFO
	.align		4
.L_8715:
        /*0028*/ 	.byte	0x04, 0x17
        /*002a*/ 	.short	(.L_8717 - .L_8716)
.L_8716:
        /*002c*/ 	.word	0x00000000
        /*0030*/ 	.short	0x0000
        /*0032*/ 	.short	0x0000
        /*0034*/ 	.byte	0x00, 0xf0, 0x11, 0x00


	//----- nvinfo : EIATTR_SPARSE_MMA_MASK
	.align		4
.L_8717:
        /*0038*/ 	.byte	0x03, 0x50
        /*003a*/ 	.short	0x0000


	//----- nvinfo : EIATTR_MAXREG_COUNT
	.align		4
        /*003c*/ 	.byte	0x03, 0x1b
        /*003e*/ 	.short	0x00ff


	//----- nvinfo : EIATTR_MERCURY_ISA_VERSION
	.align		4
        /*0040*/ 	.byte	0x03, 0x5f
        /*0042*/ 	.short	0x0101


	//----- nvinfo : EIATTR_VRC_CTA_INIT_COUNT
	.align		4
        /*0044*/ 	.byte	0x02, 0x4a
	.zero		1
	.zero		1


	//----- nvinfo : EIATTR_EXIT_INSTR_OFFSETS
	.align		4
        /*0048*/ 	.byte	0x04, 0x1c
        /*004a*/ 	.short	(.L_8719 - .L_8718)


	//   ....[0]....
.L_8718:
        /*004c*/ 	.word	0x00000bd0


	//   ....[1]....
        /*0050*/ 	.word	0x00000c20


	//   ....[2]....
        /*0054*/ 	.word	0x00000f30


	//----- nvinfo : EIATTR_MAX_THREADS
	.align		4
.L_8719:
        /*0058*/ 	.byte	0x04, 0x05
        /*005a*/ 	.short	(.L_8721 - .L_8720)
.L_8720:
        /*005c*/ 	.word	0x00000080
        /*0060*/ 	.word	0x00000001
        /*0064*/ 	.word	0x00000001


	//----- nvinfo : EIATTR_CRS_STACK_SIZE
	.align		4
.L_8721:
        /*0068*/ 	.byte	0x04, 0x1e
        /*006a*/ 	.short	(.L_8723 - .L_8722)
.L_8722:
        /*006c*/ 	.word	0x00000000


	//----- nvinfo : EIATTR_CBANK_PARAM_SIZE
	.align		4
.L_8723:
        /*0070*/ 	.byte	0x03, 0x19
        /*0072*/ 	.short	0x0020


	//----- nvinfo : EIATTR_PARAM_CBANK
	.align		4
        /*0074*/ 	.byte	0x04, 0x0a
        /*0076*/ 	.short	(.L_8725 - .L_8724)
	.align		4
.L_8724:
        /*0078*/ 	.word	index@(.nv.constant0._ZN2at6native29vectorized_elementwise_kernelILi2EZZZNS0_50_GLOBAL__N__2680c7bb_12_PowKernel_cu_7dd49032_300324pow_tensor_scalar_kernelERNS_18TensorIteratorBaseERKN3c106ScalarEENKUlvE_clEvENKUlvE_clEvEUlNS5_7complexIdEEE_St5arrayIPcLm2EEEEviT0_T1_)
        /*007c*/ 	.short	0x0380
        /*007e*/ 	.short	0x0020


	//----- nvinfo : EIATTR_SW_WAR
	.align		4
.L_8725:
        /*0080*/ 	.byte	0x04, 0x36
        /*0082*/ 	.short	(.L_8727 - .L_8726)
.L_8726:
        /*0084*/ 	.word	0x00000008
.L_8727:


//--------------------- .nv.info._ZN2at6native29vectorized_elementwise_kernelILi4EZZZNS0_50_GLOBAL__N__2680c7bb_12_PowKernel_cu_7dd49032_300324pow_tensor_scalar_kernelERNS_18TensorIteratorBaseERKN3c106ScalarEENKUlvE_clEvENKUlvE_clEvEUlNS5_7complexIdEEE_St5arrayIPcLm2EEEEviT0_T1_ --------------------------
	.section	.nv.info._ZN2at6native29vectorized_elementwise_kernelILi4EZZZNS0_50_GLOBAL__N__2680c7bb_12_PowKernel_cu_7dd49032_300324pow_tensor_scalar_kernelERNS_18TensorIteratorBaseERKN3c106ScalarEENKUlvE_clEvENKUlvE_clEvEUlNS5_7complexIdEEE_St5arrayIPcLm2EEEEviT0_T1_,"",@"SHT_CUDA_INFO"
	.sectionflags	@""
	.align	4


	//----- nvinfo : EIATTR_CUDA_API_VERSION
	.align		4
        /*0000*/ 	.byte	0x04, 0x37
        /*0002*/ 	.short	(.L_8729 - .L_8728)
.L_8728:
        /*0004*/ 	.word	0x00000082


	//----- nvinfo : EIATTR_KPARAM_INFO
	.align		4
.L_8729:
        /*0008*/ 	.byte	0x04, 0x17
        /*000a*/ 	.short	(.L_8731 - .L_8730)
.L_8730:
        /*000c*/ 	.word	0x00000000
        /*0010*/ 	.short	0x0002
        /*0012*/ 	.short	0x0010
        /*0014*/ 	.byte	0x00, 0xf0, 0x41, 0x00


	//----- nvinfo : EIATTR_KPARAM_INFO
	.align		4
.L_8731:
        /*0018*/ 	.byte	0x04, 0x17
        /*001a*/ 	.short	(.L_8733 - .L_8732)
.L_8732:
        /*001c*/ 	.word	0x00000000
        /*0020*/ 	.short	0x0001
        /*0022*/ 	.short	0x0008
        /*0024*/ 	.byte	0x00, 0xf0, 0x21, 0x00


	//----- nvinfo : EIATTR_KPARAM_INFO
	.align		4
.L_8733:
        /*0028*/ 	.byte	0x04, 0x17
        /*002a*/ 	.short	(.L_8735 - .L_8734)
.L_8734:
        /*002c*/ 	.word	0x00000000
        /*0030*/ 	.short	0x0000
        /*0032*/ 	.short	0x0000
        /*0034*/ 	.byte	0x00, 0xf0, 0x11, 0x00


	//----- nvinfo : EIATTR_SPARSE_MMA_MASK
	.align		4
.L_8735:
        /*0038*/ 	.byte	0x03, 0x50
        /*003a*/ 	.short	0x0000


	//----- nvinfo : EIATTR_MAXREG_COUNT
	.align		4
        /*003c*/ 	.byte	0x03, 0x1b
        /*003e*/ 	.short	0x00ff


	//----- nvinfo : EIATTR_MERCURY_ISA_VERSION
	.align		4
        /*0040*/ 	.byte	0x03, 0x5f
        /*0042*/ 	.short	0x0101


	//----- nvinfo : EIATTR_VRC_CTA_INIT_COUNT
	.align		4
        /*0044*/ 	.byte	0x02, 0x4a
	.zero		1
	.zero		1


	//----- nvinfo : EIATTR_EXIT_INSTR_OFFSETS
	.align		4
        /*0048*/ 	.byte	0x04, 0x1c
        /*004a*/ 	.short	(.L_8737 - .L_8736)


	//   ....[0]....
.L_8736:
        /*004c*/ 	.word	0x00000bd0


	//   ....[1]....
        /*0050*/ 	.word	0x00000c20


	//   ....[2]....
        /*0054*/ 	.word	0x00000f30


	//----- nvinfo : EIATTR_MAX_THREADS
	.align		4
.L_8737:
        /*0058*/ 	.byte	0x04, 0x05
        /*005a*/ 	.short	(.L_8739 - .L_8738)
.L_8738:
        /*005c*/ 	.word	0x00000080
        /*0060*/ 	.word	0x00000001
        /*0064*/ 	.word	0x00000001


	//----- nvinfo : EIATTR_CRS_STACK_SIZE
	.align		4
.L_8739:
        /*0068*/ 	.byte	0x04, 0x1e
        /*006a*/ 	.short	(.L_8741 - .L_8740)
.L_8740:
        /*006c*/ 	.word	0x00000000


	//----- nvinfo : EIATTR_CBANK_PARAM_SIZE
	.align		4
.L_8741:
        /*0070*/ 	.byte	0x03, 0x19
        /*0072*/ 	.short	0x0020


	//----- nvinfo : EIATTR_PARAM_CBANK
	.align		4
        /*0074*/ 	.byte	0x04, 0x0a
        /*0076*/ 	.short	(.L_8743 - .L_8742)
	.align		4
.L_8742:
        /*0078*/ 	.word	index@(.nv.constant0._ZN2at6native29vectorized_elementwise_kernelILi4EZZZNS0_50_GLOBAL__N__2680c7bb_12_PowKernel_cu_7dd49032_300324pow_tensor_scalar_kernelERNS_18TensorIteratorBaseERKN3c106ScalarEENKUlvE_clEvENKUlvE_clEvEUlNS5_7complexIdEEE_St5arrayIPcLm2EEEEviT0_T1_)
        /*007c*/ 	.short	0x0380
        /*007e*/ 	.short	0x0020


	//----- nvinfo : EIATTR_SW_WAR
	.align		4
.L_8743:
        /*0080*/ 	.byte	0x04, 0x36
        /*0082*/ 	.short	(.L_8745 - .L_8744)
.L_8744:
        /*0084*/ 	.word	0x00000008
.L_8745:


//--------------------- .nv.info._ZN2at6native29vectorized_elementwise_kernelILi8EZZZNS0_50_GLOBAL__N__2680c7bb_12_PowKernel_cu_7dd49032_300324pow_tensor_scalar_kernelERNS_18TensorIteratorBaseERKN3c106ScalarEENKUlvE_clEvENKUlvE_clEvEUlNS5_7complexIdEEE_St5arrayIPcLm2EEEEviT0_T1_ --------------------------
	.section	.nv.info._ZN2at6native29vectorized_elementwise_kernelILi8EZZZNS0_50_GLOBAL__N__2680c7bb_12_PowKernel_cu_7dd49032_300324pow_tensor_scalar_kernelERNS_18TensorIteratorBaseERKN3c106ScalarEENKUlvE_clEvENKUlvE_clEvEUlNS5_7complexIdEEE_St5arrayIPcLm2EEEEviT0_T1_,"",@"SHT_CUDA_INFO"
	.sectionflags	@""
	.align	4


	//----- nvinfo : EIATTR_CUDA_API_VERSION
	.align		4
        /*0000*/ 	.byte	0x04, 0x37
        /*0002*/ 	.short	(.L_8747 - .L_8746)
.L_8746:
        /*0004*/ 	.word	0x00000082


	//----- nvinfo : EIATTR_KPARAM_INFO
	.align		4
.L_8747:
        /*0008*/ 	.byte	0x04, 0x17
        /*000a*/ 	.short	(.L_8749 - .L_8748)
.L_8748:
        /*000c*/ 	.word	0x00000000
        /*0010*/ 	.short	0x0002
        /*0012*/ 	.short	0x0010
        /*0014*/ 	.byte	0x00, 0xf0, 0x41, 0x00


	//----- nvinfo : EIATTR_KPARAM_INFO
	.align		4
.L_8749:
        /*0018*/ 	.byte	0x04, 0x17
        /*001a*/ 	.short	(.L_8751 - .L_8750)
.L_8750:
        /*001c*/ 	.word	0x00000000
        /*0020*/ 	.short	0x0001
        /*0022*/ 	.short	0x0008
        /*0024*/ 	.byte	0x00, 0xf0, 0x21, 0x00


	//----- nvinfo : EIATTR_KPARAM_INFO
	.align		4
.L_8751:
        /*0028*/ 	.byte	0x04, 0x17
        /*002a*/ 	.short	(.L_8753 - .L_8752)
.L_8752:
        /*002c*/ 	.word	0x00000000
        /*0030*/ 	.short	0x0000
        /*0032*/ 	.short	0x0000
        /*0034*/ 	.byte	0x00, 0xf0, 0x11, 0x00


	//----- nvinfo : EIATTR_SPARSE_MMA_MASK
	.align		4
.L_8753:
        /*0038*/ 	.byte	0x03, 0x50
        /*003a*/ 	.short	0x0000


	//----- nvinfo : EIATTR_MAXREG_COUNT
	.align		4
        /*003c*/ 	.byte	0x03, 0x1b
        /*003e*/ 	.short	0x00ff


	//----- nvinfo : EIATTR_MERCURY_ISA_VERSION
	.align		4
        /*0040*/ 	.byte	0x03, 0x5f
        /*0042*/ 	.short	0x0101


	//----- nvinfo : EIATTR_VRC_CTA_INIT_COUNT
	.align		4
        /*0044*/ 	.byte	0x02, 0x4a
	.zero		1
	.zero		1


	//----- nvinfo : EIATTR_EXIT_INSTR_OFFSETS
	.align		4
        /*0048*/ 	.byte	0x04, 0x1c
        /*004a*/ 	.short	(.L_8755 - .L_8754)


	//   ....[0]....
.L_8754:
        /*004c*/ 	.word	0x00000bd0


	//   ....[1]....
        /*0050*/ 	.word	0x00000c20


	//   ....[2]....
        /*0054*/ 	.word	0x00000f30


	//----- nvinfo : EIATTR_MAX_THREADS
	.align		4
.L_8755:
        /*0058*/ 	.byte	0x04, 0x05
        /*005a*/ 	.short	(.L_8757 - .L_8756)
.L_8756:
        /*005c*/ 	.word	0x00000080
        /*0060*/ 	.word	0x00000001
        /*0064*/ 	.word	0x00000001


	//----- nvinfo : EIATTR_CRS_STACK_SIZE
	.align		4
.L_8757:
        /*0068*/ 	.byte	0x04, 0x1e
        /*006a*/ 	.short	(.L_8759 - .L_8758)
.L_8758:
        /*006c*/ 	.word	0x00000000


	//----- nvinfo : EIATTR_CBANK_PARAM_SIZE
	.align		4
.L_8759:
        /*0070*/ 	.byte	0x03, 0x19
        /*0072*/ 	.short	0x0020


	//----- nvinfo : EIATTR_PARAM_CBANK
	.align		4
        /*0074*/ 	.byte	0x04, 0x0a
        /*0076*/ 	.short	(.L_8761 - .L_8760)
	.align		4
.L_8760:
        /*0078*/ 	.word	index@(.nv.constant0._ZN2at6native29vectorized_elementwise_kernelILi8EZZZNS0_50_GLOBAL__N__2680c7bb_12_PowKernel_cu_7dd49032_300324pow_tensor_scalar_kernelERNS_18TensorIteratorBaseERKN3c106ScalarEENKUlvE_clEvENKUlvE_clEvEUlNS5_7complexIdEEE_St5arrayIPcLm2EEEEviT0_T1_)
        /*007c*/ 	.short	0x0380
        /*007e*/ 	.short	0x0020


	//----- nvinfo : EIATTR_SW_WAR
	.align		4
.L_8761:
        /*0080*/ 	.byte	0x04, 0x36
        /*0082*/ 	.short	(.L_8763 - .L_8762)
.L_8762:
        /*0084*/ 	.word	0x00000008
.L_8763:


//--------------------- .nv.info._ZN2at6native18elementwise_kernelILi128ELi4EZNS0_15gpu_kernel_implIZZZNS0_50_GLOBAL__N__2680c7bb_12_PowKernel_cu_7dd49032_300324pow_tensor_tensor_kernelERNS_18TensorIteratorBaseEENKUlvE_clEvENKUlvE9_clEvEUlN3c108BFloat16ES9_E_EEvS5_RKT_EUliE_EEviT1_ --------------------------
	.section	.nv.info._ZN2at6native18elementwise_kernelILi128ELi4EZNS0_15gpu_kernel_implIZZZNS0_50_GLOBAL__N__2680c7bb_12_PowKernel_cu_7dd49032_300324pow_tensor_tensor_kernelERNS_18TensorIteratorBaseEENKUlvE_clEvENKUlvE9_clEvEUlN3c108BFloat16ES9_E_EEvS5_RKT_EUliE_EEviT1_,"",@"SHT_CUDA_INFO"
	.sectionflags	@""
	.align	4


	//----- nvinfo : EIATTR_CUDA_API_VERSION
	.align		4
        /*0000*/ 	.byte	0x04, 0x37
        /*0002*/ 	.short	(.L_8765 - .L_8764)
.L_8764:
        /*0004*/ 	.word	0x00000082


	//----- nvinfo : EIATTR_KPARAM_INFO
	.align		4
.L_8765:
        /*0008*/ 	.byte	0x04, 0x17
        /*000a*/ 	.short	(.L_8767 - .L_8766)
.L_8766:
        /*000c*/ 	.word	0x00000000
        /*0010*/ 	.short	0x0001
        /*0012*/ 	.short	0x0008
        /*0014*/ 	.byte	0x00, 0xf0, 0x41, 0x0a


	//----- nvinfo : EIATTR_KPARAM_INFO
	.align		4
.L_8767:
        /*0018*/ 	.byte	0x04, 0x17
        /*001a*/ 	.short	(.L_8769 - .L_8768)
.L_8768:
        /*001c*/ 	.word	0x00000000
        /*0020*/ 	.short	0x0000
        /*0022*/ 	.short	0x0000
        /*0024*/ 	.byte	0x00, 0xf0, 0x11, 0x00


	//----- nvinfo : EIATTR_SPARSE_MMA_MASK
	.align		4
.L_8769:
        /*0028*/ 	.byte	0x03, 0x50
        /*002a*/ 	.short	0x0000


	//----- nvinfo : EIATTR_MAXREG_COUNT
	.align		4
        /*002c*/ 	.byte	0x03, 0x1b
        /*002e*/ 	.short	0x0080


	//----- nvinfo : EIATTR_EXTERNS
	.align		4
        /*0030*/ 	.byte	0x04, 0x0f
        /*0032*/ 	.short	(.L_8771 - .L_8770)


	//   ....[0]....
	.align		4
.L_8770:
        /*0034*/ 	.word	index@(__assertfail)


	//----- nvinfo : EIATTR_MERCURY_ISA_VERSION
	.align		4
.L_8771:
        /*0038*/ 	.byte	0x03, 0x5f
        /*003a*/ 	.short	0x0101


	//----- nvinfo : EIATTR_VRC_CTA_INIT_COUNT
	.align		4
        /*003c*/ 	.byte	0x02, 0x4a
	.zero		1
	.zero		1


	//----- nvinfo : EIATTR_SYSCALL_OFFSETS
	.align		4
        /*0040*/ 	.byte	0x04, 0x46
        /*0042*/ 	.short	(.L_8773 - .L_8772)


	//   ....[0]....
.L_8772:
        /*0044*/ 	.word	0x00002640


	//   ....[1]....
        /*0048*/ 	.word	0x000035e0


	//   ....[2]....
        /*004c*/ 	.word	0x00004520


	//   ....[3]....
        /*0050*/ 	.word	0x00006cf0


	//   ....[4]....
        /*0054*/ 	.word	0x00007c80


	//   ....[5]....
        /*0058*/ 	.word	0x00008a10


	//   ....[6]....
        /*005c*/ 	.word	0x0000b2d0


	//   ....[7]....
        /*0060*/ 	.word	0x0000c260


	//   ....[8]....
        /*0064*/ 	.word	0x0000cff0


	//   ....[9]....
        /*0068*/ 	.word	0x0000f8d0


	//   ....[10]....
        /*006c*/ 	.word	0x00010860


	//   ....[11]....
        /*0070*/ 	.word	0x000115c0


	//----- nvinfo : EIATTR_EXIT_INSTR_OFFSETS
	.align		4
.L_8773:
        /*0074*/ 	.byte	0x04, 0x1c
        /*0076*/ 	.short	(.L_8775 - .L_8774)


	//   ....[0]....
.L_8774:
        /*0078*/ 	.word	0x0000d2b0


	//   ....[1]....
        /*007c*/ 	.word	0x00010a40


	//   ....[2]....
        /*0080*/ 	.word	0x00010a80


	//   ....[3]....
        /*0084*/ 	.word	0x00010b20


	//   ....[4]....
        /*0088*/ 	.word	0x00010b60


	//   ....[5]....
        /*008c*/ 	.word	0x00010ba0


	//   ....[6]....
        /*0090*/ 	.word	0x00010c30


	//   ....[7]....
        /*0094*/ 	.word	0x00010c70


	//   ....[8]....
        /*0098*/ 	.word	0x00010d10


	//   ....[9]....
        /*009c*/ 	.word	0x00010d60


	//   ....[10]....
        /*00a0*/ 	.word	0x00010db0


	//   ....[11]....
        /*00a4*/ 	.word	0x00010e90


	//   ....[12]....
        /*00a8*/ 	.word	0x00011000


	//   ....[13]....
        /*00ac*/ 	.word	0x00011170


	//   ....[14]....
        /*00b0*/ 	.word	0x000112d0


	//   ....[15]....
        /*00b4*/ 	.word	0x00011310


	//   ....[16]....
        /*00b8*/ 	.word	0x00011350


	//   ....[17]....
        /*00bc*/ 	.word	0x00011400


	//   ....[18]....
        /*00c0*/ 	.word	0x00011460


	//   ....[19]....
        /*00c4*/ 	.word	0x000115d0


	//   ....[20]....
        /*00c8*/ 	.word	0x000116e0


	//   ....[21]....
        /*00cc*/ 	.word	0x00011820


	//   ....[22]....
        /*00d0*/ 	.word	0x00011840


	//----- nvinfo : EIATTR_MAX_THREADS
	.align		4
.L_8775:
        /*00d4*/ 	.byte	0x04, 0x05
        /*00d6*/ 	.short	(.L_8777 - .L_8776)
.L_8776:
        /*00d8*/ 	.word	0x00000080
        /*00dc*/ 	.word	0x00000001
        /*00e0*/ 	.word	0x00000001


	//----- nvinfo : EIATTR_CRS_STACK_SIZE
	.align		4
.L_8777:
        /*00e4*/ 	.byte	0x04, 0x1e
        /*00e6*/ 	.short	(.L_8779 - .L_8778)
.L_8778:
        /*00e8*/ 	.word	0x00000000


	//----- nvinfo : EIATTR_CBANK_PARAM_SIZE
	.align		4
.L_8779:
        /*00ec*/ 	.byte	0x03, 0x19
        /*00ee*/ 	.short	0x0298


	//----- nvinfo : EIATTR_PARAM_CBANK
	.align		4
        /*00f0*/ 	.byte	0x04, 0x0a
        /*00f2*/ 	.short	(.L_8781 - .L_8780)
	.align		4
.L_8780:
        /*00f4*/ 	.word	index@(.nv.constant0._ZN2at6native18elementwise_kernelILi128ELi4EZNS0_15gpu_kernel_implIZZZNS0_50_GLOBAL__N__2680c7bb_12_PowKernel_cu_7dd49032_300324pow_tensor_tensor_kernelERNS_18TensorIteratorBaseEENKUlvE_clEvENKUlvE9_clEvEUlN3c108BFloat16ES9_E_EEvS5_RKT_EUliE_EEviT1_)
        /*00f8*/ 	.short	0x0380
        /*00fa*/ 	.short	0x0298


	//----- nvinfo : EIATTR_SW_WAR
	.align		4
.L_8781:
        /*00fc*/ 	.byte	0x04, 0x36
        /*00fe*/ 	.short	(.L_8783 - .L_8782)
.L_8782:
        /*0100*/ 	.word	0x00000008
.L_8783:


//--------------------- .nv.info._ZN2at6native27unrolled_elementwise_kernelIZZZNS0_50_GLOBAL__N__2680c7bb_12_PowKernel_cu_7dd49032_300324pow_tensor_tensor_kernelERNS_18TensorIteratorBaseEENKUlvE_clEvENKUlvE9_clEvEUlN3c108BFloat16ES8_E_St5arrayIPcLm3EELi4E23TrivialOffsetCalculatorILi2EjESD_ILi1EjENS0_6memory12LoadWithCastILi2EEENSG_13StoreWithCastILi1EEEEEviT_T0_T2_T3_T4_T5_ --------------------------
	.section	.nv.info._ZN2at6native27unrolled_elementwise_kernelIZZZNS0_50_GLOBAL__N__2680c7bb_12_PowKernel_cu_7dd49032_300324pow_tensor_tensor_kernelERNS_18TensorIteratorBaseEENKUlvE_clEvENKUlvE9_clEvEUlN3c108BFloat16ES8_E_St5arrayIPcLm3EELi4E23TrivialOffsetCalculatorILi2EjESD_ILi1EjENS0_6memory12LoadWithCastILi2EEENSG_13StoreWithCastILi1EEEEEviT_T0_T2_T3_T4_T5_,"",@"SHT_CUDA_INFO"
	.sectionflags	@""
	.align	4


	//----- nvinfo : EIATTR_CUDA_API_VERSION
	.align		4
        /*0000*/ 	.byte	0x04, 0x37
        /*0002*/ 	.short	(.L_8785 - .L_8784)
.L_8784:
        /*0004*/ 	.word	0x00000082


	//----- nvinfo : EIATTR_KPARAM_INFO
	.align		4
.L_8785:
        /*0008*/ 	.byte	0x04, 0x17
        /*000a*/ 	.short	(.L_8787 - .L_8786)
.L_8786:
        /*000c*/ 	.word	0x00000000
        /*0010*/ 	.short	0x0006
        /*0012*/ 	.short	0x0038
        /*0014*/ 	.byte	0x00, 0xf0, 0x21, 0x00


	//----- nvinfo : EIATTR_KPARAM_INFO
	.align		4
.L_8787:
        /*0018*/ 	.byte	0x04, 0x17
        /*001a*/ 	.short	(.L_8789 - .L_8788)
.L_8788:
        /*001c*/ 	.word	0x00000000
        /*0020*/ 	.short	0x0005
        /*0022*/ 	.short	0x002c
        /*0024*/ 	.byte	0x00, 0xf0, 0x31, 0x00


	//----- nvinfo : EIATTR_KPARAM_INFO
	.align		4
.L_8789:
        /*0028*/ 	.byte	0x04, 0x17
        /*002a*/ 	.short	(.L_8791 - .L_8790)
.L_8790:
        /*002c*/ 	.word	0x00000000
        /*0030*/ 	.short	0x0004
        /*0032*/ 	.short	0x0029
        /*0034*/ 	.byte	0x00, 0xf0, 0x05, 0x00


	//----- nvinfo : EIATTR_KPARAM_INFO
	.align		4
.L_8791:
        /*0038*/ 	.byte	0x04, 0x17
        /*003a*/ 	.short	(.L_8793 - .L_8792)
.L_8792:
        /*003c*/ 	.word	0x00000000
        /*0040*/ 	.short	0x0003
        /*0042*/ 	.short	0x0028
        /*0044*/ 	.byte	0x00, 0xf0, 0x05, 0x00


	//----- nvinfo : EIATTR_KPARAM_INFO
	.align		4
.L_8793:
        /*0048*/ 	.byte	0x04, 0x17
        /*004a*/ 	.short	(.L_8795 - .L_8794)
.L_8794:
        /*004c*/ 	.word	0x00000000
        /*0050*/ 	.short	0x0002
        /*0052*/ 	.short	0x0010
        /*0054*/ 	.byte	0x00, 0xf0, 0x61, 0x00


	//----- nvinfo : EIATTR_KPARAM_INFO
	.align		4
.L_8795:
        /*0058*/ 	.byte	0x04, 0x17
        /*005a*/ 	.short	(.L_8797 - .L_8796)
.L_8796:
        /*005c*/ 	.word	0x00000000
        /*0060*/ 	.short	0x0001
        /*0062*/ 	.short	0x0008
        /*0064*/ 	.byte	0x00, 0xf0, 0x21, 0x00


	//----- nvinfo : EIATTR_KPARAM_INFO
	.align		4
.L_8797:
        /*0068*/ 	.byte	0x04, 0x17
        /*006a*/ 	.short	(.L_8799 - .L_8798)
.L_8798:
        /*006c*/ 	.word	0x00000000
        /*0070*/ 	.short	0x0000
        /*0072*/ 	.short	0x0000
        /*0074*/ 	.byte	0x00, 0xf0, 0x11, 0x00


	//----- nvinfo : EIATTR_SPARSE_MMA_MASK
	.align		4
.L_8799:
        /*0078*/ 	.byte	0x03, 0x50
        /*007a*/ 	.short	0x0000


	//----- nvinfo : EIATTR_MAXREG_COUNT
	.align		4
        /*007c*/ 	.byte	0x03, 0x1b
        /*007e*/ 	.short	0x00ff


	//----- nvinfo : EIATTR_EXTERNS
	.align		4
        /*0080*/ 	.byte	0x04, 0x0f
        /*0082*/ 	.short	(.L_8801 - .L_8800)


	//   ....[0]....
	.align		4
.L_8800:
        /*0084*/ 	.word	index@(__assertfail)


	//----- nvinfo : EIATTR_MERCURY_ISA_VERSION
	.align		4
.L_8801:
        /*0088*/ 	.byte	0x03, 0x5f
        /*008a*/ 	.short	0x0101


	//----- nvinfo : EIATTR_VRC_CTA_INIT_COUNT
	.align		4
        /*008c*/ 	.byte	0x02, 0x4a
	.zero		1
	.zero		1


	//----- nvinfo : EIATTR_SYSCALL_OFFSETS
	.align		4
        /*0090*/ 	.byte	0x04, 0x46
        /*0092*/ 	.short	(.L_8803 - .L_8802)


	//   ....[0]....
.L_8802:
        /*0094*/ 	.word	0x00001020


	//   ....[1]....
        /*0098*/ 	.word	0x000020d0


	//   ....[2]....
        /*009c*/ 	.word	0x000032c0


	//   ....[3]....
        /*00a0*/ 	.word	0x00004370


	//   ....[4]....
        /*00a4*/ 	.word	0x000054a0


	//   ....[5]....
        /*00a8*/ 	.word	0x00006560


	//   ....[6]....
        /*00ac*/ 	.word	0x00007690


	//   ....[7]....
        /*00b0*/ 	.word	0x00008660


	//   ....[8]....
        /*00b4*/ 	.word	0x00009820


	//   ....[9]....
        /*00b8*/ 	.word	0x0000a700


	//   ....[10]....
        /*00bc*/ 	.word	0x0000b680


	//   ....[11]....
        /*00c0*/ 	.word	0x0000c600


	//----- nvinfo : EIATTR_EXIT_INSTR_OFFSETS
	.align		4
.L_8803:
        /*00c4*/ 	.byte	0x04, 0x1c
        /*00c6*/ 	.short	(.L_8805 - .L_8804)


	//   ....[0]....
.L_8804:
        /*00c8*/ 	.word	0x0000b930


	//   ....[1]....
        /*00cc*/ 	.word	0x0000ba80


	//   ....[2]....
        /*00d0*/ 	.word	0x0000bac0


	//   ....[3]....
        /*00d4*/ 	.word	0x0000bb60


	//   ....[4]....
        /*00d8*/ 	.word	0x0000bba0


	//   ....[5]....
        /*00dc*/ 	.word	0x0000bbe0


	//   ....[6]....
        /*00e0*/ 	.word	0x0000bc70


	//   ....[7]....
        /*00e4*/ 	.word	0x0000bcb0


	//   ....[8]....
        /*00e8*/ 	.word	0x0000bd50


	//   ....[9]....
        /*00ec*/ 	.word	0x0000bda0


	//   ....[10]....
        /*00f0*/ 	.word	0x0000bdf0


	//   ....[11]....
        /*00f4*/ 	.word	0x0000bed0


	//   ....[12]....
        /*00f8*/ 	.word	0x0000c040


	//   ....[13]....
        /*00fc*/ 	.word	0x0000c1b0


	//   ....[14]....
        /*0100*/ 	.word	0x0000c310


	//   ....[15]....
        /*0104*/ 	.word	0x0000c350


	//   ....[16]....
        /*0108*/ 	.word	0x0000c390


	//   ....[17]....
        /*010c*/ 	.word	0x0000c440


	//   ....[18]....
        /*0110*/ 	.word	0x0000c4a0


	//   ....[19]....
        /*0114*/ 	.word	0x0000c610


	//   ....[20]....
        /*0118*/ 	.word	0x0000c720


	//   ....[21]....
        /*011c*/ 	.word	0x0000c860


	//   ....[22]....
        /*0120*/ 	.word	0x0000c880


	//----- nvinfo : EIATTR_MAX_THREADS
	.align		4
.L_8805:
        /*0124*/ 	.byte	0x04, 0x05
        /*0126*/ 	.short	(.L_8807 - .L_8806)
.L_8806:
        /*0128*/ 	.word	0x00000080
        /*012c*/ 	.word	0x00000001
        /*0130*/ 	.word	0x00000001


	//----- nvinfo : EIATTR_CRS_STACK_SIZE
	.align		4
.L_8807:
        /*0134*/ 	.byte	0x04, 0x1e
        /*0136*/ 	.short	(.L_8809 - .L_8808)
.L_8808:
        /*0138*/ 	.word	0x00000000


	//----- nvinfo : EIATTR_CBANK_PARAM_SIZE
	.align		4
.L_8809:
        /*013c*/ 	.byte	0x03, 0x19
        /*013e*/ 	.short	0x0040


	//----- nvinfo : EIATTR_PARAM_CBANK
	.align		4
        /*0140*/ 	.byte	0x04, 0x0a
        /*0142*/ 	.short	(.L_8811 - .L_8810)
	.align		4
.L_8810:
        /*0144*/ 	.word	index@(.nv.constant0._ZN2at6native27unrolled_elementwise_kernelIZZZNS0_50_GLOBAL__N__2680c7bb_12_PowKernel_cu_7dd49032_300324pow_tensor_tensor_kernelERNS_18TensorIteratorBaseEENKUlvE_clEvENKUlvE9_clEvEUlN3c108BFloat16ES8_E_St5arrayIPcLm3EELi4E23TrivialOffsetCalculatorILi2EjESD_ILi1EjENS0_6memory12LoadWithCastILi2EEENSG_13StoreWithCastILi1EEEEEviT_T0_T2_T3_T4_T5_)
        /*0148*/ 	.short	0x0380
        /*014a*/ 	.short	0x0040


	//----- nvinfo : EIATTR_SW_WAR
	.align		4
.L_8811:
        /*014c*/ 	.byte	0x04, 0x36
        /*014e*/ 	.short	(.L_8813 - .L_8812)
.L_8812:
        /*0150*/ 	.word	0x00000008
.L_8813:


//--------------------- .nv.info._ZN2at6native18elementwise_kernelILi128ELi4EZNS0_22gpu_kernel_impl_nocastIZZZNS0_50_GLOBAL__N__2680c7bb_12_PowKernel_cu_7dd49032_300324pow_tensor_tensor_kernelERNS_18TensorIteratorBaseEENKUlvE_clEvENKUlvE9_clEvEUlN3c108BFloat16ES9_E_EEvS5_RKT_EUliE_EEviT1_ --------------------------
	.section	.nv.info._ZN2at6native18elementwise_kernelILi128ELi4EZNS0_22gpu_kernel_impl_nocastIZZZNS0_50_GLOBAL__N__2680c7bb_12_PowKernel_cu_7dd49032_300324pow_tensor_tensor_kernelERNS_18TensorIteratorBaseEENKUlvE_clEvENKUlvE9_clEvEUlN3c108BFloat16ES9_E_EEvS5_RKT_EUliE_EEviT1_,"",@"SHT_CUDA_INFO"
	.sectionflags	@""
	.align	4


	//----- nvinfo : EIATTR_CUDA_API_VERSION
	.align		4
        /*0000*/ 	.byte	0x04, 0x37
        /*0002*/ 	.short	(.L_8815 - .L_8814)
.L_8814:
        /*0004*/ 	.word	0x00000082


	//----- nvinfo : EIATTR_KPARAM_INFO
	.align		4
.L_8815:
        /*0008*/ 	.byte	0x04, 0x17
        /*000a*/ 	.short	(.L_8817 - .L_8816)
.L_8816:
        /*000c*/ 	.word	0x00000000
        /*0010*/ 	.short	0x0001
        /*0012*/ 	.short	0x0008
        /*0014*/ 	.byte	0x00, 0xf0, 0x21, 0x0a


	//----- nvinfo : EIATTR_KPARAM_INFO
	.align		4
.L_8817:
        /*0018*/ 	.byte	0x04, 0x17
        /*001a*/ 	.short	(.L_8819 - .L_8818)
.L_8818:
        /*001c*/ 	.word	0x00000000
        /*0020*/ 	.short	0x0000
        /*0022*/ 	.short	0x0000
        /*0024*/ 	.byte	0x00, 0xf0, 0x11, 0x00


	//----- nvinfo : EIATTR_SPARSE_MMA_MASK
	.align		4
.L_8819:
        /*0028*/ 	.byte	0x03, 0x50
        /*002a*/ 	.short	0x0000


	//----- nvinfo : EIATTR_MAXREG_COUNT
	.align		4
        /*002c*/ 	.byte	0x03, 0x1b
        /*002e*/ 	.short	0x0080


	//----- nvinfo : EIATTR_MERCURY_ISA_VERSION
	.align		4
        /*0030*/ 	.byte	0x03, 0x5f
        /*0032*/ 	.short	0x0101


	//----- nvinfo : EIATTR_VRC_CTA_INIT_COUNT
	.align		4
        /*0034*/ 	.byte	0x02, 0x4a
	.zero		1
	.zero		1


	//----- nvinfo : EIATTR_EXIT_INSTR_OFFSETS
	.align		4
        /*0038*/ 	.byte	0x04, 0x1c
        /*003a*/ 	.short	(.L_8821 - .L_8820)


	//   ....[0]....
.L_8820:
        /*003c*/ 	.word	0x000003f0


	//   ....[1]....
        /*0040*/ 	.word	0x000004c0


	//   ....[2]....
        /*0044*/ 	.word	0x00004a90


	//   ....[3]....
        /*0048*/ 	.word	0x00006170


	//----- nvinfo : EIATTR_MAX_THREADS
	.align		4
.L_8821:
        /*004c*/ 	.byte	0x04, 0x05
        /*004e*/ 	.short	(.L_8823 - .L_8822)
.L_8822:
        /*0050*/ 	.word	0x00000080
        /*0054*/ 	.word	0x00000001
        /*0058*/ 	.word	0x00000001


	//----- nvinfo : EIATTR_CRS_STACK_SIZE
	.align		4
.L_8823:
        /*005c*/ 	.byte	0x04, 0x1e
        /*005e*/ 	.short	(.L_8825 - .L_8824)
.L_8824:
        /*0060*/ 	.word	0x00000000


	//----- nvinfo : EIATTR_CBANK_PARAM_SIZE
	.align		4
.L_8825:
        /*0064*/ 	.byte	0x03, 0x19
        /*0066*/ 	.short	0x0290


	//----- nvinfo : EIATTR_PARAM_CBANK
	.align		4
        /*0068*/ 	.byte	0x04, 0x0a
        /*006a*/ 	.short	(.L_8827 - .L_8826)
	.align		4
.L_8826:
        /*006c*/ 	.word	index@(.nv.constant0._ZN2at6native18elementwise_kernelILi128ELi4EZNS0_22gpu_kernel_impl_nocastIZZZNS0_50_GLOBAL__N__2680c7bb_12_PowKernel_cu_7dd49032_300324pow_tensor_tensor_kernelERNS_18TensorIteratorBaseEENKUlvE_clEvENKUlvE9_clEvEUlN3c108BFloat16ES9_E_EEvS5_RKT_EUliE_EEviT1_)
        /*0070*/ 	.short	0x0380
        /*0072*/ 	.short	0x0290


	//----- nvinfo : EIATTR_SW_WAR
	.align		4
.L_8827:
        /*0074*/ 	.byte	0x04, 0x36
        /*0076*/ 	.short	(.L_8829 - .L_8828)
.L_8828:
        /*0078*/ 	.word	0x00000008
.L_8829:


//--------------------- .nv.info._ZN2at6native27unrolled_elementwise_kernelIZZZNS0_50_GLOBAL__N__2680c7bb_12_PowKernel_cu_7dd49032_300324pow_tensor_tensor_kernelERNS_18TensorIteratorBaseEENKUlvE_clEvENKUlvE9_clEvEUlN3c108BFloat16ES8_E_St5arrayIPcLm3EELi4E23TrivialOffsetCalculatorILi2EjESD_ILi1EjENS0_6memory15LoadWithoutCastENSG_16StoreWithoutCastEEEviT_T0_T2_T3_T4_T5_ --------------------------
	.section	.nv.info._ZN2at6native27unrolled_elementwise_kernelIZZZNS0_50_GLOBAL__N__2680c7bb_12_PowKernel_cu_7dd49032_300324pow_tensor_tensor_kernelERNS_18TensorIteratorBaseEENKUlvE_clEvENKUlvE9_clEvEUlN3c108BFloat16ES8_E_St5arrayIPcLm3EELi4E23TrivialOffsetCalculatorILi2EjESD_ILi1EjENS0_6memory15LoadWithoutCastENSG_16StoreWithoutCastEEEviT_T0_T2_T3_T4_T5_,"",@"SHT_CUDA_INFO"
	.sectionflags	@""
	.align	4


	//----- nvinfo : EIATTR_CUDA_API_VERSION
	.align		4
        /*0000*/ 	.byte	0x04, 0x37
        /*0002*/ 	.short	(.L_8831 - .L_8830)
.L_8830:
        /*0004*/ 	.word	0x00000082


	//----- nvinfo : EIATTR_KPARAM_INFO
	.align		4
.L_8831:
        /*0008*/ 	.byte	0x04, 0x17
        /*000a*/ 	.short	(.L_8833 - .L_8832)
.L_8832:
        /*000c*/ 	.word	0x00000000
        /*0010*/ 	.short	0x0006
        /*0012*/ 	.short	0x002b
        /*0014*/ 	.byte	0x00, 0xf0, 0x05, 0x00


	//----- nvinfo : EIATTR_KPARAM_INFO
	.align		4
.L_8833:
        /*0018*/ 	.byte	0x04, 0x17
        /*001a*/ 	.short	(.L_8835 - .L_8834)
.L_8834:
        /*001c*/ 	.word	0x00000000
        /*0020*/ 	.short	0x0005
        /*0022*/ 	.short	0x002a
        /*0024*/ 	.byte	0x00, 0xf0, 0x05, 0x00


	//----- nvinfo : EIATTR_KPARAM_INFO
	.align		4
.L_8835:
        /*0028*/ 	.byte	0x04, 0x17
        /*002a*/ 	.short	(.L_8837 - .L_8836)
.L_8836:
        /*002c*/ 	.word	0x00000000
        /*0030*/ 	.short	0x0004
        /*0032*/ 	.short	0x0029
        /*0034*/ 	.byte	0x00, 0xf0, 0x05, 0x00


	//----- nvinfo : EIATTR_KPARAM_INFO
	.align		4
.L_8837:
        /*0038*/ 	.byte	0x04, 0x17
        /*003a*/ 	.short	(.L_8839 - .L_8838)
.L_8838:
        /*003c*/ 	.word	0x00000000
        /*0040*/ 	.short	0x0003
        /*0042*/ 	.short	0x0028
        /*0044*/ 	.byte	0x00, 0xf0, 0x05, 0x00


	//----- nvinfo : EIATTR_KPARAM_INFO
	.align		4
.L_8839:
        /*0048*/ 	.byte	0x04, 0x17
        /*004a*/ 	.short	(.L_8841 - .L_8840)
.L_8840:
        /*004c*/ 	.word	0x00000000
        /*0050*/ 	.short	0x0002
        /*0052*/ 	.short	0x0010
        /*0054*/ 	.byte	0x00, 0xf0, 0x61, 0x00


	//----- nvinfo : EIATTR_KPARAM_INFO
	.align		4
.L_8841:
        /*0058*/ 	.byte	0x04, 0x17
        /*005a*/ 	.short	(.L_8843 - .L_8842)
.L_8842:
        /*005c*/ 	.word	0x00000000
        /*0060*/ 	.short	0x0001
        /*0062*/ 	.short	0x0008
        /*0064*/ 	.byte	0x00, 0xf0, 0x21, 0x00


	//----- nvinfo : EIATTR_KPARAM_INFO
	.align		4
.L_8843:
        /*0068*/ 	.byte	0x04, 0x17
        /*006a*/ 	.short	(.L_8845 - .L_8844)
.L_8844:
        /*006c*/ 	.word	0x00000000
        /*0070*/ 	.short	0x0000
        /*0072*/ 	.short	0x0000
        /*0074*/ 	.byte	0x00, 0xf0, 0x11, 0x00


	//----- nvinfo : EIATTR_SPARSE_MMA_MASK
	.align		4
.L_8845:
        /*0078*/ 	.byte	0x03, 0x50
        /*007a*/ 	.short	0x0000


	//----- nvinfo : EIATTR_MAXREG_COUNT
	.align		4
        /*007c*/ 	.byte	0x03, 0x1b
        /*007e*/ 	.short	0x00ff


	//----- nvinfo : EIATTR_MERCURY_ISA_VERSION
	.align		4
        /*0080*/ 	.byte	0x03, 0x5f
        /*0082*/ 	.short	0x0101


	//----- nvinfo : EIATTR_VRC_CTA_INIT_COUNT
	.align		4
        /*0084*/ 	.byte	0x02, 0x4a
	.zero		1
	.zero		1


	//----- nvinfo : EIATTR_EXIT_INSTR_OFFSETS
	.align		4
        /*0088*/ 	.byte	0x04, 0x1c
        /*008a*/ 	.short	(.L_8847 - .L_8846)


	//   ....[0]....
.L_8846:
        /*008c*/ 	.word	0x00000630


	//   ....[1]....
        /*0090*/ 	.word	0x000006a0


	//----- nvinfo : EIATTR_MAX_THREADS
	.align		4
.L_8847:
        /*0094*/ 	.byte	0x04, 0x05
        /*0096*/ 	.short	(.L_8849 - .L_8848)
.L_8848:
        /*0098*/ 	.word	0x00000080
        /*009c*/ 	.word	0x00000001
        /*00a0*/ 	.word	0x00000001


	//----- nvinfo : EIATTR_CRS_STACK_SIZE
	.align		4
.L_8849:
        /*00a4*/ 	.byte	0x04, 0x1e
        /*00a6*/ 	.short	(.L_8851 - .L_8850)
.L_8850:
        /*00a8*/ 	.word	0x00000000


	//----- nvinfo : EIATTR_CBANK_PARAM_SIZE
	.align		4
.L_8851:
        /*00ac*/ 	.byte	0x03, 0x19
        /*00ae*/ 	.short	0x002c


	//----- nvinfo : EIATTR_PARAM_CBANK
	.align		4
        /*00b0*/ 	.byte	0x04, 0x0a
        /*00b2*/ 	.short	(.L_8853 - .L_8852)
	.align		4
.L_8852:
        /*00b4*/ 	.word	index@(.nv.constant0._ZN2at6native27unrolled_elementwise_kernelIZZZNS0_50_GLOBAL__N__2680c7bb_12_PowKernel_cu_7dd49032_300324pow_tensor_tensor_kernelERNS_18TensorIteratorBaseEENKUlvE_clEvENKUlvE9_clEvEUlN3c108BFloat16ES8_E_St5arrayIPcLm3EELi4E23TrivialOffsetCalculatorILi2EjESD_ILi1EjENS0_6memory15LoadWithoutCastENSG_16StoreWithoutCastEEEviT_T0_T2_T3_T4_T5_)
        /*00b8*/ 	.short	0x0380
        /*00ba*/ 	.short	0x002c


	//----- nvinfo : EIATTR_SW_WAR
	.align		4
.L_8853:
        /*00bc*/ 	.byte	0x04, 0x36
        /*00be*/ 	.short	(.L_8855 - .L_8854)
.L_8854:
        /*00c0*/ 	.word	0x00000008
.L_8855:


//--------------------- .nv.info._ZN2at6native29vectorized_elementwise_kernelILi2EZZZNS0_50_GLOBAL__N__2680c7bb_12_PowKernel_cu_7dd49032_300324pow_tensor_tensor_kernelERNS_18TensorIteratorBaseEENKUlvE_clEvENKUlvE9_clEvEUlN3c108BFloat16ES8_E_St5arrayIPcLm3EEEEviT0_T1_ --------------------------
	.section	.nv.info._ZN2at6native29vectorized_elementwise_kernelILi2EZZZNS0_50_GLOBAL__N__2680c7bb_12_PowKernel_cu_7dd49032_300324pow_tensor_tensor_kernelERNS_18TensorIteratorBaseEENKUlvE_clEvENKUlvE9_clEvEUlN3c108BFloat16ES8_E_St5arrayIPcLm3EEEEviT0_T1_,"",@"SHT_CUDA_INFO"
	.sectionflags	@""
	.align	4


	//----- nvinfo : EIATTR_CUDA_API_VERSION
	.align		4
        /*0000*/ 	.byte	0x04, 0x37
        /*0002*/ 	.short	(.L_8857 - .L_8856)
.L_8856:
        /*0004*/ 	.word	0x00000082


	//----- nvinfo : EIATTR_KPARAM_INFO
	.align		4
.L_8857:
        /*0008*/ 	.byte	0x04, 0x17
        /*000a*/ 	.short	(.L_8859 - .L_8858)
.L_8858:
        /*000c*/ 	.word	0x00000000
        /*0010*/ 	.short	0x0002
        /*0012*/ 	.short	0x0010
        /*0014*/ 	.byte	0x00, 0xf0, 0x61, 0x00


	//----- nvinfo : EIATTR_KPARAM_INFO
	.align		4
.L_8859:
        /*0018*/ 	.byte	0x04, 0x17
        /*001a*/ 	.short	(.L_8861 - .L_8860)
.L_8860:
        /*001c*/ 	.word	0x00000000
        /*0020*/ 	.short	0x0001
        /*0022*/ 	.short	0x0008
        /*0024*/ 	.byte	0x00, 0xf0, 0x21, 0x00


	//----- nvinfo : EIATTR_KPARAM_INFO
	.align		4
.L_8861:
        /*0028*/ 	.byte	0x04, 0x17
        /*002a*/ 	.short	(.L_8863 - .L_8862)
.L_8862:
        /*002c*/ 	.word	0x00000000
        /*0030*/ 	.short	0x0000
        /*0032*/ 	.short	0x0000
        /*0034*/ 	.byte	0x00, 0xf0, 0x11, 0x00


	//----- nvinfo : EIATTR_SPARSE_MMA_MASK
	.align		4
.L_8863:
        /*0038*/ 	.byte	0x03, 0x50
        /*003a*/ 	.short	0x0000


	//----- nvinfo : EIATTR_MAXREG_COUNT
	.align		4
        /*003c*/ 	.byte	0x03, 0x1b
        /*003e*/ 	.short	0x00ff


	//----- nvinfo : EIATTR_MERCURY_ISA_VERSION
	.align		4
        /*0040*/ 	.byte	0x03, 0x5f
        /*0042*/ 	.short	0x0101


	//----- nvinfo : EIATTR_VRC_CTA_INIT_COUNT
	.align		4
        /*0044*/ 	.byte	0x02, 0x4a
	.zero		1
	.zero		1


	//----- nvinfo : EIATTR_EXIT_INSTR_OFFSETS
	.align		4
        /*0048*/ 	.byte	0x04, 0x1c
        /*004a*/ 	.short	(.L_8865 - .L_8864)


	//   ....[0]....
.L_8864:
        /*004c*/ 	.word	0x00000d50


	//   ....[1]....
        /*0050*/ 	.word	0x00000da0


	//   ....[2]....
        /*0054*/ 	.word	0x00001250


	//----- nvinfo : EIATTR_MAX_THREADS
	.align		4
.L_8865:
        /*0058*/ 	.byte	0x04, 0x05
        /*005a*/ 	.short	(.L_8867 - .L_8866)
.L_8866:
        /*005c*/ 	.word	0x00000080
        /*0060*/ 	.word	0x00000001
        /*0064*/ 	.word	0x00000001


	//----- nvinfo : EIATTR_CRS_STACK_SIZE
	.align		4
.L_8867:
        /*0068*/ 	.byte	0x04, 0x1e
        /*006a*/ 	.short	(.L_8869 - .L_8868)
.L_8868:
        /*006c*/ 	.word	0x00000000


	//----- nvinfo : EIATTR_CBANK_PARAM_SIZE
	.align		4
.L_8869:
        /*0070*/ 	.byte	0x03, 0x19
        /*0072*/ 	.short	0x0028


	//----- nvinfo : EIATTR_PARAM_CBANK
	.align		4
        /*0074*/ 	.byte	0x04, 0x0a
        /*0076*/ 	.short	(.L_8871 - .L_8870)
	.align		4
.L_8870:
        /*0078*/ 	.word	index@(.nv.constant0._ZN2at6native29vectorized_elementwise_kernelILi2EZZZNS0_50_GLOBAL__N__2680c7bb_12_PowKernel_cu_7dd49032_300324pow_tensor_tensor_kernelERNS_18TensorIteratorBaseEENKUlvE_clEvENKUlvE9_clEvEUlN3c108BFloat16ES8_E_St5arrayIPcLm3EEEEviT0_T1_)
        /*007c*/ 	.short	0x0380
        /*007e*/ 	.short	0x0028


	//----- nvinfo : EIATTR_SW_WAR
	.align		4
.L_8871:
        /*0080*/ 	.byte	0x04, 0x36
        /*0082*/ 	.short	(.L_8873 - .L_8872)
.L_8872:
        /*0084*/ 	.word	0x00000008
.L_8873:


//--------------------- .nv.info._ZN2at6native29vectorized_elementwise_kernelILi4EZZZNS0_50_GLOBAL__N__2680c7bb_12_PowKernel_cu_7dd49032_300324pow_tensor_tensor_kernelERNS_18TensorIteratorBaseEENKUlvE_clEvENKUlvE9_clEvEUlN3c108BFloat16ES8_E_St5arrayIPcLm3EEEEviT0_T1_ --------------------------
	.section	.nv.info._ZN2at6native29vectorized_elementwise_kernelILi4EZZZNS0_50_GLOBAL__N__2680c7bb_12_PowKernel_cu_7dd49032_300324pow_tensor_tensor_kernelERNS_18TensorIteratorBaseEENKUlvE_clEvENKUlvE9_clEvEUlN3c108BFloat16ES8_E_St5arrayIPcLm3EEEEviT0_T1_,"",@"SHT_CUDA_INFO"
	.sectionflags	@""
	.align	4


	//----- nvinfo : EIATTR_CUDA_API_VERSION
	.align		4
        /*0000*/ 	.byte	0x04, 0x37
        /*0002*/ 	.short	(.L_8875 - .L_8874)
.L_8874:
        /*0004*/ 	.word	0x00000082


	//----- nvinfo : EIATTR_KPARAM_INFO
	.align		4
.L_8875:
        /*0008*/ 	.byte	0x04, 0x17
        /*000a*/ 	.short	(.L_8877 - .L_8876)
.L_8876:
        /*000c*/ 	.word	0x00000000
        /*0010*/ 	.short	0x0002
        /*0012*/ 	.short	0x0010
        /*0014*/ 	.byte	0x00, 0xf0, 0x61, 0x00


	//----- nvinfo : EIATTR_KPARAM_INFO
	.align		4
.L_8877:
        /*0018*/ 	.byte	0x04, 0x17
        /*001a*/ 	.short	(.L_8879 - .L_8878)
.L_8878:
        /*001c*/ 	.word	0x00000000
        /*0020*/ 	.short	0x0001
        /*0022*/ 	.short	0x0008
        /*0024*/ 	.byte	0x00, 0xf0, 0x21, 0x00


	//----- nvinfo : EIATTR_KPARAM_INFO
	.align		4
.L_8879:
        /*0028*/ 	.byte	0x04, 0x17
        /*002a*/ 	.short	(.L_8881 - .L_8880)
.L_8880:
        /*002c*/ 	.word	0x00000000
        /*0030*/ 	.short	0x0000
        /*0032*/ 	.short	0x0000
        /*0034*/ 	.byte	0x00, 0xf0, 0x11, 0x00


	//----- nvinfo : EIATTR_SPARSE_MMA_MASK
	.align		4
.L_8881:
        /*0038*/ 	.byte	0x03, 0x50
        /*003a*/ 	.short	0x0000


	//----- nvinfo : EIATTR_MAXREG_COUNT
	.align		4
        /*003c*/ 	.byte	0x03, 0x1b
        /*003e*/ 	.short	0x00ff


	//----- nvinfo : EIATTR_MERCURY_ISA_VERSION
	.align		4
        /*0040*/ 	.byte	0x03, 0x5f
        /*0042*/ 	.short	0x0101


	//----- nvinfo : EIATTR_VRC_CTA_INIT_COUNT
	.align		4
        /*0044*/ 	.byte	0x02, 0x4a
	.zero		1
	.zero		1


	//----- nvinfo : EIATTR_EXIT_INSTR_OFFSETS
	.align		4
        /*0048*/ 	.byte	0x04, 0x1c
        /*004a*/ 	.short	(.L_8883 - .L_8882)


	//   ....[0]....
.L_8882:
        /*004c*/ 	.word	0x00000d50


	//   ....[1]....
        /*0050*/ 	.word	0x00000da0


	//   ....[2]....
        /*0054*/ 	.word	0x000011f0


	//----- nvinfo : EIATTR_MAX_THREADS
	.align		4
.L_8883:
        /*0058*/ 	.byte	0x04, 0x05
        /*005a*/ 	.short	(.L_8885 - .L_8884)
.L_8884:
        /*005c*/ 	.word	0x00000080
        /*0060*/ 	.word	0x00000001
        /*0064*/ 	.word	0x00000001


	//----- nvinfo : EIATTR_CRS_STACK_SIZE
	.align		4
.L_8885:
        /*0068*/ 	.byte	0x04, 0x1e
        /*006a*/ 	.short	(.L_8887 - .L_8886)
.L_8886:
        /*006c*/ 	.word	0x00000000


	//----- nvinfo : EIATTR_CBANK_PARAM_SIZE
	.align		4
.L_8887:
        /*0070*/ 	.byte	0x03, 0x19
        /*0072*/ 	.short	0x0028


	//----- nvinfo : EIATTR_PARAM_CBANK
	.align		4
        /*0074*/ 	.byte	0x04, 0x0a
        /*0076*/ 	.short	(.L_8889 - .L_8888)
	.align		4
.L_8888:
        /*0078*/ 	.word	index@(.nv.constant0._ZN2at6native29vectorized_elementwise_kernelILi4EZZZNS0_50_GLOBAL__N__2680c7bb_12_PowKernel_cu_7dd49032_300324pow_tensor_tensor_kernelERNS_18TensorIteratorBaseEENKUlvE_clEvENKUlvE9_clEvEUlN3c108BFloat16ES8_E_St5arrayIPcLm3EEEEviT0_T1_)
        /*007c*/ 	.short	0x0380
        /*007e*/ 	.short	0x0028


	//----- nvinfo : EIATTR_SW_WAR
	.align		4
.L_8889:
        /*0080*/ 	.byte	0x04, 0x36
        /*0082*/ 	.short	(.L_8891 - .L_8890)
.L_8890:
        /*0084*/ 	.word	0x00000008
.L_8891:


//--------------------- .nv.info._ZN2at6native29vectorized_elementwise_kernelILi8EZZZNS0_50_GLOBAL__N__2680c7bb_12_PowKernel_cu_7dd49032_300324pow_tensor_tensor_kernelERNS_18TensorIteratorBaseEENKUlvE_clEvENKUlvE9_clEvEUlN3c108BFloat16ES8_E_St5arrayIPcLm3EEEEviT0_T1_ --------------------------
	.section	.nv.info._ZN2at6native29vectorized_elementwise_kernelILi8EZZZNS0_50_GLOBAL__N__2680c7bb_12_PowKernel_cu_7dd49032_300324pow_tensor_tensor_kernelERNS_18TensorIteratorBaseEENKUlvE_clEvENKUlvE9_clEvEUlN3c108BFloat16ES8_E_St5arrayIPcLm3EEEEviT0_T1_,"",@"SHT_CUDA_INFO"
	.sectionflags	@""
	.align	4


	//----- nvinfo : EIATTR_CUDA_API_VERSION
	.align		4
        /*0000*/ 	.byte	0x04, 0x37
        /*0002*/ 	.short	(.L_8893 - .L_8892)
.L_8892:
        /*0004*/ 	.word	0x00000082


	//----- nvinfo : EIATTR_KPARAM_INFO
	.align		4
.L_8893:
        /*0008*/ 	.byte	0x04, 0x17
        /*000a*/ 	.short	(.L_8895 - .L_8894)
.L_8894:
        /*000c*/ 	.word	0x00000000
        /*0010*/ 	.short	0x0002
        /*0012*/ 	.short	0x0010
        /*0014*/ 	.byte	0x00, 0xf0, 0x61, 0x00


	//----- nvinfo : EIATTR_KPARAM_INFO
	.align		4
.L_8895:
        /*0018*/ 	.byte	0x04, 0x17
        /*001a*/ 	.short	(.L_8897 - .L_8896)
.L_8896:
        /*001c*/ 	.word	0x00000000
        /*0020*/ 	.short	0x0001
        /*0022*/ 	.short	0x0008
        /*0024*/ 	.byte	0x00, 0xf0, 0x21, 0x00


	//----- nvinfo : EIATTR_KPARAM_INFO
	.align		4
.L_8897:
        /*0028*/ 	.byte	0x04, 0x17
        /*002a*/ 	.short	(.L_8899 - .L_8898)
.L_8898:
        /*002c*/ 	.word	0x00000000
        /*0030*/ 	.short	0x0000
        /*0032*/ 	.short	0x0000
        /*0034*/ 	.byte	0x00, 0xf0, 0x11, 0x00


	//----- nvinfo : EIATTR_SPARSE_MMA_MASK
	.align		4
.L_8899:
        /*0038*/ 	.byte	0x03, 0x50
        /*003a*/ 	.short	0x0000


	//----- nvinfo : EIATTR_MAXREG_COUNT
	.align		4
        /*003c*/ 	.byte	0x03, 0x1b
        /*003e*/ 	.short	0x00ff


	//----- nvinfo : EIATTR_MERCURY_ISA_VERSION
	.align		4
        /*0040*/ 	.byte	0x03, 0x5f
        /*0042*/ 	.short	0x0101


	//----- nvinfo : EIATTR_VRC_CTA_INIT_COUNT
	.align		4
        /*0044*/ 	.byte	0x02, 0x4a
	.zero		1
	.zero		1


	//----- nvinfo : EIATTR_EXIT_INSTR_OFFSETS
	.align		4
        /*0048*/ 	.byte	0x04, 0x1c
        /*004a*/ 	.short	(.L_8901 - .L_8900)


	//   ....[0]....
.L_8900:
        /*004c*/ 	.word	0x00000d50


	//   ....[1]....
        /*0050*/ 	.word	0x00000da0


	//   ....[2]....
        /*0054*/ 	.word	0x000011c0


	//----- nvinfo : EIATTR_MAX_THREADS
	.align		4
.L_8901:
        /*0058*/ 	.byte	0x04, 0x05
        /*005a*/ 	.short	(.L_8903 - .L_8902)
.L_8902:
        /*005c*/ 	.word	0x00000080
        /*0060*/ 	.word	0x00000001
        /*0064*/ 	.word	0x00000001


	//----- nvinfo : EIATTR_CRS_STACK_SIZE
	.align		4
.L_8903:
        /*0068*/ 	.byte	0x04, 0x1e
        /*006a*/ 	.short	(.L_8905 - .L_8904)
.L_8904:
        /*006c*/ 	.word	0x00000000


	//----- nvinfo : EIATTR_CBANK_PARAM_SIZE
	.align		4
.L_8905:
        /*0070*/ 	.byte	0x03, 0x19
        /*0072*/ 	.short	0x0028


	//----- nvinfo : EIATTR_PARAM_CBANK
	.align		4
        /*0074*/ 	.byte	0x04, 0x0a
        /*0076*/ 	.short	(.L_8907 - .L_8906)
	.align		4
.L_8906:
        /*0078*/ 	.word	index@(.nv.constant0._ZN2at6native29vectorized_elementwise_kernelILi8EZZZNS0_50_GLOBAL__N__2680c7bb_12_PowKernel_cu_7dd49032_300324pow_tensor_tensor_kernelERNS_18TensorIteratorBaseEENKUlvE_clEvENKUlvE9_clEvEUlN3c108BFloat16ES8_E_St5arrayIPcLm3EEEEviT0_T1_)
        /*007c*/ 	.short	0x0380
        /*007e*/ 	.short	0x0028


	//----- nvinfo : EIATTR_SW_WAR
	.align		4
.L_8907:
        /*0080*/ 	.byte	0x04, 0x36
        /*0082*/ 	.short	(.L_8909 - .L_8908)
.L_8908:
        /*0084*/ 	.word	0x00000008
.L_8909:


//--------------------- .nv.info._ZN2at6native18elementwise_kernelILi128ELi4EZNS0_15gpu_kernel_implIZNS0_50_GLOBAL__N__2680c7bb_12_PowKernel_cu_7dd49032_300322pow_scalar_tensor_implIN3c108BFloat16EEEvRNS_18TensorIteratorBaseET_EUlS6_E_EEvS8_RKS9_EUliE_EEviT1_ --------------------------
	.section	.nv.info._ZN2at6native18elementwise_kernelILi128ELi4EZNS0_15gpu_kernel_implIZNS0_50_GLOBAL__N__2680c7bb_12_PowKernel_cu_7dd49032_300322pow_scalar_tensor_implIN3c108BFloat16EEEvRNS_18TensorIteratorBaseET_EUlS6_E_EEvS8_RKS9_EUliE_EEviT1_,"",@"SHT_CUDA_INFO"
	.sectionflags	@""
	.align	4


	//----- nvinfo : EIATTR_CUDA_API_VERSION
	.align		4
        /*0000*/ 	.byte	0x04, 0x37
        /*0002*/ 	.short	(.L_8911 - .L_8910)
.L_8910:
        /*0004*/ 	.word	0x00000082


	//----- nvinfo : EIATTR_KPARAM_INFO
	.align		4
.L_8911:
        /*0008*/ 	.byte	0x04, 0x17
        /*000a*/ 	.short	(.L_8913 - .L_8912)
.L_8912:
        /*000c*/ 	.word	0x00000000
        /*0010*/ 	.short	0x0001
        /*0012*/ 	.short	0x0008
        /*0014*/ 	.byte	0x00, 0xf0, 0xa1, 0x08


	//----- nvinfo : EIATTR_KPARAM_INFO
	.align		4
.L_8913:
        /*0018*/ 	.byte	0x04, 0x17
        /*001a*/ 	.short	(.L_8915 - .L_8914)
.L_8914:
        /*001c*/ 	.word	0x00000000
        /*0020*/ 	.short	0x0000
        /*0022*/ 	.short	0x0000
        /*0024*/ 	.byte	0x00, 0xf0, 0x11, 0x00


	//----- nvinfo : EIATTR_SPARSE_MMA_MASK
	.align		4
.L_8915:
        /*0028*/ 	.byte	0x03, 0x50
        /*002a*/ 	.short	0x0000


	//----- nvinfo : EIATTR_MAXREG_COUNT
	.align		4
        /*002c*/ 	.byte	0x03, 0x1b
        /*002e*/ 	.short	0x0080


	//----- nvinfo : EIATTR_EXTERNS
	.align		4
        /*0030*/ 	.byte	0x04, 0x0f
        /*0032*/ 	.short	(.L_8917 - .L_8916)


	//   ....[0]....
	.align		4
.L_8916:
        /*0034*/ 	.word	index@(__assertfail)


	//----- nvinfo : EIATTR_MERCURY_ISA_VERSION
	.align		4
.L_8917:
        /*0038*/ 	.byte	0x03, 0x5f
        /*003a*/ 	.short	0x0101


	//----- nvinfo : EIATTR_VRC_CTA_INIT_COUNT
	.align		4
        /*003c*/ 	.byte	0x02, 0x4a
	.zero		1
	.zero		1


	//----- nvinfo : EIATTR_SYSCALL_OFFSETS
	.align		4
        /*0040*/ 	.byte	0x04, 0x46
        /*0042*/ 	.short	(.L_8919 - .L_8918)


	//   ....[0]....
.L_8918:
        /*0044*/ 	.word	0x00002220


	//   ....[1]....
        /*0048*/ 	.word	0x00003160


	//   ....[2]....
        /*004c*/ 	.word	0x00005510


	//   ....[3]....
        /*0050*/ 	.word	0x000062a0


	//   ....[4]....
        /*0054*/ 	.word	0x00008740


	//   ....[5]....
        /*0058*/ 	.word	0x000094d0


	//   ....[6]....
        /*005c*/ 	.word	0x0000b980


	//   ....[7]....
        /*0060*/ 	.word	0x0000c6e0


	//----- nvinfo : EIATTR_EXIT_INSTR_OFFSETS
	.align		4
.L_8919:
        /*0064*/ 	.byte	0x04, 0x1c
        /*0066*/ 	.short	(.L_8921 - .L_8920)


	//   ....[0]....
.L_8920:
        /*0068*/ 	.word	0x00009790


	//   ....[1]....
        /*006c*/ 	.word	0x0000bb60


	//   ....[2]....
        /*0070*/ 	.word	0x0000bba0


	//   ....[3]....
        /*0074*/ 	.word	0x0000bc40


	//   ....[4]....
        /*0078*/ 	.word	0x0000bc80


	//   ....[5]....
        /*007c*/ 	.word	0x0000bcc0


	//   ....[6]....
        /*0080*/ 	.word	0x0000bd50


	//   ....[7]....
        /*0084*/ 	.word	0x0000bd90


	//   ....[8]....
        /*0088*/ 	.word	0x0000be30


	//   ....[9]....
        /*008c*/ 	.word	0x0000be80


	//   ....[10]....
        /*0090*/ 	.word	0x0000bed0


	//   ....[11]....
        /*0094*/ 	.word	0x0000bfb0


	//   ....[12]....
        /*0098*/ 	.word	0x0000c120


	//   ....[13]....
        /*009c*/ 	.word	0x0000c290


	//   ....[14]....
        /*00a0*/ 	.word	0x0000c3f0


	//   ....[15]....
        /*00a4*/ 	.word	0x0000c430


	//   ....[16]....
        /*00a8*/ 	.word	0x0000c470


	//   ....[17]....
        /*00ac*/ 	.word	0x0000c520


	//   ....[18]....
        /*00b0*/ 	.word	0x0000c580


	//   ....[19]....
        /*00b4*/ 	.word	0x0000c6f0


	//   ....[20]....
        /*00b8*/ 	.word	0x0000c800


	//   ....[21]....
        /*00bc*/ 	.word	0x0000c940


	//   ....[22]....
        /*00c0*/ 	.word	0x0000c960


	//----- nvinfo : EIATTR_MAX_THREADS
	.align		4
.L_8921:
        /*00c4*/ 	.byte	0x04, 0x05
        /*00c6*/ 	.short	(.L_8923 - .L_8922)
.L_8922:
        /*00c8*/ 	.word	0x00000080
        /*00cc*/ 	.word	0x00000001
        /*00d0*/ 	.word	0x00000001


	//----- nvinfo : EIATTR_CRS_STACK_SIZE
	.align		4
.L_8923:
        /*00d4*/ 	.byte	0x04, 0x1e
        /*00d6*/ 	.short	(.L_8925 - .L_8924)
.L_8924:
        /*00d8*/ 	.word	0x00000000


	//----- nvinfo : EIATTR_CBANK_PARAM_SIZE
	.align		4
.L_8925:
        /*00dc*/ 	.byte	0x03, 0x19
        /*00de*/ 	.short	0x0230


	//----- nvinfo : EIATTR_PARAM_CBANK
	.align		4
        /*00e0*/ 	.byte	0x04, 0x0a
        /*00e2*/ 	.short	(.L_8927 - .L_8926)
	.align		4
.L_8926:
        /*00e4*/ 	.word	index@(.nv.constant0._ZN2at6native18elementwise_kernelILi128ELi4EZNS0_15gpu_kernel_implIZNS0_50_GLOBAL__N__2680c7bb_12_PowKernel_cu_7dd49032_300322pow_scalar_tensor_implIN3c108BFloat16EEEvRNS_18TensorIteratorBaseET_EUlS6_E_EEvS8_RKS9_EUliE_EEviT1_)
        /*00e8*/ 	.short	0x0380
        /*00ea*/ 	.short	0x0230


	//----- nvinfo : EIATTR_SW_WAR
	.align		4
.L_8927:
        /*00ec*/ 	.byte	0x04, 0x36
        /*00ee*/ 	.short	(.L_8929 - .L_8928)
.L_8928:
        /*00f0*/ 	.word	0x00000008
.L_8929:


//--------------------- .nv.info._ZN2at6native27unrolled_elementwise_kernelIZNS0_50_GLOBAL__N__2680c7bb_12_PowKernel_cu_7dd49032_300322pow_scalar_tensor_implIN3c108BFloat16EEEvRNS_18TensorIteratorBaseET_EUlS5_E_St5arrayIPcLm2EELi4E23TrivialOffsetCalculatorILi1EjESE_NS0_6memory12LoadWithCastILi1EEENSF_13StoreWithCastILi1EEEEEviS8_T0_T2_T3_T4_T5_ --------------------------
	.section	.nv.info._ZN2at6native27unrolled_elementwise_kernelIZNS0_50_GLOBAL__N__2680c7bb_12_PowKernel_cu_7dd49032_300322pow_scalar_tensor_implIN3c108BFloat16EEEvRNS_18TensorIteratorBaseET_EUlS5_E_St5arrayIPcLm2EELi4E23TrivialOffsetCalculatorILi1EjESE_NS0_6memory12LoadWithCastILi1EEENSF_13StoreWithCastILi1EEEEEviS8_T0_T2_T3_T4_T5_,"",@"SHT_CUDA_INFO"
	.sectionflags	@""
	.align	4


	//----- nvinfo : EIATTR_CUDA_API_VERSION
	.align		4
        /*0000*/ 	.byte	0x04, 0x37
        /*0002*/ 	.short	(.L_8931 - .L_8930)
.L_8930:
        /*0004*/ 	.word	0x00000082


	//----- nvinfo : EIATTR_KPARAM_INFO
	.align		4
.L_8931:
        /*0008*/ 	.byte	0x04, 0x17
        /*000a*/ 	.short	(.L_8933 - .L_8932)
.L_8932:
        /*000c*/ 	.word	0x00000000
        /*0010*/ 	.short	0x0006
        /*0012*/ 	.short	0x0034
        /*0014*/ 	.byte	0x00, 0xf0, 0x21, 0x00


	//----- nvinfo : EIATTR_KPARAM_INFO
	.align		4
.L_8933:
        /*0018*/ 	.byte	0x04, 0x17
        /*001a*/ 	.short	(.L_8935 - .L_8934)
.L_8934:
        /*001c*/ 	.word	0x00000000
        /*0020*/ 	.short	0x0005
        /*0022*/ 	.short	0x002c
        /*0024*/ 	.byte	0x00, 0xf0, 0x21, 0x00


	//----- nvinfo : EIATTR_KPARAM_INFO
	.align		4
.L_8935:
        /*0028*/ 	.byte	0x04, 0x17
        /*002a*/ 	.short	(.L_8937 - .L_8936)
.L_8936:
        /*002c*/ 	.word	0x00000000
        /*0030*/ 	.short	0x0004
        /*0032*/ 	.short	0x0029
        /*0034*/ 	.byte	0x00, 0xf0, 0x05, 0x00


	//----- nvinfo : EIATTR_KPARAM_INFO
	.align		4
.L_8937:
        /*0038*/ 	.byte	0x04, 0x17
        /*003a*/ 	.short	(.L_8939 - .L_8938)
.L_8938:
        /*003c*/ 	.word	0x00000000
        /*0040*/ 	.short	0x0003
        /*0042*/ 	.short	0x0028
        /*0044*/ 	.byte	0x00, 0xf0, 0x05, 0x00


	//----- nvinfo : EIATTR_KPARAM_INFO
	.align		4
.L_8939:
        /*0048*/ 	.byte	0x04, 0x17
        /*004a*/ 	.short	(.L_8941 - .L_8940)
.L_8940:
        /*004c*/ 	.word	0x00000000
        /*0050*/ 	.short	0x0002
        /*0052*/ 	.short	0x0018
        /*0054*/ 	.byte	0x00, 0xf0, 0x41, 0x00


	//----- nvinfo : EIATTR_KPARAM_INFO
	.align		4
.L_8941:
        /*0058*/ 	.byte	0x04, 0x17
        /*005a*/ 	.short	(.L_8943 - .L_8942)
.L_8942:
        /*005c*/ 	.word	0x00000000
        /*0060*/ 	.short	0x0001
        /*0062*/ 	.short	0x0008
        /*0064*/ 	.byte	0x00, 0xf0, 0x41, 0x00


	//----- nvinfo : EIATTR_KPARAM_INFO
	.align		4
.L_8943:
        /*0068*/ 	.byte	0x04, 0x17
        /*006a*/ 	.short	(.L_8945 - .L_8944)
.L_8944:
        /*006c*/ 	.word	0x00000000
        /*0070*/ 	.short	0x0000
        /*0072*/ 	.short	0x0000
        /*0074*/ 	.byte	0x00, 0xf0, 0x11, 0x00


	//----- nvinfo : EIATTR_SPARSE_MMA_MASK
	.align		4
.L_8945:
        /*0078*/ 	.byte	0x03, 0x50
        /*007a*/ 	.short	0x0000


	//----- nvinfo : EIATTR_MAXREG_COUNT
	.align		4
        /*007c*/ 	.byte	0x03, 0x1b
        /*007e*/ 	.short	0x00ff


	//----- nvinfo : EIATTR_EXTERNS
	.align		4
        /*0080*/ 	.byte	0x04, 0x0f
        /*0082*/ 	.short	(.L_8947 - .L_8946)


	//   ....[0]....
	.align		4
.L_8946:
        /*0084*/ 	.word	index@(__assertfail)


	//----- nvinfo : EIATTR_MERCURY_ISA_VERSION
	.align		4
.L_8947:
        /*0088*/ 	.byte	0x03, 0x5f
        /*008a*/ 	.short	0x0101


	//----- nvinfo : EIATTR_VRC_CTA_INIT_COUNT
	.align		4
        /*008c*/ 	.byte	0x02, 0x4a
	.zero		1
	.zero		1


	//----- nvinfo : EIATTR_SYSCALL_OFFSETS
	.align		4
        /*0090*/ 	.byte	0x04, 0x46
        /*0092*/ 	.short	(.L_8949 - .L_8948)


	//   ....[0]....
.L_8948:
        /*0094*/ 	.word	0x00001000


	//   ....[1]....
        /*0098*/ 	.word	0x000021e0


	//   ....[2]....
        /*009c*/ 	.word	0x00003300


	//   ....[3]....
        /*00a0*/ 	.word	0x00004330


	//   ....[4]....
        /*00a4*/ 	.word	0x00005500


	//   ....[5]....
        /*00a8*/ 	.word	0x000063e0


	//   ....[6]....
        /*00ac*/ 	.word	0x00007360


	//   ....[7]....
        /*00b0*/ 	.word	0x000082e0


	//----- nvinfo : EIATTR_EXIT_INSTR_OFFSETS
	.align		4
.L_8949:
        /*00b4*/ 	.byte	0x04, 0x1c
        /*00b6*/ 	.short	(.L_8951 - .L_8950)


	//   ....[0]....
.L_8950:
        /*00b8*/ 	.word	0x00007610


	//   ....[1]....
        /*00bc*/ 	.word	0x00007760


	//   ....[2]....
        /*00c0*/ 	.word	0x000077a0


	//   ....[3]....
        /*00c4*/ 	.word	0x00007840


	//   ....[4]....
        /*00c8*/ 	.word	0x00007880


	//   ....[5]....
        /*00cc*/ 	.word	0x000078c0


	//   ....[6]....
        /*00d0*/ 	.word	0x00007950


	//   ....[7]....
        /*00d4*/ 	.word	0x00007990


	//   ....[8]....
        /*00d8*/ 	.word	0x00007a30


	//   ....[9]....
        /*00dc*/ 	.word	0x00007a80


	//   ....[10]....
        /*00e0*/ 	.word	0x00007ad0


	//   ....[11]....
        /*00e4*/ 	.word	0x00007bb0


	//   ....[12]....
        /*00e8*/ 	.word	0x00007d20


	//   ....[13]....
        /*00ec*/ 	.word	0x00007e90


	//   ....[14]....
        /*00f0*/ 	.word	0x00007ff0


	//   ....[15]....
        /*00f4*/ 	.word	0x00008030


	//   ....[16]....
        /*00f8*/ 	.word	0x00008070


	//   ....[17]....
        /*00fc*/ 	.word	0x00008120


	//   ....[18]....
        /*0100*/ 	.word	0x00008180


	//   ....[19]....
        /*0104*/ 	.word	0x000082f0


	//   ....[20]....
        /*0108*/ 	.word	0x00008400


	//   ....[21]....
        /*010c*/ 	.word	0x00008540


	//   ....[22]....
        /*0110*/ 	.word	0x00008560


	//----- nvinfo : EIATTR_MAX_THREADS
	.align		4
.L_8951:
        /*0114*/ 	.byte	0x04, 0x05
        /*0116*/ 	.short	(.L_8953 - .L_8952)
.L_8952:
        /*0118*/ 	.word	0x00000080
        /*011c*/ 	.word	0x00000001
        /*0120*/ 	.word	0x00000001


	//----- nvinfo : EIATTR_CRS_STACK_SIZE
	.align		4
.L_8953:
        /*0124*/ 	.byte	0x04, 0x1e
        /*0126*/ 	.short	(.L_8955 - .L_8954)
.L_8954:
        /*0128*/ 	.word	0x00000000


	//----- nvinfo : EIATTR_CBANK_PARAM_SIZE
	.align		4
.L_8955:
        /*012c*/ 	.byte	0x03, 0x19
        /*012e*/ 	.short	0x003c


	//----- nvinfo : EIATTR_PARAM_CBANK
	.align		4
        /*0130*/ 	.byte	0x04, 0x0a
        /*0132*/ 	.short	(.L_8957 - .L_8956)
	.align		4
.L_8956:
        /*0134*/ 	.word	index@(.nv.constant0._ZN2at6native27unrolled_elementwise_kernelIZNS0_50_GLOBAL__N__2680c7bb_12_PowKernel_cu_7dd49032_300322pow_scalar_tensor_implIN3c108BFloat16EEEvRNS_18TensorIteratorBaseET_EUlS5_E_St5arrayIPcLm2EELi4E23TrivialOffsetCalculatorILi1EjESE_NS0_6memory12LoadWithCastILi1EEENSF_13StoreWithCastILi1EEEEEviS8_T0_T2_T3_T4_T5_)
        /*0138*/ 	.short	0x0380
        /*013a*/ 	.short	0x003c


	//----- nvinfo : EIATTR_SW_WAR
	.align		4
.L_8957:
        /*013c*/ 	.byte	0x04, 0x36
        /*013e*/ 	.short	(.L_8959 - .L_8958)
.L_8958:
        /*0140*/ 	.word	0x00000008
.L_8959:


//--------------------- .nv.info._ZN2at6native18elementwise_kernelILi128ELi4EZNS0_22gpu_kernel_impl_nocastIZNS0_50_GLOBAL__N__2680c7bb_12_PowKernel_cu_7dd49032_300322pow_scalar_tensor_implIN3c108BFloat16EEEvRNS_18TensorIteratorBaseET_EUlS6_E_EEvS8_RKS9_EUliE_EEviT1_ --------------------------
	.section	.nv.info._ZN2at6native18elementwise_kernelILi128ELi4EZNS0_22gpu_kernel_impl_nocastIZNS0_50_GLOBAL__N__2680c7bb_12_PowKernel_cu_7dd49032_300322pow_scalar_tensor_implIN3c108BFloat16EEEvRNS_18TensorIteratorBaseET_EUlS6_E_EEvS8_RKS9_EUliE_EEviT1_,"",@"SHT_CUDA_INFO"
	.sectionflags	@""
	.align	4


	//----- nvinfo : EIATTR_CUDA_API_VERSION
	.align		4
        /*0000*/ 	.byte	0x04, 0x37
        /*0002*/ 	.short	(.L_8961 - .L_8960)
.L_8960:
        /*0004*/ 	.word	0x00000082


	//----- nvinfo : EIATTR_KPARAM_INFO
	.align		4
.L_8961:
        /*0008*/ 	.byte	0x04, 0x17
        /*000a*/ 	.short	(.L_8963 - .L_8962)
.L_8962:
        /*000c*/ 	.word	0x00000000
        /*0010*/ 	.short	0x0001
        /*0012*/ 	.short	0x0008
        /*0014*/ 	.byte	0x00, 0xf0, 0x81, 0x08


	//----- nvinfo : EIATTR_KPARAM_INFO
	.align		4
.L_8963:
        /*0018*/ 	.byte	0x04, 0x17
        /*001a*/ 	.short	(.L_8965 - .L_8964)
.L_8964:
        /*001c*/ 	.word	0x00000000
        /*0020*/ 	.short	0x0000
        /*0022*/ 	.short	0x0000
        /*0024*/ 	.byte	0x00, 0xf0, 0x11, 0x00


	//----- nvinfo : EIATTR_SPARSE_MMA_MASK
	.align		4
.L_8965:
        /*0028*/ 	.byte	0x03, 0x50
        /*002a*/ 	.short	0x0000


	//----- nvinfo : EIATTR_MAXREG_COUNT
	.align		4
        /*002c*/ 	.byte	0x03, 0x1b
        /*002e*/ 	.short	0x0080


	//----- nvinfo : EIATTR_MERCURY_ISA_VERSION
	.align		4
        /*0030*/ 	.byte	0x03, 0x5f
        /*0032*/ 	.short	0x0101


	//----- nvinfo : EIATTR_VRC_CTA_INIT_COUNT
	.align		4
        /*0034*/ 	.byte	0x02, 0x4a
	.zero		1
	.zero		1


	//----- nvinfo : EIATTR_EXIT_INSTR_OFFSETS
	.align		4
        /*0038*/ 	.byte	0x04, 0x1c
        /*003a*/ 	.short	(.L_8967 - .L_8966)


	//   ....[0]....
.L_8966:
        /*003c*/ 	.word	0x000003a0


	//   ....[1]....
        /*0040*/ 	.word	0x00000450


	//   ....[2]....
        /*0044*/ 	.word	0x00004000


	//   ....[3]....
        /*0048*/ 	.word	0x00005380


	//----- nvinfo : EIATTR_MAX_THREADS
	.align		4
.L_8967:
        /*004c*/ 	.byte	0x04, 0x05
        /*004e*/ 	.short	(.L_8969 - .L_8968)
.L_8968:
        /*0050*/ 	.word	0x00000080
        /*0054*/ 	.word	0x00000001
        /*0058*/ 	.word	0x00000001


	//----- nvinfo : EIATTR_CRS_STACK_SIZE
	.align		4
.L_8969:
        /*005c*/ 	.byte	0x04, 0x1e
        /*005e*/ 	.short	(.L_8971 - .L_8970)
.L_8970:
        /*0060*/ 	.word	0x00000000


	//----- nvinfo : EIATTR_CBANK_PARAM_SIZE
	.align		4
.L_8971:
        /*0064*/ 	.byte	0x03, 0x19
        /*0066*/ 	.short	0x0228


	//----- nvinfo : EIATTR_PARAM_CBANK
	.align		4
        /*0068*/ 	.byte	0x04, 0x0a
        /*006a*/ 	.short	(.L_8973 - .L_8972)
	.align		4
.L_8972:
        /*006c*/ 	.word	index@(.nv.constant0._ZN2at6native18elementwise_kernelILi128ELi4EZNS0_22gpu_kernel_impl_nocastIZNS0_50_GLOBAL__N__2680c7bb_12_PowKernel_cu_7dd49032_300322pow_scalar_tensor_implIN3c108BFloat16EEEvRNS_18TensorIteratorBaseET_EUlS6_E_EEvS8_RKS9_EUliE_EEviT1_)
        /*0070*/ 	.short	0x0380
        /*0072*/ 	.short	0x0228


	//----- nvinfo : EIATTR_SW_WAR
	.align		4
.L_8973:
        /*0074*/ 	.byte	0x04, 0x36
        /*0076*/ 	.short	(.L_8975 - .L_8974)
.L_8974:
        /*0078*/ 	.word	0x00000008
.L_8975:


//--------------------- .nv.info._ZN2at6native27unrolled_elementwise_kernelIZNS0_50_GLOBAL__N__2680c7bb_12_PowKernel_cu_7dd49032_300322pow_scalar_tensor_implIN3c108BFloat16EEEvRNS_18TensorIteratorBaseET_EUlS5_E_St5arrayIPcLm2EELi4E23TrivialOffsetCalculatorILi1EjESE_NS0_6memory15LoadWithoutCastENSF_16StoreWithoutCastEEEviS8_T0_T2_T3_T4_T5_ --------------------------
	.section	.nv.info._ZN2at6native27unrolled_elementwise_kernelIZNS0_50_GLOBAL__N__2680c7bb_12_PowKernel_cu_7dd49032_300322pow_scalar_tensor_implIN3c108BFloat16EEEvRNS_18TensorIteratorBaseET_EUlS5_E_St5arrayIPcLm2EELi4E23TrivialOffsetCalculatorILi1EjESE_NS0_6memory15LoadWithoutCastENSF_16StoreWithoutCastEEEviS8_T0_T2_T3_T4_T5_,"",@"SHT_CUDA_INFO"
	.sectionflags	@""
	.align	4


	//----- nvinfo : EIATTR_CUDA_API_VERSION
	.align		4
        /*0000*/ 	.byte	0x04, 0x37
        /*0002*/ 	.short	(.L_8977 - .L_8976)
.L_8976:
        /*0004*/ 	.word	0x00000082


	//----- nvinfo : EIATTR_KPARAM_INFO
	.align		4
.L_8977:
        /*0008*/ 	.byte	0x04, 0x17
        /*000a*/ 	.short	(.L_8979 - .L_8978)
.L_8978:
        /*000c*/ 	.word	0x00000000
        /*0010*/ 	.short	0x0006
        /*0012*/ 	.short	0x002b
        /*0014*/ 	.byte	0x00, 0xf0, 0x05, 0x00


	//----- nvinfo : EIATTR_KPARAM_INFO
	.align		4
.L_8979:
        /*0018*/ 	.byte	0x04, 0x17
        /*001a*/ 	.short	(.L_8981 - .L_8980)
.L_8980:
        /*001c*/ 	.word	0x00000000
        /*0020*/ 	.short	0x0005
        /*0022*/ 	.short	0x002a
        /*0024*/ 	.byte	0x00, 0xf0, 0x05, 0x00


	//----- nvinfo : EIATTR_KPARAM_INFO
	.align		4
.L_8981:
        /*0028*/ 	.byte	0x04, 0x17
        /*002a*/ 	.short	(.L_8983 - .L_8982)
.L_8982:
        /*002c*/ 	.word	0x00000000
        /*0030*/ 	.short	0x0004
        /*0032*/ 	.short	0x0029
        /*0034*/ 	.byte	0x00, 0xf0, 0x05, 0x00


	//----- nvinfo : EIATTR_KPARAM_INFO
	.align		4
.L_8983:
        /*0038*/ 	.byte	0x04, 0x17
        /*003a*/ 	.short	(.L_8985 - .L_8984)
.L_8984:
        /*003c*/ 	.word	0x00000000
        /*0040*/ 	.short	0x0003
        /*0042*/ 	.short	0x0028
        /*0044*/ 	.byte	0x00, 0xf0, 0x05, 0x00


	//----- nvinfo : EIATTR_KPARAM_INFO
	.align		4
.L_8985:
        /*0048*/ 	.byte	0x04, 0x17
        /*004a*/ 	.short	(.L_8987 - .L_8986)
.L_8986:
        /*004c*/ 	.word	0x00000000
        /*0050*/ 	.short	0x0002
        /*0052*/ 	.short	0x0018
        /*0054*/ 	.byte	0x00, 0xf0, 0x41, 0x00


	//----- nvinfo : EIATTR_KPARAM_INFO
	.align		4
.L_8987:
        /*0058*/ 	.byte	0x04, 0x17
        /*005a*/ 	.short	(.L_8989 - .L_8988)
.L_8988:
        /*005c*/ 	.word	0x00000000
        /*0060*/ 	.short	0x0001
        /*0062*/ 	.short	0x0008
        /*0064*/ 	.byte	0x00, 0xf0, 0x41, 0x00


	//----- nvinfo : EIATTR_KPARAM_INFO
	.align		4
.L_8989:
        /*0068*/ 	.byte	0x04, 0x17
        /*006a*/ 	.short	(.L_8991 - .L_8990)
.L_8990:
        /*006c*/ 	.word	0x00000000
        /*0070*/ 	.short	0x0000
        /*0072*/ 	.short	0x0000
        /*0074*/ 	.byte	0x00, 0xf0, 0x11, 0x00


	//----- nvinfo : EIATTR_SPARSE_MMA_MASK
	.align		4
.L_8991:
        /*0078*/ 	.byte	0x03, 0x50
        /*007a*/ 	.short	0x0000


	//----- nvinfo : EIATTR_MAXREG_COUNT
	.align		4
        /*007c*/ 	.byte	0x03, 0x1b
        /*007e*/ 	.short	0x00ff


	//----- nvinfo : EIATTR_MERCURY_ISA_VERSION
	.align		4
        /*0080*/ 	.byte	0x03, 0x5f
        /*0082*/ 	.short	0x0101


	//----- nvinfo : EIATTR_VRC_CTA_INIT_COUNT
	.align		4
        /*0084*/ 	.byte	0x02, 0x4a
	.zero		1
	.zero		1


	//----- nvinfo : EIATTR_EXIT_INSTR_OFFSETS
	.align		4
        /*0088*/ 	.byte	0x04, 0x1c
        /*008a*/ 	.short	(.L_8993 - .L_8992)


	//   ....[0]....
.L_8992:
        /*008c*/ 	.word	0x00000550


	//   ....[1]....
        /*0090*/ 	.word	0x000005d0


	//----- nvinfo : EIATTR_MAX_THREADS
	.align		4
.L_8993:
        /*0094*/ 	.byte	0x04, 0x05
        /*0096*/ 	.short	(.L_8995 - .L_8994)
.L_8994:
        /*0098*/ 	.word	0x00000080
        /*009c*/ 	.word	0x00000001
        /*00a0*/ 	.word	0x00000001


	//----- nvinfo : EIATTR_CRS_STACK_SIZE
	.align		4
.L_8995:
        /*00a4*/ 	.byte	0x04, 0x1e
        /*00a6*/ 	.short	(.L_8997 - .L_8996)
.L_8996:
        /*00a8*/ 	.word	0x00000000


	//----- nvinfo : EIATTR_CBANK_PARAM_SIZE
	.align		4
.L_8997:
        /*00ac*/ 	.byte	0x03, 0x19
        /*00ae*/ 	.short	0x002c


	//----- nvinfo : EIATTR_PARAM_CBANK
	.align		4
        /*00b0*/ 	.byte	0x04, 0x0a
        /*00b2*/ 	.short	(.L_8999 - .L_8998)
	.align		4
.L_8998:
        /*00b4*/ 	.word	index@(.nv.constant0._ZN2at6native27unrolled_elementwise_kernelIZNS0_50_GLOBAL__N__2680c7bb_12_PowKernel_cu_7dd49032_300322pow_scalar_tensor_implIN3c108BFloat16EEEvRNS_18TensorIteratorBaseET_EUlS5_E_St5arrayIPcLm2EELi4E23TrivialOffsetCalculatorILi1EjESE_NS0_6memory15LoadWithoutCastENSF_16StoreWithoutCastEEEviS8_T0_T2_T3_T4_T5_)
        /*00b8*/ 	.short	0x0380
        /*00ba*/ 	.short	0x002c


	//----- nvinfo : EIATTR_SW_WAR
	.align		4
.L_8999:
        /*00bc*/ 	.byte	0x04, 0x36
        /*00be*/ 	.short	(.L_9001 - .L_9000)
.L_9000:
        /*00c0*/ 	.word	0x00000008
.L_9001:


//--------------------- .nv.info._ZN2at6native29vectorized_elementwise_kernelILi2EZNS0_50_GLOBAL__N__2680c7bb_12_PowKernel_cu_7dd49032_300322pow_scalar_tensor_implIN3c108BFloat16EEEvRNS_18TensorIteratorBaseET_EUlS5_E_St5arrayIPcLm2EEEEviT0_T1_ --------------------------
	.section	.nv.info._ZN2at6native29vectorized_elementwise_kernelILi2EZNS0_50_GLOBAL__N__2680c7bb_12_PowKernel_cu_7dd49032_300322pow_scalar_tensor_implIN3c108BFloat16EEEvRNS_18TensorIteratorBaseET_EUlS5_E_St5arrayIPcLm2EEEEviT0_T1_,"",@"SHT_CUDA_INFO"
	.sectionflags	@""
	.align	4


	//----- nvinfo : EIATTR_CUDA_API_VERSION
	.align		4
        /*0000*/ 	.byte	0x04, 0x37
        /*0002*/ 	.short	(.L_9003 - .L_9002)
.L_9002:
        /*0004*/ 	.word	0x00000082


	//----- nvinfo : EIATTR_KPARAM_INFO
	.align		4
.L_9003:
        /*0008*/ 	.byte	0x04, 0x17
        /*000a*/ 	.short	(.L_9005 - .L_9004)
.L_9004:
        /*000c*/ 	.word	0x00000000
        /*0010*/ 	.short	0x0002
        /*0012*/ 	.short	0x0018
        /*0014*/ 	.byte	0x00, 0xf0, 0x41, 0x00


	//----- nvinfo : EIATTR_KPARAM_INFO
	.align		4
.L_9005:
        /*0018*/ 	.byte	0x04, 0x17
        /*001a*/ 	.short	(.L_9007 - .L_9006)
.L_9006:
        /*001c*/ 	.word	0x00000000
        /*0020*/ 	.short	0x0001
        /*0022*/ 	.short	0x0008
        /*0024*/ 	.byte	0x00, 0xf0, 0x41, 0x00


	//----- nvinfo : EIATTR_KPARAM_INFO
	.align		4
.L_9007:
        /*0028*/ 	.byte	0x04, 0x17
        /*002a*/ 	.short	(.L_9009 - .L_9008)
.L_9008:
        /*002c*/ 	.word	0x00000000
        /*0030*/ 	.short	0x0000
        /*0032*/ 	.short	0x0000
        /*0034*/ 	.byte	0x00, 0xf0, 0x11, 0x00


	//----- nvinfo : EIATTR_SPARSE_MMA_MASK
	.align		4
.L_9009:
        /*0038*/ 	.byte	0x03, 0x50
        /*003a*/ 	.short	0x0000


	//----- nvinfo : EIATTR_MAXREG_COUNT
	.align		4
        /*003c*/ 	.byte	0x03, 0x1b
        /*003e*/ 	.short	0x00ff


	//----- nvinfo : EIATTR_MERCURY_ISA_VERSION
	.align		4
        /*0040*/ 	.byte	0x03, 0x5f
        /*0042*/ 	.short	0x0101


	//----- nvinfo : EIATTR_VRC_CTA_INIT_COUNT
	.align		4
        /*0044*/ 	.byte	0x02, 0x4a
	.zero		1
	.zero		1


	//----- nvinfo : EIATTR_EXIT_INSTR_OFFSETS
	.align		4
        /*0048*/ 	.byte	0x04, 0x1c
        /*004a*/ 	.short	(.L_9011 - .L_9010)


	//   ....[0]....
.L_9010:
        /*004c*/ 	.word	0x00000b60


	//   ....[1]....
        /*0050*/ 	.word	0x00000bb0


	//   ....[2]....
        /*0054*/ 	.word	0x00000ed0


	//----- nvinfo : EIATTR_MAX_THREADS
	.align		4
.L_9011:
        /*0058*/ 	.byte	0x04, 0x05
        /*005a*/ 	.short	(.L_9013 - .L_9012)
.L_9012:
        /*005c*/ 	.word	0x00000080
        /*0060*/ 	.word	0x00000001
        /*0064*/ 	.word	0x00000001


	//----- nvinfo : EIATTR_CRS_STACK_SIZE
	.align		4
.L_9013:
        /*0068*/ 	.byte	0x04, 0x1e
        /*006a*/ 	.short	(.L_9015 - .L_9014)
.L_9014:
        /*006c*/ 	.word	0x00000000


	//----- nvinfo : EIATTR_CBANK_PARAM_SIZE
	.align		4
.L_9015:
        /*0070*/ 	.byte	0x03, 0x19
        /*0072*/ 	.short	0x0028


	//----- nvinfo : EIATTR_PARAM_CBANK
	.align		4
        /*0074*/ 	.byte	0x04, 0x0a
        /*0076*/ 	.short	(.L_9017 - .L_9016)
	.align		4
.L_9016:
        /*0078*/ 	.word	index@(.nv.constant0._ZN2at6native29vectorized_elementwise_kernelILi2EZNS0_50_GLOBAL__N__2680c7bb_12_PowKernel_cu_7dd49032_300322pow_scalar_tensor_implIN3c108BFloat16EEEvRNS_18TensorIteratorBaseET_EUlS5_E_St5arrayIPcLm2EEEEviT0_T1_)
        /*007c*/ 	.short	0x0380
        /*007e*/ 	.short	0x0028


	//----- nvinfo : EIATTR_SW_WAR
	.align		4
.L_9017:
        /*0080*/ 	.byte	0x04, 0x36
        /*0082*/ 	.short	(.L_9019 - .L_9018)
.L_9018:
        /*0084*/ 	.word	0x00000008
.L_9019:


//--------------------- .nv.info._ZN2at6native29vectorized_elementwise_kernelILi4EZNS0_50_GLOBAL__N__2680c7bb_12_PowKernel_cu_7dd49032_300322pow_scalar_tensor_implIN3c108BFloat16EEEvRNS_18TensorIteratorBaseET_EUlS5_E_St5arrayIPcLm2EEEEviT0_T1_ --------------------------
	.section	.nv.info._ZN2at6native29vectorized_elementwise_kernelILi4EZNS0_50_GLOBAL__N__2680c7bb_12_PowKernel_cu_7dd49032_300322pow_scalar_tensor_implIN3c108BFloat16EEEvRNS_18TensorIteratorBaseET_EUlS5_E_St5arrayIPcLm2EEEEviT0_T1_,"",@"SHT_CUDA_INFO"
	.sectionflags	@""
	.align	4


	//----- nvinfo : EIATTR_CUDA_API_VERSION
	.align		4
        /*0000*/ 	.byte	0x04, 0x37
        /*0002*/ 	.short	(.L_9021 - .L_9020)
.L_9020:
        /*0004*/ 	.word	0x00000082


	//----- nvinfo : EIATTR_KPARAM_INFO
	.align		4
.L_9021:
        /*0008*/ 	.byte	0x04, 0x17
        /*000a*/ 	.short	(.L_9023 - .L_9022)
.L_9022:
        /*000c*/ 	.word	0x00000000
        /*0010*/ 	.short	0x0002
        /*0012*/ 	.short	0x0018
        /*0014*/ 	.byte	0x00, 0xf0, 0x41, 0x00


	//----- nvinfo : EIATTR_KPARAM_INFO
	.align		4
.L_9023:
        /*0018*/ 	.byte	0x04, 0x17
        /*001a*/ 	.short	(.L_9025 - .L_9024)
.L_9024:
        /*001c*/ 	.word	0x00000000
        /*0020*/ 	.short	0x0001
        /*0022*/ 	.short	0x0008
        /*0024*/ 	.byte	0x00, 0xf0, 0x41, 0x00


	//----- nvinfo : EIATTR_KPARAM_INFO
	.align		4
.L_9025:
        /*0028*/ 	.byte	0x04, 0x17
        /*002a*/ 	.short	(.L_9027 - .L_9026)
.L_9026:
        /*002c*/ 	.word	0x00000000
        /*0030*/ 	.short	0x0000
        /*0032*/ 	.short	0x0000
        /*0034*/ 	.byte	0x00, 0xf0, 0x11, 0x00


	//----- nvinfo : EIATTR_SPARSE_MMA_MASK
	.align		4
.L_9027:
        /*0038*/ 	.byte	0x03, 0x50
        /*003a*/ 	.short	0x0000


	//----- nvinfo : EIATTR_MAXREG_COUNT
	.align		4
        /*003c*/ 	.byte	0x03, 0x1b
        /*003e*/ 	.short	0x00ff


	//----- nvinfo : EIATTR_MERCURY_ISA_VERSION
	.align		4
        /*0040*/ 	.byte	0x03, 0x5f
        /*0042*/ 	.short	0x0101


	//----- nvinfo : EIATTR_VRC_CTA_INIT_COUNT
	.align		4
        /*0044*/ 	.byte	0x02, 0x4a
	.zero		1
	.zero		1


	//----- nvinfo : EIATTR_EXIT_INSTR_OFFSETS
	.align		4
        /*0048*/ 	.byte	0x04, 0x1c
        /*004a*/ 	.short	(.L_9029 - .L_9028)


	//   ....[0]....
.L_9028:
        /*004c*/ 	.word	0x00000b60


	//   ....[1]....
        /*0050*/ 	.word	0x00000bb0


	//   ....[2]....
        /*0054*/ 	.word	0x00000e90


	//----- nvinfo : EIATTR_MAX_THREADS
	.align		4
.L_9029:
        /*0058*/ 	.byte	0x04, 0x05
        /*005a*/ 	.short	(.L_9031 - .L_9030)
.L_9030:
        /*005c*/ 	.word	0x00000080
        /*0060*/ 	.word	0x00000001
        /*0064*/ 	.word	0x00000001


	//----- nvinfo : EIATTR_CRS_STACK_SIZE
	.align		4
.L_9031:
        /*0068*/ 	.byte	0x04, 0x1e
        /*006a*/ 	.short	(.L_9033 - .L_9032)
.L_9032:
        /*006c*/ 	.word	0x00000000


	//----- nvinfo : EIATTR_CBANK_PARAM_SIZE
	.align		4
.L_9033:
        /*0070*/ 	.byte	0x03, 0x19
        /*0072*/ 	.short	0x0028


	//----- nvinfo : EIATTR_PARAM_CBANK
	.align		4
        /*0074*/ 	.byte	0x04, 0x0a
        /*0076*/ 	.short	(.L_9035 - .L_9034)
	.align		4
.L_9034:
        /*0078*/ 	.word	index@(.nv.constant0._ZN2at6native29vectorized_elementwise_kernelILi4EZNS0_50_GLOBAL__N__2680c7bb_12_PowKernel_cu_7dd49032_300322pow_scalar_tensor_implIN3c108BFloat16EEEvRNS_18TensorIteratorBaseET_EUlS5_E_St5arrayIPcLm2EEEEviT0_T1_)
        /*007c*/ 	.short	0x0380
        /*007e*/ 	.short	0x0028


	//----- nvinfo : EIATTR_SW_WAR
	.align		4
.L_9035:
        /*0080*/ 	.byte	0x04, 0x36
        /*0082*/ 	.short	(.L_9037 - .L_9036)
.L_9036:
        /*0084*/ 	.word	0x00000008
.L_9037:


//--------------------- .nv.info._ZN2at6native29vectorized_elementwise_kernelILi8EZNS0_50_GLOBAL__N__2680c7bb_12_PowKernel_cu_7dd49032_300322pow_scalar_tensor_implIN3c108BFloat16EEEvRNS_18TensorIteratorBaseET_EUlS5_E_St5arrayIPcLm2EEEEviT0_T1_ --------------------------
	.section	.nv.info._ZN2at6native29vectorized_elementwise_kernelILi8EZNS0_50_GLOBAL__N__2680c7bb_12_PowKernel_cu_7dd49032_300322pow_scalar_tensor_implIN3c108BFloat16EEEvRNS_18TensorIteratorBaseET_EUlS5_E_St5arrayIPcLm2EEEEviT0_T1_,"",@"SHT_CUDA_INFO"
	.sectionflags	@""
	.align	4


	//----- nvinfo : EIATTR_CUDA_API_VERSION
	.align		4
        /*0000*/ 	.byte	0x04, 0x37
        /*0002*/ 	.short	(.L_9039 - .L_9038)
.L_9038:
        /*0004*/ 	.word	0x00000082


	//----- nvinfo : EIATTR_KPARAM_INFO
	.align		4
.L_9039:
        /*0008*/ 	.byte	0x04, 0x17
        /*000a*/ 	.short	(.L_9041 - .L_9040)
.L_9040:
        /*000c*/ 	.word	0x00000000
        /*0010*/ 	.short	0x0002
        /*0012*/ 	.short	0x0018
        /*0014*/ 	.byte	0x00, 0xf0, 0x41, 0x00


	//----- nvinfo : EIATTR_KPARAM_INFO
	.align		4
.L_9041:
        /*0018*/ 	.byte	0x04, 0x17
        /*001a*/ 	.short	(.L_9043 - .L_9042)
.L_9042:
        /*001c*/ 	.word	0x00000000
        /*0020*/ 	.short	0x0001
        /*0022*/ 	.short	0x0008
        /*0024*/ 	.byte	0x00, 0xf0, 0x41, 0x00


	//----- nvinfo : EIATTR_KPARAM_INFO
	.align		4
.L_9043:
        /*0028*/ 	.byte	0x04, 0x17
        /*002a*/ 	.short	(.L_9045 - .L_9044)
.L_9044:
        /*002c*/ 	.word	0x00000000
        /*0030*/ 	.short	0x0000
        /*0032*/ 	.short	0x0000
        /*0034*/ 	.byte	0x00, 0xf0, 0x11, 0x00


	//----- nvinfo : EIATTR_SPARSE_MMA_MASK
	.align		4
.L_9045:
        /*0038*/ 	.byte	0x03, 0x50
        /*003a*/ 	.short	0x0000


	//----- nvinfo : EIATTR_MAXREG_COUNT
	.align		4
        /*003c*/ 	.byte	0x03, 0x1b
        /*003e*/ 	.short	0x00ff


	//----- nvinfo : EIATTR_MERCURY_ISA_VERSION
	.align		4
        /*0040*/ 	.byte	0x03, 0x5f
        /*0042*/ 	.short	0x0101


	//----- nvinfo : EIATTR_VRC_CTA_INIT_COUNT
	.align		4
        /*0044*/ 	.byte	0x02, 0x4a
	.zero		1
	.zero		1


	//----- nvinfo : EIATTR_EXIT_INSTR_OFFSETS
	.align		4
        /*0048*/ 	.byte	0x04, 0x1c
        /*004a*/ 	.short	(.L_9047 - .L_9046)


	//   ....[0]....
.L_9046:
        /*004c*/ 	.word	0x00000b60


	//   ....[1]....
        /*0050*/ 	.word	0x00000bb0


	//   ....[2]....
        /*0054*/ 	.word	0x00000e70


	//----- nvinfo : EIATTR_MAX_THREADS
	.align		4
.L_9047:
        /*0058*/ 	.byte	0x04, 0x05
        /*005a*/ 	.short	(.L_9049 - .L_9048)
.L_9048:
        /*005c*/ 	.word	0x00000080
        /*0060*/ 	.word	0x00000001
        /*0064*/ 	.word	0x00000001


	//----- nvinfo : EIATTR_CRS_STACK_SIZE
	.align		4
.L_9049:
        /*0068*/ 	.byte	0x04, 0x1e
        /*006a*/ 	.short	(.L_9051 - .L_9050)
.L_9050:
        /*006c*/ 	.word	0x00000000


	//----- nvinfo : EIATTR_CBANK_PARAM_SIZE
	.align		4
.L_9051:
        /*0070*/ 	.byte	0x03, 0x19
        /*0072*/ 	.short	0x0028


	//----- nvinfo : EIATTR_PARAM_CBANK
	.align		4
        /*0074*/ 	.byte	0x04, 0x0a
        /*0076*/ 	.short	(.L_9053 - .L_9052)
	.align		4
.L_9052:
        /*0078*/ 	.word	index@(.nv.constant0._ZN2at6native29vectorized_elementwise_kernelILi8EZNS0_50_GLOBAL__N__2680c7bb_12_PowKernel_cu_7dd49032_300322pow_scalar_tensor_implIN3c108BFloat16EEEvRNS_18TensorIteratorBaseET_EUlS5_E_St5arrayIPcLm2EEEEviT0_T1_)
        /*007c*/ 	.short	0x0380
        /*007e*/ 	.short	0x0028


	//----- nvinfo : EIATTR_SW_WAR
	.align		4
.L_9053:
        /*0080*/ 	.byte	0x04, 0x36
        /*0082*/ 	.short	(.L_9055 - .L_9054)
.L_9054:
        /*0084*/ 	.word	0x00000008
.L_9055:


//--------------------- .nv.info._ZN2at6native18elementwise_kernelILi128ELi4EZNS0_15gpu_kernel_implIZZZNS0_50_GLOBAL__N__2680c7bb_12_PowKernel_cu_7dd49032_300324pow_tensor_tensor_kernelERNS_18TensorIteratorBaseEENKUlvE_clEvENKUlvE8_clEvEUlN3c104HalfES9_E_EEvS5_RKT_EUliE_EEviT1_ --------------------------
	.section	.nv.info._ZN2at6native18elementwise_kernelILi128ELi4EZNS0_15gpu_kernel_implIZZZNS0_50_GLOBAL__N__2680c7bb_12_PowKernel_cu_7dd49032_300324pow_tensor_tensor_kernelERNS_18TensorIteratorBaseEENKUlvE_clEvENKUlvE8_clEvEUlN3c104HalfES9_E_EEvS5_RKT_EUliE_EEviT1_,"",@"SHT_CUDA_INFO"
	.sectionflags	@""
	.align	4


	//----- nvinfo : EIATTR_CUDA_API_VERSION
	.align		4
        /*0000*/ 	.byte	0x04, 0x37
        /*0002*/ 	.short	(.L_9057 - .L_9056)
.L_9056:
        /*0004*/ 	.word	0x00000082


	//----- nvinfo : EIATTR_KPARAM_INFO
	.align		4
.L_9057:
        /*0008*/ 	.byte	0x04, 0x17
        /*000a*/ 	.short	(.L_9059 - .L_9058)
.L_9058:
        /*000c*/ 	.word	0x00000000
        /*0010*/ 	.short	0x0001
        /*0012*/ 	.short	0x0008
        /*0014*/ 	.byte	0x00, 0xf0, 0x41, 0x0a


	//----- nvinfo : EIATTR_KPARAM_INFO
	.align		4
.L_9059:
        /*0018*/ 	.byte	0x04, 0x17
        /*001a*/ 	.short	(.L_9061 - .L_9060)
.L_9060:
        /*001c*/ 	.word	0x00000000
        /*0020*/ 	.short	0x0000
        /*0022*/ 	.short	0x0000
        /*0024*/ 	.byte	0x00, 0xf0, 0x11, 0x00


	//----- nvinfo : EIATTR_SPARSE_MMA_MASK
	.align		4
.L_9061:
        /*0028*/ 	.byte	0x03, 0x50
        /*002a*/ 	.short	0x0000


	//----- nvinfo : EIATTR_MAXREG_COUNT
	.align		4
        /*002c*/ 	.byte	0x03, 0x1b
        /*002e*/ 	.short	0x0080


	//----- nvinfo : EIATTR_EXTERNS
	.align		4
        /*0030*/ 	.byte	0x04, 0x0f
        /*0032*/ 	.short	(.L_9063 - .L_9062)


	//   ....[0]....
	.align		4
.L_9062:
        /*0034*/ 	.word	index@(__assertfail)


	//----- nvinfo : EIATTR_MERCURY_ISA_VERSION
	.align		4
.L_9063:
        /*0038*/ 	.byte	0x03, 0x5f
        /*003a*/ 	.short	0x0101


	//----- nvinfo : EIATTR_VRC_CTA_INIT_COUNT
	.align		4
        /*003c*/ 	.byte	0x02, 0x4a
	.zero		1
	.zero		1


	//----- nvinfo : EIATTR_SYSCALL_OFFSETS
	.align		4
        /*0040*/ 	.byte	0x04, 0x46
        /*0042*/ 	.short	(.L_9065 - .L_9064)


	//   ....[0]....
.L_9064:
        /*0044*/ 	.word	0x00002610


	//   ....[1]....
        /*0048*/ 	.word	0x00003590


	//   ....[2]....
        /*004c*/ 	.word	0x000044d0


	//   ....[3]....
        /*0050*/ 	.word	0x00006c70


	//   ....[4]....
        /*0054*/ 	.word	0x00007be0


	//   ....[5]....
        /*0058*/ 	.word	0x00008950


	//   ....[6]....
        /*005c*/ 	.word	0x0000b200


	//   ....[7]....
        /*0060*/ 	.word	0x0000c170


	//   ....[8]....
        /*0064*/ 	.word	0x0000cee0


	//   ....[9]....
        /*0068*/ 	.word	0x0000f7b0


	//   ....[10]....
        /*006c*/ 	.word	0x00010720


	//   ....[11]....
        /*0070*/ 	.word	0x00011460


	//----- nvinfo : EIATTR_EXIT_INSTR_OFFSETS
	.align		4
.L_9065:
        /*0074*/ 	.byte	0x04, 0x1c
        /*0076*/ 	.short	(.L_9067 - .L_9066)


	//   ....[0]....
.L_9066:
        /*0078*/ 	.word	0x0000d1c0


	//   ....[1]....
        /*007c*/ 	.word	0x00010900


	//   ....[2]....
        /*0080*/ 	.word	0x00010940


	//   ....[3]....
        /*0084*/ 	.word	0x000109e0


	//   ....[4]....
        /*0088*/ 	.word	0x00010a20


	//   ....[5]....
        /*008c*/ 	.word	0x00010a60


	//   ....[6]....
        /*0090*/ 	.word	0x00010af0


	//   ....[7]....
        /*0094*/ 	.word	0x00010b10


	//   ....[8]....
        /*0098*/ 	.word	0x00010bb0


	//   ....[9]....
        /*009c*/ 	.word	0x00010c00


	//   ....[10]....
        /*00a0*/ 	.word	0x00010c50


	//   ....[11]....
        /*00a4*/ 	.word	0x00010d30


	//   ....[12]....
        /*00a8*/ 	.word	0x00010ea0


	//   ....[13]....
        /*00ac*/ 	.word	0x00011010


	//   ....[14]....
        /*00b0*/ 	.word	0x00011170


	//   ....[15]....
        /*00b4*/ 	.word	0x000111b0


	//   ....[16]....
        /*00b8*/ 	.word	0x000111f0


	//   ....[17]....
        /*00bc*/ 	.word	0x000112a0


	//   ....[18]....
        /*00c0*/ 	.word	0x00011300


	//   ....[19]....
        /*00c4*/ 	.word	0x00011470


	//   ....[20]....
        /*00c8*/ 	.word	0x00011580


	//   ....[21]....
        /*00cc*/ 	.word	0x000116c0


	//   ....[22]....
        /*00d0*/ 	.word	0x00011700


	//----- nvinfo : EIATTR_MAX_THREADS
	.align		4
.L_9067:
        /*00d4*/ 	.byte	0x04, 0x05
        /*00d6*/ 	.short	(.L_9069 - .L_9068)
.L_9068:
        /*00d8*/ 	.word	0x00000080
        /*00dc*/ 	.word	0x00000001
        /*00e0*/ 	.word	0x00000001


	//----- nvinfo : EIATTR_CRS_STACK_SIZE
	.align		4
.L_9069:
        /*00e4*/ 	.byte	0x04, 0x1e
        /*00e6*/ 	.short	(.L_9071 - .L_9070)
.L_9070:
        /*00e8*/ 	.word	0x00000000


	//----- nvinfo : EIATTR_CBANK_PARAM_SIZE
	.align		4
.L_9071:
        /*00ec*/ 	.byte	0x03, 0x19
        /*00ee*/ 	.short	0x0298


	//----- nvinfo : EIATTR_PARAM_CBANK
	.align		4
        /*00f0*/ 	.byte	0x04, 0x0a
        /*00f2*/ 	.short	(.L_9073 - .L_9072)
	.align		4
.L_9072:
        /*00f4*/ 	.word	index@(.nv.constant0._ZN2at6native18elementwise_kernelILi128ELi4EZNS0_15gpu_kernel_implIZZZNS0_50_GLOBAL__N__2680c7bb_12_PowKernel_cu_7dd49032_300324pow_tensor_tensor_kernelERNS_18TensorIteratorBaseEENKUlvE_clEvENKUlvE8_clEvEUlN3c104HalfES9_E_EEvS5_RKT_EUliE_EEviT1_)
        /*00f8*/ 	.short	0x0380
        /*00fa*/ 	.short	0x0298


	//----- nvinfo : EIATTR_SW_WAR
	.align		4
.L_9073:
        /*00fc*/ 	.byte	0x04, 0x36
        /*00fe*/ 	.short	(.L_9075 - .L_9074)
.L_9074:
        /*0100*/ 	.word	0x00000008
.L_9075:


//--------------------- .nv.info._ZN2at6native27unrolled_elementwise_kernelIZZZNS0_50_GLOBAL__N__2680c7bb_12_PowKernel_cu_7dd49032_300324pow_tensor_tensor_kernelERNS_18TensorIteratorBaseEENKUlvE_clEvENKUlvE8_clEvEUlN3c104HalfES8_E_St5arrayIPcLm3EELi4E23TrivialOffsetCalculatorILi2EjESD_ILi1EjENS0_6memory12LoadWithCastILi2EEENSG_13StoreWithCastILi1EEEEEviT_T0_T2_T3_T4_T5_ --------------------------
	.section	.nv.info._ZN2at6native27unrolled_elementwise_kernelIZZZNS0_50_GLOBAL__N__2680c7bb_12_PowKernel_cu_7dd49032_300324pow_tensor_tensor_kernelERNS_18TensorIteratorBaseEENKUlvE_clEvENKUlvE8_clEvEUlN3c104HalfES8_E_St5arrayIPcLm3EELi4E23TrivialOffsetCalculatorILi2EjESD_ILi1EjENS0_6memory12LoadWithCastILi2EEENSG_13StoreWithCastILi1EEEEEviT_T0_T2_T3_T4_T5_,"",@"SHT_CUDA_INFO"
	.sectionflags	@""
	.align	4


	//----- nvinfo : EIATTR_CUDA_API_VERSION
	.align		4
        /*0000*/ 	.byte	0x04, 0x37
        /*0002*/ 	.short	(.L_9077 - .L_9076)
.L_9076:
        /*0004*/ 	.word	0x00000082


	//----- nvinfo : EIATTR_KPARAM_INFO
	.align		4
.L_9077:
        /*0008*/ 	.byte	0x04, 0x17
        /*000a*/ 	.short	(.L_9079 - .L_9078)
.L_9078:
        /*000c*/ 	.word	0x00000000
        /*0010*/ 	.short	0x0006
        /*0012*/ 	.short	0x0038
        /*0014*/ 	.byte	0x00, 0xf0, 0x21, 0x00


	//----- nvinfo : EIATTR_KPARAM_INFO
	.align		4
.L_9079:
        /*0018*/ 	.byte	0x04, 0x17
        /*001a*/ 	.short	(.L_9081 - .L_9080)
.L_9080:
        /*001c*/ 	.word	0x00000000
        /*0020*/ 	.short	0x0005
        /*0022*/ 	.short	0x002c
        /*0024*/ 	.byte	0x00, 0xf0, 0x31, 0x00


	//----- nvinfo : EIATTR_KPARAM_INFO
	.align		4
.L_9081:
        /*0028*/ 	.byte	0x04, 0x17
        /*002a*/ 	.short	(.L_9083 - .L_9082)
.L_9082:
        /*002c*/ 	.word	0x00000000
        /*0030*/ 	.short	0x0004
        /*0032*/ 	.short	0x0029
        /*0034*/ 	.byte	0x00, 0xf0, 0x05, 0x00


	//----- nvinfo : EIATTR_KPARAM_INFO
	.align		4
.L_9083:
        /*0038*/ 	.byte	0x04, 0x17
        /*003a*/ 	.short	(.L_9085 - .L_9084)
.L_9084:
        /*003c*/ 	.word	0x00000000
        /*0040*/ 	.short	0x0003
        /*0042*/ 	.short	0x0028
        /*0044*/ 	.byte	0x00, 0xf0, 0x05, 0x00


	//----- nvinfo : EIATTR_KPARAM_INFO
	.align		4
.L_9085:
        /*0048*/ 	.byte	0x04, 0x17
        /*004a*/ 	.short	(.L_9087 - .L_9086)
.L_9086:
        /*004c*/ 	.word	0x00000000
        /*0050*/ 	.short	0x0002
        /*0052*/ 	.short	0x0010
        /*0054*/ 	.byte	0x00, 0xf0, 0x61, 0x00


	//----- nvinfo : EIATTR_KPARAM_INFO
	.align		4
.L_9087:
        /*0058*/ 	.byte	0x04, 0x17
        /*005a*/ 	.short	(.L_9089 - .L_9088)
.L_9088:
        /*005c*/ 	.word	0x00000000
        /*0060*/ 	.short	0x0001
        /*0062*/ 	.short	0x0008
        /*0064*/ 	.byte	0x00, 0xf0, 0x21, 0x00


	//----- nvinfo : EIATTR_KPARAM_INFO
	.align		4
.L_9089:
        /*0068*/ 	.byte	0x04, 0x17
        /*006a*/ 	.short	(.L_9091 - .L_9090)
.L_9090:
        /*006c*/ 	.word	0x00000000
        /*0070*/ 	.short	0x0000
        /*0072*/ 	.short	0x0000
        /*0074*/ 	.byte	0x00, 0xf0, 0x11, 0x00


	//----- nvinfo : EIATTR_SPARSE_MMA_MASK
	.align		4
.L_9091:
        /*0078*/ 	.byte	0x03, 0x50
        /*007a*/ 	.short	0x0000


	//----- nvinfo : EIATTR_MAXREG_COUNT
	.align		4
        /*007c*/ 	.byte	0x03, 0x1b
        /*007e*/ 	.short	0x00ff


	//----- nvinfo : EIATTR_EXTERNS
	.align		4
        /*0080*/ 	.byte	0x04, 0x0f
        /*0082*/ 	.short	(.L_9093 - .L_9092)


	//   ....[0]....
	.align		4
.L_9092:
        /*0084*/ 	.word	index@(__assertfail)


	//----- nvinfo : EIATTR_MERCURY_ISA_VERSION
	.align		4
.L_9093:
        /*0088*/ 	.byte	0x03, 0x5f
        /*008a*/ 	.short	0x0101


	//----- nvinfo : EIATTR_VRC_CTA_INIT_COUNT
	.align		4
        /*008c*/ 	.byte	0x02, 0x4a
	.zero		1
	.zero		1


	//----- nvinfo : EIATTR_SYSCALL_OFFSETS
	.align		4
        /*0090*/ 	.byte	0x04, 0x46
        /*0092*/ 	.short	(.L_9095 - .L_9094)


	//   ....[0]....
.L_9094:
        /*0094*/ 	.word	0x00000fe0


	//   ....[1]....
        /*0098*/ 	.word	0x00002050


	//   ....[2]....
        /*009c*/ 	.word	0x00003200


	//   ....[3]....
        /*00a0*/ 	.word	0x00004270


	//   ....[4]....
        /*00a4*/ 	.word	0x00005370


	//   ....[5]....
        /*00a8*/ 	.word	0x000063f0


	//   ....[6]....
        /*00ac*/ 	.word	0x000074e0


	//   ....[7]....
        /*00b0*/ 	.word	0x00008490


	//   ....[8]....
        /*00b4*/ 	.word	0x00009650


	//   ....[9]....
        /*00b8*/ 	.word	0x0000a510


	//   ....[10]....
        /*00bc*/ 	.word	0x0000b490


	//   ....[11]....
        /*00c0*/ 	.word	0x0000c410


	//----- nvinfo : EIATTR_EXIT_INSTR_OFFSETS
	.align		4
.L_9095:
        /*00c4*/ 	.byte	0x04, 0x1c
        /*00c6*/ 	.short	(.L_9097 - .L_9096)


	//   ....[0]....
.L_9096:
        /*00c8*/ 	.word	0x0000b760


	//   ....[1]....
        /*00cc*/ 	.word	0x0000b8b0


	//   ....[2]....
        /*00d0*/ 	.word	0x0000b8f0


	//   ....[3]....
        /*00d4*/ 	.word	0x0000b990


	//   ....[4]....
        /*00d8*/ 	.word	0x0000b9d0


	//   ....[5]....
        /*00dc*/ 	.word	0x0000ba10


	//   ....[6]....
        /*00e0*/ 	.word	0x0000baa0


	//   ....[7]....
        /*00e4*/ 	.word	0x0000bac0


	//   ....[8]....
        /*00e8*/ 	.word	0x0000bb60


	//   ....[9]....
        /*00ec*/ 	.word	0x0000bbb0


	//   ....[10]....
        /*00f0*/ 	.word	0x0000bc00


	//   ....[11]....
        /*00f4*/ 	.word	0x0000bce0


	//   ....[12]....
        /*00f8*/ 	.word	0x0000be50


	//   ....[13]....
        /*00fc*/ 	.word	0x0000bfc0


	//   ....[14]....
        /*0100*/ 	.word	0x0000c120


	//   ....[15]....
        /*0104*/ 	.word	0x0000c160


	//   ....[16]....
        /*0108*/ 	.word	0x0000c1a0


	//   ....[17]....
        /*010c*/ 	.word	0x0000c250


	//   ....[18]....
        /*0110*/ 	.word	0x0000c2b0


	//   ....[19]....
        /*0114*/ 	.word	0x0000c420


	//   ....[20]....
        /*0118*/ 	.word	0x0000c530


	//   ....[21]....
        /*011c*/ 	.word	0x0000c670


	//   ....[22]....
        /*0120*/ 	.word	0x0000c6b0


	//----- nvinfo : EIATTR_MAX_THREADS
	.align		4
.L_9097:
        /*0124*/ 	.byte	0x04, 0x05
        /*0126*/ 	.short	(.L_9099 - .L_9098)
.L_9098:
        /*0128*/ 	.word	0x00000080
        /*012c*/ 	.word	0x00000001
        /*0130*/ 	.word	0x00000001


	//----- nvinfo : EIATTR_CRS_STACK_SIZE
	.align		4
.L_9099:
        /*0134*/ 	.byte	0x04, 0x1e
        /*0136*/ 	.short	(.L_9101 - .L_9100)
.L_9100:
        /*0138*/ 	.word	0x00000000


	//----- nvinfo : EIATTR_CBANK_PARAM_SIZE
	.align		4
.L_9101:
        /*013c*/ 	.byte	0x03, 0x19
        /*013e*/ 	.short	0x0040


	//----- nvinfo : EIATTR_PARAM_CBANK
	.align		4
        /*0140*/ 	.byte	0x04, 0x0a
        /*0142*/ 	.short	(.L_9103 - .L_9102)
	.align		4
.L_9102:
        /*0144*/ 	.word	index@(.nv.constant0._ZN2at6native27unrolled_elementwise_kernelIZZZNS0_50_GLOBAL__N__2680c7bb_12_PowKernel_cu_7dd49032_300324pow_tensor_tensor_kernelERNS_18TensorIteratorBaseEENKUlvE_clEvENKUlvE8_clEvEUlN3c104HalfES8_E_St5arrayIPcLm3EELi4E23TrivialOffsetCalculatorILi2EjESD_ILi1EjENS0_6memory12LoadWithCastILi2EEENSG_13StoreWithCastILi1EEEEEviT_T0_T2_T3_T4_T5_)
        /*0148*/ 	.short	0x0380
        /*014a*/ 	.short	0x0040


	//----- nvinfo : EIATTR_SW_WAR
	.align		4
.L_9103:
        /*014c*/ 	.byte	0x04, 0x36
        /*014e*/ 	.short	(.L_9105 - .L_9104)
.L_9104:
        /*0150*/ 	.word	0x00000008
.L_9105:


//--------------------- .nv.info._ZN2at6native18elementwise_kernelILi128ELi4EZNS0_22gpu_kernel_impl_nocastIZZZNS0_50_GLOBAL__N__2680c7bb_12_PowKernel_cu_7dd49032_300324pow_tensor_tensor_kernelERNS_18TensorIteratorBaseEENKUlvE_clEvENKUlvE8_clEvEUlN3c104HalfES9_E_EEvS5_RKT_EUliE_EEviT1_ --------------------------
	.section	.nv.info._ZN2at6native18elementwise_kernelILi128ELi4EZNS0_22gpu_kernel_impl_nocastIZZZNS0_50_GLOBAL__N__2680c7bb_12_PowKernel_cu_7dd49032_300324pow_tensor_tensor_kernelERNS_18TensorIteratorBaseEENKUlvE_clEvENKUlvE8_clEvEUlN3c104HalfES9_E_EEvS5_RKT_EUliE_EEviT1_,"",@"SHT_CUDA_INFO"
	.sectionflags	@""
	.align	4


	//----- nvinfo : EIATTR_CUDA_API_VERSION
	.align		4
        /*0000*/ 	.byte	0x04, 0x37
        /*0002*/ 	.short	(.L_9107 - .L_9106)
.L_9106:
        /*0004*/ 	.word	0x00000082


	//----- nvinfo : EIATTR_KPARAM_INFO
	.align		4
.L_9107:
        /*0008*/ 	.byte	0x04, 0x17
        /*000a*/ 	.short	(.L_9109 - .L_9108)
.L_9108:
        /*000c*/ 	.word	0x00000000
        /*0010*/ 	.short	0x0001
        /*0012*/ 	.short	0x0008
        /*0014*/ 	.byte	0x00, 0xf0, 0x21, 0x0a


	//----- nvinfo : EIATTR_KPARAM_INFO
	.align		4
.L_9109:
        /*0018*/ 	.byte	0x04, 0x17
        /*001a*/ 	.short	(.L_9111 - .L_9110)
.L_9110:
        /*001c*/ 	.word	0x00000000
        /*0020*/ 	.short	0x0000
        /*0022*/ 	.short	0x0000
        /*0024*/ 	.byte	0x00, 0xf0, 0x11, 0x00


	//----- nvinfo : EIATTR_SPARSE_MMA_MASK
	.align		4
.L_9111:
        /*0028*/ 	.byte	0x03, 0x50
        /*002a*/ 	.short	0x0000


	//----- nvinfo : EIATTR_MAXREG_COUNT
	.align		4
        /*002c*/ 	.byte	0x03, 0x1b
        /*002e*/ 	.short	0x0080


	//----- nvinfo : EIATTR_MERCURY_ISA_VERSION
	.align		4
        /*0030*/ 	.byte	0x03, 0x5f
        /*0032*/ 	.short	0x0101


	//----- nvinfo : EIATTR_VRC_CTA_INIT_COUNT
	.align		4
        /*0034*/ 	.byte	0x02, 0x4a
	.zero		1
	.zero		1


	//----- nvinfo : EIATTR_EXIT_INSTR_OFFSETS
	.align		4
        /*0038*/ 	.byte	0x04, 0x1c
        /*003a*/ 	.short	(.L_9113 - .L_9112)


	//   ....[0]....
.L_9112:
        /*003c*/ 	.word	0x000003f0


	//   ....[1]....
        /*0040*/ 	.word	0x000004c0


	//   ....[2]....
        /*0044*/ 	.word	0x00004a90


	//   ....[3]....
        /*0048*/ 	.word	0x00006170


	//----- nvinfo : EIATTR_MAX_THREADS
	.align		4
.L_9113:
        /*004c*/ 	.byte	0x04, 0x05
        /*004e*/ 	.short	(.L_9115 - .L_9114)
.L_9114:
        /*0050*/ 	.word	0x00000080
        /*0054*/ 	.word	0x00000001
        /*0058*/ 	.word	0x00000001


	//----- nvinfo : EIATTR_CRS_STACK_SIZE
	.align		4
.L_9115:
        /*005c*/ 	.byte	0x04, 0x1e
        /*005e*/ 	.short	(.L_9117 - .L_9116)
.L_9116:
        /*0060*/ 	.word	0x00000000


	//----- nvinfo : EIATTR_CBANK_PARAM_SIZE
	.align		4
.L_9117:
        /*0064*/ 	.byte	0x03, 0x19
        /*0066*/ 	.short	0x0290


	//----- nvinfo : EIATTR_PARAM_CBANK
	.align		4
        /*0068*/ 	.byte	0x04, 0x0a
        /*006a*/ 	.short	(.L_9119 - .L_9118)
	.align		4
.L_9118:
        /*006c*/ 	.word	index@(.nv.constant0._ZN2at6native18elementwise_kernelILi128ELi4EZNS0_22gpu_kernel_impl_nocastIZZZNS0_50_GLOBAL__N__2680c7bb_12_PowKernel_cu_7dd49032_300324pow_tensor_tensor_kernelERNS_18TensorIteratorBaseEENKUlvE_clEvENKUlvE8_clEvEUlN3c104HalfES9_E_EEvS5_RKT_EUliE_EEviT1_)
        /*0070*/ 	.short	0x0380
        /*0072*/ 	.short	0x0290


	//----- nvinfo : EIATTR_SW_WAR
	.align		4
.L_9119:
        /*0074*/ 	.byte	0x04, 0x36
        /*0076*/ 	.short	(.L_9121 - .L_9120)
.L_9120:
        /*0078*/ 	.word	0x00000008
.L_9121:


//--------------------- .nv.info._ZN2at6native27unrolled_elementwise_kernelIZZZNS0_50_GLOBAL__N__2680c7bb_12_PowKernel_cu_7dd49032_300324pow_tensor_tensor_kernelERNS_18TensorIteratorBaseEENKUlvE_clEvENKUlvE8_clEvEUlN3c104HalfES8_E_St5arrayIPcLm3EELi4E23TrivialOffsetCalculatorILi2EjESD_ILi1EjENS0_6memory15LoadWithoutCastENSG_16StoreWithoutCastEEEviT_T0_T2_T3_T4_T5_ --------------------------
	.section	.nv.info._ZN2at6native27unrolled_elementwise_kernelIZZZNS0_50_GLOBAL__N__2680c7bb_12_PowKernel_cu_7dd49032_300324pow_tensor_tensor_kernelERNS_18TensorIteratorBaseEENKUlvE_clEvENKUlvE8_clEvEUlN3c104HalfES8_E_St5arrayIPcLm3EELi4E23TrivialOffsetCalculatorILi2EjESD_ILi1EjENS0_6memory15LoadWithoutCastENSG_16StoreWithoutCastEEEviT_T0_T2_T3_T4_T5_,"",@"SHT_CUDA_INFO"
	.sectionflags	@""
	.align	4


	//----- nvinfo : EIATTR_CUDA_API_VERSION
	.align		4
        /*0000*/ 	.byte	0x04, 0x37
        /*0002*/ 	.short	(.L_9123 - .L_9122)
.L_9122:
        /*0004*/ 	.word	0x00000082


	//----- nvinfo : EIATTR_KPARAM_INFO
	.align		4
.L_9123:
        /*0008*/ 	.byte	0x04, 0x17
        /*000a*/ 	.short	(.L_9125 - .L_9124)
.L_9124:
        /*000c*/ 	.word	0x00000000
        /*0010*/ 	.short	0x0006
        /*0012*/ 	.short	0x002b
        /*0014*/ 	.byte	0x00, 0xf0, 0x05, 0x00


	//----- nvinfo : EIATTR_KPARAM_INFO
	.align		4
.L_9125:
        /*0018*/ 	.byte	0x04, 0x17
        /*001a*/ 	.short	(.L_9127 - .L_9126)
.L_9126:
        /*001c*/ 	.word	0x00000000
        /*0020*/ 	.short	0x0005
        /*0022*/ 	.short	0x002a
        /*0024*/ 	.byte	0x00, 0xf0, 0x05, 0x00


	//----- nvinfo : EIATTR_KPARAM_INFO
	.align		4
.L_9127:
        /*0028*/ 	.byte	0x04, 0x17
        /*002a*/ 	.short	(.L_9129 - .L_9128)
.L_9128:
        /*002c*/ 	.word	0x00000000
        /*0030*/ 	.short	0x0004
        /*0032*/ 	.short	0x0029
        /*0034*/ 	.byte	0x00, 0xf0, 0x05, 0x00


	//----- nvinfo : EIATTR_KPARAM_INFO
	.align		4
.L_9129:
        /*0038*/ 	.byte	0x04, 0x17
        /*003a*/ 	.short	(.L_9131 - .L_9130)
.L_9130:
        /*003c*/ 	.word	0x00000000
        /*0040*/ 	.short	0x0003
        /*0042*/ 	.short	0x0028
        /*0044*/ 	.byte	0x00, 0xf0, 0x05, 0x00


	//----- nvinfo : EIATTR_KPARAM_INFO
	.align		4
.L_9131:
        /*0048*/ 	.byte	0x04, 0x17
        /*004a*/ 	.short	(.L_9133 - .L_9132)
.L_9132:
        /*004c*/ 	.word	0x00000000
        /*0050*/ 	.short	0x0002
        /*0052*/ 	.short	0x0010
        /*0054*/ 	.byte	0x00, 0xf0, 0x61, 0x00


	//----- nvinfo : EIATTR_KPARAM_INFO
	.align		4
.L_9133:
        /*0058*/ 	.byte	0x04, 0x17
        /*005a*/ 	.short	(.L_9135 - .L_9134)
.L_9134:
        /*005c*/ 	.word	0x00000000
        /*0060*/ 	.short	0x0001
        /*0062*/ 	.short	0x0008
        /*0064*/ 	.byte	0x00, 0xf0, 0x21, 0x00


	//----- nvinfo : EIATTR_KPARAM_INFO
	.align		4
.L_9135:
        /*0068*/ 	.byte	0x04, 0x17
        /*006a*/ 	.short	(.L_9137 - .L_9136)
.L_9136:
        /*006c*/ 	.word	0x00000000
        /*0070*/ 	.short	0x0000
        /*0072*/ 	.short	0x0000
        /*0074*/ 	.byte	0x00, 0xf0, 0x11, 0x00


	//----- nvinfo : EIATTR_SPARSE_MMA_MASK
	.align		4
.L_9137:
        /*0078*/ 	.byte	0x03, 0x50
        /*007a*/ 	.short	0x0000


	//----- nvinfo : EIATTR_MAXREG_COUNT
	.align		4
        /*007c*/ 	.byte	0x03, 0x1b
        /*007e*/ 	.short	0x00ff


	//----- nvinfo : EIATTR_MERCURY_ISA_VERSION
	.align		4
        /*0080*/ 	.byte	0x03, 0x5f
        /*0082*/ 	.short	0x0101


	//----- nvinfo : EIATTR_VRC_CTA_INIT_COUNT
	.align		4
        /*0084*/ 	.byte	0x02, 0x4a
	.zero		1
	.zero		1


	//----- nvinfo : EIATTR_EXIT_INSTR_OFFSETS
	.align		4
        /*0088*/ 	.byte	0x04, 0x1c
        /*008a*/ 	.short	(.L_9139 - .L_9138)


	//   ....[0]....
.L_9138:
        /*008c*/ 	.word	0x00000630


	//   ....[1]....
        /*0090*/ 	.word	0x000006a0


	//----- nvinfo : EIATTR_MAX_THREADS
	.align		4
.L_9139:
        /*0094*/ 	.byte	0x04, 0x05
        /*0096*/ 	.short	(.L_9141 - .L_9140)
.L_9140:
        /*0098*/ 	.word	0x00000080
        /*009c*/ 	.word	0x00000001
        /*00a0*/ 	.word	0x00000001


	//----- nvinfo : EIATTR_CRS_STACK_SIZE
	.align		4
.L_9141:
        /*00a4*/ 	.byte	0x04, 0x1e
        /*00a6*/ 	.short	(.L_9143 - .L_9142)
.L_9142:
        /*00a8*/ 	.word	0x00000000


	//----- nvinfo : EIATTR_CBANK_PARAM_SIZE
	.align		4
.L_9143:
        /*00ac*/ 	.byte	0x03, 0x19
        /*00ae*/ 	.short	0x002c


	//----- nvinfo : EIATTR_PARAM_CBANK
	.align		4
        /*00b0*/ 	.byte	0x04, 0x0a
        /*00b2*/ 	.short	(.L_9145 - .L_9144)
	.align		4
.L_9144:
        /*00b4*/ 	.word	index@(.nv.constant0._ZN2at6native27unrolled_elementwise_kernelIZZZNS0_50_GLOBAL__N__2680c7bb_12_PowKernel_cu_7dd49032_300324pow_tensor_tensor_kernelERNS_18TensorIteratorBaseEENKUlvE_clEvENKUlvE8_clEvEUlN3c104HalfES8_E_St5arrayIPcLm3EELi4E23TrivialOffsetCalculatorILi2EjESD_ILi1EjENS0_6memory15LoadWithoutCastENSG_16StoreWithoutCastEEEviT_T0_T2_T3_T4_T5_)
        /*00b8*/ 	.short	0x0380
        /*00ba*/ 	.short	0x002c


	//----- nvinfo : EIATTR_SW_WAR
	.align		4
.L_9145:
        /*00bc*/ 	.byte	0x04, 0x36
        /*00be*/ 	.short	(.L_9147 - .L_9146)
.L_9146:
        /*00c0*/ 	.word	0x00000008
.L_9147:


//--------------------- .nv.info._ZN2at6native29vectorized_elementwise_kernelILi2EZZZNS0_50_GLOBAL__N__2680c7bb_12_PowKernel_cu_7dd49032_300324pow_tensor_tensor_kernelERNS_18TensorIteratorBaseEENKUlvE_clEvENKUlvE8_clEvEUlN3c104HalfES8_E_St5arrayIPcLm3EEEEviT0_T1_ --------------------------
	.section	.nv.info._ZN2at6native29vectorized_elementwise_kernelILi2EZZZNS0_50_GLOBAL__N__2680c7bb_12_PowKernel_cu_7dd49032_300324pow_tensor_tensor_kernelERNS_18TensorIteratorBaseEENKUlvE_clEvENKUlvE8_clEvEUlN3c104HalfES8_E_St5arrayIPcLm3EEEEviT0_T1_,"",@"SHT_CUDA_INFO"
	.sectionflags	@""
	.align	4


	//----- nvinfo : EIATTR_CUDA_API_VERSION
	.align		4
        /*0000*/ 	.byte	0x04, 0x37
        /*0002*/ 	.short	(.L_9149 - .L_9148)
.L_9148:
        /*0004*/ 	.word	0x00000082


	//----- nvinfo : EIATTR_KPARAM_INFO
	.align		4
.L_9149:
        /*0008*/ 	.byte	0x04, 0x17
        /*000a*/ 	.short	(.L_9151 - .L_9150)
.L_9150:
        /*000c*/ 	.word	0x00000000
        /*0010*/ 	.short	0x0002
        /*0012*/ 	.short	0x0010
        /*0014*/ 	.byte	0x00, 0xf0, 0x61, 0x00


	//----- nvinfo : EIATTR_KPARAM_INFO
	.align		4
.L_9151:
        /*0018*/ 	.byte	0x04, 0x17
        /*001a*/ 	.short	(.L_9153 - .L_9152)
.L_9152:
        /*001c*/ 	.word	0x00000000
        /*0020*/ 	.short	0x0001
        /*0022*/ 	.short	0x0008
        /*0024*/ 	.byte	0x00, 0xf0, 0x21, 0x00


	//----- nvinfo : EIATTR_KPARAM_INFO
	.align		4
.L_9153:
        /*0028*/ 	.byte	0x04, 0x17
        /*002a*/ 	.short	(.L_9155 - .L_9154)
.L_9154:
        /*002c*/ 	.word	0x00000000
        /*0030*/ 	.short	0x0000
        /*0032*/ 	.short	0x0000
        /*0034*/ 	.byte	0x00, 0xf0, 0x11, 0x00


	//----- nvinfo : EIATTR_SPARSE_MMA_MASK
	.align		4
.L_9155:
        /*0038*/ 	.byte	0x03, 0x50
        /*003a*/ 	.short	0x0000


	//----- nvinfo : EIATTR_MAXREG_COUNT
	.align		4
        /*003c*/ 	.byte	0x03, 0x1b
        /*003e*/ 	.short	0x00ff


	//----- nvinfo : EIATTR_MERCURY_ISA_VERSION
	.align		4
        /*0040*/ 	.byte	0x03, 0x5f
        /*0042*/ 	.short	0x0101


	//----- nvinfo : EIATTR_VRC_CTA_INIT_COUNT
	.align		4
        /*0044*/ 	.byte	0x02, 0x4a
	.zero		1
	.zero		1


	//----- nvinfo : EIATTR_EXIT_INSTR_OFFSETS
	.align		4
        /*0048*/ 	.byte	0x04, 0x1c
        /*004a*/ 	.short	(.L_9157 - .L_9156)


	//   ....[0]....
.L_9156:
        /*004c*/ 	.word	0x00000d50


	//   ....[1]....
        /*0050*/ 	.word	0x00000da0


	//   ....[2]....
        /*0054*/ 	.word	0x000011d0


	//----- nvinfo : EIATTR_MAX_THREADS
	.align		4
.L_9157:
        /*0058*/ 	.byte	0x04, 0x05
        /*005a*/ 	.short	(.L_9159 - .L_9158)
.L_9158:
        /*005c*/ 	.word	0x00000080
        /*0060*/ 	.word	0x00000001
        /*0064*/ 	.word	0x00000001


	//----- nvinfo : EIATTR_CRS_STACK_SIZE
	.align		4
.L_9159:
        /*0068*/ 	.byte	0x04, 0x1e
        /*006a*/ 	.short	(.L_9161 - .L_9160)
.L_9160:
        /*006c*/ 	.word	0x00000000


	//----- nvinfo : EIATTR_CBANK_PARAM_SIZE
	.align		4
.L_9161:
        /*0070*/ 	.byte	0x03, 0x19
        /*0072*/ 	.short	0x0028


	//----- nvinfo : EIATTR_PARAM_CBANK
	.align		4
        /*0074*/ 	.byte	0x04, 0x0a
        /*0076*/ 	.short	(.L_9163 - .L_9162)
	.align		4
.L_9162:
        /*0078*/ 	.word	index@(.nv.constant0._ZN2at6native29vectorized_elementwise_kernelILi2EZZZNS0_50_GLOBAL__N__2680c7bb_12_PowKernel_cu_7dd49032_300324pow_tensor_tensor_kernelERNS_18TensorIteratorBaseEENKUlvE_clEvENKUlvE8_clEvEUlN3c104HalfES8_E_St5arrayIPcLm3EEEEviT0_T1_)
        /*007c*/ 	.short	0x0380
        /*007e*/ 	.short	0x0028


	//----- nvinfo : EIATTR_SW_WAR
	.align		4
.L_9163:
        /*0080*/ 	.byte	0x04, 0x36
        /*0082*/ 	.short	(.L_9165 - .L_9164)
.L_9164:
        /*0084*/ 	.word	0x00000008
.L_9165:


//--------------------- .nv.info._ZN2at6native29vectorized_elementwise_kernelILi4EZZZNS0_50_GLOBAL__N__2680c7bb_12_PowKernel_cu_7dd49032_300324pow_tensor_tensor_kernelERNS_18TensorIteratorBaseEENKUlvE_clEvENKUlvE8_clEvEUlN3c104HalfES8_E_St5arrayIPcLm3EEEEviT0_T1_ --------------------------
	.section	.nv.info._ZN2at6native29vectorized_elementwise_kernelILi4EZZZNS0_50_GLOBAL__N__2680c7bb_12_PowKernel_cu_7dd49032_300324pow_tensor_tensor_kernelERNS_18TensorIteratorBaseEENKUlvE_clEvENKUlvE8_clEvEUlN3c104HalfES8_E_St5arrayIPcLm3EEEEviT0_T1_,"",@"SHT_CUDA_INFO"
	.sectionflags	@""
	.align	4


	//----- nvinfo : EIATTR_CUDA_API_VERSION
	.align		4
        /*0000*/ 	.byte	0x04, 0x37
        /*0002*/ 	.short	(.L_9167 - .L_9166)
.L_9166:
        /*0004*/ 	.word	0x00000082


	//----- nvinfo : EIATTR_KPARAM_INFO
	.align		4
.L_9167:
        /*0008*/ 	.byte	0x04, 0x17
        /*000a*/ 	.short	(.L_9169 - .L_9168)
.L_9168:
        /*000c*/ 	.word	0x00000000
        /*0010*/ 	.short	0x0002
        /*0012*/ 	.short	0x0010
        /*0014*/ 	.byte	0x00, 0xf0, 0x61, 0x00


	//----- nvinfo : EIATTR_KPARAM_INFO
	.align		4
.L_9169:
        /*0018*/ 	.byte	0x04, 0x17
        /*001a*/ 	.short	(.L_9171 - .L_9170)
.L_9170:
        /*001c*/ 	.word	0x00000000
        /*0020*/ 	.short	0x0001
        /*0022*/ 	.short	0x0008
        /*0024*/ 	.byte	0x00, 0xf0, 0x21, 0x00


	//----- nvinfo : EIATTR_KPARAM_INFO
	.align		4
.L_9171:
        /*0028*/ 	.byte	0x04, 0x17
        /*002a*/ 	.short	(.L_9173 - .L_9172)
.L_9172:
        /*002c*/ 	.word	0x00000000
        /*0030*/ 	.short	0x0000
        /*0032*/ 	.short	0x0000
        /*0034*/ 	.byte	0x00, 0xf0, 0x11, 0x00


	//----- nvinfo : EIATTR_SPARSE_MMA_MASK
	.align		4
.L_9173:
        /*0038*/ 	.byte	0x03, 0x50
        /*003a*/ 	.short	0x0000


	//----- nvinfo : EIATTR_MAXREG_COUNT
	.align		4
        /*003c*/ 	.byte	0x03, 0x1b
        /*003e*/ 	.short	0x00ff


	//----- nvinfo : EIATTR_MERCURY_ISA_VERSION
	.align		4
        /*0040*/ 	.byte	0x03, 0x5f
        /*0042*/ 	.short	0x0101


	//----- nvinfo : EIATTR_VRC_CTA_INIT_COUNT
	.align		4
        /*0044*/ 	.byte	0x02, 0x4a
	.zero		1
	.zero		1


	//----- nvinfo : EIATTR_EXIT_INSTR_OFFSETS
	.align		4
        /*0048*/ 	.byte	0x04, 0x1c
        /*004a*/ 	.short	(.L_9175 - .L_9174)


	//   ....[0]....
.L_9174:
        /*004c*/ 	.word	0x00000d50


	//   ....[1]....
        /*0050*/ 	.word	0x00000da0


	//   ....[2]....
        /*0054*/ 	.word	0x00001170


	//----- nvinfo : EIATTR_MAX_THREADS
	.align		4
.L_9175:
        /*0058*/ 	.byte	0x04, 0x05
        /*005a*/ 	.short	(.L_9177 - .L_9176)
.L_9176:
        /*005c*/ 	.word	0x00000080
        /*0060*/ 	.word	0x00000001
        /*0064*/ 	.word	0x00000001


	//----- nvinfo : EIATTR_CRS_STACK_SIZE
	.align		4
.L_9177:
        /*0068*/ 	.byte	0x04, 0x1e
        /*006a*/ 	.short	(.L_9179 - .L_9178)
.L_9178:
        /*006c*/ 	.word	0x00000000


	//----- nvinfo : EIATTR_CBANK_PARAM_SIZE
	.align		4
.L_9179:
        /*0070*/ 	.byte	0x03, 0x19
        /*0072*/ 	.short	0x0028


	//----- nvinfo : EIATTR_PARAM_CBANK
	.align		4
        /*0074*/ 	.byte	0x04, 0x0a
        /*0076*/ 	.short	(.L_9181 - .L_9180)
	.align		4
.L_9180:
        /*0078*/ 	.word	index@(.nv.constant0._ZN2at6native29vectorized_elementwise_kernelILi4EZZZNS0_50_GLOBAL__N__2680c7bb_12_PowKernel_cu_7dd49032_300324pow_tensor_tensor_kernelERNS_18TensorIteratorBaseEENKUlvE_clEvENKUlvE8_clEvEUlN3c104HalfES8_E_St5arrayIPcLm3EEEEviT0_T1_)
        /*007c*/ 	.short	0x0380
        /*007e*/ 	.short	0x0028


	//----- nvinfo : EIATTR_SW_WAR
	.align		4
.L_9181:
        /*0080*/ 	.byte	0x04, 0x36
        /*0082*/ 	.short	(.L_9183 - .L_9182)
.L_9182:
        /*0084*/ 	.word	0x00000008
.L_9183:


//--------------------- .nv.info._ZN2at6native29vectorized_elementwise_kernelILi8EZZZNS0_50_GLOBAL__N__2680c7bb_12_PowKernel_cu_7dd49032_300324pow_tensor_tensor_kernelERNS_18TensorIteratorBaseEENKUlvE_clEvENKUlvE8_clEvEUlN3c104HalfES8_E_St5arrayIPcLm3EEEEviT0_T1_ --------------------------
	.section	.nv.info._ZN2at6native29vectorized_elementwise_kernelILi8EZZZNS0_50_GLOBAL__N__2680c7bb_12_PowKernel_cu_7dd49032_300324pow_tensor_tensor_kernelERNS_18TensorIteratorBaseEENKUlvE_clEvENKUlvE8_clEvEUlN3c104HalfES8_E_St5arrayIPcLm3EEEEviT0_T1_,"",@"SHT_CUDA_INFO"
	.sectionflags	@""
	.align	4


	//----- nvinfo : EIATTR_CUDA_API_VERSION
	.align		4
        /*0000*/ 	.byte	0x04, 0x37
        /*0002*/ 	.short	(.L_9185 - .L_9184)
.L_9184:
        /*0004*/ 	.word	0x00000082


	//----- nvinfo : EIATTR_KPARAM_INFO
	.align		4
.L_9185:
        /*0008*/ 	.byte	0x04, 0x17
        /*000a*/ 	.short	(.L_9187 - .L_9186)
.L_9186:
        /*000c*/ 	.word	0x00000000
        /*0010*/ 	.short	0x0002
        /*0012*/ 	.short	0x0010
        /*0014*/ 	.byte	0x00, 0xf0, 0x61, 0x00


	//----- nvinfo : EIATTR_KPARAM_INFO
	.align		4
.L_9187:
        /*0018*/ 	.byte	0x04, 0x17
        /*001a*/ 	.short	(.L_9189 - .L_9188)
.L_9188:
        /*001c*/ 	.word	0x00000000
        /*0020*/ 	.short	0x0001
        /*0022*/ 	.short	0x0008
        /*0024*/ 	.byte	0x00, 0xf0, 0x21, 0x00


	//----- nvinfo : EIATTR_KPARAM_INFO
	.align		4
.L_9189:
        /*0028*/ 	.byte	0x04, 0x17
        /*002a*/ 	.short	(.L_9191 - .L_9190)
.L_9190:
        /*002c*/ 	.word	0x00000000
        /*0030*/ 	.short	0x0000
        /*0032*/ 	.short	0x0000
        /*0034*/ 	.byte	0x00, 0xf0, 0x11, 0x00


	//----- nvinfo : EIATTR_SPARSE_MMA_MASK
	.align		4
.L_9191:
        /*0038*/ 	.byte	0x03, 0x50
        /*003a*/ 	.short	0x0000


	//----- nvinfo : EIATTR_MAXREG_COUNT
	.align		4
        /*003c*/ 	.byte	0x03, 0x1b
        /*003e*/ 	.short	0x00ff


	//----- nvinfo : EIATTR_MERCURY_ISA_VERSION
	.align		4
        /*0040*/ 	.byte	0x03, 0x5f
        /*0042*/ 	.short	0x0101


	//----- nvinfo : EIATTR_VRC_CTA_INIT_COUNT
	.align		4
        /*0044*/ 	.byte	0x02, 0x4a
	.zero		1
	.zero		1


	//----- nvinfo : EIATTR_EXIT_INSTR_OFFSETS
	.align		4
        /*0048*/ 	.byte	0x04, 0x1c
        /*004a*/ 	.short	(.L_9193 - .L_9192)


	//   ....[0]....
.L_9192:
        /*004c*/ 	.word	0x00000d50


	//   ....[1]....
        /*0050*/ 	.word	0x00000da0


	//   ....[2]....
        /*0054*/ 	.word	0x00001140


	//----- nvinfo : EIATTR_MAX_THREADS
	.align		4
.L_9193:
        /*0058*/ 	.byte	0x04, 0x05
        /*005a*/ 	.short	(.L_9195 - .L_9194)
.L_9194:
        /*005c*/ 	.word	0x00000080
        /*0060*/ 	.word	0x00000001
        /*0064*/ 	.word	0x00000001


	//----- nvinfo : EIATTR_CRS_STACK_SIZE
	.align		4
.L_9195:
        /*0068*/ 	.byte	0x04, 0x1e
        /*006a*/ 	.short	(.L_9197 - .L_9196)
.L_9196:
        /*006c*/ 	.word	0x00000000


	//----- nvinfo : EIATTR_CBANK_PARAM_SIZE
	.align		4
.L_9197:
        /*0070*/ 	.byte	0x03, 0x19
        /*0072*/ 	.short	0x0028


	//----- nvinfo : EIATTR_PARAM_CBANK
	.align		4
        /*0074*/ 	.byte	0x04, 0x0a
        /*0076*/ 	.short	(.L_9199 - .L_9198)
	.align		4
.L_9198:
        /*0078*/ 	.word	index@(.nv.constant0._ZN2at6native29vectorized_elementwise_kernelILi8EZZZNS0_50_GLOBAL__N__2680c7bb_12_PowKernel_cu_7dd49032_300324pow_tensor_tensor_kernelERNS_18TensorIteratorBaseEENKUlvE_clEvENKUlvE8_clEvEUlN3c104HalfES8_E_St5arrayIPcLm3EEEEviT0_T1_)
        /*007c*/ 	.short	0x0380
        /*007e*/ 	.short	0x0028


	//----- nvinfo : EIATTR_SW_WAR
	.align		4
.L_9199:
        /*0080*/ 	.byte	0x04, 0x36
        /*0082*/ 	.short	(.L_9201 - .L_9200)
.L_9200:
        /*0084*/ 	.word	0x00000008
.L_9201:


//--------------------- .nv.info._ZN2at6native18elementwise_kernelILi128ELi4EZNS0_15gpu_kernel_implIZNS0_50_GLOBAL__N__2680c7bb_12_PowKernel_cu_7dd49032_300322pow_scalar_tensor_implIN3c104HalfEEEvRNS_18TensorIteratorBaseET_EUlS6_E_EEvS8_RKS9_EUliE_EEviT1_ --------------------------
	.section	.nv.info._ZN2at6native18elementwise_kernelILi128ELi4EZNS0_15gpu_kernel_implIZNS0_50_GLOBAL__N__2680c7bb_12_PowKernel_cu_7dd49032_300322pow_scalar_tensor_implIN3c104HalfEEEvRNS_18TensorIteratorBaseET_EUlS6_E_EEvS8_RKS9_EUliE_EEviT1_,"",@"SHT_CUDA_INFO"
	.sectionflags	@""
	.align	4


	//----- nvinfo : EIATTR_CUDA_API_VERSION
	.align		4
        /*0000*/ 	.byte	0x04, 0x37
        /*0002*/ 	.short	(.L_9203 - .L_9202)
.L_9202:
        /*0004*/ 	.word	0x00000082


	//----- nvinfo : EIATTR_KPARAM_INFO
	.align		4
.L_9203:
        /*0008*/ 	.byte	0x04, 0x17
        /*000a*/ 	.short	(.L_9205 - .L_9204)
.L_9204:
        /*000c*/ 	.word	0x00000000
        /*0010*/ 	.short	0x0001
        /*0012*/ 	.short	0x0008
        /*0014*/ 	.byte	0x00, 0xf0, 0xa1, 0x08


	//----- nvinfo : EIATTR_KPARAM_INFO
	.align		4
.L_9205:
        /*0018*/ 	.byte	0x04, 0x17
        /*001a*/ 	.short	(.L_9207 - .L_9206)
.L_9206:
        /*001c*/ 	.word	0x00000000
        /*0020*/ 	.short	0x0000
        /*0022*/ 	.short	0x0000
        /*0024*/ 	.byte	0x00, 0xf0, 0x11, 0x00


	//----- nvinfo : EIATTR_SPARSE_MMA_MASK
	.align		4
.L_9207:
        /*0028*/ 	.byte	0x03, 0x50
        /*002a*/ 	.short	0x0000


	//----- nvinfo : EIATTR_MAXREG_COUNT
	.align		4
        /*002c*/ 	.byte	0x03, 0x1b
        /*002e*/ 	.short	0x0080


	//----- nvinfo : EIATTR_EXTERNS
	.align		4
        /*0030*/ 	.byte	0x04, 0x0f
        /*0032*/ 	.short	(.L_9209 - .L_9208)


	//   ....[0]....
	.align		4
.L_9208:
        /*0034*/ 	.word	index@(__assertfail)


	//----- nvinfo : EIATTR_MERCURY_ISA_VERSION
	.align		4
.L_9209:
        /*0038*/ 	.byte	0x03, 0x5f
        /*003a*/ 	.short	0x0101


	//----- nvinfo : EIATTR_VRC_CTA_INIT_COUNT
	.align		4
        /*003c*/ 	.byte	0x02, 0x4a
	.zero		1
	.zero		1


	//----- nvinfo : EIATTR_SYSCALL_OFFSETS
	.align		4
        /*0040*/ 	.byte	0x04, 0x46
        /*0042*/ 	.short	(.L_9211 - .L_9210)


	//   ....[0]....
.L_9210:
        /*0044*/ 	.word	0x000021f0


	//   ....[1]....
        /*0048*/ 	.word	0x00003140


	//   ....[2]....
        /*004c*/ 	.word	0x000054d0


	//   ....[3]....
        /*0050*/ 	.word	0x00006250


	//   ....[4]....
        /*0054*/ 	.word	0x000086f0


	//   ....[5]....
        /*0058*/ 	.word	0x00009470


	//   ....[6]....
        /*005c*/ 	.word	0x0000b920


	//   ....[7]....
        /*0060*/ 	.word	0x0000c670


	//----- nvinfo : EIATTR_EXIT_INSTR_OFFSETS
	.align		4
.L_9211:
        /*0064*/ 	.byte	0x04, 0x1c
        /*0066*/ 	.short	(.L_9213 - .L_9212)


	//   ....[0]....
.L_9212:
        /*0068*/ 	.word	0x00009750


	//   ....[1]....
        /*006c*/ 	.word	0x0000bb10


	//   ....[2]....
        /*0070*/ 	.word	0x0000bb50


	//   ....[3]....
        /*0074*/ 	.word	0x0000bbf0


	//   ....[4]....
        /*0078*/ 	.word	0x0000bc30


	//   ....[5]....
        /*007c*/ 	.word	0x0000bc70


	//   ....[6]....
        /*0080*/ 	.word	0x0000bd00


	//   ....[7]....
        /*0084*/ 	.word	0x0000bd20


	//   ....[8]....
        /*0088*/ 	.word	0x0000bdc0


	//   ....[9]....
        /*008c*/ 	.word	0x0000be10


	//   ....[10]....
        /*0090*/ 	.word	0x0000be60


	//   ....[11]....
        /*0094*/ 	.word	0x0000bf40


	//   ....[12]....
        /*0098*/ 	.word	0x0000c0b0


	//   ....[13]....
        /*009c*/ 	.word	0x0000c220


	//   ....[14]....
        /*00a0*/ 	.word	0x0000c380


	//   ....[15]....
        /*00a4*/ 	.word	0x0000c3c0


	//   ....[16]....
        /*00a8*/ 	.word	0x0000c400


	//   ....[17]....
        /*00ac*/ 	.word	0x0000c4b0


	//   ....[18]....
        /*00b0*/ 	.word	0x0000c510


	//   ....[19]....
        /*00b4*/ 	.word	0x0000c680


	//   ....[20]....
        /*00b8*/ 	.word	0x0000c790


	//   ....[21]....
        /*00bc*/ 	.word	0x0000c8d0


	//   ....[22]....
        /*00c0*/ 	.word	0x0000c910


	//----- nvinfo : EIATTR_MAX_THREADS
	.align		4
.L_9213:
        /*00c4*/ 	.byte	0x04, 0x05
        /*00c6*/ 	.short	(.L_9215 - .L_9214)
.L_9214:
        /*00c8*/ 	.word	0x00000080
        /*00cc*/ 	.word	0x00000001
        /*00d0*/ 	.word	0x00000001


	//----- nvinfo : EIATTR_CRS_STACK_SIZE
	.align		4
.L_9215:
        /*00d4*/ 	.byte	0x04, 0x1e
        /*00d6*/ 	.short	(.L_9217 - .L_9216)
.L_9216:
        /*00d8*/ 	.word	0x00000000


	//----- nvinfo : EIATTR_CBANK_PARAM_SIZE
	.align		4
.L_9217:
        /*00dc*/ 	.byte	0x03, 0x19
        /*00de*/ 	.short	0x0230


	//----- nvinfo : EIATTR_PARAM_CBANK
	.align		4
        /*00e0*/ 	.byte	0x04, 0x0a
        /*00e2*/ 	.short	(.L_9219 - .L_9218)
	.align		4
.L_9218:
        /*00e4*/ 	.word	index@(.nv.constant0._ZN2at6native18elementwise_kernelILi128ELi4EZNS0_15gpu_kernel_implIZNS0_50_GLOBAL__N__2680c7bb_12_PowKernel_cu_7dd49032_300322pow_scalar_tensor_implIN3c104HalfEEEvRNS_18TensorIteratorBaseET_EUlS6_E_EEvS8_RKS9_EUliE_EEviT1_)
        /*00e8*/ 	.short	0x0380
        /*00ea*/ 	.short	0x0230


	//----- nvinfo : EIATTR_SW_WAR
	.align		4
.L_9219:
        /*00ec*/ 	.byte	0x04, 0x36
        /*00ee*/ 	.short	(.L_9221 - .L_9220)
.L_9220:
        /*00f0*/ 	.word	0x00000008
.L_9221:


//--------------------- .nv.info._ZN2at6native27unrolled_elementwise_kernelIZNS0_50_GLOBAL__N__2680c7bb_12_PowKernel_cu_7dd49032_300322pow_scalar_tensor_implIN3c104HalfEEEvRNS_18TensorIteratorBaseET_EUlS5_E_St5arrayIPcLm2EELi4E23TrivialOffsetCalculatorILi1EjESE_NS0_6memory12LoadWithCastILi1EEENSF_13StoreWithCastILi1EEEEEviS8_T0_T2_T3_T4_T5_ --------------------------
	.section	.nv.info._ZN2at6native27unrolled_elementwise_kernelIZNS0_50_GLOBAL__N__2680c7bb_12_PowKernel_cu_7dd49032_300322pow_scalar_tensor_implIN3c104HalfEEEvRNS_18TensorIteratorBaseET_EUlS5_E_St5arrayIPcLm2EELi4E23TrivialOffsetCalculatorILi1EjESE_NS0_6memory12LoadWithCastILi1EEENSF_13StoreWithCastILi1EEEEEviS8_T0_T2_T3_T4_T5_,"",@"SHT_CUDA_INFO"
	.sectionflags	@""
	.align	4


	//----- nvinfo : EIATTR_CUDA_API_VERSION
	.align		4
        /*0000*/ 	.byte	0x04, 0x37
        /*0002*/ 	.short	(.L_9223 - .L_9222)
.L_9222:
        /*0004*/ 	.word	0x00000082


	//----- nvinfo : EIATTR_KPARAM_INFO
	.align		4
.L_9223:
        /*0008*/ 	.byte	0x04, 0x17
        /*000a*/ 	.short	(.L_9225 - .L_9224)
.L_9224:
        /*000c*/ 	.word	0x00000000
        /*0010*/ 	.short	0x0006
        /*0012*/ 	.short	0x0034
        /*0014*/ 	.byte	0x00, 0xf0, 0x21, 0x00


	//----- nvinfo : EIATTR_KPARAM_INFO
	.align		4
.L_9225:
        /*0018*/ 	.byte	0x04, 0x17
        /*001a*/ 	.short	(.L_9227 - .L_9226)
.L_9226:
        /*001c*/ 	.word	0x00000000
        /*0020*/ 	.short	0x0005
        /*0022*/ 	.short	0x002c
        /*0024*/ 	.byte	0x00, 0xf0, 0x21, 0x00


	//----- nvinfo : EIATTR_KPARAM_INFO
	.align		4
.L_9227:
        /*0028*/ 	.byte	0x04, 0x17
        /*002a*/ 	.short	(.L_9229 - .L_9228)
.L_9228:
        /*002c*/ 	.word	0x00000000
        /*0030*/ 	.short	0x0004
        /*0032*/ 	.short	0x0029
        /*0034*/ 	.byte	0x00, 0xf0, 0x05, 0x00


	//----- nvinfo : EIATTR_KPARAM_INFO
	.align		4
.L_9229:
        /*0038*/ 	.byte	0x04, 0x17
        /*003a*/ 	.short	(.L_9231 - .L_9230)
.L_9230:
        /*003c*/ 	.word	0x00000000
        /*0040*/ 	.short	0x0003
        /*0042*/ 	.short	0x0028
        /*0044*/ 	.byte	0x00, 0xf0, 0x05, 0x00


	//----- nvinfo : EIATTR_KPARAM_INFO
	.align		4
.L_9231:
        /*0048*/ 	.byte	0x04, 0x17
        /*004a*/ 	.short	(.L_9233 - .L_9232)
.L_9232:
        /*004c*/ 	.word	0x00000000
        /*0050*/ 	.short	0x0002
        /*0052*/ 	.short	0x0018
        /*0054*/ 	.byte	0x00, 0xf0, 0x41, 0x00


	//----- nvinfo : EIATTR_KPARAM_INFO
	.align		4
.L_9233:
        /*0058*/ 	.byte	0x04, 0x17
        /*005a*/ 	.short	(.L_9235 - .L_9234)
.L_9234:
        /*005c*/ 	.word	0x00000000
        /*0060*/ 	.short	0x0001
        /*0062*/ 	.short	0x0008
        /*0064*/ 	.byte	0x00, 0xf0, 0x41, 0x00


	//----- nvinfo : EIATTR_KPARAM_INFO
	.align		4
.L_9235:
        /*0068*/ 	.byte	0x04, 0x17
        /*006a*/ 	.short	(.L_9237 - .L_9236)
.L_9236:
        /*006c*/ 	.word	0x00000000
        /*0070*/ 	.short	0x0000
        /*0072*/ 	.short	0x0000
        /*0074*/ 	.byte	0x00, 0xf0, 0x11, 0x00


	//----- nvinfo : EIATTR_SPARSE_MMA_MASK
	.align		4
.L_9237:
        /*0078*/ 	.byte	0x03, 0x50
        /*007a*/ 	.short	0x0000


	//----- nvinfo : EIATTR_MAXREG_COUNT
	.align		4
        /*007c*/ 	.byte	0x03, 0x1b
        /*007e*/ 	.short	0x00ff


	//----- nvinfo : EIATTR_EXTERNS
	.align		4
        /*0080*/ 	.byte	0x04, 0x0f
        /*0082*/ 	.short	(.L_9239 - .L_9238)


	//   ....[0]....
	.align		4
.L_9238:
        /*0084*/ 	.word	index@(__assertfail)


	//----- nvinfo : EIATTR_MERCURY_ISA_VERSION
	.align		4
.L_9239:
        /*0088*/ 	.byte	0x03, 0x5f
        /*008a*/ 	.short	0x0101


	//----- nvinfo : EIATTR_VRC_CTA_INIT_COUNT
	.align		4
        /*008c*/ 	.byte	0x02, 0x4a
	.zero		1
	.zero		1


	//----- nvinfo : EIATTR_SYSCALL_OFFSETS
	.align		4
        /*0090*/ 	.byte	0x04, 0x46
        /*0092*/ 	.short	(.L_9241 - .L_9240)


	//   ....[0]....
.L_9240:
        /*0094*/ 	.word	0x00000fc0


	//   ....[1]....
        /*0098*/ 	.word	0x00002160


	//   ....[2]....
        /*009c*/ 	.word	0x00003240


	//   ....[3]....
        /*00a0*/ 	.word	0x00004240


	//   ....[4]....
        /*00a4*/ 	.word	0x00005440


	//   ....[5]....
        /*00a8*/ 	.word	0x00006300


	//   ....[6]....
        /*00ac*/ 	.word	0x00007280


	//   ....[7]....
        /*00b0*/ 	.word	0x00008200


	//----- nvinfo : EIATTR_EXIT_INSTR_OFFSETS
	.align		4
.L_9241:
        /*00b4*/ 	.byte	0x04, 0x1c
        /*00b6*/ 	.short	(.L_9243 - .L_9242)


	//   ....[0]....
.L_9242:
        /*00b8*/ 	.word	0x00007550


	//   ....[1]....
        /*00bc*/ 	.word	0x000076a0


	//   ....[2]....
        /*00c0*/ 	.word	0x000076e0


	//   ....[3]....
        /*00c4*/ 	.word	0x00007780


	//   ....[4]....
        /*00c8*/ 	.word	0x000077c0


	//   ....[5]....
        /*00cc*/ 	.word	0x00007800


	//   ....[6]....
        /*00d0*/ 	.word	0x00007890


	//   ....[7]....
        /*00d4*/ 	.word	0x000078b0


	//   ....[8]....
        /*00d8*/ 	.word	0x00007950


	//   ....[9]....
        /*00dc*/ 	.word	0x000079a0


	//   ....[10]....
        /*00e0*/ 	.word	0x000079f0


	//   ....[11]....
        /*00e4*/ 	.word	0x00007ad0


	//   ....[12]....
        /*00e8*/ 	.word	0x00007c40


	//   ....[13]....
        /*00ec*/ 	.word	0x00007db0


	//   ....[14]....
        /*00f0*/ 	.word	0x00007f10


	//   ....[15]....
        /*00f4*/ 	.word	0x00007f50


	//   ....[16]....
        /*00f8*/ 	.word	0x00007f90


	//   ....[17]....
        /*00fc*/ 	.word	0x00008040


	//   ....[18]....
        /*0100*/ 	.word	0x000080a0


	//   ....[19]....
        /*0104*/ 	.word	0x00008210


	//   ....[20]....
        /*0108*/ 	.word	0x00008320


	//   ....[21]....
        /*010c*/ 	.word	0x00008460


	//   ....[22]....
        /*0110*/ 	.word	0x000084a0


	//----- nvinfo : EIATTR_MAX_THREADS
	.align		4
.L_9243:
        /*0114*/ 	.byte	0x04, 0x05
        /*0116*/ 	.short	(.L_9245 - .L_9244)
.L_9244:
        /*0118*/ 	.word	0x00000080
        /*011c*/ 	.word	0x00000001
        /*0120*/ 	.word	0x00000001


	//----- nvinfo : EIATTR_CRS_STACK_SIZE
	.align		4
.L_9245:
        /*0124*/ 	.byte	0x04, 0x1e
        /*0126*/ 	.short	(.L_9247 - .L_9246)
.L_9246:
        /*0128*/ 	.word	0x00000000


	//----- nvinfo : EIATTR_CBANK_PARAM_SIZE
	.align		4
.L_9247:
        /*012c*/ 	.byte	0x03, 0x19
        /*012e*/ 	.short	0x003c


	//----- nvinfo : EIATTR_PARAM_CBANK
	.align		4
        /*0130*/ 	.byte	0x04, 0x0a
        /*0132*/ 	.short	(.L_9249 - .L_9248)
	.align		4
.L_9248:
        /*0134*/ 	.word	index@(.nv.constant0._ZN2at6native27unrolled_elementwise_kernelIZNS0_50_GLOBAL__N__2680c7bb_12_PowKernel_cu_7dd49032_300322pow_scalar_tensor_implIN3c104HalfEEEvRNS_18TensorIteratorBaseET_EUlS5_E_St5arrayIPcLm2EELi4E23TrivialOffsetCalculatorILi1EjESE_NS0_6memory12LoadWithCastILi1EEENSF_13StoreWithCastILi1EEEEEviS8_T0_T2_T3_T4_T5_)
        /*0138*/ 	.short	0x0380
        /*013a*/ 	.short	0x003c


	//----- nvinfo : EIATTR_SW_WAR
	.align		4
.L_9249:
        /*013c*/ 	.byte	0x04, 0x36
        /*013e*/ 	.short	(.L_9251 - .L_9250)
.L_9250:
        /*0140*/ 	.word	0x00000008
.L_9251:


//--------------------- .nv.info._ZN2at6native18elementwise_kernelILi128ELi4EZNS0_22gpu_kernel_impl_nocastIZNS0_50_GLOBAL__N__2680c7bb_12_PowKernel_cu_7dd49032_300322pow_scalar_tensor_implIN3c104HalfEEEvRNS_18TensorIteratorBaseET_EUlS6_E_EEvS8_RKS9_EUliE_EEviT1_ --------------------------
	.section	.nv.info._ZN2at6native18elementwise_kernelILi128ELi4EZNS0_22gpu_kernel_impl_nocastIZNS0_50_GLOBAL__N__2680c7bb_12_PowKernel_cu_7dd49032_300322pow_scalar_tensor_implIN3c104HalfEEEvRNS_18TensorIteratorBaseET_EUlS6_E_EEvS8_RKS9_EUliE_EEviT1_,"",@"SHT_CUDA_INFO"
	.sectionflags	@""
	.align	4


	//----- nvinfo : EIATTR_CUDA_API_VERSION
	.align		4
        /*0000*/ 	.byte	0x04, 0x37
        /*0002*/ 	.short	(.L_9253 - .L_9252)
.L_9252:
        /*0004*/ 	.word	0x00000082


	//----- nvinfo : EIATTR_KPARAM_INFO
	.align		4
.L_9253:
        /*0008*/ 	.byte	0x04, 0x17
        /*000a*/ 	.short	(.L_9255 - .L_9254)
.L_9254:
        /*000c*/ 	.word	0x00000000
        /*0010*/ 	.short	0x0001
        /*0012*/ 	.short	0x0008
        /*0014*/ 	.byte	0x00, 0xf0, 0x81, 0x08


	//----- nvinfo : EIATTR_KPARAM_INFO
	.align		4
.L_9255:
        /*0018*/ 	.byte	0x04, 0x17
        /*001a*/ 	.short	(.L_9257 - .L_9256)
.L_9256:
        /*001c*/ 	.word	0x00000000
        /*0020*/ 	.short	0x0000
        /*0022*/ 	.short	0x0000
        /*0024*/ 	.byte	0x00, 0xf0, 0x11, 0x00


	//----- nvinfo : EIATTR_SPARSE_MMA_MASK
	.align		4
.L_9257:
        /*0028*/ 	.byte	0x03, 0x50
        /*002a*/ 	.short	0x0000


	//----- nvinfo : EIATTR_MAXREG_COUNT
	.align		4
        /*002c*/ 	.byte	0x03, 0x1b
        /*002e*/ 	.short	0x0080


	//----- nvinfo : EIATTR_MERCURY_ISA_VERSION
	.align		4
        /*0030*/ 	.byte	0x03, 0x5f
        /*0032*/ 	.short	0x0101


	//----- nvinfo : EIATTR_VRC_CTA_INIT_COUNT
	.align		4
        /*0034*/ 	.byte	0x02, 0x4a
	.zero		1
	.zero		1


	//----- nvinfo : EIATTR_EXIT_INSTR_OFFSETS
	.align		4
        /*0038*/ 	.byte	0x04, 0x1c
        /*003a*/ 	.short	(.L_9259 - .L_9258)


	//   ....[0]....
.L_9258:
        /*003c*/ 	.word	0x000003c0


	//   ....[1]....
        /*0040*/ 	.word	0x00000480


	//   ....[2]....
        /*0044*/ 	.word	0x00004060


	//   ....[3]....
        /*0048*/ 	.word	0x000053f0


	//----- nvinfo : EIATTR_MAX_THREADS
	.align		4
.L_9259:
        /*004c*/ 	.byte	0x04, 0x05
        /*004e*/ 	.short	(.L_9261 - .L_9260)
.L_9260:
        /*0050*/ 	.word	0x00000080
        /*0054*/ 	.word	0x00000001
        /*0058*/ 	.word	0x00000001


	//----- nvinfo : EIATTR_CRS_STACK_SIZE
	.align		4
.L_9261:
        /*005c*/ 	.byte	0x04, 0x1e
        /*005e*/ 	.short	(.L_9263 - .L_9262)
.L_9262:
        /*0060*/ 	.word	0x00000000


	//----- nvinfo : EIATTR_CBANK_PARAM_SIZE
	.align		4
.L_9263:
        /*0064*/ 	.byte	0x03, 0x19
        /*0066*/ 	.short	0x0228


	//----- nvinfo : EIATTR_PARAM_CBANK
	.align		4
        /*0068*/ 	.byte	0x04, 0x0a
        /*006a*/ 	.short	(.L_9265 - .L_9264)
	.align		4
.L_9264:
        /*006c*/ 	.word	index@(.nv.constant0._ZN2at6native18elementwise_kernelILi128ELi4EZNS0_22gpu_kernel_impl_nocastIZNS0_50_GLOBAL__N__2680c7bb_12_PowKernel_cu_7dd49032_300322pow_scalar_tensor_implIN3c104HalfEEEvRNS_18TensorIteratorBaseET_EUlS6_E_EEvS8_RKS9_EUliE_EEviT1_)
        /*0070*/ 	.short	0x0380
        /*0072*/ 	.short	0x0228


	//----- nvinfo : EIATTR_SW_WAR
	.align		4
.L_9265:
        /*0074*/ 	.byte	0x04, 0x36
        /*0076*/ 	.short	(.L_9267 - .L_9266)
.L_9266:
        /*0078*/ 	.word	0x00000008
.L_9267:


//--------------------- .nv.info._ZN2at6native27unrolled_elementwise_kernelIZNS0_50_GLOBAL__N__2680c7bb_12_PowKernel_cu_7dd49032_300322pow_scalar_tensor_implIN3c104HalfEEEvRNS_18TensorIteratorBaseET_EUlS5_E_St5arrayIPcLm2EELi4E23TrivialOffsetCalculatorILi1EjESE_NS0_6memory15LoadWithoutCastENSF_16StoreWithoutCastEEEviS8_T0_T2_T3_T4_T5_ --------------------------
	.section	.nv.info._ZN2at6native27unrolled_elementwise_kernelIZNS0_50_GLOBAL__N__2680c7bb_12_PowKernel_cu_7dd49032_300322pow_scalar_tensor_implIN3c104HalfEEEvRNS_18TensorIteratorBaseET_EUlS5_E_St5arrayIPcLm2EELi4E23TrivialOffsetCalculatorILi1EjESE_NS0_6memory15LoadWithoutCastENSF_16StoreWithoutCastEEEviS8_T0_T2_T3_T4_T5_,"",@"SHT_CUDA_INFO"
	.sectionflags	@""
	.align	4


	//----- nvinfo : EIATTR_CUDA_API_VERSION
	.align		4
        /*0000*/ 	.byte	0x04, 0x37
        /*0002*/ 	.short	(.L_9269 - .L_9268)
.L_9268:
        /*0004*/ 	.word	0x00000082


	//----- nvinfo : EIATTR_KPARAM_INFO
	.align		4
.L_9269:
        /*0008*/ 	.byte	0x04, 0x17
        /*000a*/ 	.short	(.L_9271 - .L_9270)
.L_9270:
        /*000c*/ 	.word	0x00000000
        /*0010*/ 	.short	0x0006
        /*0012*/ 	.short	0x002b
        /*0014*/ 	.byte	0x00, 0xf0, 0x05, 0x00


	//----- nvinfo : EIATTR_KPARAM_INFO
	.align		4
.L_9271:
        /*0018*/ 	.byte	0x04, 0x17
        /*001a*/ 	.short	(.L_9273 - .L_9272)
.L_9272:
        /*001c*/ 	.word	0x00000000
        /*0020*/ 	.short	0x0005
        /*0022*/ 	.short	0x002a
        /*0024*/ 	.byte	0x00, 0xf0, 0x05, 0x00


	//----- nvinfo : EIATTR_KPARAM_INFO
	.align		4
.L_9273:
        /*0028*/ 	.byte	0x04, 0x17
        /*002a*/ 	.short	(.L_9275 - .L_9274)
.L_9274:
        /*002c*/ 	.word	0x00000000
        /*0030*/ 	.short	0x0004
        /*0032*/ 	.short	0x0029
        /*0034*/ 	.byte	0x00, 0xf0, 0x05, 0x00


	//----- nvinfo : EIATTR_KPARAM_INFO
	.align		4
.L_9275:
        /*0038*/ 	.byte	0x04, 0x17
        /*003a*/ 	.short	(.L_9277 - .L_9276)
.L_9276:
        /*003c*/ 	.word	0x00000000
        /*0040*/ 	.short	0x0003
        /*0042*/ 	.short	0x0028
        /*0044*/ 	.byte	0x00, 0xf0, 0x05, 0x00


	//----- nvinfo : EIATTR_KPARAM_INFO
	.align		4
.L_9277:
        /*0048*/ 	.byte	0x04, 0x17
        /*004a*/ 	.short	(.L_9279 - .L_9278)
.L_9278:
        /*004c*/ 	.word	0x00000000
        /*0050*/ 	.short	0x0002
        /*0052*/ 	.short	0x0018
        /*0054*/ 	.byte	0x00, 0xf0, 0x41, 0x00


	//----- nvinfo : EIATTR_KPARAM_INFO
	.align		4
.L_9279:
        /*0058*/ 	.byte	0x04, 0x17
        /*005a*/ 	.short	(.L_9281 - .L_9280)
.L_9280:
        /*005c*/ 	.word	0x00000000
        /*0060*/ 	.short	0x0001
        /*0062*/ 	.short	0x0008
        /*0064*/ 	.byte	0x00, 0xf0, 0x41, 0x00


	//----- nvinfo : EIATTR_KPARAM_INFO
	.align		4
.L_9281:
        /*0068*/ 	.byte	0x04, 0x17
        /*006a*/ 	.short	(.L_9283 - .L_9282)
.L_9282:
        /*006c*/ 	.word	0x00000000
        /*0070*/ 	.short	0x0000
        /*0072*/ 	.short	0x0000
        /*0074*/ 	.byte	0x00, 0xf0, 0x11, 0x00


	//----- nvinfo : EIATTR_SPARSE_MMA_MASK
	.align		4
.L_9283:
        /*0078*/ 	.byte	0x03, 0x50
        /*007a*/ 	.short	0x0000


	//----- nvinfo : EIATTR_MAXREG_COUNT
	.align		4
        /*007c*/ 	.byte	0x03, 0x1b
        /*007e*/ 	.short	0x00ff


	//----- nvinfo : EIATTR_MERCURY_ISA_VERSION
	.align		4
        /*0080*/ 	.byte	0x03, 0x5f
        /*0082*/ 	.short	0x0101


	//----- nvinfo : EIATTR_VRC_CTA_INIT_COUNT
	.align		4
        /*0084*/ 	.byte	0x02, 0x4a
	.zero		1
	.zero		1


	//----- nvinfo : EIATTR_EXIT_INSTR_OFFSETS
	.align		4
        /*0088*/ 	.byte	0x04, 0x1c
        /*008a*/ 	.short	(.L_9285 - .L_9284)


	//   ....[0]....
.L_9284:
        /*008c*/ 	.word	0x00000580


	//   ....[1]....
        /*0090*/ 	.word	0x00000600


	//----- nvinfo : EIATTR_MAX_THREADS
	.align		4
.L_9285:
        /*0094*/ 	.byte	0x04, 0x05
        /*0096*/ 	.short	(.L_9287 - .L_9286)
.L_9286:
        /*0098*/ 	.word	0x00000080
        /*009c*/ 	.word	0x00000001
        /*00a0*/ 	.word	0x00000001


	//----- nvinfo : EIATTR_CRS_STACK_SIZE
	.align		4
.L_9287:
        /*00a4*/ 	.byte	0x04, 0x1e
        /*00a6*/ 	.short	(.L_9289 - .L_9288)
.L_9288:
        /*00a8*/ 	.word	0x00000000


	//----- nvinfo : EIATTR_CBANK_PARAM_SIZE
	.align		4
.L_9289:
        /*00ac*/ 	.byte	0x03, 0x19
        /*00ae*/ 	.short	0x002c


	//----- nvinfo : EIATTR_PARAM_CBANK
	.align		4
        /*00b0*/ 	.byte	0x04, 0x0a
        /*00b2*/ 	.short	(.L_9291 - .L_9290)
	.align		4
.L_9290:
        /*00b4*/ 	.word	index@(.nv.constant0._ZN2at6native27unrolled_elementwise_kernelIZNS0_50_GLOBAL__N__2680c7bb_12_PowKernel_cu_7dd49032_300322pow_scalar_tensor_implIN3c104HalfEEEvRNS_18TensorIteratorBaseET_EUlS5_E_St5arrayIPcLm2EELi4E23TrivialOffsetCalculatorILi1EjESE_NS0_6memory15LoadWithoutCastENSF_16StoreWithoutCastEEEviS8_T0_T2_T3_T4_T5_)
        /*00b8*/ 	.short	0x0380
        /*00ba*/ 	.short	0x002c


	//----- nvinfo : EIATTR_SW_WAR
	.align		4
.L_9291:
        /*00bc*/ 	.byte	0x04, 0x36
        /*00be*/ 	.short	(.L_9293 - .L_9292)
.L_9292:
        /*00c0*/ 	.word	0x00000008
.L_9293:


//--------------------- .nv.info._ZN2at6native29vectorized_elementwise_kernelILi2EZNS0_50_GLOBAL__N__2680c7bb_12_PowKernel_cu_7dd49032_300322pow_scalar_tensor_implIN3c104HalfEEEvRNS_18TensorIteratorBaseET_EUlS5_E_St5arrayIPcLm2EEEEviT0_T1_ --------------------------
	.section	.nv.info._ZN2at6native29vectorized_elementwise_kernelILi2EZNS0_50_GLOBAL__N__2680c7bb_12_PowKernel_cu_7dd49032_300322pow_scalar_tensor_implIN3c104HalfEEEvRNS_18TensorIteratorBaseET_EUlS5_E_St5arrayIPcLm2EEEEviT0_T1_,"",@"SHT_CUDA_INFO"
	.sectionflags	@""
	.align	4


	//----- nvinfo : EIATTR_CUDA_API_VERSION
	.align		4
        /*0000*/ 	.byte	0x04, 0x37
        /*0002*/ 	.short	(.L_9295 - .L_9294)
.L_9294:
        /*0004*/ 	.word	0x00000082


	//----- nvinfo : EIATTR_KPARAM_INFO
	.align		4
.L_9295:
        /*0008*/ 	.byte	0x04, 0x17
        /*000a*/ 	.short	(.L_9297 - .L_9296)
.L_9296:
        /*000c*/ 	.word	0x00000000
        /*0010*/ 	.short	0x0002
        /*0012*/ 	.short	0x0018
        /*0014*/ 	.byte	0x00, 0xf0, 0x41, 0x00


	//----- nvinfo : EIATTR_KPARAM_INFO
	.align		4
.L_9297:
        /*0018*/ 	.byte	0x04, 0x17
        /*001a*/ 	.short	(.L_9299 - .L_9298)
.L_9298:
        /*001c*/ 	.word	0x00000000
        /*0020*/ 	.short	0x0001
        /*0022*/ 	.short	0x0008
        /*0024*/ 	.byte	0x00, 0xf0, 0x41, 0x00


	//----- nvinfo : EIATTR_KPARAM_INFO
	.align		4
.L_9299:
        /*0028*/ 	.byte	0x04, 0x17
        /*002a*/ 	.short	(.L_9301 - .L_9300)
.L_9300:
        /*002c*/ 	.word	0x00000000
        /*0030*/ 	.short	0x0000
        /*0032*/ 	.short	0x0000
        /*0034*/ 	.byte	0x00, 0xf0, 0x11, 0x00


	//----- nvinfo : EIATTR_SPARSE_MMA_MASK
	.align		4
.L_9301:
        /*0038*/ 	.byte	0x03, 0x50
        /*003a*/ 	.short	0x0000


	//----- nvinfo : EIATTR_MAXREG_COUNT
	.align		4
        /*003c*/ 	.byte	0x03, 0x1b
        /*003e*/ 	.short	0x00ff


	//----- nvinfo : EIATTR_MERCURY_ISA_VERSION
	.align		4
        /*0040*/ 	.byte	0x03, 0x5f
        /*0042*/ 	.short	0x0101


	//----- nvinfo : EIATTR_VRC_CTA_INIT_COUNT
	.align		4
        /*0044*/ 	.byte	0x02, 0x4a
	.zero		1
	.zero		1


	//----- nvinfo : EIATTR_EXIT_INSTR_OFFSETS
	.align		4
        /*0048*/ 	.byte	0x04, 0x1c
        /*004a*/ 	.short	(.L_9303 - .L_9302)


	//   ....[0]....
.L_9302:
        /*004c*/ 	.word	0x00000bd0


	//   ....[1]....
        /*0050*/ 	.word	0x00000c20


	//   ....[2]....
        /*0054*/ 	.word	0x00000f10


	//----- nvinfo : EIATTR_MAX_THREADS
	.align		4
.L_9303:
        /*0058*/ 	.byte	0x04, 0x05
        /*005a*/ 	.short	(.L_9305 - .L_9304)
.L_9304:
        /*005c*/ 	.word	0x00000080
        /*0060*/ 	.word	0x00000001
        /*0064*/ 	.word	0x00000001


	//----- nvinfo : EIATTR_CRS_STACK_SIZE
	.align		4
.L_9305:
        /*0068*/ 	.byte	0x04, 0x1e
        /*006a*/ 	.short	(.L_9307 - .L_9306)
.L_9306:
        /*006c*/ 	.word	0x00000000


	//----- nvinfo : EIATTR_CBANK_PARAM_SIZE
	.align		4
.L_9307:
        /*0070*/ 	.byte	0x03, 0x19
        /*0072*/ 	.short	0x0028


	//----- nvinfo : EIATTR_PARAM_CBANK
	.align		4
        /*0074*/ 	.byte	0x04, 0x0a
        /*0076*/ 	.short	(.L_9309 - .L_9308)
	.align		4
.L_9308:
        /*0078*/ 	.word	index@(.nv.constant0._ZN2at6native29vectorized_elementwise_kernelILi2EZNS0_50_GLOBAL__N__2680c7bb_12_PowKernel_cu_7dd49032_300322pow_scalar_tensor_implIN3c104HalfEEEvRNS_18TensorIteratorBaseET_EUlS5_E_St5arrayIPcLm2EEEEviT0_T1_)
        /*007c*/ 	.short	0x0380
        /*007e*/ 	.short	0x0028


	//----- nvinfo : EIATTR_SW_WAR
	.align		4
.L_9309:
        /*0080*/ 	.byte	0x04, 0x36
        /*0082*/ 	.short	(.L_9311 - .L_9310)
.L_9310:
        /*0084*/ 	.word	0x00000008
.L_9311:


//--------------------- .nv.info._ZN2at6native29vectorized_elementwise_kernelILi4EZNS0_50_GLOBAL__N__2680c7bb_12_PowKernel_cu_7dd49032_300322pow_scalar_tensor_implIN3c104HalfEEEvRNS_18TensorIteratorBaseET_EUlS5_E_St5arrayIPcLm2EEEEviT0_T1_ --------------------------
	.section	.nv.info._ZN2at6native29vectorized_elementwise_kernelILi4EZNS0_50_GLOBAL__N__2680c7bb_12_PowKernel_cu_7dd49032_300322pow_scalar_tensor_implIN3c104HalfEEEvRNS_18TensorIteratorBaseET_EUlS5_E_St5arrayIPcLm2EEEEviT0_T1_,"",@"SHT_CUDA_INFO"
	.sectionflags	@""
	.align	4


	//----- nvinfo : EIATTR_CUDA_API_VERSION
	.align		4
        /*0000*/ 	.byte	0x04, 0x37
        /*0002*/ 	.short	(.L_9313 - .L_9312)
.L_9312:
        /*0004*/ 	.word	0x00000082


	//----- nvinfo : EIATTR_KPARAM_INFO
	.align		4
.L_9313:
        /*0008*/ 	.byte	0x04, 0x17
        /*000a*/ 	.short	(.L_9315 - .L_9314)
.L_9314:
        /*000c*/ 	.word	0x00000000
        /*0010*/ 	.short	0x0002
        /*0012*/ 	.short	0x0018
        /*0014*/ 	.byte	0x00, 0xf0, 0x41, 0x00


	//----- nvinfo : EIATTR_KPARAM_INFO
	.align		4
.L_9315:
        /*0018*/ 	.byte	0x04, 0x17
        /*001a*/ 	.short	(.L_9317 - .L_9316)
.L_9316:
        /*001c*/ 	.word	0x00000000
        /*0020*/ 	.short	0x0001
        /*0022*/ 	.short	0x0008
        /*0024*/ 	.byte	0x00, 0xf0, 0x41, 0x00


	//----- nvinfo : EIATTR_KPARAM_INFO
	.align		4
.L_9317:
        /*0028*/ 	.byte	0x04, 0x17
        /*002a*/ 	.short	(.L_9319 - .L_9318)
.L_9318:
        /*002c*/ 	.word	0x00000000
        /*0030*/ 	.short	0x0000
        /*0032*/ 	.short	0x0000
        /*0034*/ 	.byte	0x00, 0xf0, 0x11, 0x00


	//----- nvinfo : EIATTR_SPARSE_MMA_MASK
	.align		4
.L_9319:
        /*0038*/ 	.byte	0x03, 0x50
        /*003a*/ 	.short	0x0000


	//----- nvinfo : EIATTR_MAXREG_COUNT
	.align		4
        /*003c*/ 	.byte	0x03, 0x1b
        /*003e*/ 	.short	0x00ff


	//----- nvinfo : EIATTR_MERCURY_ISA_VERSION
	.align		4
        /*0040*/ 	.byte	0x03, 0x5f
        /*0042*/ 	.short	0x0101


	//----- nvinfo : EIATTR_VRC_CTA_INIT_COUNT
	.align		4
        /*0044*/ 	.byte	0x02, 0x4a
	.zero		1
	.zero		1


	//----- nvinfo : EIATTR_EXIT_INSTR_OFFSETS
	.align		4
        /*0048*/ 	.byte	0x04, 0x1c
        /*004a*/ 	.short	(.L_9321 - .L_9320)


	//   ....[0]....
.L_9320:
        /*004c*/ 	.word	0x00000bd0


	//   ....[1]....
        /*0050*/ 	.word	0x00000c20


	//   ....[2]....
        /*0054*/ 	.word	0x00000ed0


	//----- nvinfo : EIATTR_MAX_THREADS
	.align		4
.L_9321:
        /*0058*/ 	.byte	0x04, 0x05
        /*005a*/ 	.short	(.L_9323 - .L_9322)
.L_9322:
        /*005c*/ 	.word	0x00000080
        /*0060*/ 	.word	0x00000001
        /*0064*/ 	.word	0x00000001


	//----- nvinfo : EIATTR_CRS_STACK_SIZE
	.align		4
.L_9323:
        /*0068*/ 	.byte	0x04, 0x1e
        /*006a*/ 	.short	(.L_9325 - .L_9324)
.L_9324:
        /*006c*/ 	.word	0x00000000


	//----- nvinfo : EIATTR_CBANK_PARAM_SIZE
	.align		4
.L_9325:
        /*0070*/ 	.byte	0x03, 0x19
        /*0072*/ 	.short	0x0028


	//----- nvinfo : EIATTR_PARAM_CBANK
	.align		4
        /*0074*/ 	.byte	0x04, 0x0a
        /*0076*/ 	.short	(.L_9327 - .L_9326)
	.align		4
.L_9326:
        /*0078*/ 	.word	index@(.nv.constant0._ZN2at6native29vectorized_elementwise_kernelILi4EZNS0_50_GLOBAL__N__2680c7bb_12_PowKernel_cu_7dd49032_300322pow_scalar_tensor_implIN3c104HalfEEEvRNS_18TensorIteratorBaseET_EUlS5_E_St5arrayIPcLm2EEEEviT0_T1_)
        /*007c*/ 	.short	0x0380
        /*007e*/ 	.short	0x0028


	//----- nvinfo : EIATTR_SW_WAR
	.align		4
.L_9327:
        /*0080*/ 	.byte	0x04, 0x36
        /*0082*/ 	.short	(.L_9329 - .L_9328)
.L_9328:
        /*0084*/ 	.word	0x00000008
.L_9329:


//--------------------- .nv.info._ZN2at6native29vectorized_elementwise_kernelILi8EZNS0_50_GLOBAL__N__2680c7bb_12_PowKernel_cu_7dd49032_300322pow_scalar_tensor_implIN3c104HalfEEEvRNS_18TensorIteratorBaseET_EUlS5_E_St5arrayIPcLm2EEEEviT0_T1_ --------------------------
	.section	.nv.info._ZN2at6native29vectorized_elementwise_kernelILi8EZNS0_50_GLOBAL__N__2680c7bb_12_PowKernel_cu_7dd49032_300322pow_scalar_tensor_implIN3c104HalfEEEvRNS_18TensorIteratorBaseET_EUlS5_E_St5arrayIPcLm2EEEEviT0_T1_,"",@"SHT_CUDA_INFO"
	.sectionflags	@""
	.align	4


	//----- nvinfo : EIATTR_CUDA_API_VERSION
	.align		4
        /*0000*/ 	.byte	0x04, 0x37
        /*0002*/ 	.short	(.L_9331 - .L_9330)
.L_9330:
        /*0004*/ 	.word	0x00000082


	//----- nvinfo : EIATTR_KPARAM_INFO
	.align		4
.L_9331:
        /*0008*/ 	.byte	0x04, 0x17
        /*000a*/ 	.short	(.L_9333 - .L_9332)
.L_9332:
        /*000c*/ 	.word	0x00000000
        /*0010*/ 	.short	0x0002
        /*0012*/ 	.short	0x0018
        /*0014*/ 	.byte	0x00, 0xf0, 0x41, 0x00


	//----- nvinfo : EIATTR_KPARAM_INFO
	.align		4
.L_9333:
        /*0018*/ 	.byte	0x04, 0x17
        /*001a*/ 	.short	(.L_9335 - .L_9334)
.L_9334:
        /*001c*/ 	.word	0x00000000
        /*0020*/ 	.short	0x0001
        /*0022*/ 	.short	0x0008
        /*0024*/ 	.byte	0x00, 0xf0, 0x41, 0x00


	//----- nvinfo : EIATTR_KPARAM_INFO
	.align		4
.L_9335:
        /*0028*/ 	.byte	0x04, 0x17
        /*002a*/ 	.short	(.L_9337 - .L_9336)
.L_9336:
        /*002c*/ 	.word	0x00000000
        /*0030*/ 	.short	0x0000
        /*0032*/ 	.short	0x0000
        /*0034*/ 	.byte	0x00, 0xf0, 0x11, 0x00


	//----- nvinfo : EIATTR_SPARSE_MMA_MASK
	.align		4
.L_9337:
        /*0038*/ 	.byte	0x03, 0x50
        /*003a*/ 	.short	0x0000


	//----- nvinfo : EIATTR_MAXREG_COUNT
	.align		4
        /*003c*/ 	.byte	0x03, 0x1b
        /*003e*/ 	.short	0x00ff


	//----- nvinfo : EIATTR_MERCURY_ISA_VERSION
	.align		4
        /*0040*/ 	.byte	0x03, 0x5f
        /*0042*/ 	.short	0x0101


	//----- nvinfo : EIATTR_VRC_CTA_INIT_COUNT
	.align		4
        /*0044*/ 	.byte	0x02, 0x4a
	.zero		1
	.zero		1


	//----- nvinfo : EIATTR_EXIT_INSTR_OFFSETS
	.align		4
        /*0048*/ 	.byte	0x04, 0x1c
        /*004a*/ 	.short	(.L_9339 - .L_9338)


	//   ....[0]....
.L_9338:
        /*004c*/ 	.word	0x00000bd0


	//   ....[1]....
        /*0050*/ 	.word	0x00000c20


	//   ....[2]....
        /*0054*/ 	.word	0x00000eb0


	//----- nvinfo : EIATTR_MAX_THREADS
	.align		4
.L_9339:
        /*0058*/ 	.byte	0x04, 0x05
        /*005a*/ 	.short	(.L_9341 - .L_9340)
.L_9340:
        /*005c*/ 	.word	0x00000080
        /*0060*/ 	.word	0x00000001
        /*0064*/ 	.word	0x00000001


	//----- nvinfo : EIATTR_CRS_STACK_SIZE
	.align		4
.L_9341:
        /*0068*/ 	.byte	0x04, 0x1e
        /*006a*/ 	.short	(.L_9343 - .L_9342)
.L_9342:
        /*006c*/ 	.word	0x00000000


	//----- nvinfo : EIATTR_CBANK_PARAM_SIZE
	.align		4
.L_9343:
        /*0070*/ 	.byte	0x03, 0x19
        /*0072*/ 	.short	0x0028


	//----- nvinfo : EIATTR_PARAM_CBANK
	.align		4
        /*0074*/ 	.byte	0x04, 0x0a
        /*0076*/ 	.short	(.L_9345 - .L_9344)
	.align		4
.L_9344:
        /*0078*/ 	.word	index@(.nv.constant0._ZN2at6native29vectorized_elementwise_kernelILi8EZNS0_50_GLOBAL__N__2680c7bb_12_PowKernel_cu_7dd49032_300322pow_scalar_tensor_implIN3c104HalfEEEvRNS_18TensorIteratorBaseET_EUlS5_E_St5arrayIPcLm2EEEEviT0_T1_)
        /*007c*/ 	.short	0x0380
        /*007e*/ 	.short	0x0028


	//----- nvinfo : EIATTR_SW_WAR
	.align		4
.L_9345:
        /*0080*/ 	.byte	0x04, 0x36
        /*0082*/ 	.short	(.L_9347 - .L_9346)
.L_9346:
        /*0084*/ 	.word	0x00000008
.L_9347:


//--------------------- .nv.info._ZN2at6native18elementwise_kernelILi128ELi4EZNS0_15gpu_kernel_implIZZZNS0_50_GLOBAL__N__2680c7bb_12_PowKernel_cu_7dd49032_300324pow_tensor_tensor_kernelERNS_18TensorIteratorBaseEENKUlvE_clEvENKUlvE7_clEvEUlN3c107complexIfEESA_E_EEvS5_RKT_EUliE_EEviT1_ --------------------------
	.section	.nv.info._ZN2at6native18elementwise_kernelILi128ELi4EZNS0_15gpu_kernel_implIZZZNS0_50_GLOBAL__N__2680c7bb_12_PowKernel_cu_7dd49032_300324pow_tensor_tensor_kernelERNS_18TensorIteratorBaseEENKUlvE_clEvENKUlvE7_clEvEUlN3c107complexIfEESA_E_EEvS5_RKT_EUliE_EEviT1_,"",@"SHT_CUDA_INFO"
	.sectionflags	@""
	.align	4


	//----- nvinfo : EIATTR_CUDA_API_VERSION
	.align		4
        /*0000*/ 	.byte	0x04, 0x37
        /*0002*/ 	.short	(.L_9349 - .L_9348)
.L_9348:
        /*0004*/ 	.word	0x00000082


	//----- nvinfo : EIATTR_KPARAM_INFO
	.align		4
.L_9349:
        /*0008*/ 	.byte	0x04, 0x17
        /*000a*/ 	.short	(.L_9351 - .L_9350)
.L_9350:
        /*000c*/ 	.word	0x00000000
        /*0010*/ 	.short	0x0001
        /*0012*/ 	.short	0x0008
        /*0014*/ 	.byte	0x00, 0xf0, 0x41, 0x0a


	//----- nvinfo : EIATTR_KPARAM_INFO
	.align		4
.L_9351:
        /*0018*/ 	.byte	0x04, 0x17
        /*001a*/ 	.short	(.L_9353 - .L_9352)
.L_9352:
        /*001c*/ 	.word	0x00000000
        /*0020*/ 	.short	0x0000
        /*0022*/ 	.short	0x0000
        /*0024*/ 	.byte	0x00, 0xf0, 0x11, 0x00


	//----- nvinfo : EIATTR_SPARSE_MMA_MASK
	.align		4
.L_9353:
        /*0028*/ 	.byte	0x03, 0x50
        /*002a*/ 	.short	0x0000


	//----- nvinfo : EIATTR_MAXREG_COUNT
	.align		4
        /*002c*/ 	.byte	0x03, 0x1b
        /*002e*/ 	.short	0x0080


	//----- nvinfo : EIATTR_EXTERNS
	.align		4
        /*0030*/ 	.byte	0x04, 0x0f
        /*0032*/ 	.short	(.L_9355 - .L_9354)


	//   ....[0]....
	.align		4
.L_9354:
        /*0034*/ 	.word	index@(__assertfail)


	//----- nvinfo : EIATTR_MERCURY_ISA_VERSION
	.align		4
.L_9355:
        /*0038*/ 	.byte	0x03, 0x5f
        /*003a*/ 	.short	0x0101


	//----- nvinfo : EIATTR_VRC_CTA_INIT_COUNT
	.align		4
        /*003c*/ 	.byte	0x02, 0x4a
	.zero		1
	.zero		1


	//----- nvinfo : EIATTR_SYSCALL_OFFSETS
	.align		4
        /*0040*/ 	.byte	0x04, 0x46
        /*0042*/ 	.short	(.L_9357 - .L_9356)


	//   ....[0]....
.L_9356:
        /*0044*/ 	.word	0x00002530


	//   ....[1]....
        /*0048*/ 	.word	0x00003460


	//   ....[2]....
        /*004c*/ 	.word	0x00006b90


	//   ....[3]....
        /*0050*/ 	.word	0x00009200


	//   ....[4]....
        /*0054*/ 	.word	0x0000a140


	//   ....[5]....
        /*0058*/ 	.word	0x0000d6f0


	//   ....[6]....
        /*005c*/ 	.word	0x0000fe70


	//   ....[7]....
        /*0060*/ 	.word	0x00010db0


	//   ....[8]....
        /*0064*/ 	.word	0x00014350


	//   ....[9]....
        /*0068*/ 	.word	0x00016af0


	//   ....[10]....
        /*006c*/ 	.word	0x00017a30


	//   ....[11]....
        /*0070*/ 	.word	0x0001b020


	//----- nvinfo : EIATTR_EXIT_INSTR_OFFSETS
	.align		4
.L_9357:
        /*0074*/ 	.byte	0x04, 0x1c
        /*0076*/ 	.short	(.L_9359 - .L_9358)


	//   ....[0]....
.L_9358:
        /*0078*/ 	.word	0x00014600


	//   ....[1]....
        /*007c*/ 	.word	0x0001a590


	//   ....[2]....
        /*0080*/ 	.word	0x0001a5d0


	//   ....[3]....
        /*0084*/ 	.word	0x0001a660


	//   ....[4]....
        /*0088*/ 	.word	0x0001a690


	//   ....[5]....
        /*008c*/ 	.word	0x0001a6c0


	//   ....[6]....
        /*0090*/ 	.word	0x0001a740


	//   ....[7]....
        /*0094*/ 	.word	0x0001a770


	//   ....[8]....
        /*0098*/ 	.word	0x0001a7f0


	//   ....[9]....
        /*009c*/ 	.word	0x0001a820


	//   ....[10]....
        /*00a0*/ 	.word	0x0001a860


	//   ....[11]....
        /*00a4*/ 	.word	0x0001a930


	//   ....[12]....
        /*00a8*/ 	.word	0x0001aa90


	//   ....[13]....
        /*00ac*/ 	.word	0x0001abf0


	//   ....[14]....
        /*00b0*/ 	.word	0x0001ad40


	//   ....[15]....
        /*00b4*/ 	.word	0x0001ad70


	//   ....[16]....
        /*00b8*/ 	.word	0x0001ada0


	//   ....[17]....
        /*00bc*/ 	.word	0x0001ae60


	//   ....[18]....
        /*00c0*/ 	.word	0x0001aec0


	//   ....[19]....
        /*00c4*/ 	.word	0x0001b030


	//   ....[20]....
        /*00c8*/ 	.word	0x0001b130


	//   ....[21]....
        /*00cc*/ 	.word	0x0001b260


	//   ....[22]....
        /*00d0*/ 	.word	0x0001b290


	//----- nvinfo : EIATTR_MAX_THREADS
	.align		4
.L_9359:
        /*00d4*/ 	.byte	0x04, 0x05
        /*00d6*/ 	.short	(.L_9361 - .L_9360)
.L_9360:
        /*00d8*/ 	.word	0x00000080
        /*00dc*/ 	.word	0x00000001
        /*00e0*/ 	.word	0x00000001


	//----- nvinfo : EIATTR_CRS_STACK_SIZE
	.align		4
.L_9361:
        /*00e4*/ 	.byte	0x04, 0x1e
        /*00e6*/ 	.short	(.L_9363 - .L_9362)
.L_9362:
        /*00e8*/ 	.word	0x00000000


	//----- nvinfo : EIATTR_CBANK_PARAM_SIZE
	.align		4
.L_9363:
        /*00ec*/ 	.byte	0x03, 0x19
        /*00ee*/ 	.short	0x0298


	//----- nvinfo : EIATTR_PARAM_CBANK
	.align		4
        /*00f0*/ 	.byte	0x04, 0x0a
        /*00f2*/ 	.short	(.L_9365 - .L_9364)
	.align		4
.L_9364:
        /*00f4*/ 	.word	index@(.nv.constant0._ZN2at6native18elementwise_kernelILi128ELi4EZNS0_15gpu_kernel_implIZZZNS0_50_GLOBAL__N__2680c7bb_12_PowKernel_cu_7dd49032_300324pow_tensor_tensor_kernelERNS_18TensorIteratorBaseEENKUlvE_clEvENKUlvE7_clEvEUlN3c107complexIfEESA_E_EEvS5_RKT_EUliE_EEviT1_)
        /*00f8*/ 	.short	0x0380
        /*00fa*/ 	.short	0x0298


	//----- nvinfo : EIATTR_SW_WAR
	.align		4
.L_9365:
        /*00fc*/ 	.byte	0x04, 0x36
        /*00fe*/ 	.short	(.L_9367 - .L_9366)
.L_9366:
        /*0100*/ 	.word	0x00000008
.L_9367:


//--------------------- .nv.info._ZN2at6native27unrolled_elementwise_kernelIZZZNS0_50_GLOBAL__N__2680c7bb_12_PowKernel_cu_7dd49032_300324pow_tensor_tensor_kernelERNS_18TensorIteratorBaseEENKUlvE_clEvENKUlvE7_clEvEUlN3c107complexIfEES9_E_St5arrayIPcLm3EELi4E23TrivialOffsetCalculatorILi2EjESE_ILi1EjENS0_6memory12LoadWithCastILi2EEENSH_13StoreWithCastILi1EEEEEviT_T0_T2_T3_T4_T5_ --------------------------
	.section	.nv.info._ZN2at6native27unrolled_elementwise_kernelIZZZNS0_50_GLOBAL__N__2680c7bb_12_PowKernel_cu_7dd49032_300324pow_tensor_tensor_kernelERNS_18TensorIteratorBaseEENKUlvE_clEvENKUlvE7_clEvEUlN3c107complexIfEES9_E_St5arrayIPcLm3EELi4E23TrivialOffsetCalculatorILi2EjESE_ILi1EjENS0_6memory12LoadWithCastILi2EEENSH_13StoreWithCastILi1EEEEEviT_T0_T2_T3_T4_T5_,"",@"SHT_CUDA_INFO"
	.sectionflags	@""
	.align	4


	//----- nvinfo : EIATTR_CUDA_API_VERSION
	.align		4
        /*0000*/ 	.byte	0x04, 0x37
        /*0002*/ 	.short	(.L_9369 - .L_9368)
.L_9368:
        /*0004*/ 	.word	0x00000082


	//----- nvinfo : EIATTR_KPARAM_INFO
	.align		4
.L_9369:
        /*0008*/ 	.byte	0x04, 0x17
        /*000a*/ 	.short	(.L_9371 - .L_9370)
.L_9370:
        /*000c*/ 	.word	0x00000000
        /*0010*/ 	.short	0x0006
        /*0012*/ 	.short	0x0038
        /*0014*/ 	.byte	0x00, 0xf0, 0x21, 0x00


	//----- nvinfo : EIATTR_KPARAM_INFO
	.align		4
.L_9371:
        /*0018*/ 	.byte	0x04, 0x17
        /*001a*/ 	.short	(.L_9373 - .L_9372)
.L_9372:
        /*001c*/ 	.word	0x00000000
        /*0020*/ 	.short	0x0005
        /*0022*/ 	.short	0x002c
        /*0024*/ 	.byte	0x00, 0xf0, 0x31, 0x00


	//----- nvinfo : EIATTR_KPARAM_INFO
	.align		4
.L_9373:
        /*0028*/ 	.byte	0x04, 0x17
        /*002a*/ 	.short	(.L_9375 - .L_9374)
.L_9374:
        /*002c*/ 	.word	0x00000000
        /*0030*/ 	.short	0x0004
        /*0032*/ 	.short	0x0029
        /*0034*/ 	.byte	0x00, 0xf0, 0x05, 0x00


	//----- nvinfo : EIATTR_KPARAM_INFO
	.align		4
.L_9375:
        /*0038*/ 	.byte	0x04, 0x17
        /*003a*/ 	.short	(.L_9377 - .L_9376)
.L_9376:
        /*003c*/ 	.word	0x00000000
        /*0040*/ 	.short	0x0003
        /*0042*/ 	.short	0x0028
        /*0044*/ 	.byte	0x00, 0xf0, 0x05, 0x00


	//----- nvinfo : EIATTR_KPARAM_INFO
	.align		4
.L_9377:
        /*0048*/ 	.byte	0x04, 0x17
        /*004a*/ 	.short	(.L_9379 - .L_9378)
.L_9378:
        /*004c*/ 	.word	0x00000000
        /*0050*/ 	.short	0x0002
        /*0052*/ 	.short	0x0010
        /*0054*/ 	.byte	0x00, 0xf0, 0x61, 0x00


	//----- nvinfo : EIATTR_KPARAM_INFO
	.align		4
.L_9379:
        /*0058*/ 	.byte	0x04, 0x17
        /*005a*/ 	.short	(.L_9381 - .L_9380)
.L_9380:
        /*005c*/ 	.word	0x00000000
        /*0060*/ 	.short	0x0001
        /*0062*/ 	.short	0x0008
        /*0064*/ 	.byte	0x00, 0xf0, 0x21, 0x00


	//----- nvinfo : EIATTR_KPARAM_INFO
	.align		4
.L_9381:
        /*0068*/ 	.byte	0x04, 0x17
        /*006a*/ 	.short	(.L_9383 - .L_9382)
.L_9382:
        /*006c*/ 	.word	0x00000000
        /*0070*/ 	.short	0x0000
        /*0072*/ 	.short	0x0000
        /*0074*/ 	.byte	0x00, 0xf0, 0x11, 0x00


	//----- nvinfo : EIATTR_SPARSE_MMA_MASK
	.align		4
.L_9383:
        /*0078*/ 	.byte	0x03, 0x50
        /*007a*/ 	.short	0x0000


	//----- nvinfo : EIATTR_MAXREG_COUNT
	.align		4
        /*007c*/ 	.byte	0x03, 0x1b
        /*007e*/ 	.short	0x00ff


	//----- nvinfo : EIATTR_EXTERNS
	.align		4
        /*0080*/ 	.byte	0x04, 0x0f
        /*0082*/ 	.short	(.L_9385 - .L_9384)


	//   ....[0]....
	.align		4
.L_9384:
        /*0084*/ 	.word	index@(__assertfail)


	//----- nvinfo : EIATTR_MERCURY_ISA_VERSION
	.align		4
.L_9385:
        /*0088*/ 	.byte	0x03, 0x5f
        /*008a*/ 	.short	0x0101


	//----- nvinfo : EIATTR_VRC_CTA_INIT_COUNT
	.align		4
        /*008c*/ 	.byte	0x02, 0x4a
	.zero		1
	.zero		1


	//----- nvinfo : EIATTR_SYSCALL_OFFSETS
	.align		4
        /*0090*/ 	.byte	0x04, 0x46
        /*0092*/ 	.short	(.L_9387 - .L_9386)


	//   ....[0]....
.L_9386:
        /*0094*/ 	.word	0x00000ef0


	//   ....[1]....
        /*0098*/ 	.word	0x00001e40


	//   ....[2]....
        /*009c*/ 	.word	0x00002ea0


	//   ....[3]....
        /*00a0*/ 	.word	0x00003df0


	//   ....[4]....
        /*00a4*/ 	.word	0x00004dc0


	//   ....[5]....
        /*00a8*/ 	.word	0x00005d10


	//   ....[6]....
        /*00ac*/ 	.word	0x00006cf0


	//   ....[7]....
        /*00b0*/ 	.word	0x00007b50


	//   ....[8]....
        /*00b4*/ 	.word	0x000130b0


	//   ....[9]....
        /*00b8*/ 	.word	0x00013e10


	//   ....[10]....
        /*00bc*/ 	.word	0x00014ca0


	//   ....[11]....
        /*00c0*/ 	.word	0x00015b10


	//----- nvinfo : EIATTR_EXIT_INSTR_OFFSETS
	.align		4
.L_9387:
        /*00c4*/ 	.byte	0x04, 0x1c
        /*00c6*/ 	.short	(.L_9389 - .L_9388)


	//   ....[0]....
.L_9388:
        /*00c8*/ 	.word	0x00014f40


	//   ....[1]....
        /*00cc*/ 	.word	0x00015080


	//   ....[2]....
        /*00d0*/ 	.word	0x000150c0


	//   ....[3]....
        /*00d4*/ 	.word	0x00015150


	//   ....[4]....
        /*00d8*/ 	.word	0x00015180


	//   ....[5]....
        /*00dc*/ 	.word	0x000151b0


	//   ....[6]....
        /*00e0*/ 	.word	0x00015230


	//   ....[7]....
        /*00e4*/ 	.word	0x00015260


	//   ....[8]....
        /*00e8*/ 	.word	0x000152e0


	//   ....[9]....
        /*00ec*/ 	.word	0x00015310


	//   ....[10]....
        /*00f0*/ 	.word	0x00015350


	//   ....[11]....
        /*00f4*/ 	.word	0x00015420


	//   ....[12]....
        /*00f8*/ 	.word	0x00015580


	//   ....[13]....
        /*00fc*/ 	.word	0x000156e0


	//   ....[14]....
        /*0100*/ 	.word	0x00015830


	//   ....[15]....
        /*0104*/ 	.word	0x00015860


	//   ....[16]....
        /*0108*/ 	.word	0x00015890


	//   ....[17]....
        /*010c*/ 	.word	0x00015950


	//   ....[18]....
        /*0110*/ 	.word	0x000159b0


	//   ....[19]....
        /*0114*/ 	.word	0x00015b20


	//   ....[20]....
        /*0118*/ 	.word	0x00015c20


	//   ....[21]....
        /*011c*/ 	.word	0x00015d50


	//   ....[22]....
        /*0120*/ 	.word	0x00015d80


	//----- nvinfo : EIATTR_MAX_THREADS
	.align		4
.L_9389:
        /*0124*/ 	.byte	0x04, 0x05
        /*0126*/ 	.short	(.L_9391 - .L_9390)
.L_9390:
        /*0128*/ 	.word	0x00000080
        /*012c*/ 	.word	0x00000001
        /*0130*/ 	.word	0x00000001


	//----- nvinfo : EIATTR_CRS_STACK_SIZE
	.align		4
.L_9391:
        /*0134*/ 	.byte	0x04, 0x1e
        /*0136*/ 	.short	(.L_9393 - .L_9392)
.L_9392:
        /*0138*/ 	.word	0x00000000


	//----- nvinfo : EIATTR_CBANK_PARAM_SIZE
	.align		4
.L_9393:
        /*013c*/ 	.byte	0x03, 0x19
        /*013e*/ 	.short	0x0040


	//----- nvinfo : EIATTR_PARAM_CBANK
	.align		4
        /*0140*/ 	.byte	0x04, 0x0a
        /*0142*/ 	.short	(.L_9395 - .L_9394)
	.align		4
.L_9394:
        /*0144*/ 	.word	index@(.nv.constant0._ZN2at6native27unrolled_elementwise_kernelIZZZNS0_50_GLOBAL__N__2680c7bb_12_PowKernel_cu_7dd49032_300324pow_tensor_tensor_kernelERNS_18TensorIteratorBaseEENKUlvE_clEvENKUlvE7_clEvEUlN3c107complexIfEES9_E_St5arrayIPcLm3EELi4E23TrivialOffsetCalculatorILi2EjESE_ILi1EjENS0_6memory12LoadWithCastILi2EEENSH_13StoreWithCastILi1EEEEEviT_T0_T2_T3_T4_T5_)
        /*0148*/ 	.short	0x0380
        /*014a*/ 	.short	0x0040


	//----- nvinfo : EIATTR_SW_WAR
	.align		4
.L_9395:
        /*014c*/ 	.byte	0x04, 0x36
        /*014e*/ 	.short	(.L_9397 - .L_9396)
.L_9396:
        /*0150*/ 	.word	0x00000008
.L_9397:


//--------------------- .nv.info._ZN2at6native18elementwise_kernelILi128ELi2EZNS0_22gpu_kernel_impl_nocastIZZZNS0_50_GLOBAL__N__2680c7bb_12_PowKernel_cu_7dd49032_300324pow_tensor_tensor_kernelERNS_18TensorIteratorBaseEENKUlvE_clEvENKUlvE7_clEvEUlN3c107complexIfEESA_E_EEvS5_RKT_EUliE_EEviT1_ --------------------------
	.section	.nv.info._ZN2at6native18elementwise_kernelILi128ELi2EZNS0_22gpu_kernel_impl_nocastIZZZNS0_50_GLOBAL__N__2680c7bb_12_PowKernel_cu_7dd49032_300324pow_tensor_tensor_kernelERNS_18TensorIteratorBaseEENKUlvE_clEvENKUlvE7_clEvEUlN3c107complexIfEESA_E_EEvS5_RKT_EUliE_EEviT1_,"",@"SHT_CUDA_INFO"
	.sectionflags	@""
	.align	4


	//----- nvinfo : EIATTR_CUDA_API_VERSION
	.align		4
        /*0000*/ 	.byte	0x04, 0x37
        /*0002*/ 	.short	(.L_9399 - .L_9398)
.L_9398:
        /*0004*/ 	.word	0x00000082


	//----- nvinfo : EIATTR_KPARAM_INFO
	.align		4
.L_9399:
        /*0008*/ 	.byte	0x04, 0x17
        /*000a*/ 	.short	(.L_9401 - .L_9400)
.L_9400:
        /*000c*/ 	.word	0x00000000
        /*0010*/ 	.short	0x0001
        /*0012*/ 	.short	0x0008
        /*0014*/ 	.byte	0x00, 0xf0, 0x21, 0x0a


	//----- nvinfo : EIATTR_KPARAM_INFO
	.align		4
.L_9401:
        /*0018*/ 	.byte	0x04, 0x17
        /*001a*/ 	.short	(.L_9403 - .L_9402)
.L_9402:
        /*001c*/ 	.word	0x00000000
        /*0020*/ 	.short	0x0000
        /*0022*/ 	.short	0x0000
        /*0024*/ 	.byte	0x00, 0xf0, 0x11, 0x00


	//----- nvinfo : EIATTR_SPARSE_MMA_MASK
	.align		4
.L_9403:
        /*0028*/ 	.byte	0x03, 0x50
        /*002a*/ 	.short	0x0000


	//----- nvinfo : EIATTR_MAXREG_COUNT
	.align		4
        /*002c*/ 	.byte	0x03, 0x1b
        /*002e*/ 	.short	0x0080


	//----- nvinfo : EIATTR_MERCURY_ISA_VERSION
	.align		4
        /*0030*/ 	.byte	0x03, 0x5f
        /*0032*/ 	.short	0x0101


	//----- nvinfo : EIATTR_VRC_CTA_INIT_COUNT
	.align		4
        /*0034*/ 	.byte	0x02, 0x4a
	.zero		1
	.zero		1


	//----- nvinfo : EIATTR_EXIT_INSTR_OFFSETS
	.align		4
        /*0038*/ 	.byte	0x04, 0x1c
        /*003a*/ 	.short	(.L_9405 - .L_9404)


	//   ....[0]....
.L_9404:
        /*003c*/ 	.word	0x000041e0


	//   ....[1]....
        /*0040*/ 	.word	0x00008360


	//----- nvinfo : EIATTR_MAX_THREADS
	.align		4
.L_9405:
        /*0044*/ 	.byte	0x04, 0x05
        /*0046*/ 	.short	(.L_9407 - .L_9406)
.L_9406:
        /*0048*/ 	.word	0x00000080
        /*004c*/ 	.word	0x00000001
        /*0050*/ 	.word	0x00000001


	//----- nvinfo : EIATTR_CRS_STACK_SIZE
	.align		4
.L_9407:
        /*0054*/ 	.byte	0x04, 0x1e
        /*0056*/ 	.short	(.L_9409 - .L_9408)
.L_9408:
        /*0058*/ 	.word	0x00000000


	//----- nvinfo : EIATTR_CBANK_PARAM_SIZE
	.align		4
.L_9409:
        /*005c*/ 	.byte	0x03, 0x19
        /*005e*/ 	.short	0x0290


	//----- nvinfo : EIATTR_PARAM_CBANK
	.align		4
        /*0060*/ 	.byte	0x04, 0x0a
        /*0062*/ 	.short	(.L_9411 - .L_9410)
	.align		4
.L_9410:
        /*0064*/ 	.word	index@(.nv.constant0._ZN2at6native18elementwise_kernelILi128ELi2EZNS0_22gpu_kernel_impl_nocastIZZZNS0_50_GLOBAL__N__2680c7bb_12_PowKernel_cu_7dd49032_300324pow_tensor_tensor_kernelERNS_18TensorIteratorBaseEENKUlvE_clEvENKUlvE7_clEvEUlN3c107complexIfEESA_E_EEvS5_RKT_EUliE_EEviT1_)
        /*0068*/ 	.short	0x0380
        /*006a*/ 	.short	0x0290


	//----- nvinfo : EIATTR_SW_WAR
	.align		4
.L_9411:
        /*006c*/ 	.byte	0x04, 0x36
        /*006e*/ 	.short	(.L_9413 - .L_9412)
.L_9412:
        /*0070*/ 	.word	0x00000008
.L_9413:


//--------------------- .nv.info._ZN2at6native27unrolled_elementwise_kernelIZZZNS0_50_GLOBAL__N__2680c7bb_12_PowKernel_cu_7dd49032_300324pow_tensor_tensor_kernelERNS_18TensorIteratorBaseEENKUlvE_clEvENKUlvE7_clEvEUlN3c107complexIfEES9_E_St5arrayIPcLm3EELi4E23TrivialOffsetCalculatorILi2EjESE_ILi1EjENS0_6memory15LoadWithoutCastENSH_16StoreWithoutCastEEEviT_T0_T2_T3_T4_T5_ --------------------------
	.section	.nv.info._ZN2at6native27unrolled_elementwise_kernelIZZZNS0_50_GLOBAL__N__2680c7bb_12_PowKernel_cu_7dd49032_300324pow_tensor_tensor_kernelERNS_18TensorIteratorBaseEENKUlvE_clEvENKUlvE7_clEvEUlN3c107complexIfEES9_E_St5arrayIPcLm3EELi4E23TrivialOffsetCalculatorILi2EjESE_ILi1EjENS0_6memory15LoadWithoutCastENSH_16StoreWithoutCastEEEviT_T0_T2_T3_T4_T5_,"",@"SHT_CUDA_INFO"
	.sectionflags	@""
	.align	4


	//----- nvinfo : EIATTR_CUDA_API_VERSION
	.align		4
        /*0000*/ 	.byte	0x04, 0x37
        /*0002*/ 	.short	(.L_9415 - .L_9414)
.L_9414:
        /*0004*/ 	.word	0x00000082


	//----- nvinfo : EIATTR_KPARAM_INFO
	.align		4
.L_9415:
        /*0008*/ 	.byte	0x04, 0x17
        /*000a*/ 	.short	(.L_9417 - .L_9416)
.L_9416:
        /*000c*/ 	.word	0x00000000
        /*0010*/ 	.short	0x0006
        /*0012*/ 	.short	0x002b
        /*0014*/ 	.byte	0x00, 0xf0, 0x05, 0x00


	//----- nvinfo : EIATTR_KPARAM_INFO
	.align		4
.L_9417:
        /*0018*/ 	.byte	0x04, 0x17
        /*001a*/ 	.short	(.L_9419 - .L_9418)
.L_9418:
        /*001c*/ 	.word	0x00000000
        /*0020*/ 	.short	0x0005
        /*0022*/ 	.short	0x002a
        /*0024*/ 	.byte	0x00, 0xf0, 0x05, 0x00


	//----- nvinfo : EIATTR_KPARAM_INFO
	.align		4
.L_9419:
        /*0028*/ 	.byte	0x04, 0x17
        /*002a*/ 	.short	(.L_9421 - .L_9420)
.L_9420:
        /*002c*/ 	.word	0x00000000
        /*0030*/ 	.short	0x0004
        /*0032*/ 	.short	0x0029
        /*0034*/ 	.byte	0x00, 0xf0, 0x05, 0x00


	//----- nvinfo : EIATTR_KPARAM_INFO
	.align		4
.L_9421:
        /*0038*/ 	.byte	0x04, 0x17
        /*003a*/ 	.short	(.L_9423 - .L_9422)
.L_9422:
        /*003c*/ 	.word	0x00000000
        /*0040*/ 	.short	0x0003
        /*0042*/ 	.short	0x0028
        /*0044*/ 	.byte	0x00, 0xf0, 0x05, 0x00


	//----- nvinfo : EIATTR_KPARAM_INFO
	.align		4
.L_9423:
        /*0048*/ 	.byte	0x04, 0x17
        /*004a*/ 	.short	(.L_9425 - .L_9424)
.L_9424:
        /*004c*/ 	.word	0x00000000
        /*0050*/ 	.short	0x0002
        /*0052*/ 	.short	0x0010
        /*0054*/ 	.byte	0x00, 0xf0, 0x61, 0x00


	//----- nvinfo : EIATTR_KPARAM_INFO
	.align		4
.L_9425:
        /*0058*/ 	.byte	0x04, 0x17
        /*005a*/ 	.short	(.L_9427 - .L_9426)
.L_9426:
        /*005c*/ 	.word	0x00000000
        /*0060*/ 	.short	0x0001
        /*0062*/ 	.short	0x0008
        /*0064*/ 	.byte	0x00, 0xf0, 0x21, 0x00


	//----- nvinfo : EIATTR_KPARAM_INFO
	.align		4
.L_9427:
        /*0068*/ 	.byte	0x04, 0x17
        /*006a*/ 	.short	(.L_9429 - .L_9428)
.L_9428:
        /*006c*/ 	.word	0x00000000
        /*0070*/ 	.short	0x0000
        /*0072*/ 	.short	0x0000
        /*0074*/ 	.byte	0x00, 0xf0, 0x11, 0x00


	//----- nvinfo : EIATTR_SPARSE_MMA_MASK
	.align		4
.L_9429:
        /*0078*/ 	.byte	0x03, 0x50
        /*007a*/ 	.short	0x0000


	//----- nvinfo : EIATTR_MAXREG_COUNT
	.align		4
        /*007c*/ 	.byte	0x03, 0x1b
        /*007e*/ 	.short	0x00ff


	//----- nvinfo : EIATTR_MERCURY_ISA_VERSION
	.align		4
        /*0080*/ 	.byte	0x03, 0x5f
        /*0082*/ 	.short	0x0101


	//----- nvinfo : EIATTR_VRC_CTA_INIT_COUNT
	.align		4
        /*0084*/ 	.byte	0x02, 0x4a
	.zero		1
	.zero		1


	//----- nvinfo : EIATTR_EXIT_INSTR_OFFSETS
	.align		4
        /*0088*/ 	.byte	0x04, 0x1c
        /*008a*/ 	.short	(.L_9431 - .L_9430)


	//   ....[0]....
.L_9430:
        /*008c*/ 	.word	0x0000ab40


	//   ....[1]....
        /*0090*/ 	.word	0x0000ab90


	//----- nvinfo : EIATTR_MAX_THREADS
	.align		4
.L_9431:
        /*0094*/ 	.byte	0x04, 0x05
        /*0096*/ 	.short	(.L_9433 - .L_9432)
.L_9432:
        /*0098*/ 	.word	0x00000080
        /*009c*/ 	.word	0x00000001
        /*00a0*/ 	.word	0x00000001


	//----- nvinfo : EIATTR_CRS_STACK_SIZE
	.align		4
.L_9433:
        /*00a4*/ 	.byte	0x04, 0x1e
        /*00a6*/ 	.short	(.L_9435 - .L_9434)
.L_9434:
        /*00a8*/ 	.word	0x00000000


	//----- nvinfo : EIATTR_CBANK_PARAM_SIZE
	.align		4
.L_9435:
        /*00ac*/ 	.byte	0x03, 0x19
        /*00ae*/ 	.short	0x002c


	//----- nvinfo : EIATTR_PARAM_CBANK
	.align		4
        /*00b0*/ 	.byte	0x04, 0x0a
        /*00b2*/ 	.short	(.L_9437 - .L_9436)
	.align		4
.L_9436:
        /*00b4*/ 	.word	index@(.nv.constant0._ZN2at6native27unrolled_elementwise_kernelIZZZNS0_50_GLOBAL__N__2680c7bb_12_PowKernel_cu_7dd49032_300324pow_tensor_tensor_kernelERNS_18TensorIteratorBaseEENKUlvE_clEvENKUlvE7_clEvEUlN3c107complexIfEES9_E_St5arrayIPcLm3EELi4E23TrivialOffsetCalculatorILi2EjESE_ILi1EjENS0_6memory15LoadWithoutCastENSH_16StoreWithoutCastEEEviT_T0_T2_T3_T4_T5_)
        /*00b8*/ 	.short	0x0380
        /*00ba*/ 	.short	0x002c


	//----- nvinfo : EIATTR_SW_WAR
	.align		4
.L_9437:
        /*00bc*/ 	.byte	0x04, 0x36
        /*00be*/ 	.short	(.L_9439 - .L_9438)
.L_9438:
        /*00c0*/ 	.word	0x00000008
.L_9439:


//--------------------- .nv.info._ZN2at6native29vectorized_elementwise_kernelILi2EZZZNS0_50_GLOBAL__N__2680c7bb_12_PowKernel_cu_7dd49032_300324pow_tensor_tensor_kernelERNS_18TensorIteratorBaseEENKUlvE_clEvENKUlvE7_clEvEUlN3c107complexIfEES9_E_St5arrayIPcLm3EEEEviT0_T1_ --------------------------
	.section	.nv.info._ZN2at6native29vectorized_elementwise_kernelILi2EZZZNS0_50_GLOBAL__N__2680c7bb_12_PowKernel_cu_7dd49032_300324pow_tensor_tensor_kernelERNS_18TensorIteratorBaseEENKUlvE_clEvENKUlvE7_clEvEUlN3c107complexIfEES9_E_St5arrayIPcLm3EEEEviT0_T1_,"",@"SHT_CUDA_INFO"
	.sectionflags	@""
	.align	4


	//----- nvinfo : EIATTR_CUDA_API_VERSION
	.align		4
        /*0000*/ 	.byte	0x04, 0x37
        /*0002*/ 	.short	(.L_9441 - .L_9440)
.L_9440:
        /*0004*/ 	.word	0x00000082


	//----- nvinfo : EIATTR_KPARAM_INFO
	.align		4
.L_9441:
        /*0008*/ 	.byte	0x04, 0x17
        /*000a*/ 	.short	(.L_9443 - .L_9442)
.L_9442:
        /*000c*/ 	.word	0x00000000
        /*0010*/ 	.short	0x0002
        /*0012*/ 	.short	0x0010
        /*0014*/ 	.byte	0x00, 0xf0, 0x61, 0x00


	//----- nvinfo : EIATTR_KPARAM_INFO
	.align		4
.L_9443:
        /*0018*/ 	.byte	0x04, 0x17
        /*001a*/ 	.short	(.L_9445 - .L_9444)
.L_9444:
        /*001c*/ 	.word	0x00000000
        /*0020*/ 	.short	0x0001
        /*0022*/ 	.short	0x0008
        /*0024*/ 	.byte	0x00, 0xf0, 0x21, 0x00


	//----- nvinfo : EIATTR_KPARAM_INFO
	.align		4
.L_9445:
        /*0028*/ 	.byte	0x04, 0x17
        /*002a*/ 	.short	(.L_9447 - .L_9446)
.L_9446:
        /*002c*/ 	.word	0x00000000
        /*0030*/ 	.short	0x0000
        /*0032*/ 	.short	0x0000
        /*0034*/ 	.byte	0x00, 0xf0, 0x11, 0x00


	//----- nvinfo : EIATTR_SPARSE_MMA_MASK
	.align		4
.L_9447:
        /*0038*/ 	.byte	0x03, 0x50
        /*003a*/ 	.short	0x0000


	//----- nvinfo : EIATTR_MAXREG_COUNT
	.align		4
        /*003c*/ 	.byte	0x03, 0x1b
        /*003e*/ 	.short	0x00ff


	//----- nvinfo : EIATTR_MERCURY_ISA_VERSION
	.align		4
        /*0040*/ 	.byte	0x03, 0x5f
        /*0042*/ 	.short	0x0101


	//----- nvinfo : EIATTR_VRC_CTA_INIT_COUNT
	.align		4
        /*0044*/ 	.byte	0x02, 0x4a
	.zero		1
	.zero		1


	//----- nvinfo : EIATTR_EXIT_INSTR_OFFSETS
	.align		4
        /*0048*/ 	.byte	0x04, 0x1c
        /*004a*/ 	.short	(.L_9449 - .L_9448)


	//   ....[0]....
.L_9448:
        /*004c*/ 	.word	0x00015c30


	//   ....[1]....
        /*0050*/ 	.word	0x00015c80


	//   ....[2]....
        /*0054*/ 	.word	0x0002b090


	//----- nvinfo : EIATTR_MAX_THREADS
	.align		4
.L_9449:
        /*0058*/ 	.byte	0x04, 0x05
        /*005a*/ 	.short	(.L_9451 - .L_9450)
.L_9450:
        /*005c*/ 	.word	0x00000080
        /*0060*/ 	.word	0x00000001
        /*0064*/ 	.word	0x00000001


	//----- nvinfo : EIATTR_CRS_STACK_SIZE
	.align		4
.L_9451:
        /*0068*/ 	.byte	0x04, 0x1e
        /*006a*/ 	.short	(.L_9453 - .L_9452)
.L_9452:
        /*006c*/ 	.word	0x00000000


	//----- nvinfo : EIATTR_CBANK_PARAM_SIZE
	.align		4
.L_9453:
        /*0070*/ 	.byte	0x03, 0x19
        /*0072*/ 	.short	0x0028


	//----- nvinfo : EIATTR_PARAM_CBANK
	.align		4
        /*0074*/ 	.byte	0x04, 0x0a
        /*0076*/ 	.short	(.L_9455 - .L_9454)
	.align		4
.L_9454:
        /*0078*/ 	.word	index@(.nv.constant0._ZN2at6native29vectorized_elementwise_kernelILi2EZZZNS0_50_GLOBAL__N__2680c7bb_12_PowKernel_cu_7dd49032_300324pow_tensor_tensor_kernelERNS_18TensorIteratorBaseEENKUlvE_clEvENKUlvE7_clEvEUlN3c107complexIfEES9_E_St5arrayIPcLm3EEEEviT0_T1_)
        /*007c*/ 	.short	0x0380
        /*007e*/ 	.short	0x0028


	//----- nvinfo : EIATTR_SW_WAR
	.align		4
.L_9455:
        /*0080*/ 	.byte	0x04, 0x36
        /*0082*/ 	.short	(.L_9457 - .L_9456)
.L_9456:
        /*0084*/ 	.word	0x00000008
.L_9457:


//--------------------- .nv.info._ZN2at6native29vectorized_elementwise_kernelILi4EZZZNS0_50_GLOBAL__N__2680c7bb_12_PowKernel_cu_7dd49032_300324pow_tensor_tensor_kernelERNS_18TensorIteratorBaseEENKUlvE_clEvENKUlvE7_clEvEUlN3c107complexIfEES9_E_St5arrayIPcLm3EEEEviT0_T1_ --------------------------
	.section	.nv.info._ZN2at6native29vectorized_elementwise_kernelILi4EZZZNS0_50_GLOBAL__N__2680c7bb_12_PowKernel_cu_7dd49032_300324pow_tensor_tensor_kernelERNS_18TensorIteratorBaseEENKUlvE_clEvENKUlvE7_clEvEUlN3c107complexIfEES9_E_St5arrayIPcLm3EEEEviT0_T1_,"",@"SHT_CUDA_INFO"
	.sectionflags	@""
	.align	4


	//----- nvinfo : EIATTR_CUDA_API_VERSION
	.align		4
        /*0000*/ 	.byte	0x04, 0x37
        /*0002*/ 	.short	(.L_9459 - .L_9458)
.L_9458:
        /*0004*/ 	.word	0x00000082


	//----- nvinfo : EIATTR_KPARAM_INFO
	.align		4
.L_9459:
        /*0008*/ 	.byte	0x04, 0x17
        /*000a*/ 	.short	(.L_9461 - .L_9460)
.L_9460:
        /*000c*/ 	.word	0x00000000
        /*0010*/ 	.short	0x0002
        /*0012*/ 	.short	0x0010
        /*0014*/ 	.byte	0x00, 0xf0, 0x61, 0x00


	//----- nvinfo : EIATTR_KPARAM_INFO
	.align		4
.L_9461:
        /*0018*/ 	.byte	0x04, 0x17
        /*001a*/ 	.short	(.L_9463 - .L_9462)
.L_9462:
        /*001c*/ 	.word	0x00000000
        /*0020*/ 	.short	0x0001
        /*0022*/ 	.short	0x0008
        /*0024*/ 	.byte	0x00, 0xf0, 0x21, 0x00


	//----- nvinfo : EIATTR_KPARAM_INFO
	.align		4
.L_9463:
        /*0028*/ 	.byte	0x04, 0x17
        /*002a*/ 	.short	(.L_9465 - .L_9464)
.L_9464:
        /*002c*/ 	.word	0x00000000
        /*0030*/ 	.short	0x0000
        /*0032*/ 	.short	0x0000
        /*0034*/ 	.byte	0x00, 0xf0, 0x11, 0x00


	//----- nvinfo : EIATTR_SPARSE_MMA_MASK
	.align		4
.L_9465:
        /*0038*/ 	.byte	0x03, 0x50
        /*003a*/ 	.short	0x0000


	//----- nvinfo : EIATTR_MAXREG_COUNT
	.align		4
        /*003c*/ 	.byte	0x03, 0x1b
        /*003e*/ 	.short	0x00ff


	//----- nvinfo : EIATTR_MERCURY_ISA_VERSION
	.align		4
        /*0040*/ 	.byte	0x03, 0x5f
        /*0042*/ 	.short	0x0101


	//----- nvinfo : EIATTR_VRC_CTA_INIT_COUNT
	.align		4
        /*0044*/ 	.byte	0x02, 0x4a
	.zero		1
	.zero		1


	//----- nvinfo : EIATTR_EXIT_INSTR_OFFSETS
	.align		4
        /*0048*/ 	.byte	0x04, 0x1c
        /*004a*/ 	.short	(.L_9467 - .L_9466)


	//   ....[0]....
.L_9466:
        /*004c*/ 	.word	0x00015bd0


	//   ....[1]....
        /*0050*/ 	.word	0x00015c20


	//   ....[2]....
        /*0054*/ 	.word	0x0002afd0


	//----- nvinfo : EIATTR_MAX_THREADS
	.align		4
.L_9467:
        /*0058*/ 	.byte	0x04, 0x05
        /*005a*/ 	.short	(.L_9469 - .L_9468)
.L_9468:
        /*005c*/ 	.word	0x00000080
        /*0060*/ 	.word	0x00000001
        /*0064*/ 	.word	0x00000001


	//----- nvinfo : EIATTR_CRS_STACK_SIZE
	.align		4
.L_9469:
        /*0068*/ 	.byte	0x04, 0x1e
        /*006a*/ 	.short	(.L_9471 - .L_9470)
.L_9470:
        /*006c*/ 	.word	0x00000000


	//----- nvinfo : EIATTR_CBANK_PARAM_SIZE
	.align		4
.L_9471:
        /*0070*/ 	.byte	0x03, 0x19
        /*0072*/ 	.short	0x0028


	//----- nvinfo : EIATTR_PARAM_CBANK
	.align		4
        /*0074*/ 	.byte	0x04, 0x0a
        /*0076*/ 	.short	(.L_9473 - .L_9472)
	.align		4
.L_9472:
        /*0078*/ 	.word	index@(.nv.constant0._ZN2at6native29vectorized_elementwise_kernelILi4EZZZNS0_50_GLOBAL__N__2680c7bb_12_PowKernel_cu_7dd49032_300324pow_tensor_tensor_kernelERNS_18TensorIteratorBaseEENKUlvE_clEvENKUlvE7_clEvEUlN3c107complexIfEES9_E_St5arrayIPcLm3EEEEviT0_T1_)
        /*007c*/ 	.short	0x0380
        /*007e*/ 	.short	0x0028


	//----- nvinfo : EIATTR_SW_WAR
	.align		4
.L_9473:
        /*0080*/ 	.byte	0x04, 0x36
        /*0082*/ 	.short	(.L_9475 - .L_9474)
.L_9474:
        /*0084*/ 	.word	0x00000008
.L_9475:


//--------------------- .nv.info._ZN2at6native29vectorized_elementwise_kernelILi8EZZZNS0_50_GLOBAL__N__2680c7bb_12_PowKernel_cu_7dd49032_300324pow_tensor_tensor_kernelERNS_18TensorIteratorBaseEENKUlvE_clEvENKUlvE7_clEvEUlN3c107complexIfEES9_E_St5arrayIPcLm3EEEEviT0_T1_ --------------------------
	.section	.nv.info._ZN2at6native29vectorized_elementwise_kernelILi8EZZZNS0_50_GLOBAL__N__2680c7bb_12_PowKernel_cu_7dd49032_300324pow_tensor_tensor_kernelERNS_18TensorIteratorBaseEENKUlvE_clEvENKUlvE7_clEvEUlN3c107complexIfEES9_E_St5arrayIPcLm3EEEEviT0_T1_,"",@"SHT_CUDA_INFO"
	.sectionflags	@""
	.align	4


	//----- nvinfo : EIATTR_CUDA_API_VERSION
	.align		4
        /*0000*/ 	.byte	0x04, 0x37
        /*0002*/ 	.short	(.L_9477 - .L_9476)
.L_9476:
        /*0004*/ 	.word	0x00000082


	//----- nvinfo : EIATTR_KPARAM_INFO
	.align		4
.L_9477:
        /*0008*/ 	.byte	0x04, 0x17
        /*000a*/ 	.short	(.L_9479 - .L_9478)
.L_9478:
        /*000c*/ 	.word	0x00000000
        /*0010*/ 	.short	0x0002
        /*0012*/ 	.short	0x0010
        /*0014*/ 	.byte	0x00, 0xf0, 0x61, 0x00


	//----- nvinfo : EIATTR_KPARAM_INFO
	.align		4
.L_9479:
        /*0018*/ 	.byte	0x04, 0x17
        /*001a*/ 	.short	(.L_9481 - .L_9480)
.L_9480:
        /*001c*/ 	.word	0x00000000
        /*0020*/ 	.short	0x0001
        /*0022*/ 	.short	0x0008
        /*0024*/ 	.byte	0x00, 0xf0, 0x21, 0x00


	//----- nvinfo : EIATTR_KPARAM_INFO
	.align		4
.L_9481:
        /*0028*/ 	.byte	0x04, 0x17
        /*002a*/ 	.short	(.L_9483 - .L_9482)
.L_9482:
        /*002c*/ 	.word	0x00000000
        /*0030*/ 	.short	0x0000
        /*0032*/ 	.short	0x0000
        /*0034*/ 	.byte	0x00, 0xf0, 0x11, 0x00


	//----- nvinfo : EIATTR_SPARSE_MMA_MASK
	.align		4
.L_9483:
        /*0038*/ 	.byte	0x03, 0x50
        /*003a*/ 	.short	0x0000


	//----- nvinfo : EIATTR_MAXREG_COUNT
	.align		4
        /*003c*/ 	.byte	0x03, 0x1b
        /*003e*/ 	.short	0x00ff


	//----- nvinfo : EIATTR_MERCURY_ISA_VERSION
	.align		4
        /*0040*/ 	.byte	0x03, 0x5f
        /*0042*/ 	.short	0x0101


	//----- nvinfo : EIATTR_VRC_CTA_INIT_COUNT
	.align		4
        /*0044*/ 	.byte	0x02, 0x4a
	.zero		1
	.zero		1


	//----- nvinfo : EIATTR_EXIT_INSTR_OFFSETS
	.align		4
        /*0048*/ 	.byte	0x04, 0x1c
        /*004a*/ 	.short	(.L_9485 - .L_9484)


	//   ....[0]....
.L_9484:
        /*004c*/ 	.word	0x00015bd0


	//   ....[1]....
        /*0050*/ 	.word	0x00015c20


	//   ....[2]....
        /*0054*/ 	.word	0x0002afd0


	//----- nvinfo : EIATTR_MAX_THREADS
	.align		4
.L_9485:
        /*0058*/ 	.byte	0x04, 0x05
        /*005a*/ 	.short	(.L_9487 - .L_9486)
.L_9486:
        /*005c*/ 	.word	0x00000080
        /*0060*/ 	.word	0x00000001
        /*0064*/ 	.word	0x00000001


	//----- nvinfo : EIATTR_CRS_STACK_SIZE
	.align		4
.L_9487:
        /*0068*/ 	.byte	0x04, 0x1e
        /*006a*/ 	.short	(.L_9489 - .L_9488)
.L_9488:
        /*006c*/ 	.word	0x00000000


	//----- nvinfo : EIATTR_CBANK_PARAM_SIZE
	.align		4
.L_9489:
        /*0070*/ 	.byte	0x03, 0x19
        /*0072*/ 	.short	0x0028


	//----- nvinfo : EIATTR_PARAM_CBANK
	.align		4
        /*0074*/ 	.byte	0x04, 0x0a
        /*0076*/ 	.short	(.L_9491 - .L_9490)
	.align		4
.L_9490:
        /*0078*/ 	.word	index@(.nv.constant0._ZN2at6native29vectorized_elementwise_kernelILi8EZZZNS0_50_GLOBAL__N__2680c7bb_12_PowKernel_cu_7dd49032_300324pow_tensor_tensor_kernelERNS_18TensorIteratorBaseEENKUlvE_clEvENKUlvE7_clEvEUlN3c107complexIfEES9_E_St5arrayIPcLm3EEEEviT0_T1_)
        /*007c*/ 	.short	0x0380
        /*007e*/ 	.short	0x0028


	//----- nvinfo : EIATTR_SW_WAR
	.align		4
.L_9491:
        /*0080*/ 	.byte	0x04, 0x36
        /*0082*/ 	.short	(.L_9493 - .L_9492)
.L_9492:
        /*0084*/ 	.word	0x00000008
.L_9493:


//--------------------- .nv.info._ZN2at6native18elementwise_kernelILi128ELi4EZNS0_15gpu_kernel_implIZNS0_50_GLOBAL__N__2680c7bb_12_PowKernel_cu_7dd49032_300322pow_scalar_tensor_implIfEEvRNS_18TensorIteratorBaseEN3c107complexIT_EEEUlNS8_IfEEE_EEvS6_RKS9_EUliE_EEviT1_ --------------------------
	.section	.nv.info._ZN2at6native18elementwise_kernelILi128ELi4EZNS0_15gpu_kernel_implIZNS0_50_GLOBAL__N__2680c7bb_12_PowKernel_cu_7dd49032_300322pow_scalar_tensor_implIfEEvRNS_18TensorIteratorBaseEN3c107complexIT_EEEUlNS8_IfEEE_EEvS6_RKS9_EUliE_EEviT1_,"",@"SHT_CUDA_INFO"
	.sectionflags	@""
	.align	4


	//----- nvinfo : EIATTR_CUDA_API_VERSION
	.align		4
        /*0000*/ 	.byte	0x04, 0x37
        /*0002*/ 	.short	(.L_9495 - .L_9494)
.L_9494:
        /*0004*/ 	.word	0x00000082


	//----- nvinfo : EIATTR_KPARAM_INFO
	.align		4
.L_9495:
        /*0008*/ 	.byte	0x04, 0x17
        /*000a*/ 	.short	(.L_9497 - .L_9496)
.L_9496:
        /*000c*/ 	.word	0x00000000
        /*0010*/ 	.short	0x0001
        /*0012*/ 	.short	0x0008
        /*0014*/ 	.byte	0x00, 0xf0, 0xa1, 0x08


	//----- nvinfo : EIATTR_KPARAM_INFO
	.align		4
.L_9497:
        /*0018*/ 	.byte	0x04, 0x17
        /*001a*/ 	.short	(.L_9499 - .L_9498)
.L_9498:
        /*001c*/ 	.word	0x00000000
        /*0020*/ 	.short	0x0000
        /*0022*/ 	.short	0x0000
        /*0024*/ 	.byte	0x00, 0xf0, 0x11, 0x00


	//----- nvinfo : EIATTR_SPARSE_MMA_MASK
	.align		4
.L_9499:
        /*0028*/ 	.byte	0x03, 0x50
        /*002a*/ 	.short	0x0000


	//----- nvinfo : EIATTR_MAXREG_COUNT
	.align		4
        /*002c*/ 	.byte	0x03, 0x1b
        /*002e*/ 	.short	0x0080


	//----- nvinfo : EIATTR_EXTERNS
	.align		4
        /*0030*/ 	.byte	0x04, 0x0f
        /*0032*/ 	.short	(.L_9501 - .L_9500)


	//   ....[0]....
	.align		4
.L_9500:
        /*0034*/ 	.word	index@(__assertfail)


	//----- nvinfo : EIATTR_MERCURY_ISA_VERSION
	.align		4
.L_9501:
        /*0038*/ 	.byte	0x03, 0x5f
        /*003a*/ 	.short	0x0101


	//----- nvinfo : EIATTR_VRC_CTA_INIT_COUNT
	.align		4
        /*003c*/ 	.byte	0x02, 0x4a
	.zero		1
	.zero		1


	//----- nvinfo : EIATTR_SYSCALL_OFFSETS
	.align		4
        /*0040*/ 	.byte	0x04, 0x46
        /*0042*/ 	.short	(.L_9503 - .L_9502)


	//   ....[0]....
.L_9502:
        /*0044*/ 	.word	0x000021e0


	//   ....[1]....
        /*0048*/ 	.word	0x00003390


	//   ....[2]....
        /*004c*/ 	.word	0x000056c0


	//   ....[3]....
        /*0050*/ 	.word	0x000066d0


	//   ....[4]....
        /*0054*/ 	.word	0x00008b10


	//   ....[5]....
        /*0058*/ 	.word	0x00009b20


	//   ....[6]....
        /*005c*/ 	.word	0x0000bf70


	//   ....[7]....
        /*0060*/ 	.word	0x0000cf50


	//----- nvinfo : EIATTR_EXIT_INSTR_OFFSETS
	.align		4
.L_9503:
        /*0064*/ 	.byte	0x04, 0x1c
        /*0066*/ 	.short	(.L_9505 - .L_9504)


	//   ....[0]....
.L_9504:
        /*0068*/ 	.word	0x00009dd0


	//   ....[1]....
        /*006c*/ 	.word	0x0000c4c0


	//   ....[2]....
        /*0070*/ 	.word	0x0000c500


	//   ....[3]....
        /*0074*/ 	.word	0x0000c590


	//   ....[4]....
        /*0078*/ 	.word	0x0000c5c0


	//   ....[5]....
        /*007c*/ 	.word	0x0000c5f0


	//   ....[6]....
        /*0080*/ 	.word	0x0000c670


	//   ....[7]....
        /*0084*/ 	.word	0x0000c6a0


	//   ....[8]....
        /*0088*/ 	.word	0x0000c720


	//   ....[9]....
        /*008c*/ 	.word	0x0000c750


	//   ....[10]....
        /*0090*/ 	.word	0x0000c790


	//   ....[11]....
        /*0094*/ 	.word	0x0000c860


	//   ....[12]....
        /*0098*/ 	.word	0x0000c9c0


	//   ....[13]....
        /*009c*/ 	.word	0x0000cb20


	//   ....[14]....
        /*00a0*/ 	.word	0x0000cc70


	//   ....[15]....
        /*00a4*/ 	.word	0x0000cca0


	//   ....[16]....
        /*00a8*/ 	.word	0x0000ccd0


	//   ....[17]....
        /*00ac*/ 	.word	0x0000cd90


	//   ....[18]....
        /*00b0*/ 	.word	0x0000cdf0


	//   ....[19]....
        /*00b4*/ 	.word	0x0000cf60


	//   ....[20]....
        /*00b8*/ 	.word	0x0000d060


	//   ....[21]....
        /*00bc*/ 	.word	0x0000d190


	//   ....[22]....
        /*00c0*/ 	.word	0x0000d1c0


	//----- nvinfo : EIATTR_MAX_THREADS
	.align		4
.L_9505:
        /*00c4*/ 	.byte	0x04, 0x05
        /*00c6*/ 	.short	(.L_9507 - .L_9506)
.L_9506:
        /*00c8*/ 	.word	0x00000080
        /*00cc*/ 	.word	0x00000001
        /*00d0*/ 	.word	0x00000001


	//----- nvinfo : EIATTR_CRS_STACK_SIZE
	.align		4
.L_9507:
        /*00d4*/ 	.byte	0x04, 0x1e
        /*00d6*/ 	.short	(.L_9509 - .L_9508)
.L_9508:
        /*00d8*/ 	.word	0x00000000


	//----- nvinfo : EIATTR_CBANK_PARAM_SIZE
	.align		4
.L_9509:
        /*00dc*/ 	.byte	0x03, 0x19
        /*00de*/ 	.short	0x0230


	//----- nvinfo : EIATTR_PARAM_CBANK
	.align		4
        /*00e0*/ 	.byte	0x04, 0x0a
        /*00e2*/ 	.short	(.L_9511 - .L_9510)
	.align		4
.L_9510:
        /*00e4*/ 	.word	index@(.nv.constant0._ZN2at6native18elementwise_kernelILi128ELi4EZNS0_15gpu_kernel_implIZNS0_50_GLOBAL__N__2680c7bb_12_PowKernel_cu_7dd49032_300322pow_scalar_tensor_implIfEEvRNS_18TensorIteratorBaseEN3c107complexIT_EEEUlNS8_IfEEE_EEvS6_RKS9_EUliE_EEviT1_)
        /*00e8*/ 	.short	0x0380
        /*00ea*/ 	.short	0x0230


	//----- nvinfo : EIATTR_SW_WAR
	.align		4
.L_9511:
        /*00ec*/ 	.byte	0x04, 0x36
        /*00ee*/ 	.short	(.L_9513 - .L_9512)
.L_9512:
        /*00f0*/ 	.word	0x00000008
.L_9513:


//--------------------- .nv.info._ZN2at6native27unrolled_elementwise_kernelIZNS0_50_GLOBAL__N__2680c7bb_12_PowKernel_cu_7dd49032_300322pow_scalar_tensor_implIfEEvRNS_18TensorIteratorBaseEN3c107complexIT_EEEUlNS7_IfEEE_St5arrayIPcLm2EELi4E23TrivialOffsetCalculatorILi1EjESG_NS0_6memory12LoadWithCastILi1EEENSH_13StoreWithCastILi1EEEEEviS8_T0_T2_T3_T4_T5_ --------------------------
	.section	.nv.info._ZN2at6native27unrolled_elementwise_kernelIZNS0_50_GLOBAL__N__2680c7bb_12_PowKernel_cu_7dd49032_300322pow_scalar_tensor_implIfEEvRNS_18TensorIteratorBaseEN3c107complexIT_EEEUlNS7_IfEEE_St5arrayIPcLm2EELi4E23TrivialOffsetCalculatorILi1EjESG_NS0_6memory12LoadWithCastILi1EEENSH_13StoreWithCastILi1EEEEEviS8_T0_T2_T3_T4_T5_,"",@"SHT_CUDA_INFO"
	.sectionflags	@""
	.align	4


	//----- nvinfo : EIATTR_CUDA_API_VERSION
	.align		4
        /*0000*/ 	.byte	0x04, 0x37
        /*0002*/ 	.short	(.L_9515 - .L_9514)
.L_9514:
        /*0004*/ 	.word	0x00000082


	//----- nvinfo : EIATTR_KPARAM_INFO
	.align		4
.L_9515:
        /*0008*/ 	.byte	0x04, 0x17
        /*000a*/ 	.short	(.L_9517 - .L_9516)
.L_9516:
        /*000c*/ 	.word	0x00000000
        /*0010*/ 	.short	0x0006
        /*0012*/ 	.short	0x0034
        /*0014*/ 	.byte	0x00, 0xf0, 0x21, 0x00


	//----- nvinfo : EIATTR_KPARAM_INFO
	.align		4
.L_9517:
        /*0018*/ 	.byte	0x04, 0x17
        /*001a*/ 	.short	(.L_9519 - .L_9518)
.L_9518:
        /*001c*/ 	.word	0x00000000
        /*0020*/ 	.short	0x0005
        /*0022*/ 	.short	0x002c
        /*0024*/ 	.byte	0x00, 0xf0, 0x21, 0x00


	//----- nvinfo : EIATTR_KPARAM_INFO
	.align		4
.L_9519:
        /*0028*/ 	.byte	0x04, 0x17
        /*002a*/ 	.short	(.L_9521 - .L_9520)
.L_9520:
        /*002c*/ 	.word	0x00000000
        /*0030*/ 	.short	0x0004
        /*0032*/ 	.short	0x0029
        /*0034*/ 	.byte	0x00, 0xf0, 0x05, 0x00


	//----- nvinfo : EIATTR_KPARAM_INFO
	.align		4
.L_9521:
        /*0038*/ 	.byte	0x04, 0x17
        /*003a*/ 	.short	(.L_9523 - .L_9522)
.L_9522:
        /*003c*/ 	.word	0x00000000
        /*0040*/ 	.short	0x0003
        /*0042*/ 	.short	0x0028
        /*0044*/ 	.byte	0x00, 0xf0, 0x05, 0x00


	//----- nvinfo : EIATTR_KPARAM_INFO
	.align		4
.L_9523:
        /*0048*/ 	.byte	0x04, 0x17
        /*004a*/ 	.short	(.L_9525 - .L_9524)
.L_9524:
        /*004c*/ 	.word	0x00000000
        /*0050*/ 	.short	0x0002
        /*0052*/ 	.short	0x0018
        /*0054*/ 	.byte	0x00, 0xf0, 0x41, 0x00


	//----- nvinfo : EIATTR_KPARAM_INFO
	.align		4
.L_9525:
        /*0058*/ 	.byte	0x04, 0x17
        /*005a*/ 	.short	(.L_9527 - .L_9526)
.L_9526:
        /*005c*/ 	.word	0x00000000
        /*0060*/ 	.short	0x0001
        /*0062*/ 	.short	0x0008
        /*0064*/ 	.byte	0x00, 0xf0, 0x41, 0x00


	//----- nvinfo : EIATTR_KPARAM_INFO
	.align		4
.L_9527:
        /*0068*/ 	.byte	0x04, 0x17
        /*006a*/ 	.short	(.L_9529 - .L_9528)
.L_9528:
        /*006c*/ 	.word	0x00000000
        /*0070*/ 	.short	0x0000
        /*0072*/ 	.short	0x0000
        /*0074*/ 	.byte	0x00, 0xf0, 0x11, 0x00


	//----- nvinfo : EIATTR_SPARSE_MMA_MASK
	.align		4
.L_9529:
        /*0078*/ 	.byte	0x03, 0x50
        /*007a*/ 	.short	0x0000


	//----- nvinfo : EIATTR_MAXREG_COUNT
	.align		4
        /*007c*/ 	.byte	0x03, 0x1b
        /*007e*/ 	.short	0x00ff


	//----- nvinfo : EIATTR_EXTERNS
	.align		4
        /*0080*/ 	.byte	0x04, 0x0f
        /*0082*/ 	.short	(.L_9531 - .L_9530)


	//   ....[0]....
	.align		4
.L_9530:
        /*0084*/ 	.word	index@(__assertfail)


	//----- nvinfo : EIATTR_MERCURY_ISA_VERSION
	.align		4
.L_9531:
        /*0088*/ 	.byte	0x03, 0x5f
        /*008a*/ 	.short	0x0101


	//----- nvinfo : EIATTR_VRC_CTA_INIT_COUNT
	.align		4
        /*008c*/ 	.byte	0x02, 0x4a
	.zero		1
	.zero		1


	//----- nvinfo : EIATTR_SYSCALL_OFFSETS
	.align		4
        /*0090*/ 	.byte	0x04, 0x46
        /*0092*/ 	.short	(.L_9533 - .L_9532)


	//   ....[0]....
.L_9532:
        /*0094*/ 	.word	0x00000ef0


	//   ....[1]....
        /*0098*/ 	.word	0x00001f50


	//   ....[2]....
        /*009c*/ 	.word	0x00002f20


	//   ....[3]....
        /*00a0*/ 	.word	0x00003e00


	//   ....[4]....
        /*00a4*/ 	.word	0x00005cf0


	//   ....[5]....
        /*00a8*/ 	.word	0x00006aa0


	//   ....[6]....
        /*00ac*/ 	.word	0x00007910


	//   ....[7]....
        /*00b0*/ 	.word	0x00008780


	//----- nvinfo : EIATTR_EXIT_INSTR_OFFSETS
	.align		4
.L_9533:
        /*00b4*/ 	.byte	0x04, 0x1c
        /*00b6*/ 	.short	(.L_9535 - .L_9534)


	//   ....[0]....
.L_9534:
        /*00b8*/ 	.word	0x00007bb0


	//   ....[1]....
        /*00bc*/ 	.word	0x00007cf0


	//   ....[2]....
        /*00c0*/ 	.word	0x00007d30


	//   ....[3]....
        /*00c4*/ 	.word	0x00007dc0


	//   ....[4]....
        /*00c8*/ 	.word	0x00007df0


	//   ....[5]....
        /*00cc*/ 	.word	0x00007e20


	//   ....[6]....
        /*00d0*/ 	.word	0x00007ea0


	//   ....[7]....
        /*00d4*/ 	.word	0x00007ed0


	//   ....[8]....
        /*00d8*/ 	.word	0x00007f50


	//   ....[9]....
        /*00dc*/ 	.word	0x00007f80


	//   ....[10]....
        /*00e0*/ 	.word	0x00007fc0


	//   ....[11]....
        /*00e4*/ 	.word	0x00008090


	//   ....[12]....
        /*00e8*/ 	.word	0x000081f0


	//   ....[13]....
        /*00ec*/ 	.word	0x00008350


	//   ....[14]....
        /*00f0*/ 	.word	0x000084a0


	//   ....[15]....
        /*00f4*/ 	.word	0x000084d0


	//   ....[16]....
        /*00f8*/ 	.word	0x00008500


	//   ....[17]....
        /*00fc*/ 	.word	0x000085c0


	//   ....[18]....
        /*0100*/ 	.word	0x00008620


	//   ....[19]....
        /*0104*/ 	.word	0x00008790


	//   ....[20]....
        /*0108*/ 	.word	0x00008890


	//   ....[21]....
        /*010c*/ 	.word	0x000089c0


	//   ....[22]....
        /*0110*/ 	.word	0x000089f0


	//----- nvinfo : EIATTR_MAX_THREADS
	.align		4
.L_9535:
        /*0114*/ 	.byte	0x04, 0x05
        /*0116*/ 	.short	(.L_9537 - .L_9536)
.L_9536:
        /*0118*/ 	.word	0x00000080
        /*011c*/ 	.word	0x00000001
        /*0120*/ 	.word	0x00000001


	//----- nvinfo : EIATTR_CRS_STACK_SIZE
	.align		4
.L_9537:
        /*0124*/ 	.byte	0x04, 0x1e
        /*0126*/ 	.short	(.L_9539 - .L_9538)
.L_9538:
        /*0128*/ 	.word	0x00000000


	//----- nvinfo : EIATTR_CBANK_PARAM_SIZE
	.align		4
.L_9539:
        /*012c*/ 	.byte	0x03, 0x19
        /*012e*/ 	.short	0x003c


	//----- nvinfo : EIATTR_PARAM_CBANK
	.align		4
        /*0130*/ 	.byte	0x04, 0x0a
        /*0132*/ 	.short	(.L_9541 - .L_9540)
	.align		4
.L_9540:
        /*0134*/ 	.word	index@(.nv.constant0._ZN2at6native27unrolled_elementwise_kernelIZNS0_50_GLOBAL__N__2680c7bb_12_PowKernel_cu_7dd49032_300322pow_scalar_tensor_implIfEEvRNS_18TensorIteratorBaseEN3c107complexIT_EEEUlNS7_IfEEE_St5arrayIPcLm2EELi4E23TrivialOffsetCalculatorILi1EjESG_NS0_6memory12LoadWithCastILi1EEENSH_13StoreWithCastILi1EEEEEviS8_T0_T2_T3_T4_T5_)
        /*0138*/ 	.short	0x0380
        /*013a*/ 	.short	0x003c


	//----- nvinfo : EIATTR_SW_WAR
	.align		4
.L_9541:
        /*013c*/ 	.byte	0x04, 0x36
        /*013e*/ 	.short	(.L_9543 - .L_9542)
.L_9542:
        /*0140*/ 	.word	0x00000008
.L_9543:


//--------------------- .nv.info._ZN2at6native18elementwise_kernelILi128ELi2EZNS0_22gpu_kernel_impl_nocastIZNS0_50_GLOBAL__N__2680c7bb_12_PowKernel_cu_7dd49032_300322pow_scalar_tensor_implIfEEvRNS_18TensorIteratorBaseEN3c107complexIT_EEEUlNS8_IfEEE_EEvS6_RKS9_EUliE_EEviT1_ --------------------------
	.section	.nv.info._ZN2at6native18elementwise_kernelILi128ELi2EZNS0_22gpu_kernel_impl_nocastIZNS0_50_GLOBAL__N__2680c7bb_12_PowKernel_cu_7dd49032_300322pow_scalar_tensor_implIfEEvRNS_18TensorIteratorBaseEN3c107complexIT_EEEUlNS8_IfEEE_EEvS6_RKS9_EUliE_EEviT1_,"",@"SHT_CUDA_INFO"
	.sectionflags	@""
	.align	4


	//----- nvinfo : EIATTR_CUDA_API_VERSION
	.align		4
        /*0000*/ 	.byte	0x04, 0x37
        /*0002*/ 	.short	(.L_9545 - .L_9544)
.L_9544:
        /*0004*/ 	.word	0x00000082


	//----- nvinfo : EIATTR_KPARAM_INFO
	.align		4
.L_9545:
        /*0008*/ 	.byte	0x04, 0x17
        /*000a*/ 	.short	(.L_9547 - .L_9546)
.L_9546:
        /*000c*/ 	.word	0x00000000
        /*0010*/ 	.short	0x0001
        /*0012*/ 	.short	0x0008
        /*0014*/ 	.byte	0x00, 0xf0, 0x81, 0x08


	//----- nvinfo : EIATTR_KPARAM_INFO
	.align		4
.L_9547:
        /*0018*/ 	.byte	0x04, 0x17
        /*001a*/ 	.short	(.L_9549 - .L_9548)
.L_9548:
        /*001c*/ 	.word	0x00000000
        /*0020*/ 	.short	0x0000
        /*0022*/ 	.short	0x0000
        /*0024*/ 	.byte	0x00, 0xf0, 0x11, 0x00


	//----- nvinfo : EIATTR_SPARSE_MMA_MASK
	.align		4
.L_9549:
        /*0028*/ 	.byte	0x03, 0x50
        /*002a*/ 	.short	0x0000


	//----- nvinfo : EIATTR_MAXREG_COUNT
	.align		4
        /*002c*/ 	.byte	0x03, 0x1b
        /*002e*/ 	.short	0x0080


	//----- nvinfo : EIATTR_MERCURY_ISA_VERSION
	.align		4
        /*0030*/ 	.byte	0x03, 0x5f
        /*0032*/ 	.short	0x0101


	//----- nvinfo : EIATTR_VRC_CTA_INIT_COUNT
	.align		4
        /*0034*/ 	.byte	0x02, 0x4a
	.zero		1
	.zero		1


	//----- nvinfo : EIATTR_EXIT_INSTR_OFFSETS
	.align		4
        /*0038*/ 	.byte	0x04, 0x1c
        /*003a*/ 	.short	(.L_9551 - .L_9550)


	//   ....[0]....
.L_9550:
        /*003c*/ 	.word	0x00000500


	//   ....[1]....
        /*0040*/ 	.word	0x000006a0


	//   ....[2]....
        /*0044*/ 	.word	0x00000840


	//   ....[3]....
        /*0048*/ 	.word	0x000008a0


	//   ....[4]....
        /*004c*/ 	.word	0x00000910


	//   ....[5]....
        /*0050*/ 	.word	0x00000970


	//   ....[6]....
        /*0054*/ 	.word	0x000009c0


	//   ....[7]....
        /*0058*/ 	.word	0x00002150


	//   ....[8]....
        /*005c*/ 	.word	0x00003840


	//----- nvinfo : EIATTR_MAX_THREADS
	.align		4
.L_9551:
        /*0060*/ 	.byte	0x04, 0x05
        /*0062*/ 	.short	(.L_9553 - .L_9552)
.L_9552:
        /*0064*/ 	.word	0x00000080
        /*0068*/ 	.word	0x00000001
        /*006c*/ 	.word	0x00000001


	//----- nvinfo : EIATTR_CRS_STACK_SIZE
	.align		4
.L_9553:
        /*0070*/ 	.byte	0x04, 0x1e
        /*0072*/ 	.short	(.L_9555 - .L_9554)
.L_9554:
        /*0074*/ 	.word	0x00000000


	//----- nvinfo : EIATTR_CBANK_PARAM_SIZE
	.align		4
.L_9555:
        /*0078*/ 	.byte	0x03, 0x19
        /*007a*/ 	.short	0x0228


	//----- nvinfo : EIATTR_PARAM_CBANK
	.align		4
        /*007c*/ 	.byte	0x04, 0x0a
        /*007e*/ 	.short	(.L_9557 - .L_9556)
	.align		4
.L_9556:
        /*0080*/ 	.word	index@(.nv.constant0._ZN2at6native18elementwise_kernelILi128ELi2EZNS0_22gpu_kernel_impl_nocastIZNS0_50_GLOBAL__N__2680c7bb_12_PowKernel_cu_7dd49032_300322pow_scalar_tensor_implIfEEvRNS_18TensorIteratorBaseEN3c107complexIT_EEEUlNS8_IfEEE_EEvS6_RKS9_EUliE_EEviT1_)
        /*0084*/ 	.short	0x0380
        /*0086*/ 	.short	0x0228


	//----- nvinfo : EIATTR_SW_WAR
	.align		4
.L_9557:
        /*0088*/ 	.byte	0x04, 0x36
        /*008a*/ 	.short	(.L_9559 - .L_9558)
.L_9558:
        /*008c*/ 	.word	0x00000008
.L_9559:


//--------------------- .nv.info._ZN2at6native27unrolled_elementwise_kernelIZNS0_50_GLOBAL__N__2680c7bb_12_PowKernel_cu_7dd49032_300322pow_scalar_tensor_implIfEEvRNS_18TensorIteratorBaseEN3c107complexIT_EEEUlNS7_IfEEE_St5arrayIPcLm2EELi4E23TrivialOffsetCalculatorILi1EjESG_NS0_6memory15LoadWithoutCastENSH_16StoreWithoutCastEEEviS8_T0_T2_T3_T4_T5_ --------------------------
	.section	.nv.info._ZN2at6native27unrolled_elementwise_kernelIZNS0_50_GLOBAL__N__2680c7bb_12_PowKernel_cu_7dd49032_300322pow_scalar_tensor_implIfEEvRNS_18TensorIteratorBaseEN3c107complexIT_EEEUlNS7_IfEEE_St5arrayIPcLm2EELi4E23TrivialOffsetCalculatorILi1EjESG_NS0_6memory15LoadWithoutCastENSH_16StoreWithoutCastEEEviS8_T0_T2_T3_T4_T5_,"",@"SHT_CUDA_INFO"
	.sectionflags	@""
	.align	4


	//----- nvinfo : EIATTR_CUDA_API_VERSION
	.align		4
        /*0000*/ 	.byte	0x04, 0x37
        /*0002*/ 	.short	(.L_9561 - .L_9560)
.L_9560:
        /*0004*/ 	.word	0x00000082


	//----- nvinfo : EIATTR_KPARAM_INFO
	.align		4
.L_9561:
        /*0008*/ 	.byte	0x04, 0x17
        /*000a*/ 	.short	(.L_9563 - .L_9562)
.L_9562:
        /*000c*/ 	.word	0x00000000
        /*0010*/ 	.short	0x0006
        /*0012*/ 	.short	0x002b
        /*0014*/ 	.byte	0x00, 0xf0, 0x05, 0x00


	//----- nvinfo : EIATTR_KPARAM_INFO
	.align		4
.L_9563:
        /*0018*/ 	.byte	0x04, 0x17
        /*001a*/ 	.short	(.L_9565 - .L_9564)
.L_9564:
        /*001c*/ 	.word	0x00000000
        /*0020*/ 	.short	0x0005
        /*0022*/ 	.short	0x002a
        /*0024*/ 	.byte	0x00, 0xf0, 0x05, 0x00


	//----- nvinfo : EIATTR_KPARAM_INFO
	.align		4
.L_9565:
        /*0028*/ 	.byte	0x04, 0x17
        /*002a*/ 	.short	(.L_9567 - .L_9566)
.L_9566:
        /*002c*/ 	.word	0x00000000
        /*0030*/ 	.short	0x0004
        /*0032*/ 	.short	0x0029
        /*0034*/ 	.byte	0x00, 0xf0, 0x05, 0x00


	//----- nvinfo : EIATTR_KPARAM_INFO
	.align		4
.L_9567:
        /*0038*/ 	.byte	0x04, 0x17
        /*003a*/ 	.short	(.L_9569 - .L_9568)
.L_9568:
        /*003c*/ 	.word	0x00000000
        /*0040*/ 	.short	0x0003
        /*0042*/ 	.short	0x0028
        /*0044*/ 	.byte	0x00, 0xf0, 0x05, 0x00


	//----- nvinfo : EIATTR_KPARAM_INFO
	.align		4
.L_9569:
        /*0048*/ 	.byte	0x04, 0x17
        /*004a*/ 	.short	(.L_9571 - .L_9570)
.L_9570:
        /*004c*/ 	.word	0x00000000
        /*0050*/ 	.short	0x0002
        /*0052*/ 	.short	0x0018
        /*0054*/ 	.byte	0x00, 0xf0, 0x41, 0x00


	//----- nvinfo : EIATTR_KPARAM_INFO
	.align		4
.L_9571:
        /*0058*/ 	.byte	0x04, 0x17
        /*005a*/ 	.short	(.L_9573 - .L_9572)
.L_9572:
        /*005c*/ 	.word	0x00000000
        /*0060*/ 	.short	0x0001
        /*0062*/ 	.short	0x0008
        /*0064*/ 	.byte	0x00, 0xf0, 0x41, 0x00


	//----- nvinfo : EIATTR_KPARAM_INFO
	.align		4
.L_9573:
        /*0068*/ 	.byte	0x04, 0x17
        /*006a*/ 	.short	(.L_9575 - .L_9574)
.L_9574:
        /*006c*/ 	.word	0x00000000
        /*0070*/ 	.short	0x0000
        /*0072*/ 	.short	0x0000
        /*0074*/ 	.byte	0x00, 0xf0, 0x11, 0x00


	//----- nvinfo : EIATTR_SPARSE_MMA_MASK
	.align		4
.L_9575:
        /*0078*/ 	.byte	0x03, 0x50
        /*007a*/ 	.short	0x0000


	//----- nvinfo : EIATTR_MAXREG_COUNT
	.align		4
        /*007c*/ 	.byte	0x03, 0x1b
        /*007e*/ 	.short	0x00ff


	//----- nvinfo : EIATTR_MERCURY_ISA_VERSION
	.align		4
        /*0080*/ 	.byte	0x03, 0x5f
        /*0082*/ 	.short	0x0101


	//----- nvinfo : EIATTR_VRC_CTA_INIT_COUNT
	.align		4
        /*0084*/ 	.byte	0x02, 0x4a
	.zero		1
	.zero		1


	//----- nvinfo : EIATTR_EXIT_INSTR_OFFSETS
	.align		4
        /*0088*/ 	.byte	0x04, 0x1c
        /*008a*/ 	.short	(.L_9577 - .L_9576)


	//   ....[0]....
.L_9576:
        /*008c*/ 	.word	0x00001380


	//   ....[1]....
        /*0090*/ 	.word	0x000013d0


	//----- nvinfo : EIATTR_MAX_THREADS
	.align		4
.L_9577:
        /*0094*/ 	.byte	0x04, 0x05
        /*0096*/ 	.short	(.L_9579 - .L_9578)
.L_9578:
        /*0098*/ 	.word	0x00000080
        /*009c*/ 	.word	0x00000001
        /*00a0*/ 	.word	0x00000001


	//----- nvinfo : EIATTR_CRS_STACK_SIZE
	.align		4
.L_9579:
        /*00a4*/ 	.byte	0x04, 0x1e
        /*00a6*/ 	.short	(.L_9581 - .L_9580)
.L_9580:
        /*00a8*/ 	.word	0x00000000


	//----- nvinfo : EIATTR_CBANK_PARAM_SIZE
	.align		4
.L_9581:
        /*00ac*/ 	.byte	0x03, 0x19
        /*00ae*/ 	.short	0x002c


	//----- nvinfo : EIATTR_PARAM_CBANK
	.align		4
        /*00b0*/ 	.byte	0x04, 0x0a
        /*00b2*/ 	.short	(.L_9583 - .L_9582)
	.align		4
.L_9582:
        /*00b4*/ 	.word	index@(.nv.constant0._ZN2at6native27unrolled_elementwise_kernelIZNS0_50_GLOBAL__N__2680c7bb_12_PowKernel_cu_7dd49032_300322pow_scalar_tensor_implIfEEvRNS_18TensorIteratorBaseEN3c107complexIT_EEEUlNS7_IfEEE_St5arrayIPcLm2EELi4E23TrivialOffsetCalculatorILi1EjESG_NS0_6memory15LoadWithoutCastENSH_16StoreWithoutCastEEEviS8_T0_T2_T3_T4_T5_)
        /*00b8*/ 	.short	0x0380
        /*00ba*/ 	.short	0x002c


	//----- nvinfo : EIATTR_SW_WAR
	.align		4
.L_9583:
        /*00bc*/ 	.byte	0x04, 0x36
        /*00be*/ 	.short	(.L_9585 - .L_9584)
.L_9584:
        /*00c0*/ 	.word	0x00000008
.L_9585:


//--------------------- .nv.info._ZN2at6native29vectorized_elementwise_kernelILi2EZNS0_50_GLOBAL__N__2680c7bb_12_PowKernel_cu_7dd49032_300322pow_scalar_tensor_implIfEEvRNS_18TensorIteratorBaseEN3c107complexIT_EEEUlNS7_IfEEE_St5arrayIPcLm2EEEEviT0_T1_ --------------------------
	.section	.nv.info._ZN2at6native29vectorized_elementwise_kernelILi2EZNS0_50_GLOBAL__N__2680c7bb_12_PowKernel_cu_7dd49032_300322pow_scalar_tensor_implIfEEvRNS_18TensorIteratorBaseEN3c107complexIT_EEEUlNS7_IfEEE_St5arrayIPcLm2EEEEviT0_T1_,"",@"SHT_CUDA_INFO"
	.sectionflags	@""
	.align	4


	//----- nvinfo : EIATTR_CUDA_API_VERSION
	.align		4
        /*0000*/ 	.byte	0x04, 0x37
        /*0002*/ 	.short	(.L_9587 - .L_9586)
.L_9586:
        /*0004*/ 	.word	0x00000082


	//----- nvinfo : EIATTR_KPARAM_INFO
	.align		4
.L_9587:
        /*0008*/ 	.byte	0x04, 0x17
        /*000a*/ 	.short	(.L_9589 - .L_9588)
.L_9588:
        /*000c*/ 	.word	0x00000000
        /*0010*/ 	.short	0x0002
        /*0012*/ 	.short	0x0018
        /*0014*/ 	.byte	0x00, 0xf0, 0x41, 0x00


	//----- nvinfo : EIATTR_KPARAM_INFO
	.align		4
.L_9589:
        /*0018*/ 	.byte	0x04, 0x17
        /*001a*/ 	.short	(.L_9591 - .L_9590)
.L_9590:
        /*001c*/ 	.word	0x00000000
        /*0020*/ 	.short	0x0001
        /*0022*/ 	.short	0x0008
        /*0024*/ 	.byte	0x00, 0xf0, 0x41, 0x00


	//----- nvinfo : EIATTR_KPARAM_INFO
	.align		4
.L_9591:
        /*0028*/ 	.byte	0x04, 0x17
        /*002a*/ 	.short	(.L_9593 - .L_9592)
.L_9592:
        /*002c*/ 	.word	0x00000000
        /*0030*/ 	.short	0x0000
        /*0032*/ 	.short	0x0000
        /*0034*/ 	.byte	0x00, 0xf0, 0x11, 0x00


	//----- nvinfo : EIATTR_SPARSE_MMA_MASK
	.align		4
.L_9593:
        /*0038*/ 	.byte	0x03, 0x50
        /*003a*/ 	.short	0x0000


	//----- nvinfo : EIATTR_MAXREG_COUNT
	.align		4
        /*003c*/ 	.byte	0x03, 0x1b
        /*003e*/ 	.short	0x00ff


	//----- nvinfo : EIATTR_MERCURY_ISA_VERSION
	.align		4
        /*0040*/ 	.byte	0x03, 0x5f
        /*0042*/ 	.short	0x0101


	//----- nvinfo : EIATTR_VRC_CTA_INIT_COUNT
	.align		4
        /*0044*/ 	.byte	0x02, 0x4a
	.zero		1
	.zero		1


	//----- nvinfo : EIATTR_EXIT_INSTR_OFFSETS
	.align		4
        /*0048*/ 	.byte	0x04, 0x1c
        /*004a*/ 	.short	(.L_9595 - .L_9594)


	//   ....[0]....
.L_9594:
        /*004c*/ 	.word	0x000027c0


	//   ....[1]....
        /*0050*/ 	.word	0x00002810


	//   ....[2]....
        /*0054*/ 	.word	0x00004710


	//----- nvinfo : EIATTR_MAX_THREADS
	.align		4
.L_9595:
        /*0058*/ 	.byte	0x04, 0x05
        /*005a*/ 	.short	(.L_9597 - .L_9596)
.L_9596:
        /*005c*/ 	.word	0x00000080
        /*0060*/ 	.word	0x00000001
        /*0064*/ 	.word	0x00000001


	//----- nvinfo : EIATTR_CRS_STACK_SIZE
	.align		4
.L_9597:
        /*0068*/ 	.byte	0x04, 0x1e
        /*006a*/ 	.short	(.L_9599 - .L_9598)
.L_9598:
        /*006c*/ 	.word	0x00000000


	//----- nvinfo : EIATTR_CBANK_PARAM_SIZE
	.align		4
.L_9599:
        /*0070*/ 	.byte	0x03, 0x19
        /*0072*/ 	.short	0x0028


	//----- nvinfo : EIATTR_PARAM_CBANK
	.align		4
        /*0074*/ 	.byte	0x04, 0x0a
        /*0076*/ 	.short	(.L_9601 - .L_9600)
	.align		4
.L_9600:
        /*0078*/ 	.word	index@(.nv.constant0._ZN2at6native29vectorized_elementwise_kernelILi2EZNS0_50_GLOBAL__N__2680c7bb_12_PowKernel_cu_7dd49032_300322pow_scalar_tensor_implIfEEvRNS_18TensorIteratorBaseEN3c107complexIT_EEEUlNS7_IfEEE_St5arrayIPcLm2EEEEviT0_T1_)
        /*007c*/ 	.short	0x0380
        /*007e*/ 	.short	0x0028


	//----- nvinfo : EIATTR_SW_WAR
	.align		4
.L_9601:
        /*0080*/ 	.byte	0x04, 0x36
        /*0082*/ 	.short	(.L_9603 - .L_9602)
.L_9602:
        /*0084*/ 	.word	0x00000008
.L_9603:


//--------------------- .nv.info._ZN2at6native29vectorized_elementwise_kernelILi4EZNS0_50_GLOBAL__N__2680c7bb_12_PowKernel_cu_7dd49032_300322pow_scalar_tensor_implIfEEvRNS_18TensorIteratorBaseEN3c107complexIT_EEEUlNS7_IfEEE_St5arrayIPcLm2EEEEviT0_T1_ --------------------------
	.section	.nv.info._ZN2at6native29vectorized_elementwise_kernelILi4EZNS0_50_GLOBAL__N__2680c7bb_12_PowKernel_cu_7dd49032_300322pow_scalar_tensor_implIfEEvRNS_18TensorIteratorBaseEN3c107complexIT_EEEUlNS7_IfEEE_St5arrayIPcLm2EEEEviT0_T1_,"",@"SHT_CUDA_INFO"
	.sectionflags	@""
	.align	4


	//----- nvinfo : EIATTR_CUDA_API_VERSION
	.align		4
        /*0000*/ 	.byte	0x04, 0x37
        /*0002*/ 	.short	(.L_9605 - .L_9604)
.L_9604:
        /*0004*/ 	.word	0x00000082


	//----- nvinfo : EIATTR_KPARAM_INFO
	.align		4
.L_9605:
        /*0008*/ 	.byte	0x04, 0x17
        /*000a*/ 	.short	(.L_9607 - .L_9606)
.L_9606:
        /*000c*/ 	.word	0x00000000
        /*0010*/ 	.short	0x0002
        /*0012*/ 	.short	0x0018
        /*0014*/ 	.byte	0x00, 0xf0, 0x41, 0x00


	//----- nvinfo : EIATTR_KPARAM_INFO
	.align		4
.L_9607:
        /*0018*/ 	.byte	0x04, 0x17
        /*001a*/ 	.short	(.L_9609 - .L_9608)
.L_9608:
        /*001c*/ 	.word	0x00000000
        /*0020*/ 	.short	0x0001
        /*0022*/ 	.short	0x0008
        /*0024*/ 	.byte	0x00, 0xf0, 0x41, 0x00


	//----- nvinfo : EIATTR_KPARAM_INFO
	.align		4
.L_9609:
        /*0028*/ 	.byte	0x04, 0x17
        /*002a*/ 	.short	(.L_9611 - .L_9610)
.L_9610:
        /*002c*/ 	.word	0x00000000
        /*0030*/ 	.short	0x0000
        /*0032*/ 	.short	0x0000
        /*0034*/ 	.byte	0x00, 0xf0, 0x11, 0x00


	//----- nvinfo : EIATTR_SPARSE_MMA_MASK
	.align		4
.L_9611:
        /*0038*/ 	.byte	0x03, 0x50
        /*003a*/ 	.short	0x0000


	//----- nvinfo : EIATTR_MAXREG_COUNT
	.align		4
        /*003c*/ 	.byte	0x03, 0x1b
        /*003e*/ 	.short	0x00ff


	//----- nvinfo : EIATTR_MERCURY_ISA_VERSION
	.align		4
        /*0040*/ 	.byte	0x03, 0x5f
        /*0042*/ 	.short	0x0101


	//----- nvinfo : EIATTR_VRC_CTA_INIT_COUNT
	.align		4
        /*0044*/ 	.byte	0x02, 0x4a
	.zero		1
	.zero		1


	//----- nvinfo : EIATTR_EXIT_INSTR_OFFSETS
	.align		4
        /*0048*/ 	.byte	0x04, 0x1c
        /*004a*/ 	.short	(.L_9613 - .L_9612)


	//   ....[0]....
.L_9612:
        /*004c*/ 	.word	0x000027c0


	//   ....[1]....
        /*0050*/ 	.word	0x00002810


	//   ....[2]....
        /*0054*/ 	.word	0x000046d0


	//----- nvinfo : EIATTR_MAX_THREADS
	.align		4
.L_9613:
        /*0058*/ 	.byte	0x04, 0x05
        /*005a*/ 	.short	(.L_9615 - .L_9614)
.L_9614:
        /*005c*/ 	.word	0x00000080
        /*0060*/ 	.word	0x00000001
        /*0064*/ 	.word	0x00000001


	//----- nvinfo : EIATTR_CRS_STACK_SIZE
	.align		4
.L_9615:
        /*0068*/ 	.byte	0x04, 0x1e
        /*006a*/ 	.short	(.L_9617 - .L_9616)
.L_9616:
        /*006c*/ 	.word	0x00000000


	//----- nvinfo : EIATTR_CBANK_PARAM_SIZE
	.align		4
.L_9617:
        /*0070*/ 	.byte	0x03, 0x19
        /*0072*/ 	.short	0x0028


	//----- nvinfo : EIATTR_PARAM_CBANK
	.align		4
        /*0074*/ 	.byte	0x04, 0x0a
        /*0076*/ 	.short	(.L_9619 - .L_9618)
	.align		4
.L_9618:
        /*0078*/ 	.word	index@(.nv.constant0._ZN2at6native29vectorized_elementwise_kernelILi4EZNS0_50_GLOBAL__N__2680c7bb_12_PowKernel_cu_7dd49032_300322pow_scalar_tensor_implIfEEvRNS_18TensorIteratorBaseEN3c107complexIT_EEEUlNS7_IfEEE_St5arrayIPcLm2EEEEviT0_T1_)
        /*007c*/ 	.short	0x0380
        /*007e*/ 	.short	0x0028


	//----- nvinfo : EIATTR_SW_WAR
	.align		4
.L_9619:
        /*0080*/ 	.byte	0x04, 0x36
        /*0082*/ 	.short	(.L_9621 - .L_9620)
.L_9620:
        /*0084*/ 	.word	0x00000008
.L_9621:


//--------------------- .nv.info._ZN2at6native29vectorized_elementwise_kernelILi8EZNS0_50_GLOBAL__N__2680c7bb_12_PowKernel_cu_7dd49032_300322pow_scalar_tensor_implIfEEvRNS_18TensorIteratorBaseEN3c107complexIT_EEEUlNS7_IfEEE_St5arrayIPcLm2EEEEviT0_T1_ --------------------------
	.section	.nv.info._ZN2at6native29vectorized_elementwise_kernelILi8EZNS0_50_GLOBAL__N__2680c7bb_12_PowKernel_cu_7dd49032_300322pow_scalar_tensor_implIfEEvRNS_18TensorIteratorBaseEN3c107complexIT_EEEUlNS7_IfEEE_St5arrayIPcLm2EEEEviT0_T1_,"",@"SHT_CUDA_INFO"
	.sectionflags	@""
	.align	4


	//----- nvinfo : EIATTR_CUDA_API_VERSION
	.align		4
        /*0000*/ 	.byte	0x04, 0x37
        /*0002*/ 	.short	(.L_9623 - .L_9622)
.L_9622:
        /*0004*/ 	.word	0x00000082


	//----- nvinfo : EIATTR_KPARAM_INFO
	.align		4
.L_9623:
        /*0008*/ 	.byte	0x04, 0x17
        /*000a*/ 	.short	(.L_9625 - .L_9624)
.L_9624:
        /*000c*/ 	.word	0x00000000
        /*0010*/ 	.short	0x0002
        /*0012*/ 	.short	0x0018
        /*0014*/ 	.byte	0x00, 0xf0, 0x41, 0x00


	//----- nvinfo : EIATTR_KPARAM_INFO
	.align		4
.L_9625:
        /*0018*/ 	.byte	0x04, 0x17
        /*001a*/ 	.short	(.L_9627 - .L_9626)
.L_9626:
        /*001c*/ 	.word	0x00000000
        /*0020*/ 	.short	0x0001
        /*0022*/ 	.short	0x0008
        /*0024*/ 	.byte	0x00, 0xf0, 0x41, 0x00


	//----- nvinfo : EIATTR_KPARAM_INFO
	.align		4
.L_9627:
        /*0028*/ 	.byte	0x04, 0x17
        /*002a*/ 	.short	(.L_9629 - .L_9628)
.L_9628:
        /*002c*/ 	.word	0x00000000
        /*0030*/ 	.short	0x0000
        /*0032*/ 	.short	0x0000
        /*0034*/ 	.byte	0x00, 0xf0, 0x11, 0x00


	//----- nvinfo : EIATTR_SPARSE_MMA_MASK
	.align		4
.L_9629:
        /*0038*/ 	.byte	0x03, 0x50
        /*003a*/ 	.short	0x0000


	//----- nvinfo : EIATTR_MAXREG_COUNT
	.align		4
        /*003c*/ 	.byte	0x03, 0x1b
        /*003e*/ 	.short	0x00ff


	//----- nvinfo : EIATTR_MERCURY_ISA_VERSION
	.align		4
        /*0040*/ 	.byte	0x03, 0x5f
        /*0042*/ 	.short	0x0101


	//----- nvinfo : EIATTR_VRC_CTA_INIT_COUNT
	.align		4
        /*0044*/ 	.byte	0x02, 0x4a
	.zero		1
	.zero		1


	//----- nvinfo : EIATTR_EXIT_INSTR_OFFSETS
	.align		4
        /*0048*/ 	.byte	0x04, 0x1c
        /*004a*/ 	.short	(.L_9631 - .L_9630)


	//   ....[0]....
.L_9630:
        /*004c*/ 	.word	0x000027c0


	//   ....[1]....
        /*0050*/ 	.word	0x00002810


	//   ....[2]....
        /*0054*/ 	.word	0x000046d0


	//----- nvinfo : EIATTR_MAX_THREADS
	.align		4
.L_9631:
        /*0058*/ 	.byte	0x04, 0x05
        /*005a*/ 	.short	(.L_9633 - .L_9632)
.L_9632:
        /*005c*/ 	.word	0x00000080
        /*0060*/ 	.word	0x00000001
        /*0064*/ 	.word	0x00000001


	//----- nvinfo : EIATTR_CRS_STACK_SIZE
	.align		4
.L_9633:
        /*0068*/ 	.byte	0x04, 0x1e
        /*006a*/ 	.short	(.L_9635 - .L_9634)
.L_9634:
        /*006c*/ 	.word	0x00000000


	//----- nvinfo : EIATTR_CBANK_PARAM_SIZE
	.align		4
.L_9635:
        /*0070*/ 	.byte	0x03, 0x19
        /*0072*/ 	.short	0x0028


	//----- nvinfo : EIATTR_PARAM_CBANK
	.align		4
        /*0074*/ 	.byte	0x04, 0x0a
        /*0076*/ 	.short	(.L_9637 - .L_9636)
	.align		4
.L_9636:
        /*0078*/ 	.word	index@(.nv.constant0._ZN2at6native29vectorized_elementwise_kernelILi8EZNS0_50_GLOBAL__N__2680c7bb_12_PowKernel_cu_7dd49032_300322pow_scalar_tensor_implIfEEvRNS_18TensorIteratorBaseEN3c107complexIT_EEEUlNS7_IfEEE_St5arrayIPcLm2EEEEviT0_T1_)
        /*007c*/ 	.short	0x0380
        /*007e*/ 	.short	0x0028


	//----- nvinfo : EIATTR_SW_WAR
	.align		4
.L_9637:
        /*0080*/ 	.byte	0x04, 0x36
        /*0082*/ 	.short	(.L_9639 - .L_9638)
.L_9638:
        /*0084*/ 	.word	0x00000008
.L_9639:


//--------------------- .nv.info._ZN2at6native18elementwise_kernelILi128ELi4EZNS0_15gpu_kernel_implIZZZNS0_50_GLOBAL__N__2680c7bb_12_PowKernel_cu_7dd49032_300324pow_tensor_tensor_kernelERNS_18TensorIteratorBaseEENKUlvE_clEvENKUlvE6_clEvEUlN3c107complexIdEESA_E_EEvS5_RKT_EUliE_EEviT1_ --------------------------
	.section	.nv.info._ZN2at6native18elementwise_kernelILi128ELi4EZNS0_15gpu_kernel_implIZZZNS0_50_GLOBAL__N__2680c7bb_12_PowKernel_cu_7dd49032_300324pow_tensor_tensor_kernelERNS_18TensorIteratorBaseEENKUlvE_clEvENKUlvE6_clEvEUlN3c107complexIdEESA_E_EEvS5_RKT_EUliE_EEviT1_,"",@"SHT_CUDA_INFO"
	.sectionflags	@""
	.align	4


	//----- nvinfo : EIATTR_CUDA_API_VERSION
	.align		4
        /*0000*/ 	.byte	0x04, 0x37
        /*0002*/ 	.short	(.L_9641 - .L_9640)
.L_9640:
        /*0004*/ 	.word	0x00000082


	//----- nvinfo : EIATTR_KPARAM_INFO
	.align		4
.L_9641:
        /*0008*/ 	.byte	0x04, 0x17
        /*000a*/ 	.short	(.L_9643 - .L_9642)
.L_9642:
        /*000c*/ 	.word	0x00000000
        /*0010*/ 	.short	0x0001
        /*0012*/ 	.short	0x0008
        /*0014*/ 	.byte	0x00, 0xf0, 0x41, 0x0a


	//----- nvinfo : EIATTR_KPARAM_INFO
	.align		4
.L_9643:
        /*0018*/ 	.byte	0x04, 0x17
        /*001a*/ 	.short	(.L_9645 - .L_9644)
.L_9644:
        /*001c*/ 	.word	0x00000000
        /*0020*/ 	.short	0x0000
        /*0022*/ 	.short	0x0000
        /*0024*/ 	.byte	0x00, 0xf0, 0x11, 0x00


	//----- nvinfo : EIATTR_SPARSE_MMA_MASK
	.align		4
.L_9645:
        /*0028*/ 	.byte	0x03, 0x50
        /*002a*/ 	.short	0x0000


	//----- nvinfo : EIATTR_MAXREG_COUNT
	.align		4
        /*002c*/ 	.byte	0x03, 0x1b
        /*002e*/ 	.short	0x0080


	//----- nvinfo : EIATTR_EXTERNS
	.align		4
        /*0030*/ 	.byte	0x04, 0x0f
        /*0032*/ 	.short	(.L_9647 - .L_9646)


	//   ....[0]....
	.align		4
.L_9646:
        /*0034*/ 	.word	index@(__assertfail)


	//----- nvinfo : EIATTR_MERCURY_ISA_VERSION
	.align		4
.L_9647:
        /*0038*/ 	.byte	0x03, 0x5f
        /*003a*/ 	.short	0x0101


	//----- nvinfo : EIATTR_VRC_CTA_INIT_COUNT
	.align		4
        /*003c*/ 	.byte	0x02, 0x4a
	.zero		1
	.zero		1


	//----- nvinfo : EIATTR_SYSCALL_OFFSETS
	.align		4
        /*0040*/ 	.byte	0x04, 0x46
        /*0042*/ 	.short	(.L_9649 - .L_9648)


	//   ....[0]....
.L_9648:
        /*0044*/ 	.word	0x00002630


	//   ....[1]....
        /*0048*/ 	.word	0x00003690


	//   ....[2]....
        /*004c*/ 	.word	0x0000e5c0


	//   ....[3]....
        /*0050*/ 	.word	0x00010da0


	//   ....[4]....
        /*0054*/ 	.word	0x00011e00


	//   ....[5]....
        /*0058*/ 	.word	0x0001cb70


	//   ....[6]....
        /*005c*/ 	.word	0x0001f500


	//   ....[7]....
        /*0060*/ 	.word	0x00020560


	//   ....[8]....
        /*0064*/ 	.word	0x0002b2d0


	//   ....[9]....
        /*0068*/ 	.word	0x0002dc80


	//   ....[10]....
        /*006c*/ 	.word	0x0002ece0


	//   ....[11]....
        /*0070*/ 	.word	0x00039a30


	//----- nvinfo : EIATTR_EXIT_INSTR_OFFSETS
	.align		4
.L_9649:
        /*0074*/ 	.byte	0x04, 0x1c
        /*0076*/ 	.short	(.L_9651 - .L_9650)


	//   ....[0]....
.L_9650:
        /*0078*/ 	.word	0x0002b670


	//   ....[1]....
        /*007c*/ 	.word	0x00038d80


	//   ....[2]....
        /*0080*/ 	.word	0x00038dc0


	//   ....[3]....
        /*0084*/ 	.word	0x00038e50


	//   ....[4]....
        /*0088*/ 	.word	0x00038e80


	//   ....[5]....
        /*008c*/ 	.word	0x00038eb0


	//   ....[6]....
        /*0090*/ 	.word	0x00038f80


	//   ....[7]....
        /*0094*/ 	.word	0x00039000


	//   ....[8]....
        /*0098*/ 	.word	0x00039100


	//   ....[9]....
        /*009c*/ 	.word	0x000391b0


	//   ....[10]....
        /*00a0*/ 	.word	0x000391d0


	//   ....[11]....
        /*00a4*/ 	.word	0x000392a0


	//   ....[12]....
        /*00a8*/ 	.word	0x00039450


	//   ....[13]....
        /*00ac*/ 	.word	0x00039600


	//   ....[14]....
        /*00b0*/ 	.word	0x000397a0


	//   ....[15]....
        /*00b4*/ 	.word	0x000397d0


	//   ....[16]....
        /*00b8*/ 	.word	0x00039800


	//   ....[17]....
        /*00bc*/ 	.word	0x000398b0


	//   ....[18]....
        /*00c0*/ 	.word	0x000398d0


	//   ....[19]....
        /*00c4*/ 	.word	0x00039a40


	//   ....[20]....
        /*00c8*/ 	.word	0x00039b90


	//   ....[21]....
        /*00cc*/ 	.word	0x00039d10


	//   ....[22]....
        /*00d0*/ 	.word	0x00039d90


	//----- nvinfo : EIATTR_MAX_THREADS
	.align		4
.L_9651:
        /*00d4*/ 	.byte	0x04, 0x05
        /*00d6*/ 	.short	(.L_9653 - .L_9652)
.L_9652:
        /*00d8*/ 	.word	0x00000080
        /*00dc*/ 	.word	0x00000001
        /*00e0*/ 	.word	0x00000001


	//----- nvinfo : EIATTR_CRS_STACK_SIZE
	.align		4
.L_9653:
        /*00e4*/ 	.byte	0x04, 0x1e
        /*00e6*/ 	.short	(.L_9655 - .L_9654)
.L_9654:
        /*00e8*/ 	.word	0x00000000


	//----- nvinfo : EIATTR_CBANK_PARAM_SIZE
	.align		4
.L_9655:
        /*00ec*/ 	.byte	0x03, 0x19
        /*00ee*/ 	.short	0x0298


	//----- nvinfo : EIATTR_PARAM_CBANK
	.align		4
        /*00f0*/ 	.byte	0x04, 0x0a
        /*00f2*/ 	.short	(.L_9657 - .L_9656)
	.align		4
.L_9656:
        /*00f4*/ 	.word	index@(.nv.constant0._ZN2at6native18elementwise_kernelILi128ELi4EZNS0_15gpu_kernel_implIZZZNS0_50_GLOBAL__N__2680c7bb_12_PowKernel_cu_7dd49032_300324pow_tensor_tensor_kernelERNS_18TensorIteratorBaseEENKUlvE_clEvENKUlvE6_clEvEUlN3c107complexIdEESA_E_EEvS5_RKT_EUliE_EEviT1_)
        /*00f8*/ 	.short	0x0380
        /*00fa*/ 	.short	0x0298


	//----- nvinfo : EIATTR_SW_WAR
	.align		4
.L_9657:
        /*00fc*/ 	.byte	0x04, 0x36
        /*00fe*/ 	.short	(.L_9659 - .L_9658)
.L_9658:
        /*0100*/ 	.word	0x00000008
.L_9659:


//--------------------- .nv.info._ZN2at6native27unrolled_elementwise_kernelIZZZNS0_50_GLOBAL__N__2680c7bb_12_PowKernel_cu_7dd49032_300324pow_tensor_tensor_kernelERNS_18TensorIteratorBaseEENKUlvE_clEvENKUlvE6_clEvEUlN3c107complexIdEES9_E_St5arrayIPcLm3EELi4E23TrivialOffsetCalculatorILi2EjESE_ILi1EjENS0_6memory12LoadWithCastILi2EEENSH_13StoreWithCastILi1EEEEEviT_T0_T2_T3_T4_T5_ --------------------------
	.section	.nv.info._ZN2at6native27unrolled_elementwise_kernelIZZZNS0_50_GLOBAL__N__2680c7bb_12_PowKernel_cu_7dd49032_300324pow_tensor_tensor_kernelERNS_18TensorIteratorBaseEENKUlvE_clEvENKUlvE6_clEvEUlN3c107complexIdEES9_E_St5arrayIPcLm3EELi4E23TrivialOffsetCalculatorILi2EjESE_ILi1EjENS0_6memory12LoadWithCastILi2EEENSH_13StoreWithCastILi1EEEEEviT_T0_T2_T3_T4_T5_,"",@"SHT_CUDA_INFO"
	.sectionflags	@""
	.align	4


	//----- nvinfo : EIATTR_CUDA_API_VERSION
	.align		4
        /*0000*/ 	.byte	0x04, 0x37
        /*0002*/ 	.short	(.L_9661 - .L_9660)
.L_9660:
        /*0004*/ 	.word	0x00000082


	//----- nvinfo : EIATTR_KPARAM_INFO
	.align		4
.L_9661:
        /*0008*/ 	.byte	0x04, 0x17
        /*000a*/ 	.short	(.L_9663 - .L_9662)
.L_9662:
        /*000c*/ 	.word	0x00000000
        /*0010*/ 	.short	0x0006
        /*0012*/ 	.short	0x0038
        /*0014*/ 	.byte	0x00, 0xf0, 0x21, 0x00


	//----- nvinfo : EIATTR_KPARAM_INFO
	.align		4
.L_9663:
        /*0018*/ 	.byte	0x04, 0x17
        /*001a*/ 	.short	(.L_9665 - .L_9664)
.L_9664:
        /*001c*/ 	.word	0x00000000
        /*0020*/ 	.short	0x0005
        /*0022*/ 	.short	0x002c
        /*0024*/ 	.byte	0x00, 0xf0, 0x31, 0x00


	//----- nvinfo : EIATTR_KPARAM_INFO
	.align		4
.L_9665:
        /*0028*/ 	.byte	0x04, 0x17
        /*002a*/ 	.short	(.L_9667 - .L_9666)
.L_9666:
        /*002c*/ 	.word	0x00000000
        /*0030*/ 	.short	0x0004
        /*0032*/ 	.short	0x0029
        /*0034*/ 	.byte	0x00, 0xf0, 0x05, 0x00


	//----- nvinfo : EIATTR_KPARAM_INFO
	.align		4
.L_9667:
        /*0038*/ 	.byte	0x04, 0x17
        /*003a*/ 	.short	(.L_9669 - .L_9668)
.L_9668:
        /*003c*/ 	.word	0x00000000
        /*0040*/ 	.short	0x0003
        /*0042*/ 	.short	0x0028
        /*0044*/ 	.byte	0x00, 0xf0, 0x05, 0x00


	//----- nvinfo : EIATTR_KPARAM_INFO
	.align		4
.L_9669:
        /*0048*/ 	.byte	0x04, 0x17
        /*004a*/ 	.short	(.L_9671 - .L_9670)
.L_9670:
        /*004c*/ 	.word	0x00000000
        /*0050*/ 	.short	0x0002
        /*0052*/ 	.short	0x0010
        /*0054*/ 	.byte	0x00, 0xf0, 0x61, 0x00


	//----- nvinfo : EIATTR_KPARAM_INFO
	.align		4
.L_9671:
        /*0058*/ 	.byte	0x04, 0x17
        /*005a*/ 	.short	(.L_9673 - .L_9672)
.L_9672:
        /*005c*/ 	.word	0x00000000
        /*0060*/ 	.short	0x0001
        /*0062*/ 	.short	0x0008
        /*0064*/ 	.byte	0x00, 0xf0, 0x21, 0x00


	//----- nvinfo : EIATTR_KPARAM_INFO
	.align		4
.L_9673:
        /*0068*/ 	.byte	0x04, 0x17
        /*006a*/ 	.short	(.L_9675 - .L_9674)
.L_9674:
        /*006c*/ 	.word	0x00000000
        /*0070*/ 	.short	0x0000
        /*0072*/ 	.short	0x0000
        /*0074*/ 	.byte	0x00, 0xf0, 0x11, 0x00


	//----- nvinfo : EIATTR_SPARSE_MMA_MASK
	.align		4
.L_9675:
        /*0078*/ 	.byte	0x03, 0x50
        /*007a*/ 	.short	0x0000


	//----- nvinfo : EIATTR_MAXREG_COUNT
	.align		4
        /*007c*/ 	.byte	0x03, 0x1b
        /*007e*/ 	.short	0x00ff


	//----- nvinfo : EIATTR_EXTERNS
	.align		4
        /*0080*/ 	.byte	0x04, 0x0f
        /*0082*/ 	.short	(.L_9677 - .L_9676)


	//   ....[0]....
	.align		4
.L_9676:
        /*0084*/ 	.word	index@(__assertfail)


	//----- nvinfo : EIATTR_MERCURY_ISA_VERSION
	.align		4
.L_9677:
        /*0088*/ 	.byte	0x03, 0x5f
        /*008a*/ 	.short	0x0101


	//----- nvinfo : EIATTR_VRC_CTA_INIT_COUNT
	.align		4
        /*008c*/ 	.byte	0x02, 0x4a
	.zero		1
	.zero		1


	//----- nvinfo : EIATTR_SYSCALL_OFFSETS
	.align		4
        /*0090*/ 	.byte	0x04, 0x46
        /*0092*/ 	.short	(.L_9679 - .L_9678)


	//   ....[0]....
.L_9678:
        /*0094*/ 	.word	0x00001030


	//   ....[1]....
        /*0098*/ 	.word	0x000020c0


	//   ....[2]....
        /*009c*/ 	.word	0x000032d0


	//   ....[3]....
        /*00a0*/ 	.word	0x00004360


	//   ....[4]....
        /*00a4*/ 	.word	0x000054a0


	//   ....[5]....
        /*00a8*/ 	.word	0x00006530


	//   ....[6]....
        /*00ac*/ 	.word	0x00007670


	//   ....[7]....
        /*00b0*/ 	.word	0x000085f0


	//   ....[8]....
        /*00b4*/ 	.word	0x00031810


	//   ....[9]....
        /*00b8*/ 	.word	0x00032830


	//   ....[10]....
        /*00bc*/ 	.word	0x000339e0


	//   ....[11]....
        /*00c0*/ 	.word	0x00034b70


	//----- nvinfo : EIATTR_EXIT_INSTR_OFFSETS
	.align		4
.L_9679:
        /*00c4*/ 	.byte	0x04, 0x1c
        /*00c6*/ 	.short	(.L_9681 - .L_9680)


	//   ....[0]....
.L_9680:
        /*00c8*/ 	.word	0x00033d70


	//   ....[1]....
        /*00cc*/ 	.word	0x00033ec0


	//   ....[2]....
        /*00d0*/ 	.word	0x00033f00


	//   ....[3]....
        /*00d4*/ 	.word	0x00033f90


	//   ....[4]....
        /*00d8*/ 	.word	0x00033fc0


	//   ....[5]....
        /*00dc*/ 	.word	0x00033ff0


	//   ....[6]....
        /*00e0*/ 	.word	0x000340c0


	//   ....[7]....
        /*00e4*/ 	.word	0x00034140


	//   ....[8]....
        /*00e8*/ 	.word	0x00034240


	//   ....[9]....
        /*00ec*/ 	.word	0x000342f0


	//   ....[10]....
        /*00f0*/ 	.word	0x00034310


	//   ....[11]....
        /*00f4*/ 	.word	0x000343e0


	//   ....[12]....
        /*00f8*/ 	.word	0x00034590


	//   ....[13]....
        /*00fc*/ 	.word	0x00034740


	//   ....[14]....
        /*0100*/ 	.word	0x000348e0


	//   ....[15]....
        /*0104*/ 	.word	0x00034910


	//   ....[16]....
        /*0108*/ 	.word	0x00034940


	//   ....[17]....
        /*010c*/ 	.word	0x000349f0


	//   ....[18]....
        /*0110*/ 	.word	0x00034a10


	//   ....[19]....
        /*0114*/ 	.word	0x00034b80


	//   ....[20]....
        /*0118*/ 	.word	0x00034cd0


	//   ....[21]....
        /*011c*/ 	.word	0x00034e50


	//   ....[22]....
        /*0120*/ 	.word	0x00034ed0


	//----- nvinfo : EIATTR_MAX_THREADS
	.align		4
.L_9681:
        /*0124*/ 	.byte	0x04, 0x05
        /*0126*/ 	.short	(.L_9683 - .L_9682)
.L_9682:
        /*0128*/ 	.word	0x00000080
        /*012c*/ 	.word	0x00000001
        /*0130*/ 	.word	0x00000001


	//----- nvinfo : EIATTR_CRS_STACK_SIZE
	.align		4
.L_9683:
        /*0134*/ 	.byte	0x04, 0x1e
        /*0136*/ 	.short	(.L_9685 - .L_9684)
.L_9684:
        /*0138*/ 	.word	0x00000000


	//----- nvinfo : EIATTR_CBANK_PARAM_SIZE
	.align		4
.L_9685:
        /*013c*/ 	.byte	0x03, 0x19
        /*013e*/ 	.short	0x0040


	//----- nvinfo : EIATTR_PARAM_CBANK
	.align		4
        /*0140*/ 	.byte	0x04, 0x0a
        /*0142*/ 	.short	(.L_9687 - .L_9686)
	.align		4
.L_9686:
        /*0144*/ 	.word	index@(.nv.constant0._ZN2at6native27unrolled_elementwise_kernelIZZZNS0_50_GLOBAL__N__2680c7bb_12_PowKernel_cu_7dd49032_300324pow_tensor_tensor_kernelERNS_18TensorIteratorBaseEENKUlvE_clEvENKUlvE6_clEvEUlN3c107complexIdEES9_E_St5arrayIPcLm3EELi4E23TrivialOffsetCalculatorILi2EjESE_ILi1EjENS0_6memory12LoadWithCastILi2EEENSH_13StoreWithCastILi1EEEEEviT_T0_T2_T3_T4_T5_)
        /*0148*/ 	.short	0x0380
        /*014a*/ 	.short	0x0040


	//----- nvinfo : EIATTR_SW_WAR
	.align		4
.L_9687:
        /*014c*/ 	.byte	0x04, 0x36
        /*014e*/ 	.short	(.L_9689 - .L_9688)
.L_9688:
        /*0150*/ 	.word	0x00000008
.L_9689:


//--------------------- .nv.info._ZN2at6native18elementwise_kernelILi128ELi2EZNS0_22gpu_kernel_impl_nocastIZZZNS0_50_GLOBAL__N__2680c7bb_12_PowKernel_cu_7dd49032_300324pow_tensor_tensor_kernelERNS_18TensorIteratorBaseEENKUlvE_clEvENKUlvE6_clEvEUlN3c107complexIdEESA_E_EEvS5_RKT_EUliE_EEviT1_ --------------------------
	.section	.nv.info._ZN2at6native18elementwise_kernelILi128ELi2EZNS0_22gpu_kernel_impl_nocastIZZZNS0_50_GLOBAL__N__2680c7bb_12_PowKernel_cu_7dd49032_300324pow_tensor_tensor_kernelERNS_18TensorIteratorBaseEENKUlvE_clEvENKUlvE6_clEvEUlN3c107complexIdEESA_E_EEvS5_RKT_EUliE_EEviT1_,"",@"SHT_CUDA_INFO"
	.sectionflags	@""
	.align	4


	//----- nvinfo : EIATTR_CUDA_API_VERSION
	.align		4
        /*0000*/ 	.byte	0x04, 0x37
        /*0002*/ 	.short	(.L_9691 - .L_9690)
.L_9690:
        /*0004*/ 	.word	0x00000082


	//----- nvinfo : EIATTR_KPARAM_INFO
	.align		4
.L_9691:
        /*0008*/ 	.byte	0x04, 0x17
        /*000a*/ 	.short	(.L_9693 - .L_9692)
.L_9692:
        /*000c*/ 	.word	0x00000000
        /*0010*/ 	.short	0x0001
        /*0012*/ 	.short	0x0008
        /*0014*/ 	.byte	0x00, 0xf0, 0x21, 0x0a


	//----- nvinfo : EIATTR_KPARAM_INFO
	.align		4
.L_9693:
        /*0018*/ 	.byte	0x04, 0x17
        /*001a*/ 	.short	(.L_9695 - .L_9694)
.L_9694:
        /*001c*/ 	.word	0x00000000
        /*0020*/ 	.short	0x0000
        /*0022*/ 	.short	0x0000
        /*0024*/ 	.byte	0x00, 0xf0, 0x11, 0x00


	//----- nvinfo : EIATTR_SPARSE_MMA_MASK
	.align		4
.L_9695:
        /*0028*/ 	.byte	0x03, 0x50
        /*002a*/ 	.short	0x0000


	//----- nvinfo : EIATTR_MAXREG_COUNT
	.align		4
        /*002c*/ 	.byte	0x03, 0x1b
        /*002e*/ 	.short	0x0080


	//----- nvinfo : EIATTR_MERCURY_ISA_VERSION
	.align		4
        /*0030*/ 	.byte	0x03, 0x5f
        /*0032*/ 	.short	0x0101


	//----- nvinfo : EIATTR_VRC_CTA_INIT_COUNT
	.align		4
        /*0034*/ 	.byte	0x02, 0x4a
	.zero		1
	.zero		1


	//----- nvinfo : EIATTR_EXIT_INSTR_OFFSETS
	.align		4
        /*0038*/ 	.byte	0x04, 0x1c
        /*003a*/ 	.short	(.L_9697 - .L_9696)


	//   ....[0]....
.L_9696:
        /*003c*/ 	.word	0x0000b560


	//   ....[1]....
        /*0040*/ 	.word	0x00016ac0


	//----- nvinfo : EIATTR_MAX_THREADS
	.align		4
.L_9697:
        /*0044*/ 	.byte	0x04, 0x05
        /*0046*/ 	.short	(.L_9699 - .L_9698)
.L_9698:
        /*0048*/ 	.word	0x00000080
        /*004c*/ 	.word	0x00000001
        /*0050*/ 	.word	0x00000001


	//----- nvinfo : EIATTR_CRS_STACK_SIZE
	.align		4
.L_9699:
        /*0054*/ 	.byte	0x04, 0x1e
        /*0056*/ 	.short	(.L_9701 - .L_9700)
.L_9700:
        /*0058*/ 	.word	0x00000000


	//----- nvinfo : EIATTR_CBANK_PARAM_SIZE
	.align		4
.L_9701:
        /*005c*/ 	.byte	0x03, 0x19
        /*005e*/ 	.short	0x0290


	//----- nvinfo : EIATTR_PARAM_CBANK
	.align		4
        /*0060*/ 	.byte	0x04, 0x0a
        /*0062*/ 	.short	(.L_9703 - .L_9702)
	.align		4
.L_9702:
        /*0064*/ 	.word	index@(.nv.constant0._ZN2at6native18elementwise_kernelILi128ELi2EZNS0_22gpu_kernel_impl_nocastIZZZNS0_50_GLOBAL__N__2680c7bb_12_PowKernel_cu_7dd49032_300324pow_tensor_tensor_kernelERNS_18TensorIteratorBaseEENKUlvE_clEvENKUlvE6_clEvEUlN3c107complexIdEESA_E_EEvS5_RKT_EUliE_EEviT1_)
        /*0068*/ 	.short	0x0380
        /*006a*/ 	.short	0x0290


	//----- nvinfo : EIATTR_SW_WAR
	.align		4
.L_9703:
        /*006c*/ 	.byte	0x04, 0x36
        /*006e*/ 	.short	(.L_9705 - .L_9704)
.L_9704:
        /*0070*/ 	.word	0x00000008
.L_9705:


//--------------------- .nv.info._ZN2at6native27unrolled_elementwise_kernelIZZZNS0_50_GLOBAL__N__2680c7bb_12_PowKernel_cu_7dd49032_300324pow_tensor_tensor_kernelERNS_18TensorIteratorBaseEENKUlvE_clEvENKUlvE6_clEvEUlN3c107complexIdEES9_E_St5arrayIPcLm3EELi4E23TrivialOffsetCalculatorILi2EjESE_ILi1EjENS0_6memory15LoadWithoutCastENSH_16StoreWithoutCastEEEviT_T0_T2_T3_T4_T5_ --------------------------
	.section	.nv.info._ZN2at6native27unrolled_elementwise_kernelIZZZNS0_50_GLOBAL__N__2680c7bb_12_PowKernel_cu_7dd49032_300324pow_tensor_tensor_kernelERNS_18TensorIteratorBaseEENKUlvE_clEvENKUlvE6_clEvEUlN3c107complexIdEES9_E_St5arrayIPcLm3EELi4E23TrivialOffsetCalculatorILi2EjESE_ILi1EjENS0_6memory15LoadWithoutCastENSH_16StoreWithoutCastEEEviT_T0_T2_T3_T4_T5_,"",@"SHT_CUDA_INFO"
	.sectionflags	@""
	.align	4


	//----- nvinfo : EIATTR_CUDA_API_VERSION
	.align		4
        /*0000*/ 	.byte	0x04, 0x37
        /*0002*/ 	.short	(.L_9707 - .L_9706)
.L_9706:
        /*0004*/ 	.word	0x00000082


	//----- nvinfo : EIATTR_KPARAM_INFO
	.align		4
.L_9707:
        /*0008*/ 	.byte	0x04, 0x17
        /*000a*/ 	.short	(.L_9709 - .L_9708)
.L_9708:
        /*000c*/ 	.word	0x00000000
        /*0010*/ 	.short	0x0006
        /*0012*/ 	.short	0x002b
        /*0014*/ 	.byte	0x00, 0xf0, 0x05, 0x00


	//----- nvinfo : EIATTR_KPARAM_INFO
	.align		4
.L_9709:
        /*0018*/ 	.byte	0x04, 0x17
        /*001a*/ 	.short	(.L_9711 - .L_9710)
.L_9710:
        /*001c*/ 	.word	0x00000000
        /*0020*/ 	.short	0x0005
        /*0022*/ 	.short	0x002a
        /*0024*/ 	.byte	0x00, 0xf0, 0x05, 0x00


	//----- nvinfo : EIATTR_KPARAM_INFO
	.align		4
.L_9711:
        /*0028*/ 	.byte	0x04, 0x17
        /*002a*/ 	.short	(.L_9713 - .L_9712)
.L_9712:
        /*002c*/ 	.word	0x00000000
        /*0030*/ 	.short	0x0004
        /*0032*/ 	.short	0x0029
        /*0034*/ 	.byte	0x00, 0xf0, 0x05, 0x00


	//----- nvinfo : EIATTR_KPARAM_INFO
	.align		4
.L_9713:
        /*0038*/ 	.byte	0x04, 0x17
        /*003a*/ 	.short	(.L_9715 - .L_9714)
.L_9714:
        /*003c*/ 	.word	0x00000000
        /*0040*/ 	.short	0x0003
        /*0042*/ 	.short	0x0028
        /*0044*/ 	.byte	0x00, 0xf0, 0x05, 0x00


	//----- nvinfo : EIATTR_KPARAM_INFO
	.align		4
.L_9715:
        /*0048*/ 	.byte	0x04, 0x17
        /*004a*/ 	.short	(.L_9717 - .L_9716)
.L_9716:
        /*004c*/ 	.word	0x00000000
        /*0050*/ 	.short	0x0002
        /*0052*/ 	.short	0x0010
        /*0054*/ 	.byte	0x00, 0xf0, 0x61, 0x00


	//----- nvinfo : EIATTR_KPARAM_INFO
	.align		4
.L_9717:
        /*0058*/ 	.byte	0x04, 0x17
        /*005a*/ 	.short	(.L_9719 - .L_9718)
.L_9718:
        /*005c*/ 	.word	0x00000000
        /*0060*/ 	.short	0x0001
        /*0062*/ 	.short	0x0008
        /*0064*/ 	.byte	0x00, 0xf0, 0x21, 0x00


	//----- nvinfo : EIATTR_KPARAM_INFO
	.align		4
.L_9719:
        /*0068*/ 	.byte	0x04, 0x17
        /*006a*/ 	.short	(.L_9721 - .L_9720)
.L_9720:
        /*006c*/ 	.word	0x00000000
        /*0070*/ 	.short	0x0000
        /*0072*/ 	.short	0x0000
        /*0074*/ 	.byte	0x00, 0xf0, 0x11, 0x00


	//----- nvinfo : EIATTR_SPARSE_MMA_MASK
	.align		4
.L_9721:
        /*0078*/ 	.byte	0x03, 0x50
        /*007a*/ 	.short	0x0000


	//----- nvinfo : EIATTR_MAXREG_COUNT
	.align		4
        /*007c*/ 	.byte	0x03, 0x1b
        /*007e*/ 	.short	0x00ff


	//----- nvinfo : EIATTR_MERCURY_ISA_VERSION
	.align		4
        /*0080*/ 	.byte	0x03, 0x5f
        /*0082*/ 	.short	0x0101


	//----- nvinfo : EIATTR_VRC_CTA_INIT_COUNT
	.align		4
        /*0084*/ 	.byte	0x02, 0x4a
	.zero		1
	.zero		1


	//----- nvinfo : EIATTR_EXIT_INSTR_OFFSETS
	.align		4
        /*0088*/ 	.byte	0x04, 0x1c
        /*008a*/ 	.short	(.L_9723 - .L_9722)


	//   ....[0]....
.L_9722:
        /*008c*/ 	.word	0x000281c0


	//   ....[1]....
        /*0090*/ 	.word	0x00028220


	//----- nvinfo : EIATTR_MAX_THREADS
	.align		4
.L_9723:
        /*0094*/ 	.byte	0x04, 0x05
        /*0096*/ 	.short	(.L_9725 - .L_9724)
.L_9724:
        /*0098*/ 	.word	0x00000080
        /*009c*/ 	.word	0x00000001
        /*00a0*/ 	.word	0x00000001


	//----- nvinfo : EIATTR_CRS_STACK_SIZE
	.align		4
.L_9725:
        /*00a4*/ 	.byte	0x04, 0x1e
        /*00a6*/ 	.short	(.L_9727 - .L_9726)
.L_9726:
        /*00a8*/ 	.word	0x00000000


	//----- nvinfo : EIATTR_CBANK_PARAM_SIZE
	.align		4
.L_9727:
        /*00ac*/ 	.byte	0x03, 0x19
        /*00ae*/ 	.short	0x002c


	//----- nvinfo : EIATTR_PARAM_CBANK
	.align		4
        /*00b0*/ 	.byte	0x04, 0x0a
        /*00b2*/ 	.short	(.L_9729 - .L_9728)
	.align		4
.L_9728:
        /*00b4*/ 	.word	index@(.nv.constant0._ZN2at6native27unrolled_elementwise_kernelIZZZNS0_50_GLOBAL__N__2680c7bb_12_PowKernel_cu_7dd49032_300324pow_tensor_tensor_kernelERNS_18TensorIteratorBaseEENKUlvE_clEvENKUlvE6_clEvEUlN3c107complexIdEES9_E_St5arrayIPcLm3EELi4E23TrivialOffsetCalculatorILi2EjESE_ILi1EjENS0_6memory15LoadWithoutCastENSH_16StoreWithoutCastEEEviT_T0_T2_T3_T4_T5_)
        /*00b8*/ 	.short	0x0380
        /*00ba*/ 	.short	0x002c


	//----- nvinfo : EIATTR_SW_WAR
	.align		4
.L_9729:
        /*00bc*/ 	.byte	0x04, 0x36
        /*00be*/ 	.short	(.L_9731 - .L_9730)
.L_9730:
        /*00c0*/ 	.word	0x00000008
.L_9731:


//--------------------- .nv.info._ZN2at6native29vectorized_elementwise_kernelILi2EZZZNS0_50_GLOBAL__N__2680c7bb_12_PowKernel_cu_7dd49032_300324pow_tensor_tensor_kernelERNS_18TensorIteratorBaseEENKUlvE_clEvENKUlvE6_clEvEUlN3c107complexIdEES9_E_St5arrayIPcLm3EEEEviT0_T1_ --------------------------
	.section	.nv.info._ZN2at6native29vectorized_elementwise_kernelILi2EZZZNS0_50_GLOBAL__N__2680c7bb_12_PowKernel_cu_7dd49032_300324pow_tensor_tensor_kernelERNS_18TensorIteratorBaseEENKUlvE_clEvENKUlvE6_clEvEUlN3c107complexIdEES9_E_St5arrayIPcLm3EEEEviT0_T1_,"",@"SHT_CUDA_INFO"
	.sectionflags	@""
	.align	4


	//----- nvinfo : EIATTR_CUDA_API_VERSION
	.align		4
        /*0000*/ 	.byte	0x04, 0x37
        /*0002*/ 	.short	(.L_9733 - .L_9732)
.L_9732:
        /*0004*/ 	.word	0x00000082


	//----- nvinfo : EIATTR_KPARAM_INFO
	.align		4
.L_9733:
        /*0008*/ 	.byte	0x04, 0x17
        /*000a*/ 	.short	(.L_9735 - .L_9734)
.L_9734:
        /*000c*/ 	.word	0x00000000
        /*0010*/ 	.short	0x0002
        /*0012*/ 	.short	0x0010
        /*0014*/ 	.byte	0x00, 0xf0, 0x61, 0x00


	//----- nvinfo : EIATTR_KPARAM_INFO
	.align		4
.L_9735:
        /*0018*/ 	.byte	0x04, 0x17
        /*001a*/ 	.short	(.L_9737 - .L_9736)
.L_9736:
        /*001c*/ 	.word	0x00000000
        /*0020*/ 	.short	0x0001
        /*0022*/ 	.short	0x0008
        /*0024*/ 	.byte	0x00, 0xf0, 0x21, 0x00


	//----- nvinfo : EIATTR_KPARAM_INFO
	.align		4
.L_9737:
        /*0028*/ 	.byte	0x04, 0x17
        /*002a*/ 	.short	(.L_9739 - .L_9738)
.L_9738:
        /*002c*/ 	.word	0x00000000
        /*0030*/ 	.short	0x0000
        /*0032*/ 	.short	0x0000
        /*0034*/ 	.byte	0x00, 0xf0, 0x11, 0x00


	//----- nvinfo : EIATTR_SPARSE_MMA_MASK
	.align		4
.L_9739:
        /*0038*/ 	.byte	0x03, 0x50
        /*003a*/ 	.short	0x0000


	//----- nvinfo : EIATTR_MAXREG_COUNT
	.align		4
        /*003c*/ 	.byte	0x03, 0x1b
        /*003e*/ 	.short	0x00ff


	//----- nvinfo : EIATTR_MERCURY_ISA_VERSION
	.align		4
        /*0040*/ 	.byte	0x03, 0x5f
        /*0042*/ 	.short	0x0101


	//----- nvinfo : EIATTR_VRC_CTA_INIT_COUNT
	.align		4
        /*0044*/ 	.byte	0x02, 0x4a
	.zero		1
	.zero		1


	//----- nvinfo : EIATTR_EXIT_INSTR_OFFSETS
	.align		4
        /*0048*/ 	.byte	0x04, 0x1c
        /*004a*/ 	.short	(.L_9741 - .L_9740)


	//   ....[0]....
.L_9740:
        /*004c*/ 	.word	0x000507a0


	//   ....[1]....
        /*0050*/ 	.word	0x000507f0


	//   ....[2]....
        /*0054*/ 	.word	0x000a0050


	//----- nvinfo : EIATTR_MAX_THREADS
	.align		4
.L_9741:
        /*0058*/ 	.byte	0x04, 0x05
        /*005a*/ 	.short	(.L_9743 - .L_9742)
.L_9742:
        /*005c*/ 	.word	0x00000080
        /*0060*/ 	.word	0x00000001
        /*0064*/ 	.word	0x00000001


	//----- nvinfo : EIATTR_CRS_STACK_SIZE
	.align		4
.L_9743:
        /*0068*/ 	.byte	0x04, 0x1e
        /*006a*/ 	.short	(.L_9745 - .L_9744)
.L_9744:
        /*006c*/ 	.word	0x00000000


	//----- nvinfo : EIATTR_CBANK_PARAM_SIZE
	.align		4
.L_9745:
        /*0070*/ 	.byte	0x03, 0x19
        /*0072*/ 	.short	0x0028


	//----- nvinfo : EIATTR_PARAM_CBANK
	.align		4
        /*0074*/ 	.byte	0x04, 0x0a
        /*0076*/ 	.short	(.L_9747 - .L_9746)
	.align		4
.L_9746:
        /*0078*/ 	.word	index@(.nv.constant0._ZN2at6native29vectorized_elementwise_kernelILi2EZZZNS0_50_GLOBAL__N__2680c7bb_12_PowKernel_cu_7dd49032_300324pow_tensor_tensor_kernelERNS_18TensorIteratorBaseEENKUlvE_clEvENKUlvE6_clEvEUlN3c107complexIdEES9_E_St5arrayIPcLm3EEEEviT0_T1_)
        /*007c*/ 	.short	0x0380
        /*007e*/ 	.short	0x0028


	//----- nvinfo : EIATTR_SW_WAR
	.align		4
.L_9747:
        /*0080*/ 	.byte	0x04, 0x36
        /*0082*/ 	.short	(.L_9749 - .L_9748)
.L_9748:
        /*0084*/ 	.word	0x00000008
.L_9749:


//--------------------- .nv.info._ZN2at6native29vectorized_elementwise_kernelILi4EZZZNS0_50_GLOBAL__N__2680c7bb_12_PowKernel_cu_7dd49032_300324pow_tensor_tensor_kernelERNS_18TensorIteratorBaseEENKUlvE_clEvENKUlvE6_clEvEUlN3c107complexIdEES9_E_St5arrayIPcLm3EEEEviT0_T1_ --------------------------
	.section	.nv.info._ZN2at6native29vectorized_elementwise_kernelILi4EZZZNS0_50_GLOBAL__N__2680c7bb_12_PowKernel_cu_7dd49032_300324pow_tensor_tensor_kernelERNS_18TensorIteratorBaseEENKUlvE_clEvENKUlvE6_clEvEUlN3c107complexIdEES9_E_St5arrayIPcLm3EEEEviT0_T1_,"",@"SHT_CUDA_INFO"
	.sectionflags	@""
	.align	4


	//----- nvinfo : EIATTR_CUDA_API_VERSION
	.align		4
        /*0000*/ 	.byte	0x04, 0x37
        /*0002*/ 	.short	(.L_9751 - .L_9750)
.L_9750:
        /*0004*/ 	.word	0x00000082


	//----- nvinfo : EIATTR_KPARAM_INFO
	.align		4
.L_9751:
        /*0008*/ 	.byte	0x04, 0x17
        /*000a*/ 	.short	(.L_9753 - .L_9752)
.L_9752:
        /*000c*/ 	.word	0x00000000
        /*0010*/ 	.short	0x0002
        /*0012*/ 	.short	0x0010
        /*0014*/ 	.byte	0x00, 0xf0, 0x61, 0x00


	//----- nvinfo : EIATTR_KPARAM_INFO
	.align		4
.L_9753:
        /*0018*/ 	.byte	0x04, 0x17
        /*001a*/ 	.short	(.L_9755 - .L_9754)
.L_9754:
        /*001c*/ 	.word	0x00000000
        /*0020*/ 	.short	0x0001
        /*0022*/ 	.short	0x0008
        /*0024*/ 	.byte	0x00, 0xf0, 0x21, 0x00


	//----- nvinfo : EIATTR_KPARAM_INFO
	.align		4
.L_9755:
        /*0028*/ 	.byte	0x04, 0x17
        /*002a*/ 	.short	(.L_9757 - .L_9756)
.L_9756:
        /*002c*/ 	.word	0x00000000
        /*0030*/ 	.short	0x0000
        /*0032*/ 	.short	0x0000
        /*0034*/ 	.byte	0x00, 0xf0, 0x11, 0x00


	//----- nvinfo : EIATTR_SPARSE_MMA_MASK
	.align		4
.L_9757:
        /*0038*/ 	.byte	0x03, 0x50
        /*003a*/ 	.short	0x0000


	//----- nvinfo : EIATTR_MAXREG_COUNT
	.align		4
        /*003c*/ 	.byte	0x03, 0x1b
        /*003e*/ 	.short	0x00ff


	//----- nvinfo : EIATTR_MERCURY_ISA_VERSION
	.align		4
        /*0040*/ 	.byte	0x03, 0x5f
        /*0042*/ 	.short	0x0101


	//----- nvinfo : EIATTR_VRC_CTA_INIT_COUNT
	.align		4
        /*0044*/ 	.byte	0x02, 0x4a
	.zero		1
	.zero		1


	//----- nvinfo : EIATTR_EXIT_INSTR_OFFSETS
	.align		4
        /*0048*/ 	.byte	0x04, 0x1c
        /*004a*/ 	.short	(.L_9759 - .L_9758)


	//   ....[0]....
.L_9758:
        /*004c*/ 	.word	0x00050750


	//   ....[1]....
        /*0050*/ 	.word	0x000507a0


	//   ....[2]....
        /*0054*/ 	.word	0x000a0000


	//----- nvinfo : EIATTR_MAX_THREADS
	.align		4
.L_9759:
        /*0058*/ 	.byte	0x04, 0x05
        /*005a*/ 	.short	(.L_9761 - .L_9760)
.L_9760:
        /*005c*/ 	.word	0x00000080
        /*0060*/ 	.word	0x00000001
        /*0064*/ 	.word	0x00000001


	//----- nvinfo : EIATTR_CRS_STACK_SIZE
	.align		4
.L_9761:
        /*0068*/ 	.byte	0x04, 0x1e
        /*006a*/ 	.short	(.L_9763 - .L_9762)
.L_9762:
        /*006c*/ 	.word	0x00000000


	//----- nvinfo : EIATTR_CBANK_PARAM_SIZE
	.align		4
.L_9763:
        /*0070*/ 	.byte	0x03, 0x19
        /*0072*/ 	.short	0x0028


	//----- nvinfo : EIATTR_PARAM_CBANK
	.align		4
        /*0074*/ 	.byte	0x04, 0x0a
        /*0076*/ 	.short	(.L_9765 - .L_9764)
	.align		4
.L_9764:
        /*0078*/ 	.word	index@(.nv.constant0._ZN2at6native29vectorized_elementwise_kernelILi4EZZZNS0_50_GLOBAL__N__2680c7bb_12_PowKernel_cu_7dd49032_300324pow_tensor_tensor_kernelERNS_18TensorIteratorBaseEENKUlvE_clEvENKUlvE6_clEvEUlN3c107complexIdEES9_E_St5arrayIPcLm3EEEEviT0_T1_)
        /*007c*/ 	.short	0x0380
        /*007e*/ 	.short	0x0028


	//----- nvinfo : EIATTR_SW_WAR
	.align		4
.L_9765:
        /*0080*/ 	.byte	0x04, 0x36
        /*0082*/ 	.short	(.L_9767 - .L_9766)
.L_9766:
        /*0084*/ 	.word	0x00000008
.L_9767:


//--------------------- .nv.info._ZN2at6native29vectorized_elementwise_kernelILi8EZZZNS0_50_GLOBAL__N__2680c7bb_12_PowKernel_cu_7dd49032_300324pow_tensor_tensor_kernelERNS_18TensorIteratorBaseEENKUlvE_clEvENKUlvE6_clEvEUlN3c107complexIdEES9_E_St5arrayIPcLm3EEEEviT0_T1_ --------------------------
	.section	.nv.info._ZN2at6native29vectorized_elementwise_kernelILi8EZZZNS0_50_GLOBAL__N__2680c7bb_12_PowKernel_cu_7dd49032_300324pow_tensor_tensor_kernelERNS_18TensorIteratorBaseEENKUlvE_clEvENKUlvE6_clEvEUlN3c107complexIdEES9_E_St5arrayIPcLm3EEEEviT0_T1_,"",@"SHT_CUDA_INFO"
	.sectionflags	@""
	.align	4


	//----- nvinfo : EIATTR_CUDA_API_VERSION
	.align		4
        /*0000*/ 	.byte	0x04, 0x37
        /*0002*/ 	.short	(.L_9769 - .L_9768)
.L_9768:
        /*0004*/ 	.word	0x00000082


	//----- nvinfo : EIATTR_KPARAM_INFO
	.align		4
.L_9769:
        /*0008*/ 	.byte	0x04, 0x17
        /*000a*/ 	.short	(.L_9771 - .L_9770)
.L_9770:
        /*000c*/ 	.word	0x00000000
        /*0010*/ 	.short	0x0002
        /*0012*/ 	.short	0x0010
        /*0014*/ 	.byte	0x00, 0xf0, 0x61, 0x00


	//----- nvinfo : EIATTR_KPARAM_INFO
	.align		4
.L_9771:
        /*0018*/ 	.byte	0x04, 0x17
        /*001a*/ 	.short	(.L_9773 - .L_9772)
.L_9772:
        /*001c*/ 	.word	0x00000000
        /*0020*/ 	.short	0x0001
        /*0022*/ 	.short	0x0008
        /*0024*/ 	.byte	0x00, 0xf0, 0x21, 0x00


	//----- nvinfo : EIATTR_KPARAM_INFO
	.align		4
.L_9773:
        /*0028*/ 	.byte	0x04, 0x17
        /*002a*/ 	.short	(.L_9775 - .L_9774)
.L_9774:
        /*002c*/ 	.word	0x00000000
        /*0030*/ 	.short	0x0000
        /*0032*/ 	.short	0x0000
        /*0034*/ 	.byte	0x00, 0xf0, 0x11, 0x00


	//----- nvinfo : EIATTR_SPARSE_MMA_MASK
	.align		4
.L_9775:
        /*0038*/ 	.byte	0x03, 0x50
        /*003a*/ 	.short	0x0000


	//----- nvinfo : EIATTR_MAXREG_COUNT
	.align		4
        /*003c*/ 	.byte	0x03, 0x1b
        /*003e*/ 	.short	0x00ff


	//----- nvinfo : EIATTR_MERCURY_ISA_VERSION
	.align		4
        /*0040*/ 	.byte	0x03, 0x5f
        /*0042*/ 	.short	0x0101


	//----- nvinfo : EIATTR_VRC_CTA_INIT_COUNT
	.align		4
        /*0044*/ 	.byte	0x02, 0x4a
	.zero		1
	.zero		1


	//----- nvinfo : EIATTR_EXIT_INSTR_OFFSETS
	.align		4
        /*0048*/ 	.byte	0x04, 0x1c
        /*004a*/ 	.short	(.L_9777 - .L_9776)


	//   ....[0]....
.L_9776:
        /*004c*/ 	.word	0x00050750


	//   ....[1]....
        /*0050*/ 	.word	0x000507a0


	//   ....[2]....
        /*0054*/ 	.word	0x000a0000


	//----- nvinfo : EIATTR_MAX_THREADS
	.align		4
.L_9777:
        /*0058*/ 	.byte	0x04, 0x05
        /*005a*/ 	.short	(.L_9779 - .L_9778)
.L_9778:
        /*005c*/ 	.word	0x00000080
        /*0060*/ 	.word	0x00000001
        /*0064*/ 	.word	0x00000001


	//----- nvinfo : EIATTR_CRS_STACK_SIZE
	.align		4
.L_9779:
        /*0068*/ 	.byte	0x04, 0x1e
        /*006a*/ 	.short	(.L_9781 - .L_9780)
.L_9780:
        /*006c*/ 	.word	0x00000000


	//----- nvinfo : EIATTR_CBANK_PARAM_SIZE
	.align		4
.L_9781:
        /*0070*/ 	.byte	0x03, 0x19
        /*0072*/ 	.short	0x0028


	//----- nvinfo : EIATTR_PARAM_CBANK
	.align		4
        /*0074*/ 	.byte	0x04, 0x0a
        /*0076*/ 	.short	(.L_9783 - .L_9782)
	.align		4
.L_9782:
        /*0078*/ 	.word	index@(.nv.constant0._ZN2at6native29vectorized_elementwise_kernelILi8EZZZNS0_50_GLOBAL__N__2680c7bb_12_PowKernel_cu_7dd49032_300324pow_tensor_tensor_kernelERNS_18TensorIteratorBaseEENKUlvE_clEvENKUlvE6_clEvEUlN3c107complexIdEES9_E_St5arrayIPcLm3EEEEviT0_T1_)
        /*007c*/ 	.short	0x0380
        /*007e*/ 	.short	0x0028


	//----- nvinfo : EIATTR_SW_WAR
	.align		4
.L_9783:
        /*0080*/ 	.byte	0x04, 0x36
        /*0082*/ 	.short	(.L_9785 - .L_9784)
.L_9784:
        /*0084*/ 	.word	0x00000008
.L_9785:


//--------------------- .nv.info._ZN2at6native18elementwise_kernelILi128ELi4EZNS0_15gpu_kernel_implIZNS0_50_GLOBAL__N__2680c7bb_12_PowKernel_cu_7dd49032_300322pow_scalar_tensor_implIdEEvRNS_18TensorIteratorBaseEN3c107complexIT_EEEUlNS8_IdEEE_EEvS6_RKS9_EUliE_EEviT1_ --------------------------
	.section	.nv.info._ZN2at6native18elementwise_kernelILi128ELi4EZNS0_15gpu_kernel_implIZNS0_50_GLOBAL__N__2680c7bb_12_PowKernel_cu_7dd49032_300322pow_scalar_tensor_implIdEEvRNS_18TensorIteratorBaseEN3c107complexIT_EEEUlNS8_IdEEE_EEvS6_RKS9_EUliE_EEviT1_,"",@"SHT_CUDA_INFO"
	.sectionflags	@""
	.align	4


	//----- nvinfo : EIATTR_CUDA_API_VERSION
	.align		4
        /*0000*/ 	.byte	0x04, 0x37
        /*0002*/ 	.short	(.L_9787 - .L_9786)
.L_9786:
        /*0004*/ 	.word	0x00000082


	//----- nvinfo : EIATTR_KPARAM_INFO
	.align		4
.L_9787:
        /*0008*/ 	.byte	0x04, 0x17
        /*000a*/ 	.short	(.L_9789 - .L_9788)
.L_9788:
        /*000c*/ 	.word	0x00000000
        /*0010*/ 	.short	0x0001
        /*0012*/ 	.short	0x0010
        /*0014*/ 	.byte	0x00, 0xf0, 0x01, 0x09


	//----- nvinfo : EIATTR_KPARAM_INFO
	.align		4
.L_9789:
        /*0018*/ 	.byte	0x04, 0x17
        /*001a*/ 	.short	(.L_9791 - .L_9790)
.L_9790:
        /*001c*/ 	.word	0x00000000
        /*0020*/ 	.short	0x0000
        /*0022*/ 	.short	0x0000
        /*0024*/ 	.byte	0x00, 0xf0, 0x11, 0x00


	//----- nvinfo : EIATTR_SPARSE_MMA_MASK
	.align		4
.L_9791:
        /*0028*/ 	.byte	0x03, 0x50
        /*002a*/ 	.short	0x0000


	//----- nvinfo : EIATTR_MAXREG_COUNT
	.align		4
        /*002c*/ 	.byte	0x03, 0x1b
        /*002e*/ 	.short	0x0080


	//----- nvinfo : EIATTR_EXTERNS
	.align		4
        /*0030*/ 	.byte	0x04, 0x0f
        /*0032*/ 	.short	(.L_9793 - .L_9792)


	//   ....[0]....
	.align		4
.L_9792:
        /*0034*/ 	.word	index@(__assertfail)


	//----- nvinfo : EIATTR_MERCURY_ISA_VERSION
	.align		4
.L_9793:
        /*0038*/ 	.byte	0x03, 0x5f
        /*003a*/ 	.short	0x0101


	//----- nvinfo : EIATTR_VRC_CTA_INIT_COUNT
	.align		4
        /*003c*/ 	.byte	0x02, 0x4a
	.zero		1
	.zero		1


	//----- nvinfo : EIATTR_SYSCALL_OFFSETS
	.align		4
        /*0040*/ 	.byte	0x04, 0x46
        /*0042*/ 	.short	(.L_9795 - .L_9794)


	//   ....[0]....
.L_9794:
        /*0044*/ 	.word	0x000022d0


	//   ....[1]....
        /*0048*/ 	.word	0x00005820


	//   ....[2]....
        /*004c*/ 	.word	0x00007cc0


	//   ....[3]....
        /*0050*/ 	.word	0x0000afa0


	//   ....[4]....
        /*0054*/ 	.word	0x0000d5f0


	//   ....[5]....
        /*0058*/ 	.word	0x000108d0


	//   ....[6]....
        /*005c*/ 	.word	0x00012f40


	//   ....[7]....
        /*0060*/ 	.word	0x000161f0


	//----- nvinfo : EIATTR_EXIT_INSTR_OFFSETS
	.align		4
.L_9795:
        /*0064*/ 	.byte	0x04, 0x1c
        /*0066*/ 	.short	(.L_9797 - .L_9796)


	//   ....[0]....
.L_9796:
        /*0068*/ 	.word	0x00010c70


	//   ....[1]....
        /*006c*/ 	.word	0x00015540


	//   ....[2]....
        /*0070*/ 	.word	0x00015580


	//   ....[3]....
        /*0074*/ 	.word	0x00015610


	//   ....[4]....
        /*0078*/ 	.word	0x00015640


	//   ....[5]....
        /*007c*/ 	.word	0x00015670


	//   ....[6]....
        /*0080*/ 	.word	0x00015740


	//   ....[7]....
        /*0084*/ 	.word	0x000157c0


	//   ....[8]....
        /*0088*/ 	.word	0x000158c0


	//   ....[9]....
        /*008c*/ 	.word	0x00015970


	//   ....[10]....
        /*0090*/ 	.word	0x00015990


	//   ....[11]....
        /*0094*/ 	.word	0x00015a60


	//   ....[12]....
        /*0098*/ 	.word	0x00015c10


	//   ....[13]....
        /*009c*/ 	.word	0x00015dc0


	//   ....[14]....
        /*00a0*/ 	.word	0x00015f60


	//   ....[15]....
        /*00a4*/ 	.word	0x00015f90


	//   ....[16]....
        /*00a8*/ 	.word	0x00015fc0


	//   ....[17]....
        /*00ac*/ 	.word	0x00016070


	//   ....[18]....
        /*00b0*/ 	.word	0x00016090


	//   ....[19]....
        /*00b4*/ 	.word	0x00016200


	//   ....[20]....
        /*00b8*/ 	.word	0x00016350


	//   ....[21]....
        /*00bc*/ 	.word	0x000164d0


	//   ....[22]....
        /*00c0*/ 	.word	0x00016550


	//----- nvinfo : EIATTR_MAX_THREADS
	.align		4
.L_9797:
        /*00c4*/ 	.byte	0x04, 0x05
        /*00c6*/ 	.short	(.L_9799 - .L_9798)
.L_9798:
        /*00c8*/ 	.word	0x00000080
        /*00cc*/ 	.word	0x00000001
        /*00d0*/ 	.word	0x00000001


	//----- nvinfo : EIATTR_CRS_STACK_SIZE
	.align		4
.L_9799:
        /*00d4*/ 	.byte	0x04, 0x1e
        /*00d6*/ 	.short	(.L_9801 - .L_9800)
.L_9800:
        /*00d8*/ 	.word	0x00000000


	//----- nvinfo : EIATTR_CBANK_PARAM_SIZE
	.align		4
.L_9801:
        /*00dc*/ 	.byte	0x03, 0x19
        /*00de*/ 	.short	0x0250


	//----- nvinfo : EIATTR_PARAM_CBANK
	.align		4
        /*00e0*/ 	.byte	0x04, 0x0a
        /*00e2*/ 	.short	(.L_9803 - .L_9802)
	.align		4
.L_9802:
        /*00e4*/ 	.word	index@(.nv.constant0._ZN2at6native18elementwise_kernelILi128ELi4EZNS0_15gpu_kernel_implIZNS0_50_GLOBAL__N__2680c7bb_12_PowKernel_cu_7dd49032_300322pow_scalar_tensor_implIdEEvRNS_18TensorIteratorBaseEN3c107complexIT_EEEUlNS8_IdEEE_EEvS6_RKS9_EUliE_EEviT1_)
        /*00e8*/ 	.short	0x0380
        /*00ea*/ 	.short	0x0250


	//----- nvinfo : EIATTR_SW_WAR
	.align		4
.L_9803:
        /*00ec*/ 	.byte	0x04, 0x36
        /*00ee*/ 	.short	(.L_9805 - .L_9804)
.L_9804:
        /*00f0*/ 	.word	0x00000008
.L_9805:


//--------------------- .nv.info._ZN2at6native27unrolled_elementwise_kernelIZNS0_50_GLOBAL__N__2680c7bb_12_PowKernel_cu_7dd49032_300322pow_scalar_tensor_implIdEEvRNS_18TensorIteratorBaseEN3c107complexIT_EEEUlNS7_IdEEE_St5arrayIPcLm2EELi4E23TrivialOffsetCalculatorILi1EjESG_NS0_6memory12LoadWithCastILi1EEENSH_13StoreWithCastILi1EEEEEviS8_T0_T2_T3_T4_T5_ --------------------------
	.section	.nv.info._ZN2at6native27unrolled_elementwise_kernelIZNS0_50_GLOBAL__N__2680c7bb_12_PowKernel_cu_7dd49032_300322pow_scalar_tensor_implIdEEvRNS_18TensorIteratorBaseEN3c107complexIT_EEEUlNS7_IdEEE_St5arrayIPcLm2EELi4E23TrivialOffsetCalculatorILi1EjESG_NS0_6memory12LoadWithCastILi1EEENSH_13StoreWithCastILi1EEEEEviS8_T0_T2_T3_T4_T5_,"",@"SHT_CUDA_INFO"
	.sectionflags	@""
	.align	4


	//----- nvinfo : EIATTR_CUDA_API_VERSION
	.align		4
        /*0000*/ 	.byte	0x04, 0x37
        /*0002*/ 	.short	(.L_9807 - .L_9806)
.L_9806:
        /*0004*/ 	.word	0x00000082


	//----- nvinfo : EIATTR_KPARAM_INFO
	.align		4
.L_9807:
        /*0008*/ 	.byte	0x04, 0x17
        /*000a*/ 	.short	(.L_9809 - .L_9808)
.L_9808:
        /*000c*/ 	.word	0x00000000
        /*0010*/ 	.short	0x0006
        /*0012*/ 	.short	0x004c
        /*0014*/ 	.byte	0x00, 0xf0, 0x21, 0x00


	//----- nvinfo : EIATTR_KPARAM_INFO
	.align		4
.L_9809:
        /*0018*/ 	.byte	0x04, 0x17
        /*001a*/ 	.short	(.L_9811 - .L_9810)
.L_9810:
        /*001c*/ 	.word	0x00000000
        /*0020*/ 	.short	0x0005
        /*0022*/ 	.short	0x0044
        /*0024*/ 	.byte	0x00, 0xf0, 0x21, 0x00


	//----- nvinfo : EIATTR_KPARAM_INFO
	.align		4
.L_9811:
        /*0028*/ 	.byte	0x04, 0x17
        /*002a*/ 	.short	(.L_9813 - .L_9812)
.L_9812:
        /*002c*/ 	.word	0x00000000
        /*0030*/ 	.short	0x0004
        /*0032*/ 	.short	0x0041
        /*0034*/ 	.byte	0x00, 0xf0, 0x05, 0x00


	//----- nvinfo : EIATTR_KPARAM_INFO
	.align		4
.L_9813:
        /*0038*/ 	.byte	0x04, 0x17
        /*003a*/ 	.short	(.L_9815 - .L_9814)
.L_9814:
        /*003c*/ 	.word	0x00000000
        /*0040*/ 	.short	0x0003
        /*0042*/ 	.short	0x0040
        /*0044*/ 	.byte	0x00, 0xf0, 0x05, 0x00


	//----- nvinfo : EIATTR_KPARAM_INFO
	.align		4
.L_9815:
        /*0048*/ 	.byte	0x04, 0x17
        /*004a*/ 	.short	(.L_9817 - .L_9816)
.L_9816:
        /*004c*/ 	.word	0x00000000
        /*0050*/ 	.short	0x0002
        /*0052*/ 	.short	0x0030
        /*0054*/ 	.byte	0x00, 0xf0, 0x41, 0x00


	//----- nvinfo : EIATTR_KPARAM_INFO
	.align		4
.L_9817:
        /*0058*/ 	.byte	0x04, 0x17
        /*005a*/ 	.short	(.L_9819 - .L_9818)
.L_9818:
        /*005c*/ 	.word	0x00000000
        /*0060*/ 	.short	0x0001
        /*0062*/ 	.short	0x0010
        /*0064*/ 	.byte	0x00, 0xf0, 0x81, 0x00


	//----- nvinfo : EIATTR_KPARAM_INFO
	.align		4
.L_9819:
        /*0068*/ 	.byte	0x04, 0x17
        /*006a*/ 	.short	(.L_9821 - .L_9820)
.L_9820:
        /*006c*/ 	.word	0x00000000
        /*0070*/ 	.short	0x0000
        /*0072*/ 	.short	0x0000
        /*0074*/ 	.byte	0x00, 0xf0, 0x11, 0x00


	//----- nvinfo : EIATTR_SPARSE_MMA_MASK
	.align		4
.L_9821:
        /*0078*/ 	.byte	0x03, 0x50
        /*007a*/ 	.short	0x0000


	//----- nvinfo : EIATTR_MAXREG_COUNT
	.align		4
        /*007c*/ 	.byte	0x03, 0x1b
        /*007e*/ 	.short	0x00ff


	//----- nvinfo : EIATTR_EXTERNS
	.align		4
        /*0080*/ 	.byte	0x04, 0x0f
        /*0082*/ 	.short	(.L_9823 - .L_9822)


	//   ....[0]....
	.align		4
.L_9822:
        /*0084*/ 	.word	index@(__assertfail)


	//----- nvinfo : EIATTR_MERCURY_ISA_VERSION
	.align		4
.L_9823:
        /*0088*/ 	.byte	0x03, 0x5f
        /*008a*/ 	.short	0x0101


	//----- nvinfo : EIATTR_VRC_CTA_INIT_COUNT
	.align		4
        /*008c*/ 	.byte	0x02, 0x4a
	.zero		1
	.zero		1


	//----- nvinfo : EIATTR_SYSCALL_OFFSETS
	.align		4
        /*0090*/ 	.byte	0x04, 0x46
        /*0092*/ 	.short	(.L_9825 - .L_9824)


	//   ....[0]....
.L_9824:
        /*0094*/ 	.word	0x00000fe0


	//   ....[1]....
        /*0098*/ 	.word	0x000021b0


	//   ....[2]....
        /*009c*/ 	.word	0x000032b0


	//   ....[3]....
        /*00a0*/ 	.word	0x000042a0


	//   ....[4]....
        /*00a4*/ 	.word	0x0000eb40


	//   ....[5]....
        /*00a8*/ 	.word	0x0000fb60


	//   ....[6]....
        /*00ac*/ 	.word	0x00010ce0


	//   ....[7]....
        /*00b0*/ 	.word	0x00011e60


	//----- nvinfo : EIATTR_EXIT_INSTR_OFFSETS
	.align		4
.L_9825:
        /*00b4*/ 	.byte	0x04, 0x1c
        /*00b6*/ 	.short	(.L_9827 - .L_9826)


	//   ....[0]....
.L_9826:
        /*00b8*/ 	.word	0x00011070


	//   ....[1]....
        /*00bc*/ 	.word	0x000111b0


	//   ....[2]....
        /*00c0*/ 	.word	0x000111f0


	//   ....[3]....
        /*00c4*/ 	.word	0x00011280


	//   ....[4]....
        /*00c8*/ 	.word	0x000112b0


	//   ....[5]....
        /*00cc*/ 	.word	0x000112e0


	//   ....[6]....
        /*00d0*/ 	.word	0x000113b0


	//   ....[7]....
        /*00d4*/ 	.word	0x00011430


	//   ....[8]....
        /*00d8*/ 	.word	0x00011530


	//   ....[9]....
        /*00dc*/ 	.word	0x000115e0


	//   ....[10]....
        /*00e0*/ 	.word	0x00011600


	//   ....[11]....
        /*00e4*/ 	.word	0x000116d0


	//   ....[12]....
        /*00e8*/ 	.word	0x00011880


	//   ....[13]....
        /*00ec*/ 	.word	0x00011a30


	//   ....[14]....
        /*00f0*/ 	.word	0x00011bd0


	//   ....[15]....
        /*00f4*/ 	.word	0x00011c00


	//   ....[16]....
        /*00f8*/ 	.word	0x00011c30


	//   ....[17]....
        /*00fc*/ 	.word	0x00011ce0


	//   ....[18]....
        /*0100*/ 	.word	0x00011d00


	//   ....[19]....
        /*0104*/ 	.word	0x00011e70


	//   ....[20]....
        /*0108*/ 	.word	0x00011fc0


	//   ....[21]....
        /*010c*/ 	.word	0x00012140


	//   ....[22]....
        /*0110*/ 	.word	0x000121c0


	//----- nvinfo : EIATTR_MAX_THREADS
	.align		4
.L_9827:
        /*0114*/ 	.byte	0x04, 0x05
        /*0116*/ 	.short	(.L_9829 - .L_9828)
.L_9828:
        /*0118*/ 	.word	0x00000080
        /*011c*/ 	.word	0x00000001
        /*0120*/ 	.word	0x00000001


	//----- nvinfo : EIATTR_CRS_STACK_SIZE
	.align		4
.L_9829:
        /*0124*/ 	.byte	0x04, 0x1e
        /*0126*/ 	.short	(.L_9831 - .L_9830)
.L_9830:
        /*0128*/ 	.word	0x00000000


	//----- nvinfo : EIATTR_CBANK_PARAM_SIZE
	.align		4
.L_9831:
        /*012c*/ 	.byte	0x03, 0x19
        /*012e*/ 	.short	0x0054


	//----- nvinfo : EIATTR_PARAM_CBANK
	.align		4
        /*0130*/ 	.byte	0x04, 0x0a
        /*0132*/ 	.short	(.L_9833 - .L_9832)
	.align		4
.L_9832:
        /*0134*/ 	.word	index@(.nv.constant0._ZN2at6native27unrolled_elementwise_kernelIZNS0_50_GLOBAL__N__2680c7bb_12_PowKernel_cu_7dd49032_300322pow_scalar_tensor_implIdEEvRNS_18TensorIteratorBaseEN3c107complexIT_EEEUlNS7_IdEEE_St5arrayIPcLm2EELi4E23TrivialOffsetCalculatorILi1EjESG_NS0_6memory12LoadWithCastILi1EEENSH_13StoreWithCastILi1EEEEEviS8_T0_T2_T3_T4_T5_)
        /*0138*/ 	.short	0x0380
        /*013a*/ 	.short	0x0054


	//----- nvinfo : EIATTR_SW_WAR
	.align		4
.L_9833:
        /*013c*/ 	.byte	0x04, 0x36
        /*013e*/ 	.short	(.L_9835 - .L_9834)
.L_9834:
        /*0140*/ 	.word	0x00000008
.L_9835:


//--------------------- .nv.info._ZN2at6native18elementwise_kernelILi128ELi2EZNS0_22gpu_kernel_impl_nocastIZNS0_50_GLOBAL__N__2680c7bb_12_PowKernel_cu_7dd49032_300322pow_scalar_tensor_implIdEEvRNS_18TensorIteratorBaseEN3c107complexIT_EEEUlNS8_IdEEE_EEvS6_RKS9_EUliE_EEviT1_ --------------------------
	.section	.nv.info._ZN2at6native18elementwise_kernelILi128ELi2EZNS0_22gpu_kernel_impl_nocastIZNS0_50_GLOBAL__N__2680c7bb_12_PowKernel_cu_7dd49032_300322pow_scalar_tensor_implIdEEvRNS_18TensorIteratorBaseEN3c107complexIT_EEEUlNS8_IdEEE_EEvS6_RKS9_EUliE_EEviT1_,"",@"SHT_CUDA_INFO"
	.sectionflags	@""
	.align	4


	//----- nvinfo : EIATTR_CUDA_API_VERSION
	.align		4
        /*0000*/ 	.byte	0x04, 0x37
        /*0002*/ 	.short	(.L_9837 - .L_9836)
.L_9836:
        /*0004*/ 	.word	0x00000082


	//----- nvinfo : EIATTR_KPARAM_INFO
	.align		4
.L_9837:
        /*0008*/ 	.byte	0x04, 0x17
        /*000a*/ 	.short	(.L_9839 - .L_9838)
.L_9838:
        /*000c*/ 	.word	0x00000000
        /*0010*/ 	.short	0x0001
        /*0012*/ 	.short	0x0010
        /*0014*/ 	.byte	0x00, 0xf0, 0x01, 0x09


	//----- nvinfo : EIATTR_KPARAM_INFO
	.align		4
.L_9839:
        /*0018*/ 	.byte	0x04, 0x17
        /*001a*/ 	.short	(.L_9841 - .L_9840)
.L_9840:
        /*001c*/ 	.word	0x00000000
        /*0020*/ 	.short	0x0000
        /*0022*/ 	.short	0x0000
        /*0024*/ 	.byte	0x00, 0xf0, 0x11, 0x00


	//----- nvinfo : EIATTR_SPARSE_MMA_MASK
	.align		4
.L_9841:
        /*0028*/ 	.byte	0x03, 0x50
        /*002a*/ 	.short	0x0000


	//----- nvinfo : EIATTR_MAXREG_COUNT
	.align		4
        /*002c*/ 	.byte	0x03, 0x1b
        /*002e*/ 	.short	0x0080


	//----- nvinfo : EIATTR_MERCURY_ISA_VERSION
	.align		4
        /*0030*/ 	.byte	0x03, 0x5f
        /*0032*/ 	.short	0x0101


	//----- nvinfo : EIATTR_VRC_CTA_INIT_COUNT
	.align		4
        /*0034*/ 	.byte	0x02, 0x4a
	.zero		1
	.zero		1


	//----- nvinfo : EIATTR_EXIT_INSTR_OFFSETS
	.align		4
        /*0038*/ 	.byte	0x04, 0x1c
        /*003a*/ 	.short	(.L_9843 - .L_9842)


	//   ....[0]....
.L_9842:
        /*003c*/ 	.word	0x00003970


	//   ....[1]....
        /*0040*/ 	.word	0x00007240


	//----- nvinfo : EIATTR_MAX_THREADS
	.align		4
.L_9843:
        /*0044*/ 	.byte	0x04, 0x05
        /*0046*/ 	.short	(.L_9845 - .L_9844)
.L_9844:
        /*0048*/ 	.word	0x00000080
        /*004c*/ 	.word	0x00000001
        /*0050*/ 	.word	0x00000001


	//----- nvinfo : EIATTR_CRS_STACK_SIZE
	.align		4
.L_9845:
        /*0054*/ 	.byte	0x04, 0x1e
        /*0056*/ 	.short	(.L_9847 - .L_9846)
.L_9846:
        /*0058*/ 	.word	0x00000000


	//----- nvinfo : EIATTR_CBANK_PARAM_SIZE
	.align		4
.L_9847:
        /*005c*/ 	.byte	0x03, 0x19
        /*005e*/ 	.short	0x0250


	//----- nvinfo : EIATTR_PARAM_CBANK
	.align		4
        /*0060*/ 	.byte	0x04, 0x0a
        /*0062*/ 	.short	(.L_9849 - .L_9848)
	.align		4
.L_9848:
        /*0064*/ 	.word	index@(.nv.constant0._ZN2at6native18elementwise_kernelILi128ELi2EZNS0_22gpu_kernel_impl_nocastIZNS0_50_GLOBAL__N__2680c7bb_12_PowKernel_cu_7dd49032_300322pow_scalar_tensor_implIdEEvRNS_18TensorIteratorBaseEN3c107complexIT_EEEUlNS8_IdEEE_EEvS6_RKS9_EUliE_EEviT1_)
        /*0068*/ 	.short	0x0380
        /*006a*/ 	.short	0x0250


	//----- nvinfo : EIATTR_SW_WAR
	.align		4
.L_9849:
        /*006c*/ 	.byte	0x04, 0x36
        /*006e*/ 	.short	(.L_9851 - .L_9850)
.L_9850:
        /*0070*/ 	.word	0x00000008
.L_9851:


//--------------------- .nv.info._ZN2at6native27unrolled_elementwise_kernelIZNS0_50_GLOBAL__N__2680c7bb_12_PowKernel_cu_7dd49032_300322pow_scalar_tensor_implIdEEvRNS_18TensorIteratorBaseEN3c107complexIT_EEEUlNS7_IdEEE_St5arrayIPcLm2EELi4E23TrivialOffsetCalculatorILi1EjESG_NS0_6memory15LoadWithoutCastENSH_16StoreWithoutCastEEEviS8_T0_T2_T3_T4_T5_ --------------------------
	.section	.nv.info._ZN2at6native27unrolled_elementwise_kernelIZNS0_50_GLOBAL__N__2680c7bb_12_PowKernel_cu_7dd49032_300322pow_scalar_tensor_implIdEEvRNS_18TensorIteratorBaseEN3c107complexIT_EEEUlNS7_IdEEE_St5arrayIPcLm2EELi4E23TrivialOffsetCalculatorILi1EjESG_NS0_6memory15LoadWithoutCastENSH_16StoreWithoutCastEEEviS8_T0_T2_T3_T4_T5_,"",@"SHT_CUDA_INFO"
	.sectionflags	@""
	.align	4


	//----- nvinfo : EIATTR_CUDA_API_VERSION
	.align		4
        /*0000*/ 	.byte	0x04, 0x37
        /*0002*/ 	.short	(.L_9853 - .L_9852)
.L_9852:
        /*0004*/ 	.word	0x00000082


	//----- nvinfo : EIATTR_KPARAM_INFO
	.align		4
.L_9853:
        /*0008*/ 	.byte	0x04, 0x17
        /*000a*/ 	.short	(.L_9855 - .L_9854)
.L_9854:
        /*000c*/ 	.word	0x00000000
        /*0010*/ 	.short	0x0006
        /*0012*/ 	.short	0x0043
        /*0014*/ 	.byte	0x00, 0xf0, 0x05, 0x00


	//----- nvinfo : EIATTR_KPARAM_INFO
	.align		4
.L_9855:
        /*0018*/ 	.byte	0x04, 0x17
        /*001a*/ 	.short	(.L_9857 - .L_9856)
.L_9856:
        /*001c*/ 	.word	0x00000000
        /*0020*/ 	.short	0x0005
        /*0022*/ 	.short	0x0042
        /*0024*/ 	.byte	0x00, 0xf0, 0x05, 0x00


	//----- nvinfo : EIATTR_KPARAM_INFO
	.align		4
.L_9857:
        /*0028*/ 	.byte	0x04, 0x17
        /*002a*/ 	.short	(.L_9859 - .L_9858)
.L_9858:
        /*002c*/ 	.word	0x00000000
        /*0030*/ 	.short	0x0004
        /*0032*/ 	.short	0x0041
        /*0034*/ 	.byte	0x00, 0xf0, 0x05, 0x00


	//----- nvinfo : EIATTR_KPARAM_INFO
	.align		4
.L_9859:
        /*0038*/ 	.byte	0x04, 0x17
        /*003a*/ 	.short	(.L_9861 - .L_9860)
.L_9860:
        /*003c*/ 	.word	0x00000000
        /*0040*/ 	.short	0x0003
        /*0042*/ 	.short	0x0040
        /*0044*/ 	.byte	0x00, 0xf0, 0x05, 0x00


	//----- nvinfo : EIATTR_KPARAM_INFO
	.align		4
.L_9861:
        /*0048*/ 	.byte	0x04, 0x17
        /*004a*/ 	.short	(.L_9863 - .L_9862)
.L_9862:
        /*004c*/ 	.word	0x00000000
        /*0050*/ 	.short	0x0002
        /*0052*/ 	.short	0x0030
        /*0054*/ 	.byte	0x00, 0xf0, 0x41, 0x00


	//----- nvinfo : EIATTR_KPARAM_INFO
	.align		4
.L_9863:
        /*0058*/ 	.byte	0x04, 0x17
        /*005a*/ 	.short	(.L_9865 - .L_9864)
.L_9864:
        /*005c*/ 	.word	0x00000000
        /*0060*/ 	.short	0x0001
        /*0062*/ 	.short	0x0010
        /*0064*/ 	.byte	0x00, 0xf0, 0x81, 0x00


	//----- nvinfo : EIATTR_KPARAM_INFO
	.align		4
.L_9865:
        /*0068*/ 	.byte	0x04, 0x17
        /*006a*/ 	.short	(.L_9867 - .L_9866)
.L_9866:
        /*006c*/ 	.word	0x00000000
        /*0070*/ 	.short	0x0000
        /*0072*/ 	.short	0x0000
        /*0074*/ 	.byte	0x00, 0xf0, 0x11, 0x00


	//----- nvinfo : EIATTR_SPARSE_MMA_MASK
	.align		4
.L_9867:
        /*0078*/ 	.byte	0x03, 0x50
        /*007a*/ 	.short	0x0000


	//----- nvinfo : EIATTR_MAXREG_COUNT
	.align		4
        /*007c*/ 	.byte	0x03, 0x1b
        /*007e*/ 	.short	0x00ff


	//----- nvinfo : EIATTR_MERCURY_ISA_VERSION
	.align		4
        /*0080*/ 	.byte	0x03, 0x5f
        /*0082*/ 	.short	0x0101


	//----- nvinfo : EIATTR_VRC_CTA_INIT_COUNT
	.align		4
        /*0084*/ 	.byte	0x02, 0x4a
	.zero		1
	.zero		1


	//----- nvinfo : EIATTR_EXIT_INSTR_OFFSETS
	.align		4
        /*0088*/ 	.byte	0x04, 0x1c
        /*008a*/ 	.short	(.L_9869 - .L_9868)


	//   ....[0]....
.L_9868:
        /*008c*/ 	.word	0x000096e0


	//   ....[1]....
        /*0090*/ 	.word	0x00009730


	//----- nvinfo : EIATTR_MAX_THREADS
	.align		4
.L_9869:
        /*0094*/ 	.byte	0x04, 0x05
        /*0096*/ 	.short	(.L_9871 - .L_9870)
.L_9870:
        /*0098*/ 	.word	0x00000080
        /*009c*/ 	.word	0x00000001
        /*00a0*/ 	.word	0x00000001


	//----- nvinfo : EIATTR_CRS_STACK_SIZE
	.align		4
.L_9871:
        /*00a4*/ 	.byte	0x04, 0x1e
        /*00a6*/ 	.short	(.L_9873 - .L_9872)
.L_9872:
        /*00a8*/ 	.word	0x00000000


	//----- nvinfo : EIATTR_CBANK_PARAM_SIZE
	.align		4
.L_9873:
        /*00ac*/ 	.byte	0x03, 0x19
        /*00ae*/ 	.short	0x0044


	//----- nvinfo : EIATTR_PARAM_CBANK
	.align		4
        /*00b0*/ 	.byte	0x04, 0x0a
        /*00b2*/ 	.short	(.L_9875 - .L_9874)
	.align		4
.L_9874:
        /*00b4*/ 	.word	index@(.nv.constant0._ZN2at6native27unrolled_elementwise_kernelIZNS0_50_GLOBAL__N__2680c7bb_12_PowKernel_cu_7dd49032_300322pow_scalar_tensor_implIdEEvRNS_18TensorIteratorBaseEN3c107complexIT_EEEUlNS7_IdEEE_St5arrayIPcLm2EELi4E23TrivialOffsetCalculatorILi1EjESG_NS0_6memory15LoadWithoutCastENSH_16StoreWithoutCastEEEviS8_T0_T2_T3_T4_T5_)
        /*00b8*/ 	.short	0x0380
        /*00ba*/ 	.short	0x0044


	//----- nvinfo : EIATTR_SW_WAR
	.align		4
.L_9875:
        /*00bc*/ 	.byte	0x04, 0x36
        /*00be*/ 	.short	(.L_9877 - .L_9876)
.L_9876:
        /*00c0*/ 	.word	0x00000008
.L_9877:


//--------------------- .nv.info._ZN2at6native29vectorized_elementwise_kernelILi2EZNS0_50_GLOBAL__N__2680c7bb_12_PowKernel_cu_7dd49032_300322pow_scalar_tensor_implIdEEvRNS_18TensorIteratorBaseEN3c107complexIT_EEEUlNS7_IdEEE_St5arrayIPcLm2EEEEviT0_T1_ --------------------------
	.section	.nv.info._ZN2at6native29vectorized_elementwise_kernelILi2EZNS0_50_GLOBAL__N__2680c7bb_12_PowKernel_cu_7dd49032_300322pow_scalar_tensor_implIdEEvRNS_18TensorIteratorBaseEN3c107complexIT_EEEUlNS7_IdEEE_St5arrayIPcLm2EEEEviT0_T1_,"",@"SHT_CUDA_INFO"
	.sectionflags	@""
	.align	4


	//----- nvinfo : EIATTR_CUDA_API_VERSION
	.align		4
        /*0000*/ 	.byte	0x04, 0x37
        /*0002*/ 	.short	(.L_9879 - .L_9878)
.L_9878:
        /*0004*/ 	.word	0x00000082


	//----- nvinfo : EIATTR_KPARAM_INFO
	.align		4
.L_9879:
        /*0008*/ 	.byte	0x04, 0x17
        /*000a*/ 	.short	(.L_9881 - .L_9880)
.L_9880:
        /*000c*/ 	.word	0x00000000
        /*0010*/ 	.short	0x0002
        /*0012*/ 	.short	0x0030
        /*0014*/ 	.byte	0x00, 0xf0, 0x41, 0x00


	//----- nvinfo : EIATTR_KPARAM_INFO
	.align		4
.L_9881:
        /*0018*/ 	.byte	0x04, 0x17
        /*001a*/ 	.short	(.L_9883 - .L_9882)
.L_9882:
        /*001c*/ 	.word	0x00000000
        /*0020*/ 	.short	0x0001
        /*0022*/ 	.short	0x0010
        /*0024*/ 	.byte	0x00, 0xf0, 0x81, 0x00


	//----- nvinfo : EIATTR_KPARAM_INFO
	.align		4
.L_9883:
        /*0028*/ 	.byte	0x04, 0x17
        /*002a*/ 	.short	(.L_9885 - .L_9884)
.L_9884:
        /*002c*/ 	.word	0x00000000
        /*0030*/ 	.short	0x0000
        /*0032*/ 	.short	0x0000
        /*0034*/ 	.byte	0x00, 0xf0, 0x11, 0x00


	//----- nvinfo : EIATTR_SPARSE_MMA_MASK
	.align		4
.L_9885:
        /*0038*/ 	.byte	0x03, 0x50
        /*003a*/ 	.short	0x0000


	//----- nvinfo : EIATTR_MAXREG_COUNT
	.align		4
        /*003c*/ 	.byte	0x03, 0x1b
        /*003e*/ 	.short	0x00ff


	//----- nvinfo : EIATTR_MERCURY_ISA_VERSION
	.align		4
        /*0040*/ 	.byte	0x03, 0x5f
        /*0042*/ 	.short	0x0101


	//----- nvinfo : EIATTR_VRC_CTA_INIT_COUNT
	.align		4
        /*0044*/ 	.byte	0x02, 0x4a
	.zero		1
	.zero		1


	//----- nvinfo : EIATTR_EXIT_INSTR_OFFSETS
	.align		4
        /*0048*/ 	.byte	0x04, 0x1c
        /*004a*/ 	.short	(.L_9887 - .L_9886)


	//   ....[0]....
.L_9886:
        /*004c*/ 	.word	0x00013450


	//   ....[1]....
        /*0050*/ 	.word	0x000134a0


	//   ....[2]....
        /*0054*/ 	.word	0x00025f20


	//----- nvinfo : EIATTR_MAX_THREADS
	.align		4
.L_9887:
        /*0058*/ 	.byte	0x04, 0x05
        /*005a*/ 	.short	(.L_9889 - .L_9888)
.L_9888:
        /*005c*/ 	.word	0x00000080
        /*0060*/ 	.word	0x00000001
        /*0064*/ 	.word	0x00000001


	//----- nvinfo : EIATTR_CRS_STACK_SIZE
	.align		4
.L_9889:
        /*0068*/ 	.byte	0x04, 0x1e
        /*006a*/ 	.short	(.L_9891 - .L_9890)
.L_9890:
        /*006c*/ 	.word	0x00000000


	//----- nvinfo : EIATTR_CBANK_PARAM_SIZE
	.align		4
.L_9891:
        /*0070*/ 	.byte	0x03, 0x19
        /*0072*/ 	.short	0x0040


	//----- nvinfo : EIATTR_PARAM_CBANK
	.align		4
        /*0074*/ 	.byte	0x04, 0x0a
        /*0076*/ 	.short	(.L_9893 - .L_9892)
	.align		4
.L_9892:
        /*0078*/ 	.word	index@(.nv.constant0._ZN2at6native29vectorized_elementwise_kernelILi2EZNS0_50_GLOBAL__N__2680c7bb_12_PowKernel_cu_7dd49032_300322pow_scalar_tensor_implIdEEvRNS_18TensorIteratorBaseEN3c107complexIT_EEEUlNS7_IdEEE_St5arrayIPcLm2EEEEviT0_T1_)
        /*007c*/ 	.short	0x0380
        /*007e*/ 	.short	0x0040


	//----- nvinfo : EIATTR_SW_WAR
	.align		4
.L_9893:
        /*0080*/ 	.byte	0x04, 0x36
        /*0082*/ 	.short	(.L_9895 - .L_9894)
.L_9894:
        /*0084*/ 	.word	0x00000008
.L_9895:


//--------------------- .nv.info._ZN2at6native29vectorized_elementwise_kernelILi4EZNS0_50_GLOBAL__N__2680c7bb_12_PowKernel_cu_7dd49032_300322pow_scalar_tensor_implIdEEvRNS_18TensorIteratorBaseEN3c107complexIT_EEEUlNS7_IdEEE_St5arrayIPcLm2EEEEviT0_T1_ --------------------------
	.section	.nv.info._ZN2at6native29vectorized_elementwise_kernelILi4EZNS0_50_GLOBAL__N__2680c7bb_12_PowKernel_cu_7dd49032_300322pow_scalar_tensor_implIdEEvRNS_18TensorIteratorBaseEN3c107complexIT_EEEUlNS7_IdEEE_St5arrayIPcLm2EEEEviT0_T1_,"",@"SHT_CUDA_INFO"
	.sectionflags	@""
	.align	4


	//----- nvinfo : EIATTR_CUDA_API_VERSION
	.align		4
        /*0000*/ 	.byte	0x04, 0x37
        /*0002*/ 	.short	(.L_9897 - .L_9896)
.L_9896:
        /*0004*/ 	.word	0x00000082


	//----- nvinfo : EIATTR_KPARAM_INFO
	.align		4
.L_9897:
        /*0008*/ 	.byte	0x04, 0x17
        /*000a*/ 	.short	(.L_9899 - .L_9898)
.L_9898:
        /*000c*/ 	.word	0x00000000
        /*0010*/ 	.short	0x0002
        /*0012*/ 	.short	0x0030
        /*0014*/ 	.byte	0x00, 0xf0, 0x41, 0x00


	//----- nvinfo : EIATTR_KPARAM_INFO
	.align		4
.L_9899:
        /*0018*/ 	.byte	0x04, 0x17
        /*001a*/ 	.short	(.L_9901 - .L_9900)
.L_9900:
        /*001c*/ 	.word	0x00000000
        /*0020*/ 	.short	0x0001
        /*0022*/ 	.short	0x0010
        /*0024*/ 	.byte	0x00, 0xf0, 0x81, 0x00


	//----- nvinfo : EIATTR_KPARAM_INFO
	.align		4
.L_9901:
        /*0028*/ 	.byte	0x04, 0x17
        /*002a*/ 	.short	(.L_9903 - .L_9902)
.L_9902:
        /*002c*/ 	.word	0x00000000
        /*0030*/ 	.short	0x0000
        /*0032*/ 	.short	0x0000
        /*0034*/ 	.byte	0x00, 0xf0, 0x11, 0x00


	//----- nvinfo : EIATTR_SPARSE_MMA_MASK
	.align		4
.L_9903:
        /*0038*/ 	.byte	0x03, 0x50
        /*003a*/ 	.short	0x0000


	//----- nvinfo : EIATTR_MAXREG_COUNT
	.align		4
        /*003c*/ 	.byte	0x03, 0x1b
        /*003e*/ 	.short	0x00ff


	//----- nvinfo : EIATTR_MERCURY_ISA_VERSION
	.align		4
        /*0040*/ 	.byte	0x03, 0x5f
        /*0042*/ 	.short	0x0101


	//----- nvinfo : EIATTR_VRC_CTA_INIT_COUNT
	.align		4
        /*0044*/ 	.byte	0x02, 0x4a
	.zero		1
	.zero		1


	//----- nvinfo : EIATTR_EXIT_INSTR_OFFSETS
	.align		4
        /*0048*/ 	.byte	0x04, 0x1c
        /*004a*/ 	.short	(.L_9905 - .L_9904)


	//   ....[0]....
.L_9904:
        /*004c*/ 	.word	0x00013450


	//   ....[1]....
        /*0050*/ 	.word	0x000134a0


	//   ....[2]....
        /*0054*/ 	.word	0x00025f20


	//----- nvinfo : EIATTR_MAX_THREADS
	.align		4
.L_9905:
        /*0058*/ 	.byte	0x04, 0x05
        /*005a*/ 	.short	(.L_9907 - .L_9906)
.L_9906:
        /*005c*/ 	.word	0x00000080
        /*0060*/ 	.word	0x00000001
        /*0064*/ 	.word	0x00000001


	//----- nvinfo : EIATTR_CRS_STACK_SIZE
	.align		4
.L_9907:
        /*0068*/ 	.byte	0x04, 0x1e
        /*006a*/ 	.short	(.L_9909 - .L_9908)
.L_9908:
        /*006c*/ 	.word	0x00000000


	//----- nvinfo : EIATTR_CBANK_PARAM_SIZE
	.align		4
.L_9909:
        /*0070*/ 	.byte	0x03, 0x19
        /*0072*/ 	.short	0x0040


	//----- nvinfo : EIATTR_PARAM_CBANK
	.align		4
        /*0074*/ 	.byte	0x04, 0x0a
        /*0076*/ 	.short	(.L_9911 - .L_9910)
	.align		4
.L_9910:
        /*0078*/ 	.word	index@(.nv.constant0._ZN2at6native29vectorized_elementwise_kernelILi4EZNS0_50_GLOBAL__N__2680c7bb_12_PowKernel_cu_7dd49032_300322pow_scalar_tensor_implIdEEvRNS_18TensorIteratorBaseEN3c107complexIT_EEEUlNS7_IdEEE_St5arrayIPcLm2EEEEviT0_T1_)
        /*007c*/ 	.short	0x0380
        /*007e*/ 	.short	0x0040


	//----- nvinfo : EIATTR_SW_WAR
	.align		4
.L_9911:
        /*0080*/ 	.byte	0x04, 0x36
        /*0082*/ 	.short	(.L_9913 - .L_9912)
.L_9912:
        /*0084*/ 	.word	0x00000008
.L_9913:


//--------------------- .nv.info._ZN2at6native29vectorized_elementwise_kernelILi8EZNS0_50_GLOBAL__N__2680c7bb_12_PowKernel_cu_7dd49032_300322pow_scalar_tensor_implIdEEvRNS_18TensorIteratorBaseEN3c107complexIT_EEEUlNS7_IdEEE_St5arrayIPcLm2EEEEviT0_T1_ --------------------------
	.section	.nv.info._ZN2at6native29vectorized_elementwise_kernelILi8EZNS0_50_GLOBAL__N__2680c7bb_12_PowKernel_cu_7dd49032_300322pow_scalar_tensor_implIdEEvRNS_18TensorIteratorBaseEN3c107complexIT_EEEUlNS7_IdEEE_St5arrayIPcLm2EEEEviT0_T1_,"",@"SHT_CUDA_INFO"
	.sectionflags	@""
	.align	4


	//----- nvinfo : EIATTR_CUDA_API_VERSION
	.align		4
        /*0000*/ 	.byte	0x04, 0x37
        /*0002*/ 	.short	(.L_9915 - .L_9914)
.L_9914:
        /*0004*/ 	.word	0x00000082


	//----- nvinfo : EIATTR_KPARAM_INFO
	.align		4
.L_9915:
        /*0008*/ 	.byte	0x04, 0x17
        /*000a*/ 	.short	(.L_9917 - .L_9916)
.L_9916:
        /*000c*/ 	.word	0x00000000
        /*0010*/ 	.short	0x0002
        /*0012*/ 	.short	0x0030
        /*0014*/ 	.byte	0x00, 0xf0, 0x41, 0x00


	//----- nvinfo : EIATTR_KPARAM_INFO
	.align		4
.L_9917:
        /*0018*/ 	.byte	0x04, 0x17
        /*001a*/ 	.short	(.L_9919 - .L_9918)
.L_9918:
        /*001c*/ 	.word	0x00000000
        /*0020*/ 	.short	0x0001
        /*0022*/ 	.short	0x0010
        /*0024*/ 	.byte	0x00, 0xf0, 0x81, 0x00


	//----- nvinfo : EIATTR_KPARAM_INFO
	.align		4
.L_9919:
        /*0028*/ 	.byte	0x04, 0x17
        /*002a*/ 	.short	(.L_9921 - .L_9920)
.L_9920:
        /*002c*/ 	.word	0x00000000
        /*0030*/ 	.short	0x0000
        /*0032*/ 	.short	0x0000
        /*0034*/ 	.byte	0x00, 0xf0, 0x11, 0x00


	//----- nvinfo : EIATTR_SPARSE_MMA_MASK
	.align		4
.L_9921:
        /*0038*/ 	.byte	0x03, 0x50
        /*003a*/ 	.short	0x0000


	//----- nvinfo : EIATTR_MAXREG_COUNT
	.align		4
        /*003c*/ 	.byte	0x03, 0x1b
        /*003e*/ 	.short	0x00ff


	//----- nvinfo : EIATTR_MERCURY_ISA_VERSION
	.align		4
        /*0040*/ 	.byte	0x03, 0x5f
        /*0042*/ 	.short	0x0101


	//----- nvinfo : EIATTR_VRC_CTA_INIT_COUNT
	.align		4
        /*0044*/ 	.byte	0x02, 0x4a
	.zero		1
	.zero		1


	//----- nvinfo : EIATTR_EXIT_INSTR_OFFSETS
	.align		4
        /*0048*/ 	.byte	0x04, 0x1c
        /*004a*/ 	.short	(.L_9923 - .L_9922)


	//   ....[0]....
.L_9922:
        /*004c*/ 	.word	0x00013450


	//   ....[1]....
        /*0050*/ 	.word	0x000134a0


	//   ....[2]....
        /*0054*/ 	.word	0x00025f20


	//----- nvinfo : EIATTR_MAX_THREADS
	.align		4
.L_9923:
        /*0058*/ 	.byte	0x04, 0x05
        /*005a*/ 	.short	(.L_9925 - .L_9924)
.L_9924:
        /*005c*/ 	.word	0x00000080
        /*0060*/ 	.word	0x00000001
        /*0064*/ 	.word	0x00000001


	//----- nvinfo : EIATTR_CRS_STACK_SIZE
	.align		4
.L_9925:
        /*0068*/ 	.byte	0x04, 0x1e
        /*006a*/ 	.short	(.L_9927 - .L_9926)
.L_9926:
        /*006c*/ 	.word	0x00000000


	//----- nvinfo : EIATTR_CBANK_PARAM_SIZE
	.align		4
.L_9927:
        /*0070*/ 	.byte	0x03, 0x19
        /*0072*/ 	.short	0x0040


	//----- nvinfo : EIATTR_PARAM_CBANK
	.align		4
        /*0074*/ 	.byte	0x04, 0x0a
        /*0076*/ 	.short	(.L_9929 - .L_9928)
	.align		4
.L_9928:
        /*0078*/ 	.word	index@(.nv.constant0._ZN2at6native29vectorized_elementwise_kernelILi8EZNS0_50_GLOBAL__N__2680c7bb_12_PowKernel_cu_7dd49032_300322pow_scalar_tensor_implIdEEvRNS_18TensorIteratorBaseEN3c107complexIT_EEEUlNS7_IdEEE_St5arrayIPcLm2EEEEviT0_T1_)
        /*007c*/ 	.short	0x0380
        /*007e*/ 	.short	0x0040


	//----- nvinfo : EIATTR_SW_WAR
	.align		4
.L_9929:
        /*0080*/ 	.byte	0x04, 0x36
        /*0082*/ 	.short	(.L_9931 - .L_9930)
.L_9930:
        /*0084*/ 	.word	0x00000008
.L_9931:


//--------------------- .nv.info._ZN2at6native18elementwise_kernelILi128ELi4EZNS0_15gpu_kernel_implIZZZNS0_50_GLOBAL__N__2680c7bb_12_PowKernel_cu_7dd49032_300324pow_tensor_tensor_kernelERNS_18TensorIteratorBaseEENKUlvE_clEvENKUlvE5_clEvEUlffE_EEvS5_RKT_EUliE_EEviT1_ --------------------------
	.section	.nv.info._ZN2at6native18elementwise_kernelILi128ELi4EZNS0_15gpu_kernel_implIZZZNS0_50_GLOBAL__N__2680c7bb_12_PowKernel_cu_7dd49032_300324pow_tensor_tensor_kernelERNS_18TensorIteratorBaseEENKUlvE_clEvENKUlvE5_clEvEUlffE_EEvS5_RKT_EUliE_EEviT1_,"",@"SHT_CUDA_INFO"
	.sectionflags	@""
	.align	4


	//----- nvinfo : EIATTR_CUDA_API_VERSION
	.align		4
        /*0000*/ 	.byte	0x04, 0x37
        /*0002*/ 	.short	(.L_9933 - .L_9932)
.L_9932:
        /*0004*/ 	.word	0x00000082


	//----- nvinfo : EIATTR_KPARAM_INFO
	.align		4
.L_9933:
        /*0008*/ 	.byte	0x04, 0x17
        /*000a*/ 	.short	(.L_9935 - .L_9934)
.L_9934:
        /*000c*/ 	.word	0x00000000
        /*0010*/ 	.short	0x0001
        /*0012*/ 	.short	0x0008
        /*0014*/ 	.byte	0x00, 0xf0, 0x41, 0x0a


	//----- nvinfo : EIATTR_KPARAM_INFO
	.align		4
.L_9935:
        /*0018*/ 	.byte	0x04, 0x17
        /*001a*/ 	.short	(.L_9937 - .L_9936)
.L_9936:
        /*001c*/ 	.word	0x00000000
        /*0020*/ 	.short	0x0000
        /*0022*/ 	.short	0x0000
        /*0024*/ 	.byte	0x00, 0xf0, 0x11, 0x00


	//----- nvinfo : EIATTR_SPARSE_MMA_MASK
	.align		4
.L_9937:
        /*0028*/ 	.byte	0x03, 0x50
        /*002a*/ 	.short	0x0000


	//----- nvinfo : EIATTR_MAXREG_COUNT
	.align		4
        /*002c*/ 	.byte	0x03, 0x1b
        /*002e*/ 	.short	0x0080


	//----- nvinfo : EIATTR_EXTERNS
	.align		4
        /*0030*/ 	.byte	0x04, 0x0f
        /*0032*/ 	.short	(.L_9939 - .L_9938)


	//   ....[0]....
	.align		4
.L_9938:
        /*0034*/ 	.word	index@(__assertfail)


	//----- nvinfo : EIATTR_MERCURY_ISA_VERSION
	.align		4
.L_9939:
        /*0038*/ 	.byte	0x03, 0x5f
        /*003a*/ 	.short	0x0101


	//----- nvinfo : EIATTR_VRC_CTA_INIT_COUNT
	.align		4
        /*003c*/ 	.byte	0x02, 0x4a
	.zero		1
	.zero		1


	//----- nvinfo : EIATTR_SYSCALL_OFFSETS
	.align		4
        /*0040*/ 	.byte	0x04, 0x46
        /*0042*/ 	.short	(.L_9941 - .L_9940)


	//   ....[0]....
.L_9940:
        /*0044*/ 	.word	0x00002420


	//   ....[1]....
        /*0048*/ 	.word	0x00003210


	//   ....[2]....
        /*004c*/ 	.word	0x00003ff0


	//   ....[3]....
        /*0050*/ 	.word	0x00006530


	//   ....[4]....
        /*0054*/ 	.word	0x00007320


	//   ....[5]....
        /*0058*/ 	.word	0x00007f60


	//   ....[6]....
        /*005c*/ 	.word	0x0000a5b0


	//   ....[7]....
        /*0060*/ 	.word	0x0000b3a0


	//   ....[8]....
        /*0064*/ 	.word	0x0000bfe0


	//   ....[9]....
        /*0068*/ 	.word	0x0000e650


	//   ....[10]....
        /*006c*/ 	.word	0x0000f440


	//   ....[11]....
        /*0070*/ 	.word	0x00010050


	//----- nvinfo : EIATTR_EXIT_INSTR_OFFSETS
	.align		4
.L_9941:
        /*0074*/ 	.byte	0x04, 0x1c
        /*0076*/ 	.short	(.L_9943 - .L_9942)


	//   ....[0]....
.L_9942:
        /*0078*/ 	.word	0x0000c290


	//   ....[1]....
        /*007c*/ 	.word	0x0000f5d0


	//   ....[2]....
        /*0080*/ 	.word	0x0000f610


	//   ....[3]....
        /*0084*/ 	.word	0x0000f6a0


	//   ....[4]....
        /*0088*/ 	.word	0x0000f6d0


	//   ....[5]....
        /*008c*/ 	.word	0x0000f700


	//   ....[6]....
        /*0090*/ 	.word	0x0000f780


	//   ....[7]....
        /*0094*/ 	.word	0x0000f7b0


	//   ....[8]....
        /*0098*/ 	.word	0x0000f840


	//   ....[9]....
        /*009c*/ 	.word	0x0000f880


	//   ....[10]....
        /*00a0*/ 	.word	0x0000f8c0


	//   ....[11]....
        /*00a4*/ 	.word	0x0000f990


	//   ....[12]....
        /*00a8*/ 	.word	0x0000faf0


	//   ....[13]....
        /*00ac*/ 	.word	0x0000fc50


	//   ....[14]....
        /*00b0*/ 	.word	0x0000fda0


	//   ....[15]....
        /*00b4*/ 	.word	0x0000fdd0


	//   ....[16]....
        /*00b8*/ 	.word	0x0000fe00


	//   ....[17]....
        /*00bc*/ 	.word	0x0000fea0


	//   ....[18]....
        /*00c0*/ 	.word	0x0000fef0


	//   ....[19]....
        /*00c4*/ 	.word	0x00010060


	//   ....[20]....
        /*00c8*/ 	.word	0x00010160


	//   ....[21]....
        /*00cc*/ 	.word	0x00010290


	//   ....[22]....
        /*00d0*/ 	.word	0x000102c0


	//----- nvinfo : EIATTR_MAX_THREADS
	.align		4
.L_9943:
        /*00d4*/ 	.byte	0x04, 0x05
        /*00d6*/ 	.short	(.L_9945 - .L_9944)
.L_9944:
        /*00d8*/ 	.word	0x00000080
        /*00dc*/ 	.word	0x00000001
        /*00e0*/ 	.word	0x00000001


	//----- nvinfo : EIATTR_CRS_STACK_SIZE
	.align		4
.L_9945:
        /*00e4*/ 	.byte	0x04, 0x1e
        /*00e6*/ 	.short	(.L_9947 - .L_9946)
.L_9946:
        /*00e8*/ 	.word	0x00000000


	//----- nvinfo : EIATTR_CBANK_PARAM_SIZE
	.align		4
.L_9947:
        /*00ec*/ 	.byte	0x03, 0x19
        /*00ee*/ 	.short	0x0298


	//----- nvinfo : EIATTR_PARAM_CBANK
	.align		4
        /*00f0*/ 	.byte	0x04, 0x0a
        /*00f2*/ 	.short	(.L_9949 - .L_9948)
	.align		4
.L_9948:
        /*00f4*/ 	.word	index@(.nv.constant0._ZN2at6native18elementwise_kernelILi128ELi4EZNS0_15gpu_kernel_implIZZZNS0_50_GLOBAL__N__2680c7bb_12_PowKernel_cu_7dd49032_300324pow_tensor_tensor_kernelERNS_18TensorIteratorBaseEENKUlvE_clEvENKUlvE5_clEvEUlffE_EEvS5_RKT_EUliE_EEviT1_)
        /*00f8*/ 	.short	0x0380
        /*00fa*/ 	.short	0x0298


	//----- nvinfo : EIATTR_SW_WAR
	.align		4
.L_9949:
        /*00fc*/ 	.byte	0x04, 0x36
        /*00fe*/ 	.short	(.L_9951 - .L_9950)
.L_9950:
        /*0100*/ 	.word	0x00000008
.L_9951:


//--------------------- .nv.info._ZN2at6native27unrolled_elementwise_kernelIZZZNS0_50_GLOBAL__N__2680c7bb_12_PowKernel_cu_7dd49032_300324pow_tensor_tensor_kernelERNS_18TensorIteratorBaseEENKUlvE_clEvENKUlvE5_clEvEUlffE_St5arrayIPcLm3EELi4E23TrivialOffsetCalculatorILi2EjESB_ILi1EjENS0_6memory12LoadWithCastILi2EEENSE_13StoreWithCastILi1EEEEEviT_T0_T2_T3_T4_T5_ --------------------------
	.section	.nv.info._ZN2at6native27unrolled_elementwise_kernelIZZZNS0_50_GLOBAL__N__2680c7bb_12_PowKernel_cu_7dd49032_300324pow_tensor_tensor_kernelERNS_18TensorIteratorBaseEENKUlvE_clEvENKUlvE5_clEvEUlffE_St5arrayIPcLm3EELi4E23TrivialOffsetCalculatorILi2EjESB_ILi1EjENS0_6memory12LoadWithCastILi2EEENSE_13StoreWithCastILi1EEEEEviT_T0_T2_T3_T4_T5_,"",@"SHT_CUDA_INFO"
	.sectionflags	@""
	.align	4


	//----- nvinfo : EIATTR_CUDA_API_VERSION
	.align		4
        /*0000*/ 	.byte	0x04, 0x37
        /*0002*/ 	.short	(.L_9953 - .L_9952)
.L_9952:
        /*0004*/ 	.word	0x00000082


	//----- nvinfo : EIATTR_KPARAM_INFO
	.align		4
.L_9953:
        /*0008*/ 	.byte	0x04, 0x17
        /*000a*/ 	.short	(.L_9955 - .L_9954)
.L_9954:
        /*000c*/ 	.word	0x00000000
        /*0010*/ 	.short	0x0006
        /*0012*/ 	.short	0x0038
        /*0014*/ 	.byte	0x00, 0xf0, 0x21, 0x00


	//----- nvinfo : EIATTR_KPARAM_INFO
	.align		4
.L_9955:
        /*0018*/ 	.byte	0x04, 0x17
        /*001a*/ 	.short	(.L_9957 - .L_9956)
.L_9956:
        /*001c*/ 	.word	0x00000000
        /*0020*/ 	.short	0x0005
        /*0022*/ 	.short	0x002c
        /*0024*/ 	.byte	0x00, 0xf0, 0x31, 0x00


	//----- nvinfo : EIATTR_KPARAM_INFO
	.align		4
.L_9957:
        /*0028*/ 	.byte	0x04, 0x17
        /*002a*/ 	.short	(.L_9959 - .L_9958)
.L_9958:
        /*002c*/ 	.word	0x00000000
        /*0030*/ 	.short	0x0004
        /*0032*/ 	.short	0x0029
        /*0034*/ 	.byte	0x00, 0xf0, 0x05, 0x00


	//----- nvinfo : EIATTR_KPARAM_INFO
	.align		4
.L_9959:
        /*0038*/ 	.byte	0x04, 0x17
        /*003a*/ 	.short	(.L_9961 - .L_9960)
.L_9960:
        /*003c*/ 	.word	0x00000000
        /*0040*/ 	.short	0x0003
        /*0042*/ 	.short	0x0028
        /*0044*/ 	.byte	0x00, 0xf0, 0x05, 0x00


	//----- nvinfo : EIATTR_KPARAM_INFO
	.align		4
.L_9961:
        /*0048*/ 	.byte	0x04, 0x17
        /*004a*/ 	.short	(.L_9963 - .L_9962)
.L_9962:
        /*004c*/ 	.word	0x00000000
        /*0050*/ 	.short	0x0002
        /*0052*/ 	.short	0x0010
        /*0054*/ 	.byte	0x00, 0xf0, 0x61, 0x00


	//----- nvinfo : EIATTR_KPARAM_INFO
	.align		4
.L_9963:
        /*0058*/ 	.byte	0x04, 0x17
        /*005a*/ 	.short	(.L_9965 - .L_9964)
.L_9964:
        /*005c*/ 	.word	0x00000000
        /*0060*/ 	.short	0x0001
        /*0062*/ 	.short	0x0008
        /*0064*/ 	.byte	0x00, 0xf0, 0x21, 0x00


	//----- nvinfo : EIATTR_KPARAM_INFO
	.align		4
.L_9965:
        /*0068*/ 	.byte	0x04, 0x17
        /*006a*/ 	.short	(.L_9967 - .L_9966)
.L_9966:
        /*006c*/ 	.word	0x00000000
        /*0070*/ 	.short	0x0000
        /*0072*/ 	.short	0x0000
        /*0074*/ 	.byte	0x00, 0xf0, 0x11, 0x00


	//----- nvinfo : EIATTR_SPARSE_MMA_MASK
	.align		4
.L_9967:
        /*0078*/ 	.byte	0x03, 0x50
        /*007a*/ 	.short	0x0000


	//----- nvinfo : EIATTR_MAXREG_COUNT
	.align		4
        /*007c*/ 	.byte	0x03, 0x1b
        /*007e*/ 	.short	0x00ff


	//----- nvinfo : EIATTR_EXTERNS
	.align		4
        /*0080*/ 	.byte	0x04, 0x0f
        /*0082*/ 	.short	(.L_9969 - .L_9968)


	//   ....[0]....
	.align		4
.L_9968:
        /*0084*/ 	.word	index@(__assertfail)


	//----- nvinfo : EIATTR_MERCURY_ISA_VERSION
	.align		4
.L_9969:
        /*0088*/ 	.byte	0x03, 0x5f
        /*008a*/ 	.short	0x0101


	//----- nvinfo : EIATTR_VRC_CTA_INIT_COUNT
	.align		4
        /*008c*/ 	.byte	0x02, 0x4a
	.zero		1
	.zero		1


	//----- nvinfo : EIATTR_SYSCALL_OFFSETS
	.align		4
        /*0090*/ 	.byte	0x04, 0x46
        /*0092*/ 	.short	(.L_9971 - .L_9970)


	//   ....[0]....
.L_9970:
        /*0094*/ 	.word	0x00000e00


	//   ....[1]....
        /*0098*/ 	.word	0x00001c20


	//   ....[2]....
        /*009c*/ 	.word	0x00002b20


	//   ....[3]....
        /*00a0*/ 	.word	0x00003940


	//   ....[4]....
        /*00a4*/ 	.word	0x000047d0


	//   ....[5]....
        /*00a8*/ 	.word	0x000055f0


	//   ....[6]....
        /*00ac*/ 	.word	0x00006480


	//   ....[7]....
        /*00b0*/ 	.word	0x00007280


	//   ....[8]....
        /*00b4*/ 	.word	0x00008260


	//   ....[9]....
        /*00b8*/ 	.word	0x00009000


	//   ....[10]....
        /*00bc*/ 	.word	0x00009e60


	//   ....[11]....
        /*00c0*/ 	.word	0x0000acc0


	//----- nvinfo : EIATTR_EXIT_INSTR_OFFSETS
	.align		4
.L_9971:
        /*00c4*/ 	.byte	0x04, 0x1c
        /*00c6*/ 	.short	(.L_9973 - .L_9972)


	//   ....[0]....
.L_9972:
        /*00c8*/ 	.word	0x0000a100


	//   ....[1]....
        /*00cc*/ 	.word	0x0000a240


	//   ....[2]....
        /*00d0*/ 	.word	0x0000a280


	//   ....[3]....
        /*00d4*/ 	.word	0x0000a310


	//   ....[4]....
        /*00d8*/ 	.word	0x0000a340


	//   ....[5]....
        /*00dc*/ 	.word	0x0000a370


	//   ....[6]....
        /*00e0*/ 	.word	0x0000a3f0


	//   ....[7]....
        /*00e4*/ 	.word	0x0000a420


	//   ....[8]....
        /*00e8*/ 	.word	0x0000a4b0


	//   ....[9]....
        /*00ec*/ 	.word	0x0000a4f0


	//   ....[10]....
        /*00f0*/ 	.word	0x0000a530


	//   ....[11]....
        /*00f4*/ 	.word	0x0000a600


	//   ....[12]....
        /*00f8*/ 	.word	0x0000a760


	//   ....[13]....
        /*00fc*/ 	.word	0x0000a8c0


	//   ....[14]....
        /*0100*/ 	.word	0x0000aa10


	//   ....[15]....
        /*0104*/ 	.word	0x0000aa40


	//   ....[16]....
        /*0108*/ 	.word	0x0000aa70


	//   ....[17]....
        /*010c*/ 	.word	0x0000ab10


	//   ....[18]....
        /*0110*/ 	.word	0x0000ab60


	//   ....[19]....
        /*0114*/ 	.word	0x0000acd0


	//   ....[20]....
        /*0118*/ 	.word	0x0000add0


	//   ....[21]....
        /*011c*/ 	.word	0x0000af00


	//   ....[22]....
        /*0120*/ 	.word	0x0000af30


	//----- nvinfo : EIATTR_MAX_THREADS
	.align		4
.L_9973:
        /*0124*/ 	.byte	0x04, 0x05
        /*0126*/ 	.short	(.L_9975 - .L_9974)
.L_9974:
        /*0128*/ 	.word	0x00000080
        /*012c*/ 	.word	0x00000001
        /*0130*/ 	.word	0x00000001


	//----- nvinfo : EIATTR_CRS_STACK_SIZE
	.align		4
.L_9975:
        /*0134*/ 	.byte	0x04, 0x1e
        /*0136*/ 	.short	(.L_9977 - .L_9976)
.L_9976:
        /*0138*/ 	.word	0x00000000


	//----- nvinfo : EIATTR_CBANK_PARAM_SIZE
	.align		4
.L_9977:
        /*013c*/ 	.byte	0x03, 0x19
        /*013e*/ 	.short	0x0040


	//----- nvinfo : EIATTR_PARAM_CBANK
	.align		4
        /*0140*/ 	.byte	0x04, 0x0a
        /*0142*/ 	.short	(.L_9979 - .L_9978)
	.align		4
.L_9978:
        /*0144*/ 	.word	index@(.nv.constant0._ZN2at6native27unrolled_elementwise_kernelIZZZNS0_50_GLOBAL__N__2680c7bb_12_PowKernel_cu_7dd49032_300324pow_tensor_tensor_kernelERNS_18TensorIteratorBaseEENKUlvE_clEvENKUlvE5_clEvEUlffE_St5arrayIPcLm3EELi4E23TrivialOffsetCalculatorILi2EjESB_ILi1EjENS0_6memory12LoadWithCastILi2EEENSE_13StoreWithCastILi1EEEEEviT_T0_T2_T3_T4_T5_)
        /*0148*/ 	.short	0x0380
        /*014a*/ 	.short	0x0040


	//----- nvinfo : EIATTR_SW_WAR
	.align		4
.L_9979:
        /*014c*/ 	.byte	0x04, 0x36
        /*014e*/ 	.short	(.L_9981 - .L_9980)
.L_9980:
        /*0150*/ 	.word	0x00000008
.L_9981:


//--------------------- .nv.info._ZN2at6native18elementwise_kernelILi128ELi2EZNS0_22gpu_kernel_impl_nocastIZZZNS0_50_GLOBAL__N__2680c7bb_12_PowKernel_cu_7dd49032_300324pow_tensor_tensor_kernelERNS_18TensorIteratorBaseEENKUlvE_clEvENKUlvE5_clEvEUlffE_EEvS5_RKT_EUliE_EEviT1_ --------------------------
	.section	.nv.info._ZN2at6native18elementwise_kernelILi128ELi2EZNS0_22gpu_kernel_impl_nocastIZZZNS0_50_GLOBAL__N__2680c7bb_12_PowKernel_cu_7dd49032_300324pow_tensor_tensor_kernelERNS_18TensorIteratorBaseEENKUlvE_clEvENKUlvE5_clEvEUlffE_EEvS5_RKT_EUliE_EEviT1_,"",@"SHT_CUDA_INFO"
	.sectionflags	@""
	.align	4


	//----- nvinfo : EIATTR_CUDA_API_VERSION
	.align		4
        /*0000*/ 	.byte	0x04, 0x37
        /*0002*/ 	.short	(.L_9983 - .L_9982)
.L_9982:
        /*0004*/ 	.word	0x00000082


	//----- nvinfo : EIATTR_KPARAM_INFO
	.align		4
.L_9983:
        /*0008*/ 	.byte	0x04, 0x17
        /*000a*/ 	.short	(.L_9985 - .L_9984)
.L_9984:
        /*000c*/ 	.word	0x00000000
        /*0010*/ 	.short	0x0001
        /*0012*/ 	.short	0x0008
        /*0014*/ 	.byte	0x00, 0xf0, 0x21, 0x0a


	//----- nvinfo : EIATTR_KPARAM_INFO
	.align		4
.L_9985:
        /*0018*/ 	.byte	0x04, 0x17
        /*001a*/ 	.short	(.L_9987 - .L_9986)
.L_9986:
        /*001c*/ 	.word	0x00000000
        /*0020*/ 	.short	0x0000
        /*0022*/ 	.short	0x0000
        /*0024*/ 	.byte	0x00, 0xf0, 0x11, 0x00


	//----- nvinfo : EIATTR_SPARSE_MMA_MASK
	.align		4
.L_9987:
        /*0028*/ 	.byte	0x03, 0x50
        /*002a*/ 	.short	0x0000


	//----- nvinfo : EIATTR_MAXREG_COUNT
	.align		4
        /*002c*/ 	.byte	0x03, 0x1b
        /*002e*/ 	.short	0x0080


	//----- nvinfo : EIATTR_MERCURY_ISA_VERSION
	.align		4
        /*0030*/ 	.byte	0x03, 0x5f
        /*0032*/ 	.short	0x0101


	//----- nvinfo : EIATTR_VRC_CTA_INIT_COUNT
	.align		4
        /*0034*/ 	.byte	0x02, 0x4a
	.zero		1
	.zero		1


	//----- nvinfo : EIATTR_EXIT_INSTR_OFFSETS
	.align		4
        /*0038*/ 	.byte	0x04, 0x1c
        /*003a*/ 	.short	(.L_9989 - .L_9988)


	//   ....[0]....
.L_9988:
        /*003c*/ 	.word	0x00000190


	//   ....[1]....
        /*0040*/ 	.word	0x00000230


	//   ....[2]....
        /*0044*/ 	.word	0x00001980


	//   ....[3]....
        /*0048*/ 	.word	0x00003030


	//----- nvinfo : EIATTR_MAX_THREADS
	.align		4
.L_9989:
        /*004c*/ 	.byte	0x04, 0x05
        /*004e*/ 	.short	(.L_9991 - .L_9990)
.L_9990:
        /*0050*/ 	.word	0x00000080
        /*0054*/ 	.word	0x00000001
        /*0058*/ 	.word	0x00000001


	//----- nvinfo : EIATTR_CRS_STACK_SIZE
	.align		4
.L_9991:
        /*005c*/ 	.byte	0x04, 0x1e
        /*005e*/ 	.short	(.L_9993 - .L_9992)
.L_9992:
        /*0060*/ 	.word	0x00000000


	//----- nvinfo : EIATTR_CBANK_PARAM_SIZE
	.align		4
.L_9993:
        /*0064*/ 	.byte	0x03, 0x19
        /*0066*/ 	.short	0x0290


	//----- nvinfo : EIATTR_PARAM_CBANK
	.align		4
        /*0068*/ 	.byte	0x04, 0x0a
        /*006a*/ 	.short	(.L_9995 - .L_9994)
	.align		4
.L_9994:
        /*006c*/ 	.word	index@(.nv.constant0._ZN2at6native18elementwise_kernelILi128ELi2EZNS0_22gpu_kernel_impl_nocastIZZZNS0_50_GLOBAL__N__2680c7bb_12_PowKernel_cu_7dd49032_300324pow_tensor_tensor_kernelERNS_18TensorIteratorBaseEENKUlvE_clEvENKUlvE5_clEvEUlffE_EEvS5_RKT_EUliE_EEviT1_)
        /*0070*/ 	.short	0x0380
        /*0072*/ 	.short	0x0290


	//----- nvinfo : EIATTR_SW_WAR
	.align		4
.L_9995:
        /*0074*/ 	.byte	0x04, 0x36
        /*0076*/ 	.short	(.L_9997 - .L_9996)
.L_9996:
        /*0078*/ 	.word	0x00000008
.L_9997:


//--------------------- .nv.info._ZN2at6native27unrolled_elementwise_kernelIZZZNS0_50_GLOBAL__N__2680c7bb_12_PowKernel_cu_7dd49032_300324pow_tensor_tensor_kernelERNS_18TensorIteratorBaseEENKUlvE_clEvENKUlvE5_clEvEUlffE_St5arrayIPcLm3EELi4E23TrivialOffsetCalculatorILi2EjESB_ILi1EjENS0_6memory15LoadWithoutCastENSE_16StoreWithoutCastEEEviT_T0_T2_T3_T4_T5_ --------------------------
	.section	.nv.info._ZN2at6native27unrolled_elementwise_kernelIZZZNS0_50_GLOBAL__N__2680c7bb_12_PowKernel_cu_7dd49032_300324pow_tensor_tensor_kernelERNS_18TensorIteratorBaseEENKUlvE_clEvENKUlvE5_clEvEUlffE_St5arrayIPcLm3EELi4E23TrivialOffsetCalculatorILi2EjESB_ILi1EjENS0_6memory15LoadWithoutCastENSE_16StoreWithoutCastEEEviT_T0_T2_T3_T4_T5_,"",@"SHT_CUDA_INFO"
	.sectionflags	@""
	.align	4


	//----- nvinfo : EIATTR_CUDA_API_VERSION
	.align		4
        /*0000*/ 	.byte	0x04, 0x37
        /*0002*/ 	.short	(.L_9999 - .L_9998)
.L_9998:
        /*0004*/ 	.word	0x00000082


	//----- nvinfo : EIATTR_KPARAM_INFO
	.align		4
.L_9999:
        /*0008*/ 	.byte	0x04, 0x17
        /*000a*/ 	.short	(.L_10001 - .L_10000)
.L_10000:
        /*000c*/ 	.word	0x00000000
        /*0010*/ 	.short	0x0006
        /*0012*/ 	.short	0x002b
        /*0014*/ 	.byte	0x00, 0xf0, 0x05, 0x00


	//----- nvinfo : EIATTR_KPARAM_INFO
	.align		4
.L_10001:
        /*0018*/ 	.byte	0x04, 0x17
        /*001a*/ 	.short	(.L_10003 - .L_10002)
.L_10002:
        /*001c*/ 	.word	0x00000000
        /*0020*/ 	.short	0x0005
        /*0022*/ 	.short	0x002a
        /*0024*/ 	.byte	0x00, 0xf0, 0x05, 0x00


	//----- nvinfo : EIATTR_KPARAM_INFO
	.align		4
.L_10003:
        /*0028*/ 	.byte	0x04, 0x17
        /*002a*/ 	.short	(.L_10005 - .L_10004)
.L_10004:
        /*002c*/ 	.word	0x00000000
        /*0030*/ 	.short	0x0004
        /*0032*/ 	.short	0x0029
        /*0034*/ 	.byte	0x00, 0xf0, 0x05, 0x00


	//----- nvinfo : EIATTR_KPARAM_INFO
	.align		4
.L_10005:
        /*0038*/ 	.byte	0x04, 0x17
        /*003a*/ 	.short	(.L_10007 - .L_10006)
.L_10006:
        /*003c*/ 	.word	0x00000000
        /*0040*/ 	.short	0x0003
        /*0042*/ 	.short	0x0028
        /*0044*/ 	.byte	0x00, 0xf0, 0x05, 0x00


	//----- nvinfo : EIATTR_KPARAM_INFO
	.align		4
.L_10007:
        /*0048*/ 	.byte	0x04, 0x17
        /*004a*/ 	.short	(.L_10009 - .L_10008)
.L_10008:
        /*004c*/ 	.word	0x00000000
        /*0050*/ 	.short	0x0002
        /*0052*/ 	.short	0x0010
        /*0054*/ 	.byte	0x00, 0xf0, 0x61, 0x00


	//----- nvinfo : EIATTR_KPARAM_INFO
	.align		4
.L_10009:
        /*0058*/ 	.byte	0x04, 0x17
        /*005a*/ 	.short	(.L_10011 - .L_10010)
.L_10010:
        /*005c*/ 	.word	0x00000000
        /*0060*/ 	.short	0x0001
        /*0062*/ 	.short	0x0008
        /*0064*/ 	.byte	0x00, 0xf0, 0x21, 0x00


	//----- nvinfo : EIATTR_KPARAM_INFO
	.align		4
.L_10011:
        /*0068*/ 	.byte	0x04, 0x17
        /*006a*/ 	.short	(.L_10013 - .L_10012)
.L_10012:
        /*006c*/ 	.word	0x00000000
        /*0070*/ 	.short	0x0000
        /*0072*/ 	.short	0x0000
        /*0074*/ 	.byte	0x00, 0xf0, 0x11, 0x00


	//----- nvinfo : EIATTR_SPARSE_MMA_MASK
	.align		4
.L_10013:
        /*0078*/ 	.byte	0x03, 0x50
        /*007a*/ 	.short	0x0000


	//----- nvinfo : EIATTR_MAXREG_COUNT
	.align		4
        /*007c*/ 	.byte	0x03, 0x1b
        /*007e*/ 	.short	0x00ff


	//----- nvinfo : EIATTR_MERCURY_ISA_VERSION
	.align		4
        /*0080*/ 	.byte	0x03, 0x5f
        /*0082*/ 	.short	0x0101


	//----- nvinfo : EIATTR_VRC_CTA_INIT_COUNT
	.align		4
        /*0084*/ 	.byte	0x02, 0x4a
	.zero		1
	.zero		1


	//----- nvinfo : EIATTR_EXIT_INSTR_OFFSETS
	.align		4
        /*0088*/ 	.byte	0x04, 0x1c
        /*008a*/ 	.short	(.L_10015 - .L_10014)


	//   ....[0]....
.L_10014:
        /*008c*/ 	.word	0x00000550


	//   ....[1]....
        /*0090*/ 	.word	0x000005c0


	//----- nvinfo : EIATTR_MAX_THREADS
	.align		4
.L_10015:
        /*0094*/ 	.byte	0x04, 0x05
        /*0096*/ 	.short	(.L_10017 - .L_10016)
.L_10016:
        /*0098*/ 	.word	0x00000080
        /*009c*/ 	.word	0x00000001
        /*00a0*/ 	.word	0x00000001


	//----- nvinfo : EIATTR_CRS_STACK_SIZE
	.align		4
.L_10017:
        /*00a4*/ 	.byte	0x04, 0x1e
        /*00a6*/ 	.short	(.L_10019 - .L_10018)
.L_10018:
        /*00a8*/ 	.word	0x00000000


	//----- nvinfo : EIATTR_CBANK_PARAM_SIZE
	.align		4
.L_10019:
        /*00ac*/ 	.byte	0x03, 0x19
        /*00ae*/ 	.short	0x002c


	//----- nvinfo : EIATTR_PARAM_CBANK
	.align		4
        /*00b0*/ 	.byte	0x04, 0x0a
        /*00b2*/ 	.short	(.L_10021 - .L_10020)
	.align		4
.L_10020:
        /*00b4*/ 	.word	index@(.nv.constant0._ZN2at6native27unrolled_elementwise_kernelIZZZNS0_50_GLOBAL__N__2680c7bb_12_PowKernel_cu_7dd49032_300324pow_tensor_tensor_kernelERNS_18TensorIteratorBaseEENKUlvE_clEvENKUlvE5_clEvEUlffE_St5arrayIPcLm3EELi4E23TrivialOffsetCalculatorILi2EjESB_ILi1EjENS0_6memory15LoadWithoutCastENSE_16StoreWithoutCastEEEviT_T0_T2_T3_T4_T5_)
        /*00b8*/ 	.short	0x0380
        /*00ba*/ 	.short	0x002c


	//----- nvinfo : EIATTR_SW_WAR
	.align		4
.L_10021:
        /*00bc*/ 	.byte	0x04, 0x36
        /*00be*/ 	.short	(.L_10023 - .L_10022)
.L_10022:
        /*00c0*/ 	.word	0x00000008
.L_10023:


//--------------------- .nv.info._ZN2at6native29vectorized_elementwise_kernelILi2EZZZNS0_50_GLOBAL__N__2680c7bb_12_PowKernel_cu_7dd49032_300324pow_tensor_tensor_kernelERNS_18TensorIteratorBaseEENKUlvE_clEvENKUlvE5_clEvEUlffE_St5arrayIPcLm3EEEEviT0_T1_ --------------------------
	.section	.nv.info._ZN2at6native29vectorized_elementwise_kernelILi2EZZZNS0_50_GLOBAL__N__2680c7bb_12_PowKernel_cu_7dd49032_300324pow_tensor_tensor_kernelERNS_18TensorIteratorBaseEENKUlvE_clEvENKUlvE5_clEvEUlffE_St5arrayIPcLm3EEEEviT0_T1_,"",@"SHT_CUDA_INFO"
	.sectionflags	@""
	.align	4


	//----- nvinfo : EIATTR_CUDA_API_VERSION
	.align		4
        /*0000*/ 	.byte	0x04, 0x37
        /*0002*/ 	.short	(.L_10025 - .L_10024)
.L_10024:
        /*0004*/ 	.word	0x00000082


	//----- nvinfo : EIATTR_KPARAM_INFO
	.align		4
.L_10025:
        /*0008*/ 	.byte	0x04, 0x17
        /*000a*/ 	.short	(.L_10027 - .L_10026)
.L_10026:
        /*000c*/ 	.word	0x00000000
        /*0010*/ 	.short	0x0002
        /*0012*/ 	.short	0x0010
        /*0014*/ 	.byte	0x00, 0xf0, 0x61, 0x00


	//----- nvinfo : EIATTR_KPARAM_INFO
	.align		4
.L_10027:
        /*0018*/ 	.byte	0x04, 0x17
        /*001a*/ 	.short	(.L_10029 - .L_10028)
.L_10028:
        /*001c*/ 	.word	0x00000000
        /*0020*/ 	.short	0x0001
        /*0022*/ 	.short	0x0008
        /*0024*/ 	.byte	0x00, 0xf0, 0x21, 0x00


	//----- nvinfo : EIATTR_KPARAM_INFO
	.align		4
.L_10029:
        /*0028*/ 	.byte	0x04, 0x17
        /*002a*/ 	.short	(.L_10031 - .L_10030)
.L_10030:
        /*002c*/ 	.word	0x00000000
        /*0030*/ 	.short	0x0000
        /*0032*/ 	.short	0x0000
        /*0034*/ 	.byte	0x00, 0xf0, 0x11, 0x00


	//----- nvinfo : EIATTR_SPARSE_MMA_MASK
	.align		4
.L_10031:
        /*0038*/ 	.byte	0x03, 0x50
        /*003a*/ 	.short	0x0000


	//----- nvinfo : EIATTR_MAXREG_COUNT
	.align		4
        /*003c*/ 	.byte	0x03, 0x1b
        /*003e*/ 	.short	0x00ff


	//----- nvinfo : EIATTR_MERCURY_ISA_VERSION
	.align		4
        /*0040*/ 	.byte	0x03, 0x5f
        /*0042*/ 	.short	0x0101


	//----- nvinfo : EIATTR_VRC_CTA_INIT_COUNT
	.align		4
        /*0044*/ 	.byte	0x02, 0x4a
	.zero		1
	.zero		1


	//----- nvinfo : EIATTR_EXIT_INSTR_OFFSETS
	.align		4
        /*0048*/ 	.byte	0x04, 0x1c
        /*004a*/ 	.short	(.L_10033 - .L_10032)


	//   ....[0]....
.L_10032:
        /*004c*/ 	.word	0x00000b70


	//   ....[1]....
        /*0050*/ 	.word	0x00000bc0


	//   ....[2]....
        /*0054*/ 	.word	0x00000eb0


	//----- nvinfo : EIATTR_MAX_THREADS
	.align		4
.L_10033:
        /*0058*/ 	.byte	0x04, 0x05
        /*005a*/ 	.short	(.L_10035 - .L_10034)
.L_10034:
        /*005c*/ 	.word	0x00000080
        /*0060*/ 	.word	0x00000001
        /*0064*/ 	.word	0x00000001


	//----- nvinfo : EIATTR_CRS_STACK_SIZE
	.align		4
.L_10035:
        /*0068*/ 	.byte	0x04, 0x1e
        /*006a*/ 	.short	(.L_10037 - .L_10036)
.L_10036:
        /*006c*/ 	.word	0x00000000


	//----- nvinfo : EIATTR_CBANK_PARAM_SIZE
	.align		4
.L_10037:
        /*0070*/ 	.byte	0x03, 0x19
        /*0072*/ 	.short	0x0028


	//----- nvinfo : EIATTR_PARAM_CBANK
	.align		4
        /*0074*/ 	.byte	0x04, 0x0a
        /*0076*/ 	.short	(.L_10039 - .L_10038)
	.align		4
.L_10038:
        /*0078*/ 	.word	index@(.nv.constant0._ZN2at6native29vectorized_elementwise_kernelILi2EZZZNS0_50_GLOBAL__N__2680c7bb_12_PowKernel_cu_7dd49032_300324pow_tensor_tensor_kernelERNS_18TensorIteratorBaseEENKUlvE_clEvENKUlvE5_clEvEUlffE_St5arrayIPcLm3EEEEviT0_T1_)
        /*007c*/ 	.short	0x0380
        /*007e*/ 	.short	0x0028


	//----- nvinfo : EIATTR_SW_WAR
	.align		4
.L_10039:
        /*0080*/ 	.byte	0x04, 0x36
        /*0082*/ 	.short	(.L_10041 - .L_10040)
.L_10040:
        /*0084*/ 	.word	0x00000008
.L_10041:


//--------------------- .nv.info._ZN2at6native29vectorized_elementwise_kernelILi4EZZZNS0_50_GLOBAL__N__2680c7bb_12_PowKernel_cu_7dd49032_300324pow_tensor_tensor_kernelERNS_18TensorIteratorBaseEENKUlvE_clEvENKUlvE5_clEvEUlffE_St5arrayIPcLm3EEEEviT0_T1_ --------------------------
	.section	.nv.info._ZN2at6native29vectorized_elementwise_kernelILi4EZZZNS0_50_GLOBAL__N__2680c7bb_12_PowKernel_cu_7dd49032_300324pow_tensor_tensor_kernelERNS_18TensorIteratorBaseEENKUlvE_clEvENKUlvE5_clEvEUlffE_St5arrayIPcLm3EEEEviT0_T1_,"",@"SHT_CUDA_INFO"
	.sectionflags	@""
	.align	4


	//----- nvinfo : EIATTR_CUDA_API_VERSION
	.align		4
        /*0000*/ 	.byte	0x04, 0x37
        /*0002*/ 	.short	(.L_10043 - .L_10042)
.L_10042:
        /*0004*/ 	.word	0x00000082


	//----- nvinfo : EIATTR_KPARAM_INFO
	.align		4
.L_10043:
        /*0008*/ 	.byte	0x04, 0x17
        /*000a*/ 	.short	(.L_10045 - .L_10044)
.L_10044:
        /*000c*/ 	.word	0x00000000
        /*0010*/ 	.short	0x0002
        /*0012*/ 	.short	0x0010
        /*0014*/ 	.byte	0x00, 0xf0, 0x61, 0x00


	//----- nvinfo : EIATTR_KPARAM_INFO
	.align		4
.L_10045:
        /*0018*/ 	.byte	0x04, 0x17
        /*001a*/ 	.short	(.L_10047 - .L_10046)
.L_10046:
        /*001c*/ 	.word	0x00000000
        /*0020*/ 	.short	0x0001
        /*0022*/ 	.short	0x0008
        /*0024*/ 	.byte	0x00, 0xf0, 0x21, 0x00


	//----- nvinfo : EIATTR_KPARAM_INFO
	.align		4
.L_10047:
        /*0028*/ 	.byte	0x04, 0x17
        /*002a*/ 	.short	(.L_10049 - .L_10048)
.L_10048:
        /*002c*/ 	.word	0x00000000
        /*0030*/ 	.short	0x0000
        /*0032*/ 	.short	0x0000
        /*0034*/ 	.byte	0x00, 0xf0, 0x11, 0x00


	//----- nvinfo : EIATTR_SPARSE_MMA_MASK
	.align		4
.L_10049:
        /*0038*/ 	.byte	0x03, 0x50
        /*003a*/ 	.short	0x0000


	//----- nvinfo : EIATTR_MAXREG_COUNT
	.align		4
        /*003c*/ 	.byte	0x03, 0x1b
        /*003e*/ 	.short	0x00ff


	//----- nvinfo : EIATTR_MERCURY_ISA_VERSION
	.align		4
        /*0040*/ 	.byte	0x03, 0x5f
        /*0042*/ 	.short	0x0101


	//----- nvinfo : EIATTR_VRC_CTA_INIT_COUNT
	.align		4
        /*0044*/ 	.byte	0x02, 0x4a
	.zero		1
	.zero		1


	//----- nvinfo : EIATTR_EXIT_INSTR_OFFSETS
	.align		4
        /*0048*/ 	.byte	0x04, 0x1c
        /*004a*/ 	.short	(.L_10051 - .L_10050)


	//   ....[0]....
.L_10050:
        /*004c*/ 	.word	0x00000b70


	//   ....[1]....
        /*0050*/ 	.word	0x00000bc0


	//   ....[2]....
        /*0054*/ 	.word	0x00000e50


	//----- nvinfo : EIATTR_MAX_THREADS
	.align		4
.L_10051:
        /*0058*/ 	.byte	0x04, 0x05
        /*005a*/ 	.short	(.L_10053 - .L_10052)
.L_10052:
        /*005c*/ 	.word	0x00000080
        /*0060*/ 	.word	0x00000001
        /*0064*/ 	.word	0x00000001


	//----- nvinfo : EIATTR_CRS_STACK_SIZE
	.align		4
.L_10053:
        /*0068*/ 	.byte	0x04, 0x1e
        /*006a*/ 	.short	(.L_10055 - .L_10054)
.L_10054:
        /*006c*/ 	.word	0x00000000


	//----- nvinfo : EIATTR_CBANK_PARAM_SIZE
	.align		4
.L_10055:
        /*0070*/ 	.byte	0x03, 0x19
        /*0072*/ 	.short	0x0028


	//----- nvinfo : EIATTR_PARAM_CBANK
	.align		4
        /*0074*/ 	.byte	0x04, 0x0a
        /*0076*/ 	.short	(.L_10057 - .L_10056)
	.align		4
.L_10056:
        /*0078*/ 	.word	index@(.nv.constant0._ZN2at6native29vectorized_elementwise_kernelILi4EZZZNS0_50_GLOBAL__N__2680c7bb_12_PowKernel_cu_7dd49032_300324pow_tensor_tensor_kernelERNS_18TensorIteratorBaseEENKUlvE_clEvENKUlvE5_clEvEUlffE_St5arrayIPcLm3EEEEviT0_T1_)
        /*007c*/ 	.short	0x0380
        /*007e*/ 	.short	0x0028


	//----- nvinfo : EIATTR_SW_WAR
	.align		4
.L_10057:
        /*0080*/ 	.byte	0x04, 0x36
        /*0082*/ 	.short	(.L_10059 - .L_10058)
.L_10058:
        /*0084*/ 	.word	0x00000008
.L_10059:


//--------------------- .nv.info._ZN2at6native29vectorized_elementwise_kernelILi8EZZZNS0_50_GLOBAL__N__2680c7bb_12_PowKernel_cu_7dd49032_300324pow_tensor_tensor_kernelERNS_18TensorIteratorBaseEENKUlvE_clEvENKUlvE5_clEvEUlffE_St5arrayIPcLm3EEEEviT0_T1_ --------------------------
	.section	.nv.info._ZN2at6native29vectorized_elementwise_kernelILi8EZZZNS0_50_GLOBAL__N__2680c7bb_12_PowKernel_cu_7dd49032_300324pow_tensor_tensor_kernelERNS_18TensorIteratorBaseEENKUlvE_clEvENKUlvE5_clEvEUlffE_St5arrayIPcLm3EEEEviT0_T1_,"",@"SHT_CUDA_INFO"
	.sectionflags	@""
	.align	4


	//----- nvinfo : EIATTR_CUDA_API_VERSION
	.align		4
        /*0000*/ 	.byte	0x04, 0x37
        /*0002*/ 	.short	(.L_10061 - .L_10060)
.L_10060:
        /*0004*/ 	.word	0x00000082


	//----- nvinfo : EIATTR_KPARAM_INFO
	.align		4
.L_10061:
        /*0008*/ 	.byte	0x04, 0x17
        /*000a*/ 	.short	(.L_10063 - .L_10062)
.L_10062:
        /*000c*/ 	.word	0x00000000
        /*0010*/ 	.short	0x0002
        /*0012*/ 	.short	0x0010
        /*0014*/ 	.byte	0x00, 0xf0, 0x61, 0x00


	//----- nvinfo : EIATTR_KPARAM_INFO
	.align		4
.L_10063:
        /*0018*/ 	.byte	0x04, 0x17
        /*001a*/ 	.short	(.L_10065 - .L_10064)
.L_10064:
        /*001c*/ 	.word	0x00000000
        /*0020*/ 	.short	0x0001
        /*0022*/ 	.short	0x0008
        /*0024*/ 	.byte	0x00, 0xf0, 0x21, 0x00


	//----- nvinfo : EIATTR_KPARAM_INFO
	.align		4
.L_10065:
        /*0028*/ 	.byte	0x04, 0x17
        /*002a*/ 	.short	(.L_10067 - .L_10066)
.L_10066:
        /*002c*/ 	.word	0x00000000
        /*0030*/ 	.short	0x0000
        /*0032*/ 	.short	0x0000
        /*0034*/ 	.byte	0x00, 0xf0, 0x11, 0x00


	//----- nvinfo : EIATTR_SPARSE_MMA_MASK
	.align		4
.L_10067:
        /*0038*/ 	.byte	0x03, 0x50
        /*003a*/ 	.short	0x0000


	//----- nvinfo : EIATTR_MAXREG_COUNT
	.align		4
        /*003c*/ 	.byte	0x03, 0x1b
        /*003e*/ 	.short	0x00ff


	//----- nvinfo : EIATTR_MERCURY_ISA_VERSION
	.align		4
        /*0040*/ 	.byte	0x03, 0x5f
        /*0042*/ 	.short	0x0101


	//----- nvinfo : EIATTR_VRC_CTA_INIT_COUNT
	.align		4
        /*0044*/ 	.byte	0x02, 0x4a
	.zero		1
	.zero		1


	//----- nvinfo : EIATTR_EXIT_INSTR_OFFSETS
	.align		4
        /*0048*/ 	.byte	0x04, 0x1c
        /*004a*/ 	.short	(.L_10069 - .L_10068)


	//   ....[0]....
.L_10068:
        /*004c*/ 	.word	0x00000b70


	//   ....[1]....
        /*0050*/ 	.word	0x00000bc0


	//   ....[2]....
        /*0054*/ 	.word	0x00000e20


	//----- nvinfo : EIATTR_MAX_THREADS
	.align		4
.L_10069:
        /*0058*/ 	.byte	0x04, 0x05
        /*005a*/ 	.short	(.L_10071 - .L_10070)
.L_10070:
        /*005c*/ 	.word	0x00000080
        /*0060*/ 	.word	0x00000001
        /*0064*/ 	.word	0x00000001


	//----- nvinfo : EIATTR_CRS_STACK_SIZE
	.align		4
.L_10071:
        /*0068*/ 	.byte	0x04, 0x1e
        /*006a*/ 	.short	(.L_10073 - .L_10072)
.L_10072:
        /*006c*/ 	.word	0x00000000


	//----- nvinfo : EIATTR_CBANK_PARAM_SIZE
	.align		4
.L_10073:
        /*0070*/ 	.byte	0x03, 0x19
        /*0072*/ 	.short	0x0028


	//----- nvinfo : EIATTR_PARAM_CBANK
	.align		4
        /*0074*/ 	.byte	0x04, 0x0a
        /*0076*/ 	.short	(.L_10075 - .L_10074)
	.align		4
.L_10074:
        /*0078*/ 	.word	index@(.nv.constant0._ZN2at6native29vectorized_elementwise_kernelILi8EZZZNS0_50_GLOBAL__N__2680c7bb_12_PowKernel_cu_7dd49032_300324pow_tensor_tensor_kernelERNS_18TensorIteratorBaseEENKUlvE_clEvENKUlvE5_clEvEUlffE_St5arrayIPcLm3EEEEviT0_T1_)
        /*007c*/ 	.short	0x0380
        /*007e*/ 	.short	0x0028


	//----- nvinfo : EIATTR_SW_WAR
	.align		4
.L_10075:
        /*0080*/ 	.byte	0x04, 0x36
        /*0082*/ 	.short	(.L_10077 - .L_10076)
.L_10076:
        /*0084*/ 	.word	0x00000008
.L_10077:


//--------------------- .nv.info._ZN2at6native18elementwise_kernelILi128ELi4EZNS0_15gpu_kernel_implIZNS0_50_GLOBAL__N__2680c7bb_12_PowKernel_cu_7dd49032_300322pow_scalar_tensor_implIfEEvRNS_18TensorIteratorBaseET_EUlfE_EEvS6_RKS7_EUliE_EEviT1_ --------------------------
	.section	.nv.info._ZN2at6native18elementwise_kernelILi128ELi4EZNS0_15gpu_kernel_implIZNS0_50_GLOBAL__N__2680c7bb_12_PowKernel_cu_7dd49032_300322pow_scalar_tensor_implIfEEvRNS_18TensorIteratorBaseET_EUlfE_EEvS6_RKS7_EUliE_EEviT1_,"",@"SHT_CUDA_INFO"
	.sectionflags	@""
	.align	4


	//----- nvinfo : EIATTR_CUDA_API_VERSION
	.align		4
        /*0000*/ 	.byte	0x04, 0x37
        /*0002*/ 	.short	(.L_10079 - .L_10078)
.L_10078:
        /*0004*/ 	.word	0x00000082


	//----- nvinfo : EIATTR_KPARAM_INFO
	.align		4
.L_10079:
        /*0008*/ 	.byte	0x04, 0x17
        /*000a*/ 	.short	(.L_10081 - .L_10080)
.L_10080:
        /*000c*/ 	.word	0x00000000
        /*0010*/ 	.short	0x0001
        /*0012*/ 	.short	0x0008
        /*0014*/ 	.byte	0x00, 0xf0, 0xa1, 0x08


	//----- nvinfo : EIATTR_KPARAM_INFO
	.align		4
.L_10081:
        /*0018*/ 	.byte	0x04, 0x17
        /*001a*/ 	.short	(.L_10083 - .L_10082)
.L_10082:
        /*001c*/ 	.word	0x00000000
        /*0020*/ 	.short	0x0000
        /*0022*/ 	.short	0x0000
        /*0024*/ 	.byte	0x00, 0xf0, 0x11, 0x00


	//----- nvinfo : EIATTR_SPARSE_MMA_MASK
	.align		4
.L_10083:
        /*0028*/ 	.byte	0x03, 0x50
        /*002a*/ 	.short	0x0000


	//----- nvinfo : EIATTR_MAXREG_COUNT
	.align		4
        /*002c*/ 	.byte	0x03, 0x1b
        /*002e*/ 	.short	0x0080


	//----- nvinfo : EIATTR_EXTERNS
	.align		4
        /*0030*/ 	.byte	0x04, 0x0f
        /*0032*/ 	.short	(.L_10085 - .L_10084)


	//   ....[0]....
	.align		4
.L_10084:
        /*0034*/ 	.word	index@(__assertfail)


	//----- nvinfo : EIATTR_MERCURY_ISA_VERSION
	.align		4
.L_10085:
        /*0038*/ 	.byte	0x03, 0x5f
        /*003a*/ 	.short	0x0101


	//----- nvinfo : EIATTR_VRC_CTA_INIT_COUNT
	.align		4
        /*003c*/ 	.byte	0x02, 0x4a
	.zero		1
	.zero		1


	//----- nvinfo : EIATTR_SYSCALL_OFFSETS
	.align		4
        /*0040*/ 	.byte	0x04, 0x46
        /*0042*/ 	.short	(.L_10087 - .L_10086)


	//   ....[0]....
.L_10086:
        /*0044*/ 	.word	0x000020d0


	//   ....[1]....
        /*0048*/ 	.word	0x00002ec0


	//   ....[2]....
        /*004c*/ 	.word	0x000050d0


	//   ....[3]....
        /*0050*/ 	.word	0x00005d20


	//   ....[4]....
        /*0054*/ 	.word	0x00008040


	//   ....[5]....
        /*0058*/ 	.word	0x00008c90


	//   ....[6]....
        /*005c*/ 	.word	0x0000afc0


	//   ....[7]....
        /*0060*/ 	.word	0x0000bbe0


	//----- nvinfo : EIATTR_EXIT_INSTR_OFFSETS
	.align		4
.L_10087:
        /*0064*/ 	.byte	0x04, 0x1c
        /*0066*/ 	.short	(.L_10089 - .L_10088)


	//   ....[0]....
.L_10088:
        /*0068*/ 	.word	0x00008f40


	//   ....[1]....
        /*006c*/ 	.word	0x0000b160


	//   ....[2]....
        /*0070*/ 	.word	0x0000b1a0


	//   ....[3]....
        /*0074*/ 	.word	0x0000b230


	//   ....[4]....
        /*0078*/ 	.word	0x0000b260


	//   ....[5]....
        /*007c*/ 	.word	0x0000b290


	//   ....[6]....
        /*0080*/ 	.word	0x0000b310


	//   ....[7]....
        /*0084*/ 	.word	0x0000b340


	//   ....[8]....
        /*0088*/ 	.word	0x0000b3d0


	//   ....[9]....
        /*008c*/ 	.word	0x0000b410


	//   ....[10]....
        /*0090*/ 	.word	0x0000b450


	//   ....[11]....
        /*0094*/ 	.word	0x0000b520


	//   ....[12]....
        /*0098*/ 	.word	0x0000b680


	//   ....[13]....
        /*009c*/ 	.word	0x0000b7e0


	//   ....[14]....
        /*00a0*/ 	.word	0x0000b930


	//   ....[15]....
        /*00a4*/ 	.word	0x0000b960


	//   ....[16]....
        /*00a8*/ 	.word	0x0000b990


	//   ....[17]....
        /*00ac*/ 	.word	0x0000ba30


	//   ....[18]....
        /*00b0*/ 	.word	0x0000ba80


	//   ....[19]....
        /*00b4*/ 	.word	0x0000bbf0


	//   ....[20]....
        /*00b8*/ 	.word	0x0000bcf0


	//   ....[21]....
        /*00bc*/ 	.word	0x0000be20


	//   ....[22]....
        /*00c0*/ 	.word	0x0000be50


	//----- nvinfo : EIATTR_MAX_THREADS
	.align		4
.L_10089:
        /*00c4*/ 	.byte	0x04, 0x05
        /*00c6*/ 	.short	(.L_10091 - .L_10090)
.L_10090:
        /*00c8*/ 	.word	0x00000080
        /*00cc*/ 	.word	0x00000001
        /*00d0*/ 	.word	0x00000001


	//----- nvinfo : EIATTR_CRS_STACK_SIZE
	.align		4
.L_10091:
        /*00d4*/ 	.byte	0x04, 0x1e
        /*00d6*/ 	.short	(.L_10093 - .L_10092)
.L_10092:
        /*00d8*/ 	.word	0x00000000


	//----- nvinfo : EIATTR_CBANK_PARAM_SIZE
	.align		4
.L_10093:
        /*00dc*/ 	.byte	0x03, 0x19
        /*00de*/ 	.short	0x0230


	//----- nvinfo : EIATTR_PARAM_CBANK
	.align		4
        /*00e0*/ 	.byte	0x04, 0x0a
        /*00e2*/ 	.short	(.L_10095 - .L_10094)
	.align		4
.L_10094:
        /*00e4*/ 	.word	index@(.nv.constant0._ZN2at6native18elementwise_kernelILi128ELi4EZNS0_15gpu_kernel_implIZNS0_50_GLOBAL__N__2680c7bb_12_PowKernel_cu_7dd49032_300322pow_scalar_tensor_implIfEEvRNS_18TensorIteratorBaseET_EUlfE_EEvS6_RKS7_EUliE_EEviT1_)
        /*00e8*/ 	.short	0x0380
        /*00ea*/ 	.short	0x0230


	//----- nvinfo : EIATTR_SW_WAR
	.align		4
.L_10095:
        /*00ec*/ 	.byte	0x04, 0x36
        /*00ee*/ 	.short	(.L_10097 - .L_10096)
.L_10096:
        /*00f0*/ 	.word	0x00000008
.L_10097:


//--------------------- .nv.info._ZN2at6native27unrolled_elementwise_kernelIZNS0_50_GLOBAL__N__2680c7bb_12_PowKernel_cu_7dd49032_300322pow_scalar_tensor_implIfEEvRNS_18TensorIteratorBaseET_EUlfE_St5arrayIPcLm2EELi4E23TrivialOffsetCalculatorILi1EjESC_NS0_6memory12LoadWithCastILi1EEENSD_13StoreWithCastILi1EEEEEviS6_T0_T2_T3_T4_T5_ --------------------------
	.section	.nv.info._ZN2at6native27unrolled_elementwise_kernelIZNS0_50_GLOBAL__N__2680c7bb_12_PowKernel_cu_7dd49032_300322pow_scalar_tensor_implIfEEvRNS_18TensorIteratorBaseET_EUlfE_St5arrayIPcLm2EELi4E23TrivialOffsetCalculatorILi1EjESC_NS0_6memory12LoadWithCastILi1EEENSD_13StoreWithCastILi1EEEEEviS6_T0_T2_T3_T4_T5_,"",@"SHT_CUDA_INFO"
	.sectionflags	@""
	.align	4


	//----- nvinfo : EIATTR_CUDA_API_VERSION
	.align		4
        /*0000*/ 	.byte	0x04, 0x37
        /*0002*/ 	.short	(.L_10099 - .L_10098)
.L_10098:
        /*0004*/ 	.word	0x00000082


	//----- nvinfo : EIATTR_KPARAM_INFO
	.align		4
.L_10099:
        /*0008*/ 	.byte	0x04, 0x17
        /*000a*/ 	.short	(.L_10101 - .L_10100)
.L_10100:
        /*000c*/ 	.word	0x00000000
        /*0010*/ 	.short	0x0006
        /*0012*/ 	.short	0x0034
        /*0014*/ 	.byte	0x00, 0xf0, 0x21, 0x00


	//----- nvinfo : EIATTR_KPARAM_INFO
	.align		4
.L_10101:
        /*0018*/ 	.byte	0x04, 0x17
        /*001a*/ 	.short	(.L_10103 - .L_10102)
.L_10102:
        /*001c*/ 	.word	0x00000000
        /*0020*/ 	.short	0x0005
        /*0022*/ 	.short	0x002c
        /*0024*/ 	.byte	0x00, 0xf0, 0x21, 0x00


	//----- nvinfo : EIATTR_KPARAM_INFO
	.align		4
.L_10103:
        /*0028*/ 	.byte	0x04, 0x17
        /*002a*/ 	.short	(.L_10105 - .L_10104)
.L_10104:
        /*002c*/ 	.word	0x00000000
        /*0030*/ 	.short	0x0004
        /*0032*/ 	.short	0x0029
        /*0034*/ 	.byte	0x00, 0xf0, 0x05, 0x00


	//----- nvinfo : EIATTR_KPARAM_INFO
	.align		4
.L_10105:
        /*0038*/ 	.byte	0x04, 0x17
        /*003a*/ 	.short	(.L_10107 - .L_10106)
.L_10106:
        /*003c*/ 	.word	0x00000000
        /*0040*/ 	.short	0x0003
        /*0042*/ 	.short	0x0028
        /*0044*/ 	.byte	0x00, 0xf0, 0x05, 0x00


	//----- nvinfo : EIATTR_KPARAM_INFO
	.align		4
.L_10107:
        /*0048*/ 	.byte	0x04, 0x17
        /*004a*/ 	.short	(.L_10109 - .L_10108)
.L_10108:
        /*004c*/ 	.word	0x00000000
        /*0050*/ 	.short	0x0002
        /*0052*/ 	.short	0x0018
        /*0054*/ 	.byte	0x00, 0xf0, 0x41, 0x00


	//----- nvinfo : EIATTR_KPARAM_INFO
	.align		4
.L_10109:
        /*0058*/ 	.byte	0x04, 0x17
        /*005a*/ 	.short	(.L_10111 - .L_10110)
.L_10110:
        /*005c*/ 	.word	0x00000000
        /*0060*/ 	.short	0x0001
        /*0062*/ 	.short	0x0008
        /*0064*/ 	.byte	0x00, 0xf0, 0x41, 0x00


	//----- nvinfo : EIATTR_KPARAM_INFO
	.align		4
.L_10111:
        /*0068*/ 	.byte	0x04, 0x17
        /*006a*/ 	.short	(.L_10113 - .L_10112)
.L_10112:
        /*006c*/ 	.word	0x00000000
        /*0070*/ 	.short	0x0000
        /*0072*/ 	.short	0x0000
        /*0074*/ 	.byte	0x00, 0xf0, 0x11, 0x00


	//----- nvinfo : EIATTR_SPARSE_MMA_MASK
	.align		4
.L_10113:
        /*0078*/ 	.byte	0x03, 0x50
        /*007a*/ 	.short	0x0000


	//----- nvinfo : EIATTR_MAXREG_COUNT
	.align		4
        /*007c*/ 	.byte	0x03, 0x1b
        /*007e*/ 	.short	0x00ff


	//----- nvinfo : EIATTR_EXTERNS
	.align		4
        /*0080*/ 	.byte	0x04, 0x0f
        /*0082*/ 	.short	(.L_10115 - .L_10114)


	//   ....[0]....
	.align		4
.L_10114:
        /*0084*/ 	.word	index@(__assertfail)


	//----- nvinfo : EIATTR_MERCURY_ISA_VERSION
	.align		4
.L_10115:
        /*0088*/ 	.byte	0x03, 0x5f
        /*008a*/ 	.short	0x0101


	//----- nvinfo : EIATTR_VRC_CTA_INIT_COUNT
	.align		4
        /*008c*/ 	.byte	0x02, 0x4a
	.zero		1
	.zero		1


	//----- nvinfo : EIATTR_SYSCALL_OFFSETS
	.align		4
        /*0090*/ 	.byte	0x04, 0x46
        /*0092*/ 	.short	(.L_10117 - .L_10116)


	//   ....[0]....
.L_10116:
        /*0094*/ 	.word	0x00000dd0


	//   ....[1]....
        /*0098*/ 	.word	0x00001ce0


	//   ....[2]....
        /*009c*/ 	.word	0x00002b70


	//   ....[3]....
        /*00a0*/ 	.word	0x000039d0


	//   ....[4]....
        /*00a4*/ 	.word	0x000049f0


	//   ....[5]....
        /*00a8*/ 	.word	0x00005790


	//   ....[6]....
        /*00ac*/ 	.word	0x000065f0


	//   ....[7]....
        /*00b0*/ 	.word	0x00007450


	//----- nvinfo : EIATTR_EXIT_INSTR_OFFSETS
	.align		4
.L_10117:
        /*00b4*/ 	.byte	0x04, 0x1c
        /*00b6*/ 	.short	(.L_10119 - .L_10118)


	//   ....[0]....
.L_10118:
        /*00b8*/ 	.word	0x00006890


	//   ....[1]....
        /*00bc*/ 	.word	0x000069d0


	//   ....[2]....
        /*00c0*/ 	.word	0x00006a10


	//   ....[3]....
        /*00c4*/ 	.word	0x00006aa0


	//   ....[4]....
        /*00c8*/ 	.word	0x00006ad0


	//   ....[5]....
        /*00cc*/ 	.word	0x00006b00


	//   ....[6]....
        /*00d0*/ 	.word	0x00006b80


	//   ....[7]....
        /*00d4*/ 	.word	0x00006bb0


	//   ....[8]....
        /*00d8*/ 	.word	0x00006c40


	//   ....[9]....
        /*00dc*/ 	.word	0x00006c80


	//   ....[10]....
        /*00e0*/ 	.word	0x00006cc0


	//   ....[11]....
        /*00e4*/ 	.word	0x00006d90


	//   ....[12]....
        /*00e8*/ 	.word	0x00006ef0


	//   ....[13]....
        /*00ec*/ 	.word	0x00007050


	//   ....[14]....
        /*00f0*/ 	.word	0x000071a0


	//   ....[15]....
        /*00f4*/ 	.word	0x000071d0


	//   ....[16]....
        /*00f8*/ 	.word	0x00007200


	//   ....[17]....
        /*00fc*/ 	.word	0x000072a0


	//   ....[18]....
        /*0100*/ 	.word	0x000072f0


	//   ....[19]....
        /*0104*/ 	.word	0x00007460


	//   ....[20]....
        /*0108*/ 	.word	0x00007560


	//   ....[21]....
        /*010c*/ 	.word	0x00007690


	//   ....[22]....
        /*0110*/ 	.word	0x000076c0


	//----- nvinfo : EIATTR_MAX_THREADS
	.align		4
.L_10119:
        /*0114*/ 	.byte	0x04, 0x05
        /*0116*/ 	.short	(.L_10121 - .L_10120)
.L_10120:
        /*0118*/ 	.word	0x00000080
        /*011c*/ 	.word	0x00000001
        /*0120*/ 	.word	0x00000001


	//----- nvinfo : EIATTR_CRS_STACK_SIZE
	.align		4
.L_10121:
        /*0124*/ 	.byte	0x04, 0x1e
        /*0126*/ 	.short	(.L_10123 - .L_10122)
.L_10122:
        /*0128*/ 	.word	0x00000000


	//----- nvinfo : EIATTR_CBANK_PARAM_SIZE
	.align		4
.L_10123:
        /*012c*/ 	.byte	0x03, 0x19
        /*012e*/ 	.short	0x003c


	//----- nvinfo : EIATTR_PARAM_CBANK
	.align		4
        /*0130*/ 	.byte	0x04, 0x0a
        /*0132*/ 	.short	(.L_10125 - .L_10124)
	.align		4
.L_10124:
        /*0134*/ 	.word	index@(.nv.constant0._ZN2at6native27unrolled_elementwise_kernelIZNS0_50_GLOBAL__N__2680c7bb_12_PowKernel_cu_7dd49032_300322pow_scalar_tensor_implIfEEvRNS_18TensorIteratorBaseET_EUlfE_St5arrayIPcLm2EELi4E23TrivialOffsetCalculatorILi1EjESC_NS0_6memory12LoadWithCastILi1EEENSD_13StoreWithCastILi1EEEEEviS6_T0_T2_T3_T4_T5_)
        /*0138*/ 	.short	0x0380
        /*013a*/ 	.short	0x003c


	//----- nvinfo : EIATTR_SW_WAR
	.align		4
.L_10125:
        /*013c*/ 	.byte	0x04, 0x36
        /*013e*/ 	.short	(.L_10127 - .L_10126)
.L_10126:
        /*0140*/ 	.word	0x00000008
.L_10127:


//--------------------- .nv.info._ZN2at6native18elementwise_kernelILi128ELi2EZNS0_22gpu_kernel_impl_nocastIZNS0_50_GLOBAL__N__2680c7bb_12_PowKernel_cu_7dd49032_300322pow_scalar_tensor_implIfEEvRNS_18TensorIteratorBaseET_EUlfE_EEvS6_RKS7_EUliE_EEviT1_ --------------------------
	.section	.nv.info._ZN2at6native18elementwise_kernelILi128ELi2EZNS0_22gpu_kernel_impl_nocastIZNS0_50_GLOBAL__N__2680c7bb_12_PowKernel_cu_7dd49032_300322pow_scalar_tensor_implIfEEvRNS_18TensorIteratorBaseET_EUlfE_EEvS6_RKS7_EUliE_EEviT1_,"",@"SHT_CUDA_INFO"
	.sectionflags	@""
	.align	4


	//----- nvinfo : EIATTR_CUDA_API_VERSION
	.align		4
        /*0000*/ 	.byte	0x04, 0x37
        /*0002*/ 	.short	(.L_10129 - .L_10128)
.L_10128:
        /*0004*/ 	.word	0x00000082


	//----- nvinfo : EIATTR_KPARAM_INFO
	.align		4
.L_10129:
        /*0008*/ 	.byte	0x04, 0x17
        /*000a*/ 	.short	(.L_10131 - .L_10130)
.L_10130:
        /*000c*/ 	.word	0x00000000
        /*0010*/ 	.short	0x0001
        /*0012*/ 	.short	0x0008
        /*0014*/ 	.byte	0x00, 0xf0, 0x81, 0x08


	//----- nvinfo : EIATTR_KPARAM_INFO
	.align		4
.L_10131:
        /*0018*/ 	.byte	0x04, 0x17
        /*001a*/ 	.short	(.L_10133 - .L_10132)
.L_10132:
        /*001c*/ 	.word	0x00000000
        /*0020*/ 	.short	0x0000
        /*0022*/ 	.short	0x0000
        /*0024*/ 	.byte	0x00, 0xf0, 0x11, 0x00


	//----- nvinfo : EIATTR_SPARSE_MMA_MASK
	.align		4
.L_10133:
        /*0028*/ 	.byte	0x03, 0x50
        /*002a*/ 	.short	0x0000


	//----- nvinfo : EIATTR_MAXREG_COUNT
	.align		4
        /*002c*/ 	.byte	0x03, 0x1b
        /*002e*/ 	.short	0x0080


	//----- nvinfo : EIATTR_MERCURY_ISA_VERSION
	.align		4
        /*0030*/ 	.byte	0x03, 0x5f
        /*0032*/ 	.short	0x0101


	//----- nvinfo : EIATTR_VRC_CTA_INIT_COUNT
	.align		4
        /*0034*/ 	.byte	0x02, 0x4a
	.zero		1
	.zero		1


	//----- nvinfo : EIATTR_EXIT_INSTR_OFFSETS
	.align		4
        /*0038*/ 	.byte	0x04, 0x1c
        /*003a*/ 	.short	(.L_10135 - .L_10134)


	//   ....[0]....
.L_10134:
        /*003c*/ 	.word	0x00000180


	//   ....[1]....
        /*0040*/ 	.word	0x00000210


	//   ....[2]....
        /*0044*/ 	.word	0x00001610


	//   ....[3]....
        /*0048*/ 	.word	0x00002970


	//----- nvinfo : EIATTR_MAX_THREADS
	.align		4
.L_10135:
        /*004c*/ 	.byte	0x04, 0x05
        /*004e*/ 	.short	(.L_10137 - .L_10136)
.L_10136:
        /*0050*/ 	.word	0x00000080
        /*0054*/ 	.word	0x00000001
        /*0058*/ 	.word	0x00000001


	//----- nvinfo : EIATTR_CRS_STACK_SIZE
	.align		4
.L_10137:
        /*005c*/ 	.byte	0x04, 0x1e
        /*005e*/ 	.short	(.L_10139 - .L_10138)
.L_10138:
        /*0060*/ 	.word	0x00000000


	//----- nvinfo : EIATTR_CBANK_PARAM_SIZE
	.align		4
.L_10139:
        /*0064*/ 	.byte	0x03, 0x19
        /*0066*/ 	.short	0x0228


	//----- nvinfo : EIATTR_PARAM_CBANK
	.align		4
        /*0068*/ 	.byte	0x04, 0x0a
        /*006a*/ 	.short	(.L_10141 - .L_10140)
	.align		4
.L_10140:
        /*006c*/ 	.word	index@(.nv.constant0._ZN2at6native18elementwise_kernelILi128ELi2EZNS0_22gpu_kernel_impl_nocastIZNS0_50_GLOBAL__N__2680c7bb_12_PowKernel_cu_7dd49032_300322pow_scalar_tensor_implIfEEvRNS_18TensorIteratorBaseET_EUlfE_EEvS6_RKS7_EUliE_EEviT1_)
        /*0070*/ 	.short	0x0380
        /*0072*/ 	.short	0x0228


	//----- nvinfo : EIATTR_SW_WAR
	.align		4
.L_10141:
        /*0074*/ 	.byte	0x04, 0x36
        /*0076*/ 	.short	(.L_10143 - .L_10142)
.L_10142:
        /*0078*/ 	.word	0x00000008
.L_10143:


//--------------------- .nv.info._ZN2at6native27unrolled_elementwise_kernelIZNS0_50_GLOBAL__N__2680c7bb_12_PowKernel_cu_7dd49032_300322pow_scalar_tensor_implIfEEvRNS_18TensorIteratorBaseET_EUlfE_St5arrayIPcLm2EELi4E23TrivialOffsetCalculatorILi1EjESC_NS0_6memory15LoadWithoutCastENSD_16StoreWithoutCastEEEviS6_T0_T2_T3_T4_T5_ --------------------------
	.section	.nv.info._ZN2at6native27unrolled_elementwise_kernelIZNS0_50_GLOBAL__N__2680c7bb_12_PowKernel_cu_7dd49032_300322pow_scalar_tensor_implIfEEvRNS_18TensorIteratorBaseET_EUlfE_St5arrayIPcLm2EELi4E23TrivialOffsetCalculatorILi1EjESC_NS0_6memory15LoadWithoutCastENSD_16StoreWithoutCastEEEviS6_T0_T2_T3_T4_T5_,"",@"SHT_CUDA_INFO"
	.sectionflags	@""
	.align	4


	//----- nvinfo : EIATTR_CUDA_API_VERSION
	.align		4
        /*0000*/ 	.byte	0x04, 0x37
        /*0002*/ 	.short	(.L_10145 - .L_10144)
.L_10144:
        /*0004*/ 	.word	0x00000082


	//----- nvinfo : EIATTR_KPARAM_INFO
	.align		4
.L_10145:
        /*0008*/ 	.byte	0x04, 0x17
        /*000a*/ 	.short	(.L_10147 - .L_10146)
.L_10146:
        /*000c*/ 	.word	0x00000000
        /*0010*/ 	.short	0x0006
        /*0012*/ 	.short	0x002b
        /*0014*/ 	.byte	0x00, 0xf0, 0x05, 0x00


	//----- nvinfo : EIATTR_KPARAM_INFO
	.align		4
.L_10147:
        /*0018*/ 	.byte	0x04, 0x17
        /*001a*/ 	.short	(.L_10149 - .L_10148)
.L_10148:
        /*001c*/ 	.word	0x00000000
        /*0020*/ 	.short	0x0005
        /*0022*/ 	.short	0x002a
        /*0024*/ 	.byte	0x00, 0xf0, 0x05, 0x00


	//----- nvinfo : EIATTR_KPARAM_INFO
	.align		4
.L_10149:
        /*0028*/ 	.byte	0x04, 0x17
        /*002a*/ 	.short	(.L_10151 - .L_10150)
.L_10150:
        /*002c*/ 	.word	0x00000000
        /*0030*/ 	.short	0x0004
        /*0032*/ 	.short	0x0029
        /*0034*/ 	.byte	0x00, 0xf0, 0x05, 0x00


	//----- nvinfo : EIATTR_KPARAM_INFO
	.align		4
.L_10151:
        /*0038*/ 	.byte	0x04, 0x17
        /*003a*/ 	.short	(.L_10153 - .L_10152)
.L_10152:
        /*003c*/ 	.word	0x00000000
        /*0040*/ 	.short	0x0003
        /*0042*/ 	.short	0x0028
        /*0044*/ 	.byte	0x00, 0xf0, 0x05, 0x00


	//----- nvinfo : EIATTR_KPARAM_INFO
	.align		4
.L_10153:
        /*0048*/ 	.byte	0x04, 0x17
        /*004a*/ 	.short	(.L_10155 - .L_10154)
.L_10154:
        /*004c*/ 	.word	0x00000000
        /*0050*/ 	.short	0x0002
        /*0052*/ 	.short	0x0018
        /*0054*/ 	.byte	0x00, 0xf0, 0x41, 0x00


	//----- nvinfo : EIATTR_KPARAM_INFO
	.align		4
.L_10155:
        /*0058*/ 	.byte	0x04, 0x17
        /*005a*/ 	.short	(.L_10157 - .L_10156)
.L_10156:
        /*005c*/ 	.word	0x00000000
        /*0060*/ 	.short	0x0001
        /*0062*/ 	.short	0x0008
        /*0064*/ 	.byte	0x00, 0xf0, 0x41, 0x00


	//----- nvinfo : EIATTR_KPARAM_INFO
	.align		4
.L_10157:
        /*0068*/ 	.byte	0x04, 0x17
        /*006a*/ 	.short	(.L_10159 - .L_10158)
.L_10158:
        /*006c*/ 	.word	0x00000000
        /*0070*/ 	.short	0x0000
        /*0072*/ 	.short	0x0000
        /*0074*/ 	.byte	0x00, 0xf0, 0x11, 0x00


	//----- nvinfo : EIATTR_SPARSE_MMA_MASK
	.align		4
.L_10159:
        /*0078*/ 	.byte	0x03, 0x50
        /*007a*/ 	.short	0x0000


	//----- nvinfo : EIATTR_MAXREG_COUNT
	.align		4
        /*007c*/ 	.byte	0x03, 0x1b
        /*007e*/ 	.short	0x00ff


	//----- nvinfo : EIATTR_MERCURY_ISA_VERSION
	.align		4
        /*0080*/ 	.byte	0x03, 0x5f
        /*0082*/ 	.short	0x0101


	//----- nvinfo : EIATTR_VRC_CTA_INIT_COUNT
	.align		4
        /*0084*/ 	.byte	0x02, 0x4a
	.zero		1
	.zero		1


	//----- nvinfo : EIATTR_EXIT_INSTR_OFFSETS
	.align		4
        /*0088*/ 	.byte	0x04, 0x1c
        /*008a*/ 	.short	(.L_10161 - .L_10160)


	//   ....[0]....
.L_10160:
        /*008c*/ 	.word	0x000004a0


	//   ....[1]....
        /*0090*/ 	.word	0x00000510


	//----- nvinfo : EIATTR_MAX_THREADS
	.align		4
.L_10161:
        /*0094*/ 	.byte	0x04, 0x05
        /*0096*/ 	.short	(.L_10163 - .L_10162)
.L_10162:
        /*0098*/ 	.word	0x00000080
        /*009c*/ 	.word	0x00000001
        /*00a0*/ 	.word	0x00000001


	//----- nvinfo : EIATTR_CRS_STACK_SIZE
	.align		4
.L_10163:
        /*00a4*/ 	.byte	0x04, 0x1e
        /*00a6*/ 	.short	(.L_10165 - .L_10164)
.L_10164:
        /*00a8*/ 	.word	0x00000000


	//----- nvinfo : EIATTR_CBANK_PARAM_SIZE
	.align		4
.L_10165:
        /*00ac*/ 	.byte	0x03, 0x19
        /*00ae*/ 	.short	0x002c


	//----- nvinfo : EIATTR_PARAM_CBANK
	.align		4
        /*00b0*/ 	.byte	0x04, 0x0a
        /*00b2*/ 	.short	(.L_10167 - .L_10166)
	.align		4
.L_10166:
        /*00b4*/ 	.word	index@(.nv.constant0._ZN2at6native27unrolled_elementwise_kernelIZNS0_50_GLOBAL__N__2680c7bb_12_PowKernel_cu_7dd49032_300322pow_scalar_tensor_implIfEEvRNS_18TensorIteratorBaseET_EUlfE_St5arrayIPcLm2EELi4E23TrivialOffsetCalculatorILi1EjESC_NS0_6memory15LoadWithoutCastENSD_16StoreWithoutCastEEEviS6_T0_T2_T3_T4_T5_)
        /*00b8*/ 	.short	0x0380
        /*00ba*/ 	.short	0x002c


	//----- nvinfo : EIATTR_SW_WAR
	.align		4
.L_10167:
        /*00bc*/ 	.byte	0x04, 0x36
        /*00be*/ 	.short	(.L_10169 - .L_10168)
.L_10168:
        /*00c0*/ 	.word	0x00000008
.L_10169:


//--------------------- .nv.info._ZN2at6native29vectorized_elementwise_kernelILi2EZNS0_50_GLOBAL__N__2680c7bb_12_PowKernel_cu_7dd49032_300322pow_scalar_tensor_implIfEEvRNS_18TensorIteratorBaseET_EUlfE_St5arrayIPcLm2EEEEviT0_T1_ --------------------------
	.section	.nv.info._ZN2at6native29vectorized_elementwise_kernelILi2EZNS0_50_GLOBAL__N__2680c7bb_12_PowKernel_cu_7dd49032_300322pow_scalar_tensor_implIfEEvRNS_18TensorIteratorBaseET_EUlfE_St5arrayIPcLm2EEEEviT0_T1_,"",@"SHT_CUDA_INFO"
	.sectionflags	@""
	.align	4


	//----- nvinfo : EIATTR_CUDA_API_VERSION
	.align		4
        /*0000*/ 	.byte	0x04, 0x37
        /*0002*/ 	.short	(.L_10171 - .L_10170)
.L_10170:
        /*0004*/ 	.word	0x00000082


	//----- nvinfo : EIATTR_KPARAM_INFO
	.align		4
.L_10171:
        /*0008*/ 	.byte	0x04, 0x17
        /*000a*/ 	.short	(.L_10173 - .L_10172)
.L_10172:
        /*000c*/ 	.word	0x00000000
        /*0010*/ 	.short	0x0002
        /*0012*/ 	.short	0x0018
        /*0014*/ 	.byte	0x00, 0xf0, 0x41, 0x00


	//----- nvinfo : EIATTR_KPARAM_INFO
	.align		4
.L_10173:
        /*0018*/ 	.byte	0x04, 0x17
        /*001a*/ 	.short	(.L_10175 - .L_10174)
.L_10174:
        /*001c*/ 	.word	0x00000000
        /*0020*/ 	.short	0x0001
        /*0022*/ 	.short	0x0008
        /*0024*/ 	.byte	0x00, 0xf0, 0x41, 0x00


	//----- nvinfo : EIATTR_KPARAM_INFO
	.align		4
.L_10175:
        /*0028*/ 	.byte	0x04, 0x17
        /*002a*/ 	.short	(.L_10177 - .L_10176)
.L_10176:
        /*002c*/ 	.word	0x00000000
        /*0030*/ 	.short	0x0000
        /*0032*/ 	.short	0x0000
        /*0034*/ 	.byte	0x00, 0xf0, 0x11, 0x00


	//----- nvinfo : EIATTR_SPARSE_MMA_MASK
	.align		4
.L_10177:
        /*0038*/ 	.byte	0x03, 0x50
        /*003a*/ 	.short	0x0000


	//----- nvinfo : EIATTR_MAXREG_COUNT
	.align		4
        /*003c*/ 	.byte	0x03, 0x1b
        /*003e*/ 	.short	0x00ff


	//----- nvinfo : EIATTR_MERCURY_ISA_VERSION
	.align		4
        /*0040*/ 	.byte	0x03, 0x5f
        /*0042*/ 	.short	0x0101


	//----- nvinfo : EIATTR_VRC_CTA_INIT_COUNT
	.align		4
        /*0044*/ 	.byte	0x02, 0x4a
	.zero		1
	.zero		1


	//----- nvinfo : EIATTR_EXIT_INSTR_OFFSETS
	.align		4
        /*0048*/ 	.byte	0x04, 0x1c
        /*004a*/ 	.short	(.L_10179 - .L_10178)


	//   ....[0]....
.L_10178:
        /*004c*/ 	.word	0x00000a40


	//   ....[1]....
        /*0050*/ 	.word	0x00000a90


	//   ....[2]....
        /*0054*/ 	.word	0x00000cb0


	//----- nvinfo : EIATTR_MAX_THREADS
	.align		4
.L_10179:
        /*0058*/ 	.byte	0x04, 0x05
        /*005a*/ 	.short	(.L_10181 - .L_10180)
.L_10180:
        /*005c*/ 	.word	0x00000080
        /*0060*/ 	.word	0x00000001
        /*0064*/ 	.word	0x00000001


	//----- nvinfo : EIATTR_CRS_STACK_SIZE
	.align		4
.L_10181:
        /*0068*/ 	.byte	0x04, 0x1e
        /*006a*/ 	.short	(.L_10183 - .L_10182)
.L_10182:
        /*006c*/ 	.word	0x00000000


	//----- nvinfo : EIATTR_CBANK_PARAM_SIZE
	.align		4
.L_10183:
        /*0070*/ 	.byte	0x03, 0x19
        /*0072*/ 	.short	0x0028


	//----- nvinfo : EIATTR_PARAM_CBANK
	.align		4
        /*0074*/ 	.byte	0x04, 0x0a
        /*0076*/ 	.short	(.L_10185 - .L_10184)
	.align		4
.L_10184:
        /*0078*/ 	.word	index@(.nv.constant0._ZN2at6native29vectorized_elementwise_kernelILi2EZNS0_50_GLOBAL__N__2680c7bb_12_PowKernel_cu_7dd49032_300322pow_scalar_tensor_implIfEEvRNS_18TensorIteratorBaseET_EUlfE_St5arrayIPcLm2EEEEviT0_T1_)
        /*007c*/ 	.short	0x0380
        /*007e*/ 	.short	0x0028


	//----- nvinfo : EIATTR_SW_WAR
	.align		4
.L_10185:
        /*0080*/ 	.byte	0x04, 0x36
        /*0082*/ 	.short	(.L_10187 - .L_10186)
.L_10186:
        /*0084*/ 	.word	0x00000008
.L_10187:


//--------------------- .nv.info._ZN2at6native29vectorized_elementwise_kernelILi4EZNS0_50_GLOBAL__N__2680c7bb_12_PowKernel_cu_7dd49032_300322pow_scalar_tensor_implIfEEvRNS_18TensorIteratorBaseET_EUlfE_St5arrayIPcLm2EEEEviT0_T1_ --------------------------
	.section	.nv.info._ZN2at6native29vectorized_elementwise_kernelILi4EZNS0_50_GLOBAL__N__2680c7bb_12_PowKernel_cu_7dd49032_300322pow_scalar_tensor_implIfEEvRNS_18TensorIteratorBaseET_EUlfE_St5arrayIPcLm2EEEEviT0_T1_,"",@"SHT_CUDA_INFO"
	.sectionflags	@""
	.align	4


	//----- nvinfo : EIATTR_CUDA_API_VERSION
	.align		4
        /*0000*/ 	.byte	0x04, 0x37
        /*0002*/ 	.short	(.L_10189 - .L_10188)
.L_10188:
        /*0004*/ 	.word	0x00000082


	//----- nvinfo : EIATTR_KPARAM_INFO
	.align		4
.L_10189:
        /*0008*/ 	.byte	0x04, 0x17
        /*000a*/ 	.short	(.L_10191 - .L_10190)
.L_10190:
        /*000c*/ 	.word	0x00000000
        /*0010*/ 	.short	0x0002
        /*0012*/ 	.short	0x0018
        /*0014*/ 	.byte	0x00, 0xf0, 0x41, 0x00


	//----- nvinfo : EIATTR_KPARAM_INFO
	.align		4
.L_10191:
        /*0018*/ 	.byte	0x04, 0x17
        /*001a*/ 	.short	(.L_10193 - .L_10192)
.L_10192:
        /*001c*/ 	.word	0x00000000
        /*0020*/ 	.short	0x0001
        /*0022*/ 	.short	0x0008
        /*0024*/ 	.byte	0x00, 0xf0, 0x41, 0x00


	//----- nvinfo : EIATTR_KPARAM_INFO
	.align		4
.L_10193:
        /*0028*/ 	.byte	0x04, 0x17
        /*002a*/ 	.short	(.L_10195 - .L_10194)
.L_10194:
        /*002c*/ 	.word	0x00000000
        /*0030*/ 	.short	0x0000
        /*0032*/ 	.short	0x0000
        /*0034*/ 	.byte	0x00, 0xf0, 0x11, 0x00


	//----- nvinfo : EIATTR_SPARSE_MMA_MASK
	.align		4
.L_10195:
        /*0038*/ 	.byte	0x03, 0x50
        /*003a*/ 	.short	0x0000


	//----- nvinfo : EIATTR_MAXREG_COUNT
	.align		4
        /*003c*/ 	.byte	0x03, 0x1b
        /*003e*/ 	.short	0x00ff


	//----- nvinfo : EIATTR_MERCURY_ISA_VERSION
	.align		4
        /*0040*/ 	.byte	0x03, 0x5f
        /*0042*/ 	.short	0x0101


	//----- nvinfo : EIATTR_VRC_CTA_INIT_COUNT
	.align		4
        /*0044*/ 	.byte	0x02, 0x4a
	.zero		1
	.zero		1


	//----- nvinfo : EIATTR_EXIT_INSTR_OFFSETS
	.align		4
        /*0048*/ 	.byte	0x04, 0x1c
        /*004a*/ 	.short	(.L_10197 - .L_10196)


	//   ....[0]....
.L_10196:
        /*004c*/ 	.word	0x00000a40


	//   ....[1]....
        /*0050*/ 	.word	0x00000a90


	//   ....[2]....
        /*0054*/ 	.word	0x00000c70


	//----- nvinfo : EIATTR_MAX_THREADS
	.align		4
.L_10197:
        /*0058*/ 	.byte	0x04, 0x05
        /*005a*/ 	.short	(.L_10199 - .L_10198)
.L_10198:
        /*005c*/ 	.word	0x00000080
        /*0060*/ 	.word	0x00000001
        /*0064*/ 	.word	0x00000001


	//----- nvinfo : EIATTR_CRS_STACK_SIZE
	.align		4
.L_10199:
        /*0068*/ 	.byte	0x04, 0x1e
        /*006a*/ 	.short	(.L_10201 - .L_10200)
.L_10200:
        /*006c*/ 	.word	0x00000000


	//----- nvinfo : EIATTR_CBANK_PARAM_SIZE
	.align		4
.L_10201:
        /*0070*/ 	.byte	0x03, 0x19
        /*0072*/ 	.short	0x0028


	//----- nvinfo : EIATTR_PARAM_CBANK
	.align		4
        /*0074*/ 	.byte	0x04, 0x0a
        /*0076*/ 	.short	(.L_10203 - .L_10202)
	.align		4
.L_10202:
        /*0078*/ 	.word	index@(.nv.constant0._ZN2at6native29vectorized_elementwise_kernelILi4EZNS0_50_GLOBAL__N__2680c7bb_12_PowKernel_cu_7dd49032_300322pow_scalar_tensor_implIfEEvRNS_18TensorIteratorBaseET_EUlfE_St5arrayIPcLm2EEEEviT0_T1_)
        /*007c*/ 	.short	0x0380
        /*007e*/ 	.short	0x0028


	//----- nvinfo : EIATTR_SW_WAR
	.align		4
.L_10203:
        /*0080*/ 	.byte	0x04, 0x36
        /*0082*/ 	.short	(.L_10205 - .L_10204)
.L_10204:
        /*0084*/ 	.word	0x00000008
.L_10205:


//--------------------- .nv.info._ZN2at6native29vectorized_elementwise_kernelILi8EZNS0_50_GLOBAL__N__2680c7bb_12_PowKernel_cu_7dd49032_300322pow_scalar_tensor_implIfEEvRNS_18TensorIteratorBaseET_EUlfE_St5arrayIPcLm2EEEEviT0_T1_ --------------------------
	.section	.nv.info._ZN2at6native29vectorized_elementwise_kernelILi8EZNS0_50_GLOBAL__N__2680c7bb_12_PowKernel_cu_7dd49032_300322pow_scalar_tensor_implIfEEvRNS_18TensorIteratorBaseET_EUlfE_St5arrayIPcLm2EEEEviT0_T1_,"",@"SHT_CUDA_INFO"
	.sectionflags	@""
	.align	4


	//----- nvinfo : EIATTR_CUDA_API_VERSION
	.align		4
        /*0000*/ 	.byte	0x04, 0x37
        /*0002*/ 	.short	(.L_10207 - .L_10206)
.L_10206:
        /*0004*/ 	.word	0x00000082


	//----- nvinfo : EIATTR_KPARAM_INFO
	.align		4
.L_10207:
        /*0008*/ 	.byte	0x04, 0x17
        /*000a*/ 	.short	(.L_10209 - .L_10208)
.L_10208:
        /*000c*/ 	.word	0x00000000
        /*0010*/ 	.short	0x0002
        /*0012*/ 	.short	0x0018
        /*0014*/ 	.byte	0x00, 0xf0, 0x41, 0x00


	//----- nvinfo : EIATTR_KPARAM_INFO
	.align		4
.L_10209:
        /*0018*/ 	.byte	0x04, 0x17
        /*001a*/ 	.short	(.L_10211 - .L_10210)
.L_10210:
        /*001c*/ 	.word	0x00000000
        /*0020*/ 	.short	0x0001
        /*0022*/ 	.short	0x0008
        /*0024*/ 	.byte	0x00, 0xf0, 0x41, 0x00


	//----- nvinfo : EIATTR_KPARAM_INFO
	.align		4
.L_10211:
        /*0028*/ 	.byte	0x04, 0x17
        /*002a*/ 	.short	(.L_10213 - .L_10212)
.L_10212:
        /*002c*/ 	.word	0x00000000
        /*0030*/ 	.short	0x0000
        /*0032*/ 	.short	0x0000
        /*0034*/ 	.byte	0x00, 0xf0, 0x11, 0x00


	//----- nvinfo : EIATTR_SPARSE_MMA_MASK
	.align		4
.L_10213:
        /*0038*/ 	.byte	0x03, 0x50
        /*003a*/ 	.short	0x0000


	//----- nvinfo : EIATTR_MAXREG_COUNT
	.align		4
        /*003c*/ 	.byte	0x03, 0x1b
        /*003e*/ 	.short	0x00ff


	//----- nvinfo : EIATTR_MERCURY_ISA_VERSION
	.align		4
        /*0040*/ 	.byte	0x03, 0x5f
        /*0042*/ 	.short	0x0101


	//----- nvinfo : EIATTR_VRC_CTA_INIT_COUNT
	.align		4
        /*0044*/ 	.byte	0x02, 0x4a
	.zero		1
	.zero		1


	//----- nvinfo : EIATTR_EXIT_INSTR_OFFSETS
	.align		4
        /*0048*/ 	.byte	0x04, 0x1c
        /*004a*/ 	.short	(.L_10215 - .L_10214)


	//   ....[0]....
.L_10214:
        /*004c*/ 	.word	0x00000a40


	//   ....[1]....
        /*0050*/ 	.word	0x00000a90


	//   ....[2]....
        /*0054*/ 	.word	0x00000c50


	//----- nvinfo : EIATTR_MAX_THREADS
	.align		4
.L_10215:
        /*0058*/ 	.byte	0x04, 0x05
        /*005a*/ 	.short	(.L_10217 - .L_10216)
.L_10216:
        /*005c*/ 	.word	0x00000080
        /*0060*/ 	.word	0x00000001
        /*0064*/ 	.word	0x00000001


	//----- nvinfo : EIATTR_CRS_STACK_SIZE
	.align		4
.L_10217:
        /*0068*/ 	.byte	0x04, 0x1e
        /*006a*/ 	.short	(.L_10219 - .L_10218)
.L_10218:
        /*006c*/ 	.word	0x00000000


	//----- nvinfo : EIATTR_CBANK_PARAM_SIZE
	.align		4
.L_10219:
        /*0070*/ 	.byte	0x03, 0x19
        /*0072*/ 	.short	0x0028


	//----- nvinfo : EIATTR_PARAM_CBANK
	.align		4
        /*0074*/ 	.byte	0x04, 0x0a
        /*0076*/ 	.short	(.L_10221 - .L_10220)
	.align		4
.L_10220:
        /*0078*/ 	.word	index@(.nv.constant0._ZN2at6native29vectorized_elementwise_kernelILi8EZNS0_50_GLOBAL__N__2680c7bb_12_PowKernel_cu_7dd49032_300322pow_scalar_tensor_implIfEEvRNS_18TensorIteratorBaseET_EUlfE_St5arrayIPcLm2EEEEviT0_T1_)
        /*007c*/ 	.short	0x0380
        /*007e*/ 	.short	0x0028


	//----- nvinfo : EIATTR_SW_WAR
	.align		4
.L_10221:
        /*0080*/ 	.byte	0x04, 0x36
        /*0082*/ 	.short	(.L_10223 - .L_10222)
.L_10222:
        /*0084*/ 	.word	0x00000008
.L_10223:


//--------------------- .nv.info._ZN2at6native18elementwise_kernelILi128ELi4EZNS0_15gpu_kernel_implIZZZNS0_50_GLOBAL__N__2680c7bb_12_PowKernel_cu_7dd49032_300324pow_tensor_tensor_kernelERNS_18TensorIteratorBaseEENKUlvE_clEvENKUlvE4_clEvEUlddE_EEvS5_RKT_EUliE_EEviT1_ --------------------------
	.section	.nv.info._ZN2at6native18elementwise_kernelILi128ELi4EZNS0_15gpu_kernel_implIZZZNS0_50_GLOBAL__N__2680c7bb_12_PowKernel_cu_7dd49032_300324pow_tensor_tensor_kernelERNS_18TensorIteratorBaseEENKUlvE_clEvENKUlvE4_clEvEUlddE_EEvS5_RKT_EUliE_EEviT1_,"",@"SHT_CUDA_INFO"
	.sectionflags	@""
	.align	4


	//----- nvinfo : EIATTR_CUDA_API_VERSION
	.align		4
        /*0000*/ 	.byte	0x04, 0x37
        /*0002*/ 	.short	(.L_10225 - .L_10224)
.L_10224:
        /*0004*/ 	.word	0x00000082


	//----- nvinfo : EIATTR_KPARAM_INFO
	.align		4
.L_10225:
        /*0008*/ 	.byte	0x04, 0x17
        /*000a*/ 	.short	(.L_10227 - .L_10226)
.L_10226:
        /*000c*/ 	.word	0x00000000
        /*0010*/ 	.short	0x0001
        /*0012*/ 	.short	0x0008
        /*0014*/ 	.byte	0x00, 0xf0, 0x41, 0x0a


	//----- nvinfo : EIATTR_KPARAM_INFO
	.align		4
.L_10227:
        /*0018*/ 	.byte	0x04, 0x17
        /*001a*/ 	.short	(.L_10229 - .L_10228)
.L_10228:
        /*001c*/ 	.word	0x00000000
        /*0020*/ 	.short	0x0000
        /*0022*/ 	.short	0x0000
        /*0024*/ 	.byte	0x00, 0xf0, 0x11, 0x00


	//----- nvinfo : EIATTR_SPARSE_MMA_MASK
	.align		4
.L_10229:
        /*0028*/ 	.byte	0x03, 0x50
        /*002a*/ 	.short	0x0000


	//----- nvinfo : EIATTR_MAXREG_COUNT
	.align		4
        /*002c*/ 	.byte	0x03, 0x1b
        /*002e*/ 	.short	0x0080


	//----- nvinfo : EIATTR_EXTERNS
	.align		4
        /*0030*/ 	.byte	0x04, 0x0f
        /*0032*/ 	.short	(.L_10231 - .L_10230)


	//   ....[0]....
	.align		4
.L_10230:
        /*0034*/ 	.word	index@(__assertfail)


	//----- nvinfo : EIATTR_MERCURY_ISA_VERSION
	.align		4
.L_10231:
        /*0038*/ 	.byte	0x03, 0x5f
        /*003a*/ 	.short	0x0101


	//----- nvinfo : EIATTR_VRC_CTA_INIT_COUNT
	.align		4
        /*003c*/ 	.byte	0x02, 0x4a
	.zero		1
	.zero		1


	//----- nvinfo : EIATTR_SYSCALL_OFFSETS
	.align		4
        /*0040*/ 	.byte	0x04, 0x46
        /*0042*/ 	.short	(.L_10233 - .L_10232)


	//   ....[0]....
.L_10232:
        /*0044*/ 	.word	0x000024e0


	//   ....[1]....
        /*0048*/ 	.word	0x000033d0


	//   ....[2]....
        /*004c*/ 	.word	0x000048e0


	//   ....[3]....
        /*0050*/ 	.word	0x00006f70


	//   ....[4]....
        /*0054*/ 	.word	0x00007e60


	//   ....[5]....
        /*0058*/ 	.word	0x00009110


	//   ....[6]....
        /*005c*/ 	.word	0x0000b950


	//   ....[7]....
        /*0060*/ 	.word	0x0000c840


	//   ....[8]....
        /*0064*/ 	.word	0x0000daf0


	//   ....[9]....
        /*0068*/ 	.word	0x00010340


	//   ....[10]....
        /*006c*/ 	.word	0x00011220


	//   ....[11]....
        /*0070*/ 	.word	0x00012490


	//----- nvinfo : EIATTR_EXIT_INSTR_OFFSETS
	.align		4
.L_10233:
        /*0074*/ 	.byte	0x04, 0x1c
        /*0076*/ 	.short	(.L_10235 - .L_10234)


	//   ....[0]....
.L_10234:
        /*0078*/ 	.word	0x0000de90


	//   ....[1]....
        /*007c*/ 	.word	0x00011820


	//   ....[2]....
        /*0080*/ 	.word	0x00011860


	//   ....[3]....
        /*0084*/ 	.word	0x000118f0


	//   ....[4]....
        /*0088*/ 	.word	0x00011920


	//   ....[5]....
        /*008c*/ 	.word	0x00011950


	//   ....[6]....
        /*0090*/ 	.word	0x00011a20


	//   ....[7]....
        /*0094*/ 	.word	0x00011aa0


	//   ....[8]....
        /*0098*/ 	.word	0x00011b80


	//   ....[9]....
        /*009c*/ 	.word	0x00011c10


	//   ....[10]....
        /*00a0*/ 	.word	0x00011c30


	//   ....[11]....
        /*00a4*/ 	.word	0x00011d00


	//   ....[12]....
        /*00a8*/ 	.word	0x00011eb0


	//   ....[13]....
        /*00ac*/ 	.word	0x00012060


	//   ....[14]....
        /*00b0*/ 	.word	0x00012200


	//   ....[15]....
        /*00b4*/ 	.word	0x00012230


	//   ....[16]....
        /*00b8*/ 	.word	0x00012260


	//   ....[17]....
        /*00bc*/ 	.word	0x00012300


	//   ....[18]....
        /*00c0*/ 	.word	0x00012330


	//   ....[19]....
        /*00c4*/ 	.word	0x000124a0


	//   ....[20]....
        /*00c8*/ 	.word	0x000125f0


	//   ....[21]....
        /*00cc*/ 	.word	0x00012770


	//   ....[22]....
        /*00d0*/ 	.word	0x000127f0


	//----- nvinfo : EIATTR_MAX_THREADS
	.align		4
.L_10235:
        /*00d4*/ 	.byte	0x04, 0x05
        /*00d6*/ 	.short	(.L_10237 - .L_10236)
.L_10236:
        /*00d8*/ 	.word	0x00000080
        /*00dc*/ 	.word	0x00000001
        /*00e0*/ 	.word	0x00000001


	//----- nvinfo : EIATTR_CRS_STACK_SIZE
	.align		4
.L_10237:
        /*00e4*/ 	.byte	0x04, 0x1e
        /*00e6*/ 	.short	(.L_10239 - .L_10238)
.L_10238:
        /*00e8*/ 	.word	0x00000000


	//----- nvinfo : EIATTR_CBANK_PARAM_SIZE
	.align		4
.L_10239:
        /*00ec*/ 	.byte	0x03, 0x19
        /*00ee*/ 	.short	0x0298


	//----- nvinfo : EIATTR_PARAM_CBANK
	.align		4
        /*00f0*/ 	.byte	0x04, 0x0a
        /*00f2*/ 	.short	(.L_10241 - .L_10240)
	.align		4
.L_10240:
        /*00f4*/ 	.word	index@(.nv.constant0._ZN2at6native18elementwise_kernelILi128ELi4EZNS0_15gpu_kernel_implIZZZNS0_50_GLOBAL__N__2680c7bb_12_PowKernel_cu_7dd49032_300324pow_tensor_tensor_kernelERNS_18TensorIteratorBaseEENKUlvE_clEvENKUlvE4_clEvEUlddE_EEvS5_RKT_EUliE_EEviT1_)
        /*00f8*/ 	.short	0x0380
        /*00fa*/ 	.short	0x0298


	//----- nvinfo : EIATTR_SW_WAR
	.align		4
.L_10241:
        /*00fc*/ 	.byte	0x04, 0x36
        /*00fe*/ 	.short	(.L_10243 - .L_10242)
.L_10242:
        /*0100*/ 	.word	0x00000008
.L_10243:


//--------------------- .nv.info._ZN2at6native27unrolled_elementwise_kernelIZZZNS0_50_GLOBAL__N__2680c7bb_12_PowKernel_cu_7dd49032_300324pow_tensor_tensor_kernelERNS_18TensorIteratorBaseEENKUlvE_clEvENKUlvE4_clEvEUlddE_St5arrayIPcLm3EELi4E23TrivialOffsetCalculatorILi2EjESB_ILi1EjENS0_6memory12LoadWithCastILi2EEENSE_13StoreWithCastILi1EEEEEviT_T0_T2_T3_T4_T5_ --------------------------
	.section	.nv.info._ZN2at6native27unrolled_elementwise_kernelIZZZNS0_50_GLOBAL__N__2680c7bb_12_PowKernel_cu_7dd49032_300324pow_tensor_tensor_kernelERNS_18TensorIteratorBaseEENKUlvE_clEvENKUlvE4_clEvEUlddE_St5arrayIPcLm3EELi4E23TrivialOffsetCalculatorILi2EjESB_ILi1EjENS0_6memory12LoadWithCastILi2EEENSE_13StoreWithCastILi1EEEEEviT_T0_T2_T3_T4_T5_,"",@"SHT_CUDA_INFO"
	.sectionflags	@""
	.align	4


	//----- nvinfo : EIATTR_CUDA_API_VERSION
	.align		4
        /*0000*/ 	.byte	0x04, 0x37
        /*0002*/ 	.short	(.L_10245 - .L_10244)
.L_10244:
        /*0004*/ 	.word	0x00000082


	//----- nvinfo : EIATTR_KPARAM_INFO
	.align		4
.L_10245:
        /*0008*/ 	.byte	0x04, 0x17
        /*000a*/ 	.short	(.L_10247 - .L_10246)
.L_10246:
        /*000c*/ 	.word	0x00000000
        /*0010*/ 	.short	0x0006
        /*0012*/ 	.short	0x0038
        /*0014*/ 	.byte	0x00, 0xf0, 0x21, 0x00


	//----- nvinfo : EIATTR_KPARAM_INFO
	.align		4
.L_10247:
        /*0018*/ 	.byte	0x04, 0x17
        /*001a*/ 	.short	(.L_10249 - .L_10248)
.L_10248:
        /*001c*/ 	.word	0x00000000
        /*0020*/ 	.short	0x0005
        /*0022*/ 	.short	0x002c
        /*0024*/ 	.byte	0x00, 0xf0, 0x31, 0x00


	//----- nvinfo : EIATTR_KPARAM_INFO
	.align		4
.L_10249:
        /*0028*/ 	.byte	0x04, 0x17
        /*002a*/ 	.short	(.L_10251 - .L_10250)
.L_10250:
        /*002c*/ 	.word	0x00000000
        /*0030*/ 	.short	0x0004
        /*0032*/ 	.short	0x0029
        /*0034*/ 	.byte	0x00, 0xf0, 0x05, 0x00


	//----- nvinfo : EIATTR_KPARAM_INFO
	.align		4
.L_10251:
        /*0038*/ 	.byte	0x04, 0x17
        /*003a*/ 	.short	(.L_10253 - .L_10252)
.L_10252:
        /*003c*/ 	.word	0x00000000
        /*0040*/ 	.short	0x0003
        /*0042*/ 	.short	0x0028
        /*0044*/ 	.byte	0x00, 0xf0, 0x05, 0x00


	//----- nvinfo : EIATTR_KPARAM_INFO
	.align		4
.L_10253:
        /*0048*/ 	.byte	0x04, 0x17
        /*004a*/ 	.short	(.L_10255 - .L_10254)
.L_10254:
        /*004c*/ 	.word	0x00000000
        /*0050*/ 	.short	0x0002
        /*0052*/ 	.short	0x0010
        /*0054*/ 	.byte	0x00, 0xf0, 0x61, 0x00


	//----- nvinfo : EIATTR_KPARAM_INFO
	.align		4
.L_10255:
        /*0058*/ 	.byte	0x04, 0x17
        /*005a*/ 	.short	(.L_10257 - .L_10256)
.L_10256:
        /*005c*/ 	.word	0x00000000
        /*0060*/ 	.short	0x0001
        /*0062*/ 	.short	0x0008
        /*0064*/ 	.byte	0x00, 0xf0, 0x21, 0x00


	//----- nvinfo : EIATTR_KPARAM_INFO
	.align		4
.L_10257:
        /*0068*/ 	.byte	0x04, 0x17
        /*006a*/ 	.short	(.L_10259 - .L_10258)
.L_10258:
        /*006c*/ 	.word	0x00000000
        /*0070*/ 	.short	0x0000
        /*0072*/ 	.short	0x0000
        /*0074*/ 	.byte	0x00, 0xf0, 0x11, 0x00


	//----- nvinfo : EIATTR_SPARSE_MMA_MASK
	.align		4
.L_10259:
        /*0078*/ 	.byte	0x03, 0x50
        /*007a*/ 	.short	0x0000


	//----- nvinfo : EIATTR_MAXREG_COUNT
	.align		4
        /*007c*/ 	.byte	0x03, 0x1b
        /*007e*/ 	.short	0x00ff


	//----- nvinfo : EIATTR_EXTERNS
	.align		4
        /*0080*/ 	.byte	0x04, 0x0f
        /*0082*/ 	.short	(.L_10261 - .L_10260)


	//   ....[0]....
	.align		4
.L_10260:
        /*0084*/ 	.word	index@(__assertfail)


	//----- nvinfo : EIATTR_MERCURY_ISA_VERSION
	.align		4
.L_10261:
        /*0088*/ 	.byte	0x03, 0x5f
        /*008a*/ 	.short	0x0101


	//----- nvinfo : EIATTR_VRC_CTA_INIT_COUNT
	.align		4
        /*008c*/ 	.byte	0x02, 0x4a
	.zero		1
	.zero		1


	//----- nvinfo : EIATTR_SYSCALL_OFFSETS
	.align		4
        /*0090*/ 	.byte	0x04, 0x46
        /*0092*/ 	.short	(.L_10263 - .L_10262)


	//   ....[0]....
.L_10262:
        /*0094*/ 	.word	0x00000eb0


	//   ....[1]....
        /*0098*/ 	.word	0x00001dc0


	//   ....[2]....
        /*009c*/ 	.word	0x00002e10


	//   ....[3]....
        /*00a0*/ 	.word	0x00003d20


	//   ....[4]....
        /*00a4*/ 	.word	0x00004cb0


	//   ....[5]....
        /*00a8*/ 	.word	0x00005bc0


	//   ....[6]....
        /*00ac*/ 	.word	0x00006b50


	//   ....[7]....
        /*00b0*/ 	.word	0x00007a30


	//   ....[8]....
        /*00b4*/ 	.word	0x00009f10


	//   ....[9]....
        /*00b8*/ 	.word	0x0000aee0


	//   ....[10]....
        /*00bc*/ 	.word	0x0000c040


	//   ....[11]....
        /*00c0*/ 	.word	0x0000d180


	//----- nvinfo : EIATTR_EXIT_INSTR_OFFSETS
	.align		4
.L_10263:
        /*00c4*/ 	.byte	0x04, 0x1c
        /*00c6*/ 	.short	(.L_10265 - .L_10264)


	//   ....[0]....
.L_10264:
        /*00c8*/ 	.word	0x0000c3d0


	//   ....[1]....
        /*00cc*/ 	.word	0x0000c510


	//   ....[2]....
        /*00d0*/ 	.word	0x0000c550


	//   ....[3]....
        /*00d4*/ 	.word	0x0000c5e0


	//   ....[4]....
        /*00d8*/ 	.word	0x0000c610


	//   ....[5]....
        /*00dc*/ 	.word	0x0000c640


	//   ....[6]....
        /*00e0*/ 	.word	0x0000c710


	//   ....[7]....
        /*00e4*/ 	.word	0x0000c790


	//   ....[8]....
        /*00e8*/ 	.word	0x0000c870


	//   ....[9]....
        /*00ec*/ 	.word	0x0000c900


	//   ....[10]....
        /*00f0*/ 	.word	0x0000c920


	//   ....[11]....
        /*00f4*/ 	.word	0x0000c9f0


	//   ....[12]....
        /*00f8*/ 	.word	0x0000cba0


	//   ....[13]....
        /*00fc*/ 	.word	0x0000cd50


	//   ....[14]....
        /*0100*/ 	.word	0x0000cef0


	//   ....[15]....
        /*0104*/ 	.word	0x0000cf20


	//   ....[16]....
        /*0108*/ 	.word	0x0000cf50


	//   ....[17]....
        /*010c*/ 	.word	0x0000cff0


	//   ....[18]....
        /*0110*/ 	.word	0x0000d020


	//   ....[19]....
        /*0114*/ 	.word	0x0000d190


	//   ....[20]....
        /*0118*/ 	.word	0x0000d2e0


	//   ....[21]....
        /*011c*/ 	.word	0x0000d460


	//   ....[22]....
        /*0120*/ 	.word	0x0000d4e0


	//----- nvinfo : EIATTR_MAX_THREADS
	.align		4
.L_10265:
        /*0124*/ 	.byte	0x04, 0x05
        /*0126*/ 	.short	(.L_10267 - .L_10266)
.L_10266:
        /*0128*/ 	.word	0x00000080
        /*012c*/ 	.word	0x00000001
        /*0130*/ 	.word	0x00000001


	//----- nvinfo : EIATTR_CRS_STACK_SIZE
	.align		4
.L_10267:
        /*0134*/ 	.byte	0x04, 0x1e
        /*0136*/ 	.short	(.L_10269 - .L_10268)
.L_10268:
        /*0138*/ 	.word	0x00000000


	//----- nvinfo : EIATTR_CBANK_PARAM_SIZE
	.align		4
.L_10269:
        /*013c*/ 	.byte	0x03, 0x19
        /*013e*/ 	.short	0x0040


	//----- nvinfo : EIATTR_PARAM_CBANK
	.align		4
        /*0140*/ 	.byte	0x04, 0x0a
        /*0142*/ 	.short	(.L_10271 - .L_10270)
	.align		4
.L_10270:
        /*0144*/ 	.word	index@(.nv.constant0._ZN2at6native27unrolled_elementwise_kernelIZZZNS0_50_GLOBAL__N__2680c7bb_12_PowKernel_cu_7dd49032_300324pow_tensor_tensor_kernelERNS_18TensorIteratorBaseEENKUlvE_clEvENKUlvE4_clEvEUlddE_St5arrayIPcLm3EELi4E23TrivialOffsetCalculatorILi2EjESB_ILi1EjENS0_6memory12LoadWithCastILi2EEENSE_13StoreWithCastILi1EEEEEviT_T0_T2_T3_T4_T5_)
        /*0148*/ 	.short	0x0380
        /*014a*/ 	.short	0x0040


	//----- nvinfo : EIATTR_SW_WAR
	.align		4
.L_10271:
        /*014c*/ 	.byte	0x04, 0x36
        /*014e*/ 	.short	(.L_10273 - .L_10272)
.L_10272:
        /*0150*/ 	.word	0x00000008
.L_10273:


//--------------------- .nv.info._ZN2at6native18elementwise_kernelILi128ELi2EZNS0_22gpu_kernel_impl_nocastIZZZNS0_50_GLOBAL__N__2680c7bb_12_PowKernel_cu_7dd49032_300324pow_tensor_tensor_kernelERNS_18TensorIteratorBaseEENKUlvE_clEvENKUlvE4_clEvEUlddE_EEvS5_RKT_EUliE_EEviT1_ --------------------------
	.section	.nv.info._ZN2at6native18elementwise_kernelILi128ELi2EZNS0_22gpu_kernel_impl_nocastIZZZNS0_50_GLOBAL__N__2680c7bb_12_PowKernel_cu_7dd49032_300324pow_tensor_tensor_kernelERNS_18TensorIteratorBaseEENKUlvE_clEvENKUlvE4_clEvEUlddE_EEvS5_RKT_EUliE_EEviT1_,"",@"SHT_CUDA_INFO"
	.sectionflags	@""
	.align	4


	//----- nvinfo : EIATTR_CUDA_API_VERSION
	.align		4
        /*0000*/ 	.byte	0x04, 0x37
        /*0002*/ 	.short	(.L_10275 - .L_10274)
.L_10274:
        /*0004*/ 	.word	0x00000082


	//----- nvinfo : EIATTR_KPARAM_INFO
	.align		4
.L_10275:
        /*0008*/ 	.byte	0x04, 0x17
        /*000a*/ 	.short	(.L_10277 - .L_10276)
.L_10276:
        /*000c*/ 	.word	0x00000000
        /*0010*/ 	.short	0x0001
        /*0012*/ 	.short	0x0008
        /*0014*/ 	.byte	0x00, 0xf0, 0x21, 0x0a


	//----- nvinfo : EIATTR_KPARAM_INFO
	.align		4
.L_10277:
        /*0018*/ 	.byte	0x04, 0x17
        /*001a*/ 	.short	(.L_10279 - .L_10278)
.L_10278:
        /*001c*/ 	.word	0x00000000
        /*0020*/ 	.short	0x0000
        /*0022*/ 	.short	0x0000
        /*0024*/ 	.byte	0x00, 0xf0, 0x11, 0x00


	//----- nvinfo : EIATTR_SPARSE_MMA_MASK
	.align		4
.L_10279:
        /*0028*/ 	.byte	0x03, 0x50
        /*002a*/ 	.short	0x0000


	//----- nvinfo : EIATTR_MAXREG_COUNT
	.align		4
        /*002c*/ 	.byte	0x03, 0x1b
        /*002e*/ 	.short	0x0080


	//----- nvinfo : EIATTR_MERCURY_ISA_VERSION
	.align		4
        /*0030*/ 	.byte	0x03, 0x5f
        /*0032*/ 	.short	0x0101


	//----- nvinfo : EIATTR_VRC_CTA_INIT_COUNT
	.align		4
        /*0034*/ 	.byte	0x02, 0x4a
	.zero		1
	.zero		1


	//----- nvinfo : EIATTR_EXIT_INSTR_OFFSETS
	.align		4
        /*0038*/ 	.byte	0x04, 0x1c
        /*003a*/ 	.short	(.L_10281 - .L_10280)


	//   ....[0]....
.L_10280:
        /*003c*/ 	.word	0x000005c0


	//   ....[1]....
        /*0040*/ 	.word	0x00000a80


	//   ....[2]....
        /*0044*/ 	.word	0x00002620


	//   ....[3]....
        /*0048*/ 	.word	0x00004130


	//----- nvinfo : EIATTR_MAX_THREADS
	.align		4
.L_10281:
        /*004c*/ 	.byte	0x04, 0x05
        /*004e*/ 	.short	(.L_10283 - .L_10282)
.L_10282:
        /*0050*/ 	.word	0x00000080
        /*0054*/ 	.word	0x00000001
        /*0058*/ 	.word	0x00000001


	//----- nvinfo : EIATTR_CRS_STACK_SIZE
	.align		4
.L_10283:
        /*005c*/ 	.byte	0x04, 0x1e
        /*005e*/ 	.short	(.L_10285 - .L_10284)
.L_10284:
        /*0060*/ 	.word	0x00000000


	//----- nvinfo : EIATTR_CBANK_PARAM_SIZE
	.align		4
.L_10285:
        /*0064*/ 	.byte	0x03, 0x19
        /*0066*/ 	.short	0x0290


	//----- nvinfo : EIATTR_PARAM_CBANK
	.align		4
        /*0068*/ 	.byte	0x04, 0x0a
        /*006a*/ 	.short	(.L_10287 - .L_10286)
	.align		4
.L_10286:
        /*006c*/ 	.word	index@(.nv.constant0._ZN2at6native18elementwise_kernelILi128ELi2EZNS0_22gpu_kernel_impl_nocastIZZZNS0_50_GLOBAL__N__2680c7bb_12_PowKernel_cu_7dd49032_300324pow_tensor_tensor_kernelERNS_18TensorIteratorBaseEENKUlvE_clEvENKUlvE4_clEvEUlddE_EEvS5_RKT_EUliE_EEviT1_)
        /*0070*/ 	.short	0x0380
        /*0072*/ 	.short	0x0290


	//----- nvinfo : EIATTR_SW_WAR
	.align		4
.L_10287:
        /*0074*/ 	.byte	0x04, 0x36
        /*0076*/ 	.short	(.L_10289 - .L_10288)
.L_10288:
        /*0078*/ 	.word	0x00000008
.L_10289:


//--------------------- .nv.info._ZN2at6native27unrolled_elementwise_kernelIZZZNS0_50_GLOBAL__N__2680c7bb_12_PowKernel_cu_7dd49032_300324pow_tensor_tensor_kernelERNS_18TensorIteratorBaseEENKUlvE_clEvENKUlvE4_clEvEUlddE_St5arrayIPcLm3EELi4E23TrivialOffsetCalculatorILi2EjESB_ILi1EjENS0_6memory15LoadWithoutCastENSE_16StoreWithoutCastEEEviT_T0_T2_T3_T4_T5_ --------------------------
	.section	.nv.info._ZN2at6native27unrolled_elementwise_kernelIZZZNS0_50_GLOBAL__N__2680c7bb_12_PowKernel_cu_7dd49032_300324pow_tensor_tensor_kernelERNS_18TensorIteratorBaseEENKUlvE_clEvENKUlvE4_clEvEUlddE_St5arrayIPcLm3EELi4E23TrivialOffsetCalculatorILi2EjESB_ILi1EjENS0_6memory15LoadWithoutCastENSE_16StoreWithoutCastEEEviT_T0_T2_T3_T4_T5_,"",@"SHT_CUDA_INFO"
	.sectionflags	@""
	.align	4


	//----- nvinfo : EIATTR_CUDA_API_VERSION
	.align		4
        /*0000*/ 	.byte	0x04, 0x37
        /*0002*/ 	.short	(.L_10291 - .L_10290)
.L_10290:
        /*0004*/ 	.word	0x00000082


	//----- nvinfo : EIATTR_KPARAM_INFO
	.align		4
.L_10291:
        /*0008*/ 	.byte	0x04, 0x17
        /*000a*/ 	.short	(.L_10293 - .L_10292)
.L_10292:
        /*000c*/ 	.word	0x00000000
        /*0010*/ 	.short	0x0006
        /*0012*/ 	.short	0x002b
        /*0014*/ 	.byte	0x00, 0xf0, 0x05, 0x00


	//----- nvinfo : EIATTR_KPARAM_INFO
	.align		4
.L_10293:
        /*0018*/ 	.byte	0x04, 0x17
        /*001a*/ 	.short	(.L_10295 - .L_10294)
.L_10294:
        /*001c*/ 	.word	0x00000000
        /*0020*/ 	.short	0x0005
        /*0022*/ 	.short	0x002a
        /*0024*/ 	.byte	0x00, 0xf0, 0x05, 0x00


	//----- nvinfo : EIATTR_KPARAM_INFO
	.align		4
.L_10295:
        /*0028*/ 	.byte	0x04, 0x17
        /*002a*/ 	.short	(.L_10297 - .L_10296)
.L_10296:
        /*002c*/ 	.word	0x00000000
        /*0030*/ 	.short	0x0004
        /*0032*/ 	.short	0x0029
        /*0034*/ 	.byte	0x00, 0xf0, 0x05, 0x00


	//----- nvinfo : EIATTR_KPARAM_INFO
	.align		4
.L_10297:
        /*0038*/ 	.byte	0x04, 0x17
        /*003a*/ 	.short	(.L_10299 - .L_10298)
.L_10298:
        /*003c*/ 	.word	0x00000000
        /*0040*/ 	.short	0x0003
        /*0042*/ 	.short	0x0028
        /*0044*/ 	.byte	0x00, 0xf0, 0x05, 0x00


	//----- nvinfo : EIATTR_KPARAM_INFO
	.align		4
.L_10299:
        /*0048*/ 	.byte	0x04, 0x17
        /*004a*/ 	.short	(.L_10301 - .L_10300)
.L_10300:
        /*004c*/ 	.word	0x00000000
        /*0050*/ 	.short	0x0002
        /*0052*/ 	.short	0x0010
        /*0054*/ 	.byte	0x00, 0xf0, 0x61, 0x00


	//----- nvinfo : EIATTR_KPARAM_INFO
	.align		4
.L_10301:
        /*0058*/ 	.byte	0x04, 0x17
        /*005a*/ 	.short	(.L_10303 - .L_10302)
.L_10302:
        /*005c*/ 	.word	0x00000000
        /*0060*/ 	.short	0x0001
        /*0062*/ 	.short	0x0008
        /*0064*/ 	.byte	0x00, 0xf0, 0x21, 0x00


	//----- nvinfo : EIATTR_KPARAM_INFO
	.align		4
.L_10303:
        /*0068*/ 	.byte	0x04, 0x17
        /*006a*/ 	.short	(.L_10305 - .L_10304)
.L_10304:
        /*006c*/ 	.word	0x00000000
        /*0070*/ 	.short	0x0000
        /*0072*/ 	.short	0x0000
        /*0074*/ 	.byte	0x00, 0xf0, 0x11, 0x00


	//----- nvinfo : EIATTR_SPARSE_MMA_MASK
	.align		4
.L_10305:
        /*0078*/ 	.byte	0x03, 0x50
        /*007a*/ 	.short	0x0000


	//----- nvinfo : EIATTR_MAXREG_COUNT
	.align		4
        /*007c*/ 	.byte	0x03, 0x1b
        /*007e*/ 	.short	0x00ff


	//----- nvinfo : EIATTR_MERCURY_ISA_VERSION
	.align		4
        /*0080*/ 	.byte	0x03, 0x5f
        /*0082*/ 	.short	0x0101


	//----- nvinfo : EIATTR_VRC_CTA_INIT_COUNT
	.align		4
        /*0084*/ 	.byte	0x02, 0x4a
	.zero		1
	.zero		1


	//----- nvinfo : EIATTR_EXIT_INSTR_OFFSETS
	.align		4
        /*0088*/ 	.byte	0x04, 0x1c
        /*008a*/ 	.short	(.L_10307 - .L_10306)


	//   ....[0]....
.L_10306:
        /*008c*/ 	.word	0x00001860


	//   ....[1]....
        /*0090*/ 	.word	0x000018c0


	//----- nvinfo : EIATTR_MAX_THREADS
	.align		4
.L_10307:
        /*0094*/ 	.byte	0x04, 0x05
        /*0096*/ 	.short	(.L_10309 - .L_10308)
.L_10308:
        /*0098*/ 	.word	0x00000080
        /*009c*/ 	.word	0x00000001
        /*00a0*/ 	.word	0x00000001


	//----- nvinfo : EIATTR_CRS_STACK_SIZE
	.align		4
.L_10309:
        /*00a4*/ 	.byte	0x04, 0x1e
        /*00a6*/ 	.short	(.L_10311 - .L_10310)
.L_10310:
        /*00a8*/ 	.word	0x00000000


	//----- nvinfo : EIATTR_CBANK_PARAM_SIZE
	.align		4
.L_10311:
        /*00ac*/ 	.byte	0x03, 0x19
        /*00ae*/ 	.short	0x002c


	//----- nvinfo : EIATTR_PARAM_CBANK
	.align		4
        /*00b0*/ 	.byte	0x04, 0x0a
        /*00b2*/ 	.short	(.L_10313 - .L_10312)
	.align		4
.L_10312:
        /*00b4*/ 	.word	index@(.nv.constant0._ZN2at6native27unrolled_elementwise_kernelIZZZNS0_50_GLOBAL__N__2680c7bb_12_PowKernel_cu_7dd49032_300324pow_tensor_tensor_kernelERNS_18TensorIteratorBaseEENKUlvE_clEvENKUlvE4_clEvEUlddE_St5arrayIPcLm3EELi4E23TrivialOffsetCalculatorILi2EjESB_ILi1EjENS0_6memory15LoadWithoutCastENSE_16StoreWithoutCastEEEviT_T0_T2_T3_T4_T5_)
        /*00b8*/ 	.short	0x0380
        /*00ba*/ 	.short	0x002c


	//----- nvinfo : EIATTR_SW_WAR
	.align		4
.L_10313:
        /*00bc*/ 	.byte	0x04, 0x36
        /*00be*/ 	.short	(.L_10315 - .L_10314)
.L_10314:
        /*00c0*/ 	.word	0x00000008
.L_10315:


//--------------------- .nv.info._ZN2at6native29vectorized_elementwise_kernelILi2EZZZNS0_50_GLOBAL__N__2680c7bb_12_PowKernel_cu_7dd49032_300324pow_tensor_tensor_kernelERNS_18TensorIteratorBaseEENKUlvE_clEvENKUlvE4_clEvEUlddE_St5arrayIPcLm3EEEEviT0_T1_ --------------------------
	.section	.nv.info._ZN2at6native29vectorized_elementwise_kernelILi2EZZZNS0_50_GLOBAL__N__2680c7bb_12_PowKernel_cu_7dd49032_300324pow_tensor_tensor_kernelERNS_18TensorIteratorBaseEENKUlvE_clEvENKUlvE4_clEvEUlddE_St5arrayIPcLm3EEEEviT0_T1_,"",@"SHT_CUDA_INFO"
	.sectionflags	@""
	.align	4


	//----- nvinfo : EIATTR_CUDA_API_VERSION
	.align		4
        /*0000*/ 	.byte	0x04, 0x37
        /*0002*/ 	.short	(.L_10317 - .L_10316)
.L_10316:
        /*0004*/ 	.word	0x00000082


	//----- nvinfo : EIATTR_KPARAM_INFO
	.align		4
.L_10317:
        /*0008*/ 	.byte	0x04, 0x17
        /*000a*/ 	.short	(.L_10319 - .L_10318)
.L_10318:
        /*000c*/ 	.word	0x00000000
        /*0010*/ 	.short	0x0002
        /*0012*/ 	.short	0x0010
        /*0014*/ 	.byte	0x00, 0xf0, 0x61, 0x00


	//----- nvinfo : EIATTR_KPARAM_INFO
	.align		4
.L_10319:
        /*0018*/ 	.byte	0x04, 0x17
        /*001a*/ 	.short	(.L_10321 - .L_10320)
.L_10320:
        /*001c*/ 	.word	0x00000000
        /*0020*/ 	.short	0x0001
        /*0022*/ 	.short	0x0008
        /*0024*/ 	.byte	0x00, 0xf0, 0x21, 0x00


	//----- nvinfo : EIATTR_KPARAM_INFO
	.align		4
.L_10321:
        /*0028*/ 	.byte	0x04, 0x17
        /*002a*/ 	.short	(.L_10323 - .L_10322)
.L_10322:
        /*002c*/ 	.word	0x00000000
        /*0030*/ 	.short	0x0000
        /*0032*/ 	.short	0x0000
        /*0034*/ 	.byte	0x00, 0xf0, 0x11, 0x00


	//----- nvinfo : EIATTR_SPARSE_MMA_MASK
	.align		4
.L_10323:
        /*0038*/ 	.byte	0x03, 0x50
        /*003a*/ 	.short	0x0000


	//----- nvinfo : EIATTR_MAXREG_COUNT
	.align		4
        /*003c*/ 	.byte	0x03, 0x1b
        /*003e*/ 	.short	0x00ff


	//----- nvinfo : EIATTR_MERCURY_ISA_VERSION
	.align		4
        /*0040*/ 	.byte	0x03, 0x5f
        /*0042*/ 	.short	0x0101


	//----- nvinfo : EIATTR_VRC_CTA_INIT_COUNT
	.align		4
        /*0044*/ 	.byte	0x02, 0x4a
	.zero		1
	.zero		1


	//----- nvinfo : EIATTR_EXIT_INSTR_OFFSETS
	.align		4
        /*0048*/ 	.byte	0x04, 0x1c
        /*004a*/ 	.short	(.L_10325 - .L_10324)


	//   ....[0]....
.L_10324:
        /*004c*/ 	.word	0x00003260


	//   ....[1]....
        /*0050*/ 	.word	0x000032c0


	//   ....[2]....
        /*0054*/ 	.word	0x00005a80


	//----- nvinfo : EIATTR_MAX_THREADS
	.align		4
.L_10325:
        /*0058*/ 	.byte	0x04, 0x05
        /*005a*/ 	.short	(.L_10327 - .L_10326)
.L_10326:
        /*005c*/ 	.word	0x00000080
        /*0060*/ 	.word	0x00000001
        /*0064*/ 	.word	0x00000001


	//----- nvinfo : EIATTR_CRS_STACK_SIZE
	.align		4
.L_10327:
        /*0068*/ 	.byte	0x04, 0x1e
        /*006a*/ 	.short	(.L_10329 - .L_10328)
.L_10328:
        /*006c*/ 	.word	0x00000000


	//----- nvinfo : EIATTR_CBANK_PARAM_SIZE
	.align		4
.L_10329:
        /*0070*/ 	.byte	0x03, 0x19
        /*0072*/ 	.short	0x0028


	//----- nvinfo : EIATTR_PARAM_CBANK
	.align		4
        /*0074*/ 	.byte	0x04, 0x0a
        /*0076*/ 	.short	(.L_10331 - .L_10330)
	.align		4
.L_10330:
        /*0078*/ 	.word	index@(.nv.constant0._ZN2at6native29vectorized_elementwise_kernelILi2EZZZNS0_50_GLOBAL__N__2680c7bb_12_PowKernel_cu_7dd49032_300324pow_tensor_tensor_kernelERNS_18TensorIteratorBaseEENKUlvE_clEvENKUlvE4_clEvEUlddE_St5arrayIPcLm3EEEEviT0_T1_)
        /*007c*/ 	.short	0x0380
        /*007e*/ 	.short	0x0028


	//----- nvinfo : EIATTR_SW_WAR
	.align		4
.L_10331:
        /*0080*/ 	.byte	0x04, 0x36
        /*0082*/ 	.short	(.L_10333 - .L_10332)
.L_10332:
        /*0084*/ 	.word	0x00000008
.L_10333:


//--------------------- .nv.info._ZN2at6native29vectorized_elementwise_kernelILi4EZZZNS0_50_GLOBAL__N__2680c7bb_12_PowKernel_cu_7dd49032_300324pow_tensor_tensor_kernelERNS_18TensorIteratorBaseEENKUlvE_clEvENKUlvE4_clEvEUlddE_St5arrayIPcLm3EEEEviT0_T1_ --------------------------
	.section	.nv.info._ZN2at6native29vectorized_elementwise_kernelILi4EZZZNS0_50_GLOBAL__N__2680c7bb_12_PowKernel_cu_7dd49032_300324pow_tensor_tensor_kernelERNS_18TensorIteratorBaseEENKUlvE_clEvENKUlvE4_clEvEUlddE_St5arrayIPcLm3EEEEviT0_T1_,"",@"SHT_CUDA_INFO"
	.sectionflags	@""
	.align	4


	//----- nvinfo : EIATTR_CUDA_API_VERSION
	.align		4
        /*0000*/ 	.byte	0x04, 0x37
        /*0002*/ 	.short	(.L_10335 - .L_10334)
.L_10334:
        /*0004*/ 	.word	0x00000082


	//----- nvinfo : EIATTR_KPARAM_INFO
	.align		4
.L_10335:
        /*0008*/ 	.byte	0x04, 0x17
        /*000a*/ 	.short	(.L_10337 - .L_10336)
.L_10336:
        /*000c*/ 	.word	0x00000000
        /*0010*/ 	.short	0x0002
        /*0012*/ 	.short	0x0010
        /*0014*/ 	.byte	0x00, 0xf0, 0x61, 0x00


	//----- nvinfo : EIATTR_KPARAM_INFO
	.align		4
.L_10337:
        /*0018*/ 	.byte	0x04, 0x17
        /*001a*/ 	.short	(.L_10339 - .L_10338)
.L_10338:
        /*001c*/ 	.word	0x00000000
        /*0020*/ 	.short	0x0001
        /*0022*/ 	.short	0x0008
        /*0024*/ 	.byte	0x00, 0xf0, 0x21, 0x00


	//----- nvinfo : EIATTR_KPARAM_INFO
	.align		4
.L_10339:
        /*0028*/ 	.byte	0x04, 0x17
        /*002a*/ 	.short	(.L_10341 - .L_10340)
.L_10340:
        /*002c*/ 	.word	0x00000000
        /*0030*/ 	.short	0x0000
        /*0032*/ 	.short	0x0000
        /*0034*/ 	.byte	0x00, 0xf0, 0x11, 0x00


	//----- nvinfo : EIATTR_SPARSE_MMA_MASK
	.align		4
.L_10341:
        /*0038*/ 	.byte	0x03, 0x50
        /*003a*/ 	.short	0x0000


	//----- nvinfo : EIATTR_MAXREG_COUNT
	.align		4
        /*003c*/ 	.byte	0x03, 0x1b
        /*003e*/ 	.short	0x00ff


	//----- nvinfo : EIATTR_MERCURY_ISA_VERSION
	.align		4
        /*0040*/ 	.byte	0x03, 0x5f
        /*0042*/ 	.short	0x0101


	//----- nvinfo : EIATTR_VRC_CTA_INIT_COUNT
	.align		4
        /*0044*/ 	.byte	0x02, 0x4a
	.zero		1
	.zero		1


	//----- nvinfo : EIATTR_EXIT_INSTR_OFFSETS
	.align		4
        /*0048*/ 	.byte	0x04, 0x1c
        /*004a*/ 	.short	(.L_10343 - .L_10342)


	//   ....[0]....
.L_10342:
        /*004c*/ 	.word	0x00003260


	//   ....[1]....
        /*0050*/ 	.word	0x000032c0


	//   ....[2]....
        /*0054*/ 	.word	0x00005a40


	//----- nvinfo : EIATTR_MAX_THREADS
	.align		4
.L_10343:
        /*0058*/ 	.byte	0x04, 0x05
        /*005a*/ 	.short	(.L_10345 - .L_10344)
.L_10344:
        /*005c*/ 	.word	0x00000080
        /*0060*/ 	.word	0x00000001
        /*0064*/ 	.word	0x00000001


	//----- nvinfo : EIATTR_CRS_STACK_SIZE
	.align		4
.L_10345:
        /*0068*/ 	.byte	0x04, 0x1e
        /*006a*/ 	.short	(.L_10347 - .L_10346)
.L_10346:
        /*006c*/ 	.word	0x00000000


	//----- nvinfo : EIATTR_CBANK_PARAM_SIZE
	.align		4
.L_10347:
        /*0070*/ 	.byte	0x03, 0x19
        /*0072*/ 	.short	0x0028


	//----- nvinfo : EIATTR_PARAM_CBANK
	.align		4
        /*0074*/ 	.byte	0x04, 0x0a
        /*0076*/ 	.short	(.L_10349 - .L_10348)
	.align		4
.L_10348:
        /*0078*/ 	.word	index@(.nv.constant0._ZN2at6native29vectorized_elementwise_kernelILi4EZZZNS0_50_GLOBAL__N__2680c7bb_12_PowKernel_cu_7dd49032_300324pow_tensor_tensor_kernelERNS_18TensorIteratorBaseEENKUlvE_clEvENKUlvE4_clEvEUlddE_St5arrayIPcLm3EEEEviT0_T1_)
        /*007c*/ 	.short	0x0380
        /*007e*/ 	.short	0x0028


	//----- nvinfo : EIATTR_SW_WAR
	.align		4
.L_10349:
        /*0080*/ 	.byte	0x04, 0x36
        /*0082*/ 	.short	(.L_10351 - .L_10350)
.L_10350:
        /*0084*/ 	.word	0x00000008
.L_10351:


//--------------------- .nv.info._ZN2at6native29vectorized_elementwise_kernelILi8EZZZNS0_50_GLOBAL__N__2680c7bb_12_PowKernel_cu_7dd49032_300324pow_tensor_tensor_kernelERNS_18TensorIteratorBaseEENKUlvE_clEvENKUlvE4_clEvEUlddE_St5arrayIPcLm3EEEEviT0_T1_ --------------------------
	.section	.nv.info._ZN2at6native29vectorized_elementwise_kernelILi8EZZZNS0_50_GLOBAL__N__2680c7bb_12_PowKernel_cu_7dd49032_300324pow_tensor_tensor_kernelERNS_18TensorIteratorBaseEENKUlvE_clEvENKUlvE4_clEvEUlddE_St5arrayIPcLm3EEEEviT0_T1_,"",@"SHT_CUDA_INFO"
	.sectionflags	@""
	.align	4


	//----- nvinfo : EIATTR_CUDA_API_VERSION
	.align		4
        /*0000*/ 	.byte	0x04, 0x37
        /*0002*/ 	.short	(.L_10353 - .L_10352)
.L_10352:
        /*0004*/ 	.word	0x00000082


	//----- nvinfo : EIATTR_KPARAM_INFO
	.align		4
.L_10353:
        /*0008*/ 	.byte	0x04, 0x17
        /*000a*/ 	.short	(.L_10355 - .L_10354)
.L_10354:
        /*000c*/ 	.word	0x00000000
        /*0010*/ 	.short	0x0002
        /*0012*/ 	.short	0x0010
        /*0014*/ 	.byte	0x00, 0xf0, 0x61, 0x00


	//----- nvinfo : EIATTR_KPARAM_INFO
	.align		4
.L_10355:
        /*0018*/ 	.byte	0x04, 0x17
        /*001a*/ 	.short	(.L_10357 - .L_10356)
.L_10356:
        /*001c*/ 	.word	0x00000000
        /*0020*/ 	.short	0x0001
        /*0022*/ 	.short	0x0008
        /*0024*/ 	.byte	0x00, 0xf0, 0x21, 0x00


	//----- nvinfo : EIATTR_KPARAM_INFO
	.align		4
.L_10357:
        /*0028*/ 	.byte	0x04, 0x17
        /*002a*/ 	.short	(.L_10359 - .L_10358)
.L_10358:
        /*002c*/ 	.word	0x00000000
        /*0030*/ 	.short	0x0000
        /*0032*/ 	.short	0x0000
        /*0034*/ 	.byte	0x00, 0xf0, 0x11, 0x00


	//----- nvinfo : EIATTR_SPARSE_MMA_MASK
	.align		4
.L_10359:
        /*0038*/ 	.byte	0x03, 0x50
        /*003a*/ 	.short	0x0000


	//----- nvinfo : EIATTR_MAXREG_COUNT
	.align		4
        /*003c*/ 	.byte	0x03, 0x1b
        /*003e*/ 	.short	0x00ff


	//----- nvinfo : EIATTR_MERCURY_ISA_VERSION
	.align		4
        /*0040*/ 	.byte	0x03, 0x5f
        /*0042*/ 	.short	0x0101


	//----- nvinfo : EIATTR_VRC_CTA_INIT_COUNT
	.align		4
        /*0044*/ 	.byte	0x02, 0x4a
	.zero		1
	.zero		1


	//----- nvinfo : EIATTR_EXIT_INSTR_OFFSETS
	.align		4
        /*0048*/ 	.byte	0x04, 0x1c
        /*004a*/ 	.short	(.L_10361 - .L_10360)


	//   ....[0]....
.L_10360:
        /*004c*/ 	.word	0x00003260


	//   ....[1]....
        /*0050*/ 	.word	0x000032c0


	//   ....[2]....
        /*0054*/ 	.word	0x00005a40


	//----- nvinfo : EIATTR_MAX_THREADS
	.align		4
.L_10361:
        /*0058*/ 	.byte	0x04, 0x05
        /*005a*/ 	.short	(.L_10363 - .L_10362)
.L_10362:
        /*005c*/ 	.word	0x00000080
        /*0060*/ 	.word	0x00000001
        /*0064*/ 	.word	0x00000001


	//----- nvinfo : EIATTR_CRS_STACK_SIZE
	.align		4
.L_10363:
        /*0068*/ 	.byte	0x04, 0x1e
        /*006a*/ 	.short	(.L_10365 - .L_10364)
.L_10364:
        /*006c*/ 	.word	0x00000000


	//----- nvinfo : EIATTR_CBANK_PARAM_SIZE
	.align		4
.L_10365:
        /*0070*/ 	.byte	0x03, 0x19
        /*0072*/ 	.short	0x0028


	//----- nvinfo : EIATTR_PARAM_CBANK
	.align		4
        /*0074*/ 	.byte	0x04, 0x0a
        /*0076*/ 	.short	(.L_10367 - .L_10366)
	.align		4
.L_10366:
        /*0078*/ 	.word	index@(.nv.constant0._ZN2at6native29vectorized_elementwise_kernelILi8EZZZNS0_50_GLOBAL__N__2680c7bb_12_PowKernel_cu_7dd49032_300324pow_tensor_tensor_kernelERNS_18TensorIteratorBaseEENKUlvE_clEvENKUlvE4_clEvEUlddE_St5arrayIPcLm3EEEEviT0_T1_)
        /*007c*/ 	.short	0x0380
        /*007e*/ 	.short	0x0028


	//----- nvinfo : EIATTR_SW_WAR
	.align		4
.L_10367:
        /*0080*/ 	.byte	0x04, 0x36
        /*0082*/ 	.short	(.L_10369 - .L_10368)
.L_10368:
        /*0084*/ 	.word	0x00000008
.L_10369:


//--------------------- .nv.info._ZN2at6native18elementwise_kernelILi128ELi4EZNS0_15gpu_kernel_implIZNS0_50_GLOBAL__N__2680c7bb_12_PowKernel_cu_7dd49032_300322pow_scalar_tensor_implIdEEvRNS_18TensorIteratorBaseET_EUldE_EEvS6_RKS7_EUliE_EEviT1_ --------------------------
	.section	.nv.info._ZN2at6native18elementwise_kernelILi128ELi4EZNS0_15gpu_kernel_implIZNS0_50_GLOBAL__N__2680c7bb_12_PowKernel_cu_7dd49032_300322pow_scalar_tensor_implIdEEvRNS_18TensorIteratorBaseET_EUldE_EEvS6_RKS7_EUliE_EEviT1_,"",@"SHT_CUDA_INFO"
	.sectionflags	@""
	.align	4


	//----- nvinfo : EIATTR_CUDA_API_VERSION
	.align		4
        /*0000*/ 	.byte	0x04, 0x37
        /*0002*/ 	.short	(.L_10371 - .L_10370)
.L_10370:
        /*0004*/ 	.word	0x00000082


	//----- nvinfo : EIATTR_KPARAM_INFO
	.align		4
.L_10371:
        /*0008*/ 	.byte	0x04, 0x17
        /*000a*/ 	.short	(.L_10373 - .L_10372)
.L_10372:
        /*000c*/ 	.word	0x00000000
        /*0010*/ 	.short	0x0001
        /*0012*/ 	.short	0x0008
        /*0014*/ 	.byte	0x00, 0xf0, 0xa1, 0x08


	//----- nvinfo : EIATTR_KPARAM_INFO
	.align		4
.L_10373:
        /*0018*/ 	.byte	0x04, 0x17
        /*001a*/ 	.short	(.L_10375 - .L_10374)
.L_10374:
        /*001c*/ 	.word	0x00000000
        /*0020*/ 	.short	0x0000
        /*0022*/ 	.short	0x0000
        /*0024*/ 	.byte	0x00, 0xf0, 0x11, 0x00


	//----- nvinfo : EIATTR_SPARSE_MMA_MASK
	.align		4
.L_10375:
        /*0028*/ 	.byte	0x03, 0x50
        /*002a*/ 	.short	0x0000


	//----- nvinfo : EIATTR_MAXREG_COUNT
	.align		4
        /*002c*/ 	.byte	0x03, 0x1b
        /*002e*/ 	.short	0x0080


	//----- nvinfo : EIATTR_EXTERNS
	.align		4
        /*0030*/ 	.byte	0x04, 0x0f
        /*0032*/ 	.short	(.L_10377 - .L_10376)


	//   ....[0]....
	.align		4
.L_10376:
        /*0034*/ 	.word	index@(__assertfail)


	//----- nvinfo : EIATTR_MERCURY_ISA_VERSION
	.align		4
.L_10377:
        /*0038*/ 	.byte	0x03, 0x5f
        /*003a*/ 	.short	0x0101


	//----- nvinfo : EIATTR_VRC_CTA_INIT_COUNT
	.align		4
        /*003c*/ 	.byte	0x02, 0x4a
	.zero		1
	.zero		1


	//----- nvinfo : EIATTR_SYSCALL_OFFSETS
	.align		4
        /*0040*/ 	.byte	0x04, 0x46
        /*0042*/ 	.short	(.L_10379 - .L_10378)


	//   ....[0]....
.L_10378:
        /*0044*/ 	.word	0x000021d0


	//   ....[1]....
        /*0048*/ 	.word	0x000036d0


	//   ....[2]....
        /*004c*/ 	.word	0x00005a30


	//   ....[3]....
        /*0050*/ 	.word	0x00006cf0


	//   ....[4]....
        /*0054*/ 	.word	0x00009200


	//   ....[5]....
        /*0058*/ 	.word	0x0000a4c0


	//   ....[6]....
        /*005c*/ 	.word	0x0000c9e0


	//   ....[7]....
        /*0060*/ 	.word	0x0000dc80


	//----- nvinfo : EIATTR_EXIT_INSTR_OFFSETS
	.align		4
.L_10379:
        /*0064*/ 	.byte	0x04, 0x1c
        /*0066*/ 	.short	(.L_10381 - .L_10380)


	//   ....[0]....
.L_10380:
        /*0068*/ 	.word	0x0000a860


	//   ....[1]....
        /*006c*/ 	.word	0x0000d010


	//   ....[2]....
        /*0070*/ 	.word	0x0000d050


	//   ....[3]....
        /*0074*/ 	.word	0x0000d0e0


	//   ....[4]....
        /*0078*/ 	.word	0x0000d110


	//   ....[5]....
        /*007c*/ 	.word	0x0000d140


	//   ....[6]....
        /*0080*/ 	.word	0x0000d210


	//   ....[7]....
        /*0084*/ 	.word	0x0000d290


	//   ....[8]....
        /*0088*/ 	.word	0x0000d370


	//   ....[9]....
        /*008c*/ 	.word	0x0000d400


	//   ....[10]....
        /*0090*/ 	.word	0x0000d420


	//   ....[11]....
        /*0094*/ 	.word	0x0000d4f0


	//   ....[12]....
        /*0098*/ 	.word	0x0000d6a0


	//   ....[13]....
        /*009c*/ 	.word	0x0000d850


	//   ....[14]....
        /*00a0*/ 	.word	0x0000d9f0


	//   ....[15]....
        /*00a4*/ 	.word	0x0000da20


	//   ....[16]....
        /*00a8*/ 	.word	0x0000da50


	//   ....[17]....
        /*00ac*/ 	.word	0x0000daf0


	//   ....[18]....
        /*00b0*/ 	.word	0x0000db20


	//   ....[19]....
        /*00b4*/ 	.word	0x0000dc90


	//   ....[20]....
        /*00b8*/ 	.word	0x0000dde0


	//   ....[21]....
        /*00bc*/ 	.word	0x0000df60


	//   ....[22]....
        /*00c0*/ 	.word	0x0000dfe0


	//----- nvinfo : EIATTR_MAX_THREADS
	.align		4
.L_10381:
        /*00c4*/ 	.byte	0x04, 0x05
        /*00c6*/ 	.short	(.L_10383 - .L_10382)
.L_10382:
        /*00c8*/ 	.word	0x00000080
        /*00cc*/ 	.word	0x00000001
        /*00d0*/ 	.word	0x00000001


	//----- nvinfo : EIATTR_CRS_STACK_SIZE
	.align		4
.L_10383:
        /*00d4*/ 	.byte	0x04, 0x1e
        /*00d6*/ 	.short	(.L_10385 - .L_10384)
.L_10384:
        /*00d8*/ 	.word	0x00000000


	//----- nvinfo : EIATTR_CBANK_PARAM_SIZE
	.align		4
.L_10385:
        /*00dc*/ 	.byte	0x03, 0x19
        /*00de*/ 	.short	0x0230


	//----- nvinfo : EIATTR_PARAM_CBANK
	.align		4
        /*00e0*/ 	.byte	0x04, 0x0a
        /*00e2*/ 	.short	(.L_10387 - .L_10386)
	.align		4
.L_10386:
        /*00e4*/ 	.word	index@(.nv.constant0._ZN2at6native18elementwise_kernelILi128ELi4EZNS0_15gpu_kernel_implIZNS0_50_GLOBAL__N__2680c7bb_12_PowKernel_cu_7dd49032_300322pow_scalar_tensor_implIdEEvRNS_18TensorIteratorBaseET_EUldE_EEvS6_RKS7_EUliE_EEviT1_)
        /*00e8*/ 	.short	0x0380
        /*00ea*/ 	.short	0x0230


	//----- nvinfo : EIATTR_SW_WAR
	.align		4
.L_10387:
        /*00ec*/ 	.byte	0x04, 0x36
        /*00ee*/ 	.short	(.L_10389 - .L_10388)
.L_10388:
        /*00f0*/ 	.word	0x00000008
.L_10389:


//--------------------- .nv.info._ZN2at6native27unrolled_elementwise_kernelIZNS0_50_GLOBAL__N__2680c7bb_12_PowKernel_cu_7dd49032_300322pow_scalar_tensor_implIdEEvRNS_18TensorIteratorBaseET_EUldE_St5arrayIPcLm2EELi4E23TrivialOffsetCalculatorILi1EjESC_NS0_6memory12LoadWithCastILi1EEENSD_13StoreWithCastILi1EEEEEviS6_T0_T2_T3_T4_T5_ --------------------------
	.section	.nv.info._ZN2at6native27unrolled_elementwise_kernelIZNS0_50_GLOBAL__N__2680c7bb_12_PowKernel_cu_7dd49032_300322pow_scalar_tensor_implIdEEvRNS_18TensorIteratorBaseET_EUldE_St5arrayIPcLm2EELi4E23TrivialOffsetCalculatorILi1EjESC_NS0_6memory12LoadWithCastILi1EEENSD_13StoreWithCastILi1EEEEEviS6_T0_T2_T3_T4_T5_,"",@"SHT_CUDA_INFO"
	.sectionflags	@""
	.align	4


	//----- nvinfo : EIATTR_CUDA_API_VERSION
	.align		4
        /*0000*/ 	.byte	0x04, 0x37
        /*0002*/ 	.short	(.L_10391 - .L_10390)
.L_10390:
        /*0004*/ 	.word	0x00000082


	//----- nvinfo : EIATTR_KPARAM_INFO
	.align		4
.L_10391:
        /*0008*/ 	.byte	0x04, 0x17
        /*000a*/ 	.short	(.L_10393 - .L_10392)
.L_10392:
        /*000c*/ 	.word	0x00000000
        /*0010*/ 	.short	0x0006
        /*0012*/ 	.short	0x0034
        /*0014*/ 	.byte	0x00, 0xf0, 0x21, 0x00


	//----- nvinfo : EIATTR_KPARAM_INFO
	.align		4
.L_10393:
        /*0018*/ 	.byte	0x04, 0x17
        /*001a*/ 	.short	(.L_10395 - .L_10394)
.L_10394:
        /*001c*/ 	.word	0x00000000
        /*0020*/ 	.short	0x0005
        /*0022*/ 	.short	0x002c
        /*0024*/ 	.byte	0x00, 0xf0, 0x21, 0x00


	//----- nvinfo : EIATTR_KPARAM_INFO
	.align		4
.L_10395:
        /*0028*/ 	.byte	0x04, 0x17
        /*002a*/ 	.short	(.L_10397 - .L_10396)
.L_10396:
        /*002c*/ 	.word	0x00000000
        /*0030*/ 	.short	0x0004
        /*0032*/ 	.short	0x0029
        /*0034*/ 	.byte	0x00, 0xf0, 0x05, 0x00


	//----- nvinfo : EIATTR_KPARAM_INFO
	.align		4
.L_10397:
        /*0038*/ 	.byte	0x04, 0x17
        /*003a*/ 	.short	(.L_10399 - .L_10398)
.L_10398:
        /*003c*/ 	.word	0x00000000
        /*0040*/ 	.short	0x0003
        /*0042*/ 	.short	0x0028
        /*0044*/ 	.byte	0x00, 0xf0, 0x05, 0x00


	//----- nvinfo : EIATTR_KPARAM_INFO
	.align		4
.L_10399:
        /*0048*/ 	.byte	0x04, 0x17
        /*004a*/ 	.short	(.L_10401 - .L_10400)
.L_10400:
        /*004c*/ 	.word	0x00000000
        /*0050*/ 	.short	0x0002
        /*0052*/ 	.short	0x0018
        /*0054*/ 	.byte	0x00, 0xf0, 0x41, 0x00


	//----- nvinfo : EIATTR_KPARAM_INFO
	.align		4
.L_10401:
        /*0058*/ 	.byte	0x04, 0x17
        /*005a*/ 	.short	(.L_10403 - .L_10402)
.L_10402:
        /*005c*/ 	.word	0x00000000
        /*0060*/ 	.short	0x0001
        /*0062*/ 	.short	0x0008
        /*0064*/ 	.byte	0x00, 0xf0, 0x41, 0x00


	//----- nvinfo : EIATTR_KPARAM_INFO
	.align		4
.L_10403:
        /*0068*/ 	.byte	0x04, 0x17
        /*006a*/ 	.short	(.L_10405 - .L_10404)
.L_10404:
        /*006c*/ 	.word	0x00000000
        /*0070*/ 	.short	0x0000
        /*0072*/ 	.short	0x0000
        /*0074*/ 	.byte	0x00, 0xf0, 0x11, 0x00


	//----- nvinfo : EIATTR_SPARSE_MMA_MASK
	.align		4
.L_10405:
        /*0078*/ 	.byte	0x03, 0x50
        /*007a*/ 	.short	0x0000


	//----- nvinfo : EIATTR_MAXREG_COUNT
	.align		4
        /*007c*/ 	.byte	0x03, 0x1b
        /*007e*/ 	.short	0x00ff


	//----- nvinfo : EIATTR_EXTERNS
	.align		4
        /*0080*/ 	.byte	0x04, 0x0f
        /*0082*/ 	.short	(.L_10407 - .L_10406)


	//   ....[0]....
	.align		4
.L_10406:
        /*0084*/ 	.word	index@(__assertfail)


	//----- nvinfo : EIATTR_MERCURY_ISA_VERSION
	.align		4
.L_10407:
        /*0088*/ 	.byte	0x03, 0x5f
        /*008a*/ 	.short	0x0101


	//----- nvinfo : EIATTR_VRC_CTA_INIT_COUNT
	.align		4
        /*008c*/ 	.byte	0x02, 0x4a
	.zero		1
	.zero		1


	//----- nvinfo : EIATTR_SYSCALL_OFFSETS
	.align		4
        /*0090*/ 	.byte	0x04, 0x46
        /*0092*/ 	.short	(.L_10409 - .L_10408)


	//   ....[0]....
.L_10408:
        /*0094*/ 	.word	0x00000e90


	//   ....[1]....
        /*0098*/ 	.word	0x00001ed0


	//   ....[2]....
        /*009c*/ 	.word	0x00002e50


	//   ....[3]....
        /*00a0*/ 	.word	0x00003da0


	//   ....[4]....
        /*00a4*/ 	.word	0x00006b50


	//   ....[5]....
        /*00a8*/ 	.word	0x00007af0


	//   ....[6]....
        /*00ac*/ 	.word	0x00008c50


	//   ....[7]....
        /*00b0*/ 	.word	0x00009d90


	//----- nvinfo : EIATTR_EXIT_INSTR_OFFSETS
	.align		4
.L_10409:
        /*00b4*/ 	.byte	0x04, 0x1c
        /*00b6*/ 	.short	(.L_10411 - .L_10410)


	//   ....[0]....
.L_10410:
        /*00b8*/ 	.word	0x00008fe0


	//   ....[1]....
        /*00bc*/ 	.word	0x00009120


	//   ....[2]....
        /*00c0*/ 	.word	0x00009160


	//   ....[3]....
        /*00c4*/ 	.word	0x000091f0


	//   ....[4]....
        /*00c8*/ 	.word	0x00009220


	//   ....[5]....
        /*00cc*/ 	.word	0x00009250


	//   ....[6]....
        /*00d0*/ 	.word	0x00009320


	//   ....[7]....
        /*00d4*/ 	.word	0x000093a0


	//   ....[8]....
        /*00d8*/ 	.word	0x00009480


	//   ....[9]....
        /*00dc*/ 	.word	0x00009510


	//   ....[10]....
        /*00e0*/ 	.word	0x00009530


	//   ....[11]....
        /*00e4*/ 	.word	0x00009600


	//   ....[12]....
        /*00e8*/ 	.word	0x000097b0


	//   ....[13]....
        /*00ec*/ 	.word	0x00009960


	//   ....[14]....
        /*00f0*/ 	.word	0x00009b00


	//   ....[15]....
        /*00f4*/ 	.word	0x00009b30


	//   ....[16]....
        /*00f8*/ 	.word	0x00009b60


	//   ....[17]....
        /*00fc*/ 	.word	0x00009c00


	//   ....[18]....
        /*0100*/ 	.word	0x00009c30


	//   ....[19]....
        /*0104*/ 	.word	0x00009da0


	//   ....[20]....
        /*0108*/ 	.word	0x00009ef0


	//   ....[21]....
        /*010c*/ 	.word	0x0000a070


	//   ....[22]....
        /*0110*/ 	.word	0x0000a0f0


	//----- nvinfo : EIATTR_MAX_THREADS
	.align		4
.L_10411:
        /*0114*/ 	.byte	0x04, 0x05
        /*0116*/ 	.short	(.L_10413 - .L_10412)
.L_10412:
        /*0118*/ 	.word	0x00000080
        /*011c*/ 	.word	0x00000001
        /*0120*/ 	.word	0x00000001


	//----- nvinfo : EIATTR_CRS_STACK_SIZE
	.align		4
.L_10413:
        /*0124*/ 	.byte	0x04, 0x1e
        /*0126*/ 	.short	(.L_10415 - .L_10414)
.L_10414:
        /*0128*/ 	.word	0x00000000


	//----- nvinfo : EIATTR_CBANK_PARAM_SIZE
	.align		4
.L_10415:
        /*012c*/ 	.byte	0x03, 0x19
        /*012e*/ 	.short	0x003c


	//----- nvinfo : EIATTR_PARAM_CBANK
	.align		4
        /*0130*/ 	.byte	0x04, 0x0a
        /*0132*/ 	.short	(.L_10417 - .L_10416)
	.align		4
.L_10416:
        /*0134*/ 	.word	index@(.nv.constant0._ZN2at6native27unrolled_elementwise_kernelIZNS0_50_GLOBAL__N__2680c7bb_12_PowKernel_cu_7dd49032_300322pow_scalar_tensor_implIdEEvRNS_18TensorIteratorBaseET_EUldE_St5arrayIPcLm2EELi4E23TrivialOffsetCalculatorILi1EjESC_NS0_6memory12LoadWithCastILi1EEENSD_13StoreWithCastILi1EEEEEviS6_T0_T2_T3_T4_T5_)
        /*0138*/ 	.short	0x0380
        /*013a*/ 	.short	0x003c


	//----- nvinfo : EIATTR_SW_WAR
	.align		4
.L_10417:
        /*013c*/ 	.byte	0x04, 0x36
        /*013e*/ 	.short	(.L_10419 - .L_10418)
.L_10418:
        /*0140*/ 	.word	0x00000008
.L_10419:


//--------------------- .nv.info._ZN2at6native18elementwise_kernelILi128ELi2EZNS0_22gpu_kernel_impl_nocastIZNS0_50_GLOBAL__N__2680c7bb_12_PowKernel_cu_7dd49032_300322pow_scalar_tensor_implIdEEvRNS_18TensorIteratorBaseET_EUldE_EEvS6_RKS7_EUliE_EEviT1_ --------------------------
	.section	.nv.info._ZN2at6native18elementwise_kernelILi128ELi2EZNS0_22gpu_kernel_impl_nocastIZNS0_50_GLOBAL__N__2680c7bb_12_PowKernel_cu_7dd49032_300322pow_scalar_tensor_implIdEEvRNS_18TensorIteratorBaseET_EUldE_EEvS6_RKS7_EUliE_EEviT1_,"",@"SHT_CUDA_INFO"
	.sectionflags	@""
	.align	4


	//----- nvinfo : EIATTR_CUDA_API_VERSION
	.align		4
        /*0000*/ 	.byte	0x04, 0x37
        /*0002*/ 	.short	(.L_10421 - .L_10420)
.L_10420:
        /*0004*/ 	.word	0x00000082


	//----- nvinfo : EIATTR_KPARAM_INFO
	.align		4
.L_10421:
        /*0008*/ 	.byte	0x04, 0x17
        /*000a*/ 	.short	(.L_10423 - .L_10422)
.L_10422:
        /*000c*/ 	.word	0x00000000
        /*0010*/ 	.short	0x0001
        /*0012*/ 	.short	0x0008
        /*0014*/ 	.byte	0x00, 0xf0, 0x81, 0x08


	//----- nvinfo : EIATTR_KPARAM_INFO
	.align		4
.L_10423:
        /*0018*/ 	.byte	0x04, 0x17
        /*001a*/ 	.short	(.L_10425 - .L_10424)
.L_10424:
        /*001c*/ 	.word	0x00000000
        /*0020*/ 	.short	0x0000
        /*0022*/ 	.short	0x0000
        /*0024*/ 	.byte	0x00, 0xf0, 0x11, 0x00


	//----- nvinfo : EIATTR_SPARSE_MMA_MASK
	.align		4
.L_10425:
        /*0028*/ 	.byte	0x03, 0x50
        /*002a*/ 	.short	0x0000


	//----- nvinfo : EIATTR_MAXREG_COUNT
	.align		4
        /*002c*/ 	.byte	0x03, 0x1b
        /*002e*/ 	.short	0x0080


	//----- nvinfo : EIATTR_MERCURY_ISA_VERSION
	.align		4
        /*0030*/ 	.byte	0x03, 0x5f
        /*0032*/ 	.short	0x0101


	//----- nvinfo : EIATTR_VRC_CTA_INIT_COUNT
	.align		4
        /*0034*/ 	.byte	0x02, 0x4a
	.zero		1
	.zero		1


	//----- nvinfo : EIATTR_EXIT_INSTR_OFFSETS
	.align		4
        /*0038*/ 	.byte	0x04, 0x1c
        /*003a*/ 	.short	(.L_10427 - .L_10426)


	//   ....[0]....
.L_10426:
        /*003c*/ 	.word	0x00000490


	//   ....[1]....
        /*0040*/ 	.word	0x000007b0


	//   ....[2]....
        /*0044*/ 	.word	0x00000c20


	//   ....[3]....
        /*0048*/ 	.word	0x00000ff0


	//   ....[4]....
        /*004c*/ 	.word	0x000026d0


	//   ....[5]....
        /*0050*/ 	.word	0x00003ce0


	//   ....[6]....
        /*0054*/ 	.word	0x00005450


	//   ....[7]....
        /*0058*/ 	.word	0x00006b10


	//----- nvinfo : EIATTR_MAX_THREADS
	.align		4
.L_10427:
        /*005c*/ 	.byte	0x04, 0x05
        /*005e*/ 	.short	(.L_10429 - .L_10428)
.L_10428:
        /*0060*/ 	.word	0x00000080
        /*0064*/ 	.word	0x00000001
        /*0068*/ 	.word	0x00000001


	//----- nvinfo : EIATTR_CRS_STACK_SIZE
	.align		4
.L_10429:
        /*006c*/ 	.byte	0x04, 0x1e
        /*006e*/ 	.short	(.L_10431 - .L_10430)
.L_10430:
        /*0070*/ 	.word	0x00000000


	//----- nvinfo : EIATTR_CBANK_PARAM_SIZE
	.align		4
.L_10431:
        /*0074*/ 	.byte	0x03, 0x19
        /*0076*/ 	.short	0x0228


	//----- nvinfo : EIATTR_PARAM_CBANK
	.align		4
        /*0078*/ 	.byte	0x04, 0x0a
        /*007a*/ 	.short	(.L_10433 - .L_10432)
	.align		4
.L_10432:
        /*007c*/ 	.word	index@(.nv.constant0._ZN2at6native18elementwise_kernelILi128ELi2EZNS0_22gpu_kernel_impl_nocastIZNS0_50_GLOBAL__N__2680c7bb_12_PowKernel_cu_7dd49032_300322pow_scalar_tensor_implIdEEvRNS_18TensorIteratorBaseET_EUldE_EEvS6_RKS7_EUliE_EEviT1_)
        /*0080*/ 	.short	0x0380
        /*0082*/ 	.short	0x0228


	//----- nvinfo : EIATTR_SW_WAR
	.align		4
.L_10433:
        /*0084*/ 	.byte	0x04, 0x36
        /*0086*/ 	.short	(.L_10435 - .L_10434)
.L_10434:
        /*0088*/ 	.word	0x00000008
.L_10435:


//--------------------- .nv.info._ZN2at6native27unrolled_elementwise_kernelIZNS0_50_GLOBAL__N__2680c7bb_12_PowKernel_cu_7dd49032_300322pow_scalar_tensor_implIdEEvRNS_18TensorIteratorBaseET_EUldE_St5arrayIPcLm2EELi4E23TrivialOffsetCalculatorILi1EjESC_NS0_6memory15LoadWithoutCastENSD_16StoreWithoutCastEEEviS6_T0_T2_T3_T4_T5_ --------------------------
	.section	.nv.info._ZN2at6native27unrolled_elementwise_kernelIZNS0_50_GLOBAL__N__2680c7bb_12_PowKernel_cu_7dd49032_300322pow_scalar_tensor_implIdEEvRNS_18TensorIteratorBaseET_EUldE_St5arrayIPcLm2EELi4E23TrivialOffsetCalculatorILi1EjESC_NS0_6memory15LoadWithoutCastENSD_16StoreWithoutCastEEEviS6_T0_T2_T3_T4_T5_,"",@"SHT_CUDA_INFO"
	.sectionflags	@""
	.align	4


	//----- nvinfo : EIATTR_CUDA_API_VERSION
	.align		4
        /*0000*/ 	.byte	0x04, 0x37
        /*0002*/ 	.short	(.L_10437 - .L_10436)
.L_10436:
        /*0004*/ 	.word	0x00000082


	//----- nvinfo : EIATTR_KPARAM_INFO
	.align		4
.L_10437:
        /*0008*/ 	.byte	0x04, 0x17
        /*000a*/ 	.short	(.L_10439 - .L_10438)
.L_10438:
        /*000c*/ 	.word	0x00000000
        /*0010*/ 	.short	0x0006
        /*0012*/ 	.short	0x002b
        /*0014*/ 	.byte	0x00, 0xf0, 0x05, 0x00


	//----- nvinfo : EIATTR_KPARAM_INFO
	.align		4
.L_10439:
        /*0018*/ 	.byte	0x04, 0x17
        /*001a*/ 	.short	(.L_10441 - .L_10440)
.L_10440:
        /*001c*/ 	.word	0x00000000
        /*0020*/ 	.short	0x0005
        /*0022*/ 	.short	0x002a
        /*0024*/ 	.byte	0x00, 0xf0, 0x05, 0x00


	//----- nvinfo : EIATTR_KPARAM_INFO
	.align		4
.L_10441:
        /*0028*/ 	.byte	0x04, 0x17
        /*002a*/ 	.short	(.L_10443 - .L_10442)
.L_10442:
        /*002c*/ 	.word	0x00000000
        /*0030*/ 	.short	0x0004
        /*0032*/ 	.short	0x0029
        /*0034*/ 	.byte	0x00, 0xf0, 0x05, 0x00


	//----- nvinfo : EIATTR_KPARAM_INFO
	.align		4
.L_10443:
        /*0038*/ 	.byte	0x04, 0x17
        /*003a*/ 	.short	(.L_10445 - .L_10444)
.L_10444:
        /*003c*/ 	.word	0x00000000
        /*0040*/ 	.short	0x0003
        /*0042*/ 	.short	0x0028
        /*0044*/ 	.byte	0x00, 0xf0, 0x05, 0x00


	//----- nvinfo : EIATTR_KPARAM_INFO
	.align		4
.L_10445:
        /*0048*/ 	.byte	0x04, 0x17
        /*004a*/ 	.short	(.L_10447 - .L_10446)
.L_10446:
        /*004c*/ 	.word	0x00000000
        /*0050*/ 	.short	0x0002
        /*0052*/ 	.short	0x0018
        /*0054*/ 	.byte	0x00, 0xf0, 0x41, 0x00


	//----- nvinfo : EIATTR_KPARAM_INFO
	.align		4
.L_10447:
        /*0058*/ 	.byte	0x04, 0x17
        /*005a*/ 	.short	(.L_10449 - .L_10448)
.L_10448:
        /*005c*/ 	.word	0x00000000
        /*0060*/ 	.short	0x0001
        /*0062*/ 	.short	0x0008
        /*0064*/ 	.byte	0x00, 0xf0, 0x41, 0x00


	//----- nvinfo : EIATTR_KPARAM_INFO
	.align		4
.L_10449:
        /*0068*/ 	.byte	0x04, 0x17
        /*006a*/ 	.short	(.L_10451 - .L_10450)
.L_10450:
        /*006c*/ 	.word	0x00000000
        /*0070*/ 	.short	0x0000
        /*0072*/ 	.short	0x0000
        /*0074*/ 	.byte	0x00, 0xf0, 0x11, 0x00


	//----- nvinfo : EIATTR_SPARSE_MMA_MASK
	.align		4
.L_10451:
        /*0078*/ 	.byte	0x03, 0x50
        /*007a*/ 	.short	0x0000


	//----- nvinfo : EIATTR_MAXREG_COUNT
	.align		4
        /*007c*/ 	.byte	0x03, 0x1b
        /*007e*/ 	.short	0x00ff


	//----- nvinfo : EIATTR_MERCURY_ISA_VERSION
	.align		4
        /*0080*/ 	.byte	0x03, 0x5f
        /*0082*/ 	.short	0x0101


	//----- nvinfo : EIATTR_VRC_CTA_INIT_COUNT
	.align		4
        /*0084*/ 	.byte	0x02, 0x4a
	.zero		1
	.zero		1


	//----- nvinfo : EIATTR_EXIT_INSTR_OFFSETS
	.align		4
        /*0088*/ 	.byte	0x04, 0x1c
        /*008a*/ 	.short	(.L_10453 - .L_10452)


	//   ....[0]....
.L_10452:
        /*008c*/ 	.word	0x00002160


	//   ....[1]....
        /*0090*/ 	.word	0x000021b0


	//----- nvinfo : EIATTR_MAX_THREADS
	.align		4
.L_10453:
        /*0094*/ 	.byte	0x04, 0x05
        /*0096*/ 	.short	(.L_10455 - .L_10454)
.L_10454:
        /*0098*/ 	.word	0x00000080
        /*009c*/ 	.word	0x00000001
        /*00a0*/ 	.word	0x00000001


	//----- nvinfo : EIATTR_CRS_STACK_SIZE
	.align		4
.L_10455:
        /*00a4*/ 	.byte	0x04, 0x1e
        /*00a6*/ 	.short	(.L_10457 - .L_10456)
.L_10456:
        /*00a8*/ 	.word	0x00000000


	//----- nvinfo : EIATTR_CBANK_PARAM_SIZE
	.align		4
.L_10457:
        /*00ac*/ 	.byte	0x03, 0x19
        /*00ae*/ 	.short	0x002c


	//----- nvinfo : EIATTR_PARAM_CBANK
	.align		4
        /*00b0*/ 	.byte	0x04, 0x0a
        /*00b2*/ 	.short	(.L_10459 - .L_10458)
	.align		4
.L_10458:
        /*00b4*/ 	.word	index@(.nv.constant0._ZN2at6native27unrolled_elementwise_kernelIZNS0_50_GLOBAL__N__2680c7bb_12_PowKernel_cu_7dd49032_300322pow_scalar_tensor_implIdEEvRNS_18TensorIteratorBaseET_EUldE_St5arrayIPcLm2EELi4E23TrivialOffsetCalculatorILi1EjESC_NS0_6memory15LoadWithoutCastENSD_16StoreWithoutCastEEEviS6_T0_T2_T3_T4_T5_)
        /*00b8*/ 	.short	0x0380
        /*00ba*/ 	.short	0x002c


	//----- nvinfo : EIATTR_SW_WAR
	.align		4
.L_10459:
        /*00bc*/ 	.byte	0x04, 0x36
        /*00be*/ 	.short	(.L_10461 - .L_10460)
.L_10460:
        /*00c0*/ 	.word	0x00000008
.L_10461:


//--------------------- .nv.info._ZN2at6native29vectorized_elementwise_kernelILi2EZNS0_50_GLOBAL__N__2680c7bb_12_PowKernel_cu_7dd49032_300322pow_scalar_tensor_implIdEEvRNS_18TensorIteratorBaseET_EUldE_St5arrayIPcLm2EEEEviT0_T1_ --------------------------
	.section	.nv.info._ZN2at6native29vectorized_elementwise_kernelILi2EZNS0_50_GLOBAL__N__2680c7bb_12_PowKernel_cu_7dd49032_300322pow_scalar_tensor_implIdEEvRNS_18TensorIteratorBaseET_EUldE_St5arrayIPcLm2EEEEviT0_T1_,"",@"SHT_CUDA_INFO"
	.sectionflags	@""
	.align	4


	//----- nvinfo : EIATTR_CUDA_API_VERSION
	.align		4
        /*0000*/ 	.byte	0x04, 0x37
        /*0002*/ 	.short	(.L_10463 - .L_10462)
.L_10462:
        /*0004*/ 	.word	0x00000082


	//----- nvinfo : EIATTR_KPARAM_INFO
	.align		4
.L_10463:
        /*0008*/ 	.byte	0x04, 0x17
        /*000a*/ 	.short	(.L_10465 - .L_10464)
.L_10464:
        /*000c*/ 	.word	0x00000000
        /*0010*/ 	.short	0x0002
        /*0012*/ 	.short	0x0018
        /*0014*/ 	.byte	0x00, 0xf0, 0x41, 0x00


	//----- nvinfo : EIATTR_KPARAM_INFO
	.align		4
.L_10465:
        /*0018*/ 	.byte	0x04, 0x17
        /*001a*/ 	.short	(.L_10467 - .L_10466)
.L_10466:
        /*001c*/ 	.word	0x00000000
        /*0020*/ 	.short	0x0001
        /*0022*/ 	.short	0x0008
        /*0024*/ 	.byte	0x00, 0xf0, 0x41, 0x00


	//----- nvinfo : EIATTR_KPARAM_INFO
	.align		4
.L_10467:
        /*0028*/ 	.byte	0x04, 0x17
        /*002a*/ 	.short	(.L_10469 - .L_10468)
.L_10468:
        /*002c*/ 	.word	0x00000000
        /*0030*/ 	.short	0x0000
        /*0032*/ 	.short	0x0000
        /*0034*/ 	.byte	0x00, 0xf0, 0x11, 0x00


	//----- nvinfo : EIATTR_SPARSE_MMA_MASK
	.align		4
.L_10469:
        /*0038*/ 	.byte	0x03, 0x50
        /*003a*/ 	.short	0x0000


	//----- nvinfo : EIATTR_MAXREG_COUNT
	.align		4
        /*003c*/ 	.byte	0x03, 0x1b
        /*003e*/ 	.short	0x00ff


	//----- nvinfo : EIATTR_MERCURY_ISA_VERSION
	.align		4
        /*0040*/ 	.byte	0x03, 0x5f
        /*0042*/ 	.short	0x0101


	//----- nvinfo : EIATTR_VRC_CTA_INIT_COUNT
	.align		4
        /*0044*/ 	.byte	0x02, 0x4a
	.zero		1
	.zero		1


	//----- nvinfo : EIATTR_EXIT_INSTR_OFFSETS
	.align		4
        /*0048*/ 	.byte	0x04, 0x1c
        /*004a*/ 	.short	(.L_10471 - .L_10470)


	//   ....[0]....
.L_10470:
        /*004c*/ 	.word	0x000043f0


	//   ....[1]....
        /*0050*/ 	.word	0x00004440


	//   ....[2]....
        /*0054*/ 	.word	0x000079e0


	//----- nvinfo : EIATTR_MAX_THREADS
	.align		4
.L_10471:
        /*0058*/ 	.byte	0x04, 0x05
        /*005a*/ 	.short	(.L_10473 - .L_10472)
.L_10472:
        /*005c*/ 	.word	0x00000080
        /*0060*/ 	.word	0x00000001
        /*0064*/ 	.word	0x00000001


	//----- nvinfo : EIATTR_CRS_STACK_SIZE
	.align		4
.L_10473:
        /*0068*/ 	.byte	0x04, 0x1e
        /*006a*/ 	.short	(.L_10475 - .L_10474)
.L_10474:
        /*006c*/ 	.word	0x00000000


	//----- nvinfo : EIATTR_CBANK_PARAM_SIZE
	.align		4
.L_10475:
        /*0070*/ 	.byte	0x03, 0x19
        /*0072*/ 	.short	0x0028


	//----- nvinfo : EIATTR_PARAM_CBANK
	.align		4
        /*0074*/ 	.byte	0x04, 0x0a
        /*0076*/ 	.short	(.L_10477 - .L_10476)
	.align		4
.L_10476:
        /*0078*/ 	.word	index@(.nv.constant0._ZN2at6native29vectorized_elementwise_kernelILi2EZNS0_50_GLOBAL__N__2680c7bb_12_PowKernel_cu_7dd49032_300322pow_scalar_tensor_implIdEEvRNS_18TensorIteratorBaseET_EUldE_St5arrayIPcLm2EEEEviT0_T1_)
        /*007c*/ 	.short	0x0380
        /*007e*/ 	.short	0x0028


	//----- nvinfo : EIATTR_SW_WAR
	.align		4
.L_10477:
        /*0080*/ 	.byte	0x04, 0x36
        /*0082*/ 	.short	(.L_10479 - .L_10478)
.L_10478:
        /*0084*/ 	.word	0x00000008
.L_10479:


//--------------------- .nv.info._ZN2at6native29vectorized_elementwise_kernelILi4EZNS0_50_GLOBAL__N__2680c7bb_12_PowKernel_cu_7dd49032_300322pow_scalar_tensor_implIdEEvRNS_18TensorIteratorBaseET_EUldE_St5arrayIPcLm2EEEEviT0_T1_ --------------------------
	.section	.nv.info._ZN2at6native29vectorized_elementwise_kernelILi4EZNS0_50_GLOBAL__N__2680c7bb_12_PowKernel_cu_7dd49032_300322pow_scalar_tensor_implIdEEvRNS_18TensorIteratorBaseET_EUldE_St5arrayIPcLm2EEEEviT0_T1_,"",@"SHT_CUDA_INFO"
	.sectionflags	@""
	.align	4


	//----- nvinfo : EIATTR_CUDA_API_VERSION
	.align		4
        /*0000*/ 	.byte	0x04, 0x37
        /*0002*/ 	.short	(.L_10481 - .L_10480)
.L_10480:
        /*0004*/ 	.word	0x00000082


	//----- nvinfo : EIATTR_KPARAM_INFO
	.align		4
.L_10481:
        /*0008*/ 	.byte	0x04, 0x17
        /*000a*/ 	.short	(.L_10483 - .L_10482)
.L_10482:
        /*000c*/ 	.word	0x00000000
        /*0010*/ 	.short	0x0002
        /*0012*/ 	.short	0x0018
        /*0014*/ 	.byte	0x00, 0xf0, 0x41, 0x00


	//----- nvinfo : EIATTR_KPARAM_INFO
	.align		4
.L_10483:
        /*0018*/ 	.byte	0x04, 0x17
        /*001a*/ 	.short	(.L_10485 - .L_10484)
.L_10484:
        /*001c*/ 	.word	0x00000000
        /*0020*/ 	.short	0x0001
        /*0022*/ 	.short	0x0008
        /*0024*/ 	.byte	0x00, 0xf0, 0x41, 0x00


	//----- nvinfo : EIATTR_KPARAM_INFO
	.align		4
.L_10485:
        /*0028*/ 	.byte	0x04, 0x17
        /*002a*/ 	.short	(.L_10487 - .L_10486)
.L_10486:
        /*002c*/ 	.word	0x00000000
        /*0030*/ 	.short	0x0000
        /*0032*/ 	.short	0x0000
        /*0034*/ 	.byte	0x00, 0xf0, 0x11, 0x00


	//----- nvinfo : EIATTR_SPARSE_MMA_MASK
	.align		4
.L_10487:
        /*0038*/ 	.byte	0x03, 0x50
        /*003a*/ 	.short	0x0000


	//----- nvinfo : EIATTR_MAXREG_COUNT
	.align		4
        /*003c*/ 	.byte	0x03, 0x1b
        /*003e*/ 	.short	0x00ff


	//----- nvinfo : EIATTR_MERCURY_ISA_VERSION
	.align		4
        /*0040*/ 	.byte	0x03, 0x5f
        /*0042*/ 	.short	0x0101


	//----- nvinfo : EIATTR_VRC_CTA_INIT_COUNT
	.align		4
        /*0044*/ 	.byte	0x02, 0x4a
	.zero		1
	.zero		1


	//----- nvinfo : EIATTR_EXIT_INSTR_OFFSETS
	.align		4
        /*0048*/ 	.byte	0x04, 0x1c
        /*004a*/ 	.short	(.L_10489 - .L_10488)


	//   ....[0]....
.L_10488:
        /*004c*/ 	.word	0x000043f0


	//   ....[1]....
        /*0050*/ 	.word	0x00004440


	//   ....[2]....
        /*0054*/ 	.word	0x000079a0


	//----- nvinfo : EIATTR_MAX_THREADS
	.align		4
.L_10489:
        /*0058*/ 	.byte	0x04, 0x05
        /*005a*/ 	.short	(.L_10491 - .L_10490)
.L_10490:
        /*005c*/ 	.word	0x00000080
        /*0060*/ 	.word	0x00000001
        /*0064*/ 	.word	0x00000001


	//----- nvinfo : EIATTR_CRS_STACK_SIZE
	.align		4
.L_10491:
        /*0068*/ 	.byte	0x04, 0x1e
        /*006a*/ 	.short	(.L_10493 - .L_10492)
.L_10492:
        /*006c*/ 	.word	0x00000000


	//----- nvinfo : EIATTR_CBANK_PARAM_SIZE
	.align		4
.L_10493:
        /*0070*/ 	.byte	0x03, 0x19
        /*0072*/ 	.short	0x0028


	//----- nvinfo : EIATTR_PARAM_CBANK
	.align		4
        /*0074*/ 	.byte	0x04, 0x0a
        /*0076*/ 	.short	(.L_10495 - .L_10494)
	.align		4
.L_10494:
        /*0078*/ 	.word	index@(.nv.constant0._ZN2at6native29vectorized_elementwise_kernelILi4EZNS0_50_GLOBAL__N__2680c7bb_12_PowKernel_cu_7dd49032_300322pow_scalar_tensor_implIdEEvRNS_18TensorIteratorBaseET_EUldE_St5arrayIPcLm2EEEEviT0_T1_)
        /*007c*/ 	.short	0x0380
        /*007e*/ 	.short	0x0028


	//----- nvinfo : EIATTR_SW_WAR
	.align		4
.L_10495:
        /*0080*/ 	.byte	0x04, 0x36
        /*0082*/ 	.short	(.L_10497 - .L_10496)
.L_10496:
        /*0084*/ 	.word	0x00000008
.L_10497:


//--------------------- .nv.info._ZN2at6native29vectorized_elementwise_kernelILi8EZNS0_50_GLOBAL__N__2680c7bb_12_PowKernel_cu_7dd49032_300322pow_scalar_tensor_implIdEEvRNS_18TensorIteratorBaseET_EUldE_St5arrayIPcLm2EEEEviT0_T1_ --------------------------
	.section	.nv.info._ZN2at6native29vectorized_elementwise_kernelILi8EZNS0_50_GLOBAL__N__2680c7bb_12_PowKernel_cu_7dd49032_300322pow_scalar_tensor_implIdEEvRNS_18TensorIteratorBaseET_EUldE_St5arrayIPcLm2EEEEviT0_T1_,"",@"SHT_CUDA_INFO"
	.sectionflags	@""
	.align	4


	//----- nvinfo : EIATTR_CUDA_API_VERSION
	.align		4
        /*0000*/ 	.byte	0x04, 0x37
        /*0002*/ 	.short	(.L_10499 - .L_10498)
.L_10498:
        /*0004*/ 	.word	0x00000082


	//----- nvinfo : EIATTR_KPARAM_INFO
	.align		4
.L_10499:
        /*0008*/ 	.byte	0x04, 0x17
        /*000a*/ 	.short	(.L_10501 - .L_10500)
.L_10500:
        /*000c*/ 	.word	0x00000000
        /*0010*/ 	.short	0x0002
        /*0012*/ 	.short	0x0018
        /*0014*/ 	.byte	0x00, 0xf0, 0x41, 0x00


	//----- nvinfo : EIATTR_KPARAM_INFO
	.align		4
.L_10501:
        /*0018*/ 	.byte	0x04, 0x17
        /*001a*/ 	.short	(.L_10503 - .L_10502)
.L_10502:
        /*001c*/ 	.word	0x00000000
        /*0020*/ 	.short	0x0001
        /*0022*/ 	.short	0x0008
        /*0024*/ 	.byte	0x00, 0xf0, 0x41, 0x00


	//----- nvinfo : EIATTR_KPARAM_INFO
	.align		4
.L_10503:
        /*0028*/ 	.byte	0x04, 0x17
        /*002a*/ 	.short	(.L_10505 - .L_10504)
.L_10504:
        /*002c*/ 	.word	0x00000000
        /*0030*/ 	.short	0x0000
        /*0032*/ 	.short	0x0000
        /*0034*/ 	.byte	0x00, 0xf0, 0x11, 0x00


	//----- nvinfo : EIATTR_SPARSE_MMA_MASK
	.align		4
.L_10505:
        /*0038*/ 	.byte	0x03, 0x50
        /*003a*/ 	.short	0x0000


	//----- nvinfo : EIATTR_MAXREG_COUNT
	.align		4
        /*003c*/ 	.byte	0x03, 0x1b
        /*003e*/ 	.short	0x00ff


	//----- nvinfo : EIATTR_MERCURY_ISA_VERSION
	.align		4
        /*0040*/ 	.byte	0x03, 0x5f
        /*0042*/ 	.short	0x0101


	//----- nvinfo : EIATTR_VRC_CTA_INIT_COUNT
	.align		4
        /*0044*/ 	.byte	0x02, 0x4a
	.zero		1
	.zero		1


	//----- nvinfo : EIATTR_EXIT_INSTR_OFFSETS
	.align		4
        /*0048*/ 	.byte	0x04, 0x1c
        /*004a*/ 	.short	(.L_10507 - .L_10506)


	//   ....[0]....
.L_10506:
        /*004c*/ 	.word	0x000043f0


	//   ....[1]....
        /*0050*/ 	.word	0x00004440


	//   ....[2]....
        /*0054*/ 	.word	0x000079a0


	//----- nvinfo : EIATTR_MAX_THREADS
	.align		4
.L_10507:
        /*0058*/ 	.byte	0x04, 0x05
        /*005a*/ 	.short	(.L_10509 - .L_10508)
.L_10508:
        /*005c*/ 	.word	0x00000080
        /*0060*/ 	.word	0x00000001
        /*0064*/ 	.word	0x00000001


	//----- nvinfo : EIATTR_CRS_STACK_SIZE
	.align		4
.L_10509:
        /*0068*/ 	.byte	0x04, 0x1e
        /*006a*/ 	.short	(.L_10511 - .L_10510)
.L_10510:
        /*006c*/ 	.word	0x00000000


	//----- nvinfo : EIATTR_CBANK_PARAM_SIZE
	.align		4
.L_10511:
        /*0070*/ 	.byte	0x03, 0x19
        /*0072*/ 	.short	0x0028


	//----- nvinfo : EIATTR_PARAM_CBANK
	.align		4
        /*0074*/ 	.byte	0x04, 0x0a
        /*0076*/ 	.short	(.L_10513 - .L_10512)
	.align		4
.L_10512:
        /*0078*/ 	.word	index@(.nv.constant0._ZN2at6native29vectorized_elementwise_kernelILi8EZNS0_50_GLOBAL__N__2680c7bb_12_PowKernel_cu_7dd49032_300322pow_scalar_tensor_implIdEEvRNS_18TensorIteratorBaseET_EUldE_St5arrayIPcLm2EEEEviT0_T1_)
        /*007c*/ 	.short	0x0380
        /*007e*/ 	.short	0x0028


	//----- nvinfo : EIATTR_SW_WAR
	.align		4
.L_10513:
        /*0080*/ 	.byte	0x04, 0x36
        /*0082*/ 	.short	(.L_10515 - .L_10514)
.L_10514:
        /*0084*/ 	.word	0x00000008
.L_10515:


//--------------------- .nv.info._ZN2at6native18elementwise_kernelILi128ELi4EZNS0_15gpu_kernel_implIZZZNS0_50_GLOBAL__N__2680c7bb_12_PowKernel_cu_7dd49032_300324pow_tensor_tensor_kernelERNS_18TensorIteratorBaseEENKUlvE_clEvENKUlvE3_clEvEUlssE_EEvS5_RKT_EUliE_EEviT1_ --------------------------
	.section	.nv.info._ZN2at6native18elementwise_kernelILi128ELi4EZNS0_15gpu_kernel_implIZZZNS0_50_GLOBAL__N__2680c7bb_12_PowKernel_cu_7dd49032_300324pow_tensor_tensor_kernelERNS_18TensorIteratorBaseEENKUlvE_clEvENKUlvE3_clEvEUlssE_EEvS5_RKT_EUliE_EEviT1_,"",@"SHT_CUDA_INFO"
	.sectionflags	@""
	.align	4


	//----- nvinfo : EIATTR_CUDA_API_VERSION
	.align		4
        /*0000*/ 	.byte	0x04, 0x37
        /*0002*/ 	.short	(.L_10517 - .L_10516)
.L_10516:
        /*0004*/ 	.word	0x00000082


	//----- nvinfo : EIATTR_KPARAM_INFO
	.align		4
.L_10517:
        /*0008*/ 	.byte	0x04, 0x17
        /*000a*/ 	.short	(.L_10519 - .L_10518)
.L_10518:
        /*000c*/ 	.word	0x00000000
        /*0010*/ 	.short	0x0001
        /*0012*/ 	.short	0x0008
        /*0014*/ 	.byte	0x00, 0xf0, 0x41, 0x0a


	//----- nvinfo : EIATTR_KPARAM_INFO
	.align		4
.L_10519:
        /*0018*/ 	.byte	0x04, 0x17
        /*001a*/ 	.short	(.L_10521 - .L_10520)
.L_10520:
        /*001c*/ 	.word	0x00000000
        /*0020*/ 	.short	0x0000
        /*0022*/ 	.short	0x0000
        /*0024*/ 	.byte	0x00, 0xf0, 0x11, 0x00


	//----- nvinfo : EIATTR_SPARSE_MMA_MASK
	.align		4
.L_10521:
        /*0028*/ 	.byte	0x03, 0x50
        /*002a*/ 	.short	0x0000


	//----- nvinfo : EIATTR_MAXREG_COUNT
	.align		4
        /*002c*/ 	.byte	0x03, 0x1b
        /*002e*/ 	.short	0x0080


	//----- nvinfo : EIATTR_EXTERNS
	.align		4
        /*0030*/ 	.byte	0x04, 0x0f
        /*0032*/ 	.short	(.L_10523 - .L_10522)


	//   ....[0]....
	.align		4
.L_10522:
        /*0034*/ 	.word	index@(__assertfail)


	//----- nvinfo : EIATTR_MERCURY_ISA_VERSION
	.align		4
.L_10523:
        /*0038*/ 	.byte	0x03, 0x5f
        /*003a*/ 	.short	0x0101


	//----- nvinfo : EIATTR_VRC_CTA_INIT_COUNT
	.align		4
        /*003c*/ 	.byte	0x02, 0x4a
	.zero		1
	.zero		1


	//----- nvinfo : EIATTR_SYSCALL_OFFSETS
	.align		4
        /*0040*/ 	.byte	0x04, 0x46
        /*0042*/ 	.short	(.L_10525 - .L_10524)


	//   ....[0]....
.L_10524:
        /*0044*/ 	.word	0x00002470


	//   ....[1]....
        /*0048*/ 	.word	0x000032c0


	//   ....[2]....
        /*004c*/ 	.word	0x000043f0


	//   ....[3]....
        /*0050*/ 	.word	0x00006a00


	//   ....[4]....
        /*0054*/ 	.word	0x00007850


	//   ....[5]....
        /*0058*/ 	.word	0x000087b0


	//   ....[6]....
        /*005c*/ 	.word	0x0000aec0


	//   ....[7]....
        /*0060*/ 	.word	0x0000bd10


	//   ....[8]....
        /*0064*/ 	.word	0x0000cc70


	//   ....[9]....
        /*0068*/ 	.word	0x0000f3a0


	//   ....[10]....
        /*006c*/ 	.word	0x000101f0


	//   ....[11]....
        /*0070*/ 	.word	0x00011110


	//----- nvinfo : EIATTR_EXIT_INSTR_OFFSETS
	.align		4
.L_10525:
        /*0074*/ 	.byte	0x04, 0x1c
        /*0076*/ 	.short	(.L_10527 - .L_10526)


	//   ....[0]....
.L_10526:
        /*0078*/ 	.word	0x0000cf50


	//   ....[1]....
        /*007c*/ 	.word	0x00010620


	//   ....[2]....
        /*0080*/ 	.word	0x00010640


	//   ....[3]....
        /*0084*/ 	.word	0x000106f0


	//   ....[4]....
        /*0088*/ 	.word	0x00010720


	//   ....[5]....
        /*008c*/ 	.word	0x00010740


	//   ....[6]....
        /*0090*/ 	.word	0x000107d0


	//   ....[7]....
        /*0094*/ 	.word	0x00010810


	//   ....[8]....
        /*0098*/ 	.word	0x000108b0


	//   ....[9]....
        /*009c*/ 	.word	0x00010900


	//   ....[10]....
        /*00a0*/ 	.word	0x00010930


	//   ....[11]....
        /*00a4*/ 	.word	0x000109f0


	//   ....[12]....
        /*00a8*/ 	.word	0x00010b60


	//   ....[13]....
        /*00ac*/ 	.word	0x00010cd0


	//   ....[14]....
        /*00b0*/ 	.word	0x00010e40


	//   ....[15]....
        /*00b4*/ 	.word	0x00010e90


	//   ....[16]....
        /*00b8*/ 	.word	0x00010ec0


	//   ....[17]....
        /*00bc*/ 	.word	0x00010f70


	//   ....[18]....
        /*00c0*/ 	.word	0x00010fb0


	//   ....[19]....
        /*00c4*/ 	.word	0x00011120


	//   ....[20]....
        /*00c8*/ 	.word	0x00011230


	//   ....[21]....
        /*00cc*/ 	.word	0x00011370


	//   ....[22]....
        /*00d0*/ 	.word	0x000113b0


	//----- nvinfo : EIATTR_MAX_THREADS
	.align		4
.L_10527:
        /*00d4*/ 	.byte	0x04, 0x05
        /*00d6*/ 	.short	(.L_10529 - .L_10528)
.L_10528:
        /*00d8*/ 	.word	0x00000080
        /*00dc*/ 	.word	0x00000001
        /*00e0*/ 	.word	0x00000001


	//----- nvinfo : EIATTR_CRS_STACK_SIZE
	.align		4
.L_10529:
        /*00e4*/ 	.byte	0x04, 0x1e
        /*00e6*/ 	.short	(.L_10531 - .L_10530)
.L_10530:
        /*00e8*/ 	.word	0x00000000


	//----- nvinfo : EIATTR_CBANK_PARAM_SIZE
	.align		4
.L_10531:
        /*00ec*/ 	.byte	0x03, 0x19
        /*00ee*/ 	.short	0x0298


	//----- nvinfo : EIATTR_PARAM_CBANK
	.align		4
        /*00f0*/ 	.byte	0x04, 0x0a
        /*00f2*/ 	.short	(.L_10533 - .L_10532)
	.align		4
.L_10532:
        /*00f4*/ 	.word	index@(.nv.constant0._ZN2at6native18elementwise_kernelILi128ELi4EZNS0_15gpu_kernel_implIZZZNS0_50_GLOBAL__N__2680c7bb_12_PowKernel_cu_7dd49032_300324pow_tensor_tensor_kernelERNS_18TensorIteratorBaseEENKUlvE_clEvENKUlvE3_clEvEUlssE_EEvS5_RKT_EUliE_EEviT1_)
        /*00f8*/ 	.short	0x0380
        /*00fa*/ 	.short	0x0298


	//----- nvinfo : EIATTR_SW_WAR
	.align		4
.L_10533:
        /*00fc*/ 	.byte	0x04, 0x36
        /*00fe*/ 	.short	(.L_10535 - .L_10534)
.L_10534:
        /*0100*/ 	.word	0x00000008
.L_10535:


//--------------------- .nv.info._ZN2at6native27unrolled_elementwise_kernelIZZZNS0_50_GLOBAL__N__2680c7bb_12_PowKernel_cu_7dd49032_300324pow_tensor_tensor_kernelERNS_18TensorIteratorBaseEENKUlvE_clEvENKUlvE3_clEvEUlssE_St5arrayIPcLm3EELi4E23TrivialOffsetCalculatorILi2EjESB_ILi1EjENS0_6memory12LoadWithCastILi2EEENSE_13StoreWithCastILi1EEEEEviT_T0_T2_T3_T4_T5_ --------------------------
	.section	.nv.info._ZN2at6native27unrolled_elementwise_kernelIZZZNS0_50_GLOBAL__N__2680c7bb_12_PowKernel_cu_7dd49032_300324pow_tensor_tensor_kernelERNS_18TensorIteratorBaseEENKUlvE_clEvENKUlvE3_clEvEUlssE_St5arrayIPcLm3EELi4E23TrivialOffsetCalculatorILi2EjESB_ILi1EjENS0_6memory12LoadWithCastILi2EEENSE_13StoreWithCastILi1EEEEEviT_T0_T2_T3_T4_T5_,"",@"SHT_CUDA_INFO"
	.sectionflags	@""
	.align	4


	//----- nvinfo : EIATTR_CUDA_API_VERSION
	.align		4
        /*0000*/ 	.byte	0x04, 0x37
        /*0002*/ 	.short	(.L_10537 - .L_10536)
.L_10536:
        /*0004*/ 	.word	0x00000082


	//----- nvinfo : EIATTR_KPARAM_INFO
	.align		4
.L_10537:
        /*0008*/ 	.byte	0x04, 0x17
        /*000a*/ 	.short	(.L_10539 - .L_10538)
.L_10538:
        /*000c*/ 	.word	0x00000000
        /*0010*/ 	.short	0x0006
        /*0012*/ 	.short	0x0038
        /*0014*/ 	.byte	0x00, 0xf0, 0x21, 0x00


	//----- nvinfo : EIATTR_KPARAM_INFO
	.align		4
.L_10539:
        /*0018*/ 	.byte	0x04, 0x17
        /*001a*/ 	.short	(.L_10541 - .L_10540)
.L_10540:
        /*001c*/ 	.word	0x00000000
        /*0020*/ 	.short	0x0005
        /*0022*/ 	.short	0x002c
        /*0024*/ 	.byte	0x00, 0xf0, 0x31, 0x00


	//----- nvinfo : EIATTR_KPARAM_INFO
	.align		4
.L_10541:
        /*0028*/ 	.byte	0x04, 0x17
        /*002a*/ 	.short	(.L_10543 - .L_10542)
.L_10542:
        /*002c*/ 	.word	0x00000000
        /*0030*/ 	.short	0x0004
        /*0032*/ 	.short	0x0029
        /*0034*/ 	.byte	0x00, 0xf0, 0x05, 0x00


	//----- nvinfo : EIATTR_KPARAM_INFO
	.align		4
.L_10543:
        /*0038*/ 	.byte	0x04, 0x17
        /*003a*/ 	.short	(.L_10545 - .L_10544)
.L_10544:
        /*003c*/ 	.word	0x00000000
        /*0040*/ 	.short	0x0003
        /*0042*/ 	.short	0x0028
        /*0044*/ 	.byte	0x00, 0xf0, 0x05, 0x00


	//----- nvinfo : EIATTR_KPARAM_INFO
	.align		4
.L_10545:
        /*0048*/ 	.byte	0x04, 0x17
        /*004a*/ 	.short	(.L_10547 - .L_10546)
.L_10546:
        /*004c*/ 	.word	0x00000000
        /*0050*/ 	.short	0x0002
        /*0052*/ 	.short	0x0010
        /*0054*/ 	.byte	0x00, 0xf0, 0x61, 0x00


	//----- nvinfo : EIATTR_KPARAM_INFO
	.align		4
.L_10547:
        /*0058*/ 	.byte	0x04, 0x17
        /*005a*/ 	.short	(.L_10549 - .L_10548)
.L_10548:
        /*005c*/ 	.word	0x00000000
        /*0060*/ 	.short	0x0001
        /*0062*/ 	.short	0x0008
        /*0064*/ 	.byte	0x00, 0xf0, 0x21, 0x00


	//----- nvinfo : EIATTR_KPARAM_INFO
	.align		4
.L_10549:
        /*0068*/ 	.byte	0x04, 0x17
        /*006a*/ 	.short	(.L_10551 - .L_10550)
.L_10550:
        /*006c*/ 	.word	0x00000000
        /*0070*/ 	.short	0x0000
        /*0072*/ 	.short	0x0000
        /*0074*/ 	.byte	0x00, 0xf0, 0x11, 0x00


	//----- nvinfo : EIATTR_SPARSE_MMA_MASK
	.align		4
.L_10551:
        /*0078*/ 	.byte	0x03, 0x50
        /*007a*/ 	.short	0x0000


	//----- nvinfo : EIATTR_MAXREG_COUNT
	.align		4
        /*007c*/ 	.byte	0x03, 0x1b
        /*007e*/ 	.short	0x00ff


	//----- nvinfo : EIATTR_EXTERNS
	.align		4
        /*0080*/ 	.byte	0x04, 0x0f
        /*0082*/ 	.short	(.L_10553 - .L_10552)


	//   ....[0]....
	.align		4
.L_10552:
        /*0084*/ 	.word	index@(__assertfail)


	//----- nvinfo : EIATTR_MERCURY_ISA_VERSION
	.align		4
.L_10553:
        /*0088*/ 	.byte	0x03, 0x5f
        /*008a*/ 	.short	0x0101


	//----- nvinfo : EIATTR_VRC_CTA_INIT_COUNT
	.align		4
        /*008c*/ 	.byte	0x02, 0x4a
	.zero		1
	.zero		1


	//----- nvinfo : EIATTR_SYSCALL_OFFSETS
	.align		4
        /*0090*/ 	.byte	0x04, 0x46
        /*0092*/ 	.short	(.L_10555 - .L_10554)


	//   ....[0]....
.L_10554:
        /*0094*/ 	.word	0x00000e50


	//   ....[1]....
        /*0098*/ 	.word	0x00001cd0


	//   ....[2]....
        /*009c*/ 	.word	0x00002c90


	//   ....[3]....
        /*00a0*/ 	.word	0x00003b10


	//   ....[4]....
        /*00a4*/ 	.word	0x00004a10


	//   ....[5]....
        /*00a8*/ 	.word	0x00005890


	//   ....[6]....
        /*00ac*/ 	.word	0x00006790


	//   ....[7]....
        /*00b0*/ 	.word	0x00007620


	//   ....[8]....
        /*00b4*/ 	.word	0x000091a0


	//   ....[9]....
        /*00b8*/ 	.word	0x00009f90


	//   ....[10]....
        /*00bc*/ 	.word	0x0000ae70


	//   ....[11]....
        /*00c0*/ 	.word	0x0000bd30


	//----- nvinfo : EIATTR_EXIT_INSTR_OFFSETS
	.align		4
.L_10555:
        /*00c4*/ 	.byte	0x04, 0x1c
        /*00c6*/ 	.short	(.L_10557 - .L_10556)


	//   ....[0]....
.L_10556:
        /*00c8*/ 	.word	0x0000b140


	//   ....[1]....
        /*00cc*/ 	.word	0x0000b270


	//   ....[2]....
        /*00d0*/ 	.word	0x0000b290


	//   ....[3]....
        /*00d4*/ 	.word	0x0000b330


	//   ....[4]....
        /*00d8*/ 	.word	0x0000b360


	//   ....[5]....
        /*00dc*/ 	.word	0x0000b380


	//   ....[6]....
        /*00e0*/ 	.word	0x0000b410


	//   ....[7]....
        /*00e4*/ 	.word	0x0000b450


	//   ....[8]....
        /*00e8*/ 	.word	0x0000b4f0


	//   ....[9]....
        /*00ec*/ 	.word	0x0000b540


	//   ....[10]....
        /*00f0*/ 	.word	0x0000b570


	//   ....[11]....
        /*00f4*/ 	.word	0x0000b630


	//   ....[12]....
        /*00f8*/ 	.word	0x0000b7a0


	//   ....[13]....
        /*00fc*/ 	.word	0x0000b910


	//   ....[14]....
        /*0100*/ 	.word	0x0000ba70


	//   ....[15]....
        /*0104*/ 	.word	0x0000bab0


	//   ....[16]....
        /*0108*/ 	.word	0x0000bae0


	//   ....[17]....
        /*010c*/ 	.word	0x0000bb90


	//   ....[18]....
        /*0110*/ 	.word	0x0000bbd0


	//   ....[19]....
        /*0114*/ 	.word	0x0000bd40


	//   ....[20]....
        /*0118*/ 	.word	0x0000be50


	//   ....[21]....
        /*011c*/ 	.word	0x0000bf90


	//   ....[22]....
        /*0120*/ 	.word	0x0000bfd0


	//----- nvinfo : EIATTR_MAX_THREADS
	.align		4
.L_10557:
        /*0124*/ 	.byte	0x04, 0x05
        /*0126*/ 	.short	(.L_10559 - .L_10558)
.L_10558:
        /*0128*/ 	.word	0x00000080
        /*012c*/ 	.word	0x00000001
        /*0130*/ 	.word	0x00000001


	//----- nvinfo : EIATTR_CRS_STACK_SIZE
	.align		4
.L_10559:
        /*0134*/ 	.byte	0x04, 0x1e
        /*0136*/ 	.short	(.L_10561 - .L_10560)
.L_10560:
        /*0138*/ 	.word	0x00000000


	//----- nvinfo : EIATTR_CBANK_PARAM_SIZE
	.align		4
.L_10561:
        /*013c*/ 	.byte	0x03, 0x19
        /*013e*/ 	.short	0x0040


	//----- nvinfo : EIATTR_PARAM_CBANK
	.align		4
        /*0140*/ 	.byte	0x04, 0x0a
        /*0142*/ 	.short	(.L_10563 - .L_10562)
	.align		4
.L_10562:
        /*0144*/ 	.word	index@(.nv.constant0._ZN2at6native27unrolled_elementwise_kernelIZZZNS0_50_GLOBAL__N__2680c7bb_12_PowKernel_cu_7dd49032_300324pow_tensor_tensor_kernelERNS_18TensorIteratorBaseEENKUlvE_clEvENKUlvE3_clEvEUlssE_St5arrayIPcLm3EELi4E23TrivialOffsetCalculatorILi2EjESB_ILi1EjENS0_6memory12LoadWithCastILi2EEENSE_13StoreWithCastILi1EEEEEviT_T0_T2_T3_T4_T5_)
        /*0148*/ 	.short	0x0380
        /*014a*/ 	.short	0x0040


	//----- nvinfo : EIATTR_SW_WAR
	.align		4
.L_10563:
        /*014c*/ 	.byte	0x04, 0x36
        /*014e*/ 	.short	(.L_10565 - .L_10564)
.L_10564:
        /*0150*/ 	.word	0x00000008
.L_10565:


//--------------------- .nv.info._ZN2at6native18elementwise_kernelILi128ELi4EZNS0_22gpu_kernel_impl_nocastIZZZNS0_50_GLOBAL__N__2680c7bb_12_PowKernel_cu_7dd49032_300324pow_tensor_tensor_kernelERNS_18TensorIteratorBaseEENKUlvE_clEvENKUlvE3_clEvEUlssE_EEvS5_RKT_EUliE_EEviT1_ --------------------------
	.section	.nv.info._ZN2at6native18elementwise_kernelILi128ELi4EZNS0_22gpu_kernel_impl_nocastIZZZNS0_50_GLOBAL__N__2680c7bb_12_PowKernel_cu_7dd49032_300324pow_tensor_tensor_kernelERNS_18TensorIteratorBaseEENKUlvE_clEvENKUlvE3_clEvEUlssE_EEvS5_RKT_EUliE_EEviT1_,"",@"SHT_CUDA_INFO"
	.sectionflags	@""
	.align	4


	//----- nvinfo : EIATTR_CUDA_API_VERSION
	.align		4
        /*0000*/ 	.byte	0x04, 0x37
        /*0002*/ 	.short	(.L_10567 - .L_10566)
.L_10566:
        /*0004*/ 	.word	0x00000082


	//----- nvinfo : EIATTR_KPARAM_INFO
	.align		4
.L_10567:
        /*0008*/ 	.byte	0x04, 0x17
        /*000a*/ 	.short	(.L_10569 - .L_10568)
.L_10568:
        /*000c*/ 	.word	0x00000000
        /*0010*/ 	.short	0x0001
        /*0012*/ 	.short	0x0008
        /*0014*/ 	.byte	0x00, 0xf0, 0x21, 0x0a


	//----- nvinfo : EIATTR_KPARAM_INFO
	.align		4
.L_10569:
        /*0018*/ 	.byte	0x04, 0x17
        /*001a*/ 	.short	(.L_10571 - .L_10570)
.L_10570:
        /*001c*/ 	.word	0x00000000
        /*0020*/ 	.short	0x0000
        /*0022*/ 	.short	0x0000
        /*0024*/ 	.byte	0x00, 0xf0, 0x11, 0x00


	//----- nvinfo : EIATTR_SPARSE_MMA_MASK
	.align		4
.L_10571:
        /*0028*/ 	.byte	0x03, 0x50
        /*002a*/ 	.short	0x0000


	//----- nvinfo : EIATTR_MAXREG_COUNT
	.align		4
        /*002c*/ 	.byte	0x03, 0x1b
        /*002e*/ 	.short	0x0080


	//----- nvinfo : EIATTR_MERCURY_ISA_VERSION
	.align		4
        /*0030*/ 	.byte	0x03, 0x5f
        /*0032*/ 	.short	0x0101


	//----- nvinfo : EIATTR_VRC_CTA_INIT_COUNT
	.align		4
        /*0034*/ 	.byte	0x02, 0x4a
	.zero		1
	.zero		1


	//----- nvinfo : EIATTR_EXIT_INSTR_OFFSETS
	.align		4
        /*0038*/ 	.byte	0x04, 0x1c
        /*003a*/ 	.short	(.L_10573 - .L_10572)


	//   ....[0]....
.L_10572:
        /*003c*/ 	.word	0x00000b00


	//   ....[1]....
        /*0040*/ 	.word	0x00000e50


	//   ....[2]....
        /*0044*/ 	.word	0x00005bd0


	//   ....[3]....
        /*0048*/ 	.word	0x00007540


	//----- nvinfo : EIATTR_MAX_THREADS
	.align		4
.L_10573:
        /*004c*/ 	.byte	0x04, 0x05
        /*004e*/ 	.short	(.L_10575 - .L_10574)
.L_10574:
        /*0050*/ 	.word	0x00000080
        /*0054*/ 	.word	0x00000001
        /*0058*/ 	.word	0x00000001


	//----- nvinfo : EIATTR_CRS_STACK_SIZE
	.align		4
.L_10575:
        /*005c*/ 	.byte	0x04, 0x1e
        /*005e*/ 	.short	(.L_10577 - .L_10576)
.L_10576:
        /*0060*/ 	.word	0x00000000


	//----- nvinfo : EIATTR_CBANK_PARAM_SIZE
	.align		4
.L_10577:
        /*0064*/ 	.byte	0x03, 0x19
        /*0066*/ 	.short	0x0290


	//----- nvinfo : EIATTR_PARAM_CBANK
	.align		4
        /*0068*/ 	.byte	0x04, 0x0a
        /*006a*/ 	.short	(.L_10579 - .L_10578)
	.align		4
.L_10578:
        /*006c*/ 	.word	index@(.nv.constant0._ZN2at6native18elementwise_kernelILi128ELi4EZNS0_22gpu_kernel_impl_nocastIZZZNS0_50_GLOBAL__N__2680c7bb_12_PowKernel_cu_7dd49032_300324pow_tensor_tensor_kernelERNS_18TensorIteratorBaseEENKUlvE_clEvENKUlvE3_clEvEUlssE_EEvS5_RKT_EUliE_EEviT1_)
        /*0070*/ 	.short	0x0380
        /*0072*/ 	.short	0x0290


	//----- nvinfo : EIATTR_SW_WAR
	.align		4
.L_10579:
        /*0074*/ 	.byte	0x04, 0x36
        /*0076*/ 	.short	(.L_10581 - .L_10580)
.L_10580:
        /*0078*/ 	.word	0x00000008
.L_10581:


//--------------------- .nv.info._ZN2at6native27unrolled_elementwise_kernelIZZZNS0_50_GLOBAL__N__2680c7bb_12_PowKernel_cu_7dd49032_300324pow_tensor_tensor_kernelERNS_18TensorIteratorBaseEENKUlvE_clEvENKUlvE3_clEvEUlssE_St5arrayIPcLm3EELi4E23TrivialOffsetCalculatorILi2EjESB_ILi1EjENS0_6memory15LoadWithoutCastENSE_16StoreWithoutCastEEEviT_T0_T2_T3_T4_T5_ --------------------------
	.section	.nv.info._ZN2at6native27unrolled_elementwise_kernelIZZZNS0_50_GLOBAL__N__2680c7bb_12_PowKernel_cu_7dd49032_300324pow_tensor_tensor_kernelERNS_18TensorIteratorBaseEENKUlvE_clEvENKUlvE3_clEvEUlssE_St5arrayIPcLm3EELi4E23TrivialOffsetCalculatorILi2EjESB_ILi1EjENS0_6memory15LoadWithoutCastENSE_16StoreWithoutCastEEEviT_T0_T2_T3_T4_T5_,"",@"SHT_CUDA_INFO"
	.sectionflags	@""
	.align	4


	//----- nvinfo : EIATTR_CUDA_API_VERSION
	.align		4
        /*0000*/ 	.byte	0x04, 0x37
        /*0002*/ 	.short	(.L_10583 - .L_10582)
.L_10582:
        /*0004*/ 	.word	0x00000082


	//----- nvinfo : EIATTR_KPARAM_INFO
	.align		4
.L_10583:
        /*0008*/ 	.byte	0x04, 0x17
        /*000a*/ 	.short	(.L_10585 - .L_10584)
.L_10584:
        /*000c*/ 	.word	0x00000000
        /*0010*/ 	.short	0x0006
        /*0012*/ 	.short	0x002b
        /*0014*/ 	.byte	0x00, 0xf0, 0x05, 0x00


	//----- nvinfo : EIATTR_KPARAM_INFO
	.align		4
.L_10585:
        /*0018*/ 	.byte	0x04, 0x17
        /*001a*/ 	.short	(.L_10587 - .L_10586)
.L_10586:
        /*001c*/ 	.word	0x00000000
        /*0020*/ 	.short	0x0005
        /*0022*/ 	.short	0x002a
        /*0024*/ 	.byte	0x00, 0xf0, 0x05, 0x00


	//----- nvinfo : EIATTR_KPARAM_INFO
	.align		4
.L_10587:
        /*0028*/ 	.byte	0x04, 0x17
        /*002a*/ 	.short	(.L_10589 - .L_10588)
.L_10588:
        /*002c*/ 	.word	0x00000000
        /*0030*/ 	.short	0x0004
        /*0032*/ 	.short	0x0029
        /*0034*/ 	.byte	0x00, 0xf0, 0x05, 0x00


	//----- nvinfo : EIATTR_KPARAM_INFO
	.align		4
.L_10589:
        /*0038*/ 	.byte	0x04, 0x17
        /*003a*/ 	.short	(.L_10591 - .L_10590)
.L_10590:
        /*003c*/ 	.word	0x00000000
        /*0040*/ 	.short	0x0003
        /*0042*/ 	.short	0x0028
        /*0044*/ 	.byte	0x00, 0xf0, 0x05, 0x00


	//----- nvinfo : EIATTR_KPARAM_INFO
	.align		4
.L_10591:
        /*0048*/ 	.byte	0x04, 0x17
        /*004a*/ 	.short	(.L_10593 - .L_10592)
.L_10592:
        /*004c*/ 	.word	0x00000000
        /*0050*/ 	.short	0x0002
        /*0052*/ 	.short	0x0010
        /*0054*/ 	.byte	0x00, 0xf0, 0x61, 0x00


	//----- nvinfo : EIATTR_KPARAM_INFO
	.align		4
.L_10593:
        /*0058*/ 	.byte	0x04, 0x17
        /*005a*/ 	.short	(.L_10595 - .L_10594)
.L_10594:
        /*005c*/ 	.word	0x00000000
        /*0060*/ 	.short	0x0001
        /*0062*/ 	.short	0x0008
        /*0064*/ 	.byte	0x00, 0xf0, 0x21, 0x00


	//----- nvinfo : EIATTR_KPARAM_INFO
	.align		4
.L_10595:
        /*0068*/ 	.byte	0x04, 0x17
        /*006a*/ 	.short	(.L_10597 - .L_10596)
.L_10596:
        /*006c*/ 	.word	0x00000000
        /*0070*/ 	.short	0x0000
        /*0072*/ 	.short	0x0000
        /*0074*/ 	.byte	0x00, 0xf0, 0x11, 0x00


	//----- nvinfo : EIATTR_SPARSE_MMA_MASK
	.align		4
.L_10597:
        /*0078*/ 	.byte	0x03, 0x50
        /*007a*/ 	.short	0x0000


	//----- nvinfo : EIATTR_MAXREG_COUNT
	.align		4
        /*007c*/ 	.byte	0x03, 0x1b
        /*007e*/ 	.short	0x00ff


	//----- nvinfo : EIATTR_MERCURY_ISA_VERSION
	.align		4
        /*0080*/ 	.byte	0x03, 0x5f
        /*0082*/ 	.short	0x0101


	//----- nvinfo : EIATTR_VRC_CTA_INIT_COUNT
	.align		4
        /*0084*/ 	.byte	0x02, 0x4a
	.zero		1
	.zero		1


	//----- nvinfo : EIATTR_EXIT_INSTR_OFFSETS
	.align		4
        /*0088*/ 	.byte	0x04, 0x1c
        /*008a*/ 	.short	(.L_10599 - .L_10598)


	//   ....[0]....
.L_10598:
        /*008c*/ 	.word	0x00001100


	//   ....[1]....
        /*0090*/ 	.word	0x00001150


	//----- nvinfo : EIATTR_MAX_THREADS
	.align		4
.L_10599:
        /*0094*/ 	.byte	0x04, 0x05
        /*0096*/ 	.short	(.L_10601 - .L_10600)
.L_10600:
        /*0098*/ 	.word	0x00000080
        /*009c*/ 	.word	0x00000001
        /*00a0*/ 	.word	0x00000001


	//----- nvinfo : EIATTR_CRS_STACK_SIZE
	.align		4
.L_10601:
        /*00a4*/ 	.byte	0x04, 0x1e
        /*00a6*/ 	.short	(.L_10603 - .L_10602)
.L_10602:
        /*00a8*/ 	.word	0x00000000


	//----- nvinfo : EIATTR_CBANK_PARAM_SIZE
	.align		4
.L_10603:
        /*00ac*/ 	.byte	0x03, 0x19
        /*00ae*/ 	.short	0x002c


	//----- nvinfo : EIATTR_PARAM_CBANK
	.align		4
        /*00b0*/ 	.byte	0x04, 0x0a
        /*00b2*/ 	.short	(.L_10605 - .L_10604)
	.align		4
.L_10604:
        /*00b4*/ 	.word	index@(.nv.constant0._ZN2at6native27unrolled_elementwise_kernelIZZZNS0_50_GLOBAL__N__2680c7bb_12_PowKernel_cu_7dd49032_300324pow_tensor_tensor_kernelERNS_18TensorIteratorBaseEENKUlvE_clEvENKUlvE3_clEvEUlssE_St5arrayIPcLm3EELi4E23TrivialOffsetCalculatorILi2EjESB_ILi1EjENS0_6memory15LoadWithoutCastENSE_16StoreWithoutCastEEEviT_T0_T2_T3_T4_T5_)
        /*00b8*/ 	.short	0x0380
        /*00ba*/ 	.short	0x002c


	//----- nvinfo : EIATTR_SW_WAR
	.align		4
.L_10605:
        /*00bc*/ 	.byte	0x04, 0x36
        /*00be*/ 	.short	(.L_10607 - .L_10606)
.L_10606:
        /*00c0*/ 	.word	0x00000008
.L_10607:


//--------------------- .nv.info._ZN2at6native29vectorized_elementwise_kernelILi2EZZZNS0_50_GLOBAL__N__2680c7bb_12_PowKernel_cu_7dd49032_300324pow_tensor_tensor_kernelERNS_18TensorIteratorBaseEENKUlvE_clEvENKUlvE3_clEvEUlssE_St5arrayIPcLm3EEEEviT0_T1_ --------------------------
	.section	.nv.info._ZN2at6native29vectorized_elementwise_kernelILi2EZZZNS0_50_GLOBAL__N__2680c7bb_12_PowKernel_cu_7dd49032_300324pow_tensor_tensor_kernelERNS_18TensorIteratorBaseEENKUlvE_clEvENKUlvE3_clEvEUlssE_St5arrayIPcLm3EEEEviT0_T1_,"",@"SHT_CUDA_INFO"
	.sectionflags	@""
	.align	4


	//----- nvinfo : EIATTR_CUDA_API_VERSION
	.align		4
        /*0000*/ 	.byte	0x04, 0x37
        /*0002*/ 	.short	(.L_10609 - .L_10608)
.L_10608:
        /*0004*/ 	.word	0x00000082


	//----- nvinfo : EIATTR_KPARAM_INFO
	.align		4
.L_10609:
        /*0008*/ 	.byte	0x04, 0x17
        /*000a*/ 	.short	(.L_10611 - .L_10610)
.L_10610:
        /*000c*/ 	.word	0x00000000
        /*0010*/ 	.short	0x0002
        /*0012*/ 	.short	0x0010
        /*0014*/ 	.byte	0x00, 0xf0, 0x61, 0x00


	//----- nvinfo : EIATTR_KPARAM_INFO
	.align		4
.L_10611:
        /*0018*/ 	.byte	0x04, 0x17
        /*001a*/ 	.short	(.L_10613 - .L_10612)
.L_10612:
        /*001c*/ 	.word	0x00000000
        /*0020*/ 	.short	0x0001
        /*0022*/ 	.short	0x0008
        /*0024*/ 	.byte	0x00, 0xf0, 0x21, 0x00


	//----- nvinfo : EIATTR_KPARAM_INFO
	.align		4
.L_10613:
        /*0028*/ 	.byte	0x04, 0x17
        /*002a*/ 	.short	(.L_10615 - .L_10614)
.L_10614:
        /*002c*/ 	.word	0x00000000
        /*0030*/ 	.short	0x0000
        /*0032*/ 	.short	0x0000
        /*0034*/ 	.byte	0x00, 0xf0, 0x11, 0x00


	//----- nvinfo : EIATTR_SPARSE_MMA_MASK
	.align		4
.L_10615:
        /*0038*/ 	.byte	0x03, 0x50
        /*003a*/ 	.short	0x0000


	//----- nvinfo : EIATTR_MAXREG_COUNT
	.align		4
        /*003c*/ 	.byte	0x03, 0x1b
        /*003e*/ 	.short	0x00ff


	//----- nvinfo : EIATTR_MERCURY_ISA_VERSION
	.align		4
        /*0040*/ 	.byte	0x03, 0x5f
        /*0042*/ 	.short	0x0101


	//----- nvinfo : EIATTR_VRC_CTA_INIT_COUNT
	.align		4
        /*0044*/ 	.byte	0x02, 0x4a
	.zero		1
	.zero		1


	//----- nvinfo : EIATTR_EXIT_INSTR_OFFSETS
	.align		4
        /*0048*/ 	.byte	0x04, 0x1c
        /*004a*/ 	.short	(.L_10617 - .L_10616)


	//   ....[0]....
.L_10616:
        /*004c*/ 	.word	0x00002260


	//   ....[1]....
        /*0050*/ 	.word	0x000022b0


	//   ....[2]....
        /*0054*/ 	.word	0x00003cf0


	//----- nvinfo : EIATTR_MAX_THREADS
	.align		4
.L_10617:
        /*0058*/ 	.byte	0x04, 0x05
        /*005a*/ 	.short	(.L_10619 - .L_10618)
.L_10618:
        /*005c*/ 	.word	0x00000080
        /*0060*/ 	.word	0x00000001
        /*0064*/ 	.word	0x00000001


	//----- nvinfo : EIATTR_CRS_STACK_SIZE
	.align		4
.L_10619:
        /*0068*/ 	.byte	0x04, 0x1e
        /*006a*/ 	.short	(.L_10621 - .L_10620)
.L_10620:
        /*006c*/ 	.word	0x00000000


	//----- nvinfo : EIATTR_CBANK_PARAM_SIZE
	.align		4
.L_10621:
        /*0070*/ 	.byte	0x03, 0x19
        /*0072*/ 	.short	0x0028


	//----- nvinfo : EIATTR_PARAM_CBANK
	.align		4
        /*0074*/ 	.byte	0x04, 0x0a
        /*0076*/ 	.short	(.L_10623 - .L_10622)
	.align		4
.L_10622:
        /*0078*/ 	.word	index@(.nv.constant0._ZN2at6native29vectorized_elementwise_kernelILi2EZZZNS0_50_GLOBAL__N__2680c7bb_12_PowKernel_cu_7dd49032_300324pow_tensor_tensor_kernelERNS_18TensorIteratorBaseEENKUlvE_clEvENKUlvE3_clEvEUlssE_St5arrayIPcLm3EEEEviT0_T1_)
        /*007c*/ 	.short	0x0380
        /*007e*/ 	.short	0x0028


	//----- nvinfo : EIATTR_SW_WAR
	.align		4
.L_10623:
        /*0080*/ 	.byte	0x04, 0x36
        /*0082*/ 	.short	(.L_10625 - .L_10624)
.L_10624:
        /*0084*/ 	.word	0x00000008
.L_10625:


//--------------------- .nv.info._ZN2at6native29vectorized_elementwise_kernelILi4EZZZNS0_50_GLOBAL__N__2680c7bb_12_PowKernel_cu_7dd49032_300324pow_tensor_tensor_kernelERNS_18TensorIteratorBaseEENKUlvE_clEvENKUlvE3_clEvEUlssE_St5arrayIPcLm3EEEEviT0_T1_ --------------------------
	.section	.nv.info._ZN2at6native29vectorized_elementwise_kernelILi4EZZZNS0_50_GLOBAL__N__2680c7bb_12_PowKernel_cu_7dd49032_300324pow_tensor_tensor_kernelERNS_18TensorIteratorBaseEENKUlvE_clEvENKUlvE3_clEvEUlssE_St5arrayIPcLm3EEEEviT0_T1_,"",@"SHT_CUDA_INFO"
	.sectionflags	@""
	.align	4


	//----- nvinfo : EIATTR_CUDA_API_VERSION
	.align		4
        /*0000*/ 	.byte	0x04, 0x37
        /*0002*/ 	.short	(.L_10627 - .L_10626)
.L_10626:
        /*0004*/ 	.word	0x00000082


	//----- nvinfo : EIATTR_KPARAM_INFO
	.align		4
.L_10627:
        /*0008*/ 	.byte	0x04, 0x17
        /*000a*/ 	.short	(.L_10629 - .L_10628)
.L_10628:
        /*000c*/ 	.word	0x00000000
        /*0010*/ 	.short	0x0002
        /*0012*/ 	.short	0x0010
        /*0014*/ 	.byte	0x00, 0xf0, 0x61, 0x00


	//----- nvinfo : EIATTR_KPARAM_INFO
	.align		4
.L_10629:
        /*0018*/ 	.byte	0x04, 0x17
        /*001a*/ 	.short	(.L_10631 - .L_10630)
.L_10630:
        /*001c*/ 	.word	0x00000000
        /*0020*/ 	.short	0x0001
        /*0022*/ 	.short	0x0008
        /*0024*/ 	.byte	0x00, 0xf0, 0x21, 0x00


	//----- nvinfo : EIATTR_KPARAM_INFO
	.align		4
.L_10631:
        /*0028*/ 	.byte	0x04, 0x17
        /*002a*/ 	.short	(.L_10633 - .L_10632)
.L_10632:
        /*002c*/ 	.word	0x00000000
        /*0030*/ 	.short	0x0000
        /*0032*/ 	.short	0x0000
        /*0034*/ 	.byte	0x00, 0xf0, 0x11, 0x00


	//----- nvinfo : EIATTR_SPARSE_MMA_MASK
	.align		4
.L_10633:
        /*0038*/ 	.byte	0x03, 0x50
        /*003a*/ 	.short	0x0000


	//----- nvinfo : EIATTR_MAXREG_COUNT
	.align		4
        /*003c*/ 	.byte	0x03, 0x1b
        /*003e*/ 	.short	0x00ff


	//----- nvinfo : EIATTR_MERCURY_ISA_VERSION
	.align		4
        /*0040*/ 	.byte	0x03, 0x5f
        /*0042*/ 	.short	0x0101


	//----- nvinfo : EIATTR_VRC_CTA_INIT_COUNT
	.align		4
        /*0044*/ 	.byte	0x02, 0x4a
	.zero		1
	.zero		1


	//----- nvinfo : EIATTR_EXIT_INSTR_OFFSETS
	.align		4
        /*0048*/ 	.byte	0x04, 0x1c
        /*004a*/ 	.short	(.L_10635 - .L_10634)


	//   ....[0]....
.L_10634:
        /*004c*/ 	.word	0x00002260


	//   ....[1]....
        /*0050*/ 	.word	0x000022b0


	//   ....[2]....
        /*0054*/ 	.word	0x00003ca0


	//----- nvinfo : EIATTR_MAX_THREADS
	.align		4
.L_10635:
        /*0058*/ 	.byte	0x04, 0x05
        /*005a*/ 	.short	(.L_10637 - .L_10636)
.L_10636:
        /*005c*/ 	.word	0x00000080
        /*0060*/ 	.word	0x00000001
        /*0064*/ 	.word	0x00000001


	//----- nvinfo : EIATTR_CRS_STACK_SIZE
	.align		4
.L_10637:
        /*0068*/ 	.byte	0x04, 0x1e
        /*006a*/ 	.short	(.L_10639 - .L_10638)
.L_10638:
        /*006c*/ 	.word	0x00000000


	//----- nvinfo : EIATTR_CBANK_PARAM_SIZE
	.align		4
.L_10639:
        /*0070*/ 	.byte	0x03, 0x19
        /*0072*/ 	.short	0x0028


	//----- nvinfo : EIATTR_PARAM_CBANK
	.align		4
        /*0074*/ 	.byte	0x04, 0x0a
        /*0076*/ 	.short	(.L_10641 - .L_10640)
	.align		4
.L_10640:
        /*0078*/ 	.word	index@(.nv.constant0._ZN2at6native29vectorized_elementwise_kernelILi4EZZZNS0_50_GLOBAL__N__2680c7bb_12_PowKernel_cu_7dd49032_300324pow_tensor_tensor_kernelERNS_18TensorIteratorBaseEENKUlvE_clEvENKUlvE3_clEvEUlssE_St5arrayIPcLm3EEEEviT0_T1_)
        /*007c*/ 	.short	0x0380
        /*007e*/ 	.short	0x0028


	//----- nvinfo : EIATTR_SW_WAR
	.align		4
.L_10641:
        /*0080*/ 	.byte	0x04, 0x36
        /*0082*/ 	.short	(.L_10643 - .L_10642)
.L_10642:
        /*0084*/ 	.word	0x00000008
.L_10643:


//--------------------- .nv.info._ZN2at6native29vectorized_elementwise_kernelILi8EZZZNS0_50_GLOBAL__N__2680c7bb_12_PowKernel_cu_7dd49032_300324pow_tensor_tensor_kernelERNS_18TensorIteratorBaseEENKUlvE_clEvENKUlvE3_clEvEUlssE_St5arrayIPcLm3EEEEviT0_T1_ --------------------------
	.section	.nv.info._ZN2at6native29vectorized_elementwise_kernelILi8EZZZNS0_50_GLOBAL__N__2680c7bb_12_PowKernel_cu_7dd49032_300324pow_tensor_tensor_kernelERNS_18TensorIteratorBaseEENKUlvE_clEvENKUlvE3_clEvEUlssE_St5arrayIPcLm3EEEEviT0_T1_,"",@"SHT_CUDA_INFO"
	.sectionflags	@""
	.align	4


	//----- nvinfo : EIATTR_CUDA_API_VERSION
	.align		4
        /*0000*/ 	.byte	0x04, 0x37
        /*0002*/ 	.short	(.L_10645 - .L_10644)
.L_10644:
        /*0004*/ 	.word	0x00000082


	//----- nvinfo : EIATTR_KPARAM_INFO
	.align		4
.L_10645:
        /*0008*/ 	.byte	0x04, 0x17
        /*000a*/ 	.short	(.L_10647 - .L_10646)
.L_10646:
        /*000c*/ 	.word	0x00000000
        /*0010*/ 	.short	0x0002
        /*0012*/ 	.short	0x0010
        /*0014*/ 	.byte	0x00, 0xf0, 0x61, 0x00


	//----- nvinfo : EIATTR_KPARAM_INFO
	.align		4
.L_10647:
        /*0018*/ 	.byte	0x04, 0x17
        /*001a*/ 	.short	(.L_10649 - .L_10648)
.L_10648:
        /*001c*/ 	.word	0x00000000
        /*0020*/ 	.short	0x0001
        /*0022*/ 	.short	0x0008
        /*0024*/ 	.byte	0x00, 0xf0, 0x21, 0x00


	//----- nvinfo : EIATTR_KPARAM_INFO
	.align		4
.L_10649:
        /*0028*/ 	.byte	0x04, 0x17
        /*002a*/ 	.short	(.L_10651 - .L_10650)
.L_10650:
        /*002c*/ 	.word	0x00000000
        /*0030*/ 	.short	0x0000
        /*0032*/ 	.short	0x0000
        /*0034*/ 	.byte	0x00, 0xf0, 0x11, 0x00


	//----- nvinfo : EIATTR_SPARSE_MMA_MASK
	.align		4
.L_10651:
        /*0038*/ 	.byte	0x03, 0x50
        /*003a*/ 	.short	0x0000


	//----- nvinfo : EIATTR_MAXREG_COUNT
	.align		4
        /*003c*/ 	.byte	0x03, 0x1b
        /*003e*/ 	.short	0x00ff


	//----- nvinfo : EIATTR_MERCURY_ISA_VERSION
	.align		4
        /*0040*/ 	.byte	0x03, 0x5f
        /*0042*/ 	.short	0x0101


	//----- nvinfo : EIATTR_VRC_CTA_INIT_COUNT
	.align		4
        /*0044*/ 	.byte	0x02, 0x4a
	.zero		1
	.zero		1


	//----- nvinfo : EIATTR_EXIT_INSTR_OFFSETS
	.align		4
        /*0048*/ 	.byte	0x04, 0x1c
        /*004a*/ 	.short	(.L_10653 - .L_10652)


	//   ....[0]....
.L_10652:
        /*004c*/ 	.word	0x00002260


	//   ....[1]....
        /*0050*/ 	.word	0x000022b0


	//   ....[2]....
        /*0054*/ 	.word	0x00003bf0


	//----- nvinfo : EIATTR_MAX_THREADS
	.align		4
.L_10653:
        /*0058*/ 	.byte	0x04, 0x05
        /*005a*/ 	.short	(.L_10655 - .L_10654)
.L_10654:
        /*005c*/ 	.word	0x00000080
        /*0060*/ 	.word	0x00000001
        /*0064*/ 	.word	0x00000001


	//----- nvinfo : EIATTR_CRS_STACK_SIZE
	.align		4
.L_10655:
        /*0068*/ 	.byte	0x04, 0x1e
        /*006a*/ 	.short	(.L_10657 - .L_10656)
.L_10656:
        /*006c*/ 	.word	0x00000000


	//----- nvinfo : EIATTR_CBANK_PARAM_SIZE
	.align		4
.L_10657:
        /*0070*/ 	.byte	0x03, 0x19
        /*0072*/ 	.short	0x0028


	//----- nvinfo : EIATTR_PARAM_CBANK
	.align		4
        /*0074*/ 	.byte	0x04, 0x0a
        /*0076*/ 	.short	(.L_10659 - .L_10658)
	.align		4
.L_10658:
        /*0078*/ 	.word	index@(.nv.constant0._ZN2at6native29vectorized_elementwise_kernelILi8EZZZNS0_50_GLOBAL__N__2680c7bb_12_PowKernel_cu_7dd49032_300324pow_tensor_tensor_kernelERNS_18TensorIteratorBaseEENKUlvE_clEvENKUlvE3_clEvEUlssE_St5arrayIPcLm3EEEEviT0_T1_)
        /*007c*/ 	.short	0x0380
        /*007e*/ 	.short	0x0028


	//----- nvinfo : EIATTR_SW_WAR
	.align		4
.L_10659:
        /*0080*/ 	.byte	0x04, 0x36
        /*0082*/ 	.short	(.L_10661 - .L_10660)
.L_10660:
        /*0084*/ 	.word	0x00000008
.L_10661:


//--------------------- .nv.info._ZN2at6native18elementwise_kernelILi128ELi4EZNS0_15gpu_kernel_implIZNS0_50_GLOBAL__N__2680c7bb_12_PowKernel_cu_7dd49032_300322pow_scalar_tensor_implIsEEvRNS_18TensorIteratorBaseET_EUlsE_EEvS6_RKS7_EUliE_EEviT1_ --------------------------
	.section	.nv.info._ZN2at6native18elementwise_kernelILi128ELi4EZNS0_15gpu_kernel_implIZNS0_50_GLOBAL__N__2680c7bb_12_PowKernel_cu_7dd49032_300322pow_scalar_tensor_implIsEEvRNS_18TensorIteratorBaseET_EUlsE_EEvS6_RKS7_EUliE_EEviT1_,"",@"SHT_CUDA_INFO"
	.sectionflags	@""
	.align	4


	//----- nvinfo : EIATTR_CUDA_API_VERSION
	.align		4
        /*0000*/ 	.byte	0x04, 0x37
        /*0002*/ 	.short	(.L_10663 - .L_10662)
.L_10662:
        /*0004*/ 	.word	0x00000082


	//----- nvinfo : EIATTR_KPARAM_INFO
	.align		4
.L_10663:
        /*0008*/ 	.byte	0x04, 0x17
        /*000a*/ 	.short	(.L_10665 - .L_10664)
.L_10664:
        /*000c*/ 	.word	0x00000000
        /*0010*/ 	.short	0x0001
        /*0012*/ 	.short	0x0008
        /*0014*/ 	.byte	0x00, 0xf0, 0xa1, 0x08


	//----- nvinfo : EIATTR_KPARAM_INFO
	.align		4
.L_10665:
        /*0018*/ 	.byte	0x04, 0x17
        /*001a*/ 	.short	(.L_10667 - .L_10666)
.L_10666:
        /*001c*/ 	.word	0x00000000
        /*0020*/ 	.short	0x0000
        /*0022*/ 	.short	0x0000
        /*0024*/ 	.byte	0x00, 0xf0, 0x11, 0x00


	//----- nvinfo : EIATTR_SPARSE_MMA_MASK
	.align		4
.L_10667:
        /*0028*/ 	.byte	0x03, 0x50
        /*002a*/ 	.short	0x0000


	//----- nvinfo : EIATTR_MAXREG_COUNT
	.align		4
        /*002c*/ 	.byte	0x03, 0x1b
        /*002e*/ 	.short	0x0080


	//----- nvinfo : EIATTR_EXTERNS
	.align		4
        /*0030*/ 	.byte	0x04, 0x0f
        /*0032*/ 	.short	(.L_10669 - .L_10668)


	//   ....[0]....
	.align		4
.L_10668:
        /*0034*/ 	.word	index@(__assertfail)


	//----- nvinfo : EIATTR_MERCURY_ISA_VERSION
	.align		4
.L_10669:
        /*0038*/ 	.byte	0x03, 0x5f
        /*003a*/ 	.short	0x0101


	//----- nvinfo : EIATTR_VRC_CTA_INIT_COUNT
	.align		4
        /*003c*/ 	.byte	0x02, 0x4a
	.zero		1
	.zero		1


	//----- nvinfo : EIATTR_SYSCALL_OFFSETS
	.align		4
        /*0040*/ 	.byte	0x04, 0x46
        /*0042*/ 	.short	(.L_10671 - .L_10670)


	//   ....[0]....
.L_10670:
        /*0044*/ 	.word	0x00002120


	//   ....[1]....
        /*0048*/ 	.word	0x00003270


	//   ....[2]....
        /*004c*/ 	.word	0x00005550


	//   ....[3]....
        /*0050*/ 	.word	0x000064f0


	//   ....[4]....
        /*0054*/ 	.word	0x000088d0


	//   ....[5]....
        /*0058*/ 	.word	0x00009870


	//   ....[6]....
        /*005c*/ 	.word	0x0000bc60


	//   ....[7]....
        /*0060*/ 	.word	0x0000cbb0


	//----- nvinfo : EIATTR_EXIT_INSTR_OFFSETS
	.align		4
.L_10671:
        /*0064*/ 	.byte	0x04, 0x1c
        /*0066*/ 	.short	(.L_10673 - .L_10672)


	//   ....[0]....
.L_10672:
        /*0068*/ 	.word	0x00009b50


	//   ....[1]....
        /*006c*/ 	.word	0x0000c0c0


	//   ....[2]....
        /*0070*/ 	.word	0x0000c0e0


	//   ....[3]....
        /*0074*/ 	.word	0x0000c190


	//   ....[4]....
        /*0078*/ 	.word	0x0000c1c0


	//   ....[5]....
        /*007c*/ 	.word	0x0000c1e0


	//   ....[6]....
        /*0080*/ 	.word	0x0000c270


	//   ....[7]....
        /*0084*/ 	.word	0x0000c2b0


	//   ....[8]....
        /*0088*/ 	.word	0x0000c350


	//   ....[9]....
        /*008c*/ 	.word	0x0000c3a0


	//   ....[10]....
        /*0090*/ 	.word	0x0000c3d0


	//   ....[11]....
        /*0094*/ 	.word	0x0000c490


	//   ....[12]....
        /*0098*/ 	.word	0x0000c600


	//   ....[13]....
        /*009c*/ 	.word	0x0000c770


	//   ....[14]....
        /*00a0*/ 	.word	0x0000c8e0


	//   ....[15]....
        /*00a4*/ 	.word	0x0000c930


	//   ....[16]....
        /*00a8*/ 	.word	0x0000c960


	//   ....[17]....
        /*00ac*/ 	.word	0x0000ca10


	//   ....[18]....
        /*00b0*/ 	.word	0x0000ca50


	//   ....[19]....
        /*00b4*/ 	.word	0x0000cbc0


	//   ....[20]....
        /*00b8*/ 	.word	0x0000ccd0


	//   ....[21]....
        /*00bc*/ 	.word	0x0000ce10


	//   ....[22]....
        /*00c0*/ 	.word	0x0000ce50


	//----- nvinfo : EIATTR_MAX_THREADS
	.align		4
.L_10673:
        /*00c4*/ 	.byte	0x04, 0x05
        /*00c6*/ 	.short	(.L_10675 - .L_10674)
.L_10674:
        /*00c8*/ 	.word	0x00000080
        /*00cc*/ 	.word	0x00000001
        /*00d0*/ 	.word	0x00000001


	//----- nvinfo : EIATTR_CRS_STACK_SIZE
	.align		4
.L_10675:
        /*00d4*/ 	.byte	0x04, 0x1e
        /*00d6*/ 	.short	(.L_10677 - .L_10676)
.L_10676:
        /*00d8*/ 	.word	0x00000000


	//----- nvinfo : EIATTR_CBANK_PARAM_SIZE
	.align		4
.L_10677:
        /*00dc*/ 	.byte	0x03, 0x19
        /*00de*/ 	.short	0x0230


	//----- nvinfo : EIATTR_PARAM_CBANK
	.align		4
        /*00e0*/ 	.byte	0x04, 0x0a
        /*00e2*/ 	.short	(.L_10679 - .L_10678)
	.align		4
.L_10678:
        /*00e4*/ 	.word	index@(.nv.constant0._ZN2at6native18elementwise_kernelILi128ELi4EZNS0_15gpu_kernel_implIZNS0_50_GLOBAL__N__2680c7bb_12_PowKernel_cu_7dd49032_300322pow_scalar_tensor_implIsEEvRNS_18TensorIteratorBaseET_EUlsE_EEvS6_RKS7_EUliE_EEviT1_)
        /*00e8*/ 	.short	0x0380
        /*00ea*/ 	.short	0x0230


	//----- nvinfo : EIATTR_SW_WAR
	.align		4
.L_10679:
        /*00ec*/ 	.byte	0x04, 0x36
        /*00ee*/ 	.short	(.L_10681 - .L_10680)
.L_10680:
        /*00f0*/ 	.word	0x00000008
.L_10681:


//--------------------- .nv.info._ZN2at6native27unrolled_elementwise_kernelIZNS0_50_GLOBAL__N__2680c7bb_12_PowKernel_cu_7dd49032_300322pow_scalar_tensor_implIsEEvRNS_18TensorIteratorBaseET_EUlsE_St5arrayIPcLm2EELi4E23TrivialOffsetCalculatorILi1EjESC_NS0_6memory12LoadWithCastILi1EEENSD_13StoreWithCastILi1EEEEEviS6_T0_T2_T3_T4_T5_ --------------------------
	.section	.nv.info._ZN2at6native27unrolled_elementwise_kernelIZNS0_50_GLOBAL__N__2680c7bb_12_PowKernel_cu_7dd49032_300322pow_scalar_tensor_implIsEEvRNS_18TensorIteratorBaseET_EUlsE_St5arrayIPcLm2EELi4E23TrivialOffsetCalculatorILi1EjESC_NS0_6memory12LoadWithCastILi1EEENSD_13StoreWithCastILi1EEEEEviS6_T0_T2_T3_T4_T5_,"",@"SHT_CUDA_INFO"
	.sectionflags	@""
	.align	4


	//----- nvinfo : EIATTR_CUDA_API_VERSION
	.align		4
        /*0000*/ 	.byte	0x04, 0x37
        /*0002*/ 	.short	(.L_10683 - .L_10682)
.L_10682:
        /*0004*/ 	.word	0x00000082


	//----- nvinfo : EIATTR_KPARAM_INFO
	.align		4
.L_10683:
        /*0008*/ 	.byte	0x04, 0x17
        /*000a*/ 	.short	(.L_10685 - .L_10684)
.L_10684:
        /*000c*/ 	.word	0x00000000
        /*0010*/ 	.short	0x0006
        /*0012*/ 	.short	0x0034
        /*0014*/ 	.byte	0x00, 0xf0, 0x21, 0x00


	//----- nvinfo : EIATTR_KPARAM_INFO
	.align		4
.L_10685:
        /*0018*/ 	.byte	0x04, 0x17
        /*001a*/ 	.short	(.L_10687 - .L_10686)
.L_10686:
        /*001c*/ 	.word	0x00000000
        /*0020*/ 	.short	0x0005
        /*0022*/ 	.short	0x002c
        /*0024*/ 	.byte	0x00, 0xf0, 0x21, 0x00


	//----- nvinfo : EIATTR_KPARAM_INFO
	.align		4
.L_10687:
        /*0028*/ 	.byte	0x04, 0x17
        /*002a*/ 	.short	(.L_10689 - .L_10688)
.L_10688:
        /*002c*/ 	.word	0x00000000
        /*0030*/ 	.short	0x0004
        /*0032*/ 	.short	0x0029
        /*0034*/ 	.byte	0x00, 0xf0, 0x05, 0x00


	//----- nvinfo : EIATTR_KPARAM_INFO
	.align		4
.L_10689:
        /*0038*/ 	.byte	0x04, 0x17
        /*003a*/ 	.short	(.L_10691 - .L_10690)
.L_10690:
        /*003c*/ 	.word	0x00000000
        /*0040*/ 	.short	0x0003
        /*0042*/ 	.short	0x0028
        /*0044*/ 	.byte	0x00, 0xf0, 0x05, 0x00


	//----- nvinfo : EIATTR_KPARAM_INFO
	.align		4
.L_10691:
        /*0048*/ 	.byte	0x04, 0x17
        /*004a*/ 	.short	(.L_10693 - .L_10692)
.L_10692:
        /*004c*/ 	.word	0x00000000
        /*0050*/ 	.short	0x0002
        /*0052*/ 	.short	0x0018
        /*0054*/ 	.byte	0x00, 0xf0, 0x41, 0x00


	//----- nvinfo : EIATTR_KPARAM_INFO
	.align		4
.L_10693:
        /*0058*/ 	.byte	0x04, 0x17
        /*005a*/ 	.short	(.L_10695 - .L_10694)
.L_10694:
        /*005c*/ 	.word	0x00000000
        /*0060*/ 	.short	0x0001
        /*0062*/ 	.short	0x0008
        /*0064*/ 	.byte	0x00, 0xf0, 0x41, 0x00


	//----- nvinfo : EIATTR_KPARAM_INFO
	.align		4
.L_10695:
        /*0068*/ 	.byte	0x04, 0x17
        /*006a*/ 	.short	(.L_10697 - .L_10696)
.L_10696:
        /*006c*/ 	.word	0x00000000
        /*0070*/ 	.short	0x0000
        /*0072*/ 	.short	0x0000
        /*0074*/ 	.byte	0x00, 0xf0, 0x11, 0x00


	//----- nvinfo : EIATTR_SPARSE_MMA_MASK
	.align		4
.L_10697:
        /*0078*/ 	.byte	0x03, 0x50
        /*007a*/ 	.short	0x0000


	//----- nvinfo : EIATTR_MAXREG_COUNT
	.align		4
        /*007c*/ 	.byte	0x03, 0x1b
        /*007e*/ 	.short	0x00ff


	//----- nvinfo : EIATTR_EXTERNS
	.align		4
        /*0080*/ 	.byte	0x04, 0x0f
        /*0082*/ 	.short	(.L_10699 - .L_10698)


	//   ....[0]....
	.align		4
.L_10698:
        /*0084*/ 	.word	index@(__assertfail)


	//----- nvinfo : EIATTR_MERCURY_ISA_VERSION
	.align		4
.L_10699:
        /*0088*/ 	.byte	0x03, 0x5f
        /*008a*/ 	.short	0x0101


	//----- nvinfo : EIATTR_VRC_CTA_INIT_COUNT
	.align		4
        /*008c*/ 	.byte	0x02, 0x4a
	.zero		1
	.zero		1


	//----- nvinfo : EIATTR_SYSCALL_OFFSETS
	.align		4
        /*0090*/ 	.byte	0x04, 0x46
        /*0092*/ 	.short	(.L_10701 - .L_10700)


	//   ....[0]....
.L_10700:
        /*0094*/ 	.word	0x00000e50


	//   ....[1]....
        /*0098*/ 	.word	0x00001e00


	//   ....[2]....
        /*009c*/ 	.word	0x00002cf0


	//   ....[3]....
        /*00a0*/ 	.word	0x00003be0


	//   ....[4]....
        /*00a4*/ 	.word	0x00005c50


	//   ....[5]....
        /*00a8*/ 	.word	0x00006a00


	//   ....[6]....
        /*00ac*/ 	.word	0x000078e0


	//   ....[7]....
        /*00b0*/ 	.word	0x000087a0


	//----- nvinfo : EIATTR_EXIT_INSTR_OFFSETS
	.align		4
.L_10701:
        /*00b4*/ 	.byte	0x04, 0x1c
        /*00b6*/ 	.short	(.L_10703 - .L_10702)


	//   ....[0]....
.L_10702:
        /*00b8*/ 	.word	0x00007bb0


	//   ....[1]....
        /*00bc*/ 	.word	0x00007ce0


	//   ....[2]....
        /*00c0*/ 	.word	0x00007d00


	//   ....[3]....
        /*00c4*/ 	.word	0x00007da0


	//   ....[4]....
        /*00c8*/ 	.word	0x00007dd0


	//   ....[5]....
        /*00cc*/ 	.word	0x00007df0


	//   ....[6]....
        /*00d0*/ 	.word	0x00007e80


	//   ....[7]....
        /*00d4*/ 	.word	0x00007ec0


	//   ....[8]....
        /*00d8*/ 	.word	0x00007f60


	//   ....[9]....
        /*00dc*/ 	.word	0x00007fb0


	//   ....[10]....
        /*00e0*/ 	.word	0x00007fe0


	//   ....[11]....
        /*00e4*/ 	.word	0x000080a0


	//   ....[12]....
        /*00e8*/ 	.word	0x00008210


	//   ....[13]....
        /*00ec*/ 	.word	0x00008380


	//   ....[14]....
        /*00f0*/ 	.word	0x000084e0


	//   ....[15]....
        /*00f4*/ 	.word	0x00008520


	//   ....[16]....
        /*00f8*/ 	.word	0x00008550


	//   ....[17]....
        /*00fc*/ 	.word	0x00008600


	//   ....[18]....
        /*0100*/ 	.word	0x00008640


	//   ....[19]....
        /*0104*/ 	.word	0x000087b0


	//   ....[20]....
        /*0108*/ 	.word	0x000088c0


	//   ....[21]....
        /*010c*/ 	.word	0x00008a00


	//   ....[22]....
        /*0110*/ 	.word	0x00008a40


	//----- nvinfo : EIATTR_MAX_THREADS
	.align		4
.L_10703:
        /*0114*/ 	.byte	0x04, 0x05
        /*0116*/ 	.short	(.L_10705 - .L_10704)
.L_10704:
        /*0118*/ 	.word	0x00000080
        /*011c*/ 	.word	0x00000001
        /*0120*/ 	.word	0x00000001


	//----- nvinfo : EIATTR_CRS_STACK_SIZE
	.align		4
.L_10705:
        /*0124*/ 	.byte	0x04, 0x1e
        /*0126*/ 	.short	(.L_10707 - .L_10706)
.L_10706:
        /*0128*/ 	.word	0x00000000


	//----- nvinfo : EIATTR_CBANK_PARAM_SIZE
	.align		4
.L_10707:
        /*012c*/ 	.byte	0x03, 0x19
        /*012e*/ 	.short	0x003c


	//----- nvinfo : EIATTR_PARAM_CBANK
	.align		4
        /*0130*/ 	.byte	0x04, 0x0a
        /*0132*/ 	.short	(.L_10709 - .L_10708)
	.align		4
.L_10708:
        /*0134*/ 	.word	index@(.nv.constant0._ZN2at6native27unrolled_elementwise_kernelIZNS0_50_GLOBAL__N__2680c7bb_12_PowKernel_cu_7dd49032_300322pow_scalar_tensor_implIsEEvRNS_18TensorIteratorBaseET_EUlsE_St5arrayIPcLm2EELi4E23TrivialOffsetCalculatorILi1EjESC_NS0_6memory12LoadWithCastILi1EEENSD_13StoreWithCastILi1EEEEEviS6_T0_T2_T3_T4_T5_)
        /*0138*/ 	.short	0x0380
        /*013a*/ 	.short	0x003c


	//----- nvinfo : EIATTR_SW_WAR
	.align		4
.L_10709:
        /*013c*/ 	.byte	0x04, 0x36
        /*013e*/ 	.short	(.L_10711 - .L_10710)
.L_10710:
        /*0140*/ 	.word	0x00000008
.L_10711:


//--------------------- .nv.info._ZN2at6native18elementwise_kernelILi128ELi4EZNS0_22gpu_kernel_impl_nocastIZNS0_50_GLOBAL__N__2680c7bb_12_PowKernel_cu_7dd49032_300322pow_scalar_tensor_implIsEEvRNS_18TensorIteratorBaseET_EUlsE_EEvS6_RKS7_EUliE_EEviT1_ --------------------------
	.section	.nv.info._ZN2at6native18elementwise_kernelILi128ELi4EZNS0_22gpu_kernel_impl_nocastIZNS0_50_GLOBAL__N__2680c7bb_12_PowKernel_cu_7dd49032_300322pow_scalar_tensor_implIsEEvRNS_18TensorIteratorBaseET_EUlsE_EEvS6_RKS7_EUliE_EEviT1_,"",@"SHT_CUDA_INFO"
	.sectionflags	@""
	.align	4


	//----- nvinfo : EIATTR_CUDA_API_VERSION
	.align		4
        /*0000*/ 	.byte	0x04, 0x37
        /*0002*/ 	.short	(.L_10713 - .L_10712)
.L_10712:
        /*0004*/ 	.word	0x00000082


	//----- nvinfo : EIATTR_KPARAM_INFO
	.align		4
.L_10713:
        /*0008*/ 	.byte	0x04, 0x17
        /*000a*/ 	.short	(.L_10715 - .L_10714)
.L_10714:
        /*000c*/ 	.word	0x00000000
        /*0010*/ 	.short	0x0001
        /*0012*/ 	.short	0x0008
        /*0014*/ 	.byte	0x00, 0xf0, 0x81, 0x08


	//----- nvinfo : EIATTR_KPARAM_INFO
	.align		4
.L_10715:
        /*0018*/ 	.byte	0x04, 0x17
        /*001a*/ 	.short	(.L_10717 - .L_10716)
.L_10716:
        /*001c*/ 	.word	0x00000000
        /*0020*/ 	.short	0x0000
        /*0022*/ 	.short	0x0000
        /*0024*/ 	.byte	0x00, 0xf0, 0x11, 0x00


	//----- nvinfo : EIATTR_SPARSE_MMA_MASK
	.align		4
.L_10717:
        /*0028*/ 	.byte	0x03, 0x50
        /*002a*/ 	.short	0x0000


	//----- nvinfo : EIATTR_MAXREG_COUNT
	.align		4
        /*002c*/ 	.byte	0x03, 0x1b
        /*002e*/ 	.short	0x0080


	//----- nvinfo : EIATTR_MERCURY_ISA_VERSION
	.align		4
        /*0030*/ 	.byte	0x03, 0x5f
        /*0032*/ 	.short	0x0101


	//----- nvinfo : EIATTR_VRC_CTA_INIT_COUNT
	.align		4
        /*0034*/ 	.byte	0x02, 0x4a
	.zero		1
	.zero		1


	//----- nvinfo : EIATTR_EXIT_INSTR_OFFSETS
	.align		4
        /*0038*/ 	.byte	0x04, 0x1c
        /*003a*/ 	.short	(.L_10719 - .L_10718)


	//   ....[0]....
.L_10718:
        /*003c*/ 	.word	0x00000130


	//   ....[1]....
        /*0040*/ 	.word	0x00000170


	//   ....[2]....
        /*0044*/ 	.word	0x000007a0


	//   ....[3]....
        /*0048*/ 	.word	0x00000940


	//   ....[4]....
        /*004c*/ 	.word	0x00001270


	//   ....[5]....
        /*0050*/ 	.word	0x00001520


	//   ....[6]....
        /*0054*/ 	.word	0x00004b30


	//   ....[7]....
        /*0058*/ 	.word	0x00005cb0


	//   ....[8]....
        /*005c*/ 	.word	0x00009be0


	//   ....[9]....
        /*0060*/ 	.word	0x0000b070


	//   ....[10]....
        /*0064*/ 	.word	0x0000f340


	//   ....[11]....
        /*0068*/ 	.word	0x00010910


	//----- nvinfo : EIATTR_MAX_THREADS
	.align		4
.L_10719:
        /*006c*/ 	.byte	0x04, 0x05
        /*006e*/ 	.short	(.L_10721 - .L_10720)
.L_10720:
        /*0070*/ 	.word	0x00000080
        /*0074*/ 	.word	0x00000001
        /*0078*/ 	.word	0x00000001


	//----- nvinfo : EIATTR_CRS_STACK_SIZE
	.align		4
.L_10721:
        /*007c*/ 	.byte	0x04, 0x1e
        /*007e*/ 	.short	(.L_10723 - .L_10722)
.L_10722:
        /*0080*/ 	.word	0x00000000


	//----- nvinfo : EIATTR_CBANK_PARAM_SIZE
	.align		4
.L_10723:
        /*0084*/ 	.byte	0x03, 0x19
        /*0086*/ 	.short	0x0228


	//----- nvinfo : EIATTR_PARAM_CBANK
	.align		4
        /*0088*/ 	.byte	0x04, 0x0a
        /*008a*/ 	.short	(.L_10725 - .L_10724)
	.align		4
.L_10724:
        /*008c*/ 	.word	index@(.nv.constant0._ZN2at6native18elementwise_kernelILi128ELi4EZNS0_22gpu_kernel_impl_nocastIZNS0_50_GLOBAL__N__2680c7bb_12_PowKernel_cu_7dd49032_300322pow_scalar_tensor_implIsEEvRNS_18TensorIteratorBaseET_EUlsE_EEvS6_RKS7_EUliE_EEviT1_)
        /*0090*/ 	.short	0x0380
        /*0092*/ 	.short	0x0228


	//----- nvinfo : EIATTR_SW_WAR
	.align		4
.L_10725:
        /*0094*/ 	.byte	0x04, 0x36
        /*0096*/ 	.short	(.L_10727 - .L_10726)
.L_10726:
        /*0098*/ 	.word	0x00000008
.L_10727:


//--------------------- .nv.info._ZN2at6native27unrolled_elementwise_kernelIZNS0_50_GLOBAL__N__2680c7bb_12_PowKernel_cu_7dd49032_300322pow_scalar_tensor_implIsEEvRNS_18TensorIteratorBaseET_EUlsE_St5arrayIPcLm2EELi4E23TrivialOffsetCalculatorILi1EjESC_NS0_6memory15LoadWithoutCastENSD_16StoreWithoutCastEEEviS6_T0_T2_T3_T4_T5_ --------------------------
	.section	.nv.info._ZN2at6native27unrolled_elementwise_kernelIZNS0_50_GLOBAL__N__2680c7bb_12_PowKernel_cu_7dd49032_300322pow_scalar_tensor_implIsEEvRNS_18TensorIteratorBaseET_EUlsE_St5arrayIPcLm2EELi4E23TrivialOffsetCalculatorILi1EjESC_NS0_6memory15LoadWithoutCastENSD_16StoreWithoutCastEEEviS6_T0_T2_T3_T4_T5_,"",@"SHT_CUDA_INFO"
	.sectionflags	@""
	.align	4


	//----- nvinfo : EIATTR_CUDA_API_VERSION
	.align		4
        /*0000*/ 	.byte	0x04, 0x37
        /*0002*/ 	.short	(.L_10729 - .L_10728)
.L_10728:
        /*0004*/ 	.word	0x00000082


	//----- nvinfo : EIATTR_KPARAM_INFO
	.align		4
.L_10729:
        /*0008*/ 	.byte	0x04, 0x17
        /*000a*/ 	.short	(.L_10731 - .L_10730)
.L_10730:
        /*000c*/ 	.word	0x00000000
        /*0010*/ 	.short	0x0006
        /*0012*/ 	.short	0x002b
        /*0014*/ 	.byte	0x00, 0xf0, 0x05, 0x00


	//----- nvinfo : EIATTR_KPARAM_INFO
	.align		4
.L_10731:
        /*0018*/ 	.byte	0x04, 0x17
        /*001a*/ 	.short	(.L_10733 - .L_10732)
.L_10732:
        /*001c*/ 	.word	0x00000000
        /*0020*/ 	.short	0x0005
        /*0022*/ 	.short	0x002a
        /*0024*/ 	.byte	0x00, 0xf0, 0x05, 0x00


	//----- nvinfo : EIATTR_KPARAM_INFO
	.align		4
.L_10733:
        /*0028*/ 	.byte	0x04, 0x17
        /*002a*/ 	.short	(.L_10735 - .L_10734)
.L_10734:
        /*002c*/ 	.word	0x00000000
        /*0030*/ 	.short	0x0004
        /*0032*/ 	.short	0x0029
        /*0034*/ 	.byte	0x00, 0xf0, 0x05, 0x00


	//----- nvinfo : EIATTR_KPARAM_INFO
	.align		4
.L_10735:
        /*0038*/ 	.byte	0x04, 0x17
        /*003a*/ 	.short	(.L_10737 - .L_10736)
.L_10736:
        /*003c*/ 	.word	0x00000000
        /*0040*/ 	.short	0x0003
        /*0042*/ 	.short	0x0028
        /*0044*/ 	.byte	0x00, 0xf0, 0x05, 0x00


	//----- nvinfo : EIATTR_KPARAM_INFO
	.align		4
.L_10737:
        /*0048*/ 	.byte	0x04, 0x17
        /*004a*/ 	.short	(.L_10739 - .L_10738)
.L_10738:
        /*004c*/ 	.word	0x00000000
        /*0050*/ 	.short	0x0002
        /*0052*/ 	.short	0x0018
        /*0054*/ 	.byte	0x00, 0xf0, 0x41, 0x00


	//----- nvinfo : EIATTR_KPARAM_INFO
	.align		4
.L_10739:
        /*0058*/ 	.byte	0x04, 0x17
        /*005a*/ 	.short	(.L_10741 - .L_10740)
.L_10740:
        /*005c*/ 	.word	0x00000000
        /*0060*/ 	.short	0x0001
        /*0062*/ 	.short	0x0008
        /*0064*/ 	.byte	0x00, 0xf0, 0x41, 0x00


	//----- nvinfo : EIATTR_KPARAM_INFO
	.align		4
.L_10741:
        /*0068*/ 	.byte	0x04, 0x17
        /*006a*/ 	.short	(.L_10743 - .L_10742)
.L_10742:
        /*006c*/ 	.word	0x00000000
        /*0070*/ 	.short	0x0000
        /*0072*/ 	.short	0x0000
        /*0074*/ 	.byte	0x00, 0xf0, 0x11, 0x00


	//----- nvinfo : EIATTR_SPARSE_MMA_MASK
	.align		4
.L_10743:
        /*0078*/ 	.byte	0x03, 0x50
        /*007a*/ 	.short	0x0000


	//----- nvinfo : EIATTR_MAXREG_COUNT
	.align		4
        /*007c*/ 	.byte	0x03, 0x1b
        /*007e*/ 	.short	0x00ff


	//----- nvinfo : EIATTR_MERCURY_ISA_VERSION
	.align		4
        /*0080*/ 	.byte	0x03, 0x5f
        /*0082*/ 	.short	0x0101


	//----- nvinfo : EIATTR_VRC_CTA_INIT_COUNT
	.align		4
        /*0084*/ 	.byte	0x02, 0x4a
	.zero		1
	.zero		1


	//----- nvinfo : EIATTR_EXIT_INSTR_OFFSETS
	.align		4
        /*0088*/ 	.byte	0x04, 0x1c
        /*008a*/ 	.short	(.L_10745 - .L_10744)


	//   ....[0]....
.L_10744:
        /*008c*/ 	.word	0x00001630


	//   ....[1]....
        /*0090*/ 	.word	0x00001680


	//----- nvinfo : EIATTR_MAX_THREADS
	.align		4
.L_10745:
        /*0094*/ 	.byte	0x04, 0x05
        /*0096*/ 	.short	(.L_10747 - .L_10746)
.L_10746:
        /*0098*/ 	.word	0x00000080
        /*009c*/ 	.word	0x00000001
        /*00a0*/ 	.word	0x00000001


	//----- nvinfo : EIATTR_CRS_STACK_SIZE
	.align		4
.L_10747:
        /*00a4*/ 	.byte	0x04, 0x1e
        /*00a6*/ 	.short	(.L_10749 - .L_10748)
.L_10748:
        /*00a8*/ 	.word	0x00000000


	//----- nvinfo : EIATTR_CBANK_PARAM_SIZE
	.align		4
.L_10749:
        /*00ac*/ 	.byte	0x03, 0x19
        /*00ae*/ 	.short	0x002c


	//----- nvinfo : EIATTR_PARAM_CBANK
	.align		4
        /*00b0*/ 	.byte	0x04, 0x0a
        /*00b2*/ 	.short	(.L_10751 - .L_10750)
	.align		4
.L_10750:
        /*00b4*/ 	.word	index@(.nv.constant0._ZN2at6native27unrolled_elementwise_kernelIZNS0_50_GLOBAL__N__2680c7bb_12_PowKernel_cu_7dd49032_300322pow_scalar_tensor_implIsEEvRNS_18TensorIteratorBaseET_EUlsE_St5arrayIPcLm2EELi4E23TrivialOffsetCalculatorILi1EjESC_NS0_6memory15LoadWithoutCastENSD_16StoreWithoutCastEEEviS6_T0_T2_T3_T4_T5_)
        /*00b8*/ 	.short	0x0380
        /*00ba*/ 	.short	0x002c


	//----- nvinfo : EIATTR_SW_WAR
	.align		4
.L_10751:
        /*00bc*/ 	.byte	0x04, 0x36
        /*00be*/ 	.short	(.L_10753 - .L_10752)
.L_10752:
        /*00c0*/ 	.word	0x00000008
.L_10753:


//--------------------- .nv.info._ZN2at6native29vectorized_elementwise_kernelILi2EZNS0_50_GLOBAL__N__2680c7bb_12_PowKernel_cu_7dd49032_300322pow_scalar_tensor_implIsEEvRNS_18TensorIteratorBaseET_EUlsE_St5arrayIPcLm2EEEEviT0_T1_ --------------------------
	.section	.nv.info._ZN2at6native29vectorized_elementwise_kernelILi2EZNS0_50_GLOBAL__N__2680c7bb_12_PowKernel_cu_7dd49032_300322pow_scalar_tensor_implIsEEvRNS_18TensorIteratorBaseET_EUlsE_St5arrayIPcLm2EEEEviT0_T1_,"",@"SHT_CUDA_INFO"
	.sectionflags	@""
	.align	4


	//----- nvinfo : EIATTR_CUDA_API_VERSION
	.align		4
        /*0000*/ 	.byte	0x04, 0x37
        /*0002*/ 	.short	(.L_10755 - .L_10754)
.L_10754:
        /*0004*/ 	.word	0x00000082


	//----- nvinfo : EIATTR_KPARAM_INFO
	.align		4
.L_10755:
        /*0008*/ 	.byte	0x04, 0x17
        /*000a*/ 	.short	(.L_10757 - .L_10756)
.L_10756:
        /*000c*/ 	.word	0x00000000
        /*0010*/ 	.short	0x0002
        /*0012*/ 	.short	0x0018
        /*0014*/ 	.byte	0x00, 0xf0, 0x41, 0x00


	//----- nvinfo : EIATTR_KPARAM_INFO
	.align		4
.L_10757:
        /*0018*/ 	.byte	0x04, 0x17
        /*001a*/ 	.short	(.L_10759 - .L_10758)
.L_10758:
        /*001c*/ 	.word	0x00000000
        /*0020*/ 	.short	0x0001
        /*0022*/ 	.short	0x0008
        /*0024*/ 	.byte	0x00, 0xf0, 0x41, 0x00


	//----- nvinfo : EIATTR_KPARAM_INFO
	.align		4
.L_10759:
        /*0028*/ 	.byte	0x04, 0x17
        /*002a*/ 	.short	(.L_10761 - .L_10760)
.L_10760:
        /*002c*/ 	.word	0x00000000
        /*0030*/ 	.short	0x0000
        /*0032*/ 	.short	0x0000
        /*0034*/ 	.byte	0x00, 0xf0, 0x11, 0x00


	//----- nvinfo : EIATTR_SPARSE_MMA_MASK
	.align		4
.L_10761:
        /*0038*/ 	.byte	0x03, 0x50
        /*003a*/ 	.short	0x0000


	//----- nvinfo : EIATTR_MAXREG_COUNT
	.align		4
        /*003c*/ 	.byte	0x03, 0x1b
        /*003e*/ 	.short	0x00ff


	//----- nvinfo : EIATTR_MERCURY_ISA_VERSION
	.align		4
        /*0040*/ 	.byte	0x03, 0x5f
        /*0042*/ 	.short	0x0101


	//----- nvinfo : EIATTR_VRC_CTA_INIT_COUNT
	.align		4
        /*0044*/ 	.byte	0x02, 0x4a
	.zero		1
	.zero		1


	//----- nvinfo : EIATTR_EXIT_INSTR_OFFSETS
	.align		4
        /*0048*/ 	.byte	0x04, 0x1c
        /*004a*/ 	.short	(.L_10763 - .L_10762)


	//   ....[0]....
.L_10762:
        /*004c*/ 	.word	0x00002c20


	//   ....[1]....
        /*0050*/ 	.word	0x00002c70


	//   ....[2]....
        /*0054*/ 	.word	0x00004f20


	//----- nvinfo : EIATTR_MAX_THREADS
	.align		4
.L_10763:
        /*0058*/ 	.byte	0x04, 0x05
        /*005a*/ 	.short	(.L_10765 - .L_10764)
.L_10764:
        /*005c*/ 	.word	0x00000080
        /*0060*/ 	.word	0x00000001
        /*0064*/ 	.word	0x00000001


	//----- nvinfo : EIATTR_CRS_STACK_SIZE
	.align		4
.L_10765:
        /*0068*/ 	.byte	0x04, 0x1e
        /*006a*/ 	.short	(.L_10767 - .L_10766)
.L_10766:
        /*006c*/ 	.word	0x00000000


	//----- nvinfo : EIATTR_CBANK_PARAM_SIZE
	.align		4
.L_10767:
        /*0070*/ 	.byte	0x03, 0x19
        /*0072*/ 	.short	0x0028


	//----- nvinfo : EIATTR_PARAM_CBANK
	.align		4
        /*0074*/ 	.byte	0x04, 0x0a
        /*0076*/ 	.short	(.L_10769 - .L_10768)
	.align		4
.L_10768:
        /*0078*/ 	.word	index@(.nv.constant0._ZN2at6native29vectorized_elementwise_kernelILi2EZNS0_50_GLOBAL__N__2680c7bb_12_PowKernel_cu_7dd49032_300322pow_scalar_tensor_implIsEEvRNS_18TensorIteratorBaseET_EUlsE_St5arrayIPcLm2EEEEviT0_T1_)
        /*007c*/ 	.short	0x0380
        /*007e*/ 	.short	0x0028


	//----- nvinfo : EIATTR_SW_WAR
	.align		4
.L_10769:
        /*0080*/ 	.byte	0x04, 0x36
        /*0082*/ 	.short	(.L_10771 - .L_10770)
.L_10770:
        /*0084*/ 	.word	0x00000008
.L_10771:


//--------------------- .nv.info._ZN2at6native29vectorized_elementwise_kernelILi4EZNS0_50_GLOBAL__N__2680c7bb_12_PowKernel_cu_7dd49032_300322pow_scalar_tensor_implIsEEvRNS_18TensorIteratorBaseET_EUlsE_St5arrayIPcLm2EEEEviT0_T1_ --------------------------
	.section	.nv.info._ZN2at6native29vectorized_elementwise_kernelILi4EZNS0_50_GLOBAL__N__2680c7bb_12_PowKernel_cu_7dd49032_300322pow_scalar_tensor_implIsEEvRNS_18TensorIteratorBaseET_EUlsE_St5arrayIPcLm2EEEEviT0_T1_,"",@"SHT_CUDA_INFO"
	.sectionflags	@""
	.align	4


	//----- nvinfo : EIATTR_CUDA_API_VERSION
	.align		4
        /*0000*/ 	.byte	0x04, 0x37
        /*0002*/ 	.short	(.L_10773 - .L_10772)
.L_10772:
        /*0004*/ 	.word	0x00000082


	//----- nvinfo : EIATTR_KPARAM_INFO
	.align		4
.L_10773:
        /*0008*/ 	.byte	0x04, 0x17
        /*000a*/ 	.short	(.L_10775 - .L_10774)
.L_10774:
        /*000c*/ 	.word	0x00000000
        /*0010*/ 	.short	0x0002
        /*0012*/ 	.short	0x0018
        /*0014*/ 	.byte	0x00, 0xf0, 0x41, 0x00


	//----- nvinfo : EIATTR_KPARAM_INFO
	.align		4
.L_10775:
        /*0018*/ 	.byte	0x04, 0x17
        /*001a*/ 	.short	(.L_10777 - .L_10776)
.L_10776:
        /*001c*/ 	.word	0x00000000
        /*0020*/ 	.short	0x0001
        /*0022*/ 	.short	0x0008
        /*0024*/ 	.byte	0x00, 0xf0, 0x41, 0x00


	//----- nvinfo : EIATTR_KPARAM_INFO
	.align		4
.L_10777:
        /*0028*/ 	.byte	0x04, 0x17
        /*002a*/ 	.short	(.L_10779 - .L_10778)
.L_10778:
        /*002c*/ 	.word	0x00000000
        /*0030*/ 	.short	0x0000
        /*0032*/ 	.short	0x0000
        /*0034*/ 	.byte	0x00, 0xf0, 0x11, 0x00


	//----- nvinfo : EIATTR_SPARSE_MMA_MASK
	.align		4
.L_10779:
        /*0038*/ 	.byte	0x03, 0x50
        /*003a*/ 	.short	0x0000


	//----- nvinfo : EIATTR_MAXREG_COUNT
	.align		4
        /*003c*/ 	.byte	0x03, 0x1b
        /*003e*/ 	.short	0x00ff


	//----- nvinfo : EIATTR_MERCURY_ISA_VERSION
	.align		4
        /*0040*/ 	.byte	0x03, 0x5f
        /*0042*/ 	.short	0x0101


	//----- nvinfo : EIATTR_VRC_CTA_INIT_COUNT
	.align		4
        /*0044*/ 	.byte	0x02, 0x4a
	.zero		1
	.zero		1


	//----- nvinfo : EIATTR_EXIT_INSTR_OFFSETS
	.align		4
        /*0048*/ 	.byte	0x04, 0x1c
        /*004a*/ 	.short	(.L_10781 - .L_10780)


	//   ....[0]....
.L_10780:
        /*004c*/ 	.word	0x00002c20


	//   ....[1]....
        /*0050*/ 	.word	0x00002c70


	//   ....[2]....
        /*0054*/ 	.word	0x00004f40


	//----- nvinfo : EIATTR_MAX_THREADS
	.align		4
.L_10781:
        /*0058*/ 	.byte	0x04, 0x05
        /*005a*/ 	.short	(.L_10783 - .L_10782)
.L_10782:
        /*005c*/ 	.word	0x00000080
        /*0060*/ 	.word	0x00000001
        /*0064*/ 	.word	0x00000001


	//----- nvinfo : EIATTR_CRS_STACK_SIZE
	.align		4
.L_10783:
        /*0068*/ 	.byte	0x04, 0x1e
        /*006a*/ 	.short	(.L_10785 - .L_10784)
.L_10784:
        /*006c*/ 	.word	0x00000000


	//----- nvinfo : EIATTR_CBANK_PARAM_SIZE
	.align		4
.L_10785:
        /*0070*/ 	.byte	0x03, 0x19
        /*0072*/ 	.short	0x0028


	//----- nvinfo : EIATTR_PARAM_CBANK
	.align		4
        /*0074*/ 	.byte	0x04, 0x0a
        /*0076*/ 	.short	(.L_10787 - .L_10786)
	.align		4
.L_10786:
        /*0078*/ 	.word	index@(.nv.constant0._ZN2at6native29vectorized_elementwise_kernelILi4EZNS0_50_GLOBAL__N__2680c7bb_12_PowKernel_cu_7dd49032_300322pow_scalar_tensor_implIsEEvRNS_18TensorIteratorBaseET_EUlsE_St5arrayIPcLm2EEEEviT0_T1_)
        /*007c*/ 	.short	0x0380
        /*007e*/ 	.short	0x0028


	//----- nvinfo : EIATTR_SW_WAR
	.align		4
.L_10787:
        /*0080*/ 	.byte	0x04, 0x36
        /*0082*/ 	.short	(.L_10789 - .L_10788)
.L_10788:
        /*0084*/ 	.word	0x00000008
.L_10789:


//--------------------- .nv.info._ZN2at6native29vectorized_elementwise_kernelILi8EZNS0_50_GLOBAL__N__2680c7bb_12_PowKernel_cu_7dd49032_300322pow_scalar_tensor_implIsEEvRNS_18TensorIteratorBaseET_EUlsE_St5arrayIPcLm2EEEEviT0_T1_ --------------------------
	.section	.nv.info._ZN2at6native29vectorized_elementwise_kernelILi8EZNS0_50_GLOBAL__N__2680c7bb_12_PowKernel_cu_7dd49032_300322pow_scalar_tensor_implIsEEvRNS_18TensorIteratorBaseET_EUlsE_St5arrayIPcLm2EEEEviT0_T1_,"",@"SHT_CUDA_INFO"
	.sectionflags	@""
	.align	4


	//----- nvinfo : EIATTR_CUDA_API_VERSION
	.align		4
        /*0000*/ 	.byte	0x04, 0x37
        /*0002*/ 	.short	(.L_10791 - .L_10790)
.L_10790:
        /*0004*/ 	.word	0x00000082


	//----- nvinfo : EIATTR_KPARAM_INFO
	.align		4
.L_10791:
        /*0008*/ 	.byte	0x04, 0x17
        /*000a*/ 	.short	(.L_10793 - .L_10792)
.L_10792:
        /*000c*/ 	.word	0x00000000
        /*0010*/ 	.short	0x0002
        /*0012*/ 	.short	0x0018
        /*0014*/ 	.byte	0x00, 0xf0, 0x41, 0x00


	//----- nvinfo : EIATTR_KPARAM_INFO
	.align		4
.L_10793:
        /*0018*/ 	.byte	0x04, 0x17
        /*001a*/ 	.short	(.L_10795 - .L_10794)
.L_10794:
        /*001c*/ 	.word	0x00000000
        /*0020*/ 	.short	0x0001
        /*0022*/ 	.short	0x0008
        /*0024*/ 	.byte	0x00, 0xf0, 0x41, 0x00


	//----- nvinfo : EIATTR_KPARAM_INFO
	.align		4
.L_10795:
        /*0028*/ 	.byte	0x04, 0x17
        /*002a*/ 	.short	(.L_10797 - .L_10796)
.L_10796:
        /*002c*/ 	.word	0x00000000
        /*0030*/ 	.short	0x0000
        /*0032*/ 	.short	0x0000
        /*0034*/ 	.byte	0x00, 0xf0, 0x11, 0x00


	//----- nvinfo : EIATTR_SPARSE_MMA_MASK
	.align		4
.L_10797:
        /*0038*/ 	.byte	0x03, 0x50
        /*003a*/ 	.short	0x0000


	//----- nvinfo : EIATTR_MAXREG_COUNT
	.align		4
        /*003c*/ 	.byte	0x03, 0x1b
        /*003e*/ 	.short	0x00ff


	//----- nvinfo : EIATTR_MERCURY_ISA_VERSION
	.align		4
        /*0040*/ 	.byte	0x03, 0x5f
        /*0042*/ 	.short	0x0101


	//----- nvinfo : EIATTR_VRC_CTA_INIT_COUNT
	.align		4
        /*0044*/ 	.byte	0x02, 0x4a
	.zero		1
	.zero		1


	//----- nvinfo : EIATTR_EXIT_INSTR_OFFSETS
	.align		4
        /*0048*/ 	.byte	0x04, 0x1c
        /*004a*/ 	.short	(.L_10799 - .L_10798)


	//   ....[0]....
.L_10798:
        /*004c*/ 	.word	0x00002c20


	//   ....[1]....
        /*0050*/ 	.word	0x00002c70


	//   ....[2]....
        /*0054*/ 	.word	0x00004f30


	//----- nvinfo : EIATTR_MAX_THREADS
	.align		4
.L_10799:
        /*0058*/ 	.byte	0x04, 0x05
        /*005a*/ 	.short	(.L_10801 - .L_10800)
.L_10800:
        /*005c*/ 	.word	0x00000080
        /*0060*/ 	.word	0x00000001
        /*0064*/ 	.word	0x00000001


	//----- nvinfo : EIATTR_CRS_STACK_SIZE
	.align		4
.L_10801:
        /*0068*/ 	.byte	0x04, 0x1e
        /*006a*/ 	.short	(.L_10803 - .L_10802)
.L_10802:
        /*006c*/ 	.word	0x00000000


	//----- nvinfo : EIATTR_CBANK_PARAM_SIZE
	.align		4
.L_10803:
        /*0070*/ 	.byte	0x03, 0x19
        /*0072*/ 	.short	0x0028


	//----- nvinfo : EIATTR_PARAM_CBANK
	.align		4
        /*0074*/ 	.byte	0x04, 0x0a
        /*0076*/ 	.short	(.L_10805 - .L_10804)
	.align		4
.L_10804:
        /*0078*/ 	.word	index@(.nv.constant0._ZN2at6native29vectorized_elementwise_kernelILi8EZNS0_50_GLOBAL__N__2680c7bb_12_PowKernel_cu_7dd49032_300322pow_scalar_tensor_implIsEEvRNS_18TensorIteratorBaseET_EUlsE_St5arrayIPcLm2EEEEviT0_T1_)
        /*007c*/ 	.short	0x0380
        /*007e*/ 	.short	0x0028


	//----- nvinfo : EIATTR_SW_WAR
	.align		4
.L_10805:
        /*0080*/ 	.byte	0x04, 0x36
        /*0082*/ 	.short	(.L_10807 - .L_10806)
.L_10806:
        /*0084*/ 	.word	0x00000008
.L_10807:


//--------------------- .nv.info._ZN2at6native18elementwise_kernelILi128ELi4EZNS0_15gpu_kernel_implIZZZNS0_50_GLOBAL__N__2680c7bb_12_PowKernel_cu_7dd49032_300324pow_tensor_tensor_kernelERNS_18TensorIteratorBaseEENKUlvE_clEvENKUlvE2_clEvEUlllE_EEvS5_RKT_EUliE_EEviT1_ --------------------------
	.section	.nv.info._ZN2at6native18elementwise_kernelILi128ELi4EZNS0_15gpu_kernel_implIZZZNS0_50_GLOBAL__N__2680c7bb_12_PowKernel_cu_7dd49032_300324pow_tensor_tensor_kernelERNS_18TensorIteratorBaseEENKUlvE_clEvENKUlvE2_clEvEUlllE_EEvS5_RKT_EUliE_EEviT1_,"",@"SHT_CUDA_INFO"
	.sectionflags	@""
	.align	4


	//----- nvinfo : EIATTR_CUDA_API_VERSION
	.align		4
        /*0000*/ 	.byte	0x04, 0x37
        /*0002*/ 	.short	(.L_10809 - .L_10808)
.L_10808:
        /*0004*/ 	.word	0x00000082


	//----- nvinfo : EIATTR_KPARAM_INFO
	.align		4
.L_10809:
        /*0008*/ 	.byte	0x04, 0x17
        /*000a*/ 	.short	(.L_10811 - .L_10810)
.L_10810:
        /*000c*/ 	.word	0x00000000
        /*0010*/ 	.short	0x0001
        /*0012*/ 	.short	0x0008
        /*0014*/ 	.byte	0x00, 0xf0, 0x41, 0x0a


	//----- nvinfo : EIATTR_KPARAM_INFO
	.align		4
.L_10811:
        /*0018*/ 	.byte	0x04, 0x17
        /*001a*/ 	.short	(.L_10813 - .L_10812)
.L_10812:
        /*001c*/ 	.word	0x00000000
        /*0020*/ 	.short	0x0000
        /*0022*/ 	.short	0x0000
        /*0024*/ 	.byte	0x00, 0xf0, 0x11, 0x00


	//----- nvinfo : EIATTR_SPARSE_MMA_MASK
	.align		4
.L_10813:
        /*0028*/ 	.byte	0x03, 0x50
        /*002a*/ 	.short	0x0000


	//----- nvinfo : EIATTR_MAXREG_COUNT
	.align		4
        /*002c*/ 	.byte	0x03, 0x1b
        /*002e*/ 	.short	0x0080


	//----- nvinfo : EIATTR_EXTERNS
	.align		4
        /*0030*/ 	.byte	0x04, 0x0f
        /*0032*/ 	.short	(.L_10815 - .L_10814)


	//   ....[0]....
	.align		4
.L_10814:
        /*0034*/ 	.word	index@(__assertfail)


	//----- nvinfo : EIATTR_MERCURY_ISA_VERSION
	.align		4
.L_10815:
        /*0038*/ 	.byte	0x03, 0x5f
        /*003a*/ 	.short	0x0101


	//----- nvinfo : EIATTR_VRC_CTA_INIT_COUNT
	.align		4
        /*003c*/ 	.byte	0x02, 0x4a
	.zero		1
	.zero		1


	//----- nvinfo : EIATTR_SYSCALL_OFFSETS
	.align		4
        /*0040*/ 	.byte	0x04, 0x46
        /*0042*/ 	.short	(.L_10817 - .L_10816)


	//   ....[0]....
.L_10816:
        /*0044*/ 	.word	0x00002460


	//   ....[1]....
        /*0048*/ 	.word	0x000032a0


	//   ....[2]....
        /*004c*/ 	.word	0x00004380


	//   ....[3]....
        /*0050*/ 	.word	0x00006930


	//   ....[4]....
        /*0054*/ 	.word	0x00007770


	//   ....[5]....
        /*0058*/ 	.word	0x00008720


	//   ....[6]....
        /*005c*/ 	.word	0x0000ae10


	//   ....[7]....
        /*0060*/ 	.word	0x0000bc50


	//   ....[8]....
        /*0064*/ 	.word	0x0000cc00


	//   ....[9]....
        /*0068*/ 	.word	0x0000f310


	//   ....[10]....
        /*006c*/ 	.word	0x00010150


	//   ....[11]....
        /*0070*/ 	.word	0x000110f0


	//----- nvinfo : EIATTR_EXIT_INSTR_OFFSETS
	.align		4
.L_10817:
        /*0074*/ 	.byte	0x04, 0x1c
        /*0076*/ 	.short	(.L_10819 - .L_10818)


	//   ....[0]....
.L_10818:
        /*0078*/ 	.word	0x0000cee0


	//   ....[1]....
        /*007c*/ 	.word	0x00010690


	//   ....[2]....
        /*0080*/ 	.word	0x000106b0


	//   ....[3]....
        /*0084*/ 	.word	0x00010730


	//   ....[4]....
        /*0088*/ 	.word	0x00010750


	//   ....[5]....
        /*008c*/ 	.word	0x00010770


	//   ....[6]....
        /*0090*/ 	.word	0x00010800


	//   ....[7]....
        /*0094*/ 	.word	0x00010840


	//   ....[8]....
        /*0098*/ 	.word	0x000108e0


	//   ....[9]....
        /*009c*/ 	.word	0x00010930


	//   ....[10]....
        /*00a0*/ 	.word	0x00010960


	//   ....[11]....
        /*00a4*/ 	.word	0x00010a20


	//   ....[12]....
        /*00a8*/ 	.word	0x00010b90


	//   ....[13]....
        /*00ac*/ 	.word	0x00010d00


	//   ....[14]....
        /*00b0*/ 	.word	0x00010e60


	//   ....[15]....
        /*00b4*/ 	.word	0x00010e80


	//   ....[16]....
        /*00b8*/ 	.word	0x00010ea0


	//   ....[17]....
        /*00bc*/ 	.word	0x00010f50


	//   ....[18]....
        /*00c0*/ 	.word	0x00010f90


	//   ....[19]....
        /*00c4*/ 	.word	0x00011100


	//   ....[20]....
        /*00c8*/ 	.word	0x00011210


	//   ....[21]....
        /*00cc*/ 	.word	0x00011350


	//   ....[22]....
        /*00d0*/ 	.word	0x00011390


	//----- nvinfo : EIATTR_MAX_THREADS
	.align		4
.L_10819:
        /*00d4*/ 	.byte	0x04, 0x05
        /*00d6*/ 	.short	(.L_10821 - .L_10820)
.L_10820:
        /*00d8*/ 	.word	0x00000080
        /*00dc*/ 	.word	0x00000001
        /*00e0*/ 	.word	0x00000001


	//----- nvinfo : EIATTR_CRS_STACK_SIZE
	.align		4
.L_10821:
        /*00e4*/ 	.byte	0x04, 0x1e
        /*00e6*/ 	.short	(.L_10823 - .L_10822)
.L_10822:
        /*00e8*/ 	.word	0x00000000


	//----- nvinfo : EIATTR_CBANK_PARAM_SIZE
	.align		4
.L_10823:
        /*00ec*/ 	.byte	0x03, 0x19
        /*00ee*/ 	.short	0x0298


	//----- nvinfo : EIATTR_PARAM_CBANK
	.align		4
        /*00f0*/ 	.byte	0x04, 0x0a
        /*00f2*/ 	.short	(.L_10825 - .L_10824)
	.align		4
.L_10824:
        /*00f4*/ 	.word	index@(.nv.constant0._ZN2at6native18elementwise_kernelILi128ELi4EZNS0_15gpu_kernel_implIZZZNS0_50_GLOBAL__N__2680c7bb_12_PowKernel_cu_7dd49032_300324pow_tensor_tensor_kernelERNS_18TensorIteratorBaseEENKUlvE_clEvENKUlvE2_clEvEUlllE_EEvS5_RKT_EUliE_EEviT1_)
        /*00f8*/ 	.short	0x0380
        /*00fa*/ 	.short	0x0298


	//----- nvinfo : EIATTR_SW_WAR
	.align		4
.L_10825:
        /*00fc*/ 	.byte	0x04, 0x36
        /*00fe*/ 	.short	(.L_10827 - .L_10826)
.L_10826:
        /*0100*/ 	.word	0x00000008
.L_10827:


//--------------------- .nv.info._ZN2at6native27unrolled_elementwise_kernelIZZZNS0_50_GLOBAL__N__2680c7bb_12_PowKernel_cu_7dd49032_300324pow_tensor_tensor_kernelERNS_18TensorIteratorBaseEENKUlvE_clEvENKUlvE2_clEvEUlllE_St5arrayIPcLm3EELi4E23TrivialOffsetCalculatorILi2EjESB_ILi1EjENS0_6memory12LoadWithCastILi2EEENSE_13StoreWithCastILi1EEEEEviT_T0_T2_T3_T4_T5_ --------------------------
	.section	.nv.info._ZN2at6native27unrolled_elementwise_kernelIZZZNS0_50_GLOBAL__N__2680c7bb_12_PowKernel_cu_7dd49032_300324pow_tensor_tensor_kernelERNS_18TensorIteratorBaseEENKUlvE_clEvENKUlvE2_clEvEUlllE_St5arrayIPcLm3EELi4E23TrivialOffsetCalculatorILi2EjESB_ILi1EjENS0_6memory12LoadWithCastILi2EEENSE_13StoreWithCastILi1EEEEEviT_T0_T2_T3_T4_T5_,"",@"SHT_CUDA_INFO"
	.sectionflags	@""
	.align	4


	//----- nvinfo : EIATTR_CUDA_API_VERSION
	.align		4
        /*0000*/ 	.byte	0x04, 0x37
        /*0002*/ 	.short	(.L_10829 - .L_10828)
.L_10828:
        /*0004*/ 	.word	0x00000082


	//----- nvinfo : EIATTR_KPARAM_INFO
	.align		4
.L_10829:
        /*0008*/ 	.byte	0x04, 0x17
        /*000a*/ 	.short	(.L_10831 - .L_10830)
.L_10830:
        /*000c*/ 	.word	0x00000000
        /*0010*/ 	.short	0x0006
        /*0012*/ 	.short	0x0038
        /*0014*/ 	.byte	0x00, 0xf0, 0x21, 0x00


	//----- nvinfo : EIATTR_KPARAM_INFO
	.align		4
.L_10831:
        /*0018*/ 	.byte	0x04, 0x17
        /*001a*/ 	.short	(.L_10833 - .L_10832)
.L_10832:
        /*001c*/ 	.word	0x00000000
        /*0020*/ 	.short	0x0005
        /*0022*/ 	.short	0x002c
        /*0024*/ 	.byte	0x00, 0xf0, 0x31, 0x00


	//----- nvinfo : EIATTR_KPARAM_INFO
	.align		4
.L_10833:
        /*0028*/ 	.byte	0x04, 0x17
        /*002a*/ 	.short	(.L_10835 - .L_10834)
.L_10834:
        /*002c*/ 	.word	0x00000000
        /*0030*/ 	.short	0x0004
        /*0032*/ 	.short	0x0029
        /*0034*/ 	.byte	0x00, 0xf0, 0x05, 0x00


	//----- nvinfo : EIATTR_KPARAM_INFO
	.align		4
.L_10835:
        /*0038*/ 	.byte	0x04, 0x17
        /*003a*/ 	.short	(.L_10837 - .L_10836)
.L_10836:
        /*003c*/ 	.word	0x00000000
        /*0040*/ 	.short	0x0003
        /*0042*/ 	.short	0x0028
        /*0044*/ 	.byte	0x00, 0xf0, 0x05, 0x00


	//----- nvinfo : EIATTR_KPARAM_INFO
	.align		4
.L_10837:
        /*0048*/ 	.byte	0x04, 0x17
        /*004a*/ 	.short	(.L_10839 - .L_10838)
.L_10838:
        /*004c*/ 	.word	0x00000000
        /*0050*/ 	.short	0x0002
        /*0052*/ 	.short	0x0010
        /*0054*/ 	.byte	0x00, 0xf0, 0x61, 0x00


	//----- nvinfo : EIATTR_KPARAM_INFO
	.align		4
.L_10839:
        /*0058*/ 	.byte	0x04, 0x17
        /*005a*/ 	.short	(.L_10841 - .L_10840)
.L_10840:
        /*005c*/ 	.word	0x00000000
        /*0060*/ 	.short	0x0001
        /*0062*/ 	.short	0x0008
        /*0064*/ 	.byte	0x00, 0xf0, 0x21, 0x00


	//----- nvinfo : EIATTR_KPARAM_INFO
	.align		4
.L_10841:
        /*0068*/ 	.byte	0x04, 0x17
        /*006a*/ 	.short	(.L_10843 - .L_10842)
.L_10842:
        /*006c*/ 	.word	0x00000000
        /*0070*/ 	.short	0x0000
        /*0072*/ 	.short	0x0000
        /*0074*/ 	.byte	0x00, 0xf0, 0x11, 0x00


	//----- nvinfo : EIATTR_SPARSE_MMA_MASK
	.align		4
.L_10843:
        /*0078*/ 	.byte	0x03, 0x50
        /*007a*/ 	.short	0x0000


	//----- nvinfo : EIATTR_MAXREG_COUNT
	.align		4
        /*007c*/ 	.byte	0x03, 0x1b
        /*007e*/ 	.short	0x00ff


	//----- nvinfo : EIATTR_EXTERNS
	.align		4
        /*0080*/ 	.byte	0x04, 0x0f
        /*0082*/ 	.short	(.L_10845 - .L_10844)


	//   ....[0]....
	.align		4
.L_10844:
        /*0084*/ 	.word	index@(__assertfail)


	//----- nvinfo : EIATTR_MERCURY_ISA_VERSION
	.align		4
.L_10845:
        /*0088*/ 	.byte	0x03, 0x5f
        /*008a*/ 	.short	0x0101


	//----- nvinfo : EIATTR_VRC_CTA_INIT_COUNT
	.align		4
        /*008c*/ 	.byte	0x02, 0x4a
	.zero		1
	.zero		1


	//----- nvinfo : EIATTR_SYSCALL_OFFSETS
	.align		4
        /*0090*/ 	.byte	0x04, 0x46
        /*0092*/ 	.short	(.L_10847 - .L_10846)


	//   ....[0]....
.L_10846:
        /*0094*/ 	.word	0x00000e40


	//   ....[1]....
        /*0098*/ 	.word	0x00001cb0


	//   ....[2]....
        /*009c*/ 	.word	0x00002c50


	//   ....[3]....
        /*00a0*/ 	.word	0x00003ac0


	//   ....[4]....
        /*00a4*/ 	.word	0x000049b0


	//   ....[5]....
        /*00a8*/ 	.word	0x00005820


	//   ....[6]....
        /*00ac*/ 	.word	0x00006710


	//   ....[7]....
        /*00b0*/ 	.word	0x00007580


	//   ....[8]....
        /*00b4*/ 	.word	0x00009460


	//   ....[9]....
        /*00b8*/ 	.word	0x0000a1b0


	//   ....[10]....
        /*00bc*/ 	.word	0x0000b030


	//   ....[11]....
        /*00c0*/ 	.word	0x0000be90


	//----- nvinfo : EIATTR_EXIT_INSTR_OFFSETS
	.align		4
.L_10847:
        /*00c4*/ 	.byte	0x04, 0x1c
        /*00c6*/ 	.short	(.L_10849 - .L_10848)


	//   ....[0]....
.L_10848:
        /*00c8*/ 	.word	0x0000b300


	//   ....[1]....
        /*00cc*/ 	.word	0x0000b430


	//   ....[2]....
        /*00d0*/ 	.word	0x0000b450


	//   ....[3]....
        /*00d4*/ 	.word	0x0000b4d0


	//   ....[4]....
        /*00d8*/ 	.word	0x0000b4f0


	//   ....[5]....
        /*00dc*/ 	.word	0x0000b510


	//   ....[6]....
        /*00e0*/ 	.word	0x0000b5a0


	//   ....[7]....
        /*00e4*/ 	.word	0x0000b5e0


	//   ....[8]....
        /*00e8*/ 	.word	0x0000b680


	//   ....[9]....
        /*00ec*/ 	.word	0x0000b6d0


	//   ....[10]....
        /*00f0*/ 	.word	0x0000b700


	//   ....[11]....
        /*00f4*/ 	.word	0x0000b7c0


	//   ....[12]....
        /*00f8*/ 	.word	0x0000b930


	//   ....[13]....
        /*00fc*/ 	.word	0x0000baa0


	//   ....[14]....
        /*0100*/ 	.word	0x0000bc00


	//   ....[15]....
        /*0104*/ 	.word	0x0000bc20


	//   ....[16]....
        /*0108*/ 	.word	0x0000bc40


	//   ....[17]....
        /*010c*/ 	.word	0x0000bcf0


	//   ....[18]....
        /*0110*/ 	.word	0x0000bd30


	//   ....[19]....
        /*0114*/ 	.word	0x0000bea0


	//   ....[20]....
        /*0118*/ 	.word	0x0000bfb0


	//   ....[21]....
        /*011c*/ 	.word	0x0000c0f0


	//   ....[22]....
        /*0120*/ 	.word	0x0000c130


	//----- nvinfo : EIATTR_MAX_THREADS
	.align		4
.L_10849:
        /*0124*/ 	.byte	0x04, 0x05
        /*0126*/ 	.short	(.L_10851 - .L_10850)
.L_10850:
        /*0128*/ 	.word	0x00000080
        /*012c*/ 	.word	0x00000001
        /*0130*/ 	.word	0x00000001


	//----- nvinfo : EIATTR_CRS_STACK_SIZE
	.align		4
.L_10851:
        /*0134*/ 	.byte	0x04, 0x1e
        /*0136*/ 	.short	(.L_10853 - .L_10852)
.L_10852:
        /*0138*/ 	.word	0x00000000


	//----- nvinfo : EIATTR_CBANK_PARAM_SIZE
	.align		4
.L_10853:
        /*013c*/ 	.byte	0x03, 0x19
        /*013e*/ 	.short	0x0040


	//----- nvinfo : EIATTR_PARAM_CBANK
	.align		4
        /*0140*/ 	.byte	0x04, 0x0a
        /*0142*/ 	.short	(.L_10855 - .L_10854)
	.align		4
.L_10854:
        /*0144*/ 	.word	index@(.nv.constant0._ZN2at6native27unrolled_elementwise_kernelIZZZNS0_50_GLOBAL__N__2680c7bb_12_PowKernel_cu_7dd49032_300324pow_tensor_tensor_kernelERNS_18TensorIteratorBaseEENKUlvE_clEvENKUlvE2_clEvEUlllE_St5arrayIPcLm3EELi4E23TrivialOffsetCalculatorILi2EjESB_ILi1EjENS0_6memory12LoadWithCastILi2EEENSE_13StoreWithCastILi1EEEEEviT_T0_T2_T3_T4_T5_)
        /*0148*/ 	.short	0x0380
        /*014a*/ 	.short	0x0040


	//----- nvinfo : EIATTR_SW_WAR
	.align		4
.L_10855:
        /*014c*/ 	.byte	0x04, 0x36
        /*014e*/ 	.short	(.L_10857 - .L_10856)
.L_10856:
        /*0150*/ 	.word	0x00000008
.L_10857:


//--------------------- .nv.info._ZN2at6native18elementwise_kernelILi128ELi2EZNS0_22gpu_kernel_impl_nocastIZZZNS0_50_GLOBAL__N__2680c7bb_12_PowKernel_cu_7dd49032_300324pow_tensor_tensor_kernelERNS_18TensorIteratorBaseEENKUlvE_clEvENKUlvE2_clEvEUlllE_EEvS5_RKT_EUliE_EEviT1_ --------------------------
	.section	.nv.info._ZN2at6native18elementwise_kernelILi128ELi2EZNS0_22gpu_kernel_impl_nocastIZZZNS0_50_GLOBAL__N__2680c7bb_12_PowKernel_cu_7dd49032_300324pow_tensor_tensor_kernelERNS_18TensorIteratorBaseEENKUlvE_clEvENKUlvE2_clEvEUlllE_EEvS5_RKT_EUliE_EEviT1_,"",@"SHT_CUDA_INFO"
	.sectionflags	@""
	.align	4


	//----- nvinfo : EIATTR_CUDA_API_VERSION
	.align		4
        /*0000*/ 	.byte	0x04, 0x37
        /*0002*/ 	.short	(.L_10859 - .L_10858)
.L_10858:
        /*0004*/ 	.word	0x00000082


	//----- nvinfo : EIATTR_KPARAM_INFO
	.align		4
.L_10859:
        /*0008*/ 	.byte	0x04, 0x17
        /*000a*/ 	.short	(.L_10861 - .L_10860)
.L_10860:
        /*000c*/ 	.word	0x00000000
        /*0010*/ 	.short	0x0001
        /*0012*/ 	.short	0x0008
        /*0014*/ 	.byte	0x00, 0xf0, 0x21, 0x0a


	//----- nvinfo : EIATTR_KPARAM_INFO
	.align		4
.L_10861:
        /*0018*/ 	.byte	0x04, 0x17
        /*001a*/ 	.short	(.L_10863 - .L_10862)
.L_10862:
        /*001c*/ 	.word	0x00000000
        /*0020*/ 	.short	0x0000
        /*0022*/ 	.short	0x0000
        /*0024*/ 	.byte	0x00, 0xf0, 0x11, 0x00


	//----- nvinfo : EIATTR_SPARSE_MMA_MASK
	.align		4
.L_10863:
        /*0028*/ 	.byte	0x03, 0x50
        /*002a*/ 	.short	0x0000


	//----- nvinfo : EIATTR_MAXREG_COUNT
	.align		4
        /*002c*/ 	.byte	0x03, 0x1b
        /*002e*/ 	.short	0x0080


	//----- nvinfo : EIATTR_MERCURY_ISA_VERSION
	.align		4
        /*0030*/ 	.byte	0x03, 0x5f
        /*0032*/ 	.short	0x0101


	//----- nvinfo : EIATTR_VRC_CTA_INIT_COUNT
	.align		4
        /*0034*/ 	.byte	0x02, 0x4a
	.zero		1
	.zero		1


	//----- nvinfo : EIATTR_EXIT_INSTR_OFFSETS
	.align		4
        /*0038*/ 	.byte	0x04, 0x1c
        /*003a*/ 	.short	(.L_10865 - .L_10864)


	//   ....[0]....
.L_10864:
        /*003c*/ 	.word	0x00000550


	//   ....[1]....
        /*0040*/ 	.word	0x000009c0


	//   ....[2]....
        /*0044*/ 	.word	0x00002410


	//   ....[3]....
        /*0048*/ 	.word	0x00003ea0


	//----- nvinfo : EIATTR_MAX_THREADS
	.align		4
.L_10865:
        /*004c*/ 	.byte	0x04, 0x05
        /*004e*/ 	.short	(.L_10867 - .L_10866)
.L_10866:
        /*0050*/ 	.word	0x00000080
        /*0054*/ 	.word	0x00000001
        /*0058*/ 	.word	0x00000001


	//----- nvinfo : EIATTR_CRS_STACK_SIZE
	.align		4
.L_10867:
        /*005c*/ 	.byte	0x04, 0x1e
        /*005e*/ 	.short	(.L_10869 - .L_10868)
.L_10868:
        /*0060*/ 	.word	0x00000000


	//----- nvinfo : EIATTR_CBANK_PARAM_SIZE
	.align		4
.L_10869:
        /*0064*/ 	.byte	0x03, 0x19
        /*0066*/ 	.short	0x0290


	//----- nvinfo : EIATTR_PARAM_CBANK
	.align		4
        /*0068*/ 	.byte	0x04, 0x0a
        /*006a*/ 	.short	(.L_10871 - .L_10870)
	.align		4
.L_10870:
        /*006c*/ 	.word	index@(.nv.constant0._ZN2at6native18elementwise_kernelILi128ELi2EZNS0_22gpu_kernel_impl_nocastIZZZNS0_50_GLOBAL__N__2680c7bb_12_PowKernel_cu_7dd49032_300324pow_tensor_tensor_kernelERNS_18TensorIteratorBaseEENKUlvE_clEvENKUlvE2_clEvEUlllE_EEvS5_RKT_EUliE_EEviT1_)
        /*0070*/ 	.short	0x0380
        /*0072*/ 	.short	0x0290


	//----- nvinfo : EIATTR_SW_WAR
	.align		4
.L_10871:
        /*0074*/ 	.byte	0x04, 0x36
        /*0076*/ 	.short	(.L_10873 - .L_10872)
.L_10872:
        /*0078*/ 	.word	0x00000008
.L_10873:


//--------------------- .nv.info._ZN2at6native27unrolled_elementwise_kernelIZZZNS0_50_GLOBAL__N__2680c7bb_12_PowKernel_cu_7dd49032_300324pow_tensor_tensor_kernelERNS_18TensorIteratorBaseEENKUlvE_clEvENKUlvE2_clEvEUlllE_St5arrayIPcLm3EELi4E23TrivialOffsetCalculatorILi2EjESB_ILi1EjENS0_6memory15LoadWithoutCastENSE_16StoreWithoutCastEEEviT_T0_T2_T3_T4_T5_ --------------------------
	.section	.nv.info._ZN2at6native27unrolled_elementwise_kernelIZZZNS0_50_GLOBAL__N__2680c7bb_12_PowKernel_cu_7dd49032_300324pow_tensor_tensor_kernelERNS_18TensorIteratorBaseEENKUlvE_clEvENKUlvE2_clEvEUlllE_St5arrayIPcLm3EELi4E23TrivialOffsetCalculatorILi2EjESB_ILi1EjENS0_6memory15LoadWithoutCastENSE_16StoreWithoutCastEEEviT_T0_T2_T3_T4_T5_,"",@"SHT_CUDA_INFO"
	.sectionflags	@""
	.align	4


	//----- nvinfo : EIATTR_CUDA_API_VERSION
	.align		4
        /*0000*/ 	.byte	0x04, 0x37
        /*0002*/ 	.short	(.L_10875 - .L_10874)
.L_10874:
        /*0004*/ 	.word	0x00000082


	//----- nvinfo : EIATTR_KPARAM_INFO
	.align		4
.L_10875:
        /*0008*/ 	.byte	0x04, 0x17
        /*000a*/ 	.short	(.L_10877 - .L_10876)
.L_10876:
        /*000c*/ 	.word	0x00000000
        /*0010*/ 	.short	0x0006
        /*0012*/ 	.short	0x002b
        /*0014*/ 	.byte	0x00, 0xf0, 0x05, 0x00


	//----- nvinfo : EIATTR_KPARAM_INFO
	.align		4
.L_10877:
        /*0018*/ 	.byte	0x04, 0x17
        /*001a*/ 	.short	(.L_10879 - .L_10878)
.L_10878:
        /*001c*/ 	.word	0x00000000
        /*0020*/ 	.short	0x0005
        /*0022*/ 	.short	0x002a
        /*0024*/ 	.byte	0x00, 0xf0, 0x05, 0x00


	//----- nvinfo : EIATTR_KPARAM_INFO
	.align		4
.L_10879:
        /*0028*/ 	.byte	0x04, 0x17
        /*002a*/ 	.short	(.L_10881 - .L_10880)
.L_10880:
        /*002c*/ 	.word	0x00000000
        /*0030*/ 	.short	0x0004
        /*0032*/ 	.short	0x0029
        /*0034*/ 	.byte	0x00, 0xf0, 0x05, 0x00


	//----- nvinfo : EIATTR_KPARAM_INFO
	.align		4
.L_10881:
        /*0038*/ 	.byte	0x04, 0x17
        /*003a*/ 	.short	(.L_10883 - .L_10882)
.L_10882:
        /*003c*/ 	.word	0x00000000
        /*0040*/ 	.short	0x0003
        /*0042*/ 	.short	0x0028
        /*0044*/ 	.byte	0x00, 0xf0, 0x05, 0x00


	//----- nvinfo : EIATTR_KPARAM_INFO
	.align		4
.L_10883:
        /*0048*/ 	.byte	0x04, 0x17
        /*004a*/ 	.short	(.L_10885 - .L_10884)
.L_10884:
        /*004c*/ 	.word	0x00000000
        /*0050*/ 	.short	0x0002
        /*0052*/ 	.short	0x0010
        /*0054*/ 	.byte	0x00, 0xf0, 0x61, 0x00


	//----- nvinfo : EIATTR_KPARAM_INFO
	.align		4
.L_10885:
        /*0058*/ 	.byte	0x04, 0x17
        /*005a*/ 	.short	(.L_10887 - .L_10886)
.L_10886:
        /*005c*/ 	.word	0x00000000
        /*0060*/ 	.short	0x0001
        /*0062*/ 	.short	0x0008
        /*0064*/ 	.byte	0x00, 0xf0, 0x21, 0x00


	//----- nvinfo : EIATTR_KPARAM_INFO
	.align		4
.L_10887:
        /*0068*/ 	.byte	0x04, 0x17
        /*006a*/ 	.short	(.L_10889 - .L_10888)
.L_10888:
        /*006c*/ 	.word	0x00000000
        /*0070*/ 	.short	0x0000
        /*0072*/ 	.short	0x0000
        /*0074*/ 	.byte	0x00, 0xf0, 0x11, 0x00


	//----- nvinfo : EIATTR_SPARSE_MMA_MASK
	.align		4
.L_10889:
        /*0078*/ 	.byte	0x03, 0x50
        /*007a*/ 	.short	0x0000


	//----- nvinfo : EIATTR_MAXREG_COUNT
	.align		4
        /*007c*/ 	.byte	0x03, 0x1b
        /*007e*/ 	.short	0x00ff


	//----- nvinfo : EIATTR_MERCURY_ISA_VERSION
	.align		4
        /*0080*/ 	.byte	0x03, 0x5f
        /*0082*/ 	.short	0x0101


	//----- nvinfo : EIATTR_VRC_CTA_INIT_COUNT
	.align		4
        /*0084*/ 	.byte	0x02, 0x4a
	.zero		1
	.zero		1


	//----- nvinfo : EIATTR_EXIT_INSTR_OFFSETS
	.align		4
        /*0088*/ 	.byte	0x04, 0x1c
        /*008a*/ 	.short	(.L_10891 - .L_10890)


	//   ....[0]....
.L_10890:
        /*008c*/ 	.word	0x000014b0


	//   ....[1]....
        /*0090*/ 	.word	0x00001500


	//----- nvinfo : EIATTR_MAX_THREADS
	.align		4
.L_10891:
        /*0094*/ 	.byte	0x04, 0x05
        /*0096*/ 	.short	(.L_10893 - .L_10892)
.L_10892:
        /*0098*/ 	.word	0x00000080
        /*009c*/ 	.word	0x00000001
        /*00a0*/ 	.word	0x00000001


	//----- nvinfo : EIATTR_CRS_STACK_SIZE
	.align		4
.L_10893:
        /*00a4*/ 	.byte	0x04, 0x1e
        /*00a6*/ 	.short	(.L_10895 - .L_10894)
.L_10894:
        /*00a8*/ 	.word	0x00000000


	//----- nvinfo : EIATTR_CBANK_PARAM_SIZE
	.align		4
.L_10895:
        /*00ac*/ 	.byte	0x03, 0x19
        /*00ae*/ 	.short	0x002c


	//----- nvinfo : EIATTR_PARAM_CBANK
	.align		4
        /*00b0*/ 	.byte	0x04, 0x0a
        /*00b2*/ 	.short	(.L_10897 - .L_10896)
	.align		4
.L_10896:
        /*00b4*/ 	.word	index@(.nv.constant0._ZN2at6native27unrolled_elementwise_kernelIZZZNS0_50_GLOBAL__N__2680c7bb_12_PowKernel_cu_7dd49032_300324pow_tensor_tensor_kernelERNS_18TensorIteratorBaseEENKUlvE_clEvENKUlvE2_clEvEUlllE_St5arrayIPcLm3EELi4E23TrivialOffsetCalculatorILi2EjESB_ILi1EjENS0_6memory15LoadWithoutCastENSE_16StoreWithoutCastEEEviT_T0_T2_T3_T4_T5_)
        /*00b8*/ 	.short	0x0380
        /*00ba*/ 	.short	0x002c


	//----- nvinfo : EIATTR_SW_WAR
	.align		4
.L_10897:
        /*00bc*/ 	.byte	0x04, 0x36
        /*00be*/ 	.short	(.L_10899 - .L_10898)
.L_10898:
        /*00c0*/ 	.word	0x00000008
.L_10899:


//--------------------- .nv.info._ZN2at6native29vectorized_elementwise_kernelILi2EZZZNS0_50_GLOBAL__N__2680c7bb_12_PowKernel_cu_7dd49032_300324pow_tensor_tensor_kernelERNS_18TensorIteratorBaseEENKUlvE_clEvENKUlvE2_clEvEUlllE_St5arrayIPcLm3EEEEviT0_T1_ --------------------------
	.section	.nv.info._ZN2at6native29vectorized_elementwise_kernelILi2EZZZNS0_50_GLOBAL__N__2680c7bb_12_PowKernel_cu_7dd49032_300324pow_tensor_tensor_kernelERNS_18TensorIteratorBaseEENKUlvE_clEvENKUlvE2_clEvEUlllE_St5arrayIPcLm3EEEEviT0_T1_,"",@"SHT_CUDA_INFO"
	.sectionflags	@""
	.align	4


	//----- nvinfo : EIATTR_CUDA_API_VERSION
	.align		4
        /*0000*/ 	.byte	0x04, 0x37
        /*0002*/ 	.short	(.L_10901 - .L_10900)
.L_10900:
        /*0004*/ 	.word	0x00000082


	//----- nvinfo : EIATTR_KPARAM_INFO
	.align		4
.L_10901:
        /*0008*/ 	.byte	0x04, 0x17
        /*000a*/ 	.short	(.L_10903 - .L_10902)
.L_10902:
        /*000c*/ 	.word	0x00000000
        /*0010*/ 	.short	0x0002
        /*0012*/ 	.short	0x0010
        /*0014*/ 	.byte	0x00, 0xf0, 0x61, 0x00


	//----- nvinfo : EIATTR_KPARAM_INFO
	.align		4
.L_10903:
        /*0018*/ 	.byte	0x04, 0x17
        /*001a*/ 	.short	(.L_10905 - .L_10904)
.L_10904:
        /*001c*/ 	.word	0x00000000
        /*0020*/ 	.short	0x0001
        /*0022*/ 	.short	0x0008
        /*0024*/ 	.byte	0x00, 0xf0, 0x21, 0x00


	//----- nvinfo : EIATTR_KPARAM_INFO
	.align		4
.L_10905:
        /*0028*/ 	.byte	0x04, 0x17
        /*002a*/ 	.short	(.L_10907 - .L_10906)
.L_10906:
        /*002c*/ 	.word	0x00000000
        /*0030*/ 	.short	0x0000
        /*0032*/ 	.short	0x0000
        /*0034*/ 	.byte	0x00, 0xf0, 0x11, 0x00


	//----- nvinfo : EIATTR_SPARSE_MMA_MASK
	.align		4
.L_10907:
        /*0038*/ 	.byte	0x03, 0x50
        /*003a*/ 	.short	0x0000


	//----- nvinfo : EIATTR_MAXREG_COUNT
	.align		4
        /*003c*/ 	.byte	0x03, 0x1b
        /*003e*/ 	.short	0x00ff


	//----- nvinfo : EIATTR_MERCURY_ISA_VERSION
	.align		4
        /*0040*/ 	.byte	0x03, 0x5f
        /*0042*/ 	.short	0x0101


	//----- nvinfo : EIATTR_VRC_CTA_INIT_COUNT
	.align		4
        /*0044*/ 	.byte	0x02, 0x4a
	.zero		1
	.zero		1


	//----- nvinfo : EIATTR_EXIT_INSTR_OFFSETS
	.align		4
        /*0048*/ 	.byte	0x04, 0x1c
        /*004a*/ 	.short	(.L_10909 - .L_10908)


	//   ....[0]....
.L_10908:
        /*004c*/ 	.word	0x000029e0


	//   ....[1]....
        /*0050*/ 	.word	0x00002a30


	//   ....[2]....
        /*0054*/ 	.word	0x00004b50


	//----- nvinfo : EIATTR_MAX_THREADS
	.align		4
.L_10909:
        /*0058*/ 	.byte	0x04, 0x05
        /*005a*/ 	.short	(.L_10911 - .L_10910)
.L_10910:
        /*005c*/ 	.word	0x00000080
        /*0060*/ 	.word	0x00000001
        /*0064*/ 	.word	0x00000001


	//----- nvinfo : EIATTR_CRS_STACK_SIZE
	.align		4
.L_10911:
        /*0068*/ 	.byte	0x04, 0x1e
        /*006a*/ 	.short	(.L_10913 - .L_10912)
.L_10912:
        /*006c*/ 	.word	0x00000000


	//----- nvinfo : EIATTR_CBANK_PARAM_SIZE
	.align		4
.L_10913:
        /*0070*/ 	.byte	0x03, 0x19
        /*0072*/ 	.short	0x0028


	//----- nvinfo : EIATTR_PARAM_CBANK
	.align		4
        /*0074*/ 	.byte	0x04, 0x0a
        /*0076*/ 	.short	(.L_10915 - .L_10914)
	.align		4
.L_10914:
        /*0078*/ 	.word	index@(.nv.constant0._ZN2at6native29vectorized_elementwise_kernelILi2EZZZNS0_50_GLOBAL__N__2680c7bb_12_PowKernel_cu_7dd49032_300324pow_tensor_tensor_kernelERNS_18TensorIteratorBaseEENKUlvE_clEvENKUlvE2_clEvEUlllE_St5arrayIPcLm3EEEEviT0_T1_)
        /*007c*/ 	.short	0x0380
        /*007e*/ 	.short	0x0028


	//----- nvinfo : EIATTR_SW_WAR
	.align		4
.L_10915:
        /*0080*/ 	.byte	0x04, 0x36
        /*0082*/ 	.short	(.L_10917 - .L_10916)
.L_10916:
        /*0084*/ 	.word	0x00000008
.L_10917:


//--------------------- .nv.info._ZN2at6native29vectorized_elementwise_kernelILi4EZZZNS0_50_GLOBAL__N__2680c7bb_12_PowKernel_cu_7dd49032_300324pow_tensor_tensor_kernelERNS_18TensorIteratorBaseEENKUlvE_clEvENKUlvE2_clEvEUlllE_St5arrayIPcLm3EEEEviT0_T1_ --------------------------
	.section	.nv.info._ZN2at6native29vectorized_elementwise_kernelILi4EZZZNS0_50_GLOBAL__N__2680c7bb_12_PowKernel_cu_7dd49032_300324pow_tensor_tensor_kernelERNS_18TensorIteratorBaseEENKUlvE_clEvENKUlvE2_clEvEUlllE_St5arrayIPcLm3EEEEviT0_T1_,"",@"SHT_CUDA_INFO"
	.sectionflags	@""
	.align	4


	//----- nvinfo : EIATTR_CUDA_API_VERSION
	.align		4
        /*0000*/ 	.byte	0x04, 0x37
        /*0002*/ 	.short	(.L_10919 - .L_10918)
.L_10918:
        /*0004*/ 	.word	0x00000082


	//----- nvinfo : EIATTR_KPARAM_INFO
	.align		4
.L_10919:
        /*0008*/ 	.byte	0x04, 0x17
        /*000a*/ 	.short	(.L_10921 - .L_10920)
.L_10920:
        /*000c*/ 	.word	0x00000000
        /*0010*/ 	.short	0x0002
        /*0012*/ 	.short	0x0010
        /*0014*/ 	.byte	0x00, 0xf0, 0x61, 0x00


	//----- nvinfo : EIATTR_KPARAM_INFO
	.align		4
.L_10921:
        /*0018*/ 	.byte	0x04, 0x17
        /*001a*/ 	.short	(.L_10923 - .L_10922)
.L_10922:
        /*001c*/ 	.word	0x00000000
        /*0020*/ 	.short	0x0001
        /*0022*/ 	.short	0x0008
        /*0024*/ 	.byte	0x00, 0xf0, 0x21, 0x00


	//----- nvinfo : EIATTR_KPARAM_INFO
	.align		4
.L_10923:
        /*0028*/ 	.byte	0x04, 0x17
        /*002a*/ 	.short	(.L_10925 - .L_10924)
.L_10924:
        /*002c*/ 	.word	0x00000000
        /*0030*/ 	.short	0x0000
        /*0032*/ 	.short	0x0000
        /*0034*/ 	.byte	0x00, 0xf0, 0x11, 0x00


	//----- nvinfo : EIATTR_SPARSE_MMA_MASK
	.align		4
.L_10925:
        /*0038*/ 	.byte	0x03, 0x50
        /*003a*/ 	.short	0x0000


	//----- nvinfo : EIATTR_MAXREG_COUNT
	.align		4
        /*003c*/ 	.byte	0x03, 0x1b
        /*003e*/ 	.short	0x00ff


	//----- nvinfo : EIATTR_MERCURY_ISA_VERSION
	.align		4
        /*0040*/ 	.byte	0x03, 0x5f
        /*0042*/ 	.short	0x0101


	//----- nvinfo : EIATTR_VRC_CTA_INIT_COUNT
	.align		4
        /*0044*/ 	.byte	0x02, 0x4a
	.zero		1
	.zero		1


	//----- nvinfo : EIATTR_EXIT_INSTR_OFFSETS
	.align		4
        /*0048*/ 	.byte	0x04, 0x1c
        /*004a*/ 	.short	(.L_10927 - .L_10926)


	//   ....[0]....
.L_10926:
        /*004c*/ 	.word	0x000029e0


	//   ....[1]....
        /*0050*/ 	.word	0x00002a30


	//   ....[2]....
        /*0054*/ 	.word	0x00004af0


	//----- nvinfo : EIATTR_MAX_THREADS
	.align		4
.L_10927:
        /*0058*/ 	.byte	0x04, 0x05
        /*005a*/ 	.short	(.L_10929 - .L_10928)
.L_10928:
        /*005c*/ 	.word	0x00000080
        /*0060*/ 	.word	0x00000001
        /*0064*/ 	.word	0x00000001


	//----- nvinfo : EIATTR_CRS_STACK_SIZE
	.align		4
.L_10929:
        /*0068*/ 	.byte	0x04, 0x1e
        /*006a*/ 	.short	(.L_10931 - .L_10930)
.L_10930:
        /*006c*/ 	.word	0x00000000


	//----- nvinfo : EIATTR_CBANK_PARAM_SIZE
	.align		4
.L_10931:
        /*0070*/ 	.byte	0x03, 0x19
        /*0072*/ 	.short	0x0028


	//----- nvinfo : EIATTR_PARAM_CBANK
	.align		4
        /*0074*/ 	.byte	0x04, 0x0a
        /*0076*/ 	.short	(.L_10933 - .L_10932)
	.align		4
.L_10932:
        /*0078*/ 	.word	index@(.nv.constant0._ZN2at6native29vectorized_elementwise_kernelILi4EZZZNS0_50_GLOBAL__N__2680c7bb_12_PowKernel_cu_7dd49032_300324pow_tensor_tensor_kernelERNS_18TensorIteratorBaseEENKUlvE_clEvENKUlvE2_clEvEUlllE_St5arrayIPcLm3EEEEviT0_T1_)
        /*007c*/ 	.short	0x0380
        /*007e*/ 	.short	0x0028


	//----- nvinfo : EIATTR_SW_WAR
	.align		4
.L_10933:
        /*0080*/ 	.byte	0x04, 0x36
        /*0082*/ 	.short	(.L_10935 - .L_10934)
.L_10934:
        /*0084*/ 	.word	0x00000008
.L_10935:


//--------------------- .nv.info._ZN2at6native29vectorized_elementwise_kernelILi8EZZZNS0_50_GLOBAL__N__2680c7bb_12_PowKernel_cu_7dd49032_300324pow_tensor_tensor_kernelERNS_18TensorIteratorBaseEENKUlvE_clEvENKUlvE2_clEvEUlllE_St5arrayIPcLm3EEEEviT0_T1_ --------------------------
	.section	.nv.info._ZN2at6native29vectorized_elementwise_kernelILi8EZZZNS0_50_GLOBAL__N__2680c7bb_12_PowKernel_cu_7dd49032_300324pow_tensor_tensor_kernelERNS_18TensorIteratorBaseEENKUlvE_clEvENKUlvE2_clEvEUlllE_St5arrayIPcLm3EEEEviT0_T1_,"",@"SHT_CUDA_INFO"
	.sectionflags	@""
	.align	4


	//----- nvinfo : EIATTR_CUDA_API_VERSION
	.align		4
        /*0000*/ 	.byte	0x04, 0x37
        /*0002*/ 	.short	(.L_10937 - .L_10936)
.L_10936:
        /*0004*/ 	.word	0x00000082


	//----- nvinfo : EIATTR_KPARAM_INFO
	.align		4
.L_10937:
        /*0008*/ 	.byte	0x04, 0x17
        /*000a*/ 	.short	(.L_10939 - .L_10938)
.L_10938:
        /*000c*/ 	.word	0x00000000
        /*0010*/ 	.short	0x0002
        /*0012*/ 	.short	0x0010
        /*0014*/ 	.byte	0x00, 0xf0, 0x61, 0x00


	//----- nvinfo : EIATTR_KPARAM_INFO
	.align		4
.L_10939:
        /*0018*/ 	.byte	0x04, 0x17
        /*001a*/ 	.short	(.L_10941 - .L_10940)
.L_10940:
        /*001c*/ 	.word	0x00000000
        /*0020*/ 	.short	0x0001
        /*0022*/ 	.short	0x0008
        /*0024*/ 	.byte	0x00, 0xf0, 0x21, 0x00


	//----- nvinfo : EIATTR_KPARAM_INFO
	.align		4
.L_10941:
        /*0028*/ 	.byte	0x04, 0x17
        /*002a*/ 	.short	(.L_10943 - .L_10942)
.L_10942:
        /*002c*/ 	.word	0x00000000
        /*0030*/ 	.short	0x0000
        /*0032*/ 	.short	0x0000
        /*0034*/ 	.byte	0x00, 0xf0, 0x11, 0x00


	//----- nvinfo : EIATTR_SPARSE_MMA_MASK
	.align		4
.L_10943:
        /*0038*/ 	.byte	0x03, 0x50
        /*003a*/ 	.short	0x0000


	//----- nvinfo : EIATTR_MAXREG_COUNT
	.align		4
        /*003c*/ 	.byte	0x03, 0x1b
        /*003e*/ 	.short	0x00ff


	//----- nvinfo : EIATTR_MERCURY_ISA_VERSION
	.align		4
        /*0040*/ 	.byte	0x03, 0x5f
        /*0042*/ 	.short	0x0101


	//----- nvinfo : EIATTR_VRC_CTA_INIT_COUNT
	.align		4
        /*0044*/ 	.byte	0x02, 0x4a
	.zero		1
	.zero		1


	//----- nvinfo : EIATTR_EXIT_INSTR_OFFSETS
	.align		4
        /*0048*/ 	.byte	0x04, 0x1c
        /*004a*/ 	.short	(.L_10945 - .L_10944)


	//   ....[0]....
.L_10944:
        /*004c*/ 	.word	0x000029e0


	//   ....[1]....
        /*0050*/ 	.word	0x00002a30


	//   ....[2]....
        /*0054*/ 	.word	0x00004af0


	//----- nvinfo : EIATTR_MAX_THREADS
	.align		4
.L_10945:
        /*0058*/ 	.byte	0x04, 0x05
        /*005a*/ 	.short	(.L_10947 - .L_10946)
.L_10946:
        /*005c*/ 	.word	0x00000080
        /*0060*/ 	.word	0x00000001
        /*0064*/ 	.word	0x00000001


	//----- nvinfo : EIATTR_CRS_STACK_SIZE
	.align		4
.L_10947:
        /*0068*/ 	.byte	0x04, 0x1e
        /*006a*/ 	.short	(.L_10949 - .L_10948)
.L_10948:
        /*006c*/ 	.word	0x00000000


	//----- nvinfo : EIATTR_CBANK_PARAM_SIZE
	.align		4
.L_10949:
        /*0070*/ 	.byte	0x03, 0x19
        /*0072*/ 	.short	0x0028


	//----- nvinfo : EIATTR_PARAM_CBANK
	.align		4
        /*0074*/ 	.byte	0x04, 0x0a
        /*0076*/ 	.short	(.L_10951 - .L_10950)
	.align		4
.L_10950:
        /*0078*/ 	.word	index@(.nv.constant0._ZN2at6native29vectorized_elementwise_kernelILi8EZZZNS0_50_GLOBAL__N__2680c7bb_12_PowKernel_cu_7dd49032_300324pow_tensor_tensor_kernelERNS_18TensorIteratorBaseEENKUlvE_clEvENKUlvE2_clEvEUlllE_St5arrayIPcLm3EEEEviT0_T1_)
        /*007c*/ 	.short	0x0380
        /*007e*/ 	.short	0x0028


	//----- nvinfo : EIATTR_SW_WAR
	.align		4
.L_10951:
        /*0080*/ 	.byte	0x04, 0x36
        /*0082*/ 	.short	(.L_10953 - .L_10952)
.L_10952:
        /*0084*/ 	.word	0x00000008
.L_10953:


//--------------------- .nv.info._ZN2at6native18elementwise_kernelILi128ELi4EZNS0_15gpu_kernel_implIZNS0_50_GLOBAL__N__2680c7bb_12_PowKernel_cu_7dd49032_300322pow_scalar_tensor_implIlEEvRNS_18TensorIteratorBaseET_EUllE_EEvS6_RKS7_EUliE_EEviT1_ --------------------------
	.section	.nv.info._ZN2at6native18elementwise_kernelILi128ELi4EZNS0_15gpu_kernel_implIZNS0_50_GLOBAL__N__2680c7bb_12_PowKernel_cu_7dd49032_300322pow_scalar_tensor_implIlEEvRNS_18TensorIteratorBaseET_EUllE_EEvS6_RKS7_EUliE_EEviT1_,"",@"SHT_CUDA_INFO"
	.sectionflags	@""
	.align	4


	//----- nvinfo : EIATTR_CUDA_API_VERSION
	.align		4
        /*0000*/ 	.byte	0x04, 0x37
        /*0002*/ 	.short	(.L_10955 - .L_10954)
.L_10954:
        /*0004*/ 	.word	0x00000082


	//----- nvinfo : EIATTR_KPARAM_INFO
	.align		4
.L_10955:
        /*0008*/ 	.byte	0x04, 0x17
        /*000a*/ 	.short	(.L_10957 - .L_10956)
.L_10956:
        /*000c*/ 	.word	0x00000000
        /*0010*/ 	.short	0x0001
        /*0012*/ 	.short	0x0008
        /*0014*/ 	.byte	0x00, 0xf0, 0xa1, 0x08


	//----- nvinfo : EIATTR_KPARAM_INFO
	.align		4
.L_10957:
        /*0018*/ 	.byte	0x04, 0x17
        /*001a*/ 	.short	(.L_10959 - .L_10958)
.L_10958:
        /*001c*/ 	.word	0x00000000
        /*0020*/ 	.short	0x0000
        /*0022*/ 	.short	0x0000
        /*0024*/ 	.byte	0x00, 0xf0, 0x11, 0x00


	//----- nvinfo : EIATTR_SPARSE_MMA_MASK
	.align		4
.L_10959:
        /*0028*/ 	.byte	0x03, 0x50
        /*002a*/ 	.short	0x0000


	//----- nvinfo : EIATTR_MAXREG_COUNT
	.align		4
        /*002c*/ 	.byte	0x03, 0x1b
        /*002e*/ 	.short	0x0080


	//----- nvinfo : EIATTR_EXTERNS
	.align		4
        /*0030*/ 	.byte	0x04, 0x0f
        /*0032*/ 	.short	(.L_10961 - .L_10960)


	//   ....[0]....
	.align		4
.L_10960:
        /*0034*/ 	.word	index@(__assertfail)


	//----- nvinfo : EIATTR_MERCURY_ISA_VERSION
	.align		4
.L_10961:
        /*0038*/ 	.byte	0x03, 0x5f
        /*003a*/ 	.short	0x0101


	//----- nvinfo : EIATTR_VRC_CTA_INIT_COUNT
	.align		4
        /*003c*/ 	.byte	0x02, 0x4a
	.zero		1
	.zero		1


	//----- nvinfo : EIATTR_SYSCALL_OFFSETS
	.align		4
        /*0040*/ 	.byte	0x04, 0x46
        /*0042*/ 	.short	(.L_10963 - .L_10962)


	//   ....[0]....
.L_10962:
        /*0044*/ 	.word	0x00002110


	//   ....[1]....
        /*0048*/ 	.word	0x00003260


	//   ....[2]....
        /*004c*/ 	.word	0x000054e0


	//   ....[3]....
        /*0050*/ 	.word	0x00006520


	//   ....[4]....
        /*0054*/ 	.word	0x000088e0


	//   ....[5]....
        /*0058*/ 	.word	0x00009920


	//   ....[6]....
        /*005c*/ 	.word	0x0000bcf0


	//   ....[7]....
        /*0060*/ 	.word	0x0000cd00


	//----- nvinfo : EIATTR_EXIT_INSTR_OFFSETS
	.align		4
.L_10963:
        /*0064*/ 	.byte	0x04, 0x1c
        /*0066*/ 	.short	(.L_10965 - .L_10964)


	//   ....[0]....
.L_10964:
        /*0068*/ 	.word	0x00009c00


	//   ....[1]....
        /*006c*/ 	.word	0x0000c290


	//   ....[2]....
        /*0070*/ 	.word	0x0000c2b0


	//   ....[3]....
        /*0074*/ 	.word	0x0000c330


	//   ....[4]....
        /*0078*/ 	.word	0x0000c350


	//   ....[5]....
        /*007c*/ 	.word	0x0000c370


	//   ....[6]....
        /*0080*/ 	.word	0x0000c400


	//   ....[7]....
        /*0084*/ 	.word	0x0000c440


	//   ....[8]....
        /*0088*/ 	.word	0x0000c4e0


	//   ....[9]....
        /*008c*/ 	.word	0x0000c530


	//   ....[10]....
        /*0090*/ 	.word	0x0000c560


	//   ....[11]....
        /*0094*/ 	.word	0x0000c620


	//   ....[12]....
        /*0098*/ 	.word	0x0000c790


	//   ....[13]....
        /*009c*/ 	.word	0x0000c900


	//   ....[14]....
        /*00a0*/ 	.word	0x0000ca70


	//   ....[15]....
        /*00a4*/ 	.word	0x0000ca90


	//   ....[16]....
        /*00a8*/ 	.word	0x0000cab0


	//   ....[17]....
        /*00ac*/ 	.word	0x0000cb60


	//   ....[18]....
        /*00b0*/ 	.word	0x0000cba0


	//   ....[19]....
        /*00b4*/ 	.word	0x0000cd10


	//   ....[20]....
        /*00b8*/ 	.word	0x0000ce20


	//   ....[21]....
        /*00bc*/ 	.word	0x0000cf60


	//   ....[22]....
        /*00c0*/ 	.word	0x0000cfa0


	//----- nvinfo : EIATTR_MAX_THREADS
	.align		4
.L_10965:
        /*00c4*/ 	.byte	0x04, 0x05
        /*00c6*/ 	.short	(.L_10967 - .L_10966)
.L_10966:
        /*00c8*/ 	.word	0x00000080
        /*00cc*/ 	.word	0x00000001
        /*00d0*/ 	.word	0x00000001


	//----- nvinfo : EIATTR_CRS_STACK_SIZE
	.align		4
.L_10967:
        /*00d4*/ 	.byte	0x04, 0x1e
        /*00d6*/ 	.short	(.L_10969 - .L_10968)
.L_10968:
        /*00d8*/ 	.word	0x00000000


	//----- nvinfo : EIATTR_CBANK_PARAM_SIZE
	.align		4
.L_10969:
        /*00dc*/ 	.byte	0x03, 0x19
        /*00de*/ 	.short	0x0230


	//----- nvinfo : EIATTR_PARAM_CBANK
	.align		4
        /*00e0*/ 	.byte	0x04, 0x0a
        /*00e2*/ 	.short	(.L_10971 - .L_10970)
	.align		4
.L_10970:
        /*00e4*/ 	.word	index@(.nv.constant0._ZN2at6native18elementwise_kernelILi128ELi4EZNS0_15gpu_kernel_implIZNS0_50_GLOBAL__N__2680c7bb_12_PowKernel_cu_7dd49032_300322pow_scalar_tensor_implIlEEvRNS_18TensorIteratorBaseET_EUllE_EEvS6_RKS7_EUliE_EEviT1_)
        /*00e8*/ 	.short	0x0380
        /*00ea*/ 	.short	0x0230


	//----- nvinfo : EIATTR_SW_WAR
	.align		4
.L_10971:
        /*00ec*/ 	.byte	0x04, 0x36
        /*00ee*/ 	.short	(.L_10973 - .L_10972)
.L_10972:
        /*00f0*/ 	.word	0x00000008
.L_10973:


//--------------------- .nv.info._ZN2at6native27unrolled_elementwise_kernelIZNS0_50_GLOBAL__N__2680c7bb_12_PowKernel_cu_7dd49032_300322pow_scalar_tensor_implIlEEvRNS_18TensorIteratorBaseET_EUllE_St5arrayIPcLm2EELi4E23TrivialOffsetCalculatorILi1EjESC_NS0_6memory12LoadWithCastILi1EEENSD_13StoreWithCastILi1EEEEEviS6_T0_T2_T3_T4_T5_ --------------------------
	.section	.nv.info._ZN2at6native27unrolled_elementwise_kernelIZNS0_50_GLOBAL__N__2680c7bb_12_PowKernel_cu_7dd49032_300322pow_scalar_tensor_implIlEEvRNS_18TensorIteratorBaseET_EUllE_St5arrayIPcLm2EELi4E23TrivialOffsetCalculatorILi1EjESC_NS0_6memory12LoadWithCastILi1EEENSD_13StoreWithCastILi1EEEEEviS6_T0_T2_T3_T4_T5_,"",@"SHT_CUDA_INFO"
	.sectionflags	@""
	.align	4


	//----- nvinfo : EIATTR_CUDA_API_VERSION
	.align		4
        /*0000*/ 	.byte	0x04, 0x37
        /*0002*/ 	.short	(.L_10975 - .L_10974)
.L_10974:
        /*0004*/ 	.word	0x00000082


	//----- nvinfo : EIATTR_KPARAM_INFO
	.align		4
.L_10975:
        /*0008*/ 	.byte	0x04, 0x17
        /*000a*/ 	.short	(.L_10977 - .L_10976)
.L_10976:
        /*000c*/ 	.word	0x00000000
        /*0010*/ 	.short	0x0006
        /*0012*/ 	.short	0x0034
        /*0014*/ 	.byte	0x00, 0xf0, 0x21, 0x00


	//----- nvinfo : EIATTR_KPARAM_INFO
	.align		4
.L_10977:
        /*0018*/ 	.byte	0x04, 0x17
        /*001a*/ 	.short	(.L_10979 - .L_10978)
.L_10978:
        /*001c*/ 	.word	0x00000000
        /*0020*/ 	.short	0x0005
        /*0022*/ 	.short	0x002c
        /*0024*/ 	.byte	0x00, 0xf0, 0x21, 0x00


	//----- nvinfo : EIATTR_KPARAM_INFO
	.align		4
.L_10979:
        /*0028*/ 	.byte	0x04, 0x17
        /*002a*/ 	.short	(.L_10981 - .L_10980)
.L_10980:
        /*002c*/ 	.word	0x00000000
        /*0030*/ 	.short	0x0004
        /*0032*/ 	.short	0x0029
        /*0034*/ 	.byte	0x00, 0xf0, 0x05, 0x00


	//----- nvinfo : EIATTR_KPARAM_INFO
	.align		4
.L_10981:
        /*0038*/ 	.byte	0x04, 0x17
        /*003a*/ 	.short	(.L_10983 - .L_10982)
.L_10982:
        /*003c*/ 	.word	0x00000000
        /*0040*/ 	.short	0x0003
        /*0042*/ 	.short	0x0028
        /*0044*/ 	.byte	0x00, 0xf0, 0x05, 0x00


	//----- nvinfo : EIATTR_KPARAM_INFO
	.align		4
.L_10983:
        /*0048*/ 	.byte	0x04, 0x17
        /*004a*/ 	.short	(.L_10985 - .L_10984)
.L_10984:
        /*004c*/ 	.word	0x00000000
        /*0050*/ 	.short	0x0002
        /*0052*/ 	.short	0x0018
        /*0054*/ 	.byte	0x00, 0xf0, 0x41, 0x00


	//----- nvinfo : EIATTR_KPARAM_INFO
	.align		4
.L_10985:
        /*0058*/ 	.byte	0x04, 0x17
        /*005a*/ 	.short	(.L_10987 - .L_10986)
.L_10986:
        /*005c*/ 	.word	0x00000000
        /*0060*/ 	.short	0x0001
        /*0062*/ 	.short	0x0008
        /*0064*/ 	.byte	0x00, 0xf0, 0x41, 0x00


	//----- nvinfo : EIATTR_KPARAM_INFO
	.align		4
.L_10987:
        /*0068*/ 	.byte	0x04, 0x17
        /*006a*/ 	.short	(.L_10989 - .L_10988)
.L_10988:
        /*006c*/ 	.word	0x00000000
        /*0070*/ 	.short	0x0000
        /*0072*/ 	.short	0x0000
        /*0074*/ 	.byte	0x00, 0xf0, 0x11, 0x00


	//----- nvinfo : EIATTR_SPARSE_MMA_MASK
	.align		4
.L_10989:
        /*0078*/ 	.byte	0x03, 0x50
        /*007a*/ 	.short	0x0000


	//----- nvinfo : EIATTR_MAXREG_COUNT
	.align		4
        /*007c*/ 	.byte	0x03, 0x1b
        /*007e*/ 	.short	0x00ff


	//----- nvinfo : EIATTR_EXTERNS
	.align		4
        /*0080*/ 	.byte	0x04, 0x0f
        /*0082*/ 	.short	(.L_10991 - .L_10990)


	//   ....[0]....
	.align		4
.L_10990:
        /*0084*/ 	.word	index@(__assertfail)


	//----- nvinfo : EIATTR_MERCURY_ISA_VERSION
	.align		4
.L_10991:
        /*0088*/ 	.byte	0x03, 0x5f
        /*008a*/ 	.short	0x0101


	//----- nvinfo : EIATTR_VRC_CTA_INIT_COUNT
	.align		4
        /*008c*/ 	.byte	0x02, 0x4a
	.zero		1
	.zero		1


	//----- nvinfo : EIATTR_SYSCALL_OFFSETS
	.align		4
        /*0090*/ 	.byte	0x04, 0x46
        /*0092*/ 	.short	(.L_10993 - .L_10992)


	//   ....[0]....
.L_10992:
        /*0094*/ 	.word	0x00000e40


	//   ....[1]....
        /*0098*/ 	.word	0x00001dc0


	//   ....[2]....
        /*009c*/ 	.word	0x00002c90


	//   ....[3]....
        /*00a0*/ 	.word	0x00003b70


	//   ....[4]....
        /*00a4*/ 	.word	0x00006380


	//   ....[5]....
        /*00a8*/ 	.word	0x000070b0


	//   ....[6]....
        /*00ac*/ 	.word	0x00007f30


	//   ....[7]....
        /*00b0*/ 	.word	0x00008da0


	//----- nvinfo : EIATTR_EXIT_INSTR_OFFSETS
	.align		4
.L_10993:
        /*00b4*/ 	.byte	0x04, 0x1c
        /*00b6*/ 	.short	(.L_10995 - .L_10994)


	//   ....[0]....
.L_10994:
        /*00b8*/ 	.word	0x00008200


	//   ....[1]....
        /*00bc*/ 	.word	0x00008340


	//   ....[2]....
        /*00c0*/ 	.word	0x00008360


	//   ....[3]....
        /*00c4*/ 	.word	0x000083e0


	//   ....[4]....
        /*00c8*/ 	.word	0x00008400


	//   ....[5]....
        /*00cc*/ 	.word	0x00008420


	//   ....[6]....
        /*00d0*/ 	.word	0x000084b0


	//   ....[7]....
        /*00d4*/ 	.word	0x000084f0


	//   ....[8]....
        /*00d8*/ 	.word	0x00008590


	//   ....[9]....
        /*00dc*/ 	.word	0x000085e0


	//   ....[10]....
        /*00e0*/ 	.word	0x00008610


	//   ....[11]....
        /*00e4*/ 	.word	0x000086d0


	//   ....[12]....
        /*00e8*/ 	.word	0x00008840


	//   ....[13]....
        /*00ec*/ 	.word	0x000089b0


	//   ....[14]....
        /*00f0*/ 	.word	0x00008b10


	//   ....[15]....
        /*00f4*/ 	.word	0x00008b30


	//   ....[16]....
        /*00f8*/ 	.word	0x00008b50


	//   ....[17]....
        /*00fc*/ 	.word	0x00008c00


	//   ....[18]....
        /*0100*/ 	.word	0x00008c40


	//   ....[19]....
        /*0104*/ 	.word	0x00008db0


	//   ....[20]....
        /*0108*/ 	.word	0x00008ec0


	//   ....[21]....
        /*010c*/ 	.word	0x00009000


	//   ....[22]....
        /*0110*/ 	.word	0x00009040


	//----- nvinfo : EIATTR_MAX_THREADS
	.align		4
.L_10995:
        /*0114*/ 	.byte	0x04, 0x05
        /*0116*/ 	.short	(.L_10997 - .L_10996)
.L_10996:
        /*0118*/ 	.word	0x00000080
        /*011c*/ 	.word	0x00000001
        /*0120*/ 	.word	0x00000001


	//----- nvinfo : EIATTR_CRS_STACK_SIZE
	.align		4
.L_10997:
        /*0124*/ 	.byte	0x04, 0x1e
        /*0126*/ 	.short	(.L_10999 - .L_10998)
.L_10998:
        /*0128*/ 	.word	0x00000000


	//----- nvinfo : EIATTR_CBANK_PARAM_SIZE
	.align		4
.L_10999:
        /*012c*/ 	.byte	0x03, 0x19
        /*012e*/ 	.short	0x003c


	//----- nvinfo : EIATTR_PARAM_CBANK
	.align		4
        /*0130*/ 	.byte	0x04, 0x0a
        /*0132*/ 	.short	(.L_11001 - .L_11000)
	.align		4
.L_11000:
        /*0134*/ 	.word	index@(.nv.constant0._ZN2at6native27unrolled_elementwise_kernelIZNS0_50_GLOBAL__N__2680c7bb_12_PowKernel_cu_7dd49032_300322pow_scalar_tensor_implIlEEvRNS_18TensorIteratorBaseET_EUllE_St5arrayIPcLm2EELi4E23TrivialOffsetCalculatorILi1EjESC_NS0_6memory12LoadWithCastILi1EEENSD_13StoreWithCastILi1EEEEEviS6_T0_T2_T3_T4_T5_)
        /*0138*/ 	.short	0x0380
        /*013a*/ 	.short	0x003c


	//----- nvinfo : EIATTR_SW_WAR
	.align		4
.L_11001:
        /*013c*/ 	.byte	0x04, 0x36
        /*013e*/ 	.short	(.L_11003 - .L_11002)
.L_11002:
        /*0140*/ 	.word	0x00000008
.L_11003:


//--------------------- .nv.info._ZN2at6native18elementwise_kernelILi128ELi2EZNS0_22gpu_kernel_impl_nocastIZNS0_50_GLOBAL__N__2680c7bb_12_PowKernel_cu_7dd49032_300322pow_scalar_tensor_implIlEEvRNS_18TensorIteratorBaseET_EUllE_EEvS6_RKS7_EUliE_EEviT1_ --------------------------
	.section	.nv.info._ZN2at6native18elementwise_kernelILi128ELi2EZNS0_22gpu_kernel_impl_nocastIZNS0_50_GLOBAL__N__2680c7bb_12_PowKernel_cu_7dd49032_300322pow_scalar_tensor_implIlEEvRNS_18TensorIteratorBaseET_EUllE_EEvS6_RKS7_EUliE_EEviT1_,"",@"SHT_CUDA_INFO"
	.sectionflags	@""
	.align	4


	//----- nvinfo : EIATTR_CUDA_API_VERSION
	.align		4
        /*0000*/ 	.byte	0x04, 0x37
        /*0002*/ 	.short	(.L_11005 - .L_11004)
.L_11004:
        /*0004*/ 	.word	0x00000082


	//----- nvinfo : EIATTR_KPARAM_INFO
	.align		4
.L_11005:
        /*0008*/ 	.byte	0x04, 0x17
        /*000a*/ 	.short	(.L_11007 - .L_11006)
.L_11006:
        /*000c*/ 	.word	0x00000000
        /*0010*/ 	.short	0x0001
        /*0012*/ 	.short	0x0008
        /*0014*/ 	.byte	0x00, 0xf0, 0x81, 0x08


	//----- nvinfo : EIATTR_KPARAM_INFO
	.align		4
.L_11007:
        /*0018*/ 	.byte	0x04, 0x17
        /*001a*/ 	.short	(.L_11009 - .L_11008)
.L_11008:
        /*001c*/ 	.word	0x00000000
        /*0020*/ 	.short	0x0000
        /*0022*/ 	.short	0x0000
        /*0024*/ 	.byte	0x00, 0xf0, 0x11, 0x00


	//----- nvinfo : EIATTR_SPARSE_MMA_MASK
	.align		4
.L_11009:
        /*0028*/ 	.byte	0x03, 0x50
        /*002a*/ 	.short	0x0000


	//----- nvinfo : EIATTR_MAXREG_COUNT
	.align		4
        /*002c*/ 	.byte	0x03, 0x1b
        /*002e*/ 	.short	0x0080


	//----- nvinfo : EIATTR_MERCURY_ISA_VERSION
	.align		4
        /*0030*/ 	.byte	0x03, 0x5f
        /*0032*/ 	.short	0x0101


	//----- nvinfo : EIATTR_VRC_CTA_INIT_COUNT
	.align		4
        /*0034*/ 	.byte	0x02, 0x4a
	.zero		1
	.zero		1


	//----- nvinfo : EIATTR_EXIT_INSTR_OFFSETS
	.align		4
        /*0038*/ 	.byte	0x04, 0x1c
        /*003a*/ 	.short	(.L_11011 - .L_11010)


	//   ....[0]....
.L_11010:
        /*003c*/ 	.word	0x00000150


	//   ....[1]....
        /*0040*/ 	.word	0x000001a0


	//   ....[2]....
        /*0044*/ 	.word	0x000004a0


	//   ....[3]....
        /*0048*/ 	.word	0x00000740


	//   ....[4]....
        /*004c*/ 	.word	0x00000b40


	//   ....[5]....
        /*0050*/ 	.word	0x00000ed0


	//   ....[6]....
        /*0054*/ 	.word	0x00002170


	//   ....[7]....
        /*0058*/ 	.word	0x00003300


	//   ....[8]....
        /*005c*/ 	.word	0x00004950


	//   ....[9]....
        /*0060*/ 	.word	0x00005ee0


	//   ....[10]....
        /*0064*/ 	.word	0x00007630


	//   ....[11]....
        /*0068*/ 	.word	0x00008cd0


	//----- nvinfo : EIATTR_MAX_THREADS
	.align		4
.L_11011:
        /*006c*/ 	.byte	0x04, 0x05
        /*006e*/ 	.short	(.L_11013 - .L_11012)
.L_11012:
        /*0070*/ 	.word	0x00000080
        /*0074*/ 	.word	0x00000001
        /*0078*/ 	.word	0x00000001


	//----- nvinfo : EIATTR_CRS_STACK_SIZE
	.align		4
.L_11013:
        /*007c*/ 	.byte	0x04, 0x1e
        /*007e*/ 	.short	(.L_11015 - .L_11014)
.L_11014:
        /*0080*/ 	.word	0x00000000


	//----- nvinfo : EIATTR_CBANK_PARAM_SIZE
	.align		4
.L_11015:
        /*0084*/ 	.byte	0x03, 0x19
        /*0086*/ 	.short	0x0228


	//----- nvinfo : EIATTR_PARAM_CBANK
	.align		4
        /*0088*/ 	.byte	0x04, 0x0a
        /*008a*/ 	.short	(.L_11017 - .L_11016)
	.align		4
.L_11016:
        /*008c*/ 	.word	index@(.nv.constant0._ZN2at6native18elementwise_kernelILi128ELi2EZNS0_22gpu_kernel_impl_nocastIZNS0_50_GLOBAL__N__2680c7bb_12_PowKernel_cu_7dd49032_300322pow_scalar_tensor_implIlEEvRNS_18TensorIteratorBaseET_EUllE_EEvS6_RKS7_EUliE_EEviT1_)
        /*0090*/ 	.short	0x0380
        /*0092*/ 	.short	0x0228


	//----- nvinfo : EIATTR_SW_WAR
	.align		4
.L_11017:
        /*0094*/ 	.byte	0x04, 0x36
        /*0096*/ 	.short	(.L_11019 - .L_11018)
.L_11018:
        /*0098*/ 	.word	0x00000008
.L_11019:


//--------------------- .nv.info._ZN2at6native27unrolled_elementwise_kernelIZNS0_50_GLOBAL__N__2680c7bb_12_PowKernel_cu_7dd49032_300322pow_scalar_tensor_implIlEEvRNS_18TensorIteratorBaseET_EUllE_St5arrayIPcLm2EELi4E23TrivialOffsetCalculatorILi1EjESC_NS0_6memory15LoadWithoutCastENSD_16StoreWithoutCastEEEviS6_T0_T2_T3_T4_T5_ --------------------------
	.section	.nv.info._ZN2at6native27unrolled_elementwise_kernelIZNS0_50_GLOBAL__N__2680c7bb_12_PowKernel_cu_7dd49032_300322pow_scalar_tensor_implIlEEvRNS_18TensorIteratorBaseET_EUllE_St5arrayIPcLm2EELi4E23TrivialOffsetCalculatorILi1EjESC_NS0_6memory15LoadWithoutCastENSD_16StoreWithoutCastEEEviS6_T0_T2_T3_T4_T5_,"",@"SHT_CUDA_INFO"
	.sectionflags	@""
	.align	4


	//----- nvinfo : EIATTR_CUDA_API_VERSION
	.align		4
        /*0000*/ 	.byte	0x04, 0x37
        /*0002*/ 	.short	(.L_11021 - .L_11020)
.L_11020:
        /*0004*/ 	.word	0x00000082


	//----- nvinfo : EIATTR_KPARAM_INFO
	.align		4
.L_11021:
        /*0008*/ 	.byte	0x04, 0x17
        /*000a*/ 	.short	(.L_11023 - .L_11022)
.L_11022:
        /*000c*/ 	.word	0x00000000
        /*0010*/ 	.short	0x0006
        /*0012*/ 	.short	0x002b
        /*0014*/ 	.byte	0x00, 0xf0, 0x05, 0x00


	//----- nvinfo : EIATTR_KPARAM_INFO
	.align		4
.L_11023:
        /*0018*/ 	.byte	0x04, 0x17
        /*001a*/ 	.short	(.L_11025 - .L_11024)
.L_11024:
        /*001c*/ 	.word	0x00000000
        /*0020*/ 	.short	0x0005
        /*0022*/ 	.short	0x002a
        /*0024*/ 	.byte	0x00, 0xf0, 0x05, 0x00


	//----- nvinfo : EIATTR_KPARAM_INFO
	.align		4
.L_11025:
        /*0028*/ 	.byte	0x04, 0x17
        /*002a*/ 	.short	(.L_11027 - .L_11026)
.L_11026:
        /*002c*/ 	.word	0x00000000
        /*0030*/ 	.short	0x0004
        /*0032*/ 	.short	0x0029
        /*0034*/ 	.byte	0x00, 0xf0, 0x05, 0x00


	//----- nvinfo : EIATTR_KPARAM_INFO
	.align		4
.L_11027:
        /*0038*/ 	.byte	0x04, 0x17
        /*003a*/ 	.short	(.L_11029 - .L_11028)
.L_11028:
        /*003c*/ 	.word	0x00000000
        /*0040*/ 	.short	0x0003
        /*0042*/ 	.short	0x0028
        /*0044*/ 	.byte	0x00, 0xf0, 0x05, 0x00


	//----- nvinfo : EIATTR_KPARAM_INFO
	.align		4
.L_11029:
        /*0048*/ 	.byte	0x04, 0x17
        /*004a*/ 	.short	(.L_11031 - .L_11030)
.L_11030:
        /*004c*/ 	.word	0x00000000
        /*0050*/ 	.short	0x0002
        /*0052*/ 	.short	0x0018
        /*0054*/ 	.byte	0x00, 0xf0, 0x41, 0x00


	//----- nvinfo : EIATTR_KPARAM_INFO
	.align		4
.L_11031:
        /*0058*/ 	.byte	0x04, 0x17
        /*005a*/ 	.short	(.L_11033 - .L_11032)
.L_11032:
        /*005c*/ 	.word	0x00000000
        /*0060*/ 	.short	0x0001
        /*0062*/ 	.short	0x0008
        /*0064*/ 	.byte	0x00, 0xf0, 0x41, 0x00


	//----- nvinfo : EIATTR_KPARAM_INFO
	.align		4
.L_11033:
        /*0068*/ 	.byte	0x04, 0x17
        /*006a*/ 	.short	(.L_11035 - .L_11034)
.L_11034:
        /*006c*/ 	.word	0x00000000
        /*0070*/ 	.short	0x0000
        /*0072*/ 	.short	0x0000
        /*0074*/ 	.byte	0x00, 0xf0, 0x11, 0x00


	//----- nvinfo : EIATTR_SPARSE_MMA_MASK
	.align		4
.L_11035:
        /*0078*/ 	.byte	0x03, 0x50
        /*007a*/ 	.short	0x0000


	//----- nvinfo : EIATTR_MAXREG_COUNT
	.align		4
        /*007c*/ 	.byte	0x03, 0x1b
        /*007e*/ 	.short	0x00ff


	//----- nvinfo : EIATTR_MERCURY_ISA_VERSION
	.align		4
        /*0080*/ 	.byte	0x03, 0x5f
        /*0082*/ 	.short	0x0101


	//----- nvinfo : EIATTR_VRC_CTA_INIT_COUNT
	.align		4
        /*0084*/ 	.byte	0x02, 0x4a
	.zero		1
	.zero		1


	//----- nvinfo : EIATTR_EXIT_INSTR_OFFSETS
	.align		4
        /*0088*/ 	.byte	0x04, 0x1c
        /*008a*/ 	.short	(.L_11037 - .L_11036)


	//   ....[0]....
.L_11036:
        /*008c*/ 	.word	0x00001c30


	//   ....[1]....
        /*0090*/ 	.word	0x00001c80


	//----- nvinfo : EIATTR_MAX_THREADS
	.align		4
.L_11037:
        /*0094*/ 	.byte	0x04, 0x05
        /*0096*/ 	.short	(.L_11039 - .L_11038)
.L_11038:
        /*0098*/ 	.word	0x00000080
        /*009c*/ 	.word	0x00000001
        /*00a0*/ 	.word	0x00000001


	//----- nvinfo : EIATTR_CRS_STACK_SIZE
	.align		4
.L_11039:
        /*00a4*/ 	.byte	0x04, 0x1e
        /*00a6*/ 	.short	(.L_11041 - .L_11040)
.L_11040:
        /*00a8*/ 	.word	0x00000000


	//----- nvinfo : EIATTR_CBANK_PARAM_SIZE
	.align		4
.L_11041:
        /*00ac*/ 	.byte	0x03, 0x19
        /*00ae*/ 	.short	0x002c


	//----- nvinfo : EIATTR_PARAM_CBANK
	.align		4
        /*00b0*/ 	.byte	0x04, 0x0a
        /*00b2*/ 	.short	(.L_11043 - .L_11042)
	.align		4
.L_11042:
        /*00b4*/ 	.word	index@(.nv.constant0._ZN2at6native27unrolled_elementwise_kernelIZNS0_50_GLOBAL__N__2680c7bb_12_PowKernel_cu_7dd49032_300322pow_scalar_tensor_implIlEEvRNS_18TensorIteratorBaseET_EUllE_St5arrayIPcLm2EELi4E23TrivialOffsetCalculatorILi1EjESC_NS0_6memory15LoadWithoutCastENSD_16StoreWithoutCastEEEviS6_T0_T2_T3_T4_T5_)
        /*00b8*/ 	.short	0x0380
        /*00ba*/ 	.short	0x002c


	//----- nvinfo : EIATTR_SW_WAR
	.align		4
.L_11043:
        /*00bc*/ 	.byte	0x04, 0x36
        /*00be*/ 	.short	(.L_11045 - .L_11044)
.L_11044:
        /*00c0*/ 	.word	0x00000008
.L_11045:


//--------------------- .nv.info._ZN2at6native29vectorized_elementwise_kernelILi2EZNS0_50_GLOBAL__N__2680c7bb_12_PowKernel_cu_7dd49032_300322pow_scalar_tensor_implIlEEvRNS_18TensorIteratorBaseET_EUllE_St5arrayIPcLm2EEEEviT0_T1_ --------------------------
	.section	.nv.info._ZN2at6native29vectorized_elementwise_kernelILi2EZNS0_50_GLOBAL__N__2680c7bb_12_PowKernel_cu_7dd49032_300322pow_scalar_tensor_implIlEEvRNS_18TensorIteratorBaseET_EUllE_St5arrayIPcLm2EEEEviT0_T1_,"",@"SHT_CUDA_INFO"
	.sectionflags	@""
	.align	4


	//----- nvinfo : EIATTR_CUDA_API_VERSION
	.align		4
        /*0000*/ 	.byte	0x04, 0x37
        /*0002*/ 	.short	(.L_11047 - .L_11046)
.L_11046:
        /*0004*/ 	.word	0x00000082


	//----- nvinfo : EIATTR_KPARAM_INFO
	.align		4
.L_11047:
        /*0008*/ 	.byte	0x04, 0x17
        /*000a*/ 	.short	(.L_11049 - .L_11048)
.L_11048:
        /*000c*/ 	.word	0x00000000
        /*0010*/ 	.short	0x0002
        /*0012*/ 	.short	0x0018
        /*0014*/ 	.byte	0x00, 0xf0, 0x41, 0x00


	//----- nvinfo : EIATTR_KPARAM_INFO
	.align		4
.L_11049:
        /*0018*/ 	.byte	0x04, 0x17
        /*001a*/ 	.short	(.L_11051 - .L_11050)
.L_11050:
        /*001c*/ 	.word	0x00000000
        /*0020*/ 	.short	0x0001
        /*0022*/ 	.short	0x0008
        /*0024*/ 	.byte	0x00, 0xf0, 0x41, 0x00


	//----- nvinfo : EIATTR_KPARAM_INFO
	.align		4
.L_11051:
        /*0028*/ 	.byte	0x04, 0x17
        /*002a*/ 	.short	(.L_11053 - .L_11052)
.L_11052:
        /*002c*/ 	.word	0x00000000
        /*0030*/ 	.short	0x0000
        /*0032*/ 	.short	0x0000
        /*0034*/ 	.byte	0x00, 0xf0, 0x11, 0x00


	//----- nvinfo : EIATTR_SPARSE_MMA_MASK
	.align		4
.L_11053:
        /*0038*/ 	.byte	0x03, 0x50
        /*003a*/ 	.short	0x0000


	//----- nvinfo : EIATTR_MAXREG_COUNT
	.align		4
        /*003c*/ 	.byte	0x03, 0x1b
        /*003e*/ 	.short	0x00ff


	//----- nvinfo : EIATTR_MERCURY_ISA_VERSION
	.align		4
        /*0040*/ 	.byte	0x03, 0x5f
        /*0042*/ 	.short	0x0101


	//----- nvinfo : EIATTR_VRC_CTA_INIT_COUNT
	.align		4
        /*0044*/ 	.byte	0x02, 0x4a
	.zero		1
	.zero		1


	//----- nvinfo : EIATTR_EXIT_INSTR_OFFSETS
	.align		4
        /*0048*/ 	.byte	0x04, 0x1c
        /*004a*/ 	.short	(.L_11055 - .L_11054)


	//   ....[0]....
.L_11054:
        /*004c*/ 	.word	0x00003760


	//   ....[1]....
        /*0050*/ 	.word	0x000037b0


	//   ....[2]....
        /*0054*/ 	.word	0x00006660


	//----- nvinfo : EIATTR_MAX_THREADS
	.align		4
.L_11055:
        /*0058*/ 	.byte	0x04, 0x05
        /*005a*/ 	.short	(.L_11057 - .L_11056)
.L_11056:
        /*005c*/ 	.word	0x00000080
        /*0060*/ 	.word	0x00000001
        /*0064*/ 	.word	0x00000001


	//----- nvinfo : EIATTR_CRS_STACK_SIZE
	.align		4
.L_11057:
        /*0068*/ 	.byte	0x04, 0x1e
        /*006a*/ 	.short	(.L_11059 - .L_11058)
.L_11058:
        /*006c*/ 	.word	0x00000000


	//----- nvinfo : EIATTR_CBANK_PARAM_SIZE
	.align		4
.L_11059:
        /*0070*/ 	.byte	0x03, 0x19
        /*0072*/ 	.short	0x0028


	//----- nvinfo : EIATTR_PARAM_CBANK
	.align		4
        /*0074*/ 	.byte	0x04, 0x0a
        /*0076*/ 	.short	(.L_11061 - .L_11060)
	.align		4
.L_11060:
        /*0078*/ 	.word	index@(.nv.constant0._ZN2at6native29vectorized_elementwise_kernelILi2EZNS0_50_GLOBAL__N__2680c7bb_12_PowKernel_cu_7dd49032_300322pow_scalar_tensor_implIlEEvRNS_18TensorIteratorBaseET_EUllE_St5arrayIPcLm2EEEEviT0_T1_)
        /*007c*/ 	.short	0x0380
        /*007e*/ 	.short	0x0028


	//----- nvinfo : EIATTR_SW_WAR
	.align		4
.L_11061:
        /*0080*/ 	.byte	0x04, 0x36
        /*0082*/ 	.short	(.L_11063 - .L_11062)
.L_11062:
        /*0084*/ 	.word	0x00000008
.L_11063:


//--------------------- .nv.info._ZN2at6native29vectorized_elementwise_kernelILi4EZNS0_50_GLOBAL__N__2680c7bb_12_PowKernel_cu_7dd49032_300322pow_scalar_tensor_implIlEEvRNS_18TensorIteratorBaseET_EUllE_St5arrayIPcLm2EEEEviT0_T1_ --------------------------
	.section	.nv.info._ZN2at6native29vectorized_elementwise_kernelILi4EZNS0_50_GLOBAL__N__2680c7bb_12_PowKernel_cu_7dd49032_300322pow_scalar_tensor_implIlEEvRNS_18TensorIteratorBaseET_EUllE_St5arrayIPcLm2EEEEviT0_T1_,"",@"SHT_CUDA_INFO"
	.sectionflags	@""
	.align	4


	//----- nvinfo : EIATTR_CUDA_API_VERSION
	.align		4
        /*0000*/ 	.byte	0x04, 0x37
        /*0002*/ 	.short	(.L_11065 - .L_11064)
.L_11064:
        /*0004*/ 	.word	0x00000082


	//----- nvinfo : EIATTR_KPARAM_INFO
	.align		4
.L_11065:
        /*0008*/ 	.byte	0x04, 0x17
        /*000a*/ 	.short	(.L_11067 - .L_11066)
.L_11066:
        /*000c*/ 	.word	0x00000000
        /*0010*/ 	.short	0x0002
        /*0012*/ 	.short	0x0018
        /*0014*/ 	.byte	0x00, 0xf0, 0x41, 0x00


	//----- nvinfo : EIATTR_KPARAM_INFO
	.align		4
.L_11067:
        /*0018*/ 	.byte	0x04, 0x17
        /*001a*/ 	.short	(.L_11069 - .L_11068)
.L_11068:
        /*001c*/ 	.word	0x00000000
        /*0020*/ 	.short	0x0001
        /*0022*/ 	.short	0x0008
        /*0024*/ 	.byte	0x00, 0xf0, 0x41, 0x00


	//----- nvinfo : EIATTR_KPARAM_INFO
	.align		4
.L_11069:
        /*0028*/ 	.byte	0x04, 0x17
        /*002a*/ 	.short	(.L_11071 - .L_11070)
.L_11070:
        /*002c*/ 	.word	0x00000000
        /*0030*/ 	.short	0x0000
        /*0032*/ 	.short	0x0000
        /*0034*/ 	.byte	0x00, 0xf0, 0x11, 0x00


	//----- nvinfo : EIATTR_SPARSE_MMA_MASK
	.align		4
.L_11071:
        /*0038*/ 	.byte	0x03, 0x50
        /*003a*/ 	.short	0x0000


	//----- nvinfo : EIATTR_MAXREG_COUNT
	.align		4
        /*003c*/ 	.byte	0x03, 0x1b
        /*003e*/ 	.short	0x00ff


	//----- nvinfo : EIATTR_MERCURY_ISA_VERSION
	.align		4
        /*0040*/ 	.byte	0x03, 0x5f
        /*0042*/ 	.short	0x0101


	//----- nvinfo : EIATTR_VRC_CTA_INIT_COUNT
	.align		4
        /*0044*/ 	.byte	0x02, 0x4a
	.zero		1
	.zero		1


	//----- nvinfo : EIATTR_EXIT_INSTR_OFFSETS
	.align		4
        /*0048*/ 	.byte	0x04, 0x1c
        /*004a*/ 	.short	(.L_11073 - .L_11072)


	//   ....[0]....
.L_11072:
        /*004c*/ 	.word	0x00003760


	//   ....[1]....
        /*0050*/ 	.word	0x000037b0


	//   ....[2]....
        /*0054*/ 	.word	0x000065e0


	//----- nvinfo : EIATTR_MAX_THREADS
	.align		4
.L_11073:
        /*0058*/ 	.byte	0x04, 0x05
        /*005a*/ 	.short	(.L_11075 - .L_11074)
.L_11074:
        /*005c*/ 	.word	0x00000080
        /*0060*/ 	.word	0x00000001
        /*0064*/ 	.word	0x00000001


	//----- nvinfo : EIATTR_CRS_STACK_SIZE
	.align		4
.L_11075:
        /*0068*/ 	.byte	0x04, 0x1e
        /*006a*/ 	.short	(.L_11077 - .L_11076)
.L_11076:
        /*006c*/ 	.word	0x00000000


	//----- nvinfo : EIATTR_CBANK_PARAM_SIZE
	.align		4
.L_11077:
        /*0070*/ 	.byte	0x03, 0x19
        /*0072*/ 	.short	0x0028


	//----- nvinfo : EIATTR_PARAM_CBANK
	.align		4
        /*0074*/ 	.byte	0x04, 0x0a
        /*0076*/ 	.short	(.L_11079 - .L_11078)
	.align		4
.L_11078:
        /*0078*/ 	.word	index@(.nv.constant0._ZN2at6native29vectorized_elementwise_kernelILi4EZNS0_50_GLOBAL__N__2680c7bb_12_PowKernel_cu_7dd49032_300322pow_scalar_tensor_implIlEEvRNS_18TensorIteratorBaseET_EUllE_St5arrayIPcLm2EEEEviT0_T1_)
        /*007c*/ 	.short	0x0380
        /*007e*/ 	.short	0x0028


	//----- nvinfo : EIATTR_SW_WAR
	.align		4
.L_11079:
        /*0080*/ 	.byte	0x04, 0x36
        /*0082*/ 	.short	(.L_11081 - .L_11080)
.L_11080:
        /*0084*/ 	.word	0x00000008
.L_11081:


//--------------------- .nv.info._ZN2at6native29vectorized_elementwise_kernelILi8EZNS0_50_GLOBAL__N__2680c7bb_12_PowKernel_cu_7dd49032_300322pow_scalar_tensor_implIlEEvRNS_18TensorIteratorBaseET_EUllE_St5arrayIPcLm2EEEEviT0_T1_ --------------------------
	.section	.nv.info._ZN2at6native29vectorized_elementwise_kernelILi8EZNS0_50_GLOBAL__N__2680c7bb_12_PowKernel_cu_7dd49032_300322pow_scalar_tensor_implIlEEvRNS_18TensorIteratorBaseET_EUllE_St5arrayIPcLm2EEEEviT0_T1_,"",@"SHT_CUDA_INFO"
	.sectionflags	@""
	.align	4


	//----- nvinfo : EIATTR_CUDA_API_VERSION
	.align		4
        /*0000*/ 	.byte	0x04, 0x37
        /*0002*/ 	.short	(.L_11083 - .L_11082)
.L_11082:
        /*0004*/ 	.word	0x00000082


	//----- nvinfo : EIATTR_KPARAM_INFO
	.align		4
.L_11083:
        /*0008*/ 	.byte	0x04, 0x17
        /*000a*/ 	.short	(.L_11085 - .L_11084)
.L_11084:
        /*000c*/ 	.word	0x00000000
        /*0010*/ 	.short	0x0002
        /*0012*/ 	.short	0x0018
        /*0014*/ 	.byte	0x00, 0xf0, 0x41, 0x00


	//----- nvinfo : EIATTR_KPARAM_INFO
	.align		4
.L_11085:
        /*0018*/ 	.byte	0x04, 0x17
        /*001a*/ 	.short	(.L_11087 - .L_11086)
.L_11086:
        /*001c*/ 	.word	0x00000000
        /*0020*/ 	.short	0x0001
        /*0022*/ 	.short	0x0008
        /*0024*/ 	.byte	0x00, 0xf0, 0x41, 0x00


	//----- nvinfo : EIATTR_KPARAM_INFO
	.align		4
.L_11087:
        /*0028*/ 	.byte	0x04, 0x17
        /*002a*/ 	.short	(.L_11089 - .L_11088)
.L_11088:
        /*002c*/ 	.word	0x00000000
        /*0030*/ 	.short	0x0000
        /*0032*/ 	.short	0x0000
        /*0034*/ 	.byte	0x00, 0xf0, 0x11, 0x00


	//----- nvinfo : EIATTR_SPARSE_MMA_MASK
	.align		4
.L_11089:
        /*0038*/ 	.byte	0x03, 0x50
        /*003a*/ 	.short	0x0000


	//----- nvinfo : EIATTR_MAXREG_COUNT
	.align		4
        /*003c*/ 	.byte	0x03, 0x1b
        /*003e*/ 	.short	0x00ff


	//----- nvinfo : EIATTR_MERCURY_ISA_VERSION
	.align		4
        /*0040*/ 	.byte	0x03, 0x5f
        /*0042*/ 	.short	0x0101


	//----- nvinfo : EIATTR_VRC_CTA_INIT_COUNT
	.align		4
        /*0044*/ 	.byte	0x02, 0x4a
	.zero		1
	.zero		1


	//----- nvinfo : EIATTR_EXIT_INSTR_OFFSETS
	.align		4
        /*0048*/ 	.byte	0x04, 0x1c
        /*004a*/ 	.short	(.L_11091 - .L_11090)


	//   ....[0]....
.L_11090:
        /*004c*/ 	.word	0x00003760


	//   ....[1]....
        /*0050*/ 	.word	0x000037b0


	//   ....[2]....
        /*0054*/ 	.word	0x000065e0


	//----- nvinfo : EIATTR_MAX_THREADS
	.align		4
.L_11091:
        /*0058*/ 	.byte	0x04, 0x05
        /*005a*/ 	.short	(.L_11093 - .L_11092)
.L_11092:
        /*005c*/ 	.word	0x00000080
        /*0060*/ 	.word	0x00000001
        /*0064*/ 	.word	0x00000001


	//----- nvinfo : EIATTR_CRS_STACK_SIZE
	.align		4
.L_11093:
        /*0068*/ 	.byte	0x04, 0x1e
        /*006a*/ 	.short	(.L_11095 - .L_11094)
.L_11094:
        /*006c*/ 	.word	0x00000000


	//----- nvinfo : EIATTR_CBANK_PARAM_SIZE
	.align		4
.L_11095:
        /*0070*/ 	.byte	0x03, 0x19
        /*0072*/ 	.short	0x0028


	//----- nvinfo : EIATTR_PARAM_CBANK
	.align		4
        /*0074*/ 	.byte	0x04, 0x0a
        /*0076*/ 	.short	(.L_11097 - .L_11096)
	.align		4
.L_11096:
        /*0078*/ 	.word	index@(.nv.constant0._ZN2at6native29vectorized_elementwise_kernelILi8EZNS0_50_GLOBAL__N__2680c7bb_12_PowKernel_cu_7dd49032_300322pow_scalar_tensor_implIlEEvRNS_18TensorIteratorBaseET_EUllE_St5arrayIPcLm2EEEEviT0_T1_)
        /*007c*/ 	.short	0x0380
        /*007e*/ 	.short	0x0028


	//----- nvinfo : EIATTR_SW_WAR
	.align		4
.L_11097:
        /*0080*/ 	.byte	0x04, 0x36
        /*0082*/ 	.short	(.L_11099 - .L_11098)
.L_11098:
        /*0084*/ 	.word	0x00000008
.L_11099:


//--------------------- .nv.info._ZN2at6native18elementwise_kernelILi128ELi4EZNS0_15gpu_kernel_implIZZZNS0_50_GLOBAL__N__2680c7bb_12_PowKernel_cu_7dd49032_300324pow_tensor_tensor_kernelERNS_18TensorIteratorBaseEENKUlvE_clEvENKUlvE1_clEvEUliiE_EEvS5_RKT_EUliE_EEviT1_ --------------------------
	.section	.nv.info._ZN2at6native18elementwise_kernelILi128ELi4EZNS0_15gpu_kernel_implIZZZNS0_50_GLOBAL__N__2680c7bb_12_PowKernel_cu_7dd49032_300324pow_tensor_tensor_kernelERNS_18TensorIteratorBaseEENKUlvE_clEvENKUlvE1_clEvEUliiE_EEvS5_RKT_EUliE_EEviT1_,"",@"SHT_CUDA_INFO"
	.sectionflags	@""
	.align	4


	//----- nvinfo : EIATTR_CUDA_API_VERSION
	.align		4
        /*0000*/ 	.byte	0x04, 0x37
        /*0002*/ 	.short	(.L_11101 - .L_11100)
.L_11100:
        /*0004*/ 	.word	0x00000082


	//----- nvinfo : EIATTR_KPARAM_INFO
	.align		4
.L_11101:
        /*0008*/ 	.byte	0x04, 0x17
        /*000a*/ 	.short	(.L_11103 - .L_11102)
.L_11102:
        /*000c*/ 	.word	0x00000000
        /*0010*/ 	.short	0x0001
        /*0012*/ 	.short	0x0008
        /*0014*/ 	.byte	0x00, 0xf0, 0x41, 0x0a


	//----- nvinfo : EIATTR_KPARAM_INFO
	.align		4
.L_11103:
        /*0018*/ 	.byte	0x04, 0x17
        /*001a*/ 	.short	(.L_11105 - .L_11104)
.L_11104:
        /*001c*/ 	.word	0x00000000
        /*0020*/ 	.short	0x0000
        /*0022*/ 	.short	0x0000
        /*0024*/ 	.byte	0x00, 0xf0, 0x11, 0x00


	//----- nvinfo : EIATTR_SPARSE_MMA_MASK
	.align		4
.L_11105:
        /*0028*/ 	.byte	0x03, 0x50
        /*002a*/ 	.short	0x0000


	//----- nvinfo : EIATTR_MAXREG_COUNT
	.align		4
        /*002c*/ 	.byte	0x03, 0x1b
        /*002e*/ 	.short	0x0080


	//----- nvinfo : EIATTR_EXTERNS
	.align		4
        /*0030*/ 	.byte	0x04, 0x0f
        /*0032*/ 	.short	(.L_11107 - .L_11106)


	//   ....[0]....
	.align		4
.L_11106:
        /*0034*/ 	.word	index@(__assertfail)


	//----- nvinfo : EIATTR_MERCURY_ISA_VERSION
	.align		4
.L_11107:
        /*0038*/ 	.byte	0x03, 0x5f
        /*003a*/ 	.short	0x0101


	//----- nvinfo : EIATTR_VRC_CTA_INIT_COUNT
	.align		4
        /*003c*/ 	.byte	0x02, 0x4a
	.zero		1
	.zero		1


	//----- nvinfo : EIATTR_SYSCALL_OFFSETS
	.align		4
        /*0040*/ 	.byte	0x04, 0x46
        /*0042*/ 	.short	(.L_11109 - .L_11108)


	//   ....[0]....
.L_11108:
        /*0044*/ 	.word	0x00002400


	//   ....[1]....
        /*0048*/ 	.word	0x000031d0


	//   ....[2]....
        /*004c*/ 	.word	0x00004150


	//   ....[3]....
        /*0050*/ 	.word	0x000066a0


	//   ....[4]....
        /*0054*/ 	.word	0x00007470


	//   ....[5]....
        /*0058*/ 	.word	0x00008250


	//   ....[6]....
        /*005c*/ 	.word	0x0000a8e0


	//   ....[7]....
        /*0060*/ 	.word	0x0000b6b0


	//   ....[8]....
        /*0064*/ 	.word	0x0000c490


	//   ....[9]....
        /*0068*/ 	.word	0x0000eb40


	//   ....[10]....
        /*006c*/ 	.word	0x0000f910


	//   ....[11]....
        /*0070*/ 	.word	0x000106d0


	//----- nvinfo : EIATTR_EXIT_INSTR_OFFSETS
	.align		4
.L_11109:
        /*0074*/ 	.byte	0x04, 0x1c
        /*0076*/ 	.short	(.L_11111 - .L_11110)


	//   ....[0]....
.L_11110:
        /*0078*/ 	.word	0x0000c770


	//   ....[1]....
        /*007c*/ 	.word	0x0000fc60


	//   ....[2]....
        /*0080*/ 	.word	0x0000fc80


	//   ....[3]....
        /*0084*/ 	.word	0x0000fd10


	//   ....[4]....
        /*0088*/ 	.word	0x0000fd30


	//   ....[5]....
        /*008c*/ 	.word	0x0000fd50


	//   ....[6]....
        /*0090*/ 	.word	0x0000fde0


	//   ....[7]....
        /*0094*/ 	.word	0x0000fe20


	//   ....[8]....
        /*0098*/ 	.word	0x0000fec0


	//   ....[9]....
        /*009c*/ 	.word	0x0000ff10


	//   ....[10]....
        /*00a0*/ 	.word	0x0000ff40


	//   ....[11]....
        /*00a4*/ 	.word	0x00010000


	//   ....[12]....
        /*00a8*/ 	.word	0x00010170


	//   ....[13]....
        /*00ac*/ 	.word	0x000102e0


	//   ....[14]....
        /*00b0*/ 	.word	0x00010440


	//   ....[15]....
        /*00b4*/ 	.word	0x00010470


	//   ....[16]....
        /*00b8*/ 	.word	0x00010490


	//   ....[17]....
        /*00bc*/ 	.word	0x00010530


	//   ....[18]....
        /*00c0*/ 	.word	0x00010570


	//   ....[19]....
        /*00c4*/ 	.word	0x000106e0


	//   ....[20]....
        /*00c8*/ 	.word	0x000107f0


	//   ....[21]....
        /*00cc*/ 	.word	0x00010930


	//   ....[22]....
        /*00d0*/ 	.word	0x00010970


	//----- nvinfo : EIATTR_MAX_THREADS
	.align		4
.L_11111:
        /*00d4*/ 	.byte	0x04, 0x05
        /*00d6*/ 	.short	(.L_11113 - .L_11112)
.L_11112:
        /*00d8*/ 	.word	0x00000080
        /*00dc*/ 	.word	0x00000001
        /*00e0*/ 	.word	0x00000001


	//----- nvinfo : EIATTR_CRS_STACK_SIZE
	.align		4
.L_11113:
        /*00e4*/ 	.byte	0x04, 0x1e
        /*00e6*/ 	.short	(.L_11115 - .L_11114)
.L_11114:
        /*00e8*/ 	.word	0x00000000


	//----- nvinfo : EIATTR_CBANK_PARAM_SIZE
	.align		4
.L_11115:
        /*00ec*/ 	.byte	0x03, 0x19
        /*00ee*/ 	.short	0x0298


	//----- nvinfo : EIATTR_PARAM_CBANK
	.align		4
        /*00f0*/ 	.byte	0x04, 0x0a
        /*00f2*/ 	.short	(.L_11117 - .L_11116)
	.align		4
.L_11116:
        /*00f4*/ 	.word	index@(.nv.constant0._ZN2at6native18elementwise_kernelILi128ELi4EZNS0_15gpu_kernel_implIZZZNS0_50_GLOBAL__N__2680c7bb_12_PowKernel_cu_7dd49032_300324pow_tensor_tensor_kernelERNS_18TensorIteratorBaseEENKUlvE_clEvENKUlvE1_clEvEUliiE_EEvS5_RKT_EUliE_EEviT1_)
        /*00f8*/ 	.short	0x0380
        /*00fa*/ 	.short	0x0298


	//----- nvinfo : EIATTR_SW_WAR
	.align		4
.L_11117:
        /*00fc*/ 	.byte	0x04, 0x36
        /*00fe*/ 	.short	(.L_11119 - .L_11118)
.L_11118:
        /*0100*/ 	.word	0x00000008
.L_11119:


//--------------------- .nv.info._ZN2at6native27unrolled_elementwise_kernelIZZZNS0_50_GLOBAL__N__2680c7bb_12_PowKernel_cu_7dd49032_300324pow_tensor_tensor_kernelERNS_18TensorIteratorBaseEENKUlvE_clEvENKUlvE1_clEvEUliiE_St5arrayIPcLm3EELi4E23TrivialOffsetCalculatorILi2EjESB_ILi1EjENS0_6memory12LoadWithCastILi2EEENSE_13StoreWithCastILi1EEEEEviT_T0_T2_T3_T4_T5_ --------------------------
	.section	.nv.info._ZN2at6native27unrolled_elementwise_kernelIZZZNS0_50_GLOBAL__N__2680c7bb_12_PowKernel_cu_7dd49032_300324pow_tensor_tensor_kernelERNS_18TensorIteratorBaseEENKUlvE_clEvENKUlvE1_clEvEUliiE_St5arrayIPcLm3EELi4E23TrivialOffsetCalculatorILi2EjESB_ILi1EjENS0_6memory12LoadWithCastILi2EEENSE_13StoreWithCastILi1EEEEEviT_T0_T2_T3_T4_T5_,"",@"SHT_CUDA_INFO"
	.sectionflags	@""
	.align	4


	//----- nvinfo : EIATTR_CUDA_API_VERSION
	.align		4
        /*0000*/ 	.byte	0x04, 0x37
        /*0002*/ 	.short	(.L_11121 - .L_11120)
.L_11120:
        /*0004*/ 	.word	0x00000082


	//----- nvinfo : EIATTR_KPARAM_INFO
	.align		4
.L_11121:
        /*0008*/ 	.byte	0x04, 0x17
        /*000a*/ 	.short	(.L_11123 - .L_11122)
.L_11122:
        /*000c*/ 	.word	0x00000000
        /*0010*/ 	.short	0x0006
        /*0012*/ 	.short	0x0038
        /*0014*/ 	.byte	0x00, 0xf0, 0x21, 0x00


	//----- nvinfo : EIATTR_KPARAM_INFO
	.align		4
.L_11123:
        /*0018*/ 	.byte	0x04, 0x17
        /*001a*/ 	.short	(.L_11125 - .L_11124)
.L_11124:
        /*001c*/ 	.word	0x00000000
        /*0020*/ 	.short	0x0005
        /*0022*/ 	.short	0x002c
        /*0024*/ 	.byte	0x00, 0xf0, 0x31, 0x00


	//----- nvinfo : EIATTR_KPARAM_INFO
	.align		4
.L_11125:
        /*0028*/ 	.byte	0x04, 0x17
        /*002a*/ 	.short	(.L_11127 - .L_11126)
.L_11126:
        /*002c*/ 	.word	0x00000000
        /*0030*/ 	.short	0x0004
        /*0032*/ 	.short	0x0029
        /*0034*/ 	.byte	0x00, 0xf0, 0x05, 0x00


	//----- nvinfo : EIATTR_KPARAM_INFO
	.align		4
.L_11127:
        /*0038*/ 	.byte	0x04, 0x17
        /*003a*/ 	.short	(.L_11129 - .L_11128)
.L_11128:
        /*003c*/ 	.word	0x00000000
        /*0040*/ 	.short	0x0003
        /*0042*/ 	.short	0x0028
        /*0044*/ 	.byte	0x00, 0xf0, 0x05, 0x00


	//----- nvinfo : EIATTR_KPARAM_INFO
	.align		4
.L_11129:
        /*0048*/ 	.byte	0x04, 0x17
        /*004a*/ 	.short	(.L_11131 - .L_11130)
.L_11130:
        /*004c*/ 	.word	0x00000000
        /*0050*/ 	.short	0x0002
        /*0052*/ 	.short	0x0010
        /*0054*/ 	.byte	0x00, 0xf0, 0x61, 0x00


	//----- nvinfo : EIATTR_KPARAM_INFO
	.align		4
.L_11131:
        /*0058*/ 	.byte	0x04, 0x17
        /*005a*/ 	.short	(.L_11133 - .L_11132)
.L_11132:
        /*005c*/ 	.word	0x00000000
        /*0060*/ 	.short	0x0001
        /*0062*/ 	.short	0x0008
        /*0064*/ 	.byte	0x00, 0xf0, 0x21, 0x00


	//----- nvinfo : EIATTR_KPARAM_INFO
	.align		4
.L_11133:
        /*0068*/ 	.byte	0x04, 0x17
        /*006a*/ 	.short	(.L_11135 - .L_11134)
.L_11134:
        /*006c*/ 	.word	0x00000000
        /*0070*/ 	.short	0x0000
        /*0072*/ 	.short	0x0000
        /*0074*/ 	.byte	0x00, 0xf0, 0x11, 0x00


	//----- nvinfo : EIATTR_SPARSE_MMA_MASK
	.align		4
.L_11135:
        /*0078*/ 	.byte	0x03, 0x50
        /*007a*/ 	.short	0x0000


	//----- nvinfo : EIATTR_MAXREG_COUNT
	.align		4
        /*007c*/ 	.byte	0x03, 0x1b
        /*007e*/ 	.short	0x00ff


	//----- nvinfo : EIATTR_EXTERNS
	.align		4
        /*0080*/ 	.byte	0x04, 0x0f
        /*0082*/ 	.short	(.L_11137 - .L_11136)


	//   ....[0]....
	.align		4
.L_11136:
        /*0084*/ 	.word	index@(__assertfail)


	//----- nvinfo : EIATTR_MERCURY_ISA_VERSION
	.align		4
.L_11137:
        /*0088*/ 	.byte	0x03, 0x5f
        /*008a*/ 	.short	0x0101


	//----- nvinfo : EIATTR_VRC_CTA_INIT_COUNT
	.align		4
        /*008c*/ 	.byte	0x02, 0x4a
	.zero		1
	.zero		1


	//----- nvinfo : EIATTR_SYSCALL_OFFSETS
	.align		4
        /*0090*/ 	.byte	0x04, 0x46
        /*0092*/ 	.short	(.L_11139 - .L_11138)


	//   ....[0]....
.L_11138:
        /*0094*/ 	.word	0x00000de0


	//   ....[1]....
        /*0098*/ 	.word	0x00001be0


	//   ....[2]....
        /*009c*/ 	.word	0x00002b10


	//   ....[3]....
        /*00a0*/ 	.word	0x00003910


	//   ....[4]....
        /*00a4*/ 	.word	0x00004790


	//   ....[5]....
        /*00a8*/ 	.word	0x00005590


	//   ....[6]....
        /*00ac*/ 	.word	0x00006410


	//   ....[7]....
        /*00b0*/ 	.word	0x00007220


	//   ....[8]....
        /*00b4*/ 	.word	0x00008a20


	//   ....[9]....
        /*00b8*/ 	.word	0x000097a0


	//   ....[10]....
        /*00bc*/ 	.word	0x0000a630


	//   ....[11]....
        /*00c0*/ 	.word	0x0000b4a0


	//----- nvinfo : EIATTR_EXIT_INSTR_OFFSETS
	.align		4
.L_11139:
        /*00c4*/ 	.byte	0x04, 0x1c
        /*00c6*/ 	.short	(.L_11141 - .L_11140)


	//   ....[0]....
.L_11140:
        /*00c8*/ 	.word	0x0000a900


	//   ....[1]....
        /*00cc*/ 	.word	0x0000aa30


	//   ....[2]....
        /*00d0*/ 	.word	0x0000aa50


	//   ....[3]....
        /*00d4*/ 	.word	0x0000aae0


	//   ....[4]....
        /*00d8*/ 	.word	0x0000ab00


	//   ....[5]....
        /*00dc*/ 	.word	0x0000ab20


	//   ....[6]....
        /*00e0*/ 	.word	0x0000abb0


	//   ....[7]....
        /*00e4*/ 	.word	0x0000abf0


	//   ....[8]....
        /*00e8*/ 	.word	0x0000ac90


	//   ....[9]....
        /*00ec*/ 	.word	0x0000ace0


	//   ....[10]....
        /*00f0*/ 	.word	0x0000ad10


	//   ....[11]....
        /*00f4*/ 	.word	0x0000add0


	//   ....[12]....
        /*00f8*/ 	.word	0x0000af40


	//   ....[13]....
        /*00fc*/ 	.word	0x0000b0b0


	//   ....[14]....
        /*0100*/ 	.word	0x0000b210


	//   ....[15]....
        /*0104*/ 	.word	0x0000b240


	//   ....[16]....
        /*0108*/ 	.word	0x0000b260


	//   ....[17]....
        /*010c*/ 	.word	0x0000b300


	//   ....[18]....
        /*0110*/ 	.word	0x0000b340


	//   ....[19]....
        /*0114*/ 	.word	0x0000b4b0


	//   ....[20]....
        /*0118*/ 	.word	0x0000b5c0


	//   ....[21]....
        /*011c*/ 	.word	0x0000b700


	//   ....[22]....
        /*0120*/ 	.word	0x0000b740


	//----- nvinfo : EIATTR_MAX_THREADS
	.align		4
.L_11141:
        /*0124*/ 	.byte	0x04, 0x05
        /*0126*/ 	.short	(.L_11143 - .L_11142)
.L_11142:
        /*0128*/ 	.word	0x00000080
        /*012c*/ 	.word	0x00000001
        /*0130*/ 	.word	0x00000001


	//----- nvinfo : EIATTR_CRS_STACK_SIZE
	.align		4
.L_11143:
        /*0134*/ 	.byte	0x04, 0x1e
        /*0136*/ 	.short	(.L_11145 - .L_11144)
.L_11144:
        /*0138*/ 	.word	0x00000000


	//----- nvinfo : EIATTR_CBANK_PARAM_SIZE
	.align		4
.L_11145:
        /*013c*/ 	.byte	0x03, 0x19
        /*013e*/ 	.short	0x0040


	//----- nvinfo : EIATTR_PARAM_CBANK
	.align		4
        /*0140*/ 	.byte	0x04, 0x0a
        /*0142*/ 	.short	(.L_11147 - .L_11146)
	.align		4
.L_11146:
        /*0144*/ 	.word	index@(.nv.constant0._ZN2at6native27unrolled_elementwise_kernelIZZZNS0_50_GLOBAL__N__2680c7bb_12_PowKernel_cu_7dd49032_300324pow_tensor_tensor_kernelERNS_18TensorIteratorBaseEENKUlvE_clEvENKUlvE1_clEvEUliiE_St5arrayIPcLm3EELi4E23TrivialOffsetCalculatorILi2EjESB_ILi1EjENS0_6memory12LoadWithCastILi2EEENSE_13StoreWithCastILi1EEEEEviT_T0_T2_T3_T4_T5_)
        /*0148*/ 	.short	0x0380
        /*014a*/ 	.short	0x0040


	//----- nvinfo : EIATTR_SW_WAR
	.align		4
.L_11147:
        /*014c*/ 	.byte	0x04, 0x36
        /*014e*/ 	.short	(.L_11149 - .L_11148)
.L_11148:
        /*0150*/ 	.word	0x00000008
.L_11149:


//--------------------- .nv.info._ZN2at6native18elementwise_kernelILi128ELi2EZNS0_22gpu_kernel_impl_nocastIZZZNS0_50_GLOBAL__N__2680c7bb_12_PowKernel_cu_7dd49032_300324pow_tensor_tensor_kernelERNS_18TensorIteratorBaseEENKUlvE_clEvENKUlvE1_clEvEUliiE_EEvS5_RKT_EUliE_EEviT1_ --------------------------
	.section	.nv.info._ZN2at6native18elementwise_kernelILi128ELi2EZNS0_22gpu_kernel_impl_nocastIZZZNS0_50_GLOBAL__N__2680c7bb_12_PowKernel_cu_7dd49032_300324pow_tensor_tensor_kernelERNS_18TensorIteratorBaseEENKUlvE_clEvENKUlvE1_clEvEUliiE_EEvS5_RKT_EUliE_EEviT1_,"",@"SHT_CUDA_INFO"
	.sectionflags	@""
	.align	4


	//----- nvinfo : EIATTR_CUDA_API_VERSION
	.align		4
        /*0000*/ 	.byte	0x04, 0x37
        /*0002*/ 	.short	(.L_11151 - .L_11150)
.L_11150:
        /*0004*/ 	.word	0x00000082


	//----- nvinfo : EIATTR_KPARAM_INFO
	.align		4
.L_11151:
        /*0008*/ 	.byte	0x04, 0x17
        /*000a*/ 	.short	(.L_11153 - .L_11152)
.L_11152:
        /*000c*/ 	.word	0x00000000
        /*0010*/ 	.short	0x0001
        /*0012*/ 	.short	0x0008
        /*0014*/ 	.byte	0x00, 0xf0, 0x21, 0x0a


	//----- nvinfo : EIATTR_KPARAM_INFO
	.align		4
.L_11153:
        /*0018*/ 	.byte	0x04, 0x17
        /*001a*/ 	.short	(.L_11155 - .L_11154)
.L_11154:
        /*001c*/ 	.word	0x00000000
        /*0020*/ 	.short	0x0000
        /*0022*/ 	.short	0x0000
        /*0024*/ 	.byte	0x00, 0xf0, 0x11, 0x00


	//----- nvinfo : EIATTR_SPARSE_MMA_MASK
	.align		4
.L_11155:
        /*0028*/ 	.byte	0x03, 0x50
        /*002a*/ 	.short	0x0000


	//----- nvinfo : EIATTR_MAXREG_COUNT
	.align		4
        /*002c*/ 	.byte	0x03, 0x1b
        /*002e*/ 	.short	0x0080


	//----- nvinfo : EIATTR_MERCURY_ISA_VERSION
	.align		4
        /*0030*/ 	.byte	0x03, 0x5f
        /*0032*/ 	.short	0x0101


	//----- nvinfo : EIATTR_VRC_CTA_INIT_COUNT
	.align		4
        /*0034*/ 	.byte	0x02, 0x4a
	.zero		1
	.zero		1


	//----- nvinfo : EIATTR_EXIT_INSTR_OFFSETS
	.align		4
        /*0038*/ 	.byte	0x04, 0x1c
        /*003a*/ 	.short	(.L_11157 - .L_11156)


	//   ....[0]....
.L_11156:
        /*003c*/ 	.word	0x00000350


	//   ....[1]....
        /*0040*/ 	.word	0x000005b0


	//   ....[2]....
        /*0044*/ 	.word	0x00001e90


	//   ....[3]....
        /*0048*/ 	.word	0x00003740


	//----- nvinfo : EIATTR_MAX_THREADS
	.align		4
.L_11157:
        /*004c*/ 	.byte	0x04, 0x05
        /*004e*/ 	.short	(.L_11159 - .L_11158)
.L_11158:
        /*0050*/ 	.word	0x00000080
        /*0054*/ 	.word	0x00000001
        /*0058*/ 	.word	0x00000001


	//----- nvinfo : EIATTR_CRS_STACK_SIZE
	.align		4
.L_11159:
        /*005c*/ 	.byte	0x04, 0x1e
        /*005e*/ 	.short	(.L_11161 - .L_11160)
.L_11160:
        /*0060*/ 	.word	0x00000000


	//----- nvinfo : EIATTR_CBANK_PARAM_SIZE
	.align		4
.L_11161:
        /*0064*/ 	.byte	0x03, 0x19
        /*0066*/ 	.short	0x0290


	//----- nvinfo : EIATTR_PARAM_CBANK
	.align		4
        /*0068*/ 	.byte	0x04, 0x0a
        /*006a*/ 	.short	(.L_11163 - .L_11162)
	.align		4
.L_11162:
        /*006c*/ 	.word	index@(.nv.constant0._ZN2at6native18elementwise_kernelILi128ELi2EZNS0_22gpu_kernel_impl_nocastIZZZNS0_50_GLOBAL__N__2680c7bb_12_PowKernel_cu_7dd49032_300324pow_tensor_tensor_kernelERNS_18TensorIteratorBaseEENKUlvE_clEvENKUlvE1_clEvEUliiE_EEvS5_RKT_EUliE_EEviT1_)
        /*0070*/ 	.short	0x0380
        /*0072*/ 	.short	0x0290


	//----- nvinfo : EIATTR_SW_WAR
	.align		4
.L_11163:
        /*0074*/ 	.byte	0x04, 0x36
        /*0076*/ 	.short	(.L_11165 - .L_11164)
.L_11164:
        /*0078*/ 	.word	0x00000008
.L_11165:


//--------------------- .nv.info._ZN2at6native27unrolled_elementwise_kernelIZZZNS0_50_GLOBAL__N__2680c7bb_12_PowKernel_cu_7dd49032_300324pow_tensor_tensor_kernelERNS_18TensorIteratorBaseEENKUlvE_clEvENKUlvE1_clEvEUliiE_St5arrayIPcLm3EELi4E23TrivialOffsetCalculatorILi2EjESB_ILi1EjENS0_6memory15LoadWithoutCastENSE_16StoreWithoutCastEEEviT_T0_T2_T3_T4_T5_ --------------------------
	.section	.nv.info._ZN2at6native27unrolled_elementwise_kernelIZZZNS0_50_GLOBAL__N__2680c7bb_12_PowKernel_cu_7dd49032_300324pow_tensor_tensor_kernelERNS_18TensorIteratorBaseEENKUlvE_clEvENKUlvE1_clEvEUliiE_St5arrayIPcLm3EELi4E23TrivialOffsetCalculatorILi2EjESB_ILi1EjENS0_6memory15LoadWithoutCastENSE_16StoreWithoutCastEEEviT_T0_T2_T3_T4_T5_,"",@"SHT_CUDA_INFO"
	.sectionflags	@""
	.align	4


	//----- nvinfo : EIATTR_CUDA_API_VERSION
	.align		4
        /*0000*/ 	.byte	0x04, 0x37
        /*0002*/ 	.short	(.L_11167 - .L_11166)
.L_11166:
        /*0004*/ 	.word	0x00000082


	//----- nvinfo : EIATTR_KPARAM_INFO
	.align		4
.L_11167:
        /*0008*/ 	.byte	0x04, 0x17
        /*000a*/ 	.short	(.L_11169 - .L_11168)
.L_11168:
        /*000c*/ 	.word	0x00000000
        /*0010*/ 	.short	0x0006
        /*0012*/ 	.short	0x002b
        /*0014*/ 	.byte	0x00, 0xf0, 0x05, 0x00


	//----- nvinfo : EIATTR_KPARAM_INFO
	.align		4
.L_11169:
        /*0018*/ 	.byte	0x04, 0x17
        /*001a*/ 	.short	(.L_11171 - .L_11170)
.L_11170:
        /*001c*/ 	.word	0x00000000
        /*0020*/ 	.short	0x0005
        /*0022*/ 	.short	0x002a
        /*0024*/ 	.byte	0x00, 0xf0, 0x05, 0x00


	//----- nvinfo : EIATTR_KPARAM_INFO
	.align		4
.L_11171:
        /*0028*/ 	.byte	0x04, 0x17
        /*002a*/ 	.short	(.L_11173 - .L_11172)
.L_11172:
        /*002c*/ 	.word	0x00000000
        /*0030*/ 	.short	0x0004
        /*0032*/ 	.short	0x0029
        /*0034*/ 	.byte	0x00, 0xf0, 0x05, 0x00


	//----- nvinfo : EIATTR_KPARAM_INFO
	.align		4
.L_11173:
        /*0038*/ 	.byte	0x04, 0x17
        /*003a*/ 	.short	(.L_11175 - .L_11174)
.L_11174:
        /*003c*/ 	.word	0x00000000
        /*0040*/ 	.short	0x0003
        /*0042*/ 	.short	0x0028
        /*0044*/ 	.byte	0x00, 0xf0, 0x05, 0x00


	//----- nvinfo : EIATTR_KPARAM_INFO
	.align		4
.L_11175:
        /*0048*/ 	.byte	0x04, 0x17
        /*004a*/ 	.short	(.L_11177 - .L_11176)
.L_11176:
        /*004c*/ 	.word	0x00000000
        /*0050*/ 	.short	0x0002
        /*0052*/ 	.short	0x0010
        /*0054*/ 	.byte	0x00, 0xf0, 0x61, 0x00


	//----- nvinfo : EIATTR_KPARAM_INFO
	.align		4
.L_11177:
        /*0058*/ 	.byte	0x04, 0x17
        /*005a*/ 	.short	(.L_11179 - .L_11178)
.L_11178:
        /*005c*/ 	.word	0x00000000
        /*0060*/ 	.short	0x0001
        /*0062*/ 	.short	0x0008
        /*0064*/ 	.byte	0x00, 0xf0, 0x21, 0x00


	//----- nvinfo : EIATTR_KPARAM_INFO
	.align		4
.L_11179:
        /*0068*/ 	.byte	0x04, 0x17
        /*006a*/ 	.short	(.L_11181 - .L_11180)
.L_11180:
        /*006c*/ 	.word	0x00000000
        /*0070*/ 	.short	0x0000
        /*0072*/ 	.short	0x0000
        /*0074*/ 	.byte	0x00, 0xf0, 0x11, 0x00


	//----- nvinfo : EIATTR_SPARSE_MMA_MASK
	.align		4
.L_11181:
        /*0078*/ 	.byte	0x03, 0x50
        /*007a*/ 	.short	0x0000


	//----- nvinfo : EIATTR_MAXREG_COUNT
	.align		4
        /*007c*/ 	.byte	0x03, 0x1b
        /*007e*/ 	.short	0x00ff


	//----- nvinfo : EIATTR_MERCURY_ISA_VERSION
	.align		4
        /*0080*/ 	.byte	0x03, 0x5f
        /*0082*/ 	.short	0x0101


	//----- nvinfo : EIATTR_VRC_CTA_INIT_COUNT
	.align		4
        /*0084*/ 	.byte	0x02, 0x4a
	.zero		1
	.zero		1


	//----- nvinfo : EIATTR_EXIT_INSTR_OFFSETS
	.align		4
        /*0088*/ 	.byte	0x04, 0x1c
        /*008a*/ 	.short	(.L_11183 - .L_11182)


	//   ....[0]....
.L_11182:
        /*008c*/ 	.word	0x00000dc0


	//   ....[1]....
        /*0090*/ 	.word	0x00000e10


	//----- nvinfo : EIATTR_MAX_THREADS
	.align		4
.L_11183:
        /*0094*/ 	.byte	0x04, 0x05
        /*0096*/ 	.short	(.L_11185 - .L_11184)
.L_11184:
        /*0098*/ 	.word	0x00000080
        /*009c*/ 	.word	0x00000001
        /*00a0*/ 	.word	0x00000001


	//----- nvinfo : EIATTR_CRS_STACK_SIZE
	.align		4
.L_11185:
        /*00a4*/ 	.byte	0x04, 0x1e
        /*00a6*/ 	.short	(.L_11187 - .L_11186)
.L_11186:
        /*00a8*/ 	.word	0x00000000


	//----- nvinfo : EIATTR_CBANK_PARAM_SIZE
	.align		4
.L_11187:
        /*00ac*/ 	.byte	0x03, 0x19
        /*00ae*/ 	.short	0x002c


	//----- nvinfo : EIATTR_PARAM_CBANK
	.align		4
        /*00b0*/ 	.byte	0x04, 0x0a
        /*00b2*/ 	.short	(.L_11189 - .L_11188)
	.align		4
.L_11188:
        /*00b4*/ 	.word	index@(.nv.constant0._ZN2at6native27unrolled_elementwise_kernelIZZZNS0_50_GLOBAL__N__2680c7bb_12_PowKernel_cu_7dd49032_300324pow_tensor_tensor_kernelERNS_18TensorIteratorBaseEENKUlvE_clEvENKUlvE1_clEvEUliiE_St5arrayIPcLm3EELi4E23TrivialOffsetCalculatorILi2EjESB_ILi1EjENS0_6memory15LoadWithoutCastENSE_16StoreWithoutCastEEEviT_T0_T2_T3_T4_T5_)
        /*00b8*/ 	.short	0x0380
        /*00ba*/ 	.short	0x002c


	//----- nvinfo : EIATTR_SW_WAR
	.align		4
.L_11189:
        /*00bc*/ 	.byte	0x04, 0x36
        /*00be*/ 	.short	(.L_11191 - .L_11190)
.L_11190:
        /*00c0*/ 	.word	0x00000008
.L_11191:


//--------------------- .nv.info._ZN2at6native29vectorized_elementwise_kernelILi2EZZZNS0_50_GLOBAL__N__2680c7bb_12_PowKernel_cu_7dd49032_300324pow_tensor_tensor_kernelERNS_18TensorIteratorBaseEENKUlvE_clEvENKUlvE1_clEvEUliiE_St5arrayIPcLm3EEEEviT0_T1_ --------------------------
	.section	.nv.info._ZN2at6native29vectorized_elementwise_kernelILi2EZZZNS0_50_GLOBAL__N__2680c7bb_12_PowKernel_cu_7dd49032_300324pow_tensor_tensor_kernelERNS_18TensorIteratorBaseEENKUlvE_clEvENKUlvE1_clEvEUliiE_St5arrayIPcLm3EEEEviT0_T1_,"",@"SHT_CUDA_INFO"
	.sectionflags	@""
	.align	4


	//----- nvinfo : EIATTR_CUDA_API_VERSION
	.align		4
        /*0000*/ 	.byte	0x04, 0x37
        /*0002*/ 	.short	(.L_11193 - .L_11192)
.L_11192:
        /*0004*/ 	.word	0x00000082


	//----- nvinfo : EIATTR_KPARAM_INFO
	.align		4
.L_11193:
        /*0008*/ 	.byte	0x04, 0x17
        /*000a*/ 	.short	(.L_11195 - .L_11194)
.L_11194:
        /*000c*/ 	.word	0x00000000
        /*0010*/ 	.short	0x0002
        /*0012*/ 	.short	0x0010
        /*0014*/ 	.byte	0x00, 0xf0, 0x61, 0x00


	//----- nvinfo : EIATTR_KPARAM_INFO
	.align		4
.L_11195:
        /*0018*/ 	.byte	0x04, 0x17
        /*001a*/ 	.short	(.L_11197 - .L_11196)
.L_11196:
        /*001c*/ 	.word	0x00000000
        /*0020*/ 	.short	0x0001
        /*0022*/ 	.short	0x0008
        /*0024*/ 	.byte	0x00, 0xf0, 0x21, 0x00


	//----- nvinfo : EIATTR_KPARAM_INFO
	.align		4
.L_11197:
        /*0028*/ 	.byte	0x04, 0x17
        /*002a*/ 	.short	(.L_11199 - .L_11198)
.L_11198:
        /*002c*/ 	.word	0x00000000
        /*0030*/ 	.short	0x0000
        /*0032*/ 	.short	0x0000
        /*0034*/ 	.byte	0x00, 0xf0, 0x11, 0x00


	//----- nvinfo : EIATTR_SPARSE_MMA_MASK
	.align		4
.L_11199:
        /*0038*/ 	.byte	0x03, 0x50
        /*003a*/ 	.short	0x0000


	//----- nvinfo : EIATTR_MAXREG_COUNT
	.align		4
        /*003c*/ 	.byte	0x03, 0x1b
        /*003e*/ 	.short	0x00ff


	//----- nvinfo : EIATTR_MERCURY_ISA_VERSION
	.align		4
        /*0040*/ 	.byte	0x03, 0x5f
        /*0042*/ 	.short	0x0101


	//----- nvinfo : EIATTR_VRC_CTA_INIT_COUNT
	.align		4
        /*0044*/ 	.byte	0x02, 0x4a
	.zero		1
	.zero		1


	//----- nvinfo : EIATTR_EXIT_INSTR_OFFSETS
	.align		4
        /*0048*/ 	.byte	0x04, 0x1c
        /*004a*/ 	.short	(.L_11201 - .L_11200)


	//   ....[0]....
.L_11200:
        /*004c*/ 	.word	0x00001ba0


	//   ....[1]....
        /*0050*/ 	.word	0x00001bf0


	//   ....[2]....
        /*0054*/ 	.word	0x00002ea0


	//----- nvinfo : EIATTR_MAX_THREADS
	.align		4
.L_11201:
        /*0058*/ 	.byte	0x04, 0x05
        /*005a*/ 	.short	(.L_11203 - .L_11202)
.L_11202:
        /*005c*/ 	.word	0x00000080
        /*0060*/ 	.word	0x00000001
        /*0064*/ 	.word	0x00000001


	//----- nvinfo : EIATTR_CRS_STACK_SIZE
	.align		4
.L_11203:
        /*0068*/ 	.byte	0x04, 0x1e
        /*006a*/ 	.short	(.L_11205 - .L_11204)
.L_11204:
        /*006c*/ 	.word	0x00000000


	//----- nvinfo : EIATTR_CBANK_PARAM_SIZE
	.align		4
.L_11205:
        /*0070*/ 	.byte	0x03, 0x19
        /*0072*/ 	.short	0x0028


	//----- nvinfo : EIATTR_PARAM_CBANK
	.align		4
        /*0074*/ 	.byte	0x04, 0x0a
        /*0076*/ 	.short	(.L_11207 - .L_11206)
	.align		4
.L_11206:
        /*0078*/ 	.word	index@(.nv.constant0._ZN2at6native29vectorized_elementwise_kernelILi2EZZZNS0_50_GLOBAL__N__2680c7bb_12_PowKernel_cu_7dd49032_300324pow_tensor_tensor_kernelERNS_18TensorIteratorBaseEENKUlvE_clEvENKUlvE1_clEvEUliiE_St5arrayIPcLm3EEEEviT0_T1_)
        /*007c*/ 	.short	0x0380
        /*007e*/ 	.short	0x0028


	//----- nvinfo : EIATTR_SW_WAR
	.align		4
.L_11207:
        /*0080*/ 	.byte	0x04, 0x36
        /*0082*/ 	.short	(.L_11209 - .L_11208)
.L_11208:
        /*0084*/ 	.word	0x00000008
.L_11209:


//--------------------- .nv.info._ZN2at6native29vectorized_elementwise_kernelILi4EZZZNS0_50_GLOBAL__N__2680c7bb_12_PowKernel_cu_7dd49032_300324pow_tensor_tensor_kernelERNS_18TensorIteratorBaseEENKUlvE_clEvENKUlvE1_clEvEUliiE_St5arrayIPcLm3EEEEviT0_T1_ --------------------------
	.section	.nv.info._ZN2at6native29vectorized_elementwise_kernelILi4EZZZNS0_50_GLOBAL__N__2680c7bb_12_PowKernel_cu_7dd49032_300324pow_tensor_tensor_kernelERNS_18TensorIteratorBaseEENKUlvE_clEvENKUlvE1_clEvEUliiE_St5arrayIPcLm3EEEEviT0_T1_,"",@"SHT_CUDA_INFO"
	.sectionflags	@""
	.align	4


	//----- nvinfo : EIATTR_CUDA_API_VERSION
	.align		4
        /*0000*/ 	.byte	0x04, 0x37
        /*0002*/ 	.short	(.L_11211 - .L_11210)
.L_11210:
        /*0004*/ 	.word	0x00000082


	//----- nvinfo : EIATTR_KPARAM_INFO
	.align		4
.L_11211:
        /*0008*/ 	.byte	0x04, 0x17
        /*000a*/ 	.short	(.L_11213 - .L_11212)
.L_11212:
        /*000c*/ 	.word	0x00000000
        /*0010*/ 	.short	0x0002
        /*0012*/ 	.short	0x0010
        /*0014*/ 	.byte	0x00, 0xf0, 0x61, 0x00


	//----- nvinfo : EIATTR_KPARAM_INFO
	.align		4
.L_11213:
        /*0018*/ 	.byte	0x04, 0x17
        /*001a*/ 	.short	(.L_11215 - .L_11214)
.L_11214:
        /*001c*/ 	.word	0x00000000
        /*0020*/ 	.short	0x0001
        /*0022*/ 	.short	0x0008
        /*0024*/ 	.byte	0x00, 0xf0, 0x21, 0x00


	//----- nvinfo : EIATTR_KPARAM_INFO
	.align		4
.L_11215:
        /*0028*/ 	.byte	0x04, 0x17
        /*002a*/ 	.short	(.L_11217 - .L_11216)
.L_11216:
        /*002c*/ 	.word	0x00000000
        /*0030*/ 	.short	0x0000
        /*0032*/ 	.short	0x0000
        /*0034*/ 	.byte	0x00, 0xf0, 0x11, 0x00


	//----- nvinfo : EIATTR_SPARSE_MMA_MASK
	.align		4
.L_11217:
        /*0038*/ 	.byte	0x03, 0x50
        /*003a*/ 	.short	0x0000


	//----- nvinfo : EIATTR_MAXREG_COUNT
	.align		4
        /*003c*/ 	.byte	0x03, 0x1b
        /*003e*/ 	.short	0x00ff


	//----- nvinfo : EIATTR_MERCURY_ISA_VERSION
	.align		4
        /*0040*/ 	.byte	0x03, 0x5f
        /*0042*/ 	.short	0x0101


	//----- nvinfo : EIATTR_VRC_CTA_INIT_COUNT
	.align		4
        /*0044*/ 	.byte	0x02, 0x4a
	.zero		1
	.zero		1


	//----- nvinfo : EIATTR_EXIT_INSTR_OFFSETS
	.align		4
        /*0048*/ 	.byte	0x04, 0x1c
        /*004a*/ 	.short	(.L_11219 - .L_11218)


	//   ....[0]....
.L_11218:
        /*004c*/ 	.word	0x00001ba0


	//   ....[1]....
        /*0050*/ 	.word	0x00001bf0


	//   ....[2]....
        /*0054*/ 	.word	0x00002e40


	//----- nvinfo : EIATTR_MAX_THREADS
	.align		4
.L_11219:
        /*0058*/ 	.byte	0x04, 0x05
        /*005a*/ 	.short	(.L_11221 - .L_11220)
.L_11220:
        /*005c*/ 	.word	0x00000080
        /*0060*/ 	.word	0x00000001
        /*0064*/ 	.word	0x00000001


	//----- nvinfo : EIATTR_CRS_STACK_SIZE
	.align		4
.L_11221:
        /*0068*/ 	.byte	0x04, 0x1e
        /*006a*/ 	.short	(.L_11223 - .L_11222)
.L_11222:
        /*006c*/ 	.word	0x00000000


	//----- nvinfo : EIATTR_CBANK_PARAM_SIZE
	.align		4
.L_11223:
        /*0070*/ 	.byte	0x03, 0x19
        /*0072*/ 	.short	0x0028


	//----- nvinfo : EIATTR_PARAM_CBANK
	.align		4
        /*0074*/ 	.byte	0x04, 0x0a
        /*0076*/ 	.short	(.L_11225 - .L_11224)
	.align		4
.L_11224:
        /*0078*/ 	.word	index@(.nv.constant0._ZN2at6native29vectorized_elementwise_kernelILi4EZZZNS0_50_GLOBAL__N__2680c7bb_12_PowKernel_cu_7dd49032_300324pow_tensor_tensor_kernelERNS_18TensorIteratorBaseEENKUlvE_clEvENKUlvE1_clEvEUliiE_St5arrayIPcLm3EEEEviT0_T1_)
        /*007c*/ 	.short	0x0380
        /*007e*/ 	.short	0x0028


	//----- nvinfo : EIATTR_SW_WAR
	.align		4
.L_11225:
        /*0080*/ 	.byte	0x04, 0x36
        /*0082*/ 	.short	(.L_11227 - .L_11226)
.L_11226:
        /*0084*/ 	.word	0x00000008
.L_11227:


//--------------------- .nv.info._ZN2at6native29vectorized_elementwise_kernelILi8EZZZNS0_50_GLOBAL__N__2680c7bb_12_PowKernel_cu_7dd49032_300324pow_tensor_tensor_kernelERNS_18TensorIteratorBaseEENKUlvE_clEvENKUlvE1_clEvEUliiE_St5arrayIPcLm3EEEEviT0_T1_ --------------------------
	.section	.nv.info._ZN2at6native29vectorized_elementwise_kernelILi8EZZZNS0_50_GLOBAL__N__2680c7bb_12_PowKernel_cu_7dd49032_300324pow_tensor_tensor_kernelERNS_18TensorIteratorBaseEENKUlvE_clEvENKUlvE1_clEvEUliiE_St5arrayIPcLm3EEEEviT0_T1_,"",@"SHT_CUDA_INFO"
	.sectionflags	@""
	.align	4


	//----- nvinfo : EIATTR_CUDA_API_VERSION
	.align		4
        /*0000*/ 	.byte	0x04, 0x37
        /*0002*/ 	.short	(.L_11229 - .L_11228)
.L_11228:
        /*0004*/ 	.word	0x00000082


	//----- nvinfo : EIATTR_KPARAM_INFO
	.align		4
.L_11229:
        /*0008*/ 	.byte	0x04, 0x17
        /*000a*/ 	.short	(.L_11231 - .L_11230)
.L_11230:
        /*000c*/ 	.word	0x00000000
        /*0010*/ 	.short	0x0002
        /*0012*/ 	.short	0x0010
        /*0014*/ 	.byte	0x00, 0xf0, 0x61, 0x00


	//----- nvinfo : EIATTR_KPARAM_INFO
	.align		4
.L_11231:
        /*0018*/ 	.byte	0x04, 0x17
        /*001a*/ 	.short	(.L_11233 - .L_11232)
.L_11232:
        /*001c*/ 	.word	0x00000000
        /*0020*/ 	.short	0x0001
        /*0022*/ 	.short	0x0008
        /*0024*/ 	.byte	0x00, 0xf0, 0x21, 0x00


	//----- nvinfo : EIATTR_KPARAM_INFO
	.align		4
.L_11233:
        /*0028*/ 	.byte	0x04, 0x17
        /*002a*/ 	.short	(.L_11235 - .L_11234)
.L_11234:
        /*002c*/ 	.word	0x00000000
        /*0030*/ 	.short	0x0000
        /*0032*/ 	.short	0x0000
        /*0034*/ 	.byte	0x00, 0xf0, 0x11, 0x00


	//----- nvinfo : EIATTR_SPARSE_MMA_MASK
	.align		4
.L_11235:
        /*0038*/ 	.byte	0x03, 0x50
        /*003a*/ 	.short	0x0000


	//----- nvinfo : EIATTR_MAXREG_COUNT
	.align		4
        /*003c*/ 	.byte	0x03, 0x1b
        /*003e*/ 	.short	0x00ff


	//----- nvinfo : EIATTR_MERCURY_ISA_VERSION
	.align		4
        /*0040*/ 	.byte	0x03, 0x5f
        /*0042*/ 	.short	0x0101


	//----- nvinfo : EIATTR_VRC_CTA_INIT_COUNT
	.align		4
        /*0044*/ 	.byte	0x02, 0x4a
	.zero		1
	.zero		1


	//----- nvinfo : EIATTR_EXIT_INSTR_OFFSETS
	.align		4
        /*0048*/ 	.byte	0x04, 0x1c
        /*004a*/ 	.short	(.L_11237 - .L_11236)


	//   ....[0]....
.L_11236:
        /*004c*/ 	.word	0x00001ba0


	//   ....[1]....
        /*0050*/ 	.word	0x00001bf0


	//   ....[2]....
        /*0054*/ 	.word	0x00002e10


	//----- nvinfo : EIATTR_MAX_THREADS
	.align		4
.L_11237:
        /*0058*/ 	.byte	0x04, 0x05
        /*005a*/ 	.short	(.L_11239 - .L_11238)
.L_11238:
        /*005c*/ 	.word	0x00000080
        /*0060*/ 	.word	0x00000001
        /*0064*/ 	.word	0x00000001


	//----- nvinfo : EIATTR_CRS_STACK_SIZE
	.align		4
.L_11239:
        /*0068*/ 	.byte	0x04, 0x1e
        /*006a*/ 	.short	(.L_11241 - .L_11240)
.L_11240:
        /*006c*/ 	.word	0x00000000


	//----- nvinfo : EIATTR_CBANK_PARAM_SIZE
	.align		4
.L_11241:
        /*0070*/ 	.byte	0x03, 0x19
        /*0072*/ 	.short	0x0028


	//----- nvinfo : EIATTR_PARAM_CBANK
	.align		4
        /*0074*/ 	.byte	0x04, 0x0a
        /*0076*/ 	.short	(.L_11243 - .L_11242)
	.align		4
.L_11242:
        /*0078*/ 	.word	index@(.nv.constant0._ZN2at6native29vectorized_elementwise_kernelILi8EZZZNS0_50_GLOBAL__N__2680c7bb_12_PowKernel_cu_7dd49032_300324pow_tensor_tensor_kernelERNS_18TensorIteratorBaseEENKUlvE_clEvENKUlvE1_clEvEUliiE_St5arrayIPcLm3EEEEviT0_T1_)
        /*007c*/ 	.short	0x0380
        /*007e*/ 	.short	0x0028


	//----- nvinfo : EIATTR_SW_WAR
	.align		4
.L_11243:
        /*0080*/ 	.byte	0x04, 0x36
        /*0082*/ 	.short	(.L_11245 - .L_11244)
.L_11244:
        /*0084*/ 	.word	0x00000008
.L_11245:


//--------------------- .nv.info._ZN2at6native18elementwise_kernelILi128ELi4EZNS0_15gpu_kernel_implIZNS0_50_GLOBAL__N__2680c7bb_12_PowKernel_cu_7dd49032_300322pow_scalar_tensor_implIiEEvRNS_18TensorIteratorBaseET_EUliE_EEvS6_RKS7_EUliE_EEviT1_ --------------------------
	.section	.nv.info._ZN2at6native18elementwise_kernelILi128ELi4EZNS0_15gpu_kernel_implIZNS0_50_GLOBAL__N__2680c7bb_12_PowKernel_cu_7dd49032_300322pow_scalar_tensor_implIiEEvRNS_18TensorIteratorBaseET_EUliE_EEvS6_RKS7_EUliE_EEviT1_,"",@"SHT_CUDA_INFO"
	.sectionflags	@""
	.align	4


	//----- nvinfo : EIATTR_CUDA_API_VERSION
	.align		4
        /*0000*/ 	.byte	0x04, 0x37
        /*0002*/ 	.short	(.L_11247 - .L_11246)
.L_11246:
        /*0004*/ 	.word	0x00000082


	//----- nvinfo : EIATTR_KPARAM_INFO
	.align		4
.L_11247:
        /*0008*/ 	.byte	0x04, 0x17
        /*000a*/ 	.short	(.L_11249 - .L_11248)
.L_11248:
        /*000c*/ 	.word	0x00000000
        /*0010*/ 	.short	0x0001
        /*0012*/ 	.short	0x0008
        /*0014*/ 	.byte	0x00, 0xf0, 0xa1, 0x08


	//----- nvinfo : EIATTR_KPARAM_INFO
	.align		4
.L_11249:
        /*0018*/ 	.byte	0x04, 0x17
        /*001a*/ 	.short	(.L_11251 - .L_11250)
.L_11250:
        /*001c*/ 	.word	0x00000000
        /*0020*/ 	.short	0x0000
        /*0022*/ 	.short	0x0000
        /*0024*/ 	.byte	0x00, 0xf0, 0x11, 0x00


	//----- nvinfo : EIATTR_SPARSE_MMA_MASK
	.align		4
.L_11251:
        /*0028*/ 	.byte	0x03, 0x50
        /*002a*/ 	.short	0x0000


	//----- nvinfo : EIATTR_MAXREG_COUNT
	.align		4
        /*002c*/ 	.byte	0x03, 0x1b
        /*002e*/ 	.short	0x0080


	//----- nvinfo : EIATTR_EXTERNS
	.align		4
        /*0030*/ 	.byte	0x04, 0x0f
        /*0032*/ 	.short	(.L_11253 - .L_11252)


	//   ....[0]....
	.align		4
.L_11252:
        /*0034*/ 	.word	index@(__assertfail)


	//----- nvinfo : EIATTR_MERCURY_ISA_VERSION
	.align		4
.L_11253:
        /*0038*/ 	.byte	0x03, 0x5f
        /*003a*/ 	.short	0x0101


	//----- nvinfo : EIATTR_VRC_CTA_INIT_COUNT
	.align		4
        /*003c*/ 	.byte	0x02, 0x4a
	.zero		1
	.zero		1


	//----- nvinfo : EIATTR_SYSCALL_OFFSETS
	.align		4
        /*0040*/ 	.byte	0x04, 0x46
        /*0042*/ 	.short	(.L_11255 - .L_11254)


	//   ....[0]....
.L_11254:
        /*0044*/ 	.word	0x000020b0


	//   ....[1]....
        /*0048*/ 	.word	0x00003070


	//   ....[2]....
        /*004c*/ 	.word	0x00005290


	//   ....[3]....
        /*0050*/ 	.word	0x000060c0


	//   ....[4]....
        /*0054*/ 	.word	0x00008420


	//   ....[5]....
        /*0058*/ 	.word	0x00009240


	//   ....[6]....
        /*005c*/ 	.word	0x0000b5b0


	//   ....[7]....
        /*0060*/ 	.word	0x0000c390


	//----- nvinfo : EIATTR_EXIT_INSTR_OFFSETS
	.align		4
.L_11255:
        /*0064*/ 	.byte	0x04, 0x1c
        /*0066*/ 	.short	(.L_11257 - .L_11256)


	//   ....[0]....
.L_11256:
        /*0068*/ 	.word	0x00009520


	//   ....[1]....
        /*006c*/ 	.word	0x0000b920


	//   ....[2]....
        /*0070*/ 	.word	0x0000b940


	//   ....[3]....
        /*0074*/ 	.word	0x0000b9d0


	//   ....[4]....
        /*0078*/ 	.word	0x0000b9f0


	//   ....[5]....
        /*007c*/ 	.word	0x0000ba10


	//   ....[6]....
        /*0080*/ 	.word	0x0000baa0


	//   ....[7]....
        /*0084*/ 	.word	0x0000bae0


	//   ....[8]....
        /*0088*/ 	.word	0x0000bb80


	//   ....[9]....
        /*008c*/ 	.word	0x0000bbd0


	//   ....[10]....
        /*0090*/ 	.word	0x0000bc00


	//   ....[11]....
        /*0094*/ 	.word	0x0000bcc0


	//   ....[12]....
        /*0098*/ 	.word	0x0000be30


	//   ....[13]....
        /*009c*/ 	.word	0x0000bfa0


	//   ....[14]....
        /*00a0*/ 	.word	0x0000c100


	//   ....[15]....
        /*00a4*/ 	.word	0x0000c130


	//   ....[16]....
        /*00a8*/ 	.word	0x0000c150


	//   ....[17]....
        /*00ac*/ 	.word	0x0000c1f0


	//   ....[18]....
        /*00b0*/ 	.word	0x0000c230


	//   ....[19]....
        /*00b4*/ 	.word	0x0000c3a0


	//   ....[20]....
        /*00b8*/ 	.word	0x0000c4b0


	//   ....[21]....
        /*00bc*/ 	.word	0x0000c5f0


	//   ....[22]....
        /*00c0*/ 	.word	0x0000c630


	//----- nvinfo : EIATTR_MAX_THREADS
	.align		4
.L_11257:
        /*00c4*/ 	.byte	0x04, 0x05
        /*00c6*/ 	.short	(.L_11259 - .L_11258)
.L_11258:
        /*00c8*/ 	.word	0x00000080
        /*00cc*/ 	.word	0x00000001
        /*00d0*/ 	.word	0x00000001


	//----- nvinfo : EIATTR_CRS_STACK_SIZE
	.align		4
.L_11259:
        /*00d4*/ 	.byte	0x04, 0x1e
        /*00d6*/ 	.short	(.L_11261 - .L_11260)
.L_11260:
        /*00d8*/ 	.word	0x00000000


	//----- nvinfo : EIATTR_CBANK_PARAM_SIZE
	.align		4
.L_11261:
        /*00dc*/ 	.byte	0x03, 0x19
        /*00de*/ 	.short	0x0230


	//----- nvinfo : EIATTR_PARAM_CBANK
	.align		4
        /*00e0*/ 	.byte	0x04, 0x0a
        /*00e2*/ 	.short	(.L_11263 - .L_11262)
	.align		4
.L_11262:
        /*00e4*/ 	.word	index@(.nv.constant0._ZN2at6native18elementwise_kernelILi128ELi4EZNS0_15gpu_kernel_implIZNS0_50_GLOBAL__N__2680c7bb_12_PowKernel_cu_7dd49032_300322pow_scalar_tensor_implIiEEvRNS_18TensorIteratorBaseET_EUliE_EEvS6_RKS7_EUliE_EEviT1_)
        /*00e8*/ 	.short	0x0380
        /*00ea*/ 	.short	0x0230


	//----- nvinfo : EIATTR_SW_WAR
	.align		4
.L_11263:
        /*00ec*/ 	.byte	0x04, 0x36
        /*00ee*/ 	.short	(.L_11265 - .L_11264)
.L_11264:
        /*00f0*/ 	.word	0x00000008
.L_11265:


//--------------------- .nv.info._ZN2at6native27unrolled_elementwise_kernelIZNS0_50_GLOBAL__N__2680c7bb_12_PowKernel_cu_7dd49032_300322pow_scalar_tensor_implIiEEvRNS_18TensorIteratorBaseET_EUliE_St5arrayIPcLm2EELi4E23TrivialOffsetCalculatorILi1EjESC_NS0_6memory12LoadWithCastILi1EEENSD_13StoreWithCastILi1EEEEEviS6_T0_T2_T3_T4_T5_ --------------------------
	.section	.nv.info._ZN2at6native27unrolled_elementwise_kernelIZNS0_50_GLOBAL__N__2680c7bb_12_PowKernel_cu_7dd49032_300322pow_scalar_tensor_implIiEEvRNS_18TensorIteratorBaseET_EUliE_St5arrayIPcLm2EELi4E23TrivialOffsetCalculatorILi1EjESC_NS0_6memory12LoadWithCastILi1EEENSD_13StoreWithCastILi1EEEEEviS6_T0_T2_T3_T4_T5_,"",@"SHT_CUDA_INFO"
	.sectionflags	@""
	.align	4


	//----- nvinfo : EIATTR_CUDA_API_VERSION
	.align		4
        /*0000*/ 	.byte	0x04, 0x37
        /*0002*/ 	.short	(.L_11267 - .L_11266)
.L_11266:
        /*0004*/ 	.word	0x00000082


	//----- nvinfo : EIATTR_KPARAM_INFO
	.align		4
.L_11267:
        /*0008*/ 	.byte	0x04, 0x17
        /*000a*/ 	.short	(.L_11269 - .L_11268)
.L_11268:
        /*000c*/ 	.word	0x00000000
        /*0010*/ 	.short	0x0006
        /*0012*/ 	.short	0x0034
        /*0014*/ 	.byte	0x00, 0xf0, 0x21, 0x00


	//----- nvinfo : EIATTR_KPARAM_INFO
	.align		4
.L_11269:
        /*0018*/ 	.byte	0x04, 0x17
        /*001a*/ 	.short	(.L_11271 - .L_11270)
.L_11270:
        /*001c*/ 	.word	0x00000000
        /*0020*/ 	.short	0x0005
        /*0022*/ 	.short	0x002c
        /*0024*/ 	.byte	0x00, 0xf0, 0x21, 0x00


	//----- nvinfo : EIATTR_KPARAM_INFO
	.align		4
.L_11271:
        /*0028*/ 	.byte	0x04, 0x17
        /*002a*/ 	.short	(.L_11273 - .L_11272)
.L_11272:
        /*002c*/ 	.word	0x00000000
        /*0030*/ 	.short	0x0004
        /*0032*/ 	.short	0x0029
        /*0034*/ 	.byte	0x00, 0xf0, 0x05, 0x00


	//----- nvinfo : EIATTR_KPARAM_INFO
	.align		4
.L_11273:
        /*0038*/ 	.byte	0x04, 0x17
        /*003a*/ 	.short	(.L_11275 - .L_11274)
.L_11274:
        /*003c*/ 	.word	0x00000000
        /*0040*/ 	.short	0x0003
        /*0042*/ 	.short	0x0028
        /*0044*/ 	.byte	0x00, 0xf0, 0x05, 0x00


	//----- nvinfo : EIATTR_KPARAM_INFO
	.align		4
.L_11275:
        /*0048*/ 	.byte	0x04, 0x17
        /*004a*/ 	.short	(.L_11277 - .L_11276)
.L_11276:
        /*004c*/ 	.word	0x00000000
        /*0050*/ 	.short	0x0002
        /*0052*/ 	.short	0x0018
        /*0054*/ 	.byte	0x00, 0xf0, 0x41, 0x00


	//----- nvinfo : EIATTR_KPARAM_INFO
	.align		4
.L_11277:
        /*0058*/ 	.byte	0x04, 0x17
        /*005a*/ 	.short	(.L_11279 - .L_11278)
.L_11278:
        /*005c*/ 	.word	0x00000000
        /*0060*/ 	.short	0x0001
        /*0062*/ 	.short	0x0008
        /*0064*/ 	.byte	0x00, 0xf0, 0x41, 0x00


	//----- nvinfo : EIATTR_KPARAM_INFO
	.align		4
.L_11279:
        /*0068*/ 	.byte	0x04, 0x17
        /*006a*/ 	.short	(.L_11281 - .L_11280)
.L_11280:
        /*006c*/ 	.word	0x00000000
        /*0070*/ 	.short	0x0000
        /*0072*/ 	.short	0x0000
        /*0074*/ 	.byte	0x00, 0xf0, 0x11, 0x00


	//----- nvinfo : EIATTR_SPARSE_MMA_MASK
	.align		4
.L_11281:
        /*0078*/ 	.byte	0x03, 0x50
        /*007a*/ 	.short	0x0000


	//----- nvinfo : EIATTR_MAXREG_COUNT
	.align		4
        /*007c*/ 	.byte	0x03, 0x1b
        /*007e*/ 	.short	0x00ff


	//----- nvinfo : EIATTR_EXTERNS
	.align		4
        /*0080*/ 	.byte	0x04, 0x0f
        /*0082*/ 	.short	(.L_11283 - .L_11282)


	//   ....[0]....
	.align		4
.L_11282:
        /*0084*/ 	.word	index@(__assertfail)


	//----- nvinfo : EIATTR_MERCURY_ISA_VERSION
	.align		4
.L_11283:
        /*0088*/ 	.byte	0x03, 0x5f
        /*008a*/ 	.short	0x0101


	//----- nvinfo : EIATTR_VRC_CTA_INIT_COUNT
	.align		4
        /*008c*/ 	.byte	0x02, 0x4a
	.zero		1
	.zero		1


	//----- nvinfo : EIATTR_SYSCALL_OFFSETS
	.align		4
        /*0090*/ 	.byte	0x04, 0x46
        /*0092*/ 	.short	(.L_11285 - .L_11284)


	//   ....[0]....
.L_11284:
        /*0094*/ 	.word	0x00000de0


	//   ....[1]....
        /*0098*/ 	.word	0x00001d00


	//   ....[2]....
        /*009c*/ 	.word	0x00002b70


	//   ....[3]....
        /*00a0*/ 	.word	0x000039e0


	//   ....[4]....
        /*00a4*/ 	.word	0x00005550


	//   ....[5]....
        /*00a8*/ 	.word	0x00006290


	//   ....[6]....
        /*00ac*/ 	.word	0x00007140


	//   ....[7]....
        /*00b0*/ 	.word	0x00007fb0


	//----- nvinfo : EIATTR_EXIT_INSTR_OFFSETS
	.align		4
.L_11285:
        /*00b4*/ 	.byte	0x04, 0x1c
        /*00b6*/ 	.short	(.L_11287 - .L_11286)


	//   ....[0]....
.L_11286:
        /*00b8*/ 	.word	0x00007410


	//   ....[1]....
        /*00bc*/ 	.word	0x00007540


	//   ....[2]....
        /*00c0*/ 	.word	0x00007560


	//   ....[3]....
        /*00c4*/ 	.word	0x000075f0


	//   ....[4]....
        /*00c8*/ 	.word	0x00007610


	//   ....[5]....
        /*00cc*/ 	.word	0x00007630


	//   ....[6]....
        /*00d0*/ 	.word	0x000076c0


	//   ....[7]....
        /*00d4*/ 	.word	0x00007700


	//   ....[8]....
        /*00d8*/ 	.word	0x000077a0


	//   ....[9]....
        /*00dc*/ 	.word	0x000077f0


	//   ....[10]....
        /*00e0*/ 	.word	0x00007820


	//   ....[11]....
        /*00e4*/ 	.word	0x000078e0


	//   ....[12]....
        /*00e8*/ 	.word	0x00007a50


	//   ....[13]....
        /*00ec*/ 	.word	0x00007bc0


	//   ....[14]....
        /*00f0*/ 	.word	0x00007d20


	//   ....[15]....
        /*00f4*/ 	.word	0x00007d50


	//   ....[16]....
        /*00f8*/ 	.word	0x00007d70


	//   ....[17]....
        /*00fc*/ 	.word	0x00007e10


	//   ....[18]....
        /*0100*/ 	.word	0x00007e50


	//   ....[19]....
        /*0104*/ 	.word	0x00007fc0


	//   ....[20]....
        /*0108*/ 	.word	0x000080d0


	//   ....[21]....
        /*010c*/ 	.word	0x00008210


	//   ....[22]....
        /*0110*/ 	.word	0x00008250


	//----- nvinfo : EIATTR_MAX_THREADS
	.align		4
.L_11287:
        /*0114*/ 	.byte	0x04, 0x05
        /*0116*/ 	.short	(.L_11289 - .L_11288)
.L_11288:
        /*0118*/ 	.word	0x00000080
        /*011c*/ 	.word	0x00000001
        /*0120*/ 	.word	0x00000001


	//----- nvinfo : EIATTR_CRS_STACK_SIZE
	.align		4
.L_11289:
        /*0124*/ 	.byte	0x04, 0x1e
        /*0126*/ 	.short	(.L_11291 - .L_11290)
.L_11290:
        /*0128*/ 	.word	0x00000000


	//----- nvinfo : EIATTR_CBANK_PARAM_SIZE
	.align		4
.L_11291:
        /*012c*/ 	.byte	0x03, 0x19
        /*012e*/ 	.short	0x003c


	//----- nvinfo : EIATTR_PARAM_CBANK
	.align		4
        /*0130*/ 	.byte	0x04, 0x0a
        /*0132*/ 	.short	(.L_11293 - .L_11292)
	.align		4
.L_11292:
        /*0134*/ 	.word	index@(.nv.constant0._ZN2at6native27unrolled_elementwise_kernelIZNS0_50_GLOBAL__N__2680c7bb_12_PowKernel_cu_7dd49032_300322pow_scalar_tensor_implIiEEvRNS_18TensorIteratorBaseET_EUliE_St5arrayIPcLm2EELi4E23TrivialOffsetCalculatorILi1EjESC_NS0_6memory12LoadWithCastILi1EEENSD_13StoreWithCastILi1EEEEEviS6_T0_T2_T3_T4_T5_)
        /*0138*/ 	.short	0x0380
        /*013a*/ 	.short	0x003c


	//----- nvinfo : EIATTR_SW_WAR
	.align		4
.L_11293:
        /*013c*/ 	.byte	0x04, 0x36
        /*013e*/ 	.short	(.L_11295 - .L_11294)
.L_11294:
        /*0140*/ 	.word	0x00000008
.L_11295:


//--------------------- .nv.info._ZN2at6native18elementwise_kernelILi128ELi2EZNS0_22gpu_kernel_impl_nocastIZNS0_50_GLOBAL__N__2680c7bb_12_PowKernel_cu_7dd49032_300322pow_scalar_tensor_implIiEEvRNS_18TensorIteratorBaseET_EUliE_EEvS6_RKS7_EUliE_EEviT1_ --------------------------
	.section	.nv.info._ZN2at6native18elementwise_kernelILi128ELi2EZNS0_22gpu_kernel_impl_nocastIZNS0_50_GLOBAL__N__2680c7bb_12_PowKernel_cu_7dd49032_300322pow_scalar_tensor_implIiEEvRNS_18TensorIteratorBaseET_EUliE_EEvS6_RKS7_EUliE_EEviT1_,"",@"SHT_CUDA_INFO"
	.sectionflags	@""
	.align	4


	//----- nvinfo : EIATTR_CUDA_API_VERSION
	.align		4
        /*0000*/ 	.byte	0x04, 0x37
        /*0002*/ 	.short	(.L_11297 - .L_11296)
.L_11296:
        /*0004*/ 	.word	0x00000082


	//----- nvinfo : EIATTR_KPARAM_INFO
	.align		4
.L_11297:
        /*0008*/ 	.byte	0x04, 0x17
        /*000a*/ 	.short	(.L_11299 - .L_11298)
.L_11298:
        /*000c*/ 	.word	0x00000000
        /*0010*/ 	.short	0x0001
        /*0012*/ 	.short	0x0008
        /*0014*/ 	.byte	0x00, 0xf0, 0x81, 0x08


	//----- nvinfo : EIATTR_KPARAM_INFO
	.align		4
.L_11299:
        /*0018*/ 	.byte	0x04, 0x17
        /*001a*/ 	.short	(.L_11301 - .L_11300)
.L_11300:
        /*001c*/ 	.word	0x00000000
        /*0020*/ 	.short	0x0000
        /*0022*/ 	.short	0x0000
        /*0024*/ 	.byte	0x00, 0xf0, 0x11, 0x00


	//----- nvinfo : EIATTR_SPARSE_MMA_MASK
	.align		4
.L_11301:
        /*0028*/ 	.byte	0x03, 0x50
        /*002a*/ 	.short	0x0000


	//----- nvinfo : EIATTR_MAXREG_COUNT
	.align		4
        /*002c*/ 	.byte	0x03, 0x1b
        /*002e*/ 	.short	0x0080


	//----- nvinfo : EIATTR_MERCURY_ISA_VERSION
	.align		4
        /*0030*/ 	.byte	0x03, 0x5f
        /*0032*/ 	.short	0x0101


	//----- nvinfo : EIATTR_VRC_CTA_INIT_COUNT
	.align		4
        /*0034*/ 	.byte	0x02, 0x4a
	.zero		1
	.zero		1


	//----- nvinfo : EIATTR_EXIT_INSTR_OFFSETS
	.align		4
        /*0038*/ 	.byte	0x04, 0x1c
        /*003a*/ 	.short	(.L_11303 - .L_11302)


	//   ....[0]....
.L_11302:
        /*003c*/ 	.word	0x00000120


	//   ....[1]....
        /*0040*/ 	.word	0x00000160


	//   ....[2]....
        /*0044*/ 	.word	0x00000320


	//   ....[3]....
        /*0048*/ 	.word	0x00000460


	//   ....[4]....
        /*004c*/ 	.word	0x000006c0


	//   ....[5]....
        /*0050*/ 	.word	0x000008b0


	//   ....[6]....
        /*0054*/ 	.word	0x00001b20


	//   ....[7]....
        /*0058*/ 	.word	0x00002ca0


	//   ....[8]....
        /*005c*/ 	.word	0x00004180


	//   ....[9]....
        /*0060*/ 	.word	0x000055b0


	//   ....[10]....
        /*0064*/ 	.word	0x00006b60


	//   ....[11]....
        /*0068*/ 	.word	0x00008060


	//----- nvinfo : EIATTR_MAX_THREADS
	.align		4
.L_11303:
        /*006c*/ 	.byte	0x04, 0x05
        /*006e*/ 	.short	(.L_11305 - .L_11304)
.L_11304:
        /*0070*/ 	.word	0x00000080
        /*0074*/ 	.word	0x00000001
        /*0078*/ 	.word	0x00000001


	//----- nvinfo : EIATTR_CRS_STACK_SIZE
	.align		4
.L_11305:
        /*007c*/ 	.byte	0x04, 0x1e
        /*007e*/ 	.short	(.L_11307 - .L_11306)
.L_11306:
        /*0080*/ 	.word	0x00000000


	//----- nvinfo : EIATTR_CBANK_PARAM_SIZE
	.align		4
.L_11307:
        /*0084*/ 	.byte	0x03, 0x19
        /*0086*/ 	.short	0x0228


	//----- nvinfo : EIATTR_PARAM_CBANK
	.align		4
        /*0088*/ 	.byte	0x04, 0x0a
        /*008a*/ 	.short	(.L_11309 - .L_11308)
	.align		4
.L_11308:
        /*008c*/ 	.word	index@(.nv.constant0._ZN2at6native18elementwise_kernelILi128ELi2EZNS0_22gpu_kernel_impl_nocastIZNS0_50_GLOBAL__N__2680c7bb_12_PowKernel_cu_7dd49032_300322pow_scalar_tensor_implIiEEvRNS_18TensorIteratorBaseET_EUliE_EEvS6_RKS7_EUliE_EEviT1_)
        /*0090*/ 	.short	0x0380
        /*0092*/ 	.short	0x0228


	//----- nvinfo : EIATTR_SW_WAR
	.align		4
.L_11309:
        /*0094*/ 	.byte	0x04, 0x36
        /*0096*/ 	.short	(.L_11311 - .L_11310)
.L_11310:
        /*0098*/ 	.word	0x00000008
.L_11311:


//--------------------- .nv.info._ZN2at6native27unrolled_elementwise_kernelIZNS0_50_GLOBAL__N__2680c7bb_12_PowKernel_cu_7dd49032_300322pow_scalar_tensor_implIiEEvRNS_18TensorIteratorBaseET_EUliE_St5arrayIPcLm2EELi4E23TrivialOffsetCalculatorILi1EjESC_NS0_6memory15LoadWithoutCastENSD_16StoreWithoutCastEEEviS6_T0_T2_T3_T4_T5_ --------------------------
	.section	.nv.info._ZN2at6native27unrolled_elementwise_kernelIZNS0_50_GLOBAL__N__2680c7bb_12_PowKernel_cu_7dd49032_300322pow_scalar_tensor_implIiEEvRNS_18TensorIteratorBaseET_EUliE_St5arrayIPcLm2EELi4E23TrivialOffsetCalculatorILi1EjESC_NS0_6memory15LoadWithoutCastENSD_16StoreWithoutCastEEEviS6_T0_T2_T3_T4_T5_,"",@"SHT_CUDA_INFO"
	.sectionflags	@""
	.align	4


	//----- nvinfo : EIATTR_CUDA_API_VERSION
	.align		4
        /*0000*/ 	.byte	0x04, 0x37
        /*0002*/ 	.short	(.L_11313 - .L_11312)
.L_11312:
        /*0004*/ 	.word	0x00000082


	//----- nvinfo : EIATTR_KPARAM_INFO
	.align		4
.L_11313:
        /*0008*/ 	.byte	0x04, 0x17
        /*000a*/ 	.short	(.L_11315 - .L_11314)
.L_11314:
        /*000c*/ 	.word	0x00000000
        /*0010*/ 	.short	0x0006
        /*0012*/ 	.short	0x002b
        /*0014*/ 	.byte	0x00, 0xf0, 0x05, 0x00


	//----- nvinfo : EIATTR_KPARAM_INFO
	.align		4
.L_11315:
        /*0018*/ 	.byte	0x04, 0x17
        /*001a*/ 	.short	(.L_11317 - .L_11316)
.L_11316:
        /*001c*/ 	.word	0x00000000
        /*0020*/ 	.short	0x0005
        /*0022*/ 	.short	0x002a
        /*0024*/ 	.byte	0x00, 0xf0, 0x05, 0x00


	//----- nvinfo : EIATTR_KPARAM_INFO
	.align		4
.L_11317:
        /*0028*/ 	.byte	0x04, 0x17
        /*002a*/ 	.short	(.L_11319 - .L_11318)
.L_11318:
        /*002c*/ 	.word	0x00000000
        /*0030*/ 	.short	0x0004
        /*0032*/ 	.short	0x0029
        /*0034*/ 	.byte	0x00, 0xf0, 0x05, 0x00


	//----- nvinfo : EIATTR_KPARAM_INFO
	.align		4
.L_11319:
        /*0038*/ 	.byte	0x04, 0x17
        /*003a*/ 	.short	(.L_11321 - .L_11320)
.L_11320:
        /*003c*/ 	.word	0x00000000
        /*0040*/ 	.short	0x0003
        /*0042*/ 	.short	0x0028
        /*0044*/ 	.byte	0x00, 0xf0, 0x05, 0x00


	//----- nvinfo : EIATTR_KPARAM_INFO
	.align		4
.L_11321:
        /*0048*/ 	.byte	0x04, 0x17
        /*004a*/ 	.short	(.L_11323 - .L_11322)
.L_11322:
        /*004c*/ 	.word	0x00000000
        /*0050*/ 	.short	0x0002
        /*0052*/ 	.short	0x0018
        /*0054*/ 	.byte	0x00, 0xf0, 0x41, 0x00


	//----- nvinfo : EIATTR_KPARAM_INFO
	.align		4
.L_11323:
        /*0058*/ 	.byte	0x04, 0x17
        /*005a*/ 	.short	(.L_11325 - .L_11324)
.L_11324:
        /*005c*/ 	.word	0x00000000
        /*0060*/ 	.short	0x0001
        /*0062*/ 	.short	0x0008
        /*0064*/ 	.byte	0x00, 0xf0, 0x41, 0x00


	//----- nvinfo : EIATTR_KPARAM_INFO
	.align		4
.L_11325:
        /*0068*/ 	.byte	0x04, 0x17
        /*006a*/ 	.short	(.L_11327 - .L_11326)
.L_11326:
        /*006c*/ 	.word	0x00000000
        /*0070*/ 	.short	0x0000
        /*0072*/ 	.short	0x0000
        /*0074*/ 	.byte	0x00, 0xf0, 0x11, 0x00


	//----- nvinfo : EIATTR_SPARSE_MMA_MASK
	.align		4
.L_11327:
        /*0078*/ 	.byte	0x03, 0x50
        /*007a*/ 	.short	0x0000


	//----- nvinfo : EIATTR_MAXREG_COUNT
	.align		4
        /*007c*/ 	.byte	0x03, 0x1b
        /*007e*/ 	.short	0x00ff


	//----- nvinfo : EIATTR_MERCURY_ISA_VERSION
	.align		4
        /*0080*/ 	.byte	0x03, 0x5f
        /*0082*/ 	.short	0x0101


	//----- nvinfo : EIATTR_VRC_CTA_INIT_COUNT
	.align		4
        /*0084*/ 	.byte	0x02, 0x4a
	.zero		1
	.zero		1


	//----- nvinfo : EIATTR_EXIT_INSTR_OFFSETS
	.align		4
        /*0088*/ 	.byte	0x04, 0x1c
        /*008a*/ 	.short	(.L_11329 - .L_11328)


	//   ....[0]....
.L_11328:
        /*008c*/ 	.word	0x000011b0


	//   ....[1]....
        /*0090*/ 	.word	0x00001200


	//----- nvinfo : EIATTR_MAX_THREADS
	.align		4
.L_11329:
        /*0094*/ 	.byte	0x04, 0x05
        /*0096*/ 	.short	(.L_11331 - .L_11330)
.L_11330:
        /*0098*/ 	.word	0x00000080
        /*009c*/ 	.word	0x00000001
        /*00a0*/ 	.word	0x00000001


	//----- nvinfo : EIATTR_CRS_STACK_SIZE
	.align		4
.L_11331:
        /*00a4*/ 	.byte	0x04, 0x1e
        /*00a6*/ 	.short	(.L_11333 - .L_11332)
.L_11332:
        /*00a8*/ 	.word	0x00000000


	//----- nvinfo : EIATTR_CBANK_PARAM_SIZE
	.align		4
.L_11333:
        /*00ac*/ 	.byte	0x03, 0x19
        /*00ae*/ 	.short	0x002c


	//----- nvinfo : EIATTR_PARAM_CBANK
	.align		4
        /*00b0*/ 	.byte	0x04, 0x0a
        /*00b2*/ 	.short	(.L_11335 - .L_11334)
	.align		4
.L_11334:
        /*00b4*/ 	.word	index@(.nv.constant0._ZN2at6native27unrolled_elementwise_kernelIZNS0_50_GLOBAL__N__2680c7bb_12_PowKernel_cu_7dd49032_300322pow_scalar_tensor_implIiEEvRNS_18TensorIteratorBaseET_EUliE_St5arrayIPcLm2EELi4E23TrivialOffsetCalculatorILi1EjESC_NS0_6memory15LoadWithoutCastENSD_16StoreWithoutCastEEEviS6_T0_T2_T3_T4_T5_)
        /*00b8*/ 	.short	0x0380
        /*00ba*/ 	.short	0x002c


	//----- nvinfo : EIATTR_SW_WAR
	.align		4
.L_11335:
        /*00bc*/ 	.byte	0x04, 0x36
        /*00be*/ 	.short	(.L_11337 - .L_11336)
.L_11336:
        /*00c0*/ 	.word	0x00000008
.L_11337:


//--------------------- .nv.info._ZN2at6native29vectorized_elementwise_kernelILi2EZNS0_50_GLOBAL__N__2680c7bb_12_PowKernel_cu_7dd49032_300322pow_scalar_tensor_implIiEEvRNS_18TensorIteratorBaseET_EUliE_St5arrayIPcLm2EEEEviT0_T1_ --------------------------
	.section	.nv.info._ZN2at6native29vectorized_elementwise_kernelILi2EZNS0_50_GLOBAL__N__2680c7bb_12_PowKernel_cu_7dd49032_300322pow_scalar_tensor_implIiEEvRNS_18TensorIteratorBaseET_EUliE_St5arrayIPcLm2EEEEviT0_T1_,"",@"SHT_CUDA_INFO"
	.sectionflags	@""
	.align	4


	//----- nvinfo : EIATTR_CUDA_API_VERSION
	.align		4
        /*0000*/ 	.byte	0x04, 0x37
        /*0002*/ 	.short	(.L_11339 - .L_11338)
.L_11338:
        /*0004*/ 	.word	0x00000082


	//----- nvinfo : EIATTR_KPARAM_INFO
	.align		4
.L_11339:
        /*0008*/ 	.byte	0x04, 0x17
        /*000a*/ 	.short	(.L_11341 - .L_11340)
.L_11340:
        /*000c*/ 	.word	0x00000000
        /*0010*/ 	.short	0x0002
        /*0012*/ 	.short	0x0018
        /*0014*/ 	.byte	0x00, 0xf0, 0x41, 0x00


	//----- nvinfo : EIATTR_KPARAM_INFO
	.align		4
.L_11341:
        /*0018*/ 	.byte	0x04, 0x17
        /*001a*/ 	.short	(.L_11343 - .L_11342)
.L_11342:
        /*001c*/ 	.word	0x00000000
        /*0020*/ 	.short	0x0001
        /*0022*/ 	.short	0x0008
        /*0024*/ 	.byte	0x00, 0xf0, 0x41, 0x00


	//----- nvinfo : EIATTR_KPARAM_INFO
	.align		4
.L_11343:
        /*0028*/ 	.byte	0x04, 0x17
        /*002a*/ 	.short	(.L_11345 - .L_11344)
.L_11344:
        /*002c*/ 	.word	0x00000000
        /*0030*/ 	.short	0x0000
        /*0032*/ 	.short	0x0000
        /*0034*/ 	.byte	0x00, 0xf0, 0x11, 0x00


	//----- nvinfo : EIATTR_SPARSE_MMA_MASK
	.align		4
.L_11345:
        /*0038*/ 	.byte	0x03, 0x50
        /*003a*/ 	.short	0x0000


	//----- nvinfo : EIATTR_MAXREG_COUNT
	.align		4
        /*003c*/ 	.byte	0x03, 0x1b
        /*003e*/ 	.short	0x00ff


	//----- nvinfo : EIATTR_MERCURY_ISA_VERSION
	.align		4
        /*0040*/ 	.byte	0x03, 0x5f
        /*0042*/ 	.short	0x0101


	//----- nvinfo : EIATTR_VRC_CTA_INIT_COUNT
	.align		4
        /*0044*/ 	.byte	0x02, 0x4a
	.zero		1
	.zero		1


	//----- nvinfo : EIATTR_EXIT_INSTR_OFFSETS
	.align		4
        /*0048*/ 	.byte	0x04, 0x1c
        /*004a*/ 	.short	(.L_11347 - .L_11346)


	//   ....[0]....
.L_11346:
        /*004c*/ 	.word	0x00002330


	//   ....[1]....
        /*0050*/ 	.word	0x00002380


	//   ....[2]....
        /*0054*/ 	.word	0x00003d30


	//----- nvinfo : EIATTR_MAX_THREADS
	.align		4
.L_11347:
        /*0058*/ 	.byte	0x04, 0x05
        /*005a*/ 	.short	(.L_11349 - .L_11348)
.L_11348:
        /*005c*/ 	.word	0x00000080
        /*0060*/ 	.word	0x00000001
        /*0064*/ 	.word	0x00000001


	//----- nvinfo : EIATTR_CRS_STACK_SIZE
	.align		4
.L_11349:
        /*0068*/ 	.byte	0x04, 0x1e
        /*006a*/ 	.short	(.L_11351 - .L_11350)
.L_11350:
        /*006c*/ 	.word	0x00000000


	//----- nvinfo : EIATTR_CBANK_PARAM_SIZE
	.align		4
.L_11351:
        /*0070*/ 	.byte	0x03, 0x19
        /*0072*/ 	.short	0x0028


	//----- nvinfo : EIATTR_PARAM_CBANK
	.align		4
        /*0074*/ 	.byte	0x04, 0x0a
        /*0076*/ 	.short	(.L_11353 - .L_11352)
	.align		4
.L_11352:
        /*0078*/ 	.word	index@(.nv.constant0._ZN2at6native29vectorized_elementwise_kernelILi2EZNS0_50_GLOBAL__N__2680c7bb_12_PowKernel_cu_7dd49032_300322pow_scalar_tensor_implIiEEvRNS_18TensorIteratorBaseET_EUliE_St5arrayIPcLm2EEEEviT0_T1_)
        /*007c*/ 	.short	0x0380
        /*007e*/ 	.short	0x0028


	//----- nvinfo : EIATTR_SW_WAR
	.align		4
.L_11353:
        /*0080*/ 	.byte	0x04, 0x36
        /*0082*/ 	.short	(.L_11355 - .L_11354)
.L_11354:
        /*0084*/ 	.word	0x00000008
.L_11355:


//--------------------- .nv.info._ZN2at6native29vectorized_elementwise_kernelILi4EZNS0_50_GLOBAL__N__2680c7bb_12_PowKernel_cu_7dd49032_300322pow_scalar_tensor_implIiEEvRNS_18TensorIteratorBaseET_EUliE_St5arrayIPcLm2EEEEviT0_T1_ --------------------------
	.section	.nv.info._ZN2at6native29vectorized_elementwise_kernelILi4EZNS0_50_GLOBAL__N__2680c7bb_12_PowKernel_cu_7dd49032_300322pow_scalar_tensor_implIiEEvRNS_18TensorIteratorBaseET_EUliE_St5arrayIPcLm2EEEEviT0_T1_,"",@"SHT_CUDA_INFO"
	.sectionflags	@""
	.align	4


	//----- nvinfo : EIATTR_CUDA_API_VERSION
	.align		4
        /*0000*/ 	.byte	0x04, 0x37
        /*0002*/ 	.short	(.L_11357 - .L_11356)
.L_11356:
        /*0004*/ 	.word	0x00000082


	//----- nvinfo : EIATTR_KPARAM_INFO
	.align		4
.L_11357:
        /*0008*/ 	.byte	0x04, 0x17
        /*000a*/ 	.short	(.L_11359 - .L_11358)
.L_11358:
        /*000c*/ 	.word	0x00000000
        /*0010*/ 	.short	0x0002
        /*0012*/ 	.short	0x0018
        /*0014*/ 	.byte	0x00, 0xf0, 0x41, 0x00


	//----- nvinfo : EIATTR_KPARAM_INFO
	.align		4
.L_11359:
        /*0018*/ 	.byte	0x04, 0x17
        /*001a*/ 	.short	(.L_11361 - .L_11360)
.L_11360:
        /*001c*/ 	.word	0x00000000
        /*0020*/ 	.short	0x0001
        /*0022*/ 	.short	0x0008
        /*0024*/ 	.byte	0x00, 0xf0, 0x41, 0x00


	//----- nvinfo : EIATTR_KPARAM_INFO
	.align		4
.L_11361:
        /*0028*/ 	.byte	0x04, 0x17
        /*002a*/ 	.short	(.L_11363 - .L_11362)
.L_11362:
        /*002c*/ 	.word	0x00000000
        /*0030*/ 	.short	0x0000
        /*0032*/ 	.short	0x0000
        /*0034*/ 	.byte	0x00, 0xf0, 0x11, 0x00


	//----- nvinfo : EIATTR_SPARSE_MMA_MASK
	.align		4
.L_11363:
        /*0038*/ 	.byte	0x03, 0x50
        /*003a*/ 	.short	0x0000


	//----- nvinfo : EIATTR_MAXREG_COUNT
	.align		4
        /*003c*/ 	.byte	0x03, 0x1b
        /*003e*/ 	.short	0x00ff


	//----- nvinfo : EIATTR_MERCURY_ISA_VERSION
	.align		4
        /*0040*/ 	.byte	0x03, 0x5f
        /*0042*/ 	.short	0x0101


	//----- nvinfo : EIATTR_VRC_CTA_INIT_COUNT
	.align		4
        /*0044*/ 	.byte	0x02, 0x4a
	.zero		1
	.zero		1


	//----- nvinfo : EIATTR_EXIT_INSTR_OFFSETS
	.align		4
        /*0048*/ 	.byte	0x04, 0x1c
        /*004a*/ 	.short	(.L_11365 - .L_11364)


	//   ....[0]....
.L_11364:
        /*004c*/ 	.word	0x00002330


	//   ....[1]....
        /*0050*/ 	.word	0x00002380


	//   ....[2]....
        /*0054*/ 	.word	0x00003cf0


	//----- nvinfo : EIATTR_MAX_THREADS
	.align		4
.L_11365:
        /*0058*/ 	.byte	0x04, 0x05
        /*005a*/ 	.short	(.L_11367 - .L_11366)
.L_11366:
        /*005c*/ 	.word	0x00000080
        /*0060*/ 	.word	0x00000001
        /*0064*/ 	.word	0x00000001


	//----- nvinfo : EIATTR_CRS_STACK_SIZE
	.align		4
.L_11367:
        /*0068*/ 	.byte	0x04, 0x1e
        /*006a*/ 	.short	(.L_11369 - .L_11368)
.L_11368:
        /*006c*/ 	.word	0x00000000


	//----- nvinfo : EIATTR_CBANK_PARAM_SIZE
	.align		4
.L_11369:
        /*0070*/ 	.byte	0x03, 0x19
        /*0072*/ 	.short	0x0028


	//----- nvinfo : EIATTR_PARAM_CBANK
	.align		4
        /*0074*/ 	.byte	0x04, 0x0a
        /*0076*/ 	.short	(.L_11371 - .L_11370)
	.align		4
.L_11370:
        /*0078*/ 	.word	index@(.nv.constant0._ZN2at6native29vectorized_elementwise_kernelILi4EZNS0_50_GLOBAL__N__2680c7bb_12_PowKernel_cu_7dd49032_300322pow_scalar_tensor_implIiEEvRNS_18TensorIteratorBaseET_EUliE_St5arrayIPcLm2EEEEviT0_T1_)
        /*007c*/ 	.short	0x0380
        /*007e*/ 	.short	0x0028


	//----- nvinfo : EIATTR_SW_WAR
	.align		4
.L_11371:
        /*0080*/ 	.byte	0x04, 0x36
        /*0082*/ 	.short	(.L_11373 - .L_11372)
.L_11372:
        /*0084*/ 	.word	0x00000008
.L_11373:


//--------------------- .nv.info._ZN2at6native29vectorized_elementwise_kernelILi8EZNS0_50_GLOBAL__N__2680c7bb_12_PowKernel_cu_7dd49032_300322pow_scalar_tensor_implIiEEvRNS_18TensorIteratorBaseET_EUliE_St5arrayIPcLm2EEEEviT0_T1_ --------------------------
	.section	.nv.info._ZN2at6native29vectorized_elementwise_kernelILi8EZNS0_50_GLOBAL__N__2680c7bb_12_PowKernel_cu_7dd49032_300322pow_scalar_tensor_implIiEEvRNS_18TensorIteratorBaseET_EUliE_St5arrayIPcLm2EEEEviT0_T1_,"",@"SHT_CUDA_INFO"
	.sectionflags	@""
	.align	4


	//----- nvinfo : EIATTR_CUDA_API_VERSION
	.align		4
        /*0000*/ 	.byte	0x04, 0x37
        /*0002*/ 	.short	(.L_11375 - .L_11374)
.L_11374:
        /*0004*/ 	.word	0x00000082


	//----- nvinfo : EIATTR_KPARAM_INFO
	.align		4
.L_11375:
        /*0008*/ 	.byte	0x04, 0x17
        /*000a*/ 	.short	(.L_11377 - .L_11376)
.L_11376:
        /*000c*/ 	.word	0x00000000
        /*0010*/ 	.short	0x0002
        /*0012*/ 	.short	0x0018
        /*0014*/ 	.byte	0x00, 0xf0, 0x41, 0x00


	//----- nvinfo : EIATTR_KPARAM_INFO
	.align		4
.L_11377:
        /*0018*/ 	.byte	0x04, 0x17
        /*001a*/ 	.short	(.L_11379 - .L_11378)
.L_11378:
        /*001c*/ 	.word	0x00000000
        /*0020*/ 	.short	0x0001
        /*0022*/ 	.short	0x0008
        /*0024*/ 	.byte	0x00, 0xf0, 0x41, 0x00


	//----- nvinfo : EIATTR_KPARAM_INFO
	.align		4
.L_11379:
        /*0028*/ 	.byte	0x04, 0x17
        /*002a*/ 	.short	(.L_11381 - .L_11380)
.L_11380:
        /*002c*/ 	.word	0x00000000
        /*0030*/ 	.short	0x0000
        /*0032*/ 	.short	0x0000
        /*0034*/ 	.byte	0x00, 0xf0, 0x11, 0x00


	//----- nvinfo : EIATTR_SPARSE_MMA_MASK
	.align		4
.L_11381:
        /*0038*/ 	.byte	0x03, 0x50
        /*003a*/ 	.short	0x0000


	//----- nvinfo : EIATTR_MAXREG_COUNT
	.align		4
        /*003c*/ 	.byte	0x03, 0x1b
        /*003e*/ 	.short	0x00ff


	//----- nvinfo : EIATTR_MERCURY_ISA_VERSION
	.align		4
        /*0040*/ 	.byte	0x03, 0x5f
        /*0042*/ 	.short	0x0101


	//----- nvinfo : EIATTR_VRC_CTA_INIT_COUNT
	.align		4
        /*0044*/ 	.byte	0x02, 0x4a
	.zero		1
	.zero		1


	//----- nvinfo : EIATTR_EXIT_INSTR_OFFSETS
	.align		4
        /*0048*/ 	.byte	0x04, 0x1c
        /*004a*/ 	.short	(.L_11383 - .L_11382)


	//   ....[0]....
.L_11382:
        /*004c*/ 	.word	0x00002330


	//   ....[1]....
        /*0050*/ 	.word	0x00002380


	//   ....[2]....
        /*0054*/ 	.word	0x00003cd0


	//----- nvinfo : EIATTR_MAX_THREADS
	.align		4
.L_11383:
        /*0058*/ 	.byte	0x04, 0x05
        /*005a*/ 	.short	(.L_11385 - .L_11384)
.L_11384:
        /*005c*/ 	.word	0x00000080
        /*0060*/ 	.word	0x00000001
        /*0064*/ 	.word	0x00000001


	//----- nvinfo : EIATTR_CRS_STACK_SIZE
	.align		4
.L_11385:
        /*0068*/ 	.byte	0x04, 0x1e
        /*006a*/ 	.short	(.L_11387 - .L_11386)
.L_11386:
        /*006c*/ 	.word	0x00000000


	//----- nvinfo : EIATTR_CBANK_PARAM_SIZE
	.align		4
.L_11387:
        /*0070*/ 	.byte	0x03, 0x19
        /*0072*/ 	.short	0x0028


	//----- nvinfo : EIATTR_PARAM_CBANK
	.align		4
        /*0074*/ 	.byte	0x04, 0x0a
        /*0076*/ 	.short	(.L_11389 - .L_11388)
	.align		4
.L_11388:
        /*0078*/ 	.word	index@(.nv.constant0._ZN2at6native29vectorized_elementwise_kernelILi8EZNS0_50_GLOBAL__N__2680c7bb_12_PowKernel_cu_7dd49032_300322pow_scalar_tensor_implIiEEvRNS_18TensorIteratorBaseET_EUliE_St5arrayIPcLm2EEEEviT0_T1_)
        /*007c*/ 	.short	0x0380
        /*007e*/ 	.short	0x0028


	//----- nvinfo : EIATTR_SW_WAR
	.align		4
.L_11389:
        /*0080*/ 	.byte	0x04, 0x36
        /*0082*/ 	.short	(.L_11391 - .L_11390)
.L_11390:
        /*0084*/ 	.word	0x00000008
.L_11391:


//--------------------- .nv.info._ZN2at6native18elementwise_kernelILi128ELi4EZNS0_15gpu_kernel_implIZZZNS0_50_GLOBAL__N__2680c7bb_12_PowKernel_cu_7dd49032_300324pow_tensor_tensor_kernelERNS_18TensorIteratorBaseEENKUlvE_clEvENKUlvE0_clEvEUlaaE_EEvS5_RKT_EUliE_EEviT1_ --------------------------
	.section	.nv.info._ZN2at6native18elementwise_kernelILi128ELi4EZNS0_15gpu_kernel_implIZZZNS0_50_GLOBAL__N__2680c7bb_12_PowKernel_cu_7dd49032_300324pow_tensor_tensor_kernelERNS_18TensorIteratorBaseEENKUlvE_clEvENKUlvE0_clEvEUlaaE_EEvS5_RKT_EUliE_EEviT1_,"",@"SHT_CUDA_INFO"
	.sectionflags	@""
	.align	4


	//----- nvinfo : EIATTR_CUDA_API_VERSION
	.align		4
        /*0000*/ 	.byte	0x04, 0x37
        /*0002*/ 	.short	(.L_11393 - .L_11392)
.L_11392:
        /*0004*/ 	.word	0x00000082


	//----- nvinfo : EIATTR_KPARAM_INFO
	.align		4
.L_11393:
        /*0008*/ 	.byte	0x04, 0x17
        /*000a*/ 	.short	(.L_11395 - .L_11394)
.L_11394:
        /*000c*/ 	.word	0x00000000
        /*0010*/ 	.short	0x0001
        /*0012*/ 	.short	0x0008
        /*0014*/ 	.byte	0x00, 0xf0, 0x41, 0x0a


	//----- nvinfo : EIATTR_KPARAM_INFO
	.align		4
.L_11395:
        /*0018*/ 	.byte	0x04, 0x17
        /*001a*/ 	.short	(.L_11397 - .L_11396)
.L_11396:
        /*001c*/ 	.word	0x00000000
        /*0020*/ 	.short	0x0000
        /*0022*/ 	.short	0x0000
        /*0024*/ 	.byte	0x00, 0xf0, 0x11, 0x00


	//----- nvinfo : EIATTR_SPARSE_MMA_MASK
	.align		4
.L_11397:
        /*0028*/ 	.byte	0x03, 0x50
        /*002a*/ 	.short	0x0000


	//----- nvinfo : EIATTR_MAXREG_COUNT
	.align		4
        /*002c*/ 	.byte	0x03, 0x1b
        /*002e*/ 	.short	0x0080


	//----- nvinfo : EIATTR_EXTERNS
	.align		4
        /*0030*/ 	.byte	0x04, 0x0f
        /*0032*/ 	.short	(.L_11399 - .L_11398)


	//   ....[0]....
	.align		4
.L_11398:
        /*0034*/ 	.word	index@(__assertfail)


	//----- nvinfo : EIATTR_MERCURY_ISA_VERSION
	.align		4
.L_11399:
        /*0038*/ 	.byte	0x03, 0x5f
        /*003a*/ 	.short	0x0101


	//----- nvinfo : EIATTR_VRC_CTA_INIT_COUNT
	.align		4
        /*003c*/ 	.byte	0x02, 0x4a
	.zero		1
	.zero		1


	//----- nvinfo : EIATTR_SYSCALL_OFFSETS
	.align		4
        /*0040*/ 	.byte	0x04, 0x46
        /*0042*/ 	.short	(.L_11401 - .L_11400)


	//   ....[0]....
.L_11400:
        /*0044*/ 	.word	0x00002470


	//   ....[1]....
        /*0048*/ 	.word	0x000032c0


	//   ....[2]....
        /*004c*/ 	.word	0x00004470


	//   ....[3]....
        /*0050*/ 	.word	0x00006aa0


	//   ....[4]....
        /*0054*/ 	.word	0x000078f0


	//   ....[5]....
        /*0058*/ 	.word	0x000088f0


	//   ....[6]....
        /*005c*/ 	.word	0x0000b000


	//   ....[7]....
        /*0060*/ 	.word	0x0000be50


	//   ....[8]....
        /*0064*/ 	.word	0x0000ce50


	//   ....[9]....
        /*0068*/ 	.word	0x0000f580


	//   ....[10]....
        /*006c*/ 	.word	0x000103d0


	//   ....[11]....
        /*0070*/ 	.word	0x000113a0


	//----- nvinfo : EIATTR_EXIT_INSTR_OFFSETS
	.align		4
.L_11401:
        /*0074*/ 	.byte	0x04, 0x1c
        /*0076*/ 	.short	(.L_11403 - .L_11402)


	//   ....[0]....
.L_11402:
        /*0078*/ 	.word	0x0000d130


	//   ....[1]....
        /*007c*/ 	.word	0x00010800


	//   ....[2]....
        /*0080*/ 	.word	0x00010820


	//   ....[3]....
        /*0084*/ 	.word	0x000108e0


	//   ....[4]....
        /*0088*/ 	.word	0x00010920


	//   ....[5]....
        /*008c*/ 	.word	0x00010960


	//   ....[6]....
        /*0090*/ 	.word	0x000109f0


	//   ....[7]....
        /*0094*/ 	.word	0x00010a30


	//   ....[8]....
        /*0098*/ 	.word	0x00010ad0


	//   ....[9]....
        /*009c*/ 	.word	0x00010b20


	//   ....[10]....
        /*00a0*/ 	.word	0x00010b70


	//   ....[11]....
        /*00a4*/ 	.word	0x00010c50


	//   ....[12]....
        /*00a8*/ 	.word	0x00010dc0


	//   ....[13]....
        /*00ac*/ 	.word	0x00010f30


	//   ....[14]....
        /*00b0*/ 	.word	0x000110a0


	//   ....[15]....
        /*00b4*/ 	.word	0x00011100


	//   ....[16]....
        /*00b8*/ 	.word	0x00011140


	//   ....[17]....
        /*00bc*/ 	.word	0x000111e0


	//   ....[18]....
        /*00c0*/ 	.word	0x00011240


	//   ....[19]....
        /*00c4*/ 	.word	0x000113b0


	//   ....[20]....
        /*00c8*/ 	.word	0x000114c0


	//   ....[21]....
        /*00cc*/ 	.word	0x00011600


	//   ....[22]....
        /*00d0*/ 	.word	0x00011640


	//----- nvinfo : EIATTR_MAX_THREADS
	.align		4
.L_11403:
        /*00d4*/ 	.byte	0x04, 0x05
        /*00d6*/ 	.short	(.L_11405 - .L_11404)
.L_11404:
        /*00d8*/ 	.word	0x00000080
        /*00dc*/ 	.word	0x00000001
        /*00e0*/ 	.word	0x00000001


	//----- nvinfo : EIATTR_CRS_STACK_SIZE
	.align		4
.L_11405:
        /*00e4*/ 	.byte	0x04, 0x1e
        /*00e6*/ 	.short	(.L_11407 - .L_11406)
.L_11406:
        /*00e8*/ 	.word	0x00000000


	//----- nvinfo : EIATTR_CBANK_PARAM_SIZE
	.align		4
.L_11407:
        /*00ec*/ 	.byte	0x03, 0x19
        /*00ee*/ 	.short	0x0298


	//----- nvinfo : EIATTR_PARAM_CBANK
	.align		4
        /*00f0*/ 	.byte	0x04, 0x0a
        /*00f2*/ 	.short	(.L_11409 - .L_11408)
	.align		4
.L_11408:
        /*00f4*/ 	.word	index@(.nv.constant0._ZN2at6native18elementwise_kernelILi128ELi4EZNS0_15gpu_kernel_implIZZZNS0_50_GLOBAL__N__2680c7bb_12_PowKernel_cu_7dd49032_300324pow_tensor_tensor_kernelERNS_18TensorIteratorBaseEENKUlvE_clEvENKUlvE0_clEvEUlaaE_EEvS5_RKT_EUliE_EEviT1_)
        /*00f8*/ 	.short	0x0380
        /*00fa*/ 	.short	0x0298


	//----- nvinfo : EIATTR_SW_WAR
	.align		4
.L_11409:
        /*00fc*/ 	.byte	0x04, 0x36
        /*00fe*/ 	.short	(.L_11411 - .L_11410)
.L_11410:
        /*0100*/ 	.word	0x00000008
.L_11411:


//--------------------- .nv.info._ZN2at6native27unrolled_elementwise_kernelIZZZNS0_50_GLOBAL__N__2680c7bb_12_PowKernel_cu_7dd49032_300324pow_tensor_tensor_kernelERNS_18TensorIteratorBaseEENKUlvE_clEvENKUlvE0_clEvEUlaaE_St5arrayIPcLm3EELi4E23TrivialOffsetCalculatorILi2EjESB_ILi1EjENS0_6memory12LoadWithCastILi2EEENSE_13StoreWithCastILi1EEEEEviT_T0_T2_T3_T4_T5_ --------------------------
	.section	.nv.info._ZN2at6native27unrolled_elementwise_kernelIZZZNS0_50_GLOBAL__N__2680c7bb_12_PowKernel_cu_7dd49032_300324pow_tensor_tensor_kernelERNS_18TensorIteratorBaseEENKUlvE_clEvENKUlvE0_clEvEUlaaE_St5arrayIPcLm3EELi4E23TrivialOffsetCalculatorILi2EjESB_ILi1EjENS0_6memory12LoadWithCastILi2EEENSE_13StoreWithCastILi1EEEEEviT_T0_T2_T3_T4_T5_,"",@"SHT_CUDA_INFO"
	.sectionflags	@""
	.align	4


	//----- nvinfo : EIATTR_CUDA_API_VERSION
	.align		4
        /*0000*/ 	.byte	0x04, 0x37
        /*0002*/ 	.short	(.L_11413 - .L_11412)
.L_11412:
        /*0004*/ 	.word	0x00000082


	//----- nvinfo : EIATTR_KPARAM_INFO
	.align		4
.L_11413:
        /*0008*/ 	.byte	0x04, 0x17
        /*000a*/ 	.short	(.L_11415 - .L_11414)
.L_11414:
        /*000c*/ 	.word	0x00000000
        /*0010*/ 	.short	0x0006
        /*0012*/ 	.short	0x0038
        /*0014*/ 	.byte	0x00, 0xf0, 0x21, 0x00


	//----- nvinfo : EIATTR_KPARAM_INFO
	.align		4
.L_11415:
        /*0018*/ 	.byte	0x04, 0x17
        /*001a*/ 	.short	(.L_11417 - .L_11416)
.L_11416:
        /*001c*/ 	.word	0x00000000
        /*0020*/ 	.short	0x0005
        /*0022*/ 	.short	0x002c
        /*0024*/ 	.byte	0x00, 0xf0, 0x31, 0x00


	//----- nvinfo : EIATTR_KPARAM_INFO
	.align		4
.L_11417:
        /*0028*/ 	.byte	0x04, 0x17
        /*002a*/ 	.short	(.L_11419 - .L_11418)
.L_11418:
        /*002c*/ 	.word	0x00000000
        /*0030*/ 	.short	0x0004
        /*0032*/ 	.short	0x0029
        /*0034*/ 	.byte	0x00, 0xf0, 0x05, 0x00


	//----- nvinfo : EIATTR_KPARAM_INFO
	.align		4
.L_11419:
        /*0038*/ 	.byte	0x04, 0x17
        /*003a*/ 	.short	(.L_11421 - .L_11420)
.L_11420:
        /*003c*/ 	.word	0x00000000
        /*0040*/ 	.short	0x0003
        /*0042*/ 	.short	0x0028
        /*0044*/ 	.byte	0x00, 0xf0, 0x05, 0x00


	//----- nvinfo : EIATTR_KPARAM_INFO
	.align		4
.L_11421:
        /*0048*/ 	.byte	0x04, 0x17
        /*004a*/ 	.short	(.L_11423 - .L_11422)
.L_11422:
        /*004c*/ 	.word	0x00000000
        /*0050*/ 	.short	0x0002
        /*0052*/ 	.short	0x0010
        /*0054*/ 	.byte	0x00, 0xf0, 0x61, 0x00


	//----- nvinfo : EIATTR_KPARAM_INFO
	.align		4
.L_11423:
        /*0058*/ 	.byte	0x04, 0x17
        /*005a*/ 	.short	(.L_11425 - .L_11424)
.L_11424:
        /*005c*/ 	.word	0x00000000
        /*0060*/ 	.short	0x0001
        /*0062*/ 	.short	0x0008
        /*0064*/ 	.byte	0x00, 0xf0, 0x21, 0x00


	//----- nvinfo : EIATTR_KPARAM_INFO
	.align		4
.L_11425:
        /*0068*/ 	.byte	0x04, 0x17
        /*006a*/ 	.short	(.L_11427 - .L_11426)
.L_11426:
        /*006c*/ 	.word	0x00000000
        /*0070*/ 	.short	0x0000
        /*0072*/ 	.short	0x0000
        /*0074*/ 	.byte	0x00, 0xf0, 0x11, 0x00


	//----- nvinfo : EIATTR_SPARSE_MMA_MASK
	.align		4
.L_11427:
        /*0078*/ 	.byte	0x03, 0x50
        /*007a*/ 	.short	0x0000


	//----- nvinfo : EIATTR_MAXREG_COUNT
	.align		4
        /*007c*/ 	.byte	0x03, 0x1b
        /*007e*/ 	.short	0x00ff


	//----- nvinfo : EIATTR_EXTERNS
	.align		4
        /*0080*/ 	.byte	0x04, 0x0f
        /*0082*/ 	.short	(.L_11429 - .L_11428)


	//   ....[0]....
	.align		4
.L_11428:
        /*0084*/ 	.word	index@(__assertfail)


	//----- nvinfo : EIATTR_MERCURY_ISA_VERSION
	.align		4
.L_11429:
        /*0088*/ 	.byte	0x03, 0x5f
        /*008a*/ 	.short	0x0101


	//----- nvinfo : EIATTR_VRC_CTA_INIT_COUNT
	.align		4
        /*008c*/ 	.byte	0x02, 0x4a
	.zero		1
	.zero		1


	//----- nvinfo : EIATTR_SYSCALL_OFFSETS
	.align		4
        /*0090*/ 	.byte	0x04, 0x46
        /*0092*/ 	.short	(.L_11431 - .L_11430)


	//   ....[0]....
.L_11430:
        /*0094*/ 	.word	0x00000e50


	//   ....[1]....
        /*0098*/ 	.word	0x00001cd0


	//   ....[2]....
        /*009c*/ 	.word	0x00002c90


	//   ....[3]....
        /*00a0*/ 	.word	0x00003b10


	//   ....[4]....
        /*00a4*/ 	.word	0x00004a10


	//   ....[5]....
        /*00a8*/ 	.word	0x00005890


	//   ....[6]....
        /*00ac*/ 	.word	0x00006790


	//   ....[7]....
        /*00b0*/ 	.word	0x00007620


	//   ....[8]....
        /*00b4*/ 	.word	0x00009210


	//   ....[9]....
        /*00b8*/ 	.word	0x0000a100


	//   ....[10]....
        /*00bc*/ 	.word	0x0000b0b0


	//   ....[11]....
        /*00c0*/ 	.word	0x0000c040


	//----- nvinfo : EIATTR_EXIT_INSTR_OFFSETS
	.align		4
.L_11431:
        /*00c4*/ 	.byte	0x04, 0x1c
        /*00c6*/ 	.short	(.L_11433 - .L_11432)


	//   ....[0]....
.L_11432:
        /*00c8*/ 	.word	0x0000b380


	//   ....[1]....
        /*00cc*/ 	.word	0x0000b4b0


	//   ....[2]....
        /*00d0*/ 	.word	0x0000b4d0


	//   ....[3]....
        /*00d4*/ 	.word	0x0000b590


	//   ....[4]....
        /*00d8*/ 	.word	0x0000b5d0


	//   ....[5]....
        /*00dc*/ 	.word	0x0000b610


	//   ....[6]....
        /*00e0*/ 	.word	0x0000b6a0


	//   ....[7]....
        /*00e4*/ 	.word	0x0000b6e0


	//   ....[8]....
        /*00e8*/ 	.word	0x0000b780


	//   ....[9]....
        /*00ec*/ 	.word	0x0000b7d0


	//   ....[10]....
        /*00f0*/ 	.word	0x0000b820


	//   ....[11]....
        /*00f4*/ 	.word	0x0000b900


	//   ....[12]....
        /*00f8*/ 	.word	0x0000ba70


	//   ....[13]....
        /*00fc*/ 	.word	0x0000bbe0


	//   ....[14]....
        /*0100*/ 	.word	0x0000bd40


	//   ....[15]....
        /*0104*/ 	.word	0x0000bda0


	//   ....[16]....
        /*0108*/ 	.word	0x0000bde0


	//   ....[17]....
        /*010c*/ 	.word	0x0000be80


	//   ....[18]....
        /*0110*/ 	.word	0x0000bee0


	//   ....[19]....
        /*0114*/ 	.word	0x0000c050


	//   ....[20]....
        /*0118*/ 	.word	0x0000c160


	//   ....[21]....
        /*011c*/ 	.word	0x0000c2a0


	//   ....[22]....
        /*0120*/ 	.word	0x0000c2e0


	//----- nvinfo : EIATTR_MAX_THREADS
	.align		4
.L_11433:
        /*0124*/ 	.byte	0x04, 0x05
        /*0126*/ 	.short	(.L_11435 - .L_11434)
.L_11434:
        /*0128*/ 	.word	0x00000080
        /*012c*/ 	.word	0x00000001
        /*0130*/ 	.word	0x00000001


	//----- nvinfo : EIATTR_CRS_STACK_SIZE
	.align		4
.L_11435:
        /*0134*/ 	.byte	0x04, 0x1e
        /*0136*/ 	.short	(.L_11437 - .L_11436)
.L_11436:
        /*0138*/ 	.word	0x00000000


	//----- nvinfo : EIATTR_CBANK_PARAM_SIZE
	.align		4
.L_11437:
        /*013c*/ 	.byte	0x03, 0x19
        /*013e*/ 	.short	0x0040


	//----- nvinfo : EIATTR_PARAM_CBANK
	.align		4
        /*0140*/ 	.byte	0x04, 0x0a
        /*0142*/ 	.short	(.L_11439 - .L_11438)
	.align		4
.L_11438:
        /*0144*/ 	.word	index@(.nv.constant0._ZN2at6native27unrolled_elementwise_kernelIZZZNS0_50_GLOBAL__N__2680c7bb_12_PowKernel_cu_7dd49032_300324pow_tensor_tensor_kernelERNS_18TensorIteratorBaseEENKUlvE_clEvENKUlvE0_clEvEUlaaE_St5arrayIPcLm3EELi4E23TrivialOffsetCalculatorILi2EjESB_ILi1EjENS0_6memory12LoadWithCastILi2EEENSE_13StoreWithCastILi1EEEEEviT_T0_T2_T3_T4_T5_)
        /*0148*/ 	.short	0x0380
        /*014a*/ 	.short	0x0040


	//----- nvinfo : EIATTR_SW_WAR
	.align		4
.L_11439:
        /*014c*/ 	.byte	0x04, 0x36
        /*014e*/ 	.short	(.L_11441 - .L_11440)
.L_11440:
        /*0150*/ 	.word	0x00000008
.L_11441:


//--------------------- .nv.info._ZN2at6native18elementwise_kernelILi128ELi4EZNS0_22gpu_kernel_impl_nocastIZZZNS0_50_GLOBAL__N__2680c7bb_12_PowKernel_cu_7dd49032_300324pow_tensor_tensor_kernelERNS_18TensorIteratorBaseEENKUlvE_clEvENKUlvE0_clEvEUlaaE_EEvS5_RKT_EUliE_EEviT1_ --------------------------
	.section	.nv.info._ZN2at6native18elementwise_kernelILi128ELi4EZNS0_22gpu_kernel_impl_nocastIZZZNS0_50_GLOBAL__N__2680c7bb_12_PowKernel_cu_7dd49032_300324pow_tensor_tensor_kernelERNS_18TensorIteratorBaseEENKUlvE_clEvENKUlvE0_clEvEUlaaE_EEvS5_RKT_EUliE_EEviT1_,"",@"SHT_CUDA_INFO"
	.sectionflags	@""
	.align	4


	//----- nvinfo : EIATTR_CUDA_API_VERSION
	.align		4
        /*0000*/ 	.byte	0x04, 0x37
        /*0002*/ 	.short	(.L_11443 - .L_11442)
.L_11442:
        /*0004*/ 	.word	0x00000082


	//----- nvinfo : EIATTR_KPARAM_INFO
	.align		4
.L_11443:
        /*0008*/ 	.byte	0x04, 0x17
        /*000a*/ 	.short	(.L_11445 - .L_11444)
.L_11444:
        /*000c*/ 	.word	0x00000000
        /*0010*/ 	.short	0x0001
        /*0012*/ 	.short	0x0008
        /*0014*/ 	.byte	0x00, 0xf0, 0x21, 0x0a


	//----- nvinfo : EIATTR_KPARAM_INFO
	.align		4
.L_11445:
        /*0018*/ 	.byte	0x04, 0x17
        /*001a*/ 	.short	(.L_11447 - .L_11446)
.L_11446:
        /*001c*/ 	.word	0x00000000
        /*0020*/ 	.short	0x0000
        /*0022*/ 	.short	0x0000
        /*0024*/ 	.byte	0x00, 0xf0, 0x11, 0x00


	//----- nvinfo : EIATTR_SPARSE_MMA_MASK
	.align		4
.L_11447:
        /*0028*/ 	.byte	0x03, 0x50
        /*002a*/ 	.short	0x0000


	//----- nvinfo : EIATTR_MAXREG_COUNT
	.align		4
        /*002c*/ 	.byte	0x03, 0x1b
        /*002e*/ 	.short	0x0080


	//----- nvinfo : EIATTR_MERCURY_ISA_VERSION
	.align		4
        /*0030*/ 	.byte	0x03, 0x5f
        /*0032*/ 	.short	0x0101


	//----- nvinfo : EIATTR_VRC_CTA_INIT_COUNT
	.align		4
        /*0034*/ 	.byte	0x02, 0x4a
	.zero		1
	.zero		1


	//----- nvinfo : EIATTR_EXIT_INSTR_OFFSETS
	.align		4
        /*0038*/ 	.byte	0x04, 0x1c
        /*003a*/ 	.short	(.L_11449 - .L_11448)


	//   ....[0]....
.L_11448:
        /*003c*/ 	.word	0x00000a10


	//   ....[1]....
        /*0040*/ 	.word	0x00000d20


	//   ....[2]....
        /*0044*/ 	.word	0x00005a40


	//   ....[3]....
        /*0048*/ 	.word	0x00007390


	//----- nvinfo : EIATTR_MAX_THREADS
	.align		4
.L_11449:
        /*004c*/ 	.byte	0x04, 0x05
        /*004e*/ 	.short	(.L_11451 - .L_11450)
.L_11450:
        /*0050*/ 	.word	0x00000080
        /*0054*/ 	.word	0x00000001
        /*0058*/ 	.word	0x00000001


	//----- nvinfo : EIATTR_CRS_STACK_SIZE
	.align		4
.L_11451:
        /*005c*/ 	.byte	0x04, 0x1e
        /*005e*/ 	.short	(.L_11453 - .L_11452)
.L_11452:
        /*0060*/ 	.word	0x00000000


	//----- nvinfo : EIATTR_CBANK_PARAM_SIZE
	.align		4
.L_11453:
        /*0064*/ 	.byte	0x03, 0x19
        /*0066*/ 	.short	0x0290


	//----- nvinfo : EIATTR_PARAM_CBANK
	.align		4
        /*0068*/ 	.byte	0x04, 0x0a
        /*006a*/ 	.short	(.L_11455 - .L_11454)
	.align		4
.L_11454:
        /*006c*/ 	.word	index@(.nv.constant0._ZN2at6native18elementwise_kernelILi128ELi4EZNS0_22gpu_kernel_impl_nocastIZZZNS0_50_GLOBAL__N__2680c7bb_12_PowKernel_cu_7dd49032_300324pow_tensor_tensor_kernelERNS_18TensorIteratorBaseEENKUlvE_clEvENKUlvE0_clEvEUlaaE_EEvS5_RKT_EUliE_EEviT1_)
        /*0070*/ 	.short	0x0380
        /*0072*/ 	.short	0x0290


	//----- nvinfo : EIATTR_SW_WAR
	.align		4
.L_11455:
        /*0074*/ 	.byte	0x04, 0x36
        /*0076*/ 	.short	(.L_11457 - .L_11456)
.L_11456:
        /*0078*/ 	.word	0x00000008
.L_11457:


//--------------------- .nv.info._ZN2at6native27unrolled_elementwise_kernelIZZZNS0_50_GLOBAL__N__2680c7bb_12_PowKernel_cu_7dd49032_300324pow_tensor_tensor_kernelERNS_18TensorIteratorBaseEENKUlvE_clEvENKUlvE0_clEvEUlaaE_St5arrayIPcLm3EELi4E23TrivialOffsetCalculatorILi2EjESB_ILi1EjENS0_6memory15LoadWithoutCastENSE_16StoreWithoutCastEEEviT_T0_T2_T3_T4_T5_ --------------------------
	.section	.nv.info._ZN2at6native27unrolled_elementwise_kernelIZZZNS0_50_GLOBAL__N__2680c7bb_12_PowKernel_cu_7dd49032_300324pow_tensor_tensor_kernelERNS_18TensorIteratorBaseEENKUlvE_clEvENKUlvE0_clEvEUlaaE_St5arrayIPcLm3EELi4E23TrivialOffsetCalculatorILi2EjESB_ILi1EjENS0_6memory15LoadWithoutCastENSE_16StoreWithoutCastEEEviT_T0_T2_T3_T4_T5_,"",@"SHT_CUDA_INFO"
	.sectionflags	@""
	.align	4


	//----- nvinfo : EIATTR_CUDA_API_VERSION
	.align		4
        /*0000*/ 	.byte	0x04, 0x37
        /*0002*/ 	.short	(.L_11459 - .L_11458)
.L_11458:
        /*0004*/ 	.word	0x00000082


	//----- nvinfo : EIATTR_KPARAM_INFO
	.align		4
.L_11459:
        /*0008*/ 	.byte	0x04, 0x17
        /*000a*/ 	.short	(.L_11461 - .L_11460)
.L_11460:
        /*000c*/ 	.word	0x00000000
        /*0010*/ 	.short	0x0006
        /*0012*/ 	.short	0x002b
        /*0014*/ 	.byte	0x00, 0xf0, 0x05, 0x00


	//----- nvinfo : EIATTR_KPARAM_INFO
	.align		4
.L_11461:
        /*0018*/ 	.byte	0x04, 0x17
        /*001a*/ 	.short	(.L_11463 - .L_11462)
.L_11462:
        /*001c*/ 	.word	0x00000000
        /*0020*/ 	.short	0x0005
        /*0022*/ 	.short	0x002a
        /*0024*/ 	.byte	0x00, 0xf0, 0x05, 0x00


	//----- nvinfo : EIATTR_KPARAM_INFO
	.align		4
.L_11463:
        /*0028*/ 	.byte	0x04, 0x17
        /*002a*/ 	.short	(.L_11465 - .L_11464)
.L_11464:
        /*002c*/ 	.word	0x00000000
        /*0030*/ 	.short	0x0004
        /*0032*/ 	.short	0x0029
        /*0034*/ 	.byte	0x00, 0xf0, 0x05, 0x00


	//----- nvinfo : EIATTR_KPARAM_INFO
	.align		4
.L_11465:
        /*0038*/ 	.byte	0x04, 0x17
        /*003a*/ 	.short	(.L_11467 - .L_11466)
.L_11466:
        /*003c*/ 	.word	0x00000000
        /*0040*/ 	.short	0x0003
        /*0042*/ 	.short	0x0028
        /*0044*/ 	.byte	0x00, 0xf0, 0x05, 0x00


	//----- nvinfo : EIATTR_KPARAM_INFO
	.align		4
.L_11467:
        /*0048*/ 	.byte	0x04, 0x17
        /*004a*/ 	.short	(.L_11469 - .L_11468)
.L_11468:
        /*004c*/ 	.word	0x00000000
        /*0050*/ 	.short	0x0002
        /*0052*/ 	.short	0x0010
        /*0054*/ 	.byte	0x00, 0xf0, 0x61, 0x00


	//----- nvinfo : EIATTR_KPARAM_INFO
	.align		4
.L_11469:
        /*0058*/ 	.byte	0x04, 0x17
        /*005a*/ 	.short	(.L_11471 - .L_11470)
.L_11470:
        /*005c*/ 	.word	0x00000000
        /*0060*/ 	.short	0x0001
        /*0062*/ 	.short	0x0008
        /*0064*/ 	.byte	0x00, 0xf0, 0x21, 0x00


	//----- nvinfo : EIATTR_KPARAM_INFO
	.align		4
.L_11471:
        /*0068*/ 	.byte	0x04, 0x17
        /*006a*/ 	.short	(.L_11473 - .L_11472)
.L_11472:
        /*006c*/ 	.word	0x00000000
        /*0070*/ 	.short	0x0000
        /*0072*/ 	.short	0x0000
        /*0074*/ 	.byte	0x00, 0xf0, 0x11, 0x00


	//----- nvinfo : EIATTR_SPARSE_MMA_MASK
	.align		4
.L_11473:
        /*0078*/ 	.byte	0x03, 0x50
        /*007a*/ 	.short	0x0000


	//----- nvinfo : EIATTR_MAXREG_COUNT
	.align		4
        /*007c*/ 	.byte	0x03, 0x1b
        /*007e*/ 	.short	0x00ff


	//----- nvinfo : EIATTR_MERCURY_ISA_VERSION
	.align		4
        /*0080*/ 	.byte	0x03, 0x5f
        /*0082*/ 	.short	0x0101


	//----- nvinfo : EIATTR_VRC_CTA_INIT_COUNT
	.align		4
        /*0084*/ 	.byte	0x02, 0x4a
	.zero		1
	.zero		1


	//----- nvinfo : EIATTR_EXIT_INSTR_OFFSETS
	.align		4
        /*0088*/ 	.byte	0x04, 0x1c
        /*008a*/ 	.short	(.L_11475 - .L_11474)


	//   ....[0]....
.L_11474:
        /*008c*/ 	.word	0x00001220


	//   ....[1]....
        /*0090*/ 	.word	0x00001280


	//----- nvinfo : EIATTR_MAX_THREADS
	.align		4
.L_11475:
        /*0094*/ 	.byte	0x04, 0x05
        /*0096*/ 	.short	(.L_11477 - .L_11476)
.L_11476:
        /*0098*/ 	.word	0x00000080
        /*009c*/ 	.word	0x00000001
        /*00a0*/ 	.word	0x00000001


	//----- nvinfo : EIATTR_CRS_STACK_SIZE
	.align		4
.L_11477:
        /*00a4*/ 	.byte	0x04, 0x1e
        /*00a6*/ 	.short	(.L_11479 - .L_11478)
.L_11478:
        /*00a8*/ 	.word	0x00000000


	//----- nvinfo : EIATTR_CBANK_PARAM_SIZE
	.align		4
.L_11479:
        /*00ac*/ 	.byte	0x03, 0x19
        /*00ae*/ 	.short	0x002c


	//----- nvinfo : EIATTR_PARAM_CBANK
	.align		4
        /*00b0*/ 	.byte	0x04, 0x0a
        /*00b2*/ 	.short	(.L_11481 - .L_11480)
	.align		4
.L_11480:
        /*00b4*/ 	.word	index@(.nv.constant0._ZN2at6native27unrolled_elementwise_kernelIZZZNS0_50_GLOBAL__N__2680c7bb_12_PowKernel_cu_7dd49032_300324pow_tensor_tensor_kernelERNS_18TensorIteratorBaseEENKUlvE_clEvENKUlvE0_clEvEUlaaE_St5arrayIPcLm3EELi4E23TrivialOffsetCalculatorILi2EjESB_ILi1EjENS0_6memory15LoadWithoutCastENSE_16StoreWithoutCastEEEviT_T0_T2_T3_T4_T5_)
        /*00b8*/ 	.short	0x0380
        /*00ba*/ 	.short	0x002c


	//----- nvinfo : EIATTR_SW_WAR
	.align		4
.L_11481:
        /*00bc*/ 	.byte	0x04, 0x36
        /*00be*/ 	.short	(.L_11483 - .L_11482)
.L_11482:
        /*00c0*/ 	.word	0x00000008
.L_11483:


//--------------------- .nv.info._ZN2at6native29vectorized_elementwise_kernelILi2EZZZNS0_50_GLOBAL__N__2680c7bb_12_PowKernel_cu_7dd49032_300324pow_tensor_tensor_kernelERNS_18TensorIteratorBaseEENKUlvE_clEvENKUlvE0_clEvEUlaaE_St5arrayIPcLm3EEEEviT0_T1_ --------------------------
	.section	.nv.info._ZN2at6native29vectorized_elementwise_kernelILi2EZZZNS0_50_GLOBAL__N__2680c7bb_12_PowKernel_cu_7dd49032_300324pow_tensor_tensor_kernelERNS_18TensorIteratorBaseEENKUlvE_clEvENKUlvE0_clEvEUlaaE_St5arrayIPcLm3EEEEviT0_T1_,"",@"SHT_CUDA_INFO"
	.sectionflags	@""
	.align	4


	//----- nvinfo : EIATTR_CUDA_API_VERSION
	.align		4
        /*0000*/ 	.byte	0x04, 0x37
        /*0002*/ 	.short	(.L_11485 - .L_11484)
.L_11484:
        /*0004*/ 	.word	0x00000082


	//----- nvinfo : EIATTR_KPARAM_INFO
	.align		4
.L_11485:
        /*0008*/ 	.byte	0x04, 0x17
        /*000a*/ 	.short	(.L_11487 - .L_11486)
.L_11486:
        /*000c*/ 	.word	0x00000000
        /*0010*/ 	.short	0x0002
        /*0012*/ 	.short	0x0010
        /*0014*/ 	.byte	0x00, 0xf0, 0x61, 0x00


	//----- nvinfo : EIATTR_KPARAM_INFO
	.align		4
.L_11487:
        /*0018*/ 	.byte	0x04, 0x17
        /*001a*/ 	.short	(.L_11489 - .L_11488)
.L_11488:
        /*001c*/ 	.word	0x00000000
        /*0020*/ 	.short	0x0001
        /*0022*/ 	.short	0x0008
        /*0024*/ 	.byte	0x00, 0xf0, 0x21, 0x00


	//----- nvinfo : EIATTR_KPARAM_INFO
	.align		4
.L_11489:
        /*0028*/ 	.byte	0x04, 0x17
        /*002a*/ 	.short	(.L_11491 - .L_11490)
.L_11490:
        /*002c*/ 	.word	0x00000000
        /*0030*/ 	.short	0x0000
        /*0032*/ 	.short	0x0000
        /*0034*/ 	.byte	0x00, 0xf0, 0x11, 0x00


	//----- nvinfo : EIATTR_SPARSE_MMA_MASK
	.align		4
.L_11491:
        /*0038*/ 	.byte	0x03, 0x50
        /*003a*/ 	.short	0x0000


	//----- nvinfo : EIATTR_MAXREG_COUNT
	.align		4
        /*003c*/ 	.byte	0x03, 0x1b
        /*003e*/ 	.short	0x00ff


	//----- nvinfo : EIATTR_MERCURY_ISA_VERSION
	.align		4
        /*0040*/ 	.byte	0x03, 0x5f
        /*0042*/ 	.short	0x0101


	//----- nvinfo : EIATTR_VRC_CTA_INIT_COUNT
	.align		4
        /*0044*/ 	.byte	0x02, 0x4a
	.zero		1
	.zero		1


	//----- nvinfo : EIATTR_EXIT_INSTR_OFFSETS
	.align		4
        /*0048*/ 	.byte	0x04, 0x1c
        /*004a*/ 	.short	(.L_11493 - .L_11492)


	//   ....[0]....
.L_11492:
        /*004c*/ 	.word	0x00002400


	//   ....[1]....
        /*0050*/ 	.word	0x00002460


	//   ....[2]....
        /*0054*/ 	.word	0x00003fd0


	//----- nvinfo : EIATTR_MAX_THREADS
	.align		4
.L_11493:
        /*0058*/ 	.byte	0x04, 0x05
        /*005a*/ 	.short	(.L_11495 - .L_11494)
.L_11494:
        /*005c*/ 	.word	0x00000080
        /*0060*/ 	.word	0x00000001
        /*0064*/ 	.word	0x00000001


	//----- nvinfo : EIATTR_CRS_STACK_SIZE
	.align		4
.L_11495:
        /*0068*/ 	.byte	0x04, 0x1e
        /*006a*/ 	.short	(.L_11497 - .L_11496)
.L_11496:
        /*006c*/ 	.word	0x00000000


	//----- nvinfo : EIATTR_CBANK_PARAM_SIZE
	.align		4
.L_11497:
        /*0070*/ 	.byte	0x03, 0x19
        /*0072*/ 	.short	0x0028


	//----- nvinfo : EIATTR_PARAM_CBANK
	.align		4
        /*0074*/ 	.byte	0x04, 0x0a
        /*0076*/ 	.short	(.L_11499 - .L_11498)
	.align		4
.L_11498:
        /*0078*/ 	.word	index@(.nv.constant0._ZN2at6native29vectorized_elementwise_kernelILi2EZZZNS0_50_GLOBAL__N__2680c7bb_12_PowKernel_cu_7dd49032_300324pow_tensor_tensor_kernelERNS_18TensorIteratorBaseEENKUlvE_clEvENKUlvE0_clEvEUlaaE_St5arrayIPcLm3EEEEviT0_T1_)
        /*007c*/ 	.short	0x0380
        /*007e*/ 	.short	0x0028


	//----- nvinfo : EIATTR_SW_WAR
	.align		4
.L_11499:
        /*0080*/ 	.byte	0x04, 0x36
        /*0082*/ 	.short	(.L_11501 - .L_11500)
.L_11500:
        /*0084*/ 	.word	0x00000008
.L_11501:


//--------------------- .nv.info._ZN2at6native29vectorized_elementwise_kernelILi4EZZZNS0_50_GLOBAL__N__2680c7bb_12_PowKernel_cu_7dd49032_300324pow_tensor_tensor_kernelERNS_18TensorIteratorBaseEENKUlvE_clEvENKUlvE0_clEvEUlaaE_St5arrayIPcLm3EEEEviT0_T1_ --------------------------
	.section	.nv.info._ZN2at6native29vectorized_elementwise_kernelILi4EZZZNS0_50_GLOBAL__N__2680c7bb_12_PowKernel_cu_7dd49032_300324pow_tensor_tensor_kernelERNS_18TensorIteratorBaseEENKUlvE_clEvENKUlvE0_clEvEUlaaE_St5arrayIPcLm3EEEEviT0_T1_,"",@"SHT_CUDA_INFO"
	.sectionflags	@""
	.align	4


	//----- nvinfo : EIATTR_CUDA_API_VERSION
	.align		4
        /*0000*/ 	.byte	0x04, 0x37
        /*0002*/ 	.short	(.L_11503 - .L_11502)
.L_11502:
        /*0004*/ 	.word	0x00000082


	//----- nvinfo : EIATTR_KPARAM_INFO
	.align		4
.L_11503:
        /*0008*/ 	.byte	0x04, 0x17
        /*000a*/ 	.short	(.L_11505 - .L_11504)
.L_11504:
        /*000c*/ 	.word	0x00000000
        /*0010*/ 	.short	0x0002
        /*0012*/ 	.short	0x0010
        /*0014*/ 	.byte	0x00, 0xf0, 0x61, 0x00


	//----- nvinfo : EIATTR_KPARAM_INFO
	.align		4
.L_11505:
        /*0018*/ 	.byte	0x04, 0x17
        /*001a*/ 	.short	(.L_11507 - .L_11506)
.L_11506:
        /*001c*/ 	.word	0x00000000
        /*0020*/ 	.short	0x0001
        /*0022*/ 	.short	0x0008
        /*0024*/ 	.byte	0x00, 0xf0, 0x21, 0x00


	//----- nvinfo : EIATTR_KPARAM_INFO
	.align		4
.L_11507:
        /*0028*/ 	.byte	0x04, 0x17
        /*002a*/ 	.short	(.L_11509 - .L_11508)
.L_11508:
        /*002c*/ 	.word	0x00000000
        /*0030*/ 	.short	0x0000
        /*0032*/ 	.short	0x0000
        /*0034*/ 	.byte	0x00, 0xf0, 0x11, 0x00


	//----- nvinfo : EIATTR_SPARSE_MMA_MASK
	.align		4
.L_11509:
        /*0038*/ 	.byte	0x03, 0x50
        /*003a*/ 	.short	0x0000


	//----- nvinfo : EIATTR_MAXREG_COUNT
	.align		4
        /*003c*/ 	.byte	0x03, 0x1b
        /*003e*/ 	.short	0x00ff


	//----- nvinfo : EIATTR_MERCURY_ISA_VERSION
	.align		4
        /*0040*/ 	.byte	0x03, 0x5f
        /*0042*/ 	.short	0x0101


	//----- nvinfo : EIATTR_VRC_CTA_INIT_COUNT
	.align		4
        /*0044*/ 	.byte	0x02, 0x4a
	.zero		1
	.zero		1


	//----- nvinfo : EIATTR_EXIT_INSTR_OFFSETS
	.align		4
        /*0048*/ 	.byte	0x04, 0x1c
        /*004a*/ 	.short	(.L_11511 - .L_11510)


	//   ....[0]....
.L_11510:
        /*004c*/ 	.word	0x00002400


	//   ....[1]....
        /*0050*/ 	.word	0x00002460


	//   ....[2]....
        /*0054*/ 	.word	0x00003f90


	//----- nvinfo : EIATTR_MAX_THREADS
	.align		4
.L_11511:
        /*0058*/ 	.byte	0x04, 0x05
        /*005a*/ 	.short	(.L_11513 - .L_11512)
.L_11512:
        /*005c*/ 	.word	0x00000080
        /*0060*/ 	.word	0x00000001
        /*0064*/ 	.word	0x00000001


	//----- nvinfo : EIATTR_CRS_STACK_SIZE
	.align		4
.L_11513:
        /*0068*/ 	.byte	0x04, 0x1e
        /*006a*/ 	.short	(.L_11515 - .L_11514)
.L_11514:
        /*006c*/ 	.word	0x00000000


	//----- nvinfo : EIATTR_CBANK_PARAM_SIZE
	.align		4
.L_11515:
        /*0070*/ 	.byte	0x03, 0x19
        /*0072*/ 	.short	0x0028


	//----- nvinfo : EIATTR_PARAM_CBANK
	.align		4
        /*0074*/ 	.byte	0x04, 0x0a
        /*0076*/ 	.short	(.L_11517 - .L_11516)
	.align		4
.L_11516:
        /*0078*/ 	.word	index@(.nv.constant0._ZN2at6native29vectorized_elementwise_kernelILi4EZZZNS0_50_GLOBAL__N__2680c7bb_12_PowKernel_cu_7dd49032_300324pow_tensor_tensor_kernelERNS_18TensorIteratorBaseEENKUlvE_clEvENKUlvE0_clEvEUlaaE_St5arrayIPcLm3EEEEviT0_T1_)
        /*007c*/ 	.short	0x0380
        /*007e*/ 	.short	0x0028


	//----- nvinfo : EIATTR_SW_WAR
	.align		4
.L_11517:
        /*0080*/ 	.byte	0x04, 0x36
        /*0082*/ 	.short	(.L_11519 - .L_11518)
.L_11518:
        /*0084*/ 	.word	0x00000008
.L_11519:


//--------------------- .nv.info._ZN2at6native29vectorized_elementwise_kernelILi8EZZZNS0_50_GLOBAL__N__2680c7bb_12_PowKernel_cu_7dd49032_300324pow_tensor_tensor_kernelERNS_18TensorIteratorBaseEENKUlvE_clEvENKUlvE0_clEvEUlaaE_St5arrayIPcLm3EEEEviT0_T1_ --------------------------
	.section	.nv.info._ZN2at6native29vectorized_elementwise_kernelILi8EZZZNS0_50_GLOBAL__N__2680c7bb_12_PowKernel_cu_7dd49032_300324pow_tensor_tensor_kernelERNS_18TensorIteratorBaseEENKUlvE_clEvENKUlvE0_clEvEUlaaE_St5arrayIPcLm3EEEEviT0_T1_,"",@"SHT_CUDA_INFO"
	.sectionflags	@""
	.align	4


	//----- nvinfo : EIATTR_CUDA_API_VERSION
	.align		4
        /*0000*/ 	.byte	0x04, 0x37
        /*0002*/ 	.short	(.L_11521 - .L_11520)
.L_11520:
        /*0004*/ 	.word	0x00000082


	//----- nvinfo : EIATTR_KPARAM_INFO
	.align		4
.L_11521:
        /*0008*/ 	.byte	0x04, 0x17
        /*000a*/ 	.short	(.L_11523 - .L_11522)
.L_11522:
        /*000c*/ 	.word	0x00000000
        /*0010*/ 	.short	0x0002
        /*0012*/ 	.short	0x0010
        /*0014*/ 	.byte	0x00, 0xf0, 0x61, 0x00


	//----- nvinfo : EIATTR_KPARAM_INFO
	.align		4
.L_11523:
        /*0018*/ 	.byte	0x04, 0x17
        /*001a*/ 	.short	(.L_11525 - .L_11524)
.L_11524:
        /*001c*/ 	.word	0x00000000
        /*0020*/ 	.short	0x0001
        /*0022*/ 	.short	0x0008
        /*0024*/ 	.byte	0x00, 0xf0, 0x21, 0x00


	//----- nvinfo : EIATTR_KPARAM_INFO
	.align		4
.L_11525:
        /*0028*/ 	.byte	0x04, 0x17
        /*002a*/ 	.short	(.L_11527 - .L_11526)
.L_11526:
        /*002c*/ 	.word	0x00000000
        /*0030*/ 	.short	0x0000
        /*0032*/ 	.short	0x0000
        /*0034*/ 	.byte	0x00, 0xf0, 0x11, 0x00


	//----- nvinfo : EIATTR_SPARSE_MMA_MASK
	.align		4
.L_11527:
        /*0038*/ 	.byte	0x03, 0x50
        /*003a*/ 	.short	0x0000


	//----- nvinfo : EIATTR_MAXREG_COUNT
	.align		4
        /*003c*/ 	.byte	0x03, 0x1b
        /*003e*/ 	.short	0x00ff


	//----- nvinfo : EIATTR_MERCURY_ISA_VERSION
	.align		4
        /*0040*/ 	.byte	0x03, 0x5f
        /*0042*/ 	.short	0x0101


	//----- nvinfo : EIATTR_VRC_CTA_INIT_COUNT
	.align		4
        /*0044*/ 	.byte	0x02, 0x4a
	.zero		1
	.zero		1


	//----- nvinfo : EIATTR_EXIT_INSTR_OFFSETS
	.align		4
        /*0048*/ 	.byte	0x04, 0x1c
        /*004a*/ 	.short	(.L_11529 - .L_11528)


	//   ....[0]....
.L_11528:
        /*004c*/ 	.word	0x00002400


	//   ....[1]....
        /*0050*/ 	.word	0x00002460


	//   ....[2]....
        /*0054*/ 	.word	0x00003fa0


	//----- nvinfo : EIATTR_MAX_THREADS
	.align		4
.L_11529:
        /*0058*/ 	.byte	0x04, 0x05
        /*005a*/ 	.short	(.L_11531 - .L_11530)
.L_11530:
        /*005c*/ 	.word	0x00000080
        /*0060*/ 	.word	0x00000001
        /*0064*/ 	.word	0x00000001


	//----- nvinfo : EIATTR_CRS_STACK_SIZE
	.align		4
.L_11531:
        /*0068*/ 	.byte	0x04, 0x1e
        /*006a*/ 	.short	(.L_11533 - .L_11532)
.L_11532:
        /*006c*/ 	.word	0x00000000


	//----- nvinfo : EIATTR_CBANK_PARAM_SIZE
	.align		4
.L_11533:
        /*0070*/ 	.byte	0x03, 0x19
        /*0072*/ 	.short	0x0028


	//----- nvinfo : EIATTR_PARAM_CBANK
	.align		4
        /*0074*/ 	.byte	0x04, 0x0a
        /*0076*/ 	.short	(.L_11535 - .L_11534)
	.align		4
.L_11534:
        /*0078*/ 	.word	index@(.nv.constant0._ZN2at6native29vectorized_elementwise_kernelILi8EZZZNS0_50_GLOBAL__N__2680c7bb_12_PowKernel_cu_7dd49032_300324pow_tensor_tensor_kernelERNS_18TensorIteratorBaseEENKUlvE_clEvENKUlvE0_clEvEUlaaE_St5arrayIPcLm3EEEEviT0_T1_)
        /*007c*/ 	.short	0x0380
        /*007e*/ 	.short	0x0028


	//----- nvinfo : EIATTR_SW_WAR
	.align		4
.L_11535:
        /*0080*/ 	.byte	0x04, 0x36
        /*0082*/ 	.short	(.L_11537 - .L_11536)
.L_11536:
        /*0084*/ 	.word	0x00000008
.L_11537:


//--------------------- .nv.info._ZN2at6native18elementwise_kernelILi128ELi4EZNS0_15gpu_kernel_implIZNS0_50_GLOBAL__N__2680c7bb_12_PowKernel_cu_7dd49032_300322pow_scalar_tensor_implIaEEvRNS_18TensorIteratorBaseET_EUlaE_EEvS6_RKS7_EUliE_EEviT1_ --------------------------
	.section	.nv.info._ZN2at6native18elementwise_kernelILi128ELi4EZNS0_15gpu_kernel_implIZNS0_50_GLOBAL__N__2680c7bb_12_PowKernel_cu_7dd49032_300322pow_scalar_tensor_implIaEEvRNS_18TensorIteratorBaseET_EUlaE_EEvS6_RKS7_EUliE_EEviT1_,"",@"SHT_CUDA_INFO"
	.sectionflags	@""
	.align	4


	//----- nvinfo : EIATTR_CUDA_API_VERSION
	.align		4
        /*0000*/ 	.byte	0x04, 0x37
        /*0002*/ 	.short	(.L_11539 - .L_11538)
.L_11538:
        /*0004*/ 	.word	0x00000082


	//----- nvinfo : EIATTR_KPARAM_INFO
	.align		4
.L_11539:
        /*0008*/ 	.byte	0x04, 0x17
        /*000a*/ 	.short	(.L_11541 - .L_11540)
.L_11540:
        /*000c*/ 	.word	0x00000000
        /*0010*/ 	.short	0x0001
        /*0012*/ 	.short	0x0008
        /*0014*/ 	.byte	0x00, 0xf0, 0xa1, 0x08


	//----- nvinfo : EIATTR_KPARAM_INFO
	.align		4
.L_11541:
        /*0018*/ 	.byte	0x04, 0x17
        /*001a*/ 	.short	(.L_11543 - .L_11542)
.L_11542:
        /*001c*/ 	.word	0x00000000
        /*0020*/ 	.short	0x0000
        /*0022*/ 	.short	0x0000
        /*0024*/ 	.byte	0x00, 0xf0, 0x11, 0x00


	//----- nvinfo : EIATTR_SPARSE_MMA_MASK
	.align		4
.L_11543:
        /*0028*/ 	.byte	0x03, 0x50
        /*002a*/ 	.short	0x0000


	//----- nvinfo : EIATTR_MAXREG_COUNT
	.align		4
        /*002c*/ 	.byte	0x03, 0x1b
        /*002e*/ 	.short	0x0080


	//----- nvinfo : EIATTR_EXTERNS
	.align		4
        /*0030*/ 	.byte	0x04, 0x0f
        /*0032*/ 	.short	(.L_11545 - .L_11544)


	//   ....[0]....
	.align		4
.L_11544:
        /*0034*/ 	.word	index@(__assertfail)


	//----- nvinfo : EIATTR_MERCURY_ISA_VERSION
	.align		4
.L_11545:
        /*0038*/ 	.byte	0x03, 0x5f
        /*003a*/ 	.short	0x0101


	//----- nvinfo : EIATTR_VRC_CTA_INIT_COUNT
	.align		4
        /*003c*/ 	.byte	0x02, 0x4a
	.zero		1
	.zero		1


	//----- nvinfo : EIATTR_SYSCALL_OFFSETS
	.align		4
        /*0040*/ 	.byte	0x04, 0x46
        /*0042*/ 	.short	(.L_11547 - .L_11546)


	//   ....[0]....
.L_11546:
        /*0044*/ 	.word	0x00002130


	//   ....[1]....
        /*0048*/ 	.word	0x000032f0


	//   ....[2]....
        /*004c*/ 	.word	0x000055f0


	//   ....[3]....
        /*0050*/ 	.word	0x00006610


	//   ....[4]....
        /*0054*/ 	.word	0x000089f0


	//   ....[5]....
        /*0058*/ 	.word	0x00009a10


	//   ....[6]....
        /*005c*/ 	.word	0x0000be00


	//   ....[7]....
        /*0060*/ 	.word	0x0000cdd0


	//----- nvinfo : EIATTR_EXIT_INSTR_OFFSETS
	.align		4
.L_11547:
        /*0064*/ 	.byte	0x04, 0x1c
        /*0066*/ 	.short	(.L_11549 - .L_11548)


	//   ....[0]....
.L_11548:
        /*0068*/ 	.word	0x00009cf0


	//   ....[1]....
        /*006c*/ 	.word	0x0000c230


	//   ....[2]....
        /*0070*/ 	.word	0x0000c250


	//   ....[3]....
        /*0074*/ 	.word	0x0000c310


	//   ....[4]....
        /*0078*/ 	.word	0x0000c350


	//   ....[5]....
        /*007c*/ 	.word	0x0000c390


	//   ....[6]....
        /*0080*/ 	.word	0x0000c420


	//   ....[7]....
        /*0084*/ 	.word	0x0000c460


	//   ....[8]....
        /*0088*/ 	.word	0x0000c500


	//   ....[9]....
        /*008c*/ 	.word	0x0000c550


	//   ....[10]....
        /*0090*/ 	.word	0x0000c5a0


	//   ....[11]....
        /*0094*/ 	.word	0x0000c680


	//   ....[12]....
        /*0098*/ 	.word	0x0000c7f0


	//   ....[13]....
        /*009c*/ 	.word	0x0000c960


	//   ....[14]....
        /*00a0*/ 	.word	0x0000cad0


	//   ....[15]....
        /*00a4*/ 	.word	0x0000cb30


	//   ....[16]....
        /*00a8*/ 	.word	0x0000cb70


	//   ....[17]....
        /*00ac*/ 	.word	0x0000cc10


	//   ....[18]....
        /*00b0*/ 	.word	0x0000cc70


	//   ....[19]....
        /*00b4*/ 	.word	0x0000cde0


	//   ....[20]....
        /*00b8*/ 	.word	0x0000cef0


	//   ....[21]....
        /*00bc*/ 	.word	0x0000d030


	//   ....[22]....
        /*00c0*/ 	.word	0x0000d070


	//----- nvinfo : EIATTR_MAX_THREADS
	.align		4
.L_11549:
        /*00c4*/ 	.byte	0x04, 0x05
        /*00c6*/ 	.short	(.L_11551 - .L_11550)
.L_11550:
        /*00c8*/ 	.word	0x00000080
        /*00cc*/ 	.word	0x00000001
        /*00d0*/ 	.word	0x00000001


	//----- nvinfo : EIATTR_CRS_STACK_SIZE
	.align		4
.L_11551:
        /*00d4*/ 	.byte	0x04, 0x1e
        /*00d6*/ 	.short	(.L_11553 - .L_11552)
.L_11552:
        /*00d8*/ 	.word	0x00000000


	//----- nvinfo : EIATTR_CBANK_PARAM_SIZE
	.align		4
.L_11553:
        /*00dc*/ 	.byte	0x03, 0x19
        /*00de*/ 	.short	0x0230


	//----- nvinfo : EIATTR_PARAM_CBANK
	.align		4
        /*00e0*/ 	.byte	0x04, 0x0a
        /*00e2*/ 	.short	(.L_11555 - .L_11554)
	.align		4
.L_11554:
        /*00e4*/ 	.word	index@(.nv.constant0._ZN2at6native18elementwise_kernelILi128ELi4EZNS0_15gpu_kernel_implIZNS0_50_GLOBAL__N__2680c7bb_12_PowKernel_cu_7dd49032_300322pow_scalar_tensor_implIaEEvRNS_18TensorIteratorBaseET_EUlaE_EEvS6_RKS7_EUliE_EEviT1_)
        /*00e8*/ 	.short	0x0380
        /*00ea*/ 	.short	0x0230


	//----- nvinfo : EIATTR_SW_WAR
	.align		4
.L_11555:
        /*00ec*/ 	.byte	0x04, 0x36
        /*00ee*/ 	.short	(.L_11557 - .L_11556)
.L_11556:
        /*00f0*/ 	.word	0x00000008
.L_11557:


//--------------------- .nv.info._ZN2at6native27unrolled_elementwise_kernelIZNS0_50_GLOBAL__N__2680c7bb_12_PowKernel_cu_7dd49032_300322pow_scalar_tensor_implIaEEvRNS_18TensorIteratorBaseET_EUlaE_St5arrayIPcLm2EELi4E23TrivialOffsetCalculatorILi1EjESC_NS0_6memory12LoadWithCastILi1EEENSD_13StoreWithCastILi1EEEEEviS6_T0_T2_T3_T4_T5_ --------------------------
	.section	.nv.info._ZN2at6native27unrolled_elementwise_kernelIZNS0_50_GLOBAL__N__2680c7bb_12_PowKernel_cu_7dd49032_300322pow_scalar_tensor_implIaEEvRNS_18TensorIteratorBaseET_EUlaE_St5arrayIPcLm2EELi4E23TrivialOffsetCalculatorILi1EjESC_NS0_6memory12LoadWithCastILi1EEENSD_13StoreWithCastILi1EEEEEviS6_T0_T2_T3_T4_T5_,"",@"SHT_CUDA_INFO"
	.sectionflags	@""
	.align	4


	//----- nvinfo : EIATTR_CUDA_API_VERSION
	.align		4
        /*0000*/ 	.byte	0x04, 0x37
        /*0002*/ 	.short	(.L_11559 - .L_11558)
.L_11558:
        /*0004*/ 	.word	0x00000082


	//----- nvinfo : EIATTR_KPARAM_INFO
	.align		4
.L_11559:
        /*0008*/ 	.byte	0x04, 0x17
        /*000a*/ 	.short	(.L_11561 - .L_11560)
.L_11560:
        /*000c*/ 	.word	0x00000000
        /*0010*/ 	.short	0x0006
        /*0012*/ 	.short	0x0034
        /*0014*/ 	.byte	0x00, 0xf0, 0x21, 0x00


	//----- nvinfo : EIATTR_KPARAM_INFO
	.align		4
.L_11561:
        /*0018*/ 	.byte	0x04, 0x17
        /*001a*/ 	.short	(.L_11563 - .L_11562)
.L_11562:
        /*001c*/ 	.word	0x00000000
        /*0020*/ 	.short	0x0005
        /*0022*/ 	.short	0x002c
        /*0024*/ 	.byte	0x00, 0xf0, 0x21, 0x00


	//----- nvinfo : EIATTR_KPARAM_INFO
	.align		4
.L_11563:
        /*0028*/ 	.byte	0x04, 0x17
        /*002a*/ 	.short	(.L_11565 - .L_11564)
.L_11564:
        /*002c*/ 	.word	0x00000000
        /*0030*/ 	.short	0x0004
        /*0032*/ 	.short	0x0029
        /*0034*/ 	.byte	0x00, 0xf0, 0x05, 0x00


	//----- nvinfo : EIATTR_KPARAM_INFO
	.align		4
.L_11565:
        /*0038*/ 	.byte	0x04, 0x17
        /*003a*/ 	.short	(.L_11567 - .L_11566)
.L_11566:
        /*003c*/ 	.word	0x00000000
        /*0040*/ 	.short	0x0003
        /*0042*/ 	.short	0x0028
        /*0044*/ 	.byte	0x00, 0xf0, 0x05, 0x00


	//----- nvinfo : EIATTR_KPARAM_INFO
	.align		4
.L_11567:
        /*0048*/ 	.byte	0x04, 0x17
        /*004a*/ 	.short	(.L_11569 - .L_11568)
.L_11568:
        /*004c*/ 	.word	0x00000000
        /*0050*/ 	.short	0x0002
        /*0052*/ 	.short	0x0018
        /*0054*/ 	.byte	0x00, 0xf0, 0x41, 0x00


	//----- nvinfo : EIATTR_KPARAM_INFO
	.align		4
.L_11569:
        /*0058*/ 	.byte	0x04, 0x17
        /*005a*/ 	.short	(.L_11571 - .L_11570)
.L_11570:
        /*005c*/ 	.word	0x00000000
        /*0060*/ 	.short	0x0001
        /*0062*/ 	.short	0x0008
        /*0064*/ 	.byte	0x00, 0xf0, 0x41, 0x00


	//----- nvinfo : EIATTR_KPARAM_INFO
	.align		4
.L_11571:
        /*0068*/ 	.byte	0x04, 0x17
        /*006a*/ 	.short	(.L_11573 - .L_11572)
.L_11572:
        /*006c*/ 	.word	0x00000000
        /*0070*/ 	.short	0x0000
        /*0072*/ 	.short	0x0000
        /*0074*/ 	.byte	0x00, 0xf0, 0x11, 0x00


	//----- nvinfo : EIATTR_SPARSE_MMA_MASK
	.align		4
.L_11573:
        /*0078*/ 	.byte	0x03, 0x50
        /*007a*/ 	.short	0x0000


	//----- nvinfo : EIATTR_MAXREG_COUNT
	.align		4
        /*007c*/ 	.byte	0x03, 0x1b
        /*007e*/ 	.short	0x00ff


	//----- nvinfo : EIATTR_EXTERNS
	.align		4
        /*0080*/ 	.byte	0x04, 0x0f
        /*0082*/ 	.short	(.L_11575 - .L_11574)


	//   ....[0]....
	.align		4
.L_11574:
        /*0084*/ 	.word	index@(__assertfail)


	//----- nvinfo : EIATTR_MERCURY_ISA_VERSION
	.align		4
.L_11575:
        /*0088*/ 	.byte	0x03, 0x5f
        /*008a*/ 	.short	0x0101


	//----- nvinfo : EIATTR_VRC_CTA_INIT_COUNT
	.align		4
        /*008c*/ 	.byte	0x02, 0x4a
	.zero		1
	.zero		1


	//----- nvinfo : EIATTR_SYSCALL_OFFSETS
	.align		4
        /*0090*/ 	.byte	0x04, 0x46
        /*0092*/ 	.short	(.L_11577 - .L_11576)


	//   ....[0]....
.L_11576:
        /*0094*/ 	.word	0x00000e50


	//   ....[1]....
        /*0098*/ 	.word	0x00001e00


	//   ....[2]....
        /*009c*/ 	.word	0x00002cf0


	//   ....[3]....
        /*00a0*/ 	.word	0x00003be0


	//   ....[4]....
        /*00a4*/ 	.word	0x00005be0


	//   ....[5]....
        /*00a8*/ 	.word	0x00006a90


	//   ....[6]....
        /*00ac*/ 	.word	0x00007a40


	//   ....[7]....
        /*00b0*/ 	.word	0x000089d0


	//----- nvinfo : EIATTR_EXIT_INSTR_OFFSETS
	.align		4
.L_11577:
        /*00b4*/ 	.byte	0x04, 0x1c
        /*00b6*/ 	.short	(.L_11579 - .L_11578)


	//   ....[0]....
.L_11578:
        /*00b8*/ 	.word	0x00007d10


	//   ....[1]....
        /*00bc*/ 	.word	0x00007e40


	//   ....[2]....
        /*00c0*/ 	.word	0x00007e60


	//   ....[3]....
        /*00c4*/ 	.word	0x00007f20


	//   ....[4]....
        /*00c8*/ 	.word	0x00007f60


	//   ....[5]....
        /*00cc*/ 	.word	0x00007fa0


	//   ....[6]....
        /*00d0*/ 	.word	0x00008030


	//   ....[7]....
        /*00d4*/ 	.word	0x00008070


	//   ....[8]....
        /*00d8*/ 	.word	0x00008110


	//   ....[9]....
        /*00dc*/ 	.word	0x00008160


	//   ....[10]....
        /*00e0*/ 	.word	0x000081b0


	//   ....[11]....
        /*00e4*/ 	.word	0x00008290


	//   ....[12]....
        /*00e8*/ 	.word	0x00008400


	//   ....[13]....
        /*00ec*/ 	.word	0x00008570


	//   ....[14]....
        /*00f0*/ 	.word	0x000086d0


	//   ....[15]....
        /*00f4*/ 	.word	0x00008730


	//   ....[16]....
        /*00f8*/ 	.word	0x00008770


	//   ....[17]....
        /*00fc*/ 	.word	0x00008810


	//   ....[18]....
        /*0100*/ 	.word	0x00008870


	//   ....[19]....
        /*0104*/ 	.word	0x000089e0


	//   ....[20]....
        /*0108*/ 	.word	0x00008af0


	//   ....[21]....
        /*010c*/ 	.word	0x00008c30


	//   ....[22]....
        /*0110*/ 	.word	0x00008c70


	//----- nvinfo : EIATTR_MAX_THREADS
	.align		4
.L_11579:
        /*0114*/ 	.byte	0x04, 0x05
        /*0116*/ 	.short	(.L_11581 - .L_11580)
.L_11580:
        /*0118*/ 	.word	0x00000080
        /*011c*/ 	.word	0x00000001
        /*0120*/ 	.word	0x00000001


	//----- nvinfo : EIATTR_CRS_STACK_SIZE
	.align		4
.L_11581:
        /*0124*/ 	.byte	0x04, 0x1e
        /*0126*/ 	.short	(.L_11583 - .L_11582)
.L_11582:
        /*0128*/ 	.word	0x00000000


	//----- nvinfo : EIATTR_CBANK_PARAM_SIZE
	.align		4
.L_11583:
        /*012c*/ 	.byte	0x03, 0x19
        /*012e*/ 	.short	0x003c


	//----- nvinfo : EIATTR_PARAM_CBANK
	.align		4
        /*0130*/ 	.byte	0x04, 0x0a
        /*0132*/ 	.short	(.L_11585 - .L_11584)
	.align		4
.L_11584:
        /*0134*/ 	.word	index@(.nv.constant0._ZN2at6native27unrolled_elementwise_kernelIZNS0_50_GLOBAL__N__2680c7bb_12_PowKernel_cu_7dd49032_300322pow_scalar_tensor_implIaEEvRNS_18TensorIteratorBaseET_EUlaE_St5arrayIPcLm2EELi4E23TrivialOffsetCalculatorILi1EjESC_NS0_6memory12LoadWithCastILi1EEENSD_13StoreWithCastILi1EEEEEviS6_T0_T2_T3_T4_T5_)
        /*0138*/ 	.short	0x0380
        /*013a*/ 	.short	0x003c


	//----- nvinfo : EIATTR_SW_WAR
	.align		4
.L_11585:
        /*013c*/ 	.byte	0x04, 0x36
        /*013e*/ 	.short	(.L_11587 - .L_11586)
.L_11586:
        /*0140*/ 	.word	0x00000008
.L_11587:


//--------------------- .nv.info._ZN2at6native18elementwise_kernelILi128ELi4EZNS0_22gpu_kernel_impl_nocastIZNS0_50_GLOBAL__N__2680c7bb_12_PowKernel_cu_7dd49032_300322pow_scalar_tensor_implIaEEvRNS_18TensorIteratorBaseET_EUlaE_EEvS6_RKS7_EUliE_EEviT1_ --------------------------
	.section	.nv.info._ZN2at6native18elementwise_kernelILi128ELi4EZNS0_22gpu_kernel_impl_nocastIZNS0_50_GLOBAL__N__2680c7bb_12_PowKernel_cu_7dd49032_300322pow_scalar_tensor_implIaEEvRNS_18TensorIteratorBaseET_EUlaE_EEvS6_RKS7_EUliE_EEviT1_,"",@"SHT_CUDA_INFO"
	.sectionflags	@""
	.align	4


	//----- nvinfo : EIATTR_CUDA_API_VERSION
	.align		4
        /*0000*/ 	.byte	0x04, 0x37
        /*0002*/ 	.short	(.L_11589 - .L_11588)
.L_11588:
        /*0004*/ 	.word	0x00000082


	//----- nvinfo : EIATTR_KPARAM_INFO
	.align		4
.L_11589:
        /*0008*/ 	.byte	0x04, 0x17
        /*000a*/ 	.short	(.L_11591 - .L_11590)
.L_11590:
        /*000c*/ 	.word	0x00000000
        /*0010*/ 	.short	0x0001
        /*0012*/ 	.short	0x0008
        /*0014*/ 	.byte	0x00, 0xf0, 0x81, 0x08


	//----- nvinfo : EIATTR_KPARAM_INFO
	.align		4
.L_11591:
        /*0018*/ 	.byte	0x04, 0x17
        /*001a*/ 	.short	(.L_11593 - .L_11592)
.L_11592:
        /*001c*/ 	.word	0x00000000
        /*0020*/ 	.short	0x0000
        /*0022*/ 	.short	0x0000
        /*0024*/ 	.byte	0x00, 0xf0, 0x11, 0x00


	//----- nvinfo : EIATTR_SPARSE_MMA_MASK
	.align		4
.L_11593:
        /*0028*/ 	.byte	0x03, 0x50
        /*002a*/ 	.short	0x0000


	//----- nvinfo : EIATTR_MAXREG_COUNT
	.align		4
        /*002c*/ 	.byte	0x03, 0x1b
        /*002e*/ 	.short	0x0080


	//----- nvinfo : EIATTR_MERCURY_ISA_VERSION
	.align		4
        /*0030*/ 	.byte	0x03, 0x5f
        /*0032*/ 	.short	0x0101


	//----- nvinfo : EIATTR_VRC_CTA_INIT_COUNT
	.align		4
        /*0034*/ 	.byte	0x02, 0x4a
	.zero		1
	.zero		1


	//----- nvinfo : EIATTR_EXIT_INSTR_OFFSETS
	.align		4
        /*0038*/ 	.byte	0x04, 0x1c
        /*003a*/ 	.short	(.L_11595 - .L_11594)


	//   ....[0]....
.L_11594:
        /*003c*/ 	.word	0x00000120


	//   ....[1]....
        /*0040*/ 	.word	0x00000160


	//   ....[2]....
        /*0044*/ 	.word	0x00000760


	//   ....[3]....
        /*0048*/ 	.word	0x000008f0


	//   ....[4]....
        /*004c*/ 	.word	0x000011f0


	//   ....[5]....
        /*0050*/ 	.word	0x00001490


	//   ....[6]....
        /*0054*/ 	.word	0x00004a90


	//   ....[7]....
        /*0058*/ 	.word	0x00005c10


	//   ....[8]....
        /*005c*/ 	.word	0x00009b10


	//   ....[9]....
        /*0060*/ 	.word	0x0000af90


	//   ....[10]....
        /*0064*/ 	.word	0x0000f200


	//   ....[11]....
        /*0068*/ 	.word	0x000107b0


	//----- nvinfo : EIATTR_MAX_THREADS
	.align		4
.L_11595:
        /*006c*/ 	.byte	0x04, 0x05
        /*006e*/ 	.short	(.L_11597 - .L_11596)
.L_11596:
        /*0070*/ 	.word	0x00000080
        /*0074*/ 	.word	0x00000001
        /*0078*/ 	.word	0x00000001


	//----- nvinfo : EIATTR_CRS_STACK_SIZE
	.align		4
.L_11597:
        /*007c*/ 	.byte	0x04, 0x1e
        /*007e*/ 	.short	(.L_11599 - .L_11598)
.L_11598:
        /*0080*/ 	.word	0x00000000


	//----- nvinfo : EIATTR_CBANK_PARAM_SIZE
	.align		4
.L_11599:
        /*0084*/ 	.byte	0x03, 0x19
        /*0086*/ 	.short	0x0228


	//----- nvinfo : EIATTR_PARAM_CBANK
	.align		4
        /*0088*/ 	.byte	0x04, 0x0a
        /*008a*/ 	.short	(.L_11601 - .L_11600)
	.align		4
.L_11600:
        /*008c*/ 	.word	index@(.nv.constant0._ZN2at6native18elementwise_kernelILi128ELi4EZNS0_22gpu_kernel_impl_nocastIZNS0_50_GLOBAL__N__2680c7bb_12_PowKernel_cu_7dd49032_300322pow_scalar_tensor_implIaEEvRNS_18TensorIteratorBaseET_EUlaE_EEvS6_RKS7_EUliE_EEviT1_)
        /*0090*/ 	.short	0x0380
        /*0092*/ 	.short	0x0228


	//----- nvinfo : EIATTR_SW_WAR
	.align		4
.L_11601:
        /*0094*/ 	.byte	0x04, 0x36
        /*0096*/ 	.short	(.L_11603 - .L_11602)
.L_11602:
        /*0098*/ 	.word	0x00000008
.L_11603:


//--------------------- .nv.info._ZN2at6native27unrolled_elementwise_kernelIZNS0_50_GLOBAL__N__2680c7bb_12_PowKernel_cu_7dd49032_300322pow_scalar_tensor_implIaEEvRNS_18TensorIteratorBaseET_EUlaE_St5arrayIPcLm2EELi4E23TrivialOffsetCalculatorILi1EjESC_NS0_6memory15LoadWithoutCastENSD_16StoreWithoutCastEEEviS6_T0_T2_T3_T4_T5_ --------------------------
	.section	.nv.info._ZN2at6native27unrolled_elementwise_kernelIZNS0_50_GLOBAL__N__2680c7bb_12_PowKernel_cu_7dd49032_300322pow_scalar_tensor_implIaEEvRNS_18TensorIteratorBaseET_EUlaE_St5arrayIPcLm2EELi4E23TrivialOffsetCalculatorILi1EjESC_NS0_6memory15LoadWithoutCastENSD_16StoreWithoutCastEEEviS6_T0_T2_T3_T4_T5_,"",@"SHT_CUDA_INFO"
	.sectionflags	@""
	.align	4


	//----- nvinfo : EIATTR_CUDA_API_VERSION
	.align		4
        /*0000*/ 	.byte	0x04, 0x37
        /*0002*/ 	.short	(.L_11605 - .L_11604)
.L_11604:
        /*0004*/ 	.word	0x00000082


	//----- nvinfo : EIATTR_KPARAM_INFO
	.align		4
.L_11605:
        /*0008*/ 	.byte	0x04, 0x17
        /*000a*/ 	.short	(.L_11607 - .L_11606)
.L_11606:
        /*000c*/ 	.word	0x00000000
        /*0010*/ 	.short	0x0006
        /*0012*/ 	.short	0x002b
        /*0014*/ 	.byte	0x00, 0xf0, 0x05, 0x00


	//----- nvinfo : EIATTR_KPARAM_INFO
	.align		4
.L_11607:
        /*0018*/ 	.byte	0x04, 0x17
        /*001a*/ 	.short	(.L_11609 - .L_11608)
.L_11608:
        /*001c*/ 	.word	0x00000000
        /*0020*/ 	.short	0x0005
        /*0022*/ 	.short	0x002a
        /*0024*/ 	.byte	0x00, 0xf0, 0x05, 0x00


	//----- nvinfo : EIATTR_KPARAM_INFO
	.align		4
.L_11609:
        /*0028*/ 	.byte	0x04, 0x17
        /*002a*/ 	.short	(.L_11611 - .L_11610)
.L_11610:
        /*002c*/ 	.word	0x00000000
        /*0030*/ 	.short	0x0004
        /*0032*/ 	.short	0x0029
        /*0034*/ 	.byte	0x00, 0xf0, 0x05, 0x00


	//----- nvinfo : EIATTR_KPARAM_INFO
	.align		4
.L_11611:
        /*0038*/ 	.byte	0x04, 0x17
        /*003a*/ 	.short	(.L_11613 - .L_11612)
.L_11612:
        /*003c*/ 	.word	0x00000000
        /*0040*/ 	.short	0x0003
        /*0042*/ 	.short	0x0028
        /*0044*/ 	.byte	0x00, 0xf0, 0x05, 0x00


	//----- nvinfo : EIATTR_KPARAM_INFO
	.align		4
.L_11613:
        /*0048*/ 	.byte	0x04, 0x17
        /*004a*/ 	.short	(.L_11615 - .L_11614)
.L_11614:
        /*004c*/ 	.word	0x00000000
        /*0050*/ 	.short	0x0002
        /*0052*/ 	.short	0x0018
        /*0054*/ 	.byte	0x00, 0xf0, 0x41, 0x00


	//----- nvinfo : EIATTR_KPARAM_INFO
	.align		4
.L_11615:
        /*0058*/ 	.byte	0x04, 0x17
        /*005a*/ 	.short	(.L_11617 - .L_11616)
.L_11616:
        /*005c*/ 	.word	0x00000000
        /*0060*/ 	.short	0x0001
        /*0062*/ 	.short	0x0008
        /*0064*/ 	.byte	0x00, 0xf0, 0x41, 0x00


	//----- nvinfo : EIATTR_KPARAM_INFO
	.align		4
.L_11617:
        /*0068*/ 	.byte	0x04, 0x17
        /*006a*/ 	.short	(.L_11619 - .L_11618)
.L_11618:
        /*006c*/ 	.word	0x00000000
        /*0070*/ 	.short	0x0000
        /*0072*/ 	.short	0x0000
        /*0074*/ 	.byte	0x00, 0xf0, 0x11, 0x00


	//----- nvinfo : EIATTR_SPARSE_MMA_MASK
	.align		4
.L_11619:
        /*0078*/ 	.byte	0x03, 0x50
        /*007a*/ 	.short	0x0000


	//----- nvinfo : EIATTR_MAXREG_COUNT
	.align		4
        /*007c*/ 	.byte	0x03, 0x1b
        /*007e*/ 	.short	0x00ff


	//----- nvinfo : EIATTR_MERCURY_ISA_VERSION
	.align		4
        /*0080*/ 	.byte	0x03, 0x5f
        /*0082*/ 	.short	0x0101


	//----- nvinfo : EIATTR_VRC_CTA_INIT_COUNT
	.align		4
        /*0084*/ 	.byte	0x02, 0x4a
	.zero		1
	.zero		1


	//----- nvinfo : EIATTR_EXIT_INSTR_OFFSETS
	.align		4
        /*0088*/ 	.byte	0x04, 0x1c
        /*008a*/ 	.short	(.L_11621 - .L_11620)


	//   ....[0]....
.L_11620:
        /*008c*/ 	.word	0x00001600


	//   ....[1]....
        /*0090*/ 	.word	0x00001660


	//----- nvinfo : EIATTR_MAX_THREADS
	.align		4
.L_11621:
        /*0094*/ 	.byte	0x04, 0x05
        /*0096*/ 	.short	(.L_11623 - .L_11622)
.L_11622:
        /*0098*/ 	.word	0x00000080
        /*009c*/ 	.word	0x00000001
        /*00a0*/ 	.word	0x00000001


	//----- nvinfo : EIATTR_CRS_STACK_SIZE
	.align		4
.L_11623:
        /*00a4*/ 	.byte	0x04, 0x1e
        /*00a6*/ 	.short	(.L_11625 - .L_11624)
.L_11624:
        /*00a8*/ 	.word	0x00000000


	//----- nvinfo : EIATTR_CBANK_PARAM_SIZE
	.align		4
.L_11625:
        /*00ac*/ 	.byte	0x03, 0x19
        /*00ae*/ 	.short	0x002c


	//----- nvinfo : EIATTR_PARAM_CBANK
	.align		4
        /*00b0*/ 	.byte	0x04, 0x0a
        /*00b2*/ 	.short	(.L_11627 - .L_11626)
	.align		4
.L_11626:
        /*00b4*/ 	.word	index@(.nv.constant0._ZN2at6native27unrolled_elementwise_kernelIZNS0_50_GLOBAL__N__2680c7bb_12_PowKernel_cu_7dd49032_300322pow_scalar_tensor_implIaEEvRNS_18TensorIteratorBaseET_EUlaE_St5arrayIPcLm2EELi4E23TrivialOffsetCalculatorILi1EjESC_NS0_6memory15LoadWithoutCastENSD_16StoreWithoutCastEEEviS6_T0_T2_T3_T4_T5_)
        /*00b8*/ 	.short	0x0380
        /*00ba*/ 	.short	0x002c


	//----- nvinfo : EIATTR_SW_WAR
	.align		4
.L_11627:
        /*00bc*/ 	.byte	0x04, 0x36
        /*00be*/ 	.short	(.L_11629 - .L_11628)
.L_11628:
        /*00c0*/ 	.word	0x00000008
.L_11629:


//--------------------- .nv.info._ZN2at6native29vectorized_elementwise_kernelILi2EZNS0_50_GLOBAL__N__2680c7bb_12_PowKernel_cu_7dd49032_300322pow_scalar_tensor_implIaEEvRNS_18TensorIteratorBaseET_EUlaE_St5arrayIPcLm2EEEEviT0_T1_ --------------------------
	.section	.nv.info._ZN2at6native29vectorized_elementwise_kernelILi2EZNS0_50_GLOBAL__N__2680c7bb_12_PowKernel_cu_7dd49032_300322pow_scalar_tensor_implIaEEvRNS_18TensorIteratorBaseET_EUlaE_St5arrayIPcLm2EEEEviT0_T1_,"",@"SHT_CUDA_INFO"
	.sectionflags	@""
	.align	4


	//----- nvinfo : EIATTR_CUDA_API_VERSION
	.align		4
        /*0000*/ 	.byte	0x04, 0x37
        /*0002*/ 	.short	(.L_11631 - .L_11630)
.L_11630:
        /*0004*/ 	.word	0x00000082


	//----- nvinfo : EIATTR_KPARAM_INFO
	.align		4
.L_11631:
        /*0008*/ 	.byte	0x04, 0x17
        /*000a*/ 	.short	(.L_11633 - .L_11632)
.L_11632:
        /*000c*/ 	.word	0x00000000
        /*0010*/ 	.short	0x0002
        /*0012*/ 	.short	0x0018
        /*0014*/ 	.byte	0x00, 0xf0, 0x41, 0x00


	//----- nvinfo : EIATTR_KPARAM_INFO
	.align		4
.L_11633:
        /*0018*/ 	.byte	0x04, 0x17
        /*001a*/ 	.short	(.L_11635 - .L_11634)
.L_11634:
        /*001c*/ 	.word	0x00000000
        /*0020*/ 	.short	0x0001
        /*0022*/ 	.short	0x0008
        /*0024*/ 	.byte	0x00, 0xf0, 0x41, 0x00


	//----- nvinfo : EIATTR_KPARAM_INFO
	.align		4
.L_11635:
        /*0028*/ 	.byte	0x04, 0x17
        /*002a*/ 	.short	(.L_11637 - .L_11636)
.L_11636:
        /*002c*/ 	.word	0x00000000
        /*0030*/ 	.short	0x0000
        /*0032*/ 	.short	0x0000
        /*0034*/ 	.byte	0x00, 0xf0, 0x11, 0x00


	//----- nvinfo : EIATTR_SPARSE_MMA_MASK
	.align		4
.L_11637:
        /*0038*/ 	.byte	0x03, 0x50
        /*003a*/ 	.short	0x0000


	//----- nvinfo : EIATTR_MAXREG_COUNT
	.align		4
        /*003c*/ 	.byte	0x03, 0x1b
        /*003e*/ 	.short	0x00ff


	//----- nvinfo : EIATTR_MERCURY_ISA_VERSION
	.align		4
        /*0040*/ 	.byte	0x03, 0x5f
        /*0042*/ 	.short	0x0101


	//----- nvinfo : EIATTR_VRC_CTA_INIT_COUNT
	.align		4
        /*0044*/ 	.byte	0x02, 0x4a
	.zero		1
	.zero		1


	//----- nvinfo : EIATTR_EXIT_INSTR_OFFSETS
	.align		4
        /*0048*/ 	.byte	0x04, 0x1c
        /*004a*/ 	.short	(.L_11639 - .L_11638)


	//   ....[0]....
.L_11638:
        /*004c*/ 	.word	0x00002b50


	//   ....[1]....
        /*0050*/ 	.word	0x00002bb0


	//   ....[2]....
        /*0054*/ 	.word	0x00004f90


	//----- nvinfo : EIATTR_MAX_THREADS
	.align		4
.L_11639:
        /*0058*/ 	.byte	0x04, 0x05
        /*005a*/ 	.short	(.L_11641 - .L_11640)
.L_11640:
        /*005c*/ 	.word	0x00000080
        /*0060*/ 	.word	0x00000001
        /*0064*/ 	.word	0x00000001


	//----- nvinfo : EIATTR_CRS_STACK_SIZE
	.align		4
.L_11641:
        /*0068*/ 	.byte	0x04, 0x1e
        /*006a*/ 	.short	(.L_11643 - .L_11642)
.L_11642:
        /*006c*/ 	.word	0x00000000


	//----- nvinfo : EIATTR_CBANK_PARAM_SIZE
	.align		4
.L_11643:
        /*0070*/ 	.byte	0x03, 0x19
        /*0072*/ 	.short	0x0028


	//----- nvinfo : EIATTR_PARAM_CBANK
	.align		4
        /*0074*/ 	.byte	0x04, 0x0a
        /*0076*/ 	.short	(.L_11645 - .L_11644)
	.align		4
.L_11644:
        /*0078*/ 	.word	index@(.nv.constant0._ZN2at6native29vectorized_elementwise_kernelILi2EZNS0_50_GLOBAL__N__2680c7bb_12_PowKernel_cu_7dd49032_300322pow_scalar_tensor_implIaEEvRNS_18TensorIteratorBaseET_EUlaE_St5arrayIPcLm2EEEEviT0_T1_)
        /*007c*/ 	.short	0x0380
        /*007e*/ 	.short	0x0028


	//----- nvinfo : EIATTR_SW_WAR
	.align		4
.L_11645:
        /*0080*/ 	.byte	0x04, 0x36
        /*0082*/ 	.short	(.L_11647 - .L_11646)
.L_11646:
        /*0084*/ 	.word	0x00000008
.L_11647:


//--------------------- .nv.info._ZN2at6native29vectorized_elementwise_kernelILi4EZNS0_50_GLOBAL__N__2680c7bb_12_PowKernel_cu_7dd49032_300322pow_scalar_tensor_implIaEEvRNS_18TensorIteratorBaseET_EUlaE_St5arrayIPcLm2EEEEviT0_T1_ --------------------------
	.section	.nv.info._ZN2at6native29vectorized_elementwise_kernelILi4EZNS0_50_GLOBAL__N__2680c7bb_12_PowKernel_cu_7dd49032_300322pow_scalar_tensor_implIaEEvRNS_18TensorIteratorBaseET_EUlaE_St5arrayIPcLm2EEEEviT0_T1_,"",@"SHT_CUDA_INFO"
	.sectionflags	@""
	.align	4


	//----- nvinfo : EIATTR_CUDA_API_VERSION
	.align		4
        /*0000*/ 	.byte	0x04, 0x37
        /*0002*/ 	.short	(.L_11649 - .L_11648)
.L_11648:
        /*0004*/ 	.word	0x00000082


	//----- nvinfo : EIATTR_KPARAM_INFO
	.align		4
.L_11649:
        /*0008*/ 	.byte	0x04, 0x17
        /*000a*/ 	.short	(.L_11651 - .L_11650)
.L_11650:
        /*000c*/ 	.word	0x00000000
        /*0010*/ 	.short	0x0002
        /*0012*/ 	.short	0x0018
        /*0014*/ 	.byte	0x00, 0xf0, 0x41, 0x00


	//----- nvinfo : EIATTR_KPARAM_INFO
	.align		4
.L_11651:
        /*0018*/ 	.byte	0x04, 0x17
        /*001a*/ 	.short	(.L_11653 - .L_11652)
.L_11652:
        /*001c*/ 	.word	0x00000000
        /*0020*/ 	.short	0x0001
        /*0022*/ 	.short	0x0008
        /*0024*/ 	.byte	0x00, 0xf0, 0x41, 0x00


	//----- nvinfo : EIATTR_KPARAM_INFO
	.align		4
.L_11653:
        /*0028*/ 	.byte	0x04, 0x17
        /*002a*/ 	.short	(.L_11655 - .L_11654)
.L_11654:
        /*002c*/ 	.word	0x00000000
        /*0030*/ 	.short	0x0000
        /*0032*/ 	.short	0x0000
        /*0034*/ 	.byte	0x00, 0xf0, 0x11, 0x00


	//----- nvinfo : EIATTR_SPARSE_MMA_MASK
	.align		4
.L_11655:
        /*0038*/ 	.byte	0x03, 0x50
        /*003a*/ 	.short	0x0000


	//----- nvinfo : EIATTR_MAXREG_COUNT
	.align		4
        /*003c*/ 	.byte	0x03, 0x1b
        /*003e*/ 	.short	0x00ff


	//----- nvinfo : EIATTR_MERCURY_ISA_VERSION
	.align		4
        /*0040*/ 	.byte	0x03, 0x5f
        /*0042*/ 	.short	0x0101


	//----- nvinfo : EIATTR_VRC_CTA_INIT_COUNT
	.align		4
        /*0044*/ 	.byte	0x02, 0x4a
	.zero		1
	.zero		1


	//----- nvinfo : EIATTR_EXIT_INSTR_OFFSETS
	.align		4
        /*0048*/ 	.byte	0x04, 0x1c
        /*004a*/ 	.short	(.L_11657 - .L_11656)


	//   ....[0]....
.L_11656:
        /*004c*/ 	.word	0x00002b50


	//   ....[1]....
        /*0050*/ 	.word	0x00002bb0


	//   ....[2]....
        /*0054*/ 	.word	0x00004fc0


	//----- nvinfo : EIATTR_MAX_THREADS
	.align		4
.L_11657:
        /*0058*/ 	.byte	0x04, 0x05
        /*005a*/ 	.short	(.L_11659 - .L_11658)
.L_11658:
        /*005c*/ 	.word	0x00000080
        /*0060*/ 	.word	0x00000001
        /*0064*/ 	.word	0x00000001


	//----- nvinfo : EIATTR_CRS_STACK_SIZE
	.align		4
.L_11659:
        /*0068*/ 	.byte	0x04, 0x1e
        /*006a*/ 	.short	(.L_11661 - .L_11660)
.L_11660:
        /*006c*/ 	.word	0x00000000


	//----- nvinfo : EIATTR_CBANK_PARAM_SIZE
	.align		4
.L_11661:
        /*0070*/ 	.byte	0x03, 0x19
        /*0072*/ 	.short	0x0028


	//----- nvinfo : EIATTR_PARAM_CBANK
	.align		4
        /*0074*/ 	.byte	0x04, 0x0a
        /*0076*/ 	.short	(.L_11663 - .L_11662)
	.align		4
.L_11662:
        /*0078*/ 	.word	index@(.nv.constant0._ZN2at6native29vectorized_elementwise_kernelILi4EZNS0_50_GLOBAL__N__2680c7bb_12_PowKernel_cu_7dd49032_300322pow_scalar_tensor_implIaEEvRNS_18TensorIteratorBaseET_EUlaE_St5arrayIPcLm2EEEEviT0_T1_)
        /*007c*/ 	.short	0x0380
        /*007e*/ 	.short	0x0028


	//----- nvinfo : EIATTR_SW_WAR
	.align		4
.L_11663:
        /*0080*/ 	.byte	0x04, 0x36
        /*0082*/ 	.short	(.L_11665 - .L_11664)
.L_11664:
        /*0084*/ 	.word	0x00000008
.L_11665:


//--------------------- .nv.info._ZN2at6native29vectorized_elementwise_kernelILi8EZNS0_50_GLOBAL__N__2680c7bb_12_PowKernel_cu_7dd49032_300322pow_scalar_tensor_implIaEEvRNS_18TensorIteratorBaseET_EUlaE_St5arrayIPcLm2EEEEviT0_T1_ --------------------------
	.section	.nv.info._ZN2at6native29vectorized_elementwise_kernelILi8EZNS0_50_GLOBAL__N__2680c7bb_12_PowKernel_cu_7dd49032_300322pow_scalar_tensor_implIaEEvRNS_18TensorIteratorBaseET_EUlaE_St5arrayIPcLm2EEEEviT0_T1_,"",@"SHT_CUDA_INFO"
	.sectionflags	@""
	.align	4


	//----- nvinfo : EIATTR_CUDA_API_VERSION
	.align		4
        /*0000*/ 	.byte	0x04, 0x37
        /*0002*/ 	.short	(.L_11667 - .L_11666)
.L_11666:
        /*0004*/ 	.word	0x00000082


	//----- nvinfo : EIATTR_KPARAM_INFO
	.align		4
.L_11667:
        /*0008*/ 	.byte	0x04, 0x17
        /*000a*/ 	.short	(.L_11669 - .L_11668)
.L_11668:
        /*000c*/ 	.word	0x00000000
        /*0010*/ 	.short	0x0002
        /*0012*/ 	.short	0x0018
        /*0014*/ 	.byte	0x00, 0xf0, 0x41, 0x00


	//----- nvinfo : EIATTR_KPARAM_INFO
	.align		4
.L_11669:
        /*0018*/ 	.byte	0x04, 0x17
        /*001a*/ 	.short	(.L_11671 - .L_11670)
.L_11670:
        /*001c*/ 	.word	0x00000000
        /*0020*/ 	.short	0x0001
        /*0022*/ 	.short	0x0008
        /*0024*/ 	.byte	0x00, 0xf0, 0x41, 0x00


	//----- nvinfo : EIATTR_KPARAM_INFO
	.align		4
.L_11671:
        /*0028*/ 	.byte	0x04, 0x17
        /*002a*/ 	.short	(.L_11673 - .L_11672)
.L_11672:
        /*002c*/ 	.word	0x00000000
        /*0030*/ 	.short	0x0000
        /*0032*/ 	.short	0x0000
        /*0034*/ 	.byte	0x00, 0xf0, 0x11, 0x00


	//----- nvinfo : EIATTR_SPARSE_MMA_MASK
	.align		4
.L_11673:
        /*0038*/ 	.byte	0x03, 0x50
        /*003a*/ 	.short	0x0000


	//----- nvinfo : EIATTR_MAXREG_COUNT
	.align		4
        /*003c*/ 	.byte	0x03, 0x1b
        /*003e*/ 	.short	0x00ff


	//----- nvinfo : EIATTR_MERCURY_ISA_VERSION
	.align		4
        /*0040*/ 	.byte	0x03, 0x5f
        /*0042*/ 	.short	0x0101


	//----- nvinfo : EIATTR_VRC_CTA_INIT_COUNT
	.align		4
        /*0044*/ 	.byte	0x02, 0x4a
	.zero		1
	.zero		1


	//----- nvinfo : EIATTR_EXIT_INSTR_OFFSETS
	.align		4
        /*0048*/ 	.byte	0x04, 0x1c
        /*004a*/ 	.short	(.L_11675 - .L_11674)


	//   ....[0]....
.L_11674:
        /*004c*/ 	.word	0x00002b50


	//   ....[1]....
        /*0050*/ 	.word	0x00002bb0


	//   ....[2]....
        /*0054*/ 	.word	0x00004fd0


	//----- nvinfo : EIATTR_MAX_THREADS
	.align		4
.L_11675:
        /*0058*/ 	.byte	0x04, 0x05
        /*005a*/ 	.short	(.L_11677 - .L_11676)
.L_11676:
        /*005c*/ 	.word	0x00000080
        /*0060*/ 	.word	0x00000001
        /*0064*/ 	.word	0x00000001


	//----- nvinfo : EIATTR_CRS_STACK_SIZE
	.align		4
.L_11677:
        /*0068*/ 	.byte	0x04, 0x1e
        /*006a*/ 	.short	(.L_11679 - .L_11678)
.L_11678:
        /*006c*/ 	.word	0x00000000


	//----- nvinfo : EIATTR_CBANK_PARAM_SIZE
	.align		4
.L_11679:
        /*0070*/ 	.byte	0x03, 0x19
        /*0072*/ 	.short	0x0028


	//----- nvinfo : EIATTR_PARAM_CBANK
	.align		4
        /*0074*/ 	.byte	0x04, 0x0a
        /*0076*/ 	.short	(.L_11681 - .L_11680)
	.align		4
.L_11680:
        /*0078*/ 	.word	index@(.nv.constant0._ZN2at6native29vectorized_elementwise_kernelILi8EZNS0_50_GLOBAL__N__2680c7bb_12_PowKernel_cu_7dd49032_300322pow_scalar_tensor_implIaEEvRNS_18TensorIteratorBaseET_EUlaE_St5arrayIPcLm2EEEEviT0_T1_)
        /*007c*/ 	.short	0x0380
        /*007e*/ 	.short	0x0028


	//----- nvinfo : EIATTR_SW_WAR
	.align		4
.L_11681:
        /*0080*/ 	.byte	0x04, 0x36
        /*0082*/ 	.short	(.L_11683 - .L_11682)
.L_11682:
        /*0084*/ 	.word	0x00000008
.L_11683:


//--------------------- .nv.info._ZN2at6native18elementwise_kernelILi128ELi4EZNS0_15gpu_kernel_implIZZZNS0_50_GLOBAL__N__2680c7bb_12_PowKernel_cu_7dd49032_300324pow_tensor_tensor_kernelERNS_18TensorIteratorBaseEENKUlvE_clEvENKUlvE_clEvEUlhhE_EEvS5_RKT_EUliE_EEviT1_ --------------------------
	.section	.nv.info._ZN2at6native18elementwise_kernelILi128ELi4EZNS0_15gpu_kernel_implIZZZNS0_50_GLOBAL__N__2680c7bb_12_PowKernel_cu_7dd49032_300324pow_tensor_tensor_kernelERNS_18TensorIteratorBaseEENKUlvE_clEvENKUlvE_clEvEUlhhE_EEvS5_RKT_EUliE_EEviT1_,"",@"SHT_CUDA_INFO"
	.sectionflags	@""
	.align	4


	//----- nvinfo : EIATTR_CUDA_API_VERSION
	.align		4
        /*0000*/ 	.byte	0x04, 0x37
        /*0002*/ 	.short	(.L_11685 - .L_11684)
.L_11684:
        /*0004*/ 	.word	0x00000082


	//----- nvinfo : EIATTR_KPARAM_INFO
	.align		4
.L_11685:
        /*0008*/ 	.byte	0x04, 0x17
        /*000a*/ 	.short	(.L_11687 - .L_11686)
.L_11686:
        /*000c*/ 	.word	0x00000000
        /*0010*/ 	.short	0x0001
        /*0012*/ 	.short	0x0008
        /*0014*/ 	.byte	0x00, 0xf0, 0x41, 0x0a


	//----- nvinfo : EIATTR_KPARAM_INFO
	.align		4
.L_11687:
        /*0018*/ 	.byte	0x04, 0x17
        /*001a*/ 	.short	(.L_11689 - .L_11688)
.L_11688:
        /*001c*/ 	.word	0x00000000
        /*0020*/ 	.short	0x0000
        /*0022*/ 	.short	0x0000
        /*0024*/ 	.byte	0x00, 0xf0, 0x11, 0x00


	//----- nvinfo : EIATTR_SPARSE_MMA_MASK
	.align		4
.L_11689:
        /*0028*/ 	.byte	0x03, 0x50
        /*002a*/ 	.short	0x0000


	//----- nvinfo : EIATTR_MAXREG_COUNT
	.align		4
        /*002c*/ 	.byte	0x03, 0x1b
        /*002e*/ 	.short	0x0080


	//----- nvinfo : EIATTR_EXTERNS
	.align		4
        /*0030*/ 	.byte	0x04, 0x0f
        /*0032*/ 	.short	(.L_11691 - .L_11690)


	//   ....[0]....
	.align		4
.L_11690:
        /*0034*/ 	.word	index@(__assertfail)


	//----- nvinfo : EIATTR_MERCURY_ISA_VERSION
	.align		4
.L_11691:
        /*0038*/ 	.byte	0x03, 0x5f
        /*003a*/ 	.short	0x0101


	//----- nvinfo : EIATTR_VRC_CTA_INIT_COUNT
	.align		4
        /*003c*/ 	.byte	0x02, 0x4a
	.zero		1
	.zero		1


	//----- nvinfo : EIATTR_SYSCALL_OFFSETS
	.align		4
        /*0040*/ 	.byte	0x04, 0x46
        /*0042*/ 	.short	(.L_11693 - .L_11692)


	//   ....[0]....
.L_11692:
        /*0044*/ 	.word	0x000024b0


	//   ....[1]....
        /*0048*/ 	.word	0x00003340


	//   ....[2]....
        /*004c*/ 	.word	0x00004270


	//   ....[3]....
        /*0050*/ 	.word	0x000068c0


	//   ....[4]....
        /*0054*/ 	.word	0x00007750


	//   ....[5]....
        /*0058*/ 	.word	0x000084d0


	//   ....[6]....
        /*005c*/ 	.word	0x0000ac00


	//   ....[7]....
        /*0060*/ 	.word	0x0000ba90


	//   ....[8]....
        /*0064*/ 	.word	0x0000c810


	//   ....[9]....
        /*0068*/ 	.word	0x0000ef60


	//   ....[10]....
        /*006c*/ 	.word	0x0000fdf0


	//   ....[11]....
        /*0070*/ 	.word	0x00010b30


	//----- nvinfo : EIATTR_EXIT_INSTR_OFFSETS
	.align		4
.L_11693:
        /*0074*/ 	.byte	0x04, 0x1c
        /*0076*/ 	.short	(.L_11695 - .L_11694)


	//   ....[0]....
.L_11694:
        /*0078*/ 	.word	0x0000cad0


	//   ....[1]....
        /*007c*/ 	.word	0x00010030


	//   ....[2]....
        /*0080*/ 	.word	0x00010050


	//   ....[3]....
        /*0084*/ 	.word	0x000100f0


	//   ....[4]....
        /*0088*/ 	.word	0x00010120


	//   ....[5]....
        /*008c*/ 	.word	0x00010150


	//   ....[6]....
        /*0090*/ 	.word	0x000101f0


	//   ....[7]....
        /*0094*/ 	.word	0x00010240


	//   ....[8]....
        /*0098*/ 	.word	0x000102f0


	//   ....[9]....
        /*009c*/ 	.word	0x00010350


	//   ....[10]....
        /*00a0*/ 	.word	0x00010390


	//   ....[11]....
        /*00a4*/ 	.word	0x00010460


	//   ....[12]....
        /*00a8*/ 	.word	0x000105b0


	//   ....[13]....
        /*00ac*/ 	.word	0x00010700


	//   ....[14]....
        /*00b0*/ 	.word	0x00010870


	//   ....[15]....
        /*00b4*/ 	.word	0x000108b0


	//   ....[16]....
        /*00b8*/ 	.word	0x000108e0


	//   ....[17]....
        /*00bc*/ 	.word	0x00010980


	//   ....[18]....
        /*00c0*/ 	.word	0x000109d0


	//   ....[19]....
        /*00c4*/ 	.word	0x00010b40


	//   ....[20]....
        /*00c8*/ 	.word	0x00010c30


	//   ....[21]....
        /*00cc*/ 	.word	0x00010ce0


	//   ....[22]....
        /*00d0*/ 	.word	0x00010d10


	//   ....[23]....
        /*00d4*/ 	.word	0x00010d60


	//   ....[24]....
        /*00d8*/ 	.word	0x00010db0


	//----- nvinfo : EIATTR_MAX_THREADS
	.align		4
.L_11695:
        /*00dc*/ 	.byte	0x04, 0x05
        /*00de*/ 	.short	(.L_11697 - .L_11696)
.L_11696:
        /*00e0*/ 	.word	0x00000080
        /*00e4*/ 	.word	0x00000001
        /*00e8*/ 	.word	0x00000001


	//----- nvinfo : EIATTR_CRS_STACK_SIZE
	.align		4
.L_11697:
        /*00ec*/ 	.byte	0x04, 0x1e
        /*00ee*/ 	.short	(.L_11699 - .L_11698)
.L_11698:
        /*00f0*/ 	.word	0x00000000


	//----- nvinfo : EIATTR_CBANK_PARAM_SIZE
	.align		4
.L_11699:
        /*00f4*/ 	.byte	0x03, 0x19
        /*00f6*/ 	.short	0x0298


	//----- nvinfo : EIATTR_PARAM_CBANK
	.align		4
        /*00f8*/ 	.byte	0x04, 0x0a
        /*00fa*/ 	.short	(.L_11701 - .L_11700)
	.align		4
.L_11700:
        /*00fc*/ 	.word	index@(.nv.constant0._ZN2at6native18elementwise_kernelILi128ELi4EZNS0_15gpu_kernel_implIZZZNS0_50_GLOBAL__N__2680c7bb_12_PowKernel_cu_7dd49032_300324pow_tensor_tensor_kernelERNS_18TensorIteratorBaseEENKUlvE_clEvENKUlvE_clEvEUlhhE_EEvS5_RKT_EUliE_EEviT1_)
        /*0100*/ 	.short	0x0380
        /*0102*/ 	.short	0x0298


	//----- nvinfo : EIATTR_SW_WAR
	.align		4
.L_11701:
        /*0104*/ 	.byte	0x04, 0x36
        /*0106*/ 	.short	(.L_11703 - .L_11702)
.L_11702:
        /*0108*/ 	.word	0x00000008
.L_11703:


//--------------------- .nv.info._ZN2at6native27unrolled_elementwise_kernelIZZZNS0_50_GLOBAL__N__2680c7bb_12_PowKernel_cu_7dd49032_300324pow_tensor_tensor_kernelERNS_18TensorIteratorBaseEENKUlvE_clEvENKUlvE_clEvEUlhhE_St5arrayIPcLm3EELi4E23TrivialOffsetCalculatorILi2EjESB_ILi1EjENS0_6memory12LoadWithCastILi2EEENSE_13StoreWithCastILi1EEEEEviT_T0_T2_T3_T4_T5_ --------------------------
	.section	.nv.info._ZN2at6native27unrolled_elementwise_kernelIZZZNS0_50_GLOBAL__N__2680c7bb_12_PowKernel_cu_7dd49032_300324pow_tensor_tensor_kernelERNS_18TensorIteratorBaseEENKUlvE_clEvENKUlvE_clEvEUlhhE_St5arrayIPcLm3EELi4E23TrivialOffsetCalculatorILi2EjESB_ILi1EjENS0_6memory12LoadWithCastILi2EEENSE_13StoreWithCastILi1EEEEEviT_T0_T2_T3_T4_T5_,"",@"SHT_CUDA_INFO"
	.sectionflags	@""
	.align	4


	//----- nvinfo : EIATTR_CUDA_API_VERSION
	.align		4
        /*0000*/ 	.byte	0x04, 0x37
        /*0002*/ 	.short	(.L_11705 - .L_11704)
.L_11704:
        /*0004*/ 	.word	0x00000082


	//----- nvinfo : EIATTR_KPARAM_INFO
	.align		4
.L_11705:
        /*0008*/ 	.byte	0x04, 0x17
        /*000a*/ 	.short	(.L_11707 - .L_11706)
.L_11706:
        /*000c*/ 	.word	0x00000000
        /*0010*/ 	.short	0x0006
        /*0012*/ 	.short	0x0038
        /*0014*/ 	.byte	0x00, 0xf0, 0x21, 0x00


	//----- nvinfo : EIATTR_KPARAM_INFO
	.align		4
.L_11707:
        /*0018*/ 	.byte	0x04, 0x17
        /*001a*/ 	.short	(.L_11709 - .L_11708)
.L_11708:
        /*001c*/ 	.word	0x00000000
        /*0020*/ 	.short	0x0005
        /*0022*/ 	.short	0x002c
        /*0024*/ 	.byte	0x00, 0xf0, 0x31, 0x00


	//----- nvinfo : EIATTR_KPARAM_INFO
	.align		4
.L_11709:
        /*0028*/ 	.byte	0x04, 0x17
        /*002a*/ 	.short	(.L_11711 - .L_11710)
.L_11710:
        /*002c*/ 	.word	0x00000000
        /*0030*/ 	.short	0x0004
        /*0032*/ 	.short	0x0029
        /*0034*/ 	.byte	0x00, 0xf0, 0x05, 0x00


	//----- nvinfo : EIATTR_KPARAM_INFO
	.align		4
.L_11711:
        /*0038*/ 	.byte	0x04, 0x17
        /*003a*/ 	.short	(.L_11713 - .L_11712)
.L_11712:
        /*003c*/ 	.word	0x00000000
        /*0040*/ 	.short	0x0003
        /*0042*/ 	.short	0x0028
        /*0044*/ 	.byte	0x00, 0xf0, 0x05, 0x00


	//----- nvinfo : EIATTR_KPARAM_INFO
	.align		4
.L_11713:
        /*0048*/ 	.byte	0x04, 0x17
        /*004a*/ 	.short	(.L_11715 - .L_11714)
.L_11714:
        /*004c*/ 	.word	0x00000000
        /*0050*/ 	.short	0x0002
        /*0052*/ 	.short	0x0010
        /*0054*/ 	.byte	0x00, 0xf0, 0x61, 0x00


	//----- nvinfo : EIATTR_KPARAM_INFO
	.align		4
.L_11715:
        /*0058*/ 	.byte	0x04, 0x17
        /*005a*/ 	.short	(.L_11717 - .L_11716)
.L_11716:
        /*005c*/ 	.word	0x00000000
        /*0060*/ 	.short	0x0001
        /*0062*/ 	.short	0x0008
        /*0064*/ 	.byte	0x00, 0xf0, 0x21, 0x00


	//----- nvinfo : EIATTR_KPARAM_INFO
	.align		4
.L_11717:
        /*0068*/ 	.byte	0x04, 0x17
        /*006a*/ 	.short	(.L_11719 - .L_11718)
.L_11718:
        /*006c*/ 	.word	0x00000000
        /*0070*/ 	.short	0x0000
        /*0072*/ 	.short	0x0000
        /*0074*/ 	.byte	0x00, 0xf0, 0x11, 0x00


	//----- nvinfo : EIATTR_SPARSE_MMA_MASK
	.align		4
.L_11719:
        /*0078*/ 	.byte	0x03, 0x50
        /*007a*/ 	.short	0x0000


	//----- nvinfo : EIATTR_MAXREG_COUNT
	.align		4
        /*007c*/ 	.byte	0x03, 0x1b
        /*007e*/ 	.short	0x00ff


	//----- nvinfo : EIATTR_EXTERNS
	.align		4
        /*0080*/ 	.byte	0x04, 0x0f
        /*0082*/ 	.short	(.L_11721 - .L_11720)


	//   ....[0]....
	.align		4
.L_11720:
        /*0084*/ 	.word	index@(__assertfail)


	//----- nvinfo : EIATTR_MERCURY_ISA_VERSION
	.align		4
.L_11721:
        /*0088*/ 	.byte	0x03, 0x5f
        /*008a*/ 	.short	0x0101


	//----- nvinfo : EIATTR_VRC_CTA_INIT_COUNT
	.align		4
        /*008c*/ 	.byte	0x02, 0x4a
	.zero		1
	.zero		1


	//----- nvinfo : EIATTR_SYSCALL_OFFSETS
	.align		4
        /*0090*/ 	.byte	0x04, 0x46
        /*0092*/ 	.short	(.L_11723 - .L_11722)


	//   ....[0]....
.L_11722:
        /*0094*/ 	.word	0x00000e90


	//   ....[1]....
        /*0098*/ 	.word	0x00001d50


	//   ....[2]....
        /*009c*/ 	.word	0x00002d50


	//   ....[3]....
        /*00a0*/ 	.word	0x00003c10


	//   ....[4]....
        /*00a4*/ 	.word	0x00004b50


	//   ....[5]....
        /*00a8*/ 	.word	0x00005a10


	//   ....[6]....
        /*00ac*/ 	.word	0x00006950


	//   ....[7]....
        /*00b0*/ 	.word	0x00007820


	//   ....[8]....
        /*00b4*/ 	.word	0x00008c70


	//   ....[9]....
        /*00b8*/ 	.word	0x00009ab0


	//   ....[10]....
        /*00bc*/ 	.word	0x0000a9b0


	//   ....[11]....
        /*00c0*/ 	.word	0x0000b880


	//----- nvinfo : EIATTR_EXIT_INSTR_OFFSETS
	.align		4
.L_11723:
        /*00c4*/ 	.byte	0x04, 0x1c
        /*00c6*/ 	.short	(.L_11725 - .L_11724)


	//   ....[0]....
.L_11724:
        /*00c8*/ 	.word	0x0000ac60


	//   ....[1]....
        /*00cc*/ 	.word	0x0000ad90


	//   ....[2]....
        /*00d0*/ 	.word	0x0000adb0


	//   ....[3]....
        /*00d4*/ 	.word	0x0000ae50


	//   ....[4]....
        /*00d8*/ 	.word	0x0000ae80


	//   ....[5]....
        /*00dc*/ 	.word	0x0000aeb0


	//   ....[6]....
        /*00e0*/ 	.word	0x0000af50


	//   ....[7]....
        /*00e4*/ 	.word	0x0000afa0


	//   ....[8]....
        /*00e8*/ 	.word	0x0000b050


	//   ....[9]....
        /*00ec*/ 	.word	0x0000b0b0


	//   ....[10]....
        /*00f0*/ 	.word	0x0000b0f0


	//   ....[11]....
        /*00f4*/ 	.word	0x0000b1c0


	//   ....[12]....
        /*00f8*/ 	.word	0x0000b310


	//   ....[13]....
        /*00fc*/ 	.word	0x0000b460


	//   ....[14]....
        /*0100*/ 	.word	0x0000b5c0


	//   ....[15]....
        /*0104*/ 	.word	0x0000b600


	//   ....[16]....
        /*0108*/ 	.word	0x0000b630


	//   ....[17]....
        /*010c*/ 	.word	0x0000b6d0


	//   ....[18]....
        /*0110*/ 	.word	0x0000b720


	//   ....[19]....
        /*0114*/ 	.word	0x0000b890


	//   ....[20]....
        /*0118*/ 	.word	0x0000b980


	//   ....[21]....
        /*011c*/ 	.word	0x0000ba30


	//   ....[22]....
        /*0120*/ 	.word	0x0000ba60


	//   ....[23]....
        /*0124*/ 	.word	0x0000bab0


	//   ....[24]....
        /*0128*/ 	.word	0x0000bb00


	//----- nvinfo : EIATTR_MAX_THREADS
	.align		4
.L_11725:
        /*012c*/ 	.byte	0x04, 0x05
        /*012e*/ 	.short	(.L_11727 - .L_11726)
.L_11726:
        /*0130*/ 	.word	0x00000080
        /*0134*/ 	.word	0x00000001
        /*0138*/ 	.word	0x00000001


	//----- nvinfo : EIATTR_CRS_STACK_SIZE
	.align		4
.L_11727:
        /*013c*/ 	.byte	0x04, 0x1e
        /*013e*/ 	.short	(.L_11729 - .L_11728)
.L_11728:
        /*0140*/ 	.word	0x00000000


	//----- nvinfo : EIATTR_CBANK_PARAM_SIZE
	.align		4
.L_11729:
        /*0144*/ 	.byte	0x03, 0x19
        /*0146*/ 	.short	0x0040


	//----- nvinfo : EIATTR_PARAM_CBANK
	.align		4
        /*0148*/ 	.byte	0x04, 0x0a
        /*014a*/ 	.short	(.L_11731 - .L_11730)
	.align		4
.L_11730:
        /*014c*/ 	.word	index@(.nv.constant0._ZN2at6native27unrolled_elementwise_kernelIZZZNS0_50_GLOBAL__N__2680c7bb_12_PowKernel_cu_7dd49032_300324pow_tensor_tensor_kernelERNS_18TensorIteratorBaseEENKUlvE_clEvENKUlvE_clEvEUlhhE_St5arrayIPcLm3EELi4E23TrivialOffsetCalculatorILi2EjESB_ILi1EjENS0_6memory12LoadWithCastILi2EEENSE_13StoreWithCastILi1EEEEEviT_T0_T2_T3_T4_T5_)
        /*0150*/ 	.short	0x0380
        /*0152*/ 	.short	0x0040


	//----- nvinfo : EIATTR_SW_WAR
	.align		4
.L_11731:
        /*0154*/ 	.byte	0x04, 0x36
        /*0156*/ 	.short	(.L_11733 - .L_11732)
.L_11732:
        /*0158*/ 	.word	0x00000008
.L_11733:


//--------------------- .nv.info._ZN2at6native18elementwise_kernelILi128ELi4EZNS0_22gpu_kernel_impl_nocastIZZZNS0_50_GLOBAL__N__2680c7bb_12_PowKernel_cu_7dd49032_300324pow_tensor_tensor_kernelERNS_18TensorIteratorBaseEENKUlvE_clEvENKUlvE_clEvEUlhhE_EEvS5_RKT_EUliE_EEviT1_ --------------------------
	.section	.nv.info._ZN2at6native18elementwise_kernelILi128ELi4EZNS0_22gpu_kernel_impl_nocastIZZZNS0_50_GLOBAL__N__2680c7bb_12_PowKernel_cu_7dd49032_300324pow_tensor_tensor_kernelERNS_18TensorIteratorBaseEENKUlvE_clEvENKUlvE_clEvEUlhhE_EEvS5_RKT_EUliE_EEviT1_,"",@"SHT_CUDA_INFO"
	.sectionflags	@""
	.align	4


	//----- nvinfo : EIATTR_CUDA_API_VERSION
	.align		4
        /*0000*/ 	.byte	0x04, 0x37
        /*0002*/ 	.short	(.L_11735 - .L_11734)
.L_11734:
        /*0004*/ 	.word	0x00000082


	//----- nvinfo : EIATTR_KPARAM_INFO
	.align		4
.L_11735:
        /*0008*/ 	.byte	0x04, 0x17
        /*000a*/ 	.short	(.L_11737 - .L_11736)
.L_11736:
        /*000c*/ 	.word	0x00000000
        /*0010*/ 	.short	0x0001
        /*0012*/ 	.short	0x0008
        /*0014*/ 	.byte	0x00, 0xf0, 0x21, 0x0a


	//----- nvinfo : EIATTR_KPARAM_INFO
	.align		4
.L_11737:
        /*0018*/ 	.byte	0x04, 0x17
        /*001a*/ 	.short	(.L_11739 - .L_11738)
.L_11738:
        /*001c*/ 	.word	0x00000000
        /*0020*/ 	.short	0x0000
        /*0022*/ 	.short	0x0000
        /*0024*/ 	.byte	0x00, 0xf0, 0x11, 0x00


	//----- nvinfo : EIATTR_SPARSE_MMA_MASK
	.align		4
.L_11739:
        /*0028*/ 	.byte	0x03, 0x50
        /*002a*/ 	.short	0x0000


	//----- nvinfo : EIATTR_MAXREG_COUNT
	.align		4
        /*002c*/ 	.byte	0x03, 0x1b
        /*002e*/ 	.short	0x0080


	//----- nvinfo : EIATTR_MERCURY_ISA_VERSION
	.align		4
        /*0030*/ 	.byte	0x03, 0x5f
        /*0032*/ 	.short	0x0101


	//----- nvinfo : EIATTR_VRC_CTA_INIT_COUNT
	.align		4
        /*0034*/ 	.byte	0x02, 0x4a
	.zero		1
	.zero		1


	//----- nvinfo : EIATTR_EXIT_INSTR_OFFSETS
	.align		4
        /*0038*/ 	.byte	0x04, 0x1c
        /*003a*/ 	.short	(.L_11741 - .L_11740)


	//   ....[0]....
.L_11740:
        /*003c*/ 	.word	0x000005f0


	//   ....[1]....
        /*0040*/ 	.word	0x00000760


	//   ....[2]....
        /*0044*/ 	.word	0x00004f70


	//   ....[3]....
        /*0048*/ 	.word	0x00006710


	//----- nvinfo : EIATTR_MAX_THREADS
	.align		4
.L_11741:
        /*004c*/ 	.byte	0x04, 0x05
        /*004e*/ 	.short	(.L_11743 - .L_11742)
.L_11742:
        /*0050*/ 	.word	0x00000080
        /*0054*/ 	.word	0x00000001
        /*0058*/ 	.word	0x00000001


	//----- nvinfo : EIATTR_CRS_STACK_SIZE
	.align		4
.L_11743:
        /*005c*/ 	.byte	0x04, 0x1e
        /*005e*/ 	.short	(.L_11745 - .L_11744)
.L_11744:
        /*0060*/ 	.word	0x00000000


	//----- nvinfo : EIATTR_CBANK_PARAM_SIZE
	.align		4
.L_11745:
        /*0064*/ 	.byte	0x03, 0x19
        /*0066*/ 	.short	0x0290


	//----- nvinfo : EIATTR_PARAM_CBANK
	.align		4
        /*0068*/ 	.byte	0x04, 0x0a
        /*006a*/ 	.short	(.L_11747 - .L_11746)
	.align		4
.L_11746:
        /*006c*/ 	.word	index@(.nv.constant0._ZN2at6native18elementwise_kernelILi128ELi4EZNS0_22gpu_kernel_impl_nocastIZZZNS0_50_GLOBAL__N__2680c7bb_12_PowKernel_cu_7dd49032_300324pow_tensor_tensor_kernelERNS_18TensorIteratorBaseEENKUlvE_clEvENKUlvE_clEvEUlhhE_EEvS5_RKT_EUliE_EEviT1_)
        /*0070*/ 	.short	0x0380
        /*0072*/ 	.short	0x0290


	//----- nvinfo : EIATTR_SW_WAR
	.align		4
.L_11747:
        /*0074*/ 	.byte	0x04, 0x36
        /*0076*/ 	.short	(.L_11749 - .L_11748)
.L_11748:
        /*0078*/ 	.word	0x00000008
.L_11749:


//--------------------- .nv.info._ZN2at6native27unrolled_elementwise_kernelIZZZNS0_50_GLOBAL__N__2680c7bb_12_PowKernel_cu_7dd49032_300324pow_tensor_tensor_kernelERNS_18TensorIteratorBaseEENKUlvE_clEvENKUlvE_clEvEUlhhE_St5arrayIPcLm3EELi4E23TrivialOffsetCalculatorILi2EjESB_ILi1EjENS0_6memory15LoadWithoutCastENSE_16StoreWithoutCastEEEviT_T0_T2_T3_T4_T5_ --------------------------
	.section	.nv.info._ZN2at6native27unrolled_elementwise_kernelIZZZNS0_50_GLOBAL__N__2680c7bb_12_PowKernel_cu_7dd49032_300324pow_tensor_tensor_kernelERNS_18TensorIteratorBaseEENKUlvE_clEvENKUlvE_clEvEUlhhE_St5arrayIPcLm3EELi4E23TrivialOffsetCalculatorILi2EjESB_ILi1EjENS0_6memory15LoadWithoutCastENSE_16StoreWithoutCastEEEviT_T0_T2_T3_T4_T5_,"",@"SHT_CUDA_INFO"
	.sectionflags	@""
	.align	4


	//----- nvinfo : EIATTR_CUDA_API_VERSION
	.align		4
        /*0000*/ 	.byte	0x04, 0x37
        /*0002*/ 	.short	(.L_11751 - .L_11750)
.L_11750:
        /*0004*/ 	.word	0x00000082


	//----- nvinfo : EIATTR_KPARAM_INFO
	.align		4
.L_11751:
        /*0008*/ 	.byte	0x04, 0x17
        /*000a*/ 	.short	(.L_11753 - .L_11752)
.L_11752:
        /*000c*/ 	.word	0x00000000
        /*0010*/ 	.short	0x0006
        /*0012*/ 	.short	0x002b
        /*0014*/ 	.byte	0x00, 0xf0, 0x05, 0x00


	//----- nvinfo : EIATTR_KPARAM_INFO
	.align		4
.L_11753:
        /*0018*/ 	.byte	0x04, 0x17
        /*001a*/ 	.short	(.L_11755 - .L_11754)
.L_11754:
        /*001c*/ 	.word	0x00000000
        /*0020*/ 	.short	0x0005
        /*0022*/ 	.short	0x002a
        /*0024*/ 	.byte	0x00, 0xf0, 0x05, 0x00


	//----- nvinfo : EIATTR_KPARAM_INFO
	.align		4
.L_11755:
        /*0028*/ 	.byte	0x04, 0x17
        /*002a*/ 	.short	(.L_11757 - .L_11756)
.L_11756:
        /*002c*/ 	.word	0x00000000
        /*0030*/ 	.short	0x0004
        /*0032*/ 	.short	0x0029
        /*0034*/ 	.byte	0x00, 0xf0, 0x05, 0x00


	//----- nvinfo : EIATTR_KPARAM_INFO
	.align		4
.L_11757:
        /*0038*/ 	.byte	0x04, 0x17
        /*003a*/ 	.short	(.L_11759 - .L_11758)
.L_11758:
        /*003c*/ 	.word	0x00000000
        /*0040*/ 	.short	0x0003
        /*0042*/ 	.short	0x0028
        /*0044*/ 	.byte	0x00, 0xf0, 0x05, 0x00


	//----- nvinfo : EIATTR_KPARAM_INFO
	.align		4
.L_11759:
        /*0048*/ 	.byte	0x04, 0x17
        /*004a*/ 	.short	(.L_11761 - .L_11760)
.L_11760:
        /*004c*/ 	.word	0x00000000
        /*0050*/ 	.short	0x0002
        /*0052*/ 	.short	0x0010
        /*0054*/ 	.byte	0x00, 0xf0, 0x61, 0x00


	//----- nvinfo : EIATTR_KPARAM_INFO
	.align		4
.L_11761:
        /*0058*/ 	.byte	0x04, 0x17
        /*005a*/ 	.short	(.L_11763 - .L_11762)
.L_11762:
        /*005c*/ 	.word	0x00000000
        /*0060*/ 	.short	0x0001
        /*0062*/ 	.short	0x0008
        /*0064*/ 	.byte	0x00, 0xf0, 0x21, 0x00


	//----- nvinfo : EIATTR_KPARAM_INFO
	.align		4
.L_11763:
        /*0068*/ 	.byte	0x04, 0x17
        /*006a*/ 	.short	(.L_11765 - .L_11764)
.L_11764:
        /*006c*/ 	.word	0x00000000
        /*0070*/ 	.short	0x0000
        /*0072*/ 	.short	0x0000
        /*0074*/ 	.byte	0x00, 0xf0, 0x11, 0x00


	//----- nvinfo : EIATTR_SPARSE_MMA_MASK
	.align		4
.L_11765:
        /*0078*/ 	.byte	0x03, 0x50
        /*007a*/ 	.short	0x0000


	//----- nvinfo : EIATTR_MAXREG_COUNT
	.align		4
        /*007c*/ 	.byte	0x03, 0x1b
        /*007e*/ 	.short	0x00ff


	//----- nvinfo : EIATTR_MERCURY_ISA_VERSION
	.align		4
        /*0080*/ 	.byte	0x03, 0x5f
        /*0082*/ 	.short	0x0101


	//----- nvinfo : EIATTR_VRC_CTA_INIT_COUNT
	.align		4
        /*0084*/ 	.byte	0x02, 0x4a
	.zero		1
	.zero		1


	//----- nvinfo : EIATTR_EXIT_INSTR_OFFSETS
	.align		4
        /*0088*/ 	.byte	0x04, 0x1c
        /*008a*/ 	.short	(.L_11767 - .L_11766)


	//   ....[0]....
.L_11766:
        /*008c*/ 	.word	0x00000ab0


	//   ....[1]....
        /*0090*/ 	.word	0x00000b10


	//----- nvinfo : EIATTR_MAX_THREADS
	.align		4
.L_11767:
        /*0094*/ 	.byte	0x04, 0x05
        /*0096*/ 	.short	(.L_11769 - .L_11768)
.L_11768:
        /*0098*/ 	.word	0x00000080
        /*009c*/ 	.word	0x00000001
        /*00a0*/ 	.word	0x00000001


	//----- nvinfo : EIATTR_CRS_STACK_SIZE
	.align		4
.L_11769:
        /*00a4*/ 	.byte	0x04, 0x1e
        /*00a6*/ 	.short	(.L_11771 - .L_11770)
.L_11770:
        /*00a8*/ 	.word	0x00000000


	//----- nvinfo : EIATTR_CBANK_PARAM_SIZE
	.align		4
.L_11771:
        /*00ac*/ 	.byte	0x03, 0x19
        /*00ae*/ 	.short	0x002c


	//----- nvinfo : EIATTR_PARAM_CBANK
	.align		4
        /*00b0*/ 	.byte	0x04, 0x0a
        /*00b2*/ 	.short	(.L_11773 - .L_11772)
	.align		4
.L_11772:
        /*00b4*/ 	.word	index@(.nv.constant0._ZN2at6native27unrolled_elementwise_kernelIZZZNS0_50_GLOBAL__N__2680c7bb_12_PowKernel_cu_7dd49032_300324pow_tensor_tensor_kernelERNS_18TensorIteratorBaseEENKUlvE_clEvENKUlvE_clEvEUlhhE_St5arrayIPcLm3EELi4E23TrivialOffsetCalculatorILi2EjESB_ILi1EjENS0_6memory15LoadWithoutCastENSE_16StoreWithoutCastEEEviT_T0_T2_T3_T4_T5_)
        /*00b8*/ 	.short	0x0380
        /*00ba*/ 	.short	0x002c


	//----- nvinfo : EIATTR_SW_WAR
	.align		4
.L_11773:
        /*00bc*/ 	.byte	0x04, 0x36
        /*00be*/ 	.short	(.L_11775 - .L_11774)
.L_11774:
        /*00c0*/ 	.word	0x00000008
.L_11775:


//--------------------- .nv.info._ZN2at6native29vectorized_elementwise_kernelILi2EZZZNS0_50_GLOBAL__N__2680c7bb_12_PowKernel_cu_7dd49032_300324pow_tensor_tensor_kernelERNS_18TensorIteratorBaseEENKUlvE_clEvENKUlvE_clEvEUlhhE_St5arrayIPcLm3EEEEviT0_T1_ --------------------------
	.section	.nv.info._ZN2at6native29vectorized_elementwise_kernelILi2EZZZNS0_50_GLOBAL__N__2680c7bb_12_PowKernel_cu_7dd49032_300324pow_tensor_tensor_kernelERNS_18TensorIteratorBaseEENKUlvE_clEvENKUlvE_clEvEUlhhE_St5arrayIPcLm3EEEEviT0_T1_,"",@"SHT_CUDA_INFO"
	.sectionflags	@""
	.align	4


	//----- nvinfo : EIATTR_CUDA_API_VERSION
	.align		4
        /*0000*/ 	.byte	0x04, 0x37
        /*0002*/ 	.short	(.L_11777 - .L_11776)
.L_11776:
        /*0004*/ 	.word	0x00000082


	//----- nvinfo : EIATTR_KPARAM_INFO
	.align		4
.L_11777:
        /*0008*/ 	.byte	0x04, 0x17
        /*000a*/ 	.short	(.L_11779 - .L_11778)
.L_11778:
        /*000c*/ 	.word	0x00000000
        /*0010*/ 	.short	0x0002
        /*0012*/ 	.short	0x0010
        /*0014*/ 	.byte	0x00, 0xf0, 0x61, 0x00


	//----- nvinfo : EIATTR_KPARAM_INFO
	.align		4
.L_11779:
        /*0018*/ 	.byte	0x04, 0x17
        /*001a*/ 	.short	(.L_11781 - .L_11780)
.L_11780:
        /*001c*/ 	.word	0x00000000
        /*0020*/ 	.short	0x0001
        /*0022*/ 	.short	0x0008
        /*0024*/ 	.byte	0x00, 0xf0, 0x21, 0x00


	//----- nvinfo : EIATTR_KPARAM_INFO
	.align		4
.L_11781:
        /*0028*/ 	.byte	0x04, 0x17
        /*002a*/ 	.short	(.L_11783 - .L_11782)
.L_11782:
        /*002c*/ 	.word	0x00000000
        /*0030*/ 	.short	0x0000
        /*0032*/ 	.short	0x0000
        /*0034*/ 	.byte	0x00, 0xf0, 0x11, 0x00


	//----- nvinfo : EIATTR_SPARSE_MMA_MASK
	.align		4
.L_11783:
        /*0038*/ 	.byte	0x03, 0x50
        /*003a*/ 	.short	0x0000


	//----- nvinfo : EIATTR_MAXREG_COUNT
	.align		4
        /*003c*/ 	.byte	0x03, 0x1b
        /*003e*/ 	.short	0x00ff


	//----- nvinfo : EIATTR_MERCURY_ISA_VERSION
	.align		4
        /*0040*/ 	.byte	0x03, 0x5f
        /*0042*/ 	.short	0x0101


	//----- nvinfo : EIATTR_VRC_CTA_INIT_COUNT
	.align		4
        /*0044*/ 	.byte	0x02, 0x4a
	.zero		1
	.zero		1


	//----- nvinfo : EIATTR_EXIT_INSTR_OFFSETS
	.align		4
        /*0048*/ 	.byte	0x04, 0x1c
        /*004a*/ 	.short	(.L_11785 - .L_11784)


	//   ....[0]....
.L_11784:
        /*004c*/ 	.word	0x00001560


	//   ....[1]....
        /*0050*/ 	.word	0x000015c0


	//   ....[2]....
        /*0054*/ 	.word	0x00002240


	//----- nvinfo : EIATTR_MAX_THREADS
	.align		4
.L_11785:
        /*0058*/ 	.byte	0x04, 0x05
        /*005a*/ 	.short	(.L_11787 - .L_11786)
.L_11786:
        /*005c*/ 	.word	0x00000080
        /*0060*/ 	.word	0x00000001
        /*0064*/ 	.word	0x00000001


	//----- nvinfo : EIATTR_CRS_STACK_SIZE
	.align		4
.L_11787:
        /*0068*/ 	.byte	0x04, 0x1e
        /*006a*/ 	.short	(.L_11789 - .L_11788)
.L_11788:
        /*006c*/ 	.word	0x00000000


	//----- nvinfo : EIATTR_CBANK_PARAM_SIZE
	.align		4
.L_11789:
        /*0070*/ 	.byte	0x03, 0x19
        /*0072*/ 	.short	0x0028


	//----- nvinfo : EIATTR_PARAM_CBANK
	.align		4
        /*0074*/ 	.byte	0x04, 0x0a
        /*0076*/ 	.short	(.L_11791 - .L_11790)
	.align		4
.L_11790:
        /*0078*/ 	.word	index@(.nv.constant0._ZN2at6native29vectorized_elementwise_kernelILi2EZZZNS0_50_GLOBAL__N__2680c7bb_12_PowKernel_cu_7dd49032_300324pow_tensor_tensor_kernelERNS_18TensorIteratorBaseEENKUlvE_clEvENKUlvE_clEvEUlhhE_St5arrayIPcLm3EEEEviT0_T1_)
        /*007c*/ 	.short	0x0380
        /*007e*/ 	.short	0x0028


	//----- nvinfo : EIATTR_SW_WAR
	.align		4
.L_11791:
        /*0080*/ 	.byte	0x04, 0x36
        /*0082*/ 	.short	(.L_11793 - .L_11792)
.L_11792:
        /*0084*/ 	.word	0x00000008
.L_11793:


//--------------------- .nv.info._ZN2at6native29vectorized_elementwise_kernelILi4EZZZNS0_50_GLOBAL__N__2680c7bb_12_PowKernel_cu_7dd49032_300324pow_tensor_tensor_kernelERNS_18TensorIteratorBaseEENKUlvE_clEvENKUlvE_clEvEUlhhE_St5arrayIPcLm3EEEEviT0_T1_ --------------------------
	.section	.nv.info._ZN2at6native29vectorized_elementwise_kernelILi4EZZZNS0_50_GLOBAL__N__2680c7bb_12_PowKernel_cu_7dd49032_300324pow_tensor_tensor_kernelERNS_18TensorIteratorBaseEENKUlvE_clEvENKUlvE_clEvEUlhhE_St5arrayIPcLm3EEEEviT0_T1_,"",@"SHT_CUDA_INFO"
	.sectionflags	@""
	.align	4


	//----- nvinfo : EIATTR_CUDA_API_VERSION
	.align		4
        /*0000*/ 	.byte	0x04, 0x37
        /*0002*/ 	.short	(.L_11795 - .L_11794)
.L_11794:
        /*0004*/ 	.word	0x00000082


	//----- nvinfo : EIATTR_KPARAM_INFO
	.align		4
.L_11795:
        /*0008*/ 	.byte	0x04, 0x17
        /*000a*/ 	.short	(.L_11797 - .L_11796)
.L_11796:
        /*000c*/ 	.word	0x00000000
        /*0010*/ 	.short	0x0002
        /*0012*/ 	.short	0x0010
        /*0014*/ 	.byte	0x00, 0xf0, 0x61, 0x00


	//----- nvinfo : EIATTR_KPARAM_INFO
	.align		4
.L_11797:
        /*0018*/ 	.byte	0x04, 0x17
        /*001a*/ 	.short	(.L_11799 - .L_11798)
.L_11798:
        /*001c*/ 	.word	0x00000000
        /*0020*/ 	.short	0x0001
        /*0022*/ 	.short	0x0008
        /*0024*/ 	.byte	0x00, 0xf0, 0x21, 0x00


	//----- nvinfo : EIATTR_KPARAM_INFO
	.align		4
.L_11799:
        /*0028*/ 	.byte	0x04, 0x17
        /*002a*/ 	.short	(.L_11801 - .L_11800)
.L_11800:
        /*002c*/ 	.word	0x00000000
        /*0030*/ 	.short	0x0000
        /*0032*/ 	.short	0x0000
        /*0034*/ 	.byte	0x00, 0xf0, 0x11, 0x00


	//----- nvinfo : EIATTR_SPARSE_MMA_MASK
	.align		4
.L_11801:
        /*0038*/ 	.byte	0x03, 0x50
        /*003a*/ 	.short	0x0000


	//----- nvinfo : EIATTR_MAXREG_COUNT
	.align		4
        /*003c*/ 	.byte	0x03, 0x1b
        /*003e*/ 	.short	0x00ff


	//----- nvinfo : EIATTR_MERCURY_ISA_VERSION
	.align		4
        /*0040*/ 	.byte	0x03, 0x5f
        /*0042*/ 	.short	0x0101


	//----- nvinfo : EIATTR_VRC_CTA_INIT_COUNT
	.align		4
        /*0044*/ 	.byte	0x02, 0x4a
	.zero		1
	.zero		1


	//----- nvinfo : EIATTR_EXIT_INSTR_OFFSETS
	.align		4
        /*0048*/ 	.byte	0x04, 0x1c
        /*004a*/ 	.short	(.L_11803 - .L_11802)


	//   ....[0]....
.L_11802:
        /*004c*/ 	.word	0x00001560


	//   ....[1]....
        /*0050*/ 	.word	0x000015c0


	//   ....[2]....
        /*0054*/ 	.word	0x000022a0


	//----- nvinfo : EIATTR_MAX_THREADS
	.align		4
.L_11803:
        /*0058*/ 	.byte	0x04, 0x05
        /*005a*/ 	.short	(.L_11805 - .L_11804)
.L_11804:
        /*005c*/ 	.word	0x00000080
        /*0060*/ 	.word	0x00000001
        /*0064*/ 	.word	0x00000001


	//----- nvinfo : EIATTR_CRS_STACK_SIZE
	.align		4
.L_11805:
        /*0068*/ 	.byte	0x04, 0x1e
        /*006a*/ 	.short	(.L_11807 - .L_11806)
.L_11806:
        /*006c*/ 	.word	0x00000000


	//----- nvinfo : EIATTR_CBANK_PARAM_SIZE
	.align		4
.L_11807:
        /*0070*/ 	.byte	0x03, 0x19
        /*0072*/ 	.short	0x0028


	//----- nvinfo : EIATTR_PARAM_CBANK
	.align		4
        /*0074*/ 	.byte	0x04, 0x0a
        /*0076*/ 	.short	(.L_11809 - .L_11808)
	.align		4
.L_11808:
        /*0078*/ 	.word	index@(.nv.constant0._ZN2at6native29vectorized_elementwise_kernelILi4EZZZNS0_50_GLOBAL__N__2680c7bb_12_PowKernel_cu_7dd49032_300324pow_tensor_tensor_kernelERNS_18TensorIteratorBaseEENKUlvE_clEvENKUlvE_clEvEUlhhE_St5arrayIPcLm3EEEEviT0_T1_)
        /*007c*/ 	.short	0x0380
        /*007e*/ 	.short	0x0028


	//----- nvinfo : EIATTR_SW_WAR
	.align		4
.L_11809:
        /*0080*/ 	.byte	0x04, 0x36
        /*0082*/ 	.short	(.L_11811 - .L_11810)
.L_11810:
        /*0084*/ 	.word	0x00000008
.L_11811:


//--------------------- .nv.info._ZN2at6native29vectorized_elementwise_kernelILi8EZZZNS0_50_GLOBAL__N__2680c7bb_12_PowKernel_cu_7dd49032_300324pow_tensor_tensor_kernelERNS_18TensorIteratorBaseEENKUlvE_clEvENKUlvE_clEvEUlhhE_St5arrayIPcLm3EEEEviT0_T1_ --------------------------
	.section	.nv.info._ZN2at6native29vectorized_elementwise_kernelILi8EZZZNS0_50_GLOBAL__N__2680c7bb_12_PowKernel_cu_7dd49032_300324pow_tensor_tensor_kernelERNS_18TensorIteratorBaseEENKUlvE_clEvENKUlvE_clEvEUlhhE_St5arrayIPcLm3EEEEviT0_T1_,"",@"SHT_CUDA_INFO"
	.sectionflags	@""
	.align	4


	//----- nvinfo : EIATTR_CUDA_API_VERSION
	.align		4
        /*0000*/ 	.byte	0x04, 0x37
        /*0002*/ 	.short	(.L_11813 - .L_11812)
.L_11812:
        /*0004*/ 	.word	0x00000082


	//----- nvinfo : EIATTR_KPARAM_INFO
	.align		4
.L_11813:
        /*0008*/ 	.byte	0x04, 0x17
        /*000a*/ 	.short	(.L_11815 - .L_11814)
.L_11814:
        /*000c*/ 	.word	0x00000000
        /*0010*/ 	.short	0x0002
        /*0012*/ 	.short	0x0010
        /*0014*/ 	.byte	0x00, 0xf0, 0x61, 0x00


	//----- nvinfo : EIATTR_KPARAM_INFO
	.align		4
.L_11815:
        /*0018*/ 	.byte	0x04, 0x17
        /*001a*/ 	.short	(.L_11817 - .L_11816)
.L_11816:
        /*001c*/ 	.word	0x00000000
        /*0020*/ 	.short	0x0001
        /*0022*/ 	.short	0x0008
        /*0024*/ 	.byte	0x00, 0xf0, 0x21, 0x00


	//----- nvinfo : EIATTR_KPARAM_INFO
	.align		4
.L_11817:
        /*0028*/ 	.byte	0x04, 0x17
        /*002a*/ 	.short	(.L_11819 - .L_11818)
.L_11818:
        /*002c*/ 	.word	0x00000000
        /*0030*/ 	.short	0x0000
        /*0032*/ 	.short	0x0000
        /*0034*/ 	.byte	0x00, 0xf0, 0x11, 0x00


	//----- nvinfo : EIATTR_SPARSE_MMA_MASK
	.align		4
.L_11819:
        /*0038*/ 	.byte	0x03, 0x50
        /*003a*/ 	.short	0x0000


	//----- nvinfo : EIATTR_MAXREG_COUNT
	.align		4
        /*003c*/ 	.byte	0x03, 0x1b
        /*003e*/ 	.short	0x00ff


	//----- nvinfo : EIATTR_MERCURY_ISA_VERSION
	.align		4
        /*0040*/ 	.byte	0x03, 0x5f
        /*0042*/ 	.short	0x0101


	//----- nvinfo : EIATTR_VRC_CTA_INIT_COUNT
	.align		4
        /*0044*/ 	.byte	0x02, 0x4a
	.zero		1
	.zero		1


	//----- nvinfo : EIATTR_EXIT_INSTR_OFFSETS
	.align		4
        /*0048*/ 	.byte	0x04, 0x1c
        /*004a*/ 	.short	(.L_11821 - .L_11820)


	//   ....[0]....
.L_11820:
        /*004c*/ 	.word	0x00001560


	//   ....[1]....
        /*0050*/ 	.word	0x000015c0


	//   ....[2]....
        /*0054*/ 	.word	0x000022a0


	//----- nvinfo : EIATTR_MAX_THREADS
	.align		4
.L_11821:
        /*0058*/ 	.byte	0x04, 0x05
        /*005a*/ 	.short	(.L_11823 - .L_11822)
.L_11822:
        /*005c*/ 	.word	0x00000080
        /*0060*/ 	.word	0x00000001
        /*0064*/ 	.word	0x00000001


	//----- nvinfo : EIATTR_CRS_STACK_SIZE
	.align		4
.L_11823:
        /*0068*/ 	.byte	0x04, 0x1e
        /*006a*/ 	.short	(.L_11825 - .L_11824)
.L_11824:
        /*006c*/ 	.word	0x00000000


	//----- nvinfo : EIATTR_CBANK_PARAM_SIZE
	.align		4
.L_11825:
        /*0070*/ 	.byte	0x03, 0x19
        /*0072*/ 	.short	0x0028


	//----- nvinfo : EIATTR_PARAM_CBANK
	.align		4
        /*0074*/ 	.byte	0x04, 0x0a
        /*0076*/ 	.short	(.L_11827 - .L_11826)
	.align		4
.L_11826:
        /*0078*/ 	.word	index@(.nv.constant0._ZN2at6native29vectorized_elementwise_kernelILi8EZZZNS0_50_GLOBAL__N__2680c7bb_12_PowKernel_cu_7dd49032_300324pow_tensor_tensor_kernelERNS_18TensorIteratorBaseEENKUlvE_clEvENKUlvE_clEvEUlhhE_St5arrayIPcLm3EEEEviT0_T1_)
        /*007c*/ 	.short	0x0380
        /*007e*/ 	.short	0x0028


	//----- nvinfo : EIATTR_SW_WAR
	.align		4
.L_11827:
        /*0080*/ 	.byte	0x04, 0x36
        /*0082*/ 	.short	(.L_11829 - .L_11828)
.L_11828:
        /*0084*/ 	.word	0x00000008
.L_11829:


//--------------------- .nv.info._ZN2at6native18elementwise_kernelILi128ELi4EZNS0_15gpu_kernel_implIZNS0_50_GLOBAL__N__2680c7bb_12_PowKernel_cu_7dd49032_300322pow_scalar_tensor_implIhEEvRNS_18TensorIteratorBaseET_EUlhE_EEvS6_RKS7_EUliE_EEviT1_ --------------------------
	.section	.nv.info._ZN2at6native18elementwise_kernelILi128ELi4EZNS0_15gpu_kernel_implIZNS0_50_GLOBAL__N__2680c7bb_12_PowKernel_cu_7dd49032_300322pow_scalar_tensor_implIhEEvRNS_18TensorIteratorBaseET_EUlhE_EEvS6_RKS7_EUliE_EEviT1_,"",@"SHT_CUDA_INFO"
	.sectionflags	@""
	.align	4


	//----- nvinfo : EIATTR_CUDA_API_VERSION
	.align		4
        /*0000*/ 	.byte	0x04, 0x37
        /*0002*/ 	.short	(.L_11831 - .L_11830)
.L_11830:
        /*0004*/ 	.word	0x00000082


	//----- nvinfo : EIATTR_KPARAM_INFO
	.align		4
.L_11831:
        /*0008*/ 	.byte	0x04, 0x17
        /*000a*/ 	.short	(.L_11833 - .L_11832)
.L_11832:
        /*000c*/ 	.word	0x00000000
        /*0010*/ 	.short	0x0001
        /*0012*/ 	.short	0x0008
        /*0014*/ 	.byte	0x00, 0xf0, 0xa1, 0x08


	//----- nvinfo : EIATTR_KPARAM_INFO
	.align		4
.L_11833:
        /*0018*/ 	.byte	0x04, 0x17
        /*001a*/ 	.short	(.L_11835 - .L_11834)
.L_11834:
        /*001c*/ 	.word	0x00000000
        /*0020*/ 	.short	0x0000
        /*0022*/ 	.short	0x0000
        /*0024*/ 	.byte	0x00, 0xf0, 0x11, 0x00


	//----- nvinfo : EIATTR_SPARSE_MMA_MASK
	.align		4
.L_11835:
        /*0028*/ 	.byte	0x03, 0x50
        /*002a*/ 	.short	0x0000


	//----- nvinfo : EIATTR_MAXREG_COUNT
	.align		4
        /*002c*/ 	.byte	0x03, 0x1b
        /*002e*/ 	.short	0x0080


	//----- nvinfo : EIATTR_EXTERNS
	.align		4
        /*0030*/ 	.byte	0x04, 0x0f
        /*0032*/ 	.short	(.L_11837 - .L_11836)


	//   ....[0]....
	.align		4
.L_11836:
        /*0034*/ 	.word	index@(__assertfail)


	//----- nvinfo : EIATTR_MERCURY_ISA_VERSION
	.align		4
.L_11837:
        /*0038*/ 	.byte	0x03, 0x5f
        /*003a*/ 	.short	0x0101


	//----- nvinfo : EIATTR_VRC_CTA_INIT_COUNT
	.align		4
        /*003c*/ 	.byte	0x02, 0x4a
	.zero		1
	.zero		1


	//----- nvinfo : EIATTR_SYSCALL_OFFSETS
	.align		4
        /*0040*/ 	.byte	0x04, 0x46
        /*0042*/ 	.short	(.L_11839 - .L_11838)


	//   ....[0]....
.L_11838:
        /*0044*/ 	.word	0x00002180


	//   ....[1]....
        /*0048*/ 	.word	0x000030c0


	//   ....[2]....
        /*004c*/ 	.word	0x000053e0


	//   ....[3]....
        /*0050*/ 	.word	0x00006170


	//   ....[4]....
        /*0054*/ 	.word	0x00008570


	//   ....[5]....
        /*0058*/ 	.word	0x00009300


	//   ....[6]....
        /*005c*/ 	.word	0x0000b710


	//   ....[7]....
        /*0060*/ 	.word	0x0000c450


	//----- nvinfo : EIATTR_EXIT_INSTR_OFFSETS
	.align		4
.L_11839:
        /*0064*/ 	.byte	0x04, 0x1c
        /*0066*/ 	.short	(.L_11841 - .L_11840)


	//   ....[0]....
.L_11840:
        /*0068*/ 	.word	0x000095c0


	//   ....[1]....
        /*006c*/ 	.word	0x0000b950


	//   ....[2]....
        /*0070*/ 	.word	0x0000b970


	//   ....[3]....
        /*0074*/ 	.word	0x0000ba10


	//   ....[4]....
        /*0078*/ 	.word	0x0000ba40


	//   ....[5]....
        /*007c*/ 	.word	0x0000ba70


	//   ....[6]....
        /*0080*/ 	.word	0x0000bb10


	//   ....[7]....
        /*0084*/ 	.word	0x0000bb60


	//   ....[8]....
        /*0088*/ 	.word	0x0000bc10


	//   ....[9]....
        /*008c*/ 	.word	0x0000bc70


	//   ....[10]....
        /*0090*/ 	.word	0x0000bcb0


	//   ....[11]....
        /*0094*/ 	.word	0x0000bd80


	//   ....[12]....
        /*0098*/ 	.word	0x0000bed0


	//   ....[13]....
        /*009c*/ 	.word	0x0000c020


	//   ....[14]....
        /*00a0*/ 	.word	0x0000c190


	//   ....[15]....
        /*00a4*/ 	.word	0x0000c1d0


	//   ....[16]....
        /*00a8*/ 	.word	0x0000c200


	//   ....[17]....
        /*00ac*/ 	.word	0x0000c2a0


	//   ....[18]....
        /*00b0*/ 	.word	0x0000c2f0


	//   ....[19]....
        /*00b4*/ 	.word	0x0000c460


	//   ....[20]....
        /*00b8*/ 	.word	0x0000c550


	//   ....[21]....
        /*00bc*/ 	.word	0x0000c600


	//   ....[22]....
        /*00c0*/ 	.word	0x0000c630


	//   ....[23]....
        /*00c4*/ 	.word	0x0000c680


	//   ....[24]....
        /*00c8*/ 	.word	0x0000c6d0


	//----- nvinfo : EIATTR_MAX_THREADS
	.align		4
.L_11841:
        /*00cc*/ 	.byte	0x04, 0x05
        /*00ce*/ 	.short	(.L_11843 - .L_11842)
.L_11842:
        /*00d0*/ 	.word	0x00000080
        /*00d4*/ 	.word	0x00000001
        /*00d8*/ 	.word	0x00000001


	//----- nvinfo : EIATTR_CRS_STACK_SIZE
	.align		4
.L_11843:
        /*00dc*/ 	.byte	0x04, 0x1e
        /*00de*/ 	.short	(.L_11845 - .L_11844)
.L_11844:
        /*00e0*/ 	.word	0x00000000


	//----- nvinfo : EIATTR_CBANK_PARAM_SIZE
	.align		4
.L_11845:
        /*00e4*/ 	.byte	0x03, 0x19
        /*00e6*/ 	.short	0x0230


	//----- nvinfo : EIATTR_PARAM_CBANK
	.align		4
        /*00e8*/ 	.byte	0x04, 0x0a
        /*00ea*/ 	.short	(.L_11847 - .L_11846)
	.align		4
.L_11846:
        /*00ec*/ 	.word	index@(.nv.constant0._ZN2at6native18elementwise_kernelILi128ELi4EZNS0_15gpu_kernel_implIZNS0_50_GLOBAL__N__2680c7bb_12_PowKernel_cu_7dd49032_300322pow_scalar_tensor_implIhEEvRNS_18TensorIteratorBaseET_EUlhE_EEvS6_RKS7_EUliE_EEviT1_)
        /*00f0*/ 	.short	0x0380
        /*00f2*/ 	.short	0x0230


	//----- nvinfo : EIATTR_SW_WAR
	.align		4
.L_11847:
        /*00f4*/ 	.byte	0x04, 0x36
        /*00f6*/ 	.short	(.L_11849 - .L_11848)
.L_11848:
        /*00f8*/ 	.word	0x00000008
.L_11849:


//--------------------- .nv.info._ZN2at6native27unrolled_elementwise_kernelIZNS0_50_GLOBAL__N__2680c7bb_12_PowKernel_cu_7dd49032_300322pow_scalar_tensor_implIhEEvRNS_18TensorIteratorBaseET_EUlhE_St5arrayIPcLm2EELi4E23TrivialOffsetCalculatorILi1EjESC_NS0_6memory12LoadWithCastILi1EEENSD_13StoreWithCastILi1EEEEEviS6_T0_T2_T3_T4_T5_ --------------------------
	.section	.nv.info._ZN2at6native27unrolled_elementwise_kernelIZNS0_50_GLOBAL__N__2680c7bb_12_PowKernel_cu_7dd49032_300322pow_scalar_tensor_implIhEEvRNS_18TensorIteratorBaseET_EUlhE_St5arrayIPcLm2EELi4E23TrivialOffsetCalculatorILi1EjESC_NS0_6memory12LoadWithCastILi1EEENSD_13StoreWithCastILi1EEEEEviS6_T0_T2_T3_T4_T5_,"",@"SHT_CUDA_INFO"
	.sectionflags	@""
	.align	4


	//----- nvinfo : EIATTR_CUDA_API_VERSION
	.align		4
        /*0000*/ 	.byte	0x04, 0x37
        /*0002*/ 	.short	(.L_11851 - .L_11850)
.L_11850:
        /*0004*/ 	.word	0x00000082


	//----- nvinfo : EIATTR_KPARAM_INFO
	.align		4
.L_11851:
        /*0008*/ 	.byte	0x04, 0x17
        /*000a*/ 	.short	(.L_11853 - .L_11852)
.L_11852:
        /*000c*/ 	.word	0x00000000
        /*0010*/ 	.short	0x0006
        /*0012*/ 	.short	0x0034
        /*0014*/ 	.byte	0x00, 0xf0, 0x21, 0x00


	//----- nvinfo : EIATTR_KPARAM_INFO
	.align		4
.L_11853:
        /*0018*/ 	.byte	0x04, 0x17
        /*001a*/ 	.short	(.L_11855 - .L_11854)
.L_11854:
        /*001c*/ 	.word	0x00000000
        /*0020*/ 	.short	0x0005
        /*0022*/ 	.short	0x002c
        /*0024*/ 	.byte	0x00, 0xf0, 0x21, 0x00


	//----- nvinfo : EIATTR_KPARAM_INFO
	.align		4
.L_11855:
        /*0028*/ 	.byte	0x04, 0x17
        /*002a*/ 	.short	(.L_11857 - .L_11856)
.L_11856:
        /*002c*/ 	.word	0x00000000
        /*0030*/ 	.short	0x0004
        /*0032*/ 	.short	0x0029
        /*0034*/ 	.byte	0x00, 0xf0, 0x05, 0x00


	//----- nvinfo : EIATTR_KPARAM_INFO
	.align		4
.L_11857:
        /*0038*/ 	.byte	0x04, 0x17
        /*003a*/ 	.short	(.L_11859 - .L_11858)
.L_11858:
        /*003c*/ 	.word	0x00000000
        /*0040*/ 	.short	0x0003
        /*0042*/ 	.short	0x0028
        /*0044*/ 	.byte	0x00, 0xf0, 0x05, 0x00


	//----- nvinfo : EIATTR_KPARAM_INFO
	.align		4
.L_11859:
        /*0048*/ 	.byte	0x04, 0x17
        /*004a*/ 	.short	(.L_11861 - .L_11860)
.L_11860:
        /*004c*/ 	.word	0x00000000
        /*0050*/ 	.short	0x0002
        /*0052*/ 	.short	0x0018
        /*0054*/ 	.byte	0x00, 0xf0, 0x41, 0x00


	//----- nvinfo : EIATTR_KPARAM_INFO
	.align		4
.L_11861:
        /*0058*/ 	.byte	0x04, 0x17
        /*005a*/ 	.short	(.L_11863 - .L_11862)
.L_11862:
        /*005c*/ 	.word	0x00000000
        /*0060*/ 	.short	0x0001
        /*0062*/ 	.short	0x0008
        /*0064*/ 	.byte	0x00, 0xf0, 0x41, 0x00


	//----- nvinfo : EIATTR_KPARAM_INFO
	.align		4
.L_11863:
        /*0068*/ 	.byte	0x04, 0x17
        /*006a*/ 	.short	(.L_11865 - .L_11864)
.L_11864:
        /*006c*/ 	.word	0x00000000
        /*0070*/ 	.short	0x0000
        /*0072*/ 	.short	0x0000
        /*0074*/ 	.byte	0x00, 0xf0, 0x11, 0x00


	//----- nvinfo : EIATTR_SPARSE_MMA_MASK
	.align		4
.L_11865:
        /*0078*/ 	.byte	0x03, 0x50
        /*007a*/ 	.short	0x0000


	//----- nvinfo : EIATTR_MAXREG_COUNT
	.align		4
        /*007c*/ 	.byte	0x03, 0x1b
        /*007e*/ 	.short	0x00ff


	//----- nvinfo : EIATTR_EXTERNS
	.align		4
        /*0080*/ 	.byte	0x04, 0x0f
        /*0082*/ 	.short	(.L_11867 - .L_11866)


	//   ....[0]....
	.align		4
.L_11866:
        /*0084*/ 	.word	index@(__assertfail)


	//----- nvinfo : EIATTR_MERCURY_ISA_VERSION
	.align		4
.L_11867:
        /*0088*/ 	.byte	0x03, 0x5f
        /*008a*/ 	.short	0x0101


	//----- nvinfo : EIATTR_VRC_CTA_INIT_COUNT
	.align		4
        /*008c*/ 	.byte	0x02, 0x4a
	.zero		1
	.zero		1


	//----- nvinfo : EIATTR_SYSCALL_OFFSETS
	.align		4
        /*0090*/ 	.byte	0x04, 0x46
        /*0092*/ 	.short	(.L_11869 - .L_11868)


	//   ....[0]....
.L_11868:
        /*0094*/ 	.word	0x00000e90


	//   ....[1]....
        /*0098*/ 	.word	0x00001e80


	//   ....[2]....
        /*009c*/ 	.word	0x00002db0


	//   ....[3]....
        /*00a0*/ 	.word	0x00003ce0


	//   ....[4]....
        /*00a4*/ 	.word	0x00005160


	//   ....[5]....
        /*00a8*/ 	.word	0x00005fa0


	//   ....[6]....
        /*00ac*/ 	.word	0x00006ea0


	//   ....[7]....
        /*00b0*/ 	.word	0x00007d70


	//----- nvinfo : EIATTR_EXIT_INSTR_OFFSETS
	.align		4
.L_11869:
        /*00b4*/ 	.byte	0x04, 0x1c
        /*00b6*/ 	.short	(.L_11871 - .L_11870)


	//   ....[0]....
.L_11870:
        /*00b8*/ 	.word	0x00007150


	//   ....[1]....
        /*00bc*/ 	.word	0x00007280


	//   ....[2]....
        /*00c0*/ 	.word	0x000072a0


	//   ....[3]....
        /*00c4*/ 	.word	0x00007340


	//   ....[4]....
        /*00c8*/ 	.word	0x00007370


	//   ....[5]....
        /*00cc*/ 	.word	0x000073a0


	//   ....[6]....
        /*00d0*/ 	.word	0x00007440


	//   ....[7]....
        /*00d4*/ 	.word	0x00007490


	//   ....[8]....
        /*00d8*/ 	.word	0x00007540


	//   ....[9]....
        /*00dc*/ 	.word	0x000075a0


	//   ....[10]....
        /*00e0*/ 	.word	0x000075e0


	//   ....[11]....
        /*00e4*/ 	.word	0x000076b0


	//   ....[12]....
        /*00e8*/ 	.word	0x00007800


	//   ....[13]....
        /*00ec*/ 	.word	0x00007950


	//   ....[14]....
        /*00f0*/ 	.word	0x00007ab0


	//   ....[15]....
        /*00f4*/ 	.word	0x00007af0


	//   ....[16]....
        /*00f8*/ 	.word	0x00007b20


	//   ....[17]....
        /*00fc*/ 	.word	0x00007bc0


	//   ....[18]....
        /*0100*/ 	.word	0x00007c10


	//   ....[19]....
        /*0104*/ 	.word	0x00007d80


	//   ....[20]....
        /*0108*/ 	.word	0x00007e70


	//   ....[21]....
        /*010c*/ 	.word	0x00007f20


	//   ....[22]....
        /*0110*/ 	.word	0x00007f50


	//   ....[23]....
        /*0114*/ 	.word	0x00007fa0


	//   ....[24]....
        /*0118*/ 	.word	0x00007ff0


	//----- nvinfo : EIATTR_MAX_THREADS
	.align		4
.L_11871:
        /*011c*/ 	.byte	0x04, 0x05
        /*011e*/ 	.short	(.L_11873 - .L_11872)
.L_11872:
        /*0120*/ 	.word	0x00000080
        /*0124*/ 	.word	0x00000001
        /*0128*/ 	.word	0x00000001


	//----- nvinfo : EIATTR_CRS_STACK_SIZE
	.align		4
.L_11873:
        /*012c*/ 	.byte	0x04, 0x1e
        /*012e*/ 	.short	(.L_11875 - .L_11874)
.L_11874:
        /*0130*/ 	.word	0x00000000


	//----- nvinfo : EIATTR_CBANK_PARAM_SIZE
	.align		4
.L_11875:
        /*0134*/ 	.byte	0x03, 0x19
        /*0136*/ 	.short	0x003c


	//----- nvinfo : EIATTR_PARAM_CBANK
	.align		4
        /*0138*/ 	.byte	0x04, 0x0a
        /*013a*/ 	.short	(.L_11877 - .L_11876)
	.align		4
.L_11876:
        /*013c*/ 	.word	index@(.nv.constant0._ZN2at6native27unrolled_elementwise_kernelIZNS0_50_GLOBAL__N__2680c7bb_12_PowKernel_cu_7dd49032_300322pow_scalar_tensor_implIhEEvRNS_18TensorIteratorBaseET_EUlhE_St5arrayIPcLm2EELi4E23TrivialOffsetCalculatorILi1EjESC_NS0_6memory12LoadWithCastILi1EEENSD_13StoreWithCastILi1EEEEEviS6_T0_T2_T3_T4_T5_)
        /*0140*/ 	.short	0x0380
        /*0142*/ 	.short	0x003c


	//----- nvinfo : EIATTR_SW_WAR
	.align		4
.L_11877:
        /*0144*/ 	.byte	0x04, 0x36
        /*0146*/ 	.short	(.L_11879 - .L_11878)
.L_11878:
        /*0148*/ 	.word	0x00000008
.L_11879:


//--------------------- .nv.info._ZN2at6native18elementwise_kernelILi128ELi4EZNS0_22gpu_kernel_impl_nocastIZNS0_50_GLOBAL__N__2680c7bb_12_PowKernel_cu_7dd49032_300322pow_scalar_tensor_implIhEEvRNS_18TensorIteratorBaseET_EUlhE_EEvS6_RKS7_EUliE_EEviT1_ --------------------------
	.section	.nv.info._ZN2at6native18elementwise_kernelILi128ELi4EZNS0_22gpu_kernel_impl_nocastIZNS0_50_GLOBAL__N__2680c7bb_12_PowKernel_cu_7dd49032_300322pow_scalar_tensor_implIhEEvRNS_18TensorIteratorBaseET_EUlhE_EEvS6_RKS7_EUliE_EEviT1_,"",@"SHT_CUDA_INFO"
	.sectionflags	@""
	.align	4


	//----- nvinfo : EIATTR_CUDA_API_VERSION
	.align		4
        /*0000*/ 	.byte	0x04, 0x37
        /*0002*/ 	.short	(.L_11881 - .L_11880)
.L_11880:
        /*0004*/ 	.word	0x00000082


	//----- nvinfo : EIATTR_KPARAM_INFO
	.align		4
.L_11881:
        /*0008*/ 	.byte	0x04, 0x17
        /*000a*/ 	.short	(.L_11883 - .L_11882)
.L_11882:
        /*000c*/ 	.word	0x00000000
        /*0010*/ 	.short	0x0001
        /*0012*/ 	.short	0x0008
        /*0014*/ 	.byte	0x00, 0xf0, 0x81, 0x08


	//----- nvinfo : EIATTR_KPARAM_INFO
	.align		4
.L_11883:
        /*0018*/ 	.byte	0x04, 0x17
        /*001a*/ 	.short	(.L_11885 - .L_11884)
.L_11884:
        /*001c*/ 	.word	0x00000000
        /*0020*/ 	.short	0x0000
        /*0022*/ 	.short	0x0000
        /*0024*/ 	.byte	0x00, 0xf0, 0x11, 0x00


	//----- nvinfo : EIATTR_SPARSE_MMA_MASK
	.align		4
.L_11885:
        /*0028*/ 	.byte	0x03, 0x50
        /*002a*/ 	.short	0x0000


	//----- nvinfo : EIATTR_MAXREG_COUNT
	.align		4
        /*002c*/ 	.byte	0x03, 0x1b
        /*002e*/ 	.short	0x0080


	//----- nvinfo : EIATTR_MERCURY_ISA_VERSION
	.align		4
        /*0030*/ 	.byte	0x03, 0x5f
        /*0032*/ 	.short	0x0101


	//----- nvinfo : EIATTR_VRC_CTA_INIT_COUNT
	.align		4
        /*0034*/ 	.byte	0x02, 0x4a
	.zero		1
	.zero		1


	//----- nvinfo : EIATTR_EXIT_INSTR_OFFSETS
	.align		4
        /*0038*/ 	.byte	0x04, 0x1c
        /*003a*/ 	.short	(.L_11887 - .L_11886)


	//   ....[0]....
.L_11886:
        /*003c*/ 	.word	0x000005e0


	//   ....[1]....
        /*0040*/ 	.word	0x00000730


	//   ....[2]....
        /*0044*/ 	.word	0x00004580


	//   ....[3]....
        /*0048*/ 	.word	0x000059e0


	//----- nvinfo : EIATTR_MAX_THREADS
	.align		4
.L_11887:
        /*004c*/ 	.byte	0x04, 0x05
        /*004e*/ 	.short	(.L_11889 - .L_11888)
.L_11888:
        /*0050*/ 	.word	0x00000080
        /*0054*/ 	.word	0x00000001
        /*0058*/ 	.word	0x00000001


	//----- nvinfo : EIATTR_CRS_STACK_SIZE
	.align		4
.L_11889:
        /*005c*/ 	.byte	0x04, 0x1e
        /*005e*/ 	.short	(.L_11891 - .L_11890)
.L_11890:
        /*0060*/ 	.word	0x00000000


	//----- nvinfo : EIATTR_CBANK_PARAM_SIZE
	.align		4
.L_11891:
        /*0064*/ 	.byte	0x03, 0x19
        /*0066*/ 	.short	0x0228


	//----- nvinfo : EIATTR_PARAM_CBANK
	.align		4
        /*0068*/ 	.byte	0x04, 0x0a
        /*006a*/ 	.short	(.L_11893 - .L_11892)
	.align		4
.L_11892:
        /*006c*/ 	.word	index@(.nv.constant0._ZN2at6native18elementwise_kernelILi128ELi4EZNS0_22gpu_kernel_impl_nocastIZNS0_50_GLOBAL__N__2680c7bb_12_PowKernel_cu_7dd49032_300322pow_scalar_tensor_implIhEEvRNS_18TensorIteratorBaseET_EUlhE_EEvS6_RKS7_EUliE_EEviT1_)
        /*0070*/ 	.short	0x0380
        /*0072*/ 	.short	0x0228


	//----- nvinfo : EIATTR_SW_WAR
	.align		4
.L_11893:
        /*0074*/ 	.byte	0x04, 0x36
        /*0076*/ 	.short	(.L_11895 - .L_11894)
.L_11894:
        /*0078*/ 	.word	0x00000008
.L_11895:


//--------------------- .nv.info._ZN2at6native27unrolled_elementwise_kernelIZNS0_50_GLOBAL__N__2680c7bb_12_PowKernel_cu_7dd49032_300322pow_scalar_tensor_implIhEEvRNS_18TensorIteratorBaseET_EUlhE_St5arrayIPcLm2EELi4E23TrivialOffsetCalculatorILi1EjESC_NS0_6memory15LoadWithoutCastENSD_16StoreWithoutCastEEEviS6_T0_T2_T3_T4_T5_ --------------------------
	.section	.nv.info._ZN2at6native27unrolled_elementwise_kernelIZNS0_50_GLOBAL__N__2680c7bb_12_PowKernel_cu_7dd49032_300322pow_scalar_tensor_implIhEEvRNS_18TensorIteratorBaseET_EUlhE_St5arrayIPcLm2EELi4E23TrivialOffsetCalculatorILi1EjESC_NS0_6memory15LoadWithoutCastENSD_16StoreWithoutCastEEEviS6_T0_T2_T3_T4_T5_,"",@"SHT_CUDA_INFO"
	.sectionflags	@""
	.align	4


	//----- nvinfo : EIATTR_CUDA_API_VERSION
	.align		4
        /*0000*/ 	.byte	0x04, 0x37
        /*0002*/ 	.short	(.L_11897 - .L_11896)
.L_11896:
        /*0004*/ 	.word	0x00000082


	//----- nvinfo : EIATTR_KPARAM_INFO
	.align		4
.L_11897:
        /*0008*/ 	.byte	0x04, 0x17
        /*000a*/ 	.short	(.L_11899 - .L_11898)
.L_11898:
        /*000c*/ 	.word	0x00000000
        /*0010*/ 	.short	0x0006
        /*0012*/ 	.short	0x002b
        /*0014*/ 	.byte	0x00, 0xf0, 0x05, 0x00


	//----- nvinfo : EIATTR_KPARAM_INFO
	.align		4
.L_11899:
        /*0018*/ 	.byte	0x04, 0x17
        /*001a*/ 	.short	(.L_11901 - .L_11900)
.L_11900:
        /*001c*/ 	.word	0x00000000
        /*0020*/ 	.short	0x0005
        /*0022*/ 	.short	0x002a
        /*0024*/ 	.byte	0x00, 0xf0, 0x05, 0x00


	//----- nvinfo : EIATTR_KPARAM_INFO
	.align		4
.L_11901:
        /*0028*/ 	.byte	0x04, 0x17
        /*002a*/ 	.short	(.L_11903 - .L_11902)
.L_11902:
        /*002c*/ 	.word	0x00000000
        /*0030*/ 	.short	0x0004
        /*0032*/ 	.short	0x0029
        /*0034*/ 	.byte	0x00, 0xf0, 0x05, 0x00


	//----- nvinfo : EIATTR_KPARAM_INFO
	.align		4
.L_11903:
        /*0038*/ 	.byte	0x04, 0x17
        /*003a*/ 	.short	(.L_11905 - .L_11904)
.L_11904:
        /*003c*/ 	.word	0x00000000
        /*0040*/ 	.short	0x0003
        /*0042*/ 	.short	0x0028
        /*0044*/ 	.byte	0x00, 0xf0, 0x05, 0x00


	//----- nvinfo : EIATTR_KPARAM_INFO
	.align		4
.L_11905:
        /*0048*/ 	.byte	0x04, 0x17
        /*004a*/ 	.short	(.L_11907 - .L_11906)
.L_11906:
        /*004c*/ 	.word	0x00000000
        /*0050*/ 	.short	0x0002
        /*0052*/ 	.short	0x0018
        /*0054*/ 	.byte	0x00, 0xf0, 0x41, 0x00


	//----- nvinfo : EIATTR_KPARAM_INFO
	.align		4
.L_11907:
        /*0058*/ 	.byte	0x04, 0x17
        /*005a*/ 	.short	(.L_11909 - .L_11908)
.L_11908:
        /*005c*/ 	.word	0x00000000
        /*0060*/ 	.short	0x0001
        /*0062*/ 	.short	0x0008
        /*0064*/ 	.byte	0x00, 0xf0, 0x41, 0x00


	//----- nvinfo : EIATTR_KPARAM_INFO
	.align		4
.L_11909:
        /*0068*/ 	.byte	0x04, 0x17
        /*006a*/ 	.short	(.L_11911 - .L_11910)
.L_11910:
        /*006c*/ 	.word	0x00000000
        /*0070*/ 	.short	0x0000
        /*0072*/ 	.short	0x0000
        /*0074*/ 	.byte	0x00, 0xf0, 0x11, 0x00


	//----- nvinfo : EIATTR_SPARSE_MMA_MASK
	.align		4
.L_11911:
        /*0078*/ 	.byte	0x03, 0x50
        /*007a*/ 	.short	0x0000


	//----- nvinfo : EIATTR_MAXREG_COUNT
	.align		4
        /*007c*/ 	.byte	0x03, 0x1b
        /*007e*/ 	.short	0x00ff


	//----- nvinfo : EIATTR_MERCURY_ISA_VERSION
	.align		4
        /*0080*/ 	.byte	0x03, 0x5f
        /*0082*/ 	.short	0x0101


	//----- nvinfo : EIATTR_VRC_CTA_INIT_COUNT
	.align		4
        /*0084*/ 	.byte	0x02, 0x4a
	.zero		1
	.zero		1


	//----- nvinfo : EIATTR_EXIT_INSTR_OFFSETS
	.align		4
        /*0088*/ 	.byte	0x04, 0x1c
        /*008a*/ 	.short	(.L_11913 - .L_11912)


	//   ....[0]....
.L_11912:
        /*008c*/ 	.word	0x000009c0


	//   ....[1]....
        /*0090*/ 	.word	0x00000a20


	//----- nvinfo : EIATTR_MAX_THREADS
	.align		4
.L_11913:
        /*0094*/ 	.byte	0x04, 0x05
        /*0096*/ 	.short	(.L_11915 - .L_11914)
.L_11914:
        /*0098*/ 	.word	0x00000080
        /*009c*/ 	.word	0x00000001
        /*00a0*/ 	.word	0x00000001


	//----- nvinfo : EIATTR_CRS_STACK_SIZE
	.align		4
.L_11915:
        /*00a4*/ 	.byte	0x04, 0x1e
        /*00a6*/ 	.short	(.L_11917 - .L_11916)
.L_11916:
        /*00a8*/ 	.word	0x00000000


	//----- nvinfo : EIATTR_CBANK_PARAM_SIZE
	.align		4
.L_11917:
        /*00ac*/ 	.byte	0x03, 0x19
        /*00ae*/ 	.short	0x002c


	//----- nvinfo : EIATTR_PARAM_CBANK
	.align		4
        /*00b0*/ 	.byte	0x04, 0x0a
        /*00b2*/ 	.short	(.L_11919 - .L_11918)
	.align		4
.L_11918:
        /*00b4*/ 	.word	index@(.nv.constant0._ZN2at6native27unrolled_elementwise_kernelIZNS0_50_GLOBAL__N__2680c7bb_12_PowKernel_cu_7dd49032_300322pow_scalar_tensor_implIhEEvRNS_18TensorIteratorBaseET_EUlhE_St5arrayIPcLm2EELi4E23TrivialOffsetCalculatorILi1EjESC_NS0_6memory15LoadWithoutCastENSD_16StoreWithoutCastEEEviS6_T0_T2_T3_T4_T5_)
        /*00b8*/ 	.short	0x0380
        /*00ba*/ 	.short	0x002c


	//----- nvinfo : EIATTR_SW_WAR
	.align		4
.L_11919:
        /*00bc*/ 	.byte	0x04, 0x36
        /*00be*/ 	.short	(.L_11921 - .L_11920)
.L_11920:
        /*00c0*/ 	.word	0x00000008
.L_11921:


//--------------------- .nv.info._ZN2at6native29vectorized_elementwise_kernelILi2EZNS0_50_GLOBAL__N__2680c7bb_12_PowKernel_cu_7dd49032_300322pow_scalar_tensor_implIhEEvRNS_18TensorIteratorBaseET_EUlhE_St5arrayIPcLm2EEEEviT0_T1_ --------------------------
	.section	.nv.info._ZN2at6native29vectorized_elementwise_kernelILi2EZNS0_50_GLOBAL__N__2680c7bb_12_PowKernel_cu_7dd49032_300322pow_scalar_tensor_implIhEEvRNS_18TensorIteratorBaseET_EUlhE_St5arrayIPcLm2EEEEviT0_T1_,"",@"SHT_CUDA_INFO"
	.sectionflags	@""
	.align	4


	//----- nvinfo : EIATTR_CUDA_API_VERSION
	.align		4
        /*0000*/ 	.byte	0x04, 0x37
        /*0002*/ 	.short	(.L_11923 - .L_11922)
.L_11922:
        /*0004*/ 	.word	0x00000082


	//----- nvinfo : EIATTR_KPARAM_INFO
	.align		4
.L_11923:
        /*0008*/ 	.byte	0x04, 0x17
        /*000a*/ 	.short	(.L_11925 - .L_11924)
.L_11924:
        /*000c*/ 	.word	0x00000000
        /*0010*/ 	.short	0x0002
        /*0012*/ 	.short	0x0018
        /*0014*/ 	.byte	0x00, 0xf0, 0x41, 0x00


	//----- nvinfo : EIATTR_KPARAM_INFO
	.align		4
.L_11925:
        /*0018*/ 	.byte	0x04, 0x17
        /*001a*/ 	.short	(.L_11927 - .L_11926)
.L_11926:
        /*001c*/ 	.word	0x00000000
        /*0020*/ 	.short	0x0001
        /*0022*/ 	.short	0x0008
        /*0024*/ 	.byte	0x00, 0xf0, 0x41, 0x00


	//----- nvinfo : EIATTR_KPARAM_INFO
	.align		4
.L_11927:
        /*0028*/ 	.byte	0x04, 0x17
        /*002a*/ 	.short	(.L_11929 - .L_11928)
.L_11928:
        /*002c*/ 	.word	0x00000000
        /*0030*/ 	.short	0x0000
        /*0032*/ 	.short	0x0000
        /*0034*/ 	.byte	0x00, 0xf0, 0x11, 0x00


	//----- nvinfo : EIATTR_SPARSE_MMA_MASK
	.align		4
.L_11929:
        /*0038*/ 	.byte	0x03, 0x50
        /*003a*/ 	.short	0x0000


	//----- nvinfo : EIATTR_MAXREG_COUNT
	.align		4
        /*003c*/ 	.byte	0x03, 0x1b
        /*003e*/ 	.short	0x00ff


	//----- nvinfo : EIATTR_MERCURY_ISA_VERSION
	.align		4
        /*0040*/ 	.byte	0x03, 0x5f
        /*0042*/ 	.short	0x0101


	//----- nvinfo : EIATTR_VRC_CTA_INIT_COUNT
	.align		4
        /*0044*/ 	.byte	0x02, 0x4a
	.zero		1
	.zero		1


	//----- nvinfo : EIATTR_EXIT_INSTR_OFFSETS
	.align		4
        /*0048*/ 	.byte	0x04, 0x1c
        /*004a*/ 	.short	(.L_11931 - .L_11930)


	//   ....[0]....
.L_11930:
        /*004c*/ 	.word	0x00001370


	//   ....[1]....
        /*0050*/ 	.word	0x000013d0


	//   ....[2]....
        /*0054*/ 	.word	0x00002010


	//----- nvinfo : EIATTR_MAX_THREADS
	.align		4
.L_11931:
        /*0058*/ 	.byte	0x04, 0x05
        /*005a*/ 	.short	(.L_11933 - .L_11932)
.L_11932:
        /*005c*/ 	.word	0x00000080
        /*0060*/ 	.word	0x00000001
        /*0064*/ 	.word	0x00000001


	//----- nvinfo : EIATTR_CRS_STACK_SIZE
	.align		4
.L_11933:
        /*0068*/ 	.byte	0x04, 0x1e
        /*006a*/ 	.short	(.L_11935 - .L_11934)
.L_11934:
        /*006c*/ 	.word	0x00000000


	//----- nvinfo : EIATTR_CBANK_PARAM_SIZE
	.align		4
.L_11935:
        /*0070*/ 	.byte	0x03, 0x19
        /*0072*/ 	.short	0x0028


	//----- nvinfo : EIATTR_PARAM_CBANK
	.align		4
        /*0074*/ 	.byte	0x04, 0x0a
        /*0076*/ 	.short	(.L_11937 - .L_11936)
	.align		4
.L_11936:
        /*0078*/ 	.word	index@(.nv.constant0._ZN2at6native29vectorized_elementwise_kernelILi2EZNS0_50_GLOBAL__N__2680c7bb_12_PowKernel_cu_7dd49032_300322pow_scalar_tensor_implIhEEvRNS_18TensorIteratorBaseET_EUlhE_St5arrayIPcLm2EEEEviT0_T1_)
        /*007c*/ 	.short	0x0380
        /*007e*/ 	.short	0x0028


	//----- nvinfo : EIATTR_SW_WAR
	.align		4
.L_11937:
        /*0080*/ 	.byte	0x04, 0x36
        /*0082*/ 	.short	(.L_11939 - .L_11938)
.L_11938:
        /*0084*/ 	.word	0x00000008
.L_11939:


//--------------------- .nv.info._ZN2at6native29vectorized_elementwise_kernelILi4EZNS0_50_GLOBAL__N__2680c7bb_12_PowKernel_cu_7dd49032_300322pow_scalar_tensor_implIhEEvRNS_18TensorIteratorBaseET_EUlhE_St5arrayIPcLm2EEEEviT0_T1_ --------------------------
	.section	.nv.info._ZN2at6native29vectorized_elementwise_kernelILi4EZNS0_50_GLOBAL__N__2680c7bb_12_PowKernel_cu_7dd49032_300322pow_scalar_tensor_implIhEEvRNS_18TensorIteratorBaseET_EUlhE_St5arrayIPcLm2EEEEviT0_T1_,"",@"SHT_CUDA_INFO"
	.sectionflags	@""
	.align	4


	//----- nvinfo : EIATTR_CUDA_API_VERSION
	.align		4
        /*0000*/ 	.byte	0x04, 0x37
        /*0002*/ 	.short	(.L_11941 - .L_11940)
.L_11940:
        /*0004*/ 	.word	0x00000082


	//----- nvinfo : EIATTR_KPARAM_INFO
	.align		4
.L_11941:
        /*0008*/ 	.byte	0x04, 0x17
        /*000a*/ 	.short	(.L_11943 - .L_11942)
.L_11942:
        /*000c*/ 	.word	0x00000000
        /*0010*/ 	.short	0x0002
        /*0012*/ 	.short	0x0018
        /*0014*/ 	.byte	0x00, 0xf0, 0x41, 0x00


	//----- nvinfo : EIATTR_KPARAM_INFO
	.align		4
.L_11943:
        /*0018*/ 	.byte	0x04, 0x17
        /*001a*/ 	.short	(.L_11945 - .L_11944)
.L_11944:
        /*001c*/ 	.word	0x00000000
        /*0020*/ 	.short	0x0001
        /*0022*/ 	.short	0x0008
        /*0024*/ 	.byte	0x00, 0xf0, 0x41, 0x00


	//----- nvinfo : EIATTR_KPARAM_INFO
	.align		4
.L_11945:
        /*0028*/ 	.byte	0x04, 0x17
        /*002a*/ 	.short	(.L_11947 - .L_11946)
.L_11946:
        /*002c*/ 	.word	0x00000000
        /*0030*/ 	.short	0x0000
        /*0032*/ 	.short	0x0000
        /*0034*/ 	.byte	0x00, 0xf0, 0x11, 0x00


	//----- nvinfo : EIATTR_SPARSE_MMA_MASK
	.align		4
.L_11947:
        /*0038*/ 	.byte	0x03, 0x50
        /*003a*/ 	.short	0x0000


	//----- nvinfo : EIATTR_MAXREG_COUNT
	.align		4
        /*003c*/ 	.byte	0x03, 0x1b
        /*003e*/ 	.short	0x00ff


	//----- nvinfo : EIATTR_MERCURY_ISA_VERSION
	.align		4
        /*0040*/ 	.byte	0x03, 0x5f
        /*0042*/ 	.short	0x0101


	//----- nvinfo : EIATTR_VRC_CTA_INIT_COUNT
	.align		4
        /*0044*/ 	.byte	0x02, 0x4a
	.zero		1
	.zero		1


	//----- nvinfo : EIATTR_EXIT_INSTR_OFFSETS
	.align		4
        /*0048*/ 	.byte	0x04, 0x1c
        /*004a*/ 	.short	(.L_11949 - .L_11948)


	//   ....[0]....
.L_11948:
        /*004c*/ 	.word	0x00001370


	//   ....[1]....
        /*0050*/ 	.word	0x000013d0


	//   ....[2]....
        /*0054*/ 	.word	0x00002070


	//----- nvinfo : EIATTR_MAX_THREADS
	.align		4
.L_11949:
        /*0058*/ 	.byte	0x04, 0x05
        /*005a*/ 	.short	(.L_11951 - .L_11950)
.L_11950:
        /*005c*/ 	.word	0x00000080
        /*0060*/ 	.word	0x00000001
        /*0064*/ 	.word	0x00000001


	//----- nvinfo : EIATTR_CRS_STACK_SIZE
	.align		4
.L_11951:
        /*0068*/ 	.byte	0x04, 0x1e
        /*006a*/ 	.short	(.L_11953 - .L_11952)
.L_11952:
        /*006c*/ 	.word	0x00000000


	//----- nvinfo : EIATTR_CBANK_PARAM_SIZE
	.align		4
.L_11953:
        /*0070*/ 	.byte	0x03, 0x19
        /*0072*/ 	.short	0x0028


	//----- nvinfo : EIATTR_PARAM_CBANK
	.align		4
        /*0074*/ 	.byte	0x04, 0x0a
        /*0076*/ 	.short	(.L_11955 - .L_11954)
	.align		4
.L_11954:
        /*0078*/ 	.word	index@(.nv.constant0._ZN2at6native29vectorized_elementwise_kernelILi4EZNS0_50_GLOBAL__N__2680c7bb_12_PowKernel_cu_7dd49032_300322pow_scalar_tensor_implIhEEvRNS_18TensorIteratorBaseET_EUlhE_St5arrayIPcLm2EEEEviT0_T1_)
        /*007c*/ 	.short	0x0380
        /*007e*/ 	.short	0x0028


	//----- nvinfo : EIATTR_SW_WAR
	.align		4
.L_11955:
        /*0080*/ 	.byte	0x04, 0x36
        /*0082*/ 	.short	(.L_11957 - .L_11956)
.L_11956:
        /*0084*/ 	.word	0x00000008
.L_11957:


//--------------------- .nv.info._ZN2at6native29vectorized_elementwise_kernelILi8EZNS0_50_GLOBAL__N__2680c7bb_12_PowKernel_cu_7dd49032_300322pow_scalar_tensor_implIhEEvRNS_18TensorIteratorBaseET_EUlhE_St5arrayIPcLm2EEEEviT0_T1_ --------------------------
	.section	.nv.info._ZN2at6native29vectorized_elementwise_kernelILi8EZNS0_50_GLOBAL__N__2680c7bb_12_PowKernel_cu_7dd49032_300322pow_scalar_tensor_implIhEEvRNS_18TensorIteratorBaseET_EUlhE_St5arrayIPcLm2EEEEviT0_T1_,"",@"SHT_CUDA_INFO"
	.sectionflags	@""
	.align	4


	//----- nvinfo : EIATTR_CUDA_API_VERSION
	.align		4
        /*0000*/ 	.byte	0x04, 0x37
        /*0002*/ 	.short	(.L_11959 - .L_11958)
.L_11958:
        /*0004*/ 	.word	0x00000082


	//----- nvinfo : EIATTR_KPARAM_INFO
	.align		4
.L_11959:
        /*0008*/ 	.byte	0x04, 0x17
        /*000a*/ 	.short	(.L_11961 - .L_11960)
.L_11960:
        /*000c*/ 	.word	0x00000000
        /*0010*/ 	.short	0x0002
        /*0012*/ 	.short	0x0018
        /*0014*/ 	.byte	0x00, 0xf0, 0x41, 0x00


	//----- nvinfo : EIATTR_KPARAM_INFO
	.align		4
.L_11961:
        /*0018*/ 	.byte	0x04, 0x17
        /*001a*/ 	.short	(.L_11963 - .L_11962)
.L_11962:
        /*001c*/ 	.word	0x00000000
        /*0020*/ 	.short	0x0001
        /*0022*/ 	.short	0x0008
        /*0024*/ 	.byte	0x00, 0xf0, 0x41, 0x00


	//----- nvinfo : EIATTR_KPARAM_INFO
	.align		4
.L_11963:
        /*0028*/ 	.byte	0x04, 0x17
        /*002a*/ 	.short	(.L_11965 - .L_11964)
.L_11964:
        /*002c*/ 	.word	0x00000000
        /*0030*/ 	.short	0x0000
        /*0032*/ 	.short	0x0000
        /*0034*/ 	.byte	0x00, 0xf0, 0x11, 0x00


	//----- nvinfo : EIATTR_SPARSE_MMA_MASK
	.align		4
.L_11965:
        /*0038*/ 	.byte	0x03, 0x50
        /*003a*/ 	.short	0x0000


	//----- nvinfo : EIATTR_MAXREG_COUNT
	.align		4
        /*003c*/ 	.byte	0x03, 0x1b
        /*003e*/ 	.short	0x00ff


	//----- nvinfo : EIATTR_MERCURY_ISA_VERSION
	.align		4
        /*0040*/ 	.byte	0x03, 0x5f
        /*0042*/ 	.short	0x0101


	//----- nvinfo : EIATTR_VRC_CTA_INIT_COUNT
	.align		4
        /*0044*/ 	.byte	0x02, 0x4a
	.zero		1
	.zero		1


	//----- nvinfo : EIATTR_EXIT_INSTR_OFFSETS
	.align		4
        /*0048*/ 	.byte	0x04, 0x1c
        /*004a*/ 	.short	(.L_11967 - .L_11966)


	//   ....[0]....
.L_11966:
        /*004c*/ 	.word	0x00001370


	//   ....[1]....
        /*0050*/ 	.word	0x000013d0


	//   ....[2]....
        /*0054*/ 	.word	0x00002050


	//----- nvinfo : EIATTR_MAX_THREADS
	.align		4
.L_11967:
        /*0058*/ 	.byte	0x04, 0x05
        /*005a*/ 	.short	(.L_11969 - .L_11968)
.L_11968:
        /*005c*/ 	.word	0x00000080
        /*0060*/ 	.word	0x00000001
        /*0064*/ 	.word	0x00000001


	//----- nvinfo : EIATTR_CRS_STACK_SIZE
	.align		4
.L_11969:
        /*0068*/ 	.byte	0x04, 0x1e
        /*006a*/ 	.short	(.L_11971 - .L_11970)
.L_11970:
        /*006c*/ 	.word	0x00000000


	//----- nvinfo : EIATTR_CBANK_PARAM_SIZE
	.align		4
.L_11971:
        /*0070*/ 	.byte	0x03, 0x19
        /*0072*/ 	.short	0x0028


	//----- nvinfo : EIATTR_PARAM_CBANK
	.align		4
        /*0074*/ 	.byte	0x04, 0x0a
        /*0076*/ 	.short	(.L_11973 - .L_11972)
	.align		4
.L_11972:
        /*0078*/ 	.word	index@(.nv.constant0._ZN2at6native29vectorized_elementwise_kernelILi8EZNS0_50_GLOBAL__N__2680c7bb_12_PowKernel_cu_7dd49032_300322pow_scalar_tensor_implIhEEvRNS_18TensorIteratorBaseET_EUlhE_St5arrayIPcLm2EEEEviT0_T1_)
        /*007c*/ 	.short	0x0380
        /*007e*/ 	.short	0x0028


	//----- nvinfo : EIATTR_SW_WAR
	.align		4
.L_11973:
        /*0080*/ 	.byte	0x04, 0x36
        /*0082*/ 	.short	(.L_11975 - .L_11974)
.L_11974:
        /*0084*/ 	.word	0x00000008
.L_11975:


//--------------------- .nv.callgraph             --------------------------
	.section	.nv.callgraph,"",@"SHT_CUDA_CALLGRAPH"
	.align	4
	.sectionentsize	8
	.align		4
        /*0000*/ 	.word	0x00000000
	.align		4
        /*0004*/ 	.word	0xffffffff
	.align		4
        /*0008*/ 	.word	index@(_ZN2at6native18elementwise_kernelILi128ELi4EZNS0_15gpu_kernel_implIZNS0_50_GLOBAL__N__2680c7bb_12_PowKernel_cu_7dd49032_300329pow_tensor_scalar_kernel_implIN3c108BFloat16ES6_EEvRNS_18TensorIteratorBaseET0_EUlS6_E2_EEvS8_RKT_EUliE_EEviT1_)
	.align		4
        /*000c*/ 	.word	index@(__assertfail)
	.align		4
        /*0010*/ 	.word	index@(_ZN2at6native27unrolled_elementwise_kernelIZNS0_50_GLOBAL__N__2680c7bb_12_PowKernel_cu_7dd49032_300329pow_tensor_scalar_kernel_implIN3c108BFloat16ES5_EEvRNS_18TensorIteratorBaseET0_EUlS5_E2_St5arrayIPcLm2EELi4E23TrivialOffsetCalculatorILi1EjESE_NS0_6memory12LoadWithCastILi1EEENSF_13StoreWithCastILi1EEEEEviT_S8_T2_T3_T4_T5_)
	.align		4
        /*0014*/ 	.word	index@(__assertfail)
	.align		4
        /*0018*/ 	.word	index@(_ZN2at6native18elementwise_kernelILi128ELi4EZNS0_15gpu_kernel_implIZNS0_50_GLOBAL__N__2680c7bb_12_PowKernel_cu_7dd49032_300329pow_tensor_scalar_kernel_implIN3c108BFloat16ES6_EEvRNS_18TensorIteratorBaseET0_EUlS6_E1_EEvS8_RKT_EUliE_EEviT1_)
	.align		4
        /*001c*/ 	.word	index@(__assertfail)
	.align		4
        /*0020*/ 	.word	index@(_ZN2at6native27unrolled_elementwise_kernelIZNS0_50_GLOBAL__N__2680c7bb_12_PowKernel_cu_7dd49032_300329pow_tensor_scalar_kernel_implIN3c108BFloat16ES5_EEvRNS_18TensorIteratorBaseET0_EUlS5_E1_St5arrayIPcLm2EELi4E23TrivialOffsetCalculatorILi1EjESE_NS0_6memory12LoadWithCastILi1EEENSF_13StoreWithCastILi1EEEEEviT_S8_T2_T3_T4_T5_)
	.align		4
        /*0024*/ 	.word	index@(__assertfail)
	.align		4
        /*0028*/ 	.word	index@(_ZN2at6native18elementwise_kernelILi128ELi4EZNS0_15gpu_kernel_implIZNS0_50_GLOBAL__N__2680c7bb_12_PowKernel_cu_7dd49032_300329pow_tensor_scalar_kernel_implIN3c108BFloat16ES6_EEvRNS_18TensorIteratorBaseET0_EUlS6_E0_EEvS8_RKT_EUliE_EEviT1_)
	.align		4
        /*002c*/ 	.word	index@(__assertfail)
	.align		4
        /*0030*/ 	.word	index@(_ZN2at6native27unrolled_elementwise_kernelIZNS0_50_GLOBAL__N__2680c7bb_12_PowKernel_cu_7dd49032_300329pow_tensor_scalar_kernel_implIN3c108BFloat16ES5_EEvRNS_18TensorIteratorBaseET0_EUlS5_E0_St5arrayIPcLm2EELi4E23TrivialOffsetCalculatorILi1EjESE_NS0_6memory12LoadWithCastILi1EEENSF_13StoreWithCastILi1EEEEEviT_S8_T2_T3_T4_T5_)
	.align		4
        /*0034*/ 	.word	index@(__assertfail)
	.align		4
        /*0038*/ 	.word	index@(_ZN2at6native18elementwise_kernelILi128ELi4EZNS0_15gpu_kernel_implIZNS0_50_GLOBAL__N__2680c7bb_12_PowKernel_cu_7dd49032_300329pow_tensor_scalar_kernel_implIN3c108BFloat16ES6_EEvRNS_18TensorIteratorBaseET0_EUlS6_E_EEvS8_RKT_EUliE_EEviT1_)
	.align		4
        /*003c*/ 	.word	index@(__assertfail)
	.align		4
        /*0040*/ 	.word	index@(_ZN2at6native27unrolled_elementwise_kernelIZNS0_50_GLOBAL__N__2680c7bb_12_PowKernel_cu_7dd49032_300329pow_tensor_scalar_kernel_implIN3c108BFloat16ES5_EEvRNS_18TensorIteratorBaseET0_EUlS5_E_St5arrayIPcLm2EELi4E23TrivialOffsetCalculatorILi1EjESE_NS0_6memory12LoadWithCastILi1EEENSF_13StoreWithCastILi1EEEEEviT_S8_T2_T3_T4_T5_)
	.align		4
        /*0044*/ 	.word	index@(__assertfail)
	.align		4
        /*0048*/ 	.word	index@(_ZN2at6native18elementwise_kernelILi128ELi4EZNS0_15gpu_kernel_implIZNS0_50_GLOBAL__N__2680c7bb_12_PowKernel_cu_7dd49032_300329pow_tensor_scalar_kernel_implIN3c104HalfES6_EEvRNS_18TensorIteratorBaseET0_EUlS6_E2_EEvS8_RKT_EUliE_EEviT1_)
	.align		4
        /*004c*/ 	.word	index@(__assertfail)
	.align		4
        /*0050*/ 	.word	index@(_ZN2at6native27unrolled_elementwise_kernelIZNS0_50_GLOBAL__N__2680c7bb_12_PowKernel_cu_7dd49032_300329pow_tensor_scalar_kernel_implIN3c104HalfES5_EEvRNS_18TensorIteratorBaseET0_EUlS5_E2_St5arrayIPcLm2EELi4E23TrivialOffsetCalculatorILi1EjESE_NS0_6memory12LoadWithCastILi1EEENSF_13StoreWithCastILi1EEEEEviT_S8_T2_T3_T4_T5_)
	.align		4
        /*0054*/ 	.word	index@(__assertfail)
	.align		4
        /*0058*/ 	.word	index@(_ZN2at6native18elementwise_kernelILi128ELi4EZNS0_15gpu_kernel_implIZNS0_50_GLOBAL__N__2680c7bb_12_PowKernel_cu_7dd49032_300329pow_tensor_scalar_kernel_implIN3c104HalfES6_EEvRNS_18TensorIteratorBaseET0_EUlS6_E1_EEvS8_RKT_EUliE_EEviT1_)
	.align		4
        /*005c*/ 	.word	index@(__assertfail)
	.align		4
        /*0060*/ 	.word	index@(_ZN2at6native27unrolled_elementwise_kernelIZNS0_50_GLOBAL__N__2680c7bb_12_PowKernel_cu_7dd49032_300329pow_tensor_scalar_kernel_implIN3c104HalfES5_EEvRNS_18TensorIteratorBaseET0_EUlS5_E1_St5arrayIPcLm2EELi4E23TrivialOffsetCalculatorILi1EjESE_NS0_6memory12LoadWithCastILi1EEENSF_13StoreWithCastILi1EEEEEviT_S8_T2_T3_T4_T5_)
	.align		4
        /*0064*/ 	.word	index@(__assertfail)
	.align		4
        /*0068*/ 	.word	index@(_ZN2at6native18elementwise_kernelILi128ELi4EZNS0_15gpu_kernel_implIZNS0_50_GLOBAL__N__2680c7bb_12_PowKernel_cu_7dd49032_300329pow_tensor_scalar_kernel_implIN3c104HalfES6_EEvRNS_18TensorIteratorBaseET0_EUlS6_E0_EEvS8_RKT_EUliE_EEviT1_)
	.align		4
        /*006c*/ 	.word	index@(__assertfail)
	.align		4
        /*0070*/ 	.word	index@(_ZN2at6native27unrolled_elementwise_kernelIZNS0_50_GLOBAL__N__2680c7bb_12_PowKernel_cu_7dd49032_300329pow_tensor_scalar_kernel_implIN3c104HalfES5_EEvRNS_18TensorIteratorBaseET0_EUlS5_E0_St5arrayIPcLm2EELi4E23TrivialOffsetCalculatorILi1EjESE_NS0_6memory12LoadWithCastILi1EEENSF_13StoreWithCastILi1EEEEEviT_S8_T2_T3_T4_T5_)
	.align		4
        /*0074*/ 	.word	index@(__assertfail)
	.align		4
        /*0078*/ 	.word	index@(_ZN2at6native18elementwise_kernelILi128ELi4EZNS0_15gpu_kernel_implIZNS0_50_GLOBAL__N__2680c7bb_12_PowKernel_cu_7dd49032_300329pow_tensor_scalar_kernel_implIN3c104HalfES6_EEvRNS_18TensorIteratorBaseET0_EUlS6_E_EEvS8_RKT_EUliE_EEviT1_)
	.align		4
        /*007c*/ 	.word	index@(__assertfail)
	.align		4
        /*0080*/ 	.word	index@(_ZN2at6native27unrolled_elementwise_kernelIZNS0_50_GLOBAL__N__2680c7bb_12_PowKernel_cu_7dd49032_300329pow_tensor_scalar_kernel_implIN3c104HalfES5_EEvRNS_18TensorIteratorBaseET0_EUlS5_E_St5arrayIPcLm2EELi4E23TrivialOffsetCalculatorILi1EjESE_NS0_6memory12LoadWithCastILi1EEENSF_13StoreWithCastILi1EEEEEviT_S8_T2_T3_T4_T5_)
	.align		4
        /*0084*/ 	.word	index@(__assertfail)
	.align		4
        /*0088*/ 	.word	index@(_ZN2at6native18elementwise_kernelILi128ELi4EZNS0_15gpu_kernel_implIZNS0_50_GLOBAL__N__2680c7bb_12_PowKernel_cu_7dd49032_300329pow_tensor_scalar_kernel_implIffEEvRNS_18TensorIteratorBaseET0_EUlfE2_EEvS6_RKT_EUliE_EEviT1_)
	.align		4
        /*008c*/ 	.word	index@(__assertfail)
	.align		4
        /*0090*/ 	.word	index@(_ZN2at6native27unrolled_elementwise_kernelIZNS0_50_GLOBAL__N__2680c7bb_12_PowKernel_cu_7dd49032_300329pow_tensor_scalar_kernel_implIffEEvRNS_18TensorIteratorBaseET0_EUlfE2_St5arrayIPcLm2EELi4E23TrivialOffsetCalculatorILi1EjESC_NS0_6memory12LoadWithCastILi1EEENSD_13StoreWithCastILi1EEEEEviT_S6_T2_T3_T4_T5_)
	.align		4
        /*0094*/ 	.word	index@(__assertfail)
	.align		4
        /*0098*/ 	.word	index@(_ZN2at6native18elementwise_kernelILi128ELi4EZNS0_15gpu_kernel_implIZNS0_50_GLOBAL__N__2680c7bb_12_PowKernel_cu_7dd49032_300329pow_tensor_scalar_kernel_implIffEEvRNS_18TensorIteratorBaseET0_EUlfE1_EEvS6_RKT_EUliE_EEviT1_)
	.align		4
        /*009c*/ 	.word	index@(__assertfail)
	.align		4
        /*00a0*/ 	.word	index@(_ZN2at6native27unrolled_elementwise_kernelIZNS0_50_GLOBAL__N__2680c7bb_12_PowKernel_cu_7dd49032_300329pow_tensor_scalar_kernel_implIffEEvRNS_18TensorIteratorBaseET0_EUlfE1_St5arrayIPcLm2EELi4E23TrivialOffsetCalculatorILi1EjESC_NS0_6memory12LoadWithCastILi1EEENSD_13StoreWithCastILi1EEEEEviT_S6_T2_T3_T4_T5_)
	.align		4
        /*00a4*/ 	.word	index@(__assertfail)
	.align		4
        /*00a8*/ 	.word	index@(_ZN2at6native18elementwise_kernelILi128ELi4EZNS0_15gpu_kernel_implIZNS0_50_GLOBAL__N__2680c7bb_12_PowKernel_cu_7dd49032_300329pow_tensor_scalar_kernel_implIffEEvRNS_18TensorIteratorBaseET0_EUlfE0_EEvS6_RKT_EUliE_EEviT1_)
	.align		4
        /*00ac*/ 	.word	index@(__assertfail)
	.align		4
        /*00b0*/ 	.word	index@(_ZN2at6native27unrolled_elementwise_kernelIZNS0_50_GLOBAL__N__2680c7bb_12_PowKernel_cu_7dd49032_300329pow_tensor_scalar_kernel_implIffEEvRNS_18TensorIteratorBaseET0_EUlfE0_St5arrayIPcLm2EELi4E23TrivialOffsetCalculatorILi1EjESC_NS0_6memory12LoadWithCastILi1EEENSD_13StoreWithCastILi1EEEEEviT_S6_T2_T3_T4_T5_)
	.align		4
        /*00b4*/ 	.word	index@(__assertfail)
	.align		4
        /*00b8*/ 	.word	index@(_ZN2at6native18elementwise_kernelILi128ELi4EZNS0_15gpu_kernel_implIZNS0_50_GLOBAL__N__2680c7bb_12_PowKernel_cu_7dd49032_300329pow_tensor_scalar_kernel_implIffEEvRNS_18TensorIteratorBaseET0_EUlfE_EEvS6_RKT_EUliE_EEviT1_)
	.align		4
        /*00bc*/ 	.word	index@(__assertfail)
	.align		4
        /*00c0*/ 	.word	index@(_ZN2at6native27unrolled_elementwise_kernelIZNS0_50_GLOBAL__N__2680c7bb_12_PowKernel_cu_7dd49032_300329pow_tensor_scalar_kernel_implIffEEvRNS_18TensorIteratorBaseET0_EUlfE_St5arrayIPcLm2EELi4E23TrivialOffsetCalculatorILi1EjESC_NS0_6memory12LoadWithCastILi1EEENSD_13StoreWithCastILi1EEEEEviT_S6_T2_T3_T4_T5_)
	.align		4
        /*00c4*/ 	.word	index@(__assertfail)
	.align		4
        /*00c8*/ 	.word	index@(_ZN2at6native18elementwise_kernelILi128ELi4EZNS0_15gpu_kernel_implIZNS0_50_GLOBAL__N__2680c7bb_12_PowKernel_cu_7dd49032_300329pow_tensor_scalar_kernel_implIddEEvRNS_18TensorIteratorBaseET0_EUldE2_EEvS6_RKT_EUliE_EEviT1_)
	.align		4
        /*00cc*/ 	.word	index@(__assertfail)
	.align		4
        /*00d0*/ 	.word	index@(_ZN2at6native27unrolled_elementwise_kernelIZNS0_50_GLOBAL__N__2680c7bb_12_PowKernel_cu_7dd49032_300329pow_tensor_scalar_kernel_implIddEEvRNS_18TensorIteratorBaseET0_EUldE2_St5arrayIPcLm2EELi4E23TrivialOffsetCalculatorILi1EjESC_NS0_6memory12LoadWithCastILi1EEENSD_13StoreWithCastILi1EEEEEviT_S6_T2_T3_T4_T5_)
	.align		4
        /*00d4*/ 	.word	index@(__assertfail)
	.align		4
        /*00d8*/ 	.word	index@(_ZN2at6native18elementwise_kernelILi128ELi4EZNS0_15gpu_kernel_implIZNS0_50_GLOBAL__N__2680c7bb_12_PowKernel_cu_7dd49032_300329pow_tensor_scalar_kernel_implIddEEvRNS_18TensorIteratorBaseET0_EUldE1_EEvS6_RKT_EUliE_EEviT1_)
	.align		4
        /*00dc*/ 	.word	index@(__assertfail)
	.align		4
        /*00e0*/ 	.word	index@(_ZN2at6native27unrolled_elementwise_kernelIZNS0_50_GLOBAL__N__2680c7bb_12_PowKernel_cu_7dd49032_300329pow_tensor_scalar_kernel_implIddEEvRNS_18TensorIteratorBaseET0_EUldE1_St5arrayIPcLm2EELi4E23TrivialOffsetCalculatorILi1EjESC_NS0_6memory12LoadWithCastILi1EEENSD_13StoreWithCastILi1EEEEEviT_S6_T2_T3_T4_T5_)
	.align		4
        /*00e4*/ 	.word	index@(__assertfail)
	.align		4
        /*00e8*/ 	.word	index@(_ZN2at6native18elementwise_kernelILi128ELi4EZNS0_15gpu_kernel_implIZNS0_50_GLOBAL__N__2680c7bb_12_PowKernel_cu_7dd49032_300329pow_tensor_scalar_kernel_implIddEEvRNS_18TensorIteratorBaseET0_EUldE0_EEvS6_RKT_EUliE_EEviT1_)
	.align		4
        /*00ec*/ 	.word	index@(__assertfail)
	.align		4
        /*00f0*/ 	.word	index@(_ZN2at6native27unrolled_elementwise_kernelIZNS0_50_GLOBAL__N__2680c7bb_12_PowKernel_cu_7dd49032_300329pow_tensor_scalar_kernel_implIddEEvRNS_18TensorIteratorBaseET0_EUldE0_St5arrayIPcLm2EELi4E23TrivialOffsetCalculatorILi1EjESC_NS0_6memory12LoadWithCastILi1EEENSD_13StoreWithCastILi1EEEEEviT_S6_T2_T3_T4_T5_)
	.align		4
        /*00f4*/ 	.word	index@(__assertfail)
	.align		4
        /*00f8*/ 	.word	index@(_ZN2at6native18elementwise_kernelILi128ELi4EZNS0_15gpu_kernel_implIZNS0_50_GLOBAL__N__2680c7bb_12_PowKernel_cu_7dd49032_300329pow_tensor_scalar_kernel_implIddEEvRNS_18TensorIteratorBaseET0_EUldE_EEvS6_RKT_EUliE_EEviT1_)
	.align		4
        /*00fc*/ 	.word	index@(__assertfail)
	.align		4
        /*0100*/ 	.word	index@(_ZN2at6native27unrolled_elementwise_kernelIZNS0_50_GLOBAL__N__2680c7bb_12_PowKernel_cu_7dd49032_300329pow_tensor_scalar_kernel_implIddEEvRNS_18TensorIteratorBaseET0_EUldE_St5arrayIPcLm2EELi4E23TrivialOffsetCalculatorILi1EjESC_NS0_6memory12LoadWithCastILi1EEENSD_13StoreWithCastILi1EEEEEviT_S6_T2_T3_T4_T5_)
	.align		4
        /*0104*/ 	.word	index@(__assertfail)
	.align		4
        /*0108*/ 	.word	index@(_ZN2at6native18elementwise_kernelILi128ELi4EZNS0_15gpu_kernel_implIZNS0_50_GLOBAL__N__2680c7bb_12_PowKernel_cu_7dd49032_300329pow_tensor_scalar_kernel_implIssEEvRNS_18TensorIteratorBaseET0_EUlsE2_EEvS6_RKT_EUliE_EEviT1_)
	.align		4
        /*010c*/ 	.word	index@(__assertfail)
	.align		4
        /*0110*/ 	.word	index@(_ZN2at6native27unrolled_elementwise_kernelIZNS0_50_GLOBAL__N__2680c7bb_12_PowKernel_cu_7dd49032_300329pow_tensor_scalar_kernel_implIssEEvRNS_18TensorIteratorBaseET0_EUlsE2_St5arrayIPcLm2EELi4E23TrivialOffsetCalculatorILi1EjESC_NS0_6memory12LoadWithCastILi1EEENSD_13StoreWithCastILi1EEEEEviT_S6_T2_T3_T4_T5_)
	.align		4
        /*0114*/ 	.word	index@(__assertfail)
	.align		4
        /*0118*/ 	.word	index@(_ZN2at6native18elementwise_kernelILi128ELi4EZNS0_15gpu_kernel_implIZNS0_50_GLOBAL__N__2680c7bb_12_PowKernel_cu_7dd49032_300329pow_tensor_scalar_kernel_implIssEEvRNS_18TensorIteratorBaseET0_EUlsE1_EEvS6_RKT_EUliE_EEviT1_)
	.align		4
        /*011c*/ 	.word	index@(__assertfail)
	.align		4
        /*0120*/ 	.word	index@(_ZN2at6native27unrolled_elementwise_kernelIZNS0_50_GLOBAL__N__2680c7bb_12_PowKernel_cu_7dd49032_300329pow_tensor_scalar_kernel_implIssEEvRNS_18TensorIteratorBaseET0_EUlsE1_St5arrayIPcLm2EELi4E23TrivialOffsetCalculatorILi1EjESC_NS0_6memory12LoadWithCastILi1EEENSD_13StoreWithCastILi1EEEEEviT_S6_T2_T3_T4_T5_)
	.align		4
        /*0124*/ 	.word	index@(__assertfail)
	.align		4
        /*0128*/ 	.word	index@(_ZN2at6native18elementwise_kernelILi128ELi4EZNS0_15gpu_kernel_implIZNS0_50_GLOBAL__N__2680c7bb_12_PowKernel_cu_7dd49032_300329pow_tensor_scalar_kernel_implIssEEvRNS_18TensorIteratorBaseET0_EUlsE0_EEvS6_RKT_EUliE_EEviT1_)
	.align		4
        /*012c*/ 	.word	index@(__assertfail)
	.align		4
        /*0130*/ 	.word	index@(_ZN2at6native27unrolled_elementwise_kernelIZNS0_50_GLOBAL__N__2680c7bb_12_PowKernel_cu_7dd49032_300329pow_tensor_scalar_kernel_implIssEEvRNS_18TensorIteratorBaseET0_EUlsE0_St5arrayIPcLm2EELi4E23TrivialOffsetCalculatorILi1EjESC_NS0_6memory12LoadWithCastILi1EEENSD_13StoreWithCastILi1EEEEEviT_S6_T2_T3_T4_T5_)
	.align		4
        /*0134*/ 	.word	index@(__assertfail)
	.align		4
        /*0138*/ 	.word	index@(_ZN2at6native18elementwise_kernelILi128ELi4EZNS0_15gpu_kernel_implIZNS0_50_GLOBAL__N__2680c7bb_12_PowKernel_cu_7dd49032_300329pow_tensor_scalar_kernel_implIssEEvRNS_18TensorIteratorBaseET0_EUlsE_EEvS6_RKT_EUliE_EEviT1_)
	.align		4
        /*013c*/ 	.word	index@(__assertfail)
	.align		4
        /*0140*/ 	.word	index@(_ZN2at6native27unrolled_elementwise_kernelIZNS0_50_GLOBAL__N__2680c7bb_12_PowKernel_cu_7dd49032_300329pow_tensor_scalar_kernel_implIssEEvRNS_18TensorIteratorBaseET0_EUlsE_St5arrayIPcLm2EELi4E23TrivialOffsetCalculatorILi1EjESC_NS0_6memory12LoadWithCastILi1EEENSD_13StoreWithCastILi1EEEEEviT_S6_T2_T3_T4_T5_)
	.align		4
        /*0144*/ 	.word	index@(__assertfail)
	.align		4
        /*0148*/ 	.word	index@(_ZN2at6native18elementwise_kernelILi128ELi4EZNS0_15gpu_kernel_implIZNS0_50_GLOBAL__N__2680c7bb_12_PowKernel_cu_7dd49032_300329pow_tensor_scalar_kernel_implIllEEvRNS_18TensorIteratorBaseET0_EUllE2_EEvS6_RKT_EUliE_EEviT1_)
	.align		4
        /*014c*/ 	.word	index@(__assertfail)
	.align		4
        /*0150*/ 	.word	index@(_ZN2at6native27unrolled_elementwise_kernelIZNS0_50_GLOBAL__N__2680c7bb_12_PowKernel_cu_7dd49032_300329pow_tensor_scalar_kernel_implIllEEvRNS_18TensorIteratorBaseET0_EUllE2_St5arrayIPcLm2EELi4E23TrivialOffsetCalculatorILi1EjESC_NS0_6memory12LoadWithCastILi1EEENSD_13StoreWithCastILi1EEEEEviT_S6_T2_T3_T4_T5_)
	.align		4
        /*0154*/ 	.word	index@(__assertfail)
	.align		4
        /*0158*/ 	.word	index@(_ZN2at6native18elementwise_kernelILi128ELi4EZNS0_15gpu_kernel_implIZNS0_50_GLOBAL__N__2680c7bb_12_PowKernel_cu_7dd49032_300329pow_tensor_scalar_kernel_implIllEEvRNS_18TensorIteratorBaseET0_EUllE1_EEvS6_RKT_EUliE_EEviT1_)
	.align		4
        /*015c*/ 	.word	index@(__assertfail)
	.align		4
        /*0160*/ 	.word	index@(_ZN2at6native27unrolled_elementwise_kernelIZNS0_50_GLOBAL__N__2680c7bb_12_PowKernel_cu_7dd49032_300329pow_tensor_scalar_kernel_implIllEEvRNS_18TensorIteratorBaseET0_EUllE1_St5arrayIPcLm2EELi4E23TrivialOffsetCalculatorILi1EjESC_NS0_6memory12LoadWithCastILi1EEENSD_13StoreWithCastILi1EEEEEviT_S6_T2_T3_T4_T5_)
	.align		4
        /*0164*/ 	.word	index@(__assertfail)
	.align		4
        /*0168*/ 	.word	index@(_ZN2at6native18elementwise_kernelILi128ELi4EZNS0_15gpu_kernel_implIZNS0_50_GLOBAL__N__2680c7bb_12_PowKernel_cu_7dd49032_300329pow_tensor_scalar_kernel_implIllEEvRNS_18TensorIteratorBaseET0_EUllE0_EEvS6_RKT_EUliE_EEviT1_)
	.align		4
        /*016c*/ 	.word	index@(__assertfail)
	.align		4
        /*0170*/ 	.word	index@(_ZN2at6native27unrolled_elementwise_kernelIZNS0_50_GLOBAL__N__2680c7bb_12_PowKernel_cu_7dd49032_300329pow_tensor_scalar_kernel_implIllEEvRNS_18TensorIteratorBaseET0_EUllE0_St5arrayIPcLm2EELi4E23TrivialOffsetCalculatorILi1EjESC_NS0_6memory12LoadWithCastILi1EEENSD_13StoreWithCastILi1EEEEEviT_S6_T2_T3_T4_T5_)
	.align		4
        /*0174*/ 	.word	index@(__assertfail)
	.align		4
        /*0178*/ 	.word	index@(_ZN2at6native18elementwise_kernelILi128ELi4EZNS0_15gpu_kernel_implIZNS0_50_GLOBAL__N__2680c7bb_12_PowKernel_cu_7dd49032_300329pow_tensor_scalar_kernel_implIllEEvRNS_18TensorIteratorBaseET0_EUllE_EEvS6_RKT_EUliE_EEviT1_)
	.align		4
        /*017c*/ 	.word	index@(__assertfail)
	.align		4
        /*0180*/ 	.word	index@(_ZN2at6native27unrolled_elementwise_kernelIZNS0_50_GLOBAL__N__2680c7bb_12_PowKernel_cu_7dd49032_300329pow_tensor_scalar_kernel_implIllEEvRNS_18TensorIteratorBaseET0_EUllE_St5arrayIPcLm2EELi4E23TrivialOffsetCalculatorILi1EjESC_NS0_6memory12LoadWithCastILi1EEENSD_13StoreWithCastILi1EEEEEviT_S6_T2_T3_T4_T5_)
	.align		4
        /*0184*/ 	.word	index@(__assertfail)
	.align		4
        /*0188*/ 	.word	index@(_ZN2at6native18elementwise_kernelILi128ELi4EZNS0_15gpu_kernel_implIZNS0_50_GLOBAL__N__2680c7bb_12_PowKernel_cu_7dd49032_300329pow_tensor_scalar_kernel_implIiiEEvRNS_18TensorIteratorBaseET0_EUliE2_EEvS6_RKT_EUliE_EEviT1_)
	.align		4
        /*018c*/ 	.word	index@(__assertfail)
	.align		4
        /*0190*/ 	.word	index@(_ZN2at6native27unrolled_elementwise_kernelIZNS0_50_GLOBAL__N__2680c7bb_12_PowKernel_cu_7dd49032_300329pow_tensor_scalar_kernel_implIiiEEvRNS_18TensorIteratorBaseET0_EUliE2_St5arrayIPcLm2EELi4E23TrivialOffsetCalculatorILi1EjESC_NS0_6memory12LoadWithCastILi1EEENSD_13StoreWithCastILi1EEEEEviT_S6_T2_T3_T4_T5_)
	.align		4
        /*0194*/ 	.word	index@(__assertfail)
	.align		4
        /*0198*/ 	.word	index@(_ZN2at6native18elementwise_kernelILi128ELi4EZNS0_15gpu_kernel_implIZNS0_50_GLOBAL__N__2680c7bb_12_PowKernel_cu_7dd49032_300329pow_tensor_scalar_kernel_implIiiEEvRNS_18TensorIteratorBaseET0_EUliE1_EEvS6_RKT_EUliE_EEviT1_)
	.align		4
        /*019c*/ 	.word	index@(__assertfail)
	.align		4
        /*01a0*/ 	.word	index@(_ZN2at6native27unrolled_elementwise_kernelIZNS0_50_GLOBAL__N__2680c7bb_12_PowKernel_cu_7dd49032_300329pow_tensor_scalar_kernel_implIiiEEvRNS_18TensorIteratorBaseET0_EUliE1_St5arrayIPcLm2EELi4E23TrivialOffsetCalculatorILi1EjESC_NS0_6memory12LoadWithCastILi1EEENSD_13StoreWithCastILi1EEEEEviT_S6_T2_T3_T4_T5_)
	.align		4
        /*01a4*/ 	.word	index@(__assertfail)
	.align		4
        /*01a8*/ 	.word	index@(_ZN2at6native18elementwise_kernelILi128ELi4EZNS0_15gpu_kernel_implIZNS0_50_GLOBAL__N__2680c7bb_12_PowKernel_cu_7dd49032_300329pow_tensor_scalar_kernel_implIiiEEvRNS_18TensorIteratorBaseET0_EUliE0_EEvS6_RKT_EUliE_EEviT1_)
	.align		4
        /*01ac*/ 	.word	index@(__assertfail)
	.align		4
        /*01b0*/ 	.word	index@(_ZN2at6native27unrolled_elementwise_kernelIZNS0_50_GLOBAL__N__2680c7bb_12_PowKernel_cu_7dd49032_300329pow_tensor_scalar_kernel_implIiiEEvRNS_18TensorIteratorBaseET0_EUliE0_St5arrayIPcLm2EELi4E23TrivialOffsetCalculatorILi1EjESC_NS0_6memory12LoadWithCastILi1EEENSD_13StoreWithCastILi1EEEEEviT_S6_T2_T3_T4_T5_)
	.align		4
        /*01b4*/ 	.word	index@(__assertfail)
	.align		4
        /*01b8*/ 	.word	index@(_ZN2at6native18elementwise_kernelILi128ELi4EZNS0_15gpu_kernel_implIZNS0_50_GLOBAL__N__2680c7bb_12_PowKernel_cu_7dd49032_300329pow_tensor_scalar_kernel_implIiiEEvRNS_18TensorIteratorBaseET0_EUliE_EEvS6_RKT_EUliE_EEviT1_)
	.align		4
        /*01bc*/ 	.word	index@(__assertfail)
	.align		4
        /*01c0*/ 	.word	index@(_ZN2at6native27unrolled_elementwise_kernelIZNS0_50_GLOBAL__N__2680c7bb_12_PowKernel_cu_7dd49032_300329pow_tensor_scalar_kernel_implIiiEEvRNS_18TensorIteratorBaseET0_EUliE_St5arrayIPcLm2EELi4E23TrivialOffsetCalculatorILi1EjESC_NS0_6memory12LoadWithCastILi1EEENSD_13StoreWithCastILi1EEEEEviT_S6_T2_T3_T4_T5_)
	.align		4
        /*01c4*/ 	.word	index@(__assertfail)
	.align		4
        /*01c8*/ 	.word	index@(_ZN2at6native18elementwise_kernelILi128ELi4EZNS0_15gpu_kernel_implIZNS0_50_GLOBAL__N__2680c7bb_12_PowKernel_cu_7dd49032_300329pow_tensor_scalar_kernel_implIaaEEvRNS_18TensorIteratorBaseET0_EUlaE2_EEvS6_RKT_EUliE_EEviT1_)
	.align		4
        /*01cc*/ 	.word	index@(__assertfail)
	.align		4
        /*01d0*/ 	.word	index@(_ZN2at6native27unrolled_elementwise_kernelIZNS0_50_GLOBAL__N__2680c7bb_12_PowKernel_cu_7dd49032_300329pow_tensor_scalar_kernel_implIaaEEvRNS_18TensorIteratorBaseET0_EUlaE2_St5arrayIPcLm2EELi4E23TrivialOffsetCalculatorILi1EjESC_NS0_6memory12LoadWithCastILi1EEENSD_13StoreWithCastILi1EEEEEviT_S6_T2_T3_T4_T5_)
	.align		4
        /*01d4*/ 	.word	index@(__assertfail)
	.align		4
        /*01d8*/ 	.word	index@(_ZN2at6native18elementwise_kernelILi128ELi4EZNS0_15gpu_kernel_implIZNS0_50_GLOBAL__N__2680c7bb_12_PowKernel_cu_7dd49032_300329pow_tensor_scalar_kernel_implIaaEEvRNS_18TensorIteratorBaseET0_EUlaE1_EEvS6_RKT_EUliE_EEviT1_)
	.align		4
        /*01dc*/ 	.word	index@(__assertfail)
	.align		4
        /*01e0*/ 	.word	index@(_ZN2at6native27unrolled_elementwise_kernelIZNS0_50_GLOBAL__N__2680c7bb_12_PowKernel_cu_7dd49032_300329pow_tensor_scalar_kernel_implIaaEEvRNS_18TensorIteratorBaseET0_EUlaE1_St5arrayIPcLm2EELi4E23TrivialOffsetCalculatorILi1EjESC_NS0_6memory12LoadWithCastILi1EEENSD_13StoreWithCastILi1EEEEEviT_S6_T2_T3_T4_T5_)
	.align		4
        /*01e4*/ 	.word	index@(__assertfail)
	.align		4
        /*01e8*/ 	.word	index@(_ZN2at6native18elementwise_kernelILi128ELi4EZNS0_15gpu_kernel_implIZNS0_50_GLOBAL__N__2680c7bb_12_PowKernel_cu_7dd49032_300329pow_tensor_scalar_kernel_implIaaEEvRNS_18TensorIteratorBaseET0_EUlaE0_EEvS6_RKT_EUliE_EEviT1_)
	.align		4
        /*01ec*/ 	.word	index@(__assertfail)
	.align		4
        /*01f0*/ 	.word	index@(_ZN2at6native27unrolled_elementwise_kernelIZNS0_50_GLOBAL__N__2680c7bb_12_PowKernel_cu_7dd49032_300329pow_tensor_scalar_kernel_implIaaEEvRNS_18TensorIteratorBaseET0_EUlaE0_St5arrayIPcLm2EELi4E23TrivialOffsetCalculatorILi1EjESC_NS0_6memory12LoadWithCastILi1EEENSD_13StoreWithCastILi1EEEEEviT_S6_T2_T3_T4_T5_)
	.align		4
        /*01f4*/ 	.word	index@(__assertfail)
	.align		4
        /*01f8*/ 	.word	index@(_ZN2at6native18elementwise_kernelILi128ELi4EZNS0_15gpu_kernel_implIZNS0_50_GLOBAL__N__2680c7bb_12_PowKernel_cu_7dd49032_300329pow_tensor_scalar_kernel_implIaaEEvRNS_18TensorIteratorBaseET0_EUlaE_EEvS6_RKT_EUliE_EEviT1_)
	.align		4
        /*01fc*/ 	.word	index@(__assertfail)
	.align		4
        /*0200*/ 	.word	index@(_ZN2at6native27unrolled_elementwise_kernelIZNS0_50_GLOBAL__N__2680c7bb_12_PowKernel_cu_7dd49032_300329pow_tensor_scalar_kernel_implIaaEEvRNS_18TensorIteratorBaseET0_EUlaE_St5arrayIPcLm2EELi4E23TrivialOffsetCalculatorILi1EjESC_NS0_6memory12LoadWithCastILi1EEENSD_13StoreWithCastILi1EEEEEviT_S6_T2_T3_T4_T5_)
	.align		4
        /*0204*/ 	.word	index@(__assertfail)
	.align		4
        /*0208*/ 	.word	index@(_ZN2at6native18elementwise_kernelILi128ELi4EZNS0_15gpu_kernel_implIZNS0_50_GLOBAL__N__2680c7bb_12_PowKernel_cu_7dd49032_300329pow_tensor_scalar_kernel_implIhhEEvRNS_18TensorIteratorBaseET0_EUlhE2_EEvS6_RKT_EUliE_EEviT1_)
	.align		4
        /*020c*/ 	.word	index@(__assertfail)
	.align		4
        /*0210*/ 	.word	index@(_ZN2at6native27unrolled_elementwise_kernelIZNS0_50_GLOBAL__N__2680c7bb_12_PowKernel_cu_7dd49032_300329pow_tensor_scalar_kernel_implIhhEEvRNS_18TensorIteratorBaseET0_EUlhE2_St5arrayIPcLm2EELi4E23TrivialOffsetCalculatorILi1EjESC_NS0_6memory12LoadWithCastILi1EEENSD_13StoreWithCastILi1EEEEEviT_S6_T2_T3_T4_T5_)
	.align		4
        /*0214*/ 	.word	index@(__assertfail)
	.align		4
        /*0218*/ 	.word	index@(_ZN2at6native18elementwise_kernelILi128ELi4EZNS0_15gpu_kernel_implIZNS0_50_GLOBAL__N__2680c7bb_12_PowKernel_cu_7dd49032_300329pow_tensor_scalar_kernel_implIhhEEvRNS_18TensorIteratorBaseET0_EUlhE1_EEvS6_RKT_EUliE_EEviT1_)
	.align		4
        /*021c*/ 	.word	index@(__assertfail)
	.align		4
        /*0220*/ 	.word	index@(_ZN2at6native27unrolled_elementwise_kernelIZNS0_50_GLOBAL__N__2680c7bb_12_PowKernel_cu_7dd49032_300329pow_tensor_scalar_kernel_implIhhEEvRNS_18TensorIteratorBaseET0_EUlhE1_St5arrayIPcLm2EELi4E23TrivialOffsetCalculatorILi1EjESC_NS0_6memory12LoadWithCastILi1EEENSD_13StoreWithCastILi1EEEEEviT_S6_T2_T3_T4_T5_)
	.align		4
        /*0224*/ 	.word	index@(__assertfail)
	.align		4
        /*0228*/ 	.word	index@(_ZN2at6native18elementwise_kernelILi128ELi4EZNS0_15gpu_kernel_implIZNS0_50_GLOBAL__N__2680c7bb_12_PowKernel_cu_7dd49032_300329pow_tensor_scalar_kernel_implIhhEEvRNS_18TensorIteratorBaseET0_EUlhE0_EEvS6_RKT_EUliE_EEviT1_)
	.align		4
        /*022c*/ 	.word	index@(__assertfail)
	.align		4
        /*0230*/ 	.word	index@(_ZN2at6native27unrolled_elementwise_kernelIZNS0_50_GLOBAL__N__2680c7bb_12_PowKernel_cu_7dd49032_300329pow_tensor_scalar_kernel_implIhhEEvRNS_18TensorIteratorBaseET0_EUlhE0_St5arrayIPcLm2EELi4E23TrivialOffsetCalculatorILi1EjESC_NS0_6memory12LoadWithCastILi1EEENSD_13StoreWithCastILi1EEEEEviT_S6_T2_T3_T4_T5_)
	.align		4
        /*0234*/ 	.word	index@(__assertfail)
	.align		4
        /*0238*/ 	.word	index@(_ZN2at6native18elementwise_kernelILi128ELi4EZNS0_15gpu_kernel_implIZNS0_50_GLOBAL__N__2680c7bb_12_PowKernel_cu_7dd49032_300329pow_tensor_scalar_kernel_implIhhEEvRNS_18TensorIteratorBaseET0_EUlhE_EEvS6_RKT_EUliE_EEviT1_)
	.align		4
        /*023c*/ 	.word	index@(__assertfail)
	.align		4
        /*0240*/ 	.word	index@(_ZN2at6native27unrolled_elementwise_kernelIZNS0_50_GLOBAL__N__2680c7bb_12_PowKernel_cu_7dd49032_300329pow_tensor_scalar_kernel_implIhhEEvRNS_18TensorIteratorBaseET0_EUlhE_St5arrayIPcLm2EELi4E23TrivialOffsetCalculatorILi1EjESC_NS0_6memory12LoadWithCastILi1EEENSD_13StoreWithCastILi1EEEEEviT_S6_T2_T3_T4_T5_)
	.align		4
        /*0244*/ 	.word	index@(__assertfail)
	.align		4
        /*0248*/ 	.word	index@(_ZN2at6native18elementwise_kernelILi128ELi4EZNS0_15gpu_kernel_implIZZZNS0_50_GLOBAL__N__2680c7bb_12_PowKernel_cu_7dd49032_300324pow_tensor_scalar_kernelERNS_18TensorIteratorBaseERKN3c106ScalarEENKUlvE_clEvENKUlvE0_clEvEUlNS6_7complexIfEEE0_EEvS5_RKT_EUliE_EEviT1_)
	.align		4
        /*024c*/ 	.word	index@(__assertfail)
	.align		4
        /*0250*/ 	.word	index@(_ZN2at6native27unrolled_elementwise_kernelIZZZNS0_50_GLOBAL__N__2680c7bb_12_PowKernel_cu_7dd49032_300324pow_tensor_scalar_kernelERNS_18TensorIteratorBaseERKN3c106ScalarEENKUlvE_clEvENKUlvE0_clEvEUlNS5_7complexIfEEE0_St5arrayIPcLm2EELi4E23TrivialOffsetCalculatorILi1EjESI_NS0_6memory12LoadWithCastILi1EEENSJ_13StoreWithCastILi1EEEEEviT_T0_T2_T3_T4_T5_)
	.align		4
        /*0254*/ 	.word	index@(__assertfail)
	.align		4
        /*0258*/ 	.word	index@(_ZN2at6native18elementwise_kernelILi128ELi4EZNS0_15gpu_kernel_implIZZZNS0_50_GLOBAL__N__2680c7bb_12_PowKernel_cu_7dd49032_300324pow_tensor_scalar_kernelERNS_18TensorIteratorBaseERKN3c106ScalarEENKUlvE_clEvENKUlvE0_clEvEUlNS6_7complexIfEEE_EEvS5_RKT_EUliE_EEviT1_)
	.align		4
        /*025c*/ 	.word	index@(__assertfail)
	.align		4
        /*0260*/ 	.word	index@(_ZN2at6native27unrolled_elementwise_kernelIZZZNS0_50_GLOBAL__N__2680c7bb_12_PowKernel_cu_7dd49032_300324pow_tensor_scalar_kernelERNS_18TensorIteratorBaseERKN3c106ScalarEENKUlvE_clEvENKUlvE0_clEvEUlNS5_7complexIfEEE_St5arrayIPcLm2EELi4E23TrivialOffsetCalculatorILi1EjESI_NS0_6memory12LoadWithCastILi1EEENSJ_13StoreWithCastILi1EEEEEviT_T0_T2_T3_T4_T5_)
	.align		4
        /*0264*/ 	.word	index@(__assertfail)
	.align		4
        /*0268*/ 	.word	index@(_ZN2at6native18elementwise_kernelILi128ELi4EZNS0_15gpu_kernel_implIZZZNS0_50_GLOBAL__N__2680c7bb_12_PowKernel_cu_7dd49032_300324pow_tensor_scalar_kernelERNS_18TensorIteratorBaseERKN3c106ScalarEENKUlvE_clEvENKUlvE_clEvEUlNS6_7complexIdEEE0_EEvS5_RKT_EUliE_EEviT1_)
	.align		4
        /*026c*/ 	.word	index@(__assertfail)
	.align		4
        /*0270*/ 	.word	index@(_ZN2at6native27unrolled_elementwise_kernelIZZZNS0_50_GLOBAL__N__2680c7bb_12_PowKernel_cu_7dd49032_300324pow_tensor_scalar_kernelERNS_18TensorIteratorBaseERKN3c106ScalarEENKUlvE_clEvENKUlvE_clEvEUlNS5_7complexIdEEE0_St5arrayIPcLm2EELi4E23TrivialOffsetCalculatorILi1EjESI_NS0_6memory12LoadWithCastILi1EEENSJ_13StoreWithCastILi1EEEEEviT_T0_T2_T3_T4_T5_)
	.align		4
        /*0274*/ 	.word	index@(__assertfail)
	.align		4
        /*0278*/ 	.word	index@(_ZN2at6native18elementwise_kernelILi128ELi4EZNS0_15gpu_kernel_implIZZZNS0_50_GLOBAL__N__2680c7bb_12_PowKernel_cu_7dd49032_300324pow_tensor_scalar_kernelERNS_18TensorIteratorBaseERKN3c106ScalarEENKUlvE_clEvENKUlvE_clEvEUlNS6_7complexIdEEE_EEvS5_RKT_EUliE_EEviT1_)
	.align		4
        /*027c*/ 	.word	index@(__assertfail)
	.align		4
        /*0280*/ 	.word	index@(_ZN2at6native27unrolled_elementwise_kernelIZZZNS0_50_GLOBAL__N__2680c7bb_12_PowKernel_cu_7dd49032_300324pow_tensor_scalar_kernelERNS_18TensorIteratorBaseERKN3c106ScalarEENKUlvE_clEvENKUlvE_clEvEUlNS5_7complexIdEEE_St5arrayIPcLm2EELi4E23TrivialOffsetCalculatorILi1EjESI_NS0_6memory12LoadWithCastILi1EEENSJ_13StoreWithCastILi1EEEEEviT_T0_T2_T3_T4_T5_)
	.align		4
        /*0284*/ 	.word	index@(__assertfail)
	.align		4
        /*0288*/ 	.word	index@(_ZN2at6native18elementwise_kernelILi128ELi4EZNS0_15gpu_kernel_implIZZZNS0_50_GLOBAL__N__2680c7bb_12_PowKernel_cu_7dd49032_300324pow_tensor_tensor_kernelERNS_18TensorIteratorBaseEENKUlvE_clEvENKUlvE9_clEvEUlN3c108BFloat16ES9_E_EEvS5_RKT_EUliE_EEviT1_)
	.align		4
        /*028c*/ 	.word	index@(__assertfail)
	.align		4
        /*0290*/ 	.word	index@(_ZN2at6native27unrolled_elementwise_kernelIZZZNS0_50_GLOBAL__N__2680c7bb_12_PowKernel_cu_7dd49032_300324pow_tensor_tensor_kernelERNS_18TensorIteratorBaseEENKUlvE_clEvENKUlvE9_clEvEUlN3c108BFloat16ES8_E_St5arrayIPcLm3EELi4E23TrivialOffsetCalculatorILi2EjESD_ILi1EjENS0_6memory12LoadWithCastILi2EEENSG_13StoreWithCastILi1EEEEEviT_T0_T2_T3_T4_T5_)
	.align		4
        /*0294*/ 	.word	index@(__assertfail)
	.align		4
        /*0298*/ 	.word	index@(_ZN2at6native18elementwise_kernelILi128ELi4EZNS0_15gpu_kernel_implIZNS0_50_GLOBAL__N__2680c7bb_12_PowKernel_cu_7dd49032_300322pow_scalar_tensor_implIN3c108BFloat16EEEvRNS_18TensorIteratorBaseET_EUlS6_E_EEvS8_RKS9_EUliE_EEviT1_)
	.align		4
        /*029c*/ 	.word	index@(__assertfail)
	.align		4
        /*02a0*/ 	.word	index@(_ZN2at6native27unrolled_elementwise_kernelIZNS0_50_GLOBAL__N__2680c7bb_12_PowKernel_cu_7dd49032_300322pow_scalar_tensor_implIN3c108BFloat16EEEvRNS_18TensorIteratorBaseET_EUlS5_E_St5arrayIPcLm2EELi4E23TrivialOffsetCalculatorILi1EjESE_NS0_6memory12LoadWithCastILi1EEENSF_13StoreWithCastILi1EEEEEviS8_T0_T2_T3_T4_T5_)
	.align		4
        /*02a4*/ 	.word	index@(__assertfail)
	.align		4
        /*02a8*/ 	.word	index@(_ZN2at6native18elementwise_kernelILi128ELi4EZNS0_15gpu_kernel_implIZZZNS0_50_GLOBAL__N__2680c7bb_12_PowKernel_cu_7dd49032_300324pow_tensor_tensor_kernelERNS_18TensorIteratorBaseEENKUlvE_clEvENKUlvE8_clEvEUlN3c104HalfES9_E_EEvS5_RKT_EUliE_EEviT1_)
	.align		4
        /*02ac*/ 	.word	index@(__assertfail)
	.align		4
        /*02b0*/ 	.word	index@(_ZN2at6native27unrolled_elementwise_kernelIZZZNS0_50_GLOBAL__N__2680c7bb_12_PowKernel_cu_7dd49032_300324pow_tensor_tensor_kernelERNS_18TensorIteratorBaseEENKUlvE_clEvENKUlvE8_clEvEUlN3c104HalfES8_E_St5arrayIPcLm3EELi4E23TrivialOffsetCalculatorILi2EjESD_ILi1EjENS0_6memory12LoadWithCastILi2EEENSG_13StoreWithCastILi1EEEEEviT_T0_T2_T3_T4_T5_)
	.align		4
        /*02b4*/ 	.word	index@(__assertfail)
	.align		4
        /*02b8*/ 	.word	index@(_ZN2at6native18elementwise_kernelILi128ELi4EZNS0_15gpu_kernel_implIZNS0_50_GLOBAL__N__2680c7bb_12_PowKernel_cu_7dd49032_300322pow_scalar_tensor_implIN3c104HalfEEEvRNS_18TensorIteratorBaseET_EUlS6_E_EEvS8_RKS9_EUliE_EEviT1_)
	.align		4
        /*02bc*/ 	.word	index@(__assertfail)
	.align		4
        /*02c0*/ 	.word	index@(_ZN2at6native27unrolled_elementwise_kernelIZNS0_50_GLOBAL__N__2680c7bb_12_PowKernel_cu_7dd49032_300322pow_scalar_tensor_implIN3c104HalfEEEvRNS_18TensorIteratorBaseET_EUlS5_E_St5arrayIPcLm2EELi4E23TrivialOffsetCalculatorILi1EjESE_NS0_6memory12LoadWithCastILi1EEENSF_13StoreWithCastILi1EEEEEviS8_T0_T2_T3_T4_T5_)
	.align		4
        /*02c4*/ 	.word	index@(__assertfail)
	.align		4
        /*02c8*/ 	.word	index@(_ZN2at6native18elementwise_kernelILi128ELi4EZNS0_15gpu_kernel_implIZZZNS0_50_GLOBAL__N__2680c7bb_12_PowKernel_cu_7dd49032_300324pow_tensor_tensor_kernelERNS_18TensorIteratorBaseEENKUlvE_clEvENKUlvE7_clEvEUlN3c107complexIfEESA_E_EEvS5_RKT_EUliE_EEviT1_)
	.align		4
        /*02cc*/ 	.word	index@(__assertfail)
	.align		4
        /*02d0*/ 	.word	index@(_ZN2at6native27unrolled_elementwise_kernelIZZZNS0_50_GLOBAL__N__2680c7bb_12_PowKernel_cu_7dd49032_300324pow_tensor_tensor_kernelERNS_18TensorIteratorBaseEENKUlvE_clEvENKUlvE7_clEvEUlN3c107complexIfEES9_E_St5arrayIPcLm3EELi4E23TrivialOffsetCalculatorILi2EjESE_ILi1EjENS0_6memory12LoadWithCastILi2EEENSH_13StoreWithCastILi1EEEEEviT_T0_T2_T3_T4_T5_)
	.align		4
        /*02d4*/ 	.word	index@(__assertfail)
	.align		4
        /*02d8*/ 	.word	index@(_ZN2at6native18elementwise_kernelILi128ELi4EZNS0_15gpu_kernel_implIZNS0_50_GLOBAL__N__2680c7bb_12_PowKernel_cu_7dd49032_300322pow_scalar_tensor_implIfEEvRNS_18TensorIteratorBaseEN3c107complexIT_EEEUlNS8_IfEEE_EEvS6_RKS9_EUliE_EEviT1_)
	.align		4
        /*02dc*/ 	.word	index@(__assertfail)
	.align		4
        /*02e0*/ 	.word	index@(_ZN2at6native27unrolled_elementwise_kernelIZNS0_50_GLOBAL__N__2680c7bb_12_PowKernel_cu_7dd49032_300322pow_scalar_tensor_implIfEEvRNS_18TensorIteratorBaseEN3c107complexIT_EEEUlNS7_IfEEE_St5arrayIPcLm2EELi4E23TrivialOffsetCalculatorILi1EjESG_NS0_6memory12LoadWithCastILi1EEENSH_13StoreWithCastILi1EEEEEviS8_T0_T2_T3_T4_T5_)
	.align		4
        /*02e4*/ 	.word	index@(__assertfail)
	.align		4
        /*02e8*/ 	.word	index@(_ZN2at6native18elementwise_kernelILi128ELi4EZNS0_15gpu_kernel_implIZZZNS0_50_GLOBAL__N__2680c7bb_12_PowKernel_cu_7dd49032_300324pow_tensor_tensor_kernelERNS_18TensorIteratorBaseEENKUlvE_clEvENKUlvE6_clEvEUlN3c107complexIdEESA_E_EEvS5_RKT_EUliE_EEviT1_)
	.align		4
        /*02ec*/ 	.word	index@(__assertfail)
	.align		4
        /*02f0*/ 	.word	index@(_ZN2at6native27unrolled_elementwise_kernelIZZZNS0_50_GLOBAL__N__2680c7bb_12_PowKernel_cu_7dd49032_300324pow_tensor_tensor_kernelERNS_18TensorIteratorBaseEENKUlvE_clEvENKUlvE6_clEvEUlN3c107complexIdEES9_E_St5arrayIPcLm3EELi4E23TrivialOffsetCalculatorILi2EjESE_ILi1EjENS0_6memory12LoadWithCastILi2EEENSH_13StoreWithCastILi1EEEEEviT_T0_T2_T3_T4_T5_)
	.align		4
        /*02f4*/ 	.word	index@(__assertfail)
	.align		4
        /*02f8*/ 	.word	index@(_ZN2at6native18elementwise_kernelILi128ELi4EZNS0_15gpu_kernel_implIZNS0_50_GLOBAL__N__2680c7bb_12_PowKernel_cu_7dd49032_300322pow_scalar_tensor_implIdEEvRNS_18TensorIteratorBaseEN3c107complexIT_EEEUlNS8_IdEEE_EEvS6_RKS9_EUliE_EEviT1_)
	.align		4
        /*02fc*/ 	.word	index@(__assertfail)
	.align		4
        /*0300*/ 	.word	index@(_ZN2at6native27unrolled_elementwise_kernelIZNS0_50_GLOBAL__N__2680c7bb_12_PowKernel_cu_7dd49032_300322pow_scalar_tensor_implIdEEvRNS_18TensorIteratorBaseEN3c107complexIT_EEEUlNS7_IdEEE_St5arrayIPcLm2EELi4E23TrivialOffsetCalculatorILi1EjESG_NS0_6memory12LoadWithCastILi1EEENSH_13StoreWithCastILi1EEEEEviS8_T0_T2_T3_T4_T5_)
	.align		4
        /*0304*/ 	.word	index@(__assertfail)
	.align		4
        /*0308*/ 	.word	index@(_ZN2at6native18elementwise_kernelILi128ELi4EZNS0_15gpu_kernel_implIZZZNS0_50_GLOBAL__N__2680c7bb_12_PowKernel_cu_7dd49032_300324pow_tensor_tensor_kernelERNS_18TensorIteratorBaseEENKUlvE_clEvENKUlvE5_clEvEUlffE_EEvS5_RKT_EUliE_EEviT1_)
	.align		4
        /*030c*/ 	.word	index@(__assertfail)
	.align		4
        /*0310*/ 	.word	index@(_ZN2at6native27unrolled_elementwise_kernelIZZZNS0_50_GLOBAL__N__2680c7bb_12_PowKernel_cu_7dd49032_300324pow_tensor_tensor_kernelERNS_18TensorIteratorBaseEENKUlvE_clEvENKUlvE5_clEvEUlffE_St5arrayIPcLm3EELi4E23TrivialOffsetCalculatorILi2EjESB_ILi1EjENS0_6memory12LoadWithCastILi2EEENSE_13StoreWithCastILi1EEEEEviT_T0_T2_T3_T4_T5_)
	.align		4
        /*0314*/ 	.word	index@(__assertfail)
	.align		4
        /*0318*/ 	.word	index@(_ZN2at6native18elementwise_kernelILi128ELi4EZNS0_15gpu_kernel_implIZNS0_50_GLOBAL__N__2680c7bb_12_PowKernel_cu_7dd49032_300322pow_scalar_tensor_implIfEEvRNS_18TensorIteratorBaseET_EUlfE_EEvS6_RKS7_EUliE_EEviT1_)
	.align		4
        /*031c*/ 	.word	index@(__assertfail)
	.align		4
        /*0320*/ 	.word	index@(_ZN2at6native27unrolled_elementwise_kernelIZNS0_50_GLOBAL__N__2680c7bb_12_PowKernel_cu_7dd49032_300322pow_scalar_tensor_implIfEEvRNS_18TensorIteratorBaseET_EUlfE_St5arrayIPcLm2EELi4E23TrivialOffsetCalculatorILi1EjESC_NS0_6memory12LoadWithCastILi1EEENSD_13StoreWithCastILi1EEEEEviS6_T0_T2_T3_T4_T5_)
	.align		4
        /*0324*/ 	.word	index@(__assertfail)
	.align		4
        /*0328*/ 	.word	index@(_ZN2at6native18elementwise_kernelILi128ELi4EZNS0_15gpu_kernel_implIZZZNS0_50_GLOBAL__N__2680c7bb_12_PowKernel_cu_7dd49032_300324pow_tensor_tensor_kernelERNS_18TensorIteratorBaseEENKUlvE_clEvENKUlvE4_clEvEUlddE_EEvS5_RKT_EUliE_EEviT1_)
	.align		4
        /*032c*/ 	.word	index@(__assertfail)
	.align		4
        /*0330*/ 	.word	index@(_ZN2at6native27unrolled_elementwise_kernelIZZZNS0_50_GLOBAL__N__2680c7bb_12_PowKernel_cu_7dd49032_300324pow_tensor_tensor_kernelERNS_18TensorIteratorBaseEENKUlvE_clEvENKUlvE4_clEvEUlddE_St5arrayIPcLm3EELi4E23TrivialOffsetCalculatorILi2EjESB_ILi1EjENS0_6memory12LoadWithCastILi2EEENSE_13StoreWithCastILi1EEEEEviT_T0_T2_T3_T4_T5_)
	.align		4
        /*0334*/ 	.word	index@(__assertfail)
	.align		4
        /*0338*/ 	.word	index@(_ZN2at6native18elementwise_kernelILi128ELi4EZNS0_15gpu_kernel_implIZNS0_50_GLOBAL__N__2680c7bb_12_PowKernel_cu_7dd49032_300322pow_scalar_tensor_implIdEEvRNS_18TensorIteratorBaseET_EUldE_EEvS6_RKS7_EUliE_EEviT1_)
	.align		4
        /*033c*/ 	.word	index@(__assertfail)
	.align		4
        /*0340*/ 	.word	index@(_ZN2at6native27unrolled_elementwise_kernelIZNS0_50_GLOBAL__N__2680c7bb_12_PowKernel_cu_7dd49032_300322pow_scalar_tensor_implIdEEvRNS_18TensorIteratorBaseET_EUldE_St5arrayIPcLm2EELi4E23TrivialOffsetCalculatorILi1EjESC_NS0_6memory12LoadWithCastILi1EEENSD_13StoreWithCastILi1EEEEEviS6_T0_T2_T3_T4_T5_)
	.align		4
        /*0344*/ 	.word	index@(__assertfail)
	.align		4
        /*0348*/ 	.word	index@(_ZN2at6native18elementwise_kernelILi128ELi4EZNS0_15gpu_kernel_implIZZZNS0_50_GLOBAL__N__2680c7bb_12_PowKernel_cu_7dd49032_300324pow_tensor_tensor_kernelERNS_18TensorIteratorBaseEENKUlvE_clEvENKUlvE3_clEvEUlssE_EEvS5_RKT_EUliE_EEviT1_)
	.align		4
        /*034c*/ 	.word	index@(__assertfail)
	.align		4
        /*0350*/ 	.word	index@(_ZN2at6native27unrolled_elementwise_kernelIZZZNS0_50_GLOBAL__N__2680c7bb_12_PowKernel_cu_7dd49032_300324pow_tensor_tensor_kernelERNS_18TensorIteratorBaseEENKUlvE_clEvENKUlvE3_clEvEUlssE_St5arrayIPcLm3EELi4E23TrivialOffsetCalculatorILi2EjESB_ILi1EjENS0_6memory12LoadWithCastILi2EEENSE_13StoreWithCastILi1EEEEEviT_T0_T2_T3_T4_T5_)
	.align		4
        /*0354*/ 	.word	index@(__assertfail)
	.align		4
        /*0358*/ 	.word	index@(_ZN2at6native18elementwise_kernelILi128ELi4EZNS0_15gpu_kernel_implIZNS0_50_GLOBAL__N__2680c7bb_12_PowKernel_cu_7dd49032_300322pow_scalar_tensor_implIsEEvRNS_18TensorIteratorBaseET_EUlsE_EEvS6_RKS7_EUliE_EEviT1_)
	.align		4
        /*035c*/ 	.word	index@(__assertfail)
	.align		4
        /*0360*/ 	.word	index@(_ZN2at6native27unrolled_elementwise_kernelIZNS0_50_GLOBAL__N__2680c7bb_12_PowKernel_cu_7dd49032_300322pow_scalar_tensor_implIsEEvRNS_18TensorIteratorBaseET_EUlsE_St5arrayIPcLm2EELi4E23TrivialOffsetCalculatorILi1EjESC_NS0_6memory12LoadWithCastILi1EEENSD_13StoreWithCastILi1EEEEEviS6_T0_T2_T3_T4_T5_)
	.align		4
        /*0364*/ 	.word	index@(__assertfail)
	.align		4
        /*0368*/ 	.word	index@(_ZN2at6native18elementwise_kernelILi128ELi4EZNS0_15gpu_kernel_implIZZZNS0_50_GLOBAL__N__2680c7bb_12_PowKernel_cu_7dd49032_300324pow_tensor_tensor_kernelERNS_18TensorIteratorBaseEENKUlvE_clEvENKUlvE2_clEvEUlllE_EEvS5_RKT_EUliE_EEviT1_)
	.align		4
        /*036c*/ 	.word	index@(__assertfail)
	.align		4
        /*0370*/ 	.word	index@(_ZN2at6native27unrolled_elementwise_kernelIZZZNS0_50_GLOBAL__N__2680c7bb_12_PowKernel_cu_7dd49032_300324pow_tensor_tensor_kernelERNS_18TensorIteratorBaseEENKUlvE_clEvENKUlvE2_clEvEUlllE_St5arrayIPcLm3EELi4E23TrivialOffsetCalculatorILi2EjESB_ILi1EjENS0_6memory12LoadWithCastILi2EEENSE_13StoreWithCastILi1EEEEEviT_T0_T2_T3_T4_T5_)
	.align		4
        /*0374*/ 	.word	index@(__assertfail)
	.align		4
        /*0378*/ 	.word	index@(_ZN2at6native18elementwise_kernelILi128ELi4EZNS0_15gpu_kernel_implIZNS0_50_GLOBAL__N__2680c7bb_12_PowKernel_cu_7dd49032_300322pow_scalar_tensor_implIlEEvRNS_18TensorIteratorBaseET_EUllE_EEvS6_RKS7_EUliE_EEviT1_)
	.align		4
        /*037c*/ 	.word	index@(__assertfail)
	.align		4
        /*0380*/ 	.word	index@(_ZN2at6native27unrolled_elementwise_kernelIZNS0_50_GLOBAL__N__2680c7bb_12_PowKernel_cu_7dd49032_300322pow_scalar_tensor_implIlEEvRNS_18TensorIteratorBaseET_EUllE_St5arrayIPcLm2EELi4E23TrivialOffsetCalculatorILi1EjESC_NS0_6memory12LoadWithCastILi1EEENSD_13StoreWithCastILi1EEEEEviS6_T0_T2_T3_T4_T5_)
	.align		4
        /*0384*/ 	.word	index@(__assertfail)
	.align		4
        /*0388*/ 	.word	index@(_ZN2at6native18elementwise_kernelILi128ELi4EZNS0_15gpu_kernel_implIZZZNS0_50_GLOBAL__N__2680c7bb_12_PowKernel_cu_7dd49032_300324pow_tensor_tensor_kernelERNS_18TensorIteratorBaseEENKUlvE_clEvENKUlvE1_clEvEUliiE_EEvS5_RKT_EUliE_EEviT1_)
	.align		4
        /*038c*/ 	.word	index@(__assertfail)
	.align		4
        /*0390*/ 	.word	index@(_ZN2at6native27unrolled_elementwise_kernelIZZZNS0_50_GLOBAL__N__2680c7bb_12_PowKernel_cu_7dd49032_300324pow_tensor_tensor_kernelERNS_18TensorIteratorBaseEENKUlvE_clEvENKUlvE1_clEvEUliiE_St5arrayIPcLm3EELi4E23TrivialOffsetCalculatorILi2EjESB_ILi1EjENS0_6memory12LoadWithCastILi2EEENSE_13StoreWithCastILi1EEEEEviT_T0_T2_T3_T4_T5_)
	.align		4
        /*0394*/ 	.word	index@(__assertfail)
	.align		4
        /*0398*/ 	.word	index@(_ZN2at6native18elementwise_kernelILi128ELi4EZNS0_15gpu_kernel_implIZNS0_50_GLOBAL__N__2680c7bb_12_PowKernel_cu_7dd49032_300322pow_scalar_tensor_implIiEEvRNS_18TensorIteratorBaseET_EUliE_EEvS6_RKS7_EUliE_EEviT1_)
	.align		4
        /*039c*/ 	.word	index@(__assertfail)
	.align		4
        /*03a0*/ 	.word	index@(_ZN2at6native27unrolled_elementwise_kernelIZNS0_50_GLOBAL__N__2680c7bb_12_PowKernel_cu_7dd49032_300322pow_scalar_tensor_implIiEEvRNS_18TensorIteratorBaseET_EUliE_St5arrayIPcLm2EELi4E23TrivialOffsetCalculatorILi1EjESC_NS0_6memory12LoadWithCastILi1EEENSD_13StoreWithCastILi1EEEEEviS6_T0_T2_T3_T4_T5_)
	.align		4
        /*03a4*/ 	.word	index@(__assertfail)
	.align		4
        /*03a8*/ 	.word	index@(_ZN2at6native18elementwise_kernelILi128ELi4EZNS0_15gpu_kernel_implIZZZNS0_50_GLOBAL__N__2680c7bb_12_PowKernel_cu_7dd49032_300324pow_tensor_tensor_kernelERNS_18TensorIteratorBaseEENKUlvE_clEvENKUlvE0_clEvEUlaaE_EEvS5_RKT_EUliE_EEviT1_)
	.align		4
        /*03ac*/ 	.word	index@(__assertfail)
	.align		4
        /*03b0*/ 	.word	index@(_ZN2at6native27unrolled_elementwise_kernelIZZZNS0_50_GLOBAL__N__2680c7bb_12_PowKernel_cu_7dd49032_300324pow_tensor_tensor_kernelERNS_18TensorIteratorBaseEENKUlvE_clEvENKUlvE0_clEvEUlaaE_St5arrayIPcLm3EELi4E23TrivialOffsetCalculatorILi2EjESB_ILi1EjENS0_6memory12LoadWithCastILi2EEENSE_13StoreWithCastILi1EEEEEviT_T0_T2_T3_T4_T5_)
	.align		4
        /*03b4*/ 	.word	index@(__assertfail)
	.align		4
        /*03b8*/ 	.word	index@(_ZN2at6native18elementwise_kernelILi128ELi4EZNS0_15gpu_kernel_implIZNS0_50_GLOBAL__N__2680c7bb_12_PowKernel_cu_7dd49032_300322pow_scalar_tensor_implIaEEvRNS_18TensorIteratorBaseET_EUlaE_EEvS6_RKS7_EUliE_EEviT1_)
	.align		4
        /*03bc*/ 	.word	index@(__assertfail)
	.align		4
        /*03c0*/ 	.word	index@(_ZN2at6native27unrolled_elementwise_kernelIZNS0_50_GLOBAL__N__2680c7bb_12_PowKernel_cu_7dd49032_300322pow_scalar_tensor_implIaEEvRNS_18TensorIteratorBaseET_EUlaE_St5arrayIPcLm2EELi4E23TrivialOffsetCalculatorILi1EjESC_NS0_6memory12LoadWithCastILi1EEENSD_13StoreWithCastILi1EEEEEviS6_T0_T2_T3_T4_T5_)
	.align		4
        /*03c4*/ 	.word	index@(__assertfail)
	.align		4
        /*03c8*/ 	.word	index@(_ZN2at6native18elementwise_kernelILi128ELi4EZNS0_15gpu_kernel_implIZZZNS0_50_GLOBAL__N__2680c7bb_12_PowKernel_cu_7dd49032_300324pow_tensor_tensor_kernelERNS_18TensorIteratorBaseEENKUlvE_clEvENKUlvE_clEvEUlhhE_EEvS5_RKT_EUliE_EEviT1_)
	.align		4
        /*03cc*/ 	.word	index@(__assertfail)
	.align		4
        /*03d0*/ 	.word	index@(_ZN2at6native27unrolled_elementwise_kernelIZZZNS0_50_GLOBAL__N__2680c7bb_12_PowKernel_cu_7dd49032_300324pow_tensor_tensor_kernelERNS_18TensorIteratorBaseEENKUlvE_clEvENKUlvE_clEvEUlhhE_St5arrayIPcLm3EELi4E23TrivialOffsetCalculatorILi2EjESB_ILi1EjENS0_6memory12LoadWithCastILi2EEENSE_13StoreWithCastILi1EEEEEviT_T0_T2_T3_T4_T5_)
	.align		4
        /*03d4*/ 	.word	index@(__assertfail)
	.align		4
        /*03d8*/ 	.word	index@(_ZN2at6native18elementwise_kernelILi128ELi4EZNS0_15gpu_kernel_implIZNS0_50_GLOBAL__N__2680c7bb_12_PowKernel_cu_7dd49032_300322pow_scalar_tensor_implIhEEvRNS_18TensorIteratorBaseET_EUlhE_EEvS6_RKS7_EUliE_EEviT1_)
	.align		4
        /*03dc*/ 	.word	index@(__assertfail)
	.align		4
        /*03e0*/ 	.word	index@(_ZN2at6native27unrolled_elementwise_kernelIZNS0_50_GLOBAL__N__2680c7bb_12_PowKernel_cu_7dd49032_300322pow_scalar_tensor_implIhEEvRNS_18TensorIteratorBaseET_EUlhE_St5arrayIPcLm2EELi4E23TrivialOffsetCalculatorILi1EjESC_NS0_6memory12LoadWithCastILi1EEENSD_13StoreWithCastILi1EEEEEviS6_T0_T2_T3_T4_T5_)
	.align		4
        /*03e4*/ 	.word	index@(__assertfail)
	.align		4
        /*03e8*/ 	.word	0x00000000
	.align		4
        /*03ec*/ 	.word	0xfffffffe
	.align		4
        /*03f0*/ 	.word	0x00000000
	.align		4
        /*03f4*/ 	.word	0xfffffffd
	.align		4
        /*03f8*/ 	.word	0x00000000
	.align		4
        /*03fc*/ 	.word	0xfffffffc


//--------------------- .nv.constant4             --------------------------
	.section	.nv.constant4,"a",@progbits
	.align	8
	.align		8
.nv.constant4:
        /*0000*/ 	.dword	__assertfail
	.align		8
        /*0008*/ 	.dword	__unnamed_1
	.align		8
        /*0010*/ 	.dword	__unnamed_2
	.align		8
        /*0018*/ 	.dword	__unnamed_3
	.align		8
        /*0020*/ 	.dword	__unnamed_4
	.align		8
        /*0028*/ 	.dword	__unnamed_5
	.align		8
        /*0030*/ 	.dword	__unnamed_6
	.align		8
        /*0038*/ 	.dword	__unnamed_7
	.align		8
        /*0040*/ 	.dword	__unnamed_8
	.align		8
        /*0048*/ 	.dword	__unnamed_9
	.align		8
        /*0050*/ 	.dword	__unnamed_10
	.align		8
        /*0058*/ 	.dword	__unnamed_11
	.align		8
        /*0060*/ 	.dword	__unnamed_12
	.align		8
        /*0068*/ 	.dword	__unnamed_13
	.align		8
        /*0070*/ 	.dword	__unnamed_14
	.align		8
        /*0078*/ 	.dword	__unnamed_15
	.align		8
        /*0080*/ 	.dword	__unnamed_16
	.align		8
        /*0088*/ 	.dword	__unnamed_17
	.align		8
        /*0090*/ 	.dword	__unnamed_18
	.align		8
        /*0098*/ 	.dword	__unnamed_19
	.align		8
        /*00a0*/ 	.dword	__unnamed_20
	.align		8
        /*00a8*/ 	.dword	__unnamed_21
	.align		8
        /*00b0*/ 	.dword	__unnamed_22
	.align		8
        /*00b8*/ 	.dword	_ZN48_INTERNAL_2680c7bb_12_PowKernel_cu_7dd49032_30034cuda3std3__45__cpo5beginE
	.align		8
        /*00c0*/ 	.dword	_ZN48_INTERNAL_2680c7bb_12_PowKernel_cu_7dd49032_30034cuda3std3__45__cpo3endE
	.align		8
        /*00c8*/ 	.dword	_ZN48_INTERNAL_2680c7bb_12_PowKernel_cu_7dd49032_30034cuda3std3__45__cpo6cbeginE
	.align		8
        /*00d0*/ 	.dword	_ZN48_INTERNAL_2680c7bb_12_PowKernel_cu_7dd49032_30034cuda3std3__45__cpo4cendE
	.align		8
        /*00d8*/ 	.dword	_ZN48_INTERNAL_2680c7bb_12_PowKernel_cu_7dd49032_30034cuda3std3__45__cpo6rbeginE
	.align		8
        /*00e0*/ 	.dword	_ZN48_INTERNAL_2680c7bb_12_PowKernel_cu_7dd49032_30034cuda3std3__45__cpo4rendE
	.align		8
        /*00e8*/ 	.dword	_ZN48_INTERNAL_2680c7bb_12_PowKernel_cu_7dd49032_30034cuda3std3__45__cpo7crbeginE
	.align		8
        /*00f0*/ 	.dword	_ZN48_INTERNAL_2680c7bb_12_PowKernel_cu_7dd49032_30034cuda3std3__45__cpo5crendE
	.align		8
        /*00f8*/ 	.dword	_ZN48_INTERNAL_2680c7bb_12_PowKernel_cu_7dd49032_30034cuda3std3__450_GLOBAL__N__2680c7bb_12_PowKernel_cu_7dd49032_30036ignoreE
	.align		8
        /*0100*/ 	.dword	_ZN48_INTERNAL_2680c7bb_12_PowKernel_cu_7dd49032_30034cuda3std3__419piecewise_constructE
	.align		8
        /*0108*/ 	.dword	_ZN48_INTERNAL_2680c7bb_12_PowKernel_cu_7dd49032_30034cuda3std3__48in_placeE
	.align		8
        /*0110*/ 	.dword	_ZN48_INTERNAL_2680c7bb_12_PowKernel_cu_7dd49032_30034cuda3std3__420unreachable_sentinelE
	.align		8
        /*0118*/ 	.dword	_ZN48_INTERNAL_2680c7bb_12_PowKernel_cu_7dd49032_30034cuda3std6ranges3__45__cpo4swapE
	.align		8
        /*0120*/ 	.dword	_ZN48_INTERNAL_2680c7bb_12_PowKernel_cu_7dd49032_30034cuda3std6ranges3__45__cpo9iter_moveE
	.align		8
        /*0128*/ 	.dword	_ZN48_INTERNAL_2680c7bb_12_PowKernel_cu_7dd49032_30034cuda3std6ranges3__45__cpo5beginE
	.align		8
        /*0130*/ 	.dword	_ZN48_INTERNAL_2680c7bb_12_PowKernel_cu_7dd49032_30034cuda3std6ranges3__45__cpo3endE
	.align		8
        /*0138*/ 	.dword	_ZN48_INTERNAL_2680c7bb_12_PowKernel_cu_7dd49032_30034cuda3std6ranges3__45__cpo6cbeginE
	.align		8
        /*0140*/ 	.dword	_ZN48_INTERNAL_2680c7bb_12_PowKernel_cu_7dd49032_30034cuda3std6ranges3__45__cpo4cendE
	.align		8
        /*0148*/ 	.dword	_ZN48_INTERNAL_2680c7bb_12_PowKernel_cu_7dd49032_30034cuda3std6ranges3__45__cpo7advanceE
	.align		8
        /*0150*/ 	.dword	_ZN48_INTERNAL_2680c7bb_12_PowKernel_cu_7dd49032_30034cuda3std6ranges3__45__cpo9iter_swapE
	.align		8
        /*0158*/ 	.dword	_ZN48_INTERNAL_2680c7bb_12_PowKernel_cu_7dd49032_30034cuda3std6ranges3__45__cpo4nextE
	.align		8
        /*0160*/ 	.dword	_ZN48_INTERNAL_2680c7bb_12_PowKernel_cu_7dd49032_30034cuda3std6ranges3__45__cpo4prevE
	.align		8
        /*0168*/ 	.dword	_ZN48_INTERNAL_2680c7bb_12_PowKernel_cu_7dd49032_30034cuda3std6ranges3__45__cpo4dataE
	.align		8
        /*0170*/ 	.dword	_ZN48_INTERNAL_2680c7bb_12_PowKernel_cu_7dd49032_30034cuda3std6ranges3__45__cpo5cdataE
	.align		8
        /*0178*/ 	.dword	_ZN48_INTERNAL_2680c7bb_12_PowKernel_cu_7dd49032_30034cuda3std6ranges3__45__cpo4sizeE
	.align		8
        /*0180*/ 	.dword	_ZN48_INTERNAL_2680c7bb_12_PowKernel_cu_7dd49032_30034cuda3std6ranges3__45__cpo5ssizeE
	.align		8
        /*0188*/ 	.dword	_ZN48_INTERNAL_2680c7bb_12_PowKernel_cu_7dd49032_30034cuda3std6ranges3__45__cpo8distanceE
	.align		8
        /*0190*/ 	.dword	_ZN48_INTERNAL_2680c7bb_12_PowKernel_cu_7dd49032_30036thrust24THRUST_300001_SM_1000_NS6system6detail10sequential3seqE
	.align		8
        /*0198*/ 	.dword	$str$5
	.align		8
        /*01a0*/ 	.dword	$str$6
	.align		8
        /*01a8*/ 	.dword	__cudart_i2opi_d
	.align		8
        /*01b0*/ 	.dword	__cudart_sin_cos_coeffs


//--------------------- .text._ZN2at6native18elementwise_kernelILi128ELi4EZNS0_15gpu_kernel_implIZNS0_50_GLOBAL__N__2680c7bb_12_PowKernel_cu_7dd49032_300329pow_tensor_scalar_kernel_implIN3c108BFloat16ES6_EEvRNS_18TensorIteratorBaseET0_EUlS6_E2_EEvS8_RKT_EUliE_EEviT1_ --------------------------
	.section	.text._ZN2at6native18elementwise_kernelILi128ELi4EZNS0_15gpu_kernel_implIZNS0_50_GLOBAL__N__2680c7bb_12_PowKernel_cu_7dd49032_300329pow_tensor_scalar_kernel_implIN3c108BFloat16ES6_EEvRNS_18TensorIteratorBaseET0_EUlS6_E2_EEvS8_RKT_EUliE_EEviT1_,"ax",@progbits
	.align	128
        .global         _ZN2at6native18elementwise_kernelILi128ELi4EZNS0_15gpu_kernel_implIZNS0_50_GLOBAL__N__2680c7bb_12_PowKernel_cu_7dd49032_300329pow_tensor_scalar_kernel_implIN3c108BFloat16ES6_EEvRNS_18TensorIteratorBaseET0_EUlS6_E2_EEvS8_RKT_EUliE_EEviT1_
        .type           _ZN2at6native18elementwise_kernelILi128ELi4EZNS0_15gpu_kernel_implIZNS0_50_GLOBAL__N__2680c7bb_12_PowKernel_cu_7dd49032_300329pow_tensor_scalar_kernel_implIN3c108BFloat16ES6_EEvRNS_18TensorIteratorBaseET0_EUlS6_E2_EEvS8_RKT_EUliE_EEviT1_,@function
        .size           _ZN2at6native18elementwise_kernelILi128ELi4EZNS0_15gpu_kernel_implIZNS0_50_GLOBAL__N__2680c7bb_12_PowKernel_cu_7dd49032_300329pow_tensor_scalar_kernel_implIN3c108BFloat16ES6_EEvRNS_18TensorIteratorBaseET0_EUlS6_E2_EEvS8_RKT_EUliE_EEviT1_,(.L_x_68419 - _ZN2at6native18elementwise_kernelILi128ELi4EZNS0_15gpu_kernel_implIZNS0_50_GLOBAL__N__2680c7bb_12_PowKernel_cu_7dd49032_300329pow_tensor_scalar_kernel_implIN3c108BFloat16ES6_EEvRNS_18TensorIteratorBaseET0_EUlS6_E2_EEvS8_RKT_EUliE_EEviT1_)
        .other          _ZN2at6native18elementwise_kernelILi128ELi4EZNS0_15gpu_kernel_implIZNS0_50_GLOBAL__N__2680c7bb_12_PowKernel_cu_7dd49032_300329pow_tensor_scalar_kernel_implIN3c108BFloat16ES6_EEvRNS_18TensorIteratorBaseET0_EUlS6_E2_EEvS8_RKT_EUliE_EEviT1_,@"STO_CUDA_ENTRY STV_DEFAULT"
_ZN2at6native18elementwise_kernelILi128ELi4EZNS0_15gpu_kernel_implIZNS0_50_GLOBAL__N__2680c7bb_12_PowKernel_cu_7dd49032_300329pow_tensor_scalar_kernel_implIN3c108BFloat16ES6_EEvRNS_18TensorIteratorBaseET0_EUlS6_E2_EEvS8_RKT_EUliE_EEviT1_:
.text._ZN2at6native18elementwise_kernelILi128ELi4EZNS0_15gpu_kernel_implIZNS0_50_GLOBAL__N__2680c7bb_12_PowKernel_cu_7dd49032_300329pow_tensor_scalar_kernel_implIN3c108BFloat16ES6_EEvRNS_18TensorIteratorBaseET0_EUlS6_E2_EEvS8_RKT_EUliE_EEviT1_:
[----:B------:R-:W0:Y:S01]  /*0000*/  LDC R1, c[0x0][0x37c] ;  /* 0x0000df00ff017b82 */ /* 0x000e220000000800 */
[----:B------:R-:W1:Y:S07]  /*0010*/  S2R R17, SR_TID.X ;  /* 0x0000000000117919 */ /* 0x000e6e0000002100 */
[----:B------:R-:W2:Y:S01]  /*0020*/  S2UR UR4, SR_CTAID.X ;  /* 0x00000000000479c3 */ /* 0x000ea20000002500 */
[----:B------:R-:W3:Y:S01]  /*0030*/  LDCU UR40, c[0x0][0x388] ;  /* 0x00007100ff2877ac */ /* 0x000ee20008000800 */
[----:B------:R-:W-:Y:S01]  /*0040*/  BSSY.RECONVERGENT B6, `(.L_x_0) ;  /* 0x000032c000067945 */ /* 0x000fe20003800200 */
[----:B------:R-:W4:Y:S01]  /*0050*/  LDCU UR5, c[0x0][0x380] ;  /* 0x00007000ff0577ac */ /* 0x000f220008000800 */
[----:B------:R-:W0:Y:S01]  /*0060*/  LDCU.64 UR36, c[0x0][0x358] ;  /* 0x00006b00ff2477ac */ /* 0x000e220008000a00 */
[----:B------:R-:W0:Y:S01]  /*0070*/  LDCU.U8 UR39, c[0x0][0x5a0] ;  /* 0x0000b400ff2777ac */ /* 0x000e220008000000 */
[----:B------:R-:W0:Y:S01]  /*0080*/  LDCU.U8 UR42, c[0x0][0x5a1] ;  /* 0x0000b420ff2a77ac */ /* 0x000e220008000000 */
[----:B---3--:R-:W-:Y:S01]  /*0090*/  UIADD3 UR41, UPT, UPT, UR40, -0x1, URZ ;  /* 0xffffffff28297890 */ /* 0x008fe2000fffe0ff */
[----:B------:R-:W3:Y:S01]  /*00a0*/  LDCU.U16 UR43, c[0x0][0x590] ;  /* 0x0000b200ff2b77ac */ /* 0x000ee20008000400 */
[----:B--2---:R-:W-:-:S02]  /*00b0*/  USHF.L.U32 UR4, UR4, 0x9, URZ ;  /* 0x0000000904047899 */ /* 0x004fc400080006ff */
[----:B------:R-:W-:-:S04]  /*00c0*/  UISETP.LT.U32.AND UP0, UPT, UR41, 0x18, UPT ;  /* 0x000000182900788c */ /* 0x000fc8000bf01070 */
[----:B-1----:R-:W-:Y:S01]  /*00d0*/  LOP3.LUT R17, R17, UR4, RZ, 0xfc, !PT ;  /* 0x0000000411117c12 */ /* 0x002fe2000f8efcff */
[----:B------:R-:W-:-:S03]  /*00e0*/  USEL UR38, UR41, 0x18, UP0 ;  /* 0x0000001829267887 */ /* 0x000fc60008000000 */
[----:B----4-:R-:W-:Y:S01]  /*00f0*/  ISETP.GE.AND P0, PT, R17, UR5, PT ;  /* 0x0000000511007c0c */ /* 0x010fe2000bf06270 */
[----:B------:R-:W-:-:S12]  /*0100*/  UIADD3 UR38, UPT, UPT, UR38, 0x1, URZ ;  /* 0x0000000126267890 */ /* 0x000fd8000fffe0ff */
[----:B0--3--:R-:W-:Y:S05]  /*0110*/  @P0 BRA `(.L_x_1) ;  /* 0x0000003000780947 */ /* 0x009fea0003800000 */
[----:B------:R-:W-:Y:S01]  /*0120*/  UISETP.NE.AND UP0, UPT, UR40, URZ, UPT ;  /* 0x000000ff2800728c */ /* 0x000fe2000bf05270 */
[----:B------:R-:W-:Y:S02]  /*0130*/  IMAD.MOV.U32 R0, RZ, RZ, RZ ;  /* 0x000000ffff007224 */ /* 0x000fe400078e00ff */
[----:B------:R-:W-:-:S06]  /*0140*/  IMAD.MOV.U32 R16, RZ, RZ, RZ ;  /* 0x000000ffff107224 */ /* 0x000fcc00078e00ff */
[----:B------:R-:W-:Y:S05]  /*0150*/  BRA.U !UP0, `(.L_x_2) ;  /* 0x0000001108a87547 */ /* 0x000fea000b800000 */
[----:B------:R-:W0:Y:S01]  /*0160*/  LDCU.64 UR4, c[0x0][0x390] ;  /* 0x00007200ff0477ac */ /* 0x000e220008000a00 */
[----:B------:R-:W-:Y:S01]  /*0170*/  IMAD.MOV.U32 R16, RZ, RZ, RZ ;  /* 0x000000ffff107224 */ /* 0x000fe200078e00ff */
[----:B------:R-:W1:Y:S01]  /*0180*/  LDCU UR6, c[0x0][0x38c] ;  /* 0x00007180ff0677ac */ /* 0x000e620008000800 */
[----:B------:R-:W2:Y:S01]  /*0190*/  LDCU.64 UR8, c[0x0][0x4b8] ;  /* 0x00009700ff0877ac */ /* 0x000ea20008000a00 */
[----:B------:R-:W-:Y:S01]  /*01a0*/  UISETP.NE.AND UP0, UPT, UR41, URZ, UPT ;  /* 0x000000ff2900728c */ /* 0x000fe2000bf05270 */
[----:B0-----:R-:W-:-:S05]  /*01b0*/  IMAD.HI.U32 R2, R17, UR4, R16 ;  /* 0x0000000411027c27 */ /* 0x001fca000f8e0010 */
[----:B------:R-:W-:-:S04]  /*01c0*/  SHF.R.U32.HI R3, RZ, UR5, R2 ;  /* 0x00000005ff037c19 */ /* 0x000fc80008011602 */
[----:B------:R-:W-:-:S05]  /*01d0*/  IADD3 R0, PT, PT, -R3, RZ, RZ ;  /* 0x000000ff03007210 */ /* 0x000fca0007ffe1ff */
[----:B-1----:R-:W-:-:S04]  /*01e0*/  IMAD R0, R0, UR6, R17 ;  /* 0x0000000600007c24 */ /* 0x002fc8000f8e0211 */
[C---:B--2---:R-:W-:Y:S02]  /*01f0*/  IMAD R16, R0.reuse, UR8, RZ ;  /* 0x0000000800107c24 */ /* 0x044fe4000f8e02ff */
[----:B------:R-:W-:Y:S01]  /*0200*/  IMAD R0, R0, UR9, RZ ;  /* 0x0000000900007c24 */ /* 0x000fe2000f8e02ff */
[----:B------:R-:W-:Y:S06]  /*0210*/  BRA.U !UP0, `(.L_x_2) ;  /* 0x0000001108787547 */ /* 0x000fec000b800000 */
[----:B------:R-:W0:Y:S01]  /*0220*/  LDCU.64 UR6, c[0x0][0x398] ;  /* 0x00007300ff0677ac */ /* 0x000e220008000a00 */
[----:B------:R-:W-:Y:S01]  /*0230*/  IMAD.MOV.U32 R2, RZ, RZ, RZ ;  /* 0x000000ffff027224 */ /* 0x000fe200078e00ff */
[----:B------:R-:W1:Y:S01]  /*0240*/  LDCU UR4, c[0x0][0x3a0] ;  /* 0x00007400ff0477ac */ /* 0x000e620008000800 */
[----:B------:R-:W2:Y:S01]  /*0250*/  LDCU.64 UR8, c[0x0][0x4c0] ;  /* 0x00009800ff0877ac */ /* 0x000ea20008000a00 */
[----:B------:R-:W-:Y:S01]  /*0260*/  UISETP.NE.AND UP0, UPT, UR38, 0x2, UPT ;  /* 0x000000022600788c */ /* 0x000fe2000bf05270 */
[----:B0-----:R-:W-:-:S05]  /*0270*/  IMAD.HI.U32 R4, R3, UR7, R2 ;  /* 0x0000000703047c27 */ /* 0x001fca000f8e0002 */
[----:B-1----:R-:W-:-:S05]  /*0280*/  SHF.R.U32.HI R5, RZ, UR4, R4 ;  /* 0x00000004ff057c19 */ /* 0x002fca0008011604 */
[----:B------:R-:W-:-:S04]  /*0290*/  IMAD.MOV R2, RZ, RZ, -R5 ;  /* 0x000000ffff027224 */ /* 0x000fc800078e0a05 */
[----:B------:R-:W-:-:S04]  /*02a0*/  IMAD R3, R2, UR6, R3 ;  /* 0x0000000602037c24 */ /* 0x000fc8000f8e0203 */
[C---:B--2---:R-:W-:Y:S02]  /*02b0*/  IMAD R16, R3.reuse, UR8, R16 ;  /* 0x0000000803107c24 */ /* 0x044fe4000f8e0210 */
[----:B------:R-:W-:Y:S01]  /*02c0*/  IMAD R0, R3, UR9, R0 ;  /* 0x0000000903007c24 */ /* 0x000fe2000f8e0200 */
[----:B------:R-:W-:Y:S06]  /*02d0*/  BRA.U !UP0, `(.L_x_2) ;  /* 0x0000001108487547 */ /* 0x000fec000b800000 */
[----:B------:R-:W0:Y:S01]  /*02e0*/  LDCU.64 UR4, c[0x0][0x3a8] ;  /* 0x00007500ff0477ac */ /* 0x000e220008000a00 */
[----:B------:R-:W-:Y:S01]  /*02f0*/  IMAD.MOV.U32 R4, RZ, RZ, RZ ;  /* 0x000000ffff047224 */ /* 0x000fe200078e00ff */
[----:B------:R-:W1:Y:S01]  /*0300*/  LDCU UR6, c[0x0][0x3a4] ;  /* 0x00007480ff0677ac */ /* 0x000e620008000800 */
[----:B------:R-:W2:Y:S01]  /*0310*/  LDCU.64 UR8, c[0x0][0x4c8] ;  /* 0x00009900ff0877ac */ /* 0x000ea20008000a00 */
[----:B------:R-:W-:Y:S01]  /*0320*/  UISETP.NE.AND UP0, UPT, UR38, 0x3, UPT ;  /* 0x000000032600788c */ /* 0x000fe2000bf05270 */
[----:B0-----:R-:W-:-:S05]  /*0330*/  IMAD.HI.U32 R2, R5, UR4, R4 ;  /* 0x0000000405027c27 */ /* 0x001fca000f8e0004 */
[----:B------:R-:W-:-:S04]  /*0340*/  SHF.R.U32.HI R3, RZ, UR5, R2 ;  /* 0x00000005ff037c19 */ /* 0x000fc80008011602 */
[----:B------:R-:W-:-:S05]  /*0350*/  IADD3 R4, PT, PT, -R3, RZ, RZ ;  /* 0x000000ff03047210 */ /* 0x000fca0007ffe1ff */
[----:B-1----:R-:W-:-:S04]  /*0360*/  IMAD R5, R4, UR6, R5 ;  /* 0x0000000604057c24 */ /* 0x002fc8000f8e0205 */
        /* <DEDUP_REMOVED lines=258> */
[----:B------:R-:W2:Y:S02]  /*1390*/  LDCU.64 UR8, c[0x0][0x578] ;  /* 0x0000af00ff0877ac */ /* 0x000ea40008000a00 */
[----:B0-----:R-:W-:-:S05]  /*13a0*/  IMAD.HI.U32 R2, R5, UR4, R4 ;  /* 0x0000000405027c27 */ /* 0x001fca000f8e0004 */
[----:B------:R-:W-:-:S04]  /*13b0*/  SHF.R.U32.HI R2, RZ, UR5, R2 ;  /* 0x00000005ff027c19 */ /* 0x000fc80008011602 */
[----:B------:R-:W-:-:S05]  /*13c0*/  IADD3 R3, PT, PT, -R2, RZ, RZ ;  /* 0x000000ff02037210 */ /* 0x000fca0007ffe1ff */
[----:B-1----:R-:W-:-:S04]  /*13d0*/  IMAD R5, R3, UR6, R5 ;  /* 0x0000000603057c24 */ /* 0x002fc8000f8e0205 */
[C---:B--2---:R-:W-:Y:S02]  /*13e0*/  IMAD R16, R5.reuse, UR8, R16 ;  /* 0x0000000805107c24 */ /* 0x044fe4000f8e0210 */
[----:B------:R-:W-:-:S07]  /*13f0*/  IMAD R0, R5, UR9, R0 ;  /* 0x0000000905007c24 */ /* 0x000fce000f8e0200 */
.L_x_2:
[----:B------:R-:W0:Y:S01]  /*1400*/  LDCU.64 UR6, c[0x0][0x588] ;  /* 0x0000b100ff0677ac */ /* 0x000e220008000a00 */
[----:B------:R-:W-:-:S04]  /*1410*/  UPRMT UR4, UR42, 0x9910, URZ ;  /* 0x000099102a047896 */ /* 0x000fc800080000ff */
[----:B------:R-:W-:Y:S01]  /*1420*/  UISETP.GT.AND UP0, UPT, UR4, 0x9, UPT ;  /* 0x000000090400788c */ /* 0x000fe2000bf04270 */
[----:B0-----:R-:W-:-:S05]  /*1430*/  IADD3 R2, P0, PT, R0, UR6, RZ ;  /* 0x0000000600027c10 */ /* 0x001fca000ff1e0ff */
[----:B------:R-:W-:-:S03]  /*1440*/  IMAD.X R3, RZ, RZ, UR7, P0 ;  /* 0x00000007ff037e24 */ /* 0x000fc600080e06ff */
[----:B------:R-:W-:Y:S05]  /*1450*/  BRA.U UP0, `(.L_x_3) ;  /* 0x0000000500107547 */ /* 0x000fea000b800000 */
[----:B------:R-:W-:-:S09]  /*1460*/  UISETP.GT.AND UP0, UPT, UR4, 0x4, UPT ;  /* 0x000000040400788c */ /* 0x000fd2000bf04270 */
[----:B------:R-:W-:Y:S05]  /*1470*/  BRA.U UP0, `(.L_x_4) ;  /* 0x0000000100807547 */ /* 0x000fea000b800000 */
[----:B------:R-:W-:-:S09]  /*1480*/  UISETP.GT.AND UP0, UPT, UR4, 0x1, UPT ;  /* 0x000000010400788c */ /* 0x000fd2000bf04270 */
[----:B------:R-:W-:Y:S05]  /*1490*/  BRA.U UP0, `(.L_x_5) ;  /* 0x0000000100307547 */ /* 0x000fea000b800000 */
[----:B------:R-:W-:-:S09]  /*14a0*/  UISETP.NE.AND UP0, UPT, UR42, URZ, UPT ;  /* 0x000000ff2a00728c */ /* 0x000fd2000bf05270 */
[----:B------:R-:W-:Y:S05]  /*14b0*/  BRA.U !UP0, `(.L_x_6) ;  /* 0x0000000108187547 */ /* 0x000fea000b800000 */
[----:B------:R-:W-:-:S09]  /*14c0*/  UISETP.NE.AND UP0, UPT, UR4, 0x1, UPT ;  /* 0x000000010400788c */ /* 0x000fd2000bf05270 */
[----:B------:R-:W-:Y:S05]  /*14d0*/  BRA.U UP0, `(.L_x_7) ;  /* 0x0000000d00147547 */ /* 0x000fea000b800000 */
[----:B------:R-:W2:Y:S02]  /*14e0*/  LDG.E.S8 R2, desc[UR36][R2.64] ;  /* 0x0000002402027981 */ /* 0x000ea4000c1e1300 */
[----:B--2---:R-:W0:Y:S02]  /*14f0*/  I2F.S16 R0, R2 ;  /* 0x0000000200007306 */ /* 0x004e240000101400 */
[----:B0-----:R-:W-:Y:S01]  /*1500*/  F2FP.BF16.F32.PACK_AB R0, RZ, R0 ;  /* 0x00000000ff00723e */ /* 0x001fe200000010ff */
[----:B------:R-:W-:Y:S06]  /*1510*/  BRA `(.L_x_8) ;  /* 0x0000000c00947947 */ /* 0x000fec0003800000 */
.L_x_6:
[----:B------:R-:W2:Y:S02]  /*1520*/  LDG.E.U8 R2, desc[UR36][R2.64] ;  /* 0x0000002402027981 */ /* 0x000ea4000c1e1100 */
[----:B--2---:R-:W-:-:S04]  /*1530*/  I2FP.F32.U32 R0, R2 ;  /* 0x0000000200007245 */ /* 0x004fc80000201000 */
[----:B------:R-:W-:Y:S01]  /*1540*/  F2FP.BF16.F32.PACK_AB R0, RZ, R0 ;  /* 0x00000000ff00723e */ /* 0x000fe200000010ff */
[----:B------:R-:W-:Y:S06]  /*1550*/  BRA `(.L_x_8) ;  /* 0x0000000c00847947 */ /* 0x000fec0003800000 */
.L_x_5:
[----:B------:R-:W-:-:S09]  /*1560*/  UISETP.NE.AND UP0, UPT, UR4, 0x2, UPT ;  /* 0x000000020400788c */ /* 0x000fd2000bf05270 */
[----:B------:R-:W-:Y:S05]  /*1570*/  BRA.U !UP0, `(.L_x_9) ;  /* 0x0000000108307547 */ /* 0x000fea000b800000 */
[----:B------:R-:W-:-:S09]  /*1580*/  UISETP.NE.AND UP0, UPT, UR4, 0x3, UPT ;  /* 0x000000030400788c */ /* 0x000fd2000bf05270 */
[----:B------:R-:W-:Y:S05]  /*1590*/  BRA.U !UP0, `(.L_x_10) ;  /* 0x0000000108187547 */ /* 0x000fea000b800000 */
[----:B------:R-:W-:-:S09]  /*15a0*/  UISETP.NE.AND UP0, UPT, UR4, 0x4, UPT ;  /* 0x000000040400788c */ /* 0x000fd2000bf05270 */
[----:B------:R-:W-:Y:S05]  /*15b0*/  BRA.U UP0, `(.L_x_7) ;  /* 0x0000000900dc7547 */ /* 0x000fea000b800000 */
[----:B------:R-:W2:Y:S02]  /*15c0*/  LDG.E.64 R2, desc[UR36][R2.64] ;  /* 0x0000002402027981 */ /* 0x000ea4000c1e1b00 */
[----:B--2---:R-:W0:Y:S02]  /*15d0*/  I2F.S64 R0, R2 ;  /* 0x0000000200007312 */ /* 0x004e240000301400 */
[----:B0-----:R-:W-:Y:S01]  /*15e0*/  F2FP.BF16.F32.PACK_AB R0, RZ, R0 ;  /* 0x00000000ff00723e */ /* 0x001fe200000010ff */
[----:B------:R-:W-:Y:S06]  /*15f0*/  BRA `(.L_x_8) ;  /* 0x0000000c005c7947 */ /* 0x000fec0003800000 */
.L_x_10:
[----:B------:R-:W2:Y:S02]  /*1600*/  LDG.E R2, desc[UR36][R2.64] ;  /* 0x0000002402027981 */ /* 0x000ea4000c1e1900 */
[----:B--2---:R-:W-:-:S04]  /*1610*/  I2FP.F32.S32 R0, R2 ;  /* 0x0000000200007245 */ /* 0x004fc80000201400 */
[----:B------:R-:W-:Y:S01]  /*1620*/  F2FP.BF16.F32.PACK_AB R0, RZ, R0 ;  /* 0x00000000ff00723e */ /* 0x000fe200000010ff */
[----:B------:R-:W-:Y:S06]  /*1630*/  BRA `(.L_x_8) ;  /* 0x0000000c004c7947 */ /* 0x000fec0003800000 */
.L_x_9:
[----:B------:R-:W2:Y:S02]  /*1640*/  LDG.E.U16 R2, desc[UR36][R2.64] ;  /* 0x0000002402027981 */ /* 0x000ea4000c1e1500 */
[----:B--2---:R-:W0:Y:S02]  /*1650*/  I2F.S16 R0, R2 ;  /* 0x0000000200007306 */ /* 0x004e240000101400 */
[----:B0-----:R-:W-:Y:S01]  /*1660*/  F2FP.BF16.F32.PACK_AB R0, RZ, R0 ;  /* 0x00000000ff00723e */ /* 0x001fe200000010ff */
[----:B------:R-:W-:Y:S06]  /*1670*/  BRA `(.L_x_8) ;  /* 0x0000000c003c7947 */ /* 0x000fec0003800000 */
.L_x_4:
[----:B------:R-:W-:-:S09]  /*1680*/  UISETP.GT.AND UP0, UPT, UR4, 0x6, UPT ;  /* 0x000000060400788c */ /* 0x000fd2000bf04270 */
[----:B------:R-:W-:Y:S05]  /*1690*/  BRA.U UP0, `(.L_x_11) ;  /* 0x00000001002c7547 */ /* 0x000fea000b800000 */
[----:B------:R-:W-:-:S09]  /*16a0*/  UISETP.NE.AND UP0, UPT, UR4, 0x5, UPT ;  /* 0x000000050400788c */ /* 0x000fd2000bf05270 */
[----:B------:R-:W-:Y:S05]  /*16b0*/  BRA.U !UP0, `(.L_x_12) ;  /* 0x0000000108147547 */ /* 0x000fea000b800000 */
[----:B------:R-:W-:-:S09]  /*16c0*/  UISETP.NE.AND UP0, UPT, UR4, 0x6, UPT ;  /* 0x000000060400788c */ /* 0x000fd2000bf05270 */
[----:B------:R-:W-:Y:S05]  /*16d0*/  BRA.U UP0, `(.L_x_7) ;  /* 0x0000000900947547 */ /* 0x000fea000b800000 */
[----:B------:R-:W2:Y:S02]  /*16e0*/  LDG.E R2, desc[UR36][R2.64] ;  /* 0x0000002402027981 */ /* 0x000ea4000c1e1900 */
[----:B--2---:R-:W-:Y:S01]  /*16f0*/  F2FP.BF16.F32.PACK_AB R0, RZ, R2 ;  /* 0x00000002ff00723e */ /* 0x004fe200000010ff */
[----:B------:R-:W-:Y:S06]  /*1700*/  BRA `(.L_x_8) ;  /* 0x0000000c00187947 */ /* 0x000fec0003800000 */
.L_x_12:
[----:B------:R-:W2:Y:S02]  /*1710*/  LDG.E.U16 R0, desc[UR36][R2.64] ;  /* 0x0000002402007981 */ /* 0x000ea4000c1e1500 */
[----:B--2---:R-:W-:-:S05]  /*1720*/  HADD2.F32 R0, -RZ, R0.H0_H0 ;  /* 0x20000000ff007230 */ /* 0x004fca0000004100 */
[----:B------:R-:W-:Y:S01]  /*1730*/  F2FP.BF16.F32.PACK_AB R0, RZ, R0 ;  /* 0x00000000ff00723e */ /* 0x000fe200000010ff */
[----:B------:R-:W-:Y:S06]  /*1740*/  BRA `(.L_x_8) ;  /* 0x0000000c00087947 */ /* 0x000fec0003800000 */
.L_x_11:
[----:B------:R-:W-:-:S09]  /*1750*/  UISETP.NE.AND UP0, UPT, UR4, 0x7, UPT ;  /* 0x000000070400788c */ /* 0x000fd2000bf05270 */
[----:B------:R-:W-:Y:S05]  /*1760*/  BRA.U !UP0, `(.L_x_13) ;  /* 0x00000001082c7547 */ /* 0x000fea000b800000 */
[----:B------:R-:W-:-:S09]  /*1770*/  UISETP.NE.AND UP0, UPT, UR4, 0x8, UPT ;  /* 0x000000080400788c */ /* 0x000fd2000bf05270 */
[----:B------:R-:W-:Y:S05]  /*1780*/  BRA.U !UP0, `(.L_x_14) ;  /* 0x0000000108147547 */ /* 0x000fea000b800000 */
[----:B------:R-:W-:-:S09]  /*1790*/  UISETP.NE.AND UP0, UPT, UR4, 0x9, UPT ;  /* 0x000000090400788c */ /* 0x000fd2000bf05270 */
[----:B------:R-:W-:Y:S05]  /*17a0*/  BRA.U UP0, `(.L_x_7) ;  /* 0x0000000900607547 */ /* 0x000fea000b800000 */
[----:B------:R-:W2:Y:S02]  /*17b0*/  LDG.E R2, desc[UR36][R2.64] ;  /* 0x0000002402027981 */ /* 0x000ea4000c1e1900 */
[----:B--2---:R-:W-:Y:S01]  /*17c0*/  F2FP.BF16.F32.PACK_AB R0, RZ, R2 ;  /* 0x00000002ff00723e */ /* 0x004fe200000010ff */
[----:B------:R-:W-:Y:S06]  /*17d0*/  BRA `(.L_x_8) ;  /* 0x0000000800e47947 */ /* 0x000fec0003800000 */
.L_x_14:
[----:B------:R-:W2:Y:S02]  /*17e0*/  LDG.E.U16 R2, desc[UR36][R2.64] ;  /* 0x0000002402027981 */ /* 0x000ea4000c1e1500 */
[----:B--2---:R-:W-:-:S05]  /*17f0*/  HADD2.F32 R0, -RZ, R2.H0_H0 ;  /* 0x20000002ff007230 */ /* 0x004fca0000004100 */
[----:B------:R-:W-:Y:S01]  /*1800*/  F2FP.BF16.F32.PACK_AB R0, RZ, R0 ;  /* 0x00000000ff00723e */ /* 0x000fe200000010ff */
[----:B------:R-:W-:Y:S06]  /*1810*/  BRA `(.L_x_8) ;  /* 0x0000000800d47947 */ /* 0x000fec0003800000 */
.L_x_13:
[----:B------:R-:W2:Y:S01]  /*1820*/  LDG.E.64 R2, desc[UR36][R2.64] ;  /* 0x0000002402027981 */ /* 0x000ea2000c1e1b00 */
[----:B------:R-:W-:Y:S01]  /*1830*/  UMOV UR4, 0xf0000000 ;  /* 0xf000000000047882 */ /* 0x000fe20000000000 */
[----:B------:R-:W-:Y:S01]  /*1840*/  UMOV UR5, 0x380fffff ;  /* 0x380fffff00057882 */ /* 0x000fe20000000000 */
[----:B--2---:R-:W0:Y:S01]  /*1850*/  F2F.F32.F64 R0, R2 ;  /* 0x0000000200007310 */ /* 0x004e220000301000 */
[----:B------:R-:W-:-:S14]  /*1860*/  DSETP.GEU.AND P0, PT, |R2|, UR4, PT ;  /* 0x0000000402007e2a */ /* 0x000fdc000bf0e200 */
[----:B0-----:R-:W-:-:S05]  /*1870*/  @!P0 FMUL R0, R0, 1.175494350822287508e-38 ;  /* 0x0080000000008820 */ /* 0x001fca0000400000 */
[----:B------:R-:W-:Y:S01]  /*1880*/  F2FP.BF16.F32.PACK_AB R0, RZ, R0 ;  /* 0x00000000ff00723e */ /* 0x000fe200000010ff */
[----:B------:R-:W-:Y:S06]  /*1890*/  BRA `(.L_x_8) ;  /* 0x0000000800b47947 */ /* 0x000fec0003800000 */
.L_x_3:
[----:B------:R-:W-:-:S09]  /*18a0*/  UISETP.GT.AND UP0, UPT, UR4, 0x18, UPT ;  /* 0x000000180400788c */ /* 0x000fd2000bf04270 */
[----:B------:R-:W-:Y:S05]  /*18b0*/  BRA.U UP0, `(.L_x_15) ;  /* 0x0000000100f47547 */ /* 0x000fea000b800000 */
[----:B------:R-:W-:-:S09]  /*18c0*/  UISETP.GT.AND UP0, UPT, UR4, 0xe, UPT ;  /* 0x0000000e0400788c */ /* 0x000fd2000bf04270 */
[----:B------:R-:W-:Y:S05]  /*18d0*/  BRA.U UP0, `(.L_x_16) ;  /* 0x0000000100447547 */ /* 0x000fea000b800000 */
[----:B------:R-:W-:-:S09]  /*18e0*/  UISETP.NE.AND UP0, UPT, UR4, 0xa, UPT ;  /* 0x0000000a0400788c */ /* 0x000fd2000bf05270 */
[----:B------:R-:W-:Y:S05]  /*18f0*/  BRA.U !UP0, `(.L_x_17) ;  /* 0x00000001081c7547 */ /* 0x000fea000b800000 */
[----:B------:R-:W-:-:S09]  /*1900*/  UISETP.NE.AND UP0, UPT, UR4, 0xb, UPT ;  /* 0x0000000b0400788c */ /* 0x000fd2000bf05270 */
[----:B------:R-:W-:Y:S05]  /*1910*/  BRA.U UP0, `(.L_x_7) ;  /* 0x0000000900047547 */ /* 0x000fea000b800000 */
[----:B------:R-:W2:Y:S02]  /*1920*/  LDG.E.U8 R2, desc[UR36][R2.64] ;  /* 0x0000002402027981 */ /* 0x000ea4000c1e1100 */
[----:B--2---:R-:W-:-:S04]  /*1930*/  ISETP.NE.AND P0, PT, R2, RZ, PT ;  /* 0x000000ff0200720c */ /* 0x004fc80003f05270 */
[----:B------:R-:W-:-:S04]  /*1940*/  FSEL R0, RZ, 1, !P0 ;  /* 0x3f800000ff007808 */ /* 0x000fc80004000000 */
[----:B------:R-:W-:Y:S01]  /*1950*/  F2FP.BF16.F32.PACK_AB R0, RZ, R0 ;  /* 0x00000000ff00723e */ /* 0x000fe200000010ff */
[----:B------:R-:W-:Y:S06]  /*1960*/  BRA `(.L_x_8) ;  /* 0x0000000800807947 */ /* 0x000fec0003800000 */
.L_x_17:
        /* <DEDUP_REMOVED lines=8> */
.L_x_16:
[----:B------:R-:W-:-:S09]  /*19f0*/  UISETP.NE.AND UP0, UPT, UR4, 0xf, UPT ;  /* 0x0000000f0400788c */ /* 0x000fd2000bf05270 */
[----:B------:R-:W-:Y:S05]  /*1a00*/  BRA.U !UP0, `(.L_x_18) ;  /* 0x0000000108987547 */ /* 0x000fea000b800000 */
[----:B------:R-:W-:-:S09]  /*1a10*/  UISETP.NE.AND UP0, UPT, UR4, 0x17, UPT ;  /* 0x000000170400788c */ /* 0x000fd2000bf05270 */
[----:B------:R-:W-:Y:S05]  /*1a20*/  BRA.U !UP0, `(.L_x_19) ;  /* 0x00000001085c7547 */ /* 0x000fea000b800000 */
[----:B------:R-:W-:-:S09]  /*1a30*/  UISETP.NE.AND UP0, UPT, UR4, 0x18, UPT ;  /* 0x000000180400788c */ /* 0x000fd2000bf05270 */
[----:B------:R-:W-:Y:S05]  /*1a40*/  BRA.U UP0, `(.L_x_7) ;  /* 0x0000000500b87547 */ /* 0x000fea000b800000 */
[----:B------:R-:W2:Y:S01]  /*1a50*/  LDG.E.U8 R0, desc[UR36][R2.64] ;  /* 0x0000002402007981 */ /* 0x000ea2000c1e1100 */
[----:B------:R-:W-:Y:S02]  /*1a60*/  IMAD.MOV.U32 R6, RZ, RZ, 0x1f ;  /* 0x0000001fff067424 */ /* 0x000fe400078e00ff */
[----:B--2---:R-:W-:-:S05]  /*1a70*/  IMAD.SHL.U32 R0, R0, 0x1000000, RZ ;  /* 0x0100000000007824 */ /* 0x004fca00078e00ff */
[C---:B------:R-:W-:Y:S02]  /*1a80*/  LOP3.LUT R4, R0.reuse, 0x7f000000, RZ, 0xc0, !PT ;  /* 0x7f00000000047812 */ /* 0x040fe400078ec0ff */
[----:B------:R-:W-:Y:S02]  /*1a90*/  LOP3.LUT P0, RZ, R0, 0x7f000000, RZ, 0xc0, !PT ;  /* 0x7f00000000ff7812 */ /* 0x000fe4000780c0ff */
[----:B------:R-:W0:Y:S02]  /*1aa0*/  FLO.U32 R5, R4 ;  /* 0x0000000400057300 */ /* 0x000e2400000e0000 */
[----:B0-----:R-:W-:-:S04]  /*1ab0*/  IADD3 R5, PT, PT, -R5, RZ, RZ ;  /* 0x000000ff05057210 */ /* 0x001fc80007ffe1ff */
[----:B------:R-:W-:-:S05]  /*1ac0*/  VIADDMNMX.U32 R5, R5, R6, 0x4, !PT ;  /* 0x0000000405057446 */ /* 0x000fca0007800006 */
[----:B------:R-:W-:-:S04]  /*1ad0*/  VIADD R5, R5, 0xfffffffc ;  /* 0xfffffffc05057836 */ /* 0x000fc80000000000 */
[----:B------:R-:W-:Y:S01]  /*1ae0*/  IMAD.SHL.U32 R7, R5, 0x800000, RZ ;  /* 0x0080000005077824 */ /* 0x000fe200078e00ff */
[C---:B------:R-:W-:Y:S01]  /*1af0*/  SHF.L.U32 R6, R4.reuse, R5, RZ ;  /* 0x0000000504067219 */ /* 0x040fe200000006ff */
[----:B------:R-:W-:-:S03]  /*1b00*/  VIADD R5, R4, 0x1000000 ;  /* 0x0100000004057836 */ /* 0x000fc60000000000 */
[----:B------:R-:W-:Y:S02]  /*1b10*/  LEA.HI R6, R6, -R7, RZ, 0x1c ;  /* 0x8000000706067211 */ /* 0x000fe400078fe0ff */
[----:B------:R-:W-:Y:S02]  /*1b20*/  SHF.R.S32.HI R5, RZ, 0x8, R5 ;  /* 0x00000008ff057819 */ /* 0x000fe40000011405 */
[----:B------:R-:W-:-:S04]  /*1b30*/  IADD3 R6, PT, PT, R6, 0x3c000000, RZ ;  /* 0x3c00000006067810 */ /* 0x000fc80007ffe0ff */
[----:B------:R-:W-:-:S04]  /*1b40*/  LOP3.LUT R5, R6, 0x7f800000, R5, 0xf8, !PT ;  /* 0x7f80000006057812 */ /* 0x000fc800078ef805 */
[----:B------:R-:W-:-:S04]  /*1b50*/  SEL R5, R5, RZ, P0 ;  /* 0x000000ff05057207 */ /* 0x000fc80000000000 */
[----:B------:R-:W-:-:S04]  /*1b60*/  LOP3.LUT R5, R5, 0x80000000, R0, 0xf8, !PT ;  /* 0x8000000005057812 */ /* 0x000fc800078ef800 */
[----:B------:R-:W-:-:S04]  /*1b70*/  F2FP.BF16.F32.PACK_AB R5, RZ, R5 ;  /* 0x00000005ff05723e */ /* 0x000fc800000010ff */
[----:B------:R-:W-:Y:S01]  /*1b80*/  PRMT R0, R5, 0x7610, R0 ;  /* 0x0000761005007816 */ /* 0x000fe20000000000 */
[----:B------:R-:W-:Y:S06]  /*1b90*/  BRA `(.L_x_8) ;  /* 0x0000000400f47947 */ /* 0x000fec0003800000 */
.L_x_19:
[----:B------:R-:W2:Y:S02]  /*1ba0*/  LDG.E.U8 R2, desc[UR36][R2.64] ;  /* 0x0000002402027981 */ /* 0x000ea4000c1e1100 */
[C---:B--2---:R-:W-:Y:S02]  /*1bb0*/  IMAD.SHL.U32 R4, R2.reuse, 0x2000000, RZ ;  /* 0x0200000002047824 */ /* 0x044fe400078e00ff */
[----:B------:R-:W-:-:S03]  /*1bc0*/  IMAD.SHL.U32 R5, R2, 0x100, RZ ;  /* 0x0000010002057824 */ /* 0x000fc600078e00ff */
[----:B------:R-:W-:-:S13]  /*1bd0*/  ISETP.GT.U32.AND P0, PT, R4, 0x7ffffff, PT ;  /* 0x07ffffff0400780c */ /* 0x000fda0003f04070 */
[C---:B------:R-:W-:Y:S02]  /*1be0*/  @!P0 LOP3.LUT R0, R5.reuse, 0x7f00, RZ, 0xc0, !PT ;  /* 0x00007f0005008812 */ /* 0x040fe400078ec0ff */
[----:B------:R-:W-:Y:S02]  /*1bf0*/  @P0 LEA.HI R4, R4, 0x70000000, RZ, 0x1c ;  /* 0x7000000004040811 */ /* 0x000fe400078fe0ff */
[----:B------:R-:W-:Y:S02]  /*1c00*/  @!P0 LOP3.LUT R0, R0, 0x3f000000, RZ, 0xfc, !PT ;  /* 0x3f00000000008812 */ /* 0x000fe400078efcff */
[----:B------:R-:W-:-:S03]  /*1c10*/  PRMT R5, R5, 0x9910, RZ ;  /* 0x0000991005057816 */ /* 0x000fc600000000ff */
[----:B------:R-:W-:Y:S01]  /*1c20*/  @!P0 FADD.FTZ R0, R0, -0.5 ;  /* 0xbf00000000008421 */ /* 0x000fe20000010000 */
[----:B------:R-:W-:-:S05]  /*1c30*/  @P0 FMUL.FTZ R0, R4, 1.9259299443872358531e-34 ;  /* 0x0780000004000820 */ /* 0x000fca0000410000 */
[----:B------:R-:W-:-:S04]  /*1c40*/  LOP3.LUT R0, R0, 0x80000000, R5, 0xf8, !PT ;  /* 0x8000000000007812 */ /* 0x000fc800078ef805 */
[----:B------:R-:W-:Y:S01]  /*1c50*/  F2FP.BF16.F32.PACK_AB R0, RZ, R0 ;  /* 0x00000000ff00723e */ /* 0x000fe200000010ff */
[----:B------:R-:W-:Y:S06]  /*1c60*/  BRA `(.L_x_8) ;  /* 0x0000000400c07947 */ /* 0x000fec0003800000 */
.L_x_18:
[----:B------:R0:W5:Y:S01]  /*1c70*/  LDG.E.U16 R0, desc[UR36][R2.64] ;  /* 0x0000002402007981 */ /* 0x000162000c1e1500 */
[----:B------:R-:W-:Y:S05]  /*1c80*/  BRA `(.L_x_8) ;  /* 0x0000000400b87947 */ /* 0x000fea0003800000 */
.L_x_15:
[----:B------:R-:W-:-:S09]  /*1c90*/  UISETP.GT.AND UP0, UPT, UR4, 0x1b, UPT ;  /* 0x0000001b0400788c */ /* 0x000fd2000bf04270 */
[----:B------:R-:W-:Y:S05]  /*1ca0*/  BRA.U UP0, `(.L_x_20) ;  /* 0x0000000500087547 */ /* 0x000fea000b800000 */
[----:B------:R-:W-:-:S09]  /*1cb0*/  UISETP.NE.AND UP0, UPT, UR4, 0x19, UPT ;  /* 0x000000190400788c */ /* 0x000fd2000bf05270 */
[----:B------:R-:W-:Y:S05]  /*1cc0*/  BRA.U !UP0, `(.L_x_21) ;  /* 0x0000000108907547 */ /* 0x000fea000b800000 */
[----:B------:R-:W-:-:S09]  /*1cd0*/  UISETP.NE.AND UP0, UPT, UR4, 0x1a, UPT ;  /* 0x0000001a0400788c */ /* 0x000fd2000bf05270 */
[----:B------:R-:W-:Y:S05]  /*1ce0*/  BRA.U !UP0, `(.L_x_22) ;  /* 0x0000000108187547 */ /* 0x000fea000b800000 */
[----:B------:R-:W-:-:S09]  /*1cf0*/  UISETP.NE.AND UP0, UPT, UR4, 0x1b, UPT ;  /* 0x0000001b0400788c */ /* 0x000fd2000bf05270 */
[----:B------:R-:W-:Y:S05]  /*1d00*/  BRA.U UP0, `(.L_x_7) ;  /* 0x0000000500087547 */ /* 0x000fea000b800000 */
[----:B------:R-:W2:Y:S02]  /*1d10*/  LDG.E.U16 R0, desc[UR36][R2.64] ;  /* 0x0000002402007981 */ /* 0x000ea4000c1e1500 */
[----:B--2---:R-:W-:-:S04]  /*1d20*/  I2FP.F32.U32 R0, R0 ;  /* 0x0000000000007245 */ /* 0x004fc80000201000 */
[----:B------:R-:W-:Y:S01]  /*1d30*/  F2FP.BF16.F32.PACK_AB R0, RZ, R0 ;  /* 0x00000000ff00723e */ /* 0x000fe200000010ff */
[----:B------:R-:W-:Y:S06]  /*1d40*/  BRA `(.L_x_8) ;  /* 0x0000000400887947 */ /* 0x000fec0003800000 */
.L_x_22:
[----:B------:R-:W2:Y:S01]  /*1d50*/  LDG.E.U8 R3, desc[UR36][R2.64] ;  /* 0x0000002402037981 */ /* 0x000ea2000c1e1100 */
[----:B------:R-:W-:Y:S01]  /*1d60*/  BSSY.RECONVERGENT B0, `(.L_x_23) ;  /* 0x0000018000007945 */ /* 0x000fe20003800200 */
[----:B------:R-:W-:Y:S01]  /*1d70*/  IMAD.MOV.U32 R0, RZ, RZ, RZ ;  /* 0x000000ffff007224 */ /* 0x000fe200078e00ff */
[----:B--2---:R-:W-:-:S13]  /*1d80*/  ISETP.NE.AND P0, PT, R3, RZ, PT ;  /* 0x000000ff0300720c */ /* 0x004fda0003f05270 */
[----:B------:R-:W-:Y:S05]  /*1d90*/  @!P0 BRA `(.L_x_24) ;  /* 0x0000000000508947 */ /* 0x000fea0003800000 */
[----:B------:R-:W-:-:S13]  /*1da0*/  ISETP.NE.AND P0, PT, R3, 0x80, PT ;  /* 0x000000800300780c */ /* 0x000fda0003f05270 */
[----:B------:R-:W-:Y:S01]  /*1db0*/  @!P0 MOV R0, 0x7f800001 ;  /* 0x7f80000100008802 */ /* 0x000fe20000000f00 */
[----:B------:R-:W-:Y:S06]  /*1dc0*/  @!P0 BRA `(.L_x_24) ;  /* 0x0000000000448947 */ /* 0x000fec0003800000 */
[--C-:B------:R-:W-:Y:S01]  /*1dd0*/  SHF.R.U32.HI R0, RZ, 0x3, R3.reuse ;  /* 0x00000003ff007819 */ /* 0x100fe20000011603 */
[----:B------:R-:W-:Y:S03]  /*1de0*/  BSSY.RECONVERGENT B1, `(.L_x_25) ;  /* 0x000000c000017945 */ /* 0x000fe60003800200 */
[----:B------:R-:W-:Y:S02]  /*1df0*/  LOP3.LUT P0, R2, R0, 0xf, RZ, 0xc0, !PT ;  /* 0x0000000f00027812 */ /* 0x000fe4000780c0ff */
[----:B------:R-:W-:-:S05]  /*1e00*/  SHF.R.U32.HI R0, RZ, 0x7, R3 ;  /* 0x00000007ff007819 */ /* 0x000fca0000011603 */
[----:B------:R-:W-:Y:S01]  /*1e10*/  IMAD.U32 R7, R0, -0x80000000, RZ ;  /* 0x8000000000077824 */ /* 0x000fe200078e00ff */
[----:B------:R-:W-:-:S05]  /*1e20*/  LOP3.LUT R0, R3, 0x7, RZ, 0xc0, !PT ;  /* 0x0000000703007812 */ /* 0x000fca00078ec0ff */
[----:B------:R-:W-:Y:S05]  /*1e30*/  @P0 BRA `(.L_x_26) ;  /* 0x0000000000180947 */ /* 0x000fea0003800000 */
[----:B------:R-:W0:Y:S02]  /*1e40*/  FLO.U32 R3, R0 ;  /* 0x0000000000037300 */ /* 0x000e2400000e0000 */
[----:B0-----:R-:W-:-:S04]  /*1e50*/  IADD3 R3, PT, PT, -R3, 0x1f, RZ ;  /* 0x0000001f03037810 */ /* 0x001fc80007ffe1ff */
[----:B------:R-:W-:Y:S01]  /*1e60*/  IADD3 R2, PT, PT, R2, 0x1d, -R3 ;  /* 0x0000001d02027810 */ /* 0x000fe20007ffe803 */
[----:B------:R-:W-:-:S05]  /*1e70*/  VIADD R5, R3, 0xffffffe4 ;  /* 0xffffffe403057836 */ /* 0x000fca0000000000 */
[----:B------:R-:W-:-:S04]  /*1e80*/  SHF.L.U32 R5, R0, R5, RZ ;  /* 0x0000000500057219 */ /* 0x000fc800000006ff */
[----:B------:R-:W-:-:S07]  /*1e90*/  LOP3.LUT R0, R5, 0x7, RZ, 0xc0, !PT ;  /* 0x0000000705007812 */ /* 0x000fce00078ec0ff */
.L_x_26:
[----:B------:R-:W-:Y:S05]  /*1ea0*/  BSYNC.RECONVERGENT B1 ;  /* 0x0000000000017941 */ /* 0x000fea0003800200 */
.L_x_25:
[----:B------:R-:W-:Y:S01]  /*1eb0*/  IMAD.SHL.U32 R0, R0, 0x100000, RZ ;  /* 0x0010000000007824 */ /* 0x000fe200078e00ff */
[----:B------:R-:W-:-:S04]  /*1ec0*/  LEA R2, R2, 0x3b800000, 0x17 ;  /* 0x3b80000002027811 */ /* 0x000fc800078eb8ff */
[----:B------:R-:W-:-:S07]  /*1ed0*/  LOP3.LUT R0, R2, R0, R7, 0xfe, !PT ;  /* 0x0000000002007212 */ /* 0x000fce00078efe07 */
.L_x_24:
[----:B------:R-:W-:Y:S05]  /*1ee0*/  BSYNC.RECONVERGENT B0 ;  /* 0x0000000000007941 */ /* 0x000fea0003800200 */
.L_x_23:
[----:B------:R-:W-:Y:S01]  /*1ef0*/  F2FP.BF16.F32.PACK_AB R0, RZ, R0 ;  /* 0x00000000ff00723e */ /* 0x000fe200000010ff */
[----:B------:R-:W-:Y:S06]  /*1f00*/  BRA `(.L_x_8) ;  /* 0x0000000400187947 */ /* 0x000fec0003800000 */
.L_x_21:
[----:B------:R-:W2:Y:S01]  /*1f10*/  LDG.E.U8 R3, desc[UR36][R2.64] ;  /* 0x0000002402037981 */ /* 0x000ea2000c1e1100 */
[----:B------:R-:W-:Y:S01]  /*1f20*/  BSSY.RECONVERGENT B0, `(.L_x_27) ;  /* 0x0000018000007945 */ /* 0x000fe20003800200 */
[----:B------:R-:W-:Y:S01]  /*1f30*/  HFMA2 R0, -RZ, RZ, 0, 0 ;  /* 0x00000000ff007431 */ /* 0x000fe200000001ff */
[----:B--2---:R-:W-:-:S13]  /*1f40*/  ISETP.NE.AND P0, PT, R3, RZ, PT ;  /* 0x000000ff0300720c */ /* 0x004fda0003f05270 */
[----:B------:R-:W-:Y:S05]  /*1f50*/  @!P0 BRA `(.L_x_28) ;  /* 0x0000000000508947 */ /* 0x000fea0003800000 */
[----:B------:R-:W-:-:S13]  /*1f60*/  ISETP.NE.AND P0, PT, R3, 0x80, PT ;  /* 0x000000800300780c */ /* 0x000fda0003f05270 */
[----:B------:R-:W-:Y:S01]  /*1f70*/  @!P0 IMAD.MOV.U32 R0, RZ, RZ, 0x7f800001 ;  /* 0x7f800001ff008424 */ /* 0x000fe200078e00ff */
        /* <DEDUP_REMOVED lines=14> */
.L_x_30:
[----:B------:R-:W-:Y:S05]  /*2060*/  BSYNC.RECONVERGENT B1 ;  /* 0x0000000000017941 */ /* 0x000fea0003800200 */
.L_x_29:
[----:B------:R-:W-:Y:S02]  /*2070*/  SHF.L.U32 R0, R0, 0x15, RZ ;  /* 0x0000001500007819 */ /* 0x000fe400000006ff */
[----:B------:R-:W-:-:S04]  /*2080*/  LEA R2, R2, 0x37800000, 0x17 ;  /* 0x3780000002027811 */ /* 0x000fc800078eb8ff */
[----:B------:R-:W-:-:S07]  /*2090*/  LOP3.LUT R0, R2, R0, R7, 0xfe, !PT ;  /* 0x0000000002007212 */ /* 0x000fce00078efe07 */
.L_x_28:
[----:B------:R-:W-:Y:S05]  /*20a0*/  BSYNC.RECONVERGENT B0 ;  /* 0x0000000000007941 */ /* 0x000fea0003800200 */
.L_x_27:
[----:B------:R-:W-:Y:S01]  /*20b0*/  F2FP.BF16.F32.PACK_AB R0, RZ, R0 ;  /* 0x00000000ff00723e */ /* 0x000fe200000010ff */
[----:B------:R-:W-:Y:S06]  /*20c0*/  BRA `(.L_x_8) ;  /* 0x0000000000a87947 */ /* 0x000fec0003800000 */
.L_x_20:
[----:B------:R-:W-:-:S09]  /*20d0*/  UISETP.NE.AND UP0, UPT, UR4, 0x1c, UPT ;  /* 0x0000001c0400788c */ /* 0x000fd2000bf05270 */
[----:B------:R-:W-:Y:S05]  /*20e0*/  BRA.U !UP0, `(.L_x_31) ;  /* 0x0000000108947547 */ /* 0x000fea000b800000 */
[----:B------:R-:W-:-:S09]  /*20f0*/  UISETP.NE.AND UP0, UPT, UR4, 0x1d, UPT ;  /* 0x0000001d0400788c */ /* 0x000fd2000bf05270 */
[----:B------:R-:W-:Y:S05]  /*2100*/  BRA.U !UP0, `(.L_x_32) ;  /* 0x00000001087c7547 */ /* 0x000fea000b800000 */
[----:B------:R-:W-:-:S09]  /*2110*/  UISETP.NE.AND UP0, UPT, UR4, 0x2c, UPT ;  /* 0x0000002c0400788c */ /* 0x000fd2000bf05270 */
[----:B------:R-:W-:Y:S05]  /*2120*/  BRA.U !UP0, `(.L_x_33) ;  /* 0x0000000108487547 */ /* 0x000fea000b800000 */
.L_x_7:
[----:B------:R-:W-:Y:S01]  /*2130*/  MOV R2, 0x0 ;  /* 0x0000000000027802 */ /* 0x000fe20000000f00 */
[----:B------:R-:W0:Y:S01]  /*2140*/  LDCU.64 UR4, c[0x4][0x198] ;  /* 0x01003300ff0477ac */ /* 0x000e220008000a00 */
[----:B------:R-:W-:Y:S02]  /*2150*/  HFMA2 R12, -RZ, RZ, 0, 5.9604644775390625e-08 ;  /* 0x00000001ff0c7431 */ /* 0x000fe400000001ff */
[----:B------:R-:W-:Y:S01]  /*2160*/  IMAD.MOV.U32 R8, RZ, RZ, 0x4e ;  /* 0x0000004eff087424 */ /* 0x000fe200078e00ff */
[----:B------:R-:W1:Y:S01]  /*2170*/  LDCU.64 UR6, c[0x4][0x1a0] ;  /* 0x01003400ff0677ac */ /* 0x000e620008000a00 */
[----:B------:R-:W2:Y:S01]  /*2180*/  LDC.64 R2, c[0x4][R2] ;  /* 0x0100000002027b82 */ /* 0x000ea20000000a00 */
[----:B------:R-:W-:Y:S01]  /*2190*/  IMAD.MOV.U32 R13, RZ, RZ, RZ ;  /* 0x000000ffff0d7224 */ /* 0x000fe200078e00ff */
[----:B------:R-:W3:Y:S01]  /*21a0*/  LDCU.64 UR8, c[0x4][0xa8] ;  /* 0x01001500ff0877ac */ /* 0x000ee20008000a00 */
[----:B0-----:R-:W-:Y:S02]  /*21b0*/  IMAD.U32 R4, RZ, RZ, UR4 ;  /* 0x00000004ff047e24 */ /* 0x001fe4000f8e00ff */
[----:B------:R-:W-:-:S02]  /*21c0*/  IMAD.U32 R5, RZ, RZ, UR5 ;  /* 0x00000005ff057e24 */ /* 0x000fc4000f8e00ff */
[----:B-1----:R-:W-:Y:S01]  /*21d0*/  IMAD.U32 R6, RZ, RZ, UR6 ;  /* 0x00000006ff067e24 */ /* 0x002fe2000f8e00ff */
[----:B------:R-:W-:Y:S01]  /*21e0*/  MOV R7, UR7 ;  /* 0x0000000700077c02 */ /* 0x000fe20008000f00 */
[----:B---3--:R-:W-:Y:S02]  /*21f0*/  IMAD.U32 R10, RZ, RZ, UR8 ;  /* 0x00000008ff0a7e24 */ /* 0x008fe4000f8e00ff */
[----:B------:R-:W-:-:S07]  /*2200*/  IMAD.U32 R11, RZ, RZ, UR9 ;  /* 0x00000009ff0b7e24 */ /* 0x000fce000f8e00ff */
[----:B------:R-:W-:-:S07]  /*2210*/  LEPC R20, `(.L_x_34) ;  /* 0x000000001014794e */ /* 0x000fce0000000000 */
[----:B--2---:R-:W-:Y:S05]  /*2220*/  CALL.ABS.NOINC R2 ;  /* 0x0000000002007343 */ /* 0x004fea0003c00000 */
.L_x_34:
[----:B------:R-:W-:Y:S01]  /*2230*/  PRMT R0, RZ, 0x7610, R0 ;  /* 0x00007610ff007816 */ /* 0x000fe20000000000 */
[----:B------:R-:W-:Y:S06]  /*2240*/  BRA `(.L_x_8) ;  /* 0x0000000000487947 */ /* 0x000fec0003800000 */
.L_x_33:
[----:B------:R-:W2:Y:S01]  /*2250*/  LDG.E.U8 R2, desc[UR36][R2.64] ;  /* 0x0000002402027981 */ /* 0x000ea2000c1e1100 */
[----:B------:R-:W-:Y:S01]  /*2260*/  BSSY.RECONVERGENT B0, `(.L_x_35) ;  /* 0x0000007000007945 */ /* 0x000fe20003800200 */
[----:B------:R-:W-:Y:S01]  /*2270*/  IMAD.MOV.U32 R0, RZ, RZ, 0x400000 ;  /* 0x00400000ff007424 */ /* 0x000fe200078e00ff */
[----:B--2---:R-:W-:-:S13]  /*2280*/  ISETP.NE.AND P0, PT, R2, RZ, PT ;  /* 0x000000ff0200720c */ /* 0x004fda0003f05270 */
[----:B------:R-:W-:Y:S05]  /*2290*/  @!P0 BRA `(.L_x_36) ;  /* 0x00000000000c8947 */ /* 0x000fea0003800000 */
[----:B------:R-:W-:-:S13]  /*22a0*/  ISETP.NE.AND P0, PT, R2, 0xff, PT ;  /* 0x000000ff0200780c */ /* 0x000fda0003f05270 */
[----:B------:R-:W-:Y:S01]  /*22b0*/  @!P0 IMAD.MOV.U32 R0, RZ, RZ, 0x7f800001 ;  /* 0x7f800001ff008424 */ /* 0x000fe200078e00ff */
[----:B------:R-:W-:-:S07]  /*22c0*/  @P0 SHF.L.U32 R0, R2, 0x17, RZ ;  /* 0x0000001702000819 */ /* 0x000fce00000006ff */
.L_x_36:
[----:B------:R-:W-:Y:S05]  /*22d0*/  BSYNC.RECONVERGENT B0 ;  /* 0x0000000000007941 */ /* 0x000fea0003800200 */
.L_x_35:
[----:B------:R-:W-:Y:S01]  /*22e0*/  F2FP.BF16.F32.PACK_AB R0, RZ, R0 ;  /* 0x00000000ff00723e */ /* 0x000fe200000010ff */
[----:B------:R-:W-:Y:S06]  /*22f0*/  BRA `(.L_x_8) ;  /* 0x00000000001c7947 */ /* 0x000fec0003800000 */
.L_x_32:
[----:B------:R-:W2:Y:S02]  /*2300*/  LDG.E.64 R2, desc[UR36][R2.64] ;  /* 0x0000002402027981 */ /* 0x000ea4000c1e1b00 */
[----:B--2---:R-:W0:Y:S02]  /*2310*/  I2F.U64 R0, R2 ;  /* 0x0000000200007312 */ /* 0x004e240000301000 */
[----:B0-----:R-:W-:Y:S01]  /*2320*/  F2FP.BF16.F32.PACK_AB R0, RZ, R0 ;  /* 0x00000000ff00723e */ /* 0x001fe200000010ff */
[----:B------:R-:W-:Y:S06]  /*2330*/  BRA `(.L_x_8) ;  /* 0x00000000000c7947 */ /* 0x000fec0003800000 */
.L_x_31:
[----:B------:R-:W2:Y:S02]  /*2340*/  LDG.E R2, desc[UR36][R2.64] ;  /* 0x0000002402027981 */ /* 0x000ea4000c1e1900 */
[----:B--2---:R-:W-:-:S04]  /*2350*/  I2FP.F32.U32 R0, R2 ;  /* 0x0000000200007245 */ /* 0x004fc80000201000 */
[----:B------:R-:W-:-:S07]  /*2360*/  F2FP.BF16.F32.PACK_AB R0, RZ, R0 ;  /* 0x00000000ff00723e */ /* 0x000fce00000010ff */
.L_x_8:
[----:B-----5:R-:W-:Y:S01]  /*2370*/  IMAD.U32 R0, R0, 0x10000, RZ ;  /* 0x0001000000007824 */ /* 0x020fe200078e00ff */
[----:B------:R-:W-:Y:S01]  /*2380*/  USHF.L.U32 UR4, UR43, 0x10, URZ ;  /* 0x000000102b047899 */ /* 0x000fe200080006ff */
[----:B------:R-:W0:Y:S04]  /*2390*/  LDCU.64 UR6, c[0x0][0x580] ;  /* 0x0000b000ff0677ac */ /* 0x000e280008000a00 */
[----:B------:R-:W1:Y:S01]  /*23a0*/  MUFU.LG2 R0, R0 ;  /* 0x0000000000007308 */ /* 0x000e620000000c00 */
[----:B0-----:R-:W-:Y:S01]  /*23b0*/  IADD3 R2, P0, PT, R16, UR6, RZ ;  /* 0x0000000610027c10 */ /* 0x001fe2000ff1e0ff */
[----:B-1----:R-:W-:Y:S01]  /*23c0*/  FMUL.FTZ R4, R0, UR4 ;  /* 0x0000000400047c20 */ /* 0x002fe20008410000 */
[----:B------:R-:W-:-:S03]  /*23d0*/  UPRMT UR4, UR39, 0x9910, URZ ;  /* 0x0000991027047896 */ /* 0x000fc600080000ff */
[----:B------:R-:W-:Y:S01]  /*23e0*/  IMAD.X R3, RZ, RZ, UR7, P0 ;  /* 0x00000007ff037e24 */ /* 0x000fe200080e06ff */
[----:B------:R-:W-:Y:S01]  /*23f0*/  UISETP.GT.AND UP0, UPT, UR4, 0x9, UPT ;  /* 0x000000090400788c */ /* 0x000fe2000bf04270 */
[----:B------:R-:W0:Y:S08]  /*2400*/  MUFU.EX2 R4, R4 ;  /* 0x0000000400047308 */ /* 0x000e300000000800 */
[----:B0-----:R0:W1:Y:S01]  /*2410*/  F2F.BF16.F32 R5, R4 ;  /* 0x0000000400057304 */ /* 0x0010620000202000 */
        /* <DEDUP_REMOVED lines=9> */
[----:B-1----:R-:W-:-:S04]  /*24b0*/  IMAD.U32 R0, R5, 0x10000, RZ ;  /* 0x0001000005007824 */ /* 0x002fc800078e00ff */
[----:B------:R-:W1:Y:S02]  /*24c0*/  F2I.FTZ.TRUNC.NTZ R5, R0 ;  /* 0x0000000000057305 */ /* 0x000e64000021f100 */
[----:B-1----:R4:W-:Y:S01]  /*24d0*/  STG.E.U8 desc[UR36][R2.64], R5 ;  /* 0x0000000502007986 */ /* 0x0029e2000c101124 */
[----:B------:R-:W-:Y:S05]  /*24e0*/  BRA `(.L_x_42) ;  /* 0x0000000c00807947 */ /* 0x000fea0003800000 */
.L_x_40:
[----:B-1----:R-:W-:-:S06]  /*24f0*/  SHF.L.U32 R5, R5, 0x10, RZ ;  /* 0x0000001005057819 */ /* 0x002fcc00000006ff */
[----:B0-----:R-:W0:Y:S02]  /*2500*/  F2I.S64.TRUNC R4, R5 ;  /* 0x0000000500047311 */ /* 0x001e24000020d900 */
[----:B0-----:R3:W-:Y:S01]  /*2510*/  STG.E.U8 desc[UR36][R2.64], R4 ;  /* 0x0000000402007986 */ /* 0x0017e2000c101124 */
[----:B------:R-:W-:Y:S05]  /*2520*/  BRA `(.L_x_42) ;  /* 0x0000000c00707947 */ /* 0x000fea0003800000 */
.L_x_39:
[----:B------:R-:W-:-:S09]  /*2530*/  UISETP.NE.AND UP0, UPT, UR4, 0x2, UPT ;  /* 0x000000020400788c */ /* 0x000fd2000bf05270 */
[----:B------:R-:W-:Y:S05]  /*2540*/  BRA.U !UP0, `(.L_x_43) ;  /* 0x0000000108307547 */ /* 0x000fea000b800000 */
[----:B------:R-:W-:-:S09]  /*2550*/  UISETP.NE.AND UP0, UPT, UR4, 0x3, UPT ;  /* 0x000000030400788c */ /* 0x000fd2000bf05270 */
[----:B------:R-:W-:Y:S05]  /*2560*/  BRA.U !UP0, `(.L_x_44) ;  /* 0x0000000108187547 */ /* 0x000fea000b800000 */
[----:B------:R-:W-:-:S09]  /*2570*/  UISETP.NE.AND UP0, UPT, UR4, 0x4, UPT ;  /* 0x000000040400788c */ /* 0x000fd2000bf05270 */
[----:B------:R-:W-:Y:S05]  /*2580*/  BRA.U UP0, `(.L_x_41) ;  /* 0x0000000900b87547 */ /* 0x000fea000b800000 */
[----:B-1----:R-:W-:-:S06]  /*2590*/  IMAD.U32 R5, R5, 0x10000, RZ ;  /* 0x0001000005057824 */ /* 0x002fcc00078e00ff */
[----:B0-----:R-:W0:Y:S02]  /*25a0*/  F2I.S64.TRUNC R4, R5 ;  /* 0x0000000500047311 */ /* 0x001e24000020d900 */
[----:B0-----:R0:W-:Y:S01]  /*25b0*/  STG.E.64 desc[UR36][R2.64], R4 ;  /* 0x0000000402007986 */ /* 0x0011e2000c101b24 */
[----:B------:R-:W-:Y:S05]  /*25c0*/  BRA `(.L_x_42) ;  /* 0x0000000c00487947 */ /* 0x000fea0003800000 */
.L_x_44:
[----:B-1----:R-:W-:-:S06]  /*25d0*/  IMAD.U32 R5, R5, 0x10000, RZ ;  /* 0x0001000005057824 */ /* 0x002fcc00078e00ff */
[----:B------:R-:W1:Y:S02]  /*25e0*/  F2I.FTZ.TRUNC.NTZ R5, R5 ;  /* 0x0000000500057305 */ /* 0x000e64000021f100 */
[----:B-1----:R1:W-:Y:S01]  /*25f0*/  STG.E desc[UR36][R2.64], R5 ;  /* 0x0000000502007986 */ /* 0x0023e2000c101924 */
[----:B------:R-:W-:Y:S05]  /*2600*/  BRA `(.L_x_42) ;  /* 0x0000000c00387947 */ /* 0x000fea0003800000 */
.L_x_43:
[----:B-1----:R-:W-:-:S06]  /*2610*/  IMAD.U32 R5, R5, 0x10000, RZ ;  /* 0x0001000005057824 */ /* 0x002fcc00078e00ff */
[----:B------:R-:W1:Y:S02]  /*2620*/  F2I.FTZ.TRUNC.NTZ R5, R5 ;  /* 0x0000000500057305 */ /* 0x000e64000021f100 */
[----:B-1----:R2:W-:Y:S01]  /*2630*/  STG.E.U16 desc[UR36][R2.64], R5 ;  /* 0x0000000502007986 */ /* 0x0025e2000c101524 */
[----:B------:R-:W-:Y:S05]  /*2640*/  BRA `(.L_x_42) ;  /* 0x0000000c00287947 */ /* 0x000fea0003800000 */
.L_x_38:
[----:B------:R-:W-:-:S09]  /*2650*/  UISETP.GT.AND UP0, UPT, UR4, 0x6, UPT ;  /* 0x000000060400788c */ /* 0x000fd2000bf04270 */
[----:B------:R-:W-:Y:S05]  /*2660*/  BRA.U UP0, `(.L_x_45) ;  /* 0x00000001002c7547 */ /* 0x000fea000b800000 */
[----:B------:R-:W-:-:S09]  /*2670*/  UISETP.NE.AND UP0, UPT, UR4, 0x5, UPT ;  /* 0x000000050400788c */ /* 0x000fd2000bf05270 */
[----:B------:R-:W-:Y:S05]  /*2680*/  BRA.U !UP0, `(.L_x_46) ;  /* 0x0000000108147547 */ /* 0x000fea000b800000 */
[----:B------:R-:W-:-:S09]  /*2690*/  UISETP.NE.AND UP0, UPT, UR4, 0x6, UPT ;  /* 0x000000060400788c */ /* 0x000fd2000bf05270 */
[----:B------:R-:W-:Y:S05]  /*26a0*/  BRA.U UP0, `(.L_x_41) ;  /* 0x0000000900707547 */ /* 0x000fea000b800000 */
[----:B-1----:R-:W-:-:S05]  /*26b0*/  SHF.L.U32 R5, R5, 0x10, RZ ;  /* 0x0000001005057819 */ /* 0x002fca00000006ff */
[----:B------:R1:W-:Y:S01]  /*26c0*/  STG.E desc[UR36][R2.64], R5 ;  /* 0x0000000502007986 */ /* 0x0003e2000c101924 */
[----:B------:R-:W-:Y:S05]  /*26d0*/  BRA `(.L_x_42) ;  /* 0x0000000c00047947 */ /* 0x000fea0003800000 */
.L_x_46:
[----:B-1----:R-:W-:-:S05]  /*26e0*/  IMAD.U32 R0, R5, 0x10000, RZ ;  /* 0x0001000005007824 */ /* 0x002fca00078e00ff */
[----:B------:R-:W-:-:S05]  /*26f0*/  F2FP.F16.F32.PACK_AB R0, RZ, R0 ;  /* 0x00000000ff00723e */ /* 0x000fca00000000ff */
[----:B------:R1:W-:Y:S01]  /*2700*/  STG.E.U16 desc[UR36][R2.64], R0 ;  /* 0x0000000002007986 */ /* 0x0003e2000c101524 */
[----:B------:R-:W-:Y:S05]  /*2710*/  BRA `(.L_x_42) ;  /* 0x0000000800f47947 */ /* 0x000fea0003800000 */
.L_x_45:
[----:B------:R-:W-:-:S09]  /*2720*/  UISETP.NE.AND UP0, UPT, UR4, 0x7, UPT ;  /* 0x000000070400788c */ /* 0x000fd2000bf05270 */
[----:B------:R-:W-:Y:S05]  /*2730*/  BRA.U !UP0, `(.L_x_47) ;  /* 0x0000000108347547 */ /* 0x000fea000b800000 */
[----:B------:R-:W-:-:S09]  /*2740*/  UISETP.NE.AND UP0, UPT, UR4, 0x8, UPT ;  /* 0x000000080400788c */ /* 0x000fd2000bf05270 */
[----:B------:R-:W-:Y:S05]  /*2750*/  BRA.U !UP0, `(.L_x_48) ;  /* 0x0000000108187547 */ /* 0x000fea000b800000 */
[----:B------:R-:W-:-:S09]  /*2760*/  UISETP.NE.AND UP0, UPT, UR4, 0x9, UPT ;  /* 0x000000090400788c */ /* 0x000fd2000bf05270 */
[----:B------:R-:W-:Y:S05]  /*2770*/  BRA.U UP0, `(.L_x_41) ;  /* 0x00000009003c7547 */ /* 0x000fea000b800000 */
[----:B01----:R-:W-:Y:S02]  /*2780*/  IMAD.U32 R4, R5, 0x10000, RZ ;  /* 0x0001000005047824 */ /* 0x003fe400078e00ff */
[----:B------:R-:W-:-:S05]  /*2790*/  IMAD.MOV.U32 R5, RZ, RZ, RZ ;  /* 0x000000ffff057224 */ /* 0x000fca00078e00ff */
[----:B------:R0:W-:Y:S01]  /*27a0*/  STG.E.64 desc[UR36][R2.64], R4 ;  /* 0x0000000402007986 */ /* 0x0001e2000c101b24 */
[----:B------:R-:W-:Y:S05]  /*27b0*/  BRA `(.L_x_42) ;  /* 0x0000000800cc7947 */ /* 0x000fea0003800000 */
.L_x_48:
[----:B-1----:R-:W-:-:S04]  /*27c0*/  SHF.L.U32 R5, R5, 0x10, RZ ;  /* 0x0000001005057819 */ /* 0x002fc800000006ff */
[----:B------:R-:W-:-:S04]  /*27d0*/  F2FP.F16.F32.PACK_AB R5, RZ, R5 ;  /* 0x00000005ff05723e */ /* 0x000fc800000000ff */
[----:B------:R-:W-:-:S05]  /*27e0*/  PRMT R5, R5, 0x5410, RZ ;  /* 0x0000541005057816 */ /* 0x000fca00000000ff */
[----:B------:R1:W-:Y:S01]  /*27f0*/  STG.E desc[UR36][R2.64], R5 ;  /* 0x0000000502007986 */ /* 0x0003e2000c101924 */
[----:B------:R-:W-:Y:S05]  /*2800*/  BRA `(.L_x_42) ;  /* 0x0000000800b87947 */ /* 0x000fea0003800000 */
.L_x_47:
[----:B01----:R-:W-:-:S04]  /*2810*/  IMAD.U32 R4, R5, 0x10000, RZ ;  /* 0x0001000005047824 */ /* 0x003fc800078e00ff */
[----:B------:R-:W-:-:S06]  /*2820*/  FMUL.FTZ R4, R4, 1 ;  /* 0x3f80000004047820 */ /* 0x000fcc0000410000 */
[----:B------:R-:W0:Y:S02]  /*2830*/  F2F.F64.F32 R4, R4 ;  /* 0x0000000400047310 */ /* 0x000e240000201800 */
[----:B0-----:R0:W-:Y:S01]  /*2840*/  STG.E.64 desc[UR36][R2.64], R4 ;  /* 0x0000000402007986 */ /* 0x0011e2000c101b24 */
[----:B------:R-:W-:Y:S05]  /*2850*/  BRA `(.L_x_42) ;  /* 0x0000000800a47947 */ /* 0x000fea0003800000 */
.L_x_37:
        /* <DEDUP_REMOVED lines=8> */
[----:B-1----:R-:W-:-:S05]  /*28e0*/  IMAD.U32 R5, R5, 0x10000, RZ ;  /* 0x0001000005057824 */ /* 0x002fca00078e00ff */
[----:B------:R-:W-:-:S04]  /*28f0*/  FSETP.NEU.FTZ.AND P0, PT, R5, RZ, PT ;  /* 0x000000ff0500720b */ /* 0x000fc80003f1d000 */
[----:B------:R-:W-:-:S05]  /*2900*/  SEL R5, RZ, 0x1, !P0 ;  /* 0x00000001ff057807 */ /* 0x000fca0004000000 */
[----:B------:R1:W-:Y:S01]  /*2910*/  STG.E.U8 desc[UR36][R2.64], R5 ;  /* 0x0000000502007986 */ /* 0x0003e2000c101124 */
[----:B------:R-:W-:Y:S05]  /*2920*/  BRA `(.L_x_42) ;  /* 0x0000000800707947 */ /* 0x000fea0003800000 */
.L_x_51:
[----:B-1----:R-:W-:Y:S01]  /*2930*/  IMAD.U32 R5, R5, 0x10000, RZ ;  /* 0x0001000005057824 */ /* 0x002fe200078e00ff */
[----:B------:R-:W-:-:S03]  /*2940*/  CS2R R6, SRZ ;  /* 0x0000000000067805 */ /* 0x000fc6000001ff00 */
[----:B------:R-:W-:-:S06]  /*2950*/  FMUL.FTZ R5, R5, 1 ;  /* 0x3f80000005057820 */ /* 0x000fcc0000410000 */
[----:B0-----:R-:W0:Y:S02]  /*2960*/  F2F.F64.F32 R4, R5 ;  /* 0x0000000500047310 */ /* 0x001e240000201800 */
[----:B0-----:R0:W-:Y:S01]  /*2970*/  STG.E.128 desc[UR36][R2.64], R4 ;  /* 0x0000000402007986 */ /* 0x0011e2000c101d24 */
[----:B------:R-:W-:Y:S05]  /*2980*/  BRA `(.L_x_42) ;  /* 0x0000000800587947 */ /* 0x000fea0003800000 */
.L_x_50:
[----:B------:R-:W-:-:S09]  /*2990*/  UISETP.NE.AND UP0, UPT, UR4, 0xf, UPT ;  /* 0x0000000f0400788c */ /* 0x000fd2000bf05270 */
[----:B------:R-:W-:Y:S05]  /*29a0*/  BRA.U !UP0, `(.L_x_52) ;  /* 0x0000000108a07547 */ /* 0x000fea000b800000 */
[----:B------:R-:W-:-:S09]  /*29b0*/  UISETP.NE.AND UP0, UPT, UR4, 0x17, UPT ;  /* 0x000000170400788c */ /* 0x000fd2000bf05270 */
[----:B------:R-:W-:Y:S05]  /*29c0*/  BRA.U !UP0, `(.L_x_53) ;  /* 0x00000001084c7547 */ /* 0x000fea000b800000 */
[----:B------:R-:W-:-:S09]  /*29d0*/  UISETP.NE.AND UP0, UPT, UR4, 0x18, UPT ;  /* 0x000000180400788c */ /* 0x000fd2000bf05270 */
[----:B------:R-:W-:Y:S05]  /*29e0*/  BRA.U UP0, `(.L_x_41) ;  /* 0x0000000500a07547 */ /* 0x000fea000b800000 */
[----:B-1----:R-:W-:Y:S01]  /*29f0*/  SHF.L.U32 R7, R5, 0x10, RZ ;  /* 0x0000001005077819 */ /* 0x002fe200000006ff */
[----:B------:R-:W-:Y:S01]  /*2a00*/  BSSY.RECONVERGENT B0, `(.L_x_54) ;  /* 0x000000c000007945 */ /* 0x000fe20003800200 */
[----:B------:R-:W-:Y:S02]  /*2a10*/  IMAD.MOV.U32 R0, RZ, RZ, 0x7f ;  /* 0x0000007fff007424 */ /* 0x000fe400078e00ff */
[----:B------:R-:W-:Y:S02]  /*2a20*/  LOP3.LUT R6, R7, 0x7fffffff, RZ, 0xc0, !PT ;  /* 0x7fffffff07067812 */ /* 0x000fe400078ec0ff */
[----:B------:R-:W-:Y:S02]  /*2a30*/  SHF.R.U32.HI R5, RZ, 0x18, R7 ;  /* 0x00000018ff057819 */ /* 0x000fe40000011607 */
[----:B------:R-:W-:-:S13]  /*2a40*/  ISETP.GT.U32.AND P0, PT, R6, 0x43efffff, PT ;  /* 0x43efffff0600780c */ /* 0x000fda0003f04070 */
[----:B------:R-:W-:Y:S05]  /*2a50*/  @P0 BRA `(.L_x_55) ;  /* 0x0000000000180947 */ /* 0x000fea0003800000 */
[----:B------:R-:W-:-:S13]  /*2a60*/  ISETP.GT.U32.AND P0, PT, R6, 0x3c7fffff, PT ;  /* 0x3c7fffff0600780c */ /* 0x000fda0003f04070 */
[----:B------:R-:W-:-:S04]  /*2a70*/  @P0 SHF.R.U32.HI R0, RZ, 0x14, R7 ;  /* 0x00000014ff000819 */ /* 0x000fc80000011607 */
[----:B0-----:R-:W-:Y:S01]  /*2a80*/  @P0 LOP3.LUT R4, R0, 0x1, RZ, 0xc0, !PT ;  /* 0x0000000100040812 */ /* 0x001fe200078ec0ff */
[----:B------:R-:W-:-:S03]  /*2a90*/  @!P0 FADD.FTZ R0, R6, 16384 ;  /* 0x4680000006008421 */ /* 0x000fc60000010000 */
[----:B------:R-:W-:-:S04]  /*2aa0*/  @P0 IADD3 R4, PT, PT, R7, 0x407ffff, R4 ;  /* 0x0407ffff07040810 */ /* 0x000fc80007ffe004 */
[----:B------:R-:W-:-:S07]  /*2ab0*/  @P0 SHF.R.U32.HI R0, RZ, 0x14, R4 ;  /* 0x00000014ff000819 */ /* 0x000fce0000011604 */
.L_x_55:
[----:B------:R-:W-:Y:S05]  /*2ac0*/  BSYNC.RECONVERGENT B0 ;  /* 0x0000000000007941 */ /* 0x000fea0003800200 */
.L_x_54:
[----:B------:R-:W-:-:S05]  /*2ad0*/  LOP3.LUT R5, R0, 0x80, R5, 0xf8, !PT ;  /* 0x0000008000057812 */ /* 0x000fca00078ef805 */
[----:B------:R1:W-:Y:S01]  /*2ae0*/  STG.E.U8 desc[UR36][R2.64], R5 ;  /* 0x0000000502007986 */ /* 0x0003e2000c101124 */
[----:B------:R-:W-:Y:S05]  /*2af0*/  BRA `(.L_x_42) ;  /* 0x0000000400fc7947 */ /* 0x000fea0003800000 */
.L_x_53:
[----:B-1----:R-:W-:Y:S01]  /*2b00*/  IMAD.U32 R7, R5, 0x10000, RZ ;  /* 0x0001000005077824 */ /* 0x002fe200078e00ff */
[----:B------:R-:W-:Y:S04]  /*2b10*/  BSSY.RECONVERGENT B0, `(.L_x_56) ;  /* 0x000000e000007945 */ /* 0x000fe80003800200 */
[----:B------:R-:W-:Y:S02]  /*2b20*/  LOP3.LUT R6, R7, 0x7fffffff, RZ, 0xc0, !PT ;  /* 0x7fffffff07067812 */ /* 0x000fe400078ec0ff */
[----:B------:R-:W-:Y:S02]  /*2b30*/  SHF.R.U32.HI R5, RZ, 0x18, R7 ;  /* 0x00000018ff057819 */ /* 0x000fe40000011607 */
[----:B------:R-:W-:-:S13]  /*2b40*/  ISETP.GE.U32.AND P1, PT, R6, 0x47800000, PT ;  /* 0x478000000600780c */ /* 0x000fda0003f26070 */
[----:B------:R-:W-:Y:S01]  /*2b50*/  @P1 IMAD.MOV.U32 R0, RZ, RZ, 0x7f ;  /* 0x0000007fff001424 */ /* 0x000fe200078e00ff */
[----:B------:R-:W-:-:S04]  /*2b60*/  @P1 ISETP.GT.U32.AND P0, PT, R6, 0x7f800000, PT ;  /* 0x7f8000000600180c */ /* 0x000fc80003f04070 */
[----:B------:R-:W-:Y:S01]  /*2b70*/  @P1 SEL R0, R0, 0x7c, P0 ;  /* 0x0000007c00001807 */ /* 0x000fe20000000000 */
[----:B------:R-:W-:Y:S08]  /*2b80*/  @P1 BRA `(.L_x_57) ;  /* 0x0000000000181947 */ /* 0x000ff00003800000 */
[----:B------:R-:W-:-:S13]  /*2b90*/  ISETP.GT.U32.AND P0, PT, R6, 0x387fffff, PT ;  /* 0x387fffff0600780c */ /* 0x000fda0003f04070 */
[----:B------:R-:W-:-:S04]  /*2ba0*/  @P0 SHF.R.U32.HI R0, RZ, 0x15, R7 ;  /* 0x00000015ff000819 */ /* 0x000fc80000011607 */
[----:B0-----:R-:W-:Y:S01]  /*2bb0*/  @P0 LOP3.LUT R4, R0, 0x1, RZ, 0xc0, !PT ;  /* 0x0000000100040812 */ /* 0x001fe200078ec0ff */
[----:B------:R-:W-:-:S03]  /*2bc0*/  @!P0 FADD.FTZ R0, R6, 128 ;  /* 0x4300000006008421 */ /* 0x000fc60000010000 */
[----:B------:R-:W-:-:S04]  /*2bd0*/  @P0 IADD3 R4, PT, PT, R7, 0x80fffff, R4 ;  /* 0x080fffff07040810 */ /* 0x000fc80007ffe004 */
[----:B------:R-:W-:-:S07]  /*2be0*/  @P0 SHF.R.U32.HI R0, RZ, 0x15, R4 ;  /* 0x00000015ff000819 */ /* 0x000fce0000011604 */
.L_x_57:
[----:B------:R-:W-:Y:S05]  /*2bf0*/  BSYNC.RECONVERGENT B0 ;  /* 0x0000000000007941 */ /* 0x000fea0003800200 */
.L_x_56:
[----:B------:R-:W-:-:S05]  /*2c00*/  LOP3.LUT R5, R0, 0x80, R5, 0xf8, !PT ;  /* 0x0000008000057812 */ /* 0x000fca00078ef805 */
[----:B------:R1:W-:Y:S01]  /*2c10*/  STG.E.U8 desc[UR36][R2.64], R5 ;  /* 0x0000000502007986 */ /* 0x0003e2000c101124 */
[----:B------:R-:W-:Y:S05]  /*2c20*/  BRA `(.L_x_42) ;  /* 0x0000000400b07947 */ /* 0x000fea0003800000 */
.L_x_52:
[----:B-1----:R1:W-:Y:S01]  /*2c30*/  STG.E.U16 desc[UR36][R2.64], R5 ;  /* 0x0000000502007986 */ /* 0x0023e2000c101524 */
[----:B------:R-:W-:Y:S05]  /*2c40*/  BRA `(.L_x_42) ;  /* 0x0000000400a87947 */ /* 0x000fea0003800000 */
.L_x_49:
        /* <DEDUP_REMOVED lines=8> */
[----:B-1----:R-:W-:-:S06]  /*2cd0*/  SHF.L.U32 R5, R5, 0x10, RZ ;  /* 0x0000001005057819 */ /* 0x002fcc00000006ff */
[----:B------:R-:W1:Y:S02]  /*2ce0*/  F2I.FTZ.U32.TRUNC.NTZ R5, R5 ;  /* 0x0000000500057305 */ /* 0x000e64000021f000 */
[----:B-1----:R1:W-:Y:S01]  /*2cf0*/  STG.E.U16 desc[UR36][R2.64], R5 ;  /* 0x0000000502007986 */ /* 0x0023e2000c101524 */
[----:B------:R-:W-:Y:S05]  /*2d00*/  BRA `(.L_x_42) ;  /* 0x0000000400787947 */ /* 0x000fea0003800000 */
.L_x_60:
[----:B-1----:R-:W-:Y:S01]  /*2d10*/  IMAD.U32 R5, R5, 0x10000, RZ ;  /* 0x0001000005057824 */ /* 0x002fe200078e00ff */
[----:B------:R-:W-:Y:S01]  /*2d20*/  BSSY.RECONVERGENT B0, `(.L_x_61) ;  /* 0x0000014000007945 */ /* 0x000fe20003800200 */
[----:B------:R-:W-:-:S03]  /*2d30*/  IMAD.MOV.U32 R0, RZ, RZ, 0x80 ;  /* 0x00000080ff007424 */ /* 0x000fc600078e00ff */
[----:B0-----:R-:W-:-:S04]  /*2d40*/  LOP3.LUT R4, R5, 0x7fffffff, RZ, 0xc0, !PT ;  /* 0x7fffffff05047812 */ /* 0x001fc800078ec0ff */
[----:B------:R-:W-:-:S13]  /*2d50*/  ISETP.GT.U32.AND P0, PT, R4, 0x437fffff, PT ;  /* 0x437fffff0400780c */ /* 0x000fda0003f04070 */
[----:B------:R-:W-:Y:S05]  /*2d60*/  @P0 BRA `(.L_x_62) ;  /* 0x00000000003c0947 */ /* 0x000fea0003800000 */
[----:B------:R-:W-:-:S13]  /*2d70*/  ISETP.GT.U32.AND P0, PT, R4, 0x3bffffff, PT ;  /* 0x3bffffff0400780c */ /* 0x000fda0003f04070 */
[----:B------:R-:W-:Y:S05]  /*2d80*/  @P0 BRA `(.L_x_63) ;  /* 0x0000000000140947 */ /* 0x000fea0003800000 */
[----:B------:R-:W-:-:S05]  /*2d90*/  FADD.FTZ R0, R4, 8192 ;  /* 0x4600000004007421 */ /* 0x000fca0000010000 */
[----:B------:R-:W-:Y:S02]  /*2da0*/  LOP3.LUT P0, R4, R0, 0xff, RZ, 0xc0, !PT ;  /* 0x000000ff00047812 */ /* 0x000fe4000780c0ff */
[----:B------:R-:W-:-:S11]  /*2db0*/  PRMT R0, RZ, 0x7610, R0 ;  /* 0x00007610ff007816 */ /* 0x000fd60000000000 */
[----:B------:R-:W-:Y:S05]  /*2dc0*/  @!P0 BRA `(.L_x_62) ;  /* 0x0000000000248947 */ /* 0x000fea0003800000 */
[----:B------:R-:W-:Y:S05]  /*2dd0*/  BRA `(.L_x_64) ;  /* 0x0000000000147947 */ /* 0x000fea0003800000 */
.L_x_63:
[----:B------:R-:W-:-:S04]  /*2de0*/  SHF.R.U32.HI R0, RZ, 0x14, R5 ;  /* 0x00000014ff007819 */ /* 0x000fc80000011605 */
[----:B------:R-:W-:-:S04]  /*2df0*/  LOP3.LUT R0, R0, 0x1, RZ, 0xc0, !PT ;  /* 0x0000000100007812 */ /* 0x000fc800078ec0ff */
[----:B------:R-:W-:-:S04]  /*2e00*/  IADD3 R0, PT, PT, R5, 0x487ffff, R0 ;  /* 0x0487ffff05007810 */ /* 0x000fc80007ffe000 */
[----:B------:R-:W-:-:S04]  /*2e10*/  SHF.R.U32.HI R0, RZ, 0x14, R0 ;  /* 0x00000014ff007819 */ /* 0x000fc80000011600 */
[----:B------:R-:W-:-:S07]  /*2e20*/  LOP3.LUT R4, R0, 0xff, RZ, 0xc0, !PT ;  /* 0x000000ff00047812 */ /* 0x000fce00078ec0ff */
.L_x_64:
[----:B------:R-:W-:-:S04]  /*2e30*/  SHF.R.U32.HI R5, RZ, 0x18, R5 ;  /* 0x00000018ff057819 */ /* 0x000fc80000011605 */
[----:B------:R-:W-:-:S04]  /*2e40*/  LOP3.LUT R4, R4, 0x80, R5, 0xf8, !PT ;  /* 0x0000008004047812 */ /* 0x000fc800078ef805 */
[----:B------:R-:W-:-:S07]  /*2e50*/  PRMT R0, R4, 0x7610, R0 ;  /* 0x0000761004007816 */ /* 0x000fce0000000000 */
.L_x_62:
[----:B------:R-:W-:Y:S05]  /*2e60*/  BSYNC.RECONVERGENT B0 ;  /* 0x0000000000007941 */ /* 0x000fea0003800200 */
.L_x_61:
[----:B------:R0:W-:Y:S01]  /*2e70*/  STG.E.U8 desc[UR36][R2.64], R0 ;  /* 0x0000000002007986 */ /* 0x0001e2000c101124 */
[----:B------:R-:W-:Y:S05]  /*2e80*/  BRA `(.L_x_42) ;  /* 0x0000000400187947 */ /* 0x000fea0003800000 */
.L_x_59:
[----:B-1----:R-:W-:Y:S01]  /*2e90*/  IMAD.U32 R5, R5, 0x10000, RZ ;  /* 0x0001000005057824 */ /* 0x002fe200078e00ff */
[----:B------:R-:W-:Y:S01]  /*2ea0*/  BSSY.RECONVERGENT B0, `(.L_x_65) ;  /* 0x0000014000007945 */ /* 0x000fe20003800200 */
[----:B------:R-:W-:-:S03]  /*2eb0*/  MOV R0, 0x80 ;  /* 0x0000008000007802 */ /* 0x000fc60000000f00 */
        /* <DEDUP_REMOVED lines=10> */
.L_x_67:
[----:B------:R-:W-:-:S04]  /*2f60*/  SHF.R.U32.HI R0, RZ, 0x15, R5 ;  /* 0x00000015ff007819 */ /* 0x000fc80000011605 */
[----:B------:R-:W-:-:S04]  /*2f70*/  LOP3.LUT R0, R0, 0x1, RZ, 0xc0, !PT ;  /* 0x0000000100007812 */ /* 0x000fc800078ec0ff */
[----:B------:R-:W-:-:S04]  /*2f80*/  IADD3 R0, PT, PT, R5, 0x88fffff, R0 ;  /* 0x088fffff05007810 */ /* 0x000fc80007ffe000 */
[----:B------:R-:W-:-:S04]  /*2f90*/  SHF.R.U32.HI R0, RZ, 0x15, R0 ;  /* 0x00000015ff007819 */ /* 0x000fc80000011600 */
[----:B------:R-:W-:-:S07]  /*2fa0*/  LOP3.LUT R4, R0, 0xff, RZ, 0xc0, !PT ;  /* 0x000000ff00047812 */ /* 0x000fce00078ec0ff */
.L_x_68:
[----:B------:R-:W-:-:S04]  /*2fb0*/  SHF.R.U32.HI R5, RZ, 0x18, R5 ;  /* 0x00000018ff057819 */ /* 0x000fc80000011605 */
[----:B------:R-:W-:-:S04]  /*2fc0*/  LOP3.LUT R4, R4, 0x80, R5, 0xf8, !PT ;  /* 0x0000008004047812 */ /* 0x000fc800078ef805 */
[----:B------:R-:W-:-:S07]  /*2fd0*/  PRMT R0, R4, 0x7610, R0 ;  /* 0x0000761004007816 */ /* 0x000fce0000000000 */
.L_x_66:
[----:B------:R-:W-:Y:S05]  /*2fe0*/  BSYNC.RECONVERGENT B0 ;  /* 0x0000000000007941 */ /* 0x000fea0003800200 */
.L_x_65:
[----:B------:R0:W-:Y:S01]  /*2ff0*/  STG.E.U8 desc[UR36][R2.64], R0 ;  /* 0x0000000002007986 */ /* 0x0001e2000c101124 */
[----:B------:R-:W-:Y:S05]  /*3000*/  BRA `(.L_x_42) ;  /* 0x0000000000b87947 */ /* 0x000fea0003800000 */
.L_x_58:
[----:B------:R-:W-:-:S09]  /*3010*/  UISETP.NE.AND UP0, UPT, UR4, 0x1c, UPT ;  /* 0x0000001c0400788c */ /* 0x000fd2000bf05270 */
[----:B------:R-:W-:Y:S05]  /*3020*/  BRA.U !UP0, `(.L_x_69) ;  /* 0x0000000108a47547 */ /* 0x000fea000b800000 */
[----:B------:R-:W-:-:S09]  /*3030*/  UISETP.NE.AND UP0, UPT, UR4, 0x1d, UPT ;  /* 0x0000001d0400788c */ /* 0x000fd2000bf05270 */
[----:B------:R-:W-:Y:S05]  /*3040*/  BRA.U !UP0, `(.L_x_70) ;  /* 0x00000001088c7547 */ /* 0x000fea000b800000 */
[----:B------:R-:W-:-:S09]  /*3050*/  UISETP.NE.AND UP0, UPT, UR4, 0x2c, UPT ;  /* 0x0000002c0400788c */ /* 0x000fd2000bf05270 */
[----:B------:R-:W-:Y:S05]  /*3060*/  BRA.U !UP0, `(.L_x_71) ;  /* 0x0000000108447547 */ /* 0x000fea000b800000 */
.L_x_41:
[----:B------:R-:W-:Y:S01]  /*3070*/  MOV R0, 0x0 ;  /* 0x0000000000007802 */ /* 0x000fe20000000f00 */
[----:B------:R-:W0:Y:S01]  /*3080*/  LDCU.64 UR6, c[0x4][0x198] ;  /* 0x01003300ff0677ac */ /* 0x000e220008000a00 */
[----:B------:R-:W-:Y:S02]  /*3090*/  HFMA2 R12, -RZ, RZ, 0, 5.9604644775390625e-08 ;  /* 0x00000001ff0c7431 */ /* 0x000fe400000001ff */
[----:B------:R-:W-:Y:S01]  /*30a0*/  IMAD.MOV.U32 R8, RZ, RZ, 0x65 ;  /* 0x00000065ff087424 */ /* 0x000fe200078e00ff */
[----:B------:R2:W3:Y:S01]  /*30b0*/  LDC.64 R2, c[0x4][R0] ;  /* 0x0100000000027b82 */ /* 0x0004e20000000a00 */
[----:B------:R-:W4:Y:S01]  /*30c0*/  LDCU.64 UR8, c[0x4][0x1a0] ;  /* 0x01003400ff0877ac */ /* 0x000f220008000a00 */
[----:B------:R-:W-:Y:S01]  /*30d0*/  IMAD.MOV.U32 R13, RZ, RZ, RZ ;  /* 0x000000ffff0d7224 */ /* 0x000fe200078e00ff */
[----:B------:R-:W5:Y:S01]  /*30e0*/  LDCU.64 UR4, c[0x4][0xb0] ;  /* 0x01001600ff0477ac */ /* 0x000f620008000a00 */
[----:B0-----:R-:W-:Y:S02]  /*30f0*/  IMAD.U32 R4, RZ, RZ, UR6 ;  /* 0x00000006ff047e24 */ /* 0x001fe4000f8e00ff */
[----:B-1----:R-:W-:-:S02]  /*3100*/  IMAD.U32 R5, RZ, RZ, UR7 ;  /* 0x00000007ff057e24 */ /* 0x002fc4000f8e00ff */
[----:B----4-:R-:W-:Y:S01]  /*3110*/  IMAD.U32 R6, RZ, RZ, UR8 ;  /* 0x00000008ff067e24 */ /* 0x010fe2000f8e00ff */
[----:B------:R-:W-:Y:S01]  /*3120*/  MOV R7, UR9 ;  /* 0x0000000900077c02 */ /* 0x000fe20008000f00 */
[----:B-----5:R-:W-:Y:S02]  /*3130*/  IMAD.U32 R10, RZ, RZ, UR4 ;  /* 0x00000004ff0a7e24 */ /* 0x020fe4000f8e00ff */
[----:B--2---:R-:W-:-:S07]  /*3140*/  IMAD.U32 R11, RZ, RZ, UR5 ;  /* 0x00000005ff0b7e24 */ /* 0x004fce000f8e00ff */
[----:B------:R-:W-:-:S07]  /*3150*/  LEPC R20, `(.L_x_72) ;  /* 0x000000001014794e */ /* 0x000fce0000000000 */
[----:B---3--:R-:W-:Y:S05]  /*3160*/  CALL.ABS.NOINC R2 ;  /* 0x0000000002007343 */ /* 0x008fea0003c00000 */
.L_x_72:
[----:B------:R-:W-:Y:S05]  /*3170*/  BRA `(.L_x_42) ;  /* 0x00000000005c7947 */ /* 0x000fea0003800000 */
.L_x_71:
[----:B-1----:R-:W-:-:S05]  /*3180*/  IMAD.U32 R5, R5, 0x10000, RZ ;  /* 0x0001000005057824 */ /* 0x002fca00078e00ff */
[----:B------:R-:W-:-:S04]  /*3190*/  SHF.R.U32.HI R6, RZ, 0x17, R5 ;  /* 0x00000017ff067819 */ /* 0x000fc80000011605 */
[----:B0-----:R-:W-:-:S04]  /*31a0*/  LOP3.LUT R4, R6, 0xff, RZ, 0xc0, !PT ;  /* 0x000000ff06047812 */ /* 0x001fc800078ec0ff */
[----:B------:R-:W-:-:S13]  /*31b0*/  ISETP.NE.AND P1, PT, R4, 0xff, PT ;  /* 0x000000ff0400780c */ /* 0x000fda0003f25270 */
[--C-:B------:R-:W-:Y:S02]  /*31c0*/  @P1 SHF.R.U32.HI R0, RZ, 0x16, R5.reuse ;  /* 0x00000016ff001819 */ /* 0x100fe40000011605 */
[----:B------:R-:W-:Y:S01]  /*31d0*/  @P1 LOP3.LUT P0, RZ, R4, 0x3fffff, R5, 0xf8, !PT ;  /* 0x003fffff04ff1812 */ /* 0x000fe2000780f805 */
[----:B------:R-:W-:Y:S01]  /*31e0*/  IMAD.MOV.U32 R5, RZ, RZ, 0xff ;  /* 0x000000ffff057424 */ /* 0x000fe200078e00ff */
[----:B------:R-:W-:-:S04]  /*31f0*/  @P1 LOP3.LUT R0, R0, 0x1, RZ, 0xc0, !PT ;  /* 0x0000000100001812 */ /* 0x000fc800078ec0ff */
[----:B------:R-:W-:Y:S02]  /*3200*/  @P1 ISETP.EQ.U32.AND P2, PT, R0, 0x1, P0 ;  /* 0x000000010000180c */ /* 0x000fe40000742070 */
[----:B------:R-:W-:Y:S02]  /*3210*/  PLOP3.LUT P0, PT, PT, PT, PT, 0x80, 0x8 ;  /* 0x000000000008781c */ /* 0x000fe40003f0f070 */
[----:B------:R-:W-:Y:S02]  /*3220*/  @P1 PLOP3.LUT P0, PT, P2, PT, PT, 0x80, 0x8 ;  /* 0x000000000008181c */ /* 0x000fe4000170f070 */
[----:B------:R-:W-:-:S11]  /*3230*/  @P1 IADD3 R0, PT, PT, R6, 0x1, RZ ;  /* 0x0000000106001810 */ /* 0x000fd60007ffe0ff */
[----:B------:R-:W-:-:S04]  /*3240*/  @!P0 IMAD.MOV R0, RZ, RZ, R6 ;  /* 0x000000ffff008224 */ /* 0x000fc800078e0206 */
[----:B------:R-:W-:-:S05]  /*3250*/  @P1 IMAD.MOV.U32 R5, RZ, RZ, R0 ;  /* 0x000000ffff051224 */ /* 0x000fca00078e0000 */
[----:B------:R0:W-:Y:S01]  /*3260*/  STG.E.U8 desc[UR36][R2.64], R5 ;  /* 0x0000000502007986 */ /* 0x0001e2000c101124 */
[----:B------:R-:W-:Y:S05]  /*3270*/  BRA `(.L_x_42) ;  /* 0x00000000001c7947 */ /* 0x000fea0003800000 */
.L_x_70:
[----:B-1----:R-:W-:-:S06]  /*3280*/  IMAD.U32 R5, R5, 0x10000, RZ ;  /* 0x0001000005057824 */ /* 0x002fcc00078e00ff */
[----:B0-----:R-:W0:Y:S02]  /*3290*/  F2I.U64.TRUNC R4, R5 ;  /* 0x0000000500047311 */ /* 0x001e24000020d800 */
[----:B0-----:R0:W-:Y:S01]  /*32a0*/  STG.E.64 desc[UR36][R2.64], R4 ;  /* 0x0000000402007986 */ /* 0x0011e2000c101b24 */
[----:B------:R-:W-:Y:S05]  /*32b0*/  BRA `(.L_x_42) ;  /* 0x00000000000c7947 */ /* 0x000fea0003800000 */
.L_x_69:
[----:B-1----:R-:W-:-:S06]  /*32c0*/  SHF.L.U32 R5, R5, 0x10, RZ ;  /* 0x0000001005057819 */ /* 0x002fcc00000006ff */
[----:B------:R-:W1:Y:S02]  /*32d0*/  F2I.FTZ.U32.TRUNC.NTZ R5, R5 ;  /* 0x0000000500057305 */ /* 0x000e64000021f000 */
[----:B-1----:R1:W-:Y:S02]  /*32e0*/  STG.E desc[UR36][R2.64], R5 ;  /* 0x0000000502007986 */ /* 0x0023e4000c101924 */
.L_x_42:
[----:B------:R-:W-:-:S07]  /*32f0*/  VIADD R17, R17, 0x80 ;  /* 0x0000008011117836 */ /* 0x000fce0000000000 */
.L_x_1:
[----:B------:R-:W-:Y:S05]  /*3300*/  BSYNC.RECONVERGENT B6 ;  /* 0x0000000000067941 */ /* 0x000fea0003800200 */
.L_x_0:
[----:B------:R-:W5:Y:S01]  /*3310*/  LDCU UR4, c[0x0][0x380] ;  /* 0x00007000ff0477ac */ /* 0x000f620008000800 */
[----:B------:R-:W-:Y:S01]  /*3320*/  BSSY.RECONVERGENT B6, `(.L_x_73) ;  /* 0x0000321000067945 */ /* 0x000fe20003800200 */
[----:B-----5:R-:W-:-:S13]  /*3330*/  ISETP.GE.AND P0, PT, R17, UR4, PT ;  /* 0x0000000411007c0c */ /* 0x020fda000bf06270 */
[----:B------:R-:W-:Y:S05]  /*3340*/  @P0 BRA `(.L_x_74) ;  /* 0x0000003000780947 */ /* 0x000fea0003800000 */
[----:B------:R-:W5:Y:S01]  /*3350*/  LDCU UR4, c[0x0][0x388] ;  /* 0x00007100ff0477ac */ /* 0x000f620008000800 */
[----:B01----:R-:W-:Y:S02]  /*3360*/  IMAD.MOV.U32 R0, RZ, RZ, RZ ;  /* 0x000000ffff007224 */ /* 0x003fe400078e00ff */
[----:B------:R-:W-:Y:S01]  /*3370*/  IMAD.MOV.U32 R16, RZ, RZ, RZ ;  /* 0x000000ffff107224 */ /* 0x000fe200078e00ff */
[----:B-----5:R-:W-:-:S09]  /*3380*/  UISETP.NE.AND UP0, UPT, UR4, URZ, UPT ;  /* 0x000000ff0400728c */ /* 0x020fd2000bf05270 */
[----:B------:R-:W-:Y:S05]  /*3390*/  BRA.U !UP0, `(.L_x_75) ;  /* 0x0000001108a87547 */ /* 0x000fea000b800000 */
[----:B------:R-:W2:Y:S01]  /*33a0*/  LDCU.64 UR4, c[0x0][0x390] ;  /* 0x00007200ff0477ac */ /* 0x000ea20008000a00 */
[----:B------:R-:W-:Y:S01]  /*33b0*/  HFMA2 R16, -RZ, RZ, 0, 0 ;  /* 0x00000000ff107431 */ /* 0x000fe200000001ff */
[----:B------:R-:W0:Y:S01]  /*33c0*/  LDCU UR6, c[0x0][0x38c] ;  /* 0x00007180ff0677ac */ /* 0x000e220008000800 */
[----:B------:R-:W1:Y:S01]  /*33d0*/  LDCU.64 UR8, c[0x0][0x4b8] ;  /* 0x00009700ff0877ac */ /* 0x000e620008000a00 */
[----:B------:R-:W-:Y:S02]  /*33e0*/  UISETP.NE.AND UP0, UPT, UR41, URZ, UPT ;  /* 0x000000ff2900728c */ /* 0x000fe4000bf05270 */
[----:B--234-:R-:W-:-:S05]  /*33f0*/  IMAD.HI.U32 R2, R17, UR4, R16 ;  /* 0x0000000411027c27 */ /* 0x01cfca000f8e0010 */
[----:B------:R-:W-:-:S05]  /*3400*/  SHF.R.U32.HI R3, RZ, UR5, R2 ;  /* 0x00000005ff037c19 */ /* 0x000fca0008011602 */
[----:B------:R-:W-:-:S04]  /*3410*/  IMAD.MOV R0, RZ, RZ, -R3 ;  /* 0x000000ffff007224 */ /* 0x000fc800078e0a03 */
[----:B0-----:R-:W-:-:S04]  /*3420*/  IMAD R0, R0, UR6, R17 ;  /* 0x0000000600007c24 */ /* 0x001fc8000f8e0211 */
[C---:B-1----:R-:W-:Y:S02]  /*3430*/  IMAD R16, R0.reuse, UR8, RZ ;  /* 0x0000000800107c24 */ /* 0x042fe4000f8e02ff */
        /* <DEDUP_REMOVED lines=15> */
[----:B------:R-:W-:Y:S01]  /*3530*/  MOV R4, RZ ;  /* 0x000000ff00047202 */ /* 0x000fe20000000f00 */
[----:B------:R-:W1:Y:S01]  /*3540*/  LDCU UR6, c[0x0][0x3a4] ;  /* 0x00007480ff0677ac */ /* 0x000e620008000800 */
[----:B------:R-:W2:Y:S01]  /*3550*/  LDCU.64 UR8, c[0x0][0x4c8] ;  /* 0x00009900ff0877ac */ /* 0x000ea20008000a00 */
[----:B------:R-:W-:Y:S02]  /*3560*/  UISETP.NE.AND UP0, UPT, UR38, 0x3, UPT ;  /* 0x000000032600788c */ /* 0x000fe4000bf05270 */
[----:B0-----:R-:W-:-:S05]  /*3570*/  IMAD.HI.U32 R2, R5, UR4, R4 ;  /* 0x0000000405027c27 */ /* 0x001fca000f8e0004 */
[----:B------:R-:W-:-:S05]  /*3580*/  SHF.R.U32.HI R3, RZ, UR5, R2 ;  /* 0x00000005ff037c19 */ /* 0x000fca0008011602 */
[----:B------:R-:W-:-:S04]  /*3590*/  IMAD.MOV R4, RZ, RZ, -R3 ;  /* 0x000000ffff047224 */ /* 0x000fc800078e0a03 */
        /* <DEDUP_REMOVED lines=17> */
[----:B------:R-:W-:Y:S01]  /*36b0*/  HFMA2 R4, -RZ, RZ, 0, 0 ;  /* 0x00000000ff047431 */ /* 0x000fe200000001ff */
        /* <DEDUP_REMOVED lines=16> */
[----:B-1----:R-:W-:-:S04]  /*37c0*/  SHF.R.U32.HI R5, RZ, UR4, R4 ;  /* 0x00000004ff057c19 */ /* 0x002fc80008011604 */
[----:B------:R-:W-:-:S05]  /*37d0*/  IADD3 R2, PT, PT, -R5, RZ, RZ ;  /* 0x000000ff05027210 */ /* 0x000fca0007ffe1ff */
        /* <DEDUP_REMOVED lines=225> */
[----:B------:R-:W-:-:S05]  /*45f0*/  SHF.R.U32.HI R2, RZ, UR5, R2 ;  /* 0x00000005ff027c19 */ /* 0x000fca0008011602 */
[----:B------:R-:W-:-:S04]  /*4600*/  IMAD.MOV R3, RZ, RZ, -R2 ;  /* 0x000000ffff037224 */ /* 0x000fc800078e0a02 */
[----:B-1----:R-:W-:-:S04]  /*4610*/  IMAD R5, R3, UR6, R5 ;  /* 0x0000000603057c24 */ /* 0x002fc8000f8e0205 */
[C---:B--2---:R-:W-:Y:S02]  /*4620*/  IMAD R16, R5.reuse, UR8, R16 ;  /* 0x0000000805107c24 */ /* 0x044fe4000f8e0210 */
[----:B------:R-:W-:-:S07]  /*4630*/  IMAD R0, R5, UR9, R0 ;  /* 0x0000000905007c24 */ /* 0x000fce000f8e0200 */
.L_x_75:
[----:B------:R-:W2:Y:S01]  /*4640*/  LDCU.64 UR6, c[0x0][0x588] ;  /* 0x0000b100ff0677ac */ /* 0x000ea20008000a00 */
[----:B------:R-:W-:-:S04]  /*4650*/  UPRMT UR4, UR42, 0x9910, URZ ;  /* 0x000099102a047896 */ /* 0x000fc800080000ff */
[----:B------:R-:W-:Y:S01]  /*4660*/  UISETP.GT.AND UP0, UPT, UR4, 0x9, UPT ;  /* 0x000000090400788c */ /* 0x000fe2000bf04270 */
[----:B--234-:R-:W-:-:S04]  /*4670*/  IADD3 R2, P0, PT, R0, UR6, RZ ;  /* 0x0000000600027c10 */ /* 0x01cfc8000ff1e0ff */
[----:B------:R-:W-:-:S04]  /*4680*/  IADD3.X R3, PT, PT, RZ, UR7, RZ, P0, !PT ;  /* 0x00000007ff037c10 */ /* 0x000fc800087fe4ff */
        /* <DEDUP_REMOVED lines=13> */
.L_x_79:
[----:B------:R-:W2:Y:S02]  /*4760*/  LDG.E.U8 R2, desc[UR36][R2.64] ;  /* 0x0000002402027981 */ /* 0x000ea4000c1e1100 */
[----:B--2---:R-:W-:-:S04]  /*4770*/  I2FP.F32.U32 R0, R2 ;  /* 0x0000000200007245 */ /* 0x004fc80000201000 */
[----:B------:R-:W-:Y:S01]  /*4780*/  F2FP.BF16.F32.PACK_AB R0, RZ, R0 ;  /* 0x00000000ff00723e */ /* 0x000fe200000010ff */
[----:B------:R-:W-:Y:S06]  /*4790*/  BRA `(.L_x_81) ;  /* 0x0000000c00847947 */ /* 0x000fec0003800000 */
.L_x_78:
        /* <DEDUP_REMOVED lines=10> */
.L_x_83:
[----:B------:R-:W2:Y:S02]  /*4840*/  LDG.E R2, desc[UR36][R2.64] ;  /* 0x0000002402027981 */ /* 0x000ea4000c1e1900 */
[----:B--2---:R-:W-:-:S04]  /*4850*/  I2FP.F32.S32 R0, R2 ;  /* 0x0000000200007245 */ /* 0x004fc80000201400 */
[----:B------:R-:W-:Y:S01]  /*4860*/  F2FP.BF16.F32.PACK_AB R0, RZ, R0 ;  /* 0x00000000ff00723e */ /* 0x000fe200000010ff */
[----:B------:R-:W-:Y:S06]  /*4870*/  BRA `(.L_x_81) ;  /* 0x0000000c004c7947 */ /* 0x000fec0003800000 */
.L_x_82:
[----:B------:R-:W2:Y:S02]  /*4880*/  LDG.E.U16 R2, desc[UR36][R2.64] ;  /* 0x0000002402027981 */ /* 0x000ea4000c1e1500 */
[----:B--2---:R-:W0:Y:S02]  /*4890*/  I2F.S16 R0, R2 ;  /* 0x0000000200007306 */ /* 0x004e240000101400 */
[----:B0-----:R-:W-:Y:S01]  /*48a0*/  F2FP.BF16.F32.PACK_AB R0, RZ, R0 ;  /* 0x00000000ff00723e */ /* 0x001fe200000010ff */
[----:B------:R-:W-:Y:S06]  /*48b0*/  BRA `(.L_x_81) ;  /* 0x0000000c003c7947 */ /* 0x000fec0003800000 */
.L_x_77:
        /* <DEDUP_REMOVED lines=9> */
.L_x_85:
[----:B------:R-:W2:Y:S02]  /*4950*/  LDG.E.U16 R0, desc[UR36][R2.64] ;  /* 0x0000002402007981 */ /* 0x000ea4000c1e1500 */
[----:B--2---:R-:W-:-:S05]  /*4960*/  HADD2.F32 R0, -RZ, R0.H0_H0 ;  /* 0x20000000ff007230 */ /* 0x004fca0000004100 */
[----:B------:R-:W-:Y:S01]  /*4970*/  F2FP.BF16.F32.PACK_AB R0, RZ, R0 ;  /* 0x00000000ff00723e */ /* 0x000fe200000010ff */
[----:B------:R-:W-:Y:S06]  /*4980*/  BRA `(.L_x_81) ;  /* 0x0000000c00087947 */ /* 0x000fec0003800000 */
.L_x_84:
        /* <DEDUP_REMOVED lines=9> */
.L_x_87:
[----:B------:R-:W2:Y:S02]  /*4a20*/  LDG.E.U16 R2, desc[UR36][R2.64] ;  /* 0x0000002402027981 */ /* 0x000ea4000c1e1500 */
[----:B--2---:R-:W-:-:S05]  /*4a30*/  HADD2.F32 R0, -RZ, R2.H0_H0 ;  /* 0x20000002ff007230 */ /* 0x004fca0000004100 */
[----:B------:R-:W-:Y:S01]  /*4a40*/  F2FP.BF16.F32.PACK_AB R0, RZ, R0 ;  /* 0x00000000ff00723e */ /* 0x000fe200000010ff */
[----:B------:R-:W-:Y:S06]  /*4a50*/  BRA `(.L_x_81) ;  /* 0x0000000800d47947 */ /* 0x000fec0003800000 */
.L_x_86:
        /* <DEDUP_REMOVED lines=8> */
.L_x_76:
        /* <DEDUP_REMOVED lines=13> */
.L_x_90:
        /* <DEDUP_REMOVED lines=8> */
.L_x_89:
        /* <DEDUP_REMOVED lines=16> */
[C---:B------:R-:W-:Y:S02]  /*4d30*/  SHF.L.U32 R6, R4.reuse, R5, RZ ;  /* 0x0000000504067219 */ /* 0x040fe400000006ff */
[----:B------:R-:W-:Y:S02]  /*4d40*/  IADD3 R5, PT, PT, R4, 0x1000000, RZ ;  /* 0x0100000004057810 */ /* 0x000fe40007ffe0ff */
[----:B------:R-:W-:Y:S02]  /*4d50*/  LEA.HI R6, R6, -R7, RZ, 0x1c ;  /* 0x8000000706067211 */ /* 0x000fe400078fe0ff */
[----:B------:R-:W-:-:S03]  /*4d60*/  SHF.R.S32.HI R5, RZ, 0x8, R5 ;  /* 0x00000008ff057819 */ /* 0x000fc60000011405 */
[----:B------:R-:W-:-:S05]  /*4d70*/  VIADD R6, R6, 0x3c000000 ;  /* 0x3c00000006067836 */ /* 0x000fca0000000000 */
[----:B------:R-:W-:-:S04]  /*4d80*/  LOP3.LUT R5, R6, 0x7f800000, R5, 0xf8, !PT ;  /* 0x7f80000006057812 */ /* 0x000fc800078ef805 */
[----:B------:R-:W-:-:S04]  /*4d90*/  SEL R5, R5, RZ, P0 ;  /* 0x000000ff05057207 */ /* 0x000fc80000000000 */
[----:B------:R-:W-:-:S04]  /*4da0*/  LOP3.LUT R5, R5, 0x80000000, R0, 0xf8, !PT ;  /* 0x8000000005057812 */ /* 0x000fc800078ef800 */
[----:B------:R-:W-:-:S04]  /*4db0*/  F2FP.BF16.F32.PACK_AB R5, RZ, R5 ;  /* 0x00000005ff05723e */ /* 0x000fc800000010ff */
[----:B------:R-:W-:Y:S01]  /*4dc0*/  PRMT R0, R5, 0x7610, R0 ;  /* 0x0000761005007816 */ /* 0x000fe20000000000 */
[----:B------:R-:W-:Y:S06]  /*4dd0*/  BRA `(.L_x_81) ;  /* 0x0000000400f47947 */ /* 0x000fec0003800000 */
.L_x_92:
[----:B------:R-:W2:Y:S02]  /*4de0*/  LDG.E.U8 R2, desc[UR36][R2.64] ;  /* 0x0000002402027981 */ /* 0x000ea4000c1e1100 */
[C---:B--2---:R-:W-:Y:S01]  /*4df0*/  IMAD.SHL.U32 R0, R2.reuse, 0x2000000, RZ ;  /* 0x0200000002007824 */ /* 0x044fe200078e00ff */
[----:B------:R-:W-:-:S04]  /*4e00*/  SHF.L.U32 R5, R2, 0x8, RZ ;  /* 0x0000000802057819 */ /* 0x000fc800000006ff */
[----:B------:R-:W-:-:S13]  /*4e10*/  ISETP.GE.U32.AND P0, PT, R0, 0x8000000, PT ;  /* 0x080000000000780c */ /* 0x000fda0003f06070 */
[C---:B------:R-:W-:Y:S02]  /*4e20*/  @!P0 LOP3.LUT R4, R5.reuse, 0x7f00, RZ, 0xc0, !PT ;  /* 0x00007f0005048812 */ /* 0x040fe400078ec0ff */
[----:B------:R-:W-:Y:S02]  /*4e30*/  @P0 LEA.HI R0, R0, 0x70000000, RZ, 0x1c ;  /* 0x7000000000000811 */ /* 0x000fe400078fe0ff */
[----:B------:R-:W-:Y:S02]  /*4e40*/  @!P0 LOP3.LUT R4, R4, 0x3f000000, RZ, 0xfc, !PT ;  /* 0x3f00000004048812 */ /* 0x000fe400078efcff */
[----:B------:R-:W-:Y:S01]  /*4e50*/  PRMT R5, R5, 0x9910, RZ ;  /* 0x0000991005057816 */ /* 0x000fe200000000ff */
[----:B------:R-:W-:Y:S02]  /*4e60*/  @P0 FMUL.FTZ R0, R0, 1.9259299443872358531e-34 ;  /* 0x0780000000000820 */ /* 0x000fe40000410000 */
[----:B------:R-:W-:-:S05]  /*4e70*/  @!P0 FADD.FTZ R0, R4, -0.5 ;  /* 0xbf00000004008421 */ /* 0x000fca0000010000 */
[----:B------:R-:W-:-:S04]  /*4e80*/  LOP3.LUT R0, R0, 0x80000000, R5, 0xf8, !PT ;  /* 0x8000000000007812 */ /* 0x000fc800078ef805 */
[----:B------:R-:W-:Y:S01]  /*4e90*/  F2FP.BF16.F32.PACK_AB R0, RZ, R0 ;  /* 0x00000000ff00723e */ /* 0x000fe200000010ff */
[----:B------:R-:W-:Y:S06]  /*4ea0*/  BRA `(.L_x_81) ;  /* 0x0000000400c07947 */ /* 0x000fec0003800000 */
.L_x_91:
[----:B------:R0:W5:Y:S01]  /*4eb0*/  LDG.E.U16 R0, desc[UR36][R2.64] ;  /* 0x0000002402007981 */ /* 0x000162000c1e1500 */
[----:B------:R-:W-:Y:S05]  /*4ec0*/  BRA `(.L_x_81) ;  /* 0x0000000400b87947 */ /* 0x000fea0003800000 */
.L_x_88:
        /* <DEDUP_REMOVED lines=12> */
.L_x_95:
[----:B------:R-:W2:Y:S01]  /*4f90*/  LDG.E.U8 R3, desc[UR36][R2.64] ;  /* 0x0000002402037981 */ /* 0x000ea2000c1e1100 */
[----:B------:R-:W-:Y:S01]  /*4fa0*/  BSSY.RECONVERGENT B0, `(.L_x_96) ;  /* 0x0000018000007945 */ /* 0x000fe20003800200 */
[----:B------:R-:W-:Y:S01]  /*4fb0*/  IMAD.MOV.U32 R0, RZ, RZ, RZ ;  /* 0x000000ffff007224 */ /* 0x000fe200078e00ff */
        /* <DEDUP_REMOVED lines=8> */
[----:B------:R-:W-:-:S04]  /*5040*/  SHF.R.U32.HI R0, RZ, 0x7, R3 ;  /* 0x00000007ff007819 */ /* 0x000fc80000011603 */
[----:B------:R-:W-:Y:S02]  /*5050*/  SHF.L.U32 R7, R0, 0x1f, RZ ;  /* 0x0000001f00077819 */ /* 0x000fe400000006ff */
        /* <DEDUP_REMOVED lines=8> */
.L_x_99:
[----:B------:R-:W-:Y:S05]  /*50e0*/  BSYNC.RECONVERGENT B1 ;  /* 0x0000000000017941 */ /* 0x000fea0003800200 */
.L_x_98:
[----:B------:R-:W-:Y:S01]  /*50f0*/  IMAD.SHL.U32 R0, R0, 0x100000, RZ ;  /* 0x0010000000007824 */ /* 0x000fe200078e00ff */
[----:B------:R-:W-:-:S04]  /*5100*/  LEA R2, R2, 0x3b800000, 0x17 ;  /* 0x3b80000002027811 */ /* 0x000fc800078eb8ff */
[----:B------:R-:W-:-:S07]  /*5110*/  LOP3.LUT R0, R2, R0, R7, 0xfe, !PT ;  /* 0x0000000002007212 */ /* 0x000fce00078efe07 */
.L_x_97:
[----:B------:R-:W-:Y:S05]  /*5120*/  BSYNC.RECONVERGENT B0 ;  /* 0x0000000000007941 */ /* 0x000fea0003800200 */
.L_x_96:
[----:B------:R-:W-:Y:S01]  /*5130*/  F2FP.BF16.F32.PACK_AB R0, RZ, R0 ;  /* 0x00000000ff00723e */ /* 0x000fe200000010ff */
[----:B------:R-:W-:Y:S06]  /*5140*/  BRA `(.L_x_81) ;  /* 0x0000000400187947 */ /* 0x000fec0003800000 */
.L_x_94:
[----:B------:R-:W2:Y:S01]  /*5150*/  LDG.E.U8 R3, desc[UR36][R2.64] ;  /* 0x0000002402037981 */ /* 0x000ea2000c1e1100 */
[----:B------:R-:W-:Y:S01]  /*5160*/  BSSY.RECONVERGENT B0, `(.L_x_100) ;  /* 0x0000018000007945 */ /* 0x000fe20003800200 */
[----:B------:R-:W-:Y:S02]  /*5170*/  MOV R0, RZ ;  /* 0x000000ff00007202 */ /* 0x000fe40000000f00 */
        /* <DEDUP_REMOVED lines=14> */
[----:B------:R-:W-:Y:S02]  /*5260*/  IADD3 R5, PT, PT, R3, -0x1d, RZ ;  /* 0xffffffe303057810 */ /* 0x000fe40007ffe0ff */
[----:B------:R-:W-:Y:S02]  /*5270*/  IADD3 R2, PT, PT, R2, 0x1e, -R3 ;  /* 0x0000001e02027810 */ /* 0x000fe40007ffe803 */
[----:B------:R-:W-:-:S04]  /*5280*/  SHF.L.U32 R5, R0, R5, RZ ;  /* 0x0000000500057219 */ /* 0x000fc800000006ff */
[----:B------:R-:W-:-:S07]  /*5290*/  LOP3.LUT R0, R5, 0x3, RZ, 0xc0, !PT ;  /* 0x0000000305007812 */ /* 0x000fce00078ec0ff */
.L_x_103:
[----:B------:R-:W-:Y:S05]  /*52a0*/  BSYNC.RECONVERGENT B1 ;  /* 0x0000000000017941 */ /* 0x000fea0003800200 */
.L_x_102:
[----:B------:R-:W-:Y:S01]  /*52b0*/  IMAD.SHL.U32 R0, R0, 0x200000, RZ ;  /* 0x0020000000007824 */ /* 0x000fe200078e00ff */
[----:B------:R-:W-:-:S04]  /*52c0*/  LEA R2, R2, 0x37800000, 0x17 ;  /* 0x3780000002027811 */ /* 0x000fc800078eb8ff */
[----:B------:R-:W-:-:S07]  /*52d0*/  LOP3.LUT R0, R2, R0, R7, 0xfe, !PT ;  /* 0x0000000002007212 */ /* 0x000fce00078efe07 */
.L_x_101:
[----:B------:R-:W-:Y:S05]  /*52e0*/  BSYNC.RECONVERGENT B0 ;  /* 0x0000000000007941 */ /* 0x000fea0003800200 */
.L_x_100:
[----:B------:R-:W-:Y:S01]  /*52f0*/  F2FP.BF16.F32.PACK_AB R0, RZ, R0 ;  /* 0x00000000ff00723e */ /* 0x000fe200000010ff */
[----:B------:R-:W-:Y:S06]  /*5300*/  BRA `(.L_x_81) ;  /* 0x0000000000a87947 */ /* 0x000fec0003800000 */
.L_x_93:
[----:B------:R-:W-:-:S09]  /*5310*/  UISETP.NE.AND UP0, UPT, UR4, 0x1c, UPT ;  /* 0x0000001c0400788c */ /* 0x000fd2000bf05270 */
[----:B------:R-:W-:Y:S05]  /*5320*/  BRA.U !UP0, `(.L_x_104) ;  /* 0x0000000108947547 */ /* 0x000fea000b800000 */
[----:B------:R-:W-:-:S09]  /*5330*/  UISETP.NE.AND UP0, UPT, UR4, 0x1d, UPT ;  /* 0x0000001d0400788c */ /* 0x000fd2000bf05270 */
[----:B------:R-:W-:Y:S05]  /*5340*/  BRA.U !UP0, `(.L_x_105) ;  /* 0x00000001087c7547 */ /* 0x000fea000b800000 */
[----:B------:R-:W-:-:S09]  /*5350*/  UISETP.NE.AND UP0, UPT, UR4, 0x2c, UPT ;  /* 0x0000002c0400788c */ /* 0x000fd2000bf05270 */
[----:B------:R-:W-:Y:S05]  /*5360*/  BRA.U UP0, `(.L_x_80) ;  /* 0x00000001002c7547 */ /* 0x000fea000b800000 */
[----:B------:R-:W2:Y:S01]  /*5370*/  LDG.E.U8 R2, desc[UR36][R2.64] ;  /* 0x0000002402027981 */ /* 0x000ea2000c1e1100 */
[----:B------:R-:W-:Y:S01]  /*5380*/  BSSY.RECONVERGENT B0, `(.L_x_106) ;  /* 0x0000007000007945 */ /* 0x000fe20003800200 */
[----:B------:R-:W-:Y:S01]  /*5390*/  IMAD.MOV.U32 R0, RZ, RZ, 0x400000 ;  /* 0x00400000ff007424 */ /* 0x000fe200078e00ff */
[----:B--2---:R-:W-:-:S13]  /*53a0*/  ISETP.NE.AND P0, PT, R2, RZ, PT ;  /* 0x000000ff0200720c */ /* 0x004fda0003f05270 */
[----:B------:R-:W-:Y:S05]  /*53b0*/  @!P0 BRA `(.L_x_107) ;  /* 0x00000000000c8947 */ /* 0x000fea0003800000 */
[----:B------:R-:W-:-:S13]  /*53c0*/  ISETP.NE.AND P0, PT, R2, 0xff, PT ;  /* 0x000000ff0200780c */ /* 0x000fda0003f05270 */
[----:B------:R-:W-:Y:S01]  /*53d0*/  @!P0 MOV R0, 0x7f800001 ;  /* 0x7f80000100008802 */ /* 0x000fe20000000f00 */
[----:B------:R-:W-:-:S07]  /*53e0*/  @P0 IMAD.SHL.U32 R0, R2, 0x800000, RZ ;  /* 0x0080000002000824 */ /* 0x000fce00078e00ff */
.L_x_107:
[----:B------:R-:W-:Y:S05]  /*53f0*/  BSYNC.RECONVERGENT B0 ;  /* 0x0000000000007941 */ /* 0x000fea0003800200 */
.L_x_106:
[----:B------:R-:W-:Y:S01]  /*5400*/  F2FP.BF16.F32.PACK_AB R0, RZ, R0 ;  /* 0x00000000ff00723e */ /* 0x000fe200000010ff */
[----:B------:R-:W-:Y:S06]  /*5410*/  BRA `(.L_x_81) ;  /* 0x0000000000647947 */ /* 0x000fec0003800000 */
.L_x_80:
        /* <DEDUP_REMOVED lines=8> */
[----:B0-----:R-:W-:Y:S01]  /*54a0*/  IMAD.U32 R4, RZ, RZ, UR4 ;  /* 0x00000004ff047e24 */ /* 0x001fe2000f8e00ff */
[----:B------:R-:W-:Y:S01]  /*54b0*/  MOV R5, UR5 ;  /* 0x0000000500057c02 */ /* 0x000fe20008000f00 */
[----:B-1----:R-:W-:-:S02]  /*54c0*/  IMAD.U32 R6, RZ, RZ, UR6 ;  /* 0x00000006ff067e24 */ /* 0x002fc4000f8e00ff */
[----:B------:R-:W-:Y:S01]  /*54d0*/  IMAD.U32 R7, RZ, RZ, UR7 ;  /* 0x00000007ff077e24 */ /* 0x000fe2000f8e00ff */
[----:B---3--:R-:W-:Y:S01]  /*54e0*/  MOV R10, UR8 ;  /* 0x00000008000a7c02 */ /* 0x008fe20008000f00 */
[----:B------:R-:W-:-:S07]  /*54f0*/  IMAD.U32 R11, RZ, RZ, UR9 ;  /* 0x00000009ff0b7e24 */ /* 0x000fce000f8e00ff */
[----:B------:R-:W-:-:S07]  /*5500*/  LEPC R20, `(.L_x_108) ;  /* 0x000000001014794e */ /* 0x000fce0000000000 */
[----:B--2---:R-:W-:Y:S05]  /*5510*/  CALL.ABS.NOINC R2 ;  /* 0x0000000002007343 */ /* 0x004fea0003c00000 */
.L_x_108:
[----:B------:R-:W-:Y:S01]  /*5520*/  PRMT R0, RZ, 0x7610, R0 ;  /* 0x00007610ff007816 */ /* 0x000fe20000000000 */
[----:B------:R-:W-:Y:S06]  /*5530*/  BRA `(.L_x_81) ;  /* 0x00000000001c7947 */ /* 0x000fec0003800000 */
.L_x_105:
[----:B------:R-:W2:Y:S02]  /*5540*/  LDG.E.64 R2, desc[UR36][R2.64] ;  /* 0x0000002402027981 */ /* 0x000ea4000c1e1b00 */
[----:B--2---:R-:W0:Y:S02]  /*5550*/  I2F.U64 R0, R2 ;  /* 0x0000000200007312 */ /* 0x004e240000301000 */
[----:B0-----:R-:W-:Y:S01]  /*5560*/  F2FP.BF16.F32.PACK_AB R0, RZ, R0 ;  /* 0x00000000ff00723e */ /* 0x001fe200000010ff */
[----:B------:R-:W-:Y:S06]  /*5570*/  BRA `(.L_x_81) ;  /* 0x00000000000c7947 */ /* 0x000fec0003800000 */
.L_x_104:
[----:B------:R-:W2:Y:S02]  /*5580*/  LDG.E R2, desc[UR36][R2.64] ;  /* 0x0000002402027981 */ /* 0x000ea4000c1e1900 */
[----:B--2---:R-:W-:-:S04]  /*5590*/  I2FP.F32.U32 R0, R2 ;  /* 0x0000000200007245 */ /* 0x004fc80000201000 */
[----:B------:R-:W-:-:S07]  /*55a0*/  F2FP.BF16.F32.PACK_AB R0, RZ, R0 ;  /* 0x00000000ff00723e */ /* 0x000fce00000010ff */
.L_x_81:
[----:B-----5:R-:W-:Y:S01]  /*55b0*/  IMAD.U32 R0, R0, 0x10000, RZ ;  /* 0x0001000000007824 */ /* 0x020fe200078e00ff */
[----:B------:R-:W-:Y:S01]  /*55c0*/  USHF.L.U32 UR4, UR43, 0x10, URZ ;  /* 0x000000102b047899 */ /* 0x000fe200080006ff */
[----:B------:R-:W0:Y:S04]  /*55d0*/  LDCU.64 UR6, c[0x0][0x580] ;  /* 0x0000b000ff0677ac */ /* 0x000e280008000a00 */
[----:B------:R-:W1:Y:S01]  /*55e0*/  MUFU.LG2 R0, R0 ;  /* 0x0000000000007308 */ /* 0x000e620000000c00 */
[----:B0-----:R-:W-:Y:S01]  /*55f0*/  IADD3 R2, P0, PT, R16, UR6, RZ ;  /* 0x0000000610027c10 */ /* 0x001fe2000ff1e0ff */
[----:B-1----:R-:W-:Y:S01]  /*5600*/  FMUL.FTZ R4, R0, UR4 ;  /* 0x0000000400047c20 */ /* 0x002fe20008410000 */
[----:B------:R-:W-:Y:S02]  /*5610*/  UPRMT UR4, UR39, 0x9910, URZ ;  /* 0x0000991027047896 */ /* 0x000fe400080000ff */
[----:B------:R-:W-:-:S02]  /*5620*/  IADD3.X R3, PT, PT, RZ, UR7, RZ, P0, !PT ;  /* 0x00000007ff037c10 */ /* 0x000fc400087fe4ff */
        /* <DEDUP_REMOVED lines=16> */
.L_x_112:
[----:B-1----:R-:W-:-:S06]  /*5730*/  IMAD.U32 R5, R5, 0x10000, RZ ;  /* 0x0001000005057824 */ /* 0x002fcc00078e00ff */
[----:B0-----:R-:W0:Y:S02]  /*5740*/  F2I.S64.TRUNC R4, R5 ;  /* 0x0000000500047311 */ /* 0x001e24000020d900 */
[----:B0-----:R0:W-:Y:S01]  /*5750*/  STG.E.U8 desc[UR36][R2.64], R4 ;  /* 0x0000000402007986 */ /* 0x0011e2000c101124 */
[----:B------:R-:W-:Y:S05]  /*5760*/  BRA `(.L_x_114) ;  /* 0x0000000c006c7947 */ /* 0x000fea0003800000 */
.L_x_111:
[----:B------:R-:W-:-:S09]  /*5770*/  UISETP.NE.AND UP0, UPT, UR4, 0x2, UPT ;  /* 0x000000020400788c */ /* 0x000fd2000bf05270 */
[----:B------:R-:W-:Y:S05]  /*5780*/  BRA.U !UP0, `(.L_x_115) ;  /* 0x0000000108307547 */ /* 0x000fea000b800000 */
[----:B------:R-:W-:-:S09]  /*5790*/  UISETP.NE.AND UP0, UPT, UR4, 0x3, UPT ;  /* 0x000000030400788c */ /* 0x000fd2000bf05270 */
[----:B------:R-:W-:Y:S05]  /*57a0*/  BRA.U !UP0, `(.L_x_116) ;  /* 0x0000000108187547 */ /* 0x000fea000b800000 */
[----:B------:R-:W-:-:S09]  /*57b0*/  UISETP.NE.AND UP0, UPT, UR4, 0x4, UPT ;  /* 0x000000040400788c */ /* 0x000fd2000bf05270 */
[----:B------:R-:W-:Y:S05]  /*57c0*/  BRA.U UP0, `(.L_x_113) ;  /* 0x0000000900787547 */ /* 0x000fea000b800000 */
[----:B-1----:R-:W-:-:S06]  /*57d0*/  SHF.L.U32 R5, R5, 0x10, RZ ;  /* 0x0000001005057819 */ /* 0x002fcc00000006ff */
[----:B0-----:R-:W0:Y:S02]  /*57e0*/  F2I.S64.TRUNC R4, R5 ;  /* 0x0000000500047311 */ /* 0x001e24000020d900 */
[----:B0-----:R0:W-:Y:S01]  /*57f0*/  STG.E.64 desc[UR36][R2.64], R4 ;  /* 0x0000000402007986 */ /* 0x0011e2000c101b24 */
[----:B------:R-:W-:Y:S05]  /*5800*/  BRA `(.L_x_114) ;  /* 0x0000000c00447947 */ /* 0x000fea0003800000 */
.L_x_116:
[----:B-1----:R-:W-:-:S06]  /*5810*/  IMAD.U32 R5, R5, 0x10000, RZ ;  /* 0x0001000005057824 */ /* 0x002fcc00078e00ff */
[----:B------:R-:W1:Y:S02]  /*5820*/  F2I.FTZ.TRUNC.NTZ R5, R5 ;  /* 0x0000000500057305 */ /* 0x000e64000021f100 */
[----:B-1----:R1:W-:Y:S01]  /*5830*/  STG.E desc[UR36][R2.64], R5 ;  /* 0x0000000502007986 */ /* 0x0023e2000c101924 */
[----:B------:R-:W-:Y:S05]  /*5840*/  BRA `(.L_x_114) ;  /* 0x0000000c00347947 */ /* 0x000fea0003800000 */
.L_x_115:
[----:B-1----:R-:W-:-:S06]  /*5850*/  IMAD.U32 R5, R5, 0x10000, RZ ;  /* 0x0001000005057824 */ /* 0x002fcc00078e00ff */
[----:B------:R-:W1:Y:S02]  /*5860*/  F2I.FTZ.TRUNC.NTZ R5, R5 ;  /* 0x0000000500057305 */ /* 0x000e64000021f100 */
[----:B-1----:R1:W-:Y:S01]  /*5870*/  STG.E.U16 desc[UR36][R2.64], R5 ;  /* 0x0000000502007986 */ /* 0x0023e2000c101524 */
[----:B------:R-:W-:Y:S05]  /*5880*/  BRA `(.L_x_114) ;  /* 0x0000000c00247947 */ /* 0x000fea0003800000 */
.L_x_110:
        /* <DEDUP_REMOVED lines=9> */
.L_x_118:
[----:B-1----:R-:W-:-:S05]  /*5920*/  IMAD.U32 R0, R5, 0x10000, RZ ;  /* 0x0001000005007824 */ /* 0x002fca00078e00ff */
[----:B------:R-:W-:-:S05]  /*5930*/  F2FP.F16.F32.PACK_AB R0, RZ, R0 ;  /* 0x00000000ff00723e */ /* 0x000fca00000000ff */
[----:B------:R1:W-:Y:S01]  /*5940*/  STG.E.U16 desc[UR36][R2.64], R0 ;  /* 0x0000000002007986 */ /* 0x0003e2000c101524 */
[----:B------:R-:W-:Y:S05]  /*5950*/  BRA `(.L_x_114) ;  /* 0x0000000800f07947 */ /* 0x000fea0003800000 */
.L_x_117:
[----:B------:R-:W-:-:S09]  /*5960*/  UISETP.NE.AND UP0, UPT, UR4, 0x7, UPT ;  /* 0x000000070400788c */ /* 0x000fd2000bf05270 */
[----:B------:R-:W-:Y:S05]  /*5970*/  BRA.U !UP0, `(.L_x_119) ;  /* 0x0000000108347547 */ /* 0x000fea000b800000 */
[----:B------:R-:W-:-:S09]  /*5980*/  UISETP.NE.AND UP0, UPT, UR4, 0x8, UPT ;  /* 0x000000080400788c */ /* 0x000fd2000bf05270 */
[----:B------:R-:W-:Y:S05]  /*5990*/  BRA.U !UP0, `(.L_x_120) ;  /* 0x0000000108187547 */ /* 0x000fea000b800000 */
[----:B------:R-:W-:-:S09]  /*59a0*/  UISETP.NE.AND UP0, UPT, UR4, 0x9, UPT ;  /* 0x000000090400788c */ /* 0x000fd2000bf05270 */
[----:B------:R-:W-:Y:S05]  /*59b0*/  BRA.U UP0, `(.L_x_113) ;  /* 0x0000000500fc7547 */ /* 0x000fea000b800000 */
[----:B01----:R-:W-:Y:S01]  /*59c0*/  IMAD.U32 R4, R5, 0x10000, RZ ;  /* 0x0001000005047824 */ /* 0x003fe200078e00ff */
[----:B------:R-:W-:-:S05]  /*59d0*/  MOV R5, RZ ;  /* 0x000000ff00057202 */ /* 0x000fca0000000f00 */
[----:B------:R0:W-:Y:S01]  /*59e0*/  STG.E.64 desc[UR36][R2.64], R4 ;  /* 0x0000000402007986 */ /* 0x0001e2000c101b24 */
[----:B------:R-:W-:Y:S05]  /*59f0*/  BRA `(.L_x_114) ;  /* 0x0000000800c87947 */ /* 0x000fea0003800000 */
.L_x_120:
[----:B-1----:R-:W-:-:S05]  /*5a00*/  IMAD.U32 R5, R5, 0x10000, RZ ;  /* 0x0001000005057824 */ /* 0x002fca00078e00ff */
[----:B------:R-:W-:-:S04]  /*5a10*/  F2FP.F16.F32.PACK_AB R5, RZ, R5 ;  /* 0x00000005ff05723e */ /* 0x000fc800000000ff */
[----:B------:R-:W-:-:S05]  /*5a20*/  PRMT R5, R5, 0x5410, RZ ;  /* 0x0000541005057816 */ /* 0x000fca00000000ff */
[----:B------:R1:W-:Y:S01]  /*5a30*/  STG.E desc[UR36][R2.64], R5 ;  /* 0x0000000502007986 */ /* 0x0003e2000c101924 */
[----:B------:R-:W-:Y:S05]  /*5a40*/  BRA `(.L_x_114) ;  /* 0x0000000800b47947 */ /* 0x000fea0003800000 */
.L_x_119:
[----:B01----:R-:W-:-:S04]  /*5a50*/  IMAD.U32 R4, R5, 0x10000, RZ ;  /* 0x0001000005047824 */ /* 0x003fc800078e00ff */
[----:B------:R-:W-:-:S06]  /*5a60*/  FMUL.FTZ R4, R4, 1 ;  /* 0x3f80000004047820 */ /* 0x000fcc0000410000 */
[----:B------:R-:W0:Y:S02]  /*5a70*/  F2F.F64.F32 R4, R4 ;  /* 0x0000000400047310 */ /* 0x000e240000201800 */
[----:B0-----:R0:W-:Y:S01]  /*5a80*/  STG.E.64 desc[UR36][R2.64], R4 ;  /* 0x0000000402007986 */ /* 0x0011e2000c101b24 */
[----:B------:R-:W-:Y:S05]  /*5a90*/  BRA `(.L_x_114) ;  /* 0x0000000800a07947 */ /* 0x000fea0003800000 */
.L_x_109:
[----:B------:R-:W-:-:S09]  /*5aa0*/  UISETP.GT.AND UP0, UPT, UR4, 0x18, UPT ;  /* 0x000000180400788c */ /* 0x000fd2000bf04270 */
[----:B------:R-:W-:Y:S05]  /*5ab0*/  BRA.U !UP0, `(.L_x_121) ;  /* 0x0000000508607547 */ /* 0x000fea000b800000 */
        /* <DEDUP_REMOVED lines=12> */
.L_x_124:
[----:B-1----:R-:W-:Y:S01]  /*5b80*/  IMAD.U32 R5, R5, 0x10000, RZ ;  /* 0x0001000005057824 */ /* 0x002fe200078e00ff */
[----:B------:R-:W-:Y:S01]  /*5b90*/  BSSY.RECONVERGENT B0, `(.L_x_125) ;  /* 0x0000013000007945 */ /* 0x000fe20003800200 */
[----:B------:R-:W-:-:S03]  /*5ba0*/  IMAD.MOV.U32 R0, RZ, RZ, 0x80 ;  /* 0x00000080ff007424 */ /* 0x000fc600078e00ff */
[----:B0-----:R-:W-:-:S04]  /*5bb0*/  LOP3.LUT R4, R5, 0x7fffffff, RZ, 0xc0, !PT ;  /* 0x7fffffff05047812 */ /* 0x001fc800078ec0ff */
[----:B------:R-:W-:-:S13]  /*5bc0*/  ISETP.GT.U32.AND P0, PT, R4, 0x437fffff, PT ;  /* 0x437fffff0400780c */ /* 0x000fda0003f04070 */
[----:B------:R-:W-:Y:S05]  /*5bd0*/  @P0 BRA `(.L_x_126) ;  /* 0x0000000000380947 */ /* 0x000fea0003800000 */
[----:B------:R-:W-:-:S13]  /*5be0*/  ISETP.GE.U32.AND P0, PT, R4, 0x3c000000, PT ;  /* 0x3c0000000400780c */ /* 0x000fda0003f06070 */
[----:B------:R-:W-:-:S04]  /*5bf0*/  @P0 SHF.R.U32.HI R0, RZ, 0x14, R5 ;  /* 0x00000014ff000819 */ /* 0x000fc80000011605 */
[----:B------:R-:W-:-:S04]  /*5c00*/  @P0 LOP3.LUT R0, R0, 0x1, RZ, 0xc0, !PT ;  /* 0x0000000100000812 */ /* 0x000fc800078ec0ff */
[----:B------:R-:W-:-:S04]  /*5c10*/  @P0 IADD3 R0, PT, PT, R5, 0x487ffff, R0 ;  /* 0x0487ffff05000810 */ /* 0x000fc80007ffe000 */
[----:B------:R-:W-:-:S04]  /*5c20*/  @P0 SHF.R.U32.HI R0, RZ, 0x14, R0 ;  /* 0x00000014ff000819 */ /* 0x000fc80000011600 */
[----:B------:R-:W-:Y:S01]  /*5c30*/  @P0 LOP3.LUT R0, R0, 0xff, RZ, 0xc0, !PT ;  /* 0x000000ff00000812 */ /* 0x000fe200078ec0ff */
[----:B------:R-:W-:Y:S06]  /*5c40*/  @P0 BRA `(.L_x_127) ;  /* 0x0000000000140947 */ /* 0x000fec0003800000 */
[----:B------:R-:W-:-:S05]  /*5c50*/  FADD.FTZ R0, R4, 8192 ;  /* 0x4600000004007421 */ /* 0x000fca0000010000 */
[----:B------:R-:W-:Y:S02]  /*5c60*/  LOP3.LUT P0, R4, R0, 0xff, RZ, 0xc0, !PT ;  /* 0x000000ff00047812 */ /* 0x000fe4000780c0ff */
[----:B------:R-:W-:-:S11]  /*5c70*/  PRMT R0, RZ, 0x7610, R0 ;  /* 0x00007610ff007816 */ /* 0x000fd60000000000 */
[----:B------:R-:W-:Y:S05]  /*5c80*/  @!P0 BRA `(.L_x_126) ;  /* 0x00000000000c8947 */ /* 0x000fea0003800000 */
[----:B------:R-:W-:-:S07]  /*5c90*/  MOV R0, R4 ;  /* 0x0000000400007202 */ /* 0x000fce0000000f00 */
.L_x_127:
[----:B------:R-:W-:-:S04]  /*5ca0*/  SHF.R.U32.HI R5, RZ, 0x18, R5 ;  /* 0x00000018ff057819 */ /* 0x000fc80000011605 */
[----:B------:R-:W-:-:S07]  /*5cb0*/  LOP3.LUT R0, R0, 0x80, R5, 0xf8, !PT ;  /* 0x0000008000007812 */ /* 0x000fce00078ef805 */
.L_x_126:
[----:B------:R-:W-:Y:S05]  /*5cc0*/  BSYNC.RECONVERGENT B0 ;  /* 0x0000000000007941 */ /* 0x000fea0003800200 */
.L_x_125:
[----:B------:R0:W-:Y:S01]  /*5cd0*/  STG.E.U8 desc[UR36][R2.64], R0 ;  /* 0x0000000002007986 */ /* 0x0001e2000c101124 */
[----:B------:R-:W-:Y:S05]  /*5ce0*/  BRA `(.L_x_114) ;  /* 0x00000008000c7947 */ /* 0x000fea0003800000 */
.L_x_123:
        /* <DEDUP_REMOVED lines=18> */
.L_x_130:
[----:B------:R-:W-:-:S04]  /*5e10*/  SHF.R.U32.HI R5, RZ, 0x18, R5 ;  /* 0x00000018ff057819 */ /* 0x000fc80000011605 */
[----:B------:R-:W-:-:S07]  /*5e20*/  LOP3.LUT R0, R0, 0x80, R5, 0xf8, !PT ;  /* 0x0000008000007812 */ /* 0x000fce00078ef805 */
.L_x_129:
[----:B------:R-:W-:Y:S05]  /*5e30*/  BSYNC.RECONVERGENT B0 ;  /* 0x0000000000007941 */ /* 0x000fea0003800200 */
.L_x_128:
[----:B------:R0:W-:Y:S01]  /*5e40*/  STG.E.U8 desc[UR36][R2.64], R0 ;  /* 0x0000000002007986 */ /* 0x0001e2000c101124 */
[----:B------:R-:W-:Y:S05]  /*5e50*/  BRA `(.L_x_114) ;  /* 0x0000000400b07947 */ /* 0x000fea0003800000 */
.L_x_122:
[----:B------:R-:W-:-:S09]  /*5e60*/  UISETP.NE.AND UP0, UPT, UR4, 0x1c, UPT ;  /* 0x0000001c0400788c */ /* 0x000fd2000bf05270 */
[----:B------:R-:W-:Y:S05]  /*5e70*/  BRA.U !UP0, `(.L_x_131) ;  /* 0x0000000108607547 */ /* 0x000fea000b800000 */
[----:B------:R-:W-:-:S09]  /*5e80*/  UISETP.NE.AND UP0, UPT, UR4, 0x1d, UPT ;  /* 0x0000001d0400788c */ /* 0x000fd2000bf05270 */
[----:B------:R-:W-:Y:S05]  /*5e90*/  BRA.U !UP0, `(.L_x_132) ;  /* 0x0000000108487547 */ /* 0x000fea000b800000 */
[----:B------:R-:W-:-:S09]  /*5ea0*/  UISETP.NE.AND UP0, UPT, UR4, 0x2c, UPT ;  /* 0x0000002c0400788c */ /* 0x000fd2000bf05270 */
[----:B------:R-:W-:Y:S05]  /*5eb0*/  BRA.U UP0, `(.L_x_113) ;  /* 0x0000000100bc7547 */ /* 0x000fea000b800000 */
        /* <DEDUP_REMOVED lines=16> */
.L_x_132:
[----:B-1----:R-:W-:-:S06]  /*5fc0*/  SHF.L.U32 R5, R5, 0x10, RZ ;  /* 0x0000001005057819 */ /* 0x002fcc00000006ff */
[----:B0-----:R-:W0:Y:S02]  /*5fd0*/  F2I.U64.TRUNC R4, R5 ;  /* 0x0000000500047311 */ /* 0x001e24000020d800 */
[----:B0-----:R0:W-:Y:S01]  /*5fe0*/  STG.E.64 desc[UR36][R2.64], R4 ;  /* 0x0000000402007986 */ /* 0x0011e2000c101b24 */
[----:B------:R-:W-:Y:S05]  /*5ff0*/  BRA `(.L_x_114) ;  /* 0x0000000400487947 */ /* 0x000fea0003800000 */
.L_x_131:
[----:B-1----:R-:W-:-:S06]  /*6000*/  IMAD.U32 R5, R5, 0x10000, RZ ;  /* 0x0001000005057824 */ /* 0x002fcc00078e00ff */
[----:B------:R-:W1:Y:S02]  /*6010*/  F2I.FTZ.U32.TRUNC.NTZ R5, R5 ;  /* 0x0000000500057305 */ /* 0x000e64000021f000 */
[----:B-1----:R1:W-:Y:S01]  /*6020*/  STG.E desc[UR36][R2.64], R5 ;  /* 0x0000000502007986 */ /* 0x0023e2000c101924 */
[----:B------:R-:W-:Y:S05]  /*6030*/  BRA `(.L_x_114) ;  /* 0x0000000400387947 */ /* 0x000fea0003800000 */
.L_x_121:
        /* <DEDUP_REMOVED lines=11> */
.L_x_134:
[----:B-1----:R-:W-:Y:S02]  /*60f0*/  SHF.L.U32 R5, R5, 0x10, RZ ;  /* 0x0000001005057819 */ /* 0x002fe400000006ff */
[----:B------:R-:W-:-:S03]  /*6100*/  CS2R R6, SRZ ;  /* 0x0000000000067805 */ /* 0x000fc6000001ff00 */
[----:B------:R-:W-:-:S06]  /*6110*/  FMUL.FTZ R5, R5, 1 ;  /* 0x3f80000005057820 */ /* 0x000fcc0000410000 */
[----:B0-----:R-:W0:Y:S02]  /*6120*/  F2F.F64.F32 R4, R5 ;  /* 0x0000000500047310 */ /* 0x001e240000201800 */
[----:B0-----:R0:W-:Y:S01]  /*6130*/  STG.E.128 desc[UR36][R2.64], R4 ;  /* 0x0000000402007986 */ /* 0x0011e2000c101d24 */
[----:B------:R-:W-:Y:S05]  /*6140*/  BRA `(.L_x_114) ;  /* 0x0000000000f47947 */ /* 0x000fea0003800000 */
.L_x_133:
[----:B------:R-:W-:-:S09]  /*6150*/  UISETP.NE.AND UP0, UPT, UR4, 0xf, UPT ;  /* 0x0000000f0400788c */ /* 0x000fd2000bf05270 */
[----:B------:R-:W-:Y:S05]  /*6160*/  BRA.U !UP0, `(.L_x_135) ;  /* 0x0000000108e87547 */ /* 0x000fea000b800000 */
[----:B------:R-:W-:-:S09]  /*6170*/  UISETP.NE.AND UP0, UPT, UR4, 0x17, UPT ;  /* 0x000000170400788c */ /* 0x000fd2000bf05270 */
[----:B------:R-:W-:Y:S05]  /*6180*/  BRA.U !UP0, `(.L_x_136) ;  /* 0x0000000108907547 */ /* 0x000fea000b800000 */
[----:B------:R-:W-:-:S09]  /*6190*/  UISETP.NE.AND UP0, UPT, UR4, 0x18, UPT ;  /* 0x000000180400788c */ /* 0x000fd2000bf05270 */
[----:B------:R-:W-:Y:S05]  /*61a0*/  BRA.U !UP0, `(.L_x_137) ;  /* 0x0000000108447547 */ /* 0x000fea000b800000 */
.L_x_113:
[----:B------:R-:W-:Y:S01]  /*61b0*/  MOV R0, 0x0 ;  /* 0x0000000000007802 */ /* 0x000fe20000000f00 */
[----:B------:R-:W0:Y:S01]  /*61c0*/  LDCU.64 UR4, c[0x4][0x198] ;  /* 0x01003300ff0477ac */ /* 0x000e220008000a00 */
[----:B------:R-:W-:Y:S02]  /*61d0*/  HFMA2 R13, -RZ, RZ, 0, 0 ;  /* 0x00000000ff0d7431 */ /* 0x000fe400000001ff */
[----:B------:R-:W-:Y:S01]  /*61e0*/  IMAD.MOV.U32 R8, RZ, RZ, 0x65 ;  /* 0x00000065ff087424 */ /* 0x000fe200078e00ff */
[----:B------:R2:W3:Y:S01]  /*61f0*/  LDC.64 R2, c[0x4][R0] ;  /* 0x0100000000027b82 */ /* 0x0004e20000000a00 */
[----:B------:R-:W4:Y:S01]  /*6200*/  LDCU.64 UR6, c[0x4][0x1a0] ;  /* 0x01003400ff0677ac */ /* 0x000f220008000a00 */
[----:B------:R-:W-:Y:S01]  /*6210*/  IMAD.MOV.U32 R12, RZ, RZ, 0x1 ;  /* 0x00000001ff0c7424 */ /* 0x000fe200078e00ff */
[----:B------:R-:W5:Y:S01]  /*6220*/  LDCU.64 UR8, c[0x4][0xb0] ;  /* 0x01001600ff0877ac */ /* 0x000f620008000a00 */
[----:B0-----:R-:W-:Y:S02]  /*6230*/  IMAD.U32 R4, RZ, RZ, UR4 ;  /* 0x00000004ff047e24 */ /* 0x001fe4000f8e00ff */
[----:B-1----:R-:W-:Y:S01]  /*6240*/  IMAD.U32 R5, RZ, RZ, UR5 ;  /* 0x00000005ff057e24 */ /* 0x002fe2000f8e00ff */
[----:B----4-:R-:W-:Y:S01]  /*6250*/  MOV R6, UR6 ;  /* 0x0000000600067c02 */ /* 0x010fe20008000f00 */
[----:B------:R-:W-:-:S02]  /*6260*/  IMAD.U32 R7, RZ, RZ, UR7 ;  /* 0x00000007ff077e24 */ /* 0x000fc4000f8e00ff */
[----:B-----5:R-:W-:Y:S01]  /*6270*/  IMAD.U32 R10, RZ, RZ, UR8 ;  /* 0x00000008ff0a7e24 */ /* 0x020fe2000f8e00ff */
[----:B--2---:R-:W-:-:S07]  /*6280*/  MOV R11, UR9 ;  /* 0x00000009000b7c02 */ /* 0x004fce0008000f00 */
[----:B------:R-:W-:-:S07]  /*6290*/  LEPC R20, `(.L_x_138) ;  /* 0x000000001014794e */ /* 0x000fce0000000000 */
[----:B---3--:R-:W-:Y:S05]  /*62a0*/  CALL.ABS.NOINC R2 ;  /* 0x0000000002007343 */ /* 0x008fea0003c00000 */
.L_x_138:
[----:B------:R-:W-:Y:S05]  /*62b0*/  BRA `(.L_x_114) ;  /* 0x0000000000987947 */ /* 0x000fea0003800000 */
.L_x_137:
[----:B-1----:R-:W-:Y:S01]  /*62c0*/  IMAD.U32 R7, R5, 0x10000, RZ ;  /* 0x0001000005077824 */ /* 0x002fe200078e00ff */
[----:B------:R-:W-:Y:S01]  /*62d0*/  BSSY.RECONVERGENT B0, `(.L_x_139) ;  /* 0x000000c000007945 */ /* 0x000fe20003800200 */
[----:B------:R-:W-:-:S03]  /*62e0*/  IMAD.MOV.U32 R0, RZ, RZ, 0x7f ;  /* 0x0000007fff007424 */ /* 0x000fc600078e00ff */
[----:B0-----:R-:W-:Y:S02]  /*62f0*/  LOP3.LUT R4, R7, 0x7fffffff, RZ, 0xc0, !PT ;  /* 0x7fffffff07047812 */ /* 0x001fe400078ec0ff */
[----:B------:R-:W-:Y:S02]  /*6300*/  SHF.R.U32.HI R5, RZ, 0x18, R7 ;  /* 0x00000018ff057819 */ /* 0x000fe40000011607 */
[----:B------:R-:W-:-:S13]  /*6310*/  ISETP.GT.U32.AND P0, PT, R4, 0x43efffff, PT ;  /* 0x43efffff0400780c */ /* 0x000fda0003f04070 */
[----:B------:R-:W-:Y:S05]  /*6320*/  @P0 BRA `(.L_x_140) ;  /* 0x0000000000180947 */ /* 0x000fea0003800000 */
[----:B------:R-:W-:-:S13]  /*6330*/  ISETP.GE.U32.AND P0, PT, R4, 0x3c800000, PT ;  /* 0x3c8000000400780c */ /* 0x000fda0003f06070 */
[----:B------:R-:W-:-:S04]  /*6340*/  @P0 SHF.R.U32.HI R0, RZ, 0x14, R7 ;  /* 0x00000014ff000819 */ /* 0x000fc80000011607 */
[----:B------:R-:W-:-:S04]  /*6350*/  @P0 LOP3.LUT R0, R0, 0x1, RZ, 0xc0, !PT ;  /* 0x0000000100000812 */ /* 0x000fc800078ec0ff */
[----:B------:R-:W-:-:S04]  /*6360*/  @P0 IADD3 R0, PT, PT, R7, 0x407ffff, R0 ;  /* 0x0407ffff07000810 */ /* 0x000fc80007ffe000 */
[----:B------:R-:W-:Y:S01]  /*6370*/  @P0 SHF.R.U32.HI R0, RZ, 0x14, R0 ;  /* 0x00000014ff000819 */ /* 0x000fe20000011600 */
[----:B------:R-:W-:-:S07]  /*6380*/  @!P0 FADD.FTZ R0, R4, 16384 ;  /* 0x4680000004008421 */ /* 0x000fce0000010000 */
.L_x_140:
[----:B------:R-:W-:Y:S05]  /*6390*/  BSYNC.RECONVERGENT B0 ;  /* 0x0000000000007941 */ /* 0x000fea0003800200 */
.L_x_139:
[----:B------:R-:W-:-:S05]  /*63a0*/  LOP3.LUT R5, R0, 0x80, R5, 0xf8, !PT ;  /* 0x0000008000057812 */ /* 0x000fca00078ef805 */
[----:B------:R3:W-:Y:S01]  /*63b0*/  STG.E.U8 desc[UR36][R2.64], R5 ;  /* 0x0000000502007986 */ /* 0x0007e2000c101124 */
[----:B------:R-:W-:Y:S05]  /*63c0*/  BRA `(.L_x_114) ;  /* 0x0000000000547947 */ /* 0x000fea0003800000 */
.L_x_136:
[----:B-1----:R-:W-:Y:S01]  /*63d0*/  SHF.L.U32 R5, R5, 0x10, RZ ;  /* 0x0000001005057819 */ /* 0x002fe200000006ff */
[----:B------:R-:W-:Y:S03]  /*63e0*/  BSSY.RECONVERGENT B0, `(.L_x_141) ;  /* 0x000000e000007945 */ /* 0x000fe60003800200 */
[----:B0-----:R-:W-:-:S04]  /*63f0*/  LOP3.LUT R4, R5, 0x7fffffff, RZ, 0xc0, !PT ;  /* 0x7fffffff05047812 */ /* 0x001fc800078ec0ff */
[----:B------:R-:W-:-:S13]  /*6400*/  ISETP.GT.U32.AND P0, PT, R4, 0x477fffff, PT ;  /* 0x477fffff0400780c */ /* 0x000fda0003f04070 */
[----:B------:R-:W-:Y:S05]  /*6410*/  @P0 BRA `(.L_x_142) ;  /* 0x00000000001c0947 */ /* 0x000fea0003800000 */
[----:B------:R-:W-:-:S13]  /*6420*/  ISETP.GE.U32.AND P0, PT, R4, 0x38800000, PT ;  /* 0x388000000400780c */ /* 0x000fda0003f06070 */
[----:B------:R-:W-:-:S04]  /*6430*/  @P0 SHF.R.U32.HI R0, RZ, 0x15, R5 ;  /* 0x00000015ff000819 */ /* 0x000fc80000011605 */
[----:B------:R-:W-:-:S04]  /*6440*/  @P0 LOP3.LUT R0, R0, 0x1, RZ, 0xc0, !PT ;  /* 0x0000000100000812 */ /* 0x000fc800078ec0ff */
[----:B------:R-:W-:-:S04]  /*6450*/  @P0 IADD3 R0, PT, PT, R5, 0x80fffff, R0 ;  /* 0x080fffff05000810 */ /* 0x000fc80007ffe000 */
[----:B------:R-:W-:Y:S01]  /*6460*/  @P0 SHF.R.U32.HI R0, RZ, 0x15, R0 ;  /* 0x00000015ff000819 */ /* 0x000fe20000011600 */
[----:B------:R-:W-:Y:S01]  /*6470*/  @!P0 FADD.FTZ R0, R4, 128 ;  /* 0x4300000004008421 */ /* 0x000fe20000010000 */
[----:B------:R-:W-:Y:S06]  /*6480*/  BRA `(.L_x_143) ;  /* 0x00000000000c7947 */ /* 0x000fec0003800000 */
.L_x_142:
[----:B------:R-:W-:Y:S01]  /*6490*/  IMAD.MOV.U32 R0, RZ, RZ, 0x7f ;  /* 0x0000007fff007424 */ /* 0x000fe200078e00ff */
[----:B------:R-:W-:-:S04]  /*64a0*/  ISETP.GT.U32.AND P0, PT, R4, 0x7f800000, PT ;  /* 0x7f8000000400780c */ /* 0x000fc80003f04070 */
[----:B------:R-:W-:-:S09]  /*64b0*/  SEL R0, R0, 0x7c, P0 ;  /* 0x0000007c00007807 */ /* 0x000fd20000000000 */
.L_x_143:
[----:B------:R-:W-:Y:S05]  /*64c0*/  BSYNC.RECONVERGENT B0 ;  /* 0x0000000000007941 */ /* 0x000fea0003800200 */
.L_x_141:
[----:B------:R-:W-:-:S04]  /*64d0*/  SHF.R.U32.HI R5, RZ, 0x18, R5 ;  /* 0x00000018ff057819 */ /* 0x000fc80000011605 */
[----:B------:R-:W-:-:S05]  /*64e0*/  LOP3.LUT R5, R0, 0x80, R5, 0xf8, !PT ;  /* 0x0000008000057812 */ /* 0x000fca00078ef805 */
[----:B------:R2:W-:Y:S01]  /*64f0*/  STG.E.U8 desc[UR36][R2.64], R5 ;  /* 0x0000000502007986 */ /* 0x0005e2000c101124 */
[----:B------:R-:W-:Y:S05]  /*6500*/  BRA `(.L_x_114) ;  /* 0x0000000000047947 */ /* 0x000fea0003800000 */
.L_x_135:
[----:B-1----:R1:W-:Y:S02]  /*6510*/  STG.E.U16 desc[UR36][R2.64], R5 ;  /* 0x0000000502007986 */ /* 0x0023e4000c101524 */
.L_x_114:
[----:B------:R-:W-:-:S07]  /*6520*/  VIADD R17, R17, 0x80 ;  /* 0x0000008011117836 */ /* 0x000fce0000000000 */
.L_x_74:
[----:B------:R-:W-:Y:S05]  /*6530*/  BSYNC.RECONVERGENT B6 ;  /* 0x0000000000067941 */ /* 0x000fea0003800200 */
.L_x_73:
[----:B------:R-:W5:Y:S01]  /*6540*/  LDCU UR4, c[0x0][0x380] ;  /* 0x00007000ff0477ac */ /* 0x000f620008000800 */
[----:B------:R-:W-:Y:S01]  /*6550*/  BSSY.RECONVERGENT B6, `(.L_x_144) ;  /* 0x0000321000067945 */ /* 0x000fe20003800200 */
[----:B-----5:R-:W-:-:S13]  /*6560*/  ISETP.GE.AND P0, PT, R17, UR4, PT ;  /* 0x0000000411007c0c */ /* 0x020fda000bf06270 */
[----:B------:R-:W-:Y:S05]  /*6570*/  @P0 BRA `(.L_x_145) ;  /* 0x0000003000780947 */ /* 0x000fea0003800000 */
[----:B------:R-:W5:Y:S01]  /*6580*/  LDCU UR4, c[0x0][0x388] ;  /* 0x00007100ff0477ac */ /* 0x000f620008000800 */
[----:B01----:R-:W-:Y:S01]  /*6590*/  MOV R0, RZ ;  /* 0x000000ff00007202 */ /* 0x003fe20000000f00 */
[----:B------:R-:W-:Y:S01]  /*65a0*/  IMAD.MOV.U32 R16, RZ, RZ, RZ ;  /* 0x000000ffff107224 */ /* 0x000fe200078e00ff */
[----:B-----5:R-:W-:-:S09]  /*65b0*/  UISETP.NE.AND UP0, UPT, UR4, URZ, UPT ;  /* 0x000000ff0400728c */ /* 0x020fd2000bf05270 */
[----:B------:R-:W-:Y:S05]  /*65c0*/  BRA.U !UP0, `(.L_x_146) ;  /* 0x0000001108a87547 */ /* 0x000fea000b800000 */
[----:B------:R-:W2:Y:S01]  /*65d0*/  LDCU.64 UR4, c[0x0][0x390] ;  /* 0x00007200ff0477ac */ /* 0x000ea20008000a00 */
[----:B------:R-:W-:Y:S01]  /*65e0*/  IMAD.MOV.U32 R16, RZ, RZ, RZ ;  /* 0x000000ffff107224 */ /* 0x000fe200078e00ff */
[----:B------:R-:W0:Y:S01]  /*65f0*/  LDCU UR6, c[0x0][0x38c] ;  /* 0x00007180ff0677ac */ /* 0x000e220008000800 */
[----:B------:R-:W1:Y:S01]  /*6600*/  LDCU.64 UR8, c[0x0][0x4b8] ;  /* 0x00009700ff0877ac */ /* 0x000e620008000a00 */
[----:B------:R-:W-:Y:S01]  /*6610*/  UISETP.NE.AND UP0, UPT, UR41, URZ, UPT ;  /* 0x000000ff2900728c */ /* 0x000fe2000bf05270 */
[----:B--234-:R-:W-:-:S05]  /*6620*/  IMAD.HI.U32 R2, R17, UR4, R16 ;  /* 0x0000000411027c27 */ /* 0x01cfca000f8e0010 */
[----:B------:R-:W-:-:S04]  /*6630*/  SHF.R.U32.HI R3, RZ, UR5, R2 ;  /* 0x00000005ff037c19 */ /* 0x000fc80008011602 */
[----:B------:R-:W-:-:S05]  /*6640*/  IADD3 R0, PT, PT, -R3, RZ, RZ ;  /* 0x000000ff03007210 */ /* 0x000fca0007ffe1ff */
        /* <DEDUP_REMOVED lines=290> */
.L_x_146:
[----:B------:R-:W2:Y:S01]  /*7870*/  LDCU.64 UR6, c[0x0][0x588] ;  /* 0x0000b100ff0677ac */ /* 0x000ea20008000a00 */
[----:B------:R-:W-:-:S04]  /*7880*/  UPRMT UR4, UR42, 0x9910, URZ ;  /* 0x000099102a047896 */ /* 0x000fc800080000ff */
[----:B------:R-:W-:Y:S01]  /*7890*/  UISETP.GT.AND UP0, UPT, UR4, 0x9, UPT ;  /* 0x000000090400788c */ /* 0x000fe2000bf04270 */
[----:B--234-:R-:W-:-:S05]  /*78a0*/  IADD3 R2, P0, PT, R0, UR6, RZ ;  /* 0x0000000600027c10 */ /* 0x01cfca000ff1e0ff */
        /* <DEDUP_REMOVED lines=14> */
.L_x_150:
[----:B------:R-:W2:Y:S02]  /*7990*/  LDG.E.U8 R2, desc[UR36][R2.64] ;  /* 0x0000002402027981 */ /* 0x000ea4000c1e1100 */
[----:B--2---:R-:W-:-:S04]  /*79a0*/  I2FP.F32.U32 R0, R2 ;  /* 0x0000000200007245 */ /* 0x004fc80000201000 */
[----:B------:R-:W-:Y:S01]  /*79b0*/  F2FP.BF16.F32.PACK_AB R0, RZ, R0 ;  /* 0x00000000ff00723e */ /* 0x000fe200000010ff */
[----:B------:R-:W-:Y:S06]  /*79c0*/  BRA `(.L_x_152) ;  /* 0x0000000c00847947 */ /* 0x000fec0003800000 */
.L_x_149:
        /* <DEDUP_REMOVED lines=10> */
.L_x_154:
[----:B------:R-:W2:Y:S02]  /*7a70*/  LDG.E R2, desc[UR36][R2.64] ;  /* 0x0000002402027981 */ /* 0x000ea4000c1e1900 */
[----:B--2---:R-:W-:-:S04]  /*7a80*/  I2FP.F32.S32 R0, R2 ;  /* 0x0000000200007245 */ /* 0x004fc80000201400 */
[----:B------:R-:W-:Y:S01]  /*7a90*/  F2FP.BF16.F32.PACK_AB R0, RZ, R0 ;  /* 0x00000000ff00723e */ /* 0x000fe200000010ff */
[----:B------:R-:W-:Y:S06]  /*7aa0*/  BRA `(.L_x_152) ;  /* 0x0000000c004c7947 */ /* 0x000fec0003800000 */
.L_x_153:
[----:B------:R-:W2:Y:S02]  /*7ab0*/  LDG.E.U16 R2, desc[UR36][R2.64] ;  /* 0x0000002402027981 */ /* 0x000ea4000c1e1500 */
[----:B--2---:R-:W0:Y:S02]  /*7ac0*/  I2F.S16 R0, R2 ;  /* 0x0000000200007306 */ /* 0x004e240000101400 */
[----:B0-----:R-:W-:Y:S01]  /*7ad0*/  F2FP.BF16.F32.PACK_AB R0, RZ, R0 ;  /* 0x00000000ff00723e */ /* 0x001fe200000010ff */
[----:B------:R-:W-:Y:S06]  /*7ae0*/  BRA `(.L_x_152) ;  /* 0x0000000c003c7947 */ /* 0x000fec0003800000 */
.L_x_148:
        /* <DEDUP_REMOVED lines=9> */
.L_x_156:
[----:B------:R-:W2:Y:S02]  /*7b80*/  LDG.E.U16 R0, desc[UR36][R2.64] ;  /* 0x0000002402007981 */ /* 0x000ea4000c1e1500 */
[----:B--2---:R-:W-:-:S05]  /*7b90*/  HADD2.F32 R0, -RZ, R0.H0_H0 ;  /* 0x20000000ff007230 */ /* 0x004fca0000004100 */
[----:B------:R-:W-:Y:S01]  /*7ba0*/  F2FP.BF16.F32.PACK_AB R0, RZ, R0 ;  /* 0x00000000ff00723e */ /* 0x000fe200000010ff */
[----:B------:R-:W-:Y:S06]  /*7bb0*/  BRA `(.L_x_152) ;  /* 0x0000000c00087947 */ /* 0x000fec0003800000 */
.L_x_155:
        /* <DEDUP_REMOVED lines=9> */
.L_x_158:
[----:B------:R-:W2:Y:S02]  /*7c50*/  LDG.E.U16 R2, desc[UR36][R2.64] ;  /* 0x0000002402027981 */ /* 0x000ea4000c1e1500 */
[----:B--2---:R-:W-:-:S05]  /*7c60*/  HADD2.F32 R0, -RZ, R2.H0_H0 ;  /* 0x20000002ff007230 */ /* 0x004fca0000004100 */
[----:B------:R-:W-:Y:S01]  /*7c70*/  F2FP.BF16.F32.PACK_AB R0, RZ, R0 ;  /* 0x00000000ff00723e */ /* 0x000fe200000010ff */
[----:B------:R-:W-:Y:S06]  /*7c80*/  BRA `(.L_x_152) ;  /* 0x0000000800d47947 */ /* 0x000fec0003800000 */
.L_x_157:
        /* <DEDUP_REMOVED lines=8> */
.L_x_147:
        /* <DEDUP_REMOVED lines=13> */
.L_x_161:
        /* <DEDUP_REMOVED lines=8> */
.L_x_160:
[----:B------:R-:W-:-:S09]  /*7e60*/  UISETP.NE.AND UP0, UPT, UR4, 0xf, UPT ;  /* 0x0000000f0400788c */ /* 0x000fd2000bf05270 */
[----:B------:R-:W-:Y:S05]  /*7e70*/  BRA.U !UP0, `(.L_x_162) ;  /* 0x0000000108987547 */ /* 0x000fea000b800000 */
[----:B------:R-:W-:-:S09]  /*7e80*/  UISETP.NE.AND UP0, UPT, UR4, 0x17, UPT ;  /* 0x000000170400788c */ /* 0x000fd2000bf05270 */
[----:B------:R-:W-:Y:S05]  /*7e90*/  BRA.U !UP0, `(.L_x_163) ;  /* 0x00000001085c7547 */ /* 0x000fea000b800000 */
[----:B------:R-:W-:-:S09]  /*7ea0*/  UISETP.NE.AND UP0, UPT, UR4, 0x18, UPT ;  /* 0x000000180400788c */ /* 0x000fd2000bf05270 */
[----:B------:R-:W-:Y:S05]  /*7eb0*/  BRA.U UP0, `(.L_x_151) ;  /* 0x0000000500e47547 */ /* 0x000fea000b800000 */
[----:B------:R-:W2:Y:S01]  /*7ec0*/  LDG.E.U8 R0, desc[UR36][R2.64] ;  /* 0x0000002402007981 */ /* 0x000ea2000c1e1100 */
[----:B------:R-:W-:Y:S01]  /*7ed0*/  MOV R6, 0x1f ;  /* 0x0000001f00067802 */ /* 0x000fe20000000f00 */
[----:B--2---:R-:W-:-:S05]  /*7ee0*/  IMAD.SHL.U32 R0, R0, 0x1000000, RZ ;  /* 0x0100000000007824 */ /* 0x004fca00078e00ff */
[C---:B------:R-:W-:Y:S02]  /*7ef0*/  LOP3.LUT R4, R0.reuse, 0x7f000000, RZ, 0xc0, !PT ;  /* 0x7f00000000047812 */ /* 0x040fe400078ec0ff */
[----:B------:R-:W-:Y:S02]  /*7f00*/  LOP3.LUT P0, RZ, R0, 0x7f000000, RZ, 0xc0, !PT ;  /* 0x7f00000000ff7812 */ /* 0x000fe4000780c0ff */
[----:B------:R-:W0:Y:S02]  /*7f10*/  FLO.U32 R5, R4 ;  /* 0x0000000400057300 */ /* 0x000e2400000e0000 */
[----:B0-----:R-:W-:-:S05]  /*7f20*/  IMAD.MOV R5, RZ, RZ, -R5 ;  /* 0x000000ffff057224 */ /* 0x001fca00078e0a05 */
[----:B------:R-:W-:-:S05]  /*7f30*/  VIADDMNMX.U32 R5, R5, R6, 0x4, !PT ;  /* 0x0000000405057446 */ /* 0x000fca0007800006 */
[----:B------:R-:W-:-:S05]  /*7f40*/  VIADD R5, R5, 0xfffffffc ;  /* 0xfffffffc05057836 */ /* 0x000fca0000000000 */
[C---:B------:R-:W-:Y:S02]  /*7f50*/  SHF.L.U32 R6, R4.reuse, R5, RZ ;  /* 0x0000000504067219 */ /* 0x040fe400000006ff */
[----:B------:R-:W-:Y:S01]  /*7f60*/  SHF.L.U32 R7, R5, 0x17, RZ ;  /* 0x0000001705077819 */ /* 0x000fe200000006ff */
[----:B------:R-:W-:-:S03]  /*7f70*/  VIADD R5, R4, 0x1000000 ;  /* 0x0100000004057836 */ /* 0x000fc60000000000 */
        /* <DEDUP_REMOVED lines=9> */
.L_x_163:
[----:B------:R-:W2:Y:S02]  /*8010*/  LDG.E.U8 R2, desc[UR36][R2.64] ;  /* 0x0000002402027981 */ /* 0x000ea4000c1e1100 */
[C---:B--2---:R-:W-:Y:S01]  /*8020*/  SHF.L.U32 R0, R2.reuse, 0x19, RZ ;  /* 0x0000001902007819 */ /* 0x044fe200000006ff */
[----:B------:R-:W-:-:S03]  /*8030*/  IMAD.SHL.U32 R5, R2, 0x100, RZ ;  /* 0x0000010002057824 */ /* 0x000fc600078e00ff */
        /* <DEDUP_REMOVED lines=10> */
.L_x_162:
[----:B------:R0:W5:Y:S01]  /*80e0*/  LDG.E.U16 R0, desc[UR36][R2.64] ;  /* 0x0000002402007981 */ /* 0x000162000c1e1500 */
[----:B------:R-:W-:Y:S05]  /*80f0*/  BRA `(.L_x_152) ;  /* 0x0000000400b87947 */ /* 0x000fea0003800000 */
.L_x_159:
        /* <DEDUP_REMOVED lines=12> */
.L_x_166:
        /* <DEDUP_REMOVED lines=21> */
.L_x_170:
[----:B------:R-:W-:Y:S05]  /*8310*/  BSYNC.RECONVERGENT B1 ;  /* 0x0000000000017941 */ /* 0x000fea0003800200 */
.L_x_169:
[----:B------:R-:W-:Y:S02]  /*8320*/  SHF.L.U32 R0, R0, 0x14, RZ ;  /* 0x0000001400007819 */ /* 0x000fe400000006ff */
[----:B------:R-:W-:-:S04]  /*8330*/  LEA R2, R2, 0x3b800000, 0x17 ;  /* 0x3b80000002027811 */ /* 0x000fc800078eb8ff */
[----:B------:R-:W-:-:S07]  /*8340*/  LOP3.LUT R0, R2, R0, R7, 0xfe, !PT ;  /* 0x0000000002007212 */ /* 0x000fce00078efe07 */
.L_x_168:
[----:B------:R-:W-:Y:S05]  /*8350*/  BSYNC.RECONVERGENT B0 ;  /* 0x0000000000007941 */ /* 0x000fea0003800200 */
.L_x_167:
[----:B------:R-:W-:Y:S01]  /*8360*/  F2FP.BF16.F32.PACK_AB R0, RZ, R0 ;  /* 0x00000000ff00723e */ /* 0x000fe200000010ff */
[----:B------:R-:W-:Y:S06]  /*8370*/  BRA `(.L_x_152) ;  /* 0x0000000400187947 */ /* 0x000fec0003800000 */
.L_x_165:
        /* <DEDUP_REMOVED lines=21> */
.L_x_174:
[----:B------:R-:W-:Y:S05]  /*84d0*/  BSYNC.RECONVERGENT B1 ;  /* 0x0000000000017941 */ /* 0x000fea0003800200 */
.L_x_173:
[----:B------:R-:W-:Y:S01]  /*84e0*/  IMAD.SHL.U32 R0, R0, 0x200000, RZ ;  /* 0x0020000000007824 */ /* 0x000fe200078e00ff */
[----:B------:R-:W-:-:S04]  /*84f0*/  LEA R2, R2, 0x37800000, 0x17 ;  /* 0x3780000002027811 */ /* 0x000fc800078eb8ff */
[----:B------:R-:W-:-:S07]  /*8500*/  LOP3.LUT R0, R2, R0, R7, 0xfe, !PT ;  /* 0x0000000002007212 */ /* 0x000fce00078efe07 */
.L_x_172:
[----:B------:R-:W-:Y:S05]  /*8510*/  BSYNC.RECONVERGENT B0 ;  /* 0x0000000000007941 */ /* 0x000fea0003800200 */
.L_x_171:
[----:B------:R-:W-:Y:S01]  /*8520*/  F2FP.BF16.F32.PACK_AB R0, RZ, R0 ;  /* 0x00000000ff00723e */ /* 0x000fe200000010ff */
[----:B------:R-:W-:Y:S06]  /*8530*/  BRA `(.L_x_152) ;  /* 0x0000000000a87947 */ /* 0x000fec0003800000 */
.L_x_164:
        /* <DEDUP_REMOVED lines=8> */
[----:B------:R-:W-:Y:S01]  /*85c0*/  HFMA2 R0, -RZ, RZ, 3.814697265625e-06, 0 ;  /* 0x00400000ff007431 */ /* 0x000fe200000001ff */
[----:B--2---:R-:W-:-:S13]  /*85d0*/  ISETP.NE.AND P0, PT, R2, RZ, PT ;  /* 0x000000ff0200720c */ /* 0x004fda0003f05270 */
[----:B------:R-:W-:Y:S05]  /*85e0*/  @!P0 BRA `(.L_x_178) ;  /* 0x00000000000c8947 */ /* 0x000fea0003800000 */
[----:B------:R-:W-:-:S13]  /*85f0*/  ISETP.NE.AND P0, PT, R2, 0xff, PT ;  /* 0x000000ff0200780c */ /* 0x000fda0003f05270 */
[----:B------:R-:W-:Y:S02]  /*8600*/  @!P0 IMAD.MOV.U32 R0, RZ, RZ, 0x7f800001 ;  /* 0x7f800001ff008424 */ /* 0x000fe400078e00ff */
[----:B------:R-:W-:-:S07]  /*8610*/  @P0 IMAD.SHL.U32 R0, R2, 0x800000, RZ ;  /* 0x0080000002000824 */ /* 0x000fce00078e00ff */
.L_x_178:
[----:B------:R-:W-:Y:S05]  /*8620*/  BSYNC.RECONVERGENT B0 ;  /* 0x0000000000007941 */ /* 0x000fea0003800200 */
.L_x_177:
[----:B------:R-:W-:Y:S01]  /*8630*/  F2FP.BF16.F32.PACK_AB R0, RZ, R0 ;  /* 0x00000000ff00723e */ /* 0x000fe200000010ff */
[----:B------:R-:W-:Y:S06]  /*8640*/  BRA `(.L_x_152) ;  /* 0x0000000000647947 */ /* 0x000fec0003800000 */
.L_x_151:
[----:B------:R-:W-:Y:S01]  /*8650*/  MOV R2, 0x0 ;  /* 0x0000000000027802 */ /* 0x000fe20000000f00 */
[----:B------:R-:W0:Y:S01]  /*8660*/  LDCU.64 UR4, c[0x4][0x198] ;  /* 0x01003300ff0477ac */ /* 0x000e220008000a00 */
[----:B------:R-:W-:Y:S02]  /*8670*/  HFMA2 R8, -RZ, RZ, 0, 4.64916229248046875e-06 ;  /* 0x0000004eff087431 */ /* 0x000fe400000001ff */
[----:B------:R-:W-:Y:S01]  /*8680*/  IMAD.MOV.U32 R12, RZ, RZ, 0x1 ;  /* 0x00000001ff0c7424 */ /* 0x000fe200078e00ff */
[----:B------:R-:W1:Y:S01]  /*8690*/  LDCU.64 UR6, c[0x4][0x1a0] ;  /* 0x01003400ff0677ac */ /* 0x000e620008000a00 */
[----:B------:R-:W2:Y:S01]  /*86a0*/  LDC.64 R2, c[0x4][R2] ;  /* 0x0100000002027b82 */ /* 0x000ea20000000a00 */
[----:B------:R-:W-:Y:S01]  /*86b0*/  IMAD.MOV.U32 R13, RZ, RZ, RZ ;  /* 0x000000ffff0d7224 */ /* 0x000fe200078e00ff */
[----:B------:R-:W3:Y:S01]  /*86c0*/  LDCU.64 UR8, c[0x4][0xa8] ;  /* 0x01001500ff0877ac */ /* 0x000ee20008000a00 */
[----:B0-----:R-:W-:Y:S01]  /*86d0*/  MOV R4, UR4 ;  /* 0x0000000400047c02 */ /* 0x001fe20008000f00 */
[----:B------:R-:W-:-:S02]  /*86e0*/  IMAD.U32 R5, RZ, RZ, UR5 ;  /* 0x00000005ff057e24 */ /* 0x000fc4000f8e00ff */
[----:B-1----:R-:W-:Y:S01]  /*86f0*/  IMAD.U32 R6, RZ, RZ, UR6 ;  /* 0x00000006ff067e24 */ /* 0x002fe2000f8e00ff */
[----:B------:R-:W-:Y:S01]  /*8700*/  MOV R7, UR7 ;  /* 0x0000000700077c02 */ /* 0x000fe20008000f00 */
[----:B---3--:R-:W-:Y:S02]  /*8710*/  IMAD.U32 R10, RZ, RZ, UR8 ;  /* 0x00000008ff0a7e24 */ /* 0x008fe4000f8e00ff */
[----:B------:R-:W-:-:S07]  /*8720*/  IMAD.U32 R11, RZ, RZ, UR9 ;  /* 0x00000009ff0b7e24 */ /* 0x000fce000f8e00ff */
[----:B------:R-:W-:-:S07]  /*8730*/  LEPC R20, `(.L_x_179) ;  /* 0x000000001014794e */ /* 0x000fce0000000000 */
[----:B--2---:R-:W-:Y:S05]  /*8740*/  CALL.ABS.NOINC R2 ;  /* 0x0000000002007343 */ /* 0x004fea0003c00000 */
.L_x_179:
[----:B------:R-:W-:Y:S01]  /*8750*/  PRMT R0, RZ, 0x7610, R0 ;  /* 0x00007610ff007816 */ /* 0x000fe20000000000 */
[----:B------:R-:W-:Y:S06]  /*8760*/  BRA `(.L_x_152) ;  /* 0x00000000001c7947 */ /* 0x000fec0003800000 */
.L_x_176:
[----:B------:R-:W2:Y:S02]  /*8770*/  LDG.E.64 R2, desc[UR36][R2.64] ;  /* 0x0000002402027981 */ /* 0x000ea4000c1e1b00 */
[----:B--2---:R-:W0:Y:S02]  /*8780*/  I2F.U64 R0, R2 ;  /* 0x0000000200007312 */ /* 0x004e240000301000 */
[----:B0-----:R-:W-:Y:S01]  /*8790*/  F2FP.BF16.F32.PACK_AB R0, RZ, R0 ;  /* 0x00000000ff00723e */ /* 0x001fe200000010ff */
[----:B------:R-:W-:Y:S06]  /*87a0*/  BRA `(.L_x_152) ;  /* 0x00000000000c7947 */ /* 0x000fec0003800000 */
.L_x_175:
[----:B------:R-:W2:Y:S02]  /*87b0*/  LDG.E R2, desc[UR36][R2.64] ;  /* 0x0000002402027981 */ /* 0x000ea4000c1e1900 */
[----:B--2---:R-:W-:-:S04]  /*87c0*/  I2FP.F32.U32 R0, R2 ;  /* 0x0000000200007245 */ /* 0x004fc80000201000 */
[----:B------:R-:W-:-:S07]  /*87d0*/  F2FP.BF16.F32.PACK_AB R0, RZ, R0 ;  /* 0x00000000ff00723e */ /* 0x000fce00000010ff */
.L_x_152:
[----:B-----5:R-:W-:Y:S01]  /*87e0*/  SHF.L.U32 R0, R0, 0x10, RZ ;  /* 0x0000001000007819 */ /* 0x020fe200000006ff */
        /* <DEDUP_REMOVED lines=23> */
.L_x_183:
[----:B-1----:R-:W-:-:S06]  /*8960*/  SHF.L.U32 R5, R5, 0x10, RZ ;  /* 0x0000001005057819 */ /* 0x002fcc00000006ff */
[----:B0-----:R-:W0:Y:S02]  /*8970*/  F2I.S64.TRUNC R4, R5 ;  /* 0x0000000500047311 */ /* 0x001e24000020d900 */
[----:B0-----:R0:W-:Y:S01]  /*8980*/  STG.E.U8 desc[UR36][R2.64], R4 ;  /* 0x0000000402007986 */ /* 0x0011e2000c101124 */
[----:B------:R-:W-:Y:S05]  /*8990*/  BRA `(.L_x_185) ;  /* 0x0000000c006c7947 */ /* 0x000fea0003800000 */
.L_x_182:
        /* <DEDUP_REMOVED lines=10> */
.L_x_187:
[----:B-1----:R-:W-:-:S06]  /*8a40*/  IMAD.U32 R5, R5, 0x10000, RZ ;  /* 0x0001000005057824 */ /* 0x002fcc00078e00ff */
[----:B------:R-:W1:Y:S02]  /*8a50*/  F2I.FTZ.TRUNC.NTZ R5, R5 ;  /* 0x0000000500057305 */ /* 0x000e64000021f100 */
[----:B-1----:R3:W-:Y:S01]  /*8a60*/  STG.E desc[UR36][R2.64], R5 ;  /* 0x0000000502007986 */ /* 0x0027e2000c101924 */
[----:B------:R-:W-:Y:S05]  /*8a70*/  BRA `(.L_x_185) ;  /* 0x0000000c00347947 */ /* 0x000fea0003800000 */
.L_x_186:
[----:B-1----:R-:W-:-:S06]  /*8a80*/  SHF.L.U32 R5, R5, 0x10, RZ ;  /* 0x0000001005057819 */ /* 0x002fcc00000006ff */
[----:B------:R-:W1:Y:S02]  /*8a90*/  F2I.FTZ.TRUNC.NTZ R5, R5 ;  /* 0x0000000500057305 */ /* 0x000e64000021f100 */
[----:B-1----:R1:W-:Y:S01]  /*8aa0*/  STG.E.U16 desc[UR36][R2.64], R5 ;  /* 0x0000000502007986 */ /* 0x0023e2000c101524 */
[----:B------:R-:W-:Y:S05]  /*8ab0*/  BRA `(.L_x_185) ;  /* 0x0000000c00247947 */ /* 0x000fea0003800000 */
.L_x_181:
[----:B------:R-:W-:-:S09]  /*8ac0*/  UISETP.GT.AND UP0, UPT, UR4, 0x6, UPT ;  /* 0x000000060400788c */ /* 0x000fd2000bf04270 */
[----:B------:R-:W-:Y:S05]  /*8ad0*/  BRA.U UP0, `(.L_x_188) ;  /* 0x00000001002c7547 */ /* 0x000fea000b800000 */
[----:B------:R-:W-:-:S09]  /*8ae0*/  UISETP.NE.AND UP0, UPT, UR4, 0x5, UPT ;  /* 0x000000050400788c */ /* 0x000fd2000bf05270 */
[----:B------:R-:W-:Y:S05]  /*8af0*/  BRA.U !UP0, `(.L_x_189) ;  /* 0x0000000108147547 */ /* 0x000fea000b800000 */
[----:B------:R-:W-:-:S09]  /*8b00*/  UISETP.NE.AND UP0, UPT, UR4, 0x6, UPT ;  /* 0x000000060400788c */ /* 0x000fd2000bf05270 */
[----:B------:R-:W-:Y:S05]  /*8b10*/  BRA.U UP0, `(.L_x_184) ;  /* 0x0000000900307547 */ /* 0x000fea000b800000 */
[----:B-1----:R-:W-:-:S05]  /*8b20*/  IMAD.U32 R5, R5, 0x10000, RZ ;  /* 0x0001000005057824 */ /* 0x002fca00078e00ff */
[----:B------:R1:W-:Y:S01]  /*8b30*/  STG.E desc[UR36][R2.64], R5 ;  /* 0x0000000502007986 */ /* 0x0003e2000c101924 */
[----:B------:R-:W-:Y:S05]  /*8b40*/  BRA `(.L_x_185) ;  /* 0x0000000c00007947 */ /* 0x000fea0003800000 */
.L_x_189:
[----:B-1----:R-:W-:-:S05]  /*8b50*/  IMAD.U32 R0, R5, 0x10000, RZ ;  /* 0x0001000005007824 */ /* 0x002fca00078e00ff */
[----:B------:R-:W-:-:S05]  /*8b60*/  F2FP.F16.F32.PACK_AB R0, RZ, R0 ;  /* 0x00000000ff00723e */ /* 0x000fca00000000ff */
[----:B------:R1:W-:Y:S01]  /*8b70*/  STG.E.U16 desc[UR36][R2.64], R0 ;  /* 0x0000000002007986 */ /* 0x0003e2000c101524 */
[----:B------:R-:W-:Y:S05]  /*8b80*/  BRA `(.L_x_185) ;  /* 0x0000000800f07947 */ /* 0x000fea0003800000 */
.L_x_188:
[----:B------:R-:W-:-:S09]  /*8b90*/  UISETP.NE.AND UP0, UPT, UR4, 0x7, UPT ;  /* 0x000000070400788c */ /* 0x000fd2000bf05270 */
[----:B------:R-:W-:Y:S05]  /*8ba0*/  BRA.U !UP0, `(.L_x_190) ;  /* 0x0000000108347547 */ /* 0x000fea000b800000 */
[----:B------:R-:W-:-:S09]  /*8bb0*/  UISETP.NE.AND UP0, UPT, UR4, 0x8, UPT ;  /* 0x000000080400788c */ /* 0x000fd2000bf05270 */
[----:B------:R-:W-:Y:S05]  /*8bc0*/  BRA.U !UP0, `(.L_x_191) ;  /* 0x0000000108187547 */ /* 0x000fea000b800000 */
[----:B------:R-:W-:-:S09]  /*8bd0*/  UISETP.NE.AND UP0, UPT, UR4, 0x9, UPT ;  /* 0x000000090400788c */ /* 0x000fd2000bf05270 */
[----:B------:R-:W-:Y:S05]  /*8be0*/  BRA.U UP0, `(.L_x_184) ;  /* 0x0000000500fc7547 */ /* 0x000fea000b800000 */
[----:B01----:R-:W-:Y:S01]  /*8bf0*/  SHF.L.U32 R4, R5, 0x10, RZ ;  /* 0x0000001005047819 */ /* 0x003fe200000006ff */
[----:B------:R-:W-:-:S05]  /*8c00*/  IMAD.MOV.U32 R5, RZ, RZ, RZ ;  /* 0x000000ffff057224 */ /* 0x000fca00078e00ff */
[----:B------:R0:W-:Y:S01]  /*8c10*/  STG.E.64 desc[UR36][R2.64], R4 ;  /* 0x0000000402007986 */ /* 0x0001e2000c101b24 */
[----:B------:R-:W-:Y:S05]  /*8c20*/  BRA `(.L_x_185) ;  /* 0x0000000800c87947 */ /* 0x000fea0003800000 */
.L_x_191:
[----:B-1----:R-:W-:-:S05]  /*8c30*/  IMAD.U32 R5, R5, 0x10000, RZ ;  /* 0x0001000005057824 */ /* 0x002fca00078e00ff */
[----:B------:R-:W-:-:S04]  /*8c40*/  F2FP.F16.F32.PACK_AB R5, RZ, R5 ;  /* 0x00000005ff05723e */ /* 0x000fc800000000ff */
[----:B------:R-:W-:-:S05]  /*8c50*/  PRMT R5, R5, 0x5410, RZ ;  /* 0x0000541005057816 */ /* 0x000fca00000000ff */
[----:B------:R1:W-:Y:S01]  /*8c60*/  STG.E desc[UR36][R2.64], R5 ;  /* 0x0000000502007986 */ /* 0x0003e2000c101924 */
[----:B------:R-:W-:Y:S05]  /*8c70*/  BRA `(.L_x_185) ;  /* 0x0000000800b47947 */ /* 0x000fea0003800000 */
.L_x_190:
[----:B01----:R-:W-:-:S05]  /*8c80*/  SHF.L.U32 R4, R5, 0x10, RZ ;  /* 0x0000001005047819 */ /* 0x003fca00000006ff */
[----:B------:R-:W-:-:S06]  /*8c90*/  FMUL.FTZ R4, R4, 1 ;  /* 0x3f80000004047820 */ /* 0x000fcc0000410000 */
[----:B------:R-:W0:Y:S02]  /*8ca0*/  F2F.F64.F32 R4, R4 ;  /* 0x0000000400047310 */ /* 0x000e240000201800 */
[----:B0-----:R0:W-:Y:S01]  /*8cb0*/  STG.E.64 desc[UR36][R2.64], R4 ;  /* 0x0000000402007986 */ /* 0x0011e2000c101b24 */
[----:B------:R-:W-:Y:S05]  /*8cc0*/  BRA `(.L_x_185) ;  /* 0x0000000800a07947 */ /* 0x000fea0003800000 */
.L_x_180:
        /* <DEDUP_REMOVED lines=10> */
[----:B-1----:R-:W-:-:S06]  /*8d70*/  IMAD.U32 R5, R5, 0x10000, RZ ;  /* 0x0001000005057824 */ /* 0x002fcc00078e00ff */
[----:B------:R-:W1:Y:S02]  /*8d80*/  F2I.FTZ.U32.TRUNC.NTZ R5, R5 ;  /* 0x0000000500057305 */ /* 0x000e64000021f000 */
[----:B-1----:R1:W-:Y:S01]  /*8d90*/  STG.E.U16 desc[UR36][R2.64], R5 ;  /* 0x0000000502007986 */ /* 0x0023e2000c101524 */
[----:B------:R-:W-:Y:S05]  /*8da0*/  BRA `(.L_x_185) ;  /* 0x0000000800687947 */ /* 0x000fea0003800000 */
.L_x_195:
[----:B-1----:R-:W-:Y:S01]  /*8db0*/  IMAD.U32 R5, R5, 0x10000, RZ ;  /* 0x0001000005057824 */ /* 0x002fe200078e00ff */
[----:B------:R-:W-:Y:S01]  /*8dc0*/  BSSY.RECONVERGENT B0, `(.L_x_196) ;  /* 0x0000013000007945 */ /* 0x000fe20003800200 */
[----:B------:R-:W-:-:S03]  /*8dd0*/  MOV R0, 0x80 ;  /* 0x0000008000007802 */ /* 0x000fc60000000f00 */
        /* <DEDUP_REMOVED lines=14> */
[----:B------:R-:W-:-:S07]  /*8ec0*/  IMAD.MOV.U32 R0, RZ, RZ, R4 ;  /* 0x000000ffff007224 */ /* 0x000fce00078e0004 */
.L_x_198:
[----:B------:R-:W-:-:S04]  /*8ed0*/  SHF.R.U32.HI R5, RZ, 0x18, R5 ;  /* 0x00000018ff057819 */ /* 0x000fc80000011605 */
[----:B------:R-:W-:-:S07]  /*8ee0*/  LOP3.LUT R0, R0, 0x80, R5, 0xf8, !PT ;  /* 0x0000008000007812 */ /* 0x000fce00078ef805 */
.L_x_197:
[----:B------:R-:W-:Y:S05]  /*8ef0*/  BSYNC.RECONVERGENT B0 ;  /* 0x0000000000007941 */ /* 0x000fea0003800200 */
.L_x_196:
[----:B------:R0:W-:Y:S01]  /*8f00*/  STG.E.U8 desc[UR36][R2.64], R0 ;  /* 0x0000000002007986 */ /* 0x0001e2000c101124 */
[----:B------:R-:W-:Y:S05]  /*8f10*/  BRA `(.L_x_185) ;  /* 0x00000008000c7947 */ /* 0x000fea0003800000 */
.L_x_194:
[----:B-1----:R-:W-:Y:S01]  /*8f20*/  IMAD.U32 R5, R5, 0x10000, RZ ;  /* 0x0001000005057824 */ /* 0x002fe200078e00ff */
[----:B------:R-:W-:Y:S01]  /*8f30*/  BSSY.RECONVERGENT B0, `(.L_x_199) ;  /* 0x0000013000007945 */ /* 0x000fe20003800200 */
[----:B------:R-:W-:-:S03]  /*8f40*/  HFMA2 R0, -RZ, RZ, 0, 7.62939453125e-06 ;  /* 0x00000080ff007431 */ /* 0x000fc600000001ff */
        /* <DEDUP_REMOVED lines=15> */
.L_x_201:
[----:B------:R-:W-:-:S04]  /*9040*/  SHF.R.U32.HI R5, RZ, 0x18, R5 ;  /* 0x00000018ff057819 */ /* 0x000fc80000011605 */
[----:B------:R-:W-:-:S07]  /*9050*/  LOP3.LUT R0, R0, 0x80, R5, 0xf8, !PT ;  /* 0x0000008000007812 */ /* 0x000fce00078ef805 */
.L_x_200:
[----:B------:R-:W-:Y:S05]  /*9060*/  BSYNC.RECONVERGENT B0 ;  /* 0x0000000000007941 */ /* 0x000fea0003800200 */
.L_x_199:
[----:B------:R0:W-:Y:S01]  /*9070*/  STG.E.U8 desc[UR36][R2.64], R0 ;  /* 0x0000000002007986 */ /* 0x0001e2000c101124 */
[----:B------:R-:W-:Y:S05]  /*9080*/  BRA `(.L_x_185) ;  /* 0x0000000400b07947 */ /* 0x000fea0003800000 */
.L_x_193:
        /* <DEDUP_REMOVED lines=12> */
[----:B------:R-:W-:Y:S01]  /*9150*/  HFMA2 R5, -RZ, RZ, 0, 1.5199184417724609375e-05 ;  /* 0x000000ffff057431 */ /* 0x000fe200000001ff */
[----:B------:R-:W-:-:S04]  /*9160*/  @P1 LOP3.LUT R0, R0, 0x1, RZ, 0xc0, !PT ;  /* 0x0000000100001812 */ /* 0x000fc800078ec0ff */
[----:B------:R-:W-:Y:S01]  /*9170*/  @P1 ISETP.EQ.U32.AND P2, PT, R0, 0x1, P0 ;  /* 0x000000010000180c */ /* 0x000fe20000742070 */
[----:B------:R-:W-:Y:S01]  /*9180*/  @P1 VIADD R0, R6, 0x1 ;  /* 0x0000000106001836 */ /* 0x000fe20000000000 */
[----:B------:R-:W-:Y:S02]  /*9190*/  PLOP3.LUT P0, PT, PT, PT, PT, 0x80, 0x8 ;  /* 0x000000000008781c */ /* 0x000fe40003f0f070 */
[----:B------:R-:W-:-:S13]  /*91a0*/  @P1 PLOP3.LUT P0, PT, P2, PT, PT, 0x80, 0x8 ;  /* 0x000000000008181c */ /* 0x000fda000170f070 */
[----:B------:R-:W-:-:S05]  /*91b0*/  @!P0 IMAD.MOV R0, RZ, RZ, R6 ;  /* 0x000000ffff008224 */ /* 0x000fca00078e0206 */
[----:B------:R-:W-:-:S05]  /*91c0*/  @P1 MOV R5, R0 ;  /* 0x0000000000051202 */ /* 0x000fca0000000f00 */
[----:B------:R0:W-:Y:S01]  /*91d0*/  STG.E.U8 desc[UR36][R2.64], R5 ;  /* 0x0000000502007986 */ /* 0x0001e2000c101124 */
[----:B------:R-:W-:Y:S05]  /*91e0*/  BRA `(.L_x_185) ;  /* 0x0000000400587947 */ /* 0x000fea0003800000 */
.L_x_203:
[----:B-1----:R-:W-:-:S06]  /*91f0*/  IMAD.U32 R5, R5, 0x10000, RZ ;  /* 0x0001000005057824 */ /* 0x002fcc00078e00ff */
[----:B0-----:R-:W0:Y:S02]  /*9200*/  F2I.U64.TRUNC R4, R5 ;  /* 0x0000000500047311 */ /* 0x001e24000020d800 */
[----:B0-----:R0:W-:Y:S01]  /*9210*/  STG.E.64 desc[UR36][R2.64], R4 ;  /* 0x0000000402007986 */ /* 0x0011e2000c101b24 */
[----:B------:R-:W-:Y:S05]  /*9220*/  BRA `(.L_x_185) ;  /* 0x0000000400487947 */ /* 0x000fea0003800000 */
.L_x_202:
[----:B-1----:R-:W-:-:S06]  /*9230*/  IMAD.U32 R5, R5, 0x10000, RZ ;  /* 0x0001000005057824 */ /* 0x002fcc00078e00ff */
[----:B------:R-:W1:Y:S02]  /*9240*/  F2I.FTZ.U32.TRUNC.NTZ R5, R5 ;  /* 0x0000000500057305 */ /* 0x000e64000021f000 */
[----:B-1----:R1:W-:Y:S01]  /*9250*/  STG.E desc[UR36][R2.64], R5 ;  /* 0x0000000502007986 */ /* 0x0023e2000c101924 */
[----:B------:R-:W-:Y:S05]  /*9260*/  BRA `(.L_x_185) ;  /* 0x0000000400387947 */ /* 0x000fea0003800000 */
.L_x_192:
[----:B------:R-:W-:-:S09]  /*9270*/  UISETP.GT.AND UP0, UPT, UR4, 0xe, UPT ;  /* 0x0000000e0400788c */ /* 0x000fd2000bf04270 */
[----:B------:R-:W-:Y:S05]  /*9280*/  BRA.U UP0, `(.L_x_204) ;  /* 0x00000001003c7547 */ /* 0x000fea000b800000 */
[----:B------:R-:W-:-:S09]  /*9290*/  UISETP.NE.AND UP0, UPT, UR4, 0xa, UPT ;  /* 0x0000000a0400788c */ /* 0x000fd2000bf05270 */
[----:B------:R-:W-:Y:S05]  /*92a0*/  BRA.U !UP0, `(.L_x_205) ;  /* 0x00000001081c7547 */ /* 0x000fea000b800000 */
[----:B------:R-:W-:-:S09]  /*92b0*/  UISETP.NE.AND UP0, UPT, UR4, 0xb, UPT ;  /* 0x0000000b0400788c */ /* 0x000fd2000bf05270 */
[----:B------:R-:W-:Y:S05]  /*92c0*/  BRA.U UP0, `(.L_x_184) ;  /* 0x0000000100447547 */ /* 0x000fea000b800000 */
[----:B-1----:R-:W-:-:S04]  /*92d0*/  SHF.L.U32 R5, R5, 0x10, RZ ;  /* 0x0000001005057819 */ /* 0x002fc800000006ff */
[----:B------:R-:W-:-:S04]  /*92e0*/  FSETP.NEU.FTZ.AND P0, PT, R5, RZ, PT ;  /* 0x000000ff0500720b */ /* 0x000fc80003f1d000 */
[----:B------:R-:W-:-:S05]  /*92f0*/  SEL R5, RZ, 0x1, !P0 ;  /* 0x00000001ff057807 */ /* 0x000fca0004000000 */
[----:B------:R1:W-:Y:S01]  /*9300*/  STG.E.U8 desc[UR36][R2.64], R5 ;  /* 0x0000000502007986 */ /* 0x0003e2000c101124 */
[----:B------:R-:W-:Y:S05]  /*9310*/  BRA `(.L_x_185) ;  /* 0x00000004000c7947 */ /* 0x000fea0003800000 */
.L_x_205:
[----:B-1----:R-:W-:Y:S01]  /*9320*/  IMAD.U32 R5, R5, 0x10000, RZ ;  /* 0x0001000005057824 */ /* 0x002fe200078e00ff */
[----:B------:R-:W-:-:S03]  /*9330*/  CS2R R6, SRZ ;  /* 0x0000000000067805 */ /* 0x000fc6000001ff00 */
[----:B------:R-:W-:-:S06]  /*9340*/  FMUL.FTZ R5, R5, 1 ;  /* 0x3f80000005057820 */ /* 0x000fcc0000410000 */
[----:B0-----:R-:W0:Y:S02]  /*9350*/  F2F.F64.F32 R4, R5 ;  /* 0x0000000500047310 */ /* 0x001e240000201800 */
[----:B0-----:R0:W-:Y:S01]  /*9360*/  STG.E.128 desc[UR36][R2.64], R4 ;  /* 0x0000000402007986 */ /* 0x0011e2000c101d24 */
[----:B------:R-:W-:Y:S05]  /*9370*/  BRA `(.L_x_185) ;  /* 0x0000000000f47947 */ /* 0x000fea0003800000 */
.L_x_204:
[----:B------:R-:W-:-:S09]  /*9380*/  UISETP.NE.AND UP0, UPT, UR4, 0xf, UPT ;  /* 0x0000000f0400788c */ /* 0x000fd2000bf05270 */
[----:B------:R-:W-:Y:S05]  /*9390*/  BRA.U !UP0, `(.L_x_206) ;  /* 0x0000000108e87547 */ /* 0x000fea000b800000 */
[----:B------:R-:W-:-:S09]  /*93a0*/  UISETP.NE.AND UP0, UPT, UR4, 0x17, UPT ;  /* 0x000000170400788c */ /* 0x000fd2000bf05270 */
[----:B------:R-:W-:Y:S05]  /*93b0*/  BRA.U !UP0, `(.L_x_207) ;  /* 0x0000000108907547 */ /* 0x000fea000b800000 */
[----:B------:R-:W-:-:S09]  /*93c0*/  UISETP.NE.AND UP0, UPT, UR4, 0x18, UPT ;  /* 0x000000180400788c */ /* 0x000fd2000bf05270 */
[----:B------:R-:W-:Y:S05]  /*93d0*/  BRA.U !UP0, `(.L_x_208) ;  /* 0x0000000108447547 */ /* 0x000fea000b800000 */
.L_x_184:
        /* <DEDUP_REMOVED lines=8> */
[----:B0-----:R-:W-:Y:S01]  /*9460*/  IMAD.U32 R4, RZ, RZ, UR4 ;  /* 0x00000004ff047e24 */ /* 0x001fe2000f8e00ff */
[----:B-1----:R-:W-:Y:S01]  /*9470*/  MOV R5, UR5 ;  /* 0x0000000500057c02 */ /* 0x002fe20008000f00 */
[----:B----4-:R-:W-:-:S02]  /*9480*/  IMAD.U32 R6, RZ, RZ, UR6 ;  /* 0x00000006ff067e24 */ /* 0x010fc4000f8e00ff */
[----:B------:R-:W-:Y:S01]  /*9490*/  IMAD.U32 R7, RZ, RZ, UR7 ;  /* 0x00000007ff077e24 */ /* 0x000fe2000f8e00ff */
[----:B-----5:R-:W-:Y:S01]  /*94a0*/  MOV R10, UR8 ;  /* 0x00000008000a7c02 */ /* 0x020fe20008000f00 */
[----:B--2---:R-:W-:-:S07]  /*94b0*/  IMAD.U32 R11, RZ, RZ, UR9 ;  /* 0x00000009ff0b7e24 */ /* 0x004fce000f8e00ff */
[----:B------:R-:W-:-:S07]  /*94c0*/  LEPC R20, `(.L_x_209) ;  /* 0x000000001014794e */ /* 0x000fce0000000000 */
[----:B---3--:R-:W-:Y:S05]  /*94d0*/  CALL.ABS.NOINC R2 ;  /* 0x0000000002007343 */ /* 0x008fea0003c00000 */
.L_x_209:
[----:B------:R-:W-:Y:S05]  /*94e0*/  BRA `(.L_x_185) ;  /* 0x0000000000987947 */ /* 0x000fea0003800000 */
.L_x_208:
[----:B-1----:R-:W-:Y:S01]  /*94f0*/  IMAD.U32 R7, R5, 0x10000, RZ ;  /* 0x0001000005077824 */ /* 0x002fe200078e00ff */
[----:B------:R-:W-:Y:S01]  /*9500*/  BSSY.RECONVERGENT B0, `(.L_x_210) ;  /* 0x000000c000007945 */ /* 0x000fe20003800200 */
[----:B------:R-:W-:-:S03]  /*9510*/  MOV R0, 0x7f ;  /* 0x0000007f00007802 */ /* 0x000fc60000000f00 */
        /* <DEDUP_REMOVED lines=10> */
.L_x_211:
[----:B------:R-:W-:Y:S05]  /*95c0*/  BSYNC.RECONVERGENT B0 ;  /* 0x0000000000007941 */ /* 0x000fea0003800200 */
.L_x_210:
[----:B------:R-:W-:-:S05]  /*95d0*/  LOP3.LUT R5, R0, 0x80, R5, 0xf8, !PT ;  /* 0x0000008000057812 */ /* 0x000fca00078ef805 */
[----:B------:R0:W-:Y:S01]  /*95e0*/  STG.E.U8 desc[UR36][R2.64], R5 ;  /* 0x0000000502007986 */ /* 0x0001e2000c101124 */
[----:B------:R-:W-:Y:S05]  /*95f0*/  BRA `(.L_x_185) ;  /* 0x0000000000547947 */ /* 0x000fea0003800000 */
.L_x_207:
[----:B-1----:R-:W-:Y:S01]  /*9600*/  IMAD.U32 R5, R5, 0x10000, RZ ;  /* 0x0001000005057824 */ /* 0x002fe200078e00ff */
[----:B------:R-:W-:Y:S04]  /*9610*/  BSSY.RECONVERGENT B0, `(.L_x_212) ;  /* 0x000000e000007945 */ /* 0x000fe80003800200 */
        /* <DEDUP_REMOVED lines=10> */
.L_x_213:
[----:B------:R-:W-:Y:S01]  /*96c0*/  IMAD.MOV.U32 R0, RZ, RZ, 0x7f ;  /* 0x0000007fff007424 */ /* 0x000fe200078e00ff */
[----:B------:R-:W-:-:S04]  /*96d0*/  ISETP.GT.U32.AND P0, PT, R4, 0x7f800000, PT ;  /* 0x7f8000000400780c */ /* 0x000fc80003f04070 */
[----:B------:R-:W-:-:S09]  /*96e0*/  SEL R0, R0, 0x7c, P0 ;  /* 0x0000007c00007807 */ /* 0x000fd20000000000 */
.L_x_214:
[----:B------:R-:W-:Y:S05]  /*96f0*/  BSYNC.RECONVERGENT B0 ;  /* 0x0000000000007941 */ /* 0x000fea0003800200 */
.L_x_212:
[----:B------:R-:W-:-:S04]  /*9700*/  SHF.R.U32.HI R5, RZ, 0x18, R5 ;  /* 0x00000018ff057819 */ /* 0x000fc80000011605 */
[----:B------:R-:W-:-:S05]  /*9710*/  LOP3.LUT R5, R0, 0x80, R5, 0xf8, !PT ;  /* 0x0000008000057812 */ /* 0x000fca00078ef805 */
[----:B------:R0:W-:Y:S01]  /*9720*/  STG.E.U8 desc[UR36][R2.64], R5 ;  /* 0x0000000502007986 */ /* 0x0001e2000c101124 */
[----:B------:R-:W-:Y:S05]  /*9730*/  BRA `(.L_x_185) ;  /* 0x0000000000047947 */ /* 0x000fea0003800000 */
.L_x_206:
[----:B-1----:R1:W-:Y:S02]  /*9740*/  STG.E.U16 desc[UR36][R2.64], R5 ;  /* 0x0000000502007986 */ /* 0x0023e4000c101524 */
.L_x_185:
[----:B------:R-:W-:-:S07]  /*9750*/  IADD3 R17, PT, PT, R17, 0x80, RZ ;  /* 0x0000008011117810 */ /* 0x000fce0007ffe0ff */
.L_x_145:
[----:B------:R-:W-:Y:S05]  /*9760*/  BSYNC.RECONVERGENT B6 ;  /* 0x0000000000067941 */ /* 0x000fea0003800200 */
.L_x_144:
[----:B------:R-:W5:Y:S02]  /*9770*/  LDCU UR4, c[0x0][0x380] ;  /* 0x00007000ff0477ac */ /* 0x000f640008000800 */
[----:B-----5:R-:W-:-:S13]  /*9780*/  ISETP.GE.AND P0, PT, R17, UR4, PT ;  /* 0x0000000411007c0c */ /* 0x020fda000bf06270 */
[----:B------:R-:W-:Y:S05]  /*9790*/  @P0 EXIT ;  /* 0x000000000000094d */ /* 0x000fea0003800000 */
        /* <DEDUP_REMOVED lines=296> */
[----:B------:R-:W2:Y:S03]  /*aa20*/  LDCU.64 UR8, c[0x0][0x578] ;  /* 0x0000af00ff0877ac */ /* 0x000ea60008000a00 */
[----:B0-----:R-:W-:-:S05]  /*aa30*/  IMAD.HI.U32 R2, R5, UR4, R4 ;  /* 0x0000000405027c27 */ /* 0x001fca000f8e0004 */
[----:B------:R-:W-:-:S05]  /*aa40*/  SHF.R.U32.HI R2, RZ, UR5, R2 ;  /* 0x00000005ff027c19 */ /* 0x000fca0008011602 */
[----:B------:R-:W-:-:S04]  /*aa50*/  IMAD.MOV R3, RZ, RZ, -R2 ;  /* 0x000000ffff037224 */ /* 0x000fc800078e0a02 */
[----:B-1----:R-:W-:-:S04]  /*aa60*/  IMAD R5, R3, UR6, R5 ;  /* 0x0000000603057c24 */ /* 0x002fc8000f8e0205 */
[C---:B--2---:R-:W-:Y:S02]  /*aa70*/  IMAD R16, R5.reuse, UR8, R16 ;  /* 0x0000000805107c24 */ /* 0x044fe4000f8e0210 */
[----:B------:R-:W-:-:S07]  /*aa80*/  IMAD R0, R5, UR9, R0 ;  /* 0x0000000905007c24 */ /* 0x000fce000f8e0200 */
.L_x_215:
[----:B------:R-:W0:Y:S01]  /*aa90*/  LDCU.128 UR8, c[0x0][0x580] ;  /* 0x0000b000ff0877ac */ /* 0x000e220008000c00 */
[----:B------:R-:W-:-:S04]  /*aaa0*/  UPRMT UR4, UR42, 0x9910, URZ ;  /* 0x000099102a047896 */ /* 0x000fc800080000ff */
[----:B------:R-:W-:Y:S01]  /*aab0*/  UISETP.GT.AND UP0, UPT, UR4, 0x9, UPT ;  /* 0x000000090400788c */ /* 0x000fe2000bf04270 */
[----:B0-----:R-:W-:Y:S02]  /*aac0*/  IADD3 R16, P0, PT, R16, UR8, RZ ;  /* 0x0000000810107c10 */ /* 0x001fe4000ff1e0ff */
[----:B--234-:R-:W-:-:S03]  /*aad0*/  IADD3 R2, P1, PT, R0, UR10, RZ ;  /* 0x0000000a00027c10 */ /* 0x01cfc6000ff3e0ff */
[----:B------:R-:W-:Y:S01]  /*aae0*/  IMAD.X R17, RZ, RZ, UR9, P0 ;  /* 0x00000009ff117e24 */ /* 0x000fe200080e06ff */
[----:B------:R-:W-:Y:S02]  /*aaf0*/  IADD3.X R3, PT, PT, RZ, UR11, RZ, P1, !PT ;  /* 0x0000000bff037c10 */ /* 0x000fe40008ffe4ff */
[----:B------:R-:W-:Y:S07]  /*ab00*/  BRA.U UP0, `(.L_x_216) ;  /* 0x0000000500107547 */ /* 0x000fee000b800000 */
        /* <DEDUP_REMOVED lines=12> */
.L_x_219:
[----:B------:R-:W2:Y:S02]  /*abd0*/  LDG.E.U8 R2, desc[UR36][R2.64] ;  /* 0x0000002402027981 */ /* 0x000ea4000c1e1100 */
[----:B--2---:R-:W-:-:S04]  /*abe0*/  I2FP.F32.U32 R0, R2 ;  /* 0x0000000200007245 */ /* 0x004fc80000201000 */
[----:B------:R-:W-:Y:S01]  /*abf0*/  F2FP.BF16.F32.PACK_AB R0, RZ, R0 ;  /* 0x00000000ff00723e */ /* 0x000fe200000010ff */
[----:B------:R-:W-:Y:S06]  /*ac00*/  BRA `(.L_x_221) ;  /* 0x0000000c00847947 */ /* 0x000fec0003800000 */
.L_x_218:
        /* <DEDUP_REMOVED lines=10> */
.L_x_223:
[----:B------:R-:W2:Y:S02]  /*acb0*/  LDG.E R2, desc[UR36][R2.64] ;  /* 0x0000002402027981 */ /* 0x000ea4000c1e1900 */
[----:B--2---:R-:W-:-:S04]  /*acc0*/  I2FP.F32.S32 R0, R2 ;  /* 0x0000000200007245 */ /* 0x004fc80000201400 */
[----:B------:R-:W-:Y:S01]  /*acd0*/  F2FP.BF16.F32.PACK_AB R0, RZ, R0 ;  /* 0x00000000ff00723e */ /* 0x000fe200000010ff */
[----:B------:R-:W-:Y:S06]  /*ace0*/  BRA `(.L_x_221) ;  /* 0x0000000c004c7947 */ /* 0x000fec0003800000 */
.L_x_222:
[----:B------:R-:W2:Y:S02]  /*acf0*/  LDG.E.U16 R2, desc[UR36][R2.64] ;  /* 0x0000002402027981 */ /* 0x000ea4000c1e1500 */
[----:B--2---:R-:W0:Y:S02]  /*ad00*/  I2F.S16 R0, R2 ;  /* 0x0000000200007306 */ /* 0x004e240000101400 */
[----:B0-----:R-:W-:Y:S01]  /*ad10*/  F2FP.BF16.F32.PACK_AB R0, RZ, R0 ;  /* 0x00000000ff00723e */ /* 0x001fe200000010ff */
[----:B------:R-:W-:Y:S06]  /*ad20*/  BRA `(.L_x_221) ;  /* 0x0000000c003c7947 */ /* 0x000fec0003800000 */
.L_x_217:
        /* <DEDUP_REMOVED lines=9> */
.L_x_225:
[----:B------:R-:W2:Y:S02]  /*adc0*/  LDG.E.U16 R0, desc[UR36][R2.64] ;  /* 0x0000002402007981 */ /* 0x000ea4000c1e1500 */
[----:B--2---:R-:W-:-:S05]  /*add0*/  HADD2.F32 R0, -RZ, R0.H0_H0 ;  /* 0x20000000ff007230 */ /* 0x004fca0000004100 */
[----:B------:R-:W-:Y:S01]  /*ade0*/  F2FP.BF16.F32.PACK_AB R0, RZ, R0 ;  /* 0x00000000ff00723e */ /* 0x000fe200000010ff */
[----:B------:R-:W-:Y:S06]  /*adf0*/  BRA `(.L_x_221) ;  /* 0x0000000c00087947 */ /* 0x000fec0003800000 */
.L_x_224:
        /* <DEDUP_REMOVED lines=9> */
.L_x_227:
[----:B------:R-:W2:Y:S02]  /*ae90*/  LDG.E.U16 R2, desc[UR36][R2.64] ;  /* 0x0000002402027981 */ /* 0x000ea4000c1e1500 */
[----:B--2---:R-:W-:-:S05]  /*aea0*/  HADD2.F32 R0, -RZ, R2.H0_H0 ;  /* 0x20000002ff007230 */ /* 0x004fca0000004100 */
[----:B------:R-:W-:Y:S01]  /*aeb0*/  F2FP.BF16.F32.PACK_AB R0, RZ, R0 ;  /* 0x00000000ff00723e */ /* 0x000fe200000010ff */
[----:B------:R-:W-:Y:S06]  /*aec0*/  BRA `(.L_x_221) ;  /* 0x0000000800d47947 */ /* 0x000fec0003800000 */
.L_x_226:
        /* <DEDUP_REMOVED lines=8> */
.L_x_216:
        /* <DEDUP_REMOVED lines=13> */
.L_x_230:
        /* <DEDUP_REMOVED lines=8> */
.L_x_229:
        /* <DEDUP_REMOVED lines=27> */
.L_x_232:
        /* <DEDUP_REMOVED lines=13> */
.L_x_231:
[----:B------:R0:W5:Y:S01]  /*b320*/  LDG.E.U16 R0, desc[UR36][R2.64] ;  /* 0x0000002402007981 */ /* 0x000162000c1e1500 */
[----:B------:R-:W-:Y:S05]  /*b330*/  BRA `(.L_x_221) ;  /* 0x0000000400b87947 */ /* 0x000fea0003800000 */
.L_x_228:
        /* <DEDUP_REMOVED lines=12> */
.L_x_235:
        /* <DEDUP_REMOVED lines=21> */
.L_x_239:
[----:B------:R-:W-:Y:S05]  /*b550*/  BSYNC.RECONVERGENT B1 ;  /* 0x0000000000017941 */ /* 0x000fea0003800200 */
.L_x_238:
[----:B------:R-:W-:Y:S01]  /*b560*/  IMAD.SHL.U32 R0, R0, 0x100000, RZ ;  /* 0x0010000000007824 */ /* 0x000fe200078e00ff */
[----:B------:R-:W-:-:S04]  /*b570*/  LEA R2, R2, 0x3b800000, 0x17 ;  /* 0x3b80000002027811 */ /* 0x000fc800078eb8ff */
[----:B------:R-:W-:-:S07]  /*b580*/  LOP3.LUT R0, R2, R0, R7, 0xfe, !PT ;  /* 0x0000000002007212 */ /* 0x000fce00078efe07 */
.L_x_237:
[----:B------:R-:W-:Y:S05]  /*b590*/  BSYNC.RECONVERGENT B0 ;  /* 0x0000000000007941 */ /* 0x000fea0003800200 */
.L_x_236:
[----:B------:R-:W-:Y:S01]  /*b5a0*/  F2FP.BF16.F32.PACK_AB R0, RZ, R0 ;  /* 0x00000000ff00723e */ /* 0x000fe200000010ff */
[----:B------:R-:W-:Y:S06]  /*b5b0*/  BRA `(.L_x_221) ;  /* 0x0000000400187947 */ /* 0x000fec0003800000 */
.L_x_234:
        /* <DEDUP_REMOVED lines=21> */
.L_x_243:
[----:B------:R-:W-:Y:S05]  /*b710*/  BSYNC.RECONVERGENT B1 ;  /* 0x0000000000017941 */ /* 0x000fea0003800200 */
.L_x_242:
[----:B------:R-:W-:Y:S01]  /*b720*/  IMAD.SHL.U32 R0, R0, 0x200000, RZ ;  /* 0x0020000000007824 */ /* 0x000fe200078e00ff */
[----:B------:R-:W-:-:S04]  /*b730*/  LEA R2, R2, 0x37800000, 0x17 ;  /* 0x3780000002027811 */ /* 0x000fc800078eb8ff */
[----:B------:R-:W-:-:S07]  /*b740*/  LOP3.LUT R0, R2, R0, R7, 0xfe, !PT ;  /* 0x0000000002007212 */ /* 0x000fce00078efe07 */
.L_x_241:
[----:B------:R-:W-:Y:S05]  /*b750*/  BSYNC.RECONVERGENT B0 ;  /* 0x0000000000007941 */ /* 0x000fea0003800200 */
.L_x_240:
[----:B------:R-:W-:Y:S01]  /*b760*/  F2FP.BF16.F32.PACK_AB R0, RZ, R0 ;  /* 0x00000000ff00723e */ /* 0x000fe200000010ff */
[----:B------:R-:W-:Y:S06]  /*b770*/  BRA `(.L_x_221) ;  /* 0x0000000000a87947 */ /* 0x000fec0003800000 */
.L_x_233:
        /* <DEDUP_REMOVED lines=14> */
.L_x_247:
[----:B------:R-:W-:Y:S05]  /*b860*/  BSYNC.RECONVERGENT B0 ;  /* 0x0000000000007941 */ /* 0x000fea0003800200 */
.L_x_246:
[----:B------:R-:W-:Y:S01]  /*b870*/  F2FP.BF16.F32.PACK_AB R0, RZ, R0 ;  /* 0x00000000ff00723e */ /* 0x000fe200000010ff */
[----:B------:R-:W-:Y:S06]  /*b880*/  BRA `(.L_x_221) ;  /* 0x0000000000647947 */ /* 0x000fec0003800000 */
.L_x_220:
[----:B------:R-:W-:Y:S01]  /*b890*/  MOV R0, 0x0 ;  /* 0x0000000000007802 */ /* 0x000fe20000000f00 */
[----:B------:R-:W0:Y:S01]  /*b8a0*/  LDCU.64 UR4, c[0x4][0x198] ;  /* 0x01003300ff0477ac */ /* 0x000e220008000a00 */
[----:B------:R-:W-:Y:S02]  /*b8b0*/  HFMA2 R12, -RZ, RZ, 0, 5.9604644775390625e-08 ;  /* 0x00000001ff0c7431 */ /* 0x000fe400000001ff */
[----:B------:R-:W-:Y:S01]  /*b8c0*/  IMAD.MOV.U32 R8, RZ, RZ, 0x4e ;  /* 0x0000004eff087424 */ /* 0x000fe200078e00ff */
[----:B------:R1:W2:Y:S01]  /*b8d0*/  LDC.64 R2, c[0x4][R0] ;  /* 0x0100000000027b82 */ /* 0x0002a20000000a00 */
[----:B------:R-:W3:Y:S01]  /*b8e0*/  LDCU.64 UR6, c[0x4][0x1a0] ;  /* 0x01003400ff0677ac */ /* 0x000ee20008000a00 */
[----:B------:R-:W-:Y:S01]  /*b8f0*/  IMAD.MOV.U32 R13, RZ, RZ, RZ ;  /* 0x000000ffff0d7224 */ /* 0x000fe200078e00ff */
[----:B------:R-:W4:Y:S01]  /*b900*/  LDCU.64 UR8, c[0x4][0xa8] ;  /* 0x01001500ff0877ac */ /* 0x000f220008000a00 */
[----:B0-----:R-:W-:Y:S01]  /*b910*/  IMAD.U32 R4, RZ, RZ, UR4 ;  /* 0x00000004ff047e24 */ /* 0x001fe2000f8e00ff */
[----:B------:R-:W-:Y:S01]  /*b920*/  MOV R5, UR5 ;  /* 0x0000000500057c02 */ /* 0x000fe20008000f00 */
[----:B---3--:R-:W-:-:S02]  /*b930*/  IMAD.U32 R6, RZ, RZ, UR6 ;  /* 0x00000006ff067e24 */ /* 0x008fc4000f8e00ff */
[----:B------:R-:W-:Y:S01]  /*b940*/  IMAD.U32 R7, RZ, RZ, UR7 ;  /* 0x00000007ff077e24 */ /* 0x000fe2000f8e00ff */
[----:B----4-:R-:W-:Y:S01]  /*b950*/  MOV R10, UR8 ;  /* 0x00000008000a7c02 */ /* 0x010fe20008000f00 */
[----:B-1----:R-:W-:-:S07]  /*b960*/  IMAD.U32 R11, RZ, RZ, UR9 ;  /* 0x00000009ff0b7e24 */ /* 0x002fce000f8e00ff */
[----:B------:R-:W-:-:S07]  /*b970*/  LEPC R20, `(.L_x_248) ;  /* 0x000000001014794e */ /* 0x000fce0000000000 */
[----:B--2---:R-:W-:Y:S05]  /*b980*/  CALL.ABS.NOINC R2 ;  /* 0x0000000002007343 */ /* 0x004fea0003c00000 */
.L_x_248:
[----:B------:R-:W-:Y:S01]  /*b990*/  PRMT R0, RZ, 0x7610, R0 ;  /* 0x00007610ff007816 */ /* 0x000fe20000000000 */
[----:B------:R-:W-:Y:S06]  /*b9a0*/  BRA `(.L_x_221) ;  /* 0x00000000001c7947 */ /* 0x000fec0003800000 */
.L_x_245:
[----:B------:R-:W2:Y:S02]  /*b9b0*/  LDG.E.64 R2, desc[UR36][R2.64] ;  /* 0x0000002402027981 */ /* 0x000ea4000c1e1b00 */
[----:B--2---:R-:W0:Y:S02]  /*b9c0*/  I2F.U64 R0, R2 ;  /* 0x0000000200007312 */ /* 0x004e240000301000 */
[----:B0-----:R-:W-:Y:S01]  /*b9d0*/  F2FP.BF16.F32.PACK_AB R0, RZ, R0 ;  /* 0x00000000ff00723e */ /* 0x001fe200000010ff */
[----:B------:R-:W-:Y:S06]  /*b9e0*/  BRA `(.L_x_221) ;  /* 0x00000000000c7947 */ /* 0x000fec0003800000 */
.L_x_244:
[----:B------:R-:W2:Y:S02]  /*b9f0*/  LDG.E R2, desc[UR36][R2.64] ;  /* 0x0000002402027981 */ /* 0x000ea4000c1e1900 */
[----:B--2---:R-:W-:-:S04]  /*ba00*/  I2FP.F32.U32 R0, R2 ;  /* 0x0000000200007245 */ /* 0x004fc80000201000 */
[----:B------:R-:W-:-:S07]  /*ba10*/  F2FP.BF16.F32.PACK_AB R0, RZ, R0 ;  /* 0x00000000ff00723e */ /* 0x000fce00000010ff */
.L_x_221:
[----:B-----5:R-:W-:Y:S01]  /*ba20*/  IMAD.U32 R0, R0, 0x10000, RZ ;  /* 0x0001000000007824 */ /* 0x020fe200078e00ff */
[----:B------:R-:W-:-:S05]  /*ba30*/  USHF.L.U32 UR4, UR43, 0x10, URZ ;  /* 0x000000102b047899 */ /* 0x000fca00080006ff */
[----:B------:R-:W0:Y:S02]  /*ba40*/  MUFU.LG2 R0, R0 ;  /* 0x0000000000007308 */ /* 0x000e240000000c00 */
[----:B0-----:R-:W-:Y:S01]  /*ba50*/  FMUL.FTZ R2, R0, UR4 ;  /* 0x0000000400027c20 */ /* 0x001fe20008410000 */
[----:B------:R-:W-:-:S04]  /*ba60*/  UPRMT UR4, UR39, 0x9910, URZ ;  /* 0x0000991027047896 */ /* 0x000fc800080000ff */
        /* <DEDUP_REMOVED lines=12> */
[----:B-1----:R-:W-:-:S04]  /*bb30*/  SHF.L.U32 R0, R3, 0x10, RZ ;  /* 0x0000001003007819 */ /* 0x002fc800000006ff */
[----:B------:R-:W1:Y:S02]  /*bb40*/  F2I.FTZ.TRUNC.NTZ R3, R0 ;  /* 0x0000000000037305 */ /* 0x000e64000021f100 */
[----:B-1----:R-:W-:Y:S01]  /*bb50*/  STG.E.U8 desc[UR36][R16.64], R3 ;  /* 0x0000000310007986 */ /* 0x002fe2000c101124 */
[----:B------:R-:W-:Y:S05]  /*bb60*/  EXIT ;  /* 0x000000000000794d */ /* 0x000fea0003800000 */
.L_x_252:
[----:B-1----:R-:W-:-:S06]  /*bb70*/  IMAD.U32 R3, R3, 0x10000, RZ ;  /* 0x0001000003037824 */ /* 0x002fcc00078e00ff */
[----:B0-----:R-:W0:Y:S02]  /*bb80*/  F2I.S64.TRUNC R2, R3 ;  /* 0x0000000300027311 */ /* 0x001e24000020d900 */
[----:B0-----:R-:W-:Y:S01]  /*bb90*/  STG.E.U8 desc[UR36][R16.64], R2 ;  /* 0x0000000210007986 */ /* 0x001fe2000c101124 */
[----:B------:R-:W-:Y:S05]  /*bba0*/  EXIT ;  /* 0x000000000000794d */ /* 0x000fea0003800000 */
.L_x_251:
        /* <DEDUP_REMOVED lines=8> */
[----:B0-----:R-:W-:Y:S01]  /*bc30*/  STG.E.64 desc[UR36][R16.64], R2 ;  /* 0x0000000210007986 */ /* 0x001fe2000c101b24 */
[----:B------:R-:W-:Y:S05]  /*bc40*/  EXIT ;  /* 0x000000000000794d */ /* 0x000fea0003800000 */
.L_x_255:
[----:B-1----:R-:W-:-:S06]  /*bc50*/  SHF.L.U32 R3, R3, 0x10, RZ ;  /* 0x0000001003037819 */ /* 0x002fcc00000006ff */
[----:B------:R-:W1:Y:S02]  /*bc60*/  F2I.FTZ.TRUNC.NTZ R3, R3 ;  /* 0x0000000300037305 */ /* 0x000e64000021f100 */
[----:B-1----:R-:W-:Y:S01]  /*bc70*/  STG.E desc[UR36][R16.64], R3 ;  /* 0x0000000310007986 */ /* 0x002fe2000c101924 */
[----:B------:R-:W-:Y:S05]  /*bc80*/  EXIT ;  /* 0x000000000000794d */ /* 0x000fea0003800000 */
.L_x_254:
[----:B-1----:R-:W-:-:S06]  /*bc90*/  IMAD.U32 R3, R3, 0x10000, RZ ;  /* 0x0001000003037824 */ /* 0x002fcc00078e00ff */
[----:B------:R-:W1:Y:S02]  /*bca0*/  F2I.FTZ.TRUNC.NTZ R3, R3 ;  /* 0x0000000300037305 */ /* 0x000e64000021f100 */
[----:B-1----:R-:W-:Y:S01]  /*bcb0*/  STG.E.U16 desc[UR36][R16.64], R3 ;  /* 0x0000000310007986 */ /* 0x002fe2000c101524 */
[----:B------:R-:W-:Y:S05]  /*bcc0*/  EXIT ;  /* 0x000000000000794d */ /* 0x000fea0003800000 */
.L_x_250:
[----:B------:R-:W-:-:S09]  /*bcd0*/  UISETP.GT.AND UP0, UPT, UR4, 0x6, UPT ;  /* 0x000000060400788c */ /* 0x000fd2000bf04270 */
[----:B------:R-:W-:Y:S05]  /*bce0*/  BRA.U UP0, `(.L_x_256) ;  /* 0x00000001002c7547 */ /* 0x000fea000b800000 */
[----:B------:R-:W-:-:S09]  /*bcf0*/  UISETP.NE.AND UP0, UPT, UR4, 0x5, UPT ;  /* 0x000000050400788c */ /* 0x000fd2000bf05270 */
[----:B------:R-:W-:Y:S05]  /*bd00*/  BRA.U !UP0, `(.L_x_257) ;  /* 0x0000000108147547 */ /* 0x000fea000b800000 */
[----:B------:R-:W-:-:S09]  /*bd10*/  UISETP.NE.AND UP0, UPT, UR4, 0x6, UPT ;  /* 0x000000060400788c */ /* 0x000fd2000bf05270 */
[----:B------:R-:W-:Y:S05]  /*bd20*/  BRA.U UP0, `(.L_x_253) ;  /* 0x0000000900307547 */ /* 0x000fea000b800000 */
[----:B-1----:R-:W-:-:S05]  /*bd30*/  IMAD.U32 R3, R3, 0x10000, RZ ;  /* 0x0001000003037824 */ /* 0x002fca00078e00ff */
[----:B------:R-:W-:Y:S01]  /*bd40*/  STG.E desc[UR36][R16.64], R3 ;  /* 0x0000000310007986 */ /* 0x000fe2000c101924 */
[----:B------:R-:W-:Y:S05]  /*bd50*/  EXIT ;  /* 0x000000000000794d */ /* 0x000fea0003800000 */
.L_x_257:
[----:B-1----:R-:W-:-:S04]  /*bd60*/  SHF.L.U32 R0, R3, 0x10, RZ ;  /* 0x0000001003007819 */ /* 0x002fc800000006ff */
[----:B------:R-:W-:-:S05]  /*bd70*/  F2FP.F16.F32.PACK_AB R0, RZ, R0 ;  /* 0x00000000ff00723e */ /* 0x000fca00000000ff */
[----:B------:R-:W-:Y:S01]  /*bd80*/  STG.E.U16 desc[UR36][R16.64], R0 ;  /* 0x0000000010007986 */ /* 0x000fe2000c101524 */
[----:B------:R-:W-:Y:S05]  /*bd90*/  EXIT ;  /* 0x000000000000794d */ /* 0x000fea0003800000 */
.L_x_256:
        /* <DEDUP_REMOVED lines=8> */
[----:B------:R-:W-:Y:S01]  /*be20*/  STG.E.64 desc[UR36][R16.64], R2 ;  /* 0x0000000210007986 */ /* 0x000fe2000c101b24 */
[----:B------:R-:W-:Y:S05]  /*be30*/  EXIT ;  /* 0x000000000000794d */ /* 0x000fea0003800000 */
.L_x_259:
[----:B-1----:R-:W-:-:S04]  /*be40*/  SHF.L.U32 R3, R3, 0x10, RZ ;  /* 0x0000001003037819 */ /* 0x002fc800000006ff */
[----:B------:R-:W-:-:S04]  /*be50*/  F2FP.F16.F32.PACK_AB R3, RZ, R3 ;  /* 0x00000003ff03723e */ /* 0x000fc800000000ff */
[----:B------:R-:W-:-:S05]  /*be60*/  PRMT R3, R3, 0x5410, RZ ;  /* 0x0000541003037816 */ /* 0x000fca00000000ff */
[----:B------:R-:W-:Y:S01]  /*be70*/  STG.E desc[UR36][R16.64], R3 ;  /* 0x0000000310007986 */ /* 0x000fe2000c101924 */
[----:B------:R-:W-:Y:S05]  /*be80*/  EXIT ;  /* 0x000000000000794d */ /* 0x000fea0003800000 */
.L_x_258:
[----:B01----:R-:W-:-:S04]  /*be90*/  IMAD.U32 R2, R3, 0x10000, RZ ;  /* 0x0001000003027824 */ /* 0x003fc800078e00ff */
[----:B------:R-:W-:-:S06]  /*bea0*/  FMUL.FTZ R2, R2, 1 ;  /* 0x3f80000002027820 */ /* 0x000fcc0000410000 */
[----:B------:R-:W0:Y:S02]  /*beb0*/  F2F.F64.F32 R2, R2 ;  /* 0x0000000200027310 */ /* 0x000e240000201800 */
[----:B0-----:R-:W-:Y:S01]  /*bec0*/  STG.E.64 desc[UR36][R16.64], R2 ;  /* 0x0000000210007986 */ /* 0x001fe2000c101b24 */
[----:B------:R-:W-:Y:S05]  /*bed0*/  EXIT ;  /* 0x000000000000794d */ /* 0x000fea0003800000 */
.L_x_249:
        /* <DEDUP_REMOVED lines=12> */
[----:B-1----:R-:W-:Y:S01]  /*bfa0*/  STG.E.U16 desc[UR36][R16.64], R3 ;  /* 0x0000000310007986 */ /* 0x002fe2000c101524 */
[----:B------:R-:W-:Y:S05]  /*bfb0*/  EXIT ;  /* 0x000000000000794d */ /* 0x000fea0003800000 */
.L_x_263:
[----:B-1----:R-:W-:Y:S01]  /*bfc0*/  SHF.L.U32 R3, R3, 0x10, RZ ;  /* 0x0000001003037819 */ /* 0x002fe200000006ff */
[----:B------:R-:W-:Y:S01]  /*bfd0*/  BSSY.RECONVERGENT B0, `(.L_x_264) ;  /* 0x0000013000007945 */ /* 0x000fe20003800200 */
[----:B------:R-:W-:Y:S02]  /*bfe0*/  IMAD.MOV.U32 R8, RZ, RZ, 0x80 ;  /* 0x00000080ff087424 */ /* 0x000fe400078e00ff */
        /* <DEDUP_REMOVED lines=10> */
[----:B------:R-:W-:Y:S01]  /*c090*/  FADD.FTZ R0, R2, 8192 ;  /* 0x4600000002007421 */ /* 0x000fe20000010000 */
[----:B------:R-:W-:-:S04]  /*c0a0*/  PRMT R8, RZ, 0x7610, R8 ;  /* 0x00007610ff087816 */ /* 0x000fc80000000008 */
[----:B------:R-:W-:-:S13]  /*c0b0*/  LOP3.LUT P0, R0, R0, 0xff, RZ, 0xc0, !PT ;  /* 0x000000ff00007812 */ /* 0x000fda000780c0ff */
[----:B------:R-:W-:Y:S05]  /*c0c0*/  @!P0 BRA `(.L_x_265) ;  /* 0x00000000000c8947 */ /* 0x000fea0003800000 */
.L_x_266:
[----:B------:R-:W-:-:S04]  /*c0d0*/  SHF.R.U32.HI R3, RZ, 0x18, R3 ;  /* 0x00000018ff037819 */ /* 0x000fc80000011603 */
[----:B------:R-:W-:-:S04]  /*c0e0*/  LOP3.LUT R0, R0, 0x80, R3, 0xf8, !PT ;  /* 0x0000008000007812 */ /* 0x000fc800078ef803 */
[----:B------:R-:W-:-:S07]  /*c0f0*/  PRMT R8, R0, 0x7610, R8 ;  /* 0x0000761000087816 */ /* 0x000fce0000000008 */
.L_x_265:
[----:B------:R-:W-:Y:S05]  /*c100*/  BSYNC.RECONVERGENT B0 ;  /* 0x0000000000007941 */ /* 0x000fea0003800200 */
.L_x_264:
[----:B------:R-:W-:Y:S01]  /*c110*/  STG.E.U8 desc[UR36][R16.64], R8 ;  /* 0x0000000810007986 */ /* 0x000fe2000c101124 */
[----:B------:R-:W-:Y:S05]  /*c120*/  EXIT ;  /* 0x000000000000794d */ /* 0x000fea0003800000 */
.L_x_262:
        /* <DEDUP_REMOVED lines=17> */
.L_x_269:
[----:B------:R-:W-:-:S04]  /*c240*/  SHF.R.U32.HI R3, RZ, 0x18, R3 ;  /* 0x00000018ff037819 */ /* 0x000fc80000011603 */
[----:B------:R-:W-:-:S04]  /*c250*/  LOP3.LUT R0, R0, 0x80, R3, 0xf8, !PT ;  /* 0x0000008000007812 */ /* 0x000fc800078ef803 */
[----:B------:R-:W-:-:S07]  /*c260*/  PRMT R8, R0, 0x7610, R8 ;  /* 0x0000761000087816 */ /* 0x000fce0000000008 */
.L_x_268:
[----:B------:R-:W-:Y:S05]  /*c270*/  BSYNC.RECONVERGENT B0 ;  /* 0x0000000000007941 */ /* 0x000fea0003800200 */
.L_x_267:
[----:B------:R-:W-:Y:S01]  /*c280*/  STG.E.U8 desc[UR36][R16.64], R8 ;  /* 0x0000000810007986 */ /* 0x000fe2000c101124 */
[----:B------:R-:W-:Y:S05]  /*c290*/  EXIT ;  /* 0x000000000000794d */ /* 0x000fea0003800000 */
.L_x_261:
        /* <DEDUP_REMOVED lines=20> */
[----:B------:R-:W-:Y:S01]  /*c3e0*/  STG.E.U8 desc[UR36][R16.64], R3 ;  /* 0x0000000310007986 */ /* 0x000fe2000c101124 */
[----:B------:R-:W-:Y:S05]  /*c3f0*/  EXIT ;  /* 0x000000000000794d */ /* 0x000fea0003800000 */
.L_x_271:
[----:B-1----:R-:W-:-:S06]  /*c400*/  SHF.L.U32 R3, R3, 0x10, RZ ;  /* 0x0000001003037819 */ /* 0x002fcc00000006ff */
[----:B0-----:R-:W0:Y:S02]  /*c410*/  F2I.U64.TRUNC R2, R3 ;  /* 0x0000000300027311 */ /* 0x001e24000020d800 */
[----:B0-----:R-:W-:Y:S01]  /*c420*/  STG.E.64 desc[UR36][R16.64], R2 ;  /* 0x0000000210007986 */ /* 0x001fe2000c101b24 */
[----:B------:R-:W-:Y:S05]  /*c430*/  EXIT ;  /* 0x000000000000794d */ /* 0x000fea0003800000 */
.L_x_270:
[----:B-1----:R-:W-:-:S06]  /*c440*/  IMAD.U32 R3, R3, 0x10000, RZ ;  /* 0x0001000003037824 */ /* 0x002fcc00078e00ff */
[----:B------:R-:W1:Y:S02]  /*c450*/  F2I.FTZ.U32.TRUNC.NTZ R3, R3 ;  /* 0x0000000300037305 */ /* 0x000e64000021f000 */
[----:B-1----:R-:W-:Y:S01]  /*c460*/  STG.E desc[UR36][R16.64], R3 ;  /* 0x0000000310007986 */ /* 0x002fe2000c101924 */
[----:B------:R-:W-:Y:S05]  /*c470*/  EXIT ;  /* 0x000000000000794d */ /* 0x000fea0003800000 */
.L_x_260:
        /* <DEDUP_REMOVED lines=9> */
[----:B------:R-:W-:Y:S01]  /*c510*/  STG.E.U8 desc[UR36][R16.64], R3 ;  /* 0x0000000310007986 */ /* 0x000fe2000c101124 */
[----:B------:R-:W-:Y:S05]  /*c520*/  EXIT ;  /* 0x000000000000794d */ /* 0x000fea0003800000 */
.L_x_273:
[----:B-1----:R-:W-:Y:S02]  /*c530*/  SHF.L.U32 R3, R3, 0x10, RZ ;  /* 0x0000001003037819 */ /* 0x002fe400000006ff */
[----:B------:R-:W-:-:S03]  /*c540*/  CS2R R6, SRZ ;  /* 0x0000000000067805 */ /* 0x000fc6000001ff00 */
[----:B------:R-:W-:-:S04]  /*c550*/  FMUL.FTZ R3, R3, 1 ;  /* 0x3f80000003037820 */ /* 0x000fc80000410000 */
[----:B------:R-:W1:Y:S02]  /*c560*/  F2F.F64.F32 R4, R3 ;  /* 0x0000000300047310 */ /* 0x000e640000201800 */
[----:B-1----:R-:W-:Y:S01]  /*c570*/  STG.E.128 desc[UR36][R16.64], R4 ;  /* 0x0000000410007986 */ /* 0x002fe2000c101d24 */
[----:B------:R-:W-:Y:S05]  /*c580*/  EXIT ;  /* 0x000000000000794d */ /* 0x000fea0003800000 */
.L_x_272:
[----:B------:R-:W-:-:S09]  /*c590*/  UISETP.NE.AND UP0, UPT, UR4, 0xf, UPT ;  /* 0x0000000f0400788c */ /* 0x000fd2000bf05270 */
[----:B------:R-:W-:Y:S05]  /*c5a0*/  BRA.U !UP0, `(.L_x_274) ;  /* 0x0000000108e87547 */ /* 0x000fea000b800000 */
[----:B------:R-:W-:-:S09]  /*c5b0*/  UISETP.NE.AND UP0, UPT, UR4, 0x17, UPT ;  /* 0x000000170400788c */ /* 0x000fd2000bf05270 */
[----:B------:R-:W-:Y:S05]  /*c5c0*/  BRA.U !UP0, `(.L_x_275) ;  /* 0x0000000108907547 */ /* 0x000fea000b800000 */
[----:B------:R-:W-:-:S09]  /*c5d0*/  UISETP.NE.AND UP0, UPT, UR4, 0x18, UPT ;  /* 0x000000180400788c */ /* 0x000fd2000bf05270 */
[----:B------:R-:W-:Y:S05]  /*c5e0*/  BRA.U !UP0, `(.L_x_276) ;  /* 0x0000000108447547 */ /* 0x000fea000b800000 */
.L_x_253:
[----:B------:R-:W-:Y:S01]  /*c5f0*/  MOV R0, 0x0 ;  /* 0x0000000000007802 */ /* 0x000fe20000000f00 */
[----:B------:R-:W2:Y:S01]  /*c600*/  LDCU.64 UR4, c[0x4][0x198] ;  /* 0x01003300ff0477ac */ /* 0x000ea20008000a00 */
[----:B------:R-:W-:Y:S02]  /*c610*/  HFMA2 R13, -RZ, RZ, 0, 0 ;  /* 0x00000000ff0d7431 */ /* 0x000fe400000001ff */
[----:B------:R-:W-:Y:S01]  /*c620*/  IMAD.MOV.U32 R8, RZ, RZ, 0x65 ;  /* 0x00000065ff087424 */ /* 0x000fe200078e00ff */
[----:B01----:R0:W1:Y:S01]  /*c630*/  LDC.64 R2, c[0x4][R0] ;  /* 0x0100000000027b82 */ /* 0x0030620000000a00 */
[----:B------:R-:W3:Y:S01]  /*c640*/  LDCU.64 UR6, c[0x4][0x1a0] ;  /* 0x01003400ff0677ac */ /* 0x000ee20008000a00 */
[----:B------:R-:W-:Y:S01]  /*c650*/  IMAD.MOV.U32 R12, RZ, RZ, 0x1 ;  /* 0x00000001ff0c7424 */ /* 0x000fe200078e00ff */
[----:B------:R-:W4:Y:S01]  /*c660*/  LDCU.64 UR8, c[0x4][0xb0] ;  /* 0x01001600ff0877ac */ /* 0x000f220008000a00 */
[----:B--2---:R-:W-:Y:S02]  /*c670*/  IMAD.U32 R4, RZ, RZ, UR4 ;  /* 0x00000004ff047e24 */ /* 0x004fe4000f8e00ff */
[----:B------:R-:W-:Y:S01]  /*c680*/  IMAD.U32 R5, RZ, RZ, UR5 ;  /* 0x00000005ff057e24 */ /* 0x000fe2000f8e00ff */
[----:B---3--:R-:W-:Y:S01]  /*c690*/  MOV R6, UR6 ;  /* 0x0000000600067c02 */ /* 0x008fe20008000f00 */
[----:B------:R-:W-:-:S02]  /*c6a0*/  IMAD.U32 R7, RZ, RZ, UR7 ;  /* 0x00000007ff077e24 */ /* 0x000fc4000f8e00ff */
[----:B----4-:R-:W-:Y:S01]  /*c6b0*/  IMAD.U32 R10, RZ, RZ, UR8 ;  /* 0x00000008ff0a7e24 */ /* 0x010fe2000f8e00ff */
[----:B0-----:R-:W-:-:S07]  /*c6c0*/  MOV R11, UR9 ;  /* 0x00000009000b7c02 */ /* 0x001fce0008000f00 */
[----:B------:R-:W-:-:S07]  /*c6d0*/  LEPC R20, `(.L_x_277) ;  /* 0x000000001014794e */ /* 0x000fce0000000000 */
[----:B-1----:R-:W-:Y:S05]  /*c6e0*/  CALL.ABS.NOINC R2 ;  /* 0x0000000002007343 */ /* 0x002fea0003c00000 */
.L_x_277:
[----:B------:R-:W-:Y:S05]  /*c6f0*/  EXIT ;  /* 0x000000000000794d */ /* 0x000fea0003800000 */
.L_x_276:
        /* <DEDUP_REMOVED lines=13> */
.L_x_279:
[----:B------:R-:W-:Y:S05]  /*c7d0*/  BSYNC.RECONVERGENT B0 ;  /* 0x0000000000007941 */ /* 0x000fea0003800200 */
.L_x_278:
[----:B------:R-:W-:-:S05]  /*c7e0*/  LOP3.LUT R3, R0, 0x80, R3, 0xf8, !PT ;  /* 0x0000008000037812 */ /* 0x000fca00078ef803 */
[----:B------:R-:W-:Y:S01]  /*c7f0*/  STG.E.U8 desc[UR36][R16.64], R3 ;  /* 0x0000000310007986 */ /* 0x000fe2000c101124 */
[----:B------:R-:W-:Y:S05]  /*c800*/  EXIT ;  /* 0x000000000000794d */ /* 0x000fea0003800000 */
.L_x_275:
        /* <DEDUP_REMOVED lines=12> */
.L_x_281:
[----:B------:R-:W-:Y:S01]  /*c8d0*/  IMAD.MOV.U32 R0, RZ, RZ, 0x7f ;  /* 0x0000007fff007424 */ /* 0x000fe200078e00ff */
[----:B------:R-:W-:-:S04]  /*c8e0*/  ISETP.GT.U32.AND P0, PT, R2, 0x7f800000, PT ;  /* 0x7f8000000200780c */ /* 0x000fc80003f04070 */
[----:B------:R-:W-:-:S09]  /*c8f0*/  SEL R0, R0, 0x7c, P0 ;  /* 0x0000007c00007807 */ /* 0x000fd20000000000 */
.L_x_282:
[----:B------:R-:W-:Y:S05]  /*c900*/  BSYNC.RECONVERGENT B0 ;  /* 0x0000000000007941 */ /* 0x000fea0003800200 */
.L_x_280:
[----:B------:R-:W-:-:S04]  /*c910*/  SHF.R.U32.HI R3, RZ, 0x18, R3 ;  /* 0x00000018ff037819 */ /* 0x000fc80000011603 */
[----:B------:R-:W-:-:S05]  /*c920*/  LOP3.LUT R3, R0, 0x80, R3, 0xf8, !PT ;  /* 0x0000008000037812 */ /* 0x000fca00078ef803 */
[----:B------:R-:W-:Y:S01]  /*c930*/  STG.E.U8 desc[UR36][R16.64], R3 ;  /* 0x0000000310007986 */ /* 0x000fe2000c101124 */
[----:B------:R-:W-:Y:S05]  /*c940*/  EXIT ;  /* 0x000000000000794d */ /* 0x000fea0003800000 */
.L_x_274:
[----:B-1----:R-:W-:Y:S01]  /*c950*/  STG.E.U16 desc[UR36][R16.64], R3 ;  /* 0x0000000310007986 */ /* 0x002fe2000c101524 */
[----:B------:R-:W-:Y:S05]  /*c960*/  EXIT ;  /* 0x000000000000794d */ /* 0x000fea0003800000 */
.L_x_283:
[----:B------:R-:W-:-:S00]  /*c970*/  BRA `(.L_x_283) ;  /* 0xfffffffc00fc7947 */ /* 0x000fc0000383ffff */
[----:B------:R-:W-:-:S00]  /*c980*/  NOP ;  /* 0x0000000000007918 */ /* 0x000fc00000000000 */
[----:B------:R-:W-:-:S00]  /*c990*/  NOP ;  /* 0x0000000000007918 */ /* 0x000fc00000000000 */
[----:B------:R-:W-:-:S00]  /*c9a0*/  NOP ;  /* 0x0000000000007918 */ /* 0x000fc00000000000 */
[----:B------:R-:W-:-:S00]  /*c9b0*/  NOP ;  /* 0x0000000000007918 */ /* 0x000fc00000000000 */
[----:B------:R-:W-:-:S00]  /*c9c0*/  NOP ;  /* 0x0000000000007918 */ /* 0x000fc00000000000 */
[----:B------:R-:W-:-:S00]  /*c9d0*/  NOP ;  /* 0x0000000000007918 */ /* 0x000fc00000000000 */
[----:B------:R-:W-:-:S00]  /*c9e0*/  NOP ;  /* 0x0000000000007918 */ /* 0x000fc00000000000 */
[----:B------:R-:W-:-:S00]  /*c9f0*/  NOP ;  /* 0x0000000000007918 */ /* 0x000fc00000000000 */
.L_x_68419:


//--------------------- .text._ZN2at6native27unrolled_elementwise_kernelIZNS0_50_GLOBAL__N__2680c7bb_12_PowKernel_cu_7dd49032_300329pow_tensor_scalar_kernel_implIN3c108BFloat16ES5_EEvRNS_18TensorIteratorBaseET0_EUlS5_E2_St5arrayIPcLm2EELi4E23TrivialOffsetCalculatorILi1EjESE_NS0_6memory12LoadWithCastILi1EEENSF_13StoreWithCastILi1EEEEEviT_S8_T2_T3_T4_T5_ --------------------------
	.section	.text._ZN2at6native27unrolled_elementwise_kernelIZNS0_50_GLOBAL__N__2680c7bb_12_PowKernel_cu_7dd49032_300329pow_tensor_scalar_kernel_implIN3c108BFloat16ES5_EEvRNS_18TensorIteratorBaseET0_EUlS5_E2_St5arrayIPcLm2EELi4E23TrivialOffsetCalculatorILi1EjESE_NS0_6memory12LoadWithCastILi1EEENSF_13StoreWithCastILi1EEEEEviT_S8_T2_T3_T4_T5_,"ax",@progbits
	.align	128
        .global         _ZN2at6native27unrolled_elementwise_kernelIZNS0_50_GLOBAL__N__2680c7bb_12_PowKernel_cu_7dd49032_300329pow_tensor_scalar_kernel_implIN3c108BFloat16ES5_EEvRNS_18TensorIteratorBaseET0_EUlS5_E2_St5arrayIPcLm2EELi4E23TrivialOffsetCalculatorILi1EjESE_NS0_6memory12LoadWithCastILi1EEENSF_13StoreWithCastILi1EEEEEviT_S8_T2_T3_T4_T5_
        .type           _ZN2at6native27unrolled_elementwise_kernelIZNS0_50_GLOBAL__N__2680c7bb_12_PowKernel_cu_7dd49032_300329pow_tensor_scalar_kernel_implIN3c108BFloat16ES5_EEvRNS_18TensorIteratorBaseET0_EUlS5_E2_St5arrayIPcLm2EELi4E23TrivialOffsetCalculatorILi1EjESE_NS0_6memory12LoadWithCastILi1EEENSF_13StoreWithCastILi1EEEEEviT_S8_T2_T3_T4_T5_,@function
        .size           _ZN2at6native27unrolled_elementwise_kernelIZNS0_50_GLOBAL__N__2680c7bb_12_PowKernel_cu_7dd49032_300329pow_tensor_scalar_kernel_implIN3c108BFloat16ES5_EEvRNS_18TensorIteratorBaseET0_EUlS5_E2_St5arrayIPcLm2EELi4E23TrivialOffsetCalculatorILi1EjESE_NS0_6memory12LoadWithCastILi1EEENSF_13StoreWithCastILi1EEEEEviT_S8_T2_T3_T4_T5_,(.L_x_68420 - _ZN2at6native27unrolled_elementwise_kernelIZNS0_50_GLOBAL__N__2680c7bb_12_PowKernel_cu_7dd49032_300329pow_tensor_scalar_kernel_implIN3c108BFloat16ES5_EEvRNS_18TensorIteratorBaseET0_EUlS5_E2_St5arrayIPcLm2EELi4E23TrivialOffsetCalculatorILi1EjESE_NS0_6memory12LoadWithCastILi1EEENSF_13StoreWithCastILi1EEEEEviT_S8_T2_T3_T4_T5_)
        .other          _ZN2at6native27unrolled_elementwise_kernelIZNS0_50_GLOBAL__N__2680c7bb_12_PowKernel_cu_7dd49032_300329pow_tensor_scalar_kernel_implIN3c108BFloat16ES5_EEvRNS_18TensorIteratorBaseET0_EUlS5_E2_St5arrayIPcLm2EELi4E23TrivialOffsetCalculatorILi1EjESE_NS0_6memory12LoadWithCastILi1EEENSF_13StoreWithCastILi1EEEEEviT_S8_T2_T3_T4_T5_,@"STO_CUDA_ENTRY STV_DEFAULT"
_ZN2at6native27unrolled_elementwise_kernelIZNS0_50_GLOBAL__N__2680c7bb_12_PowKernel_cu_7dd49032_300329pow_tensor_scalar_kernel_implIN3c108BFloat16ES5_EEvRNS_18TensorIteratorBaseET0_EUlS5_E2_St5arrayIPcLm2EELi4E23TrivialOffsetCalculatorILi1EjESE_NS0_6memory12LoadWithCastILi1EEENSF_13StoreWithCastILi1EEEEEviT_S8_T2_T3_T4_T5_:
.text._ZN2at6native27unrolled_elementwise_kernelIZNS0_50_GLOBAL__N__2680c7bb_12_PowKernel_cu_7dd49032_300329pow_tensor_scalar_kernel_implIN3c108BFloat16ES5_EEvRNS_18TensorIteratorBaseET0_EUlS5_E2_St5arrayIPcLm2EELi4E23TrivialOffsetCalculatorILi1EjESE_NS0_6memory12LoadWithCastILi1EEENSF_13StoreWithCastILi1EEEEEviT_S8_T2_T3_T4_T5_:
[----:B------:R-:W0:Y:S01]  /*0000*/  LDC R1, c[0x0][0x37c] ;  /* 0x0000df00ff017b82 */ /* 0x000e220000000800 */
[----:B------:R-:W1:Y:S07]  /*0010*/  S2R R2, SR_CTAID.X ;  /* 0x0000000000027919 */ /* 0x000e6e0000002500 */
[----:B------:R-:W1:Y:S01]  /*0020*/  LDC R3, c[0x0][0x380] ;  /* 0x0000e000ff037b82 */ /* 0x000e620000000800 */
[----:B------:R-:W2:Y:S01]  /*0030*/  LDCU.64 UR36, c[0x0][0x358] ;  /* 0x00006b00ff2477ac */ /* 0x000ea20008000a00 */
[----:B------:R-:W-:Y:S01]  /*0040*/  BSSY.RECONVERGENT B6, `(.L_x_284) ;  /* 0x0000115000067945 */ /* 0x000fe20003800200 */
[----:B------:R-:W3:Y:S01]  /*0050*/  S2R R23, SR_TID.X ;  /* 0x0000000000177919 */ /* 0x000ee20000002100 */
[----:B------:R-:W-:Y:S01]  /*0060*/  PRMT R17, RZ, 0x7610, R17 ;  /* 0x00007610ff117816 */ /* 0x000fe20000000011 */
[----:B------:R-:W4:Y:S01]  /*0070*/  LDCU.U8 UR38, c[0x0][0x3ac] ;  /* 0x00007580ff2677ac */ /* 0x000f220008000000 */
[----:B-1----:R-:W-:-:S02]  /*0080*/  IMAD R16, R2, -0x200, R3 ;  /* 0xfffffe0002107824 */ /* 0x002fc400078e0203 */
[----:B---3--:R-:W-:-:S03]  /*0090*/  IMAD.MOV.U32 R25, RZ, RZ, R23 ;  /* 0x000000ffff197224 */ /* 0x008fc600078e0017 */
[----:B------:R-:W-:-:S13]  /*00a0*/  ISETP.GE.AND P0, PT, R23, R16, PT ;  /* 0x000000101700720c */ /* 0x000fda0003f06270 */
[----:B0-2-4-:R-:W-:Y:S05]  /*00b0*/  @P0 BRA `(.L_x_285) ;  /* 0x0000001000340947 */ /* 0x015fea0003800000 */
[----:B------:R-:W0:Y:S01]  /*00c0*/  LDC.64 R4, c[0x0][0x3a0] ;  /* 0x0000e800ff047b82 */ /* 0x000e220000000a00 */
[----:B------:R-:W1:Y:S01]  /*00d0*/  LDCU UR5, c[0x0][0x3b0] ;  /* 0x00007600ff0577ac */ /* 0x000e620008000800 */
[----:B------:R-:W-:Y:S01]  /*00e0*/  IMAD R0, R2, 0x200, R25 ;  /* 0x0000020002007824 */ /* 0x000fe200078e0219 */
[----:B------:R-:W-:-:S04]  /*00f0*/  UPRMT UR4, UR38, 0x9910, URZ ;  /* 0x0000991026047896 */ /* 0x000fc800080000ff */
[----:B------:R-:W-:Y:S01]  /*0100*/  UISETP.GT.AND UP0, UPT, UR4, 0x9, UPT ;  /* 0x000000090400788c */ /* 0x000fe2000bf04270 */
[----:B-1----:R-:W-:-:S05]  /*0110*/  IMAD R3, R0, UR5, RZ ;  /* 0x0000000500037c24 */ /* 0x002fca000f8e02ff */
[----:B0-----:R-:W-:-:S05]  /*0120*/  IADD3 R4, P0, PT, R3, R4, RZ ;  /* 0x0000000403047210 */ /* 0x001fca0007f1e0ff */
[----:B------:R-:W-:Y:S01]  /*0130*/  IMAD.X R5, RZ, RZ, R5, P0 ;  /* 0x000000ffff057224 */ /* 0x000fe200000e0605 */
        /* <DEDUP_REMOVED lines=11> */
[----:B0-----:R-:W-:-:S04]  /*01f0*/  F2FP.BF16.F32.PACK_AB R0, RZ, R0 ;  /* 0x00000000ff00723e */ /* 0x001fc800000010ff */
[----:B------:R-:W-:Y:S01]  /*0200*/  PRMT R17, R0, 0x7610, R17 ;  /* 0x0000761000117816 */ /* 0x000fe20000000011 */
[----:B------:R-:W-:Y:S06]  /*0210*/  BRA `(.L_x_291) ;  /* 0x0000000c00d87947 */ /* 0x000fec0003800000 */
.L_x_289:
[----:B------:R-:W2:Y:S02]  /*0220*/  LDG.E.U8 R4, desc[UR36][R4.64] ;  /* 0x0000002404047981 */ /* 0x000ea4000c1e1100 */
[----:B--2---:R-:W-:-:S04]  /*0230*/  I2FP.F32.U32 R0, R4 ;  /* 0x0000000400007245 */ /* 0x004fc80000201000 */
[----:B------:R-:W-:-:S04]  /*0240*/  F2FP.BF16.F32.PACK_AB R0, RZ, R0 ;  /* 0x00000000ff00723e */ /* 0x000fc800000010ff */
[----:B------:R-:W-:Y:S01]  /*0250*/  PRMT R17, R0, 0x7610, R17 ;  /* 0x0000761000117816 */ /* 0x000fe20000000011 */
[----:B------:R-:W-:Y:S06]  /*0260*/  BRA `(.L_x_291) ;  /* 0x0000000c00c47947 */ /* 0x000fec0003800000 */
.L_x_288:
        /* <DEDUP_REMOVED lines=8> */
[----:B0-----:R-:W-:-:S04]  /*02f0*/  F2FP.BF16.F32.PACK_AB R0, RZ, R0 ;  /* 0x00000000ff00723e */ /* 0x001fc800000010ff */
[----:B------:R-:W-:Y:S01]  /*0300*/  PRMT R17, R0, 0x7610, R17 ;  /* 0x0000761000117816 */ /* 0x000fe20000000011 */
[----:B------:R-:W-:Y:S06]  /*0310*/  BRA `(.L_x_291) ;  /* 0x0000000c00987947 */ /* 0x000fec0003800000 */
.L_x_293:
[----:B------:R-:W2:Y:S02]  /*0320*/  LDG.E R4, desc[UR36][R4.64] ;  /* 0x0000002404047981 */ /* 0x000ea4000c1e1900 */
[----:B--2---:R-:W-:-:S04]  /*0330*/  I2FP.F32.S32 R0, R4 ;  /* 0x0000000400007245 */ /* 0x004fc80000201400 */
[----:B------:R-:W-:-:S04]  /*0340*/  F2FP.BF16.F32.PACK_AB R0, RZ, R0 ;  /* 0x00000000ff00723e */ /* 0x000fc800000010ff */
[----:B------:R-:W-:Y:S01]  /*0350*/  PRMT R17, R0, 0x7610, R17 ;  /* 0x0000761000117816 */ /* 0x000fe20000000011 */
[----:B------:R-:W-:Y:S06]  /*0360*/  BRA `(.L_x_291) ;  /* 0x0000000c00847947 */ /* 0x000fec0003800000 */
.L_x_292:
[----:B------:R-:W2:Y:S02]  /*0370*/  LDG.E.U16 R4, desc[UR36][R4.64] ;  /* 0x0000002404047981 */ /* 0x000ea4000c1e1500 */
[----:B--2---:R-:W0:Y:S02]  /*0380*/  I2F.S16 R0, R4 ;  /* 0x0000000400007306 */ /* 0x004e240000101400 */
[----:B0-----:R-:W-:-:S04]  /*0390*/  F2FP.BF16.F32.PACK_AB R0, RZ, R0 ;  /* 0x00000000ff00723e */ /* 0x001fc800000010ff */
[----:B------:R-:W-:Y:S01]  /*03a0*/  PRMT R17, R0, 0x7610, R17 ;  /* 0x0000761000117816 */ /* 0x000fe20000000011 */
[----:B------:R-:W-:Y:S06]  /*03b0*/  BRA `(.L_x_291) ;  /* 0x0000000c00707947 */ /* 0x000fec0003800000 */
.L_x_287:
        /* <DEDUP_REMOVED lines=9> */
.L_x_295:
[----:B------:R-:W2:Y:S02]  /*0450*/  LDG.E.U16 R0, desc[UR36][R4.64] ;  /* 0x0000002404007981 */ /* 0x000ea4000c1e1500 */
[----:B--2---:R-:W-:-:S05]  /*0460*/  HADD2.F32 R0, -RZ, R0.H0_H0 ;  /* 0x20000000ff007230 */ /* 0x004fca0000004100 */
[----:B------:R-:W-:-:S04]  /*0470*/  F2FP.BF16.F32.PACK_AB R0, RZ, R0 ;  /* 0x00000000ff00723e */ /* 0x000fc800000010ff */
[----:B------:R-:W-:Y:S01]  /*0480*/  PRMT R17, R0, 0x7610, R17 ;  /* 0x0000761000117816 */ /* 0x000fe20000000011 */
[----:B------:R-:W-:Y:S06]  /*0490*/  BRA `(.L_x_291) ;  /* 0x0000000c00387947 */ /* 0x000fec0003800000 */
.L_x_294:
        /* <DEDUP_REMOVED lines=9> */
.L_x_297:
[----:B------:R-:W2:Y:S02]  /*0530*/  LDG.E.U16 R4, desc[UR36][R4.64] ;  /* 0x0000002404047981 */ /* 0x000ea4000c1e1500 */
[----:B--2---:R-:W-:-:S05]  /*0540*/  HADD2.F32 R0, -RZ, R4.H0_H0 ;  /* 0x20000004ff007230 */ /* 0x004fca0000004100 */
[----:B------:R-:W-:-:S04]  /*0550*/  F2FP.BF16.F32.PACK_AB R0, RZ, R0 ;  /* 0x00000000ff00723e */ /* 0x000fc800000010ff */
[----:B------:R-:W-:Y:S01]  /*0560*/  PRMT R17, R0, 0x7610, R17 ;  /* 0x0000761000117816 */ /* 0x000fe20000000011 */
[----:B------:R-:W-:Y:S06]  /*0570*/  BRA `(.L_x_291) ;  /* 0x0000000c00007947 */ /* 0x000fec0003800000 */
.L_x_296:
[----:B------:R-:W2:Y:S01]  /*0580*/  LDG.E.64 R4, desc[UR36][R4.64] ;  /* 0x0000002404047981 */ /* 0x000ea2000c1e1b00 */
[----:B------:R-:W-:Y:S01]  /*0590*/  UMOV UR4, 0xf0000000 ;  /* 0xf000000000047882 */ /* 0x000fe20000000000 */
[----:B------:R-:W-:Y:S01]  /*05a0*/  UMOV UR5, 0x380fffff ;  /* 0x380fffff00057882 */ /* 0x000fe20000000000 */
[----:B--2---:R-:W0:Y:S01]  /*05b0*/  F2F.F32.F64 R0, R4 ;  /* 0x0000000400007310 */ /* 0x004e220000301000 */
[----:B------:R-:W-:-:S14]  /*05c0*/  DSETP.GEU.AND P0, PT, |R4|, UR4, PT ;  /* 0x0000000404007e2a */ /* 0x000fdc000bf0e200 */
[----:B0-----:R-:W-:-:S05]  /*05d0*/  @!P0 FMUL R0, R0, 1.175494350822287508e-38 ;  /* 0x0080000000008820 */ /* 0x001fca0000400000 */
[----:B------:R-:W-:-:S04]  /*05e0*/  F2FP.BF16.F32.PACK_AB R0, RZ, R0 ;  /* 0x00000000ff00723e */ /* 0x000fc800000010ff */
[----:B------:R-:W-:Y:S01]  /*05f0*/  PRMT R17, R0, 0x7610, R17 ;  /* 0x0000761000117816 */ /* 0x000fe20000000011 */
[----:B------:R-:W-:Y:S06]  /*0600*/  BRA `(.L_x_291) ;  /* 0x0000000800dc7947 */ /* 0x000fec0003800000 */
.L_x_286:
        /* <DEDUP_REMOVED lines=11> */
[----:B------:R-:W-:-:S04]  /*06c0*/  F2FP.BF16.F32.PACK_AB R0, RZ, R0 ;  /* 0x00000000ff00723e */ /* 0x000fc800000010ff */
[----:B------:R-:W-:Y:S01]  /*06d0*/  PRMT R17, R0, 0x7610, R17 ;  /* 0x0000761000117816 */ /* 0x000fe20000000011 */
[----:B------:R-:W-:Y:S06]  /*06e0*/  BRA `(.L_x_291) ;  /* 0x0000000800a47947 */ /* 0x000fec0003800000 */
.L_x_300:
        /* <DEDUP_REMOVED lines=9> */
.L_x_299:
        /* <DEDUP_REMOVED lines=12> */
[----:B0-----:R-:W-:-:S05]  /*0840*/  IMAD.MOV R6, RZ, RZ, -R6 ;  /* 0x000000ffff067224 */ /* 0x001fca00078e0a06 */
[----:B------:R-:W-:-:S05]  /*0850*/  VIADDMNMX.U32 R6, R6, R7, 0x4, !PT ;  /* 0x0000000406067446 */ /* 0x000fca0007800007 */
[----:B------:R-:W-:-:S04]  /*0860*/  VIADD R6, R6, 0xfffffffc ;  /* 0xfffffffc06067836 */ /* 0x000fc80000000000 */
[----:B------:R-:W-:Y:S01]  /*0870*/  IMAD.SHL.U32 R8, R6, 0x800000, RZ ;  /* 0x0080000006087824 */ /* 0x000fe200078e00ff */
[C---:B------:R-:W-:Y:S01]  /*0880*/  SHF.L.U32 R7, R3.reuse, R6, RZ ;  /* 0x0000000603077219 */ /* 0x040fe200000006ff */
        /* <DEDUP_REMOVED lines=10> */
.L_x_302:
[----:B------:R-:W2:Y:S02]  /*0930*/  LDG.E.U8 R4, desc[UR36][R4.64] ;  /* 0x0000002404047981 */ /* 0x000ea4000c1e1100 */
[C---:B--2---:R-:W-:Y:S02]  /*0940*/  IMAD.SHL.U32 R3, R4.reuse, 0x2000000, RZ ;  /* 0x0200000004037824 */ /* 0x044fe400078e00ff */
[----:B------:R-:W-:-:S03]  /*0950*/  IMAD.SHL.U32 R6, R4, 0x100, RZ ;  /* 0x0000010004067824 */ /* 0x000fc600078e00ff */
[----:B------:R-:W-:-:S13]  /*0960*/  ISETP.GT.U32.AND P0, PT, R3, 0x7ffffff, PT ;  /* 0x07ffffff0300780c */ /* 0x000fda0003f04070 */
[----:B------:R-:W-:Y:S02]  /*0970*/  @!P0 LOP3.LUT R0, R6, 0x7f00, RZ, 0xc0, !PT ;  /* 0x00007f0006008812 */ /* 0x000fe400078ec0ff */
[----:B------:R-:W-:Y:S02]  /*0980*/  @P0 LEA.HI R3, R3, 0x70000000, RZ, 0x1c ;  /* 0x7000000003030811 */ /* 0x000fe400078fe0ff */
[----:B------:R-:W-:Y:S02]  /*0990*/  @!P0 LOP3.LUT R0, R0, 0x3f000000, RZ, 0xfc, !PT ;  /* 0x3f00000000008812 */ /* 0x000fe400078efcff */
[----:B------:R-:W-:-:S03]  /*09a0*/  PRMT R6, R6, 0x9910, RZ ;  /* 0x0000991006067816 */ /* 0x000fc600000000ff */
[----:B------:R-:W-:Y:S01]  /*09b0*/  @!P0 FADD.FTZ R0, R0, -0.5 ;  /* 0xbf00000000008421 */ /* 0x000fe20000010000 */
[----:B------:R-:W-:Y:S01]  /*09c0*/  @P0 FMUL.FTZ R0, R3, 1.9259299443872358531e-34 ;  /* 0x0780000003000820 */ /* 0x000fe20000410000 */
[----:B------:R-:W-:-:S05]  /*09d0*/  IMAD.MOV.U32 R3, RZ, RZ, R6 ;  /* 0x000000ffff037224 */ /* 0x000fca00078e0006 */
[----:B------:R-:W-:-:S04]  /*09e0*/  LOP3.LUT R0, R0, 0x80000000, R3, 0xf8, !PT ;  /* 0x8000000000007812 */ /* 0x000fc800078ef803 */
[----:B------:R-:W-:-:S04]  /*09f0*/  F2FP.BF16.F32.PACK_AB R0, RZ, R0 ;  /* 0x00000000ff00723e */ /* 0x000fc800000010ff */
[----:B------:R-:W-:Y:S01]  /*0a00*/  PRMT R17, R0, 0x7610, R17 ;  /* 0x0000761000117816 */ /* 0x000fe20000000011 */
[----:B------:R-:W-:Y:S06]  /*0a10*/  BRA `(.L_x_291) ;  /* 0x0000000400d87947 */ /* 0x000fec0003800000 */
.L_x_301:
[----:B------:R0:W5:Y:S01]  /*0a20*/  LDG.E.U16 R17, desc[UR36][R4.64] ;  /* 0x0000002404117981 */ /* 0x000162000c1e1500 */
[----:B------:R-:W-:Y:S05]  /*0a30*/  BRA `(.L_x_291) ;  /* 0x0000000400d07947 */ /* 0x000fea0003800000 */
.L_x_298:
        /* <DEDUP_REMOVED lines=10> */
[----:B------:R-:W-:-:S04]  /*0ae0*/  F2FP.BF16.F32.PACK_AB R0, RZ, R0 ;  /* 0x00000000ff00723e */ /* 0x000fc800000010ff */
[----:B------:R-:W-:Y:S01]  /*0af0*/  PRMT R17, R0, 0x7610, R17 ;  /* 0x0000761000117816 */ /* 0x000fe20000000011 */
[----:B------:R-:W-:Y:S06]  /*0b00*/  BRA `(.L_x_291) ;  /* 0x00000004009c7947 */ /* 0x000fec0003800000 */
.L_x_305:
        /* <DEDUP_REMOVED lines=21> */
.L_x_309:
[----:B------:R-:W-:Y:S05]  /*0c60*/  BSYNC.RECONVERGENT B1 ;  /* 0x0000000000017941 */ /* 0x000fea0003800200 */
.L_x_308:
[----:B------:R-:W-:Y:S01]  /*0c70*/  IMAD.SHL.U32 R0, R0, 0x100000, RZ ;  /* 0x0010000000007824 */ /* 0x000fe200078e00ff */
[----:B------:R-:W-:-:S04]  /*0c80*/  LEA R3, R3, 0x3b800000, 0x17 ;  /* 0x3b80000003037811 */ /* 0x000fc800078eb8ff */
[----:B------:R-:W-:-:S07]  /*0c90*/  LOP3.LUT R0, R3, R0, R7, 0xfe, !PT ;  /* 0x0000000003007212 */ /* 0x000fce00078efe07 */
.L_x_307:
[----:B------:R-:W-:Y:S05]  /*0ca0*/  BSYNC.RECONVERGENT B0 ;  /* 0x0000000000007941 */ /* 0x000fea0003800200 */
.L_x_306:
[----:B------:R-:W-:-:S04]  /*0cb0*/  F2FP.BF16.F32.PACK_AB R0, RZ, R0 ;  /* 0x00000000ff00723e */ /* 0x000fc800000010ff */
[----:B------:R-:W-:Y:S01]  /*0cc0*/  PRMT R17, R0, 0x7610, R17 ;  /* 0x0000761000117816 */ /* 0x000fe20000000011 */
[----:B------:R-:W-:Y:S06]  /*0cd0*/  BRA `(.L_x_291) ;  /* 0x0000000400287947 */ /* 0x000fec0003800000 */
.L_x_304:
        /* <DEDUP_REMOVED lines=21> */
.L_x_313:
[----:B------:R-:W-:Y:S05]  /*0e30*/  BSYNC.RECONVERGENT B1 ;  /* 0x0000000000017941 */ /* 0x000fea0003800200 */
.L_x_312:
[----:B------:R-:W-:Y:S01]  /*0e40*/  IMAD.SHL.U32 R0, R0, 0x200000, RZ ;  /* 0x0020000000007824 */ /* 0x000fe200078e00ff */
[----:B------:R-:W-:-:S04]  /*0e50*/  LEA R3, R3, 0x37800000, 0x17 ;  /* 0x3780000003037811 */ /* 0x000fc800078eb8ff */
[----:B------:R-:W-:-:S07]  /*0e60*/  LOP3.LUT R0, R3, R0, R7, 0xfe, !PT ;  /* 0x0000000003007212 */ /* 0x000fce00078efe07 */
.L_x_311:
[----:B------:R-:W-:Y:S05]  /*0e70*/  BSYNC.RECONVERGENT B0 ;  /* 0x0000000000007941 */ /* 0x000fea0003800200 */
.L_x_310:
[----:B------:R-:W-:-:S04]  /*0e80*/  F2FP.BF16.F32.PACK_AB R0, RZ, R0 ;  /* 0x00000000ff00723e */ /* 0x000fc800000010ff */
[----:B------:R-:W-:Y:S01]  /*0e90*/  PRMT R17, R0, 0x7610, R17 ;  /* 0x0000761000117816 */ /* 0x000fe20000000011 */
[----:B------:R-:W-:Y:S06]  /*0ea0*/  BRA `(.L_x_291) ;  /* 0x0000000000b47947 */ /* 0x000fec0003800000 */
.L_x_303:
[----:B------:R-:W-:-:S09]  /*0eb0*/  UISETP.NE.AND UP0, UPT, UR4, 0x1c, UPT ;  /* 0x0000001c0400788c */ /* 0x000fd2000bf05270 */
[----:B------:R-:W-:Y:S05]  /*0ec0*/  BRA.U !UP0, `(.L_x_314) ;  /* 0x00000001089c7547 */ /* 0x000fea000b800000 */
[----:B------:R-:W-:-:S09]  /*0ed0*/  UISETP.NE.AND UP0, UPT, UR4, 0x1d, UPT ;  /* 0x0000001d0400788c */ /* 0x000fd2000bf05270 */
[----:B------:R-:W-:Y:S05]  /*0ee0*/  BRA.U !UP0, `(.L_x_315) ;  /* 0x0000000108807547 */ /* 0x000fea000b800000 */
[----:B------:R-:W-:-:S09]  /*0ef0*/  UISETP.NE.AND UP0, UPT, UR4, 0x2c, UPT ;  /* 0x0000002c0400788c */ /* 0x000fd2000bf05270 */
[----:B------:R-:W-:Y:S05]  /*0f00*/  BRA.U !UP0, `(.L_x_316) ;  /* 0x0000000108487547 */ /* 0x000fea000b800000 */
.L_x_290:
[----:B------:R-:W-:Y:S01]  /*0f10*/  MOV R14, 0x0 ;  /* 0x00000000000e7802 */ /* 0x000fe20000000f00 */
[----:B------:R-:W0:Y:S01]  /*0f20*/  LDCU.64 UR4, c[0x4][0x198] ;  /* 0x01003300ff0477ac */ /* 0x000e220008000a00 */
[----:B------:R-:W-:Y:S02]  /*0f30*/  IMAD.MOV.U32 R8, RZ, RZ, 0x4e ;  /* 0x0000004eff087424 */ /* 0x000fe400078e00ff */
[----:B------:R-:W-:Y:S01]  /*0f40*/  IMAD.MOV.U32 R12, RZ, RZ, 0x1 ;  /* 0x00000001ff0c7424 */ /* 0x000fe200078e00ff */
[----:B------:R-:W1:Y:S01]  /*0f50*/  LDCU.64 UR6, c[0x4][0x1a0] ;  /* 0x01003400ff0677ac */ /* 0x000e620008000a00 */
[----:B------:R-:W2:Y:S01]  /*0f60*/  LDC.64 R14, c[0x4][R14] ;  /* 0x010000000e0e7b82 */ /* 0x000ea20000000a00 */
[----:B------:R-:W-:Y:S01]  /*0f70*/  IMAD.MOV.U32 R13, RZ, RZ, RZ ;  /* 0x000000ffff0d7224 */ /* 0x000fe200078e00ff */
[----:B------:R-:W3:Y:S01]  /*0f80*/  LDCU.64 UR8, c[0x4][0xa8] ;  /* 0x01001500ff0877ac */ /* 0x000ee20008000a00 */
[----:B0-----:R-:W-:Y:S02]  /*0f90*/  IMAD.U32 R4, RZ, RZ, UR4 ;  /* 0x00000004ff047e24 */ /* 0x001fe4000f8e00ff */
[----:B------:R-:W-:-:S02]  /*0fa0*/  IMAD.U32 R5, RZ, RZ, UR5 ;  /* 0x00000005ff057e24 */ /* 0x000fc4000f8e00ff */
[----:B-1----:R-:W-:Y:S02]  /*0fb0*/  IMAD.U32 R6, RZ, RZ, UR6 ;  /* 0x00000006ff067e24 */ /* 0x002fe4000f8e00ff */
[----:B------:R-:W-:Y:S02]  /*0fc0*/  IMAD.U32 R7, RZ, RZ, UR7 ;  /* 0x00000007ff077e24 */ /* 0x000fe4000f8e00ff */
[----:B---3--:R-:W-:Y:S02]  /*0fd0*/  IMAD.U32 R10, RZ, RZ, UR8 ;  /* 0x00000008ff0a7e24 */ /* 0x008fe4000f8e00ff */
[----:B------:R-:W-:-:S07]  /*0fe0*/  IMAD.U32 R11, RZ, RZ, UR9 ;  /* 0x00000009ff0b7e24 */ /* 0x000fce000f8e00ff */
[----:B------:R-:W-:-:S07]  /*0ff0*/  LEPC R20, `(.L_x_317) ;  /* 0x000000001014794e */ /* 0x000fce0000000000 */
[----:B--2---:R-:W-:Y:S05]  /*1000*/  CALL.ABS.NOINC R14 ;  /* 0x000000000e007343 */ /* 0x004fea0003c00000 */
.L_x_317:
[----:B------:R-:W-:Y:S01]  /*1010*/  PRMT R17, RZ, 0x7610, R17 ;  /* 0x00007610ff117816 */ /* 0x000fe20000000011 */
[----:B------:R-:W-:Y:S06]  /*1020*/  BRA `(.L_x_291) ;  /* 0x0000000000547947 */ /* 0x000fec0003800000 */
.L_x_316:
[----:B------:R-:W2:Y:S01]  /*1030*/  LDG.E.U8 R4, desc[UR36][R4.64] ;  /* 0x0000002404047981 */ /* 0x000ea2000c1e1100 */
[----:B------:R-:W-:Y:S01]  /*1040*/  BSSY.RECONVERGENT B0, `(.L_x_318) ;  /* 0x0000007000007945 */ /* 0x000fe20003800200 */
[----:B------:R-:W-:Y:S01]  /*1050*/  IMAD.MOV.U32 R0, RZ, RZ, 0x400000 ;  /* 0x00400000ff007424 */ /* 0x000fe200078e00ff */
[----:B--2---:R-:W-:-:S13]  /*1060*/  ISETP.NE.AND P0, PT, R4, RZ, PT ;  /* 0x000000ff0400720c */ /* 0x004fda0003f05270 */
[----:B------:R-:W-:Y:S05]  /*1070*/  @!P0 BRA `(.L_x_319) ;  /* 0x00000000000c8947 */ /* 0x000fea0003800000 */
[----:B------:R-:W-:-:S13]  /*1080*/  ISETP.NE.AND P0, PT, R4, 0xff, PT ;  /* 0x000000ff0400780c */ /* 0x000fda0003f05270 */
[----:B------:R-:W-:Y:S02]  /*1090*/  @!P0 IMAD.MOV.U32 R0, RZ, RZ, 0x7f800001 ;  /* 0x7f800001ff008424 */ /* 0x000fe400078e00ff */
[----:B------:R-:W-:-:S07]  /*10a0*/  @P0 IMAD.SHL.U32 R0, R4, 0x800000, RZ ;  /* 0x0080000004000824 */ /* 0x000fce00078e00ff */
.L_x_319:
[----:B------:R-:W-:Y:S05]  /*10b0*/  BSYNC.RECONVERGENT B0 ;  /* 0x0000000000007941 */ /* 0x000fea0003800200 */
.L_x_318:
[----:B------:R-:W-:-:S04]  /*10c0*/  F2FP.BF16.F32.PACK_AB R0, RZ, R0 ;  /* 0x00000000ff00723e */ /* 0x000fc800000010ff */
[----:B------:R-:W-:Y:S01]  /*10d0*/  PRMT R17, R0, 0x7610, R17 ;  /* 0x0000761000117816 */ /* 0x000fe20000000011 */
[----:B------:R-:W-:Y:S06]  /*10e0*/  BRA `(.L_x_291) ;  /* 0x0000000000247947 */ /* 0x000fec0003800000 */
.L_x_315:
[----:B------:R-:W2:Y:S02]  /*10f0*/  LDG.E.64 R4, desc[UR36][R4.64] ;  /* 0x0000002404047981 */ /* 0x000ea4000c1e1b00 */
[----:B--2---:R-:W0:Y:S02]  /*1100*/  I2F.U64 R0, R4 ;  /* 0x0000000400007312 */ /* 0x004e240000301000 */
[----:B0-----:R-:W-:-:S04]  /*1110*/  F2FP.BF16.F32.PACK_AB R0, RZ, R0 ;  /* 0x00000000ff00723e */ /* 0x001fc800000010ff */
[----:B------:R-:W-:Y:S01]  /*1120*/  PRMT R17, R0, 0x7610, R17 ;  /* 0x0000761000117816 */ /* 0x000fe20000000011 */
[----:B------:R-:W-:Y:S06]  /*1130*/  BRA `(.L_x_291) ;  /* 0x0000000000107947 */ /* 0x000fec0003800000 */
.L_x_314:
[----:B------:R-:W2:Y:S02]  /*1140*/  LDG.E R4, desc[UR36][R4.64] ;  /* 0x0000002404047981 */ /* 0x000ea4000c1e1900 */
[----:B--2---:R-:W-:-:S04]  /*1150*/  I2FP.F32.U32 R0, R4 ;  /* 0x0000000400007245 */ /* 0x004fc80000201000 */
[----:B------:R-:W-:-:S04]  /*1160*/  F2FP.BF16.F32.PACK_AB R0, RZ, R0 ;  /* 0x00000000ff00723e */ /* 0x000fc800000010ff */
[----:B------:R-:W-:-:S07]  /*1170*/  PRMT R17, R0, 0x7610, R17 ;  /* 0x0000761000117816 */ /* 0x000fce0000000011 */
.L_x_291:
[----:B------:R-:W-:-:S07]  /*1180*/  VIADD R23, R25, 0x80 ;  /* 0x0000008019177836 */ /* 0x000fce0000000000 */
.L_x_285:
[----:B------:R-:W-:Y:S05]  /*1190*/  BSYNC.RECONVERGENT B6 ;  /* 0x0000000000067941 */ /* 0x000fea0003800200 */
.L_x_284:
[----:B------:R-:W-:Y:S01]  /*11a0*/  ISETP.GE.AND P0, PT, R23, R16, PT ;  /* 0x000000101700720c */ /* 0x000fe20003f06270 */
[----:B------:R-:W-:Y:S01]  /*11b0*/  BSSY.RECONVERGENT B6, `(.L_x_320) ;  /* 0x0000110000067945 */ /* 0x000fe20003800200 */
[----:B------:R-:W-:-:S11]  /*11c0*/  PRMT R18, RZ, 0x7610, R18 ;  /* 0x00007610ff127816 */ /* 0x000fd60000000012 */
[----:B------:R-:W-:Y:S05]  /*11d0*/  @P0 BRA `(.L_x_321) ;  /* 0x0000001000340947 */ /* 0x000fea0003800000 */
[----:B0-----:R-:W0:Y:S01]  /*11e0*/  LDC.64 R4, c[0x0][0x3a0] ;  /* 0x0000e800ff047b82 */ /* 0x001e220000000a00 */
        /* <DEDUP_REMOVED lines=21> */
.L_x_325:
[----:B------:R-:W2:Y:S02]  /*1340*/  LDG.E.U8 R4, desc[UR36][R4.64] ;  /* 0x0000002404047981 */ /* 0x000ea4000c1e1100 */
[----:B--2---:R-:W-:-:S04]  /*1350*/  I2FP.F32.U32 R0, R4 ;  /* 0x0000000400007245 */ /* 0x004fc80000201000 */
[----:B------:R-:W-:-:S04]  /*1360*/  F2FP.BF16.F32.PACK_AB R0, RZ, R0 ;  /* 0x00000000ff00723e */ /* 0x000fc800000010ff */
[----:B------:R-:W-:Y:S01]  /*1370*/  PRMT R18, R0, 0x7610, R18 ;  /* 0x0000761000127816 */ /* 0x000fe20000000012 */
[----:B------:R-:W-:Y:S06]  /*1380*/  BRA `(.L_x_327) ;  /* 0x0000000c00c47947 */ /* 0x000fec0003800000 */
.L_x_324:
        /* <DEDUP_REMOVED lines=11> */
.L_x_329:
[----:B------:R-:W2:Y:S02]  /*1440*/  LDG.E R4, desc[UR36][R4.64] ;  /* 0x0000002404047981 */ /* 0x000ea4000c1e1900 */
[----:B--2---:R-:W-:-:S04]  /*1450*/  I2FP.F32.S32 R0, R4 ;  /* 0x0000000400007245 */ /* 0x004fc80000201400 */
[----:B------:R-:W-:-:S04]  /*1460*/  F2FP.BF16.F32.PACK_AB R0, RZ, R0 ;  /* 0x00000000ff00723e */ /* 0x000fc800000010ff */
[----:B------:R-:W-:Y:S01]  /*1470*/  PRMT R18, R0, 0x7610, R18 ;  /* 0x0000761000127816 */ /* 0x000fe20000000012 */
[----:B------:R-:W-:Y:S06]  /*1480*/  BRA `(.L_x_327) ;  /* 0x0000000c00847947 */ /* 0x000fec0003800000 */
.L_x_328:
[----:B------:R-:W2:Y:S02]  /*1490*/  LDG.E.U16 R4, desc[UR36][R4.64] ;  /* 0x0000002404047981 */ /* 0x000ea4000c1e1500 */
[----:B--2---:R-:W0:Y:S02]  /*14a0*/  I2F.S16 R0, R4 ;  /* 0x0000000400007306 */ /* 0x004e240000101400 */
[----:B0-----:R-:W-:-:S04]  /*14b0*/  F2FP.BF16.F32.PACK_AB R0, RZ, R0 ;  /* 0x00000000ff00723e */ /* 0x001fc800000010ff */
[----:B------:R-:W-:Y:S01]  /*14c0*/  PRMT R18, R0, 0x7610, R18 ;  /* 0x0000761000127816 */ /* 0x000fe20000000012 */
[----:B------:R-:W-:Y:S06]  /*14d0*/  BRA `(.L_x_327) ;  /* 0x0000000c00707947 */ /* 0x000fec0003800000 */
.L_x_323:
        /* <DEDUP_REMOVED lines=9> */
.L_x_331:
[----:B------:R-:W2:Y:S02]  /*1570*/  LDG.E.U16 R0, desc[UR36][R4.64] ;  /* 0x0000002404007981 */ /* 0x000ea4000c1e1500 */
[----:B--2---:R-:W-:-:S05]  /*1580*/  HADD2.F32 R0, -RZ, R0.H0_H0 ;  /* 0x20000000ff007230 */ /* 0x004fca0000004100 */
[----:B------:R-:W-:-:S04]  /*1590*/  F2FP.BF16.F32.PACK_AB R0, RZ, R0 ;  /* 0x00000000ff00723e */ /* 0x000fc800000010ff */
[----:B------:R-:W-:Y:S01]  /*15a0*/  PRMT R18, R0, 0x7610, R18 ;  /* 0x0000761000127816 */ /* 0x000fe20000000012 */
[----:B------:R-:W-:Y:S06]  /*15b0*/  BRA `(.L_x_327) ;  /* 0x0000000c00387947 */ /* 0x000fec0003800000 */
.L_x_330:
        /* <DEDUP_REMOVED lines=9> */
.L_x_333:
[----:B------:R-:W2:Y:S02]  /*1650*/  LDG.E.U16 R4, desc[UR36][R4.64] ;  /* 0x0000002404047981 */ /* 0x000ea4000c1e1500 */
[----:B--2---:R-:W-:-:S05]  /*1660*/  HADD2.F32 R0, -RZ, R4.H0_H0 ;  /* 0x20000004ff007230 */ /* 0x004fca0000004100 */
[----:B------:R-:W-:-:S04]  /*1670*/  F2FP.BF16.F32.PACK_AB R0, RZ, R0 ;  /* 0x00000000ff00723e */ /* 0x000fc800000010ff */
[----:B------:R-:W-:Y:S01]  /*1680*/  PRMT R18, R0, 0x7610, R18 ;  /* 0x0000761000127816 */ /* 0x000fe20000000012 */
[----:B------:R-:W-:Y:S06]  /*1690*/  BRA `(.L_x_327) ;  /* 0x0000000c00007947 */ /* 0x000fec0003800000 */
.L_x_332:
        /* <DEDUP_REMOVED lines=9> */
.L_x_322:
        /* <DEDUP_REMOVED lines=14> */
.L_x_336:
        /* <DEDUP_REMOVED lines=9> */
.L_x_335:
        /* <DEDUP_REMOVED lines=27> */
.L_x_338:
[----:B------:R-:W2:Y:S02]  /*1a50*/  LDG.E.U8 R4, desc[UR36][R4.64] ;  /* 0x0000002404047981 */ /* 0x000ea4000c1e1100 */
[C---:B--2---:R-:W-:Y:S02]  /*1a60*/  IMAD.SHL.U32 R0, R4.reuse, 0x2000000, RZ ;  /* 0x0200000004007824 */ /* 0x044fe400078e00ff */
[----:B------:R-:W-:-:S03]  /*1a70*/  IMAD.SHL.U32 R6, R4, 0x100, RZ ;  /* 0x0000010004067824 */ /* 0x000fc600078e00ff */
[----:B------:R-:W-:-:S13]  /*1a80*/  ISETP.GE.U32.AND P0, PT, R0, 0x8000000, PT ;  /* 0x080000000000780c */ /* 0x000fda0003f06070 */
[----:B------:R-:W-:Y:S02]  /*1a90*/  @!P0 LOP3.LUT R3, R6, 0x7f00, RZ, 0xc0, !PT ;  /* 0x00007f0006038812 */ /* 0x000fe400078ec0ff */
[----:B------:R-:W-:Y:S02]  /*1aa0*/  @P0 LEA.HI R0, R0, 0x70000000, RZ, 0x1c ;  /* 0x7000000000000811 */ /* 0x000fe400078fe0ff */
[----:B------:R-:W-:Y:S02]  /*1ab0*/  @!P0 LOP3.LUT R3, R3, 0x3f000000, RZ, 0xfc, !PT ;  /* 0x3f00000003038812 */ /* 0x000fe400078efcff */
[----:B------:R-:W-:Y:S01]  /*1ac0*/  PRMT R6, R6, 0x9910, RZ ;  /* 0x0000991006067816 */ /* 0x000fe200000000ff */
[----:B------:R-:W-:Y:S02]  /*1ad0*/  @P0 FMUL.FTZ R0, R0, 1.9259299443872358531e-34 ;  /* 0x0780000000000820 */ /* 0x000fe40000410000 */
[----:B------:R-:W-:Y:S02]  /*1ae0*/  @!P0 FADD.FTZ R0, R3, -0.5 ;  /* 0xbf00000003008421 */ /* 0x000fe40000010000 */
[----:B------:R-:W-:-:S05]  /*1af0*/  IMAD.MOV.U32 R3, RZ, RZ, R6 ;  /* 0x000000ffff037224 */ /* 0x000fca00078e0006 */
[----:B------:R-:W-:-:S04]  /*1b00*/  LOP3.LUT R0, R0, 0x80000000, R3, 0xf8, !PT ;  /* 0x8000000000007812 */ /* 0x000fc800078ef803 */
[----:B------:R-:W-:-:S04]  /*1b10*/  F2FP.BF16.F32.PACK_AB R0, RZ, R0 ;  /* 0x00000000ff00723e */ /* 0x000fc800000010ff */
[----:B------:R-:W-:Y:S01]  /*1b20*/  PRMT R18, R0, 0x7610, R18 ;  /* 0x0000761000127816 */ /* 0x000fe20000000012 */
[----:B------:R-:W-:Y:S06]  /*1b30*/  BRA `(.L_x_327) ;  /* 0x0000000400d87947 */ /* 0x000fec0003800000 */
.L_x_337:
[----:B------:R0:W5:Y:S01]  /*1b40*/  LDG.E.U16 R18, desc[UR36][R4.64] ;  /* 0x0000002404127981 */ /* 0x000162000c1e1500 */
[----:B------:R-:W-:Y:S05]  /*1b50*/  BRA `(.L_x_327) ;  /* 0x0000000400d07947 */ /* 0x000fea0003800000 */
.L_x_334:
        /* <DEDUP_REMOVED lines=13> */
.L_x_341:
        /* <DEDUP_REMOVED lines=21> */
.L_x_345:
[----:B------:R-:W-:Y:S05]  /*1d80*/  BSYNC.RECONVERGENT B1 ;  /* 0x0000000000017941 */ /* 0x000fea0003800200 */
.L_x_344:
[----:B------:R-:W-:Y:S01]  /*1d90*/  IMAD.SHL.U32 R0, R0, 0x100000, RZ ;  /* 0x0010000000007824 */ /* 0x000fe200078e00ff */
[----:B------:R-:W-:-:S04]  /*1da0*/  LEA R3, R3, 0x3b800000, 0x17 ;  /* 0x3b80000003037811 */ /* 0x000fc800078eb8ff */
[----:B------:R-:W-:-:S07]  /*1db0*/  LOP3.LUT R0, R3, R0, R7, 0xfe, !PT ;  /* 0x0000000003007212 */ /* 0x000fce00078efe07 */
.L_x_343:
[----:B------:R-:W-:Y:S05]  /*1dc0*/  BSYNC.RECONVERGENT B0 ;  /* 0x0000000000007941 */ /* 0x000fea0003800200 */
.L_x_342:
[----:B------:R-:W-:-:S04]  /*1dd0*/  F2FP.BF16.F32.PACK_AB R0, RZ, R0 ;  /* 0x00000000ff00723e */ /* 0x000fc800000010ff */
[----:B------:R-:W-:Y:S01]  /*1de0*/  PRMT R18, R0, 0x7610, R18 ;  /* 0x0000761000127816 */ /* 0x000fe20000000012 */
[----:B------:R-:W-:Y:S06]  /*1df0*/  BRA `(.L_x_327) ;  /* 0x0000000400287947 */ /* 0x000fec0003800000 */
.L_x_340:
        /* <DEDUP_REMOVED lines=21> */
.L_x_349:
[----:B------:R-:W-:Y:S05]  /*1f50*/  BSYNC.RECONVERGENT B1 ;  /* 0x0000000000017941 */ /* 0x000fea0003800200 */
.L_x_348:
[----:B------:R-:W-:Y:S01]  /*1f60*/  IMAD.SHL.U32 R0, R0, 0x200000, RZ ;  /* 0x0020000000007824 */ /* 0x000fe200078e00ff */
[----:B------:R-:W-:-:S04]  /*1f70*/  LEA R3, R3, 0x37800000, 0x17 ;  /* 0x3780000003037811 */ /* 0x000fc800078eb8ff */
[----:B------:R-:W-:-:S07]  /*1f80*/  LOP3.LUT R0, R3, R0, R7, 0xfe, !PT ;  /* 0x0000000003007212 */ /* 0x000fce00078efe07 */
.L_x_347:
[----:B------:R-:W-:Y:S05]  /*1f90*/  BSYNC.RECONVERGENT B0 ;  /* 0x0000000000007941 */ /* 0x000fea0003800200 */
.L_x_346:
[----:B------:R-:W-:-:S04]  /*1fa0*/  F2FP.BF16.F32.PACK_AB R0, RZ, R0 ;  /* 0x00000000ff00723e */ /* 0x000fc800000010ff */
[----:B------:R-:W-:Y:S01]  /*1fb0*/  PRMT R18, R0, 0x7610, R18 ;  /* 0x0000761000127816 */ /* 0x000fe20000000012 */
[----:B------:R-:W-:Y:S06]  /*1fc0*/  BRA `(.L_x_327) ;  /* 0x0000000000b47947 */ /* 0x000fec0003800000 */
.L_x_339:
        /* <DEDUP_REMOVED lines=14> */
.L_x_353:
[----:B------:R-:W-:Y:S05]  /*20b0*/  BSYNC.RECONVERGENT B0 ;  /* 0x0000000000007941 */ /* 0x000fea0003800200 */
.L_x_352:
[----:B------:R-:W-:-:S04]  /*20c0*/  F2FP.BF16.F32.PACK_AB R0, RZ, R0 ;  /* 0x00000000ff00723e */ /* 0x000fc800000010ff */
[----:B------:R-:W-:Y:S01]  /*20d0*/  PRMT R18, R0, 0x7610, R18 ;  /* 0x0000761000127816 */ /* 0x000fe20000000012 */
[----:B------:R-:W-:Y:S06]  /*20e0*/  BRA `(.L_x_327) ;  /* 0x00000000006c7947 */ /* 0x000fec0003800000 */
.L_x_326:
        /* <DEDUP_REMOVED lines=15> */
[----:B--2--5:R-:W-:Y:S05]  /*21e0*/  CALL.ABS.NOINC R14 ;  /* 0x000000000e007343 */ /* 0x024fea0003c00000 */
.L_x_354:
[----:B------:R-:W-:Y:S01]  /*21f0*/  PRMT R18, RZ, 0x7610, R18 ;  /* 0x00007610ff127816 */ /* 0x000fe20000000012 */
[----:B------:R-:W-:Y:S06]  /*2200*/  BRA `(.L_x_327) ;  /* 0x0000000000247947 */ /* 0x000fec0003800000 */
.L_x_351:
[----:B------:R-:W2:Y:S02]  /*2210*/  LDG.E.64 R4, desc[UR36][R4.64] ;  /* 0x0000002404047981 */ /* 0x000ea4000c1e1b00 */
[----:B--2---:R-:W0:Y:S02]  /*2220*/  I2F.U64 R0, R4 ;  /* 0x0000000400007312 */ /* 0x004e240000301000 */
[----:B0-----:R-:W-:-:S04]  /*2230*/  F2FP.BF16.F32.PACK_AB R0, RZ, R0 ;  /* 0x00000000ff00723e */ /* 0x001fc800000010ff */
[----:B------:R-:W-:Y:S01]  /*2240*/  PRMT R18, R0, 0x7610, R18 ;  /* 0x0000761000127816 */ /* 0x000fe20000000012 */
[----:B------:R-:W-:Y:S06]  /*2250*/  BRA `(.L_x_327) ;  /* 0x0000000000107947 */ /* 0x000fec0003800000 */
.L_x_350:
[----:B------:R-:W2:Y:S02]  /*2260*/  LDG.E R4, desc[UR36][R4.64] ;  /* 0x0000002404047981 */ /* 0x000ea4000c1e1900 */
[----:B--2---:R-:W-:-:S04]  /*2270*/  I2FP.F32.U32 R0, R4 ;  /* 0x0000000400007245 */ /* 0x004fc80000201000 */
[----:B------:R-:W-:-:S04]  /*2280*/  F2FP.BF16.F32.PACK_AB R0, RZ, R0 ;  /* 0x00000000ff00723e */ /* 0x000fc800000010ff */
[----:B------:R-:W-:-:S07]  /*2290*/  PRMT R18, R0, 0x7610, R18 ;  /* 0x0000761000127816 */ /* 0x000fce0000000012 */
.L_x_327:
[----:B------:R-:W-:-:S07]  /*22a0*/  VIADD R23, R23, 0x80 ;  /* 0x0000008017177836 */ /* 0x000fce0000000000 */
.L_x_321:
[----:B------:R-:W-:Y:S05]  /*22b0*/  BSYNC.RECONVERGENT B6 ;  /* 0x0000000000067941 */ /* 0x000fea0003800200 */
.L_x_320:
        /* <DEDUP_REMOVED lines=26> */
.L_x_360:
[----:B------:R-:W2:Y:S02]  /*2460*/  LDG.E.U8 R4, desc[UR36][R4.64] ;  /* 0x0000002404047981 */ /* 0x000ea4000c1e1100 */
[----:B--2---:R-:W-:-:S04]  /*2470*/  I2FP.F32.U32 R0, R4 ;  /* 0x0000000400007245 */ /* 0x004fc80000201000 */
[----:B------:R-:W-:-:S04]  /*2480*/  F2FP.BF16.F32.PACK_AB R0, RZ, R0 ;  /* 0x00000000ff00723e */ /* 0x000fc800000010ff */
[----:B------:R-:W-:Y:S01]  /*2490*/  PRMT R19, R0, 0x7610, R19 ;  /* 0x0000761000137816 */ /* 0x000fe20000000013 */
[----:B------:R-:W-:Y:S06]  /*24a0*/  BRA `(.L_x_362) ;  /* 0x0000000c00c47947 */ /* 0x000fec0003800000 */
.L_x_359:
        /* <DEDUP_REMOVED lines=11> */
.L_x_364:
[----:B------:R-:W2:Y:S02]  /*2560*/  LDG.E R4, desc[UR36][R4.64] ;  /* 0x0000002404047981 */ /* 0x000ea4000c1e1900 */
[----:B--2---:R-:W-:-:S04]  /*2570*/  I2FP.F32.S32 R0, R4 ;  /* 0x0000000400007245 */ /* 0x004fc80000201400 */
[----:B------:R-:W-:-:S04]  /*2580*/  F2FP.BF16.F32.PACK_AB R0, RZ, R0 ;  /* 0x00000000ff00723e */ /* 0x000fc800000010ff */
[----:B------:R-:W-:Y:S01]  /*2590*/  PRMT R19, R0, 0x7610, R19 ;  /* 0x0000761000137816 */ /* 0x000fe20000000013 */
[----:B------:R-:W-:Y:S06]  /*25a0*/  BRA `(.L_x_362) ;  /* 0x0000000c00847947 */ /* 0x000fec0003800000 */
.L_x_363:
[----:B------:R-:W2:Y:S02]  /*25b0*/  LDG.E.U16 R4, desc[UR36][R4.64] ;  /* 0x0000002404047981 */ /* 0x000ea4000c1e1500 */
[----:B--2---:R-:W0:Y:S02]  /*25c0*/  I2F.S16 R0, R4 ;  /* 0x0000000400007306 */ /* 0x004e240000101400 */
[----:B0-----:R-:W-:-:S04]  /*25d0*/  F2FP.BF16.F32.PACK_AB R0, RZ, R0 ;  /* 0x00000000ff00723e */ /* 0x001fc800000010ff */
[----:B------:R-:W-:Y:S01]  /*25e0*/  PRMT R19, R0, 0x7610, R19 ;  /* 0x0000761000137816 */ /* 0x000fe20000000013 */
[----:B------:R-:W-:Y:S06]  /*25f0*/  BRA `(.L_x_362) ;  /* 0x0000000c00707947 */ /* 0x000fec0003800000 */
.L_x_358:
        /* <DEDUP_REMOVED lines=9> */
.L_x_366:
[----:B------:R-:W2:Y:S02]  /*2690*/  LDG.E.U16 R0, desc[UR36][R4.64] ;  /* 0x0000002404007981 */ /* 0x000ea4000c1e1500 */
[----:B--2---:R-:W-:-:S05]  /*26a0*/  HADD2.F32 R0, -RZ, R0.H0_H0 ;  /* 0x20000000ff007230 */ /* 0x004fca0000004100 */
[----:B------:R-:W-:-:S04]  /*26b0*/  F2FP.BF16.F32.PACK_AB R0, RZ, R0 ;  /* 0x00000000ff00723e */ /* 0x000fc800000010ff */
[----:B------:R-:W-:Y:S01]  /*26c0*/  PRMT R19, R0, 0x7610, R19 ;  /* 0x0000761000137816 */ /* 0x000fe20000000013 */
[----:B------:R-:W-:Y:S06]  /*26d0*/  BRA `(.L_x_362) ;  /* 0x0000000c00387947 */ /* 0x000fec0003800000 */
.L_x_365:
        /* <DEDUP_REMOVED lines=9> */
.L_x_368:
[----:B------:R-:W2:Y:S02]  /*2770*/  LDG.E.U16 R4, desc[UR36][R4.64] ;  /* 0x0000002404047981 */ /* 0x000ea4000c1e1500 */
[----:B--2---:R-:W-:-:S05]  /*2780*/  HADD2.F32 R0, -RZ, R4.H0_H0 ;  /* 0x20000004ff007230 */ /* 0x004fca0000004100 */
[----:B------:R-:W-:-:S04]  /*2790*/  F2FP.BF16.F32.PACK_AB R0, RZ, R0 ;  /* 0x00000000ff00723e */ /* 0x000fc800000010ff */
[----:B------:R-:W-:Y:S01]  /*27a0*/  PRMT R19, R0, 0x7610, R19 ;  /* 0x0000761000137816 */ /* 0x000fe20000000013 */
[----:B------:R-:W-:Y:S06]  /*27b0*/  BRA `(.L_x_362) ;  /* 0x0000000c00007947 */ /* 0x000fec0003800000 */
.L_x_367:
        /* <DEDUP_REMOVED lines=9> */
.L_x_357:
        /* <DEDUP_REMOVED lines=14> */
.L_x_371:
        /* <DEDUP_REMOVED lines=9> */
.L_x_370:
        /* <DEDUP_REMOVED lines=27> */
.L_x_373:
        /* <DEDUP_REMOVED lines=15> */
.L_x_372:
[----:B------:R0:W5:Y:S01]  /*2c60*/  LDG.E.U16 R19, desc[UR36][R4.64] ;  /* 0x0000002404137981 */ /* 0x000162000c1e1500 */
[----:B------:R-:W-:Y:S05]  /*2c70*/  BRA `(.L_x_362) ;  /* 0x0000000400d07947 */ /* 0x000fea0003800000 */
.L_x_369:
        /* <DEDUP_REMOVED lines=13> */
.L_x_376:
        /* <DEDUP_REMOVED lines=21> */
.L_x_380:
[----:B------:R-:W-:Y:S05]  /*2ea0*/  BSYNC.RECONVERGENT B1 ;  /* 0x0000000000017941 */ /* 0x000fea0003800200 */
.L_x_379:
[----:B------:R-:W-:Y:S01]  /*2eb0*/  IMAD.SHL.U32 R0, R0, 0x100000, RZ ;  /* 0x0010000000007824 */ /* 0x000fe200078e00ff */
[----:B------:R-:W-:-:S04]  /*2ec0*/  LEA R3, R3, 0x3b800000, 0x17 ;  /* 0x3b80000003037811 */ /* 0x000fc800078eb8ff */
[----:B------:R-:W-:-:S07]  /*2ed0*/  LOP3.LUT R0, R3, R0, R7, 0xfe, !PT ;  /* 0x0000000003007212 */ /* 0x000fce00078efe07 */
.L_x_378:
[----:B------:R-:W-:Y:S05]  /*2ee0*/  BSYNC.RECONVERGENT B0 ;  /* 0x0000000000007941 */ /* 0x000fea0003800200 */
.L_x_377:
[----:B------:R-:W-:-:S04]  /*2ef0*/  F2FP.BF16.F32.PACK_AB R0, RZ, R0 ;  /* 0x00000000ff00723e */ /* 0x000fc800000010ff */
[----:B------:R-:W-:Y:S01]  /*2f00*/  PRMT R19, R0, 0x7610, R19 ;  /* 0x0000761000137816 */ /* 0x000fe20000000013 */
[----:B------:R-:W-:Y:S06]  /*2f10*/  BRA `(.L_x_362) ;  /* 0x0000000400287947 */ /* 0x000fec0003800000 */
.L_x_375:
        /* <DEDUP_REMOVED lines=21> */
.L_x_384:
[----:B------:R-:W-:Y:S05]  /*3070*/  BSYNC.RECONVERGENT B1 ;  /* 0x0000000000017941 */ /* 0x000fea0003800200 */
.L_x_383:
[----:B------:R-:W-:Y:S01]  /*3080*/  IMAD.SHL.U32 R0, R0, 0x200000, RZ ;  /* 0x0020000000007824 */ /* 0x000fe200078e00ff */
[----:B------:R-:W-:-:S04]  /*3090*/  LEA R3, R3, 0x37800000, 0x17 ;  /* 0x3780000003037811 */ /* 0x000fc800078eb8ff */
[----:B------:R-:W-:-:S07]  /*30a0*/  LOP3.LUT R0, R3, R0, R7, 0xfe, !PT ;  /* 0x0000000003007212 */ /* 0x000fce00078efe07 */
.L_x_382:
[----:B------:R-:W-:Y:S05]  /*30b0*/  BSYNC.RECONVERGENT B0 ;  /* 0x0000000000007941 */ /* 0x000fea0003800200 */
.L_x_381:
[----:B------:R-:W-:-:S04]  /*30c0*/  F2FP.BF16.F32.PACK_AB R0, RZ, R0 ;  /* 0x00000000ff00723e */ /* 0x000fc800000010ff */
[----:B------:R-:W-:Y:S01]  /*30d0*/  PRMT R19, R0, 0x7610, R19 ;  /* 0x0000761000137816 */ /* 0x000fe20000000013 */
[----:B------:R-:W-:Y:S06]  /*30e0*/  BRA `(.L_x_362) ;  /* 0x0000000000b47947 */ /* 0x000fec0003800000 */
.L_x_374:
        /* <DEDUP_REMOVED lines=14> */
.L_x_388:
[----:B------:R-:W-:Y:S05]  /*31d0*/  BSYNC.RECONVERGENT B0 ;  /* 0x0000000000007941 */ /* 0x000fea0003800200 */
.L_x_387:
[----:B------:R-:W-:-:S04]  /*31e0*/  F2FP.BF16.F32.PACK_AB R0, RZ, R0 ;  /* 0x00000000ff00723e */ /* 0x000fc800000010ff */
[----:B------:R-:W-:Y:S01]  /*31f0*/  PRMT R19, R0, 0x7610, R19 ;  /* 0x0000761000137816 */ /* 0x000fe20000000013 */
[----:B------:R-:W-:Y:S06]  /*3200*/  BRA `(.L_x_362) ;  /* 0x00000000006c7947 */ /* 0x000fec0003800000 */
.L_x_361:
        /* <DEDUP_REMOVED lines=16> */
.L_x_389:
[----:B------:R-:W-:Y:S01]  /*3310*/  PRMT R19, RZ, 0x7610, R19 ;  /* 0x00007610ff137816 */ /* 0x000fe20000000013 */
[----:B------:R-:W-:Y:S06]  /*3320*/  BRA `(.L_x_362) ;  /* 0x0000000000247947 */ /* 0x000fec0003800000 */
.L_x_386:
[----:B------:R-:W2:Y:S02]  /*3330*/  LDG.E.64 R4, desc[UR36][R4.64] ;  /* 0x0000002404047981 */ /* 0x000ea4000c1e1b00 */
[----:B--2---:R-:W0:Y:S02]  /*3340*/  I2F.U64 R0, R4 ;  /* 0x0000000400007312 */ /* 0x004e240000301000 */
[----:B0-----:R-:W-:-:S04]  /*3350*/  F2FP.BF16.F32.PACK_AB R0, RZ, R0 ;  /* 0x00000000ff00723e */ /* 0x001fc800000010ff */
[----:B------:R-:W-:Y:S01]  /*3360*/  PRMT R19, R0, 0x7610, R19 ;  /* 0x0000761000137816 */ /* 0x000fe20000000013 */
[----:B------:R-:W-:Y:S06]  /*3370*/  BRA `(.L_x_362) ;  /* 0x0000000000107947 */ /* 0x000fec0003800000 */
.L_x_385:
[----:B------:R-:W2:Y:S02]  /*3380*/  LDG.E R4, desc[UR36][R4.64] ;  /* 0x0000002404047981 */ /* 0x000ea4000c1e1900 */
[----:B--2---:R-:W-:-:S04]  /*3390*/  I2FP.F32.U32 R0, R4 ;  /* 0x0000000400007245 */ /* 0x004fc80000201000 */
[----:B------:R-:W-:-:S04]  /*33a0*/  F2FP.BF16.F32.PACK_AB R0, RZ, R0 ;  /* 0x00000000ff00723e */ /* 0x000fc800000010ff */
[----:B------:R-:W-:-:S07]  /*33b0*/  PRMT R19, R0, 0x7610, R19 ;  /* 0x0000761000137816 */ /* 0x000fce0000000013 */
.L_x_362:
[----:B------:R-:W-:-:S07]  /*33c0*/  VIADD R23, R23, 0x80 ;  /* 0x0000008017177836 */ /* 0x000fce0000000000 */
.L_x_356:
[----:B------:R-:W-:Y:S05]  /*33d0*/  BSYNC.RECONVERGENT B6 ;  /* 0x0000000000067941 */ /* 0x000fea0003800200 */
.L_x_355:
        /* <DEDUP_REMOVED lines=26> */
.L_x_395:
[----:B------:R-:W2:Y:S02]  /*3580*/  LDG.E.U8 R4, desc[UR36][R4.64] ;  /* 0x0000002404047981 */ /* 0x000ea4000c1e1100 */
[----:B--2---:R-:W-:-:S04]  /*3590*/  I2FP.F32.U32 R0, R4 ;  /* 0x0000000400007245 */ /* 0x004fc80000201000 */
[----:B------:R-:W-:-:S04]  /*35a0*/  F2FP.BF16.F32.PACK_AB R0, RZ, R0 ;  /* 0x00000000ff00723e */ /* 0x000fc800000010ff */
[----:B------:R-:W-:Y:S01]  /*35b0*/  PRMT R3, R0, 0x7610, R3 ;  /* 0x0000761000037816 */ /* 0x000fe20000000003 */
[----:B------:R-:W-:Y:S06]  /*35c0*/  BRA `(.L_x_391) ;  /* 0x0000000c00c07947 */ /* 0x000fec0003800000 */
.L_x_394:
        /* <DEDUP_REMOVED lines=11> */
.L_x_398:
[----:B------:R-:W2:Y:S02]  /*3680*/  LDG.E R4, desc[UR36][R4.64] ;  /* 0x0000002404047981 */ /* 0x000ea4000c1e1900 */
[----:B--2---:R-:W-:-:S04]  /*3690*/  I2FP.F32.S32 R0, R4 ;  /* 0x0000000400007245 */ /* 0x004fc80000201400 */
[----:B------:R-:W-:-:S04]  /*36a0*/  F2FP.BF16.F32.PACK_AB R0, RZ, R0 ;  /* 0x00000000ff00723e */ /* 0x000fc800000010ff */
[----:B------:R-:W-:Y:S01]  /*36b0*/  PRMT R3, R0, 0x7610, R3 ;  /* 0x0000761000037816 */ /* 0x000fe20000000003 */
[----:B------:R-:W-:Y:S06]  /*36c0*/  BRA `(.L_x_391) ;  /* 0x0000000c00807947 */ /* 0x000fec0003800000 */
.L_x_397:
[----:B------:R-:W2:Y:S02]  /*36d0*/  LDG.E.U16 R4, desc[UR36][R4.64] ;  /* 0x0000002404047981 */ /* 0x000ea4000c1e1500 */
[----:B--2---:R-:W0:Y:S02]  /*36e0*/  I2F.S16 R0, R4 ;  /* 0x0000000400007306 */ /* 0x004e240000101400 */
[----:B0-----:R-:W-:-:S04]  /*36f0*/  F2FP.BF16.F32.PACK_AB R0, RZ, R0 ;  /* 0x00000000ff00723e */ /* 0x001fc800000010ff */
[----:B------:R-:W-:Y:S01]  /*3700*/  PRMT R3, R0, 0x7610, R3 ;  /* 0x0000761000037816 */ /* 0x000fe20000000003 */
[----:B------:R-:W-:Y:S06]  /*3710*/  BRA `(.L_x_391) ;  /* 0x0000000c006c7947 */ /* 0x000fec0003800000 */
.L_x_393:
        /* <DEDUP_REMOVED lines=9> */
.L_x_400:
[----:B------:R-:W2:Y:S02]  /*37b0*/  LDG.E.U16 R0, desc[UR36][R4.64] ;  /* 0x0000002404007981 */ /* 0x000ea4000c1e1500 */
[----:B--2---:R-:W-:-:S05]  /*37c0*/  HADD2.F32 R0, -RZ, R0.H0_H0 ;  /* 0x20000000ff007230 */ /* 0x004fca0000004100 */
[----:B------:R-:W-:-:S04]  /*37d0*/  F2FP.BF16.F32.PACK_AB R0, RZ, R0 ;  /* 0x00000000ff00723e */ /* 0x000fc800000010ff */
[----:B------:R-:W-:Y:S01]  /*37e0*/  PRMT R3, R0, 0x7610, R3 ;  /* 0x0000761000037816 */ /* 0x000fe20000000003 */
[----:B------:R-:W-:Y:S06]  /*37f0*/  BRA `(.L_x_391) ;  /* 0x0000000c00347947 */ /* 0x000fec0003800000 */
.L_x_399:
        /* <DEDUP_REMOVED lines=9> */
.L_x_402:
[----:B------:R-:W2:Y:S02]  /*3890*/  LDG.E.U16 R4, desc[UR36][R4.64] ;  /* 0x0000002404047981 */ /* 0x000ea4000c1e1500 */
[----:B--2---:R-:W-:-:S05]  /*38a0*/  HADD2.F32 R0, -RZ, R4.H0_H0 ;  /* 0x20000004ff007230 */ /* 0x004fca0000004100 */
[----:B------:R-:W-:-:S04]  /*38b0*/  F2FP.BF16.F32.PACK_AB R0, RZ, R0 ;  /* 0x00000000ff00723e */ /* 0x000fc800000010ff */
[----:B------:R-:W-:Y:S01]  /*38c0*/  PRMT R3, R0, 0x7610, R3 ;  /* 0x0000761000037816 */ /* 0x000fe20000000003 */
[----:B------:R-:W-:Y:S06]  /*38d0*/  BRA `(.L_x_391) ;  /* 0x0000000800fc7947 */ /* 0x000fec0003800000 */
.L_x_401:
        /* <DEDUP_REMOVED lines=9> */
.L_x_392:
        /* <DEDUP_REMOVED lines=14> */
.L_x_405:
        /* <DEDUP_REMOVED lines=9> */
.L_x_404:
        /* <DEDUP_REMOVED lines=24> */
[----:B------:R-:W-:Y:S01]  /*3c60*/  F2FP.BF16.F32.PACK_AB R3, RZ, R3 ;  /* 0x00000003ff03723e */ /* 0x000fe200000010ff */
[----:B------:R-:W-:Y:S06]  /*3c70*/  BRA `(.L_x_391) ;  /* 0x0000000800147947 */ /* 0x000fec0003800000 */
.L_x_407:
        /* <DEDUP_REMOVED lines=15> */
.L_x_406:
[----:B------:R1:W5:Y:S01]  /*3d70*/  LDG.E.U16 R3, desc[UR36][R4.64] ;  /* 0x0000002404037981 */ /* 0x000362000c1e1500 */
[----:B------:R-:W-:Y:S05]  /*3d80*/  BRA `(.L_x_391) ;  /* 0x0000000400d07947 */ /* 0x000fea0003800000 */
.L_x_403:
        /* <DEDUP_REMOVED lines=13> */
.L_x_410:
        /* <DEDUP_REMOVED lines=21> */
.L_x_414:
[----:B------:R-:W-:Y:S05]  /*3fb0*/  BSYNC.RECONVERGENT B1 ;  /* 0x0000000000017941 */ /* 0x000fea0003800200 */
.L_x_413:
[----:B------:R-:W-:Y:S01]  /*3fc0*/  IMAD.SHL.U32 R0, R0, 0x100000, RZ ;  /* 0x0010000000007824 */ /* 0x000fe200078e00ff */
[----:B------:R-:W-:-:S04]  /*3fd0*/  LEA R3, R3, 0x3b800000, 0x17 ;  /* 0x3b80000003037811 */ /* 0x000fc800078eb8ff */
[----:B------:R-:W-:-:S07]  /*3fe0*/  LOP3.LUT R0, R3, R0, R7, 0xfe, !PT ;  /* 0x0000000003007212 */ /* 0x000fce00078efe07 */
.L_x_412:
[----:B------:R-:W-:Y:S05]  /*3ff0*/  BSYNC.RECONVERGENT B0 ;  /* 0x0000000000007941 */ /* 0x000fea0003800200 */
.L_x_411:
[----:B------:R-:W-:-:S04]  /*4000*/  F2FP.BF16.F32.PACK_AB R0, RZ, R0 ;  /* 0x00000000ff00723e */ /* 0x000fc800000010ff */
[----:B------:R-:W-:Y:S01]  /*4010*/  PRMT R3, R0, 0x7610, R3 ;  /* 0x0000761000037816 */ /* 0x000fe20000000003 */
[----:B------:R-:W-:Y:S06]  /*4020*/  BRA `(.L_x_391) ;  /* 0x0000000400287947 */ /* 0x000fec0003800000 */
.L_x_409:
        /* <DEDUP_REMOVED lines=21> */
.L_x_418:
[----:B------:R-:W-:Y:S05]  /*4180*/  BSYNC.RECONVERGENT B1 ;  /* 0x0000000000017941 */ /* 0x000fea0003800200 */
.L_x_417:
[----:B------:R-:W-:Y:S01]  /*4190*/  IMAD.SHL.U32 R0, R0, 0x200000, RZ ;  /* 0x0020000000007824 */ /* 0x000fe200078e00ff */
[----:B------:R-:W-:-:S04]  /*41a0*/  LEA R3, R3, 0x37800000, 0x17 ;  /* 0x3780000003037811 */ /* 0x000fc800078eb8ff */
[----:B------:R-:W-:-:S07]  /*41b0*/  LOP3.LUT R0, R3, R0, R7, 0xfe, !PT ;  /* 0x0000000003007212 */ /* 0x000fce00078efe07 */
.L_x_416:
[----:B------:R-:W-:Y:S05]  /*41c0*/  BSYNC.RECONVERGENT B0 ;  /* 0x0000000000007941 */ /* 0x000fea0003800200 */
.L_x_415:
[----:B------:R-:W-:-:S04]  /*41d0*/  F2FP.BF16.F32.PACK_AB R0, RZ, R0 ;  /* 0x00000000ff00723e */ /* 0x000fc800000010ff */
[----:B------:R-:W-:Y:S01]  /*41e0*/  PRMT R3, R0, 0x7610, R3 ;  /* 0x0000761000037816 */ /* 0x000fe20000000003 */
[----:B------:R-:W-:Y:S06]  /*41f0*/  BRA `(.L_x_391) ;  /* 0x0000000000b47947 */ /* 0x000fec0003800000 */
.L_x_408:
        /* <DEDUP_REMOVED lines=14> */
.L_x_422:
[----:B------:R-:W-:Y:S05]  /*42e0*/  BSYNC.RECONVERGENT B0 ;  /* 0x0000000000007941 */ /* 0x000fea0003800200 */
.L_x_421:
[----:B------:R-:W-:-:S04]  /*42f0*/  F2FP.BF16.F32.PACK_AB R0, RZ, R0 ;  /* 0x00000000ff00723e */ /* 0x000fc800000010ff */
[----:B------:R-:W-:Y:S01]  /*4300*/  PRMT R3, R0, 0x7610, R3 ;  /* 0x0000761000037816 */ /* 0x000fe20000000003 */
[----:B------:R-:W-:Y:S06]  /*4310*/  BRA `(.L_x_391) ;  /* 0x00000000006c7947 */ /* 0x000fec0003800000 */
.L_x_396:
        /* <DEDUP_REMOVED lines=16> */
.L_x_423:
[----:B------:R-:W-:Y:S01]  /*4420*/  PRMT R3, RZ, 0x7610, R3 ;  /* 0x00007610ff037816 */ /* 0x000fe20000000003 */
[----:B------:R-:W-:Y:S06]  /*4430*/  BRA `(.L_x_391) ;  /* 0x0000000000247947 */ /* 0x000fec0003800000 */
.L_x_420:
[----:B------:R-:W2:Y:S02]  /*4440*/  LDG.E.64 R4, desc[UR36][R4.64] ;  /* 0x0000002404047981 */ /* 0x000ea4000c1e1b00 */
[----:B--2---:R-:W0:Y:S02]  /*4450*/  I2F.U64 R0, R4 ;  /* 0x0000000400007312 */ /* 0x004e240000301000 */
[----:B0-----:R-:W-:-:S04]  /*4460*/  F2FP.BF16.F32.PACK_AB R0, RZ, R0 ;  /* 0x00000000ff00723e */ /* 0x001fc800000010ff */
[----:B------:R-:W-:Y:S01]  /*4470*/  PRMT R3, R0, 0x7610, R3 ;  /* 0x0000761000037816 */ /* 0x000fe20000000003 */
[----:B------:R-:W-:Y:S06]  /*4480*/  BRA `(.L_x_391) ;  /* 0x0000000000107947 */ /* 0x000fec0003800000 */
.L_x_419:
[----:B------:R-:W2:Y:S02]  /*4490*/  LDG.E R4, desc[UR36][R4.64] ;  /* 0x0000002404047981 */ /* 0x000ea4000c1e1900 */
[----:B--2---:R-:W-:-:S04]  /*44a0*/  I2FP.F32.U32 R0, R4 ;  /* 0x0000000400007245 */ /* 0x004fc80000201000 */
[----:B------:R-:W-:-:S04]  /*44b0*/  F2FP.BF16.F32.PACK_AB R0, RZ, R0 ;  /* 0x00000000ff00723e */ /* 0x000fc800000010ff */
[----:B------:R-:W-:-:S07]  /*44c0*/  PRMT R3, R0, 0x7610, R3 ;  /* 0x0000761000037816 */ /* 0x000fce0000000003 */
.L_x_391:
[----:B------:R-:W-:Y:S05]  /*44d0*/  BSYNC.RECONVERGENT B6 ;  /* 0x0000000000067941 */ /* 0x000fea0003800200 */
.L_x_390:
[C---:B------:R-:W-:Y:S01]  /*44e0*/  VIADD R23, R25.reuse, 0x80 ;  /* 0x0000008019177836 */ /* 0x040fe20000000000 */
[CC--:B------:R-:W-:Y:S01]  /*44f0*/  ISETP.GE.AND P0, PT, R25.reuse, R16.reuse, PT ;  /* 0x000000101900720c */ /* 0x0c0fe20003f06270 */
[C---:B01----:R-:W-:Y:S01]  /*4500*/  VIADD R5, R25.reuse, 0x100 ;  /* 0x0000010019057836 */ /* 0x043fe20000000000 */
[----:B------:R-:W0:Y:S01]  /*4510*/  LDC.U16 R0, c[0x0][0x388] ;  /* 0x0000e200ff007b82 */ /* 0x000e220000000400 */
[----:B------:R-:W-:Y:S01]  /*4520*/  VIADD R7, R25, 0x180 ;  /* 0x0000018019077836 */ /* 0x000fe20000000000 */
[-C--:B------:R-:W-:Y:S01]  /*4530*/  ISETP.GE.AND P1, PT, R23, R16.reuse, PT ;  /* 0x000000101700720c */ /* 0x080fe20003f26270 */
[----:B------:R-:W-:Y:S01]  /*4540*/  BSSY.RECONVERGENT B6, `(.L_x_424) ;  /* 0x0000129000067945 */ /* 0x000fe20003800200 */
[-C--:B------:R-:W-:Y:S02]  /*4550*/  ISETP.GE.AND P2, PT, R5, R16.reuse, PT ;  /* 0x000000100500720c */ /* 0x080fe40003f46270 */
[----:B------:R-:W-:-:S05]  /*4560*/  ISETP.GE.AND P3, PT, R7, R16, PT ;  /* 0x000000100700720c */ /* 0x000fca0003f66270 */
[----:B-----5:R-:W-:-:S04]  /*4570*/  @!P0 IMAD.U32 R4, R17, 0x10000, RZ ;  /* 0x0001000011048824 */ /* 0x020fc800078e00ff */
[----:B------:R-:W-:Y:S02]  /*4580*/  @!P1 IMAD.U32 R18, R18, 0x10000, RZ ;  /* 0x0001000012129824 */ /* 0x000fe400078e00ff */
[----:B------:R-:W1:Y:S01]  /*4590*/  @!P0 MUFU.LG2 R4, R4 ;  /* 0x0000000400048308 */ /* 0x000e620000000c00 */
[----:B------:R-:W-:Y:S02]  /*45a0*/  @!P2 IMAD.U32 R6, R19, 0x10000, RZ ;  /* 0x000100001306a824 */ /* 0x000fe400078e00ff */
[----:B------:R-:W-:Y:S02]  /*45b0*/  @!P3 IMAD.U32 R8, R3, 0x10000, RZ ;  /* 0x000100000308b824 */ /* 0x000fe400078e00ff */
[----:B0-----:R-:W-:-:S03]  /*45c0*/  @!P0 IMAD.U32 R5, R0, 0x10000, RZ ;  /* 0x0001000000058824 */ /* 0x001fc600078e00ff */
[----:B------:R-:W0:Y:S01]  /*45d0*/  @!P1 MUFU.LG2 R18, R18 ;  /* 0x0000001200129308 */ /* 0x000e220000000c00 */
[C---:B------:R-:W-:Y:S02]  /*45e0*/  @!P1 IMAD.U32 R9, R0.reuse, 0x10000, RZ ;  /* 0x0001000000099824 */ /* 0x040fe400078e00ff */
[----:B------:R-:W-:-:S05]  /*45f0*/  @!P2 IMAD.U32 R7, R0, 0x10000, RZ ;  /* 0x000100000007a824 */ /* 0x000fca00078e00ff */
[----:B------:R-:W2:Y:S01]  /*4600*/  @!P2 MUFU.LG2 R6, R6 ;  /* 0x000000060006a308 */ /* 0x000ea20000000c00 */
[----:B-1----:R-:W-:-:S07]  /*4610*/  @!P0 FMUL.FTZ R5, R5, R4 ;  /* 0x0000000405058220 */ /* 0x002fce0000410000 */
[----:B------:R-:W1:Y:S01]  /*4620*/  @!P3 MUFU.LG2 R8, R8 ;  /* 0x000000080008b308 */ /* 0x000e620000000c00 */
[----:B0-----:R-:W-:Y:S01]  /*4630*/  @!P1 FMUL.FTZ R4, R9, R18 ;  /* 0x0000001209049220 */ /* 0x001fe20000410000 */
[----:B------:R-:W-:Y:S01]  /*4640*/  @!P3 IMAD.U32 R9, R0, 0x10000, RZ ;  /* 0x000100000009b824 */ /* 0x000fe200078e00ff */
[----:B------:R-:W0:Y:S05]  /*4650*/  LDC.U8 R18, c[0x0][0x3b4] ;  /* 0x0000ed00ff127b82 */ /* 0x000e2a0000000000 */
[----:B------:R-:W3:Y:S01]  /*4660*/  @!P0 MUFU.EX2 R5, R5 ;  /* 0x0000000500058308 */ /* 0x000ee20000000800 */
[----:B--2---:R-:W-:-:S07]  /*4670*/  @!P2 FMUL.FTZ R7, R7, R6 ;  /* 0x000000060707a220 */ /* 0x004fce0000410000 */
[----:B------:R-:W2:Y:S01]  /*4680*/  @!P2 MUFU.EX2 R7, R7 ;  /* 0x000000070007a308 */ /* 0x000ea20000000800 */
[----:B-1----:R-:W-:-:S07]  /*4690*/  @!P3 FMUL.FTZ R0, R9, R8 ;  /* 0x000000080900b220 */ /* 0x002fce0000410000 */
[----:B------:R-:W1:Y:S08]  /*46a0*/  @!P1 MUFU.EX2 R4, R4 ;  /* 0x0000000400049308 */ /* 0x000e700000000800 */
[----:B------:R-:W4:Y:S08]  /*46b0*/  @!P3 MUFU.EX2 R0, R0 ;  /* 0x000000000000b308 */ /* 0x000f300000000800 */
[----:B---3--:R3:W0:Y:S08]  /*46c0*/  @!P0 F2F.BF16.F32 R3, R5 ;  /* 0x0000000500038304 */ /* 0x0086300000202000 */
[----:B--2---:R3:W2:Y:S08]  /*46d0*/  @!P2 F2F.BF16.F32 R17, R7 ;  /* 0x000000070011a304 */ /* 0x0046b00000202000 */
[----:B-1----:R3:W1:Y:S08]  /*46e0*/  @!P1 F2F.BF16.F32 R22, R4 ;  /* 0x0000000400169304 */ /* 0x0026700000202000 */
[----:B----4-:R3:W4:Y:S01]  /*46f0*/  @!P3 F2F.BF16.F32 R19, R0 ;  /* 0x000000000013b304 */ /* 0x0107220000202000 */
[----:B0-2---:R-:W-:Y:S05]  /*4700*/  @P0 BRA `(.L_x_425) ;  /* 0x0000001000300947 */ /* 0x005fea0003800000 */
[----:B------:R-:W0:Y:S01]  /*4710*/  LDCU UR4, c[0x0][0x3b8] ;  /* 0x00007700ff0477ac */ /* 0x000e220008000800 */
[----:B------:R-:W2:Y:S01]  /*4720*/  LDC.64 R8, c[0x0][0x398] ;  /* 0x0000e600ff087b82 */ /* 0x000ea20000000a00 */
[----:B---3--:R-:W-:Y:S01]  /*4730*/  IMAD R0, R2, 0x200, R25 ;  /* 0x0000020002007824 */ /* 0x008fe200078e0219 */
[----:B------:R-:W-:-:S03]  /*4740*/  PRMT R4, R18, 0x9910, RZ ;  /* 0x0000991012047816 */ /* 0x000fc600000000ff */
[----:B0-----:R-:W-:Y:S02]  /*4750*/  IMAD R5, R0, UR4, RZ ;  /* 0x0000000400057c24 */ /* 0x001fe4000f8e02ff */
[----:B------:R-:W-:-:S05]  /*4760*/  IMAD.MOV.U32 R0, RZ, RZ, R4 ;  /* 0x000000ffff007224 */ /* 0x000fca00078e0004 */
[----:B------:R-:W-:Y:S02]  /*4770*/  ISETP.GT.AND P0, PT, R0, 0x9, PT ;  /* 0x000000090000780c */ /* 0x000fe40003f04270 */
[----:B--2---:R-:W-:-:S05]  /*4780*/  IADD3 R8, P1, PT, R5, R8, RZ ;  /* 0x0000000805087210 */ /* 0x004fca0007f3e0ff */
[----:B------:R-:W-:-:S06]  /*4790*/  IMAD.X R9, RZ, RZ, R9, P1 ;  /* 0x000000ffff097224 */ /* 0x000fcc00008e0609 */
[----:B------:R-:W-:Y:S05]  /*47a0*/  @P0 BRA `(.L_x_426) ;  /* 0x0000000400340947 */ /* 0x000fea0003800000 */
[----:B------:R-:W-:-:S13]  /*47b0*/  ISETP.GT.AND P0, PT, R0, 0x4, PT ;  /* 0x000000040000780c */ /* 0x000fda0003f04270 */
[----:B------:R-:W-:Y:S05]  /*47c0*/  @P0 BRA `(.L_x_427) ;  /* 0x0000000000940947 */ /* 0x000fea0003800000 */
[----:B------:R-:W-:-:S13]  /*47d0*/  ISETP.GT.AND P0, PT, R0, 0x1, PT ;  /* 0x000000010000780c */ /* 0x000fda0003f04270 */
[----:B------:R-:W-:Y:S05]  /*47e0*/  @P0 BRA `(.L_x_428) ;  /* 0x0000000000380947 */ /* 0x000fea0003800000 */
[----:B------:R-:W-:-:S13]  /*47f0*/  ISETP.NE.AND P0, PT, R18, RZ, PT ;  /* 0x000000ff1200720c */ /* 0x000fda0003f05270 */
[----:B------:R-:W-:Y:S05]  /*4800*/  @!P0 BRA `(.L_x_429) ;  /* 0x00000000001c8947 */ /* 0x000fea0003800000 */
[----:B------:R-:W-:-:S13]  /*4810*/  ISETP.NE.AND P0, PT, R0, 0x1, PT ;  /* 0x000000010000780c */ /* 0x000fda0003f05270 */
[----:B------:R-:W-:Y:S05]  /*4820*/  @P0 BRA `(.L_x_430) ;  /* 0x0000000c00380947 */ /* 0x000fea0003800000 */
[----:B------:R-:W-:Y:S02]  /*4830*/  IMAD.U32 R3, R3, 0x10000, RZ ;  /* 0x0001000003037824 */ /* 0x000fe400078e00ff */
[----:B------:R-:W-:-:S04]  /*4840*/  IMAD.MOV.U32 R25, RZ, RZ, R23 ;  /* 0x000000ffff197224 */ /* 0x000fc800078e0017 */
[----:B------:R-:W0:Y:S02]  /*4850*/  F2I.FTZ.TRUNC.NTZ R3, R3 ;  /* 0x0000000300037305 */ /* 0x000e24000021f100 */
[----:B0-----:R0:W-:Y:S01]  /*4860*/  STG.E.U8 desc[UR36][R8.64], R3 ;  /* 0x0000000308007986 */ /* 0x0011e2000c101124 */
[----:B------:R-:W-:Y:S05]  /*4870*/  BRA `(.L_x_425) ;  /* 0x0000000c00d47947 */ /* 0x000fea0003800000 */
.L_x_429:
[----:B------:R-:W-:Y:S02]  /*4880*/  IMAD.U32 R5, R3, 0x10000, RZ ;  /* 0x0001000003057824 */ /* 0x000fe400078e00ff */
[----:B------:R-:W-:-:S04]  /*4890*/  IMAD.MOV.U32 R25, RZ, RZ, R23 ;  /* 0x000000ffff197224 */ /* 0x000fc800078e0017 */
[----:B------:R-:W0:Y:S02]  /*48a0*/  F2I.S64.TRUNC R4, R5 ;  /* 0x0000000500047311 */ /* 0x000e24000020d900 */
[----:B0-----:R0:W-:Y:S01]  /*48b0*/  STG.E.U8 desc[UR36][R8.64], R4 ;  /* 0x0000000408007986 */ /* 0x0011e2000c101124 */
[----:B------:R-:W-:Y:S05]  /*48c0*/  BRA `(.L_x_425) ;  /* 0x0000000c00c07947 */ /* 0x000fea0003800000 */
.L_x_428:
[----:B------:R-:W-:-:S13]  /*48d0*/  ISETP.NE.AND P0, PT, R0, 0x2, PT ;  /* 0x000000020000780c */ /* 0x000fda0003f05270 */
[----:B------:R-:W-:Y:S05]  /*48e0*/  @!P0 BRA `(.L_x_431) ;  /* 0x0000000000388947 */ /* 0x000fea0003800000 */
[----:B------:R-:W-:-:S13]  /*48f0*/  ISETP.NE.AND P0, PT, R0, 0x3, PT ;  /* 0x000000030000780c */ /* 0x000fda0003f05270 */
[----:B------:R-:W-:Y:S05]  /*4900*/  @!P0 BRA `(.L_x_432) ;  /* 0x00000000001c8947 */ /* 0x000fea0003800000 */
[----:B------:R-:W-:-:S13]  /*4910*/  ISETP.NE.AND P0, PT, R0, 0x4, PT ;  /* 0x000000040000780c */ /* 0x000fda0003f05270 */
[----:B------:R-:W-:Y:S05]  /*4920*/  @P0 BRA `(.L_x_430) ;  /* 0x0000000800f80947 */ /* 0x000fea0003800000 */
[----:B------:R-:W-:Y:S02]  /*4930*/  IMAD.U32 R4, R3, 0x10000, RZ ;  /* 0x0001000003047824 */ /* 0x000fe400078e00ff */
[----:B------:R-:W-:-:S04]  /*4940*/  IMAD.MOV.U32 R25, RZ, RZ, R23 ;  /* 0x000000ffff197224 */ /* 0x000fc800078e0017 */
[----:B------:R-:W0:Y:S02]  /*4950*/  F2I.S64.TRUNC R4, R4 ;  /* 0x0000000400047311 */ /* 0x000e24000020d900 */
[----:B0-----:R0:W-:Y:S01]  /*4960*/  STG.E.64 desc[UR36][R8.64], R4 ;  /* 0x0000000408007986 */ /* 0x0011e2000c101b24 */
[----:B------:R-:W-:Y:S05]  /*4970*/  BRA `(.L_x_425) ;  /* 0x0000000c00947947 */ /* 0x000fea0003800000 */
.L_x_432:
[----:B------:R-:W-:Y:S02]  /*4980*/  IMAD.U32 R3, R3, 0x10000, RZ ;  /* 0x0001000003037824 */ /* 0x000fe400078e00ff */
[----:B------:R-:W-:-:S04]  /*4990*/  IMAD.MOV.U32 R25, RZ, RZ, R23 ;  /* 0x000000ffff197224 */ /* 0x000fc800078e0017 */
[----:B------:R-:W0:Y:S02]  /*49a0*/  F2I.FTZ.TRUNC.NTZ R3, R3 ;  /* 0x0000000300037305 */ /* 0x000e24000021f100 */
[----:B0-----:R0:W-:Y:S01]  /*49b0*/  STG.E desc[UR36][R8.64], R3 ;  /* 0x0000000308007986 */ /* 0x0011e2000c101924 */
[----:B------:R-:W-:Y:S05]  /*49c0*/  BRA `(.L_x_425) ;  /* 0x0000000c00807947 */ /* 0x000fea0003800000 */
.L_x_431:
[----:B------:R-:W-:Y:S02]  /*49d0*/  IMAD.U32 R3, R3, 0x10000, RZ ;  /* 0x0001000003037824 */ /* 0x000fe400078e00ff */
[----:B------:R-:W-:-:S04]  /*49e0*/  IMAD.MOV.U32 R25, RZ, RZ, R23 ;  /* 0x000000ffff197224 */ /* 0x000fc800078e0017 */
[----:B------:R-:W0:Y:S02]  /*49f0*/  F2I.FTZ.TRUNC.NTZ R3, R3 ;  /* 0x0000000300037305 */ /* 0x000e24000021f100 */
[----:B0-----:R0:W-:Y:S01]  /*4a00*/  STG.E.U16 desc[UR36][R8.64], R3 ;  /* 0x0000000308007986 */ /* 0x0011e2000c101524 */
[----:B------:R-:W-:Y:S05]  /*4a10*/  BRA `(.L_x_425) ;  /* 0x0000000c006c7947 */ /* 0x000fea0003800000 */
.L_x_427:
[----:B------:R-:W-:-:S13]  /*4a20*/  ISETP.GT.AND P0, PT, R0, 0x6, PT ;  /* 0x000000060000780c */ /* 0x000fda0003f04270 */
[----:B------:R-:W-:Y:S05]  /*4a30*/  @P0 BRA `(.L_x_433) ;  /* 0x0000000000340947 */ /* 0x000fea0003800000 */
[----:B------:R-:W-:-:S13]  /*4a40*/  ISETP.NE.AND P0, PT, R0, 0x5, PT ;  /* 0x000000050000780c */ /* 0x000fda0003f05270 */
[----:B------:R-:W-:Y:S05]  /*4a50*/  @!P0 BRA `(.L_x_434) ;  /* 0x0000000000188947 */ /* 0x000fea0003800000 */
[----:B------:R-:W-:-:S13]  /*4a60*/  ISETP.NE.AND P0, PT, R0, 0x6, PT ;  /* 0x000000060000780c */ /* 0x000fda0003f05270 */
[----:B------:R-:W-:Y:S05]  /*4a70*/  @P0 BRA `(.L_x_430) ;  /* 0x0000000800a40947 */ /* 0x000fea0003800000 */
[----:B------:R-:W-:Y:S02]  /*4a80*/  IMAD.U32 R3, R3, 0x10000, RZ ;  /* 0x0001000003037824 */ /* 0x000fe400078e00ff */
[----:B------:R-:W-:-:S03]  /*4a90*/  IMAD.MOV.U32 R25, RZ, RZ, R23 ;  /* 0x000000ffff197224 */ /* 0x000fc600078e0017 */
[----:B------:R0:W-:Y:S01]  /*4aa0*/  STG.E desc[UR36][R8.64], R3 ;  /* 0x0000000308007986 */ /* 0x0001e2000c101924 */
[----:B------:R-:W-:Y:S05]  /*4ab0*/  BRA `(.L_x_425) ;  /* 0x0000000c00447947 */ /* 0x000fea0003800000 */
.L_x_434:
[----:B------:R-:W-:Y:S02]  /*4ac0*/  IMAD.U32 R0, R3, 0x10000, RZ ;  /* 0x0001000003007824 */ /* 0x000fe400078e00ff */
[----:B------:R-:W-:-:S03]  /*4ad0*/  IMAD.MOV.U32 R25, RZ, RZ, R23 ;  /* 0x000000ffff197224 */ /* 0x000fc600078e0017 */
[----:B------:R-:W-:-:S05]  /*4ae0*/  F2FP.F16.F32.PACK_AB R0, RZ, R0 ;  /* 0x00000000ff00723e */ /* 0x000fca00000000ff */
[----:B------:R0:W-:Y:S01]  /*4af0*/  STG.E.U16 desc[UR36][R8.64], R0 ;  /* 0x0000000008007986 */ /* 0x0001e2000c101524 */
[----:B------:R-:W-:Y:S05]  /*4b00*/  BRA `(.L_x_425) ;  /* 0x0000000c00307947 */ /* 0x000fea0003800000 */
.L_x_433:
[----:B------:R-:W-:-:S13]  /*4b10*/  ISETP.NE.AND P0, PT, R0, 0x7, PT ;  /* 0x000000070000780c */ /* 0x000fda0003f05270 */
[----:B------:R-:W-:Y:S05]  /*4b20*/  @!P0 BRA `(.L_x_435) ;  /* 0x00000000003c8947 */ /* 0x000fea0003800000 */
[----:B------:R-:W-:-:S13]  /*4b30*/  ISETP.NE.AND P0, PT, R0, 0x8, PT ;  /* 0x000000080000780c */ /* 0x000fda0003f05270 */
[----:B------:R-:W-:Y:S05]  /*4b40*/  @!P0 BRA `(.L_x_436) ;  /* 0x00000000001c8947 */ /* 0x000fea0003800000 */
[----:B------:R-:W-:-:S13]  /*4b50*/  ISETP.NE.AND P0, PT, R0, 0x9, PT ;  /* 0x000000090000780c */ /* 0x000fda0003f05270 */
[----:B------:R-:W-:Y:S05]  /*4b60*/  @P0 BRA `(.L_x_430) ;  /* 0x0000000800680947 */ /* 0x000fea0003800000 */
[----:B------:R-:W-:Y:S02]  /*4b70*/  IMAD.U32 R4, R3, 0x10000, RZ ;  /* 0x0001000003047824 */ /* 0x000fe400078e00ff */
[----:B------:R-:W-:Y:S02]  /*4b80*/  IMAD.MOV.U32 R5, RZ, RZ, RZ ;  /* 0x000000ffff057224 */ /* 0x000fe400078e00ff */
[----:B------:R-:W-:-:S03]  /*4b90*/  IMAD.MOV.U32 R25, RZ, RZ, R23 ;  /* 0x000000ffff197224 */ /* 0x000fc600078e0017 */
[----:B------:R0:W-:Y:S01]  /*4ba0*/  STG.E.64 desc[UR36][R8.64], R4 ;  /* 0x0000000408007986 */ /* 0x0001e2000c101b24 */
[----:B------:R-:W-:Y:S05]  /*4bb0*/  BRA `(.L_x_425) ;  /* 0x0000000c00047947 */ /* 0x000fea0003800000 */
.L_x_436:
[----:B------:R-:W-:Y:S02]  /*4bc0*/  IMAD.U32 R3, R3, 0x10000, RZ ;  /* 0x0001000003037824 */ /* 0x000fe400078e00ff */
[----:B------:R-:W-:-:S03]  /*4bd0*/  IMAD.MOV.U32 R25, RZ, RZ, R23 ;  /* 0x000000ffff197224 */ /* 0x000fc600078e0017 */
[----:B------:R-:W-:-:S04]  /*4be0*/  F2FP.F16.F32.PACK_AB R3, RZ, R3 ;  /* 0x00000003ff03723e */ /* 0x000fc800000000ff */
[----:B------:R-:W-:-:S05]  /*4bf0*/  PRMT R3, R3, 0x5410, RZ ;  /* 0x0000541003037816 */ /* 0x000fca00000000ff */
[----:B------:R0:W-:Y:S01]  /*4c00*/  STG.E desc[UR36][R8.64], R3 ;  /* 0x0000000308007986 */ /* 0x0001e2000c101924 */
[----:B------:R-:W-:Y:S05]  /*4c10*/  BRA `(.L_x_425) ;  /* 0x0000000800ec7947 */ /* 0x000fea0003800000 */
.L_x_435:
[----:B------:R-:W-:Y:S02]  /*4c20*/  IMAD.U32 R4, R3, 0x10000, RZ ;  /* 0x0001000003047824 */ /* 0x000fe400078e00ff */
[----:B------:R-:W-:Y:S02]  /*4c30*/  IMAD.MOV.U32 R25, RZ, RZ, R23 ;  /* 0x000000ffff197224 */ /* 0x000fe400078e0017 */
[----:B------:R-:W-:-:S06]  /*4c40*/  FMUL.FTZ R4, R4, 1 ;  /* 0x3f80000004047820 */ /* 0x000fcc0000410000 */
[----:B------:R-:W0:Y:S02]  /*4c50*/  F2F.F64.F32 R4, R4 ;  /* 0x0000000400047310 */ /* 0x000e240000201800 */
[----:B0-----:R0:W-:Y:S01]  /*4c60*/  STG.E.64 desc[UR36][R8.64], R4 ;  /* 0x0000000408007986 */ /* 0x0011e2000c101b24 */
[----:B------:R-:W-:Y:S05]  /*4c70*/  BRA `(.L_x_425) ;  /* 0x0000000800d47947 */ /* 0x000fea0003800000 */
.L_x_426:
[----:B------:R-:W-:-:S13]  /*4c80*/  ISETP.GT.AND P0, PT, R0, 0x18, PT ;  /* 0x000000180000780c */ /* 0x000fda0003f04270 */
[----:B------:R-:W-:Y:S05]  /*4c90*/  @P0 BRA `(.L_x_437) ;  /* 0x0000000400080947 */ /* 0x000fea0003800000 */
        /* <DEDUP_REMOVED lines=8> */
[----:B------:R-:W-:-:S04]  /*4d20*/  FSETP.NEU.FTZ.AND P0, PT, R3, RZ, PT ;  /* 0x000000ff0300720b */ /* 0x000fc80003f1d000 */
[----:B------:R-:W-:-:S05]  /*4d30*/  SEL R3, RZ, 0x1, !P0 ;  /* 0x00000001ff037807 */ /* 0x000fca0004000000 */
[----:B------:R0:W-:Y:S01]  /*4d40*/  STG.E.U8 desc[UR36][R8.64], R3 ;  /* 0x0000000308007986 */ /* 0x0001e2000c101124 */
[----:B------:R-:W-:Y:S05]  /*4d50*/  BRA `(.L_x_425) ;  /* 0x00000008009c7947 */ /* 0x000fea0003800000 */
.L_x_439:
[----:B------:R-:W-:Y:S01]  /*4d60*/  IMAD.U32 R3, R3, 0x10000, RZ ;  /* 0x0001000003037824 */ /* 0x000fe200078e00ff */
[----:B------:R-:W-:Y:S01]  /*4d70*/  CS2R R6, SRZ ;  /* 0x0000000000067805 */ /* 0x000fe2000001ff00 */
[----:B------:R-:W-:Y:S02]  /*4d80*/  IMAD.MOV.U32 R25, RZ, RZ, R23 ;  /* 0x000000ffff197224 */ /* 0x000fe400078e0017 */
[----:B------:R-:W-:-:S04]  /*4d90*/  FMUL.FTZ R3, R3, 1 ;  /* 0x3f80000003037820 */ /* 0x000fc80000410000 */
[----:B------:R-:W0:Y:S02]  /*4da0*/  F2F.F64.F32 R4, R3 ;  /* 0x0000000300047310 */ /* 0x000e240000201800 */
[----:B0-----:R0:W-:Y:S01]  /*4db0*/  STG.E.128 desc[UR36][R8.64], R4 ;  /* 0x0000000408007986 */ /* 0x0011e2000c101d24 */
[----:B------:R-:W-:Y:S05]  /*4dc0*/  BRA `(.L_x_425) ;  /* 0x0000000800807947 */ /* 0x000fea0003800000 */
.L_x_438:
[----:B------:R-:W-:-:S13]  /*4dd0*/  ISETP.NE.AND P0, PT, R0, 0xf, PT ;  /* 0x0000000f0000780c */ /* 0x000fda0003f05270 */
[----:B------:R-:W-:Y:S05]  /*4de0*/  @!P0 BRA `(.L_x_440) ;  /* 0x0000000000a88947 */ /* 0x000fea0003800000 */
[----:B------:R-:W-:-:S13]  /*4df0*/  ISETP.NE.AND P0, PT, R0, 0x17, PT ;  /* 0x000000170000780c */ /* 0x000fda0003f05270 */
[----:B------:R-:W-:Y:S05]  /*4e00*/  @!P0 BRA `(.L_x_441) ;  /* 0x0000000000508947 */ /* 0x000fea0003800000 */
[----:B------:R-:W-:-:S13]  /*4e10*/  ISETP.NE.AND P0, PT, R0, 0x18, PT ;  /* 0x000000180000780c */ /* 0x000fda0003f05270 */
[----:B------:R-:W-:Y:S05]  /*4e20*/  @P0 BRA `(.L_x_430) ;  /* 0x0000000400b80947 */ /* 0x000fea0003800000 */
[----:B------:R-:W-:Y:S01]  /*4e30*/  IMAD.U32 R6, R3, 0x10000, RZ ;  /* 0x0001000003067824 */ /* 0x000fe200078e00ff */
[----:B------:R-:W-:Y:S01]  /*4e40*/  BSSY.RECONVERGENT B0, `(.L_x_442) ;  /* 0x000000c000007945 */ /* 0x000fe20003800200 */
[----:B------:R-:W-:-:S03]  /*4e50*/  IMAD.MOV.U32 R0, RZ, RZ, 0x7f ;  /* 0x0000007fff007424 */ /* 0x000fc600078e00ff */
[----:B------:R-:W-:Y:S02]  /*4e60*/  LOP3.LUT R4, R6, 0x7fffffff, RZ, 0xc0, !PT ;  /* 0x7fffffff06047812 */ /* 0x000fe400078ec0ff */
[----:B------:R-:W-:Y:S02]  /*4e70*/  SHF.R.U32.HI R5, RZ, 0x18, R6 ;  /* 0x00000018ff057819 */ /* 0x000fe40000011606 */
[----:B------:R-:W-:-:S13]  /*4e80*/  ISETP.GT.U32.AND P0, PT, R4, 0x43efffff, PT ;  /* 0x43efffff0400780c */ /* 0x000fda0003f04070 */
[----:B------:R-:W-:Y:S05]  /*4e90*/  @P0 BRA `(.L_x_443) ;  /* 0x0000000000180947 */ /* 0x000fea0003800000 */
[----:B------:R-:W-:-:S13]  /*4ea0*/  ISETP.GT.U32.AND P0, PT, R4, 0x3c7fffff, PT ;  /* 0x3c7fffff0400780c */ /* 0x000fda0003f04070 */
[----:B------:R-:W-:-:S04]  /*4eb0*/  @P0 SHF.R.U32.HI R0, RZ, 0x14, R6 ;  /* 0x00000014ff000819 */ /* 0x000fc80000011606 */
[----:B------:R-:W-:Y:S01]  /*4ec0*/  @P0 LOP3.LUT R3, R0, 0x1, RZ, 0xc0, !PT ;  /* 0x0000000100030812 */ /* 0x000fe200078ec0ff */
[----:B------:R-:W-:-:S03]  /*4ed0*/  @!P0 FADD.FTZ R0, R4, 16384 ;  /* 0x4680000004008421 */ /* 0x000fc60000010000 */
[----:B------:R-:W-:-:S04]  /*4ee0*/  @P0 IADD3 R3, PT, PT, R6, 0x407ffff, R3 ;  /* 0x0407ffff06030810 */ /* 0x000fc80007ffe003 */
[----:B------:R-:W-:-:S07]  /*4ef0*/  @P0 SHF.R.U32.HI R0, RZ, 0x14, R3 ;  /* 0x00000014ff000819 */ /* 0x000fce0000011603 */
.L_x_443:
[----:B------:R-:W-:Y:S05]  /*4f00*/  BSYNC.RECONVERGENT B0 ;  /* 0x0000000000007941 */ /* 0x000fea0003800200 */
.L_x_442:
[----:B------:R-:W-:Y:S01]  /*4f10*/  LOP3.LUT R5, R0, 0x80, R5, 0xf8, !PT ;  /* 0x0000008000057812 */ /* 0x000fe200078ef805 */
[----:B------:R-:W-:-:S04]  /*4f20*/  IMAD.MOV.U32 R25, RZ, RZ, R23 ;  /* 0x000000ffff197224 */ /* 0x000fc800078e0017 */
[----:B------:R0:W-:Y:S01]  /*4f30*/  STG.E.U8 desc[UR36][R8.64], R5 ;  /* 0x0000000508007986 */ /* 0x0001e2000c101124 */
[----:B------:R-:W-:Y:S05]  /*4f40*/  BRA `(.L_x_425) ;  /* 0x0000000800207947 */ /* 0x000fea0003800000 */
.L_x_441:
[----:B------:R-:W-:Y:S01]  /*4f50*/  IMAD.U32 R6, R3, 0x10000, RZ ;  /* 0x0001000003067824 */ /* 0x000fe200078e00ff */
        /* <DEDUP_REMOVED lines=10> */
[----:B------:R-:W-:Y:S01]  /*5000*/  @P0 LOP3.LUT R3, R0, 0x1, RZ, 0xc0, !PT ;  /* 0x0000000100030812 */ /* 0x000fe200078ec0ff */
[----:B------:R-:W-:-:S03]  /*5010*/  @!P0 FADD.FTZ R0, R4, 128 ;  /* 0x4300000004008421 */ /* 0x000fc60000010000 */
[----:B------:R-:W-:-:S04]  /*5020*/  @P0 IADD3 R3, PT, PT, R6, 0x80fffff, R3 ;  /* 0x080fffff06030810 */ /* 0x000fc80007ffe003 */
[----:B------:R-:W-:-:S07]  /*5030*/  @P0 SHF.R.U32.HI R0, RZ, 0x15, R3 ;  /* 0x00000015ff000819 */ /* 0x000fce0000011603 */
.L_x_445:
[----:B------:R-:W-:Y:S05]  /*5040*/  BSYNC.RECONVERGENT B0 ;  /* 0x0000000000007941 */ /* 0x000fea0003800200 */
.L_x_444:
[----:B------:R-:W-:Y:S01]  /*5050*/  LOP3.LUT R5, R0, 0x80, R5, 0xf8, !PT ;  /* 0x0000008000057812 */ /* 0x000fe200078ef805 */
[----:B------:R-:W-:-:S04]  /*5060*/  IMAD.MOV.U32 R25, RZ, RZ, R23 ;  /* 0x000000ffff197224 */ /* 0x000fc800078e0017 */
[----:B------:R2:W-:Y:S01]  /*5070*/  STG.E.U8 desc[UR36][R8.64], R5 ;  /* 0x0000000508007986 */ /* 0x0005e2000c101124 */
[----:B------:R-:W-:Y:S05]  /*5080*/  BRA `(.L_x_425) ;  /* 0x0000000400d07947 */ /* 0x000fea0003800000 */
.L_x_440:
[----:B------:R0:W-:Y:S01]  /*5090*/  STG.E.U16 desc[UR36][R8.64], R3 ;  /* 0x0000000308007986 */ /* 0x0001e2000c101524 */
[----:B------:R-:W-:Y:S01]  /*50a0*/  IMAD.MOV.U32 R25, RZ, RZ, R23 ;  /* 0x000000ffff197224 */ /* 0x000fe200078e0017 */
[----:B------:R-:W-:Y:S06]  /*50b0*/  BRA `(.L_x_425) ;  /* 0x0000000400c47947 */ /* 0x000fec0003800000 */
.L_x_437:
[----:B------:R-:W-:-:S13]  /*50c0*/  ISETP.GT.AND P0, PT, R0, 0x1b, PT ;  /* 0x0000001b0000780c */ /* 0x000fda0003f04270 */
[----:B------:R-:W-:Y:S05]  /*50d0*/  @P0 BRA `(.L_x_446) ;  /* 0x0000000000f40947 */ /* 0x000fea0003800000 */
        /* <DEDUP_REMOVED lines=8> */
[----:B------:R-:W0:Y:S02]  /*5160*/  F2I.FTZ.U32.TRUNC.NTZ R3, R3 ;  /* 0x0000000300037305 */ /* 0x000e24000021f000 */
[----:B0-----:R0:W-:Y:S01]  /*5170*/  STG.E.U16 desc[UR36][R8.64], R3 ;  /* 0x0000000308007986 */ /* 0x0011e2000c101524 */
[----:B------:R-:W-:Y:S05]  /*5180*/  BRA `(.L_x_425) ;  /* 0x0000000400907947 */ /* 0x000fea0003800000 */
.L_x_448:
[----:B------:R-:W-:Y:S01]  /*5190*/  IMAD.U32 R3, R3, 0x10000, RZ ;  /* 0x0001000003037824 */ /* 0x000fe200078e00ff */
[----:B------:R-:W-:Y:S01]  /*51a0*/  BSSY.RECONVERGENT B0, `(.L_x_449) ;  /* 0x0000014000007945 */ /* 0x000fe20003800200 */
[----:B------:R-:W-:-:S03]  /*51b0*/  IMAD.MOV.U32 R4, RZ, RZ, 0x80 ;  /* 0x00000080ff047424 */ /* 0x000fc600078e00ff */
[----:B------:R-:W-:-:S04]  /*51c0*/  LOP3.LUT R0, R3, 0x7fffffff, RZ, 0xc0, !PT ;  /* 0x7fffffff03007812 */ /* 0x000fc800078ec0ff */
[----:B------:R-:W-:-:S13]  /*51d0*/  ISETP.GT.U32.AND P0, PT, R0, 0x437fffff, PT ;  /* 0x437fffff0000780c */ /* 0x000fda0003f04070 */
[----:B------:R-:W-:Y:S05]  /*51e0*/  @P0 BRA `(.L_x_450) ;  /* 0x00000000003c0947 */ /* 0x000fea0003800000 */
[----:B------:R-:W-:-:S13]  /*51f0*/  ISETP.GT.U32.AND P0, PT, R0, 0x3bffffff, PT ;  /* 0x3bffffff0000780c */ /* 0x000fda0003f04070 */
[----:B------:R-:W-:Y:S05]  /*5200*/  @P0 BRA `(.L_x_451) ;  /* 0x0000000000140947 */ /* 0x000fea0003800000 */
[----:B------:R-:W-:Y:S01]  /*5210*/  FADD.FTZ R0, R0, 8192 ;  /* 0x4600000000007421 */ /* 0x000fe20000010000 */
[----:B------:R-:W-:-:S04]  /*5220*/  PRMT R4, RZ, 0x7610, R4 ;  /* 0x00007610ff047816 */ /* 0x000fc80000000004 */
[----:B------:R-:W-:-:S13]  /*5230*/  LOP3.LUT P0, R0, R0, 0xff, RZ, 0xc0, !PT ;  /* 0x000000ff00007812 */ /* 0x000fda000780c0ff */
[----:B------:R-:W-:Y:S05]  /*5240*/  @!P0 BRA `(.L_x_450) ;  /* 0x0000000000248947 */ /* 0x000fea0003800000 */
[----:B------:R-:W-:Y:S05]  /*5250*/  BRA `(.L_x_452) ;  /* 0x0000000000147947 */ /* 0x000fea0003800000 */
.L_x_451:
[----:B------:R-:W-:-:S04]  /*5260*/  SHF.R.U32.HI R0, RZ, 0x14, R3 ;  /* 0x00000014ff007819 */ /* 0x000fc80000011603 */
[----:B------:R-:W-:-:S04]  /*5270*/  LOP3.LUT R0, R0, 0x1, RZ, 0xc0, !PT ;  /* 0x0000000100007812 */ /* 0x000fc800078ec0ff */
[----:B------:R-:W-:-:S04]  /*5280*/  IADD3 R0, PT, PT, R3, 0x487ffff, R0 ;  /* 0x0487ffff03007810 */ /* 0x000fc80007ffe000 */
[----:B------:R-:W-:-:S04]  /*5290*/  SHF.R.U32.HI R0, RZ, 0x14, R0 ;  /* 0x00000014ff007819 */ /* 0x000fc80000011600 */
[----:B------:R-:W-:-:S07]  /*52a0*/  LOP3.LUT R0, R0, 0xff, RZ, 0xc0, !PT ;  /* 0x000000ff00007812 */ /* 0x000fce00078ec0ff */
.L_x_452:
[----:B------:R-:W-:-:S04]  /*52b0*/  SHF.R.U32.HI R3, RZ, 0x18, R3 ;  /* 0x00000018ff037819 */ /* 0x000fc80000011603 */
[----:B------:R-:W-:-:S04]  /*52c0*/  LOP3.LUT R0, R0, 0x80, R3, 0xf8, !PT ;  /* 0x0000008000007812 */ /* 0x000fc800078ef803 */
[----:B------:R-:W-:-:S07]  /*52d0*/  PRMT R4, R0, 0x7610, R4 ;  /* 0x0000761000047816 */ /* 0x000fce0000000004 */
.L_x_450:
[----:B------:R-:W-:Y:S05]  /*52e0*/  BSYNC.RECONVERGENT B0 ;  /* 0x0000000000007941 */ /* 0x000fea0003800200 */
.L_x_449:
[----:B------:R0:W-:Y:S01]  /*52f0*/  STG.E.U8 desc[UR36][R8.64], R4 ;  /* 0x0000000408007986 */ /* 0x0001e2000c101124 */
[----:B------:R-:W-:Y:S01]  /*5300*/  IMAD.MOV.U32 R25, RZ, RZ, R23 ;  /* 0x000000ffff197224 */ /* 0x000fe200078e0017 */
[----:B------:R-:W-:Y:S06]  /*5310*/  BRA `(.L_x_425) ;  /* 0x00000004002c7947 */ /* 0x000fec0003800000 */
.L_x_447:
        /* <DEDUP_REMOVED lines=13> */
.L_x_455:
[----:B------:R-:W-:-:S04]  /*53f0*/  SHF.R.U32.HI R0, RZ, 0x15, R3 ;  /* 0x00000015ff007819 */ /* 0x000fc80000011603 */
[----:B------:R-:W-:-:S04]  /*5400*/  LOP3.LUT R0, R0, 0x1, RZ, 0xc0, !PT ;  /* 0x0000000100007812 */ /* 0x000fc800078ec0ff */
[----:B------:R-:W-:-:S04]  /*5410*/  IADD3 R0, PT, PT, R3, 0x88fffff, R0 ;  /* 0x088fffff03007810 */ /* 0x000fc80007ffe000 */
[----:B------:R-:W-:-:S04]  /*5420*/  SHF.R.U32.HI R0, RZ, 0x15, R0 ;  /* 0x00000015ff007819 */ /* 0x000fc80000011600 */
[----:B------:R-:W-:-:S07]  /*5430*/  LOP3.LUT R0, R0, 0xff, RZ, 0xc0, !PT ;  /* 0x000000ff00007812 */ /* 0x000fce00078ec0ff */
.L_x_456:
[----:B------:R-:W-:-:S04]  /*5440*/  SHF.R.U32.HI R3, RZ, 0x18, R3 ;  /* 0x00000018ff037819 */ /* 0x000fc80000011603 */
[----:B------:R-:W-:-:S04]  /*5450*/  LOP3.LUT R0, R0, 0x80, R3, 0xf8, !PT ;  /* 0x0000008000007812 */ /* 0x000fc800078ef803 */
[----:B------:R-:W-:-:S07]  /*5460*/  PRMT R4, R0, 0x7610, R4 ;  /* 0x0000761000047816 */ /* 0x000fce0000000004 */
.L_x_454:
[----:B------:R-:W-:Y:S05]  /*5470*/  BSYNC.RECONVERGENT B0 ;  /* 0x0000000000007941 */ /* 0x000fea0003800200 */
.L_x_453:
[----:B------:R0:W-:Y:S01]  /*5480*/  STG.E.U8 desc[UR36][R8.64], R4 ;  /* 0x0000000408007986 */ /* 0x0001e2000c101124 */
[----:B------:R-:W-:Y:S01]  /*5490*/  IMAD.MOV.U32 R25, RZ, RZ, R23 ;  /* 0x000000ffff197224 */ /* 0x000fe200078e0017 */
[----:B------:R-:W-:Y:S06]  /*54a0*/  BRA `(.L_x_425) ;  /* 0x0000000000c87947 */ /* 0x000fec0003800000 */
.L_x_446:
[----:B------:R-:W-:-:S13]  /*54b0*/  ISETP.NE.AND P0, PT, R0, 0x1c, PT ;  /* 0x0000001c0000780c */ /* 0x000fda0003f05270 */
[----:B------:R-:W-:Y:S05]  /*54c0*/  @!P0 BRA `(.L_x_457) ;  /* 0x0000000000b08947 */ /* 0x000fea0003800000 */
[----:B------:R-:W-:-:S13]  /*54d0*/  ISETP.NE.AND P0, PT, R0, 0x1d, PT ;  /* 0x0000001d0000780c */ /* 0x000fda0003f05270 */
[----:B------:R-:W-:Y:S05]  /*54e0*/  @!P0 BRA `(.L_x_458) ;  /* 0x0000000000948947 */ /* 0x000fea0003800000 */
[----:B------:R-:W-:-:S13]  /*54f0*/  ISETP.NE.AND P0, PT, R0, 0x2c, PT ;  /* 0x0000002c0000780c */ /* 0x000fda0003f05270 */
[----:B------:R-:W-:Y:S05]  /*5500*/  @!P0 BRA `(.L_x_459) ;  /* 0x0000000000488947 */ /* 0x000fea0003800000 */
.L_x_430:
[----:B------:R-:W-:Y:S01]  /*5510*/  MOV R14, 0x0 ;  /* 0x00000000000e7802 */ /* 0x000fe20000000f00 */
[----:B------:R-:W0:Y:S01]  /*5520*/  LDCU.64 UR6, c[0x4][0x198] ;  /* 0x01003300ff0677ac */ /* 0x000e220008000a00 */
[----:B------:R-:W-:Y:S02]  /*5530*/  IMAD.MOV.U32 R8, RZ, RZ, 0x65 ;  /* 0x00000065ff087424 */ /* 0x000fe400078e00ff */
[----:B------:R-:W-:Y:S01]  /*5540*/  IMAD.MOV.U32 R12, RZ, RZ, 0x1 ;  /* 0x00000001ff0c7424 */ /* 0x000fe200078e00ff */
[----:B------:R-:W2:Y:S01]  /*5550*/  LDCU.64 UR8, c[0x4][0x1a0] ;  /* 0x01003400ff0877ac */ /* 0x000ea20008000a00 */
[----:B------:R-:W3:Y:S01]  /*5560*/  LDC.64 R14, c[0x4][R14] ;  /* 0x010000000e0e7b82 */ /* 0x000ee20000000a00 */
[----:B------:R-:W-:Y:S01]  /*5570*/  IMAD.MOV.U32 R13, RZ, RZ, RZ ;  /* 0x000000ffff0d7224 */ /* 0x000fe200078e00ff */
[----:B------:R-:W5:Y:S01]  /*5580*/  LDCU.64 UR4, c[0x4][0xb0] ;  /* 0x01001600ff0477ac */ /* 0x000f620008000a00 */
[----:B0-----:R-:W-:Y:S02]  /*5590*/  IMAD.U32 R4, RZ, RZ, UR6 ;  /* 0x00000006ff047e24 */ /* 0x001fe4000f8e00ff */
[----:B------:R-:W-:-:S02]  /*55a0*/  IMAD.U32 R5, RZ, RZ, UR7 ;  /* 0x00000007ff057e24 */ /* 0x000fc4000f8e00ff */
[----:B--2---:R-:W-:Y:S02]  /*55b0*/  IMAD.U32 R6, RZ, RZ, UR8 ;  /* 0x00000008ff067e24 */ /* 0x004fe4000f8e00ff */
[----:B------:R-:W-:Y:S02]  /*55c0*/  IMAD.U32 R7, RZ, RZ, UR9 ;  /* 0x00000009ff077e24 */ /* 0x000fe4000f8e00ff */
[----:B-----5:R-:W-:Y:S02]  /*55d0*/  IMAD.U32 R10, RZ, RZ, UR4 ;  /* 0x00000004ff0a7e24 */ /* 0x020fe4000f8e00ff */
[----:B------:R-:W-:-:S07]  /*55e0*/  IMAD.U32 R11, RZ, RZ, UR5 ;  /* 0x00000005ff0b7e24 */ /* 0x000fce000f8e00ff */
[----:B------:R-:W-:-:S07]  /*55f0*/  LEPC R20, `(.L_x_460) ;  /* 0x000000001014794e */ /* 0x000fce0000000000 */
[----:B-1-34-:R-:W-:Y:S05]  /*5600*/  CALL.ABS.NOINC R14 ;  /* 0x000000000e007343 */ /* 0x01afea0003c00000 */
.L_x_460:
[----:B------:R-:W-:Y:S01]  /*5610*/  IMAD.MOV.U32 R25, RZ, RZ, R23 ;  /* 0x000000ffff197224 */ /* 0x000fe200078e0017 */
[----:B------:R-:W-:Y:S06]  /*5620*/  BRA `(.L_x_425) ;  /* 0x0000000000687947 */ /* 0x000fec0003800000 */
.L_x_459:
[----:B------:R-:W-:Y:S02]  /*5630*/  IMAD.U32 R4, R3, 0x10000, RZ ;  /* 0x0001000003047824 */ /* 0x000fe400078e00ff */
[----:B------:R-:W-:-:S03]  /*5640*/  IMAD.MOV.U32 R25, RZ, RZ, R23 ;  /* 0x000000ffff197224 */ /* 0x000fc600078e0017 */
[----:B------:R-:W-:-:S04]  /*5650*/  SHF.R.U32.HI R5, RZ, 0x17, R4 ;  /* 0x00000017ff057819 */ /* 0x000fc80000011604 */
[----:B------:R-:W-:-:S04]  /*5660*/  LOP3.LUT R3, R5, 0xff, RZ, 0xc0, !PT ;  /* 0x000000ff05037812 */ /* 0x000fc800078ec0ff */
[----:B------:R-:W-:-:S13]  /*5670*/  ISETP.NE.AND P2, PT, R3, 0xff, PT ;  /* 0x000000ff0300780c */ /* 0x000fda0003f45270 */
[--C-:B------:R-:W-:Y:S02]  /*5680*/  @P2 SHF.R.U32.HI R0, RZ, 0x16, R4.reuse ;  /* 0x00000016ff002819 */ /* 0x100fe40000011604 */
[----:B------:R-:W-:Y:S01]  /*5690*/  @P2 LOP3.LUT P0, RZ, R3, 0x3fffff, R4, 0xf8, !PT ;  /* 0x003fffff03ff2812 */ /* 0x000fe2000780f804 */
[----:B------:R-:W-:Y:S01]  /*56a0*/  IMAD.MOV.U32 R3, RZ, RZ, 0xff ;  /* 0x000000ffff037424 */ /* 0x000fe200078e00ff */
[----:B------:R-:W-:-:S04]  /*56b0*/  @P2 LOP3.LUT R0, R0, 0x1, RZ, 0xc0, !PT ;  /* 0x0000000100002812 */ /* 0x000fc800078ec0ff */
[----:B------:R-:W-:Y:S01]  /*56c0*/  @P2 ISETP.EQ.U32.AND P1, PT, R0, 0x1, P0 ;  /* 0x000000010000280c */ /* 0x000fe20000722070 */
[----:B------:R-:W-:Y:S01]  /*56d0*/  @P2 VIADD R0, R5, 0x1 ;  /* 0x0000000105002836 */ /* 0x000fe20000000000 */
[----:B------:R-:W-:Y:S02]  /*56e0*/  PLOP3.LUT P0, PT, PT, PT, PT, 0x80, 0x8 ;  /* 0x000000000008781c */ /* 0x000fe40003f0f070 */
[----:B------:R-:W-:-:S13]  /*56f0*/  @P2 PLOP3.LUT P0, PT, P1, PT, PT, 0x80, 0x8 ;  /* 0x000000000008281c */ /* 0x000fda0000f0f070 */
[----:B------:R-:W-:-:S04]  /*5700*/  @!P0 IMAD.MOV R0, RZ, RZ, R5 ;  /* 0x000000ffff008224 */ /* 0x000fc800078e0205 */
[----:B------:R-:W-:-:S05]  /*5710*/  @P2 IMAD.MOV.U32 R3, RZ, RZ, R0 ;  /* 0x000000ffff032224 */ /* 0x000fca00078e0000 */
[----:B------:R0:W-:Y:S01]  /*5720*/  STG.E.U8 desc[UR36][R8.64], R3 ;  /* 0x0000000308007986 */ /* 0x0001e2000c101124 */
[----:B------:R-:W-:Y:S05]  /*5730*/  BRA `(.L_x_425) ;  /* 0x0000000000247947 */ /* 0x000fea0003800000 */
.L_x_458:
[----:B------:R-:W-:Y:S02]  /*5740*/  IMAD.U32 R4, R3, 0x10000, RZ ;  /* 0x0001000003047824 */ /* 0x000fe400078e00ff */
[----:B------:R-:W-:-:S04]  /*5750*/  IMAD.MOV.U32 R25, RZ, RZ, R23 ;  /* 0x000000ffff197224 */ /* 0x000fc800078e0017 */
[----:B------:R-:W0:Y:S02]  /*5760*/  F2I.U64.TRUNC R4, R4 ;  /* 0x0000000400047311 */ /* 0x000e24000020d800 */
[----:B0-----:R0:W-:Y:S01]  /*5770*/  STG.E.64 desc[UR36][R8.64], R4 ;  /* 0x0000000408007986 */ /* 0x0011e2000c101b24 */
[----:B------:R-:W-:Y:S05]  /*5780*/  BRA `(.L_x_425) ;  /* 0x0000000000107947 */ /* 0x000fea0003800000 */
.L_x_457:
[----:B------:R-:W-:Y:S02]  /*5790*/  IMAD.U32 R3, R3, 0x10000, RZ ;  /* 0x0001000003037824 */ /* 0x000fe400078e00ff */
[----:B------:R-:W-:-:S04]  /*57a0*/  IMAD.MOV.U32 R25, RZ, RZ, R23 ;  /* 0x000000ffff197224 */ /* 0x000fc800078e0017 */
[----:B------:R-:W0:Y:S02]  /*57b0*/  F2I.FTZ.U32.TRUNC.NTZ R3, R3 ;  /* 0x0000000300037305 */ /* 0x000e24000021f000 */
[----:B0-----:R0:W-:Y:S02]  /*57c0*/  STG.E desc[UR36][R8.64], R3 ;  /* 0x0000000308007986 */ /* 0x0011e4000c101924 */
.L_x_425:
[----:B------:R-:W-:Y:S05]  /*57d0*/  BSYNC.RECONVERGENT B6 ;  /* 0x0000000000067941 */ /* 0x000fea0003800200 */
.L_x_424:
[----:B------:R-:W-:Y:S01]  /*57e0*/  ISETP.GE.AND P0, PT, R25, R16, PT ;  /* 0x000000101900720c */ /* 0x000fe20003f06270 */
[----:B------:R-:W-:-:S12]  /*57f0*/  BSSY.RECONVERGENT B6, `(.L_x_461) ;  /* 0x00001f0000067945 */ /* 0x000fd80003800200 */
[----:B------:R-:W-:Y:S05]  /*5800*/  @P0 BRA `(.L_x_462) ;  /* 0x0000001c00b80947 */ /* 0x000fea0003800000 */
[----:B------:R-:W5:Y:S01]  /*5810*/  LDCU UR4, c[0x0][0x3b8] ;  /* 0x00007700ff0477ac */ /* 0x000f620008000800 */
[----:B0-2---:R-:W0:Y:S01]  /*5820*/  LDC.64 R8, c[0x0][0x398] ;  /* 0x0000e600ff087b82 */ /* 0x005e220000000a00 */
[----:B---3--:R-:W-:Y:S01]  /*5830*/  IMAD R0, R2, 0x200, R25 ;  /* 0x0000020002007824 */ /* 0x008fe200078e0219 */
[----:B------:R-:W-:-:S03]  /*5840*/  PRMT R4, R18, 0x9910, RZ ;  /* 0x0000991012047816 */ /* 0x000fc600000000ff */
[----:B-----5:R-:W-:Y:S02]  /*5850*/  IMAD R3, R0, UR4, RZ ;  /* 0x0000000400037c24 */ /* 0x020fe4000f8e02ff */
[----:B------:R-:W-:-:S05]  /*5860*/  IMAD.MOV.U32 R0, RZ, RZ, R4 ;  /* 0x000000ffff007224 */ /* 0x000fca00078e0004 */
[----:B------:R-:W-:Y:S02]  /*5870*/  ISETP.GT.AND P1, PT, R0, 0x9, PT ;  /* 0x000000090000780c */ /* 0x000fe40003f24270 */
[----:B0-----:R-:W-:-:S05]  /*5880*/  IADD3 R8, P0, PT, R3, R8, RZ ;  /* 0x0000000803087210 */ /* 0x001fca0007f1e0ff */
        /* <DEDUP_REMOVED lines=10> */
[----:B-1----:R-:W-:-:S04]  /*5930*/  IMAD.U32 R22, R22, 0x10000, RZ ;  /* 0x0001000016167824 */ /* 0x002fc800078e00ff */
[----:B------:R-:W0:Y:S02]  /*5940*/  F2I.FTZ.TRUNC.NTZ R3, R22 ;  /* 0x0000001600037305 */ /* 0x000e24000021f100 */
[----:B0-----:R0:W-:Y:S01]  /*5950*/  STG.E.U8 desc[UR36][R8.64], R3 ;  /* 0x0000000308007986 */ /* 0x0011e2000c101124 */
[----:B------:R-:W-:Y:S05]  /*5960*/  BRA `(.L_x_468) ;  /* 0x0000000c007c7947 */ /* 0x000fea0003800000 */
.L_x_466:
[----:B-1----:R-:W-:-:S06]  /*5970*/  IMAD.U32 R5, R22, 0x10000, RZ ;  /* 0x0001000016057824 */ /* 0x002fcc00078e00ff */
[----:B------:R-:W0:Y:S02]  /*5980*/  F2I.S64.TRUNC R4, R5 ;  /* 0x0000000500047311 */ /* 0x000e24000020d900 */
[----:B0-----:R0:W-:Y:S01]  /*5990*/  STG.E.U8 desc[UR36][R8.64], R4 ;  /* 0x0000000408007986 */ /* 0x0011e2000c101124 */
[----:B------:R-:W-:Y:S05]  /*59a0*/  BRA `(.L_x_468) ;  /* 0x0000000c006c7947 */ /* 0x000fea0003800000 */
.L_x_465:
[----:B------:R-:W-:-:S13]  /*59b0*/  ISETP.NE.AND P0, PT, R0, 0x2, PT ;  /* 0x000000020000780c */ /* 0x000fda0003f05270 */
[----:B------:R-:W-:Y:S05]  /*59c0*/  @!P0 BRA `(.L_x_469) ;  /* 0x0000000000308947 */ /* 0x000fea0003800000 */
[----:B------:R-:W-:-:S13]  /*59d0*/  ISETP.NE.AND P0, PT, R0, 0x3, PT ;  /* 0x000000030000780c */ /* 0x000fda0003f05270 */
[----:B------:R-:W-:Y:S05]  /*59e0*/  @!P0 BRA `(.L_x_470) ;  /* 0x0000000000188947 */ /* 0x000fea0003800000 */
[----:B------:R-:W-:-:S13]  /*59f0*/  ISETP.NE.AND P0, PT, R0, 0x4, PT ;  /* 0x000000040000780c */ /* 0x000fda0003f05270 */
[----:B------:R-:W-:Y:S05]  /*5a00*/  @P0 BRA `(.L_x_467) ;  /* 0x0000000800780947 */ /* 0x000fea0003800000 */
[----:B-1----:R-:W-:-:S06]  /*5a10*/  IMAD.U32 R4, R22, 0x10000, RZ ;  /* 0x0001000016047824 */ /* 0x002fcc00078e00ff */
[----:B------:R-:W0:Y:S02]  /*5a20*/  F2I.S64.TRUNC R4, R4 ;  /* 0x0000000400047311 */ /* 0x000e24000020d900 */
[----:B0-----:R0:W-:Y:S01]  /*5a30*/  STG.E.64 desc[UR36][R8.64], R4 ;  /* 0x0000000408007986 */ /* 0x0011e2000c101b24 */
[----:B------:R-:W-:Y:S05]  /*5a40*/  BRA `(.L_x_468) ;  /* 0x0000000c00447947 */ /* 0x000fea0003800000 */
.L_x_470:
[----:B-1----:R-:W-:-:S04]  /*5a50*/  IMAD.U32 R22, R22, 0x10000, RZ ;  /* 0x0001000016167824 */ /* 0x002fc800078e00ff */
[----:B------:R-:W0:Y:S02]  /*5a60*/  F2I.FTZ.TRUNC.NTZ R3, R22 ;  /* 0x0000001600037305 */ /* 0x000e24000021f100 */
[----:B0-----:R0:W-:Y:S01]  /*5a70*/  STG.E desc[UR36][R8.64], R3 ;  /* 0x0000000308007986 */ /* 0x0011e2000c101924 */
[----:B------:R-:W-:Y:S05]  /*5a80*/  BRA `(.L_x_468) ;  /* 0x0000000c00347947 */ /* 0x000fea0003800000 */
.L_x_469:
[----:B-1----:R-:W-:-:S04]  /*5a90*/  IMAD.U32 R22, R22, 0x10000, RZ ;  /* 0x0001000016167824 */ /* 0x002fc800078e00ff */
[----:B------:R-:W0:Y:S02]  /*5aa0*/  F2I.FTZ.TRUNC.NTZ R3, R22 ;  /* 0x0000001600037305 */ /* 0x000e24000021f100 */
[----:B0-----:R0:W-:Y:S01]  /*5ab0*/  STG.E.U16 desc[UR36][R8.64], R3 ;  /* 0x0000000308007986 */ /* 0x0011e2000c101524 */
[----:B------:R-:W-:Y:S05]  /*5ac0*/  BRA `(.L_x_468) ;  /* 0x0000000c00247947 */ /* 0x000fea0003800000 */
.L_x_464:
[----:B------:R-:W-:-:S13]  /*5ad0*/  ISETP.GT.AND P0, PT, R0, 0x6, PT ;  /* 0x000000060000780c */ /* 0x000fda0003f04270 */
[----:B------:R-:W-:Y:S05]  /*5ae0*/  @P0 BRA `(.L_x_471) ;  /* 0x00000000002c0947 */ /* 0x000fea0003800000 */
[----:B------:R-:W-:-:S13]  /*5af0*/  ISETP.NE.AND P0, PT, R0, 0x5, PT ;  /* 0x000000050000780c */ /* 0x000fda0003f05270 */
[----:B------:R-:W-:Y:S05]  /*5b00*/  @!P0 BRA `(.L_x_472) ;  /* 0x0000000000148947 */ /* 0x000fea0003800000 */
[----:B------:R-:W-:-:S13]  /*5b10*/  ISETP.NE.AND P0, PT, R0, 0x6, PT ;  /* 0x000000060000780c */ /* 0x000fda0003f05270 */
[----:B------:R-:W-:Y:S05]  /*5b20*/  @P0 BRA `(.L_x_467) ;  /* 0x0000000800300947 */ /* 0x000fea0003800000 */
[----:B-1----:R-:W-:-:S05]  /*5b30*/  IMAD.U32 R3, R22, 0x10000, RZ ;  /* 0x0001000016037824 */ /* 0x002fca00078e00ff */
[----:B------:R0:W-:Y:S01]  /*5b40*/  STG.E desc[UR36][R8.64], R3 ;  /* 0x0000000308007986 */ /* 0x0001e2000c101924 */
[----:B------:R-:W-:Y:S05]  /*5b50*/  BRA `(.L_x_468) ;  /* 0x0000000c00007947 */ /* 0x000fea0003800000 */
.L_x_472:
[----:B-1----:R-:W-:-:S05]  /*5b60*/  IMAD.U32 R0, R22, 0x10000, RZ ;  /* 0x0001000016007824 */ /* 0x002fca00078e00ff */
[----:B------:R-:W-:-:S05]  /*5b70*/  F2FP.F16.F32.PACK_AB R0, RZ, R0 ;  /* 0x00000000ff00723e */ /* 0x000fca00000000ff */
[----:B------:R0:W-:Y:S01]  /*5b80*/  STG.E.U16 desc[UR36][R8.64], R0 ;  /* 0x0000000008007986 */ /* 0x0001e2000c101524 */
[----:B------:R-:W-:Y:S05]  /*5b90*/  BRA `(.L_x_468) ;  /* 0x0000000800f07947 */ /* 0x000fea0003800000 */
.L_x_471:
[----:B------:R-:W-:-:S13]  /*5ba0*/  ISETP.NE.AND P0, PT, R0, 0x7, PT ;  /* 0x000000070000780c */ /* 0x000fda0003f05270 */
[----:B------:R-:W-:Y:S05]  /*5bb0*/  @!P0 BRA `(.L_x_473) ;  /* 0x0000000000348947 */ /* 0x000fea0003800000 */
[----:B------:R-:W-:-:S13]  /*5bc0*/  ISETP.NE.AND P0, PT, R0, 0x8, PT ;  /* 0x000000080000780c */ /* 0x000fda0003f05270 */
[----:B------:R-:W-:Y:S05]  /*5bd0*/  @!P0 BRA `(.L_x_474) ;  /* 0x0000000000188947 */ /* 0x000fea0003800000 */
[----:B------:R-:W-:-:S13]  /*5be0*/  ISETP.NE.AND P0, PT, R0, 0x9, PT ;  /* 0x000000090000780c */ /* 0x000fda0003f05270 */
[----:B------:R-:W-:Y:S05]  /*5bf0*/  @P0 BRA `(.L_x_467) ;  /* 0x0000000400fc0947 */ /* 0x000fea0003800000 */
[----:B-1----:R-:W-:Y:S02]  /*5c00*/  IMAD.U32 R22, R22, 0x10000, RZ ;  /* 0x0001000016167824 */ /* 0x002fe400078e00ff */
[----:B------:R-:W-:-:S05]  /*5c10*/  IMAD.MOV.U32 R23, RZ, RZ, RZ ;  /* 0x000000ffff177224 */ /* 0x000fca00078e00ff */
[----:B------:R0:W-:Y:S01]  /*5c20*/  STG.E.64 desc[UR36][R8.64], R22 ;  /* 0x0000001608007986 */ /* 0x0001e2000c101b24 */
[----:B------:R-:W-:Y:S05]  /*5c30*/  BRA `(.L_x_468) ;  /* 0x0000000800c87947 */ /* 0x000fea0003800000 */
.L_x_474:
[----:B-1----:R-:W-:-:S05]  /*5c40*/  IMAD.U32 R22, R22, 0x10000, RZ ;  /* 0x0001000016167824 */ /* 0x002fca00078e00ff */
[----:B------:R-:W-:-:S04]  /*5c50*/  F2FP.F16.F32.PACK_AB R3, RZ, R22 ;  /* 0x00000016ff03723e */ /* 0x000fc800000000ff */
[----:B------:R-:W-:-:S05]  /*5c60*/  PRMT R3, R3, 0x5410, RZ ;  /* 0x0000541003037816 */ /* 0x000fca00000000ff */
[----:B------:R0:W-:Y:S01]  /*5c70*/  STG.E desc[UR36][R8.64], R3 ;  /* 0x0000000308007986 */ /* 0x0001e2000c101924 */
[----:B------:R-:W-:Y:S05]  /*5c80*/  BRA `(.L_x_468) ;  /* 0x0000000800b47947 */ /* 0x000fea0003800000 */
.L_x_473:
[----:B-1----:R-:W-:-:S04]  /*5c90*/  IMAD.U32 R4, R22, 0x10000, RZ ;  /* 0x0001000016047824 */ /* 0x002fc800078e00ff */
[----:B------:R-:W-:-:S06]  /*5ca0*/  FMUL.FTZ R4, R4, 1 ;  /* 0x3f80000004047820 */ /* 0x000fcc0000410000 */
[----:B------:R-:W0:Y:S02]  /*5cb0*/  F2F.F64.F32 R4, R4 ;  /* 0x0000000400047310 */ /* 0x000e240000201800 */
[----:B0-----:R0:W-:Y:S01]  /*5cc0*/  STG.E.64 desc[UR36][R8.64], R4 ;  /* 0x0000000408007986 */ /* 0x0011e2000c101b24 */
[----:B------:R-:W-:Y:S05]  /*5cd0*/  BRA `(.L_x_468) ;  /* 0x0000000800a07947 */ /* 0x000fea0003800000 */
.L_x_463:
[----:B------:R-:W-:-:S13]  /*5ce0*/  ISETP.GT.AND P0, PT, R0, 0x18, PT ;  /* 0x000000180000780c */ /* 0x000fda0003f04270 */
[----:B------:R-:W-:Y:S05]  /*5cf0*/  @!P0 BRA `(.L_x_475) ;  /* 0x0000000400608947 */ /* 0x000fea0003800000 */
        /* <DEDUP_REMOVED lines=8> */
[----:B-1----:R-:W-:-:S06]  /*5d80*/  IMAD.U32 R3, R22, 0x10000, RZ ;  /* 0x0001000016037824 */ /* 0x002fcc00078e00ff */
[----:B------:R-:W0:Y:S02]  /*5d90*/  F2I.FTZ.U32.TRUNC.NTZ R3, R3 ;  /* 0x0000000300037305 */ /* 0x000e24000021f000 */
[----:B0-----:R0:W-:Y:S01]  /*5da0*/  STG.E.U16 desc[UR36][R8.64], R3 ;  /* 0x0000000308007986 */ /* 0x0011e2000c101524 */
[----:B------:R-:W-:Y:S05]  /*5db0*/  BRA `(.L_x_468) ;  /* 0x0000000800687947 */ /* 0x000fea0003800000 */
.L_x_478:
[----:B-1----:R-:W-:Y:S01]  /*5dc0*/  IMAD.U32 R5, R22, 0x10000, RZ ;  /* 0x0001000016057824 */ /* 0x002fe200078e00ff */
[----:B------:R-:W-:Y:S01]  /*5dd0*/  BSSY.RECONVERGENT B0, `(.L_x_479) ;  /* 0x0000013000007945 */ /* 0x000fe20003800200 */
[----:B------:R-:W-:-:S03]  /*5de0*/  IMAD.MOV.U32 R4, RZ, RZ, 0x80 ;  /* 0x00000080ff047424 */ /* 0x000fc600078e00ff */
[----:B------:R-:W-:-:S04]  /*5df0*/  LOP3.LUT R3, R5, 0x7fffffff, RZ, 0xc0, !PT ;  /* 0x7fffffff05037812 */ /* 0x000fc800078ec0ff */
        /* <DEDUP_REMOVED lines=13> */
.L_x_481:
[----:B------:R-:W-:-:S04]  /*5ed0*/  SHF.R.U32.HI R3, RZ, 0x18, R5 ;  /* 0x00000018ff037819 */ /* 0x000fc80000011605 */
[----:B------:R-:W-:-:S04]  /*5ee0*/  LOP3.LUT R0, R0, 0x80, R3, 0xf8, !PT ;  /* 0x0000008000007812 */ /* 0x000fc800078ef803 */
[----:B------:R-:W-:-:S07]  /*5ef0*/  PRMT R4, R0, 0x7610, R4 ;  /* 0x0000761000047816 */ /* 0x000fce0000000004 */
.L_x_480:
[----:B------:R-:W-:Y:S05]  /*5f00*/  BSYNC.RECONVERGENT B0 ;  /* 0x0000000000007941 */ /* 0x000fea0003800200 */
.L_x_479:
[----:B------:R0:W-:Y:S01]  /*5f10*/  STG.E.U8 desc[UR36][R8.64], R4 ;  /* 0x0000000408007986 */ /* 0x0001e2000c101124 */
[----:B------:R-:W-:Y:S05]  /*5f20*/  BRA `(.L_x_468) ;  /* 0x00000008000c7947 */ /* 0x000fea0003800000 */
.L_x_477:
        /* <DEDUP_REMOVED lines=17> */
.L_x_484:
[----:B------:R-:W-:-:S04]  /*6040*/  SHF.R.U32.HI R3, RZ, 0x18, R5 ;  /* 0x00000018ff037819 */ /* 0x000fc80000011605 */
[----:B------:R-:W-:-:S04]  /*6050*/  LOP3.LUT R0, R0, 0x80, R3, 0xf8, !PT ;  /* 0x0000008000007812 */ /* 0x000fc800078ef803 */
[----:B------:R-:W-:-:S07]  /*6060*/  PRMT R4, R0, 0x7610, R4 ;  /* 0x0000761000047816 */ /* 0x000fce0000000004 */
.L_x_483:
[----:B------:R-:W-:Y:S05]  /*6070*/  BSYNC.RECONVERGENT B0 ;  /* 0x0000000000007941 */ /* 0x000fea0003800200 */
.L_x_482:
[----:B------:R0:W-:Y:S01]  /*6080*/  STG.E.U8 desc[UR36][R8.64], R4 ;  /* 0x0000000408007986 */ /* 0x0001e2000c101124 */
[----:B------:R-:W-:Y:S05]  /*6090*/  BRA `(.L_x_468) ;  /* 0x0000000400b07947 */ /* 0x000fea0003800000 */
.L_x_476:
[----:B------:R-:W-:-:S13]  /*60a0*/  ISETP.NE.AND P0, PT, R0, 0x1c, PT ;  /* 0x0000001c0000780c */ /* 0x000fda0003f05270 */
[----:B------:R-:W-:Y:S05]  /*60b0*/  @!P0 BRA `(.L_x_485) ;  /* 0x0000000000608947 */ /* 0x000fea0003800000 */
[----:B------:R-:W-:-:S13]  /*60c0*/  ISETP.NE.AND P0, PT, R0, 0x1d, PT ;  /* 0x0000001d0000780c */ /* 0x000fda0003f05270 */
[----:B------:R-:W-:Y:S05]  /*60d0*/  @!P0 BRA `(.L_x_486) ;  /* 0x0000000000488947 */ /* 0x000fea0003800000 */
[----:B------:R-:W-:-:S13]  /*60e0*/  ISETP.NE.AND P0, PT, R0, 0x2c, PT ;  /* 0x0000002c0000780c */ /* 0x000fda0003f05270 */
[----:B------:R-:W-:Y:S05]  /*60f0*/  @P0 BRA `(.L_x_467) ;  /* 0x0000000000bc0947 */ /* 0x000fea0003800000 */
[----:B-1----:R-:W-:-:S05]  /*6100*/  IMAD.U32 R22, R22, 0x10000, RZ ;  /* 0x0001000016167824 */ /* 0x002fca00078e00ff */
        /* <DEDUP_REMOVED lines=15> */
.L_x_486:
[----:B-1----:R-:W-:-:S06]  /*6200*/  IMAD.U32 R4, R22, 0x10000, RZ ;  /* 0x0001000016047824 */ /* 0x002fcc00078e00ff */
[----:B------:R-:W0:Y:S02]  /*6210*/  F2I.U64.TRUNC R4, R4 ;  /* 0x0000000400047311 */ /* 0x000e24000020d800 */
[----:B0-----:R0:W-:Y:S01]  /*6220*/  STG.E.64 desc[UR36][R8.64], R4 ;  /* 0x0000000408007986 */ /* 0x0011e2000c101b24 */
[----:B------:R-:W-:Y:S05]  /*6230*/  BRA `(.L_x_468) ;  /* 0x0000000400487947 */ /* 0x000fea0003800000 */
.L_x_485:
[----:B-1----:R-:W-:-:S04]  /*6240*/  IMAD.U32 R22, R22, 0x10000, RZ ;  /* 0x0001000016167824 */ /* 0x002fc800078e00ff */
[----:B------:R-:W0:Y:S02]  /*6250*/  F2I.FTZ.U32.TRUNC.NTZ R3, R22 ;  /* 0x0000001600037305 */ /* 0x000e24000021f000 */
[----:B0-----:R0:W-:Y:S01]  /*6260*/  STG.E desc[UR36][R8.64], R3 ;  /* 0x0000000308007986 */ /* 0x0011e2000c101924 */
[----:B------:R-:W-:Y:S05]  /*6270*/  BRA `(.L_x_468) ;  /* 0x0000000400387947 */ /* 0x000fea0003800000 */
.L_x_475:
[----:B------:R-:W-:-:S13]  /*6280*/  ISETP.GT.AND P0, PT, R0, 0xe, PT ;  /* 0x0000000e0000780c */ /* 0x000fda0003f04270 */
[----:B------:R-:W-:Y:S05]  /*6290*/  @P0 BRA `(.L_x_487) ;  /* 0x00000000003c0947 */ /* 0x000fea0003800000 */
[----:B------:R-:W-:-:S13]  /*62a0*/  ISETP.NE.AND P0, PT, R0, 0xa, PT ;  /* 0x0000000a0000780c */ /* 0x000fda0003f05270 */
[----:B------:R-:W-:Y:S05]  /*62b0*/  @!P0 BRA `(.L_x_488) ;  /* 0x00000000001c8947 */ /* 0x000fea0003800000 */
[----:B------:R-:W-:-:S13]  /*62c0*/  ISETP.NE.AND P0, PT, R0, 0xb, PT ;  /* 0x0000000b0000780c */ /* 0x000fda0003f05270 */
[----:B------:R-:W-:Y:S05]  /*62d0*/  @P0 BRA `(.L_x_467) ;  /* 0x0000000000440947 */ /* 0x000fea0003800000 */
[----:B-1----:R-:W-:-:S05]  /*62e0*/  IMAD.U32 R22, R22, 0x10000, RZ ;  /* 0x0001000016167824 */ /* 0x002fca00078e00ff */
[----:B------:R-:W-:-:S04]  /*62f0*/  FSETP.NEU.FTZ.AND P0, PT, R22, RZ, PT ;  /* 0x000000ff1600720b */ /* 0x000fc80003f1d000 */
[----:B------:R-:W-:-:S05]  /*6300*/  SEL R3, RZ, 0x1, !P0 ;  /* 0x00000001ff037807 */ /* 0x000fca0004000000 */
[----:B------:R3:W-:Y:S01]  /*6310*/  STG.E.U8 desc[UR36][R8.64], R3 ;  /* 0x0000000308007986 */ /* 0x0007e2000c101124 */
[----:B------:R-:W-:Y:S05]  /*6320*/  BRA `(.L_x_468) ;  /* 0x00000004000c7947 */ /* 0x000fea0003800000 */
.L_x_488:
[----:B-1----:R-:W-:Y:S01]  /*6330*/  IMAD.U32 R22, R22, 0x10000, RZ ;  /* 0x0001000016167824 */ /* 0x002fe200078e00ff */
[----:B------:R-:W-:-:S03]  /*6340*/  CS2R R6, SRZ ;  /* 0x0000000000067805 */ /* 0x000fc6000001ff00 */
[----:B------:R-:W-:-:S06]  /*6350*/  FMUL.FTZ R4, R22, 1 ;  /* 0x3f80000016047820 */ /* 0x000fcc0000410000 */
[----:B------:R-:W0:Y:S02]  /*6360*/  F2F.F64.F32 R4, R4 ;  /* 0x0000000400047310 */ /* 0x000e240000201800 */
[----:B0-----:R0:W-:Y:S01]  /*6370*/  STG.E.128 desc[UR36][R8.64], R4 ;  /* 0x0000000408007986 */ /* 0x0011e2000c101d24 */
[----:B------:R-:W-:Y:S05]  /*6380*/  BRA `(.L_x_468) ;  /* 0x0000000000f47947 */ /* 0x000fea0003800000 */
.L_x_487:
[----:B------:R-:W-:-:S13]  /*6390*/  ISETP.NE.AND P0, PT, R0, 0xf, PT ;  /* 0x0000000f0000780c */ /* 0x000fda0003f05270 */
[----:B------:R-:W-:Y:S05]  /*63a0*/  @!P0 BRA `(.L_x_489) ;  /* 0x0000000000e88947 */ /* 0x000fea0003800000 */
[----:B------:R-:W-:-:S13]  /*63b0*/  ISETP.NE.AND P0, PT, R0, 0x17, PT ;  /* 0x000000170000780c */ /* 0x000fda0003f05270 */
[----:B------:R-:W-:Y:S05]  /*63c0*/  @!P0 BRA `(.L_x_490) ;  /* 0x0000000000908947 */ /* 0x000fea0003800000 */
[----:B------:R-:W-:-:S13]  /*63d0*/  ISETP.NE.AND P0, PT, R0, 0x18, PT ;  /* 0x000000180000780c */ /* 0x000fda0003f05270 */
[----:B------:R-:W-:Y:S05]  /*63e0*/  @!P0 BRA `(.L_x_491) ;  /* 0x0000000000448947 */ /* 0x000fea0003800000 */
.L_x_467:
        /* <DEDUP_REMOVED lines=16> */
.L_x_492:
[----:B------:R-:W-:Y:S05]  /*64f0*/  BRA `(.L_x_468) ;  /* 0x0000000000987947 */ /* 0x000fea0003800000 */
.L_x_491:
[----:B-1----:R-:W-:Y:S01]  /*6500*/  IMAD.U32 R5, R22, 0x10000, RZ ;  /* 0x0001000016057824 */ /* 0x002fe200078e00ff */
[----:B------:R-:W-:Y:S01]  /*6510*/  BSSY.RECONVERGENT B0, `(.L_x_493) ;  /* 0x000000c000007945 */ /* 0x000fe20003800200 */
[----:B------:R-:W-:-:S03]  /*6520*/  IMAD.MOV.U32 R0, RZ, RZ, 0x7f ;  /* 0x0000007fff007424 */ /* 0x000fc600078e00ff */
[----:B------:R-:W-:Y:S02]  /*6530*/  LOP3.LUT R4, R5, 0x7fffffff, RZ, 0xc0, !PT ;  /* 0x7fffffff05047812 */ /* 0x000fe400078ec0ff */
        /* <DEDUP_REMOVED lines=9> */
.L_x_494:
[----:B------:R-:W-:Y:S05]  /*65d0*/  BSYNC.RECONVERGENT B0 ;  /* 0x0000000000007941 */ /* 0x000fea0003800200 */
.L_x_493:
[----:B------:R-:W-:-:S05]  /*65e0*/  LOP3.LUT R3, R0, 0x80, R3, 0xf8, !PT ;  /* 0x0000008000037812 */ /* 0x000fca00078ef803 */
[----:B------:R2:W-:Y:S01]  /*65f0*/  STG.E.U8 desc[UR36][R8.64], R3 ;  /* 0x0000000308007986 */ /* 0x0005e2000c101124 */
[----:B------:R-:W-:Y:S05]  /*6600*/  BRA `(.L_x_468) ;  /* 0x0000000000547947 */ /* 0x000fea0003800000 */
.L_x_490:
[----:B-1----:R-:W-:Y:S01]  /*6610*/  IMAD.U32 R3, R22, 0x10000, RZ ;  /* 0x0001000016037824 */ /* 0x002fe200078e00ff */
[----:B------:R-:W-:Y:S04]  /*6620*/  BSSY.RECONVERGENT B0, `(.L_x_495) ;  /* 0x000000e000007945 */ /* 0x000fe80003800200 */
[----:B------:R-:W-:-:S04]  /*6630*/  LOP3.LUT R4, R3, 0x7fffffff, RZ, 0xc0, !PT ;  /* 0x7fffffff03047812 */ /* 0x000fc800078ec0ff */
        /* <DEDUP_REMOVED lines=9> */
.L_x_496:
[----:B------:R-:W-:Y:S01]  /*66d0*/  IMAD.MOV.U32 R0, RZ, RZ, 0x7f ;  /* 0x0000007fff007424 */ /* 0x000fe200078e00ff */
[----:B------:R-:W-:-:S04]  /*66e0*/  ISETP.GT.U32.AND P0, PT, R4, 0x7f800000, PT ;  /* 0x7f8000000400780c */ /* 0x000fc80003f04070 */
[----:B------:R-:W-:-:S09]  /*66f0*/  SEL R0, R0, 0x7c, P0 ;  /* 0x0000007c00007807 */ /* 0x000fd20000000000 */
.L_x_497:
[----:B------:R-:W-:Y:S05]  /*6700*/  BSYNC.RECONVERGENT B0 ;  /* 0x0000000000007941 */ /* 0x000fea0003800200 */
.L_x_495:
[----:B------:R-:W-:-:S04]  /*6710*/  SHF.R.U32.HI R3, RZ, 0x18, R3 ;  /* 0x00000018ff037819 */ /* 0x000fc80000011603 */
[----:B------:R-:W-:-:S05]  /*6720*/  LOP3.LUT R3, R0, 0x80, R3, 0xf8, !PT ;  /* 0x0000008000037812 */ /* 0x000fca00078ef803 */
[----:B------:R1:W-:Y:S01]  /*6730*/  STG.E.U8 desc[UR36][R8.64], R3 ;  /* 0x0000000308007986 */ /* 0x0003e2000c101124 */
[----:B------:R-:W-:Y:S05]  /*6740*/  BRA `(.L_x_468) ;  /* 0x0000000000047947 */ /* 0x000fea0003800000 */
.L_x_489:
[----:B-1----:R0:W-:Y:S02]  /*6750*/  STG.E.U16 desc[UR36][R8.64], R22 ;  /* 0x0000001608007986 */ /* 0x0021e4000c101524 */
.L_x_468:
[----:B------:R-:W-:-:S05]  /*6760*/  VIADD R25, R25, 0x80 ;  /* 0x0000008019197836 */ /* 0x000fca0000000000 */
[----:B------:R-:W-:-:S13]  /*6770*/  ISETP.GE.AND P0, PT, R25, R16, PT ;  /* 0x000000101900720c */ /* 0x000fda0003f06270 */
[----:B------:R-:W-:Y:S05]  /*6780*/  @P0 BRA `(.L_x_462) ;  /* 0x0000000c00d80947 */ /* 0x000fea0003800000 */
[----:B------:R-:W5:Y:S01]  /*6790*/  LDCU UR4, c[0x0][0x3b8] ;  /* 0x00007700ff0477ac */ /* 0x000f620008000800 */
[----:B0123--:R-:W0:Y:S01]  /*67a0*/  LDC.64 R8, c[0x0][0x398] ;  /* 0x0000e600ff087b82 */ /* 0x00fe220000000a00 */
[----:B------:R-:W-:Y:S01]  /*67b0*/  IMAD R0, R2, 0x200, R25 ;  /* 0x0000020002007824 */ /* 0x000fe200078e0219 */
        /* <DEDUP_REMOVED lines=15> */
[----:B------:R-:W-:-:S06]  /*68b0*/  IMAD.U32 R17, R17, 0x10000, RZ ;  /* 0x0001000011117824 */ /* 0x000fcc00078e00ff */
[----:B------:R-:W0:Y:S02]  /*68c0*/  F2I.FTZ.TRUNC.NTZ R17, R17 ;  /* 0x0000001100117305 */ /* 0x000e24000021f100 */
[----:B0-----:R1:W-:Y:S01]  /*68d0*/  STG.E.U8 desc[UR36][R8.64], R17 ;  /* 0x0000001108007986 */ /* 0x0013e2000c101124 */
[----:B------:R-:W-:Y:S05]  /*68e0*/  BRA `(.L_x_503) ;  /* 0x0000000c007c7947 */ /* 0x000fea0003800000 */
.L_x_501:
[----:B------:R-:W-:-:S06]  /*68f0*/  IMAD.U32 R5, R17, 0x10000, RZ ;  /* 0x0001000011057824 */ /* 0x000fcc00078e00ff */
[----:B------:R-:W0:Y:S02]  /*6900*/  F2I.S64.TRUNC R4, R5 ;  /* 0x0000000500047311 */ /* 0x000e24000020d900 */
[----:B0-----:R0:W-:Y:S01]  /*6910*/  STG.E.U8 desc[UR36][R8.64], R4 ;  /* 0x0000000408007986 */ /* 0x0011e2000c101124 */
[----:B------:R-:W-:Y:S05]  /*6920*/  BRA `(.L_x_503) ;  /* 0x0000000c006c7947 */ /* 0x000fea0003800000 */
.L_x_500:
[----:B------:R-:W-:-:S13]  /*6930*/  ISETP.NE.AND P0, PT, R0, 0x2, PT ;  /* 0x000000020000780c */ /* 0x000fda0003f05270 */
[----:B------:R-:W-:Y:S05]  /*6940*/  @!P0 BRA `(.L_x_504) ;  /* 0x0000000000308947 */ /* 0x000fea0003800000 */
[----:B------:R-:W-:-:S13]  /*6950*/  ISETP.NE.AND P0, PT, R0, 0x3, PT ;  /* 0x000000030000780c */ /* 0x000fda0003f05270 */
[----:B------:R-:W-:Y:S05]  /*6960*/  @!P0 BRA `(.L_x_505) ;  /* 0x0000000000188947 */ /* 0x000fea0003800000 */
[----:B------:R-:W-:-:S13]  /*6970*/  ISETP.NE.AND P0, PT, R0, 0x4, PT ;  /* 0x000000040000780c */ /* 0x000fda0003f05270 */
[----:B------:R-:W-:Y:S05]  /*6980*/  @P0 BRA `(.L_x_502) ;  /* 0x0000000800780947 */ /* 0x000fea0003800000 */
[----:B------:R-:W-:-:S06]  /*6990*/  IMAD.U32 R4, R17, 0x10000, RZ ;  /* 0x0001000011047824 */ /* 0x000fcc00078e00ff */
[----:B------:R-:W0:Y:S02]  /*69a0*/  F2I.S64.TRUNC R4, R4 ;  /* 0x0000000400047311 */ /* 0x000e24000020d900 */
[----:B0-----:R0:W-:Y:S01]  /*69b0*/  STG.E.64 desc[UR36][R8.64], R4 ;  /* 0x0000000408007986 */ /* 0x0011e2000c101b24 */
[----:B------:R-:W-:Y:S05]  /*69c0*/  BRA `(.L_x_503) ;  /* 0x0000000c00447947 */ /* 0x000fea0003800000 */
.L_x_505:
[----:B------:R-:W-:-:S06]  /*69d0*/  IMAD.U32 R17, R17, 0x10000, RZ ;  /* 0x0001000011117824 */ /* 0x000fcc00078e00ff */
[----:B------:R-:W0:Y:S02]  /*69e0*/  F2I.FTZ.TRUNC.NTZ R17, R17 ;  /* 0x0000001100117305 */ /* 0x000e24000021f100 */
[----:B0-----:R3:W-:Y:S01]  /*69f0*/  STG.E desc[UR36][R8.64], R17 ;  /* 0x0000001108007986 */ /* 0x0017e2000c101924 */
[----:B------:R-:W-:Y:S05]  /*6a00*/  BRA `(.L_x_503) ;  /* 0x0000000c00347947 */ /* 0x000fea0003800000 */
.L_x_504:
[----:B------:R-:W-:-:S06]  /*6a10*/  IMAD.U32 R17, R17, 0x10000, RZ ;  /* 0x0001000011117824 */ /* 0x000fcc00078e00ff */
[----:B------:R-:W0:Y:S02]  /*6a20*/  F2I.FTZ.TRUNC.NTZ R17, R17 ;  /* 0x0000001100117305 */ /* 0x000e24000021f100 */
[----:B0-----:R2:W-:Y:S01]  /*6a30*/  STG.E.U16 desc[UR36][R8.64], R17 ;  /* 0x0000001108007986 */ /* 0x0015e2000c101524 */
[----:B------:R-:W-:Y:S05]  /*6a40*/  BRA `(.L_x_503) ;  /* 0x0000000c00247947 */ /* 0x000fea0003800000 */
.L_x_499:
[----:B------:R-:W-:-:S13]  /*6a50*/  ISETP.GT.AND P0, PT, R0, 0x6, PT ;  /* 0x000000060000780c */ /* 0x000fda0003f04270 */
[----:B------:R-:W-:Y:S05]  /*6a60*/  @P0 BRA `(.L_x_506) ;  /* 0x00000000002c0947 */ /* 0x000fea0003800000 */
[----:B------:R-:W-:-:S13]  /*6a70*/  ISETP.NE.AND P0, PT, R0, 0x5, PT ;  /* 0x000000050000780c */ /* 0x000fda0003f05270 */
[----:B------:R-:W-:Y:S05]  /*6a80*/  @!P0 BRA `(.L_x_507) ;  /* 0x0000000000148947 */ /* 0x000fea0003800000 */
[----:B------:R-:W-:-:S13]  /*6a90*/  ISETP.NE.AND P0, PT, R0, 0x6, PT ;  /* 0x000000060000780c */ /* 0x000fda0003f05270 */
[----:B------:R-:W-:Y:S05]  /*6aa0*/  @P0 BRA `(.L_x_502) ;  /* 0x0000000800300947 */ /* 0x000fea0003800000 */
[----:B------:R-:W-:-:S05]  /*6ab0*/  IMAD.U32 R17, R17, 0x10000, RZ ;  /* 0x0001000011117824 */ /* 0x000fca00078e00ff */
[----:B------:R0:W-:Y:S01]  /*6ac0*/  STG.E desc[UR36][R8.64], R17 ;  /* 0x0000001108007986 */ /* 0x0001e2000c101924 */
[----:B------:R-:W-:Y:S05]  /*6ad0*/  BRA `(.L_x_503) ;  /* 0x0000000c00007947 */ /* 0x000fea0003800000 */
.L_x_507:
[----:B------:R-:W-:-:S05]  /*6ae0*/  IMAD.U32 R0, R17, 0x10000, RZ ;  /* 0x0001000011007824 */ /* 0x000fca00078e00ff */
[----:B------:R-:W-:-:S05]  /*6af0*/  F2FP.F16.F32.PACK_AB R0, RZ, R0 ;  /* 0x00000000ff00723e */ /* 0x000fca00000000ff */
[----:B------:R0:W-:Y:S01]  /*6b00*/  STG.E.U16 desc[UR36][R8.64], R0 ;  /* 0x0000000008007986 */ /* 0x0001e2000c101524 */
[----:B------:R-:W-:Y:S05]  /*6b10*/  BRA `(.L_x_503) ;  /* 0x0000000800f07947 */ /* 0x000fea0003800000 */
.L_x_506:
[----:B------:R-:W-:-:S13]  /*6b20*/  ISETP.NE.AND P0, PT, R0, 0x7, PT ;  /* 0x000000070000780c */ /* 0x000fda0003f05270 */
[----:B------:R-:W-:Y:S05]  /*6b30*/  @!P0 BRA `(.L_x_508) ;  /* 0x0000000000348947 */ /* 0x000fea0003800000 */
[----:B------:R-:W-:-:S13]  /*6b40*/  ISETP.NE.AND P0, PT, R0, 0x8, PT ;  /* 0x000000080000780c */ /* 0x000fda0003f05270 */
[----:B------:R-:W-:Y:S05]  /*6b50*/  @!P0 BRA `(.L_x_509) ;  /* 0x0000000000188947 */ /* 0x000fea0003800000 */
[----:B------:R-:W-:-:S13]  /*6b60*/  ISETP.NE.AND P0, PT, R0, 0x9, PT ;  /* 0x000000090000780c */ /* 0x000fda0003f05270 */
[----:B------:R-:W-:Y:S05]  /*6b70*/  @P0 BRA `(.L_x_502) ;  /* 0x0000000400fc0947 */ /* 0x000fea0003800000 */
[----:B------:R-:W-:Y:S02]  /*6b80*/  IMAD.U32 R4, R17, 0x10000, RZ ;  /* 0x0001000011047824 */ /* 0x000fe400078e00ff */
[----:B------:R-:W-:-:S05]  /*6b90*/  IMAD.MOV.U32 R5, RZ, RZ, RZ ;  /* 0x000000ffff057224 */ /* 0x000fca00078e00ff */
[----:B------:R0:W-:Y:S01]  /*6ba0*/  STG.E.64 desc[UR36][R8.64], R4 ;  /* 0x0000000408007986 */ /* 0x0001e2000c101b24 */
[----:B------:R-:W-:Y:S05]  /*6bb0*/  BRA `(.L_x_503) ;  /* 0x0000000800c87947 */ /* 0x000fea0003800000 */
.L_x_509:
[----:B------:R-:W-:-:S05]  /*6bc0*/  IMAD.U32 R17, R17, 0x10000, RZ ;  /* 0x0001000011117824 */ /* 0x000fca00078e00ff */
[----:B------:R-:W-:-:S04]  /*6bd0*/  F2FP.F16.F32.PACK_AB R3, RZ, R17 ;  /* 0x00000011ff03723e */ /* 0x000fc800000000ff */
[----:B------:R-:W-:-:S05]  /*6be0*/  PRMT R3, R3, 0x5410, RZ ;  /* 0x0000541003037816 */ /* 0x000fca00000000ff */
[----:B------:R0:W-:Y:S01]  /*6bf0*/  STG.E desc[UR36][R8.64], R3 ;  /* 0x0000000308007986 */ /* 0x0001e2000c101924 */
[----:B------:R-:W-:Y:S05]  /*6c00*/  BRA `(.L_x_503) ;  /* 0x0000000800b47947 */ /* 0x000fea0003800000 */
.L_x_508:
[----:B------:R-:W-:-:S04]  /*6c10*/  IMAD.U32 R4, R17, 0x10000, RZ ;  /* 0x0001000011047824 */ /* 0x000fc800078e00ff */
[----:B------:R-:W-:-:S06]  /*6c20*/  FMUL.FTZ R4, R4, 1 ;  /* 0x3f80000004047820 */ /* 0x000fcc0000410000 */
[----:B------:R-:W0:Y:S02]  /*6c30*/  F2F.F64.F32 R4, R4 ;  /* 0x0000000400047310 */ /* 0x000e240000201800 */
[----:B0-----:R0:W-:Y:S01]  /*6c40*/  STG.E.64 desc[UR36][R8.64], R4 ;  /* 0x0000000408007986 */ /* 0x0011e2000c101b24 */
[----:B------:R-:W-:Y:S05]  /*6c50*/  BRA `(.L_x_503) ;  /* 0x0000000800a07947 */ /* 0x000fea0003800000 */
.L_x_498:
        /* <DEDUP_REMOVED lines=10> */
[----:B------:R-:W-:-:S06]  /*6d00*/  IMAD.U32 R3, R17, 0x10000, RZ ;  /* 0x0001000011037824 */ /* 0x000fcc00078e00ff */
[----:B------:R-:W0:Y:S02]  /*6d10*/  F2I.FTZ.U32.TRUNC.NTZ R3, R3 ;  /* 0x0000000300037305 */ /* 0x000e24000021f000 */
[----:B0-----:R0:W-:Y:S01]  /*6d20*/  STG.E.U16 desc[UR36][R8.64], R3 ;  /* 0x0000000308007986 */ /* 0x0011e2000c101524 */
[----:B------:R-:W-:Y:S05]  /*6d30*/  BRA `(.L_x_503) ;  /* 0x0000000800687947 */ /* 0x000fea0003800000 */
.L_x_513:
[----:B------:R-:W-:Y:S01]  /*6d40*/  IMAD.U32 R17, R17, 0x10000, RZ ;  /* 0x0001000011117824 */ /* 0x000fe200078e00ff */
        /* <DEDUP_REMOVED lines=16> */
.L_x_516:
[----:B------:R-:W-:-:S04]  /*6e50*/  SHF.R.U32.HI R3, RZ, 0x18, R17 ;  /* 0x00000018ff037819 */ /* 0x000fc80000011611 */
[----:B------:R-:W-:-:S04]  /*6e60*/  LOP3.LUT R0, R0, 0x80, R3, 0xf8, !PT ;  /* 0x0000008000007812 */ /* 0x000fc800078ef803 */
[----:B------:R-:W-:-:S07]  /*6e70*/  PRMT R4, R0, 0x7610, R4 ;  /* 0x0000761000047816 */ /* 0x000fce0000000004 */
.L_x_515:
[----:B------:R-:W-:Y:S05]  /*6e80*/  BSYNC.RECONVERGENT B0 ;  /* 0x0000000000007941 */ /* 0x000fea0003800200 */
.L_x_514:
[----:B------:R0:W-:Y:S01]  /*6e90*/  STG.E.U8 desc[UR36][R8.64], R4 ;  /* 0x0000000408007986 */ /* 0x0001e2000c101124 */
[----:B------:R-:W-:Y:S05]  /*6ea0*/  BRA `(.L_x_503) ;  /* 0x00000008000c7947 */ /* 0x000fea0003800000 */
.L_x_512:
        /* <DEDUP_REMOVED lines=17> */
.L_x_519:
[----:B------:R-:W-:-:S04]  /*6fc0*/  SHF.R.U32.HI R3, RZ, 0x18, R17 ;  /* 0x00000018ff037819 */ /* 0x000fc80000011611 */
[----:B------:R-:W-:-:S04]  /*6fd0*/  LOP3.LUT R0, R0, 0x80, R3, 0xf8, !PT ;  /* 0x0000008000007812 */ /* 0x000fc800078ef803 */
[----:B------:R-:W-:-:S07]  /*6fe0*/  PRMT R4, R0, 0x7610, R4 ;  /* 0x0000761000047816 */ /* 0x000fce0000000004 */
.L_x_518:
[----:B------:R-:W-:Y:S05]  /*6ff0*/  BSYNC.RECONVERGENT B0 ;  /* 0x0000000000007941 */ /* 0x000fea0003800200 */
.L_x_517:
[----:B------:R0:W-:Y:S01]  /*7000*/  STG.E.U8 desc[UR36][R8.64], R4 ;  /* 0x0000000408007986 */ /* 0x0001e2000c101124 */
[----:B------:R-:W-:Y:S05]  /*7010*/  BRA `(.L_x_503) ;  /* 0x0000000400b07947 */ /* 0x000fea0003800000 */
.L_x_511:
[----:B------:R-:W-:-:S13]  /*7020*/  ISETP.NE.AND P0, PT, R0, 0x1c, PT ;  /* 0x0000001c0000780c */ /* 0x000fda0003f05270 */
[----:B------:R-:W-:Y:S05]  /*7030*/  @!P0 BRA `(.L_x_520) ;  /* 0x0000000000608947 */ /* 0x000fea0003800000 */
[----:B------:R-:W-:-:S13]  /*7040*/  ISETP.NE.AND P0, PT, R0, 0x1d, PT ;  /* 0x0000001d0000780c */ /* 0x000fda0003f05270 */
[----:B------:R-:W-:Y:S05]  /*7050*/  @!P0 BRA `(.L_x_521) ;  /* 0x0000000000488947 */ /* 0x000fea0003800000 */
[----:B------:R-:W-:-:S13]  /*7060*/  ISETP.NE.AND P0, PT, R0, 0x2c, PT ;  /* 0x0000002c0000780c */ /* 0x000fda0003f05270 */
[----:B------:R-:W-:Y:S05]  /*7070*/  @P0 BRA `(.L_x_502) ;  /* 0x0000000000bc0947 */ /* 0x000fea0003800000 */
[----:B------:R-:W-:-:S05]  /*7080*/  IMAD.U32 R4, R17, 0x10000, RZ ;  /* 0x0001000011047824 */ /* 0x000fca00078e00ff */
        /* <DEDUP_REMOVED lines=15> */
.L_x_521:
[----:B------:R-:W-:-:S06]  /*7180*/  IMAD.U32 R4, R17, 0x10000, RZ ;  /* 0x0001000011047824 */ /* 0x000fcc00078e00ff */
[----:B------:R-:W0:Y:S02]  /*7190*/  F2I.U64.TRUNC R4, R4 ;  /* 0x0000000400047311 */ /* 0x000e24000020d800 */
[----:B0-----:R0:W-:Y:S01]  /*71a0*/  STG.E.64 desc[UR36][R8.64], R4 ;  /* 0x0000000408007986 */ /* 0x0011e2000c101b24 */
[----:B------:R-:W-:Y:S05]  /*71b0*/  BRA `(.L_x_503) ;  /* 0x0000000400487947 */ /* 0x000fea0003800000 */
.L_x_520:
[----:B------:R-:W-:-:S06]  /*71c0*/  IMAD.U32 R17, R17, 0x10000, RZ ;  /* 0x0001000011117824 */ /* 0x000fcc00078e00ff */
[----:B------:R-:W0:Y:S02]  /*71d0*/  F2I.FTZ.U32.TRUNC.NTZ R17, R17 ;  /* 0x0000001100117305 */ /* 0x000e24000021f000 */
[----:B0-----:R0:W-:Y:S01]  /*71e0*/  STG.E desc[UR36][R8.64], R17 ;  /* 0x0000001108007986 */ /* 0x0011e2000c101924 */
[----:B------:R-:W-:Y:S05]  /*71f0*/  BRA `(.L_x_503) ;  /* 0x0000000400387947 */ /* 0x000fea0003800000 */
.L_x_510:
[----:B------:R-:W-:-:S13]  /*7200*/  ISETP.GT.AND P0, PT, R0, 0xe, PT ;  /* 0x0000000e0000780c */ /* 0x000fda0003f04270 */
[----:B------:R-:W-:Y:S05]  /*7210*/  @P0 BRA `(.L_x_522) ;  /* 0x00000000003c0947 */ /* 0x000fea0003800000 */
[----:B------:R-:W-:-:S13]  /*7220*/  ISETP.NE.AND P0, PT, R0, 0xa, PT ;  /* 0x0000000a0000780c */ /* 0x000fda0003f05270 */
[----:B------:R-:W-:Y:S05]  /*7230*/  @!P0 BRA `(.L_x_523) ;  /* 0x00000000001c8947 */ /* 0x000fea0003800000 */
[----:B------:R-:W-:-:S13]  /*7240*/  ISETP.NE.AND P0, PT, R0, 0xb, PT ;  /* 0x0000000b0000780c */ /* 0x000fda0003f05270 */
[----:B------:R-:W-:Y:S05]  /*7250*/  @P0 BRA `(.L_x_502) ;  /* 0x0000000000440947 */ /* 0x000fea0003800000 */
[----:B------:R-:W-:-:S05]  /*7260*/  IMAD.U32 R17, R17, 0x10000, RZ ;  /* 0x0001000011117824 */ /* 0x000fca00078e00ff */
[----:B------:R-:W-:-:S04]  /*7270*/  FSETP.NEU.FTZ.AND P0, PT, R17, RZ, PT ;  /* 0x000000ff1100720b */ /* 0x000fc80003f1d000 */
[----:B------:R-:W-:-:S05]  /*7280*/  SEL R3, RZ, 0x1, !P0 ;  /* 0x00000001ff037807 */ /* 0x000fca0004000000 */
[----:B------:R0:W-:Y:S01]  /*7290*/  STG.E.U8 desc[UR36][R8.64], R3 ;  /* 0x0000000308007986 */ /* 0x0001e2000c101124 */
[----:B------:R-:W-:Y:S05]  /*72a0*/  BRA `(.L_x_503) ;  /* 0x00000004000c7947 */ /* 0x000fea0003800000 */
.L_x_523:
[----:B------:R-:W-:Y:S01]  /*72b0*/  IMAD.U32 R17, R17, 0x10000, RZ ;  /* 0x0001000011117824 */ /* 0x000fe200078e00ff */
[----:B------:R-:W-:-:S03]  /*72c0*/  CS2R R6, SRZ ;  /* 0x0000000000067805 */ /* 0x000fc6000001ff00 */
[----:B------:R-:W-:-:S06]  /*72d0*/  FMUL.FTZ R4, R17, 1 ;  /* 0x3f80000011047820 */ /* 0x000fcc0000410000 */
[----:B------:R-:W0:Y:S02]  /*72e0*/  F2F.F64.F32 R4, R4 ;  /* 0x0000000400047310 */ /* 0x000e240000201800 */
[----:B0-----:R0:W-:Y:S01]  /*72f0*/  STG.E.128 desc[UR36][R8.64], R4 ;  /* 0x0000000408007986 */ /* 0x0011e2000c101d24 */
[----:B------:R-:W-:Y:S05]  /*7300*/  BRA `(.L_x_503) ;  /* 0x0000000000f47947 */ /* 0x000fea0003800000 */
.L_x_522:
[----:B------:R-:W-:-:S13]  /*7310*/  ISETP.NE.AND P0, PT, R0, 0xf, PT ;  /* 0x0000000f0000780c */ /* 0x000fda0003f05270 */
[----:B------:R-:W-:Y:S05]  /*7320*/  @!P0 BRA `(.L_x_524) ;  /* 0x0000000000e88947 */ /* 0x000fea0003800000 */
[----:B------:R-:W-:-:S13]  /*7330*/  ISETP.NE.AND P0, PT, R0, 0x17, PT ;  /* 0x000000170000780c */ /* 0x000fda0003f05270 */
[----:B------:R-:W-:Y:S05]  /*7340*/  @!P0 BRA `(.L_x_525) ;  /* 0x0000000000908947 */ /* 0x000fea0003800000 */
[----:B------:R-:W-:-:S13]  /*7350*/  ISETP.NE.AND P0, PT, R0, 0x18, PT ;  /* 0x000000180000780c */ /* 0x000fda0003f05270 */
[----:B------:R-:W-:Y:S05]  /*7360*/  @!P0 BRA `(.L_x_526) ;  /* 0x0000000000448947 */ /* 0x000fea0003800000 */
.L_x_502:
        /* <DEDUP_REMOVED lines=15> */
[----:B--2-4-:R-:W-:Y:S05]  /*7460*/  CALL.ABS.NOINC R14 ;  /* 0x000000000e007343 */ /* 0x014fea0003c00000 */
.L_x_527:
[----:B------:R-:W-:Y:S05]  /*7470*/  BRA `(.L_x_503) ;  /* 0x0000000000987947 */ /* 0x000fea0003800000 */
.L_x_526:
[----:B------:R-:W-:Y:S01]  /*7480*/  IMAD.U32 R17, R17, 0x10000, RZ ;  /* 0x0001000011117824 */ /* 0x000fe200078e00ff */
        /* <DEDUP_REMOVED lines=12> */
.L_x_529:
[----:B------:R-:W-:Y:S05]  /*7550*/  BSYNC.RECONVERGENT B0 ;  /* 0x0000000000007941 */ /* 0x000fea0003800200 */
.L_x_528:
[----:B------:R-:W-:-:S05]  /*7560*/  LOP3.LUT R3, R0, 0x80, R3, 0xf8, !PT ;  /* 0x0000008000037812 */ /* 0x000fca00078ef803 */
[----:B------:R0:W-:Y:S01]  /*7570*/  STG.E.U8 desc[UR36][R8.64], R3 ;  /* 0x0000000308007986 */ /* 0x0001e2000c101124 */
[----:B------:R-:W-:Y:S05]  /*7580*/  BRA `(.L_x_503) ;  /* 0x0000000000547947 */ /* 0x000fea0003800000 */
.L_x_525:
[----:B------:R-:W-:Y:S01]  /*7590*/  IMAD.U32 R3, R17, 0x10000, RZ ;  /* 0x0001000011037824 */ /* 0x000fe200078e00ff */
        /* <DEDUP_REMOVED lines=11> */
.L_x_531:
[----:B------:R-:W-:Y:S01]  /*7650*/  IMAD.MOV.U32 R0, RZ, RZ, 0x7f ;  /* 0x0000007fff007424 */ /* 0x000fe200078e00ff */
[----:B------:R-:W-:-:S04]  /*7660*/  ISETP.GT.U32.AND P0, PT, R4, 0x7f800000, PT ;  /* 0x7f8000000400780c */ /* 0x000fc80003f04070 */
[----:B------:R-:W-:-:S09]  /*7670*/  SEL R0, R0, 0x7c, P0 ;  /* 0x0000007c00007807 */ /* 0x000fd20000000000 */
.L_x_532:
[----:B------:R-:W-:Y:S05]  /*7680*/  BSYNC.RECONVERGENT B0 ;  /* 0x0000000000007941 */ /* 0x000fea0003800200 */
.L_x_530:
[----:B------:R-:W-:-:S04]  /*7690*/  SHF.R.U32.HI R3, RZ, 0x18, R3 ;  /* 0x00000018ff037819 */ /* 0x000fc80000011603 */
[----:B------:R-:W-:-:S05]  /*76a0*/  LOP3.LUT R3, R0, 0x80, R3, 0xf8, !PT ;  /* 0x0000008000037812 */ /* 0x000fca00078ef803 */
[----:B------:R0:W-:Y:S01]  /*76b0*/  STG.E.U8 desc[UR36][R8.64], R3 ;  /* 0x0000000308007986 */ /* 0x0001e2000c101124 */
[----:B------:R-:W-:Y:S05]  /*76c0*/  BRA `(.L_x_503) ;  /* 0x0000000000047947 */ /* 0x000fea0003800000 */
.L_x_524:
[----:B------:R0:W-:Y:S02]  /*76d0*/  STG.E.U16 desc[UR36][R8.64], R17 ;  /* 0x0000001108007986 */ /* 0x0001e4000c101524 */
.L_x_503:
[----:B------:R-:W-:-:S07]  /*76e0*/  VIADD R25, R25, 0x80 ;  /* 0x0000008019197836 */ /* 0x000fce0000000000 */
.L_x_462:
[----:B------:R-:W-:Y:S05]  /*76f0*/  BSYNC.RECONVERGENT B6 ;  /* 0x0000000000067941 */ /* 0x000fea0003800200 */
.L_x_461:
[----:B------:R-:W-:-:S13]  /*7700*/  ISETP.GE.AND P0, PT, R25, R16, PT ;  /* 0x000000101900720c */ /* 0x000fda0003f06270 */
[----:B------:R-:W-:Y:S05]  /*7710*/  @P0 EXIT ;  /* 0x000000000000094d */ /* 0x000fea0003800000 */
[----:B0-23--:R-:W0:Y:S01]  /*7720*/  LDC.64 R4, c[0x0][0x398] ;  /* 0x0000e600ff047b82 */ /* 0x00de220000000a00 */
[----:B------:R-:W1:Y:S01]  /*7730*/  LDCU UR4, c[0x0][0x3b8] ;  /* 0x00007700ff0477ac */ /* 0x000e620008000800 */
[----:B------:R-:W-:Y:S01]  /*7740*/  PRMT R0, R18, 0x9910, RZ ;  /* 0x0000991012007816 */ /* 0x000fe200000000ff */
[----:B------:R-:W-:-:S03]  /*7750*/  IMAD R2, R2, 0x200, R25 ;  /* 0x0000020002027824 */ /* 0x000fc600078e0219 */
[----:B------:R-:W-:Y:S01]  /*7760*/  ISETP.GT.AND P1, PT, R0, 0x9, PT ;  /* 0x000000090000780c */ /* 0x000fe20003f24270 */
[----:B-1----:R-:W-:-:S05]  /*7770*/  IMAD R3, R2, UR4, RZ ;  /* 0x0000000402037c24 */ /* 0x002fca000f8e02ff */
[----:B0-----:R-:W-:-:S05]  /*7780*/  IADD3 R2, P0, PT, R3, R4, RZ ;  /* 0x0000000403027210 */ /* 0x001fca0007f1e0ff */
[----:B------:R-:W-:Y:S02]  /*7790*/  IMAD.X R3, RZ, RZ, R5, P0 ;  /* 0x000000ffff037224 */ /* 0x000fe400000e0605 */
[----:B------:R-:W-:Y:S06]  /*77a0*/  @P1 BRA `(.L_x_533) ;  /* 0x00000004000c1947 */ /* 0x000fec0003800000 */
        /* <DEDUP_REMOVED lines=8> */
[----:B----4-:R-:W-:-:S06]  /*7830*/  IMAD.U32 R19, R19, 0x10000, RZ ;  /* 0x0001000013137824 */ /* 0x010fcc00078e00ff */
[----:B------:R-:W0:Y:S02]  /*7840*/  F2I.FTZ.TRUNC.NTZ R19, R19 ;  /* 0x0000001300137305 */ /* 0x000e24000021f100 */
[----:B0-----:R-:W-:Y:S01]  /*7850*/  STG.E.U8 desc[UR36][R2.64], R19 ;  /* 0x0000001302007986 */ /* 0x001fe2000c101124 */
[----:B------:R-:W-:Y:S05]  /*7860*/  EXIT ;  /* 0x000000000000794d */ /* 0x000fea0003800000 */
.L_x_536:
[----:B----4-:R-:W-:-:S06]  /*7870*/  IMAD.U32 R5, R19, 0x10000, RZ ;  /* 0x0001000013057824 */ /* 0x010fcc00078e00ff */
[----:B------:R-:W0:Y:S02]  /*7880*/  F2I.S64.TRUNC R4, R5 ;  /* 0x0000000500047311 */ /* 0x000e24000020d900 */
[----:B0-----:R-:W-:Y:S01]  /*7890*/  STG.E.U8 desc[UR36][R2.64], R4 ;  /* 0x0000000402007986 */ /* 0x001fe2000c101124 */
[----:B------:R-:W-:Y:S05]  /*78a0*/  EXIT ;  /* 0x000000000000794d */ /* 0x000fea0003800000 */
.L_x_535:
[----:B------:R-:W-:-:S13]  /*78b0*/  ISETP.NE.AND P0, PT, R0, 0x2, PT ;  /* 0x000000020000780c */ /* 0x000fda0003f05270 */
[----:B------:R-:W-:Y:S05]  /*78c0*/  @!P0 BRA `(.L_x_538) ;  /* 0x0000000000308947 */ /* 0x000fea0003800000 */
[----:B------:R-:W-:-:S13]  /*78d0*/  ISETP.NE.AND P0, PT, R0, 0x3, PT ;  /* 0x000000030000780c */ /* 0x000fda0003f05270 */
[----:B------:R-:W-:Y:S05]  /*78e0*/  @!P0 BRA `(.L_x_539) ;  /* 0x0000000000188947 */ /* 0x000fea0003800000 */
[----:B------:R-:W-:-:S13]  /*78f0*/  ISETP.NE.AND P0, PT, R0, 0x4, PT ;  /* 0x000000040000780c */ /* 0x000fda0003f05270 */
[----:B------:R-:W-:Y:S05]  /*7900*/  @P0 BRA `(.L_x_537) ;  /* 0x0000000800780947 */ /* 0x000fea0003800000 */
[----:B----4-:R-:W-:-:S06]  /*7910*/  IMAD.U32 R4, R19, 0x10000, RZ ;  /* 0x0001000013047824 */ /* 0x010fcc00078e00ff */
[----:B------:R-:W0:Y:S02]  /*7920*/  F2I.S64.TRUNC R4, R4 ;  /* 0x0000000400047311 */ /* 0x000e24000020d900 */
[----:B0-----:R-:W-:Y:S01]  /*7930*/  STG.E.64 desc[UR36][R2.64], R4 ;  /* 0x0000000402007986 */ /* 0x001fe2000c101b24 */
[----:B------:R-:W-:Y:S05]  /*7940*/  EXIT ;  /* 0x000000000000794d */ /* 0x000fea0003800000 */
.L_x_539:
[----:B----4-:R-:W-:-:S06]  /*7950*/  IMAD.U32 R19, R19, 0x10000, RZ ;  /* 0x0001000013137824 */ /* 0x010fcc00078e00ff */
[----:B------:R-:W0:Y:S02]  /*7960*/  F2I.FTZ.TRUNC.NTZ R19, R19 ;  /* 0x0000001300137305 */ /* 0x000e24000021f100 */
[----:B0-----:R-:W-:Y:S01]  /*7970*/  STG.E desc[UR36][R2.64], R19 ;  /* 0x0000001302007986 */ /* 0x001fe2000c101924 */
[----:B------:R-:W-:Y:S05]  /*7980*/  EXIT ;  /* 0x000000000000794d */ /* 0x000fea0003800000 */
.L_x_538:
[----:B----4-:R-:W-:-:S06]  /*7990*/  IMAD.U32 R19, R19, 0x10000, RZ ;  /* 0x0001000013137824 */ /* 0x010fcc00078e00ff */
[----:B------:R-:W0:Y:S02]  /*79a0*/  F2I.FTZ.TRUNC.NTZ R19, R19 ;  /* 0x0000001300137305 */ /* 0x000e24000021f100 */
[----:B0-----:R-:W-:Y:S01]  /*79b0*/  STG.E.U16 desc[UR36][R2.64], R19 ;  /* 0x0000001302007986 */ /* 0x001fe2000c101524 */
[----:B------:R-:W-:Y:S05]  /*79c0*/  EXIT ;  /* 0x000000000000794d */ /* 0x000fea0003800000 */
.L_x_534:
[----:B------:R-:W-:-:S13]  /*79d0*/  ISETP.GT.AND P0, PT, R0, 0x6, PT ;  /* 0x000000060000780c */ /* 0x000fda0003f04270 */
[----:B------:R-:W-:Y:S05]  /*79e0*/  @P0 BRA `(.L_x_540) ;  /* 0x00000000002c0947 */ /* 0x000fea0003800000 */
[----:B------:R-:W-:-:S13]  /*79f0*/  ISETP.NE.AND P0, PT, R0, 0x5, PT ;  /* 0x000000050000780c */ /* 0x000fda0003f05270 */
[----:B------:R-:W-:Y:S05]  /*7a00*/  @!P0 BRA `(.L_x_541) ;  /* 0x0000000000148947 */ /* 0x000fea0003800000 */
[----:B------:R-:W-:-:S13]  /*7a10*/  ISETP.NE.AND P0, PT, R0, 0x6, PT ;  /* 0x000000060000780c */ /* 0x000fda0003f05270 */
[----:B------:R-:W-:Y:S05]  /*7a20*/  @P0 BRA `(.L_x_537) ;  /* 0x0000000800300947 */ /* 0x000fea0003800000 */
[----:B----4-:R-:W-:-:S05]  /*7a30*/  IMAD.U32 R19, R19, 0x10000, RZ ;  /* 0x0001000013137824 */ /* 0x010fca00078e00ff */
[----:B------:R-:W-:Y:S01]  /*7a40*/  STG.E desc[UR36][R2.64], R19 ;  /* 0x0000001302007986 */ /* 0x000fe2000c101924 */
[----:B------:R-:W-:Y:S05]  /*7a50*/  EXIT ;  /* 0x000000000000794d */ /* 0x000fea0003800000 */
.L_x_541:
[----:B----4-:R-:W-:-:S05]  /*7a60*/  IMAD.U32 R0, R19, 0x10000, RZ ;  /* 0x0001000013007824 */ /* 0x010fca00078e00ff */
[----:B------:R-:W-:-:S05]  /*7a70*/  F2FP.F16.F32.PACK_AB R0, RZ, R0 ;  /* 0x00000000ff00723e */ /* 0x000fca00000000ff */
[----:B------:R-:W-:Y:S01]  /*7a80*/  STG.E.U16 desc[UR36][R2.64], R0 ;  /* 0x0000000002007986 */ /* 0x000fe2000c101524 */
[----:B------:R-:W-:Y:S05]  /*7a90*/  EXIT ;  /* 0x000000000000794d */ /* 0x000fea0003800000 */
.L_x_540:
[----:B------:R-:W-:-:S13]  /*7aa0*/  ISETP.NE.AND P0, PT, R0, 0x7, PT ;  /* 0x000000070000780c */ /* 0x000fda0003f05270 */
[----:B------:R-:W-:Y:S05]  /*7ab0*/  @!P0 BRA `(.L_x_542) ;  /* 0x0000000000348947 */ /* 0x000fea0003800000 */
[----:B------:R-:W-:-:S13]  /*7ac0*/  ISETP.NE.AND P0, PT, R0, 0x8, PT ;  /* 0x000000080000780c */ /* 0x000fda0003f05270 */
[----:B------:R-:W-:Y:S05]  /*7ad0*/  @!P0 BRA `(.L_x_543) ;  /* 0x0000000000188947 */ /* 0x000fea0003800000 */
[----:B------:R-:W-:-:S13]  /*7ae0*/  ISETP.NE.AND P0, PT, R0, 0x9, PT ;  /* 0x000000090000780c */ /* 0x000fda0003f05270 */
[----:B------:R-:W-:Y:S05]  /*7af0*/  @P0 BRA `(.L_x_537) ;  /* 0x0000000400fc0947 */ /* 0x000fea0003800000 */
[----:B----4-:R-:W-:Y:S02]  /*7b00*/  IMAD.U32 R4, R19, 0x10000, RZ ;  /* 0x0001000013047824 */ /* 0x010fe400078e00ff */
[----:B------:R-:W-:-:S05]  /*7b10*/  IMAD.MOV.U32 R5, RZ, RZ, RZ ;  /* 0x000000ffff057224 */ /* 0x000fca00078e00ff */
[----:B------:R-:W-:Y:S01]  /*7b20*/  STG.E.64 desc[UR36][R2.64], R4 ;  /* 0x0000000402007986 */ /* 0x000fe2000c101b24 */
[----:B------:R-:W-:Y:S05]  /*7b30*/  EXIT ;  /* 0x000000000000794d */ /* 0x000fea0003800000 */
.L_x_543:
[----:B----4-:R-:W-:-:S05]  /*7b40*/  IMAD.U32 R19, R19, 0x10000, RZ ;  /* 0x0001000013137824 */ /* 0x010fca00078e00ff */
[----:B------:R-:W-:-:S04]  /*7b50*/  F2FP.F16.F32.PACK_AB R5, RZ, R19 ;  /* 0x00000013ff05723e */ /* 0x000fc800000000ff */
[----:B------:R-:W-:-:S05]  /*7b60*/  PRMT R5, R5, 0x5410, RZ ;  /* 0x0000541005057816 */ /* 0x000fca00000000ff */
[----:B------:R-:W-:Y:S01]  /*7b70*/  STG.E desc[UR36][R2.64], R5 ;  /* 0x0000000502007986 */ /* 0x000fe2000c101924 */
[----:B------:R-:W-:Y:S05]  /*7b80*/  EXIT ;  /* 0x000000000000794d */ /* 0x000fea0003800000 */
.L_x_542:
[----:B----4-:R-:W-:-:S04]  /*7b90*/  IMAD.U32 R4, R19, 0x10000, RZ ;  /* 0x0001000013047824 */ /* 0x010fc800078e00ff */
[----:B------:R-:W-:-:S06]  /*7ba0*/  FMUL.FTZ R4, R4, 1 ;  /* 0x3f80000004047820 */ /* 0x000fcc0000410000 */
[----:B------:R-:W0:Y:S02]  /*7bb0*/  F2F.F64.F32 R4, R4 ;  /* 0x0000000400047310 */ /* 0x000e240000201800 */
[----:B0-----:R-:W-:Y:S01]  /*7bc0*/  STG.E.64 desc[UR36][R2.64], R4 ;  /* 0x0000000402007986 */ /* 0x001fe2000c101b24 */
[----:B------:R-:W-:Y:S05]  /*7bd0*/  EXIT ;  /* 0x000000000000794d */ /* 0x000fea0003800000 */
.L_x_533:
        /* <DEDUP_REMOVED lines=10> */
[----:B----4-:R-:W-:-:S06]  /*7c80*/  IMAD.U32 R5, R19, 0x10000, RZ ;  /* 0x0001000013057824 */ /* 0x010fcc00078e00ff */
[----:B------:R-:W0:Y:S02]  /*7c90*/  F2I.FTZ.U32.TRUNC.NTZ R5, R5 ;  /* 0x0000000500057305 */ /* 0x000e24000021f000 */
[----:B0-----:R-:W-:Y:S01]  /*7ca0*/  STG.E.U16 desc[UR36][R2.64], R5 ;  /* 0x0000000502007986 */ /* 0x001fe2000c101524 */
[----:B------:R-:W-:Y:S05]  /*7cb0*/  EXIT ;  /* 0x000000000000794d */ /* 0x000fea0003800000 */
.L_x_547:
[----:B----4-:R-:W-:Y:S01]  /*7cc0*/  IMAD.U32 R5, R19, 0x10000, RZ ;  /* 0x0001000013057824 */ /* 0x010fe200078e00ff */
        /* <DEDUP_REMOVED lines=17> */
.L_x_550:
[----:B------:R-:W-:-:S04]  /*7de0*/  SHF.R.U32.HI R5, RZ, 0x18, R5 ;  /* 0x00000018ff057819 */ /* 0x000fc80000011605 */
[----:B------:R-:W-:-:S07]  /*7df0*/  LOP3.LUT R0, R0, 0x80, R5, 0xf8, !PT ;  /* 0x0000008000007812 */ /* 0x000fce00078ef805 */
.L_x_549:
[----:B------:R-:W-:Y:S05]  /*7e00*/  BSYNC.RECONVERGENT B0 ;  /* 0x0000000000007941 */ /* 0x000fea0003800200 */
.L_x_548:
[----:B------:R-:W-:Y:S01]  /*7e10*/  STG.E.U8 desc[UR36][R2.64], R0 ;  /* 0x0000000002007986 */ /* 0x000fe2000c101124 */
[----:B------:R-:W-:Y:S05]  /*7e20*/  EXIT ;  /* 0x000000000000794d */ /* 0x000fea0003800000 */
.L_x_546:
        /* <DEDUP_REMOVED lines=18> */
.L_x_553:
[----:B------:R-:W-:-:S04]  /*7f50*/  SHF.R.U32.HI R5, RZ, 0x18, R5 ;  /* 0x00000018ff057819 */ /* 0x000fc80000011605 */
[----:B------:R-:W-:-:S07]  /*7f60*/  LOP3.LUT R0, R0, 0x80, R5, 0xf8, !PT ;  /* 0x0000008000007812 */ /* 0x000fce00078ef805 */
.L_x_552:
[----:B------:R-:W-:Y:S05]  /*7f70*/  BSYNC.RECONVERGENT B0 ;  /* 0x0000000000007941 */ /* 0x000fea0003800200 */
.L_x_551:
[----:B------:R-:W-:Y:S01]  /*7f80*/  STG.E.U8 desc[UR36][R2.64], R0 ;  /* 0x0000000002007986 */ /* 0x000fe2000c101124 */
[----:B------:R-:W-:Y:S05]  /*7f90*/  EXIT ;  /* 0x000000000000794d */ /* 0x000fea0003800000 */
.L_x_545:
[----:B------:R-:W-:-:S13]  /*7fa0*/  ISETP.NE.AND P0, PT, R0, 0x1c, PT ;  /* 0x0000001c0000780c */ /* 0x000fda0003f05270 */
[----:B------:R-:W-:Y:S05]  /*7fb0*/  @!P0 BRA `(.L_x_554) ;  /* 0x0000000000608947 */ /* 0x000fea0003800000 */
[----:B------:R-:W-:-:S13]  /*7fc0*/  ISETP.NE.AND P0, PT, R0, 0x1d, PT ;  /* 0x0000001d0000780c */ /* 0x000fda0003f05270 */
[----:B------:R-:W-:Y:S05]  /*7fd0*/  @!P0 BRA `(.L_x_555) ;  /* 0x0000000000488947 */ /* 0x000fea0003800000 */
[----:B------:R-:W-:-:S13]  /*7fe0*/  ISETP.NE.AND P0, PT, R0, 0x2c, PT ;  /* 0x0000002c0000780c */ /* 0x000fda0003f05270 */
[----:B------:R-:W-:Y:S05]  /*7ff0*/  @P0 BRA `(.L_x_537) ;  /* 0x0000000000bc0947 */ /* 0x000fea0003800000 */
[----:B----4-:R-:W-:Y:S02]  /*8000*/  IMAD.U32 R19, R19, 0x10000, RZ ;  /* 0x0001000013137824 */ /* 0x010fe400078e00ff */
[----:B------:R-:W-:-:S03]  /*8010*/  IMAD.MOV.U32 R5, RZ, RZ, 0xff ;  /* 0x000000ffff057424 */ /* 0x000fc600078e00ff */
[----:B------:R-:W-:-:S04]  /*8020*/  SHF.R.U32.HI R6, RZ, 0x17, R19 ;  /* 0x00000017ff067819 */ /* 0x000fc80000011613 */
[----:B------:R-:W-:-:S04]  /*8030*/  LOP3.LUT R4, R6, 0xff, RZ, 0xc0, !PT ;  /* 0x000000ff06047812 */ /* 0x000fc800078ec0ff */
[----:B------:R-:W-:-:S13]  /*8040*/  ISETP.NE.AND P2, PT, R4, 0xff, PT ;  /* 0x000000ff0400780c */ /* 0x000fda0003f45270 */
[--C-:B------:R-:W-:Y:S02]  /*8050*/  @P2 SHF.R.U32.HI R0, RZ, 0x16, R19.reuse ;  /* 0x00000016ff002819 */ /* 0x100fe40000011613 */
[----:B------:R-:W-:Y:S02]  /*8060*/  @P2 LOP3.LUT P0, RZ, R4, 0x3fffff, R19, 0xf8, !PT ;  /* 0x003fffff04ff2812 */ /* 0x000fe4000780f813 */
[----:B------:R-:W-:-:S04]  /*8070*/  @P2 LOP3.LUT R0, R0, 0x1, RZ, 0xc0, !PT ;  /* 0x0000000100002812 */ /* 0x000fc800078ec0ff */
[----:B------:R-:W-:Y:S01]  /*8080*/  @P2 ISETP.EQ.U32.AND P1, PT, R0, 0x1, P0 ;  /* 0x000000010000280c */ /* 0x000fe20000722070 */
[----:B------:R-:W-:Y:S01]  /*8090*/  @P2 VIADD R0, R6, 0x1 ;  /* 0x0000000106002836 */ /* 0x000fe20000000000 */
[----:B------:R-:W-:Y:S02]  /*80a0*/  PLOP3.LUT P0, PT, PT, PT, PT, 0x80, 0x8 ;  /* 0x000000000008781c */ /* 0x000fe40003f0f070 */
[----:B------:R-:W-:-:S13]  /*80b0*/  @P2 PLOP3.LUT P0, PT, P1, PT, PT, 0x80, 0x8 ;  /* 0x000000000008281c */ /* 0x000fda0000f0f070 */
[----:B------:R-:W-:-:S04]  /*80c0*/  @!P0 IMAD.MOV R0, RZ, RZ, R6 ;  /* 0x000000ffff008224 */ /* 0x000fc800078e0206 */
[----:B------:R-:W-:-:S05]  /*80d0*/  @P2 IMAD.MOV.U32 R5, RZ, RZ, R0 ;  /* 0x000000ffff052224 */ /* 0x000fca00078e0000 */
[----:B------:R-:W-:Y:S01]  /*80e0*/  STG.E.U8 desc[UR36][R2.64], R5 ;  /* 0x0000000502007986 */ /* 0x000fe2000c101124 */
[----:B------:R-:W-:Y:S05]  /*80f0*/  EXIT ;  /* 0x000000000000794d */ /* 0x000fea0003800000 */
.L_x_555:
[----:B----4-:R-:W-:-:S06]  /*8100*/  IMAD.U32 R4, R19, 0x10000, RZ ;  /* 0x0001000013047824 */ /* 0x010fcc00078e00ff */
[----:B------:R-:W0:Y:S02]  /*8110*/  F2I.U64.TRUNC R4, R4 ;  /* 0x0000000400047311 */ /* 0x000e24000020d800 */
[----:B0-----:R-:W-:Y:S01]  /*8120*/  STG.E.64 desc[UR36][R2.64], R4 ;  /* 0x0000000402007986 */ /* 0x001fe2000c101b24 */
[----:B------:R-:W-:Y:S05]  /*8130*/  EXIT ;  /* 0x000000000000794d */ /* 0x000fea0003800000 */
.L_x_554:
[----:B----4-:R-:W-:-:S06]  /*8140*/  IMAD.U32 R19, R19, 0x10000, RZ ;  /* 0x0001000013137824 */ /* 0x010fcc00078e00ff */
[----:B------:R-:W0:Y:S02]  /*8150*/  F2I.FTZ.U32.TRUNC.NTZ R19, R19 ;  /* 0x0000001300137305 */ /* 0x000e24000021f000 */
[----:B0-----:R-:W-:Y:S01]  /*8160*/  STG.E desc[UR36][R2.64], R19 ;  /* 0x0000001302007986 */ /* 0x001fe2000c101924 */
[----:B------:R-:W-:Y:S05]  /*8170*/  EXIT ;  /* 0x000000000000794d */ /* 0x000fea0003800000 */
.L_x_544:
[----:B------:R-:W-:-:S13]  /*8180*/  ISETP.GT.AND P0, PT, R0, 0xe, PT ;  /* 0x0000000e0000780c */ /* 0x000fda0003f04270 */
[----:B------:R-:W-:Y:S05]  /*8190*/  @P0 BRA `(.L_x_556) ;  /* 0x00000000003c0947 */ /* 0x000fea0003800000 */
[----:B------:R-:W-:-:S13]  /*81a0*/  ISETP.NE.AND P0, PT, R0, 0xa, PT ;  /* 0x0000000a0000780c */ /* 0x000fda0003f05270 */
[----:B------:R-:W-:Y:S05]  /*81b0*/  @!P0 BRA `(.L_x_557) ;  /* 0x00000000001c8947 */ /* 0x000fea0003800000 */
[----:B------:R-:W-:-:S13]  /*81c0*/  ISETP.NE.AND P0, PT, R0, 0xb, PT ;  /* 0x0000000b0000780c */ /* 0x000fda0003f05270 */
[----:B------:R-:W-:Y:S05]  /*81d0*/  @P0 BRA `(.L_x_537) ;  /* 0x0000000000440947 */ /* 0x000fea0003800000 */
[----:B----4-:R-:W-:-:S05]  /*81e0*/  IMAD.U32 R19, R19, 0x10000, RZ ;  /* 0x0001000013137824 */ /* 0x010fca00078e00ff */
[----:B------:R-:W-:-:S04]  /*81f0*/  FSETP.NEU.FTZ.AND P0, PT, R19, RZ, PT ;  /* 0x000000ff1300720b */ /* 0x000fc80003f1d000 */
[----:B------:R-:W-:-:S05]  /*8200*/  SEL R5, RZ, 0x1, !P0 ;  /* 0x00000001ff057807 */ /* 0x000fca0004000000 */
[----:B------:R-:W-:Y:S01]  /*8210*/  STG.E.U8 desc[UR36][R2.64], R5 ;  /* 0x0000000502007986 */ /* 0x000fe2000c101124 */
[----:B------:R-:W-:Y:S05]  /*8220*/  EXIT ;  /* 0x000000000000794d */ /* 0x000fea0003800000 */
.L_x_557:
[----:B----4-:R-:W-:Y:S01]  /*8230*/  IMAD.U32 R19, R19, 0x10000, RZ ;  /* 0x0001000013137824 */ /* 0x010fe200078e00ff */
[----:B------:R-:W-:-:S03]  /*8240*/  CS2R R6, SRZ ;  /* 0x0000000000067805 */ /* 0x000fc6000001ff00 */
[----:B------:R-:W-:-:S06]  /*8250*/  FMUL.FTZ R4, R19, 1 ;  /* 0x3f80000013047820 */ /* 0x000fcc0000410000 */
[----:B------:R-:W0:Y:S02]  /*8260*/  F2F.F64.F32 R4, R4 ;  /* 0x0000000400047310 */ /* 0x000e240000201800 */
[----:B0-----:R-:W-:Y:S01]  /*8270*/  STG.E.128 desc[UR36][R2.64], R4 ;  /* 0x0000000402007986 */ /* 0x001fe2000c101d24 */
[----:B------:R-:W-:Y:S05]  /*8280*/  EXIT ;  /* 0x000000000000794d */ /* 0x000fea0003800000 */
.L_x_556:
[----:B------:R-:W-:-:S13]  /*8290*/  ISETP.NE.AND P0, PT, R0, 0xf, PT ;  /* 0x0000000f0000780c */ /* 0x000fda0003f05270 */
[----:B------:R-:W-:Y:S05]  /*82a0*/  @!P0 BRA `(.L_x_558) ;  /* 0x0000000000e88947 */ /* 0x000fea0003800000 */
[----:B------:R-:W-:-:S13]  /*82b0*/  ISETP.NE.AND P0, PT, R0, 0x17, PT ;  /* 0x000000170000780c */ /* 0x000fda0003f05270 */
[----:B------:R-:W-:Y:S05]  /*82c0*/  @!P0 BRA `(.L_x_559) ;  /* 0x0000000000908947 */ /* 0x000fea0003800000 */
[----:B------:R-:W-:-:S13]  /*82d0*/  ISETP.NE.AND P0, PT, R0, 0x18, PT ;  /* 0x000000180000780c */ /* 0x000fda0003f05270 */
[----:B------:R-:W-:Y:S05]  /*82e0*/  @!P0 BRA `(.L_x_560) ;  /* 0x0000000000448947 */ /* 0x000fea0003800000 */
.L_x_537:
[----:B------:R-:W-:Y:S01]  /*82f0*/  MOV R0, 0x0 ;  /* 0x0000000000007802 */ /* 0x000fe20000000f00 */
[----:B------:R-:W0:Y:S01]  /*8300*/  LDCU.64 UR4, c[0x4][0x198] ;  /* 0x01003300ff0477ac */ /* 0x000e220008000a00 */
[----:B------:R-:W-:Y:S02]  /*8310*/  IMAD.MOV.U32 R8, RZ, RZ, 0x65 ;  /* 0x00000065ff087424 */ /* 0x000fe400078e00ff */
[----:B------:R1:W2:Y:S01]  /*8320*/  LDC.64 R2, c[0x4][R0] ;  /* 0x0100000000027b82 */ /* 0x0002a20000000a00 */
[----:B------:R-:W3:Y:S01]  /*8330*/  LDCU.64 UR6, c[0x4][0x1a0] ;  /* 0x01003400ff0677ac */ /* 0x000ee20008000a00 */
[----:B------:R-:W-:Y:S02]  /*8340*/  IMAD.MOV.U32 R12, RZ, RZ, 0x1 ;  /* 0x00000001ff0c7424 */ /* 0x000fe400078e00ff */
[----:B------:R-:W-:Y:S01]  /*8350*/  IMAD.MOV.U32 R13, RZ, RZ, RZ ;  /* 0x000000ffff0d7224 */ /* 0x000fe200078e00ff */
[----:B------:R-:W5:Y:S01]  /*8360*/  LDCU.64 UR8, c[0x4][0xb0] ;  /* 0x01001600ff0877ac */ /* 0x000f620008000a00 */
[----:B0-----:R-:W-:-:S02]  /*8370*/  IMAD.U32 R4, RZ, RZ, UR4 ;  /* 0x00000004ff047e24 */ /* 0x001fc4000f8e00ff */
[----:B------:R-:W-:Y:S02]  /*8380*/  IMAD.U32 R5, RZ, RZ, UR5 ;  /* 0x00000005ff057e24 */ /* 0x000fe4000f8e00ff */
[----:B---3--:R-:W-:Y:S02]  /*8390*/  IMAD.U32 R6, RZ, RZ, UR6 ;  /* 0x00000006ff067e24 */ /* 0x008fe4000f8e00ff */
[----:B------:R-:W-:Y:S02]  /*83a0*/  IMAD.U32 R7, RZ, RZ, UR7 ;  /* 0x00000007ff077e24 */ /* 0x000fe4000f8e00ff */
[----:B-----5:R-:W-:Y:S02]  /*83b0*/  IMAD.U32 R10, RZ, RZ, UR8 ;  /* 0x00000008ff0a7e24 */ /* 0x020fe4000f8e00ff */
[----:B-1----:R-:W-:-:S07]  /*83c0*/  IMAD.U32 R11, RZ, RZ, UR9 ;  /* 0x00000009ff0b7e24 */ /* 0x002fce000f8e00ff */
[----:B------:R-:W-:-:S07]  /*83d0*/  LEPC R20, `(.L_x_561) ;  /* 0x000000001014794e */ /* 0x000fce0000000000 */
[----:B--2-4-:R-:W-:Y:S05]  /*83e0*/  CALL.ABS.NOINC R2 ;  /* 0x0000000002007343 */ /* 0x014fea0003c00000 */
.L_x_561:
[----:B------:R-:W-:Y:S05]  /*83f0*/  EXIT ;  /* 0x000000000000794d */ /* 0x000fea0003800000 */
.L_x_560:
[----:B----4-:R-:W-:Y:S01]  /*8400*/  IMAD.U32 R19, R19, 0x10000, RZ ;  /* 0x0001000013137824 */ /* 0x010fe200078e00ff */
        /* <DEDUP_REMOVED lines=12> */
.L_x_563:
[----:B------:R-:W-:Y:S05]  /*84d0*/  BSYNC.RECONVERGENT B0 ;  /* 0x0000000000007941 */ /* 0x000fea0003800200 */
.L_x_562:
[----:B------:R-:W-:-:S05]  /*84e0*/  LOP3.LUT R5, R0, 0x80, R5, 0xf8, !PT ;  /* 0x0000008000057812 */ /* 0x000fca00078ef805 */
[----:B------:R-:W-:Y:S01]  /*84f0*/  STG.E.U8 desc[UR36][R2.64], R5 ;  /* 0x0000000502007986 */ /* 0x000fe2000c101124 */
[----:B------:R-:W-:Y:S05]  /*8500*/  EXIT ;  /* 0x000000000000794d */ /* 0x000fea0003800000 */
.L_x_559:
[----:B----4-:R-:W-:Y:S01]  /*8510*/  IMAD.U32 R5, R19, 0x10000, RZ ;  /* 0x0001000013057824 */ /* 0x010fe200078e00ff */
        /* <DEDUP_REMOVED lines=11> */
.L_x_565:
[----:B------:R-:W-:Y:S01]  /*85d0*/  IMAD.MOV.U32 R0, RZ, RZ, 0x7f ;  /* 0x0000007fff007424 */ /* 0x000fe200078e00ff */
[----:B------:R-:W-:-:S04]  /*85e0*/  ISETP.GT.U32.AND P0, PT, R4, 0x7f800000, PT ;  /* 0x7f8000000400780c */ /* 0x000fc80003f04070 */
[----:B------:R-:W-:-:S09]  /*85f0*/  SEL R0, R0, 0x7c, P0 ;  /* 0x0000007c00007807 */ /* 0x000fd20000000000 */
.L_x_566:
[----:B------:R-:W-:Y:S05]  /*8600*/  BSYNC.RECONVERGENT B0 ;  /* 0x0000000000007941 */ /* 0x000fea0003800200 */
.L_x_564:
[----:B------:R-:W-:-:S04]  /*8610*/  SHF.R.U32.HI R5, RZ, 0x18, R5 ;  /* 0x00000018ff057819 */ /* 0x000fc80000011605 */
[----:B------:R-:W-:-:S05]  /*8620*/  LOP3.LUT R5, R0, 0x80, R5, 0xf8, !PT ;  /* 0x0000008000057812 */ /* 0x000fca00078ef805 */
[----:B------:R-:W-:Y:S01]  /*8630*/  STG.E.U8 desc[UR36][R2.64], R5 ;  /* 0x0000000502007986 */ /* 0x000fe2000c101124 */
[----:B------:R-:W-:Y:S05]  /*8640*/  EXIT ;  /* 0x000000000000794d */ /* 0x000fea0003800000 */
.L_x_558:
[----:B----4-:R-:W-:Y:S01]  /*8650*/  STG.E.U16 desc[UR36][R2.64], R19 ;  /* 0x0000001302007986 */ /* 0x010fe2000c101524 */
[----:B------:R-:W-:Y:S05]  /*8660*/  EXIT ;  /* 0x000000000000794d */ /* 0x000fea0003800000 */
.L_x_567:
        /* <DEDUP_REMOVED lines=9> */
.L_x_68420:


//--------------------- .text._ZN2at6native18elementwise_kernelILi128ELi4EZNS0_22gpu_kernel_impl_nocastIZNS0_50_GLOBAL__N__2680c7bb_12_PowKernel_cu_7dd49032_300329pow_tensor_scalar_kernel_implIN3c108BFloat16ES6_EEvRNS_18TensorIteratorBaseET0_EUlS6_E2_EEvS8_RKT_EUliE_EEviT1_ --------------------------
	.section	.text._ZN2at6native18elementwise_kernelILi128ELi4EZNS0_22gpu_kernel_impl_nocastIZNS0_50_GLOBAL__N__2680c7bb_12_PowKernel_cu_7dd49032_300329pow_tensor_scalar_kernel_implIN3c108BFloat16ES6_EEvRNS_18TensorIteratorBaseET0_EUlS6_E2_EEvS8_RKT_EUliE_EEviT1_,"ax",@progbits
	.align	128
        .global         _ZN2at6native18elementwise_kernelILi128ELi4EZNS0_22gpu_kernel_impl_nocastIZNS0_50_GLOBAL__N__2680c7bb_12_PowKernel_cu_7dd49032_300329pow_tensor_scalar_kernel_implIN3c108BFloat16ES6_EEvRNS_18TensorIteratorBaseET0_EUlS6_E2_EEvS8_RKT_EUliE_EEviT1_
        .type           _ZN2at6native18elementwise_kernelILi128ELi4EZNS0_22gpu_kernel_impl_nocastIZNS0_50_GLOBAL__N__2680c7bb_12_PowKernel_cu_7dd49032_300329pow_tensor_scalar_kernel_implIN3c108BFloat16ES6_EEvRNS_18TensorIteratorBaseET0_EUlS6_E2_EEvS8_RKT_EUliE_EEviT1_,@function
        .size           _ZN2at6native18elementwise_kernelILi128ELi4EZNS0_22gpu_kernel_impl_nocastIZNS0_50_GLOBAL__N__2680c7bb_12_PowKernel_cu_7dd49032_300329pow_tensor_scalar_kernel_implIN3c108BFloat16ES6_EEvRNS_18TensorIteratorBaseET0_EUlS6_E2_EEvS8_RKT_EUliE_EEviT1_,(.L_x_68421 - _ZN2at6native18elementwise_kernelILi128ELi4EZNS0_22gpu_kernel_impl_nocastIZNS0_50_GLOBAL__N__2680c7bb_12_PowKernel_cu_7dd49032_300329pow_tensor_scalar_kernel_implIN3c108BFloat16ES6_EEvRNS_18TensorIteratorBaseET0_EUlS6_E2_EEvS8_RKT_EUliE_EEviT1_)
        .other          _ZN2at6native18elementwise_kernelILi128ELi4EZNS0_22gpu_kernel_impl_nocastIZNS0_50_GLOBAL__N__2680c7bb_12_PowKernel_cu_7dd49032_300329pow_tensor_scalar_kernel_implIN3c108BFloat16ES6_EEvRNS_18TensorIteratorBaseET0_EUlS6_E2_EEvS8_RKT_EUliE_EEviT1_,@"STO_CUDA_ENTRY STV_DEFAULT"
_ZN2at6native18elementwise_kernelILi128ELi4EZNS0_22gpu_kernel_impl_nocastIZNS0_50_GLOBAL__N__2680c7bb_12_PowKernel_cu_7dd49032_300329pow_tensor_scalar_kernel_implIN3c108BFloat16ES6_EEvRNS_18TensorIteratorBaseET0_EUlS6_E2_EEvS8_RKT_EUliE_EEviT1_:
.text._ZN2at6native18elementwise_kernelILi128ELi4EZNS0_22gpu_kernel_impl_nocastIZNS0_50_GLOBAL__N__2680c7bb_12_PowKernel_cu_7dd49032_300329pow_tensor_scalar_kernel_implIN3c108BFloat16ES6_EEvRNS_18TensorIteratorBaseET0_EUlS6_E2_EEvS8_RKT_EUliE_EEviT1_:
[----:B------:R-:W-:Y:S08]  /*0000*/  LDC R1, c[0x0][0x37c] ;  /* 0x0000df00ff017b82 */ /* 0x000ff00000000800 */
[----:B------:R-:W0:Y:S01]  /*0010*/  LDC R2, c[0x0][0x388] ;  /* 0x0000e200ff027b82 */ /* 0x000e220000000800 */
[----:B------:R-:W1:Y:S01]  /*0020*/  S2R R3, SR_TID.X ;  /* 0x0000000000037919 */ /* 0x000e620000002100 */
[----:B------:R-:W2:Y:S01]  /*0030*/  LDCU.64 UR6, c[0x0][0x358] ;  /* 0x00006b00ff0677ac */ /* 0x000ea20008000a00 */
[----:B------:R-:W3:Y:S05]  /*0040*/  LDCU.U16 UR5, c[0x0][0x590] ;  /* 0x0000b200ff0577ac */ /* 0x000eea0008000400 */
[----:B------:R-:W4:Y:S01]  /*0050*/  S2UR UR4, SR_CTAID.X ;  /* 0x00000000000479c3 */ /* 0x000f220000002500 */
[----:B0-----:R-:W-:Y:S01]  /*0060*/  ISETP.NE.AND P0, PT, R2, RZ, PT ;  /* 0x000000ff0200720c */ /* 0x001fe20003f05270 */
[----:B----4-:R-:W-:-:S06]  /*0070*/  USHF.L.U32 UR4, UR4, 0x9, URZ ;  /* 0x0000000904047899 */ /* 0x010fcc00080006ff */
[----:B-1----:R-:W-:-:S06]  /*0080*/  LOP3.LUT R3, R3, UR4, RZ, 0xfc, !PT ;  /* 0x0000000403037c12 */ /* 0x002fcc000f8efcff */
[----:B--23--:R-:W-:Y:S05]  /*0090*/  @P0 BRA `(.L_x_568) ;  /* 0x0000000000f00947 */ /* 0x00cfea0003800000 */
[----:B------:R-:W0:Y:S01]  /*00a0*/  LDCU UR8, c[0x0][0x380] ;  /* 0x00007000ff0877ac */ /* 0x000e220008000800 */
[----:B------:R-:W-:Y:S04]  /*00b0*/  BSSY.RECONVERGENT B0, `(.L_x_569) ;  /* 0x000002c000007945 */ /* 0x000fe80003800200 */
[----:B------:R-:W-:Y:S01]  /*00c0*/  BSSY.RELIABLE B1, `(.L_x_570) ;  /* 0x000001f000017945 */ /* 0x000fe20003800100 */
[----:B0-----:R-:W-:-:S13]  /*00d0*/  ISETP.GE.AND P0, PT, R3, UR8, PT ;  /* 0x0000000803007c0c */ /* 0x001fda000bf06270 */
[----:B------:R-:W-:Y:S05]  /*00e0*/  @P0 BRA `(.L_x_571) ;  /* 0x0000000000640947 */ /* 0x000fea0003800000 */
[----:B------:R-:W0:Y:S02]  /*00f0*/  LDC.64 R4, c[0x0][0x588] ;  /* 0x00016200ff047b82 */ /* 0x000e240000000a00 */
[----:B0-----:R-:W2:Y:S01]  /*0100*/  LDG.E.U16 R4, desc[UR6][R4.64] ;  /* 0x0000000604047981 */ /* 0x001ea2000c1e1500 */
[----:B------:R-:W-:-:S05]  /*0110*/  USHF.L.U32 UR4, UR5, 0x10, URZ ;  /* 0x0000001005047899 */ /* 0x000fca00080006ff */
[----:B------:R-:W0:Y:S01]  /*0120*/  LDC.64 R6, c[0x0][0x580] ;  /* 0x00016000ff067b82 */ /* 0x000e220000000a00 */
[----:B------:R-:W-:-:S04]  /*0130*/  IADD3 R3, PT, PT, R3, 0x80, RZ ;  /* 0x0000008003037810 */ /* 0x000fc80007ffe0ff */
[----:B------:R-:W-:Y:S02]  /*0140*/  ISETP.GE.AND P0, PT, R3, UR8, PT ;  /* 0x0000000803007c0c */ /* 0x000fe4000bf06270 */
[----:B--2---:R-:W-:-:S06]  /*0150*/  SHF.L.U32 R0, R4, 0x10, RZ ;  /* 0x0000001004007819 */ /* 0x004fcc00000006ff */
[----:B------:R-:W1:Y:S02]  /*0160*/  MUFU.LG2 R0, R0 ;  /* 0x0000000000007308 */ /* 0x000e640000000c00 */
[----:B-1----:R-:W-:-:S03]  /*0170*/  FMUL.FTZ R2, R0, UR4 ;  /* 0x0000000400027c20 */ /* 0x002fc60008410000 */
[----:B------:R-:W-:Y:S05]  /*0180*/  @P0 BREAK.RELIABLE B1 ;  /* 0x0000000000010942 */ /* 0x000fea0003800100 */
[----:B------:R-:W1:Y:S02]  /*0190*/  MUFU.EX2 R2, R2 ;  /* 0x0000000200027308 */ /* 0x000e640000000800 */
[----:B-1----:R-:W-:-:S05]  /*01a0*/  F2FP.BF16.F32.PACK_AB R5, RZ, R2 ;  /* 0x00000002ff05723e */ /* 0x002fca00000010ff */
[----:B0-----:R0:W-:Y:S01]  /*01b0*/  STG.E.U16 desc[UR6][R6.64], R5 ;  /* 0x0000000506007986 */ /* 0x0011e2000c101506 */
[----:B------:R-:W-:Y:S05]  /*01c0*/  @P0 BRA `(.L_x_572) ;  /* 0x0000000000680947 */ /* 0x000fea0003800000 */
[----:B0-----:R-:W0:Y:S02]  /*01d0*/  LDC.64 R4, c[0x0][0x588] ;  /* 0x00016200ff047b82 */ /* 0x001e240000000a00 */
[----:B0-----:R-:W2:Y:S01]  /*01e0*/  LDG.E.U16 R4, desc[UR6][R4.64] ;  /* 0x0000000604047981 */ /* 0x001ea2000c1e1500 */
[----:B------:R-:W-:-:S05]  /*01f0*/  USHF.L.U32 UR4, UR5, 0x10, URZ ;  /* 0x0000001005047899 */ /* 0x000fca00080006ff */
[----:B------:R-:W0:Y:S01]  /*0200*/  LDC.64 R6, c[0x0][0x580] ;  /* 0x00016000ff067b82 */ /* 0x000e220000000a00 */
[----:B------:R-:W-:Y:S02]  /*0210*/  IADD3 R3, PT, PT, R3, 0x80, RZ ;  /* 0x0000008003037810 */ /* 0x000fe40007ffe0ff */
[----:B--2---:R-:W-:-:S06]  /*0220*/  SHF.L.U32 R0, R4, 0x10, RZ ;  /* 0x0000001004007819 */ /* 0x004fcc00000006ff */
[----:B------:R-:W1:Y:S02]  /*0230*/  MUFU.LG2 R0, R0 ;  /* 0x0000000000007308 */ /* 0x000e640000000c00 */
[----:B-1----:R-:W-:-:S06]  /*0240*/  FMUL.FTZ R2, R0, UR4 ;  /* 0x0000000400027c20 */ /* 0x002fcc0008410000 */
[----:B------:R-:W1:Y:S02]  /*0250*/  MUFU.EX2 R2, R2 ;  /* 0x0000000200027308 */ /* 0x000e640000000800 */
[----:B-1----:R-:W-:-:S05]  /*0260*/  F2FP.BF16.F32.PACK_AB R5, RZ, R2 ;  /* 0x00000002ff05723e */ /* 0x002fca00000010ff */
[----:B0-----:R0:W-:Y:S02]  /*0270*/  STG.E.U16 desc[UR6][R6.64], R5 ;  /* 0x0000000506007986 */ /* 0x0011e4000c101506 */
.L_x_571:
[----:B------:R-:W-:-:S13]  /*0280*/  ISETP.GE.AND P0, PT, R3, UR8, PT ;  /* 0x0000000803007c0c */ /* 0x000fda000bf06270 */
[----:B------:R-:W-:Y:S05]  /*0290*/  @P0 BREAK.RELIABLE B1 ;  /* 0x0000000000010942 */ /* 0x000fea0003800100 */
[----:B------:R-:W-:Y:S05]  /*02a0*/  @P0 BRA `(.L_x_572) ;  /* 0x0000000000300947 */ /* 0x000fea0003800000 */
[----:B------:R-:W-:Y:S05]  /*02b0*/  BSYNC.RELIABLE B1 ;  /* 0x0000000000017941 */ /* 0x000fea0003800100 */
.L_x_570:
        /* <DEDUP_REMOVED lines=11> */
.L_x_572:
[----:B------:R-:W-:Y:S05]  /*0370*/  BSYNC.RECONVERGENT B0 ;  /* 0x0000000000007941 */ /* 0x000fea0003800200 */
.L_x_569:
[----:B------:R-:W-:Y:S05]  /*0380*/  WARPSYNC.ALL ;  /* 0x0000000000007948 */ /* 0x000fea0003800000 */
[----:B------:R-:W-:-:S13]  /*0390*/  ISETP.GE.AND P0, PT, R3, UR8, PT ;  /* 0x0000000803007c0c */ /* 0x000fda000bf06270 */
[----:B------:R-:W-:Y:S05]  /*03a0*/  @P0 EXIT ;  /* 0x000000000000094d */ /* 0x000fea0003800000 */
[----:B------:R-:W2:Y:S02]  /*03b0*/  LDC.64 R2, c[0x0][0x588] ;  /* 0x00016200ff027b82 */ /* 0x000ea40000000a00 */
[----:B--2---:R-:W2:Y:S01]  /*03c0*/  LDG.E.U16 R2, desc[UR6][R2.64] ;  /* 0x0000000602027981 */ /* 0x004ea2000c1e1500 */
[----:B------:R-:W-:-:S05]  /*03d0*/  USHF.L.U32 UR4, UR5, 0x10, URZ ;  /* 0x0000001005047899 */ /* 0x000fca00080006ff */
[----:B01----:R-:W0:Y:S01]  /*03e0*/  LDC.64 R4, c[0x0][0x580] ;  /* 0x00016000ff047b82 */ /* 0x003e220000000a00 */
[----:B--2---:R-:W-:-:S06]  /*03f0*/  SHF.L.U32 R0, R2, 0x10, RZ ;  /* 0x0000001002007819 */ /* 0x004fcc00000006ff */
[----:B------:R-:W1:Y:S02]  /*0400*/  MUFU.LG2 R0, R0 ;  /* 0x0000000000007308 */ /* 0x000e640000000c00 */
[----:B-1----:R-:W-:-:S06]  /*0410*/  FMUL.FTZ R6, R0, UR4 ;  /* 0x0000000400067c20 */ /* 0x002fcc0008410000 */
[----:B------:R-:W1:Y:S02]  /*0420*/  MUFU.EX2 R6, R6 ;  /* 0x0000000600067308 */ /* 0x000e640000000800 */
[----:B-1----:R-:W-:-:S05]  /*0430*/  F2FP.BF16.F32.PACK_AB R3, RZ, R6 ;  /* 0x00000006ff03723e */ /* 0x002fca00000010ff */
[----:B0-----:R-:W-:Y:S01]  /*0440*/  STG.E.U16 desc[UR6][R4.64], R3 ;  /* 0x0000000304007986 */ /* 0x001fe2000c101506 */
[----:B------:R-:W-:Y:S05]  /*0450*/  EXIT ;  /* 0x000000000000794d */ /* 0x000fea0003800000 */
.L_x_568:
[----:B------:R-:W0:Y:S01]  /*0460*/  LDCU UR4, c[0x0][0x380] ;  /* 0x00007000ff0477ac */ /* 0x000e220008000800 */
[----:B------:R-:W-:Y:S01]  /*0470*/  IADD3 R2, PT, PT, R2, -0x1, RZ ;  /* 0xffffffff02027810 */ /* 0x000fe20007ffe0ff */
[----:B------:R-:W-:Y:S04]  /*0480*/  BSSY.RECONVERGENT B0, `(.L_x_573) ;  /* 0x00003b5000007945 */ /* 0x000fe80003800200 */
[----:B------:R-:W-:Y:S01]  /*0490*/  BSSY.RELIABLE B1, `(.L_x_574) ;  /* 0x000027b000017945 */ /* 0x000fe20003800100 */
[----:B------:R-:W-:-:S04]  /*04a0*/  VIMNMX.U32 R0, PT, PT, R2, 0x18, PT ;  /* 0x0000001802007848 */ /* 0x000fc80003fe0000 */
[----:B------:R-:W-:Y:S02]  /*04b0*/  IADD3 R0, PT, PT, R0, 0x1, RZ ;  /* 0x0000000100007810 */ /* 0x000fe40007ffe0ff */
[----:B0-----:R-:W-:-:S13]  /*04c0*/  ISETP.GE.AND P0, PT, R3, UR4, PT ;  /* 0x0000000403007c0c */ /* 0x001fda000bf06270 */
[----:B------:R-:W-:Y:S05]  /*04d0*/  @P0 BRA `(.L_x_575) ;  /* 0x0000002400cc0947 */ /* 0x000fea0003800000 */
[----:B------:R-:W0:Y:S01]  /*04e0*/  LDCU.64 UR8, c[0x0][0x390] ;  /* 0x00007200ff0877ac */ /* 0x000e220008000a00 */
[----:B------:R-:W-:Y:S01]  /*04f0*/  MOV R5, R3 ;  /* 0x0000000300057202 */ /* 0x000fe20000000f00 */
[----:B------:R-:W-:Y:S01]  /*0500*/  IMAD.MOV.U32 R4, RZ, RZ, RZ ;  /* 0x000000ffff047224 */ /* 0x000fe200078e00ff */
[----:B------:R-:W-:Y:S01]  /*0510*/  ISETP.NE.AND P0, PT, R2, RZ, PT ;  /* 0x000000ff0200720c */ /* 0x000fe20003f05270 */
[----:B------:R-:W1:Y:S01]  /*0520*/  LDCU UR10, c[0x0][0x38c] ;  /* 0x00007180ff0a77ac */ /* 0x000e620008000800 */
[----:B------:R-:W2:Y:S01]  /*0530*/  LDCU.64 UR12, c[0x0][0x4b8] ;  /* 0x00009700ff0c77ac */ /* 0x000ea20008000a00 */
[----:B0-----:R-:W-:-:S05]  /*0540*/  IMAD.HI.U32 R6, R3, UR8, R4 ;  /* 0x0000000803067c27 */ /* 0x001fca000f8e0004 */
[----:B------:R-:W-:-:S04]  /*0550*/  SHF.R.U32.HI R7, RZ, UR9, R6 ;  /* 0x00000009ff077c19 */ /* 0x000fc80008011606 */
[----:B------:R-:W-:-:S05]  /*0560*/  IADD3 R4, PT, PT, -R7, RZ, RZ ;  /* 0x000000ff07047210 */ /* 0x000fca0007ffe1ff */
[----:B-1----:R-:W-:-:S04]  /*0570*/  IMAD R4, R4, UR10, R3 ;  /* 0x0000000a04047c24 */ /* 0x002fc8000f8e0203 */
[C---:B--2---:R-:W-:Y:S02]  /*0580*/  IMAD R5, R4.reuse, UR12, RZ ;  /* 0x0000000c04057c24 */ /* 0x044fe4000f8e02ff */
[----:B------:R-:W-:Y:S01]  /*0590*/  IMAD R4, R4, UR13, RZ ;  /* 0x0000000d04047c24 */ /* 0x000fe2000f8e02ff */
[----:B------:R-:W-:Y:S06]  /*05a0*/  @!P0 BRA `(.L_x_576) ;  /* 0x0000001000748947 */ /* 0x000fec0003800000 */
[----:B------:R-:W0:Y:S01]  /*05b0*/  LDCU.64 UR10, c[0x0][0x398] ;  /* 0x00007300ff0a77ac */ /* 0x000e220008000a00 */
[----:B------:R-:W-:Y:S01]  /*05c0*/  HFMA2 R6, -RZ, RZ, 0, 0 ;  /* 0x00000000ff067431 */ /* 0x000fe200000001ff */
[----:B------:R-:W-:Y:S01]  /*05d0*/  ISETP.NE.AND P0, PT, R0, 0x2, PT ;  /* 0x000000020000780c */ /* 0x000fe20003f05270 */
[----:B------:R-:W1:Y:S01]  /*05e0*/  LDCU UR8, c[0x0][0x3a0] ;  /* 0x00007400ff0877ac */ /* 0x000e620008000800 */
[----:B------:R-:W2:Y:S02]  /*05f0*/  LDCU.64 UR12, c[0x0][0x4c0] ;  /* 0x00009800ff0c77ac */ /* 0x000ea40008000a00 */
[----:B0-----:R-:W-:-:S05]  /*0600*/  IMAD.HI.U32 R8, R7, UR11, R6 ;  /* 0x0000000b07087c27 */ /* 0x001fca000f8e0006 */
[----:B-1----:R-:W-:-:S04]  /*0610*/  SHF.R.U32.HI R9, RZ, UR8, R8 ;  /* 0x00000008ff097c19 */ /* 0x002fc80008011608 */
[----:B------:R-:W-:-:S05]  /*0620*/  IADD3 R6, PT, PT, -R9, RZ, RZ ;  /* 0x000000ff09067210 */ /* 0x000fca0007ffe1ff */
[----:B------:R-:W-:-:S04]  /*0630*/  IMAD R6, R6, UR10, R7 ;  /* 0x0000000a06067c24 */ /* 0x000fc8000f8e0207 */
[C---:B--2---:R-:W-:Y:S02]  /*0640*/  IMAD R5, R6.reuse, UR12, R5 ;  /* 0x0000000c06057c24 */ /* 0x044fe4000f8e0205 */
[----:B------:R-:W-:Y:S01]  /*0650*/  IMAD R4, R6, UR13, R4 ;  /* 0x0000000d06047c24 */ /* 0x000fe2000f8e0204 */
[----:B------:R-:W-:Y:S06]  /*0660*/  @!P0 BRA `(.L_x_576) ;  /* 0x0000001000448947 */ /* 0x000fec0003800000 */
[----:B------:R-:W0:Y:S01]  /*0670*/  LDCU.64 UR8, c[0x0][0x3a8] ;  /* 0x00007500ff0877ac */ /* 0x000e220008000a00 */
[----:B------:R-:W-:Y:S02]  /*0680*/  MOV R8, RZ ;  /* 0x000000ff00087202 */ /* 0x000fe40000000f00 */
[----:B------:R-:W-:Y:S01]  /*0690*/  ISETP.NE.AND P0, PT, R0, 0x3, PT ;  /* 0x000000030000780c */ /* 0x000fe20003f05270 */
[----:B------:R-:W1:Y:S01]  /*06a0*/  LDCU UR10, c[0x0][0x3a4] ;  /* 0x00007480ff0a77ac */ /* 0x000e620008000800 */
[----:B------:R-:W2:Y:S01]  /*06b0*/  LDCU.64 UR12, c[0x0][0x4c8] ;  /* 0x00009900ff0c77ac */ /* 0x000ea20008000a00 */
[----:B0-----:R-:W-:-:S05]  /*06c0*/  IMAD.HI.U32 R6, R9, UR8, R8 ;  /* 0x0000000809067c27 */ /* 0x001fca000f8e0008 */
[----:B------:R-:W-:-:S04]  /*06d0*/  SHF.R.U32.HI R7, RZ, UR9, R6 ;  /* 0x00000009ff077c19 */ /* 0x000fc80008011606 */
[----:B------:R-:W-:-:S05]  /*06e0*/  IADD3 R8, PT, PT, -R7, RZ, RZ ;  /* 0x000000ff07087210 */ /* 0x000fca0007ffe1ff */
[----:B-1----:R-:W-:-:S04]  /*06f0*/  IMAD R8, R8, UR10, R9 ;  /* 0x0000000a08087c24 */ /* 0x002fc8000f8e0209 */
        /* <DEDUP_REMOVED lines=16> */
[----:B------:R-:W-:Y:S01]  /*0800*/  HFMA2 R8, -RZ, RZ, 0, 0 ;  /* 0x00000000ff087431 */ /* 0x000fe200000001ff */
[----:B------:R-:W-:Y:S01]  /*0810*/  ISETP.NE.AND P0, PT, R0, 0x5, PT ;  /* 0x000000050000780c */ /* 0x000fe20003f05270 */
[----:B------:R-:W1:Y:S01]  /*0820*/  LDCU UR10, c[0x0][0x3bc] ;  /* 0x00007780ff0a77ac */ /* 0x000e620008000800 */
[----:B------:R-:W2:Y:S02]  /*0830*/  LDCU.64 UR12, c[0x0][0x4d8] ;  /* 0x00009b00ff0c77ac */ /* 0x000ea40008000a00 */
[----:B0-----:R-:W-:-:S05]  /*0840*/  IMAD.HI.U32 R6, R9, UR8, R8 ;  /* 0x0000000809067c27 */ /* 0x001fca000f8e0008 */
[----:B------:R-:W-:-:S05]  /*0850*/  SHF.R.U32.HI R7, RZ, UR9, R6 ;  /* 0x00000009ff077c19 */ /* 0x000fca0008011606 */
[----:B------:R-:W-:-:S04]  /*0860*/  IMAD.MOV R8, RZ, RZ, -R7 ;  /* 0x000000ffff087224 */ /* 0x000fc800078e0a07 */
        /* <DEDUP_REMOVED lines=58> */
[----:B-1----:R-:W-:-:S05]  /*0c10*/  SHF.R.U32.HI R9, RZ, UR8, R8 ;  /* 0x00000008ff097c19 */ /* 0x002fca0008011608 */
[----:B------:R-:W-:-:S04]  /*0c20*/  IMAD.MOV R6, RZ, RZ, -R9 ;  /* 0x000000ffff067224 */ /* 0x000fc800078e0a09 */
        /* <DEDUP_REMOVED lines=160> */
[----:B------:R-:W-:Y:S01]  /*1630*/  ISETP.NE.AND P0, PT, R0, 0x18, PT ;  /* 0x000000180000780c */ /* 0x000fe20003f05270 */
[----:B------:R-:W0:Y:S01]  /*1640*/  LDCU.64 UR10, c[0x0][0x4a0] ;  /* 0x00009400ff0a77ac */ /* 0x000e220008000a00 */
[----:B------:R-:W-:Y:S01]  /*1650*/  MOV R6, RZ ;  /* 0x000000ff00067202 */ /* 0x000fe20000000f00 */
[----:B------:R-:W1:Y:S10]  /*1660*/  LDCU UR8, c[0x0][0x4a8] ;  /* 0x00009500ff0877ac */ /* 0x000e740008000800 */
[----:B------:R-:W2:Y:S01]  /*1670*/  @P0 LDC.64 R14, c[0x0][0x4b0] ;  /* 0x00012c00ff0e0b82 */ /* 0x000ea20000000a00 */
[----:B0-----:R-:W-:-:S07]  /*1680*/  IMAD.HI.U32 R10, R7, UR11, R6 ;  /* 0x0000000b070a7c27 */ /* 0x001fce000f8e0006 */
[----:B------:R-:W0:Y:S01]  /*1690*/  @P0 LDC R17, c[0x0][0x4ac] ;  /* 0x00012b00ff110b82 */ /* 0x000e220000000800 */
[----:B-1----:R-:W-:Y:S01]  /*16a0*/  SHF.R.U32.HI R11, RZ, UR8, R10 ;  /* 0x00000008ff0b7c19 */ /* 0x002fe2000801160a */
[----:B------:R-:W1:Y:S01]  /*16b0*/  LDCU.64 UR8, c[0x0][0x570] ;  /* 0x0000ae00ff0877ac */ /* 0x000e620008000a00 */
[----:B------:R-:W-:Y:S02]  /*16c0*/  @P0 MOV R10, RZ ;  /* 0x000000ff000a0202 */ /* 0x000fe40000000f00 */
[----:B------:R-:W-:-:S03]  /*16d0*/  IADD3 R13, PT, PT, -R11, RZ, RZ ;  /* 0x000000ff0b0d7210 */ /* 0x000fc60007ffe1ff */
[----:B------:R-:W3:Y:S01]  /*16e0*/  @P0 LDC.64 R8, c[0x0][0x578] ;  /* 0x00015e00ff080b82 */ /* 0x000ee20000000a00 */
[----:B--2---:R-:W-:-:S05]  /*16f0*/  @P0 IMAD.HI.U32 R6, R11, R14, R10 ;  /* 0x0000000e0b060227 */ /* 0x004fca00078e000a */
[----:B------:R-:W-:Y:S01]  /*1700*/  @P0 SHF.R.U32.HI R10, RZ, R15, R6 ;  /* 0x0000000fff0a0219 */ /* 0x000fe20000011606 */
[----:B------:R-:W-:-:S04]  /*1710*/  IMAD R6, R13, UR10, R7 ;  /* 0x0000000a0d067c24 */ /* 0x000fc8000f8e0207 */
[----:B------:R-:W-:Y:S02]  /*1720*/  @P0 IMAD.MOV R10, RZ, RZ, -R10 ;  /* 0x000000ffff0a0224 */ /* 0x000fe400078e0a0a */
[----:B-1----:R-:W-:Y:S02]  /*1730*/  IMAD R5, R6, UR8, R5 ;  /* 0x0000000806057c24 */ /* 0x002fe4000f8e0205 */
[----:B0-----:R-:W-:Y:S02]  /*1740*/  @P0 IMAD R10, R10, R17, R11 ;  /* 0x000000110a0a0224 */ /* 0x001fe400078e020b */
[----:B------:R-:W-:Y:S02]  /*1750*/  IMAD R4, R6, UR9, R4 ;  /* 0x0000000906047c24 */ /* 0x000fe4000f8e0204 */
[C---:B---3--:R-:W-:Y:S02]  /*1760*/  @P0 IMAD R5, R10.reuse, R8, R5 ;  /* 0x000000080a050224 */ /* 0x048fe400078e0205 */
[----:B------:R-:W-:-:S07]  /*1770*/  @P0 IMAD R4, R10, R9, R4 ;  /* 0x000000090a040224 */ /* 0x000fce00078e0204 */
.L_x_576:
[----:B------:R-:W0:Y:S02]  /*1780*/  LDCU.128 UR8, c[0x0][0x580] ;  /* 0x0000b000ff0877ac */ /* 0x000e240008000c00 */
[----:B0-----:R-:W-:-:S04]  /*1790*/  IADD3 R6, P0, PT, R4, UR10, RZ ;  /* 0x0000000a04067c10 */ /* 0x001fc8000ff1e0ff */
[----:B------:R-:W-:-:S05]  /*17a0*/  IADD3.X R7, PT, PT, RZ, UR11, RZ, P0, !PT ;  /* 0x0000000bff077c10 */ /* 0x000fca00087fe4ff */
[----:B------:R-:W2:Y:S01]  /*17b0*/  LDG.E.U16 R6, desc[UR6][R6.64] ;  /* 0x0000000606067981 */ /* 0x000ea2000c1e1500 */
[----:B------:R-:W-:Y:S01]  /*17c0*/  USHF.L.U32 UR10, UR5, 0x10, URZ ;  /* 0x00000010050a7899 */ /* 0x000fe200080006ff */
[----:B------:R-:W-:Y:S02]  /*17d0*/  IADD3 R4, P0, PT, R5, UR8, RZ ;  /* 0x0000000805047c10 */ /* 0x000fe4000ff1e0ff */
[----:B------:R-:W-:Y:S02]  /*17e0*/  IADD3 R3, PT, PT, R3, 0x80, RZ ;  /* 0x0000008003037810 */ /* 0x000fe40007ffe0ff */
[----:B------:R-:W-:Y:S02]  /*17f0*/  IADD3.X R5, PT, PT, RZ, UR9, RZ, P0, !PT ;  /* 0x00000009ff057c10 */ /* 0x000fe400087fe4ff */
[----:B------:R-:W-:Y:S02]  /*1800*/  ISETP.GE.AND P0, PT, R3, UR4, PT ;  /* 0x0000000403007c0c */ /* 0x000fe4000bf06270 */
[----:B--2---:R-:W-:-:S06]  /*1810*/  SHF.L.U32 R8, R6, 0x10, RZ ;  /* 0x0000001006087819 */ /* 0x004fcc00000006ff */
[----:B------:R-:W0:Y:S02]  /*1820*/  MUFU.LG2 R8, R8 ;  /* 0x0000000800087308 */ /* 0x000e240000000c00 */
[----:B0-----:R-:W-:-:S03]  /*1830*/  FMUL.FTZ R9, R8, UR10 ;  /* 0x0000000a08097c20 */ /* 0x001fc60008410000 */
[----:B------:R-:W-:Y:S05]  /*1840*/  @P0 BREAK.RELIABLE B1 ;  /* 0x0000000000010942 */ /* 0x000fea0003800100 */
[----:B------:R-:W0:Y:S02]  /*1850*/  MUFU.EX2 R9, R9 ;  /* 0x0000000900097308 */ /* 0x000e240000000800 */
[----:B0-----:R-:W-:-:S05]  /*1860*/  F2FP.BF16.F32.PACK_AB R7, RZ, R9 ;  /* 0x00000009ff07723e */ /* 0x001fca00000010ff */
[----:B------:R0:W-:Y:S01]  /*1870*/  STG.E.U16 desc[UR6][R4.64], R7 ;  /* 0x0000000704007986 */ /* 0x0001e2000c101506 */
[----:B------:R-:W-:Y:S05]  /*1880*/  @P0 BRA `(.L_x_577) ;  /* 0x0000002400d00947 */ /* 0x000fea0003800000 */
[----:B------:R-:W1:Y:S01]  /*1890*/  LDCU.64 UR8, c[0x0][0x390] ;  /* 0x00007200ff0877ac */ /* 0x000e620008000a00 */
[----:B0-----:R-:W-:Y:S02]  /*18a0*/  MOV R4, RZ ;  /* 0x000000ff00047202 */ /* 0x001fe40000000f00 */
[----:B------:R-:W-:Y:S01]  /*18b0*/  MOV R5, R3 ;  /* 0x0000000300057202 */ /* 0x000fe20000000f00 */
[----:B------:R-:W0:Y:S01]  /*18c0*/  LDCU UR10, c[0x0][0x38c] ;  /* 0x00007180ff0a77ac */ /* 0x000e220008000800 */
[----:B------:R-:W-:Y:S01]  /*18d0*/  ISETP.NE.AND P0, PT, R2, RZ, PT ;  /* 0x000000ff0200720c */ /* 0x000fe20003f05270 */
[----:B------:R-:W2:Y:S01]  /*18e0*/  LDCU.64 UR12, c[0x0][0x4b8] ;  /* 0x00009700ff0c77ac */ /* 0x000ea20008000a00 */
[----:B-1----:R-:W-:-:S05]  /*18f0*/  IMAD.HI.U32 R6, R3, UR8, R4 ;  /* 0x0000000803067c27 */ /* 0x002fca000f8e0004 */
[----:B------:R-:W-:-:S04]  /*1900*/  SHF.R.U32.HI R7, RZ, UR9, R6 ;  /* 0x00000009ff077c19 */ /* 0x000fc80008011606 */
[----:B------:R-:W-:-:S05]  /*1910*/  IADD3 R4, PT, PT, -R7, RZ, RZ ;  /* 0x000000ff07047210 */ /* 0x000fca0007ffe1ff */
[----:B0-----:R-:W-:-:S04]  /*1920*/  IMAD R4, R4, UR10, R3 ;  /* 0x0000000a04047c24 */ /* 0x001fc8000f8e0203 */
        /* <DEDUP_REMOVED lines=16> */
[----:B------:R-:W-:Y:S01]  /*1a30*/  IMAD.MOV.U32 R8, RZ, RZ, RZ ;  /* 0x000000ffff087224 */ /* 0x000fe200078e00ff */
        /* <DEDUP_REMOVED lines=264> */
[----:B------:R-:W-:-:S03]  /*2ac0*/  IMAD R6, R13, UR10, R7 ;  /* 0x0000000a0d067c24 */ /* 0x000fc6000f8e0207 */
[----:B------:R-:W-:Y:S01]  /*2ad0*/  @P0 IADD3 R10, PT, PT, -R10, RZ, RZ ;  /* 0x000000ff0a0a0210 */ /* 0x000fe20007ffe1ff */
[C---:B-1----:R-:W-:Y:S02]  /*2ae0*/  IMAD R5, R6.reuse, UR8, R5 ;  /* 0x0000000806057c24 */ /* 0x042fe4000f8e0205 */
[----:B------:R-:W-:Y:S02]  /*2af0*/  IMAD R4, R6, UR9, R4 ;  /* 0x0000000906047c24 */ /* 0x000fe4000f8e0204 */
[----:B0-----:R-:W-:-:S04]  /*2b00*/  @P0 IMAD R10, R17, R10, R11 ;  /* 0x0000000a110a0224 */ /* 0x001fc800078e020b */
[C---:B---3--:R-:W-:Y:S02]  /*2b10*/  @P0 IMAD R5, R10.reuse, R8, R5 ;  /* 0x000000080a050224 */ /* 0x048fe400078e0205 */
[----:B------:R-:W-:-:S07]  /*2b20*/  @P0 IMAD R4, R10, R9, R4 ;  /* 0x000000090a040224 */ /* 0x000fce00078e0204 */
.L_x_578:
        /* <DEDUP_REMOVED lines=8> */
[----:B--2---:R-:W-:-:S06]  /*2bb0*/  SHF.L.U32 R8, R6, 0x10, RZ ;  /* 0x0000001006087819 */ /* 0x004fcc00000006ff */
[----:B------:R-:W0:Y:S02]  /*2bc0*/  MUFU.LG2 R8, R8 ;  /* 0x0000000800087308 */ /* 0x000e240000000c00 */
[----:B0-----:R-:W-:-:S06]  /*2bd0*/  FMUL.FTZ R9, R8, UR10 ;  /* 0x0000000a08097c20 */ /* 0x001fcc0008410000 */
[----:B------:R-:W0:Y:S02]  /*2be0*/  MUFU.EX2 R9, R9 ;  /* 0x0000000900097308 */ /* 0x000e240000000800 */
[----:B0-----:R-:W-:-:S05]  /*2bf0*/  F2FP.BF16.F32.PACK_AB R7, RZ, R9 ;  /* 0x00000009ff07723e */ /* 0x001fca00000010ff */
[----:B------:R0:W-:Y:S02]  /*2c00*/  STG.E.U16 desc[UR6][R4.64], R7 ;  /* 0x0000000704007986 */ /* 0x0001e4000c101506 */
.L_x_575:
[----:B------:R-:W-:-:S13]  /*2c10*/  ISETP.GE.AND P0, PT, R3, UR4, PT ;  /* 0x0000000403007c0c */ /* 0x000fda000bf06270 */
[----:B------:R-:W-:Y:S05]  /*2c20*/  @P0 BREAK.RELIABLE B1 ;  /* 0x0000000000010942 */ /* 0x000fea0003800100 */
[----:B------:R-:W-:Y:S05]  /*2c30*/  @P0 BRA `(.L_x_577) ;  /* 0x0000001000e40947 */ /* 0x000fea0003800000 */
[----:B------:R-:W-:Y:S05]  /*2c40*/  BSYNC.RELIABLE B1 ;  /* 0x0000000000017941 */ /* 0x000fea0003800100 */
.L_x_574:
[----:B------:R-:W1:Y:S01]  /*2c50*/  LDCU.64 UR8, c[0x0][0x390] ;  /* 0x00007200ff0877ac */ /* 0x000e620008000a00 */
[----:B0-----:R-:W-:Y:S01]  /*2c60*/  MOV R5, R3 ;  /* 0x0000000300057202 */ /* 0x001fe20000000f00 */
[----:B------:R-:W-:Y:S01]  /*2c70*/  IMAD.MOV.U32 R4, RZ, RZ, RZ ;  /* 0x000000ffff047224 */ /* 0x000fe200078e00ff */
[----:B------:R-:W-:Y:S01]  /*2c80*/  ISETP.NE.AND P0, PT, R2, RZ, PT ;  /* 0x000000ff0200720c */ /* 0x000fe20003f05270 */
[----:B------:R-:W0:Y:S01]  /*2c90*/  LDCU UR10, c[0x0][0x38c] ;  /* 0x00007180ff0a77ac */ /* 0x000e220008000800 */
        /* <DEDUP_REMOVED lines=274> */
[----:B------:R-:W-:Y:S01]  /*3dc0*/  HFMA2 R6, -RZ, RZ, 0, 0 ;  /* 0x00000000ff067431 */ /* 0x000fe200000001ff */
        /* <DEDUP_REMOVED lines=18> */
.L_x_579:
[----:B------:R-:W0:Y:S02]  /*3ef0*/  LDCU.128 UR8, c[0x0][0x580] ;  /* 0x0000b000ff0877ac */ /* 0x000e240008000c00 */
[----:B0-----:R-:W-:-:S04]  /*3f00*/  IADD3 R6, P0, PT, R4, UR10, RZ ;  /* 0x0000000a04067c10 */ /* 0x001fc8000ff1e0ff */
[----:B------:R-:W-:-:S05]  /*3f10*/  IADD3.X R7, PT, PT, RZ, UR11, RZ, P0, !PT ;  /* 0x0000000bff077c10 */ /* 0x000fca00087fe4ff */
[----:B------:R-:W2:Y:S01]  /*3f20*/  LDG.E.U16 R6, desc[UR6][R6.64] ;  /* 0x0000000606067981 */ /* 0x000ea2000c1e1500 */
[----:B------:R-:W-:Y:S01]  /*3f30*/  USHF.L.U32 UR10, UR5, 0x10, URZ ;  /* 0x00000010050a7899 */ /* 0x000fe200080006ff */
[----:B------:R-:W-:Y:S01]  /*3f40*/  IADD3 R4, P0, PT, R5, UR8, RZ ;  /* 0x0000000805047c10 */ /* 0x000fe2000ff1e0ff */
[----:B------:R-:W-:-:S03]  /*3f50*/  VIADD R3, R3, 0x80 ;  /* 0x0000008003037836 */ /* 0x000fc60000000000 */
[----:B------:R-:W-:Y:S02]  /*3f60*/  IADD3.X R5, PT, PT, RZ, UR9, RZ, P0, !PT ;  /* 0x00000009ff057c10 */ /* 0x000fe400087fe4ff */
[----:B--2---:R-:W-:-:S06]  /*3f70*/  SHF.L.U32 R8, R6, 0x10, RZ ;  /* 0x0000001006087819 */ /* 0x004fcc00000006ff */
[----:B------:R-:W0:Y:S02]  /*3f80*/  MUFU.LG2 R8, R8 ;  /* 0x0000000800087308 */ /* 0x000e240000000c00 */
[----:B0-----:R-:W-:-:S06]  /*3f90*/  FMUL.FTZ R9, R8, UR10 ;  /* 0x0000000a08097c20 */ /* 0x001fcc0008410000 */
[----:B------:R-:W0:Y:S02]  /*3fa0*/  MUFU.EX2 R9, R9 ;  /* 0x0000000900097308 */ /* 0x000e240000000800 */
[----:B0-----:R-:W-:-:S05]  /*3fb0*/  F2FP.BF16.F32.PACK_AB R7, RZ, R9 ;  /* 0x00000009ff07723e */ /* 0x001fca00000010ff */
[----:B------:R1:W-:Y:S02]  /*3fc0*/  STG.E.U16 desc[UR6][R4.64], R7 ;  /* 0x0000000704007986 */ /* 0x0003e4000c101506 */
.L_x_577:
[----:B------:R-:W-:Y:S05]  /*3fd0*/  BSYNC.RECONVERGENT B0 ;  /* 0x0000000000007941 */ /* 0x000fea0003800200 */
.L_x_573:
[----:B------:R-:W-:Y:S05]  /*3fe0*/  WARPSYNC.ALL ;  /* 0x0000000000007948 */ /* 0x000fea0003800000 */
[----:B------:R-:W-:-:S13]  /*3ff0*/  ISETP.GE.AND P0, PT, R3, UR4, PT ;  /* 0x0000000403007c0c */ /* 0x000fda000bf06270 */
[----:B------:R-:W-:Y:S05]  /*4000*/  @P0 EXIT ;  /* 0x000000000000094d */ /* 0x000fea0003800000 */
[----:B------:R-:W2:Y:S01]  /*4010*/  LDCU.64 UR8, c[0x0][0x390] ;  /* 0x00007200ff0877ac */ /* 0x000ea20008000a00 */
[----:B01----:R-:W-:Y:S01]  /*4020*/  HFMA2 R4, -RZ, RZ, 0, 0 ;  /* 0x00000000ff047431 */ /* 0x003fe200000001ff */
[----:B------:R-:W-:Y:S01]  /*4030*/  MOV R5, R3 ;  /* 0x0000000300057202 */ /* 0x000fe20000000f00 */
[----:B------:R-:W0:Y:S01]  /*4040*/  LDCU UR4, c[0x0][0x38c] ;  /* 0x00007180ff0477ac */ /* 0x000e220008000800 */
[----:B------:R-:W-:Y:S01]  /*4050*/  ISETP.NE.AND P0, PT, R2, RZ, PT ;  /* 0x000000ff0200720c */ /* 0x000fe20003f05270 */
[----:B------:R-:W1:Y:S01]  /*4060*/  LDCU.64 UR10, c[0x0][0x4b8] ;  /* 0x00009700ff0a77ac */ /* 0x000e620008000a00 */
[----:B--2---:R-:W-:-:S05]  /*4070*/  IMAD.HI.U32 R4, R3, UR8, R4 ;  /* 0x0000000803047c27 */ /* 0x004fca000f8e0004 */
[----:B------:R-:W-:-:S04]  /*4080*/  SHF.R.U32.HI R5, RZ, UR9, R4 ;  /* 0x00000009ff057c19 */ /* 0x000fc80008011604 */
[----:B------:R-:W-:-:S05]  /*4090*/  IADD3 R6, PT, PT, -R5, RZ, RZ ;  /* 0x000000ff05067210 */ /* 0x000fca0007ffe1ff */
[----:B0-----:R-:W-:-:S04]  /*40a0*/  IMAD R2, R6, UR4, R3 ;  /* 0x0000000406027c24 */ /* 0x001fc8000f8e0203 */
[C---:B-1----:R-:W-:Y:S02]  /*40b0*/  IMAD R3, R2.reuse, UR10, RZ ;  /* 0x0000000a02037c24 */ /* 0x042fe4000f8e02ff */
[----:B------:R-:W-:Y:S01]  /*40c0*/  IMAD R2, R2, UR11, RZ ;  /* 0x0000000b02027c24 */ /* 0x000fe2000f8e02ff */
        /* <DEDUP_REMOVED lines=268> */
[----:B------:R-:W1:Y:S01]  /*5190*/  LDCU UR4, c[0x0][0x4a8] ;  /* 0x00009500ff0477ac */ /* 0x000e620008000800 */
[----:B------:R-:W2:Y:S09]  /*51a0*/  LDCU.64 UR10, c[0x0][0x570] ;  /* 0x0000ae00ff0a77ac */ /* 0x000eb20008000a00 */
[----:B------:R-:W3:Y:S01]  /*51b0*/  @P0 LDC.64 R8, c[0x0][0x4b0] ;  /* 0x00012c00ff080b82 */ /* 0x000ee20000000a00 */
[----:B0-----:R-:W-:-:S07]  /*51c0*/  IMAD.HI.U32 R6, R5, UR9, R4 ;  /* 0x0000000905067c27 */ /* 0x001fce000f8e0004 */
[----:B------:R-:W0:Y:S01]  /*51d0*/  @P0 LDC R11, c[0x0][0x4ac] ;  /* 0x00012b00ff0b0b82 */ /* 0x000e220000000800 */
[----:B-1----:R-:W-:Y:S02]  /*51e0*/  SHF.R.U32.HI R7, RZ, UR4, R6 ;  /* 0x00000004ff077c19 */ /* 0x002fe40008011606 */
[----:B------:R-:W-:Y:S02]  /*51f0*/  @P0 MOV R6, RZ ;  /* 0x000000ff00060202 */ /* 0x000fe40000000f00 */
[----:B------:R-:W-:-:S03]  /*5200*/  IADD3 R4, PT, PT, -R7, RZ, RZ ;  /* 0x000000ff07047210 */ /* 0x000fc60007ffe1ff */
[----:B------:R-:W1:Y:S02]  /*5210*/  @P0 LDC.64 R12, c[0x0][0x578] ;  /* 0x00015e00ff0c0b82 */ /* 0x000e640000000a00 */
[----:B------:R-:W-:Y:S02]  /*5220*/  IMAD R4, R4, UR8, R5 ;  /* 0x0000000804047c24 */ /* 0x000fe4000f8e0205 */
[----:B---3--:R-:W-:-:S04]  /*5230*/  @P0 IMAD.HI.U32 R0, R7, R8, R6 ;  /* 0x0000000807000227 */ /* 0x008fc800078e0006 */
[C---:B--2---:R-:W-:Y:S01]  /*5240*/  IMAD R3, R4.reuse, UR10, R3 ;  /* 0x0000000a04037c24 */ /* 0x044fe2000f8e0203 */
[----:B------:R-:W-:Y:S01]  /*5250*/  @P0 SHF.R.U32.HI R0, RZ, R9, R0 ;  /* 0x00000009ff000219 */ /* 0x000fe20000011600 */
[----:B------:R-:W-:-:S03]  /*5260*/  IMAD R2, R4, UR11, R2 ;  /* 0x0000000b04027c24 */ /* 0x000fc6000f8e0202 */
[----:B------:R-:W-:-:S05]  /*5270*/  @P0 IADD3 R6, PT, PT, -R0, RZ, RZ ;  /* 0x000000ff00060210 */ /* 0x000fca0007ffe1ff */
[----:B0-----:R-:W-:-:S04]  /*5280*/  @P0 IMAD R6, R11, R6, R7 ;  /* 0x000000060b060224 */ /* 0x001fc800078e0207 */
[C---:B-1----:R-:W-:Y:S02]  /*5290*/  @P0 IMAD R3, R6.reuse, R12, R3 ;  /* 0x0000000c06030224 */ /* 0x042fe400078e0203 */
[----:B------:R-:W-:-:S07]  /*52a0*/  @P0 IMAD R2, R6, R13, R2 ;  /* 0x0000000d06020224 */ /* 0x000fce00078e0202 */
.L_x_580:
[----:B------:R-:W0:Y:S02]  /*52b0*/  LDCU.128 UR8, c[0x0][0x580] ;  /* 0x0000b000ff0877ac */ /* 0x000e240008000c00 */
[----:B0-----:R-:W-:-:S04]  /*52c0*/  IADD3 R4, P0, PT, R2, UR10, RZ ;  /* 0x0000000a02047c10 */ /* 0x001fc8000ff1e0ff */
[----:B------:R-:W-:-:S05]  /*52d0*/  IADD3.X R5, PT, PT, RZ, UR11, RZ, P0, !PT ;  /* 0x0000000bff057c10 */ /* 0x000fca00087fe4ff */
[----:B------:R-:W2:Y:S01]  /*52e0*/  LDG.E.U16 R4, desc[UR6][R4.64] ;  /* 0x0000000604047981 */ /* 0x000ea2000c1e1500 */
[----:B------:R-:W-:Y:S01]  /*52f0*/  USHF.L.U32 UR4, UR5, 0x10, URZ ;  /* 0x0000001005047899 */ /* 0x000fe200080006ff */
[----:B------:R-:W-:-:S04]  /*5300*/  IADD3 R2, P0, PT, R3, UR8, RZ ;  /* 0x0000000803027c10 */ /* 0x000fc8000ff1e0ff */
[----:B------:R-:W-:Y:S02]  /*5310*/  IADD3.X R3, PT, PT, RZ, UR9, RZ, P0, !PT ;  /* 0x00000009ff037c10 */ /* 0x000fe400087fe4ff */
[----:B--2---:R-:W-:-:S06]  /*5320*/  SHF.L.U32 R0, R4, 0x10, RZ ;  /* 0x0000001004007819 */ /* 0x004fcc00000006ff */
[----:B------:R-:W0:Y:S02]  /*5330*/  MUFU.LG2 R0, R0 ;  /* 0x0000000000007308 */ /* 0x000e240000000c00 */
[----:B0-----:R-:W-:-:S06]  /*5340*/  FMUL.FTZ R6, R0, UR4 ;  /* 0x0000000400067c20 */ /* 0x001fcc0008410000 */
[----:B------:R-:W0:Y:S02]  /*5350*/  MUFU.EX2 R6, R6 ;  /* 0x0000000600067308 */ /* 0x000e240000000800 */
[----:B0-----:R-:W-:-:S05]  /*5360*/  F2FP.BF16.F32.PACK_AB R5, RZ, R6 ;  /* 0x00000006ff05723e */ /* 0x001fca00000010ff */
[----:B------:R-:W-:Y:S01]  /*5370*/  STG.E.U16 desc[UR6][R2.64], R5 ;  /* 0x0000000502007986 */ /* 0x000fe2000c101506 */
[----:B------:R-:W-:Y:S05]  /*5380*/  EXIT ;  /* 0x000000000000794d */ /* 0x000fea0003800000 */
.L_x_581:
        /* <DEDUP_REMOVED lines=15> */
.L_x_68421:


//--------------------- .text._ZN2at6native27unrolled_elementwise_kernelIZNS0_50_GLOBAL__N__2680c7bb_12_PowKernel_cu_7dd49032_300329pow_tensor_scalar_kernel_implIN3c108BFloat16ES5_EEvRNS_18TensorIteratorBaseET0_EUlS5_E2_St5arrayIPcLm2EELi4E23TrivialOffsetCalculatorILi1EjESE_NS0_6memory15LoadWithoutCastENSF_16StoreWithoutCastEEEviT_S8_T2_T3_T4_T5_ --------------------------
	.section	.text._ZN2at6native27unrolled_elementwise_kernelIZNS0_50_GLOBAL__N__2680c7bb_12_PowKernel_cu_7dd49032_300329pow_tensor_scalar_kernel_implIN3c108BFloat16ES5_EEvRNS_18TensorIteratorBaseET0_EUlS5_E2_St5arrayIPcLm2EELi4E23TrivialOffsetCalculatorILi1EjESE_NS0_6memory15LoadWithoutCastENSF_16StoreWithoutCastEEEviT_S8_T2_T3_T4_T5_,"ax",@progbits
	.align	128
        .global         _ZN2at6native27unrolled_elementwise_kernelIZNS0_50_GLOBAL__N__2680c7bb_12_PowKernel_cu_7dd49032_300329pow_tensor_scalar_kernel_implIN3c108BFloat16ES5_EEvRNS_18TensorIteratorBaseET0_EUlS5_E2_St5arrayIPcLm2EELi4E23TrivialOffsetCalculatorILi1EjESE_NS0_6memory15LoadWithoutCastENSF_16StoreWithoutCastEEEviT_S8_T2_T3_T4_T5_
        .type           _ZN2at6native27unrolled_elementwise_kernelIZNS0_50_GLOBAL__N__2680c7bb_12_PowKernel_cu_7dd49032_300329pow_tensor_scalar_kernel_implIN3c108BFloat16ES5_EEvRNS_18TensorIteratorBaseET0_EUlS5_E2_St5arrayIPcLm2EELi4E23TrivialOffsetCalculatorILi1EjESE_NS0_6memory15LoadWithoutCastENSF_16StoreWithoutCastEEEviT_S8_T2_T3_T4_T5_,@function
        .size           _ZN2at6native27unrolled_elementwise_kernelIZNS0_50_GLOBAL__N__2680c7bb_12_PowKernel_cu_7dd49032_300329pow_tensor_scalar_kernel_implIN3c108BFloat16ES5_EEvRNS_18TensorIteratorBaseET0_EUlS5_E2_St5arrayIPcLm2EELi4E23TrivialOffsetCalculatorILi1EjESE_NS0_6memory15LoadWithoutCastENSF_16StoreWithoutCastEEEviT_S8_T2_T3_T4_T5_,(.L_x_68422 - _ZN2at6native27unrolled_elementwise_kernelIZNS0_50_GLOBAL__N__2680c7bb_12_PowKernel_cu_7dd49032_300329pow_tensor_scalar_kernel_implIN3c108BFloat16ES5_EEvRNS_18TensorIteratorBaseET0_EUlS5_E2_St5arrayIPcLm2EELi4E23TrivialOffsetCalculatorILi1EjESE_NS0_6memory15LoadWithoutCastENSF_16StoreWithoutCastEEEviT_S8_T2_T3_T4_T5_)
        .other          _ZN2at6native27unrolled_elementwise_kernelIZNS0_50_GLOBAL__N__2680c7bb_12_PowKernel_cu_7dd49032_300329pow_tensor_scalar_kernel_implIN3c108BFloat16ES5_EEvRNS_18TensorIteratorBaseET0_EUlS5_E2_St5arrayIPcLm2EELi4E23TrivialOffsetCalculatorILi1EjESE_NS0_6memory15LoadWithoutCastENSF_16StoreWithoutCastEEEviT_S8_T2_T3_T4_T5_,@"STO_CUDA_ENTRY STV_DEFAULT"
_ZN2at6native27unrolled_elementwise_kernelIZNS0_50_GLOBAL__N__2680c7bb_12_PowKernel_cu_7dd49032_300329pow_tensor_scalar_kernel_implIN3c108BFloat16ES5_EEvRNS_18TensorIteratorBaseET0_EUlS5_E2_St5arrayIPcLm2EELi4E23TrivialOffsetCalculatorILi1EjESE_NS0_6memory15LoadWithoutCastENSF_16StoreWithoutCastEEEviT_S8_T2_T3_T4_T5_:
.text._ZN2at6native27unrolled_elementwise_kernelIZNS0_50_GLOBAL__N__2680c7bb_12_PowKernel_cu_7dd49032_300329pow_tensor_scalar_kernel_implIN3c108BFloat16ES5_EEvRNS_18TensorIteratorBaseET0_EUlS5_E2_St5arrayIPcLm2EELi4E23TrivialOffsetCalculatorILi1EjESE_NS0_6memory15LoadWithoutCastENSF_16StoreWithoutCastEEEviT_S8_T2_T3_T4_T5_:
[----:B------:R-:W-:Y:S01]  /*0000*/  LDC R1, c[0x0][0x37c] ;  /* 0x0000df00ff017b82 */ /* 0x000fe20000000800 */
[----:B------:R-:W0:Y:S07]  /*0010*/  S2R R0, SR_CTAID.X ;  /* 0x0000000000007919 */ /* 0x000e2e0000002500 */
[----:B------:R-:W0:Y:S01]  /*0020*/  LDC R3, c[0x0][0x380] ;  /* 0x0000e000ff037b82 */ /* 0x000e220000000800 */
[----:B------:R-:W1:Y:S01]  /*0030*/  LDCU.64 UR4, c[0x0][0x358] ;  /* 0x00006b00ff0477ac */ /* 0x000e620008000a00 */
[----:B------:R-:W-:Y:S01]  /*0040*/  PRMT R10, RZ, 0x7610, R10 ;  /* 0x00007610ff0a7816 */ /* 0x000fe2000000000a */
[----:B------:R-:W2:Y:S01]  /*0050*/  S2R R7, SR_TID.X ;  /* 0x0000000000077919 */ /* 0x000ea20000002100 */
[----:B0-----:R-:W-:-:S02]  /*0060*/  IMAD R2, R0, -0x200, R3 ;  /* 0xfffffe0000027824 */ /* 0x001fc400078e0203 */
[----:B--2---:R-:W-:-:S03]  /*0070*/  IMAD.MOV.U32 R3, RZ, RZ, R7 ;  /* 0x000000ffff037224 */ /* 0x004fc600078e0007 */
[----:B------:R-:W-:-:S13]  /*0080*/  ISETP.GE.AND P0, PT, R7, R2, PT ;  /* 0x000000020700720c */ /* 0x000fda0003f06270 */
[----:B------:R-:W-:Y:S01]  /*0090*/  @!P0 VIADD R7, R3, 0x80 ;  /* 0x0000008003078836 */ /* 0x000fe20000000000 */
[----:B------:R-:W0:Y:S01]  /*00a0*/  @!P0 LDC.64 R14, c[0x0][0x3a0] ;  /* 0x0000e800ff0e8b82 */ /* 0x000e220000000a00 */
[----:B------:R-:W-:-:S03]  /*00b0*/  @!P0 IMAD R11, R0, 0x200, R3 ;  /* 0x00000200000b8824 */ /* 0x000fc600078e0203 */
[----:B------:R-:W-:-:S13]  /*00c0*/  ISETP.GE.AND P1, PT, R7, R2, PT ;  /* 0x000000020700720c */ /* 0x000fda0003f26270 */
[----:B------:R-:W-:Y:S01]  /*00d0*/  @!P1 LEA R17, R0, R7, 0x9 ;  /* 0x0000000700119211 */ /* 0x000fe200078e48ff */
[----:B------:R-:W-:Y:S01]  /*00e0*/  @!P1 VIADD R7, R7, 0x80 ;  /* 0x0000008007079836 */ /* 0x000fe20000000000 */
[----:B------:R-:W2:Y:S04]  /*00f0*/  @!P1 LDC.64 R12, c[0x0][0x3a0] ;  /* 0x0000e800ff0c9b82 */ /* 0x000ea80000000a00 */
[----:B------:R-:W-:Y:S01]  /*0100*/  ISETP.GE.AND P3, PT, R7, R2, PT ;  /* 0x000000020700720c */ /* 0x000fe20003f66270 */
[----:B0-----:R-:W-:-:S05]  /*0110*/  @!P0 IMAD.WIDE.U32 R14, R11, 0x2, R14 ;  /* 0x000000020b0e8825 */ /* 0x001fca00078e000e */
[----:B-1----:R0:W3:Y:S07]  /*0120*/  @!P0 LDG.E.U16 R10, desc[UR4][R14.64] ;  /* 0x000000040e0a8981 */ /* 0x0020ee000c1e1500 */
[----:B------:R-:W1:Y:S01]  /*0130*/  @!P3 LDC.64 R8, c[0x0][0x3a0] ;  /* 0x0000e800ff08bb82 */ /* 0x000e620000000a00 */
[----:B------:R-:W-:Y:S01]  /*0140*/  @!P3 LEA R19, R0, R7, 0x9 ;  /* 0x000000070013b211 */ /* 0x000fe200078e48ff */
[----:B------:R-:W-:Y:S01]  /*0150*/  @!P3 VIADD R7, R7, 0x80 ;  /* 0x000000800707b836 */ /* 0x000fe20000000000 */
[----:B------:R-:W-:Y:S01]  /*0160*/  PRMT R20, RZ, 0x7610, R20 ;  /* 0x00007610ff147816 */ /* 0x000fe20000000014 */
[----:B--2---:R-:W-:Y:S01]  /*0170*/  @!P1 IMAD.WIDE.U32 R16, R17, 0x2, R12 ;  /* 0x0000000211109825 */ /* 0x004fe200078e000c */
[----:B------:R-:W-:-:S02]  /*0180*/  PRMT R12, RZ, 0x7610, R12 ;  /* 0x00007610ff0c7816 */ /* 0x000fc4000000000c */
[----:B------:R-:W-:-:S04]  /*0190*/  ISETP.GE.AND P2, PT, R7, R2, PT ;  /* 0x000000020700720c */ /* 0x000fc80003f46270 */
[----:B------:R2:W4:Y:S01]  /*01a0*/  @!P1 LDG.E.U16 R12, desc[UR4][R16.64] ;  /* 0x00000004100c9981 */ /* 0x000522000c1e1500 */
[----:B-1----:R-:W-:-:S08]  /*01b0*/  @!P3 IMAD.WIDE.U32 R18, R19, 0x2, R8 ;  /* 0x000000021312b825 */ /* 0x002fd000078e0008 */
[----:B------:R-:W1:Y:S01]  /*01c0*/  @!P2 LDC.64 R8, c[0x0][0x3a0] ;  /* 0x0000e800ff08ab82 */ /* 0x000e620000000a00 */
[----:B------:R-:W5:Y:S01]  /*01d0*/  @!P3 LDG.E.U16 R20, desc[UR4][R18.64] ;  /* 0x000000041214b981 */ /* 0x000f62000c1e1500 */
[----:B------:R-:W-:Y:S01]  /*01e0*/  @!P2 IMAD R7, R0, 0x200, R7 ;  /* 0x000002000007a824 */ /* 0x000fe200078e0207 */
[----:B------:R-:W-:-:S03]  /*01f0*/  PRMT R11, RZ, 0x7610, R11 ;  /* 0x00007610ff0b7816 */ /* 0x000fc6000000000b */
[----:B-1----:R-:W-:-:S05]  /*0200*/  @!P2 IMAD.WIDE.U32 R8, R7, 0x2, R8 ;  /* 0x000000020708a825 */ /* 0x002fca00078e0008 */
[----:B------:R1:W5:Y:S01]  /*0210*/  @!P2 LDG.E.U16 R11, desc[UR4][R8.64] ;  /* 0x00000004080ba981 */ /* 0x000362000c1e1500 */
[C---:B------:R-:W-:Y:S01]  /*0220*/  ISETP.GE.AND P1, PT, R3.reuse, R2, PT ;  /* 0x000000020300720c */ /* 0x040fe20003f26270 */
[----:B------:R-:W1:Y:S01]  /*0230*/  LDC.U16 R7, c[0x0][0x388] ;  /* 0x0000e200ff077b82 */ /* 0x000e620000000400 */
[C---:B0-----:R-:W-:Y:S01]  /*0240*/  VIADD R15, R3.reuse, 0x100 ;  /* 0x00000100030f7836 */ /* 0x041fe20000000000 */
[----:B------:R-:W-:-:S04]  /*0250*/  IADD3 R13, PT, PT, R3, 0x80, RZ ;  /* 0x00000080030d7810 */ /* 0x000fc80007ffe0ff */
[-C--:B------:R-:W-:Y:S02]  /*0260*/  ISETP.GE.AND P3, PT, R15, R2.reuse, PT ;  /* 0x000000020f00720c */ /* 0x080fe40003f66270 */
[----:B------:R-:W-:Y:S01]  /*0270*/  ISETP.GE.AND P2, PT, R13, R2, PT ;  /* 0x000000020d00720c */ /* 0x000fe20003f46270 */
[----:B--2---:R-:W-:-:S03]  /*0280*/  VIADD R17, R3, 0x180 ;  /* 0x0000018003117836 */ /* 0x004fc60000000000 */
[----:B-1----:R-:W-:-:S09]  /*0290*/  @!P1 SHF.L.U32 R8, R7, 0x10, RZ ;  /* 0x0000001007089819 */ /* 0x002fd200000006ff */
[----:B------:R-:W-:Y:S02]  /*02a0*/  @!P2 SHF.L.U32 R19, R7, 0x10, RZ ;  /* 0x000000100713a819 */ /* 0x000fe400000006ff */
[----:B------:R-:W-:Y:S01]  /*02b0*/  ISETP.GE.AND P0, PT, R17, R2, PT ;  /* 0x000000021100720c */ /* 0x000fe20003f06270 */
[----:B------:R-:W-:Y:S01]  /*02c0*/  @!P3 IMAD.U32 R17, R7, 0x10000, RZ ;  /* 0x000100000711b824 */ /* 0x000fe200078e00ff */
[----:B------:R-:W-:Y:S01]  /*02d0*/  BSSY.RECONVERGENT B0, `(.L_x_582) ;  /* 0x0000023000007945 */ /* 0x000fe20003800200 */
[----:B---3--:R-:W-:-:S04]  /*02e0*/  @!P1 IMAD.U32 R10, R10, 0x10000, RZ ;  /* 0x000100000a0a9824 */ /* 0x008fc800078e00ff */
[----:B------:R-:W0:Y:S01]  /*02f0*/  @!P1 MUFU.LG2 R15, R10 ;  /* 0x0000000a000f9308 */ /* 0x000e220000000c00 */
[----:B----4-:R-:W-:Y:S01]  /*0300*/  @!P2 SHF.L.U32 R12, R12, 0x10, RZ ;  /* 0x000000100c0ca819 */ /* 0x010fe200000006ff */
[----:B0-----:R-:W-:Y:S02]  /*0310*/  @!P1 FMUL.FTZ R15, R8, R15 ;  /* 0x0000000f080f9220 */ /* 0x001fe40000410000 */
[----:B------:R-:W0:Y:S04]  /*0320*/  @!P1 LDC.64 R8, c[0x0][0x398] ;  /* 0x0000e600ff089b82 */ /* 0x000e280000000a00 */
[----:B------:R-:W1:Y:S01]  /*0330*/  @!P2 MUFU.LG2 R12, R12 ;  /* 0x0000000c000ca308 */ /* 0x000e620000000c00 */
[----:B-----5:R-:W-:-:S07]  /*0340*/  @!P3 IMAD.U32 R20, R20, 0x10000, RZ ;  /* 0x000100001414b824 */ /* 0x020fce00078e00ff */
[----:B------:R-:W2:Y:S08]  /*0350*/  @!P1 MUFU.EX2 R15, R15 ;  /* 0x0000000f000f9308 */ /* 0x000eb00000000800 */
[----:B------:R-:W3:Y:S01]  /*0360*/  @!P3 MUFU.LG2 R20, R20 ;  /* 0x000000140014b308 */ /* 0x000ee20000000c00 */
[----:B-1----:R-:W-:Y:S01]  /*0370*/  @!P2 FMUL.FTZ R10, R19, R12 ;  /* 0x0000000c130aa220 */ /* 0x002fe20000410000 */
[----:B--2---:R-:W-:Y:S01]  /*0380*/  @!P1 F2FP.BF16.F32.PACK_AB R6, RZ, R15 ;  /* 0x0000000fff06923e */ /* 0x004fe200000010ff */
[----:B---3--:R-:W-:Y:S01]  /*0390*/  @!P3 FMUL.FTZ R12, R17, R20 ;  /* 0x00000014110cb220 */ /* 0x008fe20000410000 */
[----:B------:R-:W-:-:S04]  /*03a0*/  @!P1 IMAD R17, R0, 0x200, R3 ;  /* 0x0000020000119824 */ /* 0x000fc800078e0203 */
[----:B0-----:R-:W-:Y:S01]  /*03b0*/  @!P1 IMAD.WIDE.U32 R8, R17, 0x2, R8 ;  /* 0x0000000211089825 */ /* 0x001fe200078e0008 */
[----:B------:R-:W-:Y:S01]  /*03c0*/  @!P1 MOV R3, R13 ;  /* 0x0000000d00039202 */ /* 0x000fe20000000f00 */
[----:B------:R-:W0:Y:S03]  /*03d0*/  @!P2 MUFU.EX2 R10, R10 ;  /* 0x0000000a000aa308 */ /* 0x000e260000000800 */
[----:B------:R1:W-:Y:S01]  /*03e0*/  @!P1 STG.E.U16 desc[UR4][R8.64], R6 ;  /* 0x0000000608009986 */ /* 0x0003e2000c101504 */
[----:B------:R-:W-:Y:S02]  /*03f0*/  @!P0 SHF.L.U32 R11, R11, 0x10, RZ ;  /* 0x000000100b0b8819 */ /* 0x000fe400000006ff */
[----:B------:R-:W-:Y:S02]  /*0400*/  ISETP.GE.AND P4, PT, R3, R2, PT ;  /* 0x000000020300720c */ /* 0x000fe40003f86270 */
[----:B------:R-:W2:Y:S08]  /*0410*/  @!P3 MUFU.EX2 R12, R12 ;  /* 0x0000000c000cb308 */ /* 0x000eb00000000800 */
[----:B------:R1:W3:Y:S01]  /*0420*/  @!P0 MUFU.LG2 R13, R11 ;  /* 0x0000000b000d8308 */ /* 0x0002e20000000c00 */
[----:B0-----:R-:W-:-:S02]  /*0430*/  @!P2 F2FP.BF16.F32.PACK_AB R4, RZ, R10 ;  /* 0x0000000aff04a23e */ /* 0x001fc400000010ff */
[----:B--2---:R-:W-:Y:S01]  /*0440*/  @!P3 F2FP.BF16.F32.PACK_AB R5, RZ, R12 ;  /* 0x0000000cff05b23e */ /* 0x004fe200000010ff */
[----:B-1----:R-:W-:Y:S06]  /*0450*/  @P4 BRA `(.L_x_583) ;  /* 0x0000000000284947 */ /* 0x002fec0003800000 */
[----:B------:R-:W0:Y:S01]  /*0460*/  LDC.64 R8, c[0x0][0x398] ;  /* 0x0000e600ff087b82 */ /* 0x000e220000000a00 */
[----:B------:R-:W-:Y:S01]  /*0470*/  IMAD R11, R0, 0x200, R3 ;  /* 0x00000200000b7824 */ /* 0x000fe200078e0203 */
[----:B------:R-:W-:-:S04]  /*0480*/  IADD3 R3, PT, PT, R3, 0x80, RZ ;  /* 0x0000008003037810 */ /* 0x000fc80007ffe0ff */
[----:B------:R-:W-:-:S13]  /*0490*/  ISETP.GE.AND P1, PT, R3, R2, PT ;  /* 0x000000020300720c */ /* 0x000fda0003f26270 */
[----:B------:R-:W-:Y:S01]  /*04a0*/  @!P1 IMAD R15, R0, 0x200, R3 ;  /* 0x00000200000f9824 */ /* 0x000fe200078e0203 */
[----:B------:R-:W-:Y:S01]  /*04b0*/  @!P1 IADD3 R3, PT, PT, R3, 0x80, RZ ;  /* 0x0000008003039810 */ /* 0x000fe20007ffe0ff */
[----:B0-----:R-:W-:-:S04]  /*04c0*/  IMAD.WIDE.U32 R10, R11, 0x2, R8 ;  /* 0x000000020b0a7825 */ /* 0x001fc800078e0008 */
[----:B------:R-:W-:Y:S01]  /*04d0*/  @!P1 IMAD.WIDE.U32 R8, R15, 0x2, R8 ;  /* 0x000000020f089825 */ /* 0x000fe200078e0008 */
[----:B------:R0:W-:Y:S04]  /*04e0*/  STG.E.U16 desc[UR4][R10.64], R4 ;  /* 0x000000040a007986 */ /* 0x0001e8000c101504 */
[----:B------:R0:W-:Y:S02]  /*04f0*/  @!P1 STG.E.U16 desc[UR4][R8.64], R5 ;  /* 0x0000000508009986 */ /* 0x0001e4000c101504 */
.L_x_583:
[----:B------:R-:W-:Y:S05]  /*0500*/  BSYNC.RECONVERGENT B0 ;  /* 0x0000000000007941 */ /* 0x000fea0003800200 */
.L_x_582:
[----:B------:R-:W-:Y:S01]  /*0510*/  ISETP.GE.AND P1, PT, R3, R2, PT ;  /* 0x000000020300720c */ /* 0x000fe20003f26270 */
[----:B------:R-:W-:-:S04]  /*0520*/  @!P0 IMAD.U32 R2, R7, 0x10000, RZ ;  /* 0x0001000007028824 */ /* 0x000fc800078e00ff */
[----:B---3--:R-:W-:-:S08]  /*0530*/  @!P0 FMUL.FTZ R13, R2, R13 ;  /* 0x0000000d020d8220 */ /* 0x008fd00000410000 */
[----:B------:R-:W-:Y:S05]  /*0540*/  @P1 EXIT ;  /* 0x000000000000194d */ /* 0x000fea0003800000 */
[----:B0-----:R-:W0:Y:S01]  /*0550*/  LDC.64 R4, c[0x0][0x398] ;  /* 0x0000e600ff047b82 */ /* 0x001e220000000a00 */
[----:B------:R-:W1:Y:S01]  /*0560*/  @!P0 MUFU.EX2 R13, R13 ;  /* 0x0000000d000d8308 */ /* 0x000e620000000800 */
[----:B------:R-:W-:Y:S02]  /*0570*/  LEA R3, R0, R3, 0x9 ;  /* 0x0000000300037211 */ /* 0x000fe400078e48ff */
[----:B-1----:R-:W-:-:S04]  /*0580*/  @!P0 F2FP.BF16.F32.PACK_AB R2, RZ, R13 ;  /* 0x0000000dff02823e */ /* 0x002fc800000010ff */
[----:B------:R-:W-:Y:S01]  /*0590*/  PRMT R0, R2, 0x7610, R0 ;  /* 0x0000761002007816 */ /* 0x000fe20000000000 */
[----:B0-----:R-:W-:-:S05]  /*05a0*/  IMAD.WIDE.U32 R2, R3, 0x2, R4 ;  /* 0x0000000203027825 */ /* 0x001fca00078e0004 */
[----:B------:R-:W-:Y:S01]  /*05b0*/  STG.E.U16 desc[UR4][R2.64], R0 ;  /* 0x0000000002007986 */ /* 0x000fe2000c101504 */
[----:B------:R-:W-:Y:S05]  /*05c0*/  EXIT ;  /* 0x000000000000794d */ /* 0x000fea0003800000 */
.L_x_584:
        /* <DEDUP_REMOVED lines=11> */
.L_x_68422:


//--------------------- .text._ZN2at6native29vectorized_elementwise_kernelILi2EZNS0_50_GLOBAL__N__2680c7bb_12_PowKernel_cu_7dd49032_300329pow_tensor_scalar_kernel_implIN3c108BFloat16ES5_EEvRNS_18TensorIteratorBaseET0_EUlS5_E2_St5arrayIPcLm2EEEEviS8_T1_ --------------------------
	.section	.text._ZN2at6native29vectorized_elementwise_kernelILi2EZNS0_50_GLOBAL__N__2680c7bb_12_PowKernel_cu_7dd49032_300329pow_tensor_scalar_kernel_implIN3c108BFloat16ES5_EEvRNS_18TensorIteratorBaseET0_EUlS5_E2_St5arrayIPcLm2EEEEviS8_T1_,"ax",@progbits
	.align	128
        .global         _ZN2at6native29vectorized_elementwise_kernelILi2EZNS0_50_GLOBAL__N__2680c7bb_12_PowKernel_cu_7dd49032_300329pow_tensor_scalar_kernel_implIN3c108BFloat16ES5_EEvRNS_18TensorIteratorBaseET0_EUlS5_E2_St5arrayIPcLm2EEEEviS8_T1_
        .type           _ZN2at6native29vectorized_elementwise_kernelILi2EZNS0_50_GLOBAL__N__2680c7bb_12_PowKernel_cu_7dd49032_300329pow_tensor_scalar_kernel_implIN3c108BFloat16ES5_EEvRNS_18TensorIteratorBaseET0_EUlS5_E2_St5arrayIPcLm2EEEEviS8_T1_,@function
        .size           _ZN2at6native29vectorized_elementwise_kernelILi2EZNS0_50_GLOBAL__N__2680c7bb_12_PowKernel_cu_7dd49032_300329pow_tensor_scalar_kernel_implIN3c108BFloat16ES5_EEvRNS_18TensorIteratorBaseET0_EUlS5_E2_St5arrayIPcLm2EEEEviS8_T1_,(.L_x_68423 - _ZN2at6native29vectorized_elementwise_kernelILi2EZNS0_50_GLOBAL__N__2680c7bb_12_PowKernel_cu_7dd49032_300329pow_tensor_scalar_kernel_implIN3c108BFloat16ES5_EEvRNS_18TensorIteratorBaseET0_EUlS5_E2_St5arrayIPcLm2EEEEviS8_T1_)
        .other          _ZN2at6native29vectorized_elementwise_kernelILi2EZNS0_50_GLOBAL__N__2680c7bb_12_PowKernel_cu_7dd49032_300329pow_tensor_scalar_kernel_implIN3c108BFloat16ES5_EEvRNS_18TensorIteratorBaseET0_EUlS5_E2_St5arrayIPcLm2EEEEviS8_T1_,@"STO_CUDA_ENTRY STV_DEFAULT"
_ZN2at6native29vectorized_elementwise_kernelILi2EZNS0_50_GLOBAL__N__2680c7bb_12_PowKernel_cu_7dd49032_300329pow_tensor_scalar_kernel_implIN3c108BFloat16ES5_EEvRNS_18TensorIteratorBaseET0_EUlS5_E2_St5arrayIPcLm2EEEEviS8_T1_:
.text._ZN2at6native29vectorized_elementwise_kernelILi2EZNS0_50_GLOBAL__N__2680c7bb_12_PowKernel_cu_7dd49032_300329pow_tensor_scalar_kernel_implIN3c108BFloat16ES5_EEvRNS_18TensorIteratorBaseET0_EUlS5_E2_St5arrayIPcLm2EEEEviS8_T1_:
[----:B------:R-:W-:Y:S01]  /*0000*/  LDC R1, c[0x0][0x37c] ;  /* 0x0000df00ff017b82 */ /* 0x000fe20000000800 */
[----:B------:R-:W0:Y:S01]  /*0010*/  S2R R0, SR_CTAID.X ;  /* 0x0000000000007919 */ /* 0x000e220000002500 */
[----:B------:R-:W1:Y:S06]  /*0020*/  LDCU UR6, c[0x0][0x380] ;  /* 0x00007000ff0677ac */ /* 0x000e6c0008000800 */
[----:B------:R-:W2:Y:S01]  /*0030*/  LDC.U16 R5, c[0x0][0x388] ;  /* 0x0000e200ff057b82 */ /* 0x000ea20000000400 */
[----:B------:R-:W3:Y:S01]  /*0040*/  LDCU.64 UR4, c[0x0][0x358] ;  /* 0x00006b00ff0477ac */ /* 0x000ee20008000a00 */
[----:B0-----:R-:W-:-:S05]  /*0050*/  IMAD.SHL.U32 R0, R0, 0x400, RZ ;  /* 0x0000040000007824 */ /* 0x001fca00078e00ff */
[----:B-1----:R-:W-:-:S04]  /*0060*/  IADD3 R2, PT, PT, -R0, UR6, RZ ;  /* 0x0000000600027c10 */ /* 0x002fc8000fffe1ff */
[----:B------:R-:W-:-:S13]  /*0070*/  ISETP.GT.U32.AND P0, PT, R2, 0x3ff, PT ;  /* 0x000003ff0200780c */ /* 0x000fda0003f04070 */
[----:B---3--:R-:W-:Y:S05]  /*0080*/  @P0 BRA `(.L_x_585) ;  /* 0x0000000800cc0947 */ /* 0x008fea0003800000 */
[----:B------:R-:W0:Y:S01]  /*0090*/  S2R R25, SR_TID.X ;  /* 0x0000000000197919 */ /* 0x000e220000002100 */
[----:B------:R-:W-:Y:S02]  /*00a0*/  PRMT R21, RZ, 0x7610, R21 ;  /* 0x00007610ff157816 */ /* 0x000fe40000000015 */
[----:B0-----:R-:W-:Y:S01]  /*00b0*/  ISETP.GE.U32.AND P0, PT, R25, R2, PT ;  /* 0x000000021900720c */ /* 0x001fe20003f06070 */
[----:B------:R-:W-:-:S12]  /*00c0*/  IMAD.MOV.U32 R3, RZ, RZ, R25 ;  /* 0x000000ffff037224 */ /* 0x000fd800078e0019 */
[----:B------:R-:W-:Y:S01]  /*00d0*/  @!P0 IADD3 R25, PT, PT, R3, 0x80, RZ ;  /* 0x0000008003198810 */ /* 0x000fe20007ffe0ff */
[----:B------:R-:W0:Y:S01]  /*00e0*/  @!P0 LDC.64 R28, c[0x0][0x3a0] ;  /* 0x0000e800ff1c8b82 */ /* 0x000e220000000a00 */
[----:B------:R-:W-:Y:S02]  /*00f0*/  @!P0 IMAD.IADD R13, R0, 0x1, R3 ;  /* 0x00000001000d8824 */ /* 0x000fe400078e0203 */
[----:B------:R-:W-:-:S13]  /*0100*/  ISETP.GE.U32.AND P1, PT, R25, R2, PT ;  /* 0x000000021900720c */ /* 0x000fda0003f26070 */
[----:B------:R-:W-:Y:S01]  /*0110*/  @!P1 IMAD.IADD R16, R0, 0x1, R25 ;  /* 0x0000000100109824 */ /* 0x000fe200078e0219 */
[----:B------:R-:W1:Y:S01]  /*0120*/  @!P1 LDC.64 R26, c[0x0][0x3a0] ;  /* 0x0000e800ff1a9b82 */ /* 0x000e620000000a00 */
[----:B------:R-:W-:-:S05]  /*0130*/  @!P1 VIADD R25, R25, 0x80 ;  /* 0x0000008019199836 */ /* 0x000fca0000000000 */
[----:B------:R-:W-:Y:S01]  /*0140*/  ISETP.GE.U32.AND P2, PT, R25, R2, PT ;  /* 0x000000021900720c */ /* 0x000fe20003f46070 */
[----:B0-----:R-:W-:Y:S01]  /*0150*/  @!P0 IMAD.WIDE.U32 R28, R13, 0x2, R28 ;  /* 0x000000020d1c8825 */ /* 0x001fe200078e001c */
[----:B------:R-:W-:-:S04]  /*0160*/  PRMT R20, RZ, 0x7610, R20 ;  /* 0x00007610ff147816 */ /* 0x000fc80000000014 */
[----:B------:R0:W3:Y:S07]  /*0170*/  @!P0 LDG.E.U16 R21, desc[UR4][R28.64] ;  /* 0x000000041c158981 */ /* 0x0000ee000c1e1500 */
[----:B------:R-:W-:Y:S01]  /*0180*/  @!P2 IADD3 R11, PT, PT, R0, R25, RZ ;  /* 0x00000019000ba210 */ /* 0x000fe20007ffe0ff */
[----:B------:R-:W-:Y:S01]  /*0190*/  @!P2 VIADD R25, R25, 0x80 ;  /* 0x000000801919a836 */ /* 0x000fe20000000000 */
[----:B------:R-:W4:Y:S04]  /*01a0*/  @!P2 LDC.64 R12, c[0x0][0x3a0] ;  /* 0x0000e800ff0cab82 */ /* 0x000f280000000a00 */
[----:B------:R-:W-:-:S13]  /*01b0*/  ISETP.GE.U32.AND P3, PT, R25, R2, PT ;  /* 0x000000021900720c */ /* 0x000fda0003f66070 */
[----:B------:R-:W-:Y:S01]  /*01c0*/  @!P3 IADD3 R17, PT, PT, R0, R25, RZ ;  /* 0x000000190011b210 */ /* 0x000fe20007ffe0ff */
[----:B------:R-:W-:Y:S01]  /*01d0*/  @!P3 VIADD R25, R25, 0x80 ;  /* 0x000000801919b836 */ /* 0x000fe20000000000 */
[----:B------:R-:W5:Y:S04]  /*01e0*/  @!P3 LDC.64 R14, c[0x0][0x3a0] ;  /* 0x0000e800ff0ebb82 */ /* 0x000f680000000a00 */
[----:B------:R-:W-:-:S13]  /*01f0*/  ISETP.GE.U32.AND P4, PT, R25, R2, PT ;  /* 0x000000021900720c */ /* 0x000fda0003f86070 */
[----:B------:R-:W-:Y:S01]  /*0200*/  @!P4 IMAD.IADD R19, R0, 0x1, R25 ;  /* 0x000000010013c824 */ /* 0x000fe200078e0219 */
[----:B------:R-:W-:-:S04]  /*0210*/  @!P4 IADD3 R25, PT, PT, R25, 0x80, RZ ;  /* 0x000000801919c810 */ /* 0x000fc80007ffe0ff */
[----:B------:R-:W-:Y:S01]  /*0220*/  ISETP.GE.U32.AND P5, PT, R25, R2, PT ;  /* 0x000000021900720c */ /* 0x000fe20003fa6070 */
[----:B-1----:R-:W-:-:S05]  /*0230*/  @!P1 IMAD.WIDE.U32 R26, R16, 0x2, R26 ;  /* 0x00000002101a9825 */ /* 0x002fca00078e001a */
[----:B------:R1:W3:Y:S07]  /*0240*/  @!P1 LDG.E.U16 R20, desc[UR4][R26.64] ;  /* 0x000000041a149981 */ /* 0x0002ee000c1e1500 */
[----:B0-----:R-:W-:Y:S02]  /*0250*/  @!P5 IMAD.IADD R29, R0, 0x1, R25 ;  /* 0x00000001001dd824 */ /* 0x001fe400078e0219 */
[----:B------:R-:W-:-:S05]  /*0260*/  @!P5 VIADD R25, R25, 0x80 ;  /* 0x000000801919d836 */ /* 0x000fca0000000000 */
[----:B------:R-:W-:Y:S01]  /*0270*/  ISETP.GE.U32.AND P1, PT, R25, R2, PT ;  /* 0x000000021900720c */ /* 0x000fe20003f26070 */
[----:B-----5:R-:W-:Y:S02]  /*0280*/  @!P3 IMAD.WIDE.U32 R14, R17, 0x2, R14 ;  /* 0x00000002110eb825 */ /* 0x020fe400078e000e */
[----:B------:R-:W0:Y:S01]  /*0290*/  @!P4 LDC.64 R16, c[0x0][0x3a0] ;  /* 0x0000e800ff10cb82 */ /* 0x000e220000000a00 */
[----:B------:R-:W-:-:S06]  /*02a0*/  PRMT R22, RZ, 0x7610, R22 ;  /* 0x00007610ff167816 */ /* 0x000fcc0000000016 */
[----:B------:R5:W3:Y:S03]  /*02b0*/  @!P3 LDG.E.U16 R22, desc[UR4][R14.64] ;  /* 0x000000040e16b981 */ /* 0x000ae6000c1e1500 */
[----:B-1----:R-:W-:Y:S01]  /*02c0*/  @!P1 IADD3 R27, PT, PT, R0, R25, RZ ;  /* 0x00000019001b9210 */ /* 0x002fe20007ffe0ff */
[----:B------:R-:W-:Y:S02]  /*02d0*/  @!P1 VIADD R25, R25, 0x80 ;  /* 0x0000008019199836 */ /* 0x000fe40000000000 */
[----:B----4-:R-:W-:-:S03]  /*02e0*/  @!P2 IMAD.WIDE.U32 R12, R11, 0x2, R12 ;  /* 0x000000020b0ca825 */ /* 0x010fc600078e000c */
[----:B------:R-:W-:Y:S01]  /*02f0*/  ISETP.GE.U32.AND P0, PT, R25, R2, PT ;  /* 0x000000021900720c */ /* 0x000fe20003f06070 */
[----:B-----5:R-:W1:Y:S01]  /*0300*/  @!P1 LDC.64 R14, c[0x0][0x3a0] ;  /* 0x0000e800ff0e9b82 */ /* 0x020e620000000a00 */
[----:B------:R-:W-:-:S06]  /*0310*/  PRMT R11, RZ, 0x7610, R11 ;  /* 0x00007610ff0b7816 */ /* 0x000fcc000000000b */
[----:B------:R4:W5:Y:S01]  /*0320*/  @!P2 LDG.E.U16 R11, desc[UR4][R12.64] ;  /* 0x000000040c0ba981 */ /* 0x000962000c1e1500 */
[----:B0-----:R-:W-:-:S04]  /*0330*/  @!P4 IMAD.WIDE.U32 R16, R19, 0x2, R16 ;  /* 0x000000021310c825 */ /* 0x001fc800078e0010 */
[----:B------:R-:W0:Y:S08]  /*0340*/  @!P0 LDC.64 R18, c[0x0][0x3a0] ;  /* 0x0000e800ff128b82 */ /* 0x000e300000000a00 */
[----:B----4-:R-:W4:Y:S01]  /*0350*/  @!P5 LDC.64 R12, c[0x0][0x3a0] ;  /* 0x0000e800ff0cdb82 */ /* 0x010f220000000a00 */
[----:B------:R-:W-:Y:S01]  /*0360*/  PRMT R24, RZ, 0x7610, R24 ;  /* 0x00007610ff187816 */ /* 0x000fe20000000018 */
[----:B------:R-:W-:-:S02]  /*0370*/  @!P0 IMAD.IADD R25, R0, 0x1, R25 ;  /* 0x0000000100198824 */ /* 0x000fc400078e0219 */
[----:B-1----:R-:W-:Y:S01]  /*0380*/  @!P1 IMAD.WIDE.U32 R14, R27, 0x2, R14 ;  /* 0x000000021b0e9825 */ /* 0x002fe200078e000e */
[----:B------:R-:W-:Y:S02]  /*0390*/  PRMT R27, RZ, 0x7610, R27 ;  /* 0x00007610ff1b7816 */ /* 0x000fe4000000001b */
[----:B------:R1:W5:Y:S01]  /*03a0*/  @!P4 LDG.E.U16 R24, desc[UR4][R16.64] ;  /* 0x000000041018c981 */ /* 0x000362000c1e1500 */
[----:B------:R-:W-:-:S03]  /*03b0*/  PRMT R26, RZ, 0x7610, R26 ;  /* 0x00007610ff1a7816 */ /* 0x000fc6000000001a */
[----:B------:R-:W5:Y:S01]  /*03c0*/  @!P1 LDG.E.U16 R27, desc[UR4][R14.64] ;  /* 0x000000040e1b9981 */ /* 0x000f62000c1e1500 */
[----:B0-----:R-:W-:Y:S01]  /*03d0*/  @!P0 IMAD.WIDE.U32 R18, R25, 0x2, R18 ;  /* 0x0000000219128825 */ /* 0x001fe200078e0012 */
[----:B------:R-:W-:-:S06]  /*03e0*/  PRMT R25, RZ, 0x7610, R25 ;  /* 0x00007610ff197816 */ /* 0x000fcc0000000019 */
[----:B------:R-:W5:Y:S01]  /*03f0*/  @!P0 LDG.E.U16 R25, desc[UR4][R18.64] ;  /* 0x0000000412198981 */ /* 0x000f62000c1e1500 */
[----:B----4-:R-:W-:-:S05]  /*0400*/  @!P5 IMAD.WIDE.U32 R12, R29, 0x2, R12 ;  /* 0x000000021d0cd825 */ /* 0x010fca00078e000c */
[----:B------:R0:W4:Y:S01]  /*0410*/  @!P5 LDG.E.U16 R26, desc[UR4][R12.64] ;  /* 0x000000040c1ad981 */ /* 0x000122000c1e1500 */
[C---:B-1----:R-:W-:Y:S01]  /*0420*/  VIADD R17, R3.reuse, 0x80 ;  /* 0x0000008003117836 */ /* 0x042fe20000000000 */
[----:B------:R-:W-:-:S04]  /*0430*/  ISETP.GE.U32.AND P0, PT, R3, R2, PT ;  /* 0x000000020300720c */ /* 0x000fc80003f06070 */
[----:B------:R-:W-:Y:S02]  /*0440*/  ISETP.GE.U32.AND P5, PT, R17, R2, PT ;  /* 0x000000021100720c */ /* 0x000fe40003fa6070 */
[----:B0-----:R-:W-:-:S04]  /*0450*/  IADD3 R13, PT, PT, R3, 0x100, RZ ;  /* 0x00000100030d7810 */ /* 0x001fc80007ffe0ff */
[----:B------:R-:W-:Y:S01]  /*0460*/  ISETP.GE.U32.AND P1, PT, R13, R2, PT ;  /* 0x000000020d00720c */ /* 0x000fe20003f26070 */
[----:B------:R-:W-:-:S05]  /*0470*/  VIADD R13, R3, 0x180 ;  /* 0x00000180030d7836 */ /* 0x000fca0000000000 */
[----:B------:R-:W-:Y:S01]  /*0480*/  ISETP.GE.U32.AND P2, PT, R13, R2, PT ;  /* 0x000000020d00720c */ /* 0x000fe20003f46070 */
[C---:B--2---:R-:W-:Y:S02]  /*0490*/  @!P0 IMAD.U32 R12, R5.reuse, 0x10000, RZ ;  /* 0x00010000050c8824 */ /* 0x044fe400078e00ff */
[----:B------:R-:W-:Y:S01]  /*04a0*/  @!P5 IMAD.U32 R15, R5, 0x10000, RZ ;  /* 0x00010000050fd824 */ /* 0x000fe200078e00ff */
[----:B------:R-:W-:-:S04]  /*04b0*/  IADD3 R19, PT, PT, R3, 0x280, RZ ;  /* 0x0000028003137810 */ /* 0x000fc80007ffe0ff */
[----:B------:R-:W-:Y:S02]  /*04c0*/  ISETP.GE.U32.AND P4, PT, R19, R2, PT ;  /* 0x000000021300720c */ /* 0x000fe40003f86070 */
[----:B------:R-:W-:Y:S01]  /*04d0*/  @!P1 SHF.L.U32 R18, R5, 0x10, RZ ;  /* 0x0000001005129819 */ /* 0x000fe200000006ff */
[----:B------:R-:W-:Y:S04]  /*04e0*/  BSSY.RECONVERGENT B0, `(.L_x_586) ;  /* 0x0000065000007945 */ /* 0x000fe80003800200 */
[----:B------:R-:W-:Y:S01]  /*04f0*/  BSSY.RELIABLE B1, `(.L_x_587) ;  /* 0x000005d000017945 */ /* 0x000fe20003800100 */
[----:B---3--:R-:W-:-:S06]  /*0500*/  @!P0 SHF.L.U32 R21, R21, 0x10, RZ ;  /* 0x0000001015158819 */ /* 0x008fcc00000006ff */
[----:B------:R-:W0:Y:S02]  /*0510*/  @!P0 MUFU.LG2 R21, R21 ;  /* 0x0000001500158308 */ /* 0x000e240000000c00 */
[----:B0-----:R-:W-:-:S06]  /*0520*/  @!P0 FMUL.FTZ R12, R12, R21 ;  /* 0x000000150c0c8220 */ /* 0x001fcc0000410000 */
[----:B------:R-:W-:Y:S01]  /*0530*/  @!P0 MUFU.EX2 R14, R12 ;  /* 0x0000000c000e8308 */ /* 0x000fe20000000800 */
[----:B------:R-:W-:-:S07]  /*0540*/  @!P5 IMAD.U32 R20, R20, 0x10000, RZ ;  /* 0x000100001414d824 */ /* 0x000fce00078e00ff */
[----:B------:R-:W0:Y:S01]  /*0550*/  @!P5 MUFU.LG2 R20, R20 ;  /* 0x000000140014d308 */ /* 0x000e220000000c00 */
[----:B------:R-:W-:-:S07]  /*0560*/  @!P2 IMAD.U32 R13, R22, 0x10000, RZ ;  /* 0x00010000160da824 */ /* 0x000fce00078e00ff */
[----:B------:R-:W1:Y:S01]  /*0570*/  @!P2 MUFU.LG2 R13, R13 ;  /* 0x0000000d000da308 */ /* 0x000e620000000c00 */
[----:B0-----:R-:W-:Y:S01]  /*0580*/  @!P5 FMUL.FTZ R16, R15, R20 ;  /* 0x000000140f10d220 */ /* 0x001fe20000410000 */
[----:B------:R-:W-:Y:S02]  /*0590*/  VIADD R15, R3, 0x200 ;  /* 0x00000200030f7836 */ /* 0x000fe40000000000 */
[----:B------:R-:W-:-:S04]  /*05a0*/  @!P2 IMAD.U32 R20, R5, 0x10000, RZ ;  /* 0x000100000514a824 */ /* 0x000fc800078e00ff */
[----:B------:R-:W0:Y:S01]  /*05b0*/  @!P5 MUFU.EX2 R12, R16 ;  /* 0x00000010000cd308 */ /* 0x000e220000000800 */
[----:B-----5:R-:W-:Y:S02]  /*05c0*/  @!P1 SHF.L.U32 R11, R11, 0x10, RZ ;  /* 0x000000100b0b9819 */ /* 0x020fe400000006ff */
[----:B------:R-:W-:Y:S01]  /*05d0*/  ISETP.GE.U32.AND P3, PT, R15, R2, PT ;  /* 0x000000020f00720c */ /* 0x000fe20003f66070 */
[----:B-1----:R-:W-:-:S04]  /*05e0*/  @!P2 FMUL.FTZ R15, R20, R13 ;  /* 0x0000000d140fa220 */ /* 0x002fc80000410000 */
[----:B------:R-:W1:Y:S01]  /*05f0*/  @!P1 MUFU.LG2 R11, R11 ;  /* 0x0000000b000b9308 */ /* 0x000e620000000c00 */
[----:B------:R-:W-:-:S05]  /*0600*/  VIADD R13, R3, 0x300 ;  /* 0x00000300030d7836 */ /* 0x000fca0000000000 */
[----:B------:R-:W-:Y:S02]  /*0610*/  ISETP.GE.U32.AND P6, PT, R13, R2, PT ;  /* 0x000000020d00720c */ /* 0x000fe40003fc6070 */
[----:B------:R-:W-:Y:S02]  /*0620*/  IADD3 R13, PT, PT, R3, 0x380, RZ ;  /* 0x00000380030d7810 */ /* 0x000fe40007ffe0ff */
[----:B0-----:R-:W-:Y:S02]  /*0630*/  @!P5 F2FP.BF16.F32.PACK_AB R4, RZ, R12 ;  /* 0x0000000cff04d23e */ /* 0x001fe400000010ff */
[----:B------:R-:W-:Y:S02]  /*0640*/  ISETP.GE.U32.AND P5, PT, R13, R2, PT ;  /* 0x000000020d00720c */ /* 0x000fe40003fa6070 */
[----:B------:R-:W-:Y:S01]  /*0650*/  @!P3 SHF.L.U32 R24, R24, 0x10, RZ ;  /* 0x000000101818b819 */ /* 0x000fe200000006ff */
[----:B------:R-:W0:Y:S01]  /*0660*/  @!P0 LDC.64 R12, c[0x0][0x398] ;  /* 0x0000e600ff0c8b82 */ /* 0x000e220000000a00 */
[----:B-1----:R-:W-:-:S03]  /*0670*/  @!P1 FMUL.FTZ R18, R18, R11 ;  /* 0x0000000b12129220 */ /* 0x002fc60000410000 */
[----:B------:R-:W-:Y:S01]  /*0680*/  @!P6 IMAD.U32 R19, R27, 0x10000, RZ ;  /* 0x000100001b13e824 */ /* 0x000fe200078e00ff */
[----:B------:R-:W1:Y:S01]  /*0690*/  @!P3 MUFU.LG2 R24, R24 ;  /* 0x000000180018b308 */ /* 0x000e620000000c00 */
[----:B------:R-:W-:-:S07]  /*06a0*/  @!P3 SHF.L.U32 R21, R5, 0x10, RZ ;  /* 0x000000100515b819 */ /* 0x000fce00000006ff */
[----:B------:R-:W-:Y:S01]  /*06b0*/  @!P1 MUFU.EX2 R11, R18 ;  /* 0x00000012000b9308 */ /* 0x000fe20000000800 */
[----:B------:R-:W-:Y:S02]  /*06c0*/  @!P5 IMAD.U32 R20, R25, 0x10000, RZ ;  /* 0x000100001914d824 */ /* 0x000fe400078e00ff */
[----:B----4-:R-:W-:-:S05]  /*06d0*/  @!P4 IMAD.U32 R26, R26, 0x10000, RZ ;  /* 0x000100001a1ac824 */ /* 0x010fca00078e00ff */
[----:B------:R-:W-:Y:S08]  /*06e0*/  @!P6 MUFU.LG2 R19, R19 ;  /* 0x000000130013e308 */ /* 0x000ff00000000c00 */
[----:B------:R-:W2:Y:S01]  /*06f0*/  @!P4 MUFU.LG2 R18, R26 ;  /* 0x0000001a0012c308 */ /* 0x000ea20000000c00 */
[----:B-1----:R-:W-:Y:S01]  /*0700*/  @!P3 FMUL.FTZ R16, R21, R24 ;  /* 0x000000181510b220 */ /* 0x002fe20000410000 */
[----:B------:R-:W-:-:S06]  /*0710*/  @!P4 SHF.L.U32 R21, R5, 0x10, RZ ;  /* 0x000000100515c819 */ /* 0x000fcc00000006ff */
[----:B------:R-:W1:Y:S01]  /*0720*/  @!P5 MUFU.LG2 R20, R20 ;  /* 0x000000140014d308 */ /* 0x000e620000000c00 */
[----:B------:R-:W-:Y:S01]  /*0730*/  @!P6 IMAD.U32 R22, R5, 0x10000, RZ ;  /* 0x000100000516e824 */ /* 0x000fe200078e00ff */
[----:B------:R-:W-:Y:S01]  /*0740*/  @!P0 IADD3 R25, PT, PT, R0, R3, RZ ;  /* 0x0000000300198210 */ /* 0x000fe20007ffe0ff */
[----:B--2---:R-:W-:Y:S02]  /*0750*/  @!P4 FMUL.FTZ R18, R21, R18 ;  /* 0x000000121512c220 */ /* 0x004fe40000410000 */
[----:B------:R-:W-:Y:S01]  /*0760*/  @!P6 FMUL.FTZ R21, R22, R19 ;  /* 0x000000131615e220 */ /* 0x000fe20000410000 */
[----:B------:R-:W-:Y:S01]  /*0770*/  @!P5 IMAD.U32 R19, R5, 0x10000, RZ ;  /* 0x000100000513d824 */ /* 0x000fe200078e00ff */
[----:B------:R-:W-:Y:S01]  /*0780*/  @!P0 F2FP.BF16.F32.PACK_AB R23, RZ, R14 ;  /* 0x0000000eff17823e */ /* 0x000fe200000010ff */
[----:B0-----:R-:W-:-:S04]  /*0790*/  @!P0 IMAD.WIDE.U32 R12, R25, 0x2, R12 ;  /* 0x00000002190c8825 */ /* 0x001fc800078e000c */
[----:B-1----:R-:W-:Y:S01]  /*07a0*/  @!P5 FMUL.FTZ R20, R19, R20 ;  /* 0x000000141314d220 */ /* 0x002fe20000410000 */
[----:B------:R-:W-:Y:S01]  /*07b0*/  @!P0 MOV R3, R17 ;  /* 0x0000001100038202 */ /* 0x000fe20000000f00 */
[----:B------:R-:W0:Y:S01]  /*07c0*/  @!P2 MUFU.EX2 R15, R15 ;  /* 0x0000000f000fa308 */ /* 0x000e220000000800 */
[----:B------:R1:W-:Y:S02]  /*07d0*/  @!P0 STG.E.U16 desc[UR4][R12.64], R23 ;  /* 0x000000170c008986 */ /* 0x0003e4000c101504 */
[----:B------:R-:W-:-:S05]  /*07e0*/  ISETP.GE.U32.AND P0, PT, R3, R2, PT ;  /* 0x000000020300720c */ /* 0x000fca0003f06070 */
[----:B------:R-:W2:Y:S08]  /*07f0*/  @!P3 MUFU.EX2 R16, R16 ;  /* 0x000000100010b308 */ /* 0x000eb00000000800 */
[----:B------:R-:W3:Y:S08]  /*0800*/  @!P4 MUFU.EX2 R18, R18 ;  /* 0x000000120012c308 */ /* 0x000ef00000000800 */
[----:B------:R-:W4:Y:S08]  /*0810*/  @!P6 MUFU.EX2 R21, R21 ;  /* 0x000000150015e308 */ /* 0x000f300000000800 */
[----:B------:R-:W5:Y:S01]  /*0820*/  @!P5 MUFU.EX2 R20, R20 ;  /* 0x000000140014d308 */ /* 0x000f620000000800 */
[----:B------:R-:W-:-:S02]  /*0830*/  @!P1 F2FP.BF16.F32.PACK_AB R5, RZ, R11 ;  /* 0x0000000bff05923e */ /* 0x000fc400000010ff */
[----:B0-----:R-:W-:Y:S02]  /*0840*/  @!P2 F2FP.BF16.F32.PACK_AB R6, RZ, R15 ;  /* 0x0000000fff06a23e */ /* 0x001fe400000010ff */
[----:B--2---:R-:W-:Y:S02]  /*0850*/  @!P3 F2FP.BF16.F32.PACK_AB R7, RZ, R16 ;  /* 0x00000010ff07b23e */ /* 0x004fe400000010ff */
[----:B---3--:R-:W-:Y:S02]  /*0860*/  @!P4 F2FP.BF16.F32.PACK_AB R8, RZ, R18 ;  /* 0x00000012ff08c23e */ /* 0x008fe400000010ff */
[----:B----4-:R-:W-:Y:S02]  /*0870*/  @!P6 F2FP.BF16.F32.PACK_AB R9, RZ, R21 ;  /* 0x00000015ff09e23e */ /* 0x010fe400000010ff */
[----:B-----5:R-:W-:Y:S01]  /*0880*/  @!P5 F2FP.BF16.F32.PACK_AB R10, RZ, R20 ;  /* 0x00000014ff0ad23e */ /* 0x020fe200000010ff */
[----:B-1----:R-:W-:Y:S06]  /*0890*/  @P0 BRA `(.L_x_588) ;  /* 0x0000000000300947 */ /* 0x002fec0003800000 */
[----:B------:R-:W0:Y:S01]  /*08a0*/  LDC.64 R12, c[0x0][0x398] ;  /* 0x0000e600ff0c7b82 */ /* 0x000e220000000a00 */
[----:B------:R-:W-:Y:S01]  /*08b0*/  IMAD.IADD R11, R0, 0x1, R3 ;  /* 0x00000001000b7824 */ /* 0x000fe200078e0203 */
[----:B------:R-:W-:-:S04]  /*08c0*/  IADD3 R3, PT, PT, R3, 0x80, RZ ;  /* 0x0000008003037810 */ /* 0x000fc80007ffe0ff */
[----:B------:R-:W-:Y:S01]  /*08d0*/  ISETP.GE.U32.AND P0, PT, R3, R2, PT ;  /* 0x000000020300720c */ /* 0x000fe20003f06070 */
[----:B0-----:R-:W-:-:S05]  /*08e0*/  IMAD.WIDE.U32 R12, R11, 0x2, R12 ;  /* 0x000000020b0c7825 */ /* 0x001fca00078e000c */
[----:B------:R0:W-:Y:S07]  /*08f0*/  STG.E.U16 desc[UR4][R12.64], R4 ;  /* 0x000000040c007986 */ /* 0x0001ee000c101504 */
[----:B------:R-:W-:Y:S05]  /*0900*/  @P0 BRA `(.L_x_589) ;  /* 0x0000000000300947 */ /* 0x000fea0003800000 */
[----:B0-----:R-:W0:Y:S01]  /*0910*/  LDC.64 R12, c[0x0][0x398] ;  /* 0x0000e600ff0c7b82 */ /* 0x001e220000000a00 */
[----:B------:R-:W-:Y:S01]  /*0920*/  IMAD.IADD R11, R0, 0x1, R3 ;  /* 0x00000001000b7824 */ /* 0x000fe200078e0203 */
[----:B------:R-:W-:-:S03]  /*0930*/  IADD3 R3, PT, PT, R3, 0x80, RZ ;  /* 0x0000008003037810 */ /* 0x000fc60007ffe0ff */
[----:B0-----:R-:W-:-:S05]  /*0940*/  IMAD.WIDE.U32 R12, R11, 0x2, R12 ;  /* 0x000000020b0c7825 */ /* 0x001fca00078e000c */
[----:B------:R0:W-:Y:S02]  /*0950*/  STG.E.U16 desc[UR4][R12.64], R5 ;  /* 0x000000050c007986 */ /* 0x0001e4000c101504 */
.L_x_588:
[----:B------:R-:W-:-:S13]  /*0960*/  ISETP.GE.U32.AND P0, PT, R3, R2, PT ;  /* 0x000000020300720c */ /* 0x000fda0003f06070 */
[----:B------:R-:W-:Y:S05]  /*0970*/  @P0 BRA `(.L_x_590) ;  /* 0x0000000000300947 */ /* 0x000fea0003800000 */
[----:B0-----:R-:W0:Y:S01]  /*0980*/  LDC.64 R4, c[0x0][0x398] ;  /* 0x0000e600ff047b82 */ /* 0x001e220000000a00 */
[----:B------:R-:W-:Y:S01]  /*0990*/  IMAD.IADD R11, R0, 0x1, R3 ;  /* 0x00000001000b7824 */ /* 0x000fe200078e0203 */
[----:B------:R-:W-:-:S03]  /*09a0*/  IADD3 R3, PT, PT, R3, 0x80, RZ ;  /* 0x0000008003037810 */ /* 0x000fc60007ffe0ff */
[----:B0-----:R-:W-:-:S05]  /*09b0*/  IMAD.WIDE.U32 R4, R11, 0x2, R4 ;  /* 0x000000020b047825 */ /* 0x001fca00078e0004 */
[----:B------:R1:W-:Y:S02]  /*09c0*/  STG.E.U16 desc[UR4][R4.64], R6 ;  /* 0x0000000604007986 */ /* 0x0003e4000c101504 */
.L_x_589:
[----:B------:R-:W-:-:S13]  /*09d0*/  ISETP.GE.U32.AND P0, PT, R3, R2, PT ;  /* 0x000000020300720c */ /* 0x000fda0003f06070 */
[----:B------:R-:W-:Y:S05]  /*09e0*/  @P0 BRA `(.L_x_591) ;  /* 0x0000000000340947 */ /* 0x000fea0003800000 */
[----:B01----:R-:W0:Y:S01]  /*09f0*/  LDC.64 R4, c[0x0][0x398] ;  /* 0x0000e600ff047b82 */ /* 0x003e220000000a00 */
[----:B------:R-:W-:Y:S01]  /*0a00*/  IMAD.IADD R11, R0, 0x1, R3 ;  /* 0x00000001000b7824 */ /* 0x000fe200078e0203 */
[----:B------:R-:W-:-:S03]  /*0a10*/  IADD3 R3, PT, PT, R3, 0x80, RZ ;  /* 0x0000008003037810 */ /* 0x000fc60007ffe0ff */
[----:B0-----:R-:W-:-:S05]  /*0a20*/  IMAD.WIDE.U32 R4, R11, 0x2, R4 ;  /* 0x000000020b047825 */ /* 0x001fca00078e0004 */
[----:B------:R1:W-:Y:S02]  /*0a30*/  STG.E.U16 desc[UR4][R4.64], R7 ;  /* 0x0000000704007986 */ /* 0x0003e4000c101504 */
.L_x_590:
[----:B------:R-:W-:-:S13]  /*0a40*/  ISETP.GE.U32.AND P0, PT, R3, R2, PT ;  /* 0x000000020300720c */ /* 0x000fda0003f06070 */
[----:B------:R-:W-:Y:S05]  /*0a50*/  @P0 BREAK.RELIABLE B1 ;  /* 0x0000000000010942 */ /* 0x000fea0003800100 */
[----:B------:R-:W-:Y:S05]  /*0a60*/  @P0 BRA `(.L_x_592) ;  /* 0x0000000000300947 */ /* 0x000fea0003800000 */
[----:B01----:R-:W0:Y:S01]  /*0a70*/  LDC.64 R4, c[0x0][0x398] ;  /* 0x0000e600ff047b82 */ /* 0x003e220000000a00 */
[----:B------:R-:W-:Y:S01]  /*0a80*/  IMAD.IADD R7, R0, 0x1, R3 ;  /* 0x0000000100077824 */ /* 0x000fe200078e0203 */
[----:B------:R-:W-:-:S03]  /*0a90*/  IADD3 R3, PT, PT, R3, 0x80, RZ ;  /* 0x0000008003037810 */ /* 0x000fc60007ffe0ff */
[----:B0-----:R-:W-:-:S05]  /*0aa0*/  IMAD.WIDE.U32 R4, R7, 0x2, R4 ;  /* 0x0000000207047825 */ /* 0x001fca00078e0004 */
[----:B------:R2:W-:Y:S02]  /*0ab0*/  STG.E.U16 desc[UR4][R4.64], R8 ;  /* 0x0000000804007986 */ /* 0x0005e4000c101504 */
.L_x_591:
[----:B------:R-:W-:Y:S05]  /*0ac0*/  BSYNC.RELIABLE B1 ;  /* 0x0000000000017941 */ /* 0x000fea0003800100 */
.L_x_587:
[----:B------:R-:W-:-:S13]  /*0ad0*/  ISETP.GE.U32.AND P0, PT, R3, R2, PT ;  /* 0x000000020300720c */ /* 0x000fda0003f06070 */
[----:B012---:R-:W0:Y:S01]  /*0ae0*/  @!P0 LDC.64 R4, c[0x0][0x398] ;  /* 0x0000e600ff048b82 */ /* 0x007e220000000a00 */
[----:B------:R-:W-:Y:S01]  /*0af0*/  @!P0 IMAD.IADD R7, R0, 0x1, R3 ;  /* 0x0000000100078824 */ /* 0x000fe200078e0203 */
[----:B------:R-:W-:-:S03]  /*0b00*/  @!P0 IADD3 R3, PT, PT, R3, 0x80, RZ ;  /* 0x0000008003038810 */ /* 0x000fc60007ffe0ff */
[----:B0-----:R-:W-:-:S05]  /*0b10*/  @!P0 IMAD.WIDE.U32 R4, R7, 0x2, R4 ;  /* 0x0000000207048825 */ /* 0x001fca00078e0004 */
[----:B------:R2:W-:Y:S02]  /*0b20*/  @!P0 STG.E.U16 desc[UR4][R4.64], R9 ;  /* 0x0000000904008986 */ /* 0x0005e4000c101504 */
.L_x_592:
[----:B------:R-:W-:Y:S05]  /*0b30*/  BSYNC.RECONVERGENT B0 ;  /* 0x0000000000007941 */ /* 0x000fea0003800200 */
.L_x_586:
[----:B------:R-:W-:Y:S05]  /*0b40*/  WARPSYNC.ALL ;  /* 0x0000000000007948 */ /* 0x000fea0003800000 */
[----:B------:R-:W-:-:S13]  /*0b50*/  ISETP.GE.U32.AND P0, PT, R3, R2, PT ;  /* 0x000000020300720c */ /* 0x000fda0003f06070 */
[----:B------:R-:W-:Y:S05]  /*0b60*/  @P0 EXIT ;  /* 0x000000000000094d */ /* 0x000fea0003800000 */
[----:B012---:R-:W0:Y:S01]  /*0b70*/  LDC.64 R4, c[0x0][0x398] ;  /* 0x0000e600ff047b82 */ /* 0x007e220000000a00 */
[----:B------:R-:W-:-:S04]  /*0b80*/  IMAD.IADD R3, R0, 0x1, R3 ;  /* 0x0000000100037824 */ /* 0x000fc800078e0203 */
[----:B0-----:R-:W-:-:S05]  /*0b90*/  IMAD.WIDE.U32 R2, R3, 0x2, R4 ;  /* 0x0000000203027825 */ /* 0x001fca00078e0004 */
[----:B------:R-:W-:Y:S01]  /*0ba0*/  STG.E.U16 desc[UR4][R2.64], R10 ;  /* 0x0000000a02007986 */ /* 0x000fe2000c101504 */
[----:B------:R-:W-:Y:S05]  /*0bb0*/  EXIT ;  /* 0x000000000000794d */ /* 0x000fea0003800000 */
.L_x_585:
[----:B------:R-:W0:Y:S01]  /*0bc0*/  S2R R2, SR_TID.X ;  /* 0x0000000000027919 */ /* 0x000e220000002100 */
[----:B------:R-:W1:Y:S02]  /*0bd0*/  LDC.64 R6, c[0x0][0x3a0] ;  /* 0x0000e800ff067b82 */ /* 0x000e640000000a00 */
[----:B-1----:R-:W-:-:S04]  /*0be0*/  IMAD.WIDE.U32 R6, R0, 0x2, R6 ;  /* 0x0000000200067825 */ /* 0x002fc800078e0006 */
[----:B0-----:R-:W-:-:S05]  /*0bf0*/  IMAD.WIDE.U32 R6, R2, 0x4, R6 ;  /* 0x0000000402067825 */ /* 0x001fca00078e0006 */
[----:B------:R-:W3:Y:S04]  /*0c00*/  LDG.E R4, desc[UR4][R6.64+0x200] ;  /* 0x0002000406047981 */ /* 0x000ee8000c1e1900 */
[----:B------:R-:W4:Y:S04]  /*0c10*/  LDG.E R3, desc[UR4][R6.64] ;  /* 0x0000000406037981 */ /* 0x000f28000c1e1900 */
[----:B------:R-:W5:Y:S04]  /*0c20*/  LDG.E R8, desc[UR4][R6.64+0x400] ;  /* 0x0004000406087981 */ /* 0x000f68000c1e1900 */
[----:B------:R-:W5:Y:S01]  /*0c30*/  LDG.E R9, desc[UR4][R6.64+0x600] ;  /* 0x0006000406097981 */ /* 0x000f62000c1e1900 */
[----:B--2---:R-:W-:-:S02]  /*0c40*/  IMAD.U32 R16, R5, 0x10000, RZ ;  /* 0x0001000005107824 */ /* 0x004fc400078e00ff */
[C---:B---3--:R-:W-:Y:S01]  /*0c50*/  IMAD.U32 R12, R4.reuse, 0x10000, RZ ;  /* 0x00010000040c7824 */ /* 0x048fe200078e00ff */
[----:B------:R-:W-:Y:S02]  /*0c60*/  PRMT R4, R4, 0x7632, R4 ;  /* 0x0000763204047816 */ /* 0x000fe40000000004 */
[C---:B----4-:R-:W-:Y:S02]  /*0c70*/  SHF.L.U32 R10, R3.reuse, 0x10, RZ ;  /* 0x00000010030a7819 */ /* 0x050fe400000006ff */
[----:B------:R-:W-:Y:S02]  /*0c80*/  PRMT R3, R3, 0x7632, R3 ;  /* 0x0000763203037816 */ /* 0x000fe40000000003 */
[C---:B-----5:R-:W-:Y:S02]  /*0c90*/  SHF.L.U32 R13, R8.reuse, 0x10, RZ ;  /* 0x00000010080d7819 */ /* 0x060fe400000006ff */
[----:B------:R-:W-:Y:S01]  /*0ca0*/  PRMT R8, R8, 0x7632, R8 ;  /* 0x0000763208087816 */ /* 0x000fe20000000008 */
[C---:B------:R-:W-:Y:S01]  /*0cb0*/  IMAD.U32 R15, R9.reuse, 0x10000, RZ ;  /* 0x00010000090f7824 */ /* 0x040fe200078e00ff */
[----:B------:R-:W-:Y:S01]  /*0cc0*/  PRMT R9, R9, 0x7632, R9 ;  /* 0x0000763209097816 */ /* 0x000fe20000000009 */
[----:B------:R-:W-:Y:S01]  /*0cd0*/  IMAD.U32 R4, R4, 0x10000, RZ ;  /* 0x0001000004047824 */ /* 0x000fe200078e00ff */
[----:B------:R-:W-:-:S02]  /*0ce0*/  SHF.L.U32 R11, R3, 0x10, RZ ;  /* 0x00000010030b7819 */ /* 0x000fc400000006ff */
[----:B------:R-:W-:Y:S02]  /*0cf0*/  SHF.L.U32 R8, R8, 0x10, RZ ;  /* 0x0000001008087819 */ /* 0x000fe400000006ff */
[----:B------:R-:W-:Y:S01]  /*0d00*/  SHF.L.U32 R9, R9, 0x10, RZ ;  /* 0x0000001009097819 */ /* 0x000fe200000006ff */
[----:B------:R-:W0:Y:S08]  /*0d10*/  MUFU.LG2 R10, R10 ;  /* 0x0000000a000a7308 */ /* 0x000e300000000c00 */
[----:B------:R-:W1:Y:S08]  /*0d20*/  MUFU.LG2 R12, R12 ;  /* 0x0000000c000c7308 */ /* 0x000e700000000c00 */
[----:B------:R-:W2:Y:S08]  /*0d30*/  MUFU.LG2 R13, R13 ;  /* 0x0000000d000d7308 */ /* 0x000eb00000000c00 */
[----:B------:R-:W3:Y:S08]  /*0d40*/  MUFU.LG2 R15, R15 ;  /* 0x0000000f000f7308 */ /* 0x000ef00000000c00 */
[----:B------:R4:W5:Y:S08]  /*0d50*/  MUFU.LG2 R7, R4 ;  /* 0x0000000400077308 */ /* 0x0009700000000c00 */
[----:B------:R-:W5:Y:S01]  /*0d60*/  MUFU.LG2 R14, R8 ;  /* 0x00000008000e7308 */ /* 0x000f620000000c00 */
[----:B----4-:R-:W4:Y:S07]  /*0d70*/  LDC.64 R4, c[0x0][0x398] ;  /* 0x0000e600ff047b82 */ /* 0x010f2e0000000a00 */
[----:B------:R-:W5:Y:S08]  /*0d80*/  MUFU.LG2 R11, R11 ;  /* 0x0000000b000b7308 */ /* 0x000f700000000c00 */
[----:B------:R-:W5:Y:S01]  /*0d90*/  MUFU.LG2 R9, R9 ;  /* 0x0000000900097308 */ /* 0x000f620000000c00 */
[C---:B0-----:R-:W-:Y:S01]  /*0da0*/  FMUL.FTZ R3, R16.reuse, R10 ;  /* 0x0000000a10037220 */ /* 0x041fe20000410000 */
[C---:B-1----:R-:W-:Y:S01]  /*0db0*/  FMUL.FTZ R6, R16.reuse, R12 ;  /* 0x0000000c10067220 */ /* 0x042fe20000410000 */
[C---:B--2---:R-:W-:Y:S01]  /*0dc0*/  FMUL.FTZ R13, R16.reuse, R13 ;  /* 0x0000000d100d7220 */ /* 0x044fe20000410000 */
[C---:B---3--:R-:W-:Y:S01]  /*0dd0*/  FMUL.FTZ R15, R16.reuse, R15 ;  /* 0x0000000f100f7220 */ /* 0x048fe20000410000 */
[C---:B-----5:R-:W-:Y:S01]  /*0de0*/  FMUL.FTZ R7, R16.reuse, R7 ;  /* 0x0000000710077220 */ /* 0x060fe20000410000 */
[C---:B------:R-:W-:Y:S01]  /*0df0*/  FMUL.FTZ R14, R16.reuse, R14 ;  /* 0x0000000e100e7220 */ /* 0x040fe20000410000 */
[C---:B------:R-:W-:Y:S01]  /*0e00*/  FMUL.FTZ R11, R16.reuse, R11 ;  /* 0x0000000b100b7220 */ /* 0x040fe20000410000 */
[----:B------:R-:W-:Y:S01]  /*0e10*/  MUFU.EX2 R3, R3 ;  /* 0x0000000300037308 */ /* 0x000fe20000000800 */
[----:B------:R-:W-:-:S07]  /*0e20*/  FMUL.FTZ R9, R16, R9 ;  /* 0x0000000910097220 */ /* 0x000fce0000410000 */
[----:B------:R-:W-:Y:S08]  /*0e30*/  MUFU.EX2 R6, R6 ;  /* 0x0000000600067308 */ /* 0x000ff00000000800 */
[----:B------:R-:W-:Y:S08]  /*0e40*/  MUFU.EX2 R13, R13 ;  /* 0x0000000d000d7308 */ /* 0x000ff00000000800 */
[----:B------:R-:W-:Y:S08]  /*0e50*/  MUFU.EX2 R15, R15 ;  /* 0x0000000f000f7308 */ /* 0x000ff00000000800 */
[----:B------:R-:W0:Y:S08]  /*0e60*/  MUFU.EX2 R8, R11 ;  /* 0x0000000b00087308 */ /* 0x000e300000000800 */
[----:B------:R-:W1:Y:S08]  /*0e70*/  MUFU.EX2 R7, R7 ;  /* 0x0000000700077308 */ /* 0x000e700000000800 */
[----:B------:R-:W2:Y:S08]  /*0e80*/  MUFU.EX2 R14, R14 ;  /* 0x0000000e000e7308 */ /* 0x000eb00000000800 */
[----:B------:R-:W3:Y:S01]  /*0e90*/  MUFU.EX2 R10, R9 ;  /* 0x00000009000a7308 */ /* 0x000ee20000000800 */
[----:B----4-:R-:W-:Y:S01]  /*0ea0*/  IMAD.WIDE.U32 R4, R0, 0x2, R4 ;  /* 0x0000000200047825 */ /* 0x010fe200078e0004 */
[----:B0-----:R-:W-:-:S02]  /*0eb0*/  F2FP.BF16.F32.PACK_AB R3, R8, R3 ;  /* 0x000000030803723e */ /* 0x001fc400000010ff */
[----:B-1----:R-:W-:Y:S01]  /*0ec0*/  F2FP.BF16.F32.PACK_AB R11, R7, R6 ;  /* 0x00000006070b723e */ /* 0x002fe200000010ff */
[----:B------:R-:W-:Y:S01]  /*0ed0*/  IMAD.WIDE.U32 R4, R2, 0x4, R4 ;  /* 0x0000000402047825 */ /* 0x000fe200078e0004 */
[----:B--2---:R-:W-:-:S04]  /*0ee0*/  F2FP.BF16.F32.PACK_AB R13, R14, R13 ;  /* 0x0000000d0e0d723e */ /* 0x004fc800000010ff */
[----:B------:R-:W-:Y:S01]  /*0ef0*/  STG.E desc[UR4][R4.64], R3 ;  /* 0x0000000304007986 */ /* 0x000fe2000c101904 */
[----:B---3--:R-:W-:-:S03]  /*0f00*/  F2FP.BF16.F32.PACK_AB R15, R10, R15 ;  /* 0x0000000f0a0f723e */ /* 0x008fc600000010ff */
[----:B------:R-:W-:Y:S04]  /*0f10*/  STG.E desc[UR4][R4.64+0x200], R11 ;  /* 0x0002000b04007986 */ /* 0x000fe8000c101904 */
[----:B------:R-:W-:Y:S04]  /*0f20*/  STG.E desc[UR4][R4.64+0x400], R13 ;  /* 0x0004000d04007986 */ /* 0x000fe8000c101904 */
[----:B------:R-:W-:Y:S01]  /*0f30*/  STG.E desc[UR4][R4.64+0x600], R15 ;  /* 0x0006000f04007986 */ /* 0x000fe2000c101904 */
[----:B------:R-:W-:Y:S05]  /*0f40*/  EXIT ;  /* 0x000000000000794d */ /* 0x000fea0003800000 */
.L_x_593:
        /* <DEDUP_REMOVED lines=11> */
.L_x_68423:


//--------------------- .text._ZN2at6native29vectorized_elementwise_kernelILi4EZNS0_50_GLOBAL__N__2680c7bb_12_PowKernel_cu_7dd49032_300329pow_tensor_scalar_kernel_implIN3c108BFloat16ES5_EEvRNS_18TensorIteratorBaseET0_EUlS5_E2_St5arrayIPcLm2EEEEviS8_T1_ --------------------------
	.section	.text._ZN2at6native29vectorized_elementwise_kernelILi4EZNS0_50_GLOBAL__N__2680c7bb_12_PowKernel_cu_7dd49032_300329pow_tensor_scalar_kernel_implIN3c108BFloat16ES5_EEvRNS_18TensorIteratorBaseET0_EUlS5_E2_St5arrayIPcLm2EEEEviS8_T1_,"ax",@progbits
	.align	128
        .global         _ZN2at6native29vectorized_elementwise_kernelILi4EZNS0_50_GLOBAL__N__2680c7bb_12_PowKernel_cu_7dd49032_300329pow_tensor_scalar_kernel_implIN3c108BFloat16ES5_EEvRNS_18TensorIteratorBaseET0_EUlS5_E2_St5arrayIPcLm2EEEEviS8_T1_
        .type           _ZN2at6native29vectorized_elementwise_kernelILi4EZNS0_50_GLOBAL__N__2680c7bb_12_PowKernel_cu_7dd49032_300329pow_tensor_scalar_kernel_implIN3c108BFloat16ES5_EEvRNS_18TensorIteratorBaseET0_EUlS5_E2_St5arrayIPcLm2EEEEviS8_T1_,@function
        .size           _ZN2at6native29vectorized_elementwise_kernelILi4EZNS0_50_GLOBAL__N__2680c7bb_12_PowKernel_cu_7dd49032_300329pow_tensor_scalar_kernel_implIN3c108BFloat16ES5_EEvRNS_18TensorIteratorBaseET0_EUlS5_E2_St5arrayIPcLm2EEEEviS8_T1_,(.L_x_68424 - _ZN2at6native29vectorized_elementwise_kernelILi4EZNS0_50_GLOBAL__N__2680c7bb_12_PowKernel_cu_7dd49032_300329pow_tensor_scalar_kernel_implIN3c108BFloat16ES5_EEvRNS_18TensorIteratorBaseET0_EUlS5_E2_St5arrayIPcLm2EEEEviS8_T1_)
        .other          _ZN2at6native29vectorized_elementwise_kernelILi4EZNS0_50_GLOBAL__N__2680c7bb_12_PowKernel_cu_7dd49032_300329pow_tensor_scalar_kernel_implIN3c108BFloat16ES5_EEvRNS_18TensorIteratorBaseET0_EUlS5_E2_St5arrayIPcLm2EEEEviS8_T1_,@"STO_CUDA_ENTRY STV_DEFAULT"
_ZN2at6native29vectorized_elementwise_kernelILi4EZNS0_50_GLOBAL__N__2680c7bb_12_PowKernel_cu_7dd49032_300329pow_tensor_scalar_kernel_implIN3c108BFloat16ES5_EEvRNS_18TensorIteratorBaseET0_EUlS5_E2_St5arrayIPcLm2EEEEviS8_T1_:
.text._ZN2at6native29vectorized_elementwise_kernelILi4EZNS0_50_GLOBAL__N__2680c7bb_12_PowKernel_cu_7dd49032_300329pow_tensor_scalar_kernel_implIN3c108BFloat16ES5_EEvRNS_18TensorIteratorBaseET0_EUlS5_E2_St5arrayIPcLm2EEEEviS8_T1_:
        /* <DEDUP_REMOVED lines=150> */
.L_x_597:
[----:B------:R-:W-:-:S13]  /*0960*/  ISETP.GE.U32.AND P0, PT, R3, R2, PT ;  /* 0x000000020300720c */ /* 0x000fda0003f06070 */
[----:B------:R-:W-:Y:S05]  /*0970*/  @P0 BRA `(.L_x_599) ;  /* 0x0000000000300947 */ /* 0x000fea0003800000 */
[----:B0-----:R-:W0:Y:S01]  /*0980*/  LDC.64 R4, c[0x0][0x398] ;  /* 0x0000e600ff047b82 */ /* 0x001e220000000a00 */
[----:B------:R-:W-:Y:S01]  /*0990*/  IMAD.IADD R11, R0, 0x1, R3 ;  /* 0x00000001000b7824 */ /* 0x000fe200078e0203 */
[----:B------:R-:W-:-:S03]  /*09a0*/  IADD3 R3, PT, PT, R3, 0x80, RZ ;  /* 0x0000008003037810 */ /* 0x000fc60007ffe0ff */
[----:B0-----:R-:W-:-:S05]  /*09b0*/  IMAD.WIDE.U32 R4, R11, 0x2, R4 ;  /* 0x000000020b047825 */ /* 0x001fca00078e0004 */
[----:B------:R1:W-:Y:S02]  /*09c0*/  STG.E.U16 desc[UR4][R4.64], R6 ;  /* 0x0000000604007986 */ /* 0x0003e4000c101504 */
.L_x_598:
[----:B------:R-:W-:-:S13]  /*09d0*/  ISETP.GE.U32.AND P0, PT, R3, R2, PT ;  /* 0x000000020300720c */ /* 0x000fda0003f06070 */
[----:B------:R-:W-:Y:S05]  /*09e0*/  @P0 BRA `(.L_x_600) ;  /* 0x0000000000340947 */ /* 0x000fea0003800000 */
[----:B01----:R-:W0:Y:S01]  /*09f0*/  LDC.64 R4, c[0x0][0x398] ;  /* 0x0000e600ff047b82 */ /* 0x003e220000000a00 */
[----:B------:R-:W-:Y:S01]  /*0a00*/  IMAD.IADD R11, R0, 0x1, R3 ;  /* 0x00000001000b7824 */ /* 0x000fe200078e0203 */
[----:B------:R-:W-:-:S03]  /*0a10*/  IADD3 R3, PT, PT, R3, 0x80, RZ ;  /* 0x0000008003037810 */ /* 0x000fc60007ffe0ff */
[----:B0-----:R-:W-:-:S05]  /*0a20*/  IMAD.WIDE.U32 R4, R11, 0x2, R4 ;  /* 0x000000020b047825 */ /* 0x001fca00078e0004 */
[----:B------:R1:W-:Y:S02]  /*0a30*/  STG.E.U16 desc[UR4][R4.64], R7 ;  /* 0x0000000704007986 */ /* 0x0003e4000c101504 */
.L_x_599:
        /* <DEDUP_REMOVED lines=8> */
.L_x_600:
[----:B------:R-:W-:Y:S05]  /*0ac0*/  BSYNC.RELIABLE B1 ;  /* 0x0000000000017941 */ /* 0x000fea0003800100 */
.L_x_596:
[----:B------:R-:W-:-:S13]  /*0ad0*/  ISETP.GE.U32.AND P0, PT, R3, R2, PT ;  /* 0x000000020300720c */ /* 0x000fda0003f06070 */
[----:B012---:R-:W0:Y:S01]  /*0ae0*/  @!P0 LDC.64 R4, c[0x0][0x398] ;  /* 0x0000e600ff048b82 */ /* 0x007e220000000a00 */
[----:B------:R-:W-:Y:S01]  /*0af0*/  @!P0 IMAD.IADD R7, R0, 0x1, R3 ;  /* 0x0000000100078824 */ /* 0x000fe200078e0203 */
[----:B------:R-:W-:-:S03]  /*0b00*/  @!P0 IADD3 R3, PT, PT, R3, 0x80, RZ ;  /* 0x0000008003038810 */ /* 0x000fc60007ffe0ff */
[----:B0-----:R-:W-:-:S05]  /*0b10*/  @!P0 IMAD.WIDE.U32 R4, R7, 0x2, R4 ;  /* 0x0000000207048825 */ /* 0x001fca00078e0004 */
[----:B------:R2:W-:Y:S02]  /*0b20*/  @!P0 STG.E.U16 desc[UR4][R4.64], R9 ;  /* 0x0000000904008986 */ /* 0x0005e4000c101504 */
.L_x_601:
[----:B------:R-:W-:Y:S05]  /*0b30*/  BSYNC.RECONVERGENT B0 ;  /* 0x0000000000007941 */ /* 0x000fea0003800200 */
.L_x_595:
        /* <DEDUP_REMOVED lines=8> */
.L_x_594:
[----:B------:R-:W0:Y:S01]  /*0bc0*/  S2R R2, SR_TID.X ;  /* 0x0000000000027919 */ /* 0x000e220000002100 */
[----:B------:R-:W1:Y:S02]  /*0bd0*/  LDC.64 R6, c[0x0][0x3a0] ;  /* 0x0000e800ff067b82 */ /* 0x000e640000000a00 */
[----:B-1----:R-:W-:-:S04]  /*0be0*/  IMAD.WIDE.U32 R6, R0, 0x2, R6 ;  /* 0x0000000200067825 */ /* 0x002fc800078e0006 */
[----:B0-----:R-:W-:-:S05]  /*0bf0*/  IMAD.WIDE.U32 R10, R2, 0x8, R6 ;  /* 0x00000008020a7825 */ /* 0x001fca00078e0006 */
[----:B------:R-:W3:Y:S04]  /*0c00*/  LDG.E.64 R8, desc[UR4][R10.64] ;  /* 0x000000040a087981 */ /* 0x000ee8000c1e1b00 */
[----:B------:R-:W4:Y:S01]  /*0c10*/  LDG.E.64 R6, desc[UR4][R10.64+0x400] ;  /* 0x000400040a067981 */ /* 0x000f22000c1e1b00 */
[----:B--2---:R-:W-:Y:S02]  /*0c20*/  IMAD.U32 R14, R5, 0x10000, RZ ;  /* 0x00010000050e7824 */ /* 0x004fe400078e00ff */
[----:B---3--:R-:W-:Y:S01]  /*0c30*/  IMAD.U32 R4, R9, 0x10000, RZ ;  /* 0x0001000009047824 */ /* 0x008fe200078e00ff */
[C---:B------:R-:W-:Y:S02]  /*0c40*/  SHF.L.U32 R3, R8.reuse, 0x10, RZ ;  /* 0x0000001008037819 */ /* 0x040fe400000006ff */
[----:B------:R-:W-:Y:S01]  /*0c50*/  PRMT R8, R8, 0x7632, R8 ;  /* 0x0000763208087816 */ /* 0x000fe20000000008 */
[----:B----4-:R-:W-:Y:S01]  /*0c60*/  IMAD.U32 R13, R7, 0x10000, RZ ;  /* 0x00010000070d7824 */ /* 0x010fe200078e00ff */
[----:B------:R-:W-:Y:S01]  /*0c70*/  PRMT R9, R9, 0x7632, R9 ;  /* 0x0000763209097816 */ /* 0x000fe20000000009 */
[----:B------:R-:W0:Y:S01]  /*0c80*/  MUFU.LG2 R4, R4 ;  /* 0x0000000400047308 */ /* 0x000e220000000c00 */
[----:B------:R-:W-:-:S02]  /*0c90*/  SHF.L.U32 R12, R6, 0x10, RZ ;  /* 0x00000010060c7819 */ /* 0x000fc400000006ff */
[----:B------:R-:W-:Y:S01]  /*0ca0*/  PRMT R6, R6, 0x7632, R6 ;  /* 0x0000763206067816 */ /* 0x000fe20000000006 */
[----:B------:R-:W-:Y:S01]  /*0cb0*/  IMAD.U32 R9, R9, 0x10000, RZ ;  /* 0x0001000009097824 */ /* 0x000fe200078e00ff */
[----:B------:R-:W-:Y:S02]  /*0cc0*/  SHF.L.U32 R8, R8, 0x10, RZ ;  /* 0x0000001008087819 */ /* 0x000fe400000006ff */
[----:B------:R-:W-:Y:S01]  /*0cd0*/  PRMT R7, R7, 0x7632, R7 ;  /* 0x0000763207077816 */ /* 0x000fe20000000007 */
[----:B------:R-:W1:Y:S01]  /*0ce0*/  MUFU.LG2 R3, R3 ;  /* 0x0000000300037308 */ /* 0x000e620000000c00 */
[----:B------:R-:W-:Y:S02]  /*0cf0*/  SHF.L.U32 R10, R6, 0x10, RZ ;  /* 0x00000010060a7819 */ /* 0x000fe400000006ff */
[----:B------:R-:W-:-:S05]  /*0d00*/  SHF.L.U32 R7, R7, 0x10, RZ ;  /* 0x0000001007077819 */ /* 0x000fca00000006ff */
[----:B------:R-:W2:Y:S01]  /*0d10*/  MUFU.LG2 R8, R8 ;  /* 0x0000000800087308 */ /* 0x000ea20000000c00 */
[C---:B0-----:R-:W-:Y:S02]  /*0d20*/  FMUL.FTZ R6, R14.reuse, R4 ;  /* 0x000000040e067220 */ /* 0x041fe40000410000 */
[----:B------:R-:W0:Y:S05]  /*0d30*/  LDC.64 R4, c[0x0][0x398] ;  /* 0x0000e600ff047b82 */ /* 0x000e2a0000000a00 */
[----:B------:R-:W3:Y:S01]  /*0d40*/  MUFU.LG2 R12, R12 ;  /* 0x0000000c000c7308 */ /* 0x000ee20000000c00 */
[----:B-1----:R-:W-:-:S07]  /*0d50*/  FMUL.FTZ R3, R14, R3 ;  /* 0x000000030e037220 */ /* 0x002fce0000410000 */
[----:B------:R-:W1:Y:S01]  /*0d60*/  MUFU.LG2 R13, R13 ;  /* 0x0000000d000d7308 */ /* 0x000e620000000c00 */
[----:B--2---:R-:W-:-:S07]  /*0d70*/  FMUL.FTZ R8, R14, R8 ;  /* 0x000000080e087220 */ /* 0x004fce0000410000 */
[----:B------:R-:W2:Y:S01]  /*0d80*/  MUFU.LG2 R9, R9 ;  /* 0x0000000900097308 */ /* 0x000ea20000000c00 */
[----:B---3--:R-:W-:Y:S01]  /*0d90*/  FMUL.FTZ R12, R14, R12 ;  /* 0x0000000c0e0c7220 */ /* 0x008fe20000410000 */
[----:B0-----:R-:W-:-:S06]  /*0da0*/  IMAD.WIDE.U32 R4, R0, 0x2, R4 ;  /* 0x0000000200047825 */ /* 0x001fcc00078e0004 */
[----:B------:R-:W0:Y:S01]  /*0db0*/  MUFU.LG2 R10, R10 ;  /* 0x0000000a000a7308 */ /* 0x000e220000000c00 */
[----:B-1----:R-:W-:Y:S01]  /*0dc0*/  FMUL.FTZ R13, R14, R13 ;  /* 0x0000000d0e0d7220 */ /* 0x002fe20000410000 */
[----:B------:R-:W-:-:S06]  /*0dd0*/  IMAD.WIDE.U32 R4, R2, 0x8, R4 ;  /* 0x0000000802047825 */ /* 0x000fcc00078e0004 */
[----:B------:R-:W1:Y:S01]  /*0de0*/  MUFU.LG2 R11, R7 ;  /* 0x00000007000b7308 */ /* 0x000e620000000c00 */
[----:B--2---:R-:W-:-:S07]  /*0df0*/  FMUL.FTZ R9, R14, R9 ;  /* 0x000000090e097220 */ /* 0x004fce0000410000 */
[----:B------:R-:W-:Y:S01]  /*0e00*/  MUFU.EX2 R3, R3 ;  /* 0x0000000300037308 */ /* 0x000fe20000000800 */
[----:B0-----:R-:W-:-:S07]  /*0e10*/  FMUL.FTZ R10, R14, R10 ;  /* 0x0000000a0e0a7220 */ /* 0x001fce0000410000 */
[----:B------:R-:W0:Y:S01]  /*0e20*/  MUFU.EX2 R8, R8 ;  /* 0x0000000800087308 */ /* 0x000e220000000800 */
[----:B-1----:R-:W-:-:S07]  /*0e30*/  FMUL.FTZ R11, R14, R11 ;  /* 0x0000000b0e0b7220 */ /* 0x002fce0000410000 */
[----:B------:R-:W-:Y:S08]  /*0e40*/  MUFU.EX2 R6, R6 ;  /* 0x0000000600067308 */ /* 0x000ff00000000800 */
[----:B------:R-:W-:Y:S01]  /*0e50*/  MUFU.EX2 R12, R12 ;  /* 0x0000000c000c7308 */ /* 0x000fe20000000800 */
[----:B0-----:R-:W-:-:S07]  /*0e60*/  F2FP.BF16.F32.PACK_AB R2, R8, R3 ;  /* 0x000000030802723e */ /* 0x001fce00000010ff */
[----:B------:R-:W-:Y:S08]  /*0e70*/  MUFU.EX2 R13, R13 ;  /* 0x0000000d000d7308 */ /* 0x000ff00000000800 */
[----:B------:R-:W0:Y:S08]  /*0e80*/  MUFU.EX2 R9, R9 ;  /* 0x0000000900097308 */ /* 0x000e300000000800 */
[----:B------:R-:W1:Y:S08]  /*0e90*/  MUFU.EX2 R7, R10 ;  /* 0x0000000a00077308 */ /* 0x000e700000000800 */
[----:B------:R-:W2:Y:S01]  /*0ea0*/  MUFU.EX2 R14, R11 ;  /* 0x0000000b000e7308 */ /* 0x000ea20000000800 */
[----:B0-----:R-:W-:-:S05]  /*0eb0*/  F2FP.BF16.F32.PACK_AB R3, R9, R6 ;  /* 0x000000060903723e */ /* 0x001fca00000010ff */
[----:B------:R-:W-:Y:S01]  /*0ec0*/  STG.E.64 desc[UR4][R4.64], R2 ;  /* 0x0000000204007986 */ /* 0x000fe2000c101b04 */
[----:B-1----:R-:W-:Y:S02]  /*0ed0*/  F2FP.BF16.F32.PACK_AB R12, R7, R12 ;  /* 0x0000000c070c723e */ /* 0x002fe400000010ff */
[----:B--2---:R-:W-:-:S05]  /*0ee0*/  F2FP.BF16.F32.PACK_AB R13, R14, R13 ;  /* 0x0000000d0e0d723e */ /* 0x004fca00000010ff */
[----:B------:R-:W-:Y:S01]  /*0ef0*/  STG.E.64 desc[UR4][R4.64+0x400], R12 ;  /* 0x0004000c04007986 */ /* 0x000fe2000c101b04 */
[----:B------:R-:W-:Y:S05]  /*0f00*/  EXIT ;  /* 0x000000000000794d */ /* 0x000fea0003800000 */
.L_x_602:
        /* <DEDUP_REMOVED lines=15> */
.L_x_68424:


//--------------------- .text._ZN2at6native29vectorized_elementwise_kernelILi8EZNS0_50_GLOBAL__N__2680c7bb_12_PowKernel_cu_7dd49032_300329pow_tensor_scalar_kernel_implIN3c108BFloat16ES5_EEvRNS_18TensorIteratorBaseET0_EUlS5_E2_St5arrayIPcLm2EEEEviS8_T1_ --------------------------
	.section	.text._ZN2at6native29vectorized_elementwise_kernelILi8EZNS0_50_GLOBAL__N__2680c7bb_12_PowKernel_cu_7dd49032_300329pow_tensor_scalar_kernel_implIN3c108BFloat16ES5_EEvRNS_18TensorIteratorBaseET0_EUlS5_E2_St5arrayIPcLm2EEEEviS8_T1_,"ax",@progbits
	.align	128
        .global         _ZN2at6native29vectorized_elementwise_kernelILi8EZNS0_50_GLOBAL__N__2680c7bb_12_PowKernel_cu_7dd49032_300329pow_tensor_scalar_kernel_implIN3c108BFloat16ES5_EEvRNS_18TensorIteratorBaseET0_EUlS5_E2_St5arrayIPcLm2EEEEviS8_T1_
        .type           _ZN2at6native29vectorized_elementwise_kernelILi8EZNS0_50_GLOBAL__N__2680c7bb_12_PowKernel_cu_7dd49032_300329pow_tensor_scalar_kernel_implIN3c108BFloat16ES5_EEvRNS_18TensorIteratorBaseET0_EUlS5_E2_St5arrayIPcLm2EEEEviS8_T1_,@function
        .size           _ZN2at6native29vectorized_elementwise_kernelILi8EZNS0_50_GLOBAL__N__2680c7bb_12_PowKernel_cu_7dd49032_300329pow_tensor_scalar_kernel_implIN3c108BFloat16ES5_EEvRNS_18TensorIteratorBaseET0_EUlS5_E2_St5arrayIPcLm2EEEEviS8_T1_,(.L_x_68425 - _ZN2at6native29vectorized_elementwise_kernelILi8EZNS0_50_GLOBAL__N__2680c7bb_12_PowKernel_cu_7dd49032_300329pow_tensor_scalar_kernel_implIN3c108BFloat16ES5_EEvRNS_18TensorIteratorBaseET0_EUlS5_E2_St5arrayIPcLm2EEEEviS8_T1_)
        .other          _ZN2at6native29vectorized_elementwise_kernelILi8EZNS0_50_GLOBAL__N__2680c7bb_12_PowKernel_cu_7dd49032_300329pow_tensor_scalar_kernel_implIN3c108BFloat16ES5_EEvRNS_18TensorIteratorBaseET0_EUlS5_E2_St5arrayIPcLm2EEEEviS8_T1_,@"STO_CUDA_ENTRY STV_DEFAULT"
_ZN2at6native29vectorized_elementwise_kernelILi8EZNS0_50_GLOBAL__N__2680c7bb_12_PowKernel_cu_7dd49032_300329pow_tensor_scalar_kernel_implIN3c108BFloat16ES5_EEvRNS_18TensorIteratorBaseET0_EUlS5_E2_St5arrayIPcLm2EEEEviS8_T1_:
.text._ZN2at6native29vectorized_elementwise_kernelILi8EZNS0_50_GLOBAL__N__2680c7bb_12_PowKernel_cu_7dd49032_300329pow_tensor_scalar_kernel_implIN3c108BFloat16ES5_EEvRNS_18TensorIteratorBaseET0_EUlS5_E2_St5arrayIPcLm2EEEEviS8_T1_:
        /* <DEDUP_REMOVED lines=150> */
.L_x_606:
[----:B------:R-:W-:-:S13]  /*0960*/  ISETP.GE.U32.AND P0, PT, R3, R2, PT ;  /* 0x000000020300720c */ /* 0x000fda0003f06070 */
[----:B------:R-:W-:Y:S05]  /*0970*/  @P0 BRA `(.L_x_608) ;  /* 0x0000000000300947 */ /* 0x000fea0003800000 */
[----:B0-----:R-:W0:Y:S01]  /*0980*/  LDC.64 R4, c[0x0][0x398] ;  /* 0x0000e600ff047b82 */ /* 0x001e220000000a00 */
[----:B------:R-:W-:Y:S01]  /*0990*/  IMAD.IADD R11, R0, 0x1, R3 ;  /* 0x00000001000b7824 */ /* 0x000fe200078e0203 */
[----:B------:R-:W-:-:S03]  /*09a0*/  IADD3 R3, PT, PT, R3, 0x80, RZ ;  /* 0x0000008003037810 */ /* 0x000fc60007ffe0ff */
[----:B0-----:R-:W-:-:S05]  /*09b0*/  IMAD.WIDE.U32 R4, R11, 0x2, R4 ;  /* 0x000000020b047825 */ /* 0x001fca00078e0004 */
[----:B------:R1:W-:Y:S02]  /*09c0*/  STG.E.U16 desc[UR4][R4.64], R6 ;  /* 0x0000000604007986 */ /* 0x0003e4000c101504 */
.L_x_607:
[----:B------:R-:W-:-:S13]  /*09d0*/  ISETP.GE.U32.AND P0, PT, R3, R2, PT ;  /* 0x000000020300720c */ /* 0x000fda0003f06070 */
[----:B------:R-:W-:Y:S05]  /*09e0*/  @P0 BRA `(.L_x_609) ;  /* 0x0000000000340947 */ /* 0x000fea0003800000 */
[----:B01----:R-:W0:Y:S01]  /*09f0*/  LDC.64 R4, c[0x0][0x398] ;  /* 0x0000e600ff047b82 */ /* 0x003e220000000a00 */
[----:B------:R-:W-:Y:S01]  /*0a00*/  IMAD.IADD R11, R0, 0x1, R3 ;  /* 0x00000001000b7824 */ /* 0x000fe200078e0203 */
[----:B------:R-:W-:-:S03]  /*0a10*/  IADD3 R3, PT, PT, R3, 0x80, RZ ;  /* 0x0000008003037810 */ /* 0x000fc60007ffe0ff */
[----:B0-----:R-:W-:-:S05]  /*0a20*/  IMAD.WIDE.U32 R4, R11, 0x2, R4 ;  /* 0x000000020b047825 */ /* 0x001fca00078e0004 */
[----:B------:R1:W-:Y:S02]  /*0a30*/  STG.E.U16 desc[UR4][R4.64], R7 ;  /* 0x0000000704007986 */ /* 0x0003e4000c101504 */
.L_x_608:
        /* <DEDUP_REMOVED lines=8> */
.L_x_609:
[----:B------:R-:W-:Y:S05]  /*0ac0*/  BSYNC.RELIABLE B1 ;  /* 0x0000000000017941 */ /* 0x000fea0003800100 */
.L_x_605:
[----:B------:R-:W-:-:S13]  /*0ad0*/  ISETP.GE.U32.AND P0, PT, R3, R2, PT ;  /* 0x000000020300720c */ /* 0x000fda0003f06070 */
[----:B012---:R-:W0:Y:S01]  /*0ae0*/  @!P0 LDC.64 R4, c[0x0][0x398] ;  /* 0x0000e600ff048b82 */ /* 0x007e220000000a00 */
[----:B------:R-:W-:Y:S01]  /*0af0*/  @!P0 IMAD.IADD R7, R0, 0x1, R3 ;  /* 0x0000000100078824 */ /* 0x000fe200078e0203 */
[----:B------:R-:W-:-:S03]  /*0b00*/  @!P0 IADD3 R3, PT, PT, R3, 0x80, RZ ;  /* 0x0000008003038810 */ /* 0x000fc60007ffe0ff */
[----:B0-----:R-:W-:-:S05]  /*0b10*/  @!P0 IMAD.WIDE.U32 R4, R7, 0x2, R4 ;  /* 0x0000000207048825 */ /* 0x001fca00078e0004 */
[----:B------:R2:W-:Y:S02]  /*0b20*/  @!P0 STG.E.U16 desc[UR4][R4.64], R9 ;  /* 0x0000000904008986 */ /* 0x0005e4000c101504 */
.L_x_610:
[----:B------:R-:W-:Y:S05]  /*0b30*/  BSYNC.RECONVERGENT B0 ;  /* 0x0000000000007941 */ /* 0x000fea0003800200 */
.L_x_604:
        /* <DEDUP_REMOVED lines=8> */
.L_x_603:
[----:B------:R-:W0:Y:S01]  /*0bc0*/  S2R R2, SR_TID.X ;  /* 0x0000000000027919 */ /* 0x000e220000002100 */
[----:B------:R-:W1:Y:S02]  /*0bd0*/  LDC.64 R6, c[0x0][0x3a0] ;  /* 0x0000e800ff067b82 */ /* 0x000e640000000a00 */
[----:B-1----:R-:W-:-:S04]  /*0be0*/  IMAD.WIDE.U32 R6, R0, 0x2, R6 ;  /* 0x0000000200067825 */ /* 0x002fc800078e0006 */
[----:B0-----:R-:W-:-:S05]  /*0bf0*/  IMAD.WIDE.U32 R6, R2, 0x10, R6 ;  /* 0x0000001002067825 */ /* 0x001fca00078e0006 */
[----:B------:R-:W3:Y:S01]  /*0c00*/  LDG.E.128 R8, desc[UR4][R6.64] ;  /* 0x0000000406087981 */ /* 0x000ee2000c1e1d00 */
[----:B--2---:R-:W-:Y:S01]  /*0c10*/  IMAD.U32 R17, R5, 0x10000, RZ ;  /* 0x0001000005117824 */ /* 0x004fe200078e00ff */
[----:B---3--:R-:W-:Y:S01]  /*0c20*/  SHF.L.U32 R3, R8, 0x10, RZ ;  /* 0x0000001008037819 */ /* 0x008fe200000006ff */
[----:B------:R-:W-:Y:S01]  /*0c30*/  IMAD.U32 R12, R9, 0x10000, RZ ;  /* 0x00010000090c7824 */ /* 0x000fe200078e00ff */
[C---:B------:R-:W-:Y:S01]  /*0c40*/  SHF.L.U32 R13, R10.reuse, 0x10, RZ ;  /* 0x000000100a0d7819 */ /* 0x040fe200000006ff */
[----:B------:R-:W-:Y:S01]  /*0c50*/  IMAD.U32 R14, R11, 0x10000, RZ ;  /* 0x000100000b0e7824 */ /* 0x000fe200078e00ff */
[----:B------:R-:W-:Y:S01]  /*0c60*/  PRMT R10, R10, 0x7632, R10 ;  /* 0x000076320a0a7816 */ /* 0x000fe2000000000a */
[----:B------:R-:W0:Y:S01]  /*0c70*/  MUFU.LG2 R4, R3 ;  /* 0x0000000300047308 */ /* 0x000e220000000c00 */
[----:B------:R-:W-:Y:S02]  /*0c80*/  PRMT R8, R8, 0x7632, R8 ;  /* 0x0000763208087816 */ /* 0x000fe40000000008 */
[----:B------:R-:W-:-:S02]  /*0c90*/  PRMT R9, R9, 0x7632, R9 ;  /* 0x0000763209097816 */ /* 0x000fc40000000009 */
[----:B------:R-:W-:Y:S02]  /*0ca0*/  SHF.L.U32 R10, R10, 0x10, RZ ;  /* 0x000000100a0a7819 */ /* 0x000fe400000006ff */
[----:B------:R-:W-:Y:S01]  /*0cb0*/  PRMT R11, R11, 0x7632, R11 ;  /* 0x000076320b0b7816 */ /* 0x000fe2000000000b */
[----:B------:R-:W-:Y:S01]  /*0cc0*/  IMAD.U32 R9, R9, 0x10000, RZ ;  /* 0x0001000009097824 */ /* 0x000fe200078e00ff */
[----:B------:R-:W-:Y:S01]  /*0cd0*/  SHF.L.U32 R8, R8, 0x10, RZ ;  /* 0x0000001008087819 */ /* 0x000fe200000006ff */
[----:B------:R-:W1:Y:S01]  /*0ce0*/  MUFU.LG2 R13, R13 ;  /* 0x0000000d000d7308 */ /* 0x000e620000000c00 */
[----:B------:R-:W-:Y:S01]  /*0cf0*/  SHF.L.U32 R11, R11, 0x10, RZ ;  /* 0x000000100b0b7819 */ /* 0x000fe200000006ff */
[----:B0-----:R-:W-:-:S06]  /*0d00*/  FMUL.FTZ R7, R17, R4 ;  /* 0x0000000411077220 */ /* 0x001fcc0000410000 */
[----:B------:R-:W0:Y:S01]  /*0d10*/  MUFU.LG2 R10, R10 ;  /* 0x0000000a000a7308 */ /* 0x000e220000000c00 */
[----:B------:R-:W2:Y:S07]  /*0d20*/  LDC.64 R4, c[0x0][0x398] ;  /* 0x0000e600ff047b82 */ /* 0x000eae0000000a00 */
[----:B------:R-:W3:Y:S01]  /*0d30*/  MUFU.LG2 R8, R8 ;  /* 0x0000000800087308 */ /* 0x000ee20000000c00 */
[----:B-1----:R-:W-:-:S07]  /*0d40*/  FMUL.FTZ R6, R17, R13 ;  /* 0x0000000d11067220 */ /* 0x002fce0000410000 */
[----:B------:R-:W1:Y:S01]  /*0d50*/  MUFU.LG2 R12, R12 ;  /* 0x0000000c000c7308 */ /* 0x000e620000000c00 */
[----:B0-----:R-:W-:-:S07]  /*0d60*/  FMUL.FTZ R13, R17, R10 ;  /* 0x0000000a110d7220 */ /* 0x001fce0000410000 */
[----:B------:R-:W0:Y:S01]  /*0d70*/  MUFU.LG2 R14, R14 ;  /* 0x0000000e000e7308 */ /* 0x000e220000000c00 */
[----:B---3--:R-:W-:Y:S01]  /*0d80*/  FMUL.FTZ R10, R17, R8 ;  /* 0x00000008110a7220 */ /* 0x008fe20000410000 */
[----:B--2---:R-:W-:-:S06]  /*0d90*/  IMAD.WIDE.U32 R4, R0, 0x2, R4 ;  /* 0x0000000200047825 */ /* 0x004fcc00078e0004 */
[----:B------:R-:W2:Y:S01]  /*0da0*/  MUFU.LG2 R15, R11 ;  /* 0x0000000b000f7308 */ /* 0x000ea20000000c00 */
[----:B-1----:R-:W-:-:S07]  /*0db0*/  FMUL.FTZ R3, R17, R12 ;  /* 0x0000000c11037220 */ /* 0x002fce0000410000 */
[----:B------:R-:W1:Y:S01]  /*0dc0*/  MUFU.LG2 R9, R9 ;  /* 0x0000000900097308 */ /* 0x000e620000000c00 */
[----:B0-----:R-:W-:-:S07]  /*0dd0*/  FMUL.FTZ R14, R17, R14 ;  /* 0x0000000e110e7220 */ /* 0x001fce0000410000 */
[----:B------:R-:W-:Y:S01]  /*0de0*/  MUFU.EX2 R7, R7 ;  /* 0x0000000700077308 */ /* 0x000fe20000000800 */
[----:B--2---:R-:W-:-:S07]  /*0df0*/  FMUL.FTZ R15, R17, R15 ;  /* 0x0000000f110f7220 */ /* 0x004fce0000410000 */
[----:B------:R-:W0:Y:S01]  /*0e00*/  MUFU.EX2 R10, R10 ;  /* 0x0000000a000a7308 */ /* 0x000e220000000800 */
[----:B-1----:R-:W-:Y:S01]  /*0e10*/  FMUL.FTZ R11, R17, R9 ;  /* 0x00000009110b7220 */ /* 0x002fe20000410000 */
[----:B------:R-:W-:-:S06]  /*0e20*/  IMAD.WIDE.U32 R8, R2, 0x10, R4 ;  /* 0x0000001002087825 */ /* 0x000fcc00078e0004 */
[----:B------:R-:W-:Y:S08]  /*0e30*/  MUFU.EX2 R6, R6 ;  /* 0x0000000600067308 */ /* 0x000ff00000000800 */
[----:B------:R-:W-:Y:S01]  /*0e40*/  MUFU.EX2 R3, R3 ;  /* 0x0000000300037308 */ /* 0x000fe20000000800 */
[----:B0-----:R-:W-:-:S07]  /*0e50*/  F2FP.BF16.F32.PACK_AB R4, R10, R7 ;  /* 0x000000070a04723e */ /* 0x001fce00000010ff */
[----:B------:R-:W-:Y:S08]  /*0e60*/  MUFU.EX2 R14, R14 ;  /* 0x0000000e000e7308 */ /* 0x000ff00000000800 */
[----:B------:R-:W0:Y:S08]  /*0e70*/  MUFU.EX2 R13, R13 ;  /* 0x0000000d000d7308 */ /* 0x000e300000000800 */
[----:B------:R-:W1:Y:S08]  /*0e80*/  MUFU.EX2 R12, R11 ;  /* 0x0000000b000c7308 */ /* 0x000e700000000800 */
[----:B------:R-:W2:Y:S01]  /*0e90*/  MUFU.EX2 R15, R15 ;  /* 0x0000000f000f7308 */ /* 0x000ea20000000800 */
[----:B0-----:R-:W-:-:S02]  /*0ea0*/  F2FP.BF16.F32.PACK_AB R6, R13, R6 ;  /* 0x000000060d06723e */ /* 0x001fc400000010ff */
[----:B-1----:R-:W-:Y:S02]  /*0eb0*/  F2FP.BF16.F32.PACK_AB R5, R12, R3 ;  /* 0x000000030c05723e */ /* 0x002fe400000010ff */
[----:B--2---:R-:W-:-:S05]  /*0ec0*/  F2FP.BF16.F32.PACK_AB R7, R15, R14 ;  /* 0x0000000e0f07723e */ /* 0x004fca00000010ff */
[----:B------:R-:W-:Y:S01]  /*0ed0*/  STG.E.128 desc[UR4][R8.64], R4 ;  /* 0x0000000408007986 */ /* 0x000fe2000c101d04 */
[----:B------:R-:W-:Y:S05]  /*0ee0*/  EXIT ;  /* 0x000000000000794d */ /* 0x000fea0003800000 */
.L_x_611:
        /* <DEDUP_REMOVED lines=9> */
.L_x_68425:


//--------------------- .text._ZN2at6native18elementwise_kernelILi128ELi4EZNS0_15gpu_kernel_implIZNS0_50_GLOBAL__N__2680c7bb_12_PowKernel_cu_7dd49032_300329pow_tensor_scalar_kernel_implIN3c108BFloat16ES6_EEvRNS_18TensorIteratorBaseET0_EUlS6_E1_EEvS8_RKT_EUliE_EEviT1_ --------------------------
	.section	.text._ZN2at6native18elementwise_kernelILi128ELi4EZNS0_15gpu_kernel_implIZNS0_50_GLOBAL__N__2680c7bb_12_PowKernel_cu_7dd49032_300329pow_tensor_scalar_kernel_implIN3c108BFloat16ES6_EEvRNS_18TensorIteratorBaseET0_EUlS6_E1_EEvS8_RKT_EUliE_EEviT1_,"ax",@progbits
	.align	128
        .global         _ZN2at6native18elementwise_kernelILi128ELi4EZNS0_15gpu_kernel_implIZNS0_50_GLOBAL__N__2680c7bb_12_PowKernel_cu_7dd49032_300329pow_tensor_scalar_kernel_implIN3c108BFloat16ES6_EEvRNS_18TensorIteratorBaseET0_EUlS6_E1_EEvS8_RKT_EUliE_EEviT1_
        .type           _ZN2at6native18elementwise_kernelILi128ELi4EZNS0_15gpu_kernel_implIZNS0_50_GLOBAL__N__2680c7bb_12_PowKernel_cu_7dd49032_300329pow_tensor_scalar_kernel_implIN3c108BFloat16ES6_EEvRNS_18TensorIteratorBaseET0_EUlS6_E1_EEvS8_RKT_EUliE_EEviT1_,@function
        .size           _ZN2at6native18elementwise_kernelILi128ELi4EZNS0_15gpu_kernel_implIZNS0_50_GLOBAL__N__2680c7bb_12_PowKernel_cu_7dd49032_300329pow_tensor_scalar_kernel_implIN3c108BFloat16ES6_EEvRNS_18TensorIteratorBaseET0_EUlS6_E1_EEvS8_RKT_EUliE_EEviT1_,(.L_x_68286 - _ZN2at6native18elementwise_kernelILi128ELi4EZNS0_15gpu_kernel_implIZNS0_50_GLOBAL__N__2680c7bb_12_PowKernel_cu_7dd49032_300329pow_tensor_scalar_kernel_implIN3c108BFloat16ES6_EEvRNS_18TensorIteratorBaseET0_EUlS6_E1_EEvS8_RKT_EUliE_EEviT1_)
        .other          _ZN2at6native18elementwise_kernelILi128ELi4EZNS0_15gpu_kernel_implIZNS0_50_GLOBAL__N__2680c7bb_12_PowKernel_cu_7dd49032_300329pow_tensor_scalar_kernel_implIN3c108BFloat16ES6_EEvRNS_18TensorIteratorBaseET0_EUlS6_E1_EEvS8_RKT_EUliE_EEviT1_,@"STO_CUDA_ENTRY STV_DEFAULT"
_ZN2at6native18elementwise_kernelILi128ELi4EZNS0_15gpu_kernel_implIZNS0_50_GLOBAL__N__2680c7bb_12_PowKernel_cu_7dd49032_300329pow_tensor_scalar_kernel_implIN3c108BFloat16ES6_EEvRNS_18TensorIteratorBaseET0_EUlS6_E1_EEvS8_RKT_EUliE_EEviT1_:
.text._ZN2at6native18elementwise_kernelILi128ELi4EZNS0_15gpu_kernel_implIZNS0_50_GLOBAL__N__2680c7bb_12_PowKernel_cu_7dd49032_300329pow_tensor_scalar_kernel_implIN3c108BFloat16ES6_EEvRNS_18TensorIteratorBaseET0_EUlS6_E1_EEvS8_RKT_EUliE_EEviT1_:
        /* <DEDUP_REMOVED lines=9> */
[----:B---3--:R-:W-:-:S02]  /*0090*/  UIADD3 UR40, UPT, UPT, UR39, -0x1, URZ ;  /* 0xffffffff27287890 */ /* 0x008fc4000fffe0ff */
[----:B--2---:R-:W-:Y:S02]  /*00a0*/  USHF.L.U32 UR4, UR4, 0x9, URZ ;  /* 0x0000000904047899 */ /* 0x004fe400080006ff */
[----:B------:R-:W-:-:S04]  /*00b0*/  UISETP.LT.U32.AND UP0, UPT, UR40, 0x18, UPT ;  /* 0x000000182800788c */ /* 0x000fc8000bf01070 */
[----:B------:R-:W-:Y:S01]  /*00c0*/  USEL UR38, UR40, 0x18, UP0 ;  /* 0x0000001828267887 */ /* 0x000fe20008000000 */
[----:B-1----:R-:W-:-:S03]  /*00d0*/  LOP3.LUT R17, R17, UR4, RZ, 0xfc, !PT ;  /* 0x0000000411117c12 */ /* 0x002fc6000f8efcff */
[----:B------:R-:W-:Y:S01]  /*00e0*/  UIADD3 UR38, UPT, UPT, UR38, 0x1, URZ ;  /* 0x0000000126267890 */ /* 0x000fe2000fffe0ff */
[----:B----4-:R-:W-:-:S13]  /*00f0*/  ISETP.GE.AND P0, PT, R17, UR5, PT ;  /* 0x0000000511007c0c */ /* 0x010fda000bf06270 */
[----:B0-----:R-:W-:Y:S05]  /*0100*/  @P0 BRA `(.L_x_613) ;  /* 0x0000003000cc0947 */ /* 0x001fea0003800000 */
        /* <DEDUP_REMOVED lines=302> */
.L_x_614:
        /* <DEDUP_REMOVED lines=18> */
.L_x_618:
[----:B------:R-:W2:Y:S02]  /*1510*/  LDG.E.U8 R2, desc[UR36][R2.64] ;  /* 0x0000002402027981 */ /* 0x000ea4000c1e1100 */
[----:B--2---:R-:W-:-:S04]  /*1520*/  I2FP.F32.U32 R0, R2 ;  /* 0x0000000200007245 */ /* 0x004fc80000201000 */
[----:B------:R-:W-:Y:S01]  /*1530*/  F2FP.BF16.F32.PACK_AB R0, RZ, R0 ;  /* 0x00000000ff00723e */ /* 0x000fe200000010ff */
[----:B------:R-:W-:Y:S06]  /*1540*/  BRA `(.L_x_620) ;  /* 0x0000000c00847947 */ /* 0x000fec0003800000 */
.L_x_617:
        /* <DEDUP_REMOVED lines=10> */
.L_x_622:
[----:B------:R-:W2:Y:S02]  /*15f0*/  LDG.E R2, desc[UR36][R2.64] ;  /* 0x0000002402027981 */ /* 0x000ea4000c1e1900 */
[----:B--2---:R-:W-:-:S04]  /*1600*/  I2FP.F32.S32 R0, R2 ;  /* 0x0000000200007245 */ /* 0x004fc80000201400 */
[----:B------:R-:W-:Y:S01]  /*1610*/  F2FP.BF16.F32.PACK_AB R0, RZ, R0 ;  /* 0x00000000ff00723e */ /* 0x000fe200000010ff */
[----:B------:R-:W-:Y:S06]  /*1620*/  BRA `(.L_x_620) ;  /* 0x0000000c004c7947 */ /* 0x000fec0003800000 */
.L_x_621:
[----:B------:R-:W2:Y:S02]  /*1630*/  LDG.E.U16 R2, desc[UR36][R2.64] ;  /* 0x0000002402027981 */ /* 0x000ea4000c1e1500 */
[----:B--2---:R-:W0:Y:S02]  /*1640*/  I2F.S16 R0, R2 ;  /* 0x0000000200007306 */ /* 0x004e240000101400 */
[----:B0-----:R-:W-:Y:S01]  /*1650*/  F2FP.BF16.F32.PACK_AB R0, RZ, R0 ;  /* 0x00000000ff00723e */ /* 0x001fe200000010ff */
[----:B------:R-:W-:Y:S06]  /*1660*/  BRA `(.L_x_620) ;  /* 0x0000000c003c7947 */ /* 0x000fec0003800000 */
.L_x_616:
        /* <DEDUP_REMOVED lines=9> */
.L_x_624:
[----:B------:R-:W2:Y:S02]  /*1700*/  LDG.E.U16 R0, desc[UR36][R2.64] ;  /* 0x0000002402007981 */ /* 0x000ea4000c1e1500 */
[----:B--2---:R-:W-:-:S05]  /*1710*/  HADD2.F32 R0, -RZ, R0.H0_H0 ;  /* 0x20000000ff007230 */ /* 0x004fca0000004100 */
[----:B------:R-:W-:Y:S01]  /*1720*/  F2FP.BF16.F32.PACK_AB R0, RZ, R0 ;  /* 0x00000000ff00723e */ /* 0x000fe200000010ff */
[----:B------:R-:W-:Y:S06]  /*1730*/  BRA `(.L_x_620) ;  /* 0x0000000c00087947 */ /* 0x000fec0003800000 */
.L_x_623:
        /* <DEDUP_REMOVED lines=9> */
.L_x_626:
[----:B------:R-:W2:Y:S02]  /*17d0*/  LDG.E.U16 R2, desc[UR36][R2.64] ;  /* 0x0000002402027981 */ /* 0x000ea4000c1e1500 */
[----:B--2---:R-:W-:-:S05]  /*17e0*/  HADD2.F32 R0, -RZ, R2.H0_H0 ;  /* 0x20000002ff007230 */ /* 0x004fca0000004100 */
[----:B------:R-:W-:Y:S01]  /*17f0*/  F2FP.BF16.F32.PACK_AB R0, RZ, R0 ;  /* 0x00000000ff00723e */ /* 0x000fe200000010ff */
[----:B------:R-:W-:Y:S06]  /*1800*/  BRA `(.L_x_620) ;  /* 0x0000000800d47947 */ /* 0x000fec0003800000 */
.L_x_625:
        /* <DEDUP_REMOVED lines=8> */
.L_x_615:
        /* <DEDUP_REMOVED lines=13> */
.L_x_629:
        /* <DEDUP_REMOVED lines=8> */
.L_x_628:
        /* <DEDUP_REMOVED lines=27> */
.L_x_631:
        /* <DEDUP_REMOVED lines=13> */
.L_x_630:
[----:B------:R0:W5:Y:S01]  /*1c60*/  LDG.E.U16 R0, desc[UR36][R2.64] ;  /* 0x0000002402007981 */ /* 0x000162000c1e1500 */
[----:B------:R-:W-:Y:S05]  /*1c70*/  BRA `(.L_x_620) ;  /* 0x0000000400b87947 */ /* 0x000fea0003800000 */
.L_x_627:
        /* <DEDUP_REMOVED lines=12> */
.L_x_634:
        /* <DEDUP_REMOVED lines=21> */
.L_x_638:
[----:B------:R-:W-:Y:S05]  /*1e90*/  BSYNC.RECONVERGENT B1 ;  /* 0x0000000000017941 */ /* 0x000fea0003800200 */
.L_x_637:
[----:B------:R-:W-:Y:S01]  /*1ea0*/  IMAD.SHL.U32 R0, R0, 0x100000, RZ ;  /* 0x0010000000007824 */ /* 0x000fe200078e00ff */
[----:B------:R-:W-:-:S04]  /*1eb0*/  LEA R2, R2, 0x3b800000, 0x17 ;  /* 0x3b80000002027811 */ /* 0x000fc800078eb8ff */
[----:B------:R-:W-:-:S07]  /*1ec0*/  LOP3.LUT R0, R2, R0, R7, 0xfe, !PT ;  /* 0x0000000002007212 */ /* 0x000fce00078efe07 */
.L_x_636:
[----:B------:R-:W-:Y:S05]  /*1ed0*/  BSYNC.RECONVERGENT B0 ;  /* 0x0000000000007941 */ /* 0x000fea0003800200 */
.L_x_635:
[----:B------:R-:W-:Y:S01]  /*1ee0*/  F2FP.BF16.F32.PACK_AB R0, RZ, R0 ;  /* 0x00000000ff00723e */ /* 0x000fe200000010ff */
[----:B------:R-:W-:Y:S06]  /*1ef0*/  BRA `(.L_x_620) ;  /* 0x0000000400187947 */ /* 0x000fec0003800000 */
.L_x_633:
        /* <DEDUP_REMOVED lines=21> */
.L_x_642:
[----:B------:R-:W-:Y:S05]  /*2050*/  BSYNC.RECONVERGENT B1 ;  /* 0x0000000000017941 */ /* 0x000fea0003800200 */
.L_x_641:
[----:B------:R-:W-:Y:S02]  /*2060*/  SHF.L.U32 R0, R0, 0x15, RZ ;  /* 0x0000001500007819 */ /* 0x000fe400000006ff */
[----:B------:R-:W-:-:S04]  /*2070*/  LEA R2, R2, 0x37800000, 0x17 ;  /* 0x3780000002027811 */ /* 0x000fc800078eb8ff */
[----:B------:R-:W-:-:S07]  /*2080*/  LOP3.LUT R0, R2, R0, R7, 0xfe, !PT ;  /* 0x0000000002007212 */ /* 0x000fce00078efe07 */
.L_x_640:
[----:B------:R-:W-:Y:S05]  /*2090*/  BSYNC.RECONVERGENT B0 ;  /* 0x0000000000007941 */ /* 0x000fea0003800200 */
.L_x_639:
[----:B------:R-:W-:Y:S01]  /*20a0*/  F2FP.BF16.F32.PACK_AB R0, RZ, R0 ;  /* 0x00000000ff00723e */ /* 0x000fe200000010ff */
[----:B------:R-:W-:Y:S06]  /*20b0*/  BRA `(.L_x_620) ;  /* 0x0000000000a87947 */ /* 0x000fec0003800000 */
.L_x_632:
[----:B------:R-:W-:-:S09]  /*20c0*/  UISETP.NE.AND UP0, UPT, UR4, 0x1c, UPT ;  /* 0x0000001c0400788c */ /* 0x000fd2000bf05270 */
[----:B------:R-:W-:Y:S05]  /*20d0*/  BRA.U !UP0, `(.L_x_643) ;  /* 0x0000000108947547 */ /* 0x000fea000b800000 */
[----:B------:R-:W-:-:S09]  /*20e0*/  UISETP.NE.AND UP0, UPT, UR4, 0x1d, UPT ;  /* 0x0000001d0400788c */ /* 0x000fd2000bf05270 */
[----:B------:R-:W-:Y:S05]  /*20f0*/  BRA.U !UP0, `(.L_x_644) ;  /* 0x00000001087c7547 */ /* 0x000fea000b800000 */
[----:B------:R-:W-:-:S09]  /*2100*/  UISETP.NE.AND UP0, UPT, UR4, 0x2c, UPT ;  /* 0x0000002c0400788c */ /* 0x000fd2000bf05270 */
[----:B------:R-:W-:Y:S05]  /*2110*/  BRA.U !UP0, `(.L_x_645) ;  /* 0x0000000108487547 */ /* 0x000fea000b800000 */
.L_x_619:
        /* <DEDUP_REMOVED lines=16> */
.L_x_646:
[----:B------:R-:W-:Y:S01]  /*2220*/  PRMT R0, RZ, 0x7610, R0 ;  /* 0x00007610ff007816 */ /* 0x000fe20000000000 */
[----:B------:R-:W-:Y:S06]  /*2230*/  BRA `(.L_x_620) ;  /* 0x0000000000487947 */ /* 0x000fec0003800000 */
.L_x_645:
        /* <DEDUP_REMOVED lines=8> */
.L_x_648:
[----:B------:R-:W-:Y:S05]  /*22c0*/  BSYNC.RECONVERGENT B0 ;  /* 0x0000000000007941 */ /* 0x000fea0003800200 */
.L_x_647:
[----:B------:R-:W-:Y:S01]  /*22d0*/  F2FP.BF16.F32.PACK_AB R0, RZ, R0 ;  /* 0x00000000ff00723e */ /* 0x000fe200000010ff */
[----:B------:R-:W-:Y:S06]  /*22e0*/  BRA `(.L_x_620) ;  /* 0x00000000001c7947 */ /* 0x000fec0003800000 */
.L_x_644:
[----:B------:R-:W2:Y:S02]  /*22f0*/  LDG.E.64 R2, desc[UR36][R2.64] ;  /* 0x0000002402027981 */ /* 0x000ea4000c1e1b00 */
[----:B--2---:R-:W0:Y:S02]  /*2300*/  I2F.U64 R0, R2 ;  /* 0x0000000200007312 */ /* 0x004e240000301000 */
[----:B0-----:R-:W-:Y:S01]  /*2310*/  F2FP.BF16.F32.PACK_AB R0, RZ, R0 ;  /* 0x00000000ff00723e */ /* 0x001fe200000010ff */
[----:B------:R-:W-:Y:S06]  /*2320*/  BRA `(.L_x_620) ;  /* 0x00000000000c7947 */ /* 0x000fec0003800000 */
.L_x_643:
[----:B------:R-:W2:Y:S02]  /*2330*/  LDG.E R2, desc[UR36][R2.64] ;  /* 0x0000002402027981 */ /* 0x000ea4000c1e1900 */
[----:B--2---:R-:W-:-:S04]  /*2340*/  I2FP.F32.U32 R0, R2 ;  /* 0x0000000200007245 */ /* 0x004fc80000201000 */
[----:B------:R-:W-:-:S07]  /*2350*/  F2FP.BF16.F32.PACK_AB R0, RZ, R0 ;  /* 0x00000000ff00723e */ /* 0x000fce00000010ff */
.L_x_620:
[----:B-----5:R-:W-:Y:S01]  /*2360*/  IMAD.U32 R0, R0, 0x10000, RZ ;  /* 0x0001000000007824 */ /* 0x020fe200078e00ff */
[----:B------:R-:W1:Y:S01]  /*2370*/  LDCU.64 UR4, c[0x0][0x580] ;  /* 0x0000b000ff0477ac */ /* 0x000e620008000a00 */
[----:B------:R-:W-:Y:S02]  /*2380*/  BSSY.RECONVERGENT B0, `(.L_x_649) ;  /* 0x0000015000007945 */ /* 0x000fe40003800200 */
[----:B------:R-:W-:-:S06]  /*2390*/  FMUL.FTZ R0, R0, R0 ;  /* 0x0000000000007220 */ /* 0x000fcc0000410000 */
[----:B------:R-:W0:Y:S02]  /*23a0*/  F2F.BF16.F32 R0, R0 ;  /* 0x0000000000007304 */ /* 0x000e240000202000 */
[----:B0-----:R-:W-:-:S04]  /*23b0*/  IMAD.U32 R2, R0, 0x10000, RZ ;  /* 0x0001000000027824 */ /* 0x001fc800078e00ff */
[----:B------:R-:W-:-:S06]  /*23c0*/  FMUL.FTZ R10, R2, 1 ;  /* 0x3f800000020a7820 */ /* 0x000fcc0000410000 */
[----:B------:R-:W0:Y:S08]  /*23d0*/  F2F.F64.F32 R10, R10 ;  /* 0x0000000a000a7310 */ /* 0x000e300000201800 */
[----:B0-----:R-:W0:Y:S01]  /*23e0*/  MUFU.RCP64H R5, R11 ;  /* 0x0000000b00057308 */ /* 0x001e220000001800 */
[----:B------:R-:W-:-:S05]  /*23f0*/  VIADD R4, R11, 0x300402 ;  /* 0x003004020b047836 */ /* 0x000fca0000000000 */
[----:B------:R-:W-:Y:S01]  /*2400*/  FSETP.GEU.AND P0, PT, |R4|, 5.8789094863358348022e-39, PT ;  /* 0x004004020400780b */ /* 0x000fe20003f0e200 */
[----:B0-----:R-:W-:-:S08]  /*2410*/  DFMA R2, -R10, R4, 1 ;  /* 0x3ff000000a02742b */ /* 0x001fd00000000104 */
[----:B------:R-:W-:-:S08]  /*2420*/  DFMA R2, R2, R2, R2 ;  /* 0x000000020202722b */ /* 0x000fd00000000002 */
[----:B------:R-:W-:Y:S01]  /*2430*/  DFMA R6, R4, R2, R4 ;  /* 0x000000020406722b */ /* 0x000fe20000000004 */
[----:B-1----:R-:W-:-:S04]  /*2440*/  IADD3 R2, P1, PT, R16, UR4, RZ ;  /* 0x0000000410027c10 */ /* 0x002fc8000ff3e0ff */
[----:B------:R-:W-:-:S03]  /*2450*/  IADD3.X R3, PT, PT, RZ, UR5, RZ, P1, !PT ;  /* 0x00000005ff037c10 */ /* 0x000fc60008ffe4ff */
[----:B------:R-:W-:-:S08]  /*2460*/  DFMA R8, -R10, R6, 1 ;  /* 0x3ff000000a08742b */ /* 0x000fd00000000106 */
[----:B------:R-:W-:Y:S01]  /*2470*/  DFMA R6, R6, R8, R6 ;  /* 0x000000080606722b */ /* 0x000fe20000000006 */
[----:B------:R-:W-:Y:S10]  /*2480*/  @P0 BRA `(.L_x_650) ;  /* 0x0000000000100947 */ /* 0x000ff40003800000 */
[----:B------:R-:W-:-:S05]  /*2490*/  LOP3.LUT R0, R11, 0x7fffffff, RZ, 0xc0, !PT ;  /* 0x7fffffff0b007812 */ /* 0x000fca00078ec0ff */
[----:B------:R-:W-:Y:S01]  /*24a0*/  VIADD R8, R0, 0xfff00000 ;  /* 0xfff0000000087836 */ /* 0x000fe20000000000 */
[----:B------:R-:W-:-:S07]  /*24b0*/  MOV R0, 0x24d0 ;  /* 0x000024d000007802 */ /* 0x000fce0000000f00 */
[----:B------:R-:W-:Y:S05]  /*24c0*/  CALL.REL.NOINC `($__internal_0_$__cuda_sm20_dblrcp_rn_slowpath_v3) ;  /* 0x000000a800847944 */ /* 0x000fea0003c00000 */
.L_x_650:
[----:B------:R-:W-:Y:S05]  /*24d0*/  BSYNC.RECONVERGENT B0 ;  /* 0x0000000000007941 */ /* 0x000fea0003800200 */
.L_x_649:
[----:B------:R-:W-:Y:S01]  /*24e0*/  UMOV UR4, 0xf0000000 ;  /* 0xf000000000047882 */ /* 0x000fe20000000000 */
[----:B------:R-:W-:Y:S01]  /*24f0*/  UMOV UR5, 0x380fffff ;  /* 0x380fffff00057882 */ /* 0x000fe20000000000 */
[----:B------:R-:W0:Y:S01]  /*2500*/  F2F.F32.F64 R0, R6 ;  /* 0x0000000600007310 */ /* 0x000e220000301000 */
[----:B------:R-:W-:Y:S01]  /*2510*/  DSETP.GEU.AND P0, PT, |R6|, UR4, PT ;  /* 0x0000000406007e2a */ /* 0x000fe2000bf0e200 */
[----:B------:R-:W-:-:S04]  /*2520*/  UPRMT UR4, UR41, 0x9910, URZ ;  /* 0x0000991029047896 */ /* 0x000fc800080000ff */
[----:B------:R-:W-:-:S09]  /*2530*/  UISETP.GT.AND UP0, UPT, UR4, 0x9, UPT ;  /* 0x000000090400788c */ /* 0x000fd2000bf04270 */
[----:B0-----:R-:W-:-:S04]  /*2540*/  @!P0 FMUL R0, R0, 1.175494350822287508e-38 ;  /* 0x0080000000008820 */ /* 0x001fc80000400000 */
[----:B------:R0:W1:Y:S01]  /*2550*/  F2F.BF16.F32 R5, R0 ;  /* 0x0000000000057304 */ /* 0x0000620000202000 */
        /* <DEDUP_REMOVED lines=9> */
[----:B01----:R-:W-:-:S04]  /*25f0*/  IMAD.U32 R0, R5, 0x10000, RZ ;  /* 0x0001000005007824 */ /* 0x003fc800078e00ff */
[----:B------:R-:W0:Y:S02]  /*2600*/  F2I.FTZ.TRUNC.NTZ R5, R0 ;  /* 0x0000000000057305 */ /* 0x000e24000021f100 */
[----:B0-----:R0:W-:Y:S01]  /*2610*/  STG.E.U8 desc[UR36][R2.64], R5 ;  /* 0x0000000502007986 */ /* 0x0011e2000c101124 */
[----:B------:R-:W-:Y:S05]  /*2620*/  BRA `(.L_x_656) ;  /* 0x0000000c00807947 */ /* 0x000fea0003800000 */
.L_x_654:
[----:B-1----:R-:W-:-:S06]  /*2630*/  IMAD.U32 R5, R5, 0x10000, RZ ;  /* 0x0001000005057824 */ /* 0x002fcc00078e00ff */
[----:B------:R-:W1:Y:S02]  /*2640*/  F2I.S64.TRUNC R4, R5 ;  /* 0x0000000500047311 */ /* 0x000e64000020d900 */
[----:B-1----:R1:W-:Y:S01]  /*2650*/  STG.E.U8 desc[UR36][R2.64], R4 ;  /* 0x0000000402007986 */ /* 0x0023e2000c101124 */
[----:B------:R-:W-:Y:S05]  /*2660*/  BRA `(.L_x_656) ;  /* 0x0000000c00707947 */ /* 0x000fea0003800000 */
.L_x_653:
[----:B------:R-:W-:-:S09]  /*2670*/  UISETP.NE.AND UP0, UPT, UR4, 0x2, UPT ;  /* 0x000000020400788c */ /* 0x000fd2000bf05270 */
[----:B------:R-:W-:Y:S05]  /*2680*/  BRA.U !UP0, `(.L_x_657) ;  /* 0x0000000108307547 */ /* 0x000fea000b800000 */
[----:B------:R-:W-:-:S09]  /*2690*/  UISETP.NE.AND UP0, UPT, UR4, 0x3, UPT ;  /* 0x000000030400788c */ /* 0x000fd2000bf05270 */
[----:B------:R-:W-:Y:S05]  /*26a0*/  BRA.U !UP0, `(.L_x_658) ;  /* 0x0000000108187547 */ /* 0x000fea000b800000 */
[----:B------:R-:W-:-:S09]  /*26b0*/  UISETP.NE.AND UP0, UPT, UR4, 0x4, UPT ;  /* 0x000000040400788c */ /* 0x000fd2000bf05270 */
[----:B------:R-:W-:Y:S05]  /*26c0*/  BRA.U UP0, `(.L_x_655) ;  /* 0x0000000900b87547 */ /* 0x000fea000b800000 */
[----:B-1----:R-:W-:-:S06]  /*26d0*/  SHF.L.U32 R5, R5, 0x10, RZ ;  /* 0x0000001005057819 */ /* 0x002fcc00000006ff */
[----:B------:R-:W1:Y:S02]  /*26e0*/  F2I.S64.TRUNC R4, R5 ;  /* 0x0000000500047311 */ /* 0x000e64000020d900 */
[----:B-1----:R1:W-:Y:S01]  /*26f0*/  STG.E.64 desc[UR36][R2.64], R4 ;  /* 0x0000000402007986 */ /* 0x0023e2000c101b24 */
[----:B------:R-:W-:Y:S05]  /*2700*/  BRA `(.L_x_656) ;  /* 0x0000000c00487947 */ /* 0x000fea0003800000 */
.L_x_658:
[----:B-1----:R-:W-:-:S06]  /*2710*/  IMAD.U32 R5, R5, 0x10000, RZ ;  /* 0x0001000005057824 */ /* 0x002fcc00078e00ff */
[----:B------:R-:W1:Y:S02]  /*2720*/  F2I.FTZ.TRUNC.NTZ R5, R5 ;  /* 0x0000000500057305 */ /* 0x000e64000021f100 */
[----:B-1----:R1:W-:Y:S01]  /*2730*/  STG.E desc[UR36][R2.64], R5 ;  /* 0x0000000502007986 */ /* 0x0023e2000c101924 */
[----:B------:R-:W-:Y:S05]  /*2740*/  BRA `(.L_x_656) ;  /* 0x0000000c00387947 */ /* 0x000fea0003800000 */
.L_x_657:
[----:B-1----:R-:W-:-:S06]  /*2750*/  IMAD.U32 R5, R5, 0x10000, RZ ;  /* 0x0001000005057824 */ /* 0x002fcc00078e00ff */
[----:B------:R-:W1:Y:S02]  /*2760*/  F2I.FTZ.TRUNC.NTZ R5, R5 ;  /* 0x0000000500057305 */ /* 0x000e64000021f100 */
[----:B-1----:R1:W-:Y:S01]  /*2770*/  STG.E.U16 desc[UR36][R2.64], R5 ;  /* 0x0000000502007986 */ /* 0x0023e2000c101524 */
[----:B------:R-:W-:Y:S05]  /*2780*/  BRA `(.L_x_656) ;  /* 0x0000000c00287947 */ /* 0x000fea0003800000 */
.L_x_652:
        /* <DEDUP_REMOVED lines=9> */
.L_x_660:
[----:B01----:R-:W-:-:S04]  /*2820*/  SHF.L.U32 R0, R5, 0x10, RZ ;  /* 0x0000001005007819 */ /* 0x003fc800000006ff */
[----:B------:R-:W-:-:S05]  /*2830*/  F2FP.F16.F32.PACK_AB R0, RZ, R0 ;  /* 0x00000000ff00723e */ /* 0x000fca00000000ff */
[----:B------:R0:W-:Y:S01]  /*2840*/  STG.E.U16 desc[UR36][R2.64], R0 ;  /* 0x0000000002007986 */ /* 0x0001e2000c101524 */
[----:B------:R-:W-:Y:S05]  /*2850*/  BRA `(.L_x_656) ;  /* 0x0000000800f47947 */ /* 0x000fea0003800000 */
.L_x_659:
[----:B------:R-:W-:-:S09]  /*2860*/  UISETP.NE.AND UP0, UPT, UR4, 0x7, UPT ;  /* 0x000000070400788c */ /* 0x000fd2000bf05270 */
[----:B------:R-:W-:Y:S05]  /*2870*/  BRA.U !UP0, `(.L_x_661) ;  /* 0x0000000108347547 */ /* 0x000fea000b800000 */
[----:B------:R-:W-:-:S09]  /*2880*/  UISETP.NE.AND UP0, UPT, UR4, 0x8, UPT ;  /* 0x000000080400788c */ /* 0x000fd2000bf05270 */
[----:B------:R-:W-:Y:S05]  /*2890*/  BRA.U !UP0, `(.L_x_662) ;  /* 0x0000000108187547 */ /* 0x000fea000b800000 */
[----:B------:R-:W-:-:S09]  /*28a0*/  UISETP.NE.AND UP0, UPT, UR4, 0x9, UPT ;  /* 0x000000090400788c */ /* 0x000fd2000bf05270 */
[----:B------:R-:W-:Y:S05]  /*28b0*/  BRA.U UP0, `(.L_x_655) ;  /* 0x00000009003c7547 */ /* 0x000fea000b800000 */
[----:B-1----:R-:W-:Y:S02]  /*28c0*/  IMAD.U32 R4, R5, 0x10000, RZ ;  /* 0x0001000005047824 */ /* 0x002fe400078e00ff */
[----:B------:R-:W-:-:S05]  /*28d0*/  IMAD.MOV.U32 R5, RZ, RZ, RZ ;  /* 0x000000ffff057224 */ /* 0x000fca00078e00ff */
[----:B------:R3:W-:Y:S01]  /*28e0*/  STG.E.64 desc[UR36][R2.64], R4 ;  /* 0x0000000402007986 */ /* 0x0007e2000c101b24 */
[----:B------:R-:W-:Y:S05]  /*28f0*/  BRA `(.L_x_656) ;  /* 0x0000000800cc7947 */ /* 0x000fea0003800000 */
.L_x_662:
[----:B-1----:R-:W-:-:S05]  /*2900*/  IMAD.U32 R5, R5, 0x10000, RZ ;  /* 0x0001000005057824 */ /* 0x002fca00078e00ff */
[----:B------:R-:W-:-:S04]  /*2910*/  F2FP.F16.F32.PACK_AB R5, RZ, R5 ;  /* 0x00000005ff05723e */ /* 0x000fc800000000ff */
[----:B------:R-:W-:-:S05]  /*2920*/  PRMT R5, R5, 0x5410, RZ ;  /* 0x0000541005057816 */ /* 0x000fca00000000ff */
[----:B------:R2:W-:Y:S01]  /*2930*/  STG.E desc[UR36][R2.64], R5 ;  /* 0x0000000502007986 */ /* 0x0005e2000c101924 */
[----:B------:R-:W-:Y:S05]  /*2940*/  BRA `(.L_x_656) ;  /* 0x0000000800b87947 */ /* 0x000fea0003800000 */
.L_x_661:
[----:B-1----:R-:W-:-:S05]  /*2950*/  SHF.L.U32 R4, R5, 0x10, RZ ;  /* 0x0000001005047819 */ /* 0x002fca00000006ff */
[----:B------:R-:W-:-:S06]  /*2960*/  FMUL.FTZ R4, R4, 1 ;  /* 0x3f80000004047820 */ /* 0x000fcc0000410000 */
[----:B------:R-:W1:Y:S02]  /*2970*/  F2F.F64.F32 R4, R4 ;  /* 0x0000000400047310 */ /* 0x000e640000201800 */
[----:B-1----:R4:W-:Y:S01]  /*2980*/  STG.E.64 desc[UR36][R2.64], R4 ;  /* 0x0000000402007986 */ /* 0x0029e2000c101b24 */
[----:B------:R-:W-:Y:S05]  /*2990*/  BRA `(.L_x_656) ;  /* 0x0000000800a47947 */ /* 0x000fea0003800000 */
.L_x_651:
        /* <DEDUP_REMOVED lines=13> */
.L_x_665:
[----:B-1----:R-:W-:Y:S01]  /*2a70*/  IMAD.U32 R5, R5, 0x10000, RZ ;  /* 0x0001000005057824 */ /* 0x002fe200078e00ff */
[----:B------:R-:W-:-:S03]  /*2a80*/  CS2R R6, SRZ ;  /* 0x0000000000067805 */ /* 0x000fc6000001ff00 */
[----:B------:R-:W-:-:S06]  /*2a90*/  FMUL.FTZ R5, R5, 1 ;  /* 0x3f80000005057820 */ /* 0x000fcc0000410000 */
[----:B------:R-:W1:Y:S02]  /*2aa0*/  F2F.F64.F32 R4, R5 ;  /* 0x0000000500047310 */ /* 0x000e640000201800 */
[----:B-1----:R1:W-:Y:S01]  /*2ab0*/  STG.E.128 desc[UR36][R2.64], R4 ;  /* 0x0000000402007986 */ /* 0x0023e2000c101d24 */
[----:B------:R-:W-:Y:S05]  /*2ac0*/  BRA `(.L_x_656) ;  /* 0x0000000800587947 */ /* 0x000fea0003800000 */
.L_x_664:
[----:B------:R-:W-:-:S09]  /*2ad0*/  UISETP.NE.AND UP0, UPT, UR4, 0xf, UPT ;  /* 0x0000000f0400788c */ /* 0x000fd2000bf05270 */
[----:B------:R-:W-:Y:S05]  /*2ae0*/  BRA.U !UP0, `(.L_x_666) ;  /* 0x0000000108a07547 */ /* 0x000fea000b800000 */
[----:B------:R-:W-:-:S09]  /*2af0*/  UISETP.NE.AND UP0, UPT, UR4, 0x17, UPT ;  /* 0x000000170400788c */ /* 0x000fd2000bf05270 */
[----:B------:R-:W-:Y:S05]  /*2b00*/  BRA.U !UP0, `(.L_x_667) ;  /* 0x00000001084c7547 */ /* 0x000fea000b800000 */
[----:B------:R-:W-:-:S09]  /*2b10*/  UISETP.NE.AND UP0, UPT, UR4, 0x18, UPT ;  /* 0x000000180400788c */ /* 0x000fd2000bf05270 */
[----:B------:R-:W-:Y:S05]  /*2b20*/  BRA.U UP0, `(.L_x_655) ;  /* 0x0000000500a07547 */ /* 0x000fea000b800000 */
[----:B-1----:R-:W-:Y:S01]  /*2b30*/  IMAD.U32 R7, R5, 0x10000, RZ ;  /* 0x0001000005077824 */ /* 0x002fe200078e00ff */
[----:B------:R-:W-:Y:S01]  /*2b40*/  BSSY.RECONVERGENT B0, `(.L_x_668) ;  /* 0x000000c000007945 */ /* 0x000fe20003800200 */
[----:B0-----:R-:W-:-:S03]  /*2b50*/  MOV R0, 0x7f ;  /* 0x0000007f00007802 */ /* 0x001fc60000000f00 */
        /* <DEDUP_REMOVED lines=10> */
.L_x_669:
[----:B------:R-:W-:Y:S05]  /*2c00*/  BSYNC.RECONVERGENT B0 ;  /* 0x0000000000007941 */ /* 0x000fea0003800200 */
.L_x_668:
[----:B------:R-:W-:-:S05]  /*2c10*/  LOP3.LUT R5, R0, 0x80, R5, 0xf8, !PT ;  /* 0x0000008000057812 */ /* 0x000fca00078ef805 */
[----:B------:R0:W-:Y:S01]  /*2c20*/  STG.E.U8 desc[UR36][R2.64], R5 ;  /* 0x0000000502007986 */ /* 0x0001e2000c101124 */
[----:B------:R-:W-:Y:S05]  /*2c30*/  BRA `(.L_x_656) ;  /* 0x0000000400fc7947 */ /* 0x000fea0003800000 */
.L_x_667:
[----:B-1----:R-:W-:Y:S01]  /*2c40*/  IMAD.U32 R7, R5, 0x10000, RZ ;  /* 0x0001000005077824 */ /* 0x002fe200078e00ff */
[----:B------:R-:W-:Y:S04]  /*2c50*/  BSSY.RECONVERGENT B0, `(.L_x_670) ;  /* 0x000000e000007945 */ /* 0x000fe80003800200 */
[----:B------:R-:W-:Y:S02]  /*2c60*/  LOP3.LUT R6, R7, 0x7fffffff, RZ, 0xc0, !PT ;  /* 0x7fffffff07067812 */ /* 0x000fe400078ec0ff */
[----:B------:R-:W-:Y:S02]  /*2c70*/  SHF.R.U32.HI R5, RZ, 0x18, R7 ;  /* 0x00000018ff057819 */ /* 0x000fe40000011607 */
[----:B------:R-:W-:-:S13]  /*2c80*/  ISETP.GE.U32.AND P1, PT, R6, 0x47800000, PT ;  /* 0x478000000600780c */ /* 0x000fda0003f26070 */
[----:B0-----:R-:W-:Y:S01]  /*2c90*/  @P1 IMAD.MOV.U32 R0, RZ, RZ, 0x7f ;  /* 0x0000007fff001424 */ /* 0x001fe200078e00ff */
        /* <DEDUP_REMOVED lines=9> */
.L_x_671:
[----:B------:R-:W-:Y:S05]  /*2d30*/  BSYNC.RECONVERGENT B0 ;  /* 0x0000000000007941 */ /* 0x000fea0003800200 */
.L_x_670:
[----:B------:R-:W-:-:S05]  /*2d40*/  LOP3.LUT R5, R0, 0x80, R5, 0xf8, !PT ;  /* 0x0000008000057812 */ /* 0x000fca00078ef805 */
[----:B------:R0:W-:Y:S01]  /*2d50*/  STG.E.U8 desc[UR36][R2.64], R5 ;  /* 0x0000000502007986 */ /* 0x0001e2000c101124 */
[----:B------:R-:W-:Y:S05]  /*2d60*/  BRA `(.L_x_656) ;  /* 0x0000000400b07947 */ /* 0x000fea0003800000 */
.L_x_666:
[----:B-1----:R1:W-:Y:S01]  /*2d70*/  STG.E.U16 desc[UR36][R2.64], R5 ;  /* 0x0000000502007986 */ /* 0x0023e2000c101524 */
[----:B------:R-:W-:Y:S05]  /*2d80*/  BRA `(.L_x_656) ;  /* 0x0000000400a87947 */ /* 0x000fea0003800000 */
.L_x_663:
        /* <DEDUP_REMOVED lines=12> */
.L_x_674:
[----:B-1----:R-:W-:Y:S01]  /*2e50*/  SHF.L.U32 R5, R5, 0x10, RZ ;  /* 0x0000001005057819 */ /* 0x002fe200000006ff */
[----:B------:R-:W-:Y:S01]  /*2e60*/  BSSY.RECONVERGENT B0, `(.L_x_675) ;  /* 0x0000014000007945 */ /* 0x000fe20003800200 */
[----:B0-----:R-:W-:Y:S02]  /*2e70*/  IMAD.MOV.U32 R0, RZ, RZ, 0x80 ;  /* 0x00000080ff007424 */ /* 0x001fe400078e00ff */
[----:B------:R-:W-:-:S04]  /*2e80*/  LOP3.LUT R4, R5, 0x7fffffff, RZ, 0xc0, !PT ;  /* 0x7fffffff05047812 */ /* 0x000fc800078ec0ff */
        /* <DEDUP_REMOVED lines=9> */
.L_x_677:
[----:B------:R-:W-:-:S04]  /*2f20*/  SHF.R.U32.HI R0, RZ, 0x14, R5 ;  /* 0x00000014ff007819 */ /* 0x000fc80000011605 */
[----:B------:R-:W-:-:S04]  /*2f30*/  LOP3.LUT R0, R0, 0x1, RZ, 0xc0, !PT ;  /* 0x0000000100007812 */ /* 0x000fc800078ec0ff */
[----:B------:R-:W-:-:S04]  /*2f40*/  IADD3 R0, PT, PT, R5, 0x487ffff, R0 ;  /* 0x0487ffff05007810 */ /* 0x000fc80007ffe000 */
[----:B------:R-:W-:-:S04]  /*2f50*/  SHF.R.U32.HI R0, RZ, 0x14, R0 ;  /* 0x00000014ff007819 */ /* 0x000fc80000011600 */
[----:B------:R-:W-:-:S07]  /*2f60*/  LOP3.LUT R4, R0, 0xff, RZ, 0xc0, !PT ;  /* 0x000000ff00047812 */ /* 0x000fce00078ec0ff */
.L_x_678:
[----:B------:R-:W-:-:S04]  /*2f70*/  SHF.R.U32.HI R5, RZ, 0x18, R5 ;  /* 0x00000018ff057819 */ /* 0x000fc80000011605 */
[----:B------:R-:W-:-:S04]  /*2f80*/  LOP3.LUT R4, R4, 0x80, R5, 0xf8, !PT ;  /* 0x0000008004047812 */ /* 0x000fc800078ef805 */
[----:B------:R-:W-:-:S07]  /*2f90*/  PRMT R0, R4, 0x7610, R0 ;  /* 0x0000761004007816 */ /* 0x000fce0000000000 */
.L_x_676:
[----:B------:R-:W-:Y:S05]  /*2fa0*/  BSYNC.RECONVERGENT B0 ;  /* 0x0000000000007941 */ /* 0x000fea0003800200 */
.L_x_675:
[----:B------:R0:W-:Y:S01]  /*2fb0*/  STG.E.U8 desc[UR36][R2.64], R0 ;  /* 0x0000000002007986 */ /* 0x0001e2000c101124 */
[----:B------:R-:W-:Y:S05]  /*2fc0*/  BRA `(.L_x_656) ;  /* 0x0000000400187947 */ /* 0x000fea0003800000 */
.L_x_673:
[----:B-1----:R-:W-:Y:S01]  /*2fd0*/  IMAD.U32 R5, R5, 0x10000, RZ ;  /* 0x0001000005057824 */ /* 0x002fe200078e00ff */
[----:B------:R-:W-:Y:S01]  /*2fe0*/  BSSY.RECONVERGENT B0, `(.L_x_679) ;  /* 0x0000014000007945 */ /* 0x000fe20003800200 */
[----:B0-----:R-:W-:-:S03]  /*2ff0*/  IMAD.MOV.U32 R0, RZ, RZ, 0x80 ;  /* 0x00000080ff007424 */ /* 0x001fc600078e00ff */
        /* <DEDUP_REMOVED lines=10> */
.L_x_681:
[----:B------:R-:W-:-:S04]  /*30a0*/  SHF.R.U32.HI R0, RZ, 0x15, R5 ;  /* 0x00000015ff007819 */ /* 0x000fc80000011605 */
[----:B------:R-:W-:-:S04]  /*30b0*/  LOP3.LUT R0, R0, 0x1, RZ, 0xc0, !PT ;  /* 0x0000000100007812 */ /* 0x000fc800078ec0ff */
[----:B------:R-:W-:-:S04]  /*30c0*/  IADD3 R0, PT, PT, R5, 0x88fffff, R0 ;  /* 0x088fffff05007810 */ /* 0x000fc80007ffe000 */
[----:B------:R-:W-:-:S04]  /*30d0*/  SHF.R.U32.HI R0, RZ, 0x15, R0 ;  /* 0x00000015ff007819 */ /* 0x000fc80000011600 */
[----:B------:R-:W-:-:S07]  /*30e0*/  LOP3.LUT R4, R0, 0xff, RZ, 0xc0, !PT ;  /* 0x000000ff00047812 */ /* 0x000fce00078ec0ff */
.L_x_682:
[----:B------:R-:W-:-:S04]  /*30f0*/  SHF.R.U32.HI R5, RZ, 0x18, R5 ;  /* 0x00000018ff057819 */ /* 0x000fc80000011605 */
[----:B------:R-:W-:-:S04]  /*3100*/  LOP3.LUT R4, R4, 0x80, R5, 0xf8, !PT ;  /* 0x0000008004047812 */ /* 0x000fc800078ef805 */
[----:B------:R-:W-:-:S07]  /*3110*/  PRMT R0, R4, 0x7610, R0 ;  /* 0x0000761004007816 */ /* 0x000fce0000000000 */
.L_x_680:
[----:B------:R-:W-:Y:S05]  /*3120*/  BSYNC.RECONVERGENT B0 ;  /* 0x0000000000007941 */ /* 0x000fea0003800200 */
.L_x_679:
[----:B------:R0:W-:Y:S01]  /*3130*/  STG.E.U8 desc[UR36][R2.64], R0 ;  /* 0x0000000002007986 */ /* 0x0001e2000c101124 */
[----:B------:R-:W-:Y:S05]  /*3140*/  BRA `(.L_x_656) ;  /* 0x0000000000b87947 */ /* 0x000fea0003800000 */
.L_x_672:
[----:B------:R-:W-:-:S09]  /*3150*/  UISETP.NE.AND UP0, UPT, UR4, 0x1c, UPT ;  /* 0x0000001c0400788c */ /* 0x000fd2000bf05270 */
[----:B------:R-:W-:Y:S05]  /*3160*/  BRA.U !UP0, `(.L_x_683) ;  /* 0x0000000108a47547 */ /* 0x000fea000b800000 */
[----:B------:R-:W-:-:S09]  /*3170*/  UISETP.NE.AND UP0, UPT, UR4, 0x1d, UPT ;  /* 0x0000001d0400788c */ /* 0x000fd2000bf05270 */
[----:B------:R-:W-:Y:S05]  /*3180*/  BRA.U !UP0, `(.L_x_684) ;  /* 0x00000001088c7547 */ /* 0x000fea000b800000 */
[----:B------:R-:W-:-:S09]  /*3190*/  UISETP.NE.AND UP0, UPT, UR4, 0x2c, UPT ;  /* 0x0000002c0400788c */ /* 0x000fd2000bf05270 */
[----:B------:R-:W-:Y:S05]  /*31a0*/  BRA.U !UP0, `(.L_x_685) ;  /* 0x0000000108447547 */ /* 0x000fea000b800000 */
.L_x_655:
[----:B0-----:R-:W-:Y:S01]  /*31b0*/  MOV R0, 0x0 ;  /* 0x0000000000007802 */ /* 0x001fe20000000f00 */
[----:B------:R-:W0:Y:S01]  /*31c0*/  LDCU.64 UR6, c[0x4][0x198] ;  /* 0x01003300ff0677ac */ /* 0x000e220008000a00 */
[----:B------:R-:W-:Y:S02]  /*31d0*/  HFMA2 R13, -RZ, RZ, 0, 0 ;  /* 0x00000000ff0d7431 */ /* 0x000fe400000001ff */
[----:B------:R-:W-:Y:S01]  /*31e0*/  IMAD.MOV.U32 R8, RZ, RZ, 0x65 ;  /* 0x00000065ff087424 */ /* 0x000fe200078e00ff */
[----:B------:R2:W3:Y:S01]  /*31f0*/  LDC.64 R2, c[0x4][R0] ;  /* 0x0100000000027b82 */ /* 0x0004e20000000a00 */
[----:B------:R-:W4:Y:S01]  /*3200*/  LDCU.64 UR8, c[0x4][0x1a0] ;  /* 0x01003400ff0877ac */ /* 0x000f220008000a00 */
[----:B------:R-:W-:Y:S01]  /*3210*/  IMAD.MOV.U32 R12, RZ, RZ, 0x1 ;  /* 0x00000001ff0c7424 */ /* 0x000fe200078e00ff */
[----:B------:R-:W5:Y:S01]  /*3220*/  LDCU.64 UR4, c[0x4][0xb0] ;  /* 0x01001600ff0477ac */ /* 0x000f620008000a00 */
[----:B0-----:R-:W-:Y:S01]  /*3230*/  MOV R4, UR6 ;  /* 0x0000000600047c02 */ /* 0x001fe20008000f00 */
[----:B-1----:R-:W-:-:S02]  /*3240*/  IMAD.U32 R5, RZ, RZ, UR7 ;  /* 0x00000007ff057e24 */ /* 0x002fc4000f8e00ff */
[----:B----4-:R-:W-:Y:S02]  /*3250*/  IMAD.U32 R6, RZ, RZ, UR8 ;  /* 0x00000008ff067e24 */ /* 0x010fe4000f8e00ff */
[----:B------:R-:W-:Y:S01]  /*3260*/  IMAD.U32 R7, RZ, RZ, UR9 ;  /* 0x00000009ff077e24 */ /* 0x000fe2000f8e00ff */
[----:B-----5:R-:W-:Y:S01]  /*3270*/  MOV R10, UR4 ;  /* 0x00000004000a7c02 */ /* 0x020fe20008000f00 */
[----:B--2---:R-:W-:-:S07]  /*3280*/  IMAD.U32 R11, RZ, RZ, UR5 ;  /* 0x00000005ff0b7e24 */ /* 0x004fce000f8e00ff */
[----:B------:R-:W-:-:S07]  /*3290*/  LEPC R20, `(.L_x_686) ;  /* 0x000000001014794e */ /* 0x000fce0000000000 */
[----:B---3--:R-:W-:Y:S05]  /*32a0*/  CALL.ABS.NOINC R2 ;  /* 0x0000000002007343 */ /* 0x008fea0003c00000 */
.L_x_686:
[----:B------:R-:W-:Y:S05]  /*32b0*/  BRA `(.L_x_656) ;  /* 0x00000000005c7947 */ /* 0x000fea0003800000 */
.L_x_685:
[----:B-1----:R-:W-:-:S05]  /*32c0*/  IMAD.U32 R5, R5, 0x10000, RZ ;  /* 0x0001000005057824 */ /* 0x002fca00078e00ff */
[----:B------:R-:W-:-:S04]  /*32d0*/  SHF.R.U32.HI R6, RZ, 0x17, R5 ;  /* 0x00000017ff067819 */ /* 0x000fc80000011605 */
[----:B------:R-:W-:-:S04]  /*32e0*/  LOP3.LUT R4, R6, 0xff, RZ, 0xc0, !PT ;  /* 0x000000ff06047812 */ /* 0x000fc800078ec0ff */
[----:B------:R-:W-:-:S13]  /*32f0*/  ISETP.NE.AND P1, PT, R4, 0xff, PT ;  /* 0x000000ff0400780c */ /* 0x000fda0003f25270 */
[--C-:B0-----:R-:W-:Y:S02]  /*3300*/  @P1 SHF.R.U32.HI R0, RZ, 0x16, R5.reuse ;  /* 0x00000016ff001819 */ /* 0x101fe40000011605 */
[----:B------:R-:W-:Y:S01]  /*3310*/  @P1 LOP3.LUT P0, RZ, R4, 0x3fffff, R5, 0xf8, !PT ;  /* 0x003fffff04ff1812 */ /* 0x000fe2000780f805 */
[----:B------:R-:W-:Y:S01]  /*3320*/  IMAD.MOV.U32 R5, RZ, RZ, 0xff ;  /* 0x000000ffff057424 */ /* 0x000fe200078e00ff */
[----:B------:R-:W-:-:S04]  /*3330*/  @P1 LOP3.LUT R0, R0, 0x1, RZ, 0xc0, !PT ;  /* 0x0000000100001812 */ /* 0x000fc800078ec0ff */
[----:B------:R-:W-:Y:S01]  /*3340*/  @P1 ISETP.EQ.U32.AND P2, PT, R0, 0x1, P0 ;  /* 0x000000010000180c */ /* 0x000fe20000742070 */
[----:B------:R-:W-:Y:S01]  /*3350*/  @P1 VIADD R0, R6, 0x1 ;  /* 0x0000000106001836 */ /* 0x000fe20000000000 */
[----:B------:R-:W-:Y:S02]  /*3360*/  PLOP3.LUT P0, PT, PT, PT, PT, 0x80, 0x8 ;  /* 0x000000000008781c */ /* 0x000fe40003f0f070 */
[----:B------:R-:W-:-:S13]  /*3370*/  @P1 PLOP3.LUT P0, PT, P2, PT, PT, 0x80, 0x8 ;  /* 0x000000000008181c */ /* 0x000fda000170f070 */
[----:B------:R-:W-:-:S05]  /*3380*/  @!P0 IADD3 R0, PT, PT, R6, RZ, RZ ;  /* 0x000000ff06008210 */ /* 0x000fca0007ffe0ff */
[----:B------:R-:W-:-:S05]  /*3390*/  @P1 IMAD.MOV.U32 R5, RZ, RZ, R0 ;  /* 0x000000ffff051224 */ /* 0x000fca00078e0000 */
[----:B------:R0:W-:Y:S01]  /*33a0*/  STG.E.U8 desc[UR36][R2.64], R5 ;  /* 0x0000000502007986 */ /* 0x0001e2000c101124 */
[----:B------:R-:W-:Y:S05]  /*33b0*/  BRA `(.L_x_656) ;  /* 0x00000000001c7947 */ /* 0x000fea0003800000 */
.L_x_684:
[----:B-1----:R-:W-:-:S06]  /*33c0*/  IMAD.U32 R5, R5, 0x10000, RZ ;  /* 0x0001000005057824 */ /* 0x002fcc00078e00ff */
[----:B------:R-:W1:Y:S02]  /*33d0*/  F2I.U64.TRUNC R4, R5 ;  /* 0x0000000500047311 */ /* 0x000e64000020d800 */
[----:B-1----:R1:W-:Y:S01]  /*33e0*/  STG.E.64 desc[UR36][R2.64], R4 ;  /* 0x0000000402007986 */ /* 0x0023e2000c101b24 */
[----:B------:R-:W-:Y:S05]  /*33f0*/  BRA `(.L_x_656) ;  /* 0x00000000000c7947 */ /* 0x000fea0003800000 */
.L_x_683:
[----:B-1----:R-:W-:-:S06]  /*3400*/  IMAD.U32 R5, R5, 0x10000, RZ ;  /* 0x0001000005057824 */ /* 0x002fcc00078e00ff */
[----:B------:R-:W1:Y:S02]  /*3410*/  F2I.FTZ.U32.TRUNC.NTZ R5, R5 ;  /* 0x0000000500057305 */ /* 0x000e64000021f000 */
[----:B-1----:R1:W-:Y:S02]  /*3420*/  STG.E desc[UR36][R2.64], R5 ;  /* 0x0000000502007986 */ /* 0x0023e4000c101924 */
.L_x_656:
[----:B------:R-:W-:-:S07]  /*3430*/  IADD3 R17, PT, PT, R17, 0x80, RZ ;  /* 0x0000008011117810 */ /* 0x000fce0007ffe0ff */
.L_x_613:
[----:B------:R-:W-:Y:S05]  /*3440*/  BSYNC.RECONVERGENT B6 ;  /* 0x0000000000067941 */ /* 0x000fea0003800200 */
.L_x_612:
[----:B------:R-:W5:Y:S01]  /*3450*/  LDCU UR4, c[0x0][0x380] ;  /* 0x00007000ff0477ac */ /* 0x000f620008000800 */
[----:B------:R-:W-:Y:S01]  /*3460*/  BSSY.RECONVERGENT B6, `(.L_x_687) ;  /* 0x0000336000067945 */ /* 0x000fe20003800200 */
[----:B-----5:R-:W-:-:S13]  /*3470*/  ISETP.GE.AND P0, PT, R17, UR4, PT ;  /* 0x0000000411007c0c */ /* 0x020fda000bf06270 */
[----:B------:R-:W-:Y:S05]  /*3480*/  @P0 BRA `(.L_x_688) ;  /* 0x0000003000cc0947 */ /* 0x000fea0003800000 */
[----:B------:R-:W5:Y:S01]  /*3490*/  LDCU UR4, c[0x0][0x388] ;  /* 0x00007100ff0477ac */ /* 0x000f620008000800 */
[----:B0-----:R-:W-:Y:S02]  /*34a0*/  IMAD.MOV.U32 R0, RZ, RZ, RZ ;  /* 0x000000ffff007224 */ /* 0x001fe400078e00ff */
[----:B------:R-:W-:Y:S01]  /*34b0*/  IMAD.MOV.U32 R16, RZ, RZ, RZ ;  /* 0x000000ffff107224 */ /* 0x000fe200078e00ff */
[----:B-----5:R-:W-:-:S09]  /*34c0*/  UISETP.NE.AND UP0, UPT, UR4, URZ, UPT ;  /* 0x000000ff0400728c */ /* 0x020fd2000bf05270 */
[----:B------:R-:W-:Y:S05]  /*34d0*/  BRA.U !UP0, `(.L_x_689) ;  /* 0x0000001108a87547 */ /* 0x000fea000b800000 */
[----:B------:R-:W1:Y:S01]  /*34e0*/  LDCU.64 UR4, c[0x0][0x390] ;  /* 0x00007200ff0477ac */ /* 0x000e620008000a00 */
[----:B------:R-:W-:Y:S01]  /*34f0*/  IMAD.MOV.U32 R16, RZ, RZ, RZ ;  /* 0x000000ffff107224 */ /* 0x000fe200078e00ff */
[----:B------:R-:W0:Y:S01]  /*3500*/  LDCU UR6, c[0x0][0x38c] ;  /* 0x00007180ff0677ac */ /* 0x000e220008000800 */
[----:B------:R-:W5:Y:S01]  /*3510*/  LDCU.64 UR8, c[0x0][0x4b8] ;  /* 0x00009700ff0877ac */ /* 0x000f620008000a00 */
[----:B------:R-:W-:Y:S01]  /*3520*/  UISETP.NE.AND UP0, UPT, UR40, URZ, UPT ;  /* 0x000000ff2800728c */ /* 0x000fe2000bf05270 */
[----:B-1234-:R-:W-:-:S05]  /*3530*/  IMAD.HI.U32 R2, R17, UR4, R16 ;  /* 0x0000000411027c27 */ /* 0x01efca000f8e0010 */
[----:B------:R-:W-:-:S04]  /*3540*/  SHF.R.U32.HI R3, RZ, UR5, R2 ;  /* 0x00000005ff037c19 */ /* 0x000fc80008011602 */
[----:B------:R-:W-:-:S05]  /*3550*/  IADD3 R0, PT, PT, -R3, RZ, RZ ;  /* 0x000000ff03007210 */ /* 0x000fca0007ffe1ff */
[----:B0-----:R-:W-:-:S04]  /*3560*/  IMAD R0, R0, UR6, R17 ;  /* 0x0000000600007c24 */ /* 0x001fc8000f8e0211 */
[C---:B-----5:R-:W-:Y:S02]  /*3570*/  IMAD R16, R0.reuse, UR8, RZ ;  /* 0x0000000800107c24 */ /* 0x060fe4000f8e02ff */
        /* <DEDUP_REMOVED lines=288> */
.L_x_689:
[----:B------:R-:W1:Y:S01]  /*4780*/  LDCU.64 UR6, c[0x0][0x588] ;  /* 0x0000b100ff0677ac */ /* 0x000e620008000a00 */
[----:B------:R-:W-:-:S04]  /*4790*/  UPRMT UR4, UR42, 0x9910, URZ ;  /* 0x000099102a047896 */ /* 0x000fc800080000ff */
[----:B------:R-:W-:Y:S01]  /*47a0*/  UISETP.GT.AND UP0, UPT, UR4, 0x9, UPT ;  /* 0x000000090400788c */ /* 0x000fe2000bf04270 */
[----:B-1234-:R-:W-:-:S05]  /*47b0*/  IADD3 R2, P0, PT, R0, UR6, RZ ;  /* 0x0000000600027c10 */ /* 0x01efca000ff1e0ff */
        /* <DEDUP_REMOVED lines=14> */
.L_x_693:
[----:B------:R-:W2:Y:S02]  /*48a0*/  LDG.E.U8 R2, desc[UR36][R2.64] ;  /* 0x0000002402027981 */ /* 0x000ea4000c1e1100 */
[----:B--2---:R-:W-:-:S04]  /*48b0*/  I2FP.F32.U32 R0, R2 ;  /* 0x0000000200007245 */ /* 0x004fc80000201000 */
[----:B------:R-:W-:Y:S01]  /*48c0*/  F2FP.BF16.F32.PACK_AB R0, RZ, R0 ;  /* 0x00000000ff00723e */ /* 0x000fe200000010ff */
[----:B------:R-:W-:Y:S06]  /*48d0*/  BRA `(.L_x_695) ;  /* 0x0000000c00847947 */ /* 0x000fec0003800000 */
.L_x_692:
        /* <DEDUP_REMOVED lines=10> */
.L_x_697:
[----:B------:R-:W2:Y:S02]  /*4980*/  LDG.E R2, desc[UR36][R2.64] ;  /* 0x0000002402027981 */ /* 0x000ea4000c1e1900 */
[----:B--2---:R-:W-:-:S04]  /*4990*/  I2FP.F32.S32 R0, R2 ;  /* 0x0000000200007245 */ /* 0x004fc80000201400 */
[----:B------:R-:W-:Y:S01]  /*49a0*/  F2FP.BF16.F32.PACK_AB R0, RZ, R0 ;  /* 0x00000000ff00723e */ /* 0x000fe200000010ff */
[----:B------:R-:W-:Y:S06]  /*49b0*/  BRA `(.L_x_695) ;  /* 0x0000000c004c7947 */ /* 0x000fec0003800000 */
.L_x_696:
[----:B------:R-:W2:Y:S02]  /*49c0*/  LDG.E.U16 R2, desc[UR36][R2.64] ;  /* 0x0000002402027981 */ /* 0x000ea4000c1e1500 */
[----:B--2---:R-:W0:Y:S02]  /*49d0*/  I2F.S16 R0, R2 ;  /* 0x0000000200007306 */ /* 0x004e240000101400 */
[----:B0-----:R-:W-:Y:S01]  /*49e0*/  F2FP.BF16.F32.PACK_AB R0, RZ, R0 ;  /* 0x00000000ff00723e */ /* 0x001fe200000010ff */
[----:B------:R-:W-:Y:S06]  /*49f0*/  BRA `(.L_x_695) ;  /* 0x0000000c003c7947 */ /* 0x000fec0003800000 */
.L_x_691:
        /* <DEDUP_REMOVED lines=9> */
.L_x_699:
[----:B------:R-:W2:Y:S02]  /*4a90*/  LDG.E.U16 R0, desc[UR36][R2.64] ;  /* 0x0000002402007981 */ /* 0x000ea4000c1e1500 */
[----:B--2---:R-:W-:-:S05]  /*4aa0*/  HADD2.F32 R0, -RZ, R0.H0_H0 ;  /* 0x20000000ff007230 */ /* 0x004fca0000004100 */
[----:B------:R-:W-:Y:S01]  /*4ab0*/  F2FP.BF16.F32.PACK_AB R0, RZ, R0 ;  /* 0x00000000ff00723e */ /* 0x000fe200000010ff */
[----:B------:R-:W-:Y:S06]  /*4ac0*/  BRA `(.L_x_695) ;  /* 0x0000000c00087947 */ /* 0x000fec0003800000 */
.L_x_698:
        /* <DEDUP_REMOVED lines=9> */
.L_x_701:
[----:B------:R-:W2:Y:S02]  /*4b60*/  LDG.E.U16 R2, desc[UR36][R2.64] ;  /* 0x0000002402027981 */ /* 0x000ea4000c1e1500 */
[----:B--2---:R-:W-:-:S05]  /*4b70*/  HADD2.F32 R0, -RZ, R2.H0_H0 ;  /* 0x20000002ff007230 */ /* 0x004fca0000004100 */
[----:B------:R-:W-:Y:S01]  /*4b80*/  F2FP.BF16.F32.PACK_AB R0, RZ, R0 ;  /* 0x00000000ff00723e */ /* 0x000fe200000010ff */
[----:B------:R-:W-:Y:S06]  /*4b90*/  BRA `(.L_x_695) ;  /* 0x0000000800d47947 */ /* 0x000fec0003800000 */
.L_x_700:
        /* <DEDUP_REMOVED lines=8> */
.L_x_690:
        /* <DEDUP_REMOVED lines=13> */
.L_x_704:
        /* <DEDUP_REMOVED lines=8> */
.L_x_703:
        /* <DEDUP_REMOVED lines=27> */
.L_x_706:
        /* <DEDUP_REMOVED lines=13> */
.L_x_705:
[----:B------:R0:W5:Y:S01]  /*4ff0*/  LDG.E.U16 R0, desc[UR36][R2.64] ;  /* 0x0000002402007981 */ /* 0x000162000c1e1500 */
[----:B------:R-:W-:Y:S05]  /*5000*/  BRA `(.L_x_695) ;  /* 0x0000000400b87947 */ /* 0x000fea0003800000 */
.L_x_702:
        /* <DEDUP_REMOVED lines=12> */
.L_x_709:
        /* <DEDUP_REMOVED lines=21> */
.L_x_713:
[----:B------:R-:W-:Y:S05]  /*5220*/  BSYNC.RECONVERGENT B1 ;  /* 0x0000000000017941 */ /* 0x000fea0003800200 */
.L_x_712:
[----:B------:R-:W-:Y:S02]  /*5230*/  SHF.L.U32 R0, R0, 0x14, RZ ;  /* 0x0000001400007819 */ /* 0x000fe400000006ff */
[----:B------:R-:W-:-:S04]  /*5240*/  LEA R2, R2, 0x3b800000, 0x17 ;  /* 0x3b80000002027811 */ /* 0x000fc800078eb8ff */
[----:B------:R-:W-:-:S07]  /*5250*/  LOP3.LUT R0, R2, R0, R7, 0xfe, !PT ;  /* 0x0000000002007212 */ /* 0x000fce00078efe07 */
.L_x_711:
[----:B------:R-:W-:Y:S05]  /*5260*/  BSYNC.RECONVERGENT B0 ;  /* 0x0000000000007941 */ /* 0x000fea0003800200 */
.L_x_710:
[----:B------:R-:W-:Y:S01]  /*5270*/  F2FP.BF16.F32.PACK_AB R0, RZ, R0 ;  /* 0x00000000ff00723e */ /* 0x000fe200000010ff */
[----:B------:R-:W-:Y:S06]  /*5280*/  BRA `(.L_x_695) ;  /* 0x0000000400187947 */ /* 0x000fec0003800000 */
.L_x_708:
        /* <DEDUP_REMOVED lines=21> */
.L_x_717:
[----:B------:R-:W-:Y:S05]  /*53e0*/  BSYNC.RECONVERGENT B1 ;  /* 0x0000000000017941 */ /* 0x000fea0003800200 */
.L_x_716:
[----:B------:R-:W-:Y:S01]  /*53f0*/  IMAD.SHL.U32 R0, R0, 0x200000, RZ ;  /* 0x0020000000007824 */ /* 0x000fe200078e00ff */
[----:B------:R-:W-:-:S04]  /*5400*/  LEA R2, R2, 0x37800000, 0x17 ;  /* 0x3780000002027811 */ /* 0x000fc800078eb8ff */
[----:B------:R-:W-:-:S07]  /*5410*/  LOP3.LUT R0, R2, R0, R7, 0xfe, !PT ;  /* 0x0000000002007212 */ /* 0x000fce00078efe07 */
.L_x_715:
[----:B------:R-:W-:Y:S05]  /*5420*/  BSYNC.RECONVERGENT B0 ;  /* 0x0000000000007941 */ /* 0x000fea0003800200 */
.L_x_714:
[----:B------:R-:W-:Y:S01]  /*5430*/  F2FP.BF16.F32.PACK_AB R0, RZ, R0 ;  /* 0x00000000ff00723e */ /* 0x000fe200000010ff */
[----:B------:R-:W-:Y:S06]  /*5440*/  BRA `(.L_x_695) ;  /* 0x0000000000a87947 */ /* 0x000fec0003800000 */
.L_x_707:
        /* <DEDUP_REMOVED lines=14> */
.L_x_721:
[----:B------:R-:W-:Y:S05]  /*5530*/  BSYNC.RECONVERGENT B0 ;  /* 0x0000000000007941 */ /* 0x000fea0003800200 */
.L_x_720:
[----:B------:R-:W-:Y:S01]  /*5540*/  F2FP.BF16.F32.PACK_AB R0, RZ, R0 ;  /* 0x00000000ff00723e */ /* 0x000fe200000010ff */
[----:B------:R-:W-:Y:S06]  /*5550*/  BRA `(.L_x_695) ;  /* 0x0000000000647947 */ /* 0x000fec0003800000 */
.L_x_694:
        /* <DEDUP_REMOVED lines=16> */
.L_x_722:
[----:B------:R-:W-:Y:S01]  /*5660*/  PRMT R0, RZ, 0x7610, R0 ;  /* 0x00007610ff007816 */ /* 0x000fe20000000000 */
[----:B------:R-:W-:Y:S06]  /*5670*/  BRA `(.L_x_695) ;  /* 0x00000000001c7947 */ /* 0x000fec0003800000 */
.L_x_719:
[----:B------:R-:W2:Y:S02]  /*5680*/  LDG.E.64 R2, desc[UR36][R2.64] ;  /* 0x0000002402027981 */ /* 0x000ea4000c1e1b00 */
[----:B--2---:R-:W0:Y:S02]  /*5690*/  I2F.U64 R0, R2 ;  /* 0x0000000200007312 */ /* 0x004e240000301000 */
[----:B0-----:R-:W-:Y:S01]  /*56a0*/  F2FP.BF16.F32.PACK_AB R0, RZ, R0 ;  /* 0x00000000ff00723e */ /* 0x001fe200000010ff */
[----:B------:R-:W-:Y:S06]  /*56b0*/  BRA `(.L_x_695) ;  /* 0x00000000000c7947 */ /* 0x000fec0003800000 */
.L_x_718:
[----:B------:R-:W2:Y:S02]  /*56c0*/  LDG.E R2, desc[UR36][R2.64] ;  /* 0x0000002402027981 */ /* 0x000ea4000c1e1900 */
[----:B--2---:R-:W-:-:S04]  /*56d0*/  I2FP.F32.U32 R0, R2 ;  /* 0x0000000200007245 */ /* 0x004fc80000201000 */
[----:B------:R-:W-:-:S07]  /*56e0*/  F2FP.BF16.F32.PACK_AB R0, RZ, R0 ;  /* 0x00000000ff00723e */ /* 0x000fce00000010ff */
.L_x_695:
[----:B-----5:R-:W-:Y:S01]  /*56f0*/  SHF.L.U32 R0, R0, 0x10, RZ ;  /* 0x0000001000007819 */ /* 0x020fe200000006ff */
[----:B------:R-:W1:Y:S01]  /*5700*/  LDCU.64 UR4, c[0x0][0x580] ;  /* 0x0000b000ff0477ac */ /* 0x000e620008000a00 */
[----:B------:R-:W-:Y:S03]  /*5710*/  BSSY.RECONVERGENT B0, `(.L_x_723) ;  /* 0x0000015000007945 */ /* 0x000fe60003800200 */
        /* <DEDUP_REMOVED lines=20> */
.L_x_724:
[----:B------:R-:W-:Y:S05]  /*5860*/  BSYNC.RECONVERGENT B0 ;  /* 0x0000000000007941 */ /* 0x000fea0003800200 */
.L_x_723:
        /* <DEDUP_REMOVED lines=21> */
.L_x_728:
[----:B-1----:R-:W-:-:S06]  /*59c0*/  SHF.L.U32 R5, R5, 0x10, RZ ;  /* 0x0000001005057819 */ /* 0x002fcc00000006ff */
[----:B------:R-:W1:Y:S02]  /*59d0*/  F2I.S64.TRUNC R4, R5 ;  /* 0x0000000500047311 */ /* 0x000e64000020d900 */
[----:B-1----:R1:W-:Y:S01]  /*59e0*/  STG.E.U8 desc[UR36][R2.64], R4 ;  /* 0x0000000402007986 */ /* 0x0023e2000c101124 */
[----:B------:R-:W-:Y:S05]  /*59f0*/  BRA `(.L_x_730) ;  /* 0x0000000c006c7947 */ /* 0x000fea0003800000 */
.L_x_727:
[----:B------:R-:W-:-:S09]  /*5a00*/  UISETP.NE.AND UP0, UPT, UR4, 0x2, UPT ;  /* 0x000000020400788c */ /* 0x000fd2000bf05270 */
[----:B------:R-:W-:Y:S05]  /*5a10*/  BRA.U !UP0, `(.L_x_731) ;  /* 0x0000000108307547 */ /* 0x000fea000b800000 */
[----:B------:R-:W-:-:S09]  /*5a20*/  UISETP.NE.AND UP0, UPT, UR4, 0x3, UPT ;  /* 0x000000030400788c */ /* 0x000fd2000bf05270 */
[----:B------:R-:W-:Y:S05]  /*5a30*/  BRA.U !UP0, `(.L_x_732) ;  /* 0x0000000108187547 */ /* 0x000fea000b800000 */
[----:B------:R-:W-:-:S09]  /*5a40*/  UISETP.NE.AND UP0, UPT, UR4, 0x4, UPT ;  /* 0x000000040400788c */ /* 0x000fd2000bf05270 */
[----:B------:R-:W-:Y:S05]  /*5a50*/  BRA.U UP0, `(.L_x_729) ;  /* 0x0000000900787547 */ /* 0x000fea000b800000 */
[----:B-1----:R-:W-:-:S06]  /*5a60*/  IMAD.U32 R5, R5, 0x10000, RZ ;  /* 0x0001000005057824 */ /* 0x002fcc00078e00ff */
[----:B------:R-:W1:Y:S02]  /*5a70*/  F2I.S64.TRUNC R4, R5 ;  /* 0x0000000500047311 */ /* 0x000e64000020d900 */
[----:B-1----:R1:W-:Y:S01]  /*5a80*/  STG.E.64 desc[UR36][R2.64], R4 ;  /* 0x0000000402007986 */ /* 0x0023e2000c101b24 */
[----:B------:R-:W-:Y:S05]  /*5a90*/  BRA `(.L_x_730) ;  /* 0x0000000c00447947 */ /* 0x000fea0003800000 */
.L_x_732:
[----:B-1----:R-:W-:-:S06]  /*5aa0*/  IMAD.U32 R5, R5, 0x10000, RZ ;  /* 0x0001000005057824 */ /* 0x002fcc00078e00ff */
[----:B------:R-:W1:Y:S02]  /*5ab0*/  F2I.FTZ.TRUNC.NTZ R5, R5 ;  /* 0x0000000500057305 */ /* 0x000e64000021f100 */
[----:B-1----:R1:W-:Y:S01]  /*5ac0*/  STG.E desc[UR36][R2.64], R5 ;  /* 0x0000000502007986 */ /* 0x0023e2000c101924 */
[----:B------:R-:W-:Y:S05]  /*5ad0*/  BRA `(.L_x_730) ;  /* 0x0000000c00347947 */ /* 0x000fea0003800000 */
.L_x_731:
[----:B-1----:R-:W-:-:S06]  /*5ae0*/  SHF.L.U32 R5, R5, 0x10, RZ ;  /* 0x0000001005057819 */ /* 0x002fcc00000006ff */
[----:B------:R-:W1:Y:S02]  /*5af0*/  F2I.FTZ.TRUNC.NTZ R5, R5 ;  /* 0x0000000500057305 */ /* 0x000e64000021f100 */
[----:B-1----:R1:W-:Y:S01]  /*5b00*/  STG.E.U16 desc[UR36][R2.64], R5 ;  /* 0x0000000502007986 */ /* 0x0023e2000c101524 */
[----:B------:R-:W-:Y:S05]  /*5b10*/  BRA `(.L_x_730) ;  /* 0x0000000c00247947 */ /* 0x000fea0003800000 */
.L_x_726:
        /* <DEDUP_REMOVED lines=9> */
.L_x_734:
[----:B01----:R-:W-:-:S05]  /*5bb0*/  IMAD.U32 R0, R5, 0x10000, RZ ;  /* 0x0001000005007824 */ /* 0x003fca00078e00ff */
[----:B------:R-:W-:-:S05]  /*5bc0*/  F2FP.F16.F32.PACK_AB R0, RZ, R0 ;  /* 0x00000000ff00723e */ /* 0x000fca00000000ff */
[----:B------:R0:W-:Y:S01]  /*5bd0*/  STG.E.U16 desc[UR36][R2.64], R0 ;  /* 0x0000000002007986 */ /* 0x0001e2000c101524 */
[----:B------:R-:W-:Y:S05]  /*5be0*/  BRA `(.L_x_730) ;  /* 0x0000000800f07947 */ /* 0x000fea0003800000 */
.L_x_733:
[----:B------:R-:W-:-:S09]  /*5bf0*/  UISETP.NE.AND UP0, UPT, UR4, 0x7, UPT ;  /* 0x000000070400788c */ /* 0x000fd2000bf05270 */
[----:B------:R-:W-:Y:S05]  /*5c00*/  BRA.U !UP0, `(.L_x_735) ;  /* 0x0000000108347547 */ /* 0x000fea000b800000 */
[----:B------:R-:W-:-:S09]  /*5c10*/  UISETP.NE.AND UP0, UPT, UR4, 0x8, UPT ;  /* 0x000000080400788c */ /* 0x000fd2000bf05270 */
[----:B------:R-:W-:Y:S05]  /*5c20*/  BRA.U !UP0, `(.L_x_736) ;  /* 0x0000000108187547 */ /* 0x000fea000b800000 */
[----:B------:R-:W-:-:S09]  /*5c30*/  UISETP.NE.AND UP0, UPT, UR4, 0x9, UPT ;  /* 0x000000090400788c */ /* 0x000fd2000bf05270 */
[----:B------:R-:W-:Y:S05]  /*5c40*/  BRA.U UP0, `(.L_x_729) ;  /* 0x0000000500fc7547 */ /* 0x000fea000b800000 */
[----:B-1----:R-:W-:Y:S01]  /*5c50*/  SHF.L.U32 R4, R5, 0x10, RZ ;  /* 0x0000001005047819 */ /* 0x002fe200000006ff */
[----:B------:R-:W-:-:S05]  /*5c60*/  IMAD.MOV.U32 R5, RZ, RZ, RZ ;  /* 0x000000ffff057224 */ /* 0x000fca00078e00ff */
[----:B------:R1:W-:Y:S01]  /*5c70*/  STG.E.64 desc[UR36][R2.64], R4 ;  /* 0x0000000402007986 */ /* 0x0003e2000c101b24 */
[----:B------:R-:W-:Y:S05]  /*5c80*/  BRA `(.L_x_730) ;  /* 0x0000000800c87947 */ /* 0x000fea0003800000 */
.L_x_736:
[----:B-1----:R-:W-:-:S05]  /*5c90*/  IMAD.U32 R5, R5, 0x10000, RZ ;  /* 0x0001000005057824 */ /* 0x002fca00078e00ff */
[----:B------:R-:W-:-:S04]  /*5ca0*/  F2FP.F16.F32.PACK_AB R5, RZ, R5 ;  /* 0x00000005ff05723e */ /* 0x000fc800000000ff */
[----:B------:R-:W-:-:S05]  /*5cb0*/  PRMT R5, R5, 0x5410, RZ ;  /* 0x0000541005057816 */ /* 0x000fca00000000ff */
[----:B------:R1:W-:Y:S01]  /*5cc0*/  STG.E desc[UR36][R2.64], R5 ;  /* 0x0000000502007986 */ /* 0x0003e2000c101924 */
[----:B------:R-:W-:Y:S05]  /*5cd0*/  BRA `(.L_x_730) ;  /* 0x0000000800b47947 */ /* 0x000fea0003800000 */
.L_x_735:
[----:B-1----:R-:W-:-:S05]  /*5ce0*/  SHF.L.U32 R4, R5, 0x10, RZ ;  /* 0x0000001005047819 */ /* 0x002fca00000006ff */
[----:B------:R-:W-:-:S06]  /*5cf0*/  FMUL.FTZ R4, R4, 1 ;  /* 0x3f80000004047820 */ /* 0x000fcc0000410000 */
[----:B------:R-:W1:Y:S02]  /*5d00*/  F2F.F64.F32 R4, R4 ;  /* 0x0000000400047310 */ /* 0x000e640000201800 */
[----:B-1----:R1:W-:Y:S01]  /*5d10*/  STG.E.64 desc[UR36][R2.64], R4 ;  /* 0x0000000402007986 */ /* 0x0023e2000c101b24 */
[----:B------:R-:W-:Y:S05]  /*5d20*/  BRA `(.L_x_730) ;  /* 0x0000000800a07947 */ /* 0x000fea0003800000 */
.L_x_725:
        /* <DEDUP_REMOVED lines=14> */
.L_x_740:
[----:B-1----:R-:W-:Y:S01]  /*5e10*/  IMAD.U32 R5, R5, 0x10000, RZ ;  /* 0x0001000005057824 */ /* 0x002fe200078e00ff */
[----:B------:R-:W-:Y:S01]  /*5e20*/  BSSY.RECONVERGENT B0, `(.L_x_741) ;  /* 0x0000013000007945 */ /* 0x000fe20003800200 */
[----:B0-----:R-:W-:-:S03]  /*5e30*/  MOV R0, 0x80 ;  /* 0x0000008000007802 */ /* 0x001fc60000000f00 */
        /* <DEDUP_REMOVED lines=15> */
.L_x_743:
[----:B------:R-:W-:-:S04]  /*5f30*/  SHF.R.U32.HI R5, RZ, 0x18, R5 ;  /* 0x00000018ff057819 */ /* 0x000fc80000011605 */
[----:B------:R-:W-:-:S07]  /*5f40*/  LOP3.LUT R0, R0, 0x80, R5, 0xf8, !PT ;  /* 0x0000008000007812 */ /* 0x000fce00078ef805 */
.L_x_742:
[----:B------:R-:W-:Y:S05]  /*5f50*/  BSYNC.RECONVERGENT B0 ;  /* 0x0000000000007941 */ /* 0x000fea0003800200 */
.L_x_741:
[----:B------:R0:W-:Y:S01]  /*5f60*/  STG.E.U8 desc[UR36][R2.64], R0 ;  /* 0x0000000002007986 */ /* 0x0001e2000c101124 */
[----:B------:R-:W-:Y:S05]  /*5f70*/  BRA `(.L_x_730) ;  /* 0x00000008000c7947 */ /* 0x000fea0003800000 */
.L_x_739:
[----:B-1----:R-:W-:Y:S01]  /*5f80*/  IMAD.U32 R5, R5, 0x10000, RZ ;  /* 0x0001000005057824 */ /* 0x002fe200078e00ff */
[----:B------:R-:W-:Y:S01]  /*5f90*/  BSSY.RECONVERGENT B0, `(.L_x_744) ;  /* 0x0000013000007945 */ /* 0x000fe20003800200 */
[----:B0-----:R-:W-:-:S03]  /*5fa0*/  HFMA2 R0, -RZ, RZ, 0, 7.62939453125e-06 ;  /* 0x00000080ff007431 */ /* 0x001fc600000001ff */
        /* <DEDUP_REMOVED lines=15> */
.L_x_746:
[----:B------:R-:W-:-:S04]  /*60a0*/  SHF.R.U32.HI R5, RZ, 0x18, R5 ;  /* 0x00000018ff057819 */ /* 0x000fc80000011605 */
[----:B------:R-:W-:-:S07]  /*60b0*/  LOP3.LUT R0, R0, 0x80, R5, 0xf8, !PT ;  /* 0x0000008000007812 */ /* 0x000fce00078ef805 */
.L_x_745:
[----:B------:R-:W-:Y:S05]  /*60c0*/  BSYNC.RECONVERGENT B0 ;  /* 0x0000000000007941 */ /* 0x000fea0003800200 */
.L_x_744:
[----:B------:R0:W-:Y:S01]  /*60d0*/  STG.E.U8 desc[UR36][R2.64], R0 ;  /* 0x0000000002007986 */ /* 0x0001e2000c101124 */
[----:B------:R-:W-:Y:S05]  /*60e0*/  BRA `(.L_x_730) ;  /* 0x0000000400b07947 */ /* 0x000fea0003800000 */
.L_x_738:
        /* <DEDUP_REMOVED lines=8> */
[----:B------:R-:W-:-:S04]  /*6170*/  LOP3.LUT R4, R6, 0xff, RZ, 0xc0, !PT ;  /* 0x000000ff06047812 */ /* 0x000fc800078ec0ff */
[----:B------:R-:W-:-:S13]  /*6180*/  ISETP.NE.AND P1, PT, R4, 0xff, PT ;  /* 0x000000ff0400780c */ /* 0x000fda0003f25270 */
[--C-:B0-----:R-:W-:Y:S02]  /*6190*/  @P1 SHF.R.U32.HI R0, RZ, 0x16, R5.reuse ;  /* 0x00000016ff001819 */ /* 0x101fe40000011605 */
        /* <DEDUP_REMOVED lines=11> */
.L_x_748:
[----:B-1----:R-:W-:-:S06]  /*6250*/  IMAD.U32 R5, R5, 0x10000, RZ ;  /* 0x0001000005057824 */ /* 0x002fcc00078e00ff */
[----:B------:R-:W1:Y:S02]  /*6260*/  F2I.U64.TRUNC R4, R5 ;  /* 0x0000000500047311 */ /* 0x000e64000020d800 */
[----:B-1----:R1:W-:Y:S01]  /*6270*/  STG.E.64 desc[UR36][R2.64], R4 ;  /* 0x0000000402007986 */ /* 0x0023e2000c101b24 */
[----:B------:R-:W-:Y:S05]  /*6280*/  BRA `(.L_x_730) ;  /* 0x0000000400487947 */ /* 0x000fea0003800000 */
.L_x_747:
[----:B-1----:R-:W-:-:S06]  /*6290*/  IMAD.U32 R5, R5, 0x10000, RZ ;  /* 0x0001000005057824 */ /* 0x002fcc00078e00ff */
[----:B------:R-:W1:Y:S02]  /*62a0*/  F2I.FTZ.U32.TRUNC.NTZ R5, R5 ;  /* 0x0000000500057305 */ /* 0x000e64000021f000 */
[----:B-1----:R1:W-:Y:S01]  /*62b0*/  STG.E desc[UR36][R2.64], R5 ;  /* 0x0000000502007986 */ /* 0x0023e2000c101924 */
[----:B------:R-:W-:Y:S05]  /*62c0*/  BRA `(.L_x_730) ;  /* 0x0000000400387947 */ /* 0x000fea0003800000 */
.L_x_737:
        /* <DEDUP_REMOVED lines=11> */
.L_x_750:
[----:B-1----:R-:W-:Y:S01]  /*6380*/  IMAD.U32 R5, R5, 0x10000, RZ ;  /* 0x0001000005057824 */ /* 0x002fe200078e00ff */
[----:B------:R-:W-:-:S03]  /*6390*/  CS2R R6, SRZ ;  /* 0x0000000000067805 */ /* 0x000fc6000001ff00 */
[----:B------:R-:W-:-:S06]  /*63a0*/  FMUL.FTZ R5, R5, 1 ;  /* 0x3f80000005057820 */ /* 0x000fcc0000410000 */
[----:B------:R-:W1:Y:S02]  /*63b0*/  F2F.F64.F32 R4, R5 ;  /* 0x0000000500047310 */ /* 0x000e640000201800 */
[----:B-1----:R1:W-:Y:S01]  /*63c0*/  STG.E.128 desc[UR36][R2.64], R4 ;  /* 0x0000000402007986 */ /* 0x0023e2000c101d24 */
[----:B------:R-:W-:Y:S05]  /*63d0*/  BRA `(.L_x_730) ;  /* 0x0000000000f47947 */ /* 0x000fea0003800000 */
.L_x_749:
[----:B------:R-:W-:-:S09]  /*63e0*/  UISETP.NE.AND UP0, UPT, UR4, 0xf, UPT ;  /* 0x0000000f0400788c */ /* 0x000fd2000bf05270 */
[----:B------:R-:W-:Y:S05]  /*63f0*/  BRA.U !UP0, `(.L_x_751) ;  /* 0x0000000108e87547 */ /* 0x000fea000b800000 */
[----:B------:R-:W-:-:S09]  /*6400*/  UISETP.NE.AND UP0, UPT, UR4, 0x17, UPT ;  /* 0x000000170400788c */ /* 0x000fd2000bf05270 */
[----:B------:R-:W-:Y:S05]  /*6410*/  BRA.U !UP0, `(.L_x_752) ;  /* 0x0000000108907547 */ /* 0x000fea000b800000 */
[----:B------:R-:W-:-:S09]  /*6420*/  UISETP.NE.AND UP0, UPT, UR4, 0x18, UPT ;  /* 0x000000180400788c */ /* 0x000fd2000bf05270 */
[----:B------:R-:W-:Y:S05]  /*6430*/  BRA.U !UP0, `(.L_x_753) ;  /* 0x0000000108447547 */ /* 0x000fea000b800000 */
.L_x_729:
[----:B0-----:R-:W-:Y:S01]  /*6440*/  MOV R0, 0x0 ;  /* 0x0000000000007802 */ /* 0x001fe20000000f00 */
        /* <DEDUP_REMOVED lines=15> */
.L_x_754:
[----:B------:R-:W-:Y:S05]  /*6540*/  BRA `(.L_x_730) ;  /* 0x0000000000987947 */ /* 0x000fea0003800000 */
.L_x_753:
[----:B-1----:R-:W-:Y:S01]  /*6550*/  IMAD.U32 R7, R5, 0x10000, RZ ;  /* 0x0001000005077824 */ /* 0x002fe200078e00ff */
[----:B------:R-:W-:Y:S01]  /*6560*/  BSSY.RECONVERGENT B0, `(.L_x_755) ;  /* 0x000000c000007945 */ /* 0x000fe20003800200 */
[----:B0-----:R-:W-:-:S03]  /*6570*/  MOV R0, 0x7f ;  /* 0x0000007f00007802 */ /* 0x001fc60000000f00 */
        /* <DEDUP_REMOVED lines=10> */
.L_x_756:
[----:B------:R-:W-:Y:S05]  /*6620*/  BSYNC.RECONVERGENT B0 ;  /* 0x0000000000007941 */ /* 0x000fea0003800200 */
.L_x_755:
[----:B------:R-:W-:-:S05]  /*6630*/  LOP3.LUT R5, R0, 0x80, R5, 0xf8, !PT ;  /* 0x0000008000057812 */ /* 0x000fca00078ef805 */
[----:B------:R3:W-:Y:S01]  /*6640*/  STG.E.U8 desc[UR36][R2.64], R5 ;  /* 0x0000000502007986 */ /* 0x0007e2000c101124 */
[----:B------:R-:W-:Y:S05]  /*6650*/  BRA `(.L_x_730) ;  /* 0x0000000000547947 */ /* 0x000fea0003800000 */
.L_x_752:
[----:B-1----:R-:W-:Y:S01]  /*6660*/  IMAD.U32 R5, R5, 0x10000, RZ ;  /* 0x0001000005057824 */ /* 0x002fe200078e00ff */
[----:B------:R-:W-:Y:S04]  /*6670*/  BSSY.RECONVERGENT B0, `(.L_x_757) ;  /* 0x000000e000007945 */ /* 0x000fe80003800200 */
[----:B------:R-:W-:-:S04]  /*6680*/  LOP3.LUT R4, R5, 0x7fffffff, RZ, 0xc0, !PT ;  /* 0x7fffffff05047812 */ /* 0x000fc800078ec0ff */
[----:B------:R-:W-:-:S13]  /*6690*/  ISETP.GT.U32.AND P0, PT, R4, 0x477fffff, PT ;  /* 0x477fffff0400780c */ /* 0x000fda0003f04070 */
[----:B------:R-:W-:Y:S05]  /*66a0*/  @P0 BRA `(.L_x_758) ;  /* 0x00000000001c0947 */ /* 0x000fea0003800000 */
[----:B------:R-:W-:-:S13]  /*66b0*/  ISETP.GE.U32.AND P0, PT, R4, 0x38800000, PT ;  /* 0x388000000400780c */ /* 0x000fda0003f06070 */
[----:B0-----:R-:W-:-:S04]  /*66c0*/  @P0 SHF.R.U32.HI R0, RZ, 0x15, R5 ;  /* 0x00000015ff000819 */ /* 0x001fc80000011605 */
[----:B------:R-:W-:-:S04]  /*66d0*/  @P0 LOP3.LUT R0, R0, 0x1, RZ, 0xc0, !PT ;  /* 0x0000000100000812 */ /* 0x000fc800078ec0ff */
[----:B------:R-:W-:-:S04]  /*66e0*/  @P0 IADD3 R0, PT, PT, R5, 0x80fffff, R0 ;  /* 0x080fffff05000810 */ /* 0x000fc80007ffe000 */
[----:B------:R-:W-:Y:S01]  /*66f0*/  @P0 SHF.R.U32.HI R0, RZ, 0x15, R0 ;  /* 0x00000015ff000819 */ /* 0x000fe20000011600 */
[----:B------:R-:W-:Y:S01]  /*6700*/  @!P0 FADD.FTZ R0, R4, 128 ;  /* 0x4300000004008421 */ /* 0x000fe20000010000 */
[----:B------:R-:W-:Y:S06]  /*6710*/  BRA `(.L_x_759) ;  /* 0x00000000000c7947 */ /* 0x000fec0003800000 */
.L_x_758:
[----:B0-----:R-:W-:Y:S01]  /*6720*/  IMAD.MOV.U32 R0, RZ, RZ, 0x7f ;  /* 0x0000007fff007424 */ /* 0x001fe200078e00ff */
[----:B------:R-:W-:-:S04]  /*6730*/  ISETP.GT.U32.AND P0, PT, R4, 0x7f800000, PT ;  /* 0x7f8000000400780c */ /* 0x000fc80003f04070 */
[----:B------:R-:W-:-:S09]  /*6740*/  SEL R0, R0, 0x7c, P0 ;  /* 0x0000007c00007807 */ /* 0x000fd20000000000 */
.L_x_759:
[----:B------:R-:W-:Y:S05]  /*6750*/  BSYNC.RECONVERGENT B0 ;  /* 0x0000000000007941 */ /* 0x000fea0003800200 */
.L_x_757:
[----:B------:R-:W-:-:S04]  /*6760*/  SHF.R.U32.HI R5, RZ, 0x18, R5 ;  /* 0x00000018ff057819 */ /* 0x000fc80000011605 */
[----:B------:R-:W-:-:S05]  /*6770*/  LOP3.LUT R5, R0, 0x80, R5, 0xf8, !PT ;  /* 0x0000008000057812 */ /* 0x000fca00078ef805 */
[----:B------:R2:W-:Y:S01]  /*6780*/  STG.E.U8 desc[UR36][R2.64], R5 ;  /* 0x0000000502007986 */ /* 0x0005e2000c101124 */
[----:B------:R-:W-:Y:S05]  /*6790*/  BRA `(.L_x_730) ;  /* 0x0000000000047947 */ /* 0x000fea0003800000 */
.L_x_751:
[----:B-1----:R1:W-:Y:S02]  /*67a0*/  STG.E.U16 desc[UR36][R2.64], R5 ;  /* 0x0000000502007986 */ /* 0x0023e4000c101524 */
.L_x_730:
[----:B------:R-:W-:-:S07]  /*67b0*/  IADD3 R17, PT, PT, R17, 0x80, RZ ;  /* 0x0000008011117810 */ /* 0x000fce0007ffe0ff */
.L_x_688:
[----:B------:R-:W-:Y:S05]  /*67c0*/  BSYNC.RECONVERGENT B6 ;  /* 0x0000000000067941 */ /* 0x000fea0003800200 */
.L_x_687:
        /* <DEDUP_REMOVED lines=10> */
[----:B------:R-:W-:Y:S01]  /*6870*/  HFMA2 R16, -RZ, RZ, 0, 0 ;  /* 0x00000000ff107431 */ /* 0x000fe200000001ff */
[----:B------:R-:W0:Y:S01]  /*6880*/  LDCU UR6, c[0x0][0x38c] ;  /* 0x00007180ff0677ac */ /* 0x000e220008000800 */
[----:B------:R-:W5:Y:S01]  /*6890*/  LDCU.64 UR8, c[0x0][0x4b8] ;  /* 0x00009700ff0877ac */ /* 0x000f620008000a00 */
[----:B------:R-:W-:Y:S02]  /*68a0*/  UISETP.NE.AND UP0, UPT, UR40, URZ, UPT ;  /* 0x000000ff2800728c */ /* 0x000fe4000bf05270 */
[----:B-1234-:R-:W-:-:S05]  /*68b0*/  IMAD.HI.U32 R2, R17, UR4, R16 ;  /* 0x0000000411027c27 */ /* 0x01efca000f8e0010 */
[----:B------:R-:W-:-:S05]  /*68c0*/  SHF.R.U32.HI R3, RZ, UR5, R2 ;  /* 0x00000005ff037c19 */ /* 0x000fca0008011602 */
[----:B------:R-:W-:-:S04]  /*68d0*/  IMAD.MOV R0, RZ, RZ, -R3 ;  /* 0x000000ffff007224 */ /* 0x000fc800078e0a03 */
        /* <DEDUP_REMOVED lines=290> */
.L_x_762:
        /* <DEDUP_REMOVED lines=18> */
.L_x_766:
[----:B------:R-:W2:Y:S02]  /*7c20*/  LDG.E.U8 R2, desc[UR36][R2.64] ;  /* 0x0000002402027981 */ /* 0x000ea4000c1e1100 */
[----:B--2---:R-:W-:-:S04]  /*7c30*/  I2FP.F32.U32 R0, R2 ;  /* 0x0000000200007245 */ /* 0x004fc80000201000 */
[----:B------:R-:W-:Y:S01]  /*7c40*/  F2FP.BF16.F32.PACK_AB R0, RZ, R0 ;  /* 0x00000000ff00723e */ /* 0x000fe200000010ff */
[----:B------:R-:W-:Y:S06]  /*7c50*/  BRA `(.L_x_768) ;  /* 0x0000000c00847947 */ /* 0x000fec0003800000 */
.L_x_765:
        /* <DEDUP_REMOVED lines=10> */
.L_x_770:
[----:B------:R-:W2:Y:S02]  /*7d00*/  LDG.E R2, desc[UR36][R2.64] ;  /* 0x0000002402027981 */ /* 0x000ea4000c1e1900 */
[----:B--2---:R-:W-:-:S04]  /*7d10*/  I2FP.F32.S32 R0, R2 ;  /* 0x0000000200007245 */ /* 0x004fc80000201400 */
[----:B------:R-:W-:Y:S01]  /*7d20*/  F2FP.BF16.F32.PACK_AB R0, RZ, R0 ;  /* 0x00000000ff00723e */ /* 0x000fe200000010ff */
[----:B------:R-:W-:Y:S06]  /*7d30*/  BRA `(.L_x_768) ;  /* 0x0000000c004c7947 */ /* 0x000fec0003800000 */
.L_x_769:
[----:B------:R-:W2:Y:S02]  /*7d40*/  LDG.E.U16 R2, desc[UR36][R2.64] ;  /* 0x0000002402027981 */ /* 0x000ea4000c1e1500 */
[----:B--2---:R-:W0:Y:S02]  /*7d50*/  I2F.S16 R0, R2 ;  /* 0x0000000200007306 */ /* 0x004e240000101400 */
[----:B0-----:R-:W-:Y:S01]  /*7d60*/  F2FP.BF16.F32.PACK_AB R0, RZ, R0 ;  /* 0x00000000ff00723e */ /* 0x001fe200000010ff */
[----:B------:R-:W-:Y:S06]  /*7d70*/  BRA `(.L_x_768) ;  /* 0x0000000c003c7947 */ /* 0x000fec0003800000 */
.L_x_764:
        /* <DEDUP_REMOVED lines=9> */
.L_x_772:
[----:B------:R-:W2:Y:S02]  /*7e10*/  LDG.E.U16 R0, desc[UR36][R2.64] ;  /* 0x0000002402007981 */ /* 0x000ea4000c1e1500 */
[----:B--2---:R-:W-:-:S05]  /*7e20*/  HADD2.F32 R0, -RZ, R0.H0_H0 ;  /* 0x20000000ff007230 */ /* 0x004fca0000004100 */
[----:B------:R-:W-:Y:S01]  /*7e30*/  F2FP.BF16.F32.PACK_AB R0, RZ, R0 ;  /* 0x00000000ff00723e */ /* 0x000fe200000010ff */
[----:B------:R-:W-:Y:S06]  /*7e40*/  BRA `(.L_x_768) ;  /* 0x0000000c00087947 */ /* 0x000fec0003800000 */
.L_x_771:
        /* <DEDUP_REMOVED lines=9> */
.L_x_774:
[----:B------:R-:W2:Y:S02]  /*7ee0*/  LDG.E.U16 R2, desc[UR36][R2.64] ;  /* 0x0000002402027981 */ /* 0x000ea4000c1e1500 */
[----:B--2---:R-:W-:-:S05]  /*7ef0*/  HADD2.F32 R0, -RZ, R2.H0_H0 ;  /* 0x20000002ff007230 */ /* 0x004fca0000004100 */
[----:B------:R-:W-:Y:S01]  /*7f00*/  F2FP.BF16.F32.PACK_AB R0, RZ, R0 ;  /* 0x00000000ff00723e */ /* 0x000fe200000010ff */
[----:B------:R-:W-:Y:S06]  /*7f10*/  BRA `(.L_x_768) ;  /* 0x0000000800d47947 */ /* 0x000fec0003800000 */
.L_x_773:
        /* <DEDUP_REMOVED lines=8> */
.L_x_763:
        /* <DEDUP_REMOVED lines=13> */
.L_x_777:
        /* <DEDUP_REMOVED lines=8> */
.L_x_776:
[----:B------:R-:W-:-:S09]  /*80f0*/  UISETP.NE.AND UP0, UPT, UR4, 0xf, UPT ;  /* 0x0000000f0400788c */ /* 0x000fd2000bf05270 */
[----:B------:R-:W-:Y:S05]  /*8100*/  BRA.U !UP0, `(.L_x_778) ;  /* 0x0000000108987547 */ /* 0x000fea000b800000 */
[----:B------:R-:W-:-:S09]  /*8110*/  UISETP.NE.AND UP0, UPT, UR4, 0x17, UPT ;  /* 0x000000170400788c */ /* 0x000fd2000bf05270 */
[----:B------:R-:W-:Y:S05]  /*8120*/  BRA.U !UP0, `(.L_x_779) ;  /* 0x00000001085c7547 */ /* 0x000fea000b800000 */
[----:B------:R-:W-:-:S09]  /*8130*/  UISETP.NE.AND UP0, UPT, UR4, 0x18, UPT ;  /* 0x000000180400788c */ /* 0x000fd2000bf05270 */
[----:B------:R-:W-:Y:S05]  /*8140*/  BRA.U UP0, `(.L_x_767) ;  /* 0x0000000500e47547 */ /* 0x000fea000b800000 */
[----:B------:R-:W2:Y:S01]  /*8150*/  LDG.E.U8 R0, desc[UR36][R2.64] ;  /* 0x0000002402007981 */ /* 0x000ea2000c1e1100 */
[----:B------:R-:W-:Y:S01]  /*8160*/  IMAD.MOV.U32 R6, RZ, RZ, 0x1f ;  /* 0x0000001fff067424 */ /* 0x000fe200078e00ff */
[----:B--2---:R-:W-:-:S04]  /*8170*/  SHF.L.U32 R0, R0, 0x18, RZ ;  /* 0x0000001800007819 */ /* 0x004fc800000006ff */
[C---:B------:R-:W-:Y:S02]  /*8180*/  LOP3.LUT R4, R0.reuse, 0x7f000000, RZ, 0xc0, !PT ;  /* 0x7f00000000047812 */ /* 0x040fe400078ec0ff */
[----:B------:R-:W-:Y:S02]  /*8190*/  LOP3.LUT P0, RZ, R0, 0x7f000000, RZ, 0xc0, !PT ;  /* 0x7f00000000ff7812 */ /* 0x000fe4000780c0ff */
[----:B------:R-:W0:Y:S02]  /*81a0*/  FLO.U32 R5, R4 ;  /* 0x0000000400057300 */ /* 0x000e2400000e0000 */
[----:B0-----:R-:W-:-:S05]  /*81b0*/  IMAD.MOV R5, RZ, RZ, -R5 ;  /* 0x000000ffff057224 */ /* 0x001fca00078e0a05 */
[----:B------:R-:W-:-:S04]  /*81c0*/  VIADDMNMX.U32 R5, R5, R6, 0x4, !PT ;  /* 0x0000000405057446 */ /* 0x000fc80007800006 */
[----:B------:R-:W-:-:S04]  /*81d0*/  IADD3 R5, PT, PT, R5, -0x4, RZ ;  /* 0xfffffffc05057810 */ /* 0x000fc80007ffe0ff */
[C---:B------:R-:W-:Y:S01]  /*81e0*/  SHF.L.U32 R6, R4.reuse, R5, RZ ;  /* 0x0000000504067219 */ /* 0x040fe200000006ff */
[----:B------:R-:W-:Y:S02]  /*81f0*/  IMAD.SHL.U32 R7, R5, 0x800000, RZ ;  /* 0x0080000005077824 */ /* 0x000fe400078e00ff */
        /* <DEDUP_REMOVED lines=10> */
.L_x_779:
[----:B------:R-:W2:Y:S02]  /*82a0*/  LDG.E.U8 R2, desc[UR36][R2.64] ;  /* 0x0000002402027981 */ /* 0x000ea4000c1e1100 */
[C---:B--2---:R-:W-:Y:S02]  /*82b0*/  IMAD.SHL.U32 R0, R2.reuse, 0x2000000, RZ ;  /* 0x0200000002007824 */ /* 0x044fe400078e00ff */
        /* <DEDUP_REMOVED lines=11> */
.L_x_778:
[----:B------:R0:W5:Y:S01]  /*8370*/  LDG.E.U16 R0, desc[UR36][R2.64] ;  /* 0x0000002402007981 */ /* 0x000162000c1e1500 */
[----:B------:R-:W-:Y:S05]  /*8380*/  BRA `(.L_x_768) ;  /* 0x0000000400b87947 */ /* 0x000fea0003800000 */
.L_x_775:
        /* <DEDUP_REMOVED lines=12> */
.L_x_782:
        /* <DEDUP_REMOVED lines=21> */
.L_x_786:
[----:B------:R-:W-:Y:S05]  /*85a0*/  BSYNC.RECONVERGENT B1 ;  /* 0x0000000000017941 */ /* 0x000fea0003800200 */
.L_x_785:
[----:B------:R-:W-:Y:S01]  /*85b0*/  IMAD.SHL.U32 R0, R0, 0x100000, RZ ;  /* 0x0010000000007824 */ /* 0x000fe200078e00ff */
[----:B------:R-:W-:-:S04]  /*85c0*/  LEA R2, R2, 0x3b800000, 0x17 ;  /* 0x3b80000002027811 */ /* 0x000fc800078eb8ff */
[----:B------:R-:W-:-:S07]  /*85d0*/  LOP3.LUT R0, R2, R0, R7, 0xfe, !PT ;  /* 0x0000000002007212 */ /* 0x000fce00078efe07 */
.L_x_784:
[----:B------:R-:W-:Y:S05]  /*85e0*/  BSYNC.RECONVERGENT B0 ;  /* 0x0000000000007941 */ /* 0x000fea0003800200 */
.L_x_783:
[----:B------:R-:W-:Y:S01]  /*85f0*/  F2FP.BF16.F32.PACK_AB R0, RZ, R0 ;  /* 0x00000000ff00723e */ /* 0x000fe200000010ff */
[----:B------:R-:W-:Y:S06]  /*8600*/  BRA `(.L_x_768) ;  /* 0x0000000400187947 */ /* 0x000fec0003800000 */
.L_x_781:
        /* <DEDUP_REMOVED lines=21> */
.L_x_790:
[----:B------:R-:W-:Y:S05]  /*8760*/  BSYNC.RECONVERGENT B1 ;  /* 0x0000000000017941 */ /* 0x000fea0003800200 */
.L_x_789:
[----:B------:R-:W-:Y:S02]  /*8770*/  SHF.L.U32 R0, R0, 0x15, RZ ;  /* 0x0000001500007819 */ /* 0x000fe400000006ff */
[----:B------:R-:W-:-:S04]  /*8780*/  LEA R2, R2, 0x37800000, 0x17 ;  /* 0x3780000002027811 */ /* 0x000fc800078eb8ff */
[----:B------:R-:W-:-:S07]  /*8790*/  LOP3.LUT R0, R2, R0, R7, 0xfe, !PT ;  /* 0x0000000002007212 */ /* 0x000fce00078efe07 */
.L_x_788:
[----:B------:R-:W-:Y:S05]  /*87a0*/  BSYNC.RECONVERGENT B0 ;  /* 0x0000000000007941 */ /* 0x000fea0003800200 */
.L_x_787:
[----:B------:R-:W-:Y:S01]  /*87b0*/  F2FP.BF16.F32.PACK_AB R0, RZ, R0 ;  /* 0x00000000ff00723e */ /* 0x000fe200000010ff */
[----:B------:R-:W-:Y:S06]  /*87c0*/  BRA `(.L_x_768) ;  /* 0x0000000000a87947 */ /* 0x000fec0003800000 */
.L_x_780:
        /* <DEDUP_REMOVED lines=14> */
.L_x_794:
[----:B------:R-:W-:Y:S05]  /*88b0*/  BSYNC.RECONVERGENT B0 ;  /* 0x0000000000007941 */ /* 0x000fea0003800200 */
.L_x_793:
[----:B------:R-:W-:Y:S01]  /*88c0*/  F2FP.BF16.F32.PACK_AB R0, RZ, R0 ;  /* 0x00000000ff00723e */ /* 0x000fe200000010ff */
[----:B------:R-:W-:Y:S06]  /*88d0*/  BRA `(.L_x_768) ;  /* 0x0000000000647947 */ /* 0x000fec0003800000 */
.L_x_767:
[----:B------:R-:W-:Y:S01]  /*88e0*/  MOV R2, 0x0 ;  /* 0x0000000000027802 */ /* 0x000fe20000000f00 */
[----:B------:R-:W0:Y:S01]  /*88f0*/  LDCU.64 UR4, c[0x4][0x198] ;  /* 0x01003300ff0477ac */ /* 0x000e220008000a00 */
[----:B------:R-:W-:Y:S02]  /*8900*/  HFMA2 R13, -RZ, RZ, 0, 0 ;  /* 0x00000000ff0d7431 */ /* 0x000fe400000001ff */
[----:B------:R-:W-:Y:S01]  /*8910*/  IMAD.MOV.U32 R8, RZ, RZ, 0x4e ;  /* 0x0000004eff087424 */ /* 0x000fe200078e00ff */
[----:B------:R-:W1:Y:S01]  /*8920*/  LDCU.64 UR6, c[0x4][0x1a0] ;  /* 0x01003400ff0677ac */ /* 0x000e620008000a00 */
[----:B------:R-:W2:Y:S01]  /*8930*/  LDC.64 R2, c[0x4][R2] ;  /* 0x0100000002027b82 */ /* 0x000ea20000000a00 */
[----:B------:R-:W-:Y:S01]  /*8940*/  IMAD.MOV.U32 R12, RZ, RZ, 0x1 ;  /* 0x00000001ff0c7424 */ /* 0x000fe200078e00ff */
[----:B------:R-:W3:Y:S01]  /*8950*/  LDCU.64 UR8, c[0x4][0xa8] ;  /* 0x01001500ff0877ac */ /* 0x000ee20008000a00 */
[----:B0-----:R-:W-:Y:S02]  /*8960*/  IMAD.U32 R4, RZ, RZ, UR4 ;  /* 0x00000004ff047e24 */ /* 0x001fe4000f8e00ff */
[----:B------:R-:W-:Y:S01]  /*8970*/  IMAD.U32 R5, RZ, RZ, UR5 ;  /* 0x00000005ff057e24 */ /* 0x000fe2000f8e00ff */
[----:B-1----:R-:W-:Y:S01]  /*8980*/  MOV R6, UR6 ;  /* 0x0000000600067c02 */ /* 0x002fe20008000f00 */
[----:B------:R-:W-:-:S02]  /*8990*/  IMAD.U32 R7, RZ, RZ, UR7 ;  /* 0x00000007ff077e24 */ /* 0x000fc4000f8e00ff */
[----:B---3--:R-:W-:Y:S01]  /*89a0*/  IMAD.U32 R10, RZ, RZ, UR8 ;  /* 0x00000008ff0a7e24 */ /* 0x008fe2000f8e00ff */
[----:B------:R-:W-:-:S07]  /*89b0*/  MOV R11, UR9 ;  /* 0x00000009000b7c02 */ /* 0x000fce0008000f00 */
[----:B------:R-:W-:-:S07]  /*89c0*/  LEPC R20, `(.L_x_795) ;  /* 0x000000001014794e */ /* 0x000fce0000000000 */
[----:B--2---:R-:W-:Y:S05]  /*89d0*/  CALL.ABS.NOINC R2 ;  /* 0x0000000002007343 */ /* 0x004fea0003c00000 */
.L_x_795:
[----:B------:R-:W-:Y:S01]  /*89e0*/  PRMT R0, RZ, 0x7610, R0 ;  /* 0x00007610ff007816 */ /* 0x000fe20000000000 */
[----:B------:R-:W-:Y:S06]  /*89f0*/  BRA `(.L_x_768) ;  /* 0x00000000001c7947 */ /* 0x000fec0003800000 */
.L_x_792:
[----:B------:R-:W2:Y:S02]  /*8a00*/  LDG.E.64 R2, desc[UR36][R2.64] ;  /* 0x0000002402027981 */ /* 0x000ea4000c1e1b00 */
[----:B--2---:R-:W0:Y:S02]  /*8a10*/  I2F.U64 R0, R2 ;  /* 0x0000000200007312 */ /* 0x004e240000301000 */
[----:B0-----:R-:W-:Y:S01]  /*8a20*/  F2FP.BF16.F32.PACK_AB R0, RZ, R0 ;  /* 0x00000000ff00723e */ /* 0x001fe200000010ff */
[----:B------:R-:W-:Y:S06]  /*8a30*/  BRA `(.L_x_768) ;  /* 0x00000000000c7947 */ /* 0x000fec0003800000 */
.L_x_791:
[----:B------:R-:W2:Y:S02]  /*8a40*/  LDG.E R2, desc[UR36][R2.64] ;  /* 0x0000002402027981 */ /* 0x000ea4000c1e1900 */
[----:B--2---:R-:W-:-:S04]  /*8a50*/  I2FP.F32.U32 R0, R2 ;  /* 0x0000000200007245 */ /* 0x004fc80000201000 */
[----:B------:R-:W-:-:S07]  /*8a60*/  F2FP.BF16.F32.PACK_AB R0, RZ, R0 ;  /* 0x00000000ff00723e */ /* 0x000fce00000010ff */
.L_x_768:
        /* <DEDUP_REMOVED lines=9> */
[----:B------:R-:W-:-:S04]  /*8b00*/  IADD3 R4, PT, PT, R11, 0x300402, RZ ;  /* 0x003004020b047810 */ /* 0x000fc80007ffe0ff */
[----:B------:R-:W-:Y:S02]  /*8b10*/  FSETP.GEU.AND P0, PT, |R4|, 5.8789094863358348022e-39, PT ;  /* 0x004004020400780b */ /* 0x000fe40003f0e200 */
[----:B0-----:R-:W-:-:S08]  /*8b20*/  DFMA R2, -R10, R4, 1 ;  /* 0x3ff000000a02742b */ /* 0x001fd00000000104 */
[----:B------:R-:W-:-:S08]  /*8b30*/  DFMA R2, R2, R2, R2 ;  /* 0x000000020202722b */ /* 0x000fd00000000002 */
[----:B------:R-:W-:Y:S01]  /*8b40*/  DFMA R6, R4, R2, R4 ;  /* 0x000000020406722b */ /* 0x000fe20000000004 */
[----:B-1----:R-:W-:-:S05]  /*8b50*/  IADD3 R2, P1, PT, R16, UR4, RZ ;  /* 0x0000000410027c10 */ /* 0x002fca000ff3e0ff */
[----:B------:R-:W-:Y:S02]  /*8b60*/  IMAD.X R3, RZ, RZ, UR5, P1 ;  /* 0x00000005ff037e24 */ /* 0x000fe400088e06ff */
[----:B------:R-:W-:-:S08]  /*8b70*/  DFMA R8, -R10, R6, 1 ;  /* 0x3ff000000a08742b */ /* 0x000fd00000000106 */
[----:B------:R-:W-:Y:S01]  /*8b80*/  DFMA R6, R6, R8, R6 ;  /* 0x000000080606722b */ /* 0x000fe20000000006 */
[----:B------:R-:W-:Y:S10]  /*8b90*/  @P0 BRA `(.L_x_797) ;  /* 0x0000000000100947 */ /* 0x000ff40003800000 */
[----:B------:R-:W-:-:S05]  /*8ba0*/  LOP3.LUT R0, R11, 0x7fffffff, RZ, 0xc0, !PT ;  /* 0x7fffffff0b007812 */ /* 0x000fca00078ec0ff */
[----:B------:R-:W-:Y:S01]  /*8bb0*/  VIADD R8, R0, 0xfff00000 ;  /* 0xfff0000000087836 */ /* 0x000fe20000000000 */
[----:B------:R-:W-:-:S07]  /*8bc0*/  MOV R0, 0x8be0 ;  /* 0x00008be000007802 */ /* 0x000fce0000000f00 */
[----:B------:R-:W-:Y:S05]  /*8bd0*/  CALL.REL.NOINC `($__internal_0_$__cuda_sm20_dblrcp_rn_slowpath_v3) ;  /* 0x0000004000c07944 */ /* 0x000fea0003c00000 */
.L_x_797:
[----:B------:R-:W-:Y:S05]  /*8be0*/  BSYNC.RECONVERGENT B0 ;  /* 0x0000000000007941 */ /* 0x000fea0003800200 */
.L_x_796:
        /* <DEDUP_REMOVED lines=17> */
[----:B01----:R-:W-:-:S04]  /*8d00*/  SHF.L.U32 R0, R5, 0x10, RZ ;  /* 0x0000001005007819 */ /* 0x003fc800000006ff */
[----:B------:R-:W0:Y:S02]  /*8d10*/  F2I.FTZ.TRUNC.NTZ R5, R0 ;  /* 0x0000000000057305 */ /* 0x000e24000021f100 */
[----:B0-----:R0:W-:Y:S01]  /*8d20*/  STG.E.U8 desc[UR36][R2.64], R5 ;  /* 0x0000000502007986 */ /* 0x0011e2000c101124 */
[----:B------:R-:W-:Y:S05]  /*8d30*/  BRA `(.L_x_803) ;  /* 0x0000000c007c7947 */ /* 0x000fea0003800000 */
.L_x_801:
[----:B-1----:R-:W-:-:S06]  /*8d40*/  IMAD.U32 R5, R5, 0x10000, RZ ;  /* 0x0001000005057824 */ /* 0x002fcc00078e00ff */
[----:B------:R-:W1:Y:S02]  /*8d50*/  F2I.S64.TRUNC R4, R5 ;  /* 0x0000000500047311 */ /* 0x000e64000020d900 */
[----:B-1----:R1:W-:Y:S01]  /*8d60*/  STG.E.U8 desc[UR36][R2.64], R4 ;  /* 0x0000000402007986 */ /* 0x0023e2000c101124 */
[----:B------:R-:W-:Y:S05]  /*8d70*/  BRA `(.L_x_803) ;  /* 0x0000000c006c7947 */ /* 0x000fea0003800000 */
.L_x_800:
        /* <DEDUP_REMOVED lines=10> */
.L_x_805:
[----:B-1----:R-:W-:-:S06]  /*8e20*/  SHF.L.U32 R5, R5, 0x10, RZ ;  /* 0x0000001005057819 */ /* 0x002fcc00000006ff */
[----:B------:R-:W1:Y:S02]  /*8e30*/  F2I.FTZ.TRUNC.NTZ R5, R5 ;  /* 0x0000000500057305 */ /* 0x000e64000021f100 */
[----:B-1----:R1:W-:Y:S01]  /*8e40*/  STG.E desc[UR36][R2.64], R5 ;  /* 0x0000000502007986 */ /* 0x0023e2000c101924 */
[----:B------:R-:W-:Y:S05]  /*8e50*/  BRA `(.L_x_803) ;  /* 0x0000000c00347947 */ /* 0x000fea0003800000 */
.L_x_804:
[----:B-1----:R-:W-:-:S06]  /*8e60*/  IMAD.U32 R5, R5, 0x10000, RZ ;  /* 0x0001000005057824 */ /* 0x002fcc00078e00ff */
[----:B------:R-:W1:Y:S02]  /*8e70*/  F2I.FTZ.TRUNC.NTZ R5, R5 ;  /* 0x0000000500057305 */ /* 0x000e64000021f100 */
[----:B-1----:R1:W-:Y:S01]  /*8e80*/  STG.E.U16 desc[UR36][R2.64], R5 ;  /* 0x0000000502007986 */ /* 0x0023e2000c101524 */
[----:B------:R-:W-:Y:S05]  /*8e90*/  BRA `(.L_x_803) ;  /* 0x0000000c00247947 */ /* 0x000fea0003800000 */
.L_x_799:
        /* <DEDUP_REMOVED lines=9> */
.L_x_807:
[----:B01----:R-:W-:-:S04]  /*8f30*/  SHF.L.U32 R0, R5, 0x10, RZ ;  /* 0x0000001005007819 */ /* 0x003fc800000006ff */
[----:B------:R-:W-:-:S05]  /*8f40*/  F2FP.F16.F32.PACK_AB R0, RZ, R0 ;  /* 0x00000000ff00723e */ /* 0x000fca00000000ff */
[----:B------:R0:W-:Y:S01]  /*8f50*/  STG.E.U16 desc[UR36][R2.64], R0 ;  /* 0x0000000002007986 */ /* 0x0001e2000c101524 */
[----:B------:R-:W-:Y:S05]  /*8f60*/  BRA `(.L_x_803) ;  /* 0x0000000800f07947 */ /* 0x000fea0003800000 */
.L_x_806:
        /* <DEDUP_REMOVED lines=10> */
.L_x_809:
[----:B-1----:R-:W-:-:S04]  /*9010*/  SHF.L.U32 R5, R5, 0x10, RZ ;  /* 0x0000001005057819 */ /* 0x002fc800000006ff */
[----:B------:R-:W-:-:S04]  /*9020*/  F2FP.F16.F32.PACK_AB R5, RZ, R5 ;  /* 0x00000005ff05723e */ /* 0x000fc800000000ff */
[----:B------:R-:W-:-:S05]  /*9030*/  PRMT R5, R5, 0x5410, RZ ;  /* 0x0000541005057816 */ /* 0x000fca00000000ff */
[----:B------:R1:W-:Y:S01]  /*9040*/  STG.E desc[UR36][R2.64], R5 ;  /* 0x0000000502007986 */ /* 0x0003e2000c101924 */
[----:B------:R-:W-:Y:S05]  /*9050*/  BRA `(.L_x_803) ;  /* 0x0000000800b47947 */ /* 0x000fea0003800000 */
.L_x_808:
[----:B-1----:R-:W-:-:S04]  /*9060*/  IMAD.U32 R4, R5, 0x10000, RZ ;  /* 0x0001000005047824 */ /* 0x002fc800078e00ff */
[----:B------:R-:W-:-:S06]  /*9070*/  FMUL.FTZ R4, R4, 1 ;  /* 0x3f80000004047820 */ /* 0x000fcc0000410000 */
[----:B------:R-:W1:Y:S02]  /*9080*/  F2F.F64.F32 R4, R4 ;  /* 0x0000000400047310 */ /* 0x000e640000201800 */
[----:B-1----:R1:W-:Y:S01]  /*9090*/  STG.E.64 desc[UR36][R2.64], R4 ;  /* 0x0000000402007986 */ /* 0x0023e2000c101b24 */
[----:B------:R-:W-:Y:S05]  /*90a0*/  BRA `(.L_x_803) ;  /* 0x0000000800a07947 */ /* 0x000fea0003800000 */
.L_x_798:
        /* <DEDUP_REMOVED lines=14> */
.L_x_813:
[----:B-1----:R-:W-:Y:S01]  /*9190*/  SHF.L.U32 R5, R5, 0x10, RZ ;  /* 0x0000001005057819 */ /* 0x002fe200000006ff */
[----:B------:R-:W-:Y:S01]  /*91a0*/  BSSY.RECONVERGENT B0, `(.L_x_814) ;  /* 0x0000013000007945 */ /* 0x000fe20003800200 */
[----:B0-----:R-:W-:Y:S02]  /*91b0*/  IMAD.MOV.U32 R0, RZ, RZ, 0x80 ;  /* 0x00000080ff007424 */ /* 0x001fe400078e00ff */
        /* <DEDUP_REMOVED lines=15> */
.L_x_816:
[----:B------:R-:W-:-:S04]  /*92b0*/  SHF.R.U32.HI R5, RZ, 0x18, R5 ;  /* 0x00000018ff057819 */ /* 0x000fc80000011605 */
[----:B------:R-:W-:-:S07]  /*92c0*/  LOP3.LUT R0, R0, 0x80, R5, 0xf8, !PT ;  /* 0x0000008000007812 */ /* 0x000fce00078ef805 */
.L_x_815:
[----:B------:R-:W-:Y:S05]  /*92d0*/  BSYNC.RECONVERGENT B0 ;  /* 0x0000000000007941 */ /* 0x000fea0003800200 */
.L_x_814:
[----:B------:R0:W-:Y:S01]  /*92e0*/  STG.E.U8 desc[UR36][R2.64], R0 ;  /* 0x0000000002007986 */ /* 0x0001e2000c101124 */
[----:B------:R-:W-:Y:S05]  /*92f0*/  BRA `(.L_x_803) ;  /* 0x00000008000c7947 */ /* 0x000fea0003800000 */
.L_x_812:
        /* <DEDUP_REMOVED lines=18> */
.L_x_819:
[----:B------:R-:W-:-:S04]  /*9420*/  SHF.R.U32.HI R5, RZ, 0x18, R5 ;  /* 0x00000018ff057819 */ /* 0x000fc80000011605 */
[----:B------:R-:W-:-:S07]  /*9430*/  LOP3.LUT R0, R0, 0x80, R5, 0xf8, !PT ;  /* 0x0000008000007812 */ /* 0x000fce00078ef805 */
.L_x_818:
[----:B------:R-:W-:Y:S05]  /*9440*/  BSYNC.RECONVERGENT B0 ;  /* 0x0000000000007941 */ /* 0x000fea0003800200 */
.L_x_817:
[----:B------:R4:W-:Y:S01]  /*9450*/  STG.E.U8 desc[UR36][R2.64], R0 ;  /* 0x0000000002007986 */ /* 0x0009e2000c101124 */
[----:B------:R-:W-:Y:S05]  /*9460*/  BRA `(.L_x_803) ;  /* 0x0000000400b07947 */ /* 0x000fea0003800000 */
.L_x_811:
[----:B------:R-:W-:-:S09]  /*9470*/  UISETP.NE.AND UP0, UPT, UR4, 0x1c, UPT ;  /* 0x0000001c0400788c */ /* 0x000fd2000bf05270 */
[----:B------:R-:W-:Y:S05]  /*9480*/  BRA.U !UP0, `(.L_x_820) ;  /* 0x0000000108607547 */ /* 0x000fea000b800000 */
[----:B------:R-:W-:-:S09]  /*9490*/  UISETP.NE.AND UP0, UPT, UR4, 0x1d, UPT ;  /* 0x0000001d0400788c */ /* 0x000fd2000bf05270 */
[----:B------:R-:W-:Y:S05]  /*94a0*/  BRA.U !UP0, `(.L_x_821) ;  /* 0x0000000108487547 */ /* 0x000fea000b800000 */
[----:B------:R-:W-:-:S09]  /*94b0*/  UISETP.NE.AND UP0, UPT, UR4, 0x2c, UPT ;  /* 0x0000002c0400788c */ /* 0x000fd2000bf05270 */
[----:B------:R-:W-:Y:S05]  /*94c0*/  BRA.U UP0, `(.L_x_802) ;  /* 0x0000000100bc7547 */ /* 0x000fea000b800000 */
[----:B-1----:R-:W-:-:S04]  /*94d0*/  SHF.L.U32 R5, R5, 0x10, RZ ;  /* 0x0000001005057819 */ /* 0x002fc800000006ff */
        /* <DEDUP_REMOVED lines=15> */
.L_x_821:
[----:B-1----:R-:W-:-:S06]  /*95d0*/  IMAD.U32 R5, R5, 0x10000, RZ ;  /* 0x0001000005057824 */ /* 0x002fcc00078e00ff */
[----:B------:R-:W1:Y:S02]  /*95e0*/  F2I.U64.TRUNC R4, R5 ;  /* 0x0000000500047311 */ /* 0x000e64000020d800 */
[----:B-1----:R1:W-:Y:S01]  /*95f0*/  STG.E.64 desc[UR36][R2.64], R4 ;  /* 0x0000000402007986 */ /* 0x0023e2000c101b24 */
[----:B------:R-:W-:Y:S05]  /*9600*/  BRA `(.L_x_803) ;  /* 0x0000000400487947 */ /* 0x000fea0003800000 */
.L_x_820:
[----:B-1----:R-:W-:-:S06]  /*9610*/  SHF.L.U32 R5, R5, 0x10, RZ ;  /* 0x0000001005057819 */ /* 0x002fcc00000006ff */
[----:B------:R-:W1:Y:S02]  /*9620*/  F2I.FTZ.U32.TRUNC.NTZ R5, R5 ;  /* 0x0000000500057305 */ /* 0x000e64000021f000 */
[----:B-1----:R3:W-:Y:S01]  /*9630*/  STG.E desc[UR36][R2.64], R5 ;  /* 0x0000000502007986 */ /* 0x0027e2000c101924 */
[----:B------:R-:W-:Y:S05]  /*9640*/  BRA `(.L_x_803) ;  /* 0x0000000400387947 */ /* 0x000fea0003800000 */
.L_x_810:
        /* <DEDUP_REMOVED lines=11> */
.L_x_823:
[----:B-1----:R-:W-:Y:S01]  /*9700*/  IMAD.U32 R5, R5, 0x10000, RZ ;  /* 0x0001000005057824 */ /* 0x002fe200078e00ff */
[----:B------:R-:W-:-:S03]  /*9710*/  CS2R R6, SRZ ;  /* 0x0000000000067805 */ /* 0x000fc6000001ff00 */
[----:B------:R-:W-:-:S06]  /*9720*/  FMUL.FTZ R5, R5, 1 ;  /* 0x3f80000005057820 */ /* 0x000fcc0000410000 */
[----:B------:R-:W1:Y:S02]  /*9730*/  F2F.F64.F32 R4, R5 ;  /* 0x0000000500047310 */ /* 0x000e640000201800 */
[----:B-1----:R1:W-:Y:S01]  /*9740*/  STG.E.128 desc[UR36][R2.64], R4 ;  /* 0x0000000402007986 */ /* 0x0023e2000c101d24 */
[----:B------:R-:W-:Y:S05]  /*9750*/  BRA `(.L_x_803) ;  /* 0x0000000000f47947 */ /* 0x000fea0003800000 */
.L_x_822:
[----:B------:R-:W-:-:S09]  /*9760*/  UISETP.NE.AND UP0, UPT, UR4, 0xf, UPT ;  /* 0x0000000f0400788c */ /* 0x000fd2000bf05270 */
[----:B------:R-:W-:Y:S05]  /*9770*/  BRA.U !UP0, `(.L_x_824) ;  /* 0x0000000108e87547 */ /* 0x000fea000b800000 */
[----:B------:R-:W-:-:S09]  /*9780*/  UISETP.NE.AND UP0, UPT, UR4, 0x17, UPT ;  /* 0x000000170400788c */ /* 0x000fd2000bf05270 */
[----:B------:R-:W-:Y:S05]  /*9790*/  BRA.U !UP0, `(.L_x_825) ;  /* 0x0000000108907547 */ /* 0x000fea000b800000 */
[----:B------:R-:W-:-:S09]  /*97a0*/  UISETP.NE.AND UP0, UPT, UR4, 0x18, UPT ;  /* 0x000000180400788c */ /* 0x000fd2000bf05270 */
[----:B------:R-:W-:Y:S05]  /*97b0*/  BRA.U !UP0, `(.L_x_826) ;  /* 0x0000000108447547 */ /* 0x000fea000b800000 */
.L_x_802:
[----:B0-----:R-:W-:Y:S01]  /*97c0*/  MOV R0, 0x0 ;  /* 0x0000000000007802 */ /* 0x001fe20000000f00 */
[----:B------:R-:W0:Y:S01]  /*97d0*/  LDCU.64 UR4, c[0x4][0x198] ;  /* 0x01003300ff0477ac */ /* 0x000e220008000a00 */
[----:B------:R-:W-:Y:S02]  /*97e0*/  HFMA2 R8, -RZ, RZ, 0, 6.020069122314453125e-06 ;  /* 0x00000065ff087431 */ /* 0x000fe400000001ff */
[----:B------:R-:W-:Y:S01]  /*97f0*/  IMAD.MOV.U32 R12, RZ, RZ, 0x1 ;  /* 0x00000001ff0c7424 */ /* 0x000fe200078e00ff */
[----:B------:R2:W3:Y:S01]  /*9800*/  LDC.64 R2, c[0x4][R0] ;  /* 0x0100000000027b82 */ /* 0x0004e20000000a00 */
[----:B------:R-:W4:Y:S01]  /*9810*/  LDCU.64 UR6, c[0x4][0x1a0] ;  /* 0x01003400ff0677ac */ /* 0x000f220008000a00 */
[----:B------:R-:W-:Y:S01]  /*9820*/  IMAD.MOV.U32 R13, RZ, RZ, RZ ;  /* 0x000000ffff0d7224 */ /* 0x000fe200078e00ff */
[----:B------:R-:W5:Y:S01]  /*9830*/  LDCU.64 UR8, c[0x4][0xb0] ;  /* 0x01001600ff0877ac */ /* 0x000f620008000a00 */
[----:B0-----:R-:W-:Y:S01]  /*9840*/  MOV R4, UR4 ;  /* 0x0000000400047c02 */ /* 0x001fe20008000f00 */
[----:B-1----:R-:W-:-:S02]  /*9850*/  IMAD.U32 R5, RZ, RZ, UR5 ;  /* 0x00000005ff057e24 */ /* 0x002fc4000f8e00ff */
[----:B----4-:R-:W-:Y:S01]  /*9860*/  IMAD.U32 R6, RZ, RZ, UR6 ;  /* 0x00000006ff067e24 */ /* 0x010fe2000f8e00ff */
[----:B------:R-:W-:Y:S01]  /*9870*/  MOV R7, UR7 ;  /* 0x0000000700077c02 */ /* 0x000fe20008000f00 */
[----:B-----5:R-:W-:Y:S02]  /*9880*/  IMAD.U32 R10, RZ, RZ, UR8 ;  /* 0x00000008ff0a7e24 */ /* 0x020fe4000f8e00ff */
[----:B--2---:R-:W-:-:S07]  /*9890*/  IMAD.U32 R11, RZ, RZ, UR9 ;  /* 0x00000009ff0b7e24 */ /* 0x004fce000f8e00ff */
[----:B------:R-:W-:-:S07]  /*98a0*/  LEPC R20, `(.L_x_827) ;  /* 0x000000001014794e */ /* 0x000fce0000000000 */
[----:B---3--:R-:W-:Y:S05]  /*98b0*/  CALL.ABS.NOINC R2 ;  /* 0x0000000002007343 */ /* 0x008fea0003c00000 */
.L_x_827:
[----:B------:R-:W-:Y:S05]  /*98c0*/  BRA `(.L_x_803) ;  /* 0x0000000000987947 */ /* 0x000fea0003800000 */
.L_x_826:
[----:B-1----:R-:W-:Y:S01]  /*98d0*/  SHF.L.U32 R7, R5, 0x10, RZ ;  /* 0x0000001005077819 */ /* 0x002fe200000006ff */
[----:B------:R-:W-:Y:S01]  /*98e0*/  BSSY.RECONVERGENT B0, `(.L_x_828) ;  /* 0x000000c000007945 */ /* 0x000fe20003800200 */
[----:B0-----:R-:W-:Y:S02]  /*98f0*/  IMAD.MOV.U32 R0, RZ, RZ, 0x7f ;  /* 0x0000007fff007424 */ /* 0x001fe400078e00ff */
        /* <DEDUP_REMOVED lines=10> */
.L_x_829:
[----:B------:R-:W-:Y:S05]  /*99a0*/  BSYNC.RECONVERGENT B0 ;  /* 0x0000000000007941 */ /* 0x000fea0003800200 */
.L_x_828:
[----:B------:R-:W-:-:S05]  /*99b0*/  LOP3.LUT R5, R0, 0x80, R5, 0xf8, !PT ;  /* 0x0000008000057812 */ /* 0x000fca00078ef805 */
[----:B------:R0:W-:Y:S01]  /*99c0*/  STG.E.U8 desc[UR36][R2.64], R5 ;  /* 0x0000000502007986 */ /* 0x0001e2000c101124 */
[----:B------:R-:W-:Y:S05]  /*99d0*/  BRA `(.L_x_803) ;  /* 0x0000000000547947 */ /* 0x000fea0003800000 */
.L_x_825:
        /* <DEDUP_REMOVED lines=12> */
.L_x_831:
[----:B------:R-:W-:Y:S02]  /*9aa0*/  ISETP.GT.U32.AND P0, PT, R4, 0x7f800000, PT ;  /* 0x7f8000000400780c */ /* 0x000fe40003f04070 */
[----:B0-----:R-:W-:-:S04]  /*9ab0*/  MOV R0, 0x7f ;  /* 0x0000007f00007802 */ /* 0x001fc80000000f00 */
[----:B------:R-:W-:-:S07]  /*9ac0*/  SEL R0, R0, 0x7c, P0 ;  /* 0x0000007c00007807 */ /* 0x000fce0000000000 */
.L_x_832:
[----:B------:R-:W-:Y:S05]  /*9ad0*/  BSYNC.RECONVERGENT B0 ;  /* 0x0000000000007941 */ /* 0x000fea0003800200 */
.L_x_830:
[----:B------:R-:W-:-:S04]  /*9ae0*/  SHF.R.U32.HI R5, RZ, 0x18, R5 ;  /* 0x00000018ff057819 */ /* 0x000fc80000011605 */
[----:B------:R-:W-:-:S05]  /*9af0*/  LOP3.LUT R5, R0, 0x80, R5, 0xf8, !PT ;  /* 0x0000008000057812 */ /* 0x000fca00078ef805 */
[----:B------:R0:W-:Y:S01]  /*9b00*/  STG.E.U8 desc[UR36][R2.64], R5 ;  /* 0x0000000502007986 */ /* 0x0001e2000c101124 */
[----:B------:R-:W-:Y:S05]  /*9b10*/  BRA `(.L_x_803) ;  /* 0x0000000000047947 */ /* 0x000fea0003800000 */
.L_x_824:
[----:B-1----:R1:W-:Y:S02]  /*9b20*/  STG.E.U16 desc[UR36][R2.64], R5 ;  /* 0x0000000502007986 */ /* 0x0023e4000c101524 */
.L_x_803:
[----:B------:R-:W-:-:S07]  /*9b30*/  VIADD R17, R17, 0x80 ;  /* 0x0000008011117836 */ /* 0x000fce0000000000 */
.L_x_761:
[----:B------:R-:W-:Y:S05]  /*9b40*/  BSYNC.RECONVERGENT B6 ;  /* 0x0000000000067941 */ /* 0x000fea0003800200 */
.L_x_760:
[----:B------:R-:W5:Y:S02]  /*9b50*/  LDCU UR4, c[0x0][0x380] ;  /* 0x00007000ff0477ac */ /* 0x000f640008000800 */
[----:B-----5:R-:W-:-:S13]  /*9b60*/  ISETP.GE.AND P0, PT, R17, UR4, PT ;  /* 0x0000000411007c0c */ /* 0x020fda000bf06270 */
[----:B------:R-:W-:Y:S05]  /*9b70*/  @P0 EXIT ;  /* 0x000000000000094d */ /* 0x000fea0003800000 */
[----:B------:R-:W5:Y:S01]  /*9b80*/  LDCU UR4, c[0x0][0x388] ;  /* 0x00007100ff0477ac */ /* 0x000f620008000800 */
[----:B------:R-:W-:Y:S02]  /*9b90*/  HFMA2 R16, -RZ, RZ, 0, 0 ;  /* 0x00000000ff107431 */ /* 0x000fe400000001ff */
[----:B0---4-:R-:W-:Y:S01]  /*9ba0*/  IMAD.MOV.U32 R0, RZ, RZ, RZ ;  /* 0x000000ffff007224 */ /* 0x011fe200078e00ff */
[----:B-----5:R-:W-:-:S09]  /*9bb0*/  UISETP.NE.AND UP0, UPT, UR4, URZ, UPT ;  /* 0x000000ff0400728c */ /* 0x020fd2000bf05270 */
[----:B------:R-:W-:Y:S05]  /*9bc0*/  BRA.U !UP0, `(.L_x_833) ;  /* 0x0000001108a87547 */ /* 0x000fea000b800000 */
[----:B------:R-:W1:Y:S01]  /*9bd0*/  LDCU.64 UR4, c[0x0][0x390] ;  /* 0x00007200ff0477ac */ /* 0x000e620008000a00 */
[----:B------:R-:W-:Y:S01]  /*9be0*/  IMAD.MOV.U32 R16, RZ, RZ, RZ ;  /* 0x000000ffff107224 */ /* 0x000fe200078e00ff */
[----:B------:R-:W0:Y:S01]  /*9bf0*/  LDCU UR6, c[0x0][0x38c] ;  /* 0x00007180ff0677ac */ /* 0x000e220008000800 */
[----:B------:R-:W4:Y:S01]  /*9c00*/  LDCU.64 UR8, c[0x0][0x4b8] ;  /* 0x00009700ff0877ac */ /* 0x000f220008000a00 */
[----:B------:R-:W-:Y:S01]  /*9c10*/  UISETP.NE.AND UP0, UPT, UR40, URZ, UPT ;  /* 0x000000ff2800728c */ /* 0x000fe2000bf05270 */
[----:B-123--:R-:W-:-:S05]  /*9c20*/  IMAD.HI.U32 R2, R17, UR4, R16 ;  /* 0x0000000411027c27 */ /* 0x00efca000f8e0010 */
[----:B------:R-:W-:-:S05]  /*9c30*/  SHF.R.U32.HI R3, RZ, UR5, R2 ;  /* 0x00000005ff037c19 */ /* 0x000fca0008011602 */
[----:B------:R-:W-:-:S04]  /*9c40*/  IMAD.MOV R0, RZ, RZ, -R3 ;  /* 0x000000ffff007224 */ /* 0x000fc800078e0a03 */
[----:B0-----:R-:W-:-:S04]  /*9c50*/  IMAD R0, R0, UR6, R17 ;  /* 0x0000000600007c24 */ /* 0x001fc8000f8e0211 */
[C---:B----4-:R-:W-:Y:S02]  /*9c60*/  IMAD R16, R0.reuse, UR8, RZ ;  /* 0x0000000800107c24 */ /* 0x050fe4000f8e02ff */
[----:B------:R-:W-:Y:S01]  /*9c70*/  IMAD R0, R0, UR9, RZ ;  /* 0x0000000900007c24 */ /* 0x000fe2000f8e02ff */
        /* <DEDUP_REMOVED lines=287> */
.L_x_833:
[----:B------:R-:W1:Y:S01]  /*ae70*/  LDCU.128 UR8, c[0x0][0x580] ;  /* 0x0000b000ff0877ac */ /* 0x000e620008000c00 */
[----:B------:R-:W-:-:S04]  /*ae80*/  UPRMT UR4, UR42, 0x9910, URZ ;  /* 0x000099102a047896 */ /* 0x000fc800080000ff */
[----:B------:R-:W-:Y:S01]  /*ae90*/  UISETP.GT.AND UP0, UPT, UR4, 0x9, UPT ;  /* 0x000000090400788c */ /* 0x000fe2000bf04270 */
[----:B-123--:R-:W-:Y:S02]  /*aea0*/  IADD3 R2, P1, PT, R0, UR10, RZ ;  /* 0x0000000a00027c10 */ /* 0x00efe4000ff3e0ff */
[----:B------:R-:W-:-:S03]  /*aeb0*/  IADD3 R16, P0, PT, R16, UR8, RZ ;  /* 0x0000000810107c10 */ /* 0x000fc6000ff1e0ff */
        /* <DEDUP_REMOVED lines=15> */
.L_x_837:
[----:B------:R-:W2:Y:S02]  /*afb0*/  LDG.E.U8 R2, desc[UR36][R2.64] ;  /* 0x0000002402027981 */ /* 0x000ea4000c1e1100 */
[----:B--2---:R-:W-:-:S04]  /*afc0*/  I2FP.F32.U32 R0, R2 ;  /* 0x0000000200007245 */ /* 0x004fc80000201000 */
[----:B------:R-:W-:Y:S01]  /*afd0*/  F2FP.BF16.F32.PACK_AB R0, RZ, R0 ;  /* 0x00000000ff00723e */ /* 0x000fe200000010ff */
[----:B------:R-:W-:Y:S06]  /*afe0*/  BRA `(.L_x_839) ;  /* 0x0000000c00847947 */ /* 0x000fec0003800000 */
.L_x_836:
        /* <DEDUP_REMOVED lines=10> */
.L_x_841:
[----:B------:R-:W2:Y:S02]  /*b090*/  LDG.E R2, desc[UR36][R2.64] ;  /* 0x0000002402027981 */ /* 0x000ea4000c1e1900 */
[----:B--2---:R-:W-:-:S04]  /*b0a0*/  I2FP.F32.S32 R0, R2 ;  /* 0x0000000200007245 */ /* 0x004fc80000201400 */
[----:B------:R-:W-:Y:S01]  /*b0b0*/  F2FP.BF16.F32.PACK_AB R0, RZ, R0 ;  /* 0x00000000ff00723e */ /* 0x000fe200000010ff */
[----:B------:R-:W-:Y:S06]  /*b0c0*/  BRA `(.L_x_839) ;  /* 0x0000000c004c7947 */ /* 0x000fec0003800000 */
.L_x_840:
[----:B------:R-:W2:Y:S02]  /*b0d0*/  LDG.E.U16 R2, desc[UR36][R2.64] ;  /* 0x0000002402027981 */ /* 0x000ea4000c1e1500 */
[----:B--2---:R-:W0:Y:S02]  /*b0e0*/  I2F.S16 R0, R2 ;  /* 0x0000000200007306 */ /* 0x004e240000101400 */
[----:B0-----:R-:W-:Y:S01]  /*b0f0*/  F2FP.BF16.F32.PACK_AB R0, RZ, R0 ;  /* 0x00000000ff00723e */ /* 0x001fe200000010ff */
[----:B------:R-:W-:Y:S06]  /*b100*/  BRA `(.L_x_839) ;  /* 0x0000000c003c7947 */ /* 0x000fec0003800000 */
.L_x_835:
        /* <DEDUP_REMOVED lines=9> */
.L_x_843:
[----:B------:R-:W2:Y:S02]  /*b1a0*/  LDG.E.U16 R0, desc[UR36][R2.64] ;  /* 0x0000002402007981 */ /* 0x000ea4000c1e1500 */
[----:B--2---:R-:W-:-:S05]  /*b1b0*/  HADD2.F32 R0, -RZ, R0.H0_H0 ;  /* 0x20000000ff007230 */ /* 0x004fca0000004100 */
[----:B------:R-:W-:Y:S01]  /*b1c0*/  F2FP.BF16.F32.PACK_AB R0, RZ, R0 ;  /* 0x00000000ff00723e */ /* 0x000fe200000010ff */
[----:B------:R-:W-:Y:S06]  /*b1d0*/  BRA `(.L_x_839) ;  /* 0x0000000c00087947 */ /* 0x000fec0003800000 */
.L_x_842:
        /* <DEDUP_REMOVED lines=9> */
.L_x_845:
[----:B------:R-:W2:Y:S02]  /*b270*/  LDG.E.U16 R2, desc[UR36][R2.64] ;  /* 0x0000002402027981 */ /* 0x000ea4000c1e1500 */
[----:B--2---:R-:W-:-:S05]  /*b280*/  HADD2.F32 R0, -RZ, R2.H0_H0 ;  /* 0x20000002ff007230 */ /* 0x004fca0000004100 */
[----:B------:R-:W-:Y:S01]  /*b290*/  F2FP.BF16.F32.PACK_AB R0, RZ, R0 ;  /* 0x00000000ff00723e */ /* 0x000fe200000010ff */
[----:B------:R-:W-:Y:S06]  /*b2a0*/  BRA `(.L_x_839) ;  /* 0x0000000800d47947 */ /* 0x000fec0003800000 */
.L_x_844:
        /* <DEDUP_REMOVED lines=8> */
.L_x_834:
        /* <DEDUP_REMOVED lines=13> */
.L_x_848:
        /* <DEDUP_REMOVED lines=8> */
.L_x_847:
        /* <DEDUP_REMOVED lines=27> */
.L_x_850:
        /* <DEDUP_REMOVED lines=13> */
.L_x_849:
[----:B------:R0:W5:Y:S01]  /*b700*/  LDG.E.U16 R0, desc[UR36][R2.64] ;  /* 0x0000002402007981 */ /* 0x000162000c1e1500 */
[----:B------:R-:W-:Y:S05]  /*b710*/  BRA `(.L_x_839) ;  /* 0x0000000400b87947 */ /* 0x000fea0003800000 */
.L_x_846:
        /* <DEDUP_REMOVED lines=12> */
.L_x_853:
        /* <DEDUP_REMOVED lines=21> */
.L_x_857:
[----:B------:R-:W-:Y:S05]  /*b930*/  BSYNC.RECONVERGENT B1 ;  /* 0x0000000000017941 */ /* 0x000fea0003800200 */
.L_x_856:
[----:B------:R-:W-:Y:S02]  /*b940*/  SHF.L.U32 R0, R0, 0x14, RZ ;  /* 0x0000001400007819 */ /* 0x000fe400000006ff */
[----:B------:R-:W-:-:S04]  /*b950*/  LEA R2, R2, 0x3b800000, 0x17 ;  /* 0x3b80000002027811 */ /* 0x000fc800078eb8ff */
[----:B------:R-:W-:-:S07]  /*b960*/  LOP3.LUT R0, R2, R0, R7, 0xfe, !PT ;  /* 0x0000000002007212 */ /* 0x000fce00078efe07 */
.L_x_855:
[----:B------:R-:W-:Y:S05]  /*b970*/  BSYNC.RECONVERGENT B0 ;  /* 0x0000000000007941 */ /* 0x000fea0003800200 */
.L_x_854:
[----:B------:R-:W-:Y:S01]  /*b980*/  F2FP.BF16.F32.PACK_AB R0, RZ, R0 ;  /* 0x00000000ff00723e */ /* 0x000fe200000010ff */
[----:B------:R-:W-:Y:S06]  /*b990*/  BRA `(.L_x_839) ;  /* 0x0000000400187947 */ /* 0x000fec0003800000 */
.L_x_852:
        /* <DEDUP_REMOVED lines=21> */
.L_x_861:
[----:B------:R-:W-:Y:S05]  /*baf0*/  BSYNC.RECONVERGENT B1 ;  /* 0x0000000000017941 */ /* 0x000fea0003800200 */
.L_x_860:
[----:B------:R-:W-:Y:S01]  /*bb00*/  IMAD.SHL.U32 R0, R0, 0x200000, RZ ;  /* 0x0020000000007824 */ /* 0x000fe200078e00ff */
[----:B------:R-:W-:-:S04]  /*bb10*/  LEA R2, R2, 0x37800000, 0x17 ;  /* 0x3780000002027811 */ /* 0x000fc800078eb8ff */
[----:B------:R-:W-:-:S07]  /*bb20*/  LOP3.LUT R0, R2, R0, R7, 0xfe, !PT ;  /* 0x0000000002007212 */ /* 0x000fce00078efe07 */
.L_x_859:
[----:B------:R-:W-:Y:S05]  /*bb30*/  BSYNC.RECONVERGENT B0 ;  /* 0x0000000000007941 */ /* 0x000fea0003800200 */
.L_x_858:
[----:B------:R-:W-:Y:S01]  /*bb40*/  F2FP.BF16.F32.PACK_AB R0, RZ, R0 ;  /* 0x00000000ff00723e */ /* 0x000fe200000010ff */
[----:B------:R-:W-:Y:S06]  /*bb50*/  BRA `(.L_x_839) ;  /* 0x0000000000a87947 */ /* 0x000fec0003800000 */
.L_x_851:
        /* <DEDUP_REMOVED lines=14> */
.L_x_865:
[----:B------:R-:W-:Y:S05]  /*bc40*/  BSYNC.RECONVERGENT B0 ;  /* 0x0000000000007941 */ /* 0x000fea0003800200 */
.L_x_864:
[----:B------:R-:W-:Y:S01]  /*bc50*/  F2FP.BF16.F32.PACK_AB R0, RZ, R0 ;  /* 0x00000000ff00723e */ /* 0x000fe200000010ff */
[----:B------:R-:W-:Y:S06]  /*bc60*/  BRA `(.L_x_839) ;  /* 0x0000000000647947 */ /* 0x000fec0003800000 */
.L_x_838:
[----:B------:R-:W-:Y:S01]  /*bc70*/  MOV R0, 0x0 ;  /* 0x0000000000007802 */ /* 0x000fe20000000f00 */
[----:B------:R-:W0:Y:S01]  /*bc80*/  LDCU.64 UR4, c[0x4][0x198] ;  /* 0x01003300ff0477ac */ /* 0x000e220008000a00 */
[----:B------:R-:W-:Y:S02]  /*bc90*/  HFMA2 R8, -RZ, RZ, 0, 4.64916229248046875e-06 ;  /* 0x0000004eff087431 */ /* 0x000fe400000001ff */
[----:B------:R-:W-:Y:S01]  /*bca0*/  IMAD.MOV.U32 R12, RZ, RZ, 0x1 ;  /* 0x00000001ff0c7424 */ /* 0x000fe200078e00ff */
[----:B------:R1:W2:Y:S01]  /*bcb0*/  LDC.64 R2, c[0x4][R0] ;  /* 0x0100000000027b82 */ /* 0x0002a20000000a00 */
[----:B------:R-:W3:Y:S01]  /*bcc0*/  LDCU.64 UR6, c[0x4][0x1a0] ;  /* 0x01003400ff0677ac */ /* 0x000ee20008000a00 */
[----:B------:R-:W-:Y:S01]  /*bcd0*/  IMAD.MOV.U32 R13, RZ, RZ, RZ ;  /* 0x000000ffff0d7224 */ /* 0x000fe200078e00ff */
[----:B------:R-:W4:Y:S01]  /*bce0*/  LDCU.64 UR8, c[0x4][0xa8] ;  /* 0x01001500ff0877ac */ /* 0x000f220008000a00 */
[----:B0-----:R-:W-:Y:S01]  /*bcf0*/  MOV R4, UR4 ;  /* 0x0000000400047c02 */ /* 0x001fe20008000f00 */
[----:B------:R-:W-:-:S02]  /*bd00*/  IMAD.U32 R5, RZ, RZ, UR5 ;  /* 0x00000005ff057e24 */ /* 0x000fc4000f8e00ff */
[----:B---3--:R-:W-:Y:S01]  /*bd10*/  IMAD.U32 R6, RZ, RZ, UR6 ;  /* 0x00000006ff067e24 */ /* 0x008fe2000f8e00ff */
[----:B------:R-:W-:Y:S01]  /*bd20*/  MOV R7, UR7 ;  /* 0x0000000700077c02 */ /* 0x000fe20008000f00 */
[----:B----4-:R-:W-:Y:S02]  /*bd30*/  IMAD.U32 R10, RZ, RZ, UR8 ;  /* 0x00000008ff0a7e24 */ /* 0x010fe4000f8e00ff */
[----:B-1----:R-:W-:-:S07]  /*bd40*/  IMAD.U32 R11, RZ, RZ, UR9 ;  /* 0x00000009ff0b7e24 */ /* 0x002fce000f8e00ff */
[----:B------:R-:W-:-:S07]  /*bd50*/  LEPC R20, `(.L_x_866) ;  /* 0x000000001014794e */ /* 0x000fce0000000000 */
[----:B--2---:R-:W-:Y:S05]  /*bd60*/  CALL.ABS.NOINC R2 ;  /* 0x0000000002007343 */ /* 0x004fea0003c00000 */
.L_x_866:
[----:B------:R-:W-:Y:S01]  /*bd70*/  PRMT R0, RZ, 0x7610, R0 ;  /* 0x00007610ff007816 */ /* 0x000fe20000000000 */
[----:B------:R-:W-:Y:S06]  /*bd80*/  BRA `(.L_x_839) ;  /* 0x00000000001c7947 */ /* 0x000fec0003800000 */
.L_x_863:
[----:B------:R-:W2:Y:S02]  /*bd90*/  LDG.E.64 R2, desc[UR36][R2.64] ;  /* 0x0000002402027981 */ /* 0x000ea4000c1e1b00 */
[----:B--2---:R-:W0:Y:S02]  /*bda0*/  I2F.U64 R0, R2 ;  /* 0x0000000200007312 */ /* 0x004e240000301000 */
[----:B0-----:R-:W-:Y:S01]  /*bdb0*/  F2FP.BF16.F32.PACK_AB R0, RZ, R0 ;  /* 0x00000000ff00723e */ /* 0x001fe200000010ff */
[----:B------:R-:W-:Y:S06]  /*bdc0*/  BRA `(.L_x_839) ;  /* 0x00000000000c7947 */ /* 0x000fec0003800000 */
.L_x_862:
[----:B------:R-:W2:Y:S02]  /*bdd0*/  LDG.E R2, desc[UR36][R2.64] ;  /* 0x0000002402027981 */ /* 0x000ea4000c1e1900 */
[----:B--2---:R-:W-:-:S04]  /*bde0*/  I2FP.F32.U32 R0, R2 ;  /* 0x0000000200007245 */ /* 0x004fc80000201000 */
[----:B------:R-:W-:-:S07]  /*bdf0*/  F2FP.BF16.F32.PACK_AB R0, RZ, R0 ;  /* 0x00000000ff00723e */ /* 0x000fce00000010ff */
.L_x_839:
[----:B-----5:R-:W-:Y:S01]  /*be00*/  SHF.L.U32 R0, R0, 0x10, RZ ;  /* 0x0000001000007819 */ /* 0x020fe200000006ff */
[----:B------:R-:W-:Y:S04]  /*be10*/  BSSY.RECONVERGENT B0, `(.L_x_867) ;  /* 0x0000017000007945 */ /* 0x000fe80003800200 */
        /* <DEDUP_REMOVED lines=10> */
[----:B------:R-:W-:-:S08]  /*bec0*/  DFMA R4, R2, R4, R2 ;  /* 0x000000040204722b */ /* 0x000fd00000000002 */
[----:B------:R-:W-:-:S08]  /*bed0*/  DFMA R6, -R8, R4, 1 ;  /* 0x3ff000000806742b */ /* 0x000fd00000000104 */
[----:B------:R-:W-:Y:S01]  /*bee0*/  DFMA R4, R4, R6, R4 ;  /* 0x000000060404722b */ /* 0x000fe20000000004 */
[----:B------:R-:W-:Y:S10]  /*bef0*/  @P0 BRA `(.L_x_868) ;  /* 0x0000000000200947 */ /* 0x000ff40003800000 */
[----:B------:R-:W-:Y:S01]  /*bf00*/  LOP3.LUT R0, R9, 0x7fffffff, RZ, 0xc0, !PT ;  /* 0x7fffffff09007812 */ /* 0x000fe200078ec0ff */
[----:B------:R-:W-:Y:S01]  /*bf10*/  IMAD.MOV.U32 R11, RZ, RZ, R9 ;  /* 0x000000ffff0b7224 */ /* 0x000fe200078e0009 */
[----:B------:R-:W-:-:S03]  /*bf20*/  MOV R10, R8 ;  /* 0x00000008000a7202 */ /* 0x000fc60000000f00 */
[----:B------:R-:W-:Y:S01]  /*bf30*/  VIADD R8, R0, 0xfff00000 ;  /* 0xfff0000000087836 */ /* 0x000fe20000000000 */
[----:B------:R-:W-:-:S07]  /*bf40*/  MOV R0, 0xbf60 ;  /* 0x0000bf6000007802 */ /* 0x000fce0000000f00 */
[----:B------:R-:W-:Y:S05]  /*bf50*/  CALL.REL.NOINC `($__internal_0_$__cuda_sm20_dblrcp_rn_slowpath_v3) ;  /* 0x0000000c00e07944 */ /* 0x000fea0003c00000 */
[----:B------:R-:W-:Y:S01]  /*bf60*/  MOV R4, R6 ;  /* 0x0000000600047202 */ /* 0x000fe20000000f00 */
[----:B------:R-:W-:-:S07]  /*bf70*/  IMAD.MOV.U32 R5, RZ, RZ, R7 ;  /* 0x000000ffff057224 */ /* 0x000fce00078e0007 */
.L_x_868:
[----:B------:R-:W-:Y:S05]  /*bf80*/  BSYNC.RECONVERGENT B0 ;  /* 0x0000000000007941 */ /* 0x000fea0003800200 */
.L_x_867:
        /* <DEDUP_REMOVED lines=19> */
[----:B0-----:R-:W-:Y:S01]  /*c0c0*/  STG.E.U8 desc[UR36][R16.64], R3 ;  /* 0x0000000310007986 */ /* 0x001fe2000c101124 */
[----:B------:R-:W-:Y:S05]  /*c0d0*/  EXIT ;  /* 0x000000000000794d */ /* 0x000fea0003800000 */
.L_x_872:
[----:B-1----:R-:W-:-:S06]  /*c0e0*/  SHF.L.U32 R3, R3, 0x10, RZ ;  /* 0x0000001003037819 */ /* 0x002fcc00000006ff */
[----:B------:R-:W1:Y:S02]  /*c0f0*/  F2I.S64.TRUNC R2, R3 ;  /* 0x0000000300027311 */ /* 0x000e64000020d900 */
[----:B-1----:R-:W-:Y:S01]  /*c100*/  STG.E.U8 desc[UR36][R16.64], R2 ;  /* 0x0000000210007986 */ /* 0x002fe2000c101124 */
[----:B------:R-:W-:Y:S05]  /*c110*/  EXIT ;  /* 0x000000000000794d */ /* 0x000fea0003800000 */
.L_x_871:
        /* <DEDUP_REMOVED lines=8> */
[----:B-1----:R-:W-:Y:S01]  /*c1a0*/  STG.E.64 desc[UR36][R16.64], R2 ;  /* 0x0000000210007986 */ /* 0x002fe2000c101b24 */
[----:B------:R-:W-:Y:S05]  /*c1b0*/  EXIT ;  /* 0x000000000000794d */ /* 0x000fea0003800000 */
.L_x_875:
[----:B-1----:R-:W-:-:S06]  /*c1c0*/  IMAD.U32 R3, R3, 0x10000, RZ ;  /* 0x0001000003037824 */ /* 0x002fcc00078e00ff */
[----:B------:R-:W1:Y:S02]  /*c1d0*/  F2I.FTZ.TRUNC.NTZ R3, R3 ;  /* 0x0000000300037305 */ /* 0x000e64000021f100 */
[----:B-1----:R-:W-:Y:S01]  /*c1e0*/  STG.E desc[UR36][R16.64], R3 ;  /* 0x0000000310007986 */ /* 0x002fe2000c101924 */
[----:B------:R-:W-:Y:S05]  /*c1f0*/  EXIT ;  /* 0x000000000000794d */ /* 0x000fea0003800000 */
.L_x_874:
[----:B-1----:R-:W-:-:S06]  /*c200*/  SHF.L.U32 R3, R3, 0x10, RZ ;  /* 0x0000001003037819 */ /* 0x002fcc00000006ff */
[----:B------:R-:W1:Y:S02]  /*c210*/  F2I.FTZ.TRUNC.NTZ R3, R3 ;  /* 0x0000000300037305 */ /* 0x000e64000021f100 */
[----:B-1----:R-:W-:Y:S01]  /*c220*/  STG.E.U16 desc[UR36][R16.64], R3 ;  /* 0x0000000310007986 */ /* 0x002fe2000c101524 */
[----:B------:R-:W-:Y:S05]  /*c230*/  EXIT ;  /* 0x000000000000794d */ /* 0x000fea0003800000 */
.L_x_870:
        /* <DEDUP_REMOVED lines=9> */
.L_x_877:
[----:B01----:R-:W-:-:S05]  /*c2d0*/  IMAD.U32 R0, R3, 0x10000, RZ ;  /* 0x0001000003007824 */ /* 0x003fca00078e00ff */
[----:B------:R-:W-:-:S05]  /*c2e0*/  F2FP.F16.F32.PACK_AB R0, RZ, R0 ;  /* 0x00000000ff00723e */ /* 0x000fca00000000ff */
[----:B------:R-:W-:Y:S01]  /*c2f0*/  STG.E.U16 desc[UR36][R16.64], R0 ;  /* 0x0000000010007986 */ /* 0x000fe2000c101524 */
[----:B------:R-:W-:Y:S05]  /*c300*/  EXIT ;  /* 0x000000000000794d */ /* 0x000fea0003800000 */
.L_x_876:
        /* <DEDUP_REMOVED lines=8> */
[----:B------:R-:W-:Y:S01]  /*c390*/  STG.E.64 desc[UR36][R16.64], R2 ;  /* 0x0000000210007986 */ /* 0x000fe2000c101b24 */
[----:B------:R-:W-:Y:S05]  /*c3a0*/  EXIT ;  /* 0x000000000000794d */ /* 0x000fea0003800000 */
.L_x_879:
[----:B-1----:R-:W-:-:S05]  /*c3b0*/  IMAD.U32 R3, R3, 0x10000, RZ ;  /* 0x0001000003037824 */ /* 0x002fca00078e00ff */
[----:B------:R-:W-:-:S04]  /*c3c0*/  F2FP.F16.F32.PACK_AB R3, RZ, R3 ;  /* 0x00000003ff03723e */ /* 0x000fc800000000ff */
[----:B------:R-:W-:-:S05]  /*c3d0*/  PRMT R3, R3, 0x5410, RZ ;  /* 0x0000541003037816 */ /* 0x000fca00000000ff */
[----:B------:R-:W-:Y:S01]  /*c3e0*/  STG.E desc[UR36][R16.64], R3 ;  /* 0x0000000310007986 */ /* 0x000fe2000c101924 */
[----:B------:R-:W-:Y:S05]  /*c3f0*/  EXIT ;  /* 0x000000000000794d */ /* 0x000fea0003800000 */
.L_x_878:
[----:B-1----:R-:W-:-:S05]  /*c400*/  SHF.L.U32 R2, R3, 0x10, RZ ;  /* 0x0000001003027819 */ /* 0x002fca00000006ff */
[----:B------:R-:W-:-:S06]  /*c410*/  FMUL.FTZ R2, R2, 1 ;  /* 0x3f80000002027820 */ /* 0x000fcc0000410000 */
[----:B------:R-:W1:Y:S02]  /*c420*/  F2F.F64.F32 R2, R2 ;  /* 0x0000000200027310 */ /* 0x000e640000201800 */
[----:B-1----:R-:W-:Y:S01]  /*c430*/  STG.E.64 desc[UR36][R16.64], R2 ;  /* 0x0000000210007986 */ /* 0x002fe2000c101b24 */
[----:B------:R-:W-:Y:S05]  /*c440*/  EXIT ;  /* 0x000000000000794d */ /* 0x000fea0003800000 */
.L_x_869:
        /* <DEDUP_REMOVED lines=14> */
.L_x_883:
[----:B-1----:R-:W-:Y:S01]  /*c530*/  IMAD.U32 R3, R3, 0x10000, RZ ;  /* 0x0001000003037824 */ /* 0x002fe200078e00ff */
[----:B------:R-:W-:Y:S01]  /*c540*/  BSSY.RECONVERGENT B0, `(.L_x_884) ;  /* 0x0000013000007945 */ /* 0x000fe20003800200 */
[----:B------:R-:W-:-:S03]  /*c550*/  MOV R8, 0x80 ;  /* 0x0000008000087802 */ /* 0x000fc60000000f00 */
[----:B------:R-:W-:-:S04]  /*c560*/  LOP3.LUT R2, R3, 0x7fffffff, RZ, 0xc0, !PT ;  /* 0x7fffffff03027812 */ /* 0x000fc800078ec0ff */
[----:B------:R-:W-:-:S13]  /*c570*/  ISETP.GT.U32.AND P0, PT, R2, 0x437fffff, PT ;  /* 0x437fffff0200780c */ /* 0x000fda0003f04070 */
[----:B------:R-:W-:Y:S05]  /*c580*/  @P0 BRA `(.L_x_885) ;  /* 0x0000000000380947 */ /* 0x000fea0003800000 */
[----:B------:R-:W-:-:S13]  /*c590*/  ISETP.GE.U32.AND P0, PT, R2, 0x3c000000, PT ;  /* 0x3c0000000200780c */ /* 0x000fda0003f06070 */
[----:B0-----:R-:W-:-:S04]  /*c5a0*/  @P0 SHF.R.U32.HI R0, RZ, 0x14, R3 ;  /* 0x00000014ff000819 */ /* 0x001fc80000011603 */
        /* <DEDUP_REMOVED lines=9> */
.L_x_886:
[----:B------:R-:W-:-:S04]  /*c640*/  SHF.R.U32.HI R3, RZ, 0x18, R3 ;  /* 0x00000018ff037819 */ /* 0x000fc80000011603 */
[----:B------:R-:W-:-:S04]  /*c650*/  LOP3.LUT R0, R0, 0x80, R3, 0xf8, !PT ;  /* 0x0000008000007812 */ /* 0x000fc800078ef803 */
[----:B------:R-:W-:-:S07]  /*c660*/  PRMT R8, R0, 0x7610, R8 ;  /* 0x0000761000087816 */ /* 0x000fce0000000008 */
.L_x_885:
[----:B------:R-:W-:Y:S05]  /*c670*/  BSYNC.RECONVERGENT B0 ;  /* 0x0000000000007941 */ /* 0x000fea0003800200 */
.L_x_884:
[----:B------:R-:W-:Y:S01]  /*c680*/  STG.E.U8 desc[UR36][R16.64], R8 ;  /* 0x0000000810007986 */ /* 0x000fe2000c101124 */
[----:B------:R-:W-:Y:S05]  /*c690*/  EXIT ;  /* 0x000000000000794d */ /* 0x000fea0003800000 */
.L_x_882:
[----:B-1----:R-:W-:Y:S01]  /*c6a0*/  IMAD.U32 R3, R3, 0x10000, RZ ;  /* 0x0001000003037824 */ /* 0x002fe200078e00ff */
[----:B------:R-:W-:Y:S01]  /*c6b0*/  BSSY.RECONVERGENT B0, `(.L_x_887) ;  /* 0x0000013000007945 */ /* 0x000fe20003800200 */
[----:B------:R-:W-:-:S03]  /*c6c0*/  IMAD.MOV.U32 R8, RZ, RZ, 0x80 ;  /* 0x00000080ff087424 */ /* 0x000fc600078e00ff */
        /* <DEDUP_REMOVED lines=14> */
.L_x_889:
[----:B------:R-:W-:-:S04]  /*c7b0*/  SHF.R.U32.HI R3, RZ, 0x18, R3 ;  /* 0x00000018ff037819 */ /* 0x000fc80000011603 */
[----:B------:R-:W-:-:S04]  /*c7c0*/  LOP3.LUT R0, R0, 0x80, R3, 0xf8, !PT ;  /* 0x0000008000007812 */ /* 0x000fc800078ef803 */
[----:B------:R-:W-:-:S07]  /*c7d0*/  PRMT R8, R0, 0x7610, R8 ;  /* 0x0000761000087816 */ /* 0x000fce0000000008 */
.L_x_888:
[----:B------:R-:W-:Y:S05]  /*c7e0*/  BSYNC.RECONVERGENT B0 ;  /* 0x0000000000007941 */ /* 0x000fea0003800200 */
.L_x_887:
[----:B------:R-:W-:Y:S01]  /*c7f0*/  STG.E.U8 desc[UR36][R16.64], R8 ;  /* 0x0000000810007986 */ /* 0x000fe2000c101124 */
[----:B------:R-:W-:Y:S05]  /*c800*/  EXIT ;  /* 0x000000000000794d */ /* 0x000fea0003800000 */
.L_x_881:
        /* <DEDUP_REMOVED lines=20> */
[----:B------:R-:W-:Y:S01]  /*c950*/  STG.E.U8 desc[UR36][R16.64], R3 ;  /* 0x0000000310007986 */ /* 0x000fe2000c101124 */
[----:B------:R-:W-:Y:S05]  /*c960*/  EXIT ;  /* 0x000000000000794d */ /* 0x000fea0003800000 */
.L_x_891:
[----:B-1----:R-:W-:-:S06]  /*c970*/  IMAD.U32 R3, R3, 0x10000, RZ ;  /* 0x0001000003037824 */ /* 0x002fcc00078e00ff */
[----:B------:R-:W1:Y:S02]  /*c980*/  F2I.U64.TRUNC R2, R3 ;  /* 0x0000000300027311 */ /* 0x000e64000020d800 */
[----:B-1----:R-:W-:Y:S01]  /*c990*/  STG.E.64 desc[UR36][R16.64], R2 ;  /* 0x0000000210007986 */ /* 0x002fe2000c101b24 */
[----:B------:R-:W-:Y:S05]  /*c9a0*/  EXIT ;  /* 0x000000000000794d */ /* 0x000fea0003800000 */
.L_x_890:
[----:B-1----:R-:W-:-:S06]  /*c9b0*/  SHF.L.U32 R3, R3, 0x10, RZ ;  /* 0x0000001003037819 */ /* 0x002fcc00000006ff */
[----:B------:R-:W1:Y:S02]  /*c9c0*/  F2I.FTZ.U32.TRUNC.NTZ R3, R3 ;  /* 0x0000000300037305 */ /* 0x000e64000021f000 */
[----:B-1----:R-:W-:Y:S01]  /*c9d0*/  STG.E desc[UR36][R16.64], R3 ;  /* 0x0000000310007986 */ /* 0x002fe2000c101924 */
[----:B------:R-:W-:Y:S05]  /*c9e0*/  EXIT ;  /* 0x000000000000794d */ /* 0x000fea0003800000 */
.L_x_880:
        /* <DEDUP_REMOVED lines=11> */
.L_x_893:
[----:B-1----:R-:W-:Y:S01]  /*caa0*/  IMAD.U32 R3, R3, 0x10000, RZ ;  /* 0x0001000003037824 */ /* 0x002fe200078e00ff */
[----:B------:R-:W-:-:S03]  /*cab0*/  CS2R R6, SRZ ;  /* 0x0000000000067805 */ /* 0x000fc6000001ff00 */
[----:B------:R-:W-:-:S04]  /*cac0*/  FMUL.FTZ R3, R3, 1 ;  /* 0x3f80000003037820 */ /* 0x000fc80000410000 */
[----:B------:R-:W1:Y:S02]  /*cad0*/  F2F.F64.F32 R4, R3 ;  /* 0x0000000300047310 */ /* 0x000e640000201800 */
[----:B-1----:R-:W-:Y:S01]  /*cae0*/  STG.E.128 desc[UR36][R16.64], R4 ;  /* 0x0000000410007986 */ /* 0x002fe2000c101d24 */
[----:B------:R-:W-:Y:S05]  /*caf0*/  EXIT ;  /* 0x000000000000794d */ /* 0x000fea0003800000 */
.L_x_892:
[----:B------:R-:W-:-:S09]  /*cb00*/  UISETP.NE.AND UP0, UPT, UR4, 0xf, UPT ;  /* 0x0000000f0400788c */ /* 0x000fd2000bf05270 */
[----:B------:R-:W-:Y:S05]  /*cb10*/  BRA.U !UP0, `(.L_x_894) ;  /* 0x0000000108e87547 */ /* 0x000fea000b800000 */
[----:B------:R-:W-:-:S09]  /*cb20*/  UISETP.NE.AND UP0, UPT, UR4, 0x17, UPT ;  /* 0x000000170400788c */ /* 0x000fd2000bf05270 */
[----:B------:R-:W-:Y:S05]  /*cb30*/  BRA.U !UP0, `(.L_x_895) ;  /* 0x0000000108907547 */ /* 0x000fea000b800000 */
[----:B------:R-:W-:-:S09]  /*cb40*/  UISETP.NE.AND UP0, UPT, UR4, 0x18, UPT ;  /* 0x000000180400788c */ /* 0x000fd2000bf05270 */
[----:B------:R-:W-:Y:S05]  /*cb50*/  BRA.U !UP0, `(.L_x_896) ;  /* 0x0000000108447547 */ /* 0x000fea000b800000 */
.L_x_873:
[----:B0-----:R-:W-:Y:S01]  /*cb60*/  MOV R0, 0x0 ;  /* 0x0000000000007802 */ /* 0x001fe20000000f00 */
[----:B------:R-:W0:Y:S01]  /*cb70*/  LDCU.64 UR4, c[0x4][0x198] ;  /* 0x01003300ff0477ac */ /* 0x000e220008000a00 */
[----:B------:R-:W-:Y:S02]  /*cb80*/  HFMA2 R8, -RZ, RZ, 0, 6.020069122314453125e-06 ;  /* 0x00000065ff087431 */ /* 0x000fe400000001ff */
[----:B------:R-:W-:Y:S01]  /*cb90*/  IMAD.MOV.U32 R12, RZ, RZ, 0x1 ;  /* 0x00000001ff0c7424 */ /* 0x000fe200078e00ff */
[----:B-1----:R1:W2:Y:S01]  /*cba0*/  LDC.64 R2, c[0x4][R0] ;  /* 0x0100000000027b82 */ /* 0x0022a20000000a00 */
        /* <DEDUP_REMOVED lines=11> */
.L_x_897:
[----:B------:R-:W-:Y:S05]  /*cc60*/  EXIT ;  /* 0x000000000000794d */ /* 0x000fea0003800000 */
.L_x_896:
        /* <DEDUP_REMOVED lines=13> */
.L_x_899:
[----:B------:R-:W-:Y:S05]  /*cd40*/  BSYNC.RECONVERGENT B0 ;  /* 0x0000000000007941 */ /* 0x000fea0003800200 */
.L_x_898:
[----:B------:R-:W-:-:S05]  /*cd50*/  LOP3.LUT R3, R0, 0x80, R3, 0xf8, !PT ;  /* 0x0000008000037812 */ /* 0x000fca00078ef803 */
[----:B------:R-:W-:Y:S01]  /*cd60*/  STG.E.U8 desc[UR36][R16.64], R3 ;  /* 0x0000000310007986 */ /* 0x000fe2000c101124 */
[----:B------:R-:W-:Y:S05]  /*cd70*/  EXIT ;  /* 0x000000000000794d */ /* 0x000fea0003800000 */
.L_x_895:
        /* <DEDUP_REMOVED lines=12> */
.L_x_901:
[----:B------:R-:W-:Y:S02]  /*ce40*/  ISETP.GT.U32.AND P0, PT, R2, 0x7f800000, PT ;  /* 0x7f8000000200780c */ /* 0x000fe40003f04070 */
[----:B0-----:R-:W-:-:S04]  /*ce50*/  MOV R0, 0x7f ;  /* 0x0000007f00007802 */ /* 0x001fc80000000f00 */
[----:B------:R-:W-:-:S07]  /*ce60*/  SEL R0, R0, 0x7c, P0 ;  /* 0x0000007c00007807 */ /* 0x000fce0000000000 */
.L_x_902:
[----:B------:R-:W-:Y:S05]  /*ce70*/  BSYNC.RECONVERGENT B0 ;  /* 0x0000000000007941 */ /* 0x000fea0003800200 */
.L_x_900:
[----:B------:R-:W-:-:S04]  /*ce80*/  SHF.R.U32.HI R3, RZ, 0x18, R3 ;  /* 0x00000018ff037819 */ /* 0x000fc80000011603 */
[----:B------:R-:W-:-:S05]  /*ce90*/  LOP3.LUT R3, R0, 0x80, R3, 0xf8, !PT ;  /* 0x0000008000037812 */ /* 0x000fca00078ef803 */
[----:B------:R-:W-:Y:S01]  /*cea0*/  STG.E.U8 desc[UR36][R16.64], R3 ;  /* 0x0000000310007986 */ /* 0x000fe2000c101124 */
[----:B------:R-:W-:Y:S05]  /*ceb0*/  EXIT ;  /* 0x000000000000794d */ /* 0x000fea0003800000 */
.L_x_894:
[----:B-1----:R-:W-:Y:S01]  /*cec0*/  STG.E.U16 desc[UR36][R16.64], R3 ;  /* 0x0000000310007986 */ /* 0x002fe2000c101524 */
[----:B------:R-:W-:Y:S05]  /*ced0*/  EXIT ;  /* 0x000000000000794d */ /* 0x000fea0003800000 */
        .weak           $__internal_0_$__cuda_sm20_dblrcp_rn_slowpath_v3
        .type           $__internal_0_$__cuda_sm20_dblrcp_rn_slowpath_v3,@function
        .size           $__internal_0_$__cuda_sm20_dblrcp_rn_slowpath_v3,(.L_x_68286 - $__internal_0_$__cuda_sm20_dblrcp_rn_slowpath_v3)
$__internal_0_$__cuda_sm20_dblrcp_rn_slowpath_v3:
[----:B------:R-:W-:Y:S01]  /*cee0*/  IMAD.MOV.U32 R4, RZ, RZ, R10 ;  /* 0x000000ffff047224 */ /* 0x000fe200078e000a */
[----:B------:R-:W-:Y:S01]  /*cef0*/  BSSY.RECONVERGENT B1, `(.L_x_903) ;  /* 0x0000025000017945 */ /* 0x000fe20003800200 */
[----:B------:R-:W-:-:S06]  /*cf00*/  IMAD.MOV.U32 R5, RZ, RZ, R11 ;  /* 0x000000ffff057224 */ /* 0x000fcc00078e000b */
[----:B------:R-:W-:-:S14]  /*cf10*/  DSETP.GTU.AND P0, PT, |R4|, +INF , PT ;  /* 0x7ff000000400742a */ /* 0x000fdc0003f0c200 */
[----:B------:R-:W-:Y:S05]  /*cf20*/  @P0 BRA `(.L_x_904) ;  /* 0x00000000007c0947 */ /* 0x000fea0003800000 */
[----:B------:R-:W-:-:S04]  /*cf30*/  LOP3.LUT R9, R11, 0x7fffffff, RZ, 0xc0, !PT ;  /* 0x7fffffff0b097812 */ /* 0x000fc800078ec0ff */
[----:B------:R-:W-:-:S04]  /*cf40*/  IADD3 R6, PT, PT, R9, -0x1, RZ ;  /* 0xffffffff09067810 */ /* 0x000fc80007ffe0ff */
[----:B------:R-:W-:-:S13]  /*cf50*/  ISETP.GE.U32.AND P0, PT, R6, 0x7fefffff, PT ;  /* 0x7fefffff0600780c */ /* 0x000fda0003f06070 */
[----:B------:R-:W-:Y:S01]  /*cf60*/  @P0 LOP3.LUT R7, R5, 0x7ff00000, RZ, 0x3c, !PT ;  /* 0x7ff0000005070812 */ /* 0x000fe200078e3cff */
[----:B------:R-:W-:Y:S01]  /*cf70*/  @P0 IMAD.MOV.U32 R6, RZ, RZ, RZ ;  /* 0x000000ffff060224 */ /* 0x000fe200078e00ff */
[----:B------:R-:W-:Y:S06]  /*cf80*/  @P0 BRA `(.L_x_905) ;  /* 0x00000000006c0947 */ /* 0x000fec0003800000 */
[----:B------:R-:W-:-:S13]  /*cf90*/  ISETP.GE.U32.AND P0, PT, R9, 0x1000001, PT ;  /* 0x010000010900780c */ /* 0x000fda0003f06070 */
[----:B------:R-:W-:Y:S05]  /*cfa0*/  @!P0 BRA `(.L_x_906) ;  /* 0x0000000000348947 */ /* 0x000fea0003800000 */
[----:B------:R-:W-:Y:S01]  /*cfb0*/  VIADD R7, R5, 0xc0200000 ;  /* 0xc020000005077836 */ /* 0x000fe20000000000 */
[----:B------:R-:W-:-:S03]  /*cfc0*/  MOV R6, R4 ;  /* 0x0000000400067202 */ /* 0x000fc60000000f00 */
[----:B------:R-:W0:Y:S03]  /*cfd0*/  MUFU.RCP64H R9, R7 ;  /* 0x0000000700097308 */ /* 0x000e260000001800 */
[----:B0-----:R-:W-:-:S08]  /*cfe0*/  DFMA R10, -R6, R8, 1 ;  /* 0x3ff00000060a742b */ /* 0x001fd00000000108 */
[----:B------:R-:W-:-:S08]  /*cff0*/  DFMA R10, R10, R10, R10 ;  /* 0x0000000a0a0a722b */ /* 0x000fd0000000000a */
[----:B------:R-:W-:-:S08]  /*d000*/  DFMA R10, R8, R10, R8 ;  /* 0x0000000a080a722b */ /* 0x000fd00000000008 */
[----:B------:R-:W-:-:S08]  /*d010*/  DFMA R8, -R6, R10, 1 ;  /* 0x3ff000000608742b */ /* 0x000fd0000000010a */
[----:B------:R-:W-:-:S08]  /*d020*/  DFMA R8, R10, R8, R10 ;  /* 0x000000080a08722b */ /* 0x000fd0000000000a */
[----:B------:R-:W-:-:S08]  /*d030*/  DMUL R8, R8, 2.2250738585072013831e-308 ;  /* 0x0010000008087828 */ /* 0x000fd00000000000 */
[----:B------:R-:W-:-:S08]  /*d040*/  DFMA R4, -R4, R8, 1 ;  /* 0x3ff000000404742b */ /* 0x000fd00000000108 */
[----:B------:R-:W-:-:S08]  /*d050*/  DFMA R4, R4, R4, R4 ;  /* 0x000000040404722b */ /* 0x000fd00000000004 */
[----:B------:R-:W-:Y:S01]  /*d060*/  DFMA R6, R8, R4, R8 ;  /* 0x000000040806722b */ /* 0x000fe20000000008 */
[----:B------:R-:W-:Y:S10]  /*d070*/  BRA `(.L_x_905) ;  /* 0x0000000000307947 */ /* 0x000ff40003800000 */
.L_x_906:
[----:B------:R-:W-:Y:S01]  /*d080*/  DMUL R4, R4, 8.11296384146066816958e+31 ;  /* 0x4690000004047828 */ /* 0x000fe20000000000 */
[----:B------:R-:W-:-:S05]  /*d090*/  IMAD.MOV.U32 R6, RZ, RZ, R8 ;  /* 0x000000ffff067224 */ /* 0x000fca00078e0008 */
[----:B------:R-:W0:Y:S02]  /*d0a0*/  MUFU.RCP64H R7, R5 ;  /* 0x0000000500077308 */ /* 0x000e240000001800 */
[----:B0-----:R-:W-:-:S08]  /*d0b0*/  DFMA R8, -R4, R6, 1 ;  /* 0x3ff000000408742b */ /* 0x001fd00000000106 */
[----:B------:R-:W-:-:S08]  /*d0c0*/  DFMA R8, R8, R8, R8 ;  /* 0x000000080808722b */ /* 0x000fd00000000008 */
[----:B------:R-:W-:-:S08]  /*d0d0*/  DFMA R8, R6, R8, R6 ;  /* 0x000000080608722b */ /* 0x000fd00000000006 */
[----:B------:R-:W-:-:S08]  /*d0e0*/  DFMA R6, -R4, R8, 1 ;  /* 0x3ff000000406742b */ /* 0x000fd00000000108 */
[----:B------:R-:W-:-:S08]  /*d0f0*/  DFMA R6, R8, R6, R8 ;  /* 0x000000060806722b */ /* 0x000fd00000000008 */
[----:B------:R-:W-:Y:S01]  /*d100*/  DMUL R6, R6, 8.11296384146066816958e+31 ;  /* 0x4690000006067828 */ /* 0x000fe20000000000 */
[----:B------:R-:W-:Y:S10]  /*d110*/  BRA `(.L_x_905) ;  /* 0x0000000000087947 */ /* 0x000ff40003800000 */
.L_x_904:
[----:B------:R-:W-:Y:S01]  /*d120*/  LOP3.LUT R7, R5, 0x80000, RZ, 0xfc, !PT ;  /* 0x0008000005077812 */ /* 0x000fe200078efcff */
[----:B------:R-:W-:-:S07]  /*d130*/  IMAD.MOV.U32 R6, RZ, RZ, R4 ;  /* 0x000000ffff067224 */ /* 0x000fce00078e0004 */
.L_x_905:
[----:B------:R-:W-:Y:S05]  /*d140*/  BSYNC.RECONVERGENT B1 ;  /* 0x0000000000017941 */ /* 0x000fea0003800200 */
.L_x_903:
[----:B------:R-:W-:Y:S01]  /*d150*/  MOV R4, R0 ;  /* 0x0000000000047202 */ /* 0x000fe20000000f00 */
[----:B------:R-:W-:-:S04]  /*d160*/  IMAD.MOV.U32 R5, RZ, RZ, 0x0 ;  /* 0x00000000ff057424 */ /* 0x000fc800078e00ff */
[----:B------:R-:W-:Y:S05]  /*d170*/  RET.REL.NODEC R4 `(_ZN2at6native18elementwise_kernelILi128ELi4EZNS0_15gpu_kernel_implIZNS0_50_GLOBAL__N__2680c7bb_12_PowKernel_cu_7dd49032_300329pow_tensor_scalar_kernel_implIN3c108BFloat16ES6_EEvRNS_18TensorIteratorBaseET0_EUlS6_E1_EEvS8_RKT_EUliE_EEviT1_) ;  /* 0xffffff2c04a07950 */ /* 0x000fea0003c3ffff */
.L_x_907:
        /* <DEDUP_REMOVED lines=16> */
.L_x_68286:


//--------------------- .text._ZN2at6native27unrolled_elementwise_kernelIZNS0_50_GLOBAL__N__2680c7bb_12_PowKernel_cu_7dd49032_300329pow_tensor_scalar_kernel_implIN3c108BFloat16ES5_EEvRNS_18TensorIteratorBaseET0_EUlS5_E1_St5arrayIPcLm2EELi4E23TrivialOffsetCalculatorILi1EjESE_NS0_6memory12LoadWithCastILi1EEENSF_13StoreWithCastILi1EEEEEviT_S8_T2_T3_T4_T5_ --------------------------
	.section	.text._ZN2at6native27unrolled_elementwise_kernelIZNS0_50_GLOBAL__N__2680c7bb_12_PowKernel_cu_7dd49032_300329pow_tensor_scalar_kernel_implIN3c108BFloat16ES5_EEvRNS_18TensorIteratorBaseET0_EUlS5_E1_St5arrayIPcLm2EELi4E23TrivialOffsetCalculatorILi1EjESE_NS0_6memory12LoadWithCastILi1EEENSF_13StoreWithCastILi1EEEEEviT_S8_T2_T3_T4_T5_,"ax",@progbits
	.align	128
        .global         _ZN2at6native27unrolled_elementwise_kernelIZNS0_50_GLOBAL__N__2680c7bb_12_PowKernel_cu_7dd49032_300329pow_tensor_scalar_kernel_implIN3c108BFloat16ES5_EEvRNS_18TensorIteratorBaseET0_EUlS5_E1_St5arrayIPcLm2EELi4E23TrivialOffsetCalculatorILi1EjESE_NS0_6memory12LoadWithCastILi1EEENSF_13StoreWithCastILi1EEEEEviT_S8_T2_T3_T4_T5_
        .type           _ZN2at6native27unrolled_elementwise_kernelIZNS0_50_GLOBAL__N__2680c7bb_12_PowKernel_cu_7dd49032_300329pow_tensor_scalar_kernel_implIN3c108BFloat16ES5_EEvRNS_18TensorIteratorBaseET0_EUlS5_E1_St5arrayIPcLm2EELi4E23TrivialOffsetCalculatorILi1EjESE_NS0_6memory12LoadWithCastILi1EEENSF_13StoreWithCastILi1EEEEEviT_S8_T2_T3_T4_T5_,@function
        .size           _ZN2at6native27unrolled_elementwise_kernelIZNS0_50_GLOBAL__N__2680c7bb_12_PowKernel_cu_7dd49032_300329pow_tensor_scalar_kernel_implIN3c108BFloat16ES5_EEvRNS_18TensorIteratorBaseET0_EUlS5_E1_St5arrayIPcLm2EELi4E23TrivialOffsetCalculatorILi1EjESE_NS0_6memory12LoadWithCastILi1EEENSF_13StoreWithCastILi1EEEEEviT_S8_T2_T3_T4_T5_,(.L_x_68287 - _ZN2at6native27unrolled_elementwise_kernelIZNS0_50_GLOBAL__N__2680c7bb_12_PowKernel_cu_7dd49032_300329pow_tensor_scalar_kernel_implIN3c108BFloat16ES5_EEvRNS_18TensorIteratorBaseET0_EUlS5_E1_St5arrayIPcLm2EELi4E23TrivialOffsetCalculatorILi1EjESE_NS0_6memory12LoadWithCastILi1EEENSF_13StoreWithCastILi1EEEEEviT_S8_T2_T3_T4_T5_)
        .other          _ZN2at6native27unrolled_elementwise_kernelIZNS0_50_GLOBAL__N__2680c7bb_12_PowKernel_cu_7dd49032_300329pow_tensor_scalar_kernel_implIN3c108BFloat16ES5_EEvRNS_18TensorIteratorBaseET0_EUlS5_E1_St5arrayIPcLm2EELi4E23TrivialOffsetCalculatorILi1EjESE_NS0_6memory12LoadWithCastILi1EEENSF_13StoreWithCastILi1EEEEEviT_S8_T2_T3_T4_T5_,@"STO_CUDA_ENTRY STV_DEFAULT"
_ZN2at6native27unrolled_elementwise_kernelIZNS0_50_GLOBAL__N__2680c7bb_12_PowKernel_cu_7dd49032_300329pow_tensor_scalar_kernel_implIN3c108BFloat16ES5_EEvRNS_18TensorIteratorBaseET0_EUlS5_E1_St5arrayIPcLm2EELi4E23TrivialOffsetCalculatorILi1EjESE_NS0_6memory12LoadWithCastILi1EEENSF_13StoreWithCastILi1EEEEEviT_S8_T2_T3_T4_T5_:
.text._ZN2at6native27unrolled_elementwise_kernelIZNS0_50_GLOBAL__N__2680c7bb_12_PowKernel_cu_7dd49032_300329pow_tensor_scalar_kernel_implIN3c108BFloat16ES5_EEvRNS_18TensorIteratorBaseET0_EUlS5_E1_St5arrayIPcLm2EELi4E23TrivialOffsetCalculatorILi1EjESE_NS0_6memory12LoadWithCastILi1EEENSF_13StoreWithCastILi1EEEEEviT_S8_T2_T3_T4_T5_:
        /* <DEDUP_REMOVED lines=34> */
.L_x_913:
[----:B------:R-:W2:Y:S02]  /*0220*/  LDG.E.U8 R4, desc[UR36][R4.64] ;  /* 0x0000002404047981 */ /* 0x000ea4000c1e1100 */
[----:B--2---:R-:W-:-:S04]  /*0230*/  I2FP.F32.U32 R0, R4 ;  /* 0x0000000400007245 */ /* 0x004fc80000201000 */
[----:B------:R-:W-:-:S04]  /*0240*/  F2FP.BF16.F32.PACK_AB R0, RZ, R0 ;  /* 0x00000000ff00723e */ /* 0x000fc800000010ff */
[----:B------:R-:W-:Y:S01]  /*0250*/  PRMT R18, R0, 0x7610, R18 ;  /* 0x0000761000127816 */ /* 0x000fe20000000012 */
[----:B------:R-:W-:Y:S06]  /*0260*/  BRA `(.L_x_915) ;  /* 0x0000000c00c47947 */ /* 0x000fec0003800000 */
.L_x_912:
        /* <DEDUP_REMOVED lines=11> */
.L_x_917:
[----:B------:R-:W2:Y:S02]  /*0320*/  LDG.E R4, desc[UR36][R4.64] ;  /* 0x0000002404047981 */ /* 0x000ea4000c1e1900 */
[----:B--2---:R-:W-:-:S04]  /*0330*/  I2FP.F32.S32 R0, R4 ;  /* 0x0000000400007245 */ /* 0x004fc80000201400 */
[----:B------:R-:W-:-:S04]  /*0340*/  F2FP.BF16.F32.PACK_AB R0, RZ, R0 ;  /* 0x00000000ff00723e */ /* 0x000fc800000010ff */
[----:B------:R-:W-:Y:S01]  /*0350*/  PRMT R18, R0, 0x7610, R18 ;  /* 0x0000761000127816 */ /* 0x000fe20000000012 */
[----:B------:R-:W-:Y:S06]  /*0360*/  BRA `(.L_x_915) ;  /* 0x0000000c00847947 */ /* 0x000fec0003800000 */
.L_x_916:
[----:B------:R-:W2:Y:S02]  /*0370*/  LDG.E.U16 R4, desc[UR36][R4.64] ;  /* 0x0000002404047981 */ /* 0x000ea4000c1e1500 */
[----:B--2---:R-:W0:Y:S02]  /*0380*/  I2F.S16 R0, R4 ;  /* 0x0000000400007306 */ /* 0x004e240000101400 */
[----:B0-----:R-:W-:-:S04]  /*0390*/  F2FP.BF16.F32.PACK_AB R0, RZ, R0 ;  /* 0x00000000ff00723e */ /* 0x001fc800000010ff */
[----:B------:R-:W-:Y:S01]  /*03a0*/  PRMT R18, R0, 0x7610, R18 ;  /* 0x0000761000127816 */ /* 0x000fe20000000012 */
[----:B------:R-:W-:Y:S06]  /*03b0*/  BRA `(.L_x_915) ;  /* 0x0000000c00707947 */ /* 0x000fec0003800000 */
.L_x_911:
        /* <DEDUP_REMOVED lines=9> */
.L_x_919:
[----:B------:R-:W2:Y:S02]  /*0450*/  LDG.E.U16 R0, desc[UR36][R4.64] ;  /* 0x0000002404007981 */ /* 0x000ea4000c1e1500 */
[----:B--2---:R-:W-:-:S05]  /*0460*/  HADD2.F32 R0, -RZ, R0.H0_H0 ;  /* 0x20000000ff007230 */ /* 0x004fca0000004100 */
[----:B------:R-:W-:-:S04]  /*0470*/  F2FP.BF16.F32.PACK_AB R0, RZ, R0 ;  /* 0x00000000ff00723e */ /* 0x000fc800000010ff */
[----:B------:R-:W-:Y:S01]  /*0480*/  PRMT R18, R0, 0x7610, R18 ;  /* 0x0000761000127816 */ /* 0x000fe20000000012 */
[----:B------:R-:W-:Y:S06]  /*0490*/  BRA `(.L_x_915) ;  /* 0x0000000c00387947 */ /* 0x000fec0003800000 */
.L_x_918:
        /* <DEDUP_REMOVED lines=9> */
.L_x_921:
[----:B------:R-:W2:Y:S02]  /*0530*/  LDG.E.U16 R4, desc[UR36][R4.64] ;  /* 0x0000002404047981 */ /* 0x000ea4000c1e1500 */
[----:B--2---:R-:W-:-:S05]  /*0540*/  HADD2.F32 R0, -RZ, R4.H0_H0 ;  /* 0x20000004ff007230 */ /* 0x004fca0000004100 */
[----:B------:R-:W-:-:S04]  /*0550*/  F2FP.BF16.F32.PACK_AB R0, RZ, R0 ;  /* 0x00000000ff00723e */ /* 0x000fc800000010ff */
[----:B------:R-:W-:Y:S01]  /*0560*/  PRMT R18, R0, 0x7610, R18 ;  /* 0x0000761000127816 */ /* 0x000fe20000000012 */
[----:B------:R-:W-:Y:S06]  /*0570*/  BRA `(.L_x_915) ;  /* 0x0000000c00007947 */ /* 0x000fec0003800000 */
.L_x_920:
        /* <DEDUP_REMOVED lines=9> */
.L_x_910:
        /* <DEDUP_REMOVED lines=14> */
.L_x_924:
        /* <DEDUP_REMOVED lines=9> */
.L_x_923:
        /* <DEDUP_REMOVED lines=27> */
.L_x_926:
        /* <DEDUP_REMOVED lines=15> */
.L_x_925:
[----:B------:R0:W5:Y:S01]  /*0a20*/  LDG.E.U16 R18, desc[UR36][R4.64] ;  /* 0x0000002404127981 */ /* 0x000162000c1e1500 */
[----:B------:R-:W-:Y:S05]  /*0a30*/  BRA `(.L_x_915) ;  /* 0x0000000400d07947 */ /* 0x000fea0003800000 */
.L_x_922:
        /* <DEDUP_REMOVED lines=13> */
.L_x_929:
        /* <DEDUP_REMOVED lines=21> */
.L_x_933:
[----:B------:R-:W-:Y:S05]  /*0c60*/  BSYNC.RECONVERGENT B1 ;  /* 0x0000000000017941 */ /* 0x000fea0003800200 */
.L_x_932:
[----:B------:R-:W-:Y:S01]  /*0c70*/  IMAD.SHL.U32 R0, R0, 0x100000, RZ ;  /* 0x0010000000007824 */ /* 0x000fe200078e00ff */
[----:B------:R-:W-:-:S04]  /*0c80*/  LEA R3, R3, 0x3b800000, 0x17 ;  /* 0x3b80000003037811 */ /* 0x000fc800078eb8ff */
[----:B------:R-:W-:-:S07]  /*0c90*/  LOP3.LUT R0, R3, R0, R7, 0xfe, !PT ;  /* 0x0000000003007212 */ /* 0x000fce00078efe07 */
.L_x_931:
[----:B------:R-:W-:Y:S05]  /*0ca0*/  BSYNC.RECONVERGENT B0 ;  /* 0x0000000000007941 */ /* 0x000fea0003800200 */
.L_x_930:
[----:B------:R-:W-:-:S04]  /*0cb0*/  F2FP.BF16.F32.PACK_AB R0, RZ, R0 ;  /* 0x00000000ff00723e */ /* 0x000fc800000010ff */
[----:B------:R-:W-:Y:S01]  /*0cc0*/  PRMT R18, R0, 0x7610, R18 ;  /* 0x0000761000127816 */ /* 0x000fe20000000012 */
[----:B------:R-:W-:Y:S06]  /*0cd0*/  BRA `(.L_x_915) ;  /* 0x0000000400287947 */ /* 0x000fec0003800000 */
.L_x_928:
        /* <DEDUP_REMOVED lines=21> */
.L_x_937:
[----:B------:R-:W-:Y:S05]  /*0e30*/  BSYNC.RECONVERGENT B1 ;  /* 0x0000000000017941 */ /* 0x000fea0003800200 */
.L_x_936:
[----:B------:R-:W-:Y:S01]  /*0e40*/  IMAD.SHL.U32 R0, R0, 0x200000, RZ ;  /* 0x0020000000007824 */ /* 0x000fe200078e00ff */
[----:B------:R-:W-:-:S04]  /*0e50*/  LEA R3, R3, 0x37800000, 0x17 ;  /* 0x3780000003037811 */ /* 0x000fc800078eb8ff */
[----:B------:R-:W-:-:S07]  /*0e60*/  LOP3.LUT R0, R3, R0, R7, 0xfe, !PT ;  /* 0x0000000003007212 */ /* 0x000fce00078efe07 */
.L_x_935:
[----:B------:R-:W-:Y:S05]  /*0e70*/  BSYNC.RECONVERGENT B0 ;  /* 0x0000000000007941 */ /* 0x000fea0003800200 */
.L_x_934:
[----:B------:R-:W-:-:S04]  /*0e80*/  F2FP.BF16.F32.PACK_AB R0, RZ, R0 ;  /* 0x00000000ff00723e */ /* 0x000fc800000010ff */
[----:B------:R-:W-:Y:S01]  /*0e90*/  PRMT R18, R0, 0x7610, R18 ;  /* 0x0000761000127816 */ /* 0x000fe20000000012 */
[----:B------:R-:W-:Y:S06]  /*0ea0*/  BRA `(.L_x_915) ;  /* 0x0000000000b47947 */ /* 0x000fec0003800000 */
.L_x_927:
[----:B------:R-:W-:-:S09]  /*0eb0*/  UISETP.NE.AND UP0, UPT, UR4, 0x1c, UPT ;  /* 0x0000001c0400788c */ /* 0x000fd2000bf05270 */
[----:B------:R-:W-:Y:S05]  /*0ec0*/  BRA.U !UP0, `(.L_x_938) ;  /* 0x00000001089c7547 */ /* 0x000fea000b800000 */
[----:B------:R-:W-:-:S09]  /*0ed0*/  UISETP.NE.AND UP0, UPT, UR4, 0x1d, UPT ;  /* 0x0000001d0400788c */ /* 0x000fd2000bf05270 */
[----:B------:R-:W-:Y:S05]  /*0ee0*/  BRA.U !UP0, `(.L_x_939) ;  /* 0x0000000108807547 */ /* 0x000fea000b800000 */
[----:B------:R-:W-:-:S09]  /*0ef0*/  UISETP.NE.AND UP0, UPT, UR4, 0x2c, UPT ;  /* 0x0000002c0400788c */ /* 0x000fd2000bf05270 */
[----:B------:R-:W-:Y:S05]  /*0f00*/  BRA.U !UP0, `(.L_x_940) ;  /* 0x0000000108487547 */ /* 0x000fea000b800000 */
.L_x_914:
        /* <DEDUP_REMOVED lines=16> */
.L_x_941:
[----:B------:R-:W-:Y:S01]  /*1010*/  PRMT R18, RZ, 0x7610, R18 ;  /* 0x00007610ff127816 */ /* 0x000fe20000000012 */
[----:B------:R-:W-:Y:S06]  /*1020*/  BRA `(.L_x_915) ;  /* 0x0000000000547947 */ /* 0x000fec0003800000 */
.L_x_940:
        /* <DEDUP_REMOVED lines=8> */
.L_x_943:
[----:B------:R-:W-:Y:S05]  /*10b0*/  BSYNC.RECONVERGENT B0 ;  /* 0x0000000000007941 */ /* 0x000fea0003800200 */
.L_x_942:
[----:B------:R-:W-:-:S04]  /*10c0*/  F2FP.BF16.F32.PACK_AB R0, RZ, R0 ;  /* 0x00000000ff00723e */ /* 0x000fc800000010ff */
[----:B------:R-:W-:Y:S01]  /*10d0*/  PRMT R18, R0, 0x7610, R18 ;  /* 0x0000761000127816 */ /* 0x000fe20000000012 */
[----:B------:R-:W-:Y:S06]  /*10e0*/  BRA `(.L_x_915) ;  /* 0x0000000000247947 */ /* 0x000fec0003800000 */
.L_x_939:
[----:B------:R-:W2:Y:S02]  /*10f0*/  LDG.E.64 R4, desc[UR36][R4.64] ;  /* 0x0000002404047981 */ /* 0x000ea4000c1e1b00 */
[----:B--2---:R-:W0:Y:S02]  /*1100*/  I2F.U64 R0, R4 ;  /* 0x0000000400007312 */ /* 0x004e240000301000 */
[----:B0-----:R-:W-:-:S04]  /*1110*/  F2FP.BF16.F32.PACK_AB R0, RZ, R0 ;  /* 0x00000000ff00723e */ /* 0x001fc800000010ff */
[----:B------:R-:W-:Y:S01]  /*1120*/  PRMT R18, R0, 0x7610, R18 ;  /* 0x0000761000127816 */ /* 0x000fe20000000012 */
[----:B------:R-:W-:Y:S06]  /*1130*/  BRA `(.L_x_915) ;  /* 0x0000000000107947 */ /* 0x000fec0003800000 */
.L_x_938:
[----:B------:R-:W2:Y:S02]  /*1140*/  LDG.E R4, desc[UR36][R4.64] ;  /* 0x0000002404047981 */ /* 0x000ea4000c1e1900 */
[----:B--2---:R-:W-:-:S04]  /*1150*/  I2FP.F32.U32 R0, R4 ;  /* 0x0000000400007245 */ /* 0x004fc80000201000 */
[----:B------:R-:W-:-:S04]  /*1160*/  F2FP.BF16.F32.PACK_AB R0, RZ, R0 ;  /* 0x00000000ff00723e */ /* 0x000fc800000010ff */
[----:B------:R-:W-:-:S07]  /*1170*/  PRMT R18, R0, 0x7610, R18 ;  /* 0x0000761000127816 */ /* 0x000fce0000000012 */
.L_x_915:
[----:B------:R-:W-:-:S07]  /*1180*/  VIADD R23, R25, 0x80 ;  /* 0x0000008019177836 */ /* 0x000fce0000000000 */
.L_x_909:
[----:B------:R-:W-:Y:S05]  /*1190*/  BSYNC.RECONVERGENT B6 ;  /* 0x0000000000067941 */ /* 0x000fea0003800200 */
.L_x_908:
        /* <DEDUP_REMOVED lines=26> */
.L_x_949:
[----:B------:R-:W2:Y:S02]  /*1340*/  LDG.E.U8 R4, desc[UR36][R4.64] ;  /* 0x0000002404047981 */ /* 0x000ea4000c1e1100 */
[----:B--2---:R-:W-:-:S04]  /*1350*/  I2FP.F32.U32 R0, R4 ;  /* 0x0000000400007245 */ /* 0x004fc80000201000 */
[----:B------:R-:W-:-:S04]  /*1360*/  F2FP.BF16.F32.PACK_AB R0, RZ, R0 ;  /* 0x00000000ff00723e */ /* 0x000fc800000010ff */
[----:B------:R-:W-:Y:S01]  /*1370*/  PRMT R17, R0, 0x7610, R17 ;  /* 0x0000761000117816 */ /* 0x000fe20000000011 */
[----:B------:R-:W-:Y:S06]  /*1380*/  BRA `(.L_x_951) ;  /* 0x0000000c00c47947 */ /* 0x000fec0003800000 */
.L_x_948:
        /* <DEDUP_REMOVED lines=11> */
.L_x_953:
[----:B------:R-:W2:Y:S02]  /*1440*/  LDG.E R4, desc[UR36][R4.64] ;  /* 0x0000002404047981 */ /* 0x000ea4000c1e1900 */
[----:B--2---:R-:W-:-:S04]  /*1450*/  I2FP.F32.S32 R0, R4 ;  /* 0x0000000400007245 */ /* 0x004fc80000201400 */
[----:B------:R-:W-:-:S04]  /*1460*/  F2FP.BF16.F32.PACK_AB R0, RZ, R0 ;  /* 0x00000000ff00723e */ /* 0x000fc800000010ff */
[----:B------:R-:W-:Y:S01]  /*1470*/  PRMT R17, R0, 0x7610, R17 ;  /* 0x0000761000117816 */ /* 0x000fe20000000011 */
[----:B------:R-:W-:Y:S06]  /*1480*/  BRA `(.L_x_951) ;  /* 0x0000000c00847947 */ /* 0x000fec0003800000 */
.L_x_952:
[----:B------:R-:W2:Y:S02]  /*1490*/  LDG.E.U16 R4, desc[UR36][R4.64] ;  /* 0x0000002404047981 */ /* 0x000ea4000c1e1500 */
[----:B--2---:R-:W0:Y:S02]  /*14a0*/  I2F.S16 R0, R4 ;  /* 0x0000000400007306 */ /* 0x004e240000101400 */
[----:B0-----:R-:W-:-:S04]  /*14b0*/  F2FP.BF16.F32.PACK_AB R0, RZ, R0 ;  /* 0x00000000ff00723e */ /* 0x001fc800000010ff */
[----:B------:R-:W-:Y:S01]  /*14c0*/  PRMT R17, R0, 0x7610, R17 ;  /* 0x0000761000117816 */ /* 0x000fe20000000011 */
[----:B------:R-:W-:Y:S06]  /*14d0*/  BRA `(.L_x_951) ;  /* 0x0000000c00707947 */ /* 0x000fec0003800000 */
.L_x_947:
        /* <DEDUP_REMOVED lines=9> */
.L_x_955:
[----:B------:R-:W2:Y:S02]  /*1570*/  LDG.E.U16 R0, desc[UR36][R4.64] ;  /* 0x0000002404007981 */ /* 0x000ea4000c1e1500 */
[----:B--2---:R-:W-:-:S05]  /*1580*/  HADD2.F32 R0, -RZ, R0.H0_H0 ;  /* 0x20000000ff007230 */ /* 0x004fca0000004100 */
[----:B------:R-:W-:-:S04]  /*1590*/  F2FP.BF16.F32.PACK_AB R0, RZ, R0 ;  /* 0x00000000ff00723e */ /* 0x000fc800000010ff */
[----:B------:R-:W-:Y:S01]  /*15a0*/  PRMT R17, R0, 0x7610, R17 ;  /* 0x0000761000117816 */ /* 0x000fe20000000011 */
[----:B------:R-:W-:Y:S06]  /*15b0*/  BRA `(.L_x_951) ;  /* 0x0000000c00387947 */ /* 0x000fec0003800000 */
.L_x_954:
        /* <DEDUP_REMOVED lines=9> */
.L_x_957:
[----:B------:R-:W2:Y:S02]  /*1650*/  LDG.E.U16 R4, desc[UR36][R4.64] ;  /* 0x0000002404047981 */ /* 0x000ea4000c1e1500 */
[----:B--2---:R-:W-:-:S05]  /*1660*/  HADD2.F32 R0, -RZ, R4.H0_H0 ;  /* 0x20000004ff007230 */ /* 0x004fca0000004100 */
[----:B------:R-:W-:-:S04]  /*1670*/  F2FP.BF16.F32.PACK_AB R0, RZ, R0 ;  /* 0x00000000ff00723e */ /* 0x000fc800000010ff */
[----:B------:R-:W-:Y:S01]  /*1680*/  PRMT R17, R0, 0x7610, R17 ;  /* 0x0000761000117816 */ /* 0x000fe20000000011 */
[----:B------:R-:W-:Y:S06]  /*1690*/  BRA `(.L_x_951) ;  /* 0x0000000c00007947 */ /* 0x000fec0003800000 */
.L_x_956:
        /* <DEDUP_REMOVED lines=9> */
.L_x_946:
        /* <DEDUP_REMOVED lines=14> */
.L_x_960:
        /* <DEDUP_REMOVED lines=9> */
.L_x_959:
        /* <DEDUP_REMOVED lines=27> */
.L_x_962:
        /* <DEDUP_REMOVED lines=15> */
.L_x_961:
[----:B------:R0:W5:Y:S01]  /*1b40*/  LDG.E.U16 R17, desc[UR36][R4.64] ;  /* 0x0000002404117981 */ /* 0x000162000c1e1500 */
[----:B------:R-:W-:Y:S05]  /*1b50*/  BRA `(.L_x_951) ;  /* 0x0000000400d07947 */ /* 0x000fea0003800000 */
.L_x_958:
        /* <DEDUP_REMOVED lines=13> */
.L_x_965:
        /* <DEDUP_REMOVED lines=21> */
.L_x_969:
[----:B------:R-:W-:Y:S05]  /*1d80*/  BSYNC.RECONVERGENT B1 ;  /* 0x0000000000017941 */ /* 0x000fea0003800200 */
.L_x_968:
[----:B------:R-:W-:Y:S01]  /*1d90*/  IMAD.SHL.U32 R0, R0, 0x100000, RZ ;  /* 0x0010000000007824 */ /* 0x000fe200078e00ff */
[----:B------:R-:W-:-:S04]  /*1da0*/  LEA R3, R3, 0x3b800000, 0x17 ;  /* 0x3b80000003037811 */ /* 0x000fc800078eb8ff */
[----:B------:R-:W-:-:S07]  /*1db0*/  LOP3.LUT R0, R3, R0, R7, 0xfe, !PT ;  /* 0x0000000003007212 */ /* 0x000fce00078efe07 */
.L_x_967:
[----:B------:R-:W-:Y:S05]  /*1dc0*/  BSYNC.RECONVERGENT B0 ;  /* 0x0000000000007941 */ /* 0x000fea0003800200 */
.L_x_966:
[----:B------:R-:W-:-:S04]  /*1dd0*/  F2FP.BF16.F32.PACK_AB R0, RZ, R0 ;  /* 0x00000000ff00723e */ /* 0x000fc800000010ff */
[----:B------:R-:W-:Y:S01]  /*1de0*/  PRMT R17, R0, 0x7610, R17 ;  /* 0x0000761000117816 */ /* 0x000fe20000000011 */
[----:B------:R-:W-:Y:S06]  /*1df0*/  BRA `(.L_x_951) ;  /* 0x0000000400287947 */ /* 0x000fec0003800000 */
.L_x_964:
        /* <DEDUP_REMOVED lines=21> */
.L_x_973:
[----:B------:R-:W-:Y:S05]  /*1f50*/  BSYNC.RECONVERGENT B1 ;  /* 0x0000000000017941 */ /* 0x000fea0003800200 */
.L_x_972:
[----:B------:R-:W-:Y:S01]  /*1f60*/  IMAD.SHL.U32 R0, R0, 0x200000, RZ ;  /* 0x0020000000007824 */ /* 0x000fe200078e00ff */
[----:B------:R-:W-:-:S04]  /*1f70*/  LEA R3, R3, 0x37800000, 0x17 ;  /* 0x3780000003037811 */ /* 0x000fc800078eb8ff */
[----:B------:R-:W-:-:S07]  /*1f80*/  LOP3.LUT R0, R3, R0, R7, 0xfe, !PT ;  /* 0x0000000003007212 */ /* 0x000fce00078efe07 */
.L_x_971:
[----:B------:R-:W-:Y:S05]  /*1f90*/  BSYNC.RECONVERGENT B0 ;  /* 0x0000000000007941 */ /* 0x000fea0003800200 */
.L_x_970:
[----:B------:R-:W-:-:S04]  /*1fa0*/  F2FP.BF16.F32.PACK_AB R0, RZ, R0 ;  /* 0x00000000ff00723e */ /* 0x000fc800000010ff */
[----:B------:R-:W-:Y:S01]  /*1fb0*/  PRMT R17, R0, 0x7610, R17 ;  /* 0x0000761000117816 */ /* 0x000fe20000000011 */
[----:B------:R-:W-:Y:S06]  /*1fc0*/  BRA `(.L_x_951) ;  /* 0x0000000000b47947 */ /* 0x000fec0003800000 */
.L_x_963:
        /* <DEDUP_REMOVED lines=14> */
.L_x_977:
[----:B------:R-:W-:Y:S05]  /*20b0*/  BSYNC.RECONVERGENT B0 ;  /* 0x0000000000007941 */ /* 0x000fea0003800200 */
.L_x_976:
[----:B------:R-:W-:-:S04]  /*20c0*/  F2FP.BF16.F32.PACK_AB R0, RZ, R0 ;  /* 0x00000000ff00723e */ /* 0x000fc800000010ff */
[----:B------:R-:W-:Y:S01]  /*20d0*/  PRMT R17, R0, 0x7610, R17 ;  /* 0x0000761000117816 */ /* 0x000fe20000000011 */
[----:B------:R-:W-:Y:S06]  /*20e0*/  BRA `(.L_x_951) ;  /* 0x00000000006c7947 */ /* 0x000fec0003800000 */
.L_x_950:
        /* <DEDUP_REMOVED lines=16> */
.L_x_978:
[----:B------:R-:W-:Y:S01]  /*21f0*/  PRMT R17, RZ, 0x7610, R17 ;  /* 0x00007610ff117816 */ /* 0x000fe20000000011 */
[----:B------:R-:W-:Y:S06]  /*2200*/  BRA `(.L_x_951) ;  /* 0x0000000000247947 */ /* 0x000fec0003800000 */
.L_x_975:
[----:B------:R-:W2:Y:S02]  /*2210*/  LDG.E.64 R4, desc[UR36][R4.64] ;  /* 0x0000002404047981 */ /* 0x000ea4000c1e1b00 */
[----:B--2---:R-:W0:Y:S02]  /*2220*/  I2F.U64 R0, R4 ;  /* 0x0000000400007312 */ /* 0x004e240000301000 */
[----:B0-----:R-:W-:-:S04]  /*2230*/  F2FP.BF16.F32.PACK_AB R0, RZ, R0 ;  /* 0x00000000ff00723e */ /* 0x001fc800000010ff */
[----:B------:R-:W-:Y:S01]  /*2240*/  PRMT R17, R0, 0x7610, R17 ;  /* 0x0000761000117816 */ /* 0x000fe20000000011 */
[----:B------:R-:W-:Y:S06]  /*2250*/  BRA `(.L_x_951) ;  /* 0x0000000000107947 */ /* 0x000fec0003800000 */
.L_x_974:
[----:B------:R-:W2:Y:S02]  /*2260*/  LDG.E R4, desc[UR36][R4.64] ;  /* 0x0000002404047981 */ /* 0x000ea4000c1e1900 */
[----:B--2---:R-:W-:-:S04]  /*2270*/  I2FP.F32.U32 R0, R4 ;  /* 0x0000000400007245 */ /* 0x004fc80000201000 */
[----:B------:R-:W-:-:S04]  /*2280*/  F2FP.BF16.F32.PACK_AB R0, RZ, R0 ;  /* 0x00000000ff00723e */ /* 0x000fc800000010ff */
[----:B------:R-:W-:-:S07]  /*2290*/  PRMT R17, R0, 0x7610, R17 ;  /* 0x0000761000117816 */ /* 0x000fce0000000011 */
.L_x_951:
[----:B------:R-:W-:-:S07]  /*22a0*/  VIADD R23, R23, 0x80 ;  /* 0x0000008017177836 */ /* 0x000fce0000000000 */
.L_x_945:
[----:B------:R-:W-:Y:S05]  /*22b0*/  BSYNC.RECONVERGENT B6 ;  /* 0x0000000000067941 */ /* 0x000fea0003800200 */
.L_x_944:
        /* <DEDUP_REMOVED lines=26> */
.L_x_984:
[----:B------:R-:W2:Y:S02]  /*2460*/  LDG.E.U8 R4, desc[UR36][R4.64] ;  /* 0x0000002404047981 */ /* 0x000ea4000c1e1100 */
[----:B--2---:R-:W-:-:S04]  /*2470*/  I2FP.F32.U32 R0, R4 ;  /* 0x0000000400007245 */ /* 0x004fc80000201000 */
[----:B------:R-:W-:-:S04]  /*2480*/  F2FP.BF16.F32.PACK_AB R0, RZ, R0 ;  /* 0x00000000ff00723e */ /* 0x000fc800000010ff */
[----:B------:R-:W-:Y:S01]  /*2490*/  PRMT R19, R0, 0x7610, R19 ;  /* 0x0000761000137816 */ /* 0x000fe20000000013 */
[----:B------:R-:W-:Y:S06]  /*24a0*/  BRA `(.L_x_986) ;  /* 0x0000000c00c47947 */ /* 0x000fec0003800000 */
.L_x_983:
        /* <DEDUP_REMOVED lines=11> */
.L_x_988:
[----:B------:R-:W2:Y:S02]  /*2560*/  LDG.E R4, desc[UR36][R4.64] ;  /* 0x0000002404047981 */ /* 0x000ea4000c1e1900 */
[----:B--2---:R-:W-:-:S04]  /*2570*/  I2FP.F32.S32 R0, R4 ;  /* 0x0000000400007245 */ /* 0x004fc80000201400 */
[----:B------:R-:W-:-:S04]  /*2580*/  F2FP.BF16.F32.PACK_AB R0, RZ, R0 ;  /* 0x00000000ff00723e */ /* 0x000fc800000010ff */
[----:B------:R-:W-:Y:S01]  /*2590*/  PRMT R19, R0, 0x7610, R19 ;  /* 0x0000761000137816 */ /* 0x000fe20000000013 */
[----:B------:R-:W-:Y:S06]  /*25a0*/  BRA `(.L_x_986) ;  /* 0x0000000c00847947 */ /* 0x000fec0003800000 */
.L_x_987:
[----:B------:R-:W2:Y:S02]  /*25b0*/  LDG.E.U16 R4, desc[UR36][R4.64] ;  /* 0x0000002404047981 */ /* 0x000ea4000c1e1500 */
[----:B--2---:R-:W0:Y:S02]  /*25c0*/  I2F.S16 R0, R4 ;  /* 0x0000000400007306 */ /* 0x004e240000101400 */
[----:B0-----:R-:W-:-:S04]  /*25d0*/  F2FP.BF16.F32.PACK_AB R0, RZ, R0 ;  /* 0x00000000ff00723e */ /* 0x001fc800000010ff */
[----:B------:R-:W-:Y:S01]  /*25e0*/  PRMT R19, R0, 0x7610, R19 ;  /* 0x0000761000137816 */ /* 0x000fe20000000013 */
[----:B------:R-:W-:Y:S06]  /*25f0*/  BRA `(.L_x_986) ;  /* 0x0000000c00707947 */ /* 0x000fec0003800000 */
.L_x_982:
        /* <DEDUP_REMOVED lines=9> */
.L_x_990:
[----:B------:R-:W2:Y:S02]  /*2690*/  LDG.E.U16 R0, desc[UR36][R4.64] ;  /* 0x0000002404007981 */ /* 0x000ea4000c1e1500 */
[----:B--2---:R-:W-:-:S05]  /*26a0*/  HADD2.F32 R0, -RZ, R0.H0_H0 ;  /* 0x20000000ff007230 */ /* 0x004fca0000004100 */
[----:B------:R-:W-:-:S04]  /*26b0*/  F2FP.BF16.F32.PACK_AB R0, RZ, R0 ;  /* 0x00000000ff00723e */ /* 0x000fc800000010ff */
[----:B------:R-:W-:Y:S01]  /*26c0*/  PRMT R19, R0, 0x7610, R19 ;  /* 0x0000761000137816 */ /* 0x000fe20000000013 */
[----:B------:R-:W-:Y:S06]  /*26d0*/  BRA `(.L_x_986) ;  /* 0x0000000c00387947 */ /* 0x000fec0003800000 */
.L_x_989:
        /* <DEDUP_REMOVED lines=9> */
.L_x_992:
[----:B------:R-:W2:Y:S02]  /*2770*/  LDG.E.U16 R4, desc[UR36][R4.64] ;  /* 0x0000002404047981 */ /* 0x000ea4000c1e1500 */
[----:B--2---:R-:W-:-:S05]  /*2780*/  HADD2.F32 R0, -RZ, R4.H0_H0 ;  /* 0x20000004ff007230 */ /* 0x004fca0000004100 */
[----:B------:R-:W-:-:S04]  /*2790*/  F2FP.BF16.F32.PACK_AB R0, RZ, R0 ;  /* 0x00000000ff00723e */ /* 0x000fc800000010ff */
[----:B------:R-:W-:Y:S01]  /*27a0*/  PRMT R19, R0, 0x7610, R19 ;  /* 0x0000761000137816 */ /* 0x000fe20000000013 */
[----:B------:R-:W-:Y:S06]  /*27b0*/  BRA `(.L_x_986) ;  /* 0x0000000c00007947 */ /* 0x000fec0003800000 */
.L_x_991:
        /* <DEDUP_REMOVED lines=9> */
.L_x_981:
        /* <DEDUP_REMOVED lines=14> */
.L_x_995:
        /* <DEDUP_REMOVED lines=9> */
.L_x_994:
        /* <DEDUP_REMOVED lines=27> */
.L_x_997:
        /* <DEDUP_REMOVED lines=15> */
.L_x_996:
[----:B------:R0:W5:Y:S01]  /*2c60*/  LDG.E.U16 R19, desc[UR36][R4.64] ;  /* 0x0000002404137981 */ /* 0x000162000c1e1500 */
[----:B------:R-:W-:Y:S05]  /*2c70*/  BRA `(.L_x_986) ;  /* 0x0000000400d07947 */ /* 0x000fea0003800000 */
.L_x_993:
        /* <DEDUP_REMOVED lines=13> */
.L_x_1000:
        /* <DEDUP_REMOVED lines=21> */
.L_x_1004:
[----:B------:R-:W-:Y:S05]  /*2ea0*/  BSYNC.RECONVERGENT B1 ;  /* 0x0000000000017941 */ /* 0x000fea0003800200 */
.L_x_1003:
[----:B------:R-:W-:Y:S01]  /*2eb0*/  IMAD.SHL.U32 R0, R0, 0x100000, RZ ;  /* 0x0010000000007824 */ /* 0x000fe200078e00ff */
[----:B------:R-:W-:-:S04]  /*2ec0*/  LEA R3, R3, 0x3b800000, 0x17 ;  /* 0x3b80000003037811 */ /* 0x000fc800078eb8ff */
[----:B------:R-:W-:-:S07]  /*2ed0*/  LOP3.LUT R0, R3, R0, R7, 0xfe, !PT ;  /* 0x0000000003007212 */ /* 0x000fce00078efe07 */
.L_x_1002:
[----:B------:R-:W-:Y:S05]  /*2ee0*/  BSYNC.RECONVERGENT B0 ;  /* 0x0000000000007941 */ /* 0x000fea0003800200 */
.L_x_1001:
[----:B------:R-:W-:-:S04]  /*2ef0*/  F2FP.BF16.F32.PACK_AB R0, RZ, R0 ;  /* 0x00000000ff00723e */ /* 0x000fc800000010ff */
[----:B------:R-:W-:Y:S01]  /*2f00*/  PRMT R19, R0, 0x7610, R19 ;  /* 0x0000761000137816 */ /* 0x000fe20000000013 */
[----:B------:R-:W-:Y:S06]  /*2f10*/  BRA `(.L_x_986) ;  /* 0x0000000400287947 */ /* 0x000fec0003800000 */
.L_x_999:
        /* <DEDUP_REMOVED lines=21> */
.L_x_1008:
[----:B------:R-:W-:Y:S05]  /*3070*/  BSYNC.RECONVERGENT B1 ;  /* 0x0000000000017941 */ /* 0x000fea0003800200 */
.L_x_1007:
[----:B------:R-:W-:Y:S01]  /*3080*/  IMAD.SHL.U32 R0, R0, 0x200000, RZ ;  /* 0x0020000000007824 */ /* 0x000fe200078e00ff */
[----:B------:R-:W-:-:S04]  /*3090*/  LEA R3, R3, 0x37800000, 0x17 ;  /* 0x3780000003037811 */ /* 0x000fc800078eb8ff */
[----:B------:R-:W-:-:S07]  /*30a0*/  LOP3.LUT R0, R3, R0, R7, 0xfe, !PT ;  /* 0x0000000003007212 */ /* 0x000fce00078efe07 */
.L_x_1006:
[----:B------:R-:W-:Y:S05]  /*30b0*/  BSYNC.RECONVERGENT B0 ;  /* 0x0000000000007941 */ /* 0x000fea0003800200 */
.L_x_1005:
[----:B------:R-:W-:-:S04]  /*30c0*/  F2FP.BF16.F32.PACK_AB R0, RZ, R0 ;  /* 0x00000000ff00723e */ /* 0x000fc800000010ff */
[----:B------:R-:W-:Y:S01]  /*30d0*/  PRMT R19, R0, 0x7610, R19 ;  /* 0x0000761000137816 */ /* 0x000fe20000000013 */
[----:B------:R-:W-:Y:S06]  /*30e0*/  BRA `(.L_x_986) ;  /* 0x0000000000b47947 */ /* 0x000fec0003800000 */
.L_x_998:
        /* <DEDUP_REMOVED lines=14> */
.L_x_1012:
[----:B------:R-:W-:Y:S05]  /*31d0*/  BSYNC.RECONVERGENT B0 ;  /* 0x0000000000007941 */ /* 0x000fea0003800200 */
.L_x_1011:
[----:B------:R-:W-:-:S04]  /*31e0*/  F2FP.BF16.F32.PACK_AB R0, RZ, R0 ;  /* 0x00000000ff00723e */ /* 0x000fc800000010ff */
[----:B------:R-:W-:Y:S01]  /*31f0*/  PRMT R19, R0, 0x7610, R19 ;  /* 0x0000761000137816 */ /* 0x000fe20000000013 */
[----:B------:R-:W-:Y:S06]  /*3200*/  BRA `(.L_x_986) ;  /* 0x00000000006c7947 */ /* 0x000fec0003800000 */
.L_x_985:
        /* <DEDUP_REMOVED lines=16> */
.L_x_1013:
[----:B------:R-:W-:Y:S01]  /*3310*/  PRMT R19, RZ, 0x7610, R19 ;  /* 0x00007610ff137816 */ /* 0x000fe20000000013 */
[----:B------:R-:W-:Y:S06]  /*3320*/  BRA `(.L_x_986) ;  /* 0x0000000000247947 */ /* 0x000fec0003800000 */
.L_x_1010:
[----:B------:R-:W2:Y:S02]  /*3330*/  LDG.E.64 R4, desc[UR36][R4.64] ;  /* 0x0000002404047981 */ /* 0x000ea4000c1e1b00 */
[----:B--2---:R-:W0:Y:S02]  /*3340*/  I2F.U64 R0, R4 ;  /* 0x0000000400007312 */ /* 0x004e240000301000 */
[----:B0-----:R-:W-:-:S04]  /*3350*/  F2FP.BF16.F32.PACK_AB R0, RZ, R0 ;  /* 0x00000000ff00723e */ /* 0x001fc800000010ff */
[----:B------:R-:W-:Y:S01]  /*3360*/  PRMT R19, R0, 0x7610, R19 ;  /* 0x0000761000137816 */ /* 0x000fe20000000013 */
[----:B------:R-:W-:Y:S06]  /*3370*/  BRA `(.L_x_986) ;  /* 0x0000000000107947 */ /* 0x000fec0003800000 */
.L_x_1009:
[----:B------:R-:W2:Y:S02]  /*3380*/  LDG.E R4, desc[UR36][R4.64] ;  /* 0x0000002404047981 */ /* 0x000ea4000c1e1900 */
[----:B--2---:R-:W-:-:S04]  /*3390*/  I2FP.F32.U32 R0, R4 ;  /* 0x0000000400007245 */ /* 0x004fc80000201000 */
[----:B------:R-:W-:-:S04]  /*33a0*/  F2FP.BF16.F32.PACK_AB R0, RZ, R0 ;  /* 0x00000000ff00723e */ /* 0x000fc800000010ff */
[----:B------:R-:W-:-:S07]  /*33b0*/  PRMT R19, R0, 0x7610, R19 ;  /* 0x0000761000137816 */ /* 0x000fce0000000013 */
.L_x_986:
[----:B------:R-:W-:-:S07]  /*33c0*/  VIADD R23, R23, 0x80 ;  /* 0x0000008017177836 */ /* 0x000fce0000000000 */
.L_x_980:
[----:B------:R-:W-:Y:S05]  /*33d0*/  BSYNC.RECONVERGENT B6 ;  /* 0x0000000000067941 */ /* 0x000fea0003800200 */
.L_x_979:
        /* <DEDUP_REMOVED lines=26> */
.L_x_1019:
[----:B------:R-:W2:Y:S02]  /*3580*/  LDG.E.U8 R4, desc[UR36][R4.64] ;  /* 0x0000002404047981 */ /* 0x000ea4000c1e1100 */
[----:B--2---:R-:W-:-:S04]  /*3590*/  I2FP.F32.U32 R0, R4 ;  /* 0x0000000400007245 */ /* 0x004fc80000201000 */
[----:B------:R-:W-:-:S04]  /*35a0*/  F2FP.BF16.F32.PACK_AB R0, RZ, R0 ;  /* 0x00000000ff00723e */ /* 0x000fc800000010ff */
[----:B------:R-:W-:Y:S01]  /*35b0*/  PRMT R3, R0, 0x7610, R3 ;  /* 0x0000761000037816 */ /* 0x000fe20000000003 */
[----:B------:R-:W-:Y:S06]  /*35c0*/  BRA `(.L_x_1015) ;  /* 0x0000000c00c07947 */ /* 0x000fec0003800000 */
.L_x_1018:
        /* <DEDUP_REMOVED lines=11> */
.L_x_1022:
[----:B------:R-:W2:Y:S02]  /*3680*/  LDG.E R4, desc[UR36][R4.64] ;  /* 0x0000002404047981 */ /* 0x000ea4000c1e1900 */
[----:B--2---:R-:W-:-:S04]  /*3690*/  I2FP.F32.S32 R0, R4 ;  /* 0x0000000400007245 */ /* 0x004fc80000201400 */
[----:B------:R-:W-:-:S04]  /*36a0*/  F2FP.BF16.F32.PACK_AB R0, RZ, R0 ;  /* 0x00000000ff00723e */ /* 0x000fc800000010ff */
[----:B------:R-:W-:Y:S01]  /*36b0*/  PRMT R3, R0, 0x7610, R3 ;  /* 0x0000761000037816 */ /* 0x000fe20000000003 */
[----:B------:R-:W-:Y:S06]  /*36c0*/  BRA `(.L_x_1015) ;  /* 0x0000000c00807947 */ /* 0x000fec0003800000 */
.L_x_1021:
[----:B------:R-:W2:Y:S02]  /*36d0*/  LDG.E.U16 R4, desc[UR36][R4.64] ;  /* 0x0000002404047981 */ /* 0x000ea4000c1e1500 */
[----:B--2---:R-:W0:Y:S02]  /*36e0*/  I2F.S16 R0, R4 ;  /* 0x0000000400007306 */ /* 0x004e240000101400 */
[----:B0-----:R-:W-:-:S04]  /*36f0*/  F2FP.BF16.F32.PACK_AB R0, RZ, R0 ;  /* 0x00000000ff00723e */ /* 0x001fc800000010ff */
[----:B------:R-:W-:Y:S01]  /*3700*/  PRMT R3, R0, 0x7610, R3 ;  /* 0x0000761000037816 */ /* 0x000fe20000000003 */
[----:B------:R-:W-:Y:S06]  /*3710*/  BRA `(.L_x_1015) ;  /* 0x0000000c006c7947 */ /* 0x000fec0003800000 */
.L_x_1017:
        /* <DEDUP_REMOVED lines=9> */
.L_x_1024:
[----:B------:R-:W2:Y:S02]  /*37b0*/  LDG.E.U16 R0, desc[UR36][R4.64] ;  /* 0x0000002404007981 */ /* 0x000ea4000c1e1500 */
[----:B--2---:R-:W-:-:S05]  /*37c0*/  HADD2.F32 R0, -RZ, R0.H0_H0 ;  /* 0x20000000ff007230 */ /* 0x004fca0000004100 */
[----:B------:R-:W-:-:S04]  /*37d0*/  F2FP.BF16.F32.PACK_AB R0, RZ, R0 ;  /* 0x00000000ff00723e */ /* 0x000fc800000010ff */
[----:B------:R-:W-:Y:S01]  /*37e0*/  PRMT R3, R0, 0x7610, R3 ;  /* 0x0000761000037816 */ /* 0x000fe20000000003 */
[----:B------:R-:W-:Y:S06]  /*37f0*/  BRA `(.L_x_1015) ;  /* 0x0000000c00347947 */ /* 0x000fec0003800000 */
.L_x_1023:
        /* <DEDUP_REMOVED lines=9> */
.L_x_1026:
[----:B------:R-:W2:Y:S02]  /*3890*/  LDG.E.U16 R4, desc[UR36][R4.64] ;  /* 0x0000002404047981 */ /* 0x000ea4000c1e1500 */
[----:B--2---:R-:W-:-:S05]  /*38a0*/  HADD2.F32 R0, -RZ, R4.H0_H0 ;  /* 0x20000004ff007230 */ /* 0x004fca0000004100 */
[----:B------:R-:W-:-:S04]  /*38b0*/  F2FP.BF16.F32.PACK_AB R0, RZ, R0 ;  /* 0x00000000ff00723e */ /* 0x000fc800000010ff */
[----:B------:R-:W-:Y:S01]  /*38c0*/  PRMT R3, R0, 0x7610, R3 ;  /* 0x0000761000037816 */ /* 0x000fe20000000003 */
[----:B------:R-:W-:Y:S06]  /*38d0*/  BRA `(.L_x_1015) ;  /* 0x0000000800fc7947 */ /* 0x000fec0003800000 */
.L_x_1025:
        /* <DEDUP_REMOVED lines=9> */
.L_x_1016:
        /* <DEDUP_REMOVED lines=14> */
.L_x_1029:
        /* <DEDUP_REMOVED lines=9> */
.L_x_1028:
        /* <DEDUP_REMOVED lines=26> */
.L_x_1031:
        /* <DEDUP_REMOVED lines=15> */
.L_x_1030:
[----:B------:R1:W5:Y:S01]  /*3d70*/  LDG.E.U16 R3, desc[UR36][R4.64] ;  /* 0x0000002404037981 */ /* 0x000362000c1e1500 */
[----:B------:R-:W-:Y:S05]  /*3d80*/  BRA `(.L_x_1015) ;  /* 0x0000000400d07947 */ /* 0x000fea0003800000 */
.L_x_1027:
        /* <DEDUP_REMOVED lines=13> */
.L_x_1034:
        /* <DEDUP_REMOVED lines=21> */
.L_x_1038:
[----:B------:R-:W-:Y:S05]  /*3fb0*/  BSYNC.RECONVERGENT B1 ;  /* 0x0000000000017941 */ /* 0x000fea0003800200 */
.L_x_1037:
[----:B------:R-:W-:Y:S01]  /*3fc0*/  IMAD.SHL.U32 R0, R0, 0x100000, RZ ;  /* 0x0010000000007824 */ /* 0x000fe200078e00ff */
[----:B------:R-:W-:-:S04]  /*3fd0*/  LEA R3, R3, 0x3b800000, 0x17 ;  /* 0x3b80000003037811 */ /* 0x000fc800078eb8ff */
[----:B------:R-:W-:-:S07]  /*3fe0*/  LOP3.LUT R0, R3, R0, R7, 0xfe, !PT ;  /* 0x0000000003007212 */ /* 0x000fce00078efe07 */
.L_x_1036:
[----:B------:R-:W-:Y:S05]  /*3ff0*/  BSYNC.RECONVERGENT B0 ;  /* 0x0000000000007941 */ /* 0x000fea0003800200 */
.L_x_1035:
[----:B------:R-:W-:-:S04]  /*4000*/  F2FP.BF16.F32.PACK_AB R0, RZ, R0 ;  /* 0x00000000ff00723e */ /* 0x000fc800000010ff */
[----:B------:R-:W-:Y:S01]  /*4010*/  PRMT R3, R0, 0x7610, R3 ;  /* 0x0000761000037816 */ /* 0x000fe20000000003 */
[----:B------:R-:W-:Y:S06]  /*4020*/  BRA `(.L_x_1015) ;  /* 0x0000000400287947 */ /* 0x000fec0003800000 */
.L_x_1033:
        /* <DEDUP_REMOVED lines=21> */
.L_x_1042:
[----:B------:R-:W-:Y:S05]  /*4180*/  BSYNC.RECONVERGENT B1 ;  /* 0x0000000000017941 */ /* 0x000fea0003800200 */
.L_x_1041:
[----:B------:R-:W-:Y:S01]  /*4190*/  IMAD.SHL.U32 R0, R0, 0x200000, RZ ;  /* 0x0020000000007824 */ /* 0x000fe200078e00ff */
[----:B------:R-:W-:-:S04]  /*41a0*/  LEA R3, R3, 0x37800000, 0x17 ;  /* 0x3780000003037811 */ /* 0x000fc800078eb8ff */
[----:B------:R-:W-:-:S07]  /*41b0*/  LOP3.LUT R0, R3, R0, R7, 0xfe, !PT ;  /* 0x0000000003007212 */ /* 0x000fce00078efe07 */
.L_x_1040:
[----:B------:R-:W-:Y:S05]  /*41c0*/  BSYNC.RECONVERGENT B0 ;  /* 0x0000000000007941 */ /* 0x000fea0003800200 */
.L_x_1039:
[----:B------:R-:W-:-:S04]  /*41d0*/  F2FP.BF16.F32.PACK_AB R0, RZ, R0 ;  /* 0x00000000ff00723e */ /* 0x000fc800000010ff */
[----:B------:R-:W-:Y:S01]  /*41e0*/  PRMT R3, R0, 0x7610, R3 ;  /* 0x0000761000037816 */ /* 0x000fe20000000003 */
[----:B------:R-:W-:Y:S06]  /*41f0*/  BRA `(.L_x_1015) ;  /* 0x0000000000b47947 */ /* 0x000fec0003800000 */
.L_x_1032:
        /* <DEDUP_REMOVED lines=14> */
.L_x_1046:
[----:B------:R-:W-:Y:S05]  /*42e0*/  BSYNC.RECONVERGENT B0 ;  /* 0x0000000000007941 */ /* 0x000fea0003800200 */
.L_x_1045:
[----:B------:R-:W-:-:S04]  /*42f0*/  F2FP.BF16.F32.PACK_AB R0, RZ, R0 ;  /* 0x00000000ff00723e */ /* 0x000fc800000010ff */
[----:B------:R-:W-:Y:S01]  /*4300*/  PRMT R3, R0, 0x7610, R3 ;  /* 0x0000761000037816 */ /* 0x000fe20000000003 */
[----:B------:R-:W-:Y:S06]  /*4310*/  BRA `(.L_x_1015) ;  /* 0x00000000006c7947 */ /* 0x000fec0003800000 */
.L_x_1020:
        /* <DEDUP_REMOVED lines=16> */
.L_x_1047:
[----:B------:R-:W-:Y:S01]  /*4420*/  PRMT R3, RZ, 0x7610, R3 ;  /* 0x00007610ff037816 */ /* 0x000fe20000000003 */
[----:B------:R-:W-:Y:S06]  /*4430*/  BRA `(.L_x_1015) ;  /* 0x0000000000247947 */ /* 0x000fec0003800000 */
.L_x_1044:
[----:B------:R-:W2:Y:S02]  /*4440*/  LDG.E.64 R4, desc[UR36][R4.64] ;  /* 0x0000002404047981 */ /* 0x000ea4000c1e1b00 */
[----:B--2---:R-:W0:Y:S02]  /*4450*/  I2F.U64 R0, R4 ;  /* 0x0000000400007312 */ /* 0x004e240000301000 */
[----:B0-----:R-:W-:-:S04]  /*4460*/  F2FP.BF16.F32.PACK_AB R0, RZ, R0 ;  /* 0x00000000ff00723e */ /* 0x001fc800000010ff */
[----:B------:R-:W-:Y:S01]  /*4470*/  PRMT R3, R0, 0x7610, R3 ;  /* 0x0000761000037816 */ /* 0x000fe20000000003 */
[----:B------:R-:W-:Y:S06]  /*4480*/  BRA `(.L_x_1015) ;  /* 0x0000000000107947 */ /* 0x000fec0003800000 */
.L_x_1043:
[----:B------:R-:W2:Y:S02]  /*4490*/  LDG.E R4, desc[UR36][R4.64] ;  /* 0x0000002404047981 */ /* 0x000ea4000c1e1900 */
[----:B--2---:R-:W-:-:S04]  /*44a0*/  I2FP.F32.U32 R0, R4 ;  /* 0x0000000400007245 */ /* 0x004fc80000201000 */
[----:B------:R-:W-:-:S04]  /*44b0*/  F2FP.BF16.F32.PACK_AB R0, RZ, R0 ;  /* 0x00000000ff00723e */ /* 0x000fc800000010ff */
[----:B------:R-:W-:-:S07]  /*44c0*/  PRMT R3, R0, 0x7610, R3 ;  /* 0x0000761000037816 */ /* 0x000fce0000000003 */
.L_x_1015:
[----:B------:R-:W-:Y:S05]  /*44d0*/  BSYNC.RECONVERGENT B6 ;  /* 0x0000000000067941 */ /* 0x000fea0003800200 */
.L_x_1014:
[----:B------:R-:W-:Y:S01]  /*44e0*/  ISETP.GE.AND P0, PT, R25, R16, PT ;  /* 0x000000101900720c */ /* 0x000fe20003f06270 */
[----:B------:R-:W-:-:S12]  /*44f0*/  BSSY.RECONVERGENT B0, `(.L_x_1048) ;  /* 0x000001d000007945 */ /* 0x000fd80003800200 */
[----:B------:R-:W-:Y:S05]  /*4500*/  @P0 BRA `(.L_x_1049) ;  /* 0x00000000006c0947 */ /* 0x000fea0003800000 */
[----:B-----5:R-:W-:Y:S01]  /*4510*/  IMAD.U32 R18, R18, 0x10000, RZ ;  /* 0x0001000012127824 */ /* 0x020fe200078e00ff */
[----:B------:R-:W-:Y:S03]  /*4520*/  BSSY.RECONVERGENT B1, `(.L_x_1050) ;  /* 0x0000013000017945 */ /* 0x000fe60003800200 */
[----:B------:R-:W-:-:S06]  /*4530*/  FMUL.FTZ R18, R18, R18 ;  /* 0x0000001212127220 */ /* 0x000fcc0000410000 */
[----:B------:R-:W2:Y:S02]  /*4540*/  F2F.BF16.F32 R18, R18 ;  /* 0x0000001200127304 */ /* 0x000ea40000202000 */
[----:B--2---:R-:W-:-:S04]  /*4550*/  IMAD.U32 R0, R18, 0x10000, RZ ;  /* 0x0001000012007824 */ /* 0x004fc800078e00ff */
[----:B------:R-:W-:-:S04]  /*4560*/  FMUL.FTZ R0, R0, 1 ;  /* 0x3f80000000007820 */ /* 0x000fc80000410000 */
[----:B01----:R-:W0:Y:S08]  /*4570*/  F2F.F64.F32 R4, R0 ;  /* 0x0000000000047310 */ /* 0x003e300000201800 */
        /* <DEDUP_REMOVED lines=9> */
[----:B------:R-:W-:Y:S02]  /*4610*/  LOP3.LUT R0, R5, 0x7fffffff, RZ, 0xc0, !PT ;  /* 0x7fffffff05007812 */ /* 0x000fe400078ec0ff */
[----:B------:R-:W-:-:S03]  /*4620*/  MOV R12, 0x4650 ;  /* 0x00004650000c7802 */ /* 0x000fc60000000f00 */
[----:B------:R-:W-:-:S07]  /*4630*/  VIADD R11, R0, 0xfff00000 ;  /* 0xfff00000000b7836 */ /* 0x000fce0000000000 */
[----:B------:R-:W-:Y:S05]  /*4640*/  CALL.REL.NOINC `($__internal_1_$__cuda_sm20_dblrcp_rn_slowpath_v3) ;  /* 0x0000004400907944 */ /* 0x000fea0003c00000 */
.L_x_1051:
[----:B------:R-:W-:Y:S05]  /*4650*/  BSYNC.RECONVERGENT B1 ;  /* 0x0000000000017941 */ /* 0x000fea0003800200 */
.L_x_1050:
[----:B------:R-:W-:Y:S01]  /*4660*/  UMOV UR4, 0xf0000000 ;  /* 0xf000000000047882 */ /* 0x000fe20000000000 */
[----:B------:R-:W-:Y:S01]  /*4670*/  UMOV UR5, 0x380fffff ;  /* 0x380fffff00057882 */ /* 0x000fe20000000000 */
[----:B------:R-:W0:Y:S01]  /*4680*/  F2F.F32.F64 R0, R8 ;  /* 0x0000000800007310 */ /* 0x000e220000301000 */
[----:B------:R-:W-:-:S14]  /*4690*/  DSETP.GEU.AND P0, PT, |R8|, UR4, PT ;  /* 0x0000000408007e2a */ /* 0x000fdc000bf0e200 */
[----:B0-----:R-:W-:-:S06]  /*46a0*/  @!P0 FMUL R0, R0, 1.175494350822287508e-38 ;  /* 0x0080000000008820 */ /* 0x001fcc0000400000 */
[----:B------:R-:W2:Y:S02]  /*46b0*/  F2F.BF16.F32 R0, R0 ;  /* 0x0000000000007304 */ /* 0x000ea40000202000 */
.L_x_1049:
[----:B------:R-:W-:Y:S05]  /*46c0*/  BSYNC.RECONVERGENT B0 ;  /* 0x0000000000007941 */ /* 0x000fea0003800200 */
.L_x_1048:
[----:B------:R-:W-:Y:S01]  /*46d0*/  VIADD R23, R25, 0x80 ;  /* 0x0000008019177836 */ /* 0x000fe20000000000 */
[----:B------:R-:W-:Y:S04]  /*46e0*/  BSSY.RECONVERGENT B0, `(.L_x_1052) ;  /* 0x000001e000007945 */ /* 0x000fe80003800200 */
[----:B------:R-:W-:-:S13]  /*46f0*/  ISETP.GE.AND P0, PT, R23, R16, PT ;  /* 0x000000101700720c */ /* 0x000fda0003f06270 */
[----:B------:R-:W-:Y:S05]  /*4700*/  @P0 BRA `(.L_x_1053) ;  /* 0x00000000006c0947 */ /* 0x000fea0003800000 */
[----:B-----5:R-:W-:Y:S01]  /*4710*/  IMAD.U32 R17, R17, 0x10000, RZ ;  /* 0x0001000011117824 */ /* 0x020fe200078e00ff */
[----:B------:R-:W-:Y:S03]  /*4720*/  BSSY.RECONVERGENT B1, `(.L_x_1054) ;  /* 0x0000013000017945 */ /* 0x000fe60003800200 */
[----:B------:R-:W-:-:S06]  /*4730*/  FMUL.FTZ R17, R17, R17 ;  /* 0x0000001111117220 */ /* 0x000fcc0000410000 */
[----:B------:R-:W0:Y:S02]  /*4740*/  F2F.BF16.F32 R17, R17 ;  /* 0x0000001100117304 */ /* 0x000e240000202000 */
[----:B01----:R-:W-:-:S04]  /*4750*/  IMAD.U32 R4, R17, 0x10000, RZ ;  /* 0x0001000011047824 */ /* 0x003fc800078e00ff */
        /* <DEDUP_REMOVED lines=14> */
[----:B--2---:R-:W-:Y:S05]  /*4840*/  CALL.REL.NOINC `($__internal_1_$__cuda_sm20_dblrcp_rn_slowpath_v3) ;  /* 0x0000004400107944 */ /* 0x004fea0003c00000 */
.L_x_1055:
[----:B------:R-:W-:Y:S05]  /*4850*/  BSYNC.RECONVERGENT B1 ;  /* 0x0000000000017941 */ /* 0x000fea0003800200 */
.L_x_1054:
[----:B------:R-:W-:Y:S01]  /*4860*/  UMOV UR4, 0xf0000000 ;  /* 0xf000000000047882 */ /* 0x000fe20000000000 */
[----:B------:R-:W-:Y:S01]  /*4870*/  UMOV UR5, 0x380fffff ;  /* 0x380fffff00057882 */ /* 0x000fe20000000000 */
[----:B------:R-:W0:Y:S01]  /*4880*/  F2F.F32.F64 R22, R8 ;  /* 0x0000000800167310 */ /* 0x000e220000301000 */
[----:B------:R-:W-:-:S14]  /*4890*/  DSETP.GEU.AND P0, PT, |R8|, UR4, PT ;  /* 0x0000000408007e2a */ /* 0x000fdc000bf0e200 */
[----:B0-----:R-:W-:-:S06]  /*48a0*/  @!P0 FMUL R22, R22, 1.175494350822287508e-38 ;  /* 0x0080000016168820 */ /* 0x001fcc0000400000 */
[----:B------:R-:W3:Y:S02]  /*48b0*/  F2F.BF16.F32 R22, R22 ;  /* 0x0000001600167304 */ /* 0x000ee40000202000 */
.L_x_1053:
[----:B------:R-:W-:Y:S05]  /*48c0*/  BSYNC.RECONVERGENT B0 ;  /* 0x0000000000007941 */ /* 0x000fea0003800200 */
.L_x_1052:
[----:B01----:R-:W-:Y:S01]  /*48d0*/  VIADD R5, R25, 0x100 ;  /* 0x0000010019057836 */ /* 0x003fe20000000000 */
[----:B------:R-:W-:Y:S04]  /*48e0*/  BSSY.RECONVERGENT B0, `(.L_x_1056) ;  /* 0x000001e000007945 */ /* 0x000fe80003800200 */
[----:B------:R-:W-:-:S13]  /*48f0*/  ISETP.GE.AND P0, PT, R5, R16, PT ;  /* 0x000000100500720c */ /* 0x000fda0003f06270 */
[----:B------:R-:W-:Y:S05]  /*4900*/  @P0 BRA `(.L_x_1057) ;  /* 0x00000000006c0947 */ /* 0x000fea0003800000 */
[----:B-----5:R-:W-:Y:S01]  /*4910*/  IMAD.U32 R19, R19, 0x10000, RZ ;  /* 0x0001000013137824 */ /* 0x020fe200078e00ff */
        /* <DEDUP_REMOVED lines=18> */
[----:B--23--:R-:W-:Y:S05]  /*4a40*/  CALL.REL.NOINC `($__internal_1_$__cuda_sm20_dblrcp_rn_slowpath_v3) ;  /* 0x0000004000907944 */ /* 0x00cfea0003c00000 */
.L_x_1059:
[----:B------:R-:W-:Y:S05]  /*4a50*/  BSYNC.RECONVERGENT B1 ;  /* 0x0000000000017941 */ /* 0x000fea0003800200 */
.L_x_1058:
[----:B------:R-:W-:Y:S01]  /*4a60*/  UMOV UR4, 0xf0000000 ;  /* 0xf000000000047882 */ /* 0x000fe20000000000 */
[----:B------:R-:W-:Y:S01]  /*4a70*/  UMOV UR5, 0x380fffff ;  /* 0x380fffff00057882 */ /* 0x000fe20000000000 */
[----:B------:R-:W0:Y:S01]  /*4a80*/  F2F.F32.F64 R17, R8 ;  /* 0x0000000800117310 */ /* 0x000e220000301000 */
[----:B------:R-:W-:-:S14]  /*4a90*/  DSETP.GEU.AND P0, PT, |R8|, UR4, PT ;  /* 0x0000000408007e2a */ /* 0x000fdc000bf0e200 */
[----:B0-----:R-:W-:-:S06]  /*4aa0*/  @!P0 FMUL R17, R17, 1.175494350822287508e-38 ;  /* 0x0080000011118820 */ /* 0x001fcc0000400000 */
[----:B------:R-:W0:Y:S02]  /*4ab0*/  F2F.BF16.F32 R17, R17 ;  /* 0x0000001100117304 */ /* 0x000e240000202000 */
.L_x_1057:
[----:B------:R-:W-:Y:S05]  /*4ac0*/  BSYNC.RECONVERGENT B0 ;  /* 0x0000000000007941 */ /* 0x000fea0003800200 */
.L_x_1056:
[----:B------:R-:W-:Y:S01]  /*4ad0*/  VIADD R5, R25, 0x180 ;  /* 0x0000018019057836 */ /* 0x000fe20000000000 */
[----:B------:R-:W-:Y:S04]  /*4ae0*/  BSSY.RECONVERGENT B0, `(.L_x_1060) ;  /* 0x000001e000007945 */ /* 0x000fe80003800200 */
[----:B------:R-:W-:-:S13]  /*4af0*/  ISETP.GE.AND P0, PT, R5, R16, PT ;  /* 0x000000100500720c */ /* 0x000fda0003f06270 */
[----:B------:R-:W-:Y:S05]  /*4b00*/  @P0 BRA `(.L_x_1061) ;  /* 0x00000000006c0947 */ /* 0x000fea0003800000 */
[----:B-----5:R-:W-:Y:S01]  /*4b10*/  IMAD.U32 R3, R3, 0x10000, RZ ;  /* 0x0001000003037824 */ /* 0x020fe200078e00ff */
[----:B------:R-:W-:Y:S03]  /*4b20*/  BSSY.RECONVERGENT B1, `(.L_x_1062) ;  /* 0x0000013000017945 */ /* 0x000fe60003800200 */
[----:B------:R-:W-:-:S06]  /*4b30*/  FMUL.FTZ R3, R3, R3 ;  /* 0x0000000303037220 */ /* 0x000fcc0000410000 */
[----:B------:R-:W1:Y:S02]  /*4b40*/  F2F.BF16.F32 R3, R3 ;  /* 0x0000000300037304 */ /* 0x000e640000202000 */
[----:B-1----:R-:W-:-:S04]  /*4b50*/  IMAD.U32 R4, R3, 0x10000, RZ ;  /* 0x0001000003047824 */ /* 0x002fc800078e00ff */
[----:B------:R-:W-:-:S06]  /*4b60*/  FMUL.FTZ R4, R4, 1 ;  /* 0x3f80000004047820 */ /* 0x000fcc0000410000 */
[----:B------:R-:W1:Y:S08]  /*4b70*/  F2F.F64.F32 R4, R4 ;  /* 0x0000000400047310 */ /* 0x000e700000201800 */
[----:B-1----:R-:W1:Y:S01]  /*4b80*/  MUFU.RCP64H R7, R5 ;  /* 0x0000000500077308 */ /* 0x002e620000001800 */
[----:B------:R-:W-:-:S05]  /*4b90*/  VIADD R6, R5, 0x300402 ;  /* 0x0030040205067836 */ /* 0x000fca0000000000 */
[----:B------:R-:W-:Y:S01]  /*4ba0*/  FSETP.GEU.AND P0, PT, |R6|, 5.8789094863358348022e-39, PT ;  /* 0x004004020600780b */ /* 0x000fe20003f0e200 */
[----:B-1----:R-:W-:-:S08]  /*4bb0*/  DFMA R8, -R4, R6, 1 ;  /* 0x3ff000000408742b */ /* 0x002fd00000000106 */
        /* <DEDUP_REMOVED lines=8> */
[----:B0-23--:R-:W-:Y:S05]  /*4c40*/  CALL.REL.NOINC `($__internal_1_$__cuda_sm20_dblrcp_rn_slowpath_v3) ;  /* 0x0000004000107944 */ /* 0x00dfea0003c00000 */
.L_x_1063:
[----:B------:R-:W-:Y:S05]  /*4c50*/  BSYNC.RECONVERGENT B1 ;  /* 0x0000000000017941 */ /* 0x000fea0003800200 */
.L_x_1062:
[----:B------:R-:W-:Y:S01]  /*4c60*/  UMOV UR4, 0xf0000000 ;  /* 0xf000000000047882 */ /* 0x000fe20000000000 */
[----:B------:R-:W-:Y:S01]  /*4c70*/  UMOV UR5, 0x380fffff ;  /* 0x380fffff00057882 */ /* 0x000fe20000000000 */
[----:B------:R-:W1:Y:S01]  /*4c80*/  F2F.F32.F64 R18, R8 ;  /* 0x0000000800127310 */ /* 0x000e620000301000 */
[----:B------:R-:W-:-:S14]  /*4c90*/  DSETP.GEU.AND P0, PT, |R8|, UR4, PT ;  /* 0x0000000408007e2a */ /* 0x000fdc000bf0e200 */
[----:B-1----:R-:W-:-:S06]  /*4ca0*/  @!P0 FMUL R18, R18, 1.175494350822287508e-38 ;  /* 0x0080000012128820 */ /* 0x002fcc0000400000 */
[----:B------:R-:W1:Y:S02]  /*4cb0*/  F2F.BF16.F32 R18, R18 ;  /* 0x0000001200127304 */ /* 0x000e640000202000 */
.L_x_1061:
[----:B------:R-:W-:Y:S05]  /*4cc0*/  BSYNC.RECONVERGENT B0 ;  /* 0x0000000000007941 */ /* 0x000fea0003800200 */
.L_x_1060:
[----:B-----5:R-:W4:Y:S01]  /*4cd0*/  LDC.U8 R19, c[0x0][0x3ac] ;  /* 0x0000eb00ff137b82 */ /* 0x020f220000000000 */
[----:B------:R-:W-:Y:S01]  /*4ce0*/  ISETP.GE.AND P0, PT, R25, R16, PT ;  /* 0x000000101900720c */ /* 0x000fe20003f06270 */
[----:B------:R-:W-:Y:S04]  /*4cf0*/  BSSY.RECONVERGENT B7, `(.L_x_1064) ;  /* 0x0000302000077945 */ /* 0x000fe80003800200 */
[----:B------:R-:W-:Y:S08]  /*4d00*/  BSSY.RELIABLE B6, `(.L_x_1065) ;  /* 0x000020a000067945 */ /* 0x000ff00003800100 */
[----:B------:R-:W-:Y:S05]  /*4d10*/  @P0 BRA `(.L_x_1066) ;  /* 0x0000002000140947 */ /* 0x000fea0003800000 */
[----:B------:R-:W5:Y:S01]  /*4d20*/  LDCU UR4, c[0x0][0x3b0] ;  /* 0x00007600ff0477ac */ /* 0x000f620008000800 */
[----:B------:R-:W0:Y:S01]  /*4d30*/  LDC.64 R8, c[0x0][0x390] ;  /* 0x0000e400ff087b82 */ /* 0x000e220000000a00 */
[----:B------:R-:W-:Y:S01]  /*4d40*/  IMAD R3, R2, 0x200, R25 ;  /* 0x0000020002037824 */ /* 0x000fe200078e0219 */
[----:B----4-:R-:W-:-:S03]  /*4d50*/  PRMT R4, R19, 0x9910, RZ ;  /* 0x0000991013047816 */ /* 0x010fc600000000ff */
        /* <DEDUP_REMOVED lines=14> */
[----:B--2---:R-:W-:Y:S02]  /*4e40*/  IMAD.U32 R0, R0, 0x10000, RZ ;  /* 0x0001000000007824 */ /* 0x004fe400078e00ff */
[----:B------:R-:W-:Y:S02]  /*4e50*/  IMAD.MOV.U32 R25, RZ, RZ, R23 ;  /* 0x000000ffff197224 */ /* 0x000fe400078e0017 */
[----:B------:R-:W0:Y:S02]  /*4e60*/  F2I.FTZ.TRUNC.NTZ R3, R0 ;  /* 0x0000000000037305 */ /* 0x000e24000021f100 */
[----:B0-----:R0:W-:Y:S01]  /*4e70*/  STG.E.U8 desc[UR36][R8.64], R3 ;  /* 0x0000000308007986 */ /* 0x0011e2000c101124 */
[----:B------:R-:W-:Y:S05]  /*4e80*/  BRA `(.L_x_1072) ;  /* 0x0000000c00d47947 */ /* 0x000fea0003800000 */
.L_x_1070:
[----:B--2---:R-:W-:Y:S02]  /*4e90*/  IMAD.U32 R5, R0, 0x10000, RZ ;  /* 0x0001000000057824 */ /* 0x004fe400078e00ff */
[----:B------:R-:W-:-:S04]  /*4ea0*/  IMAD.MOV.U32 R25, RZ, RZ, R23 ;  /* 0x000000ffff197224 */ /* 0x000fc800078e0017 */
[----:B------:R-:W0:Y:S02]  /*4eb0*/  F2I.S64.TRUNC R4, R5 ;  /* 0x0000000500047311 */ /* 0x000e24000020d900 */
[----:B0-----:R0:W-:Y:S01]  /*4ec0*/  STG.E.U8 desc[UR36][R8.64], R4 ;  /* 0x0000000408007986 */ /* 0x0011e2000c101124 */
[----:B------:R-:W-:Y:S05]  /*4ed0*/  BRA `(.L_x_1072) ;  /* 0x0000000c00c07947 */ /* 0x000fea0003800000 */
.L_x_1069:
[----:B------:R-:W-:-:S13]  /*4ee0*/  ISETP.NE.AND P0, PT, R3, 0x2, PT ;  /* 0x000000020300780c */ /* 0x000fda0003f05270 */
[----:B------:R-:W-:Y:S05]  /*4ef0*/  @!P0 BRA `(.L_x_1073) ;  /* 0x0000000000388947 */ /* 0x000fea0003800000 */
[----:B------:R-:W-:-:S13]  /*4f00*/  ISETP.NE.AND P0, PT, R3, 0x3, PT ;  /* 0x000000030300780c */ /* 0x000fda0003f05270 */
[----:B------:R-:W-:Y:S05]  /*4f10*/  @!P0 BRA `(.L_x_1074) ;  /* 0x00000000001c8947 */ /* 0x000fea0003800000 */
[----:B------:R-:W-:-:S13]  /*4f20*/  ISETP.NE.AND P0, PT, R3, 0x4, PT ;  /* 0x000000040300780c */ /* 0x000fda0003f05270 */
[----:B------:R-:W-:Y:S05]  /*4f30*/  @P0 BRA `(.L_x_1071) ;  /* 0x0000000800f80947 */ /* 0x000fea0003800000 */
[----:B--2---:R-:W-:Y:S02]  /*4f40*/  IMAD.U32 R4, R0, 0x10000, RZ ;  /* 0x0001000000047824 */ /* 0x004fe400078e00ff */
[----:B------:R-:W-:-:S04]  /*4f50*/  IMAD.MOV.U32 R25, RZ, RZ, R23 ;  /* 0x000000ffff197224 */ /* 0x000fc800078e0017 */
[----:B------:R-:W0:Y:S02]  /*4f60*/  F2I.S64.TRUNC R4, R4 ;  /* 0x0000000400047311 */ /* 0x000e24000020d900 */
[----:B0-----:R2:W-:Y:S01]  /*4f70*/  STG.E.64 desc[UR36][R8.64], R4 ;  /* 0x0000000408007986 */ /* 0x0015e2000c101b24 */
[----:B------:R-:W-:Y:S05]  /*4f80*/  BRA `(.L_x_1072) ;  /* 0x0000000c00947947 */ /* 0x000fea0003800000 */
.L_x_1074:
[----:B--2---:R-:W-:Y:S02]  /*4f90*/  IMAD.U32 R0, R0, 0x10000, RZ ;  /* 0x0001000000007824 */ /* 0x004fe400078e00ff */
[----:B------:R-:W-:Y:S02]  /*4fa0*/  IMAD.MOV.U32 R25, RZ, RZ, R23 ;  /* 0x000000ffff197224 */ /* 0x000fe400078e0017 */
[----:B------:R-:W0:Y:S02]  /*4fb0*/  F2I.FTZ.TRUNC.NTZ R3, R0 ;  /* 0x0000000000037305 */ /* 0x000e24000021f100 */
[----:B0-----:R4:W-:Y:S01]  /*4fc0*/  STG.E desc[UR36][R8.64], R3 ;  /* 0x0000000308007986 */ /* 0x0019e2000c101924 */
[----:B------:R-:W-:Y:S05]  /*4fd0*/  BRA `(.L_x_1072) ;  /* 0x0000000c00807947 */ /* 0x000fea0003800000 */
.L_x_1073:
[----:B--2---:R-:W-:Y:S02]  /*4fe0*/  IMAD.U32 R0, R0, 0x10000, RZ ;  /* 0x0001000000007824 */ /* 0x004fe400078e00ff */
[----:B------:R-:W-:Y:S02]  /*4ff0*/  IMAD.MOV.U32 R25, RZ, RZ, R23 ;  /* 0x000000ffff197224 */ /* 0x000fe400078e0017 */
[----:B------:R-:W0:Y:S02]  /*5000*/  F2I.FTZ.TRUNC.NTZ R3, R0 ;  /* 0x0000000000037305 */ /* 0x000e24000021f100 */
[----:B0-----:R0:W-:Y:S01]  /*5010*/  STG.E.U16 desc[UR36][R8.64], R3 ;  /* 0x0000000308007986 */ /* 0x0011e2000c101524 */
[----:B------:R-:W-:Y:S05]  /*5020*/  BRA `(.L_x_1072) ;  /* 0x0000000c006c7947 */ /* 0x000fea0003800000 */
.L_x_1068:
[----:B------:R-:W-:-:S13]  /*5030*/  ISETP.GT.AND P0, PT, R3, 0x6, PT ;  /* 0x000000060300780c */ /* 0x000fda0003f04270 */
[----:B------:R-:W-:Y:S05]  /*5040*/  @P0 BRA `(.L_x_1075) ;  /* 0x0000000000340947 */ /* 0x000fea0003800000 */
[----:B------:R-:W-:-:S13]  /*5050*/  ISETP.NE.AND P0, PT, R3, 0x5, PT ;  /* 0x000000050300780c */ /* 0x000fda0003f05270 */
[----:B------:R-:W-:Y:S05]  /*5060*/  @!P0 BRA `(.L_x_1076) ;  /* 0x0000000000188947 */ /* 0x000fea0003800000 */
[----:B------:R-:W-:-:S13]  /*5070*/  ISETP.NE.AND P0, PT, R3, 0x6, PT ;  /* 0x000000060300780c */ /* 0x000fda0003f05270 */
[----:B------:R-:W-:Y:S05]  /*5080*/  @P0 BRA `(.L_x_1071) ;  /* 0x0000000800a40947 */ /* 0x000fea0003800000 */
[----:B--2---:R-:W-:Y:S02]  /*5090*/  IMAD.U32 R3, R0, 0x10000, RZ ;  /* 0x0001000000037824 */ /* 0x004fe400078e00ff */
[----:B------:R-:W-:-:S03]  /*50a0*/  IMAD.MOV.U32 R25, RZ, RZ, R23 ;  /* 0x000000ffff197224 */ /* 0x000fc600078e0017 */
[----:B------:R0:W-:Y:S01]  /*50b0*/  STG.E desc[UR36][R8.64], R3 ;  /* 0x0000000308007986 */ /* 0x0001e2000c101924 */
[----:B------:R-:W-:Y:S05]  /*50c0*/  BRA `(.L_x_1072) ;  /* 0x0000000c00447947 */ /* 0x000fea0003800000 */
.L_x_1076:
[----:B--2---:R-:W-:Y:S02]  /*50d0*/  IMAD.U32 R0, R0, 0x10000, RZ ;  /* 0x0001000000007824 */ /* 0x004fe400078e00ff */
[----:B------:R-:W-:-:S03]  /*50e0*/  IMAD.MOV.U32 R25, RZ, RZ, R23 ;  /* 0x000000ffff197224 */ /* 0x000fc600078e0017 */
[----:B------:R-:W-:-:S05]  /*50f0*/  F2FP.F16.F32.PACK_AB R0, RZ, R0 ;  /* 0x00000000ff00723e */ /* 0x000fca00000000ff */
[----:B------:R0:W-:Y:S01]  /*5100*/  STG.E.U16 desc[UR36][R8.64], R0 ;  /* 0x0000000008007986 */ /* 0x0001e2000c101524 */
[----:B------:R-:W-:Y:S05]  /*5110*/  BRA `(.L_x_1072) ;  /* 0x0000000c00307947 */ /* 0x000fea0003800000 */
.L_x_1075:
[----:B------:R-:W-:-:S13]  /*5120*/  ISETP.NE.AND P0, PT, R3, 0x7, PT ;  /* 0x000000070300780c */ /* 0x000fda0003f05270 */
[----:B------:R-:W-:Y:S05]  /*5130*/  @!P0 BRA `(.L_x_1077) ;  /* 0x00000000003c8947 */ /* 0x000fea0003800000 */
[----:B------:R-:W-:-:S13]  /*5140*/  ISETP.NE.AND P0, PT, R3, 0x8, PT ;  /* 0x000000080300780c */ /* 0x000fda0003f05270 */
[----:B------:R-:W-:Y:S05]  /*5150*/  @!P0 BRA `(.L_x_1078) ;  /* 0x00000000001c8947 */ /* 0x000fea0003800000 */
[----:B------:R-:W-:-:S13]  /*5160*/  ISETP.NE.AND P0, PT, R3, 0x9, PT ;  /* 0x000000090300780c */ /* 0x000fda0003f05270 */
[----:B------:R-:W-:Y:S05]  /*5170*/  @P0 BRA `(.L_x_1071) ;  /* 0x0000000800680947 */ /* 0x000fea0003800000 */
[----:B--2---:R-:W-:Y:S02]  /*5180*/  IMAD.U32 R4, R0, 0x10000, RZ ;  /* 0x0001000000047824 */ /* 0x004fe400078e00ff */
[----:B------:R-:W-:Y:S02]  /*5190*/  IMAD.MOV.U32 R5, RZ, RZ, RZ ;  /* 0x000000ffff057224 */ /* 0x000fe400078e00ff */
[----:B------:R-:W-:-:S03]  /*51a0*/  IMAD.MOV.U32 R25, RZ, RZ, R23 ;  /* 0x000000ffff197224 */ /* 0x000fc600078e0017 */
[----:B------:R0:W-:Y:S01]  /*51b0*/  STG.E.64 desc[UR36][R8.64], R4 ;  /* 0x0000000408007986 */ /* 0x0001e2000c101b24 */
[----:B------:R-:W-:Y:S05]  /*51c0*/  BRA `(.L_x_1072) ;  /* 0x0000000c00047947 */ /* 0x000fea0003800000 */
.L_x_1078:
[----:B--2---:R-:W-:Y:S02]  /*51d0*/  IMAD.U32 R0, R0, 0x10000, RZ ;  /* 0x0001000000007824 */ /* 0x004fe400078e00ff */
[----:B------:R-:W-:-:S03]  /*51e0*/  IMAD.MOV.U32 R25, RZ, RZ, R23 ;  /* 0x000000ffff197224 */ /* 0x000fc600078e0017 */
[----:B------:R-:W-:-:S04]  /*51f0*/  F2FP.F16.F32.PACK_AB R3, RZ, R0 ;  /* 0x00000000ff03723e */ /* 0x000fc800000000ff */
[----:B------:R-:W-:-:S05]  /*5200*/  PRMT R3, R3, 0x5410, RZ ;  /* 0x0000541003037816 */ /* 0x000fca00000000ff */
[----:B------:R0:W-:Y:S01]  /*5210*/  STG.E desc[UR36][R8.64], R3 ;  /* 0x0000000308007986 */ /* 0x0001e2000c101924 */
[----:B------:R-:W-:Y:S05]  /*5220*/  BRA `(.L_x_1072) ;  /* 0x0000000800ec7947 */ /* 0x000fea0003800000 */
.L_x_1077:
[----:B--2---:R-:W-:Y:S02]  /*5230*/  IMAD.U32 R4, R0, 0x10000, RZ ;  /* 0x0001000000047824 */ /* 0x004fe400078e00ff */
[----:B------:R-:W-:Y:S02]  /*5240*/  IMAD.MOV.U32 R25, RZ, RZ, R23 ;  /* 0x000000ffff197224 */ /* 0x000fe400078e0017 */
[----:B------:R-:W-:-:S06]  /*5250*/  FMUL.FTZ R4, R4, 1 ;  /* 0x3f80000004047820 */ /* 0x000fcc0000410000 */
[----:B------:R-:W0:Y:S02]  /*5260*/  F2F.F64.F32 R4, R4 ;  /* 0x0000000400047310 */ /* 0x000e240000201800 */
[----:B0-----:R0:W-:Y:S01]  /*5270*/  STG.E.64 desc[UR36][R8.64], R4 ;  /* 0x0000000408007986 */ /* 0x0011e2000c101b24 */
[----:B------:R-:W-:Y:S05]  /*5280*/  BRA `(.L_x_1072) ;  /* 0x0000000800d47947 */ /* 0x000fea0003800000 */
.L_x_1067:
        /* <DEDUP_REMOVED lines=10> */
[----:B------:R-:W-:-:S04]  /*5330*/  FSETP.NEU.FTZ.AND P0, PT, R0, RZ, PT ;  /* 0x000000ff0000720b */ /* 0x000fc80003f1d000 */
[----:B------:R-:W-:-:S05]  /*5340*/  SEL R3, RZ, 0x1, !P0 ;  /* 0x00000001ff037807 */ /* 0x000fca0004000000 */
[----:B------:R0:W-:Y:S01]  /*5350*/  STG.E.U8 desc[UR36][R8.64], R3 ;  /* 0x0000000308007986 */ /* 0x0001e2000c101124 */
[----:B------:R-:W-:Y:S05]  /*5360*/  BRA `(.L_x_1072) ;  /* 0x00000008009c7947 */ /* 0x000fea0003800000 */
.L_x_1081:
[----:B--2---:R-:W-:Y:S01]  /*5370*/  IMAD.U32 R0, R0, 0x10000, RZ ;  /* 0x0001000000007824 */ /* 0x004fe200078e00ff */
[----:B------:R-:W-:Y:S01]  /*5380*/  CS2R R6, SRZ ;  /* 0x0000000000067805 */ /* 0x000fe2000001ff00 */
[----:B------:R-:W-:Y:S02]  /*5390*/  IMAD.MOV.U32 R25, RZ, RZ, R23 ;  /* 0x000000ffff197224 */ /* 0x000fe400078e0017 */
[----:B------:R-:W-:-:S04]  /*53a0*/  FMUL.FTZ R0, R0, 1 ;  /* 0x3f80000000007820 */ /* 0x000fc80000410000 */
[----:B------:R-:W0:Y:S02]  /*53b0*/  F2F.F64.F32 R4, R0 ;  /* 0x0000000000047310 */ /* 0x000e240000201800 */
[----:B0-----:R0:W-:Y:S01]  /*53c0*/  STG.E.128 desc[UR36][R8.64], R4 ;  /* 0x0000000408007986 */ /* 0x0011e2000c101d24 */
[----:B------:R-:W-:Y:S05]  /*53d0*/  BRA `(.L_x_1072) ;  /* 0x0000000800807947 */ /* 0x000fea0003800000 */
.L_x_1080:
[----:B------:R-:W-:-:S13]  /*53e0*/  ISETP.NE.AND P0, PT, R3, 0xf, PT ;  /* 0x0000000f0300780c */ /* 0x000fda0003f05270 */
[----:B------:R-:W-:Y:S05]  /*53f0*/  @!P0 BRA `(.L_x_1082) ;  /* 0x0000000000a88947 */ /* 0x000fea0003800000 */
[----:B------:R-:W-:-:S13]  /*5400*/  ISETP.NE.AND P0, PT, R3, 0x17, PT ;  /* 0x000000170300780c */ /* 0x000fda0003f05270 */
[----:B------:R-:W-:Y:S05]  /*5410*/  @!P0 BRA `(.L_x_1083) ;  /* 0x0000000000508947 */ /* 0x000fea0003800000 */
[----:B------:R-:W-:-:S13]  /*5420*/  ISETP.NE.AND P0, PT, R3, 0x18, PT ;  /* 0x000000180300780c */ /* 0x000fda0003f05270 */
[----:B------:R-:W-:Y:S05]  /*5430*/  @P0 BRA `(.L_x_1071) ;  /* 0x0000000400b80947 */ /* 0x000fea0003800000 */
[----:B--2---:R-:W-:Y:S01]  /*5440*/  IMAD.U32 R6, R0, 0x10000, RZ ;  /* 0x0001000000067824 */ /* 0x004fe200078e00ff */
        /* <DEDUP_REMOVED lines=12> */
.L_x_1085:
[----:B------:R-:W-:Y:S05]  /*5510*/  BSYNC.RECONVERGENT B0 ;  /* 0x0000000000007941 */ /* 0x000fea0003800200 */
.L_x_1084:
[----:B------:R-:W-:Y:S01]  /*5520*/  LOP3.LUT R5, R0, 0x80, R5, 0xf8, !PT ;  /* 0x0000008000057812 */ /* 0x000fe200078ef805 */
[----:B------:R-:W-:-:S04]  /*5530*/  IMAD.MOV.U32 R25, RZ, RZ, R23 ;  /* 0x000000ffff197224 */ /* 0x000fc800078e0017 */
[----:B------:R0:W-:Y:S01]  /*5540*/  STG.E.U8 desc[UR36][R8.64], R5 ;  /* 0x0000000508007986 */ /* 0x0001e2000c101124 */
[----:B------:R-:W-:Y:S05]  /*5550*/  BRA `(.L_x_1072) ;  /* 0x0000000800207947 */ /* 0x000fea0003800000 */
.L_x_1083:
[----:B--2---:R-:W-:Y:S01]  /*5560*/  IMAD.U32 R6, R0, 0x10000, RZ ;  /* 0x0001000000067824 */ /* 0x004fe200078e00ff */
        /* <DEDUP_REMOVED lines=14> */
.L_x_1087:
[----:B------:R-:W-:Y:S05]  /*5650*/  BSYNC.RECONVERGENT B0 ;  /* 0x0000000000007941 */ /* 0x000fea0003800200 */
.L_x_1086:
[----:B------:R-:W-:Y:S01]  /*5660*/  LOP3.LUT R5, R0, 0x80, R5, 0xf8, !PT ;  /* 0x0000008000057812 */ /* 0x000fe200078ef805 */
[----:B------:R-:W-:-:S04]  /*5670*/  IMAD.MOV.U32 R25, RZ, RZ, R23 ;  /* 0x000000ffff197224 */ /* 0x000fc800078e0017 */
[----:B------:R0:W-:Y:S01]  /*5680*/  STG.E.U8 desc[UR36][R8.64], R5 ;  /* 0x0000000508007986 */ /* 0x0001e2000c101124 */
[----:B------:R-:W-:Y:S05]  /*5690*/  BRA `(.L_x_1072) ;  /* 0x0000000400d07947 */ /* 0x000fea0003800000 */
.L_x_1082:
[----:B--2---:R0:W-:Y:S01]  /*56a0*/  STG.E.U16 desc[UR36][R8.64], R0 ;  /* 0x0000000008007986 */ /* 0x0041e2000c101524 */
[----:B------:R-:W-:Y:S01]  /*56b0*/  IMAD.MOV.U32 R25, RZ, RZ, R23 ;  /* 0x000000ffff197224 */ /* 0x000fe200078e0017 */
[----:B------:R-:W-:Y:S06]  /*56c0*/  BRA `(.L_x_1072) ;  /* 0x0000000400c47947 */ /* 0x000fec0003800000 */
.L_x_1079:
        /* <DEDUP_REMOVED lines=10> */
[----:B------:R-:W0:Y:S02]  /*5770*/  F2I.FTZ.U32.TRUNC.NTZ R3, R3 ;  /* 0x0000000300037305 */ /* 0x000e24000021f000 */
[----:B0-----:R0:W-:Y:S01]  /*5780*/  STG.E.U16 desc[UR36][R8.64], R3 ;  /* 0x0000000308007986 */ /* 0x0011e2000c101524 */
[----:B------:R-:W-:Y:S05]  /*5790*/  BRA `(.L_x_1072) ;  /* 0x0000000400907947 */ /* 0x000fea0003800000 */
.L_x_1090:
[----:B--2---:R-:W-:Y:S01]  /*57a0*/  IMAD.U32 R3, R0, 0x10000, RZ ;  /* 0x0001000000037824 */ /* 0x004fe200078e00ff */
        /* <DEDUP_REMOVED lines=12> */
.L_x_1093:
[----:B------:R-:W-:-:S04]  /*5870*/  SHF.R.U32.HI R0, RZ, 0x14, R3 ;  /* 0x00000014ff007819 */ /* 0x000fc80000011603 */
[----:B------:R-:W-:-:S04]  /*5880*/  LOP3.LUT R0, R0, 0x1, RZ, 0xc0, !PT ;  /* 0x0000000100007812 */ /* 0x000fc800078ec0ff */
[----:B------:R-:W-:-:S04]  /*5890*/  IADD3 R0, PT, PT, R3, 0x487ffff, R0 ;  /* 0x0487ffff03007810 */ /* 0x000fc80007ffe000 */
[----:B------:R-:W-:-:S04]  /*58a0*/  SHF.R.U32.HI R0, RZ, 0x14, R0 ;  /* 0x00000014ff007819 */ /* 0x000fc80000011600 */
[----:B------:R-:W-:-:S07]  /*58b0*/  LOP3.LUT R0, R0, 0xff, RZ, 0xc0, !PT ;  /* 0x000000ff00007812 */ /* 0x000fce00078ec0ff */
.L_x_1094:
[----:B------:R-:W-:-:S04]  /*58c0*/  SHF.R.U32.HI R3, RZ, 0x18, R3 ;  /* 0x00000018ff037819 */ /* 0x000fc80000011603 */
[----:B------:R-:W-:-:S04]  /*58d0*/  LOP3.LUT R0, R0, 0x80, R3, 0xf8, !PT ;  /* 0x0000008000007812 */ /* 0x000fc800078ef803 */
[----:B------:R-:W-:-:S07]  /*58e0*/  PRMT R4, R0, 0x7610, R4 ;  /* 0x0000761000047816 */ /* 0x000fce0000000004 */
.L_x_1092:
[----:B------:R-:W-:Y:S05]  /*58f0*/  BSYNC.RECONVERGENT B0 ;  /* 0x0000000000007941 */ /* 0x000fea0003800200 */
.L_x_1091:
[----:B------:R0:W-:Y:S01]  /*5900*/  STG.E.U8 desc[UR36][R8.64], R4 ;  /* 0x0000000408007986 */ /* 0x0001e2000c101124 */
[----:B------:R-:W-:Y:S01]  /*5910*/  IMAD.MOV.U32 R25, RZ, RZ, R23 ;  /* 0x000000ffff197224 */ /* 0x000fe200078e0017 */
[----:B------:R-:W-:Y:S06]  /*5920*/  BRA `(.L_x_1072) ;  /* 0x00000004002c7947 */ /* 0x000fec0003800000 */
.L_x_1089:
        /* <DEDUP_REMOVED lines=13> */
.L_x_1097:
[----:B------:R-:W-:-:S04]  /*5a00*/  SHF.R.U32.HI R0, RZ, 0x15, R3 ;  /* 0x00000015ff007819 */ /* 0x000fc80000011603 */
[----:B------:R-:W-:-:S04]  /*5a10*/  LOP3.LUT R0, R0, 0x1, RZ, 0xc0, !PT ;  /* 0x0000000100007812 */ /* 0x000fc800078ec0ff */
[----:B------:R-:W-:-:S04]  /*5a20*/  IADD3 R0, PT, PT, R3, 0x88fffff, R0 ;  /* 0x088fffff03007810 */ /* 0x000fc80007ffe000 */
[----:B------:R-:W-:-:S04]  /*5a30*/  SHF.R.U32.HI R0, RZ, 0x15, R0 ;  /* 0x00000015ff007819 */ /* 0x000fc80000011600 */
[----:B------:R-:W-:-:S07]  /*5a40*/  LOP3.LUT R0, R0, 0xff, RZ, 0xc0, !PT ;  /* 0x000000ff00007812 */ /* 0x000fce00078ec0ff */
.L_x_1098:
[----:B------:R-:W-:-:S04]  /*5a50*/  SHF.R.U32.HI R3, RZ, 0x18, R3 ;  /* 0x00000018ff037819 */ /* 0x000fc80000011603 */
[----:B------:R-:W-:-:S04]  /*5a60*/  LOP3.LUT R0, R0, 0x80, R3, 0xf8, !PT ;  /* 0x0000008000007812 */ /* 0x000fc800078ef803 */
[----:B------:R-:W-:-:S07]  /*5a70*/  PRMT R4, R0, 0x7610, R4 ;  /* 0x0000761000047816 */ /* 0x000fce0000000004 */
.L_x_1096:
[----:B------:R-:W-:Y:S05]  /*5a80*/  BSYNC.RECONVERGENT B0 ;  /* 0x0000000000007941 */ /* 0x000fea0003800200 */
.L_x_1095:
[----:B------:R0:W-:Y:S01]  /*5a90*/  STG.E.U8 desc[UR36][R8.64], R4 ;  /* 0x0000000408007986 */ /* 0x0001e2000c101124 */
[----:B------:R-:W-:Y:S01]  /*5aa0*/  IMAD.MOV.U32 R25, RZ, RZ, R23 ;  /* 0x000000ffff197224 */ /* 0x000fe200078e0017 */
[----:B------:R-:W-:Y:S06]  /*5ab0*/  BRA `(.L_x_1072) ;  /* 0x0000000000c87947 */ /* 0x000fec0003800000 */
.L_x_1088:
[----:B------:R-:W-:-:S13]  /*5ac0*/  ISETP.NE.AND P0, PT, R3, 0x1c, PT ;  /* 0x0000001c0300780c */ /* 0x000fda0003f05270 */
[----:B------:R-:W-:Y:S05]  /*5ad0*/  @!P0 BRA `(.L_x_1099) ;  /* 0x0000000000b08947 */ /* 0x000fea0003800000 */
[----:B------:R-:W-:-:S13]  /*5ae0*/  ISETP.NE.AND P0, PT, R3, 0x1d, PT ;  /* 0x0000001d0300780c */ /* 0x000fda0003f05270 */
[----:B------:R-:W-:Y:S05]  /*5af0*/  @!P0 BRA `(.L_x_1100) ;  /* 0x0000000000948947 */ /* 0x000fea0003800000 */
[----:B------:R-:W-:-:S13]  /*5b00*/  ISETP.NE.AND P0, PT, R3, 0x2c, PT ;  /* 0x0000002c0300780c */ /* 0x000fda0003f05270 */
[----:B------:R-:W-:Y:S05]  /*5b10*/  @!P0 BRA `(.L_x_1101) ;  /* 0x0000000000488947 */ /* 0x000fea0003800000 */
.L_x_1071:
[----:B------:R-:W-:Y:S01]  /*5b20*/  MOV R14, 0x0 ;  /* 0x00000000000e7802 */ /* 0x000fe20000000f00 */
[----:B------:R-:W0:Y:S01]  /*5b30*/  LDCU.64 UR6, c[0x4][0x198] ;  /* 0x01003300ff0677ac */ /* 0x000e220008000a00 */
[----:B------:R-:W-:Y:S02]  /*5b40*/  IMAD.MOV.U32 R8, RZ, RZ, 0x65 ;  /* 0x00000065ff087424 */ /* 0x000fe400078e00ff */
[----:B------:R-:W-:Y:S01]  /*5b50*/  IMAD.MOV.U32 R12, RZ, RZ, 0x1 ;  /* 0x00000001ff0c7424 */ /* 0x000fe200078e00ff */
[----:B------:R-:W4:Y:S01]  /*5b60*/  LDCU.64 UR8, c[0x4][0x1a0] ;  /* 0x01003400ff0877ac */ /* 0x000f220008000a00 */
[----:B------:R-:W1:Y:S01]  /*5b70*/  LDC.64 R14, c[0x4][R14] ;  /* 0x010000000e0e7b82 */ /* 0x000e620000000a00 */
[----:B------:R-:W-:Y:S01]  /*5b80*/  IMAD.MOV.U32 R13, RZ, RZ, RZ ;  /* 0x000000ffff0d7224 */ /* 0x000fe200078e00ff */
[----:B------:R-:W5:Y:S01]  /*5b90*/  LDCU.64 UR4, c[0x4][0xb0] ;  /* 0x01001600ff0477ac */ /* 0x000f620008000a00 */
[----:B0-----:R-:W-:Y:S02]  /*5ba0*/  IMAD.U32 R4, RZ, RZ, UR6 ;  /* 0x00000006ff047e24 */ /* 0x001fe4000f8e00ff */
[----:B------:R-:W-:-:S02]  /*5bb0*/  IMAD.U32 R5, RZ, RZ, UR7 ;  /* 0x00000007ff057e24 */ /* 0x000fc4000f8e00ff */
[----:B----4-:R-:W-:Y:S02]  /*5bc0*/  IMAD.U32 R6, RZ, RZ, UR8 ;  /* 0x00000008ff067e24 */ /* 0x010fe4000f8e00ff */
[----:B------:R-:W-:Y:S02]  /*5bd0*/  IMAD.U32 R7, RZ, RZ, UR9 ;  /* 0x00000009ff077e24 */ /* 0x000fe4000f8e00ff */
[----:B-----5:R-:W-:Y:S02]  /*5be0*/  IMAD.U32 R10, RZ, RZ, UR4 ;  /* 0x00000004ff0a7e24 */ /* 0x020fe4000f8e00ff */
[----:B------:R-:W-:-:S07]  /*5bf0*/  IMAD.U32 R11, RZ, RZ, UR5 ;  /* 0x00000005ff0b7e24 */ /* 0x000fce000f8e00ff */
[----:B------:R-:W-:-:S07]  /*5c00*/  LEPC R20, `(.L_x_1102) ;  /* 0x000000001014794e */ /* 0x000fce0000000000 */
[----:B-123--:R-:W-:Y:S05]  /*5c10*/  CALL.ABS.NOINC R14 ;  /* 0x000000000e007343 */ /* 0x00efea0003c00000 */
.L_x_1102:
[----:B------:R-:W-:Y:S01]  /*5c20*/  IMAD.MOV.U32 R25, RZ, RZ, R23 ;  /* 0x000000ffff197224 */ /* 0x000fe200078e0017 */
[----:B------:R-:W-:Y:S06]  /*5c30*/  BRA `(.L_x_1072) ;  /* 0x0000000000687947 */ /* 0x000fec0003800000 */
.L_x_1101:
[----:B--2---:R-:W-:Y:S02]  /*5c40*/  IMAD.U32 R4, R0, 0x10000, RZ ;  /* 0x0001000000047824 */ /* 0x004fe400078e00ff */
        /* <DEDUP_REMOVED lines=16> */
.L_x_1100:
[----:B--2---:R-:W-:Y:S02]  /*5d50*/  IMAD.U32 R4, R0, 0x10000, RZ ;  /* 0x0001000000047824 */ /* 0x004fe400078e00ff */
[----:B------:R-:W-:-:S04]  /*5d60*/  IMAD.MOV.U32 R25, RZ, RZ, R23 ;  /* 0x000000ffff197224 */ /* 0x000fc800078e0017 */
[----:B------:R-:W0:Y:S02]  /*5d70*/  F2I.U64.TRUNC R4, R4 ;  /* 0x0000000400047311 */ /* 0x000e24000020d800 */
[----:B0-----:R0:W-:Y:S01]  /*5d80*/  STG.E.64 desc[UR36][R8.64], R4 ;  /* 0x0000000408007986 */ /* 0x0011e2000c101b24 */
[----:B------:R-:W-:Y:S05]  /*5d90*/  BRA `(.L_x_1072) ;  /* 0x0000000000107947 */ /* 0x000fea0003800000 */
.L_x_1099:
[----:B--2---:R-:W-:Y:S02]  /*5da0*/  IMAD.U32 R0, R0, 0x10000, RZ ;  /* 0x0001000000007824 */ /* 0x004fe400078e00ff */
[----:B------:R-:W-:Y:S02]  /*5db0*/  IMAD.MOV.U32 R25, RZ, RZ, R23 ;  /* 0x000000ffff197224 */ /* 0x000fe400078e0017 */
[----:B------:R-:W0:Y:S02]  /*5dc0*/  F2I.FTZ.U32.TRUNC.NTZ R3, R0 ;  /* 0x0000000000037305 */ /* 0x000e24000021f000 */
[----:B0-----:R0:W-:Y:S03]  /*5dd0*/  STG.E desc[UR36][R8.64], R3 ;  /* 0x0000000308007986 */ /* 0x0011e6000c101924 */
.L_x_1072:
[----:B------:R-:W-:-:S13]  /*5de0*/  ISETP.GE.AND P0, PT, R25, R16, PT ;  /* 0x000000101900720c */ /* 0x000fda0003f06270 */
[----:B------:R-:W-:Y:S05]  /*5df0*/  @P0 BREAK.RELIABLE B6 ;  /* 0x0000000000060942 */ /* 0x000fea0003800100 */
[----:B------:R-:W-:Y:S05]  /*5e00*/  @P0 BRA `(.L_x_1103) ;  /* 0x0000001c00c00947 */ /* 0x000fea0003800000 */
[----:B------:R-:W5:Y:S01]  /*5e10*/  LDCU UR4, c[0x0][0x3b0] ;  /* 0x00007600ff0477ac */ /* 0x000f620008000800 */
[----:B0-2-4-:R-:W0:Y:S01]  /*5e20*/  LDC.64 R8, c[0x0][0x390] ;  /* 0x0000e400ff087b82 */ /* 0x015e220000000a00 */
        /* <DEDUP_REMOVED lines=16> */
[----:B---3--:R-:W-:-:S04]  /*5f30*/  IMAD.U32 R22, R22, 0x10000, RZ ;  /* 0x0001000016167824 */ /* 0x008fc800078e00ff */
[----:B------:R-:W0:Y:S02]  /*5f40*/  F2I.FTZ.TRUNC.NTZ R3, R22 ;  /* 0x0000001600037305 */ /* 0x000e24000021f100 */
[----:B0-----:R0:W-:Y:S01]  /*5f50*/  STG.E.U8 desc[UR36][R8.64], R3 ;  /* 0x0000000308007986 */ /* 0x0011e2000c101124 */
[----:B------:R-:W-:Y:S05]  /*5f60*/  BRA `(.L_x_1109) ;  /* 0x0000000c007c7947 */ /* 0x000fea0003800000 */
.L_x_1107:
[----:B---3--:R-:W-:-:S06]  /*5f70*/  IMAD.U32 R5, R22, 0x10000, RZ ;  /* 0x0001000016057824 */ /* 0x008fcc00078e00ff */
[----:B------:R-:W0:Y:S02]  /*5f80*/  F2I.S64.TRUNC R4, R5 ;  /* 0x0000000500047311 */ /* 0x000e24000020d900 */
[----:B0-----:R0:W-:Y:S01]  /*5f90*/  STG.E.U8 desc[UR36][R8.64], R4 ;  /* 0x0000000408007986 */ /* 0x0011e2000c101124 */
[----:B------:R-:W-:Y:S05]  /*5fa0*/  BRA `(.L_x_1109) ;  /* 0x0000000c006c7947 */ /* 0x000fea0003800000 */
.L_x_1106:
[----:B------:R-:W-:-:S13]  /*5fb0*/  ISETP.NE.AND P0, PT, R0, 0x2, PT ;  /* 0x000000020000780c */ /* 0x000fda0003f05270 */
[----:B------:R-:W-:Y:S05]  /*5fc0*/  @!P0 BRA `(.L_x_1110) ;  /* 0x0000000000308947 */ /* 0x000fea0003800000 */
[----:B------:R-:W-:-:S13]  /*5fd0*/  ISETP.NE.AND P0, PT, R0, 0x3, PT ;  /* 0x000000030000780c */ /* 0x000fda0003f05270 */
[----:B------:R-:W-:Y:S05]  /*5fe0*/  @!P0 BRA `(.L_x_1111) ;  /* 0x0000000000188947 */ /* 0x000fea0003800000 */
[----:B------:R-:W-:-:S13]  /*5ff0*/  ISETP.NE.AND P0, PT, R0, 0x4, PT ;  /* 0x000000040000780c */ /* 0x000fda0003f05270 */
[----:B------:R-:W-:Y:S05]  /*6000*/  @P0 BRA `(.L_x_1108) ;  /* 0x0000000800780947 */ /* 0x000fea0003800000 */
[----:B---3--:R-:W-:-:S06]  /*6010*/  IMAD.U32 R4, R22, 0x10000, RZ ;  /* 0x0001000016047824 */ /* 0x008fcc00078e00ff */
[----:B------:R-:W0:Y:S02]  /*6020*/  F2I.S64.TRUNC R4, R4 ;  /* 0x0000000400047311 */ /* 0x000e24000020d900 */
[----:B0-----:R0:W-:Y:S01]  /*6030*/  STG.E.64 desc[UR36][R8.64], R4 ;  /* 0x0000000408007986 */ /* 0x0011e2000c101b24 */
[----:B------:R-:W-:Y:S05]  /*6040*/  BRA `(.L_x_1109) ;  /* 0x0000000c00447947 */ /* 0x000fea0003800000 */
.L_x_1111:
[----:B---3--:R-:W-:-:S04]  /*6050*/  IMAD.U32 R22, R22, 0x10000, RZ ;  /* 0x0001000016167824 */ /* 0x008fc800078e00ff */
[----:B------:R-:W0:Y:S02]  /*6060*/  F2I.FTZ.TRUNC.NTZ R3, R22 ;  /* 0x0000001600037305 */ /* 0x000e24000021f100 */
[----:B0-----:R0:W-:Y:S01]  /*6070*/  STG.E desc[UR36][R8.64], R3 ;  /* 0x0000000308007986 */ /* 0x0011e2000c101924 */
[----:B------:R-:W-:Y:S05]  /*6080*/  BRA `(.L_x_1109) ;  /* 0x0000000c00347947 */ /* 0x000fea0003800000 */
.L_x_1110:
[----:B---3--:R-:W-:-:S04]  /*6090*/  IMAD.U32 R22, R22, 0x10000, RZ ;  /* 0x0001000016167824 */ /* 0x008fc800078e00ff */
[----:B------:R-:W0:Y:S02]  /*60a0*/  F2I.FTZ.TRUNC.NTZ R3, R22 ;  /* 0x0000001600037305 */ /* 0x000e24000021f100 */
[----:B0-----:R0:W-:Y:S01]  /*60b0*/  STG.E.U16 desc[UR36][R8.64], R3 ;  /* 0x0000000308007986 */ /* 0x0011e2000c101524 */
[----:B------:R-:W-:Y:S05]  /*60c0*/  BRA `(.L_x_1109) ;  /* 0x0000000c00247947 */ /* 0x000fea0003800000 */
.L_x_1105:
[----:B------:R-:W-:-:S13]  /*60d0*/  ISETP.GT.AND P0, PT, R0, 0x6, PT ;  /* 0x000000060000780c */ /* 0x000fda0003f04270 */
[----:B------:R-:W-:Y:S05]  /*60e0*/  @P0 BRA `(.L_x_1112) ;  /* 0x00000000002c0947 */ /* 0x000fea0003800000 */
[----:B------:R-:W-:-:S13]  /*60f0*/  ISETP.NE.AND P0, PT, R0, 0x5, PT ;  /* 0x000000050000780c */ /* 0x000fda0003f05270 */
[----:B------:R-:W-:Y:S05]  /*6100*/  @!P0 BRA `(.L_x_1113) ;  /* 0x0000000000148947 */ /* 0x000fea0003800000 */
[----:B------:R-:W-:-:S13]  /*6110*/  ISETP.NE.AND P0, PT, R0, 0x6, PT ;  /* 0x000000060000780c */ /* 0x000fda0003f05270 */
[----:B------:R-:W-:Y:S05]  /*6120*/  @P0 BRA `(.L_x_1108) ;  /* 0x0000000800300947 */ /* 0x000fea0003800000 */
[----:B---3--:R-:W-:-:S05]  /*6130*/  IMAD.U32 R3, R22, 0x10000, RZ ;  /* 0x0001000016037824 */ /* 0x008fca00078e00ff */
[----:B------:R0:W-:Y:S01]  /*6140*/  STG.E desc[UR36][R8.64], R3 ;  /* 0x0000000308007986 */ /* 0x0001e2000c101924 */
[----:B------:R-:W-:Y:S05]  /*6150*/  BRA `(.L_x_1109) ;  /* 0x0000000c00007947 */ /* 0x000fea0003800000 */
.L_x_1113:
[----:B---3--:R-:W-:-:S05]  /*6160*/  IMAD.U32 R0, R22, 0x10000, RZ ;  /* 0x0001000016007824 */ /* 0x008fca00078e00ff */
[----:B------:R-:W-:-:S05]  /*6170*/  F2FP.F16.F32.PACK_AB R0, RZ, R0 ;  /* 0x00000000ff00723e */ /* 0x000fca00000000ff */
[----:B------:R0:W-:Y:S01]  /*6180*/  STG.E.U16 desc[UR36][R8.64], R0 ;  /* 0x0000000008007986 */ /* 0x0001e2000c101524 */
[----:B------:R-:W-:Y:S05]  /*6190*/  BRA `(.L_x_1109) ;  /* 0x0000000800f07947 */ /* 0x000fea0003800000 */
.L_x_1112:
[----:B------:R-:W-:-:S13]  /*61a0*/  ISETP.NE.AND P0, PT, R0, 0x7, PT ;  /* 0x000000070000780c */ /* 0x000fda0003f05270 */
[----:B------:R-:W-:Y:S05]  /*61b0*/  @!P0 BRA `(.L_x_1114) ;  /* 0x0000000000348947 */ /* 0x000fea0003800000 */
[----:B------:R-:W-:-:S13]  /*61c0*/  ISETP.NE.AND P0, PT, R0, 0x8, PT ;  /* 0x000000080000780c */ /* 0x000fda0003f05270 */
[----:B------:R-:W-:Y:S05]  /*61d0*/  @!P0 BRA `(.L_x_1115) ;  /* 0x0000000000188947 */ /* 0x000fea0003800000 */
[----:B------:R-:W-:-:S13]  /*61e0*/  ISETP.NE.AND P0, PT, R0, 0x9, PT ;  /* 0x000000090000780c */ /* 0x000fda0003f05270 */
[----:B------:R-:W-:Y:S05]  /*61f0*/  @P0 BRA `(.L_x_1108) ;  /* 0x0000000400fc0947 */ /* 0x000fea0003800000 */
[----:B---3--:R-:W-:Y:S02]  /*6200*/  IMAD.U32 R22, R22, 0x10000, RZ ;  /* 0x0001000016167824 */ /* 0x008fe400078e00ff */
[----:B------:R-:W-:-:S05]  /*6210*/  IMAD.MOV.U32 R23, RZ, RZ, RZ ;  /* 0x000000ffff177224 */ /* 0x000fca00078e00ff */
[----:B------:R0:W-:Y:S01]  /*6220*/  STG.E.64 desc[UR36][R8.64], R22 ;  /* 0x0000001608007986 */ /* 0x0001e2000c101b24 */
[----:B------:R-:W-:Y:S05]  /*6230*/  BRA `(.L_x_1109) ;  /* 0x0000000800c87947 */ /* 0x000fea0003800000 */
.L_x_1115:
[----:B---3--:R-:W-:-:S05]  /*6240*/  IMAD.U32 R22, R22, 0x10000, RZ ;  /* 0x0001000016167824 */ /* 0x008fca00078e00ff */
[----:B------:R-:W-:-:S04]  /*6250*/  F2FP.F16.F32.PACK_AB R3, RZ, R22 ;  /* 0x00000016ff03723e */ /* 0x000fc800000000ff */
[----:B------:R-:W-:-:S05]  /*6260*/  PRMT R3, R3, 0x5410, RZ ;  /* 0x0000541003037816 */ /* 0x000fca00000000ff */
[----:B------:R0:W-:Y:S01]  /*6270*/  STG.E desc[UR36][R8.64], R3 ;  /* 0x0000000308007986 */ /* 0x0001e2000c101924 */
[----:B------:R-:W-:Y:S05]  /*6280*/  BRA `(.L_x_1109) ;  /* 0x0000000800b47947 */ /* 0x000fea0003800000 */
.L_x_1114:
[----:B---3--:R-:W-:-:S04]  /*6290*/  IMAD.U32 R4, R22, 0x10000, RZ ;  /* 0x0001000016047824 */ /* 0x008fc800078e00ff */
[----:B------:R-:W-:-:S06]  /*62a0*/  FMUL.FTZ R4, R4, 1 ;  /* 0x3f80000004047820 */ /* 0x000fcc0000410000 */
[----:B------:R-:W0:Y:S02]  /*62b0*/  F2F.F64.F32 R4, R4 ;  /* 0x0000000400047310 */ /* 0x000e240000201800 */
[----:B0-----:R0:W-:Y:S01]  /*62c0*/  STG.E.64 desc[UR36][R8.64], R4 ;  /* 0x0000000408007986 */ /* 0x0011e2000c101b24 */
[----:B------:R-:W-:Y:S05]  /*62d0*/  BRA `(.L_x_1109) ;  /* 0x0000000800a07947 */ /* 0x000fea0003800000 */
.L_x_1104:
        /* <DEDUP_REMOVED lines=10> */
[----:B---3--:R-:W-:-:S06]  /*6380*/  IMAD.U32 R3, R22, 0x10000, RZ ;  /* 0x0001000016037824 */ /* 0x008fcc00078e00ff */
[----:B------:R-:W0:Y:S02]  /*6390*/  F2I.FTZ.U32.TRUNC.NTZ R3, R3 ;  /* 0x0000000300037305 */ /* 0x000e24000021f000 */
[----:B0-----:R0:W-:Y:S01]  /*63a0*/  STG.E.U16 desc[UR36][R8.64], R3 ;  /* 0x0000000308007986 */ /* 0x0011e2000c101524 */
[----:B------:R-:W-:Y:S05]  /*63b0*/  BRA `(.L_x_1109) ;  /* 0x0000000800687947 */ /* 0x000fea0003800000 */
.L_x_1119:
[----:B---3--:R-:W-:Y:S01]  /*63c0*/  IMAD.U32 R5, R22, 0x10000, RZ ;  /* 0x0001000016057824 */ /* 0x008fe200078e00ff */
        /* <DEDUP_REMOVED lines=16> */
.L_x_1122:
[----:B------:R-:W-:-:S04]  /*64d0*/  SHF.R.U32.HI R3, RZ, 0x18, R5 ;  /* 0x00000018ff037819 */ /* 0x000fc80000011605 */
[----:B------:R-:W-:-:S04]  /*64e0*/  LOP3.LUT R0, R0, 0x80, R3, 0xf8, !PT ;  /* 0x0000008000007812 */ /* 0x000fc800078ef803 */
[----:B------:R-:W-:-:S07]  /*64f0*/  PRMT R4, R0, 0x7610, R4 ;  /* 0x0000761000047816 */ /* 0x000fce0000000004 */
.L_x_1121:
[----:B------:R-:W-:Y:S05]  /*6500*/  BSYNC.RECONVERGENT B0 ;  /* 0x0000000000007941 */ /* 0x000fea0003800200 */
.L_x_1120:
[----:B------:R0:W-:Y:S01]  /*6510*/  STG.E.U8 desc[UR36][R8.64], R4 ;  /* 0x0000000408007986 */ /* 0x0001e2000c101124 */
[----:B------:R-:W-:Y:S05]  /*6520*/  BRA `(.L_x_1109) ;  /* 0x00000008000c7947 */ /* 0x000fea0003800000 */
.L_x_1118:
        /* <DEDUP_REMOVED lines=17> */
.L_x_1125:
[----:B------:R-:W-:-:S04]  /*6640*/  SHF.R.U32.HI R3, RZ, 0x18, R5 ;  /* 0x00000018ff037819 */ /* 0x000fc80000011605 */
[----:B------:R-:W-:-:S04]  /*6650*/  LOP3.LUT R0, R0, 0x80, R3, 0xf8, !PT ;  /* 0x0000008000007812 */ /* 0x000fc800078ef803 */
[----:B------:R-:W-:-:S07]  /*6660*/  PRMT R4, R0, 0x7610, R4 ;  /* 0x0000761000047816 */ /* 0x000fce0000000004 */
.L_x_1124:
[----:B------:R-:W-:Y:S05]  /*6670*/  BSYNC.RECONVERGENT B0 ;  /* 0x0000000000007941 */ /* 0x000fea0003800200 */
.L_x_1123:
[----:B------:R0:W-:Y:S01]  /*6680*/  STG.E.U8 desc[UR36][R8.64], R4 ;  /* 0x0000000408007986 */ /* 0x0001e2000c101124 */
[----:B------:R-:W-:Y:S05]  /*6690*/  BRA `(.L_x_1109) ;  /* 0x0000000400b07947 */ /* 0x000fea0003800000 */
.L_x_1117:
[----:B------:R-:W-:-:S13]  /*66a0*/  ISETP.NE.AND P0, PT, R0, 0x1c, PT ;  /* 0x0000001c0000780c */ /* 0x000fda0003f05270 */
[----:B------:R-:W-:Y:S05]  /*66b0*/  @!P0 BRA `(.L_x_1126) ;  /* 0x0000000000608947 */ /* 0x000fea0003800000 */
[----:B------:R-:W-:-:S13]  /*66c0*/  ISETP.NE.AND P0, PT, R0, 0x1d, PT ;  /* 0x0000001d0000780c */ /* 0x000fda0003f05270 */
[----:B------:R-:W-:Y:S05]  /*66d0*/  @!P0 BRA `(.L_x_1127) ;  /* 0x0000000000488947 */ /* 0x000fea0003800000 */
[----:B------:R-:W-:-:S13]  /*66e0*/  ISETP.NE.AND P0, PT, R0, 0x2c, PT ;  /* 0x0000002c0000780c */ /* 0x000fda0003f05270 */
[----:B------:R-:W-:Y:S05]  /*66f0*/  @P0 BRA `(.L_x_1108) ;  /* 0x0000000000bc0947 */ /* 0x000fea0003800000 */
[----:B---3--:R-:W-:-:S05]  /*6700*/  IMAD.U32 R22, R22, 0x10000, RZ ;  /* 0x0001000016167824 */ /* 0x008fca00078e00ff */
        /* <DEDUP_REMOVED lines=15> */
.L_x_1127:
[----:B---3--:R-:W-:-:S06]  /*6800*/  IMAD.U32 R4, R22, 0x10000, RZ ;  /* 0x0001000016047824 */ /* 0x008fcc00078e00ff */
[----:B------:R-:W0:Y:S02]  /*6810*/  F2I.U64.TRUNC R4, R4 ;  /* 0x0000000400047311 */ /* 0x000e24000020d800 */
[----:B0-----:R0:W-:Y:S01]  /*6820*/  STG.E.64 desc[UR36][R8.64], R4 ;  /* 0x0000000408007986 */ /* 0x0011e2000c101b24 */
[----:B------:R-:W-:Y:S05]  /*6830*/  BRA `(.L_x_1109) ;  /* 0x0000000400487947 */ /* 0x000fea0003800000 */
.L_x_1126:
[----:B---3--:R-:W-:-:S04]  /*6840*/  IMAD.U32 R22, R22, 0x10000, RZ ;  /* 0x0001000016167824 */ /* 0x008fc800078e00ff */
[----:B------:R-:W0:Y:S02]  /*6850*/  F2I.FTZ.U32.TRUNC.NTZ R3, R22 ;  /* 0x0000001600037305 */ /* 0x000e24000021f000 */
[----:B0-----:R0:W-:Y:S01]  /*6860*/  STG.E desc[UR36][R8.64], R3 ;  /* 0x0000000308007986 */ /* 0x0011e2000c101924 */
[----:B------:R-:W-:Y:S05]  /*6870*/  BRA `(.L_x_1109) ;  /* 0x0000000400387947 */ /* 0x000fea0003800000 */
.L_x_1116:
[----:B------:R-:W-:-:S13]  /*6880*/  ISETP.GT.AND P0, PT, R0, 0xe, PT ;  /* 0x0000000e0000780c */ /* 0x000fda0003f04270 */
[----:B------:R-:W-:Y:S05]  /*6890*/  @P0 BRA `(.L_x_1128) ;  /* 0x00000000003c0947 */ /* 0x000fea0003800000 */
[----:B------:R-:W-:-:S13]  /*68a0*/  ISETP.NE.AND P0, PT, R0, 0xa, PT ;  /* 0x0000000a0000780c */ /* 0x000fda0003f05270 */
[----:B------:R-:W-:Y:S05]  /*68b0*/  @!P0 BRA `(.L_x_1129) ;  /* 0x00000000001c8947 */ /* 0x000fea0003800000 */
[----:B------:R-:W-:-:S13]  /*68c0*/  ISETP.NE.AND P0, PT, R0, 0xb, PT ;  /* 0x0000000b0000780c */ /* 0x000fda0003f05270 */
[----:B------:R-:W-:Y:S05]  /*68d0*/  @P0 BRA `(.L_x_1108) ;  /* 0x0000000000440947 */ /* 0x000fea0003800000 */
[----:B---3--:R-:W-:-:S05]  /*68e0*/  IMAD.U32 R22, R22, 0x10000, RZ ;  /* 0x0001000016167824 */ /* 0x008fca00078e00ff */
[----:B------:R-:W-:-:S04]  /*68f0*/  FSETP.NEU.FTZ.AND P0, PT, R22, RZ, PT ;  /* 0x000000ff1600720b */ /* 0x000fc80003f1d000 */
[----:B------:R-:W-:-:S05]  /*6900*/  SEL R3, RZ, 0x1, !P0 ;  /* 0x00000001ff037807 */ /* 0x000fca0004000000 */
[----:B------:R4:W-:Y:S01]  /*6910*/  STG.E.U8 desc[UR36][R8.64], R3 ;  /* 0x0000000308007986 */ /* 0x0009e2000c101124 */
[----:B------:R-:W-:Y:S05]  /*6920*/  BRA `(.L_x_1109) ;  /* 0x00000004000c7947 */ /* 0x000fea0003800000 */
.L_x_1129:
[----:B---3--:R-:W-:Y:S01]  /*6930*/  IMAD.U32 R22, R22, 0x10000, RZ ;  /* 0x0001000016167824 */ /* 0x008fe200078e00ff */
[----:B------:R-:W-:-:S03]  /*6940*/  CS2R R6, SRZ ;  /* 0x0000000000067805 */ /* 0x000fc6000001ff00 */
[----:B------:R-:W-:-:S06]  /*6950*/  FMUL.FTZ R4, R22, 1 ;  /* 0x3f80000016047820 */ /* 0x000fcc0000410000 */
[----:B------:R-:W0:Y:S02]  /*6960*/  F2F.F64.F32 R4, R4 ;  /* 0x0000000400047310 */ /* 0x000e240000201800 */
[----:B0-----:R0:W-:Y:S01]  /*6970*/  STG.E.128 desc[UR36][R8.64], R4 ;  /* 0x0000000408007986 */ /* 0x0011e2000c101d24 */
[----:B------:R-:W-:Y:S05]  /*6980*/  BRA `(.L_x_1109) ;  /* 0x0000000000f47947 */ /* 0x000fea0003800000 */
.L_x_1128:
[----:B------:R-:W-:-:S13]  /*6990*/  ISETP.NE.AND P0, PT, R0, 0xf, PT ;  /* 0x0000000f0000780c */ /* 0x000fda0003f05270 */
[----:B------:R-:W-:Y:S05]  /*69a0*/  @!P0 BRA `(.L_x_1130) ;  /* 0x0000000000e88947 */ /* 0x000fea0003800000 */
[----:B------:R-:W-:-:S13]  /*69b0*/  ISETP.NE.AND P0, PT, R0, 0x17, PT ;  /* 0x000000170000780c */ /* 0x000fda0003f05270 */
[----:B------:R-:W-:Y:S05]  /*69c0*/  @!P0 BRA `(.L_x_1131) ;  /* 0x0000000000908947 */ /* 0x000fea0003800000 */
[----:B------:R-:W-:-:S13]  /*69d0*/  ISETP.NE.AND P0, PT, R0, 0x18, PT ;  /* 0x000000180000780c */ /* 0x000fda0003f05270 */
[----:B------:R-:W-:Y:S05]  /*69e0*/  @!P0 BRA `(.L_x_1132) ;  /* 0x0000000000448947 */ /* 0x000fea0003800000 */
.L_x_1108:
[----:B------:R-:W-:Y:S01]  /*69f0*/  MOV R14, 0x0 ;  /* 0x00000000000e7802 */ /* 0x000fe20000000f00 */
[----:B------:R-:W0:Y:S01]  /*6a00*/  LDCU.64 UR4, c[0x4][0x198] ;  /* 0x01003300ff0477ac */ /* 0x000e220008000a00 */
[----:B------:R-:W-:Y:S02]  /*6a10*/  IMAD.MOV.U32 R8, RZ, RZ, 0x65 ;  /* 0x00000065ff087424 */ /* 0x000fe400078e00ff */
[----:B------:R-:W-:Y:S01]  /*6a20*/  IMAD.MOV.U32 R12, RZ, RZ, 0x1 ;  /* 0x00000001ff0c7424 */ /* 0x000fe200078e00ff */
[----:B------:R-:W2:Y:S01]  /*6a30*/  LDCU.64 UR6, c[0x4][0x1a0] ;  /* 0x01003400ff0677ac */ /* 0x000ea20008000a00 */
[----:B------:R-:W4:Y:S01]  /*6a40*/  LDC.64 R14, c[0x4][R14] ;  /* 0x010000000e0e7b82 */ /* 0x000f220000000a00 */
        /* <DEDUP_REMOVED lines=10> */
.L_x_1133:
[----:B------:R-:W-:Y:S05]  /*6af0*/  BRA `(.L_x_1109) ;  /* 0x0000000000987947 */ /* 0x000fea0003800000 */
.L_x_1132:
[----:B---3--:R-:W-:Y:S01]  /*6b00*/  IMAD.U32 R5, R22, 0x10000, RZ ;  /* 0x0001000016057824 */ /* 0x008fe200078e00ff */
        /* <DEDUP_REMOVED lines=12> */
.L_x_1135:
[----:B------:R-:W-:Y:S05]  /*6bd0*/  BSYNC.RECONVERGENT B0 ;  /* 0x0000000000007941 */ /* 0x000fea0003800200 */
.L_x_1134:
[----:B------:R-:W-:-:S05]  /*6be0*/  LOP3.LUT R3, R0, 0x80, R3, 0xf8, !PT ;  /* 0x0000008000037812 */ /* 0x000fca00078ef803 */
[----:B------:R2:W-:Y:S01]  /*6bf0*/  STG.E.U8 desc[UR36][R8.64], R3 ;  /* 0x0000000308007986 */ /* 0x0005e2000c101124 */
[----:B------:R-:W-:Y:S05]  /*6c00*/  BRA `(.L_x_1109) ;  /* 0x0000000000547947 */ /* 0x000fea0003800000 */
.L_x_1131:
[----:B---3--:R-:W-:Y:S01]  /*6c10*/  IMAD.U32 R3, R22, 0x10000, RZ ;  /* 0x0001000016037824 */ /* 0x008fe200078e00ff */
        /* <DEDUP_REMOVED lines=11> */
.L_x_1137:
[----:B------:R-:W-:Y:S01]  /*6cd0*/  IMAD.MOV.U32 R0, RZ, RZ, 0x7f ;  /* 0x0000007fff007424 */ /* 0x000fe200078e00ff */
[----:B------:R-:W-:-:S04]  /*6ce0*/  ISETP.GT.U32.AND P0, PT, R4, 0x7f800000, PT ;  /* 0x7f8000000400780c */ /* 0x000fc80003f04070 */
[----:B------:R-:W-:-:S09]  /*6cf0*/  SEL R0, R0, 0x7c, P0 ;  /* 0x0000007c00007807 */ /* 0x000fd20000000000 */
.L_x_1138:
[----:B------:R-:W-:Y:S05]  /*6d00*/  BSYNC.RECONVERGENT B0 ;  /* 0x0000000000007941 */ /* 0x000fea0003800200 */
.L_x_1136:
[----:B------:R-:W-:-:S04]  /*6d10*/  SHF.R.U32.HI R3, RZ, 0x18, R3 ;  /* 0x00000018ff037819 */ /* 0x000fc80000011603 */
[----:B------:R-:W-:-:S05]  /*6d20*/  LOP3.LUT R3, R0, 0x80, R3, 0xf8, !PT ;  /* 0x0000008000037812 */ /* 0x000fca00078ef803 */
[----:B------:R3:W-:Y:S01]  /*6d30*/  STG.E.U8 desc[UR36][R8.64], R3 ;  /* 0x0000000308007986 */ /* 0x0007e2000c101124 */
[----:B------:R-:W-:Y:S05]  /*6d40*/  BRA `(.L_x_1109) ;  /* 0x0000000000047947 */ /* 0x000fea0003800000 */
.L_x_1130:
[----:B---3--:R0:W-:Y:S02]  /*6d50*/  STG.E.U16 desc[UR36][R8.64], R22 ;  /* 0x0000001608007986 */ /* 0x0081e4000c101524 */
.L_x_1109:
[----:B------:R-:W-:-:S07]  /*6d60*/  VIADD R25, R25, 0x80 ;  /* 0x0000008019197836 */ /* 0x000fce0000000000 */
.L_x_1066:
[----:B------:R-:W-:-:S13]  /*6d70*/  ISETP.GE.AND P0, PT, R25, R16, PT ;  /* 0x000000101900720c */ /* 0x000fda0003f06270 */
[----:B------:R-:W-:Y:S05]  /*6d80*/  @P0 BREAK.RELIABLE B6 ;  /* 0x0000000000060942 */ /* 0x000fea0003800100 */
[----:B------:R-:W-:Y:S05]  /*6d90*/  @P0 BRA `(.L_x_1103) ;  /* 0x0000000c00dc0947 */ /* 0x000fea0003800000 */
[----:B------:R-:W-:Y:S05]  /*6da0*/  BSYNC.RELIABLE B6 ;  /* 0x0000000000067941 */ /* 0x000fea0003800100 */
.L_x_1065:
[----:B------:R-:W5:Y:S01]  /*6db0*/  LDCU UR4, c[0x0][0x3b0] ;  /* 0x00007600ff0477ac */ /* 0x000f620008000800 */
[----:B0-234-:R-:W0:Y:S01]  /*6dc0*/  LDC.64 R8, c[0x0][0x390] ;  /* 0x0000e400ff087b82 */ /* 0x01de220000000a00 */
        /* <DEDUP_REMOVED lines=20> */
.L_x_1142:
[----:B------:R-:W-:-:S06]  /*6f10*/  IMAD.U32 R5, R17, 0x10000, RZ ;  /* 0x0001000011057824 */ /* 0x000fcc00078e00ff */
[----:B------:R-:W0:Y:S02]  /*6f20*/  F2I.S64.TRUNC R4, R5 ;  /* 0x0000000500047311 */ /* 0x000e24000020d900 */
[----:B0-----:R4:W-:Y:S01]  /*6f30*/  STG.E.U8 desc[UR36][R8.64], R4 ;  /* 0x0000000408007986 */ /* 0x0019e2000c101124 */
[----:B------:R-:W-:Y:S05]  /*6f40*/  BRA `(.L_x_1144) ;  /* 0x0000000c006c7947 */ /* 0x000fea0003800000 */
.L_x_1141:
        /* <DEDUP_REMOVED lines=10> */
.L_x_1146:
[----:B------:R-:W-:-:S06]  /*6ff0*/  IMAD.U32 R17, R17, 0x10000, RZ ;  /* 0x0001000011117824 */ /* 0x000fcc00078e00ff */
[----:B------:R-:W0:Y:S02]  /*7000*/  F2I.FTZ.TRUNC.NTZ R17, R17 ;  /* 0x0000001100117305 */ /* 0x000e24000021f100 */
[----:B0-----:R3:W-:Y:S01]  /*7010*/  STG.E desc[UR36][R8.64], R17 ;  /* 0x0000001108007986 */ /* 0x0017e2000c101924 */
[----:B------:R-:W-:Y:S05]  /*7020*/  BRA `(.L_x_1144) ;  /* 0x0000000c00347947 */ /* 0x000fea0003800000 */
.L_x_1145:
[----:B------:R-:W-:-:S06]  /*7030*/  IMAD.U32 R17, R17, 0x10000, RZ ;  /* 0x0001000011117824 */ /* 0x000fcc00078e00ff */
[----:B------:R-:W0:Y:S02]  /*7040*/  F2I.FTZ.TRUNC.NTZ R17, R17 ;  /* 0x0000001100117305 */ /* 0x000e24000021f100 */
[----:B0-----:R0:W-:Y:S01]  /*7050*/  STG.E.U16 desc[UR36][R8.64], R17 ;  /* 0x0000001108007986 */ /* 0x0011e2000c101524 */
[----:B------:R-:W-:Y:S05]  /*7060*/  BRA `(.L_x_1144) ;  /* 0x0000000c00247947 */ /* 0x000fea0003800000 */
.L_x_1140:
        /* <DEDUP_REMOVED lines=9> */
.L_x_1148:
[----:B------:R-:W-:-:S05]  /*7100*/  IMAD.U32 R0, R17, 0x10000, RZ ;  /* 0x0001000011007824 */ /* 0x000fca00078e00ff */
[----:B------:R-:W-:-:S05]  /*7110*/  F2FP.F16.F32.PACK_AB R0, RZ, R0 ;  /* 0x00000000ff00723e */ /* 0x000fca00000000ff */
[----:B------:R0:W-:Y:S01]  /*7120*/  STG.E.U16 desc[UR36][R8.64], R0 ;  /* 0x0000000008007986 */ /* 0x0001e2000c101524 */
[----:B------:R-:W-:Y:S05]  /*7130*/  BRA `(.L_x_1144) ;  /* 0x0000000800f07947 */ /* 0x000fea0003800000 */
.L_x_1147:
        /* <DEDUP_REMOVED lines=10> */
.L_x_1150:
[----:B------:R-:W-:-:S05]  /*71e0*/  IMAD.U32 R17, R17, 0x10000, RZ ;  /* 0x0001000011117824 */ /* 0x000fca00078e00ff */
[----:B------:R-:W-:-:S04]  /*71f0*/  F2FP.F16.F32.PACK_AB R3, RZ, R17 ;  /* 0x00000011ff03723e */ /* 0x000fc800000000ff */
[----:B------:R-:W-:-:S05]  /*7200*/  PRMT R3, R3, 0x5410, RZ ;  /* 0x0000541003037816 */ /* 0x000fca00000000ff */
[----:B------:R0:W-:Y:S01]  /*7210*/  STG.E desc[UR36][R8.64], R3 ;  /* 0x0000000308007986 */ /* 0x0001e2000c101924 */
[----:B------:R-:W-:Y:S05]  /*7220*/  BRA `(.L_x_1144) ;  /* 0x0000000800b47947 */ /* 0x000fea0003800000 */
.L_x_1149:
[----:B------:R-:W-:-:S04]  /*7230*/  IMAD.U32 R4, R17, 0x10000, RZ ;  /* 0x0001000011047824 */ /* 0x000fc800078e00ff */
[----:B------:R-:W-:-:S06]  /*7240*/  FMUL.FTZ R4, R4, 1 ;  /* 0x3f80000004047820 */ /* 0x000fcc0000410000 */
[----:B------:R-:W0:Y:S02]  /*7250*/  F2F.F64.F32 R4, R4 ;  /* 0x0000000400047310 */ /* 0x000e240000201800 */
[----:B0-----:R0:W-:Y:S01]  /*7260*/  STG.E.64 desc[UR36][R8.64], R4 ;  /* 0x0000000408007986 */ /* 0x0011e2000c101b24 */
[----:B------:R-:W-:Y:S05]  /*7270*/  BRA `(.L_x_1144) ;  /* 0x0000000800a07947 */ /* 0x000fea0003800000 */
.L_x_1139:
        /* <DEDUP_REMOVED lines=14> */
.L_x_1154:
        /* <DEDUP_REMOVED lines=17> */
.L_x_1157:
[----:B------:R-:W-:-:S04]  /*7470*/  SHF.R.U32.HI R3, RZ, 0x18, R17 ;  /* 0x00000018ff037819 */ /* 0x000fc80000011611 */
[----:B------:R-:W-:-:S04]  /*7480*/  LOP3.LUT R0, R0, 0x80, R3, 0xf8, !PT ;  /* 0x0000008000007812 */ /* 0x000fc800078ef803 */
[----:B------:R-:W-:-:S07]  /*7490*/  PRMT R4, R0, 0x7610, R4 ;  /* 0x0000761000047816 */ /* 0x000fce0000000004 */
.L_x_1156:
[----:B------:R-:W-:Y:S05]  /*74a0*/  BSYNC.RECONVERGENT B0 ;  /* 0x0000000000007941 */ /* 0x000fea0003800200 */
.L_x_1155:
[----:B------:R0:W-:Y:S01]  /*74b0*/  STG.E.U8 desc[UR36][R8.64], R4 ;  /* 0x0000000408007986 */ /* 0x0001e2000c101124 */
[----:B------:R-:W-:Y:S05]  /*74c0*/  BRA `(.L_x_1144) ;  /* 0x00000008000c7947 */ /* 0x000fea0003800000 */
.L_x_1153:
        /* <DEDUP_REMOVED lines=17> */
.L_x_1160:
[----:B------:R-:W-:-:S04]  /*75e0*/  SHF.R.U32.HI R3, RZ, 0x18, R17 ;  /* 0x00000018ff037819 */ /* 0x000fc80000011611 */
[----:B------:R-:W-:-:S04]  /*75f0*/  LOP3.LUT R0, R0, 0x80, R3, 0xf8, !PT ;  /* 0x0000008000007812 */ /* 0x000fc800078ef803 */
[----:B------:R-:W-:-:S07]  /*7600*/  PRMT R4, R0, 0x7610, R4 ;  /* 0x0000761000047816 */ /* 0x000fce0000000004 */
.L_x_1159:
[----:B------:R-:W-:Y:S05]  /*7610*/  BSYNC.RECONVERGENT B0 ;  /* 0x0000000000007941 */ /* 0x000fea0003800200 */
.L_x_1158:
[----:B------:R0:W-:Y:S01]  /*7620*/  STG.E.U8 desc[UR36][R8.64], R4 ;  /* 0x0000000408007986 */ /* 0x0001e2000c101124 */
[----:B------:R-:W-:Y:S05]  /*7630*/  BRA `(.L_x_1144) ;  /* 0x0000000400b07947 */ /* 0x000fea0003800000 */
.L_x_1152:
        /* <DEDUP_REMOVED lines=22> */
.L_x_1162:
[----:B------:R-:W-:-:S06]  /*77a0*/  IMAD.U32 R4, R17, 0x10000, RZ ;  /* 0x0001000011047824 */ /* 0x000fcc00078e00ff */
[----:B------:R-:W0:Y:S02]  /*77b0*/  F2I.U64.TRUNC R4, R4 ;  /* 0x0000000400047311 */ /* 0x000e24000020d800 */
[----:B0-----:R0:W-:Y:S01]  /*77c0*/  STG.E.64 desc[UR36][R8.64], R4 ;  /* 0x0000000408007986 */ /* 0x0011e2000c101b24 */
[----:B------:R-:W-:Y:S05]  /*77d0*/  BRA `(.L_x_1144) ;  /* 0x0000000400487947 */ /* 0x000fea0003800000 */
.L_x_1161:
[----:B------:R-:W-:-:S06]  /*77e0*/  IMAD.U32 R17, R17, 0x10000, RZ ;  /* 0x0001000011117824 */ /* 0x000fcc00078e00ff */
[----:B------:R-:W0:Y:S02]  /*77f0*/  F2I.FTZ.U32.TRUNC.NTZ R17, R17 ;  /* 0x0000001100117305 */ /* 0x000e24000021f000 */
[----:B0-----:R0:W-:Y:S01]  /*7800*/  STG.E desc[UR36][R8.64], R17 ;  /* 0x0000001108007986 */ /* 0x0011e2000c101924 */
[----:B------:R-:W-:Y:S05]  /*7810*/  BRA `(.L_x_1144) ;  /* 0x0000000400387947 */ /* 0x000fea0003800000 */
.L_x_1151:
        /* <DEDUP_REMOVED lines=11> */
.L_x_1164:
[----:B------:R-:W-:Y:S01]  /*78d0*/  IMAD.U32 R17, R17, 0x10000, RZ ;  /* 0x0001000011117824 */ /* 0x000fe200078e00ff */
[----:B------:R-:W-:-:S03]  /*78e0*/  CS2R R6, SRZ ;  /* 0x0000000000067805 */ /* 0x000fc6000001ff00 */
[----:B------:R-:W-:-:S06]  /*78f0*/  FMUL.FTZ R4, R17, 1 ;  /* 0x3f80000011047820 */ /* 0x000fcc0000410000 */
[----:B------:R-:W0:Y:S02]  /*7900*/  F2F.F64.F32 R4, R4 ;  /* 0x0000000400047310 */ /* 0x000e240000201800 */
[----:B0-----:R0:W-:Y:S01]  /*7910*/  STG.E.128 desc[UR36][R8.64], R4 ;  /* 0x0000000408007986 */ /* 0x0011e2000c101d24 */
[----:B------:R-:W-:Y:S05]  /*7920*/  BRA `(.L_x_1144) ;  /* 0x0000000000f47947 */ /* 0x000fea0003800000 */
.L_x_1163:
[----:B------:R-:W-:-:S13]  /*7930*/  ISETP.NE.AND P0, PT, R0, 0xf, PT ;  /* 0x0000000f0000780c */ /* 0x000fda0003f05270 */
[----:B------:R-:W-:Y:S05]  /*7940*/  @!P0 BRA `(.L_x_1165) ;  /* 0x0000000000e88947 */ /* 0x000fea0003800000 */
[----:B------:R-:W-:-:S13]  /*7950*/  ISETP.NE.AND P0, PT, R0, 0x17, PT ;  /* 0x000000170000780c */ /* 0x000fda0003f05270 */
[----:B------:R-:W-:Y:S05]  /*7960*/  @!P0 BRA `(.L_x_1166) ;  /* 0x0000000000908947 */ /* 0x000fea0003800000 */
[----:B------:R-:W-:-:S13]  /*7970*/  ISETP.NE.AND P0, PT, R0, 0x18, PT ;  /* 0x000000180000780c */ /* 0x000fda0003f05270 */
[----:B------:R-:W-:Y:S05]  /*7980*/  @!P0 BRA `(.L_x_1167) ;  /* 0x0000000000448947 */ /* 0x000fea0003800000 */
.L_x_1143:
[----:B------:R-:W-:Y:S01]  /*7990*/  MOV R14, 0x0 ;  /* 0x00000000000e7802 */ /* 0x000fe20000000f00 */
[----:B------:R-:W0:Y:S01]  /*79a0*/  LDCU.64 UR4, c[0x4][0x198] ;  /* 0x01003300ff0477ac */ /* 0x000e220008000a00 */
[----:B------:R-:W-:Y:S02]  /*79b0*/  IMAD.MOV.U32 R8, RZ, RZ, 0x65 ;  /* 0x00000065ff087424 */ /* 0x000fe400078e00ff */
[----:B------:R-:W-:Y:S01]  /*79c0*/  IMAD.MOV.U32 R12, RZ, RZ, 0x1 ;  /* 0x00000001ff0c7424 */ /* 0x000fe200078e00ff */
[----:B------:R-:W2:Y:S01]  /*79d0*/  LDCU.64 UR6, c[0x4][0x1a0] ;  /* 0x01003400ff0677ac */ /* 0x000ea20008000a00 */
[----:B------:R-:W3:Y:S01]  /*79e0*/  LDC.64 R14, c[0x4][R14] ;  /* 0x010000000e0e7b82 */ /* 0x000ee20000000a00 */
[----:B------:R-:W-:Y:S01]  /*79f0*/  IMAD.MOV.U32 R13, RZ, RZ, RZ ;  /* 0x000000ffff0d7224 */ /* 0x000fe200078e00ff */
[----:B------:R-:W4:Y:S01]  /*7a00*/  LDCU.64 UR8, c[0x4][0xb0] ;  /* 0x01001600ff0877ac */ /* 0x000f220008000a00 */
[----:B0-----:R-:W-:Y:S02]  /*7a10*/  IMAD.U32 R4, RZ, RZ, UR4 ;  /* 0x00000004ff047e24 */ /* 0x001fe4000f8e00ff */
[----:B------:R-:W-:-:S02]  /*7a20*/  IMAD.U32 R5, RZ, RZ, UR5 ;  /* 0x00000005ff057e24 */ /* 0x000fc4000f8e00ff */
[----:B--2---:R-:W-:Y:S02]  /*7a30*/  IMAD.U32 R6, RZ, RZ, UR6 ;  /* 0x00000006ff067e24 */ /* 0x004fe4000f8e00ff */
[----:B------:R-:W-:Y:S02]  /*7a40*/  IMAD.U32 R7, RZ, RZ, UR7 ;  /* 0x00000007ff077e24 */ /* 0x000fe4000f8e00ff */
[----:B----4-:R-:W-:Y:S02]  /*7a50*/  IMAD.U32 R10, RZ, RZ, UR8 ;  /* 0x00000008ff0a7e24 */ /* 0x010fe4000f8e00ff */
[----:B------:R-:W-:-:S07]  /*7a60*/  IMAD.U32 R11, RZ, RZ, UR9 ;  /* 0x00000009ff0b7e24 */ /* 0x000fce000f8e00ff */
[----:B------:R-:W-:-:S07]  /*7a70*/  LEPC R20, `(.L_x_1168) ;  /* 0x000000001014794e */ /* 0x000fce0000000000 */
[----:B-1-3--:R-:W-:Y:S05]  /*7a80*/  CALL.ABS.NOINC R14 ;  /* 0x000000000e007343 */ /* 0x00afea0003c00000 */
.L_x_1168:
[----:B------:R-:W-:Y:S05]  /*7a90*/  BRA `(.L_x_1144) ;  /* 0x0000000000987947 */ /* 0x000fea0003800000 */
.L_x_1167:
        /* <DEDUP_REMOVED lines=13> */
.L_x_1170:
[----:B------:R-:W-:Y:S05]  /*7b70*/  BSYNC.RECONVERGENT B0 ;  /* 0x0000000000007941 */ /* 0x000fea0003800200 */
.L_x_1169:
[----:B------:R-:W-:-:S05]  /*7b80*/  LOP3.LUT R3, R0, 0x80, R3, 0xf8, !PT ;  /* 0x0000008000037812 */ /* 0x000fca00078ef803 */
[----:B------:R0:W-:Y:S01]  /*7b90*/  STG.E.U8 desc[UR36][R8.64], R3 ;  /* 0x0000000308007986 */ /* 0x0001e2000c101124 */
[----:B------:R-:W-:Y:S05]  /*7ba0*/  BRA `(.L_x_1144) ;  /* 0x0000000000547947 */ /* 0x000fea0003800000 */
.L_x_1166:
        /* <DEDUP_REMOVED lines=12> */
.L_x_1172:
[----:B------:R-:W-:Y:S01]  /*7c70*/  IMAD.MOV.U32 R0, RZ, RZ, 0x7f ;  /* 0x0000007fff007424 */ /* 0x000fe200078e00ff */
[----:B------:R-:W-:-:S04]  /*7c80*/  ISETP.GT.U32.AND P0, PT, R4, 0x7f800000, PT ;  /* 0x7f8000000400780c */ /* 0x000fc80003f04070 */
[----:B------:R-:W-:-:S09]  /*7c90*/  SEL R0, R0, 0x7c, P0 ;  /* 0x0000007c00007807 */ /* 0x000fd20000000000 */
.L_x_1173:
[----:B------:R-:W-:Y:S05]  /*7ca0*/  BSYNC.RECONVERGENT B0 ;  /* 0x0000000000007941 */ /* 0x000fea0003800200 */
.L_x_1171:
[----:B------:R-:W-:-:S04]  /*7cb0*/  SHF.R.U32.HI R3, RZ, 0x18, R3 ;  /* 0x00000018ff037819 */ /* 0x000fc80000011603 */
[----:B------:R-:W-:-:S05]  /*7cc0*/  LOP3.LUT R3, R0, 0x80, R3, 0xf8, !PT ;  /* 0x0000008000037812 */ /* 0x000fca00078ef803 */
[----:B------:R0:W-:Y:S01]  /*7cd0*/  STG.E.U8 desc[UR36][R8.64], R3 ;  /* 0x0000000308007986 */ /* 0x0001e2000c101124 */
[----:B------:R-:W-:Y:S05]  /*7ce0*/  BRA `(.L_x_1144) ;  /* 0x0000000000047947 */ /* 0x000fea0003800000 */
.L_x_1165:
[----:B------:R0:W-:Y:S02]  /*7cf0*/  STG.E.U16 desc[UR36][R8.64], R17 ;  /* 0x0000001108007986 */ /* 0x0001e4000c101524 */
.L_x_1144:
[----:B------:R-:W-:-:S07]  /*7d00*/  VIADD R25, R25, 0x80 ;  /* 0x0000008019197836 */ /* 0x000fce0000000000 */
.L_x_1103:
[----:B------:R-:W-:Y:S05]  /*7d10*/  BSYNC.RECONVERGENT B7 ;  /* 0x0000000000077941 */ /* 0x000fea0003800200 */
.L_x_1064:
[----:B------:R-:W-:-:S13]  /*7d20*/  ISETP.GE.AND P0, PT, R25, R16, PT ;  /* 0x000000101900720c */ /* 0x000fda0003f06270 */
[----:B------:R-:W-:Y:S05]  /*7d30*/  @P0 EXIT ;  /* 0x000000000000094d */ /* 0x000fea0003800000 */
[----:B0-2-4-:R-:W0:Y:S01]  /*7d40*/  LDC.64 R4, c[0x0][0x390] ;  /* 0x0000e400ff047b82 */ /* 0x015e220000000a00 */
[----:B------:R-:W3:Y:S01]  /*7d50*/  LDCU UR4, c[0x0][0x3b0] ;  /* 0x00007600ff0477ac */ /* 0x000ee20008000800 */
[----:B------:R-:W-:Y:S01]  /*7d60*/  PRMT R0, R19, 0x9910, RZ ;  /* 0x0000991013007816 */ /* 0x000fe200000000ff */
[----:B------:R-:W-:-:S03]  /*7d70*/  IMAD R2, R2, 0x200, R25 ;  /* 0x0000020002027824 */ /* 0x000fc600078e0219 */
[----:B------:R-:W-:Y:S01]  /*7d80*/  ISETP.GT.AND P1, PT, R0, 0x9, PT ;  /* 0x000000090000780c */ /* 0x000fe20003f24270 */
[----:B---3--:R-:W-:-:S05]  /*7d90*/  IMAD R3, R2, UR4, RZ ;  /* 0x0000000402037c24 */ /* 0x008fca000f8e02ff */
        /* <DEDUP_REMOVED lines=13> */
[----:B0-----:R-:W-:Y:S01]  /*7e70*/  STG.E.U8 desc[UR36][R2.64], R5 ;  /* 0x0000000502007986 */ /* 0x001fe2000c101124 */
[----:B------:R-:W-:Y:S05]  /*7e80*/  EXIT ;  /* 0x000000000000794d */ /* 0x000fea0003800000 */
.L_x_1177:
[----:B-1----:R-:W-:-:S06]  /*7e90*/  IMAD.U32 R5, R18, 0x10000, RZ ;  /* 0x0001000012057824 */ /* 0x002fcc00078e00ff */
[----:B------:R-:W0:Y:S02]  /*7ea0*/  F2I.S64.TRUNC R4, R5 ;  /* 0x0000000500047311 */ /* 0x000e24000020d900 */
[----:B0-----:R-:W-:Y:S01]  /*7eb0*/  STG.E.U8 desc[UR36][R2.64], R4 ;  /* 0x0000000402007986 */ /* 0x001fe2000c101124 */
[----:B------:R-:W-:Y:S05]  /*7ec0*/  EXIT ;  /* 0x000000000000794d */ /* 0x000fea0003800000 */
.L_x_1176:
        /* <DEDUP_REMOVED lines=8> */
[----:B0-----:R-:W-:Y:S01]  /*7f50*/  STG.E.64 desc[UR36][R2.64], R4 ;  /* 0x0000000402007986 */ /* 0x001fe2000c101b24 */
[----:B------:R-:W-:Y:S05]  /*7f60*/  EXIT ;  /* 0x000000000000794d */ /* 0x000fea0003800000 */
.L_x_1180:
[----:B-1----:R-:W-:-:S04]  /*7f70*/  IMAD.U32 R18, R18, 0x10000, RZ ;  /* 0x0001000012127824 */ /* 0x002fc800078e00ff */
[----:B------:R-:W0:Y:S02]  /*7f80*/  F2I.FTZ.TRUNC.NTZ R5, R18 ;  /* 0x0000001200057305 */ /* 0x000e24000021f100 */
[----:B0-----:R-:W-:Y:S01]  /*7f90*/  STG.E desc[UR36][R2.64], R5 ;  /* 0x0000000502007986 */ /* 0x001fe2000c101924 */
[----:B------:R-:W-:Y:S05]  /*7fa0*/  EXIT ;  /* 0x000000000000794d */ /* 0x000fea0003800000 */
.L_x_1179:
[----:B-1----:R-:W-:-:S04]  /*7fb0*/  IMAD.U32 R18, R18, 0x10000, RZ ;  /* 0x0001000012127824 */ /* 0x002fc800078e00ff */
[----:B------:R-:W0:Y:S02]  /*7fc0*/  F2I.FTZ.TRUNC.NTZ R5, R18 ;  /* 0x0000001200057305 */ /* 0x000e24000021f100 */
[----:B0-----:R-:W-:Y:S01]  /*7fd0*/  STG.E.U16 desc[UR36][R2.64], R5 ;  /* 0x0000000502007986 */ /* 0x001fe2000c101524 */
[----:B------:R-:W-:Y:S05]  /*7fe0*/  EXIT ;  /* 0x000000000000794d */ /* 0x000fea0003800000 */
.L_x_1175:
[----:B------:R-:W-:-:S13]  /*7ff0*/  ISETP.GT.AND P0, PT, R0, 0x6, PT ;  /* 0x000000060000780c */ /* 0x000fda0003f04270 */
[----:B------:R-:W-:Y:S05]  /*8000*/  @P0 BRA `(.L_x_1181) ;  /* 0x00000000002c0947 */ /* 0x000fea0003800000 */
[----:B------:R-:W-:-:S13]  /*8010*/  ISETP.NE.AND P0, PT, R0, 0x5, PT ;  /* 0x000000050000780c */ /* 0x000fda0003f05270 */
[----:B------:R-:W-:Y:S05]  /*8020*/  @!P0 BRA `(.L_x_1182) ;  /* 0x0000000000148947 */ /* 0x000fea0003800000 */
[----:B------:R-:W-:-:S13]  /*8030*/  ISETP.NE.AND P0, PT, R0, 0x6, PT ;  /* 0x000000060000780c */ /* 0x000fda0003f05270 */
[----:B------:R-:W-:Y:S05]  /*8040*/  @P0 BRA `(.L_x_1178) ;  /* 0x0000000800300947 */ /* 0x000fea0003800000 */
[----:B-1----:R-:W-:-:S05]  /*8050*/  IMAD.U32 R5, R18, 0x10000, RZ ;  /* 0x0001000012057824 */ /* 0x002fca00078e00ff */
[----:B------:R-:W-:Y:S01]  /*8060*/  STG.E desc[UR36][R2.64], R5 ;  /* 0x0000000502007986 */ /* 0x000fe2000c101924 */
[----:B------:R-:W-:Y:S05]  /*8070*/  EXIT ;  /* 0x000000000000794d */ /* 0x000fea0003800000 */
.L_x_1182:
[----:B-1----:R-:W-:-:S05]  /*8080*/  IMAD.U32 R0, R18, 0x10000, RZ ;  /* 0x0001000012007824 */ /* 0x002fca00078e00ff */
[----:B------:R-:W-:-:S05]  /*8090*/  F2FP.F16.F32.PACK_AB R0, RZ, R0 ;  /* 0x00000000ff00723e */ /* 0x000fca00000000ff */
[----:B------:R-:W-:Y:S01]  /*80a0*/  STG.E.U16 desc[UR36][R2.64], R0 ;  /* 0x0000000002007986 */ /* 0x000fe2000c101524 */
[----:B------:R-:W-:Y:S05]  /*80b0*/  EXIT ;  /* 0x000000000000794d */ /* 0x000fea0003800000 */
.L_x_1181:
        /* <DEDUP_REMOVED lines=8> */
[----:B------:R-:W-:Y:S01]  /*8140*/  STG.E.64 desc[UR36][R2.64], R18 ;  /* 0x0000001202007986 */ /* 0x000fe2000c101b24 */
[----:B------:R-:W-:Y:S05]  /*8150*/  EXIT ;  /* 0x000000000000794d */ /* 0x000fea0003800000 */
.L_x_1184:
[----:B-1----:R-:W-:-:S05]  /*8160*/  IMAD.U32 R18, R18, 0x10000, RZ ;  /* 0x0001000012127824 */ /* 0x002fca00078e00ff */
[----:B------:R-:W-:-:S04]  /*8170*/  F2FP.F16.F32.PACK_AB R5, RZ, R18 ;  /* 0x00000012ff05723e */ /* 0x000fc800000000ff */
[----:B------:R-:W-:-:S05]  /*8180*/  PRMT R5, R5, 0x5410, RZ ;  /* 0x0000541005057816 */ /* 0x000fca00000000ff */
[----:B------:R-:W-:Y:S01]  /*8190*/  STG.E desc[UR36][R2.64], R5 ;  /* 0x0000000502007986 */ /* 0x000fe2000c101924 */
[----:B------:R-:W-:Y:S05]  /*81a0*/  EXIT ;  /* 0x000000000000794d */ /* 0x000fea0003800000 */
.L_x_1183:
[----:B-1----:R-:W-:-:S04]  /*81b0*/  IMAD.U32 R4, R18, 0x10000, RZ ;  /* 0x0001000012047824 */ /* 0x002fc800078e00ff */
[----:B------:R-:W-:-:S06]  /*81c0*/  FMUL.FTZ R4, R4, 1 ;  /* 0x3f80000004047820 */ /* 0x000fcc0000410000 */
[----:B------:R-:W0:Y:S02]  /*81d0*/  F2F.F64.F32 R4, R4 ;  /* 0x0000000400047310 */ /* 0x000e240000201800 */
[----:B0-----:R-:W-:Y:S01]  /*81e0*/  STG.E.64 desc[UR36][R2.64], R4 ;  /* 0x0000000402007986 */ /* 0x001fe2000c101b24 */
[----:B------:R-:W-:Y:S05]  /*81f0*/  EXIT ;  /* 0x000000000000794d */ /* 0x000fea0003800000 */
.L_x_1174:
        /* <DEDUP_REMOVED lines=12> */
[----:B0-----:R-:W-:Y:S01]  /*82c0*/  STG.E.U16 desc[UR36][R2.64], R5 ;  /* 0x0000000502007986 */ /* 0x001fe2000c101524 */
[----:B------:R-:W-:Y:S05]  /*82d0*/  EXIT ;  /* 0x000000000000794d */ /* 0x000fea0003800000 */
.L_x_1188:
        /* <DEDUP_REMOVED lines=18> */
.L_x_1191:
[----:B------:R-:W-:-:S04]  /*8400*/  SHF.R.U32.HI R5, RZ, 0x18, R5 ;  /* 0x00000018ff057819 */ /* 0x000fc80000011605 */
[----:B------:R-:W-:-:S07]  /*8410*/  LOP3.LUT R0, R0, 0x80, R5, 0xf8, !PT ;  /* 0x0000008000007812 */ /* 0x000fce00078ef805 */
.L_x_1190:
[----:B------:R-:W-:Y:S05]  /*8420*/  BSYNC.RECONVERGENT B0 ;  /* 0x0000000000007941 */ /* 0x000fea0003800200 */
.L_x_1189:
[----:B------:R-:W-:Y:S01]  /*8430*/  STG.E.U8 desc[UR36][R2.64], R0 ;  /* 0x0000000002007986 */ /* 0x000fe2000c101124 */
[----:B------:R-:W-:Y:S05]  /*8440*/  EXIT ;  /* 0x000000000000794d */ /* 0x000fea0003800000 */
.L_x_1187:
        /* <DEDUP_REMOVED lines=18> */
.L_x_1194:
[----:B------:R-:W-:-:S04]  /*8570*/  SHF.R.U32.HI R5, RZ, 0x18, R5 ;  /* 0x00000018ff057819 */ /* 0x000fc80000011605 */
[----:B------:R-:W-:-:S07]  /*8580*/  LOP3.LUT R0, R0, 0x80, R5, 0xf8, !PT ;  /* 0x0000008000007812 */ /* 0x000fce00078ef805 */
.L_x_1193:
[----:B------:R-:W-:Y:S05]  /*8590*/  BSYNC.RECONVERGENT B0 ;  /* 0x0000000000007941 */ /* 0x000fea0003800200 */
.L_x_1192:
[----:B------:R-:W-:Y:S01]  /*85a0*/  STG.E.U8 desc[UR36][R2.64], R0 ;  /* 0x0000000002007986 */ /* 0x000fe2000c101124 */
[----:B------:R-:W-:Y:S05]  /*85b0*/  EXIT ;  /* 0x000000000000794d */ /* 0x000fea0003800000 */
.L_x_1186:
        /* <DEDUP_REMOVED lines=22> */
.L_x_1196:
[----:B-1----:R-:W-:-:S06]  /*8720*/  IMAD.U32 R4, R18, 0x10000, RZ ;  /* 0x0001000012047824 */ /* 0x002fcc00078e00ff */
[----:B------:R-:W0:Y:S02]  /*8730*/  F2I.U64.TRUNC R4, R4 ;  /* 0x0000000400047311 */ /* 0x000e24000020d800 */
[----:B0-----:R-:W-:Y:S01]  /*8740*/  STG.E.64 desc[UR36][R2.64], R4 ;  /* 0x0000000402007986 */ /* 0x001fe2000c101b24 */
[----:B------:R-:W-:Y:S05]  /*8750*/  EXIT ;  /* 0x000000000000794d */ /* 0x000fea0003800000 */
.L_x_1195:
[----:B-1----:R-:W-:-:S04]  /*8760*/  IMAD.U32 R18, R18, 0x10000, RZ ;  /* 0x0001000012127824 */ /* 0x002fc800078e00ff */
[----:B------:R-:W0:Y:S02]  /*8770*/  F2I.FTZ.U32.TRUNC.NTZ R5, R18 ;  /* 0x0000001200057305 */ /* 0x000e24000021f000 */
[----:B0-----:R-:W-:Y:S01]  /*8780*/  STG.E desc[UR36][R2.64], R5 ;  /* 0x0000000502007986 */ /* 0x001fe2000c101924 */
[----:B------:R-:W-:Y:S05]  /*8790*/  EXIT ;  /* 0x000000000000794d */ /* 0x000fea0003800000 */
.L_x_1185:
        /* <DEDUP_REMOVED lines=9> */
[----:B------:R-:W-:Y:S01]  /*8830*/  STG.E.U8 desc[UR36][R2.64], R5 ;  /* 0x0000000502007986 */ /* 0x000fe2000c101124 */
[----:B------:R-:W-:Y:S05]  /*8840*/  EXIT ;  /* 0x000000000000794d */ /* 0x000fea0003800000 */
.L_x_1198:
[----:B-1----:R-:W-:Y:S01]  /*8850*/  IMAD.U32 R18, R18, 0x10000, RZ ;  /* 0x0001000012127824 */ /* 0x002fe200078e00ff */
[----:B------:R-:W-:-:S03]  /*8860*/  CS2R R6, SRZ ;  /* 0x0000000000067805 */ /* 0x000fc6000001ff00 */
[----:B------:R-:W-:-:S06]  /*8870*/  FMUL.FTZ R4, R18, 1 ;  /* 0x3f80000012047820 */ /* 0x000fcc0000410000 */
[----:B------:R-:W0:Y:S02]  /*8880*/  F2F.F64.F32 R4, R4 ;  /* 0x0000000400047310 */ /* 0x000e240000201800 */
[----:B0-----:R-:W-:Y:S01]  /*8890*/  STG.E.128 desc[UR36][R2.64], R4 ;  /* 0x0000000402007986 */ /* 0x001fe2000c101d24 */
[----:B------:R-:W-:Y:S05]  /*88a0*/  EXIT ;  /* 0x000000000000794d */ /* 0x000fea0003800000 */
.L_x_1197:
[----:B------:R-:W-:-:S13]  /*88b0*/  ISETP.NE.AND P0, PT, R0, 0xf, PT ;  /* 0x0000000f0000780c */ /* 0x000fda0003f05270 */
[----:B------:R-:W-:Y:S05]  /*88c0*/  @!P0 BRA `(.L_x_1199) ;  /* 0x0000000000e88947 */ /* 0x000fea0003800000 */
[----:B------:R-:W-:-:S13]  /*88d0*/  ISETP.NE.AND P0, PT, R0, 0x17, PT ;  /* 0x000000170000780c */ /* 0x000fda0003f05270 */
[----:B------:R-:W-:Y:S05]  /*88e0*/  @!P0 BRA `(.L_x_1200) ;  /* 0x0000000000908947 */ /* 0x000fea0003800000 */
[----:B------:R-:W-:-:S13]  /*88f0*/  ISETP.NE.AND P0, PT, R0, 0x18, PT ;  /* 0x000000180000780c */ /* 0x000fda0003f05270 */
[----:B------:R-:W-:Y:S05]  /*8900*/  @!P0 BRA `(.L_x_1201) ;  /* 0x0000000000448947 */ /* 0x000fea0003800000 */
.L_x_1178:
[----:B------:R-:W-:Y:S01]  /*8910*/  MOV R0, 0x0 ;  /* 0x0000000000007802 */ /* 0x000fe20000000f00 */
[----:B------:R-:W0:Y:S01]  /*8920*/  LDCU.64 UR4, c[0x4][0x198] ;  /* 0x01003300ff0477ac */ /* 0x000e220008000a00 */
[----:B------:R-:W-:Y:S02]  /*8930*/  IMAD.MOV.U32 R8, RZ, RZ, 0x65 ;  /* 0x00000065ff087424 */ /* 0x000fe400078e00ff */
[----:B------:R2:W3:Y:S01]  /*8940*/  LDC.64 R2, c[0x4][R0] ;  /* 0x0100000000027b82 */ /* 0x0004e20000000a00 */
[----:B------:R-:W4:Y:S01]  /*8950*/  LDCU.64 UR6, c[0x4][0x1a0] ;  /* 0x01003400ff0677ac */ /* 0x000f220008000a00 */
[----:B------:R-:W-:Y:S02]  /*8960*/  IMAD.MOV.U32 R12, RZ, RZ, 0x1 ;  /* 0x00000001ff0c7424 */ /* 0x000fe400078e00ff */
[----:B------:R-:W-:Y:S01]  /*8970*/  IMAD.MOV.U32 R13, RZ, RZ, RZ ;  /* 0x000000ffff0d7224 */ /* 0x000fe200078e00ff */
[----:B------:R-:W5:Y:S01]  /*8980*/  LDCU.64 UR8, c[0x4][0xb0] ;  /* 0x01001600ff0877ac */ /* 0x000f620008000a00 */
[----:B0-----:R-:W-:-:S02]  /*8990*/  IMAD.U32 R4, RZ, RZ, UR4 ;  /* 0x00000004ff047e24 */ /* 0x001fc4000f8e00ff */
[----:B------:R-:W-:Y:S02]  /*89a0*/  IMAD.U32 R5, RZ, RZ, UR5 ;  /* 0x00000005ff057e24 */ /* 0x000fe4000f8e00ff */
[----:B----4-:R-:W-:Y:S02]  /*89b0*/  IMAD.U32 R6, RZ, RZ, UR6 ;  /* 0x00000006ff067e24 */ /* 0x010fe4000f8e00ff */
[----:B------:R-:W-:Y:S02]  /*89c0*/  IMAD.U32 R7, RZ, RZ, UR7 ;  /* 0x00000007ff077e24 */ /* 0x000fe4000f8e00ff */
[----:B-----5:R-:W-:Y:S02]  /*89d0*/  IMAD.U32 R10, RZ, RZ, UR8 ;  /* 0x00000008ff0a7e24 */ /* 0x020fe4000f8e00ff */
[----:B--2---:R-:W-:-:S07]  /*89e0*/  IMAD.U32 R11, RZ, RZ, UR9 ;  /* 0x00000009ff0b7e24 */ /* 0x004fce000f8e00ff */
[----:B------:R-:W-:-:S07]  /*89f0*/  LEPC R20, `(.L_x_1202) ;  /* 0x000000001014794e */ /* 0x000fce0000000000 */
[----:B-1-3--:R-:W-:Y:S05]  /*8a00*/  CALL.ABS.NOINC R2 ;  /* 0x0000000002007343 */ /* 0x00afea0003c00000 */
.L_x_1202:
[----:B------:R-:W-:Y:S05]  /*8a10*/  EXIT ;  /* 0x000000000000794d */ /* 0x000fea0003800000 */
.L_x_1201:
        /* <DEDUP_REMOVED lines=13> */
.L_x_1204:
[----:B------:R-:W-:Y:S05]  /*8af0*/  BSYNC.RECONVERGENT B0 ;  /* 0x0000000000007941 */ /* 0x000fea0003800200 */
.L_x_1203:
[----:B------:R-:W-:-:S05]  /*8b00*/  LOP3.LUT R5, R0, 0x80, R5, 0xf8, !PT ;  /* 0x0000008000057812 */ /* 0x000fca00078ef805 */
[----:B------:R-:W-:Y:S01]  /*8b10*/  STG.E.U8 desc[UR36][R2.64], R5 ;  /* 0x0000000502007986 */ /* 0x000fe2000c101124 */
[----:B------:R-:W-:Y:S05]  /*8b20*/  EXIT ;  /* 0x000000000000794d */ /* 0x000fea0003800000 */
.L_x_1200:
        /* <DEDUP_REMOVED lines=12> */
.L_x_1206:
[----:B------:R-:W-:Y:S01]  /*8bf0*/  IMAD.MOV.U32 R0, RZ, RZ, 0x7f ;  /* 0x0000007fff007424 */ /* 0x000fe200078e00ff */
[----:B------:R-:W-:-:S04]  /*8c00*/  ISETP.GT.U32.AND P0, PT, R4, 0x7f800000, PT ;  /* 0x7f8000000400780c */ /* 0x000fc80003f04070 */
[----:B------:R-:W-:-:S09]  /*8c10*/  SEL R0, R0, 0x7c, P0 ;  /* 0x0000007c00007807 */ /* 0x000fd20000000000 */
.L_x_1207:
[----:B------:R-:W-:Y:S05]  /*8c20*/  BSYNC.RECONVERGENT B0 ;  /* 0x0000000000007941 */ /* 0x000fea0003800200 */
.L_x_1205:
[----:B------:R-:W-:-:S04]  /*8c30*/  SHF.R.U32.HI R5, RZ, 0x18, R5 ;  /* 0x00000018ff057819 */ /* 0x000fc80000011605 */
[----:B------:R-:W-:-:S05]  /*8c40*/  LOP3.LUT R5, R0, 0x80, R5, 0xf8, !PT ;  /* 0x0000008000057812 */ /* 0x000fca00078ef805 */
[----:B------:R-:W-:Y:S01]  /*8c50*/  STG.E.U8 desc[UR36][R2.64], R5 ;  /* 0x0000000502007986 */ /* 0x000fe2000c101124 */
[----:B------:R-:W-:Y:S05]  /*8c60*/  EXIT ;  /* 0x000000000000794d */ /* 0x000fea0003800000 */
.L_x_1199:
[----:B-1----:R-:W-:Y:S01]  /*8c70*/  STG.E.U16 desc[UR36][R2.64], R18 ;  /* 0x0000001202007986 */ /* 0x002fe2000c101524 */
[----:B------:R-:W-:Y:S05]  /*8c80*/  EXIT ;  /* 0x000000000000794d */ /* 0x000fea0003800000 */
        .weak           $__internal_1_$__cuda_sm20_dblrcp_rn_slowpath_v3
        .type           $__internal_1_$__cuda_sm20_dblrcp_rn_slowpath_v3,@function
        .size           $__internal_1_$__cuda_sm20_dblrcp_rn_slowpath_v3,(.L_x_68287 - $__internal_1_$__cuda_sm20_dblrcp_rn_slowpath_v3)
$__internal_1_$__cuda_sm20_dblrcp_rn_slowpath_v3:
[----:B------:R-:W-:Y:S01]  /*8c90*/  DSETP.GTU.AND P0, PT, |R4|, +INF , PT ;  /* 0x7ff000000400742a */ /* 0x000fe20003f0c200 */
[----:B------:R-:W-:-:S13]  /*8ca0*/  BSSY.RECONVERGENT B2, `(.L_x_1208) ;  /* 0x0000024000027945 */ /* 0x000fda0003800200 */
[----:B------:R-:W-:Y:S05]  /*8cb0*/  @P0 BRA `(.L_x_1209) ;  /* 0x0000000000800947 */ /* 0x000fea0003800000 */
[----:B------:R-:W-:-:S05]  /*8cc0*/  LOP3.LUT R7, R5, 0x7fffffff, RZ, 0xc0, !PT ;  /* 0x7fffffff05077812 */ /* 0x000fca00078ec0ff */
[----:B------:R-:W-:-:S05]  /*8cd0*/  VIADD R6, R7, 0xffffffff ;  /* 0xffffffff07067836 */ /* 0x000fca0000000000 */
[----:B------:R-:W-:-:S13]  /*8ce0*/  ISETP.GE.U32.AND P0, PT, R6, 0x7fefffff, PT ;  /* 0x7fefffff0600780c */ /* 0x000fda0003f06070 */
[----:B------:R-:W-:Y:S01]  /*8cf0*/  @P0 LOP3.LUT R9, R5, 0x7ff00000, RZ, 0x3c, !PT ;  /* 0x7ff0000005090812 */ /* 0x000fe200078e3cff */
[----:B------:R-:W-:Y:S01]  /*8d00*/  @P0 IMAD.MOV.U32 R8, RZ, RZ, RZ ;  /* 0x000000ffff080224 */ /* 0x000fe200078e00ff */
[----:B------:R-:W-:Y:S06]  /*8d10*/  @P0 BRA `(.L_x_1210) ;  /* 0x0000000000700947 */ /* 0x000fec0003800000 */
[----:B------:R-:W-:-:S13]  /*8d20*/  ISETP.GE.U32.AND P0, PT, R7, 0x1000001, PT ;  /* 0x010000010700780c */ /* 0x000fda0003f06070 */
[----:B------:R-:W-:Y:S05]  /*8d30*/  @!P0 BRA `(.L_x_1211) ;  /* 0x0000000000388947 */ /* 0x000fea0003800000 */
[----:B------:R-:W-:Y:S02]  /*8d40*/  VIADD R7, R5, 0xc0200000 ;  /* 0xc020000005077836 */ /* 0x000fe40000000000 */
[----:B------:R-:W-:Y:S02]  /*8d50*/  IMAD.MOV.U32 R6, RZ, RZ, R4 ;  /* 0x000000ffff067224 */ /* 0x000fe400078e0004 */
[----:B------:R-:W0:Y:S01]  /*8d60*/  MUFU.RCP64H R9, R7 ;  /* 0x0000000700097308 */ /* 0x000e220000001800 */
[----:B------:R-:W-:-:S06]  /*8d70*/  IMAD.MOV.U32 R8, RZ, RZ, R11 ;  /* 0x000000ffff087224 */ /* 0x000fcc00078e000b */
        /* <DEDUP_REMOVED lines=10> */
.L_x_1211:
        /* <DEDUP_REMOVED lines=10> */
.L_x_1209:
[----:B------:R-:W-:Y:S01]  /*8ec0*/  LOP3.LUT R9, R5, 0x80000, RZ, 0xfc, !PT ;  /* 0x0008000005097812 */ /* 0x000fe200078efcff */
[----:B------:R-:W-:-:S07]  /*8ed0*/  IMAD.MOV.U32 R8, RZ, RZ, R4 ;  /* 0x000000ffff087224 */ /* 0x000fce00078e0004 */
.L_x_1210:
[----:B------:R-:W-:Y:S05]  /*8ee0*/  BSYNC.RECONVERGENT B2 ;  /* 0x0000000000027941 */ /* 0x000fea0003800200 */
.L_x_1208:
[----:B------:R-:W-:-:S04]  /*8ef0*/  IMAD.MOV.U32 R13, RZ, RZ, 0x0 ;  /* 0x00000000ff0d7424 */ /* 0x000fc800078e00ff */
[----:B------:R-:W-:Y:S05]  /*8f00*/  RET.REL.NODEC R12 `(_ZN2at6native27unrolled_elementwise_kernelIZNS0_50_GLOBAL__N__2680c7bb_12_PowKernel_cu_7dd49032_300329pow_tensor_scalar_kernel_implIN3c108BFloat16ES5_EEvRNS_18TensorIteratorBaseET0_EUlS5_E1_St5arrayIPcLm2EELi4E23TrivialOffsetCalculatorILi1EjESE_NS0_6memory12LoadWithCastILi1EEENSF_13StoreWithCastILi1EEEEEviT_S8_T2_T3_T4_T5_) ;  /* 0xffffff700c3c7950 */ /* 0x000fea0003c3ffff */
.L_x_1212:
        /* <DEDUP_REMOVED lines=15> */
.L_x_68287:


//--------------------- .text._ZN2at6native18elementwise_kernelILi128ELi4EZNS0_22gpu_kernel_impl_nocastIZNS0_50_GLOBAL__N__2680c7bb_12_PowKernel_cu_7dd49032_300329pow_tensor_scalar_kernel_implIN3c108BFloat16ES6_EEvRNS_18TensorIteratorBaseET0_EUlS6_E1_EEvS8_RKT_EUliE_EEviT1_ --------------------------
	.section	.text._ZN2at6native18elementwise_kernelILi128ELi4EZNS0_22gpu_kernel_impl_nocastIZNS0_50_GLOBAL__N__2680c7bb_12_PowKernel_cu_7dd49032_300329pow_tensor_scalar_kernel_implIN3c108BFloat16ES6_EEvRNS_18TensorIteratorBaseET0_EUlS6_E1_EEvS8_RKT_EUliE_EEviT1_,"ax",@progbits
	.align	128
        .global         _ZN2at6native18elementwise_kernelILi128ELi4EZNS0_22gpu_kernel_impl_nocastIZNS0_50_GLOBAL__N__2680c7bb_12_PowKernel_cu_7dd49032_300329pow_tensor_scalar_kernel_implIN3c108BFloat16ES6_EEvRNS_18TensorIteratorBaseET0_EUlS6_E1_EEvS8_RKT_EUliE_EEviT1_
        .type           _ZN2at6native18elementwise_kernelILi128ELi4EZNS0_22gpu_kernel_impl_nocastIZNS0_50_GLOBAL__N__2680c7bb_12_PowKernel_cu_7dd49032_300329pow_tensor_scalar_kernel_implIN3c108BFloat16ES6_EEvRNS_18TensorIteratorBaseET0_EUlS6_E1_EEvS8_RKT_EUliE_EEviT1_,@function
        .size           _ZN2at6native18elementwise_kernelILi128ELi4EZNS0_22gpu_kernel_impl_nocastIZNS0_50_GLOBAL__N__2680c7bb_12_PowKernel_cu_7dd49032_300329pow_tensor_scalar_kernel_implIN3c108BFloat16ES6_EEvRNS_18TensorIteratorBaseET0_EUlS6_E1_EEvS8_RKT_EUliE_EEviT1_,(.L_x_68288 - _ZN2at6native18elementwise_kernelILi128ELi4EZNS0_22gpu_kernel_impl_nocastIZNS0_50_GLOBAL__N__2680c7bb_12_PowKernel_cu_7dd49032_300329pow_tensor_scalar_kernel_implIN3c108BFloat16ES6_EEvRNS_18TensorIteratorBaseET0_EUlS6_E1_EEvS8_RKT_EUliE_EEviT1_)
        .other          _ZN2at6native18elementwise_kernelILi128ELi4EZNS0_22gpu_kernel_impl_nocastIZNS0_50_GLOBAL__N__2680c7bb_12_PowKernel_cu_7dd49032_300329pow_tensor_scalar_kernel_implIN3c108BFloat16ES6_EEvRNS_18TensorIteratorBaseET0_EUlS6_E1_EEvS8_RKT_EUliE_EEviT1_,@"STO_CUDA_ENTRY STV_DEFAULT"
_ZN2at6native18elementwise_kernelILi128ELi4EZNS0_22gpu_kernel_impl_nocastIZNS0_50_GLOBAL__N__2680c7bb_12_PowKernel_cu_7dd49032_300329pow_tensor_scalar_kernel_implIN3c108BFloat16ES6_EEvRNS_18TensorIteratorBaseET0_EUlS6_E1_EEvS8_RKT_EUliE_EEviT1_:
.text._ZN2at6native18elementwise_kernelILi128ELi4EZNS0_22gpu_kernel_impl_nocastIZNS0_50_GLOBAL__N__2680c7bb_12_PowKernel_cu_7dd49032_300329pow_tensor_scalar_kernel_implIN3c108BFloat16ES6_EEvRNS_18TensorIteratorBaseET0_EUlS6_E1_EEvS8_RKT_EUliE_EEviT1_:
[----:B------:R-:W-:Y:S08]  /*0000*/  LDC R1, c[0x0][0x37c] ;  /* 0x0000df00ff017b82 */ /* 0x000ff00000000800 */
[----:B------:R-:W0:Y:S01]  /*0010*/  LDC R2, c[0x0][0x388] ;  /* 0x0000e200ff027b82 */ /* 0x000e220000000800 */
[----:B------:R-:W1:Y:S01]  /*0020*/  S2R R3, SR_TID.X ;  /* 0x0000000000037919 */ /* 0x000e620000002100 */
[----:B------:R-:W2:Y:S06]  /*0030*/  LDCU.64 UR6, c[0x0][0x358] ;  /* 0x00006b00ff0677ac */ /* 0x000eac0008000a00 */
[----:B------:R-:W3:Y:S01]  /*0040*/  S2UR UR4, SR_CTAID.X ;  /* 0x00000000000479c3 */ /* 0x000ee20000002500 */
[----:B0-----:R-:W-:Y:S01]  /*0050*/  ISETP.NE.AND P0, PT, R2, RZ, PT ;  /* 0x000000ff0200720c */ /* 0x001fe20003f05270 */
[----:B---3--:R-:W-:-:S06]  /*0060*/  USHF.L.U32 UR4, UR4, 0x9, URZ ;  /* 0x0000000904047899 */ /* 0x008fcc00080006ff */
[----:B-1----:R-:W-:-:S06]  /*0070*/  LOP3.LUT R3, R3, UR4, RZ, 0xfc, !PT ;  /* 0x0000000403037c12 */ /* 0x002fcc000f8efcff */
[----:B--2---:R-:W-:Y:S05]  /*0080*/  @P0 BRA `(.L_x_1213) ;  /* 0x0000000800580947 */ /* 0x004fea0003800000 */
[----:B------:R-:W0:Y:S01]  /*0090*/  LDCU UR4, c[0x0][0x380] ;  /* 0x00007000ff0477ac */ /* 0x000e220008000800 */
[----:B------:R-:W-:Y:S01]  /*00a0*/  BSSY.RECONVERGENT B0, `(.L_x_1214) ;  /* 0x0000024000007945 */ /* 0x000fe20003800200 */
[----:B0-----:R-:W-:-:S13]  /*00b0*/  ISETP.GE.AND P0, PT, R3, UR4, PT ;  /* 0x0000000403007c0c */ /* 0x001fda000bf06270 */
[----:B------:R-:W-:Y:S05]  /*00c0*/  @P0 BRA `(.L_x_1215) ;  /* 0x0000000000840947 */ /* 0x000fea0003800000 */
[----:B------:R-:W0:Y:S02]  /*00d0*/  LDC.64 R4, c[0x0][0x588] ;  /* 0x00016200ff047b82 */ /* 0x000e240000000a00 */
[----:B0-----:R-:W2:Y:S02]  /*00e0*/  LDG.E.U16 R4, desc[UR6][R4.64] ;  /* 0x0000000604047981 */ /* 0x001ea4000c1e1500 */
[----:B--2---:R-:W-:-:S05]  /*00f0*/  SHF.L.U32 R0, R4, 0x10, RZ ;  /* 0x0000001004007819 */ /* 0x004fca00000006ff */
[----:B------:R-:W-:-:S06]  /*0100*/  FMUL.FTZ R0, R0, R0 ;  /* 0x0000000000007220 */ /* 0x000fcc0000410000 */
[----:B------:R-:W0:Y:S02]  /*0110*/  F2F.BF16.F32 R0, R0 ;  /* 0x0000000000007304 */ /* 0x000e240000202000 */
[----:B0-----:R-:W-:-:S05]  /*0120*/  SHF.L.U32 R2, R0, 0x10, RZ ;  /* 0x0000001000027819 */ /* 0x001fca00000006ff */
[----:B------:R-:W-:-:S04]  /*0130*/  FMUL.FTZ R2, R2, 1 ;  /* 0x3f80000002027820 */ /* 0x000fc80000410000 */
[----:B------:R-:W0:Y:S08]  /*0140*/  F2F.F64.F32 R6, R2 ;  /* 0x0000000200067310 */ /* 0x000e300000201800 */
[----:B0-----:R-:W0:Y:S01]  /*0150*/  MUFU.RCP64H R9, R7 ;  /* 0x0000000700097308 */ /* 0x001e220000001800 */
[----:B------:R-:W-:-:S04]  /*0160*/  IADD3 R8, PT, PT, R7, 0x300402, RZ ;  /* 0x0030040207087810 */ /* 0x000fc80007ffe0ff */
[----:B------:R-:W-:Y:S02]  /*0170*/  FSETP.GEU.AND P0, PT, |R8|, 5.8789094863358348022e-39, PT ;  /* 0x004004020800780b */ /* 0x000fe40003f0e200 */
[----:B0-----:R-:W-:-:S08]  /*0180*/  DFMA R10, -R6, R8, 1 ;  /* 0x3ff00000060a742b */ /* 0x001fd00000000108 */
[----:B------:R-:W-:-:S08]  /*0190*/  DFMA R10, R10, R10, R10 ;  /* 0x0000000a0a0a722b */ /* 0x000fd0000000000a */
[----:B------:R-:W-:-:S08]  /*01a0*/  DFMA R10, R8, R10, R8 ;  /* 0x0000000a080a722b */ /* 0x000fd00000000008 */
[----:B------:R-:W-:-:S08]  /*01b0*/  DFMA R4, -R6, R10, 1 ;  /* 0x3ff000000604742b */ /* 0x000fd0000000010a */
[----:B------:R-:W-:Y:S01]  /*01c0*/  DFMA R4, R10, R4, R10 ;  /* 0x000000040a04722b */ /* 0x000fe2000000000a */
[----:B------:R-:W-:Y:S10]  /*01d0*/  @P0 BRA `(.L_x_1216) ;  /* 0x00000000001c0947 */ /* 0x000ff40003800000 */
[----:B------:R-:W-:Y:S02]  /*01e0*/  LOP3.LUT R0, R7, 0x7fffffff, RZ, 0xc0, !PT ;  /* 0x7fffffff07007812 */ /* 0x000fe400078ec0ff */
[----:B------:R-:W-:Y:S02]  /*01f0*/  MOV R13, R7 ;  /* 0x00000007000d7202 */ /* 0x000fe40000000f00 */
[----:B------:R-:W-:Y:S01]  /*0200*/  MOV R8, 0x230 ;  /* 0x0000023000087802 */ /* 0x000fe20000000f00 */
[----:B------:R-:W-:-:S07]  /*0210*/  VIADD R12, R0, 0xfff00000 ;  /* 0xfff00000000c7836 */ /* 0x000fce0000000000 */
[----:B------:R-:W-:Y:S05]  /*0220*/  CALL.REL.NOINC `($__internal_2_$__cuda_sm20_dblrcp_rn_slowpath_v3) ;  /* 0x0000005c00407944 */ /* 0x000fea0003c00000 */
[----:B------:R-:W-:Y:S02]  /*0230*/  MOV R4, R6 ;  /* 0x0000000600047202 */ /* 0x000fe40000000f00 */
[----:B------:R-:W-:-:S07]  /*0240*/  MOV R5, R7 ;  /* 0x0000000700057202 */ /* 0x000fce0000000f00 */
.L_x_1216:
[----:B------:R-:W-:Y:S01]  /*0250*/  UMOV UR4, 0xf0000000 ;  /* 0xf000000000047882 */ /* 0x000fe20000000000 */
[----:B------:R-:W-:Y:S01]  /*0260*/  UMOV UR5, 0x380fffff ;  /* 0x380fffff00057882 */ /* 0x000fe20000000000 */
[----:B------:R-:W0:Y:S01]  /*0270*/  F2F.F32.F64 R0, R4 ;  /* 0x0000000400007310 */ /* 0x000e220000301000 */
[----:B------:R-:W-:Y:S01]  /*0280*/  DSETP.GEU.AND P0, PT, |R4|, UR4, PT ;  /* 0x0000000404007e2a */ /* 0x000fe2000bf0e200 */
[----:B------:R-:W1:Y:S01]  /*0290*/  LDC.64 R6, c[0x0][0x580] ;  /* 0x00016000ff067b82 */ /* 0x000e620000000a00 */
[----:B------:R-:W-:-:S12]  /*02a0*/  IADD3 R3, PT, PT, R3, 0x80, RZ ;  /* 0x0000008003037810 */ /* 0x000fd80007ffe0ff */
[----:B0-----:R-:W-:-:S05]  /*02b0*/  @!P0 FMUL R0, R0, 1.175494350822287508e-38 ;  /* 0x0080000000008820 */ /* 0x001fca0000400000 */
[----:B------:R-:W-:-:S05]  /*02c0*/  F2FP.BF16.F32.PACK_AB R0, RZ, R0 ;  /* 0x00000000ff00723e */ /* 0x000fca00000010ff */
[----:B-1----:R0:W-:Y:S02]  /*02d0*/  STG.E.U16 desc[UR6][R6.64], R0 ;  /* 0x0000000006007986 */ /* 0x0021e4000c101506 */
.L_x_1215:
[----:B------:R-:W-:Y:S05]  /*02e0*/  BSYNC.RECONVERGENT B0 ;  /* 0x0000000000007941 */ /* 0x000fea0003800200 */
.L_x_1214:
[----:B------:R-:W1:Y:S01]  /*02f0*/  LDCU UR4, c[0x0][0x380] ;  /* 0x00007000ff0477ac */ /* 0x000e620008000800 */
[----:B------:R-:W-:Y:S01]  /*0300*/  BSSY.RECONVERGENT B0, `(.L_x_1217) ;  /* 0x0000024000007945 */ /* 0x000fe20003800200 */
[----:B-1----:R-:W-:-:S13]  /*0310*/  ISETP.GE.AND P0, PT, R3, UR4, PT ;  /* 0x0000000403007c0c */ /* 0x002fda000bf06270 */
[----:B------:R-:W-:Y:S05]  /*0320*/  @P0 BRA `(.L_x_1218) ;  /* 0x0000000000840947 */ /* 0x000fea0003800000 */
[----:B------:R-:W1:Y:S02]  /*0330*/  LDC.64 R10, c[0x0][0x588] ;  /* 0x00016200ff0a7b82 */ /* 0x000e640000000a00 */
[----:B-1----:R-:W0:Y:S02]  /*0340*/  LDG.E.U16 R10, desc[UR6][R10.64] ;  /* 0x000000060a0a7981 */ /* 0x002e24000c1e1500 */
[----:B0-----:R-:W-:-:S05]  /*0350*/  SHF.L.U32 R0, R10, 0x10, RZ ;  /* 0x000000100a007819 */ /* 0x001fca00000006ff */
[----:B------:R-:W-:-:S06]  /*0360*/  FMUL.FTZ R0, R0, R0 ;  /* 0x0000000000007220 */ /* 0x000fcc0000410000 */
[----:B------:R-:W0:Y:S02]  /*0370*/  F2F.BF16.F32 R0, R0 ;  /* 0x0000000000007304 */ /* 0x000e240000202000 */
[----:B0-----:R-:W-:-:S04]  /*0380*/  IMAD.U32 R2, R0, 0x10000, RZ ;  /* 0x0001000000027824 */ /* 0x001fc800078e00ff */
        /* <DEDUP_REMOVED lines=13> */
[----:B------:R-:W-:Y:S02]  /*0460*/  IADD3 R12, PT, PT, R0, -0x100000, RZ ;  /* 0xfff00000000c7810 */ /* 0x000fe40007ffe0ff */
[----:B------:R-:W-:-:S07]  /*0470*/  MOV R8, 0x490 ;  /* 0x0000049000087802 */ /* 0x000fce0000000f00 */
[----:B------:R-:W-:Y:S05]  /*0480*/  CALL.REL.NOINC `($__internal_2_$__cuda_sm20_dblrcp_rn_slowpath_v3) ;  /* 0x0000005800a87944 */ /* 0x000fea0003c00000 */
[----:B------:R-:W-:Y:S01]  /*0490*/  MOV R8, R6 ;  /* 0x0000000600087202 */ /* 0x000fe20000000f00 */
[----:B------:R-:W-:-:S07]  /*04a0*/  IMAD.MOV.U32 R9, RZ, RZ, R7 ;  /* 0x000000ffff097224 */ /* 0x000fce00078e0007 */
.L_x_1219:
        /* <DEDUP_REMOVED lines=9> */
.L_x_1218:
[----:B------:R-:W-:Y:S05]  /*0540*/  BSYNC.RECONVERGENT B0 ;  /* 0x0000000000007941 */ /* 0x000fea0003800200 */
.L_x_1217:
[----:B------:R-:W2:Y:S01]  /*0550*/  LDCU UR4, c[0x0][0x380] ;  /* 0x00007000ff0477ac */ /* 0x000ea20008000800 */
[----:B------:R-:W-:Y:S01]  /*0560*/  BSSY.RECONVERGENT B0, `(.L_x_1220) ;  /* 0x0000024000007945 */ /* 0x000fe20003800200 */
[----:B--2---:R-:W-:-:S13]  /*0570*/  ISETP.GE.AND P0, PT, R3, UR4, PT ;  /* 0x0000000403007c0c */ /* 0x004fda000bf06270 */
[----:B------:R-:W-:Y:S05]  /*0580*/  @P0 BRA `(.L_x_1221) ;  /* 0x0000000000840947 */ /* 0x000fea0003800000 */
[----:B------:R-:W2:Y:S02]  /*0590*/  LDC.64 R10, c[0x0][0x588] ;  /* 0x00016200ff0a7b82 */ /* 0x000ea40000000a00 */
[----:B--2---:R-:W0:Y:S02]  /*05a0*/  LDG.E.U16 R10, desc[UR6][R10.64] ;  /* 0x000000060a0a7981 */ /* 0x004e24000c1e1500 */
[----:B01----:R-:W-:-:S05]  /*05b0*/  SHF.L.U32 R0, R10, 0x10, RZ ;  /* 0x000000100a007819 */ /* 0x003fca00000006ff */
        /* <DEDUP_REMOVED lines=16> */
[----:B------:R-:W-:Y:S02]  /*06c0*/  MOV R8, 0x6f0 ;  /* 0x000006f000087802 */ /* 0x000fe40000000f00 */
[----:B------:R-:W-:-:S07]  /*06d0*/  IADD3 R12, PT, PT, R0, -0x100000, RZ ;  /* 0xfff00000000c7810 */ /* 0x000fce0007ffe0ff */
[----:B------:R-:W-:Y:S05]  /*06e0*/  CALL.REL.NOINC `($__internal_2_$__cuda_sm20_dblrcp_rn_slowpath_v3) ;  /* 0x0000005800107944 */ /* 0x000fea0003c00000 */
[----:B------:R-:W-:Y:S02]  /*06f0*/  MOV R8, R6 ;  /* 0x0000000600087202 */ /* 0x000fe40000000f00 */
[----:B------:R-:W-:-:S07]  /*0700*/  MOV R9, R7 ;  /* 0x0000000700097202 */ /* 0x000fce0000000f00 */
.L_x_1222:
        /* <DEDUP_REMOVED lines=9> */
.L_x_1221:
[----:B------:R-:W-:Y:S05]  /*07a0*/  BSYNC.RECONVERGENT B0 ;  /* 0x0000000000007941 */ /* 0x000fea0003800200 */
.L_x_1220:
[----:B------:R-:W3:Y:S02]  /*07b0*/  LDCU UR4, c[0x0][0x380] ;  /* 0x00007000ff0477ac */ /* 0x000ee40008000800 */
[----:B---3--:R-:W-:-:S13]  /*07c0*/  ISETP.GE.AND P0, PT, R3, UR4, PT ;  /* 0x0000000403007c0c */ /* 0x008fda000bf06270 */
[----:B------:R-:W-:Y:S05]  /*07d0*/  @P0 EXIT ;  /* 0x000000000000094d */ /* 0x000fea0003800000 */
[----:B------:R-:W3:Y:S02]  /*07e0*/  LDC.64 R8, c[0x0][0x588] ;  /* 0x00016200ff087b82 */ /* 0x000ee40000000a00 */
[----:B---3--:R-:W0:Y:S02]  /*07f0*/  LDG.E.U16 R8, desc[UR6][R8.64] ;  /* 0x0000000608087981 */ /* 0x008e24000c1e1500 */
[----:B012---:R-:W-:-:S04]  /*0800*/  IMAD.U32 R0, R8, 0x10000, RZ ;  /* 0x0001000008007824 */ /* 0x007fc800078e00ff */
[----:B------:R-:W-:-:S06]  /*0810*/  FMUL.FTZ R0, R0, R0 ;  /* 0x0000000000007220 */ /* 0x000fcc0000410000 */
[----:B------:R-:W0:Y:S02]  /*0820*/  F2F.BF16.F32 R0, R0 ;  /* 0x0000000000007304 */ /* 0x000e240000202000 */
[----:B0-----:R-:W-:-:S05]  /*0830*/  SHF.L.U32 R2, R0, 0x10, RZ ;  /* 0x0000001000027819 */ /* 0x001fca00000006ff */
[----:B------:R-:W-:-:S06]  /*0840*/  FMUL.FTZ R6, R2, 1 ;  /* 0x3f80000002067820 */ /* 0x000fcc0000410000 */
        /* <DEDUP_REMOVED lines=15> */
[----:B------:R-:W-:Y:S01]  /*0940*/  IMAD.MOV.U32 R4, RZ, RZ, R6 ;  /* 0x000000ffff047224 */ /* 0x000fe200078e0006 */
[----:B------:R-:W-:-:S07]  /*0950*/  MOV R5, R7 ;  /* 0x0000000700057202 */ /* 0x000fce0000000f00 */
.L_x_1223:
[----:B------:R-:W-:Y:S01]  /*0960*/  UMOV UR4, 0xf0000000 ;  /* 0xf000000000047882 */ /* 0x000fe20000000000 */
[----:B------:R-:W-:Y:S01]  /*0970*/  UMOV UR5, 0x380fffff ;  /* 0x380fffff00057882 */ /* 0x000fe20000000000 */
[----:B------:R-:W0:Y:S01]  /*0980*/  F2F.F32.F64 R0, R4 ;  /* 0x0000000400007310 */ /* 0x000e220000301000 */
[----:B------:R-:W-:Y:S01]  /*0990*/  DSETP.GEU.AND P0, PT, |R4|, UR4, PT ;  /* 0x0000000404007e2a */ /* 0x000fe2000bf0e200 */
[----:B------:R-:W1:-:S13]  /*09a0*/  LDC.64 R2, c[0x0][0x580] ;  /* 0x00016000ff027b82 */ /* 0x000e5a0000000a00 */
[----:B0-----:R-:W-:-:S05]  /*09b0*/  @!P0 FMUL R0, R0, 1.175494350822287508e-38 ;  /* 0x0080000000008820 */ /* 0x001fca0000400000 */
[----:B------:R-:W-:-:S05]  /*09c0*/  F2FP.BF16.F32.PACK_AB R0, RZ, R0 ;  /* 0x00000000ff00723e */ /* 0x000fca00000010ff */
[----:B-1----:R-:W-:Y:S01]  /*09d0*/  STG.E.U16 desc[UR6][R2.64], R0 ;  /* 0x0000000002007986 */ /* 0x002fe2000c101506 */
[----:B------:R-:W-:Y:S05]  /*09e0*/  EXIT ;  /* 0x000000000000794d */ /* 0x000fea0003800000 */
.L_x_1213:
[----:B------:R-:W0:Y:S01]  /*09f0*/  LDCU UR4, c[0x0][0x380] ;  /* 0x00007000ff0477ac */ /* 0x000e220008000800 */
[----:B------:R-:W-:Y:S01]  /*0a00*/  IADD3 R2, PT, PT, R2, -0x1, RZ ;  /* 0xffffffff02027810 */ /* 0x000fe20007ffe0ff */
[----:B------:R-:W-:Y:S03]  /*0a10*/  BSSY.RECONVERGENT B0, `(.L_x_1224) ;  /* 0x0000155000007945 */ /* 0x000fe60003800200 */
[----:B------:R-:W-:-:S04]  /*0a20*/  VIMNMX.U32 R0, PT, PT, R2, 0x18, PT ;  /* 0x0000001802007848 */ /* 0x000fc80003fe0000 */
[----:B------:R-:W-:Y:S02]  /*0a30*/  IADD3 R0, PT, PT, R0, 0x1, RZ ;  /* 0x0000000100007810 */ /* 0x000fe40007ffe0ff */
[----:B0-----:R-:W-:-:S13]  /*0a40*/  ISETP.GE.AND P0, PT, R3, UR4, PT ;  /* 0x0000000403007c0c */ /* 0x001fda000bf06270 */
[----:B------:R-:W-:Y:S05]  /*0a50*/  @P0 BRA `(.L_x_1225) ;  /* 0x0000001400400947 */ /* 0x000fea0003800000 */
[----:B------:R-:W0:Y:S01]  /*0a60*/  LDCU.64 UR4, c[0x0][0x390] ;  /* 0x00007200ff0477ac */ /* 0x000e220008000a00 */
[----:B------:R-:W-:Y:S01]  /*0a70*/  MOV R4, RZ ;  /* 0x000000ff00047202 */ /* 0x000fe20000000f00 */
[----:B------:R-:W-:Y:S01]  /*0a80*/  IMAD.MOV.U32 R5, RZ, RZ, R3 ;  /* 0x000000ffff057224 */ /* 0x000fe200078e0003 */
        /* <DEDUP_REMOVED lines=295> */
.L_x_1226:
[----:B------:R-:W0:Y:S02]  /*1d00*/  LDCU.128 UR8, c[0x0][0x580] ;  /* 0x0000b000ff0877ac */ /* 0x000e240008000c00 */
[----:B0-----:R-:W-:-:S05]  /*1d10*/  IADD3 R10, P0, PT, R4, UR10, RZ ;  /* 0x0000000a040a7c10 */ /* 0x001fca000ff1e0ff */
[----:B------:R-:W-:-:S05]  /*1d20*/  IMAD.X R11, RZ, RZ, UR11, P0 ;  /* 0x0000000bff0b7e24 */ /* 0x000fca00080e06ff */
[----:B------:R-:W2:Y:S01]  /*1d30*/  LDG.E.U16 R10, desc[UR6][R10.64] ;  /* 0x000000060a0a7981 */ /* 0x000ea2000c1e1500 */
[----:B------:R-:W-:Y:S01]  /*1d40*/  BSSY.RECONVERGENT B1, `(.L_x_1227) ;  /* 0x0000019000017945 */ /* 0x000fe20003800200 */
[----:B--2---:R-:W-:-:S05]  /*1d50*/  SHF.L.U32 R4, R10, 0x10, RZ ;  /* 0x000000100a047819 */ /* 0x004fca00000006ff */
[----:B------:R-:W-:-:S06]  /*1d60*/  FMUL.FTZ R14, R4, R4 ;  /* 0x00000004040e7220 */ /* 0x000fcc0000410000 */
[----:B------:R-:W0:Y:S02]  /*1d70*/  F2F.BF16.F32 R14, R14 ;  /* 0x0000000e000e7304 */ /* 0x000e240000202000 */
[----:B0-----:R-:W-:-:S05]  /*1d80*/  SHF.L.U32 R4, R14, 0x10, RZ ;  /* 0x000000100e047819 */ /* 0x001fca00000006ff */
[----:B------:R-:W-:Y:S01]  /*1d90*/  FMUL.FTZ R12, R4, 1 ;  /* 0x3f800000040c7820 */ /* 0x000fe20000410000 */
[----:B------:R-:W-:-:S04]  /*1da0*/  IADD3 R4, P1, PT, R5, UR8, RZ ;  /* 0x0000000805047c10 */ /* 0x000fc8000ff3e0ff */
[----:B------:R-:W-:Y:S01]  /*1db0*/  IADD3.X R5, PT, PT, RZ, UR9, RZ, P1, !PT ;  /* 0x00000009ff057c10 */ /* 0x000fe20008ffe4ff */
        /* <DEDUP_REMOVED lines=17> */
.L_x_1228:
[----:B------:R-:W-:Y:S05]  /*1ed0*/  BSYNC.RECONVERGENT B1 ;  /* 0x0000000000017941 */ /* 0x000fea0003800200 */
.L_x_1227:
[----:B------:R-:W-:Y:S01]  /*1ee0*/  UMOV UR4, 0xf0000000 ;  /* 0xf000000000047882 */ /* 0x000fe20000000000 */
[----:B------:R-:W-:Y:S01]  /*1ef0*/  UMOV UR5, 0x380fffff ;  /* 0x380fffff00057882 */ /* 0x000fe20000000000 */
[----:B------:R-:W0:Y:S01]  /*1f00*/  F2F.F32.F64 R6, R8 ;  /* 0x0000000800067310 */ /* 0x000e220000301000 */
[----:B------:R-:W-:Y:S01]  /*1f10*/  DSETP.GEU.AND P0, PT, |R8|, UR4, PT ;  /* 0x0000000408007e2a */ /* 0x000fe2000bf0e200 */
[----:B------:R-:W-:-:S13]  /*1f20*/  IADD3 R3, PT, PT, R3, 0x80, RZ ;  /* 0x0000008003037810 */ /* 0x000fda0007ffe0ff */
[----:B0-----:R-:W-:-:S05]  /*1f30*/  @!P0 FMUL R6, R6, 1.175494350822287508e-38 ;  /* 0x0080000006068820 */ /* 0x001fca0000400000 */
[----:B------:R-:W-:-:S05]  /*1f40*/  F2FP.BF16.F32.PACK_AB R6, RZ, R6 ;  /* 0x00000006ff06723e */ /* 0x000fca00000010ff */
[----:B------:R0:W-:Y:S02]  /*1f50*/  STG.E.U16 desc[UR6][R4.64], R6 ;  /* 0x0000000604007986 */ /* 0x0001e4000c101506 */
.L_x_1225:
[----:B------:R-:W-:Y:S05]  /*1f60*/  BSYNC.RECONVERGENT B0 ;  /* 0x0000000000007941 */ /* 0x000fea0003800200 */
.L_x_1224:
[----:B------:R-:W1:Y:S01]  /*1f70*/  LDCU UR4, c[0x0][0x380] ;  /* 0x00007000ff0477ac */ /* 0x000e620008000800 */
[----:B------:R-:W-:Y:S01]  /*1f80*/  BSSY.RECONVERGENT B0, `(.L_x_1229) ;  /* 0x0000153000007945 */ /* 0x000fe20003800200 */
[----:B-1----:R-:W-:-:S13]  /*1f90*/  ISETP.GE.AND P0, PT, R3, UR4, PT ;  /* 0x0000000403007c0c */ /* 0x002fda000bf06270 */
[----:B------:R-:W-:Y:S05]  /*1fa0*/  @P0 BRA `(.L_x_1230) ;  /* 0x0000001400400947 */ /* 0x000fea0003800000 */
        /* <DEDUP_REMOVED lines=293> */
[C---:B-1----:R-:W-:Y:S02]  /*3200*/  IMAD R5, R6.reuse, UR4, R5 ;  /* 0x0000000406057c24 */ /* 0x042fe4000f8e0205 */
[----:B0-----:R-:W-:Y:S02]  /*3210*/  @P0 IMAD R10, R17, R10, R11 ;  /* 0x0000000a110a0224 */ /* 0x001fe400078e020b */
[----:B------:R-:W-:Y:S02]  /*3220*/  IMAD R4, R6, UR5, R4 ;  /* 0x0000000506047c24 */ /* 0x000fe4000f8e0204 */
[C---:B---3--:R-:W-:Y:S02]  /*3230*/  @P0 IMAD R5, R10.reuse, R8, R5 ;  /* 0x000000080a050224 */ /* 0x048fe400078e0205 */
[----:B------:R-:W-:-:S07]  /*3240*/  @P0 IMAD R4, R10, R9, R4 ;  /* 0x000000090a040224 */ /* 0x000fce00078e0204 */
.L_x_1231:
[----:B------:R-:W0:Y:S02]  /*3250*/  LDCU.128 UR8, c[0x0][0x580] ;  /* 0x0000b000ff0877ac */ /* 0x000e240008000c00 */
[----:B0-----:R-:W-:-:S04]  /*3260*/  IADD3 R10, P0, PT, R4, UR10, RZ ;  /* 0x0000000a040a7c10 */ /* 0x001fc8000ff1e0ff */
[----:B------:R-:W-:-:S05]  /*3270*/  IADD3.X R11, PT, PT, RZ, UR11, RZ, P0, !PT ;  /* 0x0000000bff0b7c10 */ /* 0x000fca00087fe4ff */
[----:B------:R-:W2:Y:S01]  /*3280*/  LDG.E.U16 R10, desc[UR6][R10.64] ;  /* 0x000000060a0a7981 */ /* 0x000ea2000c1e1500 */
[----:B------:R-:W-:Y:S01]  /*3290*/  BSSY.RECONVERGENT B1, `(.L_x_1232) ;  /* 0x0000019000017945 */ /* 0x000fe20003800200 */
[----:B--2---:R-:W-:-:S05]  /*32a0*/  SHF.L.U32 R4, R10, 0x10, RZ ;  /* 0x000000100a047819 */ /* 0x004fca00000006ff */
[----:B------:R-:W-:-:S06]  /*32b0*/  FMUL.FTZ R14, R4, R4 ;  /* 0x00000004040e7220 */ /* 0x000fcc0000410000 */
[----:B------:R-:W0:Y:S02]  /*32c0*/  F2F.BF16.F32 R14, R14 ;  /* 0x0000000e000e7304 */ /* 0x000e240000202000 */
[----:B0-----:R-:W-:-:S05]  /*32d0*/  SHF.L.U32 R4, R14, 0x10, RZ ;  /* 0x000000100e047819 */ /* 0x001fca00000006ff */
[----:B------:R-:W-:Y:S01]  /*32e0*/  FMUL.FTZ R12, R4, 1 ;  /* 0x3f800000040c7820 */ /* 0x000fe20000410000 */
[----:B------:R-:W-:-:S05]  /*32f0*/  IADD3 R4, P1, PT, R5, UR8, RZ ;  /* 0x0000000805047c10 */ /* 0x000fca000ff3e0ff */
[----:B------:R-:W0:Y:S01]  /*3300*/  F2F.F64.F32 R12, R12 ;  /* 0x0000000c000c7310 */ /* 0x000e220000201800 */
[----:B------:R-:W-:-:S07]  /*3310*/  IMAD.X R5, RZ, RZ, UR9, P1 ;  /* 0x00000009ff057e24 */ /* 0x000fce00088e06ff */
        /* <DEDUP_REMOVED lines=14> */
[----:B------:R-:W-:Y:S02]  /*3400*/  MOV R8, R6 ;  /* 0x0000000600087202 */ /* 0x000fe40000000f00 */
[----:B------:R-:W-:-:S07]  /*3410*/  MOV R9, R7 ;  /* 0x0000000700097202 */ /* 0x000fce0000000f00 */
.L_x_1233:
[----:B------:R-:W-:Y:S05]  /*3420*/  BSYNC.RECONVERGENT B1 ;  /* 0x0000000000017941 */ /* 0x000fea0003800200 */
.L_x_1232:
[----:B------:R-:W-:Y:S01]  /*3430*/  UMOV UR4, 0xf0000000 ;  /* 0xf000000000047882 */ /* 0x000fe20000000000 */
[----:B------:R-:W-:Y:S01]  /*3440*/  UMOV UR5, 0x380fffff ;  /* 0x380fffff00057882 */ /* 0x000fe20000000000 */
[----:B------:R-:W0:Y:S01]  /*3450*/  F2F.F32.F64 R6, R8 ;  /* 0x0000000800067310 */ /* 0x000e220000301000 */
[----:B------:R-:W-:Y:S01]  /*3460*/  DSETP.GEU.AND P0, PT, |R8|, UR4, PT ;  /* 0x0000000408007e2a */ /* 0x000fe2000bf0e200 */
[----:B------:R-:W-:-:S13]  /*3470*/  VIADD R3, R3, 0x80 ;  /* 0x0000008003037836 */ /* 0x000fda0000000000 */
[----:B0-----:R-:W-:-:S05]  /*3480*/  @!P0 FMUL R6, R6, 1.175494350822287508e-38 ;  /* 0x0080000006068820 */ /* 0x001fca0000400000 */
[----:B------:R-:W-:-:S05]  /*3490*/  F2FP.BF16.F32.PACK_AB R6, RZ, R6 ;  /* 0x00000006ff06723e */ /* 0x000fca00000010ff */
[----:B------:R1:W-:Y:S02]  /*34a0*/  STG.E.U16 desc[UR6][R4.64], R6 ;  /* 0x0000000604007986 */ /* 0x0003e4000c101506 */
.L_x_1230:
[----:B------:R-:W-:Y:S05]  /*34b0*/  BSYNC.RECONVERGENT B0 ;  /* 0x0000000000007941 */ /* 0x000fea0003800200 */
.L_x_1229:
[----:B------:R-:W2:Y:S01]  /*34c0*/  LDCU UR4, c[0x0][0x380] ;  /* 0x00007000ff0477ac */ /* 0x000ea20008000800 */
[----:B------:R-:W-:Y:S01]  /*34d0*/  BSSY.RECONVERGENT B0, `(.L_x_1234) ;  /* 0x0000153000007945 */ /* 0x000fe20003800200 */
[----:B--2---:R-:W-:-:S13]  /*34e0*/  ISETP.GE.AND P0, PT, R3, UR4, PT ;  /* 0x0000000403007c0c */ /* 0x004fda000bf06270 */
[----:B------:R-:W-:Y:S05]  /*34f0*/  @P0 BRA `(.L_x_1235) ;  /* 0x0000001400400947 */ /* 0x000fea0003800000 */
[----:B------:R-:W2:Y:S01]  /*3500*/  LDCU.64 UR4, c[0x0][0x390] ;  /* 0x00007200ff0477ac */ /* 0x000ea20008000a00 */
[----:B01----:R-:W-:Y:S02]  /*3510*/  MOV R4, RZ ;  /* 0x000000ff00047202 */ /* 0x003fe40000000f00 */
        /* <DEDUP_REMOVED lines=284> */
[----:B------:R-:W-:-:S05]  /*46e0*/  @P0 MOV R10, RZ ;  /* 0x000000ff000a0202 */ /* 0x000fca0000000f00 */
[----:B------:R-:W3:Y:S01]  /*46f0*/  @P0 LDC.64 R8, c[0x0][0x578] ;  /* 0x00015e00ff080b82 */ /* 0x000ee20000000a00 */
[--C-:B------:R-:W-:Y:S02]  /*4700*/  IMAD.MOV R13, RZ, RZ, -R11.reuse ;  /* 0x000000ffff0d7224 */ /* 0x100fe400078e0a0b */
        /* <DEDUP_REMOVED lines=9> */
.L_x_1236:
        /* <DEDUP_REMOVED lines=29> */
.L_x_1238:
[----:B------:R-:W-:Y:S05]  /*4970*/  BSYNC.RECONVERGENT B1 ;  /* 0x0000000000017941 */ /* 0x000fea0003800200 */
.L_x_1237:
        /* <DEDUP_REMOVED lines=8> */
.L_x_1235:
[----:B------:R-:W-:Y:S05]  /*4a00*/  BSYNC.RECONVERGENT B0 ;  /* 0x0000000000007941 */ /* 0x000fea0003800200 */
.L_x_1234:
[----:B------:R-:W3:Y:S02]  /*4a10*/  LDCU UR4, c[0x0][0x380] ;  /* 0x00007000ff0477ac */ /* 0x000ee40008000800 */
[----:B---3--:R-:W-:-:S13]  /*4a20*/  ISETP.GE.AND P0, PT, R3, UR4, PT ;  /* 0x0000000403007c0c */ /* 0x008fda000bf06270 */
[----:B------:R-:W-:Y:S05]  /*4a30*/  @P0 EXIT ;  /* 0x000000000000094d */ /* 0x000fea0003800000 */
[----:B------:R-:W3:Y:S01]  /*4a40*/  LDCU.64 UR4, c[0x0][0x390] ;  /* 0x00007200ff0477ac */ /* 0x000ee20008000a00 */
[----:B012---:R-:W-:Y:S02]  /*4a50*/  MOV R4, RZ ;  /* 0x000000ff00047202 */ /* 0x007fe40000000f00 */
[----:B------:R-:W-:Y:S01]  /*4a60*/  MOV R5, R3 ;  /* 0x0000000300057202 */ /* 0x000fe20000000f00 */
[----:B------:R-:W0:Y:S01]  /*4a70*/  LDCU UR8, c[0x0][0x38c] ;  /* 0x00007180ff0877ac */ /* 0x000e220008000800 */
[----:B------:R-:W-:Y:S01]  /*4a80*/  ISETP.NE.AND P0, PT, R2, RZ, PT ;  /* 0x000000ff0200720c */ /* 0x000fe20003f05270 */
[----:B------:R-:W1:Y:S01]  /*4a90*/  LDCU.64 UR10, c[0x0][0x4b8] ;  /* 0x00009700ff0a77ac */ /* 0x000e620008000a00 */
[----:B---3--:R-:W-:-:S05]  /*4aa0*/  IMAD.HI.U32 R4, R3, UR4, R4 ;  /* 0x0000000403047c27 */ /* 0x008fca000f8e0004 */
[----:B------:R-:W-:-:S04]  /*4ab0*/  SHF.R.U32.HI R5, RZ, UR5, R4 ;  /* 0x00000005ff057c19 */ /* 0x000fc80008011604 */
[----:B------:R-:W-:-:S05]  /*4ac0*/  IADD3 R6, PT, PT, -R5, RZ, RZ ;  /* 0x000000ff05067210 */ /* 0x000fca0007ffe1ff */
[----:B0-----:R-:W-:-:S04]  /*4ad0*/  IMAD R2, R6, UR8, R3 ;  /* 0x0000000806027c24 */ /* 0x001fc8000f8e0203 */
[C---:B-1----:R-:W-:Y:S02]  /*4ae0*/  IMAD R3, R2.reuse, UR10, RZ ;  /* 0x0000000a02037c24 */ /* 0x042fe4000f8e02ff */
[----:B------:R-:W-:Y:S01]  /*4af0*/  IMAD R2, R2, UR11, RZ ;  /* 0x0000000b02027c24 */ /* 0x000fe2000f8e02ff */
        /* <DEDUP_REMOVED lines=274> */
[----:B------:R-:W-:Y:S02]  /*5c20*/  @P0 IMAD.MOV.U32 R6, RZ, RZ, RZ ;  /* 0x000000ffff060224 */ /* 0x000fe400078e00ff */
[----:B------:R-:W-:-:S03]  /*5c30*/  IADD3 R4, PT, PT, -R7, RZ, RZ ;  /* 0x000000ff07047210 */ /* 0x000fc60007ffe1ff */
[----:B------:R-:W3:Y:S02]  /*5c40*/  @P0 LDC.64 R12, c[0x0][0x578] ;  /* 0x00015e00ff0c0b82 */ /* 0x000ee40000000a00 */
[----:B------:R-:W-:Y:S02]  /*5c50*/  IMAD R4, R4, UR8, R5 ;  /* 0x0000000804047c24 */ /* 0x000fe4000f8e0205 */
[----:B--2---:R-:W-:-:S05]  /*5c60*/  @P0 IMAD.HI.U32 R0, R7, R8, R6 ;  /* 0x0000000807000227 */ /* 0x004fca00078e0006 */
[----:B------:R-:W-:Y:S01]  /*5c70*/  @P0 SHF.R.U32.HI R0, RZ, R9, R0 ;  /* 0x00000009ff000219 */ /* 0x000fe20000011600 */
[C---:B-1----:R-:W-:Y:S02]  /*5c80*/  IMAD R3, R4.reuse, UR4, R3 ;  /* 0x0000000404037c24 */ /* 0x042fe4000f8e0203 */
[----:B------:R-:W-:Y:S01]  /*5c90*/  IMAD R2, R4, UR5, R2 ;  /* 0x0000000504027c24 */ /* 0x000fe2000f8e0202 */
[----:B------:R-:W-:-:S05]  /*5ca0*/  @P0 IADD3 R6, PT, PT, -R0, RZ, RZ ;  /* 0x000000ff00060210 */ /* 0x000fca0007ffe1ff */
[----:B0-----:R-:W-:-:S04]  /*5cb0*/  @P0 IMAD R6, R11, R6, R7 ;  /* 0x000000060b060224 */ /* 0x001fc800078e0207 */
[C---:B---3--:R-:W-:Y:S02]  /*5cc0*/  @P0 IMAD R3, R6.reuse, R12, R3 ;  /* 0x0000000c06030224 */ /* 0x048fe400078e0203 */
[----:B------:R-:W-:-:S07]  /*5cd0*/  @P0 IMAD R2, R6, R13, R2 ;  /* 0x0000000d06020224 */ /* 0x000fce00078e0202 */
.L_x_1239:
        /* <DEDUP_REMOVED lines=8> */
[----:B0-----:R-:W-:-:S04]  /*5d60*/  IMAD.U32 R2, R0, 0x10000, RZ ;  /* 0x0001000000027824 */ /* 0x001fc800078e00ff */
        /* <DEDUP_REMOVED lines=15> */
[----:B------:R-:W-:Y:S01]  /*5e60*/  MOV R13, R11 ;  /* 0x0000000b000d7202 */ /* 0x000fe20000000f00 */
[----:B------:R-:W-:Y:S01]  /*5e70*/  VIADD R12, R0, 0xfff00000 ;  /* 0xfff00000000c7836 */ /* 0x000fe20000000000 */
[----:B------:R-:W-:-:S07]  /*5e80*/  MOV R8, 0x5ea0 ;  /* 0x00005ea000087802 */ /* 0x000fce0000000f00 */
[----:B------:R-:W-:Y:S05]  /*5e90*/  CALL.REL.NOINC `($__internal_2_$__cuda_sm20_dblrcp_rn_slowpath_v3) ;  /* 0x0000000000247944 */ /* 0x000fea0003c00000 */
.L_x_1241:
[----:B------:R-:W-:Y:S05]  /*5ea0*/  BSYNC.RECONVERGENT B0 ;  /* 0x0000000000007941 */ /* 0x000fea0003800200 */
.L_x_1240:
[----:B------:R-:W-:Y:S01]  /*5eb0*/  UMOV UR4, 0xf0000000 ;  /* 0xf000000000047882 */ /* 0x000fe20000000000 */
[----:B------:R-:W-:Y:S01]  /*5ec0*/  UMOV UR5, 0x380fffff ;  /* 0x380fffff00057882 */ /* 0x000fe20000000000 */
[----:B------:R-:W0:Y:S01]  /*5ed0*/  F2F.F32.F64 R0, R6 ;  /* 0x0000000600007310 */ /* 0x000e220000301000 */
[----:B------:R-:W-:-:S14]  /*5ee0*/  DSETP.GEU.AND P0, PT, |R6|, UR4, PT ;  /* 0x0000000406007e2a */ /* 0x000fdc000bf0e200 */
[----:B0-----:R-:W-:-:S05]  /*5ef0*/  @!P0 FMUL R0, R0, 1.175494350822287508e-38 ;  /* 0x0080000000008820 */ /* 0x001fca0000400000 */
[----:B------:R-:W-:-:S05]  /*5f00*/  F2FP.BF16.F32.PACK_AB R0, RZ, R0 ;  /* 0x00000000ff00723e */ /* 0x000fca00000010ff */
[----:B------:R-:W-:Y:S01]  /*5f10*/  STG.E.U16 desc[UR6][R2.64], R0 ;  /* 0x0000000002007986 */ /* 0x000fe2000c101506 */
[----:B------:R-:W-:Y:S05]  /*5f20*/  EXIT ;  /* 0x000000000000794d */ /* 0x000fea0003800000 */
        .weak           $__internal_2_$__cuda_sm20_dblrcp_rn_slowpath_v3
        .type           $__internal_2_$__cuda_sm20_dblrcp_rn_slowpath_v3,@function
        .size           $__internal_2_$__cuda_sm20_dblrcp_rn_slowpath_v3,(.L_x_68288 - $__internal_2_$__cuda_sm20_dblrcp_rn_slowpath_v3)
$__internal_2_$__cuda_sm20_dblrcp_rn_slowpath_v3:
[----:B------:R-:W-:Y:S01]  /*5f30*/  MOV R7, R13 ;  /* 0x0000000d00077202 */ /* 0x000fe20000000f00 */
[----:B------:R-:W-:Y:S05]  /*5f40*/  BSSY.RECONVERGENT B2, `(.L_x_1242) ;  /* 0x0000024000027945 */ /* 0x000fea0003800200 */
[----:B------:R-:W-:-:S14]  /*5f50*/  DSETP.GTU.AND P0, PT, |R6|, +INF , PT ;  /* 0x7ff000000600742a */ /* 0x000fdc0003f0c200 */
[----:B------:R-:W-:Y:S05]  /*5f60*/  @P0 BRA `(.L_x_1243) ;  /* 0x00000000007c0947 */ /* 0x000fea0003800000 */
[----:B------:R-:W-:-:S04]  /*5f70*/  LOP3.LUT R13, R13, 0x7fffffff, RZ, 0xc0, !PT ;  /* 0x7fffffff0d0d7812 */ /* 0x000fc800078ec0ff */
[----:B------:R-:W-:-:S04]  /*5f80*/  IADD3 R9, PT, PT, R13, -0x1, RZ ;  /* 0xffffffff0d097810 */ /* 0x000fc80007ffe0ff */
[----:B------:R-:W-:-:S13]  /*5f90*/  ISETP.GE.U32.AND P0, PT, R9, 0x7fefffff, PT ;  /* 0x7fefffff0900780c */ /* 0x000fda0003f06070 */
[----:B------:R-:W-:Y:S02]  /*5fa0*/  @P0 LOP3.LUT R11, R7, 0x7ff00000, RZ, 0x3c, !PT ;  /* 0x7ff00000070b0812 */ /* 0x000fe400078e3cff */
[----:B------:R-:W-:Y:S01]  /*5fb0*/  @P0 MOV R10, RZ ;  /* 0x000000ff000a0202 */ /* 0x000fe20000000f00 */
[----:B------:R-:W-:Y:S06]  /*5fc0*/  @P0 BRA `(.L_x_1244) ;  /* 0x00000000006c0947 */ /* 0x000fec0003800000 */
[----:B------:R-:W-:-:S13]  /*5fd0*/  ISETP.GE.U32.AND P0, PT, R13, 0x1000001, PT ;  /* 0x010000010d00780c */ /* 0x000fda0003f06070 */
[----:B------:R-:W-:Y:S05]  /*5fe0*/  @!P0 BRA `(.L_x_1245) ;  /* 0x0000000000348947 */ /* 0x000fea0003800000 */
[----:B------:R-:W-:Y:S01]  /*5ff0*/  IADD3 R11, PT, PT, R7, -0x3fe00000, RZ ;  /* 0xc0200000070b7810 */ /* 0x000fe20007ffe0ff */
[----:B------:R-:W-:-:S03]  /*6000*/  IMAD.MOV.U32 R10, RZ, RZ, R6 ;  /* 0x000000ffff0a7224 */ /* 0x000fc600078e0006 */
        /* <DEDUP_REMOVED lines=11> */
.L_x_1245:
[----:B------:R-:W-:Y:S01]  /*60c0*/  DMUL R6, R6, 8.11296384146066816958e+31 ;  /* 0x4690000006067828 */ /* 0x000fe20000000000 */
[----:B------:R-:W-:-:S05]  /*60d0*/  MOV R10, R12 ;  /* 0x0000000c000a7202 */ /* 0x000fca0000000f00 */
        /* <DEDUP_REMOVED lines=8> */
.L_x_1243:
[----:B------:R-:W-:Y:S02]  /*6160*/  LOP3.LUT R11, R7, 0x80000, RZ, 0xfc, !PT ;  /* 0x00080000070b7812 */ /* 0x000fe400078efcff */
[----:B------:R-:W-:-:S07]  /*6170*/  MOV R10, R6 ;  /* 0x00000006000a7202 */ /* 0x000fce0000000f00 */
.L_x_1244:
[----:B------:R-:W-:Y:S05]  /*6180*/  BSYNC.RECONVERGENT B2 ;  /* 0x0000000000027941 */ /* 0x000fea0003800200 */
.L_x_1242:
[----:B------:R-:W-:Y:S01]  /*6190*/  HFMA2 R9, -RZ, RZ, 0, 0 ;  /* 0x00000000ff097431 */ /* 0x000fe200000001ff */
[----:B------:R-:W-:Y:S02]  /*61a0*/  MOV R6, R10 ;  /* 0x0000000a00067202 */ /* 0x000fe40000000f00 */
[----:B------:R-:W-:Y:S01]  /*61b0*/  MOV R7, R11 ;  /* 0x0000000b00077202 */ /* 0x000fe20000000f00 */
[----:B------:R-:W-:Y:S06]  /*61c0*/  RET.REL.NODEC R8 `(_ZN2at6native18elementwise_kernelILi128ELi4EZNS0_22gpu_kernel_impl_nocastIZNS0_50_GLOBAL__N__2680c7bb_12_PowKernel_cu_7dd49032_300329pow_tensor_scalar_kernel_implIN3c108BFloat16ES6_EEvRNS_18TensorIteratorBaseET0_EUlS6_E1_EEvS8_RKT_EUliE_EEviT1_) ;  /* 0xffffff9c088c7950 */ /* 0x000fec0003c3ffff */
.L_x_1246:
        /* <DEDUP_REMOVED lines=11> */
.L_x_68288:


//--------------------- .text._ZN2at6native27unrolled_elementwise_kernelIZNS0_50_GLOBAL__N__2680c7bb_12_PowKernel_cu_7dd49032_300329pow_tensor_scalar_kernel_implIN3c108BFloat16ES5_EEvRNS_18TensorIteratorBaseET0_EUlS5_E1_St5arrayIPcLm2EELi4E23TrivialOffsetCalculatorILi1EjESE_NS0_6memory15LoadWithoutCastENSF_16StoreWithoutCastEEEviT_S8_T2_T3_T4_T5_ --------------------------
	.section	.text._ZN2at6native27unrolled_elementwise_kernelIZNS0_50_GLOBAL__N__2680c7bb_12_PowKernel_cu_7dd49032_300329pow_tensor_scalar_kernel_implIN3c108BFloat16ES5_EEvRNS_18TensorIteratorBaseET0_EUlS5_E1_St5arrayIPcLm2EELi4E23TrivialOffsetCalculatorILi1EjESE_NS0_6memory15LoadWithoutCastENSF_16StoreWithoutCastEEEviT_S8_T2_T3_T4_T5_,"ax",@progbits
	.align	128
        .global         _ZN2at6native27unrolled_elementwise_kernelIZNS0_50_GLOBAL__N__2680c7bb_12_PowKernel_cu_7dd49032_300329pow_tensor_scalar_kernel_implIN3c108BFloat16ES5_EEvRNS_18TensorIteratorBaseET0_EUlS5_E1_St5arrayIPcLm2EELi4E23TrivialOffsetCalculatorILi1EjESE_NS0_6memory15LoadWithoutCastENSF_16StoreWithoutCastEEEviT_S8_T2_T3_T4_T5_
        .type           _ZN2at6native27unrolled_elementwise_kernelIZNS0_50_GLOBAL__N__2680c7bb_12_PowKernel_cu_7dd49032_300329pow_tensor_scalar_kernel_implIN3c108BFloat16ES5_EEvRNS_18TensorIteratorBaseET0_EUlS5_E1_St5arrayIPcLm2EELi4E23TrivialOffsetCalculatorILi1EjESE_NS0_6memory15LoadWithoutCastENSF_16StoreWithoutCastEEEviT_S8_T2_T3_T4_T5_,@function
        .size           _ZN2at6native27unrolled_elementwise_kernelIZNS0_50_GLOBAL__N__2680c7bb_12_PowKernel_cu_7dd49032_300329pow_tensor_scalar_kernel_implIN3c108BFloat16ES5_EEvRNS_18TensorIteratorBaseET0_EUlS5_E1_St5arrayIPcLm2EELi4E23TrivialOffsetCalculatorILi1EjESE_NS0_6memory15LoadWithoutCastENSF_16StoreWithoutCastEEEviT_S8_T2_T3_T4_T5_,(.L_x_68289 - _ZN2at6native27unrolled_elementwise_kernelIZNS0_50_GLOBAL__N__2680c7bb_12_PowKernel_cu_7dd49032_300329pow_tensor_scalar_kernel_implIN3c108BFloat16ES5_EEvRNS_18TensorIteratorBaseET0_EUlS5_E1_St5arrayIPcLm2EELi4E23TrivialOffsetCalculatorILi1EjESE_NS0_6memory15LoadWithoutCastENSF_16StoreWithoutCastEEEviT_S8_T2_T3_T4_T5_)
        .other          _ZN2at6native27unrolled_elementwise_kernelIZNS0_50_GLOBAL__N__2680c7bb_12_PowKernel_cu_7dd49032_300329pow_tensor_scalar_kernel_implIN3c108BFloat16ES5_EEvRNS_18TensorIteratorBaseET0_EUlS5_E1_St5arrayIPcLm2EELi4E23TrivialOffsetCalculatorILi1EjESE_NS0_6memory15LoadWithoutCastENSF_16StoreWithoutCastEEEviT_S8_T2_T3_T4_T5_,@"STO_CUDA_ENTRY STV_DEFAULT"
_ZN2at6native27unrolled_elementwise_kernelIZNS0_50_GLOBAL__N__2680c7bb_12_PowKernel_cu_7dd49032_300329pow_tensor_scalar_kernel_implIN3c108BFloat16ES5_EEvRNS_18TensorIteratorBaseET0_EUlS5_E1_St5arrayIPcLm2EELi4E23TrivialOffsetCalculatorILi1EjESE_NS0_6memory15LoadWithoutCastENSF_16StoreWithoutCastEEEviT_S8_T2_T3_T4_T5_:
.text._ZN2at6native27unrolled_elementwise_kernelIZNS0_50_GLOBAL__N__2680c7bb_12_PowKernel_cu_7dd49032_300329pow_tensor_scalar_kernel_implIN3c108BFloat16ES5_EEvRNS_18TensorIteratorBaseET0_EUlS5_E1_St5arrayIPcLm2EELi4E23TrivialOffsetCalculatorILi1EjESE_NS0_6memory15LoadWithoutCastENSF_16StoreWithoutCastEEEviT_S8_T2_T3_T4_T5_:
[----:B------:R-:W-:Y:S01]  /*0000*/  LDC R1, c[0x0][0x37c] ;  /* 0x0000df00ff017b82 */ /* 0x000fe20000000800 */
[----:B------:R-:W0:Y:S07]  /*0010*/  S2R R11, SR_CTAID.X ;  /* 0x00000000000b7919 */ /* 0x000e2e0000002500 */
[----:B------:R-:W0:Y:S01]  /*0020*/  LDC R12, c[0x0][0x380] ;  /* 0x0000e000ff0c7b82 */ /* 0x000e220000000800 */
[----:B------:R-:W1:Y:S01]  /*0030*/  LDCU.64 UR4, c[0x0][0x358] ;  /* 0x00006b00ff0477ac */ /* 0x000e620008000a00 */
[----:B------:R-:W-:Y:S01]  /*0040*/  PRMT R16, RZ, 0x7610, R16 ;  /* 0x00007610ff107816 */ /* 0x000fe20000000010 */
[----:B------:R-:W2:Y:S01]  /*0050*/  S2R R15, SR_TID.X ;  /* 0x00000000000f7919 */ /* 0x000ea20000002100 */
[----:B------:R-:W-:-:S02]  /*0060*/  PRMT R10, RZ, 0x7610, R10 ;  /* 0x00007610ff0a7816 */ /* 0x000fc4000000000a */
[----:B------:R-:W-:Y:S02]  /*0070*/  PRMT R0, RZ, 0x7610, R0 ;  /* 0x00007610ff007816 */ /* 0x000fe40000000000 */
[----:B------:R-:W-:Y:S01]  /*0080*/  PRMT R14, RZ, 0x7610, R14 ;  /* 0x00007610ff0e7816 */ /* 0x000fe2000000000e */
[----:B0-----:R-:W-:Y:S02]  /*0090*/  IMAD R12, R11, -0x200, R12 ;  /* 0xfffffe000b0c7824 */ /* 0x001fe400078e020c */
[----:B--2---:R-:W-:-:S03]  /*00a0*/  IMAD.MOV.U32 R13, RZ, RZ, R15 ;  /* 0x000000ffff0d7224 */ /* 0x004fc600078e000f */
[----:B------:R-:W-:-:S13]  /*00b0*/  ISETP.GE.AND P0, PT, R15, R12, PT ;  /* 0x0000000c0f00720c */ /* 0x000fda0003f06270 */
[----:B------:R-:W-:Y:S01]  /*00c0*/  @!P0 VIADD R15, R13, 0x80 ;  /* 0x000000800d0f8836 */ /* 0x000fe20000000000 */
[----:B------:R-:W0:Y:S01]  /*00d0*/  @!P0 LDC.64 R2, c[0x0][0x398] ;  /* 0x0000e600ff028b82 */ /* 0x000e220000000a00 */
[----:B------:R-:W-:-:S03]  /*00e0*/  @!P0 LEA R17, R11, R13, 0x9 ;  /* 0x0000000d0b118211 */ /* 0x000fc600078e48ff */
[----:B------:R-:W-:-:S13]  /*00f0*/  ISETP.GE.AND P1, PT, R15, R12, PT ;  /* 0x0000000c0f00720c */ /* 0x000fda0003f26270 */
[----:B------:R-:W-:Y:S01]  /*0100*/  @!P1 IMAD R19, R11, 0x200, R15 ;  /* 0x000002000b139824 */ /* 0x000fe200078e020f */
[----:B------:R-:W-:Y:S01]  /*0110*/  @!P1 IADD3 R15, PT, PT, R15, 0x80, RZ ;  /* 0x000000800f0f9810 */ /* 0x000fe20007ffe0ff */
[----:B------:R-:W2:Y:S03]  /*0120*/  @!P1 LDC.64 R6, c[0x0][0x398] ;  /* 0x0000e600ff069b82 */ /* 0x000ea60000000a00 */
[----:B------:R-:W-:Y:S01]  /*0130*/  ISETP.GE.AND P3, PT, R15, R12, PT ;  /* 0x0000000c0f00720c */ /* 0x000fe20003f66270 */
[----:B0-----:R-:W-:-:S05]  /*0140*/  @!P0 IMAD.WIDE.U32 R2, R17, 0x2, R2 ;  /* 0x0000000211028825 */ /* 0x001fca00078e0002 */
[----:B-1----:R0:W5:Y:S07]  /*0150*/  @!P0 LDG.E.U16 R14, desc[UR4][R2.64] ;  /* 0x00000004020e8981 */ /* 0x00216e000c1e1500 */
[----:B------:R-:W-:Y:S01]  /*0160*/  @!P3 IMAD R21, R11, 0x200, R15 ;  /* 0x000002000b15b824 */ /* 0x000fe200078e020f */
[----:B------:R-:W1:Y:S01]  /*0170*/  @!P3 LDC.64 R8, c[0x0][0x398] ;  /* 0x0000e600ff08bb82 */ /* 0x000e620000000a00 */
[----:B------:R-:W-:-:S05]  /*0180*/  @!P3 VIADD R15, R15, 0x80 ;  /* 0x000000800f0fb836 */ /* 0x000fca0000000000 */
[----:B------:R-:W-:Y:S01]  /*0190*/  ISETP.GE.AND P2, PT, R15, R12, PT ;  /* 0x0000000c0f00720c */ /* 0x000fe20003f46270 */
[----:B--2---:R-:W-:-:S05]  /*01a0*/  @!P1 IMAD.WIDE.U32 R6, R19, 0x2, R6 ;  /* 0x0000000213069825 */ /* 0x004fca00078e0006 */
[----:B------:R0:W5:Y:S07]  /*01b0*/  @!P1 LDG.E.U16 R16, desc[UR4][R6.64] ;  /* 0x0000000406109981 */ /* 0x00016e000c1e1500 */
[----:B------:R-:W2:Y:S01]  /*01c0*/  @!P2 LDC.64 R4, c[0x0][0x398] ;  /* 0x0000e600ff04ab82 */ /* 0x000ea20000000a00 */
[----:B------:R-:W-:Y:S02]  /*01d0*/  @!P2 IMAD R15, R11, 0x200, R15 ;  /* 0x000002000b0fa824 */ /* 0x000fe400078e020f */
[----:B-1----:R-:W-:-:S05]  /*01e0*/  @!P3 IMAD.WIDE.U32 R8, R21, 0x2, R8 ;  /* 0x000000021508b825 */ /* 0x002fca00078e0008 */
[----:B------:R0:W5:Y:S01]  /*01f0*/  @!P3 LDG.E.U16 R10, desc[UR4][R8.64] ;  /* 0x00000004080ab981 */ /* 0x000162000c1e1500 */
[----:B--2---:R-:W-:-:S05]  /*0200*/  @!P2 IMAD.WIDE.U32 R4, R15, 0x2, R4 ;  /* 0x000000020f04a825 */ /* 0x004fca00078e0004 */
[----:B------:R0:W5:Y:S01]  /*0210*/  @!P2 LDG.E.U16 R0, desc[UR4][R4.64] ;  /* 0x000000040400a981 */ /* 0x000162000c1e1500 */
[----:B------:R-:W-:Y:S01]  /*0220*/  ISETP.GE.AND P0, PT, R13, R12, PT ;  /* 0x0000000c0d00720c */ /* 0x000fe20003f06270 */
[----:B------:R-:W-:-:S12]  /*0230*/  BSSY.RECONVERGENT B0, `(.L_x_1247) ;  /* 0x000001d000007945 */ /* 0x000fd80003800200 */
[----:B0-----:R-:W-:Y:S05]  /*0240*/  @P0 BRA `(.L_x_1248) ;  /* 0x00000000006c0947 */ /* 0x001fea0003800000 */
[----:B-----5:R-:W-:Y:S01]  /*0250*/  IMAD.U32 R14, R14, 0x10000, RZ ;  /* 0x000100000e0e7824 */ /* 0x020fe200078e00ff */
[----:B------:R-:W-:Y:S03]  /*0260*/  BSSY.RECONVERGENT B1, `(.L_x_1249) ;  /* 0x0000013000017945 */ /* 0x000fe60003800200 */
[----:B------:R-:W-:-:S06]  /*0270*/  FMUL.FTZ R14, R14, R14 ;  /* 0x0000000e0e0e7220 */ /* 0x000fcc0000410000 */
[----:B------:R-:W0:Y:S02]  /*0280*/  F2F.BF16.F32 R14, R14 ;  /* 0x0000000e000e7304 */ /* 0x000e240000202000 */
[----:B0-----:R-:W-:-:S05]  /*0290*/  SHF.L.U32 R2, R14, 0x10, RZ ;  /* 0x000000100e027819 */ /* 0x001fca00000006ff */
        /* <DEDUP_REMOVED lines=14> */
[----:B------:R-:W-:Y:S05]  /*0380*/  CALL.REL.NOINC `($__internal_3_$__cuda_sm20_dblrcp_rn_slowpath_v3) ;  /* 0x0000000800247944 */ /* 0x000fea0003c00000 */
.L_x_1250:
[----:B------:R-:W-:Y:S05]  /*0390*/  BSYNC.RECONVERGENT B1 ;  /* 0x0000000000017941 */ /* 0x000fea0003800200 */
.L_x_1249:
[----:B------:R-:W-:Y:S01]  /*03a0*/  UMOV UR6, 0xf0000000 ;  /* 0xf000000000067882 */ /* 0x000fe20000000000 */
[----:B------:R-:W-:Y:S01]  /*03b0*/  UMOV UR7, 0x380fffff ;  /* 0x380fffff00077882 */ /* 0x000fe20000000000 */
[----:B------:R-:W0:Y:S01]  /*03c0*/  F2F.F32.F64 R14, R6 ;  /* 0x00000006000e7310 */ /* 0x000e220000301000 */
[----:B------:R-:W-:-:S14]  /*03d0*/  DSETP.GEU.AND P0, PT, |R6|, UR6, PT ;  /* 0x0000000606007e2a */ /* 0x000fdc000bf0e200 */
[----:B0-----:R-:W-:-:S05]  /*03e0*/  @!P0 FMUL R14, R14, 1.175494350822287508e-38 ;  /* 0x008000000e0e8820 */ /* 0x001fca0000400000 */
[----:B------:R-:W-:-:S07]  /*03f0*/  F2FP.BF16.F32.PACK_AB R14, RZ, R14 ;  /* 0x0000000eff0e723e */ /* 0x000fce00000010ff */
.L_x_1248:
[----:B------:R-:W-:Y:S05]  /*0400*/  BSYNC.RECONVERGENT B0 ;  /* 0x0000000000007941 */ /* 0x000fea0003800200 */
.L_x_1247:
[----:B------:R-:W-:Y:S01]  /*0410*/  IADD3 R15, PT, PT, R13, 0x80, RZ ;  /* 0x000000800d0f7810 */ /* 0x000fe20007ffe0ff */
[----:B------:R-:W-:Y:S03]  /*0420*/  BSSY.RECONVERGENT B0, `(.L_x_1251) ;  /* 0x000001e000007945 */ /* 0x000fe60003800200 */
        /* <DEDUP_REMOVED lines=22> */
.L_x_1254:
[----:B------:R-:W-:Y:S05]  /*0590*/  BSYNC.RECONVERGENT B1 ;  /* 0x0000000000017941 */ /* 0x000fea0003800200 */
.L_x_1253:
[----:B------:R-:W-:Y:S01]  /*05a0*/  UMOV UR6, 0xf0000000 ;  /* 0xf000000000067882 */ /* 0x000fe20000000000 */
[----:B------:R-:W-:Y:S01]  /*05b0*/  UMOV UR7, 0x380fffff ;  /* 0x380fffff00077882 */ /* 0x000fe20000000000 */
[----:B------:R-:W0:Y:S01]  /*05c0*/  F2F.F32.F64 R16, R6 ;  /* 0x0000000600107310 */ /* 0x000e220000301000 */
[----:B------:R-:W-:-:S14]  /*05d0*/  DSETP.GEU.AND P0, PT, |R6|, UR6, PT ;  /* 0x0000000606007e2a */ /* 0x000fdc000bf0e200 */
[----:B0-----:R-:W-:-:S05]  /*05e0*/  @!P0 FMUL R16, R16, 1.175494350822287508e-38 ;  /* 0x0080000010108820 */ /* 0x001fca0000400000 */
[----:B------:R-:W-:-:S07]  /*05f0*/  F2FP.BF16.F32.PACK_AB R16, RZ, R16 ;  /* 0x00000010ff10723e */ /* 0x000fce00000010ff */
.L_x_1252:
[----:B------:R-:W-:Y:S05]  /*0600*/  BSYNC.RECONVERGENT B0 ;  /* 0x0000000000007941 */ /* 0x000fea0003800200 */
.L_x_1251:
[----:B------:R-:W-:Y:S01]  /*0610*/  VIADD R3, R13, 0x100 ;  /* 0x000001000d037836 */ /* 0x000fe20000000000 */
[----:B------:R-:W-:Y:S04]  /*0620*/  BSSY.RECONVERGENT B0, `(.L_x_1255) ;  /* 0x000001e000007945 */ /* 0x000fe80003800200 */
[----:B------:R-:W-:-:S13]  /*0630*/  ISETP.GE.AND P0, PT, R3, R12, PT ;  /* 0x0000000c0300720c */ /* 0x000fda0003f06270 */
[----:B------:R-:W-:Y:S05]  /*0640*/  @P0 BRA `(.L_x_1256) ;  /* 0x00000000006c0947 */ /* 0x000fea0003800000 */
        /* <DEDUP_REMOVED lines=17> */
[----:B------:R-:W-:Y:S02]  /*0760*/  MOV R18, 0x790 ;  /* 0x0000079000127802 */ /* 0x000fe40000000f00 */
[----:B------:R-:W-:-:S07]  /*0770*/  IADD3 R9, PT, PT, R4, -0x100000, RZ ;  /* 0xfff0000004097810 */ /* 0x000fce0007ffe0ff */
[----:B------:R-:W-:Y:S05]  /*0780*/  CALL.REL.NOINC `($__internal_3_$__cuda_sm20_dblrcp_rn_slowpath_v3) ;  /* 0x0000000400247944 */ /* 0x000fea0003c00000 */
.L_x_1258:
[----:B------:R-:W-:Y:S05]  /*0790*/  BSYNC.RECONVERGENT B1 ;  /* 0x0000000000017941 */ /* 0x000fea0003800200 */
.L_x_1257:
[----:B------:R-:W-:Y:S01]  /*07a0*/  UMOV UR6, 0xf0000000 ;  /* 0xf000000000067882 */ /* 0x000fe20000000000 */
[----:B------:R-:W-:Y:S01]  /*07b0*/  UMOV UR7, 0x380fffff ;  /* 0x380fffff00077882 */ /* 0x000fe20000000000 */
[----:B------:R-:W0:Y:S01]  /*07c0*/  F2F.F32.F64 R10, R6 ;  /* 0x00000006000a7310 */ /* 0x000e220000301000 */
[----:B------:R-:W-:-:S14]  /*07d0*/  DSETP.GEU.AND P0, PT, |R6|, UR6, PT ;  /* 0x0000000606007e2a */ /* 0x000fdc000bf0e200 */
[----:B0-----:R-:W-:-:S05]  /*07e0*/  @!P0 FMUL R10, R10, 1.175494350822287508e-38 ;  /* 0x008000000a0a8820 */ /* 0x001fca0000400000 */
[----:B------:R-:W-:-:S07]  /*07f0*/  F2FP.BF16.F32.PACK_AB R10, RZ, R10 ;  /* 0x0000000aff0a723e */ /* 0x000fce00000010ff */
.L_x_1256:
[----:B------:R-:W-:Y:S05]  /*0800*/  BSYNC.RECONVERGENT B0 ;  /* 0x0000000000007941 */ /* 0x000fea0003800200 */
.L_x_1255:
        /* <DEDUP_REMOVED lines=24> */
.L_x_1262:
[----:B------:R-:W-:Y:S05]  /*0990*/  BSYNC.RECONVERGENT B1 ;  /* 0x0000000000017941 */ /* 0x000fea0003800200 */
.L_x_1261:
[----:B------:R-:W-:Y:S01]  /*09a0*/  UMOV UR6, 0xf0000000 ;  /* 0xf000000000067882 */ /* 0x000fe20000000000 */
[----:B------:R-:W-:Y:S01]  /*09b0*/  UMOV UR7, 0x380fffff ;  /* 0x380fffff00077882 */ /* 0x000fe20000000000 */
[----:B------:R-:W0:Y:S01]  /*09c0*/  F2F.F32.F64 R0, R6 ;  /* 0x0000000600007310 */ /* 0x000e220000301000 */
[----:B------:R-:W-:-:S14]  /*09d0*/  DSETP.GEU.AND P0, PT, |R6|, UR6, PT ;  /* 0x0000000606007e2a */ /* 0x000fdc000bf0e200 */
[----:B0-----:R-:W-:-:S05]  /*09e0*/  @!P0 FMUL R0, R0, 1.175494350822287508e-38 ;  /* 0x0080000000008820 */ /* 0x001fca0000400000 */
[----:B------:R-:W-:-:S07]  /*09f0*/  F2FP.BF16.F32.PACK_AB R0, RZ, R0 ;  /* 0x00000000ff00723e */ /* 0x000fce00000010ff */
.L_x_1260:
[----:B------:R-:W-:Y:S05]  /*0a00*/  BSYNC.RECONVERGENT B0 ;  /* 0x0000000000007941 */ /* 0x000fea0003800200 */
.L_x_1259:
[----:B------:R-:W-:Y:S01]  /*0a10*/  ISETP.GE.AND P0, PT, R13, R12, PT ;  /* 0x0000000c0d00720c */ /* 0x000fe20003f06270 */
[----:B------:R-:W-:Y:S04]  /*0a20*/  BSSY.RECONVERGENT B0, `(.L_x_1263) ;  /* 0x0000017000007945 */ /* 0x000fe80003800200 */
[----:B------:R-:W-:Y:S08]  /*0a30*/  BSSY.RELIABLE B1, `(.L_x_1264) ;  /* 0x000000f000017945 */ /* 0x000ff00003800100 */
[----:B------:R-:W-:Y:S05]  /*0a40*/  @P0 BRA `(.L_x_1265) ;  /* 0x0000000000340947 */ /* 0x000fea0003800000 */
[----:B------:R-:W0:Y:S01]  /*0a50*/  LDC.64 R2, c[0x0][0x390] ;  /* 0x0000e400ff027b82 */ /* 0x000e220000000a00 */
[----:B------:R-:W-:Y:S01]  /*0a60*/  LEA R5, R11, R13, 0x9 ;  /* 0x0000000d0b057211 */ /* 0x000fe200078e48ff */
[----:B------:R-:W-:-:S05]  /*0a70*/  IMAD.MOV.U32 R13, RZ, RZ, R15 ;  /* 0x000000ffff0d7224 */ /* 0x000fca00078e000f */
[----:B------:R-:W-:-:S13]  /*0a80*/  ISETP.GE.AND P0, PT, R13, R12, PT ;  /* 0x0000000c0d00720c */ /* 0x000fda0003f06270 */
[----:B------:R-:W-:Y:S05]  /*0a90*/  @P0 BREAK.RELIABLE B1 ;  /* 0x0000000000010942 */ /* 0x000fea0003800100 */
[----:B0-----:R-:W-:-:S05]  /*0aa0*/  IMAD.WIDE.U32 R2, R5, 0x2, R2 ;  /* 0x0000000205027825 */ /* 0x001fca00078e0002 */
[----:B-----5:R0:W-:Y:S01]  /*0ab0*/  STG.E.U16 desc[UR4][R2.64], R14 ;  /* 0x0000000e02007986 */ /* 0x0201e2000c101504 */
[----:B------:R-:W-:Y:S05]  /*0ac0*/  @P0 BRA `(.L_x_1266) ;  /* 0x0000000000300947 */ /* 0x000fea0003800000 */
[----:B0-----:R-:W0:Y:S01]  /*0ad0*/  LDC.64 R2, c[0x0][0x390] ;  /* 0x0000e400ff027b82 */ /* 0x001e220000000a00 */
[----:B------:R-:W-:Y:S01]  /*0ae0*/  IMAD R5, R11, 0x200, R13 ;  /* 0x000002000b057824 */ /* 0x000fe200078e020d */
[----:B------:R-:W-:-:S03]  /*0af0*/  IADD3 R13, PT, PT, R13, 0x80, RZ ;  /* 0x000000800d0d7810 */ /* 0x000fc60007ffe0ff */
[----:B0-----:R-:W-:-:S05]  /*0b00*/  IMAD.WIDE.U32 R2, R5, 0x2, R2 ;  /* 0x0000000205027825 */ /* 0x001fca00078e0002 */
[----:B------:R0:W-:Y:S02]  /*0b10*/  STG.E.U16 desc[UR4][R2.64], R16 ;  /* 0x0000001002007986 */ /* 0x0001e4000c101504 */
.L_x_1265:
[----:B------:R-:W-:Y:S05]  /*0b20*/  BSYNC.RELIABLE B1 ;  /* 0x0000000000017941 */ /* 0x000fea0003800100 */
.L_x_1264:
[----:B------:R-:W-:-:S13]  /*0b30*/  ISETP.GE.AND P0, PT, R13, R12, PT ;  /* 0x0000000c0d00720c */ /* 0x000fda0003f06270 */
[----:B0-----:R-:W0:Y:S01]  /*0b40*/  @!P0 LDC.64 R2, c[0x0][0x390] ;  /* 0x0000e400ff028b82 */ /* 0x001e220000000a00 */
[----:B------:R-:W-:Y:S02]  /*0b50*/  @!P0 IMAD R5, R11, 0x200, R13 ;  /* 0x000002000b058824 */ /* 0x000fe400078e020d */
[----:B------:R-:W-:Y:S02]  /*0b60*/  @!P0 VIADD R13, R13, 0x80 ;  /* 0x000000800d0d8836 */ /* 0x000fe40000000000 */
[----:B0-----:R-:W-:-:S05]  /*0b70*/  @!P0 IMAD.WIDE.U32 R2, R5, 0x2, R2 ;  /* 0x0000000205028825 */ /* 0x001fca00078e0002 */
[----:B-----5:R1:W-:Y:S02]  /*0b80*/  @!P0 STG.E.U16 desc[UR4][R2.64], R10 ;  /* 0x0000000a02008986 */ /* 0x0203e4000c101504 */
.L_x_1266:
[----:B------:R-:W-:Y:S05]  /*0b90*/  BSYNC.RECONVERGENT B0 ;  /* 0x0000000000007941 */ /* 0x000fea0003800200 */
.L_x_1263:
[----:B------:R-:W-:Y:S05]  /*0ba0*/  WARPSYNC.ALL ;  /* 0x0000000000007948 */ /* 0x000fea0003800000 */
[----:B------:R-:W-:-:S13]  /*0bb0*/  ISETP.GE.AND P0, PT, R13, R12, PT ;  /* 0x0000000c0d00720c */ /* 0x000fda0003f06270 */
[----:B------:R-:W-:Y:S05]  /*0bc0*/  @P0 EXIT ;  /* 0x000000000000094d */ /* 0x000fea0003800000 */
[----:B01----:R-:W0:Y:S01]  /*0bd0*/  LDC.64 R2, c[0x0][0x390] ;  /* 0x0000e400ff027b82 */ /* 0x003e220000000a00 */
[----:B------:R-:W-:-:S05]  /*0be0*/  LEA R11, R11, R13, 0x9 ;  /* 0x0000000d0b0b7211 */ /* 0x000fca00078e48ff */
[----:B0-----:R-:W-:-:S05]  /*0bf0*/  IMAD.WIDE.U32 R2, R11, 0x2, R2 ;  /* 0x000000020b027825 */ /* 0x001fca00078e0002 */
[----:B------:R-:W-:Y:S01]  /*0c00*/  STG.E.U16 desc[UR4][R2.64], R0 ;  /* 0x0000000002007986 */ /* 0x000fe2000c101504 */
[----:B------:R-:W-:Y:S05]  /*0c10*/  EXIT ;  /* 0x000000000000794d */ /* 0x000fea0003800000 */
        .weak           $__internal_3_$__cuda_sm20_dblrcp_rn_slowpath_v3
        .type           $__internal_3_$__cuda_sm20_dblrcp_rn_slowpath_v3,@function
        .size           $__internal_3_$__cuda_sm20_dblrcp_rn_slowpath_v3,(.L_x_68289 - $__internal_3_$__cuda_sm20_dblrcp_rn_slowpath_v3)
$__internal_3_$__cuda_sm20_dblrcp_rn_slowpath_v3:
        /* <DEDUP_REMOVED lines=11> */
[----:B------:R-:W-:Y:S01]  /*0cd0*/  IADD3 R5, PT, PT, R3, -0x3fe00000, RZ ;  /* 0xc020000003057810 */ /* 0x000fe20007ffe0ff */
[----:B------:R-:W-:Y:S02]  /*0ce0*/  IMAD.MOV.U32 R4, RZ, RZ, R2 ;  /* 0x000000ffff047224 */ /* 0x000fe400078e0002 */
[----:B------:R-:W-:Y:S01]  /*0cf0*/  IMAD.MOV.U32 R6, RZ, RZ, R9 ;  /* 0x000000ffff067224 */ /* 0x000fe200078e0009 */
[----:B------:R-:W0:Y:S05]  /*0d00*/  MUFU.RCP64H R7, R5 ;  /* 0x0000000500077308 */ /* 0x000e2a0000001800 */
        /* <DEDUP_REMOVED lines=10> */
.L_x_1270:
        /* <DEDUP_REMOVED lines=10> */
.L_x_1268:
[----:B------:R-:W-:Y:S01]  /*0e50*/  LOP3.LUT R7, R3, 0x80000, RZ, 0xfc, !PT ;  /* 0x0008000003077812 */ /* 0x000fe200078efcff */
[----:B------:R-:W-:-:S07]  /*0e60*/  IMAD.MOV.U32 R6, RZ, RZ, R2 ;  /* 0x000000ffff067224 */ /* 0x000fce00078e0002 */
.L_x_1269:
[----:B------:R-:W-:Y:S05]  /*0e70*/  BSYNC.RECONVERGENT B2 ;  /* 0x0000000000027941 */ /* 0x000fea0003800200 */
.L_x_1267:
[----:B------:R-:W-:-:S04]  /*0e80*/  MOV R19, 0x0 ;  /* 0x0000000000137802 */ /* 0x000fc80000000f00 */
[----:B------:R-:W-:Y:S05]  /*0e90*/  RET.REL.NODEC R18 `(_ZN2at6native27unrolled_elementwise_kernelIZNS0_50_GLOBAL__N__2680c7bb_12_PowKernel_cu_7dd49032_300329pow_tensor_scalar_kernel_implIN3c108BFloat16ES5_EEvRNS_18TensorIteratorBaseET0_EUlS5_E1_St5arrayIPcLm2EELi4E23TrivialOffsetCalculatorILi1EjESE_NS0_6memory15LoadWithoutCastENSF_16StoreWithoutCastEEEviT_S8_T2_T3_T4_T5_) ;  /* 0xfffffff012587950 */ /* 0x000fea0003c3ffff */
.L_x_1271:
        /* <DEDUP_REMOVED lines=14> */
.L_x_68289:


//--------------------- .text._ZN2at6native29vectorized_elementwise_kernelILi2EZNS0_50_GLOBAL__N__2680c7bb_12_PowKernel_cu_7dd49032_300329pow_tensor_scalar_kernel_implIN3c108BFloat16ES5_EEvRNS_18TensorIteratorBaseET0_EUlS5_E1_St5arrayIPcLm2EEEEviS8_T1_ --------------------------
	.section	.text._ZN2at6native29vectorized_elementwise_kernelILi2EZNS0_50_GLOBAL__N__2680c7bb_12_PowKernel_cu_7dd49032_300329pow_tensor_scalar_kernel_implIN3c108BFloat16ES5_EEvRNS_18TensorIteratorBaseET0_EUlS5_E1_St5arrayIPcLm2EEEEviS8_T1_,"ax",@progbits
	.align	128
        .global         _ZN2at6native29vectorized_elementwise_kernelILi2EZNS0_50_GLOBAL__N__2680c7bb_12_PowKernel_cu_7dd49032_300329pow_tensor_scalar_kernel_implIN3c108BFloat16ES5_EEvRNS_18TensorIteratorBaseET0_EUlS5_E1_St5arrayIPcLm2EEEEviS8_T1_
        .type           _ZN2at6native29vectorized_elementwise_kernelILi2EZNS0_50_GLOBAL__N__2680c7bb_12_PowKernel_cu_7dd49032_300329pow_tensor_scalar_kernel_implIN3c108BFloat16ES5_EEvRNS_18TensorIteratorBaseET0_EUlS5_E1_St5arrayIPcLm2EEEEviS8_T1_,@function
        .size           _ZN2at6native29vectorized_elementwise_kernelILi2EZNS0_50_GLOBAL__N__2680c7bb_12_PowKernel_cu_7dd49032_300329pow_tensor_scalar_kernel_implIN3c108BFloat16ES5_EEvRNS_18TensorIteratorBaseET0_EUlS5_E1_St5arrayIPcLm2EEEEviS8_T1_,(.L_x_68290 - _ZN2at6native29vectorized_elementwise_kernelILi2EZNS0_50_GLOBAL__N__2680c7bb_12_PowKernel_cu_7dd49032_300329pow_tensor_scalar_kernel_implIN3c108BFloat16ES5_EEvRNS_18TensorIteratorBaseET0_EUlS5_E1_St5arrayIPcLm2EEEEviS8_T1_)
        .other          _ZN2at6native29vectorized_elementwise_kernelILi2EZNS0_50_GLOBAL__N__2680c7bb_12_PowKernel_cu_7dd49032_300329pow_tensor_scalar_kernel_implIN3c108BFloat16ES5_EEvRNS_18TensorIteratorBaseET0_EUlS5_E1_St5arrayIPcLm2EEEEviS8_T1_,@"STO_CUDA_ENTRY STV_DEFAULT"
_ZN2at6native29vectorized_elementwise_kernelILi2EZNS0_50_GLOBAL__N__2680c7bb_12_PowKernel_cu_7dd49032_300329pow_tensor_scalar_kernel_implIN3c108BFloat16ES5_EEvRNS_18TensorIteratorBaseET0_EUlS5_E1_St5arrayIPcLm2EEEEviS8_T1_:
.text._ZN2at6native29vectorized_elementwise_kernelILi2EZNS0_50_GLOBAL__N__2680c7bb_12_PowKernel_cu_7dd49032_300329pow_tensor_scalar_kernel_implIN3c108BFloat16ES5_EEvRNS_18TensorIteratorBaseET0_EUlS5_E1_St5arrayIPcLm2EEEEviS8_T1_:
[----:B------:R-:W-:Y:S01]  /*0000*/  LDC R1, c[0x0][0x37c] ;  /* 0x0000df00ff017b82 */ /* 0x000fe20000000800 */
[----:B------:R-:W0:Y:S01]  /*0010*/  S2R R9, SR_CTAID.X ;  /* 0x0000000000097919 */ /* 0x000e220000002500 */
[----:B------:R-:W1:Y:S01]  /*0020*/  LDCU UR6, c[0x0][0x380] ;  /* 0x00007000ff0677ac */ /* 0x000e620008000800 */
[----:B------:R-:W2:Y:S01]  /*0030*/  LDCU.64 UR4, c[0x0][0x358] ;  /* 0x00006b00ff0477ac */ /* 0x000ea20008000a00 */
[----:B0-----:R-:W-:-:S05]  /*0040*/  IMAD.SHL.U32 R9, R9, 0x400, RZ ;  /* 0x0000040009097824 */ /* 0x001fca00078e00ff */
[----:B-1----:R-:W-:-:S04]  /*0050*/  IADD3 R7, PT, PT, -R9, UR6, RZ ;  /* 0x0000000609077c10 */ /* 0x002fc8000fffe1ff */
[----:B------:R-:W-:-:S13]  /*0060*/  ISETP.GT.U32.AND P0, PT, R7, 0x3ff, PT ;  /* 0x000003ff0700780c */ /* 0x000fda0003f04070 */
[----:B--2---:R-:W-:Y:S05]  /*0070*/  @P0 BRA `(.L_x_1272) ;  /* 0x0000001400d40947 */ /* 0x004fea0003800000 */
        /* <DEDUP_REMOVED lines=8> */
[----:B------:R-:W-:Y:S02]  /*0100*/  @!P5 IMAD.IADD R0, R9, 0x1, R10 ;  /* 0x000000010900d824 */ /* 0x000fe400078e020a */
[----:B------:R-:W-:-:S05]  /*0110*/  @!P5 VIADD R10, R10, 0x80 ;  /* 0x000000800a0ad836 */ /* 0x000fca0000000000 */
[CC--:B------:R-:W-:Y:S01]  /*0120*/  ISETP.GE.U32.AND P4, PT, R10.reuse, R7.reuse, PT ;  /* 0x000000070a00720c */ /* 0x0c0fe20003f86070 */
[----:B0-----:R-:W-:Y:S02]  /*0130*/  @!P6 IMAD.WIDE.U32 R2, R5, 0x2, R2 ;  /* 0x000000020502e825 */ /* 0x001fe400078e0002 */
[----:B------:R-:W0:Y:S03]  /*0140*/  @!P5 LDC.64 R4, c[0x0][0x398] ;  /* 0x0000e600ff04db82 */ /* 0x000e260000000a00 */
[----:B------:R1:W5:Y:S07]  /*0150*/  @!P6 LDG.E.U16 R8, desc[UR4][R2.64] ;  /* 0x000000040208e981 */ /* 0x00036e000c1e1500 */
[----:B------:R-:W-:Y:S01]  /*0160*/  @!P4 IADD3 R11, PT, PT, R9, R10, RZ ;  /* 0x0000000a090bc210 */ /* 0x000fe20007ffe0ff */
[----:B------:R-:W-:Y:S01]  /*0170*/  @!P4 VIADD R10, R10, 0x80 ;  /* 0x000000800a0ac836 */ /* 0x000fe20000000000 */
[----:B------:R-:W2:Y:S04]  /*0180*/  @!P4 LDC.64 R22, c[0x0][0x398] ;  /* 0x0000e600ff16cb82 */ /* 0x000ea80000000a00 */
[----:B------:R-:W-:-:S13]  /*0190*/  ISETP.GE.U32.AND P3, PT, R10, R7, PT ;  /* 0x000000070a00720c */ /* 0x000fda0003f66070 */
[----:B------:R-:W-:Y:S01]  /*01a0*/  @!P3 IMAD.IADD R29, R9, 0x1, R10 ;  /* 0x00000001091db824 */ /* 0x000fe200078e020a */
[----:B------:R-:W-:Y:S01]  /*01b0*/  @!P3 IADD3 R10, PT, PT, R10, 0x80, RZ ;  /* 0x000000800a0ab810 */ /* 0x000fe20007ffe0ff */
[----:B------:R-:W3:Y:S03]  /*01c0*/  @!P3 LDC.64 R16, c[0x0][0x398] ;  /* 0x0000e600ff10bb82 */ /* 0x000ee60000000a00 */
[----:B------:R-:W-:-:S13]  /*01d0*/  ISETP.GE.U32.AND P2, PT, R10, R7, PT ;  /* 0x000000070a00720c */ /* 0x000fda0003f46070 */
[----:B------:R-:W-:Y:S01]  /*01e0*/  @!P2 IMAD.IADD R27, R9, 0x1, R10 ;  /* 0x00000001091ba824 */ /* 0x000fe200078e020a */
[----:B------:R-:W4:Y:S01]  /*01f0*/  @!P2 LDC.64 R14, c[0x0][0x398] ;  /* 0x0000e600ff0eab82 */ /* 0x000f220000000a00 */
[----:B------:R-:W-:-:S05]  /*0200*/  @!P2 VIADD R10, R10, 0x80 ;  /* 0x000000800a0aa836 */ /* 0x000fca0000000000 */
[----:B------:R-:W-:-:S13]  /*0210*/  ISETP.GE.U32.AND P1, PT, R10, R7, PT ;  /* 0x000000070a00720c */ /* 0x000fda0003f26070 */
[----:B------:R-:W-:Y:S01]  /*0220*/  @!P1 IADD3 R25, PT, PT, R9, R10, RZ ;  /* 0x0000000a09199210 */ /* 0x000fe20007ffe0ff */
[----:B------:R-:W-:Y:S01]  /*0230*/  @!P1 VIADD R10, R10, 0x80 ;  /* 0x000000800a0a9836 */ /* 0x000fe20000000000 */
[----:B------:R-:W4:Y:S04]  /*0240*/  @!P1 LDC.64 R12, c[0x0][0x398] ;  /* 0x0000e600ff0c9b82 */ /* 0x000f280000000a00 */
[----:B------:R-:W-:-:S13]  /*0250*/  ISETP.GE.U32.AND P0, PT, R10, R7, PT ;  /* 0x000000070a00720c */ /* 0x000fda0003f06070 */
[----:B------:R-:W-:Y:S01]  /*0260*/  @!P0 IADD3 R21, PT, PT, R9, R10, RZ ;  /* 0x0000000a09158210 */ /* 0x000fe20007ffe0ff */
[----:B------:R-:W-:Y:S01]  /*0270*/  @!P0 VIADD R10, R10, 0x80 ;  /* 0x000000800a0a8836 */ /* 0x000fe20000000000 */
[----:B-1----:R-:W1:Y:S04]  /*0280*/  @!P0 LDC.64 R2, c[0x0][0x398] ;  /* 0x0000e600ff028b82 */ /* 0x002e680000000a00 */
[----:B------:R-:W-:-:S13]  /*0290*/  ISETP.GE.U32.AND P6, PT, R10, R7, PT ;  /* 0x000000070a00720c */ /* 0x000fda0003fc6070 */
[----:B------:R-:W4:Y:S01]  /*02a0*/  @!P6 LDC.64 R18, c[0x0][0x398] ;  /* 0x0000e600ff12eb82 */ /* 0x000f220000000a00 */
[----:B0-----:R-:W-:Y:S01]  /*02b0*/  @!P5 IMAD.WIDE.U32 R4, R0, 0x2, R4 ;  /* 0x000000020004d825 */ /* 0x001fe200078e0004 */
[----:B------:R-:W-:-:S03]  /*02c0*/  PRMT R0, RZ, 0x7610, R0 ;  /* 0x00007610ff007816 */ /* 0x000fc60000000000 */
[----:B------:R-:W-:Y:S01]  /*02d0*/  @!P6 IMAD.IADD R10, R9, 0x1, R10 ;  /* 0x00000001090ae824 */ /* 0x000fe200078e020a */
[----:B------:R-:W-:Y:S01]  /*02e0*/  PRMT R20, RZ, 0x7610, R20 ;  /* 0x00007610ff147816 */ /* 0x000fe20000000014 */
[----:B--2---:R-:W-:Y:S01]  /*02f0*/  @!P4 IMAD.WIDE.U32 R22, R11, 0x2, R22 ;  /* 0x000000020b16c825 */ /* 0x004fe200078e0016 */
[----:B------:R0:W5:Y:S01]  /*0300*/  @!P5 LDG.E.U16 R0, desc[UR4][R4.64] ;  /* 0x000000040400d981 */ /* 0x000162000c1e1500 */
[----:B------:R-:W-:Y:S02]  /*0310*/  PRMT R11, RZ, 0x7610, R11 ;  /* 0x00007610ff0b7816 */ /* 0x000fe4000000000b */
[----:B-1----:R-:W-:Y:S01]  /*0320*/  @!P0 IMAD.WIDE.U32 R2, R21, 0x2, R2 ;  /* 0x0000000215028825 */ /* 0x002fe200078e0002 */
[----:B------:R-:W-:-:S03]  /*0330*/  PRMT R21, RZ, 0x7610, R21 ;  /* 0x00007610ff157816 */ /* 0x000fc60000000015 */
[----:B---3--:R-:W-:Y:S01]  /*0340*/  @!P3 IMAD.WIDE.U32 R16, R29, 0x2, R16 ;  /* 0x000000021d10b825 */ /* 0x008fe200078e0010 */
[----:B------:R1:W5:Y:S01]  /*0350*/  @!P4 LDG.E.U16 R11, desc[UR4][R22.64] ;  /* 0x00000004160bc981 */ /* 0x000362000c1e1500 */
[----:B0-----:R-:W-:Y:S02]  /*0360*/  PRMT R4, RZ, 0x7610, R4 ;  /* 0x00007610ff047816 */ /* 0x001fe40000000004 */
[----:B----4-:R-:W-:Y:S01]  /*0370*/  @!P2 IMAD.WIDE.U32 R14, R27, 0x2, R14 ;  /* 0x000000021b0ea825 */ /* 0x010fe200078e000e */
[----:B------:R1:W5:Y:S03]  /*0380*/  @!P3 LDG.E.U16 R20, desc[UR4][R16.64] ;  /* 0x000000041014b981 */ /* 0x000366000c1e1500 */
[----:B------:R-:W-:Y:S01]  /*0390*/  @!P6 IMAD.WIDE.U32 R18, R10, 0x2, R18 ;  /* 0x000000020a12e825 */ /* 0x000fe200078e0012 */
[----:B------:R-:W-:Y:S01]  /*03a0*/  PRMT R10, RZ, 0x7610, R10 ;  /* 0x00007610ff0a7816 */ /* 0x000fe2000000000a */
[----:B------:R1:W5:Y:S02]  /*03b0*/  @!P2 LDG.E.U16 R21, desc[UR4][R14.64] ;  /* 0x000000040e15a981 */ /* 0x000364000c1e1500 */
[----:B------:R-:W-:-:S02]  /*03c0*/  @!P1 IMAD.WIDE.U32 R12, R25, 0x2, R12 ;  /* 0x00000002190c9825 */ /* 0x000fc400078e000c */
[----:B------:R1:W5:Y:S04]  /*03d0*/  @!P6 LDG.E.U16 R4, desc[UR4][R18.64] ;  /* 0x000000041204e981 */ /* 0x000368000c1e1500 */
[----:B------:R1:W5:Y:S01]  /*03e0*/  @!P1 LDG.E.U16 R10, desc[UR4][R12.64] ;  /* 0x000000040c0a9981 */ /* 0x000362000c1e1500 */
[----:B------:R-:W-:-:S06]  /*03f0*/  PRMT R5, RZ, 0x7610, R5 ;  /* 0x00007610ff057816 */ /* 0x000fcc0000000005 */
[----:B------:R1:W5:Y:S01]  /*0400*/  @!P0 LDG.E.U16 R5, desc[UR4][R2.64] ;  /* 0x0000000402058981 */ /* 0x000362000c1e1500 */
[----:B------:R-:W-:Y:S01]  /*0410*/  ISETP.GE.U32.AND P0, PT, R6, R7, PT ;  /* 0x000000070600720c */ /* 0x000fe20003f06070 */
[----:B------:R-:W-:-:S12]  /*0420*/  BSSY.RECONVERGENT B1, `(.L_x_1273) ;  /* 0x000001d000017945 */ /* 0x000fd80003800200 */
[----:B-1----:R-:W-:Y:S05]  /*0430*/  @P0 BRA `(.L_x_1274) ;  /* 0x00000000006c0947 */ /* 0x002fea0003800000 */
        /* <DEDUP_REMOVED lines=19> */
[----:B------:R-:W-:Y:S05]  /*0570*/  CALL.REL.NOINC `($__internal_4_$__cuda_sm20_dblrcp_rn_slowpath_v3) ;  /* 0x0000002000347944 */ /* 0x000fea0003c00000 */
.L_x_1276:
[----:B------:R-:W-:Y:S05]  /*0580*/  BSYNC.RECONVERGENT B2 ;  /* 0x0000000000027941 */ /* 0x000fea0003800200 */
.L_x_1275:
[----:B------:R-:W-:Y:S01]  /*0590*/  UMOV UR6, 0xf0000000 ;  /* 0xf000000000067882 */ /* 0x000fe20000000000 */
[----:B------:R-:W-:Y:S01]  /*05a0*/  UMOV UR7, 0x380fffff ;  /* 0x380fffff00077882 */ /* 0x000fe20000000000 */
[----:B------:R-:W0:Y:S01]  /*05b0*/  F2F.F32.F64 R3, R14 ;  /* 0x0000000e00037310 */ /* 0x000e220000301000 */
[----:B------:R-:W-:-:S14]  /*05c0*/  DSETP.GEU.AND P0, PT, |R14|, UR6, PT ;  /* 0x000000060e007e2a */ /* 0x000fdc000bf0e200 */
[----:B0-----:R-:W-:-:S05]  /*05d0*/  @!P0 FMUL R3, R3, 1.175494350822287508e-38 ;  /* 0x0080000003038820 */ /* 0x001fca0000400000 */
[----:B------:R-:W-:-:S07]  /*05e0*/  F2FP.BF16.F32.PACK_AB R3, RZ, R3 ;  /* 0x00000003ff03723e */ /* 0x000fce00000010ff */
.L_x_1274:
[----:B------:R-:W-:Y:S05]  /*05f0*/  BSYNC.RECONVERGENT B1 ;  /* 0x0000000000017941 */ /* 0x000fea0003800200 */
.L_x_1273:
[----:B------:R-:W-:Y:S01]  /*0600*/  VIADD R2, R6, 0x80 ;  /* 0x0000008006027836 */ /* 0x000fe20000000000 */
[----:B------:R-:W-:Y:S04]  /*0610*/  BSSY.RECONVERGENT B1, `(.L_x_1277) ;  /* 0x000001e000017945 */ /* 0x000fe80003800200 */
[----:B------:R-:W-:-:S13]  /*0620*/  ISETP.GE.U32.AND P0, PT, R2, R7, PT ;  /* 0x000000070200720c */ /* 0x000fda0003f06070 */
[----:B------:R-:W-:Y:S05]  /*0630*/  @P0 BRA `(.L_x_1278) ;  /* 0x00000000006c0947 */ /* 0x000fea0003800000 */
[----:B-----5:R-:W-:Y:S01]  /*0640*/  IMAD.U32 R0, R0, 0x10000, RZ ;  /* 0x0001000000007824 */ /* 0x020fe200078e00ff */
[----:B------:R-:W-:Y:S03]  /*0650*/  BSSY.RECONVERGENT B2, `(.L_x_1279) ;  /* 0x0000013000027945 */ /* 0x000fe60003800200 */
[----:B------:R-:W-:-:S06]  /*0660*/  FMUL.FTZ R0, R0, R0 ;  /* 0x0000000000007220 */ /* 0x000fcc0000410000 */
[----:B------:R-:W0:Y:S02]  /*0670*/  F2F.BF16.F32 R0, R0 ;  /* 0x0000000000007304 */ /* 0x000e240000202000 */
[----:B0-----:R-:W-:-:S05]  /*0680*/  SHF.L.U32 R8, R0, 0x10, RZ ;  /* 0x0000001000087819 */ /* 0x001fca00000006ff */
[----:B------:R-:W-:-:S04]  /*0690*/  FMUL.FTZ R8, R8, 1 ;  /* 0x3f80000008087820 */ /* 0x000fc80000410000 */
        /* <DEDUP_REMOVED lines=13> */
[----:B------:R-:W-:Y:S05]  /*0770*/  CALL.REL.NOINC `($__internal_4_$__cuda_sm20_dblrcp_rn_slowpath_v3) ;  /* 0x0000001c00b47944 */ /* 0x000fea0003c00000 */
.L_x_1280:
[----:B------:R-:W-:Y:S05]  /*0780*/  BSYNC.RECONVERGENT B2 ;  /* 0x0000000000027941 */ /* 0x000fea0003800200 */
.L_x_1279:
[----:B------:R-:W-:Y:S01]  /*0790*/  UMOV UR6, 0xf0000000 ;  /* 0xf000000000067882 */ /* 0x000fe20000000000 */
[----:B------:R-:W-:Y:S01]  /*07a0*/  UMOV UR7, 0x380fffff ;  /* 0x380fffff00077882 */ /* 0x000fe20000000000 */
[----:B------:R-:W0:Y:S01]  /*07b0*/  F2F.F32.F64 R0, R14 ;  /* 0x0000000e00007310 */ /* 0x000e220000301000 */
[----:B------:R-:W-:-:S14]  /*07c0*/  DSETP.GEU.AND P0, PT, |R14|, UR6, PT ;  /* 0x000000060e007e2a */ /* 0x000fdc000bf0e200 */
[----:B0-----:R-:W-:-:S05]  /*07d0*/  @!P0 FMUL R0, R0, 1.175494350822287508e-38 ;  /* 0x0080000000008820 */ /* 0x001fca0000400000 */
[----:B------:R-:W-:-:S07]  /*07e0*/  F2FP.BF16.F32.PACK_AB R0, RZ, R0 ;  /* 0x00000000ff00723e */ /* 0x000fce00000010ff */
.L_x_1278:
[----:B------:R-:W-:Y:S05]  /*07f0*/  BSYNC.RECONVERGENT B1 ;  /* 0x0000000000017941 */ /* 0x000fea0003800200 */
.L_x_1277:
[----:B-----5:R-:W-:Y:S01]  /*0800*/  IADD3 R8, PT, PT, R6, 0x100, RZ ;  /* 0x0000010006087810 */ /* 0x020fe20007ffe0ff */
[----:B------:R-:W-:Y:S03]  /*0810*/  BSSY.RECONVERGENT B1, `(.L_x_1281) ;  /* 0x000001e000017945 */ /* 0x000fe60003800200 */
[----:B------:R-:W-:-:S13]  /*0820*/  ISETP.GE.U32.AND P0, PT, R8, R7, PT ;  /* 0x000000070800720c */ /* 0x000fda0003f06070 */
[----:B------:R-:W-:Y:S05]  /*0830*/  @P0 BRA `(.L_x_1282) ;  /* 0x00000000006c0947 */ /* 0x000fea0003800000 */
[----:B------:R-:W-:Y:S01]  /*0840*/  IMAD.U32 R11, R11, 0x10000, RZ ;  /* 0x000100000b0b7824 */ /* 0x000fe200078e00ff */
[----:B------:R-:W-:Y:S03]  /*0850*/  BSSY.RECONVERGENT B2, `(.L_x_1283) ;  /* 0x0000013000027945 */ /* 0x000fe60003800200 */
        /* <DEDUP_REMOVED lines=18> */
.L_x_1284:
[----:B------:R-:W-:Y:S05]  /*0980*/  BSYNC.RECONVERGENT B2 ;  /* 0x0000000000027941 */ /* 0x000fea0003800200 */
.L_x_1283:
[----:B------:R-:W-:Y:S01]  /*0990*/  UMOV UR6, 0xf0000000 ;  /* 0xf000000000067882 */ /* 0x000fe20000000000 */
[----:B------:R-:W-:Y:S01]  /*09a0*/  UMOV UR7, 0x380fffff ;  /* 0x380fffff00077882 */ /* 0x000fe20000000000 */
[----:B------:R-:W0:Y:S01]  /*09b0*/  F2F.F32.F64 R11, R14 ;  /* 0x0000000e000b7310 */ /* 0x000e220000301000 */
[----:B------:R-:W-:-:S14]  /*09c0*/  DSETP.GEU.AND P0, PT, |R14|, UR6, PT ;  /* 0x000000060e007e2a */ /* 0x000fdc000bf0e200 */
[----:B0-----:R-:W-:-:S05]  /*09d0*/  @!P0 FMUL R11, R11, 1.175494350822287508e-38 ;  /* 0x008000000b0b8820 */ /* 0x001fca0000400000 */
[----:B------:R-:W-:-:S07]  /*09e0*/  F2FP.BF16.F32.PACK_AB R11, RZ, R11 ;  /* 0x0000000bff0b723e */ /* 0x000fce00000010ff */
.L_x_1282:
[----:B------:R-:W-:Y:S05]  /*09f0*/  BSYNC.RECONVERGENT B1 ;  /* 0x0000000000017941 */ /* 0x000fea0003800200 */
.L_x_1281:
[----:B------:R-:W-:Y:S01]  /*0a00*/  VIADD R8, R6, 0x180 ;  /* 0x0000018006087836 */ /* 0x000fe20000000000 */
[----:B------:R-:W-:Y:S04]  /*0a10*/  BSSY.RECONVERGENT B1, `(.L_x_1285) ;  /* 0x000001e000017945 */ /* 0x000fe80003800200 */
[----:B------:R-:W-:-:S13]  /*0a20*/  ISETP.GE.U32.AND P0, PT, R8, R7, PT ;  /* 0x000000070800720c */ /* 0x000fda0003f06070 */
[----:B------:R-:W-:Y:S05]  /*0a30*/  @P0 BRA `(.L_x_1286) ;  /* 0x00000000006c0947 */ /* 0x000fea0003800000 */
[----:B------:R-:W-:Y:S01]  /*0a40*/  SHF.L.U32 R20, R20, 0x10, RZ ;  /* 0x0000001014147819 */ /* 0x000fe200000006ff */
[----:B------:R-:W-:Y:S04]  /*0a50*/  BSSY.RECONVERGENT B2, `(.L_x_1287) ;  /* 0x0000013000027945 */ /* 0x000fe80003800200 */
[----:B------:R-:W-:-:S06]  /*0a60*/  FMUL.FTZ R20, R20, R20 ;  /* 0x0000001414147220 */ /* 0x000fcc0000410000 */
[----:B------:R-:W0:Y:S02]  /*0a70*/  F2F.BF16.F32 R20, R20 ;  /* 0x0000001400147304 */ /* 0x000e240000202000 */
[----:B0-----:R-:W-:-:S04]  /*0a80*/  IMAD.U32 R8, R20, 0x10000, RZ ;  /* 0x0001000014087824 */ /* 0x001fc800078e00ff */
        /* <DEDUP_REMOVED lines=15> */
.L_x_1288:
[----:B------:R-:W-:Y:S05]  /*0b80*/  BSYNC.RECONVERGENT B2 ;  /* 0x0000000000027941 */ /* 0x000fea0003800200 */
.L_x_1287:
[----:B------:R-:W-:Y:S01]  /*0b90*/  UMOV UR6, 0xf0000000 ;  /* 0xf000000000067882 */ /* 0x000fe20000000000 */
[----:B------:R-:W-:Y:S01]  /*0ba0*/  UMOV UR7, 0x380fffff ;  /* 0x380fffff00077882 */ /* 0x000fe20000000000 */
[----:B------:R-:W0:Y:S01]  /*0bb0*/  F2F.F32.F64 R20, R14 ;  /* 0x0000000e00147310 */ /* 0x000e220000301000 */
[----:B------:R-:W-:-:S14]  /*0bc0*/  DSETP.GEU.AND P0, PT, |R14|, UR6, PT ;  /* 0x000000060e007e2a */ /* 0x000fdc000bf0e200 */
[----:B0-----:R-:W-:-:S05]  /*0bd0*/  @!P0 FMUL R20, R20, 1.175494350822287508e-38 ;  /* 0x0080000014148820 */ /* 0x001fca0000400000 */
[----:B------:R-:W-:-:S07]  /*0be0*/  F2FP.BF16.F32.PACK_AB R20, RZ, R20 ;  /* 0x00000014ff14723e */ /* 0x000fce00000010ff */
.L_x_1286:
[----:B------:R-:W-:Y:S05]  /*0bf0*/  BSYNC.RECONVERGENT B1 ;  /* 0x0000000000017941 */ /* 0x000fea0003800200 */
.L_x_1285:
[----:B------:R-:W-:Y:S01]  /*0c00*/  VIADD R8, R6, 0x200 ;  /* 0x0000020006087836 */ /* 0x000fe20000000000 */
[----:B------:R-:W-:Y:S04]  /*0c10*/  BSSY.RECONVERGENT B1, `(.L_x_1289) ;  /* 0x000001e000017945 */ /* 0x000fe80003800200 */
[----:B------:R-:W-:-:S13]  /*0c20*/  ISETP.GE.U32.AND P0, PT, R8, R7, PT ;  /* 0x000000070800720c */ /* 0x000fda0003f06070 */
[----:B------:R-:W-:Y:S05]  /*0c30*/  @P0 BRA `(.L_x_1290) ;  /* 0x00000000006c0947 */ /* 0x000fea0003800000 */
[----:B------:R-:W-:Y:S01]  /*0c40*/  IMAD.U32 R21, R21, 0x10000, RZ ;  /* 0x0001000015157824 */ /* 0x000fe200078e00ff */
        /* <DEDUP_REMOVED lines=19> */
.L_x_1292:
[----:B------:R-:W-:Y:S05]  /*0d80*/  BSYNC.RECONVERGENT B2 ;  /* 0x0000000000027941 */ /* 0x000fea0003800200 */
.L_x_1291:
[----:B------:R-:W-:Y:S01]  /*0d90*/  UMOV UR6, 0xf0000000 ;  /* 0xf000000000067882 */ /* 0x000fe20000000000 */
[----:B------:R-:W-:Y:S01]  /*0da0*/  UMOV UR7, 0x380fffff ;  /* 0x380fffff00077882 */ /* 0x000fe20000000000 */
[----:B------:R-:W0:Y:S01]  /*0db0*/  F2F.F32.F64 R21, R14 ;  /* 0x0000000e00157310 */ /* 0x000e220000301000 */
[----:B------:R-:W-:-:S14]  /*0dc0*/  DSETP.GEU.AND P0, PT, |R14|, UR6, PT ;  /* 0x000000060e007e2a */ /* 0x000fdc000bf0e200 */
[----:B0-----:R-:W-:-:S05]  /*0dd0*/  @!P0 FMUL R21, R21, 1.175494350822287508e-38 ;  /* 0x0080000015158820 */ /* 0x001fca0000400000 */
[----:B------:R-:W-:-:S07]  /*0de0*/  F2FP.BF16.F32.PACK_AB R21, RZ, R21 ;  /* 0x00000015ff15723e */ /* 0x000fce00000010ff */
.L_x_1290:
[----:B------:R-:W-:Y:S05]  /*0df0*/  BSYNC.RECONVERGENT B1 ;  /* 0x0000000000017941 */ /* 0x000fea0003800200 */
.L_x_1289:
[----:B------:R-:W-:Y:S01]  /*0e00*/  IADD3 R8, PT, PT, R6, 0x280, RZ ;  /* 0x0000028006087810 */ /* 0x000fe20007ffe0ff */
        /* <DEDUP_REMOVED lines=23> */
.L_x_1296:
[----:B------:R-:W-:Y:S05]  /*0f80*/  BSYNC.RECONVERGENT B2 ;  /* 0x0000000000027941 */ /* 0x000fea0003800200 */
.L_x_1295:
[----:B------:R-:W-:Y:S01]  /*0f90*/  UMOV UR6, 0xf0000000 ;  /* 0xf000000000067882 */ /* 0x000fe20000000000 */
[----:B------:R-:W-:Y:S01]  /*0fa0*/  UMOV UR7, 0x380fffff ;  /* 0x380fffff00077882 */ /* 0x000fe20000000000 */
[----:B------:R-:W0:Y:S01]  /*0fb0*/  F2F.F32.F64 R10, R14 ;  /* 0x0000000e000a7310 */ /* 0x000e220000301000 */
[----:B------:R-:W-:-:S14]  /*0fc0*/  DSETP.GEU.AND P0, PT, |R14|, UR6, PT ;  /* 0x000000060e007e2a */ /* 0x000fdc000bf0e200 */
[----:B0-----:R-:W-:-:S05]  /*0fd0*/  @!P0 FMUL R10, R10, 1.175494350822287508e-38 ;  /* 0x008000000a0a8820 */ /* 0x001fca0000400000 */
[----:B------:R-:W-:-:S07]  /*0fe0*/  F2FP.BF16.F32.PACK_AB R10, RZ, R10 ;  /* 0x0000000aff0a723e */ /* 0x000fce00000010ff */
.L_x_1294:
[----:B------:R-:W-:Y:S05]  /*0ff0*/  BSYNC.RECONVERGENT B1 ;  /* 0x0000000000017941 */ /* 0x000fea0003800200 */
.L_x_1293:
        /* <DEDUP_REMOVED lines=24> */
.L_x_1300:
[----:B------:R-:W-:Y:S05]  /*1180*/  BSYNC.RECONVERGENT B2 ;  /* 0x0000000000027941 */ /* 0x000fea0003800200 */
.L_x_1299:
[----:B------:R-:W-:Y:S01]  /*1190*/  UMOV UR6, 0xf0000000 ;  /* 0xf000000000067882 */ /* 0x000fe20000000000 */
[----:B------:R-:W-:Y:S01]  /*11a0*/  UMOV UR7, 0x380fffff ;  /* 0x380fffff00077882 */ /* 0x000fe20000000000 */
[----:B------:R-:W0:Y:S01]  /*11b0*/  F2F.F32.F64 R5, R14 ;  /* 0x0000000e00057310 */ /* 0x000e220000301000 */
[----:B------:R-:W-:-:S14]  /*11c0*/  DSETP.GEU.AND P0, PT, |R14|, UR6, PT ;  /* 0x000000060e007e2a */ /* 0x000fdc000bf0e200 */
[----:B0-----:R-:W-:-:S05]  /*11d0*/  @!P0 FMUL R5, R5, 1.175494350822287508e-38 ;  /* 0x0080000005058820 */ /* 0x001fca0000400000 */
[----:B------:R-:W-:-:S07]  /*11e0*/  F2FP.BF16.F32.PACK_AB R5, RZ, R5 ;  /* 0x00000005ff05723e */ /* 0x000fce00000010ff */
.L_x_1298:
[----:B------:R-:W-:Y:S05]  /*11f0*/  BSYNC.RECONVERGENT B1 ;  /* 0x0000000000017941 */ /* 0x000fea0003800200 */
.L_x_1297:
        /* <DEDUP_REMOVED lines=24> */
.L_x_1304:
[----:B------:R-:W-:Y:S05]  /*1380*/  BSYNC.RECONVERGENT B2 ;  /* 0x0000000000027941 */ /* 0x000fea0003800200 */
.L_x_1303:
[----:B------:R-:W-:Y:S01]  /*1390*/  UMOV UR6, 0xf0000000 ;  /* 0xf000000000067882 */ /* 0x000fe20000000000 */
[----:B------:R-:W-:Y:S01]  /*13a0*/  UMOV UR7, 0x380fffff ;  /* 0x380fffff00077882 */ /* 0x000fe20000000000 */
[----:B------:R-:W0:Y:S01]  /*13b0*/  F2F.F32.F64 R4, R14 ;  /* 0x0000000e00047310 */ /* 0x000e220000301000 */
[----:B------:R-:W-:-:S14]  /*13c0*/  DSETP.GEU.AND P0, PT, |R14|, UR6, PT ;  /* 0x000000060e007e2a */ /* 0x000fdc000bf0e200 */
[----:B0-----:R-:W-:-:S05]  /*13d0*/  @!P0 FMUL R4, R4, 1.175494350822287508e-38 ;  /* 0x0080000004048820 */ /* 0x001fca0000400000 */
[----:B------:R-:W-:-:S07]  /*13e0*/  F2FP.BF16.F32.PACK_AB R4, RZ, R4 ;  /* 0x00000004ff04723e */ /* 0x000fce00000010ff */
.L_x_1302:
[----:B------:R-:W-:Y:S05]  /*13f0*/  BSYNC.RECONVERGENT B1 ;  /* 0x0000000000017941 */ /* 0x000fea0003800200 */
.L_x_1301:
[----:B------:R-:W-:Y:S01]  /*1400*/  ISETP.GE.U32.AND P0, PT, R6, R7, PT ;  /* 0x000000070600720c */ /* 0x000fe20003f06070 */
[----:B------:R-:W-:Y:S04]  /*1410*/  BSSY.RECONVERGENT B0, `(.L_x_1305) ;  /* 0x0000033000007945 */ /* 0x000fe80003800200 */
[----:B------:R-:W-:Y:S08]  /*1420*/  BSSY.RELIABLE B1, `(.L_x_1306) ;  /* 0x000002b000017945 */ /* 0x000ff00003800100 */
[----:B------:R-:W-:Y:S05]  /*1430*/  @P0 BRA `(.L_x_1307) ;  /* 0x0000000000300947 */ /* 0x000fea0003800000 */
[----:B------:R-:W0:Y:S01]  /*1440*/  LDC.64 R12, c[0x0][0x390] ;  /* 0x0000e400ff0c7b82 */ /* 0x000e220000000a00 */
[----:B------:R-:W-:Y:S01]  /*1450*/  IADD3 R15, PT, PT, R9, R6, RZ ;  /* 0x00000006090f7210 */ /* 0x000fe20007ffe0ff */
[----:B------:R-:W-:-:S05]  /*1460*/  IMAD.MOV.U32 R6, RZ, RZ, R2 ;  /* 0x000000ffff067224 */ /* 0x000fca00078e0002 */
        /* <DEDUP_REMOVED lines=9> */
.L_x_1307:
[----:B------:R-:W-:-:S13]  /*1500*/  ISETP.GE.U32.AND P0, PT, R6, R7, PT ;  /* 0x000000070600720c */ /* 0x000fda0003f06070 */
[----:B------:R-:W-:Y:S05]  /*1510*/  @P0 BRA `(.L_x_1309) ;  /* 0x0000000000300947 */ /* 0x000fea0003800000 */
[----:B0-----:R-:W0:Y:S01]  /*1520*/  LDC.64 R2, c[0x0][0x390] ;  /* 0x0000e400ff027b82 */ /* 0x001e220000000a00 */
[----:B------:R-:W-:Y:S02]  /*1530*/  IMAD.IADD R13, R9, 0x1, R6 ;  /* 0x00000001090d7824 */ /* 0x000fe400078e0206 */
[----:B------:R-:W-:Y:S02]  /*1540*/  VIADD R6, R6, 0x80 ;  /* 0x0000008006067836 */ /* 0x000fe40000000000 */
[----:B0-----:R-:W-:-:S05]  /*1550*/  IMAD.WIDE.U32 R2, R13, 0x2, R2 ;  /* 0x000000020d027825 */ /* 0x001fca00078e0002 */
[----:B------:R1:W-:Y:S02]  /*1560*/  STG.E.U16 desc[UR4][R2.64], R11 ;  /* 0x0000000b02007986 */ /* 0x0003e4000c101504 */
.L_x_1308:
[----:B------:R-:W-:-:S13]  /*1570*/  ISETP.GE.U32.AND P0, PT, R6, R7, PT ;  /* 0x000000070600720c */ /* 0x000fda0003f06070 */
[----:B------:R-:W-:Y:S05]  /*1580*/  @P0 BRA `(.L_x_1310) ;  /* 0x0000000000300947 */ /* 0x000fea0003800000 */
[----:B01----:R-:W0:Y:S01]  /*1590*/  LDC.64 R2, c[0x0][0x390] ;  /* 0x0000e400ff027b82 */ /* 0x003e220000000a00 */
[----:B------:R-:W-:Y:S01]  /*15a0*/  IADD3 R11, PT, PT, R9, R6, RZ ;  /* 0x00000006090b7210 */ /* 0x000fe20007ffe0ff */
[----:B------:R-:W-:-:S04]  /*15b0*/  VIADD R6, R6, 0x80 ;  /* 0x0000008006067836 */ /* 0x000fc80000000000 */
[----:B0-----:R-:W-:-:S05]  /*15c0*/  IMAD.WIDE.U32 R2, R11, 0x2, R2 ;  /* 0x000000020b027825 */ /* 0x001fca00078e0002 */
[----:B------:R1:W-:Y:S02]  /*15d0*/  STG.E.U16 desc[UR4][R2.64], R20 ;  /* 0x0000001402007986 */ /* 0x0003e4000c101504 */
.L_x_1309:
[----:B------:R-:W-:-:S13]  /*15e0*/  ISETP.GE.U32.AND P0, PT, R6, R7, PT ;  /* 0x000000070600720c */ /* 0x000fda0003f06070 */
[----:B------:R-:W-:Y:S05]  /*15f0*/  @P0 BRA `(.L_x_1311) ;  /* 0x0000000000340947 */ /* 0x000fea0003800000 */
[----:B01----:R-:W0:Y:S01]  /*1600*/  LDC.64 R2, c[0x0][0x390] ;  /* 0x0000e400ff027b82 */ /* 0x003e220000000a00 */
[----:B------:R-:W-:Y:S01]  /*1610*/  IMAD.IADD R11, R9, 0x1, R6 ;  /* 0x00000001090b7824 */ /* 0x000fe200078e0206 */
[----:B------:R-:W-:-:S03]  /*1620*/  IADD3 R6, PT, PT, R6, 0x80, RZ ;  /* 0x0000008006067810 */ /* 0x000fc60007ffe0ff */
[----:B0-----:R-:W-:-:S05]  /*1630*/  IMAD.WIDE.U32 R2, R11, 0x2, R2 ;  /* 0x000000020b027825 */ /* 0x001fca00078e0002 */
[----:B------:R2:W-:Y:S02]  /*1640*/  STG.E.U16 desc[UR4][R2.64], R21 ;  /* 0x0000001502007986 */ /* 0x0005e4000c101504 */
.L_x_1310:
[----:B------:R-:W-:-:S13]  /*1650*/  ISETP.GE.U32.AND P0, PT, R6, R7, PT ;  /* 0x000000070600720c */ /* 0x000fda0003f06070 */
[----:B------:R-:W-:Y:S05]  /*1660*/  @P0 BREAK.RELIABLE B1 ;  /* 0x0000000000010942 */ /* 0x000fea0003800100 */
[----:B------:R-:W-:Y:S05]  /*1670*/  @P0 BRA `(.L_x_1312) ;  /* 0x0000000000300947 */ /* 0x000fea0003800000 */
[----:B012---:R-:W0:Y:S01]  /*1680*/  LDC.64 R2, c[0x0][0x390] ;  /* 0x0000e400ff027b82 */ /* 0x007e220000000a00 */
[----:B------:R-:W-:Y:S02]  /*1690*/  IMAD.IADD R11, R9, 0x1, R6 ;  /* 0x00000001090b7824 */ /* 0x000fe400078e0206 */
[----:B------:R-:W-:Y:S02]  /*16a0*/  VIADD R6, R6, 0x80 ;  /* 0x0000008006067836 */ /* 0x000fe40000000000 */
[----:B0-----:R-:W-:-:S05]  /*16b0*/  IMAD.WIDE.U32 R2, R11, 0x2, R2 ;  /* 0x000000020b027825 */ /* 0x001fca00078e0002 */
[----:B------:R2:W-:Y:S02]  /*16c0*/  STG.E.U16 desc[UR4][R2.64], R10 ;  /* 0x0000000a02007986 */ /* 0x0005e4000c101504 */
.L_x_1311:
[----:B------:R-:W-:Y:S05]  /*16d0*/  BSYNC.RELIABLE B1 ;  /* 0x0000000000017941 */ /* 0x000fea0003800100 */
.L_x_1306:
[----:B------:R-:W-:-:S13]  /*16e0*/  ISETP.GE.U32.AND P0, PT, R6, R7, PT ;  /* 0x000000070600720c */ /* 0x000fda0003f06070 */
[----:B012---:R-:W0:Y:S01]  /*16f0*/  @!P0 LDC.64 R2, c[0x0][0x390] ;  /* 0x0000e400ff028b82 */ /* 0x007e220000000a00 */
[----:B------:R-:W-:Y:S01]  /*1700*/  @!P0 IADD3 R11, PT, PT, R9, R6, RZ ;  /* 0x00000006090b8210 */ /* 0x000fe20007ffe0ff */
[----:B------:R-:W-:-:S04]  /*1710*/  @!P0 VIADD R6, R6, 0x80 ;  /* 0x0000008006068836 */ /* 0x000fc80000000000 */
[----:B0-----:R-:W-:-:S05]  /*1720*/  @!P0 IMAD.WIDE.U32 R2, R11, 0x2, R2 ;  /* 0x000000020b028825 */ /* 0x001fca00078e0002 */
[----:B------:R3:W-:Y:S02]  /*1730*/  @!P0 STG.E.U16 desc[UR4][R2.64], R5 ;  /* 0x0000000502008986 */ /* 0x0007e4000c101504 */
.L_x_1312:
[----:B------:R-:W-:Y:S05]  /*1740*/  BSYNC.RECONVERGENT B0 ;  /* 0x0000000000007941 */ /* 0x000fea0003800200 */
.L_x_1305:
[----:B------:R-:W-:Y:S05]  /*1750*/  WARPSYNC.ALL ;  /* 0x0000000000007948 */ /* 0x000fea0003800000 */
[----:B------:R-:W-:-:S13]  /*1760*/  ISETP.GE.U32.AND P0, PT, R6, R7, PT ;  /* 0x000000070600720c */ /* 0x000fda0003f06070 */
[----:B------:R-:W-:Y:S05]  /*1770*/  @P0 EXIT ;  /* 0x000000000000094d */ /* 0x000fea0003800000 */
[----:B0123--:R-:W0:Y:S01]  /*1780*/  LDC.64 R2, c[0x0][0x390] ;  /* 0x0000e400ff027b82 */ /* 0x00fe220000000a00 */
[----:B------:R-:W-:-:S04]  /*1790*/  IMAD.IADD R9, R9, 0x1, R6 ;  /* 0x0000000109097824 */ /* 0x000fc800078e0206 */
[----:B0-----:R-:W-:-:S05]  /*17a0*/  IMAD.WIDE.U32 R2, R9, 0x2, R2 ;  /* 0x0000000209027825 */ /* 0x001fca00078e0002 */
[----:B------:R-:W-:Y:S01]  /*17b0*/  STG.E.U16 desc[UR4][R2.64], R4 ;  /* 0x0000000402007986 */ /* 0x000fe2000c101504 */
[----:B------:R-:W-:Y:S05]  /*17c0*/  EXIT ;  /* 0x000000000000794d */ /* 0x000fea0003800000 */
.L_x_1272:
[----:B------:R-:W0:Y:S01]  /*17d0*/  S2R R0, SR_TID.X ;  /* 0x0000000000007919 */ /* 0x000e220000002100 */
[----:B------:R-:W1:Y:S02]  /*17e0*/  LDC.64 R2, c[0x0][0x398] ;  /* 0x0000e600ff027b82 */ /* 0x000e640000000a00 */
[----:B-1----:R-:W-:-:S04]  /*17f0*/  IMAD.WIDE.U32 R2, R9, 0x2, R2 ;  /* 0x0000000209027825 */ /* 0x002fc800078e0002 */
[----:B0-----:R-:W-:-:S05]  /*1800*/  IMAD.WIDE.U32 R2, R0, 0x4, R2 ;  /* 0x0000000400027825 */ /* 0x001fca00078e0002 */
[----:B------:R-:W2:Y:S04]  /*1810*/  LDG.E R5, desc[UR4][R2.64] ;  /* 0x0000000402057981 */ /* 0x000ea8000c1e1900 */
[----:B------:R-:W5:Y:S04]  /*1820*/  LDG.E R4, desc[UR4][R2.64+0x200] ;  /* 0x0002000402047981 */ /* 0x000f68000c1e1900 */
[----:B------:R-:W5:Y:S04]  /*1830*/  LDG.E R6, desc[UR4][R2.64+0x400] ;  /* 0x0004000402067981 */ /* 0x000f68000c1e1900 */
[----:B------:R0:W5:Y:S01]  /*1840*/  LDG.E R10, desc[UR4][R2.64+0x600] ;  /* 0x00060004020a7981 */ /* 0x000162000c1e1900 */
[----:B------:R-:W-:Y:S01]  /*1850*/  BSSY.RECONVERGENT B1, `(.L_x_1313) ;  /* 0x0000015000017945 */ /* 0x000fe20003800200 */
[----:B--2---:R-:W-:-:S05]  /*1860*/  SHF.L.U32 R7, R5, 0x10, RZ ;  /* 0x0000001005077819 */ /* 0x004fca00000006ff */
[----:B------:R-:W-:-:S06]  /*1870*/  FMUL.FTZ R7, R7, R7 ;  /* 0x0000000707077220 */ /* 0x000fcc0000410000 */
[----:B------:R-:W1:Y:S02]  /*1880*/  F2F.BF16.F32 R7, R7 ;  /* 0x0000000700077304 */ /* 0x000e640000202000 */
[----:B-1----:R-:W-:-:S04]  /*1890*/  IMAD.U32 R8, R7, 0x10000, RZ ;  /* 0x0001000007087824 */ /* 0x002fc800078e00ff */
[----:B------:R-:W-:-:S04]  /*18a0*/  FMUL.FTZ R8, R8, 1 ;  /* 0x3f80000008087820 */ /* 0x000fc80000410000 */
[----:B------:R-:W1:Y:S08]  /*18b0*/  F2F.F64.F32 R12, R8 ;  /* 0x00000008000c7310 */ /* 0x000e700000201800 */
[----:B-1----:R-:W1:Y:S01]  /*18c0*/  MUFU.RCP64H R15, R13 ;  /* 0x0000000d000f7308 */ /* 0x002e620000001800 */
[----:B------:R-:W-:-:S05]  /*18d0*/  VIADD R14, R13, 0x300402 ;  /* 0x003004020d0e7836 */ /* 0x000fca0000000000 */
[----:B------:R-:W-:Y:S01]  /*18e0*/  FSETP.GEU.AND P0, PT, |R14|, 5.8789094863358348022e-39, PT ;  /* 0x004004020e00780b */ /* 0x000fe20003f0e200 */
[----:B-1----:R-:W-:-:S08]  /*18f0*/  DFMA R16, -R12, R14, 1 ;  /* 0x3ff000000c10742b */ /* 0x002fd0000000010e */
[----:B------:R-:W-:-:S08]  /*1900*/  DFMA R16, R16, R16, R16 ;  /* 0x000000101010722b */ /* 0x000fd00000000010 */
[----:B------:R-:W-:-:S08]  /*1910*/  DFMA R16, R14, R16, R14 ;  /* 0x000000100e10722b */ /* 0x000fd0000000000e */
[----:B0-----:R-:W-:-:S08]  /*1920*/  DFMA R2, -R12, R16, 1 ;  /* 0x3ff000000c02742b */ /* 0x001fd00000000110 */
[----:B------:R-:W-:Y:S02]  /*1930*/  DFMA R14, R16, R2, R16 ;  /* 0x00000002100e722b */ /* 0x000fe40000000010 */
[----:B------:R-:W-:Y:S01]  /*1940*/  PRMT R2, R5, 0x7632, R2 ;  /* 0x0000763205027816 */ /* 0x000fe20000000002 */
[----:B------:R-:W-:Y:S08]  /*1950*/  @P0 BRA `(.L_x_1314) ;  /* 0x0000000000100947 */ /* 0x000ff00003800000 */
[----:B------:R-:W-:Y:S02]  /*1960*/  LOP3.LUT R16, R13, 0x7fffffff, RZ, 0xc0, !PT ;  /* 0x7fffffff0d107812 */ /* 0x000fe400078ec0ff */
[----:B------:R-:W-:Y:S02]  /*1970*/  MOV R8, 0x19a0 ;  /* 0x000019a000087802 */ /* 0x000fe40000000f00 */
[----:B------:R-:W-:-:S07]  /*1980*/  IADD3 R16, PT, PT, R16, -0x100000, RZ ;  /* 0xfff0000010107810 */ /* 0x000fce0007ffe0ff */
[----:B-----5:R-:W-:Y:S05]  /*1990*/  CALL.REL.NOINC `($__internal_4_$__cuda_sm20_dblrcp_rn_slowpath_v3) ;  /* 0x0000000c002c7944 */ /* 0x020fea0003c00000 */
.L_x_1314:
[----:B------:R-:W-:Y:S05]  /*19a0*/  BSYNC.RECONVERGENT B1 ;  /* 0x0000000000017941 */ /* 0x000fea0003800200 */
.L_x_1313:
[----:B------:R-:W-:Y:S01]  /*19b0*/  IMAD.U32 R2, R2, 0x10000, RZ ;  /* 0x0001000002027824 */ /* 0x000fe200078e00ff */
[----:B------:R-:W-:Y:S01]  /*19c0*/  UMOV UR6, 0xf0000000 ;  /* 0xf000000000067882 */ /* 0x000fe20000000000 */
[----:B------:R-:W-:Y:S01]  /*19d0*/  UMOV UR7, 0x380fffff ;  /* 0x380fffff00077882 */ /* 0x000fe20000000000 */
[----:B------:R-:W-:Y:S01]  /*19e0*/  BSSY.RECONVERGENT B1, `(.L_x_1315) ;  /* 0x0000016000017945 */ /* 0x000fe20003800200 */
[----:B------:R-:W-:Y:S01]  /*19f0*/  FMUL.FTZ R5, R2, R2 ;  /* 0x0000000202057220 */ /* 0x000fe20000410000 */
[----:B------:R-:W-:-:S05]  /*1a00*/  DSETP.GEU.AND P0, PT, |R14|, UR6, PT ;  /* 0x000000060e007e2a */ /* 0x000fca000bf0e200 */
        /* <DEDUP_REMOVED lines=9> */
[----:B------:R-:W-:Y:S02]  /*1aa0*/  DFMA R18, R16, R2, R16 ;  /* 0x000000021012722b */ /* 0x000fe40000000010 */
[----:B------:R0:W1:Y:S06]  /*1ab0*/  F2F.F32.F64 R2, R14 ;  /* 0x0000000e00027310 */ /* 0x00006c0000301000 */
[----:B------:R-:W-:-:S08]  /*1ac0*/  DFMA R20, -R12, R18, 1 ;  /* 0x3ff000000c14742b */ /* 0x000fd00000000112 */
[----:B0-----:R-:W-:Y:S01]  /*1ad0*/  DFMA R14, R18, R20, R18 ;  /* 0x00000014120e722b */ /* 0x001fe20000000012 */
[----:B-1----:R-:W-:Y:S01]  /*1ae0*/  @!P0 FMUL R2, R2, 1.175494350822287508e-38 ;  /* 0x0080000002028820 */ /* 0x002fe20000400000 */
[----:B------:R-:W-:Y:S09]  /*1af0*/  @P1 BRA `(.L_x_1316) ;  /* 0x0000000000101947 */ /* 0x000ff20003800000 */
[----:B------:R-:W-:Y:S02]  /*1b00*/  LOP3.LUT R16, R13, 0x7fffffff, RZ, 0xc0, !PT ;  /* 0x7fffffff0d107812 */ /* 0x000fe400078ec0ff */
[----:B------:R-:W-:-:S03]  /*1b10*/  MOV R8, 0x1b40 ;  /* 0x00001b4000087802 */ /* 0x000fc60000000f00 */
[----:B------:R-:W-:-:S07]  /*1b20*/  VIADD R16, R16, 0xfff00000 ;  /* 0xfff0000010107836 */ /* 0x000fce0000000000 */
[----:B-----5:R-:W-:Y:S05]  /*1b30*/  CALL.REL.NOINC `($__internal_4_$__cuda_sm20_dblrcp_rn_slowpath_v3) ;  /* 0x0000000800c47944 */ /* 0x020fea0003c00000 */
.L_x_1316:
[----:B------:R-:W-:Y:S05]  /*1b40*/  BSYNC.RECONVERGENT B1 ;  /* 0x0000000000017941 */ /* 0x000fea0003800200 */
.L_x_1315:
[C---:B-----5:R-:W-:Y:S01]  /*1b50*/  IMAD.U32 R3, R4.reuse, 0x10000, RZ ;  /* 0x0001000004037824 */ /* 0x060fe200078e00ff */
[----:B------:R-:W-:Y:S01]  /*1b60*/  UMOV UR6, 0xf0000000 ;  /* 0xf000000000067882 */ /* 0x000fe20000000000 */
[----:B------:R-:W-:Y:S01]  /*1b70*/  UMOV UR7, 0x380fffff ;  /* 0x380fffff00077882 */ /* 0x000fe20000000000 */
[----:B------:R-:W-:Y:S01]  /*1b80*/  BSSY.RECONVERGENT B1, `(.L_x_1317) ;  /* 0x0000017000017945 */ /* 0x000fe20003800200 */
[----:B------:R-:W-:Y:S01]  /*1b90*/  FMUL.FTZ R5, R3, R3 ;  /* 0x0000000303057220 */ /* 0x000fe20000410000 */
[----:B------:R-:W-:Y:S01]  /*1ba0*/  DSETP.GEU.AND P0, PT, |R14|, UR6, PT ;  /* 0x000000060e007e2a */ /* 0x000fe2000bf0e200 */
[----:B------:R-:W-:-:S04]  /*1bb0*/  PRMT R4, R4, 0x7632, R4 ;  /* 0x0000763204047816 */ /* 0x000fc80000000004 */
[----:B------:R-:W0:Y:S02]  /*1bc0*/  F2F.BF16.F32 R5, R5 ;  /* 0x0000000500057304 */ /* 0x000e240000202000 */
[----:B0-----:R-:W-:-:S05]  /*1bd0*/  SHF.L.U32 R3, R5, 0x10, RZ ;  /* 0x0000001005037819 */ /* 0x001fca00000006ff */
[----:B------:R-:W-:Y:S02]  /*1be0*/  FMUL.FTZ R12, R3, 1 ;  /* 0x3f800000030c7820 */ /* 0x000fe40000410000 */
[----:B------:R-:W0:Y:S08]  /*1bf0*/  F2F.F32.F64 R3, R14 ;  /* 0x0000000e00037310 */ /* 0x000e300000301000 */
[----:B------:R-:W1:Y:S01]  /*1c00*/  F2F.F64.F32 R12, R12 ;  /* 0x0000000c000c7310 */ /* 0x000e620000201800 */
[----:B0-----:R-:W-:-:S07]  /*1c10*/  @!P0 FMUL R3, R3, 1.175494350822287508e-38 ;  /* 0x0080000003038820 */ /* 0x001fce0000400000 */
[----:B-1----:R-:W0:Y:S01]  /*1c20*/  MUFU.RCP64H R17, R13 ;  /* 0x0000000d00117308 */ /* 0x002e220000001800 */
        /* <DEDUP_REMOVED lines=12> */
.L_x_1318:
[----:B------:R-:W-:Y:S05]  /*1cf0*/  BSYNC.RECONVERGENT B1 ;  /* 0x0000000000017941 */ /* 0x000fea0003800200 */
.L_x_1317:
[----:B------:R-:W-:Y:S01]  /*1d00*/  SHF.L.U32 R4, R4, 0x10, RZ ;  /* 0x0000001004047819 */ /* 0x000fe200000006ff */
[----:B------:R-:W-:Y:S01]  /*1d10*/  UMOV UR6, 0xf0000000 ;  /* 0xf000000000067882 */ /* 0x000fe20000000000 */
[----:B------:R-:W-:Y:S01]  /*1d20*/  UMOV UR7, 0x380fffff ;  /* 0x380fffff00077882 */ /* 0x000fe20000000000 */
[----:B------:R-:W-:Y:S01]  /*1d30*/  BSSY.RECONVERGENT B1, `(.L_x_1319) ;  /* 0x0000016000017945 */ /* 0x000fe20003800200 */
[----:B------:R-:W-:Y:S01]  /*1d40*/  DSETP.GEU.AND P0, PT, |R14|, UR6, PT ;  /* 0x000000060e007e2a */ /* 0x000fe2000bf0e200 */
        /* <DEDUP_REMOVED lines=17> */
[----:B------:R-:W-:Y:S02]  /*1e60*/  MOV R8, 0x1e90 ;  /* 0x00001e9000087802 */ /* 0x000fe40000000f00 */
[----:B------:R-:W-:-:S07]  /*1e70*/  IADD3 R16, PT, PT, R16, -0x100000, RZ ;  /* 0xfff0000010107810 */ /* 0x000fce0007ffe0ff */
[----:B------:R-:W-:Y:S05]  /*1e80*/  CALL.REL.NOINC `($__internal_4_$__cuda_sm20_dblrcp_rn_slowpath_v3) ;  /* 0x0000000400f07944 */ /* 0x000fea0003c00000 */
.L_x_1320:
[----:B------:R-:W-:Y:S05]  /*1e90*/  BSYNC.RECONVERGENT B1 ;  /* 0x0000000000017941 */ /* 0x000fea0003800200 */
.L_x_1319:
[C---:B------:R-:W-:Y:S01]  /*1ea0*/  IMAD.U32 R5, R6.reuse, 0x10000, RZ ;  /* 0x0001000006057824 */ /* 0x040fe200078e00ff */
[----:B------:R-:W-:Y:S01]  /*1eb0*/  UMOV UR6, 0xf0000000 ;  /* 0xf000000000067882 */ /* 0x000fe20000000000 */
[----:B------:R-:W-:Y:S01]  /*1ec0*/  UMOV UR7, 0x380fffff ;  /* 0x380fffff00077882 */ /* 0x000fe20000000000 */
[----:B------:R-:W-:Y:S01]  /*1ed0*/  BSSY.RECONVERGENT B1, `(.L_x_1321) ;  /* 0x0000017000017945 */ /* 0x000fe20003800200 */
[----:B------:R-:W-:Y:S01]  /*1ee0*/  FMUL.FTZ R7, R5, R5 ;  /* 0x0000000505077220 */ /* 0x000fe20000410000 */
[----:B------:R-:W-:Y:S01]  /*1ef0*/  DSETP.GEU.AND P0, PT, |R14|, UR6, PT ;  /* 0x000000060e007e2a */ /* 0x000fe2000bf0e200 */
[----:B------:R-:W-:-:S04]  /*1f00*/  PRMT R6, R6, 0x7632, R6 ;  /* 0x0000763206067816 */ /* 0x000fc80000000006 */
[----:B------:R-:W0:Y:S02]  /*1f10*/  F2F.BF16.F32 R7, R7 ;  /* 0x0000000700077304 */ /* 0x000e240000202000 */
[----:B0-----:R-:W-:-:S04]  /*1f20*/  IMAD.U32 R5, R7, 0x10000, RZ ;  /* 0x0001000007057824 */ /* 0x001fc800078e00ff */
[----:B------:R-:W-:Y:S02]  /*1f30*/  FMUL.FTZ R12, R5, 1 ;  /* 0x3f800000050c7820 */ /* 0x000fe40000410000 */
[----:B------:R-:W0:Y:S08]  /*1f40*/  F2F.F32.F64 R5, R14 ;  /* 0x0000000e00057310 */ /* 0x000e300000301000 */
[----:B------:R-:W1:Y:S01]  /*1f50*/  F2F.F64.F32 R12, R12 ;  /* 0x0000000c000c7310 */ /* 0x000e620000201800 */
[----:B0-----:R-:W-:-:S07]  /*1f60*/  @!P0 FMUL R5, R5, 1.175494350822287508e-38 ;  /* 0x0080000005058820 */ /* 0x001fce0000400000 */
[----:B-1----:R-:W0:Y:S01]  /*1f70*/  MUFU.RCP64H R17, R13 ;  /* 0x0000000d00117308 */ /* 0x002e220000001800 */
        /* <DEDUP_REMOVED lines=12> */
.L_x_1322:
[----:B------:R-:W-:Y:S05]  /*2040*/  BSYNC.RECONVERGENT B1 ;  /* 0x0000000000017941 */ /* 0x000fea0003800200 */
.L_x_1321:
[----:B------:R-:W-:Y:S01]  /*2050*/  IMAD.U32 R6, R6, 0x10000, RZ ;  /* 0x0001000006067824 */ /* 0x000fe200078e00ff */
[----:B------:R-:W-:Y:S01]  /*2060*/  UMOV UR6, 0xf0000000 ;  /* 0xf000000000067882 */ /* 0x000fe20000000000 */
[----:B------:R-:W-:Y:S01]  /*2070*/  UMOV UR7, 0x380fffff ;  /* 0x380fffff00077882 */ /* 0x000fe20000000000 */
[----:B------:R-:W-:Y:S01]  /*2080*/  BSSY.RECONVERGENT B1, `(.L_x_1323) ;  /* 0x0000016000017945 */ /* 0x000fe20003800200 */
[----:B------:R-:W-:Y:S01]  /*2090*/  FMUL.FTZ R8, R6, R6 ;  /* 0x0000000606087220 */ /* 0x000fe20000410000 */
[----:B------:R-:W-:-:S05]  /*20a0*/  DSETP.GEU.AND P0, PT, |R14|, UR6, PT ;  /* 0x000000060e007e2a */ /* 0x000fca000bf0e200 */
        /* <DEDUP_REMOVED lines=18> */
[----:B------:R-:W-:Y:S05]  /*21d0*/  CALL.REL.NOINC `($__internal_4_$__cuda_sm20_dblrcp_rn_slowpath_v3) ;  /* 0x00000004001c7944 */ /* 0x000fea0003c00000 */
.L_x_1324:
[----:B------:R-:W-:Y:S05]  /*21e0*/  BSYNC.RECONVERGENT B1 ;  /* 0x0000000000017941 */ /* 0x000fea0003800200 */
.L_x_1323:
[C---:B------:R-:W-:Y:S01]  /*21f0*/  SHF.L.U32 R7, R10.reuse, 0x10, RZ ;  /* 0x000000100a077819 */ /* 0x040fe200000006ff */
[----:B------:R-:W-:Y:S01]  /*2200*/  UMOV UR6, 0xf0000000 ;  /* 0xf000000000067882 */ /* 0x000fe20000000000 */
[----:B------:R-:W-:Y:S01]  /*2210*/  UMOV UR7, 0x380fffff ;  /* 0x380fffff00077882 */ /* 0x000fe20000000000 */
[----:B------:R-:W-:Y:S01]  /*2220*/  BSSY.RECONVERGENT B1, `(.L_x_1325) ;  /* 0x0000017000017945 */ /* 0x000fe20003800200 */
[----:B------:R-:W-:Y:S01]  /*2230*/  DSETP.GEU.AND P0, PT, |R14|, UR6, PT ;  /* 0x000000060e007e2a */ /* 0x000fe2000bf0e200 */
[----:B------:R-:W-:Y:S01]  /*2240*/  FMUL.FTZ R8, R7, R7 ;  /* 0x0000000707087220 */ /* 0x000fe20000410000 */
[----:B------:R-:W-:-:S05]  /*2250*/  PRMT R10, R10, 0x7632, R10 ;  /* 0x000076320a0a7816 */ /* 0x000fca000000000a */
        /* <DEDUP_REMOVED lines=19> */
.L_x_1326:
[----:B------:R-:W-:Y:S05]  /*2390*/  BSYNC.RECONVERGENT B1 ;  /* 0x0000000000017941 */ /* 0x000fea0003800200 */
.L_x_1325:
        /* <DEDUP_REMOVED lines=25> */
.L_x_1328:
[----:B------:R-:W-:Y:S05]  /*2530*/  BSYNC.RECONVERGENT B1 ;  /* 0x0000000000017941 */ /* 0x000fea0003800200 */
.L_x_1327:
[----:B------:R-:W0:Y:S01]  /*2540*/  LDC.64 R12, c[0x0][0x390] ;  /* 0x0000e400ff0c7b82 */ /* 0x000e220000000a00 */
[----:B------:R-:W-:Y:S01]  /*2550*/  UMOV UR6, 0xf0000000 ;  /* 0xf000000000067882 */ /* 0x000fe20000000000 */
[----:B------:R-:W-:Y:S01]  /*2560*/  UMOV UR7, 0x380fffff ;  /* 0x380fffff00077882 */ /* 0x000fe20000000000 */
[----:B------:R-:W1:Y:S01]  /*2570*/  F2F.F32.F64 R11, R14 ;  /* 0x0000000e000b7310 */ /* 0x000e620000301000 */
[----:B------:R-:W-:Y:S01]  /*2580*/  DSETP.GEU.AND P0, PT, |R14|, UR6, PT ;  /* 0x000000060e007e2a */ /* 0x000fe2000bf0e200 */
[----:B------:R-:W-:Y:S02]  /*2590*/  F2FP.BF16.F32.PACK_AB R3, R3, R2 ;  /* 0x000000020303723e */ /* 0x000fe400000010ff */
[----:B------:R-:W-:Y:S02]  /*25a0*/  F2FP.BF16.F32.PACK_AB R5, R5, R4 ;  /* 0x000000040505723e */ /* 0x000fe400000010ff */
[----:B------:R-:W-:-:S09]  /*25b0*/  F2FP.BF16.F32.PACK_AB R7, R7, R6 ;  /* 0x000000060707723e */ /* 0x000fd200000010ff */
[----:B-1----:R-:W-:-:S05]  /*25c0*/  @!P0 FMUL R11, R11, 1.175494350822287508e-38 ;  /* 0x008000000b0b8820 */ /* 0x002fca0000400000 */
[----:B------:R-:W-:Y:S01]  /*25d0*/  F2FP.BF16.F32.PACK_AB R11, R11, R10 ;  /* 0x0000000a0b0b723e */ /* 0x000fe200000010ff */
[----:B0-----:R-:W-:-:S04]  /*25e0*/  IMAD.WIDE.U32 R8, R9, 0x2, R12 ;  /* 0x0000000209087825 */ /* 0x001fc800078e000c */
[----:B------:R-:W-:-:S05]  /*25f0*/  IMAD.WIDE.U32 R8, R0, 0x4, R8 ;  /* 0x0000000400087825 */ /* 0x000fca00078e0008 */
[----:B------:R-:W-:Y:S04]  /*2600*/  STG.E desc[UR4][R8.64], R3 ;  /* 0x0000000308007986 */ /* 0x000fe8000c101904 */
[----:B------:R-:W-:Y:S04]  /*2610*/  STG.E desc[UR4][R8.64+0x200], R5 ;  /* 0x0002000508007986 */ /* 0x000fe8000c101904 */
[----:B------:R-:W-:Y:S04]  /*2620*/  STG.E desc[UR4][R8.64+0x400], R7 ;  /* 0x0004000708007986 */ /* 0x000fe8000c101904 */
[----:B------:R-:W-:Y:S01]  /*2630*/  STG.E desc[UR4][R8.64+0x600], R11 ;  /* 0x0006000b08007986 */ /* 0x000fe2000c101904 */
[----:B------:R-:W-:Y:S05]  /*2640*/  EXIT ;  /* 0x000000000000794d */ /* 0x000fea0003800000 */
        .weak           $__internal_4_$__cuda_sm20_dblrcp_rn_slowpath_v3
        .type           $__internal_4_$__cuda_sm20_dblrcp_rn_slowpath_v3,@function
        .size           $__internal_4_$__cuda_sm20_dblrcp_rn_slowpath_v3,(.L_x_68290 - $__internal_4_$__cuda_sm20_dblrcp_rn_slowpath_v3)
$__internal_4_$__cuda_sm20_dblrcp_rn_slowpath_v3:
[----:B------:R-:W-:Y:S01]  /*2650*/  DSETP.GTU.AND P0, PT, |R12|, +INF , PT ;  /* 0x7ff000000c00742a */ /* 0x000fe20003f0c200 */
[----:B------:R-:W-:-:S13]  /*2660*/  BSSY.RECONVERGENT B0, `(.L_x_1329) ;  /* 0x0000022000007945 */ /* 0x000fda0003800200 */
        /* <DEDUP_REMOVED lines=22> */
.L_x_1332:
[----:B------:R-:W-:-:S06]  /*27d0*/  DMUL R12, R12, 8.11296384146066816958e+31 ;  /* 0x469000000c0c7828 */ /* 0x000fcc0000000000 */
        /* <DEDUP_REMOVED lines=8> */
.L_x_1330:
[----:B------:R-:W-:Y:S02]  /*2860*/  LOP3.LUT R15, R13, 0x80000, RZ, 0xfc, !PT ;  /* 0x000800000d0f7812 */ /* 0x000fe400078efcff */
[----:B------:R-:W-:-:S07]  /*2870*/  MOV R14, R12 ;  /* 0x0000000c000e7202 */ /* 0x000fce0000000f00 */
.L_x_1331:
[----:B------:R-:W-:Y:S05]  /*2880*/  BSYNC.RECONVERGENT B0 ;  /* 0x0000000000007941 */ /* 0x000fea0003800200 */
.L_x_1329:
[----:B------:R-:W-:Y:S01]  /*2890*/  IMAD.MOV.U32 R12, RZ, RZ, R8 ;  /* 0x000000ffff0c7224 */ /* 0x000fe200078e0008 */
[----:B------:R-:W-:-:S04]  /*28a0*/  MOV R13, 0x0 ;  /* 0x00000000000d7802 */ /* 0x000fc80000000f00 */
[----:B------:R-:W-:Y:S05]  /*28b0*/  RET.REL.NODEC R12 `(_ZN2at6native29vectorized_elementwise_kernelILi2EZNS0_50_GLOBAL__N__2680c7bb_12_PowKernel_cu_7dd49032_300329pow_tensor_scalar_kernel_implIN3c108BFloat16ES5_EEvRNS_18TensorIteratorBaseET0_EUlS5_E1_St5arrayIPcLm2EEEEviS8_T1_) ;  /* 0xffffffd40cd07950 */ /* 0x000fea0003c3ffff */
.L_x_1333:
        /* <DEDUP_REMOVED lines=12> */
.L_x_68290:


//--------------------- .text._ZN2at6native29vectorized_elementwise_kernelILi4EZNS0_50_GLOBAL__N__2680c7bb_12_PowKernel_cu_7dd49032_300329pow_tensor_scalar_kernel_implIN3c108BFloat16ES5_EEvRNS_18TensorIteratorBaseET0_EUlS5_E1_St5arrayIPcLm2EEEEviS8_T1_ --------------------------
	.section	.text._ZN2at6native29vectorized_elementwise_kernelILi4EZNS0_50_GLOBAL__N__2680c7bb_12_PowKernel_cu_7dd49032_300329pow_tensor_scalar_kernel_implIN3c108BFloat16ES5_EEvRNS_18TensorIteratorBaseET0_EUlS5_E1_St5arrayIPcLm2EEEEviS8_T1_,"ax",@progbits
	.align	128
        .global         _ZN2at6native29vectorized_elementwise_kernelILi4EZNS0_50_GLOBAL__N__2680c7bb_12_PowKernel_cu_7dd49032_300329pow_tensor_scalar_kernel_implIN3c108BFloat16ES5_EEvRNS_18TensorIteratorBaseET0_EUlS5_E1_St5arrayIPcLm2EEEEviS8_T1_
        .type           _ZN2at6native29vectorized_elementwise_kernelILi4EZNS0_50_GLOBAL__N__2680c7bb_12_PowKernel_cu_7dd49032_300329pow_tensor_scalar_kernel_implIN3c108BFloat16ES5_EEvRNS_18TensorIteratorBaseET0_EUlS5_E1_St5arrayIPcLm2EEEEviS8_T1_,@function
        .size           _ZN2at6native29vectorized_elementwise_kernelILi4EZNS0_50_GLOBAL__N__2680c7bb_12_PowKernel_cu_7dd49032_300329pow_tensor_scalar_kernel_implIN3c108BFloat16ES5_EEvRNS_18TensorIteratorBaseET0_EUlS5_E1_St5arrayIPcLm2EEEEviS8_T1_,(.L_x_68291 - _ZN2at6native29vectorized_elementwise_kernelILi4EZNS0_50_GLOBAL__N__2680c7bb_12_PowKernel_cu_7dd49032_300329pow_tensor_scalar_kernel_implIN3c108BFloat16ES5_EEvRNS_18TensorIteratorBaseET0_EUlS5_E1_St5arrayIPcLm2EEEEviS8_T1_)
        .other          _ZN2at6native29vectorized_elementwise_kernelILi4EZNS0_50_GLOBAL__N__2680c7bb_12_PowKernel_cu_7dd49032_300329pow_tensor_scalar_kernel_implIN3c108BFloat16ES5_EEvRNS_18TensorIteratorBaseET0_EUlS5_E1_St5arrayIPcLm2EEEEviS8_T1_,@"STO_CUDA_ENTRY STV_DEFAULT"
_ZN2at6native29vectorized_elementwise_kernelILi4EZNS0_50_GLOBAL__N__2680c7bb_12_PowKernel_cu_7dd49032_300329pow_tensor_scalar_kernel_implIN3c108BFloat16ES5_EEvRNS_18TensorIteratorBaseET0_EUlS5_E1_St5arrayIPcLm2EEEEviS8_T1_:
.text._ZN2at6native29vectorized_elementwise_kernelILi4EZNS0_50_GLOBAL__N__2680c7bb_12_PowKernel_cu_7dd49032_300329pow_tensor_scalar_kernel_implIN3c108BFloat16ES5_EEvRNS_18TensorIteratorBaseET0_EUlS5_E1_St5arrayIPcLm2EEEEviS8_T1_:
        /* <DEDUP_REMOVED lines=87> */
[----:B------:R-:W-:Y:S05]  /*0570*/  CALL.REL.NOINC `($__internal_5_$__cuda_sm20_dblrcp_rn_slowpath_v3) ;  /* 0x0000002000247944 */ /* 0x000fea0003c00000 */
.L_x_1338:
[----:B------:R-:W-:Y:S05]  /*0580*/  BSYNC.RECONVERGENT B2 ;  /* 0x0000000000027941 */ /* 0x000fea0003800200 */
.L_x_1337:
[----:B------:R-:W-:Y:S01]  /*0590*/  UMOV UR6, 0xf0000000 ;  /* 0xf000000000067882 */ /* 0x000fe20000000000 */
[----:B------:R-:W-:Y:S01]  /*05a0*/  UMOV UR7, 0x380fffff ;  /* 0x380fffff00077882 */ /* 0x000fe20000000000 */
[----:B------:R-:W0:Y:S01]  /*05b0*/  F2F.F32.F64 R3, R14 ;  /* 0x0000000e00037310 */ /* 0x000e220000301000 */
[----:B------:R-:W-:-:S14]  /*05c0*/  DSETP.GEU.AND P0, PT, |R14|, UR6, PT ;  /* 0x000000060e007e2a */ /* 0x000fdc000bf0e200 */
[----:B0-----:R-:W-:-:S05]  /*05d0*/  @!P0 FMUL R3, R3, 1.175494350822287508e-38 ;  /* 0x0080000003038820 */ /* 0x001fca0000400000 */
[----:B------:R-:W-:-:S07]  /*05e0*/  F2FP.BF16.F32.PACK_AB R3, RZ, R3 ;  /* 0x00000003ff03723e */ /* 0x000fce00000010ff */
.L_x_1336:
[----:B------:R-:W-:Y:S05]  /*05f0*/  BSYNC.RECONVERGENT B1 ;  /* 0x0000000000017941 */ /* 0x000fea0003800200 */
.L_x_1335:
        /* <DEDUP_REMOVED lines=23> */
[----:B------:R-:W-:Y:S05]  /*0770*/  CALL.REL.NOINC `($__internal_5_$__cuda_sm20_dblrcp_rn_slowpath_v3) ;  /* 0x0000001c00a47944 */ /* 0x000fea0003c00000 */
.L_x_1342:
[----:B------:R-:W-:Y:S05]  /*0780*/  BSYNC.RECONVERGENT B2 ;  /* 0x0000000000027941 */ /* 0x000fea0003800200 */
.L_x_1341:
[----:B------:R-:W-:Y:S01]  /*0790*/  UMOV UR6, 0xf0000000 ;  /* 0xf000000000067882 */ /* 0x000fe20000000000 */
[----:B------:R-:W-:Y:S01]  /*07a0*/  UMOV UR7, 0x380fffff ;  /* 0x380fffff00077882 */ /* 0x000fe20000000000 */
[----:B------:R-:W0:Y:S01]  /*07b0*/  F2F.F32.F64 R0, R14 ;  /* 0x0000000e00007310 */ /* 0x000e220000301000 */
[----:B------:R-:W-:-:S14]  /*07c0*/  DSETP.GEU.AND P0, PT, |R14|, UR6, PT ;  /* 0x000000060e007e2a */ /* 0x000fdc000bf0e200 */
[----:B0-----:R-:W-:-:S05]  /*07d0*/  @!P0 FMUL R0, R0, 1.175494350822287508e-38 ;  /* 0x0080000000008820 */ /* 0x001fca0000400000 */
[----:B------:R-:W-:-:S07]  /*07e0*/  F2FP.BF16.F32.PACK_AB R0, RZ, R0 ;  /* 0x00000000ff00723e */ /* 0x000fce00000010ff */
.L_x_1340:
[----:B------:R-:W-:Y:S05]  /*07f0*/  BSYNC.RECONVERGENT B1 ;  /* 0x0000000000017941 */ /* 0x000fea0003800200 */
.L_x_1339:
        /* <DEDUP_REMOVED lines=24> */
.L_x_1346:
[----:B------:R-:W-:Y:S05]  /*0980*/  BSYNC.RECONVERGENT B2 ;  /* 0x0000000000027941 */ /* 0x000fea0003800200 */
.L_x_1345:
[----:B------:R-:W-:Y:S01]  /*0990*/  UMOV UR6, 0xf0000000 ;  /* 0xf000000000067882 */ /* 0x000fe20000000000 */
[----:B------:R-:W-:Y:S01]  /*09a0*/  UMOV UR7, 0x380fffff ;  /* 0x380fffff00077882 */ /* 0x000fe20000000000 */
[----:B------:R-:W0:Y:S01]  /*09b0*/  F2F.F32.F64 R11, R14 ;  /* 0x0000000e000b7310 */ /* 0x000e220000301000 */
[----:B------:R-:W-:-:S14]  /*09c0*/  DSETP.GEU.AND P0, PT, |R14|, UR6, PT ;  /* 0x000000060e007e2a */ /* 0x000fdc000bf0e200 */
[----:B0-----:R-:W-:-:S05]  /*09d0*/  @!P0 FMUL R11, R11, 1.175494350822287508e-38 ;  /* 0x008000000b0b8820 */ /* 0x001fca0000400000 */
[----:B------:R-:W-:-:S07]  /*09e0*/  F2FP.BF16.F32.PACK_AB R11, RZ, R11 ;  /* 0x0000000bff0b723e */ /* 0x000fce00000010ff */
.L_x_1344:
[----:B------:R-:W-:Y:S05]  /*09f0*/  BSYNC.RECONVERGENT B1 ;  /* 0x0000000000017941 */ /* 0x000fea0003800200 */
.L_x_1343:
        /* <DEDUP_REMOVED lines=24> */
.L_x_1350:
[----:B------:R-:W-:Y:S05]  /*0b80*/  BSYNC.RECONVERGENT B2 ;  /* 0x0000000000027941 */ /* 0x000fea0003800200 */
.L_x_1349:
[----:B------:R-:W-:Y:S01]  /*0b90*/  UMOV UR6, 0xf0000000 ;  /* 0xf000000000067882 */ /* 0x000fe20000000000 */
[----:B------:R-:W-:Y:S01]  /*0ba0*/  UMOV UR7, 0x380fffff ;  /* 0x380fffff00077882 */ /* 0x000fe20000000000 */
[----:B------:R-:W0:Y:S01]  /*0bb0*/  F2F.F32.F64 R20, R14 ;  /* 0x0000000e00147310 */ /* 0x000e220000301000 */
[----:B------:R-:W-:-:S14]  /*0bc0*/  DSETP.GEU.AND P0, PT, |R14|, UR6, PT ;  /* 0x000000060e007e2a */ /* 0x000fdc000bf0e200 */
[----:B0-----:R-:W-:-:S05]  /*0bd0*/  @!P0 FMUL R20, R20, 1.175494350822287508e-38 ;  /* 0x0080000014148820 */ /* 0x001fca0000400000 */
[----:B------:R-:W-:-:S07]  /*0be0*/  F2FP.BF16.F32.PACK_AB R20, RZ, R20 ;  /* 0x00000014ff14723e */ /* 0x000fce00000010ff */
.L_x_1348:
[----:B------:R-:W-:Y:S05]  /*0bf0*/  BSYNC.RECONVERGENT B1 ;  /* 0x0000000000017941 */ /* 0x000fea0003800200 */
.L_x_1347:
        /* <DEDUP_REMOVED lines=24> */
.L_x_1354:
[----:B------:R-:W-:Y:S05]  /*0d80*/  BSYNC.RECONVERGENT B2 ;  /* 0x0000000000027941 */ /* 0x000fea0003800200 */
.L_x_1353:
[----:B------:R-:W-:Y:S01]  /*0d90*/  UMOV UR6, 0xf0000000 ;  /* 0xf000000000067882 */ /* 0x000fe20000000000 */
[----:B------:R-:W-:Y:S01]  /*0da0*/  UMOV UR7, 0x380fffff ;  /* 0x380fffff00077882 */ /* 0x000fe20000000000 */
[----:B------:R-:W0:Y:S01]  /*0db0*/  F2F.F32.F64 R21, R14 ;  /* 0x0000000e00157310 */ /* 0x000e220000301000 */
[----:B------:R-:W-:-:S14]  /*0dc0*/  DSETP.GEU.AND P0, PT, |R14|, UR6, PT ;  /* 0x000000060e007e2a */ /* 0x000fdc000bf0e200 */
[----:B0-----:R-:W-:-:S05]  /*0dd0*/  @!P0 FMUL R21, R21, 1.175494350822287508e-38 ;  /* 0x0080000015158820 */ /* 0x001fca0000400000 */
[----:B------:R-:W-:-:S07]  /*0de0*/  F2FP.BF16.F32.PACK_AB R21, RZ, R21 ;  /* 0x00000015ff15723e */ /* 0x000fce00000010ff */
.L_x_1352:
[----:B------:R-:W-:Y:S05]  /*0df0*/  BSYNC.RECONVERGENT B1 ;  /* 0x0000000000017941 */ /* 0x000fea0003800200 */
.L_x_1351:
        /* <DEDUP_REMOVED lines=24> */
.L_x_1358:
[----:B------:R-:W-:Y:S05]  /*0f80*/  BSYNC.RECONVERGENT B2 ;  /* 0x0000000000027941 */ /* 0x000fea0003800200 */
.L_x_1357:
[----:B------:R-:W-:Y:S01]  /*0f90*/  UMOV UR6, 0xf0000000 ;  /* 0xf000000000067882 */ /* 0x000fe20000000000 */
[----:B------:R-:W-:Y:S01]  /*0fa0*/  UMOV UR7, 0x380fffff ;  /* 0x380fffff00077882 */ /* 0x000fe20000000000 */
[----:B------:R-:W0:Y:S01]  /*0fb0*/  F2F.F32.F64 R10, R14 ;  /* 0x0000000e000a7310 */ /* 0x000e220000301000 */
[----:B------:R-:W-:-:S14]  /*0fc0*/  DSETP.GEU.AND P0, PT, |R14|, UR6, PT ;  /* 0x000000060e007e2a */ /* 0x000fdc000bf0e200 */
[----:B0-----:R-:W-:-:S05]  /*0fd0*/  @!P0 FMUL R10, R10, 1.175494350822287508e-38 ;  /* 0x008000000a0a8820 */ /* 0x001fca0000400000 */
[----:B------:R-:W-:-:S07]  /*0fe0*/  F2FP.BF16.F32.PACK_AB R10, RZ, R10 ;  /* 0x0000000aff0a723e */ /* 0x000fce00000010ff */
.L_x_1356:
[----:B------:R-:W-:Y:S05]  /*0ff0*/  BSYNC.RECONVERGENT B1 ;  /* 0x0000000000017941 */ /* 0x000fea0003800200 */
.L_x_1355:
        /* <DEDUP_REMOVED lines=24> */
.L_x_1362:
[----:B------:R-:W-:Y:S05]  /*1180*/  BSYNC.RECONVERGENT B2 ;  /* 0x0000000000027941 */ /* 0x000fea0003800200 */
.L_x_1361:
[----:B------:R-:W-:Y:S01]  /*1190*/  UMOV UR6, 0xf0000000 ;  /* 0xf000000000067882 */ /* 0x000fe20000000000 */
[----:B------:R-:W-:Y:S01]  /*11a0*/  UMOV UR7, 0x380fffff ;  /* 0x380fffff00077882 */ /* 0x000fe20000000000 */
[----:B------:R-:W0:Y:S01]  /*11b0*/  F2F.F32.F64 R5, R14 ;  /* 0x0000000e00057310 */ /* 0x000e220000301000 */
[----:B------:R-:W-:-:S14]  /*11c0*/  DSETP.GEU.AND P0, PT, |R14|, UR6, PT ;  /* 0x000000060e007e2a */ /* 0x000fdc000bf0e200 */
[----:B0-----:R-:W-:-:S05]  /*11d0*/  @!P0 FMUL R5, R5, 1.175494350822287508e-38 ;  /* 0x0080000005058820 */ /* 0x001fca0000400000 */
[----:B------:R-:W-:-:S07]  /*11e0*/  F2FP.BF16.F32.PACK_AB R5, RZ, R5 ;  /* 0x00000005ff05723e */ /* 0x000fce00000010ff */
.L_x_1360:
[----:B------:R-:W-:Y:S05]  /*11f0*/  BSYNC.RECONVERGENT B1 ;  /* 0x0000000000017941 */ /* 0x000fea0003800200 */
.L_x_1359:
        /* <DEDUP_REMOVED lines=24> */
.L_x_1366:
[----:B------:R-:W-:Y:S05]  /*1380*/  BSYNC.RECONVERGENT B2 ;  /* 0x0000000000027941 */ /* 0x000fea0003800200 */
.L_x_1365:
[----:B------:R-:W-:Y:S01]  /*1390*/  UMOV UR6, 0xf0000000 ;  /* 0xf000000000067882 */ /* 0x000fe20000000000 */
[----:B------:R-:W-:Y:S01]  /*13a0*/  UMOV UR7, 0x380fffff ;  /* 0x380fffff00077882 */ /* 0x000fe20000000000 */
[----:B------:R-:W0:Y:S01]  /*13b0*/  F2F.F32.F64 R4, R14 ;  /* 0x0000000e00047310 */ /* 0x000e220000301000 */
[----:B------:R-:W-:-:S14]  /*13c0*/  DSETP.GEU.AND P0, PT, |R14|, UR6, PT ;  /* 0x000000060e007e2a */ /* 0x000fdc000bf0e200 */
[----:B0-----:R-:W-:-:S05]  /*13d0*/  @!P0 FMUL R4, R4, 1.175494350822287508e-38 ;  /* 0x0080000004048820 */ /* 0x001fca0000400000 */
[----:B------:R-:W-:-:S07]  /*13e0*/  F2FP.BF16.F32.PACK_AB R4, RZ, R4 ;  /* 0x00000004ff04723e */ /* 0x000fce00000010ff */
.L_x_1364:
[----:B------:R-:W-:Y:S05]  /*13f0*/  BSYNC.RECONVERGENT B1 ;  /* 0x0000000000017941 */ /* 0x000fea0003800200 */
.L_x_1363:
        /* <DEDUP_REMOVED lines=16> */
.L_x_1369:
[----:B------:R-:W-:-:S13]  /*1500*/  ISETP.GE.U32.AND P0, PT, R6, R7, PT ;  /* 0x000000070600720c */ /* 0x000fda0003f06070 */
[----:B------:R-:W-:Y:S05]  /*1510*/  @P0 BRA `(.L_x_1371) ;  /* 0x0000000000300947 */ /* 0x000fea0003800000 */
[----:B0-----:R-:W0:Y:S01]  /*1520*/  LDC.64 R2, c[0x0][0x390] ;  /* 0x0000e400ff027b82 */ /* 0x001e220000000a00 */
[----:B------:R-:W-:Y:S02]  /*1530*/  IMAD.IADD R13, R9, 0x1, R6 ;  /* 0x00000001090d7824 */ /* 0x000fe400078e0206 */
[----:B------:R-:W-:Y:S02]  /*1540*/  VIADD R6, R6, 0x80 ;  /* 0x0000008006067836 */ /* 0x000fe40000000000 */
[----:B0-----:R-:W-:-:S05]  /*1550*/  IMAD.WIDE.U32 R2, R13, 0x2, R2 ;  /* 0x000000020d027825 */ /* 0x001fca00078e0002 */
[----:B------:R1:W-:Y:S02]  /*1560*/  STG.E.U16 desc[UR4][R2.64], R11 ;  /* 0x0000000b02007986 */ /* 0x0003e4000c101504 */
.L_x_1370:
[----:B------:R-:W-:-:S13]  /*1570*/  ISETP.GE.U32.AND P0, PT, R6, R7, PT ;  /* 0x000000070600720c */ /* 0x000fda0003f06070 */
[----:B------:R-:W-:Y:S05]  /*1580*/  @P0 BRA `(.L_x_1372) ;  /* 0x0000000000300947 */ /* 0x000fea0003800000 */
[----:B01----:R-:W0:Y:S01]  /*1590*/  LDC.64 R2, c[0x0][0x390] ;  /* 0x0000e400ff027b82 */ /* 0x003e220000000a00 */
[----:B------:R-:W-:Y:S01]  /*15a0*/  IADD3 R11, PT, PT, R9, R6, RZ ;  /* 0x00000006090b7210 */ /* 0x000fe20007ffe0ff */
[----:B------:R-:W-:-:S04]  /*15b0*/  VIADD R6, R6, 0x80 ;  /* 0x0000008006067836 */ /* 0x000fc80000000000 */
[----:B0-----:R-:W-:-:S05]  /*15c0*/  IMAD.WIDE.U32 R2, R11, 0x2, R2 ;  /* 0x000000020b027825 */ /* 0x001fca00078e0002 */
[----:B------:R1:W-:Y:S02]  /*15d0*/  STG.E.U16 desc[UR4][R2.64], R20 ;  /* 0x0000001402007986 */ /* 0x0003e4000c101504 */
.L_x_1371:
[----:B------:R-:W-:-:S13]  /*15e0*/  ISETP.GE.U32.AND P0, PT, R6, R7, PT ;  /* 0x000000070600720c */ /* 0x000fda0003f06070 */
[----:B------:R-:W-:Y:S05]  /*15f0*/  @P0 BRA `(.L_x_1373) ;  /* 0x0000000000340947 */ /* 0x000fea0003800000 */
[----:B01----:R-:W0:Y:S01]  /*1600*/  LDC.64 R2, c[0x0][0x390] ;  /* 0x0000e400ff027b82 */ /* 0x003e220000000a00 */
[----:B------:R-:W-:Y:S01]  /*1610*/  IMAD.IADD R11, R9, 0x1, R6 ;  /* 0x00000001090b7824 */ /* 0x000fe200078e0206 */
[----:B------:R-:W-:-:S03]  /*1620*/  IADD3 R6, PT, PT, R6, 0x80, RZ ;  /* 0x0000008006067810 */ /* 0x000fc60007ffe0ff */
[----:B0-----:R-:W-:-:S05]  /*1630*/  IMAD.WIDE.U32 R2, R11, 0x2, R2 ;  /* 0x000000020b027825 */ /* 0x001fca00078e0002 */
[----:B------:R2:W-:Y:S02]  /*1640*/  STG.E.U16 desc[UR4][R2.64], R21 ;  /* 0x0000001502007986 */ /* 0x0005e4000c101504 */
.L_x_1372:
        /* <DEDUP_REMOVED lines=8> */
.L_x_1373:
[----:B------:R-:W-:Y:S05]  /*16d0*/  BSYNC.RELIABLE B1 ;  /* 0x0000000000017941 */ /* 0x000fea0003800100 */
.L_x_1368:
[----:B------:R-:W-:-:S13]  /*16e0*/  ISETP.GE.U32.AND P0, PT, R6, R7, PT ;  /* 0x000000070600720c */ /* 0x000fda0003f06070 */
[----:B012---:R-:W0:Y:S01]  /*16f0*/  @!P0 LDC.64 R2, c[0x0][0x390] ;  /* 0x0000e400ff028b82 */ /* 0x007e220000000a00 */
[----:B------:R-:W-:Y:S01]  /*1700*/  @!P0 IADD3 R11, PT, PT, R9, R6, RZ ;  /* 0x00000006090b8210 */ /* 0x000fe20007ffe0ff */
[----:B------:R-:W-:-:S04]  /*1710*/  @!P0 VIADD R6, R6, 0x80 ;  /* 0x0000008006068836 */ /* 0x000fc80000000000 */
[----:B0-----:R-:W-:-:S05]  /*1720*/  @!P0 IMAD.WIDE.U32 R2, R11, 0x2, R2 ;  /* 0x000000020b028825 */ /* 0x001fca00078e0002 */
[----:B------:R3:W-:Y:S02]  /*1730*/  @!P0 STG.E.U16 desc[UR4][R2.64], R5 ;  /* 0x0000000502008986 */ /* 0x0007e4000c101504 */
.L_x_1374:
[----:B------:R-:W-:Y:S05]  /*1740*/  BSYNC.RECONVERGENT B0 ;  /* 0x0000000000007941 */ /* 0x000fea0003800200 */
.L_x_1367:
        /* <DEDUP_REMOVED lines=8> */
.L_x_1334:
[----:B------:R-:W0:Y:S01]  /*17d0*/  S2R R0, SR_TID.X ;  /* 0x0000000000007919 */ /* 0x000e220000002100 */
[----:B------:R-:W1:Y:S02]  /*17e0*/  LDC.64 R2, c[0x0][0x398] ;  /* 0x0000e600ff027b82 */ /* 0x000e640000000a00 */
[----:B-1----:R-:W-:-:S04]  /*17f0*/  IMAD.WIDE.U32 R2, R9, 0x2, R2 ;  /* 0x0000000209027825 */ /* 0x002fc800078e0002 */
[----:B0-----:R-:W-:-:S05]  /*1800*/  IMAD.WIDE.U32 R6, R0, 0x8, R2 ;  /* 0x0000000800067825 */ /* 0x001fca00078e0002 */
[----:B------:R-:W2:Y:S04]  /*1810*/  LDG.E.64 R2, desc[UR4][R6.64] ;  /* 0x0000000406027981 */ /* 0x000ea8000c1e1b00 */
[----:B------:R0:W5:Y:S01]  /*1820*/  LDG.E.64 R4, desc[UR4][R6.64+0x400] ;  /* 0x0004000406047981 */ /* 0x000162000c1e1b00 */
[----:B------:R-:W-:Y:S01]  /*1830*/  BSSY.RECONVERGENT B1, `(.L_x_1375) ;  /* 0x0000015000017945 */ /* 0x000fe20003800200 */
[C---:B--2---:R-:W-:Y:S02]  /*1840*/  SHF.L.U32 R8, R2.reuse, 0x10, RZ ;  /* 0x0000001002087819 */ /* 0x044fe400000006ff */
[----:B------:R-:W-:-:S03]  /*1850*/  PRMT R2, R2, 0x7632, R2 ;  /* 0x0000763202027816 */ /* 0x000fc60000000002 */
        /* <DEDUP_REMOVED lines=12> */
[----:B------:R-:W-:Y:S01]  /*1920*/  DFMA R14, R14, R6, R14 ;  /* 0x000000060e0e722b */ /* 0x000fe2000000000e */
[----:B------:R-:W-:Y:S10]  /*1930*/  @P0 BRA `(.L_x_1376) ;  /* 0x0000000000100947 */ /* 0x000ff40003800000 */
[----:B------:R-:W-:Y:S02]  /*1940*/  LOP3.LUT R16, R13, 0x7fffffff, RZ, 0xc0, !PT ;  /* 0x7fffffff0d107812 */ /* 0x000fe400078ec0ff */
[----:B------:R-:W-:Y:S02]  /*1950*/  MOV R8, 0x1980 ;  /* 0x0000198000087802 */ /* 0x000fe40000000f00 */
[----:B------:R-:W-:-:S07]  /*1960*/  IADD3 R16, PT, PT, R16, -0x100000, RZ ;  /* 0xfff0000010107810 */ /* 0x000fce0007ffe0ff */
[----:B-----5:R-:W-:Y:S05]  /*1970*/  CALL.REL.NOINC `($__internal_5_$__cuda_sm20_dblrcp_rn_slowpath_v3) ;  /* 0x0000000c00247944 */ /* 0x020fea0003c00000 */
.L_x_1376:
[----:B------:R-:W-:Y:S05]  /*1980*/  BSYNC.RECONVERGENT B1 ;  /* 0x0000000000017941 */ /* 0x000fea0003800200 */
.L_x_1375:
        /* <DEDUP_REMOVED lines=16> */
[----:B------:R0:W1:Y:S07]  /*1a90*/  F2F.F32.F64 R7, R14 ;  /* 0x0000000e00077310 */ /* 0x00006e0000301000 */
[----:B------:R-:W-:-:S08]  /*1aa0*/  DFMA R16, -R12, R10, 1 ;  /* 0x3ff000000c10742b */ /* 0x000fd0000000010a */
[----:B0-----:R-:W-:Y:S01]  /*1ab0*/  DFMA R14, R10, R16, R10 ;  /* 0x000000100a0e722b */ /* 0x001fe2000000000a */
[----:B-1----:R-:W-:Y:S01]  /*1ac0*/  @!P0 FMUL R7, R7, 1.175494350822287508e-38 ;  /* 0x0080000007078820 */ /* 0x002fe20000400000 */
[----:B------:R-:W-:Y:S09]  /*1ad0*/  @P1 BRA `(.L_x_1378) ;  /* 0x0000000000101947 */ /* 0x000ff20003800000 */
[----:B------:R-:W-:Y:S02]  /*1ae0*/  LOP3.LUT R16, R13, 0x7fffffff, RZ, 0xc0, !PT ;  /* 0x7fffffff0d107812 */ /* 0x000fe400078ec0ff */
[----:B------:R-:W-:-:S03]  /*1af0*/  MOV R8, 0x1b20 ;  /* 0x00001b2000087802 */ /* 0x000fc60000000f00 */
[----:B------:R-:W-:-:S07]  /*1b00*/  VIADD R16, R16, 0xfff00000 ;  /* 0xfff0000010107836 */ /* 0x000fce0000000000 */
[----:B-----5:R-:W-:Y:S05]  /*1b10*/  CALL.REL.NOINC `($__internal_5_$__cuda_sm20_dblrcp_rn_slowpath_v3) ;  /* 0x0000000800bc7944 */ /* 0x020fea0003c00000 */
.L_x_1378:
[----:B------:R-:W-:Y:S05]  /*1b20*/  BSYNC.RECONVERGENT B1 ;  /* 0x0000000000017941 */ /* 0x000fea0003800200 */
.L_x_1377:
        /* <DEDUP_REMOVED lines=25> */
[----:B-----5:R-:W-:Y:S05]  /*1cc0*/  CALL.REL.NOINC `($__internal_5_$__cuda_sm20_dblrcp_rn_slowpath_v3) ;  /* 0x0000000800507944 */ /* 0x020fea0003c00000 */
.L_x_1380:
[----:B------:R-:W-:Y:S05]  /*1cd0*/  BSYNC.RECONVERGENT B1 ;  /* 0x0000000000017941 */ /* 0x000fea0003800200 */
.L_x_1379:
        /* <DEDUP_REMOVED lines=24> */
[----:B-----5:R-:W-:Y:S05]  /*1e60*/  CALL.REL.NOINC `($__internal_5_$__cuda_sm20_dblrcp_rn_slowpath_v3) ;  /* 0x0000000400e87944 */ /* 0x020fea0003c00000 */
.L_x_1382:
[----:B------:R-:W-:Y:S05]  /*1e70*/  BSYNC.RECONVERGENT B1 ;  /* 0x0000000000017941 */ /* 0x000fea0003800200 */
.L_x_1381:
        /* <DEDUP_REMOVED lines=26> */
.L_x_1384:
[----:B------:R-:W-:Y:S05]  /*2020*/  BSYNC.RECONVERGENT B1 ;  /* 0x0000000000017941 */ /* 0x000fea0003800200 */
.L_x_1383:
        /* <DEDUP_REMOVED lines=25> */
.L_x_1386:
[----:B------:R-:W-:Y:S05]  /*21c0*/  BSYNC.RECONVERGENT B1 ;  /* 0x0000000000017941 */ /* 0x000fea0003800200 */
.L_x_1385:
        /* <DEDUP_REMOVED lines=25> */
[----:B------:R-:W-:Y:S05]  /*2360*/  CALL.REL.NOINC `($__internal_5_$__cuda_sm20_dblrcp_rn_slowpath_v3) ;  /* 0x0000000000a87944 */ /* 0x000fea0003c00000 */
.L_x_1388:
[----:B------:R-:W-:Y:S05]  /*2370*/  BSYNC.RECONVERGENT B1 ;  /* 0x0000000000017941 */ /* 0x000fea0003800200 */
.L_x_1387:
        /* <DEDUP_REMOVED lines=25> */
.L_x_1390:
[----:B------:R-:W-:Y:S05]  /*2510*/  BSYNC.RECONVERGENT B1 ;  /* 0x0000000000017941 */ /* 0x000fea0003800200 */
.L_x_1389:
        /* <DEDUP_REMOVED lines=12> */
[----:B------:R-:W-:Y:S04]  /*25e0*/  STG.E.64 desc[UR4][R8.64], R2 ;  /* 0x0000000208007986 */ /* 0x000fe8000c101b04 */
[----:B------:R-:W-:Y:S01]  /*25f0*/  STG.E.64 desc[UR4][R8.64+0x400], R4 ;  /* 0x0004000408007986 */ /* 0x000fe2000c101b04 */
[----:B------:R-:W-:Y:S05]  /*2600*/  EXIT ;  /* 0x000000000000794d */ /* 0x000fea0003800000 */
        .weak           $__internal_5_$__cuda_sm20_dblrcp_rn_slowpath_v3
        .type           $__internal_5_$__cuda_sm20_dblrcp_rn_slowpath_v3,@function
        .size           $__internal_5_$__cuda_sm20_dblrcp_rn_slowpath_v3,(.L_x_68291 - $__internal_5_$__cuda_sm20_dblrcp_rn_slowpath_v3)
$__internal_5_$__cuda_sm20_dblrcp_rn_slowpath_v3:
        /* <DEDUP_REMOVED lines=24> */
.L_x_1394:
        /* <DEDUP_REMOVED lines=9> */
.L_x_1392:
[----:B------:R-:W-:Y:S02]  /*2820*/  LOP3.LUT R15, R13, 0x80000, RZ, 0xfc, !PT ;  /* 0x000800000d0f7812 */ /* 0x000fe400078efcff */
[----:B------:R-:W-:-:S07]  /*2830*/  MOV R14, R12 ;  /* 0x0000000c000e7202 */ /* 0x000fce0000000f00 */
.L_x_1393:
[----:B------:R-:W-:Y:S05]  /*2840*/  BSYNC.RECONVERGENT B0 ;  /* 0x0000000000007941 */ /* 0x000fea0003800200 */
.L_x_1391:
[----:B------:R-:W-:Y:S01]  /*2850*/  IMAD.MOV.U32 R12, RZ, RZ, R8 ;  /* 0x000000ffff0c7224 */ /* 0x000fe200078e0008 */
[----:B------:R-:W-:-:S04]  /*2860*/  MOV R13, 0x0 ;  /* 0x00000000000d7802 */ /* 0x000fc80000000f00 */
[----:B------:R-:W-:Y:S05]  /*2870*/  RET.REL.NODEC R12 `(_ZN2at6native29vectorized_elementwise_kernelILi4EZNS0_50_GLOBAL__N__2680c7bb_12_PowKernel_cu_7dd49032_300329pow_tensor_scalar_kernel_implIN3c108BFloat16ES5_EEvRNS_18TensorIteratorBaseET0_EUlS5_E1_St5arrayIPcLm2EEEEviS8_T1_) ;  /* 0xffffffd40ce07950 */ /* 0x000fea0003c3ffff */
.L_x_1395:
        /* <DEDUP_REMOVED lines=16> */
.L_x_68291:


//--------------------- .text._ZN2at6native29vectorized_elementwise_kernelILi8EZNS0_50_GLOBAL__N__2680c7bb_12_PowKernel_cu_7dd49032_300329pow_tensor_scalar_kernel_implIN3c108BFloat16ES5_EEvRNS_18TensorIteratorBaseET0_EUlS5_E1_St5arrayIPcLm2EEEEviS8_T1_ --------------------------
	.section	.text._ZN2at6native29vectorized_elementwise_kernelILi8EZNS0_50_GLOBAL__N__2680c7bb_12_PowKernel_cu_7dd49032_300329pow_tensor_scalar_kernel_implIN3c108BFloat16ES5_EEvRNS_18TensorIteratorBaseET0_EUlS5_E1_St5arrayIPcLm2EEEEviS8_T1_,"ax",@progbits
	.align	128
        .global         _ZN2at6native29vectorized_elementwise_kernelILi8EZNS0_50_GLOBAL__N__2680c7bb_12_PowKernel_cu_7dd49032_300329pow_tensor_scalar_kernel_implIN3c108BFloat16ES5_EEvRNS_18TensorIteratorBaseET0_EUlS5_E1_St5arrayIPcLm2EEEEviS8_T1_
        .type           _ZN2at6native29vectorized_elementwise_kernelILi8EZNS0_50_GLOBAL__N__2680c7bb_12_PowKernel_cu_7dd49032_300329pow_tensor_scalar_kernel_implIN3c108BFloat16ES5_EEvRNS_18TensorIteratorBaseET0_EUlS5_E1_St5arrayIPcLm2EEEEviS8_T1_,@function
        .size           _ZN2at6native29vectorized_elementwise_kernelILi8EZNS0_50_GLOBAL__N__2680c7bb_12_PowKernel_cu_7dd49032_300329pow_tensor_scalar_kernel_implIN3c108BFloat16ES5_EEvRNS_18TensorIteratorBaseET0_EUlS5_E1_St5arrayIPcLm2EEEEviS8_T1_,(.L_x_68292 - _ZN2at6native29vectorized_elementwise_kernelILi8EZNS0_50_GLOBAL__N__2680c7bb_12_PowKernel_cu_7dd49032_300329pow_tensor_scalar_kernel_implIN3c108BFloat16ES5_EEvRNS_18TensorIteratorBaseET0_EUlS5_E1_St5arrayIPcLm2EEEEviS8_T1_)
        .other          _ZN2at6native29vectorized_elementwise_kernelILi8EZNS0_50_GLOBAL__N__2680c7bb_12_PowKernel_cu_7dd49032_300329pow_tensor_scalar_kernel_implIN3c108BFloat16ES5_EEvRNS_18TensorIteratorBaseET0_EUlS5_E1_St5arrayIPcLm2EEEEviS8_T1_,@"STO_CUDA_ENTRY STV_DEFAULT"
_ZN2at6native29vectorized_elementwise_kernelILi8EZNS0_50_GLOBAL__N__2680c7bb_12_PowKernel_cu_7dd49032_300329pow_tensor_scalar_kernel_implIN3c108BFloat16ES5_EEvRNS_18TensorIteratorBaseET0_EUlS5_E1_St5arrayIPcLm2EEEEviS8_T1_:
.text._ZN2at6native29vectorized_elementwise_kernelILi8EZNS0_50_GLOBAL__N__2680c7bb_12_PowKernel_cu_7dd49032_300329pow_tensor_scalar_kernel_implIN3c108BFloat16ES5_EEvRNS_18TensorIteratorBaseET0_EUlS5_E1_St5arrayIPcLm2EEEEviS8_T1_:
        /* <DEDUP_REMOVED lines=18> */
[-C--:B------:R-:W-:Y:S01]  /*0120*/  ISETP.GE.U32.AND P4, PT, R29, R8.reuse, PT ;  /* 0x000000081d00720c */ /* 0x080fe20003f86070 */
        /* <DEDUP_REMOVED lines=24> */
[----:B--2---:R-:W-:Y:S01]  /*02b0*/  @!P4 IMAD.WIDE.U32 R22, R3, 0x2, R22 ;  /* 0x000000020316c825 */ /* 0x004fe200078e0016 */
[----:B------:R-:W-:-:S03]  /*02c0*/  PRMT R3, RZ, 0x7610, R3 ;  /* 0x00007610ff037816 */ /* 0x000fc60000000003 */
[----:B0-----:R-:W-:Y:S01]  /*02d0*/  @!P5 IMAD.WIDE.U32 R6, R19, 0x2, R6 ;  /* 0x000000021306d825 */ /* 0x001fe200078e0006 */
[----:B------:R-:W-:-:S03]  /*02e0*/  PRMT R19, RZ, 0x7610, R19 ;  /* 0x00007610ff137816 */ /* 0x000fc60000000013 */
[----:B------:R-:W-:Y:S01]  /*02f0*/  @!P6 IMAD.IADD R29, R0, 0x1, R29 ;  /* 0x00000001001de824 */ /* 0x000fe200078e021d */
[----:B------:R0:W5:Y:S01]  /*0300*/  @!P5 LDG.E.U16 R3, desc[UR4][R6.64] ;  /* 0x000000040603d981 */ /* 0x000162000c1e1500 */
[----:B---3--:R-:W-:Y:S01]  /*0310*/  @!P3 IMAD.WIDE.U32 R14, R18, 0x2, R14 ;  /* 0x00000002120eb825 */ /* 0x008fe200078e000e */
[----:B------:R-:W-:Y:S02]  /*0320*/  PRMT R20, RZ, 0x7610, R20 ;  /* 0x00007610ff147816 */ /* 0x000fe40000000014 */
[----:B------:R-:W-:Y:S01]  /*0330*/  PRMT R18, RZ, 0x7610, R18 ;  /* 0x00007610ff127816 */ /* 0x000fe20000000012 */
[----:B-1----:R-:W-:Y:S01]  /*0340*/  @!P0 IMAD.WIDE.U32 R4, R21, 0x2, R4 ;  /* 0x0000000215048825 */ /* 0x002fe200078e0004 */
[----:B------:R-:W-:Y:S01]  /*0350*/  PRMT R21, RZ, 0x7610, R21 ;  /* 0x00007610ff157816 */ /* 0x000fe20000000015 */
[----:B------:R1:W5:Y:S02]  /*0360*/  @!P4 LDG.E.U16 R19, desc[UR4][R22.64] ;  /* 0x000000041613c981 */ /* 0x000364000c1e1500 */
[----:B----4-:R-:W-:Y:S01]  /*0370*/  @!P2 IMAD.WIDE.U32 R12, R27, 0x2, R12 ;  /* 0x000000021b0ca825 */ /* 0x010fe200078e000c */
[----:B0-----:R-:W-:-:S02]  /*0380*/  PRMT R6, RZ, 0x7610, R6 ;  /* 0x00007610ff067816 */ /* 0x001fc40000000006 */
[----:B------:R1:W5:Y:S01]  /*0390*/  @!P3 LDG.E.U16 R21, desc[UR4][R14.64] ;  /* 0x000000040e15b981 */ /* 0x000362000c1e1500 */
[----:B------:R-:W-:-:S03]  /*03a0*/  @!P1 IMAD.WIDE.U32 R10, R25, 0x2, R10 ;  /* 0x00000002190a9825 */ /* 0x000fc600078e000a */
[----:B------:R1:W5:Y:S01]  /*03b0*/  @!P2 LDG.E.U16 R20, desc[UR4][R12.64] ;  /* 0x000000040c14a981 */ /* 0x000362000c1e1500 */
[----:B------:R-:W-:-:S03]  /*03c0*/  @!P6 IMAD.WIDE.U32 R16, R29, 0x2, R16 ;  /* 0x000000021d10e825 */ /* 0x000fc600078e0010 */
        /* <DEDUP_REMOVED lines=26> */
[----:B------:R-:W-:Y:S05]  /*0570*/  CALL.REL.NOINC `($__internal_6_$__cuda_sm20_dblrcp_rn_slowpath_v3) ;  /* 0x0000002000287944 */ /* 0x000fea0003c00000 */
.L_x_1400:
[----:B------:R-:W-:Y:S05]  /*0580*/  BSYNC.RECONVERGENT B2 ;  /* 0x0000000000027941 */ /* 0x000fea0003800200 */
.L_x_1399:
[----:B------:R-:W-:Y:S01]  /*0590*/  UMOV UR6, 0xf0000000 ;  /* 0xf000000000067882 */ /* 0x000fe20000000000 */
[----:B------:R-:W-:Y:S01]  /*05a0*/  UMOV UR7, 0x380fffff ;  /* 0x380fffff00077882 */ /* 0x000fe20000000000 */
[----:B------:R-:W0:Y:S01]  /*05b0*/  F2F.F32.F64 R5, R12 ;  /* 0x0000000c00057310 */ /* 0x000e220000301000 */
[----:B------:R-:W-:-:S14]  /*05c0*/  DSETP.GEU.AND P0, PT, |R12|, UR6, PT ;  /* 0x000000060c007e2a */ /* 0x000fdc000bf0e200 */
[----:B0-----:R-:W-:-:S05]  /*05d0*/  @!P0 FMUL R5, R5, 1.175494350822287508e-38 ;  /* 0x0080000005058820 */ /* 0x001fca0000400000 */
[----:B------:R-:W-:-:S07]  /*05e0*/  F2FP.BF16.F32.PACK_AB R5, RZ, R5 ;  /* 0x00000005ff05723e */ /* 0x000fce00000010ff */
.L_x_1398:
[----:B------:R-:W-:Y:S05]  /*05f0*/  BSYNC.RECONVERGENT B1 ;  /* 0x0000000000017941 */ /* 0x000fea0003800200 */
.L_x_1397:
        /* <DEDUP_REMOVED lines=23> */
[----:B------:R-:W-:Y:S05]  /*0770*/  CALL.REL.NOINC `($__internal_6_$__cuda_sm20_dblrcp_rn_slowpath_v3) ;  /* 0x0000001c00a87944 */ /* 0x000fea0003c00000 */
.L_x_1404:
[----:B------:R-:W-:Y:S05]  /*0780*/  BSYNC.RECONVERGENT B2 ;  /* 0x0000000000027941 */ /* 0x000fea0003800200 */
.L_x_1403:
[----:B------:R-:W-:Y:S01]  /*0790*/  UMOV UR6, 0xf0000000 ;  /* 0xf000000000067882 */ /* 0x000fe20000000000 */
[----:B------:R-:W-:Y:S01]  /*07a0*/  UMOV UR7, 0x380fffff ;  /* 0x380fffff00077882 */ /* 0x000fe20000000000 */
[----:B------:R-:W0:Y:S01]  /*07b0*/  F2F.F32.F64 R3, R12 ;  /* 0x0000000c00037310 */ /* 0x000e220000301000 */
[----:B------:R-:W-:-:S14]  /*07c0*/  DSETP.GEU.AND P0, PT, |R12|, UR6, PT ;  /* 0x000000060c007e2a */ /* 0x000fdc000bf0e200 */
[----:B0-----:R-:W-:-:S05]  /*07d0*/  @!P0 FMUL R3, R3, 1.175494350822287508e-38 ;  /* 0x0080000003038820 */ /* 0x001fca0000400000 */
[----:B------:R-:W-:-:S07]  /*07e0*/  F2FP.BF16.F32.PACK_AB R3, RZ, R3 ;  /* 0x00000003ff03723e */ /* 0x000fce00000010ff */
.L_x_1402:
[----:B------:R-:W-:Y:S05]  /*07f0*/  BSYNC.RECONVERGENT B1 ;  /* 0x0000000000017941 */ /* 0x000fea0003800200 */
.L_x_1401:
[----:B------:R-:W-:Y:S01]  /*0800*/  IADD3 R11, PT, PT, R9, 0x100, RZ ;  /* 0x00000100090b7810 */ /* 0x000fe20007ffe0ff */
[----:B------:R-:W-:Y:S03]  /*0810*/  BSSY.RECONVERGENT B1, `(.L_x_1405) ;  /* 0x000001e000017945 */ /* 0x000fe60003800200 */
[----:B------:R-:W-:-:S13]  /*0820*/  ISETP.GE.U32.AND P0, PT, R11, R8, PT ;  /* 0x000000080b00720c */ /* 0x000fda0003f06070 */
[----:B------:R-:W-:Y:S05]  /*0830*/  @P0 BRA `(.L_x_1406) ;  /* 0x00000000006c0947 */ /* 0x000fea0003800000 */
[----:B-----5:R-:W-:Y:S01]  /*0840*/  IMAD.U32 R19, R19, 0x10000, RZ ;  /* 0x0001000013137824 */ /* 0x020fe200078e00ff */
        /* <DEDUP_REMOVED lines=19> */
.L_x_1408:
[----:B------:R-:W-:Y:S05]  /*0980*/  BSYNC.RECONVERGENT B2 ;  /* 0x0000000000027941 */ /* 0x000fea0003800200 */
.L_x_1407:
[----:B------:R-:W-:Y:S01]  /*0990*/  UMOV UR6, 0xf0000000 ;  /* 0xf000000000067882 */ /* 0x000fe20000000000 */
[----:B------:R-:W-:Y:S01]  /*09a0*/  UMOV UR7, 0x380fffff ;  /* 0x380fffff00077882 */ /* 0x000fe20000000000 */
[----:B------:R-:W0:Y:S01]  /*09b0*/  F2F.F32.F64 R19, R12 ;  /* 0x0000000c00137310 */ /* 0x000e220000301000 */
[----:B------:R-:W-:-:S14]  /*09c0*/  DSETP.GEU.AND P0, PT, |R12|, UR6, PT ;  /* 0x000000060c007e2a */ /* 0x000fdc000bf0e200 */
[----:B0-----:R-:W-:-:S05]  /*09d0*/  @!P0 FMUL R19, R19, 1.175494350822287508e-38 ;  /* 0x0080000013138820 */ /* 0x001fca0000400000 */
[----:B------:R-:W-:-:S07]  /*09e0*/  F2FP.BF16.F32.PACK_AB R19, RZ, R19 ;  /* 0x00000013ff13723e */ /* 0x000fce00000010ff */
.L_x_1406:
[----:B------:R-:W-:Y:S05]  /*09f0*/  BSYNC.RECONVERGENT B1 ;  /* 0x0000000000017941 */ /* 0x000fea0003800200 */
.L_x_1405:
[----:B------:R-:W-:Y:S01]  /*0a00*/  VIADD R11, R9, 0x180 ;  /* 0x00000180090b7836 */ /* 0x000fe20000000000 */
[----:B------:R-:W-:Y:S04]  /*0a10*/  BSSY.RECONVERGENT B1, `(.L_x_1409) ;  /* 0x000001e000017945 */ /* 0x000fe80003800200 */
[----:B------:R-:W-:-:S13]  /*0a20*/  ISETP.GE.U32.AND P0, PT, R11, R8, PT ;  /* 0x000000080b00720c */ /* 0x000fda0003f06070 */
[----:B------:R-:W-:Y:S05]  /*0a30*/  @P0 BRA `(.L_x_1410) ;  /* 0x00000000006c0947 */ /* 0x000fea0003800000 */
[----:B-----5:R-:W-:Y:S01]  /*0a40*/  SHF.L.U32 R21, R21, 0x10, RZ ;  /* 0x0000001015157819 */ /* 0x020fe200000006ff */
        /* <DEDUP_REMOVED lines=19> */
.L_x_1412:
[----:B------:R-:W-:Y:S05]  /*0b80*/  BSYNC.RECONVERGENT B2 ;  /* 0x0000000000027941 */ /* 0x000fea0003800200 */
.L_x_1411:
[----:B------:R-:W-:Y:S01]  /*0b90*/  UMOV UR6, 0xf0000000 ;  /* 0xf000000000067882 */ /* 0x000fe20000000000 */
[----:B------:R-:W-:Y:S01]  /*0ba0*/  UMOV UR7, 0x380fffff ;  /* 0x380fffff00077882 */ /* 0x000fe20000000000 */
[----:B------:R-:W0:Y:S01]  /*0bb0*/  F2F.F32.F64 R21, R12 ;  /* 0x0000000c00157310 */ /* 0x000e220000301000 */
[----:B------:R-:W-:-:S14]  /*0bc0*/  DSETP.GEU.AND P0, PT, |R12|, UR6, PT ;  /* 0x000000060c007e2a */ /* 0x000fdc000bf0e200 */
[----:B0-----:R-:W-:-:S05]  /*0bd0*/  @!P0 FMUL R21, R21, 1.175494350822287508e-38 ;  /* 0x0080000015158820 */ /* 0x001fca0000400000 */
[----:B------:R-:W-:-:S07]  /*0be0*/  F2FP.BF16.F32.PACK_AB R21, RZ, R21 ;  /* 0x00000015ff15723e */ /* 0x000fce00000010ff */
.L_x_1410:
[----:B------:R-:W-:Y:S05]  /*0bf0*/  BSYNC.RECONVERGENT B1 ;  /* 0x0000000000017941 */ /* 0x000fea0003800200 */
.L_x_1409:
        /* <DEDUP_REMOVED lines=24> */
.L_x_1416:
[----:B------:R-:W-:Y:S05]  /*0d80*/  BSYNC.RECONVERGENT B2 ;  /* 0x0000000000027941 */ /* 0x000fea0003800200 */
.L_x_1415:
[----:B------:R-:W-:Y:S01]  /*0d90*/  UMOV UR6, 0xf0000000 ;  /* 0xf000000000067882 */ /* 0x000fe20000000000 */
[----:B------:R-:W-:Y:S01]  /*0da0*/  UMOV UR7, 0x380fffff ;  /* 0x380fffff00077882 */ /* 0x000fe20000000000 */
[----:B------:R-:W0:Y:S01]  /*0db0*/  F2F.F32.F64 R20, R12 ;  /* 0x0000000c00147310 */ /* 0x000e220000301000 */
[----:B------:R-:W-:-:S14]  /*0dc0*/  DSETP.GEU.AND P0, PT, |R12|, UR6, PT ;  /* 0x000000060c007e2a */ /* 0x000fdc000bf0e200 */
[----:B0-----:R-:W-:-:S05]  /*0dd0*/  @!P0 FMUL R20, R20, 1.175494350822287508e-38 ;  /* 0x0080000014148820 */ /* 0x001fca0000400000 */
[----:B------:R-:W-:-:S07]  /*0de0*/  F2FP.BF16.F32.PACK_AB R20, RZ, R20 ;  /* 0x00000014ff14723e */ /* 0x000fce00000010ff */
.L_x_1414:
[----:B------:R-:W-:Y:S05]  /*0df0*/  BSYNC.RECONVERGENT B1 ;  /* 0x0000000000017941 */ /* 0x000fea0003800200 */
.L_x_1413:
        /* <DEDUP_REMOVED lines=24> */
.L_x_1420:
[----:B------:R-:W-:Y:S05]  /*0f80*/  BSYNC.RECONVERGENT B2 ;  /* 0x0000000000027941 */ /* 0x000fea0003800200 */
.L_x_1419:
[----:B------:R-:W-:Y:S01]  /*0f90*/  UMOV UR6, 0xf0000000 ;  /* 0xf000000000067882 */ /* 0x000fe20000000000 */
[----:B------:R-:W-:Y:S01]  /*0fa0*/  UMOV UR7, 0x380fffff ;  /* 0x380fffff00077882 */ /* 0x000fe20000000000 */
[----:B------:R-:W0:Y:S01]  /*0fb0*/  F2F.F32.F64 R18, R12 ;  /* 0x0000000c00127310 */ /* 0x000e220000301000 */
[----:B------:R-:W-:-:S14]  /*0fc0*/  DSETP.GEU.AND P0, PT, |R12|, UR6, PT ;  /* 0x000000060c007e2a */ /* 0x000fdc000bf0e200 */
[----:B0-----:R-:W-:-:S05]  /*0fd0*/  @!P0 FMUL R18, R18, 1.175494350822287508e-38 ;  /* 0x0080000012128820 */ /* 0x001fca0000400000 */
[----:B------:R-:W-:-:S07]  /*0fe0*/  F2FP.BF16.F32.PACK_AB R18, RZ, R18 ;  /* 0x00000012ff12723e */ /* 0x000fce00000010ff */
.L_x_1418:
[----:B------:R-:W-:Y:S05]  /*0ff0*/  BSYNC.RECONVERGENT B1 ;  /* 0x0000000000017941 */ /* 0x000fea0003800200 */
.L_x_1417:
        /* <DEDUP_REMOVED lines=24> */
.L_x_1424:
[----:B------:R-:W-:Y:S05]  /*1180*/  BSYNC.RECONVERGENT B2 ;  /* 0x0000000000027941 */ /* 0x000fea0003800200 */
.L_x_1423:
[----:B------:R-:W-:Y:S01]  /*1190*/  UMOV UR6, 0xf0000000 ;  /* 0xf000000000067882 */ /* 0x000fe20000000000 */
[----:B------:R-:W-:Y:S01]  /*11a0*/  UMOV UR7, 0x380fffff ;  /* 0x380fffff00077882 */ /* 0x000fe20000000000 */
[----:B------:R-:W0:Y:S01]  /*11b0*/  F2F.F32.F64 R7, R12 ;  /* 0x0000000c00077310 */ /* 0x000e220000301000 */
[----:B------:R-:W-:-:S14]  /*11c0*/  DSETP.GEU.AND P0, PT, |R12|, UR6, PT ;  /* 0x000000060c007e2a */ /* 0x000fdc000bf0e200 */
[----:B0-----:R-:W-:-:S05]  /*11d0*/  @!P0 FMUL R7, R7, 1.175494350822287508e-38 ;  /* 0x0080000007078820 */ /* 0x001fca0000400000 */
[----:B------:R-:W-:-:S07]  /*11e0*/  F2FP.BF16.F32.PACK_AB R7, RZ, R7 ;  /* 0x00000007ff07723e */ /* 0x000fce00000010ff */
.L_x_1422:
[----:B------:R-:W-:Y:S05]  /*11f0*/  BSYNC.RECONVERGENT B1 ;  /* 0x0000000000017941 */ /* 0x000fea0003800200 */
.L_x_1421:
        /* <DEDUP_REMOVED lines=24> */
.L_x_1428:
[----:B------:R-:W-:Y:S05]  /*1380*/  BSYNC.RECONVERGENT B2 ;  /* 0x0000000000027941 */ /* 0x000fea0003800200 */
.L_x_1427:
[----:B------:R-:W-:Y:S01]  /*1390*/  UMOV UR6, 0xf0000000 ;  /* 0xf000000000067882 */ /* 0x000fe20000000000 */
[----:B------:R-:W-:Y:S01]  /*13a0*/  UMOV UR7, 0x380fffff ;  /* 0x380fffff00077882 */ /* 0x000fe20000000000 */
[----:B------:R-:W0:Y:S01]  /*13b0*/  F2F.F32.F64 R2, R12 ;  /* 0x0000000c00027310 */ /* 0x000e220000301000 */
[----:B------:R-:W-:-:S14]  /*13c0*/  DSETP.GEU.AND P0, PT, |R12|, UR6, PT ;  /* 0x000000060c007e2a */ /* 0x000fdc000bf0e200 */
[----:B0-----:R-:W-:-:S05]  /*13d0*/  @!P0 FMUL R2, R2, 1.175494350822287508e-38 ;  /* 0x0080000002028820 */ /* 0x001fca0000400000 */
[----:B------:R-:W-:-:S07]  /*13e0*/  F2FP.BF16.F32.PACK_AB R2, RZ, R2 ;  /* 0x00000002ff02723e */ /* 0x000fce00000010ff */
.L_x_1426:
[----:B------:R-:W-:Y:S05]  /*13f0*/  BSYNC.RECONVERGENT B1 ;  /* 0x0000000000017941 */ /* 0x000fea0003800200 */
.L_x_1425:
[----:B------:R-:W-:Y:S01]  /*1400*/  ISETP.GE.U32.AND P0, PT, R9, R8, PT ;  /* 0x000000080900720c */ /* 0x000fe20003f06070 */
[----:B------:R-:W-:Y:S04]  /*1410*/  BSSY.RECONVERGENT B0, `(.L_x_1429) ;  /* 0x0000033000007945 */ /* 0x000fe80003800200 */
[----:B------:R-:W-:Y:S08]  /*1420*/  BSSY.RELIABLE B1, `(.L_x_1430) ;  /* 0x000002b000017945 */ /* 0x000ff00003800100 */
[----:B------:R-:W-:Y:S05]  /*1430*/  @P0 BRA `(.L_x_1431) ;  /* 0x0000000000300947 */ /* 0x000fea0003800000 */
[----:B------:R-:W0:Y:S01]  /*1440*/  LDC.64 R10, c[0x0][0x390] ;  /* 0x0000e400ff0a7b82 */ /* 0x000e220000000a00 */
[----:B------:R-:W-:-:S05]  /*1450*/  IADD3 R9, PT, PT, R0, R9, RZ ;  /* 0x0000000900097210 */ /* 0x000fca0007ffe0ff */
[----:B0-----:R-:W-:-:S04]  /*1460*/  IMAD.WIDE.U32 R10, R9, 0x2, R10 ;  /* 0x00000002090a7825 */ /* 0x001fc800078e000a */
[----:B------:R-:W-:Y:S01]  /*1470*/  IMAD.MOV.U32 R9, RZ, RZ, R4 ;  /* 0x000000ffff097224 */ /* 0x000fe200078e0004 */
[----:B------:R0:W-:Y:S04]  /*1480*/  STG.E.U16 desc[UR4][R10.64], R5 ;  /* 0x000000050a007986 */ /* 0x0001e8000c101504 */
[----:B------:R-:W-:-:S13]  /*1490*/  ISETP.GE.U32.AND P0, PT, R9, R8, PT ;  /* 0x000000080900720c */ /* 0x000fda0003f06070 */
[----:B0-----:R-:W-:Y:S05]  /*14a0*/  @P0 BRA `(.L_x_1432) ;  /* 0x0000000000300947 */ /* 0x001fea0003800000 */
[----:B------:R-:W0:Y:S01]  /*14b0*/  LDC.64 R4, c[0x0][0x390] ;  /* 0x0000e400ff047b82 */ /* 0x000e220000000a00 */
[----:B------:R-:W-:Y:S01]  /*14c0*/  IMAD.IADD R11, R0, 0x1, R9 ;  /* 0x00000001000b7824 */ /* 0x000fe200078e0209 */
[----:B------:R-:W-:-:S03]  /*14d0*/  IADD3 R9, PT, PT, R9, 0x80, RZ ;  /* 0x0000008009097810 */ /* 0x000fc60007ffe0ff */
[----:B0-----:R-:W-:-:S05]  /*14e0*/  IMAD.WIDE.U32 R4, R11, 0x2, R4 ;  /* 0x000000020b047825 */ /* 0x001fca00078e0004 */
[----:B-----5:R0:W-:Y:S02]  /*14f0*/  STG.E.U16 desc[UR4][R4.64], R3 ;  /* 0x0000000304007986 */ /* 0x0201e4000c101504 */
.L_x_1431:
[----:B------:R-:W-:-:S13]  /*1500*/  ISETP.GE.U32.AND P0, PT, R9, R8, PT ;  /* 0x000000080900720c */ /* 0x000fda0003f06070 */
[----:B------:R-:W-:Y:S05]  /*1510*/  @P0 BRA `(.L_x_1433) ;  /* 0x0000000000300947 */ /* 0x000fea0003800000 */
[----:B0-----:R-:W0:Y:S01]  /*1520*/  LDC.64 R4, c[0x0][0x390] ;  /* 0x0000e400ff047b82 */ /* 0x001e220000000a00 */
[----:B-----5:R-:W-:Y:S02]  /*1530*/  IMAD.IADD R3, R0, 0x1, R9 ;  /* 0x0000000100037824 */ /* 0x020fe400078e0209 */
[----:B------:R-:W-:Y:S02]  /*1540*/  VIADD R9, R9, 0x80 ;  /* 0x0000008009097836 */ /* 0x000fe40000000000 */
[----:B0-----:R-:W-:-:S05]  /*1550*/  IMAD.WIDE.U32 R4, R3, 0x2, R4 ;  /* 0x0000000203047825 */ /* 0x001fca00078e0004 */
[----:B------:R0:W-:Y:S02]  /*1560*/  STG.E.U16 desc[UR4][R4.64], R19 ;  /* 0x0000001304007986 */ /* 0x0001e4000c101504 */
.L_x_1432:
[----:B------:R-:W-:-:S13]  /*1570*/  ISETP.GE.U32.AND P0, PT, R9, R8, PT ;  /* 0x000000080900720c */ /* 0x000fda0003f06070 */
[----:B------:R-:W-:Y:S05]  /*1580*/  @P0 BRA `(.L_x_1434) ;  /* 0x0000000000300947 */ /* 0x000fea0003800000 */
[----:B0-----:R-:W0:Y:S01]  /*1590*/  LDC.64 R4, c[0x0][0x390] ;  /* 0x0000e400ff047b82 */ /* 0x001e220000000a00 */
[----:B-----5:R-:W-:Y:S01]  /*15a0*/  IADD3 R3, PT, PT, R0, R9, RZ ;  /* 0x0000000900037210 */ /* 0x020fe20007ffe0ff */
[----:B------:R-:W-:-:S04]  /*15b0*/  VIADD R9, R9, 0x80 ;  /* 0x0000008009097836 */ /* 0x000fc80000000000 */
[----:B0-----:R-:W-:-:S05]  /*15c0*/  IMAD.WIDE.U32 R4, R3, 0x2, R4 ;  /* 0x0000000203047825 */ /* 0x001fca00078e0004 */
[----:B------:R1:W-:Y:S02]  /*15d0*/  STG.E.U16 desc[UR4][R4.64], R21 ;  /* 0x0000001504007986 */ /* 0x0003e4000c101504 */
.L_x_1433:
[----:B------:R-:W-:-:S13]  /*15e0*/  ISETP.GE.U32.AND P0, PT, R9, R8, PT ;  /* 0x000000080900720c */ /* 0x000fda0003f06070 */
[----:B------:R-:W-:Y:S05]  /*15f0*/  @P0 BRA `(.L_x_1435) ;  /* 0x0000000000340947 */ /* 0x000fea0003800000 */
[----:B01----:R-:W0:Y:S01]  /*1600*/  LDC.64 R4, c[0x0][0x390] ;  /* 0x0000e400ff047b82 */ /* 0x003e220000000a00 */
[----:B-----5:R-:W-:Y:S01]  /*1610*/  IMAD.IADD R3, R0, 0x1, R9 ;  /* 0x0000000100037824 */ /* 0x020fe200078e0209 */
[----:B------:R-:W-:-:S03]  /*1620*/  IADD3 R9, PT, PT, R9, 0x80, RZ ;  /* 0x0000008009097810 */ /* 0x000fc60007ffe0ff */
[----:B0-----:R-:W-:-:S05]  /*1630*/  IMAD.WIDE.U32 R4, R3, 0x2, R4 ;  /* 0x0000000203047825 */ /* 0x001fca00078e0004 */
[----:B------:R1:W-:Y:S02]  /*1640*/  STG.E.U16 desc[UR4][R4.64], R20 ;  /* 0x0000001404007986 */ /* 0x0003e4000c101504 */
.L_x_1434:
[----:B------:R-:W-:-:S13]  /*1650*/  ISETP.GE.U32.AND P0, PT, R9, R8, PT ;  /* 0x000000080900720c */ /* 0x000fda0003f06070 */
[----:B------:R-:W-:Y:S05]  /*1660*/  @P0 BREAK.RELIABLE B1 ;  /* 0x0000000000010942 */ /* 0x000fea0003800100 */
[----:B------:R-:W-:Y:S05]  /*1670*/  @P0 BRA `(.L_x_1436) ;  /* 0x0000000000300947 */ /* 0x000fea0003800000 */
[----:B01----:R-:W0:Y:S01]  /*1680*/  LDC.64 R4, c[0x0][0x390] ;  /* 0x0000e400ff047b82 */ /* 0x003e220000000a00 */
[----:B-----5:R-:W-:Y:S02]  /*1690*/  IMAD.IADD R3, R0, 0x1, R9 ;  /* 0x0000000100037824 */ /* 0x020fe400078e0209 */
[----:B------:R-:W-:Y:S02]  /*16a0*/  VIADD R9, R9, 0x80 ;  /* 0x0000008009097836 */ /* 0x000fe40000000000 */
[----:B0-----:R-:W-:-:S05]  /*16b0*/  IMAD.WIDE.U32 R4, R3, 0x2, R4 ;  /* 0x0000000203047825 */ /* 0x001fca00078e0004 */
[----:B------:R2:W-:Y:S02]  /*16c0*/  STG.E.U16 desc[UR4][R4.64], R18 ;  /* 0x0000001204007986 */ /* 0x0005e4000c101504 */
.L_x_1435:
[----:B------:R-:W-:Y:S05]  /*16d0*/  BSYNC.RELIABLE B1 ;  /* 0x0000000000017941 */ /* 0x000fea0003800100 */
.L_x_1430:
[----:B------:R-:W-:-:S13]  /*16e0*/  ISETP.GE.U32.AND P0, PT, R9, R8, PT ;  /* 0x000000080900720c */ /* 0x000fda0003f06070 */
[----:B012---:R-:W0:Y:S01]  /*16f0*/  @!P0 LDC.64 R4, c[0x0][0x390] ;  /* 0x0000e400ff048b82 */ /* 0x007e220000000a00 */
[----:B-----5:R-:W-:Y:S01]  /*1700*/  @!P0 IADD3 R3, PT, PT, R0, R9, RZ ;  /* 0x0000000900038210 */ /* 0x020fe20007ffe0ff */
[----:B------:R-:W-:-:S04]  /*1710*/  @!P0 VIADD R9, R9, 0x80 ;  /* 0x0000008009098836 */ /* 0x000fc80000000000 */
[----:B0-----:R-:W-:-:S05]  /*1720*/  @!P0 IMAD.WIDE.U32 R4, R3, 0x2, R4 ;  /* 0x0000000203048825 */ /* 0x001fca00078e0004 */
[----:B------:R2:W-:Y:S02]  /*1730*/  @!P0 STG.E.U16 desc[UR4][R4.64], R7 ;  /* 0x0000000704008986 */ /* 0x0005e4000c101504 */
.L_x_1436:
[----:B------:R-:W-:Y:S05]  /*1740*/  BSYNC.RECONVERGENT B0 ;  /* 0x0000000000007941 */ /* 0x000fea0003800200 */
.L_x_1429:
[----:B------:R-:W-:Y:S05]  /*1750*/  WARPSYNC.ALL ;  /* 0x0000000000007948 */ /* 0x000fea0003800000 */
[----:B------:R-:W-:-:S13]  /*1760*/  ISETP.GE.U32.AND P0, PT, R9, R8, PT ;  /* 0x000000080900720c */ /* 0x000fda0003f06070 */
[----:B------:R-:W-:Y:S05]  /*1770*/  @P0 EXIT ;  /* 0x000000000000094d */ /* 0x000fea0003800000 */
[----:B012---:R-:W0:Y:S01]  /*1780*/  LDC.64 R4, c[0x0][0x390] ;  /* 0x0000e400ff047b82 */ /* 0x007e220000000a00 */
[----:B-----5:R-:W-:Y:S01]  /*1790*/  IMAD.IADD R3, R0, 0x1, R9 ;  /* 0x0000000100037824 */ /* 0x020fe200078e0209 */
[----:B------:R-:W-:-:S03]  /*17a0*/  PRMT R0, R2, 0x7610, R0 ;  /* 0x0000761002007816 */ /* 0x000fc60000000000 */
[----:B0-----:R-:W-:-:S05]  /*17b0*/  IMAD.WIDE.U32 R2, R3, 0x2, R4 ;  /* 0x0000000203027825 */ /* 0x001fca00078e0004 */
[----:B------:R-:W-:Y:S01]  /*17c0*/  STG.E.U16 desc[UR4][R2.64], R0 ;  /* 0x0000000002007986 */ /* 0x000fe2000c101504 */
[----:B------:R-:W-:Y:S05]  /*17d0*/  EXIT ;  /* 0x000000000000794d */ /* 0x000fea0003800000 */
.L_x_1396:
[----:B------:R-:W0:Y:S01]  /*17e0*/  S2R R3, SR_TID.X ;  /* 0x0000000000037919 */ /* 0x000e220000002100 */
[----:B------:R-:W1:Y:S02]  /*17f0*/  LDC.64 R4, c[0x0][0x398] ;  /* 0x0000e600ff047b82 */ /* 0x000e640000000a00 */
[----:B-1----:R-:W-:-:S04]  /*1800*/  IMAD.WIDE.U32 R4, R0, 0x2, R4 ;  /* 0x0000000200047825 */ /* 0x002fc800078e0004 */
[----:B0-----:R-:W-:-:S06]  /*1810*/  IMAD.WIDE.U32 R4, R3, 0x10, R4 ;  /* 0x0000001003047825 */ /* 0x001fcc00078e0004 */
[----:B------:R-:W2:Y:S01]  /*1820*/  LDG.E.128 R4, desc[UR4][R4.64] ;  /* 0x0000000404047981 */ /* 0x000ea2000c1e1d00 */
[----:B------:R-:W-:Y:S01]  /*1830*/  BSSY.RECONVERGENT B1, `(.L_x_1437) ;  /* 0x0000015000017945 */ /* 0x000fe20003800200 */
[C---:B--2---:R-:W-:Y:S02]  /*1840*/  SHF.L.U32 R2, R4.reuse, 0x10, RZ ;  /* 0x0000001004027819 */ /* 0x044fe400000006ff */
[----:B------:R-:W-:-:S03]  /*1850*/  PRMT R4, R4, 0x7632, R4 ;  /* 0x0000763204047816 */ /* 0x000fc60000000004 */
        /* <DEDUP_REMOVED lines=18> */
.L_x_1438:
[----:B------:R-:W-:Y:S05]  /*1980*/  BSYNC.RECONVERGENT B1 ;  /* 0x0000000000017941 */ /* 0x000fea0003800200 */
.L_x_1437:
        /* <DEDUP_REMOVED lines=24> */
[----:B------:R-:W-:Y:S05]  /*1b10*/  CALL.REL.NOINC `($__internal_6_$__cuda_sm20_dblrcp_rn_slowpath_v3) ;  /* 0x0000000800c07944 */ /* 0x000fea0003c00000 */
.L_x_1440:
[----:B------:R-:W-:Y:S05]  /*1b20*/  BSYNC.RECONVERGENT B1 ;  /* 0x0000000000017941 */ /* 0x000fea0003800200 */
.L_x_1439:
        /* <DEDUP_REMOVED lines=26> */
.L_x_1442:
[----:B------:R-:W-:Y:S05]  /*1cd0*/  BSYNC.RECONVERGENT B1 ;  /* 0x0000000000017941 */ /* 0x000fea0003800200 */
.L_x_1441:
[----:B------:R-:W-:Y:S01]  /*1ce0*/  SHF.L.U32 R5, R5, 0x10, RZ ;  /* 0x0000001005057819 */ /* 0x000fe200000006ff */
[----:B------:R-:W-:Y:S01]  /*1cf0*/  UMOV UR6, 0xf0000000 ;  /* 0xf000000000067882 */ /* 0x000fe20000000000 */
[----:B------:R-:W-:Y:S01]  /*1d00*/  UMOV UR7, 0x380fffff ;  /* 0x380fffff00077882 */ /* 0x000fe20000000000 */
[----:B------:R-:W0:Y:S01]  /*1d10*/  F2F.F32.F64 R8, R12 ;  /* 0x0000000c00087310 */ /* 0x000e220000301000 */
[----:B------:R-:W-:Y:S01]  /*1d20*/  DSETP.GEU.AND P0, PT, |R12|, UR6, PT ;  /* 0x000000060c007e2a */ /* 0x000fe2000bf0e200 */
[----:B------:R-:W-:Y:S01]  /*1d30*/  FMUL.FTZ R5, R5, R5 ;  /* 0x0000000505057220 */ /* 0x000fe20000410000 */
[----:B------:R-:W-:Y:S05]  /*1d40*/  BSSY.RECONVERGENT B1, `(.L_x_1443) ;  /* 0x0000013000017945 */ /* 0x000fea0003800200 */
[----:B------:R-:W1:Y:S07]  /*1d50*/  F2F.BF16.F32 R5, R5 ;  /* 0x0000000500057304 */ /* 0x000e6e0000202000 */
[----:B0-----:R-:W-:Y:S01]  /*1d60*/  @!P0 FMUL R8, R8, 1.175494350822287508e-38 ;  /* 0x0080000008088820 */ /* 0x001fe20000400000 */
[----:B-1----:R-:W-:-:S04]  /*1d70*/  IMAD.U32 R2, R5, 0x10000, RZ ;  /* 0x0001000005027824 */ /* 0x002fc800078e00ff */
        /* <DEDUP_REMOVED lines=15> */
.L_x_1444:
[----:B------:R-:W-:Y:S05]  /*1e70*/  BSYNC.RECONVERGENT B1 ;  /* 0x0000000000017941 */ /* 0x000fea0003800200 */
.L_x_1443:
[----:B------:R-:W-:Y:S01]  /*1e80*/  IMAD.U32 R2, R6, 0x10000, RZ ;  /* 0x0001000006027824 */ /* 0x000fe200078e00ff */
        /* <DEDUP_REMOVED lines=25> */
.L_x_1446:
[----:B------:R-:W-:Y:S05]  /*2020*/  BSYNC.RECONVERGENT B1 ;  /* 0x0000000000017941 */ /* 0x000fea0003800200 */
.L_x_1445:
[----:B------:R-:W-:Y:S01]  /*2030*/  IMAD.U32 R6, R6, 0x10000, RZ ;  /* 0x0001000006067824 */ /* 0x000fe200078e00ff */
[----:B------:R-:W-:Y:S01]  /*2040*/  UMOV UR6, 0xf0000000 ;  /* 0xf000000000067882 */ /* 0x000fe20000000000 */
[----:B------:R-:W-:Y:S01]  /*2050*/  UMOV UR7, 0x380fffff ;  /* 0x380fffff00077882 */ /* 0x000fe20000000000 */
[----:B------:R-:W0:Y:S01]  /*2060*/  F2F.F32.F64 R19, R12 ;  /* 0x0000000c00137310 */ /* 0x000e220000301000 */
[----:B------:R-:W-:Y:S01]  /*2070*/  FMUL.FTZ R6, R6, R6 ;  /* 0x0000000606067220 */ /* 0x000fe20000410000 */
[----:B------:R-:W-:Y:S01]  /*2080*/  DSETP.GEU.AND P0, PT, |R12|, UR6, PT ;  /* 0x000000060c007e2a */ /* 0x000fe2000bf0e200 */
[----:B------:R-:W-:Y:S05]  /*2090*/  BSSY.RECONVERGENT B1, `(.L_x_1447) ;  /* 0x0000013000017945 */ /* 0x000fea0003800200 */
[----:B------:R-:W1:Y:S08]  /*20a0*/  F2F.BF16.F32 R6, R6 ;  /* 0x0000000600067304 */ /* 0x000e700000202000 */
[----:B0-----:R-:W-:Y:S01]  /*20b0*/  @!P0 FMUL R19, R19, 1.175494350822287508e-38 ;  /* 0x0080000013138820 */ /* 0x001fe20000400000 */
[----:B-1----:R-:W-:-:S05]  /*20c0*/  SHF.L.U32 R2, R6, 0x10, RZ ;  /* 0x0000001006027819 */ /* 0x002fca00000006ff */
        /* <DEDUP_REMOVED lines=15> */
.L_x_1448:
[----:B------:R-:W-:Y:S05]  /*21c0*/  BSYNC.RECONVERGENT B1 ;  /* 0x0000000000017941 */ /* 0x000fea0003800200 */
.L_x_1447:
[C---:B------:R-:W-:Y:S01]  /*21d0*/  SHF.L.U32 R2, R7.reuse, 0x10, RZ ;  /* 0x0000001007027819 */ /* 0x040fe200000006ff */
[----:B------:R-:W-:Y:S01]  /*21e0*/  UMOV UR6, 0xf0000000 ;  /* 0xf000000000067882 */ /* 0x000fe20000000000 */
[----:B------:R-:W-:Y:S01]  /*21f0*/  UMOV UR7, 0x380fffff ;  /* 0x380fffff00077882 */ /* 0x000fe20000000000 */
[----:B------:R-:W0:Y:S01]  /*2200*/  F2F.F32.F64 R18, R12 ;  /* 0x0000000c00127310 */ /* 0x000e220000301000 */
[----:B------:R-:W-:Y:S01]  /*2210*/  DSETP.GEU.AND P0, PT, |R12|, UR6, PT ;  /* 0x000000060c007e2a */ /* 0x000fe2000bf0e200 */
[----:B------:R-:W-:Y:S01]  /*2220*/  FMUL.FTZ R2, R2, R2 ;  /* 0x0000000202027220 */ /* 0x000fe20000410000 */
[----:B------:R-:W-:Y:S01]  /*2230*/  BSSY.RECONVERGENT B1, `(.L_x_1449) ;  /* 0x0000014000017945 */ /* 0x000fe20003800200 */
[----:B------:R-:W-:-:S04]  /*2240*/  PRMT R7, R7, 0x7632, R7 ;  /* 0x0000763207077816 */ /* 0x000fc80000000007 */
        /* <DEDUP_REMOVED lines=18> */
.L_x_1450:
[----:B------:R-:W-:Y:S05]  /*2370*/  BSYNC.RECONVERGENT B1 ;  /* 0x0000000000017941 */ /* 0x000fea0003800200 */
.L_x_1449:
        /* <DEDUP_REMOVED lines=16> */
[----:B------:R-:W0:Y:S06]  /*2480*/  F2F.F32.F64 R6, R12 ;  /* 0x0000000c00067310 */ /* 0x000e2c0000301000 */
[----:B------:R-:W-:-:S08]  /*2490*/  DFMA R20, -R10, R16, 1 ;  /* 0x3ff000000a14742b */ /* 0x000fd00000000110 */
[----:B------:R-:W-:Y:S01]  /*24a0*/  DFMA R16, R16, R20, R16 ;  /* 0x000000141010722b */ /* 0x000fe20000000010 */
[----:B0-----:R-:W-:Y:S01]  /*24b0*/  @!P0 FMUL R6, R6, 1.175494350822287508e-38 ;  /* 0x0080000006068820 */ /* 0x001fe20000400000 */
[----:B------:R-:W-:Y:S09]  /*24c0*/  @P1 BRA `(.L_x_1452) ;  /* 0x0000000000181947 */ /* 0x000ff20003800000 */
[----:B------:R-:W-:Y:S02]  /*24d0*/  LOP3.LUT R14, R11, 0x7fffffff, RZ, 0xc0, !PT ;  /* 0x7fffffff0b0e7812 */ /* 0x000fe400078ec0ff */
[----:B------:R-:W-:-:S03]  /*24e0*/  MOV R2, 0x2510 ;  /* 0x0000251000027802 */ /* 0x000fc60000000f00 */
[----:B------:R-:W-:-:S07]  /*24f0*/  VIADD R14, R14, 0xfff00000 ;  /* 0xfff000000e0e7836 */ /* 0x000fce0000000000 */
[----:B------:R-:W-:Y:S05]  /*2500*/  CALL.REL.NOINC `($__internal_6_$__cuda_sm20_dblrcp_rn_slowpath_v3) ;  /* 0x0000000000447944 */ /* 0x000fea0003c00000 */
[----:B------:R-:W-:Y:S01]  /*2510*/  MOV R16, R12 ;  /* 0x0000000c00107202 */ /* 0x000fe20000000f00 */
[----:B------:R-:W-:-:S07]  /*2520*/  IMAD.MOV.U32 R17, RZ, RZ, R13 ;  /* 0x000000ffff117224 */ /* 0x000fce00078e000d */
.L_x_1452:
[----:B------:R-:W-:Y:S05]  /*2530*/  BSYNC.RECONVERGENT B1 ;  /* 0x0000000000017941 */ /* 0x000fea0003800200 */
.L_x_1451:
        /* <DEDUP_REMOVED lines=12> */
[----:B------:R-:W-:Y:S01]  /*2600*/  STG.E.128 desc[UR4][R10.64], R12 ;  /* 0x0000000c0a007986 */ /* 0x000fe2000c101d04 */
[----:B------:R-:W-:Y:S05]  /*2610*/  EXIT ;  /* 0x000000000000794d */ /* 0x000fea0003800000 */
        .weak           $__internal_6_$__cuda_sm20_dblrcp_rn_slowpath_v3
        .type           $__internal_6_$__cuda_sm20_dblrcp_rn_slowpath_v3,@function
        .size           $__internal_6_$__cuda_sm20_dblrcp_rn_slowpath_v3,(.L_x_68292 - $__internal_6_$__cuda_sm20_dblrcp_rn_slowpath_v3)
$__internal_6_$__cuda_sm20_dblrcp_rn_slowpath_v3:
        /* <DEDUP_REMOVED lines=24> */
.L_x_1456:
        /* <DEDUP_REMOVED lines=9> */
.L_x_1454:
[----:B------:R-:W-:Y:S02]  /*2830*/  LOP3.LUT R13, R11, 0x80000, RZ, 0xfc, !PT ;  /* 0x000800000b0d7812 */ /* 0x000fe400078efcff */
[----:B------:R-:W-:-:S07]  /*2840*/  MOV R12, R10 ;  /* 0x0000000a000c7202 */ /* 0x000fce0000000f00 */
.L_x_1455:
[----:B------:R-:W-:Y:S05]  /*2850*/  BSYNC.RECONVERGENT B0 ;  /* 0x0000000000007941 */ /* 0x000fea0003800200 */
.L_x_1453:
[----:B------:R-:W-:Y:S01]  /*2860*/  IMAD.MOV.U32 R10, RZ, RZ, R2 ;  /* 0x000000ffff0a7224 */ /* 0x000fe200078e0002 */
[----:B------:R-:W-:-:S04]  /*2870*/  MOV R11, 0x0 ;  /* 0x00000000000b7802 */ /* 0x000fc80000000f00 */
[----:B------:R-:W-:Y:S05]  /*2880*/  RET.REL.NODEC R10 `(_ZN2at6native29vectorized_elementwise_kernelILi8EZNS0_50_GLOBAL__N__2680c7bb_12_PowKernel_cu_7dd49032_300329pow_tensor_scalar_kernel_implIN3c108BFloat16ES5_EEvRNS_18TensorIteratorBaseET0_EUlS5_E1_St5arrayIPcLm2EEEEviS8_T1_) ;  /* 0xffffffd40adc7950 */ /* 0x000fea0003c3ffff */
.L_x_1457:
        /* <DEDUP_REMOVED lines=15> */
.L_x_68292:


//--------------------- .text._ZN2at6native18elementwise_kernelILi128ELi4EZNS0_15gpu_kernel_implIZNS0_50_GLOBAL__N__2680c7bb_12_PowKernel_cu_7dd49032_300329pow_tensor_scalar_kernel_implIN3c108BFloat16ES6_EEvRNS_18TensorIteratorBaseET0_EUlS6_E0_EEvS8_RKT_EUliE_EEviT1_ --------------------------
	.section	.text._ZN2at6native18elementwise_kernelILi128ELi4EZNS0_15gpu_kernel_implIZNS0_50_GLOBAL__N__2680c7bb_12_PowKernel_cu_7dd49032_300329pow_tensor_scalar_kernel_implIN3c108BFloat16ES6_EEvRNS_18TensorIteratorBaseET0_EUlS6_E0_EEvS8_RKT_EUliE_EEviT1_,"ax",@progbits
	.align	128
        .global         _ZN2at6native18elementwise_kernelILi128ELi4EZNS0_15gpu_kernel_implIZNS0_50_GLOBAL__N__2680c7bb_12_PowKernel_cu_7dd49032_300329pow_tensor_scalar_kernel_implIN3c108BFloat16ES6_EEvRNS_18TensorIteratorBaseET0_EUlS6_E0_EEvS8_RKT_EUliE_EEviT1_
        .type           _ZN2at6native18elementwise_kernelILi128ELi4EZNS0_15gpu_kernel_implIZNS0_50_GLOBAL__N__2680c7bb_12_PowKernel_cu_7dd49032_300329pow_tensor_scalar_kernel_implIN3c108BFloat16ES6_EEvRNS_18TensorIteratorBaseET0_EUlS6_E0_EEvS8_RKT_EUliE_EEviT1_,@function
        .size           _ZN2at6native18elementwise_kernelILi128ELi4EZNS0_15gpu_kernel_implIZNS0_50_GLOBAL__N__2680c7bb_12_PowKernel_cu_7dd49032_300329pow_tensor_scalar_kernel_implIN3c108BFloat16ES6_EEvRNS_18TensorIteratorBaseET0_EUlS6_E0_EEvS8_RKT_EUliE_EEviT1_,(.L_x_68433 - _ZN2at6native18elementwise_kernelILi128ELi4EZNS0_15gpu_kernel_implIZNS0_50_GLOBAL__N__2680c7bb_12_PowKernel_cu_7dd49032_300329pow_tensor_scalar_kernel_implIN3c108BFloat16ES6_EEvRNS_18TensorIteratorBaseET0_EUlS6_E0_EEvS8_RKT_EUliE_EEviT1_)
        .other          _ZN2at6native18elementwise_kernelILi128ELi4EZNS0_15gpu_kernel_implIZNS0_50_GLOBAL__N__2680c7bb_12_PowKernel_cu_7dd49032_300329pow_tensor_scalar_kernel_implIN3c108BFloat16ES6_EEvRNS_18TensorIteratorBaseET0_EUlS6_E0_EEvS8_RKT_EUliE_EEviT1_,@"STO_CUDA_ENTRY STV_DEFAULT"
_ZN2at6native18elementwise_kernelILi128ELi4EZNS0_15gpu_kernel_implIZNS0_50_GLOBAL__N__2680c7bb_12_PowKernel_cu_7dd49032_300329pow_tensor_scalar_kernel_implIN3c108BFloat16ES6_EEvRNS_18TensorIteratorBaseET0_EUlS6_E0_EEvS8_RKT_EUliE_EEviT1_:
.text._ZN2at6native18elementwise_kernelILi128ELi4EZNS0_15gpu_kernel_implIZNS0_50_GLOBAL__N__2680c7bb_12_PowKernel_cu_7dd49032_300329pow_tensor_scalar_kernel_implIN3c108BFloat16ES6_EEvRNS_18TensorIteratorBaseET0_EUlS6_E0_EEvS8_RKT_EUliE_EEviT1_:
        /* <DEDUP_REMOVED lines=319> */
.L_x_1460:
        /* <DEDUP_REMOVED lines=18> */
.L_x_1464:
[----:B------:R-:W2:Y:S02]  /*1510*/  LDG.E.U8 R2, desc[UR36][R2.64] ;  /* 0x0000002402027981 */ /* 0x000ea4000c1e1100 */
[----:B--2---:R-:W-:-:S04]  /*1520*/  I2FP.F32.U32 R0, R2 ;  /* 0x0000000200007245 */ /* 0x004fc80000201000 */
[----:B------:R-:W-:Y:S01]  /*1530*/  F2FP.BF16.F32.PACK_AB R0, RZ, R0 ;  /* 0x00000000ff00723e */ /* 0x000fe200000010ff */
[----:B------:R-:W-:Y:S06]  /*1540*/  BRA `(.L_x_1466) ;  /* 0x0000000c00847947 */ /* 0x000fec0003800000 */
.L_x_1463:
        /* <DEDUP_REMOVED lines=10> */
.L_x_1468:
[----:B------:R-:W2:Y:S02]  /*15f0*/  LDG.E R2, desc[UR36][R2.64] ;  /* 0x0000002402027981 */ /* 0x000ea4000c1e1900 */
[----:B--2---:R-:W-:-:S04]  /*1600*/  I2FP.F32.S32 R0, R2 ;  /* 0x0000000200007245 */ /* 0x004fc80000201400 */
[----:B------:R-:W-:Y:S01]  /*1610*/  F2FP.BF16.F32.PACK_AB R0, RZ, R0 ;  /* 0x00000000ff00723e */ /* 0x000fe200000010ff */
[----:B------:R-:W-:Y:S06]  /*1620*/  BRA `(.L_x_1466) ;  /* 0x0000000c004c7947 */ /* 0x000fec0003800000 */
.L_x_1467:
[----:B------:R-:W2:Y:S02]  /*1630*/  LDG.E.U16 R2, desc[UR36][R2.64] ;  /* 0x0000002402027981 */ /* 0x000ea4000c1e1500 */
[----:B--2---:R-:W0:Y:S02]  /*1640*/  I2F.S16 R0, R2 ;  /* 0x0000000200007306 */ /* 0x004e240000101400 */
[----:B0-----:R-:W-:Y:S01]  /*1650*/  F2FP.BF16.F32.PACK_AB R0, RZ, R0 ;  /* 0x00000000ff00723e */ /* 0x001fe200000010ff */
[----:B------:R-:W-:Y:S06]  /*1660*/  BRA `(.L_x_1466) ;  /* 0x0000000c003c7947 */ /* 0x000fec0003800000 */
.L_x_1462:
        /* <DEDUP_REMOVED lines=9> */
.L_x_1470:
[----:B------:R-:W2:Y:S02]  /*1700*/  LDG.E.U16 R0, desc[UR36][R2.64] ;  /* 0x0000002402007981 */ /* 0x000ea4000c1e1500 */
[----:B--2---:R-:W-:-:S05]  /*1710*/  HADD2.F32 R0, -RZ, R0.H0_H0 ;  /* 0x20000000ff007230 */ /* 0x004fca0000004100 */
[----:B------:R-:W-:Y:S01]  /*1720*/  F2FP.BF16.F32.PACK_AB R0, RZ, R0 ;  /* 0x00000000ff00723e */ /* 0x000fe200000010ff */
[----:B------:R-:W-:Y:S06]  /*1730*/  BRA `(.L_x_1466) ;  /* 0x0000000c00087947 */ /* 0x000fec0003800000 */
.L_x_1469:
        /* <DEDUP_REMOVED lines=9> */
.L_x_1472:
[----:B------:R-:W2:Y:S02]  /*17d0*/  LDG.E.U16 R2, desc[UR36][R2.64] ;  /* 0x0000002402027981 */ /* 0x000ea4000c1e1500 */
[----:B--2---:R-:W-:-:S05]  /*17e0*/  HADD2.F32 R0, -RZ, R2.H0_H0 ;  /* 0x20000002ff007230 */ /* 0x004fca0000004100 */
[----:B------:R-:W-:Y:S01]  /*17f0*/  F2FP.BF16.F32.PACK_AB R0, RZ, R0 ;  /* 0x00000000ff00723e */ /* 0x000fe200000010ff */
[----:B------:R-:W-:Y:S06]  /*1800*/  BRA `(.L_x_1466) ;  /* 0x0000000800d47947 */ /* 0x000fec0003800000 */
.L_x_1471:
        /* <DEDUP_REMOVED lines=8> */
.L_x_1461:
        /* <DEDUP_REMOVED lines=13> */
.L_x_1475:
        /* <DEDUP_REMOVED lines=8> */
.L_x_1474:
        /* <DEDUP_REMOVED lines=27> */
.L_x_1477:
        /* <DEDUP_REMOVED lines=13> */
.L_x_1476:
[----:B------:R0:W5:Y:S01]  /*1c60*/  LDG.E.U16 R0, desc[UR36][R2.64] ;  /* 0x0000002402007981 */ /* 0x000162000c1e1500 */
[----:B------:R-:W-:Y:S05]  /*1c70*/  BRA `(.L_x_1466) ;  /* 0x0000000400b87947 */ /* 0x000fea0003800000 */
.L_x_1473:
        /* <DEDUP_REMOVED lines=12> */
.L_x_1480:
        /* <DEDUP_REMOVED lines=21> */
.L_x_1484:
[----:B------:R-:W-:Y:S05]  /*1e90*/  BSYNC.RECONVERGENT B1 ;  /* 0x0000000000017941 */ /* 0x000fea0003800200 */
.L_x_1483:
[----:B------:R-:W-:Y:S01]  /*1ea0*/  IMAD.SHL.U32 R0, R0, 0x100000, RZ ;  /* 0x0010000000007824 */ /* 0x000fe200078e00ff */
[----:B------:R-:W-:-:S04]  /*1eb0*/  LEA R2, R2, 0x3b800000, 0x17 ;  /* 0x3b80000002027811 */ /* 0x000fc800078eb8ff */
[----:B------:R-:W-:-:S07]  /*1ec0*/  LOP3.LUT R0, R2, R0, R7, 0xfe, !PT ;  /* 0x0000000002007212 */ /* 0x000fce00078efe07 */
.L_x_1482:
[----:B------:R-:W-:Y:S05]  /*1ed0*/  BSYNC.RECONVERGENT B0 ;  /* 0x0000000000007941 */ /* 0x000fea0003800200 */
.L_x_1481:
[----:B------:R-:W-:Y:S01]  /*1ee0*/  F2FP.BF16.F32.PACK_AB R0, RZ, R0 ;  /* 0x00000000ff00723e */ /* 0x000fe200000010ff */
[----:B------:R-:W-:Y:S06]  /*1ef0*/  BRA `(.L_x_1466) ;  /* 0x0000000400187947 */ /* 0x000fec0003800000 */
.L_x_1479:
        /* <DEDUP_REMOVED lines=21> */
.L_x_1488:
[----:B------:R-:W-:Y:S05]  /*2050*/  BSYNC.RECONVERGENT B1 ;  /* 0x0000000000017941 */ /* 0x000fea0003800200 */
.L_x_1487:
[----:B------:R-:W-:Y:S02]  /*2060*/  SHF.L.U32 R0, R0, 0x15, RZ ;  /* 0x0000001500007819 */ /* 0x000fe400000006ff */
[----:B------:R-:W-:-:S04]  /*2070*/  LEA R2, R2, 0x37800000, 0x17 ;  /* 0x3780000002027811 */ /* 0x000fc800078eb8ff */
[----:B------:R-:W-:-:S07]  /*2080*/  LOP3.LUT R0, R2, R0, R7, 0xfe, !PT ;  /* 0x0000000002007212 */ /* 0x000fce00078efe07 */
.L_x_1486:
[----:B------:R-:W-:Y:S05]  /*2090*/  BSYNC.RECONVERGENT B0 ;  /* 0x0000000000007941 */ /* 0x000fea0003800200 */
.L_x_1485:
[----:B------:R-:W-:Y:S01]  /*20a0*/  F2FP.BF16.F32.PACK_AB R0, RZ, R0 ;  /* 0x00000000ff00723e */ /* 0x000fe200000010ff */
[----:B------:R-:W-:Y:S06]  /*20b0*/  BRA `(.L_x_1466) ;  /* 0x0000000000a87947 */ /* 0x000fec0003800000 */
.L_x_1478:
[----:B------:R-:W-:-:S09]  /*20c0*/  UISETP.NE.AND UP0, UPT, UR4, 0x1c, UPT ;  /* 0x0000001c0400788c */ /* 0x000fd2000bf05270 */
[----:B------:R-:W-:Y:S05]  /*20d0*/  BRA.U !UP0, `(.L_x_1489) ;  /* 0x0000000108947547 */ /* 0x000fea000b800000 */
[----:B------:R-:W-:-:S09]  /*20e0*/  UISETP.NE.AND UP0, UPT, UR4, 0x1d, UPT ;  /* 0x0000001d0400788c */ /* 0x000fd2000bf05270 */
[----:B------:R-:W-:Y:S05]  /*20f0*/  BRA.U !UP0, `(.L_x_1490) ;  /* 0x00000001087c7547 */ /* 0x000fea000b800000 */
[----:B------:R-:W-:-:S09]  /*2100*/  UISETP.NE.AND UP0, UPT, UR4, 0x2c, UPT ;  /* 0x0000002c0400788c */ /* 0x000fd2000bf05270 */
[----:B------:R-:W-:Y:S05]  /*2110*/  BRA.U !UP0, `(.L_x_1491) ;  /* 0x0000000108487547 */ /* 0x000fea000b800000 */
.L_x_1465:
        /* <DEDUP_REMOVED lines=16> */
.L_x_1492:
[----:B------:R-:W-:Y:S01]  /*2220*/  PRMT R0, RZ, 0x7610, R0 ;  /* 0x00007610ff007816 */ /* 0x000fe20000000000 */
[----:B------:R-:W-:Y:S06]  /*2230*/  BRA `(.L_x_1466) ;  /* 0x0000000000487947 */ /* 0x000fec0003800000 */
.L_x_1491:
        /* <DEDUP_REMOVED lines=8> */
.L_x_1494:
[----:B------:R-:W-:Y:S05]  /*22c0*/  BSYNC.RECONVERGENT B0 ;  /* 0x0000000000007941 */ /* 0x000fea0003800200 */
.L_x_1493:
[----:B------:R-:W-:Y:S01]  /*22d0*/  F2FP.BF16.F32.PACK_AB R0, RZ, R0 ;  /* 0x00000000ff00723e */ /* 0x000fe200000010ff */
[----:B------:R-:W-:Y:S06]  /*22e0*/  BRA `(.L_x_1466) ;  /* 0x00000000001c7947 */ /* 0x000fec0003800000 */
.L_x_1490:
[----:B------:R-:W2:Y:S02]  /*22f0*/  LDG.E.64 R2, desc[UR36][R2.64] ;  /* 0x0000002402027981 */ /* 0x000ea4000c1e1b00 */
[----:B--2---:R-:W0:Y:S02]  /*2300*/  I2F.U64 R0, R2 ;  /* 0x0000000200007312 */ /* 0x004e240000301000 */
[----:B0-----:R-:W-:Y:S01]  /*2310*/  F2FP.BF16.F32.PACK_AB R0, RZ, R0 ;  /* 0x00000000ff00723e */ /* 0x001fe200000010ff */
[----:B------:R-:W-:Y:S06]  /*2320*/  BRA `(.L_x_1466) ;  /* 0x00000000000c7947 */ /* 0x000fec0003800000 */
.L_x_1489:
[----:B------:R-:W2:Y:S02]  /*2330*/  LDG.E R2, desc[UR36][R2.64] ;  /* 0x0000002402027981 */ /* 0x000ea4000c1e1900 */
[----:B--2---:R-:W-:-:S04]  /*2340*/  I2FP.F32.U32 R0, R2 ;  /* 0x0000000200007245 */ /* 0x004fc80000201000 */
[----:B------:R-:W-:-:S07]  /*2350*/  F2FP.BF16.F32.PACK_AB R0, RZ, R0 ;  /* 0x00000000ff00723e */ /* 0x000fce00000010ff */
.L_x_1466:
[----:B-----5:R-:W-:Y:S01]  /*2360*/  IMAD.U32 R0, R0, 0x10000, RZ ;  /* 0x0001000000007824 */ /* 0x020fe200078e00ff */
[----:B------:R-:W0:Y:S03]  /*2370*/  LDCU.64 UR6, c[0x0][0x580] ;  /* 0x0000b000ff0677ac */ /* 0x000e260008000a00 */
[----:B------:R-:W-:Y:S01]  /*2380*/  FMUL.FTZ R4, R0, R0 ;  /* 0x0000000000047220 */ /* 0x000fe20000410000 */
[----:B------:R-:W-:-:S04]  /*2390*/  UPRMT UR4, UR41, 0x9910, URZ ;  /* 0x0000991029047896 */ /* 0x000fc800080000ff */
[----:B------:R-:W-:Y:S01]  /*23a0*/  UISETP.GT.AND UP0, UPT, UR4, 0x9, UPT ;  /* 0x000000090400788c */ /* 0x000fe2000bf04270 */
[----:B------:R-:W1:Y:S01]  /*23b0*/  F2F.BF16.F32 R4, R4 ;  /* 0x0000000400047304 */ /* 0x000e620000202000 */
[----:B0-----:R-:W-:Y:S01]  /*23c0*/  IADD3 R2, P0, PT, R16, UR6, RZ ;  /* 0x0000000610027c10 */ /* 0x001fe2000ff1e0ff */
[----:B-1----:R-:W-:-:S04]  /*23d0*/  IMAD.U32 R3, R4, 0x10000, RZ ;  /* 0x0001000004037824 */ /* 0x002fc800078e00ff */
[----:B------:R-:W-:Y:S01]  /*23e0*/  FMUL.FTZ R0, R0, R3 ;  /* 0x0000000300007220 */ /* 0x000fe20000410000 */
[----:B------:R-:W-:-:S03]  /*23f0*/  IMAD.X R3, RZ, RZ, UR7, P0 ;  /* 0x00000007ff037e24 */ /* 0x000fc600080e06ff */
        /* <DEDUP_REMOVED lines=14> */
.L_x_1498:
[----:B-1----:R-:W-:-:S06]  /*24e0*/  IMAD.U32 R5, R5, 0x10000, RZ ;  /* 0x0001000005057824 */ /* 0x002fcc00078e00ff */
[----:B------:R-:W1:Y:S02]  /*24f0*/  F2I.S64.TRUNC R4, R5 ;  /* 0x0000000500047311 */ /* 0x000e64000020d900 */
[----:B-1----:R4:W-:Y:S01]  /*2500*/  STG.E.U8 desc[UR36][R2.64], R4 ;  /* 0x0000000402007986 */ /* 0x0029e2000c101124 */
[----:B------:R-:W-:Y:S05]  /*2510*/  BRA `(.L_x_1500) ;  /* 0x0000000c00707947 */ /* 0x000fea0003800000 */
.L_x_1497:
        /* <DEDUP_REMOVED lines=10> */
.L_x_1502:
[----:B-1----:R-:W-:-:S06]  /*25c0*/  IMAD.U32 R5, R5, 0x10000, RZ ;  /* 0x0001000005057824 */ /* 0x002fcc00078e00ff */
[----:B------:R-:W1:Y:S02]  /*25d0*/  F2I.FTZ.TRUNC.NTZ R5, R5 ;  /* 0x0000000500057305 */ /* 0x000e64000021f100 */
[----:B-1----:R2:W-:Y:S01]  /*25e0*/  STG.E desc[UR36][R2.64], R5 ;  /* 0x0000000502007986 */ /* 0x0025e2000c101924 */
[----:B------:R-:W-:Y:S05]  /*25f0*/  BRA `(.L_x_1500) ;  /* 0x0000000c00387947 */ /* 0x000fea0003800000 */
.L_x_1501:
[----:B-1----:R-:W-:-:S06]  /*2600*/  SHF.L.U32 R5, R5, 0x10, RZ ;  /* 0x0000001005057819 */ /* 0x002fcc00000006ff */
[----:B------:R-:W1:Y:S02]  /*2610*/  F2I.FTZ.TRUNC.NTZ R5, R5 ;  /* 0x0000000500057305 */ /* 0x000e64000021f100 */
[----:B-1----:R3:W-:Y:S01]  /*2620*/  STG.E.U16 desc[UR36][R2.64], R5 ;  /* 0x0000000502007986 */ /* 0x0027e2000c101524 */
[----:B------:R-:W-:Y:S05]  /*2630*/  BRA `(.L_x_1500) ;  /* 0x0000000c00287947 */ /* 0x000fea0003800000 */
.L_x_1496:
        /* <DEDUP_REMOVED lines=9> */
.L_x_1504:
[----:B01----:R-:W-:-:S05]  /*26d0*/  IMAD.U32 R0, R5, 0x10000, RZ ;  /* 0x0001000005007824 */ /* 0x003fca00078e00ff */
[----:B------:R-:W-:-:S05]  /*26e0*/  F2FP.F16.F32.PACK_AB R0, RZ, R0 ;  /* 0x00000000ff00723e */ /* 0x000fca00000000ff */
[----:B------:R0:W-:Y:S01]  /*26f0*/  STG.E.U16 desc[UR36][R2.64], R0 ;  /* 0x0000000002007986 */ /* 0x0001e2000c101524 */
[----:B------:R-:W-:Y:S05]  /*2700*/  BRA `(.L_x_1500) ;  /* 0x0000000800f47947 */ /* 0x000fea0003800000 */
.L_x_1503:
[----:B------:R-:W-:-:S09]  /*2710*/  UISETP.NE.AND UP0, UPT, UR4, 0x7, UPT ;  /* 0x000000070400788c */ /* 0x000fd2000bf05270 */
[----:B------:R-:W-:Y:S05]  /*2720*/  BRA.U !UP0, `(.L_x_1505) ;  /* 0x0000000108347547 */ /* 0x000fea000b800000 */
[----:B------:R-:W-:-:S09]  /*2730*/  UISETP.NE.AND UP0, UPT, UR4, 0x8, UPT ;  /* 0x000000080400788c */ /* 0x000fd2000bf05270 */
[----:B------:R-:W-:Y:S05]  /*2740*/  BRA.U !UP0, `(.L_x_1506) ;  /* 0x0000000108187547 */ /* 0x000fea000b800000 */
[----:B------:R-:W-:-:S09]  /*2750*/  UISETP.NE.AND UP0, UPT, UR4, 0x9, UPT ;  /* 0x000000090400788c */ /* 0x000fd2000bf05270 */
[----:B------:R-:W-:Y:S05]  /*2760*/  BRA.U UP0, `(.L_x_1499) ;  /* 0x00000009003c7547 */ /* 0x000fea000b800000 */
[----:B-1----:R-:W-:Y:S01]  /*2770*/  IMAD.U32 R4, R5, 0x10000, RZ ;  /* 0x0001000005047824 */ /* 0x002fe200078e00ff */
[----:B------:R-:W-:-:S05]  /*2780*/  MOV R5, RZ ;  /* 0x000000ff00057202 */ /* 0x000fca0000000f00 */
[----:B------:R1:W-:Y:S01]  /*2790*/  STG.E.64 desc[UR36][R2.64], R4 ;  /* 0x0000000402007986 */ /* 0x0003e2000c101b24 */
[----:B------:R-:W-:Y:S05]  /*27a0*/  BRA `(.L_x_1500) ;  /* 0x0000000800cc7947 */ /* 0x000fea0003800000 */
.L_x_1506:
[----:B-1----:R-:W-:-:S05]  /*27b0*/  IMAD.U32 R5, R5, 0x10000, RZ ;  /* 0x0001000005057824 */ /* 0x002fca00078e00ff */
[----:B------:R-:W-:-:S04]  /*27c0*/  F2FP.F16.F32.PACK_AB R5, RZ, R5 ;  /* 0x00000005ff05723e */ /* 0x000fc800000000ff */
[----:B------:R-:W-:-:S05]  /*27d0*/  PRMT R5, R5, 0x5410, RZ ;  /* 0x0000541005057816 */ /* 0x000fca00000000ff */
[----:B------:R1:W-:Y:S01]  /*27e0*/  STG.E desc[UR36][R2.64], R5 ;  /* 0x0000000502007986 */ /* 0x0003e2000c101924 */
[----:B------:R-:W-:Y:S05]  /*27f0*/  BRA `(.L_x_1500) ;  /* 0x0000000800b87947 */ /* 0x000fea0003800000 */
.L_x_1505:
[----:B-1----:R-:W-:-:S04]  /*2800*/  IMAD.U32 R4, R5, 0x10000, RZ ;  /* 0x0001000005047824 */ /* 0x002fc800078e00ff */
[----:B------:R-:W-:-:S06]  /*2810*/  FMUL.FTZ R4, R4, 1 ;  /* 0x3f80000004047820 */ /* 0x000fcc0000410000 */
[----:B------:R-:W1:Y:S02]  /*2820*/  F2F.F64.F32 R4, R4 ;  /* 0x0000000400047310 */ /* 0x000e640000201800 */
[----:B-1----:R1:W-:Y:S01]  /*2830*/  STG.E.64 desc[UR36][R2.64], R4 ;  /* 0x0000000402007986 */ /* 0x0023e2000c101b24 */
[----:B------:R-:W-:Y:S05]  /*2840*/  BRA `(.L_x_1500) ;  /* 0x0000000800a47947 */ /* 0x000fea0003800000 */
.L_x_1495:
        /* <DEDUP_REMOVED lines=13> */
.L_x_1509:
[----:B-1----:R-:W-:Y:S02]  /*2920*/  SHF.L.U32 R5, R5, 0x10, RZ ;  /* 0x0000001005057819 */ /* 0x002fe400000006ff */
[----:B------:R-:W-:-:S03]  /*2930*/  CS2R R6, SRZ ;  /* 0x0000000000067805 */ /* 0x000fc6000001ff00 */
[----:B------:R-:W-:-:S06]  /*2940*/  FMUL.FTZ R5, R5, 1 ;  /* 0x3f80000005057820 */ /* 0x000fcc0000410000 */
[----:B------:R-:W1:Y:S02]  /*2950*/  F2F.F64.F32 R4, R5 ;  /* 0x0000000500047310 */ /* 0x000e640000201800 */
[----:B-1----:R1:W-:Y:S01]  /*2960*/  STG.E.128 desc[UR36][R2.64], R4 ;  /* 0x0000000402007986 */ /* 0x0023e2000c101d24 */
[----:B------:R-:W-:Y:S05]  /*2970*/  BRA `(.L_x_1500) ;  /* 0x0000000800587947 */ /* 0x000fea0003800000 */
.L_x_1508:
        /* <DEDUP_REMOVED lines=8> */
[----:B0-----:R-:W-:-:S03]  /*2a00*/  IMAD.MOV.U32 R0, RZ, RZ, 0x7f ;  /* 0x0000007fff007424 */ /* 0x001fc600078e00ff */
        /* <DEDUP_REMOVED lines=10> */
.L_x_1513:
[----:B------:R-:W-:Y:S05]  /*2ab0*/  BSYNC.RECONVERGENT B0 ;  /* 0x0000000000007941 */ /* 0x000fea0003800200 */
.L_x_1512:
[----:B------:R-:W-:-:S05]  /*2ac0*/  LOP3.LUT R5, R0, 0x80, R5, 0xf8, !PT ;  /* 0x0000008000057812 */ /* 0x000fca00078ef805 */
[----:B------:R0:W-:Y:S01]  /*2ad0*/  STG.E.U8 desc[UR36][R2.64], R5 ;  /* 0x0000000502007986 */ /* 0x0001e2000c101124 */
[----:B------:R-:W-:Y:S05]  /*2ae0*/  BRA `(.L_x_1500) ;  /* 0x0000000400fc7947 */ /* 0x000fea0003800000 */
.L_x_1511:
[----:B-1----:R-:W-:Y:S01]  /*2af0*/  IMAD.U32 R7, R5, 0x10000, RZ ;  /* 0x0001000005077824 */ /* 0x002fe200078e00ff */
[----:B------:R-:W-:Y:S04]  /*2b00*/  BSSY.RECONVERGENT B0, `(.L_x_1514) ;  /* 0x000000e000007945 */ /* 0x000fe80003800200 */
[----:B------:R-:W-:Y:S02]  /*2b10*/  LOP3.LUT R6, R7, 0x7fffffff, RZ, 0xc0, !PT ;  /* 0x7fffffff07067812 */ /* 0x000fe400078ec0ff */
[----:B------:R-:W-:Y:S02]  /*2b20*/  SHF.R.U32.HI R5, RZ, 0x18, R7 ;  /* 0x00000018ff057819 */ /* 0x000fe40000011607 */
[----:B------:R-:W-:-:S13]  /*2b30*/  ISETP.GE.U32.AND P1, PT, R6, 0x47800000, PT ;  /* 0x478000000600780c */ /* 0x000fda0003f26070 */
[----:B------:R-:W-:Y:S02]  /*2b40*/  @P1 ISETP.GT.U32.AND P0, PT, R6, 0x7f800000, PT ;  /* 0x7f8000000600180c */ /* 0x000fe40003f04070 */
[----:B0-----:R-:W-:-:S04]  /*2b50*/  @P1 MOV R0, 0x7f ;  /* 0x0000007f00001802 */ /* 0x001fc80000000f00 */
[----:B------:R-:W-:Y:S01]  /*2b60*/  @P1 SEL R0, R0, 0x7c, P0 ;  /* 0x0000007c00001807 */ /* 0x000fe20000000000 */
[----:B------:R-:W-:Y:S06]  /*2b70*/  @P1 BRA `(.L_x_1515) ;  /* 0x0000000000181947 */ /* 0x000fec0003800000 */
[----:B------:R-:W-:-:S13]  /*2b80*/  ISETP.GT.U32.AND P0, PT, R6, 0x387fffff, PT ;  /* 0x387fffff0600780c */ /* 0x000fda0003f04070 */
[----:B------:R-:W-:-:S04]  /*2b90*/  @P0 SHF.R.U32.HI R0, RZ, 0x15, R7 ;  /* 0x00000015ff000819 */ /* 0x000fc80000011607 */
[----:B------:R-:W-:Y:S01]  /*2ba0*/  @P0 LOP3.LUT R4, R0, 0x1, RZ, 0xc0, !PT ;  /* 0x0000000100040812 */ /* 0x000fe200078ec0ff */
[----:B------:R-:W-:-:S03]  /*2bb0*/  @!P0 FADD.FTZ R0, R6, 128 ;  /* 0x4300000006008421 */ /* 0x000fc60000010000 */
[----:B------:R-:W-:-:S04]  /*2bc0*/  @P0 IADD3 R4, PT, PT, R7, 0x80fffff, R4 ;  /* 0x080fffff07040810 */ /* 0x000fc80007ffe004 */
[----:B------:R-:W-:-:S07]  /*2bd0*/  @P0 SHF.R.U32.HI R0, RZ, 0x15, R4 ;  /* 0x00000015ff000819 */ /* 0x000fce0000011604 */
.L_x_1515:
[----:B------:R-:W-:Y:S05]  /*2be0*/  BSYNC.RECONVERGENT B0 ;  /* 0x0000000000007941 */ /* 0x000fea0003800200 */
.L_x_1514:
[----:B------:R-:W-:-:S05]  /*2bf0*/  LOP3.LUT R5, R0, 0x80, R5, 0xf8, !PT ;  /* 0x0000008000057812 */ /* 0x000fca00078ef805 */
[----:B------:R0:W-:Y:S01]  /*2c00*/  STG.E.U8 desc[UR36][R2.64], R5 ;  /* 0x0000000502007986 */ /* 0x0001e2000c101124 */
[----:B------:R-:W-:Y:S05]  /*2c10*/  BRA `(.L_x_1500) ;  /* 0x0000000400b07947 */ /* 0x000fea0003800000 */
.L_x_1510:
[----:B-1----:R1:W-:Y:S01]  /*2c20*/  STG.E.U16 desc[UR36][R2.64], R5 ;  /* 0x0000000502007986 */ /* 0x0023e2000c101524 */
[----:B------:R-:W-:Y:S05]  /*2c30*/  BRA `(.L_x_1500) ;  /* 0x0000000400a87947 */ /* 0x000fea0003800000 */
.L_x_1507:
        /* <DEDUP_REMOVED lines=12> */
.L_x_1518:
[----:B-1----:R-:W-:Y:S01]  /*2d00*/  IMAD.U32 R5, R5, 0x10000, RZ ;  /* 0x0001000005057824 */ /* 0x002fe200078e00ff */
[----:B------:R-:W-:Y:S01]  /*2d10*/  BSSY.RECONVERGENT B0, `(.L_x_1519) ;  /* 0x0000014000007945 */ /* 0x000fe20003800200 */
[----:B0-----:R-:W-:-:S03]  /*2d20*/  HFMA2 R0, -RZ, RZ, 0, 7.62939453125e-06 ;  /* 0x00000080ff007431 */ /* 0x001fc600000001ff */
        /* <DEDUP_REMOVED lines=10> */
.L_x_1521:
[----:B------:R-:W-:-:S04]  /*2dd0*/  SHF.R.U32.HI R0, RZ, 0x14, R5 ;  /* 0x00000014ff007819 */ /* 0x000fc80000011605 */
[----:B------:R-:W-:-:S04]  /*2de0*/  LOP3.LUT R0, R0, 0x1, RZ, 0xc0, !PT ;  /* 0x0000000100007812 */ /* 0x000fc800078ec0ff */
[----:B------:R-:W-:-:S04]  /*2df0*/  IADD3 R0, PT, PT, R5, 0x487ffff, R0 ;  /* 0x0487ffff05007810 */ /* 0x000fc80007ffe000 */
[----:B------:R-:W-:-:S04]  /*2e00*/  SHF.R.U32.HI R0, RZ, 0x14, R0 ;  /* 0x00000014ff007819 */ /* 0x000fc80000011600 */
[----:B------:R-:W-:-:S07]  /*2e10*/  LOP3.LUT R4, R0, 0xff, RZ, 0xc0, !PT ;  /* 0x000000ff00047812 */ /* 0x000fce00078ec0ff */
.L_x_1522:
[----:B------:R-:W-:-:S04]  /*2e20*/  SHF.R.U32.HI R5, RZ, 0x18, R5 ;  /* 0x00000018ff057819 */ /* 0x000fc80000011605 */
[----:B------:R-:W-:-:S04]  /*2e30*/  LOP3.LUT R4, R4, 0x80, R5, 0xf8, !PT ;  /* 0x0000008004047812 */ /* 0x000fc800078ef805 */
[----:B------:R-:W-:-:S07]  /*2e40*/  PRMT R0, R4, 0x7610, R0 ;  /* 0x0000761004007816 */ /* 0x000fce0000000000 */
.L_x_1520:
[----:B------:R-:W-:Y:S05]  /*2e50*/  BSYNC.RECONVERGENT B0 ;  /* 0x0000000000007941 */ /* 0x000fea0003800200 */
.L_x_1519:
[----:B------:R0:W-:Y:S01]  /*2e60*/  STG.E.U8 desc[UR36][R2.64], R0 ;  /* 0x0000000002007986 */ /* 0x0001e2000c101124 */
[----:B------:R-:W-:Y:S05]  /*2e70*/  BRA `(.L_x_1500) ;  /* 0x0000000400187947 */ /* 0x000fea0003800000 */
.L_x_1517:
        /* <DEDUP_REMOVED lines=13> */
.L_x_1525:
[----:B------:R-:W-:-:S04]  /*2f50*/  SHF.R.U32.HI R0, RZ, 0x15, R5 ;  /* 0x00000015ff007819 */ /* 0x000fc80000011605 */
[----:B------:R-:W-:-:S04]  /*2f60*/  LOP3.LUT R0, R0, 0x1, RZ, 0xc0, !PT ;  /* 0x0000000100007812 */ /* 0x000fc800078ec0ff */
[----:B------:R-:W-:-:S04]  /*2f70*/  IADD3 R0, PT, PT, R5, 0x88fffff, R0 ;  /* 0x088fffff05007810 */ /* 0x000fc80007ffe000 */
[----:B------:R-:W-:-:S04]  /*2f80*/  SHF.R.U32.HI R0, RZ, 0x15, R0 ;  /* 0x00000015ff007819 */ /* 0x000fc80000011600 */
[----:B------:R-:W-:-:S07]  /*2f90*/  LOP3.LUT R4, R0, 0xff, RZ, 0xc0, !PT ;  /* 0x000000ff00047812 */ /* 0x000fce00078ec0ff */
.L_x_1526:
[----:B------:R-:W-:-:S04]  /*2fa0*/  SHF.R.U32.HI R5, RZ, 0x18, R5 ;  /* 0x00000018ff057819 */ /* 0x000fc80000011605 */
[----:B------:R-:W-:-:S04]  /*2fb0*/  LOP3.LUT R4, R4, 0x80, R5, 0xf8, !PT ;  /* 0x0000008004047812 */ /* 0x000fc800078ef805 */
[----:B------:R-:W-:-:S07]  /*2fc0*/  PRMT R0, R4, 0x7610, R0 ;  /* 0x0000761004007816 */ /* 0x000fce0000000000 */
.L_x_1524:
[----:B------:R-:W-:Y:S05]  /*2fd0*/  BSYNC.RECONVERGENT B0 ;  /* 0x0000000000007941 */ /* 0x000fea0003800200 */
.L_x_1523:
[----:B------:R0:W-:Y:S01]  /*2fe0*/  STG.E.U8 desc[UR36][R2.64], R0 ;  /* 0x0000000002007986 */ /* 0x0001e2000c101124 */
[----:B------:R-:W-:Y:S05]  /*2ff0*/  BRA `(.L_x_1500) ;  /* 0x0000000000b87947 */ /* 0x000fea0003800000 */
.L_x_1516:
[----:B------:R-:W-:-:S09]  /*3000*/  UISETP.NE.AND UP0, UPT, UR4, 0x1c, UPT ;  /* 0x0000001c0400788c */ /* 0x000fd2000bf05270 */
[----:B------:R-:W-:Y:S05]  /*3010*/  BRA.U !UP0, `(.L_x_1527) ;  /* 0x0000000108a47547 */ /* 0x000fea000b800000 */
[----:B------:R-:W-:-:S09]  /*3020*/  UISETP.NE.AND UP0, UPT, UR4, 0x1d, UPT ;  /* 0x0000001d0400788c */ /* 0x000fd2000bf05270 */
[----:B------:R-:W-:Y:S05]  /*3030*/  BRA.U !UP0, `(.L_x_1528) ;  /* 0x00000001088c7547 */ /* 0x000fea000b800000 */
[----:B------:R-:W-:-:S09]  /*3040*/  UISETP.NE.AND UP0, UPT, UR4, 0x2c, UPT ;  /* 0x0000002c0400788c */ /* 0x000fd2000bf05270 */
[----:B------:R-:W-:Y:S05]  /*3050*/  BRA.U !UP0, `(.L_x_1529) ;  /* 0x0000000108447547 */ /* 0x000fea000b800000 */
.L_x_1499:
        /* <DEDUP_REMOVED lines=16> */
.L_x_1530:
[----:B------:R-:W-:Y:S05]  /*3160*/  BRA `(.L_x_1500) ;  /* 0x00000000005c7947 */ /* 0x000fea0003800000 */
.L_x_1529:
        /* <DEDUP_REMOVED lines=16> */
.L_x_1528:
[----:B-1----:R-:W-:-:S06]  /*3270*/  IMAD.U32 R5, R5, 0x10000, RZ ;  /* 0x0001000005057824 */ /* 0x002fcc00078e00ff */
[----:B------:R-:W1:Y:S02]  /*3280*/  F2I.U64.TRUNC R4, R5 ;  /* 0x0000000500047311 */ /* 0x000e64000020d800 */
[----:B-1----:R1:W-:Y:S01]  /*3290*/  STG.E.64 desc[UR36][R2.64], R4 ;  /* 0x0000000402007986 */ /* 0x0023e2000c101b24 */
[----:B------:R-:W-:Y:S05]  /*32a0*/  BRA `(.L_x_1500) ;  /* 0x00000000000c7947 */ /* 0x000fea0003800000 */
.L_x_1527:
[----:B-1----:R-:W-:-:S06]  /*32b0*/  SHF.L.U32 R5, R5, 0x10, RZ ;  /* 0x0000001005057819 */ /* 0x002fcc00000006ff */
[----:B------:R-:W1:Y:S02]  /*32c0*/  F2I.FTZ.U32.TRUNC.NTZ R5, R5 ;  /* 0x0000000500057305 */ /* 0x000e64000021f000 */
[----:B-1----:R1:W-:Y:S02]  /*32d0*/  STG.E desc[UR36][R2.64], R5 ;  /* 0x0000000502007986 */ /* 0x0023e4000c101924 */
.L_x_1500:
[----:B------:R-:W-:-:S07]  /*32e0*/  VIADD R17, R17, 0x80 ;  /* 0x0000008011117836 */ /* 0x000fce0000000000 */
.L_x_1459:
[----:B------:R-:W-:Y:S05]  /*32f0*/  BSYNC.RECONVERGENT B6 ;  /* 0x0000000000067941 */ /* 0x000fea0003800200 */
.L_x_1458:
[----:B------:R-:W5:Y:S01]  /*3300*/  LDCU UR4, c[0x0][0x380] ;  /* 0x00007000ff0477ac */ /* 0x000f620008000800 */
[----:B------:R-:W-:Y:S01]  /*3310*/  BSSY.RECONVERGENT B6, `(.L_x_1531) ;  /* 0x0000321000067945 */ /* 0x000fe20003800200 */
[----:B-----5:R-:W-:-:S13]  /*3320*/  ISETP.GE.AND P0, PT, R17, UR4, PT ;  /* 0x0000000411007c0c */ /* 0x020fda000bf06270 */
[----:B------:R-:W-:Y:S05]  /*3330*/  @P0 BRA `(.L_x_1532) ;  /* 0x0000003000780947 */ /* 0x000fea0003800000 */
[----:B------:R-:W5:Y:S01]  /*3340*/  LDCU UR4, c[0x0][0x388] ;  /* 0x00007100ff0477ac */ /* 0x000f620008000800 */
[----:B------:R-:W-:Y:S02]  /*3350*/  HFMA2 R16, -RZ, RZ, 0, 0 ;  /* 0x00000000ff107431 */ /* 0x000fe400000001ff */
[----:B0-----:R-:W-:Y:S01]  /*3360*/  IMAD.MOV.U32 R0, RZ, RZ, RZ ;  /* 0x000000ffff007224 */ /* 0x001fe200078e00ff */
        /* <DEDUP_REMOVED lines=300> */
.L_x_1533:
[----:B------:R-:W1:Y:S01]  /*4630*/  LDCU.64 UR6, c[0x0][0x588] ;  /* 0x0000b100ff0677ac */ /* 0x000e620008000a00 */
[----:B------:R-:W-:-:S04]  /*4640*/  UPRMT UR4, UR42, 0x9910, URZ ;  /* 0x000099102a047896 */ /* 0x000fc800080000ff */
[----:B------:R-:W-:Y:S01]  /*4650*/  UISETP.GT.AND UP0, UPT, UR4, 0x9, UPT ;  /* 0x000000090400788c */ /* 0x000fe2000bf04270 */
[----:B-1234-:R-:W-:-:S04]  /*4660*/  IADD3 R2, P0, PT, R0, UR6, RZ ;  /* 0x0000000600027c10 */ /* 0x01efc8000ff1e0ff */
        /* <DEDUP_REMOVED lines=14> */
.L_x_1537:
[----:B------:R-:W2:Y:S02]  /*4750*/  LDG.E.U8 R2, desc[UR36][R2.64] ;  /* 0x0000002402027981 */ /* 0x000ea4000c1e1100 */
[----:B--2---:R-:W-:-:S04]  /*4760*/  I2FP.F32.U32 R0, R2 ;  /* 0x0000000200007245 */ /* 0x004fc80000201000 */
[----:B------:R-:W-:Y:S01]  /*4770*/  F2FP.BF16.F32.PACK_AB R0, RZ, R0 ;  /* 0x00000000ff00723e */ /* 0x000fe200000010ff */
[----:B------:R-:W-:Y:S06]  /*4780*/  BRA `(.L_x_1539) ;  /* 0x0000000c00847947 */ /* 0x000fec0003800000 */
.L_x_1536:
        /* <DEDUP_REMOVED lines=10> */
.L_x_1541:
[----:B------:R-:W2:Y:S02]  /*4830*/  LDG.E R2, desc[UR36][R2.64] ;  /* 0x0000002402027981 */ /* 0x000ea4000c1e1900 */
[----:B--2---:R-:W-:-:S04]  /*4840*/  I2FP.F32.S32 R0, R2 ;  /* 0x0000000200007245 */ /* 0x004fc80000201400 */
[----:B------:R-:W-:Y:S01]  /*4850*/  F2FP.BF16.F32.PACK_AB R0, RZ, R0 ;  /* 0x00000000ff00723e */ /* 0x000fe200000010ff */
[----:B------:R-:W-:Y:S06]  /*4860*/  BRA `(.L_x_1539) ;  /* 0x0000000c004c7947 */ /* 0x000fec0003800000 */
.L_x_1540:
[----:B------:R-:W2:Y:S02]  /*4870*/  LDG.E.U16 R2, desc[UR36][R2.64] ;  /* 0x0000002402027981 */ /* 0x000ea4000c1e1500 */
[----:B--2---:R-:W0:Y:S02]  /*4880*/  I2F.S16 R0, R2 ;  /* 0x0000000200007306 */ /* 0x004e240000101400 */
[----:B0-----:R-:W-:Y:S01]  /*4890*/  F2FP.BF16.F32.PACK_AB R0, RZ, R0 ;  /* 0x00000000ff00723e */ /* 0x001fe200000010ff */
[----:B------:R-:W-:Y:S06]  /*48a0*/  BRA `(.L_x_1539) ;  /* 0x0000000c003c7947 */ /* 0x000fec0003800000 */
.L_x_1535:
        /* <DEDUP_REMOVED lines=9> */
.L_x_1543:
[----:B------:R-:W2:Y:S02]  /*4940*/  LDG.E.U16 R0, desc[UR36][R2.64] ;  /* 0x0000002402007981 */ /* 0x000ea4000c1e1500 */
[----:B--2---:R-:W-:-:S05]  /*4950*/  HADD2.F32 R0, -RZ, R0.H0_H0 ;  /* 0x20000000ff007230 */ /* 0x004fca0000004100 */
[----:B------:R-:W-:Y:S01]  /*4960*/  F2FP.BF16.F32.PACK_AB R0, RZ, R0 ;  /* 0x00000000ff00723e */ /* 0x000fe200000010ff */
[----:B------:R-:W-:Y:S06]  /*4970*/  BRA `(.L_x_1539) ;  /* 0x0000000c00087947 */ /* 0x000fec0003800000 */
.L_x_1542:
        /* <DEDUP_REMOVED lines=9> */
.L_x_1545:
[----:B------:R-:W2:Y:S02]  /*4a10*/  LDG.E.U16 R2, desc[UR36][R2.64] ;  /* 0x0000002402027981 */ /* 0x000ea4000c1e1500 */
[----:B--2---:R-:W-:-:S05]  /*4a20*/  HADD2.F32 R0, -RZ, R2.H0_H0 ;  /* 0x20000002ff007230 */ /* 0x004fca0000004100 */
[----:B------:R-:W-:Y:S01]  /*4a30*/  F2FP.BF16.F32.PACK_AB R0, RZ, R0 ;  /* 0x00000000ff00723e */ /* 0x000fe200000010ff */
[----:B------:R-:W-:Y:S06]  /*4a40*/  BRA `(.L_x_1539) ;  /* 0x0000000800d47947 */ /* 0x000fec0003800000 */
.L_x_1544:
        /* <DEDUP_REMOVED lines=8> */
.L_x_1534:
        /* <DEDUP_REMOVED lines=13> */
.L_x_1548:
        /* <DEDUP_REMOVED lines=8> */
.L_x_1547:
        /* <DEDUP_REMOVED lines=27> */
.L_x_1550:
        /* <DEDUP_REMOVED lines=13> */
.L_x_1549:
[----:B------:R0:W5:Y:S01]  /*4ea0*/  LDG.E.U16 R0, desc[UR36][R2.64] ;  /* 0x0000002402007981 */ /* 0x000162000c1e1500 */
[----:B------:R-:W-:Y:S05]  /*4eb0*/  BRA `(.L_x_1539) ;  /* 0x0000000400b87947 */ /* 0x000fea0003800000 */
.L_x_1546:
        /* <DEDUP_REMOVED lines=12> */
.L_x_1553:
        /* <DEDUP_REMOVED lines=21> */
.L_x_1557:
[----:B------:R-:W-:Y:S05]  /*50d0*/  BSYNC.RECONVERGENT B1 ;  /* 0x0000000000017941 */ /* 0x000fea0003800200 */
.L_x_1556:
[----:B------:R-:W-:Y:S01]  /*50e0*/  IMAD.SHL.U32 R0, R0, 0x100000, RZ ;  /* 0x0010000000007824 */ /* 0x000fe200078e00ff */
[----:B------:R-:W-:-:S04]  /*50f0*/  LEA R2, R2, 0x3b800000, 0x17 ;  /* 0x3b80000002027811 */ /* 0x000fc800078eb8ff */
[----:B------:R-:W-:-:S07]  /*5100*/  LOP3.LUT R0, R2, R0, R7, 0xfe, !PT ;  /* 0x0000000002007212 */ /* 0x000fce00078efe07 */
.L_x_1555:
[----:B------:R-:W-:Y:S05]  /*5110*/  BSYNC.RECONVERGENT B0 ;  /* 0x0000000000007941 */ /* 0x000fea0003800200 */
.L_x_1554:
[----:B------:R-:W-:Y:S01]  /*5120*/  F2FP.BF16.F32.PACK_AB R0, RZ, R0 ;  /* 0x00000000ff00723e */ /* 0x000fe200000010ff */
[----:B------:R-:W-:Y:S06]  /*5130*/  BRA `(.L_x_1539) ;  /* 0x0000000400187947 */ /* 0x000fec0003800000 */
.L_x_1552:
        /* <DEDUP_REMOVED lines=21> */
.L_x_1561:
[----:B------:R-:W-:Y:S05]  /*5290*/  BSYNC.RECONVERGENT B1 ;  /* 0x0000000000017941 */ /* 0x000fea0003800200 */
.L_x_1560:
[----:B------:R-:W-:Y:S01]  /*52a0*/  IMAD.SHL.U32 R0, R0, 0x200000, RZ ;  /* 0x0020000000007824 */ /* 0x000fe200078e00ff */
[----:B------:R-:W-:-:S04]  /*52b0*/  LEA R2, R2, 0x37800000, 0x17 ;  /* 0x3780000002027811 */ /* 0x000fc800078eb8ff */
[----:B------:R-:W-:-:S07]  /*52c0*/  LOP3.LUT R0, R2, R0, R7, 0xfe, !PT ;  /* 0x0000000002007212 */ /* 0x000fce00078efe07 */
.L_x_1559:
[----:B------:R-:W-:Y:S05]  /*52d0*/  BSYNC.RECONVERGENT B0 ;  /* 0x0000000000007941 */ /* 0x000fea0003800200 */
.L_x_1558:
[----:B------:R-:W-:Y:S01]  /*52e0*/  F2FP.BF16.F32.PACK_AB R0, RZ, R0 ;  /* 0x00000000ff00723e */ /* 0x000fe200000010ff */
[----:B------:R-:W-:Y:S06]  /*52f0*/  BRA `(.L_x_1539) ;  /* 0x0000000000a87947 */ /* 0x000fec0003800000 */
.L_x_1551:
        /* <DEDUP_REMOVED lines=14> */
.L_x_1565:
[----:B------:R-:W-:Y:S05]  /*53e0*/  BSYNC.RECONVERGENT B0 ;  /* 0x0000000000007941 */ /* 0x000fea0003800200 */
.L_x_1564:
[----:B------:R-:W-:Y:S01]  /*53f0*/  F2FP.BF16.F32.PACK_AB R0, RZ, R0 ;  /* 0x00000000ff00723e */ /* 0x000fe200000010ff */
[----:B------:R-:W-:Y:S06]  /*5400*/  BRA `(.L_x_1539) ;  /* 0x0000000000647947 */ /* 0x000fec0003800000 */
.L_x_1538:
        /* <DEDUP_REMOVED lines=16> */
.L_x_1566:
[----:B------:R-:W-:Y:S01]  /*5510*/  PRMT R0, RZ, 0x7610, R0 ;  /* 0x00007610ff007816 */ /* 0x000fe20000000000 */
[----:B------:R-:W-:Y:S06]  /*5520*/  BRA `(.L_x_1539) ;  /* 0x00000000001c7947 */ /* 0x000fec0003800000 */
.L_x_1563:
[----:B------:R-:W2:Y:S02]  /*5530*/  LDG.E.64 R2, desc[UR36][R2.64] ;  /* 0x0000002402027981 */ /* 0x000ea4000c1e1b00 */
[----:B--2---:R-:W0:Y:S02]  /*5540*/  I2F.U64 R0, R2 ;  /* 0x0000000200007312 */ /* 0x004e240000301000 */
[----:B0-----:R-:W-:Y:S01]  /*5550*/  F2FP.BF16.F32.PACK_AB R0, RZ, R0 ;  /* 0x00000000ff00723e */ /* 0x001fe200000010ff */
[----:B------:R-:W-:Y:S06]  /*5560*/  BRA `(.L_x_1539) ;  /* 0x00000000000c7947 */ /* 0x000fec0003800000 */
.L_x_1562:
[----:B------:R-:W2:Y:S02]  /*5570*/  LDG.E R2, desc[UR36][R2.64] ;  /* 0x0000002402027981 */ /* 0x000ea4000c1e1900 */
[----:B--2---:R-:W-:-:S04]  /*5580*/  I2FP.F32.U32 R0, R2 ;  /* 0x0000000200007245 */ /* 0x004fc80000201000 */
[----:B------:R-:W-:-:S07]  /*5590*/  F2FP.BF16.F32.PACK_AB R0, RZ, R0 ;  /* 0x00000000ff00723e */ /* 0x000fce00000010ff */
.L_x_1539:
[----:B-----5:R-:W-:Y:S01]  /*55a0*/  IMAD.U32 R0, R0, 0x10000, RZ ;  /* 0x0001000000007824 */ /* 0x020fe200078e00ff */
[----:B------:R-:W0:Y:S03]  /*55b0*/  LDCU.64 UR6, c[0x0][0x580] ;  /* 0x0000b000ff0677ac */ /* 0x000e260008000a00 */
[----:B------:R-:W-:Y:S01]  /*55c0*/  FMUL.FTZ R4, R0, R0 ;  /* 0x0000000000047220 */ /* 0x000fe20000410000 */
[----:B------:R-:W-:-:S04]  /*55d0*/  UPRMT UR4, UR41, 0x9910, URZ ;  /* 0x0000991029047896 */ /* 0x000fc800080000ff */
[----:B------:R-:W-:Y:S01]  /*55e0*/  UISETP.GT.AND UP0, UPT, UR4, 0x9, UPT ;  /* 0x000000090400788c */ /* 0x000fe2000bf04270 */
[----:B------:R-:W1:Y:S01]  /*55f0*/  F2F.BF16.F32 R4, R4 ;  /* 0x0000000400047304 */ /* 0x000e620000202000 */
[----:B0-----:R-:W-:Y:S02]  /*5600*/  IADD3 R2, P0, PT, R16, UR6, RZ ;  /* 0x0000000610027c10 */ /* 0x001fe4000ff1e0ff */
[----:B-1----:R-:W-:-:S05]  /*5610*/  SHF.L.U32 R3, R4, 0x10, RZ ;  /* 0x0000001004037819 */ /* 0x002fca00000006ff */
        /* <DEDUP_REMOVED lines=16> */
.L_x_1570:
[----:B-1----:R-:W-:-:S06]  /*5720*/  SHF.L.U32 R5, R5, 0x10, RZ ;  /* 0x0000001005057819 */ /* 0x002fcc00000006ff */
[----:B------:R-:W1:Y:S02]  /*5730*/  F2I.S64.TRUNC R4, R5 ;  /* 0x0000000500047311 */ /* 0x000e64000020d900 */
[----:B-1----:R1:W-:Y:S01]  /*5740*/  STG.E.U8 desc[UR36][R2.64], R4 ;  /* 0x0000000402007986 */ /* 0x0023e2000c101124 */
[----:B------:R-:W-:Y:S05]  /*5750*/  BRA `(.L_x_1572) ;  /* 0x0000000c006c7947 */ /* 0x000fea0003800000 */
.L_x_1569:
        /* <DEDUP_REMOVED lines=10> */
.L_x_1574:
[----:B-1----:R-:W-:-:S06]  /*5800*/  IMAD.U32 R5, R5, 0x10000, RZ ;  /* 0x0001000005057824 */ /* 0x002fcc00078e00ff */
[----:B------:R-:W1:Y:S02]  /*5810*/  F2I.FTZ.TRUNC.NTZ R5, R5 ;  /* 0x0000000500057305 */ /* 0x000e64000021f100 */
[----:B-1----:R1:W-:Y:S01]  /*5820*/  STG.E desc[UR36][R2.64], R5 ;  /* 0x0000000502007986 */ /* 0x0023e2000c101924 */
[----:B------:R-:W-:Y:S05]  /*5830*/  BRA `(.L_x_1572) ;  /* 0x0000000c00347947 */ /* 0x000fea0003800000 */
.L_x_1573:
[----:B-1----:R-:W-:-:S06]  /*5840*/  SHF.L.U32 R5, R5, 0x10, RZ ;  /* 0x0000001005057819 */ /* 0x002fcc00000006ff */
[----:B------:R-:W1:Y:S02]  /*5850*/  F2I.FTZ.TRUNC.NTZ R5, R5 ;  /* 0x0000000500057305 */ /* 0x000e64000021f100 */
[----:B-1----:R1:W-:Y:S01]  /*5860*/  STG.E.U16 desc[UR36][R2.64], R5 ;  /* 0x0000000502007986 */ /* 0x0023e2000c101524 */
[----:B------:R-:W-:Y:S05]  /*5870*/  BRA `(.L_x_1572) ;  /* 0x0000000c00247947 */ /* 0x000fea0003800000 */
.L_x_1568:
        /* <DEDUP_REMOVED lines=9> */
.L_x_1576:
[----:B01----:R-:W-:-:S05]  /*5910*/  IMAD.U32 R0, R5, 0x10000, RZ ;  /* 0x0001000005007824 */ /* 0x003fca00078e00ff */
[----:B------:R-:W-:-:S05]  /*5920*/  F2FP.F16.F32.PACK_AB R0, RZ, R0 ;  /* 0x00000000ff00723e */ /* 0x000fca00000000ff */
[----:B------:R0:W-:Y:S01]  /*5930*/  STG.E.U16 desc[UR36][R2.64], R0 ;  /* 0x0000000002007986 */ /* 0x0001e2000c101524 */
[----:B------:R-:W-:Y:S05]  /*5940*/  BRA `(.L_x_1572) ;  /* 0x0000000800f07947 */ /* 0x000fea0003800000 */
.L_x_1575:
        /* <DEDUP_REMOVED lines=10> */
.L_x_1578:
[----:B-1----:R-:W-:-:S05]  /*59f0*/  IMAD.U32 R5, R5, 0x10000, RZ ;  /* 0x0001000005057824 */ /* 0x002fca00078e00ff */
[----:B------:R-:W-:-:S04]  /*5a00*/  F2FP.F16.F32.PACK_AB R5, RZ, R5 ;  /* 0x00000005ff05723e */ /* 0x000fc800000000ff */
[----:B------:R-:W-:-:S05]  /*5a10*/  PRMT R5, R5, 0x5410, RZ ;  /* 0x0000541005057816 */ /* 0x000fca00000000ff */
[----:B------:R1:W-:Y:S01]  /*5a20*/  STG.E desc[UR36][R2.64], R5 ;  /* 0x0000000502007986 */ /* 0x0003e2000c101924 */
[----:B------:R-:W-:Y:S05]  /*5a30*/  BRA `(.L_x_1572) ;  /* 0x0000000800b47947 */ /* 0x000fea0003800000 */
.L_x_1577:
[----:B-1----:R-:W-:-:S05]  /*5a40*/  SHF.L.U32 R4, R5, 0x10, RZ ;  /* 0x0000001005047819 */ /* 0x002fca00000006ff */
[----:B------:R-:W-:-:S06]  /*5a50*/  FMUL.FTZ R4, R4, 1 ;  /* 0x3f80000004047820 */ /* 0x000fcc0000410000 */
[----:B------:R-:W1:Y:S02]  /*5a60*/  F2F.F64.F32 R4, R4 ;  /* 0x0000000400047310 */ /* 0x000e640000201800 */
[----:B-1----:R1:W-:Y:S01]  /*5a70*/  STG.E.64 desc[UR36][R2.64], R4 ;  /* 0x0000000402007986 */ /* 0x0023e2000c101b24 */
[----:B------:R-:W-:Y:S05]  /*5a80*/  BRA `(.L_x_1572) ;  /* 0x0000000800a07947 */ /* 0x000fea0003800000 */
.L_x_1567:
        /* <DEDUP_REMOVED lines=14> */
.L_x_1582:
        /* <DEDUP_REMOVED lines=18> */
.L_x_1585:
[----:B------:R-:W-:-:S04]  /*5c90*/  SHF.R.U32.HI R5, RZ, 0x18, R5 ;  /* 0x00000018ff057819 */ /* 0x000fc80000011605 */
[----:B------:R-:W-:-:S07]  /*5ca0*/  LOP3.LUT R0, R0, 0x80, R5, 0xf8, !PT ;  /* 0x0000008000007812 */ /* 0x000fce00078ef805 */
.L_x_1584:
[----:B------:R-:W-:Y:S05]  /*5cb0*/  BSYNC.RECONVERGENT B0 ;  /* 0x0000000000007941 */ /* 0x000fea0003800200 */
.L_x_1583:
[----:B------:R0:W-:Y:S01]  /*5cc0*/  STG.E.U8 desc[UR36][R2.64], R0 ;  /* 0x0000000002007986 */ /* 0x0001e2000c101124 */
[----:B------:R-:W-:Y:S05]  /*5cd0*/  BRA `(.L_x_1572) ;  /* 0x00000008000c7947 */ /* 0x000fea0003800000 */
.L_x_1581:
        /* <DEDUP_REMOVED lines=18> */
.L_x_1588:
[----:B------:R-:W-:-:S04]  /*5e00*/  SHF.R.U32.HI R5, RZ, 0x18, R5 ;  /* 0x00000018ff057819 */ /* 0x000fc80000011605 */
[----:B------:R-:W-:-:S07]  /*5e10*/  LOP3.LUT R0, R0, 0x80, R5, 0xf8, !PT ;  /* 0x0000008000007812 */ /* 0x000fce00078ef805 */
.L_x_1587:
[----:B------:R-:W-:Y:S05]  /*5e20*/  BSYNC.RECONVERGENT B0 ;  /* 0x0000000000007941 */ /* 0x000fea0003800200 */
.L_x_1586:
[----:B------:R0:W-:Y:S01]  /*5e30*/  STG.E.U8 desc[UR36][R2.64], R0 ;  /* 0x0000000002007986 */ /* 0x0001e2000c101124 */
[----:B------:R-:W-:Y:S05]  /*5e40*/  BRA `(.L_x_1572) ;  /* 0x0000000400b07947 */ /* 0x000fea0003800000 */
.L_x_1580:
        /* <DEDUP_REMOVED lines=22> */
.L_x_1590:
[----:B-1----:R-:W-:-:S06]  /*5fb0*/  IMAD.U32 R5, R5, 0x10000, RZ ;  /* 0x0001000005057824 */ /* 0x002fcc00078e00ff */
[----:B------:R-:W1:Y:S02]  /*5fc0*/  F2I.U64.TRUNC R4, R5 ;  /* 0x0000000500047311 */ /* 0x000e64000020d800 */
[----:B-1----:R1:W-:Y:S01]  /*5fd0*/  STG.E.64 desc[UR36][R2.64], R4 ;  /* 0x0000000402007986 */ /* 0x0023e2000c101b24 */
[----:B------:R-:W-:Y:S05]  /*5fe0*/  BRA `(.L_x_1572) ;  /* 0x0000000400487947 */ /* 0x000fea0003800000 */
.L_x_1589:
[----:B-1----:R-:W-:-:S06]  /*5ff0*/  IMAD.U32 R5, R5, 0x10000, RZ ;  /* 0x0001000005057824 */ /* 0x002fcc00078e00ff */
[----:B------:R-:W1:Y:S02]  /*6000*/  F2I.FTZ.U32.TRUNC.NTZ R5, R5 ;  /* 0x0000000500057305 */ /* 0x000e64000021f000 */
[----:B-1----:R1:W-:Y:S01]  /*6010*/  STG.E desc[UR36][R2.64], R5 ;  /* 0x0000000502007986 */ /* 0x0023e2000c101924 */
[----:B------:R-:W-:Y:S05]  /*6020*/  BRA `(.L_x_1572) ;  /* 0x0000000400387947 */ /* 0x000fea0003800000 */
.L_x_1579:
        /* <DEDUP_REMOVED lines=11> */
.L_x_1592:
[----:B-1----:R-:W-:Y:S01]  /*60e0*/  IMAD.U32 R5, R5, 0x10000, RZ ;  /* 0x0001000005057824 */ /* 0x002fe200078e00ff */
[----:B------:R-:W-:-:S03]  /*60f0*/  CS2R R6, SRZ ;  /* 0x0000000000067805 */ /* 0x000fc6000001ff00 */
[----:B------:R-:W-:-:S06]  /*6100*/  FMUL.FTZ R5, R5, 1 ;  /* 0x3f80000005057820 */ /* 0x000fcc0000410000 */
[----:B------:R-:W1:Y:S02]  /*6110*/  F2F.F64.F32 R4, R5 ;  /* 0x0000000500047310 */ /* 0x000e640000201800 */
[----:B-1----:R1:W-:Y:S01]  /*6120*/  STG.E.128 desc[UR36][R2.64], R4 ;  /* 0x0000000402007986 */ /* 0x0023e2000c101d24 */
[----:B------:R-:W-:Y:S05]  /*6130*/  BRA `(.L_x_1572) ;  /* 0x0000000000f47947 */ /* 0x000fea0003800000 */
.L_x_1591:
[----:B------:R-:W-:-:S09]  /*6140*/  UISETP.NE.AND UP0, UPT, UR4, 0xf, UPT ;  /* 0x0000000f0400788c */ /* 0x000fd2000bf05270 */
[----:B------:R-:W-:Y:S05]  /*6150*/  BRA.U !UP0, `(.L_x_1593) ;  /* 0x0000000108e87547 */ /* 0x000fea000b800000 */
[----:B------:R-:W-:-:S09]  /*6160*/  UISETP.NE.AND UP0, UPT, UR4, 0x17, UPT ;  /* 0x000000170400788c */ /* 0x000fd2000bf05270 */
[----:B------:R-:W-:Y:S05]  /*6170*/  BRA.U !UP0, `(.L_x_1594) ;  /* 0x0000000108907547 */ /* 0x000fea000b800000 */
[----:B------:R-:W-:-:S09]  /*6180*/  UISETP.NE.AND UP0, UPT, UR4, 0x18, UPT ;  /* 0x000000180400788c */ /* 0x000fd2000bf05270 */
[----:B------:R-:W-:Y:S05]  /*6190*/  BRA.U !UP0, `(.L_x_1595) ;  /* 0x0000000108447547 */ /* 0x000fea000b800000 */
.L_x_1571:
        /* <DEDUP_REMOVED lines=16> */
.L_x_1596:
[----:B------:R-:W-:Y:S05]  /*62a0*/  BRA `(.L_x_1572) ;  /* 0x0000000000987947 */ /* 0x000fea0003800000 */
.L_x_1595:
        /* <DEDUP_REMOVED lines=13> */
.L_x_1598:
[----:B------:R-:W-:Y:S05]  /*6380*/  BSYNC.RECONVERGENT B0 ;  /* 0x0000000000007941 */ /* 0x000fea0003800200 */
.L_x_1597:
[----:B------:R-:W-:-:S05]  /*6390*/  LOP3.LUT R5, R0, 0x80, R5, 0xf8, !PT ;  /* 0x0000008000057812 */ /* 0x000fca00078ef805 */
[----:B------:R3:W-:Y:S01]  /*63a0*/  STG.E.U8 desc[UR36][R2.64], R5 ;  /* 0x0000000502007986 */ /* 0x0007e2000c101124 */
[----:B------:R-:W-:Y:S05]  /*63b0*/  BRA `(.L_x_1572) ;  /* 0x0000000000547947 */ /* 0x000fea0003800000 */
.L_x_1594:
        /* <DEDUP_REMOVED lines=12> */
.L_x_1600:
[----:B0-----:R-:W-:Y:S01]  /*6480*/  IMAD.MOV.U32 R0, RZ, RZ, 0x7f ;  /* 0x0000007fff007424 */ /* 0x001fe200078e00ff */
[----:B------:R-:W-:-:S04]  /*6490*/  ISETP.GT.U32.AND P0, PT, R4, 0x7f800000, PT ;  /* 0x7f8000000400780c */ /* 0x000fc80003f04070 */
[----:B------:R-:W-:-:S09]  /*64a0*/  SEL R0, R0, 0x7c, P0 ;  /* 0x0000007c00007807 */ /* 0x000fd20000000000 */
.L_x_1601:
[----:B------:R-:W-:Y:S05]  /*64b0*/  BSYNC.RECONVERGENT B0 ;  /* 0x0000000000007941 */ /* 0x000fea0003800200 */
.L_x_1599:
[----:B------:R-:W-:-:S04]  /*64c0*/  SHF.R.U32.HI R5, RZ, 0x18, R5 ;  /* 0x00000018ff057819 */ /* 0x000fc80000011605 */
[----:B------:R-:W-:-:S05]  /*64d0*/  LOP3.LUT R5, R0, 0x80, R5, 0xf8, !PT ;  /* 0x0000008000057812 */ /* 0x000fca00078ef805 */
[----:B------:R2:W-:Y:S01]  /*64e0*/  STG.E.U8 desc[UR36][R2.64], R5 ;  /* 0x0000000502007986 */ /* 0x0005e2000c101124 */
[----:B------:R-:W-:Y:S05]  /*64f0*/  BRA `(.L_x_1572) ;  /* 0x0000000000047947 */ /* 0x000fea0003800000 */
.L_x_1593:
[----:B-1----:R1:W-:Y:S02]  /*6500*/  STG.E.U16 desc[UR36][R2.64], R5 ;  /* 0x0000000502007986 */ /* 0x0023e4000c101524 */
.L_x_1572:
[----:B------:R-:W-:-:S07]  /*6510*/  IADD3 R17, PT, PT, R17, 0x80, RZ ;  /* 0x0000008011117810 */ /* 0x000fce0007ffe0ff */
.L_x_1532:
[----:B------:R-:W-:Y:S05]  /*6520*/  BSYNC.RECONVERGENT B6 ;  /* 0x0000000000067941 */ /* 0x000fea0003800200 */
.L_x_1531:
        /* <DEDUP_REMOVED lines=307> */
.L_x_1604:
        /* <DEDUP_REMOVED lines=18> */
.L_x_1608:
[----:B------:R-:W2:Y:S02]  /*7980*/  LDG.E.U8 R2, desc[UR36][R2.64] ;  /* 0x0000002402027981 */ /* 0x000ea4000c1e1100 */
[----:B--2---:R-:W-:-:S04]  /*7990*/  I2FP.F32.U32 R0, R2 ;  /* 0x0000000200007245 */ /* 0x004fc80000201000 */
[----:B------:R-:W-:Y:S01]  /*79a0*/  F2FP.BF16.F32.PACK_AB R0, RZ, R0 ;  /* 0x00000000ff00723e */ /* 0x000fe200000010ff */
[----:B------:R-:W-:Y:S06]  /*79b0*/  BRA `(.L_x_1610) ;  /* 0x0000000c00847947 */ /* 0x000fec0003800000 */
.L_x_1607:
        /* <DEDUP_REMOVED lines=10> */
.L_x_1612:
[----:B------:R-:W2:Y:S02]  /*7a60*/  LDG.E R2, desc[UR36][R2.64] ;  /* 0x0000002402027981 */ /* 0x000ea4000c1e1900 */
[----:B--2---:R-:W-:-:S04]  /*7a70*/  I2FP.F32.S32 R0, R2 ;  /* 0x0000000200007245 */ /* 0x004fc80000201400 */
[----:B------:R-:W-:Y:S01]  /*7a80*/  F2FP.BF16.F32.PACK_AB R0, RZ, R0 ;  /* 0x00000000ff00723e */ /* 0x000fe200000010ff */
[----:B------:R-:W-:Y:S06]  /*7a90*/  BRA `(.L_x_1610) ;  /* 0x0000000c004c7947 */ /* 0x000fec0003800000 */
.L_x_1611:
[----:B------:R-:W2:Y:S02]  /*7aa0*/  LDG.E.U16 R2, desc[UR36][R2.64] ;  /* 0x0000002402027981 */ /* 0x000ea4000c1e1500 */
[----:B--2---:R-:W0:Y:S02]  /*7ab0*/  I2F.S16 R0, R2 ;  /* 0x0000000200007306 */ /* 0x004e240000101400 */
[----:B0-----:R-:W-:Y:S01]  /*7ac0*/  F2FP.BF16.F32.PACK_AB R0, RZ, R0 ;  /* 0x00000000ff00723e */ /* 0x001fe200000010ff */
[----:B------:R-:W-:Y:S06]  /*7ad0*/  BRA `(.L_x_1610) ;  /* 0x0000000c003c7947 */ /* 0x000fec0003800000 */
.L_x_1606:
        /* <DEDUP_REMOVED lines=9> */
.L_x_1614:
[----:B------:R-:W2:Y:S02]  /*7b70*/  LDG.E.U16 R0, desc[UR36][R2.64] ;  /* 0x0000002402007981 */ /* 0x000ea4000c1e1500 */
[----:B--2---:R-:W-:-:S05]  /*7b80*/  HADD2.F32 R0, -RZ, R0.H0_H0 ;  /* 0x20000000ff007230 */ /* 0x004fca0000004100 */
[----:B------:R-:W-:Y:S01]  /*7b90*/  F2FP.BF16.F32.PACK_AB R0, RZ, R0 ;  /* 0x00000000ff00723e */ /* 0x000fe200000010ff */
[----:B------:R-:W-:Y:S06]  /*7ba0*/  BRA `(.L_x_1610) ;  /* 0x0000000c00087947 */ /* 0x000fec0003800000 */
.L_x_1613:
        /* <DEDUP_REMOVED lines=9> */
.L_x_1616:
[----:B------:R-:W2:Y:S02]  /*7c40*/  LDG.E.U16 R2, desc[UR36][R2.64] ;  /* 0x0000002402027981 */ /* 0x000ea4000c1e1500 */
[----:B--2---:R-:W-:-:S05]  /*7c50*/  HADD2.F32 R0, -RZ, R2.H0_H0 ;  /* 0x20000002ff007230 */ /* 0x004fca0000004100 */
[----:B------:R-:W-:Y:S01]  /*7c60*/  F2FP.BF16.F32.PACK_AB R0, RZ, R0 ;  /* 0x00000000ff00723e */ /* 0x000fe200000010ff */
[----:B------:R-:W-:Y:S06]  /*7c70*/  BRA `(.L_x_1610) ;  /* 0x0000000800d47947 */ /* 0x000fec0003800000 */
.L_x_1615:
        /* <DEDUP_REMOVED lines=8> */
.L_x_1605:
        /* <DEDUP_REMOVED lines=13> */
.L_x_1619:
        /* <DEDUP_REMOVED lines=8> */
.L_x_1618:
        /* <DEDUP_REMOVED lines=27> */
.L_x_1621:
        /* <DEDUP_REMOVED lines=13> */
.L_x_1620:
[----:B------:R0:W5:Y:S01]  /*80d0*/  LDG.E.U16 R0, desc[UR36][R2.64] ;  /* 0x0000002402007981 */ /* 0x000162000c1e1500 */
[----:B------:R-:W-:Y:S05]  /*80e0*/  BRA `(.L_x_1610) ;  /* 0x0000000400b87947 */ /* 0x000fea0003800000 */
.L_x_1617:
        /* <DEDUP_REMOVED lines=12> */
.L_x_1624:
        /* <DEDUP_REMOVED lines=21> */
.L_x_1628:
[----:B------:R-:W-:Y:S05]  /*8300*/  BSYNC.RECONVERGENT B1 ;  /* 0x0000000000017941 */ /* 0x000fea0003800200 */
.L_x_1627:
[----:B------:R-:W-:Y:S01]  /*8310*/  IMAD.SHL.U32 R0, R0, 0x100000, RZ ;  /* 0x0010000000007824 */ /* 0x000fe200078e00ff */
[----:B------:R-:W-:-:S04]  /*8320*/  LEA R2, R2, 0x3b800000, 0x17 ;  /* 0x3b80000002027811 */ /* 0x000fc800078eb8ff */
[----:B------:R-:W-:-:S07]  /*8330*/  LOP3.LUT R0, R2, R0, R7, 0xfe, !PT ;  /* 0x0000000002007212 */ /* 0x000fce00078efe07 */
.L_x_1626:
[----:B------:R-:W-:Y:S05]  /*8340*/  BSYNC.RECONVERGENT B0 ;  /* 0x0000000000007941 */ /* 0x000fea0003800200 */
.L_x_1625:
[----:B------:R-:W-:Y:S01]  /*8350*/  F2FP.BF16.F32.PACK_AB R0, RZ, R0 ;  /* 0x00000000ff00723e */ /* 0x000fe200000010ff */
[----:B------:R-:W-:Y:S06]  /*8360*/  BRA `(.L_x_1610) ;  /* 0x0000000400187947 */ /* 0x000fec0003800000 */
.L_x_1623:
        /* <DEDUP_REMOVED lines=21> */
.L_x_1632:
[----:B------:R-:W-:Y:S05]  /*84c0*/  BSYNC.RECONVERGENT B1 ;  /* 0x0000000000017941 */ /* 0x000fea0003800200 */
.L_x_1631:
[----:B------:R-:W-:Y:S02]  /*84d0*/  SHF.L.U32 R0, R0, 0x15, RZ ;  /* 0x0000001500007819 */ /* 0x000fe400000006ff */
[----:B------:R-:W-:-:S04]  /*84e0*/  LEA R2, R2, 0x37800000, 0x17 ;  /* 0x3780000002027811 */ /* 0x000fc800078eb8ff */
[----:B------:R-:W-:-:S07]  /*84f0*/  LOP3.LUT R0, R2, R0, R7, 0xfe, !PT ;  /* 0x0000000002007212 */ /* 0x000fce00078efe07 */
.L_x_1630:
[----:B------:R-:W-:Y:S05]  /*8500*/  BSYNC.RECONVERGENT B0 ;  /* 0x0000000000007941 */ /* 0x000fea0003800200 */
.L_x_1629:
[----:B------:R-:W-:Y:S01]  /*8510*/  F2FP.BF16.F32.PACK_AB R0, RZ, R0 ;  /* 0x00000000ff00723e */ /* 0x000fe200000010ff */
[----:B------:R-:W-:Y:S06]  /*8520*/  BRA `(.L_x_1610) ;  /* 0x0000000000a87947 */ /* 0x000fec0003800000 */
.L_x_1622:
        /* <DEDUP_REMOVED lines=14> */
.L_x_1636:
[----:B------:R-:W-:Y:S05]  /*8610*/  BSYNC.RECONVERGENT B0 ;  /* 0x0000000000007941 */ /* 0x000fea0003800200 */
.L_x_1635:
[----:B------:R-:W-:Y:S01]  /*8620*/  F2FP.BF16.F32.PACK_AB R0, RZ, R0 ;  /* 0x00000000ff00723e */ /* 0x000fe200000010ff */
[----:B------:R-:W-:Y:S06]  /*8630*/  BRA `(.L_x_1610) ;  /* 0x0000000000647947 */ /* 0x000fec0003800000 */
.L_x_1609:
        /* <DEDUP_REMOVED lines=16> */
.L_x_1637:
[----:B------:R-:W-:Y:S01]  /*8740*/  PRMT R0, RZ, 0x7610, R0 ;  /* 0x00007610ff007816 */ /* 0x000fe20000000000 */
[----:B------:R-:W-:Y:S06]  /*8750*/  BRA `(.L_x_1610) ;  /* 0x00000000001c7947 */ /* 0x000fec0003800000 */
.L_x_1634:
[----:B------:R-:W2:Y:S02]  /*8760*/  LDG.E.64 R2, desc[UR36][R2.64] ;  /* 0x0000002402027981 */ /* 0x000ea4000c1e1b00 */
[----:B--2---:R-:W0:Y:S02]  /*8770*/  I2F.U64 R0, R2 ;  /* 0x0000000200007312 */ /* 0x004e240000301000 */
[----:B0-----:R-:W-:Y:S01]  /*8780*/  F2FP.BF16.F32.PACK_AB R0, RZ, R0 ;  /* 0x00000000ff00723e */ /* 0x001fe200000010ff */
[----:B------:R-:W-:Y:S06]  /*8790*/  BRA `(.L_x_1610) ;  /* 0x00000000000c7947 */ /* 0x000fec0003800000 */
.L_x_1633:
[----:B------:R-:W2:Y:S02]  /*87a0*/  LDG.E R2, desc[UR36][R2.64] ;  /* 0x0000002402027981 */ /* 0x000ea4000c1e1900 */
[----:B--2---:R-:W-:-:S04]  /*87b0*/  I2FP.F32.U32 R0, R2 ;  /* 0x0000000200007245 */ /* 0x004fc80000201000 */
[----:B------:R-:W-:-:S07]  /*87c0*/  F2FP.BF16.F32.PACK_AB R0, RZ, R0 ;  /* 0x00000000ff00723e */ /* 0x000fce00000010ff */
.L_x_1610:
        /* <DEDUP_REMOVED lines=9> */
[----:B------:R-:W-:-:S03]  /*8860*/  IADD3.X R3, PT, PT, RZ, UR7, RZ, P0, !PT ;  /* 0x00000007ff037c10 */ /* 0x000fc600087fe4ff */
        /* <DEDUP_REMOVED lines=14> */
.L_x_1641:
[----:B-1----:R-:W-:-:S06]  /*8950*/  IMAD.U32 R5, R5, 0x10000, RZ ;  /* 0x0001000005057824 */ /* 0x002fcc00078e00ff */
[----:B------:R-:W1:Y:S02]  /*8960*/  F2I.S64.TRUNC R4, R5 ;  /* 0x0000000500047311 */ /* 0x000e64000020d900 */
[----:B-1----:R1:W-:Y:S01]  /*8970*/  STG.E.U8 desc[UR36][R2.64], R4 ;  /* 0x0000000402007986 */ /* 0x0023e2000c101124 */
[----:B------:R-:W-:Y:S05]  /*8980*/  BRA `(.L_x_1643) ;  /* 0x0000000c006c7947 */ /* 0x000fea0003800000 */
.L_x_1640:
        /* <DEDUP_REMOVED lines=10> */
.L_x_1645:
[----:B-1----:R-:W-:-:S06]  /*8a30*/  IMAD.U32 R5, R5, 0x10000, RZ ;  /* 0x0001000005057824 */ /* 0x002fcc00078e00ff */
[----:B------:R-:W1:Y:S02]  /*8a40*/  F2I.FTZ.TRUNC.NTZ R5, R5 ;  /* 0x0000000500057305 */ /* 0x000e64000021f100 */
[----:B-1----:R3:W-:Y:S01]  /*8a50*/  STG.E desc[UR36][R2.64], R5 ;  /* 0x0000000502007986 */ /* 0x0027e2000c101924 */
[----:B------:R-:W-:Y:S05]  /*8a60*/  BRA `(.L_x_1643) ;  /* 0x0000000c00347947 */ /* 0x000fea0003800000 */
.L_x_1644:
[----:B-1----:R-:W-:-:S06]  /*8a70*/  IMAD.U32 R5, R5, 0x10000, RZ ;  /* 0x0001000005057824 */ /* 0x002fcc00078e00ff */
[----:B------:R-:W1:Y:S02]  /*8a80*/  F2I.FTZ.TRUNC.NTZ R5, R5 ;  /* 0x0000000500057305 */ /* 0x000e64000021f100 */
[----:B-1----:R1:W-:Y:S01]  /*8a90*/  STG.E.U16 desc[UR36][R2.64], R5 ;  /* 0x0000000502007986 */ /* 0x0023e2000c101524 */
[----:B------:R-:W-:Y:S05]  /*8aa0*/  BRA `(.L_x_1643) ;  /* 0x0000000c00247947 */ /* 0x000fea0003800000 */
.L_x_1639:
        /* <DEDUP_REMOVED lines=9> */
.L_x_1647:
[----:B01----:R-:W-:-:S05]  /*8b40*/  IMAD.U32 R0, R5, 0x10000, RZ ;  /* 0x0001000005007824 */ /* 0x003fca00078e00ff */
[----:B------:R-:W-:-:S05]  /*8b50*/  F2FP.F16.F32.PACK_AB R0, RZ, R0 ;  /* 0x00000000ff00723e */ /* 0x000fca00000000ff */
[----:B------:R0:W-:Y:S01]  /*8b60*/  STG.E.U16 desc[UR36][R2.64], R0 ;  /* 0x0000000002007986 */ /* 0x0001e2000c101524 */
[----:B------:R-:W-:Y:S05]  /*8b70*/  BRA `(.L_x_1643) ;  /* 0x0000000800f07947 */ /* 0x000fea0003800000 */
.L_x_1646:
        /* <DEDUP_REMOVED lines=10> */
.L_x_1649:
[----:B-1----:R-:W-:-:S05]  /*8c20*/  IMAD.U32 R5, R5, 0x10000, RZ ;  /* 0x0001000005057824 */ /* 0x002fca00078e00ff */
[----:B------:R-:W-:-:S04]  /*8c30*/  F2FP.F16.F32.PACK_AB R5, RZ, R5 ;  /* 0x00000005ff05723e */ /* 0x000fc800000000ff */
[----:B------:R-:W-:-:S05]  /*8c40*/  PRMT R5, R5, 0x5410, RZ ;  /* 0x0000541005057816 */ /* 0x000fca00000000ff */
[----:B------:R1:W-:Y:S01]  /*8c50*/  STG.E desc[UR36][R2.64], R5 ;  /* 0x0000000502007986 */ /* 0x0003e2000c101924 */
[----:B------:R-:W-:Y:S05]  /*8c60*/  BRA `(.L_x_1643) ;  /* 0x0000000800b47947 */ /* 0x000fea0003800000 */
.L_x_1648:
[----:B-1----:R-:W-:-:S04]  /*8c70*/  IMAD.U32 R4, R5, 0x10000, RZ ;  /* 0x0001000005047824 */ /* 0x002fc800078e00ff */
[----:B------:R-:W-:-:S06]  /*8c80*/  FMUL.FTZ R4, R4, 1 ;  /* 0x3f80000004047820 */ /* 0x000fcc0000410000 */
[----:B------:R-:W1:Y:S02]  /*8c90*/  F2F.F64.F32 R4, R4 ;  /* 0x0000000400047310 */ /* 0x000e640000201800 */
[----:B-1----:R1:W-:Y:S01]  /*8ca0*/  STG.E.64 desc[UR36][R2.64], R4 ;  /* 0x0000000402007986 */ /* 0x0023e2000c101b24 */
[----:B------:R-:W-:Y:S05]  /*8cb0*/  BRA `(.L_x_1643) ;  /* 0x0000000800a07947 */ /* 0x000fea0003800000 */
.L_x_1638:
        /* <DEDUP_REMOVED lines=14> */
.L_x_1653:
[----:B-1----:R-:W-:Y:S01]  /*8da0*/  IMAD.U32 R5, R5, 0x10000, RZ ;  /* 0x0001000005057824 */ /* 0x002fe200078e00ff */
[----:B------:R-:W-:Y:S01]  /*8db0*/  BSSY.RECONVERGENT B0, `(.L_x_1654) ;  /* 0x0000013000007945 */ /* 0x000fe20003800200 */
[----:B0-----:R-:W-:-:S03]  /*8dc0*/  IMAD.MOV.U32 R0, RZ, RZ, 0x80 ;  /* 0x00000080ff007424 */ /* 0x001fc600078e00ff */
        /* <DEDUP_REMOVED lines=15> */
.L_x_1656:
[----:B------:R-:W-:-:S04]  /*8ec0*/  SHF.R.U32.HI R5, RZ, 0x18, R5 ;  /* 0x00000018ff057819 */ /* 0x000fc80000011605 */
[----:B------:R-:W-:-:S07]  /*8ed0*/  LOP3.LUT R0, R0, 0x80, R5, 0xf8, !PT ;  /* 0x0000008000007812 */ /* 0x000fce00078ef805 */
.L_x_1655:
[----:B------:R-:W-:Y:S05]  /*8ee0*/  BSYNC.RECONVERGENT B0 ;  /* 0x0000000000007941 */ /* 0x000fea0003800200 */
.L_x_1654:
[----:B------:R0:W-:Y:S01]  /*8ef0*/  STG.E.U8 desc[UR36][R2.64], R0 ;  /* 0x0000000002007986 */ /* 0x0001e2000c101124 */
[----:B------:R-:W-:Y:S05]  /*8f00*/  BRA `(.L_x_1643) ;  /* 0x00000008000c7947 */ /* 0x000fea0003800000 */
.L_x_1652:
        /* <DEDUP_REMOVED lines=18> */
.L_x_1659:
[----:B------:R-:W-:-:S04]  /*9030*/  SHF.R.U32.HI R5, RZ, 0x18, R5 ;  /* 0x00000018ff057819 */ /* 0x000fc80000011605 */
[----:B------:R-:W-:-:S07]  /*9040*/  LOP3.LUT R0, R0, 0x80, R5, 0xf8, !PT ;  /* 0x0000008000007812 */ /* 0x000fce00078ef805 */
.L_x_1658:
[----:B------:R-:W-:Y:S05]  /*9050*/  BSYNC.RECONVERGENT B0 ;  /* 0x0000000000007941 */ /* 0x000fea0003800200 */
.L_x_1657:
[----:B------:R0:W-:Y:S01]  /*9060*/  STG.E.U8 desc[UR36][R2.64], R0 ;  /* 0x0000000002007986 */ /* 0x0001e2000c101124 */
[----:B------:R-:W-:Y:S05]  /*9070*/  BRA `(.L_x_1643) ;  /* 0x0000000400b07947 */ /* 0x000fea0003800000 */
.L_x_1651:
        /* <DEDUP_REMOVED lines=22> */
.L_x_1661:
[----:B-1----:R-:W-:-:S06]  /*91e0*/  SHF.L.U32 R5, R5, 0x10, RZ ;  /* 0x0000001005057819 */ /* 0x002fcc00000006ff */
[----:B------:R-:W1:Y:S02]  /*91f0*/  F2I.U64.TRUNC R4, R5 ;  /* 0x0000000500047311 */ /* 0x000e64000020d800 */
[----:B-1----:R1:W-:Y:S01]  /*9200*/  STG.E.64 desc[UR36][R2.64], R4 ;  /* 0x0000000402007986 */ /* 0x0023e2000c101b24 */
[----:B------:R-:W-:Y:S05]  /*9210*/  BRA `(.L_x_1643) ;  /* 0x0000000400487947 */ /* 0x000fea0003800000 */
.L_x_1660:
[----:B-1----:R-:W-:-:S06]  /*9220*/  IMAD.U32 R5, R5, 0x10000, RZ ;  /* 0x0001000005057824 */ /* 0x002fcc00078e00ff */
[----:B------:R-:W1:Y:S02]  /*9230*/  F2I.FTZ.U32.TRUNC.NTZ R5, R5 ;  /* 0x0000000500057305 */ /* 0x000e64000021f000 */
[----:B-1----:R1:W-:Y:S01]  /*9240*/  STG.E desc[UR36][R2.64], R5 ;  /* 0x0000000502007986 */ /* 0x0023e2000c101924 */
[----:B------:R-:W-:Y:S05]  /*9250*/  BRA `(.L_x_1643) ;  /* 0x0000000400387947 */ /* 0x000fea0003800000 */
.L_x_1650:
        /* <DEDUP_REMOVED lines=11> */
.L_x_1663:
[----:B-1----:R-:W-:Y:S02]  /*9310*/  SHF.L.U32 R5, R5, 0x10, RZ ;  /* 0x0000001005057819 */ /* 0x002fe400000006ff */
[----:B------:R-:W-:-:S03]  /*9320*/  CS2R R6, SRZ ;  /* 0x0000000000067805 */ /* 0x000fc6000001ff00 */
[----:B------:R-:W-:-:S06]  /*9330*/  FMUL.FTZ R5, R5, 1 ;  /* 0x3f80000005057820 */ /* 0x000fcc0000410000 */
[----:B------:R-:W1:Y:S02]  /*9340*/  F2F.F64.F32 R4, R5 ;  /* 0x0000000500047310 */ /* 0x000e640000201800 */
[----:B-1----:R1:W-:Y:S01]  /*9350*/  STG.E.128 desc[UR36][R2.64], R4 ;  /* 0x0000000402007986 */ /* 0x0023e2000c101d24 */
[----:B------:R-:W-:Y:S05]  /*9360*/  BRA `(.L_x_1643) ;  /* 0x0000000000f47947 */ /* 0x000fea0003800000 */
.L_x_1662:
[----:B------:R-:W-:-:S09]  /*9370*/  UISETP.NE.AND UP0, UPT, UR4, 0xf, UPT ;  /* 0x0000000f0400788c */ /* 0x000fd2000bf05270 */
[----:B------:R-:W-:Y:S05]  /*9380*/  BRA.U !UP0, `(.L_x_1664) ;  /* 0x0000000108e87547 */ /* 0x000fea000b800000 */
[----:B------:R-:W-:-:S09]  /*9390*/  UISETP.NE.AND UP0, UPT, UR4, 0x17, UPT ;  /* 0x000000170400788c */ /* 0x000fd2000bf05270 */
[----:B------:R-:W-:Y:S05]  /*93a0*/  BRA.U !UP0, `(.L_x_1665) ;  /* 0x0000000108907547 */ /* 0x000fea000b800000 */
[----:B------:R-:W-:-:S09]  /*93b0*/  UISETP.NE.AND UP0, UPT, UR4, 0x18, UPT ;  /* 0x000000180400788c */ /* 0x000fd2000bf05270 */
[----:B------:R-:W-:Y:S05]  /*93c0*/  BRA.U !UP0, `(.L_x_1666) ;  /* 0x0000000108447547 */ /* 0x000fea000b800000 */
.L_x_1642:
        /* <DEDUP_REMOVED lines=16> */
.L_x_1667:
[----:B------:R-:W-:Y:S05]  /*94d0*/  BRA `(.L_x_1643) ;  /* 0x0000000000987947 */ /* 0x000fea0003800000 */
.L_x_1666:
[----:B-1----:R-:W-:Y:S01]  /*94e0*/  IMAD.U32 R7, R5, 0x10000, RZ ;  /* 0x0001000005077824 */ /* 0x002fe200078e00ff */
[----:B------:R-:W-:Y:S01]  /*94f0*/  BSSY.RECONVERGENT B0, `(.L_x_1668) ;  /* 0x000000c000007945 */ /* 0x000fe20003800200 */
[----:B0-----:R-:W-:-:S03]  /*9500*/  IMAD.MOV.U32 R0, RZ, RZ, 0x7f ;  /* 0x0000007fff007424 */ /* 0x001fc600078e00ff */
        /* <DEDUP_REMOVED lines=10> */
.L_x_1669:
[----:B------:R-:W-:Y:S05]  /*95b0*/  BSYNC.RECONVERGENT B0 ;  /* 0x0000000000007941 */ /* 0x000fea0003800200 */
.L_x_1668:
[----:B------:R-:W-:-:S05]  /*95c0*/  LOP3.LUT R5, R0, 0x80, R5, 0xf8, !PT ;  /* 0x0000008000057812 */ /* 0x000fca00078ef805 */
[----:B------:R0:W-:Y:S01]  /*95d0*/  STG.E.U8 desc[UR36][R2.64], R5 ;  /* 0x0000000502007986 */ /* 0x0001e2000c101124 */
[----:B------:R-:W-:Y:S05]  /*95e0*/  BRA `(.L_x_1643) ;  /* 0x0000000000547947 */ /* 0x000fea0003800000 */
.L_x_1665:
[----:B-1----:R-:W-:Y:S01]  /*95f0*/  SHF.L.U32 R5, R5, 0x10, RZ ;  /* 0x0000001005057819 */ /* 0x002fe200000006ff */
[----:B------:R-:W-:Y:S03]  /*9600*/  BSSY.RECONVERGENT B0, `(.L_x_1670) ;  /* 0x000000e000007945 */ /* 0x000fe60003800200 */
        /* <DEDUP_REMOVED lines=10> */
.L_x_1671:
[----:B0-----:R-:W-:Y:S01]  /*96b0*/  IMAD.MOV.U32 R0, RZ, RZ, 0x7f ;  /* 0x0000007fff007424 */ /* 0x001fe200078e00ff */
[----:B------:R-:W-:-:S04]  /*96c0*/  ISETP.GT.U32.AND P0, PT, R4, 0x7f800000, PT ;  /* 0x7f8000000400780c */ /* 0x000fc80003f04070 */
[----:B------:R-:W-:-:S09]  /*96d0*/  SEL R0, R0, 0x7c, P0 ;  /* 0x0000007c00007807 */ /* 0x000fd20000000000 */
.L_x_1672:
[----:B------:R-:W-:Y:S05]  /*96e0*/  BSYNC.RECONVERGENT B0 ;  /* 0x0000000000007941 */ /* 0x000fea0003800200 */
.L_x_1670:
[----:B------:R-:W-:-:S04]  /*96f0*/  SHF.R.U32.HI R5, RZ, 0x18, R5 ;  /* 0x00000018ff057819 */ /* 0x000fc80000011605 */
[----:B------:R-:W-:-:S05]  /*9700*/  LOP3.LUT R5, R0, 0x80, R5, 0xf8, !PT ;  /* 0x0000008000057812 */ /* 0x000fca00078ef805 */
[----:B------:R0:W-:Y:S01]  /*9710*/  STG.E.U8 desc[UR36][R2.64], R5 ;  /* 0x0000000502007986 */ /* 0x0001e2000c101124 */
[----:B------:R-:W-:Y:S05]  /*9720*/  BRA `(.L_x_1643) ;  /* 0x0000000000047947 */ /* 0x000fea0003800000 */
.L_x_1664:
[----:B-1----:R1:W-:Y:S02]  /*9730*/  STG.E.U16 desc[UR36][R2.64], R5 ;  /* 0x0000000502007986 */ /* 0x0023e4000c101524 */
.L_x_1643:
[----:B------:R-:W-:-:S07]  /*9740*/  VIADD R17, R17, 0x80 ;  /* 0x0000008011117836 */ /* 0x000fce0000000000 */
.L_x_1603:
[----:B------:R-:W-:Y:S05]  /*9750*/  BSYNC.RECONVERGENT B6 ;  /* 0x0000000000067941 */ /* 0x000fea0003800200 */
.L_x_1602:
[----:B------:R-:W5:Y:S02]  /*9760*/  LDCU UR4, c[0x0][0x380] ;  /* 0x00007000ff0477ac */ /* 0x000f640008000800 */
[----:B-----5:R-:W-:-:S13]  /*9770*/  ISETP.GE.AND P0, PT, R17, UR4, PT ;  /* 0x0000000411007c0c */ /* 0x020fda000bf06270 */
[----:B------:R-:W-:Y:S05]  /*9780*/  @P0 EXIT ;  /* 0x000000000000094d */ /* 0x000fea0003800000 */
[----:B------:R-:W5:Y:S01]  /*9790*/  LDCU UR4, c[0x0][0x388] ;  /* 0x00007100ff0477ac */ /* 0x000f620008000800 */
[----:B0-----:R-:W-:Y:S01]  /*97a0*/  MOV R0, RZ ;  /* 0x000000ff00007202 */ /* 0x001fe20000000f00 */
        /* <DEDUP_REMOVED lines=301> */
.L_x_1673:
[----:B------:R-:W0:Y:S01]  /*aa80*/  LDCU.128 UR8, c[0x0][0x580] ;  /* 0x0000b000ff0877ac */ /* 0x000e220008000c00 */
[----:B------:R-:W-:-:S04]  /*aa90*/  UPRMT UR4, UR42, 0x9910, URZ ;  /* 0x000099102a047896 */ /* 0x000fc800080000ff */
[----:B------:R-:W-:Y:S01]  /*aaa0*/  UISETP.GT.AND UP0, UPT, UR4, 0x9, UPT ;  /* 0x000000090400788c */ /* 0x000fe2000bf04270 */
[----:B0-----:R-:W-:Y:S02]  /*aab0*/  IADD3 R16, P0, PT, R16, UR8, RZ ;  /* 0x0000000810107c10 */ /* 0x001fe4000ff1e0ff */
[----:B-1234-:R-:W-:-:S03]  /*aac0*/  IADD3 R2, P1, PT, R0, UR10, RZ ;  /* 0x0000000a00027c10 */ /* 0x01efc6000ff3e0ff */
[----:B------:R-:W-:Y:S02]  /*aad0*/  IMAD.X R17, RZ, RZ, UR9, P0 ;  /* 0x00000009ff117e24 */ /* 0x000fe400080e06ff */
[----:B------:R-:W-:Y:S01]  /*aae0*/  IMAD.X R3, RZ, RZ, UR11, P1 ;  /* 0x0000000bff037e24 */ /* 0x000fe200088e06ff */
        /* <DEDUP_REMOVED lines=13> */
.L_x_1677:
[----:B------:R-:W2:Y:S02]  /*abc0*/  LDG.E.U8 R2, desc[UR36][R2.64] ;  /* 0x0000002402027981 */ /* 0x000ea4000c1e1100 */
[----:B--2---:R-:W-:-:S04]  /*abd0*/  I2FP.F32.U32 R0, R2 ;  /* 0x0000000200007245 */ /* 0x004fc80000201000 */
[----:B------:R-:W-:Y:S01]  /*abe0*/  F2FP.BF16.F32.PACK_AB R0, RZ, R0 ;  /* 0x00000000ff00723e */ /* 0x000fe200000010ff */
[----:B------:R-:W-:Y:S06]  /*abf0*/  BRA `(.L_x_1679) ;  /* 0x0000000c00847947 */ /* 0x000fec0003800000 */
.L_x_1676:
        /* <DEDUP_REMOVED lines=10> */
.L_x_1681:
[----:B------:R-:W2:Y:S02]  /*aca0*/  LDG.E R2, desc[UR36][R2.64] ;  /* 0x0000002402027981 */ /* 0x000ea4000c1e1900 */
[----:B--2---:R-:W-:-:S04]  /*acb0*/  I2FP.F32.S32 R0, R2 ;  /* 0x0000000200007245 */ /* 0x004fc80000201400 */
[----:B------:R-:W-:Y:S01]  /*acc0*/  F2FP.BF16.F32.PACK_AB R0, RZ, R0 ;  /* 0x00000000ff00723e */ /* 0x000fe200000010ff */
[----:B------:R-:W-:Y:S06]  /*acd0*/  BRA `(.L_x_1679) ;  /* 0x0000000c004c7947 */ /* 0x000fec0003800000 */
.L_x_1680:
[----:B------:R-:W2:Y:S02]  /*ace0*/  LDG.E.U16 R2, desc[UR36][R2.64] ;  /* 0x0000002402027981 */ /* 0x000ea4000c1e1500 */
[----:B--2---:R-:W0:Y:S02]  /*acf0*/  I2F.S16 R0, R2 ;  /* 0x0000000200007306 */ /* 0x004e240000101400 */
[----:B0-----:R-:W-:Y:S01]  /*ad00*/  F2FP.BF16.F32.PACK_AB R0, RZ, R0 ;  /* 0x00000000ff00723e */ /* 0x001fe200000010ff */
[----:B------:R-:W-:Y:S06]  /*ad10*/  BRA `(.L_x_1679) ;  /* 0x0000000c003c7947 */ /* 0x000fec0003800000 */
.L_x_1675:
        /* <DEDUP_REMOVED lines=9> */
.L_x_1683:
[----:B------:R-:W2:Y:S02]  /*adb0*/  LDG.E.U16 R0, desc[UR36][R2.64] ;  /* 0x0000002402007981 */ /* 0x000ea4000c1e1500 */
[----:B--2---:R-:W-:-:S05]  /*adc0*/  HADD2.F32 R0, -RZ, R0.H0_H0 ;  /* 0x20000000ff007230 */ /* 0x004fca0000004100 */
[----:B------:R-:W-:Y:S01]  /*add0*/  F2FP.BF16.F32.PACK_AB R0, RZ, R0 ;  /* 0x00000000ff00723e */ /* 0x000fe200000010ff */
[----:B------:R-:W-:Y:S06]  /*ade0*/  BRA `(.L_x_1679) ;  /* 0x0000000c00087947 */ /* 0x000fec0003800000 */
.L_x_1682:
        /* <DEDUP_REMOVED lines=9> */
.L_x_1685:
[----:B------:R-:W2:Y:S02]  /*ae80*/  LDG.E.U16 R2, desc[UR36][R2.64] ;  /* 0x0000002402027981 */ /* 0x000ea4000c1e1500 */
[----:B--2---:R-:W-:-:S05]  /*ae90*/  HADD2.F32 R0, -RZ, R2.H0_H0 ;  /* 0x20000002ff007230 */ /* 0x004fca0000004100 */
[----:B------:R-:W-:Y:S01]  /*aea0*/  F2FP.BF16.F32.PACK_AB R0, RZ, R0 ;  /* 0x00000000ff00723e */ /* 0x000fe200000010ff */
[----:B------:R-:W-:Y:S06]  /*aeb0*/  BRA `(.L_x_1679) ;  /* 0x0000000800d47947 */ /* 0x000fec0003800000 */
.L_x_1684:
        /* <DEDUP_REMOVED lines=8> */
.L_x_1674:
        /* <DEDUP_REMOVED lines=13> */
.L_x_1688:
        /* <DEDUP_REMOVED lines=8> */
.L_x_1687:
        /* <DEDUP_REMOVED lines=27> */
.L_x_1690:
        /* <DEDUP_REMOVED lines=13> */
.L_x_1689:
[----:B------:R0:W5:Y:S01]  /*b310*/  LDG.E.U16 R0, desc[UR36][R2.64] ;  /* 0x0000002402007981 */ /* 0x000162000c1e1500 */
[----:B------:R-:W-:Y:S05]  /*b320*/  BRA `(.L_x_1679) ;  /* 0x0000000400b87947 */ /* 0x000fea0003800000 */
.L_x_1686:
        /* <DEDUP_REMOVED lines=12> */
.L_x_1693:
        /* <DEDUP_REMOVED lines=21> */
.L_x_1697:
[----:B------:R-:W-:Y:S05]  /*b540*/  BSYNC.RECONVERGENT B1 ;  /* 0x0000000000017941 */ /* 0x000fea0003800200 */
.L_x_1696:
[----:B------:R-:W-:Y:S01]  /*b550*/  IMAD.SHL.U32 R0, R0, 0x100000, RZ ;  /* 0x0010000000007824 */ /* 0x000fe200078e00ff */
[----:B------:R-:W-:-:S04]  /*b560*/  LEA R2, R2, 0x3b800000, 0x17 ;  /* 0x3b80000002027811 */ /* 0x000fc800078eb8ff */
[----:B------:R-:W-:-:S07]  /*b570*/  LOP3.LUT R0, R2, R0, R7, 0xfe, !PT ;  /* 0x0000000002007212 */ /* 0x000fce00078efe07 */
.L_x_1695:
[----:B------:R-:W-:Y:S05]  /*b580*/  BSYNC.RECONVERGENT B0 ;  /* 0x0000000000007941 */ /* 0x000fea0003800200 */
.L_x_1694:
[----:B------:R-:W-:Y:S01]  /*b590*/  F2FP.BF16.F32.PACK_AB R0, RZ, R0 ;  /* 0x00000000ff00723e */ /* 0x000fe200000010ff */
[----:B------:R-:W-:Y:S06]  /*b5a0*/  BRA `(.L_x_1679) ;  /* 0x0000000400187947 */ /* 0x000fec0003800000 */
.L_x_1692:
        /* <DEDUP_REMOVED lines=21> */
.L_x_1701:
[----:B------:R-:W-:Y:S05]  /*b700*/  BSYNC.RECONVERGENT B1 ;  /* 0x0000000000017941 */ /* 0x000fea0003800200 */
.L_x_1700:
[----:B------:R-:W-:Y:S02]  /*b710*/  SHF.L.U32 R0, R0, 0x15, RZ ;  /* 0x0000001500007819 */ /* 0x000fe400000006ff */
[----:B------:R-:W-:-:S04]  /*b720*/  LEA R2, R2, 0x37800000, 0x17 ;  /* 0x3780000002027811 */ /* 0x000fc800078eb8ff */
[----:B------:R-:W-:-:S07]  /*b730*/  LOP3.LUT R0, R2, R0, R7, 0xfe, !PT ;  /* 0x0000000002007212 */ /* 0x000fce00078efe07 */
.L_x_1699:
[----:B------:R-:W-:Y:S05]  /*b740*/  BSYNC.RECONVERGENT B0 ;  /* 0x0000000000007941 */ /* 0x000fea0003800200 */
.L_x_1698:
[----:B------:R-:W-:Y:S01]  /*b750*/  F2FP.BF16.F32.PACK_AB R0, RZ, R0 ;  /* 0x00000000ff00723e */ /* 0x000fe200000010ff */
[----:B------:R-:W-:Y:S06]  /*b760*/  BRA `(.L_x_1679) ;  /* 0x0000000000a87947 */ /* 0x000fec0003800000 */
.L_x_1691:
        /* <DEDUP_REMOVED lines=14> */
.L_x_1705:
[----:B------:R-:W-:Y:S05]  /*b850*/  BSYNC.RECONVERGENT B0 ;  /* 0x0000000000007941 */ /* 0x000fea0003800200 */
.L_x_1704:
[----:B------:R-:W-:Y:S01]  /*b860*/  F2FP.BF16.F32.PACK_AB R0, RZ, R0 ;  /* 0x00000000ff00723e */ /* 0x000fe200000010ff */
[----:B------:R-:W-:Y:S06]  /*b870*/  BRA `(.L_x_1679) ;  /* 0x0000000000647947 */ /* 0x000fec0003800000 */
.L_x_1678:
[----:B------:R-:W-:Y:S01]  /*b880*/  MOV R0, 0x0 ;  /* 0x0000000000007802 */ /* 0x000fe20000000f00 */
[----:B------:R-:W0:Y:S01]  /*b890*/  LDCU.64 UR4, c[0x4][0x198] ;  /* 0x01003300ff0477ac */ /* 0x000e220008000a00 */
[----:B------:R-:W-:Y:S02]  /*b8a0*/  HFMA2 R13, -RZ, RZ, 0, 0 ;  /* 0x00000000ff0d7431 */ /* 0x000fe400000001ff */
[----:B------:R-:W-:Y:S01]  /*b8b0*/  IMAD.MOV.U32 R8, RZ, RZ, 0x4e ;  /* 0x0000004eff087424 */ /* 0x000fe200078e00ff */
[----:B------:R1:W2:Y:S01]  /*b8c0*/  LDC.64 R2, c[0x4][R0] ;  /* 0x0100000000027b82 */ /* 0x0002a20000000a00 */
[----:B------:R-:W3:Y:S01]  /*b8d0*/  LDCU.64 UR6, c[0x4][0x1a0] ;  /* 0x01003400ff0677ac */ /* 0x000ee20008000a00 */
[----:B------:R-:W-:Y:S01]  /*b8e0*/  IMAD.MOV.U32 R12, RZ, RZ, 0x1 ;  /* 0x00000001ff0c7424 */ /* 0x000fe200078e00ff */
[----:B------:R-:W4:Y:S01]  /*b8f0*/  LDCU.64 UR8, c[0x4][0xa8] ;  /* 0x01001500ff0877ac */ /* 0x000f220008000a00 */
[----:B0-----:R-:W-:Y:S02]  /*b900*/  IMAD.U32 R4, RZ, RZ, UR4 ;  /* 0x00000004ff047e24 */ /* 0x001fe4000f8e00ff */
[----:B------:R-:W-:Y:S01]  /*b910*/  IMAD.U32 R5, RZ, RZ, UR5 ;  /* 0x00000005ff057e24 */ /* 0x000fe2000f8e00ff */
[----:B---3--:R-:W-:Y:S01]  /*b920*/  MOV R6, UR6 ;  /* 0x0000000600067c02 */ /* 0x008fe20008000f00 */
[----:B------:R-:W-:-:S02]  /*b930*/  IMAD.U32 R7, RZ, RZ, UR7 ;  /* 0x00000007ff077e24 */ /* 0x000fc4000f8e00ff */
[----:B----4-:R-:W-:Y:S01]  /*b940*/  IMAD.U32 R10, RZ, RZ, UR8 ;  /* 0x00000008ff0a7e24 */ /* 0x010fe2000f8e00ff */
[----:B-1----:R-:W-:-:S07]  /*b950*/  MOV R11, UR9 ;  /* 0x00000009000b7c02 */ /* 0x002fce0008000f00 */
[----:B------:R-:W-:-:S07]  /*b960*/  LEPC R20, `(.L_x_1706) ;  /* 0x000000001014794e */ /* 0x000fce0000000000 */
[----:B--2---:R-:W-:Y:S05]  /*b970*/  CALL.ABS.NOINC R2 ;  /* 0x0000000002007343 */ /* 0x004fea0003c00000 */
.L_x_1706:
[----:B------:R-:W-:Y:S01]  /*b980*/  PRMT R0, RZ, 0x7610, R0 ;  /* 0x00007610ff007816 */ /* 0x000fe20000000000 */
[----:B------:R-:W-:Y:S06]  /*b990*/  BRA `(.L_x_1679) ;  /* 0x00000000001c7947 */ /* 0x000fec0003800000 */
.L_x_1703:
[----:B------:R-:W2:Y:S02]  /*b9a0*/  LDG.E.64 R2, desc[UR36][R2.64] ;  /* 0x0000002402027981 */ /* 0x000ea4000c1e1b00 */
[----:B--2---:R-:W0:Y:S02]  /*b9b0*/  I2F.U64 R0, R2 ;  /* 0x0000000200007312 */ /* 0x004e240000301000 */
[----:B0-----:R-:W-:Y:S01]  /*b9c0*/  F2FP.BF16.F32.PACK_AB R0, RZ, R0 ;  /* 0x00000000ff00723e */ /* 0x001fe200000010ff */
[----:B------:R-:W-:Y:S06]  /*b9d0*/  BRA `(.L_x_1679) ;  /* 0x00000000000c7947 */ /* 0x000fec0003800000 */
.L_x_1702:
[----:B------:R-:W2:Y:S02]  /*b9e0*/  LDG.E R2, desc[UR36][R2.64] ;  /* 0x0000002402027981 */ /* 0x000ea4000c1e1900 */
[----:B--2---:R-:W-:-:S04]  /*b9f0*/  I2FP.F32.U32 R0, R2 ;  /* 0x0000000200007245 */ /* 0x004fc80000201000 */
[----:B------:R-:W-:-:S07]  /*ba00*/  F2FP.BF16.F32.PACK_AB R0, RZ, R0 ;  /* 0x00000000ff00723e */ /* 0x000fce00000010ff */
.L_x_1679:
[----:B-----5:R-:W-:Y:S01]  /*ba10*/  IMAD.U32 R0, R0, 0x10000, RZ ;  /* 0x0001000000007824 */ /* 0x020fe200078e00ff */
[----:B------:R-:W-:-:S03]  /*ba20*/  UPRMT UR4, UR41, 0x9910, URZ ;  /* 0x0000991029047896 */ /* 0x000fc600080000ff */
[----:B0-----:R-:W-:Y:S01]  /*ba30*/  FMUL.FTZ R2, R0, R0 ;  /* 0x0000000000027220 */ /* 0x001fe20000410000 */
[----:B------:R-:W-:-:S05]  /*ba40*/  UISETP.GT.AND UP0, UPT, UR4, 0x9, UPT ;  /* 0x000000090400788c */ /* 0x000fca000bf04270 */
[----:B------:R-:W0:Y:S02]  /*ba50*/  F2F.BF16.F32 R2, R2 ;  /* 0x0000000200027304 */ /* 0x000e240000202000 */
[----:B0-----:R-:W-:-:S04]  /*ba60*/  IMAD.U32 R3, R2, 0x10000, RZ ;  /* 0x0001000002037824 */ /* 0x001fc800078e00ff */
[----:B------:R-:W-:-:S06]  /*ba70*/  FMUL.FTZ R3, R0, R3 ;  /* 0x0000000300037220 */ /* 0x000fcc0000410000 */
[----:B------:R-:W0:Y:S01]  /*ba80*/  F2F.BF16.F32 R3, R3 ;  /* 0x0000000300037304 */ /* 0x000e220000202000 */
        /* <DEDUP_REMOVED lines=9> */
[----:B0-----:R-:W-:-:S04]  /*bb20*/  SHF.L.U32 R0, R3, 0x10, RZ ;  /* 0x0000001003007819 */ /* 0x001fc800000006ff */
[----:B------:R-:W0:Y:S02]  /*bb30*/  F2I.FTZ.TRUNC.NTZ R3, R0 ;  /* 0x0000000000037305 */ /* 0x000e24000021f100 */
[----:B0-----:R-:W-:Y:S01]  /*bb40*/  STG.E.U8 desc[UR36][R16.64], R3 ;  /* 0x0000000310007986 */ /* 0x001fe2000c101124 */
[----:B------:R-:W-:Y:S05]  /*bb50*/  EXIT ;  /* 0x000000000000794d */ /* 0x000fea0003800000 */
.L_x_1710:
[----:B0-----:R-:W-:-:S06]  /*bb60*/  IMAD.U32 R3, R3, 0x10000, RZ ;  /* 0x0001000003037824 */ /* 0x001fcc00078e00ff */
[----:B------:R-:W0:Y:S02]  /*bb70*/  F2I.S64.TRUNC R2, R3 ;  /* 0x0000000300027311 */ /* 0x000e24000020d900 */
[----:B0-----:R-:W-:Y:S01]  /*bb80*/  STG.E.U8 desc[UR36][R16.64], R2 ;  /* 0x0000000210007986 */ /* 0x001fe2000c101124 */
[----:B------:R-:W-:Y:S05]  /*bb90*/  EXIT ;  /* 0x000000000000794d */ /* 0x000fea0003800000 */
.L_x_1709:
[----:B------:R-:W-:-:S09]  /*bba0*/  UISETP.NE.AND UP0, UPT, UR4, 0x2, UPT ;  /* 0x000000020400788c */ /* 0x000fd2000bf05270 */
[----:B------:R-:W-:Y:S05]  /*bbb0*/  BRA.U !UP0, `(.L_x_1712) ;  /* 0x0000000108307547 */ /* 0x000fea000b800000 */
[----:B------:R-:W-:-:S09]  /*bbc0*/  UISETP.NE.AND UP0, UPT, UR4, 0x3, UPT ;  /* 0x000000030400788c */ /* 0x000fd2000bf05270 */
[----:B------:R-:W-:Y:S05]  /*bbd0*/  BRA.U !UP0, `(.L_x_1713) ;  /* 0x0000000108187547 */ /* 0x000fea000b800000 */
[----:B------:R-:W-:-:S09]  /*bbe0*/  UISETP.NE.AND UP0, UPT, UR4, 0x4, UPT ;  /* 0x000000040400788c */ /* 0x000fd2000bf05270 */
[----:B------:R-:W-:Y:S05]  /*bbf0*/  BRA.U UP0, `(.L_x_1711) ;  /* 0x0000000900787547 */ /* 0x000fea000b800000 */
[----:B0-----:R-:W-:-:S06]  /*bc00*/  IMAD.U32 R3, R3, 0x10000, RZ ;  /* 0x0001000003037824 */ /* 0x001fcc00078e00ff */
[----:B------:R-:W0:Y:S02]  /*bc10*/  F2I.S64.TRUNC R2, R3 ;  /* 0x0000000300027311 */ /* 0x000e24000020d900 */
[----:B0-----:R-:W-:Y:S01]  /*bc20*/  STG.E.64 desc[UR36][R16.64], R2 ;  /* 0x0000000210007986 */ /* 0x001fe2000c101b24 */
[----:B------:R-:W-:Y:S05]  /*bc30*/  EXIT ;  /* 0x000000000000794d */ /* 0x000fea0003800000 */
.L_x_1713:
[----:B0-----:R-:W-:-:S06]  /*bc40*/  SHF.L.U32 R3, R3, 0x10, RZ ;  /* 0x0000001003037819 */ /* 0x001fcc00000006ff */
[----:B------:R-:W0:Y:S02]  /*bc50*/  F2I.FTZ.TRUNC.NTZ R3, R3 ;  /* 0x0000000300037305 */ /* 0x000e24000021f100 */
[----:B0-----:R-:W-:Y:S01]  /*bc60*/  STG.E desc[UR36][R16.64], R3 ;  /* 0x0000000310007986 */ /* 0x001fe2000c101924 */
[----:B------:R-:W-:Y:S05]  /*bc70*/  EXIT ;  /* 0x000000000000794d */ /* 0x000fea0003800000 */
.L_x_1712:
[----:B0-----:R-:W-:-:S06]  /*bc80*/  IMAD.U32 R3, R3, 0x10000, RZ ;  /* 0x0001000003037824 */ /* 0x001fcc00078e00ff */
[----:B------:R-:W0:Y:S02]  /*bc90*/  F2I.FTZ.TRUNC.NTZ R3, R3 ;  /* 0x0000000300037305 */ /* 0x000e24000021f100 */
[----:B0-----:R-:W-:Y:S01]  /*bca0*/  STG.E.U16 desc[UR36][R16.64], R3 ;  /* 0x0000000310007986 */ /* 0x001fe2000c101524 */
[----:B------:R-:W-:Y:S05]  /*bcb0*/  EXIT ;  /* 0x000000000000794d */ /* 0x000fea0003800000 */
.L_x_1708:
[----:B------:R-:W-:-:S09]  /*bcc0*/  UISETP.GT.AND UP0, UPT, UR4, 0x6, UPT ;  /* 0x000000060400788c */ /* 0x000fd2000bf04270 */
[----:B------:R-:W-:Y:S05]  /*bcd0*/  BRA.U UP0, `(.L_x_1714) ;  /* 0x00000001002c7547 */ /* 0x000fea000b800000 */
[----:B------:R-:W-:-:S09]  /*bce0*/  UISETP.NE.AND UP0, UPT, UR4, 0x5, UPT ;  /* 0x000000050400788c */ /* 0x000fd2000bf05270 */
[----:B------:R-:W-:Y:S05]  /*bcf0*/  BRA.U !UP0, `(.L_x_1715) ;  /* 0x0000000108147547 */ /* 0x000fea000b800000 */
[----:B------:R-:W-:-:S09]  /*bd00*/  UISETP.NE.AND UP0, UPT, UR4, 0x6, UPT ;  /* 0x000000060400788c */ /* 0x000fd2000bf05270 */
[----:B------:R-:W-:Y:S05]  /*bd10*/  BRA.U UP0, `(.L_x_1711) ;  /* 0x0000000900307547 */ /* 0x000fea000b800000 */
[----:B0-----:R-:W-:-:S05]  /*bd20*/  IMAD.U32 R3, R3, 0x10000, RZ ;  /* 0x0001000003037824 */ /* 0x001fca00078e00ff */
[----:B------:R-:W-:Y:S01]  /*bd30*/  STG.E desc[UR36][R16.64], R3 ;  /* 0x0000000310007986 */ /* 0x000fe2000c101924 */
[----:B------:R-:W-:Y:S05]  /*bd40*/  EXIT ;  /* 0x000000000000794d */ /* 0x000fea0003800000 */
.L_x_1715:
[----:B0-----:R-:W-:-:S04]  /*bd50*/  SHF.L.U32 R0, R3, 0x10, RZ ;  /* 0x0000001003007819 */ /* 0x001fc800000006ff */
[----:B------:R-:W-:-:S05]  /*bd60*/  F2FP.F16.F32.PACK_AB R0, RZ, R0 ;  /* 0x00000000ff00723e */ /* 0x000fca00000000ff */
[----:B------:R-:W-:Y:S01]  /*bd70*/  STG.E.U16 desc[UR36][R16.64], R0 ;  /* 0x0000000010007986 */ /* 0x000fe2000c101524 */
[----:B------:R-:W-:Y:S05]  /*bd80*/  EXIT ;  /* 0x000000000000794d */ /* 0x000fea0003800000 */
.L_x_1714:
[----:B------:R-:W-:-:S09]  /*bd90*/  UISETP.NE.AND UP0, UPT, UR4, 0x7, UPT ;  /* 0x000000070400788c */ /* 0x000fd2000bf05270 */
[----:B------:R-:W-:Y:S05]  /*bda0*/  BRA.U !UP0, `(.L_x_1716) ;  /* 0x0000000108347547 */ /* 0x000fea000b800000 */
[----:B------:R-:W-:-:S09]  /*bdb0*/  UISETP.NE.AND UP0, UPT, UR4, 0x8, UPT ;  /* 0x000000080400788c */ /* 0x000fd2000bf05270 */
[----:B------:R-:W-:Y:S05]  /*bdc0*/  BRA.U !UP0, `(.L_x_1717) ;  /* 0x0000000108187547 */ /* 0x000fea000b800000 */
[----:B------:R-:W-:-:S09]  /*bdd0*/  UISETP.NE.AND UP0, UPT, UR4, 0x9, UPT ;  /* 0x000000090400788c */ /* 0x000fd2000bf05270 */
[----:B------:R-:W-:Y:S05]  /*bde0*/  BRA.U UP0, `(.L_x_1711) ;  /* 0x0000000500fc7547 */ /* 0x000fea000b800000 */
[----:B0-----:R-:W-:Y:S02]  /*bdf0*/  IMAD.U32 R2, R3, 0x10000, RZ ;  /* 0x0001000003027824 */ /* 0x001fe400078e00ff */
[----:B------:R-:W-:-:S05]  /*be00*/  IMAD.MOV.U32 R3, RZ, RZ, RZ ;  /* 0x000000ffff037224 */ /* 0x000fca00078e00ff */
[----:B------:R-:W-:Y:S01]  /*be10*/  STG.E.64 desc[UR36][R16.64], R2 ;  /* 0x0000000210007986 */ /* 0x000fe2000c101b24 */
[----:B------:R-:W-:Y:S05]  /*be20*/  EXIT ;  /* 0x000000000000794d */ /* 0x000fea0003800000 */
.L_x_1717:
[----:B0-----:R-:W-:-:S04]  /*be30*/  SHF.L.U32 R3, R3, 0x10, RZ ;  /* 0x0000001003037819 */ /* 0x001fc800000006ff */
[----:B------:R-:W-:-:S04]  /*be40*/  F2FP.F16.F32.PACK_AB R3, RZ, R3 ;  /* 0x00000003ff03723e */ /* 0x000fc800000000ff */
[----:B------:R-:W-:-:S05]  /*be50*/  PRMT R3, R3, 0x5410, RZ ;  /* 0x0000541003037816 */ /* 0x000fca00000000ff */
[----:B------:R-:W-:Y:S01]  /*be60*/  STG.E desc[UR36][R16.64], R3 ;  /* 0x0000000310007986 */ /* 0x000fe2000c101924 */
[----:B------:R-:W-:Y:S05]  /*be70*/  EXIT ;  /* 0x000000000000794d */ /* 0x000fea0003800000 */
.L_x_1716:
[----:B0-----:R-:W-:-:S04]  /*be80*/  IMAD.U32 R2, R3, 0x10000, RZ ;  /* 0x0001000003027824 */ /* 0x001fc800078e00ff */
[----:B------:R-:W-:-:S06]  /*be90*/  FMUL.FTZ R2, R2, 1 ;  /* 0x3f80000002027820 */ /* 0x000fcc0000410000 */
[----:B------:R-:W0:Y:S02]  /*bea0*/  F2F.F64.F32 R2, R2 ;  /* 0x0000000200027310 */ /* 0x000e240000201800 */
[----:B0-----:R-:W-:Y:S01]  /*beb0*/  STG.E.64 desc[UR36][R16.64], R2 ;  /* 0x0000000210007986 */ /* 0x001fe2000c101b24 */
[----:B------:R-:W-:Y:S05]  /*bec0*/  EXIT ;  /* 0x000000000000794d */ /* 0x000fea0003800000 */
.L_x_1707:
        /* <DEDUP_REMOVED lines=10> */
[----:B0-----:R-:W-:-:S06]  /*bf70*/  IMAD.U32 R3, R3, 0x10000, RZ ;  /* 0x0001000003037824 */ /* 0x001fcc00078e00ff */
[----:B------:R-:W0:Y:S02]  /*bf80*/  F2I.FTZ.U32.TRUNC.NTZ R3, R3 ;  /* 0x0000000300037305 */ /* 0x000e24000021f000 */
[----:B0-----:R-:W-:Y:S01]  /*bf90*/  STG.E.U16 desc[UR36][R16.64], R3 ;  /* 0x0000000310007986 */ /* 0x001fe2000c101524 */
[----:B------:R-:W-:Y:S05]  /*bfa0*/  EXIT ;  /* 0x000000000000794d */ /* 0x000fea0003800000 */
.L_x_1721:
[----:B0-----:R-:W-:Y:S01]  /*bfb0*/  SHF.L.U32 R3, R3, 0x10, RZ ;  /* 0x0000001003037819 */ /* 0x001fe200000006ff */
[----:B------:R-:W-:Y:S01]  /*bfc0*/  BSSY.RECONVERGENT B0, `(.L_x_1722) ;  /* 0x0000013000007945 */ /* 0x000fe20003800200 */
[----:B------:R-:W-:Y:S02]  /*bfd0*/  IMAD.MOV.U32 R8, RZ, RZ, 0x80 ;  /* 0x00000080ff087424 */ /* 0x000fe400078e00ff */
        /* <DEDUP_REMOVED lines=14> */
.L_x_1724:
[----:B------:R-:W-:-:S04]  /*c0c0*/  SHF.R.U32.HI R3, RZ, 0x18, R3 ;  /* 0x00000018ff037819 */ /* 0x000fc80000011603 */
[----:B------:R-:W-:-:S04]  /*c0d0*/  LOP3.LUT R0, R0, 0x80, R3, 0xf8, !PT ;  /* 0x0000008000007812 */ /* 0x000fc800078ef803 */
[----:B------:R-:W-:-:S07]  /*c0e0*/  PRMT R8, R0, 0x7610, R8 ;  /* 0x0000761000087816 */ /* 0x000fce0000000008 */
.L_x_1723:
[----:B------:R-:W-:Y:S05]  /*c0f0*/  BSYNC.RECONVERGENT B0 ;  /* 0x0000000000007941 */ /* 0x000fea0003800200 */
.L_x_1722:
[----:B------:R-:W-:Y:S01]  /*c100*/  STG.E.U8 desc[UR36][R16.64], R8 ;  /* 0x0000000810007986 */ /* 0x000fe2000c101124 */
[----:B------:R-:W-:Y:S05]  /*c110*/  EXIT ;  /* 0x000000000000794d */ /* 0x000fea0003800000 */
.L_x_1720:
[----:B0-----:R-:W-:Y:S01]  /*c120*/  IMAD.U32 R3, R3, 0x10000, RZ ;  /* 0x0001000003037824 */ /* 0x001fe200078e00ff */
[----:B------:R-:W-:Y:S01]  /*c130*/  BSSY.RECONVERGENT B0, `(.L_x_1725) ;  /* 0x0000013000007945 */ /* 0x000fe20003800200 */
[----:B------:R-:W-:-:S03]  /*c140*/  MOV R8, 0x80 ;  /* 0x0000008000087802 */ /* 0x000fc60000000f00 */
        /* <DEDUP_REMOVED lines=14> */
.L_x_1727:
[----:B------:R-:W-:-:S04]  /*c230*/  SHF.R.U32.HI R3, RZ, 0x18, R3 ;  /* 0x00000018ff037819 */ /* 0x000fc80000011603 */
[----:B------:R-:W-:-:S04]  /*c240*/  LOP3.LUT R0, R0, 0x80, R3, 0xf8, !PT ;  /* 0x0000008000007812 */ /* 0x000fc800078ef803 */
[----:B------:R-:W-:-:S07]  /*c250*/  PRMT R8, R0, 0x7610, R8 ;  /* 0x0000761000087816 */ /* 0x000fce0000000008 */
.L_x_1726:
[----:B------:R-:W-:Y:S05]  /*c260*/  BSYNC.RECONVERGENT B0 ;  /* 0x0000000000007941 */ /* 0x000fea0003800200 */
.L_x_1725:
[----:B------:R-:W-:Y:S01]  /*c270*/  STG.E.U8 desc[UR36][R16.64], R8 ;  /* 0x0000000810007986 */ /* 0x000fe2000c101124 */
[----:B------:R-:W-:Y:S05]  /*c280*/  EXIT ;  /* 0x000000000000794d */ /* 0x000fea0003800000 */
.L_x_1719:
[----:B------:R-:W-:-:S09]  /*c290*/  UISETP.NE.AND UP0, UPT, UR4, 0x1c, UPT ;  /* 0x0000001c0400788c */ /* 0x000fd2000bf05270 */
[----:B------:R-:W-:Y:S05]  /*c2a0*/  BRA.U !UP0, `(.L_x_1728) ;  /* 0x0000000108607547 */ /* 0x000fea000b800000 */
[----:B------:R-:W-:-:S09]  /*c2b0*/  UISETP.NE.AND UP0, UPT, UR4, 0x1d, UPT ;  /* 0x0000001d0400788c */ /* 0x000fd2000bf05270 */
[----:B------:R-:W-:Y:S05]  /*c2c0*/  BRA.U !UP0, `(.L_x_1729) ;  /* 0x0000000108487547 */ /* 0x000fea000b800000 */
[----:B------:R-:W-:-:S09]  /*c2d0*/  UISETP.NE.AND UP0, UPT, UR4, 0x2c, UPT ;  /* 0x0000002c0400788c */ /* 0x000fd2000bf05270 */
[----:B------:R-:W-:Y:S05]  /*c2e0*/  BRA.U UP0, `(.L_x_1711) ;  /* 0x0000000100bc7547 */ /* 0x000fea000b800000 */
[----:B0-----:R-:W-:-:S05]  /*c2f0*/  IMAD.U32 R3, R3, 0x10000, RZ ;  /* 0x0001000003037824 */ /* 0x001fca00078e00ff */
[----:B------:R-:W-:-:S04]  /*c300*/  SHF.R.U32.HI R4, RZ, 0x17, R3 ;  /* 0x00000017ff047819 */ /* 0x000fc80000011603 */
[----:B------:R-:W-:-:S04]  /*c310*/  LOP3.LUT R2, R4, 0xff, RZ, 0xc0, !PT ;  /* 0x000000ff04027812 */ /* 0x000fc800078ec0ff */
        /* <DEDUP_REMOVED lines=13> */
.L_x_1729:
[----:B0-----:R-:W-:-:S06]  /*c3f0*/  SHF.L.U32 R3, R3, 0x10, RZ ;  /* 0x0000001003037819 */ /* 0x001fcc00000006ff */
[----:B------:R-:W0:Y:S02]  /*c400*/  F2I.U64.TRUNC R2, R3 ;  /* 0x0000000300027311 */ /* 0x000e24000020d800 */
[----:B0-----:R-:W-:Y:S01]  /*c410*/  STG.E.64 desc[UR36][R16.64], R2 ;  /* 0x0000000210007986 */ /* 0x001fe2000c101b24 */
[----:B------:R-:W-:Y:S05]  /*c420*/  EXIT ;  /* 0x000000000000794d */ /* 0x000fea0003800000 */
.L_x_1728:
[----:B0-----:R-:W-:-:S06]  /*c430*/  IMAD.U32 R3, R3, 0x10000, RZ ;  /* 0x0001000003037824 */ /* 0x001fcc00078e00ff */
[----:B------:R-:W0:Y:S02]  /*c440*/  F2I.FTZ.U32.TRUNC.NTZ R3, R3 ;  /* 0x0000000300037305 */ /* 0x000e24000021f000 */
[----:B0-----:R-:W-:Y:S01]  /*c450*/  STG.E desc[UR36][R16.64], R3 ;  /* 0x0000000310007986 */ /* 0x001fe2000c101924 */
[----:B------:R-:W-:Y:S05]  /*c460*/  EXIT ;  /* 0x000000000000794d */ /* 0x000fea0003800000 */
.L_x_1718:
[----:B------:R-:W-:-:S09]  /*c470*/  UISETP.GT.AND UP0, UPT, UR4, 0xe, UPT ;  /* 0x0000000e0400788c */ /* 0x000fd2000bf04270 */
[----:B------:R-:W-:Y:S05]  /*c480*/  BRA.U UP0, `(.L_x_1730) ;  /* 0x00000001003c7547 */ /* 0x000fea000b800000 */
[----:B------:R-:W-:-:S09]  /*c490*/  UISETP.NE.AND UP0, UPT, UR4, 0xa, UPT ;  /* 0x0000000a0400788c */ /* 0x000fd2000bf05270 */
[----:B------:R-:W-:Y:S05]  /*c4a0*/  BRA.U !UP0, `(.L_x_1731) ;  /* 0x00000001081c7547 */ /* 0x000fea000b800000 */
[----:B------:R-:W-:-:S09]  /*c4b0*/  UISETP.NE.AND UP0, UPT, UR4, 0xb, UPT ;  /* 0x0000000b0400788c */ /* 0x000fd2000bf05270 */
[----:B------:R-:W-:Y:S05]  /*c4c0*/  BRA.U UP0, `(.L_x_1711) ;  /* 0x0000000100447547 */ /* 0x000fea000b800000 */
[----:B0-----:R-:W-:-:S05]  /*c4d0*/  IMAD.U32 R3, R3, 0x10000, RZ ;  /* 0x0001000003037824 */ /* 0x001fca00078e00ff */
[----:B------:R-:W-:-:S04]  /*c4e0*/  FSETP.NEU.FTZ.AND P0, PT, R3, RZ, PT ;  /* 0x000000ff0300720b */ /* 0x000fc80003f1d000 */
[----:B------:R-:W-:-:S05]  /*c4f0*/  SEL R3, RZ, 0x1, !P0 ;  /* 0x00000001ff037807 */ /* 0x000fca0004000000 */
[----:B------:R-:W-:Y:S01]  /*c500*/  STG.E.U8 desc[UR36][R16.64], R3 ;  /* 0x0000000310007986 */ /* 0x000fe2000c101124 */
[----:B------:R-:W-:Y:S05]  /*c510*/  EXIT ;  /* 0x000000000000794d */ /* 0x000fea0003800000 */
.L_x_1731:
[----:B0-----:R-:W-:Y:S02]  /*c520*/  SHF.L.U32 R3, R3, 0x10, RZ ;  /* 0x0000001003037819 */ /* 0x001fe400000006ff */
[----:B------:R-:W-:-:S03]  /*c530*/  CS2R R6, SRZ ;  /* 0x0000000000067805 */ /* 0x000fc6000001ff00 */
[----:B------:R-:W-:-:S04]  /*c540*/  FMUL.FTZ R3, R3, 1 ;  /* 0x3f80000003037820 */ /* 0x000fc80000410000 */
[----:B------:R-:W0:Y:S02]  /*c550*/  F2F.F64.F32 R4, R3 ;  /* 0x0000000300047310 */ /* 0x000e240000201800 */
[----:B0-----:R-:W-:Y:S01]  /*c560*/  STG.E.128 desc[UR36][R16.64], R4 ;  /* 0x0000000410007986 */ /* 0x001fe2000c101d24 */
[----:B------:R-:W-:Y:S05]  /*c570*/  EXIT ;  /* 0x000000000000794d */ /* 0x000fea0003800000 */
.L_x_1730:
[----:B------:R-:W-:-:S09]  /*c580*/  UISETP.NE.AND UP0, UPT, UR4, 0xf, UPT ;  /* 0x0000000f0400788c */ /* 0x000fd2000bf05270 */
[----:B------:R-:W-:Y:S05]  /*c590*/  BRA.U !UP0, `(.L_x_1732) ;  /* 0x0000000108e87547 */ /* 0x000fea000b800000 */
[----:B------:R-:W-:-:S09]  /*c5a0*/  UISETP.NE.AND UP0, UPT, UR4, 0x17, UPT ;  /* 0x000000170400788c */ /* 0x000fd2000bf05270 */
[----:B------:R-:W-:Y:S05]  /*c5b0*/  BRA.U !UP0, `(.L_x_1733) ;  /* 0x0000000108907547 */ /* 0x000fea000b800000 */
[----:B------:R-:W-:-:S09]  /*c5c0*/  UISETP.NE.AND UP0, UPT, UR4, 0x18, UPT ;  /* 0x000000180400788c */ /* 0x000fd2000bf05270 */
[----:B------:R-:W-:Y:S05]  /*c5d0*/  BRA.U !UP0, `(.L_x_1734) ;  /* 0x0000000108447547 */ /* 0x000fea000b800000 */
.L_x_1711:
[----:B------:R-:W-:Y:S01]  /*c5e0*/  MOV R0, 0x0 ;  /* 0x0000000000007802 */ /* 0x000fe20000000f00 */
[----:B------:R-:W1:Y:S01]  /*c5f0*/  LDCU.64 UR4, c[0x4][0x198] ;  /* 0x01003300ff0477ac */ /* 0x000e620008000a00 */
[----:B------:R-:W-:Y:S02]  /*c600*/  HFMA2 R13, -RZ, RZ, 0, 0 ;  /* 0x00000000ff0d7431 */ /* 0x000fe400000001ff */
[----:B------:R-:W-:Y:S01]  /*c610*/  IMAD.MOV.U32 R8, RZ, RZ, 0x65 ;  /* 0x00000065ff087424 */ /* 0x000fe200078e00ff */
[----:B0-----:R0:W2:Y:S01]  /*c620*/  LDC.64 R2, c[0x4][R0] ;  /* 0x0100000000027b82 */ /* 0x0010a20000000a00 */
[----:B------:R-:W3:Y:S01]  /*c630*/  LDCU.64 UR6, c[0x4][0x1a0] ;  /* 0x01003400ff0677ac */ /* 0x000ee20008000a00 */
[----:B------:R-:W-:Y:S01]  /*c640*/  IMAD.MOV.U32 R12, RZ, RZ, 0x1 ;  /* 0x00000001ff0c7424 */ /* 0x000fe200078e00ff */
[----:B------:R-:W4:Y:S01]  /*c650*/  LDCU.64 UR8, c[0x4][0xb0] ;  /* 0x01001600ff0877ac */ /* 0x000f220008000a00 */
[----:B-1----:R-:W-:Y:S02]  /*c660*/  IMAD.U32 R4, RZ, RZ, UR4 ;  /* 0x00000004ff047e24 */ /* 0x002fe4000f8e00ff */
[----:B------:R-:W-:Y:S01]  /*c670*/  IMAD.U32 R5, RZ, RZ, UR5 ;  /* 0x00000005ff057e24 */ /* 0x000fe2000f8e00ff */
[----:B---3--:R-:W-:Y:S01]  /*c680*/  MOV R6, UR6 ;  /* 0x0000000600067c02 */ /* 0x008fe20008000f00 */
[----:B------:R-:W-:-:S02]  /*c690*/  IMAD.U32 R7, RZ, RZ, UR7 ;  /* 0x00000007ff077e24 */ /* 0x000fc4000f8e00ff */
[----:B----4-:R-:W-:Y:S01]  /*c6a0*/  IMAD.U32 R10, RZ, RZ, UR8 ;  /* 0x00000008ff0a7e24 */ /* 0x010fe2000f8e00ff */
[----:B0-----:R-:W-:-:S07]  /*c6b0*/  MOV R11, UR9 ;  /* 0x00000009000b7c02 */ /* 0x001fce0008000f00 */
[----:B------:R-:W-:-:S07]  /*c6c0*/  LEPC R20, `(.L_x_1735) ;  /* 0x000000001014794e */ /* 0x000fce0000000000 */
[----:B--2---:R-:W-:Y:S05]  /*c6d0*/  CALL.ABS.NOINC R2 ;  /* 0x0000000002007343 */ /* 0x004fea0003c00000 */
.L_x_1735:
[----:B------:R-:W-:Y:S05]  /*c6e0*/  EXIT ;  /* 0x000000000000794d */ /* 0x000fea0003800000 */
.L_x_1734:
[----:B0-----:R-:W-:Y:S01]  /*c6f0*/  IMAD.U32 R5, R3, 0x10000, RZ ;  /* 0x0001000003057824 */ /* 0x001fe200078e00ff */
        /* <DEDUP_REMOVED lines=12> */
.L_x_1737:
[----:B------:R-:W-:Y:S05]  /*c7c0*/  BSYNC.RECONVERGENT B0 ;  /* 0x0000000000007941 */ /* 0x000fea0003800200 */
.L_x_1736:
[----:B------:R-:W-:-:S05]  /*c7d0*/  LOP3.LUT R3, R0, 0x80, R3, 0xf8, !PT ;  /* 0x0000008000037812 */ /* 0x000fca00078ef803 */
[----:B------:R-:W-:Y:S01]  /*c7e0*/  STG.E.U8 desc[UR36][R16.64], R3 ;  /* 0x0000000310007986 */ /* 0x000fe2000c101124 */
[----:B------:R-:W-:Y:S05]  /*c7f0*/  EXIT ;  /* 0x000000000000794d */ /* 0x000fea0003800000 */
.L_x_1733:
[----:B0-----:R-:W-:Y:S01]  /*c800*/  SHF.L.U32 R3, R3, 0x10, RZ ;  /* 0x0000001003037819 */ /* 0x001fe200000006ff */
[----:B------:R-:W-:Y:S03]  /*c810*/  BSSY.RECONVERGENT B0, `(.L_x_1738) ;  /* 0x000000e000007945 */ /* 0x000fe60003800200 */
        /* <DEDUP_REMOVED lines=10> */
.L_x_1739:
[----:B------:R-:W-:Y:S01]  /*c8c0*/  IMAD.MOV.U32 R0, RZ, RZ, 0x7f ;  /* 0x0000007fff007424 */ /* 0x000fe200078e00ff */
[----:B------:R-:W-:-:S04]  /*c8d0*/  ISETP.GT.U32.AND P0, PT, R2, 0x7f800000, PT ;  /* 0x7f8000000200780c */ /* 0x000fc80003f04070 */
[----:B------:R-:W-:-:S09]  /*c8e0*/  SEL R0, R0, 0x7c, P0 ;  /* 0x0000007c00007807 */ /* 0x000fd20000000000 */
.L_x_1740:
[----:B------:R-:W-:Y:S05]  /*c8f0*/  BSYNC.RECONVERGENT B0 ;  /* 0x0000000000007941 */ /* 0x000fea0003800200 */
.L_x_1738:
[----:B------:R-:W-:-:S04]  /*c900*/  SHF.R.U32.HI R3, RZ, 0x18, R3 ;  /* 0x00000018ff037819 */ /* 0x000fc80000011603 */
[----:B------:R-:W-:-:S05]  /*c910*/  LOP3.LUT R3, R0, 0x80, R3, 0xf8, !PT ;  /* 0x0000008000037812 */ /* 0x000fca00078ef803 */
[----:B------:R-:W-:Y:S01]  /*c920*/  STG.E.U8 desc[UR36][R16.64], R3 ;  /* 0x0000000310007986 */ /* 0x000fe2000c101124 */
[----:B------:R-:W-:Y:S05]  /*c930*/  EXIT ;  /* 0x000000000000794d */ /* 0x000fea0003800000 */
.L_x_1732:
[----:B0-----:R-:W-:Y:S01]  /*c940*/  STG.E.U16 desc[UR36][R16.64], R3 ;  /* 0x0000000310007986 */ /* 0x001fe2000c101524 */
[----:B------:R-:W-:Y:S05]  /*c950*/  EXIT ;  /* 0x000000000000794d */ /* 0x000fea0003800000 */
.L_x_1741:
        /* <DEDUP_REMOVED lines=10> */
.L_x_68433:


//--------------------- .text._ZN2at6native27unrolled_elementwise_kernelIZNS0_50_GLOBAL__N__2680c7bb_12_PowKernel_cu_7dd49032_300329pow_tensor_scalar_kernel_implIN3c108BFloat16ES5_EEvRNS_18TensorIteratorBaseET0_EUlS5_E0_St5arrayIPcLm2EELi4E23TrivialOffsetCalculatorILi1EjESE_NS0_6memory12LoadWithCastILi1EEENSF_13StoreWithCastILi1EEEEEviT_S8_T2_T3_T4_T5_ --------------------------
	.section	.text._ZN2at6native27unrolled_elementwise_kernelIZNS0_50_GLOBAL__N__2680c7bb_12_PowKernel_cu_7dd49032_300329pow_tensor_scalar_kernel_implIN3c108BFloat16ES5_EEvRNS_18TensorIteratorBaseET0_EUlS5_E0_St5arrayIPcLm2EELi4E23TrivialOffsetCalculatorILi1EjESE_NS0_6memory12LoadWithCastILi1EEENSF_13StoreWithCastILi1EEEEEviT_S8_T2_T3_T4_T5_,"ax",@progbits
	.align	128
        .global         _ZN2at6native27unrolled_elementwise_kernelIZNS0_50_GLOBAL__N__2680c7bb_12_PowKernel_cu_7dd49032_300329pow_tensor_scalar_kernel_implIN3c108BFloat16ES5_EEvRNS_18TensorIteratorBaseET0_EUlS5_E0_St5arrayIPcLm2EELi4E23TrivialOffsetCalculatorILi1EjESE_NS0_6memory12LoadWithCastILi1EEENSF_13StoreWithCastILi1EEEEEviT_S8_T2_T3_T4_T5_
        .type           _ZN2at6native27unrolled_elementwise_kernelIZNS0_50_GLOBAL__N__2680c7bb_12_PowKernel_cu_7dd49032_300329pow_tensor_scalar_kernel_implIN3c108BFloat16ES5_EEvRNS_18TensorIteratorBaseET0_EUlS5_E0_St5arrayIPcLm2EELi4E23TrivialOffsetCalculatorILi1EjESE_NS0_6memory12LoadWithCastILi1EEENSF_13StoreWithCastILi1EEEEEviT_S8_T2_T3_T4_T5_,@function
        .size           _ZN2at6native27unrolled_elementwise_kernelIZNS0_50_GLOBAL__N__2680c7bb_12_PowKernel_cu_7dd49032_300329pow_tensor_scalar_kernel_implIN3c108BFloat16ES5_EEvRNS_18TensorIteratorBaseET0_EUlS5_E0_St5arrayIPcLm2EELi4E23TrivialOffsetCalculatorILi1EjESE_NS0_6memory12LoadWithCastILi1EEENSF_13StoreWithCastILi1EEEEEviT_S8_T2_T3_T4_T5_,(.L_x_68434 - _ZN2at6native27unrolled_elementwise_kernelIZNS0_50_GLOBAL__N__2680c7bb_12_PowKernel_cu_7dd49032_300329pow_tensor_scalar_kernel_implIN3c108BFloat16ES5_EEvRNS_18TensorIteratorBaseET0_EUlS5_E0_St5arrayIPcLm2EELi4E23TrivialOffsetCalculatorILi1EjESE_NS0_6memory12LoadWithCastILi1EEENSF_13StoreWithCastILi1EEEEEviT_S8_T2_T3_T4_T5_)
        .other          _ZN2at6native27unrolled_elementwise_kernelIZNS0_50_GLOBAL__N__2680c7bb_12_PowKernel_cu_7dd49032_300329pow_tensor_scalar_kernel_implIN3c108BFloat16ES5_EEvRNS_18TensorIteratorBaseET0_EUlS5_E0_St5arrayIPcLm2EELi4E23TrivialOffsetCalculatorILi1EjESE_NS0_6memory12LoadWithCastILi1EEENSF_13StoreWithCastILi1EEEEEviT_S8_T2_T3_T4_T5_,@"STO_CUDA_ENTRY STV_DEFAULT"
_ZN2at6native27unrolled_elementwise_kernelIZNS0_50_GLOBAL__N__2680c7bb_12_PowKernel_cu_7dd49032_300329pow_tensor_scalar_kernel_implIN3c108BFloat16ES5_EEvRNS_18TensorIteratorBaseET0_EUlS5_E0_St5arrayIPcLm2EELi4E23TrivialOffsetCalculatorILi1EjESE_NS0_6memory12LoadWithCastILi1EEENSF_13StoreWithCastILi1EEEEEviT_S8_T2_T3_T4_T5_:
.text._ZN2at6native27unrolled_elementwise_kernelIZNS0_50_GLOBAL__N__2680c7bb_12_PowKernel_cu_7dd49032_300329pow_tensor_scalar_kernel_implIN3c108BFloat16ES5_EEvRNS_18TensorIteratorBaseET0_EUlS5_E0_St5arrayIPcLm2EELi4E23TrivialOffsetCalculatorILi1EjESE_NS0_6memory12LoadWithCastILi1EEENSF_13StoreWithCastILi1EEEEEviT_S8_T2_T3_T4_T5_:
        /* <DEDUP_REMOVED lines=34> */
.L_x_1747:
[----:B------:R-:W2:Y:S02]  /*0220*/  LDG.E.U8 R4, desc[UR36][R4.64] ;  /* 0x0000002404047981 */ /* 0x000ea4000c1e1100 */
[----:B--2---:R-:W-:-:S04]  /*0230*/  I2FP.F32.U32 R0, R4 ;  /* 0x0000000400007245 */ /* 0x004fc80000201000 */
[----:B------:R-:W-:-:S04]  /*0240*/  F2FP.BF16.F32.PACK_AB R0, RZ, R0 ;  /* 0x00000000ff00723e */ /* 0x000fc800000010ff */
[----:B------:R-:W-:Y:S01]  /*0250*/  PRMT R17, R0, 0x7610, R17 ;  /* 0x0000761000117816 */ /* 0x000fe20000000011 */
[----:B------:R-:W-:Y:S06]  /*0260*/  BRA `(.L_x_1749) ;  /* 0x0000000c00c47947 */ /* 0x000fec0003800000 */
.L_x_1746:
        /* <DEDUP_REMOVED lines=11> */
.L_x_1751:
[----:B------:R-:W2:Y:S02]  /*0320*/  LDG.E R4, desc[UR36][R4.64] ;  /* 0x0000002404047981 */ /* 0x000ea4000c1e1900 */
[----:B--2---:R-:W-:-:S04]  /*0330*/  I2FP.F32.S32 R0, R4 ;  /* 0x0000000400007245 */ /* 0x004fc80000201400 */
[----:B------:R-:W-:-:S04]  /*0340*/  F2FP.BF16.F32.PACK_AB R0, RZ, R0 ;  /* 0x00000000ff00723e */ /* 0x000fc800000010ff */
[----:B------:R-:W-:Y:S01]  /*0350*/  PRMT R17, R0, 0x7610, R17 ;  /* 0x0000761000117816 */ /* 0x000fe20000000011 */
[----:B------:R-:W-:Y:S06]  /*0360*/  BRA `(.L_x_1749) ;  /* 0x0000000c00847947 */ /* 0x000fec0003800000 */
.L_x_1750:
[----:B------:R-:W2:Y:S02]  /*0370*/  LDG.E.U16 R4, desc[UR36][R4.64] ;  /* 0x0000002404047981 */ /* 0x000ea4000c1e1500 */
[----:B--2---:R-:W0:Y:S02]  /*0380*/  I2F.S16 R0, R4 ;  /* 0x0000000400007306 */ /* 0x004e240000101400 */
[----:B0-----:R-:W-:-:S04]  /*0390*/  F2FP.BF16.F32.PACK_AB R0, RZ, R0 ;  /* 0x00000000ff00723e */ /* 0x001fc800000010ff */
[----:B------:R-:W-:Y:S01]  /*03a0*/  PRMT R17, R0, 0x7610, R17 ;  /* 0x0000761000117816 */ /* 0x000fe20000000011 */
[----:B------:R-:W-:Y:S06]  /*03b0*/  BRA `(.L_x_1749) ;  /* 0x0000000c00707947 */ /* 0x000fec0003800000 */
.L_x_1745:
        /* <DEDUP_REMOVED lines=9> */
.L_x_1753:
[----:B------:R-:W2:Y:S02]  /*0450*/  LDG.E.U16 R0, desc[UR36][R4.64] ;  /* 0x0000002404007981 */ /* 0x000ea4000c1e1500 */
[----:B--2---:R-:W-:-:S05]  /*0460*/  HADD2.F32 R0, -RZ, R0.H0_H0 ;  /* 0x20000000ff007230 */ /* 0x004fca0000004100 */
[----:B------:R-:W-:-:S04]  /*0470*/  F2FP.BF16.F32.PACK_AB R0, RZ, R0 ;  /* 0x00000000ff00723e */ /* 0x000fc800000010ff */
[----:B------:R-:W-:Y:S01]  /*0480*/  PRMT R17, R0, 0x7610, R17 ;  /* 0x0000761000117816 */ /* 0x000fe20000000011 */
[----:B------:R-:W-:Y:S06]  /*0490*/  BRA `(.L_x_1749) ;  /* 0x0000000c00387947 */ /* 0x000fec0003800000 */
.L_x_1752:
        /* <DEDUP_REMOVED lines=9> */
.L_x_1755:
[----:B------:R-:W2:Y:S02]  /*0530*/  LDG.E.U16 R4, desc[UR36][R4.64] ;  /* 0x0000002404047981 */ /* 0x000ea4000c1e1500 */
[----:B--2---:R-:W-:-:S05]  /*0540*/  HADD2.F32 R0, -RZ, R4.H0_H0 ;  /* 0x20000004ff007230 */ /* 0x004fca0000004100 */
[----:B------:R-:W-:-:S04]  /*0550*/  F2FP.BF16.F32.PACK_AB R0, RZ, R0 ;  /* 0x00000000ff00723e */ /* 0x000fc800000010ff */
[----:B------:R-:W-:Y:S01]  /*0560*/  PRMT R17, R0, 0x7610, R17 ;  /* 0x0000761000117816 */ /* 0x000fe20000000011 */
[----:B------:R-:W-:Y:S06]  /*0570*/  BRA `(.L_x_1749) ;  /* 0x0000000c00007947 */ /* 0x000fec0003800000 */
.L_x_1754:
        /* <DEDUP_REMOVED lines=9> */
.L_x_1744:
        /* <DEDUP_REMOVED lines=14> */
.L_x_1758:
        /* <DEDUP_REMOVED lines=9> */
.L_x_1757:
        /* <DEDUP_REMOVED lines=27> */
.L_x_1760:
        /* <DEDUP_REMOVED lines=15> */
.L_x_1759:
[----:B------:R0:W5:Y:S01]  /*0a20*/  LDG.E.U16 R17, desc[UR36][R4.64] ;  /* 0x0000002404117981 */ /* 0x000162000c1e1500 */
[----:B------:R-:W-:Y:S05]  /*0a30*/  BRA `(.L_x_1749) ;  /* 0x0000000400d07947 */ /* 0x000fea0003800000 */
.L_x_1756:
        /* <DEDUP_REMOVED lines=13> */
.L_x_1763:
        /* <DEDUP_REMOVED lines=21> */
.L_x_1767:
[----:B------:R-:W-:Y:S05]  /*0c60*/  BSYNC.RECONVERGENT B1 ;  /* 0x0000000000017941 */ /* 0x000fea0003800200 */
.L_x_1766:
[----:B------:R-:W-:Y:S01]  /*0c70*/  IMAD.SHL.U32 R0, R0, 0x100000, RZ ;  /* 0x0010000000007824 */ /* 0x000fe200078e00ff */
[----:B------:R-:W-:-:S04]  /*0c80*/  LEA R3, R3, 0x3b800000, 0x17 ;  /* 0x3b80000003037811 */ /* 0x000fc800078eb8ff */
[----:B------:R-:W-:-:S07]  /*0c90*/  LOP3.LUT R0, R3, R0, R7, 0xfe, !PT ;  /* 0x0000000003007212 */ /* 0x000fce00078efe07 */
.L_x_1765:
[----:B------:R-:W-:Y:S05]  /*0ca0*/  BSYNC.RECONVERGENT B0 ;  /* 0x0000000000007941 */ /* 0x000fea0003800200 */
.L_x_1764:
[----:B------:R-:W-:-:S04]  /*0cb0*/  F2FP.BF16.F32.PACK_AB R0, RZ, R0 ;  /* 0x00000000ff00723e */ /* 0x000fc800000010ff */
[----:B------:R-:W-:Y:S01]  /*0cc0*/  PRMT R17, R0, 0x7610, R17 ;  /* 0x0000761000117816 */ /* 0x000fe20000000011 */
[----:B------:R-:W-:Y:S06]  /*0cd0*/  BRA `(.L_x_1749) ;  /* 0x0000000400287947 */ /* 0x000fec0003800000 */
.L_x_1762:
        /* <DEDUP_REMOVED lines=21> */
.L_x_1771:
[----:B------:R-:W-:Y:S05]  /*0e30*/  BSYNC.RECONVERGENT B1 ;  /* 0x0000000000017941 */ /* 0x000fea0003800200 */
.L_x_1770:
[----:B------:R-:W-:Y:S01]  /*0e40*/  IMAD.SHL.U32 R0, R0, 0x200000, RZ ;  /* 0x0020000000007824 */ /* 0x000fe200078e00ff */
[----:B------:R-:W-:-:S04]  /*0e50*/  LEA R3, R3, 0x37800000, 0x17 ;  /* 0x3780000003037811 */ /* 0x000fc800078eb8ff */
[----:B------:R-:W-:-:S07]  /*0e60*/  LOP3.LUT R0, R3, R0, R7, 0xfe, !PT ;  /* 0x0000000003007212 */ /* 0x000fce00078efe07 */
.L_x_1769:
[----:B------:R-:W-:Y:S05]  /*0e70*/  BSYNC.RECONVERGENT B0 ;  /* 0x0000000000007941 */ /* 0x000fea0003800200 */
.L_x_1768:
[----:B------:R-:W-:-:S04]  /*0e80*/  F2FP.BF16.F32.PACK_AB R0, RZ, R0 ;  /* 0x00000000ff00723e */ /* 0x000fc800000010ff */
[----:B------:R-:W-:Y:S01]  /*0e90*/  PRMT R17, R0, 0x7610, R17 ;  /* 0x0000761000117816 */ /* 0x000fe20000000011 */
[----:B------:R-:W-:Y:S06]  /*0ea0*/  BRA `(.L_x_1749) ;  /* 0x0000000000b47947 */ /* 0x000fec0003800000 */
.L_x_1761:
[----:B------:R-:W-:-:S09]  /*0eb0*/  UISETP.NE.AND UP0, UPT, UR4, 0x1c, UPT ;  /* 0x0000001c0400788c */ /* 0x000fd2000bf05270 */
[----:B------:R-:W-:Y:S05]  /*0ec0*/  BRA.U !UP0, `(.L_x_1772) ;  /* 0x00000001089c7547 */ /* 0x000fea000b800000 */
[----:B------:R-:W-:-:S09]  /*0ed0*/  UISETP.NE.AND UP0, UPT, UR4, 0x1d, UPT ;  /* 0x0000001d0400788c */ /* 0x000fd2000bf05270 */
[----:B------:R-:W-:Y:S05]  /*0ee0*/  BRA.U !UP0, `(.L_x_1773) ;  /* 0x0000000108807547 */ /* 0x000fea000b800000 */
[----:B------:R-:W-:-:S09]  /*0ef0*/  UISETP.NE.AND UP0, UPT, UR4, 0x2c, UPT ;  /* 0x0000002c0400788c */ /* 0x000fd2000bf05270 */
[----:B------:R-:W-:Y:S05]  /*0f00*/  BRA.U !UP0, `(.L_x_1774) ;  /* 0x0000000108487547 */ /* 0x000fea000b800000 */
.L_x_1748:
        /* <DEDUP_REMOVED lines=16> */
.L_x_1775:
[----:B------:R-:W-:Y:S01]  /*1010*/  PRMT R17, RZ, 0x7610, R17 ;  /* 0x00007610ff117816 */ /* 0x000fe20000000011 */
[----:B------:R-:W-:Y:S06]  /*1020*/  BRA `(.L_x_1749) ;  /* 0x0000000000547947 */ /* 0x000fec0003800000 */
.L_x_1774:
        /* <DEDUP_REMOVED lines=8> */
.L_x_1777:
[----:B------:R-:W-:Y:S05]  /*10b0*/  BSYNC.RECONVERGENT B0 ;  /* 0x0000000000007941 */ /* 0x000fea0003800200 */
.L_x_1776:
[----:B------:R-:W-:-:S04]  /*10c0*/  F2FP.BF16.F32.PACK_AB R0, RZ, R0 ;  /* 0x00000000ff00723e */ /* 0x000fc800000010ff */
[----:B------:R-:W-:Y:S01]  /*10d0*/  PRMT R17, R0, 0x7610, R17 ;  /* 0x0000761000117816 */ /* 0x000fe20000000011 */
[----:B------:R-:W-:Y:S06]  /*10e0*/  BRA `(.L_x_1749) ;  /* 0x0000000000247947 */ /* 0x000fec0003800000 */
.L_x_1773:
[----:B------:R-:W2:Y:S02]  /*10f0*/  LDG.E.64 R4, desc[UR36][R4.64] ;  /* 0x0000002404047981 */ /* 0x000ea4000c1e1b00 */
[----:B--2---:R-:W0:Y:S02]  /*1100*/  I2F.U64 R0, R4 ;  /* 0x0000000400007312 */ /* 0x004e240000301000 */
[----:B0-----:R-:W-:-:S04]  /*1110*/  F2FP.BF16.F32.PACK_AB R0, RZ, R0 ;  /* 0x00000000ff00723e */ /* 0x001fc800000010ff */
[----:B------:R-:W-:Y:S01]  /*1120*/  PRMT R17, R0, 0x7610, R17 ;  /* 0x0000761000117816 */ /* 0x000fe20000000011 */
[----:B------:R-:W-:Y:S06]  /*1130*/  BRA `(.L_x_1749) ;  /* 0x0000000000107947 */ /* 0x000fec0003800000 */
.L_x_1772:
[----:B------:R-:W2:Y:S02]  /*1140*/  LDG.E R4, desc[UR36][R4.64] ;  /* 0x0000002404047981 */ /* 0x000ea4000c1e1900 */
[----:B--2---:R-:W-:-:S04]  /*1150*/  I2FP.F32.U32 R0, R4 ;  /* 0x0000000400007245 */ /* 0x004fc80000201000 */
[----:B------:R-:W-:-:S04]  /*1160*/  F2FP.BF16.F32.PACK_AB R0, RZ, R0 ;  /* 0x00000000ff00723e */ /* 0x000fc800000010ff */
[----:B------:R-:W-:-:S07]  /*1170*/  PRMT R17, R0, 0x7610, R17 ;  /* 0x0000761000117816 */ /* 0x000fce0000000011 */
.L_x_1749:
[----:B------:R-:W-:-:S07]  /*1180*/  VIADD R23, R25, 0x80 ;  /* 0x0000008019177836 */ /* 0x000fce0000000000 */
.L_x_1743:
[----:B------:R-:W-:Y:S05]  /*1190*/  BSYNC.RECONVERGENT B6 ;  /* 0x0000000000067941 */ /* 0x000fea0003800200 */
.L_x_1742:
        /* <DEDUP_REMOVED lines=26> */
.L_x_1783:
[----:B------:R-:W2:Y:S02]  /*1340*/  LDG.E.U8 R4, desc[UR36][R4.64] ;  /* 0x0000002404047981 */ /* 0x000ea4000c1e1100 */
[----:B--2---:R-:W-:-:S04]  /*1350*/  I2FP.F32.U32 R0, R4 ;  /* 0x0000000400007245 */ /* 0x004fc80000201000 */
[----:B------:R-:W-:-:S04]  /*1360*/  F2FP.BF16.F32.PACK_AB R0, RZ, R0 ;  /* 0x00000000ff00723e */ /* 0x000fc800000010ff */
[----:B------:R-:W-:Y:S01]  /*1370*/  PRMT R18, R0, 0x7610, R18 ;  /* 0x0000761000127816 */ /* 0x000fe20000000012 */
[----:B------:R-:W-:Y:S06]  /*1380*/  BRA `(.L_x_1785) ;  /* 0x0000000c00c47947 */ /* 0x000fec0003800000 */
.L_x_1782:
        /* <DEDUP_REMOVED lines=11> */
.L_x_1787:
[----:B------:R-:W2:Y:S02]  /*1440*/  LDG.E R4, desc[UR36][R4.64] ;  /* 0x0000002404047981 */ /* 0x000ea4000c1e1900 */
[----:B--2---:R-:W-:-:S04]  /*1450*/  I2FP.F32.S32 R0, R4 ;  /* 0x0000000400007245 */ /* 0x004fc80000201400 */
[----:B------:R-:W-:-:S04]  /*1460*/  F2FP.BF16.F32.PACK_AB R0, RZ, R0 ;  /* 0x00000000ff00723e */ /* 0x000fc800000010ff */
[----:B------:R-:W-:Y:S01]  /*1470*/  PRMT R18, R0, 0x7610, R18 ;  /* 0x0000761000127816 */ /* 0x000fe20000000012 */
[----:B------:R-:W-:Y:S06]  /*1480*/  BRA `(.L_x_1785) ;  /* 0x0000000c00847947 */ /* 0x000fec0003800000 */
.L_x_1786:
[----:B------:R-:W2:Y:S02]  /*1490*/  LDG.E.U16 R4, desc[UR36][R4.64] ;  /* 0x0000002404047981 */ /* 0x000ea4000c1e1500 */
[----:B--2---:R-:W0:Y:S02]  /*14a0*/  I2F.S16 R0, R4 ;  /* 0x0000000400007306 */ /* 0x004e240000101400 */
[----:B0-----:R-:W-:-:S04]  /*14b0*/  F2FP.BF16.F32.PACK_AB R0, RZ, R0 ;  /* 0x00000000ff00723e */ /* 0x001fc800000010ff */
[----:B------:R-:W-:Y:S01]  /*14c0*/  PRMT R18, R0, 0x7610, R18 ;  /* 0x0000761000127816 */ /* 0x000fe20000000012 */
[----:B------:R-:W-:Y:S06]  /*14d0*/  BRA `(.L_x_1785) ;  /* 0x0000000c00707947 */ /* 0x000fec0003800000 */
.L_x_1781:
        /* <DEDUP_REMOVED lines=9> */
.L_x_1789:
[----:B------:R-:W2:Y:S02]  /*1570*/  LDG.E.U16 R0, desc[UR36][R4.64] ;  /* 0x0000002404007981 */ /* 0x000ea4000c1e1500 */
[----:B--2---:R-:W-:-:S05]  /*1580*/  HADD2.F32 R0, -RZ, R0.H0_H0 ;  /* 0x20000000ff007230 */ /* 0x004fca0000004100 */
[----:B------:R-:W-:-:S04]  /*1590*/  F2FP.BF16.F32.PACK_AB R0, RZ, R0 ;  /* 0x00000000ff00723e */ /* 0x000fc800000010ff */
[----:B------:R-:W-:Y:S01]  /*15a0*/  PRMT R18, R0, 0x7610, R18 ;  /* 0x0000761000127816 */ /* 0x000fe20000000012 */
[----:B------:R-:W-:Y:S06]  /*15b0*/  BRA `(.L_x_1785) ;  /* 0x0000000c00387947 */ /* 0x000fec0003800000 */
.L_x_1788:
        /* <DEDUP_REMOVED lines=9> */
.L_x_1791:
[----:B------:R-:W2:Y:S02]  /*1650*/  LDG.E.U16 R4, desc[UR36][R4.64] ;  /* 0x0000002404047981 */ /* 0x000ea4000c1e1500 */
[----:B--2---:R-:W-:-:S05]  /*1660*/  HADD2.F32 R0, -RZ, R4.H0_H0 ;  /* 0x20000004ff007230 */ /* 0x004fca0000004100 */
[----:B------:R-:W-:-:S04]  /*1670*/  F2FP.BF16.F32.PACK_AB R0, RZ, R0 ;  /* 0x00000000ff00723e */ /* 0x000fc800000010ff */
[----:B------:R-:W-:Y:S01]  /*1680*/  PRMT R18, R0, 0x7610, R18 ;  /* 0x0000761000127816 */ /* 0x000fe20000000012 */
[----:B------:R-:W-:Y:S06]  /*1690*/  BRA `(.L_x_1785) ;  /* 0x0000000c00007947 */ /* 0x000fec0003800000 */
.L_x_1790:
        /* <DEDUP_REMOVED lines=9> */
.L_x_1780:
        /* <DEDUP_REMOVED lines=14> */
.L_x_1794:
        /* <DEDUP_REMOVED lines=9> */
.L_x_1793:
        /* <DEDUP_REMOVED lines=27> */
.L_x_1796:
        /* <DEDUP_REMOVED lines=15> */
.L_x_1795:
[----:B------:R0:W5:Y:S01]  /*1b40*/  LDG.E.U16 R18, desc[UR36][R4.64] ;  /* 0x0000002404127981 */ /* 0x000162000c1e1500 */
[----:B------:R-:W-:Y:S05]  /*1b50*/  BRA `(.L_x_1785) ;  /* 0x0000000400d07947 */ /* 0x000fea0003800000 */
.L_x_1792:
        /* <DEDUP_REMOVED lines=13> */
.L_x_1799:
        /* <DEDUP_REMOVED lines=21> */
.L_x_1803:
[----:B------:R-:W-:Y:S05]  /*1d80*/  BSYNC.RECONVERGENT B1 ;  /* 0x0000000000017941 */ /* 0x000fea0003800200 */
.L_x_1802:
[----:B------:R-:W-:Y:S01]  /*1d90*/  IMAD.SHL.U32 R0, R0, 0x100000, RZ ;  /* 0x0010000000007824 */ /* 0x000fe200078e00ff */
[----:B------:R-:W-:-:S04]  /*1da0*/  LEA R3, R3, 0x3b800000, 0x17 ;  /* 0x3b80000003037811 */ /* 0x000fc800078eb8ff */
[----:B------:R-:W-:-:S07]  /*1db0*/  LOP3.LUT R0, R3, R0, R7, 0xfe, !PT ;  /* 0x0000000003007212 */ /* 0x000fce00078efe07 */
.L_x_1801:
[----:B------:R-:W-:Y:S05]  /*1dc0*/  BSYNC.RECONVERGENT B0 ;  /* 0x0000000000007941 */ /* 0x000fea0003800200 */
.L_x_1800:
[----:B------:R-:W-:-:S04]  /*1dd0*/  F2FP.BF16.F32.PACK_AB R0, RZ, R0 ;  /* 0x00000000ff00723e */ /* 0x000fc800000010ff */
[----:B------:R-:W-:Y:S01]  /*1de0*/  PRMT R18, R0, 0x7610, R18 ;  /* 0x0000761000127816 */ /* 0x000fe20000000012 */
[----:B------:R-:W-:Y:S06]  /*1df0*/  BRA `(.L_x_1785) ;  /* 0x0000000400287947 */ /* 0x000fec0003800000 */
.L_x_1798:
        /* <DEDUP_REMOVED lines=21> */
.L_x_1807:
[----:B------:R-:W-:Y:S05]  /*1f50*/  BSYNC.RECONVERGENT B1 ;  /* 0x0000000000017941 */ /* 0x000fea0003800200 */
.L_x_1806:
[----:B------:R-:W-:Y:S01]  /*1f60*/  IMAD.SHL.U32 R0, R0, 0x200000, RZ ;  /* 0x0020000000007824 */ /* 0x000fe200078e00ff */
[----:B------:R-:W-:-:S04]  /*1f70*/  LEA R3, R3, 0x37800000, 0x17 ;  /* 0x3780000003037811 */ /* 0x000fc800078eb8ff */
[----:B------:R-:W-:-:S07]  /*1f80*/  LOP3.LUT R0, R3, R0, R7, 0xfe, !PT ;  /* 0x0000000003007212 */ /* 0x000fce00078efe07 */
.L_x_1805:
[----:B------:R-:W-:Y:S05]  /*1f90*/  BSYNC.RECONVERGENT B0 ;  /* 0x0000000000007941 */ /* 0x000fea0003800200 */
.L_x_1804:
[----:B------:R-:W-:-:S04]  /*1fa0*/  F2FP.BF16.F32.PACK_AB R0, RZ, R0 ;  /* 0x00000000ff00723e */ /* 0x000fc800000010ff */
[----:B------:R-:W-:Y:S01]  /*1fb0*/  PRMT R18, R0, 0x7610, R18 ;  /* 0x0000761000127816 */ /* 0x000fe20000000012 */
[----:B------:R-:W-:Y:S06]  /*1fc0*/  BRA `(.L_x_1785) ;  /* 0x0000000000b47947 */ /* 0x000fec0003800000 */
.L_x_1797:
        /* <DEDUP_REMOVED lines=14> */
.L_x_1811:
[----:B------:R-:W-:Y:S05]  /*20b0*/  BSYNC.RECONVERGENT B0 ;  /* 0x0000000000007941 */ /* 0x000fea0003800200 */
.L_x_1810:
[----:B------:R-:W-:-:S04]  /*20c0*/  F2FP.BF16.F32.PACK_AB R0, RZ, R0 ;  /* 0x00000000ff00723e */ /* 0x000fc800000010ff */
[----:B------:R-:W-:Y:S01]  /*20d0*/  PRMT R18, R0, 0x7610, R18 ;  /* 0x0000761000127816 */ /* 0x000fe20000000012 */
[----:B------:R-:W-:Y:S06]  /*20e0*/  BRA `(.L_x_1785) ;  /* 0x00000000006c7947 */ /* 0x000fec0003800000 */
.L_x_1784:
        /* <DEDUP_REMOVED lines=16> */
.L_x_1812:
[----:B------:R-:W-:Y:S01]  /*21f0*/  PRMT R18, RZ, 0x7610, R18 ;  /* 0x00007610ff127816 */ /* 0x000fe20000000012 */
[----:B------:R-:W-:Y:S06]  /*2200*/  BRA `(.L_x_1785) ;  /* 0x0000000000247947 */ /* 0x000fec0003800000 */
.L_x_1809:
[----:B------:R-:W2:Y:S02]  /*2210*/  LDG.E.64 R4, desc[UR36][R4.64] ;  /* 0x0000002404047981 */ /* 0x000ea4000c1e1b00 */
[----:B--2---:R-:W0:Y:S02]  /*2220*/  I2F.U64 R0, R4 ;  /* 0x0000000400007312 */ /* 0x004e240000301000 */
[----:B0-----:R-:W-:-:S04]  /*2230*/  F2FP.BF16.F32.PACK_AB R0, RZ, R0 ;  /* 0x00000000ff00723e */ /* 0x001fc800000010ff */
[----:B------:R-:W-:Y:S01]  /*2240*/  PRMT R18, R0, 0x7610, R18 ;  /* 0x0000761000127816 */ /* 0x000fe20000000012 */
[----:B------:R-:W-:Y:S06]  /*2250*/  BRA `(.L_x_1785) ;  /* 0x0000000000107947 */ /* 0x000fec0003800000 */
.L_x_1808:
[----:B------:R-:W2:Y:S02]  /*2260*/  LDG.E R4, desc[UR36][R4.64] ;  /* 0x0000002404047981 */ /* 0x000ea4000c1e1900 */
[----:B--2---:R-:W-:-:S04]  /*2270*/  I2FP.F32.U32 R0, R4 ;  /* 0x0000000400007245 */ /* 0x004fc80000201000 */
[----:B------:R-:W-:-:S04]  /*2280*/  F2FP.BF16.F32.PACK_AB R0, RZ, R0 ;  /* 0x00000000ff00723e */ /* 0x000fc800000010ff */
[----:B------:R-:W-:-:S07]  /*2290*/  PRMT R18, R0, 0x7610, R18 ;  /* 0x0000761000127816 */ /* 0x000fce0000000012 */
.L_x_1785:
[----:B------:R-:W-:-:S07]  /*22a0*/  VIADD R23, R23, 0x80 ;  /* 0x0000008017177836 */ /* 0x000fce0000000000 */
.L_x_1779:
[----:B------:R-:W-:Y:S05]  /*22b0*/  BSYNC.RECONVERGENT B6 ;  /* 0x0000000000067941 */ /* 0x000fea0003800200 */
.L_x_1778:
        /* <DEDUP_REMOVED lines=26> */
.L_x_1818:
[----:B------:R-:W2:Y:S02]  /*2460*/  LDG.E.U8 R4, desc[UR36][R4.64] ;  /* 0x0000002404047981 */ /* 0x000ea4000c1e1100 */
[----:B--2---:R-:W-:-:S04]  /*2470*/  I2FP.F32.U32 R0, R4 ;  /* 0x0000000400007245 */ /* 0x004fc80000201000 */
[----:B------:R-:W-:-:S04]  /*2480*/  F2FP.BF16.F32.PACK_AB R0, RZ, R0 ;  /* 0x00000000ff00723e */ /* 0x000fc800000010ff */
[----:B------:R-:W-:Y:S01]  /*2490*/  PRMT R19, R0, 0x7610, R19 ;  /* 0x0000761000137816 */ /* 0x000fe20000000013 */
[----:B------:R-:W-:Y:S06]  /*24a0*/  BRA `(.L_x_1820) ;  /* 0x0000000c00c47947 */ /* 0x000fec0003800000 */
.L_x_1817:
        /* <DEDUP_REMOVED lines=11> */
.L_x_1822:
[----:B------:R-:W2:Y:S02]  /*2560*/  LDG.E R4, desc[UR36][R4.64] ;  /* 0x0000002404047981 */ /* 0x000ea4000c1e1900 */
[----:B--2---:R-:W-:-:S04]  /*2570*/  I2FP.F32.S32 R0, R4 ;  /* 0x0000000400007245 */ /* 0x004fc80000201400 */
[----:B------:R-:W-:-:S04]  /*2580*/  F2FP.BF16.F32.PACK_AB R0, RZ, R0 ;  /* 0x00000000ff00723e */ /* 0x000fc800000010ff */
[----:B------:R-:W-:Y:S01]  /*2590*/  PRMT R19, R0, 0x7610, R19 ;  /* 0x0000761000137816 */ /* 0x000fe20000000013 */
[----:B------:R-:W-:Y:S06]  /*25a0*/  BRA `(.L_x_1820) ;  /* 0x0000000c00847947 */ /* 0x000fec0003800000 */
.L_x_1821:
[----:B------:R-:W2:Y:S02]  /*25b0*/  LDG.E.U16 R4, desc[UR36][R4.64] ;  /* 0x0000002404047981 */ /* 0x000ea4000c1e1500 */
[----:B--2---:R-:W0:Y:S02]  /*25c0*/  I2F.S16 R0, R4 ;  /* 0x0000000400007306 */ /* 0x004e240000101400 */
[----:B0-----:R-:W-:-:S04]  /*25d0*/  F2FP.BF16.F32.PACK_AB R0, RZ, R0 ;  /* 0x00000000ff00723e */ /* 0x001fc800000010ff */
[----:B------:R-:W-:Y:S01]  /*25e0*/  PRMT R19, R0, 0x7610, R19 ;  /* 0x0000761000137816 */ /* 0x000fe20000000013 */
[----:B------:R-:W-:Y:S06]  /*25f0*/  BRA `(.L_x_1820) ;  /* 0x0000000c00707947 */ /* 0x000fec0003800000 */
.L_x_1816:
        /* <DEDUP_REMOVED lines=9> */
.L_x_1824:
[----:B------:R-:W2:Y:S02]  /*2690*/  LDG.E.U16 R0, desc[UR36][R4.64] ;  /* 0x0000002404007981 */ /* 0x000ea4000c1e1500 */
[----:B--2---:R-:W-:-:S05]  /*26a0*/  HADD2.F32 R0, -RZ, R0.H0_H0 ;  /* 0x20000000ff007230 */ /* 0x004fca0000004100 */
[----:B------:R-:W-:-:S04]  /*26b0*/  F2FP.BF16.F32.PACK_AB R0, RZ, R0 ;  /* 0x00000000ff00723e */ /* 0x000fc800000010ff */
[----:B------:R-:W-:Y:S01]  /*26c0*/  PRMT R19, R0, 0x7610, R19 ;  /* 0x0000761000137816 */ /* 0x000fe20000000013 */
[----:B------:R-:W-:Y:S06]  /*26d0*/  BRA `(.L_x_1820) ;  /* 0x0000000c00387947 */ /* 0x000fec0003800000 */
.L_x_1823:
        /* <DEDUP_REMOVED lines=9> */
.L_x_1826:
[----:B------:R-:W2:Y:S02]  /*2770*/  LDG.E.U16 R4, desc[UR36][R4.64] ;  /* 0x0000002404047981 */ /* 0x000ea4000c1e1500 */
[----:B--2---:R-:W-:-:S05]  /*2780*/  HADD2.F32 R0, -RZ, R4.H0_H0 ;  /* 0x20000004ff007230 */ /* 0x004fca0000004100 */
[----:B------:R-:W-:-:S04]  /*2790*/  F2FP.BF16.F32.PACK_AB R0, RZ, R0 ;  /* 0x00000000ff00723e */ /* 0x000fc800000010ff */
[----:B------:R-:W-:Y:S01]  /*27a0*/  PRMT R19, R0, 0x7610, R19 ;  /* 0x0000761000137816 */ /* 0x000fe20000000013 */
[----:B------:R-:W-:Y:S06]  /*27b0*/  BRA `(.L_x_1820) ;  /* 0x0000000c00007947 */ /* 0x000fec0003800000 */
.L_x_1825:
        /* <DEDUP_REMOVED lines=9> */
.L_x_1815:
        /* <DEDUP_REMOVED lines=14> */
.L_x_1829:
        /* <DEDUP_REMOVED lines=9> */
.L_x_1828:
        /* <DEDUP_REMOVED lines=27> */
.L_x_1831:
        /* <DEDUP_REMOVED lines=15> */
.L_x_1830:
[----:B------:R0:W5:Y:S01]  /*2c60*/  LDG.E.U16 R19, desc[UR36][R4.64] ;  /* 0x0000002404137981 */ /* 0x000162000c1e1500 */
[----:B------:R-:W-:Y:S05]  /*2c70*/  BRA `(.L_x_1820) ;  /* 0x0000000400d07947 */ /* 0x000fea0003800000 */
.L_x_1827:
        /* <DEDUP_REMOVED lines=13> */
.L_x_1834:
        /* <DEDUP_REMOVED lines=21> */
.L_x_1838:
[----:B------:R-:W-:Y:S05]  /*2ea0*/  BSYNC.RECONVERGENT B1 ;  /* 0x0000000000017941 */ /* 0x000fea0003800200 */
.L_x_1837:
[----:B------:R-:W-:Y:S01]  /*2eb0*/  IMAD.SHL.U32 R0, R0, 0x100000, RZ ;  /* 0x0010000000007824 */ /* 0x000fe200078e00ff */
[----:B------:R-:W-:-:S04]  /*2ec0*/  LEA R3, R3, 0x3b800000, 0x17 ;  /* 0x3b80000003037811 */ /* 0x000fc800078eb8ff */
[----:B------:R-:W-:-:S07]  /*2ed0*/  LOP3.LUT R0, R3, R0, R7, 0xfe, !PT ;  /* 0x0000000003007212 */ /* 0x000fce00078efe07 */
.L_x_1836:
[----:B------:R-:W-:Y:S05]  /*2ee0*/  BSYNC.RECONVERGENT B0 ;  /* 0x0000000000007941 */ /* 0x000fea0003800200 */
.L_x_1835:
[----:B------:R-:W-:-:S04]  /*2ef0*/  F2FP.BF16.F32.PACK_AB R0, RZ, R0 ;  /* 0x00000000ff00723e */ /* 0x000fc800000010ff */
[----:B------:R-:W-:Y:S01]  /*2f00*/  PRMT R19, R0, 0x7610, R19 ;  /* 0x0000761000137816 */ /* 0x000fe20000000013 */
[----:B------:R-:W-:Y:S06]  /*2f10*/  BRA `(.L_x_1820) ;  /* 0x0000000400287947 */ /* 0x000fec0003800000 */
.L_x_1833:
        /* <DEDUP_REMOVED lines=21> */
.L_x_1842:
[----:B------:R-:W-:Y:S05]  /*3070*/  BSYNC.RECONVERGENT B1 ;  /* 0x0000000000017941 */ /* 0x000fea0003800200 */
.L_x_1841:
[----:B------:R-:W-:Y:S01]  /*3080*/  IMAD.SHL.U32 R0, R0, 0x200000, RZ ;  /* 0x0020000000007824 */ /* 0x000fe200078e00ff */
[----:B------:R-:W-:-:S04]  /*3090*/  LEA R3, R3, 0x37800000, 0x17 ;  /* 0x3780000003037811 */ /* 0x000fc800078eb8ff */
[----:B------:R-:W-:-:S07]  /*30a0*/  LOP3.LUT R0, R3, R0, R7, 0xfe, !PT ;  /* 0x0000000003007212 */ /* 0x000fce00078efe07 */
.L_x_1840:
[----:B------:R-:W-:Y:S05]  /*30b0*/  BSYNC.RECONVERGENT B0 ;  /* 0x0000000000007941 */ /* 0x000fea0003800200 */
.L_x_1839:
[----:B------:R-:W-:-:S04]  /*30c0*/  F2FP.BF16.F32.PACK_AB R0, RZ, R0 ;  /* 0x00000000ff00723e */ /* 0x000fc800000010ff */
[----:B------:R-:W-:Y:S01]  /*30d0*/  PRMT R19, R0, 0x7610, R19 ;  /* 0x0000761000137816 */ /* 0x000fe20000000013 */
[----:B------:R-:W-:Y:S06]  /*30e0*/  BRA `(.L_x_1820) ;  /* 0x0000000000b47947 */ /* 0x000fec0003800000 */
.L_x_1832:
        /* <DEDUP_REMOVED lines=14> */
.L_x_1846:
[----:B------:R-:W-:Y:S05]  /*31d0*/  BSYNC.RECONVERGENT B0 ;  /* 0x0000000000007941 */ /* 0x000fea0003800200 */
.L_x_1845:
[----:B------:R-:W-:-:S04]  /*31e0*/  F2FP.BF16.F32.PACK_AB R0, RZ, R0 ;  /* 0x00000000ff00723e */ /* 0x000fc800000010ff */
[----:B------:R-:W-:Y:S01]  /*31f0*/  PRMT R19, R0, 0x7610, R19 ;  /* 0x0000761000137816 */ /* 0x000fe20000000013 */
[----:B------:R-:W-:Y:S06]  /*3200*/  BRA `(.L_x_1820) ;  /* 0x00000000006c7947 */ /* 0x000fec0003800000 */
.L_x_1819:
        /* <DEDUP_REMOVED lines=16> */
.L_x_1847:
[----:B------:R-:W-:Y:S01]  /*3310*/  PRMT R19, RZ, 0x7610, R19 ;  /* 0x00007610ff137816 */ /* 0x000fe20000000013 */
[----:B------:R-:W-:Y:S06]  /*3320*/  BRA `(.L_x_1820) ;  /* 0x0000000000247947 */ /* 0x000fec0003800000 */
.L_x_1844:
[----:B------:R-:W2:Y:S02]  /*3330*/  LDG.E.64 R4, desc[UR36][R4.64] ;  /* 0x0000002404047981 */ /* 0x000ea4000c1e1b00 */
[----:B--2---:R-:W0:Y:S02]  /*3340*/  I2F.U64 R0, R4 ;  /* 0x0000000400007312 */ /* 0x004e240000301000 */
[----:B0-----:R-:W-:-:S04]  /*3350*/  F2FP.BF16.F32.PACK_AB R0, RZ, R0 ;  /* 0x00000000ff00723e */ /* 0x001fc800000010ff */
[----:B------:R-:W-:Y:S01]  /*3360*/  PRMT R19, R0, 0x7610, R19 ;  /* 0x0000761000137816 */ /* 0x000fe20000000013 */
[----:B------:R-:W-:Y:S06]  /*3370*/  BRA `(.L_x_1820) ;  /* 0x0000000000107947 */ /* 0x000fec0003800000 */
.L_x_1843:
[----:B------:R-:W2:Y:S02]  /*3380*/  LDG.E R4, desc[UR36][R4.64] ;  /* 0x0000002404047981 */ /* 0x000ea4000c1e1900 */
[----:B--2---:R-:W-:-:S04]  /*3390*/  I2FP.F32.U32 R0, R4 ;  /* 0x0000000400007245 */ /* 0x004fc80000201000 */
[----:B------:R-:W-:-:S04]  /*33a0*/  F2FP.BF16.F32.PACK_AB R0, RZ, R0 ;  /* 0x00000000ff00723e */ /* 0x000fc800000010ff */
[----:B------:R-:W-:-:S07]  /*33b0*/  PRMT R19, R0, 0x7610, R19 ;  /* 0x0000761000137816 */ /* 0x000fce0000000013 */
.L_x_1820:
[----:B------:R-:W-:-:S07]  /*33c0*/  VIADD R23, R23, 0x80 ;  /* 0x0000008017177836 */ /* 0x000fce0000000000 */
.L_x_1814:
[----:B------:R-:W-:Y:S05]  /*33d0*/  BSYNC.RECONVERGENT B6 ;  /* 0x0000000000067941 */ /* 0x000fea0003800200 */
.L_x_1813:
        /* <DEDUP_REMOVED lines=25> */
.L_x_1853:
[----:B------:R-:W2:Y:S02]  /*3570*/  LDG.E.U8 R4, desc[UR36][R4.64] ;  /* 0x0000002404047981 */ /* 0x000ea4000c1e1100 */
[----:B--2---:R-:W-:-:S04]  /*3580*/  I2FP.F32.U32 R0, R4 ;  /* 0x0000000400007245 */ /* 0x004fc80000201000 */
[----:B------:R-:W-:Y:S01]  /*3590*/  F2FP.BF16.F32.PACK_AB R0, RZ, R0 ;  /* 0x00000000ff00723e */ /* 0x000fe200000010ff */
[----:B------:R-:W-:Y:S06]  /*35a0*/  BRA `(.L_x_1849) ;  /* 0x0000000c00887947 */ /* 0x000fec0003800000 */
.L_x_1852:
        /* <DEDUP_REMOVED lines=10> */
.L_x_1856:
[----:B------:R-:W2:Y:S02]  /*3650*/  LDG.E R4, desc[UR36][R4.64] ;  /* 0x0000002404047981 */ /* 0x000ea4000c1e1900 */
[----:B--2---:R-:W-:-:S04]  /*3660*/  I2FP.F32.S32 R0, R4 ;  /* 0x0000000400007245 */ /* 0x004fc80000201400 */
[----:B------:R-:W-:Y:S01]  /*3670*/  F2FP.BF16.F32.PACK_AB R0, RZ, R0 ;  /* 0x00000000ff00723e */ /* 0x000fe200000010ff */
[----:B------:R-:W-:Y:S06]  /*3680*/  BRA `(.L_x_1849) ;  /* 0x0000000c00507947 */ /* 0x000fec0003800000 */
.L_x_1855:
[----:B------:R-:W2:Y:S02]  /*3690*/  LDG.E.U16 R4, desc[UR36][R4.64] ;  /* 0x0000002404047981 */ /* 0x000ea4000c1e1500 */
[----:B--2---:R-:W0:Y:S02]  /*36a0*/  I2F.S16 R0, R4 ;  /* 0x0000000400007306 */ /* 0x004e240000101400 */
[----:B0-----:R-:W-:Y:S01]  /*36b0*/  F2FP.BF16.F32.PACK_AB R0, RZ, R0 ;  /* 0x00000000ff00723e */ /* 0x001fe200000010ff */
[----:B------:R-:W-:Y:S06]  /*36c0*/  BRA `(.L_x_1849) ;  /* 0x0000000c00407947 */ /* 0x000fec0003800000 */
.L_x_1851:
        /* <DEDUP_REMOVED lines=9> */
.L_x_1858:
[----:B------:R-:W2:Y:S02]  /*3760*/  LDG.E.U16 R0, desc[UR36][R4.64] ;  /* 0x0000002404007981 */ /* 0x000ea4000c1e1500 */
[----:B--2---:R-:W-:-:S05]  /*3770*/  HADD2.F32 R0, -RZ, R0.H0_H0 ;  /* 0x20000000ff007230 */ /* 0x004fca0000004100 */
[----:B------:R-:W-:Y:S01]  /*3780*/  F2FP.BF16.F32.PACK_AB R0, RZ, R0 ;  /* 0x00000000ff00723e */ /* 0x000fe200000010ff */
[----:B------:R-:W-:Y:S06]  /*3790*/  BRA `(.L_x_1849) ;  /* 0x0000000c000c7947 */ /* 0x000fec0003800000 */
.L_x_1857:
        /* <DEDUP_REMOVED lines=9> */
.L_x_1860:
[----:B------:R-:W2:Y:S02]  /*3830*/  LDG.E.U16 R4, desc[UR36][R4.64] ;  /* 0x0000002404047981 */ /* 0x000ea4000c1e1500 */
[----:B--2---:R-:W-:-:S05]  /*3840*/  HADD2.F32 R0, -RZ, R4.H0_H0 ;  /* 0x20000004ff007230 */ /* 0x004fca0000004100 */
[----:B------:R-:W-:Y:S01]  /*3850*/  F2FP.BF16.F32.PACK_AB R0, RZ, R0 ;  /* 0x00000000ff00723e */ /* 0x000fe200000010ff */
[----:B------:R-:W-:Y:S06]  /*3860*/  BRA `(.L_x_1849) ;  /* 0x0000000800d87947 */ /* 0x000fec0003800000 */
.L_x_1859:
        /* <DEDUP_REMOVED lines=8> */
.L_x_1850:
        /* <DEDUP_REMOVED lines=13> */
.L_x_1863:
        /* <DEDUP_REMOVED lines=8> */
.L_x_1862:
        /* <DEDUP_REMOVED lines=27> */
.L_x_1865:
        /* <DEDUP_REMOVED lines=12> */
[----:B------:R-:W-:Y:S01]  /*3cb0*/  F2FP.BF16.F32.PACK_AB R0, RZ, R0 ;  /* 0x00000000ff00723e */ /* 0x000fe200000010ff */
[----:B------:R-:W-:Y:S06]  /*3cc0*/  BRA `(.L_x_1849) ;  /* 0x0000000400c07947 */ /* 0x000fec0003800000 */
.L_x_1864:
[----:B------:R1:W5:Y:S01]  /*3cd0*/  LDG.E.U16 R0, desc[UR36][R4.64] ;  /* 0x0000002404007981 */ /* 0x000362000c1e1500 */
[----:B------:R-:W-:Y:S05]  /*3ce0*/  BRA `(.L_x_1849) ;  /* 0x0000000400b87947 */ /* 0x000fea0003800000 */
.L_x_1861:
        /* <DEDUP_REMOVED lines=12> */
.L_x_1868:
        /* <DEDUP_REMOVED lines=21> */
.L_x_1872:
[----:B------:R-:W-:Y:S05]  /*3f00*/  BSYNC.RECONVERGENT B1 ;  /* 0x0000000000017941 */ /* 0x000fea0003800200 */
.L_x_1871:
[----:B------:R-:W-:Y:S01]  /*3f10*/  IMAD.SHL.U32 R0, R0, 0x100000, RZ ;  /* 0x0010000000007824 */ /* 0x000fe200078e00ff */
[----:B------:R-:W-:-:S04]  /*3f20*/  LEA R3, R3, 0x3b800000, 0x17 ;  /* 0x3b80000003037811 */ /* 0x000fc800078eb8ff */
[----:B------:R-:W-:-:S07]  /*3f30*/  LOP3.LUT R0, R3, R0, R7, 0xfe, !PT ;  /* 0x0000000003007212 */ /* 0x000fce00078efe07 */
.L_x_1870:
[----:B------:R-:W-:Y:S05]  /*3f40*/  BSYNC.RECONVERGENT B0 ;  /* 0x0000000000007941 */ /* 0x000fea0003800200 */
.L_x_1869:
[----:B------:R-:W-:Y:S01]  /*3f50*/  F2FP.BF16.F32.PACK_AB R0, RZ, R0 ;  /* 0x00000000ff00723e */ /* 0x000fe200000010ff */
[----:B------:R-:W-:Y:S06]  /*3f60*/  BRA `(.L_x_1849) ;  /* 0x0000000400187947 */ /* 0x000fec0003800000 */
.L_x_1867:
        /* <DEDUP_REMOVED lines=21> */
.L_x_1876:
[----:B------:R-:W-:Y:S05]  /*40c0*/  BSYNC.RECONVERGENT B1 ;  /* 0x0000000000017941 */ /* 0x000fea0003800200 */
.L_x_1875:
[----:B------:R-:W-:Y:S01]  /*40d0*/  IMAD.SHL.U32 R0, R0, 0x200000, RZ ;  /* 0x0020000000007824 */ /* 0x000fe200078e00ff */
[----:B------:R-:W-:-:S04]  /*40e0*/  LEA R3, R3, 0x37800000, 0x17 ;  /* 0x3780000003037811 */ /* 0x000fc800078eb8ff */
[----:B------:R-:W-:-:S07]  /*40f0*/  LOP3.LUT R0, R3, R0, R7, 0xfe, !PT ;  /* 0x0000000003007212 */ /* 0x000fce00078efe07 */
.L_x_1874:
[----:B------:R-:W-:Y:S05]  /*4100*/  BSYNC.RECONVERGENT B0 ;  /* 0x0000000000007941 */ /* 0x000fea0003800200 */
.L_x_1873:
[----:B------:R-:W-:Y:S01]  /*4110*/  F2FP.BF16.F32.PACK_AB R0, RZ, R0 ;  /* 0x00000000ff00723e */ /* 0x000fe200000010ff */
[----:B------:R-:W-:Y:S06]  /*4120*/  BRA `(.L_x_1849) ;  /* 0x0000000000a87947 */ /* 0x000fec0003800000 */
.L_x_1866:
        /* <DEDUP_REMOVED lines=14> */
.L_x_1880:
[----:B------:R-:W-:Y:S05]  /*4210*/  BSYNC.RECONVERGENT B0 ;  /* 0x0000000000007941 */ /* 0x000fea0003800200 */
.L_x_1879:
[----:B------:R-:W-:Y:S01]  /*4220*/  F2FP.BF16.F32.PACK_AB R0, RZ, R0 ;  /* 0x00000000ff00723e */ /* 0x000fe200000010ff */
[----:B------:R-:W-:Y:S06]  /*4230*/  BRA `(.L_x_1849) ;  /* 0x0000000000647947 */ /* 0x000fec0003800000 */
.L_x_1854:
        /* <DEDUP_REMOVED lines=16> */
.L_x_1881:
[----:B------:R-:W-:Y:S01]  /*4340*/  PRMT R0, RZ, 0x7610, R0 ;  /* 0x00007610ff007816 */ /* 0x000fe20000000000 */
[----:B------:R-:W-:Y:S06]  /*4350*/  BRA `(.L_x_1849) ;  /* 0x00000000001c7947 */ /* 0x000fec0003800000 */
.L_x_1878:
[----:B------:R-:W2:Y:S02]  /*4360*/  LDG.E.64 R4, desc[UR36][R4.64] ;  /* 0x0000002404047981 */ /* 0x000ea4000c1e1b00 */
[----:B--2---:R-:W0:Y:S02]  /*4370*/  I2F.U64 R0, R4 ;  /* 0x0000000400007312 */ /* 0x004e240000301000 */
[----:B0-----:R-:W-:Y:S01]  /*4380*/  F2FP.BF16.F32.PACK_AB R0, RZ, R0 ;  /* 0x00000000ff00723e */ /* 0x001fe200000010ff */
[----:B------:R-:W-:Y:S06]  /*4390*/  BRA `(.L_x_1849) ;  /* 0x00000000000c7947 */ /* 0x000fec0003800000 */
.L_x_1877:
[----:B------:R-:W2:Y:S02]  /*43a0*/  LDG.E R4, desc[UR36][R4.64] ;  /* 0x0000002404047981 */ /* 0x000ea4000c1e1900 */
[----:B--2---:R-:W-:-:S04]  /*43b0*/  I2FP.F32.U32 R0, R4 ;  /* 0x0000000400007245 */ /* 0x004fc80000201000 */
[----:B------:R-:W-:-:S07]  /*43c0*/  F2FP.BF16.F32.PACK_AB R0, RZ, R0 ;  /* 0x00000000ff00723e */ /* 0x000fce00000010ff */
.L_x_1849:
[----:B------:R-:W-:Y:S05]  /*43d0*/  BSYNC.RECONVERGENT B6 ;  /* 0x0000000000067941 */ /* 0x000fea0003800200 */
.L_x_1848:
[C---:B01----:R-:W-:Y:S01]  /*43e0*/  VIADD R5, R25.reuse, 0x100 ;  /* 0x0000010019057836 */ /* 0x043fe20000000000 */
[CC--:B------:R-:W-:Y:S01]  /*43f0*/  ISETP.GE.AND P0, PT, R25.reuse, R16.reuse, PT ;  /* 0x000000101900720c */ /* 0x0c0fe20003f06270 */
[----:B------:R-:W-:Y:S01]  /*4400*/  VIADD R23, R25, 0x80 ;  /* 0x0000008019177836 */ /* 0x000fe20000000000 */
[----:B------:R-:W-:Y:S02]  /*4410*/  BSSY.RECONVERGENT B6, `(.L_x_1882) ;  /* 0x000012b000067945 */ /* 0x000fe40003800200 */
[-C--:B------:R-:W-:Y:S01]  /*4420*/  ISETP.GE.AND P2, PT, R5, R16.reuse, PT ;  /* 0x000000100500720c */ /* 0x080fe20003f46270 */
[----:B------:R-:W-:Y:S01]  /*4430*/  VIADD R5, R25, 0x180 ;  /* 0x0000018019057836 */ /* 0x000fe20000000000 */
[----:B------:R-:W-:-:S04]  /*4440*/  ISETP.GE.AND P1, PT, R23, R16, PT ;  /* 0x000000101700720c */ /* 0x000fc80003f26270 */
[----:B------:R-:W-:-:S03]  /*4450*/  ISETP.GE.AND P3, PT, R5, R16, PT ;  /* 0x000000100500720c */ /* 0x000fc60003f66270 */
[----:B-----5:R-:W-:-:S04]  /*4460*/  @!P0 IMAD.U32 R4, R17, 0x10000, RZ ;  /* 0x0001000011048824 */ /* 0x020fc800078e00ff */
[----:B------:R-:W-:Y:S02]  /*4470*/  @!P2 IMAD.U32 R8, R19, 0x10000, RZ ;  /* 0x000100001308a824 */ /* 0x000fe400078e00ff */
[----:B------:R-:W-:Y:S02]  /*4480*/  @!P0 FMUL.FTZ R5, R4, R4 ;  /* 0x0000000404058220 */ /* 0x000fe40000410000 */
[----:B------:R-:W-:Y:S02]  /*4490*/  @!P2 FMUL.FTZ R9, R8, R8 ;  /* 0x000000080809a220 */ /* 0x000fe40000410000 */
[----:B------:R-:W-:Y:S02]  /*44a0*/  @!P3 IMAD.U32 R10, R0, 0x10000, RZ ;  /* 0x00010000000ab824 */ /* 0x000fe400078e00ff */
[----:B------:R-:W0:Y:S01]  /*44b0*/  @!P0 F2F.BF16.F32 R5, R5 ;  /* 0x0000000500058304 */ /* 0x000e220000202000 */
[----:B------:R-:W-:Y:S02]  /*44c0*/  @!P1 IMAD.U32 R0, R18, 0x10000, RZ ;  /* 0x0001000012009824 */ /* 0x000fe400078e00ff */
[----:B------:R-:W-:Y:S01]  /*44d0*/  @!P3 FMUL.FTZ R11, R10, R10 ;  /* 0x0000000a0a0bb220 */ /* 0x000fe20000410000 */
[----:B------:R-:W1:Y:S01]  /*44e0*/  LDC.U8 R18, c[0x0][0x3ac] ;  /* 0x0000eb00ff127b82 */ /* 0x000e620000000000 */
[----:B------:R-:W-:-:S03]  /*44f0*/  @!P1 FMUL.FTZ R6, R0, R0 ;  /* 0x0000000000069220 */ /* 0x000fc60000410000 */
[----:B------:R-:W2:Y:S01]  /*4500*/  @!P2 F2F.BF16.F32 R9, R9 ;  /* 0x000000090009a304 */ /* 0x000ea20000202000 */
[----:B0-----:R-:W-:-:S07]  /*4510*/  @!P0 IMAD.U32 R7, R5, 0x10000, RZ ;  /* 0x0001000005078824 */ /* 0x001fce00078e00ff */
[----:B------:R-:W0:Y:S01]  /*4520*/  @!P3 F2F.BF16.F32 R11, R11 ;  /* 0x0000000b000bb304 */ /* 0x000e220000202000 */
[----:B------:R-:W-:Y:S01]  /*4530*/  @!P0 FMUL.FTZ R7, R4, R7 ;  /* 0x0000000704078220 */ /* 0x000fe20000410000 */
[----:B--2---:R-:W-:-:S06]  /*4540*/  @!P2 IMAD.U32 R5, R9, 0x10000, RZ ;  /* 0x000100000905a824 */ /* 0x004fcc00078e00ff */
[----:B------:R-:W2:Y:S01]  /*4550*/  @!P1 F2F.BF16.F32 R6, R6 ;  /* 0x0000000600069304 */ /* 0x000ea20000202000 */
[----:B------:R-:W-:Y:S01]  /*4560*/  @!P2 FMUL.FTZ R8, R8, R5 ;  /* 0x000000050808a220 */ /* 0x000fe20000410000 */
[----:B0-----:R-:W-:-:S06]  /*4570*/  @!P3 IMAD.U32 R5, R11, 0x10000, RZ ;  /* 0x000100000b05b824 */ /* 0x001fcc00078e00ff */
[----:B------:R0:W3:Y:S01]  /*4580*/  @!P0 F2F.BF16.F32 R3, R7 ;  /* 0x0000000700038304 */ /* 0x0000e20000202000 */
[----:B------:R-:W-:Y:S01]  /*4590*/  @!P3 FMUL.FTZ R10, R10, R5 ;  /* 0x000000050a0ab220 */ /* 0x000fe20000410000 */
[----:B--2---:R-:W-:-:S06]  /*45a0*/  @!P1 IMAD.U32 R5, R6, 0x10000, RZ ;  /* 0x0001000006059824 */ /* 0x004fcc00078e00ff */
[----:B------:R0:W2:Y:S01]  /*45b0*/  @!P2 F2F.BF16.F32 R17, R8 ;  /* 0x000000080011a304 */ /* 0x0000a20000202000 */
[----:B------:R-:W-:-:S07]  /*45c0*/  @!P1 FMUL.FTZ R5, R0, R5 ;  /* 0x0000000500059220 */ /* 0x000fce0000410000 */
[----:B------:R0:W4:Y:S08]  /*45d0*/  @!P3 F2F.BF16.F32 R19, R10 ;  /* 0x0000000a0013b304 */ /* 0x0001300000202000 */
[----:B------:R0:W0:Y:S01]  /*45e0*/  @!P1 F2F.BF16.F32 R22, R5 ;  /* 0x0000000500169304 */ /* 0x0000220000202000 */
[----:B-123--:R-:W-:Y:S05]  /*45f0*/  @P0 BRA `(.L_x_1883) ;  /* 0x0000001000300947 */ /* 0x00efea0003800000 */
[----:B------:R-:W1:Y:S01]  /*4600*/  LDCU UR4, c[0x0][0x3b0] ;  /* 0x00007600ff0477ac */ /* 0x000e620008000800 */
[----:B0-----:R-:W0:Y:S01]  /*4610*/  LDC.64 R8, c[0x0][0x390] ;  /* 0x0000e400ff087b82 */ /* 0x001e220000000a00 */
[----:B------:R-:W-:Y:S01]  /*4620*/  IMAD R0, R2, 0x200, R25 ;  /* 0x0000020002007824 */ /* 0x000fe200078e0219 */
[----:B------:R-:W-:-:S03]  /*4630*/  PRMT R4, R18, 0x9910, RZ ;  /* 0x0000991012047816 */ /* 0x000fc600000000ff */
[----:B-1----:R-:W-:Y:S02]  /*4640*/  IMAD R5, R0, UR4, RZ ;  /* 0x0000000400057c24 */ /* 0x002fe4000f8e02ff */
        /* <DEDUP_REMOVED lines=18> */
.L_x_1887:
[----:B------:R-:W-:Y:S02]  /*4770*/  IMAD.U32 R5, R3, 0x10000, RZ ;  /* 0x0001000003057824 */ /* 0x000fe400078e00ff */
[----:B------:R-:W-:-:S04]  /*4780*/  IMAD.MOV.U32 R25, RZ, RZ, R23 ;  /* 0x000000ffff197224 */ /* 0x000fc800078e0017 */
[----:B------:R-:W0:Y:S02]  /*4790*/  F2I.S64.TRUNC R4, R5 ;  /* 0x0000000500047311 */ /* 0x000e24000020d900 */
[----:B0-----:R0:W-:Y:S01]  /*47a0*/  STG.E.U8 desc[UR36][R8.64], R4 ;  /* 0x0000000408007986 */ /* 0x0011e2000c101124 */
[----:B------:R-:W-:Y:S05]  /*47b0*/  BRA `(.L_x_1883) ;  /* 0x0000000c00c07947 */ /* 0x000fea0003800000 */
.L_x_1886:
        /* <DEDUP_REMOVED lines=11> */
.L_x_1890:
[----:B------:R-:W-:Y:S02]  /*4870*/  IMAD.U32 R3, R3, 0x10000, RZ ;  /* 0x0001000003037824 */ /* 0x000fe400078e00ff */
[----:B------:R-:W-:-:S04]  /*4880*/  IMAD.MOV.U32 R25, RZ, RZ, R23 ;  /* 0x000000ffff197224 */ /* 0x000fc800078e0017 */
[----:B------:R-:W0:Y:S02]  /*4890*/  F2I.FTZ.TRUNC.NTZ R3, R3 ;  /* 0x0000000300037305 */ /* 0x000e24000021f100 */
[----:B0-----:R0:W-:Y:S01]  /*48a0*/  STG.E desc[UR36][R8.64], R3 ;  /* 0x0000000308007986 */ /* 0x0011e2000c101924 */
[----:B------:R-:W-:Y:S05]  /*48b0*/  BRA `(.L_x_1883) ;  /* 0x0000000c00807947 */ /* 0x000fea0003800000 */
.L_x_1889:
[----:B------:R-:W-:Y:S02]  /*48c0*/  IMAD.U32 R3, R3, 0x10000, RZ ;  /* 0x0001000003037824 */ /* 0x000fe400078e00ff */
[----:B------:R-:W-:-:S04]  /*48d0*/  IMAD.MOV.U32 R25, RZ, RZ, R23 ;  /* 0x000000ffff197224 */ /* 0x000fc800078e0017 */
[----:B------:R-:W0:Y:S02]  /*48e0*/  F2I.FTZ.TRUNC.NTZ R3, R3 ;  /* 0x0000000300037305 */ /* 0x000e24000021f100 */
[----:B0-----:R0:W-:Y:S01]  /*48f0*/  STG.E.U16 desc[UR36][R8.64], R3 ;  /* 0x0000000308007986 */ /* 0x0011e2000c101524 */
[----:B------:R-:W-:Y:S05]  /*4900*/  BRA `(.L_x_1883) ;  /* 0x0000000c006c7947 */ /* 0x000fea0003800000 */
.L_x_1885:
        /* <DEDUP_REMOVED lines=10> */
.L_x_1892:
[----:B------:R-:W-:Y:S02]  /*49b0*/  IMAD.U32 R0, R3, 0x10000, RZ ;  /* 0x0001000003007824 */ /* 0x000fe400078e00ff */
[----:B------:R-:W-:-:S03]  /*49c0*/  IMAD.MOV.U32 R25, RZ, RZ, R23 ;  /* 0x000000ffff197224 */ /* 0x000fc600078e0017 */
[----:B------:R-:W-:-:S05]  /*49d0*/  F2FP.F16.F32.PACK_AB R0, RZ, R0 ;  /* 0x00000000ff00723e */ /* 0x000fca00000000ff */
[----:B------:R0:W-:Y:S01]  /*49e0*/  STG.E.U16 desc[UR36][R8.64], R0 ;  /* 0x0000000008007986 */ /* 0x0001e2000c101524 */
[----:B------:R-:W-:Y:S05]  /*49f0*/  BRA `(.L_x_1883) ;  /* 0x0000000c00307947 */ /* 0x000fea0003800000 */
.L_x_1891:
        /* <DEDUP_REMOVED lines=11> */
.L_x_1894:
[----:B------:R-:W-:Y:S02]  /*4ab0*/  IMAD.U32 R3, R3, 0x10000, RZ ;  /* 0x0001000003037824 */ /* 0x000fe400078e00ff */
[----:B------:R-:W-:-:S03]  /*4ac0*/  IMAD.MOV.U32 R25, RZ, RZ, R23 ;  /* 0x000000ffff197224 */ /* 0x000fc600078e0017 */
[----:B------:R-:W-:-:S04]  /*4ad0*/  F2FP.F16.F32.PACK_AB R3, RZ, R3 ;  /* 0x00000003ff03723e */ /* 0x000fc800000000ff */
[----:B------:R-:W-:-:S05]  /*4ae0*/  PRMT R3, R3, 0x5410, RZ ;  /* 0x0000541003037816 */ /* 0x000fca00000000ff */
[----:B------:R0:W-:Y:S01]  /*4af0*/  STG.E desc[UR36][R8.64], R3 ;  /* 0x0000000308007986 */ /* 0x0001e2000c101924 */
[----:B------:R-:W-:Y:S05]  /*4b00*/  BRA `(.L_x_1883) ;  /* 0x0000000800ec7947 */ /* 0x000fea0003800000 */
.L_x_1893:
[----:B------:R-:W-:Y:S02]  /*4b10*/  IMAD.U32 R4, R3, 0x10000, RZ ;  /* 0x0001000003047824 */ /* 0x000fe400078e00ff */
[----:B------:R-:W-:Y:S02]  /*4b20*/  IMAD.MOV.U32 R25, RZ, RZ, R23 ;  /* 0x000000ffff197224 */ /* 0x000fe400078e0017 */
[----:B------:R-:W-:-:S06]  /*4b30*/  FMUL.FTZ R4, R4, 1 ;  /* 0x3f80000004047820 */ /* 0x000fcc0000410000 */
[----:B------:R-:W0:Y:S02]  /*4b40*/  F2F.F64.F32 R4, R4 ;  /* 0x0000000400047310 */ /* 0x000e240000201800 */
[----:B0-----:R0:W-:Y:S01]  /*4b50*/  STG.E.64 desc[UR36][R8.64], R4 ;  /* 0x0000000408007986 */ /* 0x0011e2000c101b24 */
[----:B------:R-:W-:Y:S05]  /*4b60*/  BRA `(.L_x_1883) ;  /* 0x0000000800d47947 */ /* 0x000fea0003800000 */
.L_x_1884:
        /* <DEDUP_REMOVED lines=14> */
.L_x_1897:
[----:B------:R-:W-:Y:S01]  /*4c50*/  IMAD.U32 R3, R3, 0x10000, RZ ;  /* 0x0001000003037824 */ /* 0x000fe200078e00ff */
[----:B------:R-:W-:Y:S01]  /*4c60*/  CS2R R6, SRZ ;  /* 0x0000000000067805 */ /* 0x000fe2000001ff00 */
[----:B------:R-:W-:Y:S02]  /*4c70*/  IMAD.MOV.U32 R25, RZ, RZ, R23 ;  /* 0x000000ffff197224 */ /* 0x000fe400078e0017 */
[----:B------:R-:W-:-:S04]  /*4c80*/  FMUL.FTZ R3, R3, 1 ;  /* 0x3f80000003037820 */ /* 0x000fc80000410000 */
[----:B------:R-:W0:Y:S02]  /*4c90*/  F2F.F64.F32 R4, R3 ;  /* 0x0000000300047310 */ /* 0x000e240000201800 */
[----:B0-----:R0:W-:Y:S01]  /*4ca0*/  STG.E.128 desc[UR36][R8.64], R4 ;  /* 0x0000000408007986 */ /* 0x0011e2000c101d24 */
[----:B------:R-:W-:Y:S05]  /*4cb0*/  BRA `(.L_x_1883) ;  /* 0x0000000800807947 */ /* 0x000fea0003800000 */
.L_x_1896:
        /* <DEDUP_REMOVED lines=19> */
.L_x_1901:
[----:B------:R-:W-:Y:S05]  /*4df0*/  BSYNC.RECONVERGENT B0 ;  /* 0x0000000000007941 */ /* 0x000fea0003800200 */
.L_x_1900:
[----:B------:R-:W-:Y:S01]  /*4e00*/  LOP3.LUT R5, R0, 0x80, R5, 0xf8, !PT ;  /* 0x0000008000057812 */ /* 0x000fe200078ef805 */
[----:B------:R-:W-:-:S04]  /*4e10*/  IMAD.MOV.U32 R25, RZ, RZ, R23 ;  /* 0x000000ffff197224 */ /* 0x000fc800078e0017 */
[----:B------:R3:W-:Y:S01]  /*4e20*/  STG.E.U8 desc[UR36][R8.64], R5 ;  /* 0x0000000508007986 */ /* 0x0007e2000c101124 */
[----:B------:R-:W-:Y:S05]  /*4e30*/  BRA `(.L_x_1883) ;  /* 0x0000000800207947 */ /* 0x000fea0003800000 */
.L_x_1899:
        /* <DEDUP_REMOVED lines=15> */
.L_x_1903:
[----:B------:R-:W-:Y:S05]  /*4f30*/  BSYNC.RECONVERGENT B0 ;  /* 0x0000000000007941 */ /* 0x000fea0003800200 */
.L_x_1902:
[----:B------:R-:W-:Y:S01]  /*4f40*/  LOP3.LUT R5, R0, 0x80, R5, 0xf8, !PT ;  /* 0x0000008000057812 */ /* 0x000fe200078ef805 */
[----:B------:R-:W-:-:S04]  /*4f50*/  IMAD.MOV.U32 R25, RZ, RZ, R23 ;  /* 0x000000ffff197224 */ /* 0x000fc800078e0017 */
[----:B------:R2:W-:Y:S01]  /*4f60*/  STG.E.U8 desc[UR36][R8.64], R5 ;  /* 0x0000000508007986 */ /* 0x0005e2000c101124 */
[----:B------:R-:W-:Y:S05]  /*4f70*/  BRA `(.L_x_1883) ;  /* 0x0000000400d07947 */ /* 0x000fea0003800000 */
.L_x_1898:
[----:B------:R1:W-:Y:S01]  /*4f80*/  STG.E.U16 desc[UR36][R8.64], R3 ;  /* 0x0000000308007986 */ /* 0x0003e2000c101524 */
[----:B------:R-:W-:Y:S01]  /*4f90*/  IMAD.MOV.U32 R25, RZ, RZ, R23 ;  /* 0x000000ffff197224 */ /* 0x000fe200078e0017 */
[----:B------:R-:W-:Y:S06]  /*4fa0*/  BRA `(.L_x_1883) ;  /* 0x0000000400c47947 */ /* 0x000fec0003800000 */
.L_x_1895:
        /* <DEDUP_REMOVED lines=13> */
.L_x_1906:
        /* <DEDUP_REMOVED lines=13> */
.L_x_1909:
[----:B------:R-:W-:-:S04]  /*5150*/  SHF.R.U32.HI R0, RZ, 0x14, R3 ;  /* 0x00000014ff007819 */ /* 0x000fc80000011603 */
[----:B------:R-:W-:-:S04]  /*5160*/  LOP3.LUT R0, R0, 0x1, RZ, 0xc0, !PT ;  /* 0x0000000100007812 */ /* 0x000fc800078ec0ff */
[----:B------:R-:W-:-:S04]  /*5170*/  IADD3 R0, PT, PT, R3, 0x487ffff, R0 ;  /* 0x0487ffff03007810 */ /* 0x000fc80007ffe000 */
[----:B------:R-:W-:-:S04]  /*5180*/  SHF.R.U32.HI R0, RZ, 0x14, R0 ;  /* 0x00000014ff007819 */ /* 0x000fc80000011600 */
[----:B------:R-:W-:-:S07]  /*5190*/  LOP3.LUT R0, R0, 0xff, RZ, 0xc0, !PT ;  /* 0x000000ff00007812 */ /* 0x000fce00078ec0ff */
.L_x_1910:
[----:B------:R-:W-:-:S04]  /*51a0*/  SHF.R.U32.HI R3, RZ, 0x18, R3 ;  /* 0x00000018ff037819 */ /* 0x000fc80000011603 */
[----:B------:R-:W-:-:S04]  /*51b0*/  LOP3.LUT R0, R0, 0x80, R3, 0xf8, !PT ;  /* 0x0000008000007812 */ /* 0x000fc800078ef803 */
[----:B------:R-:W-:-:S07]  /*51c0*/  PRMT R4, R0, 0x7610, R4 ;  /* 0x0000761000047816 */ /* 0x000fce0000000004 */
.L_x_1908:
[----:B------:R-:W-:Y:S05]  /*51d0*/  BSYNC.RECONVERGENT B0 ;  /* 0x0000000000007941 */ /* 0x000fea0003800200 */
.L_x_1907:
[----:B------:R0:W-:Y:S01]  /*51e0*/  STG.E.U8 desc[UR36][R8.64], R4 ;  /* 0x0000000408007986 */ /* 0x0001e2000c101124 */
[----:B------:R-:W-:Y:S01]  /*51f0*/  IMAD.MOV.U32 R25, RZ, RZ, R23 ;  /* 0x000000ffff197224 */ /* 0x000fe200078e0017 */
[----:B------:R-:W-:Y:S06]  /*5200*/  BRA `(.L_x_1883) ;  /* 0x00000004002c7947 */ /* 0x000fec0003800000 */
.L_x_1905:
        /* <DEDUP_REMOVED lines=13> */
.L_x_1913:
[----:B------:R-:W-:-:S04]  /*52e0*/  SHF.R.U32.HI R0, RZ, 0x15, R3 ;  /* 0x00000015ff007819 */ /* 0x000fc80000011603 */
[----:B------:R-:W-:-:S04]  /*52f0*/  LOP3.LUT R0, R0, 0x1, RZ, 0xc0, !PT ;  /* 0x0000000100007812 */ /* 0x000fc800078ec0ff */
[----:B------:R-:W-:-:S04]  /*5300*/  IADD3 R0, PT, PT, R3, 0x88fffff, R0 ;  /* 0x088fffff03007810 */ /* 0x000fc80007ffe000 */
[----:B------:R-:W-:-:S04]  /*5310*/  SHF.R.U32.HI R0, RZ, 0x15, R0 ;  /* 0x00000015ff007819 */ /* 0x000fc80000011600 */
[----:B------:R-:W-:-:S07]  /*5320*/  LOP3.LUT R0, R0, 0xff, RZ, 0xc0, !PT ;  /* 0x000000ff00007812 */ /* 0x000fce00078ec0ff */
.L_x_1914:
[----:B------:R-:W-:-:S04]  /*5330*/  SHF.R.U32.HI R3, RZ, 0x18, R3 ;  /* 0x00000018ff037819 */ /* 0x000fc80000011603 */
[----:B------:R-:W-:-:S04]  /*5340*/  LOP3.LUT R0, R0, 0x80, R3, 0xf8, !PT ;  /* 0x0000008000007812 */ /* 0x000fc800078ef803 */
[----:B------:R-:W-:-:S07]  /*5350*/  PRMT R4, R0, 0x7610, R4 ;  /* 0x0000761000047816 */ /* 0x000fce0000000004 */
.L_x_1912:
[----:B------:R-:W-:Y:S05]  /*5360*/  BSYNC.RECONVERGENT B0 ;  /* 0x0000000000007941 */ /* 0x000fea0003800200 */
.L_x_1911:
[----:B------:R0:W-:Y:S01]  /*5370*/  STG.E.U8 desc[UR36][R8.64], R4 ;  /* 0x0000000408007986 */ /* 0x0001e2000c101124 */
[----:B------:R-:W-:Y:S01]  /*5380*/  IMAD.MOV.U32 R25, RZ, RZ, R23 ;  /* 0x000000ffff197224 */ /* 0x000fe200078e0017 */
[----:B------:R-:W-:Y:S06]  /*5390*/  BRA `(.L_x_1883) ;  /* 0x0000000000c87947 */ /* 0x000fec0003800000 */
.L_x_1904:
[----:B------:R-:W-:-:S13]  /*53a0*/  ISETP.NE.AND P0, PT, R0, 0x1c, PT ;  /* 0x0000001c0000780c */ /* 0x000fda0003f05270 */
[----:B------:R-:W-:Y:S05]  /*53b0*/  @!P0 BRA `(.L_x_1915) ;  /* 0x0000000000b08947 */ /* 0x000fea0003800000 */
[----:B------:R-:W-:-:S13]  /*53c0*/  ISETP.NE.AND P0, PT, R0, 0x1d, PT ;  /* 0x0000001d0000780c */ /* 0x000fda0003f05270 */
[----:B------:R-:W-:Y:S05]  /*53d0*/  @!P0 BRA `(.L_x_1916) ;  /* 0x0000000000948947 */ /* 0x000fea0003800000 */
[----:B------:R-:W-:-:S13]  /*53e0*/  ISETP.NE.AND P0, PT, R0, 0x2c, PT ;  /* 0x0000002c0000780c */ /* 0x000fda0003f05270 */
[----:B------:R-:W-:Y:S05]  /*53f0*/  @!P0 BRA `(.L_x_1917) ;  /* 0x0000000000488947 */ /* 0x000fea0003800000 */
.L_x_1888:
        /* <DEDUP_REMOVED lines=16> */
.L_x_1918:
[----:B------:R-:W-:Y:S01]  /*5500*/  IMAD.MOV.U32 R25, RZ, RZ, R23 ;  /* 0x000000ffff197224 */ /* 0x000fe200078e0017 */
[----:B------:R-:W-:Y:S06]  /*5510*/  BRA `(.L_x_1883) ;  /* 0x0000000000687947 */ /* 0x000fec0003800000 */
.L_x_1917:
        /* <DEDUP_REMOVED lines=17> */
.L_x_1916:
[----:B------:R-:W-:Y:S02]  /*5630*/  IMAD.U32 R4, R3, 0x10000, RZ ;  /* 0x0001000003047824 */ /* 0x000fe400078e00ff */
[----:B------:R-:W-:-:S04]  /*5640*/  IMAD.MOV.U32 R25, RZ, RZ, R23 ;  /* 0x000000ffff197224 */ /* 0x000fc800078e0017 */
[----:B------:R-:W0:Y:S02]  /*5650*/  F2I.U64.TRUNC R4, R4 ;  /* 0x0000000400047311 */ /* 0x000e24000020d800 */
[----:B0-----:R0:W-:Y:S01]  /*5660*/  STG.E.64 desc[UR36][R8.64], R4 ;  /* 0x0000000408007986 */ /* 0x0011e2000c101b24 */
[----:B------:R-:W-:Y:S05]  /*5670*/  BRA `(.L_x_1883) ;  /* 0x0000000000107947 */ /* 0x000fea0003800000 */
.L_x_1915:
[----:B------:R-:W-:Y:S02]  /*5680*/  IMAD.U32 R3, R3, 0x10000, RZ ;  /* 0x0001000003037824 */ /* 0x000fe400078e00ff */
[----:B------:R-:W-:-:S04]  /*5690*/  IMAD.MOV.U32 R25, RZ, RZ, R23 ;  /* 0x000000ffff197224 */ /* 0x000fc800078e0017 */
[----:B------:R-:W0:Y:S02]  /*56a0*/  F2I.FTZ.U32.TRUNC.NTZ R3, R3 ;  /* 0x0000000300037305 */ /* 0x000e24000021f000 */
[----:B0-----:R0:W-:Y:S02]  /*56b0*/  STG.E desc[UR36][R8.64], R3 ;  /* 0x0000000308007986 */ /* 0x0011e4000c101924 */
.L_x_1883:
[----:B------:R-:W-:Y:S05]  /*56c0*/  BSYNC.RECONVERGENT B6 ;  /* 0x0000000000067941 */ /* 0x000fea0003800200 */
.L_x_1882:
[----:B------:R-:W-:Y:S01]  /*56d0*/  ISETP.GE.AND P0, PT, R25, R16, PT ;  /* 0x000000101900720c */ /* 0x000fe20003f06270 */
[----:B------:R-:W-:-:S12]  /*56e0*/  BSSY.RECONVERGENT B6, `(.L_x_1919) ;  /* 0x00001f0000067945 */ /* 0x000fd80003800200 */
        /* <DEDUP_REMOVED lines=19> */
[----:B------:R-:W-:-:S04]  /*5820*/  IMAD.U32 R22, R22, 0x10000, RZ ;  /* 0x0001000016167824 */ /* 0x000fc800078e00ff */
[----:B------:R-:W0:Y:S02]  /*5830*/  F2I.FTZ.TRUNC.NTZ R3, R22 ;  /* 0x0000001600037305 */ /* 0x000e24000021f100 */
[----:B0-----:R0:W-:Y:S01]  /*5840*/  STG.E.U8 desc[UR36][R8.64], R3 ;  /* 0x0000000308007986 */ /* 0x0011e2000c101124 */
[----:B------:R-:W-:Y:S05]  /*5850*/  BRA `(.L_x_1926) ;  /* 0x0000000c007c7947 */ /* 0x000fea0003800000 */
.L_x_1924:
[----:B------:R-:W-:-:S06]  /*5860*/  IMAD.U32 R5, R22, 0x10000, RZ ;  /* 0x0001000016057824 */ /* 0x000fcc00078e00ff */
[----:B------:R-:W0:Y:S02]  /*5870*/  F2I.S64.TRUNC R4, R5 ;  /* 0x0000000500047311 */ /* 0x000e24000020d900 */
[----:B0-----:R0:W-:Y:S01]  /*5880*/  STG.E.U8 desc[UR36][R8.64], R4 ;  /* 0x0000000408007986 */ /* 0x0011e2000c101124 */
[----:B------:R-:W-:Y:S05]  /*5890*/  BRA `(.L_x_1926) ;  /* 0x0000000c006c7947 */ /* 0x000fea0003800000 */
.L_x_1923:
        /* <DEDUP_REMOVED lines=10> */
.L_x_1928:
[----:B------:R-:W-:-:S04]  /*5940*/  IMAD.U32 R22, R22, 0x10000, RZ ;  /* 0x0001000016167824 */ /* 0x000fc800078e00ff */
[----:B------:R-:W0:Y:S02]  /*5950*/  F2I.FTZ.TRUNC.NTZ R3, R22 ;  /* 0x0000001600037305 */ /* 0x000e24000021f100 */
[----:B0-----:R0:W-:Y:S01]  /*5960*/  STG.E desc[UR36][R8.64], R3 ;  /* 0x0000000308007986 */ /* 0x0011e2000c101924 */
[----:B------:R-:W-:Y:S05]  /*5970*/  BRA `(.L_x_1926) ;  /* 0x0000000c00347947 */ /* 0x000fea0003800000 */
.L_x_1927:
[----:B------:R-:W-:-:S04]  /*5980*/  IMAD.U32 R22, R22, 0x10000, RZ ;  /* 0x0001000016167824 */ /* 0x000fc800078e00ff */
[----:B------:R-:W0:Y:S02]  /*5990*/  F2I.FTZ.TRUNC.NTZ R3, R22 ;  /* 0x0000001600037305 */ /* 0x000e24000021f100 */
[----:B0-----:R0:W-:Y:S01]  /*59a0*/  STG.E.U16 desc[UR36][R8.64], R3 ;  /* 0x0000000308007986 */ /* 0x0011e2000c101524 */
[----:B------:R-:W-:Y:S05]  /*59b0*/  BRA `(.L_x_1926) ;  /* 0x0000000c00247947 */ /* 0x000fea0003800000 */
.L_x_1922:
        /* <DEDUP_REMOVED lines=9> */
.L_x_1930:
[----:B------:R-:W-:-:S05]  /*5a50*/  IMAD.U32 R0, R22, 0x10000, RZ ;  /* 0x0001000016007824 */ /* 0x000fca00078e00ff */
[----:B------:R-:W-:-:S05]  /*5a60*/  F2FP.F16.F32.PACK_AB R0, RZ, R0 ;  /* 0x00000000ff00723e */ /* 0x000fca00000000ff */
[----:B------:R0:W-:Y:S01]  /*5a70*/  STG.E.U16 desc[UR36][R8.64], R0 ;  /* 0x0000000008007986 */ /* 0x0001e2000c101524 */
[----:B------:R-:W-:Y:S05]  /*5a80*/  BRA `(.L_x_1926) ;  /* 0x0000000800f07947 */ /* 0x000fea0003800000 */
.L_x_1929:
        /* <DEDUP_REMOVED lines=10> */
.L_x_1932:
[----:B------:R-:W-:-:S05]  /*5b30*/  IMAD.U32 R22, R22, 0x10000, RZ ;  /* 0x0001000016167824 */ /* 0x000fca00078e00ff */
[----:B------:R-:W-:-:S04]  /*5b40*/  F2FP.F16.F32.PACK_AB R3, RZ, R22 ;  /* 0x00000016ff03723e */ /* 0x000fc800000000ff */
[----:B------:R-:W-:-:S05]  /*5b50*/  PRMT R3, R3, 0x5410, RZ ;  /* 0x0000541003037816 */ /* 0x000fca00000000ff */
[----:B------:R0:W-:Y:S01]  /*5b60*/  STG.E desc[UR36][R8.64], R3 ;  /* 0x0000000308007986 */ /* 0x0001e2000c101924 */
[----:B------:R-:W-:Y:S05]  /*5b70*/  BRA `(.L_x_1926) ;  /* 0x0000000800b47947 */ /* 0x000fea0003800000 */
.L_x_1931:
[----:B------:R-:W-:-:S04]  /*5b80*/  IMAD.U32 R4, R22, 0x10000, RZ ;  /* 0x0001000016047824 */ /* 0x000fc800078e00ff */
[----:B------:R-:W-:-:S06]  /*5b90*/  FMUL.FTZ R4, R4, 1 ;  /* 0x3f80000004047820 */ /* 0x000fcc0000410000 */
[----:B------:R-:W0:Y:S02]  /*5ba0*/  F2F.F64.F32 R4, R4 ;  /* 0x0000000400047310 */ /* 0x000e240000201800 */
[----:B0-----:R0:W-:Y:S01]  /*5bb0*/  STG.E.64 desc[UR36][R8.64], R4 ;  /* 0x0000000408007986 */ /* 0x0011e2000c101b24 */
[----:B------:R-:W-:Y:S05]  /*5bc0*/  BRA `(.L_x_1926) ;  /* 0x0000000800a07947 */ /* 0x000fea0003800000 */
.L_x_1921:
        /* <DEDUP_REMOVED lines=14> */
.L_x_1936:
        /* <DEDUP_REMOVED lines=17> */
.L_x_1939:
[----:B------:R-:W-:-:S04]  /*5dc0*/  SHF.R.U32.HI R3, RZ, 0x18, R5 ;  /* 0x00000018ff037819 */ /* 0x000fc80000011605 */
[----:B------:R-:W-:-:S04]  /*5dd0*/  LOP3.LUT R0, R0, 0x80, R3, 0xf8, !PT ;  /* 0x0000008000007812 */ /* 0x000fc800078ef803 */
[----:B------:R-:W-:-:S07]  /*5de0*/  PRMT R4, R0, 0x7610, R4 ;  /* 0x0000761000047816 */ /* 0x000fce0000000004 */
.L_x_1938:
[----:B------:R-:W-:Y:S05]  /*5df0*/  BSYNC.RECONVERGENT B0 ;  /* 0x0000000000007941 */ /* 0x000fea0003800200 */
.L_x_1937:
[----:B------:R0:W-:Y:S01]  /*5e00*/  STG.E.U8 desc[UR36][R8.64], R4 ;  /* 0x0000000408007986 */ /* 0x0001e2000c101124 */
[----:B------:R-:W-:Y:S05]  /*5e10*/  BRA `(.L_x_1926) ;  /* 0x00000008000c7947 */ /* 0x000fea0003800000 */
.L_x_1935:
        /* <DEDUP_REMOVED lines=17> */
.L_x_1942:
[----:B------:R-:W-:-:S04]  /*5f30*/  SHF.R.U32.HI R3, RZ, 0x18, R5 ;  /* 0x00000018ff037819 */ /* 0x000fc80000011605 */
[----:B------:R-:W-:-:S04]  /*5f40*/  LOP3.LUT R0, R0, 0x80, R3, 0xf8, !PT ;  /* 0x0000008000007812 */ /* 0x000fc800078ef803 */
[----:B------:R-:W-:-:S07]  /*5f50*/  PRMT R4, R0, 0x7610, R4 ;  /* 0x0000761000047816 */ /* 0x000fce0000000004 */
.L_x_1941:
[----:B------:R-:W-:Y:S05]  /*5f60*/  BSYNC.RECONVERGENT B0 ;  /* 0x0000000000007941 */ /* 0x000fea0003800200 */
.L_x_1940:
[----:B------:R0:W-:Y:S01]  /*5f70*/  STG.E.U8 desc[UR36][R8.64], R4 ;  /* 0x0000000408007986 */ /* 0x0001e2000c101124 */
[----:B------:R-:W-:Y:S05]  /*5f80*/  BRA `(.L_x_1926) ;  /* 0x0000000400b07947 */ /* 0x000fea0003800000 */
.L_x_1934:
        /* <DEDUP_REMOVED lines=22> */
.L_x_1944:
[----:B------:R-:W-:-:S06]  /*60f0*/  IMAD.U32 R4, R22, 0x10000, RZ ;  /* 0x0001000016047824 */ /* 0x000fcc00078e00ff */
[----:B------:R-:W0:Y:S02]  /*6100*/  F2I.U64.TRUNC R4, R4 ;  /* 0x0000000400047311 */ /* 0x000e24000020d800 */
[----:B0-----:R0:W-:Y:S01]  /*6110*/  STG.E.64 desc[UR36][R8.64], R4 ;  /* 0x0000000408007986 */ /* 0x0011e2000c101b24 */
[----:B------:R-:W-:Y:S05]  /*6120*/  BRA `(.L_x_1926) ;  /* 0x0000000400487947 */ /* 0x000fea0003800000 */
.L_x_1943:
[----:B------:R-:W-:-:S04]  /*6130*/  IMAD.U32 R22, R22, 0x10000, RZ ;  /* 0x0001000016167824 */ /* 0x000fc800078e00ff */
[----:B------:R-:W0:Y:S02]  /*6140*/  F2I.FTZ.U32.TRUNC.NTZ R3, R22 ;  /* 0x0000001600037305 */ /* 0x000e24000021f000 */
[----:B0-----:R0:W-:Y:S01]  /*6150*/  STG.E desc[UR36][R8.64], R3 ;  /* 0x0000000308007986 */ /* 0x0011e2000c101924 */
[----:B------:R-:W-:Y:S05]  /*6160*/  BRA `(.L_x_1926) ;  /* 0x0000000400387947 */ /* 0x000fea0003800000 */
.L_x_1933:
        /* <DEDUP_REMOVED lines=11> */
.L_x_1946:
[----:B------:R-:W-:Y:S01]  /*6220*/  IMAD.U32 R22, R22, 0x10000, RZ ;  /* 0x0001000016167824 */ /* 0x000fe200078e00ff */
[----:B------:R-:W-:-:S03]  /*6230*/  CS2R R6, SRZ ;  /* 0x0000000000067805 */ /* 0x000fc6000001ff00 */
[----:B------:R-:W-:-:S06]  /*6240*/  FMUL.FTZ R4, R22, 1 ;  /* 0x3f80000016047820 */ /* 0x000fcc0000410000 */
[----:B------:R-:W0:Y:S02]  /*6250*/  F2F.F64.F32 R4, R4 ;  /* 0x0000000400047310 */ /* 0x000e240000201800 */
[----:B0-----:R0:W-:Y:S01]  /*6260*/  STG.E.128 desc[UR36][R8.64], R4 ;  /* 0x0000000408007986 */ /* 0x0011e2000c101d24 */
[----:B------:R-:W-:Y:S05]  /*6270*/  BRA `(.L_x_1926) ;  /* 0x0000000000f47947 */ /* 0x000fea0003800000 */
.L_x_1945:
[----:B------:R-:W-:-:S13]  /*6280*/  ISETP.NE.AND P0, PT, R0, 0xf, PT ;  /* 0x0000000f0000780c */ /* 0x000fda0003f05270 */
[----:B------:R-:W-:Y:S05]  /*6290*/  @!P0 BRA `(.L_x_1947) ;  /* 0x0000000000e88947 */ /* 0x000fea0003800000 */
[----:B------:R-:W-:-:S13]  /*62a0*/  ISETP.NE.AND P0, PT, R0, 0x17, PT ;  /* 0x000000170000780c */ /* 0x000fda0003f05270 */
[----:B------:R-:W-:Y:S05]  /*62b0*/  @!P0 BRA `(.L_x_1948) ;  /* 0x0000000000908947 */ /* 0x000fea0003800000 */
[----:B------:R-:W-:-:S13]  /*62c0*/  ISETP.NE.AND P0, PT, R0, 0x18, PT ;  /* 0x000000180000780c */ /* 0x000fda0003f05270 */
[----:B------:R-:W-:Y:S05]  /*62d0*/  @!P0 BRA `(.L_x_1949) ;  /* 0x0000000000448947 */ /* 0x000fea0003800000 */
.L_x_1925:
        /* <DEDUP_REMOVED lines=16> */
.L_x_1950:
[----:B------:R-:W-:Y:S05]  /*63e0*/  BRA `(.L_x_1926) ;  /* 0x0000000000987947 */ /* 0x000fea0003800000 */
.L_x_1949:
        /* <DEDUP_REMOVED lines=13> */
.L_x_1952:
[----:B------:R-:W-:Y:S05]  /*64c0*/  BSYNC.RECONVERGENT B0 ;  /* 0x0000000000007941 */ /* 0x000fea0003800200 */
.L_x_1951:
[----:B------:R-:W-:-:S05]  /*64d0*/  LOP3.LUT R3, R0, 0x80, R3, 0xf8, !PT ;  /* 0x0000008000037812 */ /* 0x000fca00078ef803 */
[----:B------:R2:W-:Y:S01]  /*64e0*/  STG.E.U8 desc[UR36][R8.64], R3 ;  /* 0x0000000308007986 */ /* 0x0005e2000c101124 */
[----:B------:R-:W-:Y:S05]  /*64f0*/  BRA `(.L_x_1926) ;  /* 0x0000000000547947 */ /* 0x000fea0003800000 */
.L_x_1948:
        /* <DEDUP_REMOVED lines=12> */
.L_x_1954:
[----:B------:R-:W-:Y:S01]  /*65c0*/  IMAD.MOV.U32 R0, RZ, RZ, 0x7f ;  /* 0x0000007fff007424 */ /* 0x000fe200078e00ff */
[----:B------:R-:W-:-:S04]  /*65d0*/  ISETP.GT.U32.AND P0, PT, R4, 0x7f800000, PT ;  /* 0x7f8000000400780c */ /* 0x000fc80003f04070 */
[----:B------:R-:W-:-:S09]  /*65e0*/  SEL R0, R0, 0x7c, P0 ;  /* 0x0000007c00007807 */ /* 0x000fd20000000000 */
.L_x_1955:
[----:B------:R-:W-:Y:S05]  /*65f0*/  BSYNC.RECONVERGENT B0 ;  /* 0x0000000000007941 */ /* 0x000fea0003800200 */
.L_x_1953:
[----:B------:R-:W-:-:S04]  /*6600*/  SHF.R.U32.HI R3, RZ, 0x18, R3 ;  /* 0x00000018ff037819 */ /* 0x000fc80000011603 */
[----:B------:R-:W-:-:S05]  /*6610*/  LOP3.LUT R3, R0, 0x80, R3, 0xf8, !PT ;  /* 0x0000008000037812 */ /* 0x000fca00078ef803 */
[----:B------:R1:W-:Y:S01]  /*6620*/  STG.E.U8 desc[UR36][R8.64], R3 ;  /* 0x0000000308007986 */ /* 0x0003e2000c101124 */
[----:B------:R-:W-:Y:S05]  /*6630*/  BRA `(.L_x_1926) ;  /* 0x0000000000047947 */ /* 0x000fea0003800000 */
.L_x_1947:
[----:B------:R0:W-:Y:S02]  /*6640*/  STG.E.U16 desc[UR36][R8.64], R22 ;  /* 0x0000001608007986 */ /* 0x0001e4000c101524 */
.L_x_1926:
        /* <DEDUP_REMOVED lines=25> */
.L_x_1959:
[----:B------:R-:W-:-:S06]  /*67e0*/  IMAD.U32 R5, R17, 0x10000, RZ ;  /* 0x0001000011057824 */ /* 0x000fcc00078e00ff */
[----:B------:R-:W0:Y:S02]  /*67f0*/  F2I.S64.TRUNC R4, R5 ;  /* 0x0000000500047311 */ /* 0x000e24000020d900 */
[----:B0-----:R0:W-:Y:S01]  /*6800*/  STG.E.U8 desc[UR36][R8.64], R4 ;  /* 0x0000000408007986 */ /* 0x0011e2000c101124 */
[----:B------:R-:W-:Y:S05]  /*6810*/  BRA `(.L_x_1961) ;  /* 0x0000000c006c7947 */ /* 0x000fea0003800000 */
.L_x_1958:
        /* <DEDUP_REMOVED lines=10> */
.L_x_1963:
[----:B------:R-:W-:-:S06]  /*68c0*/  IMAD.U32 R17, R17, 0x10000, RZ ;  /* 0x0001000011117824 */ /* 0x000fcc00078e00ff */
[----:B------:R-:W0:Y:S02]  /*68d0*/  F2I.FTZ.TRUNC.NTZ R17, R17 ;  /* 0x0000001100117305 */ /* 0x000e24000021f100 */
[----:B0-----:R3:W-:Y:S01]  /*68e0*/  STG.E desc[UR36][R8.64], R17 ;  /* 0x0000001108007986 */ /* 0x0017e2000c101924 */
[----:B------:R-:W-:Y:S05]  /*68f0*/  BRA `(.L_x_1961) ;  /* 0x0000000c00347947 */ /* 0x000fea0003800000 */
.L_x_1962:
[----:B------:R-:W-:-:S06]  /*6900*/  IMAD.U32 R17, R17, 0x10000, RZ ;  /* 0x0001000011117824 */ /* 0x000fcc00078e00ff */
[----:B------:R-:W0:Y:S02]  /*6910*/  F2I.FTZ.TRUNC.NTZ R17, R17 ;  /* 0x0000001100117305 */ /* 0x000e24000021f100 */
[----:B0-----:R2:W-:Y:S01]  /*6920*/  STG.E.U16 desc[UR36][R8.64], R17 ;  /* 0x0000001108007986 */ /* 0x0015e2000c101524 */
[----:B------:R-:W-:Y:S05]  /*6930*/  BRA `(.L_x_1961) ;  /* 0x0000000c00247947 */ /* 0x000fea0003800000 */
.L_x_1957:
        /* <DEDUP_REMOVED lines=9> */
.L_x_1965:
[----:B------:R-:W-:-:S05]  /*69d0*/  IMAD.U32 R0, R17, 0x10000, RZ ;  /* 0x0001000011007824 */ /* 0x000fca00078e00ff */
[----:B------:R-:W-:-:S05]  /*69e0*/  F2FP.F16.F32.PACK_AB R0, RZ, R0 ;  /* 0x00000000ff00723e */ /* 0x000fca00000000ff */
[----:B------:R0:W-:Y:S01]  /*69f0*/  STG.E.U16 desc[UR36][R8.64], R0 ;  /* 0x0000000008007986 */ /* 0x0001e2000c101524 */
[----:B------:R-:W-:Y:S05]  /*6a00*/  BRA `(.L_x_1961) ;  /* 0x0000000800f07947 */ /* 0x000fea0003800000 */
.L_x_1964:
        /* <DEDUP_REMOVED lines=10> */
.L_x_1967:
[----:B------:R-:W-:-:S05]  /*6ab0*/  IMAD.U32 R17, R17, 0x10000, RZ ;  /* 0x0001000011117824 */ /* 0x000fca00078e00ff */
[----:B------:R-:W-:-:S04]  /*6ac0*/  F2FP.F16.F32.PACK_AB R3, RZ, R17 ;  /* 0x00000011ff03723e */ /* 0x000fc800000000ff */
[----:B------:R-:W-:-:S05]  /*6ad0*/  PRMT R3, R3, 0x5410, RZ ;  /* 0x0000541003037816 */ /* 0x000fca00000000ff */
[----:B------:R0:W-:Y:S01]  /*6ae0*/  STG.E desc[UR36][R8.64], R3 ;  /* 0x0000000308007986 */ /* 0x0001e2000c101924 */
[----:B------:R-:W-:Y:S05]  /*6af0*/  BRA `(.L_x_1961) ;  /* 0x0000000800b47947 */ /* 0x000fea0003800000 */
.L_x_1966:
[----:B------:R-:W-:-:S04]  /*6b00*/  IMAD.U32 R4, R17, 0x10000, RZ ;  /* 0x0001000011047824 */ /* 0x000fc800078e00ff */
[----:B------:R-:W-:-:S06]  /*6b10*/  FMUL.FTZ R4, R4, 1 ;  /* 0x3f80000004047820 */ /* 0x000fcc0000410000 */
[----:B------:R-:W0:Y:S02]  /*6b20*/  F2F.F64.F32 R4, R4 ;  /* 0x0000000400047310 */ /* 0x000e240000201800 */
[----:B0-----:R0:W-:Y:S01]  /*6b30*/  STG.E.64 desc[UR36][R8.64], R4 ;  /* 0x0000000408007986 */ /* 0x0011e2000c101b24 */
[----:B------:R-:W-:Y:S05]  /*6b40*/  BRA `(.L_x_1961) ;  /* 0x0000000800a07947 */ /* 0x000fea0003800000 */
.L_x_1956:
        /* <DEDUP_REMOVED lines=14> */
.L_x_1971:
        /* <DEDUP_REMOVED lines=17> */
.L_x_1974:
[----:B------:R-:W-:-:S04]  /*6d40*/  SHF.R.U32.HI R3, RZ, 0x18, R17 ;  /* 0x00000018ff037819 */ /* 0x000fc80000011611 */
[----:B------:R-:W-:-:S04]  /*6d50*/  LOP3.LUT R0, R0, 0x80, R3, 0xf8, !PT ;  /* 0x0000008000007812 */ /* 0x000fc800078ef803 */
[----:B------:R-:W-:-:S07]  /*6d60*/  PRMT R4, R0, 0x7610, R4 ;  /* 0x0000761000047816 */ /* 0x000fce0000000004 */
.L_x_1973:
[----:B------:R-:W-:Y:S05]  /*6d70*/  BSYNC.RECONVERGENT B0 ;  /* 0x0000000000007941 */ /* 0x000fea0003800200 */
.L_x_1972:
[----:B------:R0:W-:Y:S01]  /*6d80*/  STG.E.U8 desc[UR36][R8.64], R4 ;  /* 0x0000000408007986 */ /* 0x0001e2000c101124 */
[----:B------:R-:W-:Y:S05]  /*6d90*/  BRA `(.L_x_1961) ;  /* 0x00000008000c7947 */ /* 0x000fea0003800000 */
.L_x_1970:
        /* <DEDUP_REMOVED lines=17> */
.L_x_1977:
[----:B------:R-:W-:-:S04]  /*6eb0*/  SHF.R.U32.HI R3, RZ, 0x18, R17 ;  /* 0x00000018ff037819 */ /* 0x000fc80000011611 */
[----:B------:R-:W-:-:S04]  /*6ec0*/  LOP3.LUT R0, R0, 0x80, R3, 0xf8, !PT ;  /* 0x0000008000007812 */ /* 0x000fc800078ef803 */
[----:B------:R-:W-:-:S07]  /*6ed0*/  PRMT R4, R0, 0x7610, R4 ;  /* 0x0000761000047816 */ /* 0x000fce0000000004 */
.L_x_1976:
[----:B------:R-:W-:Y:S05]  /*6ee0*/  BSYNC.RECONVERGENT B0 ;  /* 0x0000000000007941 */ /* 0x000fea0003800200 */
.L_x_1975:
[----:B------:R0:W-:Y:S01]  /*6ef0*/  STG.E.U8 desc[UR36][R8.64], R4 ;  /* 0x0000000408007986 */ /* 0x0001e2000c101124 */
[----:B------:R-:W-:Y:S05]  /*6f00*/  BRA `(.L_x_1961) ;  /* 0x0000000400b07947 */ /* 0x000fea0003800000 */
.L_x_1969:
        /* <DEDUP_REMOVED lines=22> */
.L_x_1979:
[----:B------:R-:W-:-:S06]  /*7070*/  IMAD.U32 R4, R17, 0x10000, RZ ;  /* 0x0001000011047824 */ /* 0x000fcc00078e00ff */
[----:B------:R-:W0:Y:S02]  /*7080*/  F2I.U64.TRUNC R4, R4 ;  /* 0x0000000400047311 */ /* 0x000e24000020d800 */
[----:B0-----:R0:W-:Y:S01]  /*7090*/  STG.E.64 desc[UR36][R8.64], R4 ;  /* 0x0000000408007986 */ /* 0x0011e2000c101b24 */
[----:B------:R-:W-:Y:S05]  /*70a0*/  BRA `(.L_x_1961) ;  /* 0x0000000400487947 */ /* 0x000fea0003800000 */
.L_x_1978:
[----:B------:R-:W-:-:S06]  /*70b0*/  IMAD.U32 R17, R17, 0x10000, RZ ;  /* 0x0001000011117824 */ /* 0x000fcc00078e00ff */
[----:B------:R-:W0:Y:S02]  /*70c0*/  F2I.FTZ.U32.TRUNC.NTZ R17, R17 ;  /* 0x0000001100117305 */ /* 0x000e24000021f000 */
[----:B0-----:R0:W-:Y:S01]  /*70d0*/  STG.E desc[UR36][R8.64], R17 ;  /* 0x0000001108007986 */ /* 0x0011e2000c101924 */
[----:B------:R-:W-:Y:S05]  /*70e0*/  BRA `(.L_x_1961) ;  /* 0x0000000400387947 */ /* 0x000fea0003800000 */
.L_x_1968:
        /* <DEDUP_REMOVED lines=11> */
.L_x_1981:
[----:B------:R-:W-:Y:S01]  /*71a0*/  IMAD.U32 R17, R17, 0x10000, RZ ;  /* 0x0001000011117824 */ /* 0x000fe200078e00ff */
[----:B------:R-:W-:-:S03]  /*71b0*/  CS2R R6, SRZ ;  /* 0x0000000000067805 */ /* 0x000fc6000001ff00 */
[----:B------:R-:W-:-:S06]  /*71c0*/  FMUL.FTZ R4, R17, 1 ;  /* 0x3f80000011047820 */ /* 0x000fcc0000410000 */
[----:B------:R-:W0:Y:S02]  /*71d0*/  F2F.F64.F32 R4, R4 ;  /* 0x0000000400047310 */ /* 0x000e240000201800 */
[----:B0-----:R0:W-:Y:S01]  /*71e0*/  STG.E.128 desc[UR36][R8.64], R4 ;  /* 0x0000000408007986 */ /* 0x0011e2000c101d24 */
[----:B------:R-:W-:Y:S05]  /*71f0*/  BRA `(.L_x_1961) ;  /* 0x0000000000f47947 */ /* 0x000fea0003800000 */
.L_x_1980:
[----:B------:R-:W-:-:S13]  /*7200*/  ISETP.NE.AND P0, PT, R0, 0xf, PT ;  /* 0x0000000f0000780c */ /* 0x000fda0003f05270 */
[----:B------:R-:W-:Y:S05]  /*7210*/  @!P0 BRA `(.L_x_1982) ;  /* 0x0000000000e88947 */ /* 0x000fea0003800000 */
[----:B------:R-:W-:-:S13]  /*7220*/  ISETP.NE.AND P0, PT, R0, 0x17, PT ;  /* 0x000000170000780c */ /* 0x000fda0003f05270 */
[----:B------:R-:W-:Y:S05]  /*7230*/  @!P0 BRA `(.L_x_1983) ;  /* 0x0000000000908947 */ /* 0x000fea0003800000 */
[----:B------:R-:W-:-:S13]  /*7240*/  ISETP.NE.AND P0, PT, R0, 0x18, PT ;  /* 0x000000180000780c */ /* 0x000fda0003f05270 */
[----:B------:R-:W-:Y:S05]  /*7250*/  @!P0 BRA `(.L_x_1984) ;  /* 0x0000000000448947 */ /* 0x000fea0003800000 */
.L_x_1960:
        /* <DEDUP_REMOVED lines=16> */
.L_x_1985:
[----:B------:R-:W-:Y:S05]  /*7360*/  BRA `(.L_x_1961) ;  /* 0x0000000000987947 */ /* 0x000fea0003800000 */
.L_x_1984:
        /* <DEDUP_REMOVED lines=13> */
.L_x_1987:
[----:B------:R-:W-:Y:S05]  /*7440*/  BSYNC.RECONVERGENT B0 ;  /* 0x0000000000007941 */ /* 0x000fea0003800200 */
.L_x_1986:
[----:B------:R-:W-:-:S05]  /*7450*/  LOP3.LUT R3, R0, 0x80, R3, 0xf8, !PT ;  /* 0x0000008000037812 */ /* 0x000fca00078ef803 */
[----:B------:R0:W-:Y:S01]  /*7460*/  STG.E.U8 desc[UR36][R8.64], R3 ;  /* 0x0000000308007986 */ /* 0x0001e2000c101124 */
[----:B------:R-:W-:Y:S05]  /*7470*/  BRA `(.L_x_1961) ;  /* 0x0000000000547947 */ /* 0x000fea0003800000 */
.L_x_1983:
        /* <DEDUP_REMOVED lines=12> */
.L_x_1989:
[----:B------:R-:W-:Y:S01]  /*7540*/  IMAD.MOV.U32 R0, RZ, RZ, 0x7f ;  /* 0x0000007fff007424 */ /* 0x000fe200078e00ff */
[----:B------:R-:W-:-:S04]  /*7550*/  ISETP.GT.U32.AND P0, PT, R4, 0x7f800000, PT ;  /* 0x7f8000000400780c */ /* 0x000fc80003f04070 */
[----:B------:R-:W-:-:S09]  /*7560*/  SEL R0, R0, 0x7c, P0 ;  /* 0x0000007c00007807 */ /* 0x000fd20000000000 */
.L_x_1990:
[----:B------:R-:W-:Y:S05]  /*7570*/  BSYNC.RECONVERGENT B0 ;  /* 0x0000000000007941 */ /* 0x000fea0003800200 */
.L_x_1988:
[----:B------:R-:W-:-:S04]  /*7580*/  SHF.R.U32.HI R3, RZ, 0x18, R3 ;  /* 0x00000018ff037819 */ /* 0x000fc80000011603 */
[----:B------:R-:W-:-:S05]  /*7590*/  LOP3.LUT R3, R0, 0x80, R3, 0xf8, !PT ;  /* 0x0000008000037812 */ /* 0x000fca00078ef803 */
[----:B------:R0:W-:Y:S01]  /*75a0*/  STG.E.U8 desc[UR36][R8.64], R3 ;  /* 0x0000000308007986 */ /* 0x0001e2000c101124 */
[----:B------:R-:W-:Y:S05]  /*75b0*/  BRA `(.L_x_1961) ;  /* 0x0000000000047947 */ /* 0x000fea0003800000 */
.L_x_1982:
[----:B------:R0:W-:Y:S02]  /*75c0*/  STG.E.U16 desc[UR36][R8.64], R17 ;  /* 0x0000001108007986 */ /* 0x0001e4000c101524 */
.L_x_1961:
[----:B------:R-:W-:-:S07]  /*75d0*/  VIADD R25, R25, 0x80 ;  /* 0x0000008019197836 */ /* 0x000fce0000000000 */
.L_x_1920:
[----:B------:R-:W-:Y:S05]  /*75e0*/  BSYNC.RECONVERGENT B6 ;  /* 0x0000000000067941 */ /* 0x000fea0003800200 */
.L_x_1919:
        /* <DEDUP_REMOVED lines=23> */
.L_x_1994:
[----:B----4-:R-:W-:-:S06]  /*7760*/  IMAD.U32 R5, R19, 0x10000, RZ ;  /* 0x0001000013057824 */ /* 0x010fcc00078e00ff */
[----:B------:R-:W0:Y:S02]  /*7770*/  F2I.S64.TRUNC R4, R5 ;  /* 0x0000000500047311 */ /* 0x000e24000020d900 */
[----:B0-----:R-:W-:Y:S01]  /*7780*/  STG.E.U8 desc[UR36][R2.64], R4 ;  /* 0x0000000402007986 */ /* 0x001fe2000c101124 */
[----:B------:R-:W-:Y:S05]  /*7790*/  EXIT ;  /* 0x000000000000794d */ /* 0x000fea0003800000 */
.L_x_1993:
        /* <DEDUP_REMOVED lines=10> */
.L_x_1997:
[----:B----4-:R-:W-:-:S06]  /*7840*/  IMAD.U32 R19, R19, 0x10000, RZ ;  /* 0x0001000013137824 */ /* 0x010fcc00078e00ff */
[----:B------:R-:W0:Y:S02]  /*7850*/  F2I.FTZ.TRUNC.NTZ R19, R19 ;  /* 0x0000001300137305 */ /* 0x000e24000021f100 */
[----:B0-----:R-:W-:Y:S01]  /*7860*/  STG.E desc[UR36][R2.64], R19 ;  /* 0x0000001302007986 */ /* 0x001fe2000c101924 */
[----:B------:R-:W-:Y:S05]  /*7870*/  EXIT ;  /* 0x000000000000794d */ /* 0x000fea0003800000 */
.L_x_1996:
[----:B----4-:R-:W-:-:S06]  /*7880*/  IMAD.U32 R19, R19, 0x10000, RZ ;  /* 0x0001000013137824 */ /* 0x010fcc00078e00ff */
[----:B------:R-:W0:Y:S02]  /*7890*/  F2I.FTZ.TRUNC.NTZ R19, R19 ;  /* 0x0000001300137305 */ /* 0x000e24000021f100 */
[----:B0-----:R-:W-:Y:S01]  /*78a0*/  STG.E.U16 desc[UR36][R2.64], R19 ;  /* 0x0000001302007986 */ /* 0x001fe2000c101524 */
[----:B------:R-:W-:Y:S05]  /*78b0*/  EXIT ;  /* 0x000000000000794d */ /* 0x000fea0003800000 */
.L_x_1992:
        /* <DEDUP_REMOVED lines=9> */
.L_x_1999:
[----:B----4-:R-:W-:-:S05]  /*7950*/  IMAD.U32 R0, R19, 0x10000, RZ ;  /* 0x0001000013007824 */ /* 0x010fca00078e00ff */
[----:B------:R-:W-:-:S05]  /*7960*/  F2FP.F16.F32.PACK_AB R0, RZ, R0 ;  /* 0x00000000ff00723e */ /* 0x000fca00000000ff */
[----:B------:R-:W-:Y:S01]  /*7970*/  STG.E.U16 desc[UR36][R2.64], R0 ;  /* 0x0000000002007986 */ /* 0x000fe2000c101524 */
[----:B------:R-:W-:Y:S05]  /*7980*/  EXIT ;  /* 0x000000000000794d */ /* 0x000fea0003800000 */
.L_x_1998:
        /* <DEDUP_REMOVED lines=10> */
.L_x_2001:
[----:B----4-:R-:W-:-:S05]  /*7a30*/  IMAD.U32 R19, R19, 0x10000, RZ ;  /* 0x0001000013137824 */ /* 0x010fca00078e00ff */
[----:B------:R-:W-:-:S04]  /*7a40*/  F2FP.F16.F32.PACK_AB R5, RZ, R19 ;  /* 0x00000013ff05723e */ /* 0x000fc800000000ff */
[----:B------:R-:W-:-:S05]  /*7a50*/  PRMT R5, R5, 0x5410, RZ ;  /* 0x0000541005057816 */ /* 0x000fca00000000ff */
[----:B------:R-:W-:Y:S01]  /*7a60*/  STG.E desc[UR36][R2.64], R5 ;  /* 0x0000000502007986 */ /* 0x000fe2000c101924 */
[----:B------:R-:W-:Y:S05]  /*7a70*/  EXIT ;  /* 0x000000000000794d */ /* 0x000fea0003800000 */
.L_x_2000:
[----:B----4-:R-:W-:-:S04]  /*7a80*/  IMAD.U32 R4, R19, 0x10000, RZ ;  /* 0x0001000013047824 */ /* 0x010fc800078e00ff */
[----:B------:R-:W-:-:S06]  /*7a90*/  FMUL.FTZ R4, R4, 1 ;  /* 0x3f80000004047820 */ /* 0x000fcc0000410000 */
[----:B------:R-:W0:Y:S02]  /*7aa0*/  F2F.F64.F32 R4, R4 ;  /* 0x0000000400047310 */ /* 0x000e240000201800 */
[----:B0-----:R-:W-:Y:S01]  /*7ab0*/  STG.E.64 desc[UR36][R2.64], R4 ;  /* 0x0000000402007986 */ /* 0x001fe2000c101b24 */
[----:B------:R-:W-:Y:S05]  /*7ac0*/  EXIT ;  /* 0x000000000000794d */ /* 0x000fea0003800000 */
.L_x_1991:
        /* <DEDUP_REMOVED lines=14> */
.L_x_2005:
        /* <DEDUP_REMOVED lines=18> */
.L_x_2008:
[----:B------:R-:W-:-:S04]  /*7cd0*/  SHF.R.U32.HI R5, RZ, 0x18, R5 ;  /* 0x00000018ff057819 */ /* 0x000fc80000011605 */
[----:B------:R-:W-:-:S07]  /*7ce0*/  LOP3.LUT R0, R0, 0x80, R5, 0xf8, !PT ;  /* 0x0000008000007812 */ /* 0x000fce00078ef805 */
.L_x_2007:
[----:B------:R-:W-:Y:S05]  /*7cf0*/  BSYNC.RECONVERGENT B0 ;  /* 0x0000000000007941 */ /* 0x000fea0003800200 */
.L_x_2006:
[----:B------:R-:W-:Y:S01]  /*7d00*/  STG.E.U8 desc[UR36][R2.64], R0 ;  /* 0x0000000002007986 */ /* 0x000fe2000c101124 */
[----:B------:R-:W-:Y:S05]  /*7d10*/  EXIT ;  /* 0x000000000000794d */ /* 0x000fea0003800000 */
.L_x_2004:
        /* <DEDUP_REMOVED lines=18> */
.L_x_2011:
[----:B------:R-:W-:-:S04]  /*7e40*/  SHF.R.U32.HI R5, RZ, 0x18, R5 ;  /* 0x00000018ff057819 */ /* 0x000fc80000011605 */
[----:B------:R-:W-:-:S07]  /*7e50*/  LOP3.LUT R0, R0, 0x80, R5, 0xf8, !PT ;  /* 0x0000008000007812 */ /* 0x000fce00078ef805 */
.L_x_2010:
[----:B------:R-:W-:Y:S05]  /*7e60*/  BSYNC.RECONVERGENT B0 ;  /* 0x0000000000007941 */ /* 0x000fea0003800200 */
.L_x_2009:
[----:B------:R-:W-:Y:S01]  /*7e70*/  STG.E.U8 desc[UR36][R2.64], R0 ;  /* 0x0000000002007986 */ /* 0x000fe2000c101124 */
[----:B------:R-:W-:Y:S05]  /*7e80*/  EXIT ;  /* 0x000000000000794d */ /* 0x000fea0003800000 */
.L_x_2003:
        /* <DEDUP_REMOVED lines=22> */
.L_x_2013:
[----:B----4-:R-:W-:-:S06]  /*7ff0*/  IMAD.U32 R4, R19, 0x10000, RZ ;  /* 0x0001000013047824 */ /* 0x010fcc00078e00ff */
[----:B------:R-:W0:Y:S02]  /*8000*/  F2I.U64.TRUNC R4, R4 ;  /* 0x0000000400047311 */ /* 0x000e24000020d800 */
[----:B0-----:R-:W-:Y:S01]  /*8010*/  STG.E.64 desc[UR36][R2.64], R4 ;  /* 0x0000000402007986 */ /* 0x001fe2000c101b24 */
[----:B------:R-:W-:Y:S05]  /*8020*/  EXIT ;  /* 0x000000000000794d */ /* 0x000fea0003800000 */
.L_x_2012:
[----:B----4-:R-:W-:-:S06]  /*8030*/  IMAD.U32 R19, R19, 0x10000, RZ ;  /* 0x0001000013137824 */ /* 0x010fcc00078e00ff */
[----:B------:R-:W0:Y:S02]  /*8040*/  F2I.FTZ.U32.TRUNC.NTZ R19, R19 ;  /* 0x0000001300137305 */ /* 0x000e24000021f000 */
[----:B0-----:R-:W-:Y:S01]  /*8050*/  STG.E desc[UR36][R2.64], R19 ;  /* 0x0000001302007986 */ /* 0x001fe2000c101924 */
[----:B------:R-:W-:Y:S05]  /*8060*/  EXIT ;  /* 0x000000000000794d */ /* 0x000fea0003800000 */
.L_x_2002:
        /* <DEDUP_REMOVED lines=11> */
.L_x_2015:
[----:B----4-:R-:W-:Y:S01]  /*8120*/  IMAD.U32 R19, R19, 0x10000, RZ ;  /* 0x0001000013137824 */ /* 0x010fe200078e00ff */
[----:B------:R-:W-:-:S03]  /*8130*/  CS2R R6, SRZ ;  /* 0x0000000000067805 */ /* 0x000fc6000001ff00 */
[----:B------:R-:W-:-:S06]  /*8140*/  FMUL.FTZ R4, R19, 1 ;  /* 0x3f80000013047820 */ /* 0x000fcc0000410000 */
[----:B------:R-:W0:Y:S02]  /*8150*/  F2F.F64.F32 R4, R4 ;  /* 0x0000000400047310 */ /* 0x000e240000201800 */
[----:B0-----:R-:W-:Y:S01]  /*8160*/  STG.E.128 desc[UR36][R2.64], R4 ;  /* 0x0000000402007986 */ /* 0x001fe2000c101d24 */
[----:B------:R-:W-:Y:S05]  /*8170*/  EXIT ;  /* 0x000000000000794d */ /* 0x000fea0003800000 */
.L_x_2014:
[----:B------:R-:W-:-:S13]  /*8180*/  ISETP.NE.AND P0, PT, R0, 0xf, PT ;  /* 0x0000000f0000780c */ /* 0x000fda0003f05270 */
[----:B------:R-:W-:Y:S05]  /*8190*/  @!P0 BRA `(.L_x_2016) ;  /* 0x0000000000e88947 */ /* 0x000fea0003800000 */
[----:B------:R-:W-:-:S13]  /*81a0*/  ISETP.NE.AND P0, PT, R0, 0x17, PT ;  /* 0x000000170000780c */ /* 0x000fda0003f05270 */
[----:B------:R-:W-:Y:S05]  /*81b0*/  @!P0 BRA `(.L_x_2017) ;  /* 0x0000000000908947 */ /* 0x000fea0003800000 */
[----:B------:R-:W-:-:S13]  /*81c0*/  ISETP.NE.AND P0, PT, R0, 0x18, PT ;  /* 0x000000180000780c */ /* 0x000fda0003f05270 */
[----:B------:R-:W-:Y:S05]  /*81d0*/  @!P0 BRA `(.L_x_2018) ;  /* 0x0000000000448947 */ /* 0x000fea0003800000 */
.L_x_1995:
        /* <DEDUP_REMOVED lines=16> */
.L_x_2019:
[----:B------:R-:W-:Y:S05]  /*82e0*/  EXIT ;  /* 0x000000000000794d */ /* 0x000fea0003800000 */
.L_x_2018:
        /* <DEDUP_REMOVED lines=13> */
.L_x_2021:
[----:B------:R-:W-:Y:S05]  /*83c0*/  BSYNC.RECONVERGENT B0 ;  /* 0x0000000000007941 */ /* 0x000fea0003800200 */
.L_x_2020:
[----:B------:R-:W-:-:S05]  /*83d0*/  LOP3.LUT R5, R0, 0x80, R5, 0xf8, !PT ;  /* 0x0000008000057812 */ /* 0x000fca00078ef805 */
[----:B------:R-:W-:Y:S01]  /*83e0*/  STG.E.U8 desc[UR36][R2.64], R5 ;  /* 0x0000000502007986 */ /* 0x000fe2000c101124 */
[----:B------:R-:W-:Y:S05]  /*83f0*/  EXIT ;  /* 0x000000000000794d */ /* 0x000fea0003800000 */
.L_x_2017:
        /* <DEDUP_REMOVED lines=12> */
.L_x_2023:
[----:B------:R-:W-:Y:S01]  /*84c0*/  IMAD.MOV.U32 R0, RZ, RZ, 0x7f ;  /* 0x0000007fff007424 */ /* 0x000fe200078e00ff */
[----:B------:R-:W-:-:S04]  /*84d0*/  ISETP.GT.U32.AND P0, PT, R4, 0x7f800000, PT ;  /* 0x7f8000000400780c */ /* 0x000fc80003f04070 */
[----:B------:R-:W-:-:S09]  /*84e0*/  SEL R0, R0, 0x7c, P0 ;  /* 0x0000007c00007807 */ /* 0x000fd20000000000 */
.L_x_2024:
[----:B------:R-:W-:Y:S05]  /*84f0*/  BSYNC.RECONVERGENT B0 ;  /* 0x0000000000007941 */ /* 0x000fea0003800200 */
.L_x_2022:
[----:B------:R-:W-:-:S04]  /*8500*/  SHF.R.U32.HI R5, RZ, 0x18, R5 ;  /* 0x00000018ff057819 */ /* 0x000fc80000011605 */
[----:B------:R-:W-:-:S05]  /*8510*/  LOP3.LUT R5, R0, 0x80, R5, 0xf8, !PT ;  /* 0x0000008000057812 */ /* 0x000fca00078ef805 */
[----:B------:R-:W-:Y:S01]  /*8520*/  STG.E.U8 desc[UR36][R2.64], R5 ;  /* 0x0000000502007986 */ /* 0x000fe2000c101124 */
[----:B------:R-:W-:Y:S05]  /*8530*/  EXIT ;  /* 0x000000000000794d */ /* 0x000fea0003800000 */
.L_x_2016:
[----:B----4-:R-:W-:Y:S01]  /*8540*/  STG.E.U16 desc[UR36][R2.64], R19 ;  /* 0x0000001302007986 */ /* 0x010fe2000c101524 */
[----:B------:R-:W-:Y:S05]  /*8550*/  EXIT ;  /* 0x000000000000794d */ /* 0x000fea0003800000 */
.L_x_2025:
        /* <DEDUP_REMOVED lines=10> */
.L_x_68434:


//--------------------- .text._ZN2at6native18elementwise_kernelILi128ELi4EZNS0_22gpu_kernel_impl_nocastIZNS0_50_GLOBAL__N__2680c7bb_12_PowKernel_cu_7dd49032_300329pow_tensor_scalar_kernel_implIN3c108BFloat16ES6_EEvRNS_18TensorIteratorBaseET0_EUlS6_E0_EEvS8_RKT_EUliE_EEviT1_ --------------------------
	.section	.text._ZN2at6native18elementwise_kernelILi128ELi4EZNS0_22gpu_kernel_impl_nocastIZNS0_50_GLOBAL__N__2680c7bb_12_PowKernel_cu_7dd49032_300329pow_tensor_scalar_kernel_implIN3c108BFloat16ES6_EEvRNS_18TensorIteratorBaseET0_EUlS6_E0_EEvS8_RKT_EUliE_EEviT1_,"ax",@progbits
	.align	128
        .global         _ZN2at6native18elementwise_kernelILi128ELi4EZNS0_22gpu_kernel_impl_nocastIZNS0_50_GLOBAL__N__2680c7bb_12_PowKernel_cu_7dd49032_300329pow_tensor_scalar_kernel_implIN3c108BFloat16ES6_EEvRNS_18TensorIteratorBaseET0_EUlS6_E0_EEvS8_RKT_EUliE_EEviT1_
        .type           _ZN2at6native18elementwise_kernelILi128ELi4EZNS0_22gpu_kernel_impl_nocastIZNS0_50_GLOBAL__N__2680c7bb_12_PowKernel_cu_7dd49032_300329pow_tensor_scalar_kernel_implIN3c108BFloat16ES6_EEvRNS_18TensorIteratorBaseET0_EUlS6_E0_EEvS8_RKT_EUliE_EEviT1_,@function
        .size           _ZN2at6native18elementwise_kernelILi128ELi4EZNS0_22gpu_kernel_impl_nocastIZNS0_50_GLOBAL__N__2680c7bb_12_PowKernel_cu_7dd49032_300329pow_tensor_scalar_kernel_implIN3c108BFloat16ES6_EEvRNS_18TensorIteratorBaseET0_EUlS6_E0_EEvS8_RKT_EUliE_EEviT1_,(.L_x_68435 - _ZN2at6native18elementwise_kernelILi128ELi4EZNS0_22gpu_kernel_impl_nocastIZNS0_50_GLOBAL__N__2680c7bb_12_PowKernel_cu_7dd49032_300329pow_tensor_scalar_kernel_implIN3c108BFloat16ES6_EEvRNS_18TensorIteratorBaseET0_EUlS6_E0_EEvS8_RKT_EUliE_EEviT1_)
        .other          _ZN2at6native18elementwise_kernelILi128ELi4EZNS0_22gpu_kernel_impl_nocastIZNS0_50_GLOBAL__N__2680c7bb_12_PowKernel_cu_7dd49032_300329pow_tensor_scalar_kernel_implIN3c108BFloat16ES6_EEvRNS_18TensorIteratorBaseET0_EUlS6_E0_EEvS8_RKT_EUliE_EEviT1_,@"STO_CUDA_ENTRY STV_DEFAULT"
_ZN2at6native18elementwise_kernelILi128ELi4EZNS0_22gpu_kernel_impl_nocastIZNS0_50_GLOBAL__N__2680c7bb_12_PowKernel_cu_7dd49032_300329pow_tensor_scalar_kernel_implIN3c108BFloat16ES6_EEvRNS_18TensorIteratorBaseET0_EUlS6_E0_EEvS8_RKT_EUliE_EEviT1_:
.text._ZN2at6native18elementwise_kernelILi128ELi4EZNS0_22gpu_kernel_impl_nocastIZNS0_50_GLOBAL__N__2680c7bb_12_PowKernel_cu_7dd49032_300329pow_tensor_scalar_kernel_implIN3c108BFloat16ES6_EEvRNS_18TensorIteratorBaseET0_EUlS6_E0_EEvS8_RKT_EUliE_EEviT1_:
        /* <DEDUP_REMOVED lines=10> */
[----:B------:R-:W-:Y:S04]  /*00a0*/  BSSY.RECONVERGENT B0, `(.L_x_2027) ;  /* 0x000002c000007945 */ /* 0x000fe80003800200 */
[----:B------:R-:W-:Y:S01]  /*00b0*/  BSSY.RELIABLE B1, `(.L_x_2028) ;  /* 0x000001f000017945 */ /* 0x000fe20003800100 */
[----:B0-----:R-:W-:-:S13]  /*00c0*/  ISETP.GE.AND P0, PT, R3, UR4, PT ;  /* 0x0000000403007c0c */ /* 0x001fda000bf06270 */
[----:B------:R-:W-:Y:S05]  /*00d0*/  @P0 BRA `(.L_x_2029) ;  /* 0x0000000000640947 */ /* 0x000fea0003800000 */
[----:B------:R-:W0:Y:S02]  /*00e0*/  LDC.64 R4, c[0x0][0x588] ;  /* 0x00016200ff047b82 */ /* 0x000e240000000a00 */
[----:B0-----:R-:W2:Y:S06]  /*00f0*/  LDG.E.U16 R4, desc[UR6][R4.64] ;  /* 0x0000000604047981 */ /* 0x001eac000c1e1500 */
[----:B------:R-:W0:Y:S01]  /*0100*/  LDC.64 R6, c[0x0][0x580] ;  /* 0x00016000ff067b82 */ /* 0x000e220000000a00 */
[----:B------:R-:W-:-:S04]  /*0110*/  IADD3 R3, PT, PT, R3, 0x80, RZ ;  /* 0x0000008003037810 */ /* 0x000fc80007ffe0ff */
[----:B------:R-:W-:-:S13]  /*0120*/  ISETP.GE.AND P0, PT, R3, UR4, PT ;  /* 0x0000000403007c0c */ /* 0x000fda000bf06270 */
[----:B------:R-:W-:Y:S05]  /*0130*/  @P0 BREAK.RELIABLE B1 ;  /* 0x0000000000010942 */ /* 0x000fea0003800100 */
[----:B--2---:R-:W-:-:S05]  /*0140*/  SHF.L.U32 R0, R4, 0x10, RZ ;  /* 0x0000001004007819 */ /* 0x004fca00000006ff */
[----:B------:R-:W-:-:S06]  /*0150*/  FMUL.FTZ R2, R0, R0 ;  /* 0x0000000000027220 */ /* 0x000fcc0000410000 */
[----:B------:R-:W1:Y:S02]  /*0160*/  F2F.BF16.F32 R2, R2 ;  /* 0x0000000200027304 */ /* 0x000e640000202000 */
[----:B-1----:R-:W-:-:S05]  /*0170*/  SHF.L.U32 R9, R2, 0x10, RZ ;  /* 0x0000001002097819 */ /* 0x002fca00000006ff */
[----:B------:R-:W-:-:S05]  /*0180*/  FMUL.FTZ R9, R0, R9 ;  /* 0x0000000900097220 */ /* 0x000fca0000410000 */
[----:B------:R-:W-:-:S05]  /*0190*/  F2FP.BF16.F32.PACK_AB R9, RZ, R9 ;  /* 0x00000009ff09723e */ /* 0x000fca00000010ff */
[----:B0-----:R0:W-:Y:S01]  /*01a0*/  STG.E.U16 desc[UR6][R6.64], R9 ;  /* 0x0000000906007986 */ /* 0x0011e2000c101506 */
[----:B------:R-:W-:Y:S05]  /*01b0*/  @P0 BRA `(.L_x_2030) ;  /* 0x0000000000680947 */ /* 0x000fea0003800000 */
[----:B------:R-:W1:Y:S02]  /*01c0*/  LDC.64 R4, c[0x0][0x588] ;  /* 0x00016200ff047b82 */ /* 0x000e640000000a00 */
[----:B-1----:R-:W2:Y:S06]  /*01d0*/  LDG.E.U16 R4, desc[UR6][R4.64] ;  /* 0x0000000604047981 */ /* 0x002eac000c1e1500 */
[----:B0-----:R-:W0:Y:S01]  /*01e0*/  LDC.64 R6, c[0x0][0x580] ;  /* 0x00016000ff067b82 */ /* 0x001e220000000a00 */
[----:B------:R-:W-:Y:S02]  /*01f0*/  IADD3 R3, PT, PT, R3, 0x80, RZ ;  /* 0x0000008003037810 */ /* 0x000fe40007ffe0ff */
[----:B--2---:R-:W-:-:S05]  /*0200*/  SHF.L.U32 R0, R4, 0x10, RZ ;  /* 0x0000001004007819 */ /* 0x004fca00000006ff */
[----:B------:R-:W-:-:S06]  /*0210*/  FMUL.FTZ R2, R0, R0 ;  /* 0x0000000000027220 */ /* 0x000fcc0000410000 */
[----:B------:R-:W1:Y:S02]  /*0220*/  F2F.BF16.F32 R2, R2 ;  /* 0x0000000200027304 */ /* 0x000e640000202000 */
[----:B-1----:R-:W-:-:S05]  /*0230*/  SHF.L.U32 R9, R2, 0x10, RZ ;  /* 0x0000001002097819 */ /* 0x002fca00000006ff */
[----:B------:R-:W-:-:S05]  /*0240*/  FMUL.FTZ R9, R0, R9 ;  /* 0x0000000900097220 */ /* 0x000fca0000410000 */
[----:B------:R-:W-:-:S05]  /*0250*/  F2FP.BF16.F32.PACK_AB R9, RZ, R9 ;  /* 0x00000009ff09723e */ /* 0x000fca00000010ff */
[----:B0-----:R0:W-:Y:S02]  /*0260*/  STG.E.U16 desc[UR6][R6.64], R9 ;  /* 0x0000000906007986 */ /* 0x0011e4000c101506 */
.L_x_2029:
[----:B------:R-:W-:-:S13]  /*0270*/  ISETP.GE.AND P0, PT, R3, UR4, PT ;  /* 0x0000000403007c0c */ /* 0x000fda000bf06270 */
[----:B------:R-:W-:Y:S05]  /*0280*/  @P0 BREAK.RELIABLE B1 ;  /* 0x0000000000010942 */ /* 0x000fea0003800100 */
[----:B------:R-:W-:Y:S05]  /*0290*/  @P0 BRA `(.L_x_2030) ;  /* 0x0000000000300947 */ /* 0x000fea0003800000 */
[----:B------:R-:W-:Y:S05]  /*02a0*/  BSYNC.RELIABLE B1 ;  /* 0x0000000000017941 */ /* 0x000fea0003800100 */
.L_x_2028:
        /* <DEDUP_REMOVED lines=11> */
.L_x_2030:
[----:B------:R-:W-:Y:S05]  /*0360*/  BSYNC.RECONVERGENT B0 ;  /* 0x0000000000007941 */ /* 0x000fea0003800200 */
.L_x_2027:
[----:B------:R-:W-:Y:S05]  /*0370*/  WARPSYNC.ALL ;  /* 0x0000000000007948 */ /* 0x000fea0003800000 */
[----:B------:R-:W-:-:S13]  /*0380*/  ISETP.GE.AND P0, PT, R3, UR4, PT ;  /* 0x0000000403007c0c */ /* 0x000fda000bf06270 */
[----:B------:R-:W-:Y:S05]  /*0390*/  @P0 EXIT ;  /* 0x000000000000094d */ /* 0x000fea0003800000 */
[----:B------:R-:W2:Y:S02]  /*03a0*/  LDC.64 R2, c[0x0][0x588] ;  /* 0x00016200ff027b82 */ /* 0x000ea40000000a00 */
[----:B--2---:R-:W2:Y:S06]  /*03b0*/  LDG.E.U16 R2, desc[UR6][R2.64] ;  /* 0x0000000602027981 */ /* 0x004eac000c1e1500 */
[----:B------:R-:W3:Y:S01]  /*03c0*/  LDC.64 R4, c[0x0][0x580] ;  /* 0x00016000ff047b82 */ /* 0x000ee20000000a00 */
[----:B--2---:R-:W-:-:S05]  /*03d0*/  SHF.L.U32 R0, R2, 0x10, RZ ;  /* 0x0000001002007819 */ /* 0x004fca00000006ff */
[----:B01----:R-:W-:-:S06]  /*03e0*/  FMUL.FTZ R6, R0, R0 ;  /* 0x0000000000067220 */ /* 0x003fcc0000410000 */
[----:B------:R-:W0:Y:S02]  /*03f0*/  F2F.BF16.F32 R6, R6 ;  /* 0x0000000600067304 */ /* 0x000e240000202000 */
[----:B0-----:R-:W-:-:S04]  /*0400*/  IMAD.U32 R7, R6, 0x10000, RZ ;  /* 0x0001000006077824 */ /* 0x001fc800078e00ff */
[----:B------:R-:W-:-:S05]  /*0410*/  FMUL.FTZ R7, R0, R7 ;  /* 0x0000000700077220 */ /* 0x000fca0000410000 */
[----:B------:R-:W-:-:S05]  /*0420*/  F2FP.BF16.F32.PACK_AB R7, RZ, R7 ;  /* 0x00000007ff07723e */ /* 0x000fca00000010ff */
[----:B---3--:R-:W-:Y:S01]  /*0430*/  STG.E.U16 desc[UR6][R4.64], R7 ;  /* 0x0000000704007986 */ /* 0x008fe2000c101506 */
[----:B------:R-:W-:Y:S05]  /*0440*/  EXIT ;  /* 0x000000000000794d */ /* 0x000fea0003800000 */
.L_x_2026:
        /* <DEDUP_REMOVED lines=9> */
[----:B------:R-:W-:Y:S01]  /*04e0*/  HFMA2 R4, -RZ, RZ, 0, 0 ;  /* 0x00000000ff047431 */ /* 0x000fe200000001ff */
[----:B------:R-:W-:Y:S01]  /*04f0*/  MOV R5, R3 ;  /* 0x0000000300057202 */ /* 0x000fe20000000f00 */
[----:B------:R-:W1:Y:S01]  /*0500*/  LDCU UR5, c[0x0][0x38c] ;  /* 0x00007180ff0577ac */ /* 0x000e620008000800 */
[----:B------:R-:W-:Y:S01]  /*0510*/  ISETP.NE.AND P0, PT, R2, RZ, PT ;  /* 0x000000ff0200720c */ /* 0x000fe20003f05270 */
        /* <DEDUP_REMOVED lines=274> */
[----:B------:R-:W-:Y:S01]  /*1640*/  IMAD.MOV.U32 R6, RZ, RZ, RZ ;  /* 0x000000ffff067224 */ /* 0x000fe200078e00ff */
        /* <DEDUP_REMOVED lines=8> */
[----:B------:R-:W1:Y:S01]  /*16d0*/  @P0 LDC.64 R8, c[0x0][0x578] ;  /* 0x00015e00ff080b82 */ /* 0x000e620000000a00 */
[----:B---3--:R-:W-:-:S05]  /*16e0*/  @P0 IMAD.HI.U32 R6, R11, R14, R10 ;  /* 0x0000000e0b060227 */ /* 0x008fca00078e000a */
[----:B------:R-:W-:Y:S01]  /*16f0*/  @P0 SHF.R.U32.HI R10, RZ, R15, R6 ;  /* 0x0000000fff0a0219 */ /* 0x000fe20000011606 */
[----:B------:R-:W-:-:S03]  /*1700*/  IMAD R6, R13, UR8, R7 ;  /* 0x000000080d067c24 */ /* 0x000fc6000f8e0207 */
[----:B------:R-:W-:Y:S01]  /*1710*/  @P0 IADD3 R10, PT, PT, -R10, RZ, RZ ;  /* 0x000000ff0a0a0210 */ /* 0x000fe20007ffe1ff */
[C---:B--2---:R-:W-:Y:S02]  /*1720*/  IMAD R5, R6.reuse, UR10, R5 ;  /* 0x0000000a06057c24 */ /* 0x044fe4000f8e0205 */
[----:B------:R-:W-:Y:S02]  /*1730*/  IMAD R4, R6, UR11, R4 ;  /* 0x0000000b06047c24 */ /* 0x000fe4000f8e0204 */
[----:B0-----:R-:W-:-:S04]  /*1740*/  @P0 IMAD R10, R10, R17, R11 ;  /* 0x000000110a0a0224 */ /* 0x001fc800078e020b */
[C---:B-1----:R-:W-:Y:S02]  /*1750*/  @P0 IMAD R5, R10.reuse, R8, R5 ;  /* 0x000000080a050224 */ /* 0x042fe400078e0205 */
[----:B------:R-:W-:-:S07]  /*1760*/  @P0 IMAD R4, R10, R9, R4 ;  /* 0x000000090a040224 */ /* 0x000fce00078e0204 */
.L_x_2034:
[----:B------:R-:W0:Y:S02]  /*1770*/  LDCU.128 UR8, c[0x0][0x580] ;  /* 0x0000b000ff0877ac */ /* 0x000e240008000c00 */
[----:B0-----:R-:W-:-:S04]  /*1780*/  IADD3 R6, P0, PT, R4, UR10, RZ ;  /* 0x0000000a04067c10 */ /* 0x001fc8000ff1e0ff */
[----:B------:R-:W-:-:S05]  /*1790*/  IADD3.X R7, PT, PT, RZ, UR11, RZ, P0, !PT ;  /* 0x0000000bff077c10 */ /* 0x000fca00087fe4ff */
[----:B------:R-:W2:Y:S01]  /*17a0*/  LDG.E.U16 R6, desc[UR6][R6.64] ;  /* 0x0000000606067981 */ /* 0x000ea2000c1e1500 */
[----:B------:R-:W-:Y:S02]  /*17b0*/  IADD3 R3, PT, PT, R3, 0x80, RZ ;  /* 0x0000008003037810 */ /* 0x000fe40007ffe0ff */
[----:B--2---:R-:W-:-:S05]  /*17c0*/  SHF.L.U32 R4, R6, 0x10, RZ ;  /* 0x0000001006047819 */ /* 0x004fca00000006ff */
[----:B------:R-:W-:-:S06]  /*17d0*/  FMUL.FTZ R8, R4, R4 ;  /* 0x0000000404087220 */ /* 0x000fcc0000410000 */
[----:B------:R-:W0:Y:S02]  /*17e0*/  F2F.BF16.F32 R8, R8 ;  /* 0x0000000800087304 */ /* 0x000e240000202000 */
[----:B0-----:R-:W-:-:S05]  /*17f0*/  SHF.L.U32 R9, R8, 0x10, RZ ;  /* 0x0000001008097819 */ /* 0x001fca00000006ff */
[----:B------:R-:W-:Y:S01]  /*1800*/  FMUL.FTZ R9, R4, R9 ;  /* 0x0000000904097220 */ /* 0x000fe20000410000 */
[----:B------:R-:W-:-:S04]  /*1810*/  IADD3 R4, P0, PT, R5, UR8, RZ ;  /* 0x0000000805047c10 */ /* 0x000fc8000ff1e0ff */
[----:B------:R-:W-:Y:S02]  /*1820*/  F2FP.BF16.F32.PACK_AB R9, RZ, R9 ;  /* 0x00000009ff09723e */ /* 0x000fe400000010ff */
[----:B------:R-:W-:Y:S02]  /*1830*/  IADD3.X R5, PT, PT, RZ, UR9, RZ, P0, !PT ;  /* 0x00000009ff057c10 */ /* 0x000fe400087fe4ff */
[----:B------:R-:W-:-:S03]  /*1840*/  ISETP.GE.AND P0, PT, R3, UR4, PT ;  /* 0x0000000403007c0c */ /* 0x000fc6000bf06270 */
[----:B------:R0:W-:Y:S10]  /*1850*/  STG.E.U16 desc[UR6][R4.64], R9 ;  /* 0x0000000904007986 */ /* 0x0001f4000c101506 */
[----:B------:R-:W-:Y:S05]  /*1860*/  @P0 BREAK.RELIABLE B1 ;  /* 0x0000000000010942 */ /* 0x000fea0003800100 */
        /* <DEDUP_REMOVED lines=8> */
[----:B------:R-:W-:-:S05]  /*18f0*/  SHF.R.U32.HI R7, RZ, UR9, R6 ;  /* 0x00000009ff077c19 */ /* 0x000fca0008011606 */
[----:B------:R-:W-:-:S04]  /*1900*/  IMAD.MOV R4, RZ, RZ, -R7 ;  /* 0x000000ffff047224 */ /* 0x000fc800078e0a07 */
        /* <DEDUP_REMOVED lines=289> */
.L_x_2036:
        /* <DEDUP_REMOVED lines=12> */
[----:B------:R-:W-:-:S05]  /*2be0*/  IADD3.X R5, PT, PT, RZ, UR9, RZ, P0, !PT ;  /* 0x00000009ff057c10 */ /* 0x000fca00087fe4ff */
[----:B------:R0:W-:Y:S02]  /*2bf0*/  STG.E.U16 desc[UR6][R4.64], R9 ;  /* 0x0000000904007986 */ /* 0x0001e4000c101506 */
.L_x_2033:
[----:B------:R-:W-:-:S13]  /*2c00*/  ISETP.GE.AND P0, PT, R3, UR4, PT ;  /* 0x0000000403007c0c */ /* 0x000fda000bf06270 */
[----:B------:R-:W-:Y:S05]  /*2c10*/  @P0 BREAK.RELIABLE B1 ;  /* 0x0000000000010942 */ /* 0x000fea0003800100 */
[----:B------:R-:W-:Y:S05]  /*2c20*/  @P0 BRA `(.L_x_2035) ;  /* 0x0000001000e40947 */ /* 0x000fea0003800000 */
[----:B------:R-:W-:Y:S05]  /*2c30*/  BSYNC.RELIABLE B1 ;  /* 0x0000000000017941 */ /* 0x000fea0003800100 */
.L_x_2032:
[----:B------:R-:W1:Y:S01]  /*2c40*/  LDCU.64 UR8, c[0x0][0x390] ;  /* 0x00007200ff0877ac */ /* 0x000e620008000a00 */
[----:B0-----:R-:W-:Y:S02]  /*2c50*/  HFMA2 R4, -RZ, RZ, 0, 0 ;  /* 0x00000000ff047431 */ /* 0x001fe400000001ff */
[----:B------:R-:W-:Y:S01]  /*2c60*/  IMAD.MOV.U32 R5, RZ, RZ, R3 ;  /* 0x000000ffff057224 */ /* 0x000fe200078e0003 */
        /* <DEDUP_REMOVED lines=295> */
.L_x_2037:
        /* <DEDUP_REMOVED lines=14> */
.L_x_2035:
[----:B------:R-:W-:Y:S05]  /*3fc0*/  BSYNC.RECONVERGENT B0 ;  /* 0x0000000000007941 */ /* 0x000fea0003800200 */
.L_x_2031:
[----:B------:R-:W-:Y:S05]  /*3fd0*/  WARPSYNC.ALL ;  /* 0x0000000000007948 */ /* 0x000fea0003800000 */
[----:B------:R-:W-:-:S13]  /*3fe0*/  ISETP.GE.AND P0, PT, R3, UR4, PT ;  /* 0x0000000403007c0c */ /* 0x000fda000bf06270 */
[----:B------:R-:W-:Y:S05]  /*3ff0*/  @P0 EXIT ;  /* 0x000000000000094d */ /* 0x000fea0003800000 */
[----:B------:R-:W2:Y:S01]  /*4000*/  LDCU.64 UR4, c[0x0][0x390] ;  /* 0x00007200ff0477ac */ /* 0x000ea20008000a00 */
[----:B01----:R-:W-:Y:S01]  /*4010*/  MOV R5, R3 ;  /* 0x0000000300057202 */ /* 0x003fe20000000f00 */
[----:B------:R-:W-:Y:S01]  /*4020*/  IMAD.MOV.U32 R4, RZ, RZ, RZ ;  /* 0x000000ffff047224 */ /* 0x000fe200078e00ff */
[----:B------:R-:W-:Y:S01]  /*4030*/  ISETP.NE.AND P0, PT, R2, RZ, PT ;  /* 0x000000ff0200720c */ /* 0x000fe20003f05270 */
[----:B------:R-:W0:Y:S01]  /*4040*/  LDCU UR8, c[0x0][0x38c] ;  /* 0x00007180ff0877ac */ /* 0x000e220008000800 */
        /* <DEDUP_REMOVED lines=293> */
.L_x_2038:
[----:B------:R-:W0:Y:S02]  /*52a0*/  LDCU.128 UR8, c[0x0][0x580] ;  /* 0x0000b000ff0877ac */ /* 0x000e240008000c00 */
[----:B0-----:R-:W-:-:S04]  /*52b0*/  IADD3 R4, P0, PT, R2, UR10, RZ ;  /* 0x0000000a02047c10 */ /* 0x001fc8000ff1e0ff */
[----:B------:R-:W-:-:S05]  /*52c0*/  IADD3.X R5, PT, PT, RZ, UR11, RZ, P0, !PT ;  /* 0x0000000bff057c10 */ /* 0x000fca00087fe4ff */
[----:B------:R-:W2:Y:S01]  /*52d0*/  LDG.E.U16 R4, desc[UR6][R4.64] ;  /* 0x0000000604047981 */ /* 0x000ea2000c1e1500 */
[----:B------:R-:W-:-:S04]  /*52e0*/  IADD3 R2, P0, PT, R3, UR8, RZ ;  /* 0x0000000803027c10 */ /* 0x000fc8000ff1e0ff */
[----:B------:R-:W-:Y:S02]  /*52f0*/  IADD3.X R3, PT, PT, RZ, UR9, RZ, P0, !PT ;  /* 0x00000009ff037c10 */ /* 0x000fe400087fe4ff */
[----:B--2---:R-:W-:-:S05]  /*5300*/  SHF.L.U32 R0, R4, 0x10, RZ ;  /* 0x0000001004007819 */ /* 0x004fca00000006ff */
[----:B------:R-:W-:-:S06]  /*5310*/  FMUL.FTZ R6, R0, R0 ;  /* 0x0000000000067220 */ /* 0x000fcc0000410000 */
[----:B------:R-:W0:Y:S02]  /*5320*/  F2F.BF16.F32 R6, R6 ;  /* 0x0000000600067304 */ /* 0x000e240000202000 */
[----:B0-----:R-:W-:-:S05]  /*5330*/  SHF.L.U32 R7, R6, 0x10, RZ ;  /* 0x0000001006077819 */ /* 0x001fca00000006ff */
[----:B------:R-:W-:-:S05]  /*5340*/  FMUL.FTZ R7, R0, R7 ;  /* 0x0000000700077220 */ /* 0x000fca0000410000 */
[----:B------:R-:W-:-:S05]  /*5350*/  F2FP.BF16.F32.PACK_AB R7, RZ, R7 ;  /* 0x00000007ff07723e */ /* 0x000fca00000010ff */
[----:B------:R-:W-:Y:S01]  /*5360*/  STG.E.U16 desc[UR6][R2.64], R7 ;  /* 0x0000000702007986 */ /* 0x000fe2000c101506 */
[----:B------:R-:W-:Y:S05]  /*5370*/  EXIT ;  /* 0x000000000000794d */ /* 0x000fea0003800000 */
.L_x_2039:
        /* <DEDUP_REMOVED lines=16> */
.L_x_68435:


//--------------------- .text._ZN2at6native27unrolled_elementwise_kernelIZNS0_50_GLOBAL__N__2680c7bb_12_PowKernel_cu_7dd49032_300329pow_tensor_scalar_kernel_implIN3c108BFloat16ES5_EEvRNS_18TensorIteratorBaseET0_EUlS5_E0_St5arrayIPcLm2EELi4E23TrivialOffsetCalculatorILi1EjESE_NS0_6memory15LoadWithoutCastENSF_16StoreWithoutCastEEEviT_S8_T2_T3_T4_T5_ --------------------------
	.section	.text._ZN2at6native27unrolled_elementwise_kernelIZNS0_50_GLOBAL__N__2680c7bb_12_PowKernel_cu_7dd49032_300329pow_tensor_scalar_kernel_implIN3c108BFloat16ES5_EEvRNS_18TensorIteratorBaseET0_EUlS5_E0_St5arrayIPcLm2EELi4E23TrivialOffsetCalculatorILi1EjESE_NS0_6memory15LoadWithoutCastENSF_16StoreWithoutCastEEEviT_S8_T2_T3_T4_T5_,"ax",@progbits
	.align	128
        .global         _ZN2at6native27unrolled_elementwise_kernelIZNS0_50_GLOBAL__N__2680c7bb_12_PowKernel_cu_7dd49032_300329pow_tensor_scalar_kernel_implIN3c108BFloat16ES5_EEvRNS_18TensorIteratorBaseET0_EUlS5_E0_St5arrayIPcLm2EELi4E23TrivialOffsetCalculatorILi1EjESE_NS0_6memory15LoadWithoutCastENSF_16StoreWithoutCastEEEviT_S8_T2_T3_T4_T5_
        .type           _ZN2at6native27unrolled_elementwise_kernelIZNS0_50_GLOBAL__N__2680c7bb_12_PowKernel_cu_7dd49032_300329pow_tensor_scalar_kernel_implIN3c108BFloat16ES5_EEvRNS_18TensorIteratorBaseET0_EUlS5_E0_St5arrayIPcLm2EELi4E23TrivialOffsetCalculatorILi1EjESE_NS0_6memory15LoadWithoutCastENSF_16StoreWithoutCastEEEviT_S8_T2_T3_T4_T5_,@function
        .size           _ZN2at6native27unrolled_elementwise_kernelIZNS0_50_GLOBAL__N__2680c7bb_12_PowKernel_cu_7dd49032_300329pow_tensor_scalar_kernel_implIN3c108BFloat16ES5_EEvRNS_18TensorIteratorBaseET0_EUlS5_E0_St5arrayIPcLm2EELi4E23TrivialOffsetCalculatorILi1EjESE_NS0_6memory15LoadWithoutCastENSF_16StoreWithoutCastEEEviT_S8_T2_T3_T4_T5_,(.L_x_68436 - _ZN2at6native27unrolled_elementwise_kernelIZNS0_50_GLOBAL__N__2680c7bb_12_PowKernel_cu_7dd49032_300329pow_tensor_scalar_kernel_implIN3c108BFloat16ES5_EEvRNS_18TensorIteratorBaseET0_EUlS5_E0_St5arrayIPcLm2EELi4E23TrivialOffsetCalculatorILi1EjESE_NS0_6memory15LoadWithoutCastENSF_16StoreWithoutCastEEEviT_S8_T2_T3_T4_T5_)
        .other          _ZN2at6native27unrolled_elementwise_kernelIZNS0_50_GLOBAL__N__2680c7bb_12_PowKernel_cu_7dd49032_300329pow_tensor_scalar_kernel_implIN3c108BFloat16ES5_EEvRNS_18TensorIteratorBaseET0_EUlS5_E0_St5arrayIPcLm2EELi4E23TrivialOffsetCalculatorILi1EjESE_NS0_6memory15LoadWithoutCastENSF_16StoreWithoutCastEEEviT_S8_T2_T3_T4_T5_,@"STO_CUDA_ENTRY STV_DEFAULT"
_ZN2at6native27unrolled_elementwise_kernelIZNS0_50_GLOBAL__N__2680c7bb_12_PowKernel_cu_7dd49032_300329pow_tensor_scalar_kernel_implIN3c108BFloat16ES5_EEvRNS_18TensorIteratorBaseET0_EUlS5_E0_St5arrayIPcLm2EELi4E23TrivialOffsetCalculatorILi1EjESE_NS0_6memory15LoadWithoutCastENSF_16StoreWithoutCastEEEviT_S8_T2_T3_T4_T5_:
.text._ZN2at6native27unrolled_elementwise_kernelIZNS0_50_GLOBAL__N__2680c7bb_12_PowKernel_cu_7dd49032_300329pow_tensor_scalar_kernel_implIN3c108BFloat16ES5_EEvRNS_18TensorIteratorBaseET0_EUlS5_E0_St5arrayIPcLm2EELi4E23TrivialOffsetCalculatorILi1EjESE_NS0_6memory15LoadWithoutCastENSF_16StoreWithoutCastEEEviT_S8_T2_T3_T4_T5_:
        /* <DEDUP_REMOVED lines=11> */
[----:B------:R-:W-:-:S03]  /*00b0*/  @!P0 LEA R7, R3, R0, 0x9 ;  /* 0x0000000003078211 */ /* 0x000fc600078e48ff */
        /* <DEDUP_REMOVED lines=8> */
[----:B------:R-:W-:Y:S01]  /*0140*/  @!P2 IMAD R7, R3, 0x200, R18 ;  /* 0x000002000307a824 */ /* 0x000fe200078e0212 */
[----:B------:R-:W-:Y:S02]  /*0150*/  @!P2 IADD3 R18, PT, PT, R18, 0x80, RZ ;  /* 0x000000801212a810 */ /* 0x000fe40007ffe0ff */
[----:B------:R-:W-:-:S02]  /*0160*/  PRMT R19, RZ, 0x7610, R19 ;  /* 0x00007610ff137816 */ /* 0x000fc40000000013 */
[----:B------:R-:W-:Y:S01]  /*0170*/  ISETP.GE.AND P0, PT, R18, R5, PT ;  /* 0x000000051200720c */ /* 0x000fe20003f06270 */
[----:B--2---:R-:W-:Y:S01]  /*0180*/  @!P1 IMAD.WIDE.U32 R10, R13, 0x2, R10 ;  /* 0x000000020d0a9825 */ /* 0x004fe200078e000a */
[----:B------:R-:W-:-:S06]  /*0190*/  PRMT R13, RZ, 0x7610, R13 ;  /* 0x00007610ff0d7816 */ /* 0x000fcc000000000d */
[----:B------:R2:W4:Y:S05]  /*01a0*/  @!P1 LDG.E.U16 R13, desc[UR4][R10.64] ;  /* 0x000000040a0d9981 */ /* 0x00052a000c1e1500 */
[----:B------:R-:W5:Y:S01]  /*01b0*/  @!P0 LDC.64 R16, c[0x0][0x398] ;  /* 0x0000e600ff108b82 */ /* 0x000f620000000a00 */
[----:B-1----:R-:W-:-:S05]  /*01c0*/  @!P2 IMAD.WIDE.U32 R8, R7, 0x2, R8 ;  /* 0x000000020708a825 */ /* 0x002fca00078e0008 */
[----:B------:R1:W4:Y:S01]  /*01d0*/  @!P2 LDG.E.U16 R19, desc[UR4][R8.64] ;  /* 0x000000040813a981 */ /* 0x000322000c1e1500 */
[----:B0-----:R-:W-:Y:S01]  /*01e0*/  @!P0 IMAD R15, R3, 0x200, R18 ;  /* 0x00000200030f8824 */ /* 0x001fe200078e0212 */
[----:B------:R-:W-:-:S03]  /*01f0*/  PRMT R7, RZ, 0x7610, R7 ;  /* 0x00007610ff077816 */ /* 0x000fc60000000007 */
[----:B-----5:R-:W-:-:S05]  /*0200*/  @!P0 IMAD.WIDE.U32 R14, R15, 0x2, R16 ;  /* 0x000000020f0e8825 */ /* 0x020fca00078e0010 */
[----:B------:R0:W5:Y:S01]  /*0210*/  @!P0 LDG.E.U16 R7, desc[UR4][R14.64] ;  /* 0x000000040e078981 */ /* 0x000162000c1e1500 */
[C---:B------:R-:W-:Y:S01]  /*0220*/  ISETP.GE.AND P1, PT, R0.reuse, R5, PT ;  /* 0x000000050000720c */ /* 0x040fe20003f26270 */
[C---:B--2---:R-:W-:Y:S01]  /*0230*/  VIADD R10, R0.reuse, 0x100 ;  /* 0x00000100000a7836 */ /* 0x044fe20000000000 */
[----:B------:R-:W-:-:S04]  /*0240*/  IADD3 R18, PT, PT, R0, 0x80, RZ ;  /* 0x0000008000127810 */ /* 0x000fc80007ffe0ff */
[-C--:B------:R-:W-:Y:S02]  /*0250*/  ISETP.GE.AND P3, PT, R10, R5.reuse, PT ;  /* 0x000000050a00720c */ /* 0x080fe40003f66270 */
[----:B------:R-:W-:-:S05]  /*0260*/  ISETP.GE.AND P2, PT, R18, R5, PT ;  /* 0x000000051200720c */ /* 0x000fca0003f46270 */
[----:B-1----:R-:W1:Y:S01]  /*0270*/  @!P1 LDC.64 R8, c[0x0][0x390] ;  /* 0x0000e400ff089b82 */ /* 0x002e620000000a00 */
[----:B------:R-:W-:Y:S01]  /*0280*/  @!P1 IMAD R17, R3, 0x200, R0 ;  /* 0x0000020003119824 */ /* 0x000fe200078e0200 */
[----:B------:R-:W-:Y:S02]  /*0290*/  IADD3 R16, PT, PT, R0, 0x180, RZ ;  /* 0x0000018000107810 */ /* 0x000fe40007ffe0ff */
[----:B------:R-:W-:Y:S02]  /*02a0*/  @!P1 MOV R0, R18 ;  /* 0x0000001200009202 */ /* 0x000fe40000000f00 */
[-C--:B------:R-:W-:Y:S02]  /*02b0*/  ISETP.GE.AND P0, PT, R16, R5.reuse, PT ;  /* 0x000000051000720c */ /* 0x080fe40003f06270 */
[----:B------:R-:W-:Y:S01]  /*02c0*/  ISETP.GE.AND P4, PT, R0, R5, PT ;  /* 0x000000050000720c */ /* 0x000fe20003f86270 */
[----:B-1----:R-:W-:Y:S01]  /*02d0*/  @!P1 IMAD.WIDE.U32 R8, R17, 0x2, R8 ;  /* 0x0000000211089825 */ /* 0x002fe200078e0008 */
[----:B------:R-:W-:Y:S01]  /*02e0*/  BSSY.RECONVERGENT B0, `(.L_x_2040) ;  /* 0x0000020000007945 */ /* 0x000fe20003800200 */
[----:B---3--:R-:W-:-:S05]  /*02f0*/  @!P1 SHF.L.U32 R12, R12, 0x10, RZ ;  /* 0x000000100c0c9819 */ /* 0x008fca00000006ff */
[----:B------:R-:W-:-:S06]  /*0300*/  @!P1 FMUL.FTZ R10, R12, R12 ;  /* 0x0000000c0c0a9220 */ /* 0x000fcc0000410000 */
[----:B------:R-:W1:Y:S01]  /*0310*/  @!P1 F2F.BF16.F32 R10, R10 ;  /* 0x0000000a000a9304 */ /* 0x000e620000202000 */
[----:B----4-:R-:W-:Y:S02]  /*0320*/  @!P2 IMAD.U32 R13, R13, 0x10000, RZ ;  /* 0x000100000d0da824 */ /* 0x010fe400078e00ff */
[----:B-1----:R-:W-:Y:S02]  /*0330*/  @!P1 IMAD.U32 R11, R10, 0x10000, RZ ;  /* 0x000100000a0b9824 */ /* 0x002fe400078e00ff */
[----:B0-----:R-:W-:Y:S02]  /*0340*/  @!P2 FMUL.FTZ R14, R13, R13 ;  /* 0x0000000d0d0ea220 */ /* 0x001fe40000410000 */
[----:B------:R-:W-:Y:S01]  /*0350*/  @!P1 FMUL.FTZ R11, R12, R11 ;  /* 0x0000000b0c0b9220 */ /* 0x000fe20000410000 */
[----:B------:R-:W-:-:S05]  /*0360*/  @!P3 SHF.L.U32 R19, R19, 0x10, RZ ;  /* 0x000000101313b819 */ /* 0x000fca00000006ff */
[----:B------:R-:W-:Y:S01]  /*0370*/  @!P3 FMUL.FTZ R15, R19, R19 ;  /* 0x00000013130fb220 */ /* 0x000fe20000410000 */
[----:B------:R-:W0:Y:S01]  /*0380*/  @!P2 F2F.BF16.F32 R14, R14 ;  /* 0x0000000e000ea304 */ /* 0x000e220000202000 */
[----:B------:R-:W-:-:S07]  /*0390*/  @!P1 F2FP.BF16.F32.PACK_AB R6, RZ, R11 ;  /* 0x0000000bff06923e */ /* 0x000fce00000010ff */
[----:B------:R-:W1:Y:S01]  /*03a0*/  @!P3 F2F.BF16.F32 R15, R15 ;  /* 0x0000000f000fb304 */ /* 0x000e620000202000 */
[----:B------:R2:W-:Y:S01]  /*03b0*/  @!P1 STG.E.U16 desc[UR4][R8.64], R6 ;  /* 0x0000000608009986 */ /* 0x0005e2000c101504 */
[----:B0-----:R-:W-:-:S04]  /*03c0*/  @!P2 IMAD.U32 R10, R14, 0x10000, RZ ;  /* 0x000100000e0aa824 */ /* 0x001fc800078e00ff */
[----:B------:R-:W-:Y:S01]  /*03d0*/  @!P2 FMUL.FTZ R10, R13, R10 ;  /* 0x0000000a0d0aa220 */ /* 0x000fe20000410000 */
[----:B-1----:R-:W-:-:S05]  /*03e0*/  @!P3 SHF.L.U32 R12, R15, 0x10, RZ ;  /* 0x000000100f0cb819 */ /* 0x002fca00000006ff */
[----:B------:R-:W-:Y:S01]  /*03f0*/  @!P3 FMUL.FTZ R12, R19, R12 ;  /* 0x0000000c130cb220 */ /* 0x000fe20000410000 */
[----:B------:R-:W-:Y:S01]  /*0400*/  @!P2 F2FP.BF16.F32.PACK_AB R2, RZ, R10 ;  /* 0x0000000aff02a23e */ /* 0x000fe200000010ff */
[----:B-----5:R-:W-:-:S03]  /*0410*/  @!P0 IMAD.U32 R10, R7, 0x10000, RZ ;  /* 0x00010000070a8824 */ /* 0x020fc600078e00ff */
[----:B------:R-:W-:Y:S01]  /*0420*/  @!P3 F2FP.BF16.F32.PACK_AB R4, RZ, R12 ;  /* 0x0000000cff04b23e */ /* 0x000fe200000010ff */
[----:B--2---:R-:W-:Y:S06]  /*0430*/  @P4 BRA `(.L_x_2041) ;  /* 0x0000000000284947 */ /* 0x004fec0003800000 */
[----:B------:R-:W0:Y:S01]  /*0440*/  LDC.64 R6, c[0x0][0x390] ;  /* 0x0000e400ff067b82 */ /* 0x000e220000000a00 */
[----:B------:R-:W-:Y:S01]  /*0450*/  LEA R9, R3, R0, 0x9 ;  /* 0x0000000003097211 */ /* 0x000fe200078e48ff */
[----:B------:R-:W-:-:S05]  /*0460*/  VIADD R0, R0, 0x80 ;  /* 0x0000008000007836 */ /* 0x000fca0000000000 */
[----:B------:R-:W-:-:S13]  /*0470*/  ISETP.GE.AND P1, PT, R0, R5, PT ;  /* 0x000000050000720c */ /* 0x000fda0003f26270 */
[----:B------:R-:W-:Y:S01]  /*0480*/  @!P1 LEA R11, R3, R0, 0x9 ;  /* 0x00000000030b9211 */ /* 0x000fe200078e48ff */
[----:B------:R-:W-:Y:S02]  /*0490*/  @!P1 VIADD R0, R0, 0x80 ;  /* 0x0000008000009836 */ /* 0x000fe40000000000 */
[----:B0-----:R-:W-:-:S04]  /*04a0*/  IMAD.WIDE.U32 R8, R9, 0x2, R6 ;  /* 0x0000000209087825 */ /* 0x001fc800078e0006 */
[----:B------:R-:W-:Y:S01]  /*04b0*/  @!P1 IMAD.WIDE.U32 R6, R11, 0x2, R6 ;  /* 0x000000020b069825 */ /* 0x000fe200078e0006 */
[----:B------:R0:W-:Y:S04]  /*04c0*/  STG.E.U16 desc[UR4][R8.64], R2 ;  /* 0x0000000208007986 */ /* 0x0001e8000c101504 */
[----:B------:R0:W-:Y:S02]  /*04d0*/  @!P1 STG.E.U16 desc[UR4][R6.64], R4 ;  /* 0x0000000406009986 */ /* 0x0001e4000c101504 */
.L_x_2041:
[----:B------:R-:W-:Y:S05]  /*04e0*/  BSYNC.RECONVERGENT B0 ;  /* 0x0000000000007941 */ /* 0x000fea0003800200 */
.L_x_2040:
[----:B0-----:R-:W-:Y:S01]  /*04f0*/  @!P0 FMUL.FTZ R2, R10, R10 ;  /* 0x0000000a0a028220 */ /* 0x001fe20000410000 */
[----:B------:R-:W-:-:S05]  /*0500*/  ISETP.GE.AND P1, PT, R0, R5, PT ;  /* 0x000000050000720c */ /* 0x000fca0003f26270 */
[----:B------:R-:W0:Y:S08]  /*0510*/  @!P0 F2F.BF16.F32 R2, R2 ;  /* 0x0000000200028304 */ /* 0x000e300000202000 */
[----:B------:R-:W-:Y:S05]  /*0520*/  @P1 EXIT ;  /* 0x000000000000194d */ /* 0x000fea0003800000 */
[----:B------:R-:W1:Y:S01]  /*0530*/  LDC.64 R4, c[0x0][0x390] ;  /* 0x0000e400ff047b82 */ /* 0x000e620000000a00 */
[----:B0-----:R-:W-:Y:S01]  /*0540*/  @!P0 SHF.L.U32 R7, R2, 0x10, RZ ;  /* 0x0000001002078819 */ /* 0x001fe200000006ff */
[----:B------:R-:W-:-:S04]  /*0550*/  IMAD R3, R3, 0x200, R0 ;  /* 0x0000020003037824 */ /* 0x000fc800078e0200 */
[----:B------:R-:W-:-:S05]  /*0560*/  @!P0 FMUL.FTZ R7, R10, R7 ;  /* 0x000000070a078220 */ /* 0x000fca0000410000 */
[----:B------:R-:W-:-:S04]  /*0570*/  @!P0 F2FP.BF16.F32.PACK_AB R2, RZ, R7 ;  /* 0x00000007ff02823e */ /* 0x000fc800000010ff */
[----:B------:R-:W-:Y:S01]  /*0580*/  PRMT R0, R2, 0x7610, R0 ;  /* 0x0000761002007816 */ /* 0x000fe20000000000 */
[----:B-1----:R-:W-:-:S05]  /*0590*/  IMAD.WIDE.U32 R2, R3, 0x2, R4 ;  /* 0x0000000203027825 */ /* 0x002fca00078e0004 */
[----:B------:R-:W-:Y:S01]  /*05a0*/  STG.E.U16 desc[UR4][R2.64], R0 ;  /* 0x0000000002007986 */ /* 0x000fe2000c101504 */
[----:B------:R-:W-:Y:S05]  /*05b0*/  EXIT ;  /* 0x000000000000794d */ /* 0x000fea0003800000 */
.L_x_2042:
        /* <DEDUP_REMOVED lines=12> */
.L_x_68436:


//--------------------- .text._ZN2at6native29vectorized_elementwise_kernelILi2EZNS0_50_GLOBAL__N__2680c7bb_12_PowKernel_cu_7dd49032_300329pow_tensor_scalar_kernel_implIN3c108BFloat16ES5_EEvRNS_18TensorIteratorBaseET0_EUlS5_E0_St5arrayIPcLm2EEEEviS8_T1_ --------------------------
	.section	.text._ZN2at6native29vectorized_elementwise_kernelILi2EZNS0_50_GLOBAL__N__2680c7bb_12_PowKernel_cu_7dd49032_300329pow_tensor_scalar_kernel_implIN3c108BFloat16ES5_EEvRNS_18TensorIteratorBaseET0_EUlS5_E0_St5arrayIPcLm2EEEEviS8_T1_,"ax",@progbits
	.align	128
        .global         _ZN2at6native29vectorized_elementwise_kernelILi2EZNS0_50_GLOBAL__N__2680c7bb_12_PowKernel_cu_7dd49032_300329pow_tensor_scalar_kernel_implIN3c108BFloat16ES5_EEvRNS_18TensorIteratorBaseET0_EUlS5_E0_St5arrayIPcLm2EEEEviS8_T1_
        .type           _ZN2at6native29vectorized_elementwise_kernelILi2EZNS0_50_GLOBAL__N__2680c7bb_12_PowKernel_cu_7dd49032_300329pow_tensor_scalar_kernel_implIN3c108BFloat16ES5_EEvRNS_18TensorIteratorBaseET0_EUlS5_E0_St5arrayIPcLm2EEEEviS8_T1_,@function
        .size           _ZN2at6native29vectorized_elementwise_kernelILi2EZNS0_50_GLOBAL__N__2680c7bb_12_PowKernel_cu_7dd49032_300329pow_tensor_scalar_kernel_implIN3c108BFloat16ES5_EEvRNS_18TensorIteratorBaseET0_EUlS5_E0_St5arrayIPcLm2EEEEviS8_T1_,(.L_x_68437 - _ZN2at6native29vectorized_elementwise_kernelILi2EZNS0_50_GLOBAL__N__2680c7bb_12_PowKernel_cu_7dd49032_300329pow_tensor_scalar_kernel_implIN3c108BFloat16ES5_EEvRNS_18TensorIteratorBaseET0_EUlS5_E0_St5arrayIPcLm2EEEEviS8_T1_)
        .other          _ZN2at6native29vectorized_elementwise_kernelILi2EZNS0_50_GLOBAL__N__2680c7bb_12_PowKernel_cu_7dd49032_300329pow_tensor_scalar_kernel_implIN3c108BFloat16ES5_EEvRNS_18TensorIteratorBaseET0_EUlS5_E0_St5arrayIPcLm2EEEEviS8_T1_,@"STO_CUDA_ENTRY STV_DEFAULT"
_ZN2at6native29vectorized_elementwise_kernelILi2EZNS0_50_GLOBAL__N__2680c7bb_12_PowKernel_cu_7dd49032_300329pow_tensor_scalar_kernel_implIN3c108BFloat16ES5_EEvRNS_18TensorIteratorBaseET0_EUlS5_E0_St5arrayIPcLm2EEEEviS8_T1_:
.text._ZN2at6native29vectorized_elementwise_kernelILi2EZNS0_50_GLOBAL__N__2680c7bb_12_PowKernel_cu_7dd49032_300329pow_tensor_scalar_kernel_implIN3c108BFloat16ES5_EEvRNS_18TensorIteratorBaseET0_EUlS5_E0_St5arrayIPcLm2EEEEviS8_T1_:
[----:B------:R-:W-:Y:S01]  /*0000*/  LDC R1, c[0x0][0x37c] ;  /* 0x0000df00ff017b82 */ /* 0x000fe20000000800 */
[----:B------:R-:W0:Y:S01]  /*0010*/  S2R R3, SR_CTAID.X ;  /* 0x0000000000037919 */ /* 0x000e220000002500 */
[----:B------:R-:W1:Y:S01]  /*0020*/  LDCU UR6, c[0x0][0x380] ;  /* 0x00007000ff0677ac */ /* 0x000e620008000800 */
[----:B------:R-:W2:Y:S01]  /*0030*/  LDCU.64 UR4, c[0x0][0x358] ;  /* 0x00006b00ff0477ac */ /* 0x000ea20008000a00 */
[----:B0-----:R-:W-:-:S04]  /*0040*/  SHF.L.U32 R3, R3, 0xa, RZ ;  /* 0x0000000a03037819 */ /* 0x001fc800000006ff */
        /* <DEDUP_REMOVED lines=8> */
[----:B------:R-:W0:Y:S03]  /*00d0*/  @!P5 LDC.64 R12, c[0x0][0x398] ;  /* 0x0000e600ff0cdb82 */ /* 0x000e260000000a00 */
[----:B------:R-:W-:-:S13]  /*00e0*/  ISETP.GE.U32.AND P0, PT, R0, R5, PT ;  /* 0x000000050000720c */ /* 0x000fda0003f06070 */
[----:B------:R-:W-:Y:S01]  /*00f0*/  @!P0 IMAD.IADD R15, R3, 0x1, R0 ;  /* 0x00000001030f8824 */ /* 0x000fe200078e0200 */
[----:B------:R-:W-:Y:S01]  /*0100*/  @!P0 IADD3 R0, PT, PT, R0, 0x80, RZ ;  /* 0x0000008000008810 */ /* 0x000fe20007ffe0ff */
[----:B------:R-:W1:Y:S03]  /*0110*/  @!P0 LDC.64 R18, c[0x0][0x398] ;  /* 0x0000e600ff128b82 */ /* 0x000e660000000a00 */
[----:B------:R-:W-:-:S13]  /*0120*/  ISETP.GE.U32.AND P6, PT, R0, R5, PT ;  /* 0x000000050000720c */ /* 0x000fda0003fc6070 */
[----:B------:R-:W-:Y:S01]  /*0130*/  @!P6 IMAD.IADD R17, R3, 0x1, R0 ;  /* 0x000000010311e824 */ /* 0x000fe200078e0200 */
[----:B------:R-:W-:Y:S01]  /*0140*/  @!P6 IADD3 R0, PT, PT, R0, 0x80, RZ ;  /* 0x000000800000e810 */ /* 0x000fe20007ffe0ff */
[----:B------:R-:W2:Y:S03]  /*0150*/  @!P6 LDC.64 R10, c[0x0][0x398] ;  /* 0x0000e600ff0aeb82 */ /* 0x000ea60000000a00 */
[----:B------:R-:W-:-:S13]  /*0160*/  ISETP.GE.U32.AND P1, PT, R0, R5, PT ;  /* 0x000000050000720c */ /* 0x000fda0003f26070 */
[----:B------:R-:W-:Y:S01]  /*0170*/  @!P1 IMAD.IADD R29, R3, 0x1, R0 ;  /* 0x00000001031d9824 */ /* 0x000fe200078e0200 */
[----:B------:R-:W-:-:S04]  /*0180*/  @!P1 IADD3 R0, PT, PT, R0, 0x80, RZ ;  /* 0x0000008000009810 */ /* 0x000fc80007ffe0ff */
[CC--:B------:R-:W-:Y:S01]  /*0190*/  ISETP.GE.U32.AND P2, PT, R0.reuse, R5.reuse, PT ;  /* 0x000000050000720c */ /* 0x0c0fe20003f46070 */
[----:B------:R-:W-:Y:S02]  /*01a0*/  @!P5 IMAD.IADD R27, R3, 0x1, R2 ;  /* 0x00000001031bd824 */ /* 0x000fe400078e0202 */
[----:B--2---:R-:W-:Y:S01]  /*01b0*/  @!P6 IMAD.WIDE.U32 R10, R17, 0x2, R10 ;  /* 0x00000002110ae825 */ /* 0x004fe200078e000a */
[----:B------:R-:W-:Y:S01]  /*01c0*/  PRMT R26, RZ, 0x7610, R26 ;  /* 0x00007610ff1a7816 */ /* 0x000fe2000000001a */
[----:B------:R-:W2:Y:S08]  /*01d0*/  @!P1 LDC.64 R16, c[0x0][0x398] ;  /* 0x0000e600ff109b82 */ /* 0x000eb00000000a00 */
[----:B------:R-:W-:Y:S01]  /*01e0*/  @!P2 IMAD.IADD R25, R3, 0x1, R0 ;  /* 0x000000010319a824 */ /* 0x000fe200078e0200 */
[----:B------:R-:W-:Y:S01]  /*01f0*/  @!P2 IADD3 R0, PT, PT, R0, 0x80, RZ ;  /* 0x000000800000a810 */ /* 0x000fe20007ffe0ff */
[----:B0-----:R-:W-:Y:S01]  /*0200*/  @!P5 IMAD.WIDE.U32 R12, R27, 0x2, R12 ;  /* 0x000000021b0cd825 */ /* 0x001fe200078e000c */
[----:B------:R0:W3:Y:S02]  /*0210*/  @!P6 LDG.E.U16 R24, desc[UR4][R10.64] ;  /* 0x000000040a18e981 */ /* 0x0000e4000c1e1500 */
[----:B------:R-:W-:-:S02]  /*0220*/  ISETP.GE.U32.AND P3, PT, R0, R5, PT ;  /* 0x000000050000720c */ /* 0x000fc40003f66070 */
[----:B------:R4:W5:Y:S01]  /*0230*/  @!P5 LDG.E.U16 R26, desc[UR4][R12.64] ;  /* 0x000000040c1ad981 */ /* 0x000962000c1e1500 */
[----:B------:R-:W-:Y:S01]  /*0240*/  PRMT R28, RZ, 0x7610, R28 ;  /* 0x00007610ff1c7816 */ /* 0x000fe2000000001c */
[----:B-1----:R-:W-:Y:S01]  /*0250*/  @!P0 IMAD.WIDE.U32 R18, R15, 0x2, R18 ;  /* 0x000000020f128825 */ /* 0x002fe200078e0012 */
[----:B0-----:R-:W0:Y:S04]  /*0260*/  @!P2 LDC.64 R10, c[0x0][0x398] ;  /* 0x0000e600ff0aab82 */ /* 0x001e280000000a00 */
[----:B------:R1:W5:Y:S04]  /*0270*/  @!P0 LDG.E.U16 R28, desc[UR4][R18.64] ;  /* 0x00000004121c8981 */ /* 0x000368000c1e1500 */
[----:B------:R-:W-:Y:S01]  /*0280*/  @!P3 IMAD.IADD R23, R3, 0x1, R0 ;  /* 0x000000010317b824 */ /* 0x000fe200078e0200 */
[----:B------:R-:W-:Y:S01]  /*0290*/  @!P3 IADD3 R0, PT, PT, R0, 0x80, RZ ;  /* 0x000000800000b810 */ /* 0x000fe20007ffe0ff */
[----:B----4-:R-:W4:Y:S03]  /*02a0*/  @!P3 LDC.64 R12, c[0x0][0x398] ;  /* 0x0000e600ff0cbb82 */ /* 0x010f260000000a00 */
[----:B------:R-:W-:-:S13]  /*02b0*/  ISETP.GE.U32.AND P4, PT, R0, R5, PT ;  /* 0x000000050000720c */ /* 0x000fda0003f86070 */
[----:B------:R-:W-:Y:S01]  /*02c0*/  @!P4 IADD3 R27, PT, PT, R3, R0, RZ ;  /* 0x00000000031bc210 */ /* 0x000fe20007ffe0ff */
[----:B------:R-:W-:Y:S01]  /*02d0*/  @!P4 VIADD R0, R0, 0x80 ;  /* 0x000000800000c836 */ /* 0x000fe20000000000 */
[----:B------:R-:W2:Y:S04]  /*02e0*/  @!P4 LDC.64 R14, c[0x0][0x398] ;  /* 0x0000e600ff0ecb82 */ /* 0x000ea80000000a00 */
[----:B------:R-:W-:-:S13]  /*02f0*/  ISETP.GE.U32.AND P5, PT, R0, R5, PT ;  /* 0x000000050000720c */ /* 0x000fda0003fa6070 */
[----:B-1----:R-:W1:Y:S01]  /*0300*/  @!P5 LDC.64 R18, c[0x0][0x398] ;  /* 0x0000e600ff12db82 */ /* 0x002e620000000a00 */
[----:B------:R-:W-:Y:S01]  /*0310*/  @!P5 IADD3 R0, PT, PT, R3, R0, RZ ;  /* 0x000000000300d210 */ /* 0x000fe20007ffe0ff */
[----:B0-----:R-:W-:Y:S01]  /*0320*/  @!P2 IMAD.WIDE.U32 R10, R25, 0x2, R10 ;  /* 0x00000002190aa825 */ /* 0x001fe200078e000a */
[----:B------:R-:W-:-:S03]  /*0330*/  PRMT R25, RZ, 0x7610, R25 ;  /* 0x00007610ff197816 */ /* 0x000fc60000000019 */
[----:B----4-:R-:W-:Y:S01]  /*0340*/  @!P3 IMAD.WIDE.U32 R12, R23, 0x2, R12 ;  /* 0x00000002170cb825 */ /* 0x010fe200078e000c */
[----:B------:R-:W-:Y:S02]  /*0350*/  PRMT R23, RZ, 0x7610, R23 ;  /* 0x00007610ff177816 */ /* 0x000fe40000000017 */
[----:B------:R0:W4:Y:S01]  /*0360*/  @!P2 LDG.E.U16 R25, desc[UR4][R10.64] ;  /* 0x000000040a19a981 */ /* 0x000122000c1e1500 */
[----:B--2---:R-:W-:Y:S01]  /*0370*/  @!P1 IMAD.WIDE.U32 R16, R29, 0x2, R16 ;  /* 0x000000021d109825 */ /* 0x004fe200078e0010 */
[----:B------:R-:W-:Y:S02]  /*0380*/  PRMT R29, RZ, 0x7610, R29 ;  /* 0x00007610ff1d7816 */ /* 0x000fe4000000001d */
[----:B------:R-:W2:Y:S01]  /*0390*/  @!P3 LDG.E.U16 R23, desc[UR4][R12.64] ;  /* 0x000000040c17b981 */ /* 0x000ea2000c1e1500 */
[----:B------:R-:W-:Y:S01]  /*03a0*/  @!P4 IMAD.WIDE.U32 R14, R27, 0x2, R14 ;  /* 0x000000021b0ec825 */ /* 0x000fe200078e000e */
[----:B------:R-:W-:Y:S02]  /*03b0*/  PRMT R27, RZ, 0x7610, R27 ;  /* 0x00007610ff1b7816 */ /* 0x000fe4000000001b */
[----:B------:R-:W2:Y:S04]  /*03c0*/  @!P1 LDG.E.U16 R29, desc[UR4][R16.64] ;  /* 0x00000004101d9981 */ /* 0x000ea8000c1e1500 */
[----:B------:R0:W2:Y:S01]  /*03d0*/  @!P4 LDG.E.U16 R27, desc[UR4][R14.64] ;  /* 0x000000040e1bc981 */ /* 0x0000a2000c1e1500 */
[----:B-1----:R-:W-:Y:S01]  /*03e0*/  @!P5 IMAD.WIDE.U32 R18, R0, 0x2, R18 ;  /* 0x000000020012d825 */ /* 0x002fe200078e0012 */
[----:B------:R-:W-:-:S06]  /*03f0*/  PRMT R0, RZ, 0x7610, R0 ;  /* 0x00007610ff007816 */ /* 0x000fcc0000000000 */
[----:B------:R1:W2:Y:S01]  /*0400*/  @!P5 LDG.E.U16 R0, desc[UR4][R18.64] ;  /* 0x000000041200d981 */ /* 0x0002a2000c1e1500 */
[----:B0-----:R-:W-:-:S05]  /*0410*/  VIADD R10, R2, 0x100 ;  /* 0x00000100020a7836 */ /* 0x001fca0000000000 */
[-C--:B------:R-:W-:Y:S02]  /*0420*/  ISETP.GE.U32.AND P5, PT, R10, R5.reuse, PT ;  /* 0x000000050a00720c */ /* 0x080fe40003fa6070 */
[CC--:B------:R-:W-:Y:S02]  /*0430*/  ISETP.GE.U32.AND P0, PT, R2.reuse, R5.reuse, PT ;  /* 0x000000050200720c */ /* 0x0c0fe40003f06070 */
[C---:B------:R-:W-:Y:S01]  /*0440*/  IADD3 R14, PT, PT, R2.reuse, 0x180, RZ ;  /* 0x00000180020e7810 */ /* 0x040fe20007ffe0ff */
[C---:B------:R-:W-:Y:S02]  /*0450*/  VIADD R16, R2.reuse, 0x280 ;  /* 0x0000028002107836 */ /* 0x040fe40000000000 */
[----:B------:R-:W-:Y:S01]  /*0460*/  VIADD R12, R2, 0x80 ;  /* 0x00000080020c7836 */ /* 0x000fe20000000000 */
[----:B------:R-:W-:Y:S02]  /*0470*/  ISETP.GE.U32.AND P2, PT, R14, R5, PT ;  /* 0x000000050e00720c */ /* 0x000fe40003f46070 */
[----:B------:R-:W-:-:S02]  /*0480*/  IADD3 R14, PT, PT, R2, 0x200, RZ ;  /* 0x00000200020e7810 */ /* 0x000fc40007ffe0ff */
[-C--:B------:R-:W-:Y:S02]  /*0490*/  ISETP.GE.U32.AND P4, PT, R16, R5.reuse, PT ;  /* 0x000000051000720c */ /* 0x080fe40003f86070 */
[-C--:B------:R-:W-:Y:S02]  /*04a0*/  ISETP.GE.U32.AND P3, PT, R14, R5.reuse, PT ;  /* 0x000000050e00720c */ /* 0x080fe40003f66070 */
[----:B------:R-:W-:Y:S01]  /*04b0*/  ISETP.GE.U32.AND P1, PT, R12, R5, PT ;  /* 0x000000050c00720c */ /* 0x000fe20003f26070 */
[----:B------:R-:W-:Y:S04]  /*04c0*/  BSSY.RECONVERGENT B0, `(.L_x_2044) ;  /* 0x0000066000007945 */ /* 0x000fe80003800200 */
[----:B------:R-:W-:Y:S01]  /*04d0*/  BSSY.RELIABLE B1, `(.L_x_2045) ;  /* 0x000005e000017945 */ /* 0x000fe20003800100 */
[----:B---3--:R-:W-:-:S05]  /*04e0*/  @!P5 SHF.L.U32 R24, R24, 0x10, RZ ;  /* 0x000000101818d819 */ /* 0x008fca00000006ff */
[----:B------:R-:W-:-:S06]  /*04f0*/  @!P5 FMUL.FTZ R10, R24, R24 ;  /* 0x00000018180ad220 */ /* 0x000fcc0000410000 */
[----:B------:R-:W0:Y:S01]  /*0500*/  @!P5 F2F.BF16.F32 R10, R10 ;  /* 0x0000000a000ad304 */ /* 0x000e220000202000 */
[----:B-----5:R-:W-:-:S04]  /*0510*/  @!P0 IMAD.U32 R26, R26, 0x10000, RZ ;  /* 0x000100001a1a8824 */ /* 0x020fc800078e00ff */
[----:B------:R-:W-:Y:S01]  /*0520*/  @!P0 FMUL.FTZ R15, R26, R26 ;  /* 0x0000001a1a0f8220 */ /* 0x000fe20000410000 */
[----:B0-----:R-:W-:Y:S02]  /*0530*/  @!P5 SHF.L.U32 R11, R10, 0x10, RZ ;  /* 0x000000100a0bd819 */ /* 0x001fe400000006ff */
[----:B------:R-:W-:-:S03]  /*0540*/  IADD3 R10, PT, PT, R2, 0x300, RZ ;  /* 0x00000300020a7810 */ /* 0x000fc60007ffe0ff */
[----:B------:R-:W-:Y:S01]  /*0550*/  @!P5 FMUL.FTZ R11, R24, R11 ;  /* 0x0000000b180bd220 */ /* 0x000fe20000410000 */
[----:B------:R-:W-:Y:S01]  /*0560*/  ISETP.GE.U32.AND P6, PT, R10, R5, PT ;  /* 0x000000050a00720c */ /* 0x000fe20003fc6070 */
[----:B------:R-:W1:Y:S01]  /*0570*/  @!P0 F2F.BF16.F32 R15, R15 ;  /* 0x0000000f000f8304 */ /* 0x000e620000202000 */
[----:B------:R-:W-:Y:S02]  /*0580*/  IADD3 R10, PT, PT, R2, 0x380, RZ ;  /* 0x00000380020a7810 */ /* 0x000fe40007ffe0ff */
[----:B------:R-:W-:Y:S02]  /*0590*/  @!P5 F2FP.BF16.F32.PACK_AB R4, RZ, R11 ;  /* 0x0000000bff04d23e */ /* 0x000fe400000010ff */
[----:B------:R-:W-:Y:S02]  /*05a0*/  ISETP.GE.U32.AND P5, PT, R10, R5, PT ;  /* 0x000000050a00720c */ /* 0x000fe40003fa6070 */
[----:B------:R-:W0:Y:S01]  /*05b0*/  @!P0 LDC.64 R10, c[0x0][0x390] ;  /* 0x0000e400ff0a8b82 */ /* 0x000e220000000a00 */
[----:B------:R-:W-:Y:S01]  /*05c0*/  @!P1 IMAD.U32 R28, R28, 0x10000, RZ ;  /* 0x000100001c1c9824 */ /* 0x000fe200078e00ff */
[----:B-1----:R-:W-:-:S03]  /*05d0*/  @!P0 SHF.L.U32 R19, R15, 0x10, RZ ;  /* 0x000000100f138819 */ /* 0x002fc600000006ff */
[----:B------:R-:W-:Y:S02]  /*05e0*/  @!P1 FMUL.FTZ R13, R28, R28 ;  /* 0x0000001c1c0d9220 */ /* 0x000fe40000410000 */
[----:B------:R-:W-:Y:S01]  /*05f0*/  @!P0 FMUL.FTZ R19, R26, R19 ;  /* 0x000000131a138220 */ /* 0x000fe20000410000 */
[----:B----4-:R-:W-:Y:S01]  /*0600*/  @!P3 IMAD.U32 R25, R25, 0x10000, RZ ;  /* 0x000100001919b824 */ /* 0x010fe200078e00ff */
[----:B--2---:R-:W-:-:S03]  /*0610*/  @!P4 SHF.L.U32 R23, R23, 0x10, RZ ;  /* 0x000000101717c819 */ /* 0x004fc600000006ff */
[----:B------:R-:W-:Y:S01]  /*0620*/  @!P3 FMUL.FTZ R16, R25, R25 ;  /* 0x000000191910b220 */ /* 0x000fe20000410000 */
[----:B------:R-:W-:Y:S02]  /*0630*/  @!P2 IMAD.U32 R29, R29, 0x10000, RZ ;  /* 0x000100001d1da824 */ /* 0x000fe400078e00ff */
[----:B------:R-:W-:Y:S01]  /*0640*/  @!P4 FMUL.FTZ R17, R23, R23 ;  /* 0x000000171711c220 */ /* 0x000fe20000410000 */
[----:B------:R-:W-:Y:S02]  /*0650*/  @!P6 IMAD.U32 R27, R27, 0x10000, RZ ;  /* 0x000100001b1be824 */ /* 0x000fe400078e00ff */
[----:B------:R-:W-:Y:S02]  /*0660*/  @!P2 FMUL.FTZ R14, R29, R29 ;  /* 0x0000001d1d0ea220 */ /* 0x000fe40000410000 */
[----:B------:R-:W-:Y:S01]  /*0670*/  @!P6 FMUL.FTZ R24, R27, R27 ;  /* 0x0000001b1b18e220 */ /* 0x000fe20000410000 */
[----:B------:R-:W-:-:S04]  /*0680*/  @!P5 IMAD.U32 R15, R0, 0x10000, RZ ;  /* 0x00010000000fd824 */ /* 0x000fc800078e00ff */
[----:B------:R-:W-:Y:S01]  /*0690*/  @!P5 FMUL.FTZ R18, R15, R15 ;  /* 0x0000000f0f12d220 */ /* 0x000fe20000410000 */
[----:B------:R-:W-:Y:S01]  /*06a0*/  @!P0 IADD3 R26, PT, PT, R3, R2, RZ ;  /* 0x00000002031a8210 */ /* 0x000fe20007ffe0ff */
[----:B------:R-:W-:Y:S01]  /*06b0*/  @!P3 F2F.BF16.F32 R16, R16 ;  /* 0x000000100010b304 */ /* 0x000fe20000202000 */
[----:B------:R-:W-:-:S03]  /*06c0*/  @!P0 F2FP.BF16.F32.PACK_AB R22, RZ, R19 ;  /* 0x00000013ff16823e */ /* 0x000fc600000010ff */
[----:B0-----:R-:W-:-:S04]  /*06d0*/  @!P0 IMAD.WIDE.U32 R10, R26, 0x2, R10 ;  /* 0x000000021a0a8825 */ /* 0x001fc800078e000a */
[----:B------:R-:W-:Y:S01]  /*06e0*/  @!P6 F2F.BF16.F32 R0, R24 ;  /* 0x000000180000e304 */ /* 0x000fe20000202000 */
[----:B------:R-:W-:-:S07]  /*06f0*/  @!P0 MOV R2, R12 ;  /* 0x0000000c00028202 */ /* 0x000fce0000000f00 */
[----:B------:R-:W0:Y:S08]  /*0700*/  @!P1 F2F.BF16.F32 R13, R13 ;  /* 0x0000000d000d9304 */ /* 0x000e300000202000 */
[----:B------:R-:W1:Y:S08]  /*0710*/  @!P2 F2F.BF16.F32 R14, R14 ;  /* 0x0000000e000ea304 */ /* 0x000e700000202000 */
[----:B------:R-:W2:Y:S08]  /*0720*/  @!P4 F2F.BF16.F32 R17, R17 ;  /* 0x000000110011c304 */ /* 0x000eb00000202000 */
[----:B------:R-:W3:Y:S01]  /*0730*/  @!P5 F2F.BF16.F32 R18, R18 ;  /* 0x000000120012d304 */ /* 0x000ee20000202000 */
[----:B------:R4:W-:Y:S01]  /*0740*/  @!P0 STG.E.U16 desc[UR4][R10.64], R22 ;  /* 0x000000160a008986 */ /* 0x0009e2000c101504 */
[----:B------:R-:W-:Y:S01]  /*0750*/  ISETP.GE.U32.AND P0, PT, R2, R5, PT ;  /* 0x000000050200720c */ /* 0x000fe20003f06070 */
[----:B0-----:R-:W-:Y:S01]  /*0760*/  @!P1 IMAD.U32 R13, R13, 0x10000, RZ ;  /* 0x000100000d0d9824 */ /* 0x001fe200078e00ff */
[----:B------:R-:W-:Y:S01]  /*0770*/  @!P3 SHF.L.U32 R16, R16, 0x10, RZ ;  /* 0x000000101010b819 */ /* 0x000fe200000006ff */
[----:B-1----:R-:W-:Y:S01]  /*0780*/  @!P2 IMAD.U32 R14, R14, 0x10000, RZ ;  /* 0x000100000e0ea824 */ /* 0x002fe200078e00ff */
[----:B------:R-:W-:Y:S01]  /*0790*/  @!P6 SHF.L.U32 R0, R0, 0x10, RZ ;  /* 0x000000100000e819 */ /* 0x000fe200000006ff */
[----:B--2---:R-:W-:-:S02]  /*07a0*/  @!P4 IMAD.U32 R12, R17, 0x10000, RZ ;  /* 0x00010000110cc824 */ /* 0x004fc400078e00ff */
[----:B------:R-:W-:Y:S01]  /*07b0*/  @!P1 FMUL.FTZ R28, R28, R13 ;  /* 0x0000000d1c1c9220 */ /* 0x000fe20000410000 */
[----:B------:R-:W-:Y:S01]  /*07c0*/  @!P2 FMUL.FTZ R14, R29, R14 ;  /* 0x0000000e1d0ea220 */ /* 0x000fe20000410000 */
[----:B------:R-:W-:Y:S01]  /*07d0*/  @!P3 FMUL.FTZ R16, R25, R16 ;  /* 0x000000101910b220 */ /* 0x000fe20000410000 */
[----:B------:R-:W-:Y:S01]  /*07e0*/  @!P4 FMUL.FTZ R12, R23, R12 ;  /* 0x0000000c170cc220 */ /* 0x000fe20000410000 */
[----:B---3--:R-:W-:Y:S02]  /*07f0*/  @!P5 IMAD.U32 R18, R18, 0x10000, RZ ;  /* 0x000100001212d824 */ /* 0x008fe400078e00ff */
[----:B------:R-:W-:Y:S02]  /*0800*/  @!P6 FMUL.FTZ R0, R27, R0 ;  /* 0x000000001b00e220 */ /* 0x000fe40000410000 */
[----:B------:R-:W-:Y:S01]  /*0810*/  @!P5 FMUL.FTZ R18, R15, R18 ;  /* 0x000000120f12d220 */ /* 0x000fe20000410000 */
[----:B------:R-:W-:Y:S02]  /*0820*/  @!P1 F2FP.BF16.F32.PACK_AB R6, RZ, R28 ;  /* 0x0000001cff06923e */ /* 0x000fe400000010ff */
[----:B------:R-:W-:-:S02]  /*0830*/  @!P2 F2FP.BF16.F32.PACK_AB R7, RZ, R14 ;  /* 0x0000000eff07a23e */ /* 0x000fc400000010ff */
[----:B------:R-:W-:Y:S02]  /*0840*/  @!P3 F2FP.BF16.F32.PACK_AB R8, RZ, R16 ;  /* 0x00000010ff08b23e */ /* 0x000fe400000010ff */
[----:B------:R-:W-:Y:S02]  /*0850*/  @!P4 F2FP.BF16.F32.PACK_AB R9, RZ, R12 ;  /* 0x0000000cff09c23e */ /* 0x000fe400000010ff */
[----:B------:R-:W-:Y:S02]  /*0860*/  @!P6 F2FP.BF16.F32.PACK_AB R20, RZ, R0 ;  /* 0x00000000ff14e23e */ /* 0x000fe400000010ff */
[----:B------:R-:W-:Y:S01]  /*0870*/  @!P5 F2FP.BF16.F32.PACK_AB R21, RZ, R18 ;  /* 0x00000012ff15d23e */ /* 0x000fe200000010ff */
[----:B----4-:R-:W-:Y:S06]  /*0880*/  @P0 BRA `(.L_x_2046) ;  /* 0x0000000000300947 */ /* 0x010fec0003800000 */
[----:B------:R-:W0:Y:S01]  /*0890*/  LDC.64 R10, c[0x0][0x390] ;  /* 0x0000e400ff0a7b82 */ /* 0x000e220000000a00 */
[----:B------:R-:W-:Y:S01]  /*08a0*/  IADD3 R13, PT, PT, R3, R2, RZ ;  /* 0x00000002030d7210 */ /* 0x000fe20007ffe0ff */
[----:B------:R-:W-:-:S05]  /*08b0*/  VIADD R2, R2, 0x80 ;  /* 0x0000008002027836 */ /* 0x000fca0000000000 */
[----:B------:R-:W-:Y:S01]  /*08c0*/  ISETP.GE.U32.AND P0, PT, R2, R5, PT ;  /* 0x000000050200720c */ /* 0x000fe20003f06070 */
[----:B0-----:R-:W-:-:S05]  /*08d0*/  IMAD.WIDE.U32 R10, R13, 0x2, R10 ;  /* 0x000000020d0a7825 */ /* 0x001fca00078e000a */
[----:B------:R0:W-:Y:S07]  /*08e0*/  STG.E.U16 desc[UR4][R10.64], R6 ;  /* 0x000000060a007986 */ /* 0x0001ee000c101504 */
[----:B------:R-:W-:Y:S05]  /*08f0*/  @P0 BRA `(.L_x_2047) ;  /* 0x0000000000300947 */ /* 0x000fea0003800000 */
[----:B0-----:R-:W0:Y:S01]  /*0900*/  LDC.64 R10, c[0x0][0x390] ;  /* 0x0000e400ff0a7b82 */ /* 0x001e220000000a00 */
[----:B------:R-:W-:Y:S01]  /*0910*/  IADD3 R13, PT, PT, R3, R2, RZ ;  /* 0x00000002030d7210 */ /* 0x000fe20007ffe0ff */
[----:B------:R-:W-:-:S04]  /*0920*/  VIADD R2, R2, 0x80 ;  /* 0x0000008002027836 */ /* 0x000fc80000000000 */
[----:B0-----:R-:W-:-:S05]  /*0930*/  IMAD.WIDE.U32 R10, R13, 0x2, R10 ;  /* 0x000000020d0a7825 */ /* 0x001fca00078e000a */
[----:B------:R0:W-:Y:S02]  /*0940*/  STG.E.U16 desc[UR4][R10.64], R4 ;  /* 0x000000040a007986 */ /* 0x0001e4000c101504 */
.L_x_2046:
[----:B------:R-:W-:-:S13]  /*0950*/  ISETP.GE.U32.AND P0, PT, R2, R5, PT ;  /* 0x000000050200720c */ /* 0x000fda0003f06070 */
[----:B------:R-:W-:Y:S05]  /*0960*/  @P0 BRA `(.L_x_2048) ;  /* 0x0000000000300947 */ /* 0x000fea0003800000 */
[----:B0-----:R-:W0:Y:S01]  /*0970*/  LDC.64 R10, c[0x0][0x390] ;  /* 0x0000e400ff0a7b82 */ /* 0x001e220000000a00 */
[----:B------:R-:W-:Y:S01]  /*0980*/  IADD3 R13, PT, PT, R3, R2, RZ ;  /* 0x00000002030d7210 */ /* 0x000fe20007ffe0ff */
[----:B------:R-:W-:-:S04]  /*0990*/  VIADD R2, R2, 0x80 ;  /* 0x0000008002027836 */ /* 0x000fc80000000000 */
[----:B0-----:R-:W-:-:S05]  /*09a0*/  IMAD.WIDE.U32 R10, R13, 0x2, R10 ;  /* 0x000000020d0a7825 */ /* 0x001fca00078e000a */
[----:B------:R1:W-:Y:S02]  /*09b0*/  STG.E.U16 desc[UR4][R10.64], R7 ;  /* 0x000000070a007986 */ /* 0x0003e4000c101504 */
.L_x_2047:
[----:B------:R-:W-:-:S13]  /*09c0*/  ISETP.GE.U32.AND P0, PT, R2, R5, PT ;  /* 0x000000050200720c */ /* 0x000fda0003f06070 */
[----:B------:R-:W-:Y:S05]  /*09d0*/  @P0 BRA `(.L_x_2049) ;  /* 0x0000000000340947 */ /* 0x000fea0003800000 */
[----:B01----:R-:W0:Y:S01]  /*09e0*/  LDC.64 R6, c[0x0][0x390] ;  /* 0x0000e400ff067b82 */ /* 0x003e220000000a00 */
[----:B------:R-:W-:Y:S01]  /*09f0*/  IADD3 R11, PT, PT, R3, R2, RZ ;  /* 0x00000002030b7210 */ /* 0x000fe20007ffe0ff */
[----:B------:R-:W-:-:S04]  /*0a00*/  VIADD R2, R2, 0x80 ;  /* 0x0000008002027836 */ /* 0x000fc80000000000 */
[----:B0-----:R-:W-:-:S05]  /*0a10*/  IMAD.WIDE.U32 R6, R11, 0x2, R6 ;  /* 0x000000020b067825 */ /* 0x001fca00078e0006 */
[----:B------:R1:W-:Y:S02]  /*0a20*/  STG.E.U16 desc[UR4][R6.64], R8 ;  /* 0x0000000806007986 */ /* 0x0003e4000c101504 */
.L_x_2048:
[----:B------:R-:W-:-:S13]  /*0a30*/  ISETP.GE.U32.AND P0, PT, R2, R5, PT ;  /* 0x000000050200720c */ /* 0x000fda0003f06070 */
[----:B------:R-:W-:Y:S05]  /*0a40*/  @P0 BREAK.RELIABLE B1 ;  /* 0x0000000000010942 */ /* 0x000fea0003800100 */
[----:B------:R-:W-:Y:S05]  /*0a50*/  @P0 BRA `(.L_x_2050) ;  /* 0x0000000000300947 */ /* 0x000fea0003800000 */
[----:B-1----:R-:W1:Y:S01]  /*0a60*/  LDC.64 R6, c[0x0][0x390] ;  /* 0x0000e400ff067b82 */ /* 0x002e620000000a00 */
[----:B0-----:R-:W-:Y:S01]  /*0a70*/  IADD3 R11, PT, PT, R3, R2, RZ ;  /* 0x00000002030b7210 */ /* 0x001fe20007ffe0ff */
[----:B------:R-:W-:-:S04]  /*0a80*/  VIADD R2, R2, 0x80 ;  /* 0x0000008002027836 */ /* 0x000fc80000000000 */
[----:B-1----:R-:W-:-:S05]  /*0a90*/  IMAD.WIDE.U32 R6, R11, 0x2, R6 ;  /* 0x000000020b067825 */ /* 0x002fca00078e0006 */
[----:B------:R2:W-:Y:S02]  /*0aa0*/  STG.E.U16 desc[UR4][R6.64], R9 ;  /* 0x0000000906007986 */ /* 0x0005e4000c101504 */
.L_x_2049:
[----:B------:R-:W-:Y:S05]  /*0ab0*/  BSYNC.RELIABLE B1 ;  /* 0x0000000000017941 */ /* 0x000fea0003800100 */
.L_x_2045:
[----:B------:R-:W-:-:S13]  /*0ac0*/  ISETP.GE.U32.AND P0, PT, R2, R5, PT ;  /* 0x000000050200720c */ /* 0x000fda0003f06070 */
[----:B012---:R-:W0:Y:S01]  /*0ad0*/  @!P0 LDC.64 R6, c[0x0][0x390] ;  /* 0x0000e400ff068b82 */ /* 0x007e220000000a00 */
[----:B------:R-:W-:Y:S01]  /*0ae0*/  @!P0 IADD3 R9, PT, PT, R3, R2, RZ ;  /* 0x0000000203098210 */ /* 0x000fe20007ffe0ff */
[----:B------:R-:W-:-:S04]  /*0af0*/  @!P0 VIADD R2, R2, 0x80 ;  /* 0x0000008002028836 */ /* 0x000fc80000000000 */
[----:B0-----:R-:W-:-:S05]  /*0b00*/  @!P0 IMAD.WIDE.U32 R6, R9, 0x2, R6 ;  /* 0x0000000209068825 */ /* 0x001fca00078e0006 */
[----:B------:R2:W-:Y:S02]  /*0b10*/  @!P0 STG.E.U16 desc[UR4][R6.64], R20 ;  /* 0x0000001406008986 */ /* 0x0005e4000c101504 */
.L_x_2050:
[----:B------:R-:W-:Y:S05]  /*0b20*/  BSYNC.RECONVERGENT B0 ;  /* 0x0000000000007941 */ /* 0x000fea0003800200 */
.L_x_2044:
[----:B------:R-:W-:Y:S05]  /*0b30*/  WARPSYNC.ALL ;  /* 0x0000000000007948 */ /* 0x000fea0003800000 */
[----:B------:R-:W-:-:S13]  /*0b40*/  ISETP.GE.U32.AND P0, PT, R2, R5, PT ;  /* 0x000000050200720c */ /* 0x000fda0003f06070 */
[----:B------:R-:W-:Y:S05]  /*0b50*/  @P0 EXIT ;  /* 0x000000000000094d */ /* 0x000fea0003800000 */
[----:B0-----:R-:W0:Y:S01]  /*0b60*/  LDC.64 R4, c[0x0][0x390] ;  /* 0x0000e400ff047b82 */ /* 0x001e220000000a00 */
[----:B------:R-:W-:-:S05]  /*0b70*/  IADD3 R3, PT, PT, R3, R2, RZ ;  /* 0x0000000203037210 */ /* 0x000fca0007ffe0ff */
[----:B0-----:R-:W-:-:S05]  /*0b80*/  IMAD.WIDE.U32 R2, R3, 0x2, R4 ;  /* 0x0000000203027825 */ /* 0x001fca00078e0004 */
[----:B------:R-:W-:Y:S01]  /*0b90*/  STG.E.U16 desc[UR4][R2.64], R21 ;  /* 0x0000001502007986 */ /* 0x000fe2000c101504 */
[----:B------:R-:W-:Y:S05]  /*0ba0*/  EXIT ;  /* 0x000000000000794d */ /* 0x000fea0003800000 */
.L_x_2043:
[----:B------:R-:W0:Y:S01]  /*0bb0*/  S2R R7, SR_TID.X ;  /* 0x0000000000077919 */ /* 0x000e220000002100 */
[----:B------:R-:W1:Y:S02]  /*0bc0*/  LDC.64 R4, c[0x0][0x398] ;  /* 0x0000e600ff047b82 */ /* 0x000e640000000a00 */
[----:B-1----:R-:W-:-:S04]  /*0bd0*/  IMAD.WIDE.U32 R4, R3, 0x2, R4 ;  /* 0x0000000203047825 */ /* 0x002fc800078e0004 */
[----:B0-----:R-:W-:-:S05]  /*0be0*/  IMAD.WIDE.U32 R4, R7, 0x4, R4 ;  /* 0x0000000407047825 */ /* 0x001fca00078e0004 */
[----:B------:R-:W2:Y:S04]  /*0bf0*/  LDG.E R12, desc[UR4][R4.64+0x200] ;  /* 0x00020004040c7981 */ /* 0x000ea8000c1e1900 */
[----:B------:R-:W3:Y:S04]  /*0c00*/  LDG.E R9, desc[UR4][R4.64] ;  /* 0x0000000404097981 */ /* 0x000ee8000c1e1900 */
[----:B------:R-:W4:Y:S04]  /*0c10*/  LDG.E R15, desc[UR4][R4.64+0x400] ;  /* 0x00040004040f7981 */ /* 0x000f28000c1e1900 */
[----:B------:R0:W5:Y:S02]  /*0c20*/  LDG.E R16, desc[UR4][R4.64+0x600] ;  /* 0x0006000404107981 */ /* 0x000164000c1e1900 */
[----:B0-----:R-:W0:Y:S02]  /*0c30*/  LDC.64 R4, c[0x0][0x390] ;  /* 0x0000e400ff047b82 */ /* 0x001e240000000a00 */
[----:B0-----:R-:W-:-:S04]  /*0c40*/  IMAD.WIDE.U32 R4, R3, 0x2, R4 ;  /* 0x0000000203047825 */ /* 0x001fc800078e0004 */
[----:B------:R-:W-:Y:S01]  /*0c50*/  IMAD.WIDE.U32 R4, R7, 0x4, R4 ;  /* 0x0000000407047825 */ /* 0x000fe200078e0004 */
[C---:B--2---:R-:W-:Y:S02]  /*0c60*/  SHF.L.U32 R0, R12.reuse, 0x10, RZ ;  /* 0x000000100c007819 */ /* 0x044fe400000006ff */
[----:B------:R-:W-:Y:S02]  /*0c70*/  PRMT R12, R12, 0x7632, R12 ;  /* 0x000076320c0c7816 */ /* 0x000fe4000000000c */
[----:B---3--:R-:W-:Y:S01]  /*0c80*/  PRMT R13, R9, 0x7632, R13 ;  /* 0x00007632090d7816 */ /* 0x008fe2000000000d */
[C---:B----4-:R-:W-:Y:S01]  /*0c90*/  IMAD.U32 R2, R15.reuse, 0x10000, RZ ;  /* 0x000100000f027824 */ /* 0x050fe200078e00ff */
[----:B------:R-:W-:Y:S02]  /*0ca0*/  PRMT R15, R15, 0x7632, R15 ;  /* 0x000076320f0f7816 */ /* 0x000fe4000000000f */
[C---:B-----5:R-:W-:Y:S02]  /*0cb0*/  SHF.L.U32 R6, R16.reuse, 0x10, RZ ;  /* 0x0000001010067819 */ /* 0x060fe400000006ff */
[----:B------:R-:W-:Y:S01]  /*0cc0*/  PRMT R16, R16, 0x7632, R16 ;  /* 0x0000763210107816 */ /* 0x000fe20000000010 */
[----:B------:R-:W-:Y:S01]  /*0cd0*/  IMAD.U32 R13, R13, 0x10000, RZ ;  /* 0x000100000d0d7824 */ /* 0x000fe200078e00ff */
[----:B------:R-:W-:Y:S01]  /*0ce0*/  SHF.L.U32 R12, R12, 0x10, RZ ;  /* 0x000000100c0c7819 */ /* 0x000fe200000006ff */
[----:B------:R-:W-:Y:S01]  /*0cf0*/  IMAD.U32 R10, R9, 0x10000, RZ ;  /* 0x00010000090a7824 */ /* 0x000fe200078e00ff */
[----:B------:R-:W-:Y:S01]  /*0d00*/  SHF.L.U32 R16, R16, 0x10, RZ ;  /* 0x0000001010107819 */ /* 0x000fe200000006ff */
[----:B------:R-:W-:-:S02]  /*0d10*/  IMAD.U32 R15, R15, 0x10000, RZ ;  /* 0x000100000f0f7824 */ /* 0x000fc400078e00ff */
[----:B------:R-:W-:Y:S01]  /*0d20*/  FMUL.FTZ R8, R2, R2 ;  /* 0x0000000202087220 */ /* 0x000fe20000410000 */
[----:B------:R-:W-:Y:S01]  /*0d30*/  FMUL.FTZ R9, R6, R6 ;  /* 0x0000000606097220 */ /* 0x000fe20000410000 */
[----:B------:R-:W-:Y:S01]  /*0d40*/  FMUL.FTZ R17, R13, R13 ;  /* 0x0000000d0d117220 */ /* 0x000fe20000410000 */
[----:B------:R-:W-:Y:S01]  /*0d50*/  FMUL.FTZ R19, R12, R12 ;  /* 0x0000000c0c137220 */ /* 0x000fe20000410000 */
[----:B------:R-:W-:Y:S01]  /*0d60*/  FMUL.FTZ R14, R10, R10 ;  /* 0x0000000a0a0e7220 */ /* 0x000fe20000410000 */
[----:B------:R-:W-:Y:S01]  /*0d70*/  FMUL.FTZ R11, R0, R0 ;  /* 0x00000000000b7220 */ /* 0x000fe20000410000 */
[----:B------:R-:W-:Y:S01]  /*0d80*/  FMUL.FTZ R18, R15, R15 ;  /* 0x0000000f0f127220 */ /* 0x000fe20000410000 */
[----:B------:R-:W-:Y:S01]  /*0d90*/  FMUL.FTZ R22, R16, R16 ;  /* 0x0000001010167220 */ /* 0x000fe20000410000 */
[----:B------:R-:W0:Y:S08]  /*0da0*/  F2F.BF16.F32 R20, R17 ;  /* 0x0000001100147304 */ /* 0x000e300000202000 */
[----:B------:R-:W-:Y:S08]  /*0db0*/  F2F.BF16.F32 R8, R8 ;  /* 0x0000000800087304 */ /* 0x000ff00000202000 */
[----:B------:R-:W-:Y:S08]  /*0dc0*/  F2F.BF16.F32 R9, R9 ;  /* 0x0000000900097304 */ /* 0x000ff00000202000 */
[----:B------:R-:W-:Y:S08]  /*0dd0*/  F2F.BF16.F32 R19, R19 ;  /* 0x0000001300137304 */ /* 0x000ff00000202000 */
[----:B------:R-:W-:Y:S08]  /*0de0*/  F2F.BF16.F32 R17, R22 ;  /* 0x0000001600117304 */ /* 0x000ff00000202000 */
[----:B------:R-:W1:Y:S08]  /*0df0*/  F2F.BF16.F32 R14, R14 ;  /* 0x0000000e000e7304 */ /* 0x000e700000202000 */
[----:B------:R-:W2:Y:S08]  /*0e00*/  F2F.BF16.F32 R11, R11 ;  /* 0x0000000b000b7304 */ /* 0x000eb00000202000 */
[----:B------:R-:W3:Y:S01]  /*0e10*/  F2F.BF16.F32 R18, R18 ;  /* 0x0000001200127304 */ /* 0x000ee20000202000 */
[----:B0-----:R-:W-:Y:S01]  /*0e20*/  SHF.L.U32 R20, R20, 0x10, RZ ;  /* 0x0000001014147819 */ /* 0x001fe200000006ff */
[----:B-1----:R-:W-:Y:S01]  /*0e30*/  IMAD.U32 R21, R14, 0x10000, RZ ;  /* 0x000100000e157824 */ /* 0x002fe200078e00ff */
[----:B------:R-:W-:-:S02]  /*0e40*/  SHF.L.U32 R19, R19, 0x10, RZ ;  /* 0x0000001013137819 */ /* 0x000fc400000006ff */
[----:B------:R-:W-:Y:S02]  /*0e50*/  SHF.L.U32 R3, R8, 0x10, RZ ;  /* 0x0000001008037819 */ /* 0x000fe400000006ff */
[----:B------:R-:W-:Y:S01]  /*0e60*/  SHF.L.U32 R9, R9, 0x10, RZ ;  /* 0x0000001009097819 */ /* 0x000fe200000006ff */
[----:B--2---:R-:W-:Y:S01]  /*0e70*/  IMAD.U32 R11, R11, 0x10000, RZ ;  /* 0x000100000b0b7824 */ /* 0x004fe200078e00ff */
[----:B------:R-:W-:Y:S01]  /*0e80*/  SHF.L.U32 R17, R17, 0x10, RZ ;  /* 0x0000001011117819 */ /* 0x000fe200000006ff */
[----:B------:R-:W-:Y:S01]  /*0e90*/  FMUL.FTZ R10, R10, R21 ;  /* 0x000000150a0a7220 */ /* 0x000fe20000410000 */
[----:B------:R-:W-:Y:S01]  /*0ea0*/  FMUL.FTZ R13, R13, R20 ;  /* 0x000000140d0d7220 */ /* 0x000fe20000410000 */
[----:B---3--:R-:W-:Y:S02]  /*0eb0*/  IMAD.U32 R18, R18, 0x10000, RZ ;  /* 0x0001000012127824 */ /* 0x008fe400078e00ff */
[----:B------:R-:W-:Y:S01]  /*0ec0*/  FMUL.FTZ R11, R0, R11 ;  /* 0x0000000b000b7220 */ /* 0x000fe20000410000 */
[----:B------:R-:W-:Y:S01]  /*0ed0*/  FMUL.FTZ R12, R12, R19 ;  /* 0x000000130c0c7220 */ /* 0x000fe20000410000 */
[----:B------:R-:W-:Y:S01]  /*0ee0*/  FMUL.FTZ R3, R2, R3 ;  /* 0x0000000302037220 */ /* 0x000fe20000410000 */
[----:B------:R-:W-:Y:S01]  /*0ef0*/  FMUL.FTZ R18, R15, R18 ;  /* 0x000000120f127220 */ /* 0x000fe20000410000 */
[----:B------:R-:W-:Y:S01]  /*0f00*/  FMUL.FTZ R9, R6, R9 ;  /* 0x0000000906097220 */ /* 0x000fe20000410000 */
[----:B------:R-:W-:Y:S01]  /*0f10*/  FMUL.FTZ R16, R16, R17 ;  /* 0x0000001110107220 */ /* 0x000fe20000410000 */
[----:B------:R-:W-:-:S02]  /*0f20*/  F2FP.BF16.F32.PACK_AB R13, R13, R10 ;  /* 0x0000000a0d0d723e */ /* 0x000fc400000010ff */
[----:B------:R-:W-:Y:S02]  /*0f30*/  F2FP.BF16.F32.PACK_AB R11, R12, R11 ;  /* 0x0000000b0c0b723e */ /* 0x000fe400000010ff */
[----:B------:R-:W-:Y:S02]  /*0f40*/  F2FP.BF16.F32.PACK_AB R3, R18, R3 ;  /* 0x000000031203723e */ /* 0x000fe400000010ff */
[----:B------:R-:W-:Y:S01]  /*0f50*/  F2FP.BF16.F32.PACK_AB R9, R16, R9 ;  /* 0x000000091009723e */ /* 0x000fe200000010ff */
[----:B------:R-:W-:Y:S04]  /*0f60*/  STG.E desc[UR4][R4.64], R13 ;  /* 0x0000000d04007986 */ /* 0x000fe8000c101904 */
[----:B------:R-:W-:Y:S04]  /*0f70*/  STG.E desc[UR4][R4.64+0x200], R11 ;  /* 0x0002000b04007986 */ /* 0x000fe8000c101904 */
[----:B------:R-:W-:Y:S04]  /*0f80*/  STG.E desc[UR4][R4.64+0x400], R3 ;  /* 0x0004000304007986 */ /* 0x000fe8000c101904 */
[----:B------:R-:W-:Y:S01]  /*0f90*/  STG.E desc[UR4][R4.64+0x600], R9 ;  /* 0x0006000904007986 */ /* 0x000fe2000c101904 */
[----:B------:R-:W-:Y:S05]  /*0fa0*/  EXIT ;  /* 0x000000000000794d */ /* 0x000fea0003800000 */
.L_x_2051:
        /* <DEDUP_REMOVED lines=13> */
.L_x_68437:


//--------------------- .text._ZN2at6native29vectorized_elementwise_kernelILi4EZNS0_50_GLOBAL__N__2680c7bb_12_PowKernel_cu_7dd49032_300329pow_tensor_scalar_kernel_implIN3c108BFloat16ES5_EEvRNS_18TensorIteratorBaseET0_EUlS5_E0_St5arrayIPcLm2EEEEviS8_T1_ --------------------------
	.section	.text._ZN2at6native29vectorized_elementwise_kernelILi4EZNS0_50_GLOBAL__N__2680c7bb_12_PowKernel_cu_7dd49032_300329pow_tensor_scalar_kernel_implIN3c108BFloat16ES5_EEvRNS_18TensorIteratorBaseET0_EUlS5_E0_St5arrayIPcLm2EEEEviS8_T1_,"ax",@progbits
	.align	128
        .global         _ZN2at6native29vectorized_elementwise_kernelILi4EZNS0_50_GLOBAL__N__2680c7bb_12_PowKernel_cu_7dd49032_300329pow_tensor_scalar_kernel_implIN3c108BFloat16ES5_EEvRNS_18TensorIteratorBaseET0_EUlS5_E0_St5arrayIPcLm2EEEEviS8_T1_
        .type           _ZN2at6native29vectorized_elementwise_kernelILi4EZNS0_50_GLOBAL__N__2680c7bb_12_PowKernel_cu_7dd49032_300329pow_tensor_scalar_kernel_implIN3c108BFloat16ES5_EEvRNS_18TensorIteratorBaseET0_EUlS5_E0_St5arrayIPcLm2EEEEviS8_T1_,@function
        .size           _ZN2at6native29vectorized_elementwise_kernelILi4EZNS0_50_GLOBAL__N__2680c7bb_12_PowKernel_cu_7dd49032_300329pow_tensor_scalar_kernel_implIN3c108BFloat16ES5_EEvRNS_18TensorIteratorBaseET0_EUlS5_E0_St5arrayIPcLm2EEEEviS8_T1_,(.L_x_68438 - _ZN2at6native29vectorized_elementwise_kernelILi4EZNS0_50_GLOBAL__N__2680c7bb_12_PowKernel_cu_7dd49032_300329pow_tensor_scalar_kernel_implIN3c108BFloat16ES5_EEvRNS_18TensorIteratorBaseET0_EUlS5_E0_St5arrayIPcLm2EEEEviS8_T1_)
        .other          _ZN2at6native29vectorized_elementwise_kernelILi4EZNS0_50_GLOBAL__N__2680c7bb_12_PowKernel_cu_7dd49032_300329pow_tensor_scalar_kernel_implIN3c108BFloat16ES5_EEvRNS_18TensorIteratorBaseET0_EUlS5_E0_St5arrayIPcLm2EEEEviS8_T1_,@"STO_CUDA_ENTRY STV_DEFAULT"
_ZN2at6native29vectorized_elementwise_kernelILi4EZNS0_50_GLOBAL__N__2680c7bb_12_PowKernel_cu_7dd49032_300329pow_tensor_scalar_kernel_implIN3c108BFloat16ES5_EEvRNS_18TensorIteratorBaseET0_EUlS5_E0_St5arrayIPcLm2EEEEviS8_T1_:
.text._ZN2at6native29vectorized_elementwise_kernelILi4EZNS0_50_GLOBAL__N__2680c7bb_12_PowKernel_cu_7dd49032_300329pow_tensor_scalar_kernel_implIN3c108BFloat16ES5_EEvRNS_18TensorIteratorBaseET0_EUlS5_E0_St5arrayIPcLm2EEEEviS8_T1_:
        /* <DEDUP_REMOVED lines=149> */
.L_x_2055:
[----:B------:R-:W-:-:S13]  /*0950*/  ISETP.GE.U32.AND P0, PT, R2, R5, PT ;  /* 0x000000050200720c */ /* 0x000fda0003f06070 */
[----:B------:R-:W-:Y:S05]  /*0960*/  @P0 BRA `(.L_x_2057) ;  /* 0x0000000000300947 */ /* 0x000fea0003800000 */
[----:B0-----:R-:W0:Y:S01]  /*0970*/  LDC.64 R10, c[0x0][0x390] ;  /* 0x0000e400ff0a7b82 */ /* 0x001e220000000a00 */
[----:B------:R-:W-:Y:S01]  /*0980*/  IADD3 R13, PT, PT, R3, R2, RZ ;  /* 0x00000002030d7210 */ /* 0x000fe20007ffe0ff */
[----:B------:R-:W-:-:S04]  /*0990*/  VIADD R2, R2, 0x80 ;  /* 0x0000008002027836 */ /* 0x000fc80000000000 */
[----:B0-----:R-:W-:-:S05]  /*09a0*/  IMAD.WIDE.U32 R10, R13, 0x2, R10 ;  /* 0x000000020d0a7825 */ /* 0x001fca00078e000a */
[----:B------:R1:W-:Y:S02]  /*09b0*/  STG.E.U16 desc[UR4][R10.64], R7 ;  /* 0x000000070a007986 */ /* 0x0003e4000c101504 */
.L_x_2056:
[----:B------:R-:W-:-:S13]  /*09c0*/  ISETP.GE.U32.AND P0, PT, R2, R5, PT ;  /* 0x000000050200720c */ /* 0x000fda0003f06070 */
[----:B------:R-:W-:Y:S05]  /*09d0*/  @P0 BRA `(.L_x_2058) ;  /* 0x0000000000340947 */ /* 0x000fea0003800000 */
[----:B01----:R-:W0:Y:S01]  /*09e0*/  LDC.64 R6, c[0x0][0x390] ;  /* 0x0000e400ff067b82 */ /* 0x003e220000000a00 */
[----:B------:R-:W-:Y:S01]  /*09f0*/  IADD3 R11, PT, PT, R3, R2, RZ ;  /* 0x00000002030b7210 */ /* 0x000fe20007ffe0ff */
[----:B------:R-:W-:-:S04]  /*0a00*/  VIADD R2, R2, 0x80 ;  /* 0x0000008002027836 */ /* 0x000fc80000000000 */
[----:B0-----:R-:W-:-:S05]  /*0a10*/  IMAD.WIDE.U32 R6, R11, 0x2, R6 ;  /* 0x000000020b067825 */ /* 0x001fca00078e0006 */
[----:B------:R1:W-:Y:S02]  /*0a20*/  STG.E.U16 desc[UR4][R6.64], R8 ;  /* 0x0000000806007986 */ /* 0x0003e4000c101504 */
.L_x_2057:
        /* <DEDUP_REMOVED lines=8> */
.L_x_2058:
[----:B------:R-:W-:Y:S05]  /*0ab0*/  BSYNC.RELIABLE B1 ;  /* 0x0000000000017941 */ /* 0x000fea0003800100 */
.L_x_2054:
[----:B------:R-:W-:-:S13]  /*0ac0*/  ISETP.GE.U32.AND P0, PT, R2, R5, PT ;  /* 0x000000050200720c */ /* 0x000fda0003f06070 */
[----:B012---:R-:W0:Y:S01]  /*0ad0*/  @!P0 LDC.64 R6, c[0x0][0x390] ;  /* 0x0000e400ff068b82 */ /* 0x007e220000000a00 */
[----:B------:R-:W-:Y:S01]  /*0ae0*/  @!P0 IADD3 R9, PT, PT, R3, R2, RZ ;  /* 0x0000000203098210 */ /* 0x000fe20007ffe0ff */
[----:B------:R-:W-:-:S04]  /*0af0*/  @!P0 VIADD R2, R2, 0x80 ;  /* 0x0000008002028836 */ /* 0x000fc80000000000 */
[----:B0-----:R-:W-:-:S05]  /*0b00*/  @!P0 IMAD.WIDE.U32 R6, R9, 0x2, R6 ;  /* 0x0000000209068825 */ /* 0x001fca00078e0006 */
[----:B------:R2:W-:Y:S02]  /*0b10*/  @!P0 STG.E.U16 desc[UR4][R6.64], R20 ;  /* 0x0000001406008986 */ /* 0x0005e4000c101504 */
.L_x_2059:
[----:B------:R-:W-:Y:S05]  /*0b20*/  BSYNC.RECONVERGENT B0 ;  /* 0x0000000000007941 */ /* 0x000fea0003800200 */
.L_x_2053:
        /* <DEDUP_REMOVED lines=8> */
.L_x_2052:
[----:B------:R-:W0:Y:S01]  /*0bb0*/  S2R R7, SR_TID.X ;  /* 0x0000000000077919 */ /* 0x000e220000002100 */
[----:B------:R-:W1:Y:S02]  /*0bc0*/  LDC.64 R4, c[0x0][0x398] ;  /* 0x0000e600ff047b82 */ /* 0x000e640000000a00 */
[----:B-1----:R-:W-:-:S04]  /*0bd0*/  IMAD.WIDE.U32 R4, R3, 0x2, R4 ;  /* 0x0000000203047825 */ /* 0x002fc800078e0004 */
[----:B0-----:R-:W-:-:S05]  /*0be0*/  IMAD.WIDE.U32 R18, R7, 0x8, R4 ;  /* 0x0000000807127825 */ /* 0x001fca00078e0004 */
[----:B------:R-:W2:Y:S04]  /*0bf0*/  LDG.E.64 R4, desc[UR4][R18.64] ;  /* 0x0000000412047981 */ /* 0x000ea8000c1e1b00 */
[----:B------:R-:W3:Y:S01]  /*0c00*/  LDG.E.64 R10, desc[UR4][R18.64+0x400] ;  /* 0x00040004120a7981 */ /* 0x000ee2000c1e1b00 */
[C---:B--2---:R-:W-:Y:S01]  /*0c10*/  PRMT R14, R4.reuse, 0x7632, R14 ;  /* 0x00007632040e7816 */ /* 0x044fe2000000000e */
[----:B------:R-:W-:Y:S01]  /*0c20*/  IMAD.U32 R12, R4, 0x10000, RZ ;  /* 0x00010000040c7824 */ /* 0x000fe200078e00ff */
[C---:B------:R-:W-:Y:S01]  /*0c30*/  SHF.L.U32 R9, R5.reuse, 0x10, RZ ;  /* 0x0000001005097819 */ /* 0x040fe200000006ff */
[----:B---3--:R-:W-:Y:S01]  /*0c40*/  IMAD.U32 R6, R10, 0x10000, RZ ;  /* 0x000100000a067824 */ /* 0x008fe200078e00ff */
[----:B------:R-:W-:Y:S01]  /*0c50*/  PRMT R13, R5, 0x7632, R13 ;  /* 0x00007632050d7816 */ /* 0x000fe2000000000d */
[----:B------:R-:W-:Y:S01]  /*0c60*/  FMUL.FTZ R16, R12, R12 ;  /* 0x0000000c0c107220 */ /* 0x000fe20000410000 */
[----:B------:R-:W-:Y:S01]  /*0c70*/  PRMT R10, R10, 0x7632, R10 ;  /* 0x000076320a0a7816 */ /* 0x000fe2000000000a */
[----:B------:R-:W-:Y:S01]  /*0c80*/  IMAD.U32 R14, R14, 0x10000, RZ ;  /* 0x000100000e0e7824 */ /* 0x000fe200078e00ff */
[----:B------:R-:W-:Y:S01]  /*0c90*/  SHF.L.U32 R2, R11, 0x10, RZ ;  /* 0x000000100b027819 */ /* 0x000fe200000006ff */
[----:B------:R-:W-:Y:S01]  /*0ca0*/  FMUL.FTZ R15, R9, R9 ;  /* 0x00000009090f7220 */ /* 0x000fe20000410000 */
[----:B------:R-:W-:Y:S01]  /*0cb0*/  PRMT R11, R11, 0x7632, R11 ;  /* 0x000076320b0b7816 */ /* 0x000fe2000000000b */
[----:B------:R-:W0:Y:S01]  /*0cc0*/  LDC.64 R4, c[0x0][0x390] ;  /* 0x0000e400ff047b82 */ /* 0x000e220000000a00 */
[----:B------:R-:W-:Y:S01]  /*0cd0*/  SHF.L.U32 R13, R13, 0x10, RZ ;  /* 0x000000100d0d7819 */ /* 0x000fe200000006ff */
[----:B------:R-:W-:Y:S01]  /*0ce0*/  FMUL.FTZ R17, R14, R14 ;  /* 0x0000000e0e117220 */ /* 0x000fe20000410000 */
[----:B------:R-:W-:Y:S01]  /*0cf0*/  IMAD.U32 R10, R10, 0x10000, RZ ;  /* 0x000100000a0a7824 */ /* 0x000fe200078e00ff */
[----:B------:R-:W-:Y:S01]  /*0d00*/  SHF.L.U32 R11, R11, 0x10, RZ ;  /* 0x000000100b0b7819 */ /* 0x000fe200000006ff */
[----:B------:R-:W1:Y:S01]  /*0d10*/  F2F.BF16.F32 R16, R16 ;  /* 0x0000001000107304 */ /* 0x000e620000202000 */
[----:B------:R-:W-:Y:S01]  /*0d20*/  FMUL.FTZ R0, R6, R6 ;  /* 0x0000000606007220 */ /* 0x000fe20000410000 */
[----:B------:R-:W-:Y:S01]  /*0d30*/  FMUL.FTZ R19, R13, R13 ;  /* 0x0000000d0d137220 */ /* 0x000fe20000410000 */
[----:B------:R-:W-:Y:S01]  /*0d40*/  FMUL.FTZ R18, R10, R10 ;  /* 0x0000000a0a127220 */ /* 0x000fe20000410000 */
[----:B------:R-:W-:Y:S01]  /*0d50*/  FMUL.FTZ R8, R2, R2 ;  /* 0x0000000202087220 */ /* 0x000fe20000410000 */
[----:B------:R-:W-:-:S03]  /*0d60*/  FMUL.FTZ R22, R11, R11 ;  /* 0x0000000b0b167220 */ /* 0x000fc60000410000 */
[----:B------:R-:W2:Y:S01]  /*0d70*/  F2F.BF16.F32 R15, R15 ;  /* 0x0000000f000f7304 */ /* 0x000ea20000202000 */
[----:B-1----:R-:W-:-:S07]  /*0d80*/  IMAD.U32 R21, R16, 0x10000, RZ ;  /* 0x0001000010157824 */ /* 0x002fce00078e00ff */
[----:B------:R-:W1:Y:S01]  /*0d90*/  F2F.BF16.F32 R20, R17 ;  /* 0x0000001100147304 */ /* 0x000e620000202000 */
[----:B0-----:R-:W-:-:S04]  /*0da0*/  IMAD.WIDE.U32 R4, R3, 0x2, R4 ;  /* 0x0000000203047825 */ /* 0x001fc800078e0004 */
[----:B------:R-:W-:Y:S01]  /*0db0*/  FMUL.FTZ R12, R12, R21 ;  /* 0x000000150c0c7220 */ /* 0x000fe20000410000 */
[----:B--2---:R-:W-:Y:S02]  /*0dc0*/  SHF.L.U32 R16, R15, 0x10, RZ ;  /* 0x000000100f107819 */ /* 0x004fe400000006ff */
[----:B------:R-:W0:Y:S01]  /*0dd0*/  F2F.BF16.F32 R0, R0 ;  /* 0x0000000000007304 */ /* 0x000e220000202000 */
[----:B------:R-:W-:-:S04]  /*0de0*/  IMAD.WIDE.U32 R4, R7, 0x8, R4 ;  /* 0x0000000807047825 */ /* 0x000fc800078e0004 */
[----:B------:R-:W-:Y:S01]  /*0df0*/  FMUL.FTZ R9, R9, R16 ;  /* 0x0000001009097220 */ /* 0x000fe20000410000 */
[----:B-1----:R-:W-:Y:S02]  /*0e00*/  IMAD.U32 R15, R20, 0x10000, RZ ;  /* 0x00010000140f7824 */ /* 0x002fe400078e00ff */
[----:B------:R-:W1:Y:S02]  /*0e10*/  F2F.BF16.F32 R19, R19 ;  /* 0x0000001300137304 */ /* 0x000e640000202000 */
[----:B------:R-:W-:Y:S01]  /*0e20*/  FMUL.FTZ R15, R14, R15 ;  /* 0x0000000f0e0f7220 */ /* 0x000fe20000410000 */
[----:B0-----:R-:W-:-:S05]  /*0e30*/  SHF.L.U32 R3, R0, 0x10, RZ ;  /* 0x0000001000037819 */ /* 0x001fca00000006ff */
[----:B------:R-:W0:Y:S01]  /*0e40*/  F2F.BF16.F32 R18, R18 ;  /* 0x0000001200127304 */ /* 0x000e220000202000 */
[----:B------:R-:W-:Y:S01]  /*0e50*/  FMUL.FTZ R3, R6, R3 ;  /* 0x0000000306037220 */ /* 0x000fe20000410000 */
[----:B-1----:R-:W-:-:S06]  /*0e60*/  SHF.L.U32 R14, R19, 0x10, RZ ;  /* 0x00000010130e7819 */ /* 0x002fcc00000006ff */
[----:B------:R-:W1:Y:S01]  /*0e70*/  F2F.BF16.F32 R17, R22 ;  /* 0x0000001600117304 */ /* 0x000e620000202000 */
[----:B------:R-:W-:Y:S01]  /*0e80*/  FMUL.FTZ R14, R13, R14 ;  /* 0x0000000e0d0e7220 */ /* 0x000fe20000410000 */
[----:B0-----:R-:W-:-:S06]  /*0e90*/  SHF.L.U32 R19, R18, 0x10, RZ ;  /* 0x0000001012137819 */ /* 0x001fcc00000006ff */
[----:B------:R-:W0:Y:S01]  /*0ea0*/  F2F.BF16.F32 R8, R8 ;  /* 0x0000000800087304 */ /* 0x000e220000202000 */
[----:B------:R-:W-:Y:S01]  /*0eb0*/  F2FP.BF16.F32.PACK_AB R9, R14, R9 ;  /* 0x000000090e09723e */ /* 0x000fe200000010ff */
[----:B------:R-:W-:Y:S01]  /*0ec0*/  FMUL.FTZ R10, R10, R19 ;  /* 0x000000130a0a7220 */ /* 0x000fe20000410000 */
[----:B-1----:R-:W-:-:S04]  /*0ed0*/  SHF.L.U32 R0, R17, 0x10, RZ ;  /* 0x0000001011007819 */ /* 0x002fc800000006ff */
[----:B------:R-:W-:Y:S01]  /*0ee0*/  F2FP.BF16.F32.PACK_AB R10, R10, R3 ;  /* 0x000000030a0a723e */ /* 0x000fe200000010ff */
[----:B------:R-:W-:Y:S01]  /*0ef0*/  FMUL.FTZ R0, R11, R0 ;  /* 0x000000000b007220 */ /* 0x000fe20000410000 */
[----:B0-----:R-:W-:Y:S01]  /*0f00*/  IMAD.U32 R21, R8, 0x10000, RZ ;  /* 0x0001000008157824 */ /* 0x001fe200078e00ff */
[----:B------:R-:W-:-:S03]  /*0f10*/  F2FP.BF16.F32.PACK_AB R8, R15, R12 ;  /* 0x0000000c0f08723e */ /* 0x000fc600000010ff */
[----:B------:R-:W-:Y:S02]  /*0f20*/  FMUL.FTZ R21, R2, R21 ;  /* 0x0000001502157220 */ /* 0x000fe40000410000 */
[----:B------:R-:W-:Y:S03]  /*0f30*/  STG.E.64 desc[UR4][R4.64], R8 ;  /* 0x0000000804007986 */ /* 0x000fe6000c101b04 */
[----:B------:R-:W-:-:S05]  /*0f40*/  F2FP.BF16.F32.PACK_AB R11, R0, R21 ;  /* 0x00000015000b723e */ /* 0x000fca00000010ff */
[----:B------:R-:W-:Y:S01]  /*0f50*/  STG.E.64 desc[UR4][R4.64+0x400], R10 ;  /* 0x0004000a04007986 */ /* 0x000fe2000c101b04 */
[----:B------:R-:W-:Y:S05]  /*0f60*/  EXIT ;  /* 0x000000000000794d */ /* 0x000fea0003800000 */
.L_x_2060:
        /* <DEDUP_REMOVED lines=9> */
.L_x_68438:


//--------------------- .text._ZN2at6native29vectorized_elementwise_kernelILi8EZNS0_50_GLOBAL__N__2680c7bb_12_PowKernel_cu_7dd49032_300329pow_tensor_scalar_kernel_implIN3c108BFloat16ES5_EEvRNS_18TensorIteratorBaseET0_EUlS5_E0_St5arrayIPcLm2EEEEviS8_T1_ --------------------------
	.section	.text._ZN2at6native29vectorized_elementwise_kernelILi8EZNS0_50_GLOBAL__N__2680c7bb_12_PowKernel_cu_7dd49032_300329pow_tensor_scalar_kernel_implIN3c108BFloat16ES5_EEvRNS_18TensorIteratorBaseET0_EUlS5_E0_St5arrayIPcLm2EEEEviS8_T1_,"ax",@progbits
	.align	128
        .global         _ZN2at6native29vectorized_elementwise_kernelILi8EZNS0_50_GLOBAL__N__2680c7bb_12_PowKernel_cu_7dd49032_300329pow_tensor_scalar_kernel_implIN3c108BFloat16ES5_EEvRNS_18TensorIteratorBaseET0_EUlS5_E0_St5arrayIPcLm2EEEEviS8_T1_
        .type           _ZN2at6native29vectorized_elementwise_kernelILi8EZNS0_50_GLOBAL__N__2680c7bb_12_PowKernel_cu_7dd49032_300329pow_tensor_scalar_kernel_implIN3c108BFloat16ES5_EEvRNS_18TensorIteratorBaseET0_EUlS5_E0_St5arrayIPcLm2EEEEviS8_T1_,@function
        .size           _ZN2at6native29vectorized_elementwise_kernelILi8EZNS0_50_GLOBAL__N__2680c7bb_12_PowKernel_cu_7dd49032_300329pow_tensor_scalar_kernel_implIN3c108BFloat16ES5_EEvRNS_18TensorIteratorBaseET0_EUlS5_E0_St5arrayIPcLm2EEEEviS8_T1_,(.L_x_68439 - _ZN2at6native29vectorized_elementwise_kernelILi8EZNS0_50_GLOBAL__N__2680c7bb_12_PowKernel_cu_7dd49032_300329pow_tensor_scalar_kernel_implIN3c108BFloat16ES5_EEvRNS_18TensorIteratorBaseET0_EUlS5_E0_St5arrayIPcLm2EEEEviS8_T1_)
        .other          _ZN2at6native29vectorized_elementwise_kernelILi8EZNS0_50_GLOBAL__N__2680c7bb_12_PowKernel_cu_7dd49032_300329pow_tensor_scalar_kernel_implIN3c108BFloat16ES5_EEvRNS_18TensorIteratorBaseET0_EUlS5_E0_St5arrayIPcLm2EEEEviS8_T1_,@"STO_CUDA_ENTRY STV_DEFAULT"
_ZN2at6native29vectorized_elementwise_kernelILi8EZNS0_50_GLOBAL__N__2680c7bb_12_PowKernel_cu_7dd49032_300329pow_tensor_scalar_kernel_implIN3c108BFloat16ES5_EEvRNS_18TensorIteratorBaseET0_EUlS5_E0_St5arrayIPcLm2EEEEviS8_T1_:
.text._ZN2at6native29vectorized_elementwise_kernelILi8EZNS0_50_GLOBAL__N__2680c7bb_12_PowKernel_cu_7dd49032_300329pow_tensor_scalar_kernel_implIN3c108BFloat16ES5_EEvRNS_18TensorIteratorBaseET0_EUlS5_E0_St5arrayIPcLm2EEEEviS8_T1_:
        /* <DEDUP_REMOVED lines=149> */
.L_x_2064:
[----:B------:R-:W-:-:S13]  /*0950*/  ISETP.GE.U32.AND P0, PT, R2, R5, PT ;  /* 0x000000050200720c */ /* 0x000fda0003f06070 */
[----:B------:R-:W-:Y:S05]  /*0960*/  @P0 BRA `(.L_x_2066) ;  /* 0x0000000000300947 */ /* 0x000fea0003800000 */
[----:B0-----:R-:W0:Y:S01]  /*0970*/  LDC.64 R10, c[0x0][0x390] ;  /* 0x0000e400ff0a7b82 */ /* 0x001e220000000a00 */
[----:B------:R-:W-:Y:S01]  /*0980*/  IADD3 R13, PT, PT, R3, R2, RZ ;  /* 0x00000002030d7210 */ /* 0x000fe20007ffe0ff */
[----:B------:R-:W-:-:S04]  /*0990*/  VIADD R2, R2, 0x80 ;  /* 0x0000008002027836 */ /* 0x000fc80000000000 */
[----:B0-----:R-:W-:-:S05]  /*09a0*/  IMAD.WIDE.U32 R10, R13, 0x2, R10 ;  /* 0x000000020d0a7825 */ /* 0x001fca00078e000a */
[----:B------:R1:W-:Y:S02]  /*09b0*/  STG.E.U16 desc[UR4][R10.64], R7 ;  /* 0x000000070a007986 */ /* 0x0003e4000c101504 */
.L_x_2065:
[----:B------:R-:W-:-:S13]  /*09c0*/  ISETP.GE.U32.AND P0, PT, R2, R5, PT ;  /* 0x000000050200720c */ /* 0x000fda0003f06070 */
[----:B------:R-:W-:Y:S05]  /*09d0*/  @P0 BRA `(.L_x_2067) ;  /* 0x0000000000340947 */ /* 0x000fea0003800000 */
[----:B01----:R-:W0:Y:S01]  /*09e0*/  LDC.64 R6, c[0x0][0x390] ;  /* 0x0000e400ff067b82 */ /* 0x003e220000000a00 */
[----:B------:R-:W-:Y:S01]  /*09f0*/  IADD3 R11, PT, PT, R3, R2, RZ ;  /* 0x00000002030b7210 */ /* 0x000fe20007ffe0ff */
[----:B------:R-:W-:-:S04]  /*0a00*/  VIADD R2, R2, 0x80 ;  /* 0x0000008002027836 */ /* 0x000fc80000000000 */
[----:B0-----:R-:W-:-:S05]  /*0a10*/  IMAD.WIDE.U32 R6, R11, 0x2, R6 ;  /* 0x000000020b067825 */ /* 0x001fca00078e0006 */
[----:B------:R1:W-:Y:S02]  /*0a20*/  STG.E.U16 desc[UR4][R6.64], R8 ;  /* 0x0000000806007986 */ /* 0x0003e4000c101504 */
.L_x_2066:
        /* <DEDUP_REMOVED lines=8> */
.L_x_2067:
[----:B------:R-:W-:Y:S05]  /*0ab0*/  BSYNC.RELIABLE B1 ;  /* 0x0000000000017941 */ /* 0x000fea0003800100 */
.L_x_2063:
[----:B------:R-:W-:-:S13]  /*0ac0*/  ISETP.GE.U32.AND P0, PT, R2, R5, PT ;  /* 0x000000050200720c */ /* 0x000fda0003f06070 */
[----:B012---:R-:W0:Y:S01]  /*0ad0*/  @!P0 LDC.64 R6, c[0x0][0x390] ;  /* 0x0000e400ff068b82 */ /* 0x007e220000000a00 */
[----:B------:R-:W-:Y:S01]  /*0ae0*/  @!P0 IADD3 R9, PT, PT, R3, R2, RZ ;  /* 0x0000000203098210 */ /* 0x000fe20007ffe0ff */
[----:B------:R-:W-:-:S04]  /*0af0*/  @!P0 VIADD R2, R2, 0x80 ;  /* 0x0000008002028836 */ /* 0x000fc80000000000 */
[----:B0-----:R-:W-:-:S05]  /*0b00*/  @!P0 IMAD.WIDE.U32 R6, R9, 0x2, R6 ;  /* 0x0000000209068825 */ /* 0x001fca00078e0006 */
[----:B------:R2:W-:Y:S02]  /*0b10*/  @!P0 STG.E.U16 desc[UR4][R6.64], R20 ;  /* 0x0000001406008986 */ /* 0x0005e4000c101504 */
.L_x_2068:
[----:B------:R-:W-:Y:S05]  /*0b20*/  BSYNC.RECONVERGENT B0 ;  /* 0x0000000000007941 */ /* 0x000fea0003800200 */
.L_x_2062:
        /* <DEDUP_REMOVED lines=8> */
.L_x_2061:
[----:B------:R-:W0:Y:S01]  /*0bb0*/  S2R R9, SR_TID.X ;  /* 0x0000000000097919 */ /* 0x000e220000002100 */
[----:B------:R-:W1:Y:S02]  /*0bc0*/  LDC.64 R4, c[0x0][0x398] ;  /* 0x0000e600ff047b82 */ /* 0x000e640000000a00 */
[----:B-1----:R-:W-:-:S04]  /*0bd0*/  IMAD.WIDE.U32 R4, R3, 0x2, R4 ;  /* 0x0000000203047825 */ /* 0x002fc800078e0004 */
[----:B0-----:R-:W-:-:S06]  /*0be0*/  IMAD.WIDE.U32 R4, R9, 0x10, R4 ;  /* 0x0000001009047825 */ /* 0x001fcc00078e0004 */
[----:B------:R-:W2:Y:S02]  /*0bf0*/  LDG.E.128 R4, desc[UR4][R4.64] ;  /* 0x0000000404047981 */ /* 0x000ea4000c1e1d00 */
[C---:B--2---:R-:W-:Y:S01]  /*0c00*/  IMAD.U32 R15, R7.reuse, 0x10000, RZ ;  /* 0x00010000070f7824 */ /* 0x044fe200078e00ff */
[----:B------:R-:W-:Y:S01]  /*0c10*/  PRMT R7, R7, 0x7632, R7 ;  /* 0x0000763207077816 */ /* 0x000fe20000000007 */
[----:B------:R-:W-:Y:S01]  /*0c20*/  IMAD.U32 R8, R5, 0x10000, RZ ;  /* 0x0001000005087824 */ /* 0x000fe200078e00ff */
[----:B------:R-:W-:Y:S01]  /*0c30*/  SHF.L.U32 R10, R6, 0x10, RZ ;  /* 0x00000010060a7819 */ /* 0x000fe200000006ff */
[----:B------:R-:W-:Y:S01]  /*0c40*/  FMUL.FTZ R12, R15, R15 ;  /* 0x0000000f0f0c7220 */ /* 0x000fe20000410000 */
[----:B------:R-:W-:Y:S01]  /*0c50*/  PRMT R16, R5, 0x7632, R16 ;  /* 0x0000763205107816 */ /* 0x000fe20000000010 */
[----:B------:R-:W-:Y:S01]  /*0c60*/  IMAD.U32 R7, R7, 0x10000, RZ ;  /* 0x0001000007077824 */ /* 0x000fe200078e00ff */
[----:B------:R-:W-:Y:S01]  /*0c70*/  PRMT R17, R4, 0x7632, R17 ;  /* 0x0000763204117816 */ /* 0x000fe20000000011 */
[----:B------:R-:W-:Y:S01]  /*0c80*/  FMUL.FTZ R13, R10, R10 ;  /* 0x0000000a0a0d7220 */ /* 0x000fe20000410000 */
[----:B------:R-:W-:Y:S01]  /*0c90*/  PRMT R6, R6, 0x7632, R6 ;  /* 0x0000763206067816 */ /* 0x000fe20000000006 */
[----:B------:R-:W-:Y:S01]  /*0ca0*/  IMAD.U32 R16, R16, 0x10000, RZ ;  /* 0x0001000010107824 */ /* 0x000fe200078e00ff */
[----:B------:R-:W-:Y:S01]  /*0cb0*/  SHF.L.U32 R0, R4, 0x10, RZ ;  /* 0x0000001004007819 */ /* 0x000fe200000006ff */
[----:B------:R-:W-:Y:S01]  /*0cc0*/  FMUL.FTZ R14, R8, R8 ;  /* 0x00000008080e7220 */ /* 0x000fe20000410000 */
[----:B------:R-:W0:Y:S01]  /*0cd0*/  LDC.64 R4, c[0x0][0x390] ;  /* 0x0000e400ff047b82 */ /* 0x000e220000000a00 */
[----:B------:R-:W-:Y:S01]  /*0ce0*/  SHF.L.U32 R17, R17, 0x10, RZ ;  /* 0x0000001011117819 */ /* 0x000fe200000006ff */
[----:B------:R-:W-:Y:S01]  /*0cf0*/  FMUL.FTZ R11, R7, R7 ;  /* 0x00000007070b7220 */ /* 0x000fe20000410000 */
[----:B------:R-:W-:Y:S01]  /*0d00*/  SHF.L.U32 R6, R6, 0x10, RZ ;  /* 0x0000001006067819 */ /* 0x000fe200000006ff */
[----:B------:R-:W1:Y:S01]  /*0d10*/  F2F.BF16.F32 R12, R12 ;  /* 0x0000000c000c7304 */ /* 0x000e620000202000 */
[----:B------:R-:W-:Y:S01]  /*0d20*/  FMUL.FTZ R2, R0, R0 ;  /* 0x0000000000027220 */ /* 0x000fe20000410000 */
[----:B------:R-:W-:Y:S01]  /*0d30*/  FMUL.FTZ R20, R16, R16 ;  /* 0x0000001010147220 */ /* 0x000fe20000410000 */
[----:B------:R-:W-:Y:S01]  /*0d40*/  FMUL.FTZ R19, R17, R17 ;  /* 0x0000001111137220 */ /* 0x000fe20000410000 */
[----:B------:R-:W-:-:S04]  /*0d50*/  FMUL.FTZ R18, R6, R6 ;  /* 0x0000000606127220 */ /* 0x000fc80000410000 */
[----:B------:R-:W2:Y:S01]  /*0d60*/  F2F.BF16.F32 R13, R13 ;  /* 0x0000000d000d7304 */ /* 0x000ea20000202000 */
[----:B-1----:R-:W-:-:S07]  /*0d70*/  IMAD.U32 R12, R12, 0x10000, RZ ;  /* 0x000100000c0c7824 */ /* 0x002fce00078e00ff */
[----:B------:R-:W1:Y:S01]  /*0d80*/  F2F.BF16.F32 R14, R14 ;  /* 0x0000000e000e7304 */ /* 0x000e620000202000 */
[----:B------:R-:W-:Y:S01]  /*0d90*/  FMUL.FTZ R15, R15, R12 ;  /* 0x0000000c0f0f7220 */ /* 0x000fe20000410000 */
[----:B0-----:R-:W-:Y:S01]  /*0da0*/  IMAD.WIDE.U32 R4, R3, 0x2, R4 ;  /* 0x0000000203047825 */ /* 0x001fe200078e0004 */
[----:B--2---:R-:W-:-:S05]  /*0db0*/  SHF.L.U32 R21, R13, 0x10, RZ ;  /* 0x000000100d157819 */ /* 0x004fca00000006ff */
        /* <DEDUP_REMOVED lines=14> */
[----:B------:R-:W-:Y:S01]  /*0ea0*/  FMUL.FTZ R7, R16, R11 ;  /* 0x0000000b10077220 */ /* 0x000fe20000410000 */
[----:B------:R-:W-:Y:S02]  /*0eb0*/  F2FP.BF16.F32.PACK_AB R11, R12, R15 ;  /* 0x0000000f0c0b723e */ /* 0x000fe400000010ff */
[----:B-1----:R-:W-:Y:S02]  /*0ec0*/  SHF.L.U32 R2, R19, 0x10, RZ ;  /* 0x0000001013027819 */ /* 0x002fe400000006ff */
[----:B------:R-:W-:-:S03]  /*0ed0*/  F2FP.BF16.F32.PACK_AB R9, R7, R8 ;  /* 0x000000080709723e */ /* 0x000fc600000010ff */
[----:B------:R-:W-:Y:S01]  /*0ee0*/  FMUL.FTZ R2, R17, R2 ;  /* 0x0000000211027220 */ /* 0x000fe20000410000 */
[----:B0-----:R-:W-:-:S04]  /*0ef0*/  IMAD.U32 R13, R18, 0x10000, RZ ;  /* 0x00010000120d7824 */ /* 0x001fc800078e00ff */
[----:B------:R-:W-:Y:S01]  /*0f00*/  F2FP.BF16.F32.PACK_AB R8, R2, R3 ;  /* 0x000000030208723e */ /* 0x000fe200000010ff */
[----:B------:R-:W-:-:S05]  /*0f10*/  FMUL.FTZ R13, R6, R13 ;  /* 0x0000000d060d7220 */ /* 0x000fca0000410000 */
[----:B------:R-:W-:-:S05]  /*0f20*/  F2FP.BF16.F32.PACK_AB R10, R13, R10 ;  /* 0x0000000a0d0a723e */ /* 0x000fca00000010ff */
[----:B------:R-:W-:Y:S01]  /*0f30*/  STG.E.128 desc[UR4][R4.64], R8 ;  /* 0x0000000804007986 */ /* 0x000fe2000c101d04 */
[----:B------:R-:W-:Y:S05]  /*0f40*/  EXIT ;  /* 0x000000000000794d */ /* 0x000fea0003800000 */
.L_x_2069:
        /* <DEDUP_REMOVED lines=11> */
.L_x_68439:


//--------------------- .text._ZN2at6native18elementwise_kernelILi128ELi4EZNS0_15gpu_kernel_implIZNS0_50_GLOBAL__N__2680c7bb_12_PowKernel_cu_7dd49032_300329pow_tensor_scalar_kernel_implIN3c108BFloat16ES6_EEvRNS_18TensorIteratorBaseET0_EUlS6_E_EEvS8_RKT_EUliE_EEviT1_ --------------------------
	.section	.text._ZN2at6native18elementwise_kernelILi128ELi4EZNS0_15gpu_kernel_implIZNS0_50_GLOBAL__N__2680c7bb_12_PowKernel_cu_7dd49032_300329pow_tensor_scalar_kernel_implIN3c108BFloat16ES6_EEvRNS_18TensorIteratorBaseET0_EUlS6_E_EEvS8_RKT_EUliE_EEviT1_,"ax",@progbits
	.align	128
        .global         _ZN2at6native18elementwise_kernelILi128ELi4EZNS0_15gpu_kernel_implIZNS0_50_GLOBAL__N__2680c7bb_12_PowKernel_cu_7dd49032_300329pow_tensor_scalar_kernel_implIN3c108BFloat16ES6_EEvRNS_18TensorIteratorBaseET0_EUlS6_E_EEvS8_RKT_EUliE_EEviT1_
        .type           _ZN2at6native18elementwise_kernelILi128ELi4EZNS0_15gpu_kernel_implIZNS0_50_GLOBAL__N__2680c7bb_12_PowKernel_cu_7dd49032_300329pow_tensor_scalar_kernel_implIN3c108BFloat16ES6_EEvRNS_18TensorIteratorBaseET0_EUlS6_E_EEvS8_RKT_EUliE_EEviT1_,@function
        .size           _ZN2at6native18elementwise_kernelILi128ELi4EZNS0_15gpu_kernel_implIZNS0_50_GLOBAL__N__2680c7bb_12_PowKernel_cu_7dd49032_300329pow_tensor_scalar_kernel_implIN3c108BFloat16ES6_EEvRNS_18TensorIteratorBaseET0_EUlS6_E_EEvS8_RKT_EUliE_EEviT1_,(.L_x_68440 - _ZN2at6native18elementwise_kernelILi128ELi4EZNS0_15gpu_kernel_implIZNS0_50_GLOBAL__N__2680c7bb_12_PowKernel_cu_7dd49032_300329pow_tensor_scalar_kernel_implIN3c108BFloat16ES6_EEvRNS_18TensorIteratorBaseET0_EUlS6_E_EEvS8_RKT_EUliE_EEviT1_)
        .other          _ZN2at6native18elementwise_kernelILi128ELi4EZNS0_15gpu_kernel_implIZNS0_50_GLOBAL__N__2680c7bb_12_PowKernel_cu_7dd49032_300329pow_tensor_scalar_kernel_implIN3c108BFloat16ES6_EEvRNS_18TensorIteratorBaseET0_EUlS6_E_EEvS8_RKT_EUliE_EEviT1_,@"STO_CUDA_ENTRY STV_DEFAULT"
_ZN2at6native18elementwise_kernelILi128ELi4EZNS0_15gpu_kernel_implIZNS0_50_GLOBAL__N__2680c7bb_12_PowKernel_cu_7dd49032_300329pow_tensor_scalar_kernel_implIN3c108BFloat16ES6_EEvRNS_18TensorIteratorBaseET0_EUlS6_E_EEvS8_RKT_EUliE_EEviT1_:
.text._ZN2at6native18elementwise_kernelILi128ELi4EZNS0_15gpu_kernel_implIZNS0_50_GLOBAL__N__2680c7bb_12_PowKernel_cu_7dd49032_300329pow_tensor_scalar_kernel_implIN3c108BFloat16ES6_EEvRNS_18TensorIteratorBaseET0_EUlS6_E_EEvS8_RKT_EUliE_EEviT1_:
        /* <DEDUP_REMOVED lines=319> */
.L_x_2072:
        /* <DEDUP_REMOVED lines=18> */
.L_x_2076:
[----:B------:R-:W2:Y:S02]  /*1510*/  LDG.E.U8 R2, desc[UR36][R2.64] ;  /* 0x0000002402027981 */ /* 0x000ea4000c1e1100 */
[----:B--2---:R-:W-:-:S04]  /*1520*/  I2FP.F32.U32 R0, R2 ;  /* 0x0000000200007245 */ /* 0x004fc80000201000 */
[----:B------:R-:W-:Y:S01]  /*1530*/  F2FP.BF16.F32.PACK_AB R0, RZ, R0 ;  /* 0x00000000ff00723e */ /* 0x000fe200000010ff */
[----:B------:R-:W-:Y:S06]  /*1540*/  BRA `(.L_x_2078) ;  /* 0x0000000c00847947 */ /* 0x000fec0003800000 */
.L_x_2075:
        /* <DEDUP_REMOVED lines=10> */
.L_x_2080:
[----:B------:R-:W2:Y:S02]  /*15f0*/  LDG.E R2, desc[UR36][R2.64] ;  /* 0x0000002402027981 */ /* 0x000ea4000c1e1900 */
[----:B--2---:R-:W-:-:S04]  /*1600*/  I2FP.F32.S32 R0, R2 ;  /* 0x0000000200007245 */ /* 0x004fc80000201400 */
[----:B------:R-:W-:Y:S01]  /*1610*/  F2FP.BF16.F32.PACK_AB R0, RZ, R0 ;  /* 0x00000000ff00723e */ /* 0x000fe200000010ff */
[----:B------:R-:W-:Y:S06]  /*1620*/  BRA `(.L_x_2078) ;  /* 0x0000000c004c7947 */ /* 0x000fec0003800000 */
.L_x_2079:
[----:B------:R-:W2:Y:S02]  /*1630*/  LDG.E.U16 R2, desc[UR36][R2.64] ;  /* 0x0000002402027981 */ /* 0x000ea4000c1e1500 */
[----:B--2---:R-:W0:Y:S02]  /*1640*/  I2F.S16 R0, R2 ;  /* 0x0000000200007306 */ /* 0x004e240000101400 */
[----:B0-----:R-:W-:Y:S01]  /*1650*/  F2FP.BF16.F32.PACK_AB R0, RZ, R0 ;  /* 0x00000000ff00723e */ /* 0x001fe200000010ff */
[----:B------:R-:W-:Y:S06]  /*1660*/  BRA `(.L_x_2078) ;  /* 0x0000000c003c7947 */ /* 0x000fec0003800000 */
.L_x_2074:
        /* <DEDUP_REMOVED lines=9> */
.L_x_2082:
[----:B------:R-:W2:Y:S02]  /*1700*/  LDG.E.U16 R0, desc[UR36][R2.64] ;  /* 0x0000002402007981 */ /* 0x000ea4000c1e1500 */
[----:B--2---:R-:W-:-:S05]  /*1710*/  HADD2.F32 R0, -RZ, R0.H0_H0 ;  /* 0x20000000ff007230 */ /* 0x004fca0000004100 */
[----:B------:R-:W-:Y:S01]  /*1720*/  F2FP.BF16.F32.PACK_AB R0, RZ, R0 ;  /* 0x00000000ff00723e */ /* 0x000fe200000010ff */
[----:B------:R-:W-:Y:S06]  /*1730*/  BRA `(.L_x_2078) ;  /* 0x0000000c00087947 */ /* 0x000fec0003800000 */
.L_x_2081:
        /* <DEDUP_REMOVED lines=9> */
.L_x_2084:
[----:B------:R-:W2:Y:S02]  /*17d0*/  LDG.E.U16 R2, desc[UR36][R2.64] ;  /* 0x0000002402027981 */ /* 0x000ea4000c1e1500 */
[----:B--2---:R-:W-:-:S05]  /*17e0*/  HADD2.F32 R0, -RZ, R2.H0_H0 ;  /* 0x20000002ff007230 */ /* 0x004fca0000004100 */
[----:B------:R-:W-:Y:S01]  /*17f0*/  F2FP.BF16.F32.PACK_AB R0, RZ, R0 ;  /* 0x00000000ff00723e */ /* 0x000fe200000010ff */
[----:B------:R-:W-:Y:S06]  /*1800*/  BRA `(.L_x_2078) ;  /* 0x0000000800d47947 */ /* 0x000fec0003800000 */
.L_x_2083:
        /* <DEDUP_REMOVED lines=8> */
.L_x_2073:
        /* <DEDUP_REMOVED lines=13> */
.L_x_2087:
        /* <DEDUP_REMOVED lines=8> */
.L_x_2086:
        /* <DEDUP_REMOVED lines=27> */
.L_x_2089:
        /* <DEDUP_REMOVED lines=13> */
.L_x_2088:
[----:B------:R0:W5:Y:S01]  /*1c60*/  LDG.E.U16 R0, desc[UR36][R2.64] ;  /* 0x0000002402007981 */ /* 0x000162000c1e1500 */
[----:B------:R-:W-:Y:S05]  /*1c70*/  BRA `(.L_x_2078) ;  /* 0x0000000400b87947 */ /* 0x000fea0003800000 */
.L_x_2085:
        /* <DEDUP_REMOVED lines=12> */
.L_x_2092:
        /* <DEDUP_REMOVED lines=21> */
.L_x_2096:
[----:B------:R-:W-:Y:S05]  /*1e90*/  BSYNC.RECONVERGENT B1 ;  /* 0x0000000000017941 */ /* 0x000fea0003800200 */
.L_x_2095:
[----:B------:R-:W-:Y:S01]  /*1ea0*/  IMAD.SHL.U32 R0, R0, 0x100000, RZ ;  /* 0x0010000000007824 */ /* 0x000fe200078e00ff */
[----:B------:R-:W-:-:S04]  /*1eb0*/  LEA R2, R2, 0x3b800000, 0x17 ;  /* 0x3b80000002027811 */ /* 0x000fc800078eb8ff */
[----:B------:R-:W-:-:S07]  /*1ec0*/  LOP3.LUT R0, R2, R0, R7, 0xfe, !PT ;  /* 0x0000000002007212 */ /* 0x000fce00078efe07 */
.L_x_2094:
[----:B------:R-:W-:Y:S05]  /*1ed0*/  BSYNC.RECONVERGENT B0 ;  /* 0x0000000000007941 */ /* 0x000fea0003800200 */
.L_x_2093:
[----:B------:R-:W-:Y:S01]  /*1ee0*/  F2FP.BF16.F32.PACK_AB R0, RZ, R0 ;  /* 0x00000000ff00723e */ /* 0x000fe200000010ff */
[----:B------:R-:W-:Y:S06]  /*1ef0*/  BRA `(.L_x_2078) ;  /* 0x0000000400187947 */ /* 0x000fec0003800000 */
.L_x_2091:
        /* <DEDUP_REMOVED lines=21> */
.L_x_2100:
[----:B------:R-:W-:Y:S05]  /*2050*/  BSYNC.RECONVERGENT B1 ;  /* 0x0000000000017941 */ /* 0x000fea0003800200 */
.L_x_2099:
[----:B------:R-:W-:Y:S02]  /*2060*/  SHF.L.U32 R0, R0, 0x15, RZ ;  /* 0x0000001500007819 */ /* 0x000fe400000006ff */
[----:B------:R-:W-:-:S04]  /*2070*/  LEA R2, R2, 0x37800000, 0x17 ;  /* 0x3780000002027811 */ /* 0x000fc800078eb8ff */
[----:B------:R-:W-:-:S07]  /*2080*/  LOP3.LUT R0, R2, R0, R7, 0xfe, !PT ;  /* 0x0000000002007212 */ /* 0x000fce00078efe07 */
.L_x_2098:
[----:B------:R-:W-:Y:S05]  /*2090*/  BSYNC.RECONVERGENT B0 ;  /* 0x0000000000007941 */ /* 0x000fea0003800200 */
.L_x_2097:
[----:B------:R-:W-:Y:S01]  /*20a0*/  F2FP.BF16.F32.PACK_AB R0, RZ, R0 ;  /* 0x00000000ff00723e */ /* 0x000fe200000010ff */
[----:B------:R-:W-:Y:S06]  /*20b0*/  BRA `(.L_x_2078) ;  /* 0x0000000000a87947 */ /* 0x000fec0003800000 */
.L_x_2090:
[----:B------:R-:W-:-:S09]  /*20c0*/  UISETP.NE.AND UP0, UPT, UR4, 0x1c, UPT ;  /* 0x0000001c0400788c */ /* 0x000fd2000bf05270 */
[----:B------:R-:W-:Y:S05]  /*20d0*/  BRA.U !UP0, `(.L_x_2101) ;  /* 0x0000000108947547 */ /* 0x000fea000b800000 */
[----:B------:R-:W-:-:S09]  /*20e0*/  UISETP.NE.AND UP0, UPT, UR4, 0x1d, UPT ;  /* 0x0000001d0400788c */ /* 0x000fd2000bf05270 */
[----:B------:R-:W-:Y:S05]  /*20f0*/  BRA.U !UP0, `(.L_x_2102) ;  /* 0x00000001087c7547 */ /* 0x000fea000b800000 */
[----:B------:R-:W-:-:S09]  /*2100*/  UISETP.NE.AND UP0, UPT, UR4, 0x2c, UPT ;  /* 0x0000002c0400788c */ /* 0x000fd2000bf05270 */
[----:B------:R-:W-:Y:S05]  /*2110*/  BRA.U !UP0, `(.L_x_2103) ;  /* 0x0000000108487547 */ /* 0x000fea000b800000 */
.L_x_2077:
        /* <DEDUP_REMOVED lines=16> */
.L_x_2104:
[----:B------:R-:W-:Y:S01]  /*2220*/  PRMT R0, RZ, 0x7610, R0 ;  /* 0x00007610ff007816 */ /* 0x000fe20000000000 */
[----:B------:R-:W-:Y:S06]  /*2230*/  BRA `(.L_x_2078) ;  /* 0x0000000000487947 */ /* 0x000fec0003800000 */
.L_x_2103:
        /* <DEDUP_REMOVED lines=8> */
.L_x_2106:
[----:B------:R-:W-:Y:S05]  /*22c0*/  BSYNC.RECONVERGENT B0 ;  /* 0x0000000000007941 */ /* 0x000fea0003800200 */
.L_x_2105:
[----:B------:R-:W-:Y:S01]  /*22d0*/  F2FP.BF16.F32.PACK_AB R0, RZ, R0 ;  /* 0x00000000ff00723e */ /* 0x000fe200000010ff */
[----:B------:R-:W-:Y:S06]  /*22e0*/  BRA `(.L_x_2078) ;  /* 0x00000000001c7947 */ /* 0x000fec0003800000 */
.L_x_2102:
[----:B------:R-:W2:Y:S02]  /*22f0*/  LDG.E.64 R2, desc[UR36][R2.64] ;  /* 0x0000002402027981 */ /* 0x000ea4000c1e1b00 */
[----:B--2---:R-:W0:Y:S02]  /*2300*/  I2F.U64 R0, R2 ;  /* 0x0000000200007312 */ /* 0x004e240000301000 */
[----:B0-----:R-:W-:Y:S01]  /*2310*/  F2FP.BF16.F32.PACK_AB R0, RZ, R0 ;  /* 0x00000000ff00723e */ /* 0x001fe200000010ff */
[----:B------:R-:W-:Y:S06]  /*2320*/  BRA `(.L_x_2078) ;  /* 0x00000000000c7947 */ /* 0x000fec0003800000 */
.L_x_2101:
[----:B------:R-:W2:Y:S02]  /*2330*/  LDG.E R2, desc[UR36][R2.64] ;  /* 0x0000002402027981 */ /* 0x000ea4000c1e1900 */
[----:B--2---:R-:W-:-:S04]  /*2340*/  I2FP.F32.U32 R0, R2 ;  /* 0x0000000200007245 */ /* 0x004fc80000201000 */
[----:B------:R-:W-:-:S07]  /*2350*/  F2FP.BF16.F32.PACK_AB R0, RZ, R0 ;  /* 0x00000000ff00723e */ /* 0x000fce00000010ff */
.L_x_2078:
[----:B------:R-:W0:Y:S01]  /*2360*/  LDCU.64 UR6, c[0x0][0x580] ;  /* 0x0000b000ff0677ac */ /* 0x000e220008000a00 */
[----:B-----5:R-:W-:Y:S01]  /*2370*/  IMAD.U32 R0, R0, 0x10000, RZ ;  /* 0x0001000000007824 */ /* 0x020fe200078e00ff */
[----:B------:R-:W-:-:S03]  /*2380*/  UPRMT UR4, UR41, 0x9910, URZ ;  /* 0x0000991029047896 */ /* 0x000fc600080000ff */
[----:B------:R-:W-:Y:S01]  /*2390*/  FMUL.FTZ R0, R0, R0 ;  /* 0x0000000000007220 */ /* 0x000fe20000410000 */
[----:B------:R-:W-:-:S03]  /*23a0*/  UISETP.GT.AND UP0, UPT, UR4, 0x9, UPT ;  /* 0x000000090400788c */ /* 0x000fc6000bf04270 */
[----:B------:R1:W2:Y:S01]  /*23b0*/  F2F.BF16.F32 R5, R0 ;  /* 0x0000000000057304 */ /* 0x0002a20000202000 */
[----:B0-----:R-:W-:-:S05]  /*23c0*/  IADD3 R2, P0, PT, R16, UR6, RZ ;  /* 0x0000000610027c10 */ /* 0x001fca000ff1e0ff */
[----:B------:R-:W-:Y:S01]  /*23d0*/  IMAD.X R3, RZ, RZ, UR7, P0 ;  /* 0x00000007ff037e24 */ /* 0x000fe200080e06ff */
[----:B-12---:R-:W-:Y:S07]  /*23e0*/  BRA.U UP0, `(.L_x_2107) ;  /* 0x00000005000c7547 */ /* 0x006fee000b800000 */
        /* <DEDUP_REMOVED lines=8> */
[----:B------:R-:W-:-:S04]  /*2470*/  IMAD.U32 R0, R5, 0x10000, RZ ;  /* 0x0001000005007824 */ /* 0x000fc800078e00ff */
[----:B------:R-:W0:Y:S02]  /*2480*/  F2I.FTZ.TRUNC.NTZ R5, R0 ;  /* 0x0000000000057305 */ /* 0x000e24000021f100 */
[----:B0-----:R4:W-:Y:S01]  /*2490*/  STG.E.U8 desc[UR36][R2.64], R5 ;  /* 0x0000000502007986 */ /* 0x0019e2000c101124 */
[----:B------:R-:W-:Y:S05]  /*24a0*/  BRA `(.L_x_2112) ;  /* 0x0000000c00807947 */ /* 0x000fea0003800000 */
.L_x_2110:
[----:B------:R-:W-:-:S06]  /*24b0*/  SHF.L.U32 R5, R5, 0x10, RZ ;  /* 0x0000001005057819 */ /* 0x000fcc00000006ff */
[----:B------:R-:W0:Y:S02]  /*24c0*/  F2I.S64.TRUNC R4, R5 ;  /* 0x0000000500047311 */ /* 0x000e24000020d900 */
[----:B0-----:R3:W-:Y:S01]  /*24d0*/  STG.E.U8 desc[UR36][R2.64], R4 ;  /* 0x0000000402007986 */ /* 0x0017e2000c101124 */
[----:B------:R-:W-:Y:S05]  /*24e0*/  BRA `(.L_x_2112) ;  /* 0x0000000c00707947 */ /* 0x000fea0003800000 */
.L_x_2109:
[----:B------:R-:W-:-:S09]  /*24f0*/  UISETP.NE.AND UP0, UPT, UR4, 0x2, UPT ;  /* 0x000000020400788c */ /* 0x000fd2000bf05270 */
[----:B------:R-:W-:Y:S05]  /*2500*/  BRA.U !UP0, `(.L_x_2113) ;  /* 0x0000000108307547 */ /* 0x000fea000b800000 */
[----:B------:R-:W-:-:S09]  /*2510*/  UISETP.NE.AND UP0, UPT, UR4, 0x3, UPT ;  /* 0x000000030400788c */ /* 0x000fd2000bf05270 */
[----:B------:R-:W-:Y:S05]  /*2520*/  BRA.U !UP0, `(.L_x_2114) ;  /* 0x0000000108187547 */ /* 0x000fea000b800000 */
[----:B------:R-:W-:-:S09]  /*2530*/  UISETP.NE.AND UP0, UPT, UR4, 0x4, UPT ;  /* 0x000000040400788c */ /* 0x000fd2000bf05270 */
[----:B------:R-:W-:Y:S05]  /*2540*/  BRA.U UP0, `(.L_x_2111) ;  /* 0x0000000900b87547 */ /* 0x000fea000b800000 */
[----:B------:R-:W-:-:S06]  /*2550*/  IMAD.U32 R5, R5, 0x10000, RZ ;  /* 0x0001000005057824 */ /* 0x000fcc00078e00ff */
[----:B------:R-:W0:Y:S02]  /*2560*/  F2I.S64.TRUNC R4, R5 ;  /* 0x0000000500047311 */ /* 0x000e24000020d900 */
[----:B0-----:R0:W-:Y:S01]  /*2570*/  STG.E.64 desc[UR36][R2.64], R4 ;  /* 0x0000000402007986 */ /* 0x0011e2000c101b24 */
[----:B------:R-:W-:Y:S05]  /*2580*/  BRA `(.L_x_2112) ;  /* 0x0000000c00487947 */ /* 0x000fea0003800000 */
.L_x_2114:
[----:B------:R-:W-:-:S06]  /*2590*/  IMAD.U32 R5, R5, 0x10000, RZ ;  /* 0x0001000005057824 */ /* 0x000fcc00078e00ff */
[----:B------:R-:W0:Y:S02]  /*25a0*/  F2I.FTZ.TRUNC.NTZ R5, R5 ;  /* 0x0000000500057305 */ /* 0x000e24000021f100 */
[----:B0-----:R1:W-:Y:S01]  /*25b0*/  STG.E desc[UR36][R2.64], R5 ;  /* 0x0000000502007986 */ /* 0x0013e2000c101924 */
[----:B------:R-:W-:Y:S05]  /*25c0*/  BRA `(.L_x_2112) ;  /* 0x0000000c00387947 */ /* 0x000fea0003800000 */
.L_x_2113:
[----:B------:R-:W-:-:S06]  /*25d0*/  IMAD.U32 R5, R5, 0x10000, RZ ;  /* 0x0001000005057824 */ /* 0x000fcc00078e00ff */
[----:B------:R-:W0:Y:S02]  /*25e0*/  F2I.FTZ.TRUNC.NTZ R5, R5 ;  /* 0x0000000500057305 */ /* 0x000e24000021f100 */
[----:B0-----:R2:W-:Y:S01]  /*25f0*/  STG.E.U16 desc[UR36][R2.64], R5 ;  /* 0x0000000502007986 */ /* 0x0015e2000c101524 */
[----:B------:R-:W-:Y:S05]  /*2600*/  BRA `(.L_x_2112) ;  /* 0x0000000c00287947 */ /* 0x000fea0003800000 */
.L_x_2108:
[----:B------:R-:W-:-:S09]  /*2610*/  UISETP.GT.AND UP0, UPT, UR4, 0x6, UPT ;  /* 0x000000060400788c */ /* 0x000fd2000bf04270 */
[----:B------:R-:W-:Y:S05]  /*2620*/  BRA.U UP0, `(.L_x_2115) ;  /* 0x00000001002c7547 */ /* 0x000fea000b800000 */
[----:B------:R-:W-:-:S09]  /*2630*/  UISETP.NE.AND UP0, UPT, UR4, 0x5, UPT ;  /* 0x000000050400788c */ /* 0x000fd2000bf05270 */
[----:B------:R-:W-:Y:S05]  /*2640*/  BRA.U !UP0, `(.L_x_2116) ;  /* 0x0000000108147547 */ /* 0x000fea000b800000 */
[----:B------:R-:W-:-:S09]  /*2650*/  UISETP.NE.AND UP0, UPT, UR4, 0x6, UPT ;  /* 0x000000060400788c */ /* 0x000fd2000bf05270 */
[----:B------:R-:W-:Y:S05]  /*2660*/  BRA.U UP0, `(.L_x_2111) ;  /* 0x0000000900707547 */ /* 0x000fea000b800000 */
[----:B------:R-:W-:-:S05]  /*2670*/  SHF.L.U32 R5, R5, 0x10, RZ ;  /* 0x0000001005057819 */ /* 0x000fca00000006ff */
[----:B------:R0:W-:Y:S01]  /*2680*/  STG.E desc[UR36][R2.64], R5 ;  /* 0x0000000502007986 */ /* 0x0001e2000c101924 */
[----:B------:R-:W-:Y:S05]  /*2690*/  BRA `(.L_x_2112) ;  /* 0x0000000c00047947 */ /* 0x000fea0003800000 */
.L_x_2116:
[----:B------:R-:W-:-:S05]  /*26a0*/  IMAD.U32 R0, R5, 0x10000, RZ ;  /* 0x0001000005007824 */ /* 0x000fca00078e00ff */
[----:B------:R-:W-:-:S05]  /*26b0*/  F2FP.F16.F32.PACK_AB R0, RZ, R0 ;  /* 0x00000000ff00723e */ /* 0x000fca00000000ff */
[----:B------:R0:W-:Y:S01]  /*26c0*/  STG.E.U16 desc[UR36][R2.64], R0 ;  /* 0x0000000002007986 */ /* 0x0001e2000c101524 */
[----:B------:R-:W-:Y:S05]  /*26d0*/  BRA `(.L_x_2112) ;  /* 0x0000000800f47947 */ /* 0x000fea0003800000 */
.L_x_2115:
[----:B------:R-:W-:-:S09]  /*26e0*/  UISETP.NE.AND UP0, UPT, UR4, 0x7, UPT ;  /* 0x000000070400788c */ /* 0x000fd2000bf05270 */
[----:B------:R-:W-:Y:S05]  /*26f0*/  BRA.U !UP0, `(.L_x_2117) ;  /* 0x0000000108347547 */ /* 0x000fea000b800000 */
[----:B------:R-:W-:-:S09]  /*2700*/  UISETP.NE.AND UP0, UPT, UR4, 0x8, UPT ;  /* 0x000000080400788c */ /* 0x000fd2000bf05270 */
[----:B------:R-:W-:Y:S05]  /*2710*/  BRA.U !UP0, `(.L_x_2118) ;  /* 0x0000000108187547 */ /* 0x000fea000b800000 */
[----:B------:R-:W-:-:S09]  /*2720*/  UISETP.NE.AND UP0, UPT, UR4, 0x9, UPT ;  /* 0x000000090400788c */ /* 0x000fd2000bf05270 */
[----:B------:R-:W-:Y:S05]  /*2730*/  BRA.U UP0, `(.L_x_2111) ;  /* 0x00000009003c7547 */ /* 0x000fea000b800000 */
[----:B------:R-:W-:Y:S02]  /*2740*/  IMAD.U32 R4, R5, 0x10000, RZ ;  /* 0x0001000005047824 */ /* 0x000fe400078e00ff */
[----:B------:R-:W-:-:S05]  /*2750*/  IMAD.MOV.U32 R5, RZ, RZ, RZ ;  /* 0x000000ffff057224 */ /* 0x000fca00078e00ff */
[----:B------:R0:W-:Y:S01]  /*2760*/  STG.E.64 desc[UR36][R2.64], R4 ;  /* 0x0000000402007986 */ /* 0x0001e2000c101b24 */
[----:B------:R-:W-:Y:S05]  /*2770*/  BRA `(.L_x_2112) ;  /* 0x0000000800cc7947 */ /* 0x000fea0003800000 */
.L_x_2118:
[----:B------:R-:W-:-:S04]  /*2780*/  SHF.L.U32 R5, R5, 0x10, RZ ;  /* 0x0000001005057819 */ /* 0x000fc800000006ff */
[----:B------:R-:W-:-:S04]  /*2790*/  F2FP.F16.F32.PACK_AB R5, RZ, R5 ;  /* 0x00000005ff05723e */ /* 0x000fc800000000ff */
[----:B------:R-:W-:-:S05]  /*27a0*/  PRMT R5, R5, 0x5410, RZ ;  /* 0x0000541005057816 */ /* 0x000fca00000000ff */
[----:B------:R0:W-:Y:S01]  /*27b0*/  STG.E desc[UR36][R2.64], R5 ;  /* 0x0000000502007986 */ /* 0x0001e2000c101924 */
[----:B------:R-:W-:Y:S05]  /*27c0*/  BRA `(.L_x_2112) ;  /* 0x0000000800b87947 */ /* 0x000fea0003800000 */
.L_x_2117:
[----:B------:R-:W-:-:S04]  /*27d0*/  IMAD.U32 R4, R5, 0x10000, RZ ;  /* 0x0001000005047824 */ /* 0x000fc800078e00ff */
[----:B------:R-:W-:-:S06]  /*27e0*/  FMUL.FTZ R4, R4, 1 ;  /* 0x3f80000004047820 */ /* 0x000fcc0000410000 */
[----:B------:R-:W0:Y:S02]  /*27f0*/  F2F.F64.F32 R4, R4 ;  /* 0x0000000400047310 */ /* 0x000e240000201800 */
[----:B0-----:R0:W-:Y:S01]  /*2800*/  STG.E.64 desc[UR36][R2.64], R4 ;  /* 0x0000000402007986 */ /* 0x0011e2000c101b24 */
[----:B------:R-:W-:Y:S05]  /*2810*/  BRA `(.L_x_2112) ;  /* 0x0000000800a47947 */ /* 0x000fea0003800000 */
.L_x_2107:
        /* <DEDUP_REMOVED lines=8> */
[----:B------:R-:W-:-:S05]  /*28a0*/  IMAD.U32 R5, R5, 0x10000, RZ ;  /* 0x0001000005057824 */ /* 0x000fca00078e00ff */
[----:B------:R-:W-:-:S04]  /*28b0*/  FSETP.NEU.FTZ.AND P0, PT, R5, RZ, PT ;  /* 0x000000ff0500720b */ /* 0x000fc80003f1d000 */
[----:B------:R-:W-:-:S05]  /*28c0*/  SEL R5, RZ, 0x1, !P0 ;  /* 0x00000001ff057807 */ /* 0x000fca0004000000 */
[----:B------:R0:W-:Y:S01]  /*28d0*/  STG.E.U8 desc[UR36][R2.64], R5 ;  /* 0x0000000502007986 */ /* 0x0001e2000c101124 */
[----:B------:R-:W-:Y:S05]  /*28e0*/  BRA `(.L_x_2112) ;  /* 0x0000000800707947 */ /* 0x000fea0003800000 */
.L_x_2121:
[----:B------:R-:W-:Y:S01]  /*28f0*/  IMAD.U32 R5, R5, 0x10000, RZ ;  /* 0x0001000005057824 */ /* 0x000fe200078e00ff */
[----:B------:R-:W-:-:S03]  /*2900*/  CS2R R6, SRZ ;  /* 0x0000000000067805 */ /* 0x000fc6000001ff00 */
[----:B------:R-:W-:-:S06]  /*2910*/  FMUL.FTZ R5, R5, 1 ;  /* 0x3f80000005057820 */ /* 0x000fcc0000410000 */
[----:B------:R-:W0:Y:S02]  /*2920*/  F2F.F64.F32 R4, R5 ;  /* 0x0000000500047310 */ /* 0x000e240000201800 */
[----:B0-----:R0:W-:Y:S01]  /*2930*/  STG.E.128 desc[UR36][R2.64], R4 ;  /* 0x0000000402007986 */ /* 0x0011e2000c101d24 */
[----:B------:R-:W-:Y:S05]  /*2940*/  BRA `(.L_x_2112) ;  /* 0x0000000800587947 */ /* 0x000fea0003800000 */
.L_x_2120:
[----:B------:R-:W-:-:S09]  /*2950*/  UISETP.NE.AND UP0, UPT, UR4, 0xf, UPT ;  /* 0x0000000f0400788c */ /* 0x000fd2000bf05270 */
[----:B------:R-:W-:Y:S05]  /*2960*/  BRA.U !UP0, `(.L_x_2122) ;  /* 0x0000000108a07547 */ /* 0x000fea000b800000 */
[----:B------:R-:W-:-:S09]  /*2970*/  UISETP.NE.AND UP0, UPT, UR4, 0x17, UPT ;  /* 0x000000170400788c */ /* 0x000fd2000bf05270 */
[----:B------:R-:W-:Y:S05]  /*2980*/  BRA.U !UP0, `(.L_x_2123) ;  /* 0x00000001084c7547 */ /* 0x000fea000b800000 */
[----:B------:R-:W-:-:S09]  /*2990*/  UISETP.NE.AND UP0, UPT, UR4, 0x18, UPT ;  /* 0x000000180400788c */ /* 0x000fd2000bf05270 */
[----:B------:R-:W-:Y:S05]  /*29a0*/  BRA.U UP0, `(.L_x_2111) ;  /* 0x0000000500a07547 */ /* 0x000fea000b800000 */
[----:B------:R-:W-:Y:S01]  /*29b0*/  SHF.L.U32 R7, R5, 0x10, RZ ;  /* 0x0000001005077819 */ /* 0x000fe200000006ff */
        /* <DEDUP_REMOVED lines=12> */
.L_x_2125:
[----:B------:R-:W-:Y:S05]  /*2a80*/  BSYNC.RECONVERGENT B0 ;  /* 0x0000000000007941 */ /* 0x000fea0003800200 */
.L_x_2124:
[----:B------:R-:W-:-:S05]  /*2a90*/  LOP3.LUT R5, R0, 0x80, R5, 0xf8, !PT ;  /* 0x0000008000057812 */ /* 0x000fca00078ef805 */
[----:B------:R0:W-:Y:S01]  /*2aa0*/  STG.E.U8 desc[UR36][R2.64], R5 ;  /* 0x0000000502007986 */ /* 0x0001e2000c101124 */
[----:B------:R-:W-:Y:S05]  /*2ab0*/  BRA `(.L_x_2112) ;  /* 0x0000000400fc7947 */ /* 0x000fea0003800000 */
.L_x_2123:
        /* <DEDUP_REMOVED lines=15> */
.L_x_2127:
[----:B------:R-:W-:Y:S05]  /*2bb0*/  BSYNC.RECONVERGENT B0 ;  /* 0x0000000000007941 */ /* 0x000fea0003800200 */
.L_x_2126:
[----:B------:R-:W-:-:S05]  /*2bc0*/  LOP3.LUT R5, R0, 0x80, R5, 0xf8, !PT ;  /* 0x0000008000057812 */ /* 0x000fca00078ef805 */
[----:B------:R0:W-:Y:S01]  /*2bd0*/  STG.E.U8 desc[UR36][R2.64], R5 ;  /* 0x0000000502007986 */ /* 0x0001e2000c101124 */
[----:B------:R-:W-:Y:S05]  /*2be0*/  BRA `(.L_x_2112) ;  /* 0x0000000400b07947 */ /* 0x000fea0003800000 */
.L_x_2122:
[----:B------:R0:W-:Y:S01]  /*2bf0*/  STG.E.U16 desc[UR36][R2.64], R5 ;  /* 0x0000000502007986 */ /* 0x0001e2000c101524 */
[----:B------:R-:W-:Y:S05]  /*2c00*/  BRA `(.L_x_2112) ;  /* 0x0000000400a87947 */ /* 0x000fea0003800000 */
.L_x_2119:
        /* <DEDUP_REMOVED lines=8> */
[----:B------:R-:W-:-:S06]  /*2c90*/  SHF.L.U32 R5, R5, 0x10, RZ ;  /* 0x0000001005057819 */ /* 0x000fcc00000006ff */
[----:B------:R-:W0:Y:S02]  /*2ca0*/  F2I.FTZ.U32.TRUNC.NTZ R5, R5 ;  /* 0x0000000500057305 */ /* 0x000e24000021f000 */
[----:B0-----:R0:W-:Y:S01]  /*2cb0*/  STG.E.U16 desc[UR36][R2.64], R5 ;  /* 0x0000000502007986 */ /* 0x0011e2000c101524 */
[----:B------:R-:W-:Y:S05]  /*2cc0*/  BRA `(.L_x_2112) ;  /* 0x0000000400787947 */ /* 0x000fea0003800000 */
.L_x_2130:
        /* <DEDUP_REMOVED lines=13> */
.L_x_2133:
[----:B------:R-:W-:-:S04]  /*2da0*/  SHF.R.U32.HI R0, RZ, 0x14, R5 ;  /* 0x00000014ff007819 */ /* 0x000fc80000011605 */
[----:B------:R-:W-:-:S04]  /*2db0*/  LOP3.LUT R0, R0, 0x1, RZ, 0xc0, !PT ;  /* 0x0000000100007812 */ /* 0x000fc800078ec0ff */
[----:B------:R-:W-:-:S04]  /*2dc0*/  IADD3 R0, PT, PT, R5, 0x487ffff, R0 ;  /* 0x0487ffff05007810 */ /* 0x000fc80007ffe000 */
[----:B------:R-:W-:-:S04]  /*2dd0*/  SHF.R.U32.HI R0, RZ, 0x14, R0 ;  /* 0x00000014ff007819 */ /* 0x000fc80000011600 */
[----:B------:R-:W-:-:S07]  /*2de0*/  LOP3.LUT R4, R0, 0xff, RZ, 0xc0, !PT ;  /* 0x000000ff00047812 */ /* 0x000fce00078ec0ff */
.L_x_2134:
[----:B------:R-:W-:-:S04]  /*2df0*/  SHF.R.U32.HI R5, RZ, 0x18, R5 ;  /* 0x00000018ff057819 */ /* 0x000fc80000011605 */
[----:B------:R-:W-:-:S04]  /*2e00*/  LOP3.LUT R4, R4, 0x80, R5, 0xf8, !PT ;  /* 0x0000008004047812 */ /* 0x000fc800078ef805 */
[----:B------:R-:W-:-:S07]  /*2e10*/  PRMT R0, R4, 0x7610, R0 ;  /* 0x0000761004007816 */ /* 0x000fce0000000000 */
.L_x_2132:
[----:B------:R-:W-:Y:S05]  /*2e20*/  BSYNC.RECONVERGENT B0 ;  /* 0x0000000000007941 */ /* 0x000fea0003800200 */
.L_x_2131:
[----:B------:R0:W-:Y:S01]  /*2e30*/  STG.E.U8 desc[UR36][R2.64], R0 ;  /* 0x0000000002007986 */ /* 0x0001e2000c101124 */
[----:B------:R-:W-:Y:S05]  /*2e40*/  BRA `(.L_x_2112) ;  /* 0x0000000400187947 */ /* 0x000fea0003800000 */
.L_x_2129:
[----:B------:R-:W-:Y:S01]  /*2e50*/  IMAD.U32 R5, R5, 0x10000, RZ ;  /* 0x0001000005057824 */ /* 0x000fe200078e00ff */
[----:B------:R-:W-:Y:S01]  /*2e60*/  BSSY.RECONVERGENT B0, `(.L_x_2135) ;  /* 0x0000014000007945 */ /* 0x000fe20003800200 */
[----:B------:R-:W-:-:S03]  /*2e70*/  MOV R0, 0x80 ;  /* 0x0000008000007802 */ /* 0x000fc60000000f00 */
        /* <DEDUP_REMOVED lines=10> */
.L_x_2137:
[----:B------:R-:W-:-:S04]  /*2f20*/  SHF.R.U32.HI R0, RZ, 0x15, R5 ;  /* 0x00000015ff007819 */ /* 0x000fc80000011605 */
[----:B------:R-:W-:-:S04]  /*2f30*/  LOP3.LUT R0, R0, 0x1, RZ, 0xc0, !PT ;  /* 0x0000000100007812 */ /* 0x000fc800078ec0ff */
[----:B------:R-:W-:-:S04]  /*2f40*/  IADD3 R0, PT, PT, R5, 0x88fffff, R0 ;  /* 0x088fffff05007810 */ /* 0x000fc80007ffe000 */
[----:B------:R-:W-:-:S04]  /*2f50*/  SHF.R.U32.HI R0, RZ, 0x15, R0 ;  /* 0x00000015ff007819 */ /* 0x000fc80000011600 */
[----:B------:R-:W-:-:S07]  /*2f60*/  LOP3.LUT R4, R0, 0xff, RZ, 0xc0, !PT ;  /* 0x000000ff00047812 */ /* 0x000fce00078ec0ff */
.L_x_2138:
[----:B------:R-:W-:-:S04]  /*2f70*/  SHF.R.U32.HI R5, RZ, 0x18, R5 ;  /* 0x00000018ff057819 */ /* 0x000fc80000011605 */
[----:B------:R-:W-:-:S04]  /*2f80*/  LOP3.LUT R4, R4, 0x80, R5, 0xf8, !PT ;  /* 0x0000008004047812 */ /* 0x000fc800078ef805 */
[----:B------:R-:W-:-:S07]  /*2f90*/  PRMT R0, R4, 0x7610, R0 ;  /* 0x0000761004007816 */ /* 0x000fce0000000000 */
.L_x_2136:
[----:B------:R-:W-:Y:S05]  /*2fa0*/  BSYNC.RECONVERGENT B0 ;  /* 0x0000000000007941 */ /* 0x000fea0003800200 */
.L_x_2135:
[----:B------:R0:W-:Y:S01]  /*2fb0*/  STG.E.U8 desc[UR36][R2.64], R0 ;  /* 0x0000000002007986 */ /* 0x0001e2000c101124 */
[----:B------:R-:W-:Y:S05]  /*2fc0*/  BRA `(.L_x_2112) ;  /* 0x0000000000b87947 */ /* 0x000fea0003800000 */
.L_x_2128:
[----:B------:R-:W-:-:S09]  /*2fd0*/  UISETP.NE.AND UP0, UPT, UR4, 0x1c, UPT ;  /* 0x0000001c0400788c */ /* 0x000fd2000bf05270 */
[----:B------:R-:W-:Y:S05]  /*2fe0*/  BRA.U !UP0, `(.L_x_2139) ;  /* 0x0000000108a47547 */ /* 0x000fea000b800000 */
[----:B------:R-:W-:-:S09]  /*2ff0*/  UISETP.NE.AND UP0, UPT, UR4, 0x1d, UPT ;  /* 0x0000001d0400788c */ /* 0x000fd2000bf05270 */
[----:B------:R-:W-:Y:S05]  /*3000*/  BRA.U !UP0, `(.L_x_2140) ;  /* 0x00000001088c7547 */ /* 0x000fea000b800000 */
[----:B------:R-:W-:-:S09]  /*3010*/  UISETP.NE.AND UP0, UPT, UR4, 0x2c, UPT ;  /* 0x0000002c0400788c */ /* 0x000fd2000bf05270 */
[----:B------:R-:W-:Y:S05]  /*3020*/  BRA.U !UP0, `(.L_x_2141) ;  /* 0x0000000108447547 */ /* 0x000fea000b800000 */
.L_x_2111:
        /* <DEDUP_REMOVED lines=8> */
[----:B0-----:R-:W-:Y:S02]  /*30b0*/  IMAD.U32 R4, RZ, RZ, UR6 ;  /* 0x00000006ff047e24 */ /* 0x001fe4000f8e00ff */
[----:B------:R-:W-:-:S02]  /*30c0*/  IMAD.U32 R5, RZ, RZ, UR7 ;  /* 0x00000007ff057e24 */ /* 0x000fc4000f8e00ff */
[----:B---3--:R-:W-:Y:S01]  /*30d0*/  IMAD.U32 R6, RZ, RZ, UR8 ;  /* 0x00000008ff067e24 */ /* 0x008fe2000f8e00ff */
[----:B------:R-:W-:Y:S01]  /*30e0*/  MOV R7, UR9 ;  /* 0x0000000900077c02 */ /* 0x000fe20008000f00 */
[----:B----4-:R-:W-:Y:S02]  /*30f0*/  IMAD.U32 R10, RZ, RZ, UR4 ;  /* 0x00000004ff0a7e24 */ /* 0x010fe4000f8e00ff */
[----:B-1----:R-:W-:-:S07]  /*3100*/  IMAD.U32 R11, RZ, RZ, UR5 ;  /* 0x00000005ff0b7e24 */ /* 0x002fce000f8e00ff */
[----:B------:R-:W-:-:S07]  /*3110*/  LEPC R20, `(.L_x_2142) ;  /* 0x000000001014794e */ /* 0x000fce0000000000 */
[----:B--2---:R-:W-:Y:S05]  /*3120*/  CALL.ABS.NOINC R2 ;  /* 0x0000000002007343 */ /* 0x004fea0003c00000 */
.L_x_2142:
[----:B------:R-:W-:Y:S05]  /*3130*/  BRA `(.L_x_2112) ;  /* 0x00000000005c7947 */ /* 0x000fea0003800000 */
.L_x_2141:
        /* <DEDUP_REMOVED lines=16> */
.L_x_2140:
[----:B------:R-:W-:-:S06]  /*3240*/  IMAD.U32 R5, R5, 0x10000, RZ ;  /* 0x0001000005057824 */ /* 0x000fcc00078e00ff */
[----:B------:R-:W0:Y:S02]  /*3250*/  F2I.U64.TRUNC R4, R5 ;  /* 0x0000000500047311 */ /* 0x000e24000020d800 */
[----:B0-----:R0:W-:Y:S01]  /*3260*/  STG.E.64 desc[UR36][R2.64], R4 ;  /* 0x0000000402007986 */ /* 0x0011e2000c101b24 */
[----:B------:R-:W-:Y:S05]  /*3270*/  BRA `(.L_x_2112) ;  /* 0x00000000000c7947 */ /* 0x000fea0003800000 */
.L_x_2139:
[----:B------:R-:W-:-:S06]  /*3280*/  SHF.L.U32 R5, R5, 0x10, RZ ;  /* 0x0000001005057819 */ /* 0x000fcc00000006ff */
[----:B------:R-:W0:Y:S02]  /*3290*/  F2I.FTZ.U32.TRUNC.NTZ R5, R5 ;  /* 0x0000000500057305 */ /* 0x000e24000021f000 */
[----:B0-----:R0:W-:Y:S02]  /*32a0*/  STG.E desc[UR36][R2.64], R5 ;  /* 0x0000000502007986 */ /* 0x0011e4000c101924 */
.L_x_2112:
[----:B------:R-:W-:-:S07]  /*32b0*/  VIADD R17, R17, 0x80 ;  /* 0x0000008011117836 */ /* 0x000fce0000000000 */
.L_x_2071:
[----:B------:R-:W-:Y:S05]  /*32c0*/  BSYNC.RECONVERGENT B6 ;  /* 0x0000000000067941 */ /* 0x000fea0003800200 */
.L_x_2070:
        /* <DEDUP_REMOVED lines=307> */
.L_x_2145:
        /* <DEDUP_REMOVED lines=18> */
.L_x_2149:
[----:B------:R-:W2:Y:S02]  /*4720*/  LDG.E.U8 R2, desc[UR36][R2.64] ;  /* 0x0000002402027981 */ /* 0x000ea4000c1e1100 */
[----:B--2---:R-:W-:-:S04]  /*4730*/  I2FP.F32.U32 R0, R2 ;  /* 0x0000000200007245 */ /* 0x004fc80000201000 */
[----:B------:R-:W-:Y:S01]  /*4740*/  F2FP.BF16.F32.PACK_AB R0, RZ, R0 ;  /* 0x00000000ff00723e */ /* 0x000fe200000010ff */
[----:B------:R-:W-:Y:S06]  /*4750*/  BRA `(.L_x_2151) ;  /* 0x0000000c00847947 */ /* 0x000fec0003800000 */
.L_x_2148:
        /* <DEDUP_REMOVED lines=10> */
.L_x_2153:
[----:B------:R-:W2:Y:S02]  /*4800*/  LDG.E R2, desc[UR36][R2.64] ;  /* 0x0000002402027981 */ /* 0x000ea4000c1e1900 */
[----:B--2---:R-:W-:-:S04]  /*4810*/  I2FP.F32.S32 R0, R2 ;  /* 0x0000000200007245 */ /* 0x004fc80000201400 */
[----:B------:R-:W-:Y:S01]  /*4820*/  F2FP.BF16.F32.PACK_AB R0, RZ, R0 ;  /* 0x00000000ff00723e */ /* 0x000fe200000010ff */
[----:B------:R-:W-:Y:S06]  /*4830*/  BRA `(.L_x_2151) ;  /* 0x0000000c004c7947 */ /* 0x000fec0003800000 */
.L_x_2152:
[----:B------:R-:W2:Y:S02]  /*4840*/  LDG.E.U16 R2, desc[UR36][R2.64] ;  /* 0x0000002402027981 */ /* 0x000ea4000c1e1500 */
[----:B--2---:R-:W0:Y:S02]  /*4850*/  I2F.S16 R0, R2 ;  /* 0x0000000200007306 */ /* 0x004e240000101400 */
[----:B0-----:R-:W-:Y:S01]  /*4860*/  F2FP.BF16.F32.PACK_AB R0, RZ, R0 ;  /* 0x00000000ff00723e */ /* 0x001fe200000010ff */
[----:B------:R-:W-:Y:S06]  /*4870*/  BRA `(.L_x_2151) ;  /* 0x0000000c003c7947 */ /* 0x000fec0003800000 */
.L_x_2147:
        /* <DEDUP_REMOVED lines=9> */
.L_x_2155:
[----:B------:R-:W2:Y:S02]  /*4910*/  LDG.E.U16 R0, desc[UR36][R2.64] ;  /* 0x0000002402007981 */ /* 0x000ea4000c1e1500 */
[----:B--2---:R-:W-:-:S05]  /*4920*/  HADD2.F32 R0, -RZ, R0.H0_H0 ;  /* 0x20000000ff007230 */ /* 0x004fca0000004100 */
[----:B------:R-:W-:Y:S01]  /*4930*/  F2FP.BF16.F32.PACK_AB R0, RZ, R0 ;  /* 0x00000000ff00723e */ /* 0x000fe200000010ff */
[----:B------:R-:W-:Y:S06]  /*4940*/  BRA `(.L_x_2151) ;  /* 0x0000000c00087947 */ /* 0x000fec0003800000 */
.L_x_2154:
        /* <DEDUP_REMOVED lines=9> */
.L_x_2157:
[----:B------:R-:W2:Y:S02]  /*49e0*/  LDG.E.U16 R2, desc[UR36][R2.64] ;  /* 0x0000002402027981 */ /* 0x000ea4000c1e1500 */
[----:B--2---:R-:W-:-:S05]  /*49f0*/  HADD2.F32 R0, -RZ, R2.H0_H0 ;  /* 0x20000002ff007230 */ /* 0x004fca0000004100 */
[----:B------:R-:W-:Y:S01]  /*4a00*/  F2FP.BF16.F32.PACK_AB R0, RZ, R0 ;  /* 0x00000000ff00723e */ /* 0x000fe200000010ff */
[----:B------:R-:W-:Y:S06]  /*4a10*/  BRA `(.L_x_2151) ;  /* 0x0000000800d47947 */ /* 0x000fec0003800000 */
.L_x_2156:
        /* <DEDUP_REMOVED lines=8> */
.L_x_2146:
        /* <DEDUP_REMOVED lines=13> */
.L_x_2160:
        /* <DEDUP_REMOVED lines=8> */
.L_x_2159:
        /* <DEDUP_REMOVED lines=27> */
.L_x_2162:
        /* <DEDUP_REMOVED lines=13> */
.L_x_2161:
[----:B------:R0:W5:Y:S01]  /*4e70*/  LDG.E.U16 R0, desc[UR36][R2.64] ;  /* 0x0000002402007981 */ /* 0x000162000c1e1500 */
[----:B------:R-:W-:Y:S05]  /*4e80*/  BRA `(.L_x_2151) ;  /* 0x0000000400b87947 */ /* 0x000fea0003800000 */
.L_x_2158:
        /* <DEDUP_REMOVED lines=12> */
.L_x_2165:
        /* <DEDUP_REMOVED lines=21> */
.L_x_2169:
[----:B------:R-:W-:Y:S05]  /*50a0*/  BSYNC.RECONVERGENT B1 ;  /* 0x0000000000017941 */ /* 0x000fea0003800200 */
.L_x_2168:
[----:B------:R-:W-:Y:S01]  /*50b0*/  IMAD.SHL.U32 R0, R0, 0x100000, RZ ;  /* 0x0010000000007824 */ /* 0x000fe200078e00ff */
[----:B------:R-:W-:-:S04]  /*50c0*/  LEA R2, R2, 0x3b800000, 0x17 ;  /* 0x3b80000002027811 */ /* 0x000fc800078eb8ff */
[----:B------:R-:W-:-:S07]  /*50d0*/  LOP3.LUT R0, R2, R0, R7, 0xfe, !PT ;  /* 0x0000000002007212 */ /* 0x000fce00078efe07 */
.L_x_2167:
[----:B------:R-:W-:Y:S05]  /*50e0*/  BSYNC.RECONVERGENT B0 ;  /* 0x0000000000007941 */ /* 0x000fea0003800200 */
.L_x_2166:
[----:B------:R-:W-:Y:S01]  /*50f0*/  F2FP.BF16.F32.PACK_AB R0, RZ, R0 ;  /* 0x00000000ff00723e */ /* 0x000fe200000010ff */
[----:B------:R-:W-:Y:S06]  /*5100*/  BRA `(.L_x_2151) ;  /* 0x0000000400187947 */ /* 0x000fec0003800000 */
.L_x_2164:
        /* <DEDUP_REMOVED lines=21> */
.L_x_2173:
[----:B------:R-:W-:Y:S05]  /*5260*/  BSYNC.RECONVERGENT B1 ;  /* 0x0000000000017941 */ /* 0x000fea0003800200 */
.L_x_2172:
[----:B------:R-:W-:Y:S01]  /*5270*/  IMAD.SHL.U32 R0, R0, 0x200000, RZ ;  /* 0x0020000000007824 */ /* 0x000fe200078e00ff */
[----:B------:R-:W-:-:S04]  /*5280*/  LEA R2, R2, 0x37800000, 0x17 ;  /* 0x3780000002027811 */ /* 0x000fc800078eb8ff */
[----:B------:R-:W-:-:S07]  /*5290*/  LOP3.LUT R0, R2, R0, R7, 0xfe, !PT ;  /* 0x0000000002007212 */ /* 0x000fce00078efe07 */
.L_x_2171:
[----:B------:R-:W-:Y:S05]  /*52a0*/  BSYNC.RECONVERGENT B0 ;  /* 0x0000000000007941 */ /* 0x000fea0003800200 */
.L_x_2170:
[----:B------:R-:W-:Y:S01]  /*52b0*/  F2FP.BF16.F32.PACK_AB R0, RZ, R0 ;  /* 0x00000000ff00723e */ /* 0x000fe200000010ff */
[----:B------:R-:W-:Y:S06]  /*52c0*/  BRA `(.L_x_2151) ;  /* 0x0000000000a87947 */ /* 0x000fec0003800000 */
.L_x_2163:
        /* <DEDUP_REMOVED lines=14> */
.L_x_2177:
[----:B------:R-:W-:Y:S05]  /*53b0*/  BSYNC.RECONVERGENT B0 ;  /* 0x0000000000007941 */ /* 0x000fea0003800200 */
.L_x_2176:
[----:B------:R-:W-:Y:S01]  /*53c0*/  F2FP.BF16.F32.PACK_AB R0, RZ, R0 ;  /* 0x00000000ff00723e */ /* 0x000fe200000010ff */
[----:B------:R-:W-:Y:S06]  /*53d0*/  BRA `(.L_x_2151) ;  /* 0x0000000000647947 */ /* 0x000fec0003800000 */
.L_x_2150:
        /* <DEDUP_REMOVED lines=16> */
.L_x_2178:
[----:B------:R-:W-:Y:S01]  /*54e0*/  PRMT R0, RZ, 0x7610, R0 ;  /* 0x00007610ff007816 */ /* 0x000fe20000000000 */
[----:B------:R-:W-:Y:S06]  /*54f0*/  BRA `(.L_x_2151) ;  /* 0x00000000001c7947 */ /* 0x000fec0003800000 */
.L_x_2175:
[----:B------:R-:W2:Y:S02]  /*5500*/  LDG.E.64 R2, desc[UR36][R2.64] ;  /* 0x0000002402027981 */ /* 0x000ea4000c1e1b00 */
[----:B--2---:R-:W0:Y:S02]  /*5510*/  I2F.U64 R0, R2 ;  /* 0x0000000200007312 */ /* 0x004e240000301000 */
[----:B0-----:R-:W-:Y:S01]  /*5520*/  F2FP.BF16.F32.PACK_AB R0, RZ, R0 ;  /* 0x00000000ff00723e */ /* 0x001fe200000010ff */
[----:B------:R-:W-:Y:S06]  /*5530*/  BRA `(.L_x_2151) ;  /* 0x00000000000c7947 */ /* 0x000fec0003800000 */
.L_x_2174:
[----:B------:R-:W2:Y:S02]  /*5540*/  LDG.E R2, desc[UR36][R2.64] ;  /* 0x0000002402027981 */ /* 0x000ea4000c1e1900 */
[----:B--2---:R-:W-:-:S04]  /*5550*/  I2FP.F32.U32 R0, R2 ;  /* 0x0000000200007245 */ /* 0x004fc80000201000 */
[----:B------:R-:W-:-:S07]  /*5560*/  F2FP.BF16.F32.PACK_AB R0, RZ, R0 ;  /* 0x00000000ff00723e */ /* 0x000fce00000010ff */
.L_x_2151:
[----:B------:R-:W0:Y:S01]  /*5570*/  LDCU.64 UR6, c[0x0][0x580] ;  /* 0x0000b000ff0677ac */ /* 0x000e220008000a00 */
[----:B-----5:R-:W-:Y:S01]  /*5580*/  IMAD.U32 R0, R0, 0x10000, RZ ;  /* 0x0001000000007824 */ /* 0x020fe200078e00ff */
[----:B------:R-:W-:-:S03]  /*5590*/  UPRMT UR4, UR41, 0x9910, URZ ;  /* 0x0000991029047896 */ /* 0x000fc600080000ff */
[----:B------:R-:W-:Y:S01]  /*55a0*/  FMUL.FTZ R0, R0, R0 ;  /* 0x0000000000007220 */ /* 0x000fe20000410000 */
[----:B------:R-:W-:-:S03]  /*55b0*/  UISETP.GT.AND UP0, UPT, UR4, 0x9, UPT ;  /* 0x000000090400788c */ /* 0x000fc6000bf04270 */
[----:B------:R1:W2:Y:S01]  /*55c0*/  F2F.BF16.F32 R5, R0 ;  /* 0x0000000000057304 */ /* 0x0002a20000202000 */
[----:B0-----:R-:W-:-:S04]  /*55d0*/  IADD3 R2, P0, PT, R16, UR6, RZ ;  /* 0x0000000610027c10 */ /* 0x001fc8000ff1e0ff */
[----:B------:R-:W-:Y:S01]  /*55e0*/  IADD3.X R3, PT, PT, RZ, UR7, RZ, P0, !PT ;  /* 0x00000007ff037c10 */ /* 0x000fe200087fe4ff */
[----:B-1----:R-:W-:Y:S08]  /*55f0*/  BRA.U UP0, `(.L_x_2179) ;  /* 0x00000005000c7547 */ /* 0x002ff0000b800000 */
        /* <DEDUP_REMOVED lines=8> */
[----:B--2---:R-:W-:-:S04]  /*5680*/  IMAD.U32 R0, R5, 0x10000, RZ ;  /* 0x0001000005007824 */ /* 0x004fc800078e00ff */
[----:B------:R-:W0:Y:S02]  /*5690*/  F2I.FTZ.TRUNC.NTZ R5, R0 ;  /* 0x0000000000057305 */ /* 0x000e24000021f100 */
[----:B0-----:R0:W-:Y:S01]  /*56a0*/  STG.E.U8 desc[UR36][R2.64], R5 ;  /* 0x0000000502007986 */ /* 0x0011e2000c101124 */
[----:B------:R-:W-:Y:S05]  /*56b0*/  BRA `(.L_x_2184) ;  /* 0x0000000c007c7947 */ /* 0x000fea0003800000 */
.L_x_2182:
[----:B--2---:R-:W-:-:S06]  /*56c0*/  IMAD.U32 R5, R5, 0x10000, RZ ;  /* 0x0001000005057824 */ /* 0x004fcc00078e00ff */
[----:B------:R-:W0:Y:S02]  /*56d0*/  F2I.S64.TRUNC R4, R5 ;  /* 0x0000000500047311 */ /* 0x000e24000020d900 */
[----:B0-----:R0:W-:Y:S01]  /*56e0*/  STG.E.U8 desc[UR36][R2.64], R4 ;  /* 0x0000000402007986 */ /* 0x0011e2000c101124 */
[----:B------:R-:W-:Y:S05]  /*56f0*/  BRA `(.L_x_2184) ;  /* 0x0000000c006c7947 */ /* 0x000fea0003800000 */
.L_x_2181:
[----:B------:R-:W-:-:S09]  /*5700*/  UISETP.NE.AND UP0, UPT, UR4, 0x2, UPT ;  /* 0x000000020400788c */ /* 0x000fd2000bf05270 */
[----:B------:R-:W-:Y:S05]  /*5710*/  BRA.U !UP0, `(.L_x_2185) ;  /* 0x0000000108307547 */ /* 0x000fea000b800000 */
[----:B------:R-:W-:-:S09]  /*5720*/  UISETP.NE.AND UP0, UPT, UR4, 0x3, UPT ;  /* 0x000000030400788c */ /* 0x000fd2000bf05270 */
[----:B------:R-:W-:Y:S05]  /*5730*/  BRA.U !UP0, `(.L_x_2186) ;  /* 0x0000000108187547 */ /* 0x000fea000b800000 */
[----:B------:R-:W-:-:S09]  /*5740*/  UISETP.NE.AND UP0, UPT, UR4, 0x4, UPT ;  /* 0x000000040400788c */ /* 0x000fd2000bf05270 */
[----:B------:R-:W-:Y:S05]  /*5750*/  BRA.U UP0, `(.L_x_2183) ;  /* 0x0000000900787547 */ /* 0x000fea000b800000 */
[----:B--2---:R-:W-:-:S06]  /*5760*/  SHF.L.U32 R5, R5, 0x10, RZ ;  /* 0x0000001005057819 */ /* 0x004fcc00000006ff */
[----:B------:R-:W0:Y:S02]  /*5770*/  F2I.S64.TRUNC R4, R5 ;  /* 0x0000000500047311 */ /* 0x000e24000020d900 */
[----:B0-----:R0:W-:Y:S01]  /*5780*/  STG.E.64 desc[UR36][R2.64], R4 ;  /* 0x0000000402007986 */ /* 0x0011e2000c101b24 */
[----:B------:R-:W-:Y:S05]  /*5790*/  BRA `(.L_x_2184) ;  /* 0x0000000c00447947 */ /* 0x000fea0003800000 */
.L_x_2186:
[----:B--2---:R-:W-:-:S06]  /*57a0*/  IMAD.U32 R5, R5, 0x10000, RZ ;  /* 0x0001000005057824 */ /* 0x004fcc00078e00ff */
[----:B------:R-:W0:Y:S02]  /*57b0*/  F2I.FTZ.TRUNC.NTZ R5, R5 ;  /* 0x0000000500057305 */ /* 0x000e24000021f100 */
[----:B0-----:R0:W-:Y:S01]  /*57c0*/  STG.E desc[UR36][R2.64], R5 ;  /* 0x0000000502007986 */ /* 0x0011e2000c101924 */
[----:B------:R-:W-:Y:S05]  /*57d0*/  BRA `(.L_x_2184) ;  /* 0x0000000c00347947 */ /* 0x000fea0003800000 */
.L_x_2185:
[----:B--2---:R-:W-:-:S06]  /*57e0*/  IMAD.U32 R5, R5, 0x10000, RZ ;  /* 0x0001000005057824 */ /* 0x004fcc00078e00ff */
[----:B------:R-:W0:Y:S02]  /*57f0*/  F2I.FTZ.TRUNC.NTZ R5, R5 ;  /* 0x0000000500057305 */ /* 0x000e24000021f100 */
[----:B0-----:R0:W-:Y:S01]  /*5800*/  STG.E.U16 desc[UR36][R2.64], R5 ;  /* 0x0000000502007986 */ /* 0x0011e2000c101524 */
[----:B------:R-:W-:Y:S05]  /*5810*/  BRA `(.L_x_2184) ;  /* 0x0000000c00247947 */ /* 0x000fea0003800000 */
.L_x_2180:
[----:B------:R-:W-:-:S09]  /*5820*/  UISETP.GT.AND UP0, UPT, UR4, 0x6, UPT ;  /* 0x000000060400788c */ /* 0x000fd2000bf04270 */
[----:B------:R-:W-:Y:S05]  /*5830*/  BRA.U UP0, `(.L_x_2187) ;  /* 0x00000001002c7547 */ /* 0x000fea000b800000 */
[----:B------:R-:W-:-:S09]  /*5840*/  UISETP.NE.AND UP0, UPT, UR4, 0x5, UPT ;  /* 0x000000050400788c */ /* 0x000fd2000bf05270 */
[----:B------:R-:W-:Y:S05]  /*5850*/  BRA.U !UP0, `(.L_x_2188) ;  /* 0x0000000108147547 */ /* 0x000fea000b800000 */
[----:B------:R-:W-:-:S09]  /*5860*/  UISETP.NE.AND UP0, UPT, UR4, 0x6, UPT ;  /* 0x000000060400788c */ /* 0x000fd2000bf05270 */
[----:B------:R-:W-:Y:S05]  /*5870*/  BRA.U UP0, `(.L_x_2183) ;  /* 0x0000000900307547 */ /* 0x000fea000b800000 */
[----:B--2---:R-:W-:-:S05]  /*5880*/  SHF.L.U32 R5, R5, 0x10, RZ ;  /* 0x0000001005057819 */ /* 0x004fca00000006ff */
[----:B------:R0:W-:Y:S01]  /*5890*/  STG.E desc[UR36][R2.64], R5 ;  /* 0x0000000502007986 */ /* 0x0001e2000c101924 */
[----:B------:R-:W-:Y:S05]  /*58a0*/  BRA `(.L_x_2184) ;  /* 0x0000000c00007947 */ /* 0x000fea0003800000 */
.L_x_2188:
[----:B--2---:R-:W-:-:S05]  /*58b0*/  IMAD.U32 R0, R5, 0x10000, RZ ;  /* 0x0001000005007824 */ /* 0x004fca00078e00ff */
[----:B------:R-:W-:-:S05]  /*58c0*/  F2FP.F16.F32.PACK_AB R0, RZ, R0 ;  /* 0x00000000ff00723e */ /* 0x000fca00000000ff */
[----:B------:R0:W-:Y:S01]  /*58d0*/  STG.E.U16 desc[UR36][R2.64], R0 ;  /* 0x0000000002007986 */ /* 0x0001e2000c101524 */
[----:B------:R-:W-:Y:S05]  /*58e0*/  BRA `(.L_x_2184) ;  /* 0x0000000800f07947 */ /* 0x000fea0003800000 */
.L_x_2187:
[----:B------:R-:W-:-:S09]  /*58f0*/  UISETP.NE.AND UP0, UPT, UR4, 0x7, UPT ;  /* 0x000000070400788c */ /* 0x000fd2000bf05270 */
[----:B------:R-:W-:Y:S05]  /*5900*/  BRA.U !UP0, `(.L_x_2189) ;  /* 0x0000000108347547 */ /* 0x000fea000b800000 */
[----:B------:R-:W-:-:S09]  /*5910*/  UISETP.NE.AND UP0, UPT, UR4, 0x8, UPT ;  /* 0x000000080400788c */ /* 0x000fd2000bf05270 */
[----:B------:R-:W-:Y:S05]  /*5920*/  BRA.U !UP0, `(.L_x_2190) ;  /* 0x0000000108187547 */ /* 0x000fea000b800000 */
[----:B------:R-:W-:-:S09]  /*5930*/  UISETP.NE.AND UP0, UPT, UR4, 0x9, UPT ;  /* 0x000000090400788c */ /* 0x000fd2000bf05270 */
[----:B------:R-:W-:Y:S05]  /*5940*/  BRA.U UP0, `(.L_x_2183) ;  /* 0x0000000500fc7547 */ /* 0x000fea000b800000 */
[----:B--2---:R-:W-:Y:S01]  /*5950*/  IMAD.U32 R4, R5, 0x10000, RZ ;  /* 0x0001000005047824 */ /* 0x004fe200078e00ff */
[----:B------:R-:W-:-:S05]  /*5960*/  MOV R5, RZ ;  /* 0x000000ff00057202 */ /* 0x000fca0000000f00 */
[----:B------:R0:W-:Y:S01]  /*5970*/  STG.E.64 desc[UR36][R2.64], R4 ;  /* 0x0000000402007986 */ /* 0x0001e2000c101b24 */
[----:B------:R-:W-:Y:S05]  /*5980*/  BRA `(.L_x_2184) ;  /* 0x0000000800c87947 */ /* 0x000fea0003800000 */
.L_x_2190:
[----:B--2---:R-:W-:-:S05]  /*5990*/  IMAD.U32 R5, R5, 0x10000, RZ ;  /* 0x0001000005057824 */ /* 0x004fca00078e00ff */
[----:B------:R-:W-:-:S04]  /*59a0*/  F2FP.F16.F32.PACK_AB R5, RZ, R5 ;  /* 0x00000005ff05723e */ /* 0x000fc800000000ff */
[----:B------:R-:W-:-:S05]  /*59b0*/  PRMT R5, R5, 0x5410, RZ ;  /* 0x0000541005057816 */ /* 0x000fca00000000ff */
[----:B------:R0:W-:Y:S01]  /*59c0*/  STG.E desc[UR36][R2.64], R5 ;  /* 0x0000000502007986 */ /* 0x0001e2000c101924 */
[----:B------:R-:W-:Y:S05]  /*59d0*/  BRA `(.L_x_2184) ;  /* 0x0000000800b47947 */ /* 0x000fea0003800000 */
.L_x_2189:
[----:B--2---:R-:W-:-:S04]  /*59e0*/  IMAD.U32 R4, R5, 0x10000, RZ ;  /* 0x0001000005047824 */ /* 0x004fc800078e00ff */
[----:B------:R-:W-:-:S06]  /*59f0*/  FMUL.FTZ R4, R4, 1 ;  /* 0x3f80000004047820 */ /* 0x000fcc0000410000 */
[----:B------:R-:W0:Y:S02]  /*5a00*/  F2F.F64.F32 R4, R4 ;  /* 0x0000000400047310 */ /* 0x000e240000201800 */
[----:B0-----:R0:W-:Y:S01]  /*5a10*/  STG.E.64 desc[UR36][R2.64], R4 ;  /* 0x0000000402007986 */ /* 0x0011e2000c101b24 */
[----:B------:R-:W-:Y:S05]  /*5a20*/  BRA `(.L_x_2184) ;  /* 0x0000000800a07947 */ /* 0x000fea0003800000 */
.L_x_2179:
        /* <DEDUP_REMOVED lines=10> */
[----:B--2---:R-:W-:-:S06]  /*5ad0*/  SHF.L.U32 R5, R5, 0x10, RZ ;  /* 0x0000001005057819 */ /* 0x004fcc00000006ff */
[----:B------:R-:W0:Y:S02]  /*5ae0*/  F2I.FTZ.U32.TRUNC.NTZ R5, R5 ;  /* 0x0000000500057305 */ /* 0x000e24000021f000 */
[----:B0-----:R0:W-:Y:S01]  /*5af0*/  STG.E.U16 desc[UR36][R2.64], R5 ;  /* 0x0000000502007986 */ /* 0x0011e2000c101524 */
[----:B------:R-:W-:Y:S05]  /*5b00*/  BRA `(.L_x_2184) ;  /* 0x0000000800687947 */ /* 0x000fea0003800000 */
.L_x_2194:
[----:B--2---:R-:W-:Y:S01]  /*5b10*/  IMAD.U32 R5, R5, 0x10000, RZ ;  /* 0x0001000005057824 */ /* 0x004fe200078e00ff */
        /* <DEDUP_REMOVED lines=17> */
.L_x_2197:
[----:B------:R-:W-:-:S04]  /*5c30*/  SHF.R.U32.HI R5, RZ, 0x18, R5 ;  /* 0x00000018ff057819 */ /* 0x000fc80000011605 */
[----:B------:R-:W-:-:S07]  /*5c40*/  LOP3.LUT R0, R0, 0x80, R5, 0xf8, !PT ;  /* 0x0000008000007812 */ /* 0x000fce00078ef805 */
.L_x_2196:
[----:B------:R-:W-:Y:S05]  /*5c50*/  BSYNC.RECONVERGENT B0 ;  /* 0x0000000000007941 */ /* 0x000fea0003800200 */
.L_x_2195:
[----:B------:R0:W-:Y:S01]  /*5c60*/  STG.E.U8 desc[UR36][R2.64], R0 ;  /* 0x0000000002007986 */ /* 0x0001e2000c101124 */
[----:B------:R-:W-:Y:S05]  /*5c70*/  BRA `(.L_x_2184) ;  /* 0x00000008000c7947 */ /* 0x000fea0003800000 */
.L_x_2193:
        /* <DEDUP_REMOVED lines=18> */
.L_x_2200:
[----:B------:R-:W-:-:S04]  /*5da0*/  SHF.R.U32.HI R5, RZ, 0x18, R5 ;  /* 0x00000018ff057819 */ /* 0x000fc80000011605 */
[----:B------:R-:W-:-:S07]  /*5db0*/  LOP3.LUT R0, R0, 0x80, R5, 0xf8, !PT ;  /* 0x0000008000007812 */ /* 0x000fce00078ef805 */
.L_x_2199:
[----:B------:R-:W-:Y:S05]  /*5dc0*/  BSYNC.RECONVERGENT B0 ;  /* 0x0000000000007941 */ /* 0x000fea0003800200 */
.L_x_2198:
[----:B------:R0:W-:Y:S01]  /*5dd0*/  STG.E.U8 desc[UR36][R2.64], R0 ;  /* 0x0000000002007986 */ /* 0x0001e2000c101124 */
[----:B------:R-:W-:Y:S05]  /*5de0*/  BRA `(.L_x_2184) ;  /* 0x0000000400b07947 */ /* 0x000fea0003800000 */
.L_x_2192:
[----:B------:R-:W-:-:S09]  /*5df0*/  UISETP.NE.AND UP0, UPT, UR4, 0x1c, UPT ;  /* 0x0000001c0400788c */ /* 0x000fd2000bf05270 */
[----:B------:R-:W-:Y:S05]  /*5e00*/  BRA.U !UP0, `(.L_x_2201) ;  /* 0x0000000108607547 */ /* 0x000fea000b800000 */
[----:B------:R-:W-:-:S09]  /*5e10*/  UISETP.NE.AND UP0, UPT, UR4, 0x1d, UPT ;  /* 0x0000001d0400788c */ /* 0x000fd2000bf05270 */
[----:B------:R-:W-:Y:S05]  /*5e20*/  BRA.U !UP0, `(.L_x_2202) ;  /* 0x0000000108487547 */ /* 0x000fea000b800000 */
[----:B------:R-:W-:-:S09]  /*5e30*/  UISETP.NE.AND UP0, UPT, UR4, 0x2c, UPT ;  /* 0x0000002c0400788c */ /* 0x000fd2000bf05270 */
[----:B------:R-:W-:Y:S05]  /*5e40*/  BRA.U UP0, `(.L_x_2183) ;  /* 0x0000000100bc7547 */ /* 0x000fea000b800000 */
[----:B--2---:R-:W-:-:S05]  /*5e50*/  IMAD.U32 R5, R5, 0x10000, RZ ;  /* 0x0001000005057824 */ /* 0x004fca00078e00ff */
        /* <DEDUP_REMOVED lines=15> */
.L_x_2202:
[----:B--2---:R-:W-:-:S06]  /*5f50*/  SHF.L.U32 R5, R5, 0x10, RZ ;  /* 0x0000001005057819 */ /* 0x004fcc00000006ff */
[----:B------:R-:W0:Y:S02]  /*5f60*/  F2I.U64.TRUNC R4, R5 ;  /* 0x0000000500047311 */ /* 0x000e24000020d800 */
[----:B0-----:R0:W-:Y:S01]  /*5f70*/  STG.E.64 desc[UR36][R2.64], R4 ;  /* 0x0000000402007986 */ /* 0x0011e2000c101b24 */
[----:B------:R-:W-:Y:S05]  /*5f80*/  BRA `(.L_x_2184) ;  /* 0x0000000400487947 */ /* 0x000fea0003800000 */
.L_x_2201:
[----:B--2---:R-:W-:-:S06]  /*5f90*/  IMAD.U32 R5, R5, 0x10000, RZ ;  /* 0x0001000005057824 */ /* 0x004fcc00078e00ff */
[----:B------:R-:W0:Y:S02]  /*5fa0*/  F2I.FTZ.U32.TRUNC.NTZ R5, R5 ;  /* 0x0000000500057305 */ /* 0x000e24000021f000 */
[----:B0-----:R0:W-:Y:S01]  /*5fb0*/  STG.E desc[UR36][R2.64], R5 ;  /* 0x0000000502007986 */ /* 0x0011e2000c101924 */
[----:B------:R-:W-:Y:S05]  /*5fc0*/  BRA `(.L_x_2184) ;  /* 0x0000000400387947 */ /* 0x000fea0003800000 */
.L_x_2191:
[----:B------:R-:W-:-:S09]  /*5fd0*/  UISETP.GT.AND UP0, UPT, UR4, 0xe, UPT ;  /* 0x0000000e0400788c */ /* 0x000fd2000bf04270 */
[----:B------:R-:W-:Y:S05]  /*5fe0*/  BRA.U UP0, `(.L_x_2203) ;  /* 0x00000001003c7547 */ /* 0x000fea000b800000 */
[----:B------:R-:W-:-:S09]  /*5ff0*/  UISETP.NE.AND UP0, UPT, UR4, 0xa, UPT ;  /* 0x0000000a0400788c */ /* 0x000fd2000bf05270 */
[----:B------:R-:W-:Y:S05]  /*6000*/  BRA.U !UP0, `(.L_x_2204) ;  /* 0x00000001081c7547 */ /* 0x000fea000b800000 */
[----:B------:R-:W-:-:S09]  /*6010*/  UISETP.NE.AND UP0, UPT, UR4, 0xb, UPT ;  /* 0x0000000b0400788c */ /* 0x000fd2000bf05270 */
[----:B------:R-:W-:Y:S05]  /*6020*/  BRA.U UP0, `(.L_x_2183) ;  /* 0x0000000100447547 */ /* 0x000fea000b800000 */
[----:B--2---:R-:W-:-:S05]  /*6030*/  IMAD.U32 R5, R5, 0x10000, RZ ;  /* 0x0001000005057824 */ /* 0x004fca00078e00ff */
[----:B------:R-:W-:-:S04]  /*6040*/  FSETP.NEU.FTZ.AND P0, PT, R5, RZ, PT ;  /* 0x000000ff0500720b */ /* 0x000fc80003f1d000 */
[----:B------:R-:W-:-:S05]  /*6050*/  SEL R5, RZ, 0x1, !P0 ;  /* 0x00000001ff057807 */ /* 0x000fca0004000000 */
[----:B------:R3:W-:Y:S01]  /*6060*/  STG.E.U8 desc[UR36][R2.64], R5 ;  /* 0x0000000502007986 */ /* 0x0007e2000c101124 */
[----:B------:R-:W-:Y:S05]  /*6070*/  BRA `(.L_x_2184) ;  /* 0x00000004000c7947 */ /* 0x000fea0003800000 */
.L_x_2204:
[----:B--2---:R-:W-:Y:S02]  /*6080*/  SHF.L.U32 R5, R5, 0x10, RZ ;  /* 0x0000001005057819 */ /* 0x004fe400000006ff */
[----:B------:R-:W-:-:S03]  /*6090*/  CS2R R6, SRZ ;  /* 0x0000000000067805 */ /* 0x000fc6000001ff00 */
[----:B------:R-:W-:-:S06]  /*60a0*/  FMUL.FTZ R5, R5, 1 ;  /* 0x3f80000005057820 */ /* 0x000fcc0000410000 */
[----:B------:R-:W0:Y:S02]  /*60b0*/  F2F.F64.F32 R4, R5 ;  /* 0x0000000500047310 */ /* 0x000e240000201800 */
[----:B0-----:R4:W-:Y:S01]  /*60c0*/  STG.E.128 desc[UR36][R2.64], R4 ;  /* 0x0000000402007986 */ /* 0x0019e2000c101d24 */
[----:B------:R-:W-:Y:S05]  /*60d0*/  BRA `(.L_x_2184) ;  /* 0x0000000000f47947 */ /* 0x000fea0003800000 */
.L_x_2203:
[----:B------:R-:W-:-:S09]  /*60e0*/  UISETP.NE.AND UP0, UPT, UR4, 0xf, UPT ;  /* 0x0000000f0400788c */ /* 0x000fd2000bf05270 */
[----:B------:R-:W-:Y:S05]  /*60f0*/  BRA.U !UP0, `(.L_x_2205) ;  /* 0x0000000108e87547 */ /* 0x000fea000b800000 */
[----:B------:R-:W-:-:S09]  /*6100*/  UISETP.NE.AND UP0, UPT, UR4, 0x17, UPT ;  /* 0x000000170400788c */ /* 0x000fd2000bf05270 */
[----:B------:R-:W-:Y:S05]  /*6110*/  BRA.U !UP0, `(.L_x_2206) ;  /* 0x0000000108907547 */ /* 0x000fea000b800000 */
[----:B------:R-:W-:-:S09]  /*6120*/  UISETP.NE.AND UP0, UPT, UR4, 0x18, UPT ;  /* 0x000000180400788c */ /* 0x000fd2000bf05270 */
[----:B------:R-:W-:Y:S05]  /*6130*/  BRA.U !UP0, `(.L_x_2207) ;  /* 0x0000000108447547 */ /* 0x000fea000b800000 */
.L_x_2183:
        /* <DEDUP_REMOVED lines=9> */
[----:B--2---:R-:W-:Y:S01]  /*61d0*/  IMAD.U32 R5, RZ, RZ, UR5 ;  /* 0x00000005ff057e24 */ /* 0x004fe2000f8e00ff */
[----:B----4-:R-:W-:Y:S01]  /*61e0*/  MOV R6, UR6 ;  /* 0x0000000600067c02 */ /* 0x010fe20008000f00 */
[----:B------:R-:W-:-:S02]  /*61f0*/  IMAD.U32 R7, RZ, RZ, UR7 ;  /* 0x00000007ff077e24 */ /* 0x000fc4000f8e00ff */
[----:B-----5:R-:W-:Y:S01]  /*6200*/  IMAD.U32 R10, RZ, RZ, UR8 ;  /* 0x00000008ff0a7e24 */ /* 0x020fe2000f8e00ff */
[----:B-1----:R-:W-:-:S07]  /*6210*/  MOV R11, UR9 ;  /* 0x00000009000b7c02 */ /* 0x002fce0008000f00 */
[----:B------:R-:W-:-:S07]  /*6220*/  LEPC R20, `(.L_x_2208) ;  /* 0x000000001014794e */ /* 0x000fce0000000000 */
[----:B---3--:R-:W-:Y:S05]  /*6230*/  CALL.ABS.NOINC R2 ;  /* 0x0000000002007343 */ /* 0x008fea0003c00000 */
.L_x_2208:
[----:B------:R-:W-:Y:S05]  /*6240*/  BRA `(.L_x_2184) ;  /* 0x0000000000987947 */ /* 0x000fea0003800000 */
.L_x_2207:
[----:B--2---:R-:W-:Y:S01]  /*6250*/  IMAD.U32 R7, R5, 0x10000, RZ ;  /* 0x0001000005077824 */ /* 0x004fe200078e00ff */
        /* <DEDUP_REMOVED lines=12> */
.L_x_2210:
[----:B------:R-:W-:Y:S05]  /*6320*/  BSYNC.RECONVERGENT B0 ;  /* 0x0000000000007941 */ /* 0x000fea0003800200 */
.L_x_2209:
[----:B------:R-:W-:-:S05]  /*6330*/  LOP3.LUT R5, R0, 0x80, R5, 0xf8, !PT ;  /* 0x0000008000057812 */ /* 0x000fca00078ef805 */
[----:B------:R2:W-:Y:S01]  /*6340*/  STG.E.U8 desc[UR36][R2.64], R5 ;  /* 0x0000000502007986 */ /* 0x0005e2000c101124 */
[----:B------:R-:W-:Y:S05]  /*6350*/  BRA `(.L_x_2184) ;  /* 0x0000000000547947 */ /* 0x000fea0003800000 */
.L_x_2206:
[----:B--2---:R-:W-:Y:S01]  /*6360*/  SHF.L.U32 R5, R5, 0x10, RZ ;  /* 0x0000001005057819 */ /* 0x004fe200000006ff */
        /* <DEDUP_REMOVED lines=11> */
.L_x_2212:
[----:B------:R-:W-:Y:S01]  /*6420*/  IMAD.MOV.U32 R0, RZ, RZ, 0x7f ;  /* 0x0000007fff007424 */ /* 0x000fe200078e00ff */
[----:B------:R-:W-:-:S04]  /*6430*/  ISETP.GT.U32.AND P0, PT, R4, 0x7f800000, PT ;  /* 0x7f8000000400780c */ /* 0x000fc80003f04070 */
[----:B------:R-:W-:-:S09]  /*6440*/  SEL R0, R0, 0x7c, P0 ;  /* 0x0000007c00007807 */ /* 0x000fd20000000000 */
.L_x_2213:
[----:B------:R-:W-:Y:S05]  /*6450*/  BSYNC.RECONVERGENT B0 ;  /* 0x0000000000007941 */ /* 0x000fea0003800200 */
.L_x_2211:
[----:B------:R-:W-:-:S04]  /*6460*/  SHF.R.U32.HI R5, RZ, 0x18, R5 ;  /* 0x00000018ff057819 */ /* 0x000fc80000011605 */
[----:B------:R-:W-:-:S05]  /*6470*/  LOP3.LUT R5, R0, 0x80, R5, 0xf8, !PT ;  /* 0x0000008000057812 */ /* 0x000fca00078ef805 */
[----:B------:R1:W-:Y:S01]  /*6480*/  STG.E.U8 desc[UR36][R2.64], R5 ;  /* 0x0000000502007986 */ /* 0x0003e2000c101124 */
[----:B------:R-:W-:Y:S05]  /*6490*/  BRA `(.L_x_2184) ;  /* 0x0000000000047947 */ /* 0x000fea0003800000 */
.L_x_2205:
[----:B--2---:R0:W-:Y:S02]  /*64a0*/  STG.E.U16 desc[UR36][R2.64], R5 ;  /* 0x0000000502007986 */ /* 0x0041e4000c101524 */
.L_x_2184:
[----:B------:R-:W-:-:S07]  /*64b0*/  VIADD R17, R17, 0x80 ;  /* 0x0000008011117836 */ /* 0x000fce0000000000 */
.L_x_2144:
[----:B------:R-:W-:Y:S05]  /*64c0*/  BSYNC.RECONVERGENT B6 ;  /* 0x0000000000067941 */ /* 0x000fea0003800200 */
.L_x_2143:
[----:B------:R-:W5:Y:S01]  /*64d0*/  LDCU UR4, c[0x0][0x380] ;  /* 0x00007000ff0477ac */ /* 0x000f620008000800 */
[----:B------:R-:W-:Y:S01]  /*64e0*/  BSSY.RECONVERGENT B6, `(.L_x_2214) ;  /* 0x000031e000067945 */ /* 0x000fe20003800200 */
[----:B-----5:R-:W-:-:S13]  /*64f0*/  ISETP.GE.AND P0, PT, R17, UR4, PT ;  /* 0x0000000411007c0c */ /* 0x020fda000bf06270 */
[----:B------:R-:W-:Y:S05]  /*6500*/  @P0 BRA `(.L_x_2215) ;  /* 0x00000030006c0947 */ /* 0x000fea0003800000 */
        /* <DEDUP_REMOVED lines=303> */
.L_x_2216:
        /* <DEDUP_REMOVED lines=18> */
.L_x_2220:
[----:B------:R-:W2:Y:S02]  /*7920*/  LDG.E.U8 R2, desc[UR36][R2.64] ;  /* 0x0000002402027981 */ /* 0x000ea4000c1e1100 */
[----:B--2---:R-:W-:-:S04]  /*7930*/  I2FP.F32.U32 R0, R2 ;  /* 0x0000000200007245 */ /* 0x004fc80000201000 */
[----:B------:R-:W-:Y:S01]  /*7940*/  F2FP.BF16.F32.PACK_AB R0, RZ, R0 ;  /* 0x00000000ff00723e */ /* 0x000fe200000010ff */
[----:B------:R-:W-:Y:S06]  /*7950*/  BRA `(.L_x_2222) ;  /* 0x0000000c00847947 */ /* 0x000fec0003800000 */
.L_x_2219:
        /* <DEDUP_REMOVED lines=10> */
.L_x_2224:
[----:B------:R-:W2:Y:S02]  /*7a00*/  LDG.E R2, desc[UR36][R2.64] ;  /* 0x0000002402027981 */ /* 0x000ea4000c1e1900 */
[----:B--2---:R-:W-:-:S04]  /*7a10*/  I2FP.F32.S32 R0, R2 ;  /* 0x0000000200007245 */ /* 0x004fc80000201400 */
[----:B------:R-:W-:Y:S01]  /*7a20*/  F2FP.BF16.F32.PACK_AB R0, RZ, R0 ;  /* 0x00000000ff00723e */ /* 0x000fe200000010ff */
[----:B------:R-:W-:Y:S06]  /*7a30*/  BRA `(.L_x_2222) ;  /* 0x0000000c004c7947 */ /* 0x000fec0003800000 */
.L_x_2223:
[----:B------:R-:W2:Y:S02]  /*7a40*/  LDG.E.U16 R2, desc[UR36][R2.64] ;  /* 0x0000002402027981 */ /* 0x000ea4000c1e1500 */
[----:B--2---:R-:W0:Y:S02]  /*7a50*/  I2F.S16 R0, R2 ;  /* 0x0000000200007306 */ /* 0x004e240000101400 */
[----:B0-----:R-:W-:Y:S01]  /*7a60*/  F2FP.BF16.F32.PACK_AB R0, RZ, R0 ;  /* 0x00000000ff00723e */ /* 0x001fe200000010ff */
[----:B------:R-:W-:Y:S06]  /*7a70*/  BRA `(.L_x_2222) ;  /* 0x0000000c003c7947 */ /* 0x000fec0003800000 */
.L_x_2218:
        /* <DEDUP_REMOVED lines=9> */
.L_x_2226:
[----:B------:R-:W2:Y:S02]  /*7b10*/  LDG.E.U16 R0, desc[UR36][R2.64] ;  /* 0x0000002402007981 */ /* 0x000ea4000c1e1500 */
[----:B--2---:R-:W-:-:S05]  /*7b20*/  HADD2.F32 R0, -RZ, R0.H0_H0 ;  /* 0x20000000ff007230 */ /* 0x004fca0000004100 */
[----:B------:R-:W-:Y:S01]  /*7b30*/  F2FP.BF16.F32.PACK_AB R0, RZ, R0 ;  /* 0x00000000ff00723e */ /* 0x000fe200000010ff */
[----:B------:R-:W-:Y:S06]  /*7b40*/  BRA `(.L_x_2222) ;  /* 0x0000000c00087947 */ /* 0x000fec0003800000 */
.L_x_2225:
        /* <DEDUP_REMOVED lines=9> */
.L_x_2228:
[----:B------:R-:W2:Y:S02]  /*7be0*/  LDG.E.U16 R2, desc[UR36][R2.64] ;  /* 0x0000002402027981 */ /* 0x000ea4000c1e1500 */
[----:B--2---:R-:W-:-:S05]  /*7bf0*/  HADD2.F32 R0, -RZ, R2.H0_H0 ;  /* 0x20000002ff007230 */ /* 0x004fca0000004100 */
[----:B------:R-:W-:Y:S01]  /*7c00*/  F2FP.BF16.F32.PACK_AB R0, RZ, R0 ;  /* 0x00000000ff00723e */ /* 0x000fe200000010ff */
[----:B------:R-:W-:Y:S06]  /*7c10*/  BRA `(.L_x_2222) ;  /* 0x0000000800d47947 */ /* 0x000fec0003800000 */
.L_x_2227:
        /* <DEDUP_REMOVED lines=8> */
.L_x_2217:
        /* <DEDUP_REMOVED lines=13> */
.L_x_2231:
        /* <DEDUP_REMOVED lines=8> */
.L_x_2230:
        /* <DEDUP_REMOVED lines=27> */
.L_x_2233:
        /* <DEDUP_REMOVED lines=13> */
.L_x_2232:
[----:B------:R0:W5:Y:S01]  /*8070*/  LDG.E.U16 R0, desc[UR36][R2.64] ;  /* 0x0000002402007981 */ /* 0x000162000c1e1500 */
[----:B------:R-:W-:Y:S05]  /*8080*/  BRA `(.L_x_2222) ;  /* 0x0000000400b87947 */ /* 0x000fea0003800000 */
.L_x_2229:
        /* <DEDUP_REMOVED lines=12> */
.L_x_2236:
        /* <DEDUP_REMOVED lines=21> */
.L_x_2240:
[----:B------:R-:W-:Y:S05]  /*82a0*/  BSYNC.RECONVERGENT B1 ;  /* 0x0000000000017941 */ /* 0x000fea0003800200 */
.L_x_2239:
[----:B------:R-:W-:Y:S02]  /*82b0*/  SHF.L.U32 R0, R0, 0x14, RZ ;  /* 0x0000001400007819 */ /* 0x000fe400000006ff */
[----:B------:R-:W-:-:S04]  /*82c0*/  LEA R2, R2, 0x3b800000, 0x17 ;  /* 0x3b80000002027811 */ /* 0x000fc800078eb8ff */
[----:B------:R-:W-:-:S07]  /*82d0*/  LOP3.LUT R0, R2, R0, R7, 0xfe, !PT ;  /* 0x0000000002007212 */ /* 0x000fce00078efe07 */
.L_x_2238:
[----:B------:R-:W-:Y:S05]  /*82e0*/  BSYNC.RECONVERGENT B0 ;  /* 0x0000000000007941 */ /* 0x000fea0003800200 */
.L_x_2237:
[----:B------:R-:W-:Y:S01]  /*82f0*/  F2FP.BF16.F32.PACK_AB R0, RZ, R0 ;  /* 0x00000000ff00723e */ /* 0x000fe200000010ff */
[----:B------:R-:W-:Y:S06]  /*8300*/  BRA `(.L_x_2222) ;  /* 0x0000000400187947 */ /* 0x000fec0003800000 */
.L_x_2235:
        /* <DEDUP_REMOVED lines=21> */
.L_x_2244:
[----:B------:R-:W-:Y:S05]  /*8460*/  BSYNC.RECONVERGENT B1 ;  /* 0x0000000000017941 */ /* 0x000fea0003800200 */
.L_x_2243:
[----:B------:R-:W-:Y:S01]  /*8470*/  IMAD.SHL.U32 R0, R0, 0x200000, RZ ;  /* 0x0020000000007824 */ /* 0x000fe200078e00ff */
[----:B------:R-:W-:-:S04]  /*8480*/  LEA R2, R2, 0x37800000, 0x17 ;  /* 0x3780000002027811 */ /* 0x000fc800078eb8ff */
[----:B------:R-:W-:-:S07]  /*8490*/  LOP3.LUT R0, R2, R0, R7, 0xfe, !PT ;  /* 0x0000000002007212 */ /* 0x000fce00078efe07 */
.L_x_2242:
[----:B------:R-:W-:Y:S05]  /*84a0*/  BSYNC.RECONVERGENT B0 ;  /* 0x0000000000007941 */ /* 0x000fea0003800200 */
.L_x_2241:
[----:B------:R-:W-:Y:S01]  /*84b0*/  F2FP.BF16.F32.PACK_AB R0, RZ, R0 ;  /* 0x00000000ff00723e */ /* 0x000fe200000010ff */
[----:B------:R-:W-:Y:S06]  /*84c0*/  BRA `(.L_x_2222) ;  /* 0x0000000000a87947 */ /* 0x000fec0003800000 */
.L_x_2234:
        /* <DEDUP_REMOVED lines=14> */
.L_x_2248:
[----:B------:R-:W-:Y:S05]  /*85b0*/  BSYNC.RECONVERGENT B0 ;  /* 0x0000000000007941 */ /* 0x000fea0003800200 */
.L_x_2247:
[----:B------:R-:W-:Y:S01]  /*85c0*/  F2FP.BF16.F32.PACK_AB R0, RZ, R0 ;  /* 0x00000000ff00723e */ /* 0x000fe200000010ff */
[----:B------:R-:W-:Y:S06]  /*85d0*/  BRA `(.L_x_2222) ;  /* 0x0000000000647947 */ /* 0x000fec0003800000 */
.L_x_2221:
        /* <DEDUP_REMOVED lines=16> */
.L_x_2249:
[----:B------:R-:W-:Y:S01]  /*86e0*/  PRMT R0, RZ, 0x7610, R0 ;  /* 0x00007610ff007816 */ /* 0x000fe20000000000 */
[----:B------:R-:W-:Y:S06]  /*86f0*/  BRA `(.L_x_2222) ;  /* 0x00000000001c7947 */ /* 0x000fec0003800000 */
.L_x_2246:
[----:B------:R-:W2:Y:S02]  /*8700*/  LDG.E.64 R2, desc[UR36][R2.64] ;  /* 0x0000002402027981 */ /* 0x000ea4000c1e1b00 */
[----:B--2---:R-:W0:Y:S02]  /*8710*/  I2F.U64 R0, R2 ;  /* 0x0000000200007312 */ /* 0x004e240000301000 */
[----:B0-----:R-:W-:Y:S01]  /*8720*/  F2FP.BF16.F32.PACK_AB R0, RZ, R0 ;  /* 0x00000000ff00723e */ /* 0x001fe200000010ff */
[----:B------:R-:W-:Y:S06]  /*8730*/  BRA `(.L_x_2222) ;  /* 0x00000000000c7947 */ /* 0x000fec0003800000 */
.L_x_2245:
[----:B------:R-:W2:Y:S02]  /*8740*/  LDG.E R2, desc[UR36][R2.64] ;  /* 0x0000002402027981 */ /* 0x000ea4000c1e1900 */
[----:B--2---:R-:W-:-:S04]  /*8750*/  I2FP.F32.U32 R0, R2 ;  /* 0x0000000200007245 */ /* 0x004fc80000201000 */
[----:B------:R-:W-:-:S07]  /*8760*/  F2FP.BF16.F32.PACK_AB R0, RZ, R0 ;  /* 0x00000000ff00723e */ /* 0x000fce00000010ff */
.L_x_2222:
[----:B------:R-:W0:Y:S01]  /*8770*/  LDCU.64 UR6, c[0x0][0x580] ;  /* 0x0000b000ff0677ac */ /* 0x000e220008000a00 */
[----:B-----5:R-:W-:Y:S01]  /*8780*/  SHF.L.U32 R0, R0, 0x10, RZ ;  /* 0x0000001000007819 */ /* 0x020fe200000006ff */
[----:B------:R-:W-:-:S04]  /*8790*/  UPRMT UR4, UR41, 0x9910, URZ ;  /* 0x0000991029047896 */ /* 0x000fc800080000ff */
[----:B------:R-:W-:Y:S01]  /*87a0*/  FMUL.FTZ R0, R0, R0 ;  /* 0x0000000000007220 */ /* 0x000fe20000410000 */
[----:B------:R-:W-:-:S03]  /*87b0*/  UISETP.GT.AND UP0, UPT, UR4, 0x9, UPT ;  /* 0x000000090400788c */ /* 0x000fc6000bf04270 */
[----:B------:R1:W2:Y:S01]  /*87c0*/  F2F.BF16.F32 R5, R0 ;  /* 0x0000000000057304 */ /* 0x0002a20000202000 */
[----:B0-----:R-:W-:-:S05]  /*87d0*/  IADD3 R2, P0, PT, R16, UR6, RZ ;  /* 0x0000000610027c10 */ /* 0x001fca000ff1e0ff */
[----:B------:R-:W-:Y:S01]  /*87e0*/  IMAD.X R3, RZ, RZ, UR7, P0 ;  /* 0x00000007ff037e24 */ /* 0x000fe200080e06ff */
[----:B-1----:R-:W-:Y:S07]  /*87f0*/  BRA.U UP0, `(.L_x_2250) ;  /* 0x00000005000c7547 */ /* 0x002fee000b800000 */
        /* <DEDUP_REMOVED lines=12> */
.L_x_2253:
[----:B--2---:R-:W-:-:S06]  /*88c0*/  SHF.L.U32 R5, R5, 0x10, RZ ;  /* 0x0000001005057819 */ /* 0x004fcc00000006ff */
[----:B------:R-:W0:Y:S02]  /*88d0*/  F2I.S64.TRUNC R4, R5 ;  /* 0x0000000500047311 */ /* 0x000e24000020d900 */
[----:B0-----:R4:W-:Y:S01]  /*88e0*/  STG.E.U8 desc[UR36][R2.64], R4 ;  /* 0x0000000402007986 */ /* 0x0019e2000c101124 */
[----:B------:R-:W-:Y:S05]  /*88f0*/  BRA `(.L_x_2255) ;  /* 0x0000000c006c7947 */ /* 0x000fea0003800000 */
.L_x_2252:
[----:B------:R-:W-:-:S09]  /*8900*/  UISETP.NE.AND UP0, UPT, UR4, 0x2, UPT ;  /* 0x000000020400788c */ /* 0x000fd2000bf05270 */
[----:B------:R-:W-:Y:S05]  /*8910*/  BRA.U !UP0, `(.L_x_2256) ;  /* 0x0000000108307547 */ /* 0x000fea000b800000 */
[----:B------:R-:W-:-:S09]  /*8920*/  UISETP.NE.AND UP0, UPT, UR4, 0x3, UPT ;  /* 0x000000030400788c */ /* 0x000fd2000bf05270 */
[----:B------:R-:W-:Y:S05]  /*8930*/  BRA.U !UP0, `(.L_x_2257) ;  /* 0x0000000108187547 */ /* 0x000fea000b800000 */
[----:B------:R-:W-:-:S09]  /*8940*/  UISETP.NE.AND UP0, UPT, UR4, 0x4, UPT ;  /* 0x000000040400788c */ /* 0x000fd2000bf05270 */
[----:B------:R-:W-:Y:S05]  /*8950*/  BRA.U UP0, `(.L_x_2254) ;  /* 0x0000000900787547 */ /* 0x000fea000b800000 */
[----:B--2---:R-:W-:-:S06]  /*8960*/  IMAD.U32 R5, R5, 0x10000, RZ ;  /* 0x0001000005057824 */ /* 0x004fcc00078e00ff */
[----:B------:R-:W0:Y:S02]  /*8970*/  F2I.S64.TRUNC R4, R5 ;  /* 0x0000000500047311 */ /* 0x000e24000020d900 */
[----:B0-----:R1:W-:Y:S01]  /*8980*/  STG.E.64 desc[UR36][R2.64], R4 ;  /* 0x0000000402007986 */ /* 0x0013e2000c101b24 */
[----:B------:R-:W-:Y:S05]  /*8990*/  BRA `(.L_x_2255) ;  /* 0x0000000c00447947 */ /* 0x000fea0003800000 */
.L_x_2257:
[----:B--2---:R-:W-:-:S06]  /*89a0*/  IMAD.U32 R5, R5, 0x10000, RZ ;  /* 0x0001000005057824 */ /* 0x004fcc00078e00ff */
[----:B------:R-:W0:Y:S02]  /*89b0*/  F2I.FTZ.TRUNC.NTZ R5, R5 ;  /* 0x0000000500057305 */ /* 0x000e24000021f100 */
[----:B0-----:R2:W-:Y:S01]  /*89c0*/  STG.E desc[UR36][R2.64], R5 ;  /* 0x0000000502007986 */ /* 0x0015e2000c101924 */
[----:B------:R-:W-:Y:S05]  /*89d0*/  BRA `(.L_x_2255) ;  /* 0x0000000c00347947 */ /* 0x000fea0003800000 */
.L_x_2256:
[----:B--2---:R-:W-:-:S06]  /*89e0*/  SHF.L.U32 R5, R5, 0x10, RZ ;  /* 0x0000001005057819 */ /* 0x004fcc00000006ff */
[----:B------:R-:W0:Y:S02]  /*89f0*/  F2I.FTZ.TRUNC.NTZ R5, R5 ;  /* 0x0000000500057305 */ /* 0x000e24000021f100 */
[----:B0-----:R0:W-:Y:S01]  /*8a00*/  STG.E.U16 desc[UR36][R2.64], R5 ;  /* 0x0000000502007986 */ /* 0x0011e2000c101524 */
[----:B------:R-:W-:Y:S05]  /*8a10*/  BRA `(.L_x_2255) ;  /* 0x0000000c00247947 */ /* 0x000fea0003800000 */
.L_x_2251:
[----:B------:R-:W-:-:S09]  /*8a20*/  UISETP.GT.AND UP0, UPT, UR4, 0x6, UPT ;  /* 0x000000060400788c */ /* 0x000fd2000bf04270 */
[----:B------:R-:W-:Y:S05]  /*8a30*/  BRA.U UP0, `(.L_x_2258) ;  /* 0x00000001002c7547 */ /* 0x000fea000b800000 */
[----:B------:R-:W-:-:S09]  /*8a40*/  UISETP.NE.AND UP0, UPT, UR4, 0x5, UPT ;  /* 0x000000050400788c */ /* 0x000fd2000bf05270 */
[----:B------:R-:W-:Y:S05]  /*8a50*/  BRA.U !UP0, `(.L_x_2259) ;  /* 0x0000000108147547 */ /* 0x000fea000b800000 */
[----:B------:R-:W-:-:S09]  /*8a60*/  UISETP.NE.AND UP0, UPT, UR4, 0x6, UPT ;  /* 0x000000060400788c */ /* 0x000fd2000bf05270 */
[----:B------:R-:W-:Y:S05]  /*8a70*/  BRA.U UP0, `(.L_x_2254) ;  /* 0x0000000900307547 */ /* 0x000fea000b800000 */
[----:B--2---:R-:W-:-:S05]  /*8a80*/  IMAD.U32 R5, R5, 0x10000, RZ ;  /* 0x0001000005057824 */ /* 0x004fca00078e00ff */
[----:B------:R0:W-:Y:S01]  /*8a90*/  STG.E desc[UR36][R2.64], R5 ;  /* 0x0000000502007986 */ /* 0x0001e2000c101924 */
[----:B------:R-:W-:Y:S05]  /*8aa0*/  BRA `(.L_x_2255) ;  /* 0x0000000c00007947 */ /* 0x000fea0003800000 */
.L_x_2259:
[----:B--2---:R-:W-:-:S05]  /*8ab0*/  IMAD.U32 R0, R5, 0x10000, RZ ;  /* 0x0001000005007824 */ /* 0x004fca00078e00ff */
[----:B------:R-:W-:-:S05]  /*8ac0*/  F2FP.F16.F32.PACK_AB R0, RZ, R0 ;  /* 0x00000000ff00723e */ /* 0x000fca00000000ff */
[----:B------:R0:W-:Y:S01]  /*8ad0*/  STG.E.U16 desc[UR36][R2.64], R0 ;  /* 0x0000000002007986 */ /* 0x0001e2000c101524 */
[----:B------:R-:W-:Y:S05]  /*8ae0*/  BRA `(.L_x_2255) ;  /* 0x0000000800f07947 */ /* 0x000fea0003800000 */
.L_x_2258:
[----:B------:R-:W-:-:S09]  /*8af0*/  UISETP.NE.AND UP0, UPT, UR4, 0x7, UPT ;  /* 0x000000070400788c */ /* 0x000fd2000bf05270 */
[----:B------:R-:W-:Y:S05]  /*8b00*/  BRA.U !UP0, `(.L_x_2260) ;  /* 0x0000000108347547 */ /* 0x000fea000b800000 */
[----:B------:R-:W-:-:S09]  /*8b10*/  UISETP.NE.AND UP0, UPT, UR4, 0x8, UPT ;  /* 0x000000080400788c */ /* 0x000fd2000bf05270 */
[----:B------:R-:W-:Y:S05]  /*8b20*/  BRA.U !UP0, `(.L_x_2261) ;  /* 0x0000000108187547 */ /* 0x000fea000b800000 */
[----:B------:R-:W-:-:S09]  /*8b30*/  UISETP.NE.AND UP0, UPT, UR4, 0x9, UPT ;  /* 0x000000090400788c */ /* 0x000fd2000bf05270 */
[----:B------:R-:W-:Y:S05]  /*8b40*/  BRA.U UP0, `(.L_x_2254) ;  /* 0x0000000500fc7547 */ /* 0x000fea000b800000 */
[----:B--2---:R-:W-:Y:S01]  /*8b50*/  SHF.L.U32 R4, R5, 0x10, RZ ;  /* 0x0000001005047819 */ /* 0x004fe200000006ff */
[----:B------:R-:W-:-:S05]  /*8b60*/  IMAD.MOV.U32 R5, RZ, RZ, RZ ;  /* 0x000000ffff057224 */ /* 0x000fca00078e00ff */
[----:B------:R0:W-:Y:S01]  /*8b70*/  STG.E.64 desc[UR36][R2.64], R4 ;  /* 0x0000000402007986 */ /* 0x0001e2000c101b24 */
[----:B------:R-:W-:Y:S05]  /*8b80*/  BRA `(.L_x_2255) ;  /* 0x0000000800c87947 */ /* 0x000fea0003800000 */
.L_x_2261:
[----:B--2---:R-:W-:-:S05]  /*8b90*/  IMAD.U32 R5, R5, 0x10000, RZ ;  /* 0x0001000005057824 */ /* 0x004fca00078e00ff */
[----:B------:R-:W-:-:S04]  /*8ba0*/  F2FP.F16.F32.PACK_AB R5, RZ, R5 ;  /* 0x00000005ff05723e */ /* 0x000fc800000000ff */
[----:B------:R-:W-:-:S05]  /*8bb0*/  PRMT R5, R5, 0x5410, RZ ;  /* 0x0000541005057816 */ /* 0x000fca00000000ff */
[----:B------:R0:W-:Y:S01]  /*8bc0*/  STG.E desc[UR36][R2.64], R5 ;  /* 0x0000000502007986 */ /* 0x0001e2000c101924 */
[----:B------:R-:W-:Y:S05]  /*8bd0*/  BRA `(.L_x_2255) ;  /* 0x0000000800b47947 */ /* 0x000fea0003800000 */
.L_x_2260:
[----:B--2---:R-:W-:-:S05]  /*8be0*/  SHF.L.U32 R4, R5, 0x10, RZ ;  /* 0x0000001005047819 */ /* 0x004fca00000006ff */
[----:B------:R-:W-:-:S06]  /*8bf0*/  FMUL.FTZ R4, R4, 1 ;  /* 0x3f80000004047820 */ /* 0x000fcc0000410000 */
[----:B------:R-:W0:Y:S02]  /*8c00*/  F2F.F64.F32 R4, R4 ;  /* 0x0000000400047310 */ /* 0x000e240000201800 */
[----:B0-----:R0:W-:Y:S01]  /*8c10*/  STG.E.64 desc[UR36][R2.64], R4 ;  /* 0x0000000402007986 */ /* 0x0011e2000c101b24 */
[----:B------:R-:W-:Y:S05]  /*8c20*/  BRA `(.L_x_2255) ;  /* 0x0000000800a07947 */ /* 0x000fea0003800000 */
.L_x_2250:
        /* <DEDUP_REMOVED lines=10> */
[----:B--2---:R-:W-:-:S06]  /*8cd0*/  IMAD.U32 R5, R5, 0x10000, RZ ;  /* 0x0001000005057824 */ /* 0x004fcc00078e00ff */
[----:B------:R-:W0:Y:S02]  /*8ce0*/  F2I.FTZ.U32.TRUNC.NTZ R5, R5 ;  /* 0x0000000500057305 */ /* 0x000e24000021f000 */
[----:B0-----:R0:W-:Y:S01]  /*8cf0*/  STG.E.U16 desc[UR36][R2.64], R5 ;  /* 0x0000000502007986 */ /* 0x0011e2000c101524 */
[----:B------:R-:W-:Y:S05]  /*8d00*/  BRA `(.L_x_2255) ;  /* 0x0000000800687947 */ /* 0x000fea0003800000 */
.L_x_2265:
[----:B--2---:R-:W-:Y:S01]  /*8d10*/  IMAD.U32 R5, R5, 0x10000, RZ ;  /* 0x0001000005057824 */ /* 0x004fe200078e00ff */
        /* <DEDUP_REMOVED lines=17> */
.L_x_2268:
[----:B------:R-:W-:-:S04]  /*8e30*/  SHF.R.U32.HI R5, RZ, 0x18, R5 ;  /* 0x00000018ff057819 */ /* 0x000fc80000011605 */
[----:B------:R-:W-:-:S07]  /*8e40*/  LOP3.LUT R0, R0, 0x80, R5, 0xf8, !PT ;  /* 0x0000008000007812 */ /* 0x000fce00078ef805 */
.L_x_2267:
[----:B------:R-:W-:Y:S05]  /*8e50*/  BSYNC.RECONVERGENT B0 ;  /* 0x0000000000007941 */ /* 0x000fea0003800200 */
.L_x_2266:
[----:B------:R0:W-:Y:S01]  /*8e60*/  STG.E.U8 desc[UR36][R2.64], R0 ;  /* 0x0000000002007986 */ /* 0x0001e2000c101124 */
[----:B------:R-:W-:Y:S05]  /*8e70*/  BRA `(.L_x_2255) ;  /* 0x00000008000c7947 */ /* 0x000fea0003800000 */
.L_x_2264:
[----:B--2---:R-:W-:Y:S01]  /*8e80*/  IMAD.U32 R5, R5, 0x10000, RZ ;  /* 0x0001000005057824 */ /* 0x004fe200078e00ff */
[----:B------:R-:W-:Y:S01]  /*8e90*/  BSSY.RECONVERGENT B0, `(.L_x_2269) ;  /* 0x0000013000007945 */ /* 0x000fe20003800200 */
[----:B------:R-:W-:-:S03]  /*8ea0*/  HFMA2 R0, -RZ, RZ, 0, 7.62939453125e-06 ;  /* 0x00000080ff007431 */ /* 0x000fc600000001ff */
        /* <DEDUP_REMOVED lines=15> */
.L_x_2271:
[----:B------:R-:W-:-:S04]  /*8fa0*/  SHF.R.U32.HI R5, RZ, 0x18, R5 ;  /* 0x00000018ff057819 */ /* 0x000fc80000011605 */
[----:B------:R-:W-:-:S07]  /*8fb0*/  LOP3.LUT R0, R0, 0x80, R5, 0xf8, !PT ;  /* 0x0000008000007812 */ /* 0x000fce00078ef805 */
.L_x_2270:
[----:B------:R-:W-:Y:S05]  /*8fc0*/  BSYNC.RECONVERGENT B0 ;  /* 0x0000000000007941 */ /* 0x000fea0003800200 */
.L_x_2269:
[----:B------:R0:W-:Y:S01]  /*8fd0*/  STG.E.U8 desc[UR36][R2.64], R0 ;  /* 0x0000000002007986 */ /* 0x0001e2000c101124 */
[----:B------:R-:W-:Y:S05]  /*8fe0*/  BRA `(.L_x_2255) ;  /* 0x0000000400b07947 */ /* 0x000fea0003800000 */
.L_x_2263:
        /* <DEDUP_REMOVED lines=22> */
.L_x_2273:
[----:B--2---:R-:W-:-:S06]  /*9150*/  IMAD.U32 R5, R5, 0x10000, RZ ;  /* 0x0001000005057824 */ /* 0x004fcc00078e00ff */
[----:B------:R-:W0:Y:S02]  /*9160*/  F2I.U64.TRUNC R4, R5 ;  /* 0x0000000500047311 */ /* 0x000e24000020d800 */
[----:B0-----:R0:W-:Y:S01]  /*9170*/  STG.E.64 desc[UR36][R2.64], R4 ;  /* 0x0000000402007986 */ /* 0x0011e2000c101b24 */
[----:B------:R-:W-:Y:S05]  /*9180*/  BRA `(.L_x_2255) ;  /* 0x0000000400487947 */ /* 0x000fea0003800000 */
.L_x_2272:
[----:B--2---:R-:W-:-:S06]  /*9190*/  IMAD.U32 R5, R5, 0x10000, RZ ;  /* 0x0001000005057824 */ /* 0x004fcc00078e00ff */
[----:B------:R-:W0:Y:S02]  /*91a0*/  F2I.FTZ.U32.TRUNC.NTZ R5, R5 ;  /* 0x0000000500057305 */ /* 0x000e24000021f000 */
[----:B0-----:R0:W-:Y:S01]  /*91b0*/  STG.E desc[UR36][R2.64], R5 ;  /* 0x0000000502007986 */ /* 0x0011e2000c101924 */
[----:B------:R-:W-:Y:S05]  /*91c0*/  BRA `(.L_x_2255) ;  /* 0x0000000400387947 */ /* 0x000fea0003800000 */
.L_x_2262:
[----:B------:R-:W-:-:S09]  /*91d0*/  UISETP.GT.AND UP0, UPT, UR4, 0xe, UPT ;  /* 0x0000000e0400788c */ /* 0x000fd2000bf04270 */
[----:B------:R-:W-:Y:S05]  /*91e0*/  BRA.U UP0, `(.L_x_2274) ;  /* 0x00000001003c7547 */ /* 0x000fea000b800000 */
[----:B------:R-:W-:-:S09]  /*91f0*/  UISETP.NE.AND UP0, UPT, UR4, 0xa, UPT ;  /* 0x0000000a0400788c */ /* 0x000fd2000bf05270 */
[----:B------:R-:W-:Y:S05]  /*9200*/  BRA.U !UP0, `(.L_x_2275) ;  /* 0x00000001081c7547 */ /* 0x000fea000b800000 */
[----:B------:R-:W-:-:S09]  /*9210*/  UISETP.NE.AND UP0, UPT, UR4, 0xb, UPT ;  /* 0x0000000b0400788c */ /* 0x000fd2000bf05270 */
[----:B------:R-:W-:Y:S05]  /*9220*/  BRA.U UP0, `(.L_x_2254) ;  /* 0x0000000100447547 */ /* 0x000fea000b800000 */
[----:B--2---:R-:W-:-:S04]  /*9230*/  SHF.L.U32 R5, R5, 0x10, RZ ;  /* 0x0000001005057819 */ /* 0x004fc800000006ff */
[----:B------:R-:W-:-:S04]  /*9240*/  FSETP.NEU.FTZ.AND P0, PT, R5, RZ, PT ;  /* 0x000000ff0500720b */ /* 0x000fc80003f1d000 */
[----:B------:R-:W-:-:S05]  /*9250*/  SEL R5, RZ, 0x1, !P0 ;  /* 0x00000001ff057807 */ /* 0x000fca0004000000 */
[----:B------:R0:W-:Y:S01]  /*9260*/  STG.E.U8 desc[UR36][R2.64], R5 ;  /* 0x0000000502007986 */ /* 0x0001e2000c101124 */
[----:B------:R-:W-:Y:S05]  /*9270*/  BRA `(.L_x_2255) ;  /* 0x00000004000c7947 */ /* 0x000fea0003800000 */
.L_x_2275:
[----:B--2---:R-:W-:Y:S01]  /*9280*/  IMAD.U32 R5, R5, 0x10000, RZ ;  /* 0x0001000005057824 */ /* 0x004fe200078e00ff */
[----:B------:R-:W-:-:S03]  /*9290*/  CS2R R6, SRZ ;  /* 0x0000000000067805 */ /* 0x000fc6000001ff00 */
[----:B------:R-:W-:-:S06]  /*92a0*/  FMUL.FTZ R5, R5, 1 ;  /* 0x3f80000005057820 */ /* 0x000fcc0000410000 */
[----:B------:R-:W0:Y:S02]  /*92b0*/  F2F.F64.F32 R4, R5 ;  /* 0x0000000500047310 */ /* 0x000e240000201800 */
[----:B0-----:R0:W-:Y:S01]  /*92c0*/  STG.E.128 desc[UR36][R2.64], R4 ;  /* 0x0000000402007986 */ /* 0x0011e2000c101d24 */
[----:B------:R-:W-:Y:S05]  /*92d0*/  BRA `(.L_x_2255) ;  /* 0x0000000000f47947 */ /* 0x000fea0003800000 */
.L_x_2274:
[----:B------:R-:W-:-:S09]  /*92e0*/  UISETP.NE.AND UP0, UPT, UR4, 0xf, UPT ;  /* 0x0000000f0400788c */ /* 0x000fd2000bf05270 */
[----:B------:R-:W-:Y:S05]  /*92f0*/  BRA.U !UP0, `(.L_x_2276) ;  /* 0x0000000108e87547 */ /* 0x000fea000b800000 */
[----:B------:R-:W-:-:S09]  /*9300*/  UISETP.NE.AND UP0, UPT, UR4, 0x17, UPT ;  /* 0x000000170400788c */ /* 0x000fd2000bf05270 */
[----:B------:R-:W-:Y:S05]  /*9310*/  BRA.U !UP0, `(.L_x_2277) ;  /* 0x0000000108907547 */ /* 0x000fea000b800000 */
[----:B------:R-:W-:-:S09]  /*9320*/  UISETP.NE.AND UP0, UPT, UR4, 0x18, UPT ;  /* 0x000000180400788c */ /* 0x000fd2000bf05270 */
[----:B------:R-:W-:Y:S05]  /*9330*/  BRA.U !UP0, `(.L_x_2278) ;  /* 0x0000000108447547 */ /* 0x000fea000b800000 */
.L_x_2254:
        /* <DEDUP_REMOVED lines=9> */
[----:B--2---:R-:W-:Y:S01]  /*93d0*/  MOV R5, UR5 ;  /* 0x0000000500057c02 */ /* 0x004fe20008000f00 */
[----:B----4-:R-:W-:-:S02]  /*93e0*/  IMAD.U32 R6, RZ, RZ, UR6 ;  /* 0x00000006ff067e24 */ /* 0x010fc4000f8e00ff */
[----:B------:R-:W-:Y:S01]  /*93f0*/  IMAD.U32 R7, RZ, RZ, UR7 ;  /* 0x00000007ff077e24 */ /* 0x000fe2000f8e00ff */
[----:B-----5:R-:W-:Y:S01]  /*9400*/  MOV R10, UR8 ;  /* 0x00000008000a7c02 */ /* 0x020fe20008000f00 */
[----:B-1----:R-:W-:-:S07]  /*9410*/  IMAD.U32 R11, RZ, RZ, UR9 ;  /* 0x00000009ff0b7e24 */ /* 0x002fce000f8e00ff */
[----:B------:R-:W-:-:S07]  /*9420*/  LEPC R20, `(.L_x_2279) ;  /* 0x000000001014794e */ /* 0x000fce0000000000 */
[----:B---3--:R-:W-:Y:S05]  /*9430*/  CALL.ABS.NOINC R2 ;  /* 0x0000000002007343 */ /* 0x008fea0003c00000 */
.L_x_2279:
[----:B------:R-:W-:Y:S05]  /*9440*/  BRA `(.L_x_2255) ;  /* 0x0000000000987947 */ /* 0x000fea0003800000 */
.L_x_2278:
[----:B--2---:R-:W-:Y:S01]  /*9450*/  IMAD.U32 R7, R5, 0x10000, RZ ;  /* 0x0001000005077824 */ /* 0x004fe200078e00ff */
[----:B------:R-:W-:Y:S01]  /*9460*/  BSSY.RECONVERGENT B0, `(.L_x_2280) ;  /* 0x000000c000007945 */ /* 0x000fe20003800200 */
[----:B------:R-:W-:-:S03]  /*9470*/  MOV R0, 0x7f ;  /* 0x0000007f00007802 */ /* 0x000fc60000000f00 */
        /* <DEDUP_REMOVED lines=10> */
.L_x_2281:
[----:B------:R-:W-:Y:S05]  /*9520*/  BSYNC.RECONVERGENT B0 ;  /* 0x0000000000007941 */ /* 0x000fea0003800200 */
.L_x_2280:
[----:B------:R-:W-:-:S05]  /*9530*/  LOP3.LUT R5, R0, 0x80, R5, 0xf8, !PT ;  /* 0x0000008000057812 */ /* 0x000fca00078ef805 */
[----:B------:R0:W-:Y:S01]  /*9540*/  STG.E.U8 desc[UR36][R2.64], R5 ;  /* 0x0000000502007986 */ /* 0x0001e2000c101124 */
[----:B------:R-:W-:Y:S05]  /*9550*/  BRA `(.L_x_2255) ;  /* 0x0000000000547947 */ /* 0x000fea0003800000 */
.L_x_2277:
[----:B--2---:R-:W-:Y:S01]  /*9560*/  IMAD.U32 R5, R5, 0x10000, RZ ;  /* 0x0001000005057824 */ /* 0x004fe200078e00ff */
        /* <DEDUP_REMOVED lines=11> */
.L_x_2283:
[----:B------:R-:W-:Y:S01]  /*9620*/  IMAD.MOV.U32 R0, RZ, RZ, 0x7f ;  /* 0x0000007fff007424 */ /* 0x000fe200078e00ff */
[----:B------:R-:W-:-:S04]  /*9630*/  ISETP.GT.U32.AND P0, PT, R4, 0x7f800000, PT ;  /* 0x7f8000000400780c */ /* 0x000fc80003f04070 */
[----:B------:R-:W-:-:S09]  /*9640*/  SEL R0, R0, 0x7c, P0 ;  /* 0x0000007c00007807 */ /* 0x000fd20000000000 */
.L_x_2284:
[----:B------:R-:W-:Y:S05]  /*9650*/  BSYNC.RECONVERGENT B0 ;  /* 0x0000000000007941 */ /* 0x000fea0003800200 */
.L_x_2282:
[----:B------:R-:W-:-:S04]  /*9660*/  SHF.R.U32.HI R5, RZ, 0x18, R5 ;  /* 0x00000018ff057819 */ /* 0x000fc80000011605 */
[----:B------:R-:W-:-:S05]  /*9670*/  LOP3.LUT R5, R0, 0x80, R5, 0xf8, !PT ;  /* 0x0000008000057812 */ /* 0x000fca00078ef805 */
[----:B------:R0:W-:Y:S01]  /*9680*/  STG.E.U8 desc[UR36][R2.64], R5 ;  /* 0x0000000502007986 */ /* 0x0001e2000c101124 */
[----:B------:R-:W-:Y:S05]  /*9690*/  BRA `(.L_x_2255) ;  /* 0x0000000000047947 */ /* 0x000fea0003800000 */
.L_x_2276:
[----:B--2---:R0:W-:Y:S02]  /*96a0*/  STG.E.U16 desc[UR36][R2.64], R5 ;  /* 0x0000000502007986 */ /* 0x0041e4000c101524 */
.L_x_2255:
[----:B------:R-:W-:-:S07]  /*96b0*/  IADD3 R17, PT, PT, R17, 0x80, RZ ;  /* 0x0000008011117810 */ /* 0x000fce0007ffe0ff */
.L_x_2215:
[----:B------:R-:W-:Y:S05]  /*96c0*/  BSYNC.RECONVERGENT B6 ;  /* 0x0000000000067941 */ /* 0x000fea0003800200 */
.L_x_2214:
[----:B------:R-:W5:Y:S02]  /*96d0*/  LDCU UR4, c[0x0][0x380] ;  /* 0x00007000ff0477ac */ /* 0x000f640008000800 */
[----:B-----5:R-:W-:-:S13]  /*96e0*/  ISETP.GE.AND P0, PT, R17, UR4, PT ;  /* 0x0000000411007c0c */ /* 0x020fda000bf06270 */
[----:B------:R-:W-:Y:S05]  /*96f0*/  @P0 EXIT ;  /* 0x000000000000094d */ /* 0x000fea0003800000 */
        /* <DEDUP_REMOVED lines=303> */
.L_x_2285:
[----:B------:R-:W0:Y:S01]  /*a9f0*/  LDCU.128 UR8, c[0x0][0x580] ;  /* 0x0000b000ff0877ac */ /* 0x000e220008000c00 */
[----:B------:R-:W-:-:S04]  /*aa00*/  UPRMT UR4, UR42, 0x9910, URZ ;  /* 0x000099102a047896 */ /* 0x000fc800080000ff */
[----:B------:R-:W-:Y:S01]  /*aa10*/  UISETP.GT.AND UP0, UPT, UR4, 0x9, UPT ;  /* 0x000000090400788c */ /* 0x000fe2000bf04270 */
[----:B0-----:R-:W-:Y:S02]  /*aa20*/  IADD3 R16, P0, PT, R16, UR8, RZ ;  /* 0x0000000810107c10 */ /* 0x001fe4000ff1e0ff */
[----:B-1234-:R-:W-:-:S03]  /*aa30*/  IADD3 R2, P1, PT, R0, UR10, RZ ;  /* 0x0000000a00027c10 */ /* 0x01efc6000ff3e0ff */
        /* <DEDUP_REMOVED lines=15> */
.L_x_2289:
[----:B------:R-:W2:Y:S02]  /*ab30*/  LDG.E.U8 R2, desc[UR36][R2.64] ;  /* 0x0000002402027981 */ /* 0x000ea4000c1e1100 */
[----:B--2---:R-:W-:-:S04]  /*ab40*/  I2FP.F32.U32 R0, R2 ;  /* 0x0000000200007245 */ /* 0x004fc80000201000 */
[----:B------:R-:W-:Y:S01]  /*ab50*/  F2FP.BF16.F32.PACK_AB R0, RZ, R0 ;  /* 0x00000000ff00723e */ /* 0x000fe200000010ff */
[----:B------:R-:W-:Y:S06]  /*ab60*/  BRA `(.L_x_2291) ;  /* 0x0000000c00847947 */ /* 0x000fec0003800000 */
.L_x_2288:
        /* <DEDUP_REMOVED lines=10> */
.L_x_2293:
[----:B------:R-:W2:Y:S02]  /*ac10*/  LDG.E R2, desc[UR36][R2.64] ;  /* 0x0000002402027981 */ /* 0x000ea4000c1e1900 */
[----:B--2---:R-:W-:-:S04]  /*ac20*/  I2FP.F32.S32 R0, R2 ;  /* 0x0000000200007245 */ /* 0x004fc80000201400 */
[----:B------:R-:W-:Y:S01]  /*ac30*/  F2FP.BF16.F32.PACK_AB R0, RZ, R0 ;  /* 0x00000000ff00723e */ /* 0x000fe200000010ff */
[----:B------:R-:W-:Y:S06]  /*ac40*/  BRA `(.L_x_2291) ;  /* 0x0000000c004c7947 */ /* 0x000fec0003800000 */
.L_x_2292:
[----:B------:R-:W2:Y:S02]  /*ac50*/  LDG.E.U16 R2, desc[UR36][R2.64] ;  /* 0x0000002402027981 */ /* 0x000ea4000c1e1500 */
[----:B--2---:R-:W0:Y:S02]  /*ac60*/  I2F.S16 R0, R2 ;  /* 0x0000000200007306 */ /* 0x004e240000101400 */
[----:B0-----:R-:W-:Y:S01]  /*ac70*/  F2FP.BF16.F32.PACK_AB R0, RZ, R0 ;  /* 0x00000000ff00723e */ /* 0x001fe200000010ff */
[----:B------:R-:W-:Y:S06]  /*ac80*/  BRA `(.L_x_2291) ;  /* 0x0000000c003c7947 */ /* 0x000fec0003800000 */
.L_x_2287:
        /* <DEDUP_REMOVED lines=9> */
.L_x_2295:
[----:B------:R-:W2:Y:S02]  /*ad20*/  LDG.E.U16 R0, desc[UR36][R2.64] ;  /* 0x0000002402007981 */ /* 0x000ea4000c1e1500 */
[----:B--2---:R-:W-:-:S05]  /*ad30*/  HADD2.F32 R0, -RZ, R0.H0_H0 ;  /* 0x20000000ff007230 */ /* 0x004fca0000004100 */
[----:B------:R-:W-:Y:S01]  /*ad40*/  F2FP.BF16.F32.PACK_AB R0, RZ, R0 ;  /* 0x00000000ff00723e */ /* 0x000fe200000010ff */
[----:B------:R-:W-:Y:S06]  /*ad50*/  BRA `(.L_x_2291) ;  /* 0x0000000c00087947 */ /* 0x000fec0003800000 */
.L_x_2294:
        /* <DEDUP_REMOVED lines=9> */
.L_x_2297:
[----:B------:R-:W2:Y:S02]  /*adf0*/  LDG.E.U16 R2, desc[UR36][R2.64] ;  /* 0x0000002402027981 */ /* 0x000ea4000c1e1500 */
[----:B--2---:R-:W-:-:S05]  /*ae00*/  HADD2.F32 R0, -RZ, R2.H0_H0 ;  /* 0x20000002ff007230 */ /* 0x004fca0000004100 */
[----:B------:R-:W-:Y:S01]  /*ae10*/  F2FP.BF16.F32.PACK_AB R0, RZ, R0 ;  /* 0x00000000ff00723e */ /* 0x000fe200000010ff */
[----:B------:R-:W-:Y:S06]  /*ae20*/  BRA `(.L_x_2291) ;  /* 0x0000000800d47947 */ /* 0x000fec0003800000 */
.L_x_2296:
        /* <DEDUP_REMOVED lines=8> */
.L_x_2286:
        /* <DEDUP_REMOVED lines=13> */
.L_x_2300:
        /* <DEDUP_REMOVED lines=8> */
.L_x_2299:
        /* <DEDUP_REMOVED lines=27> */
.L_x_2302:
        /* <DEDUP_REMOVED lines=13> */
.L_x_2301:
[----:B------:R0:W5:Y:S01]  /*b280*/  LDG.E.U16 R0, desc[UR36][R2.64] ;  /* 0x0000002402007981 */ /* 0x000162000c1e1500 */
[----:B------:R-:W-:Y:S05]  /*b290*/  BRA `(.L_x_2291) ;  /* 0x0000000400b87947 */ /* 0x000fea0003800000 */
.L_x_2298:
        /* <DEDUP_REMOVED lines=12> */
.L_x_2305:
        /* <DEDUP_REMOVED lines=21> */
.L_x_2309:
[----:B------:R-:W-:Y:S05]  /*b4b0*/  BSYNC.RECONVERGENT B1 ;  /* 0x0000000000017941 */ /* 0x000fea0003800200 */
.L_x_2308:
[----:B------:R-:W-:Y:S01]  /*b4c0*/  IMAD.SHL.U32 R0, R0, 0x100000, RZ ;  /* 0x0010000000007824 */ /* 0x000fe200078e00ff */
[----:B------:R-:W-:-:S04]  /*b4d0*/  LEA R2, R2, 0x3b800000, 0x17 ;  /* 0x3b80000002027811 */ /* 0x000fc800078eb8ff */
[----:B------:R-:W-:-:S07]  /*b4e0*/  LOP3.LUT R0, R2, R0, R7, 0xfe, !PT ;  /* 0x0000000002007212 */ /* 0x000fce00078efe07 */
.L_x_2307:
[----:B------:R-:W-:Y:S05]  /*b4f0*/  BSYNC.RECONVERGENT B0 ;  /* 0x0000000000007941 */ /* 0x000fea0003800200 */
.L_x_2306:
[----:B------:R-:W-:Y:S01]  /*b500*/  F2FP.BF16.F32.PACK_AB R0, RZ, R0 ;  /* 0x00000000ff00723e */ /* 0x000fe200000010ff */
[----:B------:R-:W-:Y:S06]  /*b510*/  BRA `(.L_x_2291) ;  /* 0x0000000400187947 */ /* 0x000fec0003800000 */
.L_x_2304:
        /* <DEDUP_REMOVED lines=21> */
.L_x_2313:
[----:B------:R-:W-:Y:S05]  /*b670*/  BSYNC.RECONVERGENT B1 ;  /* 0x0000000000017941 */ /* 0x000fea0003800200 */
.L_x_2312:
[----:B------:R-:W-:Y:S01]  /*b680*/  IMAD.SHL.U32 R0, R0, 0x200000, RZ ;  /* 0x0020000000007824 */ /* 0x000fe200078e00ff */
[----:B------:R-:W-:-:S04]  /*b690*/  LEA R2, R2, 0x37800000, 0x17 ;  /* 0x3780000002027811 */ /* 0x000fc800078eb8ff */
[----:B------:R-:W-:-:S07]  /*b6a0*/  LOP3.LUT R0, R2, R0, R7, 0xfe, !PT ;  /* 0x0000000002007212 */ /* 0x000fce00078efe07 */
.L_x_2311:
[----:B------:R-:W-:Y:S05]  /*b6b0*/  BSYNC.RECONVERGENT B0 ;  /* 0x0000000000007941 */ /* 0x000fea0003800200 */
.L_x_2310:
[----:B------:R-:W-:Y:S01]  /*b6c0*/  F2FP.BF16.F32.PACK_AB R0, RZ, R0 ;  /* 0x00000000ff00723e */ /* 0x000fe200000010ff */
[----:B------:R-:W-:Y:S06]  /*b6d0*/  BRA `(.L_x_2291) ;  /* 0x0000000000a87947 */ /* 0x000fec0003800000 */
.L_x_2303:
        /* <DEDUP_REMOVED lines=14> */
.L_x_2317:
[----:B------:R-:W-:Y:S05]  /*b7c0*/  BSYNC.RECONVERGENT B0 ;  /* 0x0000000000007941 */ /* 0x000fea0003800200 */
.L_x_2316:
[----:B------:R-:W-:Y:S01]  /*b7d0*/  F2FP.BF16.F32.PACK_AB R0, RZ, R0 ;  /* 0x00000000ff00723e */ /* 0x000fe200000010ff */
[----:B------:R-:W-:Y:S06]  /*b7e0*/  BRA `(.L_x_2291) ;  /* 0x0000000000647947 */ /* 0x000fec0003800000 */
.L_x_2290:
        /* <DEDUP_REMOVED lines=16> */
.L_x_2318:
[----:B------:R-:W-:Y:S01]  /*b8f0*/  PRMT R0, RZ, 0x7610, R0 ;  /* 0x00007610ff007816 */ /* 0x000fe20000000000 */
[----:B------:R-:W-:Y:S06]  /*b900*/  BRA `(.L_x_2291) ;  /* 0x00000000001c7947 */ /* 0x000fec0003800000 */
.L_x_2315:
[----:B------:R-:W2:Y:S02]  /*b910*/  LDG.E.64 R2, desc[UR36][R2.64] ;  /* 0x0000002402027981 */ /* 0x000ea4000c1e1b00 */
[----:B--2---:R-:W0:Y:S02]  /*b920*/  I2F.U64 R0, R2 ;  /* 0x0000000200007312 */ /* 0x004e240000301000 */
[----:B0-----:R-:W-:Y:S01]  /*b930*/  F2FP.BF16.F32.PACK_AB R0, RZ, R0 ;  /* 0x00000000ff00723e */ /* 0x001fe200000010ff */
[----:B------:R-:W-:Y:S06]  /*b940*/  BRA `(.L_x_2291) ;  /* 0x00000000000c7947 */ /* 0x000fec0003800000 */
.L_x_2314:
[----:B------:R-:W2:Y:S02]  /*b950*/  LDG.E R2, desc[UR36][R2.64] ;  /* 0x0000002402027981 */ /* 0x000ea4000c1e1900 */
[----:B--2---:R-:W-:-:S04]  /*b960*/  I2FP.F32.U32 R0, R2 ;  /* 0x0000000200007245 */ /* 0x004fc80000201000 */
[----:B------:R-:W-:-:S07]  /*b970*/  F2FP.BF16.F32.PACK_AB R0, RZ, R0 ;  /* 0x00000000ff00723e */ /* 0x000fce00000010ff */
.L_x_2291:
[----:B-----5:R-:W-:Y:S01]  /*b980*/  IMAD.U32 R0, R0, 0x10000, RZ ;  /* 0x0001000000007824 */ /* 0x020fe200078e00ff */
[----:B------:R-:W-:-:S03]  /*b990*/  UPRMT UR4, UR41, 0x9910, URZ ;  /* 0x0000991029047896 */ /* 0x000fc600080000ff */
[----:B------:R-:W-:Y:S01]  /*b9a0*/  FMUL.FTZ R0, R0, R0 ;  /* 0x0000000000007220 */ /* 0x000fe20000410000 */
[----:B------:R-:W-:-:S03]  /*b9b0*/  UISETP.GT.AND UP0, UPT, UR4, 0x9, UPT ;  /* 0x000000090400788c */ /* 0x000fc6000bf04270 */
[----:B0-----:R0:W1:Y:S06]  /*b9c0*/  F2F.BF16.F32 R3, R0 ;  /* 0x0000000000037304 */ /* 0x00106c0000202000 */
        /* <DEDUP_REMOVED lines=11> */
[----:B0-----:R-:W-:Y:S01]  /*ba80*/  STG.E.U8 desc[UR36][R16.64], R3 ;  /* 0x0000000310007986 */ /* 0x001fe2000c101124 */
[----:B------:R-:W-:Y:S05]  /*ba90*/  EXIT ;  /* 0x000000000000794d */ /* 0x000fea0003800000 */
.L_x_2322:
[----:B-1----:R-:W-:-:S06]  /*baa0*/  IMAD.U32 R3, R3, 0x10000, RZ ;  /* 0x0001000003037824 */ /* 0x002fcc00078e00ff */
[----:B------:R-:W1:Y:S02]  /*bab0*/  F2I.S64.TRUNC R2, R3 ;  /* 0x0000000300027311 */ /* 0x000e64000020d900 */
[----:B-1----:R-:W-:Y:S01]  /*bac0*/  STG.E.U8 desc[UR36][R16.64], R2 ;  /* 0x0000000210007986 */ /* 0x002fe2000c101124 */
[----:B------:R-:W-:Y:S05]  /*bad0*/  EXIT ;  /* 0x000000000000794d */ /* 0x000fea0003800000 */
.L_x_2321:
        /* <DEDUP_REMOVED lines=10> */
.L_x_2325:
[----:B-1----:R-:W-:-:S06]  /*bb80*/  SHF.L.U32 R3, R3, 0x10, RZ ;  /* 0x0000001003037819 */ /* 0x002fcc00000006ff */
[----:B------:R-:W1:Y:S02]  /*bb90*/  F2I.FTZ.TRUNC.NTZ R3, R3 ;  /* 0x0000000300037305 */ /* 0x000e64000021f100 */
[----:B-1----:R-:W-:Y:S01]  /*bba0*/  STG.E desc[UR36][R16.64], R3 ;  /* 0x0000000310007986 */ /* 0x002fe2000c101924 */
[----:B------:R-:W-:Y:S05]  /*bbb0*/  EXIT ;  /* 0x000000000000794d */ /* 0x000fea0003800000 */
.L_x_2324:
[----:B-1----:R-:W-:-:S06]  /*bbc0*/  IMAD.U32 R3, R3, 0x10000, RZ ;  /* 0x0001000003037824 */ /* 0x002fcc00078e00ff */
[----:B------:R-:W1:Y:S02]  /*bbd0*/  F2I.FTZ.TRUNC.NTZ R3, R3 ;  /* 0x0000000300037305 */ /* 0x000e64000021f100 */
[----:B-1----:R-:W-:Y:S01]  /*bbe0*/  STG.E.U16 desc[UR36][R16.64], R3 ;  /* 0x0000000310007986 */ /* 0x002fe2000c101524 */
[----:B------:R-:W-:Y:S05]  /*bbf0*/  EXIT ;  /* 0x000000000000794d */ /* 0x000fea0003800000 */
.L_x_2320:
        /* <DEDUP_REMOVED lines=9> */
.L_x_2327:
[----:B01----:R-:W-:-:S04]  /*bc90*/  SHF.L.U32 R0, R3, 0x10, RZ ;  /* 0x0000001003007819 */ /* 0x003fc800000006ff */
[----:B------:R-:W-:-:S05]  /*bca0*/  F2FP.F16.F32.PACK_AB R0, RZ, R0 ;  /* 0x00000000ff00723e */ /* 0x000fca00000000ff */
[----:B------:R-:W-:Y:S01]  /*bcb0*/  STG.E.U16 desc[UR36][R16.64], R0 ;  /* 0x0000000010007986 */ /* 0x000fe2000c101524 */
[----:B------:R-:W-:Y:S05]  /*bcc0*/  EXIT ;  /* 0x000000000000794d */ /* 0x000fea0003800000 */
.L_x_2326:
        /* <DEDUP_REMOVED lines=8> */
[----:B------:R-:W-:Y:S01]  /*bd50*/  STG.E.64 desc[UR36][R16.64], R2 ;  /* 0x0000000210007986 */ /* 0x000fe2000c101b24 */
[----:B------:R-:W-:Y:S05]  /*bd60*/  EXIT ;  /* 0x000000000000794d */ /* 0x000fea0003800000 */
.L_x_2329:
[----:B-1----:R-:W-:-:S04]  /*bd70*/  SHF.L.U32 R3, R3, 0x10, RZ ;  /* 0x0000001003037819 */ /* 0x002fc800000006ff */
[----:B------:R-:W-:-:S04]  /*bd80*/  F2FP.F16.F32.PACK_AB R3, RZ, R3 ;  /* 0x00000003ff03723e */ /* 0x000fc800000000ff */
[----:B------:R-:W-:-:S05]  /*bd90*/  PRMT R3, R3, 0x5410, RZ ;  /* 0x0000541003037816 */ /* 0x000fca00000000ff */
[----:B------:R-:W-:Y:S01]  /*bda0*/  STG.E desc[UR36][R16.64], R3 ;  /* 0x0000000310007986 */ /* 0x000fe2000c101924 */
[----:B------:R-:W-:Y:S05]  /*bdb0*/  EXIT ;  /* 0x000000000000794d */ /* 0x000fea0003800000 */
.L_x_2328:
[----:B-1----:R-:W-:-:S04]  /*bdc0*/  IMAD.U32 R2, R3, 0x10000, RZ ;  /* 0x0001000003027824 */ /* 0x002fc800078e00ff */
[----:B------:R-:W-:-:S06]  /*bdd0*/  FMUL.FTZ R2, R2, 1 ;  /* 0x3f80000002027820 */ /* 0x000fcc0000410000 */
[----:B------:R-:W1:Y:S02]  /*bde0*/  F2F.F64.F32 R2, R2 ;  /* 0x0000000200027310 */ /* 0x000e640000201800 */
[----:B-1----:R-:W-:Y:S01]  /*bdf0*/  STG.E.64 desc[UR36][R16.64], R2 ;  /* 0x0000000210007986 */ /* 0x002fe2000c101b24 */
[----:B------:R-:W-:Y:S05]  /*be00*/  EXIT ;  /* 0x000000000000794d */ /* 0x000fea0003800000 */
.L_x_2319:
        /* <DEDUP_REMOVED lines=14> */
.L_x_2333:
[----:B-1----:R-:W-:Y:S01]  /*bef0*/  SHF.L.U32 R3, R3, 0x10, RZ ;  /* 0x0000001003037819 */ /* 0x002fe200000006ff */
[----:B------:R-:W-:Y:S01]  /*bf00*/  BSSY.RECONVERGENT B0, `(.L_x_2334) ;  /* 0x0000013000007945 */ /* 0x000fe20003800200 */
[----:B------:R-:W-:Y:S02]  /*bf10*/  IMAD.MOV.U32 R8, RZ, RZ, 0x80 ;  /* 0x00000080ff087424 */ /* 0x000fe400078e00ff */
        /* <DEDUP_REMOVED lines=14> */
.L_x_2336:
[----:B------:R-:W-:-:S04]  /*c000*/  SHF.R.U32.HI R3, RZ, 0x18, R3 ;  /* 0x00000018ff037819 */ /* 0x000fc80000011603 */
[----:B------:R-:W-:-:S04]  /*c010*/  LOP3.LUT R0, R0, 0x80, R3, 0xf8, !PT ;  /* 0x0000008000007812 */ /* 0x000fc800078ef803 */
[----:B------:R-:W-:-:S07]  /*c020*/  PRMT R8, R0, 0x7610, R8 ;  /* 0x0000761000087816 */ /* 0x000fce0000000008 */
.L_x_2335:
[----:B------:R-:W-:Y:S05]  /*c030*/  BSYNC.RECONVERGENT B0 ;  /* 0x0000000000007941 */ /* 0x000fea0003800200 */
.L_x_2334:
[----:B------:R-:W-:Y:S01]  /*c040*/  STG.E.U8 desc[UR36][R16.64], R8 ;  /* 0x0000000810007986 */ /* 0x000fe2000c101124 */
[----:B------:R-:W-:Y:S05]  /*c050*/  EXIT ;  /* 0x000000000000794d */ /* 0x000fea0003800000 */
.L_x_2332:
        /* <DEDUP_REMOVED lines=17> */
.L_x_2339:
[----:B------:R-:W-:-:S04]  /*c170*/  SHF.R.U32.HI R3, RZ, 0x18, R3 ;  /* 0x00000018ff037819 */ /* 0x000fc80000011603 */
[----:B------:R-:W-:-:S04]  /*c180*/  LOP3.LUT R0, R0, 0x80, R3, 0xf8, !PT ;  /* 0x0000008000007812 */ /* 0x000fc800078ef803 */
[----:B------:R-:W-:-:S07]  /*c190*/  PRMT R8, R0, 0x7610, R8 ;  /* 0x0000761000087816 */ /* 0x000fce0000000008 */
.L_x_2338:
[----:B------:R-:W-:Y:S05]  /*c1a0*/  BSYNC.RECONVERGENT B0 ;  /* 0x0000000000007941 */ /* 0x000fea0003800200 */
.L_x_2337:
[----:B------:R-:W-:Y:S01]  /*c1b0*/  STG.E.U8 desc[UR36][R16.64], R8 ;  /* 0x0000000810007986 */ /* 0x000fe2000c101124 */
[----:B------:R-:W-:Y:S05]  /*c1c0*/  EXIT ;  /* 0x000000000000794d */ /* 0x000fea0003800000 */
.L_x_2331:
        /* <DEDUP_REMOVED lines=22> */
.L_x_2341:
[----:B-1----:R-:W-:-:S06]  /*c330*/  SHF.L.U32 R3, R3, 0x10, RZ ;  /* 0x0000001003037819 */ /* 0x002fcc00000006ff */
[----:B------:R-:W1:Y:S02]  /*c340*/  F2I.U64.TRUNC R2, R3 ;  /* 0x0000000300027311 */ /* 0x000e64000020d800 */
[----:B-1----:R-:W-:Y:S01]  /*c350*/  STG.E.64 desc[UR36][R16.64], R2 ;  /* 0x0000000210007986 */ /* 0x002fe2000c101b24 */
[----:B------:R-:W-:Y:S05]  /*c360*/  EXIT ;  /* 0x000000000000794d */ /* 0x000fea0003800000 */
.L_x_2340:
[----:B-1----:R-:W-:-:S06]  /*c370*/  IMAD.U32 R3, R3, 0x10000, RZ ;  /* 0x0001000003037824 */ /* 0x002fcc00078e00ff */
[----:B------:R-:W1:Y:S02]  /*c380*/  F2I.FTZ.U32.TRUNC.NTZ R3, R3 ;  /* 0x0000000300037305 */ /* 0x000e64000021f000 */
[----:B-1----:R-:W-:Y:S01]  /*c390*/  STG.E desc[UR36][R16.64], R3 ;  /* 0x0000000310007986 */ /* 0x002fe2000c101924 */
[----:B------:R-:W-:Y:S05]  /*c3a0*/  EXIT ;  /* 0x000000000000794d */ /* 0x000fea0003800000 */
.L_x_2330:
        /* <DEDUP_REMOVED lines=11> */
.L_x_2343:
[----:B-1----:R-:W-:Y:S02]  /*c460*/  SHF.L.U32 R3, R3, 0x10, RZ ;  /* 0x0000001003037819 */ /* 0x002fe400000006ff */
[----:B------:R-:W-:-:S03]  /*c470*/  CS2R R6, SRZ ;  /* 0x0000000000067805 */ /* 0x000fc6000001ff00 */
[----:B------:R-:W-:-:S04]  /*c480*/  FMUL.FTZ R3, R3, 1 ;  /* 0x3f80000003037820 */ /* 0x000fc80000410000 */
[----:B------:R-:W1:Y:S02]  /*c490*/  F2F.F64.F32 R4, R3 ;  /* 0x0000000300047310 */ /* 0x000e640000201800 */
[----:B-1----:R-:W-:Y:S01]  /*c4a0*/  STG.E.128 desc[UR36][R16.64], R4 ;  /* 0x0000000410007986 */ /* 0x002fe2000c101d24 */
[----:B------:R-:W-:Y:S05]  /*c4b0*/  EXIT ;  /* 0x000000000000794d */ /* 0x000fea0003800000 */
.L_x_2342:
[----:B------:R-:W-:-:S09]  /*c4c0*/  UISETP.NE.AND UP0, UPT, UR4, 0xf, UPT ;  /* 0x0000000f0400788c */ /* 0x000fd2000bf05270 */
[----:B------:R-:W-:Y:S05]  /*c4d0*/  BRA.U !UP0, `(.L_x_2344) ;  /* 0x0000000108e87547 */ /* 0x000fea000b800000 */
[----:B------:R-:W-:-:S09]  /*c4e0*/  UISETP.NE.AND UP0, UPT, UR4, 0x17, UPT ;  /* 0x000000170400788c */ /* 0x000fd2000bf05270 */
[----:B------:R-:W-:Y:S05]  /*c4f0*/  BRA.U !UP0, `(.L_x_2345) ;  /* 0x0000000108907547 */ /* 0x000fea000b800000 */
[----:B------:R-:W-:-:S09]  /*c500*/  UISETP.NE.AND UP0, UPT, UR4, 0x18, UPT ;  /* 0x000000180400788c */ /* 0x000fd2000bf05270 */
[----:B------:R-:W-:Y:S05]  /*c510*/  BRA.U !UP0, `(.L_x_2346) ;  /* 0x0000000108447547 */ /* 0x000fea000b800000 */
.L_x_2323:
[----:B0-----:R-:W-:Y:S01]  /*c520*/  MOV R0, 0x0 ;  /* 0x0000000000007802 */ /* 0x001fe20000000f00 */
[----:B------:R-:W0:Y:S01]  /*c530*/  LDCU.64 UR4, c[0x4][0x198] ;  /* 0x01003300ff0477ac */ /* 0x000e220008000a00 */
[----:B------:R-:W-:Y:S02]  /*c540*/  HFMA2 R13, -RZ, RZ, 0, 0 ;  /* 0x00000000ff0d7431 */ /* 0x000fe400000001ff */
[----:B------:R-:W-:Y:S01]  /*c550*/  IMAD.MOV.U32 R8, RZ, RZ, 0x65 ;  /* 0x00000065ff087424 */ /* 0x000fe200078e00ff */
[----:B-1----:R1:W2:Y:S01]  /*c560*/  LDC.64 R2, c[0x4][R0] ;  /* 0x0100000000027b82 */ /* 0x0022a20000000a00 */
        /* <DEDUP_REMOVED lines=11> */
.L_x_2347:
[----:B------:R-:W-:Y:S05]  /*c620*/  EXIT ;  /* 0x000000000000794d */ /* 0x000fea0003800000 */
.L_x_2346:
        /* <DEDUP_REMOVED lines=13> */
.L_x_2349:
[----:B------:R-:W-:Y:S05]  /*c700*/  BSYNC.RECONVERGENT B0 ;  /* 0x0000000000007941 */ /* 0x000fea0003800200 */
.L_x_2348:
[----:B------:R-:W-:-:S05]  /*c710*/  LOP3.LUT R3, R0, 0x80, R3, 0xf8, !PT ;  /* 0x0000008000037812 */ /* 0x000fca00078ef803 */
[----:B------:R-:W-:Y:S01]  /*c720*/  STG.E.U8 desc[UR36][R16.64], R3 ;  /* 0x0000000310007986 */ /* 0x000fe2000c101124 */
[----:B------:R-:W-:Y:S05]  /*c730*/  EXIT ;  /* 0x000000000000794d */ /* 0x000fea0003800000 */
.L_x_2345:
        /* <DEDUP_REMOVED lines=12> */
.L_x_2351:
[----:B0-----:R-:W-:Y:S01]  /*c800*/  IMAD.MOV.U32 R0, RZ, RZ, 0x7f ;  /* 0x0000007fff007424 */ /* 0x001fe200078e00ff */
[----:B------:R-:W-:-:S04]  /*c810*/  ISETP.GT.U32.AND P0, PT, R2, 0x7f800000, PT ;  /* 0x7f8000000200780c */ /* 0x000fc80003f04070 */
[----:B------:R-:W-:-:S09]  /*c820*/  SEL R0, R0, 0x7c, P0 ;  /* 0x0000007c00007807 */ /* 0x000fd20000000000 */
.L_x_2352:
[----:B------:R-:W-:Y:S05]  /*c830*/  BSYNC.RECONVERGENT B0 ;  /* 0x0000000000007941 */ /* 0x000fea0003800200 */
.L_x_2350:
[----:B------:R-:W-:-:S04]  /*c840*/  SHF.R.U32.HI R3, RZ, 0x18, R3 ;  /* 0x00000018ff037819 */ /* 0x000fc80000011603 */
[----:B------:R-:W-:-:S05]  /*c850*/  LOP3.LUT R3, R0, 0x80, R3, 0xf8, !PT ;  /* 0x0000008000037812 */ /* 0x000fca00078ef803 */
[----:B------:R-:W-:Y:S01]  /*c860*/  STG.E.U8 desc[UR36][R16.64], R3 ;  /* 0x0000000310007986 */ /* 0x000fe2000c101124 */
[----:B------:R-:W-:Y:S05]  /*c870*/  EXIT ;  /* 0x000000000000794d */ /* 0x000fea0003800000 */
.L_x_2344:
[----:B-1----:R-:W-:Y:S01]  /*c880*/  STG.E.U16 desc[UR36][R16.64], R3 ;  /* 0x0000000310007986 */ /* 0x002fe2000c101524 */
[----:B------:R-:W-:Y:S05]  /*c890*/  EXIT ;  /* 0x000000000000794d */ /* 0x000fea0003800000 */
.L_x_2353:
        /* <DEDUP_REMOVED lines=14> */
.L_x_68440:


//--------------------- .text._ZN2at6native27unrolled_elementwise_kernelIZNS0_50_GLOBAL__N__2680c7bb_12_PowKernel_cu_7dd49032_300329pow_tensor_scalar_kernel_implIN3c108BFloat16ES5_EEvRNS_18TensorIteratorBaseET0_EUlS5_E_St5arrayIPcLm2EELi4E23TrivialOffsetCalculatorILi1EjESE_NS0_6memory12LoadWithCastILi1EEENSF_13StoreWithCastILi1EEEEEviT_S8_T2_T3_T4_T5_ --------------------------
	.section	.text._ZN2at6native27unrolled_elementwise_kernelIZNS0_50_GLOBAL__N__2680c7bb_12_PowKernel_cu_7dd49032_300329pow_tensor_scalar_kernel_implIN3c108BFloat16ES5_EEvRNS_18TensorIteratorBaseET0_EUlS5_E_St5arrayIPcLm2EELi4E23TrivialOffsetCalculatorILi1EjESE_NS0_6memory12LoadWithCastILi1EEENSF_13StoreWithCastILi1EEEEEviT_S8_T2_T3_T4_T5_,"ax",@progbits
	.align	128
        .global         _ZN2at6native27unrolled_elementwise_kernelIZNS0_50_GLOBAL__N__2680c7bb_12_PowKernel_cu_7dd49032_300329pow_tensor_scalar_kernel_implIN3c108BFloat16ES5_EEvRNS_18TensorIteratorBaseET0_EUlS5_E_St5arrayIPcLm2EELi4E23TrivialOffsetCalculatorILi1EjESE_NS0_6memory12LoadWithCastILi1EEENSF_13StoreWithCastILi1EEEEEviT_S8_T2_T3_T4_T5_
        .type           _ZN2at6native27unrolled_elementwise_kernelIZNS0_50_GLOBAL__N__2680c7bb_12_PowKernel_cu_7dd49032_300329pow_tensor_scalar_kernel_implIN3c108BFloat16ES5_EEvRNS_18TensorIteratorBaseET0_EUlS5_E_St5arrayIPcLm2EELi4E23TrivialOffsetCalculatorILi1EjESE_NS0_6memory12LoadWithCastILi1EEENSF_13StoreWithCastILi1EEEEEviT_S8_T2_T3_T4_T5_,@function
        .size           _ZN2at6native27unrolled_elementwise_kernelIZNS0_50_GLOBAL__N__2680c7bb_12_PowKernel_cu_7dd49032_300329pow_tensor_scalar_kernel_implIN3c108BFloat16ES5_EEvRNS_18TensorIteratorBaseET0_EUlS5_E_St5arrayIPcLm2EELi4E23TrivialOffsetCalculatorILi1EjESE_NS0_6memory12LoadWithCastILi1EEENSF_13StoreWithCastILi1EEEEEviT_S8_T2_T3_T4_T5_,(.L_x_68441 - _ZN2at6native27unrolled_elementwise_kernelIZNS0_50_GLOBAL__N__2680c7bb_12_PowKernel_cu_7dd49032_300329pow_tensor_scalar_kernel_implIN3c108BFloat16ES5_EEvRNS_18TensorIteratorBaseET0_EUlS5_E_St5arrayIPcLm2EELi4E23TrivialOffsetCalculatorILi1EjESE_NS0_6memory12LoadWithCastILi1EEENSF_13StoreWithCastILi1EEEEEviT_S8_T2_T3_T4_T5_)
        .other          _ZN2at6native27unrolled_elementwise_kernelIZNS0_50_GLOBAL__N__2680c7bb_12_PowKernel_cu_7dd49032_300329pow_tensor_scalar_kernel_implIN3c108BFloat16ES5_EEvRNS_18TensorIteratorBaseET0_EUlS5_E_St5arrayIPcLm2EELi4E23TrivialOffsetCalculatorILi1EjESE_NS0_6memory12LoadWithCastILi1EEENSF_13StoreWithCastILi1EEEEEviT_S8_T2_T3_T4_T5_,@"STO_CUDA_ENTRY STV_DEFAULT"
_ZN2at6native27unrolled_elementwise_kernelIZNS0_50_GLOBAL__N__2680c7bb_12_PowKernel_cu_7dd49032_300329pow_tensor_scalar_kernel_implIN3c108BFloat16ES5_EEvRNS_18TensorIteratorBaseET0_EUlS5_E_St5arrayIPcLm2EELi4E23TrivialOffsetCalculatorILi1EjESE_NS0_6memory12LoadWithCastILi1EEENSF_13StoreWithCastILi1EEEEEviT_S8_T2_T3_T4_T5_:
.text._ZN2at6native27unrolled_elementwise_kernelIZNS0_50_GLOBAL__N__2680c7bb_12_PowKernel_cu_7dd49032_300329pow_tensor_scalar_kernel_implIN3c108BFloat16ES5_EEvRNS_18TensorIteratorBaseET0_EUlS5_E_St5arrayIPcLm2EELi4E23TrivialOffsetCalculatorILi1EjESE_NS0_6memory12LoadWithCastILi1EEENSF_13StoreWithCastILi1EEEEEviT_S8_T2_T3_T4_T5_:
        /* <DEDUP_REMOVED lines=34> */
.L_x_2359:
[----:B------:R-:W2:Y:S02]  /*0220*/  LDG.E.U8 R4, desc[UR36][R4.64] ;  /* 0x0000002404047981 */ /* 0x000ea4000c1e1100 */
[----:B--2---:R-:W-:-:S04]  /*0230*/  I2FP.F32.U32 R0, R4 ;  /* 0x0000000400007245 */ /* 0x004fc80000201000 */
[----:B------:R-:W-:-:S04]  /*0240*/  F2FP.BF16.F32.PACK_AB R0, RZ, R0 ;  /* 0x00000000ff00723e */ /* 0x000fc800000010ff */
[----:B------:R-:W-:Y:S01]  /*0250*/  PRMT R17, R0, 0x7610, R17 ;  /* 0x0000761000117816 */ /* 0x000fe20000000011 */
[----:B------:R-:W-:Y:S06]  /*0260*/  BRA `(.L_x_2361) ;  /* 0x0000000c00c47947 */ /* 0x000fec0003800000 */
.L_x_2358:
        /* <DEDUP_REMOVED lines=11> */
.L_x_2363:
[----:B------:R-:W2:Y:S02]  /*0320*/  LDG.E R4, desc[UR36][R4.64] ;  /* 0x0000002404047981 */ /* 0x000ea4000c1e1900 */
[----:B--2---:R-:W-:-:S04]  /*0330*/  I2FP.F32.S32 R0, R4 ;  /* 0x0000000400007245 */ /* 0x004fc80000201400 */
[----:B------:R-:W-:-:S04]  /*0340*/  F2FP.BF16.F32.PACK_AB R0, RZ, R0 ;  /* 0x00000000ff00723e */ /* 0x000fc800000010ff */
[----:B------:R-:W-:Y:S01]  /*0350*/  PRMT R17, R0, 0x7610, R17 ;  /* 0x0000761000117816 */ /* 0x000fe20000000011 */
[----:B------:R-:W-:Y:S06]  /*0360*/  BRA `(.L_x_2361) ;  /* 0x0000000c00847947 */ /* 0x000fec0003800000 */
.L_x_2362:
[----:B------:R-:W2:Y:S02]  /*0370*/  LDG.E.U16 R4, desc[UR36][R4.64] ;  /* 0x0000002404047981 */ /* 0x000ea4000c1e1500 */
[----:B--2---:R-:W0:Y:S02]  /*0380*/  I2F.S16 R0, R4 ;  /* 0x0000000400007306 */ /* 0x004e240000101400 */
[----:B0-----:R-:W-:-:S04]  /*0390*/  F2FP.BF16.F32.PACK_AB R0, RZ, R0 ;  /* 0x00000000ff00723e */ /* 0x001fc800000010ff */
[----:B------:R-:W-:Y:S01]  /*03a0*/  PRMT R17, R0, 0x7610, R17 ;  /* 0x0000761000117816 */ /* 0x000fe20000000011 */
[----:B------:R-:W-:Y:S06]  /*03b0*/  BRA `(.L_x_2361) ;  /* 0x0000000c00707947 */ /* 0x000fec0003800000 */
.L_x_2357:
        /* <DEDUP_REMOVED lines=9> */
.L_x_2365:
[----:B------:R-:W2:Y:S02]  /*0450*/  LDG.E.U16 R0, desc[UR36][R4.64] ;  /* 0x0000002404007981 */ /* 0x000ea4000c1e1500 */
[----:B--2---:R-:W-:-:S05]  /*0460*/  HADD2.F32 R0, -RZ, R0.H0_H0 ;  /* 0x20000000ff007230 */ /* 0x004fca0000004100 */
[----:B------:R-:W-:-:S04]  /*0470*/  F2FP.BF16.F32.PACK_AB R0, RZ, R0 ;  /* 0x00000000ff00723e */ /* 0x000fc800000010ff */
[----:B------:R-:W-:Y:S01]  /*0480*/  PRMT R17, R0, 0x7610, R17 ;  /* 0x0000761000117816 */ /* 0x000fe20000000011 */
[----:B------:R-:W-:Y:S06]  /*0490*/  BRA `(.L_x_2361) ;  /* 0x0000000c00387947 */ /* 0x000fec0003800000 */
.L_x_2364:
        /* <DEDUP_REMOVED lines=9> */
.L_x_2367:
[----:B------:R-:W2:Y:S02]  /*0530*/  LDG.E.U16 R4, desc[UR36][R4.64] ;  /* 0x0000002404047981 */ /* 0x000ea4000c1e1500 */
[----:B--2---:R-:W-:-:S05]  /*0540*/  HADD2.F32 R0, -RZ, R4.H0_H0 ;  /* 0x20000004ff007230 */ /* 0x004fca0000004100 */
[----:B------:R-:W-:-:S04]  /*0550*/  F2FP.BF16.F32.PACK_AB R0, RZ, R0 ;  /* 0x00000000ff00723e */ /* 0x000fc800000010ff */
[----:B------:R-:W-:Y:S01]  /*0560*/  PRMT R17, R0, 0x7610, R17 ;  /* 0x0000761000117816 */ /* 0x000fe20000000011 */
[----:B------:R-:W-:Y:S06]  /*0570*/  BRA `(.L_x_2361) ;  /* 0x0000000c00007947 */ /* 0x000fec0003800000 */
.L_x_2366:
        /* <DEDUP_REMOVED lines=9> */
.L_x_2356:
        /* <DEDUP_REMOVED lines=14> */
.L_x_2370:
        /* <DEDUP_REMOVED lines=9> */
.L_x_2369:
        /* <DEDUP_REMOVED lines=27> */
.L_x_2372:
        /* <DEDUP_REMOVED lines=15> */
.L_x_2371:
[----:B------:R0:W5:Y:S01]  /*0a20*/  LDG.E.U16 R17, desc[UR36][R4.64] ;  /* 0x0000002404117981 */ /* 0x000162000c1e1500 */
[----:B------:R-:W-:Y:S05]  /*0a30*/  BRA `(.L_x_2361) ;  /* 0x0000000400d07947 */ /* 0x000fea0003800000 */
.L_x_2368:
        /* <DEDUP_REMOVED lines=13> */
.L_x_2375:
        /* <DEDUP_REMOVED lines=21> */
.L_x_2379:
[----:B------:R-:W-:Y:S05]  /*0c60*/  BSYNC.RECONVERGENT B1 ;  /* 0x0000000000017941 */ /* 0x000fea0003800200 */
.L_x_2378:
[----:B------:R-:W-:Y:S01]  /*0c70*/  IMAD.SHL.U32 R0, R0, 0x100000, RZ ;  /* 0x0010000000007824 */ /* 0x000fe200078e00ff */
[----:B------:R-:W-:-:S04]  /*0c80*/  LEA R3, R3, 0x3b800000, 0x17 ;  /* 0x3b80000003037811 */ /* 0x000fc800078eb8ff */
[----:B------:R-:W-:-:S07]  /*0c90*/  LOP3.LUT R0, R3, R0, R7, 0xfe, !PT ;  /* 0x0000000003007212 */ /* 0x000fce00078efe07 */
.L_x_2377:
[----:B------:R-:W-:Y:S05]  /*0ca0*/  BSYNC.RECONVERGENT B0 ;  /* 0x0000000000007941 */ /* 0x000fea0003800200 */
.L_x_2376:
[----:B------:R-:W-:-:S04]  /*0cb0*/  F2FP.BF16.F32.PACK_AB R0, RZ, R0 ;  /* 0x00000000ff00723e */ /* 0x000fc800000010ff */
[----:B------:R-:W-:Y:S01]  /*0cc0*/  PRMT R17, R0, 0x7610, R17 ;  /* 0x0000761000117816 */ /* 0x000fe20000000011 */
[----:B------:R-:W-:Y:S06]  /*0cd0*/  BRA `(.L_x_2361) ;  /* 0x0000000400287947 */ /* 0x000fec0003800000 */
.L_x_2374:
        /* <DEDUP_REMOVED lines=21> */
.L_x_2383:
[----:B------:R-:W-:Y:S05]  /*0e30*/  BSYNC.RECONVERGENT B1 ;  /* 0x0000000000017941 */ /* 0x000fea0003800200 */
.L_x_2382:
[----:B------:R-:W-:Y:S01]  /*0e40*/  IMAD.SHL.U32 R0, R0, 0x200000, RZ ;  /* 0x0020000000007824 */ /* 0x000fe200078e00ff */
[----:B------:R-:W-:-:S04]  /*0e50*/  LEA R3, R3, 0x37800000, 0x17 ;  /* 0x3780000003037811 */ /* 0x000fc800078eb8ff */
[----:B------:R-:W-:-:S07]  /*0e60*/  LOP3.LUT R0, R3, R0, R7, 0xfe, !PT ;  /* 0x0000000003007212 */ /* 0x000fce00078efe07 */
.L_x_2381:
[----:B------:R-:W-:Y:S05]  /*0e70*/  BSYNC.RECONVERGENT B0 ;  /* 0x0000000000007941 */ /* 0x000fea0003800200 */
.L_x_2380:
[----:B------:R-:W-:-:S04]  /*0e80*/  F2FP.BF16.F32.PACK_AB R0, RZ, R0 ;  /* 0x00000000ff00723e */ /* 0x000fc800000010ff */
[----:B------:R-:W-:Y:S01]  /*0e90*/  PRMT R17, R0, 0x7610, R17 ;  /* 0x0000761000117816 */ /* 0x000fe20000000011 */
[----:B------:R-:W-:Y:S06]  /*0ea0*/  BRA `(.L_x_2361) ;  /* 0x0000000000b47947 */ /* 0x000fec0003800000 */
.L_x_2373:
[----:B------:R-:W-:-:S09]  /*0eb0*/  UISETP.NE.AND UP0, UPT, UR4, 0x1c, UPT ;  /* 0x0000001c0400788c */ /* 0x000fd2000bf05270 */
[----:B------:R-:W-:Y:S05]  /*0ec0*/  BRA.U !UP0, `(.L_x_2384) ;  /* 0x00000001089c7547 */ /* 0x000fea000b800000 */
[----:B------:R-:W-:-:S09]  /*0ed0*/  UISETP.NE.AND UP0, UPT, UR4, 0x1d, UPT ;  /* 0x0000001d0400788c */ /* 0x000fd2000bf05270 */
[----:B------:R-:W-:Y:S05]  /*0ee0*/  BRA.U !UP0, `(.L_x_2385) ;  /* 0x0000000108807547 */ /* 0x000fea000b800000 */
[----:B------:R-:W-:-:S09]  /*0ef0*/  UISETP.NE.AND UP0, UPT, UR4, 0x2c, UPT ;  /* 0x0000002c0400788c */ /* 0x000fd2000bf05270 */
[----:B------:R-:W-:Y:S05]  /*0f00*/  BRA.U !UP0, `(.L_x_2386) ;  /* 0x0000000108487547 */ /* 0x000fea000b800000 */
.L_x_2360:
        /* <DEDUP_REMOVED lines=16> */
.L_x_2387:
[----:B------:R-:W-:Y:S01]  /*1010*/  PRMT R17, RZ, 0x7610, R17 ;  /* 0x00007610ff117816 */ /* 0x000fe20000000011 */
[----:B------:R-:W-:Y:S06]  /*1020*/  BRA `(.L_x_2361) ;  /* 0x0000000000547947 */ /* 0x000fec0003800000 */
.L_x_2386:
        /* <DEDUP_REMOVED lines=8> */
.L_x_2389:
[----:B------:R-:W-:Y:S05]  /*10b0*/  BSYNC.RECONVERGENT B0 ;  /* 0x0000000000007941 */ /* 0x000fea0003800200 */
.L_x_2388:
[----:B------:R-:W-:-:S04]  /*10c0*/  F2FP.BF16.F32.PACK_AB R0, RZ, R0 ;  /* 0x00000000ff00723e */ /* 0x000fc800000010ff */
[----:B------:R-:W-:Y:S01]  /*10d0*/  PRMT R17, R0, 0x7610, R17 ;  /* 0x0000761000117816 */ /* 0x000fe20000000011 */
[----:B------:R-:W-:Y:S06]  /*10e0*/  BRA `(.L_x_2361) ;  /* 0x0000000000247947 */ /* 0x000fec0003800000 */
.L_x_2385:
[----:B------:R-:W2:Y:S02]  /*10f0*/  LDG.E.64 R4, desc[UR36][R4.64] ;  /* 0x0000002404047981 */ /* 0x000ea4000c1e1b00 */
[----:B--2---:R-:W0:Y:S02]  /*1100*/  I2F.U64 R0, R4 ;  /* 0x0000000400007312 */ /* 0x004e240000301000 */
[----:B0-----:R-:W-:-:S04]  /*1110*/  F2FP.BF16.F32.PACK_AB R0, RZ, R0 ;  /* 0x00000000ff00723e */ /* 0x001fc800000010ff */
[----:B------:R-:W-:Y:S01]  /*1120*/  PRMT R17, R0, 0x7610, R17 ;  /* 0x0000761000117816 */ /* 0x000fe20000000011 */
[----:B------:R-:W-:Y:S06]  /*1130*/  BRA `(.L_x_2361) ;  /* 0x0000000000107947 */ /* 0x000fec0003800000 */
.L_x_2384:
[----:B------:R-:W2:Y:S02]  /*1140*/  LDG.E R4, desc[UR36][R4.64] ;  /* 0x0000002404047981 */ /* 0x000ea4000c1e1900 */
[----:B--2---:R-:W-:-:S04]  /*1150*/  I2FP.F32.U32 R0, R4 ;  /* 0x0000000400007245 */ /* 0x004fc80000201000 */
[----:B------:R-:W-:-:S04]  /*1160*/  F2FP.BF16.F32.PACK_AB R0, RZ, R0 ;  /* 0x00000000ff00723e */ /* 0x000fc800000010ff */
[----:B------:R-:W-:-:S07]  /*1170*/  PRMT R17, R0, 0x7610, R17 ;  /* 0x0000761000117816 */ /* 0x000fce0000000011 */
.L_x_2361:
[----:B------:R-:W-:-:S07]  /*1180*/  VIADD R23, R25, 0x80 ;  /* 0x0000008019177836 */ /* 0x000fce0000000000 */
.L_x_2355:
[----:B------:R-:W-:Y:S05]  /*1190*/  BSYNC.RECONVERGENT B6 ;  /* 0x0000000000067941 */ /* 0x000fea0003800200 */
.L_x_2354:
        /* <DEDUP_REMOVED lines=26> */
.L_x_2395:
[----:B------:R-:W2:Y:S02]  /*1340*/  LDG.E.U8 R4, desc[UR36][R4.64] ;  /* 0x0000002404047981 */ /* 0x000ea4000c1e1100 */
[----:B--2---:R-:W-:-:S04]  /*1350*/  I2FP.F32.U32 R0, R4 ;  /* 0x0000000400007245 */ /* 0x004fc80000201000 */
[----:B------:R-:W-:-:S04]  /*1360*/  F2FP.BF16.F32.PACK_AB R0, RZ, R0 ;  /* 0x00000000ff00723e */ /* 0x000fc800000010ff */
[----:B------:R-:W-:Y:S01]  /*1370*/  PRMT R19, R0, 0x7610, R19 ;  /* 0x0000761000137816 */ /* 0x000fe20000000013 */
[----:B------:R-:W-:Y:S06]  /*1380*/  BRA `(.L_x_2397) ;  /* 0x0000000c00c47947 */ /* 0x000fec0003800000 */
.L_x_2394:
        /* <DEDUP_REMOVED lines=11> */
.L_x_2399:
[----:B------:R-:W2:Y:S02]  /*1440*/  LDG.E R4, desc[UR36][R4.64] ;  /* 0x0000002404047981 */ /* 0x000ea4000c1e1900 */
[----:B--2---:R-:W-:-:S04]  /*1450*/  I2FP.F32.S32 R0, R4 ;  /* 0x0000000400007245 */ /* 0x004fc80000201400 */
[----:B------:R-:W-:-:S04]  /*1460*/  F2FP.BF16.F32.PACK_AB R0, RZ, R0 ;  /* 0x00000000ff00723e */ /* 0x000fc800000010ff */
[----:B------:R-:W-:Y:S01]  /*1470*/  PRMT R19, R0, 0x7610, R19 ;  /* 0x0000761000137816 */ /* 0x000fe20000000013 */
[----:B------:R-:W-:Y:S06]  /*1480*/  BRA `(.L_x_2397) ;  /* 0x0000000c00847947 */ /* 0x000fec0003800000 */
.L_x_2398:
[----:B------:R-:W2:Y:S02]  /*1490*/  LDG.E.U16 R4, desc[UR36][R4.64] ;  /* 0x0000002404047981 */ /* 0x000ea4000c1e1500 */
[----:B--2---:R-:W0:Y:S02]  /*14a0*/  I2F.S16 R0, R4 ;  /* 0x0000000400007306 */ /* 0x004e240000101400 */
[----:B0-----:R-:W-:-:S04]  /*14b0*/  F2FP.BF16.F32.PACK_AB R0, RZ, R0 ;  /* 0x00000000ff00723e */ /* 0x001fc800000010ff */
[----:B------:R-:W-:Y:S01]  /*14c0*/  PRMT R19, R0, 0x7610, R19 ;  /* 0x0000761000137816 */ /* 0x000fe20000000013 */
[----:B------:R-:W-:Y:S06]  /*14d0*/  BRA `(.L_x_2397) ;  /* 0x0000000c00707947 */ /* 0x000fec0003800000 */
.L_x_2393:
        /* <DEDUP_REMOVED lines=9> */
.L_x_2401:
[----:B------:R-:W2:Y:S02]  /*1570*/  LDG.E.U16 R0, desc[UR36][R4.64] ;  /* 0x0000002404007981 */ /* 0x000ea4000c1e1500 */
[----:B--2---:R-:W-:-:S05]  /*1580*/  HADD2.F32 R0, -RZ, R0.H0_H0 ;  /* 0x20000000ff007230 */ /* 0x004fca0000004100 */
[----:B------:R-:W-:-:S04]  /*1590*/  F2FP.BF16.F32.PACK_AB R0, RZ, R0 ;  /* 0x00000000ff00723e */ /* 0x000fc800000010ff */
[----:B------:R-:W-:Y:S01]  /*15a0*/  PRMT R19, R0, 0x7610, R19 ;  /* 0x0000761000137816 */ /* 0x000fe20000000013 */
[----:B------:R-:W-:Y:S06]  /*15b0*/  BRA `(.L_x_2397) ;  /* 0x0000000c00387947 */ /* 0x000fec0003800000 */
.L_x_2400:
        /* <DEDUP_REMOVED lines=9> */
.L_x_2403:
[----:B------:R-:W2:Y:S02]  /*1650*/  LDG.E.U16 R4, desc[UR36][R4.64] ;  /* 0x0000002404047981 */ /* 0x000ea4000c1e1500 */
[----:B--2---:R-:W-:-:S05]  /*1660*/  HADD2.F32 R0, -RZ, R4.H0_H0 ;  /* 0x20000004ff007230 */ /* 0x004fca0000004100 */
[----:B------:R-:W-:-:S04]  /*1670*/  F2FP.BF16.F32.PACK_AB R0, RZ, R0 ;  /* 0x00000000ff00723e */ /* 0x000fc800000010ff */
[----:B------:R-:W-:Y:S01]  /*1680*/  PRMT R19, R0, 0x7610, R19 ;  /* 0x0000761000137816 */ /* 0x000fe20000000013 */
[----:B------:R-:W-:Y:S06]  /*1690*/  BRA `(.L_x_2397) ;  /* 0x0000000c00007947 */ /* 0x000fec0003800000 */
.L_x_2402:
        /* <DEDUP_REMOVED lines=9> */
.L_x_2392:
        /* <DEDUP_REMOVED lines=14> */
.L_x_2406:
        /* <DEDUP_REMOVED lines=9> */
.L_x_2405:
        /* <DEDUP_REMOVED lines=27> */
.L_x_2408:
        /* <DEDUP_REMOVED lines=15> */
.L_x_2407:
[----:B------:R0:W5:Y:S01]  /*1b40*/  LDG.E.U16 R19, desc[UR36][R4.64] ;  /* 0x0000002404137981 */ /* 0x000162000c1e1500 */
[----:B------:R-:W-:Y:S05]  /*1b50*/  BRA `(.L_x_2397) ;  /* 0x0000000400d07947 */ /* 0x000fea0003800000 */
.L_x_2404:
        /* <DEDUP_REMOVED lines=13> */
.L_x_2411:
        /* <DEDUP_REMOVED lines=21> */
.L_x_2415:
[----:B------:R-:W-:Y:S05]  /*1d80*/  BSYNC.RECONVERGENT B1 ;  /* 0x0000000000017941 */ /* 0x000fea0003800200 */
.L_x_2414:
[----:B------:R-:W-:Y:S01]  /*1d90*/  IMAD.SHL.U32 R0, R0, 0x100000, RZ ;  /* 0x0010000000007824 */ /* 0x000fe200078e00ff */
[----:B------:R-:W-:-:S04]  /*1da0*/  LEA R3, R3, 0x3b800000, 0x17 ;  /* 0x3b80000003037811 */ /* 0x000fc800078eb8ff */
[----:B------:R-:W-:-:S07]  /*1db0*/  LOP3.LUT R0, R3, R0, R7, 0xfe, !PT ;  /* 0x0000000003007212 */ /* 0x000fce00078efe07 */
.L_x_2413:
[----:B------:R-:W-:Y:S05]  /*1dc0*/  BSYNC.RECONVERGENT B0 ;  /* 0x0000000000007941 */ /* 0x000fea0003800200 */
.L_x_2412:
[----:B------:R-:W-:-:S04]  /*1dd0*/  F2FP.BF16.F32.PACK_AB R0, RZ, R0 ;  /* 0x00000000ff00723e */ /* 0x000fc800000010ff */
[----:B------:R-:W-:Y:S01]  /*1de0*/  PRMT R19, R0, 0x7610, R19 ;  /* 0x0000761000137816 */ /* 0x000fe20000000013 */
[----:B------:R-:W-:Y:S06]  /*1df0*/  BRA `(.L_x_2397) ;  /* 0x0000000400287947 */ /* 0x000fec0003800000 */
.L_x_2410:
        /* <DEDUP_REMOVED lines=21> */
.L_x_2419:
[----:B------:R-:W-:Y:S05]  /*1f50*/  BSYNC.RECONVERGENT B1 ;  /* 0x0000000000017941 */ /* 0x000fea0003800200 */
.L_x_2418:
[----:B------:R-:W-:Y:S01]  /*1f60*/  IMAD.SHL.U32 R0, R0, 0x200000, RZ ;  /* 0x0020000000007824 */ /* 0x000fe200078e00ff */
[----:B------:R-:W-:-:S04]  /*1f70*/  LEA R3, R3, 0x37800000, 0x17 ;  /* 0x3780000003037811 */ /* 0x000fc800078eb8ff */
[----:B------:R-:W-:-:S07]  /*1f80*/  LOP3.LUT R0, R3, R0, R7, 0xfe, !PT ;  /* 0x0000000003007212 */ /* 0x000fce00078efe07 */
.L_x_2417:
[----:B------:R-:W-:Y:S05]  /*1f90*/  BSYNC.RECONVERGENT B0 ;  /* 0x0000000000007941 */ /* 0x000fea0003800200 */
.L_x_2416:
[----:B------:R-:W-:-:S04]  /*1fa0*/  F2FP.BF16.F32.PACK_AB R0, RZ, R0 ;  /* 0x00000000ff00723e */ /* 0x000fc800000010ff */
[----:B------:R-:W-:Y:S01]  /*1fb0*/  PRMT R19, R0, 0x7610, R19 ;  /* 0x0000761000137816 */ /* 0x000fe20000000013 */
[----:B------:R-:W-:Y:S06]  /*1fc0*/  BRA `(.L_x_2397) ;  /* 0x0000000000b47947 */ /* 0x000fec0003800000 */
.L_x_2409:
        /* <DEDUP_REMOVED lines=14> */
.L_x_2423:
[----:B------:R-:W-:Y:S05]  /*20b0*/  BSYNC.RECONVERGENT B0 ;  /* 0x0000000000007941 */ /* 0x000fea0003800200 */
.L_x_2422:
[----:B------:R-:W-:-:S04]  /*20c0*/  F2FP.BF16.F32.PACK_AB R0, RZ, R0 ;  /* 0x00000000ff00723e */ /* 0x000fc800000010ff */
[----:B------:R-:W-:Y:S01]  /*20d0*/  PRMT R19, R0, 0x7610, R19 ;  /* 0x0000761000137816 */ /* 0x000fe20000000013 */
[----:B------:R-:W-:Y:S06]  /*20e0*/  BRA `(.L_x_2397) ;  /* 0x00000000006c7947 */ /* 0x000fec0003800000 */
.L_x_2396:
        /* <DEDUP_REMOVED lines=16> */
.L_x_2424:
[----:B------:R-:W-:Y:S01]  /*21f0*/  PRMT R19, RZ, 0x7610, R19 ;  /* 0x00007610ff137816 */ /* 0x000fe20000000013 */
[----:B------:R-:W-:Y:S06]  /*2200*/  BRA `(.L_x_2397) ;  /* 0x0000000000247947 */ /* 0x000fec0003800000 */
.L_x_2421:
[----:B------:R-:W2:Y:S02]  /*2210*/  LDG.E.64 R4, desc[UR36][R4.64] ;  /* 0x0000002404047981 */ /* 0x000ea4000c1e1b00 */
[----:B--2---:R-:W0:Y:S02]  /*2220*/  I2F.U64 R0, R4 ;  /* 0x0000000400007312 */ /* 0x004e240000301000 */
[----:B0-----:R-:W-:-:S04]  /*2230*/  F2FP.BF16.F32.PACK_AB R0, RZ, R0 ;  /* 0x00000000ff00723e */ /* 0x001fc800000010ff */
[----:B------:R-:W-:Y:S01]  /*2240*/  PRMT R19, R0, 0x7610, R19 ;  /* 0x0000761000137816 */ /* 0x000fe20000000013 */
[----:B------:R-:W-:Y:S06]  /*2250*/  BRA `(.L_x_2397) ;  /* 0x0000000000107947 */ /* 0x000fec0003800000 */
.L_x_2420:
[----:B------:R-:W2:Y:S02]  /*2260*/  LDG.E R4, desc[UR36][R4.64] ;  /* 0x0000002404047981 */ /* 0x000ea4000c1e1900 */
[----:B--2---:R-:W-:-:S04]  /*2270*/  I2FP.F32.U32 R0, R4 ;  /* 0x0000000400007245 */ /* 0x004fc80000201000 */
[----:B------:R-:W-:-:S04]  /*2280*/  F2FP.BF16.F32.PACK_AB R0, RZ, R0 ;  /* 0x00000000ff00723e */ /* 0x000fc800000010ff */
[----:B------:R-:W-:-:S07]  /*2290*/  PRMT R19, R0, 0x7610, R19 ;  /* 0x0000761000137816 */ /* 0x000fce0000000013 */
.L_x_2397:
[----:B------:R-:W-:-:S07]  /*22a0*/  VIADD R23, R23, 0x80 ;  /* 0x0000008017177836 */ /* 0x000fce0000000000 */
.L_x_2391:
[----:B------:R-:W-:Y:S05]  /*22b0*/  BSYNC.RECONVERGENT B6 ;  /* 0x0000000000067941 */ /* 0x000fea0003800200 */
.L_x_2390:
        /* <DEDUP_REMOVED lines=26> */
.L_x_2430:
[----:B------:R-:W2:Y:S02]  /*2460*/  LDG.E.U8 R4, desc[UR36][R4.64] ;  /* 0x0000002404047981 */ /* 0x000ea4000c1e1100 */
[----:B--2---:R-:W-:-:S04]  /*2470*/  I2FP.F32.U32 R0, R4 ;  /* 0x0000000400007245 */ /* 0x004fc80000201000 */
[----:B------:R-:W-:-:S04]  /*2480*/  F2FP.BF16.F32.PACK_AB R0, RZ, R0 ;  /* 0x00000000ff00723e */ /* 0x000fc800000010ff */
[----:B------:R-:W-:Y:S01]  /*2490*/  PRMT R18, R0, 0x7610, R18 ;  /* 0x0000761000127816 */ /* 0x000fe20000000012 */
[----:B------:R-:W-:Y:S06]  /*24a0*/  BRA `(.L_x_2432) ;  /* 0x0000000c00c47947 */ /* 0x000fec0003800000 */
.L_x_2429:
        /* <DEDUP_REMOVED lines=11> */
.L_x_2434:
[----:B------:R-:W2:Y:S02]  /*2560*/  LDG.E R4, desc[UR36][R4.64] ;  /* 0x0000002404047981 */ /* 0x000ea4000c1e1900 */
[----:B--2---:R-:W-:-:S04]  /*2570*/  I2FP.F32.S32 R0, R4 ;  /* 0x0000000400007245 */ /* 0x004fc80000201400 */
[----:B------:R-:W-:-:S04]  /*2580*/  F2FP.BF16.F32.PACK_AB R0, RZ, R0 ;  /* 0x00000000ff00723e */ /* 0x000fc800000010ff */
[----:B------:R-:W-:Y:S01]  /*2590*/  PRMT R18, R0, 0x7610, R18 ;  /* 0x0000761000127816 */ /* 0x000fe20000000012 */
[----:B------:R-:W-:Y:S06]  /*25a0*/  BRA `(.L_x_2432) ;  /* 0x0000000c00847947 */ /* 0x000fec0003800000 */
.L_x_2433:
[----:B------:R-:W2:Y:S02]  /*25b0*/  LDG.E.U16 R4, desc[UR36][R4.64] ;  /* 0x0000002404047981 */ /* 0x000ea4000c1e1500 */
[----:B--2---:R-:W0:Y:S02]  /*25c0*/  I2F.S16 R0, R4 ;  /* 0x0000000400007306 */ /* 0x004e240000101400 */
[----:B0-----:R-:W-:-:S04]  /*25d0*/  F2FP.BF16.F32.PACK_AB R0, RZ, R0 ;  /* 0x00000000ff00723e */ /* 0x001fc800000010ff */
[----:B------:R-:W-:Y:S01]  /*25e0*/  PRMT R18, R0, 0x7610, R18 ;  /* 0x0000761000127816 */ /* 0x000fe20000000012 */
[----:B------:R-:W-:Y:S06]  /*25f0*/  BRA `(.L_x_2432) ;  /* 0x0000000c00707947 */ /* 0x000fec0003800000 */
.L_x_2428:
        /* <DEDUP_REMOVED lines=9> */
.L_x_2436:
[----:B------:R-:W2:Y:S02]  /*2690*/  LDG.E.U16 R0, desc[UR36][R4.64] ;  /* 0x0000002404007981 */ /* 0x000ea4000c1e1500 */
[----:B--2---:R-:W-:-:S05]  /*26a0*/  HADD2.F32 R0, -RZ, R0.H0_H0 ;  /* 0x20000000ff007230 */ /* 0x004fca0000004100 */
[----:B------:R-:W-:-:S04]  /*26b0*/  F2FP.BF16.F32.PACK_AB R0, RZ, R0 ;  /* 0x00000000ff00723e */ /* 0x000fc800000010ff */
[----:B------:R-:W-:Y:S01]  /*26c0*/  PRMT R18, R0, 0x7610, R18 ;  /* 0x0000761000127816 */ /* 0x000fe20000000012 */
[----:B------:R-:W-:Y:S06]  /*26d0*/  BRA `(.L_x_2432) ;  /* 0x0000000c00387947 */ /* 0x000fec0003800000 */
.L_x_2435:
        /* <DEDUP_REMOVED lines=9> */
.L_x_2438:
[----:B------:R-:W2:Y:S02]  /*2770*/  LDG.E.U16 R4, desc[UR36][R4.64] ;  /* 0x0000002404047981 */ /* 0x000ea4000c1e1500 */
[----:B--2---:R-:W-:-:S05]  /*2780*/  HADD2.F32 R0, -RZ, R4.H0_H0 ;  /* 0x20000004ff007230 */ /* 0x004fca0000004100 */
[----:B------:R-:W-:-:S04]  /*2790*/  F2FP.BF16.F32.PACK_AB R0, RZ, R0 ;  /* 0x00000000ff00723e */ /* 0x000fc800000010ff */
[----:B------:R-:W-:Y:S01]  /*27a0*/  PRMT R18, R0, 0x7610, R18 ;  /* 0x0000761000127816 */ /* 0x000fe20000000012 */
[----:B------:R-:W-:Y:S06]  /*27b0*/  BRA `(.L_x_2432) ;  /* 0x0000000c00007947 */ /* 0x000fec0003800000 */
.L_x_2437:
        /* <DEDUP_REMOVED lines=9> */
.L_x_2427:
        /* <DEDUP_REMOVED lines=14> */
.L_x_2441:
        /* <DEDUP_REMOVED lines=9> */
.L_x_2440:
        /* <DEDUP_REMOVED lines=27> */
.L_x_2443:
        /* <DEDUP_REMOVED lines=15> */
.L_x_2442:
[----:B------:R0:W5:Y:S01]  /*2c60*/  LDG.E.U16 R18, desc[UR36][R4.64] ;  /* 0x0000002404127981 */ /* 0x000162000c1e1500 */
[----:B------:R-:W-:Y:S05]  /*2c70*/  BRA `(.L_x_2432) ;  /* 0x0000000400d07947 */ /* 0x000fea0003800000 */
.L_x_2439:
        /* <DEDUP_REMOVED lines=13> */
.L_x_2446:
        /* <DEDUP_REMOVED lines=21> */
.L_x_2450:
[----:B------:R-:W-:Y:S05]  /*2ea0*/  BSYNC.RECONVERGENT B1 ;  /* 0x0000000000017941 */ /* 0x000fea0003800200 */
.L_x_2449:
[----:B------:R-:W-:Y:S01]  /*2eb0*/  IMAD.SHL.U32 R0, R0, 0x100000, RZ ;  /* 0x0010000000007824 */ /* 0x000fe200078e00ff */
[----:B------:R-:W-:-:S04]  /*2ec0*/  LEA R3, R3, 0x3b800000, 0x17 ;  /* 0x3b80000003037811 */ /* 0x000fc800078eb8ff */
[----:B------:R-:W-:-:S07]  /*2ed0*/  LOP3.LUT R0, R3, R0, R7, 0xfe, !PT ;  /* 0x0000000003007212 */ /* 0x000fce00078efe07 */
.L_x_2448:
[----:B------:R-:W-:Y:S05]  /*2ee0*/  BSYNC.RECONVERGENT B0 ;  /* 0x0000000000007941 */ /* 0x000fea0003800200 */
.L_x_2447:
[----:B------:R-:W-:-:S04]  /*2ef0*/  F2FP.BF16.F32.PACK_AB R0, RZ, R0 ;  /* 0x00000000ff00723e */ /* 0x000fc800000010ff */
[----:B------:R-:W-:Y:S01]  /*2f00*/  PRMT R18, R0, 0x7610, R18 ;  /* 0x0000761000127816 */ /* 0x000fe20000000012 */
[----:B------:R-:W-:Y:S06]  /*2f10*/  BRA `(.L_x_2432) ;  /* 0x0000000400287947 */ /* 0x000fec0003800000 */
.L_x_2445:
        /* <DEDUP_REMOVED lines=21> */
.L_x_2454:
[----:B------:R-:W-:Y:S05]  /*3070*/  BSYNC.RECONVERGENT B1 ;  /* 0x0000000000017941 */ /* 0x000fea0003800200 */
.L_x_2453:
[----:B------:R-:W-:Y:S01]  /*3080*/  IMAD.SHL.U32 R0, R0, 0x200000, RZ ;  /* 0x0020000000007824 */ /* 0x000fe200078e00ff */
[----:B------:R-:W-:-:S04]  /*3090*/  LEA R3, R3, 0x37800000, 0x17 ;  /* 0x3780000003037811 */ /* 0x000fc800078eb8ff */
[----:B------:R-:W-:-:S07]  /*30a0*/  LOP3.LUT R0, R3, R0, R7, 0xfe, !PT ;  /* 0x0000000003007212 */ /* 0x000fce00078efe07 */
.L_x_2452:
[----:B------:R-:W-:Y:S05]  /*30b0*/  BSYNC.RECONVERGENT B0 ;  /* 0x0000000000007941 */ /* 0x000fea0003800200 */
.L_x_2451:
[----:B------:R-:W-:-:S04]  /*30c0*/  F2FP.BF16.F32.PACK_AB R0, RZ, R0 ;  /* 0x00000000ff00723e */ /* 0x000fc800000010ff */
[----:B------:R-:W-:Y:S01]  /*30d0*/  PRMT R18, R0, 0x7610, R18 ;  /* 0x0000761000127816 */ /* 0x000fe20000000012 */
[----:B------:R-:W-:Y:S06]  /*30e0*/  BRA `(.L_x_2432) ;  /* 0x0000000000b47947 */ /* 0x000fec0003800000 */
.L_x_2444:
        /* <DEDUP_REMOVED lines=14> */
.L_x_2458:
[----:B------:R-:W-:Y:S05]  /*31d0*/  BSYNC.RECONVERGENT B0 ;  /* 0x0000000000007941 */ /* 0x000fea0003800200 */
.L_x_2457:
[----:B------:R-:W-:-:S04]  /*31e0*/  F2FP.BF16.F32.PACK_AB R0, RZ, R0 ;  /* 0x00000000ff00723e */ /* 0x000fc800000010ff */
[----:B------:R-:W-:Y:S01]  /*31f0*/  PRMT R18, R0, 0x7610, R18 ;  /* 0x0000761000127816 */ /* 0x000fe20000000012 */
[----:B------:R-:W-:Y:S06]  /*3200*/  BRA `(.L_x_2432) ;  /* 0x00000000006c7947 */ /* 0x000fec0003800000 */
.L_x_2431:
        /* <DEDUP_REMOVED lines=16> */
.L_x_2459:
[----:B------:R-:W-:Y:S01]  /*3310*/  PRMT R18, RZ, 0x7610, R18 ;  /* 0x00007610ff127816 */ /* 0x000fe20000000012 */
[----:B------:R-:W-:Y:S06]  /*3320*/  BRA `(.L_x_2432) ;  /* 0x0000000000247947 */ /* 0x000fec0003800000 */
.L_x_2456:
[----:B------:R-:W2:Y:S02]  /*3330*/  LDG.E.64 R4, desc[UR36][R4.64] ;  /* 0x0000002404047981 */ /* 0x000ea4000c1e1b00 */
[----:B--2---:R-:W0:Y:S02]  /*3340*/  I2F.U64 R0, R4 ;  /* 0x0000000400007312 */ /* 0x004e240000301000 */
[----:B0-----:R-:W-:-:S04]  /*3350*/  F2FP.BF16.F32.PACK_AB R0, RZ, R0 ;  /* 0x00000000ff00723e */ /* 0x001fc800000010ff */
[----:B------:R-:W-:Y:S01]  /*3360*/  PRMT R18, R0, 0x7610, R18 ;  /* 0x0000761000127816 */ /* 0x000fe20000000012 */
[----:B------:R-:W-:Y:S06]  /*3370*/  BRA `(.L_x_2432) ;  /* 0x0000000000107947 */ /* 0x000fec0003800000 */
.L_x_2455:
[----:B------:R-:W2:Y:S02]  /*3380*/  LDG.E R4, desc[UR36][R4.64] ;  /* 0x0000002404047981 */ /* 0x000ea4000c1e1900 */
[----:B--2---:R-:W-:-:S04]  /*3390*/  I2FP.F32.U32 R0, R4 ;  /* 0x0000000400007245 */ /* 0x004fc80000201000 */
[----:B------:R-:W-:-:S04]  /*33a0*/  F2FP.BF16.F32.PACK_AB R0, RZ, R0 ;  /* 0x00000000ff00723e */ /* 0x000fc800000010ff */
[----:B------:R-:W-:-:S07]  /*33b0*/  PRMT R18, R0, 0x7610, R18 ;  /* 0x0000761000127816 */ /* 0x000fce0000000012 */
.L_x_2432:
[----:B------:R-:W-:-:S07]  /*33c0*/  VIADD R23, R23, 0x80 ;  /* 0x0000008017177836 */ /* 0x000fce0000000000 */
.L_x_2426:
[----:B------:R-:W-:Y:S05]  /*33d0*/  BSYNC.RECONVERGENT B6 ;  /* 0x0000000000067941 */ /* 0x000fea0003800200 */
.L_x_2425:
        /* <DEDUP_REMOVED lines=25> */
.L_x_2465:
[----:B------:R-:W2:Y:S02]  /*3570*/  LDG.E.U8 R4, desc[UR36][R4.64] ;  /* 0x0000002404047981 */ /* 0x000ea4000c1e1100 */
[----:B--2---:R-:W-:-:S04]  /*3580*/  I2FP.F32.U32 R0, R4 ;  /* 0x0000000400007245 */ /* 0x004fc80000201000 */
[----:B------:R-:W-:Y:S01]  /*3590*/  F2FP.BF16.F32.PACK_AB R0, RZ, R0 ;  /* 0x00000000ff00723e */ /* 0x000fe200000010ff */
[----:B------:R-:W-:Y:S06]  /*35a0*/  BRA `(.L_x_2461) ;  /* 0x0000000c00887947 */ /* 0x000fec0003800000 */
.L_x_2464:
        /* <DEDUP_REMOVED lines=10> */
.L_x_2468:
[----:B------:R-:W2:Y:S02]  /*3650*/  LDG.E R4, desc[UR36][R4.64] ;  /* 0x0000002404047981 */ /* 0x000ea4000c1e1900 */
[----:B--2---:R-:W-:-:S04]  /*3660*/  I2FP.F32.S32 R0, R4 ;  /* 0x0000000400007245 */ /* 0x004fc80000201400 */
[----:B------:R-:W-:Y:S01]  /*3670*/  F2FP.BF16.F32.PACK_AB R0, RZ, R0 ;  /* 0x00000000ff00723e */ /* 0x000fe200000010ff */
[----:B------:R-:W-:Y:S06]  /*3680*/  BRA `(.L_x_2461) ;  /* 0x0000000c00507947 */ /* 0x000fec0003800000 */
.L_x_2467:
[----:B------:R-:W2:Y:S02]  /*3690*/  LDG.E.U16 R4, desc[UR36][R4.64] ;  /* 0x0000002404047981 */ /* 0x000ea4000c1e1500 */
[----:B--2---:R-:W0:Y:S02]  /*36a0*/  I2F.S16 R0, R4 ;  /* 0x0000000400007306 */ /* 0x004e240000101400 */
[----:B0-----:R-:W-:Y:S01]  /*36b0*/  F2FP.BF16.F32.PACK_AB R0, RZ, R0 ;  /* 0x00000000ff00723e */ /* 0x001fe200000010ff */
[----:B------:R-:W-:Y:S06]  /*36c0*/  BRA `(.L_x_2461) ;  /* 0x0000000c00407947 */ /* 0x000fec0003800000 */
.L_x_2463:
        /* <DEDUP_REMOVED lines=9> */
.L_x_2470:
[----:B------:R-:W2:Y:S02]  /*3760*/  LDG.E.U16 R0, desc[UR36][R4.64] ;  /* 0x0000002404007981 */ /* 0x000ea4000c1e1500 */
[----:B--2---:R-:W-:-:S05]  /*3770*/  HADD2.F32 R0, -RZ, R0.H0_H0 ;  /* 0x20000000ff007230 */ /* 0x004fca0000004100 */
[----:B------:R-:W-:Y:S01]  /*3780*/  F2FP.BF16.F32.PACK_AB R0, RZ, R0 ;  /* 0x00000000ff00723e */ /* 0x000fe200000010ff */
[----:B------:R-:W-:Y:S06]  /*3790*/  BRA `(.L_x_2461) ;  /* 0x0000000c000c7947 */ /* 0x000fec0003800000 */
.L_x_2469:
        /* <DEDUP_REMOVED lines=9> */
.L_x_2472:
[----:B------:R-:W2:Y:S02]  /*3830*/  LDG.E.U16 R4, desc[UR36][R4.64] ;  /* 0x0000002404047981 */ /* 0x000ea4000c1e1500 */
[----:B--2---:R-:W-:-:S05]  /*3840*/  HADD2.F32 R0, -RZ, R4.H0_H0 ;  /* 0x20000004ff007230 */ /* 0x004fca0000004100 */
[----:B------:R-:W-:Y:S01]  /*3850*/  F2FP.BF16.F32.PACK_AB R0, RZ, R0 ;  /* 0x00000000ff00723e */ /* 0x000fe200000010ff */
[----:B------:R-:W-:Y:S06]  /*3860*/  BRA `(.L_x_2461) ;  /* 0x0000000800d87947 */ /* 0x000fec0003800000 */
.L_x_2471:
        /* <DEDUP_REMOVED lines=8> */
.L_x_2462:
        /* <DEDUP_REMOVED lines=13> */
.L_x_2475:
        /* <DEDUP_REMOVED lines=8> */
.L_x_2474:
        /* <DEDUP_REMOVED lines=27> */
.L_x_2477:
        /* <DEDUP_REMOVED lines=14> */
.L_x_2476:
[----:B------:R1:W5:Y:S01]  /*3cd0*/  LDG.E.U16 R0, desc[UR36][R4.64] ;  /* 0x0000002404007981 */ /* 0x000362000c1e1500 */
[----:B------:R-:W-:Y:S05]  /*3ce0*/  BRA `(.L_x_2461) ;  /* 0x0000000400b87947 */ /* 0x000fea0003800000 */
.L_x_2473:
        /* <DEDUP_REMOVED lines=12> */
.L_x_2480:
        /* <DEDUP_REMOVED lines=21> */
.L_x_2484:
[----:B------:R-:W-:Y:S05]  /*3f00*/  BSYNC.RECONVERGENT B1 ;  /* 0x0000000000017941 */ /* 0x000fea0003800200 */
.L_x_2483:
[----:B------:R-:W-:Y:S01]  /*3f10*/  IMAD.SHL.U32 R0, R0, 0x100000, RZ ;  /* 0x0010000000007824 */ /* 0x000fe200078e00ff */
[----:B------:R-:W-:-:S04]  /*3f20*/  LEA R3, R3, 0x3b800000, 0x17 ;  /* 0x3b80000003037811 */ /* 0x000fc800078eb8ff */
[----:B------:R-:W-:-:S07]  /*3f30*/  LOP3.LUT R0, R3, R0, R7, 0xfe, !PT ;  /* 0x0000000003007212 */ /* 0x000fce00078efe07 */
.L_x_2482:
[----:B------:R-:W-:Y:S05]  /*3f40*/  BSYNC.RECONVERGENT B0 ;  /* 0x0000000000007941 */ /* 0x000fea0003800200 */
.L_x_2481:
[----:B------:R-:W-:Y:S01]  /*3f50*/  F2FP.BF16.F32.PACK_AB R0, RZ, R0 ;  /* 0x00000000ff00723e */ /* 0x000fe200000010ff */
[----:B------:R-:W-:Y:S06]  /*3f60*/  BRA `(.L_x_2461) ;  /* 0x0000000400187947 */ /* 0x000fec0003800000 */
.L_x_2479:
        /* <DEDUP_REMOVED lines=21> */
.L_x_2488:
[----:B------:R-:W-:Y:S05]  /*40c0*/  BSYNC.RECONVERGENT B1 ;  /* 0x0000000000017941 */ /* 0x000fea0003800200 */
.L_x_2487:
[----:B------:R-:W-:Y:S01]  /*40d0*/  IMAD.SHL.U32 R0, R0, 0x200000, RZ ;  /* 0x0020000000007824 */ /* 0x000fe200078e00ff */
[----:B------:R-:W-:-:S04]  /*40e0*/  LEA R3, R3, 0x37800000, 0x17 ;  /* 0x3780000003037811 */ /* 0x000fc800078eb8ff */
[----:B------:R-:W-:-:S07]  /*40f0*/  LOP3.LUT R0, R3, R0, R7, 0xfe, !PT ;  /* 0x0000000003007212 */ /* 0x000fce00078efe07 */
.L_x_2486:
[----:B------:R-:W-:Y:S05]  /*4100*/  BSYNC.RECONVERGENT B0 ;  /* 0x0000000000007941 */ /* 0x000fea0003800200 */
.L_x_2485:
[----:B------:R-:W-:Y:S01]  /*4110*/  F2FP.BF16.F32.PACK_AB R0, RZ, R0 ;  /* 0x00000000ff00723e */ /* 0x000fe200000010ff */
[----:B------:R-:W-:Y:S06]  /*4120*/  BRA `(.L_x_2461) ;  /* 0x0000000000a87947 */ /* 0x000fec0003800000 */
.L_x_2478:
        /* <DEDUP_REMOVED lines=14> */
.L_x_2492:
[----:B------:R-:W-:Y:S05]  /*4210*/  BSYNC.RECONVERGENT B0 ;  /* 0x0000000000007941 */ /* 0x000fea0003800200 */
.L_x_2491:
[----:B------:R-:W-:Y:S01]  /*4220*/  F2FP.BF16.F32.PACK_AB R0, RZ, R0 ;  /* 0x00000000ff00723e */ /* 0x000fe200000010ff */
[----:B------:R-:W-:Y:S06]  /*4230*/  BRA `(.L_x_2461) ;  /* 0x0000000000647947 */ /* 0x000fec0003800000 */
.L_x_2466:
        /* <DEDUP_REMOVED lines=16> */
.L_x_2493:
[----:B------:R-:W-:Y:S01]  /*4340*/  PRMT R0, RZ, 0x7610, R0 ;  /* 0x00007610ff007816 */ /* 0x000fe20000000000 */
[----:B------:R-:W-:Y:S06]  /*4350*/  BRA `(.L_x_2461) ;  /* 0x00000000001c7947 */ /* 0x000fec0003800000 */
.L_x_2490:
[----:B------:R-:W2:Y:S02]  /*4360*/  LDG.E.64 R4, desc[UR36][R4.64] ;  /* 0x0000002404047981 */ /* 0x000ea4000c1e1b00 */
[----:B--2---:R-:W0:Y:S02]  /*4370*/  I2F.U64 R0, R4 ;  /* 0x0000000400007312 */ /* 0x004e240000301000 */
[----:B0-----:R-:W-:Y:S01]  /*4380*/  F2FP.BF16.F32.PACK_AB R0, RZ, R0 ;  /* 0x00000000ff00723e */ /* 0x001fe200000010ff */
[----:B------:R-:W-:Y:S06]  /*4390*/  BRA `(.L_x_2461) ;  /* 0x00000000000c7947 */ /* 0x000fec0003800000 */
.L_x_2489:
[----:B------:R-:W2:Y:S02]  /*43a0*/  LDG.E R4, desc[UR36][R4.64] ;  /* 0x0000002404047981 */ /* 0x000ea4000c1e1900 */
[----:B--2---:R-:W-:-:S04]  /*43b0*/  I2FP.F32.U32 R0, R4 ;  /* 0x0000000400007245 */ /* 0x004fc80000201000 */
[----:B------:R-:W-:-:S07]  /*43c0*/  F2FP.BF16.F32.PACK_AB R0, RZ, R0 ;  /* 0x00000000ff00723e */ /* 0x000fce00000010ff */
.L_x_2461:
[----:B------:R-:W-:Y:S05]  /*43d0*/  BSYNC.RECONVERGENT B6 ;  /* 0x0000000000067941 */ /* 0x000fea0003800200 */
.L_x_2460:
[C---:B------:R-:W-:Y:S01]  /*43e0*/  VIADD R3, R25.reuse, 0x100 ;  /* 0x0000010019037836 */ /* 0x040fe20000000000 */
        /* <DEDUP_REMOVED lines=10> */
[----:B01----:R-:W-:Y:S02]  /*4490*/  @!P2 FMUL.FTZ R4, R18, R18 ;  /* 0x000000121204a220 */ /* 0x003fe40000410000 */
[----:B------:R0:W1:Y:S01]  /*44a0*/  @!P0 F2F.BF16.F32 R5, R3 ;  /* 0x0000000300058304 */ /* 0x0000620000202000 */
[----:B------:R-:W-:Y:S01]  /*44b0*/  @!P3 IMAD.U32 R6, R0, 0x10000, RZ ;  /* 0x000100000006b824 */ /* 0x000fe200078e00ff */
[----:B------:R-:W2:Y:S01]  /*44c0*/  LDC.U8 R18, c[0x0][0x3ac] ;  /* 0x0000eb00ff127b82 */ /* 0x000ea20000000000 */
[----:B------:R-:W-:Y:S02]  /*44d0*/  @!P1 IMAD.U32 R0, R19, 0x10000, RZ ;  /* 0x0001000013009824 */ /* 0x000fe400078e00ff */
[----:B------:R-:W-:-:S02]  /*44e0*/  @!P3 FMUL.FTZ R6, R6, R6 ;  /* 0x000000060606b220 */ /* 0x000fc40000410000 */
[----:B------:R-:W-:Y:S01]  /*44f0*/  @!P1 FMUL.FTZ R0, R0, R0 ;  /* 0x0000000000009220 */ /* 0x000fe20000410000 */
[----:B------:R0:W3:Y:S08]  /*4500*/  @!P2 F2F.BF16.F32 R17, R4 ;  /* 0x000000040011a304 */ /* 0x0000f00000202000 */
[----:B------:R0:W4:Y:S08]  /*4510*/  @!P3 F2F.BF16.F32 R19, R6 ;  /* 0x000000060013b304 */ /* 0x0001300000202000 */
[----:B------:R0:W0:Y:S01]  /*4520*/  @!P1 F2F.BF16.F32 R22, R0 ;  /* 0x0000000000169304 */ /* 0x0000220000202000 */
[----:B-1-3--:R-:W-:Y:S05]  /*4530*/  @P0 BRA `(.L_x_2495) ;  /* 0x0000001000300947 */ /* 0x00afea0003800000 */
[----:B------:R-:W1:Y:S01]  /*4540*/  LDCU UR4, c[0x0][0x3b0] ;  /* 0x00007600ff0477ac */ /* 0x000e620008000800 */
[----:B------:R-:W3:Y:S01]  /*4550*/  LDC.64 R8, c[0x0][0x390] ;  /* 0x0000e400ff087b82 */ /* 0x000ee20000000a00 */
[----:B0-----:R-:W-:Y:S01]  /*4560*/  IMAD R0, R2, 0x200, R25 ;  /* 0x0000020002007824 */ /* 0x001fe200078e0219 */
[----:B--2---:R-:W-:-:S03]  /*4570*/  PRMT R4, R18, 0x9910, RZ ;  /* 0x0000991012047816 */ /* 0x004fc600000000ff */
[----:B-1----:R-:W-:Y:S02]  /*4580*/  IMAD R3, R0, UR4, RZ ;  /* 0x0000000400037c24 */ /* 0x002fe4000f8e02ff */
[----:B------:R-:W-:-:S05]  /*4590*/  IMAD.MOV.U32 R0, RZ, RZ, R4 ;  /* 0x000000ffff007224 */ /* 0x000fca00078e0004 */
[----:B------:R-:W-:Y:S02]  /*45a0*/  ISETP.GT.AND P0, PT, R0, 0x9, PT ;  /* 0x000000090000780c */ /* 0x000fe40003f04270 */
[----:B---3--:R-:W-:-:S05]  /*45b0*/  IADD3 R8, P1, PT, R3, R8, RZ ;  /* 0x0000000803087210 */ /* 0x008fca0007f3e0ff */
        /* <DEDUP_REMOVED lines=15> */
.L_x_2499:
[----:B------:R-:W-:Y:S02]  /*46b0*/  IMAD.U32 R5, R5, 0x10000, RZ ;  /* 0x0001000005057824 */ /* 0x000fe400078e00ff */
[----:B------:R-:W-:-:S04]  /*46c0*/  IMAD.MOV.U32 R25, RZ, RZ, R23 ;  /* 0x000000ffff197224 */ /* 0x000fc800078e0017 */
[----:B------:R-:W0:Y:S02]  /*46d0*/  F2I.S64.TRUNC R4, R5 ;  /* 0x0000000500047311 */ /* 0x000e24000020d900 */
[----:B0-----:R0:W-:Y:S01]  /*46e0*/  STG.E.U8 desc[UR36][R8.64], R4 ;  /* 0x0000000408007986 */ /* 0x0011e2000c101124 */
[----:B------:R-:W-:Y:S05]  /*46f0*/  BRA `(.L_x_2495) ;  /* 0x0000000c00c07947 */ /* 0x000fea0003800000 */
.L_x_2498:
        /* <DEDUP_REMOVED lines=11> */
.L_x_2502:
[----:B------:R-:W-:Y:S02]  /*47b0*/  IMAD.U32 R5, R5, 0x10000, RZ ;  /* 0x0001000005057824 */ /* 0x000fe400078e00ff */
[----:B------:R-:W-:-:S04]  /*47c0*/  IMAD.MOV.U32 R25, RZ, RZ, R23 ;  /* 0x000000ffff197224 */ /* 0x000fc800078e0017 */
[----:B------:R-:W0:Y:S02]  /*47d0*/  F2I.FTZ.TRUNC.NTZ R5, R5 ;  /* 0x0000000500057305 */ /* 0x000e24000021f100 */
[----:B0-----:R0:W-:Y:S01]  /*47e0*/  STG.E desc[UR36][R8.64], R5 ;  /* 0x0000000508007986 */ /* 0x0011e2000c101924 */
[----:B------:R-:W-:Y:S05]  /*47f0*/  BRA `(.L_x_2495) ;  /* 0x0000000c00807947 */ /* 0x000fea0003800000 */
.L_x_2501:
[----:B------:R-:W-:Y:S02]  /*4800*/  IMAD.U32 R5, R5, 0x10000, RZ ;  /* 0x0001000005057824 */ /* 0x000fe400078e00ff */
[----:B------:R-:W-:-:S04]  /*4810*/  IMAD.MOV.U32 R25, RZ, RZ, R23 ;  /* 0x000000ffff197224 */ /* 0x000fc800078e0017 */
[----:B------:R-:W0:Y:S02]  /*4820*/  F2I.FTZ.TRUNC.NTZ R5, R5 ;  /* 0x0000000500057305 */ /* 0x000e24000021f100 */
[----:B0-----:R0:W-:Y:S01]  /*4830*/  STG.E.U16 desc[UR36][R8.64], R5 ;  /* 0x0000000508007986 */ /* 0x0011e2000c101524 */
[----:B------:R-:W-:Y:S05]  /*4840*/  BRA `(.L_x_2495) ;  /* 0x0000000c006c7947 */ /* 0x000fea0003800000 */
.L_x_2497:
        /* <DEDUP_REMOVED lines=10> */
.L_x_2504:
[----:B------:R-:W-:Y:S02]  /*48f0*/  IMAD.U32 R0, R5, 0x10000, RZ ;  /* 0x0001000005007824 */ /* 0x000fe400078e00ff */
[----:B------:R-:W-:-:S03]  /*4900*/  IMAD.MOV.U32 R25, RZ, RZ, R23 ;  /* 0x000000ffff197224 */ /* 0x000fc600078e0017 */
[----:B------:R-:W-:-:S05]  /*4910*/  F2FP.F16.F32.PACK_AB R0, RZ, R0 ;  /* 0x00000000ff00723e */ /* 0x000fca00000000ff */
[----:B------:R0:W-:Y:S01]  /*4920*/  STG.E.U16 desc[UR36][R8.64], R0 ;  /* 0x0000000008007986 */ /* 0x0001e2000c101524 */
[----:B------:R-:W-:Y:S05]  /*4930*/  BRA `(.L_x_2495) ;  /* 0x0000000c00307947 */ /* 0x000fea0003800000 */
.L_x_2503:
        /* <DEDUP_REMOVED lines=11> */
.L_x_2506:
[----:B------:R-:W-:Y:S02]  /*49f0*/  IMAD.U32 R5, R5, 0x10000, RZ ;  /* 0x0001000005057824 */ /* 0x000fe400078e00ff */
[----:B------:R-:W-:-:S03]  /*4a00*/  IMAD.MOV.U32 R25, RZ, RZ, R23 ;  /* 0x000000ffff197224 */ /* 0x000fc600078e0017 */
[----:B------:R-:W-:-:S04]  /*4a10*/  F2FP.F16.F32.PACK_AB R3, RZ, R5 ;  /* 0x00000005ff03723e */ /* 0x000fc800000000ff */
[----:B------:R-:W-:-:S05]  /*4a20*/  PRMT R3, R3, 0x5410, RZ ;  /* 0x0000541003037816 */ /* 0x000fca00000000ff */
[----:B------:R0:W-:Y:S01]  /*4a30*/  STG.E desc[UR36][R8.64], R3 ;  /* 0x0000000308007986 */ /* 0x0001e2000c101924 */
[----:B------:R-:W-:Y:S05]  /*4a40*/  BRA `(.L_x_2495) ;  /* 0x0000000800ec7947 */ /* 0x000fea0003800000 */
.L_x_2505:
[----:B------:R-:W-:Y:S02]  /*4a50*/  IMAD.U32 R4, R5, 0x10000, RZ ;  /* 0x0001000005047824 */ /* 0x000fe400078e00ff */
[----:B------:R-:W-:Y:S02]  /*4a60*/  IMAD.MOV.U32 R25, RZ, RZ, R23 ;  /* 0x000000ffff197224 */ /* 0x000fe400078e0017 */
[----:B------:R-:W-:-:S06]  /*4a70*/  FMUL.FTZ R4, R4, 1 ;  /* 0x3f80000004047820 */ /* 0x000fcc0000410000 */
[----:B------:R-:W0:Y:S02]  /*4a80*/  F2F.F64.F32 R4, R4 ;  /* 0x0000000400047310 */ /* 0x000e240000201800 */
[----:B0-----:R0:W-:Y:S01]  /*4a90*/  STG.E.64 desc[UR36][R8.64], R4 ;  /* 0x0000000408007986 */ /* 0x0011e2000c101b24 */
[----:B------:R-:W-:Y:S05]  /*4aa0*/  BRA `(.L_x_2495) ;  /* 0x0000000800d47947 */ /* 0x000fea0003800000 */
.L_x_2496:
        /* <DEDUP_REMOVED lines=14> */
.L_x_2509:
[----:B------:R-:W-:Y:S01]  /*4b90*/  IMAD.U32 R5, R5, 0x10000, RZ ;  /* 0x0001000005057824 */ /* 0x000fe200078e00ff */
[----:B------:R-:W-:Y:S01]  /*4ba0*/  CS2R R6, SRZ ;  /* 0x0000000000067805 */ /* 0x000fe2000001ff00 */
[----:B------:R-:W-:Y:S02]  /*4bb0*/  IMAD.MOV.U32 R25, RZ, RZ, R23 ;  /* 0x000000ffff197224 */ /* 0x000fe400078e0017 */
[----:B------:R-:W-:-:S06]  /*4bc0*/  FMUL.FTZ R5, R5, 1 ;  /* 0x3f80000005057820 */ /* 0x000fcc0000410000 */
[----:B------:R-:W0:Y:S02]  /*4bd0*/  F2F.F64.F32 R4, R5 ;  /* 0x0000000500047310 */ /* 0x000e240000201800 */
[----:B0-----:R0:W-:Y:S01]  /*4be0*/  STG.E.128 desc[UR36][R8.64], R4 ;  /* 0x0000000408007986 */ /* 0x0011e2000c101d24 */
[----:B------:R-:W-:Y:S05]  /*4bf0*/  BRA `(.L_x_2495) ;  /* 0x0000000800807947 */ /* 0x000fea0003800000 */
.L_x_2508:
        /* <DEDUP_REMOVED lines=19> */
.L_x_2513:
[----:B------:R-:W-:Y:S05]  /*4d30*/  BSYNC.RECONVERGENT B0 ;  /* 0x0000000000007941 */ /* 0x000fea0003800200 */
.L_x_2512:
[----:B------:R-:W-:Y:S01]  /*4d40*/  LOP3.LUT R5, R0, 0x80, R5, 0xf8, !PT ;  /* 0x0000008000057812 */ /* 0x000fe200078ef805 */
[----:B------:R-:W-:-:S04]  /*4d50*/  IMAD.MOV.U32 R25, RZ, RZ, R23 ;  /* 0x000000ffff197224 */ /* 0x000fc800078e0017 */
[----:B------:R0:W-:Y:S01]  /*4d60*/  STG.E.U8 desc[UR36][R8.64], R5 ;  /* 0x0000000508007986 */ /* 0x0001e2000c101124 */
[----:B------:R-:W-:Y:S05]  /*4d70*/  BRA `(.L_x_2495) ;  /* 0x0000000800207947 */ /* 0x000fea0003800000 */
.L_x_2511:
        /* <DEDUP_REMOVED lines=15> */
.L_x_2515:
[----:B------:R-:W-:Y:S05]  /*4e70*/  BSYNC.RECONVERGENT B0 ;  /* 0x0000000000007941 */ /* 0x000fea0003800200 */
.L_x_2514:
[----:B------:R-:W-:Y:S01]  /*4e80*/  LOP3.LUT R5, R0, 0x80, R5, 0xf8, !PT ;  /* 0x0000008000057812 */ /* 0x000fe200078ef805 */
[----:B------:R-:W-:-:S04]  /*4e90*/  IMAD.MOV.U32 R25, RZ, RZ, R23 ;  /* 0x000000ffff197224 */ /* 0x000fc800078e0017 */
[----:B------:R3:W-:Y:S01]  /*4ea0*/  STG.E.U8 desc[UR36][R8.64], R5 ;  /* 0x0000000508007986 */ /* 0x0007e2000c101124 */
[----:B------:R-:W-:Y:S05]  /*4eb0*/  BRA `(.L_x_2495) ;  /* 0x0000000400d07947 */ /* 0x000fea0003800000 */
.L_x_2510:
[----:B------:R1:W-:Y:S01]  /*4ec0*/  STG.E.U16 desc[UR36][R8.64], R5 ;  /* 0x0000000508007986 */ /* 0x0003e2000c101524 */
[----:B------:R-:W-:Y:S01]  /*4ed0*/  IMAD.MOV.U32 R25, RZ, RZ, R23 ;  /* 0x000000ffff197224 */ /* 0x000fe200078e0017 */
[----:B------:R-:W-:Y:S06]  /*4ee0*/  BRA `(.L_x_2495) ;  /* 0x0000000400c47947 */ /* 0x000fec0003800000 */
.L_x_2507:
        /* <DEDUP_REMOVED lines=13> */
.L_x_2518:
        /* <DEDUP_REMOVED lines=13> */
.L_x_2521:
[----:B------:R-:W-:-:S04]  /*5090*/  SHF.R.U32.HI R0, RZ, 0x14, R3 ;  /* 0x00000014ff007819 */ /* 0x000fc80000011603 */
[----:B------:R-:W-:-:S04]  /*50a0*/  LOP3.LUT R0, R0, 0x1, RZ, 0xc0, !PT ;  /* 0x0000000100007812 */ /* 0x000fc800078ec0ff */
[----:B------:R-:W-:-:S04]  /*50b0*/  IADD3 R0, PT, PT, R3, 0x487ffff, R0 ;  /* 0x0487ffff03007810 */ /* 0x000fc80007ffe000 */
[----:B------:R-:W-:-:S04]  /*50c0*/  SHF.R.U32.HI R0, RZ, 0x14, R0 ;  /* 0x00000014ff007819 */ /* 0x000fc80000011600 */
[----:B------:R-:W-:-:S07]  /*50d0*/  LOP3.LUT R0, R0, 0xff, RZ, 0xc0, !PT ;  /* 0x000000ff00007812 */ /* 0x000fce00078ec0ff */
.L_x_2522:
[----:B------:R-:W-:-:S04]  /*50e0*/  SHF.R.U32.HI R3, RZ, 0x18, R3 ;  /* 0x00000018ff037819 */ /* 0x000fc80000011603 */
[----:B------:R-:W-:-:S04]  /*50f0*/  LOP3.LUT R0, R0, 0x80, R3, 0xf8, !PT ;  /* 0x0000008000007812 */ /* 0x000fc800078ef803 */
[----:B------:R-:W-:-:S07]  /*5100*/  PRMT R4, R0, 0x7610, R4 ;  /* 0x0000761000047816 */ /* 0x000fce0000000004 */
.L_x_2520:
[----:B------:R-:W-:Y:S05]  /*5110*/  BSYNC.RECONVERGENT B0 ;  /* 0x0000000000007941 */ /* 0x000fea0003800200 */
.L_x_2519:
[----:B------:R0:W-:Y:S01]  /*5120*/  STG.E.U8 desc[UR36][R8.64], R4 ;  /* 0x0000000408007986 */ /* 0x0001e2000c101124 */
[----:B------:R-:W-:Y:S01]  /*5130*/  IMAD.MOV.U32 R25, RZ, RZ, R23 ;  /* 0x000000ffff197224 */ /* 0x000fe200078e0017 */
[----:B------:R-:W-:Y:S06]  /*5140*/  BRA `(.L_x_2495) ;  /* 0x00000004002c7947 */ /* 0x000fec0003800000 */
.L_x_2517:
        /* <DEDUP_REMOVED lines=13> */
.L_x_2525:
[----:B------:R-:W-:-:S04]  /*5220*/  SHF.R.U32.HI R0, RZ, 0x15, R3 ;  /* 0x00000015ff007819 */ /* 0x000fc80000011603 */
[----:B------:R-:W-:-:S04]  /*5230*/  LOP3.LUT R0, R0, 0x1, RZ, 0xc0, !PT ;  /* 0x0000000100007812 */ /* 0x000fc800078ec0ff */
[----:B------:R-:W-:-:S04]  /*5240*/  IADD3 R0, PT, PT, R3, 0x88fffff, R0 ;  /* 0x088fffff03007810 */ /* 0x000fc80007ffe000 */
[----:B------:R-:W-:-:S04]  /*5250*/  SHF.R.U32.HI R0, RZ, 0x15, R0 ;  /* 0x00000015ff007819 */ /* 0x000fc80000011600 */
[----:B------:R-:W-:-:S07]  /*5260*/  LOP3.LUT R0, R0, 0xff, RZ, 0xc0, !PT ;  /* 0x000000ff00007812 */ /* 0x000fce00078ec0ff */
.L_x_2526:
[----:B------:R-:W-:-:S04]  /*5270*/  SHF.R.U32.HI R3, RZ, 0x18, R3 ;  /* 0x00000018ff037819 */ /* 0x000fc80000011603 */
[----:B------:R-:W-:-:S04]  /*5280*/  LOP3.LUT R0, R0, 0x80, R3, 0xf8, !PT ;  /* 0x0000008000007812 */ /* 0x000fc800078ef803 */
[----:B------:R-:W-:-:S07]  /*5290*/  PRMT R4, R0, 0x7610, R4 ;  /* 0x0000761000047816 */ /* 0x000fce0000000004 */
.L_x_2524:
[----:B------:R-:W-:Y:S05]  /*52a0*/  BSYNC.RECONVERGENT B0 ;  /* 0x0000000000007941 */ /* 0x000fea0003800200 */
.L_x_2523:
[----:B------:R0:W-:Y:S01]  /*52b0*/  STG.E.U8 desc[UR36][R8.64], R4 ;  /* 0x0000000408007986 */ /* 0x0001e2000c101124 */
[----:B------:R-:W-:Y:S01]  /*52c0*/  IMAD.MOV.U32 R25, RZ, RZ, R23 ;  /* 0x000000ffff197224 */ /* 0x000fe200078e0017 */
[----:B------:R-:W-:Y:S06]  /*52d0*/  BRA `(.L_x_2495) ;  /* 0x0000000000c87947 */ /* 0x000fec0003800000 */
.L_x_2516:
[----:B------:R-:W-:-:S13]  /*52e0*/  ISETP.NE.AND P0, PT, R0, 0x1c, PT ;  /* 0x0000001c0000780c */ /* 0x000fda0003f05270 */
[----:B------:R-:W-:Y:S05]  /*52f0*/  @!P0 BRA `(.L_x_2527) ;  /* 0x0000000000b08947 */ /* 0x000fea0003800000 */
[----:B------:R-:W-:-:S13]  /*5300*/  ISETP.NE.AND P0, PT, R0, 0x1d, PT ;  /* 0x0000001d0000780c */ /* 0x000fda0003f05270 */
[----:B------:R-:W-:Y:S05]  /*5310*/  @!P0 BRA `(.L_x_2528) ;  /* 0x0000000000948947 */ /* 0x000fea0003800000 */
[----:B------:R-:W-:-:S13]  /*5320*/  ISETP.NE.AND P0, PT, R0, 0x2c, PT ;  /* 0x0000002c0000780c */ /* 0x000fda0003f05270 */
[----:B------:R-:W-:Y:S05]  /*5330*/  @!P0 BRA `(.L_x_2529) ;  /* 0x0000000000488947 */ /* 0x000fea0003800000 */
.L_x_2500:
        /* <DEDUP_REMOVED lines=16> */
.L_x_2530:
[----:B------:R-:W-:Y:S01]  /*5440*/  IMAD.MOV.U32 R25, RZ, RZ, R23 ;  /* 0x000000ffff197224 */ /* 0x000fe200078e0017 */
[----:B------:R-:W-:Y:S06]  /*5450*/  BRA `(.L_x_2495) ;  /* 0x0000000000687947 */ /* 0x000fec0003800000 */
.L_x_2529:
        /* <DEDUP_REMOVED lines=17> */
.L_x_2528:
[----:B------:R-:W-:Y:S02]  /*5570*/  IMAD.U32 R5, R5, 0x10000, RZ ;  /* 0x0001000005057824 */ /* 0x000fe400078e00ff */
[----:B------:R-:W-:-:S04]  /*5580*/  IMAD.MOV.U32 R25, RZ, RZ, R23 ;  /* 0x000000ffff197224 */ /* 0x000fc800078e0017 */
[----:B------:R-:W0:Y:S02]  /*5590*/  F2I.U64.TRUNC R4, R5 ;  /* 0x0000000500047311 */ /* 0x000e24000020d800 */
[----:B0-----:R0:W-:Y:S01]  /*55a0*/  STG.E.64 desc[UR36][R8.64], R4 ;  /* 0x0000000408007986 */ /* 0x0011e2000c101b24 */
[----:B------:R-:W-:Y:S05]  /*55b0*/  BRA `(.L_x_2495) ;  /* 0x0000000000107947 */ /* 0x000fea0003800000 */
.L_x_2527:
[----:B------:R-:W-:Y:S02]  /*55c0*/  IMAD.U32 R5, R5, 0x10000, RZ ;  /* 0x0001000005057824 */ /* 0x000fe400078e00ff */
[----:B------:R-:W-:-:S04]  /*55d0*/  IMAD.MOV.U32 R25, RZ, RZ, R23 ;  /* 0x000000ffff197224 */ /* 0x000fc800078e0017 */
[----:B------:R-:W0:Y:S02]  /*55e0*/  F2I.FTZ.U32.TRUNC.NTZ R5, R5 ;  /* 0x0000000500057305 */ /* 0x000e24000021f000 */
[----:B0-----:R0:W-:Y:S02]  /*55f0*/  STG.E desc[UR36][R8.64], R5 ;  /* 0x0000000508007986 */ /* 0x0011e4000c101924 */
.L_x_2495:
[----:B------:R-:W-:Y:S05]  /*5600*/  BSYNC.RECONVERGENT B6 ;  /* 0x0000000000067941 */ /* 0x000fea0003800200 */
.L_x_2494:
[----:B------:R-:W-:Y:S01]  /*5610*/  ISETP.GE.AND P0, PT, R25, R16, PT ;  /* 0x000000101900720c */ /* 0x000fe20003f06270 */
[----:B------:R-:W-:-:S12]  /*5620*/  BSSY.RECONVERGENT B6, `(.L_x_2531) ;  /* 0x00001f0000067945 */ /* 0x000fd80003800200 */
[----:B------:R-:W-:Y:S05]  /*5630*/  @P0 BRA `(.L_x_2532) ;  /* 0x0000001c00b80947 */ /* 0x000fea0003800000 */
[----:B------:R-:W5:Y:S01]  /*5640*/  LDCU UR4, c[0x0][0x3b0] ;  /* 0x00007600ff0477ac */ /* 0x000f620008000800 */
[----:B01-3--:R-:W0:Y:S01]  /*5650*/  LDC.64 R8, c[0x0][0x390] ;  /* 0x0000e400ff087b82 */ /* 0x00be220000000a00 */
[----:B------:R-:W-:Y:S01]  /*5660*/  IMAD R0, R2, 0x200, R25 ;  /* 0x0000020002007824 */ /* 0x000fe200078e0219 */
[----:B--2---:R-:W-:-:S03]  /*5670*/  PRMT R4, R18, 0x9910, RZ ;  /* 0x0000991012047816 */ /* 0x004fc600000000ff */
        /* <DEDUP_REMOVED lines=18> */
.L_x_2536:
[----:B------:R-:W-:-:S06]  /*57a0*/  IMAD.U32 R5, R22, 0x10000, RZ ;  /* 0x0001000016057824 */ /* 0x000fcc00078e00ff */
[----:B------:R-:W0:Y:S02]  /*57b0*/  F2I.S64.TRUNC R4, R5 ;  /* 0x0000000500047311 */ /* 0x000e24000020d900 */
[----:B0-----:R0:W-:Y:S01]  /*57c0*/  STG.E.U8 desc[UR36][R8.64], R4 ;  /* 0x0000000408007986 */ /* 0x0011e2000c101124 */
[----:B------:R-:W-:Y:S05]  /*57d0*/  BRA `(.L_x_2538) ;  /* 0x0000000c006c7947 */ /* 0x000fea0003800000 */
.L_x_2535:
        /* <DEDUP_REMOVED lines=10> */
.L_x_2540:
[----:B------:R-:W-:-:S04]  /*5880*/  IMAD.U32 R22, R22, 0x10000, RZ ;  /* 0x0001000016167824 */ /* 0x000fc800078e00ff */
[----:B------:R-:W0:Y:S02]  /*5890*/  F2I.FTZ.TRUNC.NTZ R3, R22 ;  /* 0x0000001600037305 */ /* 0x000e24000021f100 */
[----:B0-----:R0:W-:Y:S01]  /*58a0*/  STG.E desc[UR36][R8.64], R3 ;  /* 0x0000000308007986 */ /* 0x0011e2000c101924 */
[----:B------:R-:W-:Y:S05]  /*58b0*/  BRA `(.L_x_2538) ;  /* 0x0000000c00347947 */ /* 0x000fea0003800000 */
.L_x_2539:
[----:B------:R-:W-:-:S04]  /*58c0*/  IMAD.U32 R22, R22, 0x10000, RZ ;  /* 0x0001000016167824 */ /* 0x000fc800078e00ff */
[----:B------:R-:W0:Y:S02]  /*58d0*/  F2I.FTZ.TRUNC.NTZ R3, R22 ;  /* 0x0000001600037305 */ /* 0x000e24000021f100 */
[----:B0-----:R0:W-:Y:S01]  /*58e0*/  STG.E.U16 desc[UR36][R8.64], R3 ;  /* 0x0000000308007986 */ /* 0x0011e2000c101524 */
[----:B------:R-:W-:Y:S05]  /*58f0*/  BRA `(.L_x_2538) ;  /* 0x0000000c00247947 */ /* 0x000fea0003800000 */
.L_x_2534:
        /* <DEDUP_REMOVED lines=9> */
.L_x_2542:
[----:B------:R-:W-:-:S05]  /*5990*/  IMAD.U32 R0, R22, 0x10000, RZ ;  /* 0x0001000016007824 */ /* 0x000fca00078e00ff */
[----:B------:R-:W-:-:S05]  /*59a0*/  F2FP.F16.F32.PACK_AB R0, RZ, R0 ;  /* 0x00000000ff00723e */ /* 0x000fca00000000ff */
[----:B------:R0:W-:Y:S01]  /*59b0*/  STG.E.U16 desc[UR36][R8.64], R0 ;  /* 0x0000000008007986 */ /* 0x0001e2000c101524 */
[----:B------:R-:W-:Y:S05]  /*59c0*/  BRA `(.L_x_2538) ;  /* 0x0000000800f07947 */ /* 0x000fea0003800000 */
.L_x_2541:
        /* <DEDUP_REMOVED lines=10> */
.L_x_2544:
[----:B------:R-:W-:-:S05]  /*5a70*/  IMAD.U32 R22, R22, 0x10000, RZ ;  /* 0x0001000016167824 */ /* 0x000fca00078e00ff */
[----:B------:R-:W-:-:S04]  /*5a80*/  F2FP.F16.F32.PACK_AB R3, RZ, R22 ;  /* 0x00000016ff03723e */ /* 0x000fc800000000ff */
[----:B------:R-:W-:-:S05]  /*5a90*/  PRMT R3, R3, 0x5410, RZ ;  /* 0x0000541003037816 */ /* 0x000fca00000000ff */
[----:B------:R0:W-:Y:S01]  /*5aa0*/  STG.E desc[UR36][R8.64], R3 ;  /* 0x0000000308007986 */ /* 0x0001e2000c101924 */
[----:B------:R-:W-:Y:S05]  /*5ab0*/  BRA `(.L_x_2538) ;  /* 0x0000000800b47947 */ /* 0x000fea0003800000 */
.L_x_2543:
[----:B------:R-:W-:-:S04]  /*5ac0*/  IMAD.U32 R4, R22, 0x10000, RZ ;  /* 0x0001000016047824 */ /* 0x000fc800078e00ff */
[----:B------:R-:W-:-:S06]  /*5ad0*/  FMUL.FTZ R4, R4, 1 ;  /* 0x3f80000004047820 */ /* 0x000fcc0000410000 */
[----:B------:R-:W0:Y:S02]  /*5ae0*/  F2F.F64.F32 R4, R4 ;  /* 0x0000000400047310 */ /* 0x000e240000201800 */
[----:B0-----:R0:W-:Y:S01]  /*5af0*/  STG.E.64 desc[UR36][R8.64], R4 ;  /* 0x0000000408007986 */ /* 0x0011e2000c101b24 */
[----:B------:R-:W-:Y:S05]  /*5b00*/  BRA `(.L_x_2538) ;  /* 0x0000000800a07947 */ /* 0x000fea0003800000 */
.L_x_2533:
        /* <DEDUP_REMOVED lines=14> */
.L_x_2548:
        /* <DEDUP_REMOVED lines=17> */
.L_x_2551:
[----:B------:R-:W-:-:S04]  /*5d00*/  SHF.R.U32.HI R3, RZ, 0x18, R5 ;  /* 0x00000018ff037819 */ /* 0x000fc80000011605 */
[----:B------:R-:W-:-:S04]  /*5d10*/  LOP3.LUT R0, R0, 0x80, R3, 0xf8, !PT ;  /* 0x0000008000007812 */ /* 0x000fc800078ef803 */
[----:B------:R-:W-:-:S07]  /*5d20*/  PRMT R4, R0, 0x7610, R4 ;  /* 0x0000761000047816 */ /* 0x000fce0000000004 */
.L_x_2550:
[----:B------:R-:W-:Y:S05]  /*5d30*/  BSYNC.RECONVERGENT B0 ;  /* 0x0000000000007941 */ /* 0x000fea0003800200 */
.L_x_2549:
[----:B------:R0:W-:Y:S01]  /*5d40*/  STG.E.U8 desc[UR36][R8.64], R4 ;  /* 0x0000000408007986 */ /* 0x0001e2000c101124 */
[----:B------:R-:W-:Y:S05]  /*5d50*/  BRA `(.L_x_2538) ;  /* 0x00000008000c7947 */ /* 0x000fea0003800000 */
.L_x_2547:
        /* <DEDUP_REMOVED lines=17> */
.L_x_2554:
[----:B------:R-:W-:-:S04]  /*5e70*/  SHF.R.U32.HI R3, RZ, 0x18, R5 ;  /* 0x00000018ff037819 */ /* 0x000fc80000011605 */
[----:B------:R-:W-:-:S04]  /*5e80*/  LOP3.LUT R0, R0, 0x80, R3, 0xf8, !PT ;  /* 0x0000008000007812 */ /* 0x000fc800078ef803 */
[----:B------:R-:W-:-:S07]  /*5e90*/  PRMT R4, R0, 0x7610, R4 ;  /* 0x0000761000047816 */ /* 0x000fce0000000004 */
.L_x_2553:
[----:B------:R-:W-:Y:S05]  /*5ea0*/  BSYNC.RECONVERGENT B0 ;  /* 0x0000000000007941 */ /* 0x000fea0003800200 */
.L_x_2552:
[----:B------:R0:W-:Y:S01]  /*5eb0*/  STG.E.U8 desc[UR36][R8.64], R4 ;  /* 0x0000000408007986 */ /* 0x0001e2000c101124 */
[----:B------:R-:W-:Y:S05]  /*5ec0*/  BRA `(.L_x_2538) ;  /* 0x0000000400b07947 */ /* 0x000fea0003800000 */
.L_x_2546:
        /* <DEDUP_REMOVED lines=22> */
.L_x_2556:
[----:B------:R-:W-:-:S06]  /*6030*/  IMAD.U32 R4, R22, 0x10000, RZ ;  /* 0x0001000016047824 */ /* 0x000fcc00078e00ff */
[----:B------:R-:W0:Y:S02]  /*6040*/  F2I.U64.TRUNC R4, R4 ;  /* 0x0000000400047311 */ /* 0x000e24000020d800 */
[----:B0-----:R0:W-:Y:S01]  /*6050*/  STG.E.64 desc[UR36][R8.64], R4 ;  /* 0x0000000408007986 */ /* 0x0011e2000c101b24 */
[----:B------:R-:W-:Y:S05]  /*6060*/  BRA `(.L_x_2538) ;  /* 0x0000000400487947 */ /* 0x000fea0003800000 */
.L_x_2555:
[----:B------:R-:W-:-:S04]  /*6070*/  IMAD.U32 R22, R22, 0x10000, RZ ;  /* 0x0001000016167824 */ /* 0x000fc800078e00ff */
[----:B------:R-:W0:Y:S02]  /*6080*/  F2I.FTZ.U32.TRUNC.NTZ R3, R22 ;  /* 0x0000001600037305 */ /* 0x000e24000021f000 */
[----:B0-----:R0:W-:Y:S01]  /*6090*/  STG.E desc[UR36][R8.64], R3 ;  /* 0x0000000308007986 */ /* 0x0011e2000c101924 */
[----:B------:R-:W-:Y:S05]  /*60a0*/  BRA `(.L_x_2538) ;  /* 0x0000000400387947 */ /* 0x000fea0003800000 */
.L_x_2545:
        /* <DEDUP_REMOVED lines=11> */
.L_x_2558:
[----:B------:R-:W-:Y:S01]  /*6160*/  IMAD.U32 R22, R22, 0x10000, RZ ;  /* 0x0001000016167824 */ /* 0x000fe200078e00ff */
[----:B------:R-:W-:-:S03]  /*6170*/  CS2R R6, SRZ ;  /* 0x0000000000067805 */ /* 0x000fc6000001ff00 */
[----:B------:R-:W-:-:S06]  /*6180*/  FMUL.FTZ R4, R22, 1 ;  /* 0x3f80000016047820 */ /* 0x000fcc0000410000 */
[----:B------:R-:W0:Y:S02]  /*6190*/  F2F.F64.F32 R4, R4 ;  /* 0x0000000400047310 */ /* 0x000e240000201800 */
[----:B0-----:R0:W-:Y:S01]  /*61a0*/  STG.E.128 desc[UR36][R8.64], R4 ;  /* 0x0000000408007986 */ /* 0x0011e2000c101d24 */
[----:B------:R-:W-:Y:S05]  /*61b0*/  BRA `(.L_x_2538) ;  /* 0x0000000000f47947 */ /* 0x000fea0003800000 */
.L_x_2557:
[----:B------:R-:W-:-:S13]  /*61c0*/  ISETP.NE.AND P0, PT, R0, 0xf, PT ;  /* 0x0000000f0000780c */ /* 0x000fda0003f05270 */
[----:B------:R-:W-:Y:S05]  /*61d0*/  @!P0 BRA `(.L_x_2559) ;  /* 0x0000000000e88947 */ /* 0x000fea0003800000 */
[----:B------:R-:W-:-:S13]  /*61e0*/  ISETP.NE.AND P0, PT, R0, 0x17, PT ;  /* 0x000000170000780c */ /* 0x000fda0003f05270 */
[----:B------:R-:W-:Y:S05]  /*61f0*/  @!P0 BRA `(.L_x_2560) ;  /* 0x0000000000908947 */ /* 0x000fea0003800000 */
[----:B------:R-:W-:-:S13]  /*6200*/  ISETP.NE.AND P0, PT, R0, 0x18, PT ;  /* 0x000000180000780c */ /* 0x000fda0003f05270 */
[----:B------:R-:W-:Y:S05]  /*6210*/  @!P0 BRA `(.L_x_2561) ;  /* 0x0000000000448947 */ /* 0x000fea0003800000 */
.L_x_2537:
        /* <DEDUP_REMOVED lines=16> */
.L_x_2562:
[----:B------:R-:W-:Y:S05]  /*6320*/  BRA `(.L_x_2538) ;  /* 0x0000000000987947 */ /* 0x000fea0003800000 */
.L_x_2561:
        /* <DEDUP_REMOVED lines=13> */
.L_x_2564:
[----:B------:R-:W-:Y:S05]  /*6400*/  BSYNC.RECONVERGENT B0 ;  /* 0x0000000000007941 */ /* 0x000fea0003800200 */
.L_x_2563:
[----:B------:R-:W-:-:S05]  /*6410*/  LOP3.LUT R3, R0, 0x80, R3, 0xf8, !PT ;  /* 0x0000008000037812 */ /* 0x000fca00078ef803 */
[----:B------:R2:W-:Y:S01]  /*6420*/  STG.E.U8 desc[UR36][R8.64], R3 ;  /* 0x0000000308007986 */ /* 0x0005e2000c101124 */
[----:B------:R-:W-:Y:S05]  /*6430*/  BRA `(.L_x_2538) ;  /* 0x0000000000547947 */ /* 0x000fea0003800000 */
.L_x_2560:
        /* <DEDUP_REMOVED lines=12> */
.L_x_2566:
[----:B------:R-:W-:Y:S01]  /*6500*/  IMAD.MOV.U32 R0, RZ, RZ, 0x7f ;  /* 0x0000007fff007424 */ /* 0x000fe200078e00ff */
[----:B------:R-:W-:-:S04]  /*6510*/  ISETP.GT.U32.AND P0, PT, R4, 0x7f800000, PT ;  /* 0x7f8000000400780c */ /* 0x000fc80003f04070 */
[----:B------:R-:W-:-:S09]  /*6520*/  SEL R0, R0, 0x7c, P0 ;  /* 0x0000007c00007807 */ /* 0x000fd20000000000 */
.L_x_2567:
[----:B------:R-:W-:Y:S05]  /*6530*/  BSYNC.RECONVERGENT B0 ;  /* 0x0000000000007941 */ /* 0x000fea0003800200 */
.L_x_2565:
[----:B------:R-:W-:-:S04]  /*6540*/  SHF.R.U32.HI R3, RZ, 0x18, R3 ;  /* 0x00000018ff037819 */ /* 0x000fc80000011603 */
[----:B------:R-:W-:-:S05]  /*6550*/  LOP3.LUT R3, R0, 0x80, R3, 0xf8, !PT ;  /* 0x0000008000037812 */ /* 0x000fca00078ef803 */
[----:B------:R1:W-:Y:S01]  /*6560*/  STG.E.U8 desc[UR36][R8.64], R3 ;  /* 0x0000000308007986 */ /* 0x0003e2000c101124 */
[----:B------:R-:W-:Y:S05]  /*6570*/  BRA `(.L_x_2538) ;  /* 0x0000000000047947 */ /* 0x000fea0003800000 */
.L_x_2559:
[----:B------:R0:W-:Y:S02]  /*6580*/  STG.E.U16 desc[UR36][R8.64], R22 ;  /* 0x0000001608007986 */ /* 0x0001e4000c101524 */
.L_x_2538:
        /* <DEDUP_REMOVED lines=25> */
.L_x_2571:
[----:B------:R-:W-:-:S06]  /*6720*/  IMAD.U32 R5, R17, 0x10000, RZ ;  /* 0x0001000011057824 */ /* 0x000fcc00078e00ff */
[----:B------:R-:W0:Y:S02]  /*6730*/  F2I.S64.TRUNC R4, R5 ;  /* 0x0000000500047311 */ /* 0x000e24000020d900 */
[----:B0-----:R0:W-:Y:S01]  /*6740*/  STG.E.U8 desc[UR36][R8.64], R4 ;  /* 0x0000000408007986 */ /* 0x0011e2000c101124 */
[----:B------:R-:W-:Y:S05]  /*6750*/  BRA `(.L_x_2573) ;  /* 0x0000000c006c7947 */ /* 0x000fea0003800000 */
.L_x_2570:
        /* <DEDUP_REMOVED lines=10> */
.L_x_2575:
[----:B------:R-:W-:-:S06]  /*6800*/  IMAD.U32 R17, R17, 0x10000, RZ ;  /* 0x0001000011117824 */ /* 0x000fcc00078e00ff */
[----:B------:R-:W0:Y:S02]  /*6810*/  F2I.FTZ.TRUNC.NTZ R17, R17 ;  /* 0x0000001100117305 */ /* 0x000e24000021f100 */
[----:B0-----:R3:W-:Y:S01]  /*6820*/  STG.E desc[UR36][R8.64], R17 ;  /* 0x0000001108007986 */ /* 0x0017e2000c101924 */
[----:B------:R-:W-:Y:S05]  /*6830*/  BRA `(.L_x_2573) ;  /* 0x0000000c00347947 */ /* 0x000fea0003800000 */
.L_x_2574:
[----:B------:R-:W-:-:S06]  /*6840*/  IMAD.U32 R17, R17, 0x10000, RZ ;  /* 0x0001000011117824 */ /* 0x000fcc00078e00ff */
[----:B------:R-:W0:Y:S02]  /*6850*/  F2I.FTZ.TRUNC.NTZ R17, R17 ;  /* 0x0000001100117305 */ /* 0x000e24000021f100 */
[----:B0-----:R2:W-:Y:S01]  /*6860*/  STG.E.U16 desc[UR36][R8.64], R17 ;  /* 0x0000001108007986 */ /* 0x0015e2000c101524 */
[----:B------:R-:W-:Y:S05]  /*6870*/  BRA `(.L_x_2573) ;  /* 0x0000000c00247947 */ /* 0x000fea0003800000 */
.L_x_2569:
        /* <DEDUP_REMOVED lines=9> */
.L_x_2577:
[----:B------:R-:W-:-:S05]  /*6910*/  IMAD.U32 R0, R17, 0x10000, RZ ;  /* 0x0001000011007824 */ /* 0x000fca00078e00ff */
[----:B------:R-:W-:-:S05]  /*6920*/  F2FP.F16.F32.PACK_AB R0, RZ, R0 ;  /* 0x00000000ff00723e */ /* 0x000fca00000000ff */
[----:B------:R0:W-:Y:S01]  /*6930*/  STG.E.U16 desc[UR36][R8.64], R0 ;  /* 0x0000000008007986 */ /* 0x0001e2000c101524 */
[----:B------:R-:W-:Y:S05]  /*6940*/  BRA `(.L_x_2573) ;  /* 0x0000000800f07947 */ /* 0x000fea0003800000 */
.L_x_2576:
        /* <DEDUP_REMOVED lines=10> */
.L_x_2579:
[----:B------:R-:W-:-:S05]  /*69f0*/  IMAD.U32 R17, R17, 0x10000, RZ ;  /* 0x0001000011117824 */ /* 0x000fca00078e00ff */
[----:B------:R-:W-:-:S04]  /*6a00*/  F2FP.F16.F32.PACK_AB R3, RZ, R17 ;  /* 0x00000011ff03723e */ /* 0x000fc800000000ff */
[----:B------:R-:W-:-:S05]  /*6a10*/  PRMT R3, R3, 0x5410, RZ ;  /* 0x0000541003037816 */ /* 0x000fca00000000ff */
[----:B------:R0:W-:Y:S01]  /*6a20*/  STG.E desc[UR36][R8.64], R3 ;  /* 0x0000000308007986 */ /* 0x0001e2000c101924 */
[----:B------:R-:W-:Y:S05]  /*6a30*/  BRA `(.L_x_2573) ;  /* 0x0000000800b47947 */ /* 0x000fea0003800000 */
.L_x_2578:
[----:B------:R-:W-:-:S04]  /*6a40*/  IMAD.U32 R4, R17, 0x10000, RZ ;  /* 0x0001000011047824 */ /* 0x000fc800078e00ff */
[----:B------:R-:W-:-:S06]  /*6a50*/  FMUL.FTZ R4, R4, 1 ;  /* 0x3f80000004047820 */ /* 0x000fcc0000410000 */
[----:B------:R-:W0:Y:S02]  /*6a60*/  F2F.F64.F32 R4, R4 ;  /* 0x0000000400047310 */ /* 0x000e240000201800 */
[----:B0-----:R0:W-:Y:S01]  /*6a70*/  STG.E.64 desc[UR36][R8.64], R4 ;  /* 0x0000000408007986 */ /* 0x0011e2000c101b24 */
[----:B------:R-:W-:Y:S05]  /*6a80*/  BRA `(.L_x_2573) ;  /* 0x0000000800a07947 */ /* 0x000fea0003800000 */
.L_x_2568:
        /* <DEDUP_REMOVED lines=14> */
.L_x_2583:
        /* <DEDUP_REMOVED lines=17> */
.L_x_2586:
[----:B------:R-:W-:-:S04]  /*6c80*/  SHF.R.U32.HI R3, RZ, 0x18, R17 ;  /* 0x00000018ff037819 */ /* 0x000fc80000011611 */
[----:B------:R-:W-:-:S04]  /*6c90*/  LOP3.LUT R0, R0, 0x80, R3, 0xf8, !PT ;  /* 0x0000008000007812 */ /* 0x000fc800078ef803 */
[----:B------:R-:W-:-:S07]  /*6ca0*/  PRMT R4, R0, 0x7610, R4 ;  /* 0x0000761000047816 */ /* 0x000fce0000000004 */
.L_x_2585:
[----:B------:R-:W-:Y:S05]  /*6cb0*/  BSYNC.RECONVERGENT B0 ;  /* 0x0000000000007941 */ /* 0x000fea0003800200 */
.L_x_2584:
[----:B------:R0:W-:Y:S01]  /*6cc0*/  STG.E.U8 desc[UR36][R8.64], R4 ;  /* 0x0000000408007986 */ /* 0x0001e2000c101124 */
[----:B------:R-:W-:Y:S05]  /*6cd0*/  BRA `(.L_x_2573) ;  /* 0x00000008000c7947 */ /* 0x000fea0003800000 */
.L_x_2582:
        /* <DEDUP_REMOVED lines=17> */
.L_x_2589:
[----:B------:R-:W-:-:S04]  /*6df0*/  SHF.R.U32.HI R3, RZ, 0x18, R17 ;  /* 0x00000018ff037819 */ /* 0x000fc80000011611 */
[----:B------:R-:W-:-:S04]  /*6e00*/  LOP3.LUT R0, R0, 0x80, R3, 0xf8, !PT ;  /* 0x0000008000007812 */ /* 0x000fc800078ef803 */
[----:B------:R-:W-:-:S07]  /*6e10*/  PRMT R4, R0, 0x7610, R4 ;  /* 0x0000761000047816 */ /* 0x000fce0000000004 */
.L_x_2588:
[----:B------:R-:W-:Y:S05]  /*6e20*/  BSYNC.RECONVERGENT B0 ;  /* 0x0000000000007941 */ /* 0x000fea0003800200 */
.L_x_2587:
[----:B------:R0:W-:Y:S01]  /*6e30*/  STG.E.U8 desc[UR36][R8.64], R4 ;  /* 0x0000000408007986 */ /* 0x0001e2000c101124 */
[----:B------:R-:W-:Y:S05]  /*6e40*/  BRA `(.L_x_2573) ;  /* 0x0000000400b07947 */ /* 0x000fea0003800000 */
.L_x_2581:
        /* <DEDUP_REMOVED lines=22> */
.L_x_2591:
[----:B------:R-:W-:-:S06]  /*6fb0*/  IMAD.U32 R4, R17, 0x10000, RZ ;  /* 0x0001000011047824 */ /* 0x000fcc00078e00ff */
[----:B------:R-:W0:Y:S02]  /*6fc0*/  F2I.U64.TRUNC R4, R4 ;  /* 0x0000000400047311 */ /* 0x000e24000020d800 */
[----:B0-----:R0:W-:Y:S01]  /*6fd0*/  STG.E.64 desc[UR36][R8.64], R4 ;  /* 0x0000000408007986 */ /* 0x0011e2000c101b24 */
[----:B------:R-:W-:Y:S05]  /*6fe0*/  BRA `(.L_x_2573) ;  /* 0x0000000400487947 */ /* 0x000fea0003800000 */
.L_x_2590:
[----:B------:R-:W-:-:S06]  /*6ff0*/  IMAD.U32 R17, R17, 0x10000, RZ ;  /* 0x0001000011117824 */ /* 0x000fcc00078e00ff */
[----:B------:R-:W0:Y:S02]  /*7000*/  F2I.FTZ.U32.TRUNC.NTZ R17, R17 ;  /* 0x0000001100117305 */ /* 0x000e24000021f000 */
[----:B0-----:R0:W-:Y:S01]  /*7010*/  STG.E desc[UR36][R8.64], R17 ;  /* 0x0000001108007986 */ /* 0x0011e2000c101924 */
[----:B------:R-:W-:Y:S05]  /*7020*/  BRA `(.L_x_2573) ;  /* 0x0000000400387947 */ /* 0x000fea0003800000 */
.L_x_2580:
        /* <DEDUP_REMOVED lines=11> */
.L_x_2593:
[----:B------:R-:W-:Y:S01]  /*70e0*/  IMAD.U32 R17, R17, 0x10000, RZ ;  /* 0x0001000011117824 */ /* 0x000fe200078e00ff */
[----:B------:R-:W-:-:S03]  /*70f0*/  CS2R R6, SRZ ;  /* 0x0000000000067805 */ /* 0x000fc6000001ff00 */
[----:B------:R-:W-:-:S06]  /*7100*/  FMUL.FTZ R4, R17, 1 ;  /* 0x3f80000011047820 */ /* 0x000fcc0000410000 */
[----:B------:R-:W0:Y:S02]  /*7110*/  F2F.F64.F32 R4, R4 ;  /* 0x0000000400047310 */ /* 0x000e240000201800 */
[----:B0-----:R0:W-:Y:S01]  /*7120*/  STG.E.128 desc[UR36][R8.64], R4 ;  /* 0x0000000408007986 */ /* 0x0011e2000c101d24 */
[----:B------:R-:W-:Y:S05]  /*7130*/  BRA `(.L_x_2573) ;  /* 0x0000000000f47947 */ /* 0x000fea0003800000 */
.L_x_2592:
[----:B------:R-:W-:-:S13]  /*7140*/  ISETP.NE.AND P0, PT, R0, 0xf, PT ;  /* 0x0000000f0000780c */ /* 0x000fda0003f05270 */
[----:B------:R-:W-:Y:S05]  /*7150*/  @!P0 BRA `(.L_x_2594) ;  /* 0x0000000000e88947 */ /* 0x000fea0003800000 */
[----:B------:R-:W-:-:S13]  /*7160*/  ISETP.NE.AND P0, PT, R0, 0x17, PT ;  /* 0x000000170000780c */ /* 0x000fda0003f05270 */
[----:B------:R-:W-:Y:S05]  /*7170*/  @!P0 BRA `(.L_x_2595) ;  /* 0x0000000000908947 */ /* 0x000fea0003800000 */
[----:B------:R-:W-:-:S13]  /*7180*/  ISETP.NE.AND P0, PT, R0, 0x18, PT ;  /* 0x000000180000780c */ /* 0x000fda0003f05270 */
[----:B------:R-:W-:Y:S05]  /*7190*/  @!P0 BRA `(.L_x_2596) ;  /* 0x0000000000448947 */ /* 0x000fea0003800000 */
.L_x_2572:
        /* <DEDUP_REMOVED lines=16> */
.L_x_2597:
[----:B------:R-:W-:Y:S05]  /*72a0*/  BRA `(.L_x_2573) ;  /* 0x0000000000987947 */ /* 0x000fea0003800000 */
.L_x_2596:
        /* <DEDUP_REMOVED lines=13> */
.L_x_2599:
[----:B------:R-:W-:Y:S05]  /*7380*/  BSYNC.RECONVERGENT B0 ;  /* 0x0000000000007941 */ /* 0x000fea0003800200 */
.L_x_2598:
[----:B------:R-:W-:-:S05]  /*7390*/  LOP3.LUT R3, R0, 0x80, R3, 0xf8, !PT ;  /* 0x0000008000037812 */ /* 0x000fca00078ef803 */
[----:B------:R0:W-:Y:S01]  /*73a0*/  STG.E.U8 desc[UR36][R8.64], R3 ;  /* 0x0000000308007986 */ /* 0x0001e2000c101124 */
[----:B------:R-:W-:Y:S05]  /*73b0*/  BRA `(.L_x_2573) ;  /* 0x0000000000547947 */ /* 0x000fea0003800000 */
.L_x_2595:
        /* <DEDUP_REMOVED lines=12> */
.L_x_2601:
[----:B------:R-:W-:Y:S01]  /*7480*/  IMAD.MOV.U32 R0, RZ, RZ, 0x7f ;  /* 0x0000007fff007424 */ /* 0x000fe200078e00ff */
[----:B------:R-:W-:-:S04]  /*7490*/  ISETP.GT.U32.AND P0, PT, R4, 0x7f800000, PT ;  /* 0x7f8000000400780c */ /* 0x000fc80003f04070 */
[----:B------:R-:W-:-:S09]  /*74a0*/  SEL R0, R0, 0x7c, P0 ;  /* 0x0000007c00007807 */ /* 0x000fd20000000000 */
.L_x_2602:
[----:B------:R-:W-:Y:S05]  /*74b0*/  BSYNC.RECONVERGENT B0 ;  /* 0x0000000000007941 */ /* 0x000fea0003800200 */
.L_x_2600:
[----:B------:R-:W-:-:S04]  /*74c0*/  SHF.R.U32.HI R3, RZ, 0x18, R3 ;  /* 0x00000018ff037819 */ /* 0x000fc80000011603 */
[----:B------:R-:W-:-:S05]  /*74d0*/  LOP3.LUT R3, R0, 0x80, R3, 0xf8, !PT ;  /* 0x0000008000037812 */ /* 0x000fca00078ef803 */
[----:B------:R0:W-:Y:S01]  /*74e0*/  STG.E.U8 desc[UR36][R8.64], R3 ;  /* 0x0000000308007986 */ /* 0x0001e2000c101124 */
[----:B------:R-:W-:Y:S05]  /*74f0*/  BRA `(.L_x_2573) ;  /* 0x0000000000047947 */ /* 0x000fea0003800000 */
.L_x_2594:
[----:B------:R0:W-:Y:S02]  /*7500*/  STG.E.U16 desc[UR36][R8.64], R17 ;  /* 0x0000001108007986 */ /* 0x0001e4000c101524 */
.L_x_2573:
[----:B------:R-:W-:-:S07]  /*7510*/  VIADD R25, R25, 0x80 ;  /* 0x0000008019197836 */ /* 0x000fce0000000000 */
.L_x_2532:
[----:B------:R-:W-:Y:S05]  /*7520*/  BSYNC.RECONVERGENT B6 ;  /* 0x0000000000067941 */ /* 0x000fea0003800200 */
.L_x_2531:
[----:B------:R-:W-:-:S13]  /*7530*/  ISETP.GE.AND P0, PT, R25, R16, PT ;  /* 0x000000101900720c */ /* 0x000fda0003f06270 */
[----:B------:R-:W-:Y:S05]  /*7540*/  @P0 EXIT ;  /* 0x000000000000094d */ /* 0x000fea0003800000 */
[----:B01-3--:R-:W0:Y:S01]  /*7550*/  LDC.64 R4, c[0x0][0x390] ;  /* 0x0000e400ff047b82 */ /* 0x00be220000000a00 */
[----:B------:R-:W1:Y:S01]  /*7560*/  LDCU UR4, c[0x0][0x3b0] ;  /* 0x00007600ff0477ac */ /* 0x000e620008000800 */
[----:B--2---:R-:W-:Y:S01]  /*7570*/  PRMT R0, R18, 0x9910, RZ ;  /* 0x0000991012007816 */ /* 0x004fe200000000ff */
        /* <DEDUP_REMOVED lines=18> */
.L_x_2606:
[----:B----4-:R-:W-:-:S06]  /*76a0*/  IMAD.U32 R5, R19, 0x10000, RZ ;  /* 0x0001000013057824 */ /* 0x010fcc00078e00ff */
[----:B------:R-:W0:Y:S02]  /*76b0*/  F2I.S64.TRUNC R4, R5 ;  /* 0x0000000500047311 */ /* 0x000e24000020d900 */
[----:B0-----:R-:W-:Y:S01]  /*76c0*/  STG.E.U8 desc[UR36][R2.64], R4 ;  /* 0x0000000402007986 */ /* 0x001fe2000c101124 */
[----:B------:R-:W-:Y:S05]  /*76d0*/  EXIT ;  /* 0x000000000000794d */ /* 0x000fea0003800000 */
.L_x_2605:
        /* <DEDUP_REMOVED lines=10> */
.L_x_2609:
[----:B----4-:R-:W-:-:S06]  /*7780*/  IMAD.U32 R19, R19, 0x10000, RZ ;  /* 0x0001000013137824 */ /* 0x010fcc00078e00ff */
[----:B------:R-:W0:Y:S02]  /*7790*/  F2I.FTZ.TRUNC.NTZ R19, R19 ;  /* 0x0000001300137305 */ /* 0x000e24000021f100 */
[----:B0-----:R-:W-:Y:S01]  /*77a0*/  STG.E desc[UR36][R2.64], R19 ;  /* 0x0000001302007986 */ /* 0x001fe2000c101924 */
[----:B------:R-:W-:Y:S05]  /*77b0*/  EXIT ;  /* 0x000000000000794d */ /* 0x000fea0003800000 */
.L_x_2608:
[----:B----4-:R-:W-:-:S06]  /*77c0*/  IMAD.U32 R19, R19, 0x10000, RZ ;  /* 0x0001000013137824 */ /* 0x010fcc00078e00ff */
[----:B------:R-:W0:Y:S02]  /*77d0*/  F2I.FTZ.TRUNC.NTZ R19, R19 ;  /* 0x0000001300137305 */ /* 0x000e24000021f100 */
[----:B0-----:R-:W-:Y:S01]  /*77e0*/  STG.E.U16 desc[UR36][R2.64], R19 ;  /* 0x0000001302007986 */ /* 0x001fe2000c101524 */
[----:B------:R-:W-:Y:S05]  /*77f0*/  EXIT ;  /* 0x000000000000794d */ /* 0x000fea0003800000 */
.L_x_2604:
        /* <DEDUP_REMOVED lines=9> */
.L_x_2611:
[----:B----4-:R-:W-:-:S05]  /*7890*/  IMAD.U32 R0, R19, 0x10000, RZ ;  /* 0x0001000013007824 */ /* 0x010fca00078e00ff */
[----:B------:R-:W-:-:S05]  /*78a0*/  F2FP.F16.F32.PACK_AB R0, RZ, R0 ;  /* 0x00000000ff00723e */ /* 0x000fca00000000ff */
[----:B------:R-:W-:Y:S01]  /*78b0*/  STG.E.U16 desc[UR36][R2.64], R0 ;  /* 0x0000000002007986 */ /* 0x000fe2000c101524 */
[----:B------:R-:W-:Y:S05]  /*78c0*/  EXIT ;  /* 0x000000000000794d */ /* 0x000fea0003800000 */
.L_x_2610:
        /* <DEDUP_REMOVED lines=10> */
.L_x_2613:
[----:B----4-:R-:W-:-:S05]  /*7970*/  IMAD.U32 R19, R19, 0x10000, RZ ;  /* 0x0001000013137824 */ /* 0x010fca00078e00ff */
[----:B------:R-:W-:-:S04]  /*7980*/  F2FP.F16.F32.PACK_AB R5, RZ, R19 ;  /* 0x00000013ff05723e */ /* 0x000fc800000000ff */
[----:B------:R-:W-:-:S05]  /*7990*/  PRMT R5, R5, 0x5410, RZ ;  /* 0x0000541005057816 */ /* 0x000fca00000000ff */
[----:B------:R-:W-:Y:S01]  /*79a0*/  STG.E desc[UR36][R2.64], R5 ;  /* 0x0000000502007986 */ /* 0x000fe2000c101924 */
[----:B------:R-:W-:Y:S05]  /*79b0*/  EXIT ;  /* 0x000000000000794d */ /* 0x000fea0003800000 */
.L_x_2612:
[----:B----4-:R-:W-:-:S04]  /*79c0*/  IMAD.U32 R4, R19, 0x10000, RZ ;  /* 0x0001000013047824 */ /* 0x010fc800078e00ff */
[----:B------:R-:W-:-:S06]  /*79d0*/  FMUL.FTZ R4, R4, 1 ;  /* 0x3f80000004047820 */ /* 0x000fcc0000410000 */
[----:B------:R-:W0:Y:S02]  /*79e0*/  F2F.F64.F32 R4, R4 ;  /* 0x0000000400047310 */ /* 0x000e240000201800 */
[----:B0-----:R-:W-:Y:S01]  /*79f0*/  STG.E.64 desc[UR36][R2.64], R4 ;  /* 0x0000000402007986 */ /* 0x001fe2000c101b24 */
[----:B------:R-:W-:Y:S05]  /*7a00*/  EXIT ;  /* 0x000000000000794d */ /* 0x000fea0003800000 */
.L_x_2603:
        /* <DEDUP_REMOVED lines=14> */
.L_x_2617:
        /* <DEDUP_REMOVED lines=18> */
.L_x_2620:
[----:B------:R-:W-:-:S04]  /*7c10*/  SHF.R.U32.HI R5, RZ, 0x18, R5 ;  /* 0x00000018ff057819 */ /* 0x000fc80000011605 */
[----:B------:R-:W-:-:S07]  /*7c20*/  LOP3.LUT R0, R0, 0x80, R5, 0xf8, !PT ;  /* 0x0000008000007812 */ /* 0x000fce00078ef805 */
.L_x_2619:
[----:B------:R-:W-:Y:S05]  /*7c30*/  BSYNC.RECONVERGENT B0 ;  /* 0x0000000000007941 */ /* 0x000fea0003800200 */
.L_x_2618:
[----:B------:R-:W-:Y:S01]  /*7c40*/  STG.E.U8 desc[UR36][R2.64], R0 ;  /* 0x0000000002007986 */ /* 0x000fe2000c101124 */
[----:B------:R-:W-:Y:S05]  /*7c50*/  EXIT ;  /* 0x000000000000794d */ /* 0x000fea0003800000 */
.L_x_2616:
        /* <DEDUP_REMOVED lines=18> */
.L_x_2623:
[----:B------:R-:W-:-:S04]  /*7d80*/  SHF.R.U32.HI R5, RZ, 0x18, R5 ;  /* 0x00000018ff057819 */ /* 0x000fc80000011605 */
[----:B------:R-:W-:-:S07]  /*7d90*/  LOP3.LUT R0, R0, 0x80, R5, 0xf8, !PT ;  /* 0x0000008000007812 */ /* 0x000fce00078ef805 */
.L_x_2622:
[----:B------:R-:W-:Y:S05]  /*7da0*/  BSYNC.RECONVERGENT B0 ;  /* 0x0000000000007941 */ /* 0x000fea0003800200 */
.L_x_2621:
[----:B------:R-:W-:Y:S01]  /*7db0*/  STG.E.U8 desc[UR36][R2.64], R0 ;  /* 0x0000000002007986 */ /* 0x000fe2000c101124 */
[----:B------:R-:W-:Y:S05]  /*7dc0*/  EXIT ;  /* 0x000000000000794d */ /* 0x000fea0003800000 */
.L_x_2615:
        /* <DEDUP_REMOVED lines=22> */
.L_x_2625:
[----:B----4-:R-:W-:-:S06]  /*7f30*/  IMAD.U32 R4, R19, 0x10000, RZ ;  /* 0x0001000013047824 */ /* 0x010fcc00078e00ff */
[----:B------:R-:W0:Y:S02]  /*7f40*/  F2I.U64.TRUNC R4, R4 ;  /* 0x0000000400047311 */ /* 0x000e24000020d800 */
[----:B0-----:R-:W-:Y:S01]  /*7f50*/  STG.E.64 desc[UR36][R2.64], R4 ;  /* 0x0000000402007986 */ /* 0x001fe2000c101b24 */
[----:B------:R-:W-:Y:S05]  /*7f60*/  EXIT ;  /* 0x000000000000794d */ /* 0x000fea0003800000 */
.L_x_2624:
[----:B----4-:R-:W-:-:S06]  /*7f70*/  IMAD.U32 R19, R19, 0x10000, RZ ;  /* 0x0001000013137824 */ /* 0x010fcc00078e00ff */
[----:B------:R-:W0:Y:S02]  /*7f80*/  F2I.FTZ.U32.TRUNC.NTZ R19, R19 ;  /* 0x0000001300137305 */ /* 0x000e24000021f000 */
[----:B0-----:R-:W-:Y:S01]  /*7f90*/  STG.E desc[UR36][R2.64], R19 ;  /* 0x0000001302007986 */ /* 0x001fe2000c101924 */
[----:B------:R-:W-:Y:S05]  /*7fa0*/  EXIT ;  /* 0x000000000000794d */ /* 0x000fea0003800000 */
.L_x_2614:
        /* <DEDUP_REMOVED lines=11> */
.L_x_2627:
[----:B----4-:R-:W-:Y:S01]  /*8060*/  IMAD.U32 R19, R19, 0x10000, RZ ;  /* 0x0001000013137824 */ /* 0x010fe200078e00ff */
[----:B------:R-:W-:-:S03]  /*8070*/  CS2R R6, SRZ ;  /* 0x0000000000067805 */ /* 0x000fc6000001ff00 */
[----:B------:R-:W-:-:S06]  /*8080*/  FMUL.FTZ R4, R19, 1 ;  /* 0x3f80000013047820 */ /* 0x000fcc0000410000 */
[----:B------:R-:W0:Y:S02]  /*8090*/  F2F.F64.F32 R4, R4 ;  /* 0x0000000400047310 */ /* 0x000e240000201800 */
[----:B0-----:R-:W-:Y:S01]  /*80a0*/  STG.E.128 desc[UR36][R2.64], R4 ;  /* 0x0000000402007986 */ /* 0x001fe2000c101d24 */
[----:B------:R-:W-:Y:S05]  /*80b0*/  EXIT ;  /* 0x000000000000794d */ /* 0x000fea0003800000 */
.L_x_2626:
[----:B------:R-:W-:-:S13]  /*80c0*/  ISETP.NE.AND P0, PT, R0, 0xf, PT ;  /* 0x0000000f0000780c */ /* 0x000fda0003f05270 */
[----:B------:R-:W-:Y:S05]  /*80d0*/  @!P0 BRA `(.L_x_2628) ;  /* 0x0000000000e88947 */ /* 0x000fea0003800000 */
[----:B------:R-:W-:-:S13]  /*80e0*/  ISETP.NE.AND P0, PT, R0, 0x17, PT ;  /* 0x000000170000780c */ /* 0x000fda0003f05270 */
[----:B------:R-:W-:Y:S05]  /*80f0*/  @!P0 BRA `(.L_x_2629) ;  /* 0x0000000000908947 */ /* 0x000fea0003800000 */
[----:B------:R-:W-:-:S13]  /*8100*/  ISETP.NE.AND P0, PT, R0, 0x18, PT ;  /* 0x000000180000780c */ /* 0x000fda0003f05270 */
[----:B------:R-:W-:Y:S05]  /*8110*/  @!P0 BRA `(.L_x_2630) ;  /* 0x0000000000448947 */ /* 0x000fea0003800000 */
.L_x_2607:
        /* <DEDUP_REMOVED lines=16> */
.L_x_2631:
[----:B------:R-:W-:Y:S05]  /*8220*/  EXIT ;  /* 0x000000000000794d */ /* 0x000fea0003800000 */
.L_x_2630:
        /* <DEDUP_REMOVED lines=13> */
.L_x_2633:
[----:B------:R-:W-:Y:S05]  /*8300*/  BSYNC.RECONVERGENT B0 ;  /* 0x0000000000007941 */ /* 0x000fea0003800200 */
.L_x_2632:
[----:B------:R-:W-:-:S05]  /*8310*/  LOP3.LUT R5, R0, 0x80, R5, 0xf8, !PT ;  /* 0x0000008000057812 */ /* 0x000fca00078ef805 */
[----:B------:R-:W-:Y:S01]  /*8320*/  STG.E.U8 desc[UR36][R2.64], R5 ;  /* 0x0000000502007986 */ /* 0x000fe2000c101124 */
[----:B------:R-:W-:Y:S05]  /*8330*/  EXIT ;  /* 0x000000000000794d */ /* 0x000fea0003800000 */
.L_x_2629:
        /* <DEDUP_REMOVED lines=12> */
.L_x_2635:
[----:B------:R-:W-:Y:S01]  /*8400*/  IMAD.MOV.U32 R0, RZ, RZ, 0x7f ;  /* 0x0000007fff007424 */ /* 0x000fe200078e00ff */
[----:B------:R-:W-:-:S04]  /*8410*/  ISETP.GT.U32.AND P0, PT, R4, 0x7f800000, PT ;  /* 0x7f8000000400780c */ /* 0x000fc80003f04070 */
[----:B------:R-:W-:-:S09]  /*8420*/  SEL R0, R0, 0x7c, P0 ;  /* 0x0000007c00007807 */ /* 0x000fd20000000000 */
.L_x_2636:
[----:B------:R-:W-:Y:S05]  /*8430*/  BSYNC.RECONVERGENT B0 ;  /* 0x0000000000007941 */ /* 0x000fea0003800200 */
.L_x_2634:
[----:B------:R-:W-:-:S04]  /*8440*/  SHF.R.U32.HI R5, RZ, 0x18, R5 ;  /* 0x00000018ff057819 */ /* 0x000fc80000011605 */
[----:B------:R-:W-:-:S05]  /*8450*/  LOP3.LUT R5, R0, 0x80, R5, 0xf8, !PT ;  /* 0x0000008000057812 */ /* 0x000fca00078ef805 */
[----:B------:R-:W-:Y:S01]  /*8460*/  STG.E.U8 desc[UR36][R2.64], R5 ;  /* 0x0000000502007986 */ /* 0x000fe2000c101124 */
[----:B------:R-:W-:Y:S05]  /*8470*/  EXIT ;  /* 0x000000000000794d */ /* 0x000fea0003800000 */
.L_x_2628:
[----:B----4-:R-:W-:Y:S01]  /*8480*/  STG.E.U16 desc[UR36][R2.64], R19 ;  /* 0x0000001302007986 */ /* 0x010fe2000c101524 */
[----:B------:R-:W-:Y:S05]  /*8490*/  EXIT ;  /* 0x000000000000794d */ /* 0x000fea0003800000 */
.L_x_2637:
        /* <DEDUP_REMOVED lines=14> */
.L_x_68441:


//--------------------- .text._ZN2at6native18elementwise_kernelILi128ELi4EZNS0_22gpu_kernel_impl_nocastIZNS0_50_GLOBAL__N__2680c7bb_12_PowKernel_cu_7dd49032_300329pow_tensor_scalar_kernel_implIN3c108BFloat16ES6_EEvRNS_18TensorIteratorBaseET0_EUlS6_E_EEvS8_RKT_EUliE_EEviT1_ --------------------------
	.section	.text._ZN2at6native18elementwise_kernelILi128ELi4EZNS0_22gpu_kernel_impl_nocastIZNS0_50_GLOBAL__N__2680c7bb_12_PowKernel_cu_7dd49032_300329pow_tensor_scalar_kernel_implIN3c108BFloat16ES6_EEvRNS_18TensorIteratorBaseET0_EUlS6_E_EEvS8_RKT_EUliE_EEviT1_,"ax",@progbits
	.align	128
        .global         _ZN2at6native18elementwise_kernelILi128ELi4EZNS0_22gpu_kernel_impl_nocastIZNS0_50_GLOBAL__N__2680c7bb_12_PowKernel_cu_7dd49032_300329pow_tensor_scalar_kernel_implIN3c108BFloat16ES6_EEvRNS_18TensorIteratorBaseET0_EUlS6_E_EEvS8_RKT_EUliE_EEviT1_
        .type           _ZN2at6native18elementwise_kernelILi128ELi4EZNS0_22gpu_kernel_impl_nocastIZNS0_50_GLOBAL__N__2680c7bb_12_PowKernel_cu_7dd49032_300329pow_tensor_scalar_kernel_implIN3c108BFloat16ES6_EEvRNS_18TensorIteratorBaseET0_EUlS6_E_EEvS8_RKT_EUliE_EEviT1_,@function
        .size           _ZN2at6native18elementwise_kernelILi128ELi4EZNS0_22gpu_kernel_impl_nocastIZNS0_50_GLOBAL__N__2680c7bb_12_PowKernel_cu_7dd49032_300329pow_tensor_scalar_kernel_implIN3c108BFloat16ES6_EEvRNS_18TensorIteratorBaseET0_EUlS6_E_EEvS8_RKT_EUliE_EEviT1_,(.L_x_68442 - _ZN2at6native18elementwise_kernelILi128ELi4EZNS0_22gpu_kernel_impl_nocastIZNS0_50_GLOBAL__N__2680c7bb_12_PowKernel_cu_7dd49032_300329pow_tensor_scalar_kernel_implIN3c108BFloat16ES6_EEvRNS_18TensorIteratorBaseET0_EUlS6_E_EEvS8_RKT_EUliE_EEviT1_)
        .other          _ZN2at6native18elementwise_kernelILi128ELi4EZNS0_22gpu_kernel_impl_nocastIZNS0_50_GLOBAL__N__2680c7bb_12_PowKernel_cu_7dd49032_300329pow_tensor_scalar_kernel_implIN3c108BFloat16ES6_EEvRNS_18TensorIteratorBaseET0_EUlS6_E_EEvS8_RKT_EUliE_EEviT1_,@"STO_CUDA_ENTRY STV_DEFAULT"
_ZN2at6native18elementwise_kernelILi128ELi4EZNS0_22gpu_kernel_impl_nocastIZNS0_50_GLOBAL__N__2680c7bb_12_PowKernel_cu_7dd49032_300329pow_tensor_scalar_kernel_implIN3c108BFloat16ES6_EEvRNS_18TensorIteratorBaseET0_EUlS6_E_EEvS8_RKT_EUliE_EEviT1_:
.text._ZN2at6native18elementwise_kernelILi128ELi4EZNS0_22gpu_kernel_impl_nocastIZNS0_50_GLOBAL__N__2680c7bb_12_PowKernel_cu_7dd49032_300329pow_tensor_scalar_kernel_implIN3c108BFloat16ES6_EEvRNS_18TensorIteratorBaseET0_EUlS6_E_EEvS8_RKT_EUliE_EEviT1_:
        /* <DEDUP_REMOVED lines=30> */
[----:B------:R-:W-:-:S05]  /*01e0*/  FMUL.FTZ R0, R0, R0 ;  /* 0x0000000000007220 */ /* 0x000fca0000410000 */
[----:B------:R-:W-:-:S05]  /*01f0*/  F2FP.BF16.F32.PACK_AB R0, RZ, R0 ;  /* 0x00000000ff00723e */ /* 0x000fca00000010ff */
[----:B0-----:R0:W-:Y:S02]  /*0200*/  STG.E.U16 desc[UR6][R6.64], R0 ;  /* 0x0000000006007986 */ /* 0x0011e4000c101506 */
.L_x_2641:
[----:B------:R-:W-:-:S13]  /*0210*/  ISETP.GE.AND P0, PT, R3, UR4, PT ;  /* 0x0000000403007c0c */ /* 0x000fda000bf06270 */
[----:B------:R-:W-:Y:S05]  /*0220*/  @P0 BREAK.RELIABLE B1 ;  /* 0x0000000000010942 */ /* 0x000fea0003800100 */
[----:B------:R-:W-:Y:S05]  /*0230*/  @P0 BRA `(.L_x_2642) ;  /* 0x0000000000240947 */ /* 0x000fea0003800000 */
[----:B------:R-:W-:Y:S05]  /*0240*/  BSYNC.RELIABLE B1 ;  /* 0x0000000000017941 */ /* 0x000fea0003800100 */
.L_x_2640:
        /* <DEDUP_REMOVED lines=8> */
.L_x_2642:
[----:B------:R-:W-:Y:S05]  /*02d0*/  BSYNC.RECONVERGENT B0 ;  /* 0x0000000000007941 */ /* 0x000fea0003800200 */
.L_x_2639:
[----:B------:R-:W-:Y:S05]  /*02e0*/  WARPSYNC.ALL ;  /* 0x0000000000007948 */ /* 0x000fea0003800000 */
[----:B------:R-:W-:-:S13]  /*02f0*/  ISETP.GE.AND P0, PT, R3, UR4, PT ;  /* 0x0000000403007c0c */ /* 0x000fda000bf06270 */
[----:B------:R-:W-:Y:S05]  /*0300*/  @P0 EXIT ;  /* 0x000000000000094d */ /* 0x000fea0003800000 */
[----:B------:R-:W2:Y:S02]  /*0310*/  LDC.64 R2, c[0x0][0x588] ;  /* 0x00016200ff027b82 */ /* 0x000ea40000000a00 */
[----:B--2---:R-:W0:Y:S06]  /*0320*/  LDG.E.U16 R2, desc[UR6][R2.64] ;  /* 0x0000000602027981 */ /* 0x004e2c000c1e1500 */
[----:B------:R-:W2:Y:S01]  /*0330*/  LDC.64 R4, c[0x0][0x580] ;  /* 0x00016000ff047b82 */ /* 0x000ea20000000a00 */
[----:B01----:R-:W-:-:S05]  /*0340*/  SHF.L.U32 R0, R2, 0x10, RZ ;  /* 0x0000001002007819 */ /* 0x003fca00000006ff */
[----:B------:R-:W-:-:S05]  /*0350*/  FMUL.FTZ R0, R0, R0 ;  /* 0x0000000000007220 */ /* 0x000fca0000410000 */
[----:B------:R-:W-:-:S05]  /*0360*/  F2FP.BF16.F32.PACK_AB R0, RZ, R0 ;  /* 0x00000000ff00723e */ /* 0x000fca00000010ff */
[----:B--2---:R-:W-:Y:S01]  /*0370*/  STG.E.U16 desc[UR6][R4.64], R0 ;  /* 0x0000000004007986 */ /* 0x004fe2000c101506 */
[----:B------:R-:W-:Y:S05]  /*0380*/  EXIT ;  /* 0x000000000000794d */ /* 0x000fea0003800000 */
.L_x_2638:
        /* <DEDUP_REMOVED lines=299> */
[----:B------:R-:W-:-:S04]  /*1640*/  IMAD R6, R13, UR8, R7 ;  /* 0x000000080d067c24 */ /* 0x000fc8000f8e0207 */
[----:B------:R-:W-:Y:S02]  /*1650*/  @P0 IMAD.MOV R10, RZ, RZ, -R10 ;  /* 0x000000ffff0a0224 */ /* 0x000fe400078e0a0a */
[----:B--2---:R-:W-:Y:S02]  /*1660*/  IMAD R5, R6, UR10, R5 ;  /* 0x0000000a06057c24 */ /* 0x004fe4000f8e0205 */
[----:B0-----:R-:W-:Y:S02]  /*1670*/  @P0 IMAD R10, R10, R17, R11 ;  /* 0x000000110a0a0224 */ /* 0x001fe400078e020b */
[----:B------:R-:W-:Y:S02]  /*1680*/  IMAD R4, R6, UR11, R4 ;  /* 0x0000000b06047c24 */ /* 0x000fe4000f8e0204 */
[C---:B-1----:R-:W-:Y:S02]  /*1690*/  @P0 IMAD R5, R10.reuse, R8, R5 ;  /* 0x000000080a050224 */ /* 0x042fe400078e0205 */
[----:B------:R-:W-:-:S07]  /*16a0*/  @P0 IMAD R4, R10, R9, R4 ;  /* 0x000000090a040224 */ /* 0x000fce00078e0204 */
.L_x_2646:
[----:B------:R-:W0:Y:S02]  /*16b0*/  LDCU.128 UR8, c[0x0][0x580] ;  /* 0x0000b000ff0877ac */ /* 0x000e240008000c00 */
[----:B0-----:R-:W-:-:S04]  /*16c0*/  IADD3 R6, P0, PT, R4, UR10, RZ ;  /* 0x0000000a04067c10 */ /* 0x001fc8000ff1e0ff */
[----:B------:R-:W-:-:S05]  /*16d0*/  IADD3.X R7, PT, PT, RZ, UR11, RZ, P0, !PT ;  /* 0x0000000bff077c10 */ /* 0x000fca00087fe4ff */
[----:B------:R-:W2:Y:S01]  /*16e0*/  LDG.E.U16 R6, desc[UR6][R6.64] ;  /* 0x0000000606067981 */ /* 0x000ea2000c1e1500 */
[----:B------:R-:W-:Y:S02]  /*16f0*/  IADD3 R3, PT, PT, R3, 0x80, RZ ;  /* 0x0000008003037810 */ /* 0x000fe40007ffe0ff */
[----:B--2---:R-:W-:-:S05]  /*1700*/  SHF.L.U32 R4, R6, 0x10, RZ ;  /* 0x0000001006047819 */ /* 0x004fca00000006ff */
        /* <DEDUP_REMOVED lines=306> */
.L_x_2648:
        /* <DEDUP_REMOVED lines=9> */
[----:B------:R-:W-:-:S05]  /*2ac0*/  IADD3.X R5, PT, PT, RZ, UR9, RZ, P0, !PT ;  /* 0x00000009ff057c10 */ /* 0x000fca00087fe4ff */
[----:B------:R0:W-:Y:S02]  /*2ad0*/  STG.E.U16 desc[UR6][R4.64], R8 ;  /* 0x0000000804007986 */ /* 0x0001e4000c101506 */
.L_x_2645:
[----:B------:R-:W-:-:S13]  /*2ae0*/  ISETP.GE.AND P0, PT, R3, UR4, PT ;  /* 0x0000000403007c0c */ /* 0x000fda000bf06270 */
[----:B------:R-:W-:Y:S05]  /*2af0*/  @P0 BREAK.RELIABLE B1 ;  /* 0x0000000000010942 */ /* 0x000fea0003800100 */
[----:B------:R-:W-:Y:S05]  /*2b00*/  @P0 BRA `(.L_x_2647) ;  /* 0x0000001000d80947 */ /* 0x000fea0003800000 */
[----:B------:R-:W-:Y:S05]  /*2b10*/  BSYNC.RELIABLE B1 ;  /* 0x0000000000017941 */ /* 0x000fea0003800100 */
.L_x_2644:
        /* <DEDUP_REMOVED lines=298> */
.L_x_2649:
[----:B------:R-:W0:Y:S02]  /*3dc0*/  LDCU.128 UR8, c[0x0][0x580] ;  /* 0x0000b000ff0877ac */ /* 0x000e240008000c00 */
[----:B0-----:R-:W-:-:S04]  /*3dd0*/  IADD3 R6, P0, PT, R4, UR10, RZ ;  /* 0x0000000a04067c10 */ /* 0x001fc8000ff1e0ff */
[----:B------:R-:W-:-:S05]  /*3de0*/  IADD3.X R7, PT, PT, RZ, UR11, RZ, P0, !PT ;  /* 0x0000000bff077c10 */ /* 0x000fca00087fe4ff */
[----:B------:R-:W2:Y:S01]  /*3df0*/  LDG.E.U16 R6, desc[UR6][R6.64] ;  /* 0x0000000606067981 */ /* 0x000ea2000c1e1500 */
[----:B------:R-:W-:Y:S01]  /*3e00*/  VIADD R3, R3, 0x80 ;  /* 0x0000008003037836 */ /* 0x000fe20000000000 */
[----:B--2---:R-:W-:-:S05]  /*3e10*/  SHF.L.U32 R4, R6, 0x10, RZ ;  /* 0x0000001006047819 */ /* 0x004fca00000006ff */
[----:B------:R-:W-:Y:S01]  /*3e20*/  FMUL.FTZ R8, R4, R4 ;  /* 0x0000000404087220 */ /* 0x000fe20000410000 */
[----:B------:R-:W-:-:S04]  /*3e30*/  IADD3 R4, P0, PT, R5, UR8, RZ ;  /* 0x0000000805047c10 */ /* 0x000fc8000ff1e0ff */
[----:B------:R-:W-:Y:S02]  /*3e40*/  F2FP.BF16.F32.PACK_AB R8, RZ, R8 ;  /* 0x00000008ff08723e */ /* 0x000fe400000010ff */
[----:B------:R-:W-:-:S05]  /*3e50*/  IADD3.X R5, PT, PT, RZ, UR9, RZ, P0, !PT ;  /* 0x00000009ff057c10 */ /* 0x000fca00087fe4ff */
[----:B------:R1:W-:Y:S02]  /*3e60*/  STG.E.U16 desc[UR6][R4.64], R8 ;  /* 0x0000000804007986 */ /* 0x0003e4000c101506 */
.L_x_2647:
[----:B------:R-:W-:Y:S05]  /*3e70*/  BSYNC.RECONVERGENT B0 ;  /* 0x0000000000007941 */ /* 0x000fea0003800200 */
.L_x_2643:
        /* <DEDUP_REMOVED lines=301> */
.L_x_2650:
[----:B------:R-:W0:Y:S02]  /*5150*/  LDCU.128 UR8, c[0x0][0x580] ;  /* 0x0000b000ff0877ac */ /* 0x000e240008000c00 */
[----:B0-----:R-:W-:-:S04]  /*5160*/  IADD3 R4, P0, PT, R2, UR10, RZ ;  /* 0x0000000a02047c10 */ /* 0x001fc8000ff1e0ff */
[----:B------:R-:W-:-:S05]  /*5170*/  IADD3.X R5, PT, PT, RZ, UR11, RZ, P0, !PT ;  /* 0x0000000bff057c10 */ /* 0x000fca00087fe4ff */
[----:B------:R-:W2:Y:S01]  /*5180*/  LDG.E.U16 R4, desc[UR6][R4.64] ;  /* 0x0000000604047981 */ /* 0x000ea2000c1e1500 */
[----:B------:R-:W-:-:S04]  /*5190*/  IADD3 R2, P0, PT, R3, UR8, RZ ;  /* 0x0000000803027c10 */ /* 0x000fc8000ff1e0ff */
[----:B------:R-:W-:Y:S02]  /*51a0*/  IADD3.X R3, PT, PT, RZ, UR9, RZ, P0, !PT ;  /* 0x00000009ff037c10 */ /* 0x000fe400087fe4ff */
[----:B--2---:R-:W-:-:S05]  /*51b0*/  SHF.L.U32 R0, R4, 0x10, RZ ;  /* 0x0000001004007819 */ /* 0x004fca00000006ff */
[----:B------:R-:W-:-:S05]  /*51c0*/  FMUL.FTZ R0, R0, R0 ;  /* 0x0000000000007220 */ /* 0x000fca0000410000 */
[----:B------:R-:W-:-:S05]  /*51d0*/  F2FP.BF16.F32.PACK_AB R0, RZ, R0 ;  /* 0x00000000ff00723e */ /* 0x000fca00000010ff */
[----:B------:R-:W-:Y:S01]  /*51e0*/  STG.E.U16 desc[UR6][R2.64], R0 ;  /* 0x0000000002007986 */ /* 0x000fe2000c101506 */
[----:B------:R-:W-:Y:S05]  /*51f0*/  EXIT ;  /* 0x000000000000794d */ /* 0x000fea0003800000 */
.L_x_2651:
        /* <DEDUP_REMOVED lines=16> */
.L_x_68442:


//--------------------- .text._ZN2at6native27unrolled_elementwise_kernelIZNS0_50_GLOBAL__N__2680c7bb_12_PowKernel_cu_7dd49032_300329pow_tensor_scalar_kernel_implIN3c108BFloat16ES5_EEvRNS_18TensorIteratorBaseET0_EUlS5_E_St5arrayIPcLm2EELi4E23TrivialOffsetCalculatorILi1EjESE_NS0_6memory15LoadWithoutCastENSF_16StoreWithoutCastEEEviT_S8_T2_T3_T4_T5_ --------------------------
	.section	.text._ZN2at6native27unrolled_elementwise_kernelIZNS0_50_GLOBAL__N__2680c7bb_12_PowKernel_cu_7dd49032_300329pow_tensor_scalar_kernel_implIN3c108BFloat16ES5_EEvRNS_18TensorIteratorBaseET0_EUlS5_E_St5arrayIPcLm2EELi4E23TrivialOffsetCalculatorILi1EjESE_NS0_6memory15LoadWithoutCastENSF_16StoreWithoutCastEEEviT_S8_T2_T3_T4_T5_,"ax",@progbits
	.align	128
        .global         _ZN2at6native27unrolled_elementwise_kernelIZNS0_50_GLOBAL__N__2680c7bb_12_PowKernel_cu_7dd49032_300329pow_tensor_scalar_kernel_implIN3c108BFloat16ES5_EEvRNS_18TensorIteratorBaseET0_EUlS5_E_St5arrayIPcLm2EELi4E23TrivialOffsetCalculatorILi1EjESE_NS0_6memory15LoadWithoutCastENSF_16StoreWithoutCastEEEviT_S8_T2_T3_T4_T5_
        .type           _ZN2at6native27unrolled_elementwise_kernelIZNS0_50_GLOBAL__N__2680c7bb_12_PowKernel_cu_7dd49032_300329pow_tensor_scalar_kernel_implIN3c108BFloat16ES5_EEvRNS_18TensorIteratorBaseET0_EUlS5_E_St5arrayIPcLm2EELi4E23TrivialOffsetCalculatorILi1EjESE_NS0_6memory15LoadWithoutCastENSF_16StoreWithoutCastEEEviT_S8_T2_T3_T4_T5_,@function
        .size           _ZN2at6native27unrolled_elementwise_kernelIZNS0_50_GLOBAL__N__2680c7bb_12_PowKernel_cu_7dd49032_300329pow_tensor_scalar_kernel_implIN3c108BFloat16ES5_EEvRNS_18TensorIteratorBaseET0_EUlS5_E_St5arrayIPcLm2EELi4E23TrivialOffsetCalculatorILi1EjESE_NS0_6memory15LoadWithoutCastENSF_16StoreWithoutCastEEEviT_S8_T2_T3_T4_T5_,(.L_x_68443 - _ZN2at6native27unrolled_elementwise_kernelIZNS0_50_GLOBAL__N__2680c7bb_12_PowKernel_cu_7dd49032_300329pow_tensor_scalar_kernel_implIN3c108BFloat16ES5_EEvRNS_18TensorIteratorBaseET0_EUlS5_E_St5arrayIPcLm2EELi4E23TrivialOffsetCalculatorILi1EjESE_NS0_6memory15LoadWithoutCastENSF_16StoreWithoutCastEEEviT_S8_T2_T3_T4_T5_)
        .other          _ZN2at6native27unrolled_elementwise_kernelIZNS0_50_GLOBAL__N__2680c7bb_12_PowKernel_cu_7dd49032_300329pow_tensor_scalar_kernel_implIN3c108BFloat16ES5_EEvRNS_18TensorIteratorBaseET0_EUlS5_E_St5arrayIPcLm2EELi4E23TrivialOffsetCalculatorILi1EjESE_NS0_6memory15LoadWithoutCastENSF_16StoreWithoutCastEEEviT_S8_T2_T3_T4_T5_,@"STO_CUDA_ENTRY STV_DEFAULT"
_ZN2at6native27unrolled_elementwise_kernelIZNS0_50_GLOBAL__N__2680c7bb_12_PowKernel_cu_7dd49032_300329pow_tensor_scalar_kernel_implIN3c108BFloat16ES5_EEvRNS_18TensorIteratorBaseET0_EUlS5_E_St5arrayIPcLm2EELi4E23TrivialOffsetCalculatorILi1EjESE_NS0_6memory15LoadWithoutCastENSF_16StoreWithoutCastEEEviT_S8_T2_T3_T4_T5_:
.text._ZN2at6native27unrolled_elementwise_kernelIZNS0_50_GLOBAL__N__2680c7bb_12_PowKernel_cu_7dd49032_300329pow_tensor_scalar_kernel_implIN3c108BFloat16ES5_EEvRNS_18TensorIteratorBaseET0_EUlS5_E_St5arrayIPcLm2EELi4E23TrivialOffsetCalculatorILi1EjESE_NS0_6memory15LoadWithoutCastENSF_16StoreWithoutCastEEEviT_S8_T2_T3_T4_T5_:
        /* <DEDUP_REMOVED lines=20> */
[----:B------:R-:W-:Y:S02]  /*0140*/  @!P2 LEA R17, R3, R18, 0x9 ;  /* 0x000000120311a211 */ /* 0x000fe400078e48ff */
[----:B------:R-:W-:Y:S01]  /*0150*/  PRMT R19, RZ, 0x7610, R19 ;  /* 0x00007610ff137816 */ /* 0x000fe20000000013 */
[----:B--2---:R-:W-:Y:S01]  /*0160*/  @!P1 IMAD.WIDE.U32 R12, R11, 0x2, R12 ;  /* 0x000000020b0c9825 */ /* 0x004fe200078e000c */
[----:B------:R-:W-:-:S06]  /*0170*/  PRMT R11, RZ, 0x7610, R11 ;  /* 0x00007610ff0b7816 */ /* 0x000fcc000000000b */
[----:B------:R2:W4:Y:S01]  /*0180*/  @!P1 LDG.E.U16 R11, desc[UR4][R12.64] ;  /* 0x000000040c0b9981 */ /* 0x000522000c1e1500 */
[----:B-1----:R-:W-:-:S05]  /*0190*/  @!P2 IMAD.WIDE.U32 R16, R17, 0x2, R8 ;  /* 0x000000021110a825 */ /* 0x002fca00078e0008 */
[----:B------:R-:W4:Y:S01]  /*01a0*/  @!P2 LDG.E.U16 R19, desc[UR4][R16.64] ;  /* 0x000000041013a981 */ /* 0x000f22000c1e1500 */
[----:B------:R-:W-:-:S05]  /*01b0*/  @!P2 VIADD R18, R18, 0x80 ;  /* 0x000000801212a836 */ /* 0x000fca0000000000 */
[----:B------:R-:W-:-:S13]  /*01c0*/  ISETP.GE.AND P0, PT, R18, R5, PT ;  /* 0x000000051200720c */ /* 0x000fda0003f06270 */
[----:B------:R-:W0:Y:S01]  /*01d0*/  @!P0 LDC.64 R8, c[0x0][0x398] ;  /* 0x0000e600ff088b82 */ /* 0x000e220000000a00 */
[----:B------:R-:W-:-:S04]  /*01e0*/  @!P0 IMAD R7, R3, 0x200, R18 ;  /* 0x0000020003078824 */ /* 0x000fc800078e0212 */
[----:B0-----:R-:W-:Y:S01]  /*01f0*/  @!P0 IMAD.WIDE.U32 R14, R7, 0x2, R8 ;  /* 0x00000002070e8825 */ /* 0x001fe200078e0008 */
[----:B------:R-:W-:-:S06]  /*0200*/  PRMT R7, RZ, 0x7610, R7 ;  /* 0x00007610ff077816 */ /* 0x000fcc0000000007 */
[----:B------:R0:W5:Y:S01]  /*0210*/  @!P0 LDG.E.U16 R7, desc[UR4][R14.64] ;  /* 0x000000040e078981 */ /* 0x000162000c1e1500 */
[----:B------:R-:W-:-:S13]  /*0220*/  ISETP.GE.AND P0, PT, R0, R5, PT ;  /* 0x000000050000720c */ /* 0x000fda0003f06270 */
[----:B------:R-:W1:Y:S01]  /*0230*/  @!P0 LDC.64 R8, c[0x0][0x390] ;  /* 0x0000e400ff088b82 */ /* 0x000e620000000a00 */
[----:B--2---:R-:W-:Y:S02]  /*0240*/  @!P0 IMAD R13, R3, 0x200, R0 ;  /* 0x00000200030d8824 */ /* 0x004fe400078e0200 */
[C---:B------:R-:W-:Y:S01]  /*0250*/  VIADD R18, R0.reuse, 0x100 ;  /* 0x0000010000127836 */ /* 0x040fe20000000000 */
[----:B------:R-:W-:-:S04]  /*0260*/  IADD3 R20, PT, PT, R0, 0x80, RZ ;  /* 0x0000008000147810 */ /* 0x000fc80007ffe0ff */
[-C--:B------:R-:W-:Y:S02]  /*0270*/  ISETP.GE.AND P2, PT, R18, R5.reuse, PT ;  /* 0x000000051200720c */ /* 0x080fe40003f46270 */
[----:B------:R-:W-:Y:S01]  /*0280*/  ISETP.GE.AND P1, PT, R20, R5, PT ;  /* 0x000000051400720c */ /* 0x000fe20003f26270 */
[----:B-1----:R-:W-:Y:S01]  /*0290*/  @!P0 IMAD.WIDE.U32 R8, R13, 0x2, R8 ;  /* 0x000000020d088825 */ /* 0x002fe200078e0008 */
[----:B------:R-:W-:Y:S03]  /*02a0*/  BSSY.RECONVERGENT B0, `(.L_x_2652) ;  /* 0x0000019000007945 */ /* 0x000fe60003800200 */
[----:B---3--:R-:W-:-:S04]  /*02b0*/  @!P0 IMAD.U32 R10, R10, 0x10000, RZ ;  /* 0x000100000a0a8824 */ /* 0x008fc800078e00ff */
[----:B------:R-:W-:-:S05]  /*02c0*/  @!P0 FMUL.FTZ R12, R10, R10 ;  /* 0x0000000a0a0c8220 */ /* 0x000fca0000410000 */
[----:B------:R-:W-:Y:S02]  /*02d0*/  @!P0 F2FP.BF16.F32.PACK_AB R6, RZ, R12 ;  /* 0x0000000cff06823e */ /* 0x000fe400000010ff */
[----:B------:R-:W-:Y:S02]  /*02e0*/  IADD3 R10, PT, PT, R0, 0x180, RZ ;  /* 0x00000180000a7810 */ /* 0x000fe40007ffe0ff */
[----:B------:R-:W-:Y:S01]  /*02f0*/  @!P0 MOV R0, R20 ;  /* 0x0000001400008202 */ /* 0x000fe20000000f00 */
[----:B------:R0:W-:Y:S03]  /*0300*/  @!P0 STG.E.U16 desc[UR4][R8.64], R6 ;  /* 0x0000000608008986 */ /* 0x0001e6000c101504 */
[----:B------:R-:W-:Y:S01]  /*0310*/  ISETP.GE.AND P3, PT, R0, R5, PT ;  /* 0x000000050000720c */ /* 0x000fe20003f66270 */
[----:B----4-:R-:W-:-:S04]  /*0320*/  @!P1 IMAD.U32 R11, R11, 0x10000, RZ ;  /* 0x000100000b0b9824 */ /* 0x010fc800078e00ff */
[----:B------:R-:W-:Y:S01]  /*0330*/  @!P1 FMUL.FTZ R11, R11, R11 ;  /* 0x0000000b0b0b9220 */ /* 0x000fe20000410000 */
[----:B------:R-:W-:-:S05]  /*0340*/  @!P2 SHF.L.U32 R19, R19, 0x10, RZ ;  /* 0x000000101313a819 */ /* 0x000fca00000006ff */
[----:B------:R-:W-:Y:S01]  /*0350*/  @!P2 FMUL.FTZ R19, R19, R19 ;  /* 0x000000131313a220 */ /* 0x000fe20000410000 */
[----:B------:R-:W-:-:S04]  /*0360*/  @!P1 F2FP.BF16.F32.PACK_AB R2, RZ, R11 ;  /* 0x0000000bff02923e */ /* 0x000fc800000010ff */
[----:B------:R-:W-:Y:S01]  /*0370*/  @!P2 F2FP.BF16.F32.PACK_AB R4, RZ, R19 ;  /* 0x00000013ff04a23e */ /* 0x000fe200000010ff */
[----:B0-----:R-:W-:Y:S06]  /*0380*/  @P3 BRA `(.L_x_2653) ;  /* 0x0000000000283947 */ /* 0x001fec0003800000 */
        /* <DEDUP_REMOVED lines=10> */
.L_x_2653:
[----:B------:R-:W-:Y:S05]  /*0430*/  BSYNC.RECONVERGENT B0 ;  /* 0x0000000000007941 */ /* 0x000fea0003800200 */
.L_x_2652:
[-C--:B------:R-:W-:Y:S02]  /*0440*/  ISETP.GE.AND P1, PT, R0, R5.reuse, PT ;  /* 0x000000050000720c */ /* 0x080fe40003f26270 */
[----:B------:R-:W-:-:S11]  /*0450*/  ISETP.GE.AND P0, PT, R10, R5, PT ;  /* 0x000000050a00720c */ /* 0x000fd60003f06270 */
[----:B------:R-:W-:Y:S05]  /*0460*/  @P1 EXIT ;  /* 0x000000000000194d */ /* 0x000fea0003800000 */
[----:B0-----:R-:W0:Y:S01]  /*0470*/  LDC.64 R4, c[0x0][0x390] ;  /* 0x0000e400ff047b82 */ /* 0x001e220000000a00 */
[----:B-----5:R-:W-:Y:S01]  /*0480*/  @!P0 IMAD.U32 R7, R7, 0x10000, RZ ;  /* 0x0001000007078824 */ /* 0x020fe200078e00ff */
[----:B------:R-:W-:-:S03]  /*0490*/  LEA R3, R3, R0, 0x9 ;  /* 0x0000000003037211 */ /* 0x000fc600078e48ff */
[----:B------:R-:W-:-:S05]  /*04a0*/  @!P0 FMUL.FTZ R7, R7, R7 ;  /* 0x0000000707078220 */ /* 0x000fca0000410000 */
[----:B------:R-:W-:-:S04]  /*04b0*/  @!P0 F2FP.BF16.F32.PACK_AB R2, RZ, R7 ;  /* 0x00000007ff02823e */ /* 0x000fc800000010ff */
[----:B------:R-:W-:Y:S01]  /*04c0*/  PRMT R0, R2, 0x7610, R0 ;  /* 0x0000761002007816 */ /* 0x000fe20000000000 */
[----:B0-----:R-:W-:-:S05]  /*04d0*/  IMAD.WIDE.U32 R2, R3, 0x2, R4 ;  /* 0x0000000203027825 */ /* 0x001fca00078e0004 */
[----:B------:R-:W-:Y:S01]  /*04e0*/  STG.E.U16 desc[UR4][R2.64], R0 ;  /* 0x0000000002007986 */ /* 0x000fe2000c101504 */
[----:B------:R-:W-:Y:S05]  /*04f0*/  EXIT ;  /* 0x000000000000794d */ /* 0x000fea0003800000 */
.L_x_2654:
        /* <DEDUP_REMOVED lines=16> */
.L_x_68443:


//--------------------- .text._ZN2at6native29vectorized_elementwise_kernelILi2EZNS0_50_GLOBAL__N__2680c7bb_12_PowKernel_cu_7dd49032_300329pow_tensor_scalar_kernel_implIN3c108BFloat16ES5_EEvRNS_18TensorIteratorBaseET0_EUlS5_E_St5arrayIPcLm2EEEEviS8_T1_ --------------------------
	.section	.text._ZN2at6native29vectorized_elementwise_kernelILi2EZNS0_50_GLOBAL__N__2680c7bb_12_PowKernel_cu_7dd49032_300329pow_tensor_scalar_kernel_implIN3c108BFloat16ES5_EEvRNS_18TensorIteratorBaseET0_EUlS5_E_St5arrayIPcLm2EEEEviS8_T1_,"ax",@progbits
	.align	128
        .global         _ZN2at6native29vectorized_elementwise_kernelILi2EZNS0_50_GLOBAL__N__2680c7bb_12_PowKernel_cu_7dd49032_300329pow_tensor_scalar_kernel_implIN3c108BFloat16ES5_EEvRNS_18TensorIteratorBaseET0_EUlS5_E_St5arrayIPcLm2EEEEviS8_T1_
        .type           _ZN2at6native29vectorized_elementwise_kernelILi2EZNS0_50_GLOBAL__N__2680c7bb_12_PowKernel_cu_7dd49032_300329pow_tensor_scalar_kernel_implIN3c108BFloat16ES5_EEvRNS_18TensorIteratorBaseET0_EUlS5_E_St5arrayIPcLm2EEEEviS8_T1_,@function
        .size           _ZN2at6native29vectorized_elementwise_kernelILi2EZNS0_50_GLOBAL__N__2680c7bb_12_PowKernel_cu_7dd49032_300329pow_tensor_scalar_kernel_implIN3c108BFloat16ES5_EEvRNS_18TensorIteratorBaseET0_EUlS5_E_St5arrayIPcLm2EEEEviS8_T1_,(.L_x_68444 - _ZN2at6native29vectorized_elementwise_kernelILi2EZNS0_50_GLOBAL__N__2680c7bb_12_PowKernel_cu_7dd49032_300329pow_tensor_scalar_kernel_implIN3c108BFloat16ES5_EEvRNS_18TensorIteratorBaseET0_EUlS5_E_St5arrayIPcLm2EEEEviS8_T1_)
        .other          _ZN2at6native29vectorized_elementwise_kernelILi2EZNS0_50_GLOBAL__N__2680c7bb_12_PowKernel_cu_7dd49032_300329pow_tensor_scalar_kernel_implIN3c108BFloat16ES5_EEvRNS_18TensorIteratorBaseET0_EUlS5_E_St5arrayIPcLm2EEEEviS8_T1_,@"STO_CUDA_ENTRY STV_DEFAULT"
_ZN2at6native29vectorized_elementwise_kernelILi2EZNS0_50_GLOBAL__N__2680c7bb_12_PowKernel_cu_7dd49032_300329pow_tensor_scalar_kernel_implIN3c108BFloat16ES5_EEvRNS_18TensorIteratorBaseET0_EUlS5_E_St5arrayIPcLm2EEEEviS8_T1_:
.text._ZN2at6native29vectorized_elementwise_kernelILi2EZNS0_50_GLOBAL__N__2680c7bb_12_PowKernel_cu_7dd49032_300329pow_tensor_scalar_kernel_implIN3c108BFloat16ES5_EEvRNS_18TensorIteratorBaseET0_EUlS5_E_St5arrayIPcLm2EEEEviS8_T1_:
        /* <DEDUP_REMOVED lines=20> */
[----:B0-----:R-:W-:-:S05]  /*0140*/  @!P6 IMAD.WIDE.U32 R14, R19, 0x2, R14 ;  /* 0x00000002130ee825 */ /* 0x001fca00078e000e */
[----:B------:R-:W2:Y:S07]  /*0150*/  @!P6 LDG.E.U16 R22, desc[UR4][R14.64] ;  /* 0x000000040e16e981 */ /* 0x000eae000c1e1500 */
[----:B------:R-:W-:Y:S01]  /*0160*/  @!P4 IADD3 R17, PT, PT, R0, R25, RZ ;  /* 0x000000190011c210 */ /* 0x000fe20007ffe0ff */
[----:B------:R-:W-:Y:S01]  /*0170*/  @!P4 VIADD R25, R25, 0x80 ;  /* 0x000000801919c836 */ /* 0x000fe20000000000 */
[----:B------:R-:W0:Y:S04]  /*0180*/  @!P4 LDC.64 R10, c[0x0][0x398] ;  /* 0x0000e600ff0acb82 */ /* 0x000e280000000a00 */
[----:B------:R-:W-:-:S13]  /*0190*/  ISETP.GE.U32.AND P3, PT, R25, R2, PT ;  /* 0x000000021900720c */ /* 0x000fda0003f66070 */
[----:B------:R-:W-:Y:S01]  /*01a0*/  @!P3 IMAD.IADD R28, R0, 0x1, R25 ;  /* 0x00000001001cb824 */ /* 0x000fe200078e0219 */
[----:B------:R-:W-:Y:S01]  /*01b0*/  @!P3 IADD3 R25, PT, PT, R25, 0x80, RZ ;  /* 0x000000801919b810 */ /* 0x000fe20007ffe0ff */
[----:B-1----:R-:W-:Y:S01]  /*01c0*/  @!P5 IMAD.WIDE.U32 R12, R16, 0x2, R12 ;  /* 0x00000002100cd825 */ /* 0x002fe200078e000c */
[----:B------:R-:W-:Y:S01]  /*01d0*/  PRMT R24, RZ, 0x7610, R24 ;  /* 0x00007610ff187816 */ /* 0x000fe20000000018 */
[----:B------:R-:W1:Y:S01]  /*01e0*/  @!P3 LDC.64 R18, c[0x0][0x398] ;  /* 0x0000e600ff12bb82 */ /* 0x000e620000000a00 */
[----:B------:R-:W-:Y:S02]  /*01f0*/  ISETP.GE.U32.AND P2, PT, R25, R2, PT ;  /* 0x000000021900720c */ /* 0x000fe40003f46070 */
[----:B------:R-:W-:Y:S01]  /*0200*/  PRMT R26, RZ, 0x7610, R26 ;  /* 0x00007610ff1a7816 */ /* 0x000fe2000000001a */
[----:B0-----:R-:W-:Y:S01]  /*0210*/  @!P4 IMAD.WIDE.U32 R10, R17, 0x2, R10 ;  /* 0x00000002110ac825 */ /* 0x001fe200078e000a */
[----:B------:R-:W3:Y:S04]  /*0220*/  @!P5 LDG.E.U16 R24, desc[UR4][R12.64] ;  /* 0x000000040c18d981 */ /* 0x000ee8000c1e1500 */
[----:B------:R0:W4:Y:S05]  /*0230*/  @!P4 LDG.E.U16 R26, desc[UR4][R10.64] ;  /* 0x000000040a1ac981 */ /* 0x00012a000c1e1500 */
[----:B------:R-:W-:-:S02]  /*0240*/  @!P2 IMAD.IADD R23, R0, 0x1, R25 ;  /* 0x000000010017a824 */ /* 0x000fc400078e0219 */
[----:B------:R-:W-:Y:S01]  /*0250*/  @!P2 VIADD R25, R25, 0x80 ;  /* 0x000000801919a836 */ /* 0x000fe20000000000 */
[----:B0-----:R-:W0:Y:S04]  /*0260*/  @!P2 LDC.64 R10, c[0x0][0x398] ;  /* 0x0000e600ff0aab82 */ /* 0x001e280000000a00 */
[----:B------:R-:W-:-:S13]  /*0270*/  ISETP.GE.U32.AND P1, PT, R25, R2, PT ;  /* 0x000000021900720c */ /* 0x000fda0003f26070 */
[----:B------:R-:W-:Y:S01]  /*0280*/  @!P1 IADD3 R29, PT, PT, R0, R25, RZ ;  /* 0x00000019001d9210 */ /* 0x000fe20007ffe0ff */
[----:B------:R-:W-:Y:S01]  /*0290*/  @!P1 VIADD R25, R25, 0x80 ;  /* 0x0000008019199836 */ /* 0x000fe20000000000 */
[----:B------:R-:W5:Y:S04]  /*02a0*/  @!P1 LDC.64 R12, c[0x0][0x398] ;  /* 0x0000e600ff0c9b82 */ /* 0x000f680000000a00 */
[----:B------:R-:W-:-:S13]  /*02b0*/  ISETP.GE.U32.AND P0, PT, R25, R2, PT ;  /* 0x000000021900720c */ /* 0x000fda0003f06070 */
[----:B------:R-:W-:Y:S01]  /*02c0*/  @!P0 IADD3 R27, PT, PT, R0, R25, RZ ;  /* 0x00000019001b8210 */ /* 0x000fe20007ffe0ff */
[----:B------:R-:W-:Y:S01]  /*02d0*/  @!P0 VIADD R25, R25, 0x80 ;  /* 0x0000008019198836 */ /* 0x000fe20000000000 */
[----:B------:R-:W0:Y:S04]  /*02e0*/  @!P0 LDC.64 R14, c[0x0][0x398] ;  /* 0x0000e600ff0e8b82 */ /* 0x000e280000000a00 */
[----:B------:R-:W-:-:S13]  /*02f0*/  ISETP.GE.U32.AND P6, PT, R25, R2, PT ;  /* 0x000000021900720c */ /* 0x000fda0003fc6070 */
[----:B------:R-:W0:Y:S01]  /*0300*/  @!P6 LDC.64 R16, c[0x0][0x398] ;  /* 0x0000e600ff10eb82 */ /* 0x000e220000000a00 */
[----:B------:R-:W-:Y:S02]  /*0310*/  @!P6 IMAD.IADD R25, R0, 0x1, R25 ;  /* 0x000000010019e824 */ /* 0x000fe400078e0219 */
[----:B-1----:R-:W-:Y:S01]  /*0320*/  @!P3 IMAD.WIDE.U32 R18, R28, 0x2, R18 ;  /* 0x000000021c12b825 */ /* 0x002fe200078e0012 */
[----:B------:R-:W-:-:S03]  /*0330*/  PRMT R28, RZ, 0x7610, R28 ;  /* 0x00007610ff1c7816 */ /* 0x000fc6000000001c */
[----:B-----5:R-:W-:Y:S01]  /*0340*/  @!P1 IMAD.WIDE.U32 R12, R29, 0x2, R12 ;  /* 0x000000021d0c9825 */ /* 0x020fe200078e000c */
[----:B------:R-:W-:Y:S02]  /*0350*/  PRMT R29, RZ, 0x7610, R29 ;  /* 0x00007610ff1d7816 */ /* 0x000fe4000000001d */
[----:B------:R-:W5:Y:S01]  /*0360*/  @!P3 LDG.E.U16 R28, desc[UR4][R18.64] ;  /* 0x00000004121cb981 */ /* 0x000f62000c1e1500 */
[----:B0-----:R-:W-:Y:S01]  /*0370*/  @!P2 IMAD.WIDE.U32 R10, R23, 0x2, R10 ;  /* 0x00000002170aa825 */ /* 0x001fe200078e000a */
[----:B------:R-:W-:-:S03]  /*0380*/  PRMT R23, RZ, 0x7610, R23 ;  /* 0x00007610ff177816 */ /* 0x000fc60000000017 */
[----:B------:R-:W-:Y:S01]  /*0390*/  @!P0 IMAD.WIDE.U32 R14, R27, 0x2, R14 ;  /* 0x000000021b0e8825 */ /* 0x000fe200078e000e */
[----:B------:R-:W-:Y:S02]  /*03a0*/  PRMT R27, RZ, 0x7610, R27 ;  /* 0x00007610ff1b7816 */ /* 0x000fe4000000001b */
[----:B------:R-:W5:Y:S04]  /*03b0*/  @!P1 LDG.E.U16 R23, desc[UR4][R12.64] ;  /* 0x000000040c179981 */ /* 0x000f68000c1e1500 */
[----:B------:R-:W5:Y:S01]  /*03c0*/  @!P0 LDG.E.U16 R29, desc[UR4][R14.64] ;  /* 0x000000040e1d8981 */ /* 0x000f62000c1e1500 */
[----:B------:R-:W-:Y:S01]  /*03d0*/  @!P6 IMAD.WIDE.U32 R16, R25, 0x2, R16 ;  /* 0x000000021910e825 */ /* 0x000fe200078e0010 */
[----:B------:R-:W-:-:S04]  /*03e0*/  PRMT R25, RZ, 0x7610, R25 ;  /* 0x00007610ff197816 */ /* 0x000fc80000000019 */
[----:B------:R-:W5:Y:S04]  /*03f0*/  @!P6 LDG.E.U16 R27, desc[UR4][R16.64] ;  /* 0x00000004101be981 */ /* 0x000f68000c1e1500 */
[----:B------:R0:W5:Y:S01]  /*0400*/  @!P2 LDG.E.U16 R25, desc[UR4][R10.64] ;  /* 0x000000040a19a981 */ /* 0x000162000c1e1500 */
[C---:B------:R-:W-:Y:S02]  /*0410*/  ISETP.GE.U32.AND P0, PT, R3.reuse, R2, PT ;  /* 0x000000020300720c */ /* 0x040fe40003f06070 */
[----:B0-----:R-:W-:-:S11]  /*0420*/  IADD3 R11, PT, PT, R3, 0x80, RZ ;  /* 0x00000080030b7810 */ /* 0x001fd60007ffe0ff */
[----:B------:R-:W0:Y:S01]  /*0430*/  @!P0 LDC.64 R18, c[0x0][0x390] ;  /* 0x0000e400ff128b82 */ /* 0x000e220000000a00 */
[----:B------:R-:W-:Y:S01]  /*0440*/  ISETP.GE.U32.AND P6, PT, R11, R2, PT ;  /* 0x000000020b00720c */ /* 0x000fe20003fc6070 */
[C---:B------:R-:W-:Y:S02]  /*0450*/  VIADD R13, R3.reuse, 0x100 ;  /* 0x00000100030d7836 */ /* 0x040fe40000000000 */
[----:B------:R-:W-:-:S03]  /*0460*/  VIADD R15, R3, 0x180 ;  /* 0x00000180030f7836 */ /* 0x000fc60000000000 */
[-C--:B------:R-:W-:Y:S01]  /*0470*/  ISETP.GE.U32.AND P1, PT, R13, R2.reuse, PT ;  /* 0x000000020d00720c */ /* 0x080fe20003f26070 */
[C---:B------:R-:W-:Y:S01]  /*0480*/  VIADD R13, R3.reuse, 0x280 ;  /* 0x00000280030d7836 */ /* 0x040fe20000000000 */
[----:B------:R-:W-:Y:S02]  /*0490*/  IADD3 R17, PT, PT, R3, 0x200, RZ ;  /* 0x0000020003117810 */ /* 0x000fe40007ffe0ff */
[-C--:B------:R-:W-:Y:S02]  /*04a0*/  ISETP.GE.U32.AND P2, PT, R15, R2.reuse, PT ;  /* 0x000000020f00720c */ /* 0x080fe40003f46070 */
[----:B------:R-:W-:Y:S02]  /*04b0*/  IADD3 R15, PT, PT, R3, 0x300, RZ ;  /* 0x00000300030f7810 */ /* 0x000fe40007ffe0ff */
[-C--:B------:R-:W-:Y:S02]  /*04c0*/  ISETP.GE.U32.AND P4, PT, R13, R2.reuse, PT ;  /* 0x000000020d00720c */ /* 0x080fe40003f86070 */
[----:B------:R-:W-:Y:S01]  /*04d0*/  ISETP.GE.U32.AND P3, PT, R17, R2, PT ;  /* 0x000000021100720c */ /* 0x000fe20003f66070 */
[----:B------:R-:W-:Y:S01]  /*04e0*/  @!P0 IMAD.IADD R17, R0, 0x1, R3 ;  /* 0x0000000100118824 */ /* 0x000fe200078e0203 */
[----:B------:R-:W-:-:S02]  /*04f0*/  IADD3 R13, PT, PT, R3, 0x380, RZ ;  /* 0x00000380030d7810 */ /* 0x000fc40007ffe0ff */
[----:B------:R-:W-:Y:S01]  /*0500*/  ISETP.GE.U32.AND P5, PT, R15, R2, PT ;  /* 0x000000020f00720c */ /* 0x000fe20003fa6070 */
[----:B------:R-:W-:Y:S02]  /*0510*/  @!P0 IMAD.MOV.U32 R3, RZ, RZ, R11 ;  /* 0x000000ffff038224 */ /* 0x000fe400078e000b */
[----:B0-----:R-:W-:Y:S01]  /*0520*/  @!P0 IMAD.WIDE.U32 R18, R17, 0x2, R18 ;  /* 0x0000000211128825 */ /* 0x001fe200078e0012 */
[----:B------:R-:W-:Y:S04]  /*0530*/  BSSY.RECONVERGENT B0, `(.L_x_2656) ;  /* 0x0000047000007945 */ /* 0x000fe80003800200 */
[----:B------:R-:W-:Y:S01]  /*0540*/  BSSY.RELIABLE B1, `(.L_x_2657) ;  /* 0x000003f000017945 */ /* 0x000fe20003800100 */
[----:B--2---:R-:W-:-:S04]  /*0550*/  @!P0 IMAD.U32 R22, R22, 0x10000, RZ ;  /* 0x0001000016168824 */ /* 0x004fc800078e00ff */
[----:B------:R-:W-:-:S05]  /*0560*/  @!P0 FMUL.FTZ R22, R22, R22 ;  /* 0x0000001616168220 */ /* 0x000fca0000410000 */
[----:B------:R-:W-:-:S05]  /*0570*/  @!P0 F2FP.BF16.F32.PACK_AB R21, RZ, R22 ;  /* 0x00000016ff15823e */ /* 0x000fca00000010ff */
[----:B------:R0:W-:Y:S01]  /*0580*/  @!P0 STG.E.U16 desc[UR4][R18.64], R21 ;  /* 0x0000001512008986 */ /* 0x0001e2000c101504 */
[----:B------:R-:W-:Y:S01]  /*0590*/  ISETP.GE.U32.AND P0, PT, R3, R2, PT ;  /* 0x000000020300720c */ /* 0x000fe20003f06070 */
[----:B---3--:R-:W-:-:S04]  /*05a0*/  @!P6 IMAD.U32 R24, R24, 0x10000, RZ ;  /* 0x000100001818e824 */ /* 0x008fc800078e00ff */
[----:B------:R-:W-:-:S05]  /*05b0*/  @!P6 FMUL.FTZ R24, R24, R24 ;  /* 0x000000181818e220 */ /* 0x000fca0000410000 */
[----:B------:R-:W-:Y:S02]  /*05c0*/  @!P6 F2FP.BF16.F32.PACK_AB R4, RZ, R24 ;  /* 0x00000018ff04e23e */ /* 0x000fe400000010ff */
[----:B------:R-:W-:Y:S01]  /*05d0*/  ISETP.GE.U32.AND P6, PT, R13, R2, PT ;  /* 0x000000020d00720c */ /* 0x000fe20003fc6070 */
[----:B----4-:R-:W-:-:S04]  /*05e0*/  @!P1 IMAD.U32 R26, R26, 0x10000, RZ ;  /* 0x000100001a1a9824 */ /* 0x010fc800078e00ff */
[----:B------:R-:W-:-:S05]  /*05f0*/  @!P1 FMUL.FTZ R26, R26, R26 ;  /* 0x0000001a1a1a9220 */ /* 0x000fca0000410000 */
[----:B------:R-:W-:Y:S02]  /*0600*/  @!P1 F2FP.BF16.F32.PACK_AB R5, RZ, R26 ;  /* 0x0000001aff05923e */ /* 0x000fe400000010ff */
[----:B-----5:R-:W-:Y:S01]  /*0610*/  @!P2 SHF.L.U32 R28, R28, 0x10, RZ ;  /* 0x000000101c1ca819 */ /* 0x020fe200000006ff */
[----:B------:R-:W-:Y:S01]  /*0620*/  @!P4 IMAD.U32 R23, R23, 0x10000, RZ ;  /* 0x000100001717c824 */ /* 0x000fe200078e00ff */
[----:B------:R-:W-:-:S03]  /*0630*/  @!P5 SHF.L.U32 R29, R29, 0x10, RZ ;  /* 0x000000101d1dd819 */ /* 0x000fc600000006ff */
[----:B------:R-:W-:Y:S01]  /*0640*/  @!P2 FMUL.FTZ R28, R28, R28 ;  /* 0x0000001c1c1ca220 */ /* 0x000fe20000410000 */
[----:B------:R-:W-:Y:S01]  /*0650*/  @!P4 FMUL.FTZ R23, R23, R23 ;  /* 0x000000171717c220 */ /* 0x000fe20000410000 */
[----:B------:R-:W-:Y:S02]  /*0660*/  @!P6 IMAD.U32 R27, R27, 0x10000, RZ ;  /* 0x000100001b1be824 */ /* 0x000fe400078e00ff */
[----:B------:R-:W-:Y:S02]  /*0670*/  @!P3 IMAD.U32 R25, R25, 0x10000, RZ ;  /* 0x000100001919b824 */ /* 0x000fe400078e00ff */
[----:B------:R-:W-:Y:S01]  /*0680*/  @!P5 FMUL.FTZ R29, R29, R29 ;  /* 0x0000001d1d1dd220 */ /* 0x000fe20000410000 */
[----:B------:R-:W-:Y:S01]  /*0690*/  @!P6 FMUL.FTZ R27, R27, R27 ;  /* 0x0000001b1b1be220 */ /* 0x000fe20000410000 */
[----:B------:R-:W-:Y:S01]  /*06a0*/  @!P3 FMUL.FTZ R25, R25, R25 ;  /* 0x000000191919b220 */ /* 0x000fe20000410000 */
[----:B------:R-:W-:Y:S02]  /*06b0*/  @!P2 F2FP.BF16.F32.PACK_AB R6, RZ, R28 ;  /* 0x0000001cff06a23e */ /* 0x000fe400000010ff */
[----:B------:R-:W-:-:S02]  /*06c0*/  @!P4 F2FP.BF16.F32.PACK_AB R8, RZ, R23 ;  /* 0x00000017ff08c23e */ /* 0x000fc400000010ff */
[----:B------:R-:W-:Y:S02]  /*06d0*/  @!P3 F2FP.BF16.F32.PACK_AB R7, RZ, R25 ;  /* 0x00000019ff07b23e */ /* 0x000fe400000010ff */
[----:B------:R-:W-:Y:S02]  /*06e0*/  @!P5 F2FP.BF16.F32.PACK_AB R9, RZ, R29 ;  /* 0x0000001dff09d23e */ /* 0x000fe400000010ff */
[----:B------:R-:W-:Y:S01]  /*06f0*/  @!P6 F2FP.BF16.F32.PACK_AB R20, RZ, R27 ;  /* 0x0000001bff14e23e */ /* 0x000fe200000010ff */
[----:B0-----:R-:W-:Y:S06]  /*0700*/  @P0 BRA `(.L_x_2658) ;  /* 0x0000000000300947 */ /* 0x001fec0003800000 */
        /* <DEDUP_REMOVED lines=12> */
.L_x_2658:
[----:B------:R-:W-:-:S13]  /*07d0*/  ISETP.GE.U32.AND P0, PT, R3, R2, PT ;  /* 0x000000020300720c */ /* 0x000fda0003f06070 */
[----:B------:R-:W-:Y:S05]  /*07e0*/  @P0 BRA `(.L_x_2660) ;  /* 0x0000000000300947 */ /* 0x000fea0003800000 */
[----:B0-----:R-:W0:Y:S01]  /*07f0*/  LDC.64 R4, c[0x0][0x390] ;  /* 0x0000e400ff047b82 */ /* 0x001e220000000a00 */
[----:B------:R-:W-:Y:S01]  /*0800*/  IADD3 R11, PT, PT, R0, R3, RZ ;  /* 0x00000003000b7210 */ /* 0x000fe20007ffe0ff */
[----:B------:R-:W-:-:S04]  /*0810*/  VIADD R3, R3, 0x80 ;  /* 0x0000008003037836 */ /* 0x000fc80000000000 */
[----:B0-----:R-:W-:-:S05]  /*0820*/  IMAD.WIDE.U32 R4, R11, 0x2, R4 ;  /* 0x000000020b047825 */ /* 0x001fca00078e0004 */
[----:B------:R1:W-:Y:S02]  /*0830*/  STG.E.U16 desc[UR4][R4.64], R6 ;  /* 0x0000000604007986 */ /* 0x0003e4000c101504 */
.L_x_2659:
[----:B------:R-:W-:-:S13]  /*0840*/  ISETP.GE.U32.AND P0, PT, R3, R2, PT ;  /* 0x000000020300720c */ /* 0x000fda0003f06070 */
[----:B------:R-:W-:Y:S05]  /*0850*/  @P0 BRA `(.L_x_2661) ;  /* 0x0000000000340947 */ /* 0x000fea0003800000 */
[----:B01----:R-:W0:Y:S01]  /*0860*/  LDC.64 R4, c[0x0][0x390] ;  /* 0x0000e400ff047b82 */ /* 0x003e220000000a00 */
[----:B------:R-:W-:Y:S01]  /*0870*/  IADD3 R11, PT, PT, R0, R3, RZ ;  /* 0x00000003000b7210 */ /* 0x000fe20007ffe0ff */
[----:B------:R-:W-:-:S04]  /*0880*/  VIADD R3, R3, 0x80 ;  /* 0x0000008003037836 */ /* 0x000fc80000000000 */
[----:B0-----:R-:W-:-:S05]  /*0890*/  IMAD.WIDE.U32 R4, R11, 0x2, R4 ;  /* 0x000000020b047825 */ /* 0x001fca00078e0004 */
[----:B------:R1:W-:Y:S02]  /*08a0*/  STG.E.U16 desc[UR4][R4.64], R7 ;  /* 0x0000000704007986 */ /* 0x0003e4000c101504 */
.L_x_2660:
[----:B------:R-:W-:-:S13]  /*08b0*/  ISETP.GE.U32.AND P0, PT, R3, R2, PT ;  /* 0x000000020300720c */ /* 0x000fda0003f06070 */
[----:B------:R-:W-:Y:S05]  /*08c0*/  @P0 BREAK.RELIABLE B1 ;  /* 0x0000000000010942 */ /* 0x000fea0003800100 */
[----:B------:R-:W-:Y:S05]  /*08d0*/  @P0 BRA `(.L_x_2662) ;  /* 0x0000000000300947 */ /* 0x000fea0003800000 */
[----:B01----:R-:W0:Y:S01]  /*08e0*/  LDC.64 R4, c[0x0][0x390] ;  /* 0x0000e400ff047b82 */ /* 0x003e220000000a00 */
[----:B------:R-:W-:Y:S01]  /*08f0*/  IADD3 R7, PT, PT, R0, R3, RZ ;  /* 0x0000000300077210 */ /* 0x000fe20007ffe0ff */
[----:B------:R-:W-:-:S04]  /*0900*/  VIADD R3, R3, 0x80 ;  /* 0x0000008003037836 */ /* 0x000fc80000000000 */
[----:B0-----:R-:W-:-:S05]  /*0910*/  IMAD.WIDE.U32 R4, R7, 0x2, R4 ;  /* 0x0000000207047825 */ /* 0x001fca00078e0004 */
[----:B------:R2:W-:Y:S02]  /*0920*/  STG.E.U16 desc[UR4][R4.64], R8 ;  /* 0x0000000804007986 */ /* 0x0005e4000c101504 */
.L_x_2661:
[----:B------:R-:W-:Y:S05]  /*0930*/  BSYNC.RELIABLE B1 ;  /* 0x0000000000017941 */ /* 0x000fea0003800100 */
.L_x_2657:
[----:B------:R-:W-:-:S13]  /*0940*/  ISETP.GE.U32.AND P0, PT, R3, R2, PT ;  /* 0x000000020300720c */ /* 0x000fda0003f06070 */
[----:B012---:R-:W0:Y:S01]  /*0950*/  @!P0 LDC.64 R4, c[0x0][0x390] ;  /* 0x0000e400ff048b82 */ /* 0x007e220000000a00 */
[----:B------:R-:W-:Y:S01]  /*0960*/  @!P0 IADD3 R7, PT, PT, R0, R3, RZ ;  /* 0x0000000300078210 */ /* 0x000fe20007ffe0ff */
[----:B------:R-:W-:-:S04]  /*0970*/  @!P0 VIADD R3, R3, 0x80 ;  /* 0x0000008003038836 */ /* 0x000fc80000000000 */
[----:B0-----:R-:W-:-:S05]  /*0980*/  @!P0 IMAD.WIDE.U32 R4, R7, 0x2, R4 ;  /* 0x0000000207048825 */ /* 0x001fca00078e0004 */
[----:B------:R2:W-:Y:S02]  /*0990*/  @!P0 STG.E.U16 desc[UR4][R4.64], R9 ;  /* 0x0000000904008986 */ /* 0x0005e4000c101504 */
.L_x_2662:
[----:B------:R-:W-:Y:S05]  /*09a0*/  BSYNC.RECONVERGENT B0 ;  /* 0x0000000000007941 */ /* 0x000fea0003800200 */
.L_x_2656:
[----:B------:R-:W-:Y:S05]  /*09b0*/  WARPSYNC.ALL ;  /* 0x0000000000007948 */ /* 0x000fea0003800000 */
[----:B------:R-:W-:-:S13]  /*09c0*/  ISETP.GE.U32.AND P0, PT, R3, R2, PT ;  /* 0x000000020300720c */ /* 0x000fda0003f06070 */
[----:B------:R-:W-:Y:S05]  /*09d0*/  @P0 EXIT ;  /* 0x000000000000094d */ /* 0x000fea0003800000 */
[----:B012---:R-:W0:Y:S01]  /*09e0*/  LDC.64 R4, c[0x0][0x390] ;  /* 0x0000e400ff047b82 */ /* 0x007e220000000a00 */
[----:B------:R-:W-:-:S05]  /*09f0*/  IADD3 R3, PT, PT, R0, R3, RZ ;  /* 0x0000000300037210 */ /* 0x000fca0007ffe0ff */
[----:B0-----:R-:W-:-:S05]  /*0a00*/  IMAD.WIDE.U32 R2, R3, 0x2, R4 ;  /* 0x0000000203027825 */ /* 0x001fca00078e0004 */
[----:B------:R-:W-:Y:S01]  /*0a10*/  STG.E.U16 desc[UR4][R2.64], R20 ;  /* 0x0000001402007986 */ /* 0x000fe2000c101504 */
[----:B------:R-:W-:Y:S05]  /*0a20*/  EXIT ;  /* 0x000000000000794d */ /* 0x000fea0003800000 */
.L_x_2655:
[----:B------:R-:W0:Y:S01]  /*0a30*/  S2R R5, SR_TID.X ;  /* 0x0000000000057919 */ /* 0x000e220000002100 */
[----:B------:R-:W1:Y:S02]  /*0a40*/  LDC.64 R2, c[0x0][0x398] ;  /* 0x0000e600ff027b82 */ /* 0x000e640000000a00 */
[----:B-1----:R-:W-:-:S04]  /*0a50*/  IMAD.WIDE.U32 R2, R0, 0x2, R2 ;  /* 0x0000000200027825 */ /* 0x002fc800078e0002 */
[----:B0-----:R-:W-:Y:S02]  /*0a60*/  IMAD.WIDE.U32 R6, R5, 0x4, R2 ;  /* 0x0000000405067825 */ /* 0x001fe400078e0002 */
[----:B------:R-:W0:Y:S03]  /*0a70*/  LDC.64 R2, c[0x0][0x390] ;  /* 0x0000e400ff027b82 */ /* 0x000e260000000a00 */
[----:B------:R-:W2:Y:S04]  /*0a80*/  LDG.E R4, desc[UR4][R6.64] ;  /* 0x0000000406047981 */ /* 0x000ea8000c1e1900 */
[----:B------:R-:W3:Y:S04]  /*0a90*/  LDG.E R8, desc[UR4][R6.64+0x200] ;  /* 0x0002000406087981 */ /* 0x000ee8000c1e1900 */
[----:B------:R-:W4:Y:S04]  /*0aa0*/  LDG.E R9, desc[UR4][R6.64+0x400] ;  /* 0x0004000406097981 */ /* 0x000f28000c1e1900 */
[----:B------:R-:W5:Y:S01]  /*0ab0*/  LDG.E R10, desc[UR4][R6.64+0x600] ;  /* 0x00060004060a7981 */ /* 0x000f62000c1e1900 */
[----:B0-----:R-:W-:-:S04]  /*0ac0*/  IMAD.WIDE.U32 R2, R0, 0x2, R2 ;  /* 0x0000000200027825 */ /* 0x001fc800078e0002 */
[----:B------:R-:W-:Y:S01]  /*0ad0*/  IMAD.WIDE.U32 R2, R5, 0x4, R2 ;  /* 0x0000000405027825 */ /* 0x000fe200078e0002 */
[----:B--2---:R-:W-:-:S03]  /*0ae0*/  PRMT R0, R4, 0x7632, R0 ;  /* 0x0000763204007816 */ /* 0x004fc60000000000 */
[----:B------:R-:W-:Y:S01]  /*0af0*/  IMAD.U32 R11, R4, 0x10000, RZ ;  /* 0x00010000040b7824 */ /* 0x000fe200078e00ff */
[----:B---3--:R-:W-:Y:S01]  /*0b00*/  PRMT R4, R8, 0x7632, R4 ;  /* 0x0000763208047816 */ /* 0x008fe20000000004 */
[----:B------:R-:W-:Y:S01]  /*0b10*/  IMAD.U32 R0, R0, 0x10000, RZ ;  /* 0x0001000000007824 */ /* 0x000fe200078e00ff */
[----:B------:R-:W-:Y:S01]  /*0b20*/  SHF.L.U32 R12, R8, 0x10, RZ ;  /* 0x00000010080c7819 */ /* 0x000fe200000006ff */
[----:B------:R-:W-:Y:S01]  /*0b30*/  FMUL.FTZ R11, R11, R11 ;  /* 0x0000000b0b0b7220 */ /* 0x000fe20000410000 */
[C---:B----4-:R-:W-:Y:S01]  /*0b40*/  PRMT R8, R9.reuse, 0x7632, R8 ;  /* 0x0000763209087816 */ /* 0x050fe20000000008 */
[----:B------:R-:W-:Y:S01]  /*0b50*/  IMAD.U32 R13, R9, 0x10000, RZ ;  /* 0x00010000090d7824 */ /* 0x000fe200078e00ff */
[----:B------:R-:W-:Y:S01]  /*0b60*/  SHF.L.U32 R4, R4, 0x10, RZ ;  /* 0x0000001004047819 */ /* 0x000fe200000006ff */
[----:B------:R-:W-:Y:S01]  /*0b70*/  FMUL.FTZ R12, R12, R12 ;  /* 0x0000000c0c0c7220 */ /* 0x000fe20000410000 */
[----:B-----5:R-:W-:Y:S01]  /*0b80*/  PRMT R9, R10, 0x7632, R9 ;  /* 0x000076320a097816 */ /* 0x020fe20000000009 */
[----:B------:R-:W-:Y:S01]  /*0b90*/  IMAD.U32 R8, R8, 0x10000, RZ ;  /* 0x0001000008087824 */ /* 0x000fe200078e00ff */
[----:B------:R-:W-:Y:S01]  /*0ba0*/  SHF.L.U32 R10, R10, 0x10, RZ ;  /* 0x000000100a0a7819 */ /* 0x000fe200000006ff */
[----:B------:R-:W-:Y:S01]  /*0bb0*/  FMUL.FTZ R13, R13, R13 ;  /* 0x0000000d0d0d7220 */ /* 0x000fe20000410000 */
[----:B------:R-:W-:Y:S01]  /*0bc0*/  SHF.L.U32 R9, R9, 0x10, RZ ;  /* 0x0000001009097819 */ /* 0x000fe200000006ff */
[----:B------:R-:W-:Y:S01]  /*0bd0*/  FMUL.FTZ R0, R0, R0 ;  /* 0x0000000000007220 */ /* 0x000fe20000410000 */
[----:B------:R-:W-:Y:S01]  /*0be0*/  FMUL.FTZ R7, R4, R4 ;  /* 0x0000000404077220 */ /* 0x000fe20000410000 */
[----:B------:R-:W-:Y:S01]  /*0bf0*/  FMUL.FTZ R10, R10, R10 ;  /* 0x0000000a0a0a7220 */ /* 0x000fe20000410000 */
[----:B------:R-:W-:Y:S01]  /*0c00*/  FMUL.FTZ R8, R8, R8 ;  /* 0x0000000808087220 */ /* 0x000fe20000410000 */
[----:B------:R-:W-:Y:S01]  /*0c10*/  FMUL.FTZ R9, R9, R9 ;  /* 0x0000000909097220 */ /* 0x000fe20000410000 */
[----:B------:R-:W-:-:S02]  /*0c20*/  F2FP.BF16.F32.PACK_AB R11, R0, R11 ;  /* 0x0000000b000b723e */ /* 0x000fc400000010ff */
[----:B------:R-:W-:Y:S02]  /*0c30*/  F2FP.BF16.F32.PACK_AB R7, R7, R12 ;  /* 0x0000000c0707723e */ /* 0x000fe400000010ff */
[----:B------:R-:W-:Y:S01]  /*0c40*/  F2FP.BF16.F32.PACK_AB R13, R8, R13 ;  /* 0x0000000d080d723e */ /* 0x000fe200000010ff */
[----:B------:R-:W-:Y:S01]  /*0c50*/  STG.E desc[UR4][R2.64], R11 ;  /* 0x0000000b02007986 */ /* 0x000fe2000c101904 */
[----:B------:R-:W-:-:S03]  /*0c60*/  F2FP.BF16.F32.PACK_AB R9, R9, R10 ;  /* 0x0000000a0909723e */ /* 0x000fc600000010ff */
[----:B------:R-:W-:Y:S04]  /*0c70*/  STG.E desc[UR4][R2.64+0x200], R7 ;  /* 0x0002000702007986 */ /* 0x000fe8000c101904 */
[----:B------:R-:W-:Y:S04]  /*0c80*/  STG.E desc[UR4][R2.64+0x400], R13 ;  /* 0x0004000d02007986 */ /* 0x000fe8000c101904 */
[----:B------:R-:W-:Y:S01]  /*0c90*/  STG.E desc[UR4][R2.64+0x600], R9 ;  /* 0x0006000902007986 */ /* 0x000fe2000c101904 */
[----:B------:R-:W-:Y:S05]  /*0ca0*/  EXIT ;  /* 0x000000000000794d */ /* 0x000fea0003800000 */
.L_x_2663:
        /* <DEDUP_REMOVED lines=13> */
.L_x_68444:


//--------------------- .text._ZN2at6native29vectorized_elementwise_kernelILi4EZNS0_50_GLOBAL__N__2680c7bb_12_PowKernel_cu_7dd49032_300329pow_tensor_scalar_kernel_implIN3c108BFloat16ES5_EEvRNS_18TensorIteratorBaseET0_EUlS5_E_St5arrayIPcLm2EEEEviS8_T1_ --------------------------
	.section	.text._ZN2at6native29vectorized_elementwise_kernelILi4EZNS0_50_GLOBAL__N__2680c7bb_12_PowKernel_cu_7dd49032_300329pow_tensor_scalar_kernel_implIN3c108BFloat16ES5_EEvRNS_18TensorIteratorBaseET0_EUlS5_E_St5arrayIPcLm2EEEEviS8_T1_,"ax",@progbits
	.align	128
        .global         _ZN2at6native29vectorized_elementwise_kernelILi4EZNS0_50_GLOBAL__N__2680c7bb_12_PowKernel_cu_7dd49032_300329pow_tensor_scalar_kernel_implIN3c108BFloat16ES5_EEvRNS_18TensorIteratorBaseET0_EUlS5_E_St5arrayIPcLm2EEEEviS8_T1_
        .type           _ZN2at6native29vectorized_elementwise_kernelILi4EZNS0_50_GLOBAL__N__2680c7bb_12_PowKernel_cu_7dd49032_300329pow_tensor_scalar_kernel_implIN3c108BFloat16ES5_EEvRNS_18TensorIteratorBaseET0_EUlS5_E_St5arrayIPcLm2EEEEviS8_T1_,@function
        .size           _ZN2at6native29vectorized_elementwise_kernelILi4EZNS0_50_GLOBAL__N__2680c7bb_12_PowKernel_cu_7dd49032_300329pow_tensor_scalar_kernel_implIN3c108BFloat16ES5_EEvRNS_18TensorIteratorBaseET0_EUlS5_E_St5arrayIPcLm2EEEEviS8_T1_,(.L_x_68445 - _ZN2at6native29vectorized_elementwise_kernelILi4EZNS0_50_GLOBAL__N__2680c7bb_12_PowKernel_cu_7dd49032_300329pow_tensor_scalar_kernel_implIN3c108BFloat16ES5_EEvRNS_18TensorIteratorBaseET0_EUlS5_E_St5arrayIPcLm2EEEEviS8_T1_)
        .other          _ZN2at6native29vectorized_elementwise_kernelILi4EZNS0_50_GLOBAL__N__2680c7bb_12_PowKernel_cu_7dd49032_300329pow_tensor_scalar_kernel_implIN3c108BFloat16ES5_EEvRNS_18TensorIteratorBaseET0_EUlS5_E_St5arrayIPcLm2EEEEviS8_T1_,@"STO_CUDA_ENTRY STV_DEFAULT"
_ZN2at6native29vectorized_elementwise_kernelILi4EZNS0_50_GLOBAL__N__2680c7bb_12_PowKernel_cu_7dd49032_300329pow_tensor_scalar_kernel_implIN3c108BFloat16ES5_EEvRNS_18TensorIteratorBaseET0_EUlS5_E_St5arrayIPcLm2EEEEviS8_T1_:
.text._ZN2at6native29vectorized_elementwise_kernelILi4EZNS0_50_GLOBAL__N__2680c7bb_12_PowKernel_cu_7dd49032_300329pow_tensor_scalar_kernel_implIN3c108BFloat16ES5_EEvRNS_18TensorIteratorBaseET0_EUlS5_E_St5arrayIPcLm2EEEEviS8_T1_:
        /* <DEDUP_REMOVED lines=125> */
.L_x_2667:
[----:B------:R-:W-:-:S13]  /*07d0*/  ISETP.GE.U32.AND P0, PT, R3, R2, PT ;  /* 0x000000020300720c */ /* 0x000fda0003f06070 */
[----:B------:R-:W-:Y:S05]  /*07e0*/  @P0 BRA `(.L_x_2669) ;  /* 0x0000000000300947 */ /* 0x000fea0003800000 */
[----:B0-----:R-:W0:Y:S01]  /*07f0*/  LDC.64 R4, c[0x0][0x390] ;  /* 0x0000e400ff047b82 */ /* 0x001e220000000a00 */
[----:B------:R-:W-:Y:S01]  /*0800*/  IADD3 R11, PT, PT, R0, R3, RZ ;  /* 0x00000003000b7210 */ /* 0x000fe20007ffe0ff */
[----:B------:R-:W-:-:S04]  /*0810*/  VIADD R3, R3, 0x80 ;  /* 0x0000008003037836 */ /* 0x000fc80000000000 */
[----:B0-----:R-:W-:-:S05]  /*0820*/  IMAD.WIDE.U32 R4, R11, 0x2, R4 ;  /* 0x000000020b047825 */ /* 0x001fca00078e0004 */
[----:B------:R1:W-:Y:S02]  /*0830*/  STG.E.U16 desc[UR4][R4.64], R6 ;  /* 0x0000000604007986 */ /* 0x0003e4000c101504 */
.L_x_2668:
[----:B------:R-:W-:-:S13]  /*0840*/  ISETP.GE.U32.AND P0, PT, R3, R2, PT ;  /* 0x000000020300720c */ /* 0x000fda0003f06070 */
[----:B------:R-:W-:Y:S05]  /*0850*/  @P0 BRA `(.L_x_2670) ;  /* 0x0000000000340947 */ /* 0x000fea0003800000 */
[----:B01----:R-:W0:Y:S01]  /*0860*/  LDC.64 R4, c[0x0][0x390] ;  /* 0x0000e400ff047b82 */ /* 0x003e220000000a00 */
[----:B------:R-:W-:Y:S01]  /*0870*/  IADD3 R11, PT, PT, R0, R3, RZ ;  /* 0x00000003000b7210 */ /* 0x000fe20007ffe0ff */
[----:B------:R-:W-:-:S04]  /*0880*/  VIADD R3, R3, 0x80 ;  /* 0x0000008003037836 */ /* 0x000fc80000000000 */
[----:B0-----:R-:W-:-:S05]  /*0890*/  IMAD.WIDE.U32 R4, R11, 0x2, R4 ;  /* 0x000000020b047825 */ /* 0x001fca00078e0004 */
[----:B------:R1:W-:Y:S02]  /*08a0*/  STG.E.U16 desc[UR4][R4.64], R7 ;  /* 0x0000000704007986 */ /* 0x0003e4000c101504 */
.L_x_2669:
        /* <DEDUP_REMOVED lines=8> */
.L_x_2670:
[----:B------:R-:W-:Y:S05]  /*0930*/  BSYNC.RELIABLE B1 ;  /* 0x0000000000017941 */ /* 0x000fea0003800100 */
.L_x_2666:
[----:B------:R-:W-:-:S13]  /*0940*/  ISETP.GE.U32.AND P0, PT, R3, R2, PT ;  /* 0x000000020300720c */ /* 0x000fda0003f06070 */
[----:B012---:R-:W0:Y:S01]  /*0950*/  @!P0 LDC.64 R4, c[0x0][0x390] ;  /* 0x0000e400ff048b82 */ /* 0x007e220000000a00 */
[----:B------:R-:W-:Y:S01]  /*0960*/  @!P0 IADD3 R7, PT, PT, R0, R3, RZ ;  /* 0x0000000300078210 */ /* 0x000fe20007ffe0ff */
[----:B------:R-:W-:-:S04]  /*0970*/  @!P0 VIADD R3, R3, 0x80 ;  /* 0x0000008003038836 */ /* 0x000fc80000000000 */
[----:B0-----:R-:W-:-:S05]  /*0980*/  @!P0 IMAD.WIDE.U32 R4, R7, 0x2, R4 ;  /* 0x0000000207048825 */ /* 0x001fca00078e0004 */
[----:B------:R2:W-:Y:S02]  /*0990*/  @!P0 STG.E.U16 desc[UR4][R4.64], R9 ;  /* 0x0000000904008986 */ /* 0x0005e4000c101504 */
.L_x_2671:
[----:B------:R-:W-:Y:S05]  /*09a0*/  BSYNC.RECONVERGENT B0 ;  /* 0x0000000000007941 */ /* 0x000fea0003800200 */
.L_x_2665:
        /* <DEDUP_REMOVED lines=8> */
.L_x_2664:
[----:B------:R-:W0:Y:S01]  /*0a30*/  S2R R5, SR_TID.X ;  /* 0x0000000000057919 */ /* 0x000e220000002100 */
[----:B------:R-:W1:Y:S02]  /*0a40*/  LDC.64 R2, c[0x0][0x398] ;  /* 0x0000e600ff027b82 */ /* 0x000e640000000a00 */
[----:B-1----:R-:W-:-:S04]  /*0a50*/  IMAD.WIDE.U32 R2, R0, 0x2, R2 ;  /* 0x0000000200027825 */ /* 0x002fc800078e0002 */
[----:B0-----:R-:W-:Y:S02]  /*0a60*/  IMAD.WIDE.U32 R6, R5, 0x8, R2 ;  /* 0x0000000805067825 */ /* 0x001fe400078e0002 */
[----:B------:R-:W0:Y:S03]  /*0a70*/  LDC.64 R2, c[0x0][0x390] ;  /* 0x0000e400ff027b82 */ /* 0x000e260000000a00 */
[----:B------:R-:W2:Y:S04]  /*0a80*/  LDG.E.64 R10, desc[UR4][R6.64] ;  /* 0x00000004060a7981 */ /* 0x000ea8000c1e1b00 */
[----:B------:R-:W3:Y:S01]  /*0a90*/  LDG.E.64 R12, desc[UR4][R6.64+0x400] ;  /* 0x00040004060c7981 */ /* 0x000ee2000c1e1b00 */
[----:B0-----:R-:W-:-:S04]  /*0aa0*/  IMAD.WIDE.U32 R2, R0, 0x2, R2 ;  /* 0x0000000200027825 */ /* 0x001fc800078e0002 */
[----:B------:R-:W-:Y:S01]  /*0ab0*/  IMAD.WIDE.U32 R2, R5, 0x8, R2 ;  /* 0x0000000805027825 */ /* 0x000fe200078e0002 */
[----:B--2---:R-:W-:-:S03]  /*0ac0*/  PRMT R0, R10, 0x7632, R0 ;  /* 0x000076320a007816 */ /* 0x004fc60000000000 */
[----:B------:R-:W-:Y:S01]  /*0ad0*/  IMAD.U32 R10, R10, 0x10000, RZ ;  /* 0x000100000a0a7824 */ /* 0x000fe200078e00ff */
[----:B------:R-:W-:Y:S02]  /*0ae0*/  PRMT R4, R11, 0x7632, R4 ;  /* 0x000076320b047816 */ /* 0x000fe40000000004 */
[C---:B---3--:R-:W-:Y:S01]  /*0af0*/  PRMT R8, R12.reuse, 0x7632, R8 ;  /* 0x000076320c087816 */ /* 0x048fe20000000008 */
[----:B------:R-:W-:Y:S01]  /*0b00*/  IMAD.U32 R12, R12, 0x10000, RZ ;  /* 0x000100000c0c7824 */ /* 0x000fe200078e00ff */
[----:B------:R-:W-:Y:S01]  /*0b10*/  PRMT R9, R13, 0x7632, R9 ;  /* 0x000076320d097816 */ /* 0x000fe20000000009 */
[----:B------:R-:W-:Y:S01]  /*0b20*/  IMAD.U32 R0, R0, 0x10000, RZ ;  /* 0x0001000000007824 */ /* 0x000fe200078e00ff */
[----:B------:R-:W-:Y:S01]  /*0b30*/  SHF.L.U32 R11, R11, 0x10, RZ ;  /* 0x000000100b0b7819 */ /* 0x000fe200000006ff */
[----:B------:R-:W-:Y:S01]  /*0b40*/  IMAD.U32 R8, R8, 0x10000, RZ ;  /* 0x0001000008087824 */ /* 0x000fe200078e00ff */
[----:B------:R-:W-:Y:S01]  /*0b50*/  SHF.L.U32 R13, R13, 0x10, RZ ;  /* 0x000000100d0d7819 */ /* 0x000fe200000006ff */
[----:B------:R-:W-:Y:S01]  /*0b60*/  FMUL.FTZ R10, R10, R10 ;  /* 0x0000000a0a0a7220 */ /* 0x000fe20000410000 */
        /* <DEDUP_REMOVED lines=8> */
[----:B------:R-:W-:-:S02]  /*0bf0*/  FMUL.FTZ R6, R6, R6 ;  /* 0x0000000606067220 */ /* 0x000fc40000410000 */
[----:B------:R-:W-:Y:S02]  /*0c00*/  F2FP.BF16.F32.PACK_AB R10, R7, R10 ;  /* 0x0000000a070a723e */ /* 0x000fe400000010ff */
[----:B------:R-:W-:Y:S02]  /*0c10*/  F2FP.BF16.F32.PACK_AB R11, R4, R11 ;  /* 0x0000000b040b723e */ /* 0x000fe400000010ff */
[----:B------:R-:W-:Y:S02]  /*0c20*/  F2FP.BF16.F32.PACK_AB R12, R9, R12 ;  /* 0x0000000c090c723e */ /* 0x000fe400000010ff */
[----:B------:R-:W-:Y:S01]  /*0c30*/  F2FP.BF16.F32.PACK_AB R13, R6, R13 ;  /* 0x0000000d060d723e */ /* 0x000fe200000010ff */
[----:B------:R-:W-:Y:S04]  /*0c40*/  STG.E.64 desc[UR4][R2.64], R10 ;  /* 0x0000000a02007986 */ /* 0x000fe8000c101b04 */
[----:B------:R-:W-:Y:S01]  /*0c50*/  STG.E.64 desc[UR4][R2.64+0x400], R12 ;  /* 0x0004000c02007986 */ /* 0x000fe2000c101b04 */
[----:B------:R-:W-:Y:S05]  /*0c60*/  EXIT ;  /* 0x000000000000794d */ /* 0x000fea0003800000 */
.L_x_2672:
        /* <DEDUP_REMOVED lines=9> */
.L_x_68445:


//--------------------- .text._ZN2at6native29vectorized_elementwise_kernelILi8EZNS0_50_GLOBAL__N__2680c7bb_12_PowKernel_cu_7dd49032_300329pow_tensor_scalar_kernel_implIN3c108BFloat16ES5_EEvRNS_18TensorIteratorBaseET0_EUlS5_E_St5arrayIPcLm2EEEEviS8_T1_ --------------------------
	.section	.text._ZN2at6native29vectorized_elementwise_kernelILi8EZNS0_50_GLOBAL__N__2680c7bb_12_PowKernel_cu_7dd49032_300329pow_tensor_scalar_kernel_implIN3c108BFloat16ES5_EEvRNS_18TensorIteratorBaseET0_EUlS5_E_St5arrayIPcLm2EEEEviS8_T1_,"ax",@progbits
	.align	128
        .global         _ZN2at6native29vectorized_elementwise_kernelILi8EZNS0_50_GLOBAL__N__2680c7bb_12_PowKernel_cu_7dd49032_300329pow_tensor_scalar_kernel_implIN3c108BFloat16ES5_EEvRNS_18TensorIteratorBaseET0_EUlS5_E_St5arrayIPcLm2EEEEviS8_T1_
        .type           _ZN2at6native29vectorized_elementwise_kernelILi8EZNS0_50_GLOBAL__N__2680c7bb_12_PowKernel_cu_7dd49032_300329pow_tensor_scalar_kernel_implIN3c108BFloat16ES5_EEvRNS_18TensorIteratorBaseET0_EUlS5_E_St5arrayIPcLm2EEEEviS8_T1_,@function
        .size           _ZN2at6native29vectorized_elementwise_kernelILi8EZNS0_50_GLOBAL__N__2680c7bb_12_PowKernel_cu_7dd49032_300329pow_tensor_scalar_kernel_implIN3c108BFloat16ES5_EEvRNS_18TensorIteratorBaseET0_EUlS5_E_St5arrayIPcLm2EEEEviS8_T1_,(.L_x_68446 - _ZN2at6native29vectorized_elementwise_kernelILi8EZNS0_50_GLOBAL__N__2680c7bb_12_PowKernel_cu_7dd49032_300329pow_tensor_scalar_kernel_implIN3c108BFloat16ES5_EEvRNS_18TensorIteratorBaseET0_EUlS5_E_St5arrayIPcLm2EEEEviS8_T1_)
        .other          _ZN2at6native29vectorized_elementwise_kernelILi8EZNS0_50_GLOBAL__N__2680c7bb_12_PowKernel_cu_7dd49032_300329pow_tensor_scalar_kernel_implIN3c108BFloat16ES5_EEvRNS_18TensorIteratorBaseET0_EUlS5_E_St5arrayIPcLm2EEEEviS8_T1_,@"STO_CUDA_ENTRY STV_DEFAULT"
_ZN2at6native29vectorized_elementwise_kernelILi8EZNS0_50_GLOBAL__N__2680c7bb_12_PowKernel_cu_7dd49032_300329pow_tensor_scalar_kernel_implIN3c108BFloat16ES5_EEvRNS_18TensorIteratorBaseET0_EUlS5_E_St5arrayIPcLm2EEEEviS8_T1_:
.text._ZN2at6native29vectorized_elementwise_kernelILi8EZNS0_50_GLOBAL__N__2680c7bb_12_PowKernel_cu_7dd49032_300329pow_tensor_scalar_kernel_implIN3c108BFloat16ES5_EEvRNS_18TensorIteratorBaseET0_EUlS5_E_St5arrayIPcLm2EEEEviS8_T1_:
        /* <DEDUP_REMOVED lines=125> */
.L_x_2676:
[----:B------:R-:W-:-:S13]  /*07d0*/  ISETP.GE.U32.AND P0, PT, R3, R2, PT ;  /* 0x000000020300720c */ /* 0x000fda0003f06070 */
[----:B------:R-:W-:Y:S05]  /*07e0*/  @P0 BRA `(.L_x_2678) ;  /* 0x0000000000300947 */ /* 0x000fea0003800000 */
[----:B0-----:R-:W0:Y:S01]  /*07f0*/  LDC.64 R4, c[0x0][0x390] ;  /* 0x0000e400ff047b82 */ /* 0x001e220000000a00 */
[----:B------:R-:W-:Y:S01]  /*0800*/  IADD3 R11, PT, PT, R0, R3, RZ ;  /* 0x00000003000b7210 */ /* 0x000fe20007ffe0ff */
[----:B------:R-:W-:-:S04]  /*0810*/  VIADD R3, R3, 0x80 ;  /* 0x0000008003037836 */ /* 0x000fc80000000000 */
[----:B0-----:R-:W-:-:S05]  /*0820*/  IMAD.WIDE.U32 R4, R11, 0x2, R4 ;  /* 0x000000020b047825 */ /* 0x001fca00078e0004 */
[----:B------:R1:W-:Y:S02]  /*0830*/  STG.E.U16 desc[UR4][R4.64], R6 ;  /* 0x0000000604007986 */ /* 0x0003e4000c101504 */
.L_x_2677:
[----:B------:R-:W-:-:S13]  /*0840*/  ISETP.GE.U32.AND P0, PT, R3, R2, PT ;  /* 0x000000020300720c */ /* 0x000fda0003f06070 */
[----:B------:R-:W-:Y:S05]  /*0850*/  @P0 BRA `(.L_x_2679) ;  /* 0x0000000000340947 */ /* 0x000fea0003800000 */
[----:B01----:R-:W0:Y:S01]  /*0860*/  LDC.64 R4, c[0x0][0x390] ;  /* 0x0000e400ff047b82 */ /* 0x003e220000000a00 */
[----:B------:R-:W-:Y:S01]  /*0870*/  IADD3 R11, PT, PT, R0, R3, RZ ;  /* 0x00000003000b7210 */ /* 0x000fe20007ffe0ff */
[----:B------:R-:W-:-:S04]  /*0880*/  VIADD R3, R3, 0x80 ;  /* 0x0000008003037836 */ /* 0x000fc80000000000 */
[----:B0-----:R-:W-:-:S05]  /*0890*/  IMAD.WIDE.U32 R4, R11, 0x2, R4 ;  /* 0x000000020b047825 */ /* 0x001fca00078e0004 */
[----:B------:R1:W-:Y:S02]  /*08a0*/  STG.E.U16 desc[UR4][R4.64], R7 ;  /* 0x0000000704007986 */ /* 0x0003e4000c101504 */
.L_x_2678:
        /* <DEDUP_REMOVED lines=8> */
.L_x_2679:
[----:B------:R-:W-:Y:S05]  /*0930*/  BSYNC.RELIABLE B1 ;  /* 0x0000000000017941 */ /* 0x000fea0003800100 */
.L_x_2675:
[----:B------:R-:W-:-:S13]  /*0940*/  ISETP.GE.U32.AND P0, PT, R3, R2, PT ;  /* 0x000000020300720c */ /* 0x000fda0003f06070 */
[----:B012---:R-:W0:Y:S01]  /*0950*/  @!P0 LDC.64 R4, c[0x0][0x390] ;  /* 0x0000e400ff048b82 */ /* 0x007e220000000a00 */
[----:B------:R-:W-:Y:S01]  /*0960*/  @!P0 IADD3 R7, PT, PT, R0, R3, RZ ;  /* 0x0000000300078210 */ /* 0x000fe20007ffe0ff */
[----:B------:R-:W-:-:S04]  /*0970*/  @!P0 VIADD R3, R3, 0x80 ;  /* 0x0000008003038836 */ /* 0x000fc80000000000 */
[----:B0-----:R-:W-:-:S05]  /*0980*/  @!P0 IMAD.WIDE.U32 R4, R7, 0x2, R4 ;  /* 0x0000000207048825 */ /* 0x001fca00078e0004 */
[----:B------:R2:W-:Y:S02]  /*0990*/  @!P0 STG.E.U16 desc[UR4][R4.64], R9 ;  /* 0x0000000904008986 */ /* 0x0005e4000c101504 */
.L_x_2680:
[----:B------:R-:W-:Y:S05]  /*09a0*/  BSYNC.RECONVERGENT B0 ;  /* 0x0000000000007941 */ /* 0x000fea0003800200 */
.L_x_2674:
        /* <DEDUP_REMOVED lines=8> */
.L_x_2673:
[----:B------:R-:W0:Y:S01]  /*0a30*/  S2R R9, SR_TID.X ;  /* 0x0000000000097919 */ /* 0x000e220000002100 */
[----:B------:R-:W1:Y:S02]  /*0a40*/  LDC.64 R2, c[0x0][0x398] ;  /* 0x0000e600ff027b82 */ /* 0x000e640000000a00 */
[----:B-1----:R-:W-:-:S04]  /*0a50*/  IMAD.WIDE.U32 R2, R0, 0x2, R2 ;  /* 0x0000000200027825 */ /* 0x002fc800078e0002 */
[----:B0-----:R-:W-:Y:S02]  /*0a60*/  IMAD.WIDE.U32 R4, R9, 0x10, R2 ;  /* 0x0000001009047825 */ /* 0x001fe400078e0002 */
[----:B------:R-:W0:Y:S04]  /*0a70*/  LDC.64 R2, c[0x0][0x390] ;  /* 0x0000e400ff027b82 */ /* 0x000e280000000a00 */
[----:B------:R-:W2:Y:S01]  /*0a80*/  LDG.E.128 R4, desc[UR4][R4.64] ;  /* 0x0000000404047981 */ /* 0x000ea2000c1e1d00 */
[----:B0-----:R-:W-:-:S04]  /*0a90*/  IMAD.WIDE.U32 R2, R0, 0x2, R2 ;  /* 0x0000000200027825 */ /* 0x001fc800078e0002 */
[----:B------:R-:W-:Y:S01]  /*0aa0*/  IMAD.WIDE.U32 R2, R9, 0x10, R2 ;  /* 0x0000001009027825 */ /* 0x000fe200078e0002 */
[----:B--2---:R-:W-:-:S03]  /*0ab0*/  PRMT R0, R7, 0x7632, R0 ;  /* 0x0000763207007816 */ /* 0x004fc60000000000 */
[----:B------:R-:W-:Y:S01]  /*0ac0*/  IMAD.U32 R13, R7, 0x10000, RZ ;  /* 0x00010000070d7824 */ /* 0x000fe200078e00ff */
[C---:B------:R-:W-:Y:S01]  /*0ad0*/  PRMT R7, R6.reuse, 0x7632, R7 ;  /* 0x0000763206077816 */ /* 0x040fe20000000007 */
[C---:B------:R-:W-:Y:S01]  /*0ae0*/  IMAD.U32 R11, R5.reuse, 0x10000, RZ ;  /* 0x00010000050b7824 */ /* 0x040fe200078e00ff */
[----:B------:R-:W-:Y:S01]  /*0af0*/  SHF.L.U32 R12, R6, 0x10, RZ ;  /* 0x00000010060c7819 */ /* 0x000fe200000006ff */
[----:B------:R-:W-:Y:S01]  /*0b00*/  IMAD.U32 R0, R0, 0x10000, RZ ;  /* 0x0001000000007824 */ /* 0x000fe200078e00ff */
[----:B------:R-:W-:Y:S01]  /*0b10*/  PRMT R6, R5, 0x7632, R6 ;  /* 0x0000763205067816 */ /* 0x000fe20000000006 */
[----:B------:R-:W-:Y:S01]  /*0b20*/  FMUL.FTZ R14, R13, R13 ;  /* 0x0000000d0d0e7220 */ /* 0x000fe20000410000 */
[C---:B------:R-:W-:Y:S01]  /*0b30*/  PRMT R8, R4.reuse, 0x7632, R8 ;  /* 0x0000763204087816 */ /* 0x040fe20000000008 */
[----:B------:R-:W-:Y:S01]  /*0b40*/  FMUL.FTZ R5, R11, R11 ;  /* 0x0000000b0b057220 */ /* 0x000fe20000410000 */
[----:B------:R-:W-:Y:S01]  /*0b50*/  SHF.L.U32 R10, R4, 0x10, RZ ;  /* 0x00000010040a7819 */ /* 0x000fe200000006ff */
        /* <DEDUP_REMOVED lines=12> */
[----:B------:R-:W-:-:S05]  /*0c20*/  F2FP.BF16.F32.PACK_AB R4, R11, R4 ;  /* 0x000000040b04723e */ /* 0x000fca00000010ff */
[----:B------:R-:W-:Y:S01]  /*0c30*/  STG.E.128 desc[UR4][R2.64], R4 ;  /* 0x0000000402007986 */ /* 0x000fe2000c101d04 */
[----:B------:R-:W-:Y:S05]  /*0c40*/  EXIT ;  /* 0x000000000000794d */ /* 0x000fea0003800000 */
.L_x_2681:
        /* <DEDUP_REMOVED lines=11> */
.L_x_68446:


//--------------------- .text._ZN2at6native18elementwise_kernelILi128ELi4EZNS0_15gpu_kernel_implIZNS0_50_GLOBAL__N__2680c7bb_12_PowKernel_cu_7dd49032_300329pow_tensor_scalar_kernel_implIN3c104HalfES6_EEvRNS_18TensorIteratorBaseET0_EUlS6_E2_EEvS8_RKT_EUliE_EEviT1_ --------------------------
	.section	.text._ZN2at6native18elementwise_kernelILi128ELi4EZNS0_15gpu_kernel_implIZNS0_50_GLOBAL__N__2680c7bb_12_PowKernel_cu_7dd49032_300329pow_tensor_scalar_kernel_implIN3c104HalfES6_EEvRNS_18TensorIteratorBaseET0_EUlS6_E2_EEvS8_RKT_EUliE_EEviT1_,"ax",@progbits
	.align	128
        .global         _ZN2at6native18elementwise_kernelILi128ELi4EZNS0_15gpu_kernel_implIZNS0_50_GLOBAL__N__2680c7bb_12_PowKernel_cu_7dd49032_300329pow_tensor_scalar_kernel_implIN3c104HalfES6_EEvRNS_18TensorIteratorBaseET0_EUlS6_E2_EEvS8_RKT_EUliE_EEviT1_
        .type           _ZN2at6native18elementwise_kernelILi128ELi4EZNS0_15gpu_kernel_implIZNS0_50_GLOBAL__N__2680c7bb_12_PowKernel_cu_7dd49032_300329pow_tensor_scalar_kernel_implIN3c104HalfES6_EEvRNS_18TensorIteratorBaseET0_EUlS6_E2_EEvS8_RKT_EUliE_EEviT1_,@function
        .size           _ZN2at6native18elementwise_kernelILi128ELi4EZNS0_15gpu_kernel_implIZNS0_50_GLOBAL__N__2680c7bb_12_PowKernel_cu_7dd49032_300329pow_tensor_scalar_kernel_implIN3c104HalfES6_EEvRNS_18TensorIteratorBaseET0_EUlS6_E2_EEvS8_RKT_EUliE_EEviT1_,(.L_x_68447 - _ZN2at6native18elementwise_kernelILi128ELi4EZNS0_15gpu_kernel_implIZNS0_50_GLOBAL__N__2680c7bb_12_PowKernel_cu_7dd49032_300329pow_tensor_scalar_kernel_implIN3c104HalfES6_EEvRNS_18TensorIteratorBaseET0_EUlS6_E2_EEvS8_RKT_EUliE_EEviT1_)
        .other          _ZN2at6native18elementwise_kernelILi128ELi4EZNS0_15gpu_kernel_implIZNS0_50_GLOBAL__N__2680c7bb_12_PowKernel_cu_7dd49032_300329pow_tensor_scalar_kernel_implIN3c104HalfES6_EEvRNS_18TensorIteratorBaseET0_EUlS6_E2_EEvS8_RKT_EUliE_EEviT1_,@"STO_CUDA_ENTRY STV_DEFAULT"
_ZN2at6native18elementwise_kernelILi128ELi4EZNS0_15gpu_kernel_implIZNS0_50_GLOBAL__N__2680c7bb_12_PowKernel_cu_7dd49032_300329pow_tensor_scalar_kernel_implIN3c104HalfES6_EEvRNS_18TensorIteratorBaseET0_EUlS6_E2_EEvS8_RKT_EUliE_EEviT1_:
.text._ZN2at6native18elementwise_kernelILi128ELi4EZNS0_15gpu_kernel_implIZNS0_50_GLOBAL__N__2680c7bb_12_PowKernel_cu_7dd49032_300329pow_tensor_scalar_kernel_implIN3c104HalfES6_EEvRNS_18TensorIteratorBaseET0_EUlS6_E2_EEvS8_RKT_EUliE_EEviT1_:
        /* <DEDUP_REMOVED lines=22> */
[----:B------:R-:W-:Y:S01]  /*0160*/  HFMA2 R16, -RZ, RZ, 0, 0 ;  /* 0x00000000ff107431 */ /* 0x000fe200000001ff */
[----:B------:R-:W1:Y:S01]  /*0170*/  LDCU UR6, c[0x0][0x38c] ;  /* 0x00007180ff0677ac */ /* 0x000e620008000800 */
[----:B------:R-:W2:Y:S01]  /*0180*/  LDCU.64 UR8, c[0x0][0x4b8] ;  /* 0x00009700ff0877ac */ /* 0x000ea20008000a00 */
[----:B------:R-:W-:Y:S02]  /*0190*/  UISETP.NE.AND UP0, UPT, UR40, URZ, UPT ;  /* 0x000000ff2800728c */ /* 0x000fe4000bf05270 */
[----:B0-----:R-:W-:-:S05]  /*01a0*/  IMAD.HI.U32 R2, R17, UR4, R16 ;  /* 0x0000000411027c27 */ /* 0x001fca000f8e0010 */
[----:B------:R-:W-:-:S05]  /*01b0*/  SHF.R.U32.HI R3, RZ, UR5, R2 ;  /* 0x00000005ff037c19 */ /* 0x000fca0008011602 */
[----:B------:R-:W-:-:S04]  /*01c0*/  IMAD.MOV R0, RZ, RZ, -R3 ;  /* 0x000000ffff007224 */ /* 0x000fc800078e0a03 */
        /* <DEDUP_REMOVED lines=290> */
.L_x_2684:
        /* <DEDUP_REMOVED lines=16> */
[----:B0-----:R-:W-:Y:S01]  /*14f0*/  F2FP.F16.F32.PACK_AB R0, RZ, R0 ;  /* 0x00000000ff00723e */ /* 0x001fe200000000ff */
[----:B------:R-:W-:Y:S06]  /*1500*/  BRA `(.L_x_2690) ;  /* 0x0000000c008c7947 */ /* 0x000fec0003800000 */
.L_x_2688:
[----:B------:R-:W2:Y:S02]  /*1510*/  LDG.E.U8 R2, desc[UR36][R2.64] ;  /* 0x0000002402027981 */ /* 0x000ea4000c1e1100 */
[----:B--2---:R-:W-:-:S04]  /*1520*/  I2FP.F32.U32 R0, R2 ;  /* 0x0000000200007245 */ /* 0x004fc80000201000 */
[----:B------:R-:W-:Y:S01]  /*1530*/  F2FP.F16.F32.PACK_AB R0, RZ, R0 ;  /* 0x00000000ff00723e */ /* 0x000fe200000000ff */
[----:B------:R-:W-:Y:S06]  /*1540*/  BRA `(.L_x_2690) ;  /* 0x0000000c007c7947 */ /* 0x000fec0003800000 */
.L_x_2687:
        /* <DEDUP_REMOVED lines=8> */
[----:B0-----:R-:W-:Y:S01]  /*15d0*/  F2FP.F16.F32.PACK_AB R0, RZ, R0 ;  /* 0x00000000ff00723e */ /* 0x001fe200000000ff */
[----:B------:R-:W-:Y:S06]  /*15e0*/  BRA `(.L_x_2690) ;  /* 0x0000000c00547947 */ /* 0x000fec0003800000 */
.L_x_2692:
[----:B------:R-:W2:Y:S02]  /*15f0*/  LDG.E R2, desc[UR36][R2.64] ;  /* 0x0000002402027981 */ /* 0x000ea4000c1e1900 */
[----:B--2---:R-:W-:-:S04]  /*1600*/  I2FP.F32.S32 R0, R2 ;  /* 0x0000000200007245 */ /* 0x004fc80000201400 */
[----:B------:R-:W-:Y:S01]  /*1610*/  F2FP.F16.F32.PACK_AB R0, RZ, R0 ;  /* 0x00000000ff00723e */ /* 0x000fe200000000ff */
[----:B------:R-:W-:Y:S06]  /*1620*/  BRA `(.L_x_2690) ;  /* 0x0000000c00447947 */ /* 0x000fec0003800000 */
.L_x_2691:
[----:B------:R-:W2:Y:S02]  /*1630*/  LDG.E.U16 R2, desc[UR36][R2.64] ;  /* 0x0000002402027981 */ /* 0x000ea4000c1e1500 */
[----:B--2---:R-:W0:Y:S02]  /*1640*/  I2F.S16 R0, R2 ;  /* 0x0000000200007306 */ /* 0x004e240000101400 */
[----:B0-----:R-:W-:Y:S01]  /*1650*/  F2FP.F16.F32.PACK_AB R0, RZ, R0 ;  /* 0x00000000ff00723e */ /* 0x001fe200000000ff */
[----:B------:R-:W-:Y:S06]  /*1660*/  BRA `(.L_x_2690) ;  /* 0x0000000c00347947 */ /* 0x000fec0003800000 */
.L_x_2686:
[----:B------:R-:W-:-:S09]  /*1670*/  UISETP.GT.AND UP0, UPT, UR4, 0x6, UPT ;  /* 0x000000060400788c */ /* 0x000fd2000bf04270 */
[----:B------:R-:W-:Y:S05]  /*1680*/  BRA.U UP0, `(.L_x_2693) ;  /* 0x0000000100247547 */ /* 0x000fea000b800000 */
[----:B------:R-:W-:-:S09]  /*1690*/  UISETP.NE.AND UP0, UPT, UR4, 0x5, UPT ;  /* 0x000000050400788c */ /* 0x000fd2000bf05270 */
[----:B------:R-:W-:Y:S05]  /*16a0*/  BRA.U !UP0, `(.L_x_2694) ;  /* 0x0000000108147547 */ /* 0x000fea000b800000 */
[----:B------:R-:W-:-:S09]  /*16b0*/  UISETP.NE.AND UP0, UPT, UR4, 0x6, UPT ;  /* 0x000000060400788c */ /* 0x000fd2000bf05270 */
[----:B------:R-:W-:Y:S05]  /*16c0*/  BRA.U UP0, `(.L_x_2689) ;  /* 0x00000009008c7547 */ /* 0x000fea000b800000 */
[----:B------:R-:W2:Y:S02]  /*16d0*/  LDG.E R2, desc[UR36][R2.64] ;  /* 0x0000002402027981 */ /* 0x000ea4000c1e1900 */
[----:B--2---:R-:W-:Y:S01]  /*16e0*/  F2FP.F16.F32.PACK_AB R0, RZ, R2 ;  /* 0x00000002ff00723e */ /* 0x004fe200000000ff */
[----:B------:R-:W-:Y:S06]  /*16f0*/  BRA `(.L_x_2690) ;  /* 0x0000000c00107947 */ /* 0x000fec0003800000 */
.L_x_2694:
[----:B------:R0:W5:Y:S01]  /*1700*/  LDG.E.U16 R0, desc[UR36][R2.64] ;  /* 0x0000002402007981 */ /* 0x000162000c1e1500 */
[----:B------:R-:W-:Y:S05]  /*1710*/  BRA `(.L_x_2690) ;  /* 0x0000000c00087947 */ /* 0x000fea0003800000 */
.L_x_2693:
[----:B------:R-:W-:-:S09]  /*1720*/  UISETP.NE.AND UP0, UPT, UR4, 0x7, UPT ;  /* 0x000000070400788c */ /* 0x000fd2000bf05270 */
[----:B------:R-:W-:Y:S05]  /*1730*/  BRA.U !UP0, `(.L_x_2695) ;  /* 0x0000000108247547 */ /* 0x000fea000b800000 */
[----:B------:R-:W-:-:S09]  /*1740*/  UISETP.NE.AND UP0, UPT, UR4, 0x8, UPT ;  /* 0x000000080400788c */ /* 0x000fd2000bf05270 */
[----:B------:R-:W-:Y:S05]  /*1750*/  BRA.U !UP0, `(.L_x_2696) ;  /* 0x0000000108147547 */ /* 0x000fea000b800000 */
[----:B------:R-:W-:-:S09]  /*1760*/  UISETP.NE.AND UP0, UPT, UR4, 0x9, UPT ;  /* 0x000000090400788c */ /* 0x000fd2000bf05270 */
[----:B------:R-:W-:Y:S05]  /*1770*/  BRA.U UP0, `(.L_x_2689) ;  /* 0x0000000900607547 */ /* 0x000fea000b800000 */
[----:B------:R-:W2:Y:S02]  /*1780*/  LDG.E R2, desc[UR36][R2.64] ;  /* 0x0000002402027981 */ /* 0x000ea4000c1e1900 */
[----:B--2---:R-:W-:Y:S01]  /*1790*/  F2FP.F16.F32.PACK_AB R0, RZ, R2 ;  /* 0x00000002ff00723e */ /* 0x004fe200000000ff */
[----:B------:R-:W-:Y:S06]  /*17a0*/  BRA `(.L_x_2690) ;  /* 0x0000000800e47947 */ /* 0x000fec0003800000 */
.L_x_2696:
[----:B------:R1:W5:Y:S01]  /*17b0*/  LDG.E.U16 R0, desc[UR36][R2.64] ;  /* 0x0000002402007981 */ /* 0x000362000c1e1500 */
[----:B------:R-:W-:Y:S05]  /*17c0*/  BRA `(.L_x_2690) ;  /* 0x0000000800dc7947 */ /* 0x000fea0003800000 */
.L_x_2695:
[----:B------:R-:W2:Y:S01]  /*17d0*/  LDG.E.64 R2, desc[UR36][R2.64] ;  /* 0x0000002402027981 */ /* 0x000ea2000c1e1b00 */
[----:B------:R-:W-:Y:S01]  /*17e0*/  UMOV UR4, 0xf0000000 ;  /* 0xf000000000047882 */ /* 0x000fe20000000000 */
[----:B------:R-:W-:Y:S01]  /*17f0*/  UMOV UR5, 0x380fffff ;  /* 0x380fffff00057882 */ /* 0x000fe20000000000 */
[----:B--2---:R-:W0:Y:S01]  /*1800*/  F2F.F32.F64 R0, R2 ;  /* 0x0000000200007310 */ /* 0x004e220000301000 */
[----:B------:R-:W-:-:S14]  /*1810*/  DSETP.GEU.AND P0, PT, |R2|, UR4, PT ;  /* 0x0000000402007e2a */ /* 0x000fdc000bf0e200 */
[----:B0-----:R-:W-:-:S05]  /*1820*/  @!P0 FMUL R0, R0, 1.175494350822287508e-38 ;  /* 0x0080000000008820 */ /* 0x001fca0000400000 */
[----:B------:R-:W-:Y:S01]  /*1830*/  F2FP.F16.F32.PACK_AB R0, RZ, R0 ;  /* 0x00000000ff00723e */ /* 0x000fe200000000ff */
[----:B------:R-:W-:Y:S06]  /*1840*/  BRA `(.L_x_2690) ;  /* 0x0000000800bc7947 */ /* 0x000fec0003800000 */
.L_x_2685:
        /* <DEDUP_REMOVED lines=11> */
[----:B------:R-:W-:Y:S01]  /*1900*/  F2FP.F16.F32.PACK_AB R0, RZ, R0 ;  /* 0x00000000ff00723e */ /* 0x000fe200000000ff */
[----:B------:R-:W-:Y:S06]  /*1910*/  BRA `(.L_x_2690) ;  /* 0x0000000800887947 */ /* 0x000fec0003800000 */
.L_x_2699:
        /* <DEDUP_REMOVED lines=8> */
.L_x_2698:
        /* <DEDUP_REMOVED lines=24> */
[----:B------:R-:W-:-:S04]  /*1b20*/  F2FP.F16.F32.PACK_AB R5, RZ, R5 ;  /* 0x00000005ff05723e */ /* 0x000fc800000000ff */
[----:B------:R-:W-:Y:S01]  /*1b30*/  PRMT R0, R5, 0x7610, R0 ;  /* 0x0000761005007816 */ /* 0x000fe20000000000 */
[----:B------:R-:W-:Y:S06]  /*1b40*/  BRA `(.L_x_2690) ;  /* 0x0000000400fc7947 */ /* 0x000fec0003800000 */
.L_x_2701:
        /* <DEDUP_REMOVED lines=11> */
[----:B------:R-:W-:Y:S01]  /*1c00*/  F2FP.F16.F32.PACK_AB R0, RZ, R0 ;  /* 0x00000000ff00723e */ /* 0x000fe200000000ff */
[----:B------:R-:W-:Y:S06]  /*1c10*/  BRA `(.L_x_2690) ;  /* 0x0000000400c87947 */ /* 0x000fec0003800000 */
.L_x_2700:
[----:B------:R-:W2:Y:S02]  /*1c20*/  LDG.E.U16 R0, desc[UR36][R2.64] ;  /* 0x0000002402007981 */ /* 0x000ea4000c1e1500 */
[----:B--2---:R-:W-:-:S04]  /*1c30*/  SHF.L.U32 R0, R0, 0x10, RZ ;  /* 0x0000001000007819 */ /* 0x004fc800000006ff */
[----:B------:R-:W-:Y:S01]  /*1c40*/  F2FP.F16.F32.PACK_AB R0, RZ, R0 ;  /* 0x00000000ff00723e */ /* 0x000fe200000000ff */
[----:B------:R-:W-:Y:S06]  /*1c50*/  BRA `(.L_x_2690) ;  /* 0x0000000400b87947 */ /* 0x000fec0003800000 */
.L_x_2697:
        /* <DEDUP_REMOVED lines=10> */
[----:B------:R-:W-:Y:S01]  /*1d00*/  F2FP.F16.F32.PACK_AB R0, RZ, R0 ;  /* 0x00000000ff00723e */ /* 0x000fe200000000ff */
[----:B------:R-:W-:Y:S06]  /*1d10*/  BRA `(.L_x_2690) ;  /* 0x0000000400887947 */ /* 0x000fec0003800000 */
.L_x_2704:
        /* <DEDUP_REMOVED lines=21> */
.L_x_2708:
[----:B------:R-:W-:Y:S05]  /*1e70*/  BSYNC.RECONVERGENT B1 ;  /* 0x0000000000017941 */ /* 0x000fea0003800200 */
.L_x_2707:
[----:B------:R-:W-:Y:S01]  /*1e80*/  IMAD.SHL.U32 R0, R0, 0x100000, RZ ;  /* 0x0010000000007824 */ /* 0x000fe200078e00ff */
[----:B------:R-:W-:-:S04]  /*1e90*/  LEA R2, R2, 0x3b800000, 0x17 ;  /* 0x3b80000002027811 */ /* 0x000fc800078eb8ff */
[----:B------:R-:W-:-:S07]  /*1ea0*/  LOP3.LUT R0, R2, R0, R7, 0xfe, !PT ;  /* 0x0000000002007212 */ /* 0x000fce00078efe07 */
.L_x_2706:
[----:B------:R-:W-:Y:S05]  /*1eb0*/  BSYNC.RECONVERGENT B0 ;  /* 0x0000000000007941 */ /* 0x000fea0003800200 */
.L_x_2705:
[----:B------:R-:W-:Y:S01]  /*1ec0*/  F2FP.F16.F32.PACK_AB R0, RZ, R0 ;  /* 0x00000000ff00723e */ /* 0x000fe200000000ff */
[----:B------:R-:W-:Y:S06]  /*1ed0*/  BRA `(.L_x_2690) ;  /* 0x0000000400187947 */ /* 0x000fec0003800000 */
.L_x_2703:
        /* <DEDUP_REMOVED lines=21> */
.L_x_2712:
[----:B------:R-:W-:Y:S05]  /*2030*/  BSYNC.RECONVERGENT B1 ;  /* 0x0000000000017941 */ /* 0x000fea0003800200 */
.L_x_2711:
[----:B------:R-:W-:Y:S01]  /*2040*/  IMAD.SHL.U32 R0, R0, 0x200000, RZ ;  /* 0x0020000000007824 */ /* 0x000fe200078e00ff */
[----:B------:R-:W-:-:S04]  /*2050*/  LEA R2, R2, 0x37800000, 0x17 ;  /* 0x3780000002027811 */ /* 0x000fc800078eb8ff */
[----:B------:R-:W-:-:S07]  /*2060*/  LOP3.LUT R0, R2, R0, R7, 0xfe, !PT ;  /* 0x0000000002007212 */ /* 0x000fce00078efe07 */
.L_x_2710:
[----:B------:R-:W-:Y:S05]  /*2070*/  BSYNC.RECONVERGENT B0 ;  /* 0x0000000000007941 */ /* 0x000fea0003800200 */
.L_x_2709:
[----:B------:R-:W-:Y:S01]  /*2080*/  F2FP.F16.F32.PACK_AB R0, RZ, R0 ;  /* 0x00000000ff00723e */ /* 0x000fe200000000ff */
[----:B------:R-:W-:Y:S06]  /*2090*/  BRA `(.L_x_2690) ;  /* 0x0000000000a87947 */ /* 0x000fec0003800000 */
.L_x_2702:
[----:B------:R-:W-:-:S09]  /*20a0*/  UISETP.NE.AND UP0, UPT, UR4, 0x1c, UPT ;  /* 0x0000001c0400788c */ /* 0x000fd2000bf05270 */
[----:B------:R-:W-:Y:S05]  /*20b0*/  BRA.U !UP0, `(.L_x_2713) ;  /* 0x0000000108947547 */ /* 0x000fea000b800000 */
[----:B------:R-:W-:-:S09]  /*20c0*/  UISETP.NE.AND UP0, UPT, UR4, 0x1d, UPT ;  /* 0x0000001d0400788c */ /* 0x000fd2000bf05270 */
[----:B------:R-:W-:Y:S05]  /*20d0*/  BRA.U !UP0, `(.L_x_2714) ;  /* 0x00000001087c7547 */ /* 0x000fea000b800000 */
[----:B------:R-:W-:-:S09]  /*20e0*/  UISETP.NE.AND UP0, UPT, UR4, 0x2c, UPT ;  /* 0x0000002c0400788c */ /* 0x000fd2000bf05270 */
[----:B------:R-:W-:Y:S05]  /*20f0*/  BRA.U !UP0, `(.L_x_2715) ;  /* 0x0000000108487547 */ /* 0x000fea000b800000 */
.L_x_2689:
        /* <DEDUP_REMOVED lines=16> */
.L_x_2716:
[----:B------:R-:W-:Y:S01]  /*2200*/  PRMT R0, RZ, 0x7610, R0 ;  /* 0x00007610ff007816 */ /* 0x000fe20000000000 */
[----:B------:R-:W-:Y:S06]  /*2210*/  BRA `(.L_x_2690) ;  /* 0x0000000000487947 */ /* 0x000fec0003800000 */
.L_x_2715:
        /* <DEDUP_REMOVED lines=8> */
.L_x_2718:
[----:B------:R-:W-:Y:S05]  /*22a0*/  BSYNC.RECONVERGENT B0 ;  /* 0x0000000000007941 */ /* 0x000fea0003800200 */
.L_x_2717:
[----:B------:R-:W-:Y:S01]  /*22b0*/  F2FP.F16.F32.PACK_AB R0, RZ, R0 ;  /* 0x00000000ff00723e */ /* 0x000fe200000000ff */
[----:B------:R-:W-:Y:S06]  /*22c0*/  BRA `(.L_x_2690) ;  /* 0x00000000001c7947 */ /* 0x000fec0003800000 */
.L_x_2714:
[----:B------:R-:W2:Y:S02]  /*22d0*/  LDG.E.64 R2, desc[UR36][R2.64] ;  /* 0x0000002402027981 */ /* 0x000ea4000c1e1b00 */
[----:B--2---:R-:W0:Y:S02]  /*22e0*/  I2F.U64 R0, R2 ;  /* 0x0000000200007312 */ /* 0x004e240000301000 */
[----:B0-----:R-:W-:Y:S01]  /*22f0*/  F2FP.F16.F32.PACK_AB R0, RZ, R0 ;  /* 0x00000000ff00723e */ /* 0x001fe200000000ff */
[----:B------:R-:W-:Y:S06]  /*2300*/  BRA `(.L_x_2690) ;  /* 0x00000000000c7947 */ /* 0x000fec0003800000 */
.L_x_2713:
[----:B------:R-:W2:Y:S02]  /*2310*/  LDG.E R2, desc[UR36][R2.64] ;  /* 0x0000002402027981 */ /* 0x000ea4000c1e1900 */
[----:B--2---:R-:W-:-:S04]  /*2320*/  I2FP.F32.U32 R0, R2 ;  /* 0x0000000200007245 */ /* 0x004fc80000201000 */
[----:B------:R-:W-:-:S07]  /*2330*/  F2FP.F16.F32.PACK_AB R0, RZ, R0 ;  /* 0x00000000ff00723e */ /* 0x000fce00000000ff */
.L_x_2690:
[----:B01----:R-:W0:Y:S01]  /*2340*/  LDC.U16 R2, c[0x0][0x590] ;  /* 0x00016400ff027b82 */ /* 0x003e220000000400 */
[----:B-----5:R-:W-:Y:S01]  /*2350*/  HADD2.F32 R0, -RZ, R0.H0_H0 ;  /* 0x20000000ff007230 */ /* 0x020fe20000004100 */
[----:B------:R-:W1:Y:S03]  /*2360*/  LDCU.64 UR6, c[0x0][0x580] ;  /* 0x0000b000ff0677ac */ /* 0x000e660008000a00 */
[----:B------:R-:W2:Y:S01]  /*2370*/  MUFU.LG2 R3, R0 ;  /* 0x0000000000037308 */ /* 0x000ea20000000c00 */
[----:B------:R-:W-:-:S04]  /*2380*/  UPRMT UR4, UR41, 0x9910, URZ ;  /* 0x0000991029047896 */ /* 0x000fc800080000ff */
[----:B------:R-:W-:Y:S01]  /*2390*/  UISETP.GT.AND UP0, UPT, UR4, 0x9, UPT ;  /* 0x000000090400788c */ /* 0x000fe2000bf04270 */
[----:B0-----:R-:W-:-:S05]  /*23a0*/  HADD2.F32 R2, -RZ, R2.H0_H0 ;  /* 0x20000002ff027230 */ /* 0x001fca0000004100 */
[----:B--2---:R-:W-:Y:S01]  /*23b0*/  FMUL.FTZ R4, R2, R3 ;  /* 0x0000000302047220 */ /* 0x004fe20000410000 */
[----:B-1----:R-:W-:-:S05]  /*23c0*/  IADD3 R2, P0, PT, R16, UR6, RZ ;  /* 0x0000000610027c10 */ /* 0x002fca000ff1e0ff */
[----:B------:R-:W0:Y:S01]  /*23d0*/  MUFU.EX2 R4, R4 ;  /* 0x0000000400047308 */ /* 0x000e220000000800 */
[----:B------:R-:W-:Y:S01]  /*23e0*/  IMAD.X R3, RZ, RZ, UR7, P0 ;  /* 0x00000007ff037e24 */ /* 0x000fe200080e06ff */
[----:B0-----:R-:W-:Y:S01]  /*23f0*/  F2FP.F16.F32.PACK_AB R5, RZ, R4 ;  /* 0x00000004ff05723e */ /* 0x001fe200000000ff */
[----:B------:R-:W-:Y:S06]  /*2400*/  BRA.U UP0, `(.L_x_2719) ;  /* 0x0000000500047547 */ /* 0x000fec000b800000 */
        /* <DEDUP_REMOVED lines=8> */
[----:B------:R-:W-:-:S04]  /*2490*/  HADD2.F32 R0, -RZ, R5.H0_H0 ;  /* 0x20000005ff007230 */ /* 0x000fc80000004100 */
[----:B------:R-:W0:Y:S02]  /*24a0*/  F2I.FTZ.TRUNC.NTZ R5, R0 ;  /* 0x0000000000057305 */ /* 0x000e24000021f100 */
[----:B0-----:R4:W-:Y:S01]  /*24b0*/  STG.E.U8 desc[UR36][R2.64], R5 ;  /* 0x0000000502007986 */ /* 0x0019e2000c101124 */
[----:B------:R-:W-:Y:S05]  /*24c0*/  BRA `(.L_x_2724) ;  /* 0x0000000c00807947 */ /* 0x000fea0003800000 */
.L_x_2722:
[----:B------:R-:W-:-:S06]  /*24d0*/  HADD2.F32 R5, -RZ, R5.H0_H0 ;  /* 0x20000005ff057230 */ /* 0x000fcc0000004100 */
[----:B------:R-:W0:Y:S02]  /*24e0*/  F2I.S64.TRUNC R4, R5 ;  /* 0x0000000500047311 */ /* 0x000e24000020d900 */
[----:B0-----:R3:W-:Y:S01]  /*24f0*/  STG.E.U8 desc[UR36][R2.64], R4 ;  /* 0x0000000402007986 */ /* 0x0017e2000c101124 */
[----:B------:R-:W-:Y:S05]  /*2500*/  BRA `(.L_x_2724) ;  /* 0x0000000c00707947 */ /* 0x000fea0003800000 */
.L_x_2721:
[----:B------:R-:W-:-:S09]  /*2510*/  UISETP.NE.AND UP0, UPT, UR4, 0x2, UPT ;  /* 0x000000020400788c */ /* 0x000fd2000bf05270 */
[----:B------:R-:W-:Y:S05]  /*2520*/  BRA.U !UP0, `(.L_x_2725) ;  /* 0x0000000108307547 */ /* 0x000fea000b800000 */
[----:B------:R-:W-:-:S09]  /*2530*/  UISETP.NE.AND UP0, UPT, UR4, 0x3, UPT ;  /* 0x000000030400788c */ /* 0x000fd2000bf05270 */
[----:B------:R-:W-:Y:S05]  /*2540*/  BRA.U !UP0, `(.L_x_2726) ;  /* 0x0000000108187547 */ /* 0x000fea000b800000 */
[----:B------:R-:W-:-:S09]  /*2550*/  UISETP.NE.AND UP0, UPT, UR4, 0x4, UPT ;  /* 0x000000040400788c */ /* 0x000fd2000bf05270 */
[----:B------:R-:W-:Y:S05]  /*2560*/  BRA.U UP0, `(.L_x_2723) ;  /* 0x0000000900b87547 */ /* 0x000fea000b800000 */
[----:B------:R-:W-:-:S06]  /*2570*/  HADD2.F32 R5, -RZ, R5.H0_H0 ;  /* 0x20000005ff057230 */ /* 0x000fcc0000004100 */
[----:B------:R-:W0:Y:S02]  /*2580*/  F2I.S64.TRUNC R4, R5 ;  /* 0x0000000500047311 */ /* 0x000e24000020d900 */
[----:B0-----:R0:W-:Y:S01]  /*2590*/  STG.E.64 desc[UR36][R2.64], R4 ;  /* 0x0000000402007986 */ /* 0x0011e2000c101b24 */
[----:B------:R-:W-:Y:S05]  /*25a0*/  BRA `(.L_x_2724) ;  /* 0x0000000c00487947 */ /* 0x000fea0003800000 */
.L_x_2726:
[----:B------:R-:W-:-:S06]  /*25b0*/  HADD2.F32 R5, -RZ, R5.H0_H0 ;  /* 0x20000005ff057230 */ /* 0x000fcc0000004100 */
[----:B------:R-:W0:Y:S02]  /*25c0*/  F2I.FTZ.TRUNC.NTZ R5, R5 ;  /* 0x0000000500057305 */ /* 0x000e24000021f100 */
[----:B0-----:R1:W-:Y:S01]  /*25d0*/  STG.E desc[UR36][R2.64], R5 ;  /* 0x0000000502007986 */ /* 0x0013e2000c101924 */
[----:B------:R-:W-:Y:S05]  /*25e0*/  BRA `(.L_x_2724) ;  /* 0x0000000c00387947 */ /* 0x000fea0003800000 */
.L_x_2725:
[----:B------:R-:W-:-:S06]  /*25f0*/  HADD2.F32 R5, -RZ, R5.H0_H0 ;  /* 0x20000005ff057230 */ /* 0x000fcc0000004100 */
[----:B------:R-:W0:Y:S02]  /*2600*/  F2I.FTZ.TRUNC.NTZ R5, R5 ;  /* 0x0000000500057305 */ /* 0x000e24000021f100 */
[----:B0-----:R2:W-:Y:S01]  /*2610*/  STG.E.U16 desc[UR36][R2.64], R5 ;  /* 0x0000000502007986 */ /* 0x0015e2000c101524 */
[----:B------:R-:W-:Y:S05]  /*2620*/  BRA `(.L_x_2724) ;  /* 0x0000000c00287947 */ /* 0x000fea0003800000 */
.L_x_2720:
[----:B------:R-:W-:-:S09]  /*2630*/  UISETP.GT.AND UP0, UPT, UR4, 0x6, UPT ;  /* 0x000000060400788c */ /* 0x000fd2000bf04270 */
[----:B------:R-:W-:Y:S05]  /*2640*/  BRA.U UP0, `(.L_x_2727) ;  /* 0x0000000100247547 */ /* 0x000fea000b800000 */
[----:B------:R-:W-:-:S09]  /*2650*/  UISETP.NE.AND UP0, UPT, UR4, 0x5, UPT ;  /* 0x000000050400788c */ /* 0x000fd2000bf05270 */
[----:B------:R-:W-:Y:S05]  /*2660*/  BRA.U !UP0, `(.L_x_2728) ;  /* 0x0000000108147547 */ /* 0x000fea000b800000 */
[----:B------:R-:W-:-:S09]  /*2670*/  UISETP.NE.AND UP0, UPT, UR4, 0x6, UPT ;  /* 0x000000060400788c */ /* 0x000fd2000bf05270 */
[----:B------:R-:W-:Y:S05]  /*2680*/  BRA.U UP0, `(.L_x_2723) ;  /* 0x0000000900707547 */ /* 0x000fea000b800000 */
[----:B------:R-:W-:-:S05]  /*2690*/  HADD2.F32 R5, -RZ, R5.H0_H0 ;  /* 0x20000005ff057230 */ /* 0x000fca0000004100 */
[----:B------:R0:W-:Y:S01]  /*26a0*/  STG.E desc[UR36][R2.64], R5 ;  /* 0x0000000502007986 */ /* 0x0001e2000c101924 */
[----:B------:R-:W-:Y:S05]  /*26b0*/  BRA `(.L_x_2724) ;  /* 0x0000000c00047947 */ /* 0x000fea0003800000 */
.L_x_2728:
[----:B------:R0:W-:Y:S01]  /*26c0*/  STG.E.U16 desc[UR36][R2.64], R5 ;  /* 0x0000000502007986 */ /* 0x0001e2000c101524 */
[----:B------:R-:W-:Y:S05]  /*26d0*/  BRA `(.L_x_2724) ;  /* 0x0000000800fc7947 */ /* 0x000fea0003800000 */
.L_x_2727:
[----:B------:R-:W-:-:S09]  /*26e0*/  UISETP.NE.AND UP0, UPT, UR4, 0x7, UPT ;  /* 0x000000070400788c */ /* 0x000fd2000bf05270 */
[----:B------:R-:W-:Y:S05]  /*26f0*/  BRA.U !UP0, `(.L_x_2729) ;  /* 0x0000000108347547 */ /* 0x000fea000b800000 */
[----:B------:R-:W-:-:S09]  /*2700*/  UISETP.NE.AND UP0, UPT, UR4, 0x8, UPT ;  /* 0x000000080400788c */ /* 0x000fd2000bf05270 */
[----:B------:R-:W-:Y:S05]  /*2710*/  BRA.U !UP0, `(.L_x_2730) ;  /* 0x0000000108187547 */ /* 0x000fea000b800000 */
[----:B------:R-:W-:-:S09]  /*2720*/  UISETP.NE.AND UP0, UPT, UR4, 0x9, UPT ;  /* 0x000000090400788c */ /* 0x000fd2000bf05270 */
[----:B------:R-:W-:Y:S05]  /*2730*/  BRA.U UP0, `(.L_x_2723) ;  /* 0x0000000900447547 */ /* 0x000fea000b800000 */
[----:B------:R-:W-:Y:S02]  /*2740*/  HADD2.F32 R4, -RZ, R5.H0_H0 ;  /* 0x20000005ff047230 */ /* 0x000fe40000004100 */
[----:B------:R-:W-:-:S05]  /*2750*/  HFMA2 R5, -RZ, RZ, 0, 0 ;  /* 0x00000000ff057431 */ /* 0x000fca00000001ff */
[----:B------:R0:W-:Y:S01]  /*2760*/  STG.E.64 desc[UR36][R2.64], R4 ;  /* 0x0000000402007986 */ /* 0x0001e2000c101b24 */
[----:B------:R-:W-:Y:S05]  /*2770*/  BRA `(.L_x_2724) ;  /* 0x0000000800d47947 */ /* 0x000fea0003800000 */
.L_x_2730:
[----:B------:R-:W-:-:S05]  /*2780*/  HADD2.F32 R0, -RZ, R5.H0_H0 ;  /* 0x20000005ff007230 */ /* 0x000fca0000004100 */
[----:B------:R-:W-:-:S04]  /*2790*/  F2FP.F16.F32.PACK_AB R0, RZ, R0 ;  /* 0x00000000ff00723e */ /* 0x000fc800000000ff */
[----:B------:R-:W-:-:S05]  /*27a0*/  PRMT R0, R0, 0x5410, RZ ;  /* 0x0000541000007816 */ /* 0x000fca00000000ff */
[----:B------:R0:W-:Y:S01]  /*27b0*/  STG.E desc[UR36][R2.64], R0 ;  /* 0x0000000002007986 */ /* 0x0001e2000c101924 */
[----:B------:R-:W-:Y:S05]  /*27c0*/  BRA `(.L_x_2724) ;  /* 0x0000000800c07947 */ /* 0x000fea0003800000 */
.L_x_2729:
[----:B------:R-:W-:-:S05]  /*27d0*/  HADD2.F32 R4, -RZ, R5.H0_H0 ;  /* 0x20000005ff047230 */ /* 0x000fca0000004100 */
[----:B------:R-:W-:-:S06]  /*27e0*/  FMUL.FTZ R4, R4, 1 ;  /* 0x3f80000004047820 */ /* 0x000fcc0000410000 */
[----:B------:R-:W0:Y:S02]  /*27f0*/  F2F.F64.F32 R4, R4 ;  /* 0x0000000400047310 */ /* 0x000e240000201800 */
[----:B0-----:R0:W-:Y:S01]  /*2800*/  STG.E.64 desc[UR36][R2.64], R4 ;  /* 0x0000000402007986 */ /* 0x0011e2000c101b24 */
[----:B------:R-:W-:Y:S05]  /*2810*/  BRA `(.L_x_2724) ;  /* 0x0000000800ac7947 */ /* 0x000fea0003800000 */
.L_x_2719:
        /* <DEDUP_REMOVED lines=8> */
[----:B------:R-:W-:-:S05]  /*28a0*/  HADD2.F32 R5, -RZ, R5.H0_H0 ;  /* 0x20000005ff057230 */ /* 0x000fca0000004100 */
[----:B------:R-:W-:-:S04]  /*28b0*/  FSETP.NEU.FTZ.AND P0, PT, R5, RZ, PT ;  /* 0x000000ff0500720b */ /* 0x000fc80003f1d000 */
[----:B------:R-:W-:-:S05]  /*28c0*/  SEL R5, RZ, 0x1, !P0 ;  /* 0x00000001ff057807 */ /* 0x000fca0004000000 */
[----:B------:R0:W-:Y:S01]  /*28d0*/  STG.E.U8 desc[UR36][R2.64], R5 ;  /* 0x0000000502007986 */ /* 0x0001e2000c101124 */
[----:B------:R-:W-:Y:S05]  /*28e0*/  BRA `(.L_x_2724) ;  /* 0x0000000800787947 */ /* 0x000fea0003800000 */
.L_x_2733:
[----:B------:R-:W-:Y:S01]  /*28f0*/  HADD2.F32 R5, -RZ, R5.H0_H0 ;  /* 0x20000005ff057230 */ /* 0x000fe20000004100 */
[----:B------:R-:W-:-:S04]  /*2900*/  CS2R R6, SRZ ;  /* 0x0000000000067805 */ /* 0x000fc8000001ff00 */
[----:B------:R-:W-:-:S06]  /*2910*/  FMUL.FTZ R5, R5, 1 ;  /* 0x3f80000005057820 */ /* 0x000fcc0000410000 */
[----:B------:R-:W0:Y:S02]  /*2920*/  F2F.F64.F32 R4, R5 ;  /* 0x0000000500047310 */ /* 0x000e240000201800 */
[----:B0-----:R0:W-:Y:S01]  /*2930*/  STG.E.128 desc[UR36][R2.64], R4 ;  /* 0x0000000402007986 */ /* 0x0011e2000c101d24 */
[----:B------:R-:W-:Y:S05]  /*2940*/  BRA `(.L_x_2724) ;  /* 0x0000000800607947 */ /* 0x000fea0003800000 */
.L_x_2732:
[----:B------:R-:W-:-:S09]  /*2950*/  UISETP.NE.AND UP0, UPT, UR4, 0xf, UPT ;  /* 0x0000000f0400788c */ /* 0x000fd2000bf05270 */
[----:B------:R-:W-:Y:S05]  /*2960*/  BRA.U !UP0, `(.L_x_2734) ;  /* 0x0000000108a07547 */ /* 0x000fea000b800000 */
[----:B------:R-:W-:-:S09]  /*2970*/  UISETP.NE.AND UP0, UPT, UR4, 0x17, UPT ;  /* 0x000000170400788c */ /* 0x000fd2000bf05270 */
[----:B------:R-:W-:Y:S05]  /*2980*/  BRA.U !UP0, `(.L_x_2735) ;  /* 0x00000001084c7547 */ /* 0x000fea000b800000 */
[----:B------:R-:W-:-:S09]  /*2990*/  UISETP.NE.AND UP0, UPT, UR4, 0x18, UPT ;  /* 0x000000180400788c */ /* 0x000fd2000bf05270 */
[----:B------:R-:W-:Y:S05]  /*29a0*/  BRA.U UP0, `(.L_x_2723) ;  /* 0x0000000500a87547 */ /* 0x000fea000b800000 */
[----:B------:R-:W-:Y:S01]  /*29b0*/  HADD2.F32 R7, -RZ, R5.H0_H0 ;  /* 0x20000005ff077230 */ /* 0x000fe20000004100 */
        /* <DEDUP_REMOVED lines=12> */
.L_x_2737:
[----:B------:R-:W-:Y:S05]  /*2a80*/  BSYNC.RECONVERGENT B0 ;  /* 0x0000000000007941 */ /* 0x000fea0003800200 */
.L_x_2736:
[----:B------:R-:W-:-:S05]  /*2a90*/  LOP3.LUT R5, R0, 0x80, R5, 0xf8, !PT ;  /* 0x0000008000057812 */ /* 0x000fca00078ef805 */
[----:B------:R0:W-:Y:S01]  /*2aa0*/  STG.E.U8 desc[UR36][R2.64], R5 ;  /* 0x0000000502007986 */ /* 0x0001e2000c101124 */
[----:B------:R-:W-:Y:S05]  /*2ab0*/  BRA `(.L_x_2724) ;  /* 0x0000000800047947 */ /* 0x000fea0003800000 */
.L_x_2735:
[----:B------:R-:W-:Y:S01]  /*2ac0*/  HADD2.F32 R7, -RZ, R5.H0_H0 ;  /* 0x20000005ff077230 */ /* 0x000fe20000004100 */
        /* <DEDUP_REMOVED lines=14> */
.L_x_2739:
[----:B------:R-:W-:Y:S05]  /*2bb0*/  BSYNC.RECONVERGENT B0 ;  /* 0x0000000000007941 */ /* 0x000fea0003800200 */
.L_x_2738:
[----:B------:R-:W-:-:S05]  /*2bc0*/  LOP3.LUT R5, R0, 0x80, R5, 0xf8, !PT ;  /* 0x0000008000057812 */ /* 0x000fca00078ef805 */
[----:B------:R0:W-:Y:S01]  /*2bd0*/  STG.E.U8 desc[UR36][R2.64], R5 ;  /* 0x0000000502007986 */ /* 0x0001e2000c101124 */
[----:B------:R-:W-:Y:S05]  /*2be0*/  BRA `(.L_x_2724) ;  /* 0x0000000400b87947 */ /* 0x000fea0003800000 */
.L_x_2734:
[----:B------:R-:W-:-:S05]  /*2bf0*/  HADD2.F32 R0, -RZ, R5.H0_H0 ;  /* 0x20000005ff007230 */ /* 0x000fca0000004100 */
[----:B------:R-:W-:-:S05]  /*2c00*/  F2FP.BF16.F32.PACK_AB R0, RZ, R0 ;  /* 0x00000000ff00723e */ /* 0x000fca00000010ff */
[----:B------:R0:W-:Y:S01]  /*2c10*/  STG.E.U16 desc[UR36][R2.64], R0 ;  /* 0x0000000002007986 */ /* 0x0001e2000c101524 */
[----:B------:R-:W-:Y:S05]  /*2c20*/  BRA `(.L_x_2724) ;  /* 0x0000000400a87947 */ /* 0x000fea0003800000 */
.L_x_2731:
        /* <DEDUP_REMOVED lines=8> */
[----:B------:R-:W-:-:S06]  /*2cb0*/  HADD2.F32 R5, -RZ, R5.H0_H0 ;  /* 0x20000005ff057230 */ /* 0x000fcc0000004100 */
[----:B------:R-:W0:Y:S02]  /*2cc0*/  F2I.FTZ.U32.TRUNC.NTZ R5, R5 ;  /* 0x0000000500057305 */ /* 0x000e24000021f000 */
[----:B0-----:R0:W-:Y:S01]  /*2cd0*/  STG.E.U16 desc[UR36][R2.64], R5 ;  /* 0x0000000502007986 */ /* 0x0011e2000c101524 */
[----:B------:R-:W-:Y:S05]  /*2ce0*/  BRA `(.L_x_2724) ;  /* 0x0000000400787947 */ /* 0x000fea0003800000 */
.L_x_2742:
[----:B------:R-:W-:Y:S01]  /*2cf0*/  HADD2.F32 R5, -RZ, R5.H0_H0 ;  /* 0x20000005ff057230 */ /* 0x000fe20000004100 */
        /* <DEDUP_REMOVED lines=12> */
.L_x_2745:
[----:B------:R-:W-:-:S04]  /*2dc0*/  SHF.R.U32.HI R0, RZ, 0x14, R5 ;  /* 0x00000014ff007819 */ /* 0x000fc80000011605 */
[----:B------:R-:W-:-:S04]  /*2dd0*/  LOP3.LUT R0, R0, 0x1, RZ, 0xc0, !PT ;  /* 0x0000000100007812 */ /* 0x000fc800078ec0ff */
[----:B------:R-:W-:-:S04]  /*2de0*/  IADD3 R0, PT, PT, R5, 0x487ffff, R0 ;  /* 0x0487ffff05007810 */ /* 0x000fc80007ffe000 */
[----:B------:R-:W-:-:S04]  /*2df0*/  SHF.R.U32.HI R0, RZ, 0x14, R0 ;  /* 0x00000014ff007819 */ /* 0x000fc80000011600 */
[----:B------:R-:W-:-:S07]  /*2e00*/  LOP3.LUT R4, R0, 0xff, RZ, 0xc0, !PT ;  /* 0x000000ff00047812 */ /* 0x000fce00078ec0ff */
.L_x_2746:
[----:B------:R-:W-:-:S04]  /*2e10*/  SHF.R.U32.HI R5, RZ, 0x18, R5 ;  /* 0x00000018ff057819 */ /* 0x000fc80000011605 */
[----:B------:R-:W-:-:S04]  /*2e20*/  LOP3.LUT R4, R4, 0x80, R5, 0xf8, !PT ;  /* 0x0000008004047812 */ /* 0x000fc800078ef805 */
[----:B------:R-:W-:-:S07]  /*2e30*/  PRMT R0, R4, 0x7610, R0 ;  /* 0x0000761004007816 */ /* 0x000fce0000000000 */
.L_x_2744:
[----:B------:R-:W-:Y:S05]  /*2e40*/  BSYNC.RECONVERGENT B0 ;  /* 0x0000000000007941 */ /* 0x000fea0003800200 */
.L_x_2743:
[----:B------:R0:W-:Y:S01]  /*2e50*/  STG.E.U8 desc[UR36][R2.64], R0 ;  /* 0x0000000002007986 */ /* 0x0001e2000c101124 */
[----:B------:R-:W-:Y:S05]  /*2e60*/  BRA `(.L_x_2724) ;  /* 0x0000000400187947 */ /* 0x000fea0003800000 */
.L_x_2741:
[----:B------:R-:W-:Y:S01]  /*2e70*/  HADD2.F32 R5, -RZ, R5.H0_H0 ;  /* 0x20000005ff057230 */ /* 0x000fe20000004100 */
        /* <DEDUP_REMOVED lines=12> */
.L_x_2749:
[----:B------:R-:W-:-:S04]  /*2f40*/  SHF.R.U32.HI R0, RZ, 0x15, R5 ;  /* 0x00000015ff007819 */ /* 0x000fc80000011605 */
[----:B------:R-:W-:-:S04]  /*2f50*/  LOP3.LUT R0, R0, 0x1, RZ, 0xc0, !PT ;  /* 0x0000000100007812 */ /* 0x000fc800078ec0ff */
[----:B------:R-:W-:-:S04]  /*2f60*/  IADD3 R0, PT, PT, R5, 0x88fffff, R0 ;  /* 0x088fffff05007810 */ /* 0x000fc80007ffe000 */
[----:B------:R-:W-:-:S04]  /*2f70*/  SHF.R.U32.HI R0, RZ, 0x15, R0 ;  /* 0x00000015ff007819 */ /* 0x000fc80000011600 */
[----:B------:R-:W-:-:S07]  /*2f80*/  LOP3.LUT R4, R0, 0xff, RZ, 0xc0, !PT ;  /* 0x000000ff00047812 */ /* 0x000fce00078ec0ff */
.L_x_2750:
[----:B------:R-:W-:-:S04]  /*2f90*/  SHF.R.U32.HI R5, RZ, 0x18, R5 ;  /* 0x00000018ff057819 */ /* 0x000fc80000011605 */
[----:B------:R-:W-:-:S04]  /*2fa0*/  LOP3.LUT R4, R4, 0x80, R5, 0xf8, !PT ;  /* 0x0000008004047812 */ /* 0x000fc800078ef805 */
[----:B------:R-:W-:-:S07]  /*2fb0*/  PRMT R0, R4, 0x7610, R0 ;  /* 0x0000761004007816 */ /* 0x000fce0000000000 */
.L_x_2748:
[----:B------:R-:W-:Y:S05]  /*2fc0*/  BSYNC.RECONVERGENT B0 ;  /* 0x0000000000007941 */ /* 0x000fea0003800200 */
.L_x_2747:
[----:B------:R0:W-:Y:S01]  /*2fd0*/  STG.E.U8 desc[UR36][R2.64], R0 ;  /* 0x0000000002007986 */ /* 0x0001e2000c101124 */
[----:B------:R-:W-:Y:S05]  /*2fe0*/  BRA `(.L_x_2724) ;  /* 0x0000000000b87947 */ /* 0x000fea0003800000 */
.L_x_2740:
[----:B------:R-:W-:-:S09]  /*2ff0*/  UISETP.NE.AND UP0, UPT, UR4, 0x1c, UPT ;  /* 0x0000001c0400788c */ /* 0x000fd2000bf05270 */
[----:B------:R-:W-:Y:S05]  /*3000*/  BRA.U !UP0, `(.L_x_2751) ;  /* 0x0000000108a47547 */ /* 0x000fea000b800000 */
[----:B------:R-:W-:-:S09]  /*3010*/  UISETP.NE.AND UP0, UPT, UR4, 0x1d, UPT ;  /* 0x0000001d0400788c */ /* 0x000fd2000bf05270 */
[----:B------:R-:W-:Y:S05]  /*3020*/  BRA.U !UP0, `(.L_x_2752) ;  /* 0x00000001088c7547 */ /* 0x000fea000b800000 */
[----:B------:R-:W-:-:S09]  /*3030*/  UISETP.NE.AND UP0, UPT, UR4, 0x2c, UPT ;  /* 0x0000002c0400788c */ /* 0x000fd2000bf05270 */
[----:B------:R-:W-:Y:S05]  /*3040*/  BRA.U !UP0, `(.L_x_2753) ;  /* 0x0000000108447547 */ /* 0x000fea000b800000 */
.L_x_2723:
        /* <DEDUP_REMOVED lines=16> */
.L_x_2754:
[----:B------:R-:W-:Y:S05]  /*3150*/  BRA `(.L_x_2724) ;  /* 0x00000000005c7947 */ /* 0x000fea0003800000 */
.L_x_2753:
[----:B------:R-:W-:-:S05]  /*3160*/  HADD2.F32 R5, -RZ, R5.H0_H0 ;  /* 0x20000005ff057230 */ /* 0x000fca0000004100 */
        /* <DEDUP_REMOVED lines=15> */
.L_x_2752:
[----:B------:R-:W-:-:S06]  /*3260*/  HADD2.F32 R5, -RZ, R5.H0_H0 ;  /* 0x20000005ff057230 */ /* 0x000fcc0000004100 */
[----:B------:R-:W0:Y:S02]  /*3270*/  F2I.U64.TRUNC R4, R5 ;  /* 0x0000000500047311 */ /* 0x000e24000020d800 */
[----:B0-----:R0:W-:Y:S01]  /*3280*/  STG.E.64 desc[UR36][R2.64], R4 ;  /* 0x0000000402007986 */ /* 0x0011e2000c101b24 */
[----:B------:R-:W-:Y:S05]  /*3290*/  BRA `(.L_x_2724) ;  /* 0x00000000000c7947 */ /* 0x000fea0003800000 */
.L_x_2751:
[----:B------:R-:W-:-:S06]  /*32a0*/  HADD2.F32 R5, -RZ, R5.H0_H0 ;  /* 0x20000005ff057230 */ /* 0x000fcc0000004100 */
[----:B------:R-:W0:Y:S02]  /*32b0*/  F2I.FTZ.U32.TRUNC.NTZ R5, R5 ;  /* 0x0000000500057305 */ /* 0x000e24000021f000 */
[----:B0-----:R0:W-:Y:S02]  /*32c0*/  STG.E desc[UR36][R2.64], R5 ;  /* 0x0000000502007986 */ /* 0x0011e4000c101924 */
.L_x_2724:
[----:B------:R-:W-:-:S07]  /*32d0*/  IADD3 R17, PT, PT, R17, 0x80, RZ ;  /* 0x0000008011117810 */ /* 0x000fce0007ffe0ff */
.L_x_2683:
[----:B------:R-:W-:Y:S05]  /*32e0*/  BSYNC.RECONVERGENT B6 ;  /* 0x0000000000067941 */ /* 0x000fea0003800200 */
.L_x_2682:
        /* <DEDUP_REMOVED lines=307> */
.L_x_2757:
        /* <DEDUP_REMOVED lines=18> */
.L_x_2761:
[----:B------:R-:W2:Y:S02]  /*4740*/  LDG.E.U8 R2, desc[UR36][R2.64] ;  /* 0x0000002402027981 */ /* 0x000ea4000c1e1100 */
[----:B--2---:R-:W-:-:S04]  /*4750*/  I2FP.F32.U32 R0, R2 ;  /* 0x0000000200007245 */ /* 0x004fc80000201000 */
[----:B------:R-:W-:Y:S01]  /*4760*/  F2FP.F16.F32.PACK_AB R0, RZ, R0 ;  /* 0x00000000ff00723e */ /* 0x000fe200000000ff */
[----:B------:R-:W-:Y:S06]  /*4770*/  BRA `(.L_x_2763) ;  /* 0x0000000c007c7947 */ /* 0x000fec0003800000 */
.L_x_2760:
        /* <DEDUP_REMOVED lines=10> */
.L_x_2765:
[----:B------:R-:W2:Y:S02]  /*4820*/  LDG.E R2, desc[UR36][R2.64] ;  /* 0x0000002402027981 */ /* 0x000ea4000c1e1900 */
[----:B--2---:R-:W-:-:S04]  /*4830*/  I2FP.F32.S32 R0, R2 ;  /* 0x0000000200007245 */ /* 0x004fc80000201400 */
[----:B------:R-:W-:Y:S01]  /*4840*/  F2FP.F16.F32.PACK_AB R0, RZ, R0 ;  /* 0x00000000ff00723e */ /* 0x000fe200000000ff */
[----:B------:R-:W-:Y:S06]  /*4850*/  BRA `(.L_x_2763) ;  /* 0x0000000c00447947 */ /* 0x000fec0003800000 */
.L_x_2764:
[----:B------:R-:W2:Y:S02]  /*4860*/  LDG.E.U16 R2, desc[UR36][R2.64] ;  /* 0x0000002402027981 */ /* 0x000ea4000c1e1500 */
[----:B--2---:R-:W0:Y:S02]  /*4870*/  I2F.S16 R0, R2 ;  /* 0x0000000200007306 */ /* 0x004e240000101400 */
[----:B0-----:R-:W-:Y:S01]  /*4880*/  F2FP.F16.F32.PACK_AB R0, RZ, R0 ;  /* 0x00000000ff00723e */ /* 0x001fe200000000ff */
[----:B------:R-:W-:Y:S06]  /*4890*/  BRA `(.L_x_2763) ;  /* 0x0000000c00347947 */ /* 0x000fec0003800000 */
.L_x_2759:
        /* <DEDUP_REMOVED lines=9> */
.L_x_2767:
[----:B------:R1:W5:Y:S01]  /*4930*/  LDG.E.U16 R0, desc[UR36][R2.64] ;  /* 0x0000002402007981 */ /* 0x000362000c1e1500 */
[----:B------:R-:W-:Y:S05]  /*4940*/  BRA `(.L_x_2763) ;  /* 0x0000000c00087947 */ /* 0x000fea0003800000 */
.L_x_2766:
        /* <DEDUP_REMOVED lines=9> */
.L_x_2769:
[----:B------:R0:W5:Y:S01]  /*49e0*/  LDG.E.U16 R0, desc[UR36][R2.64] ;  /* 0x0000002402007981 */ /* 0x000162000c1e1500 */
[----:B------:R-:W-:Y:S05]  /*49f0*/  BRA `(.L_x_2763) ;  /* 0x0000000800dc7947 */ /* 0x000fea0003800000 */
.L_x_2768:
        /* <DEDUP_REMOVED lines=8> */
.L_x_2758:
        /* <DEDUP_REMOVED lines=13> */
.L_x_2772:
        /* <DEDUP_REMOVED lines=8> */
.L_x_2771:
        /* <DEDUP_REMOVED lines=27> */
.L_x_2774:
        /* <DEDUP_REMOVED lines=11> */
[----:B------:R-:W-:Y:S01]  /*4e30*/  F2FP.F16.F32.PACK_AB R0, RZ, R0 ;  /* 0x00000000ff00723e */ /* 0x000fe200000000ff */
[----:B------:R-:W-:Y:S06]  /*4e40*/  BRA `(.L_x_2763) ;  /* 0x0000000400c87947 */ /* 0x000fec0003800000 */
.L_x_2773:
[----:B------:R-:W2:Y:S02]  /*4e50*/  LDG.E.U16 R0, desc[UR36][R2.64] ;  /* 0x0000002402007981 */ /* 0x000ea4000c1e1500 */
[----:B--2---:R-:W-:-:S04]  /*4e60*/  SHF.L.U32 R0, R0, 0x10, RZ ;  /* 0x0000001000007819 */ /* 0x004fc800000006ff */
[----:B------:R-:W-:Y:S01]  /*4e70*/  F2FP.F16.F32.PACK_AB R0, RZ, R0 ;  /* 0x00000000ff00723e */ /* 0x000fe200000000ff */
[----:B------:R-:W-:Y:S06]  /*4e80*/  BRA `(.L_x_2763) ;  /* 0x0000000400b87947 */ /* 0x000fec0003800000 */
.L_x_2770:
        /* <DEDUP_REMOVED lines=12> */
.L_x_2777:
        /* <DEDUP_REMOVED lines=21> */
.L_x_2781:
[----:B------:R-:W-:Y:S05]  /*50a0*/  BSYNC.RECONVERGENT B1 ;  /* 0x0000000000017941 */ /* 0x000fea0003800200 */
.L_x_2780:
[----:B------:R-:W-:Y:S01]  /*50b0*/  IMAD.SHL.U32 R0, R0, 0x100000, RZ ;  /* 0x0010000000007824 */ /* 0x000fe200078e00ff */
[----:B------:R-:W-:-:S04]  /*50c0*/  LEA R2, R2, 0x3b800000, 0x17 ;  /* 0x3b80000002027811 */ /* 0x000fc800078eb8ff */
[----:B------:R-:W-:-:S07]  /*50d0*/  LOP3.LUT R0, R2, R0, R7, 0xfe, !PT ;  /* 0x0000000002007212 */ /* 0x000fce00078efe07 */
.L_x_2779:
[----:B------:R-:W-:Y:S05]  /*50e0*/  BSYNC.RECONVERGENT B0 ;  /* 0x0000000000007941 */ /* 0x000fea0003800200 */
.L_x_2778:
[----:B------:R-:W-:Y:S01]  /*50f0*/  F2FP.F16.F32.PACK_AB R0, RZ, R0 ;  /* 0x00000000ff00723e */ /* 0x000fe200000000ff */
[----:B------:R-:W-:Y:S06]  /*5100*/  BRA `(.L_x_2763) ;  /* 0x0000000400187947 */ /* 0x000fec0003800000 */
.L_x_2776:
        /* <DEDUP_REMOVED lines=21> */
.L_x_2785:
[----:B------:R-:W-:Y:S05]  /*5260*/  BSYNC.RECONVERGENT B1 ;  /* 0x0000000000017941 */ /* 0x000fea0003800200 */
.L_x_2784:
[----:B------:R-:W-:Y:S01]  /*5270*/  IMAD.SHL.U32 R0, R0, 0x200000, RZ ;  /* 0x0020000000007824 */ /* 0x000fe200078e00ff */
[----:B------:R-:W-:-:S04]  /*5280*/  LEA R2, R2, 0x37800000, 0x17 ;  /* 0x3780000002027811 */ /* 0x000fc800078eb8ff */
[----:B------:R-:W-:-:S07]  /*5290*/  LOP3.LUT R0, R2, R0, R7, 0xfe, !PT ;  /* 0x0000000002007212 */ /* 0x000fce00078efe07 */
.L_x_2783:
[----:B------:R-:W-:Y:S05]  /*52a0*/  BSYNC.RECONVERGENT B0 ;  /* 0x0000000000007941 */ /* 0x000fea0003800200 */
.L_x_2782:
[----:B------:R-:W-:Y:S01]  /*52b0*/  F2FP.F16.F32.PACK_AB R0, RZ, R0 ;  /* 0x00000000ff00723e */ /* 0x000fe200000000ff */
[----:B------:R-:W-:Y:S06]  /*52c0*/  BRA `(.L_x_2763) ;  /* 0x0000000000a87947 */ /* 0x000fec0003800000 */
.L_x_2775:
        /* <DEDUP_REMOVED lines=14> */
.L_x_2789:
[----:B------:R-:W-:Y:S05]  /*53b0*/  BSYNC.RECONVERGENT B0 ;  /* 0x0000000000007941 */ /* 0x000fea0003800200 */
.L_x_2788:
[----:B------:R-:W-:Y:S01]  /*53c0*/  F2FP.F16.F32.PACK_AB R0, RZ, R0 ;  /* 0x00000000ff00723e */ /* 0x000fe200000000ff */
[----:B------:R-:W-:Y:S06]  /*53d0*/  BRA `(.L_x_2763) ;  /* 0x0000000000647947 */ /* 0x000fec0003800000 */
.L_x_2762:
        /* <DEDUP_REMOVED lines=16> */
.L_x_2790:
[----:B------:R-:W-:Y:S01]  /*54e0*/  PRMT R0, RZ, 0x7610, R0 ;  /* 0x00007610ff007816 */ /* 0x000fe20000000000 */
[----:B------:R-:W-:Y:S06]  /*54f0*/  BRA `(.L_x_2763) ;  /* 0x00000000001c7947 */ /* 0x000fec0003800000 */
.L_x_2787:
[----:B------:R-:W2:Y:S02]  /*5500*/  LDG.E.64 R2, desc[UR36][R2.64] ;  /* 0x0000002402027981 */ /* 0x000ea4000c1e1b00 */
[----:B--2---:R-:W0:Y:S02]  /*5510*/  I2F.U64 R0, R2 ;  /* 0x0000000200007312 */ /* 0x004e240000301000 */
[----:B0-----:R-:W-:Y:S01]  /*5520*/  F2FP.F16.F32.PACK_AB R0, RZ, R0 ;  /* 0x00000000ff00723e */ /* 0x001fe200000000ff */
[----:B------:R-:W-:Y:S06]  /*5530*/  BRA `(.L_x_2763) ;  /* 0x00000000000c7947 */ /* 0x000fec0003800000 */
.L_x_2786:
[----:B------:R-:W2:Y:S02]  /*5540*/  LDG.E R2, desc[UR36][R2.64] ;  /* 0x0000002402027981 */ /* 0x000ea4000c1e1900 */
[----:B--2---:R-:W-:-:S04]  /*5550*/  I2FP.F32.U32 R0, R2 ;  /* 0x0000000200007245 */ /* 0x004fc80000201000 */
[----:B------:R-:W-:-:S07]  /*5560*/  F2FP.F16.F32.PACK_AB R0, RZ, R0 ;  /* 0x00000000ff00723e */ /* 0x000fce00000000ff */
.L_x_2763:
[----:B01----:R-:W0:Y:S01]  /*5570*/  LDC.U16 R2, c[0x0][0x590] ;  /* 0x00016400ff027b82 */ /* 0x003e220000000400 */
[----:B-----5:R-:W-:Y:S01]  /*5580*/  HADD2.F32 R0, -RZ, R0.H0_H0 ;  /* 0x20000000ff007230 */ /* 0x020fe20000004100 */
[----:B------:R-:W1:Y:S01]  /*5590*/  LDCU.64 UR6, c[0x0][0x580] ;  /* 0x0000b000ff0677ac */ /* 0x000e620008000a00 */
[----:B------:R-:W-:-:S04]  /*55a0*/  UPRMT UR4, UR41, 0x9910, URZ ;  /* 0x0000991029047896 */ /* 0x000fc800080000ff */
[----:B------:R-:W2:Y:S01]  /*55b0*/  MUFU.LG2 R0, R0 ;  /* 0x0000000000007308 */ /* 0x000ea20000000c00 */
[----:B------:R-:W-:Y:S01]  /*55c0*/  UISETP.GT.AND UP0, UPT, UR4, 0x9, UPT ;  /* 0x000000090400788c */ /* 0x000fe2000bf04270 */
[----:B0-----:R-:W-:Y:S01]  /*55d0*/  HADD2.F32 R3, -RZ, R2.H0_H0 ;  /* 0x20000002ff037230 */ /* 0x001fe20000004100 */
[----:B-1----:R-:W-:-:S04]  /*55e0*/  IADD3 R2, P0, PT, R16, UR6, RZ ;  /* 0x0000000610027c10 */ /* 0x002fc8000ff1e0ff */
[----:B--2---:R-:W-:Y:S01]  /*55f0*/  FMUL.FTZ R4, R3, R0 ;  /* 0x0000000003047220 */ /* 0x004fe20000410000 */
[----:B------:R-:W-:-:S05]  /*5600*/  IMAD.X R3, RZ, RZ, UR7, P0 ;  /* 0x00000007ff037e24 */ /* 0x000fca00080e06ff */
[----:B------:R-:W0:Y:S02]  /*5610*/  MUFU.EX2 R4, R4 ;  /* 0x0000000400047308 */ /* 0x000e240000000800 */
        /* <DEDUP_REMOVED lines=14> */
.L_x_2794:
[----:B------:R-:W-:-:S06]  /*5700*/  HADD2.F32 R5, -RZ, R5.H0_H0 ;  /* 0x20000005ff057230 */ /* 0x000fcc0000004100 */
[----:B------:R-:W0:Y:S02]  /*5710*/  F2I.S64.TRUNC R4, R5 ;  /* 0x0000000500047311 */ /* 0x000e24000020d900 */
[----:B0-----:R0:W-:Y:S01]  /*5720*/  STG.E.U8 desc[UR36][R2.64], R4 ;  /* 0x0000000402007986 */ /* 0x0011e2000c101124 */
[----:B------:R-:W-:Y:S05]  /*5730*/  BRA `(.L_x_2796) ;  /* 0x0000000c006c7947 */ /* 0x000fea0003800000 */
.L_x_2793:
        /* <DEDUP_REMOVED lines=10> */
.L_x_2798:
[----:B------:R-:W-:-:S06]  /*57e0*/  HADD2.F32 R5, -RZ, R5.H0_H0 ;  /* 0x20000005ff057230 */ /* 0x000fcc0000004100 */
[----:B------:R-:W0:Y:S02]  /*57f0*/  F2I.FTZ.TRUNC.NTZ R5, R5 ;  /* 0x0000000500057305 */ /* 0x000e24000021f100 */
[----:B0-----:R0:W-:Y:S01]  /*5800*/  STG.E desc[UR36][R2.64], R5 ;  /* 0x0000000502007986 */ /* 0x0011e2000c101924 */
[----:B------:R-:W-:Y:S05]  /*5810*/  BRA `(.L_x_2796) ;  /* 0x0000000c00347947 */ /* 0x000fea0003800000 */
.L_x_2797:
[----:B------:R-:W-:-:S06]  /*5820*/  HADD2.F32 R5, -RZ, R5.H0_H0 ;  /* 0x20000005ff057230 */ /* 0x000fcc0000004100 */
[----:B------:R-:W0:Y:S02]  /*5830*/  F2I.FTZ.TRUNC.NTZ R5, R5 ;  /* 0x0000000500057305 */ /* 0x000e24000021f100 */
[----:B0-----:R0:W-:Y:S01]  /*5840*/  STG.E.U16 desc[UR36][R2.64], R5 ;  /* 0x0000000502007986 */ /* 0x0011e2000c101524 */
[----:B------:R-:W-:Y:S05]  /*5850*/  BRA `(.L_x_2796) ;  /* 0x0000000c00247947 */ /* 0x000fea0003800000 */
.L_x_2792:
        /* <DEDUP_REMOVED lines=9> */
.L_x_2800:
[----:B------:R0:W-:Y:S01]  /*58f0*/  STG.E.U16 desc[UR36][R2.64], R5 ;  /* 0x0000000502007986 */ /* 0x0001e2000c101524 */
[----:B------:R-:W-:Y:S05]  /*5900*/  BRA `(.L_x_2796) ;  /* 0x0000000800f87947 */ /* 0x000fea0003800000 */
.L_x_2799:
[----:B------:R-:W-:-:S09]  /*5910*/  UISETP.NE.AND UP0, UPT, UR4, 0x7, UPT ;  /* 0x000000070400788c */ /* 0x000fd2000bf05270 */
[----:B------:R-:W-:Y:S05]  /*5920*/  BRA.U !UP0, `(.L_x_2801) ;  /* 0x0000000108347547 */ /* 0x000fea000b800000 */
[----:B------:R-:W-:-:S09]  /*5930*/  UISETP.NE.AND UP0, UPT, UR4, 0x8, UPT ;  /* 0x000000080400788c */ /* 0x000fd2000bf05270 */
[----:B------:R-:W-:Y:S05]  /*5940*/  BRA.U !UP0, `(.L_x_2802) ;  /* 0x0000000108187547 */ /* 0x000fea000b800000 */
[----:B------:R-:W-:-:S09]  /*5950*/  UISETP.NE.AND UP0, UPT, UR4, 0x9, UPT ;  /* 0x000000090400788c */ /* 0x000fd2000bf05270 */
[----:B------:R-:W-:Y:S05]  /*5960*/  BRA.U UP0, `(.L_x_2795) ;  /* 0x0000000500fc7547 */ /* 0x000fea000b800000 */
[----:B------:R-:W-:Y:S01]  /*5970*/  HADD2.F32 R4, -RZ, R5.H0_H0 ;  /* 0x20000005ff047230 */ /* 0x000fe20000004100 */
[----:B------:R-:W-:-:S05]  /*5980*/  MOV R5, RZ ;  /* 0x000000ff00057202 */ /* 0x000fca0000000f00 */
[----:B------:R0:W-:Y:S01]  /*5990*/  STG.E.64 desc[UR36][R2.64], R4 ;  /* 0x0000000402007986 */ /* 0x0001e2000c101b24 */
[----:B------:R-:W-:Y:S05]  /*59a0*/  BRA `(.L_x_2796) ;  /* 0x0000000800d07947 */ /* 0x000fea0003800000 */
.L_x_2802:
[----:B------:R-:W-:-:S05]  /*59b0*/  HADD2.F32 R0, -RZ, R5.H0_H0 ;  /* 0x20000005ff007230 */ /* 0x000fca0000004100 */
[----:B------:R-:W-:-:S04]  /*59c0*/  F2FP.F16.F32.PACK_AB R0, RZ, R0 ;  /* 0x00000000ff00723e */ /* 0x000fc800000000ff */
[----:B------:R-:W-:-:S05]  /*59d0*/  PRMT R0, R0, 0x5410, RZ ;  /* 0x0000541000007816 */ /* 0x000fca00000000ff */
[----:B------:R0:W-:Y:S01]  /*59e0*/  STG.E desc[UR36][R2.64], R0 ;  /* 0x0000000002007986 */ /* 0x0001e2000c101924 */
[----:B------:R-:W-:Y:S05]  /*59f0*/  BRA `(.L_x_2796) ;  /* 0x0000000800bc7947 */ /* 0x000fea0003800000 */
.L_x_2801:
[----:B------:R-:W-:-:S05]  /*5a00*/  HADD2.F32 R4, -RZ, R5.H0_H0 ;  /* 0x20000005ff047230 */ /* 0x000fca0000004100 */
[----:B------:R-:W-:-:S06]  /*5a10*/  FMUL.FTZ R4, R4, 1 ;  /* 0x3f80000004047820 */ /* 0x000fcc0000410000 */
[----:B------:R-:W0:Y:S02]  /*5a20*/  F2F.F64.F32 R4, R4 ;  /* 0x0000000400047310 */ /* 0x000e240000201800 */
[----:B0-----:R0:W-:Y:S01]  /*5a30*/  STG.E.64 desc[UR36][R2.64], R4 ;  /* 0x0000000402007986 */ /* 0x0011e2000c101b24 */
[----:B------:R-:W-:Y:S05]  /*5a40*/  BRA `(.L_x_2796) ;  /* 0x0000000800a87947 */ /* 0x000fea0003800000 */
.L_x_2791:
        /* <DEDUP_REMOVED lines=14> */
.L_x_2806:
[----:B------:R-:W-:Y:S01]  /*5b30*/  HADD2.F32 R5, -RZ, R5.H0_H0 ;  /* 0x20000005ff057230 */ /* 0x000fe20000004100 */
        /* <DEDUP_REMOVED lines=17> */
.L_x_2809:
[----:B------:R-:W-:-:S04]  /*5c50*/  SHF.R.U32.HI R5, RZ, 0x18, R5 ;  /* 0x00000018ff057819 */ /* 0x000fc80000011605 */
[----:B------:R-:W-:-:S07]  /*5c60*/  LOP3.LUT R0, R0, 0x80, R5, 0xf8, !PT ;  /* 0x0000008000007812 */ /* 0x000fce00078ef805 */
.L_x_2808:
[----:B------:R-:W-:Y:S05]  /*5c70*/  BSYNC.RECONVERGENT B0 ;  /* 0x0000000000007941 */ /* 0x000fea0003800200 */
.L_x_2807:
[----:B------:R0:W-:Y:S01]  /*5c80*/  STG.E.U8 desc[UR36][R2.64], R0 ;  /* 0x0000000002007986 */ /* 0x0001e2000c101124 */
[----:B------:R-:W-:Y:S05]  /*5c90*/  BRA `(.L_x_2796) ;  /* 0x0000000800147947 */ /* 0x000fea0003800000 */
.L_x_2805:
[----:B------:R-:W-:Y:S01]  /*5ca0*/  HADD2.F32 R5, -RZ, R5.H0_H0 ;  /* 0x20000005ff057230 */ /* 0x000fe20000004100 */
        /* <DEDUP_REMOVED lines=17> */
.L_x_2812:
[----:B------:R-:W-:-:S04]  /*5dc0*/  SHF.R.U32.HI R5, RZ, 0x18, R5 ;  /* 0x00000018ff057819 */ /* 0x000fc80000011605 */
[----:B------:R-:W-:-:S07]  /*5dd0*/  LOP3.LUT R0, R0, 0x80, R5, 0xf8, !PT ;  /* 0x0000008000007812 */ /* 0x000fce00078ef805 */
.L_x_2811:
[----:B------:R-:W-:Y:S05]  /*5de0*/  BSYNC.RECONVERGENT B0 ;  /* 0x0000000000007941 */ /* 0x000fea0003800200 */
.L_x_2810:
[----:B------:R0:W-:Y:S01]  /*5df0*/  STG.E.U8 desc[UR36][R2.64], R0 ;  /* 0x0000000002007986 */ /* 0x0001e2000c101124 */
[----:B------:R-:W-:Y:S05]  /*5e00*/  BRA `(.L_x_2796) ;  /* 0x0000000400b87947 */ /* 0x000fea0003800000 */
.L_x_2804:
[----:B------:R-:W-:-:S09]  /*5e10*/  UISETP.NE.AND UP0, UPT, UR4, 0x1c, UPT ;  /* 0x0000001c0400788c */ /* 0x000fd2000bf05270 */
[----:B------:R-:W-:Y:S05]  /*5e20*/  BRA.U !UP0, `(.L_x_2813) ;  /* 0x0000000108607547 */ /* 0x000fea000b800000 */
[----:B------:R-:W-:-:S09]  /*5e30*/  UISETP.NE.AND UP0, UPT, UR4, 0x1d, UPT ;  /* 0x0000001d0400788c */ /* 0x000fd2000bf05270 */
[----:B------:R-:W-:Y:S05]  /*5e40*/  BRA.U !UP0, `(.L_x_2814) ;  /* 0x0000000108487547 */ /* 0x000fea000b800000 */
[----:B------:R-:W-:-:S09]  /*5e50*/  UISETP.NE.AND UP0, UPT, UR4, 0x2c, UPT ;  /* 0x0000002c0400788c */ /* 0x000fd2000bf05270 */
[----:B------:R-:W-:Y:S05]  /*5e60*/  BRA.U UP0, `(.L_x_2795) ;  /* 0x0000000100bc7547 */ /* 0x000fea000b800000 */
        /* <DEDUP_REMOVED lines=16> */
.L_x_2814:
[----:B------:R-:W-:-:S06]  /*5f70*/  HADD2.F32 R5, -RZ, R5.H0_H0 ;  /* 0x20000005ff057230 */ /* 0x000fcc0000004100 */
[----:B------:R-:W0:Y:S02]  /*5f80*/  F2I.U64.TRUNC R4, R5 ;  /* 0x0000000500047311 */ /* 0x000e24000020d800 */
[----:B0-----:R0:W-:Y:S01]  /*5f90*/  STG.E.64 desc[UR36][R2.64], R4 ;  /* 0x0000000402007986 */ /* 0x0011e2000c101b24 */
[----:B------:R-:W-:Y:S05]  /*5fa0*/  BRA `(.L_x_2796) ;  /* 0x0000000400507947 */ /* 0x000fea0003800000 */
.L_x_2813:
[----:B------:R-:W-:-:S06]  /*5fb0*/  HADD2.F32 R5, -RZ, R5.H0_H0 ;  /* 0x20000005ff057230 */ /* 0x000fcc0000004100 */
[----:B------:R-:W0:Y:S02]  /*5fc0*/  F2I.FTZ.U32.TRUNC.NTZ R5, R5 ;  /* 0x0000000500057305 */ /* 0x000e24000021f000 */
[----:B0-----:R0:W-:Y:S01]  /*5fd0*/  STG.E desc[UR36][R2.64], R5 ;  /* 0x0000000502007986 */ /* 0x0011e2000c101924 */
[----:B------:R-:W-:Y:S05]  /*5fe0*/  BRA `(.L_x_2796) ;  /* 0x0000000400407947 */ /* 0x000fea0003800000 */
.L_x_2803:
        /* <DEDUP_REMOVED lines=11> */
.L_x_2816:
[----:B------:R-:W-:Y:S01]  /*60a0*/  HADD2.F32 R5, -RZ, R5.H0_H0 ;  /* 0x20000005ff057230 */ /* 0x000fe20000004100 */
[----:B------:R-:W-:-:S04]  /*60b0*/  CS2R R6, SRZ ;  /* 0x0000000000067805 */ /* 0x000fc8000001ff00 */
[----:B------:R-:W-:-:S06]  /*60c0*/  FMUL.FTZ R5, R5, 1 ;  /* 0x3f80000005057820 */ /* 0x000fcc0000410000 */
[----:B------:R-:W0:Y:S02]  /*60d0*/  F2F.F64.F32 R4, R5 ;  /* 0x0000000500047310 */ /* 0x000e240000201800 */
[----:B0-----:R4:W-:Y:S01]  /*60e0*/  STG.E.128 desc[UR36][R2.64], R4 ;  /* 0x0000000402007986 */ /* 0x0019e2000c101d24 */
[----:B------:R-:W-:Y:S05]  /*60f0*/  BRA `(.L_x_2796) ;  /* 0x0000000000fc7947 */ /* 0x000fea0003800000 */
.L_x_2815:
[----:B------:R-:W-:-:S09]  /*6100*/  UISETP.NE.AND UP0, UPT, UR4, 0xf, UPT ;  /* 0x0000000f0400788c */ /* 0x000fd2000bf05270 */
[----:B------:R-:W-:Y:S05]  /*6110*/  BRA.U !UP0, `(.L_x_2817) ;  /* 0x0000000108e87547 */ /* 0x000fea000b800000 */
[----:B------:R-:W-:-:S09]  /*6120*/  UISETP.NE.AND UP0, UPT, UR4, 0x17, UPT ;  /* 0x000000170400788c */ /* 0x000fd2000bf05270 */
[----:B------:R-:W-:Y:S05]  /*6130*/  BRA.U !UP0, `(.L_x_2818) ;  /* 0x0000000108907547 */ /* 0x000fea000b800000 */
[----:B------:R-:W-:-:S09]  /*6140*/  UISETP.NE.AND UP0, UPT, UR4, 0x18, UPT ;  /* 0x000000180400788c */ /* 0x000fd2000bf05270 */
[----:B------:R-:W-:Y:S05]  /*6150*/  BRA.U !UP0, `(.L_x_2819) ;  /* 0x0000000108447547 */ /* 0x000fea000b800000 */
.L_x_2795:
[----:B------:R-:W-:Y:S01]  /*6160*/  MOV R0, 0x0 ;  /* 0x0000000000007802 */ /* 0x000fe20000000f00 */
[----:B------:R-:W0:Y:S01]  /*6170*/  LDCU.64 UR4, c[0x4][0x198] ;  /* 0x01003300ff0477ac */ /* 0x000e220008000a00 */
[----:B------:R-:W-:Y:S02]  /*6180*/  HFMA2 R8, -RZ, RZ, 0, 6.020069122314453125e-06 ;  /* 0x00000065ff087431 */ /* 0x000fe400000001ff */
        /* <DEDUP_REMOVED lines=13> */
.L_x_2820:
[----:B------:R-:W-:Y:S05]  /*6260*/  BRA `(.L_x_2796) ;  /* 0x0000000000a07947 */ /* 0x000fea0003800000 */
.L_x_2819:
[----:B------:R-:W-:Y:S01]  /*6270*/  HADD2.F32 R7, -RZ, R5.H0_H0 ;  /* 0x20000005ff077230 */ /* 0x000fe20000004100 */
        /* <DEDUP_REMOVED lines=12> */
.L_x_2822:
[----:B------:R-:W-:Y:S05]  /*6340*/  BSYNC.RECONVERGENT B0 ;  /* 0x0000000000007941 */ /* 0x000fea0003800200 */
.L_x_2821:
[----:B------:R-:W-:-:S05]  /*6350*/  LOP3.LUT R5, R0, 0x80, R5, 0xf8, !PT ;  /* 0x0000008000057812 */ /* 0x000fca00078ef805 */
[----:B------:R2:W-:Y:S01]  /*6360*/  STG.E.U8 desc[UR36][R2.64], R5 ;  /* 0x0000000502007986 */ /* 0x0005e2000c101124 */
[----:B------:R-:W-:Y:S05]  /*6370*/  BRA `(.L_x_2796) ;  /* 0x00000000005c7947 */ /* 0x000fea0003800000 */
.L_x_2818:
[----:B------:R-:W-:Y:S01]  /*6380*/  HADD2.F32 R5, -RZ, R5.H0_H0 ;  /* 0x20000005ff057230 */ /* 0x000fe20000004100 */
        /* <DEDUP_REMOVED lines=11> */
.L_x_2824:
[----:B------:R-:W-:Y:S01]  /*6440*/  IMAD.MOV.U32 R0, RZ, RZ, 0x7f ;  /* 0x0000007fff007424 */ /* 0x000fe200078e00ff */
[----:B------:R-:W-:-:S04]  /*6450*/  ISETP.GT.U32.AND P0, PT, R4, 0x7f800000, PT ;  /* 0x7f8000000400780c */ /* 0x000fc80003f04070 */
[----:B------:R-:W-:-:S09]  /*6460*/  SEL R0, R0, 0x7c, P0 ;  /* 0x0000007c00007807 */ /* 0x000fd20000000000 */
.L_x_2825:
[----:B------:R-:W-:Y:S05]  /*6470*/  BSYNC.RECONVERGENT B0 ;  /* 0x0000000000007941 */ /* 0x000fea0003800200 */
.L_x_2823:
[----:B------:R-:W-:-:S04]  /*6480*/  SHF.R.U32.HI R5, RZ, 0x18, R5 ;  /* 0x00000018ff057819 */ /* 0x000fc80000011605 */
[----:B------:R-:W-:-:S05]  /*6490*/  LOP3.LUT R5, R0, 0x80, R5, 0xf8, !PT ;  /* 0x0000008000057812 */ /* 0x000fca00078ef805 */
[----:B------:R1:W-:Y:S01]  /*64a0*/  STG.E.U8 desc[UR36][R2.64], R5 ;  /* 0x0000000502007986 */ /* 0x0003e2000c101124 */
[----:B------:R-:W-:Y:S05]  /*64b0*/  BRA `(.L_x_2796) ;  /* 0x00000000000c7947 */ /* 0x000fea0003800000 */
.L_x_2817:
[----:B------:R-:W-:-:S05]  /*64c0*/  HADD2.F32 R0, -RZ, R5.H0_H0 ;  /* 0x20000005ff007230 */ /* 0x000fca0000004100 */
[----:B------:R-:W-:-:S05]  /*64d0*/  F2FP.BF16.F32.PACK_AB R0, RZ, R0 ;  /* 0x00000000ff00723e */ /* 0x000fca00000010ff */
[----:B------:R0:W-:Y:S02]  /*64e0*/  STG.E.U16 desc[UR36][R2.64], R0 ;  /* 0x0000000002007986 */ /* 0x0001e4000c101524 */
.L_x_2796:
[----:B------:R-:W-:-:S07]  /*64f0*/  VIADD R17, R17, 0x80 ;  /* 0x0000008011117836 */ /* 0x000fce0000000000 */
.L_x_2756:
[----:B------:R-:W-:Y:S05]  /*6500*/  BSYNC.RECONVERGENT B6 ;  /* 0x0000000000067941 */ /* 0x000fea0003800200 */
.L_x_2755:
[----:B------:R-:W5:Y:S01]  /*6510*/  LDCU UR4, c[0x0][0x380] ;  /* 0x00007000ff0477ac */ /* 0x000f620008000800 */
[----:B------:R-:W-:Y:S01]  /*6520*/  BSSY.RECONVERGENT B6, `(.L_x_2826) ;  /* 0x0000320000067945 */ /* 0x000fe20003800200 */
[----:B-----5:R-:W-:-:S13]  /*6530*/  ISETP.GE.AND P0, PT, R17, UR4, PT ;  /* 0x0000000411007c0c */ /* 0x020fda000bf06270 */
[----:B------:R-:W-:Y:S05]  /*6540*/  @P0 BRA `(.L_x_2827) ;  /* 0x0000003000740947 */ /* 0x000fea0003800000 */
[----:B------:R-:W5:Y:S01]  /*6550*/  LDCU UR4, c[0x0][0x388] ;  /* 0x00007100ff0477ac */ /* 0x000f620008000800 */
[----:B0-----:R-:W-:Y:S02]  /*6560*/  HFMA2 R0, -RZ, RZ, 0, 0 ;  /* 0x00000000ff007431 */ /* 0x001fe400000001ff */
        /* <DEDUP_REMOVED lines=301> */
.L_x_2828:
        /* <DEDUP_REMOVED lines=18> */
.L_x_2832:
[----:B------:R-:W2:Y:S02]  /*7960*/  LDG.E.U8 R2, desc[UR36][R2.64] ;  /* 0x0000002402027981 */ /* 0x000ea4000c1e1100 */
[----:B--2---:R-:W-:-:S04]  /*7970*/  I2FP.F32.U32 R0, R2 ;  /* 0x0000000200007245 */ /* 0x004fc80000201000 */
[----:B------:R-:W-:Y:S01]  /*7980*/  F2FP.F16.F32.PACK_AB R0, RZ, R0 ;  /* 0x00000000ff00723e */ /* 0x000fe200000000ff */
[----:B------:R-:W-:Y:S06]  /*7990*/  BRA `(.L_x_2834) ;  /* 0x0000000c007c7947 */ /* 0x000fec0003800000 */
.L_x_2831:
        /* <DEDUP_REMOVED lines=10> */
.L_x_2836:
[----:B------:R-:W2:Y:S02]  /*7a40*/  LDG.E R2, desc[UR36][R2.64] ;  /* 0x0000002402027981 */ /* 0x000ea4000c1e1900 */
[----:B--2---:R-:W-:-:S04]  /*7a50*/  I2FP.F32.S32 R0, R2 ;  /* 0x0000000200007245 */ /* 0x004fc80000201400 */
[----:B------:R-:W-:Y:S01]  /*7a60*/  F2FP.F16.F32.PACK_AB R0, RZ, R0 ;  /* 0x00000000ff00723e */ /* 0x000fe200000000ff */
[----:B------:R-:W-:Y:S06]  /*7a70*/  BRA `(.L_x_2834) ;  /* 0x0000000c00447947 */ /* 0x000fec0003800000 */
.L_x_2835:
[----:B------:R-:W2:Y:S02]  /*7a80*/  LDG.E.U16 R2, desc[UR36][R2.64] ;  /* 0x0000002402027981 */ /* 0x000ea4000c1e1500 */
[----:B--2---:R-:W0:Y:S02]  /*7a90*/  I2F.S16 R0, R2 ;  /* 0x0000000200007306 */ /* 0x004e240000101400 */
[----:B0-----:R-:W-:Y:S01]  /*7aa0*/  F2FP.F16.F32.PACK_AB R0, RZ, R0 ;  /* 0x00000000ff00723e */ /* 0x001fe200000000ff */
[----:B------:R-:W-:Y:S06]  /*7ab0*/  BRA `(.L_x_2834) ;  /* 0x0000000c00347947 */ /* 0x000fec0003800000 */
.L_x_2830:
        /* <DEDUP_REMOVED lines=9> */
.L_x_2838:
[----:B------:R1:W5:Y:S01]  /*7b50*/  LDG.E.U16 R0, desc[UR36][R2.64] ;  /* 0x0000002402007981 */ /* 0x000362000c1e1500 */
[----:B------:R-:W-:Y:S05]  /*7b60*/  BRA `(.L_x_2834) ;  /* 0x0000000c00087947 */ /* 0x000fea0003800000 */
.L_x_2837:
        /* <DEDUP_REMOVED lines=9> */
.L_x_2840:
[----:B------:R0:W5:Y:S01]  /*7c00*/  LDG.E.U16 R0, desc[UR36][R2.64] ;  /* 0x0000002402007981 */ /* 0x000162000c1e1500 */
[----:B------:R-:W-:Y:S05]  /*7c10*/  BRA `(.L_x_2834) ;  /* 0x0000000800dc7947 */ /* 0x000fea0003800000 */
.L_x_2839:
        /* <DEDUP_REMOVED lines=8> */
.L_x_2829:
        /* <DEDUP_REMOVED lines=13> */
.L_x_2843:
        /* <DEDUP_REMOVED lines=8> */
.L_x_2842:
        /* <DEDUP_REMOVED lines=24> */
[----:B------:R-:W-:-:S04]  /*7f70*/  F2FP.F16.F32.PACK_AB R5, RZ, R5 ;  /* 0x00000005ff05723e */ /* 0x000fc800000000ff */
[----:B------:R-:W-:Y:S01]  /*7f80*/  PRMT R0, R5, 0x7610, R0 ;  /* 0x0000761005007816 */ /* 0x000fe20000000000 */
[----:B------:R-:W-:Y:S06]  /*7f90*/  BRA `(.L_x_2834) ;  /* 0x0000000400fc7947 */ /* 0x000fec0003800000 */
.L_x_2845:
        /* <DEDUP_REMOVED lines=13> */
.L_x_2844:
[----:B------:R-:W2:Y:S02]  /*8070*/  LDG.E.U16 R0, desc[UR36][R2.64] ;  /* 0x0000002402007981 */ /* 0x000ea4000c1e1500 */
[----:B--2---:R-:W-:-:S05]  /*8080*/  IMAD.U32 R0, R0, 0x10000, RZ ;  /* 0x0001000000007824 */ /* 0x004fca00078e00ff */
[----:B------:R-:W-:Y:S01]  /*8090*/  F2FP.F16.F32.PACK_AB R0, RZ, R0 ;  /* 0x00000000ff00723e */ /* 0x000fe200000000ff */
[----:B------:R-:W-:Y:S06]  /*80a0*/  BRA `(.L_x_2834) ;  /* 0x0000000400b87947 */ /* 0x000fec0003800000 */
.L_x_2841:
        /* <DEDUP_REMOVED lines=12> */
.L_x_2848:
        /* <DEDUP_REMOVED lines=21> */
.L_x_2852:
[----:B------:R-:W-:Y:S05]  /*82c0*/  BSYNC.RECONVERGENT B1 ;  /* 0x0000000000017941 */ /* 0x000fea0003800200 */
.L_x_2851:
[----:B------:R-:W-:Y:S01]  /*82d0*/  IMAD.SHL.U32 R0, R0, 0x100000, RZ ;  /* 0x0010000000007824 */ /* 0x000fe200078e00ff */
[----:B------:R-:W-:-:S04]  /*82e0*/  LEA R2, R2, 0x3b800000, 0x17 ;  /* 0x3b80000002027811 */ /* 0x000fc800078eb8ff */
[----:B------:R-:W-:-:S07]  /*82f0*/  LOP3.LUT R0, R2, R0, R7, 0xfe, !PT ;  /* 0x0000000002007212 */ /* 0x000fce00078efe07 */
.L_x_2850:
[----:B------:R-:W-:Y:S05]  /*8300*/  BSYNC.RECONVERGENT B0 ;  /* 0x0000000000007941 */ /* 0x000fea0003800200 */
.L_x_2849:
[----:B------:R-:W-:Y:S01]  /*8310*/  F2FP.F16.F32.PACK_AB R0, RZ, R0 ;  /* 0x00000000ff00723e */ /* 0x000fe200000000ff */
[----:B------:R-:W-:Y:S06]  /*8320*/  BRA `(.L_x_2834) ;  /* 0x0000000400187947 */ /* 0x000fec0003800000 */
.L_x_2847:
        /* <DEDUP_REMOVED lines=21> */
.L_x_2856:
[----:B------:R-:W-:Y:S05]  /*8480*/  BSYNC.RECONVERGENT B1 ;  /* 0x0000000000017941 */ /* 0x000fea0003800200 */
.L_x_2855:
[----:B------:R-:W-:Y:S02]  /*8490*/  SHF.L.U32 R0, R0, 0x15, RZ ;  /* 0x0000001500007819 */ /* 0x000fe400000006ff */
[----:B------:R-:W-:-:S04]  /*84a0*/  LEA R2, R2, 0x37800000, 0x17 ;  /* 0x3780000002027811 */ /* 0x000fc800078eb8ff */
[----:B------:R-:W-:-:S07]  /*84b0*/  LOP3.LUT R0, R2, R0, R7, 0xfe, !PT ;  /* 0x0000000002007212 */ /* 0x000fce00078efe07 */
.L_x_2854:
[----:B------:R-:W-:Y:S05]  /*84c0*/  BSYNC.RECONVERGENT B0 ;  /* 0x0000000000007941 */ /* 0x000fea0003800200 */
.L_x_2853:
[----:B------:R-:W-:Y:S01]  /*84d0*/  F2FP.F16.F32.PACK_AB R0, RZ, R0 ;  /* 0x00000000ff00723e */ /* 0x000fe200000000ff */
[----:B------:R-:W-:Y:S06]  /*84e0*/  BRA `(.L_x_2834) ;  /* 0x0000000000a87947 */ /* 0x000fec0003800000 */
.L_x_2846:
        /* <DEDUP_REMOVED lines=14> */
.L_x_2860:
[----:B------:R-:W-:Y:S05]  /*85d0*/  BSYNC.RECONVERGENT B0 ;  /* 0x0000000000007941 */ /* 0x000fea0003800200 */
.L_x_2859:
[----:B------:R-:W-:Y:S01]  /*85e0*/  F2FP.F16.F32.PACK_AB R0, RZ, R0 ;  /* 0x00000000ff00723e */ /* 0x000fe200000000ff */
[----:B------:R-:W-:Y:S06]  /*85f0*/  BRA `(.L_x_2834) ;  /* 0x0000000000647947 */ /* 0x000fec0003800000 */
.L_x_2833:
        /* <DEDUP_REMOVED lines=16> */
.L_x_2861:
[----:B------:R-:W-:Y:S01]  /*8700*/  PRMT R0, RZ, 0x7610, R0 ;  /* 0x00007610ff007816 */ /* 0x000fe20000000000 */
[----:B------:R-:W-:Y:S06]  /*8710*/  BRA `(.L_x_2834) ;  /* 0x00000000001c7947 */ /* 0x000fec0003800000 */
.L_x_2858:
[----:B------:R-:W2:Y:S02]  /*8720*/  LDG.E.64 R2, desc[UR36][R2.64] ;  /* 0x0000002402027981 */ /* 0x000ea4000c1e1b00 */
[----:B--2---:R-:W0:Y:S02]  /*8730*/  I2F.U64 R0, R2 ;  /* 0x0000000200007312 */ /* 0x004e240000301000 */
[----:B0-----:R-:W-:Y:S01]  /*8740*/  F2FP.F16.F32.PACK_AB R0, RZ, R0 ;  /* 0x00000000ff00723e */ /* 0x001fe200000000ff */
[----:B------:R-:W-:Y:S06]  /*8750*/  BRA `(.L_x_2834) ;  /* 0x00000000000c7947 */ /* 0x000fec0003800000 */
.L_x_2857:
[----:B------:R-:W2:Y:S02]  /*8760*/  LDG.E R2, desc[UR36][R2.64] ;  /* 0x0000002402027981 */ /* 0x000ea4000c1e1900 */
[----:B--2---:R-:W-:-:S04]  /*8770*/  I2FP.F32.U32 R0, R2 ;  /* 0x0000000200007245 */ /* 0x004fc80000201000 */
[----:B------:R-:W-:-:S07]  /*8780*/  F2FP.F16.F32.PACK_AB R0, RZ, R0 ;  /* 0x00000000ff00723e */ /* 0x000fce00000000ff */
.L_x_2834:
        /* <DEDUP_REMOVED lines=25> */
.L_x_2865:
[----:B------:R-:W-:-:S06]  /*8920*/  HADD2.F32 R5, -RZ, R5.H0_H0 ;  /* 0x20000005ff057230 */ /* 0x000fcc0000004100 */
[----:B------:R-:W0:Y:S02]  /*8930*/  F2I.S64.TRUNC R4, R5 ;  /* 0x0000000500047311 */ /* 0x000e24000020d900 */
[----:B0-----:R4:W-:Y:S01]  /*8940*/  STG.E.U8 desc[UR36][R2.64], R4 ;  /* 0x0000000402007986 */ /* 0x0019e2000c101124 */
[----:B------:R-:W-:Y:S05]  /*8950*/  BRA `(.L_x_2867) ;  /* 0x0000000c006c7947 */ /* 0x000fea0003800000 */
.L_x_2864:
        /* <DEDUP_REMOVED lines=10> */
.L_x_2869:
[----:B------:R-:W-:-:S06]  /*8a00*/  HADD2.F32 R5, -RZ, R5.H0_H0 ;  /* 0x20000005ff057230 */ /* 0x000fcc0000004100 */
[----:B------:R-:W0:Y:S02]  /*8a10*/  F2I.FTZ.TRUNC.NTZ R5, R5 ;  /* 0x0000000500057305 */ /* 0x000e24000021f100 */
[----:B0-----:R2:W-:Y:S01]  /*8a20*/  STG.E desc[UR36][R2.64], R5 ;  /* 0x0000000502007986 */ /* 0x0015e2000c101924 */
[----:B------:R-:W-:Y:S05]  /*8a30*/  BRA `(.L_x_2867) ;  /* 0x0000000c00347947 */ /* 0x000fea0003800000 */
.L_x_2868:
[----:B------:R-:W-:-:S06]  /*8a40*/  HADD2.F32 R5, -RZ, R5.H0_H0 ;  /* 0x20000005ff057230 */ /* 0x000fcc0000004100 */
[----:B------:R-:W0:Y:S02]  /*8a50*/  F2I.FTZ.TRUNC.NTZ R5, R5 ;  /* 0x0000000500057305 */ /* 0x000e24000021f100 */
[----:B0-----:R0:W-:Y:S01]  /*8a60*/  STG.E.U16 desc[UR36][R2.64], R5 ;  /* 0x0000000502007986 */ /* 0x0011e2000c101524 */
[----:B------:R-:W-:Y:S05]  /*8a70*/  BRA `(.L_x_2867) ;  /* 0x0000000c00247947 */ /* 0x000fea0003800000 */
.L_x_2863:
        /* <DEDUP_REMOVED lines=9> */
.L_x_2871:
[----:B------:R0:W-:Y:S01]  /*8b10*/  STG.E.U16 desc[UR36][R2.64], R5 ;  /* 0x0000000502007986 */ /* 0x0001e2000c101524 */
[----:B------:R-:W-:Y:S05]  /*8b20*/  BRA `(.L_x_2867) ;  /* 0x0000000800f87947 */ /* 0x000fea0003800000 */
.L_x_2870:
[----:B------:R-:W-:-:S09]  /*8b30*/  UISETP.NE.AND UP0, UPT, UR4, 0x7, UPT ;  /* 0x000000070400788c */ /* 0x000fd2000bf05270 */
[----:B------:R-:W-:Y:S05]  /*8b40*/  BRA.U !UP0, `(.L_x_2872) ;  /* 0x0000000108347547 */ /* 0x000fea000b800000 */
[----:B------:R-:W-:-:S09]  /*8b50*/  UISETP.NE.AND UP0, UPT, UR4, 0x8, UPT ;  /* 0x000000080400788c */ /* 0x000fd2000bf05270 */
[----:B------:R-:W-:Y:S05]  /*8b60*/  BRA.U !UP0, `(.L_x_2873) ;  /* 0x0000000108187547 */ /* 0x000fea000b800000 */
[----:B------:R-:W-:-:S09]  /*8b70*/  UISETP.NE.AND UP0, UPT, UR4, 0x9, UPT ;  /* 0x000000090400788c */ /* 0x000fd2000bf05270 */
[----:B------:R-:W-:Y:S05]  /*8b80*/  BRA.U UP0, `(.L_x_2866) ;  /* 0x0000000500fc7547 */ /* 0x000fea000b800000 */
[----:B------:R-:W-:Y:S02]  /*8b90*/  HADD2.F32 R4, -RZ, R5.H0_H0 ;  /* 0x20000005ff047230 */ /* 0x000fe40000004100 */
[----:B------:R-:W-:-:S05]  /*8ba0*/  IMAD.MOV.U32 R5, RZ, RZ, RZ ;  /* 0x000000ffff057224 */ /* 0x000fca00078e00ff */
[----:B------:R0:W-:Y:S01]  /*8bb0*/  STG.E.64 desc[UR36][R2.64], R4 ;  /* 0x0000000402007986 */ /* 0x0001e2000c101b24 */
[----:B------:R-:W-:Y:S05]  /*8bc0*/  BRA `(.L_x_2867) ;  /* 0x0000000800d07947 */ /* 0x000fea0003800000 */
.L_x_2873:
[----:B------:R-:W-:-:S05]  /*8bd0*/  HADD2.F32 R0, -RZ, R5.H0_H0 ;  /* 0x20000005ff007230 */ /* 0x000fca0000004100 */
[----:B------:R-:W-:-:S04]  /*8be0*/  F2FP.F16.F32.PACK_AB R0, RZ, R0 ;  /* 0x00000000ff00723e */ /* 0x000fc800000000ff */
[----:B------:R-:W-:-:S05]  /*8bf0*/  PRMT R0, R0, 0x5410, RZ ;  /* 0x0000541000007816 */ /* 0x000fca00000000ff */
[----:B------:R0:W-:Y:S01]  /*8c00*/  STG.E desc[UR36][R2.64], R0 ;  /* 0x0000000002007986 */ /* 0x0001e2000c101924 */
[----:B------:R-:W-:Y:S05]  /*8c10*/  BRA `(.L_x_2867) ;  /* 0x0000000800bc7947 */ /* 0x000fea0003800000 */
.L_x_2872:
[----:B------:R-:W-:-:S05]  /*8c20*/  HADD2.F32 R4, -RZ, R5.H0_H0 ;  /* 0x20000005ff047230 */ /* 0x000fca0000004100 */
[----:B------:R-:W-:-:S06]  /*8c30*/  FMUL.FTZ R4, R4, 1 ;  /* 0x3f80000004047820 */ /* 0x000fcc0000410000 */
[----:B------:R-:W0:Y:S02]  /*8c40*/  F2F.F64.F32 R4, R4 ;  /* 0x0000000400047310 */ /* 0x000e240000201800 */
[----:B0-----:R0:W-:Y:S01]  /*8c50*/  STG.E.64 desc[UR36][R2.64], R4 ;  /* 0x0000000402007986 */ /* 0x0011e2000c101b24 */
[----:B------:R-:W-:Y:S05]  /*8c60*/  BRA `(.L_x_2867) ;  /* 0x0000000800a87947 */ /* 0x000fea0003800000 */
.L_x_2862:
        /* <DEDUP_REMOVED lines=14> */
.L_x_2877:
[----:B------:R-:W-:Y:S01]  /*8d50*/  HADD2.F32 R5, -RZ, R5.H0_H0 ;  /* 0x20000005ff057230 */ /* 0x000fe20000004100 */
        /* <DEDUP_REMOVED lines=17> */
.L_x_2880:
[----:B------:R-:W-:-:S04]  /*8e70*/  SHF.R.U32.HI R5, RZ, 0x18, R5 ;  /* 0x00000018ff057819 */ /* 0x000fc80000011605 */
[----:B------:R-:W-:-:S07]  /*8e80*/  LOP3.LUT R0, R0, 0x80, R5, 0xf8, !PT ;  /* 0x0000008000007812 */ /* 0x000fce00078ef805 */
.L_x_2879:
[----:B------:R-:W-:Y:S05]  /*8e90*/  BSYNC.RECONVERGENT B0 ;  /* 0x0000000000007941 */ /* 0x000fea0003800200 */
.L_x_2878:
[----:B------:R0:W-:Y:S01]  /*8ea0*/  STG.E.U8 desc[UR36][R2.64], R0 ;  /* 0x0000000002007986 */ /* 0x0001e2000c101124 */
[----:B------:R-:W-:Y:S05]  /*8eb0*/  BRA `(.L_x_2867) ;  /* 0x0000000800147947 */ /* 0x000fea0003800000 */
.L_x_2876:
        /* <DEDUP_REMOVED lines=18> */
.L_x_2883:
[----:B------:R-:W-:-:S04]  /*8fe0*/  SHF.R.U32.HI R5, RZ, 0x18, R5 ;  /* 0x00000018ff057819 */ /* 0x000fc80000011605 */
[----:B------:R-:W-:-:S07]  /*8ff0*/  LOP3.LUT R0, R0, 0x80, R5, 0xf8, !PT ;  /* 0x0000008000007812 */ /* 0x000fce00078ef805 */
.L_x_2882:
[----:B------:R-:W-:Y:S05]  /*9000*/  BSYNC.RECONVERGENT B0 ;  /* 0x0000000000007941 */ /* 0x000fea0003800200 */
.L_x_2881:
[----:B------:R0:W-:Y:S01]  /*9010*/  STG.E.U8 desc[UR36][R2.64], R0 ;  /* 0x0000000002007986 */ /* 0x0001e2000c101124 */
[----:B------:R-:W-:Y:S05]  /*9020*/  BRA `(.L_x_2867) ;  /* 0x0000000400b87947 */ /* 0x000fea0003800000 */
.L_x_2875:
        /* <DEDUP_REMOVED lines=22> */
.L_x_2885:
[----:B------:R-:W-:-:S06]  /*9190*/  HADD2.F32 R5, -RZ, R5.H0_H0 ;  /* 0x20000005ff057230 */ /* 0x000fcc0000004100 */
[----:B------:R-:W0:Y:S02]  /*91a0*/  F2I.U64.TRUNC R4, R5 ;  /* 0x0000000500047311 */ /* 0x000e24000020d800 */
[----:B0-----:R0:W-:Y:S01]  /*91b0*/  STG.E.64 desc[UR36][R2.64], R4 ;  /* 0x0000000402007986 */ /* 0x0011e2000c101b24 */
[----:B------:R-:W-:Y:S05]  /*91c0*/  BRA `(.L_x_2867) ;  /* 0x0000000400507947 */ /* 0x000fea0003800000 */
.L_x_2884:
[----:B------:R-:W-:-:S06]  /*91d0*/  HADD2.F32 R5, -RZ, R5.H0_H0 ;  /* 0x20000005ff057230 */ /* 0x000fcc0000004100 */
[----:B------:R-:W0:Y:S02]  /*91e0*/  F2I.FTZ.U32.TRUNC.NTZ R5, R5 ;  /* 0x0000000500057305 */ /* 0x000e24000021f000 */
[----:B0-----:R0:W-:Y:S01]  /*91f0*/  STG.E desc[UR36][R2.64], R5 ;  /* 0x0000000502007986 */ /* 0x0011e2000c101924 */
[----:B------:R-:W-:Y:S05]  /*9200*/  BRA `(.L_x_2867) ;  /* 0x0000000400407947 */ /* 0x000fea0003800000 */
.L_x_2874:
        /* <DEDUP_REMOVED lines=11> */
.L_x_2887:
[----:B------:R-:W-:Y:S01]  /*92c0*/  HADD2.F32 R5, -RZ, R5.H0_H0 ;  /* 0x20000005ff057230 */ /* 0x000fe20000004100 */
[----:B------:R-:W-:-:S04]  /*92d0*/  CS2R R6, SRZ ;  /* 0x0000000000067805 */ /* 0x000fc8000001ff00 */
[----:B------:R-:W-:-:S06]  /*92e0*/  FMUL.FTZ R5, R5, 1 ;  /* 0x3f80000005057820 */ /* 0x000fcc0000410000 */
[----:B------:R-:W0:Y:S02]  /*92f0*/  F2F.F64.F32 R4, R5 ;  /* 0x0000000500047310 */ /* 0x000e240000201800 */
[----:B0-----:R0:W-:Y:S01]  /*9300*/  STG.E.128 desc[UR36][R2.64], R4 ;  /* 0x0000000402007986 */ /* 0x0011e2000c101d24 */
[----:B------:R-:W-:Y:S05]  /*9310*/  BRA `(.L_x_2867) ;  /* 0x0000000000fc7947 */ /* 0x000fea0003800000 */
.L_x_2886:
[----:B------:R-:W-:-:S09]  /*9320*/  UISETP.NE.AND UP0, UPT, UR4, 0xf, UPT ;  /* 0x0000000f0400788c */ /* 0x000fd2000bf05270 */
[----:B------:R-:W-:Y:S05]  /*9330*/  BRA.U !UP0, `(.L_x_2888) ;  /* 0x0000000108e87547 */ /* 0x000fea000b800000 */
[----:B------:R-:W-:-:S09]  /*9340*/  UISETP.NE.AND UP0, UPT, UR4, 0x17, UPT ;  /* 0x000000170400788c */ /* 0x000fd2000bf05270 */
[----:B------:R-:W-:Y:S05]  /*9350*/  BRA.U !UP0, `(.L_x_2889) ;  /* 0x0000000108907547 */ /* 0x000fea000b800000 */
[----:B------:R-:W-:-:S09]  /*9360*/  UISETP.NE.AND UP0, UPT, UR4, 0x18, UPT ;  /* 0x000000180400788c */ /* 0x000fd2000bf05270 */
[----:B------:R-:W-:Y:S05]  /*9370*/  BRA.U !UP0, `(.L_x_2890) ;  /* 0x0000000108447547 */ /* 0x000fea000b800000 */
.L_x_2866:
        /* <DEDUP_REMOVED lines=16> */
.L_x_2891:
[----:B------:R-:W-:Y:S05]  /*9480*/  BRA `(.L_x_2867) ;  /* 0x0000000000a07947 */ /* 0x000fea0003800000 */
.L_x_2890:
[----:B------:R-:W-:Y:S01]  /*9490*/  HADD2.F32 R7, -RZ, R5.H0_H0 ;  /* 0x20000005ff077230 */ /* 0x000fe20000004100 */
        /* <DEDUP_REMOVED lines=12> */
.L_x_2893:
[----:B------:R-:W-:Y:S05]  /*9560*/  BSYNC.RECONVERGENT B0 ;  /* 0x0000000000007941 */ /* 0x000fea0003800200 */
.L_x_2892:
[----:B------:R-:W-:-:S05]  /*9570*/  LOP3.LUT R5, R0, 0x80, R5, 0xf8, !PT ;  /* 0x0000008000057812 */ /* 0x000fca00078ef805 */
[----:B------:R0:W-:Y:S01]  /*9580*/  STG.E.U8 desc[UR36][R2.64], R5 ;  /* 0x0000000502007986 */ /* 0x0001e2000c101124 */
[----:B------:R-:W-:Y:S05]  /*9590*/  BRA `(.L_x_2867) ;  /* 0x00000000005c7947 */ /* 0x000fea0003800000 */
.L_x_2889:
        /* <DEDUP_REMOVED lines=12> */
.L_x_2895:
[----:B------:R-:W-:Y:S02]  /*9660*/  ISETP.GT.U32.AND P0, PT, R4, 0x7f800000, PT ;  /* 0x7f8000000400780c */ /* 0x000fe40003f04070 */
[----:B------:R-:W-:-:S04]  /*9670*/  MOV R0, 0x7f ;  /* 0x0000007f00007802 */ /* 0x000fc80000000f00 */
[----:B------:R-:W-:-:S07]  /*9680*/  SEL R0, R0, 0x7c, P0 ;  /* 0x0000007c00007807 */ /* 0x000fce0000000000 */
.L_x_2896:
[----:B------:R-:W-:Y:S05]  /*9690*/  BSYNC.RECONVERGENT B0 ;  /* 0x0000000000007941 */ /* 0x000fea0003800200 */
.L_x_2894:
[----:B------:R-:W-:-:S04]  /*96a0*/  SHF.R.U32.HI R5, RZ, 0x18, R5 ;  /* 0x00000018ff057819 */ /* 0x000fc80000011605 */
[----:B------:R-:W-:-:S05]  /*96b0*/  LOP3.LUT R5, R0, 0x80, R5, 0xf8, !PT ;  /* 0x0000008000057812 */ /* 0x000fca00078ef805 */
[----:B------:R0:W-:Y:S01]  /*96c0*/  STG.E.U8 desc[UR36][R2.64], R5 ;  /* 0x0000000502007986 */ /* 0x0001e2000c101124 */
[----:B------:R-:W-:Y:S05]  /*96d0*/  BRA `(.L_x_2867) ;  /* 0x00000000000c7947 */ /* 0x000fea0003800000 */
.L_x_2888:
[----:B------:R-:W-:-:S05]  /*96e0*/  HADD2.F32 R0, -RZ, R5.H0_H0 ;  /* 0x20000005ff007230 */ /* 0x000fca0000004100 */
[----:B------:R-:W-:-:S05]  /*96f0*/  F2FP.BF16.F32.PACK_AB R0, RZ, R0 ;  /* 0x00000000ff00723e */ /* 0x000fca00000010ff */
[----:B------:R0:W-:Y:S02]  /*9700*/  STG.E.U16 desc[UR36][R2.64], R0 ;  /* 0x0000000002007986 */ /* 0x0001e4000c101524 */
.L_x_2867:
[----:B------:R-:W-:-:S07]  /*9710*/  VIADD R17, R17, 0x80 ;  /* 0x0000008011117836 */ /* 0x000fce0000000000 */
.L_x_2827:
[----:B------:R-:W-:Y:S05]  /*9720*/  BSYNC.RECONVERGENT B6 ;  /* 0x0000000000067941 */ /* 0x000fea0003800200 */
.L_x_2826:
[----:B------:R-:W5:Y:S02]  /*9730*/  LDCU UR4, c[0x0][0x380] ;  /* 0x00007000ff0477ac */ /* 0x000f640008000800 */
[----:B-----5:R-:W-:-:S13]  /*9740*/  ISETP.GE.AND P0, PT, R17, UR4, PT ;  /* 0x0000000411007c0c */ /* 0x020fda000bf06270 */
[----:B------:R-:W-:Y:S05]  /*9750*/  @P0 EXIT ;  /* 0x000000000000094d */ /* 0x000fea0003800000 */
        /* <DEDUP_REMOVED lines=303> */
.L_x_2897:
        /* <DEDUP_REMOVED lines=20> */
.L_x_2901:
[----:B------:R-:W2:Y:S02]  /*ab90*/  LDG.E.U8 R2, desc[UR36][R2.64] ;  /* 0x0000002402027981 */ /* 0x000ea4000c1e1100 */
[----:B--2---:R-:W-:-:S04]  /*aba0*/  I2FP.F32.U32 R0, R2 ;  /* 0x0000000200007245 */ /* 0x004fc80000201000 */
[----:B------:R-:W-:Y:S01]  /*abb0*/  F2FP.F16.F32.PACK_AB R0, RZ, R0 ;  /* 0x00000000ff00723e */ /* 0x000fe200000000ff */
[----:B------:R-:W-:Y:S06]  /*abc0*/  BRA `(.L_x_2903) ;  /* 0x0000000c007c7947 */ /* 0x000fec0003800000 */
.L_x_2900:
        /* <DEDUP_REMOVED lines=10> */
.L_x_2905:
[----:B------:R-:W2:Y:S02]  /*ac70*/  LDG.E R2, desc[UR36][R2.64] ;  /* 0x0000002402027981 */ /* 0x000ea4000c1e1900 */
[----:B--2---:R-:W-:-:S04]  /*ac80*/  I2FP.F32.S32 R0, R2 ;  /* 0x0000000200007245 */ /* 0x004fc80000201400 */
[----:B------:R-:W-:Y:S01]  /*ac90*/  F2FP.F16.F32.PACK_AB R0, RZ, R0 ;  /* 0x00000000ff00723e */ /* 0x000fe200000000ff */
[----:B------:R-:W-:Y:S06]  /*aca0*/  BRA `(.L_x_2903) ;  /* 0x0000000c00447947 */ /* 0x000fec0003800000 */
.L_x_2904:
[----:B------:R-:W2:Y:S02]  /*acb0*/  LDG.E.U16 R2, desc[UR36][R2.64] ;  /* 0x0000002402027981 */ /* 0x000ea4000c1e1500 */
[----:B--2---:R-:W0:Y:S02]  /*acc0*/  I2F.S16 R0, R2 ;  /* 0x0000000200007306 */ /* 0x004e240000101400 */
[----:B0-----:R-:W-:Y:S01]  /*acd0*/  F2FP.F16.F32.PACK_AB R0, RZ, R0 ;  /* 0x00000000ff00723e */ /* 0x001fe200000000ff */
[----:B------:R-:W-:Y:S06]  /*ace0*/  BRA `(.L_x_2903) ;  /* 0x0000000c00347947 */ /* 0x000fec0003800000 */
.L_x_2899:
        /* <DEDUP_REMOVED lines=9> */
.L_x_2907:
[----:B------:R1:W5:Y:S01]  /*ad80*/  LDG.E.U16 R0, desc[UR36][R2.64] ;  /* 0x0000002402007981 */ /* 0x000362000c1e1500 */
[----:B------:R-:W-:Y:S05]  /*ad90*/  BRA `(.L_x_2903) ;  /* 0x0000000c00087947 */ /* 0x000fea0003800000 */
.L_x_2906:
        /* <DEDUP_REMOVED lines=9> */
.L_x_2909:
[----:B------:R0:W5:Y:S01]  /*ae30*/  LDG.E.U16 R0, desc[UR36][R2.64] ;  /* 0x0000002402007981 */ /* 0x000162000c1e1500 */
[----:B------:R-:W-:Y:S05]  /*ae40*/  BRA `(.L_x_2903) ;  /* 0x0000000800dc7947 */ /* 0x000fea0003800000 */
.L_x_2908:
        /* <DEDUP_REMOVED lines=8> */
.L_x_2898:
        /* <DEDUP_REMOVED lines=13> */
.L_x_2912:
        /* <DEDUP_REMOVED lines=8> */
.L_x_2911:
        /* <DEDUP_REMOVED lines=13> */
[----:B------:R-:W-:-:S04]  /*b0f0*/  VIADDMNMX.U32 R5, R5, R6, 0x4, !PT ;  /* 0x0000000405057446 */ /* 0x000fc80007800006 */
[----:B------:R-:W-:-:S04]  /*b100*/  IADD3 R5, PT, PT, R5, -0x4, RZ ;  /* 0xfffffffc05057810 */ /* 0x000fc80007ffe0ff */
[C---:B------:R-:W-:Y:S01]  /*b110*/  SHF.L.U32 R6, R4.reuse, R5, RZ ;  /* 0x0000000504067219 */ /* 0x040fe200000006ff */
[----:B------:R-:W-:Y:S01]  /*b120*/  IMAD.SHL.U32 R7, R5, 0x800000, RZ ;  /* 0x0080000005077824 */ /* 0x000fe200078e00ff */
[----:B------:R-:W-:-:S04]  /*b130*/  IADD3 R5, PT, PT, R4, 0x1000000, RZ ;  /* 0x0100000004057810 */ /* 0x000fc80007ffe0ff */
        /* <DEDUP_REMOVED lines=9> */
.L_x_2914:
        /* <DEDUP_REMOVED lines=13> */
.L_x_2913:
[----:B------:R-:W2:Y:S02]  /*b2a0*/  LDG.E.U16 R0, desc[UR36][R2.64] ;  /* 0x0000002402007981 */ /* 0x000ea4000c1e1500 */
[----:B--2---:R-:W-:-:S04]  /*b2b0*/  SHF.L.U32 R0, R0, 0x10, RZ ;  /* 0x0000001000007819 */ /* 0x004fc800000006ff */
[----:B------:R-:W-:Y:S01]  /*b2c0*/  F2FP.F16.F32.PACK_AB R0, RZ, R0 ;  /* 0x00000000ff00723e */ /* 0x000fe200000000ff */
[----:B------:R-:W-:Y:S06]  /*b2d0*/  BRA `(.L_x_2903) ;  /* 0x0000000400b87947 */ /* 0x000fec0003800000 */
.L_x_2910:
        /* <DEDUP_REMOVED lines=12> */
.L_x_2917:
        /* <DEDUP_REMOVED lines=21> */
.L_x_2921:
[----:B------:R-:W-:Y:S05]  /*b4f0*/  BSYNC.RECONVERGENT B1 ;  /* 0x0000000000017941 */ /* 0x000fea0003800200 */
.L_x_2920:
[----:B------:R-:W-:Y:S01]  /*b500*/  IMAD.SHL.U32 R0, R0, 0x100000, RZ ;  /* 0x0010000000007824 */ /* 0x000fe200078e00ff */
[----:B------:R-:W-:-:S04]  /*b510*/  LEA R2, R2, 0x3b800000, 0x17 ;  /* 0x3b80000002027811 */ /* 0x000fc800078eb8ff */
[----:B------:R-:W-:-:S07]  /*b520*/  LOP3.LUT R0, R2, R0, R7, 0xfe, !PT ;  /* 0x0000000002007212 */ /* 0x000fce00078efe07 */
.L_x_2919:
[----:B------:R-:W-:Y:S05]  /*b530*/  BSYNC.RECONVERGENT B0 ;  /* 0x0000000000007941 */ /* 0x000fea0003800200 */
.L_x_2918:
[----:B------:R-:W-:Y:S01]  /*b540*/  F2FP.F16.F32.PACK_AB R0, RZ, R0 ;  /* 0x00000000ff00723e */ /* 0x000fe200000000ff */
[----:B------:R-:W-:Y:S06]  /*b550*/  BRA `(.L_x_2903) ;  /* 0x0000000400187947 */ /* 0x000fec0003800000 */
.L_x_2916:
        /* <DEDUP_REMOVED lines=21> */
.L_x_2925:
[----:B------:R-:W-:Y:S05]  /*b6b0*/  BSYNC.RECONVERGENT B1 ;  /* 0x0000000000017941 */ /* 0x000fea0003800200 */
.L_x_2924:
[----:B------:R-:W-:Y:S02]  /*b6c0*/  SHF.L.U32 R0, R0, 0x15, RZ ;  /* 0x0000001500007819 */ /* 0x000fe400000006ff */
[----:B------:R-:W-:-:S04]  /*b6d0*/  LEA R2, R2, 0x37800000, 0x17 ;  /* 0x3780000002027811 */ /* 0x000fc800078eb8ff */
[----:B------:R-:W-:-:S07]  /*b6e0*/  LOP3.LUT R0, R2, R0, R7, 0xfe, !PT ;  /* 0x0000000002007212 */ /* 0x000fce00078efe07 */
.L_x_2923:
[----:B------:R-:W-:Y:S05]  /*b6f0*/  BSYNC.RECONVERGENT B0 ;  /* 0x0000000000007941 */ /* 0x000fea0003800200 */
.L_x_2922:
[----:B------:R-:W-:Y:S01]  /*b700*/  F2FP.F16.F32.PACK_AB R0, RZ, R0 ;  /* 0x00000000ff00723e */ /* 0x000fe200000000ff */
[----:B------:R-:W-:Y:S06]  /*b710*/  BRA `(.L_x_2903) ;  /* 0x0000000000a87947 */ /* 0x000fec0003800000 */
.L_x_2915:
        /* <DEDUP_REMOVED lines=14> */
.L_x_2929:
[----:B------:R-:W-:Y:S05]  /*b800*/  BSYNC.RECONVERGENT B0 ;  /* 0x0000000000007941 */ /* 0x000fea0003800200 */
.L_x_2928:
[----:B------:R-:W-:Y:S01]  /*b810*/  F2FP.F16.F32.PACK_AB R0, RZ, R0 ;  /* 0x00000000ff00723e */ /* 0x000fe200000000ff */
[----:B------:R-:W-:Y:S06]  /*b820*/  BRA `(.L_x_2903) ;  /* 0x0000000000647947 */ /* 0x000fec0003800000 */
.L_x_2902:
[----:B------:R-:W-:Y:S01]  /*b830*/  MOV R0, 0x0 ;  /* 0x0000000000007802 */ /* 0x000fe20000000f00 */
[----:B------:R-:W0:Y:S01]  /*b840*/  LDCU.64 UR4, c[0x4][0x198] ;  /* 0x01003300ff0477ac */ /* 0x000e220008000a00 */
[----:B------:R-:W-:Y:S02]  /*b850*/  HFMA2 R8, -RZ, RZ, 0, 4.64916229248046875e-06 ;  /* 0x0000004eff087431 */ /* 0x000fe400000001ff */
[----:B------:R-:W-:Y:S01]  /*b860*/  IMAD.MOV.U32 R12, RZ, RZ, 0x1 ;  /* 0x00000001ff0c7424 */ /* 0x000fe200078e00ff */
[----:B------:R1:W2:Y:S01]  /*b870*/  LDC.64 R2, c[0x4][R0] ;  /* 0x0100000000027b82 */ /* 0x0002a20000000a00 */
[----:B------:R-:W3:Y:S01]  /*b880*/  LDCU.64 UR6, c[0x4][0x1a0] ;  /* 0x01003400ff0677ac */ /* 0x000ee20008000a00 */
[----:B------:R-:W-:Y:S01]  /*b890*/  MOV R13, RZ ;  /* 0x000000ff000d7202 */ /* 0x000fe20000000f00 */
[----:B------:R-:W4:Y:S01]  /*b8a0*/  LDCU.64 UR8, c[0x4][0x98] ;  /* 0x01001300ff0877ac */ /* 0x000f220008000a00 */
[----:B0-----:R-:W-:Y:S01]  /*b8b0*/  MOV R4, UR4 ;  /* 0x0000000400047c02 */ /* 0x001fe20008000f00 */
[----:B------:R-:W-:Y:S01]  /*b8c0*/  IMAD.U32 R5, RZ, RZ, UR5 ;  /* 0x00000005ff057e24 */ /* 0x000fe2000f8e00ff */
[----:B---3--:R-:W-:Y:S01]  /*b8d0*/  MOV R6, UR6 ;  /* 0x0000000600067c02 */ /* 0x008fe20008000f00 */
[----:B------:R-:W-:Y:S01]  /*b8e0*/  IMAD.U32 R7, RZ, RZ, UR7 ;  /* 0x00000007ff077e24 */ /* 0x000fe2000f8e00ff */
[----:B----4-:R-:W-:Y:S01]  /*b8f0*/  MOV R10, UR8 ;  /* 0x00000008000a7c02 */ /* 0x010fe20008000f00 */
[----:B-1----:R-:W-:-:S07]  /*b900*/  IMAD.U32 R11, RZ, RZ, UR9 ;  /* 0x00000009ff0b7e24 */ /* 0x002fce000f8e00ff */
[----:B------:R-:W-:-:S07]  /*b910*/  LEPC R20, `(.L_x_2930) ;  /* 0x000000001014794e */ /* 0x000fce0000000000 */
[----:B--2---:R-:W-:Y:S05]  /*b920*/  CALL.ABS.NOINC R2 ;  /* 0x0000000002007343 */ /* 0x004fea0003c00000 */
.L_x_2930:
[----:B------:R-:W-:Y:S01]  /*b930*/  PRMT R0, RZ, 0x7610, R0 ;  /* 0x00007610ff007816 */ /* 0x000fe20000000000 */
[----:B------:R-:W-:Y:S06]  /*b940*/  BRA `(.L_x_2903) ;  /* 0x00000000001c7947 */ /* 0x000fec0003800000 */
.L_x_2927:
[----:B------:R-:W2:Y:S02]  /*b950*/  LDG.E.64 R2, desc[UR36][R2.64] ;  /* 0x0000002402027981 */ /* 0x000ea4000c1e1b00 */
[----:B--2---:R-:W0:Y:S02]  /*b960*/  I2F.U64 R0, R2 ;  /* 0x0000000200007312 */ /* 0x004e240000301000 */
[----:B0-----:R-:W-:Y:S01]  /*b970*/  F2FP.F16.F32.PACK_AB R0, RZ, R0 ;  /* 0x00000000ff00723e */ /* 0x001fe200000000ff */
[----:B------:R-:W-:Y:S06]  /*b980*/  BRA `(.L_x_2903) ;  /* 0x00000000000c7947 */ /* 0x000fec0003800000 */
.L_x_2926:
[----:B------:R-:W2:Y:S02]  /*b990*/  LDG.E R2, desc[UR36][R2.64] ;  /* 0x0000002402027981 */ /* 0x000ea4000c1e1900 */
[----:B--2---:R-:W-:-:S04]  /*b9a0*/  I2FP.F32.U32 R0, R2 ;  /* 0x0000000200007245 */ /* 0x004fc80000201000 */
[----:B------:R-:W-:-:S07]  /*b9b0*/  F2FP.F16.F32.PACK_AB R0, RZ, R0 ;  /* 0x00000000ff00723e */ /* 0x000fce00000000ff */
.L_x_2903:
[----:B01----:R-:W0:Y:S01]  /*b9c0*/  LDC.U16 R2, c[0x0][0x590] ;  /* 0x00016400ff027b82 */ /* 0x003e220000000400 */
[----:B-----5:R-:W-:Y:S01]  /*b9d0*/  HADD2.F32 R0, -RZ, R0.H0_H0 ;  /* 0x20000000ff007230 */ /* 0x020fe20000004100 */
[----:B------:R-:W-:-:S04]  /*b9e0*/  UPRMT UR4, UR41, 0x9910, URZ ;  /* 0x0000991029047896 */ /* 0x000fc800080000ff */
[----:B------:R-:W-:Y:S01]  /*b9f0*/  UISETP.GT.AND UP0, UPT, UR4, 0x9, UPT ;  /* 0x000000090400788c */ /* 0x000fe2000bf04270 */
[----:B------:R-:W1:Y:S01]  /*ba00*/  MUFU.LG2 R0, R0 ;  /* 0x0000000000007308 */ /* 0x000e620000000c00 */
[----:B0-----:R-:W-:-:S05]  /*ba10*/  HADD2.F32 R3, -RZ, R2.H0_H0 ;  /* 0x20000002ff037230 */ /* 0x001fca0000004100 */
[----:B-1----:R-:W-:-:S06]  /*ba20*/  FMUL.FTZ R2, R3, R0 ;  /* 0x0000000003027220 */ /* 0x002fcc0000410000 */
        /* <DEDUP_REMOVED lines=13> */
[----:B0-----:R-:W-:Y:S01]  /*bb00*/  STG.E.U8 desc[UR36][R16.64], R3 ;  /* 0x0000000310007986 */ /* 0x001fe2000c101124 */
[----:B------:R-:W-:Y:S05]  /*bb10*/  EXIT ;  /* 0x000000000000794d */ /* 0x000fea0003800000 */
.L_x_2934:
[----:B------:R-:W-:-:S06]  /*bb20*/  HADD2.F32 R3, -RZ, R3.H0_H0 ;  /* 0x20000003ff037230 */ /* 0x000fcc0000004100 */
[----:B------:R-:W0:Y:S02]  /*bb30*/  F2I.S64.TRUNC R2, R3 ;  /* 0x0000000300027311 */ /* 0x000e24000020d900 */
[----:B0-----:R-:W-:Y:S01]  /*bb40*/  STG.E.U8 desc[UR36][R16.64], R2 ;  /* 0x0000000210007986 */ /* 0x001fe2000c101124 */
[----:B------:R-:W-:Y:S05]  /*bb50*/  EXIT ;  /* 0x000000000000794d */ /* 0x000fea0003800000 */
.L_x_2933:
        /* <DEDUP_REMOVED lines=8> */
[----:B0-----:R-:W-:Y:S01]  /*bbe0*/  STG.E.64 desc[UR36][R16.64], R2 ;  /* 0x0000000210007986 */ /* 0x001fe2000c101b24 */
[----:B------:R-:W-:Y:S05]  /*bbf0*/  EXIT ;  /* 0x000000000000794d */ /* 0x000fea0003800000 */
.L_x_2937:
[----:B------:R-:W-:-:S06]  /*bc00*/  HADD2.F32 R3, -RZ, R3.H0_H0 ;  /* 0x20000003ff037230 */ /* 0x000fcc0000004100 */
[----:B------:R-:W0:Y:S02]  /*bc10*/  F2I.FTZ.TRUNC.NTZ R3, R3 ;  /* 0x0000000300037305 */ /* 0x000e24000021f100 */
[----:B0-----:R-:W-:Y:S01]  /*bc20*/  STG.E desc[UR36][R16.64], R3 ;  /* 0x0000000310007986 */ /* 0x001fe2000c101924 */
[----:B------:R-:W-:Y:S05]  /*bc30*/  EXIT ;  /* 0x000000000000794d */ /* 0x000fea0003800000 */
.L_x_2936:
[----:B------:R-:W-:-:S06]  /*bc40*/  HADD2.F32 R3, -RZ, R3.H0_H0 ;  /* 0x20000003ff037230 */ /* 0x000fcc0000004100 */
[----:B------:R-:W0:Y:S02]  /*bc50*/  F2I.FTZ.TRUNC.NTZ R3, R3 ;  /* 0x0000000300037305 */ /* 0x000e24000021f100 */
[----:B0-----:R-:W-:Y:S01]  /*bc60*/  STG.E.U16 desc[UR36][R16.64], R3 ;  /* 0x0000000310007986 */ /* 0x001fe2000c101524 */
[----:B------:R-:W-:Y:S05]  /*bc70*/  EXIT ;  /* 0x000000000000794d */ /* 0x000fea0003800000 */
.L_x_2932:
[----:B------:R-:W-:-:S09]  /*bc80*/  UISETP.GT.AND UP0, UPT, UR4, 0x6, UPT ;  /* 0x000000060400788c */ /* 0x000fd2000bf04270 */
[----:B------:R-:W-:Y:S05]  /*bc90*/  BRA.U UP0, `(.L_x_2938) ;  /* 0x0000000100247547 */ /* 0x000fea000b800000 */
[----:B------:R-:W-:-:S09]  /*bca0*/  UISETP.NE.AND UP0, UPT, UR4, 0x5, UPT ;  /* 0x000000050400788c */ /* 0x000fd2000bf05270 */
[----:B------:R-:W-:Y:S05]  /*bcb0*/  BRA.U !UP0, `(.L_x_2939) ;  /* 0x0000000108147547 */ /* 0x000fea000b800000 */
[----:B------:R-:W-:-:S09]  /*bcc0*/  UISETP.NE.AND UP0, UPT, UR4, 0x6, UPT ;  /* 0x000000060400788c */ /* 0x000fd2000bf05270 */
[----:B------:R-:W-:Y:S05]  /*bcd0*/  BRA.U UP0, `(.L_x_2935) ;  /* 0x0000000900287547 */ /* 0x000fea000b800000 */
[----:B------:R-:W-:-:S05]  /*bce0*/  HADD2.F32 R3, -RZ, R3.H0_H0 ;  /* 0x20000003ff037230 */ /* 0x000fca0000004100 */
[----:B------:R-:W-:Y:S01]  /*bcf0*/  STG.E desc[UR36][R16.64], R3 ;  /* 0x0000000310007986 */ /* 0x000fe2000c101924 */
[----:B------:R-:W-:Y:S05]  /*bd00*/  EXIT ;  /* 0x000000000000794d */ /* 0x000fea0003800000 */
.L_x_2939:
[----:B------:R-:W-:Y:S01]  /*bd10*/  STG.E.U16 desc[UR36][R16.64], R3 ;  /* 0x0000000310007986 */ /* 0x000fe2000c101524 */
[----:B------:R-:W-:Y:S05]  /*bd20*/  EXIT ;  /* 0x000000000000794d */ /* 0x000fea0003800000 */
.L_x_2938:
        /* <DEDUP_REMOVED lines=8> */
[----:B------:R-:W-:Y:S01]  /*bdb0*/  STG.E.64 desc[UR36][R16.64], R2 ;  /* 0x0000000210007986 */ /* 0x000fe2000c101b24 */
[----:B------:R-:W-:Y:S05]  /*bdc0*/  EXIT ;  /* 0x000000000000794d */ /* 0x000fea0003800000 */
.L_x_2941:
[----:B------:R-:W-:-:S05]  /*bdd0*/  HADD2.F32 R0, -RZ, R3.H0_H0 ;  /* 0x20000003ff007230 */ /* 0x000fca0000004100 */
[----:B------:R-:W-:-:S04]  /*bde0*/  F2FP.F16.F32.PACK_AB R0, RZ, R0 ;  /* 0x00000000ff00723e */ /* 0x000fc800000000ff */
[----:B------:R-:W-:-:S05]  /*bdf0*/  PRMT R0, R0, 0x5410, RZ ;  /* 0x0000541000007816 */ /* 0x000fca00000000ff */
[----:B------:R-:W-:Y:S01]  /*be00*/  STG.E desc[UR36][R16.64], R0 ;  /* 0x0000000010007986 */ /* 0x000fe2000c101924 */
[----:B------:R-:W-:Y:S05]  /*be10*/  EXIT ;  /* 0x000000000000794d */ /* 0x000fea0003800000 */
.L_x_2940:
[----:B------:R-:W-:-:S05]  /*be20*/  HADD2.F32 R2, -RZ, R3.H0_H0 ;  /* 0x20000003ff027230 */ /* 0x000fca0000004100 */
[----:B------:R-:W-:-:S06]  /*be30*/  FMUL.FTZ R2, R2, 1 ;  /* 0x3f80000002027820 */ /* 0x000fcc0000410000 */
[----:B------:R-:W0:Y:S02]  /*be40*/  F2F.F64.F32 R2, R2 ;  /* 0x0000000200027310 */ /* 0x000e240000201800 */
[----:B0-----:R-:W-:Y:S01]  /*be50*/  STG.E.64 desc[UR36][R16.64], R2 ;  /* 0x0000000210007986 */ /* 0x001fe2000c101b24 */
[----:B------:R-:W-:Y:S05]  /*be60*/  EXIT ;  /* 0x000000000000794d */ /* 0x000fea0003800000 */
.L_x_2931:
        /* <DEDUP_REMOVED lines=12> */
[----:B0-----:R-:W-:Y:S01]  /*bf30*/  STG.E.U16 desc[UR36][R16.64], R3 ;  /* 0x0000000310007986 */ /* 0x001fe2000c101524 */
[----:B------:R-:W-:Y:S05]  /*bf40*/  EXIT ;  /* 0x000000000000794d */ /* 0x000fea0003800000 */
.L_x_2945:
        /* <DEDUP_REMOVED lines=17> */
.L_x_2948:
[----:B------:R-:W-:-:S04]  /*c060*/  SHF.R.U32.HI R3, RZ, 0x18, R3 ;  /* 0x00000018ff037819 */ /* 0x000fc80000011603 */
[----:B------:R-:W-:-:S04]  /*c070*/  LOP3.LUT R0, R0, 0x80, R3, 0xf8, !PT ;  /* 0x0000008000007812 */ /* 0x000fc800078ef803 */
[----:B------:R-:W-:-:S07]  /*c080*/  PRMT R8, R0, 0x7610, R8 ;  /* 0x0000761000087816 */ /* 0x000fce0000000008 */
.L_x_2947:
[----:B------:R-:W-:Y:S05]  /*c090*/  BSYNC.RECONVERGENT B0 ;  /* 0x0000000000007941 */ /* 0x000fea0003800200 */
.L_x_2946:
[----:B------:R-:W-:Y:S01]  /*c0a0*/  STG.E.U8 desc[UR36][R16.64], R8 ;  /* 0x0000000810007986 */ /* 0x000fe2000c101124 */
[----:B------:R-:W-:Y:S05]  /*c0b0*/  EXIT ;  /* 0x000000000000794d */ /* 0x000fea0003800000 */
.L_x_2944:
        /* <DEDUP_REMOVED lines=17> */
.L_x_2951:
[----:B------:R-:W-:-:S04]  /*c1d0*/  SHF.R.U32.HI R3, RZ, 0x18, R3 ;  /* 0x00000018ff037819 */ /* 0x000fc80000011603 */
[----:B------:R-:W-:-:S04]  /*c1e0*/  LOP3.LUT R0, R0, 0x80, R3, 0xf8, !PT ;  /* 0x0000008000007812 */ /* 0x000fc800078ef803 */
[----:B------:R-:W-:-:S07]  /*c1f0*/  PRMT R8, R0, 0x7610, R8 ;  /* 0x0000761000087816 */ /* 0x000fce0000000008 */
.L_x_2950:
[----:B------:R-:W-:Y:S05]  /*c200*/  BSYNC.RECONVERGENT B0 ;  /* 0x0000000000007941 */ /* 0x000fea0003800200 */
.L_x_2949:
[----:B------:R-:W-:Y:S01]  /*c210*/  STG.E.U8 desc[UR36][R16.64], R8 ;  /* 0x0000000810007986 */ /* 0x000fe2000c101124 */
[----:B------:R-:W-:Y:S05]  /*c220*/  EXIT ;  /* 0x000000000000794d */ /* 0x000fea0003800000 */
.L_x_2943:
        /* <DEDUP_REMOVED lines=22> */
.L_x_2953:
[----:B------:R-:W-:-:S06]  /*c390*/  HADD2.F32 R3, -RZ, R3.H0_H0 ;  /* 0x20000003ff037230 */ /* 0x000fcc0000004100 */
[----:B------:R-:W0:Y:S02]  /*c3a0*/  F2I.U64.TRUNC R2, R3 ;  /* 0x0000000300027311 */ /* 0x000e24000020d800 */
[----:B0-----:R-:W-:Y:S01]  /*c3b0*/  STG.E.64 desc[UR36][R16.64], R2 ;  /* 0x0000000210007986 */ /* 0x001fe2000c101b24 */
[----:B------:R-:W-:Y:S05]  /*c3c0*/  EXIT ;  /* 0x000000000000794d */ /* 0x000fea0003800000 */
.L_x_2952:
[----:B------:R-:W-:-:S06]  /*c3d0*/  HADD2.F32 R3, -RZ, R3.H0_H0 ;  /* 0x20000003ff037230 */ /* 0x000fcc0000004100 */
[----:B------:R-:W0:Y:S02]  /*c3e0*/  F2I.FTZ.U32.TRUNC.NTZ R3, R3 ;  /* 0x0000000300037305 */ /* 0x000e24000021f000 */
[----:B0-----:R-:W-:Y:S01]  /*c3f0*/  STG.E desc[UR36][R16.64], R3 ;  /* 0x0000000310007986 */ /* 0x001fe2000c101924 */
[----:B------:R-:W-:Y:S05]  /*c400*/  EXIT ;  /* 0x000000000000794d */ /* 0x000fea0003800000 */
.L_x_2942:
        /* <DEDUP_REMOVED lines=9> */
[----:B------:R-:W-:Y:S01]  /*c4a0*/  STG.E.U8 desc[UR36][R16.64], R3 ;  /* 0x0000000310007986 */ /* 0x000fe2000c101124 */
[----:B------:R-:W-:Y:S05]  /*c4b0*/  EXIT ;  /* 0x000000000000794d */ /* 0x000fea0003800000 */
.L_x_2955:
[----:B------:R-:W-:Y:S01]  /*c4c0*/  HADD2.F32 R3, -RZ, R3.H0_H0 ;  /* 0x20000003ff037230 */ /* 0x000fe20000004100 */
[----:B------:R-:W-:-:S04]  /*c4d0*/  CS2R R6, SRZ ;  /* 0x0000000000067805 */ /* 0x000fc8000001ff00 */
[----:B------:R-:W-:-:S04]  /*c4e0*/  FMUL.FTZ R3, R3, 1 ;  /* 0x3f80000003037820 */ /* 0x000fc80000410000 */
[----:B------:R-:W0:Y:S02]  /*c4f0*/  F2F.F64.F32 R4, R3 ;  /* 0x0000000300047310 */ /* 0x000e240000201800 */
[----:B0-----:R-:W-:Y:S01]  /*c500*/  STG.E.128 desc[UR36][R16.64], R4 ;  /* 0x0000000410007986 */ /* 0x001fe2000c101d24 */
[----:B------:R-:W-:Y:S05]  /*c510*/  EXIT ;  /* 0x000000000000794d */ /* 0x000fea0003800000 */
.L_x_2954:
[----:B------:R-:W-:-:S09]  /*c520*/  UISETP.NE.AND UP0, UPT, UR4, 0xf, UPT ;  /* 0x0000000f0400788c */ /* 0x000fd2000bf05270 */
[----:B------:R-:W-:Y:S05]  /*c530*/  BRA.U !UP0, `(.L_x_2956) ;  /* 0x0000000108e87547 */ /* 0x000fea000b800000 */
[----:B------:R-:W-:-:S09]  /*c540*/  UISETP.NE.AND UP0, UPT, UR4, 0x17, UPT ;  /* 0x000000170400788c */ /* 0x000fd2000bf05270 */
[----:B------:R-:W-:Y:S05]  /*c550*/  BRA.U !UP0, `(.L_x_2957) ;  /* 0x0000000108907547 */ /* 0x000fea000b800000 */
[----:B------:R-:W-:-:S09]  /*c560*/  UISETP.NE.AND UP0, UPT, UR4, 0x18, UPT ;  /* 0x000000180400788c */ /* 0x000fd2000bf05270 */
[----:B------:R-:W-:Y:S05]  /*c570*/  BRA.U !UP0, `(.L_x_2958) ;  /* 0x0000000108447547 */ /* 0x000fea000b800000 */
.L_x_2935:
[----:B------:R-:W-:Y:S01]  /*c580*/  MOV R0, 0x0 ;  /* 0x0000000000007802 */ /* 0x000fe20000000f00 */
[----:B------:R-:W0:Y:S01]  /*c590*/  LDCU.64 UR4, c[0x4][0x198] ;  /* 0x01003300ff0477ac */ /* 0x000e220008000a00 */
[----:B------:R-:W-:Y:S02]  /*c5a0*/  HFMA2 R8, -RZ, RZ, 0, 6.020069122314453125e-06 ;  /* 0x00000065ff087431 */ /* 0x000fe400000001ff */
        /* <DEDUP_REMOVED lines=13> */
.L_x_2959:
[----:B------:R-:W-:Y:S05]  /*c680*/  EXIT ;  /* 0x000000000000794d */ /* 0x000fea0003800000 */
.L_x_2958:
        /* <DEDUP_REMOVED lines=13> */
.L_x_2961:
[----:B------:R-:W-:Y:S05]  /*c760*/  BSYNC.RECONVERGENT B0 ;  /* 0x0000000000007941 */ /* 0x000fea0003800200 */
.L_x_2960:
[----:B------:R-:W-:-:S05]  /*c770*/  LOP3.LUT R3, R0, 0x80, R3, 0xf8, !PT ;  /* 0x0000008000037812 */ /* 0x000fca00078ef803 */
[----:B------:R-:W-:Y:S01]  /*c780*/  STG.E.U8 desc[UR36][R16.64], R3 ;  /* 0x0000000310007986 */ /* 0x000fe2000c101124 */
[----:B------:R-:W-:Y:S05]  /*c790*/  EXIT ;  /* 0x000000000000794d */ /* 0x000fea0003800000 */
.L_x_2957:
        /* <DEDUP_REMOVED lines=12> */
.L_x_2963:
[----:B------:R-:W-:Y:S01]  /*c860*/  HFMA2 R0, -RZ, RZ, 0, 7.569789886474609375e-06 ;  /* 0x0000007fff007431 */ /* 0x000fe200000001ff */
[----:B------:R-:W-:-:S04]  /*c870*/  ISETP.GT.U32.AND P0, PT, R2, 0x7f800000, PT ;  /* 0x7f8000000200780c */ /* 0x000fc80003f04070 */
[----:B------:R-:W-:-:S09]  /*c880*/  SEL R0, R0, 0x7c, P0 ;  /* 0x0000007c00007807 */ /* 0x000fd20000000000 */
.L_x_2964:
[----:B------:R-:W-:Y:S05]  /*c890*/  BSYNC.RECONVERGENT B0 ;  /* 0x0000000000007941 */ /* 0x000fea0003800200 */
.L_x_2962:
[----:B------:R-:W-:-:S04]  /*c8a0*/  SHF.R.U32.HI R3, RZ, 0x18, R3 ;  /* 0x00000018ff037819 */ /* 0x000fc80000011603 */
[----:B------:R-:W-:-:S05]  /*c8b0*/  LOP3.LUT R3, R0, 0x80, R3, 0xf8, !PT ;  /* 0x0000008000037812 */ /* 0x000fca00078ef803 */
[----:B------:R-:W-:Y:S01]  /*c8c0*/  STG.E.U8 desc[UR36][R16.64], R3 ;  /* 0x0000000310007986 */ /* 0x000fe2000c101124 */
[----:B------:R-:W-:Y:S05]  /*c8d0*/  EXIT ;  /* 0x000000000000794d */ /* 0x000fea0003800000 */
.L_x_2956:
[----:B------:R-:W-:-:S05]  /*c8e0*/  HADD2.F32 R0, -RZ, R3.H0_H0 ;  /* 0x20000003ff007230 */ /* 0x000fca0000004100 */
[----:B------:R-:W-:-:S05]  /*c8f0*/  F2FP.BF16.F32.PACK_AB R0, RZ, R0 ;  /* 0x00000000ff00723e */ /* 0x000fca00000010ff */
[----:B------:R-:W-:Y:S01]  /*c900*/  STG.E.U16 desc[UR36][R16.64], R0 ;  /* 0x0000000010007986 */ /* 0x000fe2000c101524 */
[----:B------:R-:W-:Y:S05]  /*c910*/  EXIT ;  /* 0x000000000000794d */ /* 0x000fea0003800000 */
.L_x_2965:
        /* <DEDUP_REMOVED lines=14> */
.L_x_68447:


//--------------------- .text._ZN2at6native27unrolled_elementwise_kernelIZNS0_50_GLOBAL__N__2680c7bb_12_PowKernel_cu_7dd49032_300329pow_tensor_scalar_kernel_implIN3c104HalfES5_EEvRNS_18TensorIteratorBaseET0_EUlS5_E2_St5arrayIPcLm2EELi4E23TrivialOffsetCalculatorILi1EjESE_NS0_6memory12LoadWithCastILi1EEENSF_13StoreWithCastILi1EEEEEviT_S8_T2_T3_T4_T5_ --------------------------
	.section	.text._ZN2at6native27unrolled_elementwise_kernelIZNS0_50_GLOBAL__N__2680c7bb_12_PowKernel_cu_7dd49032_300329pow_tensor_scalar_kernel_implIN3c104HalfES5_EEvRNS_18TensorIteratorBaseET0_EUlS5_E2_St5arrayIPcLm2EELi4E23TrivialOffsetCalculatorILi1EjESE_NS0_6memory12LoadWithCastILi1EEENSF_13StoreWithCastILi1EEEEEviT_S8_T2_T3_T4_T5_,"ax",@progbits
	.align	128
        .global         _ZN2at6native27unrolled_elementwise_kernelIZNS0_50_GLOBAL__N__2680c7bb_12_PowKernel_cu_7dd49032_300329pow_tensor_scalar_kernel_implIN3c104HalfES5_EEvRNS_18TensorIteratorBaseET0_EUlS5_E2_St5arrayIPcLm2EELi4E23TrivialOffsetCalculatorILi1EjESE_NS0_6memory12LoadWithCastILi1EEENSF_13StoreWithCastILi1EEEEEviT_S8_T2_T3_T4_T5_
        .type           _ZN2at6native27unrolled_elementwise_kernelIZNS0_50_GLOBAL__N__2680c7bb_12_PowKernel_cu_7dd49032_300329pow_tensor_scalar_kernel_implIN3c104HalfES5_EEvRNS_18TensorIteratorBaseET0_EUlS5_E2_St5arrayIPcLm2EELi4E23TrivialOffsetCalculatorILi1EjESE_NS0_6memory12LoadWithCastILi1EEENSF_13StoreWithCastILi1EEEEEviT_S8_T2_T3_T4_T5_,@function
        .size           _ZN2at6native27unrolled_elementwise_kernelIZNS0_50_GLOBAL__N__2680c7bb_12_PowKernel_cu_7dd49032_300329pow_tensor_scalar_kernel_implIN3c104HalfES5_EEvRNS_18TensorIteratorBaseET0_EUlS5_E2_St5arrayIPcLm2EELi4E23TrivialOffsetCalculatorILi1EjESE_NS0_6memory12LoadWithCastILi1EEENSF_13StoreWithCastILi1EEEEEviT_S8_T2_T3_T4_T5_,(.L_x_68448 - _ZN2at6native27unrolled_elementwise_kernelIZNS0_50_GLOBAL__N__2680c7bb_12_PowKernel_cu_7dd49032_300329pow_tensor_scalar_kernel_implIN3c104HalfES5_EEvRNS_18TensorIteratorBaseET0_EUlS5_E2_St5arrayIPcLm2EELi4E23TrivialOffsetCalculatorILi1EjESE_NS0_6memory12LoadWithCastILi1EEENSF_13StoreWithCastILi1EEEEEviT_S8_T2_T3_T4_T5_)
        .other          _ZN2at6native27unrolled_elementwise_kernelIZNS0_50_GLOBAL__N__2680c7bb_12_PowKernel_cu_7dd49032_300329pow_tensor_scalar_kernel_implIN3c104HalfES5_EEvRNS_18TensorIteratorBaseET0_EUlS5_E2_St5arrayIPcLm2EELi4E23TrivialOffsetCalculatorILi1EjESE_NS0_6memory12LoadWithCastILi1EEENSF_13StoreWithCastILi1EEEEEviT_S8_T2_T3_T4_T5_,@"STO_CUDA_ENTRY STV_DEFAULT"
_ZN2at6native27unrolled_elementwise_kernelIZNS0_50_GLOBAL__N__2680c7bb_12_PowKernel_cu_7dd49032_300329pow_tensor_scalar_kernel_implIN3c104HalfES5_EEvRNS_18TensorIteratorBaseET0_EUlS5_E2_St5arrayIPcLm2EELi4E23TrivialOffsetCalculatorILi1EjESE_NS0_6memory12LoadWithCastILi1EEENSF_13StoreWithCastILi1EEEEEviT_S8_T2_T3_T4_T5_:
.text._ZN2at6native27unrolled_elementwise_kernelIZNS0_50_GLOBAL__N__2680c7bb_12_PowKernel_cu_7dd49032_300329pow_tensor_scalar_kernel_implIN3c104HalfES5_EEvRNS_18TensorIteratorBaseET0_EUlS5_E2_St5arrayIPcLm2EELi4E23TrivialOffsetCalculatorILi1EjESE_NS0_6memory12LoadWithCastILi1EEENSF_13StoreWithCastILi1EEEEEviT_S8_T2_T3_T4_T5_:
        /* <DEDUP_REMOVED lines=31> */
[----:B0-----:R-:W-:-:S04]  /*01f0*/  F2FP.F16.F32.PACK_AB R0, RZ, R0 ;  /* 0x00000000ff00723e */ /* 0x001fc800000000ff */
[----:B------:R-:W-:Y:S01]  /*0200*/  PRMT R16, R0, 0x7610, R16 ;  /* 0x0000761000107816 */ /* 0x000fe20000000010 */
[----:B------:R-:W-:Y:S06]  /*0210*/  BRA `(.L_x_2973) ;  /* 0x0000000c00c87947 */ /* 0x000fec0003800000 */
.L_x_2971:
[----:B------:R-:W2:Y:S02]  /*0220*/  LDG.E.U8 R2, desc[UR36][R2.64] ;  /* 0x0000002402027981 */ /* 0x000ea4000c1e1100 */
[----:B--2---:R-:W-:-:S04]  /*0230*/  I2FP.F32.U32 R0, R2 ;  /* 0x0000000200007245 */ /* 0x004fc80000201000 */
[----:B------:R-:W-:-:S04]  /*0240*/  F2FP.F16.F32.PACK_AB R0, RZ, R0 ;  /* 0x00000000ff00723e */ /* 0x000fc800000000ff */
[----:B------:R-:W-:Y:S01]  /*0250*/  PRMT R16, R0, 0x7610, R16 ;  /* 0x0000761000107816 */ /* 0x000fe20000000010 */
[----:B------:R-:W-:Y:S06]  /*0260*/  BRA `(.L_x_2973) ;  /* 0x0000000c00b47947 */ /* 0x000fec0003800000 */
.L_x_2970:
        /* <DEDUP_REMOVED lines=8> */
[----:B0-----:R-:W-:-:S04]  /*02f0*/  F2FP.F16.F32.PACK_AB R0, RZ, R0 ;  /* 0x00000000ff00723e */ /* 0x001fc800000000ff */
[----:B------:R-:W-:Y:S01]  /*0300*/  PRMT R16, R0, 0x7610, R16 ;  /* 0x0000761000107816 */ /* 0x000fe20000000010 */
[----:B------:R-:W-:Y:S06]  /*0310*/  BRA `(.L_x_2973) ;  /* 0x0000000c00887947 */ /* 0x000fec0003800000 */
.L_x_2975:
[----:B------:R-:W2:Y:S02]  /*0320*/  LDG.E R2, desc[UR36][R2.64] ;  /* 0x0000002402027981 */ /* 0x000ea4000c1e1900 */
[----:B--2---:R-:W-:-:S04]  /*0330*/  I2FP.F32.S32 R0, R2 ;  /* 0x0000000200007245 */ /* 0x004fc80000201400 */
[----:B------:R-:W-:-:S04]  /*0340*/  F2FP.F16.F32.PACK_AB R0, RZ, R0 ;  /* 0x00000000ff00723e */ /* 0x000fc800000000ff */
[----:B------:R-:W-:Y:S01]  /*0350*/  PRMT R16, R0, 0x7610, R16 ;  /* 0x0000761000107816 */ /* 0x000fe20000000010 */
[----:B------:R-:W-:Y:S06]  /*0360*/  BRA `(.L_x_2973) ;  /* 0x0000000c00747947 */ /* 0x000fec0003800000 */
.L_x_2974:
[----:B------:R-:W2:Y:S02]  /*0370*/  LDG.E.U16 R2, desc[UR36][R2.64] ;  /* 0x0000002402027981 */ /* 0x000ea4000c1e1500 */
[----:B--2---:R-:W0:Y:S02]  /*0380*/  I2F.S16 R0, R2 ;  /* 0x0000000200007306 */ /* 0x004e240000101400 */
[----:B0-----:R-:W-:-:S04]  /*0390*/  F2FP.F16.F32.PACK_AB R0, RZ, R0 ;  /* 0x00000000ff00723e */ /* 0x001fc800000000ff */
[----:B------:R-:W-:Y:S01]  /*03a0*/  PRMT R16, R0, 0x7610, R16 ;  /* 0x0000761000107816 */ /* 0x000fe20000000010 */
[----:B------:R-:W-:Y:S06]  /*03b0*/  BRA `(.L_x_2973) ;  /* 0x0000000c00607947 */ /* 0x000fec0003800000 */
.L_x_2969:
        /* <DEDUP_REMOVED lines=9> */
.L_x_2977:
[----:B------:R1:W5:Y:S01]  /*0450*/  LDG.E.U16 R16, desc[UR36][R2.64] ;  /* 0x0000002402107981 */ /* 0x000362000c1e1500 */
[----:B------:R-:W-:Y:S05]  /*0460*/  BRA `(.L_x_2973) ;  /* 0x0000000c00347947 */ /* 0x000fea0003800000 */
.L_x_2976:
        /* <DEDUP_REMOVED lines=9> */
.L_x_2979:
[----:B------:R0:W5:Y:S01]  /*0500*/  LDG.E.U16 R16, desc[UR36][R2.64] ;  /* 0x0000002402107981 */ /* 0x000162000c1e1500 */
[----:B------:R-:W-:Y:S05]  /*0510*/  BRA `(.L_x_2973) ;  /* 0x0000000c00087947 */ /* 0x000fea0003800000 */
.L_x_2978:
[----:B------:R-:W2:Y:S01]  /*0520*/  LDG.E.64 R2, desc[UR36][R2.64] ;  /* 0x0000002402027981 */ /* 0x000ea2000c1e1b00 */
[----:B------:R-:W-:Y:S01]  /*0530*/  UMOV UR4, 0xf0000000 ;  /* 0xf000000000047882 */ /* 0x000fe20000000000 */
[----:B------:R-:W-:Y:S01]  /*0540*/  UMOV UR5, 0x380fffff ;  /* 0x380fffff00057882 */ /* 0x000fe20000000000 */
[----:B--2---:R-:W0:Y:S01]  /*0550*/  F2F.F32.F64 R0, R2 ;  /* 0x0000000200007310 */ /* 0x004e220000301000 */
[----:B------:R-:W-:-:S14]  /*0560*/  DSETP.GEU.AND P0, PT, |R2|, UR4, PT ;  /* 0x0000000402007e2a */ /* 0x000fdc000bf0e200 */
[----:B0-----:R-:W-:-:S05]  /*0570*/  @!P0 FMUL R0, R0, 1.175494350822287508e-38 ;  /* 0x0080000000008820 */ /* 0x001fca0000400000 */
[----:B------:R-:W-:-:S04]  /*0580*/  F2FP.F16.F32.PACK_AB R0, RZ, R0 ;  /* 0x00000000ff00723e */ /* 0x000fc800000000ff */
[----:B------:R-:W-:Y:S01]  /*0590*/  PRMT R16, R0, 0x7610, R16 ;  /* 0x0000761000107816 */ /* 0x000fe20000000010 */
[----:B------:R-:W-:Y:S06]  /*05a0*/  BRA `(.L_x_2973) ;  /* 0x0000000800e47947 */ /* 0x000fec0003800000 */
.L_x_2968:
        /* <DEDUP_REMOVED lines=11> */
[----:B------:R-:W-:-:S04]  /*0660*/  F2FP.F16.F32.PACK_AB R0, RZ, R0 ;  /* 0x00000000ff00723e */ /* 0x000fc800000000ff */
[----:B------:R-:W-:Y:S01]  /*0670*/  PRMT R16, R0, 0x7610, R16 ;  /* 0x0000761000107816 */ /* 0x000fe20000000010 */
[----:B------:R-:W-:Y:S06]  /*0680*/  BRA `(.L_x_2973) ;  /* 0x0000000800ac7947 */ /* 0x000fec0003800000 */
.L_x_2982:
        /* <DEDUP_REMOVED lines=9> */
.L_x_2981:
        /* <DEDUP_REMOVED lines=27> */
.L_x_2984:
        /* <DEDUP_REMOVED lines=11> */
[----:B------:R-:W-:-:S04]  /*0980*/  F2FP.F16.F32.PACK_AB R0, RZ, R0 ;  /* 0x00000000ff00723e */ /* 0x000fc800000000ff */
[----:B------:R-:W-:Y:S01]  /*0990*/  PRMT R16, R0, 0x7610, R16 ;  /* 0x0000761000107816 */ /* 0x000fe20000000010 */
[----:B------:R-:W-:Y:S06]  /*09a0*/  BRA `(.L_x_2973) ;  /* 0x0000000400e47947 */ /* 0x000fec0003800000 */
.L_x_2983:
[----:B------:R-:W2:Y:S02]  /*09b0*/  LDG.E.U16 R0, desc[UR36][R2.64] ;  /* 0x0000002402007981 */ /* 0x000ea4000c1e1500 */
[----:B--2---:R-:W-:-:S05]  /*09c0*/  IMAD.U32 R0, R0, 0x10000, RZ ;  /* 0x0001000000007824 */ /* 0x004fca00078e00ff */
[----:B------:R-:W-:-:S04]  /*09d0*/  F2FP.F16.F32.PACK_AB R0, RZ, R0 ;  /* 0x00000000ff00723e */ /* 0x000fc800000000ff */
[----:B------:R-:W-:Y:S01]  /*09e0*/  PRMT R16, R0, 0x7610, R16 ;  /* 0x0000761000107816 */ /* 0x000fe20000000010 */
[----:B------:R-:W-:Y:S06]  /*09f0*/  BRA `(.L_x_2973) ;  /* 0x0000000400d07947 */ /* 0x000fec0003800000 */
.L_x_2980:
        /* <DEDUP_REMOVED lines=10> */
[----:B------:R-:W-:-:S04]  /*0aa0*/  F2FP.F16.F32.PACK_AB R0, RZ, R0 ;  /* 0x00000000ff00723e */ /* 0x000fc800000000ff */
[----:B------:R-:W-:Y:S01]  /*0ab0*/  PRMT R16, R0, 0x7610, R16 ;  /* 0x0000761000107816 */ /* 0x000fe20000000010 */
[----:B------:R-:W-:Y:S06]  /*0ac0*/  BRA `(.L_x_2973) ;  /* 0x00000004009c7947 */ /* 0x000fec0003800000 */
.L_x_2987:
        /* <DEDUP_REMOVED lines=21> */
.L_x_2991:
[----:B------:R-:W-:Y:S05]  /*0c20*/  BSYNC.RECONVERGENT B1 ;  /* 0x0000000000017941 */ /* 0x000fea0003800200 */
.L_x_2990:
[----:B------:R-:W-:Y:S01]  /*0c30*/  IMAD.SHL.U32 R0, R0, 0x100000, RZ ;  /* 0x0010000000007824 */ /* 0x000fe200078e00ff */
[----:B------:R-:W-:-:S04]  /*0c40*/  LEA R2, R2, 0x3b800000, 0x17 ;  /* 0x3b80000002027811 */ /* 0x000fc800078eb8ff */
[----:B------:R-:W-:-:S07]  /*0c50*/  LOP3.LUT R0, R2, R0, R7, 0xfe, !PT ;  /* 0x0000000002007212 */ /* 0x000fce00078efe07 */
.L_x_2989:
[----:B------:R-:W-:Y:S05]  /*0c60*/  BSYNC.RECONVERGENT B0 ;  /* 0x0000000000007941 */ /* 0x000fea0003800200 */
.L_x_2988:
[----:B------:R-:W-:-:S04]  /*0c70*/  F2FP.F16.F32.PACK_AB R0, RZ, R0 ;  /* 0x00000000ff00723e */ /* 0x000fc800000000ff */
[----:B------:R-:W-:Y:S01]  /*0c80*/  PRMT R16, R0, 0x7610, R16 ;  /* 0x0000761000107816 */ /* 0x000fe20000000010 */
[----:B------:R-:W-:Y:S06]  /*0c90*/  BRA `(.L_x_2973) ;  /* 0x0000000400287947 */ /* 0x000fec0003800000 */
.L_x_2986:
        /* <DEDUP_REMOVED lines=21> */
.L_x_2995:
[----:B------:R-:W-:Y:S05]  /*0df0*/  BSYNC.RECONVERGENT B1 ;  /* 0x0000000000017941 */ /* 0x000fea0003800200 */
.L_x_2994:
[----:B------:R-:W-:Y:S01]  /*0e00*/  IMAD.SHL.U32 R0, R0, 0x200000, RZ ;  /* 0x0020000000007824 */ /* 0x000fe200078e00ff */
[----:B------:R-:W-:-:S04]  /*0e10*/  LEA R2, R2, 0x37800000, 0x17 ;  /* 0x3780000002027811 */ /* 0x000fc800078eb8ff */
[----:B------:R-:W-:-:S07]  /*0e20*/  LOP3.LUT R0, R2, R0, R7, 0xfe, !PT ;  /* 0x0000000002007212 */ /* 0x000fce00078efe07 */
.L_x_2993:
[----:B------:R-:W-:Y:S05]  /*0e30*/  BSYNC.RECONVERGENT B0 ;  /* 0x0000000000007941 */ /* 0x000fea0003800200 */
.L_x_2992:
[----:B------:R-:W-:-:S04]  /*0e40*/  F2FP.F16.F32.PACK_AB R0, RZ, R0 ;  /* 0x00000000ff00723e */ /* 0x000fc800000000ff */
[----:B------:R-:W-:Y:S01]  /*0e50*/  PRMT R16, R0, 0x7610, R16 ;  /* 0x0000761000107816 */ /* 0x000fe20000000010 */
[----:B------:R-:W-:Y:S06]  /*0e60*/  BRA `(.L_x_2973) ;  /* 0x0000000000b47947 */ /* 0x000fec0003800000 */
.L_x_2985:
[----:B------:R-:W-:-:S09]  /*0e70*/  UISETP.NE.AND UP0, UPT, UR4, 0x1c, UPT ;  /* 0x0000001c0400788c */ /* 0x000fd2000bf05270 */
[----:B------:R-:W-:Y:S05]  /*0e80*/  BRA.U !UP0, `(.L_x_2996) ;  /* 0x00000001089c7547 */ /* 0x000fea000b800000 */
[----:B------:R-:W-:-:S09]  /*0e90*/  UISETP.NE.AND UP0, UPT, UR4, 0x1d, UPT ;  /* 0x0000001d0400788c */ /* 0x000fd2000bf05270 */
[----:B------:R-:W-:Y:S05]  /*0ea0*/  BRA.U !UP0, `(.L_x_2997) ;  /* 0x0000000108807547 */ /* 0x000fea000b800000 */
[----:B------:R-:W-:-:S09]  /*0eb0*/  UISETP.NE.AND UP0, UPT, UR4, 0x2c, UPT ;  /* 0x0000002c0400788c */ /* 0x000fd2000bf05270 */
[----:B------:R-:W-:Y:S05]  /*0ec0*/  BRA.U !UP0, `(.L_x_2998) ;  /* 0x0000000108487547 */ /* 0x000fea000b800000 */
.L_x_2972:
        /* <DEDUP_REMOVED lines=16> */
.L_x_2999:
[----:B------:R-:W-:Y:S01]  /*0fd0*/  PRMT R16, RZ, 0x7610, R16 ;  /* 0x00007610ff107816 */ /* 0x000fe20000000010 */
[----:B------:R-:W-:Y:S06]  /*0fe0*/  BRA `(.L_x_2973) ;  /* 0x0000000000547947 */ /* 0x000fec0003800000 */
.L_x_2998:
        /* <DEDUP_REMOVED lines=8> */
.L_x_3001:
[----:B------:R-:W-:Y:S05]  /*1070*/  BSYNC.RECONVERGENT B0 ;  /* 0x0000000000007941 */ /* 0x000fea0003800200 */
.L_x_3000:
[----:B------:R-:W-:-:S04]  /*1080*/  F2FP.F16.F32.PACK_AB R0, RZ, R0 ;  /* 0x00000000ff00723e */ /* 0x000fc800000000ff */
[----:B------:R-:W-:Y:S01]  /*1090*/  PRMT R16, R0, 0x7610, R16 ;  /* 0x0000761000107816 */ /* 0x000fe20000000010 */
[----:B------:R-:W-:Y:S06]  /*10a0*/  BRA `(.L_x_2973) ;  /* 0x0000000000247947 */ /* 0x000fec0003800000 */
.L_x_2997:
[----:B------:R-:W2:Y:S02]  /*10b0*/  LDG.E.64 R2, desc[UR36][R2.64] ;  /* 0x0000002402027981 */ /* 0x000ea4000c1e1b00 */
[----:B--2---:R-:W0:Y:S02]  /*10c0*/  I2F.U64 R0, R2 ;  /* 0x0000000200007312 */ /* 0x004e240000301000 */
[----:B0-----:R-:W-:-:S04]  /*10d0*/  F2FP.F16.F32.PACK_AB R0, RZ, R0 ;  /* 0x00000000ff00723e */ /* 0x001fc800000000ff */
[----:B------:R-:W-:Y:S01]  /*10e0*/  PRMT R16, R0, 0x7610, R16 ;  /* 0x0000761000107816 */ /* 0x000fe20000000010 */
[----:B------:R-:W-:Y:S06]  /*10f0*/  BRA `(.L_x_2973) ;  /* 0x0000000000107947 */ /* 0x000fec0003800000 */
.L_x_2996:
[----:B------:R-:W2:Y:S02]  /*1100*/  LDG.E R2, desc[UR36][R2.64] ;  /* 0x0000002402027981 */ /* 0x000ea4000c1e1900 */
[----:B--2---:R-:W-:-:S04]  /*1110*/  I2FP.F32.U32 R0, R2 ;  /* 0x0000000200007245 */ /* 0x004fc80000201000 */
[----:B------:R-:W-:-:S04]  /*1120*/  F2FP.F16.F32.PACK_AB R0, RZ, R0 ;  /* 0x00000000ff00723e */ /* 0x000fc800000000ff */
[----:B------:R-:W-:-:S07]  /*1130*/  PRMT R16, R0, 0x7610, R16 ;  /* 0x0000761000107816 */ /* 0x000fce0000000010 */
.L_x_2973:
[----:B------:R-:W-:-:S07]  /*1140*/  VIADD R22, R19, 0x80 ;  /* 0x0000008013167836 */ /* 0x000fce0000000000 */
.L_x_2967:
[----:B------:R-:W-:Y:S05]  /*1150*/  BSYNC.RECONVERGENT B6 ;  /* 0x0000000000067941 */ /* 0x000fea0003800200 */
.L_x_2966:
[----:B------:R-:W-:Y:S01]  /*1160*/  ISETP.GE.AND P0, PT, R22, R17, PT ;  /* 0x000000111600720c */ /* 0x000fe20003f06270 */
[----:B------:R-:W-:Y:S01]  /*1170*/  BSSY.RECONVERGENT B6, `(.L_x_3002) ;  /* 0x000010c000067945 */ /* 0x000fe20003800200 */
[----:B------:R-:W-:-:S11]  /*1180*/  PRMT R23, RZ, 0x7610, R23 ;  /* 0x00007610ff177816 */ /* 0x000fd60000000017 */
[----:B------:R-:W-:Y:S05]  /*1190*/  @P0 BRA `(.L_x_3003) ;  /* 0x0000001000240947 */ /* 0x000fea0003800000 */
[----:B01----:R-:W0:Y:S01]  /*11a0*/  LDC.64 R2, c[0x0][0x3a0] ;  /* 0x0000e800ff027b82 */ /* 0x003e220000000a00 */
        /* <DEDUP_REMOVED lines=21> */
.L_x_3007:
[----:B------:R-:W2:Y:S02]  /*1300*/  LDG.E.U8 R2, desc[UR36][R2.64] ;  /* 0x0000002402027981 */ /* 0x000ea4000c1e1100 */
[----:B--2---:R-:W-:-:S04]  /*1310*/  I2FP.F32.U32 R0, R2 ;  /* 0x0000000200007245 */ /* 0x004fc80000201000 */
[----:B------:R-:W-:-:S04]  /*1320*/  F2FP.F16.F32.PACK_AB R0, RZ, R0 ;  /* 0x00000000ff00723e */ /* 0x000fc800000000ff */
[----:B------:R-:W-:Y:S01]  /*1330*/  PRMT R23, R0, 0x7610, R23 ;  /* 0x0000761000177816 */ /* 0x000fe20000000017 */
[----:B------:R-:W-:Y:S06]  /*1340*/  BRA `(.L_x_3009) ;  /* 0x0000000c00b47947 */ /* 0x000fec0003800000 */
.L_x_3006:
        /* <DEDUP_REMOVED lines=11> */
.L_x_3011:
[----:B------:R-:W2:Y:S02]  /*1400*/  LDG.E R2, desc[UR36][R2.64] ;  /* 0x0000002402027981 */ /* 0x000ea4000c1e1900 */
[----:B--2---:R-:W-:-:S04]  /*1410*/  I2FP.F32.S32 R0, R2 ;  /* 0x0000000200007245 */ /* 0x004fc80000201400 */
[----:B------:R-:W-:-:S04]  /*1420*/  F2FP.F16.F32.PACK_AB R0, RZ, R0 ;  /* 0x00000000ff00723e */ /* 0x000fc800000000ff */
[----:B------:R-:W-:Y:S01]  /*1430*/  PRMT R23, R0, 0x7610, R23 ;  /* 0x0000761000177816 */ /* 0x000fe20000000017 */
[----:B------:R-:W-:Y:S06]  /*1440*/  BRA `(.L_x_3009) ;  /* 0x0000000c00747947 */ /* 0x000fec0003800000 */
.L_x_3010:
[----:B------:R-:W2:Y:S02]  /*1450*/  LDG.E.U16 R2, desc[UR36][R2.64] ;  /* 0x0000002402027981 */ /* 0x000ea4000c1e1500 */
[----:B--2---:R-:W0:Y:S02]  /*1460*/  I2F.S16 R0, R2 ;  /* 0x0000000200007306 */ /* 0x004e240000101400 */
[----:B0-----:R-:W-:-:S04]  /*1470*/  F2FP.F16.F32.PACK_AB R0, RZ, R0 ;  /* 0x00000000ff00723e */ /* 0x001fc800000000ff */
[----:B------:R-:W-:Y:S01]  /*1480*/  PRMT R23, R0, 0x7610, R23 ;  /* 0x0000761000177816 */ /* 0x000fe20000000017 */
[----:B------:R-:W-:Y:S06]  /*1490*/  BRA `(.L_x_3009) ;  /* 0x0000000c00607947 */ /* 0x000fec0003800000 */
.L_x_3005:
        /* <DEDUP_REMOVED lines=9> */
.L_x_3013:
[----:B------:R0:W5:Y:S01]  /*1530*/  LDG.E.U16 R23, desc[UR36][R2.64] ;  /* 0x0000002402177981 */ /* 0x000162000c1e1500 */
[----:B------:R-:W-:Y:S05]  /*1540*/  BRA `(.L_x_3009) ;  /* 0x0000000c00347947 */ /* 0x000fea0003800000 */
.L_x_3012:
        /* <DEDUP_REMOVED lines=9> */
.L_x_3015:
[----:B------:R1:W5:Y:S01]  /*15e0*/  LDG.E.U16 R23, desc[UR36][R2.64] ;  /* 0x0000002402177981 */ /* 0x000362000c1e1500 */
[----:B------:R-:W-:Y:S05]  /*15f0*/  BRA `(.L_x_3009) ;  /* 0x0000000c00087947 */ /* 0x000fea0003800000 */
.L_x_3014:
        /* <DEDUP_REMOVED lines=9> */
.L_x_3004:
        /* <DEDUP_REMOVED lines=14> */
.L_x_3018:
        /* <DEDUP_REMOVED lines=9> */
.L_x_3017:
        /* <DEDUP_REMOVED lines=27> */
.L_x_3020:
        /* <DEDUP_REMOVED lines=11> */
[----:B------:R-:W-:-:S04]  /*1a60*/  F2FP.F16.F32.PACK_AB R0, RZ, R0 ;  /* 0x00000000ff00723e */ /* 0x000fc800000000ff */
[----:B------:R-:W-:Y:S01]  /*1a70*/  PRMT R23, R0, 0x7610, R23 ;  /* 0x0000761000177816 */ /* 0x000fe20000000017 */
[----:B------:R-:W-:Y:S06]  /*1a80*/  BRA `(.L_x_3009) ;  /* 0x0000000400e47947 */ /* 0x000fec0003800000 */
.L_x_3019:
[----:B------:R-:W2:Y:S02]  /*1a90*/  LDG.E.U16 R0, desc[UR36][R2.64] ;  /* 0x0000002402007981 */ /* 0x000ea4000c1e1500 */
[----:B--2---:R-:W-:-:S05]  /*1aa0*/  IMAD.U32 R0, R0, 0x10000, RZ ;  /* 0x0001000000007824 */ /* 0x004fca00078e00ff */
[----:B------:R-:W-:-:S04]  /*1ab0*/  F2FP.F16.F32.PACK_AB R0, RZ, R0 ;  /* 0x00000000ff00723e */ /* 0x000fc800000000ff */
[----:B------:R-:W-:Y:S01]  /*1ac0*/  PRMT R23, R0, 0x7610, R23 ;  /* 0x0000761000177816 */ /* 0x000fe20000000017 */
[----:B------:R-:W-:Y:S06]  /*1ad0*/  BRA `(.L_x_3009) ;  /* 0x0000000400d07947 */ /* 0x000fec0003800000 */
.L_x_3016:
        /* <DEDUP_REMOVED lines=13> */
.L_x_3023:
        /* <DEDUP_REMOVED lines=21> */
.L_x_3027:
[----:B------:R-:W-:Y:S05]  /*1d00*/  BSYNC.RECONVERGENT B1 ;  /* 0x0000000000017941 */ /* 0x000fea0003800200 */
.L_x_3026:
[----:B------:R-:W-:Y:S01]  /*1d10*/  IMAD.SHL.U32 R0, R0, 0x100000, RZ ;  /* 0x0010000000007824 */ /* 0x000fe200078e00ff */
[----:B------:R-:W-:-:S04]  /*1d20*/  LEA R2, R2, 0x3b800000, 0x17 ;  /* 0x3b80000002027811 */ /* 0x000fc800078eb8ff */
[----:B------:R-:W-:-:S07]  /*1d30*/  LOP3.LUT R0, R2, R0, R7, 0xfe, !PT ;  /* 0x0000000002007212 */ /* 0x000fce00078efe07 */
.L_x_3025:
[----:B------:R-:W-:Y:S05]  /*1d40*/  BSYNC.RECONVERGENT B0 ;  /* 0x0000000000007941 */ /* 0x000fea0003800200 */
.L_x_3024:
[----:B------:R-:W-:-:S04]  /*1d50*/  F2FP.F16.F32.PACK_AB R0, RZ, R0 ;  /* 0x00000000ff00723e */ /* 0x000fc800000000ff */
[----:B------:R-:W-:Y:S01]  /*1d60*/  PRMT R23, R0, 0x7610, R23 ;  /* 0x0000761000177816 */ /* 0x000fe20000000017 */
[----:B------:R-:W-:Y:S06]  /*1d70*/  BRA `(.L_x_3009) ;  /* 0x0000000400287947 */ /* 0x000fec0003800000 */
.L_x_3022:
        /* <DEDUP_REMOVED lines=21> */
.L_x_3031:
[----:B------:R-:W-:Y:S05]  /*1ed0*/  BSYNC.RECONVERGENT B1 ;  /* 0x0000000000017941 */ /* 0x000fea0003800200 */
.L_x_3030:
[----:B------:R-:W-:Y:S01]  /*1ee0*/  IMAD.SHL.U32 R0, R0, 0x200000, RZ ;  /* 0x0020000000007824 */ /* 0x000fe200078e00ff */
[----:B------:R-:W-:-:S04]  /*1ef0*/  LEA R2, R2, 0x37800000, 0x17 ;  /* 0x3780000002027811 */ /* 0x000fc800078eb8ff */
[----:B------:R-:W-:-:S07]  /*1f00*/  LOP3.LUT R0, R2, R0, R7, 0xfe, !PT ;  /* 0x0000000002007212 */ /* 0x000fce00078efe07 */
.L_x_3029:
[----:B------:R-:W-:Y:S05]  /*1f10*/  BSYNC.RECONVERGENT B0 ;  /* 0x0000000000007941 */ /* 0x000fea0003800200 */
.L_x_3028:
[----:B------:R-:W-:-:S04]  /*1f20*/  F2FP.F16.F32.PACK_AB R0, RZ, R0 ;  /* 0x00000000ff00723e */ /* 0x000fc800000000ff */
[----:B------:R-:W-:Y:S01]  /*1f30*/  PRMT R23, R0, 0x7610, R23 ;  /* 0x0000761000177816 */ /* 0x000fe20000000017 */
[----:B------:R-:W-:Y:S06]  /*1f40*/  BRA `(.L_x_3009) ;  /* 0x0000000000b47947 */ /* 0x000fec0003800000 */
.L_x_3021:
        /* <DEDUP_REMOVED lines=14> */
.L_x_3035:
[----:B------:R-:W-:Y:S05]  /*2030*/  BSYNC.RECONVERGENT B0 ;  /* 0x0000000000007941 */ /* 0x000fea0003800200 */
.L_x_3034:
[----:B------:R-:W-:-:S04]  /*2040*/  F2FP.F16.F32.PACK_AB R0, RZ, R0 ;  /* 0x00000000ff00723e */ /* 0x000fc800000000ff */
[----:B------:R-:W-:Y:S01]  /*2050*/  PRMT R23, R0, 0x7610, R23 ;  /* 0x0000761000177816 */ /* 0x000fe20000000017 */
[----:B------:R-:W-:Y:S06]  /*2060*/  BRA `(.L_x_3009) ;  /* 0x00000000006c7947 */ /* 0x000fec0003800000 */
.L_x_3008:
        /* <DEDUP_REMOVED lines=16> */
.L_x_3036:
[----:B------:R-:W-:Y:S01]  /*2170*/  PRMT R23, RZ, 0x7610, R23 ;  /* 0x00007610ff177816 */ /* 0x000fe20000000017 */
[----:B------:R-:W-:Y:S06]  /*2180*/  BRA `(.L_x_3009) ;  /* 0x0000000000247947 */ /* 0x000fec0003800000 */
.L_x_3033:
[----:B------:R-:W2:Y:S02]  /*2190*/  LDG.E.64 R2, desc[UR36][R2.64] ;  /* 0x0000002402027981 */ /* 0x000ea4000c1e1b00 */
[----:B--2---:R-:W0:Y:S02]  /*21a0*/  I2F.U64 R0, R2 ;  /* 0x0000000200007312 */ /* 0x004e240000301000 */
[----:B0-----:R-:W-:-:S04]  /*21b0*/  F2FP.F16.F32.PACK_AB R0, RZ, R0 ;  /* 0x00000000ff00723e */ /* 0x001fc800000000ff */
[----:B------:R-:W-:Y:S01]  /*21c0*/  PRMT R23, R0, 0x7610, R23 ;  /* 0x0000761000177816 */ /* 0x000fe20000000017 */
[----:B------:R-:W-:Y:S06]  /*21d0*/  BRA `(.L_x_3009) ;  /* 0x0000000000107947 */ /* 0x000fec0003800000 */
.L_x_3032:
[----:B------:R-:W2:Y:S02]  /*21e0*/  LDG.E R2, desc[UR36][R2.64] ;  /* 0x0000002402027981 */ /* 0x000ea4000c1e1900 */
[----:B--2---:R-:W-:-:S04]  /*21f0*/  I2FP.F32.U32 R0, R2 ;  /* 0x0000000200007245 */ /* 0x004fc80000201000 */
[----:B------:R-:W-:-:S04]  /*2200*/  F2FP.F16.F32.PACK_AB R0, RZ, R0 ;  /* 0x00000000ff00723e */ /* 0x000fc800000000ff */
[----:B------:R-:W-:-:S07]  /*2210*/  PRMT R23, R0, 0x7610, R23 ;  /* 0x0000761000177816 */ /* 0x000fce0000000017 */
.L_x_3009:
[----:B------:R-:W-:-:S07]  /*2220*/  VIADD R22, R22, 0x80 ;  /* 0x0000008016167836 */ /* 0x000fce0000000000 */
.L_x_3003:
[----:B------:R-:W-:Y:S05]  /*2230*/  BSYNC.RECONVERGENT B6 ;  /* 0x0000000000067941 */ /* 0x000fea0003800200 */
.L_x_3002:
        /* <DEDUP_REMOVED lines=26> */
.L_x_3042:
[----:B------:R-:W2:Y:S02]  /*23e0*/  LDG.E.U8 R2, desc[UR36][R2.64] ;  /* 0x0000002402027981 */ /* 0x000ea4000c1e1100 */
[----:B--2---:R-:W-:-:S04]  /*23f0*/  I2FP.F32.U32 R0, R2 ;  /* 0x0000000200007245 */ /* 0x004fc80000201000 */
[----:B------:R-:W-:-:S04]  /*2400*/  F2FP.F16.F32.PACK_AB R0, RZ, R0 ;  /* 0x00000000ff00723e */ /* 0x000fc800000000ff */
[----:B------:R-:W-:Y:S01]  /*2410*/  PRMT R24, R0, 0x7610, R24 ;  /* 0x0000761000187816 */ /* 0x000fe20000000018 */
[----:B------:R-:W-:Y:S06]  /*2420*/  BRA `(.L_x_3044) ;  /* 0x0000000c00b47947 */ /* 0x000fec0003800000 */
.L_x_3041:
        /* <DEDUP_REMOVED lines=11> */
.L_x_3046:
[----:B------:R-:W2:Y:S02]  /*24e0*/  LDG.E R2, desc[UR36][R2.64] ;  /* 0x0000002402027981 */ /* 0x000ea4000c1e1900 */
[----:B--2---:R-:W-:-:S04]  /*24f0*/  I2FP.F32.S32 R0, R2 ;  /* 0x0000000200007245 */ /* 0x004fc80000201400 */
[----:B------:R-:W-:-:S04]  /*2500*/  F2FP.F16.F32.PACK_AB R0, RZ, R0 ;  /* 0x00000000ff00723e */ /* 0x000fc800000000ff */
[----:B------:R-:W-:Y:S01]  /*2510*/  PRMT R24, R0, 0x7610, R24 ;  /* 0x0000761000187816 */ /* 0x000fe20000000018 */
[----:B------:R-:W-:Y:S06]  /*2520*/  BRA `(.L_x_3044) ;  /* 0x0000000c00747947 */ /* 0x000fec0003800000 */
.L_x_3045:
[----:B------:R-:W2:Y:S02]  /*2530*/  LDG.E.U16 R2, desc[UR36][R2.64] ;  /* 0x0000002402027981 */ /* 0x000ea4000c1e1500 */
[----:B--2---:R-:W0:Y:S02]  /*2540*/  I2F.S16 R0, R2 ;  /* 0x0000000200007306 */ /* 0x004e240000101400 */
[----:B0-----:R-:W-:-:S04]  /*2550*/  F2FP.F16.F32.PACK_AB R0, RZ, R0 ;  /* 0x00000000ff00723e */ /* 0x001fc800000000ff */
[----:B------:R-:W-:Y:S01]  /*2560*/  PRMT R24, R0, 0x7610, R24 ;  /* 0x0000761000187816 */ /* 0x000fe20000000018 */
[----:B------:R-:W-:Y:S06]  /*2570*/  BRA `(.L_x_3044) ;  /* 0x0000000c00607947 */ /* 0x000fec0003800000 */
.L_x_3040:
        /* <DEDUP_REMOVED lines=9> */
.L_x_3048:
[----:B------:R0:W5:Y:S01]  /*2610*/  LDG.E.U16 R24, desc[UR36][R2.64] ;  /* 0x0000002402187981 */ /* 0x000162000c1e1500 */
[----:B------:R-:W-:Y:S05]  /*2620*/  BRA `(.L_x_3044) ;  /* 0x0000000c00347947 */ /* 0x000fea0003800000 */
.L_x_3047:
        /* <DEDUP_REMOVED lines=9> */
.L_x_3050:
[----:B------:R1:W5:Y:S01]  /*26c0*/  LDG.E.U16 R24, desc[UR36][R2.64] ;  /* 0x0000002402187981 */ /* 0x000362000c1e1500 */
[----:B------:R-:W-:Y:S05]  /*26d0*/  BRA `(.L_x_3044) ;  /* 0x0000000c00087947 */ /* 0x000fea0003800000 */
.L_x_3049:
        /* <DEDUP_REMOVED lines=9> */
.L_x_3039:
        /* <DEDUP_REMOVED lines=14> */
.L_x_3053:
        /* <DEDUP_REMOVED lines=9> */
.L_x_3052:
        /* <DEDUP_REMOVED lines=27> */
.L_x_3055:
        /* <DEDUP_REMOVED lines=14> */
.L_x_3054:
[----:B------:R-:W2:Y:S02]  /*2b70*/  LDG.E.U16 R0, desc[UR36][R2.64] ;  /* 0x0000002402007981 */ /* 0x000ea4000c1e1500 */
[----:B--2---:R-:W-:-:S05]  /*2b80*/  IMAD.U32 R0, R0, 0x10000, RZ ;  /* 0x0001000000007824 */ /* 0x004fca00078e00ff */
[----:B------:R-:W-:-:S04]  /*2b90*/  F2FP.F16.F32.PACK_AB R0, RZ, R0 ;  /* 0x00000000ff00723e */ /* 0x000fc800000000ff */
[----:B------:R-:W-:Y:S01]  /*2ba0*/  PRMT R24, R0, 0x7610, R24 ;  /* 0x0000761000187816 */ /* 0x000fe20000000018 */
[----:B------:R-:W-:Y:S06]  /*2bb0*/  BRA `(.L_x_3044) ;  /* 0x0000000400d07947 */ /* 0x000fec0003800000 */
.L_x_3051:
        /* <DEDUP_REMOVED lines=13> */
.L_x_3058:
        /* <DEDUP_REMOVED lines=21> */
.L_x_3062:
[----:B------:R-:W-:Y:S05]  /*2de0*/  BSYNC.RECONVERGENT B1 ;  /* 0x0000000000017941 */ /* 0x000fea0003800200 */
.L_x_3061:
[----:B------:R-:W-:Y:S01]  /*2df0*/  IMAD.SHL.U32 R0, R0, 0x100000, RZ ;  /* 0x0010000000007824 */ /* 0x000fe200078e00ff */
[----:B------:R-:W-:-:S04]  /*2e00*/  LEA R2, R2, 0x3b800000, 0x17 ;  /* 0x3b80000002027811 */ /* 0x000fc800078eb8ff */
[----:B------:R-:W-:-:S07]  /*2e10*/  LOP3.LUT R0, R2, R0, R7, 0xfe, !PT ;  /* 0x0000000002007212 */ /* 0x000fce00078efe07 */
.L_x_3060:
[----:B------:R-:W-:Y:S05]  /*2e20*/  BSYNC.RECONVERGENT B0 ;  /* 0x0000000000007941 */ /* 0x000fea0003800200 */
.L_x_3059:
[----:B------:R-:W-:-:S04]  /*2e30*/  F2FP.F16.F32.PACK_AB R0, RZ, R0 ;  /* 0x00000000ff00723e */ /* 0x000fc800000000ff */
[----:B------:R-:W-:Y:S01]  /*2e40*/  PRMT R24, R0, 0x7610, R24 ;  /* 0x0000761000187816 */ /* 0x000fe20000000018 */
[----:B------:R-:W-:Y:S06]  /*2e50*/  BRA `(.L_x_3044) ;  /* 0x0000000400287947 */ /* 0x000fec0003800000 */
.L_x_3057:
        /* <DEDUP_REMOVED lines=21> */
.L_x_3066:
[----:B------:R-:W-:Y:S05]  /*2fb0*/  BSYNC.RECONVERGENT B1 ;  /* 0x0000000000017941 */ /* 0x000fea0003800200 */
.L_x_3065:
[----:B------:R-:W-:Y:S01]  /*2fc0*/  IMAD.SHL.U32 R0, R0, 0x200000, RZ ;  /* 0x0020000000007824 */ /* 0x000fe200078e00ff */
[----:B------:R-:W-:-:S04]  /*2fd0*/  LEA R2, R2, 0x37800000, 0x17 ;  /* 0x3780000002027811 */ /* 0x000fc800078eb8ff */
[----:B------:R-:W-:-:S07]  /*2fe0*/  LOP3.LUT R0, R2, R0, R7, 0xfe, !PT ;  /* 0x0000000002007212 */ /* 0x000fce00078efe07 */
.L_x_3064:
[----:B------:R-:W-:Y:S05]  /*2ff0*/  BSYNC.RECONVERGENT B0 ;  /* 0x0000000000007941 */ /* 0x000fea0003800200 */
.L_x_3063:
[----:B------:R-:W-:-:S04]  /*3000*/  F2FP.F16.F32.PACK_AB R0, RZ, R0 ;  /* 0x00000000ff00723e */ /* 0x000fc800000000ff */
[----:B------:R-:W-:Y:S01]  /*3010*/  PRMT R24, R0, 0x7610, R24 ;  /* 0x0000761000187816 */ /* 0x000fe20000000018 */
[----:B------:R-:W-:Y:S06]  /*3020*/  BRA `(.L_x_3044) ;  /* 0x0000000000b47947 */ /* 0x000fec0003800000 */
.L_x_3056:
        /* <DEDUP_REMOVED lines=14> */
.L_x_3070:
[----:B------:R-:W-:Y:S05]  /*3110*/  BSYNC.RECONVERGENT B0 ;  /* 0x0000000000007941 */ /* 0x000fea0003800200 */
.L_x_3069:
[----:B------:R-:W-:-:S04]  /*3120*/  F2FP.F16.F32.PACK_AB R0, RZ, R0 ;  /* 0x00000000ff00723e */ /* 0x000fc800000000ff */
[----:B------:R-:W-:Y:S01]  /*3130*/  PRMT R24, R0, 0x7610, R24 ;  /* 0x0000761000187816 */ /* 0x000fe20000000018 */
[----:B------:R-:W-:Y:S06]  /*3140*/  BRA `(.L_x_3044) ;  /* 0x00000000006c7947 */ /* 0x000fec0003800000 */
.L_x_3043:
        /* <DEDUP_REMOVED lines=16> */
.L_x_3071:
[----:B------:R-:W-:Y:S01]  /*3250*/  PRMT R24, RZ, 0x7610, R24 ;  /* 0x00007610ff187816 */ /* 0x000fe20000000018 */
[----:B------:R-:W-:Y:S06]  /*3260*/  BRA `(.L_x_3044) ;  /* 0x0000000000247947 */ /* 0x000fec0003800000 */
.L_x_3068:
[----:B------:R-:W2:Y:S02]  /*3270*/  LDG.E.64 R2, desc[UR36][R2.64] ;  /* 0x0000002402027981 */ /* 0x000ea4000c1e1b00 */
[----:B--2---:R-:W0:Y:S02]  /*3280*/  I2F.U64 R0, R2 ;  /* 0x0000000200007312 */ /* 0x004e240000301000 */
[----:B0-----:R-:W-:-:S04]  /*3290*/  F2FP.F16.F32.PACK_AB R0, RZ, R0 ;  /* 0x00000000ff00723e */ /* 0x001fc800000000ff */
[----:B------:R-:W-:Y:S01]  /*32a0*/  PRMT R24, R0, 0x7610, R24 ;  /* 0x0000761000187816 */ /* 0x000fe20000000018 */
[----:B------:R-:W-:Y:S06]  /*32b0*/  BRA `(.L_x_3044) ;  /* 0x0000000000107947 */ /* 0x000fec0003800000 */
.L_x_3067:
[----:B------:R-:W2:Y:S02]  /*32c0*/  LDG.E R2, desc[UR36][R2.64] ;  /* 0x0000002402027981 */ /* 0x000ea4000c1e1900 */
[----:B--2---:R-:W-:-:S04]  /*32d0*/  I2FP.F32.U32 R0, R2 ;  /* 0x0000000200007245 */ /* 0x004fc80000201000 */
[----:B------:R-:W-:-:S04]  /*32e0*/  F2FP.F16.F32.PACK_AB R0, RZ, R0 ;  /* 0x00000000ff00723e */ /* 0x000fc800000000ff */
[----:B------:R-:W-:-:S07]  /*32f0*/  PRMT R24, R0, 0x7610, R24 ;  /* 0x0000761000187816 */ /* 0x000fce0000000018 */
.L_x_3044:
[----:B------:R-:W-:-:S07]  /*3300*/  VIADD R22, R22, 0x80 ;  /* 0x0000008016167836 */ /* 0x000fce0000000000 */
.L_x_3038:
[----:B------:R-:W-:Y:S05]  /*3310*/  BSYNC.RECONVERGENT B6 ;  /* 0x0000000000067941 */ /* 0x000fea0003800200 */
.L_x_3037:
        /* <DEDUP_REMOVED lines=25> */
.L_x_3077:
[----:B------:R-:W2:Y:S02]  /*34b0*/  LDG.E.U8 R2, desc[UR36][R2.64] ;  /* 0x0000002402027981 */ /* 0x000ea4000c1e1100 */
[----:B--2---:R-:W-:-:S04]  /*34c0*/  I2FP.F32.U32 R0, R2 ;  /* 0x0000000200007245 */ /* 0x004fc80000201000 */
[----:B------:R-:W-:Y:S01]  /*34d0*/  F2FP.F16.F32.PACK_AB R0, RZ, R0 ;  /* 0x00000000ff00723e */ /* 0x000fe200000000ff */
[----:B------:R-:W-:Y:S06]  /*34e0*/  BRA `(.L_x_3073) ;  /* 0x0000000c007c7947 */ /* 0x000fec0003800000 */
.L_x_3076:
        /* <DEDUP_REMOVED lines=10> */
.L_x_3080:
[----:B------:R-:W2:Y:S02]  /*3590*/  LDG.E R2, desc[UR36][R2.64] ;  /* 0x0000002402027981 */ /* 0x000ea4000c1e1900 */
[----:B--2---:R-:W-:-:S04]  /*35a0*/  I2FP.F32.S32 R0, R2 ;  /* 0x0000000200007245 */ /* 0x004fc80000201400 */
[----:B------:R-:W-:Y:S01]  /*35b0*/  F2FP.F16.F32.PACK_AB R0, RZ, R0 ;  /* 0x00000000ff00723e */ /* 0x000fe200000000ff */
[----:B------:R-:W-:Y:S06]  /*35c0*/  BRA `(.L_x_3073) ;  /* 0x0000000c00447947 */ /* 0x000fec0003800000 */
.L_x_3079:
[----:B------:R-:W2:Y:S02]  /*35d0*/  LDG.E.U16 R2, desc[UR36][R2.64] ;  /* 0x0000002402027981 */ /* 0x000ea4000c1e1500 */
[----:B--2---:R-:W0:Y:S02]  /*35e0*/  I2F.S16 R0, R2 ;  /* 0x0000000200007306 */ /* 0x004e240000101400 */
[----:B0-----:R-:W-:Y:S01]  /*35f0*/  F2FP.F16.F32.PACK_AB R0, RZ, R0 ;  /* 0x00000000ff00723e */ /* 0x001fe200000000ff */
[----:B------:R-:W-:Y:S06]  /*3600*/  BRA `(.L_x_3073) ;  /* 0x0000000c00347947 */ /* 0x000fec0003800000 */
.L_x_3075:
        /* <DEDUP_REMOVED lines=9> */
.L_x_3082:
[----:B------:R2:W5:Y:S01]  /*36a0*/  LDG.E.U16 R0, desc[UR36][R2.64] ;  /* 0x0000002402007981 */ /* 0x000562000c1e1500 */
[----:B------:R-:W-:Y:S05]  /*36b0*/  BRA `(.L_x_3073) ;  /* 0x0000000c00087947 */ /* 0x000fea0003800000 */
.L_x_3081:
        /* <DEDUP_REMOVED lines=9> */
.L_x_3084:
[----:B------:R3:W5:Y:S01]  /*3750*/  LDG.E.U16 R0, desc[UR36][R2.64] ;  /* 0x0000002402007981 */ /* 0x000762000c1e1500 */
[----:B------:R-:W-:Y:S05]  /*3760*/  BRA `(.L_x_3073) ;  /* 0x0000000800dc7947 */ /* 0x000fea0003800000 */
.L_x_3083:
        /* <DEDUP_REMOVED lines=8> */
.L_x_3074:
        /* <DEDUP_REMOVED lines=13> */
.L_x_3087:
        /* <DEDUP_REMOVED lines=8> */
.L_x_3086:
        /* <DEDUP_REMOVED lines=27> */
.L_x_3089:
        /* <DEDUP_REMOVED lines=13> */
.L_x_3088:
[----:B------:R-:W2:Y:S02]  /*3bc0*/  LDG.E.U16 R0, desc[UR36][R2.64] ;  /* 0x0000002402007981 */ /* 0x000ea4000c1e1500 */
[----:B--2---:R-:W-:-:S05]  /*3bd0*/  IMAD.U32 R0, R0, 0x10000, RZ ;  /* 0x0001000000007824 */ /* 0x004fca00078e00ff */
[----:B------:R-:W-:Y:S01]  /*3be0*/  F2FP.F16.F32.PACK_AB R0, RZ, R0 ;  /* 0x00000000ff00723e */ /* 0x000fe200000000ff */
[----:B------:R-:W-:Y:S06]  /*3bf0*/  BRA `(.L_x_3073) ;  /* 0x0000000400b87947 */ /* 0x000fec0003800000 */
.L_x_3085:
        /* <DEDUP_REMOVED lines=12> */
.L_x_3092:
        /* <DEDUP_REMOVED lines=21> */
.L_x_3096:
[----:B------:R-:W-:Y:S05]  /*3e10*/  BSYNC.RECONVERGENT B1 ;  /* 0x0000000000017941 */ /* 0x000fea0003800200 */
.L_x_3095:
[----:B------:R-:W-:Y:S01]  /*3e20*/  IMAD.SHL.U32 R0, R0, 0x100000, RZ ;  /* 0x0010000000007824 */ /* 0x000fe200078e00ff */
[----:B------:R-:W-:-:S04]  /*3e30*/  LEA R2, R2, 0x3b800000, 0x17 ;  /* 0x3b80000002027811 */ /* 0x000fc800078eb8ff */
[----:B------:R-:W-:-:S07]  /*3e40*/  LOP3.LUT R0, R2, R0, R7, 0xfe, !PT ;  /* 0x0000000002007212 */ /* 0x000fce00078efe07 */
.L_x_3094:
[----:B------:R-:W-:Y:S05]  /*3e50*/  BSYNC.RECONVERGENT B0 ;  /* 0x0000000000007941 */ /* 0x000fea0003800200 */
.L_x_3093:
[----:B------:R-:W-:Y:S01]  /*3e60*/  F2FP.F16.F32.PACK_AB R0, RZ, R0 ;  /* 0x00000000ff00723e */ /* 0x000fe200000000ff */
[----:B------:R-:W-:Y:S06]  /*3e70*/  BRA `(.L_x_3073) ;  /* 0x0000000400187947 */ /* 0x000fec0003800000 */
.L_x_3091:
        /* <DEDUP_REMOVED lines=21> */
.L_x_3100:
[----:B------:R-:W-:Y:S05]  /*3fd0*/  BSYNC.RECONVERGENT B1 ;  /* 0x0000000000017941 */ /* 0x000fea0003800200 */
.L_x_3099:
[----:B------:R-:W-:Y:S01]  /*3fe0*/  IMAD.SHL.U32 R0, R0, 0x200000, RZ ;  /* 0x0020000000007824 */ /* 0x000fe200078e00ff */
[----:B------:R-:W-:-:S04]  /*3ff0*/  LEA R2, R2, 0x37800000, 0x17 ;  /* 0x3780000002027811 */ /* 0x000fc800078eb8ff */
[----:B------:R-:W-:-:S07]  /*4000*/  LOP3.LUT R0, R2, R0, R7, 0xfe, !PT ;  /* 0x0000000002007212 */ /* 0x000fce00078efe07 */
.L_x_3098:
[----:B------:R-:W-:Y:S05]  /*4010*/  BSYNC.RECONVERGENT B0 ;  /* 0x0000000000007941 */ /* 0x000fea0003800200 */
.L_x_3097:
[----:B------:R-:W-:Y:S01]  /*4020*/  F2FP.F16.F32.PACK_AB R0, RZ, R0 ;  /* 0x00000000ff00723e */ /* 0x000fe200000000ff */
[----:B------:R-:W-:Y:S06]  /*4030*/  BRA `(.L_x_3073) ;  /* 0x0000000000a87947 */ /* 0x000fec0003800000 */
.L_x_3090:
        /* <DEDUP_REMOVED lines=14> */
.L_x_3104:
[----:B------:R-:W-:Y:S05]  /*4120*/  BSYNC.RECONVERGENT B0 ;  /* 0x0000000000007941 */ /* 0x000fea0003800200 */
.L_x_3103:
[----:B------:R-:W-:Y:S01]  /*4130*/  F2FP.F16.F32.PACK_AB R0, RZ, R0 ;  /* 0x00000000ff00723e */ /* 0x000fe200000000ff */
[----:B------:R-:W-:Y:S06]  /*4140*/  BRA `(.L_x_3073) ;  /* 0x0000000000647947 */ /* 0x000fec0003800000 */
.L_x_3078:
        /* <DEDUP_REMOVED lines=16> */
.L_x_3105:
[----:B------:R-:W-:Y:S01]  /*4250*/  PRMT R0, RZ, 0x7610, R0 ;  /* 0x00007610ff007816 */ /* 0x000fe20000000000 */
[----:B------:R-:W-:Y:S06]  /*4260*/  BRA `(.L_x_3073) ;  /* 0x00000000001c7947 */ /* 0x000fec0003800000 */
.L_x_3102:
[----:B------:R-:W2:Y:S02]  /*4270*/  LDG.E.64 R2, desc[UR36][R2.64] ;  /* 0x0000002402027981 */ /* 0x000ea4000c1e1b00 */
[----:B--2---:R-:W0:Y:S02]  /*4280*/  I2F.U64 R0, R2 ;  /* 0x0000000200007312 */ /* 0x004e240000301000 */
[----:B0-----:R-:W-:Y:S01]  /*4290*/  F2FP.F16.F32.PACK_AB R0, RZ, R0 ;  /* 0x00000000ff00723e */ /* 0x001fe200000000ff */
[----:B------:R-:W-:Y:S06]  /*42a0*/  BRA `(.L_x_3073) ;  /* 0x00000000000c7947 */ /* 0x000fec0003800000 */
.L_x_3101:
[----:B------:R-:W2:Y:S02]  /*42b0*/  LDG.E R2, desc[UR36][R2.64] ;  /* 0x0000002402027981 */ /* 0x000ea4000c1e1900 */
[----:B--2---:R-:W-:-:S04]  /*42c0*/  I2FP.F32.U32 R0, R2 ;  /* 0x0000000200007245 */ /* 0x004fc80000201000 */
[----:B------:R-:W-:-:S07]  /*42d0*/  F2FP.F16.F32.PACK_AB R0, RZ, R0 ;  /* 0x00000000ff00723e */ /* 0x000fce00000000ff */
.L_x_3073:
[----:B------:R-:W-:Y:S05]  /*42e0*/  BSYNC.RECONVERGENT B6 ;  /* 0x0000000000067941 */ /* 0x000fea0003800200 */
.L_x_3072:
[C---:B0123--:R-:W-:Y:S01]  /*42f0*/  VIADD R2, R19.reuse, 0x100 ;  /* 0x0000010013027836 */ /* 0x04ffe20000000000 */
[CC--:B------:R-:W-:Y:S01]  /*4300*/  ISETP.GE.AND P0, PT, R19.reuse, R17.reuse, PT ;  /* 0x000000111300720c */ /* 0x0c0fe20003f06270 */
[C---:B------:R-:W-:Y:S01]  /*4310*/  VIADD R22, R19.reuse, 0x80 ;  /* 0x0000008013167836 */ /* 0x040fe20000000000 */
[----:B------:R-:W-:Y:S02]  /*4320*/  BSSY.RECONVERGENT B6, `(.L_x_3106) ;  /* 0x000012f000067945 */ /* 0x000fe40003800200 */
[-C--:B------:R-:W-:Y:S01]  /*4330*/  ISETP.GE.AND P2, PT, R2, R17.reuse, PT ;  /* 0x000000110200720c */ /* 0x080fe20003f46270 */
[----:B------:R-:W-:Y:S01]  /*4340*/  VIADD R2, R19, 0x180 ;  /* 0x0000018013027836 */ /* 0x000fe20000000000 */
[----:B------:R-:W-:-:S04]  /*4350*/  ISETP.GE.AND P1, PT, R22, R17, PT ;  /* 0x000000111600720c */ /* 0x000fc80003f26270 */
[----:B------:R-:W-:-:S03]  /*4360*/  ISETP.GE.AND P3, PT, R2, R17, PT ;  /* 0x000000110200720c */ /* 0x000fc60003f66270 */
[----:B------:R-:W0:Y:S01]  /*4370*/  @!P0 LDC.U16 R2, c[0x0][0x388] ;  /* 0x0000e200ff028b82 */ /* 0x000e220000000400 */
[----:B-----5:R-:W-:-:S03]  /*4380*/  @!P0 HADD2.F32 R16, -RZ, R16.H0_H0 ;  /* 0x20000010ff108230 */ /* 0x020fc60000004100 */
[----:B------:R-:W-:Y:S01]  /*4390*/  @!P2 HADD2.F32 R5, -RZ, R24.H0_H0 ;  /* 0x20000018ff05a230 */ /* 0x000fe20000004100 */
[----:B------:R-:W1:Y:S01]  /*43a0*/  @!P0 MUFU.LG2 R3, R16 ;  /* 0x0000001000038308 */ /* 0x000e620000000c00 */
[----:B------:R-:W-:Y:S02]  /*43b0*/  @!P1 HADD2.F32 R4, -RZ, R23.H0_H0 ;  /* 0x20000017ff049230 */ /* 0x000fe40000004100 */
[----:B------:R-:W2:Y:S02]  /*43c0*/  @!P2 LDC.U16 R6, c[0x0][0x388] ;  /* 0x0000e200ff06ab82 */ /* 0x000ea40000000400 */
[----:B------:R-:W-:-:S03]  /*43d0*/  @!P3 HADD2.F32 R7, -RZ, R0.H0_H0 ;  /* 0x20000000ff07b230 */ /* 0x000fc60000004100 */
[----:B------:R-:W3:Y:S03]  /*43e0*/  @!P2 MUFU.LG2 R5, R5 ;  /* 0x000000050005a308 */ /* 0x000ee60000000c00 */
[----:B------:R-:W4:Y:S05]  /*43f0*/  @!P3 LDC.U16 R9, c[0x0][0x388] ;  /* 0x0000e200ff09bb82 */ /* 0x000f2a0000000400 */
[----:B------:R-:W4:Y:S03]  /*4400*/  @!P3 MUFU.LG2 R7, R7 ;  /* 0x000000070007b308 */ /* 0x000f260000000c00 */
[----:B------:R-:W4:Y:S01]  /*4410*/  @!P1 LDC.U16 R8, c[0x0][0x388] ;  /* 0x0000e200ff089b82 */ /* 0x000f220000000400 */
[----:B0-----:R-:W-:-:S04]  /*4420*/  @!P0 HADD2.F32 R2, -RZ, R2.H0_H0 ;  /* 0x20000002ff028230 */ /* 0x001fc80000004100 */
[----:B------:R-:W0:Y:S01]  /*4430*/  @!P1 MUFU.LG2 R4, R4 ;  /* 0x0000000400049308 */ /* 0x000e220000000c00 */
[----:B-1----:R-:W-:Y:S01]  /*4440*/  @!P0 FMUL.FTZ R2, R2, R3 ;  /* 0x0000000302028220 */ /* 0x002fe20000410000 */
[----:B--2---:R-:W-:Y:S01]  /*4450*/  @!P2 HADD2.F32 R6, -RZ, R6.H0_H0 ;  /* 0x20000006ff06a230 */ /* 0x004fe20000004100 */
[----:B------:R-:W1:Y:S04]  /*4460*/  LDC.U8 R16, c[0x0][0x3b4] ;  /* 0x0000ed00ff107b82 */ /* 0x000e680000000000 */
[----:B---3--:R-:W-:Y:S01]  /*4470*/  @!P2 FMUL.FTZ R6, R6, R5 ;  /* 0x000000050606a220 */ /* 0x008fe20000410000 */
[----:B------:R-:W2:Y:S01]  /*4480*/  @!P0 MUFU.EX2 R2, R2 ;  /* 0x0000000200028308 */ /* 0x000ea20000000800 */
[----:B----4-:R-:W-:-:S05]  /*4490*/  @!P3 HADD2.F32 R10, -RZ, R9.H0_H0 ;  /* 0x20000009ff0ab230 */ /* 0x010fca0000004100 */
[----:B------:R-:W-:Y:S02]  /*44a0*/  @!P3 FMUL.FTZ R5, R10, R7 ;  /* 0x000000070a05b220 */ /* 0x000fe40000410000 */
[----:B------:R-:W3:Y:S01]  /*44b0*/  @!P2 MUFU.EX2 R6, R6 ;  /* 0x000000060006a308 */ /* 0x000ee20000000800 */
[----:B------:R-:W-:-:S05]  /*44c0*/  @!P1 HADD2.F32 R3, -RZ, R8.H0_H0 ;  /* 0x20000008ff039230 */ /* 0x000fca0000004100 */
[----:B0-----:R-:W-:Y:S02]  /*44d0*/  @!P1 FMUL.FTZ R3, R3, R4 ;  /* 0x0000000403039220 */ /* 0x001fe40000410000 */
[----:B------:R-:W0:Y:S01]  /*44e0*/  @!P3 MUFU.EX2 R5, R5 ;  /* 0x000000050005b308 */ /* 0x000e220000000800 */
[----:B--2---:R-:W-:-:S07]  /*44f0*/  @!P0 F2FP.F16.F32.PACK_AB R0, RZ, R2 ;  /* 0x00000002ff00823e */ /* 0x004fce00000000ff */
[----:B------:R-:W2:Y:S01]  /*4500*/  @!P1 MUFU.EX2 R3, R3 ;  /* 0x0000000300039308 */ /* 0x000ea20000000800 */
[----:B---3--:R-:W-:Y:S02]  /*4510*/  @!P2 F2FP.F16.F32.PACK_AB R24, RZ, R6 ;  /* 0x00000006ff18a23e */ /* 0x008fe400000000ff */
[----:B0-----:R-:W-:Y:S02]  /*4520*/  @!P3 F2FP.F16.F32.PACK_AB R23, RZ, R5 ;  /* 0x00000005ff17b23e */ /* 0x001fe400000000ff */
[----:B--2---:R-:W-:Y:S01]  /*4530*/  @!P1 F2FP.F16.F32.PACK_AB R25, RZ, R3 ;  /* 0x00000003ff19923e */ /* 0x004fe200000000ff */
[----:B-1----:R-:W-:Y:S06]  /*4540*/  @P0 BRA `(.L_x_3107) ;  /* 0x0000001000300947 */ /* 0x002fec0003800000 */
[----:B------:R-:W0:Y:S01]  /*4550*/  LDCU UR4, c[0x0][0x3b8] ;  /* 0x00007700ff0477ac */ /* 0x000e220008000800 */
[----:B------:R-:W1:Y:S01]  /*4560*/  LDC.64 R2, c[0x0][0x398] ;  /* 0x0000e600ff027b82 */ /* 0x000e620000000a00 */
[----:B------:R-:W-:Y:S01]  /*4570*/  IMAD R4, R18, 0x200, R19 ;  /* 0x0000020012047824 */ /* 0x000fe200078e0213 */
[----:B------:R-:W-:-:S03]  /*4580*/  PRMT R6, R16, 0x9910, RZ ;  /* 0x0000991010067816 */ /* 0x000fc600000000ff */
[----:B0-----:R-:W-:Y:S02]  /*4590*/  IMAD R5, R4, UR4, RZ ;  /* 0x0000000404057c24 */ /* 0x001fe4000f8e02ff */
[----:B------:R-:W-:-:S05]  /*45a0*/  IMAD.MOV.U32 R4, RZ, RZ, R6 ;  /* 0x000000ffff047224 */ /* 0x000fca00078e0006 */
[----:B------:R-:W-:Y:S02]  /*45b0*/  ISETP.GT.AND P0, PT, R4, 0x9, PT ;  /* 0x000000090400780c */ /* 0x000fe40003f04270 */
[----:B-1----:R-:W-:-:S05]  /*45c0*/  IADD3 R2, P1, PT, R5, R2, RZ ;  /* 0x0000000205027210 */ /* 0x002fca0007f3e0ff */
        /* <DEDUP_REMOVED lines=10> */
[----:B------:R-:W-:Y:S02]  /*4670*/  HADD2.F32 R0, -RZ, R0.H0_H0 ;  /* 0x20000000ff007230 */ /* 0x000fe40000004100 */
[----:B------:R-:W-:Y:S02]  /*4680*/  IMAD.MOV.U32 R19, RZ, RZ, R22 ;  /* 0x000000ffff137224 */ /* 0x000fe400078e0016 */
[----:B------:R-:W0:Y:S02]  /*4690*/  F2I.FTZ.TRUNC.NTZ R5, R0 ;  /* 0x0000000000057305 */ /* 0x000e24000021f100 */
[----:B0-----:R0:W-:Y:S01]  /*46a0*/  STG.E.U8 desc[UR36][R2.64], R5 ;  /* 0x0000000502007986 */ /* 0x0011e2000c101124 */
[----:B------:R-:W-:Y:S05]  /*46b0*/  BRA `(.L_x_3107) ;  /* 0x0000000c00d47947 */ /* 0x000fea0003800000 */
.L_x_3111:
[----:B------:R-:W-:Y:S02]  /*46c0*/  HADD2.F32 R5, -RZ, R0.H0_H0 ;  /* 0x20000000ff057230 */ /* 0x000fe40000004100 */
[----:B------:R-:W-:-:S04]  /*46d0*/  IMAD.MOV.U32 R19, RZ, RZ, R22 ;  /* 0x000000ffff137224 */ /* 0x000fc800078e0016 */
[----:B------:R-:W0:Y:S02]  /*46e0*/  F2I.S64.TRUNC R4, R5 ;  /* 0x0000000500047311 */ /* 0x000e24000020d900 */
[----:B0-----:R0:W-:Y:S01]  /*46f0*/  STG.E.U8 desc[UR36][R2.64], R4 ;  /* 0x0000000402007986 */ /* 0x0011e2000c101124 */
[----:B------:R-:W-:Y:S05]  /*4700*/  BRA `(.L_x_3107) ;  /* 0x0000000c00c07947 */ /* 0x000fea0003800000 */
.L_x_3110:
[----:B------:R-:W-:-:S13]  /*4710*/  ISETP.NE.AND P0, PT, R4, 0x2, PT ;  /* 0x000000020400780c */ /* 0x000fda0003f05270 */
[----:B------:R-:W-:Y:S05]  /*4720*/  @!P0 BRA `(.L_x_3113) ;  /* 0x0000000000388947 */ /* 0x000fea0003800000 */
[----:B------:R-:W-:-:S13]  /*4730*/  ISETP.NE.AND P0, PT, R4, 0x3, PT ;  /* 0x000000030400780c */ /* 0x000fda0003f05270 */
[----:B------:R-:W-:Y:S05]  /*4740*/  @!P0 BRA `(.L_x_3114) ;  /* 0x00000000001c8947 */ /* 0x000fea0003800000 */
[----:B------:R-:W-:-:S13]  /*4750*/  ISETP.NE.AND P0, PT, R4, 0x4, PT ;  /* 0x000000040400780c */ /* 0x000fda0003f05270 */
[----:B------:R-:W-:Y:S05]  /*4760*/  @P0 BRA `(.L_x_3112) ;  /* 0x0000000800f80947 */ /* 0x000fea0003800000 */
[----:B------:R-:W-:Y:S02]  /*4770*/  HADD2.F32 R4, -RZ, R0.H0_H0 ;  /* 0x20000000ff047230 */ /* 0x000fe40000004100 */
[----:B------:R-:W-:-:S04]  /*4780*/  IMAD.MOV.U32 R19, RZ, RZ, R22 ;  /* 0x000000ffff137224 */ /* 0x000fc800078e0016 */
[----:B------:R-:W0:Y:S02]  /*4790*/  F2I.S64.TRUNC R4, R4 ;  /* 0x0000000400047311 */ /* 0x000e24000020d900 */
[----:B0-----:R0:W-:Y:S01]  /*47a0*/  STG.E.64 desc[UR36][R2.64], R4 ;  /* 0x0000000402007986 */ /* 0x0011e2000c101b24 */
[----:B------:R-:W-:Y:S05]  /*47b0*/  BRA `(.L_x_3107) ;  /* 0x0000000c00947947 */ /* 0x000fea0003800000 */
.L_x_3114:
[----:B------:R-:W-:Y:S02]  /*47c0*/  HADD2.F32 R0, -RZ, R0.H0_H0 ;  /* 0x20000000ff007230 */ /* 0x000fe40000004100 */
[----:B------:R-:W-:Y:S02]  /*47d0*/  IMAD.MOV.U32 R19, RZ, RZ, R22 ;  /* 0x000000ffff137224 */ /* 0x000fe400078e0016 */
[----:B------:R-:W0:Y:S02]  /*47e0*/  F2I.FTZ.TRUNC.NTZ R5, R0 ;  /* 0x0000000000057305 */ /* 0x000e24000021f100 */
[----:B0-----:R0:W-:Y:S01]  /*47f0*/  STG.E desc[UR36][R2.64], R5 ;  /* 0x0000000502007986 */ /* 0x0011e2000c101924 */
[----:B------:R-:W-:Y:S05]  /*4800*/  BRA `(.L_x_3107) ;  /* 0x0000000c00807947 */ /* 0x000fea0003800000 */
.L_x_3113:
[----:B------:R-:W-:Y:S02]  /*4810*/  HADD2.F32 R0, -RZ, R0.H0_H0 ;  /* 0x20000000ff007230 */ /* 0x000fe40000004100 */
[----:B------:R-:W-:Y:S02]  /*4820*/  IMAD.MOV.U32 R19, RZ, RZ, R22 ;  /* 0x000000ffff137224 */ /* 0x000fe400078e0016 */
[----:B------:R-:W0:Y:S02]  /*4830*/  F2I.FTZ.TRUNC.NTZ R5, R0 ;  /* 0x0000000000057305 */ /* 0x000e24000021f100 */
[----:B0-----:R0:W-:Y:S01]  /*4840*/  STG.E.U16 desc[UR36][R2.64], R5 ;  /* 0x0000000502007986 */ /* 0x0011e2000c101524 */
[----:B------:R-:W-:Y:S05]  /*4850*/  BRA `(.L_x_3107) ;  /* 0x0000000c006c7947 */ /* 0x000fea0003800000 */
.L_x_3109:
[----:B------:R-:W-:-:S13]  /*4860*/  ISETP.GT.AND P0, PT, R4, 0x6, PT ;  /* 0x000000060400780c */ /* 0x000fda0003f04270 */
[----:B------:R-:W-:Y:S05]  /*4870*/  @P0 BRA `(.L_x_3115) ;  /* 0x00000000002c0947 */ /* 0x000fea0003800000 */
[----:B------:R-:W-:-:S13]  /*4880*/  ISETP.NE.AND P0, PT, R4, 0x5, PT ;  /* 0x000000050400780c */ /* 0x000fda0003f05270 */
[----:B------:R-:W-:Y:S05]  /*4890*/  @!P0 BRA `(.L_x_3116) ;  /* 0x0000000000188947 */ /* 0x000fea0003800000 */
[----:B------:R-:W-:-:S13]  /*48a0*/  ISETP.NE.AND P0, PT, R4, 0x6, PT ;  /* 0x000000060400780c */ /* 0x000fda0003f05270 */
[----:B------:R-:W-:Y:S05]  /*48b0*/  @P0 BRA `(.L_x_3112) ;  /* 0x0000000800a40947 */ /* 0x000fea0003800000 */
[----:B------:R-:W-:Y:S02]  /*48c0*/  HADD2.F32 R5, -RZ, R0.H0_H0 ;  /* 0x20000000ff057230 */ /* 0x000fe40000004100 */
[----:B------:R-:W-:-:S03]  /*48d0*/  IMAD.MOV.U32 R19, RZ, RZ, R22 ;  /* 0x000000ffff137224 */ /* 0x000fc600078e0016 */
[----:B------:R0:W-:Y:S01]  /*48e0*/  STG.E desc[UR36][R2.64], R5 ;  /* 0x0000000502007986 */ /* 0x0001e2000c101924 */
[----:B------:R-:W-:Y:S05]  /*48f0*/  BRA `(.L_x_3107) ;  /* 0x0000000c00447947 */ /* 0x000fea0003800000 */
.L_x_3116:
[----:B------:R0:W-:Y:S01]  /*4900*/  STG.E.U16 desc[UR36][R2.64], R0 ;  /* 0x0000000002007986 */ /* 0x0001e2000c101524 */
[----:B------:R-:W-:Y:S01]  /*4910*/  IMAD.MOV.U32 R19, RZ, RZ, R22 ;  /* 0x000000ffff137224 */ /* 0x000fe200078e0016 */
[----:B------:R-:W-:Y:S06]  /*4920*/  BRA `(.L_x_3107) ;  /* 0x0000000c00387947 */ /* 0x000fec0003800000 */
.L_x_3115:
[----:B------:R-:W-:-:S13]  /*4930*/  ISETP.NE.AND P0, PT, R4, 0x7, PT ;  /* 0x000000070400780c */ /* 0x000fda0003f05270 */
[----:B------:R-:W-:Y:S05]  /*4940*/  @!P0 BRA `(.L_x_3117) ;  /* 0x00000000003c8947 */ /* 0x000fea0003800000 */
[----:B------:R-:W-:-:S13]  /*4950*/  ISETP.NE.AND P0, PT, R4, 0x8, PT ;  /* 0x000000080400780c */ /* 0x000fda0003f05270 */
[----:B------:R-:W-:Y:S05]  /*4960*/  @!P0 BRA `(.L_x_3118) ;  /* 0x00000000001c8947 */ /* 0x000fea0003800000 */
[----:B------:R-:W-:-:S13]  /*4970*/  ISETP.NE.AND P0, PT, R4, 0x9, PT ;  /* 0x000000090400780c */ /* 0x000fda0003f05270 */
[----:B------:R-:W-:Y:S05]  /*4980*/  @P0 BRA `(.L_x_3112) ;  /* 0x0000000800700947 */ /* 0x000fea0003800000 */
[----:B------:R-:W-:Y:S02]  /*4990*/  HADD2.F32 R4, -RZ, R0.H0_H0 ;  /* 0x20000000ff047230 */ /* 0x000fe40000004100 */
[----:B------:R-:W-:Y:S02]  /*49a0*/  IMAD.MOV.U32 R5, RZ, RZ, RZ ;  /* 0x000000ffff057224 */ /* 0x000fe400078e00ff */
[----:B------:R-:W-:-:S03]  /*49b0*/  IMAD.MOV.U32 R19, RZ, RZ, R22 ;  /* 0x000000ffff137224 */ /* 0x000fc600078e0016 */
[----:B------:R0:W-:Y:S01]  /*49c0*/  STG.E.64 desc[UR36][R2.64], R4 ;  /* 0x0000000402007986 */ /* 0x0001e2000c101b24 */
[----:B------:R-:W-:Y:S05]  /*49d0*/  BRA `(.L_x_3107) ;  /* 0x0000000c000c7947 */ /* 0x000fea0003800000 */
.L_x_3118:
[----:B------:R-:W-:Y:S02]  /*49e0*/  HADD2.F32 R0, -RZ, R0.H0_H0 ;  /* 0x20000000ff007230 */ /* 0x000fe40000004100 */
[----:B------:R-:W-:-:S03]  /*49f0*/  IMAD.MOV.U32 R19, RZ, RZ, R22 ;  /* 0x000000ffff137224 */ /* 0x000fc600078e0016 */
[----:B------:R-:W-:-:S04]  /*4a00*/  F2FP.F16.F32.PACK_AB R0, RZ, R0 ;  /* 0x00000000ff00723e */ /* 0x000fc800000000ff */
[----:B------:R-:W-:-:S05]  /*4a10*/  PRMT R0, R0, 0x5410, RZ ;  /* 0x0000541000007816 */ /* 0x000fca00000000ff */
[----:B------:R0:W-:Y:S01]  /*4a20*/  STG.E desc[UR36][R2.64], R0 ;  /* 0x0000000002007986 */ /* 0x0001e2000c101924 */
[----:B------:R-:W-:Y:S05]  /*4a30*/  BRA `(.L_x_3107) ;  /* 0x0000000800f47947 */ /* 0x000fea0003800000 */
.L_x_3117:
[----:B------:R-:W-:Y:S02]  /*4a40*/  HADD2.F32 R4, -RZ, R0.H0_H0 ;  /* 0x20000000ff047230 */ /* 0x000fe40000004100 */
[----:B------:R-:W-:-:S03]  /*4a50*/  IMAD.MOV.U32 R19, RZ, RZ, R22 ;  /* 0x000000ffff137224 */ /* 0x000fc600078e0016 */
[----:B------:R-:W-:-:S06]  /*4a60*/  FMUL.FTZ R4, R4, 1 ;  /* 0x3f80000004047820 */ /* 0x000fcc0000410000 */
[----:B------:R-:W0:Y:S02]  /*4a70*/  F2F.F64.F32 R4, R4 ;  /* 0x0000000400047310 */ /* 0x000e240000201800 */
[----:B0-----:R0:W-:Y:S01]  /*4a80*/  STG.E.64 desc[UR36][R2.64], R4 ;  /* 0x0000000402007986 */ /* 0x0011e2000c101b24 */
[----:B------:R-:W-:Y:S05]  /*4a90*/  BRA `(.L_x_3107) ;  /* 0x0000000800dc7947 */ /* 0x000fea0003800000 */
.L_x_3108:
        /* <DEDUP_REMOVED lines=10> */
[----:B------:R-:W-:-:S04]  /*4b40*/  FSETP.NEU.FTZ.AND P0, PT, R0, RZ, PT ;  /* 0x000000ff0000720b */ /* 0x000fc80003f1d000 */
[----:B------:R-:W-:-:S05]  /*4b50*/  SEL R5, RZ, 0x1, !P0 ;  /* 0x00000001ff057807 */ /* 0x000fca0004000000 */
[----:B------:R4:W-:Y:S01]  /*4b60*/  STG.E.U8 desc[UR36][R2.64], R5 ;  /* 0x0000000502007986 */ /* 0x0009e2000c101124 */
[----:B------:R-:W-:Y:S05]  /*4b70*/  BRA `(.L_x_3107) ;  /* 0x0000000800a47947 */ /* 0x000fea0003800000 */
.L_x_3121:
[----:B------:R-:W-:Y:S01]  /*4b80*/  HADD2.F32 R0, -RZ, R0.H0_H0 ;  /* 0x20000000ff007230 */ /* 0x000fe20000004100 */
[----:B------:R-:W-:Y:S01]  /*4b90*/  CS2R R6, SRZ ;  /* 0x0000000000067805 */ /* 0x000fe2000001ff00 */
[----:B------:R-:W-:-:S03]  /*4ba0*/  IMAD.MOV.U32 R19, RZ, RZ, R22 ;  /* 0x000000ffff137224 */ /* 0x000fc600078e0016 */
[----:B------:R-:W-:-:S04]  /*4bb0*/  FMUL.FTZ R0, R0, 1 ;  /* 0x3f80000000007820 */ /* 0x000fc80000410000 */
[----:B------:R-:W0:Y:S02]  /*4bc0*/  F2F.F64.F32 R4, R0 ;  /* 0x0000000000047310 */ /* 0x000e240000201800 */
[----:B0-----:R3:W-:Y:S01]  /*4bd0*/  STG.E.128 desc[UR36][R2.64], R4 ;  /* 0x0000000402007986 */ /* 0x0017e2000c101d24 */
[----:B------:R-:W-:Y:S05]  /*4be0*/  BRA `(.L_x_3107) ;  /* 0x0000000800887947 */ /* 0x000fea0003800000 */
.L_x_3120:
[----:B------:R-:W-:-:S13]  /*4bf0*/  ISETP.NE.AND P0, PT, R4, 0xf, PT ;  /* 0x0000000f0400780c */ /* 0x000fda0003f05270 */
[----:B------:R-:W-:Y:S05]  /*4c00*/  @!P0 BRA `(.L_x_3122) ;  /* 0x0000000000a88947 */ /* 0x000fea0003800000 */
[----:B------:R-:W-:-:S13]  /*4c10*/  ISETP.NE.AND P0, PT, R4, 0x17, PT ;  /* 0x000000170400780c */ /* 0x000fda0003f05270 */
[----:B------:R-:W-:Y:S05]  /*4c20*/  @!P0 BRA `(.L_x_3123) ;  /* 0x0000000000508947 */ /* 0x000fea0003800000 */
[----:B------:R-:W-:-:S13]  /*4c30*/  ISETP.NE.AND P0, PT, R4, 0x18, PT ;  /* 0x000000180400780c */ /* 0x000fda0003f05270 */
[----:B------:R-:W-:Y:S05]  /*4c40*/  @P0 BRA `(.L_x_3112) ;  /* 0x0000000400c00947 */ /* 0x000fea0003800000 */
        /* <DEDUP_REMOVED lines=13> */
.L_x_3125:
[----:B------:R-:W-:Y:S05]  /*4d20*/  BSYNC.RECONVERGENT B0 ;  /* 0x0000000000007941 */ /* 0x000fea0003800200 */
.L_x_3124:
[----:B------:R-:W-:Y:S01]  /*4d30*/  LOP3.LUT R5, R0, 0x80, R5, 0xf8, !PT ;  /* 0x0000008000057812 */ /* 0x000fe200078ef805 */
[----:B------:R-:W-:-:S04]  /*4d40*/  IMAD.MOV.U32 R19, RZ, RZ, R22 ;  /* 0x000000ffff137224 */ /* 0x000fc800078e0016 */
[----:B------:R2:W-:Y:S01]  /*4d50*/  STG.E.U8 desc[UR36][R2.64], R5 ;  /* 0x0000000502007986 */ /* 0x0005e2000c101124 */
[----:B------:R-:W-:Y:S05]  /*4d60*/  BRA `(.L_x_3107) ;  /* 0x0000000800287947 */ /* 0x000fea0003800000 */
.L_x_3123:
        /* <DEDUP_REMOVED lines=15> */
.L_x_3127:
[----:B------:R-:W-:Y:S05]  /*4e60*/  BSYNC.RECONVERGENT B0 ;  /* 0x0000000000007941 */ /* 0x000fea0003800200 */
.L_x_3126:
[----:B------:R-:W-:Y:S01]  /*4e70*/  LOP3.LUT R5, R0, 0x80, R5, 0xf8, !PT ;  /* 0x0000008000057812 */ /* 0x000fe200078ef805 */
[----:B------:R-:W-:-:S04]  /*4e80*/  IMAD.MOV.U32 R19, RZ, RZ, R22 ;  /* 0x000000ffff137224 */ /* 0x000fc800078e0016 */
[----:B------:R1:W-:Y:S01]  /*4e90*/  STG.E.U8 desc[UR36][R2.64], R5 ;  /* 0x0000000502007986 */ /* 0x0003e2000c101124 */
[----:B------:R-:W-:Y:S05]  /*4ea0*/  BRA `(.L_x_3107) ;  /* 0x0000000400d87947 */ /* 0x000fea0003800000 */
.L_x_3122:
[----:B------:R-:W-:Y:S02]  /*4eb0*/  HADD2.F32 R0, -RZ, R0.H0_H0 ;  /* 0x20000000ff007230 */ /* 0x000fe40000004100 */
[----:B------:R-:W-:-:S03]  /*4ec0*/  IMAD.MOV.U32 R19, RZ, RZ, R22 ;  /* 0x000000ffff137224 */ /* 0x000fc600078e0016 */
[----:B------:R-:W-:-:S05]  /*4ed0*/  F2FP.BF16.F32.PACK_AB R0, RZ, R0 ;  /* 0x00000000ff00723e */ /* 0x000fca00000010ff */
[----:B------:R0:W-:Y:S01]  /*4ee0*/  STG.E.U16 desc[UR36][R2.64], R0 ;  /* 0x0000000002007986 */ /* 0x0001e2000c101524 */
[----:B------:R-:W-:Y:S05]  /*4ef0*/  BRA `(.L_x_3107) ;  /* 0x0000000400c47947 */ /* 0x000fea0003800000 */
.L_x_3119:
        /* <DEDUP_REMOVED lines=10> */
[----:B------:R-:W0:Y:S02]  /*4fa0*/  F2I.FTZ.U32.TRUNC.NTZ R5, R5 ;  /* 0x0000000500057305 */ /* 0x000e24000021f000 */
[----:B0-----:R0:W-:Y:S01]  /*4fb0*/  STG.E.U16 desc[UR36][R2.64], R5 ;  /* 0x0000000502007986 */ /* 0x0011e2000c101524 */
[----:B------:R-:W-:Y:S05]  /*4fc0*/  BRA `(.L_x_3107) ;  /* 0x0000000400907947 */ /* 0x000fea0003800000 */
.L_x_3130:
        /* <DEDUP_REMOVED lines=13> */
.L_x_3133:
[----:B------:R-:W-:-:S04]  /*50a0*/  SHF.R.U32.HI R0, RZ, 0x14, R5 ;  /* 0x00000014ff007819 */ /* 0x000fc80000011605 */
[----:B------:R-:W-:-:S04]  /*50b0*/  LOP3.LUT R0, R0, 0x1, RZ, 0xc0, !PT ;  /* 0x0000000100007812 */ /* 0x000fc800078ec0ff */
[----:B------:R-:W-:-:S04]  /*50c0*/  IADD3 R0, PT, PT, R5, 0x487ffff, R0 ;  /* 0x0487ffff05007810 */ /* 0x000fc80007ffe000 */
[----:B------:R-:W-:-:S04]  /*50d0*/  SHF.R.U32.HI R0, RZ, 0x14, R0 ;  /* 0x00000014ff007819 */ /* 0x000fc80000011600 */
[----:B------:R-:W-:-:S07]  /*50e0*/  LOP3.LUT R4, R0, 0xff, RZ, 0xc0, !PT ;  /* 0x000000ff00047812 */ /* 0x000fce00078ec0ff */
.L_x_3134:
[----:B------:R-:W-:-:S04]  /*50f0*/  SHF.R.U32.HI R5, RZ, 0x18, R5 ;  /* 0x00000018ff057819 */ /* 0x000fc80000011605 */
[----:B------:R-:W-:-:S04]  /*5100*/  LOP3.LUT R4, R4, 0x80, R5, 0xf8, !PT ;  /* 0x0000008004047812 */ /* 0x000fc800078ef805 */
[----:B------:R-:W-:-:S07]  /*5110*/  PRMT R0, R4, 0x7610, R0 ;  /* 0x0000761004007816 */ /* 0x000fce0000000000 */
.L_x_3132:
[----:B------:R-:W-:Y:S05]  /*5120*/  BSYNC.RECONVERGENT B0 ;  /* 0x0000000000007941 */ /* 0x000fea0003800200 */
.L_x_3131:
[----:B------:R0:W-:Y:S01]  /*5130*/  STG.E.U8 desc[UR36][R2.64], R0 ;  /* 0x0000000002007986 */ /* 0x0001e2000c101124 */
[----:B------:R-:W-:Y:S01]  /*5140*/  IMAD.MOV.U32 R19, RZ, RZ, R22 ;  /* 0x000000ffff137224 */ /* 0x000fe200078e0016 */
[----:B------:R-:W-:Y:S06]  /*5150*/  BRA `(.L_x_3107) ;  /* 0x00000004002c7947 */ /* 0x000fec0003800000 */
.L_x_3129:
        /* <DEDUP_REMOVED lines=13> */
.L_x_3137:
[----:B------:R-:W-:-:S04]  /*5230*/  SHF.R.U32.HI R0, RZ, 0x15, R5 ;  /* 0x00000015ff007819 */ /* 0x000fc80000011605 */
[----:B------:R-:W-:-:S04]  /*5240*/  LOP3.LUT R0, R0, 0x1, RZ, 0xc0, !PT ;  /* 0x0000000100007812 */ /* 0x000fc800078ec0ff */
[----:B------:R-:W-:-:S04]  /*5250*/  IADD3 R0, PT, PT, R5, 0x88fffff, R0 ;  /* 0x088fffff05007810 */ /* 0x000fc80007ffe000 */
[----:B------:R-:W-:-:S04]  /*5260*/  SHF.R.U32.HI R0, RZ, 0x15, R0 ;  /* 0x00000015ff007819 */ /* 0x000fc80000011600 */
[----:B------:R-:W-:-:S07]  /*5270*/  LOP3.LUT R4, R0, 0xff, RZ, 0xc0, !PT ;  /* 0x000000ff00047812 */ /* 0x000fce00078ec0ff */
.L_x_3138:
[----:B------:R-:W-:-:S04]  /*5280*/  SHF.R.U32.HI R5, RZ, 0x18, R5 ;  /* 0x00000018ff057819 */ /* 0x000fc80000011605 */
[----:B------:R-:W-:-:S04]  /*5290*/  LOP3.LUT R4, R4, 0x80, R5, 0xf8, !PT ;  /* 0x0000008004047812 */ /* 0x000fc800078ef805 */
[----:B------:R-:W-:-:S07]  /*52a0*/  PRMT R0, R4, 0x7610, R0 ;  /* 0x0000761004007816 */ /* 0x000fce0000000000 */
.L_x_3136:
[----:B------:R-:W-:Y:S05]  /*52b0*/  BSYNC.RECONVERGENT B0 ;  /* 0x0000000000007941 */ /* 0x000fea0003800200 */
.L_x_3135:
[----:B------:R0:W-:Y:S01]  /*52c0*/  STG.E.U8 desc[UR36][R2.64], R0 ;  /* 0x0000000002007986 */ /* 0x0001e2000c101124 */
[----:B------:R-:W-:Y:S01]  /*52d0*/  IMAD.MOV.U32 R19, RZ, RZ, R22 ;  /* 0x000000ffff137224 */ /* 0x000fe200078e0016 */
[----:B------:R-:W-:Y:S06]  /*52e0*/  BRA `(.L_x_3107) ;  /* 0x0000000000c87947 */ /* 0x000fec0003800000 */
.L_x_3128:
[----:B------:R-:W-:-:S13]  /*52f0*/  ISETP.NE.AND P0, PT, R4, 0x1c, PT ;  /* 0x0000001c0400780c */ /* 0x000fda0003f05270 */
[----:B------:R-:W-:Y:S05]  /*5300*/  @!P0 BRA `(.L_x_3139) ;  /* 0x0000000000b08947 */ /* 0x000fea0003800000 */
[----:B------:R-:W-:-:S13]  /*5310*/  ISETP.NE.AND P0, PT, R4, 0x1d, PT ;  /* 0x0000001d0400780c */ /* 0x000fda0003f05270 */
[----:B------:R-:W-:Y:S05]  /*5320*/  @!P0 BRA `(.L_x_3140) ;  /* 0x0000000000948947 */ /* 0x000fea0003800000 */
[----:B------:R-:W-:-:S13]  /*5330*/  ISETP.NE.AND P0, PT, R4, 0x2c, PT ;  /* 0x0000002c0400780c */ /* 0x000fda0003f05270 */
[----:B------:R-:W-:Y:S05]  /*5340*/  @!P0 BRA `(.L_x_3141) ;  /* 0x0000000000488947 */ /* 0x000fea0003800000 */
.L_x_3112:
        /* <DEDUP_REMOVED lines=16> */
.L_x_3142:
[----:B------:R-:W-:Y:S01]  /*5450*/  IMAD.MOV.U32 R19, RZ, RZ, R22 ;  /* 0x000000ffff137224 */ /* 0x000fe200078e0016 */
[----:B------:R-:W-:Y:S06]  /*5460*/  BRA `(.L_x_3107) ;  /* 0x0000000000687947 */ /* 0x000fec0003800000 */
.L_x_3141:
[----:B------:R-:W-:Y:S02]  /*5470*/  HADD2.F32 R5, -RZ, R0.H0_H0 ;  /* 0x20000000ff057230 */ /* 0x000fe40000004100 */
        /* <DEDUP_REMOVED lines=16> */
.L_x_3140:
[----:B------:R-:W-:Y:S02]  /*5580*/  HADD2.F32 R4, -RZ, R0.H0_H0 ;  /* 0x20000000ff047230 */ /* 0x000fe40000004100 */
[----:B------:R-:W-:-:S04]  /*5590*/  IMAD.MOV.U32 R19, RZ, RZ, R22 ;  /* 0x000000ffff137224 */ /* 0x000fc800078e0016 */
[----:B------:R-:W0:Y:S02]  /*55a0*/  F2I.U64.TRUNC R4, R4 ;  /* 0x0000000400047311 */ /* 0x000e24000020d800 */
[----:B0-----:R0:W-:Y:S01]  /*55b0*/  STG.E.64 desc[UR36][R2.64], R4 ;  /* 0x0000000402007986 */ /* 0x0011e2000c101b24 */
[----:B------:R-:W-:Y:S05]  /*55c0*/  BRA `(.L_x_3107) ;  /* 0x0000000000107947 */ /* 0x000fea0003800000 */
.L_x_3139:
[----:B------:R-:W-:Y:S02]  /*55d0*/  HADD2.F32 R0, -RZ, R0.H0_H0 ;  /* 0x20000000ff007230 */ /* 0x000fe40000004100 */
[----:B------:R-:W-:Y:S02]  /*55e0*/  IMAD.MOV.U32 R19, RZ, RZ, R22 ;  /* 0x000000ffff137224 */ /* 0x000fe400078e0016 */
[----:B------:R-:W0:Y:S02]  /*55f0*/  F2I.FTZ.U32.TRUNC.NTZ R5, R0 ;  /* 0x0000000000057305 */ /* 0x000e24000021f000 */
[----:B0-----:R0:W-:Y:S03]  /*5600*/  STG.E desc[UR36][R2.64], R5 ;  /* 0x0000000502007986 */ /* 0x0011e6000c101924 */
.L_x_3107:
[----:B------:R-:W-:Y:S05]  /*5610*/  BSYNC.RECONVERGENT B6 ;  /* 0x0000000000067941 */ /* 0x000fea0003800200 */
.L_x_3106:
[----:B------:R-:W-:Y:S01]  /*5620*/  ISETP.GE.AND P0, PT, R19, R17, PT ;  /* 0x000000111300720c */ /* 0x000fe20003f06270 */
[----:B------:R-:W-:-:S12]  /*5630*/  BSSY.RECONVERGENT B6, `(.L_x_3143) ;  /* 0x00001f0000067945 */ /* 0x000fd80003800200 */
[----:B------:R-:W-:Y:S05]  /*5640*/  @P0 BRA `(.L_x_3144) ;  /* 0x0000001c00b80947 */ /* 0x000fea0003800000 */
[----:B------:R-:W5:Y:S01]  /*5650*/  LDCU UR4, c[0x0][0x3b8] ;  /* 0x00007700ff0477ac */ /* 0x000f620008000800 */
[----:B01234-:R-:W0:Y:S01]  /*5660*/  LDC.64 R2, c[0x0][0x398] ;  /* 0x0000e600ff027b82 */ /* 0x01fe220000000a00 */
        /* <DEDUP_REMOVED lines=16> */
[----:B------:R-:W-:-:S06]  /*5770*/  HADD2.F32 R25, -RZ, R25.H0_H0 ;  /* 0x20000019ff197230 */ /* 0x000fcc0000004100 */
[----:B------:R-:W0:Y:S02]  /*5780*/  F2I.FTZ.TRUNC.NTZ R25, R25 ;  /* 0x0000001900197305 */ /* 0x000e24000021f100 */
[----:B0-----:R0:W-:Y:S01]  /*5790*/  STG.E.U8 desc[UR36][R2.64], R25 ;  /* 0x0000001902007986 */ /* 0x0011e2000c101124 */
[----:B------:R-:W-:Y:S05]  /*57a0*/  BRA `(.L_x_3150) ;  /* 0x0000000c007c7947 */ /* 0x000fea0003800000 */
.L_x_3148:
[----:B------:R-:W-:-:S06]  /*57b0*/  HADD2.F32 R5, -RZ, R25.H0_H0 ;  /* 0x20000019ff057230 */ /* 0x000fcc0000004100 */
[----:B------:R-:W0:Y:S02]  /*57c0*/  F2I.S64.TRUNC R4, R5 ;  /* 0x0000000500047311 */ /* 0x000e24000020d900 */
[----:B0-----:R0:W-:Y:S01]  /*57d0*/  STG.E.U8 desc[UR36][R2.64], R4 ;  /* 0x0000000402007986 */ /* 0x0011e2000c101124 */
[----:B------:R-:W-:Y:S05]  /*57e0*/  BRA `(.L_x_3150) ;  /* 0x0000000c006c7947 */ /* 0x000fea0003800000 */
.L_x_3147:
[----:B------:R-:W-:-:S13]  /*57f0*/  ISETP.NE.AND P0, PT, R0, 0x2, PT ;  /* 0x000000020000780c */ /* 0x000fda0003f05270 */
[----:B------:R-:W-:Y:S05]  /*5800*/  @!P0 BRA `(.L_x_3151) ;  /* 0x0000000000308947 */ /* 0x000fea0003800000 */
[----:B------:R-:W-:-:S13]  /*5810*/  ISETP.NE.AND P0, PT, R0, 0x3, PT ;  /* 0x000000030000780c */ /* 0x000fda0003f05270 */
[----:B------:R-:W-:Y:S05]  /*5820*/  @!P0 BRA `(.L_x_3152) ;  /* 0x0000000000188947 */ /* 0x000fea0003800000 */
[----:B------:R-:W-:-:S13]  /*5830*/  ISETP.NE.AND P0, PT, R0, 0x4, PT ;  /* 0x000000040000780c */ /* 0x000fda0003f05270 */
[----:B------:R-:W-:Y:S05]  /*5840*/  @P0 BRA `(.L_x_3149) ;  /* 0x0000000800700947 */ /* 0x000fea0003800000 */
[----:B------:R-:W-:-:S06]  /*5850*/  HADD2.F32 R4, -RZ, R25.H0_H0 ;  /* 0x20000019ff047230 */ /* 0x000fcc0000004100 */
[----:B------:R-:W0:Y:S02]  /*5860*/  F2I.S64.TRUNC R4, R4 ;  /* 0x0000000400047311 */ /* 0x000e24000020d900 */
[----:B0-----:R0:W-:Y:S01]  /*5870*/  STG.E.64 desc[UR36][R2.64], R4 ;  /* 0x0000000402007986 */ /* 0x0011e2000c101b24 */
[----:B------:R-:W-:Y:S05]  /*5880*/  BRA `(.L_x_3150) ;  /* 0x0000000c00447947 */ /* 0x000fea0003800000 */
.L_x_3152:
[----:B------:R-:W-:-:S06]  /*5890*/  HADD2.F32 R25, -RZ, R25.H0_H0 ;  /* 0x20000019ff197230 */ /* 0x000fcc0000004100 */
[----:B------:R-:W0:Y:S02]  /*58a0*/  F2I.FTZ.TRUNC.NTZ R25, R25 ;  /* 0x0000001900197305 */ /* 0x000e24000021f100 */
[----:B0-----:R0:W-:Y:S01]  /*58b0*/  STG.E desc[UR36][R2.64], R25 ;  /* 0x0000001902007986 */ /* 0x0011e2000c101924 */
[----:B------:R-:W-:Y:S05]  /*58c0*/  BRA `(.L_x_3150) ;  /* 0x0000000c00347947 */ /* 0x000fea0003800000 */
.L_x_3151:
[----:B------:R-:W-:-:S06]  /*58d0*/  HADD2.F32 R25, -RZ, R25.H0_H0 ;  /* 0x20000019ff197230 */ /* 0x000fcc0000004100 */
[----:B------:R-:W0:Y:S02]  /*58e0*/  F2I.FTZ.TRUNC.NTZ R25, R25 ;  /* 0x0000001900197305 */ /* 0x000e24000021f100 */
[----:B0-----:R0:W-:Y:S01]  /*58f0*/  STG.E.U16 desc[UR36][R2.64], R25 ;  /* 0x0000001902007986 */ /* 0x0011e2000c101524 */
[----:B------:R-:W-:Y:S05]  /*5900*/  BRA `(.L_x_3150) ;  /* 0x0000000c00247947 */ /* 0x000fea0003800000 */
.L_x_3146:
[----:B------:R-:W-:-:S13]  /*5910*/  ISETP.GT.AND P0, PT, R0, 0x6, PT ;  /* 0x000000060000780c */ /* 0x000fda0003f04270 */
[----:B------:R-:W-:Y:S05]  /*5920*/  @P0 BRA `(.L_x_3153) ;  /* 0x0000000000240947 */ /* 0x000fea0003800000 */
[----:B------:R-:W-:-:S13]  /*5930*/  ISETP.NE.AND P0, PT, R0, 0x5, PT ;  /* 0x000000050000780c */ /* 0x000fda0003f05270 */
[----:B------:R-:W-:Y:S05]  /*5940*/  @!P0 BRA `(.L_x_3154) ;  /* 0x0000000000148947 */ /* 0x000fea0003800000 */
[----:B------:R-:W-:-:S13]  /*5950*/  ISETP.NE.AND P0, PT, R0, 0x6, PT ;  /* 0x000000060000780c */ /* 0x000fda0003f05270 */
[----:B------:R-:W-:Y:S05]  /*5960*/  @P0 BRA `(.L_x_3149) ;  /* 0x0000000800280947 */ /* 0x000fea0003800000 */
[----:B------:R-:W-:-:S05]  /*5970*/  HADD2.F32 R25, -RZ, R25.H0_H0 ;  /* 0x20000019ff197230 */ /* 0x000fca0000004100 */
[----:B------:R0:W-:Y:S01]  /*5980*/  STG.E desc[UR36][R2.64], R25 ;  /* 0x0000001902007986 */ /* 0x0001e2000c101924 */
[----:B------:R-:W-:Y:S05]  /*5990*/  BRA `(.L_x_3150) ;  /* 0x0000000c00007947 */ /* 0x000fea0003800000 */
.L_x_3154:
[----:B------:R0:W-:Y:S01]  /*59a0*/  STG.E.U16 desc[UR36][R2.64], R25 ;  /* 0x0000001902007986 */ /* 0x0001e2000c101524 */
[----:B------:R-:W-:Y:S05]  /*59b0*/  BRA `(.L_x_3150) ;  /* 0x0000000800f87947 */ /* 0x000fea0003800000 */
.L_x_3153:
[----:B------:R-:W-:-:S13]  /*59c0*/  ISETP.NE.AND P0, PT, R0, 0x7, PT ;  /* 0x000000070000780c */ /* 0x000fda0003f05270 */
[----:B------:R-:W-:Y:S05]  /*59d0*/  @!P0 BRA `(.L_x_3155) ;  /* 0x0000000000348947 */ /* 0x000fea0003800000 */
[----:B------:R-:W-:-:S13]  /*59e0*/  ISETP.NE.AND P0, PT, R0, 0x8, PT ;  /* 0x000000080000780c */ /* 0x000fda0003f05270 */
[----:B------:R-:W-:Y:S05]  /*59f0*/  @!P0 BRA `(.L_x_3156) ;  /* 0x0000000000188947 */ /* 0x000fea0003800000 */
[----:B------:R-:W-:-:S13]  /*5a00*/  ISETP.NE.AND P0, PT, R0, 0x9, PT ;  /* 0x000000090000780c */ /* 0x000fda0003f05270 */
[----:B------:R-:W-:Y:S05]  /*5a10*/  @P0 BRA `(.L_x_3149) ;  /* 0x0000000400fc0947 */ /* 0x000fea0003800000 */
[----:B------:R-:W-:Y:S02]  /*5a20*/  HADD2.F32 R4, -RZ, R25.H0_H0 ;  /* 0x20000019ff047230 */ /* 0x000fe40000004100 */
[----:B------:R-:W-:-:S05]  /*5a30*/  IMAD.MOV.U32 R5, RZ, RZ, RZ ;  /* 0x000000ffff057224 */ /* 0x000fca00078e00ff */
[----:B------:R0:W-:Y:S01]  /*5a40*/  STG.E.64 desc[UR36][R2.64], R4 ;  /* 0x0000000402007986 */ /* 0x0001e2000c101b24 */
[----:B------:R-:W-:Y:S05]  /*5a50*/  BRA `(.L_x_3150) ;  /* 0x0000000800d07947 */ /* 0x000fea0003800000 */
.L_x_3156:
[----:B------:R-:W-:-:S05]  /*5a60*/  HADD2.F32 R0, -RZ, R25.H0_H0 ;  /* 0x20000019ff007230 */ /* 0x000fca0000004100 */
[----:B------:R-:W-:-:S04]  /*5a70*/  F2FP.F16.F32.PACK_AB R0, RZ, R0 ;  /* 0x00000000ff00723e */ /* 0x000fc800000000ff */
[----:B------:R-:W-:-:S05]  /*5a80*/  PRMT R0, R0, 0x5410, RZ ;  /* 0x0000541000007816 */ /* 0x000fca00000000ff */
[----:B------:R0:W-:Y:S01]  /*5a90*/  STG.E desc[UR36][R2.64], R0 ;  /* 0x0000000002007986 */ /* 0x0001e2000c101924 */
[----:B------:R-:W-:Y:S05]  /*5aa0*/  BRA `(.L_x_3150) ;  /* 0x0000000800bc7947 */ /* 0x000fea0003800000 */
.L_x_3155:
[----:B------:R-:W-:-:S05]  /*5ab0*/  HADD2.F32 R4, -RZ, R25.H0_H0 ;  /* 0x20000019ff047230 */ /* 0x000fca0000004100 */
[----:B------:R-:W-:-:S06]  /*5ac0*/  FMUL.FTZ R4, R4, 1 ;  /* 0x3f80000004047820 */ /* 0x000fcc0000410000 */
[----:B------:R-:W0:Y:S02]  /*5ad0*/  F2F.F64.F32 R4, R4 ;  /* 0x0000000400047310 */ /* 0x000e240000201800 */
[----:B0-----:R0:W-:Y:S01]  /*5ae0*/  STG.E.64 desc[UR36][R2.64], R4 ;  /* 0x0000000402007986 */ /* 0x0011e2000c101b24 */
[----:B------:R-:W-:Y:S05]  /*5af0*/  BRA `(.L_x_3150) ;  /* 0x0000000800a87947 */ /* 0x000fea0003800000 */
.L_x_3145:
        /* <DEDUP_REMOVED lines=10> */
[----:B------:R-:W-:-:S06]  /*5ba0*/  HADD2.F32 R5, -RZ, R25.H0_H0 ;  /* 0x20000019ff057230 */ /* 0x000fcc0000004100 */
[----:B------:R-:W0:Y:S02]  /*5bb0*/  F2I.FTZ.U32.TRUNC.NTZ R5, R5 ;  /* 0x0000000500057305 */ /* 0x000e24000021f000 */
[----:B0-----:R0:W-:Y:S01]  /*5bc0*/  STG.E.U16 desc[UR36][R2.64], R5 ;  /* 0x0000000502007986 */ /* 0x0011e2000c101524 */
[----:B------:R-:W-:Y:S05]  /*5bd0*/  BRA `(.L_x_3150) ;  /* 0x0000000800707947 */ /* 0x000fea0003800000 */
.L_x_3160:
        /* <DEDUP_REMOVED lines=18> */
.L_x_3163:
[----:B------:R-:W-:-:S04]  /*5d00*/  SHF.R.U32.HI R5, RZ, 0x18, R5 ;  /* 0x00000018ff057819 */ /* 0x000fc80000011605 */
[----:B------:R-:W-:-:S07]  /*5d10*/  LOP3.LUT R0, R0, 0x80, R5, 0xf8, !PT ;  /* 0x0000008000007812 */ /* 0x000fce00078ef805 */
.L_x_3162:
[----:B------:R-:W-:Y:S05]  /*5d20*/  BSYNC.RECONVERGENT B0 ;  /* 0x0000000000007941 */ /* 0x000fea0003800200 */
.L_x_3161:
[----:B------:R0:W-:Y:S01]  /*5d30*/  STG.E.U8 desc[UR36][R2.64], R0 ;  /* 0x0000000002007986 */ /* 0x0001e2000c101124 */
[----:B------:R-:W-:Y:S05]  /*5d40*/  BRA `(.L_x_3150) ;  /* 0x0000000800147947 */ /* 0x000fea0003800000 */
.L_x_3159:
        /* <DEDUP_REMOVED lines=18> */
.L_x_3166:
[----:B------:R-:W-:-:S04]  /*5e70*/  SHF.R.U32.HI R5, RZ, 0x18, R5 ;  /* 0x00000018ff057819 */ /* 0x000fc80000011605 */
[----:B------:R-:W-:-:S07]  /*5e80*/  LOP3.LUT R0, R0, 0x80, R5, 0xf8, !PT ;  /* 0x0000008000007812 */ /* 0x000fce00078ef805 */
.L_x_3165:
[----:B------:R-:W-:Y:S05]  /*5e90*/  BSYNC.RECONVERGENT B0 ;  /* 0x0000000000007941 */ /* 0x000fea0003800200 */
.L_x_3164:
[----:B------:R0:W-:Y:S01]  /*5ea0*/  STG.E.U8 desc[UR36][R2.64], R0 ;  /* 0x0000000002007986 */ /* 0x0001e2000c101124 */
[----:B------:R-:W-:Y:S05]  /*5eb0*/  BRA `(.L_x_3150) ;  /* 0x0000000400b87947 */ /* 0x000fea0003800000 */
.L_x_3158:
[----:B------:R-:W-:-:S13]  /*5ec0*/  ISETP.NE.AND P0, PT, R0, 0x1c, PT ;  /* 0x0000001c0000780c */ /* 0x000fda0003f05270 */
[----:B------:R-:W-:Y:S05]  /*5ed0*/  @!P0 BRA `(.L_x_3167) ;  /* 0x0000000000608947 */ /* 0x000fea0003800000 */
[----:B------:R-:W-:-:S13]  /*5ee0*/  ISETP.NE.AND P0, PT, R0, 0x1d, PT ;  /* 0x0000001d0000780c */ /* 0x000fda0003f05270 */
[----:B------:R-:W-:Y:S05]  /*5ef0*/  @!P0 BRA `(.L_x_3168) ;  /* 0x0000000000488947 */ /* 0x000fea0003800000 */
[----:B------:R-:W-:-:S13]  /*5f00*/  ISETP.NE.AND P0, PT, R0, 0x2c, PT ;  /* 0x0000002c0000780c */ /* 0x000fda0003f05270 */
[----:B------:R-:W-:Y:S05]  /*5f10*/  @P0 BRA `(.L_x_3149) ;  /* 0x0000000000bc0947 */ /* 0x000fea0003800000 */
[----:B------:R-:W-:Y:S02]  /*5f20*/  HADD2.F32 R25, -RZ, R25.H0_H0 ;  /* 0x20000019ff197230 */ /* 0x000fe40000004100 */
        /* <DEDUP_REMOVED lines=15> */
.L_x_3168:
[----:B------:R-:W-:-:S06]  /*6020*/  HADD2.F32 R4, -RZ, R25.H0_H0 ;  /* 0x20000019ff047230 */ /* 0x000fcc0000004100 */
[----:B------:R-:W0:Y:S02]  /*6030*/  F2I.U64.TRUNC R4, R4 ;  /* 0x0000000400047311 */ /* 0x000e24000020d800 */
[----:B0-----:R0:W-:Y:S01]  /*6040*/  STG.E.64 desc[UR36][R2.64], R4 ;  /* 0x0000000402007986 */ /* 0x0011e2000c101b24 */
[----:B------:R-:W-:Y:S05]  /*6050*/  BRA `(.L_x_3150) ;  /* 0x0000000400507947 */ /* 0x000fea0003800000 */
.L_x_3167:
[----:B------:R-:W-:-:S06]  /*6060*/  HADD2.F32 R25, -RZ, R25.H0_H0 ;  /* 0x20000019ff197230 */ /* 0x000fcc0000004100 */
[----:B------:R-:W0:Y:S02]  /*6070*/  F2I.FTZ.U32.TRUNC.NTZ R25, R25 ;  /* 0x0000001900197305 */ /* 0x000e24000021f000 */
[----:B0-----:R0:W-:Y:S01]  /*6080*/  STG.E desc[UR36][R2.64], R25 ;  /* 0x0000001902007986 */ /* 0x0011e2000c101924 */
[----:B------:R-:W-:Y:S05]  /*6090*/  BRA `(.L_x_3150) ;  /* 0x0000000400407947 */ /* 0x000fea0003800000 */
.L_x_3157:
[----:B------:R-:W-:-:S13]  /*60a0*/  ISETP.GT.AND P0, PT, R0, 0xe, PT ;  /* 0x0000000e0000780c */ /* 0x000fda0003f04270 */
[----:B------:R-:W-:Y:S05]  /*60b0*/  @P0 BRA `(.L_x_3169) ;  /* 0x00000000003c0947 */ /* 0x000fea0003800000 */
[----:B------:R-:W-:-:S13]  /*60c0*/  ISETP.NE.AND P0, PT, R0, 0xa, PT ;  /* 0x0000000a0000780c */ /* 0x000fda0003f05270 */
[----:B------:R-:W-:Y:S05]  /*60d0*/  @!P0 BRA `(.L_x_3170) ;  /* 0x00000000001c8947 */ /* 0x000fea0003800000 */
[----:B------:R-:W-:-:S13]  /*60e0*/  ISETP.NE.AND P0, PT, R0, 0xb, PT ;  /* 0x0000000b0000780c */ /* 0x000fda0003f05270 */
[----:B------:R-:W-:Y:S05]  /*60f0*/  @P0 BRA `(.L_x_3149) ;  /* 0x0000000000440947 */ /* 0x000fea0003800000 */
[----:B------:R-:W-:-:S05]  /*6100*/  HADD2.F32 R25, -RZ, R25.H0_H0 ;  /* 0x20000019ff197230 */ /* 0x000fca0000004100 */
[----:B------:R-:W-:-:S04]  /*6110*/  FSETP.NEU.FTZ.AND P0, PT, R25, RZ, PT ;  /* 0x000000ff1900720b */ /* 0x000fc80003f1d000 */
[----:B------:R-:W-:-:S05]  /*6120*/  SEL R5, RZ, 0x1, !P0 ;  /* 0x00000001ff057807 */ /* 0x000fca0004000000 */
[----:B------:R1:W-:Y:S01]  /*6130*/  STG.E.U8 desc[UR36][R2.64], R5 ;  /* 0x0000000502007986 */ /* 0x0003e2000c101124 */
[----:B------:R-:W-:Y:S05]  /*6140*/  BRA `(.L_x_3150) ;  /* 0x0000000400147947 */ /* 0x000fea0003800000 */
.L_x_3170:
[----:B------:R-:W-:Y:S01]  /*6150*/  HADD2.F32 R25, -RZ, R25.H0_H0 ;  /* 0x20000019ff197230 */ /* 0x000fe20000004100 */
[----:B------:R-:W-:-:S04]  /*6160*/  CS2R R6, SRZ ;  /* 0x0000000000067805 */ /* 0x000fc8000001ff00 */
[----:B------:R-:W-:-:S06]  /*6170*/  FMUL.FTZ R4, R25, 1 ;  /* 0x3f80000019047820 */ /* 0x000fcc0000410000 */
[----:B------:R-:W0:Y:S02]  /*6180*/  F2F.F64.F32 R4, R4 ;  /* 0x0000000400047310 */ /* 0x000e240000201800 */
[----:B0-----:R0:W-:Y:S01]  /*6190*/  STG.E.128 desc[UR36][R2.64], R4 ;  /* 0x0000000402007986 */ /* 0x0011e2000c101d24 */
[----:B------:R-:W-:Y:S05]  /*61a0*/  BRA `(.L_x_3150) ;  /* 0x0000000000fc7947 */ /* 0x000fea0003800000 */
.L_x_3169:
[----:B------:R-:W-:-:S13]  /*61b0*/  ISETP.NE.AND P0, PT, R0, 0xf, PT ;  /* 0x0000000f0000780c */ /* 0x000fda0003f05270 */
[----:B------:R-:W-:Y:S05]  /*61c0*/  @!P0 BRA `(.L_x_3171) ;  /* 0x0000000000e88947 */ /* 0x000fea0003800000 */
[----:B------:R-:W-:-:S13]  /*61d0*/  ISETP.NE.AND P0, PT, R0, 0x17, PT ;  /* 0x000000170000780c */ /* 0x000fda0003f05270 */
[----:B------:R-:W-:Y:S05]  /*61e0*/  @!P0 BRA `(.L_x_3172) ;  /* 0x0000000000908947 */ /* 0x000fea0003800000 */
[----:B------:R-:W-:-:S13]  /*61f0*/  ISETP.NE.AND P0, PT, R0, 0x18, PT ;  /* 0x000000180000780c */ /* 0x000fda0003f05270 */
[----:B------:R-:W-:Y:S05]  /*6200*/  @!P0 BRA `(.L_x_3173) ;  /* 0x0000000000448947 */ /* 0x000fea0003800000 */
.L_x_3149:
        /* <DEDUP_REMOVED lines=16> */
.L_x_3174:
[----:B------:R-:W-:Y:S05]  /*6310*/  BRA `(.L_x_3150) ;  /* 0x0000000000a07947 */ /* 0x000fea0003800000 */
.L_x_3173:
        /* <DEDUP_REMOVED lines=13> */
.L_x_3176:
[----:B------:R-:W-:Y:S05]  /*63f0*/  BSYNC.RECONVERGENT B0 ;  /* 0x0000000000007941 */ /* 0x000fea0003800200 */
.L_x_3175:
[----:B------:R-:W-:-:S05]  /*6400*/  LOP3.LUT R5, R0, 0x80, R5, 0xf8, !PT ;  /* 0x0000008000057812 */ /* 0x000fca00078ef805 */
[----:B------:R3:W-:Y:S01]  /*6410*/  STG.E.U8 desc[UR36][R2.64], R5 ;  /* 0x0000000502007986 */ /* 0x0007e2000c101124 */
[----:B------:R-:W-:Y:S05]  /*6420*/  BRA `(.L_x_3150) ;  /* 0x00000000005c7947 */ /* 0x000fea0003800000 */
.L_x_3172:
        /* <DEDUP_REMOVED lines=12> */
.L_x_3178:
[----:B------:R-:W-:Y:S01]  /*64f0*/  IMAD.MOV.U32 R0, RZ, RZ, 0x7f ;  /* 0x0000007fff007424 */ /* 0x000fe200078e00ff */
[----:B------:R-:W-:-:S04]  /*6500*/  ISETP.GT.U32.AND P0, PT, R4, 0x7f800000, PT ;  /* 0x7f8000000400780c */ /* 0x000fc80003f04070 */
[----:B------:R-:W-:-:S09]  /*6510*/  SEL R0, R0, 0x7c, P0 ;  /* 0x0000007c00007807 */ /* 0x000fd20000000000 */
.L_x_3179:
[----:B------:R-:W-:Y:S05]  /*6520*/  BSYNC.RECONVERGENT B0 ;  /* 0x0000000000007941 */ /* 0x000fea0003800200 */
.L_x_3177:
[----:B------:R-:W-:-:S04]  /*6530*/  SHF.R.U32.HI R5, RZ, 0x18, R5 ;  /* 0x00000018ff057819 */ /* 0x000fc80000011605 */
[----:B------:R-:W-:-:S05]  /*6540*/  LOP3.LUT R5, R0, 0x80, R5, 0xf8, !PT ;  /* 0x0000008000057812 */ /* 0x000fca00078ef805 */
[----:B------:R2:W-:Y:S01]  /*6550*/  STG.E.U8 desc[UR36][R2.64], R5 ;  /* 0x0000000502007986 */ /* 0x0005e2000c101124 */
[----:B------:R-:W-:Y:S05]  /*6560*/  BRA `(.L_x_3150) ;  /* 0x00000000000c7947 */ /* 0x000fea0003800000 */
.L_x_3171:
[----:B------:R-:W-:-:S05]  /*6570*/  HADD2.F32 R0, -RZ, R25.H0_H0 ;  /* 0x20000019ff007230 */ /* 0x000fca0000004100 */
[----:B------:R-:W-:-:S05]  /*6580*/  F2FP.BF16.F32.PACK_AB R0, RZ, R0 ;  /* 0x00000000ff00723e */ /* 0x000fca00000010ff */
[----:B------:R4:W-:Y:S02]  /*6590*/  STG.E.U16 desc[UR36][R2.64], R0 ;  /* 0x0000000002007986 */ /* 0x0009e4000c101524 */
.L_x_3150:
[----:B------:R-:W-:-:S05]  /*65a0*/  VIADD R19, R19, 0x80 ;  /* 0x0000008013137836 */ /* 0x000fca0000000000 */
[----:B------:R-:W-:-:S13]  /*65b0*/  ISETP.GE.AND P0, PT, R19, R17, PT ;  /* 0x000000111300720c */ /* 0x000fda0003f06270 */
        /* <DEDUP_REMOVED lines=19> */
[----:B------:R-:W-:-:S04]  /*66f0*/  HADD2.F32 R24, -RZ, R24.H0_H0 ;  /* 0x20000018ff187230 */ /* 0x000fc80000004100 */
[----:B------:R-:W0:Y:S02]  /*6700*/  F2I.FTZ.TRUNC.NTZ R5, R24 ;  /* 0x0000001800057305 */ /* 0x000e24000021f100 */
[----:B0-----:R3:W-:Y:S01]  /*6710*/  STG.E.U8 desc[UR36][R2.64], R5 ;  /* 0x0000000502007986 */ /* 0x0017e2000c101124 */
[----:B------:R-:W-:Y:S05]  /*6720*/  BRA `(.L_x_3185) ;  /* 0x0000000c007c7947 */ /* 0x000fea0003800000 */
.L_x_3183:
[----:B------:R-:W-:-:S06]  /*6730*/  HADD2.F32 R5, -RZ, R24.H0_H0 ;  /* 0x20000018ff057230 */ /* 0x000fcc0000004100 */
[----:B------:R-:W0:Y:S02]  /*6740*/  F2I.S64.TRUNC R4, R5 ;  /* 0x0000000500047311 */ /* 0x000e24000020d900 */
[----:B0-----:R4:W-:Y:S01]  /*6750*/  STG.E.U8 desc[UR36][R2.64], R4 ;  /* 0x0000000402007986 */ /* 0x0019e2000c101124 */
[----:B------:R-:W-:Y:S05]  /*6760*/  BRA `(.L_x_3185) ;  /* 0x0000000c006c7947 */ /* 0x000fea0003800000 */
.L_x_3182:
        /* <DEDUP_REMOVED lines=10> */
.L_x_3187:
[----:B------:R-:W-:-:S04]  /*6810*/  HADD2.F32 R24, -RZ, R24.H0_H0 ;  /* 0x20000018ff187230 */ /* 0x000fc80000004100 */
[----:B------:R-:W0:Y:S02]  /*6820*/  F2I.FTZ.TRUNC.NTZ R5, R24 ;  /* 0x0000001800057305 */ /* 0x000e24000021f100 */
[----:B0-----:R2:W-:Y:S01]  /*6830*/  STG.E desc[UR36][R2.64], R5 ;  /* 0x0000000502007986 */ /* 0x0015e2000c101924 */
[----:B------:R-:W-:Y:S05]  /*6840*/  BRA `(.L_x_3185) ;  /* 0x0000000c00347947 */ /* 0x000fea0003800000 */
.L_x_3186:
[----:B------:R-:W-:-:S04]  /*6850*/  HADD2.F32 R24, -RZ, R24.H0_H0 ;  /* 0x20000018ff187230 */ /* 0x000fc80000004100 */
[----:B------:R-:W0:Y:S02]  /*6860*/  F2I.FTZ.TRUNC.NTZ R5, R24 ;  /* 0x0000001800057305 */ /* 0x000e24000021f100 */
[----:B0-----:R0:W-:Y:S01]  /*6870*/  STG.E.U16 desc[UR36][R2.64], R5 ;  /* 0x0000000502007986 */ /* 0x0011e2000c101524 */
[----:B------:R-:W-:Y:S05]  /*6880*/  BRA `(.L_x_3185) ;  /* 0x0000000c00247947 */ /* 0x000fea0003800000 */
.L_x_3181:
        /* <DEDUP_REMOVED lines=9> */
.L_x_3189:
[----:B------:R0:W-:Y:S01]  /*6920*/  STG.E.U16 desc[UR36][R2.64], R24 ;  /* 0x0000001802007986 */ /* 0x0001e2000c101524 */
[----:B------:R-:W-:Y:S05]  /*6930*/  BRA `(.L_x_3185) ;  /* 0x0000000800f87947 */ /* 0x000fea0003800000 */
.L_x_3188:
        /* <DEDUP_REMOVED lines=10> */
.L_x_3191:
[----:B------:R-:W-:-:S05]  /*69e0*/  HADD2.F32 R0, -RZ, R24.H0_H0 ;  /* 0x20000018ff007230 */ /* 0x000fca0000004100 */
[----:B------:R-:W-:-:S04]  /*69f0*/  F2FP.F16.F32.PACK_AB R0, RZ, R0 ;  /* 0x00000000ff00723e */ /* 0x000fc800000000ff */
[----:B------:R-:W-:-:S05]  /*6a00*/  PRMT R0, R0, 0x5410, RZ ;  /* 0x0000541000007816 */ /* 0x000fca00000000ff */
[----:B------:R0:W-:Y:S01]  /*6a10*/  STG.E desc[UR36][R2.64], R0 ;  /* 0x0000000002007986 */ /* 0x0001e2000c101924 */
[----:B------:R-:W-:Y:S05]  /*6a20*/  BRA `(.L_x_3185) ;  /* 0x0000000800bc7947 */ /* 0x000fea0003800000 */
.L_x_3190:
[----:B------:R-:W-:-:S05]  /*6a30*/  HADD2.F32 R4, -RZ, R24.H0_H0 ;  /* 0x20000018ff047230 */ /* 0x000fca0000004100 */
[----:B------:R-:W-:-:S06]  /*6a40*/  FMUL.FTZ R4, R4, 1 ;  /* 0x3f80000004047820 */ /* 0x000fcc0000410000 */
[----:B------:R-:W0:Y:S02]  /*6a50*/  F2F.F64.F32 R4, R4 ;  /* 0x0000000400047310 */ /* 0x000e240000201800 */
[----:B0-----:R0:W-:Y:S01]  /*6a60*/  STG.E.64 desc[UR36][R2.64], R4 ;  /* 0x0000000402007986 */ /* 0x0011e2000c101b24 */
[----:B------:R-:W-:Y:S05]  /*6a70*/  BRA `(.L_x_3185) ;  /* 0x0000000800a87947 */ /* 0x000fea0003800000 */
.L_x_3180:
        /* <DEDUP_REMOVED lines=14> */
.L_x_3195:
        /* <DEDUP_REMOVED lines=18> */
.L_x_3198:
[----:B------:R-:W-:-:S04]  /*6c80*/  SHF.R.U32.HI R5, RZ, 0x18, R5 ;  /* 0x00000018ff057819 */ /* 0x000fc80000011605 */
[----:B------:R-:W-:-:S07]  /*6c90*/  LOP3.LUT R0, R0, 0x80, R5, 0xf8, !PT ;  /* 0x0000008000007812 */ /* 0x000fce00078ef805 */
.L_x_3197:
[----:B------:R-:W-:Y:S05]  /*6ca0*/  BSYNC.RECONVERGENT B0 ;  /* 0x0000000000007941 */ /* 0x000fea0003800200 */
.L_x_3196:
[----:B------:R0:W-:Y:S01]  /*6cb0*/  STG.E.U8 desc[UR36][R2.64], R0 ;  /* 0x0000000002007986 */ /* 0x0001e2000c101124 */
[----:B------:R-:W-:Y:S05]  /*6cc0*/  BRA `(.L_x_3185) ;  /* 0x0000000800147947 */ /* 0x000fea0003800000 */
.L_x_3194:
        /* <DEDUP_REMOVED lines=18> */
.L_x_3201:
[----:B------:R-:W-:-:S04]  /*6df0*/  SHF.R.U32.HI R5, RZ, 0x18, R5 ;  /* 0x00000018ff057819 */ /* 0x000fc80000011605 */
[----:B------:R-:W-:-:S07]  /*6e00*/  LOP3.LUT R0, R0, 0x80, R5, 0xf8, !PT ;  /* 0x0000008000007812 */ /* 0x000fce00078ef805 */
.L_x_3200:
[----:B------:R-:W-:Y:S05]  /*6e10*/  BSYNC.RECONVERGENT B0 ;  /* 0x0000000000007941 */ /* 0x000fea0003800200 */
.L_x_3199:
[----:B------:R0:W-:Y:S01]  /*6e20*/  STG.E.U8 desc[UR36][R2.64], R0 ;  /* 0x0000000002007986 */ /* 0x0001e2000c101124 */
[----:B------:R-:W-:Y:S05]  /*6e30*/  BRA `(.L_x_3185) ;  /* 0x0000000400b87947 */ /* 0x000fea0003800000 */
.L_x_3193:
[----:B------:R-:W-:-:S13]  /*6e40*/  ISETP.NE.AND P0, PT, R0, 0x1c, PT ;  /* 0x0000001c0000780c */ /* 0x000fda0003f05270 */
[----:B------:R-:W-:Y:S05]  /*6e50*/  @!P0 BRA `(.L_x_3202) ;  /* 0x0000000000608947 */ /* 0x000fea0003800000 */
[----:B------:R-:W-:-:S13]  /*6e60*/  ISETP.NE.AND P0, PT, R0, 0x1d, PT ;  /* 0x0000001d0000780c */ /* 0x000fda0003f05270 */
[----:B------:R-:W-:Y:S05]  /*6e70*/  @!P0 BRA `(.L_x_3203) ;  /* 0x0000000000488947 */ /* 0x000fea0003800000 */
[----:B------:R-:W-:-:S13]  /*6e80*/  ISETP.NE.AND P0, PT, R0, 0x2c, PT ;  /* 0x0000002c0000780c */ /* 0x000fda0003f05270 */
[----:B------:R-:W-:Y:S05]  /*6e90*/  @P0 BRA `(.L_x_3184) ;  /* 0x0000000000bc0947 */ /* 0x000fea0003800000 */
        /* <DEDUP_REMOVED lines=16> */
.L_x_3203:
[----:B------:R-:W-:-:S06]  /*6fa0*/  HADD2.F32 R4, -RZ, R24.H0_H0 ;  /* 0x20000018ff047230 */ /* 0x000fcc0000004100 */
[----:B------:R-:W0:Y:S02]  /*6fb0*/  F2I.U64.TRUNC R4, R4 ;  /* 0x0000000400047311 */ /* 0x000e24000020d800 */
[----:B0-----:R0:W-:Y:S01]  /*6fc0*/  STG.E.64 desc[UR36][R2.64], R4 ;  /* 0x0000000402007986 */ /* 0x0011e2000c101b24 */
[----:B------:R-:W-:Y:S05]  /*6fd0*/  BRA `(.L_x_3185) ;  /* 0x0000000400507947 */ /* 0x000fea0003800000 */
.L_x_3202:
[----:B------:R-:W-:-:S04]  /*6fe0*/  HADD2.F32 R24, -RZ, R24.H0_H0 ;  /* 0x20000018ff187230 */ /* 0x000fc80000004100 */
[----:B------:R-:W0:Y:S02]  /*6ff0*/  F2I.FTZ.U32.TRUNC.NTZ R5, R24 ;  /* 0x0000001800057305 */ /* 0x000e24000021f000 */
[----:B0-----:R0:W-:Y:S01]  /*7000*/  STG.E desc[UR36][R2.64], R5 ;  /* 0x0000000502007986 */ /* 0x0011e2000c101924 */
[----:B------:R-:W-:Y:S05]  /*7010*/  BRA `(.L_x_3185) ;  /* 0x0000000400407947 */ /* 0x000fea0003800000 */
.L_x_3192:
        /* <DEDUP_REMOVED lines=11> */
.L_x_3205:
[----:B------:R-:W-:Y:S01]  /*70d0*/  HADD2.F32 R24, -RZ, R24.H0_H0 ;  /* 0x20000018ff187230 */ /* 0x000fe20000004100 */
[----:B------:R-:W-:-:S04]  /*70e0*/  CS2R R6, SRZ ;  /* 0x0000000000067805 */ /* 0x000fc8000001ff00 */
[----:B------:R-:W-:-:S06]  /*70f0*/  FMUL.FTZ R4, R24, 1 ;  /* 0x3f80000018047820 */ /* 0x000fcc0000410000 */
[----:B------:R-:W0:Y:S02]  /*7100*/  F2F.F64.F32 R4, R4 ;  /* 0x0000000400047310 */ /* 0x000e240000201800 */
[----:B0-----:R0:W-:Y:S01]  /*7110*/  STG.E.128 desc[UR36][R2.64], R4 ;  /* 0x0000000402007986 */ /* 0x0011e2000c101d24 */
[----:B------:R-:W-:Y:S05]  /*7120*/  BRA `(.L_x_3185) ;  /* 0x0000000000fc7947 */ /* 0x000fea0003800000 */
.L_x_3204:
[----:B------:R-:W-:-:S13]  /*7130*/  ISETP.NE.AND P0, PT, R0, 0xf, PT ;  /* 0x0000000f0000780c */ /* 0x000fda0003f05270 */
[----:B------:R-:W-:Y:S05]  /*7140*/  @!P0 BRA `(.L_x_3206) ;  /* 0x0000000000e88947 */ /* 0x000fea0003800000 */
[----:B------:R-:W-:-:S13]  /*7150*/  ISETP.NE.AND P0, PT, R0, 0x17, PT ;  /* 0x000000170000780c */ /* 0x000fda0003f05270 */
[----:B------:R-:W-:Y:S05]  /*7160*/  @!P0 BRA `(.L_x_3207) ;  /* 0x0000000000908947 */ /* 0x000fea0003800000 */
[----:B------:R-:W-:-:S13]  /*7170*/  ISETP.NE.AND P0, PT, R0, 0x18, PT ;  /* 0x000000180000780c */ /* 0x000fda0003f05270 */
[----:B------:R-:W-:Y:S05]  /*7180*/  @!P0 BRA `(.L_x_3208) ;  /* 0x0000000000448947 */ /* 0x000fea0003800000 */
.L_x_3184:
        /* <DEDUP_REMOVED lines=16> */
.L_x_3209:
[----:B------:R-:W-:Y:S05]  /*7290*/  BRA `(.L_x_3185) ;  /* 0x0000000000a07947 */ /* 0x000fea0003800000 */
.L_x_3208:
        /* <DEDUP_REMOVED lines=13> */
.L_x_3211:
[----:B------:R-:W-:Y:S05]  /*7370*/  BSYNC.RECONVERGENT B0 ;  /* 0x0000000000007941 */ /* 0x000fea0003800200 */
.L_x_3210:
[----:B------:R-:W-:-:S05]  /*7380*/  LOP3.LUT R5, R0, 0x80, R5, 0xf8, !PT ;  /* 0x0000008000057812 */ /* 0x000fca00078ef805 */
[----:B------:R0:W-:Y:S01]  /*7390*/  STG.E.U8 desc[UR36][R2.64], R5 ;  /* 0x0000000502007986 */ /* 0x0001e2000c101124 */
[----:B------:R-:W-:Y:S05]  /*73a0*/  BRA `(.L_x_3185) ;  /* 0x00000000005c7947 */ /* 0x000fea0003800000 */
.L_x_3207:
        /* <DEDUP_REMOVED lines=12> */
.L_x_3213:
[----:B------:R-:W-:Y:S01]  /*7470*/  IMAD.MOV.U32 R0, RZ, RZ, 0x7f ;  /* 0x0000007fff007424 */ /* 0x000fe200078e00ff */
[----:B------:R-:W-:-:S04]  /*7480*/  ISETP.GT.U32.AND P0, PT, R4, 0x7f800000, PT ;  /* 0x7f8000000400780c */ /* 0x000fc80003f04070 */
[----:B------:R-:W-:-:S09]  /*7490*/  SEL R0, R0, 0x7c, P0 ;  /* 0x0000007c00007807 */ /* 0x000fd20000000000 */
.L_x_3214:
[----:B------:R-:W-:Y:S05]  /*74a0*/  BSYNC.RECONVERGENT B0 ;  /* 0x0000000000007941 */ /* 0x000fea0003800200 */
.L_x_3212:
[----:B------:R-:W-:-:S04]  /*74b0*/  SHF.R.U32.HI R5, RZ, 0x18, R5 ;  /* 0x00000018ff057819 */ /* 0x000fc80000011605 */
[----:B------:R-:W-:-:S05]  /*74c0*/  LOP3.LUT R5, R0, 0x80, R5, 0xf8, !PT ;  /* 0x0000008000057812 */ /* 0x000fca00078ef805 */
[----:B------:R0:W-:Y:S01]  /*74d0*/  STG.E.U8 desc[UR36][R2.64], R5 ;  /* 0x0000000502007986 */ /* 0x0001e2000c101124 */
[----:B------:R-:W-:Y:S05]  /*74e0*/  BRA `(.L_x_3185) ;  /* 0x00000000000c7947 */ /* 0x000fea0003800000 */
.L_x_3206:
[----:B------:R-:W-:-:S05]  /*74f0*/  HADD2.F32 R0, -RZ, R24.H0_H0 ;  /* 0x20000018ff007230 */ /* 0x000fca0000004100 */
[----:B------:R-:W-:-:S05]  /*7500*/  F2FP.BF16.F32.PACK_AB R0, RZ, R0 ;  /* 0x00000000ff00723e */ /* 0x000fca00000010ff */
[----:B------:R0:W-:Y:S02]  /*7510*/  STG.E.U16 desc[UR36][R2.64], R0 ;  /* 0x0000000002007986 */ /* 0x0001e4000c101524 */
.L_x_3185:
[----:B------:R-:W-:-:S07]  /*7520*/  VIADD R19, R19, 0x80 ;  /* 0x0000008013137836 */ /* 0x000fce0000000000 */
.L_x_3144:
[----:B------:R-:W-:Y:S05]  /*7530*/  BSYNC.RECONVERGENT B6 ;  /* 0x0000000000067941 */ /* 0x000fea0003800200 */
.L_x_3143:
[----:B------:R-:W-:-:S13]  /*7540*/  ISETP.GE.AND P0, PT, R19, R17, PT ;  /* 0x000000111300720c */ /* 0x000fda0003f06270 */
[----:B------:R-:W-:Y:S05]  /*7550*/  @P0 EXIT ;  /* 0x000000000000094d */ /* 0x000fea0003800000 */
[----:B01234-:R-:W0:Y:S01]  /*7560*/  LDC.64 R2, c[0x0][0x398] ;  /* 0x0000e600ff027b82 */ /* 0x01fe220000000a00 */
        /* <DEDUP_REMOVED lines=18> */
[----:B0-----:R-:W-:Y:S01]  /*7690*/  STG.E.U8 desc[UR36][R2.64], R23 ;  /* 0x0000001702007986 */ /* 0x001fe2000c101124 */
[----:B------:R-:W-:Y:S05]  /*76a0*/  EXIT ;  /* 0x000000000000794d */ /* 0x000fea0003800000 */
.L_x_3218:
[----:B------:R-:W-:-:S06]  /*76b0*/  HADD2.F32 R5, -RZ, R23.H0_H0 ;  /* 0x20000017ff057230 */ /* 0x000fcc0000004100 */
[----:B------:R-:W0:Y:S02]  /*76c0*/  F2I.S64.TRUNC R4, R5 ;  /* 0x0000000500047311 */ /* 0x000e24000020d900 */
[----:B0-----:R-:W-:Y:S01]  /*76d0*/  STG.E.U8 desc[UR36][R2.64], R4 ;  /* 0x0000000402007986 */ /* 0x001fe2000c101124 */
[----:B------:R-:W-:Y:S05]  /*76e0*/  EXIT ;  /* 0x000000000000794d */ /* 0x000fea0003800000 */
.L_x_3217:
        /* <DEDUP_REMOVED lines=8> */
[----:B0-----:R-:W-:Y:S01]  /*7770*/  STG.E.64 desc[UR36][R2.64], R4 ;  /* 0x0000000402007986 */ /* 0x001fe2000c101b24 */
[----:B------:R-:W-:Y:S05]  /*7780*/  EXIT ;  /* 0x000000000000794d */ /* 0x000fea0003800000 */
.L_x_3221:
[----:B------:R-:W-:-:S06]  /*7790*/  HADD2.F32 R23, -RZ, R23.H0_H0 ;  /* 0x20000017ff177230 */ /* 0x000fcc0000004100 */
[----:B------:R-:W0:Y:S02]  /*77a0*/  F2I.FTZ.TRUNC.NTZ R23, R23 ;  /* 0x0000001700177305 */ /* 0x000e24000021f100 */
[----:B0-----:R-:W-:Y:S01]  /*77b0*/  STG.E desc[UR36][R2.64], R23 ;  /* 0x0000001702007986 */ /* 0x001fe2000c101924 */
[----:B------:R-:W-:Y:S05]  /*77c0*/  EXIT ;  /* 0x000000000000794d */ /* 0x000fea0003800000 */
.L_x_3220:
[----:B------:R-:W-:-:S06]  /*77d0*/  HADD2.F32 R23, -RZ, R23.H0_H0 ;  /* 0x20000017ff177230 */ /* 0x000fcc0000004100 */
[----:B------:R-:W0:Y:S02]  /*77e0*/  F2I.FTZ.TRUNC.NTZ R23, R23 ;  /* 0x0000001700177305 */ /* 0x000e24000021f100 */
[----:B0-----:R-:W-:Y:S01]  /*77f0*/  STG.E.U16 desc[UR36][R2.64], R23 ;  /* 0x0000001702007986 */ /* 0x001fe2000c101524 */
[----:B------:R-:W-:Y:S05]  /*7800*/  EXIT ;  /* 0x000000000000794d */ /* 0x000fea0003800000 */
.L_x_3216:
[----:B------:R-:W-:-:S13]  /*7810*/  ISETP.GT.AND P0, PT, R0, 0x6, PT ;  /* 0x000000060000780c */ /* 0x000fda0003f04270 */
[----:B------:R-:W-:Y:S05]  /*7820*/  @P0 BRA `(.L_x_3222) ;  /* 0x0000000000240947 */ /* 0x000fea0003800000 */
[----:B------:R-:W-:-:S13]  /*7830*/  ISETP.NE.AND P0, PT, R0, 0x5, PT ;  /* 0x000000050000780c */ /* 0x000fda0003f05270 */
[----:B------:R-:W-:Y:S05]  /*7840*/  @!P0 BRA `(.L_x_3223) ;  /* 0x0000000000148947 */ /* 0x000fea0003800000 */
[----:B------:R-:W-:-:S13]  /*7850*/  ISETP.NE.AND P0, PT, R0, 0x6, PT ;  /* 0x000000060000780c */ /* 0x000fda0003f05270 */
[----:B------:R-:W-:Y:S05]  /*7860*/  @P0 BRA `(.L_x_3219) ;  /* 0x0000000800280947 */ /* 0x000fea0003800000 */
[----:B------:R-:W-:-:S05]  /*7870*/  HADD2.F32 R23, -RZ, R23.H0_H0 ;  /* 0x20000017ff177230 */ /* 0x000fca0000004100 */
[----:B------:R-:W-:Y:S01]  /*7880*/  STG.E desc[UR36][R2.64], R23 ;  /* 0x0000001702007986 */ /* 0x000fe2000c101924 */
[----:B------:R-:W-:Y:S05]  /*7890*/  EXIT ;  /* 0x000000000000794d */ /* 0x000fea0003800000 */
.L_x_3223:
[----:B------:R-:W-:Y:S01]  /*78a0*/  STG.E.U16 desc[UR36][R2.64], R23 ;  /* 0x0000001702007986 */ /* 0x000fe2000c101524 */
[----:B------:R-:W-:Y:S05]  /*78b0*/  EXIT ;  /* 0x000000000000794d */ /* 0x000fea0003800000 */
.L_x_3222:
        /* <DEDUP_REMOVED lines=8> */
[----:B------:R-:W-:Y:S01]  /*7940*/  STG.E.64 desc[UR36][R2.64], R4 ;  /* 0x0000000402007986 */ /* 0x000fe2000c101b24 */
[----:B------:R-:W-:Y:S05]  /*7950*/  EXIT ;  /* 0x000000000000794d */ /* 0x000fea0003800000 */
.L_x_3225:
[----:B------:R-:W-:-:S05]  /*7960*/  HADD2.F32 R0, -RZ, R23.H0_H0 ;  /* 0x20000017ff007230 */ /* 0x000fca0000004100 */
[----:B------:R-:W-:-:S04]  /*7970*/  F2FP.F16.F32.PACK_AB R0, RZ, R0 ;  /* 0x00000000ff00723e */ /* 0x000fc800000000ff */
[----:B------:R-:W-:-:S05]  /*7980*/  PRMT R0, R0, 0x5410, RZ ;  /* 0x0000541000007816 */ /* 0x000fca00000000ff */
[----:B------:R-:W-:Y:S01]  /*7990*/  STG.E desc[UR36][R2.64], R0 ;  /* 0x0000000002007986 */ /* 0x000fe2000c101924 */
[----:B------:R-:W-:Y:S05]  /*79a0*/  EXIT ;  /* 0x000000000000794d */ /* 0x000fea0003800000 */
.L_x_3224:
[----:B------:R-:W-:-:S05]  /*79b0*/  HADD2.F32 R4, -RZ, R23.H0_H0 ;  /* 0x20000017ff047230 */ /* 0x000fca0000004100 */
[----:B------:R-:W-:-:S06]  /*79c0*/  FMUL.FTZ R4, R4, 1 ;  /* 0x3f80000004047820 */ /* 0x000fcc0000410000 */
[----:B------:R-:W0:Y:S02]  /*79d0*/  F2F.F64.F32 R4, R4 ;  /* 0x0000000400047310 */ /* 0x000e240000201800 */
[----:B0-----:R-:W-:Y:S01]  /*79e0*/  STG.E.64 desc[UR36][R2.64], R4 ;  /* 0x0000000402007986 */ /* 0x001fe2000c101b24 */
[----:B------:R-:W-:Y:S05]  /*79f0*/  EXIT ;  /* 0x000000000000794d */ /* 0x000fea0003800000 */
.L_x_3215:
        /* <DEDUP_REMOVED lines=12> */
[----:B0-----:R-:W-:Y:S01]  /*7ac0*/  STG.E.U16 desc[UR36][R2.64], R5 ;  /* 0x0000000502007986 */ /* 0x001fe2000c101524 */
[----:B------:R-:W-:Y:S05]  /*7ad0*/  EXIT ;  /* 0x000000000000794d */ /* 0x000fea0003800000 */
.L_x_3229:
        /* <DEDUP_REMOVED lines=18> */
.L_x_3232:
[----:B------:R-:W-:-:S04]  /*7c00*/  SHF.R.U32.HI R5, RZ, 0x18, R5 ;  /* 0x00000018ff057819 */ /* 0x000fc80000011605 */
[----:B------:R-:W-:-:S07]  /*7c10*/  LOP3.LUT R0, R0, 0x80, R5, 0xf8, !PT ;  /* 0x0000008000007812 */ /* 0x000fce00078ef805 */
.L_x_3231:
[----:B------:R-:W-:Y:S05]  /*7c20*/  BSYNC.RECONVERGENT B0 ;  /* 0x0000000000007941 */ /* 0x000fea0003800200 */
.L_x_3230:
[----:B------:R-:W-:Y:S01]  /*7c30*/  STG.E.U8 desc[UR36][R2.64], R0 ;  /* 0x0000000002007986 */ /* 0x000fe2000c101124 */
[----:B------:R-:W-:Y:S05]  /*7c40*/  EXIT ;  /* 0x000000000000794d */ /* 0x000fea0003800000 */
.L_x_3228:
        /* <DEDUP_REMOVED lines=18> */
.L_x_3235:
[----:B------:R-:W-:-:S04]  /*7d70*/  SHF.R.U32.HI R5, RZ, 0x18, R5 ;  /* 0x00000018ff057819 */ /* 0x000fc80000011605 */
[----:B------:R-:W-:-:S07]  /*7d80*/  LOP3.LUT R0, R0, 0x80, R5, 0xf8, !PT ;  /* 0x0000008000007812 */ /* 0x000fce00078ef805 */
.L_x_3234:
[----:B------:R-:W-:Y:S05]  /*7d90*/  BSYNC.RECONVERGENT B0 ;  /* 0x0000000000007941 */ /* 0x000fea0003800200 */
.L_x_3233:
[----:B------:R-:W-:Y:S01]  /*7da0*/  STG.E.U8 desc[UR36][R2.64], R0 ;  /* 0x0000000002007986 */ /* 0x000fe2000c101124 */
[----:B------:R-:W-:Y:S05]  /*7db0*/  EXIT ;  /* 0x000000000000794d */ /* 0x000fea0003800000 */
.L_x_3227:
        /* <DEDUP_REMOVED lines=22> */
.L_x_3237:
[----:B------:R-:W-:-:S06]  /*7f20*/  HADD2.F32 R4, -RZ, R23.H0_H0 ;  /* 0x20000017ff047230 */ /* 0x000fcc0000004100 */
[----:B------:R-:W0:Y:S02]  /*7f30*/  F2I.U64.TRUNC R4, R4 ;  /* 0x0000000400047311 */ /* 0x000e24000020d800 */
[----:B0-----:R-:W-:Y:S01]  /*7f40*/  STG.E.64 desc[UR36][R2.64], R4 ;  /* 0x0000000402007986 */ /* 0x001fe2000c101b24 */
[----:B------:R-:W-:Y:S05]  /*7f50*/  EXIT ;  /* 0x000000000000794d */ /* 0x000fea0003800000 */
.L_x_3236:
[----:B------:R-:W-:-:S06]  /*7f60*/  HADD2.F32 R23, -RZ, R23.H0_H0 ;  /* 0x20000017ff177230 */ /* 0x000fcc0000004100 */
[----:B------:R-:W0:Y:S02]  /*7f70*/  F2I.FTZ.U32.TRUNC.NTZ R23, R23 ;  /* 0x0000001700177305 */ /* 0x000e24000021f000 */
[----:B0-----:R-:W-:Y:S01]  /*7f80*/  STG.E desc[UR36][R2.64], R23 ;  /* 0x0000001702007986 */ /* 0x001fe2000c101924 */
[----:B------:R-:W-:Y:S05]  /*7f90*/  EXIT ;  /* 0x000000000000794d */ /* 0x000fea0003800000 */
.L_x_3226:
        /* <DEDUP_REMOVED lines=9> */
[----:B------:R-:W-:Y:S01]  /*8030*/  STG.E.U8 desc[UR36][R2.64], R5 ;  /* 0x0000000502007986 */ /* 0x000fe2000c101124 */
[----:B------:R-:W-:Y:S05]  /*8040*/  EXIT ;  /* 0x000000000000794d */ /* 0x000fea0003800000 */
.L_x_3239:
[----:B------:R-:W-:Y:S01]  /*8050*/  HADD2.F32 R23, -RZ, R23.H0_H0 ;  /* 0x20000017ff177230 */ /* 0x000fe20000004100 */
[----:B------:R-:W-:-:S04]  /*8060*/  CS2R R6, SRZ ;  /* 0x0000000000067805 */ /* 0x000fc8000001ff00 */
[----:B------:R-:W-:-:S06]  /*8070*/  FMUL.FTZ R4, R23, 1 ;  /* 0x3f80000017047820 */ /* 0x000fcc0000410000 */
[----:B------:R-:W0:Y:S02]  /*8080*/  F2F.F64.F32 R4, R4 ;  /* 0x0000000400047310 */ /* 0x000e240000201800 */
[----:B0-----:R-:W-:Y:S01]  /*8090*/  STG.E.128 desc[UR36][R2.64], R4 ;  /* 0x0000000402007986 */ /* 0x001fe2000c101d24 */
[----:B------:R-:W-:Y:S05]  /*80a0*/  EXIT ;  /* 0x000000000000794d */ /* 0x000fea0003800000 */
.L_x_3238:
[----:B------:R-:W-:-:S13]  /*80b0*/  ISETP.NE.AND P0, PT, R0, 0xf, PT ;  /* 0x0000000f0000780c */ /* 0x000fda0003f05270 */
[----:B------:R-:W-:Y:S05]  /*80c0*/  @!P0 BRA `(.L_x_3240) ;  /* 0x0000000000e88947 */ /* 0x000fea0003800000 */
[----:B------:R-:W-:-:S13]  /*80d0*/  ISETP.NE.AND P0, PT, R0, 0x17, PT ;  /* 0x000000170000780c */ /* 0x000fda0003f05270 */
[----:B------:R-:W-:Y:S05]  /*80e0*/  @!P0 BRA `(.L_x_3241) ;  /* 0x0000000000908947 */ /* 0x000fea0003800000 */
[----:B------:R-:W-:-:S13]  /*80f0*/  ISETP.NE.AND P0, PT, R0, 0x18, PT ;  /* 0x000000180000780c */ /* 0x000fda0003f05270 */
[----:B------:R-:W-:Y:S05]  /*8100*/  @!P0 BRA `(.L_x_3242) ;  /* 0x0000000000448947 */ /* 0x000fea0003800000 */
.L_x_3219:
[----:B------:R-:W-:Y:S01]  /*8110*/  MOV R0, 0x0 ;  /* 0x0000000000007802 */ /* 0x000fe20000000f00 */
[----:B------:R-:W0:Y:S01]  /*8120*/  LDCU.64 UR4, c[0x4][0x198] ;  /* 0x01003300ff0477ac */ /* 0x000e220008000a00 */
[----:B------:R-:W-:Y:S02]  /*8130*/  IMAD.MOV.U32 R8, RZ, RZ, 0x65 ;  /* 0x00000065ff087424 */ /* 0x000fe400078e00ff */
[----:B------:R1:W2:Y:S01]  /*8140*/  LDC.64 R2, c[0x4][R0] ;  /* 0x0100000000027b82 */ /* 0x0002a20000000a00 */
[----:B------:R-:W3:Y:S01]  /*8150*/  LDCU.64 UR6, c[0x4][0x1a0] ;  /* 0x01003400ff0677ac */ /* 0x000ee20008000a00 */
[----:B------:R-:W-:Y:S02]  /*8160*/  IMAD.MOV.U32 R12, RZ, RZ, 0x1 ;  /* 0x00000001ff0c7424 */ /* 0x000fe400078e00ff */
[----:B------:R-:W-:Y:S01]  /*8170*/  IMAD.MOV.U32 R13, RZ, RZ, RZ ;  /* 0x000000ffff0d7224 */ /* 0x000fe200078e00ff */
[----:B------:R-:W4:Y:S01]  /*8180*/  LDCU.64 UR8, c[0x4][0xa0] ;  /* 0x01001400ff0877ac */ /* 0x000f220008000a00 */
[----:B0-----:R-:W-:-:S02]  /*8190*/  IMAD.U32 R4, RZ, RZ, UR4 ;  /* 0x00000004ff047e24 */ /* 0x001fc4000f8e00ff */
[----:B------:R-:W-:Y:S02]  /*81a0*/  IMAD.U32 R5, RZ, RZ, UR5 ;  /* 0x00000005ff057e24 */ /* 0x000fe4000f8e00ff */
[----:B---3--:R-:W-:Y:S02]  /*81b0*/  IMAD.U32 R6, RZ, RZ, UR6 ;  /* 0x00000006ff067e24 */ /* 0x008fe4000f8e00ff */
[----:B------:R-:W-:Y:S02]  /*81c0*/  IMAD.U32 R7, RZ, RZ, UR7 ;  /* 0x00000007ff077e24 */ /* 0x000fe4000f8e00ff */
[----:B----4-:R-:W-:Y:S02]  /*81d0*/  IMAD.U32 R10, RZ, RZ, UR8 ;  /* 0x00000008ff0a7e24 */ /* 0x010fe4000f8e00ff */
[----:B-1----:R-:W-:-:S07]  /*81e0*/  IMAD.U32 R11, RZ, RZ, UR9 ;  /* 0x00000009ff0b7e24 */ /* 0x002fce000f8e00ff */
[----:B------:R-:W-:-:S07]  /*81f0*/  LEPC R20, `(.L_x_3243) ;  /* 0x000000001014794e */ /* 0x000fce0000000000 */
[----:B--2---:R-:W-:Y:S05]  /*8200*/  CALL.ABS.NOINC R2 ;  /* 0x0000000002007343 */ /* 0x004fea0003c00000 */
.L_x_3243:
[----:B------:R-:W-:Y:S05]  /*8210*/  EXIT ;  /* 0x000000000000794d */ /* 0x000fea0003800000 */
.L_x_3242:
        /* <DEDUP_REMOVED lines=13> */
.L_x_3245:
[----:B------:R-:W-:Y:S05]  /*82f0*/  BSYNC.RECONVERGENT B0 ;  /* 0x0000000000007941 */ /* 0x000fea0003800200 */
.L_x_3244:
[----:B------:R-:W-:-:S05]  /*8300*/  LOP3.LUT R5, R0, 0x80, R5, 0xf8, !PT ;  /* 0x0000008000057812 */ /* 0x000fca00078ef805 */
[----:B------:R-:W-:Y:S01]  /*8310*/  STG.E.U8 desc[UR36][R2.64], R5 ;  /* 0x0000000502007986 */ /* 0x000fe2000c101124 */
[----:B------:R-:W-:Y:S05]  /*8320*/  EXIT ;  /* 0x000000000000794d */ /* 0x000fea0003800000 */
.L_x_3241:
        /* <DEDUP_REMOVED lines=12> */
.L_x_3247:
[----:B------:R-:W-:Y:S01]  /*83f0*/  IMAD.MOV.U32 R0, RZ, RZ, 0x7f ;  /* 0x0000007fff007424 */ /* 0x000fe200078e00ff */
[----:B------:R-:W-:-:S04]  /*8400*/  ISETP.GT.U32.AND P0, PT, R4, 0x7f800000, PT ;  /* 0x7f8000000400780c */ /* 0x000fc80003f04070 */
[----:B------:R-:W-:-:S09]  /*8410*/  SEL R0, R0, 0x7c, P0 ;  /* 0x0000007c00007807 */ /* 0x000fd20000000000 */
.L_x_3248:
[----:B------:R-:W-:Y:S05]  /*8420*/  BSYNC.RECONVERGENT B0 ;  /* 0x0000000000007941 */ /* 0x000fea0003800200 */
.L_x_3246:
[----:B------:R-:W-:-:S04]  /*8430*/  SHF.R.U32.HI R5, RZ, 0x18, R5 ;  /* 0x00000018ff057819 */ /* 0x000fc80000011605 */
[----:B------:R-:W-:-:S05]  /*8440*/  LOP3.LUT R5, R0, 0x80, R5, 0xf8, !PT ;  /* 0x0000008000057812 */ /* 0x000fca00078ef805 */
[----:B------:R-:W-:Y:S01]  /*8450*/  STG.E.U8 desc[UR36][R2.64], R5 ;  /* 0x0000000502007986 */ /* 0x000fe2000c101124 */
[----:B------:R-:W-:Y:S05]  /*8460*/  EXIT ;  /* 0x000000000000794d */ /* 0x000fea0003800000 */
.L_x_3240:
[----:B------:R-:W-:-:S05]  /*8470*/  HADD2.F32 R0, -RZ, R23.H0_H0 ;  /* 0x20000017ff007230 */ /* 0x000fca0000004100 */
[----:B------:R-:W-:-:S05]  /*8480*/  F2FP.BF16.F32.PACK_AB R0, RZ, R0 ;  /* 0x00000000ff00723e */ /* 0x000fca00000010ff */
[----:B------:R-:W-:Y:S01]  /*8490*/  STG.E.U16 desc[UR36][R2.64], R0 ;  /* 0x0000000002007986 */ /* 0x000fe2000c101524 */
[----:B------:R-:W-:Y:S05]  /*84a0*/  EXIT ;  /* 0x000000000000794d */ /* 0x000fea0003800000 */
.L_x_3249:
        /* <DEDUP_REMOVED lines=13> */
.L_x_68448:


//--------------------- .text._ZN2at6native18elementwise_kernelILi128ELi4EZNS0_22gpu_kernel_impl_nocastIZNS0_50_GLOBAL__N__2680c7bb_12_PowKernel_cu_7dd49032_300329pow_tensor_scalar_kernel_implIN3c104HalfES6_EEvRNS_18TensorIteratorBaseET0_EUlS6_E2_EEvS8_RKT_EUliE_EEviT1_ --------------------------
	.section	.text._ZN2at6native18elementwise_kernelILi128ELi4EZNS0_22gpu_kernel_impl_nocastIZNS0_50_GLOBAL__N__2680c7bb_12_PowKernel_cu_7dd49032_300329pow_tensor_scalar_kernel_implIN3c104HalfES6_EEvRNS_18TensorIteratorBaseET0_EUlS6_E2_EEvS8_RKT_EUliE_EEviT1_,"ax",@progbits
	.align	128
        .global         _ZN2at6native18elementwise_kernelILi128ELi4EZNS0_22gpu_kernel_impl_nocastIZNS0_50_GLOBAL__N__2680c7bb_12_PowKernel_cu_7dd49032_300329pow_tensor_scalar_kernel_implIN3c104HalfES6_EEvRNS_18TensorIteratorBaseET0_EUlS6_E2_EEvS8_RKT_EUliE_EEviT1_
        .type           _ZN2at6native18elementwise_kernelILi128ELi4EZNS0_22gpu_kernel_impl_nocastIZNS0_50_GLOBAL__N__2680c7bb_12_PowKernel_cu_7dd49032_300329pow_tensor_scalar_kernel_implIN3c104HalfES6_EEvRNS_18TensorIteratorBaseET0_EUlS6_E2_EEvS8_RKT_EUliE_EEviT1_,@function
        .size           _ZN2at6native18elementwise_kernelILi128ELi4EZNS0_22gpu_kernel_impl_nocastIZNS0_50_GLOBAL__N__2680c7bb_12_PowKernel_cu_7dd49032_300329pow_tensor_scalar_kernel_implIN3c104HalfES6_EEvRNS_18TensorIteratorBaseET0_EUlS6_E2_EEvS8_RKT_EUliE_EEviT1_,(.L_x_68449 - _ZN2at6native18elementwise_kernelILi128ELi4EZNS0_22gpu_kernel_impl_nocastIZNS0_50_GLOBAL__N__2680c7bb_12_PowKernel_cu_7dd49032_300329pow_tensor_scalar_kernel_implIN3c104HalfES6_EEvRNS_18TensorIteratorBaseET0_EUlS6_E2_EEvS8_RKT_EUliE_EEviT1_)
        .other          _ZN2at6native18elementwise_kernelILi128ELi4EZNS0_22gpu_kernel_impl_nocastIZNS0_50_GLOBAL__N__2680c7bb_12_PowKernel_cu_7dd49032_300329pow_tensor_scalar_kernel_implIN3c104HalfES6_EEvRNS_18TensorIteratorBaseET0_EUlS6_E2_EEvS8_RKT_EUliE_EEviT1_,@"STO_CUDA_ENTRY STV_DEFAULT"
_ZN2at6native18elementwise_kernelILi128ELi4EZNS0_22gpu_kernel_impl_nocastIZNS0_50_GLOBAL__N__2680c7bb_12_PowKernel_cu_7dd49032_300329pow_tensor_scalar_kernel_implIN3c104HalfES6_EEvRNS_18TensorIteratorBaseET0_EUlS6_E2_EEvS8_RKT_EUliE_EEviT1_:
.text._ZN2at6native18elementwise_kernelILi128ELi4EZNS0_22gpu_kernel_impl_nocastIZNS0_50_GLOBAL__N__2680c7bb_12_PowKernel_cu_7dd49032_300329pow_tensor_scalar_kernel_implIN3c104HalfES6_EEvRNS_18TensorIteratorBaseET0_EUlS6_E2_EEvS8_RKT_EUliE_EEviT1_:
        /* <DEDUP_REMOVED lines=14> */
[----:B------:R-:W0:Y:S08]  /*00e0*/  LDC.64 R4, c[0x0][0x588] ;  /* 0x00016200ff047b82 */ /* 0x000e300000000a00 */
[----:B------:R-:W1:Y:S01]  /*00f0*/  LDC.U16 R2, c[0x0][0x590] ;  /* 0x00016400ff027b82 */ /* 0x000e620000000400 */
[----:B0-----:R-:W2:Y:S01]  /*0100*/  LDG.E.U16 R4, desc[UR6][R4.64] ;  /* 0x0000000604047981 */ /* 0x001ea2000c1e1500 */
[----:B------:R-:W-:-:S04]  /*0110*/  IADD3 R3, PT, PT, R3, 0x80, RZ ;  /* 0x0000008003037810 */ /* 0x000fc80007ffe0ff */
[----:B------:R-:W-:Y:S01]  /*0120*/  ISETP.GE.AND P0, PT, R3, UR4, PT ;  /* 0x0000000403007c0c */ /* 0x000fe2000bf06270 */
[----:B-1----:R-:W-:-:S12]  /*0130*/  HADD2.F32 R2, -RZ, R2.H0_H0 ;  /* 0x20000002ff027230 */ /* 0x002fd80000004100 */
[----:B------:R-:W-:Y:S05]  /*0140*/  @P0 BREAK.RELIABLE B1 ;  /* 0x0000000000010942 */ /* 0x000fea0003800100 */
[----:B--2---:R-:W-:-:S04]  /*0150*/  HADD2.F32 R0, -RZ, R4.H0_H0 ;  /* 0x20000004ff007230 */ /* 0x004fc80000004100 */
[----:B------:R-:W0:Y:S02]  /*0160*/  MUFU.LG2 R7, R0 ;  /* 0x0000000000077308 */ /* 0x000e240000000c00 */
[----:B0-----:R-:W-:Y:S02]  /*0170*/  FMUL.FTZ R2, R2, R7 ;  /* 0x0000000702027220 */ /* 0x001fe40000410000 */
[----:B------:R-:W0:Y:S04]  /*0180*/  LDC.64 R6, c[0x0][0x580] ;  /* 0x00016000ff067b82 */ /* 0x000e280000000a00 */
[----:B------:R-:W1:Y:S02]  /*0190*/  MUFU.EX2 R2, R2 ;  /* 0x0000000200027308 */ /* 0x000e640000000800 */
[----:B-1----:R-:W-:-:S05]  /*01a0*/  F2FP.F16.F32.PACK_AB R5, RZ, R2 ;  /* 0x00000002ff05723e */ /* 0x002fca00000000ff */
[----:B0-----:R0:W-:Y:S01]  /*01b0*/  STG.E.U16 desc[UR6][R6.64], R5 ;  /* 0x0000000506007986 */ /* 0x0011e2000c101506 */
[----:B------:R-:W-:Y:S05]  /*01c0*/  @P0 BRA `(.L_x_3254) ;  /* 0x0000000000700947 */ /* 0x000fea0003800000 */
[----:B0-----:R-:W0:Y:S08]  /*01d0*/  LDC.64 R4, c[0x0][0x588] ;  /* 0x00016200ff047b82 */ /* 0x001e300000000a00 */
[----:B------:R-:W1:Y:S01]  /*01e0*/  LDC.U16 R2, c[0x0][0x590] ;  /* 0x00016400ff027b82 */ /* 0x000e620000000400 */
[----:B0-----:R-:W2:Y:S01]  /*01f0*/  LDG.E.U16 R4, desc[UR6][R4.64] ;  /* 0x0000000604047981 */ /* 0x001ea2000c1e1500 */
[----:B------:R-:W-:Y:S01]  /*0200*/  IADD3 R3, PT, PT, R3, 0x80, RZ ;  /* 0x0000008003037810 */ /* 0x000fe20007ffe0ff */
[----:B-1----:R-:W-:-:S02]  /*0210*/  HADD2.F32 R7, -RZ, R2.H0_H0 ;  /* 0x20000002ff077230 */ /* 0x002fc40000004100 */
[----:B--2---:R-:W-:-:S06]  /*0220*/  HADD2.F32 R0, -RZ, R4.H0_H0 ;  /* 0x20000004ff007230 */ /* 0x004fcc0000004100 */
[----:B------:R-:W0:Y:S02]  /*0230*/  MUFU.LG2 R0, R0 ;  /* 0x0000000000007308 */ /* 0x000e240000000c00 */
[----:B0-----:R-:W-:Y:S02]  /*0240*/  FMUL.FTZ R2, R7, R0 ;  /* 0x0000000007027220 */ /* 0x001fe40000410000 */
[----:B------:R-:W0:Y:S04]  /*0250*/  LDC.64 R6, c[0x0][0x580] ;  /* 0x00016000ff067b82 */ /* 0x000e280000000a00 */
[----:B------:R-:W1:Y:S02]  /*0260*/  MUFU.EX2 R2, R2 ;  /* 0x0000000200027308 */ /* 0x000e640000000800 */
[----:B-1----:R-:W-:-:S05]  /*0270*/  F2FP.F16.F32.PACK_AB R5, RZ, R2 ;  /* 0x00000002ff05723e */ /* 0x002fca00000000ff */
[----:B0-----:R0:W-:Y:S02]  /*0280*/  STG.E.U16 desc[UR6][R6.64], R5 ;  /* 0x0000000506007986 */ /* 0x0011e4000c101506 */
.L_x_3253:
[----:B------:R-:W-:-:S13]  /*0290*/  ISETP.GE.AND P0, PT, R3, UR4, PT ;  /* 0x0000000403007c0c */ /* 0x000fda000bf06270 */
[----:B------:R-:W-:Y:S05]  /*02a0*/  @P0 BREAK.RELIABLE B1 ;  /* 0x0000000000010942 */ /* 0x000fea0003800100 */
[----:B------:R-:W-:Y:S05]  /*02b0*/  @P0 BRA `(.L_x_3254) ;  /* 0x0000000000340947 */ /* 0x000fea0003800000 */
[----:B------:R-:W-:Y:S05]  /*02c0*/  BSYNC.RELIABLE B1 ;  /* 0x0000000000017941 */ /* 0x000fea0003800100 */
.L_x_3252:
        /* <DEDUP_REMOVED lines=12> */
.L_x_3254:
[----:B------:R-:W-:Y:S05]  /*0390*/  BSYNC.RECONVERGENT B0 ;  /* 0x0000000000007941 */ /* 0x000fea0003800200 */
.L_x_3251:
[----:B------:R-:W-:Y:S05]  /*03a0*/  WARPSYNC.ALL ;  /* 0x0000000000007948 */ /* 0x000fea0003800000 */
[----:B------:R-:W-:-:S13]  /*03b0*/  ISETP.GE.AND P0, PT, R3, UR4, PT ;  /* 0x0000000403007c0c */ /* 0x000fda000bf06270 */
[----:B------:R-:W-:Y:S05]  /*03c0*/  @P0 EXIT ;  /* 0x000000000000094d */ /* 0x000fea0003800000 */
[----:B------:R-:W2:Y:S08]  /*03d0*/  LDC.64 R2, c[0x0][0x588] ;  /* 0x00016200ff027b82 */ /* 0x000eb00000000a00 */
[----:B------:R-:W0:Y:S01]  /*03e0*/  LDC.U16 R4, c[0x0][0x590] ;  /* 0x00016400ff047b82 */ /* 0x000e220000000400 */
[----:B--2---:R-:W2:Y:S01]  /*03f0*/  LDG.E.U16 R2, desc[UR6][R2.64] ;  /* 0x0000000602027981 */ /* 0x004ea2000c1e1500 */
[----:B01----:R-:W-:-:S02]  /*0400*/  HADD2.F32 R5, -RZ, R4.H0_H0 ;  /* 0x20000004ff057230 */ /* 0x003fc40000004100 */
[----:B--2---:R-:W-:-:S06]  /*0410*/  HADD2.F32 R0, -RZ, R2.H0_H0 ;  /* 0x20000002ff007230 */ /* 0x004fcc0000004100 */
[----:B------:R-:W0:Y:S02]  /*0420*/  MUFU.LG2 R0, R0 ;  /* 0x0000000000007308 */ /* 0x000e240000000c00 */
[----:B0-----:R-:W-:Y:S02]  /*0430*/  FMUL.FTZ R6, R5, R0 ;  /* 0x0000000005067220 */ /* 0x001fe40000410000 */
[----:B------:R-:W0:Y:S04]  /*0440*/  LDC.64 R4, c[0x0][0x580] ;  /* 0x00016000ff047b82 */ /* 0x000e280000000a00 */
[----:B------:R-:W1:Y:S02]  /*0450*/  MUFU.EX2 R6, R6 ;  /* 0x0000000600067308 */ /* 0x000e640000000800 */
[----:B-1----:R-:W-:-:S05]  /*0460*/  F2FP.F16.F32.PACK_AB R3, RZ, R6 ;  /* 0x00000006ff03723e */ /* 0x002fca00000000ff */
[----:B0-----:R-:W-:Y:S01]  /*0470*/  STG.E.U16 desc[UR6][R4.64], R3 ;  /* 0x0000000304007986 */ /* 0x001fe2000c101506 */
[----:B------:R-:W-:Y:S05]  /*0480*/  EXIT ;  /* 0x000000000000794d */ /* 0x000fea0003800000 */
.L_x_3250:
        /* <DEDUP_REMOVED lines=306> */
.L_x_3258:
[----:B------:R-:W0:Y:S02]  /*17b0*/  LDCU.128 UR8, c[0x0][0x580] ;  /* 0x0000b000ff0877ac */ /* 0x000e240008000c00 */
[----:B0-----:R-:W-:Y:S02]  /*17c0*/  IADD3 R6, P0, PT, R4, UR10, RZ ;  /* 0x0000000a04067c10 */ /* 0x001fe4000ff1e0ff */
[----:B------:R-:W0:Y:S02]  /*17d0*/  LDC.U16 R4, c[0x0][0x590] ;  /* 0x00016400ff047b82 */ /* 0x000e240000000400 */
[----:B------:R-:W-:-:S05]  /*17e0*/  IADD3.X R7, PT, PT, RZ, UR11, RZ, P0, !PT ;  /* 0x0000000bff077c10 */ /* 0x000fca00087fe4ff */
[----:B------:R-:W2:Y:S01]  /*17f0*/  LDG.E.U16 R6, desc[UR6][R6.64] ;  /* 0x0000000606067981 */ /* 0x000ea2000c1e1500 */
[----:B------:R-:W-:Y:S01]  /*1800*/  IADD3 R3, PT, PT, R3, 0x80, RZ ;  /* 0x0000008003037810 */ /* 0x000fe20007ffe0ff */
[----:B0-----:R-:W-:Y:S01]  /*1810*/  HADD2.F32 R9, -RZ, R4.H0_H0 ;  /* 0x20000004ff097230 */ /* 0x001fe20000004100 */
[----:B------:R-:W-:-:S04]  /*1820*/  IADD3 R4, P0, PT, R5, UR8, RZ ;  /* 0x0000000805047c10 */ /* 0x000fc8000ff1e0ff */
[----:B------:R-:W-:Y:S02]  /*1830*/  IADD3.X R5, PT, PT, RZ, UR9, RZ, P0, !PT ;  /* 0x00000009ff057c10 */ /* 0x000fe400087fe4ff */
[----:B------:R-:W-:-:S13]  /*1840*/  ISETP.GE.AND P0, PT, R3, UR4, PT ;  /* 0x0000000403007c0c */ /* 0x000fda000bf06270 */
[----:B------:R-:W-:Y:S05]  /*1850*/  @P0 BREAK.RELIABLE B1 ;  /* 0x0000000000010942 */ /* 0x000fea0003800100 */
[----:B--2---:R-:W-:-:S06]  /*1860*/  HADD2.F32 R8, -RZ, R6.H0_H0 ;  /* 0x20000006ff087230 */ /* 0x004fcc0000004100 */
[----:B------:R-:W0:Y:S02]  /*1870*/  MUFU.LG2 R8, R8 ;  /* 0x0000000800087308 */ /* 0x000e240000000c00 */
[----:B0-----:R-:W-:-:S06]  /*1880*/  FMUL.FTZ R9, R9, R8 ;  /* 0x0000000809097220 */ /* 0x001fcc0000410000 */
[----:B------:R-:W0:Y:S02]  /*1890*/  MUFU.EX2 R9, R9 ;  /* 0x0000000900097308 */ /* 0x000e240000000800 */
[----:B0-----:R-:W-:-:S05]  /*18a0*/  F2FP.F16.F32.PACK_AB R7, RZ, R9 ;  /* 0x00000009ff07723e */ /* 0x001fca00000000ff */
[----:B------:R0:W-:Y:S01]  /*18b0*/  STG.E.U16 desc[UR6][R4.64], R7 ;  /* 0x0000000704007986 */ /* 0x0001e2000c101506 */
[----:B------:R-:W-:Y:S05]  /*18c0*/  @P0 BRA `(.L_x_3259) ;  /* 0x0000002400d80947 */ /* 0x000fea0003800000 */
[----:B------:R-:W1:Y:S01]  /*18d0*/  LDCU.64 UR8, c[0x0][0x390] ;  /* 0x00007200ff0877ac */ /* 0x000e620008000a00 */
[----:B0-----:R-:W-:Y:S01]  /*18e0*/  HFMA2 R4, -RZ, RZ, 0, 0 ;  /* 0x00000000ff047431 */ /* 0x001fe200000001ff */
        /* <DEDUP_REMOVED lines=296> */
.L_x_3260:
[----:B------:R-:W0:Y:S02]  /*2b70*/  LDCU.128 UR8, c[0x0][0x580] ;  /* 0x0000b000ff0877ac */ /* 0x000e240008000c00 */
[----:B0-----:R-:W-:Y:S02]  /*2b80*/  IADD3 R6, P0, PT, R4, UR10, RZ ;  /* 0x0000000a04067c10 */ /* 0x001fe4000ff1e0ff */
[----:B------:R-:W0:Y:S03]  /*2b90*/  LDC.U16 R4, c[0x0][0x590] ;  /* 0x00016400ff047b82 */ /* 0x000e260000000400 */
[----:B------:R-:W-:-:S05]  /*2ba0*/  IMAD.X R7, RZ, RZ, UR11, P0 ;  /* 0x0000000bff077e24 */ /* 0x000fca00080e06ff */
[----:B------:R-:W2:Y:S01]  /*2bb0*/  LDG.E.U16 R6, desc[UR6][R6.64] ;  /* 0x0000000606067981 */ /* 0x000ea2000c1e1500 */
[----:B------:R-:W-:Y:S01]  /*2bc0*/  IADD3 R3, PT, PT, R3, 0x80, RZ ;  /* 0x0000008003037810 */ /* 0x000fe20007ffe0ff */
[----:B0-----:R-:W-:Y:S01]  /*2bd0*/  HADD2.F32 R9, -RZ, R4.H0_H0 ;  /* 0x20000004ff097230 */ /* 0x001fe20000004100 */
[----:B------:R-:W-:-:S04]  /*2be0*/  IADD3 R4, P0, PT, R5, UR8, RZ ;  /* 0x0000000805047c10 */ /* 0x000fc8000ff1e0ff */
[----:B------:R-:W-:Y:S01]  /*2bf0*/  IADD3.X R5, PT, PT, RZ, UR9, RZ, P0, !PT ;  /* 0x00000009ff057c10 */ /* 0x000fe200087fe4ff */
[----:B--2---:R-:W-:-:S06]  /*2c00*/  HADD2.F32 R8, -RZ, R6.H0_H0 ;  /* 0x20000006ff087230 */ /* 0x004fcc0000004100 */
[----:B------:R-:W0:Y:S02]  /*2c10*/  MUFU.LG2 R8, R8 ;  /* 0x0000000800087308 */ /* 0x000e240000000c00 */
[----:B0-----:R-:W-:-:S06]  /*2c20*/  FMUL.FTZ R9, R9, R8 ;  /* 0x0000000809097220 */ /* 0x001fcc0000410000 */
[----:B------:R-:W0:Y:S02]  /*2c30*/  MUFU.EX2 R9, R9 ;  /* 0x0000000900097308 */ /* 0x000e240000000800 */
[----:B0-----:R-:W-:-:S05]  /*2c40*/  F2FP.F16.F32.PACK_AB R7, RZ, R9 ;  /* 0x00000009ff07723e */ /* 0x001fca00000000ff */
[----:B------:R0:W-:Y:S02]  /*2c50*/  STG.E.U16 desc[UR6][R4.64], R7 ;  /* 0x0000000704007986 */ /* 0x0001e4000c101506 */
.L_x_3257:
[----:B------:R-:W-:-:S13]  /*2c60*/  ISETP.GE.AND P0, PT, R3, UR4, PT ;  /* 0x0000000403007c0c */ /* 0x000fda000bf06270 */
[----:B------:R-:W-:Y:S05]  /*2c70*/  @P0 BREAK.RELIABLE B1 ;  /* 0x0000000000010942 */ /* 0x000fea0003800100 */
[----:B------:R-:W-:Y:S05]  /*2c80*/  @P0 BRA `(.L_x_3259) ;  /* 0x0000001000e80947 */ /* 0x000fea0003800000 */
[----:B------:R-:W-:Y:S05]  /*2c90*/  BSYNC.RELIABLE B1 ;  /* 0x0000000000017941 */ /* 0x000fea0003800100 */
.L_x_3256:
        /* <DEDUP_REMOVED lines=298> */
.L_x_3261:
        /* <DEDUP_REMOVED lines=15> */
.L_x_3259:
[----:B------:R-:W-:Y:S05]  /*4030*/  BSYNC.RECONVERGENT B0 ;  /* 0x0000000000007941 */ /* 0x000fea0003800200 */
.L_x_3255:
        /* <DEDUP_REMOVED lines=301> */
.L_x_3262:
[----:B------:R-:W0:Y:S02]  /*5310*/  LDCU.128 UR8, c[0x0][0x580] ;  /* 0x0000b000ff0877ac */ /* 0x000e240008000c00 */
[----:B0-----:R-:W-:Y:S02]  /*5320*/  IADD3 R4, P0, PT, R2, UR10, RZ ;  /* 0x0000000a02047c10 */ /* 0x001fe4000ff1e0ff */
[----:B------:R-:W0:Y:S02]  /*5330*/  LDC.U16 R2, c[0x0][0x590] ;  /* 0x00016400ff027b82 */ /* 0x000e240000000400 */
[----:B------:R-:W-:-:S05]  /*5340*/  IADD3.X R5, PT, PT, RZ, UR11, RZ, P0, !PT ;  /* 0x0000000bff057c10 */ /* 0x000fca00087fe4ff */
[----:B------:R-:W2:Y:S01]  /*5350*/  LDG.E.U16 R4, desc[UR6][R4.64] ;  /* 0x0000000604047981 */ /* 0x000ea2000c1e1500 */
        /* <DEDUP_REMOVED lines=8> */
[----:B------:R-:W-:Y:S01]  /*53e0*/  STG.E.U16 desc[UR6][R2.64], R5 ;  /* 0x0000000502007986 */ /* 0x000fe2000c101506 */
[----:B------:R-:W-:Y:S05]  /*53f0*/  EXIT ;  /* 0x000000000000794d */ /* 0x000fea0003800000 */
.L_x_3263:
        /* <DEDUP_REMOVED lines=16> */
.L_x_68449:


//--------------------- .text._ZN2at6native27unrolled_elementwise_kernelIZNS0_50_GLOBAL__N__2680c7bb_12_PowKernel_cu_7dd49032_300329pow_tensor_scalar_kernel_implIN3c104HalfES5_EEvRNS_18TensorIteratorBaseET0_EUlS5_E2_St5arrayIPcLm2EELi4E23TrivialOffsetCalculatorILi1EjESE_NS0_6memory15LoadWithoutCastENSF_16StoreWithoutCastEEEviT_S8_T2_T3_T4_T5_ --------------------------
	.section	.text._ZN2at6native27unrolled_elementwise_kernelIZNS0_50_GLOBAL__N__2680c7bb_12_PowKernel_cu_7dd49032_300329pow_tensor_scalar_kernel_implIN3c104HalfES5_EEvRNS_18TensorIteratorBaseET0_EUlS5_E2_St5arrayIPcLm2EELi4E23TrivialOffsetCalculatorILi1EjESE_NS0_6memory15LoadWithoutCastENSF_16StoreWithoutCastEEEviT_S8_T2_T3_T4_T5_,"ax",@progbits
	.align	128
        .global         _ZN2at6native27unrolled_elementwise_kernelIZNS0_50_GLOBAL__N__2680c7bb_12_PowKernel_cu_7dd49032_300329pow_tensor_scalar_kernel_implIN3c104HalfES5_EEvRNS_18TensorIteratorBaseET0_EUlS5_E2_St5arrayIPcLm2EELi4E23TrivialOffsetCalculatorILi1EjESE_NS0_6memory15LoadWithoutCastENSF_16StoreWithoutCastEEEviT_S8_T2_T3_T4_T5_
        .type           _ZN2at6native27unrolled_elementwise_kernelIZNS0_50_GLOBAL__N__2680c7bb_12_PowKernel_cu_7dd49032_300329pow_tensor_scalar_kernel_implIN3c104HalfES5_EEvRNS_18TensorIteratorBaseET0_EUlS5_E2_St5arrayIPcLm2EELi4E23TrivialOffsetCalculatorILi1EjESE_NS0_6memory15LoadWithoutCastENSF_16StoreWithoutCastEEEviT_S8_T2_T3_T4_T5_,@function
        .size           _ZN2at6native27unrolled_elementwise_kernelIZNS0_50_GLOBAL__N__2680c7bb_12_PowKernel_cu_7dd49032_300329pow_tensor_scalar_kernel_implIN3c104HalfES5_EEvRNS_18TensorIteratorBaseET0_EUlS5_E2_St5arrayIPcLm2EELi4E23TrivialOffsetCalculatorILi1EjESE_NS0_6memory15LoadWithoutCastENSF_16StoreWithoutCastEEEviT_S8_T2_T3_T4_T5_,(.L_x_68450 - _ZN2at6native27unrolled_elementwise_kernelIZNS0_50_GLOBAL__N__2680c7bb_12_PowKernel_cu_7dd49032_300329pow_tensor_scalar_kernel_implIN3c104HalfES5_EEvRNS_18TensorIteratorBaseET0_EUlS5_E2_St5arrayIPcLm2EELi4E23TrivialOffsetCalculatorILi1EjESE_NS0_6memory15LoadWithoutCastENSF_16StoreWithoutCastEEEviT_S8_T2_T3_T4_T5_)
        .other          _ZN2at6native27unrolled_elementwise_kernelIZNS0_50_GLOBAL__N__2680c7bb_12_PowKernel_cu_7dd49032_300329pow_tensor_scalar_kernel_implIN3c104HalfES5_EEvRNS_18TensorIteratorBaseET0_EUlS5_E2_St5arrayIPcLm2EELi4E23TrivialOffsetCalculatorILi1EjESE_NS0_6memory15LoadWithoutCastENSF_16StoreWithoutCastEEEviT_S8_T2_T3_T4_T5_,@"STO_CUDA_ENTRY STV_DEFAULT"
_ZN2at6native27unrolled_elementwise_kernelIZNS0_50_GLOBAL__N__2680c7bb_12_PowKernel_cu_7dd49032_300329pow_tensor_scalar_kernel_implIN3c104HalfES5_EEvRNS_18TensorIteratorBaseET0_EUlS5_E2_St5arrayIPcLm2EELi4E23TrivialOffsetCalculatorILi1EjESE_NS0_6memory15LoadWithoutCastENSF_16StoreWithoutCastEEEviT_S8_T2_T3_T4_T5_:
.text._ZN2at6native27unrolled_elementwise_kernelIZNS0_50_GLOBAL__N__2680c7bb_12_PowKernel_cu_7dd49032_300329pow_tensor_scalar_kernel_implIN3c104HalfES5_EEvRNS_18TensorIteratorBaseET0_EUlS5_E2_St5arrayIPcLm2EELi4E23TrivialOffsetCalculatorILi1EjESE_NS0_6memory15LoadWithoutCastENSF_16StoreWithoutCastEEEviT_S8_T2_T3_T4_T5_:
        /* <DEDUP_REMOVED lines=21> */
[----:B------:R-:W-:Y:S01]  /*0150*/  @!P2 IADD3 R7, PT, PT, R7, 0x80, RZ ;  /* 0x000000800707a810 */ /* 0x000fe20007ffe0ff */
[----:B--2---:R-:W-:Y:S01]  /*0160*/  @!P1 IMAD.WIDE.U32 R16, R17, 0x2, R12 ;  /* 0x0000000211109825 */ /* 0x004fe200078e000c */
[----:B------:R-:W-:-:S02]  /*0170*/  PRMT R12, RZ, 0x7610, R12 ;  /* 0x00007610ff0c7816 */ /* 0x000fc4000000000c */
[----:B------:R-:W-:Y:S02]  /*0180*/  ISETP.GE.AND P0, PT, R7, R2, PT ;  /* 0x000000020700720c */ /* 0x000fe40003f06270 */
[----:B------:R-:W-:Y:S02]  /*0190*/  PRMT R13, RZ, 0x7610, R13 ;  /* 0x00007610ff0d7816 */ /* 0x000fe4000000000d */
[----:B------:R2:W4:Y:S01]  /*01a0*/  @!P1 LDG.E.U16 R12, desc[UR4][R16.64] ;  /* 0x00000004100c9981 */ /* 0x000522000c1e1500 */
[----:B-1----:R-:W-:-:S08]  /*01b0*/  @!P2 IMAD.WIDE.U32 R18, R19, 0x2, R8 ;  /* 0x000000021312a825 */ /* 0x002fd000078e0008 */
[----:B------:R-:W1:Y:S01]  /*01c0*/  @!P0 LDC.64 R8, c[0x0][0x3a0] ;  /* 0x0000e800ff088b82 */ /* 0x000e620000000a00 */
[----:B------:R5:W4:Y:S01]  /*01d0*/  @!P2 LDG.E.U16 R13, desc[UR4][R18.64] ;  /* 0x00000004120da981 */ /* 0x000b22000c1e1500 */
[----:B------:R-:W-:-:S04]  /*01e0*/  @!P0 IMAD R7, R0, 0x200, R7 ;  /* 0x0000020000078824 */ /* 0x000fc800078e0207 */
[----:B-1----:R-:W-:Y:S01]  /*01f0*/  @!P0 IMAD.WIDE.U32 R8, R7, 0x2, R8 ;  /* 0x0000000207088825 */ /* 0x002fe200078e0008 */
[----:B------:R-:W-:-:S06]  /*0200*/  PRMT R7, RZ, 0x7610, R7 ;  /* 0x00007610ff077816 */ /* 0x000fcc0000000007 */
[----:B------:R1:W4:Y:S01]  /*0210*/  @!P0 LDG.E.U16 R7, desc[UR4][R8.64] ;  /* 0x0000000408078981 */ /* 0x000322000c1e1500 */
[C---:B------:R-:W-:Y:S02]  /*0220*/  ISETP.GE.AND P1, PT, R3.reuse, R2, PT ;  /* 0x000000020300720c */ /* 0x040fe40003f26270 */
[C---:B------:R-:W-:Y:S01]  /*0230*/  IADD3 R11, PT, PT, R3.reuse, 0x80, RZ ;  /* 0x00000080030b7810 */ /* 0x040fe20007ffe0ff */
[----:B0-----:R-:W-:-:S03]  /*0240*/  VIADD R15, R3, 0x100 ;  /* 0x00000100030f7836 */ /* 0x001fc60000000000 */
[----:B------:R-:W-:-:S07]  /*0250*/  ISETP.GE.AND P2, PT, R11, R2, PT ;  /* 0x000000020b00720c */ /* 0x000fce0003f46270 */
[----:B--2---:R-:W1:Y:S01]  /*0260*/  @!P1 LDC.U16 R16, c[0x0][0x388] ;  /* 0x0000e200ff109b82 */ /* 0x004e620000000400 */
[----:B------:R-:W-:-:S07]  /*0270*/  ISETP.GE.AND P3, PT, R15, R2, PT ;  /* 0x000000020f00720c */ /* 0x000fce0003f66270 */
[----:B------:R-:W0:Y:S08]  /*0280*/  @!P2 LDC.U16 R17, c[0x0][0x388] ;  /* 0x0000e200ff11ab82 */ /* 0x000e300000000400 */
[----:B-----5:R-:W2:Y:S01]  /*0290*/  @!P3 LDC.U16 R18, c[0x0][0x388] ;  /* 0x0000e200ff12bb82 */ /* 0x020ea20000000400 */
[----:B-1----:R-:W-:Y:S02]  /*02a0*/  @!P1 HADD2.F32 R8, -RZ, R16.H0_H0 ;  /* 0x20000010ff089230 */ /* 0x002fe40000004100 */
[----:B0-----:R-:W-:Y:S01]  /*02b0*/  @!P2 HADD2.F32 R17, -RZ, R17.H0_H0 ;  /* 0x20000011ff11a230 */ /* 0x001fe20000004100 */
[----:B------:R-:W-:Y:S01]  /*02c0*/  BSSY.RECONVERGENT B0, `(.L_x_3264) ;  /* 0x0000028000007945 */ /* 0x000fe20003800200 */
[----:B---3--:R-:W-:-:S04]  /*02d0*/  @!P1 HADD2.F32 R10, -RZ, R10.H0_H0 ;  /* 0x2000000aff0a9230 */ /* 0x008fc80000004100 */
[----:B------:R-:W0:Y:S01]  /*02e0*/  @!P1 MUFU.LG2 R15, R10 ;  /* 0x0000000a000f9308 */ /* 0x000e220000000c00 */
[----:B----4-:R-:W-:Y:S02]  /*02f0*/  @!P2 HADD2.F32 R12, -RZ, R12.H0_H0 ;  /* 0x2000000cff0ca230 */ /* 0x010fe40000004100 */
[----:B0-----:R-:W-:Y:S02]  /*0300*/  @!P1 FMUL.FTZ R15, R8, R15 ;  /* 0x0000000f080f9220 */ /* 0x001fe40000410000 */
[----:B------:R-:W0:Y:S03]  /*0310*/  @!P1 LDC.64 R8, c[0x0][0x398] ;  /* 0x0000e600ff089b82 */ /* 0x000e260000000a00 */
[----:B------:R-:W1:Y:S01]  /*0320*/  @!P2 MUFU.LG2 R12, R12 ;  /* 0x0000000c000ca308 */ /* 0x000e620000000c00 */
[----:B------:R-:W-:-:S07]  /*0330*/  @!P3 HADD2.F32 R14, -RZ, R13.H0_H0 ;  /* 0x2000000dff0eb230 */ /* 0x000fce0000004100 */
[----:B------:R-:W3:Y:S01]  /*0340*/  @!P1 MUFU.EX2 R15, R15 ;  /* 0x0000000f000f9308 */ /* 0x000ee20000000800 */
[----:B------:R-:W-:-:S07]  /*0350*/  IADD3 R13, PT, PT, R3, 0x180, RZ ;  /* 0x00000180030d7810 */ /* 0x000fce0007ffe0ff */
[----:B------:R-:W4:Y:S01]  /*0360*/  @!P3 MUFU.LG2 R14, R14 ;  /* 0x0000000e000eb308 */ /* 0x000f220000000c00 */
[----:B------:R-:W-:Y:S01]  /*0370*/  ISETP.GE.AND P0, PT, R13, R2, PT ;  /* 0x000000020d00720c */ /* 0x000fe20003f06270 */
[----:B-1----:R-:W-:Y:S01]  /*0380*/  @!P2 FMUL.FTZ R13, R17, R12 ;  /* 0x0000000c110da220 */ /* 0x002fe20000410000 */
[----:B--2---:R-:W-:Y:S01]  /*0390*/  @!P3 HADD2.F32 R17, -RZ, R18.H0_H0 ;  /* 0x20000012ff11b230 */ /* 0x004fe20000004100 */
[----:B---3--:R-:W-:-:S10]  /*03a0*/  @!P1 F2FP.F16.F32.PACK_AB R4, RZ, R15 ;  /* 0x0000000fff04923e */ /* 0x008fd400000000ff */
[----:B------:R-:W1:Y:S01]  /*03b0*/  @!P0 LDC.U16 R10, c[0x0][0x388] ;  /* 0x0000e200ff0a8b82 */ /* 0x000e620000000400 */
[----:B----4-:R-:W-:Y:S01]  /*03c0*/  @!P3 FMUL.FTZ R12, R17, R14 ;  /* 0x0000000e110cb220 */ /* 0x010fe20000410000 */
[----:B------:R-:W-:-:S04]  /*03d0*/  @!P1 IMAD R17, R0, 0x200, R3 ;  /* 0x0000020000119824 */ /* 0x000fc800078e0203 */
[----:B0-----:R-:W-:Y:S01]  /*03e0*/  @!P1 IMAD.WIDE.U32 R8, R17, 0x2, R8 ;  /* 0x0000000211089825 */ /* 0x001fe200078e0008 */
[----:B------:R-:W-:Y:S01]  /*03f0*/  @!P1 MOV R3, R11 ;  /* 0x0000000b00039202 */ /* 0x000fe20000000f00 */
[----:B------:R-:W0:Y:S03]  /*0400*/  @!P2 MUFU.EX2 R13, R13 ;  /* 0x0000000d000da308 */ /* 0x000e260000000800 */
[----:B------:R2:W-:Y:S01]  /*0410*/  @!P1 STG.E.U16 desc[UR4][R8.64], R4 ;  /* 0x0000000408009986 */ /* 0x0005e2000c101504 */
[----:B------:R-:W-:Y:S01]  /*0420*/  @!P0 HADD2.F32 R7, -RZ, R7.H0_H0 ;  /* 0x20000007ff078230 */ /* 0x000fe20000004100 */
[----:B------:R-:W-:-:S03]  /*0430*/  ISETP.GE.AND P4, PT, R3, R2, PT ;  /* 0x000000020300720c */ /* 0x000fc60003f86270 */
[----:B------:R-:W3:Y:S08]  /*0440*/  @!P3 MUFU.EX2 R12, R12 ;  /* 0x0000000c000cb308 */ /* 0x000ef00000000800 */
[----:B------:R2:W4:Y:S01]  /*0450*/  @!P0 MUFU.LG2 R11, R7 ;  /* 0x00000007000b8308 */ /* 0x0005220000000c00 */
[----:B0-----:R-:W-:Y:S02]  /*0460*/  @!P2 F2FP.F16.F32.PACK_AB R6, RZ, R13 ;  /* 0x0000000dff06a23e */ /* 0x001fe400000000ff */
[----:B---3--:R-:W-:Y:S01]  /*0470*/  @!P3 F2FP.F16.F32.PACK_AB R5, RZ, R12 ;  /* 0x0000000cff05b23e */ /* 0x008fe200000000ff */
[----:B--2---:R-:W-:Y:S06]  /*0480*/  @P4 BRA `(.L_x_3265) ;  /* 0x00000000002c4947 */ /* 0x004fec0003800000 */
[----:B------:R-:W0:Y:S01]  /*0490*/  LDC.64 R8, c[0x0][0x398] ;  /* 0x0000e600ff087b82 */ /* 0x000e220000000a00 */
[----:B------:R-:W-:Y:S01]  /*04a0*/  IMAD R7, R0, 0x200, R3 ;  /* 0x0000020000077824 */ /* 0x000fe200078e0203 */
[----:B------:R-:W-:Y:S02]  /*04b0*/  IADD3 R3, PT, PT, R3, 0x80, RZ ;  /* 0x0000008003037810 */ /* 0x000fe40007ffe0ff */
[----:B------:R-:W-:Y:S02]  /*04c0*/  PRMT R4, R6, 0x7610, R4 ;  /* 0x0000761006047816 */ /* 0x000fe40000000004 */
[----:B------:R-:W-:-:S13]  /*04d0*/  ISETP.GE.AND P1, PT, R3, R2, PT ;  /* 0x000000020300720c */ /* 0x000fda0003f26270 */
[----:B------:R-:W-:Y:S01]  /*04e0*/  @!P1 IMAD R13, R0, 0x200, R3 ;  /* 0x00000200000d9824 */ /* 0x000fe200078e0203 */
[----:B------:R-:W-:Y:S01]  /*04f0*/  @!P1 IADD3 R3, PT, PT, R3, 0x80, RZ ;  /* 0x0000008003039810 */ /* 0x000fe20007ffe0ff */
[----:B0-----:R-:W-:-:S04]  /*0500*/  IMAD.WIDE.U32 R6, R7, 0x2, R8 ;  /* 0x0000000207067825 */ /* 0x001fc800078e0008 */
[----:B------:R-:W-:Y:S01]  /*0510*/  @!P1 IMAD.WIDE.U32 R8, R13, 0x2, R8 ;  /* 0x000000020d089825 */ /* 0x000fe200078e0008 */
[----:B------:R0:W-:Y:S04]  /*0520*/  STG.E.U16 desc[UR4][R6.64], R4 ;  /* 0x0000000406007986 */ /* 0x0001e8000c101504 */
[----:B------:R0:W-:Y:S02]  /*0530*/  @!P1 STG.E.U16 desc[UR4][R8.64], R5 ;  /* 0x0000000508009986 */ /* 0x0001e4000c101504 */
.L_x_3265:
[----:B------:R-:W-:Y:S05]  /*0540*/  BSYNC.RECONVERGENT B0 ;  /* 0x0000000000007941 */ /* 0x000fea0003800200 */
.L_x_3264:
[----:B------:R-:W-:Y:S01]  /*0550*/  ISETP.GE.AND P1, PT, R3, R2, PT ;  /* 0x000000020300720c */ /* 0x000fe20003f26270 */
[----:B-1----:R-:W-:-:S05]  /*0560*/  @!P0 HADD2.F32 R10, -RZ, R10.H0_H0 ;  /* 0x2000000aff0a8230 */ /* 0x002fca0000004100 */
[----:B----4-:R-:W-:-:S07]  /*0570*/  @!P0 FMUL.FTZ R11, R10, R11 ;  /* 0x0000000b0a0b8220 */ /* 0x010fce0000410000 */
[----:B------:R-:W-:Y:S05]  /*0580*/  @P1 EXIT ;  /* 0x000000000000194d */ /* 0x000fea0003800000 */
[----:B0-----:R-:W0:Y:S01]  /*0590*/  LDC.64 R4, c[0x0][0x398] ;  /* 0x0000e600ff047b82 */ /* 0x001e220000000a00 */
[----:B------:R-:W1:Y:S01]  /*05a0*/  @!P0 MUFU.EX2 R11, R11 ;  /* 0x0000000b000b8308 */ /* 0x000e620000000800 */
[----:B------:R-:W-:Y:S02]  /*05b0*/  LEA R3, R0, R3, 0x9 ;  /* 0x0000000300037211 */ /* 0x000fe400078e48ff */
[----:B-1----:R-:W-:-:S04]  /*05c0*/  @!P0 F2FP.F16.F32.PACK_AB R2, RZ, R11 ;  /* 0x0000000bff02823e */ /* 0x002fc800000000ff */
[----:B------:R-:W-:Y:S01]  /*05d0*/  PRMT R0, R2, 0x7610, R0 ;  /* 0x0000761002007816 */ /* 0x000fe20000000000 */
[----:B0-----:R-:W-:-:S05]  /*05e0*/  IMAD.WIDE.U32 R2, R3, 0x2, R4 ;  /* 0x0000000203027825 */ /* 0x001fca00078e0004 */
[----:B------:R-:W-:Y:S01]  /*05f0*/  STG.E.U16 desc[UR4][R2.64], R0 ;  /* 0x0000000002007986 */ /* 0x000fe2000c101504 */
[----:B------:R-:W-:Y:S05]  /*0600*/  EXIT ;  /* 0x000000000000794d */ /* 0x000fea0003800000 */
.L_x_3266:
        /* <DEDUP_REMOVED lines=15> */
.L_x_68450:


//--------------------- .text._ZN2at6native29vectorized_elementwise_kernelILi2EZNS0_50_GLOBAL__N__2680c7bb_12_PowKernel_cu_7dd49032_300329pow_tensor_scalar_kernel_implIN3c104HalfES5_EEvRNS_18TensorIteratorBaseET0_EUlS5_E2_St5arrayIPcLm2EEEEviS8_T1_ --------------------------
	.section	.text._ZN2at6native29vectorized_elementwise_kernelILi2EZNS0_50_GLOBAL__N__2680c7bb_12_PowKernel_cu_7dd49032_300329pow_tensor_scalar_kernel_implIN3c104HalfES5_EEvRNS_18TensorIteratorBaseET0_EUlS5_E2_St5arrayIPcLm2EEEEviS8_T1_,"ax",@progbits
	.align	128
        .global         _ZN2at6native29vectorized_elementwise_kernelILi2EZNS0_50_GLOBAL__N__2680c7bb_12_PowKernel_cu_7dd49032_300329pow_tensor_scalar_kernel_implIN3c104HalfES5_EEvRNS_18TensorIteratorBaseET0_EUlS5_E2_St5arrayIPcLm2EEEEviS8_T1_
        .type           _ZN2at6native29vectorized_elementwise_kernelILi2EZNS0_50_GLOBAL__N__2680c7bb_12_PowKernel_cu_7dd49032_300329pow_tensor_scalar_kernel_implIN3c104HalfES5_EEvRNS_18TensorIteratorBaseET0_EUlS5_E2_St5arrayIPcLm2EEEEviS8_T1_,@function
        .size           _ZN2at6native29vectorized_elementwise_kernelILi2EZNS0_50_GLOBAL__N__2680c7bb_12_PowKernel_cu_7dd49032_300329pow_tensor_scalar_kernel_implIN3c104HalfES5_EEvRNS_18TensorIteratorBaseET0_EUlS5_E2_St5arrayIPcLm2EEEEviS8_T1_,(.L_x_68451 - _ZN2at6native29vectorized_elementwise_kernelILi2EZNS0_50_GLOBAL__N__2680c7bb_12_PowKernel_cu_7dd49032_300329pow_tensor_scalar_kernel_implIN3c104HalfES5_EEvRNS_18TensorIteratorBaseET0_EUlS5_E2_St5arrayIPcLm2EEEEviS8_T1_)
        .other          _ZN2at6native29vectorized_elementwise_kernelILi2EZNS0_50_GLOBAL__N__2680c7bb_12_PowKernel_cu_7dd49032_300329pow_tensor_scalar_kernel_implIN3c104HalfES5_EEvRNS_18TensorIteratorBaseET0_EUlS5_E2_St5arrayIPcLm2EEEEviS8_T1_,@"STO_CUDA_ENTRY STV_DEFAULT"
_ZN2at6native29vectorized_elementwise_kernelILi2EZNS0_50_GLOBAL__N__2680c7bb_12_PowKernel_cu_7dd49032_300329pow_tensor_scalar_kernel_implIN3c104HalfES5_EEvRNS_18TensorIteratorBaseET0_EUlS5_E2_St5arrayIPcLm2EEEEviS8_T1_:
.text._ZN2at6native29vectorized_elementwise_kernelILi2EZNS0_50_GLOBAL__N__2680c7bb_12_PowKernel_cu_7dd49032_300329pow_tensor_scalar_kernel_implIN3c104HalfES5_EEvRNS_18TensorIteratorBaseET0_EUlS5_E2_St5arrayIPcLm2EEEEviS8_T1_:
        /* <DEDUP_REMOVED lines=10> */
[----:B0-----:R-:W-:Y:S02]  /*00a0*/  ISETP.GE.U32.AND P3, PT, R22, R3, PT ;  /* 0x000000031600720c */ /* 0x001fe40003f66070 */
[----:B------:R-:W-:-:S11]  /*00b0*/  MOV R5, R22 ;  /* 0x0000001600057202 */ /* 0x000fd60000000f00 */
[----:B------:R-:W-:Y:S01]  /*00c0*/  @!P3 VIADD R22, R5, 0x80 ;  /* 0x000000800516b836 */ /* 0x000fe20000000000 */
[----:B------:R-:W0:Y:S04]  /*00d0*/  @!P3 LDC.64 R14, c[0x0][0x3a0] ;  /* 0x0000e800ff0ebb82 */ /* 0x000e280000000a00 */
[----:B------:R-:W-:-:S13]  /*00e0*/  ISETP.GE.U32.AND P0, PT, R22, R3, PT ;  /* 0x000000031600720c */ /* 0x000fda0003f06070 */
[C---:B------:R-:W-:Y:S01]  /*00f0*/  @!P0 IADD3 R17, PT, PT, R2.reuse, R22, RZ ;  /* 0x0000001602118210 */ /* 0x040fe20007ffe0ff */
        /* <DEDUP_REMOVED lines=8> */
[----:B------:R-:W-:Y:S01]  /*0180*/  @!P5 IADD3 R27, PT, PT, R2, R22, RZ ;  /* 0x00000016021bd210 */ /* 0x000fe20007ffe0ff */
[----:B------:R-:W-:-:S05]  /*0190*/  @!P5 VIADD R22, R22, 0x80 ;  /* 0x000000801616d836 */ /* 0x000fca0000000000 */
[----:B------:R-:W-:Y:S01]  /*01a0*/  ISETP.GE.U32.AND P2, PT, R22, R3, PT ;  /* 0x000000031600720c */ /* 0x000fe20003f46070 */
[----:B--2---:R-:W-:Y:S02]  /*01b0*/  @!P4 IMAD.WIDE.U32 R18, R13, 0x2, R18 ;  /* 0x000000020d12c825 */ /* 0x004fe400078e0012 */
[----:B------:R-:W2:Y:S03]  /*01c0*/  @!P5 LDC.64 R12, c[0x0][0x3a0] ;  /* 0x0000e800ff0cdb82 */ /* 0x000ea60000000a00 */
[----:B------:R3:W4:Y:S07]  /*01d0*/  @!P4 LDG.E.U16 R20, desc[UR4][R18.64] ;  /* 0x000000041214c981 */ /* 0x00072e000c1e1500 */
[----:B------:R-:W-:-:S02]  /*01e0*/  @!P2 IADD3 R26, PT, PT, R2, R22, RZ ;  /* 0x00000016021aa210 */ /* 0x000fc40007ffe0ff */
[----:B------:R-:W-:Y:S01]  /*01f0*/  @!P2 IADD3 R22, PT, PT, R22, 0x80, RZ ;  /* 0x000000801616a810 */ /* 0x000fe20007ffe0ff */
[----:B0-----:R-:W-:Y:S01]  /*0200*/  @!P3 IMAD.WIDE.U32 R14, R21, 0x2, R14 ;  /* 0x00000002150eb825 */ /* 0x001fe200078e000e */
[----:B------:R-:W-:Y:S01]  /*0210*/  PRMT R0, RZ, 0x7610, R0 ;  /* 0x00007610ff007816 */ /* 0x000fe20000000000 */
[----:B---3--:R-:W0:Y:S01]  /*0220*/  @!P2 LDC.64 R18, c[0x0][0x3a0] ;  /* 0x0000e800ff12ab82 */ /* 0x008e220000000a00 */
[----:B------:R-:W-:-:S13]  /*0230*/  ISETP.GE.U32.AND P1, PT, R22, R3, PT ;  /* 0x000000031600720c */ /* 0x000fda0003f26070 */
[----:B------:R-:W-:Y:S02]  /*0240*/  @!P1 IADD3 R25, PT, PT, R2, R22, RZ ;  /* 0x0000001602199210 */ /* 0x000fe40007ffe0ff */
[----:B------:R-:W-:-:S04]  /*0250*/  @!P1 IADD3 R22, PT, PT, R22, 0x80, RZ ;  /* 0x0000008016169810 */ /* 0x000fc80007ffe0ff */
[----:B------:R-:W-:Y:S01]  /*0260*/  ISETP.GE.U32.AND P4, PT, R22, R3, PT ;  /* 0x000000031600720c */ /* 0x000fe20003f86070 */
[----:B--2---:R-:W-:Y:S01]  /*0270*/  @!P5 IMAD.WIDE.U32 R12, R27, 0x2, R12 ;  /* 0x000000021b0cd825 */ /* 0x004fe200078e000c */
[----:B------:R-:W-:-:S04]  /*0280*/  PRMT R21, RZ, 0x7610, R21 ;  /* 0x00007610ff157816 */ /* 0x000fc80000000015 */
[----:B------:R2:W3:Y:S04]  /*0290*/  @!P5 LDG.E.U16 R0, desc[UR4][R12.64] ;  /* 0x000000040c00d981 */ /* 0x0004e8000c1e1500 */
[----:B------:R5:W3:Y:S03]  /*02a0*/  @!P3 LDG.E.U16 R21, desc[UR4][R14.64] ;  /* 0x000000040e15b981 */ /* 0x000ae6000c1e1500 */
[----:B------:R-:W-:Y:S01]  /*02b0*/  @!P4 IMAD.IADD R27, R2, 0x1, R22 ;  /* 0x00000001021bc824 */ /* 0x000fe200078e0216 */
[----:B------:R-:W-:Y:S01]  /*02c0*/  @!P4 IADD3 R22, PT, PT, R22, 0x80, RZ ;  /* 0x000000801616c810 */ /* 0x000fe20007ffe0ff */
[----:B-1----:R-:W-:Y:S01]  /*02d0*/  @!P0 IMAD.WIDE.U32 R28, R17, 0x2, R28 ;  /* 0x00000002111c8825 */ /* 0x002fe200078e001c */
[----:B--2---:R-:W1:Y:S02]  /*02e0*/  @!P4 LDC.64 R12, c[0x0][0x3a0] ;  /* 0x0000e800ff0ccb82 */ /* 0x004e640000000a00 */
[----:B------:R-:W-:Y:S01]  /*02f0*/  ISETP.GE.U32.AND P3, PT, R22, R3, PT ;  /* 0x000000031600720c */ /* 0x000fe20003f66070 */
[----:B0-----:R-:W-:-:S05]  /*0300*/  @!P2 IMAD.WIDE.U32 R18, R26, 0x2, R18 ;  /* 0x000000021a12a825 */ /* 0x001fca00078e0012 */
[----:B------:R-:W0:Y:S08]  /*0310*/  @!P1 LDC.64 R16, c[0x0][0x3a0] ;  /* 0x0000e800ff109b82 */ /* 0x000e300000000a00 */
[----:B-----5:R-:W2:Y:S01]  /*0320*/  @!P3 LDC.64 R14, c[0x0][0x3a0] ;  /* 0x0000e800ff0ebb82 */ /* 0x020ea20000000a00 */
[----:B------:R-:W-:-:S06]  /*0330*/  PRMT R26, RZ, 0x7610, R26 ;  /* 0x00007610ff1a7816 */ /* 0x000fcc000000001a */
[----:B------:R5:W3:Y:S01]  /*0340*/  @!P2 LDG.E.U16 R26, desc[UR4][R18.64] ;  /* 0x00000004121aa981 */ /* 0x000ae2000c1e1500 */
[----:B------:R-:W-:Y:S02]  /*0350*/  @!P3 IADD3 R22, PT, PT, R2, R22, RZ ;  /* 0x000000160216b210 */ /* 0x000fe40007ffe0ff */
[----:B------:R-:W-:Y:S01]  /*0360*/  PRMT R24, RZ, 0x7610, R24 ;  /* 0x00007610ff187816 */ /* 0x000fe20000000018 */
[----:B-1----:R-:W-:-:S04]  /*0370*/  @!P4 IMAD.WIDE.U32 R12, R27, 0x2, R12 ;  /* 0x000000021b0cc825 */ /* 0x002fc800078e000c */
[----:B0-----:R-:W-:Y:S01]  /*0380*/  @!P1 IMAD.WIDE.U32 R16, R25, 0x2, R16 ;  /* 0x0000000219109825 */ /* 0x001fe200078e0010 */
[----:B------:R-:W-:Y:S01]  /*0390*/  PRMT R25, RZ, 0x7610, R25 ;  /* 0x00007610ff197816 */ /* 0x000fe20000000019 */
[----:B------:R-:W3:Y:S02]  /*03a0*/  @!P0 LDG.E.U16 R24, desc[UR4][R28.64] ;  /* 0x000000041c188981 */ /* 0x000ee4000c1e1500 */
[----:B--2---:R-:W-:Y:S01]  /*03b0*/  @!P3 IMAD.WIDE.U32 R14, R22, 0x2, R14 ;  /* 0x00000002160eb825 */ /* 0x004fe200078e000e */
[----:B------:R-:W-:Y:S02]  /*03c0*/  PRMT R22, RZ, 0x7610, R22 ;  /* 0x00007610ff167816 */ /* 0x000fe40000000016 */
[----:B------:R0:W2:Y:S01]  /*03d0*/  @!P1 LDG.E.U16 R25, desc[UR4][R16.64] ;  /* 0x0000000410199981 */ /* 0x0000a2000c1e1500 */
[----:B------:R-:W-:-:S03]  /*03e0*/  PRMT R27, RZ, 0x7610, R27 ;  /* 0x00007610ff1b7816 */ /* 0x000fc6000000001b */
[----:B------:R-:W2:Y:S04]  /*03f0*/  @!P3 LDG.E.U16 R22, desc[UR4][R14.64] ;  /* 0x000000040e16b981 */ /* 0x000ea8000c1e1500 */
[----:B------:R1:W2:Y:S01]  /*0400*/  @!P4 LDG.E.U16 R27, desc[UR4][R12.64] ;  /* 0x000000040c1bc981 */ /* 0x0002a2000c1e1500 */
[----:B-----5:R-:W-:-:S05]  /*0410*/  VIADD R18, R5, 0x100 ;  /* 0x0000010005127836 */ /* 0x020fca0000000000 */
[-C--:B------:R-:W-:Y:S02]  /*0420*/  ISETP.GE.U32.AND P5, PT, R18, R3.reuse, PT ;  /* 0x000000031200720c */ /* 0x080fe40003fa6070 */
[C---:B------:R-:W-:Y:S02]  /*0430*/  IADD3 R18, PT, PT, R5.reuse, 0x180, RZ ;  /* 0x0000018005127810 */ /* 0x040fe40007ffe0ff */
[-C--:B------:R-:W-:Y:S02]  /*0440*/  ISETP.GE.U32.AND P0, PT, R5, R3.reuse, PT ;  /* 0x000000030500720c */ /* 0x080fe40003f06070 */
[----:B------:R-:W-:-:S07]  /*0450*/  ISETP.GE.U32.AND P1, PT, R18, R3, PT ;  /* 0x000000031200720c */ /* 0x000fce0003f26070 */
[----:B------:R-:W5:Y:S08]  /*0460*/  @!P5 LDC.U16 R19, c[0x0][0x388] ;  /* 0x0000e200ff13db82 */ /* 0x000f700000000400 */
[----:B0-----:R-:W0:Y:S08]  /*0470*/  @!P0 LDC.U16 R16, c[0x0][0x388] ;  /* 0x0000e200ff108b82 */ /* 0x001e300000000400 */
[----:B-1----:R-:W1:Y:S01]  /*0480*/  @!P1 LDC.U16 R12, c[0x0][0x388] ;  /* 0x0000e200ff0c9b82 */ /* 0x002e620000000400 */
[----:B-----5:R-:W-:Y:S01]  /*0490*/  @!P5 HADD2.F32 R13, -RZ, R19.H0_H0 ;  /* 0x20000013ff0dd230 */ /* 0x020fe20000004100 */
[----:B------:R-:W-:-:S04]  /*04a0*/  IADD3 R18, PT, PT, R5, 0x280, RZ ;  /* 0x0000028005127810 */ /* 0x000fc80007ffe0ff */
[----:B------:R-:W-:Y:S02]  /*04b0*/  ISETP.GE.U32.AND P4, PT, R18, R3, PT ;  /* 0x000000031200720c */ /* 0x000fe40003f86070 */
[----:B------:R-:W-:Y:S01]  /*04c0*/  IADD3 R18, PT, PT, R5, 0x300, RZ ;  /* 0x0000030005127810 */ /* 0x000fe20007ffe0ff */
[----:B0-----:R-:W-:-:S03]  /*04d0*/  @!P0 HADD2.F32 R16, -RZ, R16.H0_H0 ;  /* 0x20000010ff108230 */ /* 0x001fc60000004100 */
[----:B------:R-:W-:Y:S01]  /*04e0*/  ISETP.GE.U32.AND P6, PT, R18, R3, PT ;  /* 0x000000031200720c */ /* 0x000fe20003fc6070 */
[----:B-1----:R-:W-:Y:S02]  /*04f0*/  @!P1 HADD2.F32 R12, -RZ, R12.H0_H0 ;  /* 0x2000000cff0c9230 */ /* 0x002fe40000004100 */
[C---:B------:R-:W-:Y:S01]  /*0500*/  VIADD R18, R5.reuse, 0x380 ;  /* 0x0000038005127836 */ /* 0x040fe20000000000 */
[----:B------:R-:W-:-:S04]  /*0510*/  IADD3 R14, PT, PT, R5, 0x80, RZ ;  /* 0x00000080050e7810 */ /* 0x000fc80007ffe0ff */
[----:B------:R-:W-:Y:S01]  /*0520*/  ISETP.GE.U32.AND P2, PT, R14, R3, PT ;  /* 0x000000030e00720c */ /* 0x000fe20003f46070 */
[----:B------:R-:W-:Y:S04]  /*0530*/  BSSY.RECONVERGENT B0, `(.L_x_3268) ;  /* 0x0000067000007945 */ /* 0x000fe80003800200 */
[----:B------:R-:W-:Y:S01]  /*0540*/  BSSY.RELIABLE B1, `(.L_x_3269) ;  /* 0x000005f000017945 */ /* 0x000fe20003800100 */
[----:B----4-:R-:W-:-:S06]  /*0550*/  @!P5 HADD2.F32 R20, -RZ, R20.H0_H0 ;  /* 0x20000014ff14d230 */ /* 0x010fcc0000004100 */
[----:B------:R-:W0:Y:S02]  /*0560*/  @!P5 MUFU.LG2 R20, R20 ;  /* 0x000000140014d308 */ /* 0x000e240000000c00 */
[----:B0-----:R-:W-:Y:S01]  /*0570*/  @!P5 FMUL.FTZ R13, R13, R20 ;  /* 0x000000140d0dd220 */ /* 0x001fe20000410000 */
[----:B---3--:R-:W-:Y:S02]  /*0580*/  @!P1 HADD2.F32 R17, -RZ, R0.H0_H0 ;  /* 0x20000000ff119230 */ /* 0x008fe40000004100 */
[----:B------:R-:W-:Y:S02]  /*0590*/  @!P0 HADD2.F32 R21, -RZ, R21.H0_H0 ;  /* 0x20000015ff158230 */ /* 0x000fe40000004100 */
[----:B------:R-:W-:Y:S02]  /*05a0*/  VIADD R0, R5, 0x200 ;  /* 0x0000020005007836 */ /* 0x000fe40000000000 */
[----:B------:R-:W-:Y:S08]  /*05b0*/  @!P1 MUFU.LG2 R17, R17 ;  /* 0x0000001100119308 */ /* 0x000ff00000000c00 */
[----:B------:R-:W0:Y:S01]  /*05c0*/  @!P0 MUFU.LG2 R15, R21 ;  /* 0x00000015000f8308 */ /* 0x000e220000000c00 */
[----:B------:R-:W-:-:S07]  /*05d0*/  ISETP.GE.U32.AND P3, PT, R0, R3, PT ;  /* 0x000000030000720c */ /* 0x000fce0003f66070 */
[----:B------:R-:W1:Y:S01]  /*05e0*/  @!P5 MUFU.EX2 R13, R13 ;  /* 0x0000000d000dd308 */ /* 0x000e620000000800 */
[----:B0-----:R-:W-:Y:S01]  /*05f0*/  @!P0 FMUL.FTZ R16, R16, R15 ;  /* 0x0000000f10108220 */ /* 0x001fe20000410000 */
[----:B------:R-:W-:-:S04]  /*0600*/  @!P1 FMUL.FTZ R15, R12, R17 ;  /* 0x000000110c0f9220 */ /* 0x000fc80000410000 */
[----:B------:R-:W0:Y:S01]  /*0610*/  @!P3 LDC.U16 R12, c[0x0][0x388] ;  /* 0x0000e200ff0cbb82 */ /* 0x000e220000000400 */
[----:B-1----:R-:W-:Y:S02]  /*0620*/  @!P5 F2FP.F16.F32.PACK_AB R4, RZ, R13 ;  /* 0x0000000dff04d23e */ /* 0x002fe400000000ff */
[----:B------:R-:W-:Y:S01]  /*0630*/  ISETP.GE.U32.AND P5, PT, R18, R3, PT ;  /* 0x000000031200720c */ /* 0x000fe20003fa6070 */
[----:B------:R-:W-:-:S04]  /*0640*/  @!P3 HADD2.F32 R13, -RZ, R26.H0_H0 ;  /* 0x2000001aff0db230 */ /* 0x000fc80000004100 */
[----:B------:R-:W1:Y:S02]  /*0650*/  @!P4 LDC.U16 R17, c[0x0][0x388] ;  /* 0x0000e200ff11cb82 */ /* 0x000e640000000400 */
[----:B------:R-:W3:Y:S01]  /*0660*/  @!P3 MUFU.LG2 R13, R13 ;  /* 0x0000000d000db308 */ /* 0x000ee20000000c00 */
[----:B------:R-:W-:-:S05]  /*0670*/  @!P2 HADD2.F32 R0, -RZ, R24.H0_H0 ;  /* 0x20000018ff00a230 */ /* 0x000fca0000004100 */
[----:B------:R-:W4:Y:S08]  /*0680*/  @!P6 LDC.U16 R18, c[0x0][0x388] ;  /* 0x0000e200ff12eb82 */ /* 0x000f300000000400 */
[----:B------:R-:W5:Y:S01]  /*0690*/  @!P5 LDC.U16 R21, c[0x0][0x388] ;  /* 0x0000e200ff15db82 */ /* 0x000f620000000400 */
[----:B--2---:R-:W-:Y:S02]  /*06a0*/  @!P5 HADD2.F32 R22, -RZ, R22.H0_H0 ;  /* 0x20000016ff16d230 */ /* 0x004fe40000004100 */
[----:B0-----:R-:W-:-:S02]  /*06b0*/  @!P3 HADD2.F32 R12, -RZ, R12.H0_H0 ;  /* 0x2000000cff0cb230 */ /* 0x001fc40000004100 */
[----:B------:R-:W-:-:S03]  /*06c0*/  @!P4 HADD2.F32 R20, -RZ, R25.H0_H0 ;  /* 0x20000019ff14c230 */ /* 0x000fc60000004100 */
[----:B------:R-:W0:Y:S01]  /*06d0*/  @!P2 LDC.U16 R24, c[0x0][0x388] ;  /* 0x0000e200ff18ab82 */ /* 0x000e220000000400 */
[----:B------:R-:W-:Y:S01]  /*06e0*/  @!P6 HADD2.F32 R19, -RZ, R27.H0_H0 ;  /* 0x2000001bff13e230 */ /* 0x000fe20000004100 */
[----:B------:R-:W2:Y:S01]  /*06f0*/  @!P5 MUFU.LG2 R22, R22 ;  /* 0x000000160016d308 */ /* 0x000ea20000000c00 */
[----:B---3--:R-:W-:-:S05]  /*0700*/  @!P3 FMUL.FTZ R25, R12, R13 ;  /* 0x0000000d0c19b220 */ /* 0x008fca0000410000 */
[----:B------:R-:W3:Y:S02]  /*0710*/  @!P0 LDC.64 R12, c[0x0][0x398] ;  /* 0x0000e600ff0c8b82 */ /* 0x000ee40000000a00 */
[----:B------:R-:W4:Y:S08]  /*0720*/  @!P4 MUFU.LG2 R20, R20 ;  /* 0x000000140014c308 */ /* 0x000f300000000c00 */
[----:B------:R-:W-:Y:S01]  /*0730*/  @!P2 MUFU.LG2 R0, R0 ;  /* 0x000000000000a308 */ /* 0x000fe20000000c00 */
[----:B-----5:R-:W-:-:S07]  /*0740*/  @!P5 HADD2.F32 R21, -RZ, R21.H0_H0 ;  /* 0x20000015ff15d230 */ /* 0x020fce0000004100 */
[----:B------:R-:W5:Y:S01]  /*0750*/  @!P6 MUFU.LG2 R19, R19 ;  /* 0x000000130013e308 */ /* 0x000f620000000c00 */
[----:B-1----:R-:W-:-:S07]  /*0760*/  @!P4 HADD2.F32 R27, -RZ, R17.H0_H0 ;  /* 0x20000011ff1bc230 */ /* 0x002fce0000004100 */
[----:B------:R-:W1:Y:S01]  /*0770*/  @!P0 MUFU.EX2 R16, R16 ;  /* 0x0000001000108308 */ /* 0x000e620000000800 */
[----:B--2---:R-:W-:Y:S01]  /*0780*/  @!P5 FMUL.FTZ R22, R21, R22 ;  /* 0x000000161516d220 */ /* 0x004fe20000410000 */
[----:B----4-:R-:W-:Y:S02]  /*0790*/  @!P6 HADD2.F32 R26, -RZ, R18.H0_H0 ;  /* 0x20000012ff1ae230 */ /* 0x010fe40000004100 */
[----:B------:R-:W-:Y:S01]  /*07a0*/  @!P4 FMUL.FTZ R20, R27, R20 ;  /* 0x000000141b14c220 */ /* 0x000fe20000410000 */
[----:B0-----:R-:W-:Y:S01]  /*07b0*/  @!P2 HADD2.F32 R21, -RZ, R24.H0_H0 ;  /* 0x20000018ff15a230 */ /* 0x001fe20000004100 */
[----:B------:R-:W-:Y:S01]  /*07c0*/  @!P0 IADD3 R27, PT, PT, R2, R5, RZ ;  /* 0x00000005021b8210 */ /* 0x000fe20007ffe0ff */
[----:B-----5:R-:W-:-:S03]  /*07d0*/  @!P6 FMUL.FTZ R19, R26, R19 ;  /* 0x000000131a13e220 */ /* 0x020fc60000410000 */
[----:B------:R-:W-:Y:S01]  /*07e0*/  @!P2 FMUL.FTZ R0, R21, R0 ;  /* 0x000000001500a220 */ /* 0x000fe20000410000 */
[----:B---3--:R-:W-:Y:S01]  /*07f0*/  @!P0 IMAD.WIDE.U32 R12, R27, 0x2, R12 ;  /* 0x000000021b0c8825 */ /* 0x008fe200078e000c */
[----:B------:R-:W-:Y:S01]  /*0800*/  @!P0 MOV R5, R14 ;  /* 0x0000000e00058202 */ /* 0x000fe20000000f00 */
[----:B------:R-:W0:Y:S01]  /*0810*/  @!P1 MUFU.EX2 R15, R15 ;  /* 0x0000000f000f9308 */ /* 0x000e220000000800 */
[----:B-1----:R-:W-:-:S07]  /*0820*/  @!P0 F2FP.F16.F32.PACK_AB R23, RZ, R16 ;  /* 0x00000010ff17823e */ /* 0x002fce00000000ff */
[----:B------:R-:W1:Y:S01]  /*0830*/  @!P3 MUFU.EX2 R17, R25 ;  /* 0x000000190011b308 */ /* 0x000e620000000800 */
[----:B------:R2:W-:Y:S01]  /*0840*/  @!P0 STG.E.U16 desc[UR4][R12.64], R23 ;  /* 0x000000170c008986 */ /* 0x0005e2000c101504 */
[----:B------:R-:W-:-:S06]  /*0850*/  ISETP.GE.U32.AND P0, PT, R5, R3, PT ;  /* 0x000000030500720c */ /* 0x000fcc0003f06070 */
[----:B------:R-:W3:Y:S08]  /*0860*/  @!P4 MUFU.EX2 R18, R20 ;  /* 0x000000140012c308 */ /* 0x000ef00000000800 */
[----:B------:R-:W4:Y:S08]  /*0870*/  @!P6 MUFU.EX2 R19, R19 ;  /* 0x000000130013e308 */ /* 0x000f300000000800 */
[----:B------:R-:W5:Y:S08]  /*0880*/  @!P5 MUFU.EX2 R22, R22 ;  /* 0x000000160016d308 */ /* 0x000f700000000800 */
[----:B------:R-:W2:Y:S01]  /*0890*/  @!P2 MUFU.EX2 R0, R0 ;  /* 0x000000000000a308 */ /* 0x000ea20000000800 */
[----:B0-----:R-:W-:-:S02]  /*08a0*/  @!P1 F2FP.F16.F32.PACK_AB R6, RZ, R15 ;  /* 0x0000000fff06923e */ /* 0x001fc400000000ff */
[----:B-1----:R-:W-:Y:S02]  /*08b0*/  @!P3 F2FP.F16.F32.PACK_AB R7, RZ, R17 ;  /* 0x00000011ff07b23e */ /* 0x002fe400000000ff */
[----:B---3--:R-:W-:Y:S02]  /*08c0*/  @!P4 F2FP.F16.F32.PACK_AB R8, RZ, R18 ;  /* 0x00000012ff08c23e */ /* 0x008fe400000000ff */
[----:B----4-:R-:W-:Y:S02]  /*08d0*/  @!P6 F2FP.F16.F32.PACK_AB R9, RZ, R19 ;  /* 0x00000013ff09e23e */ /* 0x010fe400000000ff */
[----:B-----5:R-:W-:Y:S02]  /*08e0*/  @!P5 F2FP.F16.F32.PACK_AB R10, RZ, R22 ;  /* 0x00000016ff0ad23e */ /* 0x020fe400000000ff */
[----:B--2---:R-:W-:Y:S01]  /*08f0*/  @!P2 F2FP.F16.F32.PACK_AB R11, RZ, R0 ;  /* 0x00000000ff0ba23e */ /* 0x004fe200000000ff */
[----:B------:R-:W-:Y:S06]  /*0900*/  @P0 BRA `(.L_x_3270) ;  /* 0x0000000000300947 */ /* 0x000fec0003800000 */
        /* <DEDUP_REMOVED lines=8> */
[----:B------:R-:W-:Y:S02]  /*0990*/  IADD3 R11, PT, PT, R2, R5, RZ ;  /* 0x00000005020b7210 */ /* 0x000fe40007ffe0ff */
[----:B------:R-:W-:-:S03]  /*09a0*/  IADD3 R5, PT, PT, R5, 0x80, RZ ;  /* 0x0000008005057810 */ /* 0x000fc60007ffe0ff */
[----:B0-----:R-:W-:-:S05]  /*09b0*/  IMAD.WIDE.U32 R12, R11, 0x2, R12 ;  /* 0x000000020b0c7825 */ /* 0x001fca00078e000c */
[----:B------:R0:W-:Y:S02]  /*09c0*/  STG.E.U16 desc[UR4][R12.64], R4 ;  /* 0x000000040c007986 */ /* 0x0001e4000c101504 */
.L_x_3270:
[----:B------:R-:W-:-:S13]  /*09d0*/  ISETP.GE.U32.AND P0, PT, R5, R3, PT ;  /* 0x000000030500720c */ /* 0x000fda0003f06070 */
[----:B------:R-:W-:Y:S05]  /*09e0*/  @P0 BRA `(.L_x_3272) ;  /* 0x0000000000300947 */ /* 0x000fea0003800000 */
[----:B0-----:R-:W0:Y:S01]  /*09f0*/  LDC.64 R12, c[0x0][0x398] ;  /* 0x0000e600ff0c7b82 */ /* 0x001e220000000a00 */
[----:B------:R-:W-:Y:S01]  /*0a00*/  IADD3 R11, PT, PT, R2, R5, RZ ;  /* 0x00000005020b7210 */ /* 0x000fe20007ffe0ff */
[----:B------:R-:W-:-:S04]  /*0a10*/  VIADD R5, R5, 0x80 ;  /* 0x0000008005057836 */ /* 0x000fc80000000000 */
[----:B0-----:R-:W-:-:S05]  /*0a20*/  IMAD.WIDE.U32 R12, R11, 0x2, R12 ;  /* 0x000000020b0c7825 */ /* 0x001fca00078e000c */
[----:B------:R1:W-:Y:S02]  /*0a30*/  STG.E.U16 desc[UR4][R12.64], R6 ;  /* 0x000000060c007986 */ /* 0x0003e4000c101504 */
.L_x_3271:
[----:B------:R-:W-:-:S13]  /*0a40*/  ISETP.GE.U32.AND P0, PT, R5, R3, PT ;  /* 0x000000030500720c */ /* 0x000fda0003f06070 */
[----:B------:R-:W-:Y:S05]  /*0a50*/  @P0 BRA `(.L_x_3273) ;  /* 0x0000000000340947 */ /* 0x000fea0003800000 */
[----:B01----:R-:W0:Y:S01]  /*0a60*/  LDC.64 R12, c[0x0][0x398] ;  /* 0x0000e600ff0c7b82 */ /* 0x003e220000000a00 */
[----:B------:R-:W-:Y:S02]  /*0a70*/  IADD3 R11, PT, PT, R2, R5, RZ ;  /* 0x00000005020b7210 */ /* 0x000fe40007ffe0ff */
[----:B------:R-:W-:-:S03]  /*0a80*/  IADD3 R5, PT, PT, R5, 0x80, RZ ;  /* 0x0000008005057810 */ /* 0x000fc60007ffe0ff */
[----:B0-----:R-:W-:-:S05]  /*0a90*/  IMAD.WIDE.U32 R12, R11, 0x2, R12 ;  /* 0x000000020b0c7825 */ /* 0x001fca00078e000c */
[----:B------:R1:W-:Y:S02]  /*0aa0*/  STG.E.U16 desc[UR4][R12.64], R7 ;  /* 0x000000070c007986 */ /* 0x0003e4000c101504 */
.L_x_3272:
[----:B------:R-:W-:-:S13]  /*0ab0*/  ISETP.GE.U32.AND P0, PT, R5, R3, PT ;  /* 0x000000030500720c */ /* 0x000fda0003f06070 */
[----:B------:R-:W-:Y:S05]  /*0ac0*/  @P0 BREAK.RELIABLE B1 ;  /* 0x0000000000010942 */ /* 0x000fea0003800100 */
[----:B------:R-:W-:Y:S05]  /*0ad0*/  @P0 BRA `(.L_x_3274) ;  /* 0x0000000000300947 */ /* 0x000fea0003800000 */
[----:B-1----:R-:W1:Y:S01]  /*0ae0*/  LDC.64 R6, c[0x0][0x398] ;  /* 0x0000e600ff067b82 */ /* 0x002e620000000a00 */
[----:B------:R-:W-:Y:S01]  /*0af0*/  IADD3 R11, PT, PT, R2, R5, RZ ;  /* 0x00000005020b7210 */ /* 0x000fe20007ffe0ff */
[----:B------:R-:W-:-:S04]  /*0b00*/  VIADD R5, R5, 0x80 ;  /* 0x0000008005057836 */ /* 0x000fc80000000000 */
[----:B-1----:R-:W-:-:S05]  /*0b10*/  IMAD.WIDE.U32 R6, R11, 0x2, R6 ;  /* 0x000000020b067825 */ /* 0x002fca00078e0006 */
[----:B------:R2:W-:Y:S02]  /*0b20*/  STG.E.U16 desc[UR4][R6.64], R8 ;  /* 0x0000000806007986 */ /* 0x0005e4000c101504 */
.L_x_3273:
[----:B------:R-:W-:Y:S05]  /*0b30*/  BSYNC.RELIABLE B1 ;  /* 0x0000000000017941 */ /* 0x000fea0003800100 */
.L_x_3269:
[----:B------:R-:W-:-:S13]  /*0b40*/  ISETP.GE.U32.AND P0, PT, R5, R3, PT ;  /* 0x000000030500720c */ /* 0x000fda0003f06070 */
[----:B-12---:R-:W1:Y:S01]  /*0b50*/  @!P0 LDC.64 R6, c[0x0][0x398] ;  /* 0x0000e600ff068b82 */ /* 0x006e620000000a00 */
[----:B0-----:R-:W-:Y:S02]  /*0b60*/  @!P0 IADD3 R11, PT, PT, R2, R5, RZ ;  /* 0x00000005020b8210 */ /* 0x001fe40007ffe0ff */
[----:B------:R-:W-:-:S03]  /*0b70*/  @!P0 IADD3 R5, PT, PT, R5, 0x80, RZ ;  /* 0x0000008005058810 */ /* 0x000fc60007ffe0ff */
[----:B-1----:R-:W-:-:S05]  /*0b80*/  @!P0 IMAD.WIDE.U32 R6, R11, 0x2, R6 ;  /* 0x000000020b068825 */ /* 0x002fca00078e0006 */
[----:B------:R2:W-:Y:S02]  /*0b90*/  @!P0 STG.E.U16 desc[UR4][R6.64], R9 ;  /* 0x0000000906008986 */ /* 0x0005e4000c101504 */
.L_x_3274:
[----:B------:R-:W-:Y:S05]  /*0ba0*/  BSYNC.RECONVERGENT B0 ;  /* 0x0000000000007941 */ /* 0x000fea0003800200 */
.L_x_3268:
[----:B------:R-:W-:Y:S05]  /*0bb0*/  WARPSYNC.ALL ;  /* 0x0000000000007948 */ /* 0x000fea0003800000 */
[----:B------:R-:W-:-:S13]  /*0bc0*/  ISETP.GE.U32.AND P0, PT, R5, R3, PT ;  /* 0x000000030500720c */ /* 0x000fda0003f06070 */
[----:B------:R-:W-:Y:S05]  /*0bd0*/  @P0 EXIT ;  /* 0x000000000000094d */ /* 0x000fea0003800000 */
[----:B-12---:R-:W1:Y:S01]  /*0be0*/  LDC.64 R6, c[0x0][0x398] ;  /* 0x0000e600ff067b82 */ /* 0x006e620000000a00 */
[----:B------:R-:W-:-:S05]  /*0bf0*/  IADD3 R3, PT, PT, R2, R5, RZ ;  /* 0x0000000502037210 */ /* 0x000fca0007ffe0ff */
[----:B-1----:R-:W-:-:S05]  /*0c00*/  IMAD.WIDE.U32 R2, R3, 0x2, R6 ;  /* 0x0000000203027825 */ /* 0x002fca00078e0006 */
[----:B------:R-:W-:Y:S01]  /*0c10*/  STG.E.U16 desc[UR4][R2.64], R10 ;  /* 0x0000000a02007986 */ /* 0x000fe2000c101504 */
[----:B------:R-:W-:Y:S05]  /*0c20*/  EXIT ;  /* 0x000000000000794d */ /* 0x000fea0003800000 */
.L_x_3267:
[----:B------:R-:W0:Y:S01]  /*0c30*/  S2R R0, SR_TID.X ;  /* 0x0000000000007919 */ /* 0x000e220000002100 */
[----:B------:R-:W1:Y:S08]  /*0c40*/  LDC.64 R4, c[0x0][0x3a0] ;  /* 0x0000e800ff047b82 */ /* 0x000e700000000a00 */
[----:B------:R-:W2:Y:S01]  /*0c50*/  LDC.U16 R14, c[0x0][0x388] ;  /* 0x0000e200ff0e7b82 */ /* 0x000ea20000000400 */
[----:B-1----:R-:W-:-:S04]  /*0c60*/  IMAD.WIDE.U32 R4, R2, 0x2, R4 ;  /* 0x0000000202047825 */ /* 0x002fc800078e0004 */
[----:B0-----:R-:W-:-:S05]  /*0c70*/  IMAD.WIDE.U32 R4, R0, 0x4, R4 ;  /* 0x0000000400047825 */ /* 0x001fca00078e0004 */
[----:B------:R-:W3:Y:S04]  /*0c80*/  LDG.E R6, desc[UR4][R4.64+0x200] ;  /* 0x0002000404067981 */ /* 0x000ee8000c1e1900 */
[----:B------:R-:W4:Y:S04]  /*0c90*/  LDG.E R7, desc[UR4][R4.64+0x400] ;  /* 0x0004000404077981 */ /* 0x000f28000c1e1900 */
[----:B------:R-:W5:Y:S04]  /*0ca0*/  LDG.E R8, desc[UR4][R4.64+0x600] ;  /* 0x0006000404087981 */ /* 0x000f68000c1e1900 */
[----:B------:R5:W5:Y:S01]  /*0cb0*/  LDG.E R3, desc[UR4][R4.64] ;  /* 0x0000000404037981 */ /* 0x000b62000c1e1900 */
[----:B--2---:R-:W-:-:S02]  /*0cc0*/  HADD2.F32 R14, -RZ, R14.H0_H0 ;  /* 0x2000000eff0e7230 */ /* 0x004fc40000004100 */
[--C-:B---3--:R-:W-:Y:S02]  /*0cd0*/  HADD2.F32 R11, -RZ, R6.reuse.H0_H0 ;  /* 0x20000006ff0b7230 */ /* 0x108fe40000004100 */
[----:B------:R-:W-:Y:S02]  /*0ce0*/  HADD2.F32 R6, -RZ, R6.H1_H1 ;  /* 0x30000006ff067230 */ /* 0x000fe40000004100 */
[--C-:B----4-:R-:W-:Y:S02]  /*0cf0*/  HADD2.F32 R12, -RZ, R7.reuse.H0_H0 ;  /* 0x20000007ff0c7230 */ /* 0x110fe40000004100 */
[----:B------:R-:W-:Y:S02]  /*0d00*/  HADD2.F32 R7, -RZ, R7.H1_H1 ;  /* 0x30000007ff077230 */ /* 0x000fe40000004100 */
[--C-:B-----5:R-:W-:Y:S02]  /*0d10*/  HADD2.F32 R4, -RZ, R8.reuse.H0_H0 ;  /* 0x20000008ff047230 */ /* 0x120fe40000004100 */
[----:B------:R-:W-:-:S02]  /*0d20*/  HADD2.F32 R8, -RZ, R8.H1_H1 ;  /* 0x30000008ff087230 */ /* 0x000fc40000004100 */
[--C-:B------:R-:W-:Y:S02]  /*0d30*/  HADD2.F32 R9, -RZ, R3.reuse.H0_H0 ;  /* 0x20000003ff097230 */ /* 0x100fe40000004100 */
[----:B------:R-:W-:Y:S01]  /*0d40*/  HADD2.F32 R3, -RZ, R3.H1_H1 ;  /* 0x30000003ff037230 */ /* 0x000fe20000004100 */
[----:B------:R-:W-:Y:S08]  /*0d50*/  MUFU.LG2 R11, R11 ;  /* 0x0000000b000b7308 */ /* 0x000ff00000000c00 */
[----:B------:R-:W0:Y:S08]  /*0d60*/  MUFU.LG2 R9, R9 ;  /* 0x0000000900097308 */ /* 0x000e300000000c00 */
[----:B------:R-:W1:Y:S08]  /*0d70*/  MUFU.LG2 R10, R3 ;  /* 0x00000003000a7308 */ /* 0x000e700000000c00 */
[----:B------:R-:W2:Y:S08]  /*0d80*/  MUFU.LG2 R6, R6 ;  /* 0x0000000600067308 */ /* 0x000eb00000000c00 */
[----:B------:R-:W3:Y:S08]  /*0d90*/  MUFU.LG2 R12, R12 ;  /* 0x0000000c000c7308 */ /* 0x000ef00000000c00 */
[----:B------:R-:W4:Y:S08]  /*0da0*/  MUFU.LG2 R7, R7 ;  /* 0x0000000700077308 */ /* 0x000f300000000c00 */
[----:B------:R5:W4:Y:S08]  /*0db0*/  MUFU.LG2 R13, R4 ;  /* 0x00000004000d7308 */ /* 0x000b300000000c00 */
[----:B------:R-:W4:Y:S01]  /*0dc0*/  MUFU.LG2 R8, R8 ;  /* 0x0000000800087308 */ /* 0x000f220000000c00 */
[----:B-----5:R-:W5:Y:S01]  /*0dd0*/  LDC.64 R4, c[0x0][0x398] ;  /* 0x0000e600ff047b82 */ /* 0x020f620000000a00 */
[C---:B0-----:R-:W-:Y:S01]  /*0de0*/  FMUL.FTZ R3, R14.reuse, R9 ;  /* 0x000000090e037220 */ /* 0x041fe20000410000 */
[C---:B-1----:R-:W-:Y:S01]  /*0df0*/  FMUL.FTZ R10, R14.reuse, R10 ;  /* 0x0000000a0e0a7220 */ /* 0x042fe20000410000 */
[C---:B------:R-:W-:Y:S01]  /*0e00*/  FMUL.FTZ R11, R14.reuse, R11 ;  /* 0x0000000b0e0b7220 */ /* 0x040fe20000410000 */
[C---:B--2---:R-:W-:Y:S01]  /*0e10*/  FMUL.FTZ R6, R14.reuse, R6 ;  /* 0x000000060e067220 */ /* 0x044fe20000410000 */
[C---:B---3--:R-:W-:Y:S01]  /*0e20*/  FMUL.FTZ R12, R14.reuse, R12 ;  /* 0x0000000c0e0c7220 */ /* 0x048fe20000410000 */
[C---:B----4-:R-:W-:Y:S01]  /*0e30*/  FMUL.FTZ R7, R14.reuse, R7 ;  /* 0x000000070e077220 */ /* 0x050fe20000410000 */
[C---:B------:R-:W-:Y:S01]  /*0e40*/  FMUL.FTZ R13, R14.reuse, R13 ;  /* 0x0000000d0e0d7220 */ /* 0x040fe20000410000 */
[----:B------:R-:W-:Y:S01]  /*0e50*/  MUFU.EX2 R3, R3 ;  /* 0x0000000300037308 */ /* 0x000fe20000000800 */
[----:B------:R-:W-:-:S07]  /*0e60*/  FMUL.FTZ R8, R14, R8 ;  /* 0x000000080e087220 */ /* 0x000fce0000410000 */
[----:B------:R-:W0:Y:S08]  /*0e70*/  MUFU.EX2 R10, R10 ;  /* 0x0000000a000a7308 */ /* 0x000e300000000800 */
[----:B------:R-:W-:Y:S08]  /*0e80*/  MUFU.EX2 R11, R11 ;  /* 0x0000000b000b7308 */ /* 0x000ff00000000800 */
[----:B------:R-:W1:Y:S08]  /*0e90*/  MUFU.EX2 R6, R6 ;  /* 0x0000000600067308 */ /* 0x000e700000000800 */
[----:B------:R-:W-:Y:S08]  /*0ea0*/  MUFU.EX2 R12, R12 ;  /* 0x0000000c000c7308 */ /* 0x000ff00000000800 */
[----:B------:R-:W2:Y:S08]  /*0eb0*/  MUFU.EX2 R7, R7 ;  /* 0x0000000700077308 */ /* 0x000eb00000000800 */
[----:B------:R-:W-:Y:S08]  /*0ec0*/  MUFU.EX2 R13, R13 ;  /* 0x0000000d000d7308 */ /* 0x000ff00000000800 */
[----:B------:R-:W3:Y:S01]  /*0ed0*/  MUFU.EX2 R8, R8 ;  /* 0x0000000800087308 */ /* 0x000ee20000000800 */
[----:B-----5:R-:W-:Y:S01]  /*0ee0*/  IMAD.WIDE.U32 R4, R2, 0x2, R4 ;  /* 0x0000000202047825 */ /* 0x020fe200078e0004 */
[----:B0-----:R-:W-:-:S02]  /*0ef0*/  F2FP.F16.F32.PACK_AB R3, R10, R3 ;  /* 0x000000030a03723e */ /* 0x001fc400000000ff */
[----:B-1----:R-:W-:Y:S02]  /*0f00*/  F2FP.F16.F32.PACK_AB R11, R6, R11 ;  /* 0x0000000b060b723e */ /* 0x002fe400000000ff */
[----:B--2---:R-:W-:Y:S01]  /*0f10*/  F2FP.F16.F32.PACK_AB R9, R7, R12 ;  /* 0x0000000c0709723e */ /* 0x004fe200000000ff */
[----:B------:R-:W-:-:S05]  /*0f20*/  IMAD.WIDE.U32 R4, R0, 0x4, R4 ;  /* 0x0000000400047825 */ /* 0x000fca00078e0004 */
[----:B------:R-:W-:Y:S01]  /*0f30*/  STG.E desc[UR4][R4.64], R3 ;  /* 0x0000000304007986 */ /* 0x000fe2000c101904 */
[----:B---3--:R-:W-:-:S03]  /*0f40*/  F2FP.F16.F32.PACK_AB R15, R8, R13 ;  /* 0x0000000d080f723e */ /* 0x008fc600000000ff */
[----:B------:R-:W-:Y:S04]  /*0f50*/  STG.E desc[UR4][R4.64+0x200], R11 ;  /* 0x0002000b04007986 */ /* 0x000fe8000c101904 */
[----:B------:R-:W-:Y:S04]  /*0f60*/  STG.E desc[UR4][R4.64+0x400], R9 ;  /* 0x0004000904007986 */ /* 0x000fe8000c101904 */
[----:B------:R-:W-:Y:S01]  /*0f70*/  STG.E desc[UR4][R4.64+0x600], R15 ;  /* 0x0006000f04007986 */ /* 0x000fe2000c101904 */
[----:B------:R-:W-:Y:S05]  /*0f80*/  EXIT ;  /* 0x000000000000794d */ /* 0x000fea0003800000 */
.L_x_3275:
        /* <DEDUP_REMOVED lines=15> */
.L_x_68451:


//--------------------- .text._ZN2at6native29vectorized_elementwise_kernelILi4EZNS0_50_GLOBAL__N__2680c7bb_12_PowKernel_cu_7dd49032_300329pow_tensor_scalar_kernel_implIN3c104HalfES5_EEvRNS_18TensorIteratorBaseET0_EUlS5_E2_St5arrayIPcLm2EEEEviS8_T1_ --------------------------
	.section	.text._ZN2at6native29vectorized_elementwise_kernelILi4EZNS0_50_GLOBAL__N__2680c7bb_12_PowKernel_cu_7dd49032_300329pow_tensor_scalar_kernel_implIN3c104HalfES5_EEvRNS_18TensorIteratorBaseET0_EUlS5_E2_St5arrayIPcLm2EEEEviS8_T1_,"ax",@progbits
	.align	128
        .global         _ZN2at6native29vectorized_elementwise_kernelILi4EZNS0_50_GLOBAL__N__2680c7bb_12_PowKernel_cu_7dd49032_300329pow_tensor_scalar_kernel_implIN3c104HalfES5_EEvRNS_18TensorIteratorBaseET0_EUlS5_E2_St5arrayIPcLm2EEEEviS8_T1_
        .type           _ZN2at6native29vectorized_elementwise_kernelILi4EZNS0_50_GLOBAL__N__2680c7bb_12_PowKernel_cu_7dd49032_300329pow_tensor_scalar_kernel_implIN3c104HalfES5_EEvRNS_18TensorIteratorBaseET0_EUlS5_E2_St5arrayIPcLm2EEEEviS8_T1_,@function
        .size           _ZN2at6native29vectorized_elementwise_kernelILi4EZNS0_50_GLOBAL__N__2680c7bb_12_PowKernel_cu_7dd49032_300329pow_tensor_scalar_kernel_implIN3c104HalfES5_EEvRNS_18TensorIteratorBaseET0_EUlS5_E2_St5arrayIPcLm2EEEEviS8_T1_,(.L_x_68452 - _ZN2at6native29vectorized_elementwise_kernelILi4EZNS0_50_GLOBAL__N__2680c7bb_12_PowKernel_cu_7dd49032_300329pow_tensor_scalar_kernel_implIN3c104HalfES5_EEvRNS_18TensorIteratorBaseET0_EUlS5_E2_St5arrayIPcLm2EEEEviS8_T1_)
        .other          _ZN2at6native29vectorized_elementwise_kernelILi4EZNS0_50_GLOBAL__N__2680c7bb_12_PowKernel_cu_7dd49032_300329pow_tensor_scalar_kernel_implIN3c104HalfES5_EEvRNS_18TensorIteratorBaseET0_EUlS5_E2_St5arrayIPcLm2EEEEviS8_T1_,@"STO_CUDA_ENTRY STV_DEFAULT"
_ZN2at6native29vectorized_elementwise_kernelILi4EZNS0_50_GLOBAL__N__2680c7bb_12_PowKernel_cu_7dd49032_300329pow_tensor_scalar_kernel_implIN3c104HalfES5_EEvRNS_18TensorIteratorBaseET0_EUlS5_E2_St5arrayIPcLm2EEEEviS8_T1_:
.text._ZN2at6native29vectorized_elementwise_kernelILi4EZNS0_50_GLOBAL__N__2680c7bb_12_PowKernel_cu_7dd49032_300329pow_tensor_scalar_kernel_implIN3c104HalfES5_EEvRNS_18TensorIteratorBaseET0_EUlS5_E2_St5arrayIPcLm2EEEEviS8_T1_:
        /* <DEDUP_REMOVED lines=157> */
.L_x_3279:
[----:B------:R-:W-:-:S13]  /*09d0*/  ISETP.GE.U32.AND P0, PT, R5, R3, PT ;  /* 0x000000030500720c */ /* 0x000fda0003f06070 */
[----:B------:R-:W-:Y:S05]  /*09e0*/  @P0 BRA `(.L_x_3281) ;  /* 0x0000000000300947 */ /* 0x000fea0003800000 */
[----:B0-----:R-:W0:Y:S01]  /*09f0*/  LDC.64 R12, c[0x0][0x398] ;  /* 0x0000e600ff0c7b82 */ /* 0x001e220000000a00 */
[----:B------:R-:W-:Y:S01]  /*0a00*/  IADD3 R11, PT, PT, R2, R5, RZ ;  /* 0x00000005020b7210 */ /* 0x000fe20007ffe0ff */
[----:B------:R-:W-:-:S04]  /*0a10*/  VIADD R5, R5, 0x80 ;  /* 0x0000008005057836 */ /* 0x000fc80000000000 */
[----:B0-----:R-:W-:-:S05]  /*0a20*/  IMAD.WIDE.U32 R12, R11, 0x2, R12 ;  /* 0x000000020b0c7825 */ /* 0x001fca00078e000c */
[----:B------:R1:W-:Y:S02]  /*0a30*/  STG.E.U16 desc[UR4][R12.64], R6 ;  /* 0x000000060c007986 */ /* 0x0003e4000c101504 */
.L_x_3280:
[----:B------:R-:W-:-:S13]  /*0a40*/  ISETP.GE.U32.AND P0, PT, R5, R3, PT ;  /* 0x000000030500720c */ /* 0x000fda0003f06070 */
[----:B------:R-:W-:Y:S05]  /*0a50*/  @P0 BRA `(.L_x_3282) ;  /* 0x0000000000340947 */ /* 0x000fea0003800000 */
[----:B01----:R-:W0:Y:S01]  /*0a60*/  LDC.64 R12, c[0x0][0x398] ;  /* 0x0000e600ff0c7b82 */ /* 0x003e220000000a00 */
[----:B------:R-:W-:Y:S02]  /*0a70*/  IADD3 R11, PT, PT, R2, R5, RZ ;  /* 0x00000005020b7210 */ /* 0x000fe40007ffe0ff */
[----:B------:R-:W-:-:S03]  /*0a80*/  IADD3 R5, PT, PT, R5, 0x80, RZ ;  /* 0x0000008005057810 */ /* 0x000fc60007ffe0ff */
[----:B0-----:R-:W-:-:S05]  /*0a90*/  IMAD.WIDE.U32 R12, R11, 0x2, R12 ;  /* 0x000000020b0c7825 */ /* 0x001fca00078e000c */
[----:B------:R1:W-:Y:S02]  /*0aa0*/  STG.E.U16 desc[UR4][R12.64], R7 ;  /* 0x000000070c007986 */ /* 0x0003e4000c101504 */
.L_x_3281:
        /* <DEDUP_REMOVED lines=8> */
.L_x_3282:
[----:B------:R-:W-:Y:S05]  /*0b30*/  BSYNC.RELIABLE B1 ;  /* 0x0000000000017941 */ /* 0x000fea0003800100 */
.L_x_3278:
[----:B------:R-:W-:-:S13]  /*0b40*/  ISETP.GE.U32.AND P0, PT, R5, R3, PT ;  /* 0x000000030500720c */ /* 0x000fda0003f06070 */
[----:B-12---:R-:W1:Y:S01]  /*0b50*/  @!P0 LDC.64 R6, c[0x0][0x398] ;  /* 0x0000e600ff068b82 */ /* 0x006e620000000a00 */
[----:B0-----:R-:W-:Y:S02]  /*0b60*/  @!P0 IADD3 R11, PT, PT, R2, R5, RZ ;  /* 0x00000005020b8210 */ /* 0x001fe40007ffe0ff */
[----:B------:R-:W-:-:S03]  /*0b70*/  @!P0 IADD3 R5, PT, PT, R5, 0x80, RZ ;  /* 0x0000008005058810 */ /* 0x000fc60007ffe0ff */
[----:B-1----:R-:W-:-:S05]  /*0b80*/  @!P0 IMAD.WIDE.U32 R6, R11, 0x2, R6 ;  /* 0x000000020b068825 */ /* 0x002fca00078e0006 */
[----:B------:R2:W-:Y:S02]  /*0b90*/  @!P0 STG.E.U16 desc[UR4][R6.64], R9 ;  /* 0x0000000906008986 */ /* 0x0005e4000c101504 */
.L_x_3283:
[----:B------:R-:W-:Y:S05]  /*0ba0*/  BSYNC.RECONVERGENT B0 ;  /* 0x0000000000007941 */ /* 0x000fea0003800200 */
.L_x_3277:
        /* <DEDUP_REMOVED lines=8> */
.L_x_3276:
[----:B------:R-:W0:Y:S01]  /*0c30*/  S2R R0, SR_TID.X ;  /* 0x0000000000007919 */ /* 0x000e220000002100 */
[----:B------:R-:W1:Y:S08]  /*0c40*/  LDC.64 R4, c[0x0][0x3a0] ;  /* 0x0000e800ff047b82 */ /* 0x000e700000000a00 */
[----:B------:R-:W2:Y:S01]  /*0c50*/  LDC.U16 R12, c[0x0][0x388] ;  /* 0x0000e200ff0c7b82 */ /* 0x000ea20000000400 */
[----:B-1----:R-:W-:-:S04]  /*0c60*/  IMAD.WIDE.U32 R4, R2, 0x2, R4 ;  /* 0x0000000202047825 */ /* 0x002fc800078e0004 */
[----:B0-----:R-:W-:-:S05]  /*0c70*/  IMAD.WIDE.U32 R6, R0, 0x8, R4 ;  /* 0x0000000800067825 */ /* 0x001fca00078e0004 */
[----:B------:R-:W3:Y:S04]  /*0c80*/  LDG.E.64 R10, desc[UR4][R6.64] ;  /* 0x00000004060a7981 */ /* 0x000ee8000c1e1b00 */
[----:B------:R-:W4:Y:S01]  /*0c90*/  LDG.E.64 R4, desc[UR4][R6.64+0x400] ;  /* 0x0004000406047981 */ /* 0x000f22000c1e1b00 */
[----:B--2---:R-:W-:Y:S02]  /*0ca0*/  HADD2.F32 R13, -RZ, R12.H0_H0 ;  /* 0x2000000cff0d7230 */ /* 0x004fe40000004100 */
[--C-:B---3--:R-:W-:Y:S02]  /*0cb0*/  HADD2.F32 R3, -RZ, R10.reuse.H0_H0 ;  /* 0x2000000aff037230 */ /* 0x108fe40000004100 */
[----:B------:R-:W-:Y:S02]  /*0cc0*/  HADD2.F32 R8, -RZ, R10.H1_H1 ;  /* 0x3000000aff087230 */ /* 0x000fe40000004100 */
[----:B------:R-:W-:-:S02]  /*0cd0*/  HADD2.F32 R9, -RZ, R11.H0_H0 ;  /* 0x2000000bff097230 */ /* 0x000fc40000004100 */
[----:B------:R-:W-:Y:S01]  /*0ce0*/  HADD2.F32 R10, -RZ, R11.H1_H1 ;  /* 0x3000000bff0a7230 */ /* 0x000fe20000004100 */
[----:B------:R-:W0:Y:S01]  /*0cf0*/  MUFU.LG2 R3, R3 ;  /* 0x0000000300037308 */ /* 0x000e220000000c00 */
[--C-:B----4-:R-:W-:Y:S02]  /*0d00*/  HADD2.F32 R11, -RZ, R4.reuse.H0_H0 ;  /* 0x20000004ff0b7230 */ /* 0x110fe40000004100 */
[--C-:B------:R-:W-:Y:S02]  /*0d10*/  HADD2.F32 R7, -RZ, R5.reuse.H0_H0 ;  /* 0x20000005ff077230 */ /* 0x100fe40000004100 */
[----:B------:R-:W-:Y:S02]  /*0d20*/  HADD2.F32 R4, -RZ, R4.H1_H1 ;  /* 0x30000004ff047230 */ /* 0x000fe40000004100 */
[----:B------:R-:W-:Y:S01]  /*0d30*/  HADD2.F32 R5, -RZ, R5.H1_H1 ;  /* 0x30000005ff057230 */ /* 0x000fe20000004100 */
[----:B------:R-:W1:Y:S08]  /*0d40*/  MUFU.LG2 R8, R8 ;  /* 0x0000000800087308 */ /* 0x000e700000000c00 */
[----:B------:R-:W2:Y:S01]  /*0d50*/  MUFU.LG2 R9, R9 ;  /* 0x0000000900097308 */ /* 0x000ea20000000c00 */
[----:B0-----:R-:W-:-:S07]  /*0d60*/  FMUL.FTZ R3, R13, R3 ;  /* 0x000000030d037220 */ /* 0x001fce0000410000 */
[----:B------:R-:W0:Y:S01]  /*0d70*/  MUFU.LG2 R10, R10 ;  /* 0x0000000a000a7308 */ /* 0x000e220000000c00 */
[----:B-1----:R-:W-:-:S07]  /*0d80*/  FMUL.FTZ R8, R13, R8 ;  /* 0x000000080d087220 */ /* 0x002fce0000410000 */
[----:B------:R-:W1:Y:S01]  /*0d90*/  MUFU.LG2 R11, R11 ;  /* 0x0000000b000b7308 */ /* 0x000e620000000c00 */
[----:B--2---:R-:W-:-:S07]  /*0da0*/  FMUL.FTZ R9, R13, R9 ;  /* 0x000000090d097220 */ /* 0x004fce0000410000 */
[----:B------:R-:W2:Y:S01]  /*0db0*/  MUFU.LG2 R6, R4 ;  /* 0x0000000400067308 */ /* 0x000ea20000000c00 */
[----:B0-----:R-:W-:-:S07]  /*0dc0*/  FMUL.FTZ R10, R13, R10 ;  /* 0x0000000a0d0a7220 */ /* 0x001fce0000410000 */
[----:B------:R-:W0:Y:S01]  /*0dd0*/  MUFU.LG2 R7, R7 ;  /* 0x0000000700077308 */ /* 0x000e220000000c00 */
[----:B-1----:R-:W-:-:S07]  /*0de0*/  FMUL.FTZ R11, R13, R11 ;  /* 0x0000000b0d0b7220 */ /* 0x002fce0000410000 */
[----:B------:R1:W3:Y:S01]  /*0df0*/  MUFU.LG2 R12, R5 ;  /* 0x00000005000c7308 */ /* 0x0002e20000000c00 */
[----:B--2---:R-:W-:-:S07]  /*0e00*/  FMUL.FTZ R6, R13, R6 ;  /* 0x000000060d067220 */ /* 0x004fce0000410000 */
[----:B------:R-:W-:Y:S01]  /*0e10*/  MUFU.EX2 R3, R3 ;  /* 0x0000000300037308 */ /* 0x000fe20000000800 */
[----:B-1----:R-:W1:Y:S01]  /*0e20*/  LDC.64 R4, c[0x0][0x398] ;  /* 0x0000e600ff047b82 */ /* 0x002e620000000a00 */
[----:B0-----:R-:W-:-:S06]  /*0e30*/  FMUL.FTZ R7, R13, R7 ;  /* 0x000000070d077220 */ /* 0x001fcc0000410000 */
[----:B------:R-:W0:Y:S01]  /*0e40*/  MUFU.EX2 R8, R8 ;  /* 0x0000000800087308 */ /* 0x000e220000000800 */
[----:B---3--:R-:W-:-:S07]  /*0e50*/  FMUL.FTZ R12, R13, R12 ;  /* 0x0000000c0d0c7220 */ /* 0x008fce0000410000 */
[----:B------:R-:W-:Y:S08]  /*0e60*/  MUFU.EX2 R9, R9 ;  /* 0x0000000900097308 */ /* 0x000ff00000000800 */
[----:B------:R-:W2:Y:S01]  /*0e70*/  MUFU.EX2 R10, R10 ;  /* 0x0000000a000a7308 */ /* 0x000ea20000000800 */
[----:B-1----:R-:W-:Y:S01]  /*0e80*/  IMAD.WIDE.U32 R4, R2, 0x2, R4 ;  /* 0x0000000202047825 */ /* 0x002fe200078e0004 */
[----:B0-----:R-:W-:-:S03]  /*0e90*/  F2FP.F16.F32.PACK_AB R8, R8, R3 ;  /* 0x000000030808723e */ /* 0x001fc600000000ff */
[----:B------:R-:W-:-:S03]  /*0ea0*/  IMAD.WIDE.U32 R4, R0, 0x8, R4 ;  /* 0x0000000800047825 */ /* 0x000fc600078e0004 */
[----:B------:R-:W-:Y:S08]  /*0eb0*/  MUFU.EX2 R11, R11 ;  /* 0x0000000b000b7308 */ /* 0x000ff00000000800 */
[----:B------:R-:W0:Y:S01]  /*0ec0*/  MUFU.EX2 R6, R6 ;  /* 0x0000000600067308 */ /* 0x000e220000000800 */
[----:B--2---:R-:W-:-:S05]  /*0ed0*/  F2FP.F16.F32.PACK_AB R9, R10, R9 ;  /* 0x000000090a09723e */ /* 0x004fca00000000ff */
[----:B------:R-:W-:Y:S02]  /*0ee0*/  STG.E.64 desc[UR4][R4.64], R8 ;  /* 0x0000000804007986 */ /* 0x000fe4000c101b04 */
[----:B------:R-:W-:Y:S08]  /*0ef0*/  MUFU.EX2 R7, R7 ;  /* 0x0000000700077308 */ /* 0x000ff00000000800 */
[----:B------:R-:W1:Y:S01]  /*0f00*/  MUFU.EX2 R12, R12 ;  /* 0x0000000c000c7308 */ /* 0x000e620000000800 */
[----:B0-----:R-:W-:-:S02]  /*0f10*/  F2FP.F16.F32.PACK_AB R2, R6, R11 ;  /* 0x0000000b0602723e */ /* 0x001fc400000000ff */
[----:B-1----:R-:W-:-:S05]  /*0f20*/  F2FP.F16.F32.PACK_AB R3, R12, R7 ;  /* 0x000000070c03723e */ /* 0x002fca00000000ff */
[----:B------:R-:W-:Y:S01]  /*0f30*/  STG.E.64 desc[UR4][R4.64+0x400], R2 ;  /* 0x0004000204007986 */ /* 0x000fe2000c101b04 */
[----:B------:R-:W-:Y:S05]  /*0f40*/  EXIT ;  /* 0x000000000000794d */ /* 0x000fea0003800000 */
.L_x_3284:
        /* <DEDUP_REMOVED lines=11> */
.L_x_68452:


//--------------------- .text._ZN2at6native29vectorized_elementwise_kernelILi8EZNS0_50_GLOBAL__N__2680c7bb_12_PowKernel_cu_7dd49032_300329pow_tensor_scalar_kernel_implIN3c104HalfES5_EEvRNS_18TensorIteratorBaseET0_EUlS5_E2_St5arrayIPcLm2EEEEviS8_T1_ --------------------------
	.section	.text._ZN2at6native29vectorized_elementwise_kernelILi8EZNS0_50_GLOBAL__N__2680c7bb_12_PowKernel_cu_7dd49032_300329pow_tensor_scalar_kernel_implIN3c104HalfES5_EEvRNS_18TensorIteratorBaseET0_EUlS5_E2_St5arrayIPcLm2EEEEviS8_T1_,"ax",@progbits
	.align	128
        .global         _ZN2at6native29vectorized_elementwise_kernelILi8EZNS0_50_GLOBAL__N__2680c7bb_12_PowKernel_cu_7dd49032_300329pow_tensor_scalar_kernel_implIN3c104HalfES5_EEvRNS_18TensorIteratorBaseET0_EUlS5_E2_St5arrayIPcLm2EEEEviS8_T1_
        .type           _ZN2at6native29vectorized_elementwise_kernelILi8EZNS0_50_GLOBAL__N__2680c7bb_12_PowKernel_cu_7dd49032_300329pow_tensor_scalar_kernel_implIN3c104HalfES5_EEvRNS_18TensorIteratorBaseET0_EUlS5_E2_St5arrayIPcLm2EEEEviS8_T1_,@function
        .size           _ZN2at6native29vectorized_elementwise_kernelILi8EZNS0_50_GLOBAL__N__2680c7bb_12_PowKernel_cu_7dd49032_300329pow_tensor_scalar_kernel_implIN3c104HalfES5_EEvRNS_18TensorIteratorBaseET0_EUlS5_E2_St5arrayIPcLm2EEEEviS8_T1_,(.L_x_68453 - _ZN2at6native29vectorized_elementwise_kernelILi8EZNS0_50_GLOBAL__N__2680c7bb_12_PowKernel_cu_7dd49032_300329pow_tensor_scalar_kernel_implIN3c104HalfES5_EEvRNS_18TensorIteratorBaseET0_EUlS5_E2_St5arrayIPcLm2EEEEviS8_T1_)
        .other          _ZN2at6native29vectorized_elementwise_kernelILi8EZNS0_50_GLOBAL__N__2680c7bb_12_PowKernel_cu_7dd49032_300329pow_tensor_scalar_kernel_implIN3c104HalfES5_EEvRNS_18TensorIteratorBaseET0_EUlS5_E2_St5arrayIPcLm2EEEEviS8_T1_,@"STO_CUDA_ENTRY STV_DEFAULT"
_ZN2at6native29vectorized_elementwise_kernelILi8EZNS0_50_GLOBAL__N__2680c7bb_12_PowKernel_cu_7dd49032_300329pow_tensor_scalar_kernel_implIN3c104HalfES5_EEvRNS_18TensorIteratorBaseET0_EUlS5_E2_St5arrayIPcLm2EEEEviS8_T1_:
.text._ZN2at6native29vectorized_elementwise_kernelILi8EZNS0_50_GLOBAL__N__2680c7bb_12_PowKernel_cu_7dd49032_300329pow_tensor_scalar_kernel_implIN3c104HalfES5_EEvRNS_18TensorIteratorBaseET0_EUlS5_E2_St5arrayIPcLm2EEEEviS8_T1_:
        /* <DEDUP_REMOVED lines=157> */
.L_x_3288:
[----:B------:R-:W-:-:S13]  /*09d0*/  ISETP.GE.U32.AND P0, PT, R5, R3, PT ;  /* 0x000000030500720c */ /* 0x000fda0003f06070 */
[----:B------:R-:W-:Y:S05]  /*09e0*/  @P0 BRA `(.L_x_3290) ;  /* 0x0000000000300947 */ /* 0x000fea0003800000 */
[----:B0-----:R-:W0:Y:S01]  /*09f0*/  LDC.64 R12, c[0x0][0x398] ;  /* 0x0000e600ff0c7b82 */ /* 0x001e220000000a00 */
[----:B------:R-:W-:Y:S01]  /*0a00*/  IADD3 R11, PT, PT, R2, R5, RZ ;  /* 0x00000005020b7210 */ /* 0x000fe20007ffe0ff */
[----:B------:R-:W-:-:S04]  /*0a10*/  VIADD R5, R5, 0x80 ;  /* 0x0000008005057836 */ /* 0x000fc80000000000 */
[----:B0-----:R-:W-:-:S05]  /*0a20*/  IMAD.WIDE.U32 R12, R11, 0x2, R12 ;  /* 0x000000020b0c7825 */ /* 0x001fca00078e000c */
[----:B------:R1:W-:Y:S02]  /*0a30*/  STG.E.U16 desc[UR4][R12.64], R6 ;  /* 0x000000060c007986 */ /* 0x0003e4000c101504 */
.L_x_3289:
[----:B------:R-:W-:-:S13]  /*0a40*/  ISETP.GE.U32.AND P0, PT, R5, R3, PT ;  /* 0x000000030500720c */ /* 0x000fda0003f06070 */
[----:B------:R-:W-:Y:S05]  /*0a50*/  @P0 BRA `(.L_x_3291) ;  /* 0x0000000000340947 */ /* 0x000fea0003800000 */
[----:B01----:R-:W0:Y:S01]  /*0a60*/  LDC.64 R12, c[0x0][0x398] ;  /* 0x0000e600ff0c7b82 */ /* 0x003e220000000a00 */
[----:B------:R-:W-:Y:S02]  /*0a70*/  IADD3 R11, PT, PT, R2, R5, RZ ;  /* 0x00000005020b7210 */ /* 0x000fe40007ffe0ff */
[----:B------:R-:W-:-:S03]  /*0a80*/  IADD3 R5, PT, PT, R5, 0x80, RZ ;  /* 0x0000008005057810 */ /* 0x000fc60007ffe0ff */
[----:B0-----:R-:W-:-:S05]  /*0a90*/  IMAD.WIDE.U32 R12, R11, 0x2, R12 ;  /* 0x000000020b0c7825 */ /* 0x001fca00078e000c */
[----:B------:R1:W-:Y:S02]  /*0aa0*/  STG.E.U16 desc[UR4][R12.64], R7 ;  /* 0x000000070c007986 */ /* 0x0003e4000c101504 */
.L_x_3290:
        /* <DEDUP_REMOVED lines=8> */
.L_x_3291:
[----:B------:R-:W-:Y:S05]  /*0b30*/  BSYNC.RELIABLE B1 ;  /* 0x0000000000017941 */ /* 0x000fea0003800100 */
.L_x_3287:
[----:B------:R-:W-:-:S13]  /*0b40*/  ISETP.GE.U32.AND P0, PT, R5, R3, PT ;  /* 0x000000030500720c */ /* 0x000fda0003f06070 */
[----:B-12---:R-:W1:Y:S01]  /*0b50*/  @!P0 LDC.64 R6, c[0x0][0x398] ;  /* 0x0000e600ff068b82 */ /* 0x006e620000000a00 */
[----:B0-----:R-:W-:Y:S02]  /*0b60*/  @!P0 IADD3 R11, PT, PT, R2, R5, RZ ;  /* 0x00000005020b8210 */ /* 0x001fe40007ffe0ff */
[----:B------:R-:W-:-:S03]  /*0b70*/  @!P0 IADD3 R5, PT, PT, R5, 0x80, RZ ;  /* 0x0000008005058810 */ /* 0x000fc60007ffe0ff */
[----:B-1----:R-:W-:-:S05]  /*0b80*/  @!P0 IMAD.WIDE.U32 R6, R11, 0x2, R6 ;  /* 0x000000020b068825 */ /* 0x002fca00078e0006 */
[----:B------:R2:W-:Y:S02]  /*0b90*/  @!P0 STG.E.U16 desc[UR4][R6.64], R9 ;  /* 0x0000000906008986 */ /* 0x0005e4000c101504 */
.L_x_3292:
[----:B------:R-:W-:Y:S05]  /*0ba0*/  BSYNC.RECONVERGENT B0 ;  /* 0x0000000000007941 */ /* 0x000fea0003800200 */
.L_x_3286:
        /* <DEDUP_REMOVED lines=8> */
.L_x_3285:
[----:B------:R-:W0:Y:S01]  /*0c30*/  S2R R0, SR_TID.X ;  /* 0x0000000000007919 */ /* 0x000e220000002100 */
[----:B------:R-:W1:Y:S08]  /*0c40*/  LDC.64 R4, c[0x0][0x3a0] ;  /* 0x0000e800ff047b82 */ /* 0x000e700000000a00 */
[----:B------:R-:W2:Y:S01]  /*0c50*/  LDC.U16 R15, c[0x0][0x388] ;  /* 0x0000e200ff0f7b82 */ /* 0x000ea20000000400 */
[----:B-1----:R-:W-:-:S04]  /*0c60*/  IMAD.WIDE.U32 R4, R2, 0x2, R4 ;  /* 0x0000000202047825 */ /* 0x002fc800078e0004 */
[----:B0-----:R-:W-:-:S06]  /*0c70*/  IMAD.WIDE.U32 R4, R0, 0x10, R4 ;  /* 0x0000001000047825 */ /* 0x001fcc00078e0004 */
[----:B------:R-:W3:Y:S01]  /*0c80*/  LDG.E.128 R4, desc[UR4][R4.64] ;  /* 0x0000000404047981 */ /* 0x000ee2000c1e1d00 */
[----:B--2---:R-:W-:Y:S02]  /*0c90*/  HADD2.F32 R15, -RZ, R15.H0_H0 ;  /* 0x2000000fff0f7230 */ /* 0x004fe40000004100 */
[----:B---3--:R-:W-:Y:S02]  /*0ca0*/  HADD2.F32 R3, -RZ, R4.H0_H0 ;  /* 0x20000004ff037230 */ /* 0x008fe40000004100 */
[----:B------:R-:W-:Y:S02]  /*0cb0*/  HADD2.F32 R10, -RZ, R5.H1_H1 ;  /* 0x30000005ff0a7230 */ /* 0x000fe40000004100 */
[----:B------:R-:W-:Y:S02]  /*0cc0*/  HADD2.F32 R11, -RZ, R6.H0_H0 ;  /* 0x20000006ff0b7230 */ /* 0x000fe40000004100 */
[----:B------:R-:W-:Y:S01]  /*0cd0*/  HADD2.F32 R14, -RZ, R7.H1_H1 ;  /* 0x30000007ff0e7230 */ /* 0x000fe20000004100 */
[----:B------:R-:W0:Y:S01]  /*0ce0*/  MUFU.LG2 R3, R3 ;  /* 0x0000000300037308 */ /* 0x000e220000000c00 */
[----:B------:R-:W-:-:S02]  /*0cf0*/  HADD2.F32 R8, -RZ, R4.H1_H1 ;  /* 0x30000004ff087230 */ /* 0x000fc40000004100 */
[----:B------:R-:W-:Y:S02]  /*0d00*/  HADD2.F32 R9, -RZ, R5.H0_H0 ;  /* 0x20000005ff097230 */ /* 0x000fe40000004100 */
[----:B------:R-:W-:Y:S02]  /*0d10*/  HADD2.F32 R4, -RZ, R6.H1_H1 ;  /* 0x30000006ff047230 */ /* 0x000fe40000004100 */
[----:B------:R-:W-:Y:S01]  /*0d20*/  HADD2.F32 R5, -RZ, R7.H0_H0 ;  /* 0x20000007ff057230 */ /* 0x000fe20000004100 */
[----:B------:R-:W1:Y:S08]  /*0d30*/  MUFU.LG2 R10, R10 ;  /* 0x0000000a000a7308 */ /* 0x000e700000000c00 */
[----:B------:R-:W2:Y:S01]  /*0d40*/  MUFU.LG2 R11, R11 ;  /* 0x0000000b000b7308 */ /* 0x000ea20000000c00 */
[----:B0-----:R-:W-:-:S07]  /*0d50*/  FMUL.FTZ R3, R15, R3 ;  /* 0x000000030f037220 */ /* 0x001fce0000410000 */
[----:B------:R-:W0:Y:S01]  /*0d60*/  MUFU.LG2 R12, R4 ;  /* 0x00000004000c7308 */ /* 0x000e220000000c00 */
[----:B-1----:R-:W-:-:S07]  /*0d70*/  FMUL.FTZ R10, R15, R10 ;  /* 0x0000000a0f0a7220 */ /* 0x002fce0000410000 */
[----:B------:R1:W3:Y:S01]  /*0d80*/  MUFU.LG2 R13, R5 ;  /* 0x00000005000d7308 */ /* 0x0002e20000000c00 */
[----:B--2---:R-:W-:-:S07]  /*0d90*/  FMUL.FTZ R11, R15, R11 ;  /* 0x0000000b0f0b7220 */ /* 0x004fce0000410000 */
[----:B------:R-:W2:Y:S01]  /*0da0*/  MUFU.LG2 R14, R14 ;  /* 0x0000000e000e7308 */ /* 0x000ea20000000c00 */
[----:B-1----:R-:W1:Y:S01]  /*0db0*/  LDC.64 R4, c[0x0][0x398] ;  /* 0x0000e600ff047b82 */ /* 0x002e620000000a00 */
[----:B0-----:R-:W-:-:S06]  /*0dc0*/  FMUL.FTZ R12, R15, R12 ;  /* 0x0000000c0f0c7220 */ /* 0x001fcc0000410000 */
[----:B------:R-:W0:Y:S01]  /*0dd0*/  MUFU.LG2 R8, R8 ;  /* 0x0000000800087308 */ /* 0x000e220000000c00 */
[----:B---3--:R-:W-:-:S07]  /*0de0*/  FMUL.FTZ R13, R15, R13 ;  /* 0x0000000d0f0d7220 */ /* 0x008fce0000410000 */
[----:B------:R-:W3:Y:S01]  /*0df0*/  MUFU.LG2 R9, R9 ;  /* 0x0000000900097308 */ /* 0x000ee20000000c00 */
[----:B--2---:R-:W-:-:S07]  /*0e00*/  FMUL.FTZ R14, R15, R14 ;  /* 0x0000000e0f0e7220 */ /* 0x004fce0000410000 */
[----:B------:R-:W-:Y:S01]  /*0e10*/  MUFU.EX2 R3, R3 ;  /* 0x0000000300037308 */ /* 0x000fe20000000800 */
[----:B0-----:R-:W-:Y:S01]  /*0e20*/  FMUL.FTZ R8, R15, R8 ;  /* 0x000000080f087220 */ /* 0x001fe20000410000 */
[----:B-1----:R-:W-:-:S06]  /*0e30*/  IMAD.WIDE.U32 R4, R2, 0x2, R4 ;  /* 0x0000000202047825 */ /* 0x002fcc00078e0004 */
[----:B------:R-:W0:Y:S01]  /*0e40*/  MUFU.EX2 R6, R8 ;  /* 0x0000000800067308 */ /* 0x000e220000000800 */
[----:B---3--:R-:W-:-:S07]  /*0e50*/  FMUL.FTZ R9, R15, R9 ;  /* 0x000000090f097220 */ /* 0x008fce0000410000 */
[----:B------:R1:W-:Y:S08]  /*0e60*/  MUFU.EX2 R7, R9 ;  /* 0x0000000900077308 */ /* 0x0003f00000000800 */
[----:B------:R-:W2:Y:S01]  /*0e70*/  MUFU.EX2 R10, R10 ;  /* 0x0000000a000a7308 */ /* 0x000ea20000000800 */
[----:B-1----:R-:W-:Y:S01]  /*0e80*/  IMAD.WIDE.U32 R8, R0, 0x10, R4 ;  /* 0x0000001000087825 */ /* 0x002fe200078e0004 */
[----:B0-----:R-:W-:-:S06]  /*0e90*/  F2FP.F16.F32.PACK_AB R4, R6, R3 ;  /* 0x000000030604723e */ /* 0x001fcc00000000ff */
[----:B------:R-:W-:Y:S08]  /*0ea0*/  MUFU.EX2 R11, R11 ;  /* 0x0000000b000b7308 */ /* 0x000ff00000000800 */
[----:B------:R-:W0:Y:S01]  /*0eb0*/  MUFU.EX2 R12, R12 ;  /* 0x0000000c000c7308 */ /* 0x000e220000000800 */
[----:B--2---:R-:W-:-:S07]  /*0ec0*/  F2FP.F16.F32.PACK_AB R5, R10, R7 ;  /* 0x000000070a05723e */ /* 0x004fce00000000ff */
[----:B------:R-:W-:Y:S08]  /*0ed0*/  MUFU.EX2 R13, R13 ;  /* 0x0000000d000d7308 */ /* 0x000ff00000000800 */
[----:B------:R-:W1:Y:S01]  /*0ee0*/  MUFU.EX2 R14, R14 ;  /* 0x0000000e000e7308 */ /* 0x000e620000000800 */
[----:B0-----:R-:W-:Y:S02]  /*0ef0*/  F2FP.F16.F32.PACK_AB R6, R12, R11 ;  /* 0x0000000b0c06723e */ /* 0x001fe400000000ff */
[----:B-1----:R-:W-:-:S05]  /*0f00*/  F2FP.F16.F32.PACK_AB R7, R14, R13 ;  /* 0x0000000d0e07723e */ /* 0x002fca00000000ff */
[----:B------:R-:W-:Y:S01]  /*0f10*/  STG.E.128 desc[UR4][R8.64], R4 ;  /* 0x0000000408007986 */ /* 0x000fe2000c101d04 */
[----:B------:R-:W-:Y:S05]  /*0f20*/  EXIT ;  /* 0x000000000000794d */ /* 0x000fea0003800000 */
.L_x_3293:
        /* <DEDUP_REMOVED lines=13> */
.L_x_68453:


//--------------------- .text._ZN2at6native18elementwise_kernelILi128ELi4EZNS0_15gpu_kernel_implIZNS0_50_GLOBAL__N__2680c7bb_12_PowKernel_cu_7dd49032_300329pow_tensor_scalar_kernel_implIN3c104HalfES6_EEvRNS_18TensorIteratorBaseET0_EUlS6_E1_EEvS8_RKT_EUliE_EEviT1_ --------------------------
	.section	.text._ZN2at6native18elementwise_kernelILi128ELi4EZNS0_15gpu_kernel_implIZNS0_50_GLOBAL__N__2680c7bb_12_PowKernel_cu_7dd49032_300329pow_tensor_scalar_kernel_implIN3c104HalfES6_EEvRNS_18TensorIteratorBaseET0_EUlS6_E1_EEvS8_RKT_EUliE_EEviT1_,"ax",@progbits
	.align	128
        .global         _ZN2at6native18elementwise_kernelILi128ELi4EZNS0_15gpu_kernel_implIZNS0_50_GLOBAL__N__2680c7bb_12_PowKernel_cu_7dd49032_300329pow_tensor_scalar_kernel_implIN3c104HalfES6_EEvRNS_18TensorIteratorBaseET0_EUlS6_E1_EEvS8_RKT_EUliE_EEviT1_
        .type           _ZN2at6native18elementwise_kernelILi128ELi4EZNS0_15gpu_kernel_implIZNS0_50_GLOBAL__N__2680c7bb_12_PowKernel_cu_7dd49032_300329pow_tensor_scalar_kernel_implIN3c104HalfES6_EEvRNS_18TensorIteratorBaseET0_EUlS6_E1_EEvS8_RKT_EUliE_EEviT1_,@function
        .size           _ZN2at6native18elementwise_kernelILi128ELi4EZNS0_15gpu_kernel_implIZNS0_50_GLOBAL__N__2680c7bb_12_PowKernel_cu_7dd49032_300329pow_tensor_scalar_kernel_implIN3c104HalfES6_EEvRNS_18TensorIteratorBaseET0_EUlS6_E1_EEvS8_RKT_EUliE_EEviT1_,(.L_x_68293 - _ZN2at6native18elementwise_kernelILi128ELi4EZNS0_15gpu_kernel_implIZNS0_50_GLOBAL__N__2680c7bb_12_PowKernel_cu_7dd49032_300329pow_tensor_scalar_kernel_implIN3c104HalfES6_EEvRNS_18TensorIteratorBaseET0_EUlS6_E1_EEvS8_RKT_EUliE_EEviT1_)
        .other          _ZN2at6native18elementwise_kernelILi128ELi4EZNS0_15gpu_kernel_implIZNS0_50_GLOBAL__N__2680c7bb_12_PowKernel_cu_7dd49032_300329pow_tensor_scalar_kernel_implIN3c104HalfES6_EEvRNS_18TensorIteratorBaseET0_EUlS6_E1_EEvS8_RKT_EUliE_EEviT1_,@"STO_CUDA_ENTRY STV_DEFAULT"
_ZN2at6native18elementwise_kernelILi128ELi4EZNS0_15gpu_kernel_implIZNS0_50_GLOBAL__N__2680c7bb_12_PowKernel_cu_7dd49032_300329pow_tensor_scalar_kernel_implIN3c104HalfES6_EEvRNS_18TensorIteratorBaseET0_EUlS6_E1_EEvS8_RKT_EUliE_EEviT1_:
.text._ZN2at6native18elementwise_kernelILi128ELi4EZNS0_15gpu_kernel_implIZNS0_50_GLOBAL__N__2680c7bb_12_PowKernel_cu_7dd49032_300329pow_tensor_scalar_kernel_implIN3c104HalfES6_EEvRNS_18TensorIteratorBaseET0_EUlS6_E1_EEvS8_RKT_EUliE_EEviT1_:
        /* <DEDUP_REMOVED lines=319> */
.L_x_3296:
        /* <DEDUP_REMOVED lines=18> */
.L_x_3300:
[----:B------:R-:W2:Y:S02]  /*1510*/  LDG.E.U8 R2, desc[UR36][R2.64] ;  /* 0x0000002402027981 */ /* 0x000ea4000c1e1100 */
[----:B--2---:R-:W-:-:S04]  /*1520*/  I2FP.F32.U32 R0, R2 ;  /* 0x0000000200007245 */ /* 0x004fc80000201000 */
[----:B------:R-:W-:Y:S01]  /*1530*/  F2FP.F16.F32.PACK_AB R0, RZ, R0 ;  /* 0x00000000ff00723e */ /* 0x000fe200000000ff */
[----:B------:R-:W-:Y:S06]  /*1540*/  BRA `(.L_x_3302) ;  /* 0x0000000c007c7947 */ /* 0x000fec0003800000 */
.L_x_3299:
        /* <DEDUP_REMOVED lines=10> */
.L_x_3304:
[----:B------:R-:W2:Y:S02]  /*15f0*/  LDG.E R2, desc[UR36][R2.64] ;  /* 0x0000002402027981 */ /* 0x000ea4000c1e1900 */
[----:B--2---:R-:W-:-:S04]  /*1600*/  I2FP.F32.S32 R0, R2 ;  /* 0x0000000200007245 */ /* 0x004fc80000201400 */
[----:B------:R-:W-:Y:S01]  /*1610*/  F2FP.F16.F32.PACK_AB R0, RZ, R0 ;  /* 0x00000000ff00723e */ /* 0x000fe200000000ff */
[----:B------:R-:W-:Y:S06]  /*1620*/  BRA `(.L_x_3302) ;  /* 0x0000000c00447947 */ /* 0x000fec0003800000 */
.L_x_3303:
[----:B------:R-:W2:Y:S02]  /*1630*/  LDG.E.U16 R2, desc[UR36][R2.64] ;  /* 0x0000002402027981 */ /* 0x000ea4000c1e1500 */
[----:B--2---:R-:W0:Y:S02]  /*1640*/  I2F.S16 R0, R2 ;  /* 0x0000000200007306 */ /* 0x004e240000101400 */
[----:B0-----:R-:W-:Y:S01]  /*1650*/  F2FP.F16.F32.PACK_AB R0, RZ, R0 ;  /* 0x00000000ff00723e */ /* 0x001fe200000000ff */
[----:B------:R-:W-:Y:S06]  /*1660*/  BRA `(.L_x_3302) ;  /* 0x0000000c00347947 */ /* 0x000fec0003800000 */
.L_x_3298:
        /* <DEDUP_REMOVED lines=9> */
.L_x_3306:
[----:B------:R0:W5:Y:S01]  /*1700*/  LDG.E.U16 R0, desc[UR36][R2.64] ;  /* 0x0000002402007981 */ /* 0x000162000c1e1500 */
[----:B------:R-:W-:Y:S05]  /*1710*/  BRA `(.L_x_3302) ;  /* 0x0000000c00087947 */ /* 0x000fea0003800000 */
.L_x_3305:
        /* <DEDUP_REMOVED lines=9> */
.L_x_3308:
[----:B------:R1:W5:Y:S01]  /*17b0*/  LDG.E.U16 R0, desc[UR36][R2.64] ;  /* 0x0000002402007981 */ /* 0x000362000c1e1500 */
[----:B------:R-:W-:Y:S05]  /*17c0*/  BRA `(.L_x_3302) ;  /* 0x0000000800dc7947 */ /* 0x000fea0003800000 */
.L_x_3307:
        /* <DEDUP_REMOVED lines=8> */
.L_x_3297:
        /* <DEDUP_REMOVED lines=13> */
.L_x_3311:
        /* <DEDUP_REMOVED lines=8> */
.L_x_3310:
        /* <DEDUP_REMOVED lines=27> */
.L_x_3313:
        /* <DEDUP_REMOVED lines=13> */
.L_x_3312:
[----:B------:R-:W2:Y:S02]  /*1c20*/  LDG.E.U16 R0, desc[UR36][R2.64] ;  /* 0x0000002402007981 */ /* 0x000ea4000c1e1500 */
[----:B--2---:R-:W-:-:S04]  /*1c30*/  SHF.L.U32 R0, R0, 0x10, RZ ;  /* 0x0000001000007819 */ /* 0x004fc800000006ff */
[----:B------:R-:W-:Y:S01]  /*1c40*/  F2FP.F16.F32.PACK_AB R0, RZ, R0 ;  /* 0x00000000ff00723e */ /* 0x000fe200000000ff */
[----:B------:R-:W-:Y:S06]  /*1c50*/  BRA `(.L_x_3302) ;  /* 0x0000000400b87947 */ /* 0x000fec0003800000 */
.L_x_3309:
        /* <DEDUP_REMOVED lines=12> */
.L_x_3316:
        /* <DEDUP_REMOVED lines=21> */
.L_x_3320:
[----:B------:R-:W-:Y:S05]  /*1e70*/  BSYNC.RECONVERGENT B1 ;  /* 0x0000000000017941 */ /* 0x000fea0003800200 */
.L_x_3319:
[----:B------:R-:W-:Y:S01]  /*1e80*/  IMAD.SHL.U32 R0, R0, 0x100000, RZ ;  /* 0x0010000000007824 */ /* 0x000fe200078e00ff */
[----:B------:R-:W-:-:S04]  /*1e90*/  LEA R2, R2, 0x3b800000, 0x17 ;  /* 0x3b80000002027811 */ /* 0x000fc800078eb8ff */
[----:B------:R-:W-:-:S07]  /*1ea0*/  LOP3.LUT R0, R2, R0, R7, 0xfe, !PT ;  /* 0x0000000002007212 */ /* 0x000fce00078efe07 */
.L_x_3318:
[----:B------:R-:W-:Y:S05]  /*1eb0*/  BSYNC.RECONVERGENT B0 ;  /* 0x0000000000007941 */ /* 0x000fea0003800200 */
.L_x_3317:
[----:B------:R-:W-:Y:S01]  /*1ec0*/  F2FP.F16.F32.PACK_AB R0, RZ, R0 ;  /* 0x00000000ff00723e */ /* 0x000fe200000000ff */
[----:B------:R-:W-:Y:S06]  /*1ed0*/  BRA `(.L_x_3302) ;  /* 0x0000000400187947 */ /* 0x000fec0003800000 */
.L_x_3315:
        /* <DEDUP_REMOVED lines=21> */
.L_x_3324:
[----:B------:R-:W-:Y:S05]  /*2030*/  BSYNC.RECONVERGENT B1 ;  /* 0x0000000000017941 */ /* 0x000fea0003800200 */
.L_x_3323:
[----:B------:R-:W-:Y:S01]  /*2040*/  IMAD.SHL.U32 R0, R0, 0x200000, RZ ;  /* 0x0020000000007824 */ /* 0x000fe200078e00ff */
[----:B------:R-:W-:-:S04]  /*2050*/  LEA R2, R2, 0x37800000, 0x17 ;  /* 0x3780000002027811 */ /* 0x000fc800078eb8ff */
[----:B------:R-:W-:-:S07]  /*2060*/  LOP3.LUT R0, R2, R0, R7, 0xfe, !PT ;  /* 0x0000000002007212 */ /* 0x000fce00078efe07 */
.L_x_3322:
[----:B------:R-:W-:Y:S05]  /*2070*/  BSYNC.RECONVERGENT B0 ;  /* 0x0000000000007941 */ /* 0x000fea0003800200 */
.L_x_3321:
[----:B------:R-:W-:Y:S01]  /*2080*/  F2FP.F16.F32.PACK_AB R0, RZ, R0 ;  /* 0x00000000ff00723e */ /* 0x000fe200000000ff */
[----:B------:R-:W-:Y:S06]  /*2090*/  BRA `(.L_x_3302) ;  /* 0x0000000000a87947 */ /* 0x000fec0003800000 */
.L_x_3314:
[----:B------:R-:W-:-:S09]  /*20a0*/  UISETP.NE.AND UP0, UPT, UR4, 0x1c, UPT ;  /* 0x0000001c0400788c */ /* 0x000fd2000bf05270 */
[----:B------:R-:W-:Y:S05]  /*20b0*/  BRA.U !UP0, `(.L_x_3325) ;  /* 0x0000000108947547 */ /* 0x000fea000b800000 */
[----:B------:R-:W-:-:S09]  /*20c0*/  UISETP.NE.AND UP0, UPT, UR4, 0x1d, UPT ;  /* 0x0000001d0400788c */ /* 0x000fd2000bf05270 */
[----:B------:R-:W-:Y:S05]  /*20d0*/  BRA.U !UP0, `(.L_x_3326) ;  /* 0x00000001087c7547 */ /* 0x000fea000b800000 */
[----:B------:R-:W-:-:S09]  /*20e0*/  UISETP.NE.AND UP0, UPT, UR4, 0x2c, UPT ;  /* 0x0000002c0400788c */ /* 0x000fd2000bf05270 */
[----:B------:R-:W-:Y:S05]  /*20f0*/  BRA.U !UP0, `(.L_x_3327) ;  /* 0x0000000108487547 */ /* 0x000fea000b800000 */
.L_x_3301:
        /* <DEDUP_REMOVED lines=16> */
.L_x_3328:
[----:B------:R-:W-:Y:S01]  /*2200*/  PRMT R0, RZ, 0x7610, R0 ;  /* 0x00007610ff007816 */ /* 0x000fe20000000000 */
[----:B------:R-:W-:Y:S06]  /*2210*/  BRA `(.L_x_3302) ;  /* 0x0000000000487947 */ /* 0x000fec0003800000 */
.L_x_3327:
        /* <DEDUP_REMOVED lines=8> */
.L_x_3330:
[----:B------:R-:W-:Y:S05]  /*22a0*/  BSYNC.RECONVERGENT B0 ;  /* 0x0000000000007941 */ /* 0x000fea0003800200 */
.L_x_3329:
[----:B------:R-:W-:Y:S01]  /*22b0*/  F2FP.F16.F32.PACK_AB R0, RZ, R0 ;  /* 0x00000000ff00723e */ /* 0x000fe200000000ff */
[----:B------:R-:W-:Y:S06]  /*22c0*/  BRA `(.L_x_3302) ;  /* 0x00000000001c7947 */ /* 0x000fec0003800000 */
.L_x_3326:
[----:B------:R-:W2:Y:S02]  /*22d0*/  LDG.E.64 R2, desc[UR36][R2.64] ;  /* 0x0000002402027981 */ /* 0x000ea4000c1e1b00 */
[----:B--2---:R-:W0:Y:S02]  /*22e0*/  I2F.U64 R0, R2 ;  /* 0x0000000200007312 */ /* 0x004e240000301000 */
[----:B0-----:R-:W-:Y:S01]  /*22f0*/  F2FP.F16.F32.PACK_AB R0, RZ, R0 ;  /* 0x00000000ff00723e */ /* 0x001fe200000000ff */
[----:B------:R-:W-:Y:S06]  /*2300*/  BRA `(.L_x_3302) ;  /* 0x00000000000c7947 */ /* 0x000fec0003800000 */
.L_x_3325:
[----:B------:R-:W2:Y:S02]  /*2310*/  LDG.E R2, desc[UR36][R2.64] ;  /* 0x0000002402027981 */ /* 0x000ea4000c1e1900 */
[----:B--2---:R-:W-:-:S04]  /*2320*/  I2FP.F32.U32 R0, R2 ;  /* 0x0000000200007245 */ /* 0x004fc80000201000 */
[----:B------:R-:W-:-:S07]  /*2330*/  F2FP.F16.F32.PACK_AB R0, RZ, R0 ;  /* 0x00000000ff00723e */ /* 0x000fce00000000ff */
.L_x_3302:
[----:B-----5:R-:W-:Y:S01]  /*2340*/  HADD2.F32 R0, -RZ, R0.H0_H0 ;  /* 0x20000000ff007230 */ /* 0x020fe20000004100 */
[----:B------:R-:W2:Y:S01]  /*2350*/  LDCU.64 UR4, c[0x0][0x580] ;  /* 0x0000b000ff0477ac */ /* 0x000ea20008000a00 */
[----:B------:R-:W-:Y:S03]  /*2360*/  BSSY.RECONVERGENT B0, `(.L_x_3331) ;  /* 0x0000015000007945 */ /* 0x000fe60003800200 */
[----:B------:R-:W-:-:S05]  /*2370*/  FMUL.FTZ R0, R0, R0 ;  /* 0x0000000000007220 */ /* 0x000fca0000410000 */
[----:B------:R-:W-:-:S05]  /*2380*/  F2FP.F16.F32.PACK_AB R0, RZ, R0 ;  /* 0x00000000ff00723e */ /* 0x000fca00000000ff */
[----:B------:R-:W-:-:S05]  /*2390*/  HADD2.F32 R0, -RZ, R0.H0_H0 ;  /* 0x20000000ff007230 */ /* 0x000fca0000004100 */
[----:B------:R-:W-:-:S04]  /*23a0*/  FMUL.FTZ R0, R0, 1 ;  /* 0x3f80000000007820 */ /* 0x000fc80000410000 */
[----:B------:R-:W3:Y:S08]  /*23b0*/  F2F.F64.F32 R10, R0 ;  /* 0x00000000000a7310 */ /* 0x000ef00000201800 */
[----:B---3--:R-:W0:Y:S01]  /*23c0*/  MUFU.RCP64H R5, R11 ;  /* 0x0000000b00057308 */ /* 0x008e220000001800 */
[----:B------:R-:W-:-:S05]  /*23d0*/  VIADD R4, R11, 0x300402 ;  /* 0x003004020b047836 */ /* 0x000fca0000000000 */
[----:B------:R-:W-:Y:S01]  /*23e0*/  FSETP.GEU.AND P0, PT, |R4|, 5.8789094863358348022e-39, PT ;  /* 0x004004020400780b */ /* 0x000fe20003f0e200 */
[----:B01----:R-:W-:-:S08]  /*23f0*/  DFMA R2, -R10, R4, 1 ;  /* 0x3ff000000a02742b */ /* 0x003fd00000000104 */
[----:B------:R-:W-:-:S08]  /*2400*/  DFMA R2, R2, R2, R2 ;  /* 0x000000020202722b */ /* 0x000fd00000000002 */
[----:B------:R-:W-:Y:S01]  /*2410*/  DFMA R6, R4, R2, R4 ;  /* 0x000000020406722b */ /* 0x000fe20000000004 */
[----:B--2---:R-:W-:-:S04]  /*2420*/  IADD3 R2, P1, PT, R16, UR4, RZ ;  /* 0x0000000410027c10 */ /* 0x004fc8000ff3e0ff */
[----:B------:R-:W-:-:S03]  /*2430*/  IADD3.X R3, PT, PT, RZ, UR5, RZ, P1, !PT ;  /* 0x00000005ff037c10 */ /* 0x000fc60008ffe4ff */
[----:B------:R-:W-:-:S08]  /*2440*/  DFMA R8, -R10, R6, 1 ;  /* 0x3ff000000a08742b */ /* 0x000fd00000000106 */
[----:B------:R-:W-:Y:S01]  /*2450*/  DFMA R6, R6, R8, R6 ;  /* 0x000000080606722b */ /* 0x000fe20000000006 */
[----:B------:R-:W-:Y:S10]  /*2460*/  @P0 BRA `(.L_x_3332) ;  /* 0x0000000000100947 */ /* 0x000ff40003800000 */
[----:B------:R-:W-:-:S05]  /*2470*/  LOP3.LUT R0, R11, 0x7fffffff, RZ, 0xc0, !PT ;  /* 0x7fffffff0b007812 */ /* 0x000fca00078ec0ff */
[----:B------:R-:W-:Y:S01]  /*2480*/  VIADD R8, R0, 0xfff00000 ;  /* 0xfff0000000087836 */ /* 0x000fe20000000000 */
[----:B------:R-:W-:-:S07]  /*2490*/  MOV R0, 0x24b0 ;  /* 0x000024b000007802 */ /* 0x000fce0000000f00 */
[----:B------:R-:W-:Y:S05]  /*24a0*/  CALL.REL.NOINC `($__internal_7_$__cuda_sm20_dblrcp_rn_slowpath_v3) ;  /* 0x000000a8006c7944 */ /* 0x000fea0003c00000 */
.L_x_3332:
[----:B------:R-:W-:Y:S05]  /*24b0*/  BSYNC.RECONVERGENT B0 ;  /* 0x0000000000007941 */ /* 0x000fea0003800200 */
.L_x_3331:
[----:B------:R-:W-:Y:S01]  /*24c0*/  UMOV UR4, 0xf0000000 ;  /* 0xf000000000047882 */ /* 0x000fe20000000000 */
[----:B------:R-:W-:Y:S01]  /*24d0*/  UMOV UR5, 0x380fffff ;  /* 0x380fffff00057882 */ /* 0x000fe20000000000 */
[----:B------:R-:W0:Y:S01]  /*24e0*/  F2F.F32.F64 R0, R6 ;  /* 0x0000000600007310 */ /* 0x000e220000301000 */
[----:B------:R-:W-:Y:S01]  /*24f0*/  DSETP.GEU.AND P0, PT, |R6|, UR4, PT ;  /* 0x0000000406007e2a */ /* 0x000fe2000bf0e200 */
[----:B------:R-:W-:-:S04]  /*2500*/  UPRMT UR4, UR41, 0x9910, URZ ;  /* 0x0000991029047896 */ /* 0x000fc800080000ff */
[----:B------:R-:W-:-:S09]  /*2510*/  UISETP.GT.AND UP0, UPT, UR4, 0x9, UPT ;  /* 0x000000090400788c */ /* 0x000fd2000bf04270 */
[----:B0-----:R-:W-:-:S05]  /*2520*/  @!P0 FMUL R0, R0, 1.175494350822287508e-38 ;  /* 0x0080000000008820 */ /* 0x001fca0000400000 */
[----:B------:R-:W-:Y:S01]  /*2530*/  F2FP.F16.F32.PACK_AB R0, RZ, R0 ;  /* 0x00000000ff00723e */ /* 0x000fe200000000ff */
        /* <DEDUP_REMOVED lines=13> */
.L_x_3336:
[----:B------:R-:W-:-:S06]  /*2610*/  HADD2.F32 R5, -RZ, R0.H0_H0 ;  /* 0x20000000ff057230 */ /* 0x000fcc0000004100 */
[----:B------:R-:W0:Y:S02]  /*2620*/  F2I.S64.TRUNC R4, R5 ;  /* 0x0000000500047311 */ /* 0x000e24000020d900 */
[----:B0-----:R0:W-:Y:S01]  /*2630*/  STG.E.U8 desc[UR36][R2.64], R4 ;  /* 0x0000000402007986 */ /* 0x0011e2000c101124 */
[----:B------:R-:W-:Y:S05]  /*2640*/  BRA `(.L_x_3338) ;  /* 0x0000000c00707947 */ /* 0x000fea0003800000 */
.L_x_3335:
        /* <DEDUP_REMOVED lines=10> */
.L_x_3340:
[----:B------:R-:W-:-:S04]  /*26f0*/  HADD2.F32 R0, -RZ, R0.H0_H0 ;  /* 0x20000000ff007230 */ /* 0x000fc80000004100 */
[----:B------:R-:W0:Y:S02]  /*2700*/  F2I.FTZ.TRUNC.NTZ R5, R0 ;  /* 0x0000000000057305 */ /* 0x000e24000021f100 */
[----:B0-----:R0:W-:Y:S01]  /*2710*/  STG.E desc[UR36][R2.64], R5 ;  /* 0x0000000502007986 */ /* 0x0011e2000c101924 */
[----:B------:R-:W-:Y:S05]  /*2720*/  BRA `(.L_x_3338) ;  /* 0x0000000c00387947 */ /* 0x000fea0003800000 */
.L_x_3339:
[----:B------:R-:W-:-:S04]  /*2730*/  HADD2.F32 R0, -RZ, R0.H0_H0 ;  /* 0x20000000ff007230 */ /* 0x000fc80000004100 */
[----:B------:R-:W0:Y:S02]  /*2740*/  F2I.FTZ.TRUNC.NTZ R5, R0 ;  /* 0x0000000000057305 */ /* 0x000e24000021f100 */
[----:B0-----:R0:W-:Y:S01]  /*2750*/  STG.E.U16 desc[UR36][R2.64], R5 ;  /* 0x0000000502007986 */ /* 0x0011e2000c101524 */
[----:B------:R-:W-:Y:S05]  /*2760*/  BRA `(.L_x_3338) ;  /* 0x0000000c00287947 */ /* 0x000fea0003800000 */
.L_x_3334:
        /* <DEDUP_REMOVED lines=9> */
.L_x_3342:
[----:B------:R0:W-:Y:S01]  /*2800*/  STG.E.U16 desc[UR36][R2.64], R0 ;  /* 0x0000000002007986 */ /* 0x0001e2000c101524 */
[----:B------:R-:W-:Y:S05]  /*2810*/  BRA `(.L_x_3338) ;  /* 0x0000000800fc7947 */ /* 0x000fea0003800000 */
.L_x_3341:
        /* <DEDUP_REMOVED lines=10> */
.L_x_3344:
[----:B------:R-:W-:-:S05]  /*28c0*/  HADD2.F32 R0, -RZ, R0.H0_H0 ;  /* 0x20000000ff007230 */ /* 0x000fca0000004100 */
[----:B------:R-:W-:-:S04]  /*28d0*/  F2FP.F16.F32.PACK_AB R0, RZ, R0 ;  /* 0x00000000ff00723e */ /* 0x000fc800000000ff */
[----:B------:R-:W-:-:S05]  /*28e0*/  PRMT R0, R0, 0x5410, RZ ;  /* 0x0000541000007816 */ /* 0x000fca00000000ff */
[----:B------:R2:W-:Y:S01]  /*28f0*/  STG.E desc[UR36][R2.64], R0 ;  /* 0x0000000002007986 */ /* 0x0005e2000c101924 */
[----:B------:R-:W-:Y:S05]  /*2900*/  BRA `(.L_x_3338) ;  /* 0x0000000800c07947 */ /* 0x000fea0003800000 */
.L_x_3343:
[----:B------:R-:W-:-:S05]  /*2910*/  HADD2.F32 R4, -RZ, R0.H0_H0 ;  /* 0x20000000ff047230 */ /* 0x000fca0000004100 */
[----:B------:R-:W-:-:S06]  /*2920*/  FMUL.FTZ R4, R4, 1 ;  /* 0x3f80000004047820 */ /* 0x000fcc0000410000 */
[----:B------:R-:W0:Y:S02]  /*2930*/  F2F.F64.F32 R4, R4 ;  /* 0x0000000400047310 */ /* 0x000e240000201800 */
[----:B0-----:R4:W-:Y:S01]  /*2940*/  STG.E.64 desc[UR36][R2.64], R4 ;  /* 0x0000000402007986 */ /* 0x0019e2000c101b24 */
[----:B------:R-:W-:Y:S05]  /*2950*/  BRA `(.L_x_3338) ;  /* 0x0000000800ac7947 */ /* 0x000fea0003800000 */
.L_x_3333:
        /* <DEDUP_REMOVED lines=13> */
.L_x_3347:
[----:B------:R-:W-:Y:S01]  /*2a30*/  HADD2.F32 R0, -RZ, R0.H0_H0 ;  /* 0x20000000ff007230 */ /* 0x000fe20000004100 */
[----:B------:R-:W-:-:S04]  /*2a40*/  CS2R R6, SRZ ;  /* 0x0000000000067805 */ /* 0x000fc8000001ff00 */
[----:B------:R-:W-:-:S04]  /*2a50*/  FMUL.FTZ R0, R0, 1 ;  /* 0x3f80000000007820 */ /* 0x000fc80000410000 */
[----:B------:R-:W0:Y:S02]  /*2a60*/  F2F.F64.F32 R4, R0 ;  /* 0x0000000000047310 */ /* 0x000e240000201800 */
[----:B0-----:R0:W-:Y:S01]  /*2a70*/  STG.E.128 desc[UR36][R2.64], R4 ;  /* 0x0000000402007986 */ /* 0x0011e2000c101d24 */
[----:B------:R-:W-:Y:S05]  /*2a80*/  BRA `(.L_x_3338) ;  /* 0x0000000800607947 */ /* 0x000fea0003800000 */
.L_x_3346:
        /* <DEDUP_REMOVED lines=8> */
[----:B------:R-:W-:-:S03]  /*2b10*/  MOV R0, 0x7f ;  /* 0x0000007f00007802 */ /* 0x000fc60000000f00 */
        /* <DEDUP_REMOVED lines=10> */
.L_x_3351:
[----:B------:R-:W-:Y:S05]  /*2bc0*/  BSYNC.RECONVERGENT B0 ;  /* 0x0000000000007941 */ /* 0x000fea0003800200 */
.L_x_3350:
[----:B------:R-:W-:-:S05]  /*2bd0*/  LOP3.LUT R5, R0, 0x80, R5, 0xf8, !PT ;  /* 0x0000008000057812 */ /* 0x000fca00078ef805 */
[----:B------:R0:W-:Y:S01]  /*2be0*/  STG.E.U8 desc[UR36][R2.64], R5 ;  /* 0x0000000502007986 */ /* 0x0001e2000c101124 */
[----:B------:R-:W-:Y:S05]  /*2bf0*/  BRA `(.L_x_3338) ;  /* 0x0000000800047947 */ /* 0x000fea0003800000 */
.L_x_3349:
        /* <DEDUP_REMOVED lines=15> */
.L_x_3353:
[----:B------:R-:W-:Y:S05]  /*2cf0*/  BSYNC.RECONVERGENT B0 ;  /* 0x0000000000007941 */ /* 0x000fea0003800200 */
.L_x_3352:
[----:B------:R-:W-:-:S05]  /*2d00*/  LOP3.LUT R5, R0, 0x80, R5, 0xf8, !PT ;  /* 0x0000008000057812 */ /* 0x000fca00078ef805 */
[----:B------:R0:W-:Y:S01]  /*2d10*/  STG.E.U8 desc[UR36][R2.64], R5 ;  /* 0x0000000502007986 */ /* 0x0001e2000c101124 */
[----:B------:R-:W-:Y:S05]  /*2d20*/  BRA `(.L_x_3338) ;  /* 0x0000000400b87947 */ /* 0x000fea0003800000 */
.L_x_3348:
[----:B------:R-:W-:-:S05]  /*2d30*/  HADD2.F32 R0, -RZ, R0.H0_H0 ;  /* 0x20000000ff007230 */ /* 0x000fca0000004100 */
[----:B------:R-:W-:-:S05]  /*2d40*/  F2FP.BF16.F32.PACK_AB R0, RZ, R0 ;  /* 0x00000000ff00723e */ /* 0x000fca00000010ff */
[----:B------:R0:W-:Y:S01]  /*2d50*/  STG.E.U16 desc[UR36][R2.64], R0 ;  /* 0x0000000002007986 */ /* 0x0001e2000c101524 */
[----:B------:R-:W-:Y:S05]  /*2d60*/  BRA `(.L_x_3338) ;  /* 0x0000000400a87947 */ /* 0x000fea0003800000 */
.L_x_3345:
        /* <DEDUP_REMOVED lines=12> */
.L_x_3356:
        /* <DEDUP_REMOVED lines=13> */
.L_x_3359:
[----:B------:R-:W-:-:S04]  /*2f00*/  SHF.R.U32.HI R0, RZ, 0x14, R5 ;  /* 0x00000014ff007819 */ /* 0x000fc80000011605 */
[----:B------:R-:W-:-:S04]  /*2f10*/  LOP3.LUT R0, R0, 0x1, RZ, 0xc0, !PT ;  /* 0x0000000100007812 */ /* 0x000fc800078ec0ff */
[----:B------:R-:W-:-:S04]  /*2f20*/  IADD3 R0, PT, PT, R5, 0x487ffff, R0 ;  /* 0x0487ffff05007810 */ /* 0x000fc80007ffe000 */
[----:B------:R-:W-:-:S04]  /*2f30*/  SHF.R.U32.HI R0, RZ, 0x14, R0 ;  /* 0x00000014ff007819 */ /* 0x000fc80000011600 */
[----:B------:R-:W-:-:S07]  /*2f40*/  LOP3.LUT R4, R0, 0xff, RZ, 0xc0, !PT ;  /* 0x000000ff00047812 */ /* 0x000fce00078ec0ff */
.L_x_3360:
[----:B------:R-:W-:-:S04]  /*2f50*/  SHF.R.U32.HI R5, RZ, 0x18, R5 ;  /* 0x00000018ff057819 */ /* 0x000fc80000011605 */
[----:B------:R-:W-:-:S04]  /*2f60*/  LOP3.LUT R4, R4, 0x80, R5, 0xf8, !PT ;  /* 0x0000008004047812 */ /* 0x000fc800078ef805 */
[----:B------:R-:W-:-:S07]  /*2f70*/  PRMT R0, R4, 0x7610, R0 ;  /* 0x0000761004007816 */ /* 0x000fce0000000000 */
.L_x_3358:
[----:B------:R-:W-:Y:S05]  /*2f80*/  BSYNC.RECONVERGENT B0 ;  /* 0x0000000000007941 */ /* 0x000fea0003800200 */
.L_x_3357:
[----:B------:R0:W-:Y:S01]  /*2f90*/  STG.E.U8 desc[UR36][R2.64], R0 ;  /* 0x0000000002007986 */ /* 0x0001e2000c101124 */
[----:B------:R-:W-:Y:S05]  /*2fa0*/  BRA `(.L_x_3338) ;  /* 0x0000000400187947 */ /* 0x000fea0003800000 */
.L_x_3355:
[----:B------:R-:W-:Y:S01]  /*2fb0*/  HADD2.F32 R5, -RZ, R0.H0_H0 ;  /* 0x20000000ff057230 */ /* 0x000fe20000004100 */
[----:B------:R-:W-:Y:S01]  /*2fc0*/  BSSY.RECONVERGENT B0, `(.L_x_3361) ;  /* 0x0000014000007945 */ /* 0x000fe20003800200 */
[----:B------:R-:W-:-:S03]  /*2fd0*/  HFMA2 R0, -RZ, RZ, 0, 7.62939453125e-06 ;  /* 0x00000080ff007431 */ /* 0x000fc600000001ff */
        /* <DEDUP_REMOVED lines=10> */
.L_x_3363:
[----:B------:R-:W-:-:S04]  /*3080*/  SHF.R.U32.HI R0, RZ, 0x15, R5 ;  /* 0x00000015ff007819 */ /* 0x000fc80000011605 */
[----:B------:R-:W-:-:S04]  /*3090*/  LOP3.LUT R0, R0, 0x1, RZ, 0xc0, !PT ;  /* 0x0000000100007812 */ /* 0x000fc800078ec0ff */
[----:B------:R-:W-:-:S04]  /*30a0*/  IADD3 R0, PT, PT, R5, 0x88fffff, R0 ;  /* 0x088fffff05007810 */ /* 0x000fc80007ffe000 */
[----:B------:R-:W-:-:S04]  /*30b0*/  SHF.R.U32.HI R0, RZ, 0x15, R0 ;  /* 0x00000015ff007819 */ /* 0x000fc80000011600 */
[----:B------:R-:W-:-:S07]  /*30c0*/  LOP3.LUT R4, R0, 0xff, RZ, 0xc0, !PT ;  /* 0x000000ff00047812 */ /* 0x000fce00078ec0ff */
.L_x_3364:
[----:B------:R-:W-:-:S04]  /*30d0*/  SHF.R.U32.HI R5, RZ, 0x18, R5 ;  /* 0x00000018ff057819 */ /* 0x000fc80000011605 */
[----:B------:R-:W-:-:S04]  /*30e0*/  LOP3.LUT R4, R4, 0x80, R5, 0xf8, !PT ;  /* 0x0000008004047812 */ /* 0x000fc800078ef805 */
[----:B------:R-:W-:-:S07]  /*30f0*/  PRMT R0, R4, 0x7610, R0 ;  /* 0x0000761004007816 */ /* 0x000fce0000000000 */
.L_x_3362:
[----:B------:R-:W-:Y:S05]  /*3100*/  BSYNC.RECONVERGENT B0 ;  /* 0x0000000000007941 */ /* 0x000fea0003800200 */
.L_x_3361:
[----:B------:R0:W-:Y:S01]  /*3110*/  STG.E.U8 desc[UR36][R2.64], R0 ;  /* 0x0000000002007986 */ /* 0x0001e2000c101124 */
[----:B------:R-:W-:Y:S05]  /*3120*/  BRA `(.L_x_3338) ;  /* 0x0000000000b87947 */ /* 0x000fea0003800000 */
.L_x_3354:
[----:B------:R-:W-:-:S09]  /*3130*/  UISETP.NE.AND UP0, UPT, UR4, 0x1c, UPT ;  /* 0x0000001c0400788c */ /* 0x000fd2000bf05270 */
[----:B------:R-:W-:Y:S05]  /*3140*/  BRA.U !UP0, `(.L_x_3365) ;  /* 0x0000000108a47547 */ /* 0x000fea000b800000 */
[----:B------:R-:W-:-:S09]  /*3150*/  UISETP.NE.AND UP0, UPT, UR4, 0x1d, UPT ;  /* 0x0000001d0400788c */ /* 0x000fd2000bf05270 */
[----:B------:R-:W-:Y:S05]  /*3160*/  BRA.U !UP0, `(.L_x_3366) ;  /* 0x00000001088c7547 */ /* 0x000fea000b800000 */
[----:B------:R-:W-:-:S09]  /*3170*/  UISETP.NE.AND UP0, UPT, UR4, 0x2c, UPT ;  /* 0x0000002c0400788c */ /* 0x000fd2000bf05270 */
[----:B------:R-:W-:Y:S05]  /*3180*/  BRA.U !UP0, `(.L_x_3367) ;  /* 0x0000000108447547 */ /* 0x000fea000b800000 */
.L_x_3337:
        /* <DEDUP_REMOVED lines=16> */
.L_x_3368:
[----:B------:R-:W-:Y:S05]  /*3290*/  BRA `(.L_x_3338) ;  /* 0x00000000005c7947 */ /* 0x000fea0003800000 */
.L_x_3367:
        /* <DEDUP_REMOVED lines=16> */
.L_x_3366:
[----:B------:R-:W-:-:S06]  /*33a0*/  HADD2.F32 R4, -RZ, R0.H0_H0 ;  /* 0x20000000ff047230 */ /* 0x000fcc0000004100 */
[----:B------:R-:W0:Y:S02]  /*33b0*/  F2I.U64.TRUNC R4, R4 ;  /* 0x0000000400047311 */ /* 0x000e24000020d800 */
[----:B0-----:R0:W-:Y:S01]  /*33c0*/  STG.E.64 desc[UR36][R2.64], R4 ;  /* 0x0000000402007986 */ /* 0x0011e2000c101b24 */
[----:B------:R-:W-:Y:S05]  /*33d0*/  BRA `(.L_x_3338) ;  /* 0x00000000000c7947 */ /* 0x000fea0003800000 */
.L_x_3365:
[----:B------:R-:W-:-:S04]  /*33e0*/  HADD2.F32 R0, -RZ, R0.H0_H0 ;  /* 0x20000000ff007230 */ /* 0x000fc80000004100 */
[----:B------:R-:W0:Y:S02]  /*33f0*/  F2I.FTZ.U32.TRUNC.NTZ R5, R0 ;  /* 0x0000000000057305 */ /* 0x000e24000021f000 */
[----:B0-----:R0:W-:Y:S02]  /*3400*/  STG.E desc[UR36][R2.64], R5 ;  /* 0x0000000502007986 */ /* 0x0011e4000c101924 */
.L_x_3338:
[----:B------:R-:W-:-:S07]  /*3410*/  VIADD R17, R17, 0x80 ;  /* 0x0000008011117836 */ /* 0x000fce0000000000 */
.L_x_3295:
[----:B------:R-:W-:Y:S05]  /*3420*/  BSYNC.RECONVERGENT B6 ;  /* 0x0000000000067941 */ /* 0x000fea0003800200 */
.L_x_3294:
[----:B------:R-:W5:Y:S01]  /*3430*/  LDCU UR4, c[0x0][0x380] ;  /* 0x00007000ff0477ac */ /* 0x000f620008000800 */
[----:B------:R-:W-:Y:S01]  /*3440*/  BSSY.RECONVERGENT B6, `(.L_x_3369) ;  /* 0x0000334000067945 */ /* 0x000fe20003800200 */
[----:B-----5:R-:W-:-:S13]  /*3450*/  ISETP.GE.AND P0, PT, R17, UR4, PT ;  /* 0x0000000411007c0c */ /* 0x020fda000bf06270 */
[----:B------:R-:W-:Y:S05]  /*3460*/  @P0 BRA `(.L_x_3370) ;  /* 0x0000003000c40947 */ /* 0x000fea0003800000 */
[----:B------:R-:W5:Y:S01]  /*3470*/  LDCU UR4, c[0x0][0x388] ;  /* 0x00007100ff0477ac */ /* 0x000f620008000800 */
[----:B0-2---:R-:W-:Y:S02]  /*3480*/  HFMA2 R0, -RZ, RZ, 0, 0 ;  /* 0x00000000ff007431 */ /* 0x005fe400000001ff */
[----:B------:R-:W-:Y:S01]  /*3490*/  IMAD.MOV.U32 R16, RZ, RZ, RZ ;  /* 0x000000ffff107224 */ /* 0x000fe200078e00ff */
[----:B-----5:R-:W-:-:S09]  /*34a0*/  UISETP.NE.AND UP0, UPT, UR4, URZ, UPT ;  /* 0x000000ff0400728c */ /* 0x020fd2000bf05270 */
[----:B------:R-:W-:Y:S05]  /*34b0*/  BRA.U !UP0, `(.L_x_3371) ;  /* 0x0000001108a87547 */ /* 0x000fea000b800000 */
[----:B------:R-:W1:Y:S01]  /*34c0*/  LDCU.64 UR4, c[0x0][0x390] ;  /* 0x00007200ff0477ac */ /* 0x000e620008000a00 */
[----:B------:R-:W-:Y:S01]  /*34d0*/  IMAD.MOV.U32 R16, RZ, RZ, RZ ;  /* 0x000000ffff107224 */ /* 0x000fe200078e00ff */
[----:B------:R-:W0:Y:S01]  /*34e0*/  LDCU UR6, c[0x0][0x38c] ;  /* 0x00007180ff0677ac */ /* 0x000e220008000800 */
[----:B------:R-:W2:Y:S01]  /*34f0*/  LDCU.64 UR8, c[0x0][0x4b8] ;  /* 0x00009700ff0877ac */ /* 0x000ea20008000a00 */
[----:B------:R-:W-:Y:S01]  /*3500*/  UISETP.NE.AND UP0, UPT, UR40, URZ, UPT ;  /* 0x000000ff2800728c */ /* 0x000fe2000bf05270 */
[----:B-1-34-:R-:W-:-:S05]  /*3510*/  IMAD.HI.U32 R2, R17, UR4, R16 ;  /* 0x0000000411027c27 */ /* 0x01afca000f8e0010 */
[----:B------:R-:W-:-:S04]  /*3520*/  SHF.R.U32.HI R3, RZ, UR5, R2 ;  /* 0x00000005ff037c19 */ /* 0x000fc80008011602 */
[----:B------:R-:W-:-:S05]  /*3530*/  IADD3 R0, PT, PT, -R3, RZ, RZ ;  /* 0x000000ff03007210 */ /* 0x000fca0007ffe1ff */
[----:B0-----:R-:W-:-:S04]  /*3540*/  IMAD R0, R0, UR6, R17 ;  /* 0x0000000600007c24 */ /* 0x001fc8000f8e0211 */
        /* <DEDUP_REMOVED lines=289> */
.L_x_3371:
[----:B------:R-:W1:Y:S01]  /*4760*/  LDCU.64 UR6, c[0x0][0x588] ;  /* 0x0000b100ff0677ac */ /* 0x000e620008000a00 */
[----:B------:R-:W-:-:S04]  /*4770*/  UPRMT UR4, UR42, 0x9910, URZ ;  /* 0x000099102a047896 */ /* 0x000fc800080000ff */
[----:B------:R-:W-:Y:S01]  /*4780*/  UISETP.GT.AND UP0, UPT, UR4, 0x9, UPT ;  /* 0x000000090400788c */ /* 0x000fe2000bf04270 */
[----:B-1-34-:R-:W-:-:S05]  /*4790*/  IADD3 R2, P0, PT, R0, UR6, RZ ;  /* 0x0000000600027c10 */ /* 0x01afca000ff1e0ff */
        /* <DEDUP_REMOVED lines=14> */
.L_x_3375:
[----:B------:R-:W2:Y:S02]  /*4880*/  LDG.E.U8 R2, desc[UR36][R2.64] ;  /* 0x0000002402027981 */ /* 0x000ea4000c1e1100 */
[----:B--2---:R-:W-:-:S04]  /*4890*/  I2FP.F32.U32 R0, R2 ;  /* 0x0000000200007245 */ /* 0x004fc80000201000 */
[----:B------:R-:W-:Y:S01]  /*48a0*/  F2FP.F16.F32.PACK_AB R0, RZ, R0 ;  /* 0x00000000ff00723e */ /* 0x000fe200000000ff */
[----:B------:R-:W-:Y:S06]  /*48b0*/  BRA `(.L_x_3377) ;  /* 0x0000000c007c7947 */ /* 0x000fec0003800000 */
.L_x_3374:
        /* <DEDUP_REMOVED lines=10> */
.L_x_3379:
[----:B------:R-:W2:Y:S02]  /*4960*/  LDG.E R2, desc[UR36][R2.64] ;  /* 0x0000002402027981 */ /* 0x000ea4000c1e1900 */
[----:B--2---:R-:W-:-:S04]  /*4970*/  I2FP.F32.S32 R0, R2 ;  /* 0x0000000200007245 */ /* 0x004fc80000201400 */
[----:B------:R-:W-:Y:S01]  /*4980*/  F2FP.F16.F32.PACK_AB R0, RZ, R0 ;  /* 0x00000000ff00723e */ /* 0x000fe200000000ff */
[----:B------:R-:W-:Y:S06]  /*4990*/  BRA `(.L_x_3377) ;  /* 0x0000000c00447947 */ /* 0x000fec0003800000 */
.L_x_3378:
[----:B------:R-:W2:Y:S02]  /*49a0*/  LDG.E.U16 R2, desc[UR36][R2.64] ;  /* 0x0000002402027981 */ /* 0x000ea4000c1e1500 */
[----:B--2---:R-:W0:Y:S02]  /*49b0*/  I2F.S16 R0, R2 ;  /* 0x0000000200007306 */ /* 0x004e240000101400 */
[----:B0-----:R-:W-:Y:S01]  /*49c0*/  F2FP.F16.F32.PACK_AB R0, RZ, R0 ;  /* 0x00000000ff00723e */ /* 0x001fe200000000ff */
[----:B------:R-:W-:Y:S06]  /*49d0*/  BRA `(.L_x_3377) ;  /* 0x0000000c00347947 */ /* 0x000fec0003800000 */
.L_x_3373:
        /* <DEDUP_REMOVED lines=9> */
.L_x_3381:
[----:B------:R0:W5:Y:S01]  /*4a70*/  LDG.E.U16 R0, desc[UR36][R2.64] ;  /* 0x0000002402007981 */ /* 0x000162000c1e1500 */
[----:B------:R-:W-:Y:S05]  /*4a80*/  BRA `(.L_x_3377) ;  /* 0x0000000c00087947 */ /* 0x000fea0003800000 */
.L_x_3380:
        /* <DEDUP_REMOVED lines=9> */
.L_x_3383:
[----:B------:R1:W5:Y:S01]  /*4b20*/  LDG.E.U16 R0, desc[UR36][R2.64] ;  /* 0x0000002402007981 */ /* 0x000362000c1e1500 */
[----:B------:R-:W-:Y:S05]  /*4b30*/  BRA `(.L_x_3377) ;  /* 0x0000000800dc7947 */ /* 0x000fea0003800000 */
.L_x_3382:
        /* <DEDUP_REMOVED lines=8> */
.L_x_3372:
        /* <DEDUP_REMOVED lines=13> */
.L_x_3386:
        /* <DEDUP_REMOVED lines=8> */
.L_x_3385:
        /* <DEDUP_REMOVED lines=27> */
.L_x_3388:
        /* <DEDUP_REMOVED lines=13> */
.L_x_3387:
[----:B------:R-:W2:Y:S02]  /*4f90*/  LDG.E.U16 R0, desc[UR36][R2.64] ;  /* 0x0000002402007981 */ /* 0x000ea4000c1e1500 */
[----:B--2---:R-:W-:-:S05]  /*4fa0*/  IMAD.U32 R0, R0, 0x10000, RZ ;  /* 0x0001000000007824 */ /* 0x004fca00078e00ff */
[----:B------:R-:W-:Y:S01]  /*4fb0*/  F2FP.F16.F32.PACK_AB R0, RZ, R0 ;  /* 0x00000000ff00723e */ /* 0x000fe200000000ff */
[----:B------:R-:W-:Y:S06]  /*4fc0*/  BRA `(.L_x_3377) ;  /* 0x0000000400b87947 */ /* 0x000fec0003800000 */
.L_x_3384:
        /* <DEDUP_REMOVED lines=12> */
.L_x_3391:
        /* <DEDUP_REMOVED lines=21> */
.L_x_3395:
[----:B------:R-:W-:Y:S05]  /*51e0*/  BSYNC.RECONVERGENT B1 ;  /* 0x0000000000017941 */ /* 0x000fea0003800200 */
.L_x_3394:
[----:B------:R-:W-:Y:S01]  /*51f0*/  IMAD.SHL.U32 R0, R0, 0x100000, RZ ;  /* 0x0010000000007824 */ /* 0x000fe200078e00ff */
[----:B------:R-:W-:-:S04]  /*5200*/  LEA R2, R2, 0x3b800000, 0x17 ;  /* 0x3b80000002027811 */ /* 0x000fc800078eb8ff */
[----:B------:R-:W-:-:S07]  /*5210*/  LOP3.LUT R0, R2, R0, R7, 0xfe, !PT ;  /* 0x0000000002007212 */ /* 0x000fce00078efe07 */
.L_x_3393:
[----:B------:R-:W-:Y:S05]  /*5220*/  BSYNC.RECONVERGENT B0 ;  /* 0x0000000000007941 */ /* 0x000fea0003800200 */
.L_x_3392:
[----:B------:R-:W-:Y:S01]  /*5230*/  F2FP.F16.F32.PACK_AB R0, RZ, R0 ;  /* 0x00000000ff00723e */ /* 0x000fe200000000ff */
[----:B------:R-:W-:Y:S06]  /*5240*/  BRA `(.L_x_3377) ;  /* 0x0000000400187947 */ /* 0x000fec0003800000 */
.L_x_3390:
        /* <DEDUP_REMOVED lines=21> */
.L_x_3399:
[----:B------:R-:W-:Y:S05]  /*53a0*/  BSYNC.RECONVERGENT B1 ;  /* 0x0000000000017941 */ /* 0x000fea0003800200 */
.L_x_3398:
[----:B------:R-:W-:Y:S02]  /*53b0*/  SHF.L.U32 R0, R0, 0x15, RZ ;  /* 0x0000001500007819 */ /* 0x000fe400000006ff */
[----:B------:R-:W-:-:S04]  /*53c0*/  LEA R2, R2, 0x37800000, 0x17 ;  /* 0x3780000002027811 */ /* 0x000fc800078eb8ff */
[----:B------:R-:W-:-:S07]  /*53d0*/  LOP3.LUT R0, R2, R0, R7, 0xfe, !PT ;  /* 0x0000000002007212 */ /* 0x000fce00078efe07 */
.L_x_3397:
[----:B------:R-:W-:Y:S05]  /*53e0*/  BSYNC.RECONVERGENT B0 ;  /* 0x0000000000007941 */ /* 0x000fea0003800200 */
.L_x_3396:
[----:B------:R-:W-:Y:S01]  /*53f0*/  F2FP.F16.F32.PACK_AB R0, RZ, R0 ;  /* 0x00000000ff00723e */ /* 0x000fe200000000ff */
[----:B------:R-:W-:Y:S06]  /*5400*/  BRA `(.L_x_3377) ;  /* 0x0000000000a87947 */ /* 0x000fec0003800000 */
.L_x_3389:
        /* <DEDUP_REMOVED lines=14> */
.L_x_3403:
[----:B------:R-:W-:Y:S05]  /*54f0*/  BSYNC.RECONVERGENT B0 ;  /* 0x0000000000007941 */ /* 0x000fea0003800200 */
.L_x_3402:
[----:B------:R-:W-:Y:S01]  /*5500*/  F2FP.F16.F32.PACK_AB R0, RZ, R0 ;  /* 0x00000000ff00723e */ /* 0x000fe200000000ff */
[----:B------:R-:W-:Y:S06]  /*5510*/  BRA `(.L_x_3377) ;  /* 0x0000000000647947 */ /* 0x000fec0003800000 */
.L_x_3376:
        /* <DEDUP_REMOVED lines=16> */
.L_x_3404:
[----:B------:R-:W-:Y:S01]  /*5620*/  PRMT R0, RZ, 0x7610, R0 ;  /* 0x00007610ff007816 */ /* 0x000fe20000000000 */
[----:B------:R-:W-:Y:S06]  /*5630*/  BRA `(.L_x_3377) ;  /* 0x00000000001c7947 */ /* 0x000fec0003800000 */
.L_x_3401:
[----:B------:R-:W2:Y:S02]  /*5640*/  LDG.E.64 R2, desc[UR36][R2.64] ;  /* 0x0000002402027981 */ /* 0x000ea4000c1e1b00 */
[----:B--2---:R-:W0:Y:S02]  /*5650*/  I2F.U64 R0, R2 ;  /* 0x0000000200007312 */ /* 0x004e240000301000 */
[----:B0-----:R-:W-:Y:S01]  /*5660*/  F2FP.F16.F32.PACK_AB R0, RZ, R0 ;  /* 0x00000000ff00723e */ /* 0x001fe200000000ff */
[----:B------:R-:W-:Y:S06]  /*5670*/  BRA `(.L_x_3377) ;  /* 0x00000000000c7947 */ /* 0x000fec0003800000 */
.L_x_3400:
[----:B------:R-:W2:Y:S02]  /*5680*/  LDG.E R2, desc[UR36][R2.64] ;  /* 0x0000002402027981 */ /* 0x000ea4000c1e1900 */
[----:B--2---:R-:W-:-:S04]  /*5690*/  I2FP.F32.U32 R0, R2 ;  /* 0x0000000200007245 */ /* 0x004fc80000201000 */
[----:B------:R-:W-:-:S07]  /*56a0*/  F2FP.F16.F32.PACK_AB R0, RZ, R0 ;  /* 0x00000000ff00723e */ /* 0x000fce00000000ff */
.L_x_3377:
        /* <DEDUP_REMOVED lines=14> */
[----:B--2---:R-:W-:-:S05]  /*5790*/  IADD3 R2, P1, PT, R16, UR4, RZ ;  /* 0x0000000410027c10 */ /* 0x004fca000ff3e0ff */
[----:B------:R-:W-:Y:S02]  /*57a0*/  IMAD.X R3, RZ, RZ, UR5, P1 ;  /* 0x00000005ff037e24 */ /* 0x000fe400088e06ff */
[----:B------:R-:W-:-:S08]  /*57b0*/  DFMA R8, -R10, R6, 1 ;  /* 0x3ff000000a08742b */ /* 0x000fd00000000106 */
[----:B------:R-:W-:Y:S01]  /*57c0*/  DFMA R6, R6, R8, R6 ;  /* 0x000000080606722b */ /* 0x000fe20000000006 */
[----:B------:R-:W-:Y:S10]  /*57d0*/  @P0 BRA `(.L_x_3406) ;  /* 0x0000000000100947 */ /* 0x000ff40003800000 */
[----:B------:R-:W-:-:S04]  /*57e0*/  LOP3.LUT R0, R11, 0x7fffffff, RZ, 0xc0, !PT ;  /* 0x7fffffff0b007812 */ /* 0x000fc800078ec0ff */
[----:B------:R-:W-:Y:S02]  /*57f0*/  IADD3 R8, PT, PT, R0, -0x100000, RZ ;  /* 0xfff0000000087810 */ /* 0x000fe40007ffe0ff */
[----:B------:R-:W-:-:S07]  /*5800*/  MOV R0, 0x5820 ;  /* 0x0000582000007802 */ /* 0x000fce0000000f00 */
[----:B------:R-:W-:Y:S05]  /*5810*/  CALL.REL.NOINC `($__internal_7_$__cuda_sm20_dblrcp_rn_slowpath_v3) ;  /* 0x0000007400907944 */ /* 0x000fea0003c00000 */
.L_x_3406:
[----:B------:R-:W-:Y:S05]  /*5820*/  BSYNC.RECONVERGENT B0 ;  /* 0x0000000000007941 */ /* 0x000fea0003800200 */
.L_x_3405:
        /* <DEDUP_REMOVED lines=21> */
.L_x_3410:
[----:B------:R-:W-:-:S06]  /*5980*/  HADD2.F32 R5, -RZ, R0.H0_H0 ;  /* 0x20000000ff057230 */ /* 0x000fcc0000004100 */
[----:B------:R-:W0:Y:S02]  /*5990*/  F2I.S64.TRUNC R4, R5 ;  /* 0x0000000500047311 */ /* 0x000e24000020d900 */
[----:B0-----:R0:W-:Y:S01]  /*59a0*/  STG.E.U8 desc[UR36][R2.64], R4 ;  /* 0x0000000402007986 */ /* 0x0011e2000c101124 */
[----:B------:R-:W-:Y:S05]  /*59b0*/  BRA `(.L_x_3412) ;  /* 0x0000000c006c7947 */ /* 0x000fea0003800000 */
.L_x_3409:
        /* <DEDUP_REMOVED lines=10> */
.L_x_3414:
[----:B------:R-:W-:-:S04]  /*5a60*/  HADD2.F32 R0, -RZ, R0.H0_H0 ;  /* 0x20000000ff007230 */ /* 0x000fc80000004100 */
[----:B------:R-:W0:Y:S02]  /*5a70*/  F2I.FTZ.TRUNC.NTZ R5, R0 ;  /* 0x0000000000057305 */ /* 0x000e24000021f100 */
[----:B0-----:R0:W-:Y:S01]  /*5a80*/  STG.E desc[UR36][R2.64], R5 ;  /* 0x0000000502007986 */ /* 0x0011e2000c101924 */
[----:B------:R-:W-:Y:S05]  /*5a90*/  BRA `(.L_x_3412) ;  /* 0x0000000c00347947 */ /* 0x000fea0003800000 */
.L_x_3413:
[----:B------:R-:W-:-:S04]  /*5aa0*/  HADD2.F32 R0, -RZ, R0.H0_H0 ;  /* 0x20000000ff007230 */ /* 0x000fc80000004100 */
[----:B------:R-:W0:Y:S02]  /*5ab0*/  F2I.FTZ.TRUNC.NTZ R5, R0 ;  /* 0x0000000000057305 */ /* 0x000e24000021f100 */
[----:B0-----:R0:W-:Y:S01]  /*5ac0*/  STG.E.U16 desc[UR36][R2.64], R5 ;  /* 0x0000000502007986 */ /* 0x0011e2000c101524 */
[----:B------:R-:W-:Y:S05]  /*5ad0*/  BRA `(.L_x_3412) ;  /* 0x0000000c00247947 */ /* 0x000fea0003800000 */
.L_x_3408:
        /* <DEDUP_REMOVED lines=9> */
.L_x_3416:
[----:B------:R0:W-:Y:S01]  /*5b70*/  STG.E.U16 desc[UR36][R2.64], R0 ;  /* 0x0000000002007986 */ /* 0x0001e2000c101524 */
[----:B------:R-:W-:Y:S05]  /*5b80*/  BRA `(.L_x_3412) ;  /* 0x0000000800f87947 */ /* 0x000fea0003800000 */
.L_x_3415:
        /* <DEDUP_REMOVED lines=10> */
.L_x_3418:
[----:B------:R-:W-:-:S05]  /*5c30*/  HADD2.F32 R0, -RZ, R0.H0_H0 ;  /* 0x20000000ff007230 */ /* 0x000fca0000004100 */
[----:B------:R-:W-:-:S04]  /*5c40*/  F2FP.F16.F32.PACK_AB R0, RZ, R0 ;  /* 0x00000000ff00723e */ /* 0x000fc800000000ff */
[----:B------:R-:W-:-:S05]  /*5c50*/  PRMT R0, R0, 0x5410, RZ ;  /* 0x0000541000007816 */ /* 0x000fca00000000ff */
[----:B------:R0:W-:Y:S01]  /*5c60*/  STG.E desc[UR36][R2.64], R0 ;  /* 0x0000000002007986 */ /* 0x0001e2000c101924 */
[----:B------:R-:W-:Y:S05]  /*5c70*/  BRA `(.L_x_3412) ;  /* 0x0000000800bc7947 */ /* 0x000fea0003800000 */
.L_x_3417:
[----:B------:R-:W-:-:S05]  /*5c80*/  HADD2.F32 R4, -RZ, R0.H0_H0 ;  /* 0x20000000ff047230 */ /* 0x000fca0000004100 */
[----:B------:R-:W-:-:S06]  /*5c90*/  FMUL.FTZ R4, R4, 1 ;  /* 0x3f80000004047820 */ /* 0x000fcc0000410000 */
[----:B------:R-:W0:Y:S02]  /*5ca0*/  F2F.F64.F32 R4, R4 ;  /* 0x0000000400047310 */ /* 0x000e240000201800 */
[----:B0-----:R0:W-:Y:S01]  /*5cb0*/  STG.E.64 desc[UR36][R2.64], R4 ;  /* 0x0000000402007986 */ /* 0x0011e2000c101b24 */
[----:B------:R-:W-:Y:S05]  /*5cc0*/  BRA `(.L_x_3412) ;  /* 0x0000000800a87947 */ /* 0x000fea0003800000 */
.L_x_3407:
        /* <DEDUP_REMOVED lines=14> */
.L_x_3422:
        /* <DEDUP_REMOVED lines=18> */
.L_x_3425:
[----:B------:R-:W-:-:S04]  /*5ed0*/  SHF.R.U32.HI R5, RZ, 0x18, R5 ;  /* 0x00000018ff057819 */ /* 0x000fc80000011605 */
[----:B------:R-:W-:-:S07]  /*5ee0*/  LOP3.LUT R0, R0, 0x80, R5, 0xf8, !PT ;  /* 0x0000008000007812 */ /* 0x000fce00078ef805 */
.L_x_3424:
[----:B------:R-:W-:Y:S05]  /*5ef0*/  BSYNC.RECONVERGENT B0 ;  /* 0x0000000000007941 */ /* 0x000fea0003800200 */
.L_x_3423:
[----:B------:R0:W-:Y:S01]  /*5f00*/  STG.E.U8 desc[UR36][R2.64], R0 ;  /* 0x0000000002007986 */ /* 0x0001e2000c101124 */
[----:B------:R-:W-:Y:S05]  /*5f10*/  BRA `(.L_x_3412) ;  /* 0x0000000800147947 */ /* 0x000fea0003800000 */
.L_x_3421:
        /* <DEDUP_REMOVED lines=18> */
.L_x_3428:
[----:B------:R-:W-:-:S04]  /*6040*/  SHF.R.U32.HI R5, RZ, 0x18, R5 ;  /* 0x00000018ff057819 */ /* 0x000fc80000011605 */
[----:B------:R-:W-:-:S07]  /*6050*/  LOP3.LUT R0, R0, 0x80, R5, 0xf8, !PT ;  /* 0x0000008000007812 */ /* 0x000fce00078ef805 */
.L_x_3427:
[----:B------:R-:W-:Y:S05]  /*6060*/  BSYNC.RECONVERGENT B0 ;  /* 0x0000000000007941 */ /* 0x000fea0003800200 */
.L_x_3426:
[----:B------:R0:W-:Y:S01]  /*6070*/  STG.E.U8 desc[UR36][R2.64], R0 ;  /* 0x0000000002007986 */ /* 0x0001e2000c101124 */
[----:B------:R-:W-:Y:S05]  /*6080*/  BRA `(.L_x_3412) ;  /* 0x0000000400b87947 */ /* 0x000fea0003800000 */
.L_x_3420:
        /* <DEDUP_REMOVED lines=22> */
.L_x_3430:
[----:B------:R-:W-:-:S06]  /*61f0*/  HADD2.F32 R4, -RZ, R0.H0_H0 ;  /* 0x20000000ff047230 */ /* 0x000fcc0000004100 */
[----:B------:R-:W0:Y:S02]  /*6200*/  F2I.U64.TRUNC R4, R4 ;  /* 0x0000000400047311 */ /* 0x000e24000020d800 */
[----:B0-----:R0:W-:Y:S01]  /*6210*/  STG.E.64 desc[UR36][R2.64], R4 ;  /* 0x0000000402007986 */ /* 0x0011e2000c101b24 */
[----:B------:R-:W-:Y:S05]  /*6220*/  BRA `(.L_x_3412) ;  /* 0x0000000400507947 */ /* 0x000fea0003800000 */
.L_x_3429:
[----:B------:R-:W-:-:S04]  /*6230*/  HADD2.F32 R0, -RZ, R0.H0_H0 ;  /* 0x20000000ff007230 */ /* 0x000fc80000004100 */
[----:B------:R-:W0:Y:S02]  /*6240*/  F2I.FTZ.U32.TRUNC.NTZ R5, R0 ;  /* 0x0000000000057305 */ /* 0x000e24000021f000 */
[----:B0-----:R0:W-:Y:S01]  /*6250*/  STG.E desc[UR36][R2.64], R5 ;  /* 0x0000000502007986 */ /* 0x0011e2000c101924 */
[----:B------:R-:W-:Y:S05]  /*6260*/  BRA `(.L_x_3412) ;  /* 0x0000000400407947 */ /* 0x000fea0003800000 */
.L_x_3419:
        /* <DEDUP_REMOVED lines=11> */
.L_x_3432:
[----:B------:R-:W-:Y:S01]  /*6320*/  HADD2.F32 R0, -RZ, R0.H0_H0 ;  /* 0x20000000ff007230 */ /* 0x000fe20000004100 */
[----:B------:R-:W-:-:S04]  /*6330*/  CS2R R6, SRZ ;  /* 0x0000000000067805 */ /* 0x000fc8000001ff00 */
[----:B------:R-:W-:-:S04]  /*6340*/  FMUL.FTZ R0, R0, 1 ;  /* 0x3f80000000007820 */ /* 0x000fc80000410000 */
[----:B------:R-:W0:Y:S02]  /*6350*/  F2F.F64.F32 R4, R0 ;  /* 0x0000000000047310 */ /* 0x000e240000201800 */
[----:B0-----:R4:W-:Y:S01]  /*6360*/  STG.E.128 desc[UR36][R2.64], R4 ;  /* 0x0000000402007986 */ /* 0x0019e2000c101d24 */
[----:B------:R-:W-:Y:S05]  /*6370*/  BRA `(.L_x_3412) ;  /* 0x0000000000fc7947 */ /* 0x000fea0003800000 */
.L_x_3431:
[----:B------:R-:W-:-:S09]  /*6380*/  UISETP.NE.AND UP0, UPT, UR4, 0xf, UPT ;  /* 0x0000000f0400788c */ /* 0x000fd2000bf05270 */
[----:B------:R-:W-:Y:S05]  /*6390*/  BRA.U !UP0, `(.L_x_3433) ;  /* 0x0000000108e87547 */ /* 0x000fea000b800000 */
[----:B------:R-:W-:-:S09]  /*63a0*/  UISETP.NE.AND UP0, UPT, UR4, 0x17, UPT ;  /* 0x000000170400788c */ /* 0x000fd2000bf05270 */
[----:B------:R-:W-:Y:S05]  /*63b0*/  BRA.U !UP0, `(.L_x_3434) ;  /* 0x0000000108907547 */ /* 0x000fea000b800000 */
[----:B------:R-:W-:-:S09]  /*63c0*/  UISETP.NE.AND UP0, UPT, UR4, 0x18, UPT ;  /* 0x000000180400788c */ /* 0x000fd2000bf05270 */
[----:B------:R-:W-:Y:S05]  /*63d0*/  BRA.U !UP0, `(.L_x_3435) ;  /* 0x0000000108447547 */ /* 0x000fea000b800000 */
.L_x_3411:
        /* <DEDUP_REMOVED lines=16> */
.L_x_3436:
[----:B------:R-:W-:Y:S05]  /*64e0*/  BRA `(.L_x_3412) ;  /* 0x0000000000a07947 */ /* 0x000fea0003800000 */
.L_x_3435:
        /* <DEDUP_REMOVED lines=13> */
.L_x_3438:
[----:B------:R-:W-:Y:S05]  /*65c0*/  BSYNC.RECONVERGENT B0 ;  /* 0x0000000000007941 */ /* 0x000fea0003800200 */
.L_x_3437:
[----:B------:R-:W-:-:S05]  /*65d0*/  LOP3.LUT R5, R0, 0x80, R5, 0xf8, !PT ;  /* 0x0000008000057812 */ /* 0x000fca00078ef805 */
[----:B------:R2:W-:Y:S01]  /*65e0*/  STG.E.U8 desc[UR36][R2.64], R5 ;  /* 0x0000000502007986 */ /* 0x0005e2000c101124 */
[----:B------:R-:W-:Y:S05]  /*65f0*/  BRA `(.L_x_3412) ;  /* 0x00000000005c7947 */ /* 0x000fea0003800000 */
.L_x_3434:
        /* <DEDUP_REMOVED lines=12> */
.L_x_3440:
[----:B------:R-:W-:Y:S01]  /*66c0*/  IMAD.MOV.U32 R0, RZ, RZ, 0x7f ;  /* 0x0000007fff007424 */ /* 0x000fe200078e00ff */
[----:B------:R-:W-:-:S04]  /*66d0*/  ISETP.GT.U32.AND P0, PT, R4, 0x7f800000, PT ;  /* 0x7f8000000400780c */ /* 0x000fc80003f04070 */
[----:B------:R-:W-:-:S09]  /*66e0*/  SEL R0, R0, 0x7c, P0 ;  /* 0x0000007c00007807 */ /* 0x000fd20000000000 */
.L_x_3441:
[----:B------:R-:W-:Y:S05]  /*66f0*/  BSYNC.RECONVERGENT B0 ;  /* 0x0000000000007941 */ /* 0x000fea0003800200 */
.L_x_3439:
[----:B------:R-:W-:-:S04]  /*6700*/  SHF.R.U32.HI R5, RZ, 0x18, R5 ;  /* 0x00000018ff057819 */ /* 0x000fc80000011605 */
[----:B------:R-:W-:-:S05]  /*6710*/  LOP3.LUT R5, R0, 0x80, R5, 0xf8, !PT ;  /* 0x0000008000057812 */ /* 0x000fca00078ef805 */
[----:B------:R1:W-:Y:S01]  /*6720*/  STG.E.U8 desc[UR36][R2.64], R5 ;  /* 0x0000000502007986 */ /* 0x0003e2000c101124 */
[----:B------:R-:W-:Y:S05]  /*6730*/  BRA `(.L_x_3412) ;  /* 0x00000000000c7947 */ /* 0x000fea0003800000 */
.L_x_3433:
[----:B------:R-:W-:-:S05]  /*6740*/  HADD2.F32 R0, -RZ, R0.H0_H0 ;  /* 0x20000000ff007230 */ /* 0x000fca0000004100 */
[----:B------:R-:W-:-:S05]  /*6750*/  F2FP.BF16.F32.PACK_AB R0, RZ, R0 ;  /* 0x00000000ff00723e */ /* 0x000fca00000010ff */
[----:B------:R0:W-:Y:S02]  /*6760*/  STG.E.U16 desc[UR36][R2.64], R0 ;  /* 0x0000000002007986 */ /* 0x0001e4000c101524 */
.L_x_3412:
[----:B------:R-:W-:-:S07]  /*6770*/  IADD3 R17, PT, PT, R17, 0x80, RZ ;  /* 0x0000008011117810 */ /* 0x000fce0007ffe0ff */
.L_x_3370:
[----:B------:R-:W-:Y:S05]  /*6780*/  BSYNC.RECONVERGENT B6 ;  /* 0x0000000000067941 */ /* 0x000fea0003800200 */
.L_x_3369:
[----:B------:R-:W5:Y:S01]  /*6790*/  LDCU UR4, c[0x0][0x380] ;  /* 0x00007000ff0477ac */ /* 0x000f620008000800 */
[----:B------:R-:W-:Y:S01]  /*67a0*/  BSSY.RECONVERGENT B6, `(.L_x_3442) ;  /* 0x0000334000067945 */ /* 0x000fe20003800200 */
[----:B-----5:R-:W-:-:S13]  /*67b0*/  ISETP.GE.AND P0, PT, R17, UR4, PT ;  /* 0x0000000411007c0c */ /* 0x020fda000bf06270 */
[----:B------:R-:W-:Y:S05]  /*67c0*/  @P0 BRA `(.L_x_3443) ;  /* 0x0000003000c40947 */ /* 0x000fea0003800000 */
[----:B------:R-:W5:Y:S01]  /*67d0*/  LDCU UR4, c[0x0][0x388] ;  /* 0x00007100ff0477ac */ /* 0x000f620008000800 */
[----:B0-2---:R-:W-:Y:S02]  /*67e0*/  IMAD.MOV.U32 R0, RZ, RZ, RZ ;  /* 0x000000ffff007224 */ /* 0x005fe400078e00ff */
[----:B------:R-:W-:Y:S01]  /*67f0*/  IMAD.MOV.U32 R16, RZ, RZ, RZ ;  /* 0x000000ffff107224 */ /* 0x000fe200078e00ff */
[----:B-----5:R-:W-:-:S09]  /*6800*/  UISETP.NE.AND UP0, UPT, UR4, URZ, UPT ;  /* 0x000000ff0400728c */ /* 0x020fd2000bf05270 */
[----:B------:R-:W-:Y:S05]  /*6810*/  BRA.U !UP0, `(.L_x_3444) ;  /* 0x0000001108a87547 */ /* 0x000fea000b800000 */
[----:B------:R-:W1:Y:S01]  /*6820*/  LDCU.64 UR4, c[0x0][0x390] ;  /* 0x00007200ff0477ac */ /* 0x000e620008000a00 */
[----:B------:R-:W-:Y:S01]  /*6830*/  MOV R16, RZ ;  /* 0x000000ff00107202 */ /* 0x000fe20000000f00 */
[----:B------:R-:W0:Y:S01]  /*6840*/  LDCU UR6, c[0x0][0x38c] ;  /* 0x00007180ff0677ac */ /* 0x000e220008000800 */
[----:B------:R-:W2:Y:S01]  /*6850*/  LDCU.64 UR8, c[0x0][0x4b8] ;  /* 0x00009700ff0877ac */ /* 0x000ea20008000a00 */
[----:B------:R-:W-:Y:S02]  /*6860*/  UISETP.NE.AND UP0, UPT, UR40, URZ, UPT ;  /* 0x000000ff2800728c */ /* 0x000fe4000bf05270 */
[----:B-1-34-:R-:W-:-:S05]  /*6870*/  IMAD.HI.U32 R2, R17, UR4, R16 ;  /* 0x0000000411027c27 */ /* 0x01afca000f8e0010 */
[----:B------:R-:W-:-:S05]  /*6880*/  SHF.R.U32.HI R3, RZ, UR5, R2 ;  /* 0x00000005ff037c19 */ /* 0x000fca0008011602 */
[----:B------:R-:W-:-:S04]  /*6890*/  IMAD.MOV R0, RZ, RZ, -R3 ;  /* 0x000000ffff007224 */ /* 0x000fc800078e0a03 */
        /* <DEDUP_REMOVED lines=290> */
.L_x_3444:
        /* <DEDUP_REMOVED lines=18> */
.L_x_3448:
[----:B------:R-:W2:Y:S02]  /*7be0*/  LDG.E.U8 R2, desc[UR36][R2.64] ;  /* 0x0000002402027981 */ /* 0x000ea4000c1e1100 */
[----:B--2---:R-:W-:-:S04]  /*7bf0*/  I2FP.F32.U32 R0, R2 ;  /* 0x0000000200007245 */ /* 0x004fc80000201000 */
[----:B------:R-:W-:Y:S01]  /*7c00*/  F2FP.F16.F32.PACK_AB R0, RZ, R0 ;  /* 0x00000000ff00723e */ /* 0x000fe200000000ff */
[----:B------:R-:W-:Y:S06]  /*7c10*/  BRA `(.L_x_3450) ;  /* 0x0000000c007c7947 */ /* 0x000fec0003800000 */
.L_x_3447:
        /* <DEDUP_REMOVED lines=10> */
.L_x_3452:
[----:B------:R-:W2:Y:S02]  /*7cc0*/  LDG.E R2, desc[UR36][R2.64] ;  /* 0x0000002402027981 */ /* 0x000ea4000c1e1900 */
[----:B--2---:R-:W-:-:S04]  /*7cd0*/  I2FP.F32.S32 R0, R2 ;  /* 0x0000000200007245 */ /* 0x004fc80000201400 */
[----:B------:R-:W-:Y:S01]  /*7ce0*/  F2FP.F16.F32.PACK_AB R0, RZ, R0 ;  /* 0x00000000ff00723e */ /* 0x000fe200000000ff */
[----:B------:R-:W-:Y:S06]  /*7cf0*/  BRA `(.L_x_3450) ;  /* 0x0000000c00447947 */ /* 0x000fec0003800000 */
.L_x_3451:
[----:B------:R-:W2:Y:S02]  /*7d00*/  LDG.E.U16 R2, desc[UR36][R2.64] ;  /* 0x0000002402027981 */ /* 0x000ea4000c1e1500 */
[----:B--2---:R-:W0:Y:S02]  /*7d10*/  I2F.S16 R0, R2 ;  /* 0x0000000200007306 */ /* 0x004e240000101400 */
[----:B0-----:R-:W-:Y:S01]  /*7d20*/  F2FP.F16.F32.PACK_AB R0, RZ, R0 ;  /* 0x00000000ff00723e */ /* 0x001fe200000000ff */
[----:B------:R-:W-:Y:S06]  /*7d30*/  BRA `(.L_x_3450) ;  /* 0x0000000c00347947 */ /* 0x000fec0003800000 */
.L_x_3446:
        /* <DEDUP_REMOVED lines=9> */
.L_x_3454:
[----:B------:R1:W5:Y:S01]  /*7dd0*/  LDG.E.U16 R0, desc[UR36][R2.64] ;  /* 0x0000002402007981 */ /* 0x000362000c1e1500 */
[----:B------:R-:W-:Y:S05]  /*7de0*/  BRA `(.L_x_3450) ;  /* 0x0000000c00087947 */ /* 0x000fea0003800000 */
.L_x_3453:
        /* <DEDUP_REMOVED lines=9> */
.L_x_3456:
[----:B------:R0:W5:Y:S01]  /*7e80*/  LDG.E.U16 R0, desc[UR36][R2.64] ;  /* 0x0000002402007981 */ /* 0x000162000c1e1500 */
[----:B------:R-:W-:Y:S05]  /*7e90*/  BRA `(.L_x_3450) ;  /* 0x0000000800dc7947 */ /* 0x000fea0003800000 */
.L_x_3455:
        /* <DEDUP_REMOVED lines=8> */
.L_x_3445:
        /* <DEDUP_REMOVED lines=13> */
.L_x_3459:
        /* <DEDUP_REMOVED lines=8> */
.L_x_3458:
        /* <DEDUP_REMOVED lines=27> */
.L_x_3461:
        /* <DEDUP_REMOVED lines=13> */
.L_x_3460:
[----:B------:R-:W2:Y:S02]  /*82f0*/  LDG.E.U16 R0, desc[UR36][R2.64] ;  /* 0x0000002402007981 */ /* 0x000ea4000c1e1500 */
[----:B--2---:R-:W-:-:S04]  /*8300*/  SHF.L.U32 R0, R0, 0x10, RZ ;  /* 0x0000001000007819 */ /* 0x004fc800000006ff */
[----:B------:R-:W-:Y:S01]  /*8310*/  F2FP.F16.F32.PACK_AB R0, RZ, R0 ;  /* 0x00000000ff00723e */ /* 0x000fe200000000ff */
[----:B------:R-:W-:Y:S06]  /*8320*/  BRA `(.L_x_3450) ;  /* 0x0000000400b87947 */ /* 0x000fec0003800000 */
.L_x_3457:
        /* <DEDUP_REMOVED lines=12> */
.L_x_3464:
        /* <DEDUP_REMOVED lines=21> */
.L_x_3468:
[----:B------:R-:W-:Y:S05]  /*8540*/  BSYNC.RECONVERGENT B1 ;  /* 0x0000000000017941 */ /* 0x000fea0003800200 */
.L_x_3467:
[----:B------:R-:W-:Y:S01]  /*8550*/  IMAD.SHL.U32 R0, R0, 0x100000, RZ ;  /* 0x0010000000007824 */ /* 0x000fe200078e00ff */
[----:B------:R-:W-:-:S04]  /*8560*/  LEA R2, R2, 0x3b800000, 0x17 ;  /* 0x3b80000002027811 */ /* 0x000fc800078eb8ff */
[----:B------:R-:W-:-:S07]  /*8570*/  LOP3.LUT R0, R2, R0, R7, 0xfe, !PT ;  /* 0x0000000002007212 */ /* 0x000fce00078efe07 */
.L_x_3466:
[----:B------:R-:W-:Y:S05]  /*8580*/  BSYNC.RECONVERGENT B0 ;  /* 0x0000000000007941 */ /* 0x000fea0003800200 */
.L_x_3465:
[----:B------:R-:W-:Y:S01]  /*8590*/  F2FP.F16.F32.PACK_AB R0, RZ, R0 ;  /* 0x00000000ff00723e */ /* 0x000fe200000000ff */
[----:B------:R-:W-:Y:S06]  /*85a0*/  BRA `(.L_x_3450) ;  /* 0x0000000400187947 */ /* 0x000fec0003800000 */
.L_x_3463:
        /* <DEDUP_REMOVED lines=21> */
.L_x_3472:
[----:B------:R-:W-:Y:S05]  /*8700*/  BSYNC.RECONVERGENT B1 ;  /* 0x0000000000017941 */ /* 0x000fea0003800200 */
.L_x_3471:
[----:B------:R-:W-:Y:S01]  /*8710*/  IMAD.SHL.U32 R0, R0, 0x200000, RZ ;  /* 0x0020000000007824 */ /* 0x000fe200078e00ff */
[----:B------:R-:W-:-:S04]  /*8720*/  LEA R2, R2, 0x37800000, 0x17 ;  /* 0x3780000002027811 */ /* 0x000fc800078eb8ff */
[----:B------:R-:W-:-:S07]  /*8730*/  LOP3.LUT R0, R2, R0, R7, 0xfe, !PT ;  /* 0x0000000002007212 */ /* 0x000fce00078efe07 */
.L_x_3470:
[----:B------:R-:W-:Y:S05]  /*8740*/  BSYNC.RECONVERGENT B0 ;  /* 0x0000000000007941 */ /* 0x000fea0003800200 */
.L_x_3469:
[----:B------:R-:W-:Y:S01]  /*8750*/  F2FP.F16.F32.PACK_AB R0, RZ, R0 ;  /* 0x00000000ff00723e */ /* 0x000fe200000000ff */
[----:B------:R-:W-:Y:S06]  /*8760*/  BRA `(.L_x_3450) ;  /* 0x0000000000a87947 */ /* 0x000fec0003800000 */
.L_x_3462:
        /* <DEDUP_REMOVED lines=14> */
.L_x_3476:
[----:B------:R-:W-:Y:S05]  /*8850*/  BSYNC.RECONVERGENT B0 ;  /* 0x0000000000007941 */ /* 0x000fea0003800200 */
.L_x_3475:
[----:B------:R-:W-:Y:S01]  /*8860*/  F2FP.F16.F32.PACK_AB R0, RZ, R0 ;  /* 0x00000000ff00723e */ /* 0x000fe200000000ff */
[----:B------:R-:W-:Y:S06]  /*8870*/  BRA `(.L_x_3450) ;  /* 0x0000000000647947 */ /* 0x000fec0003800000 */
.L_x_3449:
        /* <DEDUP_REMOVED lines=16> */
.L_x_3477:
[----:B------:R-:W-:Y:S01]  /*8980*/  PRMT R0, RZ, 0x7610, R0 ;  /* 0x00007610ff007816 */ /* 0x000fe20000000000 */
[----:B------:R-:W-:Y:S06]  /*8990*/  BRA `(.L_x_3450) ;  /* 0x00000000001c7947 */ /* 0x000fec0003800000 */
.L_x_3474:
[----:B------:R-:W2:Y:S02]  /*89a0*/  LDG.E.64 R2, desc[UR36][R2.64] ;  /* 0x0000002402027981 */ /* 0x000ea4000c1e1b00 */
[----:B--2---:R-:W0:Y:S02]  /*89b0*/  I2F.U64 R0, R2 ;  /* 0x0000000200007312 */ /* 0x004e240000301000 */
[----:B0-----:R-:W-:Y:S01]  /*89c0*/  F2FP.F16.F32.PACK_AB R0, RZ, R0 ;  /* 0x00000000ff00723e */ /* 0x001fe200000000ff */
[----:B------:R-:W-:Y:S06]  /*89d0*/  BRA `(.L_x_3450) ;  /* 0x00000000000c7947 */ /* 0x000fec0003800000 */
.L_x_3473:
[----:B------:R-:W2:Y:S02]  /*89e0*/  LDG.E R2, desc[UR36][R2.64] ;  /* 0x0000002402027981 */ /* 0x000ea4000c1e1900 */
[----:B--2---:R-:W-:-:S04]  /*89f0*/  I2FP.F32.U32 R0, R2 ;  /* 0x0000000200007245 */ /* 0x004fc80000201000 */
[----:B------:R-:W-:-:S07]  /*8a00*/  F2FP.F16.F32.PACK_AB R0, RZ, R0 ;  /* 0x00000000ff00723e */ /* 0x000fce00000000ff */
.L_x_3450:
        /* <DEDUP_REMOVED lines=23> */
.L_x_3479:
[----:B------:R-:W-:Y:S05]  /*8b80*/  BSYNC.RECONVERGENT B0 ;  /* 0x0000000000007941 */ /* 0x000fea0003800200 */
.L_x_3478:
        /* <DEDUP_REMOVED lines=21> */
.L_x_3483:
[----:B------:R-:W-:-:S06]  /*8ce0*/  HADD2.F32 R5, -RZ, R0.H0_H0 ;  /* 0x20000000ff057230 */ /* 0x000fcc0000004100 */
[----:B------:R-:W0:Y:S02]  /*8cf0*/  F2I.S64.TRUNC R4, R5 ;  /* 0x0000000500047311 */ /* 0x000e24000020d900 */
[----:B0-----:R0:W-:Y:S01]  /*8d00*/  STG.E.U8 desc[UR36][R2.64], R4 ;  /* 0x0000000402007986 */ /* 0x0011e2000c101124 */
[----:B------:R-:W-:Y:S05]  /*8d10*/  BRA `(.L_x_3485) ;  /* 0x0000000c006c7947 */ /* 0x000fea0003800000 */
.L_x_3482:
        /* <DEDUP_REMOVED lines=10> */
.L_x_3487:
[----:B------:R-:W-:-:S04]  /*8dc0*/  HADD2.F32 R0, -RZ, R0.H0_H0 ;  /* 0x20000000ff007230 */ /* 0x000fc80000004100 */
[----:B------:R-:W0:Y:S02]  /*8dd0*/  F2I.FTZ.TRUNC.NTZ R5, R0 ;  /* 0x0000000000057305 */ /* 0x000e24000021f100 */
[----:B0-----:R0:W-:Y:S01]  /*8de0*/  STG.E desc[UR36][R2.64], R5 ;  /* 0x0000000502007986 */ /* 0x0011e2000c101924 */
[----:B------:R-:W-:Y:S05]  /*8df0*/  BRA `(.L_x_3485) ;  /* 0x0000000c00347947 */ /* 0x000fea0003800000 */
.L_x_3486:
[----:B------:R-:W-:-:S04]  /*8e00*/  HADD2.F32 R0, -RZ, R0.H0_H0 ;  /* 0x20000000ff007230 */ /* 0x000fc80000004100 */
[----:B------:R-:W0:Y:S02]  /*8e10*/  F2I.FTZ.TRUNC.NTZ R5, R0 ;  /* 0x0000000000057305 */ /* 0x000e24000021f100 */
[----:B0-----:R0:W-:Y:S01]  /*8e20*/  STG.E.U16 desc[UR36][R2.64], R5 ;  /* 0x0000000502007986 */ /* 0x0011e2000c101524 */
[----:B------:R-:W-:Y:S05]  /*8e30*/  BRA `(.L_x_3485) ;  /* 0x0000000c00247947 */ /* 0x000fea0003800000 */
.L_x_3481:
        /* <DEDUP_REMOVED lines=9> */
.L_x_3489:
[----:B------:R0:W-:Y:S01]  /*8ed0*/  STG.E.U16 desc[UR36][R2.64], R0 ;  /* 0x0000000002007986 */ /* 0x0001e2000c101524 */
[----:B------:R-:W-:Y:S05]  /*8ee0*/  BRA `(.L_x_3485) ;  /* 0x0000000800f87947 */ /* 0x000fea0003800000 */
.L_x_3488:
        /* <DEDUP_REMOVED lines=10> */
.L_x_3491:
[----:B------:R-:W-:-:S05]  /*8f90*/  HADD2.F32 R0, -RZ, R0.H0_H0 ;  /* 0x20000000ff007230 */ /* 0x000fca0000004100 */
[----:B------:R-:W-:-:S04]  /*8fa0*/  F2FP.F16.F32.PACK_AB R0, RZ, R0 ;  /* 0x00000000ff00723e */ /* 0x000fc800000000ff */
[----:B------:R-:W-:-:S05]  /*8fb0*/  PRMT R0, R0, 0x5410, RZ ;  /* 0x0000541000007816 */ /* 0x000fca00000000ff */
[----:B------:R0:W-:Y:S01]  /*8fc0*/  STG.E desc[UR36][R2.64], R0 ;  /* 0x0000000002007986 */ /* 0x0001e2000c101924 */
[----:B------:R-:W-:Y:S05]  /*8fd0*/  BRA `(.L_x_3485) ;  /* 0x0000000800bc7947 */ /* 0x000fea0003800000 */
.L_x_3490:
[----:B------:R-:W-:-:S05]  /*8fe0*/  HADD2.F32 R4, -RZ, R0.H0_H0 ;  /* 0x20000000ff047230 */ /* 0x000fca0000004100 */
[----:B------:R-:W-:-:S06]  /*8ff0*/  FMUL.FTZ R4, R4, 1 ;  /* 0x3f80000004047820 */ /* 0x000fcc0000410000 */
[----:B------:R-:W0:Y:S02]  /*9000*/  F2F.F64.F32 R4, R4 ;  /* 0x0000000400047310 */ /* 0x000e240000201800 */
[----:B0-----:R0:W-:Y:S01]  /*9010*/  STG.E.64 desc[UR36][R2.64], R4 ;  /* 0x0000000402007986 */ /* 0x0011e2000c101b24 */
[----:B------:R-:W-:Y:S05]  /*9020*/  BRA `(.L_x_3485) ;  /* 0x0000000800a87947 */ /* 0x000fea0003800000 */
.L_x_3480:
        /* <DEDUP_REMOVED lines=14> */
.L_x_3495:
        /* <DEDUP_REMOVED lines=18> */
.L_x_3498:
[----:B------:R-:W-:-:S04]  /*9230*/  SHF.R.U32.HI R5, RZ, 0x18, R5 ;  /* 0x00000018ff057819 */ /* 0x000fc80000011605 */
[----:B------:R-:W-:-:S07]  /*9240*/  LOP3.LUT R0, R0, 0x80, R5, 0xf8, !PT ;  /* 0x0000008000007812 */ /* 0x000fce00078ef805 */
.L_x_3497:
[----:B------:R-:W-:Y:S05]  /*9250*/  BSYNC.RECONVERGENT B0 ;  /* 0x0000000000007941 */ /* 0x000fea0003800200 */
.L_x_3496:
[----:B------:R4:W-:Y:S01]  /*9260*/  STG.E.U8 desc[UR36][R2.64], R0 ;  /* 0x0000000002007986 */ /* 0x0009e2000c101124 */
[----:B------:R-:W-:Y:S05]  /*9270*/  BRA `(.L_x_3485) ;  /* 0x0000000800147947 */ /* 0x000fea0003800000 */
.L_x_3494:
        /* <DEDUP_REMOVED lines=18> */
.L_x_3501:
[----:B------:R-:W-:-:S04]  /*93a0*/  SHF.R.U32.HI R5, RZ, 0x18, R5 ;  /* 0x00000018ff057819 */ /* 0x000fc80000011605 */
[----:B------:R-:W-:-:S07]  /*93b0*/  LOP3.LUT R0, R0, 0x80, R5, 0xf8, !PT ;  /* 0x0000008000007812 */ /* 0x000fce00078ef805 */
.L_x_3500:
[----:B------:R-:W-:Y:S05]  /*93c0*/  BSYNC.RECONVERGENT B0 ;  /* 0x0000000000007941 */ /* 0x000fea0003800200 */
.L_x_3499:
[----:B------:R3:W-:Y:S01]  /*93d0*/  STG.E.U8 desc[UR36][R2.64], R0 ;  /* 0x0000000002007986 */ /* 0x0007e2000c101124 */
[----:B------:R-:W-:Y:S05]  /*93e0*/  BRA `(.L_x_3485) ;  /* 0x0000000400b87947 */ /* 0x000fea0003800000 */
.L_x_3493:
        /* <DEDUP_REMOVED lines=22> */
.L_x_3503:
[----:B------:R-:W-:-:S06]  /*9550*/  HADD2.F32 R4, -RZ, R0.H0_H0 ;  /* 0x20000000ff047230 */ /* 0x000fcc0000004100 */
[----:B------:R-:W0:Y:S02]  /*9560*/  F2I.U64.TRUNC R4, R4 ;  /* 0x0000000400047311 */ /* 0x000e24000020d800 */
[----:B0-----:R0:W-:Y:S01]  /*9570*/  STG.E.64 desc[UR36][R2.64], R4 ;  /* 0x0000000402007986 */ /* 0x0011e2000c101b24 */
[----:B------:R-:W-:Y:S05]  /*9580*/  BRA `(.L_x_3485) ;  /* 0x0000000400507947 */ /* 0x000fea0003800000 */
.L_x_3502:
[----:B------:R-:W-:-:S04]  /*9590*/  HADD2.F32 R0, -RZ, R0.H0_H0 ;  /* 0x20000000ff007230 */ /* 0x000fc80000004100 */
[----:B------:R-:W0:Y:S02]  /*95a0*/  F2I.FTZ.U32.TRUNC.NTZ R5, R0 ;  /* 0x0000000000057305 */ /* 0x000e24000021f000 */
[----:B0-----:R2:W-:Y:S01]  /*95b0*/  STG.E desc[UR36][R2.64], R5 ;  /* 0x0000000502007986 */ /* 0x0015e2000c101924 */
[----:B------:R-:W-:Y:S05]  /*95c0*/  BRA `(.L_x_3485) ;  /* 0x0000000400407947 */ /* 0x000fea0003800000 */
.L_x_3492:
        /* <DEDUP_REMOVED lines=11> */
.L_x_3505:
[----:B------:R-:W-:Y:S01]  /*9680*/  HADD2.F32 R0, -RZ, R0.H0_H0 ;  /* 0x20000000ff007230 */ /* 0x000fe20000004100 */
[----:B------:R-:W-:-:S04]  /*9690*/  CS2R R6, SRZ ;  /* 0x0000000000067805 */ /* 0x000fc8000001ff00 */
[----:B------:R-:W-:-:S04]  /*96a0*/  FMUL.FTZ R0, R0, 1 ;  /* 0x3f80000000007820 */ /* 0x000fc80000410000 */
[----:B------:R-:W0:Y:S02]  /*96b0*/  F2F.F64.F32 R4, R0 ;  /* 0x0000000000047310 */ /* 0x000e240000201800 */
[----:B0-----:R0:W-:Y:S01]  /*96c0*/  STG.E.128 desc[UR36][R2.64], R4 ;  /* 0x0000000402007986 */ /* 0x0011e2000c101d24 */
[----:B------:R-:W-:Y:S05]  /*96d0*/  BRA `(.L_x_3485) ;  /* 0x0000000000fc7947 */ /* 0x000fea0003800000 */
.L_x_3504:
[----:B------:R-:W-:-:S09]  /*96e0*/  UISETP.NE.AND UP0, UPT, UR4, 0xf, UPT ;  /* 0x0000000f0400788c */ /* 0x000fd2000bf05270 */
[----:B------:R-:W-:Y:S05]  /*96f0*/  BRA.U !UP0, `(.L_x_3506) ;  /* 0x0000000108e87547 */ /* 0x000fea000b800000 */
[----:B------:R-:W-:-:S09]  /*9700*/  UISETP.NE.AND UP0, UPT, UR4, 0x17, UPT ;  /* 0x000000170400788c */ /* 0x000fd2000bf05270 */
[----:B------:R-:W-:Y:S05]  /*9710*/  BRA.U !UP0, `(.L_x_3507) ;  /* 0x0000000108907547 */ /* 0x000fea000b800000 */
[----:B------:R-:W-:-:S09]  /*9720*/  UISETP.NE.AND UP0, UPT, UR4, 0x18, UPT ;  /* 0x000000180400788c */ /* 0x000fd2000bf05270 */
[----:B------:R-:W-:Y:S05]  /*9730*/  BRA.U !UP0, `(.L_x_3508) ;  /* 0x0000000108447547 */ /* 0x000fea000b800000 */
.L_x_3484:
        /* <DEDUP_REMOVED lines=16> */
.L_x_3509:
[----:B------:R-:W-:Y:S05]  /*9840*/  BRA `(.L_x_3485) ;  /* 0x0000000000a07947 */ /* 0x000fea0003800000 */
.L_x_3508:
        /* <DEDUP_REMOVED lines=13> */
.L_x_3511:
[----:B------:R-:W-:Y:S05]  /*9920*/  BSYNC.RECONVERGENT B0 ;  /* 0x0000000000007941 */ /* 0x000fea0003800200 */
.L_x_3510:
[----:B------:R-:W-:-:S05]  /*9930*/  LOP3.LUT R5, R0, 0x80, R5, 0xf8, !PT ;  /* 0x0000008000057812 */ /* 0x000fca00078ef805 */
[----:B------:R0:W-:Y:S01]  /*9940*/  STG.E.U8 desc[UR36][R2.64], R5 ;  /* 0x0000000502007986 */ /* 0x0001e2000c101124 */
[----:B------:R-:W-:Y:S05]  /*9950*/  BRA `(.L_x_3485) ;  /* 0x00000000005c7947 */ /* 0x000fea0003800000 */
.L_x_3507:
        /* <DEDUP_REMOVED lines=12> */
.L_x_3513:
[----:B------:R-:W-:Y:S02]  /*9a20*/  ISETP.GT.U32.AND P0, PT, R4, 0x7f800000, PT ;  /* 0x7f8000000400780c */ /* 0x000fe40003f04070 */
[----:B------:R-:W-:-:S04]  /*9a30*/  MOV R0, 0x7f ;  /* 0x0000007f00007802 */ /* 0x000fc80000000f00 */
[----:B------:R-:W-:-:S07]  /*9a40*/  SEL R0, R0, 0x7c, P0 ;  /* 0x0000007c00007807 */ /* 0x000fce0000000000 */
.L_x_3514:
[----:B------:R-:W-:Y:S05]  /*9a50*/  BSYNC.RECONVERGENT B0 ;  /* 0x0000000000007941 */ /* 0x000fea0003800200 */
.L_x_3512:
[----:B------:R-:W-:-:S04]  /*9a60*/  SHF.R.U32.HI R5, RZ, 0x18, R5 ;  /* 0x00000018ff057819 */ /* 0x000fc80000011605 */
[----:B------:R-:W-:-:S05]  /*9a70*/  LOP3.LUT R5, R0, 0x80, R5, 0xf8, !PT ;  /* 0x0000008000057812 */ /* 0x000fca00078ef805 */
[----:B------:R0:W-:Y:S01]  /*9a80*/  STG.E.U8 desc[UR36][R2.64], R5 ;  /* 0x0000000502007986 */ /* 0x0001e2000c101124 */
[----:B------:R-:W-:Y:S05]  /*9a90*/  BRA `(.L_x_3485) ;  /* 0x00000000000c7947 */ /* 0x000fea0003800000 */
.L_x_3506:
[----:B------:R-:W-:-:S05]  /*9aa0*/  HADD2.F32 R0, -RZ, R0.H0_H0 ;  /* 0x20000000ff007230 */ /* 0x000fca0000004100 */
[----:B------:R-:W-:-:S05]  /*9ab0*/  F2FP.BF16.F32.PACK_AB R0, RZ, R0 ;  /* 0x00000000ff00723e */ /* 0x000fca00000010ff */
[----:B------:R0:W-:Y:S02]  /*9ac0*/  STG.E.U16 desc[UR36][R2.64], R0 ;  /* 0x0000000002007986 */ /* 0x0001e4000c101524 */
.L_x_3485:
[----:B------:R-:W-:-:S07]  /*9ad0*/  VIADD R17, R17, 0x80 ;  /* 0x0000008011117836 */ /* 0x000fce0000000000 */
.L_x_3443:
[----:B------:R-:W-:Y:S05]  /*9ae0*/  BSYNC.RECONVERGENT B6 ;  /* 0x0000000000067941 */ /* 0x000fea0003800200 */
.L_x_3442:
[----:B------:R-:W5:Y:S02]  /*9af0*/  LDCU UR4, c[0x0][0x380] ;  /* 0x00007000ff0477ac */ /* 0x000f640008000800 */
[----:B-----5:R-:W-:-:S13]  /*9b00*/  ISETP.GE.AND P0, PT, R17, UR4, PT ;  /* 0x0000000411007c0c */ /* 0x020fda000bf06270 */
[----:B------:R-:W-:Y:S05]  /*9b10*/  @P0 EXIT ;  /* 0x000000000000094d */ /* 0x000fea0003800000 */
[----:B------:R-:W5:Y:S01]  /*9b20*/  LDCU UR4, c[0x0][0x388] ;  /* 0x00007100ff0477ac */ /* 0x000f620008000800 */
[----:B------:R-:W-:Y:S02]  /*9b30*/  HFMA2 R16, -RZ, RZ, 0, 0 ;  /* 0x00000000ff107431 */ /* 0x000fe400000001ff */
[----:B0-234-:R-:W-:Y:S01]  /*9b40*/  IMAD.MOV.U32 R0, RZ, RZ, RZ ;  /* 0x000000ffff007224 */ /* 0x01dfe200078e00ff */
[----:B-----5:R-:W-:-:S09]  /*9b50*/  UISETP.NE.AND UP0, UPT, UR4, URZ, UPT ;  /* 0x000000ff0400728c */ /* 0x020fd2000bf05270 */
[----:B------:R-:W-:Y:S05]  /*9b60*/  BRA.U !UP0, `(.L_x_3515) ;  /* 0x0000001108a87547 */ /* 0x000fea000b800000 */
[----:B------:R-:W1:Y:S01]  /*9b70*/  LDCU.64 UR4, c[0x0][0x390] ;  /* 0x00007200ff0477ac */ /* 0x000e620008000a00 */
[----:B------:R-:W-:Y:S01]  /*9b80*/  IMAD.MOV.U32 R16, RZ, RZ, RZ ;  /* 0x000000ffff107224 */ /* 0x000fe200078e00ff */
[----:B------:R-:W0:Y:S01]  /*9b90*/  LDCU UR6, c[0x0][0x38c] ;  /* 0x00007180ff0677ac */ /* 0x000e220008000800 */
[----:B------:R-:W2:Y:S01]  /*9ba0*/  LDCU.64 UR8, c[0x0][0x4b8] ;  /* 0x00009700ff0877ac */ /* 0x000ea20008000a00 */
[----:B------:R-:W-:Y:S01]  /*9bb0*/  UISETP.NE.AND UP0, UPT, UR40, URZ, UPT ;  /* 0x000000ff2800728c */ /* 0x000fe2000bf05270 */
[----:B-1----:R-:W-:-:S05]  /*9bc0*/  IMAD.HI.U32 R2, R17, UR4, R16 ;  /* 0x0000000411027c27 */ /* 0x002fca000f8e0010 */
[----:B------:R-:W-:-:S05]  /*9bd0*/  SHF.R.U32.HI R3, RZ, UR5, R2 ;  /* 0x00000005ff037c19 */ /* 0x000fca0008011602 */
[----:B------:R-:W-:-:S04]  /*9be0*/  IMAD.MOV R0, RZ, RZ, -R3 ;  /* 0x000000ffff007224 */ /* 0x000fc800078e0a03 */
[----:B0-----:R-:W-:-:S04]  /*9bf0*/  IMAD R0, R0, UR6, R17 ;  /* 0x0000000600007c24 */ /* 0x001fc8000f8e0211 */
[C---:B--2---:R-:W-:Y:S02]  /*9c00*/  IMAD R16, R0.reuse, UR8, RZ ;  /* 0x0000000800107c24 */ /* 0x044fe4000f8e02ff */
        /* <DEDUP_REMOVED lines=288> */
.L_x_3515:
[----:B------:R-:W0:Y:S01]  /*ae10*/  LDCU.128 UR8, c[0x0][0x580] ;  /* 0x0000b000ff0877ac */ /* 0x000e220008000c00 */
[----:B------:R-:W-:-:S04]  /*ae20*/  UPRMT UR4, UR42, 0x9910, URZ ;  /* 0x000099102a047896 */ /* 0x000fc800080000ff */
[----:B------:R-:W-:Y:S01]  /*ae30*/  UISETP.GT.AND UP0, UPT, UR4, 0x9, UPT ;  /* 0x000000090400788c */ /* 0x000fe2000bf04270 */
[----:B0-----:R-:W-:Y:S02]  /*ae40*/  IADD3 R16, P0, PT, R16, UR8, RZ ;  /* 0x0000000810107c10 */ /* 0x001fe4000ff1e0ff */
[----:B-1----:R-:W-:-:S03]  /*ae50*/  IADD3 R2, P1, PT, R0, UR10, RZ ;  /* 0x0000000a00027c10 */ /* 0x002fc6000ff3e0ff */
        /* <DEDUP_REMOVED lines=15> */
.L_x_3519:
[----:B------:R-:W2:Y:S02]  /*af50*/  LDG.E.U8 R2, desc[UR36][R2.64] ;  /* 0x0000002402027981 */ /* 0x000ea4000c1e1100 */
[----:B--2---:R-:W-:-:S04]  /*af60*/  I2FP.F32.U32 R0, R2 ;  /* 0x0000000200007245 */ /* 0x004fc80000201000 */
[----:B------:R-:W-:Y:S01]  /*af70*/  F2FP.F16.F32.PACK_AB R0, RZ, R0 ;  /* 0x00000000ff00723e */ /* 0x000fe200000000ff */
[----:B------:R-:W-:Y:S06]  /*af80*/  BRA `(.L_x_3521) ;  /* 0x0000000c007c7947 */ /* 0x000fec0003800000 */
.L_x_3518:
        /* <DEDUP_REMOVED lines=10> */
.L_x_3523:
[----:B------:R-:W2:Y:S02]  /*b030*/  LDG.E R2, desc[UR36][R2.64] ;  /* 0x0000002402027981 */ /* 0x000ea4000c1e1900 */
[----:B--2---:R-:W-:-:S04]  /*b040*/  I2FP.F32.S32 R0, R2 ;  /* 0x0000000200007245 */ /* 0x004fc80000201400 */
[----:B------:R-:W-:Y:S01]  /*b050*/  F2FP.F16.F32.PACK_AB R0, RZ, R0 ;  /* 0x00000000ff00723e */ /* 0x000fe200000000ff */
[----:B------:R-:W-:Y:S06]  /*b060*/  BRA `(.L_x_3521) ;  /* 0x0000000c00447947 */ /* 0x000fec0003800000 */
.L_x_3522:
[----:B------:R-:W2:Y:S02]  /*b070*/  LDG.E.U16 R2, desc[UR36][R2.64] ;  /* 0x0000002402027981 */ /* 0x000ea4000c1e1500 */
[----:B--2---:R-:W0:Y:S02]  /*b080*/  I2F.S16 R0, R2 ;  /* 0x0000000200007306 */ /* 0x004e240000101400 */
[----:B0-----:R-:W-:Y:S01]  /*b090*/  F2FP.F16.F32.PACK_AB R0, RZ, R0 ;  /* 0x00000000ff00723e */ /* 0x001fe200000000ff */
[----:B------:R-:W-:Y:S06]  /*b0a0*/  BRA `(.L_x_3521) ;  /* 0x0000000c00347947 */ /* 0x000fec0003800000 */
.L_x_3517:
        /* <DEDUP_REMOVED lines=9> */
.L_x_3525:
[----:B------:R0:W5:Y:S01]  /*b140*/  LDG.E.U16 R0, desc[UR36][R2.64] ;  /* 0x0000002402007981 */ /* 0x000162000c1e1500 */
[----:B------:R-:W-:Y:S05]  /*b150*/  BRA `(.L_x_3521) ;  /* 0x0000000c00087947 */ /* 0x000fea0003800000 */
.L_x_3524:
        /* <DEDUP_REMOVED lines=9> */
.L_x_3527:
[----:B------:R1:W5:Y:S01]  /*b1f0*/  LDG.E.U16 R0, desc[UR36][R2.64] ;  /* 0x0000002402007981 */ /* 0x000362000c1e1500 */
[----:B------:R-:W-:Y:S05]  /*b200*/  BRA `(.L_x_3521) ;  /* 0x0000000800dc7947 */ /* 0x000fea0003800000 */
.L_x_3526:
        /* <DEDUP_REMOVED lines=8> */
.L_x_3516:
        /* <DEDUP_REMOVED lines=13> */
.L_x_3530:
        /* <DEDUP_REMOVED lines=8> */
.L_x_3529:
        /* <DEDUP_REMOVED lines=27> */
.L_x_3532:
        /* <DEDUP_REMOVED lines=13> */
.L_x_3531:
[----:B------:R-:W2:Y:S02]  /*b660*/  LDG.E.U16 R0, desc[UR36][R2.64] ;  /* 0x0000002402007981 */ /* 0x000ea4000c1e1500 */
[----:B--2---:R-:W-:-:S04]  /*b670*/  SHF.L.U32 R0, R0, 0x10, RZ ;  /* 0x0000001000007819 */ /* 0x004fc800000006ff */
[----:B------:R-:W-:Y:S01]  /*b680*/  F2FP.F16.F32.PACK_AB R0, RZ, R0 ;  /* 0x00000000ff00723e */ /* 0x000fe200000000ff */
[----:B------:R-:W-:Y:S06]  /*b690*/  BRA `(.L_x_3521) ;  /* 0x0000000400b87947 */ /* 0x000fec0003800000 */
.L_x_3528:
        /* <DEDUP_REMOVED lines=12> */
.L_x_3535:
        /* <DEDUP_REMOVED lines=21> */
.L_x_3539:
[----:B------:R-:W-:Y:S05]  /*b8b0*/  BSYNC.RECONVERGENT B1 ;  /* 0x0000000000017941 */ /* 0x000fea0003800200 */
.L_x_3538:
[----:B------:R-:W-:Y:S01]  /*b8c0*/  IMAD.SHL.U32 R0, R0, 0x100000, RZ ;  /* 0x0010000000007824 */ /* 0x000fe200078e00ff */
[----:B------:R-:W-:-:S04]  /*b8d0*/  LEA R2, R2, 0x3b800000, 0x17 ;  /* 0x3b80000002027811 */ /* 0x000fc800078eb8ff */
[----:B------:R-:W-:-:S07]  /*b8e0*/  LOP3.LUT R0, R2, R0, R7, 0xfe, !PT ;  /* 0x0000000002007212 */ /* 0x000fce00078efe07 */
.L_x_3537:
[----:B------:R-:W-:Y:S05]  /*b8f0*/  BSYNC.RECONVERGENT B0 ;  /* 0x0000000000007941 */ /* 0x000fea0003800200 */
.L_x_3536:
[----:B------:R-:W-:Y:S01]  /*b900*/  F2FP.F16.F32.PACK_AB R0, RZ, R0 ;  /* 0x00000000ff00723e */ /* 0x000fe200000000ff */
[----:B------:R-:W-:Y:S06]  /*b910*/  BRA `(.L_x_3521) ;  /* 0x0000000400187947 */ /* 0x000fec0003800000 */
.L_x_3534:
        /* <DEDUP_REMOVED lines=21> */
.L_x_3543:
[----:B------:R-:W-:Y:S05]  /*ba70*/  BSYNC.RECONVERGENT B1 ;  /* 0x0000000000017941 */ /* 0x000fea0003800200 */
.L_x_3542:
[----:B------:R-:W-:Y:S02]  /*ba80*/  SHF.L.U32 R0, R0, 0x15, RZ ;  /* 0x0000001500007819 */ /* 0x000fe400000006ff */
[----:B------:R-:W-:-:S04]  /*ba90*/  LEA R2, R2, 0x37800000, 0x17 ;  /* 0x3780000002027811 */ /* 0x000fc800078eb8ff */
[----:B------:R-:W-:-:S07]  /*baa0*/  LOP3.LUT R0, R2, R0, R7, 0xfe, !PT ;  /* 0x0000000002007212 */ /* 0x000fce00078efe07 */
.L_x_3541:
[----:B------:R-:W-:Y:S05]  /*bab0*/  BSYNC.RECONVERGENT B0 ;  /* 0x0000000000007941 */ /* 0x000fea0003800200 */
.L_x_3540:
[----:B------:R-:W-:Y:S01]  /*bac0*/  F2FP.F16.F32.PACK_AB R0, RZ, R0 ;  /* 0x00000000ff00723e */ /* 0x000fe200000000ff */
[----:B------:R-:W-:Y:S06]  /*bad0*/  BRA `(.L_x_3521) ;  /* 0x0000000000a87947 */ /* 0x000fec0003800000 */
.L_x_3533:
        /* <DEDUP_REMOVED lines=14> */
.L_x_3547:
[----:B------:R-:W-:Y:S05]  /*bbc0*/  BSYNC.RECONVERGENT B0 ;  /* 0x0000000000007941 */ /* 0x000fea0003800200 */
.L_x_3546:
[----:B------:R-:W-:Y:S01]  /*bbd0*/  F2FP.F16.F32.PACK_AB R0, RZ, R0 ;  /* 0x00000000ff00723e */ /* 0x000fe200000000ff */
[----:B------:R-:W-:Y:S06]  /*bbe0*/  BRA `(.L_x_3521) ;  /* 0x0000000000647947 */ /* 0x000fec0003800000 */
.L_x_3520:
        /* <DEDUP_REMOVED lines=16> */
.L_x_3548:
[----:B------:R-:W-:Y:S01]  /*bcf0*/  PRMT R0, RZ, 0x7610, R0 ;  /* 0x00007610ff007816 */ /* 0x000fe20000000000 */
[----:B------:R-:W-:Y:S06]  /*bd00*/  BRA `(.L_x_3521) ;  /* 0x00000000001c7947 */ /* 0x000fec0003800000 */
.L_x_3545:
[----:B------:R-:W2:Y:S02]  /*bd10*/  LDG.E.64 R2, desc[UR36][R2.64] ;  /* 0x0000002402027981 */ /* 0x000ea4000c1e1b00 */
[----:B--2---:R-:W0:Y:S02]  /*bd20*/  I2F.U64 R0, R2 ;  /* 0x0000000200007312 */ /* 0x004e240000301000 */
[----:B0-----:R-:W-:Y:S01]  /*bd30*/  F2FP.F16.F32.PACK_AB R0, RZ, R0 ;  /* 0x00000000ff00723e */ /* 0x001fe200000000ff */
[----:B------:R-:W-:Y:S06]  /*bd40*/  BRA `(.L_x_3521) ;  /* 0x00000000000c7947 */ /* 0x000fec0003800000 */
.L_x_3544:
[----:B------:R-:W2:Y:S02]  /*bd50*/  LDG.E R2, desc[UR36][R2.64] ;  /* 0x0000002402027981 */ /* 0x000ea4000c1e1900 */
[----:B--2---:R-:W-:-:S04]  /*bd60*/  I2FP.F32.U32 R0, R2 ;  /* 0x0000000200007245 */ /* 0x004fc80000201000 */
[----:B------:R-:W-:-:S07]  /*bd70*/  F2FP.F16.F32.PACK_AB R0, RZ, R0 ;  /* 0x00000000ff00723e */ /* 0x000fce00000000ff */
.L_x_3521:
[----:B-----5:R-:W-:Y:S01]  /*bd80*/  HADD2.F32 R0, -RZ, R0.H0_H0 ;  /* 0x20000000ff007230 */ /* 0x020fe20000004100 */
[----:B------:R-:W-:Y:S04]  /*bd90*/  BSSY.RECONVERGENT B0, `(.L_x_3549) ;  /* 0x0000017000007945 */ /* 0x000fe80003800200 */
[----:B------:R-:W-:-:S05]  /*bda0*/  FMUL.FTZ R0, R0, R0 ;  /* 0x0000000000007220 */ /* 0x000fca0000410000 */
[----:B------:R-:W-:-:S05]  /*bdb0*/  F2FP.F16.F32.PACK_AB R0, RZ, R0 ;  /* 0x00000000ff00723e */ /* 0x000fca00000000ff */
[----:B------:R-:W-:-:S05]  /*bdc0*/  HADD2.F32 R0, -RZ, R0.H0_H0 ;  /* 0x20000000ff007230 */ /* 0x000fca0000004100 */
[----:B------:R-:W-:-:S04]  /*bdd0*/  FMUL.FTZ R0, R0, 1 ;  /* 0x3f80000000007820 */ /* 0x000fc80000410000 */
[----:B------:R-:W0:Y:S08]  /*bde0*/  F2F.F64.F32 R8, R0 ;  /* 0x0000000000087310 */ /* 0x000e300000201800 */
[----:B01----:R-:W0:Y:S01]  /*bdf0*/  MUFU.RCP64H R3, R9 ;  /* 0x0000000900037308 */ /* 0x003e220000001800 */
        /* <DEDUP_REMOVED lines=10> */
[----:B------:R-:W-:Y:S02]  /*bea0*/  MOV R10, R8 ;  /* 0x00000008000a7202 */ /* 0x000fe40000000f00 */
[----:B------:R-:W-:Y:S02]  /*beb0*/  IADD3 R8, PT, PT, R0, -0x100000, RZ ;  /* 0xfff0000000087810 */ /* 0x000fe40007ffe0ff */
[----:B------:R-:W-:-:S07]  /*bec0*/  MOV R0, 0xbee0 ;  /* 0x0000bee000007802 */ /* 0x000fce0000000f00 */
[----:B------:R-:W-:Y:S05]  /*bed0*/  CALL.REL.NOINC `($__internal_7_$__cuda_sm20_dblrcp_rn_slowpath_v3) ;  /* 0x0000000c00e07944 */ /* 0x000fea0003c00000 */
[----:B------:R-:W-:Y:S01]  /*bee0*/  IMAD.MOV.U32 R4, RZ, RZ, R6 ;  /* 0x000000ffff047224 */ /* 0x000fe200078e0006 */
[----:B------:R-:W-:-:S07]  /*bef0*/  MOV R5, R7 ;  /* 0x0000000700057202 */ /* 0x000fce0000000f00 */
.L_x_3550:
[----:B------:R-:W-:Y:S05]  /*bf00*/  BSYNC.RECONVERGENT B0 ;  /* 0x0000000000007941 */ /* 0x000fea0003800200 */
.L_x_3549:
        /* <DEDUP_REMOVED lines=21> */
.L_x_3554:
[----:B------:R-:W-:-:S06]  /*c060*/  HADD2.F32 R3, -RZ, R0.H0_H0 ;  /* 0x20000000ff037230 */ /* 0x000fcc0000004100 */
[----:B------:R-:W0:Y:S02]  /*c070*/  F2I.S64.TRUNC R2, R3 ;  /* 0x0000000300027311 */ /* 0x000e24000020d900 */
[----:B0-----:R-:W-:Y:S01]  /*c080*/  STG.E.U8 desc[UR36][R16.64], R2 ;  /* 0x0000000210007986 */ /* 0x001fe2000c101124 */
[----:B------:R-:W-:Y:S05]  /*c090*/  EXIT ;  /* 0x000000000000794d */ /* 0x000fea0003800000 */
.L_x_3553:
        /* <DEDUP_REMOVED lines=10> */
.L_x_3557:
[----:B------:R-:W-:-:S04]  /*c140*/  HADD2.F32 R0, -RZ, R0.H0_H0 ;  /* 0x20000000ff007230 */ /* 0x000fc80000004100 */
[----:B------:R-:W0:Y:S02]  /*c150*/  F2I.FTZ.TRUNC.NTZ R3, R0 ;  /* 0x0000000000037305 */ /* 0x000e24000021f100 */
[----:B0-----:R-:W-:Y:S01]  /*c160*/  STG.E desc[UR36][R16.64], R3 ;  /* 0x0000000310007986 */ /* 0x001fe2000c101924 */
[----:B------:R-:W-:Y:S05]  /*c170*/  EXIT ;  /* 0x000000000000794d */ /* 0x000fea0003800000 */
.L_x_3556:
[----:B------:R-:W-:-:S04]  /*c180*/  HADD2.F32 R0, -RZ, R0.H0_H0 ;  /* 0x20000000ff007230 */ /* 0x000fc80000004100 */
[----:B------:R-:W0:Y:S02]  /*c190*/  F2I.FTZ.TRUNC.NTZ R3, R0 ;  /* 0x0000000000037305 */ /* 0x000e24000021f100 */
[----:B0-----:R-:W-:Y:S01]  /*c1a0*/  STG.E.U16 desc[UR36][R16.64], R3 ;  /* 0x0000000310007986 */ /* 0x001fe2000c101524 */
[----:B------:R-:W-:Y:S05]  /*c1b0*/  EXIT ;  /* 0x000000000000794d */ /* 0x000fea0003800000 */
.L_x_3552:
        /* <DEDUP_REMOVED lines=9> */
.L_x_3559:
[----:B------:R-:W-:Y:S01]  /*c250*/  STG.E.U16 desc[UR36][R16.64], R0 ;  /* 0x0000000010007986 */ /* 0x000fe2000c101524 */
[----:B------:R-:W-:Y:S05]  /*c260*/  EXIT ;  /* 0x000000000000794d */ /* 0x000fea0003800000 */
.L_x_3558:
        /* <DEDUP_REMOVED lines=10> */
.L_x_3561:
[----:B------:R-:W-:-:S05]  /*c310*/  HADD2.F32 R0, -RZ, R0.H0_H0 ;  /* 0x20000000ff007230 */ /* 0x000fca0000004100 */
[----:B------:R-:W-:-:S04]  /*c320*/  F2FP.F16.F32.PACK_AB R0, RZ, R0 ;  /* 0x00000000ff00723e */ /* 0x000fc800000000ff */
[----:B------:R-:W-:-:S05]  /*c330*/  PRMT R0, R0, 0x5410, RZ ;  /* 0x0000541000007816 */ /* 0x000fca00000000ff */
[----:B------:R-:W-:Y:S01]  /*c340*/  STG.E desc[UR36][R16.64], R0 ;  /* 0x0000000010007986 */ /* 0x000fe2000c101924 */
[----:B------:R-:W-:Y:S05]  /*c350*/  EXIT ;  /* 0x000000000000794d */ /* 0x000fea0003800000 */
.L_x_3560:
[----:B------:R-:W-:-:S05]  /*c360*/  HADD2.F32 R2, -RZ, R0.H0_H0 ;  /* 0x20000000ff027230 */ /* 0x000fca0000004100 */
[----:B------:R-:W-:-:S06]  /*c370*/  FMUL.FTZ R2, R2, 1 ;  /* 0x3f80000002027820 */ /* 0x000fcc0000410000 */
[----:B------:R-:W0:Y:S02]  /*c380*/  F2F.F64.F32 R2, R2 ;  /* 0x0000000200027310 */ /* 0x000e240000201800 */
[----:B0-----:R-:W-:Y:S01]  /*c390*/  STG.E.64 desc[UR36][R16.64], R2 ;  /* 0x0000000210007986 */ /* 0x001fe2000c101b24 */
[----:B------:R-:W-:Y:S05]  /*c3a0*/  EXIT ;  /* 0x000000000000794d */ /* 0x000fea0003800000 */
.L_x_3551:
        /* <DEDUP_REMOVED lines=14> */
.L_x_3565:
        /* <DEDUP_REMOVED lines=17> */
.L_x_3568:
[----:B------:R-:W-:-:S04]  /*c5a0*/  SHF.R.U32.HI R3, RZ, 0x18, R3 ;  /* 0x00000018ff037819 */ /* 0x000fc80000011603 */
[----:B------:R-:W-:-:S04]  /*c5b0*/  LOP3.LUT R0, R0, 0x80, R3, 0xf8, !PT ;  /* 0x0000008000007812 */ /* 0x000fc800078ef803 */
[----:B------:R-:W-:-:S07]  /*c5c0*/  PRMT R8, R0, 0x7610, R8 ;  /* 0x0000761000087816 */ /* 0x000fce0000000008 */
.L_x_3567:
[----:B------:R-:W-:Y:S05]  /*c5d0*/  BSYNC.RECONVERGENT B0 ;  /* 0x0000000000007941 */ /* 0x000fea0003800200 */
.L_x_3566:
[----:B------:R-:W-:Y:S01]  /*c5e0*/  STG.E.U8 desc[UR36][R16.64], R8 ;  /* 0x0000000810007986 */ /* 0x000fe2000c101124 */
[----:B------:R-:W-:Y:S05]  /*c5f0*/  EXIT ;  /* 0x000000000000794d */ /* 0x000fea0003800000 */
.L_x_3564:
        /* <DEDUP_REMOVED lines=17> */
.L_x_3571:
[----:B------:R-:W-:-:S04]  /*c710*/  SHF.R.U32.HI R3, RZ, 0x18, R3 ;  /* 0x00000018ff037819 */ /* 0x000fc80000011603 */
[----:B------:R-:W-:-:S04]  /*c720*/  LOP3.LUT R0, R0, 0x80, R3, 0xf8, !PT ;  /* 0x0000008000007812 */ /* 0x000fc800078ef803 */
[----:B------:R-:W-:-:S07]  /*c730*/  PRMT R8, R0, 0x7610, R8 ;  /* 0x0000761000087816 */ /* 0x000fce0000000008 */
.L_x_3570:
[----:B------:R-:W-:Y:S05]  /*c740*/  BSYNC.RECONVERGENT B0 ;  /* 0x0000000000007941 */ /* 0x000fea0003800200 */
.L_x_3569:
[----:B------:R-:W-:Y:S01]  /*c750*/  STG.E.U8 desc[UR36][R16.64], R8 ;  /* 0x0000000810007986 */ /* 0x000fe2000c101124 */
[----:B------:R-:W-:Y:S05]  /*c760*/  EXIT ;  /* 0x000000000000794d */ /* 0x000fea0003800000 */
.L_x_3563:
        /* <DEDUP_REMOVED lines=22> */
.L_x_3573:
[----:B------:R-:W-:-:S06]  /*c8d0*/  HADD2.F32 R2, -RZ, R0.H0_H0 ;  /* 0x20000000ff027230 */ /* 0x000fcc0000004100 */
[----:B------:R-:W0:Y:S02]  /*c8e0*/  F2I.U64.TRUNC R2, R2 ;  /* 0x0000000200027311 */ /* 0x000e24000020d800 */
[----:B0-----:R-:W-:Y:S01]  /*c8f0*/  STG.E.64 desc[UR36][R16.64], R2 ;  /* 0x0000000210007986 */ /* 0x001fe2000c101b24 */
[----:B------:R-:W-:Y:S05]  /*c900*/  EXIT ;  /* 0x000000000000794d */ /* 0x000fea0003800000 */
.L_x_3572:
[----:B------:R-:W-:-:S04]  /*c910*/  HADD2.F32 R0, -RZ, R0.H0_H0 ;  /* 0x20000000ff007230 */ /* 0x000fc80000004100 */
[----:B------:R-:W0:Y:S02]  /*c920*/  F2I.FTZ.U32.TRUNC.NTZ R3, R0 ;  /* 0x0000000000037305 */ /* 0x000e24000021f000 */
[----:B0-----:R-:W-:Y:S01]  /*c930*/  STG.E desc[UR36][R16.64], R3 ;  /* 0x0000000310007986 */ /* 0x001fe2000c101924 */
[----:B------:R-:W-:Y:S05]  /*c940*/  EXIT ;  /* 0x000000000000794d */ /* 0x000fea0003800000 */
.L_x_3562:
        /* <DEDUP_REMOVED lines=11> */
.L_x_3575:
[----:B------:R-:W-:Y:S01]  /*ca00*/  HADD2.F32 R0, -RZ, R0.H0_H0 ;  /* 0x20000000ff007230 */ /* 0x000fe20000004100 */
[----:B------:R-:W-:-:S04]  /*ca10*/  CS2R R6, SRZ ;  /* 0x0000000000067805 */ /* 0x000fc8000001ff00 */
[----:B------:R-:W-:-:S04]  /*ca20*/  FMUL.FTZ R0, R0, 1 ;  /* 0x3f80000000007820 */ /* 0x000fc80000410000 */
[----:B------:R-:W0:Y:S02]  /*ca30*/  F2F.F64.F32 R4, R0 ;  /* 0x0000000000047310 */ /* 0x000e240000201800 */
[----:B0-----:R-:W-:Y:S01]  /*ca40*/  STG.E.128 desc[UR36][R16.64], R4 ;  /* 0x0000000410007986 */ /* 0x001fe2000c101d24 */
[----:B------:R-:W-:Y:S05]  /*ca50*/  EXIT ;  /* 0x000000000000794d */ /* 0x000fea0003800000 */
.L_x_3574:
[----:B------:R-:W-:-:S09]  /*ca60*/  UISETP.NE.AND UP0, UPT, UR4, 0xf, UPT ;  /* 0x0000000f0400788c */ /* 0x000fd2000bf05270 */
[----:B------:R-:W-:Y:S05]  /*ca70*/  BRA.U !UP0, `(.L_x_3576) ;  /* 0x0000000108e87547 */ /* 0x000fea000b800000 */
[----:B------:R-:W-:-:S09]  /*ca80*/  UISETP.NE.AND UP0, UPT, UR4, 0x17, UPT ;  /* 0x000000170400788c */ /* 0x000fd2000bf05270 */
[----:B------:R-:W-:Y:S05]  /*ca90*/  BRA.U !UP0, `(.L_x_3577) ;  /* 0x0000000108907547 */ /* 0x000fea000b800000 */
[----:B------:R-:W-:-:S09]  /*caa0*/  UISETP.NE.AND UP0, UPT, UR4, 0x18, UPT ;  /* 0x000000180400788c */ /* 0x000fd2000bf05270 */
[----:B------:R-:W-:Y:S05]  /*cab0*/  BRA.U !UP0, `(.L_x_3578) ;  /* 0x0000000108447547 */ /* 0x000fea000b800000 */
.L_x_3555:
        /* <DEDUP_REMOVED lines=16> */
.L_x_3579:
[----:B------:R-:W-:Y:S05]  /*cbc0*/  EXIT ;  /* 0x000000000000794d */ /* 0x000fea0003800000 */
.L_x_3578:
        /* <DEDUP_REMOVED lines=13> */
.L_x_3581:
[----:B------:R-:W-:Y:S05]  /*cca0*/  BSYNC.RECONVERGENT B0 ;  /* 0x0000000000007941 */ /* 0x000fea0003800200 */
.L_x_3580:
[----:B------:R-:W-:-:S05]  /*ccb0*/  LOP3.LUT R3, R0, 0x80, R3, 0xf8, !PT ;  /* 0x0000008000037812 */ /* 0x000fca00078ef803 */
[----:B------:R-:W-:Y:S01]  /*ccc0*/  STG.E.U8 desc[UR36][R16.64], R3 ;  /* 0x0000000310007986 */ /* 0x000fe2000c101124 */
[----:B------:R-:W-:Y:S05]  /*ccd0*/  EXIT ;  /* 0x000000000000794d */ /* 0x000fea0003800000 */
.L_x_3577:
        /* <DEDUP_REMOVED lines=12> */
.L_x_3583:
[----:B------:R-:W-:Y:S01]  /*cda0*/  HFMA2 R0, -RZ, RZ, 0, 7.569789886474609375e-06 ;  /* 0x0000007fff007431 */ /* 0x000fe200000001ff */
[----:B------:R-:W-:-:S04]  /*cdb0*/  ISETP.GT.U32.AND P0, PT, R2, 0x7f800000, PT ;  /* 0x7f8000000200780c */ /* 0x000fc80003f04070 */
[----:B------:R-:W-:-:S09]  /*cdc0*/  SEL R0, R0, 0x7c, P0 ;  /* 0x0000007c00007807 */ /* 0x000fd20000000000 */
.L_x_3584:
[----:B------:R-:W-:Y:S05]  /*cdd0*/  BSYNC.RECONVERGENT B0 ;  /* 0x0000000000007941 */ /* 0x000fea0003800200 */
.L_x_3582:
[----:B------:R-:W-:-:S04]  /*cde0*/  SHF.R.U32.HI R3, RZ, 0x18, R3 ;  /* 0x00000018ff037819 */ /* 0x000fc80000011603 */
[----:B------:R-:W-:-:S05]  /*cdf0*/  LOP3.LUT R3, R0, 0x80, R3, 0xf8, !PT ;  /* 0x0000008000037812 */ /* 0x000fca00078ef803 */
[----:B------:R-:W-:Y:S01]  /*ce00*/  STG.E.U8 desc[UR36][R16.64], R3 ;  /* 0x0000000310007986 */ /* 0x000fe2000c101124 */
[----:B------:R-:W-:Y:S05]  /*ce10*/  EXIT ;  /* 0x000000000000794d */ /* 0x000fea0003800000 */
.L_x_3576:
[----:B------:R-:W-:-:S05]  /*ce20*/  HADD2.F32 R0, -RZ, R0.H0_H0 ;  /* 0x20000000ff007230 */ /* 0x000fca0000004100 */
[----:B------:R-:W-:-:S05]  /*ce30*/  F2FP.BF16.F32.PACK_AB R0, RZ, R0 ;  /* 0x00000000ff00723e */ /* 0x000fca00000010ff */
[----:B------:R-:W-:Y:S01]  /*ce40*/  STG.E.U16 desc[UR36][R16.64], R0 ;  /* 0x0000000010007986 */ /* 0x000fe2000c101524 */
[----:B------:R-:W-:Y:S05]  /*ce50*/  EXIT ;  /* 0x000000000000794d */ /* 0x000fea0003800000 */
        .weak           $__internal_7_$__cuda_sm20_dblrcp_rn_slowpath_v3
        .type           $__internal_7_$__cuda_sm20_dblrcp_rn_slowpath_v3,@function
        .size           $__internal_7_$__cuda_sm20_dblrcp_rn_slowpath_v3,(.L_x_68293 - $__internal_7_$__cuda_sm20_dblrcp_rn_slowpath_v3)
$__internal_7_$__cuda_sm20_dblrcp_rn_slowpath_v3:
[----:B------:R-:W-:Y:S01]  /*ce60*/  IMAD.MOV.U32 R4, RZ, RZ, R10 ;  /* 0x000000ffff047224 */ /* 0x000fe200078e000a */
[----:B------:R-:W-:Y:S01]  /*ce70*/  MOV R5, R11 ;  /* 0x0000000b00057202 */ /* 0x000fe20000000f00 */
[----:B------:R-:W-:Y:S05]  /*ce80*/  BSSY.RECONVERGENT B1, `(.L_x_3585) ;  /* 0x0000024000017945 */ /* 0x000fea0003800200 */
[----:B------:R-:W-:-:S14]  /*ce90*/  DSETP.GTU.AND P0, PT, |R4|, +INF , PT ;  /* 0x7ff000000400742a */ /* 0x000fdc0003f0c200 */
[----:B------:R-:W-:Y:S05]  /*cea0*/  @P0 BRA `(.L_x_3586) ;  /* 0x00000000007c0947 */ /* 0x000fea0003800000 */
[----:B------:R-:W-:-:S05]  /*ceb0*/  LOP3.LUT R9, R11, 0x7fffffff, RZ, 0xc0, !PT ;  /* 0x7fffffff0b097812 */ /* 0x000fca00078ec0ff */
[----:B------:R-:W-:-:S05]  /*cec0*/  VIADD R6, R9, 0xffffffff ;  /* 0xffffffff09067836 */ /* 0x000fca0000000000 */
[----:B------:R-:W-:-:S13]  /*ced0*/  ISETP.GE.U32.AND P0, PT, R6, 0x7fefffff, PT ;  /* 0x7fefffff0600780c */ /* 0x000fda0003f06070 */
[----:B------:R-:W-:Y:S02]  /*cee0*/  @P0 LOP3.LUT R7, R5, 0x7ff00000, RZ, 0x3c, !PT ;  /* 0x7ff0000005070812 */ /* 0x000fe400078e3cff */
[----:B------:R-:W-:Y:S01]  /*cef0*/  @P0 MOV R6, RZ ;  /* 0x000000ff00060202 */ /* 0x000fe20000000f00 */
        /* <DEDUP_REMOVED lines=16> */
.L_x_3588:
        /* <DEDUP_REMOVED lines=10> */
.L_x_3586:
[----:B------:R-:W-:Y:S02]  /*d0a0*/  LOP3.LUT R7, R5, 0x80000, RZ, 0xfc, !PT ;  /* 0x0008000005077812 */ /* 0x000fe400078efcff */
[----:B------:R-:W-:-:S07]  /*d0b0*/  MOV R6, R4 ;  /* 0x0000000400067202 */ /* 0x000fce0000000f00 */
.L_x_3587:
[----:B------:R-:W-:Y:S05]  /*d0c0*/  BSYNC.RECONVERGENT B1 ;  /* 0x0000000000017941 */ /* 0x000fea0003800200 */
.L_x_3585:
[----:B------:R-:W-:Y:S01]  /*d0d0*/  IMAD.MOV.U32 R4, RZ, RZ, R0 ;  /* 0x000000ffff047224 */ /* 0x000fe200078e0000 */
[----:B------:R-:W-:-:S04]  /*d0e0*/  MOV R5, 0x0 ;  /* 0x0000000000057802 */ /* 0x000fc80000000f00 */
[----:B------:R-:W-:Y:S05]  /*d0f0*/  RET.REL.NODEC R4 `(_ZN2at6native18elementwise_kernelILi128ELi4EZNS0_15gpu_kernel_implIZNS0_50_GLOBAL__N__2680c7bb_12_PowKernel_cu_7dd49032_300329pow_tensor_scalar_kernel_implIN3c104HalfES6_EEvRNS_18TensorIteratorBaseET0_EUlS6_E1_EEvS8_RKT_EUliE_EEviT1_) ;  /* 0xffffff2c04c07950 */ /* 0x000fea0003c3ffff */
.L_x_3589:
        /* <DEDUP_REMOVED lines=16> */
.L_x_68293:


//--------------------- .text._ZN2at6native27unrolled_elementwise_kernelIZNS0_50_GLOBAL__N__2680c7bb_12_PowKernel_cu_7dd49032_300329pow_tensor_scalar_kernel_implIN3c104HalfES5_EEvRNS_18TensorIteratorBaseET0_EUlS5_E1_St5arrayIPcLm2EELi4E23TrivialOffsetCalculatorILi1EjESE_NS0_6memory12LoadWithCastILi1EEENSF_13StoreWithCastILi1EEEEEviT_S8_T2_T3_T4_T5_ --------------------------
	.section	.text._ZN2at6native27unrolled_elementwise_kernelIZNS0_50_GLOBAL__N__2680c7bb_12_PowKernel_cu_7dd49032_300329pow_tensor_scalar_kernel_implIN3c104HalfES5_EEvRNS_18TensorIteratorBaseET0_EUlS5_E1_St5arrayIPcLm2EELi4E23TrivialOffsetCalculatorILi1EjESE_NS0_6memory12LoadWithCastILi1EEENSF_13StoreWithCastILi1EEEEEviT_S8_T2_T3_T4_T5_,"ax",@progbits
	.align	128
        .global         _ZN2at6native27unrolled_elementwise_kernelIZNS0_50_GLOBAL__N__2680c7bb_12_PowKernel_cu_7dd49032_300329pow_tensor_scalar_kernel_implIN3c104HalfES5_EEvRNS_18TensorIteratorBaseET0_EUlS5_E1_St5arrayIPcLm2EELi4E23TrivialOffsetCalculatorILi1EjESE_NS0_6memory12LoadWithCastILi1EEENSF_13StoreWithCastILi1EEEEEviT_S8_T2_T3_T4_T5_
        .type           _ZN2at6native27unrolled_elementwise_kernelIZNS0_50_GLOBAL__N__2680c7bb_12_PowKernel_cu_7dd49032_300329pow_tensor_scalar_kernel_implIN3c104HalfES5_EEvRNS_18TensorIteratorBaseET0_EUlS5_E1_St5arrayIPcLm2EELi4E23TrivialOffsetCalculatorILi1EjESE_NS0_6memory12LoadWithCastILi1EEENSF_13StoreWithCastILi1EEEEEviT_S8_T2_T3_T4_T5_,@function
        .size           _ZN2at6native27unrolled_elementwise_kernelIZNS0_50_GLOBAL__N__2680c7bb_12_PowKernel_cu_7dd49032_300329pow_tensor_scalar_kernel_implIN3c104HalfES5_EEvRNS_18TensorIteratorBaseET0_EUlS5_E1_St5arrayIPcLm2EELi4E23TrivialOffsetCalculatorILi1EjESE_NS0_6memory12LoadWithCastILi1EEENSF_13StoreWithCastILi1EEEEEviT_S8_T2_T3_T4_T5_,(.L_x_68294 - _ZN2at6native27unrolled_elementwise_kernelIZNS0_50_GLOBAL__N__2680c7bb_12_PowKernel_cu_7dd49032_300329pow_tensor_scalar_kernel_implIN3c104HalfES5_EEvRNS_18TensorIteratorBaseET0_EUlS5_E1_St5arrayIPcLm2EELi4E23TrivialOffsetCalculatorILi1EjESE_NS0_6memory12LoadWithCastILi1EEENSF_13StoreWithCastILi1EEEEEviT_S8_T2_T3_T4_T5_)
        .other          _ZN2at6native27unrolled_elementwise_kernelIZNS0_50_GLOBAL__N__2680c7bb_12_PowKernel_cu_7dd49032_300329pow_tensor_scalar_kernel_implIN3c104HalfES5_EEvRNS_18TensorIteratorBaseET0_EUlS5_E1_St5arrayIPcLm2EELi4E23TrivialOffsetCalculatorILi1EjESE_NS0_6memory12LoadWithCastILi1EEENSF_13StoreWithCastILi1EEEEEviT_S8_T2_T3_T4_T5_,@"STO_CUDA_ENTRY STV_DEFAULT"
_ZN2at6native27unrolled_elementwise_kernelIZNS0_50_GLOBAL__N__2680c7bb_12_PowKernel_cu_7dd49032_300329pow_tensor_scalar_kernel_implIN3c104HalfES5_EEvRNS_18TensorIteratorBaseET0_EUlS5_E1_St5arrayIPcLm2EELi4E23TrivialOffsetCalculatorILi1EjESE_NS0_6memory12LoadWithCastILi1EEENSF_13StoreWithCastILi1EEEEEviT_S8_T2_T3_T4_T5_:
.text._ZN2at6native27unrolled_elementwise_kernelIZNS0_50_GLOBAL__N__2680c7bb_12_PowKernel_cu_7dd49032_300329pow_tensor_scalar_kernel_implIN3c104HalfES5_EEvRNS_18TensorIteratorBaseET0_EUlS5_E1_St5arrayIPcLm2EELi4E23TrivialOffsetCalculatorILi1EjESE_NS0_6memory12LoadWithCastILi1EEENSF_13StoreWithCastILi1EEEEEviT_S8_T2_T3_T4_T5_:
        /* <DEDUP_REMOVED lines=34> */
.L_x_3595:
[----:B------:R-:W2:Y:S02]  /*0220*/  LDG.E.U8 R2, desc[UR36][R2.64] ;  /* 0x0000002402027981 */ /* 0x000ea4000c1e1100 */
[----:B--2---:R-:W-:-:S04]  /*0230*/  I2FP.F32.U32 R0, R2 ;  /* 0x0000000200007245 */ /* 0x004fc80000201000 */
[----:B------:R-:W-:-:S04]  /*0240*/  F2FP.F16.F32.PACK_AB R0, RZ, R0 ;  /* 0x00000000ff00723e */ /* 0x000fc800000000ff */
[----:B------:R-:W-:Y:S01]  /*0250*/  PRMT R18, R0, 0x7610, R18 ;  /* 0x0000761000127816 */ /* 0x000fe20000000012 */
[----:B------:R-:W-:Y:S06]  /*0260*/  BRA `(.L_x_3597) ;  /* 0x0000000c00b47947 */ /* 0x000fec0003800000 */
.L_x_3594:
        /* <DEDUP_REMOVED lines=11> */
.L_x_3599:
[----:B------:R-:W2:Y:S02]  /*0320*/  LDG.E R2, desc[UR36][R2.64] ;  /* 0x0000002402027981 */ /* 0x000ea4000c1e1900 */
[----:B--2---:R-:W-:-:S04]  /*0330*/  I2FP.F32.S32 R0, R2 ;  /* 0x0000000200007245 */ /* 0x004fc80000201400 */
[----:B------:R-:W-:-:S04]  /*0340*/  F2FP.F16.F32.PACK_AB R0, RZ, R0 ;  /* 0x00000000ff00723e */ /* 0x000fc800000000ff */
[----:B------:R-:W-:Y:S01]  /*0350*/  PRMT R18, R0, 0x7610, R18 ;  /* 0x0000761000127816 */ /* 0x000fe20000000012 */
[----:B------:R-:W-:Y:S06]  /*0360*/  BRA `(.L_x_3597) ;  /* 0x0000000c00747947 */ /* 0x000fec0003800000 */
.L_x_3598:
[----:B------:R-:W2:Y:S02]  /*0370*/  LDG.E.U16 R2, desc[UR36][R2.64] ;  /* 0x0000002402027981 */ /* 0x000ea4000c1e1500 */
[----:B--2---:R-:W0:Y:S02]  /*0380*/  I2F.S16 R0, R2 ;  /* 0x0000000200007306 */ /* 0x004e240000101400 */
[----:B0-----:R-:W-:-:S04]  /*0390*/  F2FP.F16.F32.PACK_AB R0, RZ, R0 ;  /* 0x00000000ff00723e */ /* 0x001fc800000000ff */
[----:B------:R-:W-:Y:S01]  /*03a0*/  PRMT R18, R0, 0x7610, R18 ;  /* 0x0000761000127816 */ /* 0x000fe20000000012 */
[----:B------:R-:W-:Y:S06]  /*03b0*/  BRA `(.L_x_3597) ;  /* 0x0000000c00607947 */ /* 0x000fec0003800000 */
.L_x_3593:
        /* <DEDUP_REMOVED lines=9> */
.L_x_3601:
[----:B------:R1:W5:Y:S01]  /*0450*/  LDG.E.U16 R18, desc[UR36][R2.64] ;  /* 0x0000002402127981 */ /* 0x000362000c1e1500 */
[----:B------:R-:W-:Y:S05]  /*0460*/  BRA `(.L_x_3597) ;  /* 0x0000000c00347947 */ /* 0x000fea0003800000 */
.L_x_3600:
        /* <DEDUP_REMOVED lines=9> */
.L_x_3603:
[----:B------:R0:W5:Y:S01]  /*0500*/  LDG.E.U16 R18, desc[UR36][R2.64] ;  /* 0x0000002402127981 */ /* 0x000162000c1e1500 */
[----:B------:R-:W-:Y:S05]  /*0510*/  BRA `(.L_x_3597) ;  /* 0x0000000c00087947 */ /* 0x000fea0003800000 */
.L_x_3602:
        /* <DEDUP_REMOVED lines=9> */
.L_x_3592:
        /* <DEDUP_REMOVED lines=14> */
.L_x_3606:
        /* <DEDUP_REMOVED lines=9> */
.L_x_3605:
        /* <DEDUP_REMOVED lines=27> */
.L_x_3608:
        /* <DEDUP_REMOVED lines=14> */
.L_x_3607:
[----:B------:R-:W2:Y:S02]  /*09b0*/  LDG.E.U16 R0, desc[UR36][R2.64] ;  /* 0x0000002402007981 */ /* 0x000ea4000c1e1500 */
[----:B--2---:R-:W-:-:S05]  /*09c0*/  IMAD.U32 R0, R0, 0x10000, RZ ;  /* 0x0001000000007824 */ /* 0x004fca00078e00ff */
[----:B------:R-:W-:-:S04]  /*09d0*/  F2FP.F16.F32.PACK_AB R0, RZ, R0 ;  /* 0x00000000ff00723e */ /* 0x000fc800000000ff */
[----:B------:R-:W-:Y:S01]  /*09e0*/  PRMT R18, R0, 0x7610, R18 ;  /* 0x0000761000127816 */ /* 0x000fe20000000012 */
[----:B------:R-:W-:Y:S06]  /*09f0*/  BRA `(.L_x_3597) ;  /* 0x0000000400d07947 */ /* 0x000fec0003800000 */
.L_x_3604:
        /* <DEDUP_REMOVED lines=13> */
.L_x_3611:
        /* <DEDUP_REMOVED lines=21> */
.L_x_3615:
[----:B------:R-:W-:Y:S05]  /*0c20*/  BSYNC.RECONVERGENT B1 ;  /* 0x0000000000017941 */ /* 0x000fea0003800200 */
.L_x_3614:
[----:B------:R-:W-:Y:S01]  /*0c30*/  IMAD.SHL.U32 R0, R0, 0x100000, RZ ;  /* 0x0010000000007824 */ /* 0x000fe200078e00ff */
[----:B------:R-:W-:-:S04]  /*0c40*/  LEA R2, R2, 0x3b800000, 0x17 ;  /* 0x3b80000002027811 */ /* 0x000fc800078eb8ff */
[----:B------:R-:W-:-:S07]  /*0c50*/  LOP3.LUT R0, R2, R0, R7, 0xfe, !PT ;  /* 0x0000000002007212 */ /* 0x000fce00078efe07 */
.L_x_3613:
[----:B------:R-:W-:Y:S05]  /*0c60*/  BSYNC.RECONVERGENT B0 ;  /* 0x0000000000007941 */ /* 0x000fea0003800200 */
.L_x_3612:
[----:B------:R-:W-:-:S04]  /*0c70*/  F2FP.F16.F32.PACK_AB R0, RZ, R0 ;  /* 0x00000000ff00723e */ /* 0x000fc800000000ff */
[----:B------:R-:W-:Y:S01]  /*0c80*/  PRMT R18, R0, 0x7610, R18 ;  /* 0x0000761000127816 */ /* 0x000fe20000000012 */
[----:B------:R-:W-:Y:S06]  /*0c90*/  BRA `(.L_x_3597) ;  /* 0x0000000400287947 */ /* 0x000fec0003800000 */
.L_x_3610:
        /* <DEDUP_REMOVED lines=21> */
.L_x_3619:
[----:B------:R-:W-:Y:S05]  /*0df0*/  BSYNC.RECONVERGENT B1 ;  /* 0x0000000000017941 */ /* 0x000fea0003800200 */
.L_x_3618:
[----:B------:R-:W-:Y:S01]  /*0e00*/  IMAD.SHL.U32 R0, R0, 0x200000, RZ ;  /* 0x0020000000007824 */ /* 0x000fe200078e00ff */
[----:B------:R-:W-:-:S04]  /*0e10*/  LEA R2, R2, 0x37800000, 0x17 ;  /* 0x3780000002027811 */ /* 0x000fc800078eb8ff */
[----:B------:R-:W-:-:S07]  /*0e20*/  LOP3.LUT R0, R2, R0, R7, 0xfe, !PT ;  /* 0x0000000002007212 */ /* 0x000fce00078efe07 */
.L_x_3617:
[----:B------:R-:W-:Y:S05]  /*0e30*/  BSYNC.RECONVERGENT B0 ;  /* 0x0000000000007941 */ /* 0x000fea0003800200 */
.L_x_3616:
[----:B------:R-:W-:-:S04]  /*0e40*/  F2FP.F16.F32.PACK_AB R0, RZ, R0 ;  /* 0x00000000ff00723e */ /* 0x000fc800000000ff */
[----:B------:R-:W-:Y:S01]  /*0e50*/  PRMT R18, R0, 0x7610, R18 ;  /* 0x0000761000127816 */ /* 0x000fe20000000012 */
[----:B------:R-:W-:Y:S06]  /*0e60*/  BRA `(.L_x_3597) ;  /* 0x0000000000b47947 */ /* 0x000fec0003800000 */
.L_x_3609:
[----:B------:R-:W-:-:S09]  /*0e70*/  UISETP.NE.AND UP0, UPT, UR4, 0x1c, UPT ;  /* 0x0000001c0400788c */ /* 0x000fd2000bf05270 */
[----:B------:R-:W-:Y:S05]  /*0e80*/  BRA.U !UP0, `(.L_x_3620) ;  /* 0x00000001089c7547 */ /* 0x000fea000b800000 */
[----:B------:R-:W-:-:S09]  /*0e90*/  UISETP.NE.AND UP0, UPT, UR4, 0x1d, UPT ;  /* 0x0000001d0400788c */ /* 0x000fd2000bf05270 */
[----:B------:R-:W-:Y:S05]  /*0ea0*/  BRA.U !UP0, `(.L_x_3621) ;  /* 0x0000000108807547 */ /* 0x000fea000b800000 */
[----:B------:R-:W-:-:S09]  /*0eb0*/  UISETP.NE.AND UP0, UPT, UR4, 0x2c, UPT ;  /* 0x0000002c0400788c */ /* 0x000fd2000bf05270 */
[----:B------:R-:W-:Y:S05]  /*0ec0*/  BRA.U !UP0, `(.L_x_3622) ;  /* 0x0000000108487547 */ /* 0x000fea000b800000 */
.L_x_3596:
        /* <DEDUP_REMOVED lines=16> */
.L_x_3623:
[----:B------:R-:W-:Y:S01]  /*0fd0*/  PRMT R18, RZ, 0x7610, R18 ;  /* 0x00007610ff127816 */ /* 0x000fe20000000012 */
[----:B------:R-:W-:Y:S06]  /*0fe0*/  BRA `(.L_x_3597) ;  /* 0x0000000000547947 */ /* 0x000fec0003800000 */
.L_x_3622:
        /* <DEDUP_REMOVED lines=8> */
.L_x_3625:
[----:B------:R-:W-:Y:S05]  /*1070*/  BSYNC.RECONVERGENT B0 ;  /* 0x0000000000007941 */ /* 0x000fea0003800200 */
.L_x_3624:
[----:B------:R-:W-:-:S04]  /*1080*/  F2FP.F16.F32.PACK_AB R0, RZ, R0 ;  /* 0x00000000ff00723e */ /* 0x000fc800000000ff */
[----:B------:R-:W-:Y:S01]  /*1090*/  PRMT R18, R0, 0x7610, R18 ;  /* 0x0000761000127816 */ /* 0x000fe20000000012 */
[----:B------:R-:W-:Y:S06]  /*10a0*/  BRA `(.L_x_3597) ;  /* 0x0000000000247947 */ /* 0x000fec0003800000 */
.L_x_3621:
[----:B------:R-:W2:Y:S02]  /*10b0*/  LDG.E.64 R2, desc[UR36][R2.64] ;  /* 0x0000002402027981 */ /* 0x000ea4000c1e1b00 */
[----:B--2---:R-:W0:Y:S02]  /*10c0*/  I2F.U64 R0, R2 ;  /* 0x0000000200007312 */ /* 0x004e240000301000 */
[----:B0-----:R-:W-:-:S04]  /*10d0*/  F2FP.F16.F32.PACK_AB R0, RZ, R0 ;  /* 0x00000000ff00723e */ /* 0x001fc800000000ff */
[----:B------:R-:W-:Y:S01]  /*10e0*/  PRMT R18, R0, 0x7610, R18 ;  /* 0x0000761000127816 */ /* 0x000fe20000000012 */
[----:B------:R-:W-:Y:S06]  /*10f0*/  BRA `(.L_x_3597) ;  /* 0x0000000000107947 */ /* 0x000fec0003800000 */
.L_x_3620:
[----:B------:R-:W2:Y:S02]  /*1100*/  LDG.E R2, desc[UR36][R2.64] ;  /* 0x0000002402027981 */ /* 0x000ea4000c1e1900 */
[----:B--2---:R-:W-:-:S04]  /*1110*/  I2FP.F32.U32 R0, R2 ;  /* 0x0000000200007245 */ /* 0x004fc80000201000 */
[----:B------:R-:W-:-:S04]  /*1120*/  F2FP.F16.F32.PACK_AB R0, RZ, R0 ;  /* 0x00000000ff00723e */ /* 0x000fc800000000ff */
[----:B------:R-:W-:-:S07]  /*1130*/  PRMT R18, R0, 0x7610, R18 ;  /* 0x0000761000127816 */ /* 0x000fce0000000012 */
.L_x_3597:
[----:B------:R-:W-:-:S07]  /*1140*/  VIADD R23, R19, 0x80 ;  /* 0x0000008013177836 */ /* 0x000fce0000000000 */
.L_x_3591:
[----:B------:R-:W-:Y:S05]  /*1150*/  BSYNC.RECONVERGENT B6 ;  /* 0x0000000000067941 */ /* 0x000fea0003800200 */
.L_x_3590:
        /* <DEDUP_REMOVED lines=26> */
.L_x_3631:
[----:B------:R-:W2:Y:S02]  /*1300*/  LDG.E.U8 R2, desc[UR36][R2.64] ;  /* 0x0000002402027981 */ /* 0x000ea4000c1e1100 */
[----:B--2---:R-:W-:-:S04]  /*1310*/  I2FP.F32.U32 R0, R2 ;  /* 0x0000000200007245 */ /* 0x004fc80000201000 */
[----:B------:R-:W-:-:S04]  /*1320*/  F2FP.F16.F32.PACK_AB R0, RZ, R0 ;  /* 0x00000000ff00723e */ /* 0x000fc800000000ff */
[----:B------:R-:W-:Y:S01]  /*1330*/  PRMT R22, R0, 0x7610, R22 ;  /* 0x0000761000167816 */ /* 0x000fe20000000016 */
[----:B------:R-:W-:Y:S06]  /*1340*/  BRA `(.L_x_3633) ;  /* 0x0000000c00b47947 */ /* 0x000fec0003800000 */
.L_x_3630:
        /* <DEDUP_REMOVED lines=11> */
.L_x_3635:
[----:B------:R-:W2:Y:S02]  /*1400*/  LDG.E R2, desc[UR36][R2.64] ;  /* 0x0000002402027981 */ /* 0x000ea4000c1e1900 */
[----:B--2---:R-:W-:-:S04]  /*1410*/  I2FP.F32.S32 R0, R2 ;  /* 0x0000000200007245 */ /* 0x004fc80000201400 */
[----:B------:R-:W-:-:S04]  /*1420*/  F2FP.F16.F32.PACK_AB R0, RZ, R0 ;  /* 0x00000000ff00723e */ /* 0x000fc800000000ff */
[----:B------:R-:W-:Y:S01]  /*1430*/  PRMT R22, R0, 0x7610, R22 ;  /* 0x0000761000167816 */ /* 0x000fe20000000016 */
[----:B------:R-:W-:Y:S06]  /*1440*/  BRA `(.L_x_3633) ;  /* 0x0000000c00747947 */ /* 0x000fec0003800000 */
.L_x_3634:
[----:B------:R-:W2:Y:S02]  /*1450*/  LDG.E.U16 R2, desc[UR36][R2.64] ;  /* 0x0000002402027981 */ /* 0x000ea4000c1e1500 */
[----:B--2---:R-:W0:Y:S02]  /*1460*/  I2F.S16 R0, R2 ;  /* 0x0000000200007306 */ /* 0x004e240000101400 */
[----:B0-----:R-:W-:-:S04]  /*1470*/  F2FP.F16.F32.PACK_AB R0, RZ, R0 ;  /* 0x00000000ff00723e */ /* 0x001fc800000000ff */
[----:B------:R-:W-:Y:S01]  /*1480*/  PRMT R22, R0, 0x7610, R22 ;  /* 0x0000761000167816 */ /* 0x000fe20000000016 */
[----:B------:R-:W-:Y:S06]  /*1490*/  BRA `(.L_x_3633) ;  /* 0x0000000c00607947 */ /* 0x000fec0003800000 */
.L_x_3629:
        /* <DEDUP_REMOVED lines=9> */
.L_x_3637:
[----:B------:R0:W5:Y:S01]  /*1530*/  LDG.E.U16 R22, desc[UR36][R2.64] ;  /* 0x0000002402167981 */ /* 0x000162000c1e1500 */
[----:B------:R-:W-:Y:S05]  /*1540*/  BRA `(.L_x_3633) ;  /* 0x0000000c00347947 */ /* 0x000fea0003800000 */
.L_x_3636:
        /* <DEDUP_REMOVED lines=9> */
.L_x_3639:
[----:B------:R1:W5:Y:S01]  /*15e0*/  LDG.E.U16 R22, desc[UR36][R2.64] ;  /* 0x0000002402167981 */ /* 0x000362000c1e1500 */
[----:B------:R-:W-:Y:S05]  /*15f0*/  BRA `(.L_x_3633) ;  /* 0x0000000c00087947 */ /* 0x000fea0003800000 */
.L_x_3638:
        /* <DEDUP_REMOVED lines=9> */
.L_x_3628:
        /* <DEDUP_REMOVED lines=14> */
.L_x_3642:
        /* <DEDUP_REMOVED lines=9> */
.L_x_3641:
        /* <DEDUP_REMOVED lines=27> */
.L_x_3644:
        /* <DEDUP_REMOVED lines=14> */
.L_x_3643:
[----:B------:R-:W2:Y:S02]  /*1a90*/  LDG.E.U16 R0, desc[UR36][R2.64] ;  /* 0x0000002402007981 */ /* 0x000ea4000c1e1500 */
[----:B--2---:R-:W-:-:S05]  /*1aa0*/  IMAD.U32 R0, R0, 0x10000, RZ ;  /* 0x0001000000007824 */ /* 0x004fca00078e00ff */
[----:B------:R-:W-:-:S04]  /*1ab0*/  F2FP.F16.F32.PACK_AB R0, RZ, R0 ;  /* 0x00000000ff00723e */ /* 0x000fc800000000ff */
[----:B------:R-:W-:Y:S01]  /*1ac0*/  PRMT R22, R0, 0x7610, R22 ;  /* 0x0000761000167816 */ /* 0x000fe20000000016 */
[----:B------:R-:W-:Y:S06]  /*1ad0*/  BRA `(.L_x_3633) ;  /* 0x0000000400d07947 */ /* 0x000fec0003800000 */
.L_x_3640:
        /* <DEDUP_REMOVED lines=13> */
.L_x_3647:
        /* <DEDUP_REMOVED lines=21> */
.L_x_3651:
[----:B------:R-:W-:Y:S05]  /*1d00*/  BSYNC.RECONVERGENT B1 ;  /* 0x0000000000017941 */ /* 0x000fea0003800200 */
.L_x_3650:
[----:B------:R-:W-:Y:S01]  /*1d10*/  IMAD.SHL.U32 R0, R0, 0x100000, RZ ;  /* 0x0010000000007824 */ /* 0x000fe200078e00ff */
[----:B------:R-:W-:-:S04]  /*1d20*/  LEA R2, R2, 0x3b800000, 0x17 ;  /* 0x3b80000002027811 */ /* 0x000fc800078eb8ff */
[----:B------:R-:W-:-:S07]  /*1d30*/  LOP3.LUT R0, R2, R0, R7, 0xfe, !PT ;  /* 0x0000000002007212 */ /* 0x000fce00078efe07 */
.L_x_3649:
[----:B------:R-:W-:Y:S05]  /*1d40*/  BSYNC.RECONVERGENT B0 ;  /* 0x0000000000007941 */ /* 0x000fea0003800200 */
.L_x_3648:
[----:B------:R-:W-:-:S04]  /*1d50*/  F2FP.F16.F32.PACK_AB R0, RZ, R0 ;  /* 0x00000000ff00723e */ /* 0x000fc800000000ff */
[----:B------:R-:W-:Y:S01]  /*1d60*/  PRMT R22, R0, 0x7610, R22 ;  /* 0x0000761000167816 */ /* 0x000fe20000000016 */
[----:B------:R-:W-:Y:S06]  /*1d70*/  BRA `(.L_x_3633) ;  /* 0x0000000400287947 */ /* 0x000fec0003800000 */
.L_x_3646:
        /* <DEDUP_REMOVED lines=21> */
.L_x_3655:
[----:B------:R-:W-:Y:S05]  /*1ed0*/  BSYNC.RECONVERGENT B1 ;  /* 0x0000000000017941 */ /* 0x000fea0003800200 */
.L_x_3654:
[----:B------:R-:W-:Y:S01]  /*1ee0*/  IMAD.SHL.U32 R0, R0, 0x200000, RZ ;  /* 0x0020000000007824 */ /* 0x000fe200078e00ff */
[----:B------:R-:W-:-:S04]  /*1ef0*/  LEA R2, R2, 0x37800000, 0x17 ;  /* 0x3780000002027811 */ /* 0x000fc800078eb8ff */
[----:B------:R-:W-:-:S07]  /*1f00*/  LOP3.LUT R0, R2, R0, R7, 0xfe, !PT ;  /* 0x0000000002007212 */ /* 0x000fce00078efe07 */
.L_x_3653:
[----:B------:R-:W-:Y:S05]  /*1f10*/  BSYNC.RECONVERGENT B0 ;  /* 0x0000000000007941 */ /* 0x000fea0003800200 */
.L_x_3652:
[----:B------:R-:W-:-:S04]  /*1f20*/  F2FP.F16.F32.PACK_AB R0, RZ, R0 ;  /* 0x00000000ff00723e */ /* 0x000fc800000000ff */
[----:B------:R-:W-:Y:S01]  /*1f30*/  PRMT R22, R0, 0x7610, R22 ;  /* 0x0000761000167816 */ /* 0x000fe20000000016 */
[----:B------:R-:W-:Y:S06]  /*1f40*/  BRA `(.L_x_3633) ;  /* 0x0000000000b47947 */ /* 0x000fec0003800000 */
.L_x_3645:
        /* <DEDUP_REMOVED lines=14> */
.L_x_3659:
[----:B------:R-:W-:Y:S05]  /*2030*/  BSYNC.RECONVERGENT B0 ;  /* 0x0000000000007941 */ /* 0x000fea0003800200 */
.L_x_3658:
[----:B------:R-:W-:-:S04]  /*2040*/  F2FP.F16.F32.PACK_AB R0, RZ, R0 ;  /* 0x00000000ff00723e */ /* 0x000fc800000000ff */
[----:B------:R-:W-:Y:S01]  /*2050*/  PRMT R22, R0, 0x7610, R22 ;  /* 0x0000761000167816 */ /* 0x000fe20000000016 */
[----:B------:R-:W-:Y:S06]  /*2060*/  BRA `(.L_x_3633) ;  /* 0x00000000006c7947 */ /* 0x000fec0003800000 */
.L_x_3632:
        /* <DEDUP_REMOVED lines=16> */
.L_x_3660:
[----:B------:R-:W-:Y:S01]  /*2170*/  PRMT R22, RZ, 0x7610, R22 ;  /* 0x00007610ff167816 */ /* 0x000fe20000000016 */
[----:B------:R-:W-:Y:S06]  /*2180*/  BRA `(.L_x_3633) ;  /* 0x0000000000247947 */ /* 0x000fec0003800000 */
.L_x_3657:
[----:B------:R-:W2:Y:S02]  /*2190*/  LDG.E.64 R2, desc[UR36][R2.64] ;  /* 0x0000002402027981 */ /* 0x000ea4000c1e1b00 */
[----:B--2---:R-:W0:Y:S02]  /*21a0*/  I2F.U64 R0, R2 ;  /* 0x0000000200007312 */ /* 0x004e240000301000 */
[----:B0-----:R-:W-:-:S04]  /*21b0*/  F2FP.F16.F32.PACK_AB R0, RZ, R0 ;  /* 0x00000000ff00723e */ /* 0x001fc800000000ff */
[----:B------:R-:W-:Y:S01]  /*21c0*/  PRMT R22, R0, 0x7610, R22 ;  /* 0x0000761000167816 */ /* 0x000fe20000000016 */
[----:B------:R-:W-:Y:S06]  /*21d0*/  BRA `(.L_x_3633) ;  /* 0x0000000000107947 */ /* 0x000fec0003800000 */
.L_x_3656:
[----:B------:R-:W2:Y:S02]  /*21e0*/  LDG.E R2, desc[UR36][R2.64] ;  /* 0x0000002402027981 */ /* 0x000ea4000c1e1900 */
[----:B--2---:R-:W-:-:S04]  /*21f0*/  I2FP.F32.U32 R0, R2 ;  /* 0x0000000200007245 */ /* 0x004fc80000201000 */
[----:B------:R-:W-:-:S04]  /*2200*/  F2FP.F16.F32.PACK_AB R0, RZ, R0 ;  /* 0x00000000ff00723e */ /* 0x000fc800000000ff */
[----:B------:R-:W-:-:S07]  /*2210*/  PRMT R22, R0, 0x7610, R22 ;  /* 0x0000761000167816 */ /* 0x000fce0000000016 */
.L_x_3633:
[----:B------:R-:W-:-:S07]  /*2220*/  VIADD R23, R23, 0x80 ;  /* 0x0000008017177836 */ /* 0x000fce0000000000 */
.L_x_3627:
[----:B------:R-:W-:Y:S05]  /*2230*/  BSYNC.RECONVERGENT B6 ;  /* 0x0000000000067941 */ /* 0x000fea0003800200 */
.L_x_3626:
        /* <DEDUP_REMOVED lines=26> */
.L_x_3666:
[----:B------:R-:W2:Y:S02]  /*23e0*/  LDG.E.U8 R2, desc[UR36][R2.64] ;  /* 0x0000002402027981 */ /* 0x000ea4000c1e1100 */
[----:B--2---:R-:W-:-:S04]  /*23f0*/  I2FP.F32.U32 R0, R2 ;  /* 0x0000000200007245 */ /* 0x004fc80000201000 */
[----:B------:R-:W-:-:S04]  /*2400*/  F2FP.F16.F32.PACK_AB R0, RZ, R0 ;  /* 0x00000000ff00723e */ /* 0x000fc800000000ff */
[----:B------:R-:W-:Y:S01]  /*2410*/  PRMT R24, R0, 0x7610, R24 ;  /* 0x0000761000187816 */ /* 0x000fe20000000018 */
[----:B------:R-:W-:Y:S06]  /*2420*/  BRA `(.L_x_3668) ;  /* 0x0000000c00b47947 */ /* 0x000fec0003800000 */
.L_x_3665:
        /* <DEDUP_REMOVED lines=11> */
.L_x_3670:
[----:B------:R-:W2:Y:S02]  /*24e0*/  LDG.E R2, desc[UR36][R2.64] ;  /* 0x0000002402027981 */ /* 0x000ea4000c1e1900 */
[----:B--2---:R-:W-:-:S04]  /*24f0*/  I2FP.F32.S32 R0, R2 ;  /* 0x0000000200007245 */ /* 0x004fc80000201400 */
[----:B------:R-:W-:-:S04]  /*2500*/  F2FP.F16.F32.PACK_AB R0, RZ, R0 ;  /* 0x00000000ff00723e */ /* 0x000fc800000000ff */
[----:B------:R-:W-:Y:S01]  /*2510*/  PRMT R24, R0, 0x7610, R24 ;  /* 0x0000761000187816 */ /* 0x000fe20000000018 */
[----:B------:R-:W-:Y:S06]  /*2520*/  BRA `(.L_x_3668) ;  /* 0x0000000c00747947 */ /* 0x000fec0003800000 */
.L_x_3669:
[----:B------:R-:W2:Y:S02]  /*2530*/  LDG.E.U16 R2, desc[UR36][R2.64] ;  /* 0x0000002402027981 */ /* 0x000ea4000c1e1500 */
[----:B--2---:R-:W0:Y:S02]  /*2540*/  I2F.S16 R0, R2 ;  /* 0x0000000200007306 */ /* 0x004e240000101400 */
[----:B0-----:R-:W-:-:S04]  /*2550*/  F2FP.F16.F32.PACK_AB R0, RZ, R0 ;  /* 0x00000000ff00723e */ /* 0x001fc800000000ff */
[----:B------:R-:W-:Y:S01]  /*2560*/  PRMT R24, R0, 0x7610, R24 ;  /* 0x0000761000187816 */ /* 0x000fe20000000018 */
[----:B------:R-:W-:Y:S06]  /*2570*/  BRA `(.L_x_3668) ;  /* 0x0000000c00607947 */ /* 0x000fec0003800000 */
.L_x_3664:
        /* <DEDUP_REMOVED lines=9> */
.L_x_3672:
[----:B------:R0:W5:Y:S01]  /*2610*/  LDG.E.U16 R24, desc[UR36][R2.64] ;  /* 0x0000002402187981 */ /* 0x000162000c1e1500 */
[----:B------:R-:W-:Y:S05]  /*2620*/  BRA `(.L_x_3668) ;  /* 0x0000000c00347947 */ /* 0x000fea0003800000 */
.L_x_3671:
        /* <DEDUP_REMOVED lines=9> */
.L_x_3674:
[----:B------:R1:W5:Y:S01]  /*26c0*/  LDG.E.U16 R24, desc[UR36][R2.64] ;  /* 0x0000002402187981 */ /* 0x000362000c1e1500 */
[----:B------:R-:W-:Y:S05]  /*26d0*/  BRA `(.L_x_3668) ;  /* 0x0000000c00087947 */ /* 0x000fea0003800000 */
.L_x_3673:
        /* <DEDUP_REMOVED lines=9> */
.L_x_3663:
        /* <DEDUP_REMOVED lines=14> */
.L_x_3677:
        /* <DEDUP_REMOVED lines=9> */
.L_x_3676:
        /* <DEDUP_REMOVED lines=27> */
.L_x_3679:
        /* <DEDUP_REMOVED lines=14> */
.L_x_3678:
[----:B------:R-:W2:Y:S02]  /*2b70*/  LDG.E.U16 R0, desc[UR36][R2.64] ;  /* 0x0000002402007981 */ /* 0x000ea4000c1e1500 */
[----:B--2---:R-:W-:-:S05]  /*2b80*/  IMAD.U32 R0, R0, 0x10000, RZ ;  /* 0x0001000000007824 */ /* 0x004fca00078e00ff */
[----:B------:R-:W-:-:S04]  /*2b90*/  F2FP.F16.F32.PACK_AB R0, RZ, R0 ;  /* 0x00000000ff00723e */ /* 0x000fc800000000ff */
[----:B------:R-:W-:Y:S01]  /*2ba0*/  PRMT R24, R0, 0x7610, R24 ;  /* 0x0000761000187816 */ /* 0x000fe20000000018 */
[----:B------:R-:W-:Y:S06]  /*2bb0*/  BRA `(.L_x_3668) ;  /* 0x0000000400d07947 */ /* 0x000fec0003800000 */
.L_x_3675:
        /* <DEDUP_REMOVED lines=13> */
.L_x_3682:
        /* <DEDUP_REMOVED lines=21> */
.L_x_3686:
[----:B------:R-:W-:Y:S05]  /*2de0*/  BSYNC.RECONVERGENT B1 ;  /* 0x0000000000017941 */ /* 0x000fea0003800200 */
.L_x_3685:
[----:B------:R-:W-:Y:S01]  /*2df0*/  IMAD.SHL.U32 R0, R0, 0x100000, RZ ;  /* 0x0010000000007824 */ /* 0x000fe200078e00ff */
[----:B------:R-:W-:-:S04]  /*2e00*/  LEA R2, R2, 0x3b800000, 0x17 ;  /* 0x3b80000002027811 */ /* 0x000fc800078eb8ff */
[----:B------:R-:W-:-:S07]  /*2e10*/  LOP3.LUT R0, R2, R0, R7, 0xfe, !PT ;  /* 0x0000000002007212 */ /* 0x000fce00078efe07 */
.L_x_3684:
[----:B------:R-:W-:Y:S05]  /*2e20*/  BSYNC.RECONVERGENT B0 ;  /* 0x0000000000007941 */ /* 0x000fea0003800200 */
.L_x_3683:
[----:B------:R-:W-:-:S04]  /*2e30*/  F2FP.F16.F32.PACK_AB R0, RZ, R0 ;  /* 0x00000000ff00723e */ /* 0x000fc800000000ff */
[----:B------:R-:W-:Y:S01]  /*2e40*/  PRMT R24, R0, 0x7610, R24 ;  /* 0x0000761000187816 */ /* 0x000fe20000000018 */
[----:B------:R-:W-:Y:S06]  /*2e50*/  BRA `(.L_x_3668) ;  /* 0x0000000400287947 */ /* 0x000fec0003800000 */
.L_x_3681:
        /* <DEDUP_REMOVED lines=21> */
.L_x_3690:
[----:B------:R-:W-:Y:S05]  /*2fb0*/  BSYNC.RECONVERGENT B1 ;  /* 0x0000000000017941 */ /* 0x000fea0003800200 */
.L_x_3689:
[----:B------:R-:W-:Y:S01]  /*2fc0*/  IMAD.SHL.U32 R0, R0, 0x200000, RZ ;  /* 0x0020000000007824 */ /* 0x000fe200078e00ff */
[----:B------:R-:W-:-:S04]  /*2fd0*/  LEA R2, R2, 0x37800000, 0x17 ;  /* 0x3780000002027811 */ /* 0x000fc800078eb8ff */
[----:B------:R-:W-:-:S07]  /*2fe0*/  LOP3.LUT R0, R2, R0, R7, 0xfe, !PT ;  /* 0x0000000002007212 */ /* 0x000fce00078efe07 */
.L_x_3688:
[----:B------:R-:W-:Y:S05]  /*2ff0*/  BSYNC.RECONVERGENT B0 ;  /* 0x0000000000007941 */ /* 0x000fea0003800200 */
.L_x_3687:
[----:B------:R-:W-:-:S04]  /*3000*/  F2FP.F16.F32.PACK_AB R0, RZ, R0 ;  /* 0x00000000ff00723e */ /* 0x000fc800000000ff */
[----:B------:R-:W-:Y:S01]  /*3010*/  PRMT R24, R0, 0x7610, R24 ;  /* 0x0000761000187816 */ /* 0x000fe20000000018 */
[----:B------:R-:W-:Y:S06]  /*3020*/  BRA `(.L_x_3668) ;  /* 0x0000000000b47947 */ /* 0x000fec0003800000 */
.L_x_3680:
        /* <DEDUP_REMOVED lines=14> */
.L_x_3694:
[----:B------:R-:W-:Y:S05]  /*3110*/  BSYNC.RECONVERGENT B0 ;  /* 0x0000000000007941 */ /* 0x000fea0003800200 */
.L_x_3693:
[----:B------:R-:W-:-:S04]  /*3120*/  F2FP.F16.F32.PACK_AB R0, RZ, R0 ;  /* 0x00000000ff00723e */ /* 0x000fc800000000ff */
[----:B------:R-:W-:Y:S01]  /*3130*/  PRMT R24, R0, 0x7610, R24 ;  /* 0x0000761000187816 */ /* 0x000fe20000000018 */
[----:B------:R-:W-:Y:S06]  /*3140*/  BRA `(.L_x_3668) ;  /* 0x00000000006c7947 */ /* 0x000fec0003800000 */
.L_x_3667:
        /* <DEDUP_REMOVED lines=16> */
.L_x_3695:
[----:B------:R-:W-:Y:S01]  /*3250*/  PRMT R24, RZ, 0x7610, R24 ;  /* 0x00007610ff187816 */ /* 0x000fe20000000018 */
[----:B------:R-:W-:Y:S06]  /*3260*/  BRA `(.L_x_3668) ;  /* 0x0000000000247947 */ /* 0x000fec0003800000 */
.L_x_3692:
[----:B------:R-:W2:Y:S02]  /*3270*/  LDG.E.64 R2, desc[UR36][R2.64] ;  /* 0x0000002402027981 */ /* 0x000ea4000c1e1b00 */
[----:B--2---:R-:W0:Y:S02]  /*3280*/  I2F.U64 R0, R2 ;  /* 0x0000000200007312 */ /* 0x004e240000301000 */
[----:B0-----:R-:W-:-:S04]  /*3290*/  F2FP.F16.F32.PACK_AB R0, RZ, R0 ;  /* 0x00000000ff00723e */ /* 0x001fc800000000ff */
[----:B------:R-:W-:Y:S01]  /*32a0*/  PRMT R24, R0, 0x7610, R24 ;  /* 0x0000761000187816 */ /* 0x000fe20000000018 */
[----:B------:R-:W-:Y:S06]  /*32b0*/  BRA `(.L_x_3668) ;  /* 0x0000000000107947 */ /* 0x000fec0003800000 */
.L_x_3691:
[----:B------:R-:W2:Y:S02]  /*32c0*/  LDG.E R2, desc[UR36][R2.64] ;  /* 0x0000002402027981 */ /* 0x000ea4000c1e1900 */
[----:B--2---:R-:W-:-:S04]  /*32d0*/  I2FP.F32.U32 R0, R2 ;  /* 0x0000000200007245 */ /* 0x004fc80000201000 */
[----:B------:R-:W-:-:S04]  /*32e0*/  F2FP.F16.F32.PACK_AB R0, RZ, R0 ;  /* 0x00000000ff00723e */ /* 0x000fc800000000ff */
[----:B------:R-:W-:-:S07]  /*32f0*/  PRMT R24, R0, 0x7610, R24 ;  /* 0x0000761000187816 */ /* 0x000fce0000000018 */
.L_x_3668:
[----:B------:R-:W-:-:S07]  /*3300*/  VIADD R23, R23, 0x80 ;  /* 0x0000008017177836 */ /* 0x000fce0000000000 */
.L_x_3662:
[----:B------:R-:W-:Y:S05]  /*3310*/  BSYNC.RECONVERGENT B6 ;  /* 0x0000000000067941 */ /* 0x000fea0003800200 */
.L_x_3661:
        /* <DEDUP_REMOVED lines=26> */
.L_x_3701:
[----:B------:R-:W2:Y:S02]  /*34c0*/  LDG.E.U8 R2, desc[UR36][R2.64] ;  /* 0x0000002402027981 */ /* 0x000ea4000c1e1100 */
[----:B--2---:R-:W-:-:S04]  /*34d0*/  I2FP.F32.U32 R0, R2 ;  /* 0x0000000200007245 */ /* 0x004fc80000201000 */
[----:B------:R-:W-:-:S04]  /*34e0*/  F2FP.F16.F32.PACK_AB R0, RZ, R0 ;  /* 0x00000000ff00723e */ /* 0x000fc800000000ff */
[----:B------:R-:W-:Y:S01]  /*34f0*/  PRMT R10, R0, 0x7610, R10 ;  /* 0x00007610000a7816 */ /* 0x000fe2000000000a */
[----:B------:R-:W-:Y:S06]  /*3500*/  BRA `(.L_x_3697) ;  /* 0x0000000c00b47947 */ /* 0x000fec0003800000 */
.L_x_3700:
        /* <DEDUP_REMOVED lines=11> */
.L_x_3704:
[----:B------:R-:W2:Y:S02]  /*35c0*/  LDG.E R2, desc[UR36][R2.64] ;  /* 0x0000002402027981 */ /* 0x000ea4000c1e1900 */
[----:B--2---:R-:W-:-:S04]  /*35d0*/  I2FP.F32.S32 R0, R2 ;  /* 0x0000000200007245 */ /* 0x004fc80000201400 */
[----:B------:R-:W-:-:S04]  /*35e0*/  F2FP.F16.F32.PACK_AB R0, RZ, R0 ;  /* 0x00000000ff00723e */ /* 0x000fc800000000ff */
[----:B------:R-:W-:Y:S01]  /*35f0*/  PRMT R10, R0, 0x7610, R10 ;  /* 0x00007610000a7816 */ /* 0x000fe2000000000a */
[----:B------:R-:W-:Y:S06]  /*3600*/  BRA `(.L_x_3697) ;  /* 0x0000000c00747947 */ /* 0x000fec0003800000 */
.L_x_3703:
[----:B------:R-:W2:Y:S02]  /*3610*/  LDG.E.U16 R2, desc[UR36][R2.64] ;  /* 0x0000002402027981 */ /* 0x000ea4000c1e1500 */
[----:B--2---:R-:W0:Y:S02]  /*3620*/  I2F.S16 R0, R2 ;  /* 0x0000000200007306 */ /* 0x004e240000101400 */
[----:B0-----:R-:W-:-:S04]  /*3630*/  F2FP.F16.F32.PACK_AB R0, RZ, R0 ;  /* 0x00000000ff00723e */ /* 0x001fc800000000ff */
[----:B------:R-:W-:Y:S01]  /*3640*/  PRMT R10, R0, 0x7610, R10 ;  /* 0x00007610000a7816 */ /* 0x000fe2000000000a */
[----:B------:R-:W-:Y:S06]  /*3650*/  BRA `(.L_x_3697) ;  /* 0x0000000c00607947 */ /* 0x000fec0003800000 */
.L_x_3699:
        /* <DEDUP_REMOVED lines=9> */
.L_x_3706:
[----:B------:R2:W5:Y:S01]  /*36f0*/  LDG.E.U16 R10, desc[UR36][R2.64] ;  /* 0x00000024020a7981 */ /* 0x000562000c1e1500 */
[----:B------:R-:W-:Y:S05]  /*3700*/  BRA `(.L_x_3697) ;  /* 0x0000000c00347947 */ /* 0x000fea0003800000 */
.L_x_3705:
        /* <DEDUP_REMOVED lines=9> */
.L_x_3708:
[----:B------:R3:W5:Y:S01]  /*37a0*/  LDG.E.U16 R10, desc[UR36][R2.64] ;  /* 0x00000024020a7981 */ /* 0x000762000c1e1500 */
[----:B------:R-:W-:Y:S05]  /*37b0*/  BRA `(.L_x_3697) ;  /* 0x0000000c00087947 */ /* 0x000fea0003800000 */
.L_x_3707:
        /* <DEDUP_REMOVED lines=9> */
.L_x_3698:
        /* <DEDUP_REMOVED lines=14> */
.L_x_3711:
        /* <DEDUP_REMOVED lines=9> */
.L_x_3710:
        /* <DEDUP_REMOVED lines=27> */
.L_x_3713:
        /* <DEDUP_REMOVED lines=14> */
.L_x_3712:
[----:B------:R-:W2:Y:S02]  /*3c50*/  LDG.E.U16 R0, desc[UR36][R2.64] ;  /* 0x0000002402007981 */ /* 0x000ea4000c1e1500 */
[----:B--2---:R-:W-:-:S05]  /*3c60*/  IMAD.U32 R0, R0, 0x10000, RZ ;  /* 0x0001000000007824 */ /* 0x004fca00078e00ff */
[----:B------:R-:W-:-:S04]  /*3c70*/  F2FP.F16.F32.PACK_AB R0, RZ, R0 ;  /* 0x00000000ff00723e */ /* 0x000fc800000000ff */
[----:B------:R-:W-:Y:S01]  /*3c80*/  PRMT R10, R0, 0x7610, R10 ;  /* 0x00007610000a7816 */ /* 0x000fe2000000000a */
[----:B------:R-:W-:Y:S06]  /*3c90*/  BRA `(.L_x_3697) ;  /* 0x0000000400d07947 */ /* 0x000fec0003800000 */
.L_x_3709:
        /* <DEDUP_REMOVED lines=13> */
.L_x_3716:
        /* <DEDUP_REMOVED lines=21> */
.L_x_3720:
[----:B------:R-:W-:Y:S05]  /*3ec0*/  BSYNC.RECONVERGENT B1 ;  /* 0x0000000000017941 */ /* 0x000fea0003800200 */
.L_x_3719:
[----:B------:R-:W-:Y:S01]  /*3ed0*/  IMAD.SHL.U32 R0, R0, 0x100000, RZ ;  /* 0x0010000000007824 */ /* 0x000fe200078e00ff */
[----:B------:R-:W-:-:S04]  /*3ee0*/  LEA R2, R2, 0x3b800000, 0x17 ;  /* 0x3b80000002027811 */ /* 0x000fc800078eb8ff */
[----:B------:R-:W-:-:S07]  /*3ef0*/  LOP3.LUT R0, R2, R0, R7, 0xfe, !PT ;  /* 0x0000000002007212 */ /* 0x000fce00078efe07 */
.L_x_3718:
[----:B------:R-:W-:Y:S05]  /*3f00*/  BSYNC.RECONVERGENT B0 ;  /* 0x0000000000007941 */ /* 0x000fea0003800200 */
.L_x_3717:
[----:B------:R-:W-:-:S04]  /*3f10*/  F2FP.F16.F32.PACK_AB R0, RZ, R0 ;  /* 0x00000000ff00723e */ /* 0x000fc800000000ff */
[----:B------:R-:W-:Y:S01]  /*3f20*/  PRMT R10, R0, 0x7610, R10 ;  /* 0x00007610000a7816 */ /* 0x000fe2000000000a */
[----:B------:R-:W-:Y:S06]  /*3f30*/  BRA `(.L_x_3697) ;  /* 0x0000000400287947 */ /* 0x000fec0003800000 */
.L_x_3715:
        /* <DEDUP_REMOVED lines=21> */
.L_x_3724:
[----:B------:R-:W-:Y:S05]  /*4090*/  BSYNC.RECONVERGENT B1 ;  /* 0x0000000000017941 */ /* 0x000fea0003800200 */
.L_x_3723:
[----:B------:R-:W-:Y:S01]  /*40a0*/  IMAD.SHL.U32 R0, R0, 0x200000, RZ ;  /* 0x0020000000007824 */ /* 0x000fe200078e00ff */
[----:B------:R-:W-:-:S04]  /*40b0*/  LEA R2, R2, 0x37800000, 0x17 ;  /* 0x3780000002027811 */ /* 0x000fc800078eb8ff */
[----:B------:R-:W-:-:S07]  /*40c0*/  LOP3.LUT R0, R2, R0, R7, 0xfe, !PT ;  /* 0x0000000002007212 */ /* 0x000fce00078efe07 */
.L_x_3722:
[----:B------:R-:W-:Y:S05]  /*40d0*/  BSYNC.RECONVERGENT B0 ;  /* 0x0000000000007941 */ /* 0x000fea0003800200 */
.L_x_3721:
[----:B------:R-:W-:-:S04]  /*40e0*/  F2FP.F16.F32.PACK_AB R0, RZ, R0 ;  /* 0x00000000ff00723e */ /* 0x000fc800000000ff */
[----:B------:R-:W-:Y:S01]  /*40f0*/  PRMT R10, R0, 0x7610, R10 ;  /* 0x00007610000a7816 */ /* 0x000fe2000000000a */
[----:B------:R-:W-:Y:S06]  /*4100*/  BRA `(.L_x_3697) ;  /* 0x0000000000b47947 */ /* 0x000fec0003800000 */
.L_x_3714:
        /* <DEDUP_REMOVED lines=14> */
.L_x_3728:
[----:B------:R-:W-:Y:S05]  /*41f0*/  BSYNC.RECONVERGENT B0 ;  /* 0x0000000000007941 */ /* 0x000fea0003800200 */
.L_x_3727:
[----:B------:R-:W-:-:S04]  /*4200*/  F2FP.F16.F32.PACK_AB R0, RZ, R0 ;  /* 0x00000000ff00723e */ /* 0x000fc800000000ff */
[----:B------:R-:W-:Y:S01]  /*4210*/  PRMT R10, R0, 0x7610, R10 ;  /* 0x00007610000a7816 */ /* 0x000fe2000000000a */
[----:B------:R-:W-:Y:S06]  /*4220*/  BRA `(.L_x_3697) ;  /* 0x00000000006c7947 */ /* 0x000fec0003800000 */
.L_x_3702:
        /* <DEDUP_REMOVED lines=16> */
.L_x_3729:
[----:B------:R-:W-:Y:S01]  /*4330*/  PRMT R10, RZ, 0x7610, R10 ;  /* 0x00007610ff0a7816 */ /* 0x000fe2000000000a */
[----:B------:R-:W-:Y:S06]  /*4340*/  BRA `(.L_x_3697) ;  /* 0x0000000000247947 */ /* 0x000fec0003800000 */
.L_x_3726:
[----:B------:R-:W2:Y:S02]  /*4350*/  LDG.E.64 R2, desc[UR36][R2.64] ;  /* 0x0000002402027981 */ /* 0x000ea4000c1e1b00 */
[----:B--2---:R-:W0:Y:S02]  /*4360*/  I2F.U64 R0, R2 ;  /* 0x0000000200007312 */ /* 0x004e240000301000 */
[----:B0-----:R-:W-:-:S04]  /*4370*/  F2FP.F16.F32.PACK_AB R0, RZ, R0 ;  /* 0x00000000ff00723e */ /* 0x001fc800000000ff */
[----:B------:R-:W-:Y:S01]  /*4380*/  PRMT R10, R0, 0x7610, R10 ;  /* 0x00007610000a7816 */ /* 0x000fe2000000000a */
[----:B------:R-:W-:Y:S06]  /*4390*/  BRA `(.L_x_3697) ;  /* 0x0000000000107947 */ /* 0x000fec0003800000 */
.L_x_3725:
[----:B------:R-:W2:Y:S02]  /*43a0*/  LDG.E R2, desc[UR36][R2.64] ;  /* 0x0000002402027981 */ /* 0x000ea4000c1e1900 */
[----:B--2---:R-:W-:-:S04]  /*43b0*/  I2FP.F32.U32 R0, R2 ;  /* 0x0000000200007245 */ /* 0x004fc80000201000 */
[----:B------:R-:W-:-:S04]  /*43c0*/  F2FP.F16.F32.PACK_AB R0, RZ, R0 ;  /* 0x00000000ff00723e */ /* 0x000fc800000000ff */
[----:B------:R-:W-:-:S07]  /*43d0*/  PRMT R10, R0, 0x7610, R10 ;  /* 0x00007610000a7816 */ /* 0x000fce000000000a */
.L_x_3697:
[----:B------:R-:W-:Y:S05]  /*43e0*/  BSYNC.RECONVERGENT B6 ;  /* 0x0000000000067941 */ /* 0x000fea0003800200 */
.L_x_3696:
[----:B------:R-:W-:Y:S01]  /*43f0*/  ISETP.GE.AND P0, PT, R19, R16, PT ;  /* 0x000000101300720c */ /* 0x000fe20003f06270 */
[----:B------:R-:W-:-:S12]  /*4400*/  BSSY.RECONVERGENT B0, `(.L_x_3730) ;  /* 0x000001d000007945 */ /* 0x000fd80003800200 */
[----:B------:R-:W-:Y:S05]  /*4410*/  @P0 BRA `(.L_x_3731) ;  /* 0x00000000006c0947 */ /* 0x000fea0003800000 */
[----:B-----5:R-:W-:Y:S01]  /*4420*/  HADD2.F32 R18, -RZ, R18.H0_H0 ;  /* 0x20000012ff127230 */ /* 0x020fe20000004100 */
[----:B------:R-:W-:Y:S04]  /*4430*/  BSSY.RECONVERGENT B1, `(.L_x_3732) ;  /* 0x0000013000017945 */ /* 0x000fe80003800200 */
[----:B------:R-:W-:-:S05]  /*4440*/  FMUL.FTZ R18, R18, R18 ;  /* 0x0000001212127220 */ /* 0x000fca0000410000 */
[----:B------:R-:W-:-:S05]  /*4450*/  F2FP.F16.F32.PACK_AB R18, RZ, R18 ;  /* 0x00000012ff12723e */ /* 0x000fca00000000ff */
[----:B------:R-:W-:-:S05]  /*4460*/  HADD2.F32 R18, -RZ, R18.H0_H0 ;  /* 0x20000012ff127230 */ /* 0x000fca0000004100 */
[----:B0123--:R-:W-:-:S06]  /*4470*/  FMUL.FTZ R2, R18, 1 ;  /* 0x3f80000012027820 */ /* 0x00ffcc0000410000 */
        /* <DEDUP_REMOVED lines=13> */
[----:B------:R-:W-:Y:S05]  /*4550*/  CALL.REL.NOINC `($__internal_8_$__cuda_sm20_dblrcp_rn_slowpath_v3) ;  /* 0x0000004400907944 */ /* 0x000fea0003c00000 */
.L_x_3733:
[----:B------:R-:W-:Y:S05]  /*4560*/  BSYNC.RECONVERGENT B1 ;  /* 0x0000000000017941 */ /* 0x000fea0003800200 */
.L_x_3732:
[----:B------:R-:W-:Y:S01]  /*4570*/  UMOV UR4, 0xf0000000 ;  /* 0xf000000000047882 */ /* 0x000fe20000000000 */
[----:B------:R-:W-:Y:S01]  /*4580*/  UMOV UR5, 0x380fffff ;  /* 0x380fffff00057882 */ /* 0x000fe20000000000 */
[----:B------:R-:W0:Y:S01]  /*4590*/  F2F.F32.F64 R0, R6 ;  /* 0x0000000600007310 */ /* 0x000e220000301000 */
[----:B------:R-:W-:-:S14]  /*45a0*/  DSETP.GEU.AND P0, PT, |R6|, UR4, PT ;  /* 0x0000000406007e2a */ /* 0x000fdc000bf0e200 */
[----:B0-----:R-:W-:-:S05]  /*45b0*/  @!P0 FMUL R0, R0, 1.175494350822287508e-38 ;  /* 0x0080000000008820 */ /* 0x001fca0000400000 */
[----:B------:R-:W-:-:S07]  /*45c0*/  F2FP.F16.F32.PACK_AB R0, RZ, R0 ;  /* 0x00000000ff00723e */ /* 0x000fce00000000ff */
.L_x_3731:
[----:B------:R-:W-:Y:S05]  /*45d0*/  BSYNC.RECONVERGENT B0 ;  /* 0x0000000000007941 */ /* 0x000fea0003800200 */
.L_x_3730:
[----:B------:R-:W-:Y:S01]  /*45e0*/  VIADD R23, R19, 0x80 ;  /* 0x0000008013177836 */ /* 0x000fe20000000000 */
[----:B------:R-:W-:Y:S04]  /*45f0*/  BSSY.RECONVERGENT B0, `(.L_x_3734) ;  /* 0x000001e000007945 */ /* 0x000fe80003800200 */
[----:B------:R-:W-:-:S13]  /*4600*/  ISETP.GE.AND P0, PT, R23, R16, PT ;  /* 0x000000101700720c */ /* 0x000fda0003f06270 */
        /* <DEDUP_REMOVED lines=21> */
.L_x_3737:
[----:B------:R-:W-:Y:S05]  /*4760*/  BSYNC.RECONVERGENT B1 ;  /* 0x0000000000017941 */ /* 0x000fea0003800200 */
.L_x_3736:
[----:B------:R-:W-:Y:S01]  /*4770*/  UMOV UR4, 0xf0000000 ;  /* 0xf000000000047882 */ /* 0x000fe20000000000 */
[----:B------:R-:W-:Y:S01]  /*4780*/  UMOV UR5, 0x380fffff ;  /* 0x380fffff00057882 */ /* 0x000fe20000000000 */
[----:B------:R-:W0:Y:S01]  /*4790*/  F2F.F32.F64 R25, R6 ;  /* 0x0000000600197310 */ /* 0x000e220000301000 */
[----:B------:R-:W-:-:S14]  /*47a0*/  DSETP.GEU.AND P0, PT, |R6|, UR4, PT ;  /* 0x0000000406007e2a */ /* 0x000fdc000bf0e200 */
[----:B0-----:R-:W-:-:S05]  /*47b0*/  @!P0 FMUL R25, R25, 1.175494350822287508e-38 ;  /* 0x0080000019198820 */ /* 0x001fca0000400000 */
[----:B------:R-:W-:-:S07]  /*47c0*/  F2FP.F16.F32.PACK_AB R25, RZ, R25 ;  /* 0x00000019ff19723e */ /* 0x000fce00000000ff */
.L_x_3735:
[----:B------:R-:W-:Y:S05]  /*47d0*/  BSYNC.RECONVERGENT B0 ;  /* 0x0000000000007941 */ /* 0x000fea0003800200 */
.L_x_3734:
[----:B0123--:R-:W-:Y:S01]  /*47e0*/  VIADD R3, R19, 0x100 ;  /* 0x0000010013037836 */ /* 0x00ffe20000000000 */
        /* <DEDUP_REMOVED lines=23> */
.L_x_3741:
[----:B------:R-:W-:Y:S05]  /*4960*/  BSYNC.RECONVERGENT B1 ;  /* 0x0000000000017941 */ /* 0x000fea0003800200 */
.L_x_3740:
[----:B------:R-:W-:Y:S01]  /*4970*/  UMOV UR4, 0xf0000000 ;  /* 0xf000000000047882 */ /* 0x000fe20000000000 */
[----:B------:R-:W-:Y:S01]  /*4980*/  UMOV UR5, 0x380fffff ;  /* 0x380fffff00057882 */ /* 0x000fe20000000000 */
[----:B------:R-:W0:Y:S01]  /*4990*/  F2F.F32.F64 R24, R6 ;  /* 0x0000000600187310 */ /* 0x000e220000301000 */
[----:B------:R-:W-:-:S14]  /*49a0*/  DSETP.GEU.AND P0, PT, |R6|, UR4, PT ;  /* 0x0000000406007e2a */ /* 0x000fdc000bf0e200 */
[----:B0-----:R-:W-:-:S05]  /*49b0*/  @!P0 FMUL R24, R24, 1.175494350822287508e-38 ;  /* 0x0080000018188820 */ /* 0x001fca0000400000 */
[----:B------:R-:W-:-:S07]  /*49c0*/  F2FP.F16.F32.PACK_AB R24, RZ, R24 ;  /* 0x00000018ff18723e */ /* 0x000fce00000000ff */
.L_x_3739:
[----:B------:R-:W-:Y:S05]  /*49d0*/  BSYNC.RECONVERGENT B0 ;  /* 0x0000000000007941 */ /* 0x000fea0003800200 */
.L_x_3738:
        /* <DEDUP_REMOVED lines=24> */
.L_x_3745:
[----:B------:R-:W-:Y:S05]  /*4b60*/  BSYNC.RECONVERGENT B1 ;  /* 0x0000000000017941 */ /* 0x000fea0003800200 */
.L_x_3744:
[----:B------:R-:W-:Y:S01]  /*4b70*/  UMOV UR4, 0xf0000000 ;  /* 0xf000000000047882 */ /* 0x000fe20000000000 */
[----:B------:R-:W-:Y:S01]  /*4b80*/  UMOV UR5, 0x380fffff ;  /* 0x380fffff00057882 */ /* 0x000fe20000000000 */
[----:B------:R-:W0:Y:S01]  /*4b90*/  F2F.F32.F64 R22, R6 ;  /* 0x0000000600167310 */ /* 0x000e220000301000 */
[----:B------:R-:W-:-:S14]  /*4ba0*/  DSETP.GEU.AND P0, PT, |R6|, UR4, PT ;  /* 0x0000000406007e2a */ /* 0x000fdc000bf0e200 */
[----:B0-----:R-:W-:-:S05]  /*4bb0*/  @!P0 FMUL R22, R22, 1.175494350822287508e-38 ;  /* 0x0080000016168820 */ /* 0x001fca0000400000 */
[----:B------:R-:W-:-:S07]  /*4bc0*/  F2FP.F16.F32.PACK_AB R22, RZ, R22 ;  /* 0x00000016ff16723e */ /* 0x000fce00000000ff */
.L_x_3743:
[----:B------:R-:W-:Y:S05]  /*4bd0*/  BSYNC.RECONVERGENT B0 ;  /* 0x0000000000007941 */ /* 0x000fea0003800200 */
.L_x_3742:
[----:B-----5:R-:W0:Y:S01]  /*4be0*/  LDC.U8 R18, c[0x0][0x3ac] ;  /* 0x0000eb00ff127b82 */ /* 0x020e220000000000 */
[----:B------:R-:W-:Y:S01]  /*4bf0*/  ISETP.GE.AND P0, PT, R19, R16, PT ;  /* 0x000000101300720c */ /* 0x000fe20003f06270 */
[----:B------:R-:W-:Y:S04]  /*4c00*/  BSSY.RECONVERGENT B7, `(.L_x_3746) ;  /* 0x0000302000077945 */ /* 0x000fe80003800200 */
[----:B------:R-:W-:Y:S08]  /*4c10*/  BSSY.RELIABLE B6, `(.L_x_3747) ;  /* 0x000020a000067945 */ /* 0x000ff00003800100 */
[----:B------:R-:W-:Y:S05]  /*4c20*/  @P0 BRA `(.L_x_3748) ;  /* 0x0000002000140947 */ /* 0x000fea0003800000 */
[----:B------:R-:W1:Y:S01]  /*4c30*/  LDCU UR4, c[0x0][0x3b0] ;  /* 0x00007600ff0477ac */ /* 0x000e620008000800 */
[----:B------:R-:W2:Y:S01]  /*4c40*/  LDC.64 R2, c[0x0][0x390] ;  /* 0x0000e400ff027b82 */ /* 0x000ea20000000a00 */
[----:B------:R-:W-:Y:S01]  /*4c50*/  IMAD R4, R17, 0x200, R19 ;  /* 0x0000020011047824 */ /* 0x000fe200078e0213 */
[----:B0-----:R-:W-:-:S03]  /*4c60*/  PRMT R6, R18, 0x9910, RZ ;  /* 0x0000991012067816 */ /* 0x001fc600000000ff */
[----:B-1----:R-:W-:Y:S02]  /*4c70*/  IMAD R5, R4, UR4, RZ ;  /* 0x0000000404057c24 */ /* 0x002fe4000f8e02ff */
        /* <DEDUP_REMOVED lines=18> */
.L_x_3752:
[----:B------:R-:W-:Y:S02]  /*4da0*/  HADD2.F32 R5, -RZ, R0.H0_H0 ;  /* 0x20000000ff057230 */ /* 0x000fe40000004100 */
[----:B------:R-:W-:-:S04]  /*4db0*/  IMAD.MOV.U32 R19, RZ, RZ, R23 ;  /* 0x000000ffff137224 */ /* 0x000fc800078e0017 */
[----:B------:R-:W0:Y:S02]  /*4dc0*/  F2I.S64.TRUNC R4, R5 ;  /* 0x0000000500047311 */ /* 0x000e24000020d900 */
[----:B0-----:R4:W-:Y:S01]  /*4dd0*/  STG.E.U8 desc[UR36][R2.64], R4 ;  /* 0x0000000402007986 */ /* 0x0019e2000c101124 */
[----:B------:R-:W-:Y:S05]  /*4de0*/  BRA `(.L_x_3754) ;  /* 0x0000000c00c07947 */ /* 0x000fea0003800000 */
.L_x_3751:
        /* <DEDUP_REMOVED lines=11> */
.L_x_3756:
[----:B------:R-:W-:Y:S02]  /*4ea0*/  HADD2.F32 R0, -RZ, R0.H0_H0 ;  /* 0x20000000ff007230 */ /* 0x000fe40000004100 */
[----:B------:R-:W-:Y:S02]  /*4eb0*/  IMAD.MOV.U32 R19, RZ, RZ, R23 ;  /* 0x000000ffff137224 */ /* 0x000fe400078e0017 */
[----:B------:R-:W0:Y:S02]  /*4ec0*/  F2I.FTZ.TRUNC.NTZ R5, R0 ;  /* 0x0000000000057305 */ /* 0x000e24000021f100 */
[----:B0-----:R2:W-:Y:S01]  /*4ed0*/  STG.E desc[UR36][R2.64], R5 ;  /* 0x0000000502007986 */ /* 0x0015e2000c101924 */
[----:B------:R-:W-:Y:S05]  /*4ee0*/  BRA `(.L_x_3754) ;  /* 0x0000000c00807947 */ /* 0x000fea0003800000 */
.L_x_3755:
[----:B------:R-:W-:Y:S02]  /*4ef0*/  HADD2.F32 R0, -RZ, R0.H0_H0 ;  /* 0x20000000ff007230 */ /* 0x000fe40000004100 */
[----:B------:R-:W-:Y:S02]  /*4f00*/  IMAD.MOV.U32 R19, RZ, RZ, R23 ;  /* 0x000000ffff137224 */ /* 0x000fe400078e0017 */
[----:B------:R-:W0:Y:S02]  /*4f10*/  F2I.FTZ.TRUNC.NTZ R5, R0 ;  /* 0x0000000000057305 */ /* 0x000e24000021f100 */
[----:B0-----:R0:W-:Y:S01]  /*4f20*/  STG.E.U16 desc[UR36][R2.64], R5 ;  /* 0x0000000502007986 */ /* 0x0011e2000c101524 */
[----:B------:R-:W-:Y:S05]  /*4f30*/  BRA `(.L_x_3754) ;  /* 0x0000000c006c7947 */ /* 0x000fea0003800000 */
.L_x_3750:
        /* <DEDUP_REMOVED lines=10> */
.L_x_3758:
[----:B------:R0:W-:Y:S01]  /*4fe0*/  STG.E.U16 desc[UR36][R2.64], R0 ;  /* 0x0000000002007986 */ /* 0x0001e2000c101524 */
[----:B------:R-:W-:Y:S01]  /*4ff0*/  IMAD.MOV.U32 R19, RZ, RZ, R23 ;  /* 0x000000ffff137224 */ /* 0x000fe200078e0017 */
[----:B------:R-:W-:Y:S06]  /*5000*/  BRA `(.L_x_3754) ;  /* 0x0000000c00387947 */ /* 0x000fec0003800000 */
.L_x_3757:
        /* <DEDUP_REMOVED lines=11> */
.L_x_3760:
[----:B------:R-:W-:Y:S02]  /*50c0*/  HADD2.F32 R0, -RZ, R0.H0_H0 ;  /* 0x20000000ff007230 */ /* 0x000fe40000004100 */
[----:B------:R-:W-:-:S03]  /*50d0*/  IMAD.MOV.U32 R19, RZ, RZ, R23 ;  /* 0x000000ffff137224 */ /* 0x000fc600078e0017 */
[----:B------:R-:W-:-:S04]  /*50e0*/  F2FP.F16.F32.PACK_AB R0, RZ, R0 ;  /* 0x00000000ff00723e */ /* 0x000fc800000000ff */
[----:B------:R-:W-:-:S05]  /*50f0*/  PRMT R0, R0, 0x5410, RZ ;  /* 0x0000541000007816 */ /* 0x000fca00000000ff */
[----:B------:R0:W-:Y:S01]  /*5100*/  STG.E desc[UR36][R2.64], R0 ;  /* 0x0000000002007986 */ /* 0x0001e2000c101924 */
[----:B------:R-:W-:Y:S05]  /*5110*/  BRA `(.L_x_3754) ;  /* 0x0000000800f47947 */ /* 0x000fea0003800000 */
.L_x_3759:
[----:B------:R-:W-:Y:S02]  /*5120*/  HADD2.F32 R4, -RZ, R0.H0_H0 ;  /* 0x20000000ff047230 */ /* 0x000fe40000004100 */
[----:B------:R-:W-:-:S03]  /*5130*/  IMAD.MOV.U32 R19, RZ, RZ, R23 ;  /* 0x000000ffff137224 */ /* 0x000fc600078e0017 */
[----:B------:R-:W-:-:S06]  /*5140*/  FMUL.FTZ R4, R4, 1 ;  /* 0x3f80000004047820 */ /* 0x000fcc0000410000 */
[----:B------:R-:W0:Y:S02]  /*5150*/  F2F.F64.F32 R4, R4 ;  /* 0x0000000400047310 */ /* 0x000e240000201800 */
[----:B0-----:R0:W-:Y:S01]  /*5160*/  STG.E.64 desc[UR36][R2.64], R4 ;  /* 0x0000000402007986 */ /* 0x0011e2000c101b24 */
[----:B------:R-:W-:Y:S05]  /*5170*/  BRA `(.L_x_3754) ;  /* 0x0000000800dc7947 */ /* 0x000fea0003800000 */
.L_x_3749:
        /* <DEDUP_REMOVED lines=14> */
.L_x_3763:
[----:B------:R-:W-:Y:S01]  /*5260*/  HADD2.F32 R0, -RZ, R0.H0_H0 ;  /* 0x20000000ff007230 */ /* 0x000fe20000004100 */
[----:B------:R-:W-:Y:S01]  /*5270*/  CS2R R6, SRZ ;  /* 0x0000000000067805 */ /* 0x000fe2000001ff00 */
[----:B------:R-:W-:-:S03]  /*5280*/  IMAD.MOV.U32 R19, RZ, RZ, R23 ;  /* 0x000000ffff137224 */ /* 0x000fc600078e0017 */
[----:B------:R-:W-:-:S04]  /*5290*/  FMUL.FTZ R0, R0, 1 ;  /* 0x3f80000000007820 */ /* 0x000fc80000410000 */
[----:B------:R-:W0:Y:S02]  /*52a0*/  F2F.F64.F32 R4, R0 ;  /* 0x0000000000047310 */ /* 0x000e240000201800 */
[----:B0-----:R0:W-:Y:S01]  /*52b0*/  STG.E.128 desc[UR36][R2.64], R4 ;  /* 0x0000000402007986 */ /* 0x0011e2000c101d24 */
[----:B------:R-:W-:Y:S05]  /*52c0*/  BRA `(.L_x_3754) ;  /* 0x0000000800887947 */ /* 0x000fea0003800000 */
.L_x_3762:
        /* <DEDUP_REMOVED lines=19> */
.L_x_3767:
[----:B------:R-:W-:Y:S05]  /*5400*/  BSYNC.RECONVERGENT B0 ;  /* 0x0000000000007941 */ /* 0x000fea0003800200 */
.L_x_3766:
[----:B------:R-:W-:Y:S01]  /*5410*/  LOP3.LUT R5, R0, 0x80, R5, 0xf8, !PT ;  /* 0x0000008000057812 */ /* 0x000fe200078ef805 */
[----:B------:R-:W-:-:S04]  /*5420*/  IMAD.MOV.U32 R19, RZ, RZ, R23 ;  /* 0x000000ffff137224 */ /* 0x000fc800078e0017 */
[----:B------:R0:W-:Y:S01]  /*5430*/  STG.E.U8 desc[UR36][R2.64], R5 ;  /* 0x0000000502007986 */ /* 0x0001e2000c101124 */
[----:B------:R-:W-:Y:S05]  /*5440*/  BRA `(.L_x_3754) ;  /* 0x0000000800287947 */ /* 0x000fea0003800000 */
.L_x_3765:
        /* <DEDUP_REMOVED lines=15> */
.L_x_3769:
[----:B------:R-:W-:Y:S05]  /*5540*/  BSYNC.RECONVERGENT B0 ;  /* 0x0000000000007941 */ /* 0x000fea0003800200 */
.L_x_3768:
[----:B------:R-:W-:Y:S01]  /*5550*/  LOP3.LUT R5, R0, 0x80, R5, 0xf8, !PT ;  /* 0x0000008000057812 */ /* 0x000fe200078ef805 */
[----:B------:R-:W-:-:S04]  /*5560*/  IMAD.MOV.U32 R19, RZ, RZ, R23 ;  /* 0x000000ffff137224 */ /* 0x000fc800078e0017 */
[----:B------:R0:W-:Y:S01]  /*5570*/  STG.E.U8 desc[UR36][R2.64], R5 ;  /* 0x0000000502007986 */ /* 0x0001e2000c101124 */
[----:B------:R-:W-:Y:S05]  /*5580*/  BRA `(.L_x_3754) ;  /* 0x0000000400d87947 */ /* 0x000fea0003800000 */
.L_x_3764:
[----:B------:R-:W-:Y:S02]  /*5590*/  HADD2.F32 R0, -RZ, R0.H0_H0 ;  /* 0x20000000ff007230 */ /* 0x000fe40000004100 */
[----:B------:R-:W-:-:S03]  /*55a0*/  IMAD.MOV.U32 R19, RZ, RZ, R23 ;  /* 0x000000ffff137224 */ /* 0x000fc600078e0017 */
[----:B------:R-:W-:-:S05]  /*55b0*/  F2FP.BF16.F32.PACK_AB R0, RZ, R0 ;  /* 0x00000000ff00723e */ /* 0x000fca00000010ff */
[----:B------:R0:W-:Y:S01]  /*55c0*/  STG.E.U16 desc[UR36][R2.64], R0 ;  /* 0x0000000002007986 */ /* 0x0001e2000c101524 */
[----:B------:R-:W-:Y:S05]  /*55d0*/  BRA `(.L_x_3754) ;  /* 0x0000000400c47947 */ /* 0x000fea0003800000 */
.L_x_3761:
        /* <DEDUP_REMOVED lines=13> */
.L_x_3772:
        /* <DEDUP_REMOVED lines=13> */
.L_x_3775:
[----:B------:R-:W-:-:S04]  /*5780*/  SHF.R.U32.HI R0, RZ, 0x14, R5 ;  /* 0x00000014ff007819 */ /* 0x000fc80000011605 */
[----:B------:R-:W-:-:S04]  /*5790*/  LOP3.LUT R0, R0, 0x1, RZ, 0xc0, !PT ;  /* 0x0000000100007812 */ /* 0x000fc800078ec0ff */
[----:B------:R-:W-:-:S04]  /*57a0*/  IADD3 R0, PT, PT, R5, 0x487ffff, R0 ;  /* 0x0487ffff05007810 */ /* 0x000fc80007ffe000 */
[----:B------:R-:W-:-:S04]  /*57b0*/  SHF.R.U32.HI R0, RZ, 0x14, R0 ;  /* 0x00000014ff007819 */ /* 0x000fc80000011600 */
[----:B------:R-:W-:-:S07]  /*57c0*/  LOP3.LUT R4, R0, 0xff, RZ, 0xc0, !PT ;  /* 0x000000ff00047812 */ /* 0x000fce00078ec0ff */
.L_x_3776:
[----:B------:R-:W-:-:S04]  /*57d0*/  SHF.R.U32.HI R5, RZ, 0x18, R5 ;  /* 0x00000018ff057819 */ /* 0x000fc80000011605 */
[----:B------:R-:W-:-:S04]  /*57e0*/  LOP3.LUT R4, R4, 0x80, R5, 0xf8, !PT ;  /* 0x0000008004047812 */ /* 0x000fc800078ef805 */
[----:B------:R-:W-:-:S07]  /*57f0*/  PRMT R0, R4, 0x7610, R0 ;  /* 0x0000761004007816 */ /* 0x000fce0000000000 */
.L_x_3774:
[----:B------:R-:W-:Y:S05]  /*5800*/  BSYNC.RECONVERGENT B0 ;  /* 0x0000000000007941 */ /* 0x000fea0003800200 */
.L_x_3773:
[----:B------:R0:W-:Y:S01]  /*5810*/  STG.E.U8 desc[UR36][R2.64], R0 ;  /* 0x0000000002007986 */ /* 0x0001e2000c101124 */
[----:B------:R-:W-:Y:S01]  /*5820*/  IMAD.MOV.U32 R19, RZ, RZ, R23 ;  /* 0x000000ffff137224 */ /* 0x000fe200078e0017 */
[----:B------:R-:W-:Y:S06]  /*5830*/  BRA `(.L_x_3754) ;  /* 0x00000004002c7947 */ /* 0x000fec0003800000 */
.L_x_3771:
        /* <DEDUP_REMOVED lines=13> */
.L_x_3779:
[----:B------:R-:W-:-:S04]  /*5910*/  SHF.R.U32.HI R0, RZ, 0x15, R5 ;  /* 0x00000015ff007819 */ /* 0x000fc80000011605 */
[----:B------:R-:W-:-:S04]  /*5920*/  LOP3.LUT R0, R0, 0x1, RZ, 0xc0, !PT ;  /* 0x0000000100007812 */ /* 0x000fc800078ec0ff */
[----:B------:R-:W-:-:S04]  /*5930*/  IADD3 R0, PT, PT, R5, 0x88fffff, R0 ;  /* 0x088fffff05007810 */ /* 0x000fc80007ffe000 */
[----:B------:R-:W-:-:S04]  /*5940*/  SHF.R.U32.HI R0, RZ, 0x15, R0 ;  /* 0x00000015ff007819 */ /* 0x000fc80000011600 */
[----:B------:R-:W-:-:S07]  /*5950*/  LOP3.LUT R4, R0, 0xff, RZ, 0xc0, !PT ;  /* 0x000000ff00047812 */ /* 0x000fce00078ec0ff */
.L_x_3780:
[----:B------:R-:W-:-:S04]  /*5960*/  SHF.R.U32.HI R5, RZ, 0x18, R5 ;  /* 0x00000018ff057819 */ /* 0x000fc80000011605 */
[----:B------:R-:W-:-:S04]  /*5970*/  LOP3.LUT R4, R4, 0x80, R5, 0xf8, !PT ;  /* 0x0000008004047812 */ /* 0x000fc800078ef805 */
[----:B------:R-:W-:-:S07]  /*5980*/  PRMT R0, R4, 0x7610, R0 ;  /* 0x0000761004007816 */ /* 0x000fce0000000000 */
.L_x_3778:
[----:B------:R-:W-:Y:S05]  /*5990*/  BSYNC.RECONVERGENT B0 ;  /* 0x0000000000007941 */ /* 0x000fea0003800200 */
.L_x_3777:
[----:B------:R0:W-:Y:S01]  /*59a0*/  STG.E.U8 desc[UR36][R2.64], R0 ;  /* 0x0000000002007986 */ /* 0x0001e2000c101124 */
[----:B------:R-:W-:Y:S01]  /*59b0*/  IMAD.MOV.U32 R19, RZ, RZ, R23 ;  /* 0x000000ffff137224 */ /* 0x000fe200078e0017 */
[----:B------:R-:W-:Y:S06]  /*59c0*/  BRA `(.L_x_3754) ;  /* 0x0000000000c87947 */ /* 0x000fec0003800000 */
.L_x_3770:
[----:B------:R-:W-:-:S13]  /*59d0*/  ISETP.NE.AND P0, PT, R4, 0x1c, PT ;  /* 0x0000001c0400780c */ /* 0x000fda0003f05270 */
[----:B------:R-:W-:Y:S05]  /*59e0*/  @!P0 BRA `(.L_x_3781) ;  /* 0x0000000000b08947 */ /* 0x000fea0003800000 */
[----:B------:R-:W-:-:S13]  /*59f0*/  ISETP.NE.AND P0, PT, R4, 0x1d, PT ;  /* 0x0000001d0400780c */ /* 0x000fda0003f05270 */
[----:B------:R-:W-:Y:S05]  /*5a00*/  @!P0 BRA `(.L_x_3782) ;  /* 0x0000000000948947 */ /* 0x000fea0003800000 */
[----:B------:R-:W-:-:S13]  /*5a10*/  ISETP.NE.AND P0, PT, R4, 0x2c, PT ;  /* 0x0000002c0400780c */ /* 0x000fda0003f05270 */
[----:B------:R-:W-:Y:S05]  /*5a20*/  @!P0 BRA `(.L_x_3783) ;  /* 0x0000000000488947 */ /* 0x000fea0003800000 */
.L_x_3753:
        /* <DEDUP_REMOVED lines=16> */
.L_x_3784:
[----:B------:R-:W-:Y:S01]  /*5b30*/  IMAD.MOV.U32 R19, RZ, RZ, R23 ;  /* 0x000000ffff137224 */ /* 0x000fe200078e0017 */
[----:B------:R-:W-:Y:S06]  /*5b40*/  BRA `(.L_x_3754) ;  /* 0x0000000000687947 */ /* 0x000fec0003800000 */
.L_x_3783:
        /* <DEDUP_REMOVED lines=17> */
.L_x_3782:
[----:B------:R-:W-:Y:S02]  /*5c60*/  HADD2.F32 R4, -RZ, R0.H0_H0 ;  /* 0x20000000ff047230 */ /* 0x000fe40000004100 */
[----:B------:R-:W-:-:S04]  /*5c70*/  IMAD.MOV.U32 R19, RZ, RZ, R23 ;  /* 0x000000ffff137224 */ /* 0x000fc800078e0017 */
[----:B------:R-:W0:Y:S02]  /*5c80*/  F2I.U64.TRUNC R4, R4 ;  /* 0x0000000400047311 */ /* 0x000e24000020d800 */
[----:B0-----:R0:W-:Y:S01]  /*5c90*/  STG.E.64 desc[UR36][R2.64], R4 ;  /* 0x0000000402007986 */ /* 0x0011e2000c101b24 */
[----:B------:R-:W-:Y:S05]  /*5ca0*/  BRA `(.L_x_3754) ;  /* 0x0000000000107947 */ /* 0x000fea0003800000 */
.L_x_3781:
[----:B------:R-:W-:Y:S02]  /*5cb0*/  HADD2.F32 R0, -RZ, R0.H0_H0 ;  /* 0x20000000ff007230 */ /* 0x000fe40000004100 */
[----:B------:R-:W-:Y:S02]  /*5cc0*/  IMAD.MOV.U32 R19, RZ, RZ, R23 ;  /* 0x000000ffff137224 */ /* 0x000fe400078e0017 */
[----:B------:R-:W0:Y:S02]  /*5cd0*/  F2I.FTZ.U32.TRUNC.NTZ R5, R0 ;  /* 0x0000000000057305 */ /* 0x000e24000021f000 */
[----:B0-----:R0:W-:Y:S03]  /*5ce0*/  STG.E desc[UR36][R2.64], R5 ;  /* 0x0000000502007986 */ /* 0x0011e6000c101924 */
.L_x_3754:
[----:B------:R-:W-:-:S13]  /*5cf0*/  ISETP.GE.AND P0, PT, R19, R16, PT ;  /* 0x000000101300720c */ /* 0x000fda0003f06270 */
[----:B------:R-:W-:Y:S05]  /*5d00*/  @P0 BREAK.RELIABLE B6 ;  /* 0x0000000000060942 */ /* 0x000fea0003800100 */
        /* <DEDUP_REMOVED lines=23> */
.L_x_3789:
[----:B------:R-:W-:-:S06]  /*5e80*/  HADD2.F32 R5, -RZ, R25.H0_H0 ;  /* 0x20000019ff057230 */ /* 0x000fcc0000004100 */
[----:B------:R-:W0:Y:S02]  /*5e90*/  F2I.S64.TRUNC R4, R5 ;  /* 0x0000000500047311 */ /* 0x000e24000020d900 */
[----:B0-----:R0:W-:Y:S01]  /*5ea0*/  STG.E.U8 desc[UR36][R2.64], R4 ;  /* 0x0000000402007986 */ /* 0x0011e2000c101124 */
[----:B------:R-:W-:Y:S05]  /*5eb0*/  BRA `(.L_x_3791) ;  /* 0x0000000c006c7947 */ /* 0x000fea0003800000 */
.L_x_3788:
        /* <DEDUP_REMOVED lines=10> */
.L_x_3793:
[----:B------:R-:W-:-:S06]  /*5f60*/  HADD2.F32 R25, -RZ, R25.H0_H0 ;  /* 0x20000019ff197230 */ /* 0x000fcc0000004100 */
[----:B------:R-:W0:Y:S02]  /*5f70*/  F2I.FTZ.TRUNC.NTZ R25, R25 ;  /* 0x0000001900197305 */ /* 0x000e24000021f100 */
[----:B0-----:R0:W-:Y:S01]  /*5f80*/  STG.E desc[UR36][R2.64], R25 ;  /* 0x0000001902007986 */ /* 0x0011e2000c101924 */
[----:B------:R-:W-:Y:S05]  /*5f90*/  BRA `(.L_x_3791) ;  /* 0x0000000c00347947 */ /* 0x000fea0003800000 */
.L_x_3792:
[----:B------:R-:W-:-:S06]  /*5fa0*/  HADD2.F32 R25, -RZ, R25.H0_H0 ;  /* 0x20000019ff197230 */ /* 0x000fcc0000004100 */
[----:B------:R-:W0:Y:S02]  /*5fb0*/  F2I.FTZ.TRUNC.NTZ R25, R25 ;  /* 0x0000001900197305 */ /* 0x000e24000021f100 */
[----:B0-----:R0:W-:Y:S01]  /*5fc0*/  STG.E.U16 desc[UR36][R2.64], R25 ;  /* 0x0000001902007986 */ /* 0x0011e2000c101524 */
[----:B------:R-:W-:Y:S05]  /*5fd0*/  BRA `(.L_x_3791) ;  /* 0x0000000c00247947 */ /* 0x000fea0003800000 */
.L_x_3787:
        /* <DEDUP_REMOVED lines=9> */
.L_x_3795:
[----:B------:R0:W-:Y:S01]  /*6070*/  STG.E.U16 desc[UR36][R2.64], R25 ;  /* 0x0000001902007986 */ /* 0x0001e2000c101524 */
[----:B------:R-:W-:Y:S05]  /*6080*/  BRA `(.L_x_3791) ;  /* 0x0000000800f87947 */ /* 0x000fea0003800000 */
.L_x_3794:
        /* <DEDUP_REMOVED lines=10> */
.L_x_3797:
[----:B------:R-:W-:-:S05]  /*6130*/  HADD2.F32 R0, -RZ, R25.H0_H0 ;  /* 0x20000019ff007230 */ /* 0x000fca0000004100 */
[----:B------:R-:W-:-:S04]  /*6140*/  F2FP.F16.F32.PACK_AB R0, RZ, R0 ;  /* 0x00000000ff00723e */ /* 0x000fc800000000ff */
[----:B------:R-:W-:-:S05]  /*6150*/  PRMT R0, R0, 0x5410, RZ ;  /* 0x0000541000007816 */ /* 0x000fca00000000ff */
[----:B------:R0:W-:Y:S01]  /*6160*/  STG.E desc[UR36][R2.64], R0 ;  /* 0x0000000002007986 */ /* 0x0001e2000c101924 */
[----:B------:R-:W-:Y:S05]  /*6170*/  BRA `(.L_x_3791) ;  /* 0x0000000800bc7947 */ /* 0x000fea0003800000 */
.L_x_3796:
[----:B------:R-:W-:-:S05]  /*6180*/  HADD2.F32 R4, -RZ, R25.H0_H0 ;  /* 0x20000019ff047230 */ /* 0x000fca0000004100 */
[----:B------:R-:W-:-:S06]  /*6190*/  FMUL.FTZ R4, R4, 1 ;  /* 0x3f80000004047820 */ /* 0x000fcc0000410000 */
[----:B------:R-:W0:Y:S02]  /*61a0*/  F2F.F64.F32 R4, R4 ;  /* 0x0000000400047310 */ /* 0x000e240000201800 */
[----:B0-----:R0:W-:Y:S01]  /*61b0*/  STG.E.64 desc[UR36][R2.64], R4 ;  /* 0x0000000402007986 */ /* 0x0011e2000c101b24 */
[----:B------:R-:W-:Y:S05]  /*61c0*/  BRA `(.L_x_3791) ;  /* 0x0000000800a87947 */ /* 0x000fea0003800000 */
.L_x_3786:
        /* <DEDUP_REMOVED lines=14> */
.L_x_3801:
        /* <DEDUP_REMOVED lines=18> */
.L_x_3804:
[----:B------:R-:W-:-:S04]  /*63d0*/  SHF.R.U32.HI R5, RZ, 0x18, R5 ;  /* 0x00000018ff057819 */ /* 0x000fc80000011605 */
[----:B------:R-:W-:-:S07]  /*63e0*/  LOP3.LUT R0, R0, 0x80, R5, 0xf8, !PT ;  /* 0x0000008000007812 */ /* 0x000fce00078ef805 */
.L_x_3803:
[----:B------:R-:W-:Y:S05]  /*63f0*/  BSYNC.RECONVERGENT B0 ;  /* 0x0000000000007941 */ /* 0x000fea0003800200 */
.L_x_3802:
[----:B------:R0:W-:Y:S01]  /*6400*/  STG.E.U8 desc[UR36][R2.64], R0 ;  /* 0x0000000002007986 */ /* 0x0001e2000c101124 */
[----:B------:R-:W-:Y:S05]  /*6410*/  BRA `(.L_x_3791) ;  /* 0x0000000800147947 */ /* 0x000fea0003800000 */
.L_x_3800:
        /* <DEDUP_REMOVED lines=18> */
.L_x_3807:
[----:B------:R-:W-:-:S04]  /*6540*/  SHF.R.U32.HI R5, RZ, 0x18, R5 ;  /* 0x00000018ff057819 */ /* 0x000fc80000011605 */
[----:B------:R-:W-:-:S07]  /*6550*/  LOP3.LUT R0, R0, 0x80, R5, 0xf8, !PT ;  /* 0x0000008000007812 */ /* 0x000fce00078ef805 */
.L_x_3806:
[----:B------:R-:W-:Y:S05]  /*6560*/  BSYNC.RECONVERGENT B0 ;  /* 0x0000000000007941 */ /* 0x000fea0003800200 */
.L_x_3805:
[----:B------:R0:W-:Y:S01]  /*6570*/  STG.E.U8 desc[UR36][R2.64], R0 ;  /* 0x0000000002007986 */ /* 0x0001e2000c101124 */
[----:B------:R-:W-:Y:S05]  /*6580*/  BRA `(.L_x_3791) ;  /* 0x0000000400b87947 */ /* 0x000fea0003800000 */
.L_x_3799:
        /* <DEDUP_REMOVED lines=22> */
.L_x_3809:
[----:B------:R-:W-:-:S06]  /*66f0*/  HADD2.F32 R4, -RZ, R25.H0_H0 ;  /* 0x20000019ff047230 */ /* 0x000fcc0000004100 */
[----:B------:R-:W0:Y:S02]  /*6700*/  F2I.U64.TRUNC R4, R4 ;  /* 0x0000000400047311 */ /* 0x000e24000020d800 */
[----:B0-----:R0:W-:Y:S01]  /*6710*/  STG.E.64 desc[UR36][R2.64], R4 ;  /* 0x0000000402007986 */ /* 0x0011e2000c101b24 */
[----:B------:R-:W-:Y:S05]  /*6720*/  BRA `(.L_x_3791) ;  /* 0x0000000400507947 */ /* 0x000fea0003800000 */
.L_x_3808:
[----:B------:R-:W-:-:S06]  /*6730*/  HADD2.F32 R25, -RZ, R25.H0_H0 ;  /* 0x20000019ff197230 */ /* 0x000fcc0000004100 */
[----:B------:R-:W0:Y:S02]  /*6740*/  F2I.FTZ.U32.TRUNC.NTZ R25, R25 ;  /* 0x0000001900197305 */ /* 0x000e24000021f000 */
[----:B0-----:R0:W-:Y:S01]  /*6750*/  STG.E desc[UR36][R2.64], R25 ;  /* 0x0000001902007986 */ /* 0x0011e2000c101924 */
[----:B------:R-:W-:Y:S05]  /*6760*/  BRA `(.L_x_3791) ;  /* 0x0000000400407947 */ /* 0x000fea0003800000 */
.L_x_3798:
        /* <DEDUP_REMOVED lines=11> */
.L_x_3811:
[----:B------:R-:W-:Y:S01]  /*6820*/  HADD2.F32 R25, -RZ, R25.H0_H0 ;  /* 0x20000019ff197230 */ /* 0x000fe20000004100 */
[----:B------:R-:W-:-:S04]  /*6830*/  CS2R R6, SRZ ;  /* 0x0000000000067805 */ /* 0x000fc8000001ff00 */
[----:B------:R-:W-:-:S06]  /*6840*/  FMUL.FTZ R4, R25, 1 ;  /* 0x3f80000019047820 */ /* 0x000fcc0000410000 */
[----:B------:R-:W0:Y:S02]  /*6850*/  F2F.F64.F32 R4, R4 ;  /* 0x0000000400047310 */ /* 0x000e240000201800 */
[----:B0-----:R3:W-:Y:S01]  /*6860*/  STG.E.128 desc[UR36][R2.64], R4 ;  /* 0x0000000402007986 */ /* 0x0017e2000c101d24 */
[----:B------:R-:W-:Y:S05]  /*6870*/  BRA `(.L_x_3791) ;  /* 0x0000000000fc7947 */ /* 0x000fea0003800000 */
.L_x_3810:
[----:B------:R-:W-:-:S13]  /*6880*/  ISETP.NE.AND P0, PT, R0, 0xf, PT ;  /* 0x0000000f0000780c */ /* 0x000fda0003f05270 */
[----:B------:R-:W-:Y:S05]  /*6890*/  @!P0 BRA `(.L_x_3812) ;  /* 0x0000000000e88947 */ /* 0x000fea0003800000 */
[----:B------:R-:W-:-:S13]  /*68a0*/  ISETP.NE.AND P0, PT, R0, 0x17, PT ;  /* 0x000000170000780c */ /* 0x000fda0003f05270 */
[----:B------:R-:W-:Y:S05]  /*68b0*/  @!P0 BRA `(.L_x_3813) ;  /* 0x0000000000908947 */ /* 0x000fea0003800000 */
[----:B------:R-:W-:-:S13]  /*68c0*/  ISETP.NE.AND P0, PT, R0, 0x18, PT ;  /* 0x000000180000780c */ /* 0x000fda0003f05270 */
[----:B------:R-:W-:Y:S05]  /*68d0*/  @!P0 BRA `(.L_x_3814) ;  /* 0x0000000000448947 */ /* 0x000fea0003800000 */
.L_x_3790:
        /* <DEDUP_REMOVED lines=16> */
.L_x_3815:
[----:B------:R-:W-:Y:S05]  /*69e0*/  BRA `(.L_x_3791) ;  /* 0x0000000000a07947 */ /* 0x000fea0003800000 */
.L_x_3814:
        /* <DEDUP_REMOVED lines=13> */
.L_x_3817:
[----:B------:R-:W-:Y:S05]  /*6ac0*/  BSYNC.RECONVERGENT B0 ;  /* 0x0000000000007941 */ /* 0x000fea0003800200 */
.L_x_3816:
[----:B------:R-:W-:-:S05]  /*6ad0*/  LOP3.LUT R5, R0, 0x80, R5, 0xf8, !PT ;  /* 0x0000008000057812 */ /* 0x000fca00078ef805 */
[----:B------:R2:W-:Y:S01]  /*6ae0*/  STG.E.U8 desc[UR36][R2.64], R5 ;  /* 0x0000000502007986 */ /* 0x0005e2000c101124 */
[----:B------:R-:W-:Y:S05]  /*6af0*/  BRA `(.L_x_3791) ;  /* 0x00000000005c7947 */ /* 0x000fea0003800000 */
.L_x_3813:
        /* <DEDUP_REMOVED lines=12> */
.L_x_3819:
[----:B------:R-:W-:Y:S01]  /*6bc0*/  IMAD.MOV.U32 R0, RZ, RZ, 0x7f ;  /* 0x0000007fff007424 */ /* 0x000fe200078e00ff */
[----:B------:R-:W-:-:S04]  /*6bd0*/  ISETP.GT.U32.AND P0, PT, R4, 0x7f800000, PT ;  /* 0x7f8000000400780c */ /* 0x000fc80003f04070 */
[----:B------:R-:W-:-:S09]  /*6be0*/  SEL R0, R0, 0x7c, P0 ;  /* 0x0000007c00007807 */ /* 0x000fd20000000000 */
.L_x_3820:
[----:B------:R-:W-:Y:S05]  /*6bf0*/  BSYNC.RECONVERGENT B0 ;  /* 0x0000000000007941 */ /* 0x000fea0003800200 */
.L_x_3818:
[----:B------:R-:W-:-:S04]  /*6c00*/  SHF.R.U32.HI R5, RZ, 0x18, R5 ;  /* 0x00000018ff057819 */ /* 0x000fc80000011605 */
[----:B------:R-:W-:-:S05]  /*6c10*/  LOP3.LUT R5, R0, 0x80, R5, 0xf8, !PT ;  /* 0x0000008000057812 */ /* 0x000fca00078ef805 */
[----:B------:R1:W-:Y:S01]  /*6c20*/  STG.E.U8 desc[UR36][R2.64], R5 ;  /* 0x0000000502007986 */ /* 0x0003e2000c101124 */
[----:B------:R-:W-:Y:S05]  /*6c30*/  BRA `(.L_x_3791) ;  /* 0x00000000000c7947 */ /* 0x000fea0003800000 */
.L_x_3812:
[----:B------:R-:W-:-:S05]  /*6c40*/  HADD2.F32 R0, -RZ, R25.H0_H0 ;  /* 0x20000019ff007230 */ /* 0x000fca0000004100 */
[----:B------:R-:W-:-:S05]  /*6c50*/  F2FP.BF16.F32.PACK_AB R0, RZ, R0 ;  /* 0x00000000ff00723e */ /* 0x000fca00000010ff */
[----:B------:R0:W-:Y:S02]  /*6c60*/  STG.E.U16 desc[UR36][R2.64], R0 ;  /* 0x0000000002007986 */ /* 0x0001e4000c101524 */
.L_x_3791:
[----:B------:R-:W-:-:S07]  /*6c70*/  VIADD R19, R19, 0x80 ;  /* 0x0000008013137836 */ /* 0x000fce0000000000 */
.L_x_3748:
[----:B------:R-:W-:-:S13]  /*6c80*/  ISETP.GE.AND P0, PT, R19, R16, PT ;  /* 0x000000101300720c */ /* 0x000fda0003f06270 */
[----:B------:R-:W-:Y:S05]  /*6c90*/  @P0 BREAK.RELIABLE B6 ;  /* 0x0000000000060942 */ /* 0x000fea0003800100 */
[----:B------:R-:W-:Y:S05]  /*6ca0*/  @P0 BRA `(.L_x_3785) ;  /* 0x0000000c00dc0947 */ /* 0x000fea0003800000 */
[----:B------:R-:W-:Y:S05]  /*6cb0*/  BSYNC.RELIABLE B6 ;  /* 0x0000000000067941 */ /* 0x000fea0003800100 */
.L_x_3747:
        /* <DEDUP_REMOVED lines=22> */
.L_x_3824:
[----:B------:R-:W-:-:S06]  /*6e20*/  HADD2.F32 R5, -RZ, R24.H0_H0 ;  /* 0x20000018ff057230 */ /* 0x000fcc0000004100 */
[----:B------:R-:W0:Y:S02]  /*6e30*/  F2I.S64.TRUNC R4, R5 ;  /* 0x0000000500047311 */ /* 0x000e24000020d900 */
[----:B0-----:R0:W-:Y:S01]  /*6e40*/  STG.E.U8 desc[UR36][R2.64], R4 ;  /* 0x0000000402007986 */ /* 0x0011e2000c101124 */
[----:B------:R-:W-:Y:S05]  /*6e50*/  BRA `(.L_x_3826) ;  /* 0x0000000c006c7947 */ /* 0x000fea0003800000 */
.L_x_3823:
        /* <DEDUP_REMOVED lines=10> */
.L_x_3828:
[----:B------:R-:W-:-:S04]  /*6f00*/  HADD2.F32 R24, -RZ, R24.H0_H0 ;  /* 0x20000018ff187230 */ /* 0x000fc80000004100 */
[----:B------:R-:W0:Y:S02]  /*6f10*/  F2I.FTZ.TRUNC.NTZ R5, R24 ;  /* 0x0000001800057305 */ /* 0x000e24000021f100 */
[----:B0-----:R0:W-:Y:S01]  /*6f20*/  STG.E desc[UR36][R2.64], R5 ;  /* 0x0000000502007986 */ /* 0x0011e2000c101924 */
[----:B------:R-:W-:Y:S05]  /*6f30*/  BRA `(.L_x_3826) ;  /* 0x0000000c00347947 */ /* 0x000fea0003800000 */
.L_x_3827:
[----:B------:R-:W-:-:S04]  /*6f40*/  HADD2.F32 R24, -RZ, R24.H0_H0 ;  /* 0x20000018ff187230 */ /* 0x000fc80000004100 */
[----:B------:R-:W0:Y:S02]  /*6f50*/  F2I.FTZ.TRUNC.NTZ R5, R24 ;  /* 0x0000001800057305 */ /* 0x000e24000021f100 */
[----:B0-----:R0:W-:Y:S01]  /*6f60*/  STG.E.U16 desc[UR36][R2.64], R5 ;  /* 0x0000000502007986 */ /* 0x0011e2000c101524 */
[----:B------:R-:W-:Y:S05]  /*6f70*/  BRA `(.L_x_3826) ;  /* 0x0000000c00247947 */ /* 0x000fea0003800000 */
.L_x_3822:
        /* <DEDUP_REMOVED lines=9> */
.L_x_3830:
[----:B------:R0:W-:Y:S01]  /*7010*/  STG.E.U16 desc[UR36][R2.64], R24 ;  /* 0x0000001802007986 */ /* 0x0001e2000c101524 */
[----:B------:R-:W-:Y:S05]  /*7020*/  BRA `(.L_x_3826) ;  /* 0x0000000800f87947 */ /* 0x000fea0003800000 */
.L_x_3829:
        /* <DEDUP_REMOVED lines=10> */
.L_x_3832:
[----:B------:R-:W-:-:S05]  /*70d0*/  HADD2.F32 R0, -RZ, R24.H0_H0 ;  /* 0x20000018ff007230 */ /* 0x000fca0000004100 */
[----:B------:R-:W-:-:S04]  /*70e0*/  F2FP.F16.F32.PACK_AB R0, RZ, R0 ;  /* 0x00000000ff00723e */ /* 0x000fc800000000ff */
[----:B------:R-:W-:-:S05]  /*70f0*/  PRMT R0, R0, 0x5410, RZ ;  /* 0x0000541000007816 */ /* 0x000fca00000000ff */
[----:B------:R0:W-:Y:S01]  /*7100*/  STG.E desc[UR36][R2.64], R0 ;  /* 0x0000000002007986 */ /* 0x0001e2000c101924 */
[----:B------:R-:W-:Y:S05]  /*7110*/  BRA `(.L_x_3826) ;  /* 0x0000000800bc7947 */ /* 0x000fea0003800000 */
.L_x_3831:
[----:B------:R-:W-:-:S05]  /*7120*/  HADD2.F32 R4, -RZ, R24.H0_H0 ;  /* 0x20000018ff047230 */ /* 0x000fca0000004100 */
[----:B------:R-:W-:-:S06]  /*7130*/  FMUL.FTZ R4, R4, 1 ;  /* 0x3f80000004047820 */ /* 0x000fcc0000410000 */
[----:B------:R-:W0:Y:S02]  /*7140*/  F2F.F64.F32 R4, R4 ;  /* 0x0000000400047310 */ /* 0x000e240000201800 */
[----:B0-----:R0:W-:Y:S01]  /*7150*/  STG.E.64 desc[UR36][R2.64], R4 ;  /* 0x0000000402007986 */ /* 0x0011e2000c101b24 */
[----:B------:R-:W-:Y:S05]  /*7160*/  BRA `(.L_x_3826) ;  /* 0x0000000800a87947 */ /* 0x000fea0003800000 */
.L_x_3821:
        /* <DEDUP_REMOVED lines=14> */
.L_x_3836:
        /* <DEDUP_REMOVED lines=18> */
.L_x_3839:
[----:B------:R-:W-:-:S04]  /*7370*/  SHF.R.U32.HI R5, RZ, 0x18, R5 ;  /* 0x00000018ff057819 */ /* 0x000fc80000011605 */
[----:B------:R-:W-:-:S07]  /*7380*/  LOP3.LUT R0, R0, 0x80, R5, 0xf8, !PT ;  /* 0x0000008000007812 */ /* 0x000fce00078ef805 */
.L_x_3838:
[----:B------:R-:W-:Y:S05]  /*7390*/  BSYNC.RECONVERGENT B0 ;  /* 0x0000000000007941 */ /* 0x000fea0003800200 */
.L_x_3837:
[----:B------:R0:W-:Y:S01]  /*73a0*/  STG.E.U8 desc[UR36][R2.64], R0 ;  /* 0x0000000002007986 */ /* 0x0001e2000c101124 */
[----:B------:R-:W-:Y:S05]  /*73b0*/  BRA `(.L_x_3826) ;  /* 0x0000000800147947 */ /* 0x000fea0003800000 */
.L_x_3835:
        /* <DEDUP_REMOVED lines=18> */
.L_x_3842:
[----:B------:R-:W-:-:S04]  /*74e0*/  SHF.R.U32.HI R5, RZ, 0x18, R5 ;  /* 0x00000018ff057819 */ /* 0x000fc80000011605 */
[----:B------:R-:W-:-:S07]  /*74f0*/  LOP3.LUT R0, R0, 0x80, R5, 0xf8, !PT ;  /* 0x0000008000007812 */ /* 0x000fce00078ef805 */
.L_x_3841:
[----:B------:R-:W-:Y:S05]  /*7500*/  BSYNC.RECONVERGENT B0 ;  /* 0x0000000000007941 */ /* 0x000fea0003800200 */
.L_x_3840:
[----:B------:R0:W-:Y:S01]  /*7510*/  STG.E.U8 desc[UR36][R2.64], R0 ;  /* 0x0000000002007986 */ /* 0x0001e2000c101124 */
[----:B------:R-:W-:Y:S05]  /*7520*/  BRA `(.L_x_3826) ;  /* 0x0000000400b87947 */ /* 0x000fea0003800000 */
.L_x_3834:
        /* <DEDUP_REMOVED lines=22> */
.L_x_3844:
[----:B------:R-:W-:-:S06]  /*7690*/  HADD2.F32 R4, -RZ, R24.H0_H0 ;  /* 0x20000018ff047230 */ /* 0x000fcc0000004100 */
[----:B------:R-:W0:Y:S02]  /*76a0*/  F2I.U64.TRUNC R4, R4 ;  /* 0x0000000400047311 */ /* 0x000e24000020d800 */
[----:B0-----:R0:W-:Y:S01]  /*76b0*/  STG.E.64 desc[UR36][R2.64], R4 ;  /* 0x0000000402007986 */ /* 0x0011e2000c101b24 */
[----:B------:R-:W-:Y:S05]  /*76c0*/  BRA `(.L_x_3826) ;  /* 0x0000000400507947 */ /* 0x000fea0003800000 */
.L_x_3843:
[----:B------:R-:W-:-:S04]  /*76d0*/  HADD2.F32 R24, -RZ, R24.H0_H0 ;  /* 0x20000018ff187230 */ /* 0x000fc80000004100 */
[----:B------:R-:W0:Y:S02]  /*76e0*/  F2I.FTZ.U32.TRUNC.NTZ R5, R24 ;  /* 0x0000001800057305 */ /* 0x000e24000021f000 */
[----:B0-----:R0:W-:Y:S01]  /*76f0*/  STG.E desc[UR36][R2.64], R5 ;  /* 0x0000000502007986 */ /* 0x0011e2000c101924 */
[----:B------:R-:W-:Y:S05]  /*7700*/  BRA `(.L_x_3826) ;  /* 0x0000000400407947 */ /* 0x000fea0003800000 */
.L_x_3833:
        /* <DEDUP_REMOVED lines=11> */
.L_x_3846:
[----:B------:R-:W-:Y:S01]  /*77c0*/  HADD2.F32 R24, -RZ, R24.H0_H0 ;  /* 0x20000018ff187230 */ /* 0x000fe20000004100 */
[----:B------:R-:W-:-:S04]  /*77d0*/  CS2R R6, SRZ ;  /* 0x0000000000067805 */ /* 0x000fc8000001ff00 */
[----:B------:R-:W-:-:S06]  /*77e0*/  FMUL.FTZ R4, R24, 1 ;  /* 0x3f80000018047820 */ /* 0x000fcc0000410000 */
[----:B------:R-:W0:Y:S02]  /*77f0*/  F2F.F64.F32 R4, R4 ;  /* 0x0000000400047310 */ /* 0x000e240000201800 */
[----:B0-----:R1:W-:Y:S01]  /*7800*/  STG.E.128 desc[UR36][R2.64], R4 ;  /* 0x0000000402007986 */ /* 0x0013e2000c101d24 */
[----:B------:R-:W-:Y:S05]  /*7810*/  BRA `(.L_x_3826) ;  /* 0x0000000000fc7947 */ /* 0x000fea0003800000 */
.L_x_3845:
[----:B------:R-:W-:-:S13]  /*7820*/  ISETP.NE.AND P0, PT, R0, 0xf, PT ;  /* 0x0000000f0000780c */ /* 0x000fda0003f05270 */
[----:B------:R-:W-:Y:S05]  /*7830*/  @!P0 BRA `(.L_x_3847) ;  /* 0x0000000000e88947 */ /* 0x000fea0003800000 */
[----:B------:R-:W-:-:S13]  /*7840*/  ISETP.NE.AND P0, PT, R0, 0x17, PT ;  /* 0x000000170000780c */ /* 0x000fda0003f05270 */
[----:B------:R-:W-:Y:S05]  /*7850*/  @!P0 BRA `(.L_x_3848) ;  /* 0x0000000000908947 */ /* 0x000fea0003800000 */
[----:B------:R-:W-:-:S13]  /*7860*/  ISETP.NE.AND P0, PT, R0, 0x18, PT ;  /* 0x000000180000780c */ /* 0x000fda0003f05270 */
[----:B------:R-:W-:Y:S05]  /*7870*/  @!P0 BRA `(.L_x_3849) ;  /* 0x0000000000448947 */ /* 0x000fea0003800000 */
.L_x_3825:
        /* <DEDUP_REMOVED lines=16> */
.L_x_3850:
[----:B------:R-:W-:Y:S05]  /*7980*/  BRA `(.L_x_3826) ;  /* 0x0000000000a07947 */ /* 0x000fea0003800000 */
.L_x_3849:
        /* <DEDUP_REMOVED lines=13> */
.L_x_3852:
[----:B------:R-:W-:Y:S05]  /*7a60*/  BSYNC.RECONVERGENT B0 ;  /* 0x0000000000007941 */ /* 0x000fea0003800200 */
.L_x_3851:
[----:B------:R-:W-:-:S05]  /*7a70*/  LOP3.LUT R5, R0, 0x80, R5, 0xf8, !PT ;  /* 0x0000008000057812 */ /* 0x000fca00078ef805 */
[----:B------:R3:W-:Y:S01]  /*7a80*/  STG.E.U8 desc[UR36][R2.64], R5 ;  /* 0x0000000502007986 */ /* 0x0007e2000c101124 */
[----:B------:R-:W-:Y:S05]  /*7a90*/  BRA `(.L_x_3826) ;  /* 0x00000000005c7947 */ /* 0x000fea0003800000 */
.L_x_3848:
        /* <DEDUP_REMOVED lines=12> */
.L_x_3854:
[----:B------:R-:W-:Y:S01]  /*7b60*/  IMAD.MOV.U32 R0, RZ, RZ, 0x7f ;  /* 0x0000007fff007424 */ /* 0x000fe200078e00ff */
[----:B------:R-:W-:-:S04]  /*7b70*/  ISETP.GT.U32.AND P0, PT, R4, 0x7f800000, PT ;  /* 0x7f8000000400780c */ /* 0x000fc80003f04070 */
[----:B------:R-:W-:-:S09]  /*7b80*/  SEL R0, R0, 0x7c, P0 ;  /* 0x0000007c00007807 */ /* 0x000fd20000000000 */
.L_x_3855:
[----:B------:R-:W-:Y:S05]  /*7b90*/  BSYNC.RECONVERGENT B0 ;  /* 0x0000000000007941 */ /* 0x000fea0003800200 */
.L_x_3853:
[----:B------:R-:W-:-:S04]  /*7ba0*/  SHF.R.U32.HI R5, RZ, 0x18, R5 ;  /* 0x00000018ff057819 */ /* 0x000fc80000011605 */
[----:B------:R-:W-:-:S05]  /*7bb0*/  LOP3.LUT R5, R0, 0x80, R5, 0xf8, !PT ;  /* 0x0000008000057812 */ /* 0x000fca00078ef805 */
[----:B------:R2:W-:Y:S01]  /*7bc0*/  STG.E.U8 desc[UR36][R2.64], R5 ;  /* 0x0000000502007986 */ /* 0x0005e2000c101124 */
[----:B------:R-:W-:Y:S05]  /*7bd0*/  BRA `(.L_x_3826) ;  /* 0x00000000000c7947 */ /* 0x000fea0003800000 */
.L_x_3847:
[----:B------:R-:W-:-:S05]  /*7be0*/  HADD2.F32 R0, -RZ, R24.H0_H0 ;  /* 0x20000018ff007230 */ /* 0x000fca0000004100 */
[----:B------:R-:W-:-:S05]  /*7bf0*/  F2FP.BF16.F32.PACK_AB R0, RZ, R0 ;  /* 0x00000000ff00723e */ /* 0x000fca00000010ff */
[----:B------:R4:W-:Y:S02]  /*7c00*/  STG.E.U16 desc[UR36][R2.64], R0 ;  /* 0x0000000002007986 */ /* 0x0009e4000c101524 */
.L_x_3826:
[----:B------:R-:W-:-:S07]  /*7c10*/  VIADD R19, R19, 0x80 ;  /* 0x0000008013137836 */ /* 0x000fce0000000000 */
.L_x_3785:
[----:B------:R-:W-:Y:S05]  /*7c20*/  BSYNC.RECONVERGENT B7 ;  /* 0x0000000000077941 */ /* 0x000fea0003800200 */
.L_x_3746:
        /* <DEDUP_REMOVED lines=21> */
[----:B0-----:R-:W-:Y:S01]  /*7d80*/  STG.E.U8 desc[UR36][R2.64], R5 ;  /* 0x0000000502007986 */ /* 0x001fe2000c101124 */
[----:B------:R-:W-:Y:S05]  /*7d90*/  EXIT ;  /* 0x000000000000794d */ /* 0x000fea0003800000 */
.L_x_3859:
[----:B------:R-:W-:-:S06]  /*7da0*/  HADD2.F32 R5, -RZ, R22.H0_H0 ;  /* 0x20000016ff057230 */ /* 0x000fcc0000004100 */
[----:B------:R-:W0:Y:S02]  /*7db0*/  F2I.S64.TRUNC R4, R5 ;  /* 0x0000000500047311 */ /* 0x000e24000020d900 */
[----:B0-----:R-:W-:Y:S01]  /*7dc0*/  STG.E.U8 desc[UR36][R2.64], R4 ;  /* 0x0000000402007986 */ /* 0x001fe2000c101124 */
[----:B------:R-:W-:Y:S05]  /*7dd0*/  EXIT ;  /* 0x000000000000794d */ /* 0x000fea0003800000 */
.L_x_3858:
        /* <DEDUP_REMOVED lines=10> */
.L_x_3862:
[----:B------:R-:W-:-:S04]  /*7e80*/  HADD2.F32 R22, -RZ, R22.H0_H0 ;  /* 0x20000016ff167230 */ /* 0x000fc80000004100 */
[----:B------:R-:W0:Y:S02]  /*7e90*/  F2I.FTZ.TRUNC.NTZ R5, R22 ;  /* 0x0000001600057305 */ /* 0x000e24000021f100 */
[----:B0-----:R-:W-:Y:S01]  /*7ea0*/  STG.E desc[UR36][R2.64], R5 ;  /* 0x0000000502007986 */ /* 0x001fe2000c101924 */
[----:B------:R-:W-:Y:S05]  /*7eb0*/  EXIT ;  /* 0x000000000000794d */ /* 0x000fea0003800000 */
.L_x_3861:
[----:B------:R-:W-:-:S04]  /*7ec0*/  HADD2.F32 R22, -RZ, R22.H0_H0 ;  /* 0x20000016ff167230 */ /* 0x000fc80000004100 */
[----:B------:R-:W0:Y:S02]  /*7ed0*/  F2I.FTZ.TRUNC.NTZ R5, R22 ;  /* 0x0000001600057305 */ /* 0x000e24000021f100 */
[----:B0-----:R-:W-:Y:S01]  /*7ee0*/  STG.E.U16 desc[UR36][R2.64], R5 ;  /* 0x0000000502007986 */ /* 0x001fe2000c101524 */
[----:B------:R-:W-:Y:S05]  /*7ef0*/  EXIT ;  /* 0x000000000000794d */ /* 0x000fea0003800000 */
.L_x_3857:
        /* <DEDUP_REMOVED lines=9> */
.L_x_3864:
[----:B------:R-:W-:Y:S01]  /*7f90*/  STG.E.U16 desc[UR36][R2.64], R22 ;  /* 0x0000001602007986 */ /* 0x000fe2000c101524 */
[----:B------:R-:W-:Y:S05]  /*7fa0*/  EXIT ;  /* 0x000000000000794d */ /* 0x000fea0003800000 */
.L_x_3863:
        /* <DEDUP_REMOVED lines=10> */
.L_x_3866:
[----:B------:R-:W-:-:S05]  /*8050*/  HADD2.F32 R0, -RZ, R22.H0_H0 ;  /* 0x20000016ff007230 */ /* 0x000fca0000004100 */
[----:B------:R-:W-:-:S04]  /*8060*/  F2FP.F16.F32.PACK_AB R0, RZ, R0 ;  /* 0x00000000ff00723e */ /* 0x000fc800000000ff */
[----:B------:R-:W-:-:S05]  /*8070*/  PRMT R0, R0, 0x5410, RZ ;  /* 0x0000541000007816 */ /* 0x000fca00000000ff */
[----:B------:R-:W-:Y:S01]  /*8080*/  STG.E desc[UR36][R2.64], R0 ;  /* 0x0000000002007986 */ /* 0x000fe2000c101924 */
[----:B------:R-:W-:Y:S05]  /*8090*/  EXIT ;  /* 0x000000000000794d */ /* 0x000fea0003800000 */
.L_x_3865:
[----:B------:R-:W-:-:S05]  /*80a0*/  HADD2.F32 R4, -RZ, R22.H0_H0 ;  /* 0x20000016ff047230 */ /* 0x000fca0000004100 */
[----:B------:R-:W-:-:S06]  /*80b0*/  FMUL.FTZ R4, R4, 1 ;  /* 0x3f80000004047820 */ /* 0x000fcc0000410000 */
[----:B------:R-:W0:Y:S02]  /*80c0*/  F2F.F64.F32 R4, R4 ;  /* 0x0000000400047310 */ /* 0x000e240000201800 */
[----:B0-----:R-:W-:Y:S01]  /*80d0*/  STG.E.64 desc[UR36][R2.64], R4 ;  /* 0x0000000402007986 */ /* 0x001fe2000c101b24 */
[----:B------:R-:W-:Y:S05]  /*80e0*/  EXIT ;  /* 0x000000000000794d */ /* 0x000fea0003800000 */
.L_x_3856:
        /* <DEDUP_REMOVED lines=14> */
.L_x_3870:
        /* <DEDUP_REMOVED lines=18> */
.L_x_3873:
[----:B------:R-:W-:-:S04]  /*82f0*/  SHF.R.U32.HI R5, RZ, 0x18, R5 ;  /* 0x00000018ff057819 */ /* 0x000fc80000011605 */
[----:B------:R-:W-:-:S07]  /*8300*/  LOP3.LUT R0, R0, 0x80, R5, 0xf8, !PT ;  /* 0x0000008000007812 */ /* 0x000fce00078ef805 */
.L_x_3872:
[----:B------:R-:W-:Y:S05]  /*8310*/  BSYNC.RECONVERGENT B0 ;  /* 0x0000000000007941 */ /* 0x000fea0003800200 */
.L_x_3871:
[----:B------:R-:W-:Y:S01]  /*8320*/  STG.E.U8 desc[UR36][R2.64], R0 ;  /* 0x0000000002007986 */ /* 0x000fe2000c101124 */
[----:B------:R-:W-:Y:S05]  /*8330*/  EXIT ;  /* 0x000000000000794d */ /* 0x000fea0003800000 */
.L_x_3869:
        /* <DEDUP_REMOVED lines=18> */
.L_x_3876:
[----:B------:R-:W-:-:S04]  /*8460*/  SHF.R.U32.HI R5, RZ, 0x18, R5 ;  /* 0x00000018ff057819 */ /* 0x000fc80000011605 */
[----:B------:R-:W-:-:S07]  /*8470*/  LOP3.LUT R0, R0, 0x80, R5, 0xf8, !PT ;  /* 0x0000008000007812 */ /* 0x000fce00078ef805 */
.L_x_3875:
[----:B------:R-:W-:Y:S05]  /*8480*/  BSYNC.RECONVERGENT B0 ;  /* 0x0000000000007941 */ /* 0x000fea0003800200 */
.L_x_3874:
[----:B------:R-:W-:Y:S01]  /*8490*/  STG.E.U8 desc[UR36][R2.64], R0 ;  /* 0x0000000002007986 */ /* 0x000fe2000c101124 */
[----:B------:R-:W-:Y:S05]  /*84a0*/  EXIT ;  /* 0x000000000000794d */ /* 0x000fea0003800000 */
.L_x_3868:
        /* <DEDUP_REMOVED lines=22> */
.L_x_3878:
[----:B------:R-:W-:-:S06]  /*8610*/  HADD2.F32 R4, -RZ, R22.H0_H0 ;  /* 0x20000016ff047230 */ /* 0x000fcc0000004100 */
[----:B------:R-:W0:Y:S02]  /*8620*/  F2I.U64.TRUNC R4, R4 ;  /* 0x0000000400047311 */ /* 0x000e24000020d800 */
[----:B0-----:R-:W-:Y:S01]  /*8630*/  STG.E.64 desc[UR36][R2.64], R4 ;  /* 0x0000000402007986 */ /* 0x001fe2000c101b24 */
[----:B------:R-:W-:Y:S05]  /*8640*/  EXIT ;  /* 0x000000000000794d */ /* 0x000fea0003800000 */
.L_x_3877:
[----:B------:R-:W-:-:S04]  /*8650*/  HADD2.F32 R22, -RZ, R22.H0_H0 ;  /* 0x20000016ff167230 */ /* 0x000fc80000004100 */
[----:B------:R-:W0:Y:S02]  /*8660*/  F2I.FTZ.U32.TRUNC.NTZ R5, R22 ;  /* 0x0000001600057305 */ /* 0x000e24000021f000 */
[----:B0-----:R-:W-:Y:S01]  /*8670*/  STG.E desc[UR36][R2.64], R5 ;  /* 0x0000000502007986 */ /* 0x001fe2000c101924 */
[----:B------:R-:W-:Y:S05]  /*8680*/  EXIT ;  /* 0x000000000000794d */ /* 0x000fea0003800000 */
.L_x_3867:
        /* <DEDUP_REMOVED lines=11> */
.L_x_3880:
[----:B------:R-:W-:Y:S01]  /*8740*/  HADD2.F32 R22, -RZ, R22.H0_H0 ;  /* 0x20000016ff167230 */ /* 0x000fe20000004100 */
[----:B------:R-:W-:-:S04]  /*8750*/  CS2R R6, SRZ ;  /* 0x0000000000067805 */ /* 0x000fc8000001ff00 */
[----:B------:R-:W-:-:S06]  /*8760*/  FMUL.FTZ R4, R22, 1 ;  /* 0x3f80000016047820 */ /* 0x000fcc0000410000 */
[----:B------:R-:W0:Y:S02]  /*8770*/  F2F.F64.F32 R4, R4 ;  /* 0x0000000400047310 */ /* 0x000e240000201800 */
[----:B0-----:R-:W-:Y:S01]  /*8780*/  STG.E.128 desc[UR36][R2.64], R4 ;  /* 0x0000000402007986 */ /* 0x001fe2000c101d24 */
[----:B------:R-:W-:Y:S05]  /*8790*/  EXIT ;  /* 0x000000000000794d */ /* 0x000fea0003800000 */
.L_x_3879:
[----:B------:R-:W-:-:S13]  /*87a0*/  ISETP.NE.AND P0, PT, R0, 0xf, PT ;  /* 0x0000000f0000780c */ /* 0x000fda0003f05270 */
[----:B------:R-:W-:Y:S05]  /*87b0*/  @!P0 BRA `(.L_x_3881) ;  /* 0x0000000000e88947 */ /* 0x000fea0003800000 */
[----:B------:R-:W-:-:S13]  /*87c0*/  ISETP.NE.AND P0, PT, R0, 0x17, PT ;  /* 0x000000170000780c */ /* 0x000fda0003f05270 */
[----:B------:R-:W-:Y:S05]  /*87d0*/  @!P0 BRA `(.L_x_3882) ;  /* 0x0000000000908947 */ /* 0x000fea0003800000 */
[----:B------:R-:W-:-:S13]  /*87e0*/  ISETP.NE.AND P0, PT, R0, 0x18, PT ;  /* 0x000000180000780c */ /* 0x000fda0003f05270 */
[----:B------:R-:W-:Y:S05]  /*87f0*/  @!P0 BRA `(.L_x_3883) ;  /* 0x0000000000448947 */ /* 0x000fea0003800000 */
.L_x_3860:
        /* <DEDUP_REMOVED lines=16> */
.L_x_3884:
[----:B------:R-:W-:Y:S05]  /*8900*/  EXIT ;  /* 0x000000000000794d */ /* 0x000fea0003800000 */
.L_x_3883:
        /* <DEDUP_REMOVED lines=13> */
.L_x_3886:
[----:B------:R-:W-:Y:S05]  /*89e0*/  BSYNC.RECONVERGENT B0 ;  /* 0x0000000000007941 */ /* 0x000fea0003800200 */
.L_x_3885:
[----:B------:R-:W-:-:S05]  /*89f0*/  LOP3.LUT R5, R0, 0x80, R5, 0xf8, !PT ;  /* 0x0000008000057812 */ /* 0x000fca00078ef805 */
[----:B------:R-:W-:Y:S01]  /*8a00*/  STG.E.U8 desc[UR36][R2.64], R5 ;  /* 0x0000000502007986 */ /* 0x000fe2000c101124 */
[----:B------:R-:W-:Y:S05]  /*8a10*/  EXIT ;  /* 0x000000000000794d */ /* 0x000fea0003800000 */
.L_x_3882:
        /* <DEDUP_REMOVED lines=12> */
.L_x_3888:
[----:B------:R-:W-:Y:S01]  /*8ae0*/  IMAD.MOV.U32 R0, RZ, RZ, 0x7f ;  /* 0x0000007fff007424 */ /* 0x000fe200078e00ff */
[----:B------:R-:W-:-:S04]  /*8af0*/  ISETP.GT.U32.AND P0, PT, R4, 0x7f800000, PT ;  /* 0x7f8000000400780c */ /* 0x000fc80003f04070 */
[----:B------:R-:W-:-:S09]  /*8b00*/  SEL R0, R0, 0x7c, P0 ;  /* 0x0000007c00007807 */ /* 0x000fd20000000000 */
.L_x_3889:
[----:B------:R-:W-:Y:S05]  /*8b10*/  BSYNC.RECONVERGENT B0 ;  /* 0x0000000000007941 */ /* 0x000fea0003800200 */
.L_x_3887:
[----:B------:R-:W-:-:S04]  /*8b20*/  SHF.R.U32.HI R5, RZ, 0x18, R5 ;  /* 0x00000018ff057819 */ /* 0x000fc80000011605 */
[----:B------:R-:W-:-:S05]  /*8b30*/  LOP3.LUT R5, R0, 0x80, R5, 0xf8, !PT ;  /* 0x0000008000057812 */ /* 0x000fca00078ef805 */
[----:B------:R-:W-:Y:S01]  /*8b40*/  STG.E.U8 desc[UR36][R2.64], R5 ;  /* 0x0000000502007986 */ /* 0x000fe2000c101124 */
[----:B------:R-:W-:Y:S05]  /*8b50*/  EXIT ;  /* 0x000000000000794d */ /* 0x000fea0003800000 */
.L_x_3881:
[----:B------:R-:W-:-:S05]  /*8b60*/  HADD2.F32 R0, -RZ, R22.H0_H0 ;  /* 0x20000016ff007230 */ /* 0x000fca0000004100 */
[----:B------:R-:W-:-:S05]  /*8b70*/  F2FP.BF16.F32.PACK_AB R0, RZ, R0 ;  /* 0x00000000ff00723e */ /* 0x000fca00000010ff */
[----:B------:R-:W-:Y:S01]  /*8b80*/  STG.E.U16 desc[UR36][R2.64], R0 ;  /* 0x0000000002007986 */ /* 0x000fe2000c101524 */
[----:B------:R-:W-:Y:S05]  /*8b90*/  EXIT ;  /* 0x000000000000794d */ /* 0x000fea0003800000 */
        .weak           $__internal_8_$__cuda_sm20_dblrcp_rn_slowpath_v3
        .type           $__internal_8_$__cuda_sm20_dblrcp_rn_slowpath_v3,@function
        .size           $__internal_8_$__cuda_sm20_dblrcp_rn_slowpath_v3,(.L_x_68294 - $__internal_8_$__cuda_sm20_dblrcp_rn_slowpath_v3)
$__internal_8_$__cuda_sm20_dblrcp_rn_slowpath_v3:
        /* <DEDUP_REMOVED lines=25> */
.L_x_3893:
        /* <DEDUP_REMOVED lines=10> */
.L_x_3891:
[----:B------:R-:W-:Y:S01]  /*8dd0*/  LOP3.LUT R7, R3, 0x80000, RZ, 0xfc, !PT ;  /* 0x0008000003077812 */ /* 0x000fe200078efcff */
[----:B------:R-:W-:-:S07]  /*8de0*/  IMAD.MOV.U32 R6, RZ, RZ, R2 ;  /* 0x000000ffff067224 */ /* 0x000fce00078e0002 */
.L_x_3892:
[----:B------:R-:W-:Y:S05]  /*8df0*/  BSYNC.RECONVERGENT B2 ;  /* 0x0000000000027941 */ /* 0x000fea0003800200 */
.L_x_3890:
[----:B------:R-:W-:-:S04]  /*8e00*/  IMAD.MOV.U32 R13, RZ, RZ, 0x0 ;  /* 0x00000000ff0d7424 */ /* 0x000fc800078e00ff */
[----:B------:R-:W-:Y:S05]  /*8e10*/  RET.REL.NODEC R12 `(_ZN2at6native27unrolled_elementwise_kernelIZNS0_50_GLOBAL__N__2680c7bb_12_PowKernel_cu_7dd49032_300329pow_tensor_scalar_kernel_implIN3c104HalfES5_EEvRNS_18TensorIteratorBaseET0_EUlS5_E1_St5arrayIPcLm2EELi4E23TrivialOffsetCalculatorILi1EjESE_NS0_6memory12LoadWithCastILi1EEENSF_13StoreWithCastILi1EEEEEviT_S8_T2_T3_T4_T5_) ;  /* 0xffffff700c787950 */ /* 0x000fea0003c3ffff */
.L_x_3894:
        /* <DEDUP_REMOVED lines=14> */
.L_x_68294:


//--------------------- .text._ZN2at6native18elementwise_kernelILi128ELi4EZNS0_22gpu_kernel_impl_nocastIZNS0_50_GLOBAL__N__2680c7bb_12_PowKernel_cu_7dd49032_300329pow_tensor_scalar_kernel_implIN3c104HalfES6_EEvRNS_18TensorIteratorBaseET0_EUlS6_E1_EEvS8_RKT_EUliE_EEviT1_ --------------------------
	.section	.text._ZN2at6native18elementwise_kernelILi128ELi4EZNS0_22gpu_kernel_impl_nocastIZNS0_50_GLOBAL__N__2680c7bb_12_PowKernel_cu_7dd49032_300329pow_tensor_scalar_kernel_implIN3c104HalfES6_EEvRNS_18TensorIteratorBaseET0_EUlS6_E1_EEvS8_RKT_EUliE_EEviT1_,"ax",@progbits
	.align	128
        .global         _ZN2at6native18elementwise_kernelILi128ELi4EZNS0_22gpu_kernel_impl_nocastIZNS0_50_GLOBAL__N__2680c7bb_12_PowKernel_cu_7dd49032_300329pow_tensor_scalar_kernel_implIN3c104HalfES6_EEvRNS_18TensorIteratorBaseET0_EUlS6_E1_EEvS8_RKT_EUliE_EEviT1_
        .type           _ZN2at6native18elementwise_kernelILi128ELi4EZNS0_22gpu_kernel_impl_nocastIZNS0_50_GLOBAL__N__2680c7bb_12_PowKernel_cu_7dd49032_300329pow_tensor_scalar_kernel_implIN3c104HalfES6_EEvRNS_18TensorIteratorBaseET0_EUlS6_E1_EEvS8_RKT_EUliE_EEviT1_,@function
        .size           _ZN2at6native18elementwise_kernelILi128ELi4EZNS0_22gpu_kernel_impl_nocastIZNS0_50_GLOBAL__N__2680c7bb_12_PowKernel_cu_7dd49032_300329pow_tensor_scalar_kernel_implIN3c104HalfES6_EEvRNS_18TensorIteratorBaseET0_EUlS6_E1_EEvS8_RKT_EUliE_EEviT1_,(.L_x_68295 - _ZN2at6native18elementwise_kernelILi128ELi4EZNS0_22gpu_kernel_impl_nocastIZNS0_50_GLOBAL__N__2680c7bb_12_PowKernel_cu_7dd49032_300329pow_tensor_scalar_kernel_implIN3c104HalfES6_EEvRNS_18TensorIteratorBaseET0_EUlS6_E1_EEvS8_RKT_EUliE_EEviT1_)
        .other          _ZN2at6native18elementwise_kernelILi128ELi4EZNS0_22gpu_kernel_impl_nocastIZNS0_50_GLOBAL__N__2680c7bb_12_PowKernel_cu_7dd49032_300329pow_tensor_scalar_kernel_implIN3c104HalfES6_EEvRNS_18TensorIteratorBaseET0_EUlS6_E1_EEvS8_RKT_EUliE_EEviT1_,@"STO_CUDA_ENTRY STV_DEFAULT"
_ZN2at6native18elementwise_kernelILi128ELi4EZNS0_22gpu_kernel_impl_nocastIZNS0_50_GLOBAL__N__2680c7bb_12_PowKernel_cu_7dd49032_300329pow_tensor_scalar_kernel_implIN3c104HalfES6_EEvRNS_18TensorIteratorBaseET0_EUlS6_E1_EEvS8_RKT_EUliE_EEviT1_:
.text._ZN2at6native18elementwise_kernelILi128ELi4EZNS0_22gpu_kernel_impl_nocastIZNS0_50_GLOBAL__N__2680c7bb_12_PowKernel_cu_7dd49032_300329pow_tensor_scalar_kernel_implIN3c104HalfES6_EEvRNS_18TensorIteratorBaseET0_EUlS6_E1_EEvS8_RKT_EUliE_EEviT1_:
        /* <DEDUP_REMOVED lines=15> */
[----:B--2---:R-:W-:-:S05]  /*00f0*/  HADD2.F32 R0, -RZ, R4.H0_H0 ;  /* 0x20000004ff007230 */ /* 0x004fca0000004100 */
[----:B------:R-:W-:-:S05]  /*0100*/  FMUL.FTZ R0, R0, R0 ;  /* 0x0000000000007220 */ /* 0x000fca0000410000 */
[----:B------:R-:W-:-:S05]  /*0110*/  F2FP.F16.F32.PACK_AB R0, RZ, R0 ;  /* 0x00000000ff00723e */ /* 0x000fca00000000ff */
[----:B------:R-:W-:-:S05]  /*0120*/  HADD2.F32 R0, -RZ, R0.H0_H0 ;  /* 0x20000000ff007230 */ /* 0x000fca0000004100 */
        /* <DEDUP_REMOVED lines=15> */
[----:B------:R-:W-:Y:S05]  /*0220*/  CALL.REL.NOINC `($__internal_9_$__cuda_sm20_dblrcp_rn_slowpath_v3) ;  /* 0x0000005c00407944 */ /* 0x000fea0003c00000 */
[----:B------:R-:W-:Y:S02]  /*0230*/  MOV R4, R6 ;  /* 0x0000000600047202 */ /* 0x000fe40000000f00 */
[----:B------:R-:W-:-:S07]  /*0240*/  MOV R5, R7 ;  /* 0x0000000700057202 */ /* 0x000fce0000000f00 */
.L_x_3898:
[----:B------:R-:W-:Y:S01]  /*0250*/  UMOV UR4, 0xf0000000 ;  /* 0xf000000000047882 */ /* 0x000fe20000000000 */
[----:B------:R-:W-:Y:S01]  /*0260*/  UMOV UR5, 0x380fffff ;  /* 0x380fffff00057882 */ /* 0x000fe20000000000 */
[----:B------:R-:W0:Y:S01]  /*0270*/  F2F.F32.F64 R0, R4 ;  /* 0x0000000400007310 */ /* 0x000e220000301000 */
[----:B------:R-:W-:Y:S01]  /*0280*/  DSETP.GEU.AND P0, PT, |R4|, UR4, PT ;  /* 0x0000000404007e2a */ /* 0x000fe2000bf0e200 */
[----:B------:R-:W1:Y:S01]  /*0290*/  LDC.64 R6, c[0x0][0x580] ;  /* 0x00016000ff067b82 */ /* 0x000e620000000a00 */
[----:B------:R-:W-:-:S12]  /*02a0*/  VIADD R3, R3, 0x80 ;  /* 0x0000008003037836 */ /* 0x000fd80000000000 */
[----:B0-----:R-:W-:-:S05]  /*02b0*/  @!P0 FMUL R0, R0, 1.175494350822287508e-38 ;  /* 0x0080000000008820 */ /* 0x001fca0000400000 */
[----:B------:R-:W-:-:S05]  /*02c0*/  F2FP.F16.F32.PACK_AB R0, RZ, R0 ;  /* 0x00000000ff00723e */ /* 0x000fca00000000ff */
[----:B-1----:R0:W-:Y:S02]  /*02d0*/  STG.E.U16 desc[UR6][R6.64], R0 ;  /* 0x0000000006007986 */ /* 0x0021e4000c101506 */
.L_x_3897:
[----:B------:R-:W-:Y:S05]  /*02e0*/  BSYNC.RECONVERGENT B0 ;  /* 0x0000000000007941 */ /* 0x000fea0003800200 */
.L_x_3896:
[----:B------:R-:W1:Y:S01]  /*02f0*/  LDCU UR4, c[0x0][0x380] ;  /* 0x00007000ff0477ac */ /* 0x000e620008000800 */
[----:B------:R-:W-:Y:S01]  /*0300*/  BSSY.RECONVERGENT B0, `(.L_x_3899) ;  /* 0x0000024000007945 */ /* 0x000fe20003800200 */
[----:B-1----:R-:W-:-:S13]  /*0310*/  ISETP.GE.AND P0, PT, R3, UR4, PT ;  /* 0x0000000403007c0c */ /* 0x002fda000bf06270 */
[----:B------:R-:W-:Y:S05]  /*0320*/  @P0 BRA `(.L_x_3900) ;  /* 0x0000000000840947 */ /* 0x000fea0003800000 */
[----:B------:R-:W1:Y:S02]  /*0330*/  LDC.64 R10, c[0x0][0x588] ;  /* 0x00016200ff0a7b82 */ /* 0x000e640000000a00 */
[----:B-1----:R-:W0:Y:S02]  /*0340*/  LDG.E.U16 R10, desc[UR6][R10.64] ;  /* 0x000000060a0a7981 */ /* 0x002e24000c1e1500 */
[----:B0-----:R-:W-:-:S05]  /*0350*/  HADD2.F32 R0, -RZ, R10.H0_H0 ;  /* 0x2000000aff007230 */ /* 0x001fca0000004100 */
        /* <DEDUP_REMOVED lines=21> */
.L_x_3901:
        /* <DEDUP_REMOVED lines=9> */
.L_x_3900:
[----:B------:R-:W-:Y:S05]  /*0540*/  BSYNC.RECONVERGENT B0 ;  /* 0x0000000000007941 */ /* 0x000fea0003800200 */
.L_x_3899:
[----:B------:R-:W2:Y:S01]  /*0550*/  LDCU UR4, c[0x0][0x380] ;  /* 0x00007000ff0477ac */ /* 0x000ea20008000800 */
[----:B------:R-:W-:Y:S01]  /*0560*/  BSSY.RECONVERGENT B0, `(.L_x_3902) ;  /* 0x0000024000007945 */ /* 0x000fe20003800200 */
[----:B--2---:R-:W-:-:S13]  /*0570*/  ISETP.GE.AND P0, PT, R3, UR4, PT ;  /* 0x0000000403007c0c */ /* 0x004fda000bf06270 */
[----:B------:R-:W-:Y:S05]  /*0580*/  @P0 BRA `(.L_x_3903) ;  /* 0x0000000000840947 */ /* 0x000fea0003800000 */
[----:B------:R-:W2:Y:S02]  /*0590*/  LDC.64 R10, c[0x0][0x588] ;  /* 0x00016200ff0a7b82 */ /* 0x000ea40000000a00 */
[----:B--2---:R-:W0:Y:S02]  /*05a0*/  LDG.E.U16 R10, desc[UR6][R10.64] ;  /* 0x000000060a0a7981 */ /* 0x004e24000c1e1500 */
[----:B01----:R-:W-:-:S05]  /*05b0*/  HADD2.F32 R0, -RZ, R10.H0_H0 ;  /* 0x2000000aff007230 */ /* 0x003fca0000004100 */
        /* <DEDUP_REMOVED lines=21> */
.L_x_3904:
        /* <DEDUP_REMOVED lines=9> */
.L_x_3903:
[----:B------:R-:W-:Y:S05]  /*07a0*/  BSYNC.RECONVERGENT B0 ;  /* 0x0000000000007941 */ /* 0x000fea0003800200 */
.L_x_3902:
[----:B------:R-:W3:Y:S02]  /*07b0*/  LDCU UR4, c[0x0][0x380] ;  /* 0x00007000ff0477ac */ /* 0x000ee40008000800 */
[----:B---3--:R-:W-:-:S13]  /*07c0*/  ISETP.GE.AND P0, PT, R3, UR4, PT ;  /* 0x0000000403007c0c */ /* 0x008fda000bf06270 */
[----:B------:R-:W-:Y:S05]  /*07d0*/  @P0 EXIT ;  /* 0x000000000000094d */ /* 0x000fea0003800000 */
[----:B------:R-:W3:Y:S02]  /*07e0*/  LDC.64 R8, c[0x0][0x588] ;  /* 0x00016200ff087b82 */ /* 0x000ee40000000a00 */
[----:B---3--:R-:W0:Y:S02]  /*07f0*/  LDG.E.U16 R8, desc[UR6][R8.64] ;  /* 0x0000000608087981 */ /* 0x008e24000c1e1500 */
[----:B012---:R-:W-:-:S05]  /*0800*/  HADD2.F32 R0, -RZ, R8.H0_H0 ;  /* 0x20000008ff007230 */ /* 0x007fca0000004100 */
        /* <DEDUP_REMOVED lines=21> */
.L_x_3905:
[----:B------:R-:W-:Y:S01]  /*0960*/  UMOV UR4, 0xf0000000 ;  /* 0xf000000000047882 */ /* 0x000fe20000000000 */
[----:B------:R-:W-:Y:S01]  /*0970*/  UMOV UR5, 0x380fffff ;  /* 0x380fffff00057882 */ /* 0x000fe20000000000 */
[----:B------:R-:W0:Y:S01]  /*0980*/  F2F.F32.F64 R0, R4 ;  /* 0x0000000400007310 */ /* 0x000e220000301000 */
[----:B------:R-:W-:Y:S01]  /*0990*/  DSETP.GEU.AND P0, PT, |R4|, UR4, PT ;  /* 0x0000000404007e2a */ /* 0x000fe2000bf0e200 */
[----:B------:R-:W1:-:S13]  /*09a0*/  LDC.64 R2, c[0x0][0x580] ;  /* 0x00016000ff027b82 */ /* 0x000e5a0000000a00 */
[----:B0-----:R-:W-:-:S05]  /*09b0*/  @!P0 FMUL R0, R0, 1.175494350822287508e-38 ;  /* 0x0080000000008820 */ /* 0x001fca0000400000 */
[----:B------:R-:W-:-:S05]  /*09c0*/  F2FP.F16.F32.PACK_AB R0, RZ, R0 ;  /* 0x00000000ff00723e */ /* 0x000fca00000000ff */
[----:B-1----:R-:W-:Y:S01]  /*09d0*/  STG.E.U16 desc[UR6][R2.64], R0 ;  /* 0x0000000002007986 */ /* 0x002fe2000c101506 */
[----:B------:R-:W-:Y:S05]  /*09e0*/  EXIT ;  /* 0x000000000000794d */ /* 0x000fea0003800000 */
.L_x_3895:
[----:B------:R-:W0:Y:S01]  /*09f0*/  LDCU UR4, c[0x0][0x380] ;  /* 0x00007000ff0477ac */ /* 0x000e220008000800 */
[----:B------:R-:W-:Y:S01]  /*0a00*/  VIADD R2, R2, 0xffffffff ;  /* 0xffffffff02027836 */ /* 0x000fe20000000000 */
[----:B------:R-:W-:Y:S04]  /*0a10*/  BSSY.RECONVERGENT B0, `(.L_x_3906) ;  /* 0x0000155000007945 */ /* 0x000fe80003800200 */
[----:B------:R-:W-:-:S04]  /*0a20*/  VIMNMX.U32 R0, PT, PT, R2, 0x18, PT ;  /* 0x0000001802007848 */ /* 0x000fc80003fe0000 */
[----:B------:R-:W-:Y:S02]  /*0a30*/  IADD3 R0, PT, PT, R0, 0x1, RZ ;  /* 0x0000000100007810 */ /* 0x000fe40007ffe0ff */
[----:B0-----:R-:W-:-:S13]  /*0a40*/  ISETP.GE.AND P0, PT, R3, UR4, PT ;  /* 0x0000000403007c0c */ /* 0x001fda000bf06270 */
[----:B------:R-:W-:Y:S05]  /*0a50*/  @P0 BRA `(.L_x_3907) ;  /* 0x0000001400400947 */ /* 0x000fea0003800000 */
[----:B------:R-:W0:Y:S01]  /*0a60*/  LDCU.64 UR4, c[0x0][0x390] ;  /* 0x00007200ff0477ac */ /* 0x000e220008000a00 */
[----:B------:R-:W-:Y:S02]  /*0a70*/  MOV R4, RZ ;  /* 0x000000ff00047202 */ /* 0x000fe40000000f00 */
        /* <DEDUP_REMOVED lines=296> */
.L_x_3908:
[----:B------:R-:W0:Y:S02]  /*1d00*/  LDCU.128 UR8, c[0x0][0x580] ;  /* 0x0000b000ff0877ac */ /* 0x000e240008000c00 */
[----:B0-----:R-:W-:-:S04]  /*1d10*/  IADD3 R10, P0, PT, R4, UR10, RZ ;  /* 0x0000000a040a7c10 */ /* 0x001fc8000ff1e0ff */
[----:B------:R-:W-:-:S05]  /*1d20*/  IADD3.X R11, PT, PT, RZ, UR11, RZ, P0, !PT ;  /* 0x0000000bff0b7c10 */ /* 0x000fca00087fe4ff */
[----:B------:R-:W2:Y:S01]  /*1d30*/  LDG.E.U16 R10, desc[UR6][R10.64] ;  /* 0x000000060a0a7981 */ /* 0x000ea2000c1e1500 */
[----:B------:R-:W-:Y:S01]  /*1d40*/  BSSY.RECONVERGENT B1, `(.L_x_3909) ;  /* 0x0000019000017945 */ /* 0x000fe20003800200 */
[----:B--2---:R-:W-:-:S05]  /*1d50*/  HADD2.F32 R4, -RZ, R10.H0_H0 ;  /* 0x2000000aff047230 */ /* 0x004fca0000004100 */
[----:B------:R-:W-:-:S05]  /*1d60*/  FMUL.FTZ R4, R4, R4 ;  /* 0x0000000404047220 */ /* 0x000fca0000410000 */
[----:B------:R-:W-:-:S05]  /*1d70*/  F2FP.F16.F32.PACK_AB R4, RZ, R4 ;  /* 0x00000004ff04723e */ /* 0x000fca00000000ff */
[----:B------:R-:W-:-:S05]  /*1d80*/  HADD2.F32 R4, -RZ, R4.H0_H0 ;  /* 0x20000004ff047230 */ /* 0x000fca0000004100 */
        /* <DEDUP_REMOVED lines=20> */
.L_x_3910:
[----:B------:R-:W-:Y:S05]  /*1ed0*/  BSYNC.RECONVERGENT B1 ;  /* 0x0000000000017941 */ /* 0x000fea0003800200 */
.L_x_3909:
[----:B------:R-:W-:Y:S01]  /*1ee0*/  UMOV UR4, 0xf0000000 ;  /* 0xf000000000047882 */ /* 0x000fe20000000000 */
[----:B------:R-:W-:Y:S01]  /*1ef0*/  UMOV UR5, 0x380fffff ;  /* 0x380fffff00057882 */ /* 0x000fe20000000000 */
[----:B------:R-:W0:Y:S01]  /*1f00*/  F2F.F32.F64 R6, R8 ;  /* 0x0000000800067310 */ /* 0x000e220000301000 */
[----:B------:R-:W-:Y:S01]  /*1f10*/  DSETP.GEU.AND P0, PT, |R8|, UR4, PT ;  /* 0x0000000408007e2a */ /* 0x000fe2000bf0e200 */
[----:B------:R-:W-:-:S13]  /*1f20*/  VIADD R3, R3, 0x80 ;  /* 0x0000008003037836 */ /* 0x000fda0000000000 */
[----:B0-----:R-:W-:-:S05]  /*1f30*/  @!P0 FMUL R6, R6, 1.175494350822287508e-38 ;  /* 0x0080000006068820 */ /* 0x001fca0000400000 */
[----:B------:R-:W-:-:S05]  /*1f40*/  F2FP.F16.F32.PACK_AB R6, RZ, R6 ;  /* 0x00000006ff06723e */ /* 0x000fca00000000ff */
[----:B------:R0:W-:Y:S02]  /*1f50*/  STG.E.U16 desc[UR6][R4.64], R6 ;  /* 0x0000000604007986 */ /* 0x0001e4000c101506 */
.L_x_3907:
[----:B------:R-:W-:Y:S05]  /*1f60*/  BSYNC.RECONVERGENT B0 ;  /* 0x0000000000007941 */ /* 0x000fea0003800200 */
.L_x_3906:
[----:B------:R-:W1:Y:S01]  /*1f70*/  LDCU UR4, c[0x0][0x380] ;  /* 0x00007000ff0477ac */ /* 0x000e620008000800 */
[----:B------:R-:W-:Y:S01]  /*1f80*/  BSSY.RECONVERGENT B0, `(.L_x_3911) ;  /* 0x0000153000007945 */ /* 0x000fe20003800200 */
[----:B-1----:R-:W-:-:S13]  /*1f90*/  ISETP.GE.AND P0, PT, R3, UR4, PT ;  /* 0x0000000403007c0c */ /* 0x002fda000bf06270 */
        /* <DEDUP_REMOVED lines=299> */
.L_x_3913:
        /* <DEDUP_REMOVED lines=29> */
.L_x_3915:
[----:B------:R-:W-:Y:S05]  /*3420*/  BSYNC.RECONVERGENT B1 ;  /* 0x0000000000017941 */ /* 0x000fea0003800200 */
.L_x_3914:
[----:B------:R-:W-:Y:S01]  /*3430*/  UMOV UR4, 0xf0000000 ;  /* 0xf000000000047882 */ /* 0x000fe20000000000 */
[----:B------:R-:W-:Y:S01]  /*3440*/  UMOV UR5, 0x380fffff ;  /* 0x380fffff00057882 */ /* 0x000fe20000000000 */
[----:B------:R-:W0:Y:S01]  /*3450*/  F2F.F32.F64 R6, R8 ;  /* 0x0000000800067310 */ /* 0x000e220000301000 */
[----:B------:R-:W-:Y:S01]  /*3460*/  DSETP.GEU.AND P0, PT, |R8|, UR4, PT ;  /* 0x0000000408007e2a */ /* 0x000fe2000bf0e200 */
[----:B------:R-:W-:-:S13]  /*3470*/  IADD3 R3, PT, PT, R3, 0x80, RZ ;  /* 0x0000008003037810 */ /* 0x000fda0007ffe0ff */
[----:B0-----:R-:W-:-:S05]  /*3480*/  @!P0 FMUL R6, R6, 1.175494350822287508e-38 ;  /* 0x0080000006068820 */ /* 0x001fca0000400000 */
[----:B------:R-:W-:-:S05]  /*3490*/  F2FP.F16.F32.PACK_AB R6, RZ, R6 ;  /* 0x00000006ff06723e */ /* 0x000fca00000000ff */
[----:B------:R1:W-:Y:S02]  /*34a0*/  STG.E.U16 desc[UR6][R4.64], R6 ;  /* 0x0000000604007986 */ /* 0x0003e4000c101506 */
.L_x_3912:
[----:B------:R-:W-:Y:S05]  /*34b0*/  BSYNC.RECONVERGENT B0 ;  /* 0x0000000000007941 */ /* 0x000fea0003800200 */
.L_x_3911:
[----:B------:R-:W2:Y:S01]  /*34c0*/  LDCU UR4, c[0x0][0x380] ;  /* 0x00007000ff0477ac */ /* 0x000ea20008000800 */
[----:B------:R-:W-:Y:S01]  /*34d0*/  BSSY.RECONVERGENT B0, `(.L_x_3916) ;  /* 0x0000153000007945 */ /* 0x000fe20003800200 */
[----:B--2---:R-:W-:-:S13]  /*34e0*/  ISETP.GE.AND P0, PT, R3, UR4, PT ;  /* 0x0000000403007c0c */ /* 0x004fda000bf06270 */
[----:B------:R-:W-:Y:S05]  /*34f0*/  @P0 BRA `(.L_x_3917) ;  /* 0x0000001400400947 */ /* 0x000fea0003800000 */
        /* <DEDUP_REMOVED lines=298> */
.L_x_3918:
        /* <DEDUP_REMOVED lines=26> */
[----:B------:R-:W-:Y:S05]  /*4940*/  CALL.REL.NOINC `($__internal_9_$__cuda_sm20_dblrcp_rn_slowpath_v3) ;  /* 0x0000001400787944 */ /* 0x000fea0003c00000 */
[----:B------:R-:W-:Y:S02]  /*4950*/  MOV R8, R6 ;  /* 0x0000000600087202 */ /* 0x000fe40000000f00 */
[----:B------:R-:W-:-:S07]  /*4960*/  MOV R9, R7 ;  /* 0x0000000700097202 */ /* 0x000fce0000000f00 */
.L_x_3920:
[----:B------:R-:W-:Y:S05]  /*4970*/  BSYNC.RECONVERGENT B1 ;  /* 0x0000000000017941 */ /* 0x000fea0003800200 */
.L_x_3919:
        /* <DEDUP_REMOVED lines=8> */
.L_x_3917:
[----:B------:R-:W-:Y:S05]  /*4a00*/  BSYNC.RECONVERGENT B0 ;  /* 0x0000000000007941 */ /* 0x000fea0003800200 */
.L_x_3916:
[----:B------:R-:W3:Y:S02]  /*4a10*/  LDCU UR4, c[0x0][0x380] ;  /* 0x00007000ff0477ac */ /* 0x000ee40008000800 */
[----:B---3--:R-:W-:-:S13]  /*4a20*/  ISETP.GE.AND P0, PT, R3, UR4, PT ;  /* 0x0000000403007c0c */ /* 0x008fda000bf06270 */
[----:B------:R-:W-:Y:S05]  /*4a30*/  @P0 EXIT ;  /* 0x000000000000094d */ /* 0x000fea0003800000 */
[----:B------:R-:W3:Y:S01]  /*4a40*/  LDCU.64 UR4, c[0x0][0x390] ;  /* 0x00007200ff0477ac */ /* 0x000ee20008000a00 */
[----:B012---:R-:W-:Y:S01]  /*4a50*/  MOV R4, RZ ;  /* 0x000000ff00047202 */ /* 0x007fe20000000f00 */
[----:B------:R-:W-:Y:S01]  /*4a60*/  IMAD.MOV.U32 R5, RZ, RZ, R3 ;  /* 0x000000ffff057224 */ /* 0x000fe200078e0003 */
[----:B------:R-:W-:Y:S01]  /*4a70*/  ISETP.NE.AND P0, PT, R2, RZ, PT ;  /* 0x000000ff0200720c */ /* 0x000fe20003f05270 */
[----:B------:R-:W0:Y:S01]  /*4a80*/  LDCU UR8, c[0x0][0x38c] ;  /* 0x00007180ff0877ac */ /* 0x000e220008000800 */
        /* <DEDUP_REMOVED lines=283> */
[----:B------:R-:W-:-:S04]  /*5c40*/  IMAD.MOV R4, RZ, RZ, -R7 ;  /* 0x000000ffff047224 */ /* 0x000fc800078e0a07 */
        /* <DEDUP_REMOVED lines=9> */
.L_x_3921:
[----:B------:R-:W0:Y:S02]  /*5ce0*/  LDCU.128 UR8, c[0x0][0x580] ;  /* 0x0000b000ff0877ac */ /* 0x000e240008000c00 */
[----:B0-----:R-:W-:-:S04]  /*5cf0*/  IADD3 R8, P0, PT, R2, UR10, RZ ;  /* 0x0000000a02087c10 */ /* 0x001fc8000ff1e0ff */
[----:B------:R-:W-:-:S05]  /*5d00*/  IADD3.X R9, PT, PT, RZ, UR11, RZ, P0, !PT ;  /* 0x0000000bff097c10 */ /* 0x000fca00087fe4ff */
[----:B------:R-:W2:Y:S01]  /*5d10*/  LDG.E.U16 R8, desc[UR6][R8.64] ;  /* 0x0000000608087981 */ /* 0x000ea2000c1e1500 */
[----:B------:R-:W-:Y:S01]  /*5d20*/  IADD3 R2, P1, PT, R3, UR8, RZ ;  /* 0x0000000803027c10 */ /* 0x000fe2000ff3e0ff */
[----:B------:R-:W-:Y:S03]  /*5d30*/  BSSY.RECONVERGENT B0, `(.L_x_3922) ;  /* 0x0000017000007945 */ /* 0x000fe60003800200 */
[----:B------:R-:W-:Y:S01]  /*5d40*/  IADD3.X R3, PT, PT, RZ, UR9, RZ, P1, !PT ;  /* 0x00000009ff037c10 */ /* 0x000fe20008ffe4ff */
        /* <DEDUP_REMOVED lines=20> */
[----:B------:R-:W-:Y:S05]  /*5e90*/  CALL.REL.NOINC `($__internal_9_$__cuda_sm20_dblrcp_rn_slowpath_v3) ;  /* 0x0000000000247944 */ /* 0x000fea0003c00000 */
.L_x_3923:
[----:B------:R-:W-:Y:S05]  /*5ea0*/  BSYNC.RECONVERGENT B0 ;  /* 0x0000000000007941 */ /* 0x000fea0003800200 */
.L_x_3922:
[----:B------:R-:W-:Y:S01]  /*5eb0*/  UMOV UR4, 0xf0000000 ;  /* 0xf000000000047882 */ /* 0x000fe20000000000 */
[----:B------:R-:W-:Y:S01]  /*5ec0*/  UMOV UR5, 0x380fffff ;  /* 0x380fffff00057882 */ /* 0x000fe20000000000 */
[----:B------:R-:W0:Y:S01]  /*5ed0*/  F2F.F32.F64 R0, R6 ;  /* 0x0000000600007310 */ /* 0x000e220000301000 */
[----:B------:R-:W-:-:S14]  /*5ee0*/  DSETP.GEU.AND P0, PT, |R6|, UR4, PT ;  /* 0x0000000406007e2a */ /* 0x000fdc000bf0e200 */
[----:B0-----:R-:W-:-:S05]  /*5ef0*/  @!P0 FMUL R0, R0, 1.175494350822287508e-38 ;  /* 0x0080000000008820 */ /* 0x001fca0000400000 */
[----:B------:R-:W-:-:S05]  /*5f00*/  F2FP.F16.F32.PACK_AB R0, RZ, R0 ;  /* 0x00000000ff00723e */ /* 0x000fca00000000ff */
[----:B------:R-:W-:Y:S01]  /*5f10*/  STG.E.U16 desc[UR6][R2.64], R0 ;  /* 0x0000000002007986 */ /* 0x000fe2000c101506 */
[----:B------:R-:W-:Y:S05]  /*5f20*/  EXIT ;  /* 0x000000000000794d */ /* 0x000fea0003800000 */
        .weak           $__internal_9_$__cuda_sm20_dblrcp_rn_slowpath_v3
        .type           $__internal_9_$__cuda_sm20_dblrcp_rn_slowpath_v3,@function
        .size           $__internal_9_$__cuda_sm20_dblrcp_rn_slowpath_v3,(.L_x_68295 - $__internal_9_$__cuda_sm20_dblrcp_rn_slowpath_v3)
$__internal_9_$__cuda_sm20_dblrcp_rn_slowpath_v3:
        /* <DEDUP_REMOVED lines=25> */
.L_x_3927:
        /* <DEDUP_REMOVED lines=10> */
.L_x_3925:
[----:B------:R-:W-:Y:S02]  /*6160*/  LOP3.LUT R11, R7, 0x80000, RZ, 0xfc, !PT ;  /* 0x00080000070b7812 */ /* 0x000fe400078efcff */
[----:B------:R-:W-:-:S07]  /*6170*/  MOV R10, R6 ;  /* 0x00000006000a7202 */ /* 0x000fce0000000f00 */
.L_x_3926:
[----:B------:R-:W-:Y:S05]  /*6180*/  BSYNC.RECONVERGENT B2 ;  /* 0x0000000000027941 */ /* 0x000fea0003800200 */
.L_x_3924:
[----:B------:R-:W-:Y:S01]  /*6190*/  HFMA2 R9, -RZ, RZ, 0, 0 ;  /* 0x00000000ff097431 */ /* 0x000fe200000001ff */
[----:B------:R-:W-:Y:S02]  /*61a0*/  MOV R6, R10 ;  /* 0x0000000a00067202 */ /* 0x000fe40000000f00 */
[----:B------:R-:W-:Y:S01]  /*61b0*/  MOV R7, R11 ;  /* 0x0000000b00077202 */ /* 0x000fe20000000f00 */
[----:B------:R-:W-:Y:S06]  /*61c0*/  RET.REL.NODEC R8 `(_ZN2at6native18elementwise_kernelILi128ELi4EZNS0_22gpu_kernel_impl_nocastIZNS0_50_GLOBAL__N__2680c7bb_12_PowKernel_cu_7dd49032_300329pow_tensor_scalar_kernel_implIN3c104HalfES6_EEvRNS_18TensorIteratorBaseET0_EUlS6_E1_EEvS8_RKT_EUliE_EEviT1_) ;  /* 0xffffff9c088c7950 */ /* 0x000fec0003c3ffff */
.L_x_3928:
        /* <DEDUP_REMOVED lines=11> */
.L_x_68295:


//--------------------- .text._ZN2at6native27unrolled_elementwise_kernelIZNS0_50_GLOBAL__N__2680c7bb_12_PowKernel_cu_7dd49032_300329pow_tensor_scalar_kernel_implIN3c104HalfES5_EEvRNS_18TensorIteratorBaseET0_EUlS5_E1_St5arrayIPcLm2EELi4E23TrivialOffsetCalculatorILi1EjESE_NS0_6memory15LoadWithoutCastENSF_16StoreWithoutCastEEEviT_S8_T2_T3_T4_T5_ --------------------------
	.section	.text._ZN2at6native27unrolled_elementwise_kernelIZNS0_50_GLOBAL__N__2680c7bb_12_PowKernel_cu_7dd49032_300329pow_tensor_scalar_kernel_implIN3c104HalfES5_EEvRNS_18TensorIteratorBaseET0_EUlS5_E1_St5arrayIPcLm2EELi4E23TrivialOffsetCalculatorILi1EjESE_NS0_6memory15LoadWithoutCastENSF_16StoreWithoutCastEEEviT_S8_T2_T3_T4_T5_,"ax",@progbits
	.align	128
        .global         _ZN2at6native27unrolled_elementwise_kernelIZNS0_50_GLOBAL__N__2680c7bb_12_PowKernel_cu_7dd49032_300329pow_tensor_scalar_kernel_implIN3c104HalfES5_EEvRNS_18TensorIteratorBaseET0_EUlS5_E1_St5arrayIPcLm2EELi4E23TrivialOffsetCalculatorILi1EjESE_NS0_6memory15LoadWithoutCastENSF_16StoreWithoutCastEEEviT_S8_T2_T3_T4_T5_
        .type           _ZN2at6native27unrolled_elementwise_kernelIZNS0_50_GLOBAL__N__2680c7bb_12_PowKernel_cu_7dd49032_300329pow_tensor_scalar_kernel_implIN3c104HalfES5_EEvRNS_18TensorIteratorBaseET0_EUlS5_E1_St5arrayIPcLm2EELi4E23TrivialOffsetCalculatorILi1EjESE_NS0_6memory15LoadWithoutCastENSF_16StoreWithoutCastEEEviT_S8_T2_T3_T4_T5_,@function
        .size           _ZN2at6native27unrolled_elementwise_kernelIZNS0_50_GLOBAL__N__2680c7bb_12_PowKernel_cu_7dd49032_300329pow_tensor_scalar_kernel_implIN3c104HalfES5_EEvRNS_18TensorIteratorBaseET0_EUlS5_E1_St5arrayIPcLm2EELi4E23TrivialOffsetCalculatorILi1EjESE_NS0_6memory15LoadWithoutCastENSF_16StoreWithoutCastEEEviT_S8_T2_T3_T4_T5_,(.L_x_68296 - _ZN2at6native27unrolled_elementwise_kernelIZNS0_50_GLOBAL__N__2680c7bb_12_PowKernel_cu_7dd49032_300329pow_tensor_scalar_kernel_implIN3c104HalfES5_EEvRNS_18TensorIteratorBaseET0_EUlS5_E1_St5arrayIPcLm2EELi4E23TrivialOffsetCalculatorILi1EjESE_NS0_6memory15LoadWithoutCastENSF_16StoreWithoutCastEEEviT_S8_T2_T3_T4_T5_)
        .other          _ZN2at6native27unrolled_elementwise_kernelIZNS0_50_GLOBAL__N__2680c7bb_12_PowKernel_cu_7dd49032_300329pow_tensor_scalar_kernel_implIN3c104HalfES5_EEvRNS_18TensorIteratorBaseET0_EUlS5_E1_St5arrayIPcLm2EELi4E23TrivialOffsetCalculatorILi1EjESE_NS0_6memory15LoadWithoutCastENSF_16StoreWithoutCastEEEviT_S8_T2_T3_T4_T5_,@"STO_CUDA_ENTRY STV_DEFAULT"
_ZN2at6native27unrolled_elementwise_kernelIZNS0_50_GLOBAL__N__2680c7bb_12_PowKernel_cu_7dd49032_300329pow_tensor_scalar_kernel_implIN3c104HalfES5_EEvRNS_18TensorIteratorBaseET0_EUlS5_E1_St5arrayIPcLm2EELi4E23TrivialOffsetCalculatorILi1EjESE_NS0_6memory15LoadWithoutCastENSF_16StoreWithoutCastEEEviT_S8_T2_T3_T4_T5_:
.text._ZN2at6native27unrolled_elementwise_kernelIZNS0_50_GLOBAL__N__2680c7bb_12_PowKernel_cu_7dd49032_300329pow_tensor_scalar_kernel_implIN3c104HalfES5_EEvRNS_18TensorIteratorBaseET0_EUlS5_E1_St5arrayIPcLm2EELi4E23TrivialOffsetCalculatorILi1EjESE_NS0_6memory15LoadWithoutCastENSF_16StoreWithoutCastEEEviT_S8_T2_T3_T4_T5_:
        /* <DEDUP_REMOVED lines=21> */
[----:B-1----:R0:W5:Y:S07]  /*0150*/  @!P0 LDG.E.U16 R14, desc[UR4][R2.64] ;  /* 0x00000004020e8981 */ /* 0x00216e000c1e1500 */
[----:B------:R-:W-:Y:S01]  /*0160*/  @!P3 IMAD R21, R11, 0x200, R15 ;  /* 0x000002000b15b824 */ /* 0x000fe200078e020f */
[----:B------:R-:W-:Y:S01]  /*0170*/  @!P3 IADD3 R15, PT, PT, R15, 0x80, RZ ;  /* 0x000000800f0fb810 */ /* 0x000fe20007ffe0ff */
[----:B------:R-:W1:Y:S03]  /*0180*/  @!P3 LDC.64 R8, c[0x0][0x398] ;  /* 0x0000e600ff08bb82 */ /* 0x000e660000000a00 */
        /* <DEDUP_REMOVED lines=31> */
[----:B------:R-:W-:Y:S05]  /*0380*/  CALL.REL.NOINC `($__internal_10_$__cuda_sm20_dblrcp_rn_slowpath_v3) ;  /* 0x0000000800247944 */ /* 0x000fea0003c00000 */
.L_x_3932:
[----:B------:R-:W-:Y:S05]  /*0390*/  BSYNC.RECONVERGENT B1 ;  /* 0x0000000000017941 */ /* 0x000fea0003800200 */
.L_x_3931:
[----:B------:R-:W-:Y:S01]  /*03a0*/  UMOV UR6, 0xf0000000 ;  /* 0xf000000000067882 */ /* 0x000fe20000000000 */
[----:B------:R-:W-:Y:S01]  /*03b0*/  UMOV UR7, 0x380fffff ;  /* 0x380fffff00077882 */ /* 0x000fe20000000000 */
[----:B------:R-:W0:Y:S01]  /*03c0*/  F2F.F32.F64 R14, R6 ;  /* 0x00000006000e7310 */ /* 0x000e220000301000 */
[----:B------:R-:W-:-:S14]  /*03d0*/  DSETP.GEU.AND P0, PT, |R6|, UR6, PT ;  /* 0x0000000606007e2a */ /* 0x000fdc000bf0e200 */
[----:B0-----:R-:W-:-:S05]  /*03e0*/  @!P0 FMUL R14, R14, 1.175494350822287508e-38 ;  /* 0x008000000e0e8820 */ /* 0x001fca0000400000 */
[----:B------:R-:W-:-:S07]  /*03f0*/  F2FP.F16.F32.PACK_AB R14, RZ, R14 ;  /* 0x0000000eff0e723e */ /* 0x000fce00000000ff */
.L_x_3930:
[----:B------:R-:W-:Y:S05]  /*0400*/  BSYNC.RECONVERGENT B0 ;  /* 0x0000000000007941 */ /* 0x000fea0003800200 */
.L_x_3929:
        /* <DEDUP_REMOVED lines=24> */
.L_x_3936:
[----:B------:R-:W-:Y:S05]  /*0590*/  BSYNC.RECONVERGENT B1 ;  /* 0x0000000000017941 */ /* 0x000fea0003800200 */
.L_x_3935:
[----:B------:R-:W-:Y:S01]  /*05a0*/  UMOV UR6, 0xf0000000 ;  /* 0xf000000000067882 */ /* 0x000fe20000000000 */
[----:B------:R-:W-:Y:S01]  /*05b0*/  UMOV UR7, 0x380fffff ;  /* 0x380fffff00077882 */ /* 0x000fe20000000000 */
[----:B------:R-:W0:Y:S01]  /*05c0*/  F2F.F32.F64 R16, R6 ;  /* 0x0000000600107310 */ /* 0x000e220000301000 */
[----:B------:R-:W-:-:S14]  /*05d0*/  DSETP.GEU.AND P0, PT, |R6|, UR6, PT ;  /* 0x0000000606007e2a */ /* 0x000fdc000bf0e200 */
[----:B0-----:R-:W-:-:S05]  /*05e0*/  @!P0 FMUL R16, R16, 1.175494350822287508e-38 ;  /* 0x0080000010108820 */ /* 0x001fca0000400000 */
[----:B------:R-:W-:-:S07]  /*05f0*/  F2FP.F16.F32.PACK_AB R16, RZ, R16 ;  /* 0x00000010ff10723e */ /* 0x000fce00000000ff */
.L_x_3934:
[----:B------:R-:W-:Y:S05]  /*0600*/  BSYNC.RECONVERGENT B0 ;  /* 0x0000000000007941 */ /* 0x000fea0003800200 */
.L_x_3933:
        /* <DEDUP_REMOVED lines=24> */
.L_x_3940:
[----:B------:R-:W-:Y:S05]  /*0790*/  BSYNC.RECONVERGENT B1 ;  /* 0x0000000000017941 */ /* 0x000fea0003800200 */
.L_x_3939:
[----:B------:R-:W-:Y:S01]  /*07a0*/  UMOV UR6, 0xf0000000 ;  /* 0xf000000000067882 */ /* 0x000fe20000000000 */
[----:B------:R-:W-:Y:S01]  /*07b0*/  UMOV UR7, 0x380fffff ;  /* 0x380fffff00077882 */ /* 0x000fe20000000000 */
[----:B------:R-:W0:Y:S01]  /*07c0*/  F2F.F32.F64 R10, R6 ;  /* 0x00000006000a7310 */ /* 0x000e220000301000 */
[----:B------:R-:W-:-:S14]  /*07d0*/  DSETP.GEU.AND P0, PT, |R6|, UR6, PT ;  /* 0x0000000606007e2a */ /* 0x000fdc000bf0e200 */
[----:B0-----:R-:W-:-:S05]  /*07e0*/  @!P0 FMUL R10, R10, 1.175494350822287508e-38 ;  /* 0x008000000a0a8820 */ /* 0x001fca0000400000 */
[----:B------:R-:W-:-:S07]  /*07f0*/  F2FP.F16.F32.PACK_AB R10, RZ, R10 ;  /* 0x0000000aff0a723e */ /* 0x000fce00000000ff */
.L_x_3938:
[----:B------:R-:W-:Y:S05]  /*0800*/  BSYNC.RECONVERGENT B0 ;  /* 0x0000000000007941 */ /* 0x000fea0003800200 */
.L_x_3937:
        /* <DEDUP_REMOVED lines=24> */
.L_x_3944:
[----:B------:R-:W-:Y:S05]  /*0990*/  BSYNC.RECONVERGENT B1 ;  /* 0x0000000000017941 */ /* 0x000fea0003800200 */
.L_x_3943:
[----:B------:R-:W-:Y:S01]  /*09a0*/  UMOV UR6, 0xf0000000 ;  /* 0xf000000000067882 */ /* 0x000fe20000000000 */
[----:B------:R-:W-:Y:S01]  /*09b0*/  UMOV UR7, 0x380fffff ;  /* 0x380fffff00077882 */ /* 0x000fe20000000000 */
[----:B------:R-:W0:Y:S01]  /*09c0*/  F2F.F32.F64 R0, R6 ;  /* 0x0000000600007310 */ /* 0x000e220000301000 */
[----:B------:R-:W-:-:S14]  /*09d0*/  DSETP.GEU.AND P0, PT, |R6|, UR6, PT ;  /* 0x0000000606007e2a */ /* 0x000fdc000bf0e200 */
[----:B0-----:R-:W-:-:S05]  /*09e0*/  @!P0 FMUL R0, R0, 1.175494350822287508e-38 ;  /* 0x0080000000008820 */ /* 0x001fca0000400000 */
[----:B------:R-:W-:-:S07]  /*09f0*/  F2FP.F16.F32.PACK_AB R0, RZ, R0 ;  /* 0x00000000ff00723e */ /* 0x000fce00000000ff */
.L_x_3942:
[----:B------:R-:W-:Y:S05]  /*0a00*/  BSYNC.RECONVERGENT B0 ;  /* 0x0000000000007941 */ /* 0x000fea0003800200 */
.L_x_3941:
[----:B------:R-:W-:Y:S01]  /*0a10*/  ISETP.GE.AND P0, PT, R13, R12, PT ;  /* 0x0000000c0d00720c */ /* 0x000fe20003f06270 */
[----:B------:R-:W-:Y:S04]  /*0a20*/  BSSY.RECONVERGENT B0, `(.L_x_3945) ;  /* 0x0000017000007945 */ /* 0x000fe80003800200 */
[----:B------:R-:W-:Y:S08]  /*0a30*/  BSSY.RELIABLE B1, `(.L_x_3946) ;  /* 0x000000f000017945 */ /* 0x000ff00003800100 */
[----:B------:R-:W-:Y:S05]  /*0a40*/  @P0 BRA `(.L_x_3947) ;  /* 0x0000000000340947 */ /* 0x000fea0003800000 */
[----:B------:R-:W0:Y:S01]  /*0a50*/  LDC.64 R2, c[0x0][0x390] ;  /* 0x0000e400ff027b82 */ /* 0x000e220000000a00 */
[----:B------:R-:W-:Y:S01]  /*0a60*/  IMAD R5, R11, 0x200, R13 ;  /* 0x000002000b057824 */ /* 0x000fe200078e020d */
[----:B------:R-:W-:-:S04]  /*0a70*/  MOV R13, R15 ;  /* 0x0000000f000d7202 */ /* 0x000fc80000000f00 */
[----:B------:R-:W-:-:S13]  /*0a80*/  ISETP.GE.AND P0, PT, R13, R12, PT ;  /* 0x0000000c0d00720c */ /* 0x000fda0003f06270 */
[----:B------:R-:W-:Y:S05]  /*0a90*/  @P0 BREAK.RELIABLE B1 ;  /* 0x0000000000010942 */ /* 0x000fea0003800100 */
[----:B0-----:R-:W-:-:S05]  /*0aa0*/  IMAD.WIDE.U32 R2, R5, 0x2, R2 ;  /* 0x0000000205027825 */ /* 0x001fca00078e0002 */
[----:B-----5:R0:W-:Y:S01]  /*0ab0*/  STG.E.U16 desc[UR4][R2.64], R14 ;  /* 0x0000000e02007986 */ /* 0x0201e2000c101504 */
[----:B------:R-:W-:Y:S05]  /*0ac0*/  @P0 BRA `(.L_x_3948) ;  /* 0x0000000000300947 */ /* 0x000fea0003800000 */
[----:B0-----:R-:W0:Y:S01]  /*0ad0*/  LDC.64 R2, c[0x0][0x390] ;  /* 0x0000e400ff027b82 */ /* 0x001e220000000a00 */
[----:B------:R-:W-:Y:S02]  /*0ae0*/  IMAD R5, R11, 0x200, R13 ;  /* 0x000002000b057824 */ /* 0x000fe400078e020d */
[----:B------:R-:W-:Y:S02]  /*0af0*/  VIADD R13, R13, 0x80 ;  /* 0x000000800d0d7836 */ /* 0x000fe40000000000 */
[----:B0-----:R-:W-:-:S05]  /*0b00*/  IMAD.WIDE.U32 R2, R5, 0x2, R2 ;  /* 0x0000000205027825 */ /* 0x001fca00078e0002 */
[----:B------:R0:W-:Y:S02]  /*0b10*/  STG.E.U16 desc[UR4][R2.64], R16 ;  /* 0x0000001002007986 */ /* 0x0001e4000c101504 */
.L_x_3947:
[----:B------:R-:W-:Y:S05]  /*0b20*/  BSYNC.RELIABLE B1 ;  /* 0x0000000000017941 */ /* 0x000fea0003800100 */
.L_x_3946:
[----:B------:R-:W-:-:S13]  /*0b30*/  ISETP.GE.AND P0, PT, R13, R12, PT ;  /* 0x0000000c0d00720c */ /* 0x000fda0003f06270 */
[----:B0-----:R-:W0:Y:S01]  /*0b40*/  @!P0 LDC.64 R2, c[0x0][0x390] ;  /* 0x0000e400ff028b82 */ /* 0x001e220000000a00 */
[----:B------:R-:W-:Y:S01]  /*0b50*/  @!P0 LEA R5, R11, R13, 0x9 ;  /* 0x0000000d0b058211 */ /* 0x000fe200078e48ff */
[----:B------:R-:W-:-:S04]  /*0b60*/  @!P0 VIADD R13, R13, 0x80 ;  /* 0x000000800d0d8836 */ /* 0x000fc80000000000 */
[----:B0-----:R-:W-:-:S05]  /*0b70*/  @!P0 IMAD.WIDE.U32 R2, R5, 0x2, R2 ;  /* 0x0000000205028825 */ /* 0x001fca00078e0002 */
[----:B-----5:R1:W-:Y:S02]  /*0b80*/  @!P0 STG.E.U16 desc[UR4][R2.64], R10 ;  /* 0x0000000a02008986 */ /* 0x0203e4000c101504 */
.L_x_3948:
[----:B------:R-:W-:Y:S05]  /*0b90*/  BSYNC.RECONVERGENT B0 ;  /* 0x0000000000007941 */ /* 0x000fea0003800200 */
.L_x_3945:
[----:B------:R-:W-:Y:S05]  /*0ba0*/  WARPSYNC.ALL ;  /* 0x0000000000007948 */ /* 0x000fea0003800000 */
[----:B------:R-:W-:-:S13]  /*0bb0*/  ISETP.GE.AND P0, PT, R13, R12, PT ;  /* 0x0000000c0d00720c */ /* 0x000fda0003f06270 */
[----:B------:R-:W-:Y:S05]  /*0bc0*/  @P0 EXIT ;  /* 0x000000000000094d */ /* 0x000fea0003800000 */
[----:B01----:R-:W0:Y:S01]  /*0bd0*/  LDC.64 R2, c[0x0][0x390] ;  /* 0x0000e400ff027b82 */ /* 0x003e220000000a00 */
[----:B------:R-:W-:-:S04]  /*0be0*/  IMAD R11, R11, 0x200, R13 ;  /* 0x000002000b0b7824 */ /* 0x000fc800078e020d */
[----:B0-----:R-:W-:-:S05]  /*0bf0*/  IMAD.WIDE.U32 R2, R11, 0x2, R2 ;  /* 0x000000020b027825 */ /* 0x001fca00078e0002 */
[----:B------:R-:W-:Y:S01]  /*0c00*/  STG.E.U16 desc[UR4][R2.64], R0 ;  /* 0x0000000002007986 */ /* 0x000fe2000c101504 */
[----:B------:R-:W-:Y:S05]  /*0c10*/  EXIT ;  /* 0x000000000000794d */ /* 0x000fea0003800000 */
        .weak           $__internal_10_$__cuda_sm20_dblrcp_rn_slowpath_v3
        .type           $__internal_10_$__cuda_sm20_dblrcp_rn_slowpath_v3,@function
        .size           $__internal_10_$__cuda_sm20_dblrcp_rn_slowpath_v3,(.L_x_68296 - $__internal_10_$__cuda_sm20_dblrcp_rn_slowpath_v3)
$__internal_10_$__cuda_sm20_dblrcp_rn_slowpath_v3:
        /* <DEDUP_REMOVED lines=12> */
[----:B------:R-:W-:Y:S01]  /*0ce0*/  MOV R4, R2 ;  /* 0x0000000200047202 */ /* 0x000fe20000000f00 */
[----:B------:R-:W-:Y:S02]  /*0cf0*/  IMAD.MOV.U32 R6, RZ, RZ, R9 ;  /* 0x000000ffff067224 */ /* 0x000fe400078e0009 */
[----:B------:R-:W0:Y:S04]  /*0d00*/  MUFU.RCP64H R7, R5 ;  /* 0x0000000500077308 */ /* 0x000e280000001800 */
        /* <DEDUP_REMOVED lines=10> */
.L_x_3952:
        /* <DEDUP_REMOVED lines=10> */
.L_x_3950:
[----:B------:R-:W-:Y:S01]  /*0e50*/  LOP3.LUT R7, R3, 0x80000, RZ, 0xfc, !PT ;  /* 0x0008000003077812 */ /* 0x000fe200078efcff */
[----:B------:R-:W-:-:S07]  /*0e60*/  IMAD.MOV.U32 R6, RZ, RZ, R2 ;  /* 0x000000ffff067224 */ /* 0x000fce00078e0002 */
.L_x_3951:
[----:B------:R-:W-:Y:S05]  /*0e70*/  BSYNC.RECONVERGENT B2 ;  /* 0x0000000000027941 */ /* 0x000fea0003800200 */
.L_x_3949:
[----:B------:R-:W-:-:S04]  /*0e80*/  MOV R19, 0x0 ;  /* 0x0000000000137802 */ /* 0x000fc80000000f00 */
[----:B------:R-:W-:Y:S05]  /*0e90*/  RET.REL.NODEC R18 `(_ZN2at6native27unrolled_elementwise_kernelIZNS0_50_GLOBAL__N__2680c7bb_12_PowKernel_cu_7dd49032_300329pow_tensor_scalar_kernel_implIN3c104HalfES5_EEvRNS_18TensorIteratorBaseET0_EUlS5_E1_St5arrayIPcLm2EELi4E23TrivialOffsetCalculatorILi1EjESE_NS0_6memory15LoadWithoutCastENSF_16StoreWithoutCastEEEviT_S8_T2_T3_T4_T5_) ;  /* 0xfffffff012587950 */ /* 0x000fea0003c3ffff */
.L_x_3953:
        /* <DEDUP_REMOVED lines=14> */
.L_x_68296:


//--------------------- .text._ZN2at6native29vectorized_elementwise_kernelILi2EZNS0_50_GLOBAL__N__2680c7bb_12_PowKernel_cu_7dd49032_300329pow_tensor_scalar_kernel_implIN3c104HalfES5_EEvRNS_18TensorIteratorBaseET0_EUlS5_E1_St5arrayIPcLm2EEEEviS8_T1_ --------------------------
	.section	.text._ZN2at6native29vectorized_elementwise_kernelILi2EZNS0_50_GLOBAL__N__2680c7bb_12_PowKernel_cu_7dd49032_300329pow_tensor_scalar_kernel_implIN3c104HalfES5_EEvRNS_18TensorIteratorBaseET0_EUlS5_E1_St5arrayIPcLm2EEEEviS8_T1_,"ax",@progbits
	.align	128
        .global         _ZN2at6native29vectorized_elementwise_kernelILi2EZNS0_50_GLOBAL__N__2680c7bb_12_PowKernel_cu_7dd49032_300329pow_tensor_scalar_kernel_implIN3c104HalfES5_EEvRNS_18TensorIteratorBaseET0_EUlS5_E1_St5arrayIPcLm2EEEEviS8_T1_
        .type           _ZN2at6native29vectorized_elementwise_kernelILi2EZNS0_50_GLOBAL__N__2680c7bb_12_PowKernel_cu_7dd49032_300329pow_tensor_scalar_kernel_implIN3c104HalfES5_EEvRNS_18TensorIteratorBaseET0_EUlS5_E1_St5arrayIPcLm2EEEEviS8_T1_,@function
        .size           _ZN2at6native29vectorized_elementwise_kernelILi2EZNS0_50_GLOBAL__N__2680c7bb_12_PowKernel_cu_7dd49032_300329pow_tensor_scalar_kernel_implIN3c104HalfES5_EEvRNS_18TensorIteratorBaseET0_EUlS5_E1_St5arrayIPcLm2EEEEviS8_T1_,(.L_x_68297 - _ZN2at6native29vectorized_elementwise_kernelILi2EZNS0_50_GLOBAL__N__2680c7bb_12_PowKernel_cu_7dd49032_300329pow_tensor_scalar_kernel_implIN3c104HalfES5_EEvRNS_18TensorIteratorBaseET0_EUlS5_E1_St5arrayIPcLm2EEEEviS8_T1_)
        .other          _ZN2at6native29vectorized_elementwise_kernelILi2EZNS0_50_GLOBAL__N__2680c7bb_12_PowKernel_cu_7dd49032_300329pow_tensor_scalar_kernel_implIN3c104HalfES5_EEvRNS_18TensorIteratorBaseET0_EUlS5_E1_St5arrayIPcLm2EEEEviS8_T1_,@"STO_CUDA_ENTRY STV_DEFAULT"
_ZN2at6native29vectorized_elementwise_kernelILi2EZNS0_50_GLOBAL__N__2680c7bb_12_PowKernel_cu_7dd49032_300329pow_tensor_scalar_kernel_implIN3c104HalfES5_EEvRNS_18TensorIteratorBaseET0_EUlS5_E1_St5arrayIPcLm2EEEEviS8_T1_:
.text._ZN2at6native29vectorized_elementwise_kernelILi2EZNS0_50_GLOBAL__N__2680c7bb_12_PowKernel_cu_7dd49032_300329pow_tensor_scalar_kernel_implIN3c104HalfES5_EEvRNS_18TensorIteratorBaseET0_EUlS5_E1_St5arrayIPcLm2EEEEviS8_T1_:
        /* <DEDUP_REMOVED lines=87> */
[----:B------:R-:W-:Y:S05]  /*0570*/  CALL.REL.NOINC `($__internal_11_$__cuda_sm20_dblrcp_rn_slowpath_v3) ;  /* 0x0000002000247944 */ /* 0x000fea0003c00000 */
.L_x_3958:
[----:B------:R-:W-:Y:S05]  /*0580*/  BSYNC.RECONVERGENT B2 ;  /* 0x0000000000027941 */ /* 0x000fea0003800200 */
.L_x_3957:
[----:B------:R-:W-:Y:S01]  /*0590*/  UMOV UR6, 0xf0000000 ;  /* 0xf000000000067882 */ /* 0x000fe20000000000 */
[----:B------:R-:W-:Y:S01]  /*05a0*/  UMOV UR7, 0x380fffff ;  /* 0x380fffff00077882 */ /* 0x000fe20000000000 */
[----:B------:R-:W0:Y:S01]  /*05b0*/  F2F.F32.F64 R3, R14 ;  /* 0x0000000e00037310 */ /* 0x000e220000301000 */
[----:B------:R-:W-:-:S14]  /*05c0*/  DSETP.GEU.AND P0, PT, |R14|, UR6, PT ;  /* 0x000000060e007e2a */ /* 0x000fdc000bf0e200 */
[----:B0-----:R-:W-:-:S05]  /*05d0*/  @!P0 FMUL R3, R3, 1.175494350822287508e-38 ;  /* 0x0080000003038820 */ /* 0x001fca0000400000 */
[----:B------:R-:W-:-:S07]  /*05e0*/  F2FP.F16.F32.PACK_AB R3, RZ, R3 ;  /* 0x00000003ff03723e */ /* 0x000fce00000000ff */
.L_x_3956:
[----:B------:R-:W-:Y:S05]  /*05f0*/  BSYNC.RECONVERGENT B1 ;  /* 0x0000000000017941 */ /* 0x000fea0003800200 */
.L_x_3955:
[----:B------:R-:W-:Y:S01]  /*0600*/  VIADD R2, R6, 0x80 ;  /* 0x0000008006027836 */ /* 0x000fe20000000000 */
[----:B------:R-:W-:Y:S04]  /*0610*/  BSSY.RECONVERGENT B1, `(.L_x_3959) ;  /* 0x000001e000017945 */ /* 0x000fe80003800200 */
[----:B------:R-:W-:-:S13]  /*0620*/  ISETP.GE.U32.AND P0, PT, R2, R7, PT ;  /* 0x000000070200720c */ /* 0x000fda0003f06070 */
        /* <DEDUP_REMOVED lines=21> */
.L_x_3962:
[----:B------:R-:W-:Y:S05]  /*0780*/  BSYNC.RECONVERGENT B2 ;  /* 0x0000000000027941 */ /* 0x000fea0003800200 */
.L_x_3961:
[----:B------:R-:W-:Y:S01]  /*0790*/  UMOV UR6, 0xf0000000 ;  /* 0xf000000000067882 */ /* 0x000fe20000000000 */
[----:B------:R-:W-:Y:S01]  /*07a0*/  UMOV UR7, 0x380fffff ;  /* 0x380fffff00077882 */ /* 0x000fe20000000000 */
[----:B------:R-:W0:Y:S01]  /*07b0*/  F2F.F32.F64 R0, R14 ;  /* 0x0000000e00007310 */ /* 0x000e220000301000 */
[----:B------:R-:W-:-:S14]  /*07c0*/  DSETP.GEU.AND P0, PT, |R14|, UR6, PT ;  /* 0x000000060e007e2a */ /* 0x000fdc000bf0e200 */
[----:B0-----:R-:W-:-:S05]  /*07d0*/  @!P0 FMUL R0, R0, 1.175494350822287508e-38 ;  /* 0x0080000000008820 */ /* 0x001fca0000400000 */
[----:B------:R-:W-:-:S07]  /*07e0*/  F2FP.F16.F32.PACK_AB R0, RZ, R0 ;  /* 0x00000000ff00723e */ /* 0x000fce00000000ff */
.L_x_3960:
[----:B------:R-:W-:Y:S05]  /*07f0*/  BSYNC.RECONVERGENT B1 ;  /* 0x0000000000017941 */ /* 0x000fea0003800200 */
.L_x_3959:
[----:B-----5:R-:W-:Y:S01]  /*0800*/  VIADD R8, R6, 0x100 ;  /* 0x0000010006087836 */ /* 0x020fe20000000000 */
[----:B------:R-:W-:Y:S04]  /*0810*/  BSSY.RECONVERGENT B1, `(.L_x_3963) ;  /* 0x000001e000017945 */ /* 0x000fe80003800200 */
[----:B------:R-:W-:-:S13]  /*0820*/  ISETP.GE.U32.AND P0, PT, R8, R7, PT ;  /* 0x000000070800720c */ /* 0x000fda0003f06070 */
[----:B------:R-:W-:Y:S05]  /*0830*/  @P0 BRA `(.L_x_3964) ;  /* 0x00000000006c0947 */ /* 0x000fea0003800000 */
[----:B------:R-:W-:Y:S01]  /*0840*/  HADD2.F32 R11, -RZ, R11.H0_H0 ;  /* 0x2000000bff0b7230 */ /* 0x000fe20000004100 */
        /* <DEDUP_REMOVED lines=19> */
.L_x_3966:
[----:B------:R-:W-:Y:S05]  /*0980*/  BSYNC.RECONVERGENT B2 ;  /* 0x0000000000027941 */ /* 0x000fea0003800200 */
.L_x_3965:
[----:B------:R-:W-:Y:S01]  /*0990*/  UMOV UR6, 0xf0000000 ;  /* 0xf000000000067882 */ /* 0x000fe20000000000 */
[----:B------:R-:W-:Y:S01]  /*09a0*/  UMOV UR7, 0x380fffff ;  /* 0x380fffff00077882 */ /* 0x000fe20000000000 */
[----:B------:R-:W0:Y:S01]  /*09b0*/  F2F.F32.F64 R11, R14 ;  /* 0x0000000e000b7310 */ /* 0x000e220000301000 */
[----:B------:R-:W-:-:S14]  /*09c0*/  DSETP.GEU.AND P0, PT, |R14|, UR6, PT ;  /* 0x000000060e007e2a */ /* 0x000fdc000bf0e200 */
[----:B0-----:R-:W-:-:S05]  /*09d0*/  @!P0 FMUL R11, R11, 1.175494350822287508e-38 ;  /* 0x008000000b0b8820 */ /* 0x001fca0000400000 */
[----:B------:R-:W-:-:S07]  /*09e0*/  F2FP.F16.F32.PACK_AB R11, RZ, R11 ;  /* 0x0000000bff0b723e */ /* 0x000fce00000000ff */
.L_x_3964:
[----:B------:R-:W-:Y:S05]  /*09f0*/  BSYNC.RECONVERGENT B1 ;  /* 0x0000000000017941 */ /* 0x000fea0003800200 */
.L_x_3963:
[----:B------:R-:W-:Y:S01]  /*0a00*/  VIADD R8, R6, 0x180 ;  /* 0x0000018006087836 */ /* 0x000fe20000000000 */
        /* <DEDUP_REMOVED lines=23> */
.L_x_3970:
[----:B------:R-:W-:Y:S05]  /*0b80*/  BSYNC.RECONVERGENT B2 ;  /* 0x0000000000027941 */ /* 0x000fea0003800200 */
.L_x_3969:
[----:B------:R-:W-:Y:S01]  /*0b90*/  UMOV UR6, 0xf0000000 ;  /* 0xf000000000067882 */ /* 0x000fe20000000000 */
[----:B------:R-:W-:Y:S01]  /*0ba0*/  UMOV UR7, 0x380fffff ;  /* 0x380fffff00077882 */ /* 0x000fe20000000000 */
[----:B------:R-:W0:Y:S01]  /*0bb0*/  F2F.F32.F64 R20, R14 ;  /* 0x0000000e00147310 */ /* 0x000e220000301000 */
[----:B------:R-:W-:-:S14]  /*0bc0*/  DSETP.GEU.AND P0, PT, |R14|, UR6, PT ;  /* 0x000000060e007e2a */ /* 0x000fdc000bf0e200 */
[----:B0-----:R-:W-:-:S05]  /*0bd0*/  @!P0 FMUL R20, R20, 1.175494350822287508e-38 ;  /* 0x0080000014148820 */ /* 0x001fca0000400000 */
[----:B------:R-:W-:-:S07]  /*0be0*/  F2FP.F16.F32.PACK_AB R20, RZ, R20 ;  /* 0x00000014ff14723e */ /* 0x000fce00000000ff */
.L_x_3968:
[----:B------:R-:W-:Y:S05]  /*0bf0*/  BSYNC.RECONVERGENT B1 ;  /* 0x0000000000017941 */ /* 0x000fea0003800200 */
.L_x_3967:
        /* <DEDUP_REMOVED lines=24> */
.L_x_3974:
[----:B------:R-:W-:Y:S05]  /*0d80*/  BSYNC.RECONVERGENT B2 ;  /* 0x0000000000027941 */ /* 0x000fea0003800200 */
.L_x_3973:
[----:B------:R-:W-:Y:S01]  /*0d90*/  UMOV UR6, 0xf0000000 ;  /* 0xf000000000067882 */ /* 0x000fe20000000000 */
[----:B------:R-:W-:Y:S01]  /*0da0*/  UMOV UR7, 0x380fffff ;  /* 0x380fffff00077882 */ /* 0x000fe20000000000 */
[----:B------:R-:W0:Y:S01]  /*0db0*/  F2F.F32.F64 R21, R14 ;  /* 0x0000000e00157310 */ /* 0x000e220000301000 */
[----:B------:R-:W-:-:S14]  /*0dc0*/  DSETP.GEU.AND P0, PT, |R14|, UR6, PT ;  /* 0x000000060e007e2a */ /* 0x000fdc000bf0e200 */
[----:B0-----:R-:W-:-:S05]  /*0dd0*/  @!P0 FMUL R21, R21, 1.175494350822287508e-38 ;  /* 0x0080000015158820 */ /* 0x001fca0000400000 */
[----:B------:R-:W-:-:S07]  /*0de0*/  F2FP.F16.F32.PACK_AB R21, RZ, R21 ;  /* 0x00000015ff15723e */ /* 0x000fce00000000ff */
.L_x_3972:
[----:B------:R-:W-:Y:S05]  /*0df0*/  BSYNC.RECONVERGENT B1 ;  /* 0x0000000000017941 */ /* 0x000fea0003800200 */
.L_x_3971:
        /* <DEDUP_REMOVED lines=24> */
.L_x_3978:
[----:B------:R-:W-:Y:S05]  /*0f80*/  BSYNC.RECONVERGENT B2 ;  /* 0x0000000000027941 */ /* 0x000fea0003800200 */
.L_x_3977:
[----:B------:R-:W-:Y:S01]  /*0f90*/  UMOV UR6, 0xf0000000 ;  /* 0xf000000000067882 */ /* 0x000fe20000000000 */
[----:B------:R-:W-:Y:S01]  /*0fa0*/  UMOV UR7, 0x380fffff ;  /* 0x380fffff00077882 */ /* 0x000fe20000000000 */
[----:B------:R-:W0:Y:S01]  /*0fb0*/  F2F.F32.F64 R10, R14 ;  /* 0x0000000e000a7310 */ /* 0x000e220000301000 */
[----:B------:R-:W-:-:S14]  /*0fc0*/  DSETP.GEU.AND P0, PT, |R14|, UR6, PT ;  /* 0x000000060e007e2a */ /* 0x000fdc000bf0e200 */
[----:B0-----:R-:W-:-:S05]  /*0fd0*/  @!P0 FMUL R10, R10, 1.175494350822287508e-38 ;  /* 0x008000000a0a8820 */ /* 0x001fca0000400000 */
[----:B------:R-:W-:-:S07]  /*0fe0*/  F2FP.F16.F32.PACK_AB R10, RZ, R10 ;  /* 0x0000000aff0a723e */ /* 0x000fce00000000ff */
.L_x_3976:
[----:B------:R-:W-:Y:S05]  /*0ff0*/  BSYNC.RECONVERGENT B1 ;  /* 0x0000000000017941 */ /* 0x000fea0003800200 */
.L_x_3975:
        /* <DEDUP_REMOVED lines=24> */
.L_x_3982:
[----:B------:R-:W-:Y:S05]  /*1180*/  BSYNC.RECONVERGENT B2 ;  /* 0x0000000000027941 */ /* 0x000fea0003800200 */
.L_x_3981:
[----:B------:R-:W-:Y:S01]  /*1190*/  UMOV UR6, 0xf0000000 ;  /* 0xf000000000067882 */ /* 0x000fe20000000000 */
[----:B------:R-:W-:Y:S01]  /*11a0*/  UMOV UR7, 0x380fffff ;  /* 0x380fffff00077882 */ /* 0x000fe20000000000 */
[----:B------:R-:W0:Y:S01]  /*11b0*/  F2F.F32.F64 R5, R14 ;  /* 0x0000000e00057310 */ /* 0x000e220000301000 */
[----:B------:R-:W-:-:S14]  /*11c0*/  DSETP.GEU.AND P0, PT, |R14|, UR6, PT ;  /* 0x000000060e007e2a */ /* 0x000fdc000bf0e200 */
[----:B0-----:R-:W-:-:S05]  /*11d0*/  @!P0 FMUL R5, R5, 1.175494350822287508e-38 ;  /* 0x0080000005058820 */ /* 0x001fca0000400000 */
[----:B------:R-:W-:-:S07]  /*11e0*/  F2FP.F16.F32.PACK_AB R5, RZ, R5 ;  /* 0x00000005ff05723e */ /* 0x000fce00000000ff */
.L_x_3980:
[----:B------:R-:W-:Y:S05]  /*11f0*/  BSYNC.RECONVERGENT B1 ;  /* 0x0000000000017941 */ /* 0x000fea0003800200 */
.L_x_3979:
[----:B------:R-:W-:Y:S01]  /*1200*/  IADD3 R8, PT, PT, R6, 0x380, RZ ;  /* 0x0000038006087810 */ /* 0x000fe20007ffe0ff */
[----:B------:R-:W-:Y:S03]  /*1210*/  BSSY.RECONVERGENT B1, `(.L_x_3983) ;  /* 0x000001e000017945 */ /* 0x000fe60003800200 */
        /* <DEDUP_REMOVED lines=21> */
[----:B------:R-:W-:Y:S05]  /*1370*/  CALL.REL.NOINC `($__internal_11_$__cuda_sm20_dblrcp_rn_slowpath_v3) ;  /* 0x0000001000a47944 */ /* 0x000fea0003c00000 */
.L_x_3986:
[----:B------:R-:W-:Y:S05]  /*1380*/  BSYNC.RECONVERGENT B2 ;  /* 0x0000000000027941 */ /* 0x000fea0003800200 */
.L_x_3985:
[----:B------:R-:W-:Y:S01]  /*1390*/  UMOV UR6, 0xf0000000 ;  /* 0xf000000000067882 */ /* 0x000fe20000000000 */
[----:B------:R-:W-:Y:S01]  /*13a0*/  UMOV UR7, 0x380fffff ;  /* 0x380fffff00077882 */ /* 0x000fe20000000000 */
[----:B------:R-:W0:Y:S01]  /*13b0*/  F2F.F32.F64 R4, R14 ;  /* 0x0000000e00047310 */ /* 0x000e220000301000 */
[----:B------:R-:W-:-:S14]  /*13c0*/  DSETP.GEU.AND P0, PT, |R14|, UR6, PT ;  /* 0x000000060e007e2a */ /* 0x000fdc000bf0e200 */
[----:B0-----:R-:W-:-:S05]  /*13d0*/  @!P0 FMUL R4, R4, 1.175494350822287508e-38 ;  /* 0x0080000004048820 */ /* 0x001fca0000400000 */
[----:B------:R-:W-:-:S07]  /*13e0*/  F2FP.F16.F32.PACK_AB R4, RZ, R4 ;  /* 0x00000004ff04723e */ /* 0x000fce00000000ff */
.L_x_3984:
[----:B------:R-:W-:Y:S05]  /*13f0*/  BSYNC.RECONVERGENT B1 ;  /* 0x0000000000017941 */ /* 0x000fea0003800200 */
.L_x_3983:
[----:B------:R-:W-:Y:S01]  /*1400*/  ISETP.GE.U32.AND P0, PT, R6, R7, PT ;  /* 0x000000070600720c */ /* 0x000fe20003f06070 */
[----:B------:R-:W-:Y:S04]  /*1410*/  BSSY.RECONVERGENT B0, `(.L_x_3987) ;  /* 0x0000033000007945 */ /* 0x000fe80003800200 */
[----:B------:R-:W-:Y:S08]  /*1420*/  BSSY.RELIABLE B1, `(.L_x_3988) ;  /* 0x000002b000017945 */ /* 0x000ff00003800100 */
[----:B------:R-:W-:Y:S05]  /*1430*/  @P0 BRA `(.L_x_3989) ;  /* 0x0000000000300947 */ /* 0x000fea0003800000 */
[----:B------:R-:W0:Y:S01]  /*1440*/  LDC.64 R12, c[0x0][0x390] ;  /* 0x0000e400ff0c7b82 */ /* 0x000e220000000a00 */
[----:B------:R-:W-:Y:S01]  /*1450*/  IMAD.IADD R15, R9, 0x1, R6 ;  /* 0x00000001090f7824 */ /* 0x000fe200078e0206 */
[----:B------:R-:W-:-:S04]  /*1460*/  MOV R6, R2 ;  /* 0x0000000200067202 */ /* 0x000fc80000000f00 */
        /* <DEDUP_REMOVED lines=9> */
.L_x_3989:
[----:B------:R-:W-:-:S13]  /*1500*/  ISETP.GE.U32.AND P0, PT, R6, R7, PT ;  /* 0x000000070600720c */ /* 0x000fda0003f06070 */
[----:B------:R-:W-:Y:S05]  /*1510*/  @P0 BRA `(.L_x_3991) ;  /* 0x0000000000300947 */ /* 0x000fea0003800000 */
[----:B0-----:R-:W0:Y:S01]  /*1520*/  LDC.64 R2, c[0x0][0x390] ;  /* 0x0000e400ff027b82 */ /* 0x001e220000000a00 */
[----:B------:R-:W-:Y:S01]  /*1530*/  IMAD.IADD R13, R9, 0x1, R6 ;  /* 0x00000001090d7824 */ /* 0x000fe200078e0206 */
[----:B------:R-:W-:-:S03]  /*1540*/  IADD3 R6, PT, PT, R6, 0x80, RZ ;  /* 0x0000008006067810 */ /* 0x000fc60007ffe0ff */
[----:B0-----:R-:W-:-:S05]  /*1550*/  IMAD.WIDE.U32 R2, R13, 0x2, R2 ;  /* 0x000000020d027825 */ /* 0x001fca00078e0002 */
[----:B------:R1:W-:Y:S02]  /*1560*/  STG.E.U16 desc[UR4][R2.64], R11 ;  /* 0x0000000b02007986 */ /* 0x0003e4000c101504 */
.L_x_3990:
[----:B------:R-:W-:-:S13]  /*1570*/  ISETP.GE.U32.AND P0, PT, R6, R7, PT ;  /* 0x000000070600720c */ /* 0x000fda0003f06070 */
[----:B------:R-:W-:Y:S05]  /*1580*/  @P0 BRA `(.L_x_3992) ;  /* 0x0000000000300947 */ /* 0x000fea0003800000 */
[----:B01----:R-:W0:Y:S01]  /*1590*/  LDC.64 R2, c[0x0][0x390] ;  /* 0x0000e400ff027b82 */ /* 0x003e220000000a00 */
[----:B------:R-:W-:Y:S01]  /*15a0*/  IMAD.IADD R11, R9, 0x1, R6 ;  /* 0x00000001090b7824 */ /* 0x000fe200078e0206 */
[----:B------:R-:W-:-:S03]  /*15b0*/  IADD3 R6, PT, PT, R6, 0x80, RZ ;  /* 0x0000008006067810 */ /* 0x000fc60007ffe0ff */
[----:B0-----:R-:W-:-:S05]  /*15c0*/  IMAD.WIDE.U32 R2, R11, 0x2, R2 ;  /* 0x000000020b027825 */ /* 0x001fca00078e0002 */
[----:B------:R1:W-:Y:S02]  /*15d0*/  STG.E.U16 desc[UR4][R2.64], R20 ;  /* 0x0000001402007986 */ /* 0x0003e4000c101504 */
.L_x_3991:
[----:B------:R-:W-:-:S13]  /*15e0*/  ISETP.GE.U32.AND P0, PT, R6, R7, PT ;  /* 0x000000070600720c */ /* 0x000fda0003f06070 */
[----:B------:R-:W-:Y:S05]  /*15f0*/  @P0 BRA `(.L_x_3993) ;  /* 0x0000000000340947 */ /* 0x000fea0003800000 */
[----:B01----:R-:W0:Y:S01]  /*1600*/  LDC.64 R2, c[0x0][0x390] ;  /* 0x0000e400ff027b82 */ /* 0x003e220000000a00 */
[----:B------:R-:W-:Y:S01]  /*1610*/  IMAD.IADD R11, R9, 0x1, R6 ;  /* 0x00000001090b7824 */ /* 0x000fe200078e0206 */
[----:B------:R-:W-:-:S03]  /*1620*/  IADD3 R6, PT, PT, R6, 0x80, RZ ;  /* 0x0000008006067810 */ /* 0x000fc60007ffe0ff */
[----:B0-----:R-:W-:-:S05]  /*1630*/  IMAD.WIDE.U32 R2, R11, 0x2, R2 ;  /* 0x000000020b027825 */ /* 0x001fca00078e0002 */
[----:B------:R2:W-:Y:S02]  /*1640*/  STG.E.U16 desc[UR4][R2.64], R21 ;  /* 0x0000001502007986 */ /* 0x0005e4000c101504 */
.L_x_3992:
[----:B------:R-:W-:-:S13]  /*1650*/  ISETP.GE.U32.AND P0, PT, R6, R7, PT ;  /* 0x000000070600720c */ /* 0x000fda0003f06070 */
[----:B------:R-:W-:Y:S05]  /*1660*/  @P0 BREAK.RELIABLE B1 ;  /* 0x0000000000010942 */ /* 0x000fea0003800100 */
[----:B------:R-:W-:Y:S05]  /*1670*/  @P0 BRA `(.L_x_3994) ;  /* 0x0000000000300947 */ /* 0x000fea0003800000 */
[----:B012---:R-:W0:Y:S01]  /*1680*/  LDC.64 R2, c[0x0][0x390] ;  /* 0x0000e400ff027b82 */ /* 0x007e220000000a00 */
[----:B------:R-:W-:Y:S01]  /*1690*/  IMAD.IADD R11, R9, 0x1, R6 ;  /* 0x00000001090b7824 */ /* 0x000fe200078e0206 */
[----:B------:R-:W-:-:S03]  /*16a0*/  IADD3 R6, PT, PT, R6, 0x80, RZ ;  /* 0x0000008006067810 */ /* 0x000fc60007ffe0ff */
[----:B0-----:R-:W-:-:S05]  /*16b0*/  IMAD.WIDE.U32 R2, R11, 0x2, R2 ;  /* 0x000000020b027825 */ /* 0x001fca00078e0002 */
[----:B------:R2:W-:Y:S02]  /*16c0*/  STG.E.U16 desc[UR4][R2.64], R10 ;  /* 0x0000000a02007986 */ /* 0x0005e4000c101504 */
.L_x_3993:
[----:B------:R-:W-:Y:S05]  /*16d0*/  BSYNC.RELIABLE B1 ;  /* 0x0000000000017941 */ /* 0x000fea0003800100 */
.L_x_3988:
[----:B------:R-:W-:-:S13]  /*16e0*/  ISETP.GE.U32.AND P0, PT, R6, R7, PT ;  /* 0x000000070600720c */ /* 0x000fda0003f06070 */
[----:B012---:R-:W0:Y:S01]  /*16f0*/  @!P0 LDC.64 R2, c[0x0][0x390] ;  /* 0x0000e400ff028b82 */ /* 0x007e220000000a00 */
[----:B------:R-:W-:Y:S01]  /*1700*/  @!P0 IMAD.IADD R11, R9, 0x1, R6 ;  /* 0x00000001090b8824 */ /* 0x000fe200078e0206 */
[----:B------:R-:W-:-:S03]  /*1710*/  @!P0 IADD3 R6, PT, PT, R6, 0x80, RZ ;  /* 0x0000008006068810 */ /* 0x000fc60007ffe0ff */
[----:B0-----:R-:W-:-:S05]  /*1720*/  @!P0 IMAD.WIDE.U32 R2, R11, 0x2, R2 ;  /* 0x000000020b028825 */ /* 0x001fca00078e0002 */
[----:B------:R3:W-:Y:S02]  /*1730*/  @!P0 STG.E.U16 desc[UR4][R2.64], R5 ;  /* 0x0000000502008986 */ /* 0x0007e4000c101504 */
.L_x_3994:
[----:B------:R-:W-:Y:S05]  /*1740*/  BSYNC.RECONVERGENT B0 ;  /* 0x0000000000007941 */ /* 0x000fea0003800200 */
.L_x_3987:
        /* <DEDUP_REMOVED lines=8> */
.L_x_3954:
        /* <DEDUP_REMOVED lines=9> */
[----:B--2---:R-:W-:-:S05]  /*1860*/  HADD2.F32 R3, -RZ, R2.H0_H0 ;  /* 0x20000002ff037230 */ /* 0x004fca0000004100 */
[----:B------:R-:W-:-:S05]  /*1870*/  FMUL.FTZ R3, R3, R3 ;  /* 0x0000000303037220 */ /* 0x000fca0000410000 */
[----:B------:R-:W-:-:S05]  /*1880*/  F2FP.F16.F32.PACK_AB R3, RZ, R3 ;  /* 0x00000003ff03723e */ /* 0x000fca00000000ff */
[----:B------:R-:W-:-:S05]  /*1890*/  HADD2.F32 R3, -RZ, R3.H0_H0 ;  /* 0x20000003ff037230 */ /* 0x000fca0000004100 */
[----:B------:R-:W-:-:S04]  /*18a0*/  FMUL.FTZ R3, R3, 1 ;  /* 0x3f80000003037820 */ /* 0x000fc80000410000 */
[----:B------:R-:W1:Y:S08]  /*18b0*/  F2F.F64.F32 R12, R3 ;  /* 0x00000003000c7310 */ /* 0x000e700000201800 */
[----:B-1----:R-:W1:Y:S01]  /*18c0*/  MUFU.RCP64H R17, R13 ;  /* 0x0000000d00117308 */ /* 0x002e620000001800 */
[----:B------:R-:W-:-:S04]  /*18d0*/  IADD3 R16, PT, PT, R13, 0x300402, RZ ;  /* 0x003004020d107810 */ /* 0x000fc80007ffe0ff */
[----:B------:R-:W-:Y:S02]  /*18e0*/  FSETP.GEU.AND P0, PT, |R16|, 5.8789094863358348022e-39, PT ;  /* 0x004004021000780b */ /* 0x000fe40003f0e200 */
[----:B-1----:R-:W-:-:S08]  /*18f0*/  DFMA R18, -R12, R16, 1 ;  /* 0x3ff000000c12742b */ /* 0x002fd00000000110 */
[----:B------:R-:W-:-:S08]  /*1900*/  DFMA R18, R18, R18, R18 ;  /* 0x000000121212722b */ /* 0x000fd00000000012 */
[----:B------:R-:W-:-:S08]  /*1910*/  DFMA R18, R16, R18, R16 ;  /* 0x000000121012722b */ /* 0x000fd00000000010 */
[----:B0-----:R-:W-:-:S08]  /*1920*/  DFMA R14, -R12, R18, 1 ;  /* 0x3ff000000c0e742b */ /* 0x001fd00000000112 */
[----:B------:R-:W-:Y:S01]  /*1930*/  DFMA R14, R18, R14, R18 ;  /* 0x0000000e120e722b */ /* 0x000fe20000000012 */
[----:B------:R-:W-:Y:S10]  /*1940*/  @P0 BRA `(.L_x_3996) ;  /* 0x0000000000100947 */ /* 0x000ff40003800000 */
[----:B------:R-:W-:Y:S02]  /*1950*/  LOP3.LUT R16, R13, 0x7fffffff, RZ, 0xc0, !PT ;  /* 0x7fffffff0d107812 */ /* 0x000fe400078ec0ff */
[----:B------:R-:W-:-:S03]  /*1960*/  MOV R8, 0x1990 ;  /* 0x0000199000087802 */ /* 0x000fc60000000f00 */
[----:B------:R-:W-:-:S07]  /*1970*/  VIADD R16, R16, 0xfff00000 ;  /* 0xfff0000010107836 */ /* 0x000fce0000000000 */
[----:B-----5:R-:W-:Y:S05]  /*1980*/  CALL.REL.NOINC `($__internal_11_$__cuda_sm20_dblrcp_rn_slowpath_v3) ;  /* 0x0000000c00207944 */ /* 0x020fea0003c00000 */
.L_x_3996:
[----:B------:R-:W-:Y:S05]  /*1990*/  BSYNC.RECONVERGENT B1 ;  /* 0x0000000000017941 */ /* 0x000fea0003800200 */
.L_x_3995:
[----:B------:R-:W-:Y:S01]  /*19a0*/  HADD2.F32 R2, -RZ, R2.H1_H1 ;  /* 0x30000002ff027230 */ /* 0x000fe20000004100 */
[----:B------:R-:W-:Y:S01]  /*19b0*/  UMOV UR6, 0xf0000000 ;  /* 0xf000000000067882 */ /* 0x000fe20000000000 */
[----:B------:R-:W-:Y:S01]  /*19c0*/  UMOV UR7, 0x380fffff ;  /* 0x380fffff00077882 */ /* 0x000fe20000000000 */
[----:B------:R-:W-:Y:S01]  /*19d0*/  BSSY.RECONVERGENT B1, `(.L_x_3997) ;  /* 0x0000016000017945 */ /* 0x000fe20003800200 */
[----:B------:R-:W-:Y:S01]  /*19e0*/  DSETP.GEU.AND P0, PT, |R14|, UR6, PT ;  /* 0x000000060e007e2a */ /* 0x000fe2000bf0e200 */
        /* <DEDUP_REMOVED lines=19> */
[----:B-----5:R-:W-:Y:S05]  /*1b20*/  CALL.REL.NOINC `($__internal_11_$__cuda_sm20_dblrcp_rn_slowpath_v3) ;  /* 0x0000000800b87944 */ /* 0x020fea0003c00000 */
.L_x_3998:
[----:B------:R-:W-:Y:S05]  /*1b30*/  BSYNC.RECONVERGENT B1 ;  /* 0x0000000000017941 */ /* 0x000fea0003800200 */
.L_x_3997:
[----:B-----5:R-:W-:Y:S01]  /*1b40*/  HADD2.F32 R3, -RZ, R4.H0_H0 ;  /* 0x20000004ff037230 */ /* 0x020fe20000004100 */
[----:B------:R-:W-:Y:S01]  /*1b50*/  UMOV UR6, 0xf0000000 ;  /* 0xf000000000067882 */ /* 0x000fe20000000000 */
[----:B------:R-:W-:Y:S01]  /*1b60*/  UMOV UR7, 0x380fffff ;  /* 0x380fffff00077882 */ /* 0x000fe20000000000 */
[----:B------:R-:W-:Y:S01]  /*1b70*/  BSSY.RECONVERGENT B1, `(.L_x_3999) ;  /* 0x0000016000017945 */ /* 0x000fe20003800200 */
[----:B------:R-:W-:Y:S01]  /*1b80*/  DSETP.GEU.AND P0, PT, |R14|, UR6, PT ;  /* 0x000000060e007e2a */ /* 0x000fe2000bf0e200 */
[----:B------:R-:W-:-:S05]  /*1b90*/  FMUL.FTZ R3, R3, R3 ;  /* 0x0000000303037220 */ /* 0x000fca0000410000 */
[----:B------:R-:W-:-:S05]  /*1ba0*/  F2FP.F16.F32.PACK_AB R3, RZ, R3 ;  /* 0x00000003ff03723e */ /* 0x000fca00000000ff */
[----:B------:R-:W-:-:S05]  /*1bb0*/  HADD2.F32 R3, -RZ, R3.H0_H0 ;  /* 0x20000003ff037230 */ /* 0x000fca0000004100 */
        /* <DEDUP_REMOVED lines=17> */
.L_x_4000:
[----:B------:R-:W-:Y:S05]  /*1cd0*/  BSYNC.RECONVERGENT B1 ;  /* 0x0000000000017941 */ /* 0x000fea0003800200 */
.L_x_3999:
        /* <DEDUP_REMOVED lines=24> */
[----:B------:R-:W-:Y:S05]  /*1e60*/  CALL.REL.NOINC `($__internal_11_$__cuda_sm20_dblrcp_rn_slowpath_v3) ;  /* 0x0000000400e87944 */ /* 0x000fea0003c00000 */
.L_x_4002:
[----:B------:R-:W-:Y:S05]  /*1e70*/  BSYNC.RECONVERGENT B1 ;  /* 0x0000000000017941 */ /* 0x000fea0003800200 */
.L_x_4001:
[----:B------:R-:W-:Y:S01]  /*1e80*/  HADD2.F32 R5, -RZ, R6.H0_H0 ;  /* 0x20000006ff057230 */ /* 0x000fe20000004100 */
        /* <DEDUP_REMOVED lines=24> */
.L_x_4004:
[----:B------:R-:W-:Y:S05]  /*2010*/  BSYNC.RECONVERGENT B1 ;  /* 0x0000000000017941 */ /* 0x000fea0003800200 */
.L_x_4003:
        /* <DEDUP_REMOVED lines=25> */
.L_x_4006:
[----:B------:R-:W-:Y:S05]  /*21b0*/  BSYNC.RECONVERGENT B1 ;  /* 0x0000000000017941 */ /* 0x000fea0003800200 */
.L_x_4005:
        /* <DEDUP_REMOVED lines=25> */
.L_x_4008:
[----:B------:R-:W-:Y:S05]  /*2350*/  BSYNC.RECONVERGENT B1 ;  /* 0x0000000000017941 */ /* 0x000fea0003800200 */
.L_x_4007:
        /* <DEDUP_REMOVED lines=25> */
.L_x_4010:
[----:B------:R-:W-:Y:S05]  /*24f0*/  BSYNC.RECONVERGENT B1 ;  /* 0x0000000000017941 */ /* 0x000fea0003800200 */
.L_x_4009:
[----:B------:R-:W0:Y:S01]  /*2500*/  LDC.64 R12, c[0x0][0x390] ;  /* 0x0000e400ff0c7b82 */ /* 0x000e220000000a00 */
[----:B------:R-:W-:Y:S01]  /*2510*/  UMOV UR6, 0xf0000000 ;  /* 0xf000000000067882 */ /* 0x000fe20000000000 */
[----:B------:R-:W-:Y:S01]  /*2520*/  UMOV UR7, 0x380fffff ;  /* 0x380fffff00077882 */ /* 0x000fe20000000000 */
[----:B------:R-:W1:Y:S01]  /*2530*/  F2F.F32.F64 R11, R14 ;  /* 0x0000000e000b7310 */ /* 0x000e620000301000 */
[----:B------:R-:W-:Y:S01]  /*2540*/  DSETP.GEU.AND P0, PT, |R14|, UR6, PT ;  /* 0x000000060e007e2a */ /* 0x000fe2000bf0e200 */
[----:B------:R-:W-:Y:S02]  /*2550*/  F2FP.F16.F32.PACK_AB R3, R3, R2 ;  /* 0x000000020303723e */ /* 0x000fe400000000ff */
[----:B------:R-:W-:Y:S02]  /*2560*/  F2FP.F16.F32.PACK_AB R5, R5, R4 ;  /* 0x000000040505723e */ /* 0x000fe400000000ff */
[----:B------:R-:W-:-:S09]  /*2570*/  F2FP.F16.F32.PACK_AB R7, R7, R6 ;  /* 0x000000060707723e */ /* 0x000fd200000000ff */
[----:B-1----:R-:W-:-:S05]  /*2580*/  @!P0 FMUL R11, R11, 1.175494350822287508e-38 ;  /* 0x008000000b0b8820 */ /* 0x002fca0000400000 */
[----:B------:R-:W-:Y:S01]  /*2590*/  F2FP.F16.F32.PACK_AB R11, R11, R10 ;  /* 0x0000000a0b0b723e */ /* 0x000fe200000000ff */
[----:B0-----:R-:W-:-:S04]  /*25a0*/  IMAD.WIDE.U32 R8, R9, 0x2, R12 ;  /* 0x0000000209087825 */ /* 0x001fc800078e000c */
[----:B------:R-:W-:-:S05]  /*25b0*/  IMAD.WIDE.U32 R8, R0, 0x4, R8 ;  /* 0x0000000400087825 */ /* 0x000fca00078e0008 */
[----:B------:R-:W-:Y:S04]  /*25c0*/  STG.E desc[UR4][R8.64], R3 ;  /* 0x0000000308007986 */ /* 0x000fe8000c101904 */
[----:B------:R-:W-:Y:S04]  /*25d0*/  STG.E desc[UR4][R8.64+0x200], R5 ;  /* 0x0002000508007986 */ /* 0x000fe8000c101904 */
[----:B------:R-:W-:Y:S04]  /*25e0*/  STG.E desc[UR4][R8.64+0x400], R7 ;  /* 0x0004000708007986 */ /* 0x000fe8000c101904 */
[----:B------:R-:W-:Y:S01]  /*25f0*/  STG.E desc[UR4][R8.64+0x600], R11 ;  /* 0x0006000b08007986 */ /* 0x000fe2000c101904 */
[----:B------:R-:W-:Y:S05]  /*2600*/  EXIT ;  /* 0x000000000000794d */ /* 0x000fea0003800000 */
        .weak           $__internal_11_$__cuda_sm20_dblrcp_rn_slowpath_v3
        .type           $__internal_11_$__cuda_sm20_dblrcp_rn_slowpath_v3,@function
        .size           $__internal_11_$__cuda_sm20_dblrcp_rn_slowpath_v3,(.L_x_68297 - $__internal_11_$__cuda_sm20_dblrcp_rn_slowpath_v3)
$__internal_11_$__cuda_sm20_dblrcp_rn_slowpath_v3:
        /* <DEDUP_REMOVED lines=24> */
.L_x_4014:
        /* <DEDUP_REMOVED lines=9> */
.L_x_4012:
[----:B------:R-:W-:Y:S02]  /*2820*/  LOP3.LUT R15, R13, 0x80000, RZ, 0xfc, !PT ;  /* 0x000800000d0f7812 */ /* 0x000fe400078efcff */
[----:B------:R-:W-:-:S07]  /*2830*/  MOV R14, R12 ;  /* 0x0000000c000e7202 */ /* 0x000fce0000000f00 */
.L_x_4013:
[----:B------:R-:W-:Y:S05]  /*2840*/  BSYNC.RECONVERGENT B0 ;  /* 0x0000000000007941 */ /* 0x000fea0003800200 */
.L_x_4011:
[----:B------:R-:W-:Y:S01]  /*2850*/  IMAD.MOV.U32 R12, RZ, RZ, R8 ;  /* 0x000000ffff0c7224 */ /* 0x000fe200078e0008 */
[----:B------:R-:W-:-:S04]  /*2860*/  MOV R13, 0x0 ;  /* 0x00000000000d7802 */ /* 0x000fc80000000f00 */
[----:B------:R-:W-:Y:S05]  /*2870*/  RET.REL.NODEC R12 `(_ZN2at6native29vectorized_elementwise_kernelILi2EZNS0_50_GLOBAL__N__2680c7bb_12_PowKernel_cu_7dd49032_300329pow_tensor_scalar_kernel_implIN3c104HalfES5_EEvRNS_18TensorIteratorBaseET0_EUlS5_E1_St5arrayIPcLm2EEEEviS8_T1_) ;  /* 0xffffffd40ce07950 */ /* 0x000fea0003c3ffff */
.L_x_4015:
        /* <DEDUP_REMOVED lines=16> */
.L_x_68297:


//--------------------- .text._ZN2at6native29vectorized_elementwise_kernelILi4EZNS0_50_GLOBAL__N__2680c7bb_12_PowKernel_cu_7dd49032_300329pow_tensor_scalar_kernel_implIN3c104HalfES5_EEvRNS_18TensorIteratorBaseET0_EUlS5_E1_St5arrayIPcLm2EEEEviS8_T1_ --------------------------
	.section	.text._ZN2at6native29vectorized_elementwise_kernelILi4EZNS0_50_GLOBAL__N__2680c7bb_12_PowKernel_cu_7dd49032_300329pow_tensor_scalar_kernel_implIN3c104HalfES5_EEvRNS_18TensorIteratorBaseET0_EUlS5_E1_St5arrayIPcLm2EEEEviS8_T1_,"ax",@progbits
	.align	128
        .global         _ZN2at6native29vectorized_elementwise_kernelILi4EZNS0_50_GLOBAL__N__2680c7bb_12_PowKernel_cu_7dd49032_300329pow_tensor_scalar_kernel_implIN3c104HalfES5_EEvRNS_18TensorIteratorBaseET0_EUlS5_E1_St5arrayIPcLm2EEEEviS8_T1_
        .type           _ZN2at6native29vectorized_elementwise_kernelILi4EZNS0_50_GLOBAL__N__2680c7bb_12_PowKernel_cu_7dd49032_300329pow_tensor_scalar_kernel_implIN3c104HalfES5_EEvRNS_18TensorIteratorBaseET0_EUlS5_E1_St5arrayIPcLm2EEEEviS8_T1_,@function
        .size           _ZN2at6native29vectorized_elementwise_kernelILi4EZNS0_50_GLOBAL__N__2680c7bb_12_PowKernel_cu_7dd49032_300329pow_tensor_scalar_kernel_implIN3c104HalfES5_EEvRNS_18TensorIteratorBaseET0_EUlS5_E1_St5arrayIPcLm2EEEEviS8_T1_,(.L_x_68298 - _ZN2at6native29vectorized_elementwise_kernelILi4EZNS0_50_GLOBAL__N__2680c7bb_12_PowKernel_cu_7dd49032_300329pow_tensor_scalar_kernel_implIN3c104HalfES5_EEvRNS_18TensorIteratorBaseET0_EUlS5_E1_St5arrayIPcLm2EEEEviS8_T1_)
        .other          _ZN2at6native29vectorized_elementwise_kernelILi4EZNS0_50_GLOBAL__N__2680c7bb_12_PowKernel_cu_7dd49032_300329pow_tensor_scalar_kernel_implIN3c104HalfES5_EEvRNS_18TensorIteratorBaseET0_EUlS5_E1_St5arrayIPcLm2EEEEviS8_T1_,@"STO_CUDA_ENTRY STV_DEFAULT"
_ZN2at6native29vectorized_elementwise_kernelILi4EZNS0_50_GLOBAL__N__2680c7bb_12_PowKernel_cu_7dd49032_300329pow_tensor_scalar_kernel_implIN3c104HalfES5_EEvRNS_18TensorIteratorBaseET0_EUlS5_E1_St5arrayIPcLm2EEEEviS8_T1_:
.text._ZN2at6native29vectorized_elementwise_kernelILi4EZNS0_50_GLOBAL__N__2680c7bb_12_PowKernel_cu_7dd49032_300329pow_tensor_scalar_kernel_implIN3c104HalfES5_EEvRNS_18TensorIteratorBaseET0_EUlS5_E1_St5arrayIPcLm2EEEEviS8_T1_:
        /* <DEDUP_REMOVED lines=87> */
[----:B------:R-:W-:Y:S05]  /*0570*/  CALL.REL.NOINC `($__internal_12_$__cuda_sm20_dblrcp_rn_slowpath_v3) ;  /* 0x0000002000147944 */ /* 0x000fea0003c00000 */
.L_x_4020:
[----:B------:R-:W-:Y:S05]  /*0580*/  BSYNC.RECONVERGENT B2 ;  /* 0x0000000000027941 */ /* 0x000fea0003800200 */
.L_x_4019:
[----:B------:R-:W-:Y:S01]  /*0590*/  UMOV UR6, 0xf0000000 ;  /* 0xf000000000067882 */ /* 0x000fe20000000000 */
[----:B------:R-:W-:Y:S01]  /*05a0*/  UMOV UR7, 0x380fffff ;  /* 0x380fffff00077882 */ /* 0x000fe20000000000 */
[----:B------:R-:W0:Y:S01]  /*05b0*/  F2F.F32.F64 R3, R14 ;  /* 0x0000000e00037310 */ /* 0x000e220000301000 */
[----:B------:R-:W-:-:S14]  /*05c0*/  DSETP.GEU.AND P0, PT, |R14|, UR6, PT ;  /* 0x000000060e007e2a */ /* 0x000fdc000bf0e200 */
[----:B0-----:R-:W-:-:S05]  /*05d0*/  @!P0 FMUL R3, R3, 1.175494350822287508e-38 ;  /* 0x0080000003038820 */ /* 0x001fca0000400000 */
[----:B------:R-:W-:-:S07]  /*05e0*/  F2FP.F16.F32.PACK_AB R3, RZ, R3 ;  /* 0x00000003ff03723e */ /* 0x000fce00000000ff */
.L_x_4018:
[----:B------:R-:W-:Y:S05]  /*05f0*/  BSYNC.RECONVERGENT B1 ;  /* 0x0000000000017941 */ /* 0x000fea0003800200 */
.L_x_4017:
        /* <DEDUP_REMOVED lines=24> */
.L_x_4024:
[----:B------:R-:W-:Y:S05]  /*0780*/  BSYNC.RECONVERGENT B2 ;  /* 0x0000000000027941 */ /* 0x000fea0003800200 */
.L_x_4023:
[----:B------:R-:W-:Y:S01]  /*0790*/  UMOV UR6, 0xf0000000 ;  /* 0xf000000000067882 */ /* 0x000fe20000000000 */
[----:B------:R-:W-:Y:S01]  /*07a0*/  UMOV UR7, 0x380fffff ;  /* 0x380fffff00077882 */ /* 0x000fe20000000000 */
[----:B------:R-:W0:Y:S01]  /*07b0*/  F2F.F32.F64 R0, R14 ;  /* 0x0000000e00007310 */ /* 0x000e220000301000 */
[----:B------:R-:W-:-:S14]  /*07c0*/  DSETP.GEU.AND P0, PT, |R14|, UR6, PT ;  /* 0x000000060e007e2a */ /* 0x000fdc000bf0e200 */
[----:B0-----:R-:W-:-:S05]  /*07d0*/  @!P0 FMUL R0, R0, 1.175494350822287508e-38 ;  /* 0x0080000000008820 */ /* 0x001fca0000400000 */
[----:B------:R-:W-:-:S07]  /*07e0*/  F2FP.F16.F32.PACK_AB R0, RZ, R0 ;  /* 0x00000000ff00723e */ /* 0x000fce00000000ff */
.L_x_4022:
[----:B------:R-:W-:Y:S05]  /*07f0*/  BSYNC.RECONVERGENT B1 ;  /* 0x0000000000017941 */ /* 0x000fea0003800200 */
.L_x_4021:
        /* <DEDUP_REMOVED lines=24> */
.L_x_4028:
[----:B------:R-:W-:Y:S05]  /*0980*/  BSYNC.RECONVERGENT B2 ;  /* 0x0000000000027941 */ /* 0x000fea0003800200 */
.L_x_4027:
[----:B------:R-:W-:Y:S01]  /*0990*/  UMOV UR6, 0xf0000000 ;  /* 0xf000000000067882 */ /* 0x000fe20000000000 */
[----:B------:R-:W-:Y:S01]  /*09a0*/  UMOV UR7, 0x380fffff ;  /* 0x380fffff00077882 */ /* 0x000fe20000000000 */
[----:B------:R-:W0:Y:S01]  /*09b0*/  F2F.F32.F64 R11, R14 ;  /* 0x0000000e000b7310 */ /* 0x000e220000301000 */
[----:B------:R-:W-:-:S14]  /*09c0*/  DSETP.GEU.AND P0, PT, |R14|, UR6, PT ;  /* 0x000000060e007e2a */ /* 0x000fdc000bf0e200 */
[----:B0-----:R-:W-:-:S05]  /*09d0*/  @!P0 FMUL R11, R11, 1.175494350822287508e-38 ;  /* 0x008000000b0b8820 */ /* 0x001fca0000400000 */
[----:B------:R-:W-:-:S07]  /*09e0*/  F2FP.F16.F32.PACK_AB R11, RZ, R11 ;  /* 0x0000000bff0b723e */ /* 0x000fce00000000ff */
.L_x_4026:
[----:B------:R-:W-:Y:S05]  /*09f0*/  BSYNC.RECONVERGENT B1 ;  /* 0x0000000000017941 */ /* 0x000fea0003800200 */
.L_x_4025:
        /* <DEDUP_REMOVED lines=24> */
.L_x_4032:
[----:B------:R-:W-:Y:S05]  /*0b80*/  BSYNC.RECONVERGENT B2 ;  /* 0x0000000000027941 */ /* 0x000fea0003800200 */
.L_x_4031:
[----:B------:R-:W-:Y:S01]  /*0b90*/  UMOV UR6, 0xf0000000 ;  /* 0xf000000000067882 */ /* 0x000fe20000000000 */
[----:B------:R-:W-:Y:S01]  /*0ba0*/  UMOV UR7, 0x380fffff ;  /* 0x380fffff00077882 */ /* 0x000fe20000000000 */
[----:B------:R-:W0:Y:S01]  /*0bb0*/  F2F.F32.F64 R20, R14 ;  /* 0x0000000e00147310 */ /* 0x000e220000301000 */
[----:B------:R-:W-:-:S14]  /*0bc0*/  DSETP.GEU.AND P0, PT, |R14|, UR6, PT ;  /* 0x000000060e007e2a */ /* 0x000fdc000bf0e200 */
[----:B0-----:R-:W-:-:S05]  /*0bd0*/  @!P0 FMUL R20, R20, 1.175494350822287508e-38 ;  /* 0x0080000014148820 */ /* 0x001fca0000400000 */
[----:B------:R-:W-:-:S07]  /*0be0*/  F2FP.F16.F32.PACK_AB R20, RZ, R20 ;  /* 0x00000014ff14723e */ /* 0x000fce00000000ff */
.L_x_4030:
[----:B------:R-:W-:Y:S05]  /*0bf0*/  BSYNC.RECONVERGENT B1 ;  /* 0x0000000000017941 */ /* 0x000fea0003800200 */
.L_x_4029:
        /* <DEDUP_REMOVED lines=24> */
.L_x_4036:
[----:B------:R-:W-:Y:S05]  /*0d80*/  BSYNC.RECONVERGENT B2 ;  /* 0x0000000000027941 */ /* 0x000fea0003800200 */
.L_x_4035:
[----:B------:R-:W-:Y:S01]  /*0d90*/  UMOV UR6, 0xf0000000 ;  /* 0xf000000000067882 */ /* 0x000fe20000000000 */
[----:B------:R-:W-:Y:S01]  /*0da0*/  UMOV UR7, 0x380fffff ;  /* 0x380fffff00077882 */ /* 0x000fe20000000000 */
[----:B------:R-:W0:Y:S01]  /*0db0*/  F2F.F32.F64 R21, R14 ;  /* 0x0000000e00157310 */ /* 0x000e220000301000 */
[----:B------:R-:W-:-:S14]  /*0dc0*/  DSETP.GEU.AND P0, PT, |R14|, UR6, PT ;  /* 0x000000060e007e2a */ /* 0x000fdc000bf0e200 */
[----:B0-----:R-:W-:-:S05]  /*0dd0*/  @!P0 FMUL R21, R21, 1.175494350822287508e-38 ;  /* 0x0080000015158820 */ /* 0x001fca0000400000 */
[----:B------:R-:W-:-:S07]  /*0de0*/  F2FP.F16.F32.PACK_AB R21, RZ, R21 ;  /* 0x00000015ff15723e */ /* 0x000fce00000000ff */
.L_x_4034:
[----:B------:R-:W-:Y:S05]  /*0df0*/  BSYNC.RECONVERGENT B1 ;  /* 0x0000000000017941 */ /* 0x000fea0003800200 */
.L_x_4033:
        /* <DEDUP_REMOVED lines=24> */
.L_x_4040:
[----:B------:R-:W-:Y:S05]  /*0f80*/  BSYNC.RECONVERGENT B2 ;  /* 0x0000000000027941 */ /* 0x000fea0003800200 */
.L_x_4039:
[----:B------:R-:W-:Y:S01]  /*0f90*/  UMOV UR6, 0xf0000000 ;  /* 0xf000000000067882 */ /* 0x000fe20000000000 */
[----:B------:R-:W-:Y:S01]  /*0fa0*/  UMOV UR7, 0x380fffff ;  /* 0x380fffff00077882 */ /* 0x000fe20000000000 */
[----:B------:R-:W0:Y:S01]  /*0fb0*/  F2F.F32.F64 R10, R14 ;  /* 0x0000000e000a7310 */ /* 0x000e220000301000 */
[----:B------:R-:W-:-:S14]  /*0fc0*/  DSETP.GEU.AND P0, PT, |R14|, UR6, PT ;  /* 0x000000060e007e2a */ /* 0x000fdc000bf0e200 */
[----:B0-----:R-:W-:-:S05]  /*0fd0*/  @!P0 FMUL R10, R10, 1.175494350822287508e-38 ;  /* 0x008000000a0a8820 */ /* 0x001fca0000400000 */
[----:B------:R-:W-:-:S07]  /*0fe0*/  F2FP.F16.F32.PACK_AB R10, RZ, R10 ;  /* 0x0000000aff0a723e */ /* 0x000fce00000000ff */
.L_x_4038:
[----:B------:R-:W-:Y:S05]  /*0ff0*/  BSYNC.RECONVERGENT B1 ;  /* 0x0000000000017941 */ /* 0x000fea0003800200 */
.L_x_4037:
        /* <DEDUP_REMOVED lines=24> */
.L_x_4044:
[----:B------:R-:W-:Y:S05]  /*1180*/  BSYNC.RECONVERGENT B2 ;  /* 0x0000000000027941 */ /* 0x000fea0003800200 */
.L_x_4043:
[----:B------:R-:W-:Y:S01]  /*1190*/  UMOV UR6, 0xf0000000 ;  /* 0xf000000000067882 */ /* 0x000fe20000000000 */
[----:B------:R-:W-:Y:S01]  /*11a0*/  UMOV UR7, 0x380fffff ;  /* 0x380fffff00077882 */ /* 0x000fe20000000000 */
[----:B------:R-:W0:Y:S01]  /*11b0*/  F2F.F32.F64 R5, R14 ;  /* 0x0000000e00057310 */ /* 0x000e220000301000 */
[----:B------:R-:W-:-:S14]  /*11c0*/  DSETP.GEU.AND P0, PT, |R14|, UR6, PT ;  /* 0x000000060e007e2a */ /* 0x000fdc000bf0e200 */
[----:B0-----:R-:W-:-:S05]  /*11d0*/  @!P0 FMUL R5, R5, 1.175494350822287508e-38 ;  /* 0x0080000005058820 */ /* 0x001fca0000400000 */
[----:B------:R-:W-:-:S07]  /*11e0*/  F2FP.F16.F32.PACK_AB R5, RZ, R5 ;  /* 0x00000005ff05723e */ /* 0x000fce00000000ff */
.L_x_4042:
[----:B------:R-:W-:Y:S05]  /*11f0*/  BSYNC.RECONVERGENT B1 ;  /* 0x0000000000017941 */ /* 0x000fea0003800200 */
.L_x_4041:
        /* <DEDUP_REMOVED lines=23> */
[----:B------:R-:W-:Y:S05]  /*1370*/  CALL.REL.NOINC `($__internal_12_$__cuda_sm20_dblrcp_rn_slowpath_v3) ;  /* 0x0000001000947944 */ /* 0x000fea0003c00000 */
.L_x_4048:
[----:B------:R-:W-:Y:S05]  /*1380*/  BSYNC.RECONVERGENT B2 ;  /* 0x0000000000027941 */ /* 0x000fea0003800200 */
.L_x_4047:
[----:B------:R-:W-:Y:S01]  /*1390*/  UMOV UR6, 0xf0000000 ;  /* 0xf000000000067882 */ /* 0x000fe20000000000 */
[----:B------:R-:W-:Y:S01]  /*13a0*/  UMOV UR7, 0x380fffff ;  /* 0x380fffff00077882 */ /* 0x000fe20000000000 */
[----:B------:R-:W0:Y:S01]  /*13b0*/  F2F.F32.F64 R4, R14 ;  /* 0x0000000e00047310 */ /* 0x000e220000301000 */
[----:B------:R-:W-:-:S14]  /*13c0*/  DSETP.GEU.AND P0, PT, |R14|, UR6, PT ;  /* 0x000000060e007e2a */ /* 0x000fdc000bf0e200 */
[----:B0-----:R-:W-:-:S05]  /*13d0*/  @!P0 FMUL R4, R4, 1.175494350822287508e-38 ;  /* 0x0080000004048820 */ /* 0x001fca0000400000 */
[----:B------:R-:W-:-:S07]  /*13e0*/  F2FP.F16.F32.PACK_AB R4, RZ, R4 ;  /* 0x00000004ff04723e */ /* 0x000fce00000000ff */
.L_x_4046:
[----:B------:R-:W-:Y:S05]  /*13f0*/  BSYNC.RECONVERGENT B1 ;  /* 0x0000000000017941 */ /* 0x000fea0003800200 */
.L_x_4045:
        /* <DEDUP_REMOVED lines=16> */
.L_x_4051:
[----:B------:R-:W-:-:S13]  /*1500*/  ISETP.GE.U32.AND P0, PT, R6, R7, PT ;  /* 0x000000070600720c */ /* 0x000fda0003f06070 */
[----:B------:R-:W-:Y:S05]  /*1510*/  @P0 BRA `(.L_x_4053) ;  /* 0x0000000000300947 */ /* 0x000fea0003800000 */
[----:B0-----:R-:W0:Y:S01]  /*1520*/  LDC.64 R2, c[0x0][0x390] ;  /* 0x0000e400ff027b82 */ /* 0x001e220000000a00 */
[----:B------:R-:W-:Y:S01]  /*1530*/  IMAD.IADD R13, R9, 0x1, R6 ;  /* 0x00000001090d7824 */ /* 0x000fe200078e0206 */
[----:B------:R-:W-:-:S03]  /*1540*/  IADD3 R6, PT, PT, R6, 0x80, RZ ;  /* 0x0000008006067810 */ /* 0x000fc60007ffe0ff */
[----:B0-----:R-:W-:-:S05]  /*1550*/  IMAD.WIDE.U32 R2, R13, 0x2, R2 ;  /* 0x000000020d027825 */ /* 0x001fca00078e0002 */
[----:B------:R1:W-:Y:S02]  /*1560*/  STG.E.U16 desc[UR4][R2.64], R11 ;  /* 0x0000000b02007986 */ /* 0x0003e4000c101504 */
.L_x_4052:
[----:B------:R-:W-:-:S13]  /*1570*/  ISETP.GE.U32.AND P0, PT, R6, R7, PT ;  /* 0x000000070600720c */ /* 0x000fda0003f06070 */
[----:B------:R-:W-:Y:S05]  /*1580*/  @P0 BRA `(.L_x_4054) ;  /* 0x0000000000300947 */ /* 0x000fea0003800000 */
[----:B01----:R-:W0:Y:S01]  /*1590*/  LDC.64 R2, c[0x0][0x390] ;  /* 0x0000e400ff027b82 */ /* 0x003e220000000a00 */
[----:B------:R-:W-:Y:S01]  /*15a0*/  IMAD.IADD R11, R9, 0x1, R6 ;  /* 0x00000001090b7824 */ /* 0x000fe200078e0206 */
[----:B------:R-:W-:-:S03]  /*15b0*/  IADD3 R6, PT, PT, R6, 0x80, RZ ;  /* 0x0000008006067810 */ /* 0x000fc60007ffe0ff */
[----:B0-----:R-:W-:-:S05]  /*15c0*/  IMAD.WIDE.U32 R2, R11, 0x2, R2 ;  /* 0x000000020b027825 */ /* 0x001fca00078e0002 */
[----:B------:R1:W-:Y:S02]  /*15d0*/  STG.E.U16 desc[UR4][R2.64], R20 ;  /* 0x0000001402007986 */ /* 0x0003e4000c101504 */
.L_x_4053:
[----:B------:R-:W-:-:S13]  /*15e0*/  ISETP.GE.U32.AND P0, PT, R6, R7, PT ;  /* 0x000000070600720c */ /* 0x000fda0003f06070 */
[----:B------:R-:W-:Y:S05]  /*15f0*/  @P0 BRA `(.L_x_4055) ;  /* 0x0000000000340947 */ /* 0x000fea0003800000 */
[----:B01----:R-:W0:Y:S01]  /*1600*/  LDC.64 R2, c[0x0][0x390] ;  /* 0x0000e400ff027b82 */ /* 0x003e220000000a00 */
[----:B------:R-:W-:Y:S01]  /*1610*/  IMAD.IADD R11, R9, 0x1, R6 ;  /* 0x00000001090b7824 */ /* 0x000fe200078e0206 */
[----:B------:R-:W-:-:S03]  /*1620*/  IADD3 R6, PT, PT, R6, 0x80, RZ ;  /* 0x0000008006067810 */ /* 0x000fc60007ffe0ff */
[----:B0-----:R-:W-:-:S05]  /*1630*/  IMAD.WIDE.U32 R2, R11, 0x2, R2 ;  /* 0x000000020b027825 */ /* 0x001fca00078e0002 */
[----:B------:R2:W-:Y:S02]  /*1640*/  STG.E.U16 desc[UR4][R2.64], R21 ;  /* 0x0000001502007986 */ /* 0x0005e4000c101504 */
.L_x_4054:
        /* <DEDUP_REMOVED lines=8> */
.L_x_4055:
[----:B------:R-:W-:Y:S05]  /*16d0*/  BSYNC.RELIABLE B1 ;  /* 0x0000000000017941 */ /* 0x000fea0003800100 */
.L_x_4050:
[----:B------:R-:W-:-:S13]  /*16e0*/  ISETP.GE.U32.AND P0, PT, R6, R7, PT ;  /* 0x000000070600720c */ /* 0x000fda0003f06070 */
[----:B012---:R-:W0:Y:S01]  /*16f0*/  @!P0 LDC.64 R2, c[0x0][0x390] ;  /* 0x0000e400ff028b82 */ /* 0x007e220000000a00 */
[----:B------:R-:W-:Y:S01]  /*1700*/  @!P0 IMAD.IADD R11, R9, 0x1, R6 ;  /* 0x00000001090b8824 */ /* 0x000fe200078e0206 */
[----:B------:R-:W-:-:S03]  /*1710*/  @!P0 IADD3 R6, PT, PT, R6, 0x80, RZ ;  /* 0x0000008006068810 */ /* 0x000fc60007ffe0ff */
[----:B0-----:R-:W-:-:S05]  /*1720*/  @!P0 IMAD.WIDE.U32 R2, R11, 0x2, R2 ;  /* 0x000000020b028825 */ /* 0x001fca00078e0002 */
[----:B------:R3:W-:Y:S02]  /*1730*/  @!P0 STG.E.U16 desc[UR4][R2.64], R5 ;  /* 0x0000000502008986 */ /* 0x0007e4000c101504 */
.L_x_4056:
[----:B------:R-:W-:Y:S05]  /*1740*/  BSYNC.RECONVERGENT B0 ;  /* 0x0000000000007941 */ /* 0x000fea0003800200 */
.L_x_4049:
        /* <DEDUP_REMOVED lines=8> */
.L_x_4016:
[----:B------:R-:W0:Y:S01]  /*17d0*/  S2R R0, SR_TID.X ;  /* 0x0000000000007919 */ /* 0x000e220000002100 */
[----:B------:R-:W1:Y:S02]  /*17e0*/  LDC.64 R2, c[0x0][0x398] ;  /* 0x0000e600ff027b82 */ /* 0x000e640000000a00 */
[----:B-1----:R-:W-:-:S04]  /*17f0*/  IMAD.WIDE.U32 R2, R9, 0x2, R2 ;  /* 0x0000000209027825 */ /* 0x002fc800078e0002 */
[----:B0-----:R-:W-:-:S05]  /*1800*/  IMAD.WIDE.U32 R6, R0, 0x8, R2 ;  /* 0x0000000800067825 */ /* 0x001fca00078e0002 */
[----:B------:R-:W2:Y:S04]  /*1810*/  LDG.E.64 R2, desc[UR4][R6.64] ;  /* 0x0000000406027981 */ /* 0x000ea8000c1e1b00 */
[----:B------:R0:W5:Y:S01]  /*1820*/  LDG.E.64 R4, desc[UR4][R6.64+0x400] ;  /* 0x0004000406047981 */ /* 0x000162000c1e1b00 */
        /* <DEDUP_REMOVED lines=19> */
[----:B-----5:R-:W-:Y:S05]  /*1960*/  CALL.REL.NOINC `($__internal_12_$__cuda_sm20_dblrcp_rn_slowpath_v3) ;  /* 0x0000000c00187944 */ /* 0x020fea0003c00000 */
.L_x_4058:
[----:B------:R-:W-:Y:S05]  /*1970*/  BSYNC.RECONVERGENT B1 ;  /* 0x0000000000017941 */ /* 0x000fea0003800200 */
.L_x_4057:
        /* <DEDUP_REMOVED lines=24> */
[----:B-----5:R-:W-:Y:S05]  /*1b00*/  CALL.REL.NOINC `($__internal_12_$__cuda_sm20_dblrcp_rn_slowpath_v3) ;  /* 0x0000000800b07944 */ /* 0x020fea0003c00000 */
.L_x_4060:
[----:B------:R-:W-:Y:S05]  /*1b10*/  BSYNC.RECONVERGENT B1 ;  /* 0x0000000000017941 */ /* 0x000fea0003800200 */
.L_x_4059:
        /* <DEDUP_REMOVED lines=24> */
[----:B-----5:R-:W-:Y:S05]  /*1ca0*/  CALL.REL.NOINC `($__internal_12_$__cuda_sm20_dblrcp_rn_slowpath_v3) ;  /* 0x0000000800487944 */ /* 0x020fea0003c00000 */
.L_x_4062:
[----:B------:R-:W-:Y:S05]  /*1cb0*/  BSYNC.RECONVERGENT B1 ;  /* 0x0000000000017941 */ /* 0x000fea0003800200 */
.L_x_4061:
[----:B------:R-:W-:Y:S01]  /*1cc0*/  HADD2.F32 R3, -RZ, R3.H1_H1 ;  /* 0x30000003ff037230 */ /* 0x000fe20000004100 */
[----:B------:R-:W-:Y:S01]  /*1cd0*/  UMOV UR6, 0xf0000000 ;  /* 0xf000000000067882 */ /* 0x000fe20000000000 */
[----:B------:R-:W-:Y:S01]  /*1ce0*/  UMOV UR7, 0x380fffff ;  /* 0x380fffff00077882 */ /* 0x000fe20000000000 */
[----:B------:R-:W0:Y:S01]  /*1cf0*/  F2F.F32.F64 R6, R14 ;  /* 0x0000000e00067310 */ /* 0x000e220000301000 */
[----:B------:R-:W-:Y:S01]  /*1d00*/  DSETP.GEU.AND P0, PT, |R14|, UR6, PT ;  /* 0x000000060e007e2a */ /* 0x000fe2000bf0e200 */
[----:B------:R-:W-:Y:S01]  /*1d10*/  FMUL.FTZ R3, R3, R3 ;  /* 0x0000000303037220 */ /* 0x000fe20000410000 */
[----:B------:R-:W-:Y:S04]  /*1d20*/  BSSY.RECONVERGENT B1, `(.L_x_4063) ;  /* 0x0000013000017945 */ /* 0x000fe80003800200 */
[----:B------:R-:W-:-:S05]  /*1d30*/  F2FP.F16.F32.PACK_AB R3, RZ, R3 ;  /* 0x00000003ff03723e */ /* 0x000fca00000000ff */
[----:B------:R-:W-:-:S03]  /*1d40*/  HADD2.F32 R3, -RZ, R3.H0_H0 ;  /* 0x20000003ff037230 */ /* 0x000fc60000004100 */
[----:B0-----:R-:W-:Y:S02]  /*1d50*/  @!P0 FMUL R6, R6, 1.175494350822287508e-38 ;  /* 0x0080000006068820 */ /* 0x001fe40000400000 */
        /* <DEDUP_REMOVED lines=15> */
.L_x_4064:
[----:B------:R-:W-:Y:S05]  /*1e50*/  BSYNC.RECONVERGENT B1 ;  /* 0x0000000000017941 */ /* 0x000fea0003800200 */
.L_x_4063:
        /* <DEDUP_REMOVED lines=25> */
.L_x_4066:
[----:B------:R-:W-:Y:S05]  /*1ff0*/  BSYNC.RECONVERGENT B1 ;  /* 0x0000000000017941 */ /* 0x000fea0003800200 */
.L_x_4065:
        /* <DEDUP_REMOVED lines=25> */
.L_x_4068:
[----:B------:R-:W-:Y:S05]  /*2190*/  BSYNC.RECONVERGENT B1 ;  /* 0x0000000000017941 */ /* 0x000fea0003800200 */
.L_x_4067:
        /* <DEDUP_REMOVED lines=24> */
[----:B------:R-:W-:Y:S05]  /*2320*/  CALL.REL.NOINC `($__internal_12_$__cuda_sm20_dblrcp_rn_slowpath_v3) ;  /* 0x0000000000a87944 */ /* 0x000fea0003c00000 */
.L_x_4070:
[----:B------:R-:W-:Y:S05]  /*2330*/  BSYNC.RECONVERGENT B1 ;  /* 0x0000000000017941 */ /* 0x000fea0003800200 */
.L_x_4069:
        /* <DEDUP_REMOVED lines=25> */
.L_x_4072:
[----:B------:R-:W-:Y:S05]  /*24d0*/  BSYNC.RECONVERGENT B1 ;  /* 0x0000000000017941 */ /* 0x000fea0003800200 */
.L_x_4071:
        /* <DEDUP_REMOVED lines=12> */
[----:B------:R-:W-:Y:S04]  /*25a0*/  STG.E.64 desc[UR4][R8.64], R2 ;  /* 0x0000000208007986 */ /* 0x000fe8000c101b04 */
[----:B------:R-:W-:Y:S01]  /*25b0*/  STG.E.64 desc[UR4][R8.64+0x400], R4 ;  /* 0x0004000408007986 */ /* 0x000fe2000c101b04 */
[----:B------:R-:W-:Y:S05]  /*25c0*/  EXIT ;  /* 0x000000000000794d */ /* 0x000fea0003800000 */
        .weak           $__internal_12_$__cuda_sm20_dblrcp_rn_slowpath_v3
        .type           $__internal_12_$__cuda_sm20_dblrcp_rn_slowpath_v3,@function
        .size           $__internal_12_$__cuda_sm20_dblrcp_rn_slowpath_v3,(.L_x_68298 - $__internal_12_$__cuda_sm20_dblrcp_rn_slowpath_v3)
$__internal_12_$__cuda_sm20_dblrcp_rn_slowpath_v3:
        /* <DEDUP_REMOVED lines=24> */
.L_x_4076:
        /* <DEDUP_REMOVED lines=9> */
.L_x_4074:
[----:B------:R-:W-:Y:S02]  /*27e0*/  LOP3.LUT R15, R13, 0x80000, RZ, 0xfc, !PT ;  /* 0x000800000d0f7812 */ /* 0x000fe400078efcff */
[----:B------:R-:W-:-:S07]  /*27f0*/  MOV R14, R12 ;  /* 0x0000000c000e7202 */ /* 0x000fce0000000f00 */
.L_x_4075:
[----:B------:R-:W-:Y:S05]  /*2800*/  BSYNC.RECONVERGENT B0 ;  /* 0x0000000000007941 */ /* 0x000fea0003800200 */
.L_x_4073:
[----:B------:R-:W-:Y:S01]  /*2810*/  IMAD.MOV.U32 R12, RZ, RZ, R8 ;  /* 0x000000ffff0c7224 */ /* 0x000fe200078e0008 */
[----:B------:R-:W-:-:S04]  /*2820*/  MOV R13, 0x0 ;  /* 0x00000000000d7802 */ /* 0x000fc80000000f00 */
[----:B------:R-:W-:Y:S05]  /*2830*/  RET.REL.NODEC R12 `(_ZN2at6native29vectorized_elementwise_kernelILi4EZNS0_50_GLOBAL__N__2680c7bb_12_PowKernel_cu_7dd49032_300329pow_tensor_scalar_kernel_implIN3c104HalfES5_EEvRNS_18TensorIteratorBaseET0_EUlS5_E1_St5arrayIPcLm2EEEEviS8_T1_) ;  /* 0xffffffd40cf07950 */ /* 0x000fea0003c3ffff */
.L_x_4077:
        /* <DEDUP_REMOVED lines=12> */
.L_x_68298:


//--------------------- .text._ZN2at6native29vectorized_elementwise_kernelILi8EZNS0_50_GLOBAL__N__2680c7bb_12_PowKernel_cu_7dd49032_300329pow_tensor_scalar_kernel_implIN3c104HalfES5_EEvRNS_18TensorIteratorBaseET0_EUlS5_E1_St5arrayIPcLm2EEEEviS8_T1_ --------------------------
	.section	.text._ZN2at6native29vectorized_elementwise_kernelILi8EZNS0_50_GLOBAL__N__2680c7bb_12_PowKernel_cu_7dd49032_300329pow_tensor_scalar_kernel_implIN3c104HalfES5_EEvRNS_18TensorIteratorBaseET0_EUlS5_E1_St5arrayIPcLm2EEEEviS8_T1_,"ax",@progbits
	.align	128
        .global         _ZN2at6native29vectorized_elementwise_kernelILi8EZNS0_50_GLOBAL__N__2680c7bb_12_PowKernel_cu_7dd49032_300329pow_tensor_scalar_kernel_implIN3c104HalfES5_EEvRNS_18TensorIteratorBaseET0_EUlS5_E1_St5arrayIPcLm2EEEEviS8_T1_
        .type           _ZN2at6native29vectorized_elementwise_kernelILi8EZNS0_50_GLOBAL__N__2680c7bb_12_PowKernel_cu_7dd49032_300329pow_tensor_scalar_kernel_implIN3c104HalfES5_EEvRNS_18TensorIteratorBaseET0_EUlS5_E1_St5arrayIPcLm2EEEEviS8_T1_,@function
        .size           _ZN2at6native29vectorized_elementwise_kernelILi8EZNS0_50_GLOBAL__N__2680c7bb_12_PowKernel_cu_7dd49032_300329pow_tensor_scalar_kernel_implIN3c104HalfES5_EEvRNS_18TensorIteratorBaseET0_EUlS5_E1_St5arrayIPcLm2EEEEviS8_T1_,(.L_x_68299 - _ZN2at6native29vectorized_elementwise_kernelILi8EZNS0_50_GLOBAL__N__2680c7bb_12_PowKernel_cu_7dd49032_300329pow_tensor_scalar_kernel_implIN3c104HalfES5_EEvRNS_18TensorIteratorBaseET0_EUlS5_E1_St5arrayIPcLm2EEEEviS8_T1_)
        .other          _ZN2at6native29vectorized_elementwise_kernelILi8EZNS0_50_GLOBAL__N__2680c7bb_12_PowKernel_cu_7dd49032_300329pow_tensor_scalar_kernel_implIN3c104HalfES5_EEvRNS_18TensorIteratorBaseET0_EUlS5_E1_St5arrayIPcLm2EEEEviS8_T1_,@"STO_CUDA_ENTRY STV_DEFAULT"
_ZN2at6native29vectorized_elementwise_kernelILi8EZNS0_50_GLOBAL__N__2680c7bb_12_PowKernel_cu_7dd49032_300329pow_tensor_scalar_kernel_implIN3c104HalfES5_EEvRNS_18TensorIteratorBaseET0_EUlS5_E1_St5arrayIPcLm2EEEEviS8_T1_:
.text._ZN2at6native29vectorized_elementwise_kernelILi8EZNS0_50_GLOBAL__N__2680c7bb_12_PowKernel_cu_7dd49032_300329pow_tensor_scalar_kernel_implIN3c104HalfES5_EEvRNS_18TensorIteratorBaseET0_EUlS5_E1_St5arrayIPcLm2EEEEviS8_T1_:
        /* <DEDUP_REMOVED lines=36> */
[----:B------:R-:W3:Y:S04]  /*0240*/  @!P1 LDC.64 R10, c[0x0][0x398] ;  /* 0x0000e600ff0a9b82 */ /* 0x000ee80000000a00 */
        /* <DEDUP_REMOVED lines=18> */
[----:B------:R-:W-:Y:S01]  /*0370*/  @!P3 IMAD.WIDE.U32 R14, R29, 0x2, R14 ;  /* 0x000000021d0eb825 */ /* 0x000fe200078e000e */
[----:B0-----:R-:W-:-:S02]  /*0380*/  PRMT R7, RZ, 0x7610, R7 ;  /* 0x00007610ff077816 */ /* 0x001fc40000000007 */
[----:B------:R1:W5:Y:S01]  /*0390*/  @!P1 LDG.E.U16 R9, desc[UR4][R10.64] ;  /* 0x000000040a099981 */ /* 0x000362000c1e1500 */
[----:B----4-:R-:W-:-:S03]  /*03a0*/  @!P2 IMAD.WIDE.U32 R12, R23, 0x2, R12 ;  /* 0x00000002170ca825 */ /* 0x010fc600078e000c */
        /* <DEDUP_REMOVED lines=28> */
[----:B------:R-:W-:Y:S05]  /*0570*/  CALL.REL.NOINC `($__internal_13_$__cuda_sm20_dblrcp_rn_slowpath_v3) ;  /* 0x0000002000187944 */ /* 0x000fea0003c00000 */
.L_x_4082:
[----:B------:R-:W-:Y:S05]  /*0580*/  BSYNC.RECONVERGENT B2 ;  /* 0x0000000000027941 */ /* 0x000fea0003800200 */
.L_x_4081:
[----:B------:R-:W-:Y:S01]  /*0590*/  UMOV UR6, 0xf0000000 ;  /* 0xf000000000067882 */ /* 0x000fe20000000000 */
[----:B------:R-:W-:Y:S01]  /*05a0*/  UMOV UR7, 0x380fffff ;  /* 0x380fffff00077882 */ /* 0x000fe20000000000 */
[----:B------:R-:W0:Y:S01]  /*05b0*/  F2F.F32.F64 R5, R12 ;  /* 0x0000000c00057310 */ /* 0x000e220000301000 */
[----:B------:R-:W-:-:S14]  /*05c0*/  DSETP.GEU.AND P0, PT, |R12|, UR6, PT ;  /* 0x000000060c007e2a */ /* 0x000fdc000bf0e200 */
[----:B0-----:R-:W-:-:S05]  /*05d0*/  @!P0 FMUL R5, R5, 1.175494350822287508e-38 ;  /* 0x0080000005058820 */ /* 0x001fca0000400000 */
[----:B------:R-:W-:-:S07]  /*05e0*/  F2FP.F16.F32.PACK_AB R5, RZ, R5 ;  /* 0x00000005ff05723e */ /* 0x000fce00000000ff */
.L_x_4080:
[----:B------:R-:W-:Y:S05]  /*05f0*/  BSYNC.RECONVERGENT B1 ;  /* 0x0000000000017941 */ /* 0x000fea0003800200 */
.L_x_4079:
        /* <DEDUP_REMOVED lines=24> */
.L_x_4086:
[----:B------:R-:W-:Y:S05]  /*0780*/  BSYNC.RECONVERGENT B2 ;  /* 0x0000000000027941 */ /* 0x000fea0003800200 */
.L_x_4085:
[----:B------:R-:W-:Y:S01]  /*0790*/  UMOV UR6, 0xf0000000 ;  /* 0xf000000000067882 */ /* 0x000fe20000000000 */
[----:B------:R-:W-:Y:S01]  /*07a0*/  UMOV UR7, 0x380fffff ;  /* 0x380fffff00077882 */ /* 0x000fe20000000000 */
[----:B------:R-:W0:Y:S01]  /*07b0*/  F2F.F32.F64 R3, R12 ;  /* 0x0000000c00037310 */ /* 0x000e220000301000 */
[----:B------:R-:W-:-:S14]  /*07c0*/  DSETP.GEU.AND P0, PT, |R12|, UR6, PT ;  /* 0x000000060c007e2a */ /* 0x000fdc000bf0e200 */
[----:B0-----:R-:W-:-:S05]  /*07d0*/  @!P0 FMUL R3, R3, 1.175494350822287508e-38 ;  /* 0x0080000003038820 */ /* 0x001fca0000400000 */
[----:B------:R-:W-:-:S07]  /*07e0*/  F2FP.F16.F32.PACK_AB R3, RZ, R3 ;  /* 0x00000003ff03723e */ /* 0x000fce00000000ff */
.L_x_4084:
[----:B------:R-:W-:Y:S05]  /*07f0*/  BSYNC.RECONVERGENT B1 ;  /* 0x0000000000017941 */ /* 0x000fea0003800200 */
.L_x_4083:
        /* <DEDUP_REMOVED lines=24> */
.L_x_4090:
[----:B------:R-:W-:Y:S05]  /*0980*/  BSYNC.RECONVERGENT B2 ;  /* 0x0000000000027941 */ /* 0x000fea0003800200 */
.L_x_4089:
[----:B------:R-:W-:Y:S01]  /*0990*/  UMOV UR6, 0xf0000000 ;  /* 0xf000000000067882 */ /* 0x000fe20000000000 */
[----:B------:R-:W-:Y:S01]  /*09a0*/  UMOV UR7, 0x380fffff ;  /* 0x380fffff00077882 */ /* 0x000fe20000000000 */
[----:B------:R-:W0:Y:S01]  /*09b0*/  F2F.F32.F64 R18, R12 ;  /* 0x0000000c00127310 */ /* 0x000e220000301000 */
[----:B------:R-:W-:-:S14]  /*09c0*/  DSETP.GEU.AND P0, PT, |R12|, UR6, PT ;  /* 0x000000060c007e2a */ /* 0x000fdc000bf0e200 */
[----:B0-----:R-:W-:-:S05]  /*09d0*/  @!P0 FMUL R18, R18, 1.175494350822287508e-38 ;  /* 0x0080000012128820 */ /* 0x001fca0000400000 */
[----:B------:R-:W-:-:S07]  /*09e0*/  F2FP.F16.F32.PACK_AB R18, RZ, R18 ;  /* 0x00000012ff12723e */ /* 0x000fce00000000ff */
.L_x_4088:
[----:B------:R-:W-:Y:S05]  /*09f0*/  BSYNC.RECONVERGENT B1 ;  /* 0x0000000000017941 */ /* 0x000fea0003800200 */
.L_x_4087:
        /* <DEDUP_REMOVED lines=24> */
.L_x_4094:
[----:B------:R-:W-:Y:S05]  /*0b80*/  BSYNC.RECONVERGENT B2 ;  /* 0x0000000000027941 */ /* 0x000fea0003800200 */
.L_x_4093:
[----:B------:R-:W-:Y:S01]  /*0b90*/  UMOV UR6, 0xf0000000 ;  /* 0xf000000000067882 */ /* 0x000fe20000000000 */
[----:B------:R-:W-:Y:S01]  /*0ba0*/  UMOV UR7, 0x380fffff ;  /* 0x380fffff00077882 */ /* 0x000fe20000000000 */
[----:B------:R-:W0:Y:S01]  /*0bb0*/  F2F.F32.F64 R22, R12 ;  /* 0x0000000c00167310 */ /* 0x000e220000301000 */
[----:B------:R-:W-:-:S14]  /*0bc0*/  DSETP.GEU.AND P0, PT, |R12|, UR6, PT ;  /* 0x000000060c007e2a */ /* 0x000fdc000bf0e200 */
[----:B0-----:R-:W-:-:S05]  /*0bd0*/  @!P0 FMUL R22, R22, 1.175494350822287508e-38 ;  /* 0x0080000016168820 */ /* 0x001fca0000400000 */
[----:B------:R-:W-:-:S07]  /*0be0*/  F2FP.F16.F32.PACK_AB R22, RZ, R22 ;  /* 0x00000016ff16723e */ /* 0x000fce00000000ff */
.L_x_4092:
[----:B------:R-:W-:Y:S05]  /*0bf0*/  BSYNC.RECONVERGENT B1 ;  /* 0x0000000000017941 */ /* 0x000fea0003800200 */
.L_x_4091:
        /* <DEDUP_REMOVED lines=24> */
.L_x_4098:
[----:B------:R-:W-:Y:S05]  /*0d80*/  BSYNC.RECONVERGENT B2 ;  /* 0x0000000000027941 */ /* 0x000fea0003800200 */
.L_x_4097:
[----:B------:R-:W-:Y:S01]  /*0d90*/  UMOV UR6, 0xf0000000 ;  /* 0xf000000000067882 */ /* 0x000fe20000000000 */
[----:B------:R-:W-:Y:S01]  /*0da0*/  UMOV UR7, 0x380fffff ;  /* 0x380fffff00077882 */ /* 0x000fe20000000000 */
[----:B------:R-:W0:Y:S01]  /*0db0*/  F2F.F32.F64 R19, R12 ;  /* 0x0000000c00137310 */ /* 0x000e220000301000 */
[----:B------:R-:W-:-:S14]  /*0dc0*/  DSETP.GEU.AND P0, PT, |R12|, UR6, PT ;  /* 0x000000060c007e2a */ /* 0x000fdc000bf0e200 */
[----:B0-----:R-:W-:-:S05]  /*0dd0*/  @!P0 FMUL R19, R19, 1.175494350822287508e-38 ;  /* 0x0080000013138820 */ /* 0x001fca0000400000 */
[----:B------:R-:W-:-:S07]  /*0de0*/  F2FP.F16.F32.PACK_AB R19, RZ, R19 ;  /* 0x00000013ff13723e */ /* 0x000fce00000000ff */
.L_x_4096:
[----:B------:R-:W-:Y:S05]  /*0df0*/  BSYNC.RECONVERGENT B1 ;  /* 0x0000000000017941 */ /* 0x000fea0003800200 */
.L_x_4095:
        /* <DEDUP_REMOVED lines=24> */
.L_x_4102:
[----:B------:R-:W-:Y:S05]  /*0f80*/  BSYNC.RECONVERGENT B2 ;  /* 0x0000000000027941 */ /* 0x000fea0003800200 */
.L_x_4101:
[----:B------:R-:W-:Y:S01]  /*0f90*/  UMOV UR6, 0xf0000000 ;  /* 0xf000000000067882 */ /* 0x000fe20000000000 */
[----:B------:R-:W-:Y:S01]  /*0fa0*/  UMOV UR7, 0x380fffff ;  /* 0x380fffff00077882 */ /* 0x000fe20000000000 */
[----:B------:R-:W0:Y:S01]  /*0fb0*/  F2F.F32.F64 R9, R12 ;  /* 0x0000000c00097310 */ /* 0x000e220000301000 */
[----:B------:R-:W-:-:S14]  /*0fc0*/  DSETP.GEU.AND P0, PT, |R12|, UR6, PT ;  /* 0x000000060c007e2a */ /* 0x000fdc000bf0e200 */
[----:B0-----:R-:W-:-:S05]  /*0fd0*/  @!P0 FMUL R9, R9, 1.175494350822287508e-38 ;  /* 0x0080000009098820 */ /* 0x001fca0000400000 */
[----:B------:R-:W-:-:S07]  /*0fe0*/  F2FP.F16.F32.PACK_AB R9, RZ, R9 ;  /* 0x00000009ff09723e */ /* 0x000fce00000000ff */
.L_x_4100:
[----:B------:R-:W-:Y:S05]  /*0ff0*/  BSYNC.RECONVERGENT B1 ;  /* 0x0000000000017941 */ /* 0x000fea0003800200 */
.L_x_4099:
        /* <DEDUP_REMOVED lines=24> */
.L_x_4106:
[----:B------:R-:W-:Y:S05]  /*1180*/  BSYNC.RECONVERGENT B2 ;  /* 0x0000000000027941 */ /* 0x000fea0003800200 */
.L_x_4105:
[----:B------:R-:W-:Y:S01]  /*1190*/  UMOV UR6, 0xf0000000 ;  /* 0xf000000000067882 */ /* 0x000fe20000000000 */
[----:B------:R-:W-:Y:S01]  /*11a0*/  UMOV UR7, 0x380fffff ;  /* 0x380fffff00077882 */ /* 0x000fe20000000000 */
[----:B------:R-:W0:Y:S01]  /*11b0*/  F2F.F32.F64 R8, R12 ;  /* 0x0000000c00087310 */ /* 0x000e220000301000 */
[----:B------:R-:W-:-:S14]  /*11c0*/  DSETP.GEU.AND P0, PT, |R12|, UR6, PT ;  /* 0x000000060c007e2a */ /* 0x000fdc000bf0e200 */
[----:B0-----:R-:W-:-:S05]  /*11d0*/  @!P0 FMUL R8, R8, 1.175494350822287508e-38 ;  /* 0x0080000008088820 */ /* 0x001fca0000400000 */
[----:B------:R-:W-:-:S07]  /*11e0*/  F2FP.F16.F32.PACK_AB R8, RZ, R8 ;  /* 0x00000008ff08723e */ /* 0x000fce00000000ff */
.L_x_4104:
[----:B------:R-:W-:Y:S05]  /*11f0*/  BSYNC.RECONVERGENT B1 ;  /* 0x0000000000017941 */ /* 0x000fea0003800200 */
.L_x_4103:
        /* <DEDUP_REMOVED lines=24> */
.L_x_4110:
[----:B------:R-:W-:Y:S05]  /*1380*/  BSYNC.RECONVERGENT B2 ;  /* 0x0000000000027941 */ /* 0x000fea0003800200 */
.L_x_4109:
[----:B------:R-:W-:Y:S01]  /*1390*/  UMOV UR6, 0xf0000000 ;  /* 0xf000000000067882 */ /* 0x000fe20000000000 */
[----:B------:R-:W-:Y:S01]  /*13a0*/  UMOV UR7, 0x380fffff ;  /* 0x380fffff00077882 */ /* 0x000fe20000000000 */
[----:B------:R-:W0:Y:S01]  /*13b0*/  F2F.F32.F64 R2, R12 ;  /* 0x0000000c00027310 */ /* 0x000e220000301000 */
[----:B------:R-:W-:-:S14]  /*13c0*/  DSETP.GEU.AND P0, PT, |R12|, UR6, PT ;  /* 0x000000060c007e2a */ /* 0x000fdc000bf0e200 */
[----:B0-----:R-:W-:-:S05]  /*13d0*/  @!P0 FMUL R2, R2, 1.175494350822287508e-38 ;  /* 0x0080000002028820 */ /* 0x001fca0000400000 */
[----:B------:R-:W-:-:S07]  /*13e0*/  F2FP.F16.F32.PACK_AB R2, RZ, R2 ;  /* 0x00000002ff02723e */ /* 0x000fce00000000ff */
.L_x_4108:
[----:B------:R-:W-:Y:S05]  /*13f0*/  BSYNC.RECONVERGENT B1 ;  /* 0x0000000000017941 */ /* 0x000fea0003800200 */
.L_x_4107:
[----:B------:R-:W-:Y:S01]  /*1400*/  ISETP.GE.U32.AND P0, PT, R17, R16, PT ;  /* 0x000000101100720c */ /* 0x000fe20003f06070 */
[----:B------:R-:W-:Y:S04]  /*1410*/  BSSY.RECONVERGENT B0, `(.L_x_4111) ;  /* 0x0000033000007945 */ /* 0x000fe80003800200 */
[----:B------:R-:W-:Y:S08]  /*1420*/  BSSY.RELIABLE B1, `(.L_x_4112) ;  /* 0x000002b000017945 */ /* 0x000ff00003800100 */
[----:B------:R-:W-:Y:S05]  /*1430*/  @P0 BRA `(.L_x_4113) ;  /* 0x0000000000300947 */ /* 0x000fea0003800000 */
[----:B-----5:R-:W0:Y:S01]  /*1440*/  LDC.64 R6, c[0x0][0x390] ;  /* 0x0000e400ff067b82 */ /* 0x020e220000000a00 */
        /* <DEDUP_REMOVED lines=11> */
.L_x_4113:
[----:B------:R-:W-:-:S13]  /*1500*/  ISETP.GE.U32.AND P0, PT, R17, R16, PT ;  /* 0x000000101100720c */ /* 0x000fda0003f06070 */
[----:B------:R-:W-:Y:S05]  /*1510*/  @P0 BRA `(.L_x_4115) ;  /* 0x0000000000300947 */ /* 0x000fea0003800000 */
[----:B0-----:R-:W0:Y:S01]  /*1520*/  LDC.64 R4, c[0x0][0x390] ;  /* 0x0000e400ff047b82 */ /* 0x001e220000000a00 */
[----:B-----5:R-:W-:Y:S01]  /*1530*/  IMAD.IADD R3, R0, 0x1, R17 ;  /* 0x0000000100037824 */ /* 0x020fe200078e0211 */
[----:B------:R-:W-:-:S03]  /*1540*/  IADD3 R17, PT, PT, R17, 0x80, RZ ;  /* 0x0000008011117810 */ /* 0x000fc60007ffe0ff */
[----:B0-----:R-:W-:-:S05]  /*1550*/  IMAD.WIDE.U32 R4, R3, 0x2, R4 ;  /* 0x0000000203047825 */ /* 0x001fca00078e0004 */
[----:B------:R1:W-:Y:S02]  /*1560*/  STG.E.U16 desc[UR4][R4.64], R18 ;  /* 0x0000001204007986 */ /* 0x0003e4000c101504 */
.L_x_4114:
[----:B------:R-:W-:-:S13]  /*1570*/  ISETP.GE.U32.AND P0, PT, R17, R16, PT ;  /* 0x000000101100720c */ /* 0x000fda0003f06070 */
[----:B------:R-:W-:Y:S05]  /*1580*/  @P0 BRA `(.L_x_4116) ;  /* 0x0000000000300947 */ /* 0x000fea0003800000 */
[----:B01----:R-:W0:Y:S01]  /*1590*/  LDC.64 R4, c[0x0][0x390] ;  /* 0x0000e400ff047b82 */ /* 0x003e220000000a00 */
[----:B------:R-:W-:Y:S01]  /*15a0*/  IMAD.IADD R3, R0, 0x1, R17 ;  /* 0x0000000100037824 */ /* 0x000fe200078e0211 */
[----:B------:R-:W-:-:S03]  /*15b0*/  IADD3 R17, PT, PT, R17, 0x80, RZ ;  /* 0x0000008011117810 */ /* 0x000fc60007ffe0ff */
[----:B0-----:R-:W-:-:S05]  /*15c0*/  IMAD.WIDE.U32 R4, R3, 0x2, R4 ;  /* 0x0000000203047825 */ /* 0x001fca00078e0004 */
[----:B------:R1:W-:Y:S02]  /*15d0*/  STG.E.U16 desc[UR4][R4.64], R22 ;  /* 0x0000001604007986 */ /* 0x0003e4000c101504 */
.L_x_4115:
[----:B------:R-:W-:-:S13]  /*15e0*/  ISETP.GE.U32.AND P0, PT, R17, R16, PT ;  /* 0x000000101100720c */ /* 0x000fda0003f06070 */
[----:B------:R-:W-:Y:S05]  /*15f0*/  @P0 BRA `(.L_x_4117) ;  /* 0x0000000000340947 */ /* 0x000fea0003800000 */
[----:B01----:R-:W0:Y:S01]  /*1600*/  LDC.64 R4, c[0x0][0x390] ;  /* 0x0000e400ff047b82 */ /* 0x003e220000000a00 */
[----:B-----5:R-:W-:Y:S01]  /*1610*/  IMAD.IADD R3, R0, 0x1, R17 ;  /* 0x0000000100037824 */ /* 0x020fe200078e0211 */
[----:B------:R-:W-:-:S03]  /*1620*/  IADD3 R17, PT, PT, R17, 0x80, RZ ;  /* 0x0000008011117810 */ /* 0x000fc60007ffe0ff */
[----:B0-----:R-:W-:-:S05]  /*1630*/  IMAD.WIDE.U32 R4, R3, 0x2, R4 ;  /* 0x0000000203047825 */ /* 0x001fca00078e0004 */
[----:B------:R2:W-:Y:S02]  /*1640*/  STG.E.U16 desc[UR4][R4.64], R19 ;  /* 0x0000001304007986 */ /* 0x0005e4000c101504 */
.L_x_4116:
        /* <DEDUP_REMOVED lines=8> */
.L_x_4117:
[----:B------:R-:W-:Y:S05]  /*16d0*/  BSYNC.RELIABLE B1 ;  /* 0x0000000000017941 */ /* 0x000fea0003800100 */
.L_x_4112:
[----:B------:R-:W-:-:S13]  /*16e0*/  ISETP.GE.U32.AND P0, PT, R17, R16, PT ;  /* 0x000000101100720c */ /* 0x000fda0003f06070 */
[----:B012---:R-:W0:Y:S01]  /*16f0*/  @!P0 LDC.64 R4, c[0x0][0x390] ;  /* 0x0000e400ff048b82 */ /* 0x007e220000000a00 */
[----:B-----5:R-:W-:Y:S01]  /*1700*/  @!P0 IMAD.IADD R3, R0, 0x1, R17 ;  /* 0x0000000100038824 */ /* 0x020fe200078e0211 */
[----:B------:R-:W-:-:S03]  /*1710*/  @!P0 IADD3 R17, PT, PT, R17, 0x80, RZ ;  /* 0x0000008011118810 */ /* 0x000fc60007ffe0ff */
[----:B0-----:R-:W-:-:S05]  /*1720*/  @!P0 IMAD.WIDE.U32 R4, R3, 0x2, R4 ;  /* 0x0000000203048825 */ /* 0x001fca00078e0004 */
[----:B------:R3:W-:Y:S02]  /*1730*/  @!P0 STG.E.U16 desc[UR4][R4.64], R8 ;  /* 0x0000000804008986 */ /* 0x0007e4000c101504 */
.L_x_4118:
[----:B------:R-:W-:Y:S05]  /*1740*/  BSYNC.RECONVERGENT B0 ;  /* 0x0000000000007941 */ /* 0x000fea0003800200 */
.L_x_4111:
[----:B------:R-:W-:Y:S05]  /*1750*/  WARPSYNC.ALL ;  /* 0x0000000000007948 */ /* 0x000fea0003800000 */
[----:B------:R-:W-:-:S13]  /*1760*/  ISETP.GE.U32.AND P0, PT, R17, R16, PT ;  /* 0x000000101100720c */ /* 0x000fda0003f06070 */
[----:B------:R-:W-:Y:S05]  /*1770*/  @P0 EXIT ;  /* 0x000000000000094d */ /* 0x000fea0003800000 */
[----:B0123--:R-:W0:Y:S01]  /*1780*/  LDC.64 R4, c[0x0][0x390] ;  /* 0x0000e400ff047b82 */ /* 0x00fe220000000a00 */
[----:B------:R-:W-:Y:S01]  /*1790*/  IMAD.IADD R3, R0, 0x1, R17 ;  /* 0x0000000100037824 */ /* 0x000fe200078e0211 */
[----:B------:R-:W-:-:S03]  /*17a0*/  PRMT R0, R2, 0x7610, R0 ;  /* 0x0000761002007816 */ /* 0x000fc60000000000 */
[----:B0-----:R-:W-:-:S05]  /*17b0*/  IMAD.WIDE.U32 R2, R3, 0x2, R4 ;  /* 0x0000000203027825 */ /* 0x001fca00078e0004 */
[----:B------:R-:W-:Y:S01]  /*17c0*/  STG.E.U16 desc[UR4][R2.64], R0 ;  /* 0x0000000002007986 */ /* 0x000fe2000c101504 */
[----:B------:R-:W-:Y:S05]  /*17d0*/  EXIT ;  /* 0x000000000000794d */ /* 0x000fea0003800000 */
.L_x_4078:
[----:B------:R-:W0:Y:S01]  /*17e0*/  S2R R3, SR_TID.X ;  /* 0x0000000000037919 */ /* 0x000e220000002100 */
[----:B------:R-:W1:Y:S02]  /*17f0*/  LDC.64 R4, c[0x0][0x398] ;  /* 0x0000e600ff047b82 */ /* 0x000e640000000a00 */
[----:B-1----:R-:W-:-:S04]  /*1800*/  IMAD.WIDE.U32 R4, R0, 0x2, R4 ;  /* 0x0000000200047825 */ /* 0x002fc800078e0004 */
[----:B0-----:R-:W-:-:S05]  /*1810*/  IMAD.WIDE.U32 R4, R3, 0x10, R4 ;  /* 0x0000001003047825 */ /* 0x001fca00078e0004 */
[----:B------:R-:W2:Y:S01]  /*1820*/  LDG.E.128 R16, desc[UR4][R4.64] ;  /* 0x0000000404107981 */ /* 0x000ea2000c1e1d00 */
[----:B------:R-:W-:Y:S01]  /*1830*/  BSSY.RECONVERGENT B1, `(.L_x_4119) ;  /* 0x0000014000017945 */ /* 0x000fe20003800200 */
        /* <DEDUP_REMOVED lines=19> */
.L_x_4120:
[----:B------:R-:W-:Y:S05]  /*1970*/  BSYNC.RECONVERGENT B1 ;  /* 0x0000000000017941 */ /* 0x000fea0003800200 */
.L_x_4119:
        /* <DEDUP_REMOVED lines=24> */
[----:B------:R-:W-:Y:S05]  /*1b00*/  CALL.REL.NOINC `($__internal_13_$__cuda_sm20_dblrcp_rn_slowpath_v3) ;  /* 0x0000000800b47944 */ /* 0x000fea0003c00000 */
.L_x_4122:
[----:B------:R-:W-:Y:S05]  /*1b10*/  BSYNC.RECONVERGENT B1 ;  /* 0x0000000000017941 */ /* 0x000fea0003800200 */
.L_x_4121:
[----:B------:R-:W-:Y:S01]  /*1b20*/  HADD2.F32 R2, -RZ, R17.H0_H0 ;  /* 0x20000011ff027230 */ /* 0x000fe20000004100 */
        /* <DEDUP_REMOVED lines=24> */
.L_x_4124:
[----:B------:R-:W-:Y:S05]  /*1cb0*/  BSYNC.RECONVERGENT B1 ;  /* 0x0000000000017941 */ /* 0x000fea0003800200 */
.L_x_4123:
        /* <DEDUP_REMOVED lines=25> */
.L_x_4126:
[----:B------:R-:W-:Y:S05]  /*1e50*/  BSYNC.RECONVERGENT B1 ;  /* 0x0000000000017941 */ /* 0x000fea0003800200 */
.L_x_4125:
        /* <DEDUP_REMOVED lines=25> */
.L_x_4128:
[----:B------:R-:W-:Y:S05]  /*1ff0*/  BSYNC.RECONVERGENT B1 ;  /* 0x0000000000017941 */ /* 0x000fea0003800200 */
.L_x_4127:
        /* <DEDUP_REMOVED lines=25> */
.L_x_4130:
[----:B------:R-:W-:Y:S05]  /*2190*/  BSYNC.RECONVERGENT B1 ;  /* 0x0000000000017941 */ /* 0x000fea0003800200 */
.L_x_4129:
        /* <DEDUP_REMOVED lines=25> */
.L_x_4132:
[----:B------:R-:W-:Y:S05]  /*2330*/  BSYNC.RECONVERGENT B1 ;  /* 0x0000000000017941 */ /* 0x000fea0003800200 */
.L_x_4131:
        /* <DEDUP_REMOVED lines=25> */
[----:B------:R-:W-:Y:S01]  /*24d0*/  MOV R20, R12 ;  /* 0x0000000c00147202 */ /* 0x000fe20000000f00 */
[----:B------:R-:W-:-:S07]  /*24e0*/  IMAD.MOV.U32 R21, RZ, RZ, R13 ;  /* 0x000000ffff157224 */ /* 0x000fce00078e000d */
.L_x_4134:
[----:B------:R-:W-:Y:S05]  /*24f0*/  BSYNC.RECONVERGENT B1 ;  /* 0x0000000000017941 */ /* 0x000fea0003800200 */
.L_x_4133:
        /* <DEDUP_REMOVED lines=12> */
[----:B------:R-:W-:Y:S01]  /*25c0*/  STG.E.128 desc[UR4][R10.64], R12 ;  /* 0x0000000c0a007986 */ /* 0x000fe2000c101d04 */
[----:B------:R-:W-:Y:S05]  /*25d0*/  EXIT ;  /* 0x000000000000794d */ /* 0x000fea0003800000 */
        .weak           $__internal_13_$__cuda_sm20_dblrcp_rn_slowpath_v3
        .type           $__internal_13_$__cuda_sm20_dblrcp_rn_slowpath_v3,@function
        .size           $__internal_13_$__cuda_sm20_dblrcp_rn_slowpath_v3,(.L_x_68299 - $__internal_13_$__cuda_sm20_dblrcp_rn_slowpath_v3)
$__internal_13_$__cuda_sm20_dblrcp_rn_slowpath_v3:
        /* <DEDUP_REMOVED lines=12> */
[----:B------:R-:W-:Y:S01]  /*26a0*/  IMAD.MOV.U32 R12, RZ, RZ, R10 ;  /* 0x000000ffff0c7224 */ /* 0x000fe200078e000a */
[----:B------:R-:W-:Y:S02]  /*26b0*/  MOV R14, R6 ;  /* 0x00000006000e7202 */ /* 0x000fe40000000f00 */
        /* <DEDUP_REMOVED lines=11> */
.L_x_4138:
        /* <DEDUP_REMOVED lines=10> */
.L_x_4136:
[----:B------:R-:W-:Y:S02]  /*2810*/  LOP3.LUT R13, R11, 0x80000, RZ, 0xfc, !PT ;  /* 0x000800000b0d7812 */ /* 0x000fe400078efcff */
[----:B------:R-:W-:-:S07]  /*2820*/  MOV R12, R10 ;  /* 0x0000000a000c7202 */ /* 0x000fce0000000f00 */
.L_x_4137:
[----:B------:R-:W-:Y:S05]  /*2830*/  BSYNC.RECONVERGENT B0 ;  /* 0x0000000000007941 */ /* 0x000fea0003800200 */
.L_x_4135:
[----:B------:R-:W-:Y:S01]  /*2840*/  IMAD.MOV.U32 R10, RZ, RZ, R2 ;  /* 0x000000ffff0a7224 */ /* 0x000fe200078e0002 */
[----:B------:R-:W-:-:S04]  /*2850*/  MOV R11, 0x0 ;  /* 0x00000000000b7802 */ /* 0x000fc80000000f00 */
[----:B------:R-:W-:Y:S05]  /*2860*/  RET.REL.NODEC R10 `(_ZN2at6native29vectorized_elementwise_kernelILi8EZNS0_50_GLOBAL__N__2680c7bb_12_PowKernel_cu_7dd49032_300329pow_tensor_scalar_kernel_implIN3c104HalfES5_EEvRNS_18TensorIteratorBaseET0_EUlS5_E1_St5arrayIPcLm2EEEEviS8_T1_) ;  /* 0xffffffd40ae47950 */ /* 0x000fea0003c3ffff */
.L_x_4139:
        /* <DEDUP_REMOVED lines=9> */
.L_x_68299:


//--------------------- .text._ZN2at6native18elementwise_kernelILi128ELi4EZNS0_15gpu_kernel_implIZNS0_50_GLOBAL__N__2680c7bb_12_PowKernel_cu_7dd49032_300329pow_tensor_scalar_kernel_implIN3c104HalfES6_EEvRNS_18TensorIteratorBaseET0_EUlS6_E0_EEvS8_RKT_EUliE_EEviT1_ --------------------------
	.section	.text._ZN2at6native18elementwise_kernelILi128ELi4EZNS0_15gpu_kernel_implIZNS0_50_GLOBAL__N__2680c7bb_12_PowKernel_cu_7dd49032_300329pow_tensor_scalar_kernel_implIN3c104HalfES6_EEvRNS_18TensorIteratorBaseET0_EUlS6_E0_EEvS8_RKT_EUliE_EEviT1_,"ax",@progbits
	.align	128
        .global         _ZN2at6native18elementwise_kernelILi128ELi4EZNS0_15gpu_kernel_implIZNS0_50_GLOBAL__N__2680c7bb_12_PowKernel_cu_7dd49032_300329pow_tensor_scalar_kernel_implIN3c104HalfES6_EEvRNS_18TensorIteratorBaseET0_EUlS6_E0_EEvS8_RKT_EUliE_EEviT1_
        .type           _ZN2at6native18elementwise_kernelILi128ELi4EZNS0_15gpu_kernel_implIZNS0_50_GLOBAL__N__2680c7bb_12_PowKernel_cu_7dd49032_300329pow_tensor_scalar_kernel_implIN3c104HalfES6_EEvRNS_18TensorIteratorBaseET0_EUlS6_E0_EEvS8_RKT_EUliE_EEviT1_,@function
        .size           _ZN2at6native18elementwise_kernelILi128ELi4EZNS0_15gpu_kernel_implIZNS0_50_GLOBAL__N__2680c7bb_12_PowKernel_cu_7dd49032_300329pow_tensor_scalar_kernel_implIN3c104HalfES6_EEvRNS_18TensorIteratorBaseET0_EUlS6_E0_EEvS8_RKT_EUliE_EEviT1_,(.L_x_68461 - _ZN2at6native18elementwise_kernelILi128ELi4EZNS0_15gpu_kernel_implIZNS0_50_GLOBAL__N__2680c7bb_12_PowKernel_cu_7dd49032_300329pow_tensor_scalar_kernel_implIN3c104HalfES6_EEvRNS_18TensorIteratorBaseET0_EUlS6_E0_EEvS8_RKT_EUliE_EEviT1_)
        .other          _ZN2at6native18elementwise_kernelILi128ELi4EZNS0_15gpu_kernel_implIZNS0_50_GLOBAL__N__2680c7bb_12_PowKernel_cu_7dd49032_300329pow_tensor_scalar_kernel_implIN3c104HalfES6_EEvRNS_18TensorIteratorBaseET0_EUlS6_E0_EEvS8_RKT_EUliE_EEviT1_,@"STO_CUDA_ENTRY STV_DEFAULT"
_ZN2at6native18elementwise_kernelILi128ELi4EZNS0_15gpu_kernel_implIZNS0_50_GLOBAL__N__2680c7bb_12_PowKernel_cu_7dd49032_300329pow_tensor_scalar_kernel_implIN3c104HalfES6_EEvRNS_18TensorIteratorBaseET0_EUlS6_E0_EEvS8_RKT_EUliE_EEviT1_:
.text._ZN2at6native18elementwise_kernelILi128ELi4EZNS0_15gpu_kernel_implIZNS0_50_GLOBAL__N__2680c7bb_12_PowKernel_cu_7dd49032_300329pow_tensor_scalar_kernel_implIN3c104HalfES6_EEvRNS_18TensorIteratorBaseET0_EUlS6_E0_EEvS8_RKT_EUliE_EEviT1_:
        /* <DEDUP_REMOVED lines=319> */
.L_x_4142:
        /* <DEDUP_REMOVED lines=18> */
.L_x_4146:
[----:B------:R-:W2:Y:S02]  /*1510*/  LDG.E.U8 R2, desc[UR36][R2.64] ;  /* 0x0000002402027981 */ /* 0x000ea4000c1e1100 */
[----:B--2---:R-:W-:-:S04]  /*1520*/  I2FP.F32.U32 R0, R2 ;  /* 0x0000000200007245 */ /* 0x004fc80000201000 */
[----:B------:R-:W-:Y:S01]  /*1530*/  F2FP.F16.F32.PACK_AB R0, RZ, R0 ;  /* 0x00000000ff00723e */ /* 0x000fe200000000ff */
[----:B------:R-:W-:Y:S06]  /*1540*/  BRA `(.L_x_4148) ;  /* 0x0000000c007c7947 */ /* 0x000fec0003800000 */
.L_x_4145:
        /* <DEDUP_REMOVED lines=10> */
.L_x_4150:
[----:B------:R-:W2:Y:S02]  /*15f0*/  LDG.E R2, desc[UR36][R2.64] ;  /* 0x0000002402027981 */ /* 0x000ea4000c1e1900 */
[----:B--2---:R-:W-:-:S04]  /*1600*/  I2FP.F32.S32 R0, R2 ;  /* 0x0000000200007245 */ /* 0x004fc80000201400 */
[----:B------:R-:W-:Y:S01]  /*1610*/  F2FP.F16.F32.PACK_AB R0, RZ, R0 ;  /* 0x00000000ff00723e */ /* 0x000fe200000000ff */
[----:B------:R-:W-:Y:S06]  /*1620*/  BRA `(.L_x_4148) ;  /* 0x0000000c00447947 */ /* 0x000fec0003800000 */
.L_x_4149:
[----:B------:R-:W2:Y:S02]  /*1630*/  LDG.E.U16 R2, desc[UR36][R2.64] ;  /* 0x0000002402027981 */ /* 0x000ea4000c1e1500 */
[----:B--2---:R-:W0:Y:S02]  /*1640*/  I2F.S16 R0, R2 ;  /* 0x0000000200007306 */ /* 0x004e240000101400 */
[----:B0-----:R-:W-:Y:S01]  /*1650*/  F2FP.F16.F32.PACK_AB R0, RZ, R0 ;  /* 0x00000000ff00723e */ /* 0x001fe200000000ff */
[----:B------:R-:W-:Y:S06]  /*1660*/  BRA `(.L_x_4148) ;  /* 0x0000000c00347947 */ /* 0x000fec0003800000 */
.L_x_4144:
        /* <DEDUP_REMOVED lines=9> */
.L_x_4152:
[----:B------:R0:W5:Y:S01]  /*1700*/  LDG.E.U16 R0, desc[UR36][R2.64] ;  /* 0x0000002402007981 */ /* 0x000162000c1e1500 */
[----:B------:R-:W-:Y:S05]  /*1710*/  BRA `(.L_x_4148) ;  /* 0x0000000c00087947 */ /* 0x000fea0003800000 */
.L_x_4151:
        /* <DEDUP_REMOVED lines=9> */
.L_x_4154:
[----:B------:R1:W5:Y:S01]  /*17b0*/  LDG.E.U16 R0, desc[UR36][R2.64] ;  /* 0x0000002402007981 */ /* 0x000362000c1e1500 */
[----:B------:R-:W-:Y:S05]  /*17c0*/  BRA `(.L_x_4148) ;  /* 0x0000000800dc7947 */ /* 0x000fea0003800000 */
.L_x_4153:
        /* <DEDUP_REMOVED lines=8> */
.L_x_4143:
        /* <DEDUP_REMOVED lines=13> */
.L_x_4157:
        /* <DEDUP_REMOVED lines=8> */
.L_x_4156:
        /* <DEDUP_REMOVED lines=27> */
.L_x_4159:
        /* <DEDUP_REMOVED lines=13> */
.L_x_4158:
[----:B------:R-:W2:Y:S02]  /*1c20*/  LDG.E.U16 R0, desc[UR36][R2.64] ;  /* 0x0000002402007981 */ /* 0x000ea4000c1e1500 */
[----:B--2---:R-:W-:-:S04]  /*1c30*/  SHF.L.U32 R0, R0, 0x10, RZ ;  /* 0x0000001000007819 */ /* 0x004fc800000006ff */
[----:B------:R-:W-:Y:S01]  /*1c40*/  F2FP.F16.F32.PACK_AB R0, RZ, R0 ;  /* 0x00000000ff00723e */ /* 0x000fe200000000ff */
[----:B------:R-:W-:Y:S06]  /*1c50*/  BRA `(.L_x_4148) ;  /* 0x0000000400b87947 */ /* 0x000fec0003800000 */
.L_x_4155:
        /* <DEDUP_REMOVED lines=12> */
.L_x_4162:
        /* <DEDUP_REMOVED lines=21> */
.L_x_4166:
[----:B------:R-:W-:Y:S05]  /*1e70*/  BSYNC.RECONVERGENT B1 ;  /* 0x0000000000017941 */ /* 0x000fea0003800200 */
.L_x_4165:
[----:B------:R-:W-:Y:S01]  /*1e80*/  IMAD.SHL.U32 R0, R0, 0x100000, RZ ;  /* 0x0010000000007824 */ /* 0x000fe200078e00ff */
[----:B------:R-:W-:-:S04]  /*1e90*/  LEA R2, R2, 0x3b800000, 0x17 ;  /* 0x3b80000002027811 */ /* 0x000fc800078eb8ff */
[----:B------:R-:W-:-:S07]  /*1ea0*/  LOP3.LUT R0, R2, R0, R7, 0xfe, !PT ;  /* 0x0000000002007212 */ /* 0x000fce00078efe07 */
.L_x_4164:
[----:B------:R-:W-:Y:S05]  /*1eb0*/  BSYNC.RECONVERGENT B0 ;  /* 0x0000000000007941 */ /* 0x000fea0003800200 */
.L_x_4163:
[----:B------:R-:W-:Y:S01]  /*1ec0*/  F2FP.F16.F32.PACK_AB R0, RZ, R0 ;  /* 0x00000000ff00723e */ /* 0x000fe200000000ff */
[----:B------:R-:W-:Y:S06]  /*1ed0*/  BRA `(.L_x_4148) ;  /* 0x0000000400187947 */ /* 0x000fec0003800000 */
.L_x_4161:
        /* <DEDUP_REMOVED lines=21> */
.L_x_4170:
[----:B------:R-:W-:Y:S05]  /*2030*/  BSYNC.RECONVERGENT B1 ;  /* 0x0000000000017941 */ /* 0x000fea0003800200 */
.L_x_4169:
[----:B------:R-:W-:Y:S01]  /*2040*/  IMAD.SHL.U32 R0, R0, 0x200000, RZ ;  /* 0x0020000000007824 */ /* 0x000fe200078e00ff */
[----:B------:R-:W-:-:S04]  /*2050*/  LEA R2, R2, 0x37800000, 0x17 ;  /* 0x3780000002027811 */ /* 0x000fc800078eb8ff */
[----:B------:R-:W-:-:S07]  /*2060*/  LOP3.LUT R0, R2, R0, R7, 0xfe, !PT ;  /* 0x0000000002007212 */ /* 0x000fce00078efe07 */
.L_x_4168:
[----:B------:R-:W-:Y:S05]  /*2070*/  BSYNC.RECONVERGENT B0 ;  /* 0x0000000000007941 */ /* 0x000fea0003800200 */
.L_x_4167:
[----:B------:R-:W-:Y:S01]  /*2080*/  F2FP.F16.F32.PACK_AB R0, RZ, R0 ;  /* 0x00000000ff00723e */ /* 0x000fe200000000ff */
[----:B------:R-:W-:Y:S06]  /*2090*/  BRA `(.L_x_4148) ;  /* 0x0000000000a87947 */ /* 0x000fec0003800000 */
.L_x_4160:
[----:B------:R-:W-:-:S09]  /*20a0*/  UISETP.NE.AND UP0, UPT, UR4, 0x1c, UPT ;  /* 0x0000001c0400788c */ /* 0x000fd2000bf05270 */
[----:B------:R-:W-:Y:S05]  /*20b0*/  BRA.U !UP0, `(.L_x_4171) ;  /* 0x0000000108947547 */ /* 0x000fea000b800000 */
[----:B------:R-:W-:-:S09]  /*20c0*/  UISETP.NE.AND UP0, UPT, UR4, 0x1d, UPT ;  /* 0x0000001d0400788c */ /* 0x000fd2000bf05270 */
[----:B------:R-:W-:Y:S05]  /*20d0*/  BRA.U !UP0, `(.L_x_4172) ;  /* 0x00000001087c7547 */ /* 0x000fea000b800000 */
[----:B------:R-:W-:-:S09]  /*20e0*/  UISETP.NE.AND UP0, UPT, UR4, 0x2c, UPT ;  /* 0x0000002c0400788c */ /* 0x000fd2000bf05270 */
[----:B------:R-:W-:Y:S05]  /*20f0*/  BRA.U !UP0, `(.L_x_4173) ;  /* 0x0000000108487547 */ /* 0x000fea000b800000 */
.L_x_4147:
        /* <DEDUP_REMOVED lines=16> */
.L_x_4174:
[----:B------:R-:W-:Y:S01]  /*2200*/  PRMT R0, RZ, 0x7610, R0 ;  /* 0x00007610ff007816 */ /* 0x000fe20000000000 */
[----:B------:R-:W-:Y:S06]  /*2210*/  BRA `(.L_x_4148) ;  /* 0x0000000000487947 */ /* 0x000fec0003800000 */
.L_x_4173:
        /* <DEDUP_REMOVED lines=8> */
.L_x_4176:
[----:B------:R-:W-:Y:S05]  /*22a0*/  BSYNC.RECONVERGENT B0 ;  /* 0x0000000000007941 */ /* 0x000fea0003800200 */
.L_x_4175:
[----:B------:R-:W-:Y:S01]  /*22b0*/  F2FP.F16.F32.PACK_AB R0, RZ, R0 ;  /* 0x00000000ff00723e */ /* 0x000fe200000000ff */
[----:B------:R-:W-:Y:S06]  /*22c0*/  BRA `(.L_x_4148) ;  /* 0x00000000001c7947 */ /* 0x000fec0003800000 */
.L_x_4172:
[----:B------:R-:W2:Y:S02]  /*22d0*/  LDG.E.64 R2, desc[UR36][R2.64] ;  /* 0x0000002402027981 */ /* 0x000ea4000c1e1b00 */
[----:B--2---:R-:W0:Y:S02]  /*22e0*/  I2F.U64 R0, R2 ;  /* 0x0000000200007312 */ /* 0x004e240000301000 */
[----:B0-----:R-:W-:Y:S01]  /*22f0*/  F2FP.F16.F32.PACK_AB R0, RZ, R0 ;  /* 0x00000000ff00723e */ /* 0x001fe200000000ff */
[----:B------:R-:W-:Y:S06]  /*2300*/  BRA `(.L_x_4148) ;  /* 0x00000000000c7947 */ /* 0x000fec0003800000 */
.L_x_4171:
[----:B------:R-:W2:Y:S02]  /*2310*/  LDG.E R2, desc[UR36][R2.64] ;  /* 0x0000002402027981 */ /* 0x000ea4000c1e1900 */
[----:B--2---:R-:W-:-:S04]  /*2320*/  I2FP.F32.U32 R0, R2 ;  /* 0x0000000200007245 */ /* 0x004fc80000201000 */
[----:B------:R-:W-:-:S07]  /*2330*/  F2FP.F16.F32.PACK_AB R0, RZ, R0 ;  /* 0x00000000ff00723e */ /* 0x000fce00000000ff */
.L_x_4148:
[----:B-----5:R-:W-:Y:S01]  /*2340*/  HADD2.F32 R0, -RZ, R0.H0_H0 ;  /* 0x20000000ff007230 */ /* 0x020fe20000004100 */
[----:B------:R-:W2:Y:S04]  /*2350*/  LDCU.64 UR6, c[0x0][0x580] ;  /* 0x0000b000ff0677ac */ /* 0x000ea80008000a00 */
[----:B01----:R-:W-:Y:S01]  /*2360*/  FMUL.FTZ R2, R0, R0 ;  /* 0x0000000000027220 */ /* 0x003fe20000410000 */
[----:B------:R-:W-:-:S04]  /*2370*/  UPRMT UR4, UR41, 0x9910, URZ ;  /* 0x0000991029047896 */ /* 0x000fc800080000ff */
[----:B------:R-:W-:Y:S01]  /*2380*/  F2FP.F16.F32.PACK_AB R2, RZ, R2 ;  /* 0x00000002ff02723e */ /* 0x000fe200000000ff */
[----:B------:R-:W-:-:S04]  /*2390*/  UISETP.GT.AND UP0, UPT, UR4, 0x9, UPT ;  /* 0x000000090400788c */ /* 0x000fc8000bf04270 */
[----:B------:R-:W-:Y:S01]  /*23a0*/  HADD2.F32 R3, -RZ, R2.H0_H0 ;  /* 0x20000002ff037230 */ /* 0x000fe20000004100 */
[----:B--2---:R-:W-:-:S04]  /*23b0*/  IADD3 R2, P0, PT, R16, UR6, RZ ;  /* 0x0000000610027c10 */ /* 0x004fc8000ff1e0ff */
[----:B------:R-:W-:Y:S01]  /*23c0*/  FMUL.FTZ R0, R0, R3 ;  /* 0x0000000300007220 */ /* 0x000fe20000410000 */
[----:B------:R-:W-:-:S04]  /*23d0*/  IMAD.X R3, RZ, RZ, UR7, P0 ;  /* 0x00000007ff037e24 */ /* 0x000fc800080e06ff */
        /* <DEDUP_REMOVED lines=14> */
.L_x_4180:
[----:B------:R-:W-:-:S06]  /*24c0*/  HADD2.F32 R5, -RZ, R0.H0_H0 ;  /* 0x20000000ff057230 */ /* 0x000fcc0000004100 */
[----:B------:R-:W0:Y:S02]  /*24d0*/  F2I.S64.TRUNC R4, R5 ;  /* 0x0000000500047311 */ /* 0x000e24000020d900 */
[----:B0-----:R3:W-:Y:S01]  /*24e0*/  STG.E.U8 desc[UR36][R2.64], R4 ;  /* 0x0000000402007986 */ /* 0x0017e2000c101124 */
[----:B------:R-:W-:Y:S05]  /*24f0*/  BRA `(.L_x_4182) ;  /* 0x0000000c00707947 */ /* 0x000fea0003800000 */
.L_x_4179:
        /* <DEDUP_REMOVED lines=10> */
.L_x_4184:
[----:B------:R-:W-:-:S04]  /*25a0*/  HADD2.F32 R0, -RZ, R0.H0_H0 ;  /* 0x20000000ff007230 */ /* 0x000fc80000004100 */
[----:B------:R-:W0:Y:S02]  /*25b0*/  F2I.FTZ.TRUNC.NTZ R5, R0 ;  /* 0x0000000000057305 */ /* 0x000e24000021f100 */
[----:B0-----:R1:W-:Y:S01]  /*25c0*/  STG.E desc[UR36][R2.64], R5 ;  /* 0x0000000502007986 */ /* 0x0013e2000c101924 */
[----:B------:R-:W-:Y:S05]  /*25d0*/  BRA `(.L_x_4182) ;  /* 0x0000000c00387947 */ /* 0x000fea0003800000 */
.L_x_4183:
[----:B------:R-:W-:-:S04]  /*25e0*/  HADD2.F32 R0, -RZ, R0.H0_H0 ;  /* 0x20000000ff007230 */ /* 0x000fc80000004100 */
[----:B------:R-:W0:Y:S02]  /*25f0*/  F2I.FTZ.TRUNC.NTZ R5, R0 ;  /* 0x0000000000057305 */ /* 0x000e24000021f100 */
[----:B0-----:R2:W-:Y:S01]  /*2600*/  STG.E.U16 desc[UR36][R2.64], R5 ;  /* 0x0000000502007986 */ /* 0x0015e2000c101524 */
[----:B------:R-:W-:Y:S05]  /*2610*/  BRA `(.L_x_4182) ;  /* 0x0000000c00287947 */ /* 0x000fea0003800000 */
.L_x_4178:
        /* <DEDUP_REMOVED lines=9> */
.L_x_4186:
[----:B------:R0:W-:Y:S01]  /*26b0*/  STG.E.U16 desc[UR36][R2.64], R0 ;  /* 0x0000000002007986 */ /* 0x0001e2000c101524 */
[----:B------:R-:W-:Y:S05]  /*26c0*/  BRA `(.L_x_4182) ;  /* 0x0000000800fc7947 */ /* 0x000fea0003800000 */
.L_x_4185:
[----:B------:R-:W-:-:S09]  /*26d0*/  UISETP.NE.AND UP0, UPT, UR4, 0x7, UPT ;  /* 0x000000070400788c */ /* 0x000fd2000bf05270 */
[----:B------:R-:W-:Y:S05]  /*26e0*/  BRA.U !UP0, `(.L_x_4187) ;  /* 0x0000000108347547 */ /* 0x000fea000b800000 */
[----:B------:R-:W-:-:S09]  /*26f0*/  UISETP.NE.AND UP0, UPT, UR4, 0x8, UPT ;  /* 0x000000080400788c */ /* 0x000fd2000bf05270 */
[----:B------:R-:W-:Y:S05]  /*2700*/  BRA.U !UP0, `(.L_x_4188) ;  /* 0x0000000108187547 */ /* 0x000fea000b800000 */
[----:B------:R-:W-:-:S09]  /*2710*/  UISETP.NE.AND UP0, UPT, UR4, 0x9, UPT ;  /* 0x000000090400788c */ /* 0x000fd2000bf05270 */
[----:B------:R-:W-:Y:S05]  /*2720*/  BRA.U UP0, `(.L_x_4181) ;  /* 0x0000000900447547 */ /* 0x000fea000b800000 */
[----:B------:R-:W-:Y:S02]  /*2730*/  HFMA2 R5, -RZ, RZ, 0, 0 ;  /* 0x00000000ff057431 */ /* 0x000fe400000001ff */
[----:B------:R-:W-:-:S05]  /*2740*/  HADD2.F32 R4, -RZ, R0.H0_H0 ;  /* 0x20000000ff047230 */ /* 0x000fca0000004100 */
[----:B------:R0:W-:Y:S01]  /*2750*/  STG.E.64 desc[UR36][R2.64], R4 ;  /* 0x0000000402007986 */ /* 0x0001e2000c101b24 */
[----:B------:R-:W-:Y:S05]  /*2760*/  BRA `(.L_x_4182) ;  /* 0x0000000800d47947 */ /* 0x000fea0003800000 */
.L_x_4188:
[----:B------:R-:W-:-:S05]  /*2770*/  HADD2.F32 R0, -RZ, R0.H0_H0 ;  /* 0x20000000ff007230 */ /* 0x000fca0000004100 */
[----:B------:R-:W-:-:S04]  /*2780*/  F2FP.F16.F32.PACK_AB R0, RZ, R0 ;  /* 0x00000000ff00723e */ /* 0x000fc800000000ff */
[----:B------:R-:W-:-:S05]  /*2790*/  PRMT R0, R0, 0x5410, RZ ;  /* 0x0000541000007816 */ /* 0x000fca00000000ff */
[----:B------:R0:W-:Y:S01]  /*27a0*/  STG.E desc[UR36][R2.64], R0 ;  /* 0x0000000002007986 */ /* 0x0001e2000c101924 */
[----:B------:R-:W-:Y:S05]  /*27b0*/  BRA `(.L_x_4182) ;  /* 0x0000000800c07947 */ /* 0x000fea0003800000 */
.L_x_4187:
[----:B------:R-:W-:-:S05]  /*27c0*/  HADD2.F32 R4, -RZ, R0.H0_H0 ;  /* 0x20000000ff047230 */ /* 0x000fca0000004100 */
[----:B------:R-:W-:-:S06]  /*27d0*/  FMUL.FTZ R4, R4, 1 ;  /* 0x3f80000004047820 */ /* 0x000fcc0000410000 */
[----:B------:R-:W0:Y:S02]  /*27e0*/  F2F.F64.F32 R4, R4 ;  /* 0x0000000400047310 */ /* 0x000e240000201800 */
[----:B0-----:R0:W-:Y:S01]  /*27f0*/  STG.E.64 desc[UR36][R2.64], R4 ;  /* 0x0000000402007986 */ /* 0x0011e2000c101b24 */
[----:B------:R-:W-:Y:S05]  /*2800*/  BRA `(.L_x_4182) ;  /* 0x0000000800ac7947 */ /* 0x000fea0003800000 */
.L_x_4177:
        /* <DEDUP_REMOVED lines=13> */
.L_x_4191:
[----:B------:R-:W-:Y:S01]  /*28e0*/  HADD2.F32 R0, -RZ, R0.H0_H0 ;  /* 0x20000000ff007230 */ /* 0x000fe20000004100 */
[----:B------:R-:W-:-:S04]  /*28f0*/  CS2R R6, SRZ ;  /* 0x0000000000067805 */ /* 0x000fc8000001ff00 */
[----:B------:R-:W-:-:S04]  /*2900*/  FMUL.FTZ R0, R0, 1 ;  /* 0x3f80000000007820 */ /* 0x000fc80000410000 */
[----:B------:R-:W0:Y:S02]  /*2910*/  F2F.F64.F32 R4, R0 ;  /* 0x0000000000047310 */ /* 0x000e240000201800 */
[----:B0-----:R0:W-:Y:S01]  /*2920*/  STG.E.128 desc[UR36][R2.64], R4 ;  /* 0x0000000402007986 */ /* 0x0011e2000c101d24 */
[----:B------:R-:W-:Y:S05]  /*2930*/  BRA `(.L_x_4182) ;  /* 0x0000000800607947 */ /* 0x000fea0003800000 */
.L_x_4190:
        /* <DEDUP_REMOVED lines=19> */
.L_x_4195:
[----:B------:R-:W-:Y:S05]  /*2a70*/  BSYNC.RECONVERGENT B0 ;  /* 0x0000000000007941 */ /* 0x000fea0003800200 */
.L_x_4194:
[----:B------:R-:W-:-:S05]  /*2a80*/  LOP3.LUT R5, R0, 0x80, R5, 0xf8, !PT ;  /* 0x0000008000057812 */ /* 0x000fca00078ef805 */
[----:B------:R0:W-:Y:S01]  /*2a90*/  STG.E.U8 desc[UR36][R2.64], R5 ;  /* 0x0000000502007986 */ /* 0x0001e2000c101124 */
[----:B------:R-:W-:Y:S05]  /*2aa0*/  BRA `(.L_x_4182) ;  /* 0x0000000800047947 */ /* 0x000fea0003800000 */
.L_x_4193:
        /* <DEDUP_REMOVED lines=15> */
.L_x_4197:
[----:B------:R-:W-:Y:S05]  /*2ba0*/  BSYNC.RECONVERGENT B0 ;  /* 0x0000000000007941 */ /* 0x000fea0003800200 */
.L_x_4196:
[----:B------:R-:W-:-:S05]  /*2bb0*/  LOP3.LUT R5, R0, 0x80, R5, 0xf8, !PT ;  /* 0x0000008000057812 */ /* 0x000fca00078ef805 */
[----:B------:R0:W-:Y:S01]  /*2bc0*/  STG.E.U8 desc[UR36][R2.64], R5 ;  /* 0x0000000502007986 */ /* 0x0001e2000c101124 */
[----:B------:R-:W-:Y:S05]  /*2bd0*/  BRA `(.L_x_4182) ;  /* 0x0000000400b87947 */ /* 0x000fea0003800000 */
.L_x_4192:
[----:B------:R-:W-:-:S05]  /*2be0*/  HADD2.F32 R0, -RZ, R0.H0_H0 ;  /* 0x20000000ff007230 */ /* 0x000fca0000004100 */
[----:B------:R-:W-:-:S05]  /*2bf0*/  F2FP.BF16.F32.PACK_AB R0, RZ, R0 ;  /* 0x00000000ff00723e */ /* 0x000fca00000010ff */
[----:B------:R0:W-:Y:S01]  /*2c00*/  STG.E.U16 desc[UR36][R2.64], R0 ;  /* 0x0000000002007986 */ /* 0x0001e2000c101524 */
[----:B------:R-:W-:Y:S05]  /*2c10*/  BRA `(.L_x_4182) ;  /* 0x0000000400a87947 */ /* 0x000fea0003800000 */
.L_x_4189:
        /* <DEDUP_REMOVED lines=12> */
.L_x_4200:
        /* <DEDUP_REMOVED lines=13> */
.L_x_4203:
[----:B------:R-:W-:-:S04]  /*2db0*/  SHF.R.U32.HI R0, RZ, 0x14, R5 ;  /* 0x00000014ff007819 */ /* 0x000fc80000011605 */
[----:B------:R-:W-:-:S04]  /*2dc0*/  LOP3.LUT R0, R0, 0x1, RZ, 0xc0, !PT ;  /* 0x0000000100007812 */ /* 0x000fc800078ec0ff */
[----:B------:R-:W-:-:S04]  /*2dd0*/  IADD3 R0, PT, PT, R5, 0x487ffff, R0 ;  /* 0x0487ffff05007810 */ /* 0x000fc80007ffe000 */
[----:B------:R-:W-:-:S04]  /*2de0*/  SHF.R.U32.HI R0, RZ, 0x14, R0 ;  /* 0x00000014ff007819 */ /* 0x000fc80000011600 */
[----:B------:R-:W-:-:S07]  /*2df0*/  LOP3.LUT R4, R0, 0xff, RZ, 0xc0, !PT ;  /* 0x000000ff00047812 */ /* 0x000fce00078ec0ff */
.L_x_4204:
[----:B------:R-:W-:-:S04]  /*2e00*/  SHF.R.U32.HI R5, RZ, 0x18, R5 ;  /* 0x00000018ff057819 */ /* 0x000fc80000011605 */
[----:B------:R-:W-:-:S04]  /*2e10*/  LOP3.LUT R4, R4, 0x80, R5, 0xf8, !PT ;  /* 0x0000008004047812 */ /* 0x000fc800078ef805 */
[----:B------:R-:W-:-:S07]  /*2e20*/  PRMT R0, R4, 0x7610, R0 ;  /* 0x0000761004007816 */ /* 0x000fce0000000000 */
.L_x_4202:
[----:B------:R-:W-:Y:S05]  /*2e30*/  BSYNC.RECONVERGENT B0 ;  /* 0x0000000000007941 */ /* 0x000fea0003800200 */
.L_x_4201:
[----:B------:R0:W-:Y:S01]  /*2e40*/  STG.E.U8 desc[UR36][R2.64], R0 ;  /* 0x0000000002007986 */ /* 0x0001e2000c101124 */
[----:B------:R-:W-:Y:S05]  /*2e50*/  BRA `(.L_x_4182) ;  /* 0x0000000400187947 */ /* 0x000fea0003800000 */
.L_x_4199:
        /* <DEDUP_REMOVED lines=13> */
.L_x_4207:
[----:B------:R-:W-:-:S04]  /*2f30*/  SHF.R.U32.HI R0, RZ, 0x15, R5 ;  /* 0x00000015ff007819 */ /* 0x000fc80000011605 */
[----:B------:R-:W-:-:S04]  /*2f40*/  LOP3.LUT R0, R0, 0x1, RZ, 0xc0, !PT ;  /* 0x0000000100007812 */ /* 0x000fc800078ec0ff */
[----:B------:R-:W-:-:S04]  /*2f50*/  IADD3 R0, PT, PT, R5, 0x88fffff, R0 ;  /* 0x088fffff05007810 */ /* 0x000fc80007ffe000 */
[----:B------:R-:W-:-:S04]  /*2f60*/  SHF.R.U32.HI R0, RZ, 0x15, R0 ;  /* 0x00000015ff007819 */ /* 0x000fc80000011600 */
[----:B------:R-:W-:-:S07]  /*2f70*/  LOP3.LUT R4, R0, 0xff, RZ, 0xc0, !PT ;  /* 0x000000ff00047812 */ /* 0x000fce00078ec0ff */
.L_x_4208:
[----:B------:R-:W-:-:S04]  /*2f80*/  SHF.R.U32.HI R5, RZ, 0x18, R5 ;  /* 0x00000018ff057819 */ /* 0x000fc80000011605 */
[----:B------:R-:W-:-:S04]  /*2f90*/  LOP3.LUT R4, R4, 0x80, R5, 0xf8, !PT ;  /* 0x0000008004047812 */ /* 0x000fc800078ef805 */
[----:B------:R-:W-:-:S07]  /*2fa0*/  PRMT R0, R4, 0x7610, R0 ;  /* 0x0000761004007816 */ /* 0x000fce0000000000 */
.L_x_4206:
[----:B------:R-:W-:Y:S05]  /*2fb0*/  BSYNC.RECONVERGENT B0 ;  /* 0x0000000000007941 */ /* 0x000fea0003800200 */
.L_x_4205:
[----:B------:R0:W-:Y:S01]  /*2fc0*/  STG.E.U8 desc[UR36][R2.64], R0 ;  /* 0x0000000002007986 */ /* 0x0001e2000c101124 */
[----:B------:R-:W-:Y:S05]  /*2fd0*/  BRA `(.L_x_4182) ;  /* 0x0000000000b87947 */ /* 0x000fea0003800000 */
.L_x_4198:
[----:B------:R-:W-:-:S09]  /*2fe0*/  UISETP.NE.AND UP0, UPT, UR4, 0x1c, UPT ;  /* 0x0000001c0400788c */ /* 0x000fd2000bf05270 */
[----:B------:R-:W-:Y:S05]  /*2ff0*/  BRA.U !UP0, `(.L_x_4209) ;  /* 0x0000000108a47547 */ /* 0x000fea000b800000 */
[----:B------:R-:W-:-:S09]  /*3000*/  UISETP.NE.AND UP0, UPT, UR4, 0x1d, UPT ;  /* 0x0000001d0400788c */ /* 0x000fd2000bf05270 */
[----:B------:R-:W-:Y:S05]  /*3010*/  BRA.U !UP0, `(.L_x_4210) ;  /* 0x00000001088c7547 */ /* 0x000fea000b800000 */
[----:B------:R-:W-:-:S09]  /*3020*/  UISETP.NE.AND UP0, UPT, UR4, 0x2c, UPT ;  /* 0x0000002c0400788c */ /* 0x000fd2000bf05270 */
[----:B------:R-:W-:Y:S05]  /*3030*/  BRA.U !UP0, `(.L_x_4211) ;  /* 0x0000000108447547 */ /* 0x000fea000b800000 */
.L_x_4181:
        /* <DEDUP_REMOVED lines=16> */
.L_x_4212:
[----:B------:R-:W-:Y:S05]  /*3140*/  BRA `(.L_x_4182) ;  /* 0x00000000005c7947 */ /* 0x000fea0003800000 */
.L_x_4211:
        /* <DEDUP_REMOVED lines=16> */
.L_x_4210:
[----:B------:R-:W-:-:S06]  /*3250*/  HADD2.F32 R4, -RZ, R0.H0_H0 ;  /* 0x20000000ff047230 */ /* 0x000fcc0000004100 */
[----:B------:R-:W0:Y:S02]  /*3260*/  F2I.U64.TRUNC R4, R4 ;  /* 0x0000000400047311 */ /* 0x000e24000020d800 */
[----:B0-----:R0:W-:Y:S01]  /*3270*/  STG.E.64 desc[UR36][R2.64], R4 ;  /* 0x0000000402007986 */ /* 0x0011e2000c101b24 */
[----:B------:R-:W-:Y:S05]  /*3280*/  BRA `(.L_x_4182) ;  /* 0x00000000000c7947 */ /* 0x000fea0003800000 */
.L_x_4209:
[----:B------:R-:W-:-:S04]  /*3290*/  HADD2.F32 R0, -RZ, R0.H0_H0 ;  /* 0x20000000ff007230 */ /* 0x000fc80000004100 */
[----:B------:R-:W0:Y:S02]  /*32a0*/  F2I.FTZ.U32.TRUNC.NTZ R5, R0 ;  /* 0x0000000000057305 */ /* 0x000e24000021f000 */
[----:B0-----:R0:W-:Y:S02]  /*32b0*/  STG.E desc[UR36][R2.64], R5 ;  /* 0x0000000502007986 */ /* 0x0011e4000c101924 */
.L_x_4182:
[----:B------:R-:W-:-:S07]  /*32c0*/  IADD3 R17, PT, PT, R17, 0x80, RZ ;  /* 0x0000008011117810 */ /* 0x000fce0007ffe0ff */
.L_x_4141:
[----:B------:R-:W-:Y:S05]  /*32d0*/  BSYNC.RECONVERGENT B6 ;  /* 0x0000000000067941 */ /* 0x000fea0003800200 */
.L_x_4140:
        /* <DEDUP_REMOVED lines=307> */
.L_x_4215:
        /* <DEDUP_REMOVED lines=18> */
.L_x_4219:
[----:B------:R-:W2:Y:S02]  /*4730*/  LDG.E.U8 R2, desc[UR36][R2.64] ;  /* 0x0000002402027981 */ /* 0x000ea4000c1e1100 */
[----:B--2---:R-:W-:-:S04]  /*4740*/  I2FP.F32.U32 R0, R2 ;  /* 0x0000000200007245 */ /* 0x004fc80000201000 */
[----:B------:R-:W-:Y:S01]  /*4750*/  F2FP.F16.F32.PACK_AB R0, RZ, R0 ;  /* 0x00000000ff00723e */ /* 0x000fe200000000ff */
[----:B------:R-:W-:Y:S06]  /*4760*/  BRA `(.L_x_4221) ;  /* 0x0000000c007c7947 */ /* 0x000fec0003800000 */
.L_x_4218:
        /* <DEDUP_REMOVED lines=10> */
.L_x_4223:
[----:B------:R-:W2:Y:S02]  /*4810*/  LDG.E R2, desc[UR36][R2.64] ;  /* 0x0000002402027981 */ /* 0x000ea4000c1e1900 */
[----:B--2---:R-:W-:-:S04]  /*4820*/  I2FP.F32.S32 R0, R2 ;  /* 0x0000000200007245 */ /* 0x004fc80000201400 */
[----:B------:R-:W-:Y:S01]  /*4830*/  F2FP.F16.F32.PACK_AB R0, RZ, R0 ;  /* 0x00000000ff00723e */ /* 0x000fe200000000ff */
[----:B------:R-:W-:Y:S06]  /*4840*/  BRA `(.L_x_4221) ;  /* 0x0000000c00447947 */ /* 0x000fec0003800000 */
.L_x_4222:
[----:B------:R-:W2:Y:S02]  /*4850*/  LDG.E.U16 R2, desc[UR36][R2.64] ;  /* 0x0000002402027981 */ /* 0x000ea4000c1e1500 */
[----:B--2---:R-:W0:Y:S02]  /*4860*/  I2F.S16 R0, R2 ;  /* 0x0000000200007306 */ /* 0x004e240000101400 */
[----:B0-----:R-:W-:Y:S01]  /*4870*/  F2FP.F16.F32.PACK_AB R0, RZ, R0 ;  /* 0x00000000ff00723e */ /* 0x001fe200000000ff */
[----:B------:R-:W-:Y:S06]  /*4880*/  BRA `(.L_x_4221) ;  /* 0x0000000c00347947 */ /* 0x000fec0003800000 */
.L_x_4217:
        /* <DEDUP_REMOVED lines=9> */
.L_x_4225:
[----:B------:R1:W5:Y:S01]  /*4920*/  LDG.E.U16 R0, desc[UR36][R2.64] ;  /* 0x0000002402007981 */ /* 0x000362000c1e1500 */
[----:B------:R-:W-:Y:S05]  /*4930*/  BRA `(.L_x_4221) ;  /* 0x0000000c00087947 */ /* 0x000fea0003800000 */
.L_x_4224:
        /* <DEDUP_REMOVED lines=9> */
.L_x_4227:
[----:B------:R0:W5:Y:S01]  /*49d0*/  LDG.E.U16 R0, desc[UR36][R2.64] ;  /* 0x0000002402007981 */ /* 0x000162000c1e1500 */
[----:B------:R-:W-:Y:S05]  /*49e0*/  BRA `(.L_x_4221) ;  /* 0x0000000800dc7947 */ /* 0x000fea0003800000 */
.L_x_4226:
        /* <DEDUP_REMOVED lines=8> */
.L_x_4216:
        /* <DEDUP_REMOVED lines=13> */
.L_x_4230:
        /* <DEDUP_REMOVED lines=8> */
.L_x_4229:
        /* <DEDUP_REMOVED lines=27> */
.L_x_4232:
        /* <DEDUP_REMOVED lines=13> */
.L_x_4231:
[----:B------:R-:W2:Y:S02]  /*4e40*/  LDG.E.U16 R0, desc[UR36][R2.64] ;  /* 0x0000002402007981 */ /* 0x000ea4000c1e1500 */
[----:B--2---:R-:W-:-:S04]  /*4e50*/  SHF.L.U32 R0, R0, 0x10, RZ ;  /* 0x0000001000007819 */ /* 0x004fc800000006ff */
[----:B------:R-:W-:Y:S01]  /*4e60*/  F2FP.F16.F32.PACK_AB R0, RZ, R0 ;  /* 0x00000000ff00723e */ /* 0x000fe200000000ff */
[----:B------:R-:W-:Y:S06]  /*4e70*/  BRA `(.L_x_4221) ;  /* 0x0000000400b87947 */ /* 0x000fec0003800000 */
.L_x_4228:
        /* <DEDUP_REMOVED lines=12> */
.L_x_4235:
        /* <DEDUP_REMOVED lines=21> */
.L_x_4239:
[----:B------:R-:W-:Y:S05]  /*5090*/  BSYNC.RECONVERGENT B1 ;  /* 0x0000000000017941 */ /* 0x000fea0003800200 */
.L_x_4238:
[----:B------:R-:W-:Y:S01]  /*50a0*/  IMAD.SHL.U32 R0, R0, 0x100000, RZ ;  /* 0x0010000000007824 */ /* 0x000fe200078e00ff */
[----:B------:R-:W-:-:S04]  /*50b0*/  LEA R2, R2, 0x3b800000, 0x17 ;  /* 0x3b80000002027811 */ /* 0x000fc800078eb8ff */
[----:B------:R-:W-:-:S07]  /*50c0*/  LOP3.LUT R0, R2, R0, R7, 0xfe, !PT ;  /* 0x0000000002007212 */ /* 0x000fce00078efe07 */
.L_x_4237:
[----:B------:R-:W-:Y:S05]  /*50d0*/  BSYNC.RECONVERGENT B0 ;  /* 0x0000000000007941 */ /* 0x000fea0003800200 */
.L_x_4236:
[----:B------:R-:W-:Y:S01]  /*50e0*/  F2FP.F16.F32.PACK_AB R0, RZ, R0 ;  /* 0x00000000ff00723e */ /* 0x000fe200000000ff */
[----:B------:R-:W-:Y:S06]  /*50f0*/  BRA `(.L_x_4221) ;  /* 0x0000000400187947 */ /* 0x000fec0003800000 */
.L_x_4234:
        /* <DEDUP_REMOVED lines=21> */
.L_x_4243:
[----:B------:R-:W-:Y:S05]  /*5250*/  BSYNC.RECONVERGENT B1 ;  /* 0x0000000000017941 */ /* 0x000fea0003800200 */
.L_x_4242:
[----:B------:R-:W-:Y:S01]  /*5260*/  IMAD.SHL.U32 R0, R0, 0x200000, RZ ;  /* 0x0020000000007824 */ /* 0x000fe200078e00ff */
[----:B------:R-:W-:-:S04]  /*5270*/  LEA R2, R2, 0x37800000, 0x17 ;  /* 0x3780000002027811 */ /* 0x000fc800078eb8ff */
[----:B------:R-:W-:-:S07]  /*5280*/  LOP3.LUT R0, R2, R0, R7, 0xfe, !PT ;  /* 0x0000000002007212 */ /* 0x000fce00078efe07 */
.L_x_4241:
[----:B------:R-:W-:Y:S05]  /*5290*/  BSYNC.RECONVERGENT B0 ;  /* 0x0000000000007941 */ /* 0x000fea0003800200 */
.L_x_4240:
[----:B------:R-:W-:Y:S01]  /*52a0*/  F2FP.F16.F32.PACK_AB R0, RZ, R0 ;  /* 0x00000000ff00723e */ /* 0x000fe200000000ff */
[----:B------:R-:W-:Y:S06]  /*52b0*/  BRA `(.L_x_4221) ;  /* 0x0000000000a87947 */ /* 0x000fec0003800000 */
.L_x_4233:
        /* <DEDUP_REMOVED lines=14> */
.L_x_4247:
[----:B------:R-:W-:Y:S05]  /*53a0*/  BSYNC.RECONVERGENT B0 ;  /* 0x0000000000007941 */ /* 0x000fea0003800200 */
.L_x_4246:
[----:B------:R-:W-:Y:S01]  /*53b0*/  F2FP.F16.F32.PACK_AB R0, RZ, R0 ;  /* 0x00000000ff00723e */ /* 0x000fe200000000ff */
[----:B------:R-:W-:Y:S06]  /*53c0*/  BRA `(.L_x_4221) ;  /* 0x0000000000647947 */ /* 0x000fec0003800000 */
.L_x_4220:
        /* <DEDUP_REMOVED lines=16> */
.L_x_4248:
[----:B------:R-:W-:Y:S01]  /*54d0*/  PRMT R0, RZ, 0x7610, R0 ;  /* 0x00007610ff007816 */ /* 0x000fe20000000000 */
[----:B------:R-:W-:Y:S06]  /*54e0*/  BRA `(.L_x_4221) ;  /* 0x00000000001c7947 */ /* 0x000fec0003800000 */
.L_x_4245:
[----:B------:R-:W2:Y:S02]  /*54f0*/  LDG.E.64 R2, desc[UR36][R2.64] ;  /* 0x0000002402027981 */ /* 0x000ea4000c1e1b00 */
[----:B--2---:R-:W0:Y:S02]  /*5500*/  I2F.U64 R0, R2 ;  /* 0x0000000200007312 */ /* 0x004e240000301000 */
[----:B0-----:R-:W-:Y:S01]  /*5510*/  F2FP.F16.F32.PACK_AB R0, RZ, R0 ;  /* 0x00000000ff00723e */ /* 0x001fe200000000ff */
[----:B------:R-:W-:Y:S06]  /*5520*/  BRA `(.L_x_4221) ;  /* 0x00000000000c7947 */ /* 0x000fec0003800000 */
.L_x_4244:
[----:B------:R-:W2:Y:S02]  /*5530*/  LDG.E R2, desc[UR36][R2.64] ;  /* 0x0000002402027981 */ /* 0x000ea4000c1e1900 */
[----:B--2---:R-:W-:-:S04]  /*5540*/  I2FP.F32.U32 R0, R2 ;  /* 0x0000000200007245 */ /* 0x004fc80000201000 */
[----:B------:R-:W-:-:S07]  /*5550*/  F2FP.F16.F32.PACK_AB R0, RZ, R0 ;  /* 0x00000000ff00723e */ /* 0x000fce00000000ff */
.L_x_4221:
        /* <DEDUP_REMOVED lines=24> */
.L_x_4252:
[----:B------:R-:W-:-:S06]  /*56e0*/  HADD2.F32 R5, -RZ, R0.H0_H0 ;  /* 0x20000000ff057230 */ /* 0x000fcc0000004100 */
[----:B------:R-:W0:Y:S02]  /*56f0*/  F2I.S64.TRUNC R4, R5 ;  /* 0x0000000500047311 */ /* 0x000e24000020d900 */
[----:B0-----:R0:W-:Y:S01]  /*5700*/  STG.E.U8 desc[UR36][R2.64], R4 ;  /* 0x0000000402007986 */ /* 0x0011e2000c101124 */
[----:B------:R-:W-:Y:S05]  /*5710*/  BRA `(.L_x_4254) ;  /* 0x0000000c006c7947 */ /* 0x000fea0003800000 */
.L_x_4251:
        /* <DEDUP_REMOVED lines=10> */
.L_x_4256:
[----:B------:R-:W-:-:S04]  /*57c0*/  HADD2.F32 R0, -RZ, R0.H0_H0 ;  /* 0x20000000ff007230 */ /* 0x000fc80000004100 */
[----:B------:R-:W0:Y:S02]  /*57d0*/  F2I.FTZ.TRUNC.NTZ R5, R0 ;  /* 0x0000000000057305 */ /* 0x000e24000021f100 */
[----:B0-----:R0:W-:Y:S01]  /*57e0*/  STG.E desc[UR36][R2.64], R5 ;  /* 0x0000000502007986 */ /* 0x0011e2000c101924 */
[----:B------:R-:W-:Y:S05]  /*57f0*/  BRA `(.L_x_4254) ;  /* 0x0000000c00347947 */ /* 0x000fea0003800000 */
.L_x_4255:
[----:B------:R-:W-:-:S04]  /*5800*/  HADD2.F32 R0, -RZ, R0.H0_H0 ;  /* 0x20000000ff007230 */ /* 0x000fc80000004100 */
[----:B------:R-:W0:Y:S02]  /*5810*/  F2I.FTZ.TRUNC.NTZ R5, R0 ;  /* 0x0000000000057305 */ /* 0x000e24000021f100 */
[----:B0-----:R0:W-:Y:S01]  /*5820*/  STG.E.U16 desc[UR36][R2.64], R5 ;  /* 0x0000000502007986 */ /* 0x0011e2000c101524 */
[----:B------:R-:W-:Y:S05]  /*5830*/  BRA `(.L_x_4254) ;  /* 0x0000000c00247947 */ /* 0x000fea0003800000 */
.L_x_4250:
        /* <DEDUP_REMOVED lines=9> */
.L_x_4258:
[----:B------:R0:W-:Y:S01]  /*58d0*/  STG.E.U16 desc[UR36][R2.64], R0 ;  /* 0x0000000002007986 */ /* 0x0001e2000c101524 */
[----:B------:R-:W-:Y:S05]  /*58e0*/  BRA `(.L_x_4254) ;  /* 0x0000000800f87947 */ /* 0x000fea0003800000 */
.L_x_4257:
        /* <DEDUP_REMOVED lines=10> */
.L_x_4260:
[----:B------:R-:W-:-:S05]  /*5990*/  HADD2.F32 R0, -RZ, R0.H0_H0 ;  /* 0x20000000ff007230 */ /* 0x000fca0000004100 */
[----:B------:R-:W-:-:S04]  /*59a0*/  F2FP.F16.F32.PACK_AB R0, RZ, R0 ;  /* 0x00000000ff00723e */ /* 0x000fc800000000ff */
[----:B------:R-:W-:-:S05]  /*59b0*/  PRMT R0, R0, 0x5410, RZ ;  /* 0x0000541000007816 */ /* 0x000fca00000000ff */
[----:B------:R0:W-:Y:S01]  /*59c0*/  STG.E desc[UR36][R2.64], R0 ;  /* 0x0000000002007986 */ /* 0x0001e2000c101924 */
[----:B------:R-:W-:Y:S05]  /*59d0*/  BRA `(.L_x_4254) ;  /* 0x0000000800bc7947 */ /* 0x000fea0003800000 */
.L_x_4259:
[----:B------:R-:W-:-:S05]  /*59e0*/  HADD2.F32 R4, -RZ, R0.H0_H0 ;  /* 0x20000000ff047230 */ /* 0x000fca0000004100 */
[----:B------:R-:W-:-:S06]  /*59f0*/  FMUL.FTZ R4, R4, 1 ;  /* 0x3f80000004047820 */ /* 0x000fcc0000410000 */
[----:B------:R-:W0:Y:S02]  /*5a00*/  F2F.F64.F32 R4, R4 ;  /* 0x0000000400047310 */ /* 0x000e240000201800 */
[----:B0-----:R0:W-:Y:S01]  /*5a10*/  STG.E.64 desc[UR36][R2.64], R4 ;  /* 0x0000000402007986 */ /* 0x0011e2000c101b24 */
[----:B------:R-:W-:Y:S05]  /*5a20*/  BRA `(.L_x_4254) ;  /* 0x0000000800a87947 */ /* 0x000fea0003800000 */
.L_x_4249:
        /* <DEDUP_REMOVED lines=14> */
.L_x_4264:
        /* <DEDUP_REMOVED lines=18> */
.L_x_4267:
[----:B------:R-:W-:-:S04]  /*5c30*/  SHF.R.U32.HI R5, RZ, 0x18, R5 ;  /* 0x00000018ff057819 */ /* 0x000fc80000011605 */
[----:B------:R-:W-:-:S07]  /*5c40*/  LOP3.LUT R0, R0, 0x80, R5, 0xf8, !PT ;  /* 0x0000008000007812 */ /* 0x000fce00078ef805 */
.L_x_4266:
[----:B------:R-:W-:Y:S05]  /*5c50*/  BSYNC.RECONVERGENT B0 ;  /* 0x0000000000007941 */ /* 0x000fea0003800200 */
.L_x_4265:
[----:B------:R0:W-:Y:S01]  /*5c60*/  STG.E.U8 desc[UR36][R2.64], R0 ;  /* 0x0000000002007986 */ /* 0x0001e2000c101124 */
[----:B------:R-:W-:Y:S05]  /*5c70*/  BRA `(.L_x_4254) ;  /* 0x0000000800147947 */ /* 0x000fea0003800000 */
.L_x_4263:
        /* <DEDUP_REMOVED lines=18> */
.L_x_4270:
[----:B------:R-:W-:-:S04]  /*5da0*/  SHF.R.U32.HI R5, RZ, 0x18, R5 ;  /* 0x00000018ff057819 */ /* 0x000fc80000011605 */
[----:B------:R-:W-:-:S07]  /*5db0*/  LOP3.LUT R0, R0, 0x80, R5, 0xf8, !PT ;  /* 0x0000008000007812 */ /* 0x000fce00078ef805 */
.L_x_4269:
[----:B------:R-:W-:Y:S05]  /*5dc0*/  BSYNC.RECONVERGENT B0 ;  /* 0x0000000000007941 */ /* 0x000fea0003800200 */
.L_x_4268:
[----:B------:R0:W-:Y:S01]  /*5dd0*/  STG.E.U8 desc[UR36][R2.64], R0 ;  /* 0x0000000002007986 */ /* 0x0001e2000c101124 */
[----:B------:R-:W-:Y:S05]  /*5de0*/  BRA `(.L_x_4254) ;  /* 0x0000000400b87947 */ /* 0x000fea0003800000 */
.L_x_4262:
        /* <DEDUP_REMOVED lines=22> */
.L_x_4272:
[----:B------:R-:W-:-:S06]  /*5f50*/  HADD2.F32 R4, -RZ, R0.H0_H0 ;  /* 0x20000000ff047230 */ /* 0x000fcc0000004100 */
[----:B------:R-:W0:Y:S02]  /*5f60*/  F2I.U64.TRUNC R4, R4 ;  /* 0x0000000400047311 */ /* 0x000e24000020d800 */
[----:B0-----:R0:W-:Y:S01]  /*5f70*/  STG.E.64 desc[UR36][R2.64], R4 ;  /* 0x0000000402007986 */ /* 0x0011e2000c101b24 */
[----:B------:R-:W-:Y:S05]  /*5f80*/  BRA `(.L_x_4254) ;  /* 0x0000000400507947 */ /* 0x000fea0003800000 */
.L_x_4271:
[----:B------:R-:W-:-:S04]  /*5f90*/  HADD2.F32 R0, -RZ, R0.H0_H0 ;  /* 0x20000000ff007230 */ /* 0x000fc80000004100 */
[----:B------:R-:W0:Y:S02]  /*5fa0*/  F2I.FTZ.U32.TRUNC.NTZ R5, R0 ;  /* 0x0000000000057305 */ /* 0x000e24000021f000 */
[----:B0-----:R0:W-:Y:S01]  /*5fb0*/  STG.E desc[UR36][R2.64], R5 ;  /* 0x0000000502007986 */ /* 0x0011e2000c101924 */
[----:B------:R-:W-:Y:S05]  /*5fc0*/  BRA `(.L_x_4254) ;  /* 0x0000000400407947 */ /* 0x000fea0003800000 */
.L_x_4261:
        /* <DEDUP_REMOVED lines=11> */
.L_x_4274:
[----:B------:R-:W-:Y:S01]  /*6080*/  HADD2.F32 R0, -RZ, R0.H0_H0 ;  /* 0x20000000ff007230 */ /* 0x000fe20000004100 */
[----:B------:R-:W-:-:S04]  /*6090*/  CS2R R6, SRZ ;  /* 0x0000000000067805 */ /* 0x000fc8000001ff00 */
[----:B------:R-:W-:-:S04]  /*60a0*/  FMUL.FTZ R0, R0, 1 ;  /* 0x3f80000000007820 */ /* 0x000fc80000410000 */
[----:B------:R-:W0:Y:S02]  /*60b0*/  F2F.F64.F32 R4, R0 ;  /* 0x0000000000047310 */ /* 0x000e240000201800 */
[----:B0-----:R4:W-:Y:S01]  /*60c0*/  STG.E.128 desc[UR36][R2.64], R4 ;  /* 0x0000000402007986 */ /* 0x0019e2000c101d24 */
[----:B------:R-:W-:Y:S05]  /*60d0*/  BRA `(.L_x_4254) ;  /* 0x0000000000fc7947 */ /* 0x000fea0003800000 */
.L_x_4273:
[----:B------:R-:W-:-:S09]  /*60e0*/  UISETP.NE.AND UP0, UPT, UR4, 0xf, UPT ;  /* 0x0000000f0400788c */ /* 0x000fd2000bf05270 */
[----:B------:R-:W-:Y:S05]  /*60f0*/  BRA.U !UP0, `(.L_x_4275) ;  /* 0x0000000108e87547 */ /* 0x000fea000b800000 */
[----:B------:R-:W-:-:S09]  /*6100*/  UISETP.NE.AND UP0, UPT, UR4, 0x17, UPT ;  /* 0x000000170400788c */ /* 0x000fd2000bf05270 */
[----:B------:R-:W-:Y:S05]  /*6110*/  BRA.U !UP0, `(.L_x_4276) ;  /* 0x0000000108907547 */ /* 0x000fea000b800000 */
[----:B------:R-:W-:-:S09]  /*6120*/  UISETP.NE.AND UP0, UPT, UR4, 0x18, UPT ;  /* 0x000000180400788c */ /* 0x000fd2000bf05270 */
[----:B------:R-:W-:Y:S05]  /*6130*/  BRA.U !UP0, `(.L_x_4277) ;  /* 0x0000000108447547 */ /* 0x000fea000b800000 */
.L_x_4253:
        /* <DEDUP_REMOVED lines=16> */
.L_x_4278:
[----:B------:R-:W-:Y:S05]  /*6240*/  BRA `(.L_x_4254) ;  /* 0x0000000000a07947 */ /* 0x000fea0003800000 */
.L_x_4277:
        /* <DEDUP_REMOVED lines=13> */
.L_x_4280:
[----:B------:R-:W-:Y:S05]  /*6320*/  BSYNC.RECONVERGENT B0 ;  /* 0x0000000000007941 */ /* 0x000fea0003800200 */
.L_x_4279:
[----:B------:R-:W-:-:S05]  /*6330*/  LOP3.LUT R5, R0, 0x80, R5, 0xf8, !PT ;  /* 0x0000008000057812 */ /* 0x000fca00078ef805 */
[----:B------:R2:W-:Y:S01]  /*6340*/  STG.E.U8 desc[UR36][R2.64], R5 ;  /* 0x0000000502007986 */ /* 0x0005e2000c101124 */
[----:B------:R-:W-:Y:S05]  /*6350*/  BRA `(.L_x_4254) ;  /* 0x00000000005c7947 */ /* 0x000fea0003800000 */
.L_x_4276:
        /* <DEDUP_REMOVED lines=12> */
.L_x_4282:
[----:B------:R-:W-:Y:S01]  /*6420*/  IMAD.MOV.U32 R0, RZ, RZ, 0x7f ;  /* 0x0000007fff007424 */ /* 0x000fe200078e00ff */
[----:B------:R-:W-:-:S04]  /*6430*/  ISETP.GT.U32.AND P0, PT, R4, 0x7f800000, PT ;  /* 0x7f8000000400780c */ /* 0x000fc80003f04070 */
[----:B------:R-:W-:-:S09]  /*6440*/  SEL R0, R0, 0x7c, P0 ;  /* 0x0000007c00007807 */ /* 0x000fd20000000000 */
.L_x_4283:
[----:B------:R-:W-:Y:S05]  /*6450*/  BSYNC.RECONVERGENT B0 ;  /* 0x0000000000007941 */ /* 0x000fea0003800200 */
.L_x_4281:
[----:B------:R-:W-:-:S04]  /*6460*/  SHF.R.U32.HI R5, RZ, 0x18, R5 ;  /* 0x00000018ff057819 */ /* 0x000fc80000011605 */
[----:B------:R-:W-:-:S05]  /*6470*/  LOP3.LUT R5, R0, 0x80, R5, 0xf8, !PT ;  /* 0x0000008000057812 */ /* 0x000fca00078ef805 */
[----:B------:R1:W-:Y:S01]  /*6480*/  STG.E.U8 desc[UR36][R2.64], R5 ;  /* 0x0000000502007986 */ /* 0x0003e2000c101124 */
[----:B------:R-:W-:Y:S05]  /*6490*/  BRA `(.L_x_4254) ;  /* 0x00000000000c7947 */ /* 0x000fea0003800000 */
.L_x_4275:
[----:B------:R-:W-:-:S05]  /*64a0*/  HADD2.F32 R0, -RZ, R0.H0_H0 ;  /* 0x20000000ff007230 */ /* 0x000fca0000004100 */
[----:B------:R-:W-:-:S05]  /*64b0*/  F2FP.BF16.F32.PACK_AB R0, RZ, R0 ;  /* 0x00000000ff00723e */ /* 0x000fca00000010ff */
[----:B------:R0:W-:Y:S02]  /*64c0*/  STG.E.U16 desc[UR36][R2.64], R0 ;  /* 0x0000000002007986 */ /* 0x0001e4000c101524 */
.L_x_4254:
[----:B------:R-:W-:-:S07]  /*64d0*/  VIADD R17, R17, 0x80 ;  /* 0x0000008011117836 */ /* 0x000fce0000000000 */
.L_x_4214:
[----:B------:R-:W-:Y:S05]  /*64e0*/  BSYNC.RECONVERGENT B6 ;  /* 0x0000000000067941 */ /* 0x000fea0003800200 */
.L_x_4213:
        /* <DEDUP_REMOVED lines=307> */
.L_x_4286:
        /* <DEDUP_REMOVED lines=18> */
.L_x_4290:
[----:B------:R-:W2:Y:S02]  /*7940*/  LDG.E.U8 R2, desc[UR36][R2.64] ;  /* 0x0000002402027981 */ /* 0x000ea4000c1e1100 */
[----:B--2---:R-:W-:-:S04]  /*7950*/  I2FP.F32.U32 R0, R2 ;  /* 0x0000000200007245 */ /* 0x004fc80000201000 */
[----:B------:R-:W-:Y:S01]  /*7960*/  F2FP.F16.F32.PACK_AB R0, RZ, R0 ;  /* 0x00000000ff00723e */ /* 0x000fe200000000ff */
[----:B------:R-:W-:Y:S06]  /*7970*/  BRA `(.L_x_4292) ;  /* 0x0000000c007c7947 */ /* 0x000fec0003800000 */
.L_x_4289:
        /* <DEDUP_REMOVED lines=10> */
.L_x_4294:
[----:B------:R-:W2:Y:S02]  /*7a20*/  LDG.E R2, desc[UR36][R2.64] ;  /* 0x0000002402027981 */ /* 0x000ea4000c1e1900 */
[----:B--2---:R-:W-:-:S04]  /*7a30*/  I2FP.F32.S32 R0, R2 ;  /* 0x0000000200007245 */ /* 0x004fc80000201400 */
[----:B------:R-:W-:Y:S01]  /*7a40*/  F2FP.F16.F32.PACK_AB R0, RZ, R0 ;  /* 0x00000000ff00723e */ /* 0x000fe200000000ff */
[----:B------:R-:W-:Y:S06]  /*7a50*/  BRA `(.L_x_4292) ;  /* 0x0000000c00447947 */ /* 0x000fec0003800000 */
.L_x_4293:
[----:B------:R-:W2:Y:S02]  /*7a60*/  LDG.E.U16 R2, desc[UR36][R2.64] ;  /* 0x0000002402027981 */ /* 0x000ea4000c1e1500 */
[----:B--2---:R-:W0:Y:S02]  /*7a70*/  I2F.S16 R0, R2 ;  /* 0x0000000200007306 */ /* 0x004e240000101400 */
[----:B0-----:R-:W-:Y:S01]  /*7a80*/  F2FP.F16.F32.PACK_AB R0, RZ, R0 ;  /* 0x00000000ff00723e */ /* 0x001fe200000000ff */
[----:B------:R-:W-:Y:S06]  /*7a90*/  BRA `(.L_x_4292) ;  /* 0x0000000c00347947 */ /* 0x000fec0003800000 */
.L_x_4288:
        /* <DEDUP_REMOVED lines=9> */
.L_x_4296:
[----:B------:R1:W5:Y:S01]  /*7b30*/  LDG.E.U16 R0, desc[UR36][R2.64] ;  /* 0x0000002402007981 */ /* 0x000362000c1e1500 */
[----:B------:R-:W-:Y:S05]  /*7b40*/  BRA `(.L_x_4292) ;  /* 0x0000000c00087947 */ /* 0x000fea0003800000 */
.L_x_4295:
        /* <DEDUP_REMOVED lines=9> */
.L_x_4298:
[----:B------:R0:W5:Y:S01]  /*7be0*/  LDG.E.U16 R0, desc[UR36][R2.64] ;  /* 0x0000002402007981 */ /* 0x000162000c1e1500 */
[----:B------:R-:W-:Y:S05]  /*7bf0*/  BRA `(.L_x_4292) ;  /* 0x0000000800dc7947 */ /* 0x000fea0003800000 */
.L_x_4297:
        /* <DEDUP_REMOVED lines=8> */
.L_x_4287:
        /* <DEDUP_REMOVED lines=13> */
.L_x_4301:
        /* <DEDUP_REMOVED lines=8> */
.L_x_4300:
        /* <DEDUP_REMOVED lines=27> */
.L_x_4303:
        /* <DEDUP_REMOVED lines=13> */
.L_x_4302:
[----:B------:R-:W2:Y:S02]  /*8050*/  LDG.E.U16 R0, desc[UR36][R2.64] ;  /* 0x0000002402007981 */ /* 0x000ea4000c1e1500 */
[----:B--2---:R-:W-:-:S05]  /*8060*/  IMAD.U32 R0, R0, 0x10000, RZ ;  /* 0x0001000000007824 */ /* 0x004fca00078e00ff */
[----:B------:R-:W-:Y:S01]  /*8070*/  F2FP.F16.F32.PACK_AB R0, RZ, R0 ;  /* 0x00000000ff00723e */ /* 0x000fe200000000ff */
[----:B------:R-:W-:Y:S06]  /*8080*/  BRA `(.L_x_4292) ;  /* 0x0000000400b87947 */ /* 0x000fec0003800000 */
.L_x_4299:
        /* <DEDUP_REMOVED lines=12> */
.L_x_4306:
        /* <DEDUP_REMOVED lines=21> */
.L_x_4310:
[----:B------:R-:W-:Y:S05]  /*82a0*/  BSYNC.RECONVERGENT B1 ;  /* 0x0000000000017941 */ /* 0x000fea0003800200 */
.L_x_4309:
[----:B------:R-:W-:Y:S01]  /*82b0*/  IMAD.SHL.U32 R0, R0, 0x100000, RZ ;  /* 0x0010000000007824 */ /* 0x000fe200078e00ff */
[----:B------:R-:W-:-:S04]  /*82c0*/  LEA R2, R2, 0x3b800000, 0x17 ;  /* 0x3b80000002027811 */ /* 0x000fc800078eb8ff */
[----:B------:R-:W-:-:S07]  /*82d0*/  LOP3.LUT R0, R2, R0, R7, 0xfe, !PT ;  /* 0x0000000002007212 */ /* 0x000fce00078efe07 */
.L_x_4308:
[----:B------:R-:W-:Y:S05]  /*82e0*/  BSYNC.RECONVERGENT B0 ;  /* 0x0000000000007941 */ /* 0x000fea0003800200 */
.L_x_4307:
[----:B------:R-:W-:Y:S01]  /*82f0*/  F2FP.F16.F32.PACK_AB R0, RZ, R0 ;  /* 0x00000000ff00723e */ /* 0x000fe200000000ff */
[----:B------:R-:W-:Y:S06]  /*8300*/  BRA `(.L_x_4292) ;  /* 0x0000000400187947 */ /* 0x000fec0003800000 */
.L_x_4305:
        /* <DEDUP_REMOVED lines=21> */
.L_x_4314:
[----:B------:R-:W-:Y:S05]  /*8460*/  BSYNC.RECONVERGENT B1 ;  /* 0x0000000000017941 */ /* 0x000fea0003800200 */
.L_x_4313:
[----:B------:R-:W-:Y:S02]  /*8470*/  SHF.L.U32 R0, R0, 0x15, RZ ;  /* 0x0000001500007819 */ /* 0x000fe400000006ff */
[----:B------:R-:W-:-:S04]  /*8480*/  LEA R2, R2, 0x37800000, 0x17 ;  /* 0x3780000002027811 */ /* 0x000fc800078eb8ff */
[----:B------:R-:W-:-:S07]  /*8490*/  LOP3.LUT R0, R2, R0, R7, 0xfe, !PT ;  /* 0x0000000002007212 */ /* 0x000fce00078efe07 */
.L_x_4312:
[----:B------:R-:W-:Y:S05]  /*84a0*/  BSYNC.RECONVERGENT B0 ;  /* 0x0000000000007941 */ /* 0x000fea0003800200 */
.L_x_4311:
[----:B------:R-:W-:Y:S01]  /*84b0*/  F2FP.F16.F32.PACK_AB R0, RZ, R0 ;  /* 0x00000000ff00723e */ /* 0x000fe200000000ff */
[----:B------:R-:W-:Y:S06]  /*84c0*/  BRA `(.L_x_4292) ;  /* 0x0000000000a87947 */ /* 0x000fec0003800000 */
.L_x_4304:
        /* <DEDUP_REMOVED lines=14> */
.L_x_4318:
[----:B------:R-:W-:Y:S05]  /*85b0*/  BSYNC.RECONVERGENT B0 ;  /* 0x0000000000007941 */ /* 0x000fea0003800200 */
.L_x_4317:
[----:B------:R-:W-:Y:S01]  /*85c0*/  F2FP.F16.F32.PACK_AB R0, RZ, R0 ;  /* 0x00000000ff00723e */ /* 0x000fe200000000ff */
[----:B------:R-:W-:Y:S06]  /*85d0*/  BRA `(.L_x_4292) ;  /* 0x0000000000647947 */ /* 0x000fec0003800000 */
.L_x_4291:
        /* <DEDUP_REMOVED lines=16> */
.L_x_4319:
[----:B------:R-:W-:Y:S01]  /*86e0*/  PRMT R0, RZ, 0x7610, R0 ;  /* 0x00007610ff007816 */ /* 0x000fe20000000000 */
[----:B------:R-:W-:Y:S06]  /*86f0*/  BRA `(.L_x_4292) ;  /* 0x00000000001c7947 */ /* 0x000fec0003800000 */
.L_x_4316:
[----:B------:R-:W2:Y:S02]  /*8700*/  LDG.E.64 R2, desc[UR36][R2.64] ;  /* 0x0000002402027981 */ /* 0x000ea4000c1e1b00 */
[----:B--2---:R-:W0:Y:S02]  /*8710*/  I2F.U64 R0, R2 ;  /* 0x0000000200007312 */ /* 0x004e240000301000 */
[----:B0-----:R-:W-:Y:S01]  /*8720*/  F2FP.F16.F32.PACK_AB R0, RZ, R0 ;  /* 0x00000000ff00723e */ /* 0x001fe200000000ff */
[----:B------:R-:W-:Y:S06]  /*8730*/  BRA `(.L_x_4292) ;  /* 0x00000000000c7947 */ /* 0x000fec0003800000 */
.L_x_4315:
[----:B------:R-:W2:Y:S02]  /*8740*/  LDG.E R2, desc[UR36][R2.64] ;  /* 0x0000002402027981 */ /* 0x000ea4000c1e1900 */
[----:B--2---:R-:W-:-:S04]  /*8750*/  I2FP.F32.U32 R0, R2 ;  /* 0x0000000200007245 */ /* 0x004fc80000201000 */
[----:B------:R-:W-:-:S07]  /*8760*/  F2FP.F16.F32.PACK_AB R0, RZ, R0 ;  /* 0x00000000ff00723e */ /* 0x000fce00000000ff */
.L_x_4292:
        /* <DEDUP_REMOVED lines=24> */
.L_x_4323:
[----:B------:R-:W-:-:S06]  /*88f0*/  HADD2.F32 R5, -RZ, R0.H0_H0 ;  /* 0x20000000ff057230 */ /* 0x000fcc0000004100 */
[----:B------:R-:W0:Y:S02]  /*8900*/  F2I.S64.TRUNC R4, R5 ;  /* 0x0000000500047311 */ /* 0x000e24000020d900 */
[----:B0-----:R4:W-:Y:S01]  /*8910*/  STG.E.U8 desc[UR36][R2.64], R4 ;  /* 0x0000000402007986 */ /* 0x0019e2000c101124 */
[----:B------:R-:W-:Y:S05]  /*8920*/  BRA `(.L_x_4325) ;  /* 0x0000000c006c7947 */ /* 0x000fea0003800000 */
.L_x_4322:
        /* <DEDUP_REMOVED lines=10> */
.L_x_4327:
[----:B------:R-:W-:-:S04]  /*89d0*/  HADD2.F32 R0, -RZ, R0.H0_H0 ;  /* 0x20000000ff007230 */ /* 0x000fc80000004100 */
[----:B------:R-:W0:Y:S02]  /*89e0*/  F2I.FTZ.TRUNC.NTZ R5, R0 ;  /* 0x0000000000057305 */ /* 0x000e24000021f100 */
[----:B0-----:R2:W-:Y:S01]  /*89f0*/  STG.E desc[UR36][R2.64], R5 ;  /* 0x0000000502007986 */ /* 0x0015e2000c101924 */
[----:B------:R-:W-:Y:S05]  /*8a00*/  BRA `(.L_x_4325) ;  /* 0x0000000c00347947 */ /* 0x000fea0003800000 */
.L_x_4326:
[----:B------:R-:W-:-:S04]  /*8a10*/  HADD2.F32 R0, -RZ, R0.H0_H0 ;  /* 0x20000000ff007230 */ /* 0x000fc80000004100 */
[----:B------:R-:W0:Y:S02]  /*8a20*/  F2I.FTZ.TRUNC.NTZ R5, R0 ;  /* 0x0000000000057305 */ /* 0x000e24000021f100 */
[----:B0-----:R0:W-:Y:S01]  /*8a30*/  STG.E.U16 desc[UR36][R2.64], R5 ;  /* 0x0000000502007986 */ /* 0x0011e2000c101524 */
[----:B------:R-:W-:Y:S05]  /*8a40*/  BRA `(.L_x_4325) ;  /* 0x0000000c00247947 */ /* 0x000fea0003800000 */
.L_x_4321:
        /* <DEDUP_REMOVED lines=9> */
.L_x_4329:
[----:B------:R0:W-:Y:S01]  /*8ae0*/  STG.E.U16 desc[UR36][R2.64], R0 ;  /* 0x0000000002007986 */ /* 0x0001e2000c101524 */
[----:B------:R-:W-:Y:S05]  /*8af0*/  BRA `(.L_x_4325) ;  /* 0x0000000800f87947 */ /* 0x000fea0003800000 */
.L_x_4328:
        /* <DEDUP_REMOVED lines=10> */
.L_x_4331:
[----:B------:R-:W-:-:S05]  /*8ba0*/  HADD2.F32 R0, -RZ, R0.H0_H0 ;  /* 0x20000000ff007230 */ /* 0x000fca0000004100 */
[----:B------:R-:W-:-:S04]  /*8bb0*/  F2FP.F16.F32.PACK_AB R0, RZ, R0 ;  /* 0x00000000ff00723e */ /* 0x000fc800000000ff */
[----:B------:R-:W-:-:S05]  /*8bc0*/  PRMT R0, R0, 0x5410, RZ ;  /* 0x0000541000007816 */ /* 0x000fca00000000ff */
[----:B------:R0:W-:Y:S01]  /*8bd0*/  STG.E desc[UR36][R2.64], R0 ;  /* 0x0000000002007986 */ /* 0x0001e2000c101924 */
[----:B------:R-:W-:Y:S05]  /*8be0*/  BRA `(.L_x_4325) ;  /* 0x0000000800bc7947 */ /* 0x000fea0003800000 */
.L_x_4330:
[----:B------:R-:W-:-:S05]  /*8bf0*/  HADD2.F32 R4, -RZ, R0.H0_H0 ;  /* 0x20000000ff047230 */ /* 0x000fca0000004100 */
[----:B------:R-:W-:-:S06]  /*8c00*/  FMUL.FTZ R4, R4, 1 ;  /* 0x3f80000004047820 */ /* 0x000fcc0000410000 */
[----:B------:R-:W0:Y:S02]  /*8c10*/  F2F.F64.F32 R4, R4 ;  /* 0x0000000400047310 */ /* 0x000e240000201800 */
[----:B0-----:R0:W-:Y:S01]  /*8c20*/  STG.E.64 desc[UR36][R2.64], R4 ;  /* 0x0000000402007986 */ /* 0x0011e2000c101b24 */
[----:B------:R-:W-:Y:S05]  /*8c30*/  BRA `(.L_x_4325) ;  /* 0x0000000800a87947 */ /* 0x000fea0003800000 */
.L_x_4320:
        /* <DEDUP_REMOVED lines=14> */
.L_x_4335:
        /* <DEDUP_REMOVED lines=18> */
.L_x_4338:
[----:B------:R-:W-:-:S04]  /*8e40*/  SHF.R.U32.HI R5, RZ, 0x18, R5 ;  /* 0x00000018ff057819 */ /* 0x000fc80000011605 */
[----:B------:R-:W-:-:S07]  /*8e50*/  LOP3.LUT R0, R0, 0x80, R5, 0xf8, !PT ;  /* 0x0000008000007812 */ /* 0x000fce00078ef805 */
.L_x_4337:
[----:B------:R-:W-:Y:S05]  /*8e60*/  BSYNC.RECONVERGENT B0 ;  /* 0x0000000000007941 */ /* 0x000fea0003800200 */
.L_x_4336:
[----:B------:R0:W-:Y:S01]  /*8e70*/  STG.E.U8 desc[UR36][R2.64], R0 ;  /* 0x0000000002007986 */ /* 0x0001e2000c101124 */
[----:B------:R-:W-:Y:S05]  /*8e80*/  BRA `(.L_x_4325) ;  /* 0x0000000800147947 */ /* 0x000fea0003800000 */
.L_x_4334:
        /* <DEDUP_REMOVED lines=18> */
.L_x_4341:
[----:B------:R-:W-:-:S04]  /*8fb0*/  SHF.R.U32.HI R5, RZ, 0x18, R5 ;  /* 0x00000018ff057819 */ /* 0x000fc80000011605 */
[----:B------:R-:W-:-:S07]  /*8fc0*/  LOP3.LUT R0, R0, 0x80, R5, 0xf8, !PT ;  /* 0x0000008000007812 */ /* 0x000fce00078ef805 */
.L_x_4340:
[----:B------:R-:W-:Y:S05]  /*8fd0*/  BSYNC.RECONVERGENT B0 ;  /* 0x0000000000007941 */ /* 0x000fea0003800200 */
.L_x_4339:
[----:B------:R0:W-:Y:S01]  /*8fe0*/  STG.E.U8 desc[UR36][R2.64], R0 ;  /* 0x0000000002007986 */ /* 0x0001e2000c101124 */
[----:B------:R-:W-:Y:S05]  /*8ff0*/  BRA `(.L_x_4325) ;  /* 0x0000000400b87947 */ /* 0x000fea0003800000 */
.L_x_4333:
        /* <DEDUP_REMOVED lines=22> */
.L_x_4343:
[----:B------:R-:W-:-:S06]  /*9160*/  HADD2.F32 R4, -RZ, R0.H0_H0 ;  /* 0x20000000ff047230 */ /* 0x000fcc0000004100 */
[----:B------:R-:W0:Y:S02]  /*9170*/  F2I.U64.TRUNC R4, R4 ;  /* 0x0000000400047311 */ /* 0x000e24000020d800 */
[----:B0-----:R0:W-:Y:S01]  /*9180*/  STG.E.64 desc[UR36][R2.64], R4 ;  /* 0x0000000402007986 */ /* 0x0011e2000c101b24 */
[----:B------:R-:W-:Y:S05]  /*9190*/  BRA `(.L_x_4325) ;  /* 0x0000000400507947 */ /* 0x000fea0003800000 */
.L_x_4342:
[----:B------:R-:W-:-:S04]  /*91a0*/  HADD2.F32 R0, -RZ, R0.H0_H0 ;  /* 0x20000000ff007230 */ /* 0x000fc80000004100 */
[----:B------:R-:W0:Y:S02]  /*91b0*/  F2I.FTZ.U32.TRUNC.NTZ R5, R0 ;  /* 0x0000000000057305 */ /* 0x000e24000021f000 */
[----:B0-----:R0:W-:Y:S01]  /*91c0*/  STG.E desc[UR36][R2.64], R5 ;  /* 0x0000000502007986 */ /* 0x0011e2000c101924 */
[----:B------:R-:W-:Y:S05]  /*91d0*/  BRA `(.L_x_4325) ;  /* 0x0000000400407947 */ /* 0x000fea0003800000 */
.L_x_4332:
        /* <DEDUP_REMOVED lines=11> */
.L_x_4345:
[----:B------:R-:W-:Y:S01]  /*9290*/  HADD2.F32 R0, -RZ, R0.H0_H0 ;  /* 0x20000000ff007230 */ /* 0x000fe20000004100 */
[----:B------:R-:W-:-:S04]  /*92a0*/  CS2R R6, SRZ ;  /* 0x0000000000067805 */ /* 0x000fc8000001ff00 */
[----:B------:R-:W-:-:S04]  /*92b0*/  FMUL.FTZ R0, R0, 1 ;  /* 0x3f80000000007820 */ /* 0x000fc80000410000 */
[----:B------:R-:W0:Y:S02]  /*92c0*/  F2F.F64.F32 R4, R0 ;  /* 0x0000000000047310 */ /* 0x000e240000201800 */
[----:B0-----:R0:W-:Y:S01]  /*92d0*/  STG.E.128 desc[UR36][R2.64], R4 ;  /* 0x0000000402007986 */ /* 0x0011e2000c101d24 */
[----:B------:R-:W-:Y:S05]  /*92e0*/  BRA `(.L_x_4325) ;  /* 0x0000000000fc7947 */ /* 0x000fea0003800000 */
.L_x_4344:
[----:B------:R-:W-:-:S09]  /*92f0*/  UISETP.NE.AND UP0, UPT, UR4, 0xf, UPT ;  /* 0x0000000f0400788c */ /* 0x000fd2000bf05270 */
[----:B------:R-:W-:Y:S05]  /*9300*/  BRA.U !UP0, `(.L_x_4346) ;  /* 0x0000000108e87547 */ /* 0x000fea000b800000 */
[----:B------:R-:W-:-:S09]  /*9310*/  UISETP.NE.AND UP0, UPT, UR4, 0x17, UPT ;  /* 0x000000170400788c */ /* 0x000fd2000bf05270 */
[----:B------:R-:W-:Y:S05]  /*9320*/  BRA.U !UP0, `(.L_x_4347) ;  /* 0x0000000108907547 */ /* 0x000fea000b800000 */
[----:B------:R-:W-:-:S09]  /*9330*/  UISETP.NE.AND UP0, UPT, UR4, 0x18, UPT ;  /* 0x000000180400788c */ /* 0x000fd2000bf05270 */
[----:B------:R-:W-:Y:S05]  /*9340*/  BRA.U !UP0, `(.L_x_4348) ;  /* 0x0000000108447547 */ /* 0x000fea000b800000 */
.L_x_4324:
        /* <DEDUP_REMOVED lines=16> */
.L_x_4349:
[----:B------:R-:W-:Y:S05]  /*9450*/  BRA `(.L_x_4325) ;  /* 0x0000000000a07947 */ /* 0x000fea0003800000 */
.L_x_4348:
        /* <DEDUP_REMOVED lines=13> */
.L_x_4351:
[----:B------:R-:W-:Y:S05]  /*9530*/  BSYNC.RECONVERGENT B0 ;  /* 0x0000000000007941 */ /* 0x000fea0003800200 */
.L_x_4350:
[----:B------:R-:W-:-:S05]  /*9540*/  LOP3.LUT R5, R0, 0x80, R5, 0xf8, !PT ;  /* 0x0000008000057812 */ /* 0x000fca00078ef805 */
[----:B------:R0:W-:Y:S01]  /*9550*/  STG.E.U8 desc[UR36][R2.64], R5 ;  /* 0x0000000502007986 */ /* 0x0001e2000c101124 */
[----:B------:R-:W-:Y:S05]  /*9560*/  BRA `(.L_x_4325) ;  /* 0x00000000005c7947 */ /* 0x000fea0003800000 */
.L_x_4347:
        /* <DEDUP_REMOVED lines=12> */
.L_x_4353:
[----:B------:R-:W-:Y:S02]  /*9630*/  ISETP.GT.U32.AND P0, PT, R4, 0x7f800000, PT ;  /* 0x7f8000000400780c */ /* 0x000fe40003f04070 */
[----:B------:R-:W-:-:S04]  /*9640*/  MOV R0, 0x7f ;  /* 0x0000007f00007802 */ /* 0x000fc80000000f00 */
[----:B------:R-:W-:-:S07]  /*9650*/  SEL R0, R0, 0x7c, P0 ;  /* 0x0000007c00007807 */ /* 0x000fce0000000000 */
.L_x_4354:
[----:B------:R-:W-:Y:S05]  /*9660*/  BSYNC.RECONVERGENT B0 ;  /* 0x0000000000007941 */ /* 0x000fea0003800200 */
.L_x_4352:
[----:B------:R-:W-:-:S04]  /*9670*/  SHF.R.U32.HI R5, RZ, 0x18, R5 ;  /* 0x00000018ff057819 */ /* 0x000fc80000011605 */
[----:B------:R-:W-:-:S05]  /*9680*/  LOP3.LUT R5, R0, 0x80, R5, 0xf8, !PT ;  /* 0x0000008000057812 */ /* 0x000fca00078ef805 */
[----:B------:R0:W-:Y:S01]  /*9690*/  STG.E.U8 desc[UR36][R2.64], R5 ;  /* 0x0000000502007986 */ /* 0x0001e2000c101124 */
[----:B------:R-:W-:Y:S05]  /*96a0*/  BRA `(.L_x_4325) ;  /* 0x00000000000c7947 */ /* 0x000fea0003800000 */
.L_x_4346:
[----:B------:R-:W-:-:S05]  /*96b0*/  HADD2.F32 R0, -RZ, R0.H0_H0 ;  /* 0x20000000ff007230 */ /* 0x000fca0000004100 */
[----:B------:R-:W-:-:S05]  /*96c0*/  F2FP.BF16.F32.PACK_AB R0, RZ, R0 ;  /* 0x00000000ff00723e */ /* 0x000fca00000010ff */
[----:B------:R0:W-:Y:S02]  /*96d0*/  STG.E.U16 desc[UR36][R2.64], R0 ;  /* 0x0000000002007986 */ /* 0x0001e4000c101524 */
.L_x_4325:
[----:B------:R-:W-:-:S07]  /*96e0*/  VIADD R17, R17, 0x80 ;  /* 0x0000008011117836 */ /* 0x000fce0000000000 */
.L_x_4285:
[----:B------:R-:W-:Y:S05]  /*96f0*/  BSYNC.RECONVERGENT B6 ;  /* 0x0000000000067941 */ /* 0x000fea0003800200 */
.L_x_4284:
        /* <DEDUP_REMOVED lines=306> */
.L_x_4355:
        /* <DEDUP_REMOVED lines=20> */
.L_x_4359:
[----:B------:R-:W2:Y:S02]  /*ab60*/  LDG.E.U8 R2, desc[UR36][R2.64] ;  /* 0x0000002402027981 */ /* 0x000ea4000c1e1100 */
[----:B--2---:R-:W-:-:S04]  /*ab70*/  I2FP.F32.U32 R0, R2 ;  /* 0x0000000200007245 */ /* 0x004fc80000201000 */
[----:B------:R-:W-:Y:S01]  /*ab80*/  F2FP.F16.F32.PACK_AB R0, RZ, R0 ;  /* 0x00000000ff00723e */ /* 0x000fe200000000ff */
[----:B------:R-:W-:Y:S06]  /*ab90*/  BRA `(.L_x_4361) ;  /* 0x0000000c007c7947 */ /* 0x000fec0003800000 */
.L_x_4358:
        /* <DEDUP_REMOVED lines=10> */
.L_x_4363:
[----:B------:R-:W2:Y:S02]  /*ac40*/  LDG.E R2, desc[UR36][R2.64] ;  /* 0x0000002402027981 */ /* 0x000ea4000c1e1900 */
[----:B--2---:R-:W-:-:S04]  /*ac50*/  I2FP.F32.S32 R0, R2 ;  /* 0x0000000200007245 */ /* 0x004fc80000201400 */
[----:B------:R-:W-:Y:S01]  /*ac60*/  F2FP.F16.F32.PACK_AB R0, RZ, R0 ;  /* 0x00000000ff00723e */ /* 0x000fe200000000ff */
[----:B------:R-:W-:Y:S06]  /*ac70*/  BRA `(.L_x_4361) ;  /* 0x0000000c00447947 */ /* 0x000fec0003800000 */
.L_x_4362:
[----:B------:R-:W2:Y:S02]  /*ac80*/  LDG.E.U16 R2, desc[UR36][R2.64] ;  /* 0x0000002402027981 */ /* 0x000ea4000c1e1500 */
[----:B--2---:R-:W0:Y:S02]  /*ac90*/  I2F.S16 R0, R2 ;  /* 0x0000000200007306 */ /* 0x004e240000101400 */
[----:B0-----:R-:W-:Y:S01]  /*aca0*/  F2FP.F16.F32.PACK_AB R0, RZ, R0 ;  /* 0x00000000ff00723e */ /* 0x001fe200000000ff */
[----:B------:R-:W-:Y:S06]  /*acb0*/  BRA `(.L_x_4361) ;  /* 0x0000000c00347947 */ /* 0x000fec0003800000 */
.L_x_4357:
        /* <DEDUP_REMOVED lines=9> */
.L_x_4365:
[----:B------:R1:W5:Y:S01]  /*ad50*/  LDG.E.U16 R0, desc[UR36][R2.64] ;  /* 0x0000002402007981 */ /* 0x000362000c1e1500 */
[----:B------:R-:W-:Y:S05]  /*ad60*/  BRA `(.L_x_4361) ;  /* 0x0000000c00087947 */ /* 0x000fea0003800000 */
.L_x_4364:
        /* <DEDUP_REMOVED lines=9> */
.L_x_4367:
[----:B------:R0:W5:Y:S01]  /*ae00*/  LDG.E.U16 R0, desc[UR36][R2.64] ;  /* 0x0000002402007981 */ /* 0x000162000c1e1500 */
[----:B------:R-:W-:Y:S05]  /*ae10*/  BRA `(.L_x_4361) ;  /* 0x0000000800dc7947 */ /* 0x000fea0003800000 */
.L_x_4366:
        /* <DEDUP_REMOVED lines=8> */
.L_x_4356:
        /* <DEDUP_REMOVED lines=13> */
.L_x_4370:
        /* <DEDUP_REMOVED lines=8> */
.L_x_4369:
        /* <DEDUP_REMOVED lines=27> */
.L_x_4372:
        /* <DEDUP_REMOVED lines=13> */
.L_x_4371:
[----:B------:R-:W2:Y:S02]  /*b270*/  LDG.E.U16 R0, desc[UR36][R2.64] ;  /* 0x0000002402007981 */ /* 0x000ea4000c1e1500 */
[----:B--2---:R-:W-:-:S04]  /*b280*/  SHF.L.U32 R0, R0, 0x10, RZ ;  /* 0x0000001000007819 */ /* 0x004fc800000006ff */
[----:B------:R-:W-:Y:S01]  /*b290*/  F2FP.F16.F32.PACK_AB R0, RZ, R0 ;  /* 0x00000000ff00723e */ /* 0x000fe200000000ff */
[----:B------:R-:W-:Y:S06]  /*b2a0*/  BRA `(.L_x_4361) ;  /* 0x0000000400b87947 */ /* 0x000fec0003800000 */
.L_x_4368:
        /* <DEDUP_REMOVED lines=12> */
.L_x_4375:
        /* <DEDUP_REMOVED lines=21> */
.L_x_4379:
[----:B------:R-:W-:Y:S05]  /*b4c0*/  BSYNC.RECONVERGENT B1 ;  /* 0x0000000000017941 */ /* 0x000fea0003800200 */
.L_x_4378:
[----:B------:R-:W-:Y:S01]  /*b4d0*/  IMAD.SHL.U32 R0, R0, 0x100000, RZ ;  /* 0x0010000000007824 */ /* 0x000fe200078e00ff */
[----:B------:R-:W-:-:S04]  /*b4e0*/  LEA R2, R2, 0x3b800000, 0x17 ;  /* 0x3b80000002027811 */ /* 0x000fc800078eb8ff */
[----:B------:R-:W-:-:S07]  /*b4f0*/  LOP3.LUT R0, R2, R0, R7, 0xfe, !PT ;  /* 0x0000000002007212 */ /* 0x000fce00078efe07 */
.L_x_4377:
[----:B------:R-:W-:Y:S05]  /*b500*/  BSYNC.RECONVERGENT B0 ;  /* 0x0000000000007941 */ /* 0x000fea0003800200 */
.L_x_4376:
[----:B------:R-:W-:Y:S01]  /*b510*/  F2FP.F16.F32.PACK_AB R0, RZ, R0 ;  /* 0x00000000ff00723e */ /* 0x000fe200000000ff */
[----:B------:R-:W-:Y:S06]  /*b520*/  BRA `(.L_x_4361) ;  /* 0x0000000400187947 */ /* 0x000fec0003800000 */
.L_x_4374:
        /* <DEDUP_REMOVED lines=21> */
.L_x_4383:
[----:B------:R-:W-:Y:S05]  /*b680*/  BSYNC.RECONVERGENT B1 ;  /* 0x0000000000017941 */ /* 0x000fea0003800200 */
.L_x_4382:
[----:B------:R-:W-:Y:S02]  /*b690*/  SHF.L.U32 R0, R0, 0x15, RZ ;  /* 0x0000001500007819 */ /* 0x000fe400000006ff */
[----:B------:R-:W-:-:S04]  /*b6a0*/  LEA R2, R2, 0x37800000, 0x17 ;  /* 0x3780000002027811 */ /* 0x000fc800078eb8ff */
[----:B------:R-:W-:-:S07]  /*b6b0*/  LOP3.LUT R0, R2, R0, R7, 0xfe, !PT ;  /* 0x0000000002007212 */ /* 0x000fce00078efe07 */
.L_x_4381:
[----:B------:R-:W-:Y:S05]  /*b6c0*/  BSYNC.RECONVERGENT B0 ;  /* 0x0000000000007941 */ /* 0x000fea0003800200 */
.L_x_4380:
[----:B------:R-:W-:Y:S01]  /*b6d0*/  F2FP.F16.F32.PACK_AB R0, RZ, R0 ;  /* 0x00000000ff00723e */ /* 0x000fe200000000ff */
[----:B------:R-:W-:Y:S06]  /*b6e0*/  BRA `(.L_x_4361) ;  /* 0x0000000000a87947 */ /* 0x000fec0003800000 */
.L_x_4373:
        /* <DEDUP_REMOVED lines=14> */
.L_x_4387:
[----:B------:R-:W-:Y:S05]  /*b7d0*/  BSYNC.RECONVERGENT B0 ;  /* 0x0000000000007941 */ /* 0x000fea0003800200 */
.L_x_4386:
[----:B------:R-:W-:Y:S01]  /*b7e0*/  F2FP.F16.F32.PACK_AB R0, RZ, R0 ;  /* 0x00000000ff00723e */ /* 0x000fe200000000ff */
[----:B------:R-:W-:Y:S06]  /*b7f0*/  BRA `(.L_x_4361) ;  /* 0x0000000000647947 */ /* 0x000fec0003800000 */
.L_x_4360:
        /* <DEDUP_REMOVED lines=16> */
.L_x_4388:
[----:B------:R-:W-:Y:S01]  /*b900*/  PRMT R0, RZ, 0x7610, R0 ;  /* 0x00007610ff007816 */ /* 0x000fe20000000000 */
[----:B------:R-:W-:Y:S06]  /*b910*/  BRA `(.L_x_4361) ;  /* 0x00000000001c7947 */ /* 0x000fec0003800000 */
.L_x_4385:
[----:B------:R-:W2:Y:S02]  /*b920*/  LDG.E.64 R2, desc[UR36][R2.64] ;  /* 0x0000002402027981 */ /* 0x000ea4000c1e1b00 */
[----:B--2---:R-:W0:Y:S02]  /*b930*/  I2F.U64 R0, R2 ;  /* 0x0000000200007312 */ /* 0x004e240000301000 */
[----:B0-----:R-:W-:Y:S01]  /*b940*/  F2FP.F16.F32.PACK_AB R0, RZ, R0 ;  /* 0x00000000ff00723e */ /* 0x001fe200000000ff */
[----:B------:R-:W-:Y:S06]  /*b950*/  BRA `(.L_x_4361) ;  /* 0x00000000000c7947 */ /* 0x000fec0003800000 */
.L_x_4384:
[----:B------:R-:W2:Y:S02]  /*b960*/  LDG.E R2, desc[UR36][R2.64] ;  /* 0x0000002402027981 */ /* 0x000ea4000c1e1900 */
[----:B--2---:R-:W-:-:S04]  /*b970*/  I2FP.F32.U32 R0, R2 ;  /* 0x0000000200007245 */ /* 0x004fc80000201000 */
[----:B------:R-:W-:-:S07]  /*b980*/  F2FP.F16.F32.PACK_AB R0, RZ, R0 ;  /* 0x00000000ff00723e */ /* 0x000fce00000000ff */
.L_x_4361:
[----:B-----5:R-:W-:Y:S01]  /*b990*/  HADD2.F32 R0, -RZ, R0.H0_H0 ;  /* 0x20000000ff007230 */ /* 0x020fe20000004100 */
[----:B------:R-:W-:-:S04]  /*b9a0*/  UPRMT UR4, UR41, 0x9910, URZ ;  /* 0x0000991029047896 */ /* 0x000fc800080000ff */
[----:B01----:R-:W-:Y:S01]  /*b9b0*/  FMUL.FTZ R2, R0, R0 ;  /* 0x0000000000027220 */ /* 0x003fe20000410000 */
[----:B------:R-:W-:-:S04]  /*b9c0*/  UISETP.GT.AND UP0, UPT, UR4, 0x9, UPT ;  /* 0x000000090400788c */ /* 0x000fc8000bf04270 */
[----:B------:R-:W-:-:S05]  /*b9d0*/  F2FP.F16.F32.PACK_AB R2, RZ, R2 ;  /* 0x00000002ff02723e */ /* 0x000fca00000000ff */
[----:B------:R-:W-:-:S05]  /*b9e0*/  HADD2.F32 R3, -RZ, R2.H0_H0 ;  /* 0x20000002ff037230 */ /* 0x000fca0000004100 */
[----:B------:R-:W-:-:S05]  /*b9f0*/  FMUL.FTZ R3, R0, R3 ;  /* 0x0000000300037220 */ /* 0x000fca0000410000 */
        /* <DEDUP_REMOVED lines=14> */
.L_x_4392:
[----:B------:R-:W-:-:S06]  /*bae0*/  HADD2.F32 R3, -RZ, R3.H0_H0 ;  /* 0x20000003ff037230 */ /* 0x000fcc0000004100 */
[----:B------:R-:W0:Y:S02]  /*baf0*/  F2I.S64.TRUNC R2, R3 ;  /* 0x0000000300027311 */ /* 0x000e24000020d900 */
[----:B0-----:R-:W-:Y:S01]  /*bb00*/  STG.E.U8 desc[UR36][R16.64], R2 ;  /* 0x0000000210007986 */ /* 0x001fe2000c101124 */
[----:B------:R-:W-:Y:S05]  /*bb10*/  EXIT ;  /* 0x000000000000794d */ /* 0x000fea0003800000 */
.L_x_4391:
        /* <DEDUP_REMOVED lines=10> */
.L_x_4395:
[----:B------:R-:W-:-:S06]  /*bbc0*/  HADD2.F32 R3, -RZ, R3.H0_H0 ;  /* 0x20000003ff037230 */ /* 0x000fcc0000004100 */
[----:B------:R-:W0:Y:S02]  /*bbd0*/  F2I.FTZ.TRUNC.NTZ R3, R3 ;  /* 0x0000000300037305 */ /* 0x000e24000021f100 */
[----:B0-----:R-:W-:Y:S01]  /*bbe0*/  STG.E desc[UR36][R16.64], R3 ;  /* 0x0000000310007986 */ /* 0x001fe2000c101924 */
[----:B------:R-:W-:Y:S05]  /*bbf0*/  EXIT ;  /* 0x000000000000794d */ /* 0x000fea0003800000 */
.L_x_4394:
[----:B------:R-:W-:-:S06]  /*bc00*/  HADD2.F32 R3, -RZ, R3.H0_H0 ;  /* 0x20000003ff037230 */ /* 0x000fcc0000004100 */
[----:B------:R-:W0:Y:S02]  /*bc10*/  F2I.FTZ.TRUNC.NTZ R3, R3 ;  /* 0x0000000300037305 */ /* 0x000e24000021f100 */
[----:B0-----:R-:W-:Y:S01]  /*bc20*/  STG.E.U16 desc[UR36][R16.64], R3 ;  /* 0x0000000310007986 */ /* 0x001fe2000c101524 */
[----:B------:R-:W-:Y:S05]  /*bc30*/  EXIT ;  /* 0x000000000000794d */ /* 0x000fea0003800000 */
.L_x_4390:
        /* <DEDUP_REMOVED lines=9> */
.L_x_4397:
[----:B------:R-:W-:Y:S01]  /*bcd0*/  STG.E.U16 desc[UR36][R16.64], R3 ;  /* 0x0000000310007986 */ /* 0x000fe2000c101524 */
[----:B------:R-:W-:Y:S05]  /*bce0*/  EXIT ;  /* 0x000000000000794d */ /* 0x000fea0003800000 */
.L_x_4396:
        /* <DEDUP_REMOVED lines=10> */
.L_x_4399:
[----:B------:R-:W-:-:S05]  /*bd90*/  HADD2.F32 R0, -RZ, R3.H0_H0 ;  /* 0x20000003ff007230 */ /* 0x000fca0000004100 */
[----:B------:R-:W-:-:S04]  /*bda0*/  F2FP.F16.F32.PACK_AB R0, RZ, R0 ;  /* 0x00000000ff00723e */ /* 0x000fc800000000ff */
[----:B------:R-:W-:-:S05]  /*bdb0*/  PRMT R0, R0, 0x5410, RZ ;  /* 0x0000541000007816 */ /* 0x000fca00000000ff */
[----:B------:R-:W-:Y:S01]  /*bdc0*/  STG.E desc[UR36][R16.64], R0 ;  /* 0x0000000010007986 */ /* 0x000fe2000c101924 */
[----:B------:R-:W-:Y:S05]  /*bdd0*/  EXIT ;  /* 0x000000000000794d */ /* 0x000fea0003800000 */
.L_x_4398:
[----:B------:R-:W-:-:S05]  /*bde0*/  HADD2.F32 R2, -RZ, R3.H0_H0 ;  /* 0x20000003ff027230 */ /* 0x000fca0000004100 */
[----:B------:R-:W-:-:S06]  /*bdf0*/  FMUL.FTZ R2, R2, 1 ;  /* 0x3f80000002027820 */ /* 0x000fcc0000410000 */
[----:B------:R-:W0:Y:S02]  /*be00*/  F2F.F64.F32 R2, R2 ;  /* 0x0000000200027310 */ /* 0x000e240000201800 */
[----:B0-----:R-:W-:Y:S01]  /*be10*/  STG.E.64 desc[UR36][R16.64], R2 ;  /* 0x0000000210007986 */ /* 0x001fe2000c101b24 */
[----:B------:R-:W-:Y:S05]  /*be20*/  EXIT ;  /* 0x000000000000794d */ /* 0x000fea0003800000 */
.L_x_4389:
        /* <DEDUP_REMOVED lines=14> */
.L_x_4403:
        /* <DEDUP_REMOVED lines=17> */
.L_x_4406:
[----:B------:R-:W-:-:S04]  /*c020*/  SHF.R.U32.HI R3, RZ, 0x18, R3 ;  /* 0x00000018ff037819 */ /* 0x000fc80000011603 */
[----:B------:R-:W-:-:S04]  /*c030*/  LOP3.LUT R0, R0, 0x80, R3, 0xf8, !PT ;  /* 0x0000008000007812 */ /* 0x000fc800078ef803 */
[----:B------:R-:W-:-:S07]  /*c040*/  PRMT R8, R0, 0x7610, R8 ;  /* 0x0000761000087816 */ /* 0x000fce0000000008 */
.L_x_4405:
[----:B------:R-:W-:Y:S05]  /*c050*/  BSYNC.RECONVERGENT B0 ;  /* 0x0000000000007941 */ /* 0x000fea0003800200 */
.L_x_4404:
[----:B------:R-:W-:Y:S01]  /*c060*/  STG.E.U8 desc[UR36][R16.64], R8 ;  /* 0x0000000810007986 */ /* 0x000fe2000c101124 */
[----:B------:R-:W-:Y:S05]  /*c070*/  EXIT ;  /* 0x000000000000794d */ /* 0x000fea0003800000 */
.L_x_4402:
        /* <DEDUP_REMOVED lines=17> */
.L_x_4409:
[----:B------:R-:W-:-:S04]  /*c190*/  SHF.R.U32.HI R3, RZ, 0x18, R3 ;  /* 0x00000018ff037819 */ /* 0x000fc80000011603 */
[----:B------:R-:W-:-:S04]  /*c1a0*/  LOP3.LUT R0, R0, 0x80, R3, 0xf8, !PT ;  /* 0x0000008000007812 */ /* 0x000fc800078ef803 */
[----:B------:R-:W-:-:S07]  /*c1b0*/  PRMT R8, R0, 0x7610, R8 ;  /* 0x0000761000087816 */ /* 0x000fce0000000008 */
.L_x_4408:
[----:B------:R-:W-:Y:S05]  /*c1c0*/  BSYNC.RECONVERGENT B0 ;  /* 0x0000000000007941 */ /* 0x000fea0003800200 */
.L_x_4407:
[----:B------:R-:W-:Y:S01]  /*c1d0*/  STG.E.U8 desc[UR36][R16.64], R8 ;  /* 0x0000000810007986 */ /* 0x000fe2000c101124 */
[----:B------:R-:W-:Y:S05]  /*c1e0*/  EXIT ;  /* 0x000000000000794d */ /* 0x000fea0003800000 */
.L_x_4401:
        /* <DEDUP_REMOVED lines=22> */
.L_x_4411:
[----:B------:R-:W-:-:S06]  /*c350*/  HADD2.F32 R3, -RZ, R3.H0_H0 ;  /* 0x20000003ff037230 */ /* 0x000fcc0000004100 */
[----:B------:R-:W0:Y:S02]  /*c360*/  F2I.U64.TRUNC R2, R3 ;  /* 0x0000000300027311 */ /* 0x000e24000020d800 */
[----:B0-----:R-:W-:Y:S01]  /*c370*/  STG.E.64 desc[UR36][R16.64], R2 ;  /* 0x0000000210007986 */ /* 0x001fe2000c101b24 */
[----:B------:R-:W-:Y:S05]  /*c380*/  EXIT ;  /* 0x000000000000794d */ /* 0x000fea0003800000 */
.L_x_4410:
[----:B------:R-:W-:-:S06]  /*c390*/  HADD2.F32 R3, -RZ, R3.H0_H0 ;  /* 0x20000003ff037230 */ /* 0x000fcc0000004100 */
[----:B------:R-:W0:Y:S02]  /*c3a0*/  F2I.FTZ.U32.TRUNC.NTZ R3, R3 ;  /* 0x0000000300037305 */ /* 0x000e24000021f000 */
[----:B0-----:R-:W-:Y:S01]  /*c3b0*/  STG.E desc[UR36][R16.64], R3 ;  /* 0x0000000310007986 */ /* 0x001fe2000c101924 */
[----:B------:R-:W-:Y:S05]  /*c3c0*/  EXIT ;  /* 0x000000000000794d */ /* 0x000fea0003800000 */
.L_x_4400:
        /* <DEDUP_REMOVED lines=11> */
.L_x_4413:
[----:B------:R-:W-:Y:S01]  /*c480*/  HADD2.F32 R3, -RZ, R3.H0_H0 ;  /* 0x20000003ff037230 */ /* 0x000fe20000004100 */
[----:B------:R-:W-:-:S04]  /*c490*/  CS2R R6, SRZ ;  /* 0x0000000000067805 */ /* 0x000fc8000001ff00 */
[----:B------:R-:W-:-:S04]  /*c4a0*/  FMUL.FTZ R3, R3, 1 ;  /* 0x3f80000003037820 */ /* 0x000fc80000410000 */
[----:B------:R-:W0:Y:S02]  /*c4b0*/  F2F.F64.F32 R4, R3 ;  /* 0x0000000300047310 */ /* 0x000e240000201800 */
[----:B0-----:R-:W-:Y:S01]  /*c4c0*/  STG.E.128 desc[UR36][R16.64], R4 ;  /* 0x0000000410007986 */ /* 0x001fe2000c101d24 */
[----:B------:R-:W-:Y:S05]  /*c4d0*/  EXIT ;  /* 0x000000000000794d */ /* 0x000fea0003800000 */
.L_x_4412:
[----:B------:R-:W-:-:S09]  /*c4e0*/  UISETP.NE.AND UP0, UPT, UR4, 0xf, UPT ;  /* 0x0000000f0400788c */ /* 0x000fd2000bf05270 */
[----:B------:R-:W-:Y:S05]  /*c4f0*/  BRA.U !UP0, `(.L_x_4414) ;  /* 0x0000000108e87547 */ /* 0x000fea000b800000 */
[----:B------:R-:W-:-:S09]  /*c500*/  UISETP.NE.AND UP0, UPT, UR4, 0x17, UPT ;  /* 0x000000170400788c */ /* 0x000fd2000bf05270 */
[----:B------:R-:W-:Y:S05]  /*c510*/  BRA.U !UP0, `(.L_x_4415) ;  /* 0x0000000108907547 */ /* 0x000fea000b800000 */
[----:B------:R-:W-:-:S09]  /*c520*/  UISETP.NE.AND UP0, UPT, UR4, 0x18, UPT ;  /* 0x000000180400788c */ /* 0x000fd2000bf05270 */
[----:B------:R-:W-:Y:S05]  /*c530*/  BRA.U !UP0, `(.L_x_4416) ;  /* 0x0000000108447547 */ /* 0x000fea000b800000 */
.L_x_4393:
        /* <DEDUP_REMOVED lines=16> */
.L_x_4417:
[----:B------:R-:W-:Y:S05]  /*c640*/  EXIT ;  /* 0x000000000000794d */ /* 0x000fea0003800000 */
.L_x_4416:
        /* <DEDUP_REMOVED lines=13> */
.L_x_4419:
[----:B------:R-:W-:Y:S05]  /*c720*/  BSYNC.RECONVERGENT B0 ;  /* 0x0000000000007941 */ /* 0x000fea0003800200 */
.L_x_4418:
[----:B------:R-:W-:-:S05]  /*c730*/  LOP3.LUT R3, R0, 0x80, R3, 0xf8, !PT ;  /* 0x0000008000037812 */ /* 0x000fca00078ef803 */
[----:B------:R-:W-:Y:S01]  /*c740*/  STG.E.U8 desc[UR36][R16.64], R3 ;  /* 0x0000000310007986 */ /* 0x000fe2000c101124 */
[----:B------:R-:W-:Y:S05]  /*c750*/  EXIT ;  /* 0x000000000000794d */ /* 0x000fea0003800000 */
.L_x_4415:
        /* <DEDUP_REMOVED lines=12> */
.L_x_4421:
[----:B------:R-:W-:Y:S01]  /*c820*/  HFMA2 R0, -RZ, RZ, 0, 7.569789886474609375e-06 ;  /* 0x0000007fff007431 */ /* 0x000fe200000001ff */
[----:B------:R-:W-:-:S04]  /*c830*/  ISETP.GT.U32.AND P0, PT, R2, 0x7f800000, PT ;  /* 0x7f8000000200780c */ /* 0x000fc80003f04070 */
[----:B------:R-:W-:-:S09]  /*c840*/  SEL R0, R0, 0x7c, P0 ;  /* 0x0000007c00007807 */ /* 0x000fd20000000000 */
.L_x_4422:
[----:B------:R-:W-:Y:S05]  /*c850*/  BSYNC.RECONVERGENT B0 ;  /* 0x0000000000007941 */ /* 0x000fea0003800200 */
.L_x_4420:
[----:B------:R-:W-:-:S04]  /*c860*/  SHF.R.U32.HI R3, RZ, 0x18, R3 ;  /* 0x00000018ff037819 */ /* 0x000fc80000011603 */
[----:B------:R-:W-:-:S05]  /*c870*/  LOP3.LUT R3, R0, 0x80, R3, 0xf8, !PT ;  /* 0x0000008000037812 */ /* 0x000fca00078ef803 */
[----:B------:R-:W-:Y:S01]  /*c880*/  STG.E.U8 desc[UR36][R16.64], R3 ;  /* 0x0000000310007986 */ /* 0x000fe2000c101124 */
[----:B------:R-:W-:Y:S05]  /*c890*/  EXIT ;  /* 0x000000000000794d */ /* 0x000fea0003800000 */
.L_x_4414:
[----:B------:R-:W-:-:S05]  /*c8a0*/  HADD2.F32 R0, -RZ, R3.H0_H0 ;  /* 0x20000003ff007230 */ /* 0x000fca0000004100 */
[----:B------:R-:W-:-:S05]  /*c8b0*/  F2FP.BF16.F32.PACK_AB R0, RZ, R0 ;  /* 0x00000000ff00723e */ /* 0x000fca00000010ff */
[----:B------:R-:W-:Y:S01]  /*c8c0*/  STG.E.U16 desc[UR36][R16.64], R0 ;  /* 0x0000000010007986 */ /* 0x000fe2000c101524 */
[----:B------:R-:W-:Y:S05]  /*c8d0*/  EXIT ;  /* 0x000000000000794d */ /* 0x000fea0003800000 */
.L_x_4423:
        /* <DEDUP_REMOVED lines=10> */
.L_x_68461:


//--------------------- .text._ZN2at6native27unrolled_elementwise_kernelIZNS0_50_GLOBAL__N__2680c7bb_12_PowKernel_cu_7dd49032_300329pow_tensor_scalar_kernel_implIN3c104HalfES5_EEvRNS_18TensorIteratorBaseET0_EUlS5_E0_St5arrayIPcLm2EELi4E23TrivialOffsetCalculatorILi1EjESE_NS0_6memory12LoadWithCastILi1EEENSF_13StoreWithCastILi1EEEEEviT_S8_T2_T3_T4_T5_ --------------------------
	.section	.text._ZN2at6native27unrolled_elementwise_kernelIZNS0_50_GLOBAL__N__2680c7bb_12_PowKernel_cu_7dd49032_300329pow_tensor_scalar_kernel_implIN3c104HalfES5_EEvRNS_18TensorIteratorBaseET0_EUlS5_E0_St5arrayIPcLm2EELi4E23TrivialOffsetCalculatorILi1EjESE_NS0_6memory12LoadWithCastILi1EEENSF_13StoreWithCastILi1EEEEEviT_S8_T2_T3_T4_T5_,"ax",@progbits
	.align	128
        .global         _ZN2at6native27unrolled_elementwise_kernelIZNS0_50_GLOBAL__N__2680c7bb_12_PowKernel_cu_7dd49032_300329pow_tensor_scalar_kernel_implIN3c104HalfES5_EEvRNS_18TensorIteratorBaseET0_EUlS5_E0_St5arrayIPcLm2EELi4E23TrivialOffsetCalculatorILi1EjESE_NS0_6memory12LoadWithCastILi1EEENSF_13StoreWithCastILi1EEEEEviT_S8_T2_T3_T4_T5_
        .type           _ZN2at6native27unrolled_elementwise_kernelIZNS0_50_GLOBAL__N__2680c7bb_12_PowKernel_cu_7dd49032_300329pow_tensor_scalar_kernel_implIN3c104HalfES5_EEvRNS_18TensorIteratorBaseET0_EUlS5_E0_St5arrayIPcLm2EELi4E23TrivialOffsetCalculatorILi1EjESE_NS0_6memory12LoadWithCastILi1EEENSF_13StoreWithCastILi1EEEEEviT_S8_T2_T3_T4_T5_,@function
        .size           _ZN2at6native27unrolled_elementwise_kernelIZNS0_50_GLOBAL__N__2680c7bb_12_PowKernel_cu_7dd49032_300329pow_tensor_scalar_kernel_implIN3c104HalfES5_EEvRNS_18TensorIteratorBaseET0_EUlS5_E0_St5arrayIPcLm2EELi4E23TrivialOffsetCalculatorILi1EjESE_NS0_6memory12LoadWithCastILi1EEENSF_13StoreWithCastILi1EEEEEviT_S8_T2_T3_T4_T5_,(.L_x_68462 - _ZN2at6native27unrolled_elementwise_kernelIZNS0_50_GLOBAL__N__2680c7bb_12_PowKernel_cu_7dd49032_300329pow_tensor_scalar_kernel_implIN3c104HalfES5_EEvRNS_18TensorIteratorBaseET0_EUlS5_E0_St5arrayIPcLm2EELi4E23TrivialOffsetCalculatorILi1EjESE_NS0_6memory12LoadWithCastILi1EEENSF_13StoreWithCastILi1EEEEEviT_S8_T2_T3_T4_T5_)
        .other          _ZN2at6native27unrolled_elementwise_kernelIZNS0_50_GLOBAL__N__2680c7bb_12_PowKernel_cu_7dd49032_300329pow_tensor_scalar_kernel_implIN3c104HalfES5_EEvRNS_18TensorIteratorBaseET0_EUlS5_E0_St5arrayIPcLm2EELi4E23TrivialOffsetCalculatorILi1EjESE_NS0_6memory12LoadWithCastILi1EEENSF_13StoreWithCastILi1EEEEEviT_S8_T2_T3_T4_T5_,@"STO_CUDA_ENTRY STV_DEFAULT"
_ZN2at6native27unrolled_elementwise_kernelIZNS0_50_GLOBAL__N__2680c7bb_12_PowKernel_cu_7dd49032_300329pow_tensor_scalar_kernel_implIN3c104HalfES5_EEvRNS_18TensorIteratorBaseET0_EUlS5_E0_St5arrayIPcLm2EELi4E23TrivialOffsetCalculatorILi1EjESE_NS0_6memory12LoadWithCastILi1EEENSF_13StoreWithCastILi1EEEEEviT_S8_T2_T3_T4_T5_:
.text._ZN2at6native27unrolled_elementwise_kernelIZNS0_50_GLOBAL__N__2680c7bb_12_PowKernel_cu_7dd49032_300329pow_tensor_scalar_kernel_implIN3c104HalfES5_EEvRNS_18TensorIteratorBaseET0_EUlS5_E0_St5arrayIPcLm2EELi4E23TrivialOffsetCalculatorILi1EjESE_NS0_6memory12LoadWithCastILi1EEENSF_13StoreWithCastILi1EEEEEviT_S8_T2_T3_T4_T5_:
        /* <DEDUP_REMOVED lines=34> */
.L_x_4429:
[----:B------:R-:W2:Y:S02]  /*0220*/  LDG.E.U8 R2, desc[UR36][R2.64] ;  /* 0x0000002402027981 */ /* 0x000ea4000c1e1100 */
[----:B--2---:R-:W-:-:S04]  /*0230*/  I2FP.F32.U32 R0, R2 ;  /* 0x0000000200007245 */ /* 0x004fc80000201000 */
[----:B------:R-:W-:-:S04]  /*0240*/  F2FP.F16.F32.PACK_AB R0, RZ, R0 ;  /* 0x00000000ff00723e */ /* 0x000fc800000000ff */
[----:B------:R-:W-:Y:S01]  /*0250*/  PRMT R16, R0, 0x7610, R16 ;  /* 0x0000761000107816 */ /* 0x000fe20000000010 */
[----:B------:R-:W-:Y:S06]  /*0260*/  BRA `(.L_x_4431) ;  /* 0x0000000c00b47947 */ /* 0x000fec0003800000 */
.L_x_4428:
        /* <DEDUP_REMOVED lines=11> */
.L_x_4433:
[----:B------:R-:W2:Y:S02]  /*0320*/  LDG.E R2, desc[UR36][R2.64] ;  /* 0x0000002402027981 */ /* 0x000ea4000c1e1900 */
[----:B--2---:R-:W-:-:S04]  /*0330*/  I2FP.F32.S32 R0, R2 ;  /* 0x0000000200007245 */ /* 0x004fc80000201400 */
[----:B------:R-:W-:-:S04]  /*0340*/  F2FP.F16.F32.PACK_AB R0, RZ, R0 ;  /* 0x00000000ff00723e */ /* 0x000fc800000000ff */
[----:B------:R-:W-:Y:S01]  /*0350*/  PRMT R16, R0, 0x7610, R16 ;  /* 0x0000761000107816 */ /* 0x000fe20000000010 */
[----:B------:R-:W-:Y:S06]  /*0360*/  BRA `(.L_x_4431) ;  /* 0x0000000c00747947 */ /* 0x000fec0003800000 */
.L_x_4432:
[----:B------:R-:W2:Y:S02]  /*0370*/  LDG.E.U16 R2, desc[UR36][R2.64] ;  /* 0x0000002402027981 */ /* 0x000ea4000c1e1500 */
[----:B--2---:R-:W0:Y:S02]  /*0380*/  I2F.S16 R0, R2 ;  /* 0x0000000200007306 */ /* 0x004e240000101400 */
[----:B0-----:R-:W-:-:S04]  /*0390*/  F2FP.F16.F32.PACK_AB R0, RZ, R0 ;  /* 0x00000000ff00723e */ /* 0x001fc800000000ff */
[----:B------:R-:W-:Y:S01]  /*03a0*/  PRMT R16, R0, 0x7610, R16 ;  /* 0x0000761000107816 */ /* 0x000fe20000000010 */
[----:B------:R-:W-:Y:S06]  /*03b0*/  BRA `(.L_x_4431) ;  /* 0x0000000c00607947 */ /* 0x000fec0003800000 */
.L_x_4427:
        /* <DEDUP_REMOVED lines=9> */
.L_x_4435:
[----:B------:R1:W5:Y:S01]  /*0450*/  LDG.E.U16 R16, desc[UR36][R2.64] ;  /* 0x0000002402107981 */ /* 0x000362000c1e1500 */
[----:B------:R-:W-:Y:S05]  /*0460*/  BRA `(.L_x_4431) ;  /* 0x0000000c00347947 */ /* 0x000fea0003800000 */
.L_x_4434:
        /* <DEDUP_REMOVED lines=9> */
.L_x_4437:
[----:B------:R0:W5:Y:S01]  /*0500*/  LDG.E.U16 R16, desc[UR36][R2.64] ;  /* 0x0000002402107981 */ /* 0x000162000c1e1500 */
[----:B------:R-:W-:Y:S05]  /*0510*/  BRA `(.L_x_4431) ;  /* 0x0000000c00087947 */ /* 0x000fea0003800000 */
.L_x_4436:
        /* <DEDUP_REMOVED lines=9> */
.L_x_4426:
        /* <DEDUP_REMOVED lines=14> */
.L_x_4440:
        /* <DEDUP_REMOVED lines=9> */
.L_x_4439:
        /* <DEDUP_REMOVED lines=27> */
.L_x_4442:
        /* <DEDUP_REMOVED lines=14> */
.L_x_4441:
[----:B------:R-:W2:Y:S02]  /*09b0*/  LDG.E.U16 R0, desc[UR36][R2.64] ;  /* 0x0000002402007981 */ /* 0x000ea4000c1e1500 */
[----:B--2---:R-:W-:-:S05]  /*09c0*/  IMAD.U32 R0, R0, 0x10000, RZ ;  /* 0x0001000000007824 */ /* 0x004fca00078e00ff */
[----:B------:R-:W-:-:S04]  /*09d0*/  F2FP.F16.F32.PACK_AB R0, RZ, R0 ;  /* 0x00000000ff00723e */ /* 0x000fc800000000ff */
[----:B------:R-:W-:Y:S01]  /*09e0*/  PRMT R16, R0, 0x7610, R16 ;  /* 0x0000761000107816 */ /* 0x000fe20000000010 */
[----:B------:R-:W-:Y:S06]  /*09f0*/  BRA `(.L_x_4431) ;  /* 0x0000000400d07947 */ /* 0x000fec0003800000 */
.L_x_4438:
        /* <DEDUP_REMOVED lines=13> */
.L_x_4445:
        /* <DEDUP_REMOVED lines=21> */
.L_x_4449:
[----:B------:R-:W-:Y:S05]  /*0c20*/  BSYNC.RECONVERGENT B1 ;  /* 0x0000000000017941 */ /* 0x000fea0003800200 */
.L_x_4448:
[----:B------:R-:W-:Y:S01]  /*0c30*/  IMAD.SHL.U32 R0, R0, 0x100000, RZ ;  /* 0x0010000000007824 */ /* 0x000fe200078e00ff */
[----:B------:R-:W-:-:S04]  /*0c40*/  LEA R2, R2, 0x3b800000, 0x17 ;  /* 0x3b80000002027811 */ /* 0x000fc800078eb8ff */
[----:B------:R-:W-:-:S07]  /*0c50*/  LOP3.LUT R0, R2, R0, R7, 0xfe, !PT ;  /* 0x0000000002007212 */ /* 0x000fce00078efe07 */
.L_x_4447:
[----:B------:R-:W-:Y:S05]  /*0c60*/  BSYNC.RECONVERGENT B0 ;  /* 0x0000000000007941 */ /* 0x000fea0003800200 */
.L_x_4446:
[----:B------:R-:W-:-:S04]  /*0c70*/  F2FP.F16.F32.PACK_AB R0, RZ, R0 ;  /* 0x00000000ff00723e */ /* 0x000fc800000000ff */
[----:B------:R-:W-:Y:S01]  /*0c80*/  PRMT R16, R0, 0x7610, R16 ;  /* 0x0000761000107816 */ /* 0x000fe20000000010 */
[----:B------:R-:W-:Y:S06]  /*0c90*/  BRA `(.L_x_4431) ;  /* 0x0000000400287947 */ /* 0x000fec0003800000 */
.L_x_4444:
        /* <DEDUP_REMOVED lines=21> */
.L_x_4453:
[----:B------:R-:W-:Y:S05]  /*0df0*/  BSYNC.RECONVERGENT B1 ;  /* 0x0000000000017941 */ /* 0x000fea0003800200 */
.L_x_4452:
[----:B------:R-:W-:Y:S01]  /*0e00*/  IMAD.SHL.U32 R0, R0, 0x200000, RZ ;  /* 0x0020000000007824 */ /* 0x000fe200078e00ff */
[----:B------:R-:W-:-:S04]  /*0e10*/  LEA R2, R2, 0x37800000, 0x17 ;  /* 0x3780000002027811 */ /* 0x000fc800078eb8ff */
[----:B------:R-:W-:-:S07]  /*0e20*/  LOP3.LUT R0, R2, R0, R7, 0xfe, !PT ;  /* 0x0000000002007212 */ /* 0x000fce00078efe07 */
.L_x_4451:
[----:B------:R-:W-:Y:S05]  /*0e30*/  BSYNC.RECONVERGENT B0 ;  /* 0x0000000000007941 */ /* 0x000fea0003800200 */
.L_x_4450:
[----:B------:R-:W-:-:S04]  /*0e40*/  F2FP.F16.F32.PACK_AB R0, RZ, R0 ;  /* 0x00000000ff00723e */ /* 0x000fc800000000ff */
[----:B------:R-:W-:Y:S01]  /*0e50*/  PRMT R16, R0, 0x7610, R16 ;  /* 0x0000761000107816 */ /* 0x000fe20000000010 */
[----:B------:R-:W-:Y:S06]  /*0e60*/  BRA `(.L_x_4431) ;  /* 0x0000000000b47947 */ /* 0x000fec0003800000 */
.L_x_4443:
[----:B------:R-:W-:-:S09]  /*0e70*/  UISETP.NE.AND UP0, UPT, UR4, 0x1c, UPT ;  /* 0x0000001c0400788c */ /* 0x000fd2000bf05270 */
[----:B------:R-:W-:Y:S05]  /*0e80*/  BRA.U !UP0, `(.L_x_4454) ;  /* 0x00000001089c7547 */ /* 0x000fea000b800000 */
[----:B------:R-:W-:-:S09]  /*0e90*/  UISETP.NE.AND UP0, UPT, UR4, 0x1d, UPT ;  /* 0x0000001d0400788c */ /* 0x000fd2000bf05270 */
[----:B------:R-:W-:Y:S05]  /*0ea0*/  BRA.U !UP0, `(.L_x_4455) ;  /* 0x0000000108807547 */ /* 0x000fea000b800000 */
[----:B------:R-:W-:-:S09]  /*0eb0*/  UISETP.NE.AND UP0, UPT, UR4, 0x2c, UPT ;  /* 0x0000002c0400788c */ /* 0x000fd2000bf05270 */
[----:B------:R-:W-:Y:S05]  /*0ec0*/  BRA.U !UP0, `(.L_x_4456) ;  /* 0x0000000108487547 */ /* 0x000fea000b800000 */
.L_x_4430:
        /* <DEDUP_REMOVED lines=16> */
.L_x_4457:
[----:B------:R-:W-:Y:S01]  /*0fd0*/  PRMT R16, RZ, 0x7610, R16 ;  /* 0x00007610ff107816 */ /* 0x000fe20000000010 */
[----:B------:R-:W-:Y:S06]  /*0fe0*/  BRA `(.L_x_4431) ;  /* 0x0000000000547947 */ /* 0x000fec0003800000 */
.L_x_4456:
        /* <DEDUP_REMOVED lines=8> */
.L_x_4459:
[----:B------:R-:W-:Y:S05]  /*1070*/  BSYNC.RECONVERGENT B0 ;  /* 0x0000000000007941 */ /* 0x000fea0003800200 */
.L_x_4458:
[----:B------:R-:W-:-:S04]  /*1080*/  F2FP.F16.F32.PACK_AB R0, RZ, R0 ;  /* 0x00000000ff00723e */ /* 0x000fc800000000ff */
[----:B------:R-:W-:Y:S01]  /*1090*/  PRMT R16, R0, 0x7610, R16 ;  /* 0x0000761000107816 */ /* 0x000fe20000000010 */
[----:B------:R-:W-:Y:S06]  /*10a0*/  BRA `(.L_x_4431) ;  /* 0x0000000000247947 */ /* 0x000fec0003800000 */
.L_x_4455:
[----:B------:R-:W2:Y:S02]  /*10b0*/  LDG.E.64 R2, desc[UR36][R2.64] ;  /* 0x0000002402027981 */ /* 0x000ea4000c1e1b00 */
[----:B--2---:R-:W0:Y:S02]  /*10c0*/  I2F.U64 R0, R2 ;  /* 0x0000000200007312 */ /* 0x004e240000301000 */
[----:B0-----:R-:W-:-:S04]  /*10d0*/  F2FP.F16.F32.PACK_AB R0, RZ, R0 ;  /* 0x00000000ff00723e */ /* 0x001fc800000000ff */
[----:B------:R-:W-:Y:S01]  /*10e0*/  PRMT R16, R0, 0x7610, R16 ;  /* 0x0000761000107816 */ /* 0x000fe20000000010 */
[----:B------:R-:W-:Y:S06]  /*10f0*/  BRA `(.L_x_4431) ;  /* 0x0000000000107947 */ /* 0x000fec0003800000 */
.L_x_4454:
[----:B------:R-:W2:Y:S02]  /*1100*/  LDG.E R2, desc[UR36][R2.64] ;  /* 0x0000002402027981 */ /* 0x000ea4000c1e1900 */
[----:B--2---:R-:W-:-:S04]  /*1110*/  I2FP.F32.U32 R0, R2 ;  /* 0x0000000200007245 */ /* 0x004fc80000201000 */
[----:B------:R-:W-:-:S04]  /*1120*/  F2FP.F16.F32.PACK_AB R0, RZ, R0 ;  /* 0x00000000ff00723e */ /* 0x000fc800000000ff */
[----:B------:R-:W-:-:S07]  /*1130*/  PRMT R16, R0, 0x7610, R16 ;  /* 0x0000761000107816 */ /* 0x000fce0000000010 */
.L_x_4431:
[----:B------:R-:W-:-:S07]  /*1140*/  VIADD R22, R19, 0x80 ;  /* 0x0000008013167836 */ /* 0x000fce0000000000 */
.L_x_4425:
[----:B------:R-:W-:Y:S05]  /*1150*/  BSYNC.RECONVERGENT B6 ;  /* 0x0000000000067941 */ /* 0x000fea0003800200 */
.L_x_4424:
        /* <DEDUP_REMOVED lines=26> */
.L_x_4465:
[----:B------:R-:W2:Y:S02]  /*1300*/  LDG.E.U8 R2, desc[UR36][R2.64] ;  /* 0x0000002402027981 */ /* 0x000ea4000c1e1100 */
[----:B--2---:R-:W-:-:S04]  /*1310*/  I2FP.F32.U32 R0, R2 ;  /* 0x0000000200007245 */ /* 0x004fc80000201000 */
[----:B------:R-:W-:-:S04]  /*1320*/  F2FP.F16.F32.PACK_AB R0, RZ, R0 ;  /* 0x00000000ff00723e */ /* 0x000fc800000000ff */
[----:B------:R-:W-:Y:S01]  /*1330*/  PRMT R23, R0, 0x7610, R23 ;  /* 0x0000761000177816 */ /* 0x000fe20000000017 */
[----:B------:R-:W-:Y:S06]  /*1340*/  BRA `(.L_x_4467) ;  /* 0x0000000c00b47947 */ /* 0x000fec0003800000 */
.L_x_4464:
        /* <DEDUP_REMOVED lines=11> */
.L_x_4469:
[----:B------:R-:W2:Y:S02]  /*1400*/  LDG.E R2, desc[UR36][R2.64] ;  /* 0x0000002402027981 */ /* 0x000ea4000c1e1900 */
[----:B--2---:R-:W-:-:S04]  /*1410*/  I2FP.F32.S32 R0, R2 ;  /* 0x0000000200007245 */ /* 0x004fc80000201400 */
[----:B------:R-:W-:-:S04]  /*1420*/  F2FP.F16.F32.PACK_AB R0, RZ, R0 ;  /* 0x00000000ff00723e */ /* 0x000fc800000000ff */
[----:B------:R-:W-:Y:S01]  /*1430*/  PRMT R23, R0, 0x7610, R23 ;  /* 0x0000761000177816 */ /* 0x000fe20000000017 */
[----:B------:R-:W-:Y:S06]  /*1440*/  BRA `(.L_x_4467) ;  /* 0x0000000c00747947 */ /* 0x000fec0003800000 */
.L_x_4468:
[----:B------:R-:W2:Y:S02]  /*1450*/  LDG.E.U16 R2, desc[UR36][R2.64] ;  /* 0x0000002402027981 */ /* 0x000ea4000c1e1500 */
[----:B--2---:R-:W0:Y:S02]  /*1460*/  I2F.S16 R0, R2 ;  /* 0x0000000200007306 */ /* 0x004e240000101400 */
[----:B0-----:R-:W-:-:S04]  /*1470*/  F2FP.F16.F32.PACK_AB R0, RZ, R0 ;  /* 0x00000000ff00723e */ /* 0x001fc800000000ff */
[----:B------:R-:W-:Y:S01]  /*1480*/  PRMT R23, R0, 0x7610, R23 ;  /* 0x0000761000177816 */ /* 0x000fe20000000017 */
[----:B------:R-:W-:Y:S06]  /*1490*/  BRA `(.L_x_4467) ;  /* 0x0000000c00607947 */ /* 0x000fec0003800000 */
.L_x_4463:
        /* <DEDUP_REMOVED lines=9> */
.L_x_4471:
[----:B------:R0:W5:Y:S01]  /*1530*/  LDG.E.U16 R23, desc[UR36][R2.64] ;  /* 0x0000002402177981 */ /* 0x000162000c1e1500 */
[----:B------:R-:W-:Y:S05]  /*1540*/  BRA `(.L_x_4467) ;  /* 0x0000000c00347947 */ /* 0x000fea0003800000 */
.L_x_4470:
        /* <DEDUP_REMOVED lines=9> */
.L_x_4473:
[----:B------:R1:W5:Y:S01]  /*15e0*/  LDG.E.U16 R23, desc[UR36][R2.64] ;  /* 0x0000002402177981 */ /* 0x000362000c1e1500 */
[----:B------:R-:W-:Y:S05]  /*15f0*/  BRA `(.L_x_4467) ;  /* 0x0000000c00087947 */ /* 0x000fea0003800000 */
.L_x_4472:
        /* <DEDUP_REMOVED lines=9> */
.L_x_4462:
        /* <DEDUP_REMOVED lines=14> */
.L_x_4476:
        /* <DEDUP_REMOVED lines=9> */
.L_x_4475:
        /* <DEDUP_REMOVED lines=27> */
.L_x_4478:
        /* <DEDUP_REMOVED lines=14> */
.L_x_4477:
[----:B------:R-:W2:Y:S02]  /*1a90*/  LDG.E.U16 R0, desc[UR36][R2.64] ;  /* 0x0000002402007981 */ /* 0x000ea4000c1e1500 */
[----:B--2---:R-:W-:-:S05]  /*1aa0*/  IMAD.U32 R0, R0, 0x10000, RZ ;  /* 0x0001000000007824 */ /* 0x004fca00078e00ff */
[----:B------:R-:W-:-:S04]  /*1ab0*/  F2FP.F16.F32.PACK_AB R0, RZ, R0 ;  /* 0x00000000ff00723e */ /* 0x000fc800000000ff */
[----:B------:R-:W-:Y:S01]  /*1ac0*/  PRMT R23, R0, 0x7610, R23 ;  /* 0x0000761000177816 */ /* 0x000fe20000000017 */
[----:B------:R-:W-:Y:S06]  /*1ad0*/  BRA `(.L_x_4467) ;  /* 0x0000000400d07947 */ /* 0x000fec0003800000 */
.L_x_4474:
        /* <DEDUP_REMOVED lines=13> */
.L_x_4481:
        /* <DEDUP_REMOVED lines=21> */
.L_x_4485:
[----:B------:R-:W-:Y:S05]  /*1d00*/  BSYNC.RECONVERGENT B1 ;  /* 0x0000000000017941 */ /* 0x000fea0003800200 */
.L_x_4484:
[----:B------:R-:W-:Y:S01]  /*1d10*/  IMAD.SHL.U32 R0, R0, 0x100000, RZ ;  /* 0x0010000000007824 */ /* 0x000fe200078e00ff */
[----:B------:R-:W-:-:S04]  /*1d20*/  LEA R2, R2, 0x3b800000, 0x17 ;  /* 0x3b80000002027811 */ /* 0x000fc800078eb8ff */
[----:B------:R-:W-:-:S07]  /*1d30*/  LOP3.LUT R0, R2, R0, R7, 0xfe, !PT ;  /* 0x0000000002007212 */ /* 0x000fce00078efe07 */
.L_x_4483:
[----:B------:R-:W-:Y:S05]  /*1d40*/  BSYNC.RECONVERGENT B0 ;  /* 0x0000000000007941 */ /* 0x000fea0003800200 */
.L_x_4482:
[----:B------:R-:W-:-:S04]  /*1d50*/  F2FP.F16.F32.PACK_AB R0, RZ, R0 ;  /* 0x00000000ff00723e */ /* 0x000fc800000000ff */
[----:B------:R-:W-:Y:S01]  /*1d60*/  PRMT R23, R0, 0x7610, R23 ;  /* 0x0000761000177816 */ /* 0x000fe20000000017 */
[----:B------:R-:W-:Y:S06]  /*1d70*/  BRA `(.L_x_4467) ;  /* 0x0000000400287947 */ /* 0x000fec0003800000 */
.L_x_4480:
        /* <DEDUP_REMOVED lines=21> */
.L_x_4489:
[----:B------:R-:W-:Y:S05]  /*1ed0*/  BSYNC.RECONVERGENT B1 ;  /* 0x0000000000017941 */ /* 0x000fea0003800200 */
.L_x_4488:
[----:B------:R-:W-:Y:S01]  /*1ee0*/  IMAD.SHL.U32 R0, R0, 0x200000, RZ ;  /* 0x0020000000007824 */ /* 0x000fe200078e00ff */
[----:B------:R-:W-:-:S04]  /*1ef0*/  LEA R2, R2, 0x37800000, 0x17 ;  /* 0x3780000002027811 */ /* 0x000fc800078eb8ff */
[----:B------:R-:W-:-:S07]  /*1f00*/  LOP3.LUT R0, R2, R0, R7, 0xfe, !PT ;  /* 0x0000000002007212 */ /* 0x000fce00078efe07 */
.L_x_4487:
[----:B------:R-:W-:Y:S05]  /*1f10*/  BSYNC.RECONVERGENT B0 ;  /* 0x0000000000007941 */ /* 0x000fea0003800200 */
.L_x_4486:
[----:B------:R-:W-:-:S04]  /*1f20*/  F2FP.F16.F32.PACK_AB R0, RZ, R0 ;  /* 0x00000000ff00723e */ /* 0x000fc800000000ff */
[----:B------:R-:W-:Y:S01]  /*1f30*/  PRMT R23, R0, 0x7610, R23 ;  /* 0x0000761000177816 */ /* 0x000fe20000000017 */
[----:B------:R-:W-:Y:S06]  /*1f40*/  BRA `(.L_x_4467) ;  /* 0x0000000000b47947 */ /* 0x000fec0003800000 */
.L_x_4479:
        /* <DEDUP_REMOVED lines=14> */
.L_x_4493:
[----:B------:R-:W-:Y:S05]  /*2030*/  BSYNC.RECONVERGENT B0 ;  /* 0x0000000000007941 */ /* 0x000fea0003800200 */
.L_x_4492:
[----:B------:R-:W-:-:S04]  /*2040*/  F2FP.F16.F32.PACK_AB R0, RZ, R0 ;  /* 0x00000000ff00723e */ /* 0x000fc800000000ff */
[----:B------:R-:W-:Y:S01]  /*2050*/  PRMT R23, R0, 0x7610, R23 ;  /* 0x0000761000177816 */ /* 0x000fe20000000017 */
[----:B------:R-:W-:Y:S06]  /*2060*/  BRA `(.L_x_4467) ;  /* 0x00000000006c7947 */ /* 0x000fec0003800000 */
.L_x_4466:
        /* <DEDUP_REMOVED lines=16> */
.L_x_4494:
[----:B------:R-:W-:Y:S01]  /*2170*/  PRMT R23, RZ, 0x7610, R23 ;  /* 0x00007610ff177816 */ /* 0x000fe20000000017 */
[----:B------:R-:W-:Y:S06]  /*2180*/  BRA `(.L_x_4467) ;  /* 0x0000000000247947 */ /* 0x000fec0003800000 */
.L_x_4491:
[----:B------:R-:W2:Y:S02]  /*2190*/  LDG.E.64 R2, desc[UR36][R2.64] ;  /* 0x0000002402027981 */ /* 0x000ea4000c1e1b00 */
[----:B--2---:R-:W0:Y:S02]  /*21a0*/  I2F.U64 R0, R2 ;  /* 0x0000000200007312 */ /* 0x004e240000301000 */
[----:B0-----:R-:W-:-:S04]  /*21b0*/  F2FP.F16.F32.PACK_AB R0, RZ, R0 ;  /* 0x00000000ff00723e */ /* 0x001fc800000000ff */
[----:B------:R-:W-:Y:S01]  /*21c0*/  PRMT R23, R0, 0x7610, R23 ;  /* 0x0000761000177816 */ /* 0x000fe20000000017 */
[----:B------:R-:W-:Y:S06]  /*21d0*/  BRA `(.L_x_4467) ;  /* 0x0000000000107947 */ /* 0x000fec0003800000 */
.L_x_4490:
[----:B------:R-:W2:Y:S02]  /*21e0*/  LDG.E R2, desc[UR36][R2.64] ;  /* 0x0000002402027981 */ /* 0x000ea4000c1e1900 */
[----:B--2---:R-:W-:-:S04]  /*21f0*/  I2FP.F32.U32 R0, R2 ;  /* 0x0000000200007245 */ /* 0x004fc80000201000 */
[----:B------:R-:W-:-:S04]  /*2200*/  F2FP.F16.F32.PACK_AB R0, RZ, R0 ;  /* 0x00000000ff00723e */ /* 0x000fc800000000ff */
[----:B------:R-:W-:-:S07]  /*2210*/  PRMT R23, R0, 0x7610, R23 ;  /* 0x0000761000177816 */ /* 0x000fce0000000017 */
.L_x_4467:
[----:B------:R-:W-:-:S07]  /*2220*/  VIADD R22, R22, 0x80 ;  /* 0x0000008016167836 */ /* 0x000fce0000000000 */
.L_x_4461:
[----:B------:R-:W-:Y:S05]  /*2230*/  BSYNC.RECONVERGENT B6 ;  /* 0x0000000000067941 */ /* 0x000fea0003800200 */
.L_x_4460:
        /* <DEDUP_REMOVED lines=26> */
.L_x_4500:
[----:B------:R-:W2:Y:S02]  /*23e0*/  LDG.E.U8 R2, desc[UR36][R2.64] ;  /* 0x0000002402027981 */ /* 0x000ea4000c1e1100 */
[----:B--2---:R-:W-:-:S04]  /*23f0*/  I2FP.F32.U32 R0, R2 ;  /* 0x0000000200007245 */ /* 0x004fc80000201000 */
[----:B------:R-:W-:-:S04]  /*2400*/  F2FP.F16.F32.PACK_AB R0, RZ, R0 ;  /* 0x00000000ff00723e */ /* 0x000fc800000000ff */
[----:B------:R-:W-:Y:S01]  /*2410*/  PRMT R24, R0, 0x7610, R24 ;  /* 0x0000761000187816 */ /* 0x000fe20000000018 */
[----:B------:R-:W-:Y:S06]  /*2420*/  BRA `(.L_x_4502) ;  /* 0x0000000c00b47947 */ /* 0x000fec0003800000 */
.L_x_4499:
        /* <DEDUP_REMOVED lines=11> */
.L_x_4504:
[----:B------:R-:W2:Y:S02]  /*24e0*/  LDG.E R2, desc[UR36][R2.64] ;  /* 0x0000002402027981 */ /* 0x000ea4000c1e1900 */
[----:B--2---:R-:W-:-:S04]  /*24f0*/  I2FP.F32.S32 R0, R2 ;  /* 0x0000000200007245 */ /* 0x004fc80000201400 */
[----:B------:R-:W-:-:S04]  /*2500*/  F2FP.F16.F32.PACK_AB R0, RZ, R0 ;  /* 0x00000000ff00723e */ /* 0x000fc800000000ff */
[----:B------:R-:W-:Y:S01]  /*2510*/  PRMT R24, R0, 0x7610, R24 ;  /* 0x0000761000187816 */ /* 0x000fe20000000018 */
[----:B------:R-:W-:Y:S06]  /*2520*/  BRA `(.L_x_4502) ;  /* 0x0000000c00747947 */ /* 0x000fec0003800000 */
.L_x_4503:
[----:B------:R-:W2:Y:S02]  /*2530*/  LDG.E.U16 R2, desc[UR36][R2.64] ;  /* 0x0000002402027981 */ /* 0x000ea4000c1e1500 */
[----:B--2---:R-:W0:Y:S02]  /*2540*/  I2F.S16 R0, R2 ;  /* 0x0000000200007306 */ /* 0x004e240000101400 */
[----:B0-----:R-:W-:-:S04]  /*2550*/  F2FP.F16.F32.PACK_AB R0, RZ, R0 ;  /* 0x00000000ff00723e */ /* 0x001fc800000000ff */
[----:B------:R-:W-:Y:S01]  /*2560*/  PRMT R24, R0, 0x7610, R24 ;  /* 0x0000761000187816 */ /* 0x000fe20000000018 */
[----:B------:R-:W-:Y:S06]  /*2570*/  BRA `(.L_x_4502) ;  /* 0x0000000c00607947 */ /* 0x000fec0003800000 */
.L_x_4498:
        /* <DEDUP_REMOVED lines=9> */
.L_x_4506:
[----:B------:R0:W5:Y:S01]  /*2610*/  LDG.E.U16 R24, desc[UR36][R2.64] ;  /* 0x0000002402187981 */ /* 0x000162000c1e1500 */
[----:B------:R-:W-:Y:S05]  /*2620*/  BRA `(.L_x_4502) ;  /* 0x0000000c00347947 */ /* 0x000fea0003800000 */
.L_x_4505:
        /* <DEDUP_REMOVED lines=9> */
.L_x_4508:
[----:B------:R1:W5:Y:S01]  /*26c0*/  LDG.E.U16 R24, desc[UR36][R2.64] ;  /* 0x0000002402187981 */ /* 0x000362000c1e1500 */
[----:B------:R-:W-:Y:S05]  /*26d0*/  BRA `(.L_x_4502) ;  /* 0x0000000c00087947 */ /* 0x000fea0003800000 */
.L_x_4507:
        /* <DEDUP_REMOVED lines=9> */
.L_x_4497:
        /* <DEDUP_REMOVED lines=14> */
.L_x_4511:
        /* <DEDUP_REMOVED lines=9> */
.L_x_4510:
        /* <DEDUP_REMOVED lines=27> */
.L_x_4513:
        /* <DEDUP_REMOVED lines=14> */
.L_x_4512:
[----:B------:R-:W2:Y:S02]  /*2b70*/  LDG.E.U16 R0, desc[UR36][R2.64] ;  /* 0x0000002402007981 */ /* 0x000ea4000c1e1500 */
[----:B--2---:R-:W-:-:S05]  /*2b80*/  IMAD.U32 R0, R0, 0x10000, RZ ;  /* 0x0001000000007824 */ /* 0x004fca00078e00ff */
[----:B------:R-:W-:-:S04]  /*2b90*/  F2FP.F16.F32.PACK_AB R0, RZ, R0 ;  /* 0x00000000ff00723e */ /* 0x000fc800000000ff */
[----:B------:R-:W-:Y:S01]  /*2ba0*/  PRMT R24, R0, 0x7610, R24 ;  /* 0x0000761000187816 */ /* 0x000fe20000000018 */
[----:B------:R-:W-:Y:S06]  /*2bb0*/  BRA `(.L_x_4502) ;  /* 0x0000000400d07947 */ /* 0x000fec0003800000 */
.L_x_4509:
        /* <DEDUP_REMOVED lines=13> */
.L_x_4516:
        /* <DEDUP_REMOVED lines=21> */
.L_x_4520:
[----:B------:R-:W-:Y:S05]  /*2de0*/  BSYNC.RECONVERGENT B1 ;  /* 0x0000000000017941 */ /* 0x000fea0003800200 */
.L_x_4519:
[----:B------:R-:W-:Y:S01]  /*2df0*/  IMAD.SHL.U32 R0, R0, 0x100000, RZ ;  /* 0x0010000000007824 */ /* 0x000fe200078e00ff */
[----:B------:R-:W-:-:S04]  /*2e00*/  LEA R2, R2, 0x3b800000, 0x17 ;  /* 0x3b80000002027811 */ /* 0x000fc800078eb8ff */
[----:B------:R-:W-:-:S07]  /*2e10*/  LOP3.LUT R0, R2, R0, R7, 0xfe, !PT ;  /* 0x0000000002007212 */ /* 0x000fce00078efe07 */
.L_x_4518:
[----:B------:R-:W-:Y:S05]  /*2e20*/  BSYNC.RECONVERGENT B0 ;  /* 0x0000000000007941 */ /* 0x000fea0003800200 */
.L_x_4517:
[----:B------:R-:W-:-:S04]  /*2e30*/  F2FP.F16.F32.PACK_AB R0, RZ, R0 ;  /* 0x00000000ff00723e */ /* 0x000fc800000000ff */
[----:B------:R-:W-:Y:S01]  /*2e40*/  PRMT R24, R0, 0x7610, R24 ;  /* 0x0000761000187816 */ /* 0x000fe20000000018 */
[----:B------:R-:W-:Y:S06]  /*2e50*/  BRA `(.L_x_4502) ;  /* 0x0000000400287947 */ /* 0x000fec0003800000 */
.L_x_4515:
        /* <DEDUP_REMOVED lines=21> */
.L_x_4524:
[----:B------:R-:W-:Y:S05]  /*2fb0*/  BSYNC.RECONVERGENT B1 ;  /* 0x0000000000017941 */ /* 0x000fea0003800200 */
.L_x_4523:
[----:B------:R-:W-:Y:S01]  /*2fc0*/  IMAD.SHL.U32 R0, R0, 0x200000, RZ ;  /* 0x0020000000007824 */ /* 0x000fe200078e00ff */
[----:B------:R-:W-:-:S04]  /*2fd0*/  LEA R2, R2, 0x37800000, 0x17 ;  /* 0x3780000002027811 */ /* 0x000fc800078eb8ff */
[----:B------:R-:W-:-:S07]  /*2fe0*/  LOP3.LUT R0, R2, R0, R7, 0xfe, !PT ;  /* 0x0000000002007212 */ /* 0x000fce00078efe07 */
.L_x_4522:
[----:B------:R-:W-:Y:S05]  /*2ff0*/  BSYNC.RECONVERGENT B0 ;  /* 0x0000000000007941 */ /* 0x000fea0003800200 */
.L_x_4521:
[----:B------:R-:W-:-:S04]  /*3000*/  F2FP.F16.F32.PACK_AB R0, RZ, R0 ;  /* 0x00000000ff00723e */ /* 0x000fc800000000ff */
[----:B------:R-:W-:Y:S01]  /*3010*/  PRMT R24, R0, 0x7610, R24 ;  /* 0x0000761000187816 */ /* 0x000fe20000000018 */
[----:B------:R-:W-:Y:S06]  /*3020*/  BRA `(.L_x_4502) ;  /* 0x0000000000b47947 */ /* 0x000fec0003800000 */
.L_x_4514:
        /* <DEDUP_REMOVED lines=14> */
.L_x_4528:
[----:B------:R-:W-:Y:S05]  /*3110*/  BSYNC.RECONVERGENT B0 ;  /* 0x0000000000007941 */ /* 0x000fea0003800200 */
.L_x_4527:
[----:B------:R-:W-:-:S04]  /*3120*/  F2FP.F16.F32.PACK_AB R0, RZ, R0 ;  /* 0x00000000ff00723e */ /* 0x000fc800000000ff */
[----:B------:R-:W-:Y:S01]  /*3130*/  PRMT R24, R0, 0x7610, R24 ;  /* 0x0000761000187816 */ /* 0x000fe20000000018 */
[----:B------:R-:W-:Y:S06]  /*3140*/  BRA `(.L_x_4502) ;  /* 0x00000000006c7947 */ /* 0x000fec0003800000 */
.L_x_4501:
        /* <DEDUP_REMOVED lines=16> */
.L_x_4529:
[----:B------:R-:W-:Y:S01]  /*3250*/  PRMT R24, RZ, 0x7610, R24 ;  /* 0x00007610ff187816 */ /* 0x000fe20000000018 */
[----:B------:R-:W-:Y:S06]  /*3260*/  BRA `(.L_x_4502) ;  /* 0x0000000000247947 */ /* 0x000fec0003800000 */
.L_x_4526:
[----:B------:R-:W2:Y:S02]  /*3270*/  LDG.E.64 R2, desc[UR36][R2.64] ;  /* 0x0000002402027981 */ /* 0x000ea4000c1e1b00 */
[----:B--2---:R-:W0:Y:S02]  /*3280*/  I2F.U64 R0, R2 ;  /* 0x0000000200007312 */ /* 0x004e240000301000 */
[----:B0-----:R-:W-:-:S04]  /*3290*/  F2FP.F16.F32.PACK_AB R0, RZ, R0 ;  /* 0x00000000ff00723e */ /* 0x001fc800000000ff */
[----:B------:R-:W-:Y:S01]  /*32a0*/  PRMT R24, R0, 0x7610, R24 ;  /* 0x0000761000187816 */ /* 0x000fe20000000018 */
[----:B------:R-:W-:Y:S06]  /*32b0*/  BRA `(.L_x_4502) ;  /* 0x0000000000107947 */ /* 0x000fec0003800000 */
.L_x_4525:
[----:B------:R-:W2:Y:S02]  /*32c0*/  LDG.E R2, desc[UR36][R2.64] ;  /* 0x0000002402027981 */ /* 0x000ea4000c1e1900 */
[----:B--2---:R-:W-:-:S04]  /*32d0*/  I2FP.F32.U32 R0, R2 ;  /* 0x0000000200007245 */ /* 0x004fc80000201000 */
[----:B------:R-:W-:-:S04]  /*32e0*/  F2FP.F16.F32.PACK_AB R0, RZ, R0 ;  /* 0x00000000ff00723e */ /* 0x000fc800000000ff */
[----:B------:R-:W-:-:S07]  /*32f0*/  PRMT R24, R0, 0x7610, R24 ;  /* 0x0000761000187816 */ /* 0x000fce0000000018 */
.L_x_4502:
[----:B------:R-:W-:-:S07]  /*3300*/  VIADD R22, R22, 0x80 ;  /* 0x0000008016167836 */ /* 0x000fce0000000000 */
.L_x_4496:
[----:B------:R-:W-:Y:S05]  /*3310*/  BSYNC.RECONVERGENT B6 ;  /* 0x0000000000067941 */ /* 0x000fea0003800200 */
.L_x_4495:
        /* <DEDUP_REMOVED lines=25> */
.L_x_4535:
[----:B------:R-:W2:Y:S02]  /*34b0*/  LDG.E.U8 R2, desc[UR36][R2.64] ;  /* 0x0000002402027981 */ /* 0x000ea4000c1e1100 */
[----:B--2---:R-:W-:-:S04]  /*34c0*/  I2FP.F32.U32 R0, R2 ;  /* 0x0000000200007245 */ /* 0x004fc80000201000 */
[----:B------:R-:W-:Y:S01]  /*34d0*/  F2FP.F16.F32.PACK_AB R0, RZ, R0 ;  /* 0x00000000ff00723e */ /* 0x000fe200000000ff */
[----:B------:R-:W-:Y:S06]  /*34e0*/  BRA `(.L_x_4531) ;  /* 0x0000000c007c7947 */ /* 0x000fec0003800000 */
.L_x_4534:
        /* <DEDUP_REMOVED lines=10> */
.L_x_4538:
[----:B------:R-:W2:Y:S02]  /*3590*/  LDG.E R2, desc[UR36][R2.64] ;  /* 0x0000002402027981 */ /* 0x000ea4000c1e1900 */
[----:B--2---:R-:W-:-:S04]  /*35a0*/  I2FP.F32.S32 R0, R2 ;  /* 0x0000000200007245 */ /* 0x004fc80000201400 */
[----:B------:R-:W-:Y:S01]  /*35b0*/  F2FP.F16.F32.PACK_AB R0, RZ, R0 ;  /* 0x00000000ff00723e */ /* 0x000fe200000000ff */
[----:B------:R-:W-:Y:S06]  /*35c0*/  BRA `(.L_x_4531) ;  /* 0x0000000c00447947 */ /* 0x000fec0003800000 */
.L_x_4537:
[----:B------:R-:W2:Y:S02]  /*35d0*/  LDG.E.U16 R2, desc[UR36][R2.64] ;  /* 0x0000002402027981 */ /* 0x000ea4000c1e1500 */
[----:B--2---:R-:W0:Y:S02]  /*35e0*/  I2F.S16 R0, R2 ;  /* 0x0000000200007306 */ /* 0x004e240000101400 */
[----:B0-----:R-:W-:Y:S01]  /*35f0*/  F2FP.F16.F32.PACK_AB R0, RZ, R0 ;  /* 0x00000000ff00723e */ /* 0x001fe200000000ff */
[----:B------:R-:W-:Y:S06]  /*3600*/  BRA `(.L_x_4531) ;  /* 0x0000000c00347947 */ /* 0x000fec0003800000 */
.L_x_4533:
        /* <DEDUP_REMOVED lines=9> */
.L_x_4540:
[----:B------:R2:W5:Y:S01]  /*36a0*/  LDG.E.U16 R0, desc[UR36][R2.64] ;  /* 0x0000002402007981 */ /* 0x000562000c1e1500 */
[----:B------:R-:W-:Y:S05]  /*36b0*/  BRA `(.L_x_4531) ;  /* 0x0000000c00087947 */ /* 0x000fea0003800000 */
.L_x_4539:
        /* <DEDUP_REMOVED lines=9> */
.L_x_4542:
[----:B------:R3:W5:Y:S01]  /*3750*/  LDG.E.U16 R0, desc[UR36][R2.64] ;  /* 0x0000002402007981 */ /* 0x000762000c1e1500 */
[----:B------:R-:W-:Y:S05]  /*3760*/  BRA `(.L_x_4531) ;  /* 0x0000000800dc7947 */ /* 0x000fea0003800000 */
.L_x_4541:
        /* <DEDUP_REMOVED lines=8> */
.L_x_4532:
        /* <DEDUP_REMOVED lines=13> */
.L_x_4545:
        /* <DEDUP_REMOVED lines=8> */
.L_x_4544:
        /* <DEDUP_REMOVED lines=27> */
.L_x_4547:
        /* <DEDUP_REMOVED lines=13> */
.L_x_4546:
[----:B------:R-:W2:Y:S02]  /*3bc0*/  LDG.E.U16 R0, desc[UR36][R2.64] ;  /* 0x0000002402007981 */ /* 0x000ea4000c1e1500 */
[----:B--2---:R-:W-:-:S05]  /*3bd0*/  IMAD.U32 R0, R0, 0x10000, RZ ;  /* 0x0001000000007824 */ /* 0x004fca00078e00ff */
[----:B------:R-:W-:Y:S01]  /*3be0*/  F2FP.F16.F32.PACK_AB R0, RZ, R0 ;  /* 0x00000000ff00723e */ /* 0x000fe200000000ff */
[----:B------:R-:W-:Y:S06]  /*3bf0*/  BRA `(.L_x_4531) ;  /* 0x0000000400b87947 */ /* 0x000fec0003800000 */
.L_x_4543:
        /* <DEDUP_REMOVED lines=12> */
.L_x_4550:
        /* <DEDUP_REMOVED lines=21> */
.L_x_4554:
[----:B------:R-:W-:Y:S05]  /*3e10*/  BSYNC.RECONVERGENT B1 ;  /* 0x0000000000017941 */ /* 0x000fea0003800200 */
.L_x_4553:
[----:B------:R-:W-:Y:S01]  /*3e20*/  IMAD.SHL.U32 R0, R0, 0x100000, RZ ;  /* 0x0010000000007824 */ /* 0x000fe200078e00ff */
[----:B------:R-:W-:-:S04]  /*3e30*/  LEA R2, R2, 0x3b800000, 0x17 ;  /* 0x3b80000002027811 */ /* 0x000fc800078eb8ff */
[----:B------:R-:W-:-:S07]  /*3e40*/  LOP3.LUT R0, R2, R0, R7, 0xfe, !PT ;  /* 0x0000000002007212 */ /* 0x000fce00078efe07 */
.L_x_4552:
[----:B------:R-:W-:Y:S05]  /*3e50*/  BSYNC.RECONVERGENT B0 ;  /* 0x0000000000007941 */ /* 0x000fea0003800200 */
.L_x_4551:
[----:B------:R-:W-:Y:S01]  /*3e60*/  F2FP.F16.F32.PACK_AB R0, RZ, R0 ;  /* 0x00000000ff00723e */ /* 0x000fe200000000ff */
[----:B------:R-:W-:Y:S06]  /*3e70*/  BRA `(.L_x_4531) ;  /* 0x0000000400187947 */ /* 0x000fec0003800000 */
.L_x_4549:
        /* <DEDUP_REMOVED lines=21> */
.L_x_4558:
[----:B------:R-:W-:Y:S05]  /*3fd0*/  BSYNC.RECONVERGENT B1 ;  /* 0x0000000000017941 */ /* 0x000fea0003800200 */
.L_x_4557:
[----:B------:R-:W-:Y:S01]  /*3fe0*/  IMAD.SHL.U32 R0, R0, 0x200000, RZ ;  /* 0x0020000000007824 */ /* 0x000fe200078e00ff */
[----:B------:R-:W-:-:S04]  /*3ff0*/  LEA R2, R2, 0x37800000, 0x17 ;  /* 0x3780000002027811 */ /* 0x000fc800078eb8ff */
[----:B------:R-:W-:-:S07]  /*4000*/  LOP3.LUT R0, R2, R0, R7, 0xfe, !PT ;  /* 0x0000000002007212 */ /* 0x000fce00078efe07 */
.L_x_4556:
[----:B------:R-:W-:Y:S05]  /*4010*/  BSYNC.RECONVERGENT B0 ;  /* 0x0000000000007941 */ /* 0x000fea0003800200 */
.L_x_4555:
[----:B------:R-:W-:Y:S01]  /*4020*/  F2FP.F16.F32.PACK_AB R0, RZ, R0 ;  /* 0x00000000ff00723e */ /* 0x000fe200000000ff */
[----:B------:R-:W-:Y:S06]  /*4030*/  BRA `(.L_x_4531) ;  /* 0x0000000000a87947 */ /* 0x000fec0003800000 */
.L_x_4548:
        /* <DEDUP_REMOVED lines=14> */
.L_x_4562:
[----:B------:R-:W-:Y:S05]  /*4120*/  BSYNC.RECONVERGENT B0 ;  /* 0x0000000000007941 */ /* 0x000fea0003800200 */
.L_x_4561:
[----:B------:R-:W-:Y:S01]  /*4130*/  F2FP.F16.F32.PACK_AB R0, RZ, R0 ;  /* 0x00000000ff00723e */ /* 0x000fe200000000ff */
[----:B------:R-:W-:Y:S06]  /*4140*/  BRA `(.L_x_4531) ;  /* 0x0000000000647947 */ /* 0x000fec0003800000 */
.L_x_4536:
        /* <DEDUP_REMOVED lines=16> */
.L_x_4563:
[----:B------:R-:W-:Y:S01]  /*4250*/  PRMT R0, RZ, 0x7610, R0 ;  /* 0x00007610ff007816 */ /* 0x000fe20000000000 */
[----:B------:R-:W-:Y:S06]  /*4260*/  BRA `(.L_x_4531) ;  /* 0x00000000001c7947 */ /* 0x000fec0003800000 */
.L_x_4560:
[----:B------:R-:W2:Y:S02]  /*4270*/  LDG.E.64 R2, desc[UR36][R2.64] ;  /* 0x0000002402027981 */ /* 0x000ea4000c1e1b00 */
[----:B--2---:R-:W0:Y:S02]  /*4280*/  I2F.U64 R0, R2 ;  /* 0x0000000200007312 */ /* 0x004e240000301000 */
[----:B0-----:R-:W-:Y:S01]  /*4290*/  F2FP.F16.F32.PACK_AB R0, RZ, R0 ;  /* 0x00000000ff00723e */ /* 0x001fe200000000ff */
[----:B------:R-:W-:Y:S06]  /*42a0*/  BRA `(.L_x_4531) ;  /* 0x00000000000c7947 */ /* 0x000fec0003800000 */
.L_x_4559:
[----:B------:R-:W2:Y:S02]  /*42b0*/  LDG.E R2, desc[UR36][R2.64] ;  /* 0x0000002402027981 */ /* 0x000ea4000c1e1900 */
[----:B--2---:R-:W-:-:S04]  /*42c0*/  I2FP.F32.U32 R0, R2 ;  /* 0x0000000200007245 */ /* 0x004fc80000201000 */
[----:B------:R-:W-:-:S07]  /*42d0*/  F2FP.F16.F32.PACK_AB R0, RZ, R0 ;  /* 0x00000000ff00723e */ /* 0x000fce00000000ff */
.L_x_4531:
[----:B------:R-:W-:Y:S05]  /*42e0*/  BSYNC.RECONVERGENT B6 ;  /* 0x0000000000067941 */ /* 0x000fea0003800200 */
.L_x_4530:
[C---:B0123--:R-:W-:Y:S01]  /*42f0*/  VIADD R2, R19.reuse, 0x100 ;  /* 0x0000010013027836 */ /* 0x04ffe20000000000 */
[CC--:B------:R-:W-:Y:S01]  /*4300*/  ISETP.GE.AND P0, PT, R19.reuse, R17.reuse, PT ;  /* 0x000000111300720c */ /* 0x0c0fe20003f06270 */
[C---:B------:R-:W-:Y:S01]  /*4310*/  VIADD R4, R19.reuse, 0x180 ;  /* 0x0000018013047836 */ /* 0x040fe20000000000 */
[----:B------:R-:W-:Y:S01]  /*4320*/  BSSY.RECONVERGENT B6, `(.L_x_4564) ;  /* 0x000012b000067945 */ /* 0x000fe20003800200 */
[----:B------:R-:W-:Y:S01]  /*4330*/  VIADD R22, R19, 0x80 ;  /* 0x0000008013167836 */ /* 0x000fe20000000000 */
[-C--:B------:R-:W-:Y:S02]  /*4340*/  ISETP.GE.AND P2, PT, R2, R17.reuse, PT ;  /* 0x000000110200720c */ /* 0x080fe40003f46270 */
[-C--:B------:R-:W-:Y:S02]  /*4350*/  ISETP.GE.AND P3, PT, R4, R17.reuse, PT ;  /* 0x000000110400720c */ /* 0x080fe40003f66270 */
[----:B------:R-:W-:-:S05]  /*4360*/  ISETP.GE.AND P1, PT, R22, R17, PT ;  /* 0x000000111600720c */ /* 0x000fca0003f26270 */
[----:B-----5:R-:W-:Y:S02]  /*4370*/  @!P0 HADD2.F32 R2, -RZ, R16.H0_H0 ;  /* 0x20000010ff028230 */ /* 0x020fe40000004100 */
[----:B------:R-:W0:Y:S02]  /*4380*/  LDC.U8 R16, c[0x0][0x3ac] ;  /* 0x0000eb00ff107b82 */ /* 0x000e240000000000 */
[----:B------:R-:W-:Y:S02]  /*4390*/  @!P2 HADD2.F32 R6, -RZ, R24.H0_H0 ;  /* 0x20000018ff06a230 */ /* 0x000fe40000004100 */
[----:B------:R-:W-:Y:S01]  /*43a0*/  @!P0 FMUL.FTZ R3, R2, R2 ;  /* 0x0000000202038220 */ /* 0x000fe20000410000 */
[----:B------:R-:W-:Y:S02]  /*43b0*/  @!P3 HADD2.F32 R8, -RZ, R0.H0_H0 ;  /* 0x20000000ff08b230 */ /* 0x000fe40000004100 */
[----:B------:R-:W-:Y:S02]  /*43c0*/  @!P1 HADD2.F32 R4, -RZ, R23.H0_H0 ;  /* 0x20000017ff049230 */ /* 0x000fe40000004100 */
[----:B------:R-:W-:Y:S01]  /*43d0*/  @!P2 FMUL.FTZ R7, R6, R6 ;  /* 0x000000060607a220 */ /* 0x000fe20000410000 */
[----:B------:R-:W-:Y:S01]  /*43e0*/  @!P0 F2FP.F16.F32.PACK_AB R3, RZ, R3 ;  /* 0x00000003ff03823e */ /* 0x000fe200000000ff */
[----:B------:R-:W-:Y:S01]  /*43f0*/  @!P3 FMUL.FTZ R9, R8, R8 ;  /* 0x000000080809b220 */ /* 0x000fe20000410000 */
[----:B------:R-:W-:-:S02]  /*4400*/  @!P1 FMUL.FTZ R5, R4, R4 ;  /* 0x0000000404059220 */ /* 0x000fc40000410000 */
[----:B------:R-:W-:Y:S01]  /*4410*/  @!P2 F2FP.F16.F32.PACK_AB R7, RZ, R7 ;  /* 0x00000007ff07a23e */ /* 0x000fe200000000ff */
[----:B------:R-:W-:Y:S01]  /*4420*/  @!P0 HADD2.F32 R3, -RZ, R3.H0_H0 ;  /* 0x20000003ff038230 */ /* 0x000fe20000004100 */
[----:B------:R-:W-:Y:S02]  /*4430*/  @!P3 F2FP.F16.F32.PACK_AB R9, RZ, R9 ;  /* 0x00000009ff09b23e */ /* 0x000fe400000000ff */
[----:B------:R-:W-:Y:S01]  /*4440*/  @!P1 F2FP.F16.F32.PACK_AB R5, RZ, R5 ;  /* 0x00000005ff05923e */ /* 0x000fe200000000ff */
[----:B------:R-:W-:Y:S02]  /*4450*/  @!P2 HADD2.F32 R7, -RZ, R7.H0_H0 ;  /* 0x20000007ff07a230 */ /* 0x000fe40000004100 */
[----:B------:R-:W-:Y:S01]  /*4460*/  @!P0 FMUL.FTZ R3, R2, R3 ;  /* 0x0000000302038220 */ /* 0x000fe20000410000 */
[----:B------:R-:W-:Y:S02]  /*4470*/  @!P3 HADD2.F32 R9, -RZ, R9.H0_H0 ;  /* 0x20000009ff09b230 */ /* 0x000fe40000004100 */
[----:B------:R-:W-:-:S02]  /*4480*/  @!P1 HADD2.F32 R5, -RZ, R5.H0_H0 ;  /* 0x20000005ff059230 */ /* 0x000fc40000004100 */
[----:B------:R-:W-:Y:S01]  /*4490*/  @!P2 FMUL.FTZ R7, R6, R7 ;  /* 0x000000070607a220 */ /* 0x000fe20000410000 */
[----:B------:R-:W-:Y:S01]  /*44a0*/  @!P0 F2FP.F16.F32.PACK_AB R0, RZ, R3 ;  /* 0x00000003ff00823e */ /* 0x000fe200000000ff */
[----:B------:R-:W-:Y:S01]  /*44b0*/  @!P3 FMUL.FTZ R9, R8, R9 ;  /* 0x000000090809b220 */ /* 0x000fe20000410000 */
[----:B------:R-:W-:Y:S02]  /*44c0*/  @!P1 FMUL.FTZ R5, R4, R5 ;  /* 0x0000000504059220 */ /* 0x000fe40000410000 */
[----:B------:R-:W-:Y:S02]  /*44d0*/  @!P2 F2FP.F16.F32.PACK_AB R24, RZ, R7 ;  /* 0x00000007ff18a23e */ /* 0x000fe400000000ff */
[----:B------:R-:W-:Y:S02]  /*44e0*/  @!P3 F2FP.F16.F32.PACK_AB R23, RZ, R9 ;  /* 0x00000009ff17b23e */ /* 0x000fe400000000ff */
[----:B------:R-:W-:Y:S01]  /*44f0*/  @!P1 F2FP.F16.F32.PACK_AB R25, RZ, R5 ;  /* 0x00000005ff19923e */ /* 0x000fe200000000ff */
[----:B------:R-:W-:Y:S06]  /*4500*/  @P0 BRA `(.L_x_4565) ;  /* 0x0000001000300947 */ /* 0x000fec0003800000 */
        /* <DEDUP_REMOVED lines=23> */
.L_x_4569:
[----:B------:R-:W-:Y:S02]  /*4680*/  HADD2.F32 R5, -RZ, R0.H0_H0 ;  /* 0x20000000ff057230 */ /* 0x000fe40000004100 */
[----:B------:R-:W-:-:S04]  /*4690*/  IMAD.MOV.U32 R19, RZ, RZ, R22 ;  /* 0x000000ffff137224 */ /* 0x000fc800078e0016 */
[----:B------:R-:W0:Y:S02]  /*46a0*/  F2I.S64.TRUNC R4, R5 ;  /* 0x0000000500047311 */ /* 0x000e24000020d900 */
[----:B0-----:R0:W-:Y:S01]  /*46b0*/  STG.E.U8 desc[UR36][R2.64], R4 ;  /* 0x0000000402007986 */ /* 0x0011e2000c101124 */
[----:B------:R-:W-:Y:S05]  /*46c0*/  BRA `(.L_x_4565) ;  /* 0x0000000c00c07947 */ /* 0x000fea0003800000 */
.L_x_4568:
        /* <DEDUP_REMOVED lines=11> */
.L_x_4572:
[----:B------:R-:W-:Y:S02]  /*4780*/  HADD2.F32 R0, -RZ, R0.H0_H0 ;  /* 0x20000000ff007230 */ /* 0x000fe40000004100 */
[----:B------:R-:W-:Y:S02]  /*4790*/  IMAD.MOV.U32 R19, RZ, RZ, R22 ;  /* 0x000000ffff137224 */ /* 0x000fe400078e0016 */
[----:B------:R-:W0:Y:S02]  /*47a0*/  F2I.FTZ.TRUNC.NTZ R5, R0 ;  /* 0x0000000000057305 */ /* 0x000e24000021f100 */
[----:B0-----:R0:W-:Y:S01]  /*47b0*/  STG.E desc[UR36][R2.64], R5 ;  /* 0x0000000502007986 */ /* 0x0011e2000c101924 */
[----:B------:R-:W-:Y:S05]  /*47c0*/  BRA `(.L_x_4565) ;  /* 0x0000000c00807947 */ /* 0x000fea0003800000 */
.L_x_4571:
[----:B------:R-:W-:Y:S02]  /*47d0*/  HADD2.F32 R0, -RZ, R0.H0_H0 ;  /* 0x20000000ff007230 */ /* 0x000fe40000004100 */
[----:B------:R-:W-:Y:S02]  /*47e0*/  IMAD.MOV.U32 R19, RZ, RZ, R22 ;  /* 0x000000ffff137224 */ /* 0x000fe400078e0016 */
[----:B------:R-:W0:Y:S02]  /*47f0*/  F2I.FTZ.TRUNC.NTZ R5, R0 ;  /* 0x0000000000057305 */ /* 0x000e24000021f100 */
[----:B0-----:R0:W-:Y:S01]  /*4800*/  STG.E.U16 desc[UR36][R2.64], R5 ;  /* 0x0000000502007986 */ /* 0x0011e2000c101524 */
[----:B------:R-:W-:Y:S05]  /*4810*/  BRA `(.L_x_4565) ;  /* 0x0000000c006c7947 */ /* 0x000fea0003800000 */
.L_x_4567:
        /* <DEDUP_REMOVED lines=10> */
.L_x_4574:
[----:B------:R0:W-:Y:S01]  /*48c0*/  STG.E.U16 desc[UR36][R2.64], R0 ;  /* 0x0000000002007986 */ /* 0x0001e2000c101524 */
[----:B------:R-:W-:Y:S01]  /*48d0*/  IMAD.MOV.U32 R19, RZ, RZ, R22 ;  /* 0x000000ffff137224 */ /* 0x000fe200078e0016 */
[----:B------:R-:W-:Y:S06]  /*48e0*/  BRA `(.L_x_4565) ;  /* 0x0000000c00387947 */ /* 0x000fec0003800000 */
.L_x_4573:
        /* <DEDUP_REMOVED lines=11> */
.L_x_4576:
[----:B------:R-:W-:Y:S02]  /*49a0*/  HADD2.F32 R0, -RZ, R0.H0_H0 ;  /* 0x20000000ff007230 */ /* 0x000fe40000004100 */
[----:B------:R-:W-:-:S03]  /*49b0*/  IMAD.MOV.U32 R19, RZ, RZ, R22 ;  /* 0x000000ffff137224 */ /* 0x000fc600078e0016 */
[----:B------:R-:W-:-:S04]  /*49c0*/  F2FP.F16.F32.PACK_AB R0, RZ, R0 ;  /* 0x00000000ff00723e */ /* 0x000fc800000000ff */
[----:B------:R-:W-:-:S05]  /*49d0*/  PRMT R0, R0, 0x5410, RZ ;  /* 0x0000541000007816 */ /* 0x000fca00000000ff */
[----:B------:R0:W-:Y:S01]  /*49e0*/  STG.E desc[UR36][R2.64], R0 ;  /* 0x0000000002007986 */ /* 0x0001e2000c101924 */
[----:B------:R-:W-:Y:S05]  /*49f0*/  BRA `(.L_x_4565) ;  /* 0x0000000800f47947 */ /* 0x000fea0003800000 */
.L_x_4575:
[----:B------:R-:W-:Y:S02]  /*4a00*/  HADD2.F32 R4, -RZ, R0.H0_H0 ;  /* 0x20000000ff047230 */ /* 0x000fe40000004100 */
[----:B------:R-:W-:-:S03]  /*4a10*/  IMAD.MOV.U32 R19, RZ, RZ, R22 ;  /* 0x000000ffff137224 */ /* 0x000fc600078e0016 */
[----:B------:R-:W-:-:S06]  /*4a20*/  FMUL.FTZ R4, R4, 1 ;  /* 0x3f80000004047820 */ /* 0x000fcc0000410000 */
[----:B------:R-:W0:Y:S02]  /*4a30*/  F2F.F64.F32 R4, R4 ;  /* 0x0000000400047310 */ /* 0x000e240000201800 */
[----:B0-----:R0:W-:Y:S01]  /*4a40*/  STG.E.64 desc[UR36][R2.64], R4 ;  /* 0x0000000402007986 */ /* 0x0011e2000c101b24 */
[----:B------:R-:W-:Y:S05]  /*4a50*/  BRA `(.L_x_4565) ;  /* 0x0000000800dc7947 */ /* 0x000fea0003800000 */
.L_x_4566:
        /* <DEDUP_REMOVED lines=14> */
.L_x_4579:
[----:B------:R-:W-:Y:S01]  /*4b40*/  HADD2.F32 R0, -RZ, R0.H0_H0 ;  /* 0x20000000ff007230 */ /* 0x000fe20000004100 */
[----:B------:R-:W-:Y:S01]  /*4b50*/  CS2R R6, SRZ ;  /* 0x0000000000067805 */ /* 0x000fe2000001ff00 */
[----:B------:R-:W-:-:S03]  /*4b60*/  IMAD.MOV.U32 R19, RZ, RZ, R22 ;  /* 0x000000ffff137224 */ /* 0x000fc600078e0016 */
[----:B------:R-:W-:-:S04]  /*4b70*/  FMUL.FTZ R0, R0, 1 ;  /* 0x3f80000000007820 */ /* 0x000fc80000410000 */
[----:B------:R-:W0:Y:S02]  /*4b80*/  F2F.F64.F32 R4, R0 ;  /* 0x0000000000047310 */ /* 0x000e240000201800 */
[----:B0-----:R4:W-:Y:S01]  /*4b90*/  STG.E.128 desc[UR36][R2.64], R4 ;  /* 0x0000000402007986 */ /* 0x0019e2000c101d24 */
[----:B------:R-:W-:Y:S05]  /*4ba0*/  BRA `(.L_x_4565) ;  /* 0x0000000800887947 */ /* 0x000fea0003800000 */
.L_x_4578:
        /* <DEDUP_REMOVED lines=19> */
.L_x_4583:
[----:B------:R-:W-:Y:S05]  /*4ce0*/  BSYNC.RECONVERGENT B0 ;  /* 0x0000000000007941 */ /* 0x000fea0003800200 */
.L_x_4582:
[----:B------:R-:W-:Y:S01]  /*4cf0*/  LOP3.LUT R5, R0, 0x80, R5, 0xf8, !PT ;  /* 0x0000008000057812 */ /* 0x000fe200078ef805 */
[----:B------:R-:W-:-:S04]  /*4d00*/  IMAD.MOV.U32 R19, RZ, RZ, R22 ;  /* 0x000000ffff137224 */ /* 0x000fc800078e0016 */
[----:B------:R3:W-:Y:S01]  /*4d10*/  STG.E.U8 desc[UR36][R2.64], R5 ;  /* 0x0000000502007986 */ /* 0x0007e2000c101124 */
[----:B------:R-:W-:Y:S05]  /*4d20*/  BRA `(.L_x_4565) ;  /* 0x0000000800287947 */ /* 0x000fea0003800000 */
.L_x_4581:
        /* <DEDUP_REMOVED lines=15> */
.L_x_4585:
[----:B------:R-:W-:Y:S05]  /*4e20*/  BSYNC.RECONVERGENT B0 ;  /* 0x0000000000007941 */ /* 0x000fea0003800200 */
.L_x_4584:
[----:B------:R-:W-:Y:S01]  /*4e30*/  LOP3.LUT R5, R0, 0x80, R5, 0xf8, !PT ;  /* 0x0000008000057812 */ /* 0x000fe200078ef805 */
[----:B------:R-:W-:-:S04]  /*4e40*/  IMAD.MOV.U32 R19, RZ, RZ, R22 ;  /* 0x000000ffff137224 */ /* 0x000fc800078e0016 */
[----:B------:R2:W-:Y:S01]  /*4e50*/  STG.E.U8 desc[UR36][R2.64], R5 ;  /* 0x0000000502007986 */ /* 0x0005e2000c101124 */
[----:B------:R-:W-:Y:S05]  /*4e60*/  BRA `(.L_x_4565) ;  /* 0x0000000400d87947 */ /* 0x000fea0003800000 */
.L_x_4580:
[----:B------:R-:W-:Y:S02]  /*4e70*/  HADD2.F32 R0, -RZ, R0.H0_H0 ;  /* 0x20000000ff007230 */ /* 0x000fe40000004100 */
[----:B------:R-:W-:-:S03]  /*4e80*/  IMAD.MOV.U32 R19, RZ, RZ, R22 ;  /* 0x000000ffff137224 */ /* 0x000fc600078e0016 */
[----:B------:R-:W-:-:S05]  /*4e90*/  F2FP.BF16.F32.PACK_AB R0, RZ, R0 ;  /* 0x00000000ff00723e */ /* 0x000fca00000010ff */
[----:B------:R1:W-:Y:S01]  /*4ea0*/  STG.E.U16 desc[UR36][R2.64], R0 ;  /* 0x0000000002007986 */ /* 0x0003e2000c101524 */
[----:B------:R-:W-:Y:S05]  /*4eb0*/  BRA `(.L_x_4565) ;  /* 0x0000000400c47947 */ /* 0x000fea0003800000 */
.L_x_4577:
        /* <DEDUP_REMOVED lines=13> */
.L_x_4588:
        /* <DEDUP_REMOVED lines=13> */
.L_x_4591:
[----:B------:R-:W-:-:S04]  /*5060*/  SHF.R.U32.HI R0, RZ, 0x14, R5 ;  /* 0x00000014ff007819 */ /* 0x000fc80000011605 */
[----:B------:R-:W-:-:S04]  /*5070*/  LOP3.LUT R0, R0, 0x1, RZ, 0xc0, !PT ;  /* 0x0000000100007812 */ /* 0x000fc800078ec0ff */
[----:B------:R-:W-:-:S04]  /*5080*/  IADD3 R0, PT, PT, R5, 0x487ffff, R0 ;  /* 0x0487ffff05007810 */ /* 0x000fc80007ffe000 */
[----:B------:R-:W-:-:S04]  /*5090*/  SHF.R.U32.HI R0, RZ, 0x14, R0 ;  /* 0x00000014ff007819 */ /* 0x000fc80000011600 */
[----:B------:R-:W-:-:S07]  /*50a0*/  LOP3.LUT R4, R0, 0xff, RZ, 0xc0, !PT ;  /* 0x000000ff00047812 */ /* 0x000fce00078ec0ff */
.L_x_4592:
[----:B------:R-:W-:-:S04]  /*50b0*/  SHF.R.U32.HI R5, RZ, 0x18, R5 ;  /* 0x00000018ff057819 */ /* 0x000fc80000011605 */
[----:B------:R-:W-:-:S04]  /*50c0*/  LOP3.LUT R4, R4, 0x80, R5, 0xf8, !PT ;  /* 0x0000008004047812 */ /* 0x000fc800078ef805 */
[----:B------:R-:W-:-:S07]  /*50d0*/  PRMT R0, R4, 0x7610, R0 ;  /* 0x0000761004007816 */ /* 0x000fce0000000000 */
.L_x_4590:
[----:B------:R-:W-:Y:S05]  /*50e0*/  BSYNC.RECONVERGENT B0 ;  /* 0x0000000000007941 */ /* 0x000fea0003800200 */
.L_x_4589:
[----:B------:R0:W-:Y:S01]  /*50f0*/  STG.E.U8 desc[UR36][R2.64], R0 ;  /* 0x0000000002007986 */ /* 0x0001e2000c101124 */
[----:B------:R-:W-:Y:S01]  /*5100*/  IMAD.MOV.U32 R19, RZ, RZ, R22 ;  /* 0x000000ffff137224 */ /* 0x000fe200078e0016 */
[----:B------:R-:W-:Y:S06]  /*5110*/  BRA `(.L_x_4565) ;  /* 0x00000004002c7947 */ /* 0x000fec0003800000 */
.L_x_4587:
        /* <DEDUP_REMOVED lines=13> */
.L_x_4595:
[----:B------:R-:W-:-:S04]  /*51f0*/  SHF.R.U32.HI R0, RZ, 0x15, R5 ;  /* 0x00000015ff007819 */ /* 0x000fc80000011605 */
[----:B------:R-:W-:-:S04]  /*5200*/  LOP3.LUT R0, R0, 0x1, RZ, 0xc0, !PT ;  /* 0x0000000100007812 */ /* 0x000fc800078ec0ff */
[----:B------:R-:W-:-:S04]  /*5210*/  IADD3 R0, PT, PT, R5, 0x88fffff, R0 ;  /* 0x088fffff05007810 */ /* 0x000fc80007ffe000 */
[----:B------:R-:W-:-:S04]  /*5220*/  SHF.R.U32.HI R0, RZ, 0x15, R0 ;  /* 0x00000015ff007819 */ /* 0x000fc80000011600 */
[----:B------:R-:W-:-:S07]  /*5230*/  LOP3.LUT R4, R0, 0xff, RZ, 0xc0, !PT ;  /* 0x000000ff00047812 */ /* 0x000fce00078ec0ff */
.L_x_4596:
[----:B------:R-:W-:-:S04]  /*5240*/  SHF.R.U32.HI R5, RZ, 0x18, R5 ;  /* 0x00000018ff057819 */ /* 0x000fc80000011605 */
[----:B------:R-:W-:-:S04]  /*5250*/  LOP3.LUT R4, R4, 0x80, R5, 0xf8, !PT ;  /* 0x0000008004047812 */ /* 0x000fc800078ef805 */
[----:B------:R-:W-:-:S07]  /*5260*/  PRMT R0, R4, 0x7610, R0 ;  /* 0x0000761004007816 */ /* 0x000fce0000000000 */
.L_x_4594:
[----:B------:R-:W-:Y:S05]  /*5270*/  BSYNC.RECONVERGENT B0 ;  /* 0x0000000000007941 */ /* 0x000fea0003800200 */
.L_x_4593:
[----:B------:R0:W-:Y:S01]  /*5280*/  STG.E.U8 desc[UR36][R2.64], R0 ;  /* 0x0000000002007986 */ /* 0x0001e2000c101124 */
[----:B------:R-:W-:Y:S01]  /*5290*/  IMAD.MOV.U32 R19, RZ, RZ, R22 ;  /* 0x000000ffff137224 */ /* 0x000fe200078e0016 */
[----:B------:R-:W-:Y:S06]  /*52a0*/  BRA `(.L_x_4565) ;  /* 0x0000000000c87947 */ /* 0x000fec0003800000 */
.L_x_4586:
[----:B------:R-:W-:-:S13]  /*52b0*/  ISETP.NE.AND P0, PT, R4, 0x1c, PT ;  /* 0x0000001c0400780c */ /* 0x000fda0003f05270 */
[----:B------:R-:W-:Y:S05]  /*52c0*/  @!P0 BRA `(.L_x_4597) ;  /* 0x0000000000b08947 */ /* 0x000fea0003800000 */
[----:B------:R-:W-:-:S13]  /*52d0*/  ISETP.NE.AND P0, PT, R4, 0x1d, PT ;  /* 0x0000001d0400780c */ /* 0x000fda0003f05270 */
[----:B------:R-:W-:Y:S05]  /*52e0*/  @!P0 BRA `(.L_x_4598) ;  /* 0x0000000000948947 */ /* 0x000fea0003800000 */
[----:B------:R-:W-:-:S13]  /*52f0*/  ISETP.NE.AND P0, PT, R4, 0x2c, PT ;  /* 0x0000002c0400780c */ /* 0x000fda0003f05270 */
[----:B------:R-:W-:Y:S05]  /*5300*/  @!P0 BRA `(.L_x_4599) ;  /* 0x0000000000488947 */ /* 0x000fea0003800000 */
.L_x_4570:
        /* <DEDUP_REMOVED lines=16> */
.L_x_4600:
[----:B------:R-:W-:Y:S01]  /*5410*/  IMAD.MOV.U32 R19, RZ, RZ, R22 ;  /* 0x000000ffff137224 */ /* 0x000fe200078e0016 */
[----:B------:R-:W-:Y:S06]  /*5420*/  BRA `(.L_x_4565) ;  /* 0x0000000000687947 */ /* 0x000fec0003800000 */
.L_x_4599:
        /* <DEDUP_REMOVED lines=17> */
.L_x_4598:
[----:B------:R-:W-:Y:S02]  /*5540*/  HADD2.F32 R4, -RZ, R0.H0_H0 ;  /* 0x20000000ff047230 */ /* 0x000fe40000004100 */
[----:B------:R-:W-:-:S04]  /*5550*/  IMAD.MOV.U32 R19, RZ, RZ, R22 ;  /* 0x000000ffff137224 */ /* 0x000fc800078e0016 */
[----:B------:R-:W0:Y:S02]  /*5560*/  F2I.U64.TRUNC R4, R4 ;  /* 0x0000000400047311 */ /* 0x000e24000020d800 */
[----:B0-----:R0:W-:Y:S01]  /*5570*/  STG.E.64 desc[UR36][R2.64], R4 ;  /* 0x0000000402007986 */ /* 0x0011e2000c101b24 */
[----:B------:R-:W-:Y:S05]  /*5580*/  BRA `(.L_x_4565) ;  /* 0x0000000000107947 */ /* 0x000fea0003800000 */
.L_x_4597:
[----:B------:R-:W-:Y:S02]  /*5590*/  HADD2.F32 R0, -RZ, R0.H0_H0 ;  /* 0x20000000ff007230 */ /* 0x000fe40000004100 */
[----:B------:R-:W-:Y:S02]  /*55a0*/  IMAD.MOV.U32 R19, RZ, RZ, R22 ;  /* 0x000000ffff137224 */ /* 0x000fe400078e0016 */
[----:B------:R-:W0:Y:S02]  /*55b0*/  F2I.FTZ.U32.TRUNC.NTZ R5, R0 ;  /* 0x0000000000057305 */ /* 0x000e24000021f000 */
[----:B0-----:R0:W-:Y:S03]  /*55c0*/  STG.E desc[UR36][R2.64], R5 ;  /* 0x0000000502007986 */ /* 0x0011e6000c101924 */
.L_x_4565:
[----:B------:R-:W-:Y:S05]  /*55d0*/  BSYNC.RECONVERGENT B6 ;  /* 0x0000000000067941 */ /* 0x000fea0003800200 */
.L_x_4564:
        /* <DEDUP_REMOVED lines=25> */
.L_x_4606:
[----:B------:R-:W-:-:S06]  /*5770*/  HADD2.F32 R5, -RZ, R25.H0_H0 ;  /* 0x20000019ff057230 */ /* 0x000fcc0000004100 */
[----:B------:R-:W0:Y:S02]  /*5780*/  F2I.S64.TRUNC R4, R5 ;  /* 0x0000000500047311 */ /* 0x000e24000020d900 */
[----:B0-----:R0:W-:Y:S01]  /*5790*/  STG.E.U8 desc[UR36][R2.64], R4 ;  /* 0x0000000402007986 */ /* 0x0011e2000c101124 */
[----:B------:R-:W-:Y:S05]  /*57a0*/  BRA `(.L_x_4608) ;  /* 0x0000000c006c7947 */ /* 0x000fea0003800000 */
.L_x_4605:
        /* <DEDUP_REMOVED lines=10> */
.L_x_4610:
[----:B------:R-:W-:-:S06]  /*5850*/  HADD2.F32 R25, -RZ, R25.H0_H0 ;  /* 0x20000019ff197230 */ /* 0x000fcc0000004100 */
[----:B------:R-:W0:Y:S02]  /*5860*/  F2I.FTZ.TRUNC.NTZ R25, R25 ;  /* 0x0000001900197305 */ /* 0x000e24000021f100 */
[----:B0-----:R0:W-:Y:S01]  /*5870*/  STG.E desc[UR36][R2.64], R25 ;  /* 0x0000001902007986 */ /* 0x0011e2000c101924 */
[----:B------:R-:W-:Y:S05]  /*5880*/  BRA `(.L_x_4608) ;  /* 0x0000000c00347947 */ /* 0x000fea0003800000 */
.L_x_4609:
[----:B------:R-:W-:-:S06]  /*5890*/  HADD2.F32 R25, -RZ, R25.H0_H0 ;  /* 0x20000019ff197230 */ /* 0x000fcc0000004100 */
[----:B------:R-:W0:Y:S02]  /*58a0*/  F2I.FTZ.TRUNC.NTZ R25, R25 ;  /* 0x0000001900197305 */ /* 0x000e24000021f100 */
[----:B0-----:R0:W-:Y:S01]  /*58b0*/  STG.E.U16 desc[UR36][R2.64], R25 ;  /* 0x0000001902007986 */ /* 0x0011e2000c101524 */
[----:B------:R-:W-:Y:S05]  /*58c0*/  BRA `(.L_x_4608) ;  /* 0x0000000c00247947 */ /* 0x000fea0003800000 */
.L_x_4604:
        /* <DEDUP_REMOVED lines=9> */
.L_x_4612:
[----:B------:R0:W-:Y:S01]  /*5960*/  STG.E.U16 desc[UR36][R2.64], R25 ;  /* 0x0000001902007986 */ /* 0x0001e2000c101524 */
[----:B------:R-:W-:Y:S05]  /*5970*/  BRA `(.L_x_4608) ;  /* 0x0000000800f87947 */ /* 0x000fea0003800000 */
.L_x_4611:
        /* <DEDUP_REMOVED lines=10> */
.L_x_4614:
[----:B------:R-:W-:-:S05]  /*5a20*/  HADD2.F32 R0, -RZ, R25.H0_H0 ;  /* 0x20000019ff007230 */ /* 0x000fca0000004100 */
[----:B------:R-:W-:-:S04]  /*5a30*/  F2FP.F16.F32.PACK_AB R0, RZ, R0 ;  /* 0x00000000ff00723e */ /* 0x000fc800000000ff */
[----:B------:R-:W-:-:S05]  /*5a40*/  PRMT R0, R0, 0x5410, RZ ;  /* 0x0000541000007816 */ /* 0x000fca00000000ff */
[----:B------:R0:W-:Y:S01]  /*5a50*/  STG.E desc[UR36][R2.64], R0 ;  /* 0x0000000002007986 */ /* 0x0001e2000c101924 */
[----:B------:R-:W-:Y:S05]  /*5a60*/  BRA `(.L_x_4608) ;  /* 0x0000000800bc7947 */ /* 0x000fea0003800000 */
.L_x_4613:
[----:B------:R-:W-:-:S05]  /*5a70*/  HADD2.F32 R4, -RZ, R25.H0_H0 ;  /* 0x20000019ff047230 */ /* 0x000fca0000004100 */
[----:B------:R-:W-:-:S06]  /*5a80*/  FMUL.FTZ R4, R4, 1 ;  /* 0x3f80000004047820 */ /* 0x000fcc0000410000 */
[----:B------:R-:W0:Y:S02]  /*5a90*/  F2F.F64.F32 R4, R4 ;  /* 0x0000000400047310 */ /* 0x000e240000201800 */
[----:B0-----:R0:W-:Y:S01]  /*5aa0*/  STG.E.64 desc[UR36][R2.64], R4 ;  /* 0x0000000402007986 */ /* 0x0011e2000c101b24 */
[----:B------:R-:W-:Y:S05]  /*5ab0*/  BRA `(.L_x_4608) ;  /* 0x0000000800a87947 */ /* 0x000fea0003800000 */
.L_x_4603:
        /* <DEDUP_REMOVED lines=14> */
.L_x_4618:
        /* <DEDUP_REMOVED lines=18> */
.L_x_4621:
[----:B------:R-:W-:-:S04]  /*5cc0*/  SHF.R.U32.HI R5, RZ, 0x18, R5 ;  /* 0x00000018ff057819 */ /* 0x000fc80000011605 */
[----:B------:R-:W-:-:S07]  /*5cd0*/  LOP3.LUT R0, R0, 0x80, R5, 0xf8, !PT ;  /* 0x0000008000007812 */ /* 0x000fce00078ef805 */
.L_x_4620:
[----:B------:R-:W-:Y:S05]  /*5ce0*/  BSYNC.RECONVERGENT B0 ;  /* 0x0000000000007941 */ /* 0x000fea0003800200 */
.L_x_4619:
[----:B------:R0:W-:Y:S01]  /*5cf0*/  STG.E.U8 desc[UR36][R2.64], R0 ;  /* 0x0000000002007986 */ /* 0x0001e2000c101124 */
[----:B------:R-:W-:Y:S05]  /*5d00*/  BRA `(.L_x_4608) ;  /* 0x0000000800147947 */ /* 0x000fea0003800000 */
.L_x_4617:
        /* <DEDUP_REMOVED lines=18> */
.L_x_4624:
[----:B------:R-:W-:-:S04]  /*5e30*/  SHF.R.U32.HI R5, RZ, 0x18, R5 ;  /* 0x00000018ff057819 */ /* 0x000fc80000011605 */
[----:B------:R-:W-:-:S07]  /*5e40*/  LOP3.LUT R0, R0, 0x80, R5, 0xf8, !PT ;  /* 0x0000008000007812 */ /* 0x000fce00078ef805 */
.L_x_4623:
[----:B------:R-:W-:Y:S05]  /*5e50*/  BSYNC.RECONVERGENT B0 ;  /* 0x0000000000007941 */ /* 0x000fea0003800200 */
.L_x_4622:
[----:B------:R0:W-:Y:S01]  /*5e60*/  STG.E.U8 desc[UR36][R2.64], R0 ;  /* 0x0000000002007986 */ /* 0x0001e2000c101124 */
[----:B------:R-:W-:Y:S05]  /*5e70*/  BRA `(.L_x_4608) ;  /* 0x0000000400b87947 */ /* 0x000fea0003800000 */
.L_x_4616:
        /* <DEDUP_REMOVED lines=22> */
.L_x_4626:
[----:B------:R-:W-:-:S06]  /*5fe0*/  HADD2.F32 R4, -RZ, R25.H0_H0 ;  /* 0x20000019ff047230 */ /* 0x000fcc0000004100 */
[----:B------:R-:W0:Y:S02]  /*5ff0*/  F2I.U64.TRUNC R4, R4 ;  /* 0x0000000400047311 */ /* 0x000e24000020d800 */
[----:B0-----:R0:W-:Y:S01]  /*6000*/  STG.E.64 desc[UR36][R2.64], R4 ;  /* 0x0000000402007986 */ /* 0x0011e2000c101b24 */
[----:B------:R-:W-:Y:S05]  /*6010*/  BRA `(.L_x_4608) ;  /* 0x0000000400507947 */ /* 0x000fea0003800000 */
.L_x_4625:
[----:B------:R-:W-:-:S06]  /*6020*/  HADD2.F32 R25, -RZ, R25.H0_H0 ;  /* 0x20000019ff197230 */ /* 0x000fcc0000004100 */
[----:B------:R-:W0:Y:S02]  /*6030*/  F2I.FTZ.U32.TRUNC.NTZ R25, R25 ;  /* 0x0000001900197305 */ /* 0x000e24000021f000 */
[----:B0-----:R0:W-:Y:S01]  /*6040*/  STG.E desc[UR36][R2.64], R25 ;  /* 0x0000001902007986 */ /* 0x0011e2000c101924 */
[----:B------:R-:W-:Y:S05]  /*6050*/  BRA `(.L_x_4608) ;  /* 0x0000000400407947 */ /* 0x000fea0003800000 */
.L_x_4615:
        /* <DEDUP_REMOVED lines=11> */
.L_x_4628:
[----:B------:R-:W-:Y:S01]  /*6110*/  HADD2.F32 R25, -RZ, R25.H0_H0 ;  /* 0x20000019ff197230 */ /* 0x000fe20000004100 */
[----:B------:R-:W-:-:S04]  /*6120*/  CS2R R6, SRZ ;  /* 0x0000000000067805 */ /* 0x000fc8000001ff00 */
[----:B------:R-:W-:-:S06]  /*6130*/  FMUL.FTZ R4, R25, 1 ;  /* 0x3f80000019047820 */ /* 0x000fcc0000410000 */
[----:B------:R-:W0:Y:S02]  /*6140*/  F2F.F64.F32 R4, R4 ;  /* 0x0000000400047310 */ /* 0x000e240000201800 */
[----:B0-----:R0:W-:Y:S01]  /*6150*/  STG.E.128 desc[UR36][R2.64], R4 ;  /* 0x0000000402007986 */ /* 0x0011e2000c101d24 */
[----:B------:R-:W-:Y:S05]  /*6160*/  BRA `(.L_x_4608) ;  /* 0x0000000000fc7947 */ /* 0x000fea0003800000 */
.L_x_4627:
[----:B------:R-:W-:-:S13]  /*6170*/  ISETP.NE.AND P0, PT, R0, 0xf, PT ;  /* 0x0000000f0000780c */ /* 0x000fda0003f05270 */
[----:B------:R-:W-:Y:S05]  /*6180*/  @!P0 BRA `(.L_x_4629) ;  /* 0x0000000000e88947 */ /* 0x000fea0003800000 */
[----:B------:R-:W-:-:S13]  /*6190*/  ISETP.NE.AND P0, PT, R0, 0x17, PT ;  /* 0x000000170000780c */ /* 0x000fda0003f05270 */
[----:B------:R-:W-:Y:S05]  /*61a0*/  @!P0 BRA `(.L_x_4630) ;  /* 0x0000000000908947 */ /* 0x000fea0003800000 */
[----:B------:R-:W-:-:S13]  /*61b0*/  ISETP.NE.AND P0, PT, R0, 0x18, PT ;  /* 0x000000180000780c */ /* 0x000fda0003f05270 */
[----:B------:R-:W-:Y:S05]  /*61c0*/  @!P0 BRA `(.L_x_4631) ;  /* 0x0000000000448947 */ /* 0x000fea0003800000 */
.L_x_4607:
        /* <DEDUP_REMOVED lines=16> */
.L_x_4632:
[----:B------:R-:W-:Y:S05]  /*62d0*/  BRA `(.L_x_4608) ;  /* 0x0000000000a07947 */ /* 0x000fea0003800000 */
.L_x_4631:
        /* <DEDUP_REMOVED lines=13> */
.L_x_4634:
[----:B------:R-:W-:Y:S05]  /*63b0*/  BSYNC.RECONVERGENT B0 ;  /* 0x0000000000007941 */ /* 0x000fea0003800200 */
.L_x_4633:
[----:B------:R-:W-:-:S05]  /*63c0*/  LOP3.LUT R5, R0, 0x80, R5, 0xf8, !PT ;  /* 0x0000008000057812 */ /* 0x000fca00078ef805 */
[----:B------:R3:W-:Y:S01]  /*63d0*/  STG.E.U8 desc[UR36][R2.64], R5 ;  /* 0x0000000502007986 */ /* 0x0007e2000c101124 */
[----:B------:R-:W-:Y:S05]  /*63e0*/  BRA `(.L_x_4608) ;  /* 0x00000000005c7947 */ /* 0x000fea0003800000 */
.L_x_4630:
        /* <DEDUP_REMOVED lines=12> */
.L_x_4636:
[----:B------:R-:W-:Y:S01]  /*64b0*/  IMAD.MOV.U32 R0, RZ, RZ, 0x7f ;  /* 0x0000007fff007424 */ /* 0x000fe200078e00ff */
[----:B------:R-:W-:-:S04]  /*64c0*/  ISETP.GT.U32.AND P0, PT, R4, 0x7f800000, PT ;  /* 0x7f8000000400780c */ /* 0x000fc80003f04070 */
[----:B------:R-:W-:-:S09]  /*64d0*/  SEL R0, R0, 0x7c, P0 ;  /* 0x0000007c00007807 */ /* 0x000fd20000000000 */
.L_x_4637:
[----:B------:R-:W-:Y:S05]  /*64e0*/  BSYNC.RECONVERGENT B0 ;  /* 0x0000000000007941 */ /* 0x000fea0003800200 */
.L_x_4635:
[----:B------:R-:W-:-:S04]  /*64f0*/  SHF.R.U32.HI R5, RZ, 0x18, R5 ;  /* 0x00000018ff057819 */ /* 0x000fc80000011605 */
[----:B------:R-:W-:-:S05]  /*6500*/  LOP3.LUT R5, R0, 0x80, R5, 0xf8, !PT ;  /* 0x0000008000057812 */ /* 0x000fca00078ef805 */
[----:B------:R2:W-:Y:S01]  /*6510*/  STG.E.U8 desc[UR36][R2.64], R5 ;  /* 0x0000000502007986 */ /* 0x0005e2000c101124 */
[----:B------:R-:W-:Y:S05]  /*6520*/  BRA `(.L_x_4608) ;  /* 0x00000000000c7947 */ /* 0x000fea0003800000 */
.L_x_4629:
[----:B------:R-:W-:-:S05]  /*6530*/  HADD2.F32 R0, -RZ, R25.H0_H0 ;  /* 0x20000019ff007230 */ /* 0x000fca0000004100 */
[----:B------:R-:W-:-:S05]  /*6540*/  F2FP.BF16.F32.PACK_AB R0, RZ, R0 ;  /* 0x00000000ff00723e */ /* 0x000fca00000010ff */
[----:B------:R4:W-:Y:S02]  /*6550*/  STG.E.U16 desc[UR36][R2.64], R0 ;  /* 0x0000000002007986 */ /* 0x0009e4000c101524 */
.L_x_4608:
        /* <DEDUP_REMOVED lines=25> */
.L_x_4641:
[----:B------:R-:W-:-:S06]  /*66f0*/  HADD2.F32 R5, -RZ, R24.H0_H0 ;  /* 0x20000018ff057230 */ /* 0x000fcc0000004100 */
[----:B------:R-:W0:Y:S02]  /*6700*/  F2I.S64.TRUNC R4, R5 ;  /* 0x0000000500047311 */ /* 0x000e24000020d900 */
[----:B0-----:R4:W-:Y:S01]  /*6710*/  STG.E.U8 desc[UR36][R2.64], R4 ;  /* 0x0000000402007986 */ /* 0x0019e2000c101124 */
[----:B------:R-:W-:Y:S05]  /*6720*/  BRA `(.L_x_4643) ;  /* 0x0000000c006c7947 */ /* 0x000fea0003800000 */
.L_x_4640:
        /* <DEDUP_REMOVED lines=10> */
.L_x_4645:
[----:B------:R-:W-:-:S04]  /*67d0*/  HADD2.F32 R24, -RZ, R24.H0_H0 ;  /* 0x20000018ff187230 */ /* 0x000fc80000004100 */
[----:B------:R-:W0:Y:S02]  /*67e0*/  F2I.FTZ.TRUNC.NTZ R5, R24 ;  /* 0x0000001800057305 */ /* 0x000e24000021f100 */
[----:B0-----:R2:W-:Y:S01]  /*67f0*/  STG.E desc[UR36][R2.64], R5 ;  /* 0x0000000502007986 */ /* 0x0015e2000c101924 */
[----:B------:R-:W-:Y:S05]  /*6800*/  BRA `(.L_x_4643) ;  /* 0x0000000c00347947 */ /* 0x000fea0003800000 */
.L_x_4644:
[----:B------:R-:W-:-:S04]  /*6810*/  HADD2.F32 R24, -RZ, R24.H0_H0 ;  /* 0x20000018ff187230 */ /* 0x000fc80000004100 */
[----:B------:R-:W0:Y:S02]  /*6820*/  F2I.FTZ.TRUNC.NTZ R5, R24 ;  /* 0x0000001800057305 */ /* 0x000e24000021f100 */
[----:B0-----:R0:W-:Y:S01]  /*6830*/  STG.E.U16 desc[UR36][R2.64], R5 ;  /* 0x0000000502007986 */ /* 0x0011e2000c101524 */
[----:B------:R-:W-:Y:S05]  /*6840*/  BRA `(.L_x_4643) ;  /* 0x0000000c00247947 */ /* 0x000fea0003800000 */
.L_x_4639:
        /* <DEDUP_REMOVED lines=9> */
.L_x_4647:
[----:B------:R0:W-:Y:S01]  /*68e0*/  STG.E.U16 desc[UR36][R2.64], R24 ;  /* 0x0000001802007986 */ /* 0x0001e2000c101524 */
[----:B------:R-:W-:Y:S05]  /*68f0*/  BRA `(.L_x_4643) ;  /* 0x0000000800f87947 */ /* 0x000fea0003800000 */
.L_x_4646:
        /* <DEDUP_REMOVED lines=10> */
.L_x_4649:
[----:B------:R-:W-:-:S05]  /*69a0*/  HADD2.F32 R0, -RZ, R24.H0_H0 ;  /* 0x20000018ff007230 */ /* 0x000fca0000004100 */
[----:B------:R-:W-:-:S04]  /*69b0*/  F2FP.F16.F32.PACK_AB R0, RZ, R0 ;  /* 0x00000000ff00723e */ /* 0x000fc800000000ff */
[----:B------:R-:W-:-:S05]  /*69c0*/  PRMT R0, R0, 0x5410, RZ ;  /* 0x0000541000007816 */ /* 0x000fca00000000ff */
[----:B------:R0:W-:Y:S01]  /*69d0*/  STG.E desc[UR36][R2.64], R0 ;  /* 0x0000000002007986 */ /* 0x0001e2000c101924 */
[----:B------:R-:W-:Y:S05]  /*69e0*/  BRA `(.L_x_4643) ;  /* 0x0000000800bc7947 */ /* 0x000fea0003800000 */
.L_x_4648:
[----:B------:R-:W-:-:S05]  /*69f0*/  HADD2.F32 R4, -RZ, R24.H0_H0 ;  /* 0x20000018ff047230 */ /* 0x000fca0000004100 */
[----:B------:R-:W-:-:S06]  /*6a00*/  FMUL.FTZ R4, R4, 1 ;  /* 0x3f80000004047820 */ /* 0x000fcc0000410000 */
[----:B------:R-:W0:Y:S02]  /*6a10*/  F2F.F64.F32 R4, R4 ;  /* 0x0000000400047310 */ /* 0x000e240000201800 */
[----:B0-----:R0:W-:Y:S01]  /*6a20*/  STG.E.64 desc[UR36][R2.64], R4 ;  /* 0x0000000402007986 */ /* 0x0011e2000c101b24 */
[----:B------:R-:W-:Y:S05]  /*6a30*/  BRA `(.L_x_4643) ;  /* 0x0000000800a87947 */ /* 0x000fea0003800000 */
.L_x_4638:
        /* <DEDUP_REMOVED lines=14> */
.L_x_4653:
        /* <DEDUP_REMOVED lines=18> */
.L_x_4656:
[----:B------:R-:W-:-:S04]  /*6c40*/  SHF.R.U32.HI R5, RZ, 0x18, R5 ;  /* 0x00000018ff057819 */ /* 0x000fc80000011605 */
[----:B------:R-:W-:-:S07]  /*6c50*/  LOP3.LUT R0, R0, 0x80, R5, 0xf8, !PT ;  /* 0x0000008000007812 */ /* 0x000fce00078ef805 */
.L_x_4655:
[----:B------:R-:W-:Y:S05]  /*6c60*/  BSYNC.RECONVERGENT B0 ;  /* 0x0000000000007941 */ /* 0x000fea0003800200 */
.L_x_4654:
[----:B------:R0:W-:Y:S01]  /*6c70*/  STG.E.U8 desc[UR36][R2.64], R0 ;  /* 0x0000000002007986 */ /* 0x0001e2000c101124 */
[----:B------:R-:W-:Y:S05]  /*6c80*/  BRA `(.L_x_4643) ;  /* 0x0000000800147947 */ /* 0x000fea0003800000 */
.L_x_4652:
        /* <DEDUP_REMOVED lines=18> */
.L_x_4659:
[----:B------:R-:W-:-:S04]  /*6db0*/  SHF.R.U32.HI R5, RZ, 0x18, R5 ;  /* 0x00000018ff057819 */ /* 0x000fc80000011605 */
[----:B------:R-:W-:-:S07]  /*6dc0*/  LOP3.LUT R0, R0, 0x80, R5, 0xf8, !PT ;  /* 0x0000008000007812 */ /* 0x000fce00078ef805 */
.L_x_4658:
[----:B------:R-:W-:Y:S05]  /*6dd0*/  BSYNC.RECONVERGENT B0 ;  /* 0x0000000000007941 */ /* 0x000fea0003800200 */
.L_x_4657:
[----:B------:R0:W-:Y:S01]  /*6de0*/  STG.E.U8 desc[UR36][R2.64], R0 ;  /* 0x0000000002007986 */ /* 0x0001e2000c101124 */
[----:B------:R-:W-:Y:S05]  /*6df0*/  BRA `(.L_x_4643) ;  /* 0x0000000400b87947 */ /* 0x000fea0003800000 */
.L_x_4651:
        /* <DEDUP_REMOVED lines=22> */
.L_x_4661:
[----:B------:R-:W-:-:S06]  /*6f60*/  HADD2.F32 R4, -RZ, R24.H0_H0 ;  /* 0x20000018ff047230 */ /* 0x000fcc0000004100 */
[----:B------:R-:W0:Y:S02]  /*6f70*/  F2I.U64.TRUNC R4, R4 ;  /* 0x0000000400047311 */ /* 0x000e24000020d800 */
[----:B0-----:R0:W-:Y:S01]  /*6f80*/  STG.E.64 desc[UR36][R2.64], R4 ;  /* 0x0000000402007986 */ /* 0x0011e2000c101b24 */
[----:B------:R-:W-:Y:S05]  /*6f90*/  BRA `(.L_x_4643) ;  /* 0x0000000400507947 */ /* 0x000fea0003800000 */
.L_x_4660:
[----:B------:R-:W-:-:S04]  /*6fa0*/  HADD2.F32 R24, -RZ, R24.H0_H0 ;  /* 0x20000018ff187230 */ /* 0x000fc80000004100 */
[----:B------:R-:W0:Y:S02]  /*6fb0*/  F2I.FTZ.U32.TRUNC.NTZ R5, R24 ;  /* 0x0000001800057305 */ /* 0x000e24000021f000 */
[----:B0-----:R0:W-:Y:S01]  /*6fc0*/  STG.E desc[UR36][R2.64], R5 ;  /* 0x0000000502007986 */ /* 0x0011e2000c101924 */
[----:B------:R-:W-:Y:S05]  /*6fd0*/  BRA `(.L_x_4643) ;  /* 0x0000000400407947 */ /* 0x000fea0003800000 */
.L_x_4650:
        /* <DEDUP_REMOVED lines=11> */
.L_x_4663:
[----:B------:R-:W-:Y:S01]  /*7090*/  HADD2.F32 R24, -RZ, R24.H0_H0 ;  /* 0x20000018ff187230 */ /* 0x000fe20000004100 */
[----:B------:R-:W-:-:S04]  /*70a0*/  CS2R R6, SRZ ;  /* 0x0000000000067805 */ /* 0x000fc8000001ff00 */
[----:B------:R-:W-:-:S06]  /*70b0*/  FMUL.FTZ R4, R24, 1 ;  /* 0x3f80000018047820 */ /* 0x000fcc0000410000 */
[----:B------:R-:W0:Y:S02]  /*70c0*/  F2F.F64.F32 R4, R4 ;  /* 0x0000000400047310 */ /* 0x000e240000201800 */
[----:B0-----:R0:W-:Y:S01]  /*70d0*/  STG.E.128 desc[UR36][R2.64], R4 ;  /* 0x0000000402007986 */ /* 0x0011e2000c101d24 */
[----:B------:R-:W-:Y:S05]  /*70e0*/  BRA `(.L_x_4643) ;  /* 0x0000000000fc7947 */ /* 0x000fea0003800000 */
.L_x_4662:
[----:B------:R-:W-:-:S13]  /*70f0*/  ISETP.NE.AND P0, PT, R0, 0xf, PT ;  /* 0x0000000f0000780c */ /* 0x000fda0003f05270 */
[----:B------:R-:W-:Y:S05]  /*7100*/  @!P0 BRA `(.L_x_4664) ;  /* 0x0000000000e88947 */ /* 0x000fea0003800000 */
[----:B------:R-:W-:-:S13]  /*7110*/  ISETP.NE.AND P0, PT, R0, 0x17, PT ;  /* 0x000000170000780c */ /* 0x000fda0003f05270 */
[----:B------:R-:W-:Y:S05]  /*7120*/  @!P0 BRA `(.L_x_4665) ;  /* 0x0000000000908947 */ /* 0x000fea0003800000 */
[----:B------:R-:W-:-:S13]  /*7130*/  ISETP.NE.AND P0, PT, R0, 0x18, PT ;  /* 0x000000180000780c */ /* 0x000fda0003f05270 */
[----:B------:R-:W-:Y:S05]  /*7140*/  @!P0 BRA `(.L_x_4666) ;  /* 0x0000000000448947 */ /* 0x000fea0003800000 */
.L_x_4642:
        /* <DEDUP_REMOVED lines=16> */
.L_x_4667:
[----:B------:R-:W-:Y:S05]  /*7250*/  BRA `(.L_x_4643) ;  /* 0x0000000000a07947 */ /* 0x000fea0003800000 */
.L_x_4666:
        /* <DEDUP_REMOVED lines=13> */
.L_x_4669:
[----:B------:R-:W-:Y:S05]  /*7330*/  BSYNC.RECONVERGENT B0 ;  /* 0x0000000000007941 */ /* 0x000fea0003800200 */
.L_x_4668:
[----:B------:R-:W-:-:S05]  /*7340*/  LOP3.LUT R5, R0, 0x80, R5, 0xf8, !PT ;  /* 0x0000008000057812 */ /* 0x000fca00078ef805 */
[----:B------:R0:W-:Y:S01]  /*7350*/  STG.E.U8 desc[UR36][R2.64], R5 ;  /* 0x0000000502007986 */ /* 0x0001e2000c101124 */
[----:B------:R-:W-:Y:S05]  /*7360*/  BRA `(.L_x_4643) ;  /* 0x00000000005c7947 */ /* 0x000fea0003800000 */
.L_x_4665:
        /* <DEDUP_REMOVED lines=12> */
.L_x_4671:
[----:B------:R-:W-:Y:S01]  /*7430*/  IMAD.MOV.U32 R0, RZ, RZ, 0x7f ;  /* 0x0000007fff007424 */ /* 0x000fe200078e00ff */
[----:B------:R-:W-:-:S04]  /*7440*/  ISETP.GT.U32.AND P0, PT, R4, 0x7f800000, PT ;  /* 0x7f8000000400780c */ /* 0x000fc80003f04070 */
[----:B------:R-:W-:-:S09]  /*7450*/  SEL R0, R0, 0x7c, P0 ;  /* 0x0000007c00007807 */ /* 0x000fd20000000000 */
.L_x_4672:
[----:B------:R-:W-:Y:S05]  /*7460*/  BSYNC.RECONVERGENT B0 ;  /* 0x0000000000007941 */ /* 0x000fea0003800200 */
.L_x_4670:
[----:B------:R-:W-:-:S04]  /*7470*/  SHF.R.U32.HI R5, RZ, 0x18, R5 ;  /* 0x00000018ff057819 */ /* 0x000fc80000011605 */
[----:B------:R-:W-:-:S05]  /*7480*/  LOP3.LUT R5, R0, 0x80, R5, 0xf8, !PT ;  /* 0x0000008000057812 */ /* 0x000fca00078ef805 */
[----:B------:R0:W-:Y:S01]  /*7490*/  STG.E.U8 desc[UR36][R2.64], R5 ;  /* 0x0000000502007986 */ /* 0x0001e2000c101124 */
[----:B------:R-:W-:Y:S05]  /*74a0*/  BRA `(.L_x_4643) ;  /* 0x00000000000c7947 */ /* 0x000fea0003800000 */
.L_x_4664:
[----:B------:R-:W-:-:S05]  /*74b0*/  HADD2.F32 R0, -RZ, R24.H0_H0 ;  /* 0x20000018ff007230 */ /* 0x000fca0000004100 */
[----:B------:R-:W-:-:S05]  /*74c0*/  F2FP.BF16.F32.PACK_AB R0, RZ, R0 ;  /* 0x00000000ff00723e */ /* 0x000fca00000010ff */
[----:B------:R0:W-:Y:S02]  /*74d0*/  STG.E.U16 desc[UR36][R2.64], R0 ;  /* 0x0000000002007986 */ /* 0x0001e4000c101524 */
.L_x_4643:
[----:B------:R-:W-:-:S07]  /*74e0*/  VIADD R19, R19, 0x80 ;  /* 0x0000008013137836 */ /* 0x000fce0000000000 */
.L_x_4602:
[----:B------:R-:W-:Y:S05]  /*74f0*/  BSYNC.RECONVERGENT B6 ;  /* 0x0000000000067941 */ /* 0x000fea0003800200 */
.L_x_4601:
        /* <DEDUP_REMOVED lines=23> */
.L_x_4676:
[----:B------:R-:W-:-:S06]  /*7670*/  HADD2.F32 R5, -RZ, R23.H0_H0 ;  /* 0x20000017ff057230 */ /* 0x000fcc0000004100 */
[----:B------:R-:W0:Y:S02]  /*7680*/  F2I.S64.TRUNC R4, R5 ;  /* 0x0000000500047311 */ /* 0x000e24000020d900 */
[----:B0-----:R-:W-:Y:S01]  /*7690*/  STG.E.U8 desc[UR36][R2.64], R4 ;  /* 0x0000000402007986 */ /* 0x001fe2000c101124 */
[----:B------:R-:W-:Y:S05]  /*76a0*/  EXIT ;  /* 0x000000000000794d */ /* 0x000fea0003800000 */
.L_x_4675:
        /* <DEDUP_REMOVED lines=10> */
.L_x_4679:
[----:B------:R-:W-:-:S06]  /*7750*/  HADD2.F32 R23, -RZ, R23.H0_H0 ;  /* 0x20000017ff177230 */ /* 0x000fcc0000004100 */
[----:B------:R-:W0:Y:S02]  /*7760*/  F2I.FTZ.TRUNC.NTZ R23, R23 ;  /* 0x0000001700177305 */ /* 0x000e24000021f100 */
[----:B0-----:R-:W-:Y:S01]  /*7770*/  STG.E desc[UR36][R2.64], R23 ;  /* 0x0000001702007986 */ /* 0x001fe2000c101924 */
[----:B------:R-:W-:Y:S05]  /*7780*/  EXIT ;  /* 0x000000000000794d */ /* 0x000fea0003800000 */
.L_x_4678:
[----:B------:R-:W-:-:S06]  /*7790*/  HADD2.F32 R23, -RZ, R23.H0_H0 ;  /* 0x20000017ff177230 */ /* 0x000fcc0000004100 */
[----:B------:R-:W0:Y:S02]  /*77a0*/  F2I.FTZ.TRUNC.NTZ R23, R23 ;  /* 0x0000001700177305 */ /* 0x000e24000021f100 */
[----:B0-----:R-:W-:Y:S01]  /*77b0*/  STG.E.U16 desc[UR36][R2.64], R23 ;  /* 0x0000001702007986 */ /* 0x001fe2000c101524 */
[----:B------:R-:W-:Y:S05]  /*77c0*/  EXIT ;  /* 0x000000000000794d */ /* 0x000fea0003800000 */
.L_x_4674:
        /* <DEDUP_REMOVED lines=9> */
.L_x_4681:
[----:B------:R-:W-:Y:S01]  /*7860*/  STG.E.U16 desc[UR36][R2.64], R23 ;  /* 0x0000001702007986 */ /* 0x000fe2000c101524 */
[----:B------:R-:W-:Y:S05]  /*7870*/  EXIT ;  /* 0x000000000000794d */ /* 0x000fea0003800000 */
.L_x_4680:
        /* <DEDUP_REMOVED lines=10> */
.L_x_4683:
[----:B------:R-:W-:-:S05]  /*7920*/  HADD2.F32 R0, -RZ, R23.H0_H0 ;  /* 0x20000017ff007230 */ /* 0x000fca0000004100 */
[----:B------:R-:W-:-:S04]  /*7930*/  F2FP.F16.F32.PACK_AB R0, RZ, R0 ;  /* 0x00000000ff00723e */ /* 0x000fc800000000ff */
[----:B------:R-:W-:-:S05]  /*7940*/  PRMT R0, R0, 0x5410, RZ ;  /* 0x0000541000007816 */ /* 0x000fca00000000ff */
[----:B------:R-:W-:Y:S01]  /*7950*/  STG.E desc[UR36][R2.64], R0 ;  /* 0x0000000002007986 */ /* 0x000fe2000c101924 */
[----:B------:R-:W-:Y:S05]  /*7960*/  EXIT ;  /* 0x000000000000794d */ /* 0x000fea0003800000 */
.L_x_4682:
[----:B------:R-:W-:-:S05]  /*7970*/  HADD2.F32 R4, -RZ, R23.H0_H0 ;  /* 0x20000017ff047230 */ /* 0x000fca0000004100 */
[----:B------:R-:W-:-:S06]  /*7980*/  FMUL.FTZ R4, R4, 1 ;  /* 0x3f80000004047820 */ /* 0x000fcc0000410000 */
[----:B------:R-:W0:Y:S02]  /*7990*/  F2F.F64.F32 R4, R4 ;  /* 0x0000000400047310 */ /* 0x000e240000201800 */
[----:B0-----:R-:W-:Y:S01]  /*79a0*/  STG.E.64 desc[UR36][R2.64], R4 ;  /* 0x0000000402007986 */ /* 0x001fe2000c101b24 */
[----:B------:R-:W-:Y:S05]  /*79b0*/  EXIT ;  /* 0x000000000000794d */ /* 0x000fea0003800000 */
.L_x_4673:
        /* <DEDUP_REMOVED lines=14> */
.L_x_4687:
        /* <DEDUP_REMOVED lines=18> */
.L_x_4690:
[----:B------:R-:W-:-:S04]  /*7bc0*/  SHF.R.U32.HI R5, RZ, 0x18, R5 ;  /* 0x00000018ff057819 */ /* 0x000fc80000011605 */
[----:B------:R-:W-:-:S07]  /*7bd0*/  LOP3.LUT R0, R0, 0x80, R5, 0xf8, !PT ;  /* 0x0000008000007812 */ /* 0x000fce00078ef805 */
.L_x_4689:
[----:B------:R-:W-:Y:S05]  /*7be0*/  BSYNC.RECONVERGENT B0 ;  /* 0x0000000000007941 */ /* 0x000fea0003800200 */
.L_x_4688:
[----:B------:R-:W-:Y:S01]  /*7bf0*/  STG.E.U8 desc[UR36][R2.64], R0 ;  /* 0x0000000002007986 */ /* 0x000fe2000c101124 */
[----:B------:R-:W-:Y:S05]  /*7c00*/  EXIT ;  /* 0x000000000000794d */ /* 0x000fea0003800000 */
.L_x_4686:
        /* <DEDUP_REMOVED lines=18> */
.L_x_4693:
[----:B------:R-:W-:-:S04]  /*7d30*/  SHF.R.U32.HI R5, RZ, 0x18, R5 ;  /* 0x00000018ff057819 */ /* 0x000fc80000011605 */
[----:B------:R-:W-:-:S07]  /*7d40*/  LOP3.LUT R0, R0, 0x80, R5, 0xf8, !PT ;  /* 0x0000008000007812 */ /* 0x000fce00078ef805 */
.L_x_4692:
[----:B------:R-:W-:Y:S05]  /*7d50*/  BSYNC.RECONVERGENT B0 ;  /* 0x0000000000007941 */ /* 0x000fea0003800200 */
.L_x_4691:
[----:B------:R-:W-:Y:S01]  /*7d60*/  STG.E.U8 desc[UR36][R2.64], R0 ;  /* 0x0000000002007986 */ /* 0x000fe2000c101124 */
[----:B------:R-:W-:Y:S05]  /*7d70*/  EXIT ;  /* 0x000000000000794d */ /* 0x000fea0003800000 */
.L_x_4685:
        /* <DEDUP_REMOVED lines=22> */
.L_x_4695:
[----:B------:R-:W-:-:S06]  /*7ee0*/  HADD2.F32 R4, -RZ, R23.H0_H0 ;  /* 0x20000017ff047230 */ /* 0x000fcc0000004100 */
[----:B------:R-:W0:Y:S02]  /*7ef0*/  F2I.U64.TRUNC R4, R4 ;  /* 0x0000000400047311 */ /* 0x000e24000020d800 */
[----:B0-----:R-:W-:Y:S01]  /*7f00*/  STG.E.64 desc[UR36][R2.64], R4 ;  /* 0x0000000402007986 */ /* 0x001fe2000c101b24 */
[----:B------:R-:W-:Y:S05]  /*7f10*/  EXIT ;  /* 0x000000000000794d */ /* 0x000fea0003800000 */
.L_x_4694:
[----:B------:R-:W-:-:S06]  /*7f20*/  HADD2.F32 R23, -RZ, R23.H0_H0 ;  /* 0x20000017ff177230 */ /* 0x000fcc0000004100 */
[----:B------:R-:W0:Y:S02]  /*7f30*/  F2I.FTZ.U32.TRUNC.NTZ R23, R23 ;  /* 0x0000001700177305 */ /* 0x000e24000021f000 */
[----:B0-----:R-:W-:Y:S01]  /*7f40*/  STG.E desc[UR36][R2.64], R23 ;  /* 0x0000001702007986 */ /* 0x001fe2000c101924 */
[----:B------:R-:W-:Y:S05]  /*7f50*/  EXIT ;  /* 0x000000000000794d */ /* 0x000fea0003800000 */
.L_x_4684:
        /* <DEDUP_REMOVED lines=11> */
.L_x_4697:
[----:B------:R-:W-:Y:S01]  /*8010*/  HADD2.F32 R23, -RZ, R23.H0_H0 ;  /* 0x20000017ff177230 */ /* 0x000fe20000004100 */
[----:B------:R-:W-:-:S04]  /*8020*/  CS2R R6, SRZ ;  /* 0x0000000000067805 */ /* 0x000fc8000001ff00 */
[----:B------:R-:W-:-:S06]  /*8030*/  FMUL.FTZ R4, R23, 1 ;  /* 0x3f80000017047820 */ /* 0x000fcc0000410000 */
[----:B------:R-:W0:Y:S02]  /*8040*/  F2F.F64.F32 R4, R4 ;  /* 0x0000000400047310 */ /* 0x000e240000201800 */
[----:B0-----:R-:W-:Y:S01]  /*8050*/  STG.E.128 desc[UR36][R2.64], R4 ;  /* 0x0000000402007986 */ /* 0x001fe2000c101d24 */
[----:B------:R-:W-:Y:S05]  /*8060*/  EXIT ;  /* 0x000000000000794d */ /* 0x000fea0003800000 */
.L_x_4696:
[----:B------:R-:W-:-:S13]  /*8070*/  ISETP.NE.AND P0, PT, R0, 0xf, PT ;  /* 0x0000000f0000780c */ /* 0x000fda0003f05270 */
[----:B------:R-:W-:Y:S05]  /*8080*/  @!P0 BRA `(.L_x_4698) ;  /* 0x0000000000e88947 */ /* 0x000fea0003800000 */
[----:B------:R-:W-:-:S13]  /*8090*/  ISETP.NE.AND P0, PT, R0, 0x17, PT ;  /* 0x000000170000780c */ /* 0x000fda0003f05270 */
[----:B------:R-:W-:Y:S05]  /*80a0*/  @!P0 BRA `(.L_x_4699) ;  /* 0x0000000000908947 */ /* 0x000fea0003800000 */
[----:B------:R-:W-:-:S13]  /*80b0*/  ISETP.NE.AND P0, PT, R0, 0x18, PT ;  /* 0x000000180000780c */ /* 0x000fda0003f05270 */
[----:B------:R-:W-:Y:S05]  /*80c0*/  @!P0 BRA `(.L_x_4700) ;  /* 0x0000000000448947 */ /* 0x000fea0003800000 */
.L_x_4677:
        /* <DEDUP_REMOVED lines=16> */
.L_x_4701:
[----:B------:R-:W-:Y:S05]  /*81d0*/  EXIT ;  /* 0x000000000000794d */ /* 0x000fea0003800000 */
.L_x_4700:
        /* <DEDUP_REMOVED lines=13> */
.L_x_4703:
[----:B------:R-:W-:Y:S05]  /*82b0*/  BSYNC.RECONVERGENT B0 ;  /* 0x0000000000007941 */ /* 0x000fea0003800200 */
.L_x_4702:
[----:B------:R-:W-:-:S05]  /*82c0*/  LOP3.LUT R5, R0, 0x80, R5, 0xf8, !PT ;  /* 0x0000008000057812 */ /* 0x000fca00078ef805 */
[----:B------:R-:W-:Y:S01]  /*82d0*/  STG.E.U8 desc[UR36][R2.64], R5 ;  /* 0x0000000502007986 */ /* 0x000fe2000c101124 */
[----:B------:R-:W-:Y:S05]  /*82e0*/  EXIT ;  /* 0x000000000000794d */ /* 0x000fea0003800000 */
.L_x_4699:
        /* <DEDUP_REMOVED lines=12> */
.L_x_4705:
[----:B------:R-:W-:Y:S01]  /*83b0*/  IMAD.MOV.U32 R0, RZ, RZ, 0x7f ;  /* 0x0000007fff007424 */ /* 0x000fe200078e00ff */
[----:B------:R-:W-:-:S04]  /*83c0*/  ISETP.GT.U32.AND P0, PT, R4, 0x7f800000, PT ;  /* 0x7f8000000400780c */ /* 0x000fc80003f04070 */
[----:B------:R-:W-:-:S09]  /*83d0*/  SEL R0, R0, 0x7c, P0 ;  /* 0x0000007c00007807 */ /* 0x000fd20000000000 */
.L_x_4706:
[----:B------:R-:W-:Y:S05]  /*83e0*/  BSYNC.RECONVERGENT B0 ;  /* 0x0000000000007941 */ /* 0x000fea0003800200 */
.L_x_4704:
[----:B------:R-:W-:-:S04]  /*83f0*/  SHF.R.U32.HI R5, RZ, 0x18, R5 ;  /* 0x00000018ff057819 */ /* 0x000fc80000011605 */
[----:B------:R-:W-:-:S05]  /*8400*/  LOP3.LUT R5, R0, 0x80, R5, 0xf8, !PT ;  /* 0x0000008000057812 */ /* 0x000fca00078ef805 */
[----:B------:R-:W-:Y:S01]  /*8410*/  STG.E.U8 desc[UR36][R2.64], R5 ;  /* 0x0000000502007986 */ /* 0x000fe2000c101124 */
[----:B------:R-:W-:Y:S05]  /*8420*/  EXIT ;  /* 0x000000000000794d */ /* 0x000fea0003800000 */
.L_x_4698:
[----:B------:R-:W-:-:S05]  /*8430*/  HADD2.F32 R0, -RZ, R23.H0_H0 ;  /* 0x20000017ff007230 */ /* 0x000fca0000004100 */
[----:B------:R-:W-:-:S05]  /*8440*/  F2FP.BF16.F32.PACK_AB R0, RZ, R0 ;  /* 0x00000000ff00723e */ /* 0x000fca00000010ff */
[----:B------:R-:W-:Y:S01]  /*8450*/  STG.E.U16 desc[UR36][R2.64], R0 ;  /* 0x0000000002007986 */ /* 0x000fe2000c101524 */
[----:B------:R-:W-:Y:S05]  /*8460*/  EXIT ;  /* 0x000000000000794d */ /* 0x000fea0003800000 */
.L_x_4707:
        /* <DEDUP_REMOVED lines=9> */
.L_x_68462:


//--------------------- .text._ZN2at6native18elementwise_kernelILi128ELi4EZNS0_22gpu_kernel_impl_nocastIZNS0_50_GLOBAL__N__2680c7bb_12_PowKernel_cu_7dd49032_300329pow_tensor_scalar_kernel_implIN3c104HalfES6_EEvRNS_18TensorIteratorBaseET0_EUlS6_E0_EEvS8_RKT_EUliE_EEviT1_ --------------------------
	.section	.text._ZN2at6native18elementwise_kernelILi128ELi4EZNS0_22gpu_kernel_impl_nocastIZNS0_50_GLOBAL__N__2680c7bb_12_PowKernel_cu_7dd49032_300329pow_tensor_scalar_kernel_implIN3c104HalfES6_EEvRNS_18TensorIteratorBaseET0_EUlS6_E0_EEvS8_RKT_EUliE_EEviT1_,"ax",@progbits
	.align	128
        .global         _ZN2at6native18elementwise_kernelILi128ELi4EZNS0_22gpu_kernel_impl_nocastIZNS0_50_GLOBAL__N__2680c7bb_12_PowKernel_cu_7dd49032_300329pow_tensor_scalar_kernel_implIN3c104HalfES6_EEvRNS_18TensorIteratorBaseET0_EUlS6_E0_EEvS8_RKT_EUliE_EEviT1_
        .type           _ZN2at6native18elementwise_kernelILi128ELi4EZNS0_22gpu_kernel_impl_nocastIZNS0_50_GLOBAL__N__2680c7bb_12_PowKernel_cu_7dd49032_300329pow_tensor_scalar_kernel_implIN3c104HalfES6_EEvRNS_18TensorIteratorBaseET0_EUlS6_E0_EEvS8_RKT_EUliE_EEviT1_,@function
        .size           _ZN2at6native18elementwise_kernelILi128ELi4EZNS0_22gpu_kernel_impl_nocastIZNS0_50_GLOBAL__N__2680c7bb_12_PowKernel_cu_7dd49032_300329pow_tensor_scalar_kernel_implIN3c104HalfES6_EEvRNS_18TensorIteratorBaseET0_EUlS6_E0_EEvS8_RKT_EUliE_EEviT1_,(.L_x_68463 - _ZN2at6native18elementwise_kernelILi128ELi4EZNS0_22gpu_kernel_impl_nocastIZNS0_50_GLOBAL__N__2680c7bb_12_PowKernel_cu_7dd49032_300329pow_tensor_scalar_kernel_implIN3c104HalfES6_EEvRNS_18TensorIteratorBaseET0_EUlS6_E0_EEvS8_RKT_EUliE_EEviT1_)
        .other          _ZN2at6native18elementwise_kernelILi128ELi4EZNS0_22gpu_kernel_impl_nocastIZNS0_50_GLOBAL__N__2680c7bb_12_PowKernel_cu_7dd49032_300329pow_tensor_scalar_kernel_implIN3c104HalfES6_EEvRNS_18TensorIteratorBaseET0_EUlS6_E0_EEvS8_RKT_EUliE_EEviT1_,@"STO_CUDA_ENTRY STV_DEFAULT"
_ZN2at6native18elementwise_kernelILi128ELi4EZNS0_22gpu_kernel_impl_nocastIZNS0_50_GLOBAL__N__2680c7bb_12_PowKernel_cu_7dd49032_300329pow_tensor_scalar_kernel_implIN3c104HalfES6_EEvRNS_18TensorIteratorBaseET0_EUlS6_E0_EEvS8_RKT_EUliE_EEviT1_:
.text._ZN2at6native18elementwise_kernelILi128ELi4EZNS0_22gpu_kernel_impl_nocastIZNS0_50_GLOBAL__N__2680c7bb_12_PowKernel_cu_7dd49032_300329pow_tensor_scalar_kernel_implIN3c104HalfES6_EEvRNS_18TensorIteratorBaseET0_EUlS6_E0_EEvS8_RKT_EUliE_EEviT1_:
        /* <DEDUP_REMOVED lines=20> */
[----:B--2---:R-:W-:-:S05]  /*0140*/  HADD2.F32 R0, -RZ, R4.H0_H0 ;  /* 0x20000004ff007230 */ /* 0x004fca0000004100 */
[----:B------:R-:W-:-:S05]  /*0150*/  FMUL.FTZ R2, R0, R0 ;  /* 0x0000000000027220 */ /* 0x000fca0000410000 */
[----:B------:R-:W-:-:S05]  /*0160*/  F2FP.F16.F32.PACK_AB R2, RZ, R2 ;  /* 0x00000002ff02723e */ /* 0x000fca00000000ff */
[----:B------:R-:W-:-:S05]  /*0170*/  HADD2.F32 R9, -RZ, R2.H0_H0 ;  /* 0x20000002ff097230 */ /* 0x000fca0000004100 */
[----:B------:R-:W-:-:S05]  /*0180*/  FMUL.FTZ R9, R0, R9 ;  /* 0x0000000900097220 */ /* 0x000fca0000410000 */
[----:B------:R-:W-:-:S05]  /*0190*/  F2FP.F16.F32.PACK_AB R9, RZ, R9 ;  /* 0x00000009ff09723e */ /* 0x000fca00000000ff */
[----:B0-----:R0:W-:Y:S01]  /*01a0*/  STG.E.U16 desc[UR6][R6.64], R9 ;  /* 0x0000000906007986 */ /* 0x0011e2000c101506 */
[----:B------:R-:W-:Y:S05]  /*01b0*/  @P0 BRA `(.L_x_4712) ;  /* 0x0000000000680947 */ /* 0x000fea0003800000 */
[----:B------:R-:W1:Y:S02]  /*01c0*/  LDC.64 R4, c[0x0][0x588] ;  /* 0x00016200ff047b82 */ /* 0x000e640000000a00 */
[----:B-1----:R-:W2:Y:S06]  /*01d0*/  LDG.E.U16 R4, desc[UR6][R4.64] ;  /* 0x0000000604047981 */ /* 0x002eac000c1e1500 */
[----:B0-----:R-:W0:Y:S01]  /*01e0*/  LDC.64 R6, c[0x0][0x580] ;  /* 0x00016000ff067b82 */ /* 0x001e220000000a00 */
[----:B------:R-:W-:Y:S01]  /*01f0*/  IADD3 R3, PT, PT, R3, 0x80, RZ ;  /* 0x0000008003037810 */ /* 0x000fe20007ffe0ff */
[----:B--2---:R-:W-:-:S05]  /*0200*/  HADD2.F32 R0, -RZ, R4.H0_H0 ;  /* 0x20000004ff007230 */ /* 0x004fca0000004100 */
[----:B------:R-:W-:-:S05]  /*0210*/  FMUL.FTZ R2, R0, R0 ;  /* 0x0000000000027220 */ /* 0x000fca0000410000 */
[----:B------:R-:W-:-:S05]  /*0220*/  F2FP.F16.F32.PACK_AB R2, RZ, R2 ;  /* 0x00000002ff02723e */ /* 0x000fca00000000ff */
[----:B------:R-:W-:-:S05]  /*0230*/  HADD2.F32 R9, -RZ, R2.H0_H0 ;  /* 0x20000002ff097230 */ /* 0x000fca0000004100 */
[----:B------:R-:W-:-:S05]  /*0240*/  FMUL.FTZ R9, R0, R9 ;  /* 0x0000000900097220 */ /* 0x000fca0000410000 */
[----:B------:R-:W-:-:S05]  /*0250*/  F2FP.F16.F32.PACK_AB R9, RZ, R9 ;  /* 0x00000009ff09723e */ /* 0x000fca00000000ff */
[----:B0-----:R0:W-:Y:S02]  /*0260*/  STG.E.U16 desc[UR6][R6.64], R9 ;  /* 0x0000000906007986 */ /* 0x0011e4000c101506 */
.L_x_4711:
[----:B------:R-:W-:-:S13]  /*0270*/  ISETP.GE.AND P0, PT, R3, UR4, PT ;  /* 0x0000000403007c0c */ /* 0x000fda000bf06270 */
[----:B------:R-:W-:Y:S05]  /*0280*/  @P0 BREAK.RELIABLE B1 ;  /* 0x0000000000010942 */ /* 0x000fea0003800100 */
[----:B------:R-:W-:Y:S05]  /*0290*/  @P0 BRA `(.L_x_4712) ;  /* 0x0000000000300947 */ /* 0x000fea0003800000 */
[----:B------:R-:W-:Y:S05]  /*02a0*/  BSYNC.RELIABLE B1 ;  /* 0x0000000000017941 */ /* 0x000fea0003800100 */
.L_x_4710:
        /* <DEDUP_REMOVED lines=11> */
.L_x_4712:
[----:B------:R-:W-:Y:S05]  /*0360*/  BSYNC.RECONVERGENT B0 ;  /* 0x0000000000007941 */ /* 0x000fea0003800200 */
.L_x_4709:
[----:B------:R-:W-:Y:S05]  /*0370*/  WARPSYNC.ALL ;  /* 0x0000000000007948 */ /* 0x000fea0003800000 */
[----:B------:R-:W-:-:S13]  /*0380*/  ISETP.GE.AND P0, PT, R3, UR4, PT ;  /* 0x0000000403007c0c */ /* 0x000fda000bf06270 */
[----:B------:R-:W-:Y:S05]  /*0390*/  @P0 EXIT ;  /* 0x000000000000094d */ /* 0x000fea0003800000 */
[----:B------:R-:W2:Y:S02]  /*03a0*/  LDC.64 R2, c[0x0][0x588] ;  /* 0x00016200ff027b82 */ /* 0x000ea40000000a00 */
[----:B--2---:R-:W2:Y:S06]  /*03b0*/  LDG.E.U16 R2, desc[UR6][R2.64] ;  /* 0x0000000602027981 */ /* 0x004eac000c1e1500 */
[----:B------:R-:W3:Y:S01]  /*03c0*/  LDC.64 R4, c[0x0][0x580] ;  /* 0x00016000ff047b82 */ /* 0x000ee20000000a00 */
[----:B--2---:R-:W-:-:S05]  /*03d0*/  HADD2.F32 R0, -RZ, R2.H0_H0 ;  /* 0x20000002ff007230 */ /* 0x004fca0000004100 */
[----:B01----:R-:W-:-:S05]  /*03e0*/  FMUL.FTZ R6, R0, R0 ;  /* 0x0000000000067220 */ /* 0x003fca0000410000 */
[----:B------:R-:W-:-:S05]  /*03f0*/  F2FP.F16.F32.PACK_AB R6, RZ, R6 ;  /* 0x00000006ff06723e */ /* 0x000fca00000000ff */
[----:B------:R-:W-:-:S05]  /*0400*/  HADD2.F32 R7, -RZ, R6.H0_H0 ;  /* 0x20000006ff077230 */ /* 0x000fca0000004100 */
[----:B------:R-:W-:-:S05]  /*0410*/  FMUL.FTZ R7, R0, R7 ;  /* 0x0000000700077220 */ /* 0x000fca0000410000 */
[----:B------:R-:W-:-:S05]  /*0420*/  F2FP.F16.F32.PACK_AB R7, RZ, R7 ;  /* 0x00000007ff07723e */ /* 0x000fca00000000ff */
[----:B---3--:R-:W-:Y:S01]  /*0430*/  STG.E.U16 desc[UR6][R4.64], R7 ;  /* 0x0000000704007986 */ /* 0x008fe2000c101506 */
[----:B------:R-:W-:Y:S05]  /*0440*/  EXIT ;  /* 0x000000000000794d */ /* 0x000fea0003800000 */
.L_x_4708:
        /* <DEDUP_REMOVED lines=306> */
.L_x_4716:
[----:B------:R-:W0:Y:S02]  /*1770*/  LDCU.128 UR8, c[0x0][0x580] ;  /* 0x0000b000ff0877ac */ /* 0x000e240008000c00 */
[----:B0-----:R-:W-:-:S04]  /*1780*/  IADD3 R6, P0, PT, R4, UR10, RZ ;  /* 0x0000000a04067c10 */ /* 0x001fc8000ff1e0ff */
[----:B------:R-:W-:-:S05]  /*1790*/  IADD3.X R7, PT, PT, RZ, UR11, RZ, P0, !PT ;  /* 0x0000000bff077c10 */ /* 0x000fca00087fe4ff */
[----:B------:R-:W2:Y:S01]  /*17a0*/  LDG.E.U16 R6, desc[UR6][R6.64] ;  /* 0x0000000606067981 */ /* 0x000ea2000c1e1500 */
[----:B------:R-:W-:Y:S01]  /*17b0*/  IADD3 R3, PT, PT, R3, 0x80, RZ ;  /* 0x0000008003037810 */ /* 0x000fe20007ffe0ff */
[----:B--2---:R-:W-:-:S05]  /*17c0*/  HADD2.F32 R4, -RZ, R6.H0_H0 ;  /* 0x20000006ff047230 */ /* 0x004fca0000004100 */
[----:B------:R-:W-:-:S05]  /*17d0*/  FMUL.FTZ R8, R4, R4 ;  /* 0x0000000404087220 */ /* 0x000fca0000410000 */
[----:B------:R-:W-:-:S05]  /*17e0*/  F2FP.F16.F32.PACK_AB R8, RZ, R8 ;  /* 0x00000008ff08723e */ /* 0x000fca00000000ff */
[----:B------:R-:W-:-:S05]  /*17f0*/  HADD2.F32 R9, -RZ, R8.H0_H0 ;  /* 0x20000008ff097230 */ /* 0x000fca0000004100 */
[----:B------:R-:W-:Y:S01]  /*1800*/  FMUL.FTZ R9, R4, R9 ;  /* 0x0000000904097220 */ /* 0x000fe20000410000 */
[----:B------:R-:W-:-:S04]  /*1810*/  IADD3 R4, P0, PT, R5, UR8, RZ ;  /* 0x0000000805047c10 */ /* 0x000fc8000ff1e0ff */
[----:B------:R-:W-:Y:S02]  /*1820*/  F2FP.F16.F32.PACK_AB R9, RZ, R9 ;  /* 0x00000009ff09723e */ /* 0x000fe400000000ff */
[----:B------:R-:W-:Y:S02]  /*1830*/  IADD3.X R5, PT, PT, RZ, UR9, RZ, P0, !PT ;  /* 0x00000009ff057c10 */ /* 0x000fe400087fe4ff */
[----:B------:R-:W-:-:S03]  /*1840*/  ISETP.GE.AND P0, PT, R3, UR4, PT ;  /* 0x0000000403007c0c */ /* 0x000fc6000bf06270 */
[----:B------:R0:W-:Y:S10]  /*1850*/  STG.E.U16 desc[UR6][R4.64], R9 ;  /* 0x0000000904007986 */ /* 0x0001f4000c101506 */
[----:B------:R-:W-:Y:S05]  /*1860*/  @P0 BREAK.RELIABLE B1 ;  /* 0x0000000000010942 */ /* 0x000fea0003800100 */
        /* <DEDUP_REMOVED lines=299> */
.L_x_4718:
[----:B------:R-:W0:Y:S02]  /*2b20*/  LDCU.128 UR8, c[0x0][0x580] ;  /* 0x0000b000ff0877ac */ /* 0x000e240008000c00 */
[----:B0-----:R-:W-:-:S05]  /*2b30*/  IADD3 R6, P0, PT, R4, UR10, RZ ;  /* 0x0000000a04067c10 */ /* 0x001fca000ff1e0ff */
[----:B------:R-:W-:-:S05]  /*2b40*/  IMAD.X R7, RZ, RZ, UR11, P0 ;  /* 0x0000000bff077e24 */ /* 0x000fca00080e06ff */
        /* <DEDUP_REMOVED lines=9> */
[----:B------:R-:W-:-:S05]  /*2be0*/  IADD3.X R5, PT, PT, RZ, UR9, RZ, P0, !PT ;  /* 0x00000009ff057c10 */ /* 0x000fca00087fe4ff */
[----:B------:R0:W-:Y:S02]  /*2bf0*/  STG.E.U16 desc[UR6][R4.64], R9 ;  /* 0x0000000904007986 */ /* 0x0001e4000c101506 */
.L_x_4715:
[----:B------:R-:W-:-:S13]  /*2c00*/  ISETP.GE.AND P0, PT, R3, UR4, PT ;  /* 0x0000000403007c0c */ /* 0x000fda000bf06270 */
[----:B------:R-:W-:Y:S05]  /*2c10*/  @P0 BREAK.RELIABLE B1 ;  /* 0x0000000000010942 */ /* 0x000fea0003800100 */
[----:B------:R-:W-:Y:S05]  /*2c20*/  @P0 BRA `(.L_x_4717) ;  /* 0x0000001000e40947 */ /* 0x000fea0003800000 */
[----:B------:R-:W-:Y:S05]  /*2c30*/  BSYNC.RELIABLE B1 ;  /* 0x0000000000017941 */ /* 0x000fea0003800100 */
.L_x_4714:
        /* <DEDUP_REMOVED lines=298> */
.L_x_4719:
        /* <DEDUP_REMOVED lines=14> */
.L_x_4717:
[----:B------:R-:W-:Y:S05]  /*3fc0*/  BSYNC.RECONVERGENT B0 ;  /* 0x0000000000007941 */ /* 0x000fea0003800200 */
.L_x_4713:
        /* <DEDUP_REMOVED lines=301> */
.L_x_4720:
[----:B------:R-:W0:Y:S02]  /*52a0*/  LDCU.128 UR8, c[0x0][0x580] ;  /* 0x0000b000ff0877ac */ /* 0x000e240008000c00 */
[----:B0-----:R-:W-:-:S04]  /*52b0*/  IADD3 R4, P0, PT, R2, UR10, RZ ;  /* 0x0000000a02047c10 */ /* 0x001fc8000ff1e0ff */
[----:B------:R-:W-:-:S05]  /*52c0*/  IADD3.X R5, PT, PT, RZ, UR11, RZ, P0, !PT ;  /* 0x0000000bff057c10 */ /* 0x000fca00087fe4ff */
[----:B------:R-:W2:Y:S02]  /*52d0*/  LDG.E.U16 R4, desc[UR6][R4.64] ;  /* 0x0000000604047981 */ /* 0x000ea4000c1e1500 */
[----:B--2---:R-:W-:-:S05]  /*52e0*/  HADD2.F32 R0, -RZ, R4.H0_H0 ;  /* 0x20000004ff007230 */ /* 0x004fca0000004100 */
[----:B------:R-:W-:-:S05]  /*52f0*/  FMUL.FTZ R2, R0, R0 ;  /* 0x0000000000027220 */ /* 0x000fca0000410000 */
[----:B------:R-:W-:-:S05]  /*5300*/  F2FP.F16.F32.PACK_AB R2, RZ, R2 ;  /* 0x00000002ff02723e */ /* 0x000fca00000000ff */
[----:B------:R-:W-:Y:S01]  /*5310*/  HADD2.F32 R7, -RZ, R2.H0_H0 ;  /* 0x20000002ff077230 */ /* 0x000fe20000004100 */
[----:B------:R-:W-:-:S04]  /*5320*/  IADD3 R2, P0, PT, R3, UR8, RZ ;  /* 0x0000000803027c10 */ /* 0x000fc8000ff1e0ff */
[----:B------:R-:W-:Y:S01]  /*5330*/  FMUL.FTZ R7, R0, R7 ;  /* 0x0000000700077220 */ /* 0x000fe20000410000 */
[----:B------:R-:W-:-:S04]  /*5340*/  IADD3.X R3, PT, PT, RZ, UR9, RZ, P0, !PT ;  /* 0x00000009ff037c10 */ /* 0x000fc800087fe4ff */
[----:B------:R-:W-:-:S05]  /*5350*/  F2FP.F16.F32.PACK_AB R7, RZ, R7 ;  /* 0x00000007ff07723e */ /* 0x000fca00000000ff */
[----:B------:R-:W-:Y:S01]  /*5360*/  STG.E.U16 desc[UR6][R2.64], R7 ;  /* 0x0000000702007986 */ /* 0x000fe2000c101506 */
[----:B------:R-:W-:Y:S05]  /*5370*/  EXIT ;  /* 0x000000000000794d */ /* 0x000fea0003800000 */
.L_x_4721:
        /* <DEDUP_REMOVED lines=16> */
.L_x_68463:


//--------------------- .text._ZN2at6native27unrolled_elementwise_kernelIZNS0_50_GLOBAL__N__2680c7bb_12_PowKernel_cu_7dd49032_300329pow_tensor_scalar_kernel_implIN3c104HalfES5_EEvRNS_18TensorIteratorBaseET0_EUlS5_E0_St5arrayIPcLm2EELi4E23TrivialOffsetCalculatorILi1EjESE_NS0_6memory15LoadWithoutCastENSF_16StoreWithoutCastEEEviT_S8_T2_T3_T4_T5_ --------------------------
	.section	.text._ZN2at6native27unrolled_elementwise_kernelIZNS0_50_GLOBAL__N__2680c7bb_12_PowKernel_cu_7dd49032_300329pow_tensor_scalar_kernel_implIN3c104HalfES5_EEvRNS_18TensorIteratorBaseET0_EUlS5_E0_St5arrayIPcLm2EELi4E23TrivialOffsetCalculatorILi1EjESE_NS0_6memory15LoadWithoutCastENSF_16StoreWithoutCastEEEviT_S8_T2_T3_T4_T5_,"ax",@progbits
	.align	128
        .global         _ZN2at6native27unrolled_elementwise_kernelIZNS0_50_GLOBAL__N__2680c7bb_12_PowKernel_cu_7dd49032_300329pow_tensor_scalar_kernel_implIN3c104HalfES5_EEvRNS_18TensorIteratorBaseET0_EUlS5_E0_St5arrayIPcLm2EELi4E23TrivialOffsetCalculatorILi1EjESE_NS0_6memory15LoadWithoutCastENSF_16StoreWithoutCastEEEviT_S8_T2_T3_T4_T5_
        .type           _ZN2at6native27unrolled_elementwise_kernelIZNS0_50_GLOBAL__N__2680c7bb_12_PowKernel_cu_7dd49032_300329pow_tensor_scalar_kernel_implIN3c104HalfES5_EEvRNS_18TensorIteratorBaseET0_EUlS5_E0_St5arrayIPcLm2EELi4E23TrivialOffsetCalculatorILi1EjESE_NS0_6memory15LoadWithoutCastENSF_16StoreWithoutCastEEEviT_S8_T2_T3_T4_T5_,@function
        .size           _ZN2at6native27unrolled_elementwise_kernelIZNS0_50_GLOBAL__N__2680c7bb_12_PowKernel_cu_7dd49032_300329pow_tensor_scalar_kernel_implIN3c104HalfES5_EEvRNS_18TensorIteratorBaseET0_EUlS5_E0_St5arrayIPcLm2EELi4E23TrivialOffsetCalculatorILi1EjESE_NS0_6memory15LoadWithoutCastENSF_16StoreWithoutCastEEEviT_S8_T2_T3_T4_T5_,(.L_x_68464 - _ZN2at6native27unrolled_elementwise_kernelIZNS0_50_GLOBAL__N__2680c7bb_12_PowKernel_cu_7dd49032_300329pow_tensor_scalar_kernel_implIN3c104HalfES5_EEvRNS_18TensorIteratorBaseET0_EUlS5_E0_St5arrayIPcLm2EELi4E23TrivialOffsetCalculatorILi1EjESE_NS0_6memory15LoadWithoutCastENSF_16StoreWithoutCastEEEviT_S8_T2_T3_T4_T5_)
        .other          _ZN2at6native27unrolled_elementwise_kernelIZNS0_50_GLOBAL__N__2680c7bb_12_PowKernel_cu_7dd49032_300329pow_tensor_scalar_kernel_implIN3c104HalfES5_EEvRNS_18TensorIteratorBaseET0_EUlS5_E0_St5arrayIPcLm2EELi4E23TrivialOffsetCalculatorILi1EjESE_NS0_6memory15LoadWithoutCastENSF_16StoreWithoutCastEEEviT_S8_T2_T3_T4_T5_,@"STO_CUDA_ENTRY STV_DEFAULT"
_ZN2at6native27unrolled_elementwise_kernelIZNS0_50_GLOBAL__N__2680c7bb_12_PowKernel_cu_7dd49032_300329pow_tensor_scalar_kernel_implIN3c104HalfES5_EEvRNS_18TensorIteratorBaseET0_EUlS5_E0_St5arrayIPcLm2EELi4E23TrivialOffsetCalculatorILi1EjESE_NS0_6memory15LoadWithoutCastENSF_16StoreWithoutCastEEEviT_S8_T2_T3_T4_T5_:
.text._ZN2at6native27unrolled_elementwise_kernelIZNS0_50_GLOBAL__N__2680c7bb_12_PowKernel_cu_7dd49032_300329pow_tensor_scalar_kernel_implIN3c104HalfES5_EEvRNS_18TensorIteratorBaseET0_EUlS5_E0_St5arrayIPcLm2EELi4E23TrivialOffsetCalculatorILi1EjESE_NS0_6memory15LoadWithoutCastENSF_16StoreWithoutCastEEEviT_S8_T2_T3_T4_T5_:
[----:B------:R-:W-:Y:S01]  /*0000*/  LDC R1, c[0x0][0x37c] ;  /* 0x0000df00ff017b82 */ /* 0x000fe20000000800 */
[----:B------:R-:W0:Y:S07]  /*0010*/  S2R R3, SR_CTAID.X ;  /* 0x0000000000037919 */ /* 0x000e2e0000002500 */
[----:B------:R-:W0:Y:S01]  /*0020*/  LDC R0, c[0x0][0x380] ;  /* 0x0000e000ff007b82 */ /* 0x000e220000000800 */
[----:B------:R-:W1:Y:S01]  /*0030*/  LDCU.64 UR4, c[0x0][0x358] ;  /* 0x00006b00ff0477ac */ /* 0x000e620008000a00 */
[----:B------:R-:W-:Y:S01]  /*0040*/  PRMT R12, RZ, 0x7610, R12 ;  /* 0x00007610ff0c7816 */ /* 0x000fe2000000000c */
[----:B------:R-:W2:Y:S01]  /*0050*/  S2R R18, SR_TID.X ;  /* 0x0000000000127919 */ /* 0x000ea20000002100 */
[----:B0-----:R-:W-:Y:S01]  /*0060*/  IMAD R5, R3, -0x200, R0 ;  /* 0xfffffe0003057824 */ /* 0x001fe200078e0200 */
[----:B--2---:R-:W-:-:S04]  /*0070*/  MOV R0, R18 ;  /* 0x0000001200007202 */ /* 0x004fc80000000f00 */
        /* <DEDUP_REMOVED lines=13> */
[----:B------:R-:W-:Y:S02]  /*0150*/  PRMT R19, RZ, 0x7610, R19 ;  /* 0x00007610ff137816 */ /* 0x000fe40000000013 */
[----:B------:R-:W-:Y:S01]  /*0160*/  @!P2 IADD3 R18, PT, PT, R18, 0x80, RZ ;  /* 0x000000801212a810 */ /* 0x000fe20007ffe0ff */
[----:B--2---:R-:W-:Y:S01]  /*0170*/  @!P1 IMAD.WIDE.U32 R10, R13, 0x2, R10 ;  /* 0x000000020d0a9825 */ /* 0x004fe200078e000a */
[----:B------:R-:W-:-:S06]  /*0180*/  PRMT R13, RZ, 0x7610, R13 ;  /* 0x00007610ff0d7816 */ /* 0x000fcc000000000d */
[----:B------:R-:W2:Y:S01]  /*0190*/  @!P1 LDG.E.U16 R13, desc[UR4][R10.64] ;  /* 0x000000040a0d9981 */ /* 0x000ea2000c1e1500 */
[----:B-1----:R-:W-:-:S05]  /*01a0*/  @!P2 IMAD.WIDE.U32 R8, R7, 0x2, R8 ;  /* 0x000000020708a825 */ /* 0x002fca00078e0008 */
[----:B------:R1:W4:Y:S01]  /*01b0*/  @!P2 LDG.E.U16 R19, desc[UR4][R8.64] ;  /* 0x000000040813a981 */ /* 0x000322000c1e1500 */
[-C--:B------:R-:W-:Y:S02]  /*01c0*/  ISETP.GE.AND P0, PT, R18, R5.reuse, PT ;  /* 0x000000051200720c */ /* 0x080fe40003f06270 */
[C---:B------:R-:W-:Y:S01]  /*01d0*/  ISETP.GE.AND P1, PT, R0.reuse, R5, PT ;  /* 0x000000050000720c */ /* 0x040fe20003f26270 */
[----:B0-----:R-:W-:-:S10]  /*01e0*/  VIADD R14, R0, 0x100 ;  /* 0x00000100000e7836 */ /* 0x001fd40000000000 */
[----:B------:R-:W0:Y:S01]  /*01f0*/  @!P0 LDC.64 R16, c[0x0][0x398] ;  /* 0x0000e600ff108b82 */ /* 0x000e220000000a00 */
[----:B------:R-:W-:-:S07]  /*0200*/  @!P0 IMAD R7, R3, 0x200, R18 ;  /* 0x0000020003078824 */ /* 0x000fce00078e0212 */
[----:B-1----:R-:W1:Y:S01]  /*0210*/  @!P1 LDC.64 R8, c[0x0][0x390] ;  /* 0x0000e400ff089b82 */ /* 0x002e620000000a00 */
[----:B------:R-:W-:Y:S02]  /*0220*/  IADD3 R18, PT, PT, R0, 0x80, RZ ;  /* 0x0000008000127810 */ /* 0x000fe40007ffe0ff */
[-C--:B------:R-:W-:Y:S02]  /*0230*/  ISETP.GE.AND P3, PT, R14, R5.reuse, PT ;  /* 0x000000050e00720c */ /* 0x080fe40003f66270 */
[----:B------:R-:W-:Y:S01]  /*0240*/  ISETP.GE.AND P2, PT, R18, R5, PT ;  /* 0x000000051200720c */ /* 0x000fe20003f46270 */
[----:B------:R-:W-:Y:S02]  /*0250*/  @!P1 IMAD R15, R3, 0x200, R0 ;  /* 0x00000200030f9824 */ /* 0x000fe400078e0200 */
[----:B0-----:R-:W-:Y:S01]  /*0260*/  @!P0 IMAD.WIDE.U32 R16, R7, 0x2, R16 ;  /* 0x0000000207108825 */ /* 0x001fe200078e0010 */
[----:B------:R-:W-:-:S06]  /*0270*/  PRMT R7, RZ, 0x7610, R7 ;  /* 0x00007610ff077816 */ /* 0x000fcc0000000007 */
[----:B------:R0:W5:Y:S01]  /*0280*/  @!P0 LDG.E.U16 R7, desc[UR4][R16.64] ;  /* 0x0000000410078981 */ /* 0x000162000c1e1500 */
[----:B-1----:R-:W-:Y:S01]  /*0290*/  @!P1 IMAD.WIDE.U32 R8, R15, 0x2, R8 ;  /* 0x000000020f089825 */ /* 0x002fe200078e0008 */
[----:B0-----:R-:W-:Y:S02]  /*02a0*/  IADD3 R16, PT, PT, R0, 0x180, RZ ;  /* 0x0000018000107810 */ /* 0x001fe40007ffe0ff */
[----:B------:R-:W-:-:S04]  /*02b0*/  @!P1 MOV R0, R18 ;  /* 0x0000001200009202 */ /* 0x000fc80000000f00 */
[-C--:B------:R-:W-:Y:S01]  /*02c0*/  ISETP.GE.AND P4, PT, R0, R5.reuse, PT ;  /* 0x000000050000720c */ /* 0x080fe20003f86270 */
[----:B------:R-:W-:Y:S01]  /*02d0*/  BSSY.RECONVERGENT B0, `(.L_x_4722) ;  /* 0x0000020000007945 */ /* 0x000fe20003800200 */
[----:B------:R-:W-:Y:S01]  /*02e0*/  ISETP.GE.AND P0, PT, R16, R5, PT ;  /* 0x000000051000720c */ /* 0x000fe20003f06270 */
[----:B---3--:R-:W-:-:S05]  /*02f0*/  @!P1 HADD2.F32 R12, -RZ, R12.H0_H0 ;  /* 0x2000000cff0c9230 */ /* 0x008fca0000004100 */
[----:B------:R-:W-:-:S05]  /*0300*/  @!P1 FMUL.FTZ R10, R12, R12 ;  /* 0x0000000c0c0a9220 */ /* 0x000fca0000410000 */
[----:B------:R-:W-:-:S05]  /*0310*/  @!P1 F2FP.F16.F32.PACK_AB R10, RZ, R10 ;  /* 0x0000000aff0a923e */ /* 0x000fca00000000ff */
[----:B------:R-:W-:-:S05]  /*0320*/  @!P1 HADD2.F32 R11, -RZ, R10.H0_H0 ;  /* 0x2000000aff0b9230 */ /* 0x000fca0000004100 */
[----:B------:R-:W-:Y:S01]  /*0330*/  @!P1 FMUL.FTZ R11, R12, R11 ;  /* 0x0000000b0c0b9220 */ /* 0x000fe20000410000 */
[----:B--2---:R-:W-:-:S04]  /*0340*/  @!P2 HADD2.F32 R13, -RZ, R13.H0_H0 ;  /* 0x2000000dff0da230 */ /* 0x004fc80000004100 */
[----:B------:R-:W-:Y:S01]  /*0350*/  @!P1 F2FP.F16.F32.PACK_AB R6, RZ, R11 ;  /* 0x0000000bff06923e */ /* 0x000fe200000000ff */
[----:B------:R-:W-:-:S04]  /*0360*/  @!P2 FMUL.FTZ R14, R13, R13 ;  /* 0x0000000d0d0ea220 */ /* 0x000fc80000410000 */
[----:B------:R0:W-:Y:S01]  /*0370*/  @!P1 STG.E.U16 desc[UR4][R8.64], R6 ;  /* 0x0000000608009986 */ /* 0x0001e2000c101504 */
[----:B----4-:R-:W-:-:S05]  /*0380*/  @!P3 HADD2.F32 R19, -RZ, R19.H0_H0 ;  /* 0x20000013ff13b230 */ /* 0x010fca0000004100 */
[----:B------:R-:W-:Y:S01]  /*0390*/  @!P3 FMUL.FTZ R10, R19, R19 ;  /* 0x00000013130ab220 */ /* 0x000fe20000410000 */
[----:B------:R-:W-:-:S04]  /*03a0*/  @!P2 F2FP.F16.F32.PACK_AB R14, RZ, R14 ;  /* 0x0000000eff0ea23e */ /* 0x000fc800000000ff */
[----:B------:R-:W-:Y:S01]  /*03b0*/  @!P3 F2FP.F16.F32.PACK_AB R10, RZ, R10 ;  /* 0x0000000aff0ab23e */ /* 0x000fe200000000ff */
[----:B------:R-:W-:-:S04]  /*03c0*/  @!P2 HADD2.F32 R14, -RZ, R14.H0_H0 ;  /* 0x2000000eff0ea230 */ /* 0x000fc80000004100 */
[----:B------:R-:W-:Y:S02]  /*03d0*/  @!P3 HADD2.F32 R10, -RZ, R10.H0_H0 ;  /* 0x2000000aff0ab230 */ /* 0x000fe40000004100 */
[----:B------:R-:W-:-:S03]  /*03e0*/  @!P2 FMUL.FTZ R14, R13, R14 ;  /* 0x0000000e0d0ea220 */ /* 0x000fc60000410000 */
[----:B------:R-:W-:Y:S02]  /*03f0*/  @!P3 FMUL.FTZ R10, R19, R10 ;  /* 0x0000000a130ab220 */ /* 0x000fe40000410000 */
[----:B------:R-:W-:-:S03]  /*0400*/  @!P2 F2FP.F16.F32.PACK_AB R2, RZ, R14 ;  /* 0x0000000eff02a23e */ /* 0x000fc600000000ff */
[----:B------:R-:W-:Y:S01]  /*0410*/  @!P3 F2FP.F16.F32.PACK_AB R4, RZ, R10 ;  /* 0x0000000aff04b23e */ /* 0x000fe200000000ff */
        /* <DEDUP_REMOVED lines=11> */
.L_x_4723:
[----:B------:R-:W-:Y:S05]  /*04d0*/  BSYNC.RECONVERGENT B0 ;  /* 0x0000000000007941 */ /* 0x000fea0003800200 */
.L_x_4722:
[----:B------:R-:W-:Y:S01]  /*04e0*/  ISETP.GE.AND P1, PT, R0, R5, PT ;  /* 0x000000050000720c */ /* 0x000fe20003f26270 */
[----:B-----5:R-:W-:-:S05]  /*04f0*/  @!P0 HADD2.F32 R7, -RZ, R7.H0_H0 ;  /* 0x20000007ff078230 */ /* 0x020fca0000004100 */
[----:B0-----:R-:W-:-:S07]  /*0500*/  @!P0 FMUL.FTZ R2, R7, R7 ;  /* 0x0000000707028220 */ /* 0x001fce0000410000 */
[----:B------:R-:W-:Y:S05]  /*0510*/  @P1 EXIT ;  /* 0x000000000000194d */ /* 0x000fea0003800000 */
[----:B------:R-:W0:Y:S01]  /*0520*/  LDC.64 R4, c[0x0][0x390] ;  /* 0x0000e400ff047b82 */ /* 0x000e220000000a00 */
[----:B------:R-:W-:Y:S02]  /*0530*/  @!P0 F2FP.F16.F32.PACK_AB R2, RZ, R2 ;  /* 0x00000002ff02823e */ /* 0x000fe400000000ff */
[----:B------:R-:W-:-:S03]  /*0540*/  LEA R3, R3, R0, 0x9 ;  /* 0x0000000003037211 */ /* 0x000fc600078e48ff */
[----:B------:R-:W-:-:S05]  /*0550*/  @!P0 HADD2.F32 R2, -RZ, R2.H0_H0 ;  /* 0x20000002ff028230 */ /* 0x000fca0000004100 */
[----:B------:R-:W-:-:S05]  /*0560*/  @!P0 FMUL.FTZ R2, R7, R2 ;  /* 0x0000000207028220 */ /* 0x000fca0000410000 */
[----:B------:R-:W-:Y:S01]  /*0570*/  @!P0 F2FP.F16.F32.PACK_AB R6, RZ, R2 ;  /* 0x00000002ff06823e */ /* 0x000fe200000000ff */
[----:B0-----:R-:W-:-:S05]  /*0580*/  IMAD.WIDE.U32 R2, R3, 0x2, R4 ;  /* 0x0000000203027825 */ /* 0x001fca00078e0004 */
[----:B------:R-:W-:Y:S01]  /*0590*/  STG.E.U16 desc[UR4][R2.64], R6 ;  /* 0x0000000602007986 */ /* 0x000fe2000c101504 */
[----:B------:R-:W-:Y:S05]  /*05a0*/  EXIT ;  /* 0x000000000000794d */ /* 0x000fea0003800000 */
.L_x_4724:
        /* <DEDUP_REMOVED lines=13> */
.L_x_68464:


//--------------------- .text._ZN2at6native29vectorized_elementwise_kernelILi2EZNS0_50_GLOBAL__N__2680c7bb_12_PowKernel_cu_7dd49032_300329pow_tensor_scalar_kernel_implIN3c104HalfES5_EEvRNS_18TensorIteratorBaseET0_EUlS5_E0_St5arrayIPcLm2EEEEviS8_T1_ --------------------------
	.section	.text._ZN2at6native29vectorized_elementwise_kernelILi2EZNS0_50_GLOBAL__N__2680c7bb_12_PowKernel_cu_7dd49032_300329pow_tensor_scalar_kernel_implIN3c104HalfES5_EEvRNS_18TensorIteratorBaseET0_EUlS5_E0_St5arrayIPcLm2EEEEviS8_T1_,"ax",@progbits
	.align	128
        .global         _ZN2at6native29vectorized_elementwise_kernelILi2EZNS0_50_GLOBAL__N__2680c7bb_12_PowKernel_cu_7dd49032_300329pow_tensor_scalar_kernel_implIN3c104HalfES5_EEvRNS_18TensorIteratorBaseET0_EUlS5_E0_St5arrayIPcLm2EEEEviS8_T1_
        .type           _ZN2at6native29vectorized_elementwise_kernelILi2EZNS0_50_GLOBAL__N__2680c7bb_12_PowKernel_cu_7dd49032_300329pow_tensor_scalar_kernel_implIN3c104HalfES5_EEvRNS_18TensorIteratorBaseET0_EUlS5_E0_St5arrayIPcLm2EEEEviS8_T1_,@function
        .size           _ZN2at6native29vectorized_elementwise_kernelILi2EZNS0_50_GLOBAL__N__2680c7bb_12_PowKernel_cu_7dd49032_300329pow_tensor_scalar_kernel_implIN3c104HalfES5_EEvRNS_18TensorIteratorBaseET0_EUlS5_E0_St5arrayIPcLm2EEEEviS8_T1_,(.L_x_68465 - _ZN2at6native29vectorized_elementwise_kernelILi2EZNS0_50_GLOBAL__N__2680c7bb_12_PowKernel_cu_7dd49032_300329pow_tensor_scalar_kernel_implIN3c104HalfES5_EEvRNS_18TensorIteratorBaseET0_EUlS5_E0_St5arrayIPcLm2EEEEviS8_T1_)
        .other          _ZN2at6native29vectorized_elementwise_kernelILi2EZNS0_50_GLOBAL__N__2680c7bb_12_PowKernel_cu_7dd49032_300329pow_tensor_scalar_kernel_implIN3c104HalfES5_EEvRNS_18TensorIteratorBaseET0_EUlS5_E0_St5arrayIPcLm2EEEEviS8_T1_,@"STO_CUDA_ENTRY STV_DEFAULT"
_ZN2at6native29vectorized_elementwise_kernelILi2EZNS0_50_GLOBAL__N__2680c7bb_12_PowKernel_cu_7dd49032_300329pow_tensor_scalar_kernel_implIN3c104HalfES5_EEvRNS_18TensorIteratorBaseET0_EUlS5_E0_St5arrayIPcLm2EEEEviS8_T1_:
.text._ZN2at6native29vectorized_elementwise_kernelILi2EZNS0_50_GLOBAL__N__2680c7bb_12_PowKernel_cu_7dd49032_300329pow_tensor_scalar_kernel_implIN3c104HalfES5_EEvRNS_18TensorIteratorBaseET0_EUlS5_E0_St5arrayIPcLm2EEEEviS8_T1_:
        /* <DEDUP_REMOVED lines=12> */
[----:B------:R-:W-:Y:S01]  /*00c0*/  @!P5 IADD3 R21, PT, PT, R3, 0x80, RZ ;  /* 0x000000800315d810 */ /* 0x000fe20007ffe0ff */
[----:B------:R-:W0:Y:S03]  /*00d0*/  @!P5 LDC.64 R10, c[0x0][0x398] ;  /* 0x0000e600ff0adb82 */ /* 0x000e260000000a00 */
[----:B------:R-:W-:-:S13]  /*00e0*/  ISETP.GE.U32.AND P0, PT, R21, R2, PT ;  /* 0x000000021500720c */ /* 0x000fda0003f06070 */
[----:B------:R-:W-:Y:S01]  /*00f0*/  @!P0 IMAD.IADD R17, R0, 0x1, R21 ;  /* 0x0000000100118824 */ /* 0x000fe200078e0215 */
[----:B------:R-:W-:Y:S01]  /*0100*/  @!P0 IADD3 R21, PT, PT, R21, 0x80, RZ ;  /* 0x0000008015158810 */ /* 0x000fe20007ffe0ff */
[----:B------:R-:W1:Y:S03]  /*0110*/  @!P0 LDC.64 R14, c[0x0][0x398] ;  /* 0x0000e600ff0e8b82 */ /* 0x000e660000000a00 */
[----:B------:R-:W-:-:S13]  /*0120*/  ISETP.GE.U32.AND P6, PT, R21, R2, PT ;  /* 0x000000021500720c */ /* 0x000fda0003fc6070 */
[----:B------:R-:W-:Y:S01]  /*0130*/  @!P6 IADD3 R19, PT, PT, R0, R21, RZ ;  /* 0x000000150013e210 */ /* 0x000fe20007ffe0ff */
[----:B------:R-:W2:Y:S01]  /*0140*/  @!P6 LDC.64 R12, c[0x0][0x398] ;  /* 0x0000e600ff0ceb82 */ /* 0x000ea20000000a00 */
[----:B------:R-:W-:-:S04]  /*0150*/  @!P6 IADD3 R21, PT, PT, R21, 0x80, RZ ;  /* 0x000000801515e810 */ /* 0x000fc80007ffe0ff */
[----:B------:R-:W-:-:S13]  /*0160*/  ISETP.GE.U32.AND P1, PT, R21, R2, PT ;  /* 0x000000021500720c */ /* 0x000fda0003f26070 */
[----:B------:R-:W-:Y:S01]  /*0170*/  @!P1 IMAD.IADD R29, R0, 0x1, R21 ;  /* 0x00000001001d9824 */ /* 0x000fe200078e0215 */
[----:B------:R-:W-:-:S04]  /*0180*/  @!P1 IADD3 R21, PT, PT, R21, 0x80, RZ ;  /* 0x0000008015159810 */ /* 0x000fc80007ffe0ff */
[----:B------:R-:W-:Y:S01]  /*0190*/  ISETP.GE.U32.AND P2, PT, R21, R2, PT ;  /* 0x000000021500720c */ /* 0x000fe20003f46070 */
[----:B--2---:R-:W-:Y:S01]  /*01a0*/  @!P6 IMAD.WIDE.U32 R12, R19, 0x2, R12 ;  /* 0x00000002130ce825 */ /* 0x004fe200078e000c */
[C---:B------:R-:W-:Y:S02]  /*01b0*/  @!P5 IADD3 R19, PT, PT, R0.reuse, R3, RZ ;  /* 0x000000030013d210 */ /* 0x040fe40007ffe0ff */
[----:B------:R-:W-:Y:S02]  /*01c0*/  PRMT R26, RZ, 0x7610, R26 ;  /* 0x00007610ff1a7816 */ /* 0x000fe4000000001a */
[----:B------:R-:W2:Y:S01]  /*01d0*/  @!P6 LDG.E.U16 R22, desc[UR4][R12.64] ;  /* 0x000000040c16e981 */ /* 0x000ea2000c1e1500 */
[----:B0-----:R-:W-:Y:S01]  /*01e0*/  @!P5 IMAD.WIDE.U32 R10, R19, 0x2, R10 ;  /* 0x00000002130ad825 */ /* 0x001fe200078e000a */
[----:B------:R-:W-:Y:S01]  /*01f0*/  PRMT R28, RZ, 0x7610, R28 ;  /* 0x00007610ff1c7816 */ /* 0x000fe2000000001c */
[----:B------:R-:W0:Y:S03]  /*0200*/  @!P1 LDC.64 R18, c[0x0][0x398] ;  /* 0x0000e600ff129b82 */ /* 0x000e260000000a00 */
[----:B------:R3:W4:Y:S01]  /*0210*/  @!P5 LDG.E.U16 R26, desc[UR4][R10.64] ;  /* 0x000000040a1ad981 */ /* 0x000722000c1e1500 */
[----:B------:R-:W-:-:S02]  /*0220*/  @!P2 IADD3 R23, PT, PT, R0, R21, RZ ;  /* 0x000000150017a210 */ /* 0x000fc40007ffe0ff */
[----:B------:R-:W-:-:S04]  /*0230*/  @!P2 IADD3 R21, PT, PT, R21, 0x80, RZ ;  /* 0x000000801515a810 */ /* 0x000fc80007ffe0ff */
[-C--:B------:R-:W-:Y:S01]  /*0240*/  ISETP.GE.U32.AND P3, PT, R21, R2.reuse, PT ;  /* 0x000000021500720c */ /* 0x080fe20003f66070 */
[----:B-1----:R-:W-:Y:S01]  /*0250*/  @!P0 IMAD.WIDE.U32 R14, R17, 0x2, R14 ;  /* 0x00000002110e8825 */ /* 0x002fe200078e000e */
[----:B---3--:R-:W1:Y:S04]  /*0260*/  @!P2 LDC.64 R10, c[0x0][0x398] ;  /* 0x0000e600ff0aab82 */ /* 0x008e680000000a00 */
[----:B------:R3:W5:Y:S07]  /*0270*/  @!P0 LDG.E.U16 R28, desc[UR4][R14.64] ;  /* 0x000000040e1c8981 */ /* 0x00076e000c1e1500 */
[----:B------:R-:W-:Y:S01]  /*0280*/  @!P3 IMAD.IADD R27, R0, 0x1, R21 ;  /* 0x00000001001bb824 */ /* 0x000fe200078e0215 */
[----:B------:R-:W-:Y:S01]  /*0290*/  @!P3 IADD3 R21, PT, PT, R21, 0x80, RZ ;  /* 0x000000801515b810 */ /* 0x000fe20007ffe0ff */
[----:B------:R-:W1:Y:S03]  /*02a0*/  @!P3 LDC.64 R12, c[0x0][0x398] ;  /* 0x0000e600ff0cbb82 */ /* 0x000e660000000a00 */
[----:B------:R-:W-:-:S13]  /*02b0*/  ISETP.GE.U32.AND P4, PT, R21, R2, PT ;  /* 0x000000021500720c */ /* 0x000fda0003f86070 */
[----:B------:R-:W-:Y:S01]  /*02c0*/  @!P4 IADD3 R25, PT, PT, R0, R21, RZ ;  /* 0x000000150019c210 */ /* 0x000fe20007ffe0ff */
[----:B------:R-:W-:Y:S01]  /*02d0*/  @!P4 VIADD R21, R21, 0x80 ;  /* 0x000000801515c836 */ /* 0x000fe20000000000 */
[----:B---3--:R-:W3:Y:S04]  /*02e0*/  @!P4 LDC.64 R14, c[0x0][0x398] ;  /* 0x0000e600ff0ecb82 */ /* 0x008ee80000000a00 */
[----:B------:R-:W-:-:S13]  /*02f0*/  ISETP.GE.U32.AND P5, PT, R21, R2, PT ;  /* 0x000000021500720c */ /* 0x000fda0003fa6070 */
[----:B------:R-:W3:Y:S01]  /*0300*/  @!P5 LDC.64 R16, c[0x0][0x398] ;  /* 0x0000e600ff10db82 */ /* 0x000ee20000000a00 */
[----:B------:R-:W-:Y:S01]  /*0310*/  @!P5 IADD3 R21, PT, PT, R0, R21, RZ ;  /* 0x000000150015d210 */ /* 0x000fe20007ffe0ff */
[----:B0-----:R-:W-:Y:S01]  /*0320*/  @!P1 IMAD.WIDE.U32 R18, R29, 0x2, R18 ;  /* 0x000000021d129825 */ /* 0x001fe200078e0012 */
[----:B------:R-:W-:-:S03]  /*0330*/  PRMT R29, RZ, 0x7610, R29 ;  /* 0x00007610ff1d7816 */ /* 0x000fc6000000001d */
[----:B-1----:R-:W-:Y:S01]  /*0340*/  @!P2 IMAD.WIDE.U32 R10, R23, 0x2, R10 ;  /* 0x00000002170aa825 */ /* 0x002fe200078e000a */
[----:B------:R-:W-:Y:S02]  /*0350*/  PRMT R23, RZ, 0x7610, R23 ;  /* 0x00007610ff177816 */ /* 0x000fe40000000017 */
[----:B------:R0:W5:Y:S01]  /*0360*/  @!P1 LDG.E.U16 R29, desc[UR4][R18.64] ;  /* 0x00000004121d9981 */ /* 0x000162000c1e1500 */
[----:B------:R-:W-:Y:S01]  /*0370*/  @!P3 IMAD.WIDE.U32 R12, R27, 0x2, R12 ;  /* 0x000000021b0cb825 */ /* 0x000fe200078e000c */
[----:B------:R-:W-:-:S03]  /*0380*/  PRMT R27, RZ, 0x7610, R27 ;  /* 0x00007610ff1b7816 */ /* 0x000fc6000000001b */
[----:B---3--:R-:W-:Y:S01]  /*0390*/  @!P4 IMAD.WIDE.U32 R14, R25, 0x2, R14 ;  /* 0x00000002190ec825 */ /* 0x008fe200078e000e */
[----:B------:R-:W-:Y:S02]  /*03a0*/  PRMT R25, RZ, 0x7610, R25 ;  /* 0x00007610ff197816 */ /* 0x000fe40000000019 */
[----:B------:R-:W3:Y:S04]  /*03b0*/  @!P2 LDG.E.U16 R27, desc[UR4][R10.64] ;  /* 0x000000040a1ba981 */ /* 0x000ee8000c1e1500 */
[----:B------:R-:W3:Y:S01]  /*03c0*/  @!P4 LDG.E.U16 R23, desc[UR4][R14.64] ;  /* 0x000000040e17c981 */ /* 0x000ee2000c1e1500 */
[----:B------:R-:W-:Y:S01]  /*03d0*/  @!P5 IMAD.WIDE.U32 R16, R21, 0x2, R16 ;  /* 0x000000021510d825 */ /* 0x000fe200078e0010 */
[----:B------:R-:W-:-:S04]  /*03e0*/  PRMT R21, RZ, 0x7610, R21 ;  /* 0x00007610ff157816 */ /* 0x000fc80000000015 */
[----:B------:R-:W3:Y:S04]  /*03f0*/  @!P5 LDG.E.U16 R25, desc[UR4][R16.64] ;  /* 0x000000041019d981 */ /* 0x000ee8000c1e1500 */
[----:B------:R1:W3:Y:S01]  /*0400*/  @!P3 LDG.E.U16 R21, desc[UR4][R12.64] ;  /* 0x000000040c15b981 */ /* 0x0002e2000c1e1500 */
[----:B0-----:R-:W-:-:S04]  /*0410*/  IADD3 R19, PT, PT, R3, 0x100, RZ ;  /* 0x0000010003137810 */ /* 0x001fc80007ffe0ff */
[-C--:B------:R-:W-:Y:S02]  /*0420*/  ISETP.GE.U32.AND P5, PT, R19, R2.reuse, PT ;  /* 0x000000021300720c */ /* 0x080fe40003fa6070 */
[C---:B------:R-:W-:Y:S02]  /*0430*/  ISETP.GE.U32.AND P0, PT, R3.reuse, R2, PT ;  /* 0x000000020300720c */ /* 0x040fe40003f06070 */
[----:B------:R-:W-:-:S04]  /*0440*/  IADD3 R19, PT, PT, R3, 0x80, RZ ;  /* 0x0000008003137810 */ /* 0x000fc80007ffe0ff */
[----:B------:R-:W-:Y:S01]  /*0450*/  ISETP.GE.U32.AND P1, PT, R19, R2, PT ;  /* 0x000000021300720c */ /* 0x000fe20003f26070 */
[C---:B-1----:R-:W-:Y:S01]  /*0460*/  VIADD R13, R3.reuse, 0x180 ;  /* 0x00000180030d7836 */ /* 0x042fe20000000000 */
[----:B------:R-:W-:-:S05]  /*0470*/  IADD3 R17, PT, PT, R3, 0x200, RZ ;  /* 0x0000020003117810 */ /* 0x000fca0007ffe0ff */
[----:B------:R-:W0:Y:S01]  /*0480*/  @!P0 LDC.64 R10, c[0x0][0x390] ;  /* 0x0000e400ff0a8b82 */ /* 0x000e220000000a00 */
[-C--:B------:R-:W-:Y:S02]  /*0490*/  ISETP.GE.U32.AND P2, PT, R13, R2.reuse, PT ;  /* 0x000000020d00720c */ /* 0x080fe40003f46070 */
[----:B------:R-:W-:Y:S02]  /*04a0*/  ISETP.GE.U32.AND P3, PT, R17, R2, PT ;  /* 0x000000021100720c */ /* 0x000fe40003f66070 */
[----:B------:R-:W-:Y:S01]  /*04b0*/  IADD3 R17, PT, PT, R3, 0x380, RZ ;  /* 0x0000038003117810 */ /* 0x000fe20007ffe0ff */
[----:B------:R-:W-:-:S04]  /*04c0*/  @!P0 IMAD.IADD R14, R0, 0x1, R3 ;  /* 0x00000001000e8824 */ /* 0x000fc800078e0203 */
[----:B0-----:R-:W-:Y:S01]  /*04d0*/  @!P0 IMAD.WIDE.U32 R10, R14, 0x2, R10 ;  /* 0x000000020e0a8825 */ /* 0x001fe200078e000a */
[----:B------:R-:W-:Y:S04]  /*04e0*/  BSSY.RECONVERGENT B0, `(.L_x_4726) ;  /* 0x0000064000007945 */ /* 0x000fe80003800200 */
[----:B------:R-:W-:Y:S01]  /*04f0*/  BSSY.RELIABLE B1, `(.L_x_4727) ;  /* 0x000005c000017945 */ /* 0x000fe20003800100 */
[----:B--2---:R-:W-:-:S05]  /*0500*/  @!P5 HADD2.F32 R22, -RZ, R22.H0_H0 ;  /* 0x20000016ff16d230 */ /* 0x004fca0000004100 */
[----:B------:R-:W-:Y:S01]  /*0510*/  @!P5 FMUL.FTZ R18, R22, R22 ;  /* 0x000000161612d220 */ /* 0x000fe20000410000 */
[----:B----4-:R-:W-:-:S04]  /*0520*/  @!P0 HADD2.F32 R26, -RZ, R26.H0_H0 ;  /* 0x2000001aff1a8230 */ /* 0x010fc80000004100 */
[----:B------:R-:W-:Y:S01]  /*0530*/  @!P5 F2FP.F16.F32.PACK_AB R18, RZ, R18 ;  /* 0x00000012ff12d23e */ /* 0x000fe200000000ff */
[----:B------:R-:W-:-:S04]  /*0540*/  @!P0 FMUL.FTZ R12, R26, R26 ;  /* 0x0000001a1a0c8220 */ /* 0x000fc80000410000 */
[----:B------:R-:W-:Y:S01]  /*0550*/  @!P5 HADD2.F32 R15, -RZ, R18.H0_H0 ;  /* 0x20000012ff0fd230 */ /* 0x000fe20000004100 */
[----:B------:R-:W-:-:S04]  /*0560*/  @!P0 F2FP.F16.F32.PACK_AB R12, RZ, R12 ;  /* 0x0000000cff0c823e */ /* 0x000fc800000000ff */
[----:B------:R-:W-:Y:S01]  /*0570*/  @!P5 FMUL.FTZ R15, R22, R15 ;  /* 0x0000000f160fd220 */ /* 0x000fe20000410000 */
[----:B------:R-:W-:Y:S01]  /*0580*/  @!P0 HADD2.F32 R13, -RZ, R12.H0_H0 ;  /* 0x2000000cff0d8230 */ /* 0x000fe20000004100 */
[C---:B------:R-:W-:Y:S01]  /*0590*/  IADD3 R12, PT, PT, R3.reuse, 0x280, RZ ;  /* 0x00000280030c7810 */ /* 0x040fe20007ffe0ff */
[----:B-----5:R-:W-:Y:S02]  /*05a0*/  @!P1 HADD2.F32 R28, -RZ, R28.H0_H0 ;  /* 0x2000001cff1c9230 */ /* 0x020fe40000004100 */
[----:B------:R-:W-:Y:S02]  /*05b0*/  @!P5 F2FP.F16.F32.PACK_AB R4, RZ, R15 ;  /* 0x0000000fff04d23e */ /* 0x000fe400000000ff */
[----:B------:R-:W-:Y:S02]  /*05c0*/  IADD3 R15, PT, PT, R3, 0x300, RZ ;  /* 0x00000300030f7810 */ /* 0x000fe40007ffe0ff */
[-C--:B------:R-:W-:Y:S02]  /*05d0*/  ISETP.GE.U32.AND P4, PT, R12, R2.reuse, PT ;  /* 0x000000020c00720c */ /* 0x080fe40003f86070 */
[----:B------:R-:W-:-:S02]  /*05e0*/  ISETP.GE.U32.AND P6, PT, R15, R2, PT ;  /* 0x000000020f00720c */ /* 0x000fc40003fc6070 */
[----:B------:R-:W-:Y:S01]  /*05f0*/  ISETP.GE.U32.AND P5, PT, R17, R2, PT ;  /* 0x000000021100720c */ /* 0x000fe20003fa6070 */
[----:B------:R-:W-:Y:S01]  /*0600*/  @!P1 FMUL.FTZ R12, R28, R28 ;  /* 0x0000001c1c0c9220 */ /* 0x000fe20000410000 */
[----:B------:R-:W-:-:S04]  /*0610*/  @!P0 FMUL.FTZ R13, R26, R13 ;  /* 0x0000000d1a0d8220 */ /* 0x000fc80000410000 */
[----:B------:R-:W-:Y:S02]  /*0620*/  @!P1 F2FP.F16.F32.PACK_AB R12, RZ, R12 ;  /* 0x0000000cff0c923e */ /* 0x000fe400000000ff */
[----:B------:R-:W-:-:S03]  /*0630*/  @!P0 F2FP.F16.F32.PACK_AB R24, RZ, R13 ;  /* 0x0000000dff18823e */ /* 0x000fc600000000ff */
[----:B------:R-:W-:Y:S02]  /*0640*/  @!P1 HADD2.F32 R13, -RZ, R12.H0_H0 ;  /* 0x2000000cff0d9230 */ /* 0x000fe40000004100 */
[----:B------:R0:W-:Y:S01]  /*0650*/  @!P0 STG.E.U16 desc[UR4][R10.64], R24 ;  /* 0x000000180a008986 */ /* 0x0001e2000c101504 */
[----:B------:R-:W-:Y:S02]  /*0660*/  @!P0 MOV R3, R19 ;  /* 0x0000001300038202 */ /* 0x000fe40000000f00 */
[----:B------:R-:W-:Y:S02]  /*0670*/  @!P1 FMUL.FTZ R28, R28, R13 ;  /* 0x0000000d1c1c9220 */ /* 0x000fe40000410000 */
[----:B------:R-:W-:Y:S01]  /*0680*/  ISETP.GE.U32.AND P0, PT, R3, R2, PT ;  /* 0x000000020300720c */ /* 0x000fe20003f06070 */
[----:B------:R-:W-:Y:S02]  /*0690*/  @!P2 HADD2.F32 R29, -RZ, R29.H0_H0 ;  /* 0x2000001dff1da230 */ /* 0x000fe40000004100 */
[----:B---3--:R-:W-:-:S02]  /*06a0*/  @!P3 HADD2.F32 R27, -RZ, R27.H0_H0 ;  /* 0x2000001bff1bb230 */ /* 0x008fc40000004100 */
[----:B------:R-:W-:Y:S02]  /*06b0*/  @!P6 HADD2.F32 R23, -RZ, R23.H0_H0 ;  /* 0x20000017ff17e230 */ /* 0x000fe40000004100 */
[----:B------:R-:W-:Y:S01]  /*06c0*/  @!P2 FMUL.FTZ R12, R29, R29 ;  /* 0x0000001d1d0ca220 */ /* 0x000fe20000410000 */
[----:B------:R-:W-:Y:S01]  /*06d0*/  @!P3 FMUL.FTZ R13, R27, R27 ;  /* 0x0000001b1b0db220 */ /* 0x000fe20000410000 */
[----:B------:R-:W-:Y:S02]  /*06e0*/  @!P5 HADD2.F32 R25, -RZ, R25.H0_H0 ;  /* 0x20000019ff19d230 */ /* 0x000fe40000004100 */
[----:B------:R-:W-:Y:S02]  /*06f0*/  @!P4 HADD2.F32 R21, -RZ, R21.H0_H0 ;  /* 0x20000015ff15c230 */ /* 0x000fe40000004100 */
[----:B0-----:R-:W-:Y:S01]  /*0700*/  @!P6 FMUL.FTZ R10, R23, R23 ;  /* 0x00000017170ae220 */ /* 0x001fe20000410000 */
[----:B------:R-:W-:Y:S02]  /*0710*/  @!P5 FMUL.FTZ R15, R25, R25 ;  /* 0x00000019190fd220 */ /* 0x000fe40000410000 */
[----:B------:R-:W-:Y:S01]  /*0720*/  @!P4 FMUL.FTZ R14, R21, R21 ;  /* 0x00000015150ec220 */ /* 0x000fe20000410000 */
[----:B------:R-:W-:-:S02]  /*0730*/  @!P2 F2FP.F16.F32.PACK_AB R12, RZ, R12 ;  /* 0x0000000cff0ca23e */ /* 0x000fc400000000ff */
[----:B------:R-:W-:Y:S02]  /*0740*/  @!P3 F2FP.F16.F32.PACK_AB R13, RZ, R13 ;  /* 0x0000000dff0db23e */ /* 0x000fe400000000ff */
[----:B------:R-:W-:Y:S02]  /*0750*/  @!P4 F2FP.F16.F32.PACK_AB R14, RZ, R14 ;  /* 0x0000000eff0ec23e */ /* 0x000fe400000000ff */
[----:B------:R-:W-:Y:S02]  /*0760*/  @!P6 F2FP.F16.F32.PACK_AB R11, RZ, R10 ;  /* 0x0000000aff0be23e */ /* 0x000fe400000000ff */
[----:B------:R-:W-:Y:S01]  /*0770*/  @!P5 F2FP.F16.F32.PACK_AB R15, RZ, R15 ;  /* 0x0000000fff0fd23e */ /* 0x000fe200000000ff */
[----:B------:R-:W-:Y:S02]  /*0780*/  @!P2 HADD2.F32 R12, -RZ, R12.H0_H0 ;  /* 0x2000000cff0ca230 */ /* 0x000fe40000004100 */
[----:B------:R-:W-:Y:S02]  /*0790*/  @!P3 HADD2.F32 R10, -RZ, R13.H0_H0 ;  /* 0x2000000dff0ab230 */ /* 0x000fe40000004100 */
[----:B------:R-:W-:-:S02]  /*07a0*/  @!P4 HADD2.F32 R14, -RZ, R14.H0_H0 ;  /* 0x2000000eff0ec230 */ /* 0x000fc40000004100 */
[----:B------:R-:W-:Y:S02]  /*07b0*/  @!P6 HADD2.F32 R16, -RZ, R11.H0_H0 ;  /* 0x2000000bff10e230 */ /* 0x000fe40000004100 */
[----:B------:R-:W-:Y:S02]  /*07c0*/  @!P5 HADD2.F32 R18, -RZ, R15.H0_H0 ;  /* 0x2000000fff12d230 */ /* 0x000fe40000004100 */
[----:B------:R-:W-:Y:S01]  /*07d0*/  @!P2 FMUL.FTZ R12, R29, R12 ;  /* 0x0000000c1d0ca220 */ /* 0x000fe20000410000 */
[----:B------:R-:W-:Y:S01]  /*07e0*/  @!P3 FMUL.FTZ R10, R27, R10 ;  /* 0x0000000a1b0ab220 */ /* 0x000fe20000410000 */
[----:B------:R-:W-:Y:S01]  /*07f0*/  @!P4 FMUL.FTZ R14, R21, R14 ;  /* 0x0000000e150ec220 */ /* 0x000fe20000410000 */
[----:B------:R-:W-:Y:S01]  /*0800*/  @!P6 FMUL.FTZ R16, R23, R16 ;  /* 0x000000101710e220 */ /* 0x000fe20000410000 */
[----:B------:R-:W-:Y:S01]  /*0810*/  @!P5 FMUL.FTZ R18, R25, R18 ;  /* 0x000000121912d220 */ /* 0x000fe20000410000 */
[----:B------:R-:W-:Y:S02]  /*0820*/  @!P1 F2FP.F16.F32.PACK_AB R5, RZ, R28 ;  /* 0x0000001cff05923e */ /* 0x000fe400000000ff */
[----:B------:R-:W-:-:S02]  /*0830*/  @!P2 F2FP.F16.F32.PACK_AB R6, RZ, R12 ;  /* 0x0000000cff06a23e */ /* 0x000fc400000000ff */
[----:B------:R-:W-:Y:S02]  /*0840*/  @!P3 F2FP.F16.F32.PACK_AB R7, RZ, R10 ;  /* 0x0000000aff07b23e */ /* 0x000fe400000000ff */
[----:B------:R-:W-:Y:S02]  /*0850*/  @!P4 F2FP.F16.F32.PACK_AB R8, RZ, R14 ;  /* 0x0000000eff08c23e */ /* 0x000fe400000000ff */
[----:B------:R-:W-:Y:S02]  /*0860*/  @!P6 F2FP.F16.F32.PACK_AB R9, RZ, R16 ;  /* 0x00000010ff09e23e */ /* 0x000fe400000000ff */
[----:B------:R-:W-:Y:S01]  /*0870*/  @!P5 F2FP.F16.F32.PACK_AB R20, RZ, R18 ;  /* 0x00000012ff14d23e */ /* 0x000fe200000000ff */
[----:B------:R-:W-:Y:S06]  /*0880*/  @P0 BRA `(.L_x_4728) ;  /* 0x0000000000300947 */ /* 0x000fec0003800000 */
[----:B------:R-:W0:Y:S01]  /*0890*/  LDC.64 R10, c[0x0][0x390] ;  /* 0x0000e400ff0a7b82 */ /* 0x000e220000000a00 */
[----:B------:R-:W-:Y:S02]  /*08a0*/  IADD3 R13, PT, PT, R0, R3, RZ ;  /* 0x00000003000d7210 */ /* 0x000fe40007ffe0ff */
[----:B------:R-:W-:-:S04]  /*08b0*/  IADD3 R3, PT, PT, R3, 0x80, RZ ;  /* 0x0000008003037810 */ /* 0x000fc80007ffe0ff */
        /* <DEDUP_REMOVED lines=9> */
.L_x_4728:
[----:B------:R-:W-:-:S13]  /*0950*/  ISETP.GE.U32.AND P0, PT, R3, R2, PT ;  /* 0x000000020300720c */ /* 0x000fda0003f06070 */
[----:B------:R-:W-:Y:S05]  /*0960*/  @P0 BRA `(.L_x_4730) ;  /* 0x0000000000300947 */ /* 0x000fea0003800000 */
[----:B0-----:R-:W0:Y:S01]  /*0970*/  LDC.64 R4, c[0x0][0x390] ;  /* 0x0000e400ff047b82 */ /* 0x001e220000000a00 */
[----:B------:R-:W-:Y:S02]  /*0980*/  IADD3 R11, PT, PT, R0, R3, RZ ;  /* 0x00000003000b7210 */ /* 0x000fe40007ffe0ff */
[----:B------:R-:W-:-:S03]  /*0990*/  IADD3 R3, PT, PT, R3, 0x80, RZ ;  /* 0x0000008003037810 */ /* 0x000fc60007ffe0ff */
[----:B0-----:R-:W-:-:S05]  /*09a0*/  IMAD.WIDE.U32 R4, R11, 0x2, R4 ;  /* 0x000000020b047825 */ /* 0x001fca00078e0004 */
[----:B------:R1:W-:Y:S02]  /*09b0*/  STG.E.U16 desc[UR4][R4.64], R6 ;  /* 0x0000000604007986 */ /* 0x0003e4000c101504 */
.L_x_4729:
[----:B------:R-:W-:-:S13]  /*09c0*/  ISETP.GE.U32.AND P0, PT, R3, R2, PT ;  /* 0x000000020300720c */ /* 0x000fda0003f06070 */
[----:B------:R-:W-:Y:S05]  /*09d0*/  @P0 BRA `(.L_x_4731) ;  /* 0x0000000000340947 */ /* 0x000fea0003800000 */
[----:B01----:R-:W0:Y:S01]  /*09e0*/  LDC.64 R4, c[0x0][0x390] ;  /* 0x0000e400ff047b82 */ /* 0x003e220000000a00 */
[----:B------:R-:W-:Y:S02]  /*09f0*/  IADD3 R11, PT, PT, R0, R3, RZ ;  /* 0x00000003000b7210 */ /* 0x000fe40007ffe0ff */
[----:B------:R-:W-:-:S03]  /*0a00*/  IADD3 R3, PT, PT, R3, 0x80, RZ ;  /* 0x0000008003037810 */ /* 0x000fc60007ffe0ff */
[----:B0-----:R-:W-:-:S05]  /*0a10*/  IMAD.WIDE.U32 R4, R11, 0x2, R4 ;  /* 0x000000020b047825 */ /* 0x001fca00078e0004 */
[----:B------:R1:W-:Y:S02]  /*0a20*/  STG.E.U16 desc[UR4][R4.64], R7 ;  /* 0x0000000704007986 */ /* 0x0003e4000c101504 */
.L_x_4730:
        /* <DEDUP_REMOVED lines=8> */
.L_x_4731:
[----:B------:R-:W-:Y:S05]  /*0ab0*/  BSYNC.RELIABLE B1 ;  /* 0x0000000000017941 */ /* 0x000fea0003800100 */
.L_x_4727:
[----:B------:R-:W-:-:S13]  /*0ac0*/  ISETP.GE.U32.AND P0, PT, R3, R2, PT ;  /* 0x000000020300720c */ /* 0x000fda0003f06070 */
[----:B012---:R-:W0:Y:S01]  /*0ad0*/  @!P0 LDC.64 R4, c[0x0][0x390] ;  /* 0x0000e400ff048b82 */ /* 0x007e220000000a00 */
[----:B------:R-:W-:Y:S02]  /*0ae0*/  @!P0 IADD3 R7, PT, PT, R0, R3, RZ ;  /* 0x0000000300078210 */ /* 0x000fe40007ffe0ff */
[----:B------:R-:W-:-:S03]  /*0af0*/  @!P0 IADD3 R3, PT, PT, R3, 0x80, RZ ;  /* 0x0000008003038810 */ /* 0x000fc60007ffe0ff */
[----:B0-----:R-:W-:-:S05]  /*0b00*/  @!P0 IMAD.WIDE.U32 R4, R7, 0x2, R4 ;  /* 0x0000000207048825 */ /* 0x001fca00078e0004 */
[----:B------:R2:W-:Y:S02]  /*0b10*/  @!P0 STG.E.U16 desc[UR4][R4.64], R9 ;  /* 0x0000000904008986 */ /* 0x0005e4000c101504 */
.L_x_4732:
[----:B------:R-:W-:Y:S05]  /*0b20*/  BSYNC.RECONVERGENT B0 ;  /* 0x0000000000007941 */ /* 0x000fea0003800200 */
.L_x_4726:
        /* <DEDUP_REMOVED lines=8> */
.L_x_4725:
        /* <DEDUP_REMOVED lines=8> */
[----:B------:R1:W5:Y:S01]  /*0c30*/  LDG.E R9, desc[UR4][R6.64+0x400] ;  /* 0x0004000406097981 */ /* 0x000362000c1e1900 */
[----:B0-----:R-:W-:-:S04]  /*0c40*/  IMAD.WIDE.U32 R2, R0, 0x2, R2 ;  /* 0x0000000200027825 */ /* 0x001fc800078e0002 */
[----:B------:R-:W-:-:S04]  /*0c50*/  IMAD.WIDE.U32 R2, R4, 0x4, R2 ;  /* 0x0000000404027825 */ /* 0x000fc800078e0002 */
[--C-:B--2---:R-:W-:Y:S02]  /*0c60*/  HADD2.F32 R11, -RZ, R5.reuse.H0_H0 ;  /* 0x20000005ff0b7230 */ /* 0x104fe40000004100 */
[----:B------:R-:W-:Y:S02]  /*0c70*/  HADD2.F32 R12, -RZ, R5.H1_H1 ;  /* 0x30000005ff0c7230 */ /* 0x000fe40000004100 */
[----:B---3--:R-:W-:Y:S02]  /*0c80*/  HADD2.F32 R14, -RZ, R8.H0_H0 ;  /* 0x20000008ff0e7230 */ /* 0x008fe40000004100 */
[----:B------:R-:W-:Y:S01]  /*0c90*/  FMUL.FTZ R5, R11, R11 ;  /* 0x0000000b0b057220 */ /* 0x000fe20000410000 */
[----:B------:R-:W-:Y:S02]  /*0ca0*/  FMUL.FTZ R13, R12, R12 ;  /* 0x0000000c0c0d7220 */ /* 0x000fe40000410000 */
[----:B------:R-:W-:Y:S02]  /*0cb0*/  FMUL.FTZ R15, R14, R14 ;  /* 0x0000000e0e0f7220 */ /* 0x000fe40000410000 */
[----:B------:R-:W-:-:S02]  /*0cc0*/  F2FP.F16.F32.PACK_AB R5, RZ, R5 ;  /* 0x00000005ff05723e */ /* 0x000fc400000000ff */
[----:B------:R-:W-:Y:S02]  /*0cd0*/  F2FP.F16.F32.PACK_AB R13, RZ, R13 ;  /* 0x0000000dff0d723e */ /* 0x000fe400000000ff */
[----:B------:R-:W-:Y:S01]  /*0ce0*/  F2FP.F16.F32.PACK_AB R15, RZ, R15 ;  /* 0x0000000fff0f723e */ /* 0x000fe200000000ff */
[----:B-1----:R-:W-:Y:S02]  /*0cf0*/  HADD2.F32 R6, -RZ, R5.H0_H0 ;  /* 0x20000005ff067230 */ /* 0x002fe40000004100 */
[----:B------:R-:W-:Y:S02]  /*0d00*/  HADD2.F32 R13, -RZ, R13.H0_H0 ;  /* 0x2000000dff0d7230 */ /* 0x000fe40000004100 */
[----:B------:R-:W-:Y:S02]  /*0d10*/  HADD2.F32 R15, -RZ, R15.H0_H0 ;  /* 0x2000000fff0f7230 */ /* 0x000fe40000004100 */
[----:B------:R-:W-:Y:S01]  /*0d20*/  FMUL.FTZ R5, R11, R6 ;  /* 0x000000060b057220 */ /* 0x000fe20000410000 */
[----:B------:R-:W-:-:S02]  /*0d30*/  HADD2.F32 R11, -RZ, R8.H1_H1 ;  /* 0x30000008ff0b7230 */ /* 0x000fc40000004100 */
[----:B------:R-:W-:Y:S01]  /*0d40*/  FMUL.FTZ R6, R12, R13 ;  /* 0x0000000d0c067220 */ /* 0x000fe20000410000 */
[--C-:B----4-:R-:W-:Y:S02]  /*0d50*/  HADD2.F32 R8, -RZ, R10.reuse.H0_H0 ;  /* 0x2000000aff087230 */ /* 0x110fe40000004100 */
[----:B------:R-:W-:Y:S01]  /*0d60*/  FMUL.FTZ R0, R14, R15 ;  /* 0x0000000f0e007220 */ /* 0x000fe20000410000 */
[--C-:B-----5:R-:W-:Y:S02]  /*0d70*/  HADD2.F32 R12, -RZ, R9.reuse.H0_H0 ;  /* 0x20000009ff0c7230 */ /* 0x120fe40000004100 */
[----:B------:R-:W-:Y:S02]  /*0d80*/  HADD2.F32 R14, -RZ, R9.H1_H1 ;  /* 0x30000009ff0e7230 */ /* 0x000fe40000004100 */
[----:B------:R-:W-:Y:S02]  /*0d90*/  HADD2.F32 R7, -RZ, R10.H1_H1 ;  /* 0x3000000aff077230 */ /* 0x000fe40000004100 */
[----:B------:R-:W-:Y:S01]  /*0da0*/  FMUL.FTZ R9, R11, R11 ;  /* 0x0000000b0b097220 */ /* 0x000fe20000410000 */
[----:B------:R-:W-:Y:S01]  /*0db0*/  FMUL.FTZ R16, R8, R8 ;  /* 0x0000000808107220 */ /* 0x000fe20000410000 */
[----:B------:R-:W-:Y:S01]  /*0dc0*/  FMUL.FTZ R10, R12, R12 ;  /* 0x0000000c0c0a7220 */ /* 0x000fe20000410000 */
[----:B------:R-:W-:Y:S01]  /*0dd0*/  FMUL.FTZ R15, R14, R14 ;  /* 0x0000000e0e0f7220 */ /* 0x000fe20000410000 */
[----:B------:R-:W-:Y:S01]  /*0de0*/  FMUL.FTZ R17, R7, R7 ;  /* 0x0000000707117220 */ /* 0x000fe20000410000 */
[----:B------:R-:W-:-:S02]  /*0df0*/  F2FP.F16.F32.PACK_AB R9, RZ, R9 ;  /* 0x00000009ff09723e */ /* 0x000fc400000000ff */
[----:B------:R-:W-:Y:S02]  /*0e00*/  F2FP.F16.F32.PACK_AB R16, RZ, R16 ;  /* 0x00000010ff10723e */ /* 0x000fe400000000ff */
[----:B------:R-:W-:Y:S02]  /*0e10*/  F2FP.F16.F32.PACK_AB R13, RZ, R10 ;  /* 0x0000000aff0d723e */ /* 0x000fe400000000ff */
[----:B------:R-:W-:Y:S02]  /*0e20*/  F2FP.F16.F32.PACK_AB R15, RZ, R15 ;  /* 0x0000000fff0f723e */ /* 0x000fe400000000ff */
[----:B------:R-:W-:Y:S01]  /*0e30*/  F2FP.F16.F32.PACK_AB R17, RZ, R17 ;  /* 0x00000011ff11723e */ /* 0x000fe200000000ff */
[----:B------:R-:W-:Y:S02]  /*0e40*/  HADD2.F32 R10, -RZ, R9.H0_H0 ;  /* 0x20000009ff0a7230 */ /* 0x000fe40000004100 */
[----:B------:R-:W-:Y:S02]  /*0e50*/  HADD2.F32 R9, -RZ, R16.H0_H0 ;  /* 0x20000010ff097230 */ /* 0x000fe40000004100 */
[----:B------:R-:W-:-:S02]  /*0e60*/  HADD2.F32 R13, -RZ, R13.H0_H0 ;  /* 0x2000000dff0d7230 */ /* 0x000fc40000004100 */
[----:B------:R-:W-:Y:S02]  /*0e70*/  HADD2.F32 R15, -RZ, R15.H0_H0 ;  /* 0x2000000fff0f7230 */ /* 0x000fe40000004100 */
[----:B------:R-:W-:Y:S02]  /*0e80*/  HADD2.F32 R16, -RZ, R17.H0_H0 ;  /* 0x20000011ff107230 */ /* 0x000fe40000004100 */
[----:B------:R-:W-:Y:S01]  /*0e90*/  FMUL.FTZ R11, R11, R10 ;  /* 0x0000000a0b0b7220 */ /* 0x000fe20000410000 */
[----:B------:R-:W-:Y:S01]  /*0ea0*/  FMUL.FTZ R13, R12, R13 ;  /* 0x0000000d0c0d7220 */ /* 0x000fe20000410000 */
[----:B------:R-:W-:Y:S01]  /*0eb0*/  FMUL.FTZ R14, R14, R15 ;  /* 0x0000000f0e0e7220 */ /* 0x000fe20000410000 */
[----:B------:R-:W-:Y:S01]  /*0ec0*/  FMUL.FTZ R9, R8, R9 ;  /* 0x0000000908097220 */ /* 0x000fe20000410000 */
[----:B------:R-:W-:Y:S01]  /*0ed0*/  FMUL.FTZ R16, R7, R16 ;  /* 0x0000001007107220 */ /* 0x000fe20000410000 */
[----:B------:R-:W-:Y:S02]  /*0ee0*/  F2FP.F16.F32.PACK_AB R5, R6, R5 ;  /* 0x000000050605723e */ /* 0x000fe400000000ff */
[----:B------:R-:W-:-:S02]  /*0ef0*/  F2FP.F16.F32.PACK_AB R11, R11, R0 ;  /* 0x000000000b0b723e */ /* 0x000fc400000000ff */
[----:B------:R-:W-:Y:S02]  /*0f00*/  F2FP.F16.F32.PACK_AB R13, R14, R13 ;  /* 0x0000000d0e0d723e */ /* 0x000fe400000000ff */
[----:B------:R-:W-:Y:S01]  /*0f10*/  F2FP.F16.F32.PACK_AB R9, R16, R9 ;  /* 0x000000091009723e */ /* 0x000fe200000000ff */
[----:B------:R-:W-:Y:S04]  /*0f20*/  STG.E desc[UR4][R2.64], R5 ;  /* 0x0000000502007986 */ /* 0x000fe8000c101904 */
[----:B------:R-:W-:Y:S04]  /*0f30*/  STG.E desc[UR4][R2.64+0x200], R11 ;  /* 0x0002000b02007986 */ /* 0x000fe8000c101904 */
[----:B------:R-:W-:Y:S04]  /*0f40*/  STG.E desc[UR4][R2.64+0x400], R13 ;  /* 0x0004000d02007986 */ /* 0x000fe8000c101904 */
[----:B------:R-:W-:Y:S01]  /*0f50*/  STG.E desc[UR4][R2.64+0x600], R9 ;  /* 0x0006000902007986 */ /* 0x000fe2000c101904 */
[----:B------:R-:W-:Y:S05]  /*0f60*/  EXIT ;  /* 0x000000000000794d */ /* 0x000fea0003800000 */
.L_x_4733:
        /* <DEDUP_REMOVED lines=9> */
.L_x_68465:


//--------------------- .text._ZN2at6native29vectorized_elementwise_kernelILi4EZNS0_50_GLOBAL__N__2680c7bb_12_PowKernel_cu_7dd49032_300329pow_tensor_scalar_kernel_implIN3c104HalfES5_EEvRNS_18TensorIteratorBaseET0_EUlS5_E0_St5arrayIPcLm2EEEEviS8_T1_ --------------------------
	.section	.text._ZN2at6native29vectorized_elementwise_kernelILi4EZNS0_50_GLOBAL__N__2680c7bb_12_PowKernel_cu_7dd49032_300329pow_tensor_scalar_kernel_implIN3c104HalfES5_EEvRNS_18TensorIteratorBaseET0_EUlS5_E0_St5arrayIPcLm2EEEEviS8_T1_,"ax",@progbits
	.align	128
        .global         _ZN2at6native29vectorized_elementwise_kernelILi4EZNS0_50_GLOBAL__N__2680c7bb_12_PowKernel_cu_7dd49032_300329pow_tensor_scalar_kernel_implIN3c104HalfES5_EEvRNS_18TensorIteratorBaseET0_EUlS5_E0_St5arrayIPcLm2EEEEviS8_T1_
        .type           _ZN2at6native29vectorized_elementwise_kernelILi4EZNS0_50_GLOBAL__N__2680c7bb_12_PowKernel_cu_7dd49032_300329pow_tensor_scalar_kernel_implIN3c104HalfES5_EEvRNS_18TensorIteratorBaseET0_EUlS5_E0_St5arrayIPcLm2EEEEviS8_T1_,@function
        .size           _ZN2at6native29vectorized_elementwise_kernelILi4EZNS0_50_GLOBAL__N__2680c7bb_12_PowKernel_cu_7dd49032_300329pow_tensor_scalar_kernel_implIN3c104HalfES5_EEvRNS_18TensorIteratorBaseET0_EUlS5_E0_St5arrayIPcLm2EEEEviS8_T1_,(.L_x_68466 - _ZN2at6native29vectorized_elementwise_kernelILi4EZNS0_50_GLOBAL__N__2680c7bb_12_PowKernel_cu_7dd49032_300329pow_tensor_scalar_kernel_implIN3c104HalfES5_EEvRNS_18TensorIteratorBaseET0_EUlS5_E0_St5arrayIPcLm2EEEEviS8_T1_)
        .other          _ZN2at6native29vectorized_elementwise_kernelILi4EZNS0_50_GLOBAL__N__2680c7bb_12_PowKernel_cu_7dd49032_300329pow_tensor_scalar_kernel_implIN3c104HalfES5_EEvRNS_18TensorIteratorBaseET0_EUlS5_E0_St5arrayIPcLm2EEEEviS8_T1_,@"STO_CUDA_ENTRY STV_DEFAULT"
_ZN2at6native29vectorized_elementwise_kernelILi4EZNS0_50_GLOBAL__N__2680c7bb_12_PowKernel_cu_7dd49032_300329pow_tensor_scalar_kernel_implIN3c104HalfES5_EEvRNS_18TensorIteratorBaseET0_EUlS5_E0_St5arrayIPcLm2EEEEviS8_T1_:
.text._ZN2at6native29vectorized_elementwise_kernelILi4EZNS0_50_GLOBAL__N__2680c7bb_12_PowKernel_cu_7dd49032_300329pow_tensor_scalar_kernel_implIN3c104HalfES5_EEvRNS_18TensorIteratorBaseET0_EUlS5_E0_St5arrayIPcLm2EEEEviS8_T1_:
        /* <DEDUP_REMOVED lines=149> */
.L_x_4737:
[----:B------:R-:W-:-:S13]  /*0950*/  ISETP.GE.U32.AND P0, PT, R3, R2, PT ;  /* 0x000000020300720c */ /* 0x000fda0003f06070 */
[----:B------:R-:W-:Y:S05]  /*0960*/  @P0 BRA `(.L_x_4739) ;  /* 0x0000000000300947 */ /* 0x000fea0003800000 */
[----:B0-----:R-:W0:Y:S01]  /*0970*/  LDC.64 R4, c[0x0][0x390] ;  /* 0x0000e400ff047b82 */ /* 0x001e220000000a00 */
[----:B------:R-:W-:Y:S02]  /*0980*/  IADD3 R11, PT, PT, R0, R3, RZ ;  /* 0x00000003000b7210 */ /* 0x000fe40007ffe0ff */
[----:B------:R-:W-:-:S03]  /*0990*/  IADD3 R3, PT, PT, R3, 0x80, RZ ;  /* 0x0000008003037810 */ /* 0x000fc60007ffe0ff */
[----:B0-----:R-:W-:-:S05]  /*09a0*/  IMAD.WIDE.U32 R4, R11, 0x2, R4 ;  /* 0x000000020b047825 */ /* 0x001fca00078e0004 */
[----:B------:R1:W-:Y:S02]  /*09b0*/  STG.E.U16 desc[UR4][R4.64], R6 ;  /* 0x0000000604007986 */ /* 0x0003e4000c101504 */
.L_x_4738:
[----:B------:R-:W-:-:S13]  /*09c0*/  ISETP.GE.U32.AND P0, PT, R3, R2, PT ;  /* 0x000000020300720c */ /* 0x000fda0003f06070 */
[----:B------:R-:W-:Y:S05]  /*09d0*/  @P0 BRA `(.L_x_4740) ;  /* 0x0000000000340947 */ /* 0x000fea0003800000 */
[----:B01----:R-:W0:Y:S01]  /*09e0*/  LDC.64 R4, c[0x0][0x390] ;  /* 0x0000e400ff047b82 */ /* 0x003e220000000a00 */
[----:B------:R-:W-:Y:S02]  /*09f0*/  IADD3 R11, PT, PT, R0, R3, RZ ;  /* 0x00000003000b7210 */ /* 0x000fe40007ffe0ff */
[----:B------:R-:W-:-:S03]  /*0a00*/  IADD3 R3, PT, PT, R3, 0x80, RZ ;  /* 0x0000008003037810 */ /* 0x000fc60007ffe0ff */
[----:B0-----:R-:W-:-:S05]  /*0a10*/  IMAD.WIDE.U32 R4, R11, 0x2, R4 ;  /* 0x000000020b047825 */ /* 0x001fca00078e0004 */
[----:B------:R1:W-:Y:S02]  /*0a20*/  STG.E.U16 desc[UR4][R4.64], R7 ;  /* 0x0000000704007986 */ /* 0x0003e4000c101504 */
.L_x_4739:
        /* <DEDUP_REMOVED lines=8> */
.L_x_4740:
[----:B------:R-:W-:Y:S05]  /*0ab0*/  BSYNC.RELIABLE B1 ;  /* 0x0000000000017941 */ /* 0x000fea0003800100 */
.L_x_4736:
[----:B------:R-:W-:-:S13]  /*0ac0*/  ISETP.GE.U32.AND P0, PT, R3, R2, PT ;  /* 0x000000020300720c */ /* 0x000fda0003f06070 */
[----:B012---:R-:W0:Y:S01]  /*0ad0*/  @!P0 LDC.64 R4, c[0x0][0x390] ;  /* 0x0000e400ff048b82 */ /* 0x007e220000000a00 */
[----:B------:R-:W-:Y:S02]  /*0ae0*/  @!P0 IADD3 R7, PT, PT, R0, R3, RZ ;  /* 0x0000000300078210 */ /* 0x000fe40007ffe0ff */
[----:B------:R-:W-:-:S03]  /*0af0*/  @!P0 IADD3 R3, PT, PT, R3, 0x80, RZ ;  /* 0x0000008003038810 */ /* 0x000fc60007ffe0ff */
[----:B0-----:R-:W-:-:S05]  /*0b00*/  @!P0 IMAD.WIDE.U32 R4, R7, 0x2, R4 ;  /* 0x0000000207048825 */ /* 0x001fca00078e0004 */
[----:B------:R2:W-:Y:S02]  /*0b10*/  @!P0 STG.E.U16 desc[UR4][R4.64], R9 ;  /* 0x0000000904008986 */ /* 0x0005e4000c101504 */
.L_x_4741:
[----:B------:R-:W-:Y:S05]  /*0b20*/  BSYNC.RECONVERGENT B0 ;  /* 0x0000000000007941 */ /* 0x000fea0003800200 */
.L_x_4735:
        /* <DEDUP_REMOVED lines=8> */
.L_x_4734:
[----:B------:R-:W0:Y:S01]  /*0bb0*/  S2R R8, SR_TID.X ;  /* 0x0000000000087919 */ /* 0x000e220000002100 */
[----:B------:R-:W1:Y:S08]  /*0bc0*/  LDC.64 R2, c[0x0][0x398] ;  /* 0x0000e600ff027b82 */ /* 0x000e700000000a00 */
[----:B------:R-:W2:Y:S01]  /*0bd0*/  LDC.64 R6, c[0x0][0x390] ;  /* 0x0000e400ff067b82 */ /* 0x000ea20000000a00 */
[----:B-1----:R-:W-:-:S04]  /*0be0*/  IMAD.WIDE.U32 R2, R0, 0x2, R2 ;  /* 0x0000000200027825 */ /* 0x002fc800078e0002 */
[----:B0-----:R-:W-:-:S05]  /*0bf0*/  IMAD.WIDE.U32 R10, R8, 0x8, R2 ;  /* 0x00000008080a7825 */ /* 0x001fca00078e0002 */
[----:B------:R-:W3:Y:S04]  /*0c00*/  LDG.E.64 R2, desc[UR4][R10.64] ;  /* 0x000000040a027981 */ /* 0x000ee8000c1e1b00 */
[----:B------:R-:W4:Y:S01]  /*0c10*/  LDG.E.64 R4, desc[UR4][R10.64+0x400] ;  /* 0x000400040a047981 */ /* 0x000f22000c1e1b00 */
[----:B--2---:R-:W-:-:S04]  /*0c20*/  IMAD.WIDE.U32 R6, R0, 0x2, R6 ;  /* 0x0000000200067825 */ /* 0x004fc800078e0006 */
[----:B------:R-:W-:-:S04]  /*0c30*/  IMAD.WIDE.U32 R6, R8, 0x8, R6 ;  /* 0x0000000808067825 */ /* 0x000fc800078e0006 */
[--C-:B---3--:R-:W-:Y:S02]  /*0c40*/  HADD2.F32 R9, -RZ, R2.reuse.H0_H0 ;  /* 0x20000002ff097230 */ /* 0x108fe40000004100 */
[----:B------:R-:W-:Y:S02]  /*0c50*/  HADD2.F32 R12, -RZ, R2.H1_H1 ;  /* 0x30000002ff0c7230 */ /* 0x000fe40000004100 */
[----:B------:R-:W-:Y:S02]  /*0c60*/  HADD2.F32 R14, -RZ, R3.H0_H0 ;  /* 0x20000003ff0e7230 */ /* 0x000fe40000004100 */
[----:B------:R-:W-:Y:S01]  /*0c70*/  FMUL.FTZ R2, R9, R9 ;  /* 0x0000000909027220 */ /* 0x000fe20000410000 */
[----:B----4-:R-:W-:Y:S02]  /*0c80*/  HADD2.F32 R11, -RZ, R4.H0_H0 ;  /* 0x20000004ff0b7230 */ /* 0x010fe40000004100 */
[----:B------:R-:W-:Y:S01]  /*0c90*/  FMUL.FTZ R13, R12, R12 ;  /* 0x0000000c0c0d7220 */ /* 0x000fe20000410000 */
[----:B------:R-:W-:-:S02]  /*0ca0*/  HADD2.F32 R0, -RZ, R5.H0_H0 ;  /* 0x20000005ff007230 */ /* 0x000fc40000004100 */
[----:B------:R-:W-:Y:S01]  /*0cb0*/  FMUL.FTZ R15, R14, R14 ;  /* 0x0000000e0e0f7220 */ /* 0x000fe20000410000 */
[----:B------:R-:W-:Y:S01]  /*0cc0*/  F2FP.F16.F32.PACK_AB R2, RZ, R2 ;  /* 0x00000002ff02723e */ /* 0x000fe200000000ff */
[----:B------:R-:W-:Y:S01]  /*0cd0*/  HADD2.F32 R3, -RZ, R3.H1_H1 ;  /* 0x30000003ff037230 */ /* 0x000fe20000004100 */
[----:B------:R-:W-:Y:S01]  /*0ce0*/  F2FP.F16.F32.PACK_AB R13, RZ, R13 ;  /* 0x0000000dff0d723e */ /* 0x000fe200000000ff */
[----:B------:R-:W-:Y:S01]  /*0cf0*/  HADD2.F32 R5, -RZ, R5.H1_H1 ;  /* 0x30000005ff057230 */ /* 0x000fe20000004100 */
[----:B------:R-:W-:Y:S01]  /*0d00*/  F2FP.F16.F32.PACK_AB R15, RZ, R15 ;  /* 0x0000000fff0f723e */ /* 0x000fe200000000ff */
[----:B------:R-:W-:Y:S02]  /*0d10*/  HADD2.F32 R2, -RZ, R2.H0_H0 ;  /* 0x20000002ff027230 */ /* 0x000fe40000004100 */
[----:B------:R-:W-:Y:S02]  /*0d20*/  HADD2.F32 R13, -RZ, R13.H0_H0 ;  /* 0x2000000dff0d7230 */ /* 0x000fe40000004100 */
[----:B------:R-:W-:Y:S01]  /*0d30*/  FMUL.FTZ R16, R5, R5 ;  /* 0x0000000505107220 */ /* 0x000fe20000410000 */
[----:B------:R-:W-:-:S02]  /*0d40*/  HADD2.F32 R15, -RZ, R15.H0_H0 ;  /* 0x2000000fff0f7230 */ /* 0x000fc40000004100 */
[----:B------:R-:W-:Y:S01]  /*0d50*/  FMUL.FTZ R2, R9, R2 ;  /* 0x0000000209027220 */ /* 0x000fe20000410000 */
[----:B------:R-:W-:Y:S01]  /*0d60*/  FMUL.FTZ R9, R12, R13 ;  /* 0x0000000d0c097220 */ /* 0x000fe20000410000 */
[----:B------:R-:W-:Y:S02]  /*0d70*/  HADD2.F32 R13, -RZ, R4.H1_H1 ;  /* 0x30000004ff0d7230 */ /* 0x000fe40000004100 */
[----:B------:R-:W-:Y:S01]  /*0d80*/  FMUL.FTZ R10, R14, R15 ;  /* 0x0000000f0e0a7220 */ /* 0x000fe20000410000 */
[----:B------:R-:W-:Y:S01]  /*0d90*/  FMUL.FTZ R12, R11, R11 ;  /* 0x0000000b0b0c7220 */ /* 0x000fe20000410000 */
[----:B------:R-:W-:Y:S01]  /*0da0*/  FMUL.FTZ R4, R3, R3 ;  /* 0x0000000303047220 */ /* 0x000fe20000410000 */
[----:B------:R-:W-:Y:S01]  /*0db0*/  FMUL.FTZ R15, R0, R0 ;  /* 0x00000000000f7220 */ /* 0x000fe20000410000 */
[----:B------:R-:W-:Y:S01]  /*0dc0*/  FMUL.FTZ R14, R13, R13 ;  /* 0x0000000d0d0e7220 */ /* 0x000fe20000410000 */
[----:B------:R-:W-:Y:S02]  /*0dd0*/  F2FP.F16.F32.PACK_AB R16, RZ, R16 ;  /* 0x00000010ff10723e */ /* 0x000fe400000000ff */
[----:B------:R-:W-:-:S02]  /*0de0*/  F2FP.F16.F32.PACK_AB R12, RZ, R12 ;  /* 0x0000000cff0c723e */ /* 0x000fc400000000ff */
[----:B------:R-:W-:Y:S01]  /*0df0*/  F2FP.F16.F32.PACK_AB R14, RZ, R14 ;  /* 0x0000000eff0e723e */ /* 0x000fe200000000ff */
[----:B------:R-:W-:Y:S01]  /*0e00*/  HADD2.F32 R16, -RZ, R16.H0_H0 ;  /* 0x20000010ff107230 */ /* 0x000fe20000004100 */
[----:B------:R-:W-:Y:S01]  /*0e10*/  F2FP.F16.F32.PACK_AB R4, RZ, R4 ;  /* 0x00000004ff04723e */ /* 0x000fe200000000ff */
[----:B------:R-:W-:Y:S01]  /*0e20*/  HADD2.F32 R12, -RZ, R12.H0_H0 ;  /* 0x2000000cff0c7230 */ /* 0x000fe20000004100 */
[----:B------:R-:W-:Y:S01]  /*0e30*/  F2FP.F16.F32.PACK_AB R15, RZ, R15 ;  /* 0x0000000fff0f723e */ /* 0x000fe200000000ff */
[----:B------:R-:W-:Y:S02]  /*0e40*/  HADD2.F32 R14, -RZ, R14.H0_H0 ;  /* 0x2000000eff0e7230 */ /* 0x000fe40000004100 */
[----:B------:R-:W-:Y:S01]  /*0e50*/  FMUL.FTZ R16, R5, R16 ;  /* 0x0000001005107220 */ /* 0x000fe20000410000 */
[----:B------:R-:W-:Y:S02]  /*0e60*/  HADD2.F32 R4, -RZ, R4.H0_H0 ;  /* 0x20000004ff047230 */ /* 0x000fe40000004100 */
[----:B------:R-:W-:Y:S01]  /*0e70*/  FMUL.FTZ R12, R11, R12 ;  /* 0x0000000c0b0c7220 */ /* 0x000fe20000410000 */
[----:B------:R-:W-:-:S02]  /*0e80*/  HADD2.F32 R15, -RZ, R15.H0_H0 ;  /* 0x2000000fff0f7230 */ /* 0x000fc40000004100 */
[----:B------:R-:W-:Y:S01]  /*0e90*/  FMUL.FTZ R13, R13, R14 ;  /* 0x0000000e0d0d7220 */ /* 0x000fe20000410000 */
[----:B------:R-:W-:Y:S01]  /*0ea0*/  F2FP.F16.F32.PACK_AB R2, R9, R2 ;  /* 0x000000020902723e */ /* 0x000fe200000000ff */
[----:B------:R-:W-:Y:S01]  /*0eb0*/  FMUL.FTZ R3, R3, R4 ;  /* 0x0000000403037220 */ /* 0x000fe20000410000 */
[----:B------:R-:W-:Y:S02]  /*0ec0*/  FMUL.FTZ R15, R0, R15 ;  /* 0x0000000f000f7220 */ /* 0x000fe40000410000 */
[----:B------:R-:W-:Y:S02]  /*0ed0*/  F2FP.F16.F32.PACK_AB R12, R13, R12 ;  /* 0x0000000c0d0c723e */ /* 0x000fe400000000ff */
[----:B------:R-:W-:Y:S02]  /*0ee0*/  F2FP.F16.F32.PACK_AB R3, R3, R10 ;  /* 0x0000000a0303723e */ /* 0x000fe400000000ff */
[----:B------:R-:W-:-:S03]  /*0ef0*/  F2FP.F16.F32.PACK_AB R13, R16, R15 ;  /* 0x0000000f100d723e */ /* 0x000fc600000000ff */
[----:B------:R-:W-:Y:S04]  /*0f00*/  STG.E.64 desc[UR4][R6.64], R2 ;  /* 0x0000000206007986 */ /* 0x000fe8000c101b04 */
[----:B------:R-:W-:Y:S01]  /*0f10*/  STG.E.64 desc[UR4][R6.64+0x400], R12 ;  /* 0x0004000c06007986 */ /* 0x000fe2000c101b04 */
[----:B------:R-:W-:Y:S05]  /*0f20*/  EXIT ;  /* 0x000000000000794d */ /* 0x000fea0003800000 */
.L_x_4742:
        /* <DEDUP_REMOVED lines=13> */
.L_x_68466:


//--------------------- .text._ZN2at6native29vectorized_elementwise_kernelILi8EZNS0_50_GLOBAL__N__2680c7bb_12_PowKernel_cu_7dd49032_300329pow_tensor_scalar_kernel_implIN3c104HalfES5_EEvRNS_18TensorIteratorBaseET0_EUlS5_E0_St5arrayIPcLm2EEEEviS8_T1_ --------------------------
	.section	.text._ZN2at6native29vectorized_elementwise_kernelILi8EZNS0_50_GLOBAL__N__2680c7bb_12_PowKernel_cu_7dd49032_300329pow_tensor_scalar_kernel_implIN3c104HalfES5_EEvRNS_18TensorIteratorBaseET0_EUlS5_E0_St5arrayIPcLm2EEEEviS8_T1_,"ax",@progbits
	.align	128
        .global         _ZN2at6native29vectorized_elementwise_kernelILi8EZNS0_50_GLOBAL__N__2680c7bb_12_PowKernel_cu_7dd49032_300329pow_tensor_scalar_kernel_implIN3c104HalfES5_EEvRNS_18TensorIteratorBaseET0_EUlS5_E0_St5arrayIPcLm2EEEEviS8_T1_
        .type           _ZN2at6native29vectorized_elementwise_kernelILi8EZNS0_50_GLOBAL__N__2680c7bb_12_PowKernel_cu_7dd49032_300329pow_tensor_scalar_kernel_implIN3c104HalfES5_EEvRNS_18TensorIteratorBaseET0_EUlS5_E0_St5arrayIPcLm2EEEEviS8_T1_,@function
        .size           _ZN2at6native29vectorized_elementwise_kernelILi8EZNS0_50_GLOBAL__N__2680c7bb_12_PowKernel_cu_7dd49032_300329pow_tensor_scalar_kernel_implIN3c104HalfES5_EEvRNS_18TensorIteratorBaseET0_EUlS5_E0_St5arrayIPcLm2EEEEviS8_T1_,(.L_x_68467 - _ZN2at6native29vectorized_elementwise_kernelILi8EZNS0_50_GLOBAL__N__2680c7bb_12_PowKernel_cu_7dd49032_300329pow_tensor_scalar_kernel_implIN3c104HalfES5_EEvRNS_18TensorIteratorBaseET0_EUlS5_E0_St5arrayIPcLm2EEEEviS8_T1_)
        .other          _ZN2at6native29vectorized_elementwise_kernelILi8EZNS0_50_GLOBAL__N__2680c7bb_12_PowKernel_cu_7dd49032_300329pow_tensor_scalar_kernel_implIN3c104HalfES5_EEvRNS_18TensorIteratorBaseET0_EUlS5_E0_St5arrayIPcLm2EEEEviS8_T1_,@"STO_CUDA_ENTRY STV_DEFAULT"
_ZN2at6native29vectorized_elementwise_kernelILi8EZNS0_50_GLOBAL__N__2680c7bb_12_PowKernel_cu_7dd49032_300329pow_tensor_scalar_kernel_implIN3c104HalfES5_EEvRNS_18TensorIteratorBaseET0_EUlS5_E0_St5arrayIPcLm2EEEEviS8_T1_:
.text._ZN2at6native29vectorized_elementwise_kernelILi8EZNS0_50_GLOBAL__N__2680c7bb_12_PowKernel_cu_7dd49032_300329pow_tensor_scalar_kernel_implIN3c104HalfES5_EEvRNS_18TensorIteratorBaseET0_EUlS5_E0_St5arrayIPcLm2EEEEviS8_T1_:
        /* <DEDUP_REMOVED lines=149> */
.L_x_4746:
[----:B------:R-:W-:-:S13]  /*0950*/  ISETP.GE.U32.AND P0, PT, R3, R2, PT ;  /* 0x000000020300720c */ /* 0x000fda0003f06070 */
[----:B------:R-:W-:Y:S05]  /*0960*/  @P0 BRA `(.L_x_4748) ;  /* 0x0000000000300947 */ /* 0x000fea0003800000 */
[----:B0-----:R-:W0:Y:S01]  /*0970*/  LDC.64 R4, c[0x0][0x390] ;  /* 0x0000e400ff047b82 */ /* 0x001e220000000a00 */
[----:B------:R-:W-:Y:S02]  /*0980*/  IADD3 R11, PT, PT, R0, R3, RZ ;  /* 0x00000003000b7210 */ /* 0x000fe40007ffe0ff */
[----:B------:R-:W-:-:S03]  /*0990*/  IADD3 R3, PT, PT, R3, 0x80, RZ ;  /* 0x0000008003037810 */ /* 0x000fc60007ffe0ff */
[----:B0-----:R-:W-:-:S05]  /*09a0*/  IMAD.WIDE.U32 R4, R11, 0x2, R4 ;  /* 0x000000020b047825 */ /* 0x001fca00078e0004 */
[----:B------:R1:W-:Y:S02]  /*09b0*/  STG.E.U16 desc[UR4][R4.64], R6 ;  /* 0x0000000604007986 */ /* 0x0003e4000c101504 */
.L_x_4747:
[----:B------:R-:W-:-:S13]  /*09c0*/  ISETP.GE.U32.AND P0, PT, R3, R2, PT ;  /* 0x000000020300720c */ /* 0x000fda0003f06070 */
[----:B------:R-:W-:Y:S05]  /*09d0*/  @P0 BRA `(.L_x_4749) ;  /* 0x0000000000340947 */ /* 0x000fea0003800000 */
[----:B01----:R-:W0:Y:S01]  /*09e0*/  LDC.64 R4, c[0x0][0x390] ;  /* 0x0000e400ff047b82 */ /* 0x003e220000000a00 */
[----:B------:R-:W-:Y:S02]  /*09f0*/  IADD3 R11, PT, PT, R0, R3, RZ ;  /* 0x00000003000b7210 */ /* 0x000fe40007ffe0ff */
[----:B------:R-:W-:-:S03]  /*0a00*/  IADD3 R3, PT, PT, R3, 0x80, RZ ;  /* 0x0000008003037810 */ /* 0x000fc60007ffe0ff */
[----:B0-----:R-:W-:-:S05]  /*0a10*/  IMAD.WIDE.U32 R4, R11, 0x2, R4 ;  /* 0x000000020b047825 */ /* 0x001fca00078e0004 */
[----:B------:R1:W-:Y:S02]  /*0a20*/  STG.E.U16 desc[UR4][R4.64], R7 ;  /* 0x0000000704007986 */ /* 0x0003e4000c101504 */
.L_x_4748:
        /* <DEDUP_REMOVED lines=8> */
.L_x_4749:
[----:B------:R-:W-:Y:S05]  /*0ab0*/  BSYNC.RELIABLE B1 ;  /* 0x0000000000017941 */ /* 0x000fea0003800100 */
.L_x_4745:
[----:B------:R-:W-:-:S13]  /*0ac0*/  ISETP.GE.U32.AND P0, PT, R3, R2, PT ;  /* 0x000000020300720c */ /* 0x000fda0003f06070 */
[----:B012---:R-:W0:Y:S01]  /*0ad0*/  @!P0 LDC.64 R4, c[0x0][0x390] ;  /* 0x0000e400ff048b82 */ /* 0x007e220000000a00 */
[----:B------:R-:W-:Y:S02]  /*0ae0*/  @!P0 IADD3 R7, PT, PT, R0, R3, RZ ;  /* 0x0000000300078210 */ /* 0x000fe40007ffe0ff */
[----:B------:R-:W-:-:S03]  /*0af0*/  @!P0 IADD3 R3, PT, PT, R3, 0x80, RZ ;  /* 0x0000008003038810 */ /* 0x000fc60007ffe0ff */
[----:B0-----:R-:W-:-:S05]  /*0b00*/  @!P0 IMAD.WIDE.U32 R4, R7, 0x2, R4 ;  /* 0x0000000207048825 */ /* 0x001fca00078e0004 */
[----:B------:R2:W-:Y:S02]  /*0b10*/  @!P0 STG.E.U16 desc[UR4][R4.64], R9 ;  /* 0x0000000904008986 */ /* 0x0005e4000c101504 */
.L_x_4750:
[----:B------:R-:W-:Y:S05]  /*0b20*/  BSYNC.RECONVERGENT B0 ;  /* 0x0000000000007941 */ /* 0x000fea0003800200 */
.L_x_4744:
        /* <DEDUP_REMOVED lines=8> */
.L_x_4743:
[----:B------:R-:W0:Y:S01]  /*0bb0*/  S2R R8, SR_TID.X ;  /* 0x0000000000087919 */ /* 0x000e220000002100 */
[----:B------:R-:W1:Y:S02]  /*0bc0*/  LDC.64 R2, c[0x0][0x398] ;  /* 0x0000e600ff027b82 */ /* 0x000e640000000a00 */
[----:B-1----:R-:W-:-:S04]  /*0bd0*/  IMAD.WIDE.U32 R2, R0, 0x2, R2 ;  /* 0x0000000200027825 */ /* 0x002fc800078e0002 */
[----:B0-----:R-:W-:Y:S02]  /*0be0*/  IMAD.WIDE.U32 R4, R8, 0x10, R2 ;  /* 0x0000001008047825 */ /* 0x001fe400078e0002 */
[----:B------:R-:W0:Y:S04]  /*0bf0*/  LDC.64 R2, c[0x0][0x390] ;  /* 0x0000e400ff027b82 */ /* 0x000e280000000a00 */
[----:B------:R-:W2:Y:S01]  /*0c00*/  LDG.E.128 R4, desc[UR4][R4.64] ;  /* 0x0000000404047981 */ /* 0x000ea2000c1e1d00 */
[----:B0-----:R-:W-:-:S04]  /*0c10*/  IMAD.WIDE.U32 R2, R0, 0x2, R2 ;  /* 0x0000000200027825 */ /* 0x001fc800078e0002 */
[----:B------:R-:W-:-:S04]  /*0c20*/  IMAD.WIDE.U32 R2, R8, 0x10, R2 ;  /* 0x0000001008027825 */ /* 0x000fc800078e0002 */
[--C-:B--2---:R-:W-:Y:S02]  /*0c30*/  HADD2.F32 R13, -RZ, R4.reuse.H1_H1 ;  /* 0x30000004ff0d7230 */ /* 0x104fe40000004100 */
[----:B------:R-:W-:Y:S02]  /*0c40*/  HADD2.F32 R11, -RZ, R4.H0_H0 ;  /* 0x20000004ff0b7230 */ /* 0x000fe40000004100 */
[----:B------:R-:W-:Y:S02]  /*0c50*/  HADD2.F32 R15, -RZ, R5.H0_H0 ;  /* 0x20000005ff0f7230 */ /* 0x000fe40000004100 */
[----:B------:R-:W-:Y:S01]  /*0c60*/  FMUL.FTZ R10, R13, R13 ;  /* 0x0000000d0d0a7220 */ /* 0x000fe20000410000 */
[----:B------:R-:W-:Y:S02]  /*0c70*/  HADD2.F32 R4, -RZ, R7.H0_H0 ;  /* 0x20000007ff047230 */ /* 0x000fe40000004100 */
[----:B------:R-:W-:Y:S01]  /*0c80*/  FMUL.FTZ R9, R11, R11 ;  /* 0x0000000b0b097220 */ /* 0x000fe20000410000 */
[----:B------:R-:W-:Y:S01]  /*0c90*/  FMUL.FTZ R12, R15, R15 ;  /* 0x0000000f0f0c7220 */ /* 0x000fe20000410000 */
[----:B------:R-:W-:-:S03]  /*0ca0*/  F2FP.F16.F32.PACK_AB R10, RZ, R10 ;  /* 0x0000000aff0a723e */ /* 0x000fc600000000ff */
[----:B------:R-:W-:Y:S02]  /*0cb0*/  F2FP.F16.F32.PACK_AB R9, RZ, R9 ;  /* 0x00000009ff09723e */ /* 0x000fe400000000ff */
[----:B------:R-:W-:Y:S01]  /*0cc0*/  F2FP.F16.F32.PACK_AB R16, RZ, R12 ;  /* 0x0000000cff10723e */ /* 0x000fe200000000ff */
[----:B------:R-:W-:Y:S02]  /*0cd0*/  HADD2.F32 R14, -RZ, R10.H0_H0 ;  /* 0x2000000aff0e7230 */ /* 0x000fe40000004100 */
[----:B------:R-:W-:Y:S02]  /*0ce0*/  HADD2.F32 R12, -RZ, R9.H0_H0 ;  /* 0x20000009ff0c7230 */ /* 0x000fe40000004100 */
[----:B------:R-:W-:Y:S02]  /*0cf0*/  HADD2.F32 R10, -RZ, R5.H1_H1 ;  /* 0x30000005ff0a7230 */ /* 0x000fe40000004100 */
[----:B------:R-:W-:Y:S02]  /*0d00*/  HADD2.F32 R16, -RZ, R16.H0_H0 ;  /* 0x20000010ff107230 */ /* 0x000fe40000004100 */
[----:B------:R-:W-:-:S02]  /*0d10*/  HADD2.F32 R5, -RZ, R6.H0_H0 ;  /* 0x20000006ff057230 */ /* 0x000fc40000004100 */
[----:B------:R-:W-:Y:S01]  /*0d20*/  FMUL.FTZ R0, R10, R10 ;  /* 0x0000000a0a007220 */ /* 0x000fe20000410000 */
[----:B------:R-:W-:Y:S02]  /*0d30*/  HADD2.F32 R6, -RZ, R6.H1_H1 ;  /* 0x30000006ff067230 */ /* 0x000fe40000004100 */
[----:B------:R-:W-:Y:S02]  /*0d40*/  HADD2.F32 R9, -RZ, R7.H1_H1 ;  /* 0x30000007ff097230 */ /* 0x000fe40000004100 */
[----:B------:R-:W-:Y:S01]  /*0d50*/  FMUL.FTZ R7, R11, R12 ;  /* 0x0000000c0b077220 */ /* 0x000fe20000410000 */
[----:B------:R-:W-:Y:S01]  /*0d60*/  FMUL.FTZ R12, R13, R14 ;  /* 0x0000000e0d0c7220 */ /* 0x000fe20000410000 */
[----:B------:R-:W-:Y:S01]  /*0d70*/  FMUL.FTZ R11, R15, R16 ;  /* 0x000000100f0b7220 */ /* 0x000fe20000410000 */
[----:B------:R-:W-:Y:S01]  /*0d80*/  FMUL.FTZ R13, R5, R5 ;  /* 0x00000005050d7220 */ /* 0x000fe20000410000 */
[----:B------:R-:W-:Y:S01]  /*0d90*/  FMUL.FTZ R15, R6, R6 ;  /* 0x00000006060f7220 */ /* 0x000fe20000410000 */
[----:B------:R-:W-:Y:S01]  /*0da0*/  FMUL.FTZ R16, R4, R4 ;  /* 0x0000000404107220 */ /* 0x000fe20000410000 */
[----:B------:R-:W-:Y:S01]  /*0db0*/  FMUL.FTZ R17, R9, R9 ;  /* 0x0000000909117220 */ /* 0x000fe20000410000 */
[----:B------:R-:W-:-:S02]  /*0dc0*/  F2FP.F16.F32.PACK_AB R0, RZ, R0 ;  /* 0x00000000ff00723e */ /* 0x000fc400000000ff */
[----:B------:R-:W-:Y:S02]  /*0dd0*/  F2FP.F16.F32.PACK_AB R14, RZ, R13 ;  /* 0x0000000dff0e723e */ /* 0x000fe400000000ff */
[----:B------:R-:W-:Y:S01]  /*0de0*/  F2FP.F16.F32.PACK_AB R15, RZ, R15 ;  /* 0x0000000fff0f723e */ /* 0x000fe200000000ff */
[----:B------:R-:W-:Y:S01]  /*0df0*/  HADD2.F32 R13, -RZ, R0.H0_H0 ;  /* 0x20000000ff0d7230 */ /* 0x000fe20000004100 */
[----:B------:R-:W-:Y:S01]  /*0e00*/  F2FP.F16.F32.PACK_AB R16, RZ, R16 ;  /* 0x00000010ff10723e */ /* 0x000fe200000000ff */
[----:B------:R-:W-:Y:S01]  /*0e10*/  HADD2.F32 R14, -RZ, R14.H0_H0 ;  /* 0x2000000eff0e7230 */ /* 0x000fe20000004100 */
[----:B------:R-:W-:Y:S01]  /*0e20*/  F2FP.F16.F32.PACK_AB R18, RZ, R17 ;  /* 0x00000011ff12723e */ /* 0x000fe200000000ff */
[----:B------:R-:W-:Y:S02]  /*0e30*/  HADD2.F32 R15, -RZ, R15.H0_H0 ;  /* 0x2000000fff0f7230 */ /* 0x000fe40000004100 */
[----:B------:R-:W-:Y:S01]  /*0e40*/  FMUL.FTZ R10, R10, R13 ;  /* 0x0000000d0a0a7220 */ /* 0x000fe20000410000 */
[----:B------:R-:W-:-:S02]  /*0e50*/  HADD2.F32 R17, -RZ, R16.H0_H0 ;  /* 0x20000010ff117230 */ /* 0x000fc40000004100 */
[----:B------:R-:W-:Y:S01]  /*0e60*/  FMUL.FTZ R14, R5, R14 ;  /* 0x0000000e050e7220 */ /* 0x000fe20000410000 */
[----:B------:R-:W-:Y:S02]  /*0e70*/  HADD2.F32 R18, -RZ, R18.H0_H0 ;  /* 0x20000012ff127230 */ /* 0x000fe40000004100 */
[----:B------:R-:W-:Y:S01]  /*0e80*/  FMUL.FTZ R15, R6, R15 ;  /* 0x0000000f060f7220 */ /* 0x000fe20000410000 */
[----:B------:R-:W-:Y:S01]  /*0e90*/  F2FP.F16.F32.PACK_AB R12, R12, R7 ;  /* 0x000000070c0c723e */ /* 0x000fe200000000ff */
[----:B------:R-:W-:Y:S01]  /*0ea0*/  FMUL.FTZ R17, R4, R17 ;  /* 0x0000001104117220 */ /* 0x000fe20000410000 */
[----:B------:R-:W-:Y:S01]  /*0eb0*/  F2FP.F16.F32.PACK_AB R13, R10, R11 ;  /* 0x0000000b0a0d723e */ /* 0x000fe200000000ff */
[----:B------:R-:W-:Y:S01]  /*0ec0*/  FMUL.FTZ R18, R9, R18 ;  /* 0x0000001209127220 */ /* 0x000fe20000410000 */
[----:B------:R-:W-:-:S04]  /*0ed0*/  F2FP.F16.F32.PACK_AB R14, R15, R14 ;  /* 0x0000000e0f0e723e */ /* 0x000fc800000000ff */
[----:B------:R-:W-:-:S05]  /*0ee0*/  F2FP.F16.F32.PACK_AB R15, R18, R17 ;  /* 0x00000011120f723e */ /* 0x000fca00000000ff */
[----:B------:R-:W-:Y:S01]  /*0ef0*/  STG.E.128 desc[UR4][R2.64], R12 ;  /* 0x0000000c02007986 */ /* 0x000fe2000c101d04 */
[----:B------:R-:W-:Y:S05]  /*0f00*/  EXIT ;  /* 0x000000000000794d */ /* 0x000fea0003800000 */
.L_x_4751:
        /* <DEDUP_REMOVED lines=15> */
.L_x_68467:


//--------------------- .text._ZN2at6native18elementwise_kernelILi128ELi4EZNS0_15gpu_kernel_implIZNS0_50_GLOBAL__N__2680c7bb_12_PowKernel_cu_7dd49032_300329pow_tensor_scalar_kernel_implIN3c104HalfES6_EEvRNS_18TensorIteratorBaseET0_EUlS6_E_EEvS8_RKT_EUliE_EEviT1_ --------------------------
	.section	.text._ZN2at6native18elementwise_kernelILi128ELi4EZNS0_15gpu_kernel_implIZNS0_50_GLOBAL__N__2680c7bb_12_PowKernel_cu_7dd49032_300329pow_tensor_scalar_kernel_implIN3c104HalfES6_EEvRNS_18TensorIteratorBaseET0_EUlS6_E_EEvS8_RKT_EUliE_EEviT1_,"ax",@progbits
	.align	128
        .global         _ZN2at6native18elementwise_kernelILi128ELi4EZNS0_15gpu_kernel_implIZNS0_50_GLOBAL__N__2680c7bb_12_PowKernel_cu_7dd49032_300329pow_tensor_scalar_kernel_implIN3c104HalfES6_EEvRNS_18TensorIteratorBaseET0_EUlS6_E_EEvS8_RKT_EUliE_EEviT1_
        .type           _ZN2at6native18elementwise_kernelILi128ELi4EZNS0_15gpu_kernel_implIZNS0_50_GLOBAL__N__2680c7bb_12_PowKernel_cu_7dd49032_300329pow_tensor_scalar_kernel_implIN3c104HalfES6_EEvRNS_18TensorIteratorBaseET0_EUlS6_E_EEvS8_RKT_EUliE_EEviT1_,@function
        .size           _ZN2at6native18elementwise_kernelILi128ELi4EZNS0_15gpu_kernel_implIZNS0_50_GLOBAL__N__2680c7bb_12_PowKernel_cu_7dd49032_300329pow_tensor_scalar_kernel_implIN3c104HalfES6_EEvRNS_18TensorIteratorBaseET0_EUlS6_E_EEvS8_RKT_EUliE_EEviT1_,(.L_x_68468 - _ZN2at6native18elementwise_kernelILi128ELi4EZNS0_15gpu_kernel_implIZNS0_50_GLOBAL__N__2680c7bb_12_PowKernel_cu_7dd49032_300329pow_tensor_scalar_kernel_implIN3c104HalfES6_EEvRNS_18TensorIteratorBaseET0_EUlS6_E_EEvS8_RKT_EUliE_EEviT1_)
        .other          _ZN2at6native18elementwise_kernelILi128ELi4EZNS0_15gpu_kernel_implIZNS0_50_GLOBAL__N__2680c7bb_12_PowKernel_cu_7dd49032_300329pow_tensor_scalar_kernel_implIN3c104HalfES6_EEvRNS_18TensorIteratorBaseET0_EUlS6_E_EEvS8_RKT_EUliE_EEviT1_,@"STO_CUDA_ENTRY STV_DEFAULT"
_ZN2at6native18elementwise_kernelILi128ELi4EZNS0_15gpu_kernel_implIZNS0_50_GLOBAL__N__2680c7bb_12_PowKernel_cu_7dd49032_300329pow_tensor_scalar_kernel_implIN3c104HalfES6_EEvRNS_18TensorIteratorBaseET0_EUlS6_E_EEvS8_RKT_EUliE_EEviT1_:
.text._ZN2at6native18elementwise_kernelILi128ELi4EZNS0_15gpu_kernel_implIZNS0_50_GLOBAL__N__2680c7bb_12_PowKernel_cu_7dd49032_300329pow_tensor_scalar_kernel_implIN3c104HalfES6_EEvRNS_18TensorIteratorBaseET0_EUlS6_E_EEvS8_RKT_EUliE_EEviT1_:
        /* <DEDUP_REMOVED lines=319> */
.L_x_4754:
        /* <DEDUP_REMOVED lines=18> */
.L_x_4758:
[----:B------:R-:W2:Y:S02]  /*1510*/  LDG.E.U8 R2, desc[UR36][R2.64] ;  /* 0x0000002402027981 */ /* 0x000ea4000c1e1100 */
[----:B--2---:R-:W-:-:S04]  /*1520*/  I2FP.F32.U32 R0, R2 ;  /* 0x0000000200007245 */ /* 0x004fc80000201000 */
[----:B------:R-:W-:Y:S01]  /*1530*/  F2FP.F16.F32.PACK_AB R0, RZ, R0 ;  /* 0x00000000ff00723e */ /* 0x000fe200000000ff */
[----:B------:R-:W-:Y:S06]  /*1540*/  BRA `(.L_x_4760) ;  /* 0x0000000c007c7947 */ /* 0x000fec0003800000 */
.L_x_4757:
        /* <DEDUP_REMOVED lines=10> */
.L_x_4762:
[----:B------:R-:W2:Y:S02]  /*15f0*/  LDG.E R2, desc[UR36][R2.64] ;  /* 0x0000002402027981 */ /* 0x000ea4000c1e1900 */
[----:B--2---:R-:W-:-:S04]  /*1600*/  I2FP.F32.S32 R0, R2 ;  /* 0x0000000200007245 */ /* 0x004fc80000201400 */
[----:B------:R-:W-:Y:S01]  /*1610*/  F2FP.F16.F32.PACK_AB R0, RZ, R0 ;  /* 0x00000000ff00723e */ /* 0x000fe200000000ff */
[----:B------:R-:W-:Y:S06]  /*1620*/  BRA `(.L_x_4760) ;  /* 0x0000000c00447947 */ /* 0x000fec0003800000 */
.L_x_4761:
[----:B------:R-:W2:Y:S02]  /*1630*/  LDG.E.U16 R2, desc[UR36][R2.64] ;  /* 0x0000002402027981 */ /* 0x000ea4000c1e1500 */
[----:B--2---:R-:W0:Y:S02]  /*1640*/  I2F.S16 R0, R2 ;  /* 0x0000000200007306 */ /* 0x004e240000101400 */
[----:B0-----:R-:W-:Y:S01]  /*1650*/  F2FP.F16.F32.PACK_AB R0, RZ, R0 ;  /* 0x00000000ff00723e */ /* 0x001fe200000000ff */
[----:B------:R-:W-:Y:S06]  /*1660*/  BRA `(.L_x_4760) ;  /* 0x0000000c00347947 */ /* 0x000fec0003800000 */
.L_x_4756:
        /* <DEDUP_REMOVED lines=9> */
.L_x_4764:
[----:B------:R0:W5:Y:S01]  /*1700*/  LDG.E.U16 R0, desc[UR36][R2.64] ;  /* 0x0000002402007981 */ /* 0x000162000c1e1500 */
[----:B------:R-:W-:Y:S05]  /*1710*/  BRA `(.L_x_4760) ;  /* 0x0000000c00087947 */ /* 0x000fea0003800000 */
.L_x_4763:
        /* <DEDUP_REMOVED lines=9> */
.L_x_4766:
[----:B------:R1:W5:Y:S01]  /*17b0*/  LDG.E.U16 R0, desc[UR36][R2.64] ;  /* 0x0000002402007981 */ /* 0x000362000c1e1500 */
[----:B------:R-:W-:Y:S05]  /*17c0*/  BRA `(.L_x_4760) ;  /* 0x0000000800dc7947 */ /* 0x000fea0003800000 */
.L_x_4765:
        /* <DEDUP_REMOVED lines=8> */
.L_x_4755:
        /* <DEDUP_REMOVED lines=13> */
.L_x_4769:
        /* <DEDUP_REMOVED lines=8> */
.L_x_4768:
        /* <DEDUP_REMOVED lines=27> */
.L_x_4771:
        /* <DEDUP_REMOVED lines=13> */
.L_x_4770:
[----:B------:R-:W2:Y:S02]  /*1c20*/  LDG.E.U16 R0, desc[UR36][R2.64] ;  /* 0x0000002402007981 */ /* 0x000ea4000c1e1500 */
[----:B--2---:R-:W-:-:S04]  /*1c30*/  SHF.L.U32 R0, R0, 0x10, RZ ;  /* 0x0000001000007819 */ /* 0x004fc800000006ff */
[----:B------:R-:W-:Y:S01]  /*1c40*/  F2FP.F16.F32.PACK_AB R0, RZ, R0 ;  /* 0x00000000ff00723e */ /* 0x000fe200000000ff */
[----:B------:R-:W-:Y:S06]  /*1c50*/  BRA `(.L_x_4760) ;  /* 0x0000000400b87947 */ /* 0x000fec0003800000 */
.L_x_4767:
        /* <DEDUP_REMOVED lines=12> */
.L_x_4774:
        /* <DEDUP_REMOVED lines=21> */
.L_x_4778:
[----:B------:R-:W-:Y:S05]  /*1e70*/  BSYNC.RECONVERGENT B1 ;  /* 0x0000000000017941 */ /* 0x000fea0003800200 */
.L_x_4777:
[----:B------:R-:W-:Y:S01]  /*1e80*/  IMAD.SHL.U32 R0, R0, 0x100000, RZ ;  /* 0x0010000000007824 */ /* 0x000fe200078e00ff */
[----:B------:R-:W-:-:S04]  /*1e90*/  LEA R2, R2, 0x3b800000, 0x17 ;  /* 0x3b80000002027811 */ /* 0x000fc800078eb8ff */
[----:B------:R-:W-:-:S07]  /*1ea0*/  LOP3.LUT R0, R2, R0, R7, 0xfe, !PT ;  /* 0x0000000002007212 */ /* 0x000fce00078efe07 */
.L_x_4776:
[----:B------:R-:W-:Y:S05]  /*1eb0*/  BSYNC.RECONVERGENT B0 ;  /* 0x0000000000007941 */ /* 0x000fea0003800200 */
.L_x_4775:
[----:B------:R-:W-:Y:S01]  /*1ec0*/  F2FP.F16.F32.PACK_AB R0, RZ, R0 ;  /* 0x00000000ff00723e */ /* 0x000fe200000000ff */
[----:B------:R-:W-:Y:S06]  /*1ed0*/  BRA `(.L_x_4760) ;  /* 0x0000000400187947 */ /* 0x000fec0003800000 */
.L_x_4773:
        /* <DEDUP_REMOVED lines=21> */
.L_x_4782:
[----:B------:R-:W-:Y:S05]  /*2030*/  BSYNC.RECONVERGENT B1 ;  /* 0x0000000000017941 */ /* 0x000fea0003800200 */
.L_x_4781:
[----:B------:R-:W-:Y:S01]  /*2040*/  IMAD.SHL.U32 R0, R0, 0x200000, RZ ;  /* 0x0020000000007824 */ /* 0x000fe200078e00ff */
[----:B------:R-:W-:-:S04]  /*2050*/  LEA R2, R2, 0x37800000, 0x17 ;  /* 0x3780000002027811 */ /* 0x000fc800078eb8ff */
[----:B------:R-:W-:-:S07]  /*2060*/  LOP3.LUT R0, R2, R0, R7, 0xfe, !PT ;  /* 0x0000000002007212 */ /* 0x000fce00078efe07 */
.L_x_4780:
[----:B------:R-:W-:Y:S05]  /*2070*/  BSYNC.RECONVERGENT B0 ;  /* 0x0000000000007941 */ /* 0x000fea0003800200 */
.L_x_4779:
[----:B------:R-:W-:Y:S01]  /*2080*/  F2FP.F16.F32.PACK_AB R0, RZ, R0 ;  /* 0x00000000ff00723e */ /* 0x000fe200000000ff */
[----:B------:R-:W-:Y:S06]  /*2090*/  BRA `(.L_x_4760) ;  /* 0x0000000000a87947 */ /* 0x000fec0003800000 */
.L_x_4772:
[----:B------:R-:W-:-:S09]  /*20a0*/  UISETP.NE.AND UP0, UPT, UR4, 0x1c, UPT ;  /* 0x0000001c0400788c */ /* 0x000fd2000bf05270 */
[----:B------:R-:W-:Y:S05]  /*20b0*/  BRA.U !UP0, `(.L_x_4783) ;  /* 0x0000000108947547 */ /* 0x000fea000b800000 */
[----:B------:R-:W-:-:S09]  /*20c0*/  UISETP.NE.AND UP0, UPT, UR4, 0x1d, UPT ;  /* 0x0000001d0400788c */ /* 0x000fd2000bf05270 */
[----:B------:R-:W-:Y:S05]  /*20d0*/  BRA.U !UP0, `(.L_x_4784) ;  /* 0x00000001087c7547 */ /* 0x000fea000b800000 */
[----:B------:R-:W-:-:S09]  /*20e0*/  UISETP.NE.AND UP0, UPT, UR4, 0x2c, UPT ;  /* 0x0000002c0400788c */ /* 0x000fd2000bf05270 */
[----:B------:R-:W-:Y:S05]  /*20f0*/  BRA.U !UP0, `(.L_x_4785) ;  /* 0x0000000108487547 */ /* 0x000fea000b800000 */
.L_x_4759:
        /* <DEDUP_REMOVED lines=16> */
.L_x_4786:
[----:B------:R-:W-:Y:S01]  /*2200*/  PRMT R0, RZ, 0x7610, R0 ;  /* 0x00007610ff007816 */ /* 0x000fe20000000000 */
[----:B------:R-:W-:Y:S06]  /*2210*/  BRA `(.L_x_4760) ;  /* 0x0000000000487947 */ /* 0x000fec0003800000 */
.L_x_4785:
        /* <DEDUP_REMOVED lines=8> */
.L_x_4788:
[----:B------:R-:W-:Y:S05]  /*22a0*/  BSYNC.RECONVERGENT B0 ;  /* 0x0000000000007941 */ /* 0x000fea0003800200 */
.L_x_4787:
[----:B------:R-:W-:Y:S01]  /*22b0*/  F2FP.F16.F32.PACK_AB R0, RZ, R0 ;  /* 0x00000000ff00723e */ /* 0x000fe200000000ff */
[----:B------:R-:W-:Y:S06]  /*22c0*/  BRA `(.L_x_4760) ;  /* 0x00000000001c7947 */ /* 0x000fec0003800000 */
.L_x_4784:
[----:B------:R-:W2:Y:S02]  /*22d0*/  LDG.E.64 R2, desc[UR36][R2.64] ;  /* 0x0000002402027981 */ /* 0x000ea4000c1e1b00 */
[----:B--2---:R-:W0:Y:S02]  /*22e0*/  I2F.U64 R0, R2 ;  /* 0x0000000200007312 */ /* 0x004e240000301000 */
[----:B0-----:R-:W-:Y:S01]  /*22f0*/  F2FP.F16.F32.PACK_AB R0, RZ, R0 ;  /* 0x00000000ff00723e */ /* 0x001fe200000000ff */
[----:B------:R-:W-:Y:S06]  /*2300*/  BRA `(.L_x_4760) ;  /* 0x00000000000c7947 */ /* 0x000fec0003800000 */
.L_x_4783:
[----:B------:R-:W2:Y:S02]  /*2310*/  LDG.E R2, desc[UR36][R2.64] ;  /* 0x0000002402027981 */ /* 0x000ea4000c1e1900 */
[----:B--2---:R-:W-:-:S04]  /*2320*/  I2FP.F32.U32 R0, R2 ;  /* 0x0000000200007245 */ /* 0x004fc80000201000 */
[----:B------:R-:W-:-:S07]  /*2330*/  F2FP.F16.F32.PACK_AB R0, RZ, R0 ;  /* 0x00000000ff00723e */ /* 0x000fce00000000ff */
.L_x_4760:
[----:B------:R-:W0:Y:S01]  /*2340*/  LDCU.64 UR6, c[0x0][0x580] ;  /* 0x0000b000ff0677ac */ /* 0x000e220008000a00 */
[----:B-----5:R-:W-:Y:S01]  /*2350*/  HADD2.F32 R0, -RZ, R0.H0_H0 ;  /* 0x20000000ff007230 */ /* 0x020fe20000004100 */
[----:B------:R-:W-:-:S04]  /*2360*/  UPRMT UR4, UR41, 0x9910, URZ ;  /* 0x0000991029047896 */ /* 0x000fc800080000ff */
[----:B------:R-:W-:Y:S01]  /*2370*/  FMUL.FTZ R0, R0, R0 ;  /* 0x0000000000007220 */ /* 0x000fe20000410000 */
[----:B------:R-:W-:-:S04]  /*2380*/  UISETP.GT.AND UP0, UPT, UR4, 0x9, UPT ;  /* 0x000000090400788c */ /* 0x000fc8000bf04270 */
[----:B------:R-:W-:Y:S02]  /*2390*/  F2FP.F16.F32.PACK_AB R0, RZ, R0 ;  /* 0x00000000ff00723e */ /* 0x000fe400000000ff */
[----:B01----:R-:W-:-:S05]  /*23a0*/  IADD3 R2, P0, PT, R16, UR6, RZ ;  /* 0x0000000610027c10 */ /* 0x003fca000ff1e0ff */
        /* <DEDUP_REMOVED lines=14> */
.L_x_4792:
[----:B------:R-:W-:-:S06]  /*2490*/  HADD2.F32 R5, -RZ, R0.H0_H0 ;  /* 0x20000000ff057230 */ /* 0x000fcc0000004100 */
[----:B------:R-:W0:Y:S02]  /*24a0*/  F2I.S64.TRUNC R4, R5 ;  /* 0x0000000500047311 */ /* 0x000e24000020d900 */
[----:B0-----:R3:W-:Y:S01]  /*24b0*/  STG.E.U8 desc[UR36][R2.64], R4 ;  /* 0x0000000402007986 */ /* 0x0017e2000c101124 */
[----:B------:R-:W-:Y:S05]  /*24c0*/  BRA `(.L_x_4794) ;  /* 0x0000000c00707947 */ /* 0x000fea0003800000 */
.L_x_4791:
        /* <DEDUP_REMOVED lines=10> */
.L_x_4796:
[----:B------:R-:W-:-:S04]  /*2570*/  HADD2.F32 R0, -RZ, R0.H0_H0 ;  /* 0x20000000ff007230 */ /* 0x000fc80000004100 */
[----:B------:R-:W0:Y:S02]  /*2580*/  F2I.FTZ.TRUNC.NTZ R5, R0 ;  /* 0x0000000000057305 */ /* 0x000e24000021f100 */
[----:B0-----:R1:W-:Y:S01]  /*2590*/  STG.E desc[UR36][R2.64], R5 ;  /* 0x0000000502007986 */ /* 0x0013e2000c101924 */
[----:B------:R-:W-:Y:S05]  /*25a0*/  BRA `(.L_x_4794) ;  /* 0x0000000c00387947 */ /* 0x000fea0003800000 */
.L_x_4795:
[----:B------:R-:W-:-:S04]  /*25b0*/  HADD2.F32 R0, -RZ, R0.H0_H0 ;  /* 0x20000000ff007230 */ /* 0x000fc80000004100 */
[----:B------:R-:W0:Y:S02]  /*25c0*/  F2I.FTZ.TRUNC.NTZ R5, R0 ;  /* 0x0000000000057305 */ /* 0x000e24000021f100 */
[----:B0-----:R2:W-:Y:S01]  /*25d0*/  STG.E.U16 desc[UR36][R2.64], R5 ;  /* 0x0000000502007986 */ /* 0x0015e2000c101524 */
[----:B------:R-:W-:Y:S05]  /*25e0*/  BRA `(.L_x_4794) ;  /* 0x0000000c00287947 */ /* 0x000fea0003800000 */
.L_x_4790:
        /* <DEDUP_REMOVED lines=9> */
.L_x_4798:
[----:B------:R0:W-:Y:S01]  /*2680*/  STG.E.U16 desc[UR36][R2.64], R0 ;  /* 0x0000000002007986 */ /* 0x0001e2000c101524 */
[----:B------:R-:W-:Y:S05]  /*2690*/  BRA `(.L_x_4794) ;  /* 0x0000000800fc7947 */ /* 0x000fea0003800000 */
.L_x_4797:
        /* <DEDUP_REMOVED lines=10> */
.L_x_4800:
[----:B------:R-:W-:-:S05]  /*2740*/  HADD2.F32 R0, -RZ, R0.H0_H0 ;  /* 0x20000000ff007230 */ /* 0x000fca0000004100 */
[----:B------:R-:W-:-:S04]  /*2750*/  F2FP.F16.F32.PACK_AB R0, RZ, R0 ;  /* 0x00000000ff00723e */ /* 0x000fc800000000ff */
[----:B------:R-:W-:-:S05]  /*2760*/  PRMT R0, R0, 0x5410, RZ ;  /* 0x0000541000007816 */ /* 0x000fca00000000ff */
[----:B------:R0:W-:Y:S01]  /*2770*/  STG.E desc[UR36][R2.64], R0 ;  /* 0x0000000002007986 */ /* 0x0001e2000c101924 */
[----:B------:R-:W-:Y:S05]  /*2780*/  BRA `(.L_x_4794) ;  /* 0x0000000800c07947 */ /* 0x000fea0003800000 */
.L_x_4799:
[----:B------:R-:W-:-:S05]  /*2790*/  HADD2.F32 R4, -RZ, R0.H0_H0 ;  /* 0x20000000ff047230 */ /* 0x000fca0000004100 */
[----:B------:R-:W-:-:S06]  /*27a0*/  FMUL.FTZ R4, R4, 1 ;  /* 0x3f80000004047820 */ /* 0x000fcc0000410000 */
[----:B------:R-:W0:Y:S02]  /*27b0*/  F2F.F64.F32 R4, R4 ;  /* 0x0000000400047310 */ /* 0x000e240000201800 */
[----:B0-----:R0:W-:Y:S01]  /*27c0*/  STG.E.64 desc[UR36][R2.64], R4 ;  /* 0x0000000402007986 */ /* 0x0011e2000c101b24 */
[----:B------:R-:W-:Y:S05]  /*27d0*/  BRA `(.L_x_4794) ;  /* 0x0000000800ac7947 */ /* 0x000fea0003800000 */
.L_x_4789:
        /* <DEDUP_REMOVED lines=13> */
.L_x_4803:
[----:B------:R-:W-:Y:S01]  /*28b0*/  HADD2.F32 R0, -RZ, R0.H0_H0 ;  /* 0x20000000ff007230 */ /* 0x000fe20000004100 */
[----:B------:R-:W-:-:S04]  /*28c0*/  CS2R R6, SRZ ;  /* 0x0000000000067805 */ /* 0x000fc8000001ff00 */
[----:B------:R-:W-:-:S04]  /*28d0*/  FMUL.FTZ R0, R0, 1 ;  /* 0x3f80000000007820 */ /* 0x000fc80000410000 */
[----:B------:R-:W0:Y:S02]  /*28e0*/  F2F.F64.F32 R4, R0 ;  /* 0x0000000000047310 */ /* 0x000e240000201800 */
[----:B0-----:R0:W-:Y:S01]  /*28f0*/  STG.E.128 desc[UR36][R2.64], R4 ;  /* 0x0000000402007986 */ /* 0x0011e2000c101d24 */
[----:B------:R-:W-:Y:S05]  /*2900*/  BRA `(.L_x_4794) ;  /* 0x0000000800607947 */ /* 0x000fea0003800000 */
.L_x_4802:
        /* <DEDUP_REMOVED lines=19> */
.L_x_4807:
[----:B------:R-:W-:Y:S05]  /*2a40*/  BSYNC.RECONVERGENT B0 ;  /* 0x0000000000007941 */ /* 0x000fea0003800200 */
.L_x_4806:
[----:B------:R-:W-:-:S05]  /*2a50*/  LOP3.LUT R5, R0, 0x80, R5, 0xf8, !PT ;  /* 0x0000008000057812 */ /* 0x000fca00078ef805 */
[----:B------:R0:W-:Y:S01]  /*2a60*/  STG.E.U8 desc[UR36][R2.64], R5 ;  /* 0x0000000502007986 */ /* 0x0001e2000c101124 */
[----:B------:R-:W-:Y:S05]  /*2a70*/  BRA `(.L_x_4794) ;  /* 0x0000000800047947 */ /* 0x000fea0003800000 */
.L_x_4805:
        /* <DEDUP_REMOVED lines=15> */
.L_x_4809:
[----:B------:R-:W-:Y:S05]  /*2b70*/  BSYNC.RECONVERGENT B0 ;  /* 0x0000000000007941 */ /* 0x000fea0003800200 */
.L_x_4808:
[----:B------:R-:W-:-:S05]  /*2b80*/  LOP3.LUT R5, R0, 0x80, R5, 0xf8, !PT ;  /* 0x0000008000057812 */ /* 0x000fca00078ef805 */
[----:B------:R0:W-:Y:S01]  /*2b90*/  STG.E.U8 desc[UR36][R2.64], R5 ;  /* 0x0000000502007986 */ /* 0x0001e2000c101124 */
[----:B------:R-:W-:Y:S05]  /*2ba0*/  BRA `(.L_x_4794) ;  /* 0x0000000400b87947 */ /* 0x000fea0003800000 */
.L_x_4804:
[----:B------:R-:W-:-:S05]  /*2bb0*/  HADD2.F32 R0, -RZ, R0.H0_H0 ;  /* 0x20000000ff007230 */ /* 0x000fca0000004100 */
[----:B------:R-:W-:-:S05]  /*2bc0*/  F2FP.BF16.F32.PACK_AB R0, RZ, R0 ;  /* 0x00000000ff00723e */ /* 0x000fca00000010ff */
[----:B------:R0:W-:Y:S01]  /*2bd0*/  STG.E.U16 desc[UR36][R2.64], R0 ;  /* 0x0000000002007986 */ /* 0x0001e2000c101524 */
[----:B------:R-:W-:Y:S05]  /*2be0*/  BRA `(.L_x_4794) ;  /* 0x0000000400a87947 */ /* 0x000fea0003800000 */
.L_x_4801:
        /* <DEDUP_REMOVED lines=12> */
.L_x_4812:
        /* <DEDUP_REMOVED lines=13> */
.L_x_4815:
[----:B------:R-:W-:-:S04]  /*2d80*/  SHF.R.U32.HI R0, RZ, 0x14, R5 ;  /* 0x00000014ff007819 */ /* 0x000fc80000011605 */
[----:B------:R-:W-:-:S04]  /*2d90*/  LOP3.LUT R0, R0, 0x1, RZ, 0xc0, !PT ;  /* 0x0000000100007812 */ /* 0x000fc800078ec0ff */
[----:B------:R-:W-:-:S04]  /*2da0*/  IADD3 R0, PT, PT, R5, 0x487ffff, R0 ;  /* 0x0487ffff05007810 */ /* 0x000fc80007ffe000 */
[----:B------:R-:W-:-:S04]  /*2db0*/  SHF.R.U32.HI R0, RZ, 0x14, R0 ;  /* 0x00000014ff007819 */ /* 0x000fc80000011600 */
[----:B------:R-:W-:-:S07]  /*2dc0*/  LOP3.LUT R4, R0, 0xff, RZ, 0xc0, !PT ;  /* 0x000000ff00047812 */ /* 0x000fce00078ec0ff */
.L_x_4816:
[----:B------:R-:W-:-:S04]  /*2dd0*/  SHF.R.U32.HI R5, RZ, 0x18, R5 ;  /* 0x00000018ff057819 */ /* 0x000fc80000011605 */
[----:B------:R-:W-:-:S04]  /*2de0*/  LOP3.LUT R4, R4, 0x80, R5, 0xf8, !PT ;  /* 0x0000008004047812 */ /* 0x000fc800078ef805 */
[----:B------:R-:W-:-:S07]  /*2df0*/  PRMT R0, R4, 0x7610, R0 ;  /* 0x0000761004007816 */ /* 0x000fce0000000000 */
.L_x_4814:
[----:B------:R-:W-:Y:S05]  /*2e00*/  BSYNC.RECONVERGENT B0 ;  /* 0x0000000000007941 */ /* 0x000fea0003800200 */
.L_x_4813:
[----:B------:R0:W-:Y:S01]  /*2e10*/  STG.E.U8 desc[UR36][R2.64], R0 ;  /* 0x0000000002007986 */ /* 0x0001e2000c101124 */
[----:B------:R-:W-:Y:S05]  /*2e20*/  BRA `(.L_x_4794) ;  /* 0x0000000400187947 */ /* 0x000fea0003800000 */
.L_x_4811:
        /* <DEDUP_REMOVED lines=13> */
.L_x_4819:
[----:B------:R-:W-:-:S04]  /*2f00*/  SHF.R.U32.HI R0, RZ, 0x15, R5 ;  /* 0x00000015ff007819 */ /* 0x000fc80000011605 */
[----:B------:R-:W-:-:S04]  /*2f10*/  LOP3.LUT R0, R0, 0x1, RZ, 0xc0, !PT ;  /* 0x0000000100007812 */ /* 0x000fc800078ec0ff */
[----:B------:R-:W-:-:S04]  /*2f20*/  IADD3 R0, PT, PT, R5, 0x88fffff, R0 ;  /* 0x088fffff05007810 */ /* 0x000fc80007ffe000 */
[----:B------:R-:W-:-:S04]  /*2f30*/  SHF.R.U32.HI R0, RZ, 0x15, R0 ;  /* 0x00000015ff007819 */ /* 0x000fc80000011600 */
[----:B------:R-:W-:-:S07]  /*2f40*/  LOP3.LUT R4, R0, 0xff, RZ, 0xc0, !PT ;  /* 0x000000ff00047812 */ /* 0x000fce00078ec0ff */
.L_x_4820:
[----:B------:R-:W-:-:S04]  /*2f50*/  SHF.R.U32.HI R5, RZ, 0x18, R5 ;  /* 0x00000018ff057819 */ /* 0x000fc80000011605 */
[----:B------:R-:W-:-:S04]  /*2f60*/  LOP3.LUT R4, R4, 0x80, R5, 0xf8, !PT ;  /* 0x0000008004047812 */ /* 0x000fc800078ef805 */
[----:B------:R-:W-:-:S07]  /*2f70*/  PRMT R0, R4, 0x7610, R0 ;  /* 0x0000761004007816 */ /* 0x000fce0000000000 */
.L_x_4818:
[----:B------:R-:W-:Y:S05]  /*2f80*/  BSYNC.RECONVERGENT B0 ;  /* 0x0000000000007941 */ /* 0x000fea0003800200 */
.L_x_4817:
[----:B------:R0:W-:Y:S01]  /*2f90*/  STG.E.U8 desc[UR36][R2.64], R0 ;  /* 0x0000000002007986 */ /* 0x0001e2000c101124 */
[----:B------:R-:W-:Y:S05]  /*2fa0*/  BRA `(.L_x_4794) ;  /* 0x0000000000b87947 */ /* 0x000fea0003800000 */
.L_x_4810:
[----:B------:R-:W-:-:S09]  /*2fb0*/  UISETP.NE.AND UP0, UPT, UR4, 0x1c, UPT ;  /* 0x0000001c0400788c */ /* 0x000fd2000bf05270 */
[----:B------:R-:W-:Y:S05]  /*2fc0*/  BRA.U !UP0, `(.L_x_4821) ;  /* 0x0000000108a47547 */ /* 0x000fea000b800000 */
[----:B------:R-:W-:-:S09]  /*2fd0*/  UISETP.NE.AND UP0, UPT, UR4, 0x1d, UPT ;  /* 0x0000001d0400788c */ /* 0x000fd2000bf05270 */
[----:B------:R-:W-:Y:S05]  /*2fe0*/  BRA.U !UP0, `(.L_x_4822) ;  /* 0x00000001088c7547 */ /* 0x000fea000b800000 */
[----:B------:R-:W-:-:S09]  /*2ff0*/  UISETP.NE.AND UP0, UPT, UR4, 0x2c, UPT ;  /* 0x0000002c0400788c */ /* 0x000fd2000bf05270 */
[----:B------:R-:W-:Y:S05]  /*3000*/  BRA.U !UP0, `(.L_x_4823) ;  /* 0x0000000108447547 */ /* 0x000fea000b800000 */
.L_x_4793:
        /* <DEDUP_REMOVED lines=16> */
.L_x_4824:
[----:B------:R-:W-:Y:S05]  /*3110*/  BRA `(.L_x_4794) ;  /* 0x00000000005c7947 */ /* 0x000fea0003800000 */
.L_x_4823:
        /* <DEDUP_REMOVED lines=16> */
.L_x_4822:
[----:B------:R-:W-:-:S06]  /*3220*/  HADD2.F32 R4, -RZ, R0.H0_H0 ;  /* 0x20000000ff047230 */ /* 0x000fcc0000004100 */
[----:B------:R-:W0:Y:S02]  /*3230*/  F2I.U64.TRUNC R4, R4 ;  /* 0x0000000400047311 */ /* 0x000e24000020d800 */
[----:B0-----:R0:W-:Y:S01]  /*3240*/  STG.E.64 desc[UR36][R2.64], R4 ;  /* 0x0000000402007986 */ /* 0x0011e2000c101b24 */
[----:B------:R-:W-:Y:S05]  /*3250*/  BRA `(.L_x_4794) ;  /* 0x00000000000c7947 */ /* 0x000fea0003800000 */
.L_x_4821:
[----:B------:R-:W-:-:S04]  /*3260*/  HADD2.F32 R0, -RZ, R0.H0_H0 ;  /* 0x20000000ff007230 */ /* 0x000fc80000004100 */
[----:B------:R-:W0:Y:S02]  /*3270*/  F2I.FTZ.U32.TRUNC.NTZ R5, R0 ;  /* 0x0000000000057305 */ /* 0x000e24000021f000 */
[----:B0-----:R0:W-:Y:S02]  /*3280*/  STG.E desc[UR36][R2.64], R5 ;  /* 0x0000000502007986 */ /* 0x0011e4000c101924 */
.L_x_4794:
[----:B------:R-:W-:-:S07]  /*3290*/  IADD3 R17, PT, PT, R17, 0x80, RZ ;  /* 0x0000008011117810 */ /* 0x000fce0007ffe0ff */
.L_x_4753:
[----:B------:R-:W-:Y:S05]  /*32a0*/  BSYNC.RECONVERGENT B6 ;  /* 0x0000000000067941 */ /* 0x000fea0003800200 */
.L_x_4752:
        /* <DEDUP_REMOVED lines=307> */
.L_x_4827:
        /* <DEDUP_REMOVED lines=18> */
.L_x_4831:
[----:B------:R-:W2:Y:S02]  /*4700*/  LDG.E.U8 R2, desc[UR36][R2.64] ;  /* 0x0000002402027981 */ /* 0x000ea4000c1e1100 */
[----:B--2---:R-:W-:-:S04]  /*4710*/  I2FP.F32.U32 R0, R2 ;  /* 0x0000000200007245 */ /* 0x004fc80000201000 */
[----:B------:R-:W-:Y:S01]  /*4720*/  F2FP.F16.F32.PACK_AB R0, RZ, R0 ;  /* 0x00000000ff00723e */ /* 0x000fe200000000ff */
[----:B------:R-:W-:Y:S06]  /*4730*/  BRA `(.L_x_4833) ;  /* 0x0000000c007c7947 */ /* 0x000fec0003800000 */
.L_x_4830:
        /* <DEDUP_REMOVED lines=10> */
.L_x_4835:
[----:B------:R-:W2:Y:S02]  /*47e0*/  LDG.E R2, desc[UR36][R2.64] ;  /* 0x0000002402027981 */ /* 0x000ea4000c1e1900 */
[----:B--2---:R-:W-:-:S04]  /*47f0*/  I2FP.F32.S32 R0, R2 ;  /* 0x0000000200007245 */ /* 0x004fc80000201400 */
[----:B------:R-:W-:Y:S01]  /*4800*/  F2FP.F16.F32.PACK_AB R0, RZ, R0 ;  /* 0x00000000ff00723e */ /* 0x000fe200000000ff */
[----:B------:R-:W-:Y:S06]  /*4810*/  BRA `(.L_x_4833) ;  /* 0x0000000c00447947 */ /* 0x000fec0003800000 */
.L_x_4834:
[----:B------:R-:W2:Y:S02]  /*4820*/  LDG.E.U16 R2, desc[UR36][R2.64] ;  /* 0x0000002402027981 */ /* 0x000ea4000c1e1500 */
[----:B--2---:R-:W0:Y:S02]  /*4830*/  I2F.S16 R0, R2 ;  /* 0x0000000200007306 */ /* 0x004e240000101400 */
[----:B0-----:R-:W-:Y:S01]  /*4840*/  F2FP.F16.F32.PACK_AB R0, RZ, R0 ;  /* 0x00000000ff00723e */ /* 0x001fe200000000ff */
[----:B------:R-:W-:Y:S06]  /*4850*/  BRA `(.L_x_4833) ;  /* 0x0000000c00347947 */ /* 0x000fec0003800000 */
.L_x_4829:
        /* <DEDUP_REMOVED lines=9> */
.L_x_4837:
[----:B------:R1:W5:Y:S01]  /*48f0*/  LDG.E.U16 R0, desc[UR36][R2.64] ;  /* 0x0000002402007981 */ /* 0x000362000c1e1500 */
[----:B------:R-:W-:Y:S05]  /*4900*/  BRA `(.L_x_4833) ;  /* 0x0000000c00087947 */ /* 0x000fea0003800000 */
.L_x_4836:
        /* <DEDUP_REMOVED lines=9> */
.L_x_4839:
[----:B------:R0:W5:Y:S01]  /*49a0*/  LDG.E.U16 R0, desc[UR36][R2.64] ;  /* 0x0000002402007981 */ /* 0x000162000c1e1500 */
[----:B------:R-:W-:Y:S05]  /*49b0*/  BRA `(.L_x_4833) ;  /* 0x0000000800dc7947 */ /* 0x000fea0003800000 */
.L_x_4838:
        /* <DEDUP_REMOVED lines=8> */
.L_x_4828:
        /* <DEDUP_REMOVED lines=13> */
.L_x_4842:
        /* <DEDUP_REMOVED lines=8> */
.L_x_4841:
        /* <DEDUP_REMOVED lines=27> */
.L_x_4844:
        /* <DEDUP_REMOVED lines=13> */
.L_x_4843:
[----:B------:R-:W2:Y:S02]  /*4e10*/  LDG.E.U16 R0, desc[UR36][R2.64] ;  /* 0x0000002402007981 */ /* 0x000ea4000c1e1500 */
[----:B--2---:R-:W-:-:S04]  /*4e20*/  SHF.L.U32 R0, R0, 0x10, RZ ;  /* 0x0000001000007819 */ /* 0x004fc800000006ff */
[----:B------:R-:W-:Y:S01]  /*4e30*/  F2FP.F16.F32.PACK_AB R0, RZ, R0 ;  /* 0x00000000ff00723e */ /* 0x000fe200000000ff */
[----:B------:R-:W-:Y:S06]  /*4e40*/  BRA `(.L_x_4833) ;  /* 0x0000000400b87947 */ /* 0x000fec0003800000 */
.L_x_4840:
        /* <DEDUP_REMOVED lines=12> */
.L_x_4847:
        /* <DEDUP_REMOVED lines=21> */
.L_x_4851:
[----:B------:R-:W-:Y:S05]  /*5060*/  BSYNC.RECONVERGENT B1 ;  /* 0x0000000000017941 */ /* 0x000fea0003800200 */
.L_x_4850:
[----:B------:R-:W-:Y:S01]  /*5070*/  IMAD.SHL.U32 R0, R0, 0x100000, RZ ;  /* 0x0010000000007824 */ /* 0x000fe200078e00ff */
[----:B------:R-:W-:-:S04]  /*5080*/  LEA R2, R2, 0x3b800000, 0x17 ;  /* 0x3b80000002027811 */ /* 0x000fc800078eb8ff */
[----:B------:R-:W-:-:S07]  /*5090*/  LOP3.LUT R0, R2, R0, R7, 0xfe, !PT ;  /* 0x0000000002007212 */ /* 0x000fce00078efe07 */
.L_x_4849:
[----:B------:R-:W-:Y:S05]  /*50a0*/  BSYNC.RECONVERGENT B0 ;  /* 0x0000000000007941 */ /* 0x000fea0003800200 */
.L_x_4848:
[----:B------:R-:W-:Y:S01]  /*50b0*/  F2FP.F16.F32.PACK_AB R0, RZ, R0 ;  /* 0x00000000ff00723e */ /* 0x000fe200000000ff */
[----:B------:R-:W-:Y:S06]  /*50c0*/  BRA `(.L_x_4833) ;  /* 0x0000000400187947 */ /* 0x000fec0003800000 */
.L_x_4846:
        /* <DEDUP_REMOVED lines=21> */
.L_x_4855:
[----:B------:R-:W-:Y:S05]  /*5220*/  BSYNC.RECONVERGENT B1 ;  /* 0x0000000000017941 */ /* 0x000fea0003800200 */
.L_x_4854:
[----:B------:R-:W-:Y:S01]  /*5230*/  IMAD.SHL.U32 R0, R0, 0x200000, RZ ;  /* 0x0020000000007824 */ /* 0x000fe200078e00ff */
[----:B------:R-:W-:-:S04]  /*5240*/  LEA R2, R2, 0x37800000, 0x17 ;  /* 0x3780000002027811 */ /* 0x000fc800078eb8ff */
[----:B------:R-:W-:-:S07]  /*5250*/  LOP3.LUT R0, R2, R0, R7, 0xfe, !PT ;  /* 0x0000000002007212 */ /* 0x000fce00078efe07 */
.L_x_4853:
[----:B------:R-:W-:Y:S05]  /*5260*/  BSYNC.RECONVERGENT B0 ;  /* 0x0000000000007941 */ /* 0x000fea0003800200 */
.L_x_4852:
[----:B------:R-:W-:Y:S01]  /*5270*/  F2FP.F16.F32.PACK_AB R0, RZ, R0 ;  /* 0x00000000ff00723e */ /* 0x000fe200000000ff */
[----:B------:R-:W-:Y:S06]  /*5280*/  BRA `(.L_x_4833) ;  /* 0x0000000000a87947 */ /* 0x000fec0003800000 */
.L_x_4845:
        /* <DEDUP_REMOVED lines=14> */
.L_x_4859:
[----:B------:R-:W-:Y:S05]  /*5370*/  BSYNC.RECONVERGENT B0 ;  /* 0x0000000000007941 */ /* 0x000fea0003800200 */
.L_x_4858:
[----:B------:R-:W-:Y:S01]  /*5380*/  F2FP.F16.F32.PACK_AB R0, RZ, R0 ;  /* 0x00000000ff00723e */ /* 0x000fe200000000ff */
[----:B------:R-:W-:Y:S06]  /*5390*/  BRA `(.L_x_4833) ;  /* 0x0000000000647947 */ /* 0x000fec0003800000 */
.L_x_4832:
        /* <DEDUP_REMOVED lines=16> */
.L_x_4860:
[----:B------:R-:W-:Y:S01]  /*54a0*/  PRMT R0, RZ, 0x7610, R0 ;  /* 0x00007610ff007816 */ /* 0x000fe20000000000 */
[----:B------:R-:W-:Y:S06]  /*54b0*/  BRA `(.L_x_4833) ;  /* 0x00000000001c7947 */ /* 0x000fec0003800000 */
.L_x_4857:
[----:B------:R-:W2:Y:S02]  /*54c0*/  LDG.E.64 R2, desc[UR36][R2.64] ;  /* 0x0000002402027981 */ /* 0x000ea4000c1e1b00 */
[----:B--2---:R-:W0:Y:S02]  /*54d0*/  I2F.U64 R0, R2 ;  /* 0x0000000200007312 */ /* 0x004e240000301000 */
[----:B0-----:R-:W-:Y:S01]  /*54e0*/  F2FP.F16.F32.PACK_AB R0, RZ, R0 ;  /* 0x00000000ff00723e */ /* 0x001fe200000000ff */
[----:B------:R-:W-:Y:S06]  /*54f0*/  BRA `(.L_x_4833) ;  /* 0x00000000000c7947 */ /* 0x000fec0003800000 */
.L_x_4856:
[----:B------:R-:W2:Y:S02]  /*5500*/  LDG.E R2, desc[UR36][R2.64] ;  /* 0x0000002402027981 */ /* 0x000ea4000c1e1900 */
[----:B--2---:R-:W-:-:S04]  /*5510*/  I2FP.F32.U32 R0, R2 ;  /* 0x0000000200007245 */ /* 0x004fc80000201000 */
[----:B------:R-:W-:-:S07]  /*5520*/  F2FP.F16.F32.PACK_AB R0, RZ, R0 ;  /* 0x00000000ff00723e */ /* 0x000fce00000000ff */
.L_x_4833:
        /* <DEDUP_REMOVED lines=21> */
.L_x_4864:
[----:B------:R-:W-:-:S06]  /*5680*/  HADD2.F32 R5, -RZ, R0.H0_H0 ;  /* 0x20000000ff057230 */ /* 0x000fcc0000004100 */
[----:B------:R-:W0:Y:S02]  /*5690*/  F2I.S64.TRUNC R4, R5 ;  /* 0x0000000500047311 */ /* 0x000e24000020d900 */
[----:B0-----:R0:W-:Y:S01]  /*56a0*/  STG.E.U8 desc[UR36][R2.64], R4 ;  /* 0x0000000402007986 */ /* 0x0011e2000c101124 */
[----:B------:R-:W-:Y:S05]  /*56b0*/  BRA `(.L_x_4866) ;  /* 0x0000000c006c7947 */ /* 0x000fea0003800000 */
.L_x_4863:
        /* <DEDUP_REMOVED lines=10> */
.L_x_4868:
[----:B------:R-:W-:-:S04]  /*5760*/  HADD2.F32 R0, -RZ, R0.H0_H0 ;  /* 0x20000000ff007230 */ /* 0x000fc80000004100 */
[----:B------:R-:W0:Y:S02]  /*5770*/  F2I.FTZ.TRUNC.NTZ R5, R0 ;  /* 0x0000000000057305 */ /* 0x000e24000021f100 */
[----:B0-----:R0:W-:Y:S01]  /*5780*/  STG.E desc[UR36][R2.64], R5 ;  /* 0x0000000502007986 */ /* 0x0011e2000c101924 */
[----:B------:R-:W-:Y:S05]  /*5790*/  BRA `(.L_x_4866) ;  /* 0x0000000c00347947 */ /* 0x000fea0003800000 */
.L_x_4867:
[----:B------:R-:W-:-:S04]  /*57a0*/  HADD2.F32 R0, -RZ, R0.H0_H0 ;  /* 0x20000000ff007230 */ /* 0x000fc80000004100 */
[----:B------:R-:W0:Y:S02]  /*57b0*/  F2I.FTZ.TRUNC.NTZ R5, R0 ;  /* 0x0000000000057305 */ /* 0x000e24000021f100 */
[----:B0-----:R0:W-:Y:S01]  /*57c0*/  STG.E.U16 desc[UR36][R2.64], R5 ;  /* 0x0000000502007986 */ /* 0x0011e2000c101524 */
[----:B------:R-:W-:Y:S05]  /*57d0*/  BRA `(.L_x_4866) ;  /* 0x0000000c00247947 */ /* 0x000fea0003800000 */
.L_x_4862:
        /* <DEDUP_REMOVED lines=9> */
.L_x_4870:
[----:B------:R0:W-:Y:S01]  /*5870*/  STG.E.U16 desc[UR36][R2.64], R0 ;  /* 0x0000000002007986 */ /* 0x0001e2000c101524 */
[----:B------:R-:W-:Y:S05]  /*5880*/  BRA `(.L_x_4866) ;  /* 0x0000000800f87947 */ /* 0x000fea0003800000 */
.L_x_4869:
        /* <DEDUP_REMOVED lines=10> */
.L_x_4872:
[----:B------:R-:W-:-:S05]  /*5930*/  HADD2.F32 R0, -RZ, R0.H0_H0 ;  /* 0x20000000ff007230 */ /* 0x000fca0000004100 */
[----:B------:R-:W-:-:S04]  /*5940*/  F2FP.F16.F32.PACK_AB R0, RZ, R0 ;  /* 0x00000000ff00723e */ /* 0x000fc800000000ff */
[----:B------:R-:W-:-:S05]  /*5950*/  PRMT R0, R0, 0x5410, RZ ;  /* 0x0000541000007816 */ /* 0x000fca00000000ff */
[----:B------:R0:W-:Y:S01]  /*5960*/  STG.E desc[UR36][R2.64], R0 ;  /* 0x0000000002007986 */ /* 0x0001e2000c101924 */
[----:B------:R-:W-:Y:S05]  /*5970*/  BRA `(.L_x_4866) ;  /* 0x0000000800bc7947 */ /* 0x000fea0003800000 */
.L_x_4871:
[----:B------:R-:W-:-:S05]  /*5980*/  HADD2.F32 R4, -RZ, R0.H0_H0 ;  /* 0x20000000ff047230 */ /* 0x000fca0000004100 */
[----:B------:R-:W-:-:S06]  /*5990*/  FMUL.FTZ R4, R4, 1 ;  /* 0x3f80000004047820 */ /* 0x000fcc0000410000 */
[----:B------:R-:W0:Y:S02]  /*59a0*/  F2F.F64.F32 R4, R4 ;  /* 0x0000000400047310 */ /* 0x000e240000201800 */
[----:B0-----:R0:W-:Y:S01]  /*59b0*/  STG.E.64 desc[UR36][R2.64], R4 ;  /* 0x0000000402007986 */ /* 0x0011e2000c101b24 */
[----:B------:R-:W-:Y:S05]  /*59c0*/  BRA `(.L_x_4866) ;  /* 0x0000000800a87947 */ /* 0x000fea0003800000 */
.L_x_4861:
        /* <DEDUP_REMOVED lines=14> */
.L_x_4876:
        /* <DEDUP_REMOVED lines=18> */
.L_x_4879:
[----:B------:R-:W-:-:S04]  /*5bd0*/  SHF.R.U32.HI R5, RZ, 0x18, R5 ;  /* 0x00000018ff057819 */ /* 0x000fc80000011605 */
[----:B------:R-:W-:-:S07]  /*5be0*/  LOP3.LUT R0, R0, 0x80, R5, 0xf8, !PT ;  /* 0x0000008000007812 */ /* 0x000fce00078ef805 */
.L_x_4878:
[----:B------:R-:W-:Y:S05]  /*5bf0*/  BSYNC.RECONVERGENT B0 ;  /* 0x0000000000007941 */ /* 0x000fea0003800200 */
.L_x_4877:
[----:B------:R0:W-:Y:S01]  /*5c00*/  STG.E.U8 desc[UR36][R2.64], R0 ;  /* 0x0000000002007986 */ /* 0x0001e2000c101124 */
[----:B------:R-:W-:Y:S05]  /*5c10*/  BRA `(.L_x_4866) ;  /* 0x0000000800147947 */ /* 0x000fea0003800000 */
.L_x_4875:
        /* <DEDUP_REMOVED lines=18> */
.L_x_4882:
[----:B------:R-:W-:-:S04]  /*5d40*/  SHF.R.U32.HI R5, RZ, 0x18, R5 ;  /* 0x00000018ff057819 */ /* 0x000fc80000011605 */
[----:B------:R-:W-:-:S07]  /*5d50*/  LOP3.LUT R0, R0, 0x80, R5, 0xf8, !PT ;  /* 0x0000008000007812 */ /* 0x000fce00078ef805 */
.L_x_4881:
[----:B------:R-:W-:Y:S05]  /*5d60*/  BSYNC.RECONVERGENT B0 ;  /* 0x0000000000007941 */ /* 0x000fea0003800200 */
.L_x_4880:
[----:B------:R0:W-:Y:S01]  /*5d70*/  STG.E.U8 desc[UR36][R2.64], R0 ;  /* 0x0000000002007986 */ /* 0x0001e2000c101124 */
[----:B------:R-:W-:Y:S05]  /*5d80*/  BRA `(.L_x_4866) ;  /* 0x0000000400b87947 */ /* 0x000fea0003800000 */
.L_x_4874:
        /* <DEDUP_REMOVED lines=22> */
.L_x_4884:
[----:B------:R-:W-:-:S06]  /*5ef0*/  HADD2.F32 R4, -RZ, R0.H0_H0 ;  /* 0x20000000ff047230 */ /* 0x000fcc0000004100 */
[----:B------:R-:W0:Y:S02]  /*5f00*/  F2I.U64.TRUNC R4, R4 ;  /* 0x0000000400047311 */ /* 0x000e24000020d800 */
[----:B0-----:R0:W-:Y:S01]  /*5f10*/  STG.E.64 desc[UR36][R2.64], R4 ;  /* 0x0000000402007986 */ /* 0x0011e2000c101b24 */
[----:B------:R-:W-:Y:S05]  /*5f20*/  BRA `(.L_x_4866) ;  /* 0x0000000400507947 */ /* 0x000fea0003800000 */
.L_x_4883:
[----:B------:R-:W-:-:S04]  /*5f30*/  HADD2.F32 R0, -RZ, R0.H0_H0 ;  /* 0x20000000ff007230 */ /* 0x000fc80000004100 */
[----:B------:R-:W0:Y:S02]  /*5f40*/  F2I.FTZ.U32.TRUNC.NTZ R5, R0 ;  /* 0x0000000000057305 */ /* 0x000e24000021f000 */
[----:B0-----:R0:W-:Y:S01]  /*5f50*/  STG.E desc[UR36][R2.64], R5 ;  /* 0x0000000502007986 */ /* 0x0011e2000c101924 */
[----:B------:R-:W-:Y:S05]  /*5f60*/  BRA `(.L_x_4866) ;  /* 0x0000000400407947 */ /* 0x000fea0003800000 */
.L_x_4873:
        /* <DEDUP_REMOVED lines=11> */
.L_x_4886:
[----:B------:R-:W-:Y:S01]  /*6020*/  HADD2.F32 R0, -RZ, R0.H0_H0 ;  /* 0x20000000ff007230 */ /* 0x000fe20000004100 */
[----:B------:R-:W-:-:S04]  /*6030*/  CS2R R6, SRZ ;  /* 0x0000000000067805 */ /* 0x000fc8000001ff00 */
[----:B------:R-:W-:-:S04]  /*6040*/  FMUL.FTZ R0, R0, 1 ;  /* 0x3f80000000007820 */ /* 0x000fc80000410000 */
[----:B------:R-:W0:Y:S02]  /*6050*/  F2F.F64.F32 R4, R0 ;  /* 0x0000000000047310 */ /* 0x000e240000201800 */
[----:B0-----:R4:W-:Y:S01]  /*6060*/  STG.E.128 desc[UR36][R2.64], R4 ;  /* 0x0000000402007986 */ /* 0x0019e2000c101d24 */
[----:B------:R-:W-:Y:S05]  /*6070*/  BRA `(.L_x_4866) ;  /* 0x0000000000fc7947 */ /* 0x000fea0003800000 */
.L_x_4885:
[----:B------:R-:W-:-:S09]  /*6080*/  UISETP.NE.AND UP0, UPT, UR4, 0xf, UPT ;  /* 0x0000000f0400788c */ /* 0x000fd2000bf05270 */
[----:B------:R-:W-:Y:S05]  /*6090*/  BRA.U !UP0, `(.L_x_4887) ;  /* 0x0000000108e87547 */ /* 0x000fea000b800000 */
[----:B------:R-:W-:-:S09]  /*60a0*/  UISETP.NE.AND UP0, UPT, UR4, 0x17, UPT ;  /* 0x000000170400788c */ /* 0x000fd2000bf05270 */
[----:B------:R-:W-:Y:S05]  /*60b0*/  BRA.U !UP0, `(.L_x_4888) ;  /* 0x0000000108907547 */ /* 0x000fea000b800000 */
[----:B------:R-:W-:-:S09]  /*60c0*/  UISETP.NE.AND UP0, UPT, UR4, 0x18, UPT ;  /* 0x000000180400788c */ /* 0x000fd2000bf05270 */
[----:B------:R-:W-:Y:S05]  /*60d0*/  BRA.U !UP0, `(.L_x_4889) ;  /* 0x0000000108447547 */ /* 0x000fea000b800000 */
.L_x_4865:
        /* <DEDUP_REMOVED lines=16> */
.L_x_4890:
[----:B------:R-:W-:Y:S05]  /*61e0*/  BRA `(.L_x_4866) ;  /* 0x0000000000a07947 */ /* 0x000fea0003800000 */
.L_x_4889:
        /* <DEDUP_REMOVED lines=13> */
.L_x_4892:
[----:B------:R-:W-:Y:S05]  /*62c0*/  BSYNC.RECONVERGENT B0 ;  /* 0x0000000000007941 */ /* 0x000fea0003800200 */
.L_x_4891:
[----:B------:R-:W-:-:S05]  /*62d0*/  LOP3.LUT R5, R0, 0x80, R5, 0xf8, !PT ;  /* 0x0000008000057812 */ /* 0x000fca00078ef805 */
[----:B------:R2:W-:Y:S01]  /*62e0*/  STG.E.U8 desc[UR36][R2.64], R5 ;  /* 0x0000000502007986 */ /* 0x0005e2000c101124 */
[----:B------:R-:W-:Y:S05]  /*62f0*/  BRA `(.L_x_4866) ;  /* 0x00000000005c7947 */ /* 0x000fea0003800000 */
.L_x_4888:
        /* <DEDUP_REMOVED lines=12> */
.L_x_4894:
[----:B------:R-:W-:Y:S01]  /*63c0*/  IMAD.MOV.U32 R0, RZ, RZ, 0x7f ;  /* 0x0000007fff007424 */ /* 0x000fe200078e00ff */
[----:B------:R-:W-:-:S04]  /*63d0*/  ISETP.GT.U32.AND P0, PT, R4, 0x7f800000, PT ;  /* 0x7f8000000400780c */ /* 0x000fc80003f04070 */
[----:B------:R-:W-:-:S09]  /*63e0*/  SEL R0, R0, 0x7c, P0 ;  /* 0x0000007c00007807 */ /* 0x000fd20000000000 */
.L_x_4895:
[----:B------:R-:W-:Y:S05]  /*63f0*/  BSYNC.RECONVERGENT B0 ;  /* 0x0000000000007941 */ /* 0x000fea0003800200 */
.L_x_4893:
[----:B------:R-:W-:-:S04]  /*6400*/  SHF.R.U32.HI R5, RZ, 0x18, R5 ;  /* 0x00000018ff057819 */ /* 0x000fc80000011605 */
[----:B------:R-:W-:-:S05]  /*6410*/  LOP3.LUT R5, R0, 0x80, R5, 0xf8, !PT ;  /* 0x0000008000057812 */ /* 0x000fca00078ef805 */
[----:B------:R1:W-:Y:S01]  /*6420*/  STG.E.U8 desc[UR36][R2.64], R5 ;  /* 0x0000000502007986 */ /* 0x0003e2000c101124 */
[----:B------:R-:W-:Y:S05]  /*6430*/  BRA `(.L_x_4866) ;  /* 0x00000000000c7947 */ /* 0x000fea0003800000 */
.L_x_4887:
[----:B------:R-:W-:-:S05]  /*6440*/  HADD2.F32 R0, -RZ, R0.H0_H0 ;  /* 0x20000000ff007230 */ /* 0x000fca0000004100 */
[----:B------:R-:W-:-:S05]  /*6450*/  F2FP.BF16.F32.PACK_AB R0, RZ, R0 ;  /* 0x00000000ff00723e */ /* 0x000fca00000010ff */
[----:B------:R0:W-:Y:S02]  /*6460*/  STG.E.U16 desc[UR36][R2.64], R0 ;  /* 0x0000000002007986 */ /* 0x0001e4000c101524 */
.L_x_4866:
[----:B------:R-:W-:-:S07]  /*6470*/  VIADD R17, R17, 0x80 ;  /* 0x0000008011117836 */ /* 0x000fce0000000000 */
.L_x_4826:
[----:B------:R-:W-:Y:S05]  /*6480*/  BSYNC.RECONVERGENT B6 ;  /* 0x0000000000067941 */ /* 0x000fea0003800200 */
.L_x_4825:
        /* <DEDUP_REMOVED lines=307> */
.L_x_4898:
        /* <DEDUP_REMOVED lines=18> */
.L_x_4902:
[----:B------:R-:W2:Y:S02]  /*78e0*/  LDG.E.U8 R2, desc[UR36][R2.64] ;  /* 0x0000002402027981 */ /* 0x000ea4000c1e1100 */
[----:B--2---:R-:W-:-:S04]  /*78f0*/  I2FP.F32.U32 R0, R2 ;  /* 0x0000000200007245 */ /* 0x004fc80000201000 */
[----:B------:R-:W-:Y:S01]  /*7900*/  F2FP.F16.F32.PACK_AB R0, RZ, R0 ;  /* 0x00000000ff00723e */ /* 0x000fe200000000ff */
[----:B------:R-:W-:Y:S06]  /*7910*/  BRA `(.L_x_4904) ;  /* 0x0000000c007c7947 */ /* 0x000fec0003800000 */
.L_x_4901:
        /* <DEDUP_REMOVED lines=10> */
.L_x_4906:
[----:B------:R-:W2:Y:S02]  /*79c0*/  LDG.E R2, desc[UR36][R2.64] ;  /* 0x0000002402027981 */ /* 0x000ea4000c1e1900 */
[----:B--2---:R-:W-:-:S04]  /*79d0*/  I2FP.F32.S32 R0, R2 ;  /* 0x0000000200007245 */ /* 0x004fc80000201400 */
[----:B------:R-:W-:Y:S01]  /*79e0*/  F2FP.F16.F32.PACK_AB R0, RZ, R0 ;  /* 0x00000000ff00723e */ /* 0x000fe200000000ff */
[----:B------:R-:W-:Y:S06]  /*79f0*/  BRA `(.L_x_4904) ;  /* 0x0000000c00447947 */ /* 0x000fec0003800000 */
.L_x_4905:
[----:B------:R-:W2:Y:S02]  /*7a00*/  LDG.E.U16 R2, desc[UR36][R2.64] ;  /* 0x0000002402027981 */ /* 0x000ea4000c1e1500 */
[----:B--2---:R-:W0:Y:S02]  /*7a10*/  I2F.S16 R0, R2 ;  /* 0x0000000200007306 */ /* 0x004e240000101400 */
[----:B0-----:R-:W-:Y:S01]  /*7a20*/  F2FP.F16.F32.PACK_AB R0, RZ, R0 ;  /* 0x00000000ff00723e */ /* 0x001fe200000000ff */
[----:B------:R-:W-:Y:S06]  /*7a30*/  BRA `(.L_x_4904) ;  /* 0x0000000c00347947 */ /* 0x000fec0003800000 */
.L_x_4900:
        /* <DEDUP_REMOVED lines=9> */
.L_x_4908:
[----:B------:R1:W5:Y:S01]  /*7ad0*/  LDG.E.U16 R0, desc[UR36][R2.64] ;  /* 0x0000002402007981 */ /* 0x000362000c1e1500 */
[----:B------:R-:W-:Y:S05]  /*7ae0*/  BRA `(.L_x_4904) ;  /* 0x0000000c00087947 */ /* 0x000fea0003800000 */
.L_x_4907:
        /* <DEDUP_REMOVED lines=9> */
.L_x_4910:
[----:B------:R0:W5:Y:S01]  /*7b80*/  LDG.E.U16 R0, desc[UR36][R2.64] ;  /* 0x0000002402007981 */ /* 0x000162000c1e1500 */
[----:B------:R-:W-:Y:S05]  /*7b90*/  BRA `(.L_x_4904) ;  /* 0x0000000800dc7947 */ /* 0x000fea0003800000 */
.L_x_4909:
        /* <DEDUP_REMOVED lines=8> */
.L_x_4899:
        /* <DEDUP_REMOVED lines=13> */
.L_x_4913:
        /* <DEDUP_REMOVED lines=8> */
.L_x_4912:
        /* <DEDUP_REMOVED lines=27> */
.L_x_4915:
        /* <DEDUP_REMOVED lines=13> */
.L_x_4914:
[----:B------:R-:W2:Y:S02]  /*7ff0*/  LDG.E.U16 R0, desc[UR36][R2.64] ;  /* 0x0000002402007981 */ /* 0x000ea4000c1e1500 */
[----:B--2---:R-:W-:-:S05]  /*8000*/  IMAD.U32 R0, R0, 0x10000, RZ ;  /* 0x0001000000007824 */ /* 0x004fca00078e00ff */
[----:B------:R-:W-:Y:S01]  /*8010*/  F2FP.F16.F32.PACK_AB R0, RZ, R0 ;  /* 0x00000000ff00723e */ /* 0x000fe200000000ff */
[----:B------:R-:W-:Y:S06]  /*8020*/  BRA `(.L_x_4904) ;  /* 0x0000000400b87947 */ /* 0x000fec0003800000 */
.L_x_4911:
        /* <DEDUP_REMOVED lines=12> */
.L_x_4918:
        /* <DEDUP_REMOVED lines=21> */
.L_x_4922:
[----:B------:R-:W-:Y:S05]  /*8240*/  BSYNC.RECONVERGENT B1 ;  /* 0x0000000000017941 */ /* 0x000fea0003800200 */
.L_x_4921:
[----:B------:R-:W-:Y:S01]  /*8250*/  IMAD.SHL.U32 R0, R0, 0x100000, RZ ;  /* 0x0010000000007824 */ /* 0x000fe200078e00ff */
[----:B------:R-:W-:-:S04]  /*8260*/  LEA R2, R2, 0x3b800000, 0x17 ;  /* 0x3b80000002027811 */ /* 0x000fc800078eb8ff */
[----:B------:R-:W-:-:S07]  /*8270*/  LOP3.LUT R0, R2, R0, R7, 0xfe, !PT ;  /* 0x0000000002007212 */ /* 0x000fce00078efe07 */
.L_x_4920:
[----:B------:R-:W-:Y:S05]  /*8280*/  BSYNC.RECONVERGENT B0 ;  /* 0x0000000000007941 */ /* 0x000fea0003800200 */
.L_x_4919:
[----:B------:R-:W-:Y:S01]  /*8290*/  F2FP.F16.F32.PACK_AB R0, RZ, R0 ;  /* 0x00000000ff00723e */ /* 0x000fe200000000ff */
[----:B------:R-:W-:Y:S06]  /*82a0*/  BRA `(.L_x_4904) ;  /* 0x0000000400187947 */ /* 0x000fec0003800000 */
.L_x_4917:
        /* <DEDUP_REMOVED lines=21> */
.L_x_4926:
[----:B------:R-:W-:Y:S05]  /*8400*/  BSYNC.RECONVERGENT B1 ;  /* 0x0000000000017941 */ /* 0x000fea0003800200 */
.L_x_4925:
[----:B------:R-:W-:Y:S02]  /*8410*/  SHF.L.U32 R0, R0, 0x15, RZ ;  /* 0x0000001500007819 */ /* 0x000fe400000006ff */
[----:B------:R-:W-:-:S04]  /*8420*/  LEA R2, R2, 0x37800000, 0x17 ;  /* 0x3780000002027811 */ /* 0x000fc800078eb8ff */
[----:B------:R-:W-:-:S07]  /*8430*/  LOP3.LUT R0, R2, R0, R7, 0xfe, !PT ;  /* 0x0000000002007212 */ /* 0x000fce00078efe07 */
.L_x_4924:
[----:B------:R-:W-:Y:S05]  /*8440*/  BSYNC.RECONVERGENT B0 ;  /* 0x0000000000007941 */ /* 0x000fea0003800200 */
.L_x_4923:
[----:B------:R-:W-:Y:S01]  /*8450*/  F2FP.F16.F32.PACK_AB R0, RZ, R0 ;  /* 0x00000000ff00723e */ /* 0x000fe200000000ff */
[----:B------:R-:W-:Y:S06]  /*8460*/  BRA `(.L_x_4904) ;  /* 0x0000000000a87947 */ /* 0x000fec0003800000 */
.L_x_4916:
        /* <DEDUP_REMOVED lines=14> */
.L_x_4930:
[----:B------:R-:W-:Y:S05]  /*8550*/  BSYNC.RECONVERGENT B0 ;  /* 0x0000000000007941 */ /* 0x000fea0003800200 */
.L_x_4929:
[----:B------:R-:W-:Y:S01]  /*8560*/  F2FP.F16.F32.PACK_AB R0, RZ, R0 ;  /* 0x00000000ff00723e */ /* 0x000fe200000000ff */
[----:B------:R-:W-:Y:S06]  /*8570*/  BRA `(.L_x_4904) ;  /* 0x0000000000647947 */ /* 0x000fec0003800000 */
.L_x_4903:
        /* <DEDUP_REMOVED lines=16> */
.L_x_4931:
[----:B------:R-:W-:Y:S01]  /*8680*/  PRMT R0, RZ, 0x7610, R0 ;  /* 0x00007610ff007816 */ /* 0x000fe20000000000 */
[----:B------:R-:W-:Y:S06]  /*8690*/  BRA `(.L_x_4904) ;  /* 0x00000000001c7947 */ /* 0x000fec0003800000 */
.L_x_4928:
[----:B------:R-:W2:Y:S02]  /*86a0*/  LDG.E.64 R2, desc[UR36][R2.64] ;  /* 0x0000002402027981 */ /* 0x000ea4000c1e1b00 */
[----:B--2---:R-:W0:Y:S02]  /*86b0*/  I2F.U64 R0, R2 ;  /* 0x0000000200007312 */ /* 0x004e240000301000 */
[----:B0-----:R-:W-:Y:S01]  /*86c0*/  F2FP.F16.F32.PACK_AB R0, RZ, R0 ;  /* 0x00000000ff00723e */ /* 0x001fe200000000ff */
[----:B------:R-:W-:Y:S06]  /*86d0*/  BRA `(.L_x_4904) ;  /* 0x00000000000c7947 */ /* 0x000fec0003800000 */
.L_x_4927:
[----:B------:R-:W2:Y:S02]  /*86e0*/  LDG.E R2, desc[UR36][R2.64] ;  /* 0x0000002402027981 */ /* 0x000ea4000c1e1900 */
[----:B--2---:R-:W-:-:S04]  /*86f0*/  I2FP.F32.U32 R0, R2 ;  /* 0x0000000200007245 */ /* 0x004fc80000201000 */
[----:B------:R-:W-:-:S07]  /*8700*/  F2FP.F16.F32.PACK_AB R0, RZ, R0 ;  /* 0x00000000ff00723e */ /* 0x000fce00000000ff */
.L_x_4904:
        /* <DEDUP_REMOVED lines=21> */
.L_x_4935:
[----:B------:R-:W-:-:S06]  /*8860*/  HADD2.F32 R5, -RZ, R0.H0_H0 ;  /* 0x20000000ff057230 */ /* 0x000fcc0000004100 */
[----:B------:R-:W0:Y:S02]  /*8870*/  F2I.S64.TRUNC R4, R5 ;  /* 0x0000000500047311 */ /* 0x000e24000020d900 */
[----:B0-----:R4:W-:Y:S01]  /*8880*/  STG.E.U8 desc[UR36][R2.64], R4 ;  /* 0x0000000402007986 */ /* 0x0019e2000c101124 */
[----:B------:R-:W-:Y:S05]  /*8890*/  BRA `(.L_x_4937) ;  /* 0x0000000c006c7947 */ /* 0x000fea0003800000 */
.L_x_4934:
        /* <DEDUP_REMOVED lines=10> */
.L_x_4939:
[----:B------:R-:W-:-:S04]  /*8940*/  HADD2.F32 R0, -RZ, R0.H0_H0 ;  /* 0x20000000ff007230 */ /* 0x000fc80000004100 */
[----:B------:R-:W0:Y:S02]  /*8950*/  F2I.FTZ.TRUNC.NTZ R5, R0 ;  /* 0x0000000000057305 */ /* 0x000e24000021f100 */
[----:B0-----:R2:W-:Y:S01]  /*8960*/  STG.E desc[UR36][R2.64], R5 ;  /* 0x0000000502007986 */ /* 0x0015e2000c101924 */
[----:B------:R-:W-:Y:S05]  /*8970*/  BRA `(.L_x_4937) ;  /* 0x0000000c00347947 */ /* 0x000fea0003800000 */
.L_x_4938:
[----:B------:R-:W-:-:S04]  /*8980*/  HADD2.F32 R0, -RZ, R0.H0_H0 ;  /* 0x20000000ff007230 */ /* 0x000fc80000004100 */
[----:B------:R-:W0:Y:S02]  /*8990*/  F2I.FTZ.TRUNC.NTZ R5, R0 ;  /* 0x0000000000057305 */ /* 0x000e24000021f100 */
[----:B0-----:R0:W-:Y:S01]  /*89a0*/  STG.E.U16 desc[UR36][R2.64], R5 ;  /* 0x0000000502007986 */ /* 0x0011e2000c101524 */
[----:B------:R-:W-:Y:S05]  /*89b0*/  BRA `(.L_x_4937) ;  /* 0x0000000c00247947 */ /* 0x000fea0003800000 */
.L_x_4933:
        /* <DEDUP_REMOVED lines=9> */
.L_x_4941:
[----:B------:R0:W-:Y:S01]  /*8a50*/  STG.E.U16 desc[UR36][R2.64], R0 ;  /* 0x0000000002007986 */ /* 0x0001e2000c101524 */
[----:B------:R-:W-:Y:S05]  /*8a60*/  BRA `(.L_x_4937) ;  /* 0x0000000800f87947 */ /* 0x000fea0003800000 */
.L_x_4940:
        /* <DEDUP_REMOVED lines=10> */
.L_x_4943:
[----:B------:R-:W-:-:S05]  /*8b10*/  HADD2.F32 R0, -RZ, R0.H0_H0 ;  /* 0x20000000ff007230 */ /* 0x000fca0000004100 */
[----:B------:R-:W-:-:S04]  /*8b20*/  F2FP.F16.F32.PACK_AB R0, RZ, R0 ;  /* 0x00000000ff00723e */ /* 0x000fc800000000ff */
[----:B------:R-:W-:-:S05]  /*8b30*/  PRMT R0, R0, 0x5410, RZ ;  /* 0x0000541000007816 */ /* 0x000fca00000000ff */
[----:B------:R0:W-:Y:S01]  /*8b40*/  STG.E desc[UR36][R2.64], R0 ;  /* 0x0000000002007986 */ /* 0x0001e2000c101924 */
[----:B------:R-:W-:Y:S05]  /*8b50*/  BRA `(.L_x_4937) ;  /* 0x0000000800bc7947 */ /* 0x000fea0003800000 */
.L_x_4942:
[----:B------:R-:W-:-:S05]  /*8b60*/  HADD2.F32 R4, -RZ, R0.H0_H0 ;  /* 0x20000000ff047230 */ /* 0x000fca0000004100 */
[----:B------:R-:W-:-:S06]  /*8b70*/  FMUL.FTZ R4, R4, 1 ;  /* 0x3f80000004047820 */ /* 0x000fcc0000410000 */
[----:B------:R-:W0:Y:S02]  /*8b80*/  F2F.F64.F32 R4, R4 ;  /* 0x0000000400047310 */ /* 0x000e240000201800 */
[----:B0-----:R0:W-:Y:S01]  /*8b90*/  STG.E.64 desc[UR36][R2.64], R4 ;  /* 0x0000000402007986 */ /* 0x0011e2000c101b24 */
[----:B------:R-:W-:Y:S05]  /*8ba0*/  BRA `(.L_x_4937) ;  /* 0x0000000800a87947 */ /* 0x000fea0003800000 */
.L_x_4932:
        /* <DEDUP_REMOVED lines=14> */
.L_x_4947:
        /* <DEDUP_REMOVED lines=18> */
.L_x_4950:
[----:B------:R-:W-:-:S04]  /*8db0*/  SHF.R.U32.HI R5, RZ, 0x18, R5 ;  /* 0x00000018ff057819 */ /* 0x000fc80000011605 */
[----:B------:R-:W-:-:S07]  /*8dc0*/  LOP3.LUT R0, R0, 0x80, R5, 0xf8, !PT ;  /* 0x0000008000007812 */ /* 0x000fce00078ef805 */
.L_x_4949:
[----:B------:R-:W-:Y:S05]  /*8dd0*/  BSYNC.RECONVERGENT B0 ;  /* 0x0000000000007941 */ /* 0x000fea0003800200 */
.L_x_4948:
[----:B------:R0:W-:Y:S01]  /*8de0*/  STG.E.U8 desc[UR36][R2.64], R0 ;  /* 0x0000000002007986 */ /* 0x0001e2000c101124 */
[----:B------:R-:W-:Y:S05]  /*8df0*/  BRA `(.L_x_4937) ;  /* 0x0000000800147947 */ /* 0x000fea0003800000 */
.L_x_4946:
        /* <DEDUP_REMOVED lines=18> */
.L_x_4953:
[----:B------:R-:W-:-:S04]  /*8f20*/  SHF.R.U32.HI R5, RZ, 0x18, R5 ;  /* 0x00000018ff057819 */ /* 0x000fc80000011605 */
[----:B------:R-:W-:-:S07]  /*8f30*/  LOP3.LUT R0, R0, 0x80, R5, 0xf8, !PT ;  /* 0x0000008000007812 */ /* 0x000fce00078ef805 */
.L_x_4952:
[----:B------:R-:W-:Y:S05]  /*8f40*/  BSYNC.RECONVERGENT B0 ;  /* 0x0000000000007941 */ /* 0x000fea0003800200 */
.L_x_4951:
[----:B------:R0:W-:Y:S01]  /*8f50*/  STG.E.U8 desc[UR36][R2.64], R0 ;  /* 0x0000000002007986 */ /* 0x0001e2000c101124 */
[----:B------:R-:W-:Y:S05]  /*8f60*/  BRA `(.L_x_4937) ;  /* 0x0000000400b87947 */ /* 0x000fea0003800000 */
.L_x_4945:
        /* <DEDUP_REMOVED lines=22> */
.L_x_4955:
[----:B------:R-:W-:-:S06]  /*90d0*/  HADD2.F32 R4, -RZ, R0.H0_H0 ;  /* 0x20000000ff047230 */ /* 0x000fcc0000004100 */
[----:B------:R-:W0:Y:S02]  /*90e0*/  F2I.U64.TRUNC R4, R4 ;  /* 0x0000000400047311 */ /* 0x000e24000020d800 */
[----:B0-----:R0:W-:Y:S01]  /*90f0*/  STG.E.64 desc[UR36][R2.64], R4 ;  /* 0x0000000402007986 */ /* 0x0011e2000c101b24 */
[----:B------:R-:W-:Y:S05]  /*9100*/  BRA `(.L_x_4937) ;  /* 0x0000000400507947 */ /* 0x000fea0003800000 */
.L_x_4954:
[----:B------:R-:W-:-:S04]  /*9110*/  HADD2.F32 R0, -RZ, R0.H0_H0 ;  /* 0x20000000ff007230 */ /* 0x000fc80000004100 */
[----:B------:R-:W0:Y:S02]  /*9120*/  F2I.FTZ.U32.TRUNC.NTZ R5, R0 ;  /* 0x0000000000057305 */ /* 0x000e24000021f000 */
[----:B0-----:R0:W-:Y:S01]  /*9130*/  STG.E desc[UR36][R2.64], R5 ;  /* 0x0000000502007986 */ /* 0x0011e2000c101924 */
[----:B------:R-:W-:Y:S05]  /*9140*/  BRA `(.L_x_4937) ;  /* 0x0000000400407947 */ /* 0x000fea0003800000 */
.L_x_4944:
        /* <DEDUP_REMOVED lines=11> */
.L_x_4957:
[----:B------:R-:W-:Y:S01]  /*9200*/  HADD2.F32 R0, -RZ, R0.H0_H0 ;  /* 0x20000000ff007230 */ /* 0x000fe20000004100 */
[----:B------:R-:W-:-:S04]  /*9210*/  CS2R R6, SRZ ;  /* 0x0000000000067805 */ /* 0x000fc8000001ff00 */
[----:B------:R-:W-:-:S04]  /*9220*/  FMUL.FTZ R0, R0, 1 ;  /* 0x3f80000000007820 */ /* 0x000fc80000410000 */
[----:B------:R-:W0:Y:S02]  /*9230*/  F2F.F64.F32 R4, R0 ;  /* 0x0000000000047310 */ /* 0x000e240000201800 */
[----:B0-----:R0:W-:Y:S01]  /*9240*/  STG.E.128 desc[UR36][R2.64], R4 ;  /* 0x0000000402007986 */ /* 0x0011e2000c101d24 */
[----:B------:R-:W-:Y:S05]  /*9250*/  BRA `(.L_x_4937) ;  /* 0x0000000000fc7947 */ /* 0x000fea0003800000 */
.L_x_4956:
[----:B------:R-:W-:-:S09]  /*9260*/  UISETP.NE.AND UP0, UPT, UR4, 0xf, UPT ;  /* 0x0000000f0400788c */ /* 0x000fd2000bf05270 */
[----:B------:R-:W-:Y:S05]  /*9270*/  BRA.U !UP0, `(.L_x_4958) ;  /* 0x0000000108e87547 */ /* 0x000fea000b800000 */
[----:B------:R-:W-:-:S09]  /*9280*/  UISETP.NE.AND UP0, UPT, UR4, 0x17, UPT ;  /* 0x000000170400788c */ /* 0x000fd2000bf05270 */
[----:B------:R-:W-:Y:S05]  /*9290*/  BRA.U !UP0, `(.L_x_4959) ;  /* 0x0000000108907547 */ /* 0x000fea000b800000 */
[----:B------:R-:W-:-:S09]  /*92a0*/  UISETP.NE.AND UP0, UPT, UR4, 0x18, UPT ;  /* 0x000000180400788c */ /* 0x000fd2000bf05270 */
[----:B------:R-:W-:Y:S05]  /*92b0*/  BRA.U !UP0, `(.L_x_4960) ;  /* 0x0000000108447547 */ /* 0x000fea000b800000 */
.L_x_4936:
        /* <DEDUP_REMOVED lines=16> */
.L_x_4961:
[----:B------:R-:W-:Y:S05]  /*93c0*/  BRA `(.L_x_4937) ;  /* 0x0000000000a07947 */ /* 0x000fea0003800000 */
.L_x_4960:
        /* <DEDUP_REMOVED lines=13> */
.L_x_4963:
[----:B------:R-:W-:Y:S05]  /*94a0*/  BSYNC.RECONVERGENT B0 ;  /* 0x0000000000007941 */ /* 0x000fea0003800200 */
.L_x_4962:
[----:B------:R-:W-:-:S05]  /*94b0*/  LOP3.LUT R5, R0, 0x80, R5, 0xf8, !PT ;  /* 0x0000008000057812 */ /* 0x000fca00078ef805 */
[----:B------:R0:W-:Y:S01]  /*94c0*/  STG.E.U8 desc[UR36][R2.64], R5 ;  /* 0x0000000502007986 */ /* 0x0001e2000c101124 */
[----:B------:R-:W-:Y:S05]  /*94d0*/  BRA `(.L_x_4937) ;  /* 0x00000000005c7947 */ /* 0x000fea0003800000 */
.L_x_4959:
        /* <DEDUP_REMOVED lines=12> */
.L_x_4965:
[----:B------:R-:W-:Y:S02]  /*95a0*/  ISETP.GT.U32.AND P0, PT, R4, 0x7f800000, PT ;  /* 0x7f8000000400780c */ /* 0x000fe40003f04070 */
[----:B------:R-:W-:-:S04]  /*95b0*/  MOV R0, 0x7f ;  /* 0x0000007f00007802 */ /* 0x000fc80000000f00 */
[----:B------:R-:W-:-:S07]  /*95c0*/  SEL R0, R0, 0x7c, P0 ;  /* 0x0000007c00007807 */ /* 0x000fce0000000000 */
.L_x_4966:
[----:B------:R-:W-:Y:S05]  /*95d0*/  BSYNC.RECONVERGENT B0 ;  /* 0x0000000000007941 */ /* 0x000fea0003800200 */
.L_x_4964:
[----:B------:R-:W-:-:S04]  /*95e0*/  SHF.R.U32.HI R5, RZ, 0x18, R5 ;  /* 0x00000018ff057819 */ /* 0x000fc80000011605 */
[----:B------:R-:W-:-:S05]  /*95f0*/  LOP3.LUT R5, R0, 0x80, R5, 0xf8, !PT ;  /* 0x0000008000057812 */ /* 0x000fca00078ef805 */
[----:B------:R0:W-:Y:S01]  /*9600*/  STG.E.U8 desc[UR36][R2.64], R5 ;  /* 0x0000000502007986 */ /* 0x0001e2000c101124 */
[----:B------:R-:W-:Y:S05]  /*9610*/  BRA `(.L_x_4937) ;  /* 0x00000000000c7947 */ /* 0x000fea0003800000 */
.L_x_4958:
[----:B------:R-:W-:-:S05]  /*9620*/  HADD2.F32 R0, -RZ, R0.H0_H0 ;  /* 0x20000000ff007230 */ /* 0x000fca0000004100 */
[----:B------:R-:W-:-:S05]  /*9630*/  F2FP.BF16.F32.PACK_AB R0, RZ, R0 ;  /* 0x00000000ff00723e */ /* 0x000fca00000010ff */
[----:B------:R0:W-:Y:S02]  /*9640*/  STG.E.U16 desc[UR36][R2.64], R0 ;  /* 0x0000000002007986 */ /* 0x0001e4000c101524 */
.L_x_4937:
[----:B------:R-:W-:-:S07]  /*9650*/  VIADD R17, R17, 0x80 ;  /* 0x0000008011117836 */ /* 0x000fce0000000000 */
.L_x_4897:
[----:B------:R-:W-:Y:S05]  /*9660*/  BSYNC.RECONVERGENT B6 ;  /* 0x0000000000067941 */ /* 0x000fea0003800200 */
.L_x_4896:
        /* <DEDUP_REMOVED lines=306> */
.L_x_4967:
        /* <DEDUP_REMOVED lines=20> */
.L_x_4971:
[----:B------:R-:W2:Y:S02]  /*aad0*/  LDG.E.U8 R2, desc[UR36][R2.64] ;  /* 0x0000002402027981 */ /* 0x000ea4000c1e1100 */
[----:B--2---:R-:W-:-:S04]  /*aae0*/  I2FP.F32.U32 R0, R2 ;  /* 0x0000000200007245 */ /* 0x004fc80000201000 */
[----:B------:R-:W-:Y:S01]  /*aaf0*/  F2FP.F16.F32.PACK_AB R0, RZ, R0 ;  /* 0x00000000ff00723e */ /* 0x000fe200000000ff */
[----:B------:R-:W-:Y:S06]  /*ab00*/  BRA `(.L_x_4973) ;  /* 0x0000000c007c7947 */ /* 0x000fec0003800000 */
.L_x_4970:
        /* <DEDUP_REMOVED lines=10> */
.L_x_4975:
[----:B------:R-:W2:Y:S02]  /*abb0*/  LDG.E R2, desc[UR36][R2.64] ;  /* 0x0000002402027981 */ /* 0x000ea4000c1e1900 */
[----:B--2---:R-:W-:-:S04]  /*abc0*/  I2FP.F32.S32 R0, R2 ;  /* 0x0000000200007245 */ /* 0x004fc80000201400 */
[----:B------:R-:W-:Y:S01]  /*abd0*/  F2FP.F16.F32.PACK_AB R0, RZ, R0 ;  /* 0x00000000ff00723e */ /* 0x000fe200000000ff */
[----:B------:R-:W-:Y:S06]  /*abe0*/  BRA `(.L_x_4973) ;  /* 0x0000000c00447947 */ /* 0x000fec0003800000 */
.L_x_4974:
[----:B------:R-:W2:Y:S02]  /*abf0*/  LDG.E.U16 R2, desc[UR36][R2.64] ;  /* 0x0000002402027981 */ /* 0x000ea4000c1e1500 */
[----:B--2---:R-:W0:Y:S02]  /*ac00*/  I2F.S16 R0, R2 ;  /* 0x0000000200007306 */ /* 0x004e240000101400 */
[----:B0-----:R-:W-:Y:S01]  /*ac10*/  F2FP.F16.F32.PACK_AB R0, RZ, R0 ;  /* 0x00000000ff00723e */ /* 0x001fe200000000ff */
[----:B------:R-:W-:Y:S06]  /*ac20*/  BRA `(.L_x_4973) ;  /* 0x0000000c00347947 */ /* 0x000fec0003800000 */
.L_x_4969:
        /* <DEDUP_REMOVED lines=9> */
.L_x_4977:
[----:B------:R1:W5:Y:S01]  /*acc0*/  LDG.E.U16 R0, desc[UR36][R2.64] ;  /* 0x0000002402007981 */ /* 0x000362000c1e1500 */
[----:B------:R-:W-:Y:S05]  /*acd0*/  BRA `(.L_x_4973) ;  /* 0x0000000c00087947 */ /* 0x000fea0003800000 */
.L_x_4976:
        /* <DEDUP_REMOVED lines=9> */
.L_x_4979:
[----:B------:R0:W5:Y:S01]  /*ad70*/  LDG.E.U16 R0, desc[UR36][R2.64] ;  /* 0x0000002402007981 */ /* 0x000162000c1e1500 */
[----:B------:R-:W-:Y:S05]  /*ad80*/  BRA `(.L_x_4973) ;  /* 0x0000000800dc7947 */ /* 0x000fea0003800000 */
.L_x_4978:
        /* <DEDUP_REMOVED lines=8> */
.L_x_4968:
        /* <DEDUP_REMOVED lines=13> */
.L_x_4982:
        /* <DEDUP_REMOVED lines=8> */
.L_x_4981:
        /* <DEDUP_REMOVED lines=27> */
.L_x_4984:
        /* <DEDUP_REMOVED lines=13> */
.L_x_4983:
[----:B------:R-:W2:Y:S02]  /*b1e0*/  LDG.E.U16 R0, desc[UR36][R2.64] ;  /* 0x0000002402007981 */ /* 0x000ea4000c1e1500 */
[----:B--2---:R-:W-:-:S04]  /*b1f0*/  SHF.L.U32 R0, R0, 0x10, RZ ;  /* 0x0000001000007819 */ /* 0x004fc800000006ff */
[----:B------:R-:W-:Y:S01]  /*b200*/  F2FP.F16.F32.PACK_AB R0, RZ, R0 ;  /* 0x00000000ff00723e */ /* 0x000fe200000000ff */
[----:B------:R-:W-:Y:S06]  /*b210*/  BRA `(.L_x_4973) ;  /* 0x0000000400b87947 */ /* 0x000fec0003800000 */
.L_x_4980:
        /* <DEDUP_REMOVED lines=12> */
.L_x_4987:
        /* <DEDUP_REMOVED lines=21> */
.L_x_4991:
[----:B------:R-:W-:Y:S05]  /*b430*/  BSYNC.RECONVERGENT B1 ;  /* 0x0000000000017941 */ /* 0x000fea0003800200 */
.L_x_4990:
[----:B------:R-:W-:Y:S01]  /*b440*/  IMAD.SHL.U32 R0, R0, 0x100000, RZ ;  /* 0x0010000000007824 */ /* 0x000fe200078e00ff */
[----:B------:R-:W-:-:S04]  /*b450*/  LEA R2, R2, 0x3b800000, 0x17 ;  /* 0x3b80000002027811 */ /* 0x000fc800078eb8ff */
[----:B------:R-:W-:-:S07]  /*b460*/  LOP3.LUT R0, R2, R0, R7, 0xfe, !PT ;  /* 0x0000000002007212 */ /* 0x000fce00078efe07 */
.L_x_4989:
[----:B------:R-:W-:Y:S05]  /*b470*/  BSYNC.RECONVERGENT B0 ;  /* 0x0000000000007941 */ /* 0x000fea0003800200 */
.L_x_4988:
[----:B------:R-:W-:Y:S01]  /*b480*/  F2FP.F16.F32.PACK_AB R0, RZ, R0 ;  /* 0x00000000ff00723e */ /* 0x000fe200000000ff */
[----:B------:R-:W-:Y:S06]  /*b490*/  BRA `(.L_x_4973) ;  /* 0x0000000400187947 */ /* 0x000fec0003800000 */
.L_x_4986:
        /* <DEDUP_REMOVED lines=21> */
.L_x_4995:
[----:B------:R-:W-:Y:S05]  /*b5f0*/  BSYNC.RECONVERGENT B1 ;  /* 0x0000000000017941 */ /* 0x000fea0003800200 */
.L_x_4994:
[----:B------:R-:W-:Y:S02]  /*b600*/  SHF.L.U32 R0, R0, 0x15, RZ ;  /* 0x0000001500007819 */ /* 0x000fe400000006ff */
[----:B------:R-:W-:-:S04]  /*b610*/  LEA R2, R2, 0x37800000, 0x17 ;  /* 0x3780000002027811 */ /* 0x000fc800078eb8ff */
[----:B------:R-:W-:-:S07]  /*b620*/  LOP3.LUT R0, R2, R0, R7, 0xfe, !PT ;  /* 0x0000000002007212 */ /* 0x000fce00078efe07 */
.L_x_4993:
[----:B------:R-:W-:Y:S05]  /*b630*/  BSYNC.RECONVERGENT B0 ;  /* 0x0000000000007941 */ /* 0x000fea0003800200 */
.L_x_4992:
[----:B------:R-:W-:Y:S01]  /*b640*/  F2FP.F16.F32.PACK_AB R0, RZ, R0 ;  /* 0x00000000ff00723e */ /* 0x000fe200000000ff */
[----:B------:R-:W-:Y:S06]  /*b650*/  BRA `(.L_x_4973) ;  /* 0x0000000000a87947 */ /* 0x000fec0003800000 */
.L_x_4985:
        /* <DEDUP_REMOVED lines=14> */
.L_x_4999:
[----:B------:R-:W-:Y:S05]  /*b740*/  BSYNC.RECONVERGENT B0 ;  /* 0x0000000000007941 */ /* 0x000fea0003800200 */
.L_x_4998:
[----:B------:R-:W-:Y:S01]  /*b750*/  F2FP.F16.F32.PACK_AB R0, RZ, R0 ;  /* 0x00000000ff00723e */ /* 0x000fe200000000ff */
[----:B------:R-:W-:Y:S06]  /*b760*/  BRA `(.L_x_4973) ;  /* 0x0000000000647947 */ /* 0x000fec0003800000 */
.L_x_4972:
        /* <DEDUP_REMOVED lines=16> */
.L_x_5000:
[----:B------:R-:W-:Y:S01]  /*b870*/  PRMT R0, RZ, 0x7610, R0 ;  /* 0x00007610ff007816 */ /* 0x000fe20000000000 */
[----:B------:R-:W-:Y:S06]  /*b880*/  BRA `(.L_x_4973) ;  /* 0x00000000001c7947 */ /* 0x000fec0003800000 */
.L_x_4997:
[----:B------:R-:W2:Y:S02]  /*b890*/  LDG.E.64 R2, desc[UR36][R2.64] ;  /* 0x0000002402027981 */ /* 0x000ea4000c1e1b00 */
[----:B--2---:R-:W0:Y:S02]  /*b8a0*/  I2F.U64 R0, R2 ;  /* 0x0000000200007312 */ /* 0x004e240000301000 */
[----:B0-----:R-:W-:Y:S01]  /*b8b0*/  F2FP.F16.F32.PACK_AB R0, RZ, R0 ;  /* 0x00000000ff00723e */ /* 0x001fe200000000ff */
[----:B------:R-:W-:Y:S06]  /*b8c0*/  BRA `(.L_x_4973) ;  /* 0x00000000000c7947 */ /* 0x000fec0003800000 */
.L_x_4996:
[----:B------:R-:W2:Y:S02]  /*b8d0*/  LDG.E R2, desc[UR36][R2.64] ;  /* 0x0000002402027981 */ /* 0x000ea4000c1e1900 */
[----:B--2---:R-:W-:-:S04]  /*b8e0*/  I2FP.F32.U32 R0, R2 ;  /* 0x0000000200007245 */ /* 0x004fc80000201000 */
[----:B------:R-:W-:-:S07]  /*b8f0*/  F2FP.F16.F32.PACK_AB R0, RZ, R0 ;  /* 0x00000000ff00723e */ /* 0x000fce00000000ff */
.L_x_4973:
[----:B------:R-:W-:Y:S01]  /*b900*/  UPRMT UR4, UR41, 0x9910, URZ ;  /* 0x0000991029047896 */ /* 0x000fe200080000ff */
[----:B-----5:R-:W-:-:S03]  /*b910*/  HADD2.F32 R0, -RZ, R0.H0_H0 ;  /* 0x20000000ff007230 */ /* 0x020fc60000004100 */
[----:B------:R-:W-:Y:S02]  /*b920*/  UISETP.GT.AND UP0, UPT, UR4, 0x9, UPT ;  /* 0x000000090400788c */ /* 0x000fe4000bf04270 */
[----:B------:R-:W-:-:S05]  /*b930*/  FMUL.FTZ R0, R0, R0 ;  /* 0x0000000000007220 */ /* 0x000fca0000410000 */
[----:B------:R-:W-:Y:S02]  /*b940*/  F2FP.F16.F32.PACK_AB R0, RZ, R0 ;  /* 0x00000000ff00723e */ /* 0x000fe400000000ff */
        /* <DEDUP_REMOVED lines=10> */
[----:B01----:R-:W0:Y:S02]  /*b9f0*/  F2I.FTZ.TRUNC.NTZ R3, R0 ;  /* 0x0000000000037305 */ /* 0x003e24000021f100 */
[----:B0-----:R-:W-:Y:S01]  /*ba00*/  STG.E.U8 desc[UR36][R16.64], R3 ;  /* 0x0000000310007986 */ /* 0x001fe2000c101124 */
[----:B------:R-:W-:Y:S05]  /*ba10*/  EXIT ;  /* 0x000000000000794d */ /* 0x000fea0003800000 */
.L_x_5004:
[----:B01----:R-:W-:-:S06]  /*ba20*/  HADD2.F32 R3, -RZ, R0.H0_H0 ;  /* 0x20000000ff037230 */ /* 0x003fcc0000004100 */
[----:B------:R-:W0:Y:S02]  /*ba30*/  F2I.S64.TRUNC R2, R3 ;  /* 0x0000000300027311 */ /* 0x000e24000020d900 */
[----:B0-----:R-:W-:Y:S01]  /*ba40*/  STG.E.U8 desc[UR36][R16.64], R2 ;  /* 0x0000000210007986 */ /* 0x001fe2000c101124 */
[----:B------:R-:W-:Y:S05]  /*ba50*/  EXIT ;  /* 0x000000000000794d */ /* 0x000fea0003800000 */
.L_x_5003:
[----:B------:R-:W-:-:S09]  /*ba60*/  UISETP.NE.AND UP0, UPT, UR4, 0x2, UPT ;  /* 0x000000020400788c */ /* 0x000fd2000bf05270 */
[----:B------:R-:W-:Y:S05]  /*ba70*/  BRA.U !UP0, `(.L_x_5006) ;  /* 0x0000000108307547 */ /* 0x000fea000b800000 */
[----:B------:R-:W-:-:S09]  /*ba80*/  UISETP.NE.AND UP0, UPT, UR4, 0x3, UPT ;  /* 0x000000030400788c */ /* 0x000fd2000bf05270 */
[----:B------:R-:W-:Y:S05]  /*ba90*/  BRA.U !UP0, `(.L_x_5007) ;  /* 0x0000000108187547 */ /* 0x000fea000b800000 */
[----:B------:R-:W-:-:S09]  /*baa0*/  UISETP.NE.AND UP0, UPT, UR4, 0x4, UPT ;  /* 0x000000040400788c */ /* 0x000fd2000bf05270 */
[----:B------:R-:W-:Y:S05]  /*bab0*/  BRA.U UP0, `(.L_x_5005) ;  /* 0x0000000900707547 */ /* 0x000fea000b800000 */
[----:B01----:R-:W-:-:S06]  /*bac0*/  HADD2.F32 R2, -RZ, R0.H0_H0 ;  /* 0x20000000ff027230 */ /* 0x003fcc0000004100 */
[----:B------:R-:W0:Y:S02]  /*bad0*/  F2I.S64.TRUNC R2, R2 ;  /* 0x0000000200027311 */ /* 0x000e24000020d900 */
[----:B0-----:R-:W-:Y:S01]  /*bae0*/  STG.E.64 desc[UR36][R16.64], R2 ;  /* 0x0000000210007986 */ /* 0x001fe2000c101b24 */
[----:B------:R-:W-:Y:S05]  /*baf0*/  EXIT ;  /* 0x000000000000794d */ /* 0x000fea0003800000 */
.L_x_5007:
[----:B------:R-:W-:-:S04]  /*bb00*/  HADD2.F32 R0, -RZ, R0.H0_H0 ;  /* 0x20000000ff007230 */ /* 0x000fc80000004100 */
[----:B01----:R-:W0:Y:S02]  /*bb10*/  F2I.FTZ.TRUNC.NTZ R3, R0 ;  /* 0x0000000000037305 */ /* 0x003e24000021f100 */
[----:B0-----:R-:W-:Y:S01]  /*bb20*/  STG.E desc[UR36][R16.64], R3 ;  /* 0x0000000310007986 */ /* 0x001fe2000c101924 */
[----:B------:R-:W-:Y:S05]  /*bb30*/  EXIT ;  /* 0x000000000000794d */ /* 0x000fea0003800000 */
.L_x_5006:
[----:B------:R-:W-:-:S04]  /*bb40*/  HADD2.F32 R0, -RZ, R0.H0_H0 ;  /* 0x20000000ff007230 */ /* 0x000fc80000004100 */
[----:B01----:R-:W0:Y:S02]  /*bb50*/  F2I.FTZ.TRUNC.NTZ R3, R0 ;  /* 0x0000000000037305 */ /* 0x003e24000021f100 */
[----:B0-----:R-:W-:Y:S01]  /*bb60*/  STG.E.U16 desc[UR36][R16.64], R3 ;  /* 0x0000000310007986 */ /* 0x001fe2000c101524 */
[----:B------:R-:W-:Y:S05]  /*bb70*/  EXIT ;  /* 0x000000000000794d */ /* 0x000fea0003800000 */
.L_x_5002:
[----:B------:R-:W-:-:S09]  /*bb80*/  UISETP.GT.AND UP0, UPT, UR4, 0x6, UPT ;  /* 0x000000060400788c */ /* 0x000fd2000bf04270 */
[----:B------:R-:W-:Y:S05]  /*bb90*/  BRA.U UP0, `(.L_x_5008) ;  /* 0x0000000100247547 */ /* 0x000fea000b800000 */
[----:B------:R-:W-:-:S09]  /*bba0*/  UISETP.NE.AND UP0, UPT, UR4, 0x5, UPT ;  /* 0x000000050400788c */ /* 0x000fd2000bf05270 */
[----:B------:R-:W-:Y:S05]  /*bbb0*/  BRA.U !UP0, `(.L_x_5009) ;  /* 0x0000000108147547 */ /* 0x000fea000b800000 */
[----:B------:R-:W-:-:S09]  /*bbc0*/  UISETP.NE.AND UP0, UPT, UR4, 0x6, UPT ;  /* 0x000000060400788c */ /* 0x000fd2000bf05270 */
[----:B------:R-:W-:Y:S05]  /*bbd0*/  BRA.U UP0, `(.L_x_5005) ;  /* 0x0000000900287547 */ /* 0x000fea000b800000 */
[----:B01----:R-:W-:-:S05]  /*bbe0*/  HADD2.F32 R3, -RZ, R0.H0_H0 ;  /* 0x20000000ff037230 */ /* 0x003fca0000004100 */
[----:B------:R-:W-:Y:S01]  /*bbf0*/  STG.E desc[UR36][R16.64], R3 ;  /* 0x0000000310007986 */ /* 0x000fe2000c101924 */
[----:B------:R-:W-:Y:S05]  /*bc00*/  EXIT ;  /* 0x000000000000794d */ /* 0x000fea0003800000 */
.L_x_5009:
[----:B------:R-:W-:Y:S01]  /*bc10*/  STG.E.U16 desc[UR36][R16.64], R0 ;  /* 0x0000000010007986 */ /* 0x000fe2000c101524 */
[----:B------:R-:W-:Y:S05]  /*bc20*/  EXIT ;  /* 0x000000000000794d */ /* 0x000fea0003800000 */
.L_x_5008:
[----:B------:R-:W-:-:S09]  /*bc30*/  UISETP.NE.AND UP0, UPT, UR4, 0x7, UPT ;  /* 0x000000070400788c */ /* 0x000fd2000bf05270 */
[----:B------:R-:W-:Y:S05]  /*bc40*/  BRA.U !UP0, `(.L_x_5010) ;  /* 0x0000000108347547 */ /* 0x000fea000b800000 */
[----:B------:R-:W-:-:S09]  /*bc50*/  UISETP.NE.AND UP0, UPT, UR4, 0x8, UPT ;  /* 0x000000080400788c */ /* 0x000fd2000bf05270 */
[----:B------:R-:W-:Y:S05]  /*bc60*/  BRA.U !UP0, `(.L_x_5011) ;  /* 0x0000000108187547 */ /* 0x000fea000b800000 */
[----:B------:R-:W-:-:S09]  /*bc70*/  UISETP.NE.AND UP0, UPT, UR4, 0x9, UPT ;  /* 0x000000090400788c */ /* 0x000fd2000bf05270 */
[----:B------:R-:W-:Y:S05]  /*bc80*/  BRA.U UP0, `(.L_x_5005) ;  /* 0x0000000500fc7547 */ /* 0x000fea000b800000 */
[----:B01----:R-:W-:Y:S02]  /*bc90*/  HADD2.F32 R2, -RZ, R0.H0_H0 ;  /* 0x20000000ff027230 */ /* 0x003fe40000004100 */
[----:B------:R-:W-:-:S05]  /*bca0*/  IMAD.MOV.U32 R3, RZ, RZ, RZ ;  /* 0x000000ffff037224 */ /* 0x000fca00078e00ff */
[----:B------:R-:W-:Y:S01]  /*bcb0*/  STG.E.64 desc[UR36][R16.64], R2 ;  /* 0x0000000210007986 */ /* 0x000fe2000c101b24 */
[----:B------:R-:W-:Y:S05]  /*bcc0*/  EXIT ;  /* 0x000000000000794d */ /* 0x000fea0003800000 */
.L_x_5011:
[----:B------:R-:W-:-:S05]  /*bcd0*/  HADD2.F32 R0, -RZ, R0.H0_H0 ;  /* 0x20000000ff007230 */ /* 0x000fca0000004100 */
[----:B------:R-:W-:-:S04]  /*bce0*/  F2FP.F16.F32.PACK_AB R0, RZ, R0 ;  /* 0x00000000ff00723e */ /* 0x000fc800000000ff */
[----:B------:R-:W-:-:S05]  /*bcf0*/  PRMT R0, R0, 0x5410, RZ ;  /* 0x0000541000007816 */ /* 0x000fca00000000ff */
[----:B------:R-:W-:Y:S01]  /*bd00*/  STG.E desc[UR36][R16.64], R0 ;  /* 0x0000000010007986 */ /* 0x000fe2000c101924 */
[----:B------:R-:W-:Y:S05]  /*bd10*/  EXIT ;  /* 0x000000000000794d */ /* 0x000fea0003800000 */
.L_x_5010:
[----:B01----:R-:W-:-:S05]  /*bd20*/  HADD2.F32 R2, -RZ, R0.H0_H0 ;  /* 0x20000000ff027230 */ /* 0x003fca0000004100 */
[----:B------:R-:W-:-:S06]  /*bd30*/  FMUL.FTZ R2, R2, 1 ;  /* 0x3f80000002027820 */ /* 0x000fcc0000410000 */
[----:B------:R-:W0:Y:S02]  /*bd40*/  F2F.F64.F32 R2, R2 ;  /* 0x0000000200027310 */ /* 0x000e240000201800 */
[----:B0-----:R-:W-:Y:S01]  /*bd50*/  STG.E.64 desc[UR36][R16.64], R2 ;  /* 0x0000000210007986 */ /* 0x001fe2000c101b24 */
[----:B------:R-:W-:Y:S05]  /*bd60*/  EXIT ;  /* 0x000000000000794d */ /* 0x000fea0003800000 */
.L_x_5001:
        /* <DEDUP_REMOVED lines=10> */
[----:B01----:R-:W-:-:S06]  /*be10*/  HADD2.F32 R3, -RZ, R0.H0_H0 ;  /* 0x20000000ff037230 */ /* 0x003fcc0000004100 */
[----:B------:R-:W0:Y:S02]  /*be20*/  F2I.FTZ.U32.TRUNC.NTZ R3, R3 ;  /* 0x0000000300037305 */ /* 0x000e24000021f000 */
[----:B0-----:R-:W-:Y:S01]  /*be30*/  STG.E.U16 desc[UR36][R16.64], R3 ;  /* 0x0000000310007986 */ /* 0x001fe2000c101524 */
[----:B------:R-:W-:Y:S05]  /*be40*/  EXIT ;  /* 0x000000000000794d */ /* 0x000fea0003800000 */
.L_x_5015:
[----:B01----:R-:W-:Y:S01]  /*be50*/  HADD2.F32 R3, -RZ, R0.H0_H0 ;  /* 0x20000000ff037230 */ /* 0x003fe20000004100 */
        /* <DEDUP_REMOVED lines=16> */
.L_x_5018:
[----:B------:R-:W-:-:S04]  /*bf60*/  SHF.R.U32.HI R3, RZ, 0x18, R3 ;  /* 0x00000018ff037819 */ /* 0x000fc80000011603 */
[----:B------:R-:W-:-:S04]  /*bf70*/  LOP3.LUT R0, R0, 0x80, R3, 0xf8, !PT ;  /* 0x0000008000007812 */ /* 0x000fc800078ef803 */
[----:B------:R-:W-:-:S07]  /*bf80*/  PRMT R8, R0, 0x7610, R8 ;  /* 0x0000761000087816 */ /* 0x000fce0000000008 */
.L_x_5017:
[----:B------:R-:W-:Y:S05]  /*bf90*/  BSYNC.RECONVERGENT B0 ;  /* 0x0000000000007941 */ /* 0x000fea0003800200 */
.L_x_5016:
[----:B------:R-:W-:Y:S01]  /*bfa0*/  STG.E.U8 desc[UR36][R16.64], R8 ;  /* 0x0000000810007986 */ /* 0x000fe2000c101124 */
[----:B------:R-:W-:Y:S05]  /*bfb0*/  EXIT ;  /* 0x000000000000794d */ /* 0x000fea0003800000 */
.L_x_5014:
[----:B01----:R-:W-:Y:S01]  /*bfc0*/  HADD2.F32 R3, -RZ, R0.H0_H0 ;  /* 0x20000000ff037230 */ /* 0x003fe20000004100 */
        /* <DEDUP_REMOVED lines=16> */
.L_x_5021:
[----:B------:R-:W-:-:S04]  /*c0d0*/  SHF.R.U32.HI R3, RZ, 0x18, R3 ;  /* 0x00000018ff037819 */ /* 0x000fc80000011603 */
[----:B------:R-:W-:-:S04]  /*c0e0*/  LOP3.LUT R0, R0, 0x80, R3, 0xf8, !PT ;  /* 0x0000008000007812 */ /* 0x000fc800078ef803 */
[----:B------:R-:W-:-:S07]  /*c0f0*/  PRMT R8, R0, 0x7610, R8 ;  /* 0x0000761000087816 */ /* 0x000fce0000000008 */
.L_x_5020:
[----:B------:R-:W-:Y:S05]  /*c100*/  BSYNC.RECONVERGENT B0 ;  /* 0x0000000000007941 */ /* 0x000fea0003800200 */
.L_x_5019:
[----:B------:R-:W-:Y:S01]  /*c110*/  STG.E.U8 desc[UR36][R16.64], R8 ;  /* 0x0000000810007986 */ /* 0x000fe2000c101124 */
[----:B------:R-:W-:Y:S05]  /*c120*/  EXIT ;  /* 0x000000000000794d */ /* 0x000fea0003800000 */
.L_x_5013:
[----:B------:R-:W-:-:S09]  /*c130*/  UISETP.NE.AND UP0, UPT, UR4, 0x1c, UPT ;  /* 0x0000001c0400788c */ /* 0x000fd2000bf05270 */
[----:B------:R-:W-:Y:S05]  /*c140*/  BRA.U !UP0, `(.L_x_5022) ;  /* 0x0000000108607547 */ /* 0x000fea000b800000 */
[----:B------:R-:W-:-:S09]  /*c150*/  UISETP.NE.AND UP0, UPT, UR4, 0x1d, UPT ;  /* 0x0000001d0400788c */ /* 0x000fd2000bf05270 */
[----:B------:R-:W-:Y:S05]  /*c160*/  BRA.U !UP0, `(.L_x_5023) ;  /* 0x0000000108487547 */ /* 0x000fea000b800000 */
[----:B------:R-:W-:-:S09]  /*c170*/  UISETP.NE.AND UP0, UPT, UR4, 0x2c, UPT ;  /* 0x0000002c0400788c */ /* 0x000fd2000bf05270 */
[----:B------:R-:W-:Y:S05]  /*c180*/  BRA.U UP0, `(.L_x_5005) ;  /* 0x0000000100bc7547 */ /* 0x000fea000b800000 */
[----:B01----:R-:W-:-:S05]  /*c190*/  HADD2.F32 R3, -RZ, R0.H0_H0 ;  /* 0x20000000ff037230 */ /* 0x003fca0000004100 */
        /* <DEDUP_REMOVED lines=15> */
.L_x_5023:
[----:B01----:R-:W-:-:S06]  /*c290*/  HADD2.F32 R2, -RZ, R0.H0_H0 ;  /* 0x20000000ff027230 */ /* 0x003fcc0000004100 */
[----:B------:R-:W0:Y:S02]  /*c2a0*/  F2I.U64.TRUNC R2, R2 ;  /* 0x0000000200027311 */ /* 0x000e24000020d800 */
[----:B0-----:R-:W-:Y:S01]  /*c2b0*/  STG.E.64 desc[UR36][R16.64], R2 ;  /* 0x0000000210007986 */ /* 0x001fe2000c101b24 */
[----:B------:R-:W-:Y:S05]  /*c2c0*/  EXIT ;  /* 0x000000000000794d */ /* 0x000fea0003800000 */
.L_x_5022:
[----:B------:R-:W-:-:S04]  /*c2d0*/  HADD2.F32 R0, -RZ, R0.H0_H0 ;  /* 0x20000000ff007230 */ /* 0x000fc80000004100 */
[----:B01----:R-:W0:Y:S02]  /*c2e0*/  F2I.FTZ.U32.TRUNC.NTZ R3, R0 ;  /* 0x0000000000037305 */ /* 0x003e24000021f000 */
[----:B0-----:R-:W-:Y:S01]  /*c2f0*/  STG.E desc[UR36][R16.64], R3 ;  /* 0x0000000310007986 */ /* 0x001fe2000c101924 */
[----:B------:R-:W-:Y:S05]  /*c300*/  EXIT ;  /* 0x000000000000794d */ /* 0x000fea0003800000 */
.L_x_5012:
        /* <DEDUP_REMOVED lines=8> */
[----:B01----:R-:W-:-:S05]  /*c390*/  SEL R3, RZ, 0x1, !P0 ;  /* 0x00000001ff037807 */ /* 0x003fca0004000000 */
[----:B------:R-:W-:Y:S01]  /*c3a0*/  STG.E.U8 desc[UR36][R16.64], R3 ;  /* 0x0000000310007986 */ /* 0x000fe2000c101124 */
[----:B------:R-:W-:Y:S05]  /*c3b0*/  EXIT ;  /* 0x000000000000794d */ /* 0x000fea0003800000 */
.L_x_5025:
[----:B------:R-:W-:Y:S01]  /*c3c0*/  HADD2.F32 R0, -RZ, R0.H0_H0 ;  /* 0x20000000ff007230 */ /* 0x000fe20000004100 */
[----:B------:R-:W-:-:S04]  /*c3d0*/  CS2R R6, SRZ ;  /* 0x0000000000067805 */ /* 0x000fc8000001ff00 */
[----:B------:R-:W-:-:S04]  /*c3e0*/  FMUL.FTZ R0, R0, 1 ;  /* 0x3f80000000007820 */ /* 0x000fc80000410000 */
[----:B------:R-:W2:Y:S02]  /*c3f0*/  F2F.F64.F32 R4, R0 ;  /* 0x0000000000047310 */ /* 0x000ea40000201800 */
[----:B--2---:R-:W-:Y:S01]  /*c400*/  STG.E.128 desc[UR36][R16.64], R4 ;  /* 0x0000000410007986 */ /* 0x004fe2000c101d24 */
[----:B------:R-:W-:Y:S05]  /*c410*/  EXIT ;  /* 0x000000000000794d */ /* 0x000fea0003800000 */
.L_x_5024:
[----:B------:R-:W-:-:S09]  /*c420*/  UISETP.NE.AND UP0, UPT, UR4, 0xf, UPT ;  /* 0x0000000f0400788c */ /* 0x000fd2000bf05270 */
[----:B------:R-:W-:Y:S05]  /*c430*/  BRA.U !UP0, `(.L_x_5026) ;  /* 0x0000000108e87547 */ /* 0x000fea000b800000 */
[----:B------:R-:W-:-:S09]  /*c440*/  UISETP.NE.AND UP0, UPT, UR4, 0x17, UPT ;  /* 0x000000170400788c */ /* 0x000fd2000bf05270 */
[----:B------:R-:W-:Y:S05]  /*c450*/  BRA.U !UP0, `(.L_x_5027) ;  /* 0x0000000108907547 */ /* 0x000fea000b800000 */
[----:B------:R-:W-:-:S09]  /*c460*/  UISETP.NE.AND UP0, UPT, UR4, 0x18, UPT ;  /* 0x000000180400788c */ /* 0x000fd2000bf05270 */
[----:B------:R-:W-:Y:S05]  /*c470*/  BRA.U !UP0, `(.L_x_5028) ;  /* 0x0000000108447547 */ /* 0x000fea000b800000 */
.L_x_5005:
[----:B------:R-:W-:Y:S01]  /*c480*/  MOV R0, 0x0 ;  /* 0x0000000000007802 */ /* 0x000fe20000000f00 */
[----:B------:R-:W2:Y:S01]  /*c490*/  LDCU.64 UR4, c[0x4][0x198] ;  /* 0x01003300ff0477ac */ /* 0x000ea20008000a00 */
[----:B------:R-:W-:Y:S02]  /*c4a0*/  HFMA2 R8, -RZ, RZ, 0, 6.020069122314453125e-06 ;  /* 0x00000065ff087431 */ /* 0x000fe400000001ff */
[----:B------:R-:W-:Y:S01]  /*c4b0*/  IMAD.MOV.U32 R12, RZ, RZ, 0x1 ;  /* 0x00000001ff0c7424 */ /* 0x000fe200078e00ff */
[----:B01----:R0:W1:Y:S01]  /*c4c0*/  LDC.64 R2, c[0x4][R0] ;  /* 0x0100000000027b82 */ /* 0x0030620000000a00 */
[----:B------:R-:W3:Y:S01]  /*c4d0*/  LDCU.64 UR6, c[0x4][0x1a0] ;  /* 0x01003400ff0677ac */ /* 0x000ee20008000a00 */
[----:B------:R-:W-:Y:S01]  /*c4e0*/  MOV R13, RZ ;  /* 0x000000ff000d7202 */ /* 0x000fe20000000f00 */
[----:B------:R-:W4:Y:S01]  /*c4f0*/  LDCU.64 UR8, c[0x4][0xa0] ;  /* 0x01001400ff0877ac */ /* 0x000f220008000a00 */
[----:B--2---:R-:W-:Y:S01]  /*c500*/  MOV R4, UR4 ;  /* 0x0000000400047c02 */ /* 0x004fe20008000f00 */
[----:B------:R-:W-:Y:S01]  /*c510*/  IMAD.U32 R5, RZ, RZ, UR5 ;  /* 0x00000005ff057e24 */ /* 0x000fe2000f8e00ff */
[----:B---3--:R-:W-:Y:S01]  /*c520*/  MOV R6, UR6 ;  /* 0x0000000600067c02 */ /* 0x008fe20008000f00 */
[----:B------:R-:W-:Y:S01]  /*c530*/  IMAD.U32 R7, RZ, RZ, UR7 ;  /* 0x00000007ff077e24 */ /* 0x000fe2000f8e00ff */
[----:B----4-:R-:W-:Y:S01]  /*c540*/  MOV R10, UR8 ;  /* 0x00000008000a7c02 */ /* 0x010fe20008000f00 */
[----:B0-----:R-:W-:-:S07]  /*c550*/  IMAD.U32 R11, RZ, RZ, UR9 ;  /* 0x00000009ff0b7e24 */ /* 0x001fce000f8e00ff */
[----:B------:R-:W-:-:S07]  /*c560*/  LEPC R20, `(.L_x_5029) ;  /* 0x000000001014794e */ /* 0x000fce0000000000 */
[----:B-1----:R-:W-:Y:S05]  /*c570*/  CALL.ABS.NOINC R2 ;  /* 0x0000000002007343 */ /* 0x002fea0003c00000 */
.L_x_5029:
[----:B------:R-:W-:Y:S05]  /*c580*/  EXIT ;  /* 0x000000000000794d */ /* 0x000fea0003800000 */
.L_x_5028:
[----:B------:R-:W-:Y:S01]  /*c590*/  HADD2.F32 R5, -RZ, R0.H0_H0 ;  /* 0x20000000ff057230 */ /* 0x000fe20000004100 */
[----:B------:R-:W-:Y:S01]  /*c5a0*/  BSSY.RECONVERGENT B0, `(.L_x_5030) ;  /* 0x000000c000007945 */ /* 0x000fe20003800200 */
[----:B------:R-:W-:-:S03]  /*c5b0*/  IMAD.MOV.U32 R0, RZ, RZ, 0x7f ;  /* 0x0000007fff007424 */ /* 0x000fc600078e00ff */
[----:B01----:R-:W-:Y:S02]  /*c5c0*/  LOP3.LUT R2, R5, 0x7fffffff, RZ, 0xc0, !PT ;  /* 0x7fffffff05027812 */ /* 0x003fe400078ec0ff */
        /* <DEDUP_REMOVED lines=9> */
.L_x_5031:
[----:B------:R-:W-:Y:S05]  /*c660*/  BSYNC.RECONVERGENT B0 ;  /* 0x0000000000007941 */ /* 0x000fea0003800200 */
.L_x_5030:
[----:B------:R-:W-:-:S05]  /*c670*/  LOP3.LUT R3, R0, 0x80, R3, 0xf8, !PT ;  /* 0x0000008000037812 */ /* 0x000fca00078ef803 */
[----:B------:R-:W-:Y:S01]  /*c680*/  STG.E.U8 desc[UR36][R16.64], R3 ;  /* 0x0000000310007986 */ /* 0x000fe2000c101124 */
[----:B------:R-:W-:Y:S05]  /*c690*/  EXIT ;  /* 0x000000000000794d */ /* 0x000fea0003800000 */
.L_x_5027:
[----:B01----:R-:W-:Y:S01]  /*c6a0*/  HADD2.F32 R3, -RZ, R0.H0_H0 ;  /* 0x20000000ff037230 */ /* 0x003fe20000004100 */
        /* <DEDUP_REMOVED lines=11> */
.L_x_5033:
[----:B------:R-:W-:Y:S01]  /*c760*/  HFMA2 R0, -RZ, RZ, 0, 7.569789886474609375e-06 ;  /* 0x0000007fff007431 */ /* 0x000fe200000001ff */
[----:B------:R-:W-:-:S04]  /*c770*/  ISETP.GT.U32.AND P0, PT, R2, 0x7f800000, PT ;  /* 0x7f8000000200780c */ /* 0x000fc80003f04070 */
[----:B------:R-:W-:-:S09]  /*c780*/  SEL R0, R0, 0x7c, P0 ;  /* 0x0000007c00007807 */ /* 0x000fd20000000000 */
.L_x_5034:
[----:B------:R-:W-:Y:S05]  /*c790*/  BSYNC.RECONVERGENT B0 ;  /* 0x0000000000007941 */ /* 0x000fea0003800200 */
.L_x_5032:
[----:B------:R-:W-:-:S04]  /*c7a0*/  SHF.R.U32.HI R3, RZ, 0x18, R3 ;  /* 0x00000018ff037819 */ /* 0x000fc80000011603 */
[----:B------:R-:W-:-:S05]  /*c7b0*/  LOP3.LUT R3, R0, 0x80, R3, 0xf8, !PT ;  /* 0x0000008000037812 */ /* 0x000fca00078ef803 */
[----:B------:R-:W-:Y:S01]  /*c7c0*/  STG.E.U8 desc[UR36][R16.64], R3 ;  /* 0x0000000310007986 */ /* 0x000fe2000c101124 */
[----:B------:R-:W-:Y:S05]  /*c7d0*/  EXIT ;  /* 0x000000000000794d */ /* 0x000fea0003800000 */
.L_x_5026:
[----:B------:R-:W-:-:S05]  /*c7e0*/  HADD2.F32 R0, -RZ, R0.H0_H0 ;  /* 0x20000000ff007230 */ /* 0x000fca0000004100 */
[----:B------:R-:W-:-:S05]  /*c7f0*/  F2FP.BF16.F32.PACK_AB R0, RZ, R0 ;  /* 0x00000000ff00723e */ /* 0x000fca00000010ff */
[----:B------:R-:W-:Y:S01]  /*c800*/  STG.E.U16 desc[UR36][R16.64], R0 ;  /* 0x0000000010007986 */ /* 0x000fe2000c101524 */
[----:B------:R-:W-:Y:S05]  /*c810*/  EXIT ;  /* 0x000000000000794d */ /* 0x000fea0003800000 */
.L_x_5035:
        /* <DEDUP_REMOVED lines=14> */
.L_x_68468:


//--------------------- .text._ZN2at6native27unrolled_elementwise_kernelIZNS0_50_GLOBAL__N__2680c7bb_12_PowKernel_cu_7dd49032_300329pow_tensor_scalar_kernel_implIN3c104HalfES5_EEvRNS_18TensorIteratorBaseET0_EUlS5_E_St5arrayIPcLm2EELi4E23TrivialOffsetCalculatorILi1EjESE_NS0_6memory12LoadWithCastILi1EEENSF_13StoreWithCastILi1EEEEEviT_S8_T2_T3_T4_T5_ --------------------------
	.section	.text._ZN2at6native27unrolled_elementwise_kernelIZNS0_50_GLOBAL__N__2680c7bb_12_PowKernel_cu_7dd49032_300329pow_tensor_scalar_kernel_implIN3c104HalfES5_EEvRNS_18TensorIteratorBaseET0_EUlS5_E_St5arrayIPcLm2EELi4E23TrivialOffsetCalculatorILi1EjESE_NS0_6memory12LoadWithCastILi1EEENSF_13StoreWithCastILi1EEEEEviT_S8_T2_T3_T4_T5_,"ax",@progbits
	.align	128
        .global         _ZN2at6native27unrolled_elementwise_kernelIZNS0_50_GLOBAL__N__2680c7bb_12_PowKernel_cu_7dd49032_300329pow_tensor_scalar_kernel_implIN3c104HalfES5_EEvRNS_18TensorIteratorBaseET0_EUlS5_E_St5arrayIPcLm2EELi4E23TrivialOffsetCalculatorILi1EjESE_NS0_6memory12LoadWithCastILi1EEENSF_13StoreWithCastILi1EEEEEviT_S8_T2_T3_T4_T5_
        .type           _ZN2at6native27unrolled_elementwise_kernelIZNS0_50_GLOBAL__N__2680c7bb_12_PowKernel_cu_7dd49032_300329pow_tensor_scalar_kernel_implIN3c104HalfES5_EEvRNS_18TensorIteratorBaseET0_EUlS5_E_St5arrayIPcLm2EELi4E23TrivialOffsetCalculatorILi1EjESE_NS0_6memory12LoadWithCastILi1EEENSF_13StoreWithCastILi1EEEEEviT_S8_T2_T3_T4_T5_,@function
        .size           _ZN2at6native27unrolled_elementwise_kernelIZNS0_50_GLOBAL__N__2680c7bb_12_PowKernel_cu_7dd49032_300329pow_tensor_scalar_kernel_implIN3c104HalfES5_EEvRNS_18TensorIteratorBaseET0_EUlS5_E_St5arrayIPcLm2EELi4E23TrivialOffsetCalculatorILi1EjESE_NS0_6memory12LoadWithCastILi1EEENSF_13StoreWithCastILi1EEEEEviT_S8_T2_T3_T4_T5_,(.L_x_68469 - _ZN2at6native27unrolled_elementwise_kernelIZNS0_50_GLOBAL__N__2680c7bb_12_PowKernel_cu_7dd49032_300329pow_tensor_scalar_kernel_implIN3c104HalfES5_EEvRNS_18TensorIteratorBaseET0_EUlS5_E_St5arrayIPcLm2EELi4E23TrivialOffsetCalculatorILi1EjESE_NS0_6memory12LoadWithCastILi1EEENSF_13StoreWithCastILi1EEEEEviT_S8_T2_T3_T4_T5_)
        .other          _ZN2at6native27unrolled_elementwise_kernelIZNS0_50_GLOBAL__N__2680c7bb_12_PowKernel_cu_7dd49032_300329pow_tensor_scalar_kernel_implIN3c104HalfES5_EEvRNS_18TensorIteratorBaseET0_EUlS5_E_St5arrayIPcLm2EELi4E23TrivialOffsetCalculatorILi1EjESE_NS0_6memory12LoadWithCastILi1EEENSF_13StoreWithCastILi1EEEEEviT_S8_T2_T3_T4_T5_,@"STO_CUDA_ENTRY STV_DEFAULT"
_ZN2at6native27unrolled_elementwise_kernelIZNS0_50_GLOBAL__N__2680c7bb_12_PowKernel_cu_7dd49032_300329pow_tensor_scalar_kernel_implIN3c104HalfES5_EEvRNS_18TensorIteratorBaseET0_EUlS5_E_St5arrayIPcLm2EELi4E23TrivialOffsetCalculatorILi1EjESE_NS0_6memory12LoadWithCastILi1EEENSF_13StoreWithCastILi1EEEEEviT_S8_T2_T3_T4_T5_:
.text._ZN2at6native27unrolled_elementwise_kernelIZNS0_50_GLOBAL__N__2680c7bb_12_PowKernel_cu_7dd49032_300329pow_tensor_scalar_kernel_implIN3c104HalfES5_EEvRNS_18TensorIteratorBaseET0_EUlS5_E_St5arrayIPcLm2EELi4E23TrivialOffsetCalculatorILi1EjESE_NS0_6memory12LoadWithCastILi1EEENSF_13StoreWithCastILi1EEEEEviT_S8_T2_T3_T4_T5_:
        /* <DEDUP_REMOVED lines=34> */
.L_x_5041:
[----:B------:R-:W2:Y:S02]  /*0220*/  LDG.E.U8 R2, desc[UR36][R2.64] ;  /* 0x0000002402027981 */ /* 0x000ea4000c1e1100 */
[----:B--2---:R-:W-:-:S04]  /*0230*/  I2FP.F32.U32 R0, R2 ;  /* 0x0000000200007245 */ /* 0x004fc80000201000 */
[----:B------:R-:W-:-:S04]  /*0240*/  F2FP.F16.F32.PACK_AB R0, RZ, R0 ;  /* 0x00000000ff00723e */ /* 0x000fc800000000ff */
[----:B------:R-:W-:Y:S01]  /*0250*/  PRMT R24, R0, 0x7610, R24 ;  /* 0x0000761000187816 */ /* 0x000fe20000000018 */
[----:B------:R-:W-:Y:S06]  /*0260*/  BRA `(.L_x_5043) ;  /* 0x0000000c00b47947 */ /* 0x000fec0003800000 */
.L_x_5040:
        /* <DEDUP_REMOVED lines=11> */
.L_x_5045:
[----:B------:R-:W2:Y:S02]  /*0320*/  LDG.E R2, desc[UR36][R2.64] ;  /* 0x0000002402027981 */ /* 0x000ea4000c1e1900 */
[----:B--2---:R-:W-:-:S04]  /*0330*/  I2FP.F32.S32 R0, R2 ;  /* 0x0000000200007245 */ /* 0x004fc80000201400 */
[----:B------:R-:W-:-:S04]  /*0340*/  F2FP.F16.F32.PACK_AB R0, RZ, R0 ;  /* 0x00000000ff00723e */ /* 0x000fc800000000ff */
[----:B------:R-:W-:Y:S01]  /*0350*/  PRMT R24, R0, 0x7610, R24 ;  /* 0x0000761000187816 */ /* 0x000fe20000000018 */
[----:B------:R-:W-:Y:S06]  /*0360*/  BRA `(.L_x_5043) ;  /* 0x0000000c00747947 */ /* 0x000fec0003800000 */
.L_x_5044:
[----:B------:R-:W2:Y:S02]  /*0370*/  LDG.E.U16 R2, desc[UR36][R2.64] ;  /* 0x0000002402027981 */ /* 0x000ea4000c1e1500 */
[----:B--2---:R-:W0:Y:S02]  /*0380*/  I2F.S16 R0, R2 ;  /* 0x0000000200007306 */ /* 0x004e240000101400 */
[----:B0-----:R-:W-:-:S04]  /*0390*/  F2FP.F16.F32.PACK_AB R0, RZ, R0 ;  /* 0x00000000ff00723e */ /* 0x001fc800000000ff */
[----:B------:R-:W-:Y:S01]  /*03a0*/  PRMT R24, R0, 0x7610, R24 ;  /* 0x0000761000187816 */ /* 0x000fe20000000018 */
[----:B------:R-:W-:Y:S06]  /*03b0*/  BRA `(.L_x_5043) ;  /* 0x0000000c00607947 */ /* 0x000fec0003800000 */
.L_x_5039:
        /* <DEDUP_REMOVED lines=9> */
.L_x_5047:
[----:B------:R1:W5:Y:S01]  /*0450*/  LDG.E.U16 R24, desc[UR36][R2.64] ;  /* 0x0000002402187981 */ /* 0x000362000c1e1500 */
[----:B------:R-:W-:Y:S05]  /*0460*/  BRA `(.L_x_5043) ;  /* 0x0000000c00347947 */ /* 0x000fea0003800000 */
.L_x_5046:
        /* <DEDUP_REMOVED lines=9> */
.L_x_5049:
[----:B------:R0:W5:Y:S01]  /*0500*/  LDG.E.U16 R24, desc[UR36][R2.64] ;  /* 0x0000002402187981 */ /* 0x000162000c1e1500 */
[----:B------:R-:W-:Y:S05]  /*0510*/  BRA `(.L_x_5043) ;  /* 0x0000000c00087947 */ /* 0x000fea0003800000 */
.L_x_5048:
        /* <DEDUP_REMOVED lines=9> */
.L_x_5038:
        /* <DEDUP_REMOVED lines=14> */
.L_x_5052:
        /* <DEDUP_REMOVED lines=9> */
.L_x_5051:
        /* <DEDUP_REMOVED lines=27> */
.L_x_5054:
        /* <DEDUP_REMOVED lines=14> */
.L_x_5053:
[----:B------:R-:W2:Y:S02]  /*09b0*/  LDG.E.U16 R0, desc[UR36][R2.64] ;  /* 0x0000002402007981 */ /* 0x000ea4000c1e1500 */
[----:B--2---:R-:W-:-:S05]  /*09c0*/  IMAD.U32 R0, R0, 0x10000, RZ ;  /* 0x0001000000007824 */ /* 0x004fca00078e00ff */
[----:B------:R-:W-:-:S04]  /*09d0*/  F2FP.F16.F32.PACK_AB R0, RZ, R0 ;  /* 0x00000000ff00723e */ /* 0x000fc800000000ff */
[----:B------:R-:W-:Y:S01]  /*09e0*/  PRMT R24, R0, 0x7610, R24 ;  /* 0x0000761000187816 */ /* 0x000fe20000000018 */
[----:B------:R-:W-:Y:S06]  /*09f0*/  BRA `(.L_x_5043) ;  /* 0x0000000400d07947 */ /* 0x000fec0003800000 */
.L_x_5050:
        /* <DEDUP_REMOVED lines=13> */
.L_x_5057:
        /* <DEDUP_REMOVED lines=21> */
.L_x_5061:
[----:B------:R-:W-:Y:S05]  /*0c20*/  BSYNC.RECONVERGENT B1 ;  /* 0x0000000000017941 */ /* 0x000fea0003800200 */
.L_x_5060:
[----:B------:R-:W-:Y:S01]  /*0c30*/  IMAD.SHL.U32 R0, R0, 0x100000, RZ ;  /* 0x0010000000007824 */ /* 0x000fe200078e00ff */
[----:B------:R-:W-:-:S04]  /*0c40*/  LEA R2, R2, 0x3b800000, 0x17 ;  /* 0x3b80000002027811 */ /* 0x000fc800078eb8ff */
[----:B------:R-:W-:-:S07]  /*0c50*/  LOP3.LUT R0, R2, R0, R7, 0xfe, !PT ;  /* 0x0000000002007212 */ /* 0x000fce00078efe07 */
.L_x_5059:
[----:B------:R-:W-:Y:S05]  /*0c60*/  BSYNC.RECONVERGENT B0 ;  /* 0x0000000000007941 */ /* 0x000fea0003800200 */
.L_x_5058:
[----:B------:R-:W-:-:S04]  /*0c70*/  F2FP.F16.F32.PACK_AB R0, RZ, R0 ;  /* 0x00000000ff00723e */ /* 0x000fc800000000ff */
[----:B------:R-:W-:Y:S01]  /*0c80*/  PRMT R24, R0, 0x7610, R24 ;  /* 0x0000761000187816 */ /* 0x000fe20000000018 */
[----:B------:R-:W-:Y:S06]  /*0c90*/  BRA `(.L_x_5043) ;  /* 0x0000000400287947 */ /* 0x000fec0003800000 */
.L_x_5056:
        /* <DEDUP_REMOVED lines=21> */
.L_x_5065:
[----:B------:R-:W-:Y:S05]  /*0df0*/  BSYNC.RECONVERGENT B1 ;  /* 0x0000000000017941 */ /* 0x000fea0003800200 */
.L_x_5064:
[----:B------:R-:W-:Y:S01]  /*0e00*/  IMAD.SHL.U32 R0, R0, 0x200000, RZ ;  /* 0x0020000000007824 */ /* 0x000fe200078e00ff */
[----:B------:R-:W-:-:S04]  /*0e10*/  LEA R2, R2, 0x37800000, 0x17 ;  /* 0x3780000002027811 */ /* 0x000fc800078eb8ff */
[----:B------:R-:W-:-:S07]  /*0e20*/  LOP3.LUT R0, R2, R0, R7, 0xfe, !PT ;  /* 0x0000000002007212 */ /* 0x000fce00078efe07 */
.L_x_5063:
[----:B------:R-:W-:Y:S05]  /*0e30*/  BSYNC.RECONVERGENT B0 ;  /* 0x0000000000007941 */ /* 0x000fea0003800200 */
.L_x_5062:
[----:B------:R-:W-:-:S04]  /*0e40*/  F2FP.F16.F32.PACK_AB R0, RZ, R0 ;  /* 0x00000000ff00723e */ /* 0x000fc800000000ff */
[----:B------:R-:W-:Y:S01]  /*0e50*/  PRMT R24, R0, 0x7610, R24 ;  /* 0x0000761000187816 */ /* 0x000fe20000000018 */
[----:B------:R-:W-:Y:S06]  /*0e60*/  BRA `(.L_x_5043) ;  /* 0x0000000000b47947 */ /* 0x000fec0003800000 */
.L_x_5055:
[----:B------:R-:W-:-:S09]  /*0e70*/  UISETP.NE.AND UP0, UPT, UR4, 0x1c, UPT ;  /* 0x0000001c0400788c */ /* 0x000fd2000bf05270 */
[----:B------:R-:W-:Y:S05]  /*0e80*/  BRA.U !UP0, `(.L_x_5066) ;  /* 0x00000001089c7547 */ /* 0x000fea000b800000 */
[----:B------:R-:W-:-:S09]  /*0e90*/  UISETP.NE.AND UP0, UPT, UR4, 0x1d, UPT ;  /* 0x0000001d0400788c */ /* 0x000fd2000bf05270 */
[----:B------:R-:W-:Y:S05]  /*0ea0*/  BRA.U !UP0, `(.L_x_5067) ;  /* 0x0000000108807547 */ /* 0x000fea000b800000 */
[----:B------:R-:W-:-:S09]  /*0eb0*/  UISETP.NE.AND UP0, UPT, UR4, 0x2c, UPT ;  /* 0x0000002c0400788c */ /* 0x000fd2000bf05270 */
[----:B------:R-:W-:Y:S05]  /*0ec0*/  BRA.U !UP0, `(.L_x_5068) ;  /* 0x0000000108487547 */ /* 0x000fea000b800000 */
.L_x_5042:
        /* <DEDUP_REMOVED lines=16> */
.L_x_5069:
[----:B------:R-:W-:Y:S01]  /*0fd0*/  PRMT R24, RZ, 0x7610, R24 ;  /* 0x00007610ff187816 */ /* 0x000fe20000000018 */
[----:B------:R-:W-:Y:S06]  /*0fe0*/  BRA `(.L_x_5043) ;  /* 0x0000000000547947 */ /* 0x000fec0003800000 */
.L_x_5068:
        /* <DEDUP_REMOVED lines=8> */
.L_x_5071:
[----:B------:R-:W-:Y:S05]  /*1070*/  BSYNC.RECONVERGENT B0 ;  /* 0x0000000000007941 */ /* 0x000fea0003800200 */
.L_x_5070:
[----:B------:R-:W-:-:S04]  /*1080*/  F2FP.F16.F32.PACK_AB R0, RZ, R0 ;  /* 0x00000000ff00723e */ /* 0x000fc800000000ff */
[----:B------:R-:W-:Y:S01]  /*1090*/  PRMT R24, R0, 0x7610, R24 ;  /* 0x0000761000187816 */ /* 0x000fe20000000018 */
[----:B------:R-:W-:Y:S06]  /*10a0*/  BRA `(.L_x_5043) ;  /* 0x0000000000247947 */ /* 0x000fec0003800000 */
.L_x_5067:
[----:B------:R-:W2:Y:S02]  /*10b0*/  LDG.E.64 R2, desc[UR36][R2.64] ;  /* 0x0000002402027981 */ /* 0x000ea4000c1e1b00 */
[----:B--2---:R-:W0:Y:S02]  /*10c0*/  I2F.U64 R0, R2 ;  /* 0x0000000200007312 */ /* 0x004e240000301000 */
[----:B0-----:R-:W-:-:S04]  /*10d0*/  F2FP.F16.F32.PACK_AB R0, RZ, R0 ;  /* 0x00000000ff00723e */ /* 0x001fc800000000ff */
[----:B------:R-:W-:Y:S01]  /*10e0*/  PRMT R24, R0, 0x7610, R24 ;  /* 0x0000761000187816 */ /* 0x000fe20000000018 */
[----:B------:R-:W-:Y:S06]  /*10f0*/  BRA `(.L_x_5043) ;  /* 0x0000000000107947 */ /* 0x000fec0003800000 */
.L_x_5066:
[----:B------:R-:W2:Y:S02]  /*1100*/  LDG.E R2, desc[UR36][R2.64] ;  /* 0x0000002402027981 */ /* 0x000ea4000c1e1900 */
[----:B--2---:R-:W-:-:S04]  /*1110*/  I2FP.F32.U32 R0, R2 ;  /* 0x0000000200007245 */ /* 0x004fc80000201000 */
[----:B------:R-:W-:-:S04]  /*1120*/  F2FP.F16.F32.PACK_AB R0, RZ, R0 ;  /* 0x00000000ff00723e */ /* 0x000fc800000000ff */
[----:B------:R-:W-:-:S07]  /*1130*/  PRMT R24, R0, 0x7610, R24 ;  /* 0x0000761000187816 */ /* 0x000fce0000000018 */
.L_x_5043:
[----:B------:R-:W-:-:S07]  /*1140*/  VIADD R16, R19, 0x80 ;  /* 0x0000008013107836 */ /* 0x000fce0000000000 */
.L_x_5037:
[----:B------:R-:W-:Y:S05]  /*1150*/  BSYNC.RECONVERGENT B6 ;  /* 0x0000000000067941 */ /* 0x000fea0003800200 */
.L_x_5036:
        /* <DEDUP_REMOVED lines=26> */
.L_x_5077:
[----:B------:R-:W2:Y:S02]  /*1300*/  LDG.E.U8 R2, desc[UR36][R2.64] ;  /* 0x0000002402027981 */ /* 0x000ea4000c1e1100 */
[----:B--2---:R-:W-:-:S04]  /*1310*/  I2FP.F32.U32 R0, R2 ;  /* 0x0000000200007245 */ /* 0x004fc80000201000 */
[----:B------:R-:W-:-:S04]  /*1320*/  F2FP.F16.F32.PACK_AB R0, RZ, R0 ;  /* 0x00000000ff00723e */ /* 0x000fc800000000ff */
[----:B------:R-:W-:Y:S01]  /*1330*/  PRMT R23, R0, 0x7610, R23 ;  /* 0x0000761000177816 */ /* 0x000fe20000000017 */
[----:B------:R-:W-:Y:S06]  /*1340*/  BRA `(.L_x_5079) ;  /* 0x0000000c00b47947 */ /* 0x000fec0003800000 */
.L_x_5076:
        /* <DEDUP_REMOVED lines=11> */
.L_x_5081:
[----:B------:R-:W2:Y:S02]  /*1400*/  LDG.E R2, desc[UR36][R2.64] ;  /* 0x0000002402027981 */ /* 0x000ea4000c1e1900 */
[----:B--2---:R-:W-:-:S04]  /*1410*/  I2FP.F32.S32 R0, R2 ;  /* 0x0000000200007245 */ /* 0x004fc80000201400 */
[----:B------:R-:W-:-:S04]  /*1420*/  F2FP.F16.F32.PACK_AB R0, RZ, R0 ;  /* 0x00000000ff00723e */ /* 0x000fc800000000ff */
[----:B------:R-:W-:Y:S01]  /*1430*/  PRMT R23, R0, 0x7610, R23 ;  /* 0x0000761000177816 */ /* 0x000fe20000000017 */
[----:B------:R-:W-:Y:S06]  /*1440*/  BRA `(.L_x_5079) ;  /* 0x0000000c00747947 */ /* 0x000fec0003800000 */
.L_x_5080:
[----:B------:R-:W2:Y:S02]  /*1450*/  LDG.E.U16 R2, desc[UR36][R2.64] ;  /* 0x0000002402027981 */ /* 0x000ea4000c1e1500 */
[----:B--2---:R-:W0:Y:S02]  /*1460*/  I2F.S16 R0, R2 ;  /* 0x0000000200007306 */ /* 0x004e240000101400 */
[----:B0-----:R-:W-:-:S04]  /*1470*/  F2FP.F16.F32.PACK_AB R0, RZ, R0 ;  /* 0x00000000ff00723e */ /* 0x001fc800000000ff */
[----:B------:R-:W-:Y:S01]  /*1480*/  PRMT R23, R0, 0x7610, R23 ;  /* 0x0000761000177816 */ /* 0x000fe20000000017 */
[----:B------:R-:W-:Y:S06]  /*1490*/  BRA `(.L_x_5079) ;  /* 0x0000000c00607947 */ /* 0x000fec0003800000 */
.L_x_5075:
        /* <DEDUP_REMOVED lines=9> */
.L_x_5083:
[----:B------:R0:W5:Y:S01]  /*1530*/  LDG.E.U16 R23, desc[UR36][R2.64] ;  /* 0x0000002402177981 */ /* 0x000162000c1e1500 */
[----:B------:R-:W-:Y:S05]  /*1540*/  BRA `(.L_x_5079) ;  /* 0x0000000c00347947 */ /* 0x000fea0003800000 */
.L_x_5082:
        /* <DEDUP_REMOVED lines=9> */
.L_x_5085:
[----:B------:R1:W5:Y:S01]  /*15e0*/  LDG.E.U16 R23, desc[UR36][R2.64] ;  /* 0x0000002402177981 */ /* 0x000362000c1e1500 */
[----:B------:R-:W-:Y:S05]  /*15f0*/  BRA `(.L_x_5079) ;  /* 0x0000000c00087947 */ /* 0x000fea0003800000 */
.L_x_5084:
        /* <DEDUP_REMOVED lines=9> */
.L_x_5074:
        /* <DEDUP_REMOVED lines=14> */
.L_x_5088:
        /* <DEDUP_REMOVED lines=9> */
.L_x_5087:
        /* <DEDUP_REMOVED lines=27> */
.L_x_5090:
        /* <DEDUP_REMOVED lines=14> */
.L_x_5089:
[----:B------:R-:W2:Y:S02]  /*1a90*/  LDG.E.U16 R0, desc[UR36][R2.64] ;  /* 0x0000002402007981 */ /* 0x000ea4000c1e1500 */
[----:B--2---:R-:W-:-:S05]  /*1aa0*/  IMAD.U32 R0, R0, 0x10000, RZ ;  /* 0x0001000000007824 */ /* 0x004fca00078e00ff */
[----:B------:R-:W-:-:S04]  /*1ab0*/  F2FP.F16.F32.PACK_AB R0, RZ, R0 ;  /* 0x00000000ff00723e */ /* 0x000fc800000000ff */
[----:B------:R-:W-:Y:S01]  /*1ac0*/  PRMT R23, R0, 0x7610, R23 ;  /* 0x0000761000177816 */ /* 0x000fe20000000017 */
[----:B------:R-:W-:Y:S06]  /*1ad0*/  BRA `(.L_x_5079) ;  /* 0x0000000400d07947 */ /* 0x000fec0003800000 */
.L_x_5086:
        /* <DEDUP_REMOVED lines=13> */
.L_x_5093:
        /* <DEDUP_REMOVED lines=21> */
.L_x_5097:
[----:B------:R-:W-:Y:S05]  /*1d00*/  BSYNC.RECONVERGENT B1 ;  /* 0x0000000000017941 */ /* 0x000fea0003800200 */
.L_x_5096:
[----:B------:R-:W-:Y:S01]  /*1d10*/  IMAD.SHL.U32 R0, R0, 0x100000, RZ ;  /* 0x0010000000007824 */ /* 0x000fe200078e00ff */
[----:B------:R-:W-:-:S04]  /*1d20*/  LEA R2, R2, 0x3b800000, 0x17 ;  /* 0x3b80000002027811 */ /* 0x000fc800078eb8ff */
[----:B------:R-:W-:-:S07]  /*1d30*/  LOP3.LUT R0, R2, R0, R7, 0xfe, !PT ;  /* 0x0000000002007212 */ /* 0x000fce00078efe07 */
.L_x_5095:
[----:B------:R-:W-:Y:S05]  /*1d40*/  BSYNC.RECONVERGENT B0 ;  /* 0x0000000000007941 */ /* 0x000fea0003800200 */
.L_x_5094:
[----:B------:R-:W-:-:S04]  /*1d50*/  F2FP.F16.F32.PACK_AB R0, RZ, R0 ;  /* 0x00000000ff00723e */ /* 0x000fc800000000ff */
[----:B------:R-:W-:Y:S01]  /*1d60*/  PRMT R23, R0, 0x7610, R23 ;  /* 0x0000761000177816 */ /* 0x000fe20000000017 */
[----:B------:R-:W-:Y:S06]  /*1d70*/  BRA `(.L_x_5079) ;  /* 0x0000000400287947 */ /* 0x000fec0003800000 */
.L_x_5092:
        /* <DEDUP_REMOVED lines=21> */
.L_x_5101:
[----:B------:R-:W-:Y:S05]  /*1ed0*/  BSYNC.RECONVERGENT B1 ;  /* 0x0000000000017941 */ /* 0x000fea0003800200 */
.L_x_5100:
[----:B------:R-:W-:Y:S01]  /*1ee0*/  IMAD.SHL.U32 R0, R0, 0x200000, RZ ;  /* 0x0020000000007824 */ /* 0x000fe200078e00ff */
[----:B------:R-:W-:-:S04]  /*1ef0*/  LEA R2, R2, 0x37800000, 0x17 ;  /* 0x3780000002027811 */ /* 0x000fc800078eb8ff */
[----:B------:R-:W-:-:S07]  /*1f00*/  LOP3.LUT R0, R2, R0, R7, 0xfe, !PT ;  /* 0x0000000002007212 */ /* 0x000fce00078efe07 */
.L_x_5099:
[----:B------:R-:W-:Y:S05]  /*1f10*/  BSYNC.RECONVERGENT B0 ;  /* 0x0000000000007941 */ /* 0x000fea0003800200 */
.L_x_5098:
[----:B------:R-:W-:-:S04]  /*1f20*/  F2FP.F16.F32.PACK_AB R0, RZ, R0 ;  /* 0x00000000ff00723e */ /* 0x000fc800000000ff */
[----:B------:R-:W-:Y:S01]  /*1f30*/  PRMT R23, R0, 0x7610, R23 ;  /* 0x0000761000177816 */ /* 0x000fe20000000017 */
[----:B------:R-:W-:Y:S06]  /*1f40*/  BRA `(.L_x_5079) ;  /* 0x0000000000b47947 */ /* 0x000fec0003800000 */
.L_x_5091:
        /* <DEDUP_REMOVED lines=14> */
.L_x_5105:
[----:B------:R-:W-:Y:S05]  /*2030*/  BSYNC.RECONVERGENT B0 ;  /* 0x0000000000007941 */ /* 0x000fea0003800200 */
.L_x_5104:
[----:B------:R-:W-:-:S04]  /*2040*/  F2FP.F16.F32.PACK_AB R0, RZ, R0 ;  /* 0x00000000ff00723e */ /* 0x000fc800000000ff */
[----:B------:R-:W-:Y:S01]  /*2050*/  PRMT R23, R0, 0x7610, R23 ;  /* 0x0000761000177816 */ /* 0x000fe20000000017 */
[----:B------:R-:W-:Y:S06]  /*2060*/  BRA `(.L_x_5079) ;  /* 0x00000000006c7947 */ /* 0x000fec0003800000 */
.L_x_5078:
        /* <DEDUP_REMOVED lines=16> */
.L_x_5106:
[----:B------:R-:W-:Y:S01]  /*2170*/  PRMT R23, RZ, 0x7610, R23 ;  /* 0x00007610ff177816 */ /* 0x000fe20000000017 */
[----:B------:R-:W-:Y:S06]  /*2180*/  BRA `(.L_x_5079) ;  /* 0x0000000000247947 */ /* 0x000fec0003800000 */
.L_x_5103:
[----:B------:R-:W2:Y:S02]  /*2190*/  LDG.E.64 R2, desc[UR36][R2.64] ;  /* 0x0000002402027981 */ /* 0x000ea4000c1e1b00 */
[----:B--2---:R-:W0:Y:S02]  /*21a0*/  I2F.U64 R0, R2 ;  /* 0x0000000200007312 */ /* 0x004e240000301000 */
[----:B0-----:R-:W-:-:S04]  /*21b0*/  F2FP.F16.F32.PACK_AB R0, RZ, R0 ;  /* 0x00000000ff00723e */ /* 0x001fc800000000ff */
[----:B------:R-:W-:Y:S01]  /*21c0*/  PRMT R23, R0, 0x7610, R23 ;  /* 0x0000761000177816 */ /* 0x000fe20000000017 */
[----:B------:R-:W-:Y:S06]  /*21d0*/  BRA `(.L_x_5079) ;  /* 0x0000000000107947 */ /* 0x000fec0003800000 */
.L_x_5102:
[----:B------:R-:W2:Y:S02]  /*21e0*/  LDG.E R2, desc[UR36][R2.64] ;  /* 0x0000002402027981 */ /* 0x000ea4000c1e1900 */
[----:B--2---:R-:W-:-:S04]  /*21f0*/  I2FP.F32.U32 R0, R2 ;  /* 0x0000000200007245 */ /* 0x004fc80000201000 */
[----:B------:R-:W-:-:S04]  /*2200*/  F2FP.F16.F32.PACK_AB R0, RZ, R0 ;  /* 0x00000000ff00723e */ /* 0x000fc800000000ff */
[----:B------:R-:W-:-:S07]  /*2210*/  PRMT R23, R0, 0x7610, R23 ;  /* 0x0000761000177816 */ /* 0x000fce0000000017 */
.L_x_5079:
[----:B------:R-:W-:-:S07]  /*2220*/  VIADD R16, R16, 0x80 ;  /* 0x0000008010107836 */ /* 0x000fce0000000000 */
.L_x_5073:
[----:B------:R-:W-:Y:S05]  /*2230*/  BSYNC.RECONVERGENT B6 ;  /* 0x0000000000067941 */ /* 0x000fea0003800200 */
.L_x_5072:
        /* <DEDUP_REMOVED lines=26> */
.L_x_5112:
[----:B------:R-:W2:Y:S02]  /*23e0*/  LDG.E.U8 R2, desc[UR36][R2.64] ;  /* 0x0000002402027981 */ /* 0x000ea4000c1e1100 */
[----:B--2---:R-:W-:-:S04]  /*23f0*/  I2FP.F32.U32 R0, R2 ;  /* 0x0000000200007245 */ /* 0x004fc80000201000 */
[----:B------:R-:W-:-:S04]  /*2400*/  F2FP.F16.F32.PACK_AB R0, RZ, R0 ;  /* 0x00000000ff00723e */ /* 0x000fc800000000ff */
[----:B------:R-:W-:Y:S01]  /*2410*/  PRMT R25, R0, 0x7610, R25 ;  /* 0x0000761000197816 */ /* 0x000fe20000000019 */
[----:B------:R-:W-:Y:S06]  /*2420*/  BRA `(.L_x_5114) ;  /* 0x0000000c00b47947 */ /* 0x000fec0003800000 */
.L_x_5111:
        /* <DEDUP_REMOVED lines=11> */
.L_x_5116:
[----:B------:R-:W2:Y:S02]  /*24e0*/  LDG.E R2, desc[UR36][R2.64] ;  /* 0x0000002402027981 */ /* 0x000ea4000c1e1900 */
[----:B--2---:R-:W-:-:S04]  /*24f0*/  I2FP.F32.S32 R0, R2 ;  /* 0x0000000200007245 */ /* 0x004fc80000201400 */
[----:B------:R-:W-:-:S04]  /*2500*/  F2FP.F16.F32.PACK_AB R0, RZ, R0 ;  /* 0x00000000ff00723e */ /* 0x000fc800000000ff */
[----:B------:R-:W-:Y:S01]  /*2510*/  PRMT R25, R0, 0x7610, R25 ;  /* 0x0000761000197816 */ /* 0x000fe20000000019 */
[----:B------:R-:W-:Y:S06]  /*2520*/  BRA `(.L_x_5114) ;  /* 0x0000000c00747947 */ /* 0x000fec0003800000 */
.L_x_5115:
[----:B------:R-:W2:Y:S02]  /*2530*/  LDG.E.U16 R2, desc[UR36][R2.64] ;  /* 0x0000002402027981 */ /* 0x000ea4000c1e1500 */
[----:B--2---:R-:W0:Y:S02]  /*2540*/  I2F.S16 R0, R2 ;  /* 0x0000000200007306 */ /* 0x004e240000101400 */
[----:B0-----:R-:W-:-:S04]  /*2550*/  F2FP.F16.F32.PACK_AB R0, RZ, R0 ;  /* 0x00000000ff00723e */ /* 0x001fc800000000ff */
[----:B------:R-:W-:Y:S01]  /*2560*/  PRMT R25, R0, 0x7610, R25 ;  /* 0x0000761000197816 */ /* 0x000fe20000000019 */
[----:B------:R-:W-:Y:S06]  /*2570*/  BRA `(.L_x_5114) ;  /* 0x0000000c00607947 */ /* 0x000fec0003800000 */
.L_x_5110:
        /* <DEDUP_REMOVED lines=9> */
.L_x_5118:
[----:B------:R0:W5:Y:S01]  /*2610*/  LDG.E.U16 R25, desc[UR36][R2.64] ;  /* 0x0000002402197981 */ /* 0x000162000c1e1500 */
[----:B------:R-:W-:Y:S05]  /*2620*/  BRA `(.L_x_5114) ;  /* 0x0000000c00347947 */ /* 0x000fea0003800000 */
.L_x_5117:
        /* <DEDUP_REMOVED lines=9> */
.L_x_5120:
[----:B------:R1:W5:Y:S01]  /*26c0*/  LDG.E.U16 R25, desc[UR36][R2.64] ;  /* 0x0000002402197981 */ /* 0x000362000c1e1500 */
[----:B------:R-:W-:Y:S05]  /*26d0*/  BRA `(.L_x_5114) ;  /* 0x0000000c00087947 */ /* 0x000fea0003800000 */
.L_x_5119:
        /* <DEDUP_REMOVED lines=9> */
.L_x_5109:
        /* <DEDUP_REMOVED lines=14> */
.L_x_5123:
        /* <DEDUP_REMOVED lines=9> */
.L_x_5122:
        /* <DEDUP_REMOVED lines=27> */
.L_x_5125:
        /* <DEDUP_REMOVED lines=14> */
.L_x_5124:
[----:B------:R-:W2:Y:S02]  /*2b70*/  LDG.E.U16 R0, desc[UR36][R2.64] ;  /* 0x0000002402007981 */ /* 0x000ea4000c1e1500 */
[----:B--2---:R-:W-:-:S05]  /*2b80*/  IMAD.U32 R0, R0, 0x10000, RZ ;  /* 0x0001000000007824 */ /* 0x004fca00078e00ff */
[----:B------:R-:W-:-:S04]  /*2b90*/  F2FP.F16.F32.PACK_AB R0, RZ, R0 ;  /* 0x00000000ff00723e */ /* 0x000fc800000000ff */
[----:B------:R-:W-:Y:S01]  /*2ba0*/  PRMT R25, R0, 0x7610, R25 ;  /* 0x0000761000197816 */ /* 0x000fe20000000019 */
[----:B------:R-:W-:Y:S06]  /*2bb0*/  BRA `(.L_x_5114) ;  /* 0x0000000400d07947 */ /* 0x000fec0003800000 */
.L_x_5121:
        /* <DEDUP_REMOVED lines=13> */
.L_x_5128:
        /* <DEDUP_REMOVED lines=21> */
.L_x_5132:
[----:B------:R-:W-:Y:S05]  /*2de0*/  BSYNC.RECONVERGENT B1 ;  /* 0x0000000000017941 */ /* 0x000fea0003800200 */
.L_x_5131:
[----:B------:R-:W-:Y:S01]  /*2df0*/  IMAD.SHL.U32 R0, R0, 0x100000, RZ ;  /* 0x0010000000007824 */ /* 0x000fe200078e00ff */
[----:B------:R-:W-:-:S04]  /*2e00*/  LEA R2, R2, 0x3b800000, 0x17 ;  /* 0x3b80000002027811 */ /* 0x000fc800078eb8ff */
[----:B------:R-:W-:-:S07]  /*2e10*/  LOP3.LUT R0, R2, R0, R7, 0xfe, !PT ;  /* 0x0000000002007212 */ /* 0x000fce00078efe07 */
.L_x_5130:
[----:B------:R-:W-:Y:S05]  /*2e20*/  BSYNC.RECONVERGENT B0 ;  /* 0x0000000000007941 */ /* 0x000fea0003800200 */
.L_x_5129:
[----:B------:R-:W-:-:S04]  /*2e30*/  F2FP.F16.F32.PACK_AB R0, RZ, R0 ;  /* 0x00000000ff00723e */ /* 0x000fc800000000ff */
[----:B------:R-:W-:Y:S01]  /*2e40*/  PRMT R25, R0, 0x7610, R25 ;  /* 0x0000761000197816 */ /* 0x000fe20000000019 */
[----:B------:R-:W-:Y:S06]  /*2e50*/  BRA `(.L_x_5114) ;  /* 0x0000000400287947 */ /* 0x000fec0003800000 */
.L_x_5127:
        /* <DEDUP_REMOVED lines=21> */
.L_x_5136:
[----:B------:R-:W-:Y:S05]  /*2fb0*/  BSYNC.RECONVERGENT B1 ;  /* 0x0000000000017941 */ /* 0x000fea0003800200 */
.L_x_5135:
[----:B------:R-:W-:Y:S01]  /*2fc0*/  IMAD.SHL.U32 R0, R0, 0x200000, RZ ;  /* 0x0020000000007824 */ /* 0x000fe200078e00ff */
[----:B------:R-:W-:-:S04]  /*2fd0*/  LEA R2, R2, 0x37800000, 0x17 ;  /* 0x3780000002027811 */ /* 0x000fc800078eb8ff */
[----:B------:R-:W-:-:S07]  /*2fe0*/  LOP3.LUT R0, R2, R0, R7, 0xfe, !PT ;  /* 0x0000000002007212 */ /* 0x000fce00078efe07 */
.L_x_5134:
[----:B------:R-:W-:Y:S05]  /*2ff0*/  BSYNC.RECONVERGENT B0 ;  /* 0x0000000000007941 */ /* 0x000fea0003800200 */
.L_x_5133:
[----:B------:R-:W-:-:S04]  /*3000*/  F2FP.F16.F32.PACK_AB R0, RZ, R0 ;  /* 0x00000000ff00723e */ /* 0x000fc800000000ff */
[----:B------:R-:W-:Y:S01]  /*3010*/  PRMT R25, R0, 0x7610, R25 ;  /* 0x0000761000197816 */ /* 0x000fe20000000019 */
[----:B------:R-:W-:Y:S06]  /*3020*/  BRA `(.L_x_5114) ;  /* 0x0000000000b47947 */ /* 0x000fec0003800000 */
.L_x_5126:
        /* <DEDUP_REMOVED lines=14> */
.L_x_5140:
[----:B------:R-:W-:Y:S05]  /*3110*/  BSYNC.RECONVERGENT B0 ;  /* 0x0000000000007941 */ /* 0x000fea0003800200 */
.L_x_5139:
[----:B------:R-:W-:-:S04]  /*3120*/  F2FP.F16.F32.PACK_AB R0, RZ, R0 ;  /* 0x00000000ff00723e */ /* 0x000fc800000000ff */
[----:B------:R-:W-:Y:S01]  /*3130*/  PRMT R25, R0, 0x7610, R25 ;  /* 0x0000761000197816 */ /* 0x000fe20000000019 */
[----:B------:R-:W-:Y:S06]  /*3140*/  BRA `(.L_x_5114) ;  /* 0x00000000006c7947 */ /* 0x000fec0003800000 */
.L_x_5113:
        /* <DEDUP_REMOVED lines=16> */
.L_x_5141:
[----:B------:R-:W-:Y:S01]  /*3250*/  PRMT R25, RZ, 0x7610, R25 ;  /* 0x00007610ff197816 */ /* 0x000fe20000000019 */
[----:B------:R-:W-:Y:S06]  /*3260*/  BRA `(.L_x_5114) ;  /* 0x0000000000247947 */ /* 0x000fec0003800000 */
.L_x_5138:
[----:B------:R-:W2:Y:S02]  /*3270*/  LDG.E.64 R2, desc[UR36][R2.64] ;  /* 0x0000002402027981 */ /* 0x000ea4000c1e1b00 */
[----:B--2---:R-:W0:Y:S02]  /*3280*/  I2F.U64 R0, R2 ;  /* 0x0000000200007312 */ /* 0x004e240000301000 */
[----:B0-----:R-:W-:-:S04]  /*3290*/  F2FP.F16.F32.PACK_AB R0, RZ, R0 ;  /* 0x00000000ff00723e */ /* 0x001fc800000000ff */
[----:B------:R-:W-:Y:S01]  /*32a0*/  PRMT R25, R0, 0x7610, R25 ;  /* 0x0000761000197816 */ /* 0x000fe20000000019 */
[----:B------:R-:W-:Y:S06]  /*32b0*/  BRA `(.L_x_5114) ;  /* 0x0000000000107947 */ /* 0x000fec0003800000 */
.L_x_5137:
[----:B------:R-:W2:Y:S02]  /*32c0*/  LDG.E R2, desc[UR36][R2.64] ;  /* 0x0000002402027981 */ /* 0x000ea4000c1e1900 */
[----:B--2---:R-:W-:-:S04]  /*32d0*/  I2FP.F32.U32 R0, R2 ;  /* 0x0000000200007245 */ /* 0x004fc80000201000 */
[----:B------:R-:W-:-:S04]  /*32e0*/  F2FP.F16.F32.PACK_AB R0, RZ, R0 ;  /* 0x00000000ff00723e */ /* 0x000fc800000000ff */
[----:B------:R-:W-:-:S07]  /*32f0*/  PRMT R25, R0, 0x7610, R25 ;  /* 0x0000761000197816 */ /* 0x000fce0000000019 */
.L_x_5114:
[----:B------:R-:W-:-:S07]  /*3300*/  VIADD R16, R16, 0x80 ;  /* 0x0000008010107836 */ /* 0x000fce0000000000 */
.L_x_5108:
[----:B------:R-:W-:Y:S05]  /*3310*/  BSYNC.RECONVERGENT B6 ;  /* 0x0000000000067941 */ /* 0x000fea0003800200 */
.L_x_5107:
        /* <DEDUP_REMOVED lines=25> */
.L_x_5147:
[----:B------:R-:W2:Y:S02]  /*34b0*/  LDG.E.U8 R2, desc[UR36][R2.64] ;  /* 0x0000002402027981 */ /* 0x000ea4000c1e1100 */
[----:B--2---:R-:W-:-:S04]  /*34c0*/  I2FP.F32.U32 R0, R2 ;  /* 0x0000000200007245 */ /* 0x004fc80000201000 */
[----:B------:R-:W-:Y:S01]  /*34d0*/  F2FP.F16.F32.PACK_AB R0, RZ, R0 ;  /* 0x00000000ff00723e */ /* 0x000fe200000000ff */
[----:B------:R-:W-:Y:S06]  /*34e0*/  BRA `(.L_x_5143) ;  /* 0x0000000c007c7947 */ /* 0x000fec0003800000 */
.L_x_5146:
        /* <DEDUP_REMOVED lines=10> */
.L_x_5150:
[----:B------:R-:W2:Y:S02]  /*3590*/  LDG.E R2, desc[UR36][R2.64] ;  /* 0x0000002402027981 */ /* 0x000ea4000c1e1900 */
[----:B--2---:R-:W-:-:S04]  /*35a0*/  I2FP.F32.S32 R0, R2 ;  /* 0x0000000200007245 */ /* 0x004fc80000201400 */
[----:B------:R-:W-:Y:S01]  /*35b0*/  F2FP.F16.F32.PACK_AB R0, RZ, R0 ;  /* 0x00000000ff00723e */ /* 0x000fe200000000ff */
[----:B------:R-:W-:Y:S06]  /*35c0*/  BRA `(.L_x_5143) ;  /* 0x0000000c00447947 */ /* 0x000fec0003800000 */
.L_x_5149:
[----:B------:R-:W2:Y:S02]  /*35d0*/  LDG.E.U16 R2, desc[UR36][R2.64] ;  /* 0x0000002402027981 */ /* 0x000ea4000c1e1500 */
[----:B--2---:R-:W0:Y:S02]  /*35e0*/  I2F.S16 R0, R2 ;  /* 0x0000000200007306 */ /* 0x004e240000101400 */
[----:B0-----:R-:W-:Y:S01]  /*35f0*/  F2FP.F16.F32.PACK_AB R0, RZ, R0 ;  /* 0x00000000ff00723e */ /* 0x001fe200000000ff */
[----:B------:R-:W-:Y:S06]  /*3600*/  BRA `(.L_x_5143) ;  /* 0x0000000c00347947 */ /* 0x000fec0003800000 */
.L_x_5145:
        /* <DEDUP_REMOVED lines=9> */
.L_x_5152:
[----:B------:R2:W5:Y:S01]  /*36a0*/  LDG.E.U16 R0, desc[UR36][R2.64] ;  /* 0x0000002402007981 */ /* 0x000562000c1e1500 */
[----:B------:R-:W-:Y:S05]  /*36b0*/  BRA `(.L_x_5143) ;  /* 0x0000000c00087947 */ /* 0x000fea0003800000 */
.L_x_5151:
        /* <DEDUP_REMOVED lines=9> */
.L_x_5154:
[----:B------:R3:W5:Y:S01]  /*3750*/  LDG.E.U16 R0, desc[UR36][R2.64] ;  /* 0x0000002402007981 */ /* 0x000762000c1e1500 */
[----:B------:R-:W-:Y:S05]  /*3760*/  BRA `(.L_x_5143) ;  /* 0x0000000800dc7947 */ /* 0x000fea0003800000 */
.L_x_5153:
        /* <DEDUP_REMOVED lines=8> */
.L_x_5144:
        /* <DEDUP_REMOVED lines=13> */
.L_x_5157:
        /* <DEDUP_REMOVED lines=8> */
.L_x_5156:
        /* <DEDUP_REMOVED lines=27> */
.L_x_5159:
        /* <DEDUP_REMOVED lines=13> */
.L_x_5158:
[----:B------:R-:W2:Y:S02]  /*3bc0*/  LDG.E.U16 R0, desc[UR36][R2.64] ;  /* 0x0000002402007981 */ /* 0x000ea4000c1e1500 */
[----:B--2---:R-:W-:-:S05]  /*3bd0*/  IMAD.U32 R0, R0, 0x10000, RZ ;  /* 0x0001000000007824 */ /* 0x004fca00078e00ff */
[----:B------:R-:W-:Y:S01]  /*3be0*/  F2FP.F16.F32.PACK_AB R0, RZ, R0 ;  /* 0x00000000ff00723e */ /* 0x000fe200000000ff */
[----:B------:R-:W-:Y:S06]  /*3bf0*/  BRA `(.L_x_5143) ;  /* 0x0000000400b87947 */ /* 0x000fec0003800000 */
.L_x_5155:
        /* <DEDUP_REMOVED lines=12> */
.L_x_5162:
        /* <DEDUP_REMOVED lines=21> */
.L_x_5166:
[----:B------:R-:W-:Y:S05]  /*3e10*/  BSYNC.RECONVERGENT B1 ;  /* 0x0000000000017941 */ /* 0x000fea0003800200 */
.L_x_5165:
[----:B------:R-:W-:Y:S01]  /*3e20*/  IMAD.SHL.U32 R0, R0, 0x100000, RZ ;  /* 0x0010000000007824 */ /* 0x000fe200078e00ff */
[----:B------:R-:W-:-:S04]  /*3e30*/  LEA R2, R2, 0x3b800000, 0x17 ;  /* 0x3b80000002027811 */ /* 0x000fc800078eb8ff */
[----:B------:R-:W-:-:S07]  /*3e40*/  LOP3.LUT R0, R2, R0, R7, 0xfe, !PT ;  /* 0x0000000002007212 */ /* 0x000fce00078efe07 */
.L_x_5164:
[----:B------:R-:W-:Y:S05]  /*3e50*/  BSYNC.RECONVERGENT B0 ;  /* 0x0000000000007941 */ /* 0x000fea0003800200 */
.L_x_5163:
[----:B------:R-:W-:Y:S01]  /*3e60*/  F2FP.F16.F32.PACK_AB R0, RZ, R0 ;  /* 0x00000000ff00723e */ /* 0x000fe200000000ff */
[----:B------:R-:W-:Y:S06]  /*3e70*/  BRA `(.L_x_5143) ;  /* 0x0000000400187947 */ /* 0x000fec0003800000 */
.L_x_5161:
        /* <DEDUP_REMOVED lines=21> */
.L_x_5170:
[----:B------:R-:W-:Y:S05]  /*3fd0*/  BSYNC.RECONVERGENT B1 ;  /* 0x0000000000017941 */ /* 0x000fea0003800200 */
.L_x_5169:
[----:B------:R-:W-:Y:S01]  /*3fe0*/  IMAD.SHL.U32 R0, R0, 0x200000, RZ ;  /* 0x0020000000007824 */ /* 0x000fe200078e00ff */
[----:B------:R-:W-:-:S04]  /*3ff0*/  LEA R2, R2, 0x37800000, 0x17 ;  /* 0x3780000002027811 */ /* 0x000fc800078eb8ff */
[----:B------:R-:W-:-:S07]  /*4000*/  LOP3.LUT R0, R2, R0, R7, 0xfe, !PT ;  /* 0x0000000002007212 */ /* 0x000fce00078efe07 */
.L_x_5168:
[----:B------:R-:W-:Y:S05]  /*4010*/  BSYNC.RECONVERGENT B0 ;  /* 0x0000000000007941 */ /* 0x000fea0003800200 */
.L_x_5167:
[----:B------:R-:W-:Y:S01]  /*4020*/  F2FP.F16.F32.PACK_AB R0, RZ, R0 ;  /* 0x00000000ff00723e */ /* 0x000fe200000000ff */
[----:B------:R-:W-:Y:S06]  /*4030*/  BRA `(.L_x_5143) ;  /* 0x0000000000a87947 */ /* 0x000fec0003800000 */
.L_x_5160:
        /* <DEDUP_REMOVED lines=14> */
.L_x_5174:
[----:B------:R-:W-:Y:S05]  /*4120*/  BSYNC.RECONVERGENT B0 ;  /* 0x0000000000007941 */ /* 0x000fea0003800200 */
.L_x_5173:
[----:B------:R-:W-:Y:S01]  /*4130*/  F2FP.F16.F32.PACK_AB R0, RZ, R0 ;  /* 0x00000000ff00723e */ /* 0x000fe200000000ff */
[----:B------:R-:W-:Y:S06]  /*4140*/  BRA `(.L_x_5143) ;  /* 0x0000000000647947 */ /* 0x000fec0003800000 */
.L_x_5148:
        /* <DEDUP_REMOVED lines=16> */
.L_x_5175:
[----:B------:R-:W-:Y:S01]  /*4250*/  PRMT R0, RZ, 0x7610, R0 ;  /* 0x00007610ff007816 */ /* 0x000fe20000000000 */
[----:B------:R-:W-:Y:S06]  /*4260*/  BRA `(.L_x_5143) ;  /* 0x00000000001c7947 */ /* 0x000fec0003800000 */
.L_x_5172:
[----:B------:R-:W2:Y:S02]  /*4270*/  LDG.E.64 R2, desc[UR36][R2.64] ;  /* 0x0000002402027981 */ /* 0x000ea4000c1e1b00 */
[----:B--2---:R-:W0:Y:S02]  /*4280*/  I2F.U64 R0, R2 ;  /* 0x0000000200007312 */ /* 0x004e240000301000 */
[----:B0-----:R-:W-:Y:S01]  /*4290*/  F2FP.F16.F32.PACK_AB R0, RZ, R0 ;  /* 0x00000000ff00723e */ /* 0x001fe200000000ff */
[----:B------:R-:W-:Y:S06]  /*42a0*/  BRA `(.L_x_5143) ;  /* 0x00000000000c7947 */ /* 0x000fec0003800000 */
.L_x_5171:
[----:B------:R-:W2:Y:S02]  /*42b0*/  LDG.E R2, desc[UR36][R2.64] ;  /* 0x0000002402027981 */ /* 0x000ea4000c1e1900 */
[----:B--2---:R-:W-:-:S04]  /*42c0*/  I2FP.F32.U32 R0, R2 ;  /* 0x0000000200007245 */ /* 0x004fc80000201000 */
[----:B------:R-:W-:-:S07]  /*42d0*/  F2FP.F16.F32.PACK_AB R0, RZ, R0 ;  /* 0x00000000ff00723e */ /* 0x000fce00000000ff */
.L_x_5143:
[----:B------:R-:W-:Y:S05]  /*42e0*/  BSYNC.RECONVERGENT B6 ;  /* 0x0000000000067941 */ /* 0x000fea0003800200 */
.L_x_5142:
[C---:B0123--:R-:W-:Y:S01]  /*42f0*/  VIADD R2, R19.reuse, 0x100 ;  /* 0x0000010013027836 */ /* 0x04ffe20000000000 */
[CC--:B------:R-:W-:Y:S01]  /*4300*/  ISETP.GE.AND P0, PT, R19.reuse, R17.reuse, PT ;  /* 0x000000111300720c */ /* 0x0c0fe20003f06270 */
[C---:B------:R-:W-:Y:S01]  /*4310*/  VIADD R4, R19.reuse, 0x180 ;  /* 0x0000018013047836 */ /* 0x040fe20000000000 */
[----:B------:R-:W0:Y:S01]  /*4320*/  LDC.U8 R16, c[0x0][0x3ac] ;  /* 0x0000eb00ff107b82 */ /* 0x000e220000000000 */
[----:B------:R-:W-:Y:S01]  /*4330*/  VIADD R22, R19, 0x80 ;  /* 0x0000008013167836 */ /* 0x000fe20000000000 */
[-C--:B------:R-:W-:Y:S01]  /*4340*/  ISETP.GE.AND P2, PT, R2, R17.reuse, PT ;  /* 0x000000110200720c */ /* 0x080fe20003f46270 */
[----:B------:R-:W-:Y:S01]  /*4350*/  BSSY.RECONVERGENT B6, `(.L_x_5176) ;  /* 0x000011c000067945 */ /* 0x000fe20003800200 */
[-C--:B------:R-:W-:Y:S02]  /*4360*/  ISETP.GE.AND P3, PT, R4, R17.reuse, PT ;  /* 0x000000110400720c */ /* 0x080fe40003f66270 */
[----:B------:R-:W-:-:S05]  /*4370*/  ISETP.GE.AND P1, PT, R22, R17, PT ;  /* 0x000000111600720c */ /* 0x000fca0003f26270 */
[----:B-----5:R-:W-:-:S04]  /*4380*/  @!P0 HADD2.F32 R2, -RZ, R24.H0_H0 ;  /* 0x20000018ff028230 */ /* 0x020fc80000004100 */
        /* <DEDUP_REMOVED lines=35> */
.L_x_5181:
[----:B------:R-:W-:Y:S02]  /*45c0*/  HADD2.F32 R5, -RZ, R0.H0_H0 ;  /* 0x20000000ff057230 */ /* 0x000fe40000004100 */
[----:B------:R-:W-:-:S04]  /*45d0*/  IMAD.MOV.U32 R19, RZ, RZ, R22 ;  /* 0x000000ffff137224 */ /* 0x000fc800078e0016 */
[----:B------:R-:W0:Y:S02]  /*45e0*/  F2I.S64.TRUNC R4, R5 ;  /* 0x0000000500047311 */ /* 0x000e24000020d900 */
[----:B0-----:R0:W-:Y:S01]  /*45f0*/  STG.E.U8 desc[UR36][R2.64], R4 ;  /* 0x0000000402007986 */ /* 0x0011e2000c101124 */
[----:B------:R-:W-:Y:S05]  /*4600*/  BRA `(.L_x_5177) ;  /* 0x0000000c00c07947 */ /* 0x000fea0003800000 */
.L_x_5180:
        /* <DEDUP_REMOVED lines=11> */
.L_x_5184:
[----:B------:R-:W-:Y:S02]  /*46c0*/  HADD2.F32 R0, -RZ, R0.H0_H0 ;  /* 0x20000000ff007230 */ /* 0x000fe40000004100 */
[----:B------:R-:W-:Y:S02]  /*46d0*/  IMAD.MOV.U32 R19, RZ, RZ, R22 ;  /* 0x000000ffff137224 */ /* 0x000fe400078e0016 */
[----:B------:R-:W0:Y:S02]  /*46e0*/  F2I.FTZ.TRUNC.NTZ R5, R0 ;  /* 0x0000000000057305 */ /* 0x000e24000021f100 */
[----:B0-----:R0:W-:Y:S01]  /*46f0*/  STG.E desc[UR36][R2.64], R5 ;  /* 0x0000000502007986 */ /* 0x0011e2000c101924 */
[----:B------:R-:W-:Y:S05]  /*4700*/  BRA `(.L_x_5177) ;  /* 0x0000000c00807947 */ /* 0x000fea0003800000 */
.L_x_5183:
[----:B------:R-:W-:Y:S02]  /*4710*/  HADD2.F32 R0, -RZ, R0.H0_H0 ;  /* 0x20000000ff007230 */ /* 0x000fe40000004100 */
[----:B------:R-:W-:Y:S02]  /*4720*/  IMAD.MOV.U32 R19, RZ, RZ, R22 ;  /* 0x000000ffff137224 */ /* 0x000fe400078e0016 */
[----:B------:R-:W0:Y:S02]  /*4730*/  F2I.FTZ.TRUNC.NTZ R5, R0 ;  /* 0x0000000000057305 */ /* 0x000e24000021f100 */
[----:B0-----:R0:W-:Y:S01]  /*4740*/  STG.E.U16 desc[UR36][R2.64], R5 ;  /* 0x0000000502007986 */ /* 0x0011e2000c101524 */
[----:B------:R-:W-:Y:S05]  /*4750*/  BRA `(.L_x_5177) ;  /* 0x0000000c006c7947 */ /* 0x000fea0003800000 */
.L_x_5179:
        /* <DEDUP_REMOVED lines=10> */
.L_x_5186:
[----:B------:R0:W-:Y:S01]  /*4800*/  STG.E.U16 desc[UR36][R2.64], R0 ;  /* 0x0000000002007986 */ /* 0x0001e2000c101524 */
[----:B------:R-:W-:Y:S01]  /*4810*/  IMAD.MOV.U32 R19, RZ, RZ, R22 ;  /* 0x000000ffff137224 */ /* 0x000fe200078e0016 */
[----:B------:R-:W-:Y:S06]  /*4820*/  BRA `(.L_x_5177) ;  /* 0x0000000c00387947 */ /* 0x000fec0003800000 */
.L_x_5185:
        /* <DEDUP_REMOVED lines=11> */
.L_x_5188:
[----:B------:R-:W-:Y:S02]  /*48e0*/  HADD2.F32 R0, -RZ, R0.H0_H0 ;  /* 0x20000000ff007230 */ /* 0x000fe40000004100 */
[----:B------:R-:W-:-:S03]  /*48f0*/  IMAD.MOV.U32 R19, RZ, RZ, R22 ;  /* 0x000000ffff137224 */ /* 0x000fc600078e0016 */
[----:B------:R-:W-:-:S04]  /*4900*/  F2FP.F16.F32.PACK_AB R0, RZ, R0 ;  /* 0x00000000ff00723e */ /* 0x000fc800000000ff */
[----:B------:R-:W-:-:S05]  /*4910*/  PRMT R0, R0, 0x5410, RZ ;  /* 0x0000541000007816 */ /* 0x000fca00000000ff */
[----:B------:R0:W-:Y:S01]  /*4920*/  STG.E desc[UR36][R2.64], R0 ;  /* 0x0000000002007986 */ /* 0x0001e2000c101924 */
[----:B------:R-:W-:Y:S05]  /*4930*/  BRA `(.L_x_5177) ;  /* 0x0000000800f47947 */ /* 0x000fea0003800000 */
.L_x_5187:
[----:B------:R-:W-:Y:S02]  /*4940*/  HADD2.F32 R4, -RZ, R0.H0_H0 ;  /* 0x20000000ff047230 */ /* 0x000fe40000004100 */
[----:B------:R-:W-:-:S03]  /*4950*/  IMAD.MOV.U32 R19, RZ, RZ, R22 ;  /* 0x000000ffff137224 */ /* 0x000fc600078e0016 */
[----:B------:R-:W-:-:S06]  /*4960*/  FMUL.FTZ R4, R4, 1 ;  /* 0x3f80000004047820 */ /* 0x000fcc0000410000 */
[----:B------:R-:W0:Y:S02]  /*4970*/  F2F.F64.F32 R4, R4 ;  /* 0x0000000400047310 */ /* 0x000e240000201800 */
[----:B0-----:R0:W-:Y:S01]  /*4980*/  STG.E.64 desc[UR36][R2.64], R4 ;  /* 0x0000000402007986 */ /* 0x0011e2000c101b24 */
[----:B------:R-:W-:Y:S05]  /*4990*/  BRA `(.L_x_5177) ;  /* 0x0000000800dc7947 */ /* 0x000fea0003800000 */
.L_x_5178:
        /* <DEDUP_REMOVED lines=14> */
.L_x_5191:
[----:B------:R-:W-:Y:S01]  /*4a80*/  HADD2.F32 R0, -RZ, R0.H0_H0 ;  /* 0x20000000ff007230 */ /* 0x000fe20000004100 */
[----:B------:R-:W-:Y:S01]  /*4a90*/  CS2R R6, SRZ ;  /* 0x0000000000067805 */ /* 0x000fe2000001ff00 */
[----:B------:R-:W-:-:S03]  /*4aa0*/  IMAD.MOV.U32 R19, RZ, RZ, R22 ;  /* 0x000000ffff137224 */ /* 0x000fc600078e0016 */
[----:B------:R-:W-:-:S04]  /*4ab0*/  FMUL.FTZ R0, R0, 1 ;  /* 0x3f80000000007820 */ /* 0x000fc80000410000 */
[----:B------:R-:W0:Y:S02]  /*4ac0*/  F2F.F64.F32 R4, R0 ;  /* 0x0000000000047310 */ /* 0x000e240000201800 */
[----:B0-----:R4:W-:Y:S01]  /*4ad0*/  STG.E.128 desc[UR36][R2.64], R4 ;  /* 0x0000000402007986 */ /* 0x0019e2000c101d24 */
[----:B------:R-:W-:Y:S05]  /*4ae0*/  BRA `(.L_x_5177) ;  /* 0x0000000800887947 */ /* 0x000fea0003800000 */
.L_x_5190:
        /* <DEDUP_REMOVED lines=19> */
.L_x_5195:
[----:B------:R-:W-:Y:S05]  /*4c20*/  BSYNC.RECONVERGENT B0 ;  /* 0x0000000000007941 */ /* 0x000fea0003800200 */
.L_x_5194:
[----:B------:R-:W-:Y:S01]  /*4c30*/  LOP3.LUT R5, R0, 0x80, R5, 0xf8, !PT ;  /* 0x0000008000057812 */ /* 0x000fe200078ef805 */
[----:B------:R-:W-:-:S04]  /*4c40*/  IMAD.MOV.U32 R19, RZ, RZ, R22 ;  /* 0x000000ffff137224 */ /* 0x000fc800078e0016 */
[----:B------:R3:W-:Y:S01]  /*4c50*/  STG.E.U8 desc[UR36][R2.64], R5 ;  /* 0x0000000502007986 */ /* 0x0007e2000c101124 */
[----:B------:R-:W-:Y:S05]  /*4c60*/  BRA `(.L_x_5177) ;  /* 0x0000000800287947 */ /* 0x000fea0003800000 */
.L_x_5193:
        /* <DEDUP_REMOVED lines=15> */
.L_x_5197:
[----:B------:R-:W-:Y:S05]  /*4d60*/  BSYNC.RECONVERGENT B0 ;  /* 0x0000000000007941 */ /* 0x000fea0003800200 */
.L_x_5196:
[----:B------:R-:W-:Y:S01]  /*4d70*/  LOP3.LUT R5, R0, 0x80, R5, 0xf8, !PT ;  /* 0x0000008000057812 */ /* 0x000fe200078ef805 */
[----:B------:R-:W-:-:S04]  /*4d80*/  IMAD.MOV.U32 R19, RZ, RZ, R22 ;  /* 0x000000ffff137224 */ /* 0x000fc800078e0016 */
[----:B------:R2:W-:Y:S01]  /*4d90*/  STG.E.U8 desc[UR36][R2.64], R5 ;  /* 0x0000000502007986 */ /* 0x0005e2000c101124 */
[----:B------:R-:W-:Y:S05]  /*4da0*/  BRA `(.L_x_5177) ;  /* 0x0000000400d87947 */ /* 0x000fea0003800000 */
.L_x_5192:
[----:B------:R-:W-:Y:S02]  /*4db0*/  HADD2.F32 R0, -RZ, R0.H0_H0 ;  /* 0x20000000ff007230 */ /* 0x000fe40000004100 */
[----:B------:R-:W-:-:S03]  /*4dc0*/  IMAD.MOV.U32 R19, RZ, RZ, R22 ;  /* 0x000000ffff137224 */ /* 0x000fc600078e0016 */
[----:B------:R-:W-:-:S05]  /*4dd0*/  F2FP.BF16.F32.PACK_AB R0, RZ, R0 ;  /* 0x00000000ff00723e */ /* 0x000fca00000010ff */
[----:B------:R1:W-:Y:S01]  /*4de0*/  STG.E.U16 desc[UR36][R2.64], R0 ;  /* 0x0000000002007986 */ /* 0x0003e2000c101524 */
[----:B------:R-:W-:Y:S05]  /*4df0*/  BRA `(.L_x_5177) ;  /* 0x0000000400c47947 */ /* 0x000fea0003800000 */
.L_x_5189:
        /* <DEDUP_REMOVED lines=13> */
.L_x_5200:
        /* <DEDUP_REMOVED lines=13> */
.L_x_5203:
[----:B------:R-:W-:-:S04]  /*4fa0*/  SHF.R.U32.HI R0, RZ, 0x14, R5 ;  /* 0x00000014ff007819 */ /* 0x000fc80000011605 */
[----:B------:R-:W-:-:S04]  /*4fb0*/  LOP3.LUT R0, R0, 0x1, RZ, 0xc0, !PT ;  /* 0x0000000100007812 */ /* 0x000fc800078ec0ff */
[----:B------:R-:W-:-:S04]  /*4fc0*/  IADD3 R0, PT, PT, R5, 0x487ffff, R0 ;  /* 0x0487ffff05007810 */ /* 0x000fc80007ffe000 */
[----:B------:R-:W-:-:S04]  /*4fd0*/  SHF.R.U32.HI R0, RZ, 0x14, R0 ;  /* 0x00000014ff007819 */ /* 0x000fc80000011600 */
[----:B------:R-:W-:-:S07]  /*4fe0*/  LOP3.LUT R4, R0, 0xff, RZ, 0xc0, !PT ;  /* 0x000000ff00047812 */ /* 0x000fce00078ec0ff */
.L_x_5204:
[----:B------:R-:W-:-:S04]  /*4ff0*/  SHF.R.U32.HI R5, RZ, 0x18, R5 ;  /* 0x00000018ff057819 */ /* 0x000fc80000011605 */
[----:B------:R-:W-:-:S04]  /*5000*/  LOP3.LUT R4, R4, 0x80, R5, 0xf8, !PT ;  /* 0x0000008004047812 */ /* 0x000fc800078ef805 */
[----:B------:R-:W-:-:S07]  /*5010*/  PRMT R0, R4, 0x7610, R0 ;  /* 0x0000761004007816 */ /* 0x000fce0000000000 */
.L_x_5202:
[----:B------:R-:W-:Y:S05]  /*5020*/  BSYNC.RECONVERGENT B0 ;  /* 0x0000000000007941 */ /* 0x000fea0003800200 */
.L_x_5201:
[----:B------:R0:W-:Y:S01]  /*5030*/  STG.E.U8 desc[UR36][R2.64], R0 ;  /* 0x0000000002007986 */ /* 0x0001e2000c101124 */
[----:B------:R-:W-:Y:S01]  /*5040*/  IMAD.MOV.U32 R19, RZ, RZ, R22 ;  /* 0x000000ffff137224 */ /* 0x000fe200078e0016 */
[----:B------:R-:W-:Y:S06]  /*5050*/  BRA `(.L_x_5177) ;  /* 0x00000004002c7947 */ /* 0x000fec0003800000 */
.L_x_5199:
        /* <DEDUP_REMOVED lines=13> */
.L_x_5207:
[----:B------:R-:W-:-:S04]  /*5130*/  SHF.R.U32.HI R0, RZ, 0x15, R5 ;  /* 0x00000015ff007819 */ /* 0x000fc80000011605 */
[----:B------:R-:W-:-:S04]  /*5140*/  LOP3.LUT R0, R0, 0x1, RZ, 0xc0, !PT ;  /* 0x0000000100007812 */ /* 0x000fc800078ec0ff */
[----:B------:R-:W-:-:S04]  /*5150*/  IADD3 R0, PT, PT, R5, 0x88fffff, R0 ;  /* 0x088fffff05007810 */ /* 0x000fc80007ffe000 */
[----:B------:R-:W-:-:S04]  /*5160*/  SHF.R.U32.HI R0, RZ, 0x15, R0 ;  /* 0x00000015ff007819 */ /* 0x000fc80000011600 */
[----:B------:R-:W-:-:S07]  /*5170*/  LOP3.LUT R4, R0, 0xff, RZ, 0xc0, !PT ;  /* 0x000000ff00047812 */ /* 0x000fce00078ec0ff */
.L_x_5208:
[----:B------:R-:W-:-:S04]  /*5180*/  SHF.R.U32.HI R5, RZ, 0x18, R5 ;  /* 0x00000018ff057819 */ /* 0x000fc80000011605 */
[----:B------:R-:W-:-:S04]  /*5190*/  LOP3.LUT R4, R4, 0x80, R5, 0xf8, !PT ;  /* 0x0000008004047812 */ /* 0x000fc800078ef805 */
[----:B------:R-:W-:-:S07]  /*51a0*/  PRMT R0, R4, 0x7610, R0 ;  /* 0x0000761004007816 */ /* 0x000fce0000000000 */
.L_x_5206:
[----:B------:R-:W-:Y:S05]  /*51b0*/  BSYNC.RECONVERGENT B0 ;  /* 0x0000000000007941 */ /* 0x000fea0003800200 */
.L_x_5205:
[----:B------:R0:W-:Y:S01]  /*51c0*/  STG.E.U8 desc[UR36][R2.64], R0 ;  /* 0x0000000002007986 */ /* 0x0001e2000c101124 */
[----:B------:R-:W-:Y:S01]  /*51d0*/  IMAD.MOV.U32 R19, RZ, RZ, R22 ;  /* 0x000000ffff137224 */ /* 0x000fe200078e0016 */
[----:B------:R-:W-:Y:S06]  /*51e0*/  BRA `(.L_x_5177) ;  /* 0x0000000000c87947 */ /* 0x000fec0003800000 */
.L_x_5198:
[----:B------:R-:W-:-:S13]  /*51f0*/  ISETP.NE.AND P0, PT, R4, 0x1c, PT ;  /* 0x0000001c0400780c */ /* 0x000fda0003f05270 */
[----:B------:R-:W-:Y:S05]  /*5200*/  @!P0 BRA `(.L_x_5209) ;  /* 0x0000000000b08947 */ /* 0x000fea0003800000 */
[----:B------:R-:W-:-:S13]  /*5210*/  ISETP.NE.AND P0, PT, R4, 0x1d, PT ;  /* 0x0000001d0400780c */ /* 0x000fda0003f05270 */
[----:B------:R-:W-:Y:S05]  /*5220*/  @!P0 BRA `(.L_x_5210) ;  /* 0x0000000000948947 */ /* 0x000fea0003800000 */
[----:B------:R-:W-:-:S13]  /*5230*/  ISETP.NE.AND P0, PT, R4, 0x2c, PT ;  /* 0x0000002c0400780c */ /* 0x000fda0003f05270 */
[----:B------:R-:W-:Y:S05]  /*5240*/  @!P0 BRA `(.L_x_5211) ;  /* 0x0000000000488947 */ /* 0x000fea0003800000 */
.L_x_5182:
        /* <DEDUP_REMOVED lines=16> */
.L_x_5212:
[----:B------:R-:W-:Y:S01]  /*5350*/  IMAD.MOV.U32 R19, RZ, RZ, R22 ;  /* 0x000000ffff137224 */ /* 0x000fe200078e0016 */
[----:B------:R-:W-:Y:S06]  /*5360*/  BRA `(.L_x_5177) ;  /* 0x0000000000687947 */ /* 0x000fec0003800000 */
.L_x_5211:
        /* <DEDUP_REMOVED lines=17> */
.L_x_5210:
[----:B------:R-:W-:Y:S02]  /*5480*/  HADD2.F32 R4, -RZ, R0.H0_H0 ;  /* 0x20000000ff047230 */ /* 0x000fe40000004100 */
[----:B------:R-:W-:-:S04]  /*5490*/  IMAD.MOV.U32 R19, RZ, RZ, R22 ;  /* 0x000000ffff137224 */ /* 0x000fc800078e0016 */
[----:B------:R-:W0:Y:S02]  /*54a0*/  F2I.U64.TRUNC R4, R4 ;  /* 0x0000000400047311 */ /* 0x000e24000020d800 */
[----:B0-----:R0:W-:Y:S01]  /*54b0*/  STG.E.64 desc[UR36][R2.64], R4 ;  /* 0x0000000402007986 */ /* 0x0011e2000c101b24 */
[----:B------:R-:W-:Y:S05]  /*54c0*/  BRA `(.L_x_5177) ;  /* 0x0000000000107947 */ /* 0x000fea0003800000 */
.L_x_5209:
[----:B------:R-:W-:Y:S02]  /*54d0*/  HADD2.F32 R0, -RZ, R0.H0_H0 ;  /* 0x20000000ff007230 */ /* 0x000fe40000004100 */
[----:B------:R-:W-:Y:S02]  /*54e0*/  IMAD.MOV.U32 R19, RZ, RZ, R22 ;  /* 0x000000ffff137224 */ /* 0x000fe400078e0016 */
[----:B------:R-:W0:Y:S02]  /*54f0*/  F2I.FTZ.U32.TRUNC.NTZ R5, R0 ;  /* 0x0000000000057305 */ /* 0x000e24000021f000 */
[----:B0-----:R0:W-:Y:S03]  /*5500*/  STG.E desc[UR36][R2.64], R5 ;  /* 0x0000000502007986 */ /* 0x0011e6000c101924 */
.L_x_5177:
[----:B------:R-:W-:Y:S05]  /*5510*/  BSYNC.RECONVERGENT B6 ;  /* 0x0000000000067941 */ /* 0x000fea0003800200 */
.L_x_5176:
        /* <DEDUP_REMOVED lines=25> */
.L_x_5218:
[----:B------:R-:W-:-:S06]  /*56b0*/  HADD2.F32 R5, -RZ, R25.H0_H0 ;  /* 0x20000019ff057230 */ /* 0x000fcc0000004100 */
[----:B------:R-:W0:Y:S02]  /*56c0*/  F2I.S64.TRUNC R4, R5 ;  /* 0x0000000500047311 */ /* 0x000e24000020d900 */
[----:B0-----:R0:W-:Y:S01]  /*56d0*/  STG.E.U8 desc[UR36][R2.64], R4 ;  /* 0x0000000402007986 */ /* 0x0011e2000c101124 */
[----:B------:R-:W-:Y:S05]  /*56e0*/  BRA `(.L_x_5220) ;  /* 0x0000000c006c7947 */ /* 0x000fea0003800000 */
.L_x_5217:
        /* <DEDUP_REMOVED lines=10> */
.L_x_5222:
[----:B------:R-:W-:-:S06]  /*5790*/  HADD2.F32 R25, -RZ, R25.H0_H0 ;  /* 0x20000019ff197230 */ /* 0x000fcc0000004100 */
[----:B------:R-:W0:Y:S02]  /*57a0*/  F2I.FTZ.TRUNC.NTZ R25, R25 ;  /* 0x0000001900197305 */ /* 0x000e24000021f100 */
[----:B0-----:R0:W-:Y:S01]  /*57b0*/  STG.E desc[UR36][R2.64], R25 ;  /* 0x0000001902007986 */ /* 0x0011e2000c101924 */
[----:B------:R-:W-:Y:S05]  /*57c0*/  BRA `(.L_x_5220) ;  /* 0x0000000c00347947 */ /* 0x000fea0003800000 */
.L_x_5221:
[----:B------:R-:W-:-:S06]  /*57d0*/  HADD2.F32 R25, -RZ, R25.H0_H0 ;  /* 0x20000019ff197230 */ /* 0x000fcc0000004100 */
[----:B------:R-:W0:Y:S02]  /*57e0*/  F2I.FTZ.TRUNC.NTZ R25, R25 ;  /* 0x0000001900197305 */ /* 0x000e24000021f100 */
[----:B0-----:R0:W-:Y:S01]  /*57f0*/  STG.E.U16 desc[UR36][R2.64], R25 ;  /* 0x0000001902007986 */ /* 0x0011e2000c101524 */
[----:B------:R-:W-:Y:S05]  /*5800*/  BRA `(.L_x_5220) ;  /* 0x0000000c00247947 */ /* 0x000fea0003800000 */
.L_x_5216:
        /* <DEDUP_REMOVED lines=9> */
.L_x_5224:
[----:B------:R0:W-:Y:S01]  /*58a0*/  STG.E.U16 desc[UR36][R2.64], R25 ;  /* 0x0000001902007986 */ /* 0x0001e2000c101524 */
[----:B------:R-:W-:Y:S05]  /*58b0*/  BRA `(.L_x_5220) ;  /* 0x0000000800f87947 */ /* 0x000fea0003800000 */
.L_x_5223:
        /* <DEDUP_REMOVED lines=10> */
.L_x_5226:
[----:B------:R-:W-:-:S05]  /*5960*/  HADD2.F32 R0, -RZ, R25.H0_H0 ;  /* 0x20000019ff007230 */ /* 0x000fca0000004100 */
[----:B------:R-:W-:-:S04]  /*5970*/  F2FP.F16.F32.PACK_AB R0, RZ, R0 ;  /* 0x00000000ff00723e */ /* 0x000fc800000000ff */
[----:B------:R-:W-:-:S05]  /*5980*/  PRMT R0, R0, 0x5410, RZ ;  /* 0x0000541000007816 */ /* 0x000fca00000000ff */
[----:B------:R0:W-:Y:S01]  /*5990*/  STG.E desc[UR36][R2.64], R0 ;  /* 0x0000000002007986 */ /* 0x0001e2000c101924 */
[----:B------:R-:W-:Y:S05]  /*59a0*/  BRA `(.L_x_5220) ;  /* 0x0000000800bc7947 */ /* 0x000fea0003800000 */
.L_x_5225:
[----:B------:R-:W-:-:S05]  /*59b0*/  HADD2.F32 R4, -RZ, R25.H0_H0 ;  /* 0x20000019ff047230 */ /* 0x000fca0000004100 */
[----:B------:R-:W-:-:S06]  /*59c0*/  FMUL.FTZ R4, R4, 1 ;  /* 0x3f80000004047820 */ /* 0x000fcc0000410000 */
[----:B------:R-:W0:Y:S02]  /*59d0*/  F2F.F64.F32 R4, R4 ;  /* 0x0000000400047310 */ /* 0x000e240000201800 */
[----:B0-----:R0:W-:Y:S01]  /*59e0*/  STG.E.64 desc[UR36][R2.64], R4 ;  /* 0x0000000402007986 */ /* 0x0011e2000c101b24 */
[----:B------:R-:W-:Y:S05]  /*59f0*/  BRA `(.L_x_5220) ;  /* 0x0000000800a87947 */ /* 0x000fea0003800000 */
.L_x_5215:
        /* <DEDUP_REMOVED lines=14> */
.L_x_5230:
        /* <DEDUP_REMOVED lines=18> */
.L_x_5233:
[----:B------:R-:W-:-:S04]  /*5c00*/  SHF.R.U32.HI R5, RZ, 0x18, R5 ;  /* 0x00000018ff057819 */ /* 0x000fc80000011605 */
[----:B------:R-:W-:-:S07]  /*5c10*/  LOP3.LUT R0, R0, 0x80, R5, 0xf8, !PT ;  /* 0x0000008000007812 */ /* 0x000fce00078ef805 */
.L_x_5232:
[----:B------:R-:W-:Y:S05]  /*5c20*/  BSYNC.RECONVERGENT B0 ;  /* 0x0000000000007941 */ /* 0x000fea0003800200 */
.L_x_5231:
[----:B------:R0:W-:Y:S01]  /*5c30*/  STG.E.U8 desc[UR36][R2.64], R0 ;  /* 0x0000000002007986 */ /* 0x0001e2000c101124 */
[----:B------:R-:W-:Y:S05]  /*5c40*/  BRA `(.L_x_5220) ;  /* 0x0000000800147947 */ /* 0x000fea0003800000 */
.L_x_5229:
        /* <DEDUP_REMOVED lines=18> */
.L_x_5236:
[----:B------:R-:W-:-:S04]  /*5d70*/  SHF.R.U32.HI R5, RZ, 0x18, R5 ;  /* 0x00000018ff057819 */ /* 0x000fc80000011605 */
[----:B------:R-:W-:-:S07]  /*5d80*/  LOP3.LUT R0, R0, 0x80, R5, 0xf8, !PT ;  /* 0x0000008000007812 */ /* 0x000fce00078ef805 */
.L_x_5235:
[----:B------:R-:W-:Y:S05]  /*5d90*/  BSYNC.RECONVERGENT B0 ;  /* 0x0000000000007941 */ /* 0x000fea0003800200 */
.L_x_5234:
[----:B------:R0:W-:Y:S01]  /*5da0*/  STG.E.U8 desc[UR36][R2.64], R0 ;  /* 0x0000000002007986 */ /* 0x0001e2000c101124 */
[----:B------:R-:W-:Y:S05]  /*5db0*/  BRA `(.L_x_5220) ;  /* 0x0000000400b87947 */ /* 0x000fea0003800000 */
.L_x_5228:
        /* <DEDUP_REMOVED lines=22> */
.L_x_5238:
[----:B------:R-:W-:-:S06]  /*5f20*/  HADD2.F32 R4, -RZ, R25.H0_H0 ;  /* 0x20000019ff047230 */ /* 0x000fcc0000004100 */
[----:B------:R-:W0:Y:S02]  /*5f30*/  F2I.U64.TRUNC R4, R4 ;  /* 0x0000000400047311 */ /* 0x000e24000020d800 */
[----:B0-----:R0:W-:Y:S01]  /*5f40*/  STG.E.64 desc[UR36][R2.64], R4 ;  /* 0x0000000402007986 */ /* 0x0011e2000c101b24 */
[----:B------:R-:W-:Y:S05]  /*5f50*/  BRA `(.L_x_5220) ;  /* 0x0000000400507947 */ /* 0x000fea0003800000 */
.L_x_5237:
[----:B------:R-:W-:-:S06]  /*5f60*/  HADD2.F32 R25, -RZ, R25.H0_H0 ;  /* 0x20000019ff197230 */ /* 0x000fcc0000004100 */
[----:B------:R-:W0:Y:S02]  /*5f70*/  F2I.FTZ.U32.TRUNC.NTZ R25, R25 ;  /* 0x0000001900197305 */ /* 0x000e24000021f000 */
[----:B0-----:R0:W-:Y:S01]  /*5f80*/  STG.E desc[UR36][R2.64], R25 ;  /* 0x0000001902007986 */ /* 0x0011e2000c101924 */
[----:B------:R-:W-:Y:S05]  /*5f90*/  BRA `(.L_x_5220) ;  /* 0x0000000400407947 */ /* 0x000fea0003800000 */
.L_x_5227:
        /* <DEDUP_REMOVED lines=11> */
.L_x_5240:
[----:B------:R-:W-:Y:S01]  /*6050*/  HADD2.F32 R25, -RZ, R25.H0_H0 ;  /* 0x20000019ff197230 */ /* 0x000fe20000004100 */
[----:B------:R-:W-:-:S04]  /*6060*/  CS2R R6, SRZ ;  /* 0x0000000000067805 */ /* 0x000fc8000001ff00 */
[----:B------:R-:W-:-:S06]  /*6070*/  FMUL.FTZ R4, R25, 1 ;  /* 0x3f80000019047820 */ /* 0x000fcc0000410000 */
[----:B------:R-:W0:Y:S02]  /*6080*/  F2F.F64.F32 R4, R4 ;  /* 0x0000000400047310 */ /* 0x000e240000201800 */
[----:B0-----:R0:W-:Y:S01]  /*6090*/  STG.E.128 desc[UR36][R2.64], R4 ;  /* 0x0000000402007986 */ /* 0x0011e2000c101d24 */
[----:B------:R-:W-:Y:S05]  /*60a0*/  BRA `(.L_x_5220) ;  /* 0x0000000000fc7947 */ /* 0x000fea0003800000 */
.L_x_5239:
[----:B------:R-:W-:-:S13]  /*60b0*/  ISETP.NE.AND P0, PT, R0, 0xf, PT ;  /* 0x0000000f0000780c */ /* 0x000fda0003f05270 */
[----:B------:R-:W-:Y:S05]  /*60c0*/  @!P0 BRA `(.L_x_5241) ;  /* 0x0000000000e88947 */ /* 0x000fea0003800000 */
[----:B------:R-:W-:-:S13]  /*60d0*/  ISETP.NE.AND P0, PT, R0, 0x17, PT ;  /* 0x000000170000780c */ /* 0x000fda0003f05270 */
[----:B------:R-:W-:Y:S05]  /*60e0*/  @!P0 BRA `(.L_x_5242) ;  /* 0x0000000000908947 */ /* 0x000fea0003800000 */
[----:B------:R-:W-:-:S13]  /*60f0*/  ISETP.NE.AND P0, PT, R0, 0x18, PT ;  /* 0x000000180000780c */ /* 0x000fda0003f05270 */
[----:B------:R-:W-:Y:S05]  /*6100*/  @!P0 BRA `(.L_x_5243) ;  /* 0x0000000000448947 */ /* 0x000fea0003800000 */
.L_x_5219:
        /* <DEDUP_REMOVED lines=16> */
.L_x_5244:
[----:B------:R-:W-:Y:S05]  /*6210*/  BRA `(.L_x_5220) ;  /* 0x0000000000a07947 */ /* 0x000fea0003800000 */
.L_x_5243:
        /* <DEDUP_REMOVED lines=13> */
.L_x_5246:
[----:B------:R-:W-:Y:S05]  /*62f0*/  BSYNC.RECONVERGENT B0 ;  /* 0x0000000000007941 */ /* 0x000fea0003800200 */
.L_x_5245:
[----:B------:R-:W-:-:S05]  /*6300*/  LOP3.LUT R5, R0, 0x80, R5, 0xf8, !PT ;  /* 0x0000008000057812 */ /* 0x000fca00078ef805 */
[----:B------:R3:W-:Y:S01]  /*6310*/  STG.E.U8 desc[UR36][R2.64], R5 ;  /* 0x0000000502007986 */ /* 0x0007e2000c101124 */
[----:B------:R-:W-:Y:S05]  /*6320*/  BRA `(.L_x_5220) ;  /* 0x00000000005c7947 */ /* 0x000fea0003800000 */
.L_x_5242:
        /* <DEDUP_REMOVED lines=12> */
.L_x_5248:
[----:B------:R-:W-:Y:S01]  /*63f0*/  IMAD.MOV.U32 R0, RZ, RZ, 0x7f ;  /* 0x0000007fff007424 */ /* 0x000fe200078e00ff */
[----:B------:R-:W-:-:S04]  /*6400*/  ISETP.GT.U32.AND P0, PT, R4, 0x7f800000, PT ;  /* 0x7f8000000400780c */ /* 0x000fc80003f04070 */
[----:B------:R-:W-:-:S09]  /*6410*/  SEL R0, R0, 0x7c, P0 ;  /* 0x0000007c00007807 */ /* 0x000fd20000000000 */
.L_x_5249:
[----:B------:R-:W-:Y:S05]  /*6420*/  BSYNC.RECONVERGENT B0 ;  /* 0x0000000000007941 */ /* 0x000fea0003800200 */
.L_x_5247:
[----:B------:R-:W-:-:S04]  /*6430*/  SHF.R.U32.HI R5, RZ, 0x18, R5 ;  /* 0x00000018ff057819 */ /* 0x000fc80000011605 */
[----:B------:R-:W-:-:S05]  /*6440*/  LOP3.LUT R5, R0, 0x80, R5, 0xf8, !PT ;  /* 0x0000008000057812 */ /* 0x000fca00078ef805 */
[----:B------:R2:W-:Y:S01]  /*6450*/  STG.E.U8 desc[UR36][R2.64], R5 ;  /* 0x0000000502007986 */ /* 0x0005e2000c101124 */
[----:B------:R-:W-:Y:S05]  /*6460*/  BRA `(.L_x_5220) ;  /* 0x00000000000c7947 */ /* 0x000fea0003800000 */
.L_x_5241:
[----:B------:R-:W-:-:S05]  /*6470*/  HADD2.F32 R0, -RZ, R25.H0_H0 ;  /* 0x20000019ff007230 */ /* 0x000fca0000004100 */
[----:B------:R-:W-:-:S05]  /*6480*/  F2FP.BF16.F32.PACK_AB R0, RZ, R0 ;  /* 0x00000000ff00723e */ /* 0x000fca00000010ff */
[----:B------:R4:W-:Y:S02]  /*6490*/  STG.E.U16 desc[UR36][R2.64], R0 ;  /* 0x0000000002007986 */ /* 0x0009e4000c101524 */
.L_x_5220:
        /* <DEDUP_REMOVED lines=25> */
.L_x_5253:
[----:B------:R-:W-:-:S06]  /*6630*/  HADD2.F32 R5, -RZ, R24.H0_H0 ;  /* 0x20000018ff057230 */ /* 0x000fcc0000004100 */
[----:B------:R-:W0:Y:S02]  /*6640*/  F2I.S64.TRUNC R4, R5 ;  /* 0x0000000500047311 */ /* 0x000e24000020d900 */
[----:B0-----:R4:W-:Y:S01]  /*6650*/  STG.E.U8 desc[UR36][R2.64], R4 ;  /* 0x0000000402007986 */ /* 0x0019e2000c101124 */
[----:B------:R-:W-:Y:S05]  /*6660*/  BRA `(.L_x_5255) ;  /* 0x0000000c006c7947 */ /* 0x000fea0003800000 */
.L_x_5252:
        /* <DEDUP_REMOVED lines=10> */
.L_x_5257:
[----:B------:R-:W-:-:S04]  /*6710*/  HADD2.F32 R24, -RZ, R24.H0_H0 ;  /* 0x20000018ff187230 */ /* 0x000fc80000004100 */
[----:B------:R-:W0:Y:S02]  /*6720*/  F2I.FTZ.TRUNC.NTZ R5, R24 ;  /* 0x0000001800057305 */ /* 0x000e24000021f100 */
[----:B0-----:R2:W-:Y:S01]  /*6730*/  STG.E desc[UR36][R2.64], R5 ;  /* 0x0000000502007986 */ /* 0x0015e2000c101924 */
[----:B------:R-:W-:Y:S05]  /*6740*/  BRA `(.L_x_5255) ;  /* 0x0000000c00347947 */ /* 0x000fea0003800000 */
.L_x_5256:
[----:B------:R-:W-:-:S04]  /*6750*/  HADD2.F32 R24, -RZ, R24.H0_H0 ;  /* 0x20000018ff187230 */ /* 0x000fc80000004100 */
[----:B------:R-:W0:Y:S02]  /*6760*/  F2I.FTZ.TRUNC.NTZ R5, R24 ;  /* 0x0000001800057305 */ /* 0x000e24000021f100 */
[----:B0-----:R0:W-:Y:S01]  /*6770*/  STG.E.U16 desc[UR36][R2.64], R5 ;  /* 0x0000000502007986 */ /* 0x0011e2000c101524 */
[----:B------:R-:W-:Y:S05]  /*6780*/  BRA `(.L_x_5255) ;  /* 0x0000000c00247947 */ /* 0x000fea0003800000 */
.L_x_5251:
        /* <DEDUP_REMOVED lines=9> */
.L_x_5259:
[----:B------:R0:W-:Y:S01]  /*6820*/  STG.E.U16 desc[UR36][R2.64], R24 ;  /* 0x0000001802007986 */ /* 0x0001e2000c101524 */
[----:B------:R-:W-:Y:S05]  /*6830*/  BRA `(.L_x_5255) ;  /* 0x0000000800f87947 */ /* 0x000fea0003800000 */
.L_x_5258:
        /* <DEDUP_REMOVED lines=10> */
.L_x_5261:
[----:B------:R-:W-:-:S05]  /*68e0*/  HADD2.F32 R0, -RZ, R24.H0_H0 ;  /* 0x20000018ff007230 */ /* 0x000fca0000004100 */
[----:B------:R-:W-:-:S04]  /*68f0*/  F2FP.F16.F32.PACK_AB R0, RZ, R0 ;  /* 0x00000000ff00723e */ /* 0x000fc800000000ff */
[----:B------:R-:W-:-:S05]  /*6900*/  PRMT R0, R0, 0x5410, RZ ;  /* 0x0000541000007816 */ /* 0x000fca00000000ff */
[----:B------:R0:W-:Y:S01]  /*6910*/  STG.E desc[UR36][R2.64], R0 ;  /* 0x0000000002007986 */ /* 0x0001e2000c101924 */
[----:B------:R-:W-:Y:S05]  /*6920*/  BRA `(.L_x_5255) ;  /* 0x0000000800bc7947 */ /* 0x000fea0003800000 */
.L_x_5260:
[----:B------:R-:W-:-:S05]  /*6930*/  HADD2.F32 R4, -RZ, R24.H0_H0 ;  /* 0x20000018ff047230 */ /* 0x000fca0000004100 */
[----:B------:R-:W-:-:S06]  /*6940*/  FMUL.FTZ R4, R4, 1 ;  /* 0x3f80000004047820 */ /* 0x000fcc0000410000 */
[----:B------:R-:W0:Y:S02]  /*6950*/  F2F.F64.F32 R4, R4 ;  /* 0x0000000400047310 */ /* 0x000e240000201800 */
[----:B0-----:R0:W-:Y:S01]  /*6960*/  STG.E.64 desc[UR36][R2.64], R4 ;  /* 0x0000000402007986 */ /* 0x0011e2000c101b24 */
[----:B------:R-:W-:Y:S05]  /*6970*/  BRA `(.L_x_5255) ;  /* 0x0000000800a87947 */ /* 0x000fea0003800000 */
.L_x_5250:
        /* <DEDUP_REMOVED lines=14> */
.L_x_5265:
        /* <DEDUP_REMOVED lines=18> */
.L_x_5268:
[----:B------:R-:W-:-:S04]  /*6b80*/  SHF.R.U32.HI R5, RZ, 0x18, R5 ;  /* 0x00000018ff057819 */ /* 0x000fc80000011605 */
[----:B------:R-:W-:-:S07]  /*6b90*/  LOP3.LUT R0, R0, 0x80, R5, 0xf8, !PT ;  /* 0x0000008000007812 */ /* 0x000fce00078ef805 */
.L_x_5267:
[----:B------:R-:W-:Y:S05]  /*6ba0*/  BSYNC.RECONVERGENT B0 ;  /* 0x0000000000007941 */ /* 0x000fea0003800200 */
.L_x_5266:
[----:B------:R0:W-:Y:S01]  /*6bb0*/  STG.E.U8 desc[UR36][R2.64], R0 ;  /* 0x0000000002007986 */ /* 0x0001e2000c101124 */
[----:B------:R-:W-:Y:S05]  /*6bc0*/  BRA `(.L_x_5255) ;  /* 0x0000000800147947 */ /* 0x000fea0003800000 */
.L_x_5264:
        /* <DEDUP_REMOVED lines=18> */
.L_x_5271:
[----:B------:R-:W-:-:S04]  /*6cf0*/  SHF.R.U32.HI R5, RZ, 0x18, R5 ;  /* 0x00000018ff057819 */ /* 0x000fc80000011605 */
[----:B------:R-:W-:-:S07]  /*6d00*/  LOP3.LUT R0, R0, 0x80, R5, 0xf8, !PT ;  /* 0x0000008000007812 */ /* 0x000fce00078ef805 */
.L_x_5270:
[----:B------:R-:W-:Y:S05]  /*6d10*/  BSYNC.RECONVERGENT B0 ;  /* 0x0000000000007941 */ /* 0x000fea0003800200 */
.L_x_5269:
[----:B------:R0:W-:Y:S01]  /*6d20*/  STG.E.U8 desc[UR36][R2.64], R0 ;  /* 0x0000000002007986 */ /* 0x0001e2000c101124 */
[----:B------:R-:W-:Y:S05]  /*6d30*/  BRA `(.L_x_5255) ;  /* 0x0000000400b87947 */ /* 0x000fea0003800000 */
.L_x_5263:
        /* <DEDUP_REMOVED lines=22> */
.L_x_5273:
[----:B------:R-:W-:-:S06]  /*6ea0*/  HADD2.F32 R4, -RZ, R24.H0_H0 ;  /* 0x20000018ff047230 */ /* 0x000fcc0000004100 */
[----:B------:R-:W0:Y:S02]  /*6eb0*/  F2I.U64.TRUNC R4, R4 ;  /* 0x0000000400047311 */ /* 0x000e24000020d800 */
[----:B0-----:R0:W-:Y:S01]  /*6ec0*/  STG.E.64 desc[UR36][R2.64], R4 ;  /* 0x0000000402007986 */ /* 0x0011e2000c101b24 */
[----:B------:R-:W-:Y:S05]  /*6ed0*/  BRA `(.L_x_5255) ;  /* 0x0000000400507947 */ /* 0x000fea0003800000 */
.L_x_5272:
[----:B------:R-:W-:-:S04]  /*6ee0*/  HADD2.F32 R24, -RZ, R24.H0_H0 ;  /* 0x20000018ff187230 */ /* 0x000fc80000004100 */
[----:B------:R-:W0:Y:S02]  /*6ef0*/  F2I.FTZ.U32.TRUNC.NTZ R5, R24 ;  /* 0x0000001800057305 */ /* 0x000e24000021f000 */
[----:B0-----:R0:W-:Y:S01]  /*6f00*/  STG.E desc[UR36][R2.64], R5 ;  /* 0x0000000502007986 */ /* 0x0011e2000c101924 */
[----:B------:R-:W-:Y:S05]  /*6f10*/  BRA `(.L_x_5255) ;  /* 0x0000000400407947 */ /* 0x000fea0003800000 */
.L_x_5262:
        /* <DEDUP_REMOVED lines=11> */
.L_x_5275:
[----:B------:R-:W-:Y:S01]  /*6fd0*/  HADD2.F32 R24, -RZ, R24.H0_H0 ;  /* 0x20000018ff187230 */ /* 0x000fe20000004100 */
[----:B------:R-:W-:-:S04]  /*6fe0*/  CS2R R6, SRZ ;  /* 0x0000000000067805 */ /* 0x000fc8000001ff00 */
[----:B------:R-:W-:-:S06]  /*6ff0*/  FMUL.FTZ R4, R24, 1 ;  /* 0x3f80000018047820 */ /* 0x000fcc0000410000 */
[----:B------:R-:W0:Y:S02]  /*7000*/  F2F.F64.F32 R4, R4 ;  /* 0x0000000400047310 */ /* 0x000e240000201800 */
[----:B0-----:R0:W-:Y:S01]  /*7010*/  STG.E.128 desc[UR36][R2.64], R4 ;  /* 0x0000000402007986 */ /* 0x0011e2000c101d24 */
[----:B------:R-:W-:Y:S05]  /*7020*/  BRA `(.L_x_5255) ;  /* 0x0000000000fc7947 */ /* 0x000fea0003800000 */
.L_x_5274:
[----:B------:R-:W-:-:S13]  /*7030*/  ISETP.NE.AND P0, PT, R0, 0xf, PT ;  /* 0x0000000f0000780c */ /* 0x000fda0003f05270 */
[----:B------:R-:W-:Y:S05]  /*7040*/  @!P0 BRA `(.L_x_5276) ;  /* 0x0000000000e88947 */ /* 0x000fea0003800000 */
[----:B------:R-:W-:-:S13]  /*7050*/  ISETP.NE.AND P0, PT, R0, 0x17, PT ;  /* 0x000000170000780c */ /* 0x000fda0003f05270 */
[----:B------:R-:W-:Y:S05]  /*7060*/  @!P0 BRA `(.L_x_5277) ;  /* 0x0000000000908947 */ /* 0x000fea0003800000 */
[----:B------:R-:W-:-:S13]  /*7070*/  ISETP.NE.AND P0, PT, R0, 0x18, PT ;  /* 0x000000180000780c */ /* 0x000fda0003f05270 */
[----:B------:R-:W-:Y:S05]  /*7080*/  @!P0 BRA `(.L_x_5278) ;  /* 0x0000000000448947 */ /* 0x000fea0003800000 */
.L_x_5254:
        /* <DEDUP_REMOVED lines=16> */
.L_x_5279:
[----:B------:R-:W-:Y:S05]  /*7190*/  BRA `(.L_x_5255) ;  /* 0x0000000000a07947 */ /* 0x000fea0003800000 */
.L_x_5278:
        /* <DEDUP_REMOVED lines=13> */
.L_x_5281:
[----:B------:R-:W-:Y:S05]  /*7270*/  BSYNC.RECONVERGENT B0 ;  /* 0x0000000000007941 */ /* 0x000fea0003800200 */
.L_x_5280:
[----:B------:R-:W-:-:S05]  /*7280*/  LOP3.LUT R5, R0, 0x80, R5, 0xf8, !PT ;  /* 0x0000008000057812 */ /* 0x000fca00078ef805 */
[----:B------:R0:W-:Y:S01]  /*7290*/  STG.E.U8 desc[UR36][R2.64], R5 ;  /* 0x0000000502007986 */ /* 0x0001e2000c101124 */
[----:B------:R-:W-:Y:S05]  /*72a0*/  BRA `(.L_x_5255) ;  /* 0x00000000005c7947 */ /* 0x000fea0003800000 */
.L_x_5277:
        /* <DEDUP_REMOVED lines=12> */
.L_x_5283:
[----:B------:R-:W-:Y:S01]  /*7370*/  IMAD.MOV.U32 R0, RZ, RZ, 0x7f ;  /* 0x0000007fff007424 */ /* 0x000fe200078e00ff */
[----:B------:R-:W-:-:S04]  /*7380*/  ISETP.GT.U32.AND P0, PT, R4, 0x7f800000, PT ;  /* 0x7f8000000400780c */ /* 0x000fc80003f04070 */
[----:B------:R-:W-:-:S09]  /*7390*/  SEL R0, R0, 0x7c, P0 ;  /* 0x0000007c00007807 */ /* 0x000fd20000000000 */
.L_x_5284:
[----:B------:R-:W-:Y:S05]  /*73a0*/  BSYNC.RECONVERGENT B0 ;  /* 0x0000000000007941 */ /* 0x000fea0003800200 */
.L_x_5282:
[----:B------:R-:W-:-:S04]  /*73b0*/  SHF.R.U32.HI R5, RZ, 0x18, R5 ;  /* 0x00000018ff057819 */ /* 0x000fc80000011605 */
[----:B------:R-:W-:-:S05]  /*73c0*/  LOP3.LUT R5, R0, 0x80, R5, 0xf8, !PT ;  /* 0x0000008000057812 */ /* 0x000fca00078ef805 */
[----:B------:R0:W-:Y:S01]  /*73d0*/  STG.E.U8 desc[UR36][R2.64], R5 ;  /* 0x0000000502007986 */ /* 0x0001e2000c101124 */
[----:B------:R-:W-:Y:S05]  /*73e0*/  BRA `(.L_x_5255) ;  /* 0x00000000000c7947 */ /* 0x000fea0003800000 */
.L_x_5276:
[----:B------:R-:W-:-:S05]  /*73f0*/  HADD2.F32 R0, -RZ, R24.H0_H0 ;  /* 0x20000018ff007230 */ /* 0x000fca0000004100 */
[----:B------:R-:W-:-:S05]  /*7400*/  F2FP.BF16.F32.PACK_AB R0, RZ, R0 ;  /* 0x00000000ff00723e */ /* 0x000fca00000010ff */
[----:B------:R0:W-:Y:S02]  /*7410*/  STG.E.U16 desc[UR36][R2.64], R0 ;  /* 0x0000000002007986 */ /* 0x0001e4000c101524 */
.L_x_5255:
[----:B------:R-:W-:-:S07]  /*7420*/  VIADD R19, R19, 0x80 ;  /* 0x0000008013137836 */ /* 0x000fce0000000000 */
.L_x_5214:
[----:B------:R-:W-:Y:S05]  /*7430*/  BSYNC.RECONVERGENT B6 ;  /* 0x0000000000067941 */ /* 0x000fea0003800200 */
.L_x_5213:
        /* <DEDUP_REMOVED lines=23> */
.L_x_5288:
[----:B------:R-:W-:-:S06]  /*75b0*/  HADD2.F32 R5, -RZ, R23.H0_H0 ;  /* 0x20000017ff057230 */ /* 0x000fcc0000004100 */
[----:B------:R-:W0:Y:S02]  /*75c0*/  F2I.S64.TRUNC R4, R5 ;  /* 0x0000000500047311 */ /* 0x000e24000020d900 */
[----:B0-----:R-:W-:Y:S01]  /*75d0*/  STG.E.U8 desc[UR36][R2.64], R4 ;  /* 0x0000000402007986 */ /* 0x001fe2000c101124 */
[----:B------:R-:W-:Y:S05]  /*75e0*/  EXIT ;  /* 0x000000000000794d */ /* 0x000fea0003800000 */
.L_x_5287:
        /* <DEDUP_REMOVED lines=10> */
.L_x_5291:
[----:B------:R-:W-:-:S06]  /*7690*/  HADD2.F32 R23, -RZ, R23.H0_H0 ;  /* 0x20000017ff177230 */ /* 0x000fcc0000004100 */
[----:B------:R-:W0:Y:S02]  /*76a0*/  F2I.FTZ.TRUNC.NTZ R23, R23 ;  /* 0x0000001700177305 */ /* 0x000e24000021f100 */
[----:B0-----:R-:W-:Y:S01]  /*76b0*/  STG.E desc[UR36][R2.64], R23 ;  /* 0x0000001702007986 */ /* 0x001fe2000c101924 */
[----:B------:R-:W-:Y:S05]  /*76c0*/  EXIT ;  /* 0x000000000000794d */ /* 0x000fea0003800000 */
.L_x_5290:
[----:B------:R-:W-:-:S06]  /*76d0*/  HADD2.F32 R23, -RZ, R23.H0_H0 ;  /* 0x20000017ff177230 */ /* 0x000fcc0000004100 */
[----:B------:R-:W0:Y:S02]  /*76e0*/  F2I.FTZ.TRUNC.NTZ R23, R23 ;  /* 0x0000001700177305 */ /* 0x000e24000021f100 */
[----:B0-----:R-:W-:Y:S01]  /*76f0*/  STG.E.U16 desc[UR36][R2.64], R23 ;  /* 0x0000001702007986 */ /* 0x001fe2000c101524 */
[----:B------:R-:W-:Y:S05]  /*7700*/  EXIT ;  /* 0x000000000000794d */ /* 0x000fea0003800000 */
.L_x_5286:
        /* <DEDUP_REMOVED lines=9> */
.L_x_5293:
[----:B------:R-:W-:Y:S01]  /*77a0*/  STG.E.U16 desc[UR36][R2.64], R23 ;  /* 0x0000001702007986 */ /* 0x000fe2000c101524 */
[----:B------:R-:W-:Y:S05]  /*77b0*/  EXIT ;  /* 0x000000000000794d */ /* 0x000fea0003800000 */
.L_x_5292:
        /* <DEDUP_REMOVED lines=10> */
.L_x_5295:
[----:B------:R-:W-:-:S05]  /*7860*/  HADD2.F32 R0, -RZ, R23.H0_H0 ;  /* 0x20000017ff007230 */ /* 0x000fca0000004100 */
[----:B------:R-:W-:-:S04]  /*7870*/  F2FP.F16.F32.PACK_AB R0, RZ, R0 ;  /* 0x00000000ff00723e */ /* 0x000fc800000000ff */
[----:B------:R-:W-:-:S05]  /*7880*/  PRMT R0, R0, 0x5410, RZ ;  /* 0x0000541000007816 */ /* 0x000fca00000000ff */
[----:B------:R-:W-:Y:S01]  /*7890*/  STG.E desc[UR36][R2.64], R0 ;  /* 0x0000000002007986 */ /* 0x000fe2000c101924 */
[----:B------:R-:W-:Y:S05]  /*78a0*/  EXIT ;  /* 0x000000000000794d */ /* 0x000fea0003800000 */
.L_x_5294:
[----:B------:R-:W-:-:S05]  /*78b0*/  HADD2.F32 R4, -RZ, R23.H0_H0 ;  /* 0x20000017ff047230 */ /* 0x000fca0000004100 */
[----:B------:R-:W-:-:S06]  /*78c0*/  FMUL.FTZ R4, R4, 1 ;  /* 0x3f80000004047820 */ /* 0x000fcc0000410000 */
[----:B------:R-:W0:Y:S02]  /*78d0*/  F2F.F64.F32 R4, R4 ;  /* 0x0000000400047310 */ /* 0x000e240000201800 */
[----:B0-----:R-:W-:Y:S01]  /*78e0*/  STG.E.64 desc[UR36][R2.64], R4 ;  /* 0x0000000402007986 */ /* 0x001fe2000c101b24 */
[----:B------:R-:W-:Y:S05]  /*78f0*/  EXIT ;  /* 0x000000000000794d */ /* 0x000fea0003800000 */
.L_x_5285:
        /* <DEDUP_REMOVED lines=14> */
.L_x_5299:
        /* <DEDUP_REMOVED lines=18> */
.L_x_5302:
[----:B------:R-:W-:-:S04]  /*7b00*/  SHF.R.U32.HI R5, RZ, 0x18, R5 ;  /* 0x00000018ff057819 */ /* 0x000fc80000011605 */
[----:B------:R-:W-:-:S07]  /*7b10*/  LOP3.LUT R0, R0, 0x80, R5, 0xf8, !PT ;  /* 0x0000008000007812 */ /* 0x000fce00078ef805 */
.L_x_5301:
[----:B------:R-:W-:Y:S05]  /*7b20*/  BSYNC.RECONVERGENT B0 ;  /* 0x0000000000007941 */ /* 0x000fea0003800200 */
.L_x_5300:
[----:B------:R-:W-:Y:S01]  /*7b30*/  STG.E.U8 desc[UR36][R2.64], R0 ;  /* 0x0000000002007986 */ /* 0x000fe2000c101124 */
[----:B------:R-:W-:Y:S05]  /*7b40*/  EXIT ;  /* 0x000000000000794d */ /* 0x000fea0003800000 */
.L_x_5298:
        /* <DEDUP_REMOVED lines=18> */
.L_x_5305:
[----:B------:R-:W-:-:S04]  /*7c70*/  SHF.R.U32.HI R5, RZ, 0x18, R5 ;  /* 0x00000018ff057819 */ /* 0x000fc80000011605 */
[----:B------:R-:W-:-:S07]  /*7c80*/  LOP3.LUT R0, R0, 0x80, R5, 0xf8, !PT ;  /* 0x0000008000007812 */ /* 0x000fce00078ef805 */
.L_x_5304:
[----:B------:R-:W-:Y:S05]  /*7c90*/  BSYNC.RECONVERGENT B0 ;  /* 0x0000000000007941 */ /* 0x000fea0003800200 */
.L_x_5303:
[----:B------:R-:W-:Y:S01]  /*7ca0*/  STG.E.U8 desc[UR36][R2.64], R0 ;  /* 0x0000000002007986 */ /* 0x000fe2000c101124 */
[----:B------:R-:W-:Y:S05]  /*7cb0*/  EXIT ;  /* 0x000000000000794d */ /* 0x000fea0003800000 */
.L_x_5297:
        /* <DEDUP_REMOVED lines=22> */
.L_x_5307:
[----:B------:R-:W-:-:S06]  /*7e20*/  HADD2.F32 R4, -RZ, R23.H0_H0 ;  /* 0x20000017ff047230 */ /* 0x000fcc0000004100 */
[----:B------:R-:W0:Y:S02]  /*7e30*/  F2I.U64.TRUNC R4, R4 ;  /* 0x0000000400047311 */ /* 0x000e24000020d800 */
[----:B0-----:R-:W-:Y:S01]  /*7e40*/  STG.E.64 desc[UR36][R2.64], R4 ;  /* 0x0000000402007986 */ /* 0x001fe2000c101b24 */
[----:B------:R-:W-:Y:S05]  /*7e50*/  EXIT ;  /* 0x000000000000794d */ /* 0x000fea0003800000 */
.L_x_5306:
[----:B------:R-:W-:-:S06]  /*7e60*/  HADD2.F32 R23, -RZ, R23.H0_H0 ;  /* 0x20000017ff177230 */ /* 0x000fcc0000004100 */
[----:B------:R-:W0:Y:S02]  /*7e70*/  F2I.FTZ.U32.TRUNC.NTZ R23, R23 ;  /* 0x0000001700177305 */ /* 0x000e24000021f000 */
[----:B0-----:R-:W-:Y:S01]  /*7e80*/  STG.E desc[UR36][R2.64], R23 ;  /* 0x0000001702007986 */ /* 0x001fe2000c101924 */
[----:B------:R-:W-:Y:S05]  /*7e90*/  EXIT ;  /* 0x000000000000794d */ /* 0x000fea0003800000 */
.L_x_5296:
        /* <DEDUP_REMOVED lines=11> */
.L_x_5309:
[----:B------:R-:W-:Y:S01]  /*7f50*/  HADD2.F32 R23, -RZ, R23.H0_H0 ;  /* 0x20000017ff177230 */ /* 0x000fe20000004100 */
[----:B------:R-:W-:-:S04]  /*7f60*/  CS2R R6, SRZ ;  /* 0x0000000000067805 */ /* 0x000fc8000001ff00 */
[----:B------:R-:W-:-:S06]  /*7f70*/  FMUL.FTZ R4, R23, 1 ;  /* 0x3f80000017047820 */ /* 0x000fcc0000410000 */
[----:B------:R-:W0:Y:S02]  /*7f80*/  F2F.F64.F32 R4, R4 ;  /* 0x0000000400047310 */ /* 0x000e240000201800 */
[----:B0-----:R-:W-:Y:S01]  /*7f90*/  STG.E.128 desc[UR36][R2.64], R4 ;  /* 0x0000000402007986 */ /* 0x001fe2000c101d24 */
[----:B------:R-:W-:Y:S05]  /*7fa0*/  EXIT ;  /* 0x000000000000794d */ /* 0x000fea0003800000 */
.L_x_5308:
[----:B------:R-:W-:-:S13]  /*7fb0*/  ISETP.NE.AND P0, PT, R0, 0xf, PT ;  /* 0x0000000f0000780c */ /* 0x000fda0003f05270 */
[----:B------:R-:W-:Y:S05]  /*7fc0*/  @!P0 BRA `(.L_x_5310) ;  /* 0x0000000000e88947 */ /* 0x000fea0003800000 */
[----:B------:R-:W-:-:S13]  /*7fd0*/  ISETP.NE.AND P0, PT, R0, 0x17, PT ;  /* 0x000000170000780c */ /* 0x000fda0003f05270 */
[----:B------:R-:W-:Y:S05]  /*7fe0*/  @!P0 BRA `(.L_x_5311) ;  /* 0x0000000000908947 */ /* 0x000fea0003800000 */
[----:B------:R-:W-:-:S13]  /*7ff0*/  ISETP.NE.AND P0, PT, R0, 0x18, PT ;  /* 0x000000180000780c */ /* 0x000fda0003f05270 */
[----:B------:R-:W-:Y:S05]  /*8000*/  @!P0 BRA `(.L_x_5312) ;  /* 0x0000000000448947 */ /* 0x000fea0003800000 */
.L_x_5289:
        /* <DEDUP_REMOVED lines=16> */
.L_x_5313:
[----:B------:R-:W-:Y:S05]  /*8110*/  EXIT ;  /* 0x000000000000794d */ /* 0x000fea0003800000 */
.L_x_5312:
        /* <DEDUP_REMOVED lines=13> */
.L_x_5315:
[----:B------:R-:W-:Y:S05]  /*81f0*/  BSYNC.RECONVERGENT B0 ;  /* 0x0000000000007941 */ /* 0x000fea0003800200 */
.L_x_5314:
[----:B------:R-:W-:-:S05]  /*8200*/  LOP3.LUT R5, R0, 0x80, R5, 0xf8, !PT ;  /* 0x0000008000057812 */ /* 0x000fca00078ef805 */
[----:B------:R-:W-:Y:S01]  /*8210*/  STG.E.U8 desc[UR36][R2.64], R5 ;  /* 0x0000000502007986 */ /* 0x000fe2000c101124 */
[----:B------:R-:W-:Y:S05]  /*8220*/  EXIT ;  /* 0x000000000000794d */ /* 0x000fea0003800000 */
.L_x_5311:
        /* <DEDUP_REMOVED lines=12> */
.L_x_5317:
[----:B------:R-:W-:Y:S01]  /*82f0*/  IMAD.MOV.U32 R0, RZ, RZ, 0x7f ;  /* 0x0000007fff007424 */ /* 0x000fe200078e00ff */
[----:B------:R-:W-:-:S04]  /*8300*/  ISETP.GT.U32.AND P0, PT, R4, 0x7f800000, PT ;  /* 0x7f8000000400780c */ /* 0x000fc80003f04070 */
[----:B------:R-:W-:-:S09]  /*8310*/  SEL R0, R0, 0x7c, P0 ;  /* 0x0000007c00007807 */ /* 0x000fd20000000000 */
.L_x_5318:
[----:B------:R-:W-:Y:S05]  /*8320*/  BSYNC.RECONVERGENT B0 ;  /* 0x0000000000007941 */ /* 0x000fea0003800200 */
.L_x_5316:
[----:B------:R-:W-:-:S04]  /*8330*/  SHF.R.U32.HI R5, RZ, 0x18, R5 ;  /* 0x00000018ff057819 */ /* 0x000fc80000011605 */
[----:B------:R-:W-:-:S05]  /*8340*/  LOP3.LUT R5, R0, 0x80, R5, 0xf8, !PT ;  /* 0x0000008000057812 */ /* 0x000fca00078ef805 */
[----:B------:R-:W-:Y:S01]  /*8350*/  STG.E.U8 desc[UR36][R2.64], R5 ;  /* 0x0000000502007986 */ /* 0x000fe2000c101124 */
[----:B------:R-:W-:Y:S05]  /*8360*/  EXIT ;  /* 0x000000000000794d */ /* 0x000fea0003800000 */
.L_x_5310:
[----:B------:R-:W-:-:S05]  /*8370*/  HADD2.F32 R0, -RZ, R23.H0_H0 ;  /* 0x20000017ff007230 */ /* 0x000fca0000004100 */
[----:B------:R-:W-:-:S05]  /*8380*/  F2FP.BF16.F32.PACK_AB R0, RZ, R0 ;  /* 0x00000000ff00723e */ /* 0x000fca00000010ff */
[----:B------:R-:W-:Y:S01]  /*8390*/  STG.E.U16 desc[UR36][R2.64], R0 ;  /* 0x0000000002007986 */ /* 0x000fe2000c101524 */
[----:B------:R-:W-:Y:S05]  /*83a0*/  EXIT ;  /* 0x000000000000794d */ /* 0x000fea0003800000 */
.L_x_5319:
        /* <DEDUP_REMOVED lines=13> */
.L_x_68469:


//--------------------- .text._ZN2at6native18elementwise_kernelILi128ELi4EZNS0_22gpu_kernel_impl_nocastIZNS0_50_GLOBAL__N__2680c7bb_12_PowKernel_cu_7dd49032_300329pow_tensor_scalar_kernel_implIN3c104HalfES6_EEvRNS_18TensorIteratorBaseET0_EUlS6_E_EEvS8_RKT_EUliE_EEviT1_ --------------------------
	.section	.text._ZN2at6native18elementwise_kernelILi128ELi4EZNS0_22gpu_kernel_impl_nocastIZNS0_50_GLOBAL__N__2680c7bb_12_PowKernel_cu_7dd49032_300329pow_tensor_scalar_kernel_implIN3c104HalfES6_EEvRNS_18TensorIteratorBaseET0_EUlS6_E_EEvS8_RKT_EUliE_EEviT1_,"ax",@progbits
	.align	128
        .global         _ZN2at6native18elementwise_kernelILi128ELi4EZNS0_22gpu_kernel_impl_nocastIZNS0_50_GLOBAL__N__2680c7bb_12_PowKernel_cu_7dd49032_300329pow_tensor_scalar_kernel_implIN3c104HalfES6_EEvRNS_18TensorIteratorBaseET0_EUlS6_E_EEvS8_RKT_EUliE_EEviT1_
        .type           _ZN2at6native18elementwise_kernelILi128ELi4EZNS0_22gpu_kernel_impl_nocastIZNS0_50_GLOBAL__N__2680c7bb_12_PowKernel_cu_7dd49032_300329pow_tensor_scalar_kernel_implIN3c104HalfES6_EEvRNS_18TensorIteratorBaseET0_EUlS6_E_EEvS8_RKT_EUliE_EEviT1_,@function
        .size           _ZN2at6native18elementwise_kernelILi128ELi4EZNS0_22gpu_kernel_impl_nocastIZNS0_50_GLOBAL__N__2680c7bb_12_PowKernel_cu_7dd49032_300329pow_tensor_scalar_kernel_implIN3c104HalfES6_EEvRNS_18TensorIteratorBaseET0_EUlS6_E_EEvS8_RKT_EUliE_EEviT1_,(.L_x_68470 - _ZN2at6native18elementwise_kernelILi128ELi4EZNS0_22gpu_kernel_impl_nocastIZNS0_50_GLOBAL__N__2680c7bb_12_PowKernel_cu_7dd49032_300329pow_tensor_scalar_kernel_implIN3c104HalfES6_EEvRNS_18TensorIteratorBaseET0_EUlS6_E_EEvS8_RKT_EUliE_EEviT1_)
        .other          _ZN2at6native18elementwise_kernelILi128ELi4EZNS0_22gpu_kernel_impl_nocastIZNS0_50_GLOBAL__N__2680c7bb_12_PowKernel_cu_7dd49032_300329pow_tensor_scalar_kernel_implIN3c104HalfES6_EEvRNS_18TensorIteratorBaseET0_EUlS6_E_EEvS8_RKT_EUliE_EEviT1_,@"STO_CUDA_ENTRY STV_DEFAULT"
_ZN2at6native18elementwise_kernelILi128ELi4EZNS0_22gpu_kernel_impl_nocastIZNS0_50_GLOBAL__N__2680c7bb_12_PowKernel_cu_7dd49032_300329pow_tensor_scalar_kernel_implIN3c104HalfES6_EEvRNS_18TensorIteratorBaseET0_EUlS6_E_EEvS8_RKT_EUliE_EEviT1_:
.text._ZN2at6native18elementwise_kernelILi128ELi4EZNS0_22gpu_kernel_impl_nocastIZNS0_50_GLOBAL__N__2680c7bb_12_PowKernel_cu_7dd49032_300329pow_tensor_scalar_kernel_implIN3c104HalfES6_EEvRNS_18TensorIteratorBaseET0_EUlS6_E_EEvS8_RKT_EUliE_EEviT1_:
        /* <DEDUP_REMOVED lines=32> */
[----:B0-----:R0:W-:Y:S02]  /*0200*/  STG.E.U16 desc[UR6][R6.64], R0 ;  /* 0x0000000006007986 */ /* 0x0011e4000c101506 */
.L_x_5323:
[----:B------:R-:W-:-:S13]  /*0210*/  ISETP.GE.AND P0, PT, R3, UR4, PT ;  /* 0x0000000403007c0c */ /* 0x000fda000bf06270 */
[----:B------:R-:W-:Y:S05]  /*0220*/  @P0 BREAK.RELIABLE B1 ;  /* 0x0000000000010942 */ /* 0x000fea0003800100 */
[----:B------:R-:W-:Y:S05]  /*0230*/  @P0 BRA `(.L_x_5324) ;  /* 0x0000000000240947 */ /* 0x000fea0003800000 */
[----:B------:R-:W-:Y:S05]  /*0240*/  BSYNC.RELIABLE B1 ;  /* 0x0000000000017941 */ /* 0x000fea0003800100 */
.L_x_5322:
        /* <DEDUP_REMOVED lines=8> */
.L_x_5324:
[----:B------:R-:W-:Y:S05]  /*02d0*/  BSYNC.RECONVERGENT B0 ;  /* 0x0000000000007941 */ /* 0x000fea0003800200 */
.L_x_5321:
[----:B------:R-:W-:Y:S05]  /*02e0*/  WARPSYNC.ALL ;  /* 0x0000000000007948 */ /* 0x000fea0003800000 */
[----:B------:R-:W-:-:S13]  /*02f0*/  ISETP.GE.AND P0, PT, R3, UR4, PT ;  /* 0x0000000403007c0c */ /* 0x000fda000bf06270 */
[----:B------:R-:W-:Y:S05]  /*0300*/  @P0 EXIT ;  /* 0x000000000000094d */ /* 0x000fea0003800000 */
[----:B------:R-:W2:Y:S02]  /*0310*/  LDC.64 R2, c[0x0][0x588] ;  /* 0x00016200ff027b82 */ /* 0x000ea40000000a00 */
[----:B--2---:R-:W0:Y:S06]  /*0320*/  LDG.E.U16 R2, desc[UR6][R2.64] ;  /* 0x0000000602027981 */ /* 0x004e2c000c1e1500 */
[----:B------:R-:W2:Y:S01]  /*0330*/  LDC.64 R4, c[0x0][0x580] ;  /* 0x00016000ff047b82 */ /* 0x000ea20000000a00 */
[----:B01----:R-:W-:-:S05]  /*0340*/  HADD2.F32 R0, -RZ, R2.H0_H0 ;  /* 0x20000002ff007230 */ /* 0x003fca0000004100 */
[----:B------:R-:W-:-:S05]  /*0350*/  FMUL.FTZ R0, R0, R0 ;  /* 0x0000000000007220 */ /* 0x000fca0000410000 */
[----:B------:R-:W-:-:S05]  /*0360*/  F2FP.F16.F32.PACK_AB R0, RZ, R0 ;  /* 0x00000000ff00723e */ /* 0x000fca00000000ff */
[----:B--2---:R-:W-:Y:S01]  /*0370*/  STG.E.U16 desc[UR6][R4.64], R0 ;  /* 0x0000000004007986 */ /* 0x004fe2000c101506 */
[----:B------:R-:W-:Y:S05]  /*0380*/  EXIT ;  /* 0x000000000000794d */ /* 0x000fea0003800000 */
.L_x_5320:
        /* <DEDUP_REMOVED lines=306> */
.L_x_5328:
[----:B------:R-:W0:Y:S02]  /*16b0*/  LDCU.128 UR8, c[0x0][0x580] ;  /* 0x0000b000ff0877ac */ /* 0x000e240008000c00 */
[----:B0-----:R-:W-:-:S04]  /*16c0*/  IADD3 R6, P0, PT, R4, UR10, RZ ;  /* 0x0000000a04067c10 */ /* 0x001fc8000ff1e0ff */
[----:B------:R-:W-:-:S05]  /*16d0*/  IADD3.X R7, PT, PT, RZ, UR11, RZ, P0, !PT ;  /* 0x0000000bff077c10 */ /* 0x000fca00087fe4ff */
[----:B------:R-:W2:Y:S01]  /*16e0*/  LDG.E.U16 R6, desc[UR6][R6.64] ;  /* 0x0000000606067981 */ /* 0x000ea2000c1e1500 */
[----:B------:R-:W-:Y:S01]  /*16f0*/  IADD3 R3, PT, PT, R3, 0x80, RZ ;  /* 0x0000008003037810 */ /* 0x000fe20007ffe0ff */
[----:B--2---:R-:W-:-:S05]  /*1700*/  HADD2.F32 R4, -RZ, R6.H0_H0 ;  /* 0x20000006ff047230 */ /* 0x004fca0000004100 */
        /* <DEDUP_REMOVED lines=294> */
[----:B------:R-:W-:-:S05]  /*2970*/  @P0 MOV R10, RZ ;  /* 0x000000ff000a0202 */ /* 0x000fca0000000f00 */
[----:B------:R-:W1:Y:S01]  /*2980*/  @P0 LDC.64 R8, c[0x0][0x578] ;  /* 0x00015e00ff080b82 */ /* 0x000e620000000a00 */
[--C-:B------:R-:W-:Y:S02]  /*2990*/  IMAD.MOV R13, RZ, RZ, -R11.reuse ;  /* 0x000000ffff0d7224 */ /* 0x100fe400078e0a0b */
        /* <DEDUP_REMOVED lines=9> */
.L_x_5330:
        /* <DEDUP_REMOVED lines=9> */
[----:B------:R-:W-:-:S05]  /*2ac0*/  IADD3.X R5, PT, PT, RZ, UR9, RZ, P0, !PT ;  /* 0x00000009ff057c10 */ /* 0x000fca00087fe4ff */
[----:B------:R0:W-:Y:S02]  /*2ad0*/  STG.E.U16 desc[UR6][R4.64], R8 ;  /* 0x0000000804007986 */ /* 0x0001e4000c101506 */
.L_x_5327:
[----:B------:R-:W-:-:S13]  /*2ae0*/  ISETP.GE.AND P0, PT, R3, UR4, PT ;  /* 0x0000000403007c0c */ /* 0x000fda000bf06270 */
[----:B------:R-:W-:Y:S05]  /*2af0*/  @P0 BREAK.RELIABLE B1 ;  /* 0x0000000000010942 */ /* 0x000fea0003800100 */
[----:B------:R-:W-:Y:S05]  /*2b00*/  @P0 BRA `(.L_x_5329) ;  /* 0x0000001000d80947 */ /* 0x000fea0003800000 */
[----:B------:R-:W-:Y:S05]  /*2b10*/  BSYNC.RELIABLE B1 ;  /* 0x0000000000017941 */ /* 0x000fea0003800100 */
.L_x_5326:
        /* <DEDUP_REMOVED lines=298> */
.L_x_5331:
        /* <DEDUP_REMOVED lines=11> */
.L_x_5329:
[----:B------:R-:W-:Y:S05]  /*3e70*/  BSYNC.RECONVERGENT B0 ;  /* 0x0000000000007941 */ /* 0x000fea0003800200 */
.L_x_5325:
[----:B------:R-:W-:Y:S05]  /*3e80*/  WARPSYNC.ALL ;  /* 0x0000000000007948 */ /* 0x000fea0003800000 */
[----:B------:R-:W-:-:S13]  /*3e90*/  ISETP.GE.AND P0, PT, R3, UR4, PT ;  /* 0x0000000403007c0c */ /* 0x000fda000bf06270 */
[----:B------:R-:W-:Y:S05]  /*3ea0*/  @P0 EXIT ;  /* 0x000000000000094d */ /* 0x000fea0003800000 */
        /* <DEDUP_REMOVED lines=298> */
.L_x_5332:
[----:B------:R-:W0:Y:S02]  /*5150*/  LDCU.128 UR8, c[0x0][0x580] ;  /* 0x0000b000ff0877ac */ /* 0x000e240008000c00 */
[----:B0-----:R-:W-:-:S04]  /*5160*/  IADD3 R4, P0, PT, R2, UR10, RZ ;  /* 0x0000000a02047c10 */ /* 0x001fc8000ff1e0ff */
[----:B------:R-:W-:-:S05]  /*5170*/  IADD3.X R5, PT, PT, RZ, UR11, RZ, P0, !PT ;  /* 0x0000000bff057c10 */ /* 0x000fca00087fe4ff */
[----:B------:R-:W2:Y:S01]  /*5180*/  LDG.E.U16 R4, desc[UR6][R4.64] ;  /* 0x0000000604047981 */ /* 0x000ea2000c1e1500 */
[----:B------:R-:W-:-:S04]  /*5190*/  IADD3 R2, P0, PT, R3, UR8, RZ ;  /* 0x0000000803027c10 */ /* 0x000fc8000ff1e0ff */
[----:B------:R-:W-:Y:S01]  /*51a0*/  IADD3.X R3, PT, PT, RZ, UR9, RZ, P0, !PT ;  /* 0x00000009ff037c10 */ /* 0x000fe200087fe4ff */
[----:B--2---:R-:W-:-:S05]  /*51b0*/  HADD2.F32 R0, -RZ, R4.H0_H0 ;  /* 0x20000004ff007230 */ /* 0x004fca0000004100 */
[----:B------:R-:W-:-:S05]  /*51c0*/  FMUL.FTZ R0, R0, R0 ;  /* 0x0000000000007220 */ /* 0x000fca0000410000 */
[----:B------:R-:W-:-:S05]  /*51d0*/  F2FP.F16.F32.PACK_AB R0, RZ, R0 ;  /* 0x00000000ff00723e */ /* 0x000fca00000000ff */
[----:B------:R-:W-:Y:S01]  /*51e0*/  STG.E.U16 desc[UR6][R2.64], R0 ;  /* 0x0000000002007986 */ /* 0x000fe2000c101506 */
[----:B------:R-:W-:Y:S05]  /*51f0*/  EXIT ;  /* 0x000000000000794d */ /* 0x000fea0003800000 */
.L_x_5333:
        /* <DEDUP_REMOVED lines=16> */
.L_x_68470:


//--------------------- .text._ZN2at6native27unrolled_elementwise_kernelIZNS0_50_GLOBAL__N__2680c7bb_12_PowKernel_cu_7dd49032_300329pow_tensor_scalar_kernel_implIN3c104HalfES5_EEvRNS_18TensorIteratorBaseET0_EUlS5_E_St5arrayIPcLm2EELi4E23TrivialOffsetCalculatorILi1EjESE_NS0_6memory15LoadWithoutCastENSF_16StoreWithoutCastEEEviT_S8_T2_T3_T4_T5_ --------------------------
	.section	.text._ZN2at6native27unrolled_elementwise_kernelIZNS0_50_GLOBAL__N__2680c7bb_12_PowKernel_cu_7dd49032_300329pow_tensor_scalar_kernel_implIN3c104HalfES5_EEvRNS_18TensorIteratorBaseET0_EUlS5_E_St5arrayIPcLm2EELi4E23TrivialOffsetCalculatorILi1EjESE_NS0_6memory15LoadWithoutCastENSF_16StoreWithoutCastEEEviT_S8_T2_T3_T4_T5_,"ax",@progbits
	.align	128
        .global         _ZN2at6native27unrolled_elementwise_kernelIZNS0_50_GLOBAL__N__2680c7bb_12_PowKernel_cu_7dd49032_300329pow_tensor_scalar_kernel_implIN3c104HalfES5_EEvRNS_18TensorIteratorBaseET0_EUlS5_E_St5arrayIPcLm2EELi4E23TrivialOffsetCalculatorILi1EjESE_NS0_6memory15LoadWithoutCastENSF_16StoreWithoutCastEEEviT_S8_T2_T3_T4_T5_
        .type           _ZN2at6native27unrolled_elementwise_kernelIZNS0_50_GLOBAL__N__2680c7bb_12_PowKernel_cu_7dd49032_300329pow_tensor_scalar_kernel_implIN3c104HalfES5_EEvRNS_18TensorIteratorBaseET0_EUlS5_E_St5arrayIPcLm2EELi4E23TrivialOffsetCalculatorILi1EjESE_NS0_6memory15LoadWithoutCastENSF_16StoreWithoutCastEEEviT_S8_T2_T3_T4_T5_,@function
        .size           _ZN2at6native27unrolled_elementwise_kernelIZNS0_50_GLOBAL__N__2680c7bb_12_PowKernel_cu_7dd49032_300329pow_tensor_scalar_kernel_implIN3c104HalfES5_EEvRNS_18TensorIteratorBaseET0_EUlS5_E_St5arrayIPcLm2EELi4E23TrivialOffsetCalculatorILi1EjESE_NS0_6memory15LoadWithoutCastENSF_16StoreWithoutCastEEEviT_S8_T2_T3_T4_T5_,(.L_x_68471 - _ZN2at6native27unrolled_elementwise_kernelIZNS0_50_GLOBAL__N__2680c7bb_12_PowKernel_cu_7dd49032_300329pow_tensor_scalar_kernel_implIN3c104HalfES5_EEvRNS_18TensorIteratorBaseET0_EUlS5_E_St5arrayIPcLm2EELi4E23TrivialOffsetCalculatorILi1EjESE_NS0_6memory15LoadWithoutCastENSF_16StoreWithoutCastEEEviT_S8_T2_T3_T4_T5_)
        .other          _ZN2at6native27unrolled_elementwise_kernelIZNS0_50_GLOBAL__N__2680c7bb_12_PowKernel_cu_7dd49032_300329pow_tensor_scalar_kernel_implIN3c104HalfES5_EEvRNS_18TensorIteratorBaseET0_EUlS5_E_St5arrayIPcLm2EELi4E23TrivialOffsetCalculatorILi1EjESE_NS0_6memory15LoadWithoutCastENSF_16StoreWithoutCastEEEviT_S8_T2_T3_T4_T5_,@"STO_CUDA_ENTRY STV_DEFAULT"
_ZN2at6native27unrolled_elementwise_kernelIZNS0_50_GLOBAL__N__2680c7bb_12_PowKernel_cu_7dd49032_300329pow_tensor_scalar_kernel_implIN3c104HalfES5_EEvRNS_18TensorIteratorBaseET0_EUlS5_E_St5arrayIPcLm2EELi4E23TrivialOffsetCalculatorILi1EjESE_NS0_6memory15LoadWithoutCastENSF_16StoreWithoutCastEEEviT_S8_T2_T3_T4_T5_:
.text._ZN2at6native27unrolled_elementwise_kernelIZNS0_50_GLOBAL__N__2680c7bb_12_PowKernel_cu_7dd49032_300329pow_tensor_scalar_kernel_implIN3c104HalfES5_EEvRNS_18TensorIteratorBaseET0_EUlS5_E_St5arrayIPcLm2EELi4E23TrivialOffsetCalculatorILi1EjESE_NS0_6memory15LoadWithoutCastENSF_16StoreWithoutCastEEEviT_S8_T2_T3_T4_T5_:
        /* <DEDUP_REMOVED lines=21> */
[----:B------:R-:W-:Y:S01]  /*0150*/  PRMT R19, RZ, 0x7610, R19 ;  /* 0x00007610ff137816 */ /* 0x000fe20000000013 */
[----:B--2---:R-:W-:Y:S01]  /*0160*/  @!P1 IMAD.WIDE.U32 R12, R11, 0x2, R12 ;  /* 0x000000020b0c9825 */ /* 0x004fe200078e000c */
[----:B------:R-:W-:-:S06]  /*0170*/  PRMT R11, RZ, 0x7610, R11 ;  /* 0x00007610ff0b7816 */ /* 0x000fcc000000000b */
[----:B------:R2:W4:Y:S01]  /*0180*/  @!P1 LDG.E.U16 R11, desc[UR4][R12.64] ;  /* 0x000000040c0b9981 */ /* 0x000522000c1e1500 */
[----:B-1----:R-:W-:-:S05]  /*0190*/  @!P2 IMAD.WIDE.U32 R16, R17, 0x2, R8 ;  /* 0x000000021110a825 */ /* 0x002fca00078e0008 */
[----:B------:R-:W4:Y:S01]  /*01a0*/  @!P2 LDG.E.U16 R19, desc[UR4][R16.64] ;  /* 0x000000041013a981 */ /* 0x000f22000c1e1500 */
[----:B------:R-:W-:-:S04]  /*01b0*/  @!P2 IADD3 R18, PT, PT, R18, 0x80, RZ ;  /* 0x000000801212a810 */ /* 0x000fc80007ffe0ff */
        /* <DEDUP_REMOVED lines=8> */
[----:B--2---:R-:W-:Y:S01]  /*0240*/  @!P0 IMAD R13, R3, 0x200, R0 ;  /* 0x00000200030d8824 */ /* 0x004fe200078e0200 */
[C---:B------:R-:W-:Y:S01]  /*0250*/  IADD3 R20, PT, PT, R0.reuse, 0x80, RZ ;  /* 0x0000008000147810 */ /* 0x040fe20007ffe0ff */
[----:B------:R-:W-:-:S03]  /*0260*/  VIADD R18, R0, 0x100 ;  /* 0x0000010000127836 */ /* 0x000fc60000000000 */
[-C--:B------:R-:W-:Y:S02]  /*0270*/  ISETP.GE.AND P1, PT, R20, R5.reuse, PT ;  /* 0x000000051400720c */ /* 0x080fe40003f26270 */
[----:B------:R-:W-:Y:S01]  /*0280*/  ISETP.GE.AND P2, PT, R18, R5, PT ;  /* 0x000000051200720c */ /* 0x000fe20003f46270 */
[----:B-1----:R-:W-:Y:S01]  /*0290*/  @!P0 IMAD.WIDE.U32 R8, R13, 0x2, R8 ;  /* 0x000000020d088825 */ /* 0x002fe200078e0008 */
[----:B------:R-:W-:Y:S03]  /*02a0*/  BSSY.RECONVERGENT B0, `(.L_x_5334) ;  /* 0x0000019000007945 */ /* 0x000fe60003800200 */
[----:B---3--:R-:W-:-:S05]  /*02b0*/  @!P0 HADD2.F32 R10, -RZ, R10.H0_H0 ;  /* 0x2000000aff0a8230 */ /* 0x008fca0000004100 */
[----:B------:R-:W-:-:S05]  /*02c0*/  @!P0 FMUL.FTZ R12, R10, R10 ;  /* 0x0000000a0a0c8220 */ /* 0x000fca0000410000 */
[----:B------:R-:W-:Y:S02]  /*02d0*/  @!P0 F2FP.F16.F32.PACK_AB R6, RZ, R12 ;  /* 0x0000000cff06823e */ /* 0x000fe400000000ff */
[----:B------:R-:W-:Y:S02]  /*02e0*/  IADD3 R10, PT, PT, R0, 0x180, RZ ;  /* 0x00000180000a7810 */ /* 0x000fe40007ffe0ff */
[----:B------:R-:W-:Y:S01]  /*02f0*/  @!P0 MOV R0, R20 ;  /* 0x0000001400008202 */ /* 0x000fe20000000f00 */
[----:B------:R0:W-:Y:S03]  /*0300*/  @!P0 STG.E.U16 desc[UR4][R8.64], R6 ;  /* 0x0000000608008986 */ /* 0x0001e6000c101504 */
[----:B------:R-:W-:Y:S01]  /*0310*/  ISETP.GE.AND P3, PT, R0, R5, PT ;  /* 0x000000050000720c */ /* 0x000fe20003f66270 */
[----:B----4-:R-:W-:-:S05]  /*0320*/  @!P1 HADD2.F32 R11, -RZ, R11.H0_H0 ;  /* 0x2000000bff0b9230 */ /* 0x010fca0000004100 */
[----:B------:R-:W-:Y:S01]  /*0330*/  @!P1 FMUL.FTZ R11, R11, R11 ;  /* 0x0000000b0b0b9220 */ /* 0x000fe20000410000 */
[----:B------:R-:W-:-:S05]  /*0340*/  @!P2 HADD2.F32 R19, -RZ, R19.H0_H0 ;  /* 0x20000013ff13a230 */ /* 0x000fca0000004100 */
[----:B------:R-:W-:Y:S01]  /*0350*/  @!P2 FMUL.FTZ R19, R19, R19 ;  /* 0x000000131313a220 */ /* 0x000fe20000410000 */
[----:B------:R-:W-:-:S04]  /*0360*/  @!P1 F2FP.F16.F32.PACK_AB R2, RZ, R11 ;  /* 0x0000000bff02923e */ /* 0x000fc800000000ff */
        /* <DEDUP_REMOVED lines=12> */
.L_x_5335:
[----:B------:R-:W-:Y:S05]  /*0430*/  BSYNC.RECONVERGENT B0 ;  /* 0x0000000000007941 */ /* 0x000fea0003800200 */
.L_x_5334:
[-C--:B------:R-:W-:Y:S02]  /*0440*/  ISETP.GE.AND P1, PT, R0, R5.reuse, PT ;  /* 0x000000050000720c */ /* 0x080fe40003f26270 */
[----:B------:R-:W-:-:S11]  /*0450*/  ISETP.GE.AND P0, PT, R10, R5, PT ;  /* 0x000000050a00720c */ /* 0x000fd60003f06270 */
[----:B------:R-:W-:Y:S05]  /*0460*/  @P1 EXIT ;  /* 0x000000000000194d */ /* 0x000fea0003800000 */
[----:B0-----:R-:W0:Y:S01]  /*0470*/  LDC.64 R4, c[0x0][0x390] ;  /* 0x0000e400ff047b82 */ /* 0x001e220000000a00 */
[----:B-----5:R-:W-:Y:S02]  /*0480*/  @!P0 HADD2.F32 R7, -RZ, R7.H0_H0 ;  /* 0x20000007ff078230 */ /* 0x020fe40000004100 */
[----:B------:R-:W-:-:S03]  /*0490*/  IMAD R3, R3, 0x200, R0 ;  /* 0x0000020003037824 */ /* 0x000fc600078e0200 */
[----:B------:R-:W-:-:S05]  /*04a0*/  @!P0 FMUL.FTZ R7, R7, R7 ;  /* 0x0000000707078220 */ /* 0x000fca0000410000 */
[----:B------:R-:W-:-:S04]  /*04b0*/  @!P0 F2FP.F16.F32.PACK_AB R2, RZ, R7 ;  /* 0x00000007ff02823e */ /* 0x000fc800000000ff */
[----:B------:R-:W-:Y:S01]  /*04c0*/  PRMT R0, R2, 0x7610, R0 ;  /* 0x0000761002007816 */ /* 0x000fe20000000000 */
[----:B0-----:R-:W-:-:S05]  /*04d0*/  IMAD.WIDE.U32 R2, R3, 0x2, R4 ;  /* 0x0000000203027825 */ /* 0x001fca00078e0004 */
[----:B------:R-:W-:Y:S01]  /*04e0*/  STG.E.U16 desc[UR4][R2.64], R0 ;  /* 0x0000000002007986 */ /* 0x000fe2000c101504 */
[----:B------:R-:W-:Y:S05]  /*04f0*/  EXIT ;  /* 0x000000000000794d */ /* 0x000fea0003800000 */
.L_x_5336:
        /* <DEDUP_REMOVED lines=16> */
.L_x_68471:


//--------------------- .text._ZN2at6native29vectorized_elementwise_kernelILi2EZNS0_50_GLOBAL__N__2680c7bb_12_PowKernel_cu_7dd49032_300329pow_tensor_scalar_kernel_implIN3c104HalfES5_EEvRNS_18TensorIteratorBaseET0_EUlS5_E_St5arrayIPcLm2EEEEviS8_T1_ --------------------------
	.section	.text._ZN2at6native29vectorized_elementwise_kernelILi2EZNS0_50_GLOBAL__N__2680c7bb_12_PowKernel_cu_7dd49032_300329pow_tensor_scalar_kernel_implIN3c104HalfES5_EEvRNS_18TensorIteratorBaseET0_EUlS5_E_St5arrayIPcLm2EEEEviS8_T1_,"ax",@progbits
	.align	128
        .global         _ZN2at6native29vectorized_elementwise_kernelILi2EZNS0_50_GLOBAL__N__2680c7bb_12_PowKernel_cu_7dd49032_300329pow_tensor_scalar_kernel_implIN3c104HalfES5_EEvRNS_18TensorIteratorBaseET0_EUlS5_E_St5arrayIPcLm2EEEEviS8_T1_
        .type           _ZN2at6native29vectorized_elementwise_kernelILi2EZNS0_50_GLOBAL__N__2680c7bb_12_PowKernel_cu_7dd49032_300329pow_tensor_scalar_kernel_implIN3c104HalfES5_EEvRNS_18TensorIteratorBaseET0_EUlS5_E_St5arrayIPcLm2EEEEviS8_T1_,@function
        .size           _ZN2at6native29vectorized_elementwise_kernelILi2EZNS0_50_GLOBAL__N__2680c7bb_12_PowKernel_cu_7dd49032_300329pow_tensor_scalar_kernel_implIN3c104HalfES5_EEvRNS_18TensorIteratorBaseET0_EUlS5_E_St5arrayIPcLm2EEEEviS8_T1_,(.L_x_68472 - _ZN2at6native29vectorized_elementwise_kernelILi2EZNS0_50_GLOBAL__N__2680c7bb_12_PowKernel_cu_7dd49032_300329pow_tensor_scalar_kernel_implIN3c104HalfES5_EEvRNS_18TensorIteratorBaseET0_EUlS5_E_St5arrayIPcLm2EEEEviS8_T1_)
        .other          _ZN2at6native29vectorized_elementwise_kernelILi2EZNS0_50_GLOBAL__N__2680c7bb_12_PowKernel_cu_7dd49032_300329pow_tensor_scalar_kernel_implIN3c104HalfES5_EEvRNS_18TensorIteratorBaseET0_EUlS5_E_St5arrayIPcLm2EEEEviS8_T1_,@"STO_CUDA_ENTRY STV_DEFAULT"
_ZN2at6native29vectorized_elementwise_kernelILi2EZNS0_50_GLOBAL__N__2680c7bb_12_PowKernel_cu_7dd49032_300329pow_tensor_scalar_kernel_implIN3c104HalfES5_EEvRNS_18TensorIteratorBaseET0_EUlS5_E_St5arrayIPcLm2EEEEviS8_T1_:
.text._ZN2at6native29vectorized_elementwise_kernelILi2EZNS0_50_GLOBAL__N__2680c7bb_12_PowKernel_cu_7dd49032_300329pow_tensor_scalar_kernel_implIN3c104HalfES5_EEvRNS_18TensorIteratorBaseET0_EUlS5_E_St5arrayIPcLm2EEEEviS8_T1_:
        /* <DEDUP_REMOVED lines=17> */
[----:B------:R-:W-:Y:S01]  /*0110*/  @!P5 IADD3 R25, PT, PT, R25, 0x80, RZ ;  /* 0x000000801919d810 */ /* 0x000fe20007ffe0ff */
[----:B------:R-:W1:Y:S03]  /*0120*/  @!P5 LDC.64 R12, c[0x0][0x398] ;  /* 0x0000e600ff0cdb82 */ /* 0x000e660000000a00 */
[----:B------:R-:W-:Y:S01]  /*0130*/  ISETP.GE.U32.AND P4, PT, R25, R2, PT ;  /* 0x000000021900720c */ /* 0x000fe20003f86070 */
[----:B0-----:R-:W-:-:S05]  /*0140*/  @!P6 IMAD.WIDE.U32 R14, R19, 0x2, R14 ;  /* 0x00000002130ee825 */ /* 0x001fca00078e000e */
[----:B------:R-:W2:Y:S07]  /*0150*/  @!P6 LDG.E.U16 R22, desc[UR4][R14.64] ;  /* 0x000000040e16e981 */ /* 0x000eae000c1e1500 */
[----:B------:R-:W-:Y:S01]  /*0160*/  @!P4 IMAD.IADD R17, R0, 0x1, R25 ;  /* 0x000000010011c824 */ /* 0x000fe200078e0219 */
[----:B------:R-:W-:Y:S01]  /*0170*/  @!P4 IADD3 R25, PT, PT, R25, 0x80, RZ ;  /* 0x000000801919c810 */ /* 0x000fe20007ffe0ff */
[----:B------:R-:W0:Y:S03]  /*0180*/  @!P4 LDC.64 R10, c[0x0][0x398] ;  /* 0x0000e600ff0acb82 */ /* 0x000e260000000a00 */
        /* <DEDUP_REMOVED lines=11> */
[----:B------:R-:W-:Y:S01]  /*0240*/  @!P2 IMAD.IADD R23, R0, 0x1, R25 ;  /* 0x000000010017a824 */ /* 0x000fe200078e0219 */
[----:B------:R-:W-:-:S04]  /*0250*/  @!P2 IADD3 R25, PT, PT, R25, 0x80, RZ ;  /* 0x000000801919a810 */ /* 0x000fc80007ffe0ff */
[----:B------:R-:W-:Y:S01]  /*0260*/  ISETP.GE.U32.AND P1, PT, R25, R2, PT ;  /* 0x000000021900720c */ /* 0x000fe20003f26070 */
[----:B0-----:R-:W0:-:S12]  /*0270*/  @!P2 LDC.64 R10, c[0x0][0x398] ;  /* 0x0000e600ff0aab82 */ /* 0x001e180000000a00 */
[----:B------:R-:W-:Y:S01]  /*0280*/  @!P1 IMAD.IADD R29, R0, 0x1, R25 ;  /* 0x00000001001d9824 */ /* 0x000fe200078e0219 */
[----:B------:R-:W-:Y:S01]  /*0290*/  @!P1 IADD3 R25, PT, PT, R25, 0x80, RZ ;  /* 0x0000008019199810 */ /* 0x000fe20007ffe0ff */
[----:B------:R-:W5:Y:S03]  /*02a0*/  @!P1 LDC.64 R12, c[0x0][0x398] ;  /* 0x0000e600ff0c9b82 */ /* 0x000f660000000a00 */
[----:B------:R-:W-:-:S13]  /*02b0*/  ISETP.GE.U32.AND P0, PT, R25, R2, PT ;  /* 0x000000021900720c */ /* 0x000fda0003f06070 */
[----:B------:R-:W-:Y:S01]  /*02c0*/  @!P0 IADD3 R27, PT, PT, R0, R25, RZ ;  /* 0x00000019001b8210 */ /* 0x000fe20007ffe0ff */
[----:B------:R-:W-:Y:S01]  /*02d0*/  @!P0 VIADD R25, R25, 0x80 ;  /* 0x0000008019198836 */ /* 0x000fe20000000000 */
[----:B------:R-:W5:Y:S04]  /*02e0*/  @!P0 LDC.64 R14, c[0x0][0x398] ;  /* 0x0000e600ff0e8b82 */ /* 0x000f680000000a00 */
[----:B------:R-:W-:-:S13]  /*02f0*/  ISETP.GE.U32.AND P6, PT, R25, R2, PT ;  /* 0x000000021900720c */ /* 0x000fda0003fc6070 */
[----:B------:R-:W5:Y:S01]  /*0300*/  @!P6 LDC.64 R16, c[0x0][0x398] ;  /* 0x0000e600ff10eb82 */ /* 0x000f620000000a00 */
[----:B------:R-:W-:Y:S01]  /*0310*/  @!P6 IADD3 R25, PT, PT, R0, R25, RZ ;  /* 0x000000190019e210 */ /* 0x000fe20007ffe0ff */
[----:B-1----:R-:W-:Y:S01]  /*0320*/  @!P3 IMAD.WIDE.U32 R18, R28, 0x2, R18 ;  /* 0x000000021c12b825 */ /* 0x002fe200078e0012 */
[----:B------:R-:W-:-:S03]  /*0330*/  PRMT R28, RZ, 0x7610, R28 ;  /* 0x00007610ff1c7816 */ /* 0x000fc6000000001c */
[----:B0-----:R-:W-:Y:S01]  /*0340*/  @!P2 IMAD.WIDE.U32 R10, R23, 0x2, R10 ;  /* 0x00000002170aa825 */ /* 0x001fe200078e000a */
[----:B------:R-:W-:Y:S02]  /*0350*/  PRMT R23, RZ, 0x7610, R23 ;  /* 0x00007610ff177816 */ /* 0x000fe40000000017 */
[----:B------:R-:W4:Y:S01]  /*0360*/  @!P3 LDG.E.U16 R28, desc[UR4][R18.64] ;  /* 0x00000004121cb981 */ /* 0x000f22000c1e1500 */
[----:B-----5:R-:W-:Y:S01]  /*0370*/  @!P1 IMAD.WIDE.U32 R12, R29, 0x2, R12 ;  /* 0x000000021d0c9825 */ /* 0x020fe200078e000c */
[----:B------:R-:W-:-:S03]  /*0380*/  PRMT R29, RZ, 0x7610, R29 ;  /* 0x00007610ff1d7816 */ /* 0x000fc6000000001d */
[----:B------:R-:W-:Y:S01]  /*0390*/  @!P0 IMAD.WIDE.U32 R14, R27, 0x2, R14 ;  /* 0x000000021b0e8825 */ /* 0x000fe200078e000e */
[----:B------:R-:W-:Y:S01]  /*03a0*/  PRMT R27, RZ, 0x7610, R27 ;  /* 0x00007610ff1b7816 */ /* 0x000fe2000000001b */
[----:B------:R-:W5:Y:S04]  /*03b0*/  @!P1 LDG.E.U16 R23, desc[UR4][R12.64] ;  /* 0x000000040c179981 */ /* 0x000f68000c1e1500 */
[----:B------:R-:W5:Y:S01]  /*03c0*/  @!P0 LDG.E.U16 R29, desc[UR4][R14.64] ;  /* 0x000000040e1d8981 */ /* 0x000f62000c1e1500 */
[----:B------:R-:W-:Y:S01]  /*03d0*/  @!P6 IMAD.WIDE.U32 R16, R25, 0x2, R16 ;  /* 0x000000021910e825 */ /* 0x000fe200078e0010 */
[----:B------:R-:W-:-:S04]  /*03e0*/  PRMT R25, RZ, 0x7610, R25 ;  /* 0x00007610ff197816 */ /* 0x000fc80000000019 */
[----:B------:R-:W5:Y:S04]  /*03f0*/  @!P6 LDG.E.U16 R27, desc[UR4][R16.64] ;  /* 0x00000004101be981 */ /* 0x000f68000c1e1500 */
[----:B------:R0:W5:Y:S01]  /*0400*/  @!P2 LDG.E.U16 R25, desc[UR4][R10.64] ;  /* 0x000000040a19a981 */ /* 0x000162000c1e1500 */
[C---:B------:R-:W-:Y:S01]  /*0410*/  ISETP.GE.U32.AND P0, PT, R3.reuse, R2, PT ;  /* 0x000000020300720c */ /* 0x040fe20003f06070 */
[----:B0-----:R-:W-:-:S12]  /*0420*/  VIADD R11, R3, 0x80 ;  /* 0x00000080030b7836 */ /* 0x001fd80000000000 */
[----:B------:R-:W0:Y:S01]  /*0430*/  @!P0 LDC.64 R18, c[0x0][0x390] ;  /* 0x0000e400ff128b82 */ /* 0x000e220000000a00 */
[----:B------:R-:W-:Y:S02]  /*0440*/  ISETP.GE.U32.AND P6, PT, R11, R2, PT ;  /* 0x000000020b00720c */ /* 0x000fe40003fc6070 */
[C---:B------:R-:W-:Y:S01]  /*0450*/  IADD3 R13, PT, PT, R3.reuse, 0x100, RZ ;  /* 0x00000100030d7810 */ /* 0x040fe20007ffe0ff */
[----:B------:R-:W-:-:S03]  /*0460*/  VIADD R15, R3, 0x180 ;  /* 0x00000180030f7836 */ /* 0x000fc60000000000 */
[-C--:B------:R-:W-:Y:S01]  /*0470*/  ISETP.GE.U32.AND P1, PT, R13, R2.reuse, PT ;  /* 0x000000020d00720c */ /* 0x080fe20003f26070 */
[C---:B------:R-:W-:Y:S01]  /*0480*/  VIADD R13, R3.reuse, 0x280 ;  /* 0x00000280030d7836 */ /* 0x040fe20000000000 */
[----:B------:R-:W-:Y:S02]  /*0490*/  IADD3 R17, PT, PT, R3, 0x200, RZ ;  /* 0x0000020003117810 */ /* 0x000fe40007ffe0ff */
[-C--:B------:R-:W-:Y:S02]  /*04a0*/  ISETP.GE.U32.AND P2, PT, R15, R2.reuse, PT ;  /* 0x000000020f00720c */ /* 0x080fe40003f46070 */
[-C--:B------:R-:W-:Y:S01]  /*04b0*/  ISETP.GE.U32.AND P4, PT, R13, R2.reuse, PT ;  /* 0x000000020d00720c */ /* 0x080fe20003f86070 */
[----:B------:R-:W-:Y:S01]  /*04c0*/  VIADD R13, R3, 0x380 ;  /* 0x00000380030d7836 */ /* 0x000fe20000000000 */
[----:B------:R-:W-:Y:S02]  /*04d0*/  ISETP.GE.U32.AND P3, PT, R17, R2, PT ;  /* 0x000000021100720c */ /* 0x000fe40003f66070 */
[----:B------:R-:W-:-:S02]  /*04e0*/  IADD3 R15, PT, PT, R3, 0x300, RZ ;  /* 0x00000300030f7810 */ /* 0x000fc40007ffe0ff */
[----:B------:R-:W-:Y:S02]  /*04f0*/  @!P0 IADD3 R17, PT, PT, R0, R3, RZ ;  /* 0x0000000300118210 */ /* 0x000fe40007ffe0ff */
[----:B------:R-:W-:-:S03]  /*0500*/  ISETP.GE.U32.AND P5, PT, R15, R2, PT ;  /* 0x000000020f00720c */ /* 0x000fc60003fa6070 */
[----:B0-----:R-:W-:Y:S01]  /*0510*/  @!P0 IMAD.WIDE.U32 R18, R17, 0x2, R18 ;  /* 0x0000000211128825 */ /* 0x001fe200078e0012 */
[----:B------:R-:W-:Y:S01]  /*0520*/  @!P0 MOV R3, R11 ;  /* 0x0000000b00038202 */ /* 0x000fe20000000f00 */
[----:B------:R-:W-:Y:S04]  /*0530*/  BSSY.RECONVERGENT B0, `(.L_x_5338) ;  /* 0x0000047000007945 */ /* 0x000fe80003800200 */
[----:B------:R-:W-:Y:S01]  /*0540*/  BSSY.RELIABLE B1, `(.L_x_5339) ;  /* 0x000003f000017945 */ /* 0x000fe20003800100 */
[----:B--2---:R-:W-:-:S05]  /*0550*/  @!P0 HADD2.F32 R22, -RZ, R22.H0_H0 ;  /* 0x20000016ff168230 */ /* 0x004fca0000004100 */
[----:B------:R-:W-:-:S05]  /*0560*/  @!P0 FMUL.FTZ R22, R22, R22 ;  /* 0x0000001616168220 */ /* 0x000fca0000410000 */
[----:B------:R-:W-:Y:S01]  /*0570*/  @!P0 F2FP.F16.F32.PACK_AB R21, RZ, R22 ;  /* 0x00000016ff15823e */ /* 0x000fe200000000ff */
[----:B---3--:R-:W-:-:S05]  /*0580*/  @!P6 HADD2.F32 R24, -RZ, R24.H0_H0 ;  /* 0x20000018ff18e230 */ /* 0x008fca0000004100 */
[----:B------:R-:W-:-:S05]  /*0590*/  @!P6 FMUL.FTZ R24, R24, R24 ;  /* 0x000000181818e220 */ /* 0x000fca0000410000 */
[----:B------:R-:W-:Y:S02]  /*05a0*/  @!P6 F2FP.F16.F32.PACK_AB R4, RZ, R24 ;  /* 0x00000018ff04e23e */ /* 0x000fe400000000ff */
[-C--:B------:R-:W-:Y:S01]  /*05b0*/  ISETP.GE.U32.AND P6, PT, R13, R2.reuse, PT ;  /* 0x000000020d00720c */ /* 0x080fe20003fc6070 */
[----:B------:R0:W-:Y:S01]  /*05c0*/  @!P0 STG.E.U16 desc[UR4][R18.64], R21 ;  /* 0x0000001512008986 */ /* 0x0001e2000c101504 */
[----:B------:R-:W-:Y:S01]  /*05d0*/  ISETP.GE.U32.AND P0, PT, R3, R2, PT ;  /* 0x000000020300720c */ /* 0x000fe20003f06070 */
[----:B----4-:R-:W-:-:S05]  /*05e0*/  @!P1 HADD2.F32 R26, -RZ, R26.H0_H0 ;  /* 0x2000001aff1a9230 */ /* 0x010fca0000004100 */
[----:B------:R-:W-:-:S05]  /*05f0*/  @!P1 FMUL.FTZ R26, R26, R26 ;  /* 0x0000001a1a1a9220 */ /* 0x000fca0000410000 */
[----:B------:R-:W-:Y:S01]  /*0600*/  @!P1 F2FP.F16.F32.PACK_AB R5, RZ, R26 ;  /* 0x0000001aff05923e */ /* 0x000fe200000000ff */
[----:B------:R-:W-:Y:S02]  /*0610*/  @!P2 HADD2.F32 R28, -RZ, R28.H0_H0 ;  /* 0x2000001cff1ca230 */ /* 0x000fe40000004100 */
[----:B-----5:R-:W-:Y:S02]  /*0620*/  @!P4 HADD2.F32 R23, -RZ, R23.H0_H0 ;  /* 0x20000017ff17c230 */ /* 0x020fe40000004100 */
[----:B------:R-:W-:Y:S02]  /*0630*/  @!P5 HADD2.F32 R29, -RZ, R29.H0_H0 ;  /* 0x2000001dff1dd230 */ /* 0x000fe40000004100 */
[----:B------:R-:W-:Y:S01]  /*0640*/  @!P2 FMUL.FTZ R28, R28, R28 ;  /* 0x0000001c1c1ca220 */ /* 0x000fe20000410000 */
[----:B------:R-:W-:Y:S01]  /*0650*/  @!P4 FMUL.FTZ R23, R23, R23 ;  /* 0x000000171717c220 */ /* 0x000fe20000410000 */
[----:B------:R-:W-:Y:S02]  /*0660*/  @!P6 HADD2.F32 R27, -RZ, R27.H0_H0 ;  /* 0x2000001bff1be230 */ /* 0x000fe40000004100 */
[----:B------:R-:W-:-:S02]  /*0670*/  @!P3 HADD2.F32 R25, -RZ, R25.H0_H0 ;  /* 0x20000019ff19b230 */ /* 0x000fc40000004100 */
[----:B------:R-:W-:Y:S01]  /*0680*/  @!P5 FMUL.FTZ R29, R29, R29 ;  /* 0x0000001d1d1dd220 */ /* 0x000fe20000410000 */
[----:B------:R-:W-:Y:S02]  /*0690*/  @!P6 FMUL.FTZ R27, R27, R27 ;  /* 0x0000001b1b1be220 */ /* 0x000fe40000410000 */
[----:B------:R-:W-:Y:S01]  /*06a0*/  @!P3 FMUL.FTZ R25, R25, R25 ;  /* 0x000000191919b220 */ /* 0x000fe20000410000 */
[----:B------:R-:W-:Y:S02]  /*06b0*/  @!P2 F2FP.F16.F32.PACK_AB R6, RZ, R28 ;  /* 0x0000001cff06a23e */ /* 0x000fe400000000ff */
[----:B------:R-:W-:Y:S02]  /*06c0*/  @!P4 F2FP.F16.F32.PACK_AB R8, RZ, R23 ;  /* 0x00000017ff08c23e */ /* 0x000fe400000000ff */
[----:B------:R-:W-:Y:S02]  /*06d0*/  @!P3 F2FP.F16.F32.PACK_AB R7, RZ, R25 ;  /* 0x00000019ff07b23e */ /* 0x000fe400000000ff */
[----:B------:R-:W-:-:S02]  /*06e0*/  @!P5 F2FP.F16.F32.PACK_AB R9, RZ, R29 ;  /* 0x0000001dff09d23e */ /* 0x000fc400000000ff */
[----:B------:R-:W-:Y:S01]  /*06f0*/  @!P6 F2FP.F16.F32.PACK_AB R20, RZ, R27 ;  /* 0x0000001bff14e23e */ /* 0x000fe200000000ff */
        /* <DEDUP_REMOVED lines=13> */
.L_x_5340:
[----:B------:R-:W-:-:S13]  /*07d0*/  ISETP.GE.U32.AND P0, PT, R3, R2, PT ;  /* 0x000000020300720c */ /* 0x000fda0003f06070 */
[----:B------:R-:W-:Y:S05]  /*07e0*/  @P0 BRA `(.L_x_5342) ;  /* 0x0000000000300947 */ /* 0x000fea0003800000 */
[----:B0-----:R-:W0:Y:S01]  /*07f0*/  LDC.64 R4, c[0x0][0x390] ;  /* 0x0000e400ff047b82 */ /* 0x001e220000000a00 */
[----:B------:R-:W-:Y:S01]  /*0800*/  IMAD.IADD R11, R0, 0x1, R3 ;  /* 0x00000001000b7824 */ /* 0x000fe200078e0203 */
[----:B------:R-:W-:-:S03]  /*0810*/  IADD3 R3, PT, PT, R3, 0x80, RZ ;  /* 0x0000008003037810 */ /* 0x000fc60007ffe0ff */
[----:B0-----:R-:W-:-:S05]  /*0820*/  IMAD.WIDE.U32 R4, R11, 0x2, R4 ;  /* 0x000000020b047825 */ /* 0x001fca00078e0004 */
[----:B------:R1:W-:Y:S02]  /*0830*/  STG.E.U16 desc[UR4][R4.64], R6 ;  /* 0x0000000604007986 */ /* 0x0003e4000c101504 */
.L_x_5341:
[----:B------:R-:W-:-:S13]  /*0840*/  ISETP.GE.U32.AND P0, PT, R3, R2, PT ;  /* 0x000000020300720c */ /* 0x000fda0003f06070 */
[----:B------:R-:W-:Y:S05]  /*0850*/  @P0 BRA `(.L_x_5343) ;  /* 0x0000000000340947 */ /* 0x000fea0003800000 */
[----:B01----:R-:W0:Y:S01]  /*0860*/  LDC.64 R4, c[0x0][0x390] ;  /* 0x0000e400ff047b82 */ /* 0x003e220000000a00 */
[----:B------:R-:W-:Y:S01]  /*0870*/  IADD3 R11, PT, PT, R0, R3, RZ ;  /* 0x00000003000b7210 */ /* 0x000fe20007ffe0ff */
[----:B------:R-:W-:-:S04]  /*0880*/  VIADD R3, R3, 0x80 ;  /* 0x0000008003037836 */ /* 0x000fc80000000000 */
[----:B0-----:R-:W-:-:S05]  /*0890*/  IMAD.WIDE.U32 R4, R11, 0x2, R4 ;  /* 0x000000020b047825 */ /* 0x001fca00078e0004 */
[----:B------:R1:W-:Y:S02]  /*08a0*/  STG.E.U16 desc[UR4][R4.64], R7 ;  /* 0x0000000704007986 */ /* 0x0003e4000c101504 */
.L_x_5342:
[----:B------:R-:W-:-:S13]  /*08b0*/  ISETP.GE.U32.AND P0, PT, R3, R2, PT ;  /* 0x000000020300720c */ /* 0x000fda0003f06070 */
[----:B------:R-:W-:Y:S05]  /*08c0*/  @P0 BREAK.RELIABLE B1 ;  /* 0x0000000000010942 */ /* 0x000fea0003800100 */
[----:B------:R-:W-:Y:S05]  /*08d0*/  @P0 BRA `(.L_x_5344) ;  /* 0x0000000000300947 */ /* 0x000fea0003800000 */
[----:B01----:R-:W0:Y:S01]  /*08e0*/  LDC.64 R4, c[0x0][0x390] ;  /* 0x0000e400ff047b82 */ /* 0x003e220000000a00 */
[----:B------:R-:W-:Y:S02]  /*08f0*/  IADD3 R7, PT, PT, R0, R3, RZ ;  /* 0x0000000300077210 */ /* 0x000fe40007ffe0ff */
[----:B------:R-:W-:-:S03]  /*0900*/  IADD3 R3, PT, PT, R3, 0x80, RZ ;  /* 0x0000008003037810 */ /* 0x000fc60007ffe0ff */
[----:B0-----:R-:W-:-:S05]  /*0910*/  IMAD.WIDE.U32 R4, R7, 0x2, R4 ;  /* 0x0000000207047825 */ /* 0x001fca00078e0004 */
[----:B------:R2:W-:Y:S02]  /*0920*/  STG.E.U16 desc[UR4][R4.64], R8 ;  /* 0x0000000804007986 */ /* 0x0005e4000c101504 */
.L_x_5343:
[----:B------:R-:W-:Y:S05]  /*0930*/  BSYNC.RELIABLE B1 ;  /* 0x0000000000017941 */ /* 0x000fea0003800100 */
.L_x_5339:
[----:B------:R-:W-:-:S13]  /*0940*/  ISETP.GE.U32.AND P0, PT, R3, R2, PT ;  /* 0x000000020300720c */ /* 0x000fda0003f06070 */
[----:B012---:R-:W0:Y:S01]  /*0950*/  @!P0 LDC.64 R4, c[0x0][0x390] ;  /* 0x0000e400ff048b82 */ /* 0x007e220000000a00 */
[----:B------:R-:W-:Y:S01]  /*0960*/  @!P0 IMAD.IADD R7, R0, 0x1, R3 ;  /* 0x0000000100078824 */ /* 0x000fe200078e0203 */
[----:B------:R-:W-:-:S03]  /*0970*/  @!P0 IADD3 R3, PT, PT, R3, 0x80, RZ ;  /* 0x0000008003038810 */ /* 0x000fc60007ffe0ff */
[----:B0-----:R-:W-:-:S05]  /*0980*/  @!P0 IMAD.WIDE.U32 R4, R7, 0x2, R4 ;  /* 0x0000000207048825 */ /* 0x001fca00078e0004 */
[----:B------:R2:W-:Y:S02]  /*0990*/  @!P0 STG.E.U16 desc[UR4][R4.64], R9 ;  /* 0x0000000904008986 */ /* 0x0005e4000c101504 */
.L_x_5344:
[----:B------:R-:W-:Y:S05]  /*09a0*/  BSYNC.RECONVERGENT B0 ;  /* 0x0000000000007941 */ /* 0x000fea0003800200 */
.L_x_5338:
        /* <DEDUP_REMOVED lines=8> */
.L_x_5337:
        /* <DEDUP_REMOVED lines=13> */
[--C-:B---3--:R-:W-:Y:S02]  /*0b00*/  HADD2.F32 R11, -RZ, R8.reuse.H0_H0 ;  /* 0x20000008ff0b7230 */ /* 0x108fe40000004100 */
[----:B------:R-:W-:Y:S01]  /*0b10*/  FMUL.FTZ R0, R0, R0 ;  /* 0x0000000000007220 */ /* 0x000fe20000410000 */
[----:B------:R-:W-:Y:S02]  /*0b20*/  HADD2.F32 R8, -RZ, R8.H1_H1 ;  /* 0x30000008ff087230 */ /* 0x000fe40000004100 */
[----:B-1----:R-:W-:Y:S01]  /*0b30*/  FMUL.FTZ R7, R4, R4 ;  /* 0x0000000404077220 */ /* 0x002fe20000410000 */
[----:B----4-:R-:W-:-:S02]  /*0b40*/  HADD2.F32 R12, -RZ, R9.H0_H0 ;  /* 0x20000009ff0c7230 */ /* 0x010fc40000004100 */
[----:B------:R-:W-:Y:S01]  /*0b50*/  FMUL.FTZ R11, R11, R11 ;  /* 0x0000000b0b0b7220 */ /* 0x000fe20000410000 */
[----:B------:R-:W-:Y:S02]  /*0b60*/  HADD2.F32 R9, -RZ, R9.H1_H1 ;  /* 0x30000009ff097230 */ /* 0x000fe40000004100 */
[----:B------:R-:W-:Y:S01]  /*0b70*/  FMUL.FTZ R8, R8, R8 ;  /* 0x0000000808087220 */ /* 0x000fe20000410000 */
[--C-:B-----5:R-:W-:Y:S02]  /*0b80*/  HADD2.F32 R13, -RZ, R10.reuse.H0_H0 ;  /* 0x2000000aff0d7230 */ /* 0x120fe40000004100 */
[----:B------:R-:W-:Y:S01]  /*0b90*/  FMUL.FTZ R12, R12, R12 ;  /* 0x0000000c0c0c7220 */ /* 0x000fe20000410000 */
[----:B------:R-:W-:Y:S02]  /*0ba0*/  HADD2.F32 R10, -RZ, R10.H1_H1 ;  /* 0x3000000aff0a7230 */ /* 0x000fe40000004100 */
[----:B------:R-:W-:Y:S01]  /*0bb0*/  FMUL.FTZ R9, R9, R9 ;  /* 0x0000000909097220 */ /* 0x000fe20000410000 */
[----:B------:R-:W-:Y:S01]  /*0bc0*/  F2FP.F16.F32.PACK_AB R7, R7, R0 ;  /* 0x000000000707723e */ /* 0x000fe200000000ff */
[----:B------:R-:W-:Y:S01]  /*0bd0*/  FMUL.FTZ R13, R13, R13 ;  /* 0x0000000d0d0d7220 */ /* 0x000fe20000410000 */
[----:B------:R-:W-:Y:S01]  /*0be0*/  F2FP.F16.F32.PACK_AB R11, R8, R11 ;  /* 0x0000000b080b723e */ /* 0x000fe200000000ff */
[----:B------:R-:W-:Y:S01]  /*0bf0*/  FMUL.FTZ R10, R10, R10 ;  /* 0x0000000a0a0a7220 */ /* 0x000fe20000410000 */
[----:B------:R-:W-:Y:S01]  /*0c00*/  F2FP.F16.F32.PACK_AB R9, R9, R12 ;  /* 0x0000000c0909723e */ /* 0x000fe200000000ff */
[----:B------:R-:W-:Y:S03]  /*0c10*/  STG.E desc[UR4][R2.64], R7 ;  /* 0x0000000702007986 */ /* 0x000fe6000c101904 */
[----:B------:R-:W-:Y:S01]  /*0c20*/  F2FP.F16.F32.PACK_AB R13, R10, R13 ;  /* 0x0000000d0a0d723e */ /* 0x000fe200000000ff */
[----:B------:R-:W-:Y:S04]  /*0c30*/  STG.E desc[UR4][R2.64+0x200], R11 ;  /* 0x0002000b02007986 */ /* 0x000fe8000c101904 */
[----:B------:R-:W-:Y:S04]  /*0c40*/  STG.E desc[UR4][R2.64+0x400], R9 ;  /* 0x0004000902007986 */ /* 0x000fe8000c101904 */
[----:B------:R-:W-:Y:S01]  /*0c50*/  STG.E desc[UR4][R2.64+0x600], R13 ;  /* 0x0006000d02007986 */ /* 0x000fe2000c101904 */
[----:B------:R-:W-:Y:S05]  /*0c60*/  EXIT ;  /* 0x000000000000794d */ /* 0x000fea0003800000 */
.L_x_5345:
        /* <DEDUP_REMOVED lines=9> */
.L_x_68472:


//--------------------- .text._ZN2at6native29vectorized_elementwise_kernelILi4EZNS0_50_GLOBAL__N__2680c7bb_12_PowKernel_cu_7dd49032_300329pow_tensor_scalar_kernel_implIN3c104HalfES5_EEvRNS_18TensorIteratorBaseET0_EUlS5_E_St5arrayIPcLm2EEEEviS8_T1_ --------------------------
	.section	.text._ZN2at6native29vectorized_elementwise_kernelILi4EZNS0_50_GLOBAL__N__2680c7bb_12_PowKernel_cu_7dd49032_300329pow_tensor_scalar_kernel_implIN3c104HalfES5_EEvRNS_18TensorIteratorBaseET0_EUlS5_E_St5arrayIPcLm2EEEEviS8_T1_,"ax",@progbits
	.align	128
        .global         _ZN2at6native29vectorized_elementwise_kernelILi4EZNS0_50_GLOBAL__N__2680c7bb_12_PowKernel_cu_7dd49032_300329pow_tensor_scalar_kernel_implIN3c104HalfES5_EEvRNS_18TensorIteratorBaseET0_EUlS5_E_St5arrayIPcLm2EEEEviS8_T1_
        .type           _ZN2at6native29vectorized_elementwise_kernelILi4EZNS0_50_GLOBAL__N__2680c7bb_12_PowKernel_cu_7dd49032_300329pow_tensor_scalar_kernel_implIN3c104HalfES5_EEvRNS_18TensorIteratorBaseET0_EUlS5_E_St5arrayIPcLm2EEEEviS8_T1_,@function
        .size           _ZN2at6native29vectorized_elementwise_kernelILi4EZNS0_50_GLOBAL__N__2680c7bb_12_PowKernel_cu_7dd49032_300329pow_tensor_scalar_kernel_implIN3c104HalfES5_EEvRNS_18TensorIteratorBaseET0_EUlS5_E_St5arrayIPcLm2EEEEviS8_T1_,(.L_x_68473 - _ZN2at6native29vectorized_elementwise_kernelILi4EZNS0_50_GLOBAL__N__2680c7bb_12_PowKernel_cu_7dd49032_300329pow_tensor_scalar_kernel_implIN3c104HalfES5_EEvRNS_18TensorIteratorBaseET0_EUlS5_E_St5arrayIPcLm2EEEEviS8_T1_)
        .other          _ZN2at6native29vectorized_elementwise_kernelILi4EZNS0_50_GLOBAL__N__2680c7bb_12_PowKernel_cu_7dd49032_300329pow_tensor_scalar_kernel_implIN3c104HalfES5_EEvRNS_18TensorIteratorBaseET0_EUlS5_E_St5arrayIPcLm2EEEEviS8_T1_,@"STO_CUDA_ENTRY STV_DEFAULT"
_ZN2at6native29vectorized_elementwise_kernelILi4EZNS0_50_GLOBAL__N__2680c7bb_12_PowKernel_cu_7dd49032_300329pow_tensor_scalar_kernel_implIN3c104HalfES5_EEvRNS_18TensorIteratorBaseET0_EUlS5_E_St5arrayIPcLm2EEEEviS8_T1_:
.text._ZN2at6native29vectorized_elementwise_kernelILi4EZNS0_50_GLOBAL__N__2680c7bb_12_PowKernel_cu_7dd49032_300329pow_tensor_scalar_kernel_implIN3c104HalfES5_EEvRNS_18TensorIteratorBaseET0_EUlS5_E_St5arrayIPcLm2EEEEviS8_T1_:
        /* <DEDUP_REMOVED lines=125> */
.L_x_5349:
[----:B------:R-:W-:-:S13]  /*07d0*/  ISETP.GE.U32.AND P0, PT, R3, R2, PT ;  /* 0x000000020300720c */ /* 0x000fda0003f06070 */
[----:B------:R-:W-:Y:S05]  /*07e0*/  @P0 BRA `(.L_x_5351) ;  /* 0x0000000000300947 */ /* 0x000fea0003800000 */
[----:B0-----:R-:W0:Y:S01]  /*07f0*/  LDC.64 R4, c[0x0][0x390] ;  /* 0x0000e400ff047b82 */ /* 0x001e220000000a00 */
[----:B------:R-:W-:Y:S01]  /*0800*/  IMAD.IADD R11, R0, 0x1, R3 ;  /* 0x00000001000b7824 */ /* 0x000fe200078e0203 */
[----:B------:R-:W-:-:S03]  /*0810*/  IADD3 R3, PT, PT, R3, 0x80, RZ ;  /* 0x0000008003037810 */ /* 0x000fc60007ffe0ff */
[----:B0-----:R-:W-:-:S05]  /*0820*/  IMAD.WIDE.U32 R4, R11, 0x2, R4 ;  /* 0x000000020b047825 */ /* 0x001fca00078e0004 */
[----:B------:R1:W-:Y:S02]  /*0830*/  STG.E.U16 desc[UR4][R4.64], R6 ;  /* 0x0000000604007986 */ /* 0x0003e4000c101504 */
.L_x_5350:
[----:B------:R-:W-:-:S13]  /*0840*/  ISETP.GE.U32.AND P0, PT, R3, R2, PT ;  /* 0x000000020300720c */ /* 0x000fda0003f06070 */
[----:B------:R-:W-:Y:S05]  /*0850*/  @P0 BRA `(.L_x_5352) ;  /* 0x0000000000340947 */ /* 0x000fea0003800000 */
[----:B01----:R-:W0:Y:S01]  /*0860*/  LDC.64 R4, c[0x0][0x390] ;  /* 0x0000e400ff047b82 */ /* 0x003e220000000a00 */
[----:B------:R-:W-:Y:S01]  /*0870*/  IADD3 R11, PT, PT, R0, R3, RZ ;  /* 0x00000003000b7210 */ /* 0x000fe20007ffe0ff */
[----:B------:R-:W-:-:S04]  /*0880*/  VIADD R3, R3, 0x80 ;  /* 0x0000008003037836 */ /* 0x000fc80000000000 */
[----:B0-----:R-:W-:-:S05]  /*0890*/  IMAD.WIDE.U32 R4, R11, 0x2, R4 ;  /* 0x000000020b047825 */ /* 0x001fca00078e0004 */
[----:B------:R1:W-:Y:S02]  /*08a0*/  STG.E.U16 desc[UR4][R4.64], R7 ;  /* 0x0000000704007986 */ /* 0x0003e4000c101504 */
.L_x_5351:
        /* <DEDUP_REMOVED lines=8> */
.L_x_5352:
[----:B------:R-:W-:Y:S05]  /*0930*/  BSYNC.RELIABLE B1 ;  /* 0x0000000000017941 */ /* 0x000fea0003800100 */
.L_x_5348:
[----:B------:R-:W-:-:S13]  /*0940*/  ISETP.GE.U32.AND P0, PT, R3, R2, PT ;  /* 0x000000020300720c */ /* 0x000fda0003f06070 */
[----:B012---:R-:W0:Y:S01]  /*0950*/  @!P0 LDC.64 R4, c[0x0][0x390] ;  /* 0x0000e400ff048b82 */ /* 0x007e220000000a00 */
[----:B------:R-:W-:Y:S01]  /*0960*/  @!P0 IMAD.IADD R7, R0, 0x1, R3 ;  /* 0x0000000100078824 */ /* 0x000fe200078e0203 */
[----:B------:R-:W-:-:S03]  /*0970*/  @!P0 IADD3 R3, PT, PT, R3, 0x80, RZ ;  /* 0x0000008003038810 */ /* 0x000fc60007ffe0ff */
[----:B0-----:R-:W-:-:S05]  /*0980*/  @!P0 IMAD.WIDE.U32 R4, R7, 0x2, R4 ;  /* 0x0000000207048825 */ /* 0x001fca00078e0004 */
[----:B------:R2:W-:Y:S02]  /*0990*/  @!P0 STG.E.U16 desc[UR4][R4.64], R9 ;  /* 0x0000000904008986 */ /* 0x0005e4000c101504 */
.L_x_5353:
[----:B------:R-:W-:Y:S05]  /*09a0*/  BSYNC.RECONVERGENT B0 ;  /* 0x0000000000007941 */ /* 0x000fea0003800200 */
.L_x_5347:
        /* <DEDUP_REMOVED lines=8> */
.L_x_5346:
        /* <DEDUP_REMOVED lines=8> */
[----:B------:R-:W-:-:S04]  /*0ab0*/  IMAD.WIDE.U32 R2, R5, 0x8, R2 ;  /* 0x0000000805027825 */ /* 0x000fc800078e0002 */
[--C-:B--2---:R-:W-:Y:S02]  /*0ac0*/  HADD2.F32 R0, -RZ, R8.reuse.H0_H0 ;  /* 0x20000008ff007230 */ /* 0x104fe40000004100 */
[----:B------:R-:W-:Y:S02]  /*0ad0*/  HADD2.F32 R4, -RZ, R8.H1_H1 ;  /* 0x30000008ff047230 */ /* 0x000fe40000004100 */
[--C-:B---3--:R-:W-:Y:S02]  /*0ae0*/  HADD2.F32 R10, -RZ, R12.reuse.H0_H0 ;  /* 0x2000000cff0a7230 */ /* 0x108fe40000004100 */
[----:B------:R-:W-:Y:S01]  /*0af0*/  FMUL.FTZ R0, R0, R0 ;  /* 0x0000000000007220 */ /* 0x000fe20000410000 */
[----:B------:R-:W-:Y:S02]  /*0b00*/  HADD2.F32 R11, -RZ, R12.H1_H1 ;  /* 0x3000000cff0b7230 */ /* 0x000fe40000004100 */
[----:B------:R-:W-:Y:S01]  /*0b10*/  FMUL.FTZ R7, R4, R4 ;  /* 0x0000000404077220 */ /* 0x000fe20000410000 */
[----:B------:R-:W-:-:S02]  /*0b20*/  HADD2.F32 R8, -RZ, R9.H0_H0 ;  /* 0x20000009ff087230 */ /* 0x000fc40000004100 */
[----:B------:R-:W-:Y:S01]  /*0b30*/  FMUL.FTZ R10, R10, R10 ;  /* 0x0000000a0a0a7220 */ /* 0x000fe20000410000 */
[----:B------:R-:W-:Y:S02]  /*0b40*/  HADD2.F32 R12, -RZ, R13.H0_H0 ;  /* 0x2000000dff0c7230 */ /* 0x000fe40000004100 */
[----:B------:R-:W-:Y:S01]  /*0b50*/  FMUL.FTZ R11, R11, R11 ;  /* 0x0000000b0b0b7220 */ /* 0x000fe20000410000 */
[----:B------:R-:W-:Y:S02]  /*0b60*/  HADD2.F32 R9, -RZ, R9.H1_H1 ;  /* 0x30000009ff097230 */ /* 0x000fe40000004100 */
[----:B------:R-:W-:Y:S01]  /*0b70*/  FMUL.FTZ R8, R8, R8 ;  /* 0x0000000808087220 */ /* 0x000fe20000410000 */
[----:B------:R-:W-:Y:S02]  /*0b80*/  HADD2.F32 R13, -RZ, R13.H1_H1 ;  /* 0x3000000dff0d7230 */ /* 0x000fe40000004100 */
[----:B------:R-:W-:Y:S01]  /*0b90*/  FMUL.FTZ R12, R12, R12 ;  /* 0x0000000c0c0c7220 */ /* 0x000fe20000410000 */
[----:B------:R-:W-:Y:S01]  /*0ba0*/  F2FP.F16.F32.PACK_AB R10, R11, R10 ;  /* 0x0000000a0b0a723e */ /* 0x000fe200000000ff */
[----:B------:R-:W-:Y:S01]  /*0bb0*/  FMUL.FTZ R9, R9, R9 ;  /* 0x0000000909097220 */ /* 0x000fe20000410000 */
[----:B------:R-:W-:Y:S01]  /*0bc0*/  F2FP.F16.F32.PACK_AB R4, R7, R0 ;  /* 0x000000000704723e */ /* 0x000fe200000000ff */
[----:B------:R-:W-:-:S03]  /*0bd0*/  FMUL.FTZ R13, R13, R13 ;  /* 0x0000000d0d0d7220 */ /* 0x000fc60000410000 */
[----:B------:R-:W-:Y:S02]  /*0be0*/  F2FP.F16.F32.PACK_AB R5, R9, R8 ;  /* 0x000000080905723e */ /* 0x000fe400000000ff */
[----:B------:R-:W-:-:S03]  /*0bf0*/  F2FP.F16.F32.PACK_AB R11, R13, R12 ;  /* 0x0000000c0d0b723e */ /* 0x000fc600000000ff */
[----:B------:R-:W-:Y:S04]  /*0c00*/  STG.E.64 desc[UR4][R2.64], R4 ;  /* 0x0000000402007986 */ /* 0x000fe8000c101b04 */
[----:B------:R-:W-:Y:S01]  /*0c10*/  STG.E.64 desc[UR4][R2.64+0x400], R10 ;  /* 0x0004000a02007986 */ /* 0x000fe2000c101b04 */
[----:B------:R-:W-:Y:S05]  /*0c20*/  EXIT ;  /* 0x000000000000794d */ /* 0x000fea0003800000 */
.L_x_5354:
        /* <DEDUP_REMOVED lines=13> */
.L_x_68473:


//--------------------- .text._ZN2at6native29vectorized_elementwise_kernelILi8EZNS0_50_GLOBAL__N__2680c7bb_12_PowKernel_cu_7dd49032_300329pow_tensor_scalar_kernel_implIN3c104HalfES5_EEvRNS_18TensorIteratorBaseET0_EUlS5_E_St5arrayIPcLm2EEEEviS8_T1_ --------------------------
	.section	.text._ZN2at6native29vectorized_elementwise_kernelILi8EZNS0_50_GLOBAL__N__2680c7bb_12_PowKernel_cu_7dd49032_300329pow_tensor_scalar_kernel_implIN3c104HalfES5_EEvRNS_18TensorIteratorBaseET0_EUlS5_E_St5arrayIPcLm2EEEEviS8_T1_,"ax",@progbits
	.align	128
        .global         _ZN2at6native29vectorized_elementwise_kernelILi8EZNS0_50_GLOBAL__N__2680c7bb_12_PowKernel_cu_7dd49032_300329pow_tensor_scalar_kernel_implIN3c104HalfES5_EEvRNS_18TensorIteratorBaseET0_EUlS5_E_St5arrayIPcLm2EEEEviS8_T1_
        .type           _ZN2at6native29vectorized_elementwise_kernelILi8EZNS0_50_GLOBAL__N__2680c7bb_12_PowKernel_cu_7dd49032_300329pow_tensor_scalar_kernel_implIN3c104HalfES5_EEvRNS_18TensorIteratorBaseET0_EUlS5_E_St5arrayIPcLm2EEEEviS8_T1_,@function
        .size           _ZN2at6native29vectorized_elementwise_kernelILi8EZNS0_50_GLOBAL__N__2680c7bb_12_PowKernel_cu_7dd49032_300329pow_tensor_scalar_kernel_implIN3c104HalfES5_EEvRNS_18TensorIteratorBaseET0_EUlS5_E_St5arrayIPcLm2EEEEviS8_T1_,(.L_x_68474 - _ZN2at6native29vectorized_elementwise_kernelILi8EZNS0_50_GLOBAL__N__2680c7bb_12_PowKernel_cu_7dd49032_300329pow_tensor_scalar_kernel_implIN3c104HalfES5_EEvRNS_18TensorIteratorBaseET0_EUlS5_E_St5arrayIPcLm2EEEEviS8_T1_)
        .other          _ZN2at6native29vectorized_elementwise_kernelILi8EZNS0_50_GLOBAL__N__2680c7bb_12_PowKernel_cu_7dd49032_300329pow_tensor_scalar_kernel_implIN3c104HalfES5_EEvRNS_18TensorIteratorBaseET0_EUlS5_E_St5arrayIPcLm2EEEEviS8_T1_,@"STO_CUDA_ENTRY STV_DEFAULT"
_ZN2at6native29vectorized_elementwise_kernelILi8EZNS0_50_GLOBAL__N__2680c7bb_12_PowKernel_cu_7dd49032_300329pow_tensor_scalar_kernel_implIN3c104HalfES5_EEvRNS_18TensorIteratorBaseET0_EUlS5_E_St5arrayIPcLm2EEEEviS8_T1_:
.text._ZN2at6native29vectorized_elementwise_kernelILi8EZNS0_50_GLOBAL__N__2680c7bb_12_PowKernel_cu_7dd49032_300329pow_tensor_scalar_kernel_implIN3c104HalfES5_EEvRNS_18TensorIteratorBaseET0_EUlS5_E_St5arrayIPcLm2EEEEviS8_T1_:
        /* <DEDUP_REMOVED lines=125> */
.L_x_5358:
[----:B------:R-:W-:-:S13]  /*07d0*/  ISETP.GE.U32.AND P0, PT, R3, R2, PT ;  /* 0x000000020300720c */ /* 0x000fda0003f06070 */
[----:B------:R-:W-:Y:S05]  /*07e0*/  @P0 BRA `(.L_x_5360) ;  /* 0x0000000000300947 */ /* 0x000fea0003800000 */
[----:B0-----:R-:W0:Y:S01]  /*07f0*/  LDC.64 R4, c[0x0][0x390] ;  /* 0x0000e400ff047b82 */ /* 0x001e220000000a00 */
[----:B------:R-:W-:Y:S01]  /*0800*/  IMAD.IADD R11, R0, 0x1, R3 ;  /* 0x00000001000b7824 */ /* 0x000fe200078e0203 */
[----:B------:R-:W-:-:S03]  /*0810*/  IADD3 R3, PT, PT, R3, 0x80, RZ ;  /* 0x0000008003037810 */ /* 0x000fc60007ffe0ff */
[----:B0-----:R-:W-:-:S05]  /*0820*/  IMAD.WIDE.U32 R4, R11, 0x2, R4 ;  /* 0x000000020b047825 */ /* 0x001fca00078e0004 */
[----:B------:R1:W-:Y:S02]  /*0830*/  STG.E.U16 desc[UR4][R4.64], R6 ;  /* 0x0000000604007986 */ /* 0x0003e4000c101504 */
.L_x_5359:
[----:B------:R-:W-:-:S13]  /*0840*/  ISETP.GE.U32.AND P0, PT, R3, R2, PT ;  /* 0x000000020300720c */ /* 0x000fda0003f06070 */
[----:B------:R-:W-:Y:S05]  /*0850*/  @P0 BRA `(.L_x_5361) ;  /* 0x0000000000340947 */ /* 0x000fea0003800000 */
[----:B01----:R-:W0:Y:S01]  /*0860*/  LDC.64 R4, c[0x0][0x390] ;  /* 0x0000e400ff047b82 */ /* 0x003e220000000a00 */
[----:B------:R-:W-:Y:S01]  /*0870*/  IADD3 R11, PT, PT, R0, R3, RZ ;  /* 0x00000003000b7210 */ /* 0x000fe20007ffe0ff */
[----:B------:R-:W-:-:S04]  /*0880*/  VIADD R3, R3, 0x80 ;  /* 0x0000008003037836 */ /* 0x000fc80000000000 */
[----:B0-----:R-:W-:-:S05]  /*0890*/  IMAD.WIDE.U32 R4, R11, 0x2, R4 ;  /* 0x000000020b047825 */ /* 0x001fca00078e0004 */
[----:B------:R1:W-:Y:S02]  /*08a0*/  STG.E.U16 desc[UR4][R4.64], R7 ;  /* 0x0000000704007986 */ /* 0x0003e4000c101504 */
.L_x_5360:
        /* <DEDUP_REMOVED lines=8> */
.L_x_5361:
[----:B------:R-:W-:Y:S05]  /*0930*/  BSYNC.RELIABLE B1 ;  /* 0x0000000000017941 */ /* 0x000fea0003800100 */
.L_x_5357:
[----:B------:R-:W-:-:S13]  /*0940*/  ISETP.GE.U32.AND P0, PT, R3, R2, PT ;  /* 0x000000020300720c */ /* 0x000fda0003f06070 */
[----:B012---:R-:W0:Y:S01]  /*0950*/  @!P0 LDC.64 R4, c[0x0][0x390] ;  /* 0x0000e400ff048b82 */ /* 0x007e220000000a00 */
[----:B------:R-:W-:Y:S01]  /*0960*/  @!P0 IMAD.IADD R7, R0, 0x1, R3 ;  /* 0x0000000100078824 */ /* 0x000fe200078e0203 */
[----:B------:R-:W-:-:S03]  /*0970*/  @!P0 IADD3 R3, PT, PT, R3, 0x80, RZ ;  /* 0x0000008003038810 */ /* 0x000fc60007ffe0ff */
[----:B0-----:R-:W-:-:S05]  /*0980*/  @!P0 IMAD.WIDE.U32 R4, R7, 0x2, R4 ;  /* 0x0000000207048825 */ /* 0x001fca00078e0004 */
[----:B------:R2:W-:Y:S02]  /*0990*/  @!P0 STG.E.U16 desc[UR4][R4.64], R9 ;  /* 0x0000000904008986 */ /* 0x0005e4000c101504 */
.L_x_5362:
[----:B------:R-:W-:Y:S05]  /*09a0*/  BSYNC.RECONVERGENT B0 ;  /* 0x0000000000007941 */ /* 0x000fea0003800200 */
.L_x_5356:
        /* <DEDUP_REMOVED lines=8> */
.L_x_5355:
        /* <DEDUP_REMOVED lines=8> */
[--C-:B--2---:R-:W-:Y:S02]  /*0ab0*/  HADD2.F32 R0, -RZ, R4.reuse.H0_H0 ;  /* 0x20000004ff007230 */ /* 0x104fe40000004100 */
[----:B------:R-:W-:Y:S02]  /*0ac0*/  HADD2.F32 R8, -RZ, R4.H1_H1 ;  /* 0x30000004ff087230 */ /* 0x000fe40000004100 */
[--C-:B------:R-:W-:Y:S02]  /*0ad0*/  HADD2.F32 R10, -RZ, R5.reuse.H0_H0 ;  /* 0x20000005ff0a7230 */ /* 0x100fe40000004100 */
[----:B------:R-:W-:Y:S01]  /*0ae0*/  FMUL.FTZ R4, R0, R0 ;  /* 0x0000000000047220 */ /* 0x000fe20000410000 */
[----:B------:R-:W-:Y:S02]  /*0af0*/  HADD2.F32 R11, -RZ, R5.H1_H1 ;  /* 0x30000005ff0b7230 */ /* 0x000fe40000004100 */
[----:B------:R-:W-:Y:S01]  /*0b00*/  FMUL.FTZ R5, R8, R8 ;  /* 0x0000000808057220 */ /* 0x000fe20000410000 */
[----:B------:R-:W-:-:S02]  /*0b10*/  HADD2.F32 R12, -RZ, R6.H0_H0 ;  /* 0x20000006ff0c7230 */ /* 0x000fc40000004100 */
[----:B------:R-:W-:Y:S01]  /*0b20*/  FMUL.FTZ R10, R10, R10 ;  /* 0x0000000a0a0a7220 */ /* 0x000fe20000410000 */
[----:B------:R-:W-:Y:S02]  /*0b30*/  HADD2.F32 R13, -RZ, R6.H1_H1 ;  /* 0x30000006ff0d7230 */ /* 0x000fe40000004100 */
[----:B------:R-:W-:Y:S01]  /*0b40*/  FMUL.FTZ R11, R11, R11 ;  /* 0x0000000b0b0b7220 */ /* 0x000fe20000410000 */
[--C-:B------:R-:W-:Y:S02]  /*0b50*/  HADD2.F32 R14, -RZ, R7.reuse.H0_H0 ;  /* 0x20000007ff0e7230 */ /* 0x100fe40000004100 */
[----:B------:R-:W-:Y:S01]  /*0b60*/  FMUL.FTZ R6, R12, R12 ;  /* 0x0000000c0c067220 */ /* 0x000fe20000410000 */
[----:B------:R-:W-:Y:S02]  /*0b70*/  HADD2.F32 R15, -RZ, R7.H1_H1 ;  /* 0x30000007ff0f7230 */ /* 0x000fe40000004100 */
        /* <DEDUP_REMOVED lines=9> */
.L_x_5363:
        /* <DEDUP_REMOVED lines=15> */
.L_x_68474:


//--------------------- .text._ZN2at6native18elementwise_kernelILi128ELi4EZNS0_15gpu_kernel_implIZNS0_50_GLOBAL__N__2680c7bb_12_PowKernel_cu_7dd49032_300329pow_tensor_scalar_kernel_implIffEEvRNS_18TensorIteratorBaseET0_EUlfE2_EEvS6_RKT_EUliE_EEviT1_ --------------------------
	.section	.text._ZN2at6native18elementwise_kernelILi128ELi4EZNS0_15gpu_kernel_implIZNS0_50_GLOBAL__N__2680c7bb_12_PowKernel_cu_7dd49032_300329pow_tensor_scalar_kernel_implIffEEvRNS_18TensorIteratorBaseET0_EUlfE2_EEvS6_RKT_EUliE_EEviT1_,"ax",@progbits
	.align	128
        .global         _ZN2at6native18elementwise_kernelILi128ELi4EZNS0_15gpu_kernel_implIZNS0_50_GLOBAL__N__2680c7bb_12_PowKernel_cu_7dd49032_300329pow_tensor_scalar_kernel_implIffEEvRNS_18TensorIteratorBaseET0_EUlfE2_EEvS6_RKT_EUliE_EEviT1_
        .type           _ZN2at6native18elementwise_kernelILi128ELi4EZNS0_15gpu_kernel_implIZNS0_50_GLOBAL__N__2680c7bb_12_PowKernel_cu_7dd49032_300329pow_tensor_scalar_kernel_implIffEEvRNS_18TensorIteratorBaseET0_EUlfE2_EEvS6_RKT_EUliE_EEviT1_,@function
        .size           _ZN2at6native18elementwise_kernelILi128ELi4EZNS0_15gpu_kernel_implIZNS0_50_GLOBAL__N__2680c7bb_12_PowKernel_cu_7dd49032_300329pow_tensor_scalar_kernel_implIffEEvRNS_18TensorIteratorBaseET0_EUlfE2_EEvS6_RKT_EUliE_EEviT1_,(.L_x_68475 - _ZN2at6native18elementwise_kernelILi128ELi4EZNS0_15gpu_kernel_implIZNS0_50_GLOBAL__N__2680c7bb_12_PowKernel_cu_7dd49032_300329pow_tensor_scalar_kernel_implIffEEvRNS_18TensorIteratorBaseET0_EUlfE2_EEvS6_RKT_EUliE_EEviT1_)
        .other          _ZN2at6native18elementwise_kernelILi128ELi4EZNS0_15gpu_kernel_implIZNS0_50_GLOBAL__N__2680c7bb_12_PowKernel_cu_7dd49032_300329pow_tensor_scalar_kernel_implIffEEvRNS_18TensorIteratorBaseET0_EUlfE2_EEvS6_RKT_EUliE_EEviT1_,@"STO_CUDA_ENTRY STV_DEFAULT"
_ZN2at6native18elementwise_kernelILi128ELi4EZNS0_15gpu_kernel_implIZNS0_50_GLOBAL__N__2680c7bb_12_PowKernel_cu_7dd49032_300329pow_tensor_scalar_kernel_implIffEEvRNS_18TensorIteratorBaseET0_EUlfE2_EEvS6_RKT_EUliE_EEviT1_:
.text._ZN2at6native18elementwise_kernelILi128ELi4EZNS0_15gpu_kernel_implIZNS0_50_GLOBAL__N__2680c7bb_12_PowKernel_cu_7dd49032_300329pow_tensor_scalar_kernel_implIffEEvRNS_18TensorIteratorBaseET0_EUlfE2_EEvS6_RKT_EUliE_EEviT1_:
        /* <DEDUP_REMOVED lines=319> */
.L_x_5366:
[----:B------:R-:W0:Y:S01]  /*13f0*/  LDCU.64 UR6, c[0x0][0x588] ;  /* 0x0000b100ff0677ac */ /* 0x000e220008000a00 */
[----:B------:R-:W-:Y:S01]  /*1400*/  BSSY.RECONVERGENT B6, `(.L_x_5367) ;  /* 0x00000dd000067945 */ /* 0x000fe20003800200 */
        /* <DEDUP_REMOVED lines=14> */
[----:B--2---:R0:W1:Y:S01]  /*14f0*/  I2F.S16 R0, R2 ;  /* 0x0000000200007306 */ /* 0x0040620000101400 */
[----:B------:R-:W-:Y:S05]  /*1500*/  BRA `(.L_x_5373) ;  /* 0x0000000c00307947 */ /* 0x000fea0003800000 */
.L_x_5371:
[----:B------:R-:W2:Y:S02]  /*1510*/  LDG.E.U8 R0, desc[UR36][R2.64] ;  /* 0x0000002402007981 */ /* 0x000ea4000c1e1100 */
[----:B--2---:R-:W-:Y:S01]  /*1520*/  I2FP.F32.U32 R0, R0 ;  /* 0x0000000000007245 */ /* 0x004fe20000201000 */
[----:B------:R-:W-:Y:S06]  /*1530*/  BRA `(.L_x_5373) ;  /* 0x0000000c00247947 */ /* 0x000fec0003800000 */
.L_x_5370:
[----:B------:R-:W-:-:S09]  /*1540*/  UISETP.NE.AND UP0, UPT, UR4, 0x2, UPT ;  /* 0x000000020400788c */ /* 0x000fd2000bf05270 */
[----:B------:R-:W-:Y:S05]  /*1550*/  BRA.U !UP0, `(.L_x_5374) ;  /* 0x0000000108287547 */ /* 0x000fea000b800000 */
[----:B------:R-:W-:-:S09]  /*1560*/  UISETP.NE.AND UP0, UPT, UR4, 0x3, UPT ;  /* 0x000000030400788c */ /* 0x000fd2000bf05270 */
[----:B------:R-:W-:Y:S05]  /*1570*/  BRA.U !UP0, `(.L_x_5375) ;  /* 0x0000000108147547 */ /* 0x000fea000b800000 */
[----:B------:R-:W-:-:S09]  /*1580*/  UISETP.NE.AND UP0, UPT, UR4, 0x4, UPT ;  /* 0x000000040400788c */ /* 0x000fd2000bf05270 */
[----:B------:R-:W-:Y:S05]  /*1590*/  BRA.U UP0, `(.L_x_5372) ;  /* 0x0000000900907547 */ /* 0x000fea000b800000 */
[----:B------:R-:W2:Y:S02]  /*15a0*/  LDG.E.64 R2, desc[UR36][R2.64] ;  /* 0x0000002402027981 */ /* 0x000ea4000c1e1b00 */
[----:B--2---:R4:W0:Y:S01]  /*15b0*/  I2F.S64 R0, R2 ;  /* 0x0000000200007312 */ /* 0x0048220000301400 */
[----:B------:R-:W-:Y:S05]  /*15c0*/  BRA `(.L_x_5373) ;  /* 0x0000000c00007947 */ /* 0x000fea0003800000 */
.L_x_5375:
[----:B------:R-:W2:Y:S02]  /*15d0*/  LDG.E R0, desc[UR36][R2.64] ;  /* 0x0000002402007981 */ /* 0x000ea4000c1e1900 */
[----:B--2---:R-:W-:Y:S01]  /*15e0*/  I2FP.F32.S32 R0, R0 ;  /* 0x0000000000007245 */ /* 0x004fe20000201400 */
[----:B------:R-:W-:Y:S06]  /*15f0*/  BRA `(.L_x_5373) ;  /* 0x0000000800f47947 */ /* 0x000fec0003800000 */
.L_x_5374:
[----:B------:R-:W2:Y:S02]  /*1600*/  LDG.E.U16 R0, desc[UR36][R2.64] ;  /* 0x0000002402007981 */ /* 0x000ea4000c1e1500 */
[----:B--2---:R-:W0:Y:S01]  /*1610*/  I2F.S16 R0, R0 ;  /* 0x0000000000007306 */ /* 0x004e220000101400 */
[----:B------:R-:W-:Y:S05]  /*1620*/  BRA `(.L_x_5373) ;  /* 0x0000000800e87947 */ /* 0x000fea0003800000 */
.L_x_5369:
[----:B------:R-:W-:-:S09]  /*1630*/  UISETP.GT.AND UP0, UPT, UR4, 0x6, UPT ;  /* 0x000000060400788c */ /* 0x000fd2000bf04270 */
[----:B------:R-:W-:Y:S05]  /*1640*/  BRA.U UP0, `(.L_x_5376) ;  /* 0x0000000100247547 */ /* 0x000fea000b800000 */
[----:B------:R-:W-:-:S09]  /*1650*/  UISETP.NE.AND UP0, UPT, UR4, 0x5, UPT ;  /* 0x000000050400788c */ /* 0x000fd2000bf05270 */
[----:B------:R-:W-:Y:S05]  /*1660*/  BRA.U !UP0, `(.L_x_5377) ;  /* 0x0000000108107547 */ /* 0x000fea000b800000 */
[----:B------:R-:W-:-:S09]  /*1670*/  UISETP.NE.AND UP0, UPT, UR4, 0x6, UPT ;  /* 0x000000060400788c */ /* 0x000fd2000bf05270 */
[----:B------:R-:W-:Y:S05]  /*1680*/  BRA.U UP0, `(.L_x_5372) ;  /* 0x0000000900547547 */ /* 0x000fea000b800000 */
[----:B------:R2:W5:Y:S01]  /*1690*/  LDG.E R0, desc[UR36][R2.64] ;  /* 0x0000002402007981 */ /* 0x000562000c1e1900 */
[----:B------:R-:W-:Y:S05]  /*16a0*/  BRA `(.L_x_5373) ;  /* 0x0000000800c87947 */ /* 0x000fea0003800000 */
.L_x_5377:
[----:B------:R-:W2:Y:S02]  /*16b0*/  LDG.E.U16 R0, desc[UR36][R2.64] ;  /* 0x0000002402007981 */ /* 0x000ea4000c1e1500 */
[----:B--2---:R-:W-:Y:S01]  /*16c0*/  HADD2.F32 R0, -RZ, R0.H0_H0 ;  /* 0x20000000ff007230 */ /* 0x004fe20000004100 */
[----:B------:R-:W-:Y:S06]  /*16d0*/  BRA `(.L_x_5373) ;  /* 0x0000000800bc7947 */ /* 0x000fec0003800000 */
.L_x_5376:
[----:B------:R-:W-:-:S09]  /*16e0*/  UISETP.NE.AND UP0, UPT, UR4, 0x7, UPT ;  /* 0x000000070400788c */ /* 0x000fd2000bf05270 */
[----:B------:R-:W-:Y:S05]  /*16f0*/  BRA.U !UP0, `(.L_x_5378) ;  /* 0x0000000108247547 */ /* 0x000fea000b800000 */
[----:B------:R-:W-:-:S09]  /*1700*/  UISETP.NE.AND UP0, UPT, UR4, 0x8, UPT ;  /* 0x000000080400788c */ /* 0x000fd2000bf05270 */
[----:B------:R-:W-:Y:S05]  /*1710*/  BRA.U !UP0, `(.L_x_5379) ;  /* 0x0000000108107547 */ /* 0x000fea000b800000 */
[----:B------:R-:W-:-:S09]  /*1720*/  UISETP.NE.AND UP0, UPT, UR4, 0x9, UPT ;  /* 0x000000090400788c */ /* 0x000fd2000bf05270 */
[----:B------:R-:W-:Y:S05]  /*1730*/  BRA.U UP0, `(.L_x_5372) ;  /* 0x0000000900287547 */ /* 0x000fea000b800000 */
[----:B------:R3:W5:Y:S01]  /*1740*/  LDG.E R0, desc[UR36][R2.64] ;  /* 0x0000002402007981 */ /* 0x000762000c1e1900 */
[----:B------:R-:W-:Y:S05]  /*1750*/  BRA `(.L_x_5373) ;  /* 0x00000008009c7947 */ /* 0x000fea0003800000 */
.L_x_5379:
[----:B------:R-:W2:Y:S02]  /*1760*/  LDG.E.U16 R0, desc[UR36][R2.64] ;  /* 0x0000002402007981 */ /* 0x000ea4000c1e1500 */
[----:B--2---:R-:W-:Y:S01]  /*1770*/  HADD2.F32 R0, -RZ, R0.H0_H0 ;  /* 0x20000000ff007230 */ /* 0x004fe20000004100 */
[----:B------:R-:W-:Y:S06]  /*1780*/  BRA `(.L_x_5373) ;  /* 0x0000000800907947 */ /* 0x000fec0003800000 */
.L_x_5378:
[----:B------:R-:W2:Y:S01]  /*1790*/  LDG.E.64 R2, desc[UR36][R2.64] ;  /* 0x0000002402027981 */ /* 0x000ea2000c1e1b00 */
[----:B------:R-:W-:Y:S01]  /*17a0*/  UMOV UR4, 0xf0000000 ;  /* 0xf000000000047882 */ /* 0x000fe20000000000 */
[----:B------:R-:W-:Y:S01]  /*17b0*/  UMOV UR5, 0x380fffff ;  /* 0x380fffff00057882 */ /* 0x000fe20000000000 */
[----:B--2---:R-:W0:Y:S01]  /*17c0*/  F2F.F32.F64 R0, R2 ;  /* 0x0000000200007310 */ /* 0x004e220000301000 */
[----:B------:R-:W-:-:S14]  /*17d0*/  DSETP.GEU.AND P0, PT, |R2|, UR4, PT ;  /* 0x0000000402007e2a */ /* 0x000fdc000bf0e200 */
[----:B0-----:R-:W-:Y:S01]  /*17e0*/  @!P0 FMUL R0, R0, 1.175494350822287508e-38 ;  /* 0x0080000000008820 */ /* 0x001fe20000400000 */
[----:B------:R-:W-:Y:S06]  /*17f0*/  BRA `(.L_x_5373) ;  /* 0x0000000800747947 */ /* 0x000fec0003800000 */
.L_x_5368:
        /* <DEDUP_REMOVED lines=10> */
[----:B------:R-:W-:Y:S01]  /*18a0*/  FSEL R0, RZ, 1, !P0 ;  /* 0x3f800000ff007808 */ /* 0x000fe20004000000 */
[----:B------:R-:W-:Y:S08]  /*18b0*/  BRA `(.L_x_5373) ;  /* 0x0000000800447947 */ /* 0x000ff00003800000 */
.L_x_5382:
[----:B------:R-:W2:Y:S01]  /*18c0*/  LDG.E.64 R2, desc[UR36][R2.64] ;  /* 0x0000002402027981 */ /* 0x000ea2000c1e1b00 */
[----:B------:R-:W-:Y:S01]  /*18d0*/  UMOV UR4, 0xf0000000 ;  /* 0xf000000000047882 */ /* 0x000fe20000000000 */
[----:B------:R-:W-:Y:S01]  /*18e0*/  UMOV UR5, 0x380fffff ;  /* 0x380fffff00057882 */ /* 0x000fe20000000000 */
[----:B--2---:R-:W0:Y:S01]  /*18f0*/  F2F.F32.F64 R0, R2 ;  /* 0x0000000200007310 */ /* 0x004e220000301000 */
[----:B------:R-:W-:-:S14]  /*1900*/  DSETP.GEU.AND P0, PT, |R2|, UR4, PT ;  /* 0x0000000402007e2a */ /* 0x000fdc000bf0e200 */
[----:B0-----:R-:W-:Y:S01]  /*1910*/  @!P0 FMUL R0, R0, 1.175494350822287508e-38 ;  /* 0x0080000000008820 */ /* 0x001fe20000400000 */
[----:B------:R-:W-:Y:S06]  /*1920*/  BRA `(.L_x_5373) ;  /* 0x0000000800287947 */ /* 0x000fec0003800000 */
.L_x_5381:
        /* <DEDUP_REMOVED lines=23> */
[----:B------:R-:W-:Y:S01]  /*1aa0*/  LOP3.LUT R0, R5, 0x80000000, R0, 0xf8, !PT ;  /* 0x8000000005007812 */ /* 0x000fe200078ef800 */
[----:B------:R-:W-:Y:S06]  /*1ab0*/  BRA `(.L_x_5373) ;  /* 0x0000000400c47947 */ /* 0x000fec0003800000 */
.L_x_5384:
        /* <DEDUP_REMOVED lines=10> */
[----:B------:R-:W-:Y:S01]  /*1b60*/  LOP3.LUT R0, R0, 0x80000000, R5, 0xf8, !PT ;  /* 0x8000000000007812 */ /* 0x000fe200078ef805 */
[----:B------:R-:W-:Y:S06]  /*1b70*/  BRA `(.L_x_5373) ;  /* 0x0000000400947947 */ /* 0x000fec0003800000 */
.L_x_5383:
[----:B------:R-:W2:Y:S02]  /*1b80*/  LDG.E.U16 R0, desc[UR36][R2.64] ;  /* 0x0000002402007981 */ /* 0x000ea4000c1e1500 */
[----:B--2---:R-:W-:Y:S01]  /*1b90*/  SHF.L.U32 R0, R0, 0x10, RZ ;  /* 0x0000001000007819 */ /* 0x004fe200000006ff */
[----:B------:R-:W-:Y:S06]  /*1ba0*/  BRA `(.L_x_5373) ;  /* 0x0000000400887947 */ /* 0x000fec0003800000 */
.L_x_5380:
        /* <DEDUP_REMOVED lines=9> */
[----:B--2---:R-:W-:Y:S01]  /*1c40*/  I2FP.F32.U32 R0, R0 ;  /* 0x0000000000007245 */ /* 0x004fe20000201000 */
[----:B------:R-:W-:Y:S06]  /*1c50*/  BRA `(.L_x_5373) ;  /* 0x00000004005c7947 */ /* 0x000fec0003800000 */
.L_x_5387:
[----:B------:R-:W2:Y:S01]  /*1c60*/  LDG.E.U8 R3, desc[UR36][R2.64] ;  /* 0x0000002402037981 */ /* 0x000ea2000c1e1100 */
        /* <DEDUP_REMOVED lines=19> */
.L_x_5389:
[----:B------:R-:W-:Y:S05]  /*1da0*/  BSYNC.RECONVERGENT B0 ;  /* 0x0000000000007941 */ /* 0x000fea0003800200 */
.L_x_5388:
[----:B------:R-:W-:Y:S01]  /*1db0*/  IMAD.SHL.U32 R0, R0, 0x100000, RZ ;  /* 0x0010000000007824 */ /* 0x000fe200078e00ff */
[----:B------:R-:W-:-:S04]  /*1dc0*/  LEA R2, R2, 0x3b800000, 0x17 ;  /* 0x3b80000002027811 */ /* 0x000fc800078eb8ff */
[----:B------:R-:W-:Y:S01]  /*1dd0*/  LOP3.LUT R0, R2, R0, R7, 0xfe, !PT ;  /* 0x0000000002007212 */ /* 0x000fe200078efe07 */
[----:B------:R-:W-:Y:S06]  /*1de0*/  BRA `(.L_x_5373) ;  /* 0x0000000000f87947 */ /* 0x000fec0003800000 */
.L_x_5386:
[----:B------:R-:W2:Y:S01]  /*1df0*/  LDG.E.U8 R3, desc[UR36][R2.64] ;  /* 0x0000002402037981 */ /* 0x000ea2000c1e1100 */
        /* <DEDUP_REMOVED lines=19> */
.L_x_5391:
[----:B------:R-:W-:Y:S05]  /*1f30*/  BSYNC.RECONVERGENT B0 ;  /* 0x0000000000007941 */ /* 0x000fea0003800200 */
.L_x_5390:
[----:B------:R-:W-:Y:S01]  /*1f40*/  IMAD.SHL.U32 R0, R0, 0x200000, RZ ;  /* 0x0020000000007824 */ /* 0x000fe200078e00ff */
[----:B------:R-:W-:-:S04]  /*1f50*/  LEA R2, R2, 0x37800000, 0x17 ;  /* 0x3780000002027811 */ /* 0x000fc800078eb8ff */
[----:B------:R-:W-:Y:S01]  /*1f60*/  LOP3.LUT R0, R2, R0, R7, 0xfe, !PT ;  /* 0x0000000002007212 */ /* 0x000fe200078efe07 */
[----:B------:R-:W-:Y:S06]  /*1f70*/  BRA `(.L_x_5373) ;  /* 0x0000000000947947 */ /* 0x000fec0003800000 */
.L_x_5385:
[----:B------:R-:W-:-:S09]  /*1f80*/  UISETP.NE.AND UP0, UPT, UR4, 0x1c, UPT ;  /* 0x0000001c0400788c */ /* 0x000fd2000bf05270 */
[----:B------:R-:W-:Y:S05]  /*1f90*/  BRA.U !UP0, `(.L_x_5392) ;  /* 0x0000000108847547 */ /* 0x000fea000b800000 */
[----:B------:R-:W-:-:S09]  /*1fa0*/  UISETP.NE.AND UP0, UPT, UR4, 0x1d, UPT ;  /* 0x0000001d0400788c */ /* 0x000fd2000bf05270 */
[----:B------:R-:W-:Y:S05]  /*1fb0*/  BRA.U !UP0, `(.L_x_5393) ;  /* 0x0000000108707547 */ /* 0x000fea000b800000 */
[----:B------:R-:W-:-:S09]  /*1fc0*/  UISETP.NE.AND UP0, UPT, UR4, 0x2c, UPT ;  /* 0x0000002c0400788c */ /* 0x000fd2000bf05270 */
[----:B------:R-:W-:Y:S05]  /*1fd0*/  BRA.U !UP0, `(.L_x_5394) ;  /* 0x0000000108487547 */ /* 0x000fea000b800000 */
.L_x_5372:
        /* <DEDUP_REMOVED lines=16> */
.L_x_5395:
[----:B------:R-:W-:Y:S01]  /*20e0*/  IMAD.MOV.U32 R0, RZ, RZ, RZ ;  /* 0x000000ffff007224 */ /* 0x000fe200078e00ff */
[----:B------:R-:W-:Y:S06]  /*20f0*/  BRA `(.L_x_5373) ;  /* 0x0000000000347947 */ /* 0x000fec0003800000 */
.L_x_5394:
[----:B------:R-:W2:Y:S01]  /*2100*/  LDG.E.U8 R2, desc[UR36][R2.64] ;  /* 0x0000002402027981 */ /* 0x000ea2000c1e1100 */
[----:B------:R-:W-:Y:S02]  /*2110*/  MOV R0, 0x400000 ;  /* 0x0040000000007802 */ /* 0x000fe40000000f00 */
[----:B--2---:R-:W-:-:S13]  /*2120*/  ISETP.NE.AND P0, PT, R2, RZ, PT ;  /* 0x000000ff0200720c */ /* 0x004fda0003f05270 */
[----:B------:R-:W-:Y:S05]  /*2130*/  @!P0 BRA `(.L_x_5373) ;  /* 0x0000000000248947 */ /* 0x000fea0003800000 */
[----:B------:R-:W-:-:S13]  /*2140*/  ISETP.NE.AND P0, PT, R2, 0xff, PT ;  /* 0x000000ff0200780c */ /* 0x000fda0003f05270 */
[----:B------:R-:W-:Y:S02]  /*2150*/  @!P0 IMAD.MOV.U32 R0, RZ, RZ, 0x7f800001 ;  /* 0x7f800001ff008424 */ /* 0x000fe400078e00ff */
[----:B------:R-:W-:Y:S01]  /*2160*/  @P0 IMAD.SHL.U32 R0, R2, 0x800000, RZ ;  /* 0x0080000002000824 */ /* 0x000fe200078e00ff */
[----:B------:R-:W-:Y:S06]  /*2170*/  BRA `(.L_x_5373) ;  /* 0x0000000000147947 */ /* 0x000fec0003800000 */
.L_x_5393:
[----:B------:R-:W2:Y:S02]  /*2180*/  LDG.E.64 R2, desc[UR36][R2.64] ;  /* 0x0000002402027981 */ /* 0x000ea4000c1e1b00 */
[----:B--2---:R0:W1:Y:S01]  /*2190*/  I2F.U64 R0, R2 ;  /* 0x0000000200007312 */ /* 0x0040620000301000 */
[----:B------:R-:W-:Y:S05]  /*21a0*/  BRA `(.L_x_5373) ;  /* 0x0000000000087947 */ /* 0x000fea0003800000 */
.L_x_5392:
[----:B------:R-:W2:Y:S02]  /*21b0*/  LDG.E R0, desc[UR36][R2.64] ;  /* 0x0000002402007981 */ /* 0x000ea4000c1e1900 */
[----:B--2---:R-:W-:-:S07]  /*21c0*/  I2FP.F32.U32 R0, R0 ;  /* 0x0000000000007245 */ /* 0x004fce0000201000 */
.L_x_5373:
[----:B------:R-:W-:Y:S05]  /*21d0*/  BSYNC.RECONVERGENT B6 ;  /* 0x0000000000067941 */ /* 0x000fea0003800200 */
.L_x_5367:
[----:B------:R-:W2:Y:S01]  /*21e0*/  LDCU UR4, c[0x0][0x590] ;  /* 0x0000b200ff0477ac */ /* 0x000ea20008000800 */
[----:B01---5:R-:W2:Y:S01]  /*21f0*/  MUFU.LG2 R0, R0 ;  /* 0x0000000000007308 */ /* 0x023ea20000000c00 */
[----:B------:R-:W3:Y:S01]  /*2200*/  LDCU.64 UR6, c[0x0][0x580] ;  /* 0x0000b000ff0677ac */ /* 0x000ee20008000a00 */
[----:B--2---:R-:W-:Y:S01]  /*2210*/  FMUL.FTZ R4, R0, UR4 ;  /* 0x0000000400047c20 */ /* 0x004fe20008410000 */
[----:B------:R-:W-:Y:S01]  /*2220*/  UPRMT UR4, UR41, 0x9910, URZ ;  /* 0x0000991029047896 */ /* 0x000fe200080000ff */
[----:B---34-:R-:W-:-:S03]  /*2230*/  IADD3 R2, P0, PT, R16, UR6, RZ ;  /* 0x0000000610027c10 */ /* 0x018fc6000ff1e0ff */
[----:B------:R-:W-:Y:S01]  /*2240*/  UISETP.GT.AND UP0, UPT, UR4, 0x9, UPT ;  /* 0x000000090400788c */ /* 0x000fe2000bf04270 */
[----:B------:R-:W0:Y:S01]  /*2250*/  MUFU.EX2 R4, R4 ;  /* 0x0000000400047308 */ /* 0x000e220000000800 */
[----:B------:R-:W-:-:S07]  /*2260*/  IADD3.X R3, PT, PT, RZ, UR7, RZ, P0, !PT ;  /* 0x00000007ff037c10 */ /* 0x000fce00087fe4ff */
        /* <DEDUP_REMOVED lines=9> */
[----:B0-----:R-:W0:Y:S02]  /*2300*/  F2I.FTZ.TRUNC.NTZ R5, R4 ;  /* 0x0000000400057305 */ /* 0x001e24000021f100 */
[----:B0-----:R0:W-:Y:S01]  /*2310*/  STG.E.U8 desc[UR36][R2.64], R5 ;  /* 0x0000000502007986 */ /* 0x0011e2000c101124 */
[----:B------:R-:W-:Y:S05]  /*2320*/  BRA `(.L_x_5401) ;  /* 0x0000000c003c7947 */ /* 0x000fea0003800000 */
.L_x_5399:
[----:B0-----:R-:W0:Y:S02]  /*2330*/  F2I.S64.TRUNC R4, R4 ;  /* 0x0000000400047311 */ /* 0x001e24000020d900 */
[----:B0-----:R-:W-:-:S05]  /*2340*/  IMAD.MOV.U32 R7, RZ, RZ, R4 ;  /* 0x000000ffff077224 */ /* 0x001fca00078e0004 */
[----:B------:R0:W-:Y:S01]  /*2350*/  STG.E.U8 desc[UR36][R2.64], R7 ;  /* 0x0000000702007986 */ /* 0x0001e2000c101124 */
[----:B------:R-:W-:Y:S05]  /*2360*/  BRA `(.L_x_5401) ;  /* 0x0000000c002c7947 */ /* 0x000fea0003800000 */
.L_x_5398:
[----:B------:R-:W-:-:S09]  /*2370*/  UISETP.NE.AND UP0, UPT, UR4, 0x2, UPT ;  /* 0x000000020400788c */ /* 0x000fd2000bf05270 */
[----:B------:R-:W-:Y:S05]  /*2380*/  BRA.U !UP0, `(.L_x_5402) ;  /* 0x0000000108287547 */ /* 0x000fea000b800000 */
[----:B------:R-:W-:-:S09]  /*2390*/  UISETP.NE.AND UP0, UPT, UR4, 0x3, UPT ;  /* 0x000000030400788c */ /* 0x000fd2000bf05270 */
[----:B------:R-:W-:Y:S05]  /*23a0*/  BRA.U !UP0, `(.L_x_5403) ;  /* 0x0000000108147547 */ /* 0x000fea000b800000 */
[----:B------:R-:W-:-:S09]  /*23b0*/  UISETP.NE.AND UP0, UPT, UR4, 0x4, UPT ;  /* 0x000000040400788c */ /* 0x000fd2000bf05270 */
[----:B------:R-:W-:Y:S05]  /*23c0*/  BRA.U UP0, `(.L_x_5400) ;  /* 0x0000000900807547 */ /* 0x000fea000b800000 */
[----:B0-----:R-:W0:Y:S02]  /*23d0*/  F2I.S64.TRUNC R4, R4 ;  /* 0x0000000400047311 */ /* 0x001e24000020d900 */
[----:B0-----:R0:W-:Y:S01]  /*23e0*/  STG.E.64 desc[UR36][R2.64], R4 ;  /* 0x0000000402007986 */ /* 0x0011e2000c101b24 */
[----:B------:R-:W-:Y:S05]  /*23f0*/  BRA `(.L_x_5401) ;  /* 0x0000000c00087947 */ /* 0x000fea0003800000 */
.L_x_5403:
[----:B0-----:R-:W0:Y:S02]  /*2400*/  F2I.FTZ.TRUNC.NTZ R5, R4 ;  /* 0x0000000400057305 */ /* 0x001e24000021f100 */
[----:B0-----:R0:W-:Y:S01]  /*2410*/  STG.E desc[UR36][R2.64], R5 ;  /* 0x0000000502007986 */ /* 0x0011e2000c101924 */
[----:B------:R-:W-:Y:S05]  /*2420*/  BRA `(.L_x_5401) ;  /* 0x0000000800fc7947 */ /* 0x000fea0003800000 */
.L_x_5402:
[----:B0-----:R-:W0:Y:S02]  /*2430*/  F2I.FTZ.TRUNC.NTZ R5, R4 ;  /* 0x0000000400057305 */ /* 0x001e24000021f100 */
[----:B0-----:R0:W-:Y:S01]  /*2440*/  STG.E.U16 desc[UR36][R2.64], R5 ;  /* 0x0000000502007986 */ /* 0x0011e2000c101524 */
[----:B------:R-:W-:Y:S05]  /*2450*/  BRA `(.L_x_5401) ;  /* 0x0000000800f07947 */ /* 0x000fea0003800000 */
.L_x_5397:
[----:B------:R-:W-:-:S09]  /*2460*/  UISETP.GT.AND UP0, UPT, UR4, 0x6, UPT ;  /* 0x000000060400788c */ /* 0x000fd2000bf04270 */
[----:B------:R-:W-:Y:S05]  /*2470*/  BRA.U UP0, `(.L_x_5404) ;  /* 0x0000000100247547 */ /* 0x000fea000b800000 */
[----:B------:R-:W-:-:S09]  /*2480*/  UISETP.NE.AND UP0, UPT, UR4, 0x5, UPT ;  /* 0x000000050400788c */ /* 0x000fd2000bf05270 */
[----:B------:R-:W-:Y:S05]  /*2490*/  BRA.U !UP0, `(.L_x_5405) ;  /* 0x0000000108107547 */ /* 0x000fea000b800000 */
[----:B------:R-:W-:-:S09]  /*24a0*/  UISETP.NE.AND UP0, UPT, UR4, 0x6, UPT ;  /* 0x000000060400788c */ /* 0x000fd2000bf05270 */
[----:B------:R-:W-:Y:S05]  /*24b0*/  BRA.U UP0, `(.L_x_5400) ;  /* 0x0000000900447547 */ /* 0x000fea000b800000 */
[----:B0-----:R0:W-:Y:S01]  /*24c0*/  STG.E desc[UR36][R2.64], R4 ;  /* 0x0000000402007986 */ /* 0x0011e2000c101924 */
[----:B------:R-:W-:Y:S05]  /*24d0*/  BRA `(.L_x_5401) ;  /* 0x0000000800d07947 */ /* 0x000fea0003800000 */
.L_x_5405:
[----:B0-----:R-:W-:-:S05]  /*24e0*/  F2FP.F16.F32.PACK_AB R4, RZ, R4 ;  /* 0x00000004ff04723e */ /* 0x001fca00000000ff */
[----:B------:R0:W-:Y:S01]  /*24f0*/  STG.E.U16 desc[UR36][R2.64], R4 ;  /* 0x0000000402007986 */ /* 0x0001e2000c101524 */
[----:B------:R-:W-:Y:S05]  /*2500*/  BRA `(.L_x_5401) ;  /* 0x0000000800c47947 */ /* 0x000fea0003800000 */
.L_x_5404:
[----:B------:R-:W-:-:S09]  /*2510*/  UISETP.NE.AND UP0, UPT, UR4, 0x7, UPT ;  /* 0x000000070400788c */ /* 0x000fd2000bf05270 */
[----:B------:R-:W-:Y:S05]  /*2520*/  BRA.U !UP0, `(.L_x_5406) ;  /* 0x00000001082c7547 */ /* 0x000fea000b800000 */
[----:B------:R-:W-:-:S09]  /*2530*/  UISETP.NE.AND UP0, UPT, UR4, 0x8, UPT ;  /* 0x000000080400788c */ /* 0x000fd2000bf05270 */
[----:B------:R-:W-:Y:S05]  /*2540*/  BRA.U !UP0, `(.L_x_5407) ;  /* 0x0000000108147547 */ /* 0x000fea000b800000 */
[----:B------:R-:W-:-:S09]  /*2550*/  UISETP.NE.AND UP0, UPT, UR4, 0x9, UPT ;  /* 0x000000090400788c */ /* 0x000fd2000bf05270 */
[----:B------:R-:W-:Y:S05]  /*2560*/  BRA.U UP0, `(.L_x_5400) ;  /* 0x0000000900187547 */ /* 0x000fea000b800000 */
[----:B------:R-:W-:-:S05]  /*2570*/  IMAD.MOV.U32 R5, RZ, RZ, RZ ;  /* 0x000000ffff057224 */ /* 0x000fca00078e00ff */
[----:B0-----:R0:W-:Y:S01]  /*2580*/  STG.E.64 desc[UR36][R2.64], R4 ;  /* 0x0000000402007986 */ /* 0x0011e2000c101b24 */
[----:B------:R-:W-:Y:S05]  /*2590*/  BRA `(.L_x_5401) ;  /* 0x0000000800a07947 */ /* 0x000fea0003800000 */
.L_x_5407:
[----:B0-----:R-:W-:-:S04]  /*25a0*/  F2FP.F16.F32.PACK_AB R5, RZ, R4 ;  /* 0x00000004ff05723e */ /* 0x001fc800000000ff */
[----:B------:R-:W-:-:S05]  /*25b0*/  PRMT R5, R5, 0x5410, RZ ;  /* 0x0000541005057816 */ /* 0x000fca00000000ff */
[----:B------:R0:W-:Y:S01]  /*25c0*/  STG.E desc[UR36][R2.64], R5 ;  /* 0x0000000502007986 */ /* 0x0001e2000c101924 */
[----:B------:R-:W-:Y:S05]  /*25d0*/  BRA `(.L_x_5401) ;  /* 0x0000000800907947 */ /* 0x000fea0003800000 */
.L_x_5406:
[----:B0-----:R-:W-:-:S06]  /*25e0*/  FMUL.FTZ R4, R4, 1 ;  /* 0x3f80000004047820 */ /* 0x001fcc0000410000 */
[----:B------:R-:W0:Y:S02]  /*25f0*/  F2F.F64.F32 R4, R4 ;  /* 0x0000000400047310 */ /* 0x000e240000201800 */
[----:B0-----:R0:W-:Y:S01]  /*2600*/  STG.E.64 desc[UR36][R2.64], R4 ;  /* 0x0000000402007986 */ /* 0x0011e2000c101b24 */
[----:B------:R-:W-:Y:S05]  /*2610*/  BRA `(.L_x_5401) ;  /* 0x0000000800807947 */ /* 0x000fea0003800000 */
.L_x_5396:
        /* <DEDUP_REMOVED lines=8> */
[----:B0-----:R-:W-:-:S04]  /*26a0*/  FSETP.NEU.FTZ.AND P0, PT, R4, RZ, PT ;  /* 0x000000ff0400720b */ /* 0x001fc80003f1d000 */
[----:B------:R-:W-:-:S05]  /*26b0*/  SEL R5, RZ, 0x1, !P0 ;  /* 0x00000001ff057807 */ /* 0x000fca0004000000 */
[----:B------:R0:W-:Y:S01]  /*26c0*/  STG.E.U8 desc[UR36][R2.64], R5 ;  /* 0x0000000502007986 */ /* 0x0001e2000c101124 */
[----:B------:R-:W-:Y:S05]  /*26d0*/  BRA `(.L_x_5401) ;  /* 0x0000000800507947 */ /* 0x000fea0003800000 */
.L_x_5410:
[----:B0-----:R-:W-:Y:S01]  /*26e0*/  FMUL.FTZ R4, R4, 1 ;  /* 0x3f80000004047820 */ /* 0x001fe20000410000 */
[----:B------:R-:W-:-:S05]  /*26f0*/  CS2R R6, SRZ ;  /* 0x0000000000067805 */ /* 0x000fca000001ff00 */
[----:B------:R-:W0:Y:S02]  /*2700*/  F2F.F64.F32 R4, R4 ;  /* 0x0000000400047310 */ /* 0x000e240000201800 */
[----:B0-----:R0:W-:Y:S01]  /*2710*/  STG.E.128 desc[UR36][R2.64], R4 ;  /* 0x0000000402007986 */ /* 0x0011e2000c101d24 */
[----:B------:R-:W-:Y:S05]  /*2720*/  BRA `(.L_x_5401) ;  /* 0x00000008003c7947 */ /* 0x000fea0003800000 */
.L_x_5409:
[----:B------:R-:W-:-:S09]  /*2730*/  UISETP.NE.AND UP0, UPT, UR4, 0xf, UPT ;  /* 0x0000000f0400788c */ /* 0x000fd2000bf05270 */
[----:B------:R-:W-:Y:S05]  /*2740*/  BRA.U !UP0, `(.L_x_5411) ;  /* 0x0000000108987547 */ /* 0x000fea000b800000 */
[----:B------:R-:W-:-:S09]  /*2750*/  UISETP.NE.AND UP0, UPT, UR4, 0x17, UPT ;  /* 0x000000170400788c */ /* 0x000fd2000bf05270 */
[----:B------:R-:W-:Y:S05]  /*2760*/  BRA.U !UP0, `(.L_x_5412) ;  /* 0x0000000108487547 */ /* 0x000fea000b800000 */
[----:B------:R-:W-:-:S09]  /*2770*/  UISETP.NE.AND UP0, UPT, UR4, 0x18, UPT ;  /* 0x000000180400788c */ /* 0x000fd2000bf05270 */
[----:B------:R-:W-:Y:S05]  /*2780*/  BRA.U UP0, `(.L_x_5400) ;  /* 0x0000000500907547 */ /* 0x000fea000b800000 */
[----:B0-----:R-:W-:Y:S01]  /*2790*/  LOP3.LUT R6, R4, 0x7fffffff, RZ, 0xc0, !PT ;  /* 0x7fffffff04067812 */ /* 0x001fe200078ec0ff */
[----:B------:R-:W-:Y:S01]  /*27a0*/  BSSY.RECONVERGENT B0, `(.L_x_5413) ;  /* 0x000000b000007945 */ /* 0x000fe20003800200 */
[----:B------:R-:W-:Y:S01]  /*27b0*/  HFMA2 R0, -RZ, RZ, 0, 7.569789886474609375e-06 ;  /* 0x0000007fff007431 */ /* 0x000fe200000001ff */
        /* <DEDUP_REMOVED lines=9> */
.L_x_5414:
[----:B------:R-:W-:Y:S05]  /*2850*/  BSYNC.RECONVERGENT B0 ;  /* 0x0000000000007941 */ /* 0x000fea0003800200 */
.L_x_5413:
[----:B------:R-:W-:-:S05]  /*2860*/  LOP3.LUT R7, R0, 0x80, R7, 0xf8, !PT ;  /* 0x0000008000077812 */ /* 0x000fca00078ef807 */
[----:B------:R0:W-:Y:S01]  /*2870*/  STG.E.U8 desc[UR36][R2.64], R7 ;  /* 0x0000000702007986 */ /* 0x0001e2000c101124 */
[----:B------:R-:W-:Y:S05]  /*2880*/  BRA `(.L_x_5401) ;  /* 0x0000000400e47947 */ /* 0x000fea0003800000 */
.L_x_5412:
[----:B0-----:R-:W-:Y:S01]  /*2890*/  LOP3.LUT R6, R4, 0x7fffffff, RZ, 0xc0, !PT ;  /* 0x7fffffff04067812 */ /* 0x001fe200078ec0ff */
[----:B------:R-:W-:Y:S01]  /*28a0*/  BSSY.RECONVERGENT B0, `(.L_x_5415) ;  /* 0x000000d000007945 */ /* 0x000fe20003800200 */
        /* <DEDUP_REMOVED lines=12> */
.L_x_5416:
[----:B------:R-:W-:Y:S05]  /*2970*/  BSYNC.RECONVERGENT B0 ;  /* 0x0000000000007941 */ /* 0x000fea0003800200 */
.L_x_5415:
[----:B------:R-:W-:-:S05]  /*2980*/  LOP3.LUT R5, R0, 0x80, R7, 0xf8, !PT ;  /* 0x0000008000057812 */ /* 0x000fca00078ef807 */
[----:B------:R0:W-:Y:S01]  /*2990*/  STG.E.U8 desc[UR36][R2.64], R5 ;  /* 0x0000000502007986 */ /* 0x0001e2000c101124 */
[----:B------:R-:W-:Y:S05]  /*29a0*/  BRA `(.L_x_5401) ;  /* 0x00000004009c7947 */ /* 0x000fea0003800000 */
.L_x_5411:
[----:B0-----:R-:W-:-:S05]  /*29b0*/  F2FP.BF16.F32.PACK_AB R4, RZ, R4 ;  /* 0x00000004ff04723e */ /* 0x001fca00000010ff */
[----:B------:R0:W-:Y:S01]  /*29c0*/  STG.E.U16 desc[UR36][R2.64], R4 ;  /* 0x0000000402007986 */ /* 0x0001e2000c101524 */
[----:B------:R-:W-:Y:S05]  /*29d0*/  BRA `(.L_x_5401) ;  /* 0x0000000400907947 */ /* 0x000fea0003800000 */
.L_x_5408:
        /* <DEDUP_REMOVED lines=8> */
[----:B0-----:R-:W0:Y:S02]  /*2a60*/  F2I.FTZ.U32.TRUNC.NTZ R5, R4 ;  /* 0x0000000400057305 */ /* 0x001e24000021f000 */
[----:B0-----:R0:W-:Y:S01]  /*2a70*/  STG.E.U16 desc[UR36][R2.64], R5 ;  /* 0x0000000502007986 */ /* 0x0011e2000c101524 */
[----:B------:R-:W-:Y:S05]  /*2a80*/  BRA `(.L_x_5401) ;  /* 0x0000000400647947 */ /* 0x000fea0003800000 */
.L_x_5419:
[----:B0-----:R-:W-:Y:S01]  /*2a90*/  LOP3.LUT R5, R4, 0x7fffffff, RZ, 0xc0, !PT ;  /* 0x7fffffff04057812 */ /* 0x001fe200078ec0ff */
[----:B------:R-:W-:Y:S01]  /*2aa0*/  BSSY.RECONVERGENT B0, `(.L_x_5420) ;  /* 0x0000013000007945 */ /* 0x000fe20003800200 */
[----:B------:R-:W-:Y:S02]  /*2ab0*/  IMAD.MOV.U32 R0, RZ, RZ, 0x80 ;  /* 0x00000080ff007424 */ /* 0x000fe400078e00ff */
        /* <DEDUP_REMOVED lines=9> */
.L_x_5422:
[----:B------:R-:W-:-:S04]  /*2b50*/  SHF.R.U32.HI R0, RZ, 0x14, R4 ;  /* 0x00000014ff007819 */ /* 0x000fc80000011604 */
[----:B------:R-:W-:-:S04]  /*2b60*/  LOP3.LUT R5, R0, 0x1, RZ, 0xc0, !PT ;  /* 0x0000000100057812 */ /* 0x000fc800078ec0ff */
[----:B------:R-:W-:-:S04]  /*2b70*/  IADD3 R0, PT, PT, R4, 0x487ffff, R5 ;  /* 0x0487ffff04007810 */ /* 0x000fc80007ffe005 */
[----:B------:R-:W-:-:S04]  /*2b80*/  SHF.R.U32.HI R0, RZ, 0x14, R0 ;  /* 0x00000014ff007819 */ /* 0x000fc80000011600 */
[----:B------:R-:W-:-:S07]  /*2b90*/  LOP3.LUT R5, R0, 0xff, RZ, 0xc0, !PT ;  /* 0x000000ff00057812 */ /* 0x000fce00078ec0ff */
.L_x_5423:
[----:B------:R-:W-:-:S04]  /*2ba0*/  SHF.R.U32.HI R4, RZ, 0x18, R4 ;  /* 0x00000018ff047819 */ /* 0x000fc80000011604 */
[----:B------:R-:W-:-:S04]  /*2bb0*/  LOP3.LUT R5, R5, 0x80, R4, 0xf8, !PT ;  /* 0x0000008005057812 */ /* 0x000fc800078ef804 */
[----:B------:R-:W-:-:S07]  /*2bc0*/  PRMT R0, R5, 0x7610, R0 ;  /* 0x0000761005007816 */ /* 0x000fce0000000000 */
.L_x_5421:
[----:B------:R-:W-:Y:S05]  /*2bd0*/  BSYNC.RECONVERGENT B0 ;  /* 0x0000000000007941 */ /* 0x000fea0003800200 */
.L_x_5420:
[----:B------:R4:W-:Y:S01]  /*2be0*/  STG.E.U8 desc[UR36][R2.64], R0 ;  /* 0x0000000002007986 */ /* 0x0009e2000c101124 */
[----:B------:R-:W-:Y:S05]  /*2bf0*/  BRA `(.L_x_5401) ;  /* 0x0000000400087947 */ /* 0x000fea0003800000 */
.L_x_5418:
[----:B0-----:R-:W-:Y:S01]  /*2c00*/  LOP3.LUT R5, R4, 0x7fffffff, RZ, 0xc0, !PT ;  /* 0x7fffffff04057812 */ /* 0x001fe200078ec0ff */
[----:B------:R-:W-:Y:S01]  /*2c10*/  BSSY.RECONVERGENT B0, `(.L_x_5424) ;  /* 0x0000013000007945 */ /* 0x000fe20003800200 */
[----:B------:R-:W-:Y:S02]  /*2c20*/  MOV R0, 0x80 ;  /* 0x0000008000007802 */ /* 0x000fe40000000f00 */
        /* <DEDUP_REMOVED lines=9> */
.L_x_5426:
[----:B------:R-:W-:-:S04]  /*2cc0*/  SHF.R.U32.HI R0, RZ, 0x15, R4 ;  /* 0x00000015ff007819 */ /* 0x000fc80000011604 */
[----:B------:R-:W-:-:S04]  /*2cd0*/  LOP3.LUT R5, R0, 0x1, RZ, 0xc0, !PT ;  /* 0x0000000100057812 */ /* 0x000fc800078ec0ff */
[----:B------:R-:W-:-:S04]  /*2ce0*/  IADD3 R0, PT, PT, R4, 0x88fffff, R5 ;  /* 0x088fffff04007810 */ /* 0x000fc80007ffe005 */
[----:B------:R-:W-:-:S04]  /*2cf0*/  SHF.R.U32.HI R0, RZ, 0x15, R0 ;  /* 0x00000015ff007819 */ /* 0x000fc80000011600 */
[----:B------:R-:W-:-:S07]  /*2d00*/  LOP3.LUT R5, R0, 0xff, RZ, 0xc0, !PT ;  /* 0x000000ff00057812 */ /* 0x000fce00078ec0ff */
.L_x_5427:
[----:B------:R-:W-:-:S04]  /*2d10*/  SHF.R.U32.HI R4, RZ, 0x18, R4 ;  /* 0x00000018ff047819 */ /* 0x000fc80000011604 */
[----:B------:R-:W-:-:S04]  /*2d20*/  LOP3.LUT R5, R5, 0x80, R4, 0xf8, !PT ;  /* 0x0000008005057812 */ /* 0x000fc800078ef804 */
[----:B------:R-:W-:-:S07]  /*2d30*/  PRMT R0, R5, 0x7610, R0 ;  /* 0x0000761005007816 */ /* 0x000fce0000000000 */
.L_x_5425:
[----:B------:R-:W-:Y:S05]  /*2d40*/  BSYNC.RECONVERGENT B0 ;  /* 0x0000000000007941 */ /* 0x000fea0003800200 */
.L_x_5424:
[----:B------:R3:W-:Y:S01]  /*2d50*/  STG.E.U8 desc[UR36][R2.64], R0 ;  /* 0x0000000002007986 */ /* 0x0007e2000c101124 */
[----:B------:R-:W-:Y:S05]  /*2d60*/  BRA `(.L_x_5401) ;  /* 0x0000000000ac7947 */ /* 0x000fea0003800000 */
.L_x_5417:
[----:B------:R-:W-:-:S09]  /*2d70*/  UISETP.NE.AND UP0, UPT, UR4, 0x1c, UPT ;  /* 0x0000001c0400788c */ /* 0x000fd2000bf05270 */
[----:B------:R-:W-:Y:S05]  /*2d80*/  BRA.U !UP0, `(.L_x_5428) ;  /* 0x00000001089c7547 */ /* 0x000fea000b800000 */
[----:B------:R-:W-:-:S09]  /*2d90*/  UISETP.NE.AND UP0, UPT, UR4, 0x1d, UPT ;  /* 0x0000001d0400788c */ /* 0x000fd2000bf05270 */
[----:B------:R-:W-:Y:S05]  /*2da0*/  BRA.U !UP0, `(.L_x_5429) ;  /* 0x0000000108887547 */ /* 0x000fea000b800000 */
[----:B------:R-:W-:-:S09]  /*2db0*/  UISETP.NE.AND UP0, UPT, UR4, 0x2c, UPT ;  /* 0x0000002c0400788c */ /* 0x000fd2000bf05270 */
[----:B------:R-:W-:Y:S05]  /*2dc0*/  BRA.U !UP0, `(.L_x_5430) ;  /* 0x0000000108447547 */ /* 0x000fea000b800000 */
.L_x_5400:
        /* <DEDUP_REMOVED lines=16> */
.L_x_5431:
[----:B------:R-:W-:Y:S05]  /*2ed0*/  BRA `(.L_x_5401) ;  /* 0x0000000000507947 */ /* 0x000fea0003800000 */
.L_x_5430:
[----:B0-----:R-:W-:-:S04]  /*2ee0*/  SHF.R.U32.HI R6, RZ, 0x17, R4 ;  /* 0x00000017ff067819 */ /* 0x001fc80000011604 */
        /* <DEDUP_REMOVED lines=14> */
.L_x_5429:
[----:B0-----:R-:W0:Y:S02]  /*2fd0*/  F2I.U64.TRUNC R4, R4 ;  /* 0x0000000400047311 */ /* 0x001e24000020d800 */
[----:B0-----:R1:W-:Y:S01]  /*2fe0*/  STG.E.64 desc[UR36][R2.64], R4 ;  /* 0x0000000402007986 */ /* 0x0013e2000c101b24 */
[----:B------:R-:W-:Y:S05]  /*2ff0*/  BRA `(.L_x_5401) ;  /* 0x0000000000087947 */ /* 0x000fea0003800000 */
.L_x_5428:
[----:B0-----:R-:W0:Y:S02]  /*3000*/  F2I.FTZ.U32.TRUNC.NTZ R5, R4 ;  /* 0x0000000400057305 */ /* 0x001e24000021f000 */
[----:B0-----:R0:W-:Y:S02]  /*3010*/  STG.E desc[UR36][R2.64], R5 ;  /* 0x0000000502007986 */ /* 0x0011e4000c101924 */
.L_x_5401:
[----:B------:R-:W-:-:S07]  /*3020*/  VIADD R17, R17, 0x80 ;  /* 0x0000008011117836 */ /* 0x000fce0000000000 */
.L_x_5365:
[----:B------:R-:W-:Y:S05]  /*3030*/  BSYNC.RECONVERGENT B7 ;  /* 0x0000000000077941 */ /* 0x000fea0003800200 */
.L_x_5364:
[----:B------:R-:W5:Y:S01]  /*3040*/  LDCU UR4, c[0x0][0x380] ;  /* 0x00007000ff0477ac */ /* 0x000f620008000800 */
[----:B------:R-:W-:Y:S01]  /*3050*/  BSSY.RECONVERGENT B7, `(.L_x_5432) ;  /* 0x00002f5000077945 */ /* 0x000fe20003800200 */
[----:B-----5:R-:W-:-:S13]  /*3060*/  ISETP.GE.AND P0, PT, R17, UR4, PT ;  /* 0x0000000411007c0c */ /* 0x020fda000bf06270 */
[----:B------:R-:W-:Y:S05]  /*3070*/  @P0 BRA `(.L_x_5433) ;  /* 0x0000002c00c80947 */ /* 0x000fea0003800000 */
[----:B------:R-:W5:Y:S01]  /*3080*/  LDCU UR4, c[0x0][0x388] ;  /* 0x00007100ff0477ac */ /* 0x000f620008000800 */
[----:B---34-:R-:W-:Y:S02]  /*3090*/  HFMA2 R0, -RZ, RZ, 0, 0 ;  /* 0x00000000ff007431 */ /* 0x018fe400000001ff */
[----:B------:R-:W-:Y:S01]  /*30a0*/  IMAD.MOV.U32 R16, RZ, RZ, RZ ;  /* 0x000000ffff107224 */ /* 0x000fe200078e00ff */
[----:B-----5:R-:W-:-:S09]  /*30b0*/  UISETP.NE.AND UP0, UPT, UR4, URZ, UPT ;  /* 0x000000ff0400728c */ /* 0x020fd2000bf05270 */
[----:B------:R-:W-:Y:S05]  /*30c0*/  BRA.U !UP0, `(.L_x_5434) ;  /* 0x0000001108a87547 */ /* 0x000fea000b800000 */
[----:B------:R-:W0:Y:S01]  /*30d0*/  LDCU.64 UR4, c[0x0][0x390] ;  /* 0x00007200ff0477ac */ /* 0x000e220008000a00 */
[----:B------:R-:W-:Y:S01]  /*30e0*/  IMAD.MOV.U32 R16, RZ, RZ, RZ ;  /* 0x000000ffff107224 */ /* 0x000fe200078e00ff */
[----:B------:R-:W3:Y:S01]  /*30f0*/  LDCU UR6, c[0x0][0x38c] ;  /* 0x00007180ff0677ac */ /* 0x000ee20008000800 */
[----:B------:R-:W4:Y:S01]  /*3100*/  LDCU.64 UR8, c[0x0][0x4b8] ;  /* 0x00009700ff0877ac */ /* 0x000f220008000a00 */
[----:B------:R-:W-:Y:S01]  /*3110*/  UISETP.NE.AND UP0, UPT, UR40, URZ, UPT ;  /* 0x000000ff2800728c */ /* 0x000fe2000bf05270 */
[----:B012---:R-:W-:-:S05]  /*3120*/  IMAD.HI.U32 R2, R17, UR4, R16 ;  /* 0x0000000411027c27 */ /* 0x007fca000f8e0010 */
[----:B------:R-:W-:-:S04]  /*3130*/  SHF.R.U32.HI R3, RZ, UR5, R2 ;  /* 0x00000005ff037c19 */ /* 0x000fc80008011602 */
[----:B------:R-:W-:-:S05]  /*3140*/  IADD3 R0, PT, PT, -R3, RZ, RZ ;  /* 0x000000ff03007210 */ /* 0x000fca0007ffe1ff */
[----:B---3--:R-:W-:-:S04]  /*3150*/  IMAD R0, R0, UR6, R17 ;  /* 0x0000000600007c24 */ /* 0x008fc8000f8e0211 */
[C---:B----4-:R-:W-:Y:S02]  /*3160*/  IMAD R16, R0.reuse, UR8, RZ ;  /* 0x0000000800107c24 */ /* 0x050fe4000f8e02ff */
        /* <DEDUP_REMOVED lines=288> */
.L_x_5434:
[----:B------:R-:W0:Y:S01]  /*4370*/  LDCU.64 UR6, c[0x0][0x588] ;  /* 0x0000b100ff0677ac */ /* 0x000e220008000a00 */
[----:B------:R-:W-:Y:S01]  /*4380*/  BSSY.RECONVERGENT B6, `(.L_x_5435) ;  /* 0x00000dd000067945 */ /* 0x000fe20003800200 */
[----:B------:R-:W-:-:S04]  /*4390*/  UPRMT UR4, UR42, 0x9910, URZ ;  /* 0x000099102a047896 */ /* 0x000fc800080000ff */
[----:B------:R-:W-:Y:S01]  /*43a0*/  UISETP.GT.AND UP0, UPT, UR4, 0x9, UPT ;  /* 0x000000090400788c */ /* 0x000fe2000bf04270 */
[----:B012---:R-:W-:-:S05]  /*43b0*/  IADD3 R2, P0, PT, R0, UR6, RZ ;  /* 0x0000000600027c10 */ /* 0x007fca000ff1e0ff */
        /* <DEDUP_REMOVED lines=13> */
.L_x_5439:
[----:B------:R-:W2:Y:S02]  /*4490*/  LDG.E.U8 R0, desc[UR36][R2.64] ;  /* 0x0000002402007981 */ /* 0x000ea4000c1e1100 */
[----:B--2---:R-:W-:Y:S01]  /*44a0*/  I2FP.F32.U32 R0, R0 ;  /* 0x0000000000007245 */ /* 0x004fe20000201000 */
[----:B------:R-:W-:Y:S06]  /*44b0*/  BRA `(.L_x_5441) ;  /* 0x0000000c00247947 */ /* 0x000fec0003800000 */
.L_x_5438:
        /* <DEDUP_REMOVED lines=9> */
.L_x_5443:
[----:B------:R-:W2:Y:S02]  /*4550*/  LDG.E R0, desc[UR36][R2.64] ;  /* 0x0000002402007981 */ /* 0x000ea4000c1e1900 */
[----:B--2---:R-:W-:Y:S01]  /*4560*/  I2FP.F32.S32 R0, R0 ;  /* 0x0000000000007245 */ /* 0x004fe20000201400 */
[----:B------:R-:W-:Y:S06]  /*4570*/  BRA `(.L_x_5441) ;  /* 0x0000000800f47947 */ /* 0x000fec0003800000 */
.L_x_5442:
[----:B------:R-:W2:Y:S02]  /*4580*/  LDG.E.U16 R0, desc[UR36][R2.64] ;  /* 0x0000002402007981 */ /* 0x000ea4000c1e1500 */
[----:B--2---:R-:W0:Y:S01]  /*4590*/  I2F.S16 R0, R0 ;  /* 0x0000000000007306 */ /* 0x004e220000101400 */
[----:B------:R-:W-:Y:S05]  /*45a0*/  BRA `(.L_x_5441) ;  /* 0x0000000800e87947 */ /* 0x000fea0003800000 */
.L_x_5437:
        /* <DEDUP_REMOVED lines=8> */
.L_x_5445:
[----:B------:R-:W2:Y:S02]  /*4630*/  LDG.E.U16 R0, desc[UR36][R2.64] ;  /* 0x0000002402007981 */ /* 0x000ea4000c1e1500 */
[----:B--2---:R-:W-:Y:S01]  /*4640*/  HADD2.F32 R0, -RZ, R0.H0_H0 ;  /* 0x20000000ff007230 */ /* 0x004fe20000004100 */
[----:B------:R-:W-:Y:S06]  /*4650*/  BRA `(.L_x_5441) ;  /* 0x0000000800bc7947 */ /* 0x000fec0003800000 */
.L_x_5444:
        /* <DEDUP_REMOVED lines=8> */
.L_x_5447:
[----:B------:R-:W2:Y:S02]  /*46e0*/  LDG.E.U16 R0, desc[UR36][R2.64] ;  /* 0x0000002402007981 */ /* 0x000ea4000c1e1500 */
[----:B--2---:R-:W-:Y:S01]  /*46f0*/  HADD2.F32 R0, -RZ, R0.H0_H0 ;  /* 0x20000000ff007230 */ /* 0x004fe20000004100 */
[----:B------:R-:W-:Y:S06]  /*4700*/  BRA `(.L_x_5441) ;  /* 0x0000000800907947 */ /* 0x000fec0003800000 */
.L_x_5446:
[----:B------:R-:W2:Y:S01]  /*4710*/  LDG.E.64 R2, desc[UR36][R2.64] ;  /* 0x0000002402027981 */ /* 0x000ea2000c1e1b00 */
[----:B------:R-:W-:Y:S01]  /*4720*/  UMOV UR4, 0xf0000000 ;  /* 0xf000000000047882 */ /* 0x000fe20000000000 */
[----:B------:R-:W-:Y:S01]  /*4730*/  UMOV UR5, 0x380fffff ;  /* 0x380fffff00057882 */ /* 0x000fe20000000000 */
[----:B--2---:R-:W0:Y:S01]  /*4740*/  F2F.F32.F64 R0, R2 ;  /* 0x0000000200007310 */ /* 0x004e220000301000 */
[----:B------:R-:W-:-:S14]  /*4750*/  DSETP.GEU.AND P0, PT, |R2|, UR4, PT ;  /* 0x0000000402007e2a */ /* 0x000fdc000bf0e200 */
[----:B0-----:R-:W-:Y:S01]  /*4760*/  @!P0 FMUL R0, R0, 1.175494350822287508e-38 ;  /* 0x0080000000008820 */ /* 0x001fe20000400000 */
[----:B------:R-:W-:Y:S06]  /*4770*/  BRA `(.L_x_5441) ;  /* 0x0000000800747947 */ /* 0x000fec0003800000 */
.L_x_5436:
        /* <DEDUP_REMOVED lines=12> */
.L_x_5450:
[----:B------:R-:W2:Y:S01]  /*4840*/  LDG.E.64 R2, desc[UR36][R2.64] ;  /* 0x0000002402027981 */ /* 0x000ea2000c1e1b00 */
[----:B------:R-:W-:Y:S01]  /*4850*/  UMOV UR4, 0xf0000000 ;  /* 0xf000000000047882 */ /* 0x000fe20000000000 */
[----:B------:R-:W-:Y:S01]  /*4860*/  UMOV UR5, 0x380fffff ;  /* 0x380fffff00057882 */ /* 0x000fe20000000000 */
[----:B--2---:R-:W0:Y:S01]  /*4870*/  F2F.F32.F64 R0, R2 ;  /* 0x0000000200007310 */ /* 0x004e220000301000 */
[----:B------:R-:W-:-:S14]  /*4880*/  DSETP.GEU.AND P0, PT, |R2|, UR4, PT ;  /* 0x0000000402007e2a */ /* 0x000fdc000bf0e200 */
[----:B0-----:R-:W-:Y:S01]  /*4890*/  @!P0 FMUL R0, R0, 1.175494350822287508e-38 ;  /* 0x0080000000008820 */ /* 0x001fe20000400000 */
[----:B------:R-:W-:Y:S06]  /*48a0*/  BRA `(.L_x_5441) ;  /* 0x0000000800287947 */ /* 0x000fec0003800000 */
.L_x_5449:
        /* <DEDUP_REMOVED lines=23> */
[----:B------:R-:W-:Y:S01]  /*4a20*/  LOP3.LUT R0, R5, 0x80000000, R0, 0xf8, !PT ;  /* 0x8000000005007812 */ /* 0x000fe200078ef800 */
[----:B------:R-:W-:Y:S06]  /*4a30*/  BRA `(.L_x_5441) ;  /* 0x0000000400c47947 */ /* 0x000fec0003800000 */
.L_x_5452:
        /* <DEDUP_REMOVED lines=10> */
[----:B------:R-:W-:Y:S01]  /*4ae0*/  LOP3.LUT R0, R0, 0x80000000, R5, 0xf8, !PT ;  /* 0x8000000000007812 */ /* 0x000fe200078ef805 */
[----:B------:R-:W-:Y:S06]  /*4af0*/  BRA `(.L_x_5441) ;  /* 0x0000000400947947 */ /* 0x000fec0003800000 */
.L_x_5451:
[----:B------:R-:W2:Y:S02]  /*4b00*/  LDG.E.U16 R0, desc[UR36][R2.64] ;  /* 0x0000002402007981 */ /* 0x000ea4000c1e1500 */
[----:B--2---:R-:W-:Y:S01]  /*4b10*/  IMAD.U32 R0, R0, 0x10000, RZ ;  /* 0x0001000000007824 */ /* 0x004fe200078e00ff */
[----:B------:R-:W-:Y:S06]  /*4b20*/  BRA `(.L_x_5441) ;  /* 0x0000000400887947 */ /* 0x000fec0003800000 */
.L_x_5448:
        /* <DEDUP_REMOVED lines=11> */
.L_x_5455:
[----:B------:R-:W2:Y:S01]  /*4be0*/  LDG.E.U8 R3, desc[UR36][R2.64] ;  /* 0x0000002402037981 */ /* 0x000ea2000c1e1100 */
        /* <DEDUP_REMOVED lines=19> */
.L_x_5457:
[----:B------:R-:W-:Y:S05]  /*4d20*/  BSYNC.RECONVERGENT B0 ;  /* 0x0000000000007941 */ /* 0x000fea0003800200 */
.L_x_5456:
[----:B------:R-:W-:Y:S01]  /*4d30*/  IMAD.SHL.U32 R0, R0, 0x100000, RZ ;  /* 0x0010000000007824 */ /* 0x000fe200078e00ff */
[----:B------:R-:W-:-:S04]  /*4d40*/  LEA R2, R2, 0x3b800000, 0x17 ;  /* 0x3b80000002027811 */ /* 0x000fc800078eb8ff */
[----:B------:R-:W-:Y:S01]  /*4d50*/  LOP3.LUT R0, R2, R0, R7, 0xfe, !PT ;  /* 0x0000000002007212 */ /* 0x000fe200078efe07 */
[----:B------:R-:W-:Y:S06]  /*4d60*/  BRA `(.L_x_5441) ;  /* 0x0000000000f87947 */ /* 0x000fec0003800000 */
.L_x_5454:
[----:B------:R-:W2:Y:S01]  /*4d70*/  LDG.E.U8 R3, desc[UR36][R2.64] ;  /* 0x0000002402037981 */ /* 0x000ea2000c1e1100 */
        /* <DEDUP_REMOVED lines=19> */
.L_x_5459:
[----:B------:R-:W-:Y:S05]  /*4eb0*/  BSYNC.RECONVERGENT B0 ;  /* 0x0000000000007941 */ /* 0x000fea0003800200 */
.L_x_5458:
[----:B------:R-:W-:Y:S02]  /*4ec0*/  SHF.L.U32 R0, R0, 0x15, RZ ;  /* 0x0000001500007819 */ /* 0x000fe400000006ff */
[----:B------:R-:W-:-:S04]  /*4ed0*/  LEA R2, R2, 0x37800000, 0x17 ;  /* 0x3780000002027811 */ /* 0x000fc800078eb8ff */
[----:B------:R-:W-:Y:S01]  /*4ee0*/  LOP3.LUT R0, R2, R0, R7, 0xfe, !PT ;  /* 0x0000000002007212 */ /* 0x000fe200078efe07 */
[----:B------:R-:W-:Y:S06]  /*4ef0*/  BRA `(.L_x_5441) ;  /* 0x0000000000947947 */ /* 0x000fec0003800000 */
.L_x_5453:
        /* <DEDUP_REMOVED lines=8> */
[----:B--2---:R-:W-:-:S13]  /*4f80*/  ISETP.NE.AND P0, PT, R2, RZ, PT ;  /* 0x000000ff0200720c */ /* 0x004fda0003f05270 */
[----:B------:R-:W-:Y:S05]  /*4f90*/  @!P0 BRA `(.L_x_5441) ;  /* 0x00000000006c8947 */ /* 0x000fea0003800000 */
[----:B------:R-:W-:-:S13]  /*4fa0*/  ISETP.NE.AND P0, PT, R2, 0xff, PT ;  /* 0x000000ff0200780c */ /* 0x000fda0003f05270 */
[----:B------:R-:W-:Y:S01]  /*4fb0*/  @!P0 IMAD.MOV.U32 R0, RZ, RZ, 0x7f800001 ;  /* 0x7f800001ff008424 */ /* 0x000fe200078e00ff */
[----:B------:R-:W-:Y:S01]  /*4fc0*/  @P0 SHF.L.U32 R0, R2, 0x17, RZ ;  /* 0x0000001702000819 */ /* 0x000fe200000006ff */
[----:B------:R-:W-:Y:S06]  /*4fd0*/  BRA `(.L_x_5441) ;  /* 0x00000000005c7947 */ /* 0x000fec0003800000 */
.L_x_5440:
        /* <DEDUP_REMOVED lines=16> */
.L_x_5462:
[----:B------:R-:W-:Y:S01]  /*50e0*/  IMAD.MOV.U32 R0, RZ, RZ, RZ ;  /* 0x000000ffff007224 */ /* 0x000fe200078e00ff */
[----:B------:R-:W-:Y:S06]  /*50f0*/  BRA `(.L_x_5441) ;  /* 0x0000000000147947 */ /* 0x000fec0003800000 */
.L_x_5461:
[----:B------:R-:W2:Y:S02]  /*5100*/  LDG.E.64 R2, desc[UR36][R2.64] ;  /* 0x0000002402027981 */ /* 0x000ea4000c1e1b00 */
[----:B--2---:R0:W1:Y:S01]  /*5110*/  I2F.U64 R0, R2 ;  /* 0x0000000200007312 */ /* 0x0040620000301000 */
[----:B------:R-:W-:Y:S05]  /*5120*/  BRA `(.L_x_5441) ;  /* 0x0000000000087947 */ /* 0x000fea0003800000 */
.L_x_5460:
[----:B------:R-:W2:Y:S02]  /*5130*/  LDG.E R0, desc[UR36][R2.64] ;  /* 0x0000002402007981 */ /* 0x000ea4000c1e1900 */
[----:B--2---:R-:W-:-:S07]  /*5140*/  I2FP.F32.U32 R0, R0 ;  /* 0x0000000000007245 */ /* 0x004fce0000201000 */
.L_x_5441:
[----:B------:R-:W-:Y:S05]  /*5150*/  BSYNC.RECONVERGENT B6 ;  /* 0x0000000000067941 */ /* 0x000fea0003800200 */
.L_x_5435:
        /* <DEDUP_REMOVED lines=8> */
[----:B------:R-:W-:-:S07]  /*51e0*/  IMAD.X R3, RZ, RZ, UR7, P0 ;  /* 0x00000007ff037e24 */ /* 0x000fce00080e06ff */
        /* <DEDUP_REMOVED lines=12> */
.L_x_5466:
[----:B0-----:R-:W0:Y:S02]  /*52b0*/  F2I.S64.TRUNC R4, R4 ;  /* 0x0000000400047311 */ /* 0x001e24000020d900 */
[----:B0-----:R-:W-:-:S05]  /*52c0*/  MOV R7, R4 ;  /* 0x0000000400077202 */ /* 0x001fca0000000f00 */
[----:B------:R3:W-:Y:S01]  /*52d0*/  STG.E.U8 desc[UR36][R2.64], R7 ;  /* 0x0000000702007986 */ /* 0x0007e2000c101124 */
[----:B------:R-:W-:Y:S05]  /*52e0*/  BRA `(.L_x_5468) ;  /* 0x0000000c00287947 */ /* 0x000fea0003800000 */
.L_x_5465:
        /* <DEDUP_REMOVED lines=9> */
.L_x_5470:
[----:B0-----:R-:W0:Y:S02]  /*5380*/  F2I.FTZ.TRUNC.NTZ R5, R4 ;  /* 0x0000000400057305 */ /* 0x001e24000021f100 */
[----:B0-----:R2:W-:Y:S01]  /*5390*/  STG.E desc[UR36][R2.64], R5 ;  /* 0x0000000502007986 */ /* 0x0015e2000c101924 */
[----:B------:R-:W-:Y:S05]  /*53a0*/  BRA `(.L_x_5468) ;  /* 0x0000000800f87947 */ /* 0x000fea0003800000 */
.L_x_5469:
[----:B0-----:R-:W0:Y:S02]  /*53b0*/  F2I.FTZ.TRUNC.NTZ R5, R4 ;  /* 0x0000000400057305 */ /* 0x001e24000021f100 */
[----:B0-----:R0:W-:Y:S01]  /*53c0*/  STG.E.U16 desc[UR36][R2.64], R5 ;  /* 0x0000000502007986 */ /* 0x0011e2000c101524 */
[----:B------:R-:W-:Y:S05]  /*53d0*/  BRA `(.L_x_5468) ;  /* 0x0000000800ec7947 */ /* 0x000fea0003800000 */
.L_x_5464:
        /* <DEDUP_REMOVED lines=8> */
.L_x_5472:
[----:B0-----:R-:W-:-:S05]  /*5460*/  F2FP.F16.F32.PACK_AB R4, RZ, R4 ;  /* 0x00000004ff04723e */ /* 0x001fca00000000ff */
[----:B------:R0:W-:Y:S01]  /*5470*/  STG.E.U16 desc[UR36][R2.64], R4 ;  /* 0x0000000402007986 */ /* 0x0001e2000c101524 */
[----:B------:R-:W-:Y:S05]  /*5480*/  BRA `(.L_x_5468) ;  /* 0x0000000800c07947 */ /* 0x000fea0003800000 */
.L_x_5471:
        /* <DEDUP_REMOVED lines=9> */
.L_x_5474:
[----:B0-----:R-:W-:-:S04]  /*5520*/  F2FP.F16.F32.PACK_AB R5, RZ, R4 ;  /* 0x00000004ff05723e */ /* 0x001fc800000000ff */
[----:B------:R-:W-:-:S05]  /*5530*/  PRMT R5, R5, 0x5410, RZ ;  /* 0x0000541005057816 */ /* 0x000fca00000000ff */
[----:B------:R0:W-:Y:S01]  /*5540*/  STG.E desc[UR36][R2.64], R5 ;  /* 0x0000000502007986 */ /* 0x0001e2000c101924 */
[----:B------:R-:W-:Y:S05]  /*5550*/  BRA `(.L_x_5468) ;  /* 0x00000008008c7947 */ /* 0x000fea0003800000 */
.L_x_5473:
[----:B0-----:R-:W-:-:S06]  /*5560*/  FMUL.FTZ R4, R4, 1 ;  /* 0x3f80000004047820 */ /* 0x001fcc0000410000 */
[----:B------:R-:W0:Y:S02]  /*5570*/  F2F.F64.F32 R4, R4 ;  /* 0x0000000400047310 */ /* 0x000e240000201800 */
[----:B0-----:R0:W-:Y:S01]  /*5580*/  STG.E.64 desc[UR36][R2.64], R4 ;  /* 0x0000000402007986 */ /* 0x0011e2000c101b24 */
[----:B------:R-:W-:Y:S05]  /*5590*/  BRA `(.L_x_5468) ;  /* 0x00000008007c7947 */ /* 0x000fea0003800000 */
.L_x_5463:
        /* <DEDUP_REMOVED lines=13> */
.L_x_5478:
[----:B0-----:R-:W-:Y:S01]  /*5670*/  LOP3.LUT R6, R4, 0x7fffffff, RZ, 0xc0, !PT ;  /* 0x7fffffff04067812 */ /* 0x001fe200078ec0ff */
[----:B------:R-:W-:Y:S01]  /*5680*/  BSSY.RECONVERGENT B0, `(.L_x_5479) ;  /* 0x0000012000007945 */ /* 0x000fe20003800200 */
[----:B------:R-:W-:Y:S02]  /*5690*/  IMAD.MOV.U32 R0, RZ, RZ, 0x80 ;  /* 0x00000080ff007424 */ /* 0x000fe400078e00ff */
        /* <DEDUP_REMOVED lines=13> */
.L_x_5481:
[----:B------:R-:W-:-:S04]  /*5770*/  SHF.R.U32.HI R4, RZ, 0x18, R4 ;  /* 0x00000018ff047819 */ /* 0x000fc80000011604 */
[----:B------:R-:W-:-:S04]  /*5780*/  LOP3.LUT R4, R5, 0x80, R4, 0xf8, !PT ;  /* 0x0000008005047812 */ /* 0x000fc800078ef804 */
[----:B------:R-:W-:-:S07]  /*5790*/  PRMT R0, R4, 0x7610, R0 ;  /* 0x0000761004007816 */ /* 0x000fce0000000000 */
.L_x_5480:
[----:B------:R-:W-:Y:S05]  /*57a0*/  BSYNC.RECONVERGENT B0 ;  /* 0x0000000000007941 */ /* 0x000fea0003800200 */
.L_x_5479:
[----:B------:R0:W-:Y:S01]  /*57b0*/  STG.E.U8 desc[UR36][R2.64], R0 ;  /* 0x0000000002007986 */ /* 0x0001e2000c101124 */
[----:B------:R-:W-:Y:S05]  /*57c0*/  BRA `(.L_x_5468) ;  /* 0x0000000400f07947 */ /* 0x000fea0003800000 */
.L_x_5477:
[----:B0-----:R-:W-:Y:S01]  /*57d0*/  LOP3.LUT R6, R4, 0x7fffffff, RZ, 0xc0, !PT ;  /* 0x7fffffff04067812 */ /* 0x001fe200078ec0ff */
[----:B------:R-:W-:Y:S01]  /*57e0*/  BSSY.RECONVERGENT B0, `(.L_x_5482) ;  /* 0x0000012000007945 */ /* 0x000fe20003800200 */
[----:B------:R-:W-:Y:S02]  /*57f0*/  HFMA2 R0, -RZ, RZ, 0, 7.62939453125e-06 ;  /* 0x00000080ff007431 */ /* 0x000fe400000001ff */
        /* <DEDUP_REMOVED lines=13> */
.L_x_5484:
[----:B------:R-:W-:-:S04]  /*58d0*/  SHF.R.U32.HI R4, RZ, 0x18, R4 ;  /* 0x00000018ff047819 */ /* 0x000fc80000011604 */
[----:B------:R-:W-:-:S04]  /*58e0*/  LOP3.LUT R5, R5, 0x80, R4, 0xf8, !PT ;  /* 0x0000008005057812 */ /* 0x000fc800078ef804 */
[----:B------:R-:W-:-:S07]  /*58f0*/  PRMT R0, R5, 0x7610, R0 ;  /* 0x0000761005007816 */ /* 0x000fce0000000000 */
.L_x_5483:
[----:B------:R-:W-:Y:S05]  /*5900*/  BSYNC.RECONVERGENT B0 ;  /* 0x0000000000007941 */ /* 0x000fea0003800200 */
.L_x_5482:
[----:B------:R0:W-:Y:S01]  /*5910*/  STG.E.U8 desc[UR36][R2.64], R0 ;  /* 0x0000000002007986 */ /* 0x0001e2000c101124 */
[----:B------:R-:W-:Y:S05]  /*5920*/  BRA `(.L_x_5468) ;  /* 0x0000000400987947 */ /* 0x000fea0003800000 */
.L_x_5476:
[----:B------:R-:W-:-:S09]  /*5930*/  UISETP.NE.AND UP0, UPT, UR4, 0x1c, UPT ;  /* 0x0000001c0400788c */ /* 0x000fd2000bf05270 */
[----:B------:R-:W-:Y:S05]  /*5940*/  BRA.U !UP0, `(.L_x_5485) ;  /* 0x0000000108587547 */ /* 0x000fea000b800000 */
[----:B------:R-:W-:-:S09]  /*5950*/  UISETP.NE.AND UP0, UPT, UR4, 0x1d, UPT ;  /* 0x0000001d0400788c */ /* 0x000fd2000bf05270 */
[----:B------:R-:W-:Y:S05]  /*5960*/  BRA.U !UP0, `(.L_x_5486) ;  /* 0x0000000108447547 */ /* 0x000fea000b800000 */
[----:B------:R-:W-:-:S09]  /*5970*/  UISETP.NE.AND UP0, UPT, UR4, 0x2c, UPT ;  /* 0x0000002c0400788c */ /* 0x000fd2000bf05270 */
[----:B------:R-:W-:Y:S05]  /*5980*/  BRA.U UP0, `(.L_x_5467) ;  /* 0x0000000100a87547 */ /* 0x000fea000b800000 */
        /* <DEDUP_REMOVED lines=15> */
.L_x_5486:
[----:B0-----:R-:W0:Y:S02]  /*5a80*/  F2I.U64.TRUNC R4, R4 ;  /* 0x0000000400047311 */ /* 0x001e24000020d800 */
[----:B0-----:R0:W-:Y:S01]  /*5a90*/  STG.E.64 desc[UR36][R2.64], R4 ;  /* 0x0000000402007986 */ /* 0x0011e2000c101b24 */
[----:B------:R-:W-:Y:S05]  /*5aa0*/  BRA `(.L_x_5468) ;  /* 0x0000000400387947 */ /* 0x000fea0003800000 */
.L_x_5485:
[----:B0-----:R-:W0:Y:S02]  /*5ab0*/  F2I.FTZ.U32.TRUNC.NTZ R5, R4 ;  /* 0x0000000400057305 */ /* 0x001e24000021f000 */
[----:B0-----:R0:W-:Y:S01]  /*5ac0*/  STG.E desc[UR36][R2.64], R5 ;  /* 0x0000000502007986 */ /* 0x0011e2000c101924 */
[----:B------:R-:W-:Y:S05]  /*5ad0*/  BRA `(.L_x_5468) ;  /* 0x00000004002c7947 */ /* 0x000fea0003800000 */
.L_x_5475:
        /* <DEDUP_REMOVED lines=10> */
.L_x_5488:
[----:B0-----:R-:W-:Y:S01]  /*5b80*/  FMUL.FTZ R4, R4, 1 ;  /* 0x3f80000004047820 */ /* 0x001fe20000410000 */
[----:B------:R-:W-:-:S05]  /*5b90*/  CS2R R6, SRZ ;  /* 0x0000000000067805 */ /* 0x000fca000001ff00 */
[----:B------:R-:W0:Y:S02]  /*5ba0*/  F2F.F64.F32 R4, R4 ;  /* 0x0000000400047310 */ /* 0x000e240000201800 */
[----:B0-----:R0:W-:Y:S01]  /*5bb0*/  STG.E.128 desc[UR36][R2.64], R4 ;  /* 0x0000000402007986 */ /* 0x0011e2000c101d24 */
[----:B------:R-:W-:Y:S05]  /*5bc0*/  BRA `(.L_x_5468) ;  /* 0x0000000000f07947 */ /* 0x000fea0003800000 */
.L_x_5487:
[----:B------:R-:W-:-:S09]  /*5bd0*/  UISETP.NE.AND UP0, UPT, UR4, 0xf, UPT ;  /* 0x0000000f0400788c */ /* 0x000fd2000bf05270 */
[----:B------:R-:W-:Y:S05]  /*5be0*/  BRA.U !UP0, `(.L_x_5489) ;  /* 0x0000000108e07547 */ /* 0x000fea000b800000 */
[----:B------:R-:W-:-:S09]  /*5bf0*/  UISETP.NE.AND UP0, UPT, UR4, 0x17, UPT ;  /* 0x000000170400788c */ /* 0x000fd2000bf05270 */
[----:B------:R-:W-:Y:S05]  /*5c00*/  BRA.U !UP0, `(.L_x_5490) ;  /* 0x00000001088c7547 */ /* 0x000fea000b800000 */
[----:B------:R-:W-:-:S09]  /*5c10*/  UISETP.NE.AND UP0, UPT, UR4, 0x18, UPT ;  /* 0x000000180400788c */ /* 0x000fd2000bf05270 */
[----:B------:R-:W-:Y:S05]  /*5c20*/  BRA.U !UP0, `(.L_x_5491) ;  /* 0x0000000108447547 */ /* 0x000fea000b800000 */
.L_x_5467:
        /* <DEDUP_REMOVED lines=16> */
.L_x_5492:
[----:B------:R-:W-:Y:S05]  /*5d30*/  BRA `(.L_x_5468) ;  /* 0x0000000000947947 */ /* 0x000fea0003800000 */
.L_x_5491:
[----:B0-----:R-:W-:Y:S01]  /*5d40*/  LOP3.LUT R6, R4, 0x7fffffff, RZ, 0xc0, !PT ;  /* 0x7fffffff04067812 */ /* 0x001fe200078ec0ff */
[----:B------:R-:W-:Y:S01]  /*5d50*/  BSSY.RECONVERGENT B0, `(.L_x_5493) ;  /* 0x000000b000007945 */ /* 0x000fe20003800200 */
[----:B------:R-:W-:Y:S01]  /*5d60*/  SHF.R.U32.HI R7, RZ, 0x18, R4 ;  /* 0x00000018ff077819 */ /* 0x000fe20000011604 */
[----:B------:R-:W-:Y:S01]  /*5d70*/  IMAD.MOV.U32 R0, RZ, RZ, 0x7f ;  /* 0x0000007fff007424 */ /* 0x000fe200078e00ff */
        /* <DEDUP_REMOVED lines=8> */
.L_x_5494:
[----:B------:R-:W-:Y:S05]  /*5e00*/  BSYNC.RECONVERGENT B0 ;  /* 0x0000000000007941 */ /* 0x000fea0003800200 */
.L_x_5493:
[----:B------:R-:W-:-:S05]  /*5e10*/  LOP3.LUT R5, R0, 0x80, R7, 0xf8, !PT ;  /* 0x0000008000057812 */ /* 0x000fca00078ef807 */
[----:B------:R0:W-:Y:S01]  /*5e20*/  STG.E.U8 desc[UR36][R2.64], R5 ;  /* 0x0000000502007986 */ /* 0x0001e2000c101124 */
[----:B------:R-:W-:Y:S05]  /*5e30*/  BRA `(.L_x_5468) ;  /* 0x0000000000547947 */ /* 0x000fea0003800000 */
.L_x_5490:
[----:B0-----:R-:W-:Y:S01]  /*5e40*/  LOP3.LUT R6, R4, 0x7fffffff, RZ, 0xc0, !PT ;  /* 0x7fffffff04067812 */ /* 0x001fe200078ec0ff */
[----:B------:R-:W-:Y:S03]  /*5e50*/  BSSY.RECONVERGENT B0, `(.L_x_5495) ;  /* 0x000000d000007945 */ /* 0x000fe60003800200 */
        /* <DEDUP_REMOVED lines=9> */
.L_x_5496:
[----:B------:R-:W-:Y:S02]  /*5ef0*/  ISETP.GT.U32.AND P0, PT, R6, 0x7f800000, PT ;  /* 0x7f8000000600780c */ /* 0x000fe40003f04070 */
[----:B------:R-:W-:-:S04]  /*5f00*/  MOV R0, 0x7f ;  /* 0x0000007f00007802 */ /* 0x000fc80000000f00 */
[----:B------:R-:W-:-:S07]  /*5f10*/  SEL R0, R0, 0x7c, P0 ;  /* 0x0000007c00007807 */ /* 0x000fce0000000000 */
.L_x_5497:
[----:B------:R-:W-:Y:S05]  /*5f20*/  BSYNC.RECONVERGENT B0 ;  /* 0x0000000000007941 */ /* 0x000fea0003800200 */
.L_x_5495:
[----:B------:R-:W-:-:S04]  /*5f30*/  SHF.R.U32.HI R5, RZ, 0x18, R4 ;  /* 0x00000018ff057819 */ /* 0x000fc80000011604 */
[----:B------:R-:W-:-:S05]  /*5f40*/  LOP3.LUT R5, R0, 0x80, R5, 0xf8, !PT ;  /* 0x0000008000057812 */ /* 0x000fca00078ef805 */
[----:B------:R0:W-:Y:S01]  /*5f50*/  STG.E.U8 desc[UR36][R2.64], R5 ;  /* 0x0000000502007986 */ /* 0x0001e2000c101124 */
[----:B------:R-:W-:Y:S05]  /*5f60*/  BRA `(.L_x_5468) ;  /* 0x0000000000087947 */ /* 0x000fea0003800000 */
.L_x_5489:
[----:B0-----:R-:W-:-:S05]  /*5f70*/  F2FP.BF16.F32.PACK_AB R4, RZ, R4 ;  /* 0x00000004ff04723e */ /* 0x001fca00000010ff */
[----:B------:R0:W-:Y:S02]  /*5f80*/  STG.E.U16 desc[UR36][R2.64], R4 ;  /* 0x0000000402007986 */ /* 0x0001e4000c101524 */
.L_x_5468:
[----:B------:R-:W-:-:S07]  /*5f90*/  VIADD R17, R17, 0x80 ;  /* 0x0000008011117836 */ /* 0x000fce0000000000 */
.L_x_5433:
[----:B------:R-:W-:Y:S05]  /*5fa0*/  BSYNC.RECONVERGENT B7 ;  /* 0x0000000000077941 */ /* 0x000fea0003800200 */
.L_x_5432:
[----:B------:R-:W5:Y:S01]  /*5fb0*/  LDCU UR4, c[0x0][0x380] ;  /* 0x00007000ff0477ac */ /* 0x000f620008000800 */
[----:B------:R-:W-:Y:S01]  /*5fc0*/  BSSY.RECONVERGENT B7, `(.L_x_5498) ;  /* 0x00002f5000077945 */ /* 0x000fe20003800200 */
[----:B-----5:R-:W-:-:S13]  /*5fd0*/  ISETP.GE.AND P0, PT, R17, UR4, PT ;  /* 0x0000000411007c0c */ /* 0x020fda000bf06270 */
[----:B------:R-:W-:Y:S05]  /*5fe0*/  @P0 BRA `(.L_x_5499) ;  /* 0x0000002c00c80947 */ /* 0x000fea0003800000 */
[----:B------:R-:W5:Y:S01]  /*5ff0*/  LDCU UR4, c[0x0][0x388] ;  /* 0x00007100ff0477ac */ /* 0x000f620008000800 */
[----:B------:R-:W-:Y:S02]  /*6000*/  HFMA2 R16, -RZ, RZ, 0, 0 ;  /* 0x00000000ff107431 */ /* 0x000fe400000001ff */
[----:B0--34-:R-:W-:Y:S01]  /*6010*/  IMAD.MOV.U32 R0, RZ, RZ, RZ ;  /* 0x000000ffff007224 */ /* 0x019fe200078e00ff */
[----:B-----5:R-:W-:-:S09]  /*6020*/  UISETP.NE.AND UP0, UPT, UR4, URZ, UPT ;  /* 0x000000ff0400728c */ /* 0x020fd2000bf05270 */
[----:B------:R-:W-:Y:S05]  /*6030*/  BRA.U !UP0, `(.L_x_5500) ;  /* 0x0000001108a87547 */ /* 0x000fea000b800000 */
[----:B------:R-:W1:Y:S01]  /*6040*/  LDCU.64 UR4, c[0x0][0x390] ;  /* 0x00007200ff0477ac */ /* 0x000e620008000a00 */
[----:B------:R-:W-:Y:S01]  /*6050*/  IMAD.MOV.U32 R16, RZ, RZ, RZ ;  /* 0x000000ffff107224 */ /* 0x000fe200078e00ff */
[----:B------:R-:W0:Y:S01]  /*6060*/  LDCU UR6, c[0x0][0x38c] ;  /* 0x00007180ff0677ac */ /* 0x000e220008000800 */
[----:B------:R-:W3:Y:S01]  /*6070*/  LDCU.64 UR8, c[0x0][0x4b8] ;  /* 0x00009700ff0877ac */ /* 0x000ee20008000a00 */
[----:B------:R-:W-:Y:S01]  /*6080*/  UISETP.NE.AND UP0, UPT, UR40, URZ, UPT ;  /* 0x000000ff2800728c */ /* 0x000fe2000bf05270 */
[----:B-12---:R-:W-:-:S05]  /*6090*/  IMAD.HI.U32 R2, R17, UR4, R16 ;  /* 0x0000000411027c27 */ /* 0x006fca000f8e0010 */
[----:B------:R-:W-:-:S05]  /*60a0*/  SHF.R.U32.HI R3, RZ, UR5, R2 ;  /* 0x00000005ff037c19 */ /* 0x000fca0008011602 */
[----:B------:R-:W-:-:S04]  /*60b0*/  IMAD.MOV R0, RZ, RZ, -R3 ;  /* 0x000000ffff007224 */ /* 0x000fc800078e0a03 */
[----:B0-----:R-:W-:-:S04]  /*60c0*/  IMAD R0, R0, UR6, R17 ;  /* 0x0000000600007c24 */ /* 0x001fc8000f8e0211 */
[C---:B---3--:R-:W-:Y:S02]  /*60d0*/  IMAD R16, R0.reuse, UR8, RZ ;  /* 0x0000000800107c24 */ /* 0x048fe4000f8e02ff */
        /* <DEDUP_REMOVED lines=288> */
.L_x_5500:
[----:B------:R-:W1:Y:S01]  /*72e0*/  LDCU.64 UR6, c[0x0][0x588] ;  /* 0x0000b100ff0677ac */ /* 0x000e620008000a00 */
[----:B------:R-:W-:Y:S01]  /*72f0*/  BSSY.RECONVERGENT B6, `(.L_x_5501) ;  /* 0x00000dd000067945 */ /* 0x000fe20003800200 */
[----:B------:R-:W-:-:S04]  /*7300*/  UPRMT UR4, UR42, 0x9910, URZ ;  /* 0x000099102a047896 */ /* 0x000fc800080000ff */
[----:B------:R-:W-:Y:S01]  /*7310*/  UISETP.GT.AND UP0, UPT, UR4, 0x9, UPT ;  /* 0x000000090400788c */ /* 0x000fe2000bf04270 */
[----:B-12---:R-:W-:-:S04]  /*7320*/  IADD3 R2, P0, PT, R0, UR6, RZ ;  /* 0x0000000600027c10 */ /* 0x006fc8000ff1e0ff */
        /* <DEDUP_REMOVED lines=13> */
.L_x_5505:
[----:B------:R-:W2:Y:S02]  /*7400*/  LDG.E.U8 R0, desc[UR36][R2.64] ;  /* 0x0000002402007981 */ /* 0x000ea4000c1e1100 */
[----:B--2---:R-:W-:Y:S01]  /*7410*/  I2FP.F32.U32 R0, R0 ;  /* 0x0000000000007245 */ /* 0x004fe20000201000 */
[----:B------:R-:W-:Y:S06]  /*7420*/  BRA `(.L_x_5507) ;  /* 0x0000000c00247947 */ /* 0x000fec0003800000 */
.L_x_5504:
[----:B------:R-:W-:-:S09]  /*7430*/  UISETP.NE.AND UP0, UPT, UR4, 0x2, UPT ;  /* 0x000000020400788c */ /* 0x000fd2000bf05270 */
[----:B------:R-:W-:Y:S05]  /*7440*/  BRA.U !UP0, `(.L_x_5508) ;  /* 0x0000000108287547 */ /* 0x000fea000b800000 */
[----:B------:R-:W-:-:S09]  /*7450*/  UISETP.NE.AND UP0, UPT, UR4, 0x3, UPT ;  /* 0x000000030400788c */ /* 0x000fd2000bf05270 */
[----:B------:R-:W-:Y:S05]  /*7460*/  BRA.U !UP0, `(.L_x_5509) ;  /* 0x0000000108147547 */ /* 0x000fea000b800000 */
[----:B------:R-:W-:-:S09]  /*7470*/  UISETP.NE.AND UP0, UPT, UR4, 0x4, UPT ;  /* 0x000000040400788c */ /* 0x000fd2000bf05270 */
[----:B------:R-:W-:Y:S05]  /*7480*/  BRA.U UP0, `(.L_x_5506) ;  /* 0x0000000900b07547 */ /* 0x000fea000b800000 */
[----:B------:R-:W2:Y:S02]  /*7490*/  LDG.E.64 R2, desc[UR36][R2.64] ;  /* 0x0000002402027981 */ /* 0x000ea4000c1e1b00 */
[----:B--2---:R3:W4:Y:S01]  /*74a0*/  I2F.S64 R0, R2 ;  /* 0x0000000200007312 */ /* 0x0047220000301400 */
[----:B------:R-:W-:Y:S05]  /*74b0*/  BRA `(.L_x_5507) ;  /* 0x0000000c00007947 */ /* 0x000fea0003800000 */
.L_x_5509:
[----:B------:R-:W2:Y:S02]  /*74c0*/  LDG.E R0, desc[UR36][R2.64] ;  /* 0x0000002402007981 */ /* 0x000ea4000c1e1900 */
[----:B--2---:R-:W-:Y:S01]  /*74d0*/  I2FP.F32.S32 R0, R0 ;  /* 0x0000000000007245 */ /* 0x004fe20000201400 */
[----:B------:R-:W-:Y:S06]  /*74e0*/  BRA `(.L_x_5507) ;  /* 0x0000000800f47947 */ /* 0x000fec0003800000 */
.L_x_5508:
[----:B------:R-:W2:Y:S02]  /*74f0*/  LDG.E.U16 R0, desc[UR36][R2.64] ;  /* 0x0000002402007981 */ /* 0x000ea4000c1e1500 */
[----:B--2---:R-:W2:Y:S01]  /*7500*/  I2F.S16 R0, R0 ;  /* 0x0000000000007306 */ /* 0x004ea20000101400 */
[----:B------:R-:W-:Y:S05]  /*7510*/  BRA `(.L_x_5507) ;  /* 0x0000000800e87947 */ /* 0x000fea0003800000 */
.L_x_5503:
        /* <DEDUP_REMOVED lines=8> */
.L_x_5511:
[----:B------:R-:W2:Y:S02]  /*75a0*/  LDG.E.U16 R0, desc[UR36][R2.64] ;  /* 0x0000002402007981 */ /* 0x000ea4000c1e1500 */
[----:B--2---:R-:W-:Y:S01]  /*75b0*/  HADD2.F32 R0, -RZ, R0.H0_H0 ;  /* 0x20000000ff007230 */ /* 0x004fe20000004100 */
[----:B------:R-:W-:Y:S06]  /*75c0*/  BRA `(.L_x_5507) ;  /* 0x0000000800bc7947 */ /* 0x000fec0003800000 */
.L_x_5510:
        /* <DEDUP_REMOVED lines=8> */
.L_x_5513:
[----:B------:R-:W2:Y:S02]  /*7650*/  LDG.E.U16 R0, desc[UR36][R2.64] ;  /* 0x0000002402007981 */ /* 0x000ea4000c1e1500 */
[----:B--2---:R-:W-:Y:S01]  /*7660*/  HADD2.F32 R0, -RZ, R0.H0_H0 ;  /* 0x20000000ff007230 */ /* 0x004fe20000004100 */
[----:B------:R-:W-:Y:S06]  /*7670*/  BRA `(.L_x_5507) ;  /* 0x0000000800907947 */ /* 0x000fec0003800000 */
.L_x_5512:
[----:B------:R-:W2:Y:S01]  /*7680*/  LDG.E.64 R2, desc[UR36][R2.64] ;  /* 0x0000002402027981 */ /* 0x000ea2000c1e1b00 */
[----:B------:R-:W-:Y:S01]  /*7690*/  UMOV UR4, 0xf0000000 ;  /* 0xf000000000047882 */ /* 0x000fe20000000000 */
[----:B------:R-:W-:Y:S01]  /*76a0*/  UMOV UR5, 0x380fffff ;  /* 0x380fffff00057882 */ /* 0x000fe20000000000 */
[----:B--2---:R-:W0:Y:S01]  /*76b0*/  F2F.F32.F64 R0, R2 ;  /* 0x0000000200007310 */ /* 0x004e220000301000 */
[----:B------:R-:W-:-:S14]  /*76c0*/  DSETP.GEU.AND P0, PT, |R2|, UR4, PT ;  /* 0x0000000402007e2a */ /* 0x000fdc000bf0e200 */
[----:B0-----:R-:W-:Y:S01]  /*76d0*/  @!P0 FMUL R0, R0, 1.175494350822287508e-38 ;  /* 0x0080000000008820 */ /* 0x001fe20000400000 */
[----:B------:R-:W-:Y:S06]  /*76e0*/  BRA `(.L_x_5507) ;  /* 0x0000000800747947 */ /* 0x000fec0003800000 */
.L_x_5502:
        /* <DEDUP_REMOVED lines=12> */
.L_x_5516:
[----:B------:R-:W2:Y:S01]  /*77b0*/  LDG.E.64 R2, desc[UR36][R2.64] ;  /* 0x0000002402027981 */ /* 0x000ea2000c1e1b00 */
[----:B------:R-:W-:Y:S01]  /*77c0*/  UMOV UR4, 0xf0000000 ;  /* 0xf000000000047882 */ /* 0x000fe20000000000 */
[----:B------:R-:W-:Y:S01]  /*77d0*/  UMOV UR5, 0x380fffff ;  /* 0x380fffff00057882 */ /* 0x000fe20000000000 */
[----:B--2---:R-:W0:Y:S01]  /*77e0*/  F2F.F32.F64 R0, R2 ;  /* 0x0000000200007310 */ /* 0x004e220000301000 */
[----:B------:R-:W-:-:S14]  /*77f0*/  DSETP.GEU.AND P0, PT, |R2|, UR4, PT ;  /* 0x0000000402007e2a */ /* 0x000fdc000bf0e200 */
[----:B0-----:R-:W-:Y:S01]  /*7800*/  @!P0 FMUL R0, R0, 1.175494350822287508e-38 ;  /* 0x0080000000008820 */ /* 0x001fe20000400000 */
[----:B------:R-:W-:Y:S06]  /*7810*/  BRA `(.L_x_5507) ;  /* 0x0000000800287947 */ /* 0x000fec0003800000 */
.L_x_5515:
        /* <DEDUP_REMOVED lines=23> */
[----:B------:R-:W-:Y:S01]  /*7990*/  LOP3.LUT R0, R5, 0x80000000, R0, 0xf8, !PT ;  /* 0x8000000005007812 */ /* 0x000fe200078ef800 */
[----:B------:R-:W-:Y:S06]  /*79a0*/  BRA `(.L_x_5507) ;  /* 0x0000000400c47947 */ /* 0x000fec0003800000 */
.L_x_5518:
        /* <DEDUP_REMOVED lines=12> */
.L_x_5517:
[----:B------:R-:W2:Y:S02]  /*7a70*/  LDG.E.U16 R0, desc[UR36][R2.64] ;  /* 0x0000002402007981 */ /* 0x000ea4000c1e1500 */
[----:B--2---:R-:W-:Y:S01]  /*7a80*/  IMAD.U32 R0, R0, 0x10000, RZ ;  /* 0x0001000000007824 */ /* 0x004fe200078e00ff */
[----:B------:R-:W-:Y:S06]  /*7a90*/  BRA `(.L_x_5507) ;  /* 0x0000000400887947 */ /* 0x000fec0003800000 */
.L_x_5514:
        /* <DEDUP_REMOVED lines=11> */
.L_x_5521:
        /* <DEDUP_REMOVED lines=20> */
.L_x_5523:
[----:B------:R-:W-:Y:S05]  /*7c90*/  BSYNC.RECONVERGENT B0 ;  /* 0x0000000000007941 */ /* 0x000fea0003800200 */
.L_x_5522:
[----:B------:R-:W-:Y:S02]  /*7ca0*/  SHF.L.U32 R0, R0, 0x14, RZ ;  /* 0x0000001400007819 */ /* 0x000fe400000006ff */
[----:B------:R-:W-:-:S04]  /*7cb0*/  LEA R2, R2, 0x3b800000, 0x17 ;  /* 0x3b80000002027811 */ /* 0x000fc800078eb8ff */
[----:B------:R-:W-:Y:S01]  /*7cc0*/  LOP3.LUT R0, R2, R0, R7, 0xfe, !PT ;  /* 0x0000000002007212 */ /* 0x000fe200078efe07 */
[----:B------:R-:W-:Y:S06]  /*7cd0*/  BRA `(.L_x_5507) ;  /* 0x0000000000f87947 */ /* 0x000fec0003800000 */
.L_x_5520:
        /* <DEDUP_REMOVED lines=20> */
.L_x_5525:
[----:B------:R-:W-:Y:S05]  /*7e20*/  BSYNC.RECONVERGENT B0 ;  /* 0x0000000000007941 */ /* 0x000fea0003800200 */
.L_x_5524:
[----:B------:R-:W-:Y:S01]  /*7e30*/  IMAD.SHL.U32 R0, R0, 0x200000, RZ ;  /* 0x0020000000007824 */ /* 0x000fe200078e00ff */
[----:B------:R-:W-:-:S04]  /*7e40*/  LEA R2, R2, 0x37800000, 0x17 ;  /* 0x3780000002027811 */ /* 0x000fc800078eb8ff */
[----:B------:R-:W-:Y:S01]  /*7e50*/  LOP3.LUT R0, R2, R0, R7, 0xfe, !PT ;  /* 0x0000000002007212 */ /* 0x000fe200078efe07 */
[----:B------:R-:W-:Y:S06]  /*7e60*/  BRA `(.L_x_5507) ;  /* 0x0000000000947947 */ /* 0x000fec0003800000 */
.L_x_5519:
[----:B------:R-:W-:-:S09]  /*7e70*/  UISETP.NE.AND UP0, UPT, UR4, 0x1c, UPT ;  /* 0x0000001c0400788c */ /* 0x000fd2000bf05270 */
[----:B------:R-:W-:Y:S05]  /*7e80*/  BRA.U !UP0, `(.L_x_5526) ;  /* 0x0000000108847547 */ /* 0x000fea000b800000 */
[----:B------:R-:W-:-:S09]  /*7e90*/  UISETP.NE.AND UP0, UPT, UR4, 0x1d, UPT ;  /* 0x0000001d0400788c */ /* 0x000fd2000bf05270 */
[----:B------:R-:W-:Y:S05]  /*7ea0*/  BRA.U !UP0, `(.L_x_5527) ;  /* 0x0000000108707547 */ /* 0x000fea000b800000 */
[----:B------:R-:W-:-:S09]  /*7eb0*/  UISETP.NE.AND UP0, UPT, UR4, 0x2c, UPT ;  /* 0x0000002c0400788c */ /* 0x000fd2000bf05270 */
[----:B------:R-:W-:Y:S05]  /*7ec0*/  BRA.U UP0, `(.L_x_5506) ;  /* 0x0000000100207547 */ /* 0x000fea000b800000 */
[----:B------:R-:W2:Y:S01]  /*7ed0*/  LDG.E.U8 R2, desc[UR36][R2.64] ;  /* 0x0000002402027981 */ /* 0x000ea2000c1e1100 */
[----:B------:R-:W-:Y:S01]  /*7ee0*/  HFMA2 R0, -RZ, RZ, 3.814697265625e-06, 0 ;  /* 0x00400000ff007431 */ /* 0x000fe200000001ff */
[----:B--2---:R-:W-:-:S13]  /*7ef0*/  ISETP.NE.AND P0, PT, R2, RZ, PT ;  /* 0x000000ff0200720c */ /* 0x004fda0003f05270 */
[----:B------:R-:W-:Y:S05]  /*7f00*/  @!P0 BRA `(.L_x_5507) ;  /* 0x00000000006c8947 */ /* 0x000fea0003800000 */
[----:B------:R-:W-:-:S13]  /*7f10*/  ISETP.NE.AND P0, PT, R2, 0xff, PT ;  /* 0x000000ff0200780c */ /* 0x000fda0003f05270 */
[----:B------:R-:W-:Y:S02]  /*7f20*/  @!P0 IMAD.MOV.U32 R0, RZ, RZ, 0x7f800001 ;  /* 0x7f800001ff008424 */ /* 0x000fe400078e00ff */
[----:B------:R-:W-:Y:S01]  /*7f30*/  @P0 IMAD.SHL.U32 R0, R2, 0x800000, RZ ;  /* 0x0080000002000824 */ /* 0x000fe200078e00ff */
[----:B------:R-:W-:Y:S06]  /*7f40*/  BRA `(.L_x_5507) ;  /* 0x00000000005c7947 */ /* 0x000fec0003800000 */
.L_x_5506:
        /* <DEDUP_REMOVED lines=16> */
.L_x_5528:
[----:B------:R-:W-:Y:S01]  /*8050*/  MOV R0, RZ ;  /* 0x000000ff00007202 */ /* 0x000fe20000000f00 */
[----:B------:R-:W-:Y:S06]  /*8060*/  BRA `(.L_x_5507) ;  /* 0x0000000000147947 */ /* 0x000fec0003800000 */
.L_x_5527:
[----:B------:R-:W2:Y:S02]  /*8070*/  LDG.E.64 R2, desc[UR36][R2.64] ;  /* 0x0000002402027981 */ /* 0x000ea4000c1e1b00 */
[----:B--2---:R0:W1:Y:S01]  /*8080*/  I2F.U64 R0, R2 ;  /* 0x0000000200007312 */ /* 0x0040620000301000 */
[----:B------:R-:W-:Y:S05]  /*8090*/  BRA `(.L_x_5507) ;  /* 0x0000000000087947 */ /* 0x000fea0003800000 */
.L_x_5526:
[----:B------:R-:W2:Y:S02]  /*80a0*/  LDG.E R0, desc[UR36][R2.64] ;  /* 0x0000002402007981 */ /* 0x000ea4000c1e1900 */
[----:B--2---:R-:W-:-:S07]  /*80b0*/  I2FP.F32.U32 R0, R0 ;  /* 0x0000000000007245 */ /* 0x004fce0000201000 */
.L_x_5507:
[----:B------:R-:W-:Y:S05]  /*80c0*/  BSYNC.RECONVERGENT B6 ;  /* 0x0000000000067941 */ /* 0x000fea0003800200 */
.L_x_5501:
[----:B------:R-:W0:Y:S01]  /*80d0*/  LDCU UR4, c[0x0][0x590] ;  /* 0x0000b200ff0477ac */ /* 0x000e220008000800 */
[----:B-12-45:R-:W0:Y:S01]  /*80e0*/  MUFU.LG2 R0, R0 ;  /* 0x0000000000007308 */ /* 0x036e220000000c00 */
[----:B------:R-:W3:Y:S01]  /*80f0*/  LDCU.64 UR6, c[0x0][0x580] ;  /* 0x0000b000ff0677ac */ /* 0x000ee20008000a00 */
[----:B0-----:R-:W-:Y:S01]  /*8100*/  FMUL.FTZ R4, R0, UR4 ;  /* 0x0000000400047c20 */ /* 0x001fe20008410000 */
[----:B------:R-:W-:Y:S01]  /*8110*/  UPRMT UR4, UR41, 0x9910, URZ ;  /* 0x0000991029047896 */ /* 0x000fe200080000ff */
[----:B---3--:R-:W-:-:S03]  /*8120*/  IADD3 R2, P0, PT, R16, UR6, RZ ;  /* 0x0000000610027c10 */ /* 0x008fc6000ff1e0ff */
        /* <DEDUP_REMOVED lines=15> */
.L_x_5532:
[----:B0-----:R-:W0:Y:S02]  /*8220*/  F2I.S64.TRUNC R4, R4 ;  /* 0x0000000400047311 */ /* 0x001e24000020d900 */
[----:B0-----:R-:W-:-:S05]  /*8230*/  IMAD.MOV.U32 R7, RZ, RZ, R4 ;  /* 0x000000ffff077224 */ /* 0x001fca00078e0004 */
[----:B------:R0:W-:Y:S01]  /*8240*/  STG.E.U8 desc[UR36][R2.64], R7 ;  /* 0x0000000702007986 */ /* 0x0001e2000c101124 */
[----:B------:R-:W-:Y:S05]  /*8250*/  BRA `(.L_x_5534) ;  /* 0x0000000c00287947 */ /* 0x000fea0003800000 */
.L_x_5531:
        /* <DEDUP_REMOVED lines=9> */
.L_x_5536:
[----:B0-----:R-:W0:Y:S02]  /*82f0*/  F2I.FTZ.TRUNC.NTZ R5, R4 ;  /* 0x0000000400057305 */ /* 0x001e24000021f100 */
[----:B0-----:R0:W-:Y:S01]  /*8300*/  STG.E desc[UR36][R2.64], R5 ;  /* 0x0000000502007986 */ /* 0x0011e2000c101924 */
[----:B------:R-:W-:Y:S05]  /*8310*/  BRA `(.L_x_5534) ;  /* 0x0000000800f87947 */ /* 0x000fea0003800000 */
.L_x_5535:
[----:B0-----:R-:W0:Y:S02]  /*8320*/  F2I.FTZ.TRUNC.NTZ R5, R4 ;  /* 0x0000000400057305 */ /* 0x001e24000021f100 */
[----:B0-----:R0:W-:Y:S01]  /*8330*/  STG.E.U16 desc[UR36][R2.64], R5 ;  /* 0x0000000502007986 */ /* 0x0011e2000c101524 */
[----:B------:R-:W-:Y:S05]  /*8340*/  BRA `(.L_x_5534) ;  /* 0x0000000800ec7947 */ /* 0x000fea0003800000 */
.L_x_5530:
        /* <DEDUP_REMOVED lines=8> */
.L_x_5538:
[----:B0-----:R-:W-:-:S05]  /*83d0*/  F2FP.F16.F32.PACK_AB R4, RZ, R4 ;  /* 0x00000004ff04723e */ /* 0x001fca00000000ff */
[----:B------:R0:W-:Y:S01]  /*83e0*/  STG.E.U16 desc[UR36][R2.64], R4 ;  /* 0x0000000402007986 */ /* 0x0001e2000c101524 */
[----:B------:R-:W-:Y:S05]  /*83f0*/  BRA `(.L_x_5534) ;  /* 0x0000000800c07947 */ /* 0x000fea0003800000 */
.L_x_5537:
[----:B------:R-:W-:-:S09]  /*8400*/  UISETP.NE.AND UP0, UPT, UR4, 0x7, UPT ;  /* 0x000000070400788c */ /* 0x000fd2000bf05270 */
[----:B------:R-:W-:Y:S05]  /*8410*/  BRA.U !UP0, `(.L_x_5539) ;  /* 0x00000001082c7547 */ /* 0x000fea000b800000 */
[----:B------:R-:W-:-:S09]  /*8420*/  UISETP.NE.AND UP0, UPT, UR4, 0x8, UPT ;  /* 0x000000080400788c */ /* 0x000fd2000bf05270 */
[----:B------:R-:W-:Y:S05]  /*8430*/  BRA.U !UP0, `(.L_x_5540) ;  /* 0x0000000108147547 */ /* 0x000fea000b800000 */
[----:B------:R-:W-:-:S09]  /*8440*/  UISETP.NE.AND UP0, UPT, UR4, 0x9, UPT ;  /* 0x000000090400788c */ /* 0x000fd2000bf05270 */
[----:B------:R-:W-:Y:S05]  /*8450*/  BRA.U UP0, `(.L_x_5533) ;  /* 0x0000000500d07547 */ /* 0x000fea000b800000 */
[----:B------:R-:W-:-:S05]  /*8460*/  HFMA2 R5, -RZ, RZ, 0, 0 ;  /* 0x00000000ff057431 */ /* 0x000fca00000001ff */
[----:B0-----:R0:W-:Y:S01]  /*8470*/  STG.E.64 desc[UR36][R2.64], R4 ;  /* 0x0000000402007986 */ /* 0x0011e2000c101b24 */
[----:B------:R-:W-:Y:S05]  /*8480*/  BRA `(.L_x_5534) ;  /* 0x00000008009c7947 */ /* 0x000fea0003800000 */
.L_x_5540:
[----:B0-----:R-:W-:-:S04]  /*8490*/  F2FP.F16.F32.PACK_AB R5, RZ, R4 ;  /* 0x00000004ff05723e */ /* 0x001fc800000000ff */
[----:B------:R-:W-:-:S05]  /*84a0*/  PRMT R5, R5, 0x5410, RZ ;  /* 0x0000541005057816 */ /* 0x000fca00000000ff */
[----:B------:R0:W-:Y:S01]  /*84b0*/  STG.E desc[UR36][R2.64], R5 ;  /* 0x0000000502007986 */ /* 0x0001e2000c101924 */
[----:B------:R-:W-:Y:S05]  /*84c0*/  BRA `(.L_x_5534) ;  /* 0x00000008008c7947 */ /* 0x000fea0003800000 */
.L_x_5539:
[----:B0-----:R-:W-:-:S06]  /*84d0*/  FMUL.FTZ R4, R4, 1 ;  /* 0x3f80000004047820 */ /* 0x001fcc0000410000 */
[----:B------:R-:W0:Y:S02]  /*84e0*/  F2F.F64.F32 R4, R4 ;  /* 0x0000000400047310 */ /* 0x000e240000201800 */
[----:B0-----:R0:W-:Y:S01]  /*84f0*/  STG.E.64 desc[UR36][R2.64], R4 ;  /* 0x0000000402007986 */ /* 0x0011e2000c101b24 */
[----:B------:R-:W-:Y:S05]  /*8500*/  BRA `(.L_x_5534) ;  /* 0x00000008007c7947 */ /* 0x000fea0003800000 */
.L_x_5529:
        /* <DEDUP_REMOVED lines=13> */
.L_x_5544:
        /* <DEDUP_REMOVED lines=16> */
.L_x_5547:
[----:B------:R-:W-:-:S04]  /*86e0*/  SHF.R.U32.HI R4, RZ, 0x18, R4 ;  /* 0x00000018ff047819 */ /* 0x000fc80000011604 */
[----:B------:R-:W-:-:S04]  /*86f0*/  LOP3.LUT R4, R5, 0x80, R4, 0xf8, !PT ;  /* 0x0000008005047812 */ /* 0x000fc800078ef804 */
[----:B------:R-:W-:-:S07]  /*8700*/  PRMT R0, R4, 0x7610, R0 ;  /* 0x0000761004007816 */ /* 0x000fce0000000000 */
.L_x_5546:
[----:B------:R-:W-:Y:S05]  /*8710*/  BSYNC.RECONVERGENT B0 ;  /* 0x0000000000007941 */ /* 0x000fea0003800200 */
.L_x_5545:
[----:B------:R0:W-:Y:S01]  /*8720*/  STG.E.U8 desc[UR36][R2.64], R0 ;  /* 0x0000000002007986 */ /* 0x0001e2000c101124 */
[----:B------:R-:W-:Y:S05]  /*8730*/  BRA `(.L_x_5534) ;  /* 0x0000000400f07947 */ /* 0x000fea0003800000 */
.L_x_5543:
        /* <DEDUP_REMOVED lines=16> */
.L_x_5550:
[----:B------:R-:W-:-:S04]  /*8840*/  SHF.R.U32.HI R4, RZ, 0x18, R4 ;  /* 0x00000018ff047819 */ /* 0x000fc80000011604 */
[----:B------:R-:W-:-:S04]  /*8850*/  LOP3.LUT R5, R5, 0x80, R4, 0xf8, !PT ;  /* 0x0000008005057812 */ /* 0x000fc800078ef804 */
[----:B------:R-:W-:-:S07]  /*8860*/  PRMT R0, R5, 0x7610, R0 ;  /* 0x0000761005007816 */ /* 0x000fce0000000000 */
.L_x_5549:
[----:B------:R-:W-:Y:S05]  /*8870*/  BSYNC.RECONVERGENT B0 ;  /* 0x0000000000007941 */ /* 0x000fea0003800200 */
.L_x_5548:
[----:B------:R0:W-:Y:S01]  /*8880*/  STG.E.U8 desc[UR36][R2.64], R0 ;  /* 0x0000000002007986 */ /* 0x0001e2000c101124 */
[----:B------:R-:W-:Y:S05]  /*8890*/  BRA `(.L_x_5534) ;  /* 0x0000000400987947 */ /* 0x000fea0003800000 */
.L_x_5542:
        /* <DEDUP_REMOVED lines=21> */
.L_x_5552:
[----:B0-----:R-:W0:Y:S02]  /*89f0*/  F2I.U64.TRUNC R4, R4 ;  /* 0x0000000400047311 */ /* 0x001e24000020d800 */
[----:B0-----:R0:W-:Y:S01]  /*8a00*/  STG.E.64 desc[UR36][R2.64], R4 ;  /* 0x0000000402007986 */ /* 0x0011e2000c101b24 */
[----:B------:R-:W-:Y:S05]  /*8a10*/  BRA `(.L_x_5534) ;  /* 0x0000000400387947 */ /* 0x000fea0003800000 */
.L_x_5551:
[----:B0-----:R-:W0:Y:S02]  /*8a20*/  F2I.FTZ.U32.TRUNC.NTZ R5, R4 ;  /* 0x0000000400057305 */ /* 0x001e24000021f000 */
[----:B0-----:R0:W-:Y:S01]  /*8a30*/  STG.E desc[UR36][R2.64], R5 ;  /* 0x0000000502007986 */ /* 0x0011e2000c101924 */
[----:B------:R-:W-:Y:S05]  /*8a40*/  BRA `(.L_x_5534) ;  /* 0x00000004002c7947 */ /* 0x000fea0003800000 */
.L_x_5541:
        /* <DEDUP_REMOVED lines=10> */
.L_x_5554:
[----:B0-----:R-:W-:Y:S01]  /*8af0*/  FMUL.FTZ R4, R4, 1 ;  /* 0x3f80000004047820 */ /* 0x001fe20000410000 */
[----:B------:R-:W-:-:S05]  /*8b00*/  CS2R R6, SRZ ;  /* 0x0000000000067805 */ /* 0x000fca000001ff00 */
[----:B------:R-:W0:Y:S02]  /*8b10*/  F2F.F64.F32 R4, R4 ;  /* 0x0000000400047310 */ /* 0x000e240000201800 */
[----:B0-----:R4:W-:Y:S01]  /*8b20*/  STG.E.128 desc[UR36][R2.64], R4 ;  /* 0x0000000402007986 */ /* 0x0019e2000c101d24 */
[----:B------:R-:W-:Y:S05]  /*8b30*/  BRA `(.L_x_5534) ;  /* 0x0000000000f07947 */ /* 0x000fea0003800000 */
.L_x_5553:
[----:B------:R-:W-:-:S09]  /*8b40*/  UISETP.NE.AND UP0, UPT, UR4, 0xf, UPT ;  /* 0x0000000f0400788c */ /* 0x000fd2000bf05270 */
[----:B------:R-:W-:Y:S05]  /*8b50*/  BRA.U !UP0, `(.L_x_5555) ;  /* 0x0000000108e07547 */ /* 0x000fea000b800000 */
[----:B------:R-:W-:-:S09]  /*8b60*/  UISETP.NE.AND UP0, UPT, UR4, 0x17, UPT ;  /* 0x000000170400788c */ /* 0x000fd2000bf05270 */
[----:B------:R-:W-:Y:S05]  /*8b70*/  BRA.U !UP0, `(.L_x_5556) ;  /* 0x00000001088c7547 */ /* 0x000fea000b800000 */
[----:B------:R-:W-:-:S09]  /*8b80*/  UISETP.NE.AND UP0, UPT, UR4, 0x18, UPT ;  /* 0x000000180400788c */ /* 0x000fd2000bf05270 */
[----:B------:R-:W-:Y:S05]  /*8b90*/  BRA.U !UP0, `(.L_x_5557) ;  /* 0x0000000108447547 */ /* 0x000fea000b800000 */
.L_x_5533:
        /* <DEDUP_REMOVED lines=16> */
.L_x_5558:
[----:B------:R-:W-:Y:S05]  /*8ca0*/  BRA `(.L_x_5534) ;  /* 0x0000000000947947 */ /* 0x000fea0003800000 */
.L_x_5557:
        /* <DEDUP_REMOVED lines=12> */
.L_x_5560:
[----:B------:R-:W-:Y:S05]  /*8d70*/  BSYNC.RECONVERGENT B0 ;  /* 0x0000000000007941 */ /* 0x000fea0003800200 */
.L_x_5559:
[----:B------:R-:W-:-:S05]  /*8d80*/  LOP3.LUT R5, R0, 0x80, R7, 0xf8, !PT ;  /* 0x0000008000057812 */ /* 0x000fca00078ef807 */
[----:B------:R2:W-:Y:S01]  /*8d90*/  STG.E.U8 desc[UR36][R2.64], R5 ;  /* 0x0000000502007986 */ /* 0x0005e2000c101124 */
[----:B------:R-:W-:Y:S05]  /*8da0*/  BRA `(.L_x_5534) ;  /* 0x0000000000547947 */ /* 0x000fea0003800000 */
.L_x_5556:
        /* <DEDUP_REMOVED lines=11> */
.L_x_5562:
[----:B------:R-:W-:Y:S01]  /*8e60*/  IMAD.MOV.U32 R0, RZ, RZ, 0x7f ;  /* 0x0000007fff007424 */ /* 0x000fe200078e00ff */
[----:B------:R-:W-:-:S04]  /*8e70*/  ISETP.GT.U32.AND P0, PT, R6, 0x7f800000, PT ;  /* 0x7f8000000600780c */ /* 0x000fc80003f04070 */
[----:B------:R-:W-:-:S09]  /*8e80*/  SEL R0, R0, 0x7c, P0 ;  /* 0x0000007c00007807 */ /* 0x000fd20000000000 */
.L_x_5563:
[----:B------:R-:W-:Y:S05]  /*8e90*/  BSYNC.RECONVERGENT B0 ;  /* 0x0000000000007941 */ /* 0x000fea0003800200 */
.L_x_5561:
[----:B------:R-:W-:-:S04]  /*8ea0*/  SHF.R.U32.HI R5, RZ, 0x18, R4 ;  /* 0x00000018ff057819 */ /* 0x000fc80000011604 */
[----:B------:R-:W-:-:S05]  /*8eb0*/  LOP3.LUT R5, R0, 0x80, R5, 0xf8, !PT ;  /* 0x0000008000057812 */ /* 0x000fca00078ef805 */
[----:B------:R1:W-:Y:S01]  /*8ec0*/  STG.E.U8 desc[UR36][R2.64], R5 ;  /* 0x0000000502007986 */ /* 0x0003e2000c101124 */
[----:B------:R-:W-:Y:S05]  /*8ed0*/  BRA `(.L_x_5534) ;  /* 0x0000000000087947 */ /* 0x000fea0003800000 */
.L_x_5555:
[----:B0-----:R-:W-:-:S05]  /*8ee0*/  F2FP.BF16.F32.PACK_AB R4, RZ, R4 ;  /* 0x00000004ff04723e */ /* 0x001fca00000010ff */
[----:B------:R0:W-:Y:S02]  /*8ef0*/  STG.E.U16 desc[UR36][R2.64], R4 ;  /* 0x0000000402007986 */ /* 0x0001e4000c101524 */
.L_x_5534:
[----:B------:R-:W-:-:S07]  /*8f00*/  IADD3 R17, PT, PT, R17, 0x80, RZ ;  /* 0x0000008011117810 */ /* 0x000fce0007ffe0ff */
.L_x_5499:
[----:B------:R-:W-:Y:S05]  /*8f10*/  BSYNC.RECONVERGENT B7 ;  /* 0x0000000000077941 */ /* 0x000fea0003800200 */
.L_x_5498:
[----:B------:R-:W5:Y:S02]  /*8f20*/  LDCU UR4, c[0x0][0x380] ;  /* 0x00007000ff0477ac */ /* 0x000f640008000800 */
[----:B-----5:R-:W-:-:S13]  /*8f30*/  ISETP.GE.AND P0, PT, R17, UR4, PT ;  /* 0x0000000411007c0c */ /* 0x020fda000bf06270 */
[----:B------:R-:W-:Y:S05]  /*8f40*/  @P0 EXIT ;  /* 0x000000000000094d */ /* 0x000fea0003800000 */
[----:B------:R-:W5:Y:S01]  /*8f50*/  LDCU UR4, c[0x0][0x388] ;  /* 0x00007100ff0477ac */ /* 0x000f620008000800 */
[----:B0--34-:R-:W-:Y:S02]  /*8f60*/  IMAD.MOV.U32 R0, RZ, RZ, RZ ;  /* 0x000000ffff007224 */ /* 0x019fe400078e00ff */
[----:B------:R-:W-:Y:S01]  /*8f70*/  IMAD.MOV.U32 R16, RZ, RZ, RZ ;  /* 0x000000ffff107224 */ /* 0x000fe200078e00ff */
[----:B-----5:R-:W-:-:S09]  /*8f80*/  UISETP.NE.AND UP0, UPT, UR4, URZ, UPT ;  /* 0x000000ff0400728c */ /* 0x020fd2000bf05270 */
[----:B------:R-:W-:Y:S05]  /*8f90*/  BRA.U !UP0, `(.L_x_5564) ;  /* 0x0000001108a87547 */ /* 0x000fea000b800000 */
[----:B------:R-:W1:Y:S01]  /*8fa0*/  LDCU.64 UR4, c[0x0][0x390] ;  /* 0x00007200ff0477ac */ /* 0x000e620008000a00 */
[----:B------:R-:W-:Y:S01]  /*8fb0*/  MOV R16, RZ ;  /* 0x000000ff00107202 */ /* 0x000fe20000000f00 */
[----:B------:R-:W0:Y:S01]  /*8fc0*/  LDCU UR6, c[0x0][0x38c] ;  /* 0x00007180ff0677ac */ /* 0x000e220008000800 */
[----:B------:R-:W3:Y:S01]  /*8fd0*/  LDCU.64 UR8, c[0x0][0x4b8] ;  /* 0x00009700ff0877ac */ /* 0x000ee20008000a00 */
[----:B------:R-:W-:Y:S02]  /*8fe0*/  UISETP.NE.AND UP0, UPT, UR40, URZ, UPT ;  /* 0x000000ff2800728c */ /* 0x000fe4000bf05270 */
        /* <DEDUP_REMOVED lines=293> */
.L_x_5564:
[----:B------:R-:W0:Y:S01]  /*a240*/  LDCU.128 UR8, c[0x0][0x580] ;  /* 0x0000b000ff0877ac */ /* 0x000e220008000c00 */
[----:B------:R-:W-:Y:S01]  /*a250*/  BSSY.RECONVERGENT B6, `(.L_x_5565) ;  /* 0x00000df000067945 */ /* 0x000fe20003800200 */
[----:B------:R-:W-:-:S04]  /*a260*/  UPRMT UR4, UR42, 0x9910, URZ ;  /* 0x000099102a047896 */ /* 0x000fc800080000ff */
[----:B------:R-:W-:Y:S01]  /*a270*/  UISETP.GT.AND UP0, UPT, UR4, 0x9, UPT ;  /* 0x000000090400788c */ /* 0x000fe2000bf04270 */
[----:B0-----:R-:W-:Y:S02]  /*a280*/  IADD3 R16, P0, PT, R16, UR8, RZ ;  /* 0x0000000810107c10 */ /* 0x001fe4000ff1e0ff */
[----:B-12---:R-:W-:-:S03]  /*a290*/  IADD3 R2, P1, PT, R0, UR10, RZ ;  /* 0x0000000a00027c10 */ /* 0x006fc6000ff3e0ff */
        /* <DEDUP_REMOVED lines=12> */
[----:B--2---:R4:W0:Y:S01]  /*a360*/  I2F.S16 R0, R2 ;  /* 0x0000000200007306 */ /* 0x0048220000101400 */
[----:B------:R-:W-:Y:S05]  /*a370*/  BRA `(.L_x_5571) ;  /* 0x0000000c00307947 */ /* 0x000fea0003800000 */
.L_x_5569:
[----:B------:R-:W2:Y:S02]  /*a380*/  LDG.E.U8 R0, desc[UR36][R2.64] ;  /* 0x0000002402007981 */ /* 0x000ea4000c1e1100 */
[----:B--2---:R-:W-:Y:S01]  /*a390*/  I2FP.F32.U32 R0, R0 ;  /* 0x0000000000007245 */ /* 0x004fe20000201000 */
[----:B------:R-:W-:Y:S06]  /*a3a0*/  BRA `(.L_x_5571) ;  /* 0x0000000c00247947 */ /* 0x000fec0003800000 */
.L_x_5568:
[----:B------:R-:W-:-:S09]  /*a3b0*/  UISETP.NE.AND UP0, UPT, UR4, 0x2, UPT ;  /* 0x000000020400788c */ /* 0x000fd2000bf05270 */
[----:B------:R-:W-:Y:S05]  /*a3c0*/  BRA.U !UP0, `(.L_x_5572) ;  /* 0x0000000108287547 */ /* 0x000fea000b800000 */
[----:B------:R-:W-:-:S09]  /*a3d0*/  UISETP.NE.AND UP0, UPT, UR4, 0x3, UPT ;  /* 0x000000030400788c */ /* 0x000fd2000bf05270 */
[----:B------:R-:W-:Y:S05]  /*a3e0*/  BRA.U !UP0, `(.L_x_5573) ;  /* 0x0000000108147547 */ /* 0x000fea000b800000 */
[----:B------:R-:W-:-:S09]  /*a3f0*/  UISETP.NE.AND UP0, UPT, UR4, 0x4, UPT ;  /* 0x000000040400788c */ /* 0x000fd2000bf05270 */
[----:B------:R-:W-:Y:S05]  /*a400*/  BRA.U UP0, `(.L_x_5570) ;  /* 0x0000000900b07547 */ /* 0x000fea000b800000 */
[----:B------:R-:W2:Y:S02]  /*a410*/  LDG.E.64 R2, desc[UR36][R2.64] ;  /* 0x0000002402027981 */ /* 0x000ea4000c1e1b00 */
[----:B--2---:R0:W1:Y:S01]  /*a420*/  I2F.S64 R0, R2 ;  /* 0x0000000200007312 */ /* 0x0040620000301400 */
[----:B------:R-:W-:Y:S05]  /*a430*/  BRA `(.L_x_5571) ;  /* 0x0000000c00007947 */ /* 0x000fea0003800000 */
.L_x_5573:
[----:B------:R-:W2:Y:S02]  /*a440*/  LDG.E R0, desc[UR36][R2.64] ;  /* 0x0000002402007981 */ /* 0x000ea4000c1e1900 */
[----:B--2---:R-:W-:Y:S01]  /*a450*/  I2FP.F32.S32 R0, R0 ;  /* 0x0000000000007245 */ /* 0x004fe20000201400 */
[----:B------:R-:W-:Y:S06]  /*a460*/  BRA `(.L_x_5571) ;  /* 0x0000000800f47947 */ /* 0x000fec0003800000 */
.L_x_5572:
[----:B------:R-:W2:Y:S02]  /*a470*/  LDG.E.U16 R0, desc[UR36][R2.64] ;  /* 0x0000002402007981 */ /* 0x000ea4000c1e1500 */
[----:B--2---:R-:W0:Y:S01]  /*a480*/  I2F.S16 R0, R0 ;  /* 0x0000000000007306 */ /* 0x004e220000101400 */
[----:B------:R-:W-:Y:S05]  /*a490*/  BRA `(.L_x_5571) ;  /* 0x0000000800e87947 */ /* 0x000fea0003800000 */
.L_x_5567:
        /* <DEDUP_REMOVED lines=8> */
.L_x_5575:
[----:B------:R-:W2:Y:S02]  /*a520*/  LDG.E.U16 R0, desc[UR36][R2.64] ;  /* 0x0000002402007981 */ /* 0x000ea4000c1e1500 */
[----:B--2---:R-:W-:Y:S01]  /*a530*/  HADD2.F32 R0, -RZ, R0.H0_H0 ;  /* 0x20000000ff007230 */ /* 0x004fe20000004100 */
[----:B------:R-:W-:Y:S06]  /*a540*/  BRA `(.L_x_5571) ;  /* 0x0000000800bc7947 */ /* 0x000fec0003800000 */
.L_x_5574:
        /* <DEDUP_REMOVED lines=8> */
.L_x_5577:
[----:B------:R-:W2:Y:S02]  /*a5d0*/  LDG.E.U16 R0, desc[UR36][R2.64] ;  /* 0x0000002402007981 */ /* 0x000ea4000c1e1500 */
[----:B--2---:R-:W-:Y:S01]  /*a5e0*/  HADD2.F32 R0, -RZ, R0.H0_H0 ;  /* 0x20000000ff007230 */ /* 0x004fe20000004100 */
[----:B------:R-:W-:Y:S06]  /*a5f0*/  BRA `(.L_x_5571) ;  /* 0x0000000800907947 */ /* 0x000fec0003800000 */
.L_x_5576:
[----:B------:R-:W2:Y:S01]  /*a600*/  LDG.E.64 R2, desc[UR36][R2.64] ;  /* 0x0000002402027981 */ /* 0x000ea2000c1e1b00 */
[----:B------:R-:W-:Y:S01]  /*a610*/  UMOV UR4, 0xf0000000 ;  /* 0xf000000000047882 */ /* 0x000fe20000000000 */
[----:B------:R-:W-:Y:S01]  /*a620*/  UMOV UR5, 0x380fffff ;  /* 0x380fffff00057882 */ /* 0x000fe20000000000 */
[----:B--2---:R-:W0:Y:S01]  /*a630*/  F2F.F32.F64 R0, R2 ;  /* 0x0000000200007310 */ /* 0x004e220000301000 */
[----:B------:R-:W-:-:S14]  /*a640*/  DSETP.GEU.AND P0, PT, |R2|, UR4, PT ;  /* 0x0000000402007e2a */ /* 0x000fdc000bf0e200 */
[----:B0-----:R-:W-:Y:S01]  /*a650*/  @!P0 FMUL R0, R0, 1.175494350822287508e-38 ;  /* 0x0080000000008820 */ /* 0x001fe20000400000 */
[----:B------:R-:W-:Y:S06]  /*a660*/  BRA `(.L_x_5571) ;  /* 0x0000000800747947 */ /* 0x000fec0003800000 */
.L_x_5566:
        /* <DEDUP_REMOVED lines=12> */
.L_x_5580:
[----:B------:R-:W2:Y:S01]  /*a730*/  LDG.E.64 R2, desc[UR36][R2.64] ;  /* 0x0000002402027981 */ /* 0x000ea2000c1e1b00 */
[----:B------:R-:W-:Y:S01]  /*a740*/  UMOV UR4, 0xf0000000 ;  /* 0xf000000000047882 */ /* 0x000fe20000000000 */
[----:B------:R-:W-:Y:S01]  /*a750*/  UMOV UR5, 0x380fffff ;  /* 0x380fffff00057882 */ /* 0x000fe20000000000 */
[----:B--2---:R-:W0:Y:S01]  /*a760*/  F2F.F32.F64 R0, R2 ;  /* 0x0000000200007310 */ /* 0x004e220000301000 */
[----:B------:R-:W-:-:S14]  /*a770*/  DSETP.GEU.AND P0, PT, |R2|, UR4, PT ;  /* 0x0000000402007e2a */ /* 0x000fdc000bf0e200 */
[----:B0-----:R-:W-:Y:S01]  /*a780*/  @!P0 FMUL R0, R0, 1.175494350822287508e-38 ;  /* 0x0080000000008820 */ /* 0x001fe20000400000 */
[----:B------:R-:W-:Y:S06]  /*a790*/  BRA `(.L_x_5571) ;  /* 0x0000000800287947 */ /* 0x000fec0003800000 */
.L_x_5579:
        /* <DEDUP_REMOVED lines=23> */
[----:B------:R-:W-:Y:S01]  /*a910*/  LOP3.LUT R0, R5, 0x80000000, R0, 0xf8, !PT ;  /* 0x8000000005007812 */ /* 0x000fe200078ef800 */
[----:B------:R-:W-:Y:S06]  /*a920*/  BRA `(.L_x_5571) ;  /* 0x0000000400c47947 */ /* 0x000fec0003800000 */
.L_x_5582:
        /* <DEDUP_REMOVED lines=12> */
.L_x_5581:
[----:B------:R-:W2:Y:S02]  /*a9f0*/  LDG.E.U16 R0, desc[UR36][R2.64] ;  /* 0x0000002402007981 */ /* 0x000ea4000c1e1500 */
[----:B--2---:R-:W-:Y:S01]  /*aa00*/  SHF.L.U32 R0, R0, 0x10, RZ ;  /* 0x0000001000007819 */ /* 0x004fe200000006ff */
[----:B------:R-:W-:Y:S06]  /*aa10*/  BRA `(.L_x_5571) ;  /* 0x0000000400887947 */ /* 0x000fec0003800000 */
.L_x_5578:
        /* <DEDUP_REMOVED lines=11> */
.L_x_5585:
        /* <DEDUP_REMOVED lines=20> */
.L_x_5587:
[----:B------:R-:W-:Y:S05]  /*ac10*/  BSYNC.RECONVERGENT B0 ;  /* 0x0000000000007941 */ /* 0x000fea0003800200 */
.L_x_5586:
[----:B------:R-:W-:Y:S01]  /*ac20*/  IMAD.SHL.U32 R0, R0, 0x100000, RZ ;  /* 0x0010000000007824 */ /* 0x000fe200078e00ff */
[----:B------:R-:W-:-:S04]  /*ac30*/  LEA R2, R2, 0x3b800000, 0x17 ;  /* 0x3b80000002027811 */ /* 0x000fc800078eb8ff */
[----:B------:R-:W-:Y:S01]  /*ac40*/  LOP3.LUT R0, R2, R0, R7, 0xfe, !PT ;  /* 0x0000000002007212 */ /* 0x000fe200078efe07 */
[----:B------:R-:W-:Y:S06]  /*ac50*/  BRA `(.L_x_5571) ;  /* 0x0000000000f87947 */ /* 0x000fec0003800000 */
.L_x_5584:
        /* <DEDUP_REMOVED lines=20> */
.L_x_5589:
[----:B------:R-:W-:Y:S05]  /*ada0*/  BSYNC.RECONVERGENT B0 ;  /* 0x0000000000007941 */ /* 0x000fea0003800200 */
.L_x_5588:
[----:B------:R-:W-:Y:S02]  /*adb0*/  SHF.L.U32 R0, R0, 0x15, RZ ;  /* 0x0000001500007819 */ /* 0x000fe400000006ff */
[----:B------:R-:W-:-:S04]  /*adc0*/  LEA R2, R2, 0x37800000, 0x17 ;  /* 0x3780000002027811 */ /* 0x000fc800078eb8ff */
[----:B------:R-:W-:Y:S01]  /*add0*/  LOP3.LUT R0, R2, R0, R7, 0xfe, !PT ;  /* 0x0000000002007212 */ /* 0x000fe200078efe07 */
[----:B------:R-:W-:Y:S06]  /*ade0*/  BRA `(.L_x_5571) ;  /* 0x0000000000947947 */ /* 0x000fec0003800000 */
.L_x_5583:
        /* <DEDUP_REMOVED lines=11> */
[----:B------:R-:W-:Y:S01]  /*aea0*/  @!P0 MOV R0, 0x7f800001 ;  /* 0x7f80000100008802 */ /* 0x000fe20000000f00 */
[----:B------:R-:W-:Y:S01]  /*aeb0*/  @P0 IMAD.SHL.U32 R0, R2, 0x800000, RZ ;  /* 0x0080000002000824 */ /* 0x000fe200078e00ff */
[----:B------:R-:W-:Y:S06]  /*aec0*/  BRA `(.L_x_5571) ;  /* 0x00000000005c7947 */ /* 0x000fec0003800000 */
.L_x_5570:
        /* <DEDUP_REMOVED lines=16> */
.L_x_5592:
[----:B------:R-:W-:Y:S01]  /*afd0*/  IMAD.MOV.U32 R0, RZ, RZ, RZ ;  /* 0x000000ffff007224 */ /* 0x000fe200078e00ff */
[----:B------:R-:W-:Y:S06]  /*afe0*/  BRA `(.L_x_5571) ;  /* 0x0000000000147947 */ /* 0x000fec0003800000 */
.L_x_5591:
[----:B------:R-:W2:Y:S02]  /*aff0*/  LDG.E.64 R2, desc[UR36][R2.64] ;  /* 0x0000002402027981 */ /* 0x000ea4000c1e1b00 */
[----:B--2---:R0:W1:Y:S01]  /*b000*/  I2F.U64 R0, R2 ;  /* 0x0000000200007312 */ /* 0x0040620000301000 */
[----:B------:R-:W-:Y:S05]  /*b010*/  BRA `(.L_x_5571) ;  /* 0x0000000000087947 */ /* 0x000fea0003800000 */
.L_x_5590:
[----:B------:R-:W2:Y:S02]  /*b020*/  LDG.E R0, desc[UR36][R2.64] ;  /* 0x0000002402007981 */ /* 0x000ea4000c1e1900 */
[----:B--2---:R-:W-:-:S07]  /*b030*/  I2FP.F32.U32 R0, R0 ;  /* 0x0000000000007245 */ /* 0x004fce0000201000 */
.L_x_5571:
[----:B------:R-:W-:Y:S05]  /*b040*/  BSYNC.RECONVERGENT B6 ;  /* 0x0000000000067941 */ /* 0x000fea0003800200 */
.L_x_5565:
[----:B------:R-:W2:Y:S01]  /*b050*/  LDCU UR4, c[0x0][0x590] ;  /* 0x0000b200ff0477ac */ /* 0x000ea20008000800 */
[----:B01---5:R-:W2:Y:S02]  /*b060*/  MUFU.LG2 R0, R0 ;  /* 0x0000000000007308 */ /* 0x023ea40000000c00 */
[----:B--234-:R-:W-:Y:S01]  /*b070*/  FMUL.FTZ R2, R0, UR4 ;  /* 0x0000000400027c20 */ /* 0x01cfe20008410000 */
[----:B------:R-:W-:-:S04]  /*b080*/  UPRMT UR4, UR41, 0x9910, URZ ;  /* 0x0000991029047896 */ /* 0x000fc800080000ff */
[----:B------:R-:W-:Y:S01]  /*b090*/  UISETP.GT.AND UP0, UPT, UR4, 0x9, UPT ;  /* 0x000000090400788c */ /* 0x000fe2000bf04270 */
[----:B------:R-:W0:Y:S08]  /*b0a0*/  MUFU.EX2 R2, R2 ;  /* 0x0000000200027308 */ /* 0x000e300000000800 */
        /* <DEDUP_REMOVED lines=10> */
[----:B0-----:R-:W-:Y:S01]  /*b150*/  STG.E.U8 desc[UR36][R16.64], R3 ;  /* 0x0000000310007986 */ /* 0x001fe2000c101124 */
[----:B------:R-:W-:Y:S05]  /*b160*/  EXIT ;  /* 0x000000000000794d */ /* 0x000fea0003800000 */
.L_x_5596:
[----:B0-----:R-:W0:Y:S02]  /*b170*/  F2I.S64.TRUNC R2, R2 ;  /* 0x0000000200027311 */ /* 0x001e24000020d900 */
[----:B0-----:R-:W-:-:S05]  /*b180*/  MOV R5, R2 ;  /* 0x0000000200057202 */ /* 0x001fca0000000f00 */
[----:B------:R-:W-:Y:S01]  /*b190*/  STG.E.U8 desc[UR36][R16.64], R5 ;  /* 0x0000000510007986 */ /* 0x000fe2000c101124 */
[----:B------:R-:W-:Y:S05]  /*b1a0*/  EXIT ;  /* 0x000000000000794d */ /* 0x000fea0003800000 */
.L_x_5595:
[----:B------:R-:W-:-:S09]  /*b1b0*/  UISETP.NE.AND UP0, UPT, UR4, 0x2, UPT ;  /* 0x000000020400788c */ /* 0x000fd2000bf05270 */
[----:B------:R-:W-:Y:S05]  /*b1c0*/  BRA.U !UP0, `(.L_x_5598) ;  /* 0x0000000108287547 */ /* 0x000fea000b800000 */
[----:B------:R-:W-:-:S09]  /*b1d0*/  UISETP.NE.AND UP0, UPT, UR4, 0x3, UPT ;  /* 0x000000030400788c */ /* 0x000fd2000bf05270 */
[----:B------:R-:W-:Y:S05]  /*b1e0*/  BRA.U !UP0, `(.L_x_5599) ;  /* 0x0000000108147547 */ /* 0x000fea000b800000 */
[----:B------:R-:W-:-:S09]  /*b1f0*/  UISETP.NE.AND UP0, UPT, UR4, 0x4, UPT ;  /* 0x000000040400788c */ /* 0x000fd2000bf05270 */
[----:B------:R-:W-:Y:S05]  /*b200*/  BRA.U UP0, `(.L_x_5597) ;  /* 0x0000000900387547 */ /* 0x000fea000b800000 */
[----:B0-----:R-:W0:Y:S02]  /*b210*/  F2I.S64.TRUNC R2, R2 ;  /* 0x0000000200027311 */ /* 0x001e24000020d900 */
[----:B0-----:R-:W-:Y:S01]  /*b220*/  STG.E.64 desc[UR36][R16.64], R2 ;  /* 0x0000000210007986 */ /* 0x001fe2000c101b24 */
[----:B------:R-:W-:Y:S05]  /*b230*/  EXIT ;  /* 0x000000000000794d */ /* 0x000fea0003800000 */
.L_x_5599:
[----:B0-----:R-:W0:Y:S02]  /*b240*/  F2I.FTZ.TRUNC.NTZ R3, R2 ;  /* 0x0000000200037305 */ /* 0x001e24000021f100 */
[----:B0-----:R-:W-:Y:S01]  /*b250*/  STG.E desc[UR36][R16.64], R3 ;  /* 0x0000000310007986 */ /* 0x001fe2000c101924 */
[----:B------:R-:W-:Y:S05]  /*b260*/  EXIT ;  /* 0x000000000000794d */ /* 0x000fea0003800000 */
.L_x_5598:
[----:B0-----:R-:W0:Y:S02]  /*b270*/  F2I.FTZ.TRUNC.NTZ R3, R2 ;  /* 0x0000000200037305 */ /* 0x001e24000021f100 */
[----:B0-----:R-:W-:Y:S01]  /*b280*/  STG.E.U16 desc[UR36][R16.64], R3 ;  /* 0x0000000310007986 */ /* 0x001fe2000c101524 */
[----:B------:R-:W-:Y:S05]  /*b290*/  EXIT ;  /* 0x000000000000794d */ /* 0x000fea0003800000 */
.L_x_5594:
[----:B------:R-:W-:-:S09]  /*b2a0*/  UISETP.GT.AND UP0, UPT, UR4, 0x6, UPT ;  /* 0x000000060400788c */ /* 0x000fd2000bf04270 */
[----:B------:R-:W-:Y:S05]  /*b2b0*/  BRA.U UP0, `(.L_x_5600) ;  /* 0x0000000100247547 */ /* 0x000fea000b800000 */
[----:B------:R-:W-:-:S09]  /*b2c0*/  UISETP.NE.AND UP0, UPT, UR4, 0x5, UPT ;  /* 0x000000050400788c */ /* 0x000fd2000bf05270 */
[----:B------:R-:W-:Y:S05]  /*b2d0*/  BRA.U !UP0, `(.L_x_5601) ;  /* 0x0000000108107547 */ /* 0x000fea000b800000 */
[----:B------:R-:W-:-:S09]  /*b2e0*/  UISETP.NE.AND UP0, UPT, UR4, 0x6, UPT ;  /* 0x000000060400788c */ /* 0x000fd2000bf05270 */
[----:B------:R-:W-:Y:S05]  /*b2f0*/  BRA.U UP0, `(.L_x_5597) ;  /* 0x0000000500fc7547 */ /* 0x000fea000b800000 */
[----:B0-----:R-:W-:Y:S01]  /*b300*/  STG.E desc[UR36][R16.64], R2 ;  /* 0x0000000210007986 */ /* 0x001fe2000c101924 */
[----:B------:R-:W-:Y:S05]  /*b310*/  EXIT ;  /* 0x000000000000794d */ /* 0x000fea0003800000 */
.L_x_5601:
[----:B0-----:R-:W-:-:S05]  /*b320*/  F2FP.F16.F32.PACK_AB R2, RZ, R2 ;  /* 0x00000002ff02723e */ /* 0x001fca00000000ff */
[----:B------:R-:W-:Y:S01]  /*b330*/  STG.E.U16 desc[UR36][R16.64], R2 ;  /* 0x0000000210007986 */ /* 0x000fe2000c101524 */
[----:B------:R-:W-:Y:S05]  /*b340*/  EXIT ;  /* 0x000000000000794d */ /* 0x000fea0003800000 */
.L_x_5600:
[----:B------:R-:W-:-:S09]  /*b350*/  UISETP.NE.AND UP0, UPT, UR4, 0x7, UPT ;  /* 0x000000070400788c */ /* 0x000fd2000bf05270 */
[----:B------:R-:W-:Y:S05]  /*b360*/  BRA.U !UP0, `(.L_x_5602) ;  /* 0x00000001082c7547 */ /* 0x000fea000b800000 */
[----:B------:R-:W-:-:S09]  /*b370*/  UISETP.NE.AND UP0, UPT, UR4, 0x8, UPT ;  /* 0x000000080400788c */ /* 0x000fd2000bf05270 */
[----:B------:R-:W-:Y:S05]  /*b380*/  BRA.U !UP0, `(.L_x_5603) ;  /* 0x0000000108147547 */ /* 0x000fea000b800000 */
[----:B------:R-:W-:-:S09]  /*b390*/  UISETP.NE.AND UP0, UPT, UR4, 0x9, UPT ;  /* 0x000000090400788c */ /* 0x000fd2000bf05270 */
[----:B------:R-:W-:Y:S05]  /*b3a0*/  BRA.U UP0, `(.L_x_5597) ;  /* 0x0000000500d07547 */ /* 0x000fea000b800000 */
[----:B------:R-:W-:-:S05]  /*b3b0*/  IMAD.MOV.U32 R3, RZ, RZ, RZ ;  /* 0x000000ffff037224 */ /* 0x000fca00078e00ff */
[----:B0-----:R-:W-:Y:S01]  /*b3c0*/  STG.E.64 desc[UR36][R16.64], R2 ;  /* 0x0000000210007986 */ /* 0x001fe2000c101b24 */
[----:B------:R-:W-:Y:S05]  /*b3d0*/  EXIT ;  /* 0x000000000000794d */ /* 0x000fea0003800000 */
.L_x_5603:
[----:B0-----:R-:W-:-:S04]  /*b3e0*/  F2FP.F16.F32.PACK_AB R3, RZ, R2 ;  /* 0x00000002ff03723e */ /* 0x001fc800000000ff */
[----:B------:R-:W-:-:S05]  /*b3f0*/  PRMT R3, R3, 0x5410, RZ ;  /* 0x0000541003037816 */ /* 0x000fca00000000ff */
[----:B------:R-:W-:Y:S01]  /*b400*/  STG.E desc[UR36][R16.64], R3 ;  /* 0x0000000310007986 */ /* 0x000fe2000c101924 */
[----:B------:R-:W-:Y:S05]  /*b410*/  EXIT ;  /* 0x000000000000794d */ /* 0x000fea0003800000 */
.L_x_5602:
[----:B0-----:R-:W-:-:S06]  /*b420*/  FMUL.FTZ R2, R2, 1 ;  /* 0x3f80000002027820 */ /* 0x001fcc0000410000 */
[----:B------:R-:W0:Y:S02]  /*b430*/  F2F.F64.F32 R2, R2 ;  /* 0x0000000200027310 */ /* 0x000e240000201800 */
[----:B0-----:R-:W-:Y:S01]  /*b440*/  STG.E.64 desc[UR36][R16.64], R2 ;  /* 0x0000000210007986 */ /* 0x001fe2000c101b24 */
[----:B------:R-:W-:Y:S05]  /*b450*/  EXIT ;  /* 0x000000000000794d */ /* 0x000fea0003800000 */
.L_x_5593:
        /* <DEDUP_REMOVED lines=11> */
[----:B0-----:R-:W-:Y:S01]  /*b510*/  STG.E.U16 desc[UR36][R16.64], R3 ;  /* 0x0000000310007986 */ /* 0x001fe2000c101524 */
[----:B------:R-:W-:Y:S05]  /*b520*/  EXIT ;  /* 0x000000000000794d */ /* 0x000fea0003800000 */
.L_x_5607:
        /* <DEDUP_REMOVED lines=16> */
.L_x_5610:
[----:B------:R-:W-:-:S04]  /*b630*/  SHF.R.U32.HI R2, RZ, 0x18, R2 ;  /* 0x00000018ff027819 */ /* 0x000fc80000011602 */
[----:B------:R-:W-:-:S04]  /*b640*/  LOP3.LUT R2, R3, 0x80, R2, 0xf8, !PT ;  /* 0x0000008003027812 */ /* 0x000fc800078ef802 */
[----:B------:R-:W-:-:S07]  /*b650*/  PRMT R8, R2, 0x7610, R8 ;  /* 0x0000761002087816 */ /* 0x000fce0000000008 */
.L_x_5609:
[----:B------:R-:W-:Y:S05]  /*b660*/  BSYNC.RECONVERGENT B0 ;  /* 0x0000000000007941 */ /* 0x000fea0003800200 */
.L_x_5608:
[----:B------:R-:W-:Y:S01]  /*b670*/  STG.E.U8 desc[UR36][R16.64], R8 ;  /* 0x0000000810007986 */ /* 0x000fe2000c101124 */
[----:B------:R-:W-:Y:S05]  /*b680*/  EXIT ;  /* 0x000000000000794d */ /* 0x000fea0003800000 */
.L_x_5606:
        /* <DEDUP_REMOVED lines=16> */
.L_x_5613:
[----:B------:R-:W-:-:S04]  /*b790*/  SHF.R.U32.HI R2, RZ, 0x18, R2 ;  /* 0x00000018ff027819 */ /* 0x000fc80000011602 */
[----:B------:R-:W-:-:S04]  /*b7a0*/  LOP3.LUT R3, R3, 0x80, R2, 0xf8, !PT ;  /* 0x0000008003037812 */ /* 0x000fc800078ef802 */
[----:B------:R-:W-:-:S07]  /*b7b0*/  PRMT R8, R3, 0x7610, R8 ;  /* 0x0000761003087816 */ /* 0x000fce0000000008 */
.L_x_5612:
[----:B------:R-:W-:Y:S05]  /*b7c0*/  BSYNC.RECONVERGENT B0 ;  /* 0x0000000000007941 */ /* 0x000fea0003800200 */
.L_x_5611:
[----:B------:R-:W-:Y:S01]  /*b7d0*/  STG.E.U8 desc[UR36][R16.64], R8 ;  /* 0x0000000810007986 */ /* 0x000fe2000c101124 */
[----:B------:R-:W-:Y:S05]  /*b7e0*/  EXIT ;  /* 0x000000000000794d */ /* 0x000fea0003800000 */
.L_x_5605:
        /* <DEDUP_REMOVED lines=21> */
.L_x_5615:
[----:B0-----:R-:W0:Y:S02]  /*b940*/  F2I.U64.TRUNC R2, R2 ;  /* 0x0000000200027311 */ /* 0x001e24000020d800 */
[----:B0-----:R-:W-:Y:S01]  /*b950*/  STG.E.64 desc[UR36][R16.64], R2 ;  /* 0x0000000210007986 */ /* 0x001fe2000c101b24 */
[----:B------:R-:W-:Y:S05]  /*b960*/  EXIT ;  /* 0x000000000000794d */ /* 0x000fea0003800000 */
.L_x_5614:
[----:B0-----:R-:W0:Y:S02]  /*b970*/  F2I.FTZ.U32.TRUNC.NTZ R3, R2 ;  /* 0x0000000200037305 */ /* 0x001e24000021f000 */
[----:B0-----:R-:W-:Y:S01]  /*b980*/  STG.E desc[UR36][R16.64], R3 ;  /* 0x0000000310007986 */ /* 0x001fe2000c101924 */
[----:B------:R-:W-:Y:S05]  /*b990*/  EXIT ;  /* 0x000000000000794d */ /* 0x000fea0003800000 */
.L_x_5604:
        /* <DEDUP_REMOVED lines=8> */
[----:B------:R-:W-:Y:S01]  /*ba20*/  STG.E.U8 desc[UR36][R16.64], R3 ;  /* 0x0000000310007986 */ /* 0x000fe2000c101124 */
[----:B------:R-:W-:Y:S05]  /*ba30*/  EXIT ;  /* 0x000000000000794d */ /* 0x000fea0003800000 */
.L_x_5617:
[----:B0-----:R-:W-:Y:S01]  /*ba40*/  FMUL.FTZ R4, R2, 1 ;  /* 0x3f80000002047820 */ /* 0x001fe20000410000 */
[----:B------:R-:W-:-:S05]  /*ba50*/  CS2R R6, SRZ ;  /* 0x0000000000067805 */ /* 0x000fca000001ff00 */
[----:B------:R-:W0:Y:S02]  /*ba60*/  F2F.F64.F32 R4, R4 ;  /* 0x0000000400047310 */ /* 0x000e240000201800 */
[----:B0-----:R-:W-:Y:S01]  /*ba70*/  STG.E.128 desc[UR36][R16.64], R4 ;  /* 0x0000000410007986 */ /* 0x001fe2000c101d24 */
[----:B------:R-:W-:Y:S05]  /*ba80*/  EXIT ;  /* 0x000000000000794d */ /* 0x000fea0003800000 */
.L_x_5616:
[----:B------:R-:W-:-:S09]  /*ba90*/  UISETP.NE.AND UP0, UPT, UR4, 0xf, UPT ;  /* 0x0000000f0400788c */ /* 0x000fd2000bf05270 */
[----:B------:R-:W-:Y:S05]  /*baa0*/  BRA.U !UP0, `(.L_x_5618) ;  /* 0x0000000108e07547 */ /* 0x000fea000b800000 */
[----:B------:R-:W-:-:S09]  /*bab0*/  UISETP.NE.AND UP0, UPT, UR4, 0x17, UPT ;  /* 0x000000170400788c */ /* 0x000fd2000bf05270 */
[----:B------:R-:W-:Y:S05]  /*bac0*/  BRA.U !UP0, `(.L_x_5619) ;  /* 0x00000001088c7547 */ /* 0x000fea000b800000 */
[----:B------:R-:W-:-:S09]  /*bad0*/  UISETP.NE.AND UP0, UPT, UR4, 0x18, UPT ;  /* 0x000000180400788c */ /* 0x000fd2000bf05270 */
[----:B------:R-:W-:Y:S05]  /*bae0*/  BRA.U !UP0, `(.L_x_5620) ;  /* 0x0000000108447547 */ /* 0x000fea000b800000 */
.L_x_5597:
[----:B------:R-:W-:Y:S01]  /*baf0*/  MOV R0, 0x0 ;  /* 0x0000000000007802 */ /* 0x000fe20000000f00 */
[----:B------:R-:W1:Y:S01]  /*bb00*/  LDCU.64 UR4, c[0x4][0x198] ;  /* 0x01003300ff0477ac */ /* 0x000e620008000a00 */
[----:B------:R-:W-:Y:S02]  /*bb10*/  HFMA2 R8, -RZ, RZ, 0, 6.020069122314453125e-06 ;  /* 0x00000065ff087431 */ /* 0x000fe400000001ff */
[----:B------:R-:W-:Y:S01]  /*bb20*/  IMAD.MOV.U32 R12, RZ, RZ, 0x1 ;  /* 0x00000001ff0c7424 */ /* 0x000fe200078e00ff */
[----:B0-----:R0:W2:Y:S01]  /*bb30*/  LDC.64 R2, c[0x4][R0] ;  /* 0x0100000000027b82 */ /* 0x0010a20000000a00 */
[----:B------:R-:W3:Y:S01]  /*bb40*/  LDCU.64 UR6, c[0x4][0x1a0] ;  /* 0x01003400ff0677ac */ /* 0x000ee20008000a00 */
[----:B------:R-:W-:Y:S01]  /*bb50*/  MOV R13, RZ ;  /* 0x000000ff000d7202 */ /* 0x000fe20000000f00 */
[----:B------:R-:W4:Y:S01]  /*bb60*/  LDCU.64 UR8, c[0x4][0x70] ;  /* 0x01000e00ff0877ac */ /* 0x000f220008000a00 */
[----:B-1----:R-:W-:Y:S01]  /*bb70*/  MOV R4, UR4 ;  /* 0x0000000400047c02 */ /* 0x002fe20008000f00 */
[----:B------:R-:W-:Y:S01]  /*bb80*/  IMAD.U32 R5, RZ, RZ, UR5 ;  /* 0x00000005ff057e24 */ /* 0x000fe2000f8e00ff */
[----:B---3--:R-:W-:Y:S01]  /*bb90*/  MOV R6, UR6 ;  /* 0x0000000600067c02 */ /* 0x008fe20008000f00 */
[----:B------:R-:W-:Y:S01]  /*bba0*/  IMAD.U32 R7, RZ, RZ, UR7 ;  /* 0x00000007ff077e24 */ /* 0x000fe2000f8e00ff */
[----:B----4-:R-:W-:Y:S01]  /*bbb0*/  MOV R10, UR8 ;  /* 0x00000008000a7c02 */ /* 0x010fe20008000f00 */
[----:B0-----:R-:W-:-:S07]  /*bbc0*/  IMAD.U32 R11, RZ, RZ, UR9 ;  /* 0x00000009ff0b7e24 */ /* 0x001fce000f8e00ff */
[----:B------:R-:W-:-:S07]  /*bbd0*/  LEPC R20, `(.L_x_5621) ;  /* 0x000000001014794e */ /* 0x000fce0000000000 */
[----:B--2---:R-:W-:Y:S05]  /*bbe0*/  CALL.ABS.NOINC R2 ;  /* 0x0000000002007343 */ /* 0x004fea0003c00000 */
.L_x_5621:
[----:B------:R-:W-:Y:S05]  /*bbf0*/  EXIT ;  /* 0x000000000000794d */ /* 0x000fea0003800000 */
.L_x_5620:
        /* <DEDUP_REMOVED lines=12> */
.L_x_5623:
[----:B------:R-:W-:Y:S05]  /*bcc0*/  BSYNC.RECONVERGENT B0 ;  /* 0x0000000000007941 */ /* 0x000fea0003800200 */
.L_x_5622:
[----:B------:R-:W-:-:S05]  /*bcd0*/  LOP3.LUT R3, R0, 0x80, R5, 0xf8, !PT ;  /* 0x0000008000037812 */ /* 0x000fca00078ef805 */
[----:B------:R-:W-:Y:S01]  /*bce0*/  STG.E.U8 desc[UR36][R16.64], R3 ;  /* 0x0000000310007986 */ /* 0x000fe2000c101124 */
[----:B------:R-:W-:Y:S05]  /*bcf0*/  EXIT ;  /* 0x000000000000794d */ /* 0x000fea0003800000 */
.L_x_5619:
        /* <DEDUP_REMOVED lines=11> */
.L_x_5625:
[----:B------:R-:W-:Y:S01]  /*bdb0*/  HFMA2 R0, -RZ, RZ, 0, 7.569789886474609375e-06 ;  /* 0x0000007fff007431 */ /* 0x000fe200000001ff */
[----:B------:R-:W-:-:S04]  /*bdc0*/  ISETP.GT.U32.AND P0, PT, R4, 0x7f800000, PT ;  /* 0x7f8000000400780c */ /* 0x000fc80003f04070 */
[----:B------:R-:W-:-:S09]  /*bdd0*/  SEL R0, R0, 0x7c, P0 ;  /* 0x0000007c00007807 */ /* 0x000fd20000000000 */
.L_x_5626:
[----:B------:R-:W-:Y:S05]  /*bde0*/  BSYNC.RECONVERGENT B0 ;  /* 0x0000000000007941 */ /* 0x000fea0003800200 */
.L_x_5624:
[----:B------:R-:W-:-:S04]  /*bdf0*/  SHF.R.U32.HI R3, RZ, 0x18, R2 ;  /* 0x00000018ff037819 */ /* 0x000fc80000011602 */
[----:B------:R-:W-:-:S05]  /*be00*/  LOP3.LUT R3, R0, 0x80, R3, 0xf8, !PT ;  /* 0x0000008000037812 */ /* 0x000fca00078ef803 */
[----:B------:R-:W-:Y:S01]  /*be10*/  STG.E.U8 desc[UR36][R16.64], R3 ;  /* 0x0000000310007986 */ /* 0x000fe2000c101124 */
[----:B------:R-:W-:Y:S05]  /*be20*/  EXIT ;  /* 0x000000000000794d */ /* 0x000fea0003800000 */
.L_x_5618:
[----:B0-----:R-:W-:-:S05]  /*be30*/  F2FP.BF16.F32.PACK_AB R2, RZ, R2 ;  /* 0x00000002ff02723e */ /* 0x001fca00000010ff */
[----:B------:R-:W-:Y:S01]  /*be40*/  STG.E.U16 desc[UR36][R16.64], R2 ;  /* 0x0000000210007986 */ /* 0x000fe2000c101524 */
[----:B------:R-:W-:Y:S05]  /*be50*/  EXIT ;  /* 0x000000000000794d */ /* 0x000fea0003800000 */
.L_x_5627:
        /* <DEDUP_REMOVED lines=10> */
.L_x_68475:


//--------------------- .text._ZN2at6native27unrolled_elementwise_kernelIZNS0_50_GLOBAL__N__2680c7bb_12_PowKernel_cu_7dd49032_300329pow_tensor_scalar_kernel_implIffEEvRNS_18TensorIteratorBaseET0_EUlfE2_St5arrayIPcLm2EELi4E23TrivialOffsetCalculatorILi1EjESC_NS0_6memory12LoadWithCastILi1EEENSD_13StoreWithCastILi1EEEEEviT_S6_T2_T3_T4_T5_ --------------------------
	.section	.text._ZN2at6native27unrolled_elementwise_kernelIZNS0_50_GLOBAL__N__2680c7bb_12_PowKernel_cu_7dd49032_300329pow_tensor_scalar_kernel_implIffEEvRNS_18TensorIteratorBaseET0_EUlfE2_St5arrayIPcLm2EELi4E23TrivialOffsetCalculatorILi1EjESC_NS0_6memory12LoadWithCastILi1EEENSD_13StoreWithCastILi1EEEEEviT_S6_T2_T3_T4_T5_,"ax",@progbits
	.align	128
        .global         _ZN2at6native27unrolled_elementwise_kernelIZNS0_50_GLOBAL__N__2680c7bb_12_PowKernel_cu_7dd49032_300329pow_tensor_scalar_kernel_implIffEEvRNS_18TensorIteratorBaseET0_EUlfE2_St5arrayIPcLm2EELi4E23TrivialOffsetCalculatorILi1EjESC_NS0_6memory12LoadWithCastILi1EEENSD_13StoreWithCastILi1EEEEEviT_S6_T2_T3_T4_T5_
        .type           _ZN2at6native27unrolled_elementwise_kernelIZNS0_50_GLOBAL__N__2680c7bb_12_PowKernel_cu_7dd49032_300329pow_tensor_scalar_kernel_implIffEEvRNS_18TensorIteratorBaseET0_EUlfE2_St5arrayIPcLm2EELi4E23TrivialOffsetCalculatorILi1EjESC_NS0_6memory12LoadWithCastILi1EEENSD_13StoreWithCastILi1EEEEEviT_S6_T2_T3_T4_T5_,@function
        .size           _ZN2at6native27unrolled_elementwise_kernelIZNS0_50_GLOBAL__N__2680c7bb_12_PowKernel_cu_7dd49032_300329pow_tensor_scalar_kernel_implIffEEvRNS_18TensorIteratorBaseET0_EUlfE2_St5arrayIPcLm2EELi4E23TrivialOffsetCalculatorILi1EjESC_NS0_6memory12LoadWithCastILi1EEENSD_13StoreWithCastILi1EEEEEviT_S6_T2_T3_T4_T5_,(.L_x_68476 - _ZN2at6native27unrolled_elementwise_kernelIZNS0_50_GLOBAL__N__2680c7bb_12_PowKernel_cu_7dd49032_300329pow_tensor_scalar_kernel_implIffEEvRNS_18TensorIteratorBaseET0_EUlfE2_St5arrayIPcLm2EELi4E23TrivialOffsetCalculatorILi1EjESC_NS0_6memory12LoadWithCastILi1EEENSD_13StoreWithCastILi1EEEEEviT_S6_T2_T3_T4_T5_)
        .other          _ZN2at6native27unrolled_elementwise_kernelIZNS0_50_GLOBAL__N__2680c7bb_12_PowKernel_cu_7dd49032_300329pow_tensor_scalar_kernel_implIffEEvRNS_18TensorIteratorBaseET0_EUlfE2_St5arrayIPcLm2EELi4E23TrivialOffsetCalculatorILi1EjESC_NS0_6memory12LoadWithCastILi1EEENSD_13StoreWithCastILi1EEEEEviT_S6_T2_T3_T4_T5_,@"STO_CUDA_ENTRY STV_DEFAULT"
_ZN2at6native27unrolled_elementwise_kernelIZNS0_50_GLOBAL__N__2680c7bb_12_PowKernel_cu_7dd49032_300329pow_tensor_scalar_kernel_implIffEEvRNS_18TensorIteratorBaseET0_EUlfE2_St5arrayIPcLm2EELi4E23TrivialOffsetCalculatorILi1EjESC_NS0_6memory12LoadWithCastILi1EEENSD_13StoreWithCastILi1EEEEEviT_S6_T2_T3_T4_T5_:
.text._ZN2at6native27unrolled_elementwise_kernelIZNS0_50_GLOBAL__N__2680c7bb_12_PowKernel_cu_7dd49032_300329pow_tensor_scalar_kernel_implIffEEvRNS_18TensorIteratorBaseET0_EUlfE2_St5arrayIPcLm2EELi4E23TrivialOffsetCalculatorILi1EjESC_NS0_6memory12LoadWithCastILi1EEENSD_13StoreWithCastILi1EEEEEviT_S6_T2_T3_T4_T5_:
[----:B------:R-:W0:Y:S01]  /*0000*/  LDC R1, c[0x0][0x37c] ;  /* 0x0000df00ff017b82 */ /* 0x000e220000000800 */
[----:B------:R-:W1:Y:S07]  /*0010*/  S2R R2, SR_CTAID.X ;  /* 0x0000000000027919 */ /* 0x000e6e0000002500 */
[----:B------:R-:W1:Y:S01]  /*0020*/  LDC R17, c[0x0][0x380] ;  /* 0x0000e000ff117b82 */ /* 0x000e620000000800 */
[----:B------:R-:W2:Y:S01]  /*0030*/  LDCU.64 UR36, c[0x0][0x358] ;  /* 0x00006b00ff2477ac */ /* 0x000ea20008000a00 */
[----:B------:R-:W-:Y:S01]  /*0040*/  BSSY.RECONVERGENT B7, `(.L_x_5628) ;  /* 0x00000ec000077945 */ /* 0x000fe20003800200 */
[----:B------:R-:W3:Y:S01]  /*0050*/  S2R R22, SR_TID.X ;  /* 0x0000000000167919 */ /* 0x000ee20000002100 */
[----:B------:R-:W-:Y:S01]  /*0060*/  IMAD.MOV.U32 R16, RZ, RZ, RZ ;  /* 0x000000ffff107224 */ /* 0x000fe200078e00ff */
        /* <DEDUP_REMOVED lines=8> */
[----:B------:R-:W-:Y:S01]  /*00f0*/  BSSY.RECONVERGENT B6, `(.L_x_5630) ;  /* 0x00000df000067945 */ /* 0x000fe20003800200 */
        /* <DEDUP_REMOVED lines=17> */
.L_x_5634:
[----:B------:R-:W2:Y:S02]  /*0210*/  LDG.E.U8 R4, desc[UR36][R4.64] ;  /* 0x0000002404047981 */ /* 0x000ea4000c1e1100 */
[----:B--2---:R-:W-:Y:S01]  /*0220*/  I2FP.F32.U32 R16, R4 ;  /* 0x0000000400107245 */ /* 0x004fe20000201000 */
[----:B------:R-:W-:Y:S06]  /*0230*/  BRA `(.L_x_5636) ;  /* 0x0000000c00287947 */ /* 0x000fec0003800000 */
.L_x_5633:
        /* <DEDUP_REMOVED lines=9> */
.L_x_5638:
[----:B------:R-:W2:Y:S02]  /*02d0*/  LDG.E R4, desc[UR36][R4.64] ;  /* 0x0000002404047981 */ /* 0x000ea4000c1e1900 */
[----:B--2---:R-:W-:Y:S01]  /*02e0*/  I2FP.F32.S32 R16, R4 ;  /* 0x0000000400107245 */ /* 0x004fe20000201400 */
[----:B------:R-:W-:Y:S06]  /*02f0*/  BRA `(.L_x_5636) ;  /* 0x0000000800f87947 */ /* 0x000fec0003800000 */
.L_x_5637:
[----:B------:R-:W2:Y:S02]  /*0300*/  LDG.E.U16 R4, desc[UR36][R4.64] ;  /* 0x0000002404047981 */ /* 0x000ea4000c1e1500 */
[----:B--2---:R2:W3:Y:S01]  /*0310*/  I2F.S16 R16, R4 ;  /* 0x0000000400107306 */ /* 0x0044e20000101400 */
[----:B------:R-:W-:Y:S05]  /*0320*/  BRA `(.L_x_5636) ;  /* 0x0000000800ec7947 */ /* 0x000fea0003800000 */
.L_x_5632:
        /* <DEDUP_REMOVED lines=8> */
.L_x_5640:
[----:B------:R-:W2:Y:S02]  /*03b0*/  LDG.E.U16 R4, desc[UR36][R4.64] ;  /* 0x0000002404047981 */ /* 0x000ea4000c1e1500 */
[----:B--2---:R-:W-:Y:S01]  /*03c0*/  HADD2.F32 R16, -RZ, R4.H0_H0 ;  /* 0x20000004ff107230 */ /* 0x004fe20000004100 */
[----:B------:R-:W-:Y:S06]  /*03d0*/  BRA `(.L_x_5636) ;  /* 0x0000000800c07947 */ /* 0x000fec0003800000 */
.L_x_5639:
        /* <DEDUP_REMOVED lines=8> */
.L_x_5642:
[----:B------:R-:W2:Y:S02]  /*0460*/  LDG.E.U16 R4, desc[UR36][R4.64] ;  /* 0x0000002404047981 */ /* 0x000ea4000c1e1500 */
[----:B--2---:R-:W-:Y:S01]  /*0470*/  HADD2.F32 R16, -RZ, R4.H0_H0 ;  /* 0x20000004ff107230 */ /* 0x004fe20000004100 */
[----:B------:R-:W-:Y:S06]  /*0480*/  BRA `(.L_x_5636) ;  /* 0x0000000800947947 */ /* 0x000fec0003800000 */
.L_x_5641:
[----:B------:R-:W2:Y:S01]  /*0490*/  LDG.E.64 R4, desc[UR36][R4.64] ;  /* 0x0000002404047981 */ /* 0x000ea2000c1e1b00 */
[----:B------:R-:W-:Y:S01]  /*04a0*/  UMOV UR4, 0xf0000000 ;  /* 0xf000000000047882 */ /* 0x000fe20000000000 */
[----:B------:R-:W-:Y:S01]  /*04b0*/  UMOV UR5, 0x380fffff ;  /* 0x380fffff00057882 */ /* 0x000fe20000000000 */
[----:B--2---:R-:W0:Y:S01]  /*04c0*/  F2F.F32.F64 R16, R4 ;  /* 0x0000000400107310 */ /* 0x004e220000301000 */
[----:B------:R-:W-:-:S14]  /*04d0*/  DSETP.GEU.AND P0, PT, |R4|, UR4, PT ;  /* 0x0000000404007e2a */ /* 0x000fdc000bf0e200 */
[----:B0-----:R-:W-:Y:S01]  /*04e0*/  @!P0 FMUL R16, R16, 1.175494350822287508e-38 ;  /* 0x0080000010108820 */ /* 0x001fe20000400000 */
[----:B------:R-:W-:Y:S06]  /*04f0*/  BRA `(.L_x_5636) ;  /* 0x0000000800787947 */ /* 0x000fec0003800000 */
.L_x_5631:
        /* <DEDUP_REMOVED lines=12> */
.L_x_5645:
[----:B------:R-:W2:Y:S01]  /*05c0*/  LDG.E.64 R4, desc[UR36][R4.64] ;  /* 0x0000002404047981 */ /* 0x000ea2000c1e1b00 */
[----:B------:R-:W-:Y:S01]  /*05d0*/  UMOV UR4, 0xf0000000 ;  /* 0xf000000000047882 */ /* 0x000fe20000000000 */
[----:B------:R-:W-:Y:S01]  /*05e0*/  UMOV UR5, 0x380fffff ;  /* 0x380fffff00057882 */ /* 0x000fe20000000000 */
[----:B--2---:R-:W0:Y:S01]  /*05f0*/  F2F.F32.F64 R16, R4 ;  /* 0x0000000400107310 */ /* 0x004e220000301000 */
[----:B------:R-:W-:-:S14]  /*0600*/  DSETP.GEU.AND P0, PT, |R4|, UR4, PT ;  /* 0x0000000404007e2a */ /* 0x000fdc000bf0e200 */
[----:B0-----:R-:W-:Y:S01]  /*0610*/  @!P0 FMUL R16, R16, 1.175494350822287508e-38 ;  /* 0x0080000010108820 */ /* 0x001fe20000400000 */
[----:B------:R-:W-:Y:S06]  /*0620*/  BRA `(.L_x_5636) ;  /* 0x00000008002c7947 */ /* 0x000fec0003800000 */
.L_x_5644:
        /* <DEDUP_REMOVED lines=25> */
.L_x_5647:
        /* <DEDUP_REMOVED lines=11> */
[----:B------:R-:W-:Y:S01]  /*0870*/  LOP3.LUT R16, R0, 0x80000000, R3, 0xf8, !PT ;  /* 0x8000000000107812 */ /* 0x000fe200078ef803 */
[----:B------:R-:W-:Y:S06]  /*0880*/  BRA `(.L_x_5636) ;  /* 0x0000000400947947 */ /* 0x000fec0003800000 */
.L_x_5646:
[----:B------:R-:W2:Y:S02]  /*0890*/  LDG.E.U16 R4, desc[UR36][R4.64] ;  /* 0x0000002404047981 */ /* 0x000ea4000c1e1500 */
[----:B--2---:R-:W-:Y:S01]  /*08a0*/  IMAD.U32 R16, R4, 0x10000, RZ ;  /* 0x0001000004107824 */ /* 0x004fe200078e00ff */
[----:B------:R-:W-:Y:S06]  /*08b0*/  BRA `(.L_x_5636) ;  /* 0x0000000400887947 */ /* 0x000fec0003800000 */
.L_x_5643:
        /* <DEDUP_REMOVED lines=11> */
.L_x_5650:
        /* <DEDUP_REMOVED lines=20> */
.L_x_5652:
[----:B------:R-:W-:Y:S05]  /*0ab0*/  BSYNC.RECONVERGENT B0 ;  /* 0x0000000000007941 */ /* 0x000fea0003800200 */
.L_x_5651:
[----:B------:R-:W-:Y:S01]  /*0ac0*/  IMAD.SHL.U32 R0, R0, 0x100000, RZ ;  /* 0x0010000000007824 */ /* 0x000fe200078e00ff */
[----:B------:R-:W-:-:S04]  /*0ad0*/  LEA R3, R3, 0x3b800000, 0x17 ;  /* 0x3b80000003037811 */ /* 0x000fc800078eb8ff */
[----:B------:R-:W-:Y:S01]  /*0ae0*/  LOP3.LUT R16, R3, R0, R7, 0xfe, !PT ;  /* 0x0000000003107212 */ /* 0x000fe200078efe07 */
[----:B------:R-:W-:Y:S06]  /*0af0*/  BRA `(.L_x_5636) ;  /* 0x0000000000f87947 */ /* 0x000fec0003800000 */
.L_x_5649:
        /* <DEDUP_REMOVED lines=20> */
.L_x_5654:
[----:B------:R-:W-:Y:S05]  /*0c40*/  BSYNC.RECONVERGENT B0 ;  /* 0x0000000000007941 */ /* 0x000fea0003800200 */
.L_x_5653:
[----:B------:R-:W-:Y:S01]  /*0c50*/  IMAD.SHL.U32 R0, R0, 0x200000, RZ ;  /* 0x0020000000007824 */ /* 0x000fe200078e00ff */
[----:B------:R-:W-:-:S04]  /*0c60*/  LEA R3, R3, 0x37800000, 0x17 ;  /* 0x3780000003037811 */ /* 0x000fc800078eb8ff */
[----:B------:R-:W-:Y:S01]  /*0c70*/  LOP3.LUT R16, R3, R0, R7, 0xfe, !PT ;  /* 0x0000000003107212 */ /* 0x000fe200078efe07 */
[----:B------:R-:W-:Y:S06]  /*0c80*/  BRA `(.L_x_5636) ;  /* 0x0000000000947947 */ /* 0x000fec0003800000 */
.L_x_5648:
[----:B------:R-:W-:-:S09]  /*0c90*/  UISETP.NE.AND UP0, UPT, UR4, 0x1c, UPT ;  /* 0x0000001c0400788c */ /* 0x000fd2000bf05270 */
[----:B------:R-:W-:Y:S05]  /*0ca0*/  BRA.U !UP0, `(.L_x_5655) ;  /* 0x0000000108847547 */ /* 0x000fea000b800000 */
[----:B------:R-:W-:-:S09]  /*0cb0*/  UISETP.NE.AND UP0, UPT, UR4, 0x1d, UPT ;  /* 0x0000001d0400788c */ /* 0x000fd2000bf05270 */
[----:B------:R-:W-:Y:S05]  /*0cc0*/  BRA.U !UP0, `(.L_x_5656) ;  /* 0x0000000108707547 */ /* 0x000fea000b800000 */
[----:B------:R-:W-:-:S09]  /*0cd0*/  UISETP.NE.AND UP0, UPT, UR4, 0x2c, UPT ;  /* 0x0000002c0400788c */ /* 0x000fd2000bf05270 */
[----:B------:R-:W-:Y:S05]  /*0ce0*/  BRA.U !UP0, `(.L_x_5657) ;  /* 0x0000000108487547 */ /* 0x000fea000b800000 */
.L_x_5635:
        /* <DEDUP_REMOVED lines=16> */
.L_x_5658:
[----:B------:R-:W-:Y:S01]  /*0df0*/  IMAD.MOV.U32 R16, RZ, RZ, RZ ;  /* 0x000000ffff107224 */ /* 0x000fe200078e00ff */
[----:B------:R-:W-:Y:S06]  /*0e00*/  BRA `(.L_x_5636) ;  /* 0x0000000000347947 */ /* 0x000fec0003800000 */
.L_x_5657:
[----:B------:R-:W2:Y:S01]  /*0e10*/  LDG.E.U8 R4, desc[UR36][R4.64] ;  /* 0x0000002404047981 */ /* 0x000ea2000c1e1100 */
[----:B------:R-:W-:Y:S01]  /*0e20*/  IMAD.MOV.U32 R16, RZ, RZ, 0x400000 ;  /* 0x00400000ff107424 */ /* 0x000fe200078e00ff */
[----:B--2---:R-:W-:-:S13]  /*0e30*/  ISETP.NE.AND P0, PT, R4, RZ, PT ;  /* 0x000000ff0400720c */ /* 0x004fda0003f05270 */
[----:B------:R-:W-:Y:S05]  /*0e40*/  @!P0 BRA `(.L_x_5636) ;  /* 0x0000000000248947 */ /* 0x000fea0003800000 */
[----:B------:R-:W-:-:S13]  /*0e50*/  ISETP.NE.AND P0, PT, R4, 0xff, PT ;  /* 0x000000ff0400780c */ /* 0x000fda0003f05270 */
[----:B------:R-:W-:Y:S02]  /*0e60*/  @!P0 IMAD.MOV.U32 R16, RZ, RZ, 0x7f800001 ;  /* 0x7f800001ff108424 */ /* 0x000fe400078e00ff */
[----:B------:R-:W-:Y:S01]  /*0e70*/  @P0 IMAD.SHL.U32 R16, R4, 0x800000, RZ ;  /* 0x0080000004100824 */ /* 0x000fe200078e00ff */
[----:B------:R-:W-:Y:S06]  /*0e80*/  BRA `(.L_x_5636) ;  /* 0x0000000000147947 */ /* 0x000fec0003800000 */
.L_x_5656:
[----:B------:R-:W2:Y:S02]  /*0e90*/  LDG.E.64 R4, desc[UR36][R4.64] ;  /* 0x0000002404047981 */ /* 0x000ea4000c1e1b00 */
[----:B--2---:R0:W1:Y:S01]  /*0ea0*/  I2F.U64 R16, R4 ;  /* 0x0000000400107312 */ /* 0x0040620000301000 */
[----:B------:R-:W-:Y:S05]  /*0eb0*/  BRA `(.L_x_5636) ;  /* 0x0000000000087947 */ /* 0x000fea0003800000 */
.L_x_5655:
[----:B------:R-:W2:Y:S02]  /*0ec0*/  LDG.E R4, desc[UR36][R4.64] ;  /* 0x0000002404047981 */ /* 0x000ea4000c1e1900 */
[----:B--2---:R-:W-:-:S07]  /*0ed0*/  I2FP.F32.U32 R16, R4 ;  /* 0x0000000400107245 */ /* 0x004fce0000201000 */
.L_x_5636:
[----:B------:R-:W-:Y:S05]  /*0ee0*/  BSYNC.RECONVERGENT B6 ;  /* 0x0000000000067941 */ /* 0x000fea0003800200 */
.L_x_5630:
[----:B------:R-:W-:-:S07]  /*0ef0*/  VIADD R22, R25, 0x80 ;  /* 0x0000008019167836 */ /* 0x000fce0000000000 */
.L_x_5629:
[----:B------:R-:W-:Y:S05]  /*0f00*/  BSYNC.RECONVERGENT B7 ;  /* 0x0000000000077941 */ /* 0x000fea0003800200 */
.L_x_5628:
[----:B------:R-:W-:Y:S01]  /*0f10*/  ISETP.GE.AND P0, PT, R22, R17, PT ;  /* 0x000000111600720c */ /* 0x000fe20003f06270 */
[----:B------:R-:W-:Y:S01]  /*0f20*/  BSSY.RECONVERGENT B7, `(.L_x_5659) ;  /* 0x00000e6000077945 */ /* 0x000fe20003800200 */
[----:B------:R-:W-:-:S11]  /*0f30*/  IMAD.MOV.U32 R19, RZ, RZ, RZ ;  /* 0x000000ffff137224 */ /* 0x000fd600078e00ff */
[----:B------:R-:W-:Y:S05]  /*0f40*/  @P0 BRA `(.L_x_5660) ;  /* 0x0000000c008c0947 */ /* 0x000fea0003800000 */
[----:B0-2-4-:R-:W0:Y:S01]  /*0f50*/  LDC.64 R4, c[0x0][0x3a0] ;  /* 0x0000e800ff047b82 */ /* 0x015e220000000a00 */
[----:B------:R-:W2:Y:S01]  /*0f60*/  LDCU UR5, c[0x0][0x3b0] ;  /* 0x00007600ff0577ac */ /* 0x000ea20008000800 */
[----:B------:R-:W-:Y:S01]  /*0f70*/  IMAD R0, R2, 0x200, R22 ;  /* 0x0000020002007824 */ /* 0x000fe200078e0216 */
[----:B------:R-:W-:Y:S01]  /*0f80*/  BSSY.RECONVERGENT B6, `(.L_x_5661) ;  /* 0x00000de000067945 */ /* 0x000fe20003800200 */
[----:B------:R-:W-:-:S04]  /*0f90*/  UPRMT UR4, UR38, 0x9910, URZ ;  /* 0x0000991026047896 */ /* 0x000fc800080000ff */
[----:B------:R-:W-:Y:S01]  /*0fa0*/  UISETP.GT.AND UP0, UPT, UR4, 0x9, UPT ;  /* 0x000000090400788c */ /* 0x000fe2000bf04270 */
[----:B--2---:R-:W-:-:S05]  /*0fb0*/  IMAD R3, R0, UR5, RZ ;  /* 0x0000000500037c24 */ /* 0x004fca000f8e02ff */
        /* <DEDUP_REMOVED lines=14> */
.L_x_5665:
[----:B------:R-:W2:Y:S02]  /*10a0*/  LDG.E.U8 R4, desc[UR36][R4.64] ;  /* 0x0000002404047981 */ /* 0x000ea4000c1e1100 */
[----:B--2---:R-:W-:Y:S01]  /*10b0*/  I2FP.F32.U32 R19, R4 ;  /* 0x0000000400137245 */ /* 0x004fe20000201000 */
[----:B------:R-:W-:Y:S06]  /*10c0*/  BRA `(.L_x_5667) ;  /* 0x0000000c00247947 */ /* 0x000fec0003800000 */
.L_x_5664:
[----:B------:R-:W-:-:S09]  /*10d0*/  UISETP.NE.AND UP0, UPT, UR4, 0x2, UPT ;  /* 0x000000020400788c */ /* 0x000fd2000bf05270 */
[----:B------:R-:W-:Y:S05]  /*10e0*/  BRA.U !UP0, `(.L_x_5668) ;  /* 0x0000000108287547 */ /* 0x000fea000b800000 */
[----:B------:R-:W-:-:S09]  /*10f0*/  UISETP.NE.AND UP0, UPT, UR4, 0x3, UPT ;  /* 0x000000030400788c */ /* 0x000fd2000bf05270 */
[----:B------:R-:W-:Y:S05]  /*1100*/  BRA.U !UP0, `(.L_x_5669) ;  /* 0x0000000108147547 */ /* 0x000fea000b800000 */
[----:B------:R-:W-:-:S09]  /*1110*/  UISETP.NE.AND UP0, UPT, UR4, 0x4, UPT ;  /* 0x000000040400788c */ /* 0x000fd2000bf05270 */
[----:B------:R-:W-:Y:S05]  /*1120*/  BRA.U UP0, `(.L_x_5666) ;  /* 0x0000000900b07547 */ /* 0x000fea000b800000 */
[----:B------:R-:W2:Y:S02]  /*1130*/  LDG.E.64 R4, desc[UR36][R4.64] ;  /* 0x0000002404047981 */ /* 0x000ea4000c1e1b00 */
[----:B--2---:R0:W2:Y:S01]  /*1140*/  I2F.S64 R19, R4 ;  /* 0x0000000400137312 */ /* 0x0040a20000301400 */
[----:B------:R-:W-:Y:S05]  /*1150*/  BRA `(.L_x_5667) ;  /* 0x0000000c00007947 */ /* 0x000fea0003800000 */
.L_x_5669:
[----:B------:R-:W2:Y:S02]  /*1160*/  LDG.E R4, desc[UR36][R4.64] ;  /* 0x0000002404047981 */ /* 0x000ea4000c1e1900 */
[----:B--2---:R-:W-:Y:S01]  /*1170*/  I2FP.F32.S32 R19, R4 ;  /* 0x0000000400137245 */ /* 0x004fe20000201400 */
[----:B------:R-:W-:Y:S06]  /*1180*/  BRA `(.L_x_5667) ;  /* 0x0000000800f47947 */ /* 0x000fec0003800000 */
.L_x_5668:
[----:B------:R-:W2:Y:S02]  /*1190*/  LDG.E.U16 R4, desc[UR36][R4.64] ;  /* 0x0000002404047981 */ /* 0x000ea4000c1e1500 */
[----:B--2---:R0:W2:Y:S01]  /*11a0*/  I2F.S16 R19, R4 ;  /* 0x0000000400137306 */ /* 0x0040a20000101400 */
[----:B------:R-:W-:Y:S05]  /*11b0*/  BRA `(.L_x_5667) ;  /* 0x0000000800e87947 */ /* 0x000fea0003800000 */
.L_x_5663:
        /* <DEDUP_REMOVED lines=8> */
.L_x_5671:
[----:B------:R-:W2:Y:S02]  /*1240*/  LDG.E.U16 R4, desc[UR36][R4.64] ;  /* 0x0000002404047981 */ /* 0x000ea4000c1e1500 */
[----:B--2---:R-:W-:Y:S01]  /*1250*/  HADD2.F32 R19, -RZ, R4.H0_H0 ;  /* 0x20000004ff137230 */ /* 0x004fe20000004100 */
[----:B------:R-:W-:Y:S06]  /*1260*/  BRA `(.L_x_5667) ;  /* 0x0000000800bc7947 */ /* 0x000fec0003800000 */
.L_x_5670:
        /* <DEDUP_REMOVED lines=8> */
.L_x_5673:
[----:B------:R-:W2:Y:S02]  /*12f0*/  LDG.E.U16 R4, desc[UR36][R4.64] ;  /* 0x0000002404047981 */ /* 0x000ea4000c1e1500 */
[----:B--2---:R-:W-:Y:S01]  /*1300*/  HADD2.F32 R19, -RZ, R4.H0_H0 ;  /* 0x20000004ff137230 */ /* 0x004fe20000004100 */
[----:B------:R-:W-:Y:S06]  /*1310*/  BRA `(.L_x_5667) ;  /* 0x0000000800907947 */ /* 0x000fec0003800000 */
.L_x_5672:
[----:B------:R-:W2:Y:S01]  /*1320*/  LDG.E.64 R4, desc[UR36][R4.64] ;  /* 0x0000002404047981 */ /* 0x000ea2000c1e1b00 */
[----:B------:R-:W-:Y:S01]  /*1330*/  UMOV UR4, 0xf0000000 ;  /* 0xf000000000047882 */ /* 0x000fe20000000000 */
[----:B------:R-:W-:Y:S01]  /*1340*/  UMOV UR5, 0x380fffff ;  /* 0x380fffff00057882 */ /* 0x000fe20000000000 */
[----:B--2---:R-:W0:Y:S01]  /*1350*/  F2F.F32.F64 R19, R4 ;  /* 0x0000000400137310 */ /* 0x004e220000301000 */
[----:B------:R-:W-:-:S14]  /*1360*/  DSETP.GEU.AND P0, PT, |R4|, UR4, PT ;  /* 0x0000000404007e2a */ /* 0x000fdc000bf0e200 */
[----:B0-----:R-:W-:Y:S01]  /*1370*/  @!P0 FMUL R19, R19, 1.175494350822287508e-38 ;  /* 0x0080000013138820 */ /* 0x001fe20000400000 */
[----:B------:R-:W-:Y:S06]  /*1380*/  BRA `(.L_x_5667) ;  /* 0x0000000800747947 */ /* 0x000fec0003800000 */
.L_x_5662:
        /* <DEDUP_REMOVED lines=12> */
.L_x_5676:
[----:B------:R-:W2:Y:S01]  /*1450*/  LDG.E.64 R4, desc[UR36][R4.64] ;  /* 0x0000002404047981 */ /* 0x000ea2000c1e1b00 */
[----:B------:R-:W-:Y:S01]  /*1460*/  UMOV UR4, 0xf0000000 ;  /* 0xf000000000047882 */ /* 0x000fe20000000000 */
[----:B------:R-:W-:Y:S01]  /*1470*/  UMOV UR5, 0x380fffff ;  /* 0x380fffff00057882 */ /* 0x000fe20000000000 */
[----:B--2---:R-:W0:Y:S01]  /*1480*/  F2F.F32.F64 R19, R4 ;  /* 0x0000000400137310 */ /* 0x004e220000301000 */
[----:B------:R-:W-:-:S14]  /*1490*/  DSETP.GEU.AND P0, PT, |R4|, UR4, PT ;  /* 0x0000000404007e2a */ /* 0x000fdc000bf0e200 */
[----:B0-----:R-:W-:Y:S01]  /*14a0*/  @!P0 FMUL R19, R19, 1.175494350822287508e-38 ;  /* 0x0080000013138820 */ /* 0x001fe20000400000 */
[----:B------:R-:W-:Y:S06]  /*14b0*/  BRA `(.L_x_5667) ;  /* 0x0000000800287947 */ /* 0x000fec0003800000 */
.L_x_5675:
        /* <DEDUP_REMOVED lines=25> */
.L_x_5678:
[----:B------:R-:W2:Y:S02]  /*1650*/  LDG.E.U8 R4, desc[UR36][R4.64] ;  /* 0x0000002404047981 */ /* 0x000ea4000c1e1100 */
[C---:B--2---:R-:W-:Y:S02]  /*1660*/  IMAD.SHL.U32 R0, R4.reuse, 0x2000000, RZ ;  /* 0x0200000004007824 */ /* 0x044fe400078e00ff */
[----:B------:R-:W-:-:S03]  /*1670*/  IMAD.SHL.U32 R6, R4, 0x100, RZ ;  /* 0x0000010004067824 */ /* 0x000fc600078e00ff */
[----:B------:R-:W-:Y:S02]  /*1680*/  ISETP.GE.U32.AND P0, PT, R0, 0x8000000, PT ;  /* 0x080000000000780c */ /* 0x000fe40003f06070 */
[----:B------:R-:W-:-:S11]  /*1690*/  PRMT R19, R6, 0x9910, RZ ;  /* 0x0000991006137816 */ /* 0x000fd600000000ff */
[----:B------:R-:W-:Y:S02]  /*16a0*/  @!P0 LOP3.LUT R3, R6, 0x7f00, RZ, 0xc0, !PT ;  /* 0x00007f0006038812 */ /* 0x000fe400078ec0ff */
[----:B------:R-:W-:Y:S02]  /*16b0*/  @P0 LEA.HI R0, R0, 0x70000000, RZ, 0x1c ;  /* 0x7000000000000811 */ /* 0x000fe400078fe0ff */
[----:B------:R-:W-:-:S03]  /*16c0*/  @!P0 LOP3.LUT R3, R3, 0x3f000000, RZ, 0xfc, !PT ;  /* 0x3f00000003038812 */ /* 0x000fc600078efcff */
[----:B------:R-:W-:Y:S02]  /*16d0*/  @P0 FMUL.FTZ R0, R0, 1.9259299443872358531e-34 ;  /* 0x0780000000000820 */ /* 0x000fe40000410000 */
[----:B------:R-:W-:-:S05]  /*16e0*/  @!P0 FADD.FTZ R0, R3, -0.5 ;  /* 0xbf00000003008421 */ /* 0x000fca0000010000 */
[----:B------:R-:W-:Y:S01]  /*16f0*/  LOP3.LUT R19, R0, 0x80000000, R19, 0xf8, !PT ;  /* 0x8000000000137812 */ /* 0x000fe200078ef813 */
[----:B------:R-:W-:Y:S06]  /*1700*/  BRA `(.L_x_5667) ;  /* 0x0000000400947947 */ /* 0x000fec0003800000 */
.L_x_5677:
[----:B------:R-:W2:Y:S02]  /*1710*/  LDG.E.U16 R4, desc[UR36][R4.64] ;  /* 0x0000002404047981 */ /* 0x000ea4000c1e1500 */
[----:B--2---:R-:W-:Y:S01]  /*1720*/  IMAD.U32 R19, R4, 0x10000, RZ ;  /* 0x0001000004137824 */ /* 0x004fe200078e00ff */
[----:B------:R-:W-:Y:S06]  /*1730*/  BRA `(.L_x_5667) ;  /* 0x0000000400887947 */ /* 0x000fec0003800000 */
.L_x_5674:
        /* <DEDUP_REMOVED lines=11> */
.L_x_5681:
        /* <DEDUP_REMOVED lines=20> */
.L_x_5683:
[----:B------:R-:W-:Y:S05]  /*1930*/  BSYNC.RECONVERGENT B0 ;  /* 0x0000000000007941 */ /* 0x000fea0003800200 */
.L_x_5682:
[----:B------:R-:W-:Y:S01]  /*1940*/  IMAD.SHL.U32 R0, R0, 0x100000, RZ ;  /* 0x0010000000007824 */ /* 0x000fe200078e00ff */
[----:B------:R-:W-:-:S04]  /*1950*/  LEA R3, R3, 0x3b800000, 0x17 ;  /* 0x3b80000003037811 */ /* 0x000fc800078eb8ff */
[----:B------:R-:W-:Y:S01]  /*1960*/  LOP3.LUT R19, R3, R0, R19, 0xfe, !PT ;  /* 0x0000000003137212 */ /* 0x000fe200078efe13 */
[----:B------:R-:W-:Y:S06]  /*1970*/  BRA `(.L_x_5667) ;  /* 0x0000000000f87947 */ /* 0x000fec0003800000 */
.L_x_5680:
        /* <DEDUP_REMOVED lines=20> */
.L_x_5685:
[----:B------:R-:W-:Y:S05]  /*1ac0*/  BSYNC.RECONVERGENT B0 ;  /* 0x0000000000007941 */ /* 0x000fea0003800200 */
.L_x_5684:
[----:B------:R-:W-:Y:S01]  /*1ad0*/  IMAD.SHL.U32 R0, R0, 0x200000, RZ ;  /* 0x0020000000007824 */ /* 0x000fe200078e00ff */
[----:B------:R-:W-:-:S04]  /*1ae0*/  LEA R3, R3, 0x37800000, 0x17 ;  /* 0x3780000003037811 */ /* 0x000fc800078eb8ff */
[----:B------:R-:W-:Y:S01]  /*1af0*/  LOP3.LUT R19, R3, R0, R19, 0xfe, !PT ;  /* 0x0000000003137212 */ /* 0x000fe200078efe13 */
[----:B------:R-:W-:Y:S06]  /*1b00*/  BRA `(.L_x_5667) ;  /* 0x0000000000947947 */ /* 0x000fec0003800000 */
.L_x_5679:
        /* <DEDUP_REMOVED lines=14> */
.L_x_5666:
[----:B------:R-:W-:Y:S01]  /*1bf0*/  MOV R14, 0x0 ;  /* 0x00000000000e7802 */ /* 0x000fe20000000f00 */
[----:B------:R-:W0:Y:S01]  /*1c00*/  LDCU.64 UR4, c[0x4][0x198] ;  /* 0x01003300ff0477ac */ /* 0x000e220008000a00 */
[----:B------:R-:W-:Y:S02]  /*1c10*/  IMAD.MOV.U32 R8, RZ, RZ, 0x4e ;  /* 0x0000004eff087424 */ /* 0x000fe400078e00ff */
[----:B------:R-:W-:Y:S01]  /*1c20*/  IMAD.MOV.U32 R12, RZ, RZ, 0x1 ;  /* 0x00000001ff0c7424 */ /* 0x000fe200078e00ff */
[----:B------:R-:W2:Y:S01]  /*1c30*/  LDCU.64 UR6, c[0x4][0x1a0] ;  /* 0x01003400ff0677ac */ /* 0x000ea20008000a00 */
[----:B------:R-:W4:Y:S01]  /*1c40*/  LDC.64 R14, c[0x4][R14] ;  /* 0x010000000e0e7b82 */ /* 0x000f220000000a00 */
[----:B------:R-:W-:Y:S01]  /*1c50*/  IMAD.MOV.U32 R13, RZ, RZ, RZ ;  /* 0x000000ffff0d7224 */ /* 0x000fe200078e00ff */
[----:B------:R-:W1:Y:S01]  /*1c60*/  LDCU.64 UR8, c[0x4][0x68] ;  /* 0x01000d00ff0877ac */ /* 0x000e620008000a00 */
[----:B0-----:R-:W-:Y:S02]  /*1c70*/  IMAD.U32 R4, RZ, RZ, UR4 ;  /* 0x00000004ff047e24 */ /* 0x001fe4000f8e00ff */
[----:B------:R-:W-:-:S02]  /*1c80*/  IMAD.U32 R5, RZ, RZ, UR5 ;  /* 0x00000005ff057e24 */ /* 0x000fc4000f8e00ff */
[----:B--2---:R-:W-:Y:S02]  /*1c90*/  IMAD.U32 R6, RZ, RZ, UR6 ;  /* 0x00000006ff067e24 */ /* 0x004fe4000f8e00ff */
[----:B------:R-:W-:Y:S02]  /*1ca0*/  IMAD.U32 R7, RZ, RZ, UR7 ;  /* 0x00000007ff077e24 */ /* 0x000fe4000f8e00ff */
[----:B-1----:R-:W-:Y:S02]  /*1cb0*/  IMAD.U32 R10, RZ, RZ, UR8 ;  /* 0x00000008ff0a7e24 */ /* 0x002fe4000f8e00ff */
[----:B------:R-:W-:-:S07]  /*1cc0*/  IMAD.U32 R11, RZ, RZ, UR9 ;  /* 0x00000009ff0b7e24 */ /* 0x000fce000f8e00ff */
[----:B------:R-:W-:-:S07]  /*1cd0*/  LEPC R20, `(.L_x_5688) ;  /* 0x000000001014794e */ /* 0x000fce0000000000 */
[----:B---345:R-:W-:Y:S05]  /*1ce0*/  CALL.ABS.NOINC R14 ;  /* 0x000000000e007343 */ /* 0x038fea0003c00000 */
.L_x_5688:
[----:B------:R-:W-:Y:S01]  /*1cf0*/  IMAD.MOV.U32 R19, RZ, RZ, RZ ;  /* 0x000000ffff137224 */ /* 0x000fe200078e00ff */
[----:B------:R-:W-:Y:S06]  /*1d00*/  BRA `(.L_x_5667) ;  /* 0x0000000000147947 */ /* 0x000fec0003800000 */
.L_x_5687:
[----:B------:R-:W2:Y:S02]  /*1d10*/  LDG.E.64 R4, desc[UR36][R4.64] ;  /* 0x0000002404047981 */ /* 0x000ea4000c1e1b00 */
[----:B--2---:R0:W2:Y:S01]  /*1d20*/  I2F.U64 R19, R4 ;  /* 0x0000000400137312 */ /* 0x0040a20000301000 */
[----:B------:R-:W-:Y:S05]  /*1d30*/  BRA `(.L_x_5667) ;  /* 0x0000000000087947 */ /* 0x000fea0003800000 */
.L_x_5686:
[----:B------:R-:W2:Y:S02]  /*1d40*/  LDG.E R4, desc[UR36][R4.64] ;  /* 0x0000002404047981 */ /* 0x000ea4000c1e1900 */
[----:B--2---:R-:W-:-:S07]  /*1d50*/  I2FP.F32.U32 R19, R4 ;  /* 0x0000000400137245 */ /* 0x004fce0000201000 */
.L_x_5667:
[----:B------:R-:W-:Y:S05]  /*1d60*/  BSYNC.RECONVERGENT B6 ;  /* 0x0000000000067941 */ /* 0x000fea0003800200 */
.L_x_5661:
[----:B------:R-:W-:-:S07]  /*1d70*/  VIADD R22, R22, 0x80 ;  /* 0x0000008016167836 */ /* 0x000fce0000000000 */
.L_x_5660:
[----:B------:R-:W-:Y:S05]  /*1d80*/  BSYNC.RECONVERGENT B7 ;  /* 0x0000000000077941 */ /* 0x000fea0003800200 */
.L_x_5659:
        /* <DEDUP_REMOVED lines=23> */
[----:B--2---:R0:W2:Y:S01]  /*1f00*/  I2F.S16 R18, R4 ;  /* 0x0000000400127306 */ /* 0x0040a20000101400 */
[----:B------:R-:W-:Y:S05]  /*1f10*/  BRA `(.L_x_5697) ;  /* 0x0000000c00347947 */ /* 0x000fea0003800000 */
.L_x_5695:
[----:B------:R-:W2:Y:S02]  /*1f20*/  LDG.E.U8 R4, desc[UR36][R4.64] ;  /* 0x0000002404047981 */ /* 0x000ea4000c1e1100 */
[----:B--2---:R-:W-:Y:S01]  /*1f30*/  I2FP.F32.U32 R18, R4 ;  /* 0x0000000400127245 */ /* 0x004fe20000201000 */
[----:B------:R-:W-:Y:S06]  /*1f40*/  BRA `(.L_x_5697) ;  /* 0x0000000c00287947 */ /* 0x000fec0003800000 */
.L_x_5694:
        /* <DEDUP_REMOVED lines=9> */
.L_x_5699:
[----:B------:R-:W2:Y:S02]  /*1fe0*/  LDG.E R4, desc[UR36][R4.64] ;  /* 0x0000002404047981 */ /* 0x000ea4000c1e1900 */
[----:B--2---:R-:W-:Y:S01]  /*1ff0*/  I2FP.F32.S32 R18, R4 ;  /* 0x0000000400127245 */ /* 0x004fe20000201400 */
[----:B------:R-:W-:Y:S06]  /*2000*/  BRA `(.L_x_5697) ;  /* 0x0000000800f87947 */ /* 0x000fec0003800000 */
.L_x_5698:
[----:B------:R-:W2:Y:S02]  /*2010*/  LDG.E.U16 R4, desc[UR36][R4.64] ;  /* 0x0000002404047981 */ /* 0x000ea4000c1e1500 */
[----:B--2---:R4:W0:Y:S01]  /*2020*/  I2F.S16 R18, R4 ;  /* 0x0000000400127306 */ /* 0x0048220000101400 */
[----:B------:R-:W-:Y:S05]  /*2030*/  BRA `(.L_x_5697) ;  /* 0x0000000800ec7947 */ /* 0x000fea0003800000 */
.L_x_5693:
        /* <DEDUP_REMOVED lines=8> */
.L_x_5701:
[----:B------:R-:W2:Y:S02]  /*20c0*/  LDG.E.U16 R4, desc[UR36][R4.64] ;  /* 0x0000002404047981 */ /* 0x000ea4000c1e1500 */
[----:B--2---:R-:W-:Y:S01]  /*20d0*/  HADD2.F32 R18, -RZ, R4.H0_H0 ;  /* 0x20000004ff127230 */ /* 0x004fe20000004100 */
[----:B------:R-:W-:Y:S06]  /*20e0*/  BRA `(.L_x_5697) ;  /* 0x0000000800c07947 */ /* 0x000fec0003800000 */
.L_x_5700:
        /* <DEDUP_REMOVED lines=8> */
.L_x_5703:
[----:B------:R-:W2:Y:S02]  /*2170*/  LDG.E.U16 R4, desc[UR36][R4.64] ;  /* 0x0000002404047981 */ /* 0x000ea4000c1e1500 */
[----:B--2---:R-:W-:Y:S01]  /*2180*/  HADD2.F32 R18, -RZ, R4.H0_H0 ;  /* 0x20000004ff127230 */ /* 0x004fe20000004100 */
[----:B------:R-:W-:Y:S06]  /*2190*/  BRA `(.L_x_5697) ;  /* 0x0000000800947947 */ /* 0x000fec0003800000 */
.L_x_5702:
[----:B------:R-:W2:Y:S01]  /*21a0*/  LDG.E.64 R4, desc[UR36][R4.64] ;  /* 0x0000002404047981 */ /* 0x000ea2000c1e1b00 */
[----:B------:R-:W-:Y:S01]  /*21b0*/  UMOV UR4, 0xf0000000 ;  /* 0xf000000000047882 */ /* 0x000fe20000000000 */
[----:B------:R-:W-:Y:S01]  /*21c0*/  UMOV UR5, 0x380fffff ;  /* 0x380fffff00057882 */ /* 0x000fe20000000000 */
[----:B--2---:R-:W0:Y:S01]  /*21d0*/  F2F.F32.F64 R18, R4 ;  /* 0x0000000400127310 */ /* 0x004e220000301000 */
[----:B------:R-:W-:-:S14]  /*21e0*/  DSETP.GEU.AND P0, PT, |R4|, UR4, PT ;  /* 0x0000000404007e2a */ /* 0x000fdc000bf0e200 */
[----:B0-----:R-:W-:Y:S01]  /*21f0*/  @!P0 FMUL R18, R18, 1.175494350822287508e-38 ;  /* 0x0080000012128820 */ /* 0x001fe20000400000 */
[----:B------:R-:W-:Y:S06]  /*2200*/  BRA `(.L_x_5697) ;  /* 0x0000000800787947 */ /* 0x000fec0003800000 */
.L_x_5692:
        /* <DEDUP_REMOVED lines=12> */
.L_x_5706:
[----:B------:R-:W2:Y:S01]  /*22d0*/  LDG.E.64 R4, desc[UR36][R4.64] ;  /* 0x0000002404047981 */ /* 0x000ea2000c1e1b00 */
[----:B------:R-:W-:Y:S01]  /*22e0*/  UMOV UR4, 0xf0000000 ;  /* 0xf000000000047882 */ /* 0x000fe20000000000 */
[----:B------:R-:W-:Y:S01]  /*22f0*/  UMOV UR5, 0x380fffff ;  /* 0x380fffff00057882 */ /* 0x000fe20000000000 */
[----:B--2---:R-:W0:Y:S01]  /*2300*/  F2F.F32.F64 R18, R4 ;  /* 0x0000000400127310 */ /* 0x004e220000301000 */
[----:B------:R-:W-:-:S14]  /*2310*/  DSETP.GEU.AND P0, PT, |R4|, UR4, PT ;  /* 0x0000000404007e2a */ /* 0x000fdc000bf0e200 */
[----:B0-----:R-:W-:Y:S01]  /*2320*/  @!P0 FMUL R18, R18, 1.175494350822287508e-38 ;  /* 0x0080000012128820 */ /* 0x001fe20000400000 */
[----:B------:R-:W-:Y:S06]  /*2330*/  BRA `(.L_x_5697) ;  /* 0x00000008002c7947 */ /* 0x000fec0003800000 */
.L_x_5705:
        /* <DEDUP_REMOVED lines=25> */
.L_x_5708:
        /* <DEDUP_REMOVED lines=11> */
[----:B------:R-:W-:Y:S01]  /*2580*/  LOP3.LUT R18, R0, 0x80000000, R3, 0xf8, !PT ;  /* 0x8000000000127812 */ /* 0x000fe200078ef803 */
[----:B------:R-:W-:Y:S06]  /*2590*/  BRA `(.L_x_5697) ;  /* 0x0000000400947947 */ /* 0x000fec0003800000 */
.L_x_5707:
[----:B------:R-:W2:Y:S02]  /*25a0*/  LDG.E.U16 R4, desc[UR36][R4.64] ;  /* 0x0000002404047981 */ /* 0x000ea4000c1e1500 */
[----:B--2---:R-:W-:Y:S01]  /*25b0*/  IMAD.U32 R18, R4, 0x10000, RZ ;  /* 0x0001000004127824 */ /* 0x004fe200078e00ff */
[----:B------:R-:W-:Y:S06]  /*25c0*/  BRA `(.L_x_5697) ;  /* 0x0000000400887947 */ /* 0x000fec0003800000 */
.L_x_5704:
        /* <DEDUP_REMOVED lines=11> */
.L_x_5711:
        /* <DEDUP_REMOVED lines=20> */
.L_x_5713:
[----:B------:R-:W-:Y:S05]  /*27c0*/  BSYNC.RECONVERGENT B0 ;  /* 0x0000000000007941 */ /* 0x000fea0003800200 */
.L_x_5712:
[----:B------:R-:W-:Y:S01]  /*27d0*/  IMAD.SHL.U32 R0, R0, 0x100000, RZ ;  /* 0x0010000000007824 */ /* 0x000fe200078e00ff */
[----:B------:R-:W-:-:S04]  /*27e0*/  LEA R3, R3, 0x3b800000, 0x17 ;  /* 0x3b80000003037811 */ /* 0x000fc800078eb8ff */
[----:B------:R-:W-:Y:S01]  /*27f0*/  LOP3.LUT R18, R3, R0, R7, 0xfe, !PT ;  /* 0x0000000003127212 */ /* 0x000fe200078efe07 */
[----:B------:R-:W-:Y:S06]  /*2800*/  BRA `(.L_x_5697) ;  /* 0x0000000000f87947 */ /* 0x000fec0003800000 */
.L_x_5710:
        /* <DEDUP_REMOVED lines=20> */
.L_x_5715:
[----:B------:R-:W-:Y:S05]  /*2950*/  BSYNC.RECONVERGENT B0 ;  /* 0x0000000000007941 */ /* 0x000fea0003800200 */
.L_x_5714:
[----:B------:R-:W-:Y:S01]  /*2960*/  IMAD.SHL.U32 R0, R0, 0x200000, RZ ;  /* 0x0020000000007824 */ /* 0x000fe200078e00ff */
[----:B------:R-:W-:-:S04]  /*2970*/  LEA R3, R3, 0x37800000, 0x17 ;  /* 0x3780000003037811 */ /* 0x000fc800078eb8ff */
[----:B------:R-:W-:Y:S01]  /*2980*/  LOP3.LUT R18, R3, R0, R7, 0xfe, !PT ;  /* 0x0000000003127212 */ /* 0x000fe200078efe07 */
[----:B------:R-:W-:Y:S06]  /*2990*/  BRA `(.L_x_5697) ;  /* 0x0000000000947947 */ /* 0x000fec0003800000 */
.L_x_5709:
        /* <DEDUP_REMOVED lines=14> */
.L_x_5696:
        /* <DEDUP_REMOVED lines=16> */
.L_x_5718:
[----:B------:R-:W-:Y:S01]  /*2b80*/  IMAD.MOV.U32 R18, RZ, RZ, RZ ;  /* 0x000000ffff127224 */ /* 0x000fe200078e00ff */
[----:B------:R-:W-:Y:S06]  /*2b90*/  BRA `(.L_x_5697) ;  /* 0x0000000000147947 */ /* 0x000fec0003800000 */
.L_x_5717:
[----:B------:R-:W2:Y:S02]  /*2ba0*/  LDG.E.64 R4, desc[UR36][R4.64] ;  /* 0x0000002404047981 */ /* 0x000ea4000c1e1b00 */
[----:B--2---:R0:W2:Y:S01]  /*2bb0*/  I2F.U64 R18, R4 ;  /* 0x0000000400127312 */ /* 0x0040a20000301000 */
[----:B------:R-:W-:Y:S05]  /*2bc0*/  BRA `(.L_x_5697) ;  /* 0x0000000000087947 */ /* 0x000fea0003800000 */
.L_x_5716:
[----:B------:R-:W2:Y:S02]  /*2bd0*/  LDG.E R4, desc[UR36][R4.64] ;  /* 0x0000002404047981 */ /* 0x000ea4000c1e1900 */
[----:B--2---:R-:W-:-:S07]  /*2be0*/  I2FP.F32.U32 R18, R4 ;  /* 0x0000000400127245 */ /* 0x004fce0000201000 */
.L_x_5697:
[----:B------:R-:W-:Y:S05]  /*2bf0*/  BSYNC.RECONVERGENT B6 ;  /* 0x0000000000067941 */ /* 0x000fea0003800200 */
.L_x_5691:
[----:B------:R-:W-:-:S07]  /*2c00*/  VIADD R22, R22, 0x80 ;  /* 0x0000008016167836 */ /* 0x000fce0000000000 */
.L_x_5690:
[----:B------:R-:W-:Y:S05]  /*2c10*/  BSYNC.RECONVERGENT B7 ;  /* 0x0000000000077941 */ /* 0x000fea0003800200 */
.L_x_5689:
[----:B------:R-:W-:Y:S01]  /*2c20*/  ISETP.GE.AND P0, PT, R22, R17, PT ;  /* 0x000000111600720c */ /* 0x000fe20003f06270 */
[----:B------:R-:W-:Y:S01]  /*2c30*/  BSSY.RECONVERGENT B6, `(.L_x_5719) ;  /* 0x00000e0000067945 */ /* 0x000fe20003800200 */
[----:B------:R-:W-:-:S11]  /*2c40*/  IMAD.MOV.U32 R23, RZ, RZ, RZ ;  /* 0x000000ffff177224 */ /* 0x000fd600078e00ff */
[----:B------:R-:W-:Y:S05]  /*2c50*/  @P0 BRA `(.L_x_5720) ;  /* 0x0000000c00740947 */ /* 0x000fea0003800000 */
[----:B0-2-4-:R-:W0:Y:S01]  /*2c60*/  LDC.64 R4, c[0x0][0x3a0] ;  /* 0x0000e800ff047b82 */ /* 0x015e220000000a00 */
[----:B------:R-:W2:Y:S01]  /*2c70*/  LDCU UR5, c[0x0][0x3b0] ;  /* 0x00007600ff0577ac */ /* 0x000ea20008000800 */
[----:B------:R-:W-:Y:S01]  /*2c80*/  IMAD R0, R2, 0x200, R22 ;  /* 0x0000020002007824 */ /* 0x000fe200078e0216 */
        /* <DEDUP_REMOVED lines=17> */
.L_x_5724:
[----:B------:R-:W2:Y:S02]  /*2da0*/  LDG.E.U8 R4, desc[UR36][R4.64] ;  /* 0x0000002404047981 */ /* 0x000ea4000c1e1100 */
[----:B--2---:R-:W-:Y:S01]  /*2db0*/  I2FP.F32.U32 R23, R4 ;  /* 0x0000000400177245 */ /* 0x004fe20000201000 */
[----:B------:R-:W-:Y:S06]  /*2dc0*/  BRA `(.L_x_5720) ;  /* 0x0000000c00187947 */ /* 0x000fec0003800000 */
.L_x_5723:
        /* <DEDUP_REMOVED lines=9> */
.L_x_5727:
[----:B------:R-:W2:Y:S02]  /*2e60*/  LDG.E R4, desc[UR36][R4.64] ;  /* 0x0000002404047981 */ /* 0x000ea4000c1e1900 */
[----:B--2---:R-:W-:Y:S01]  /*2e70*/  I2FP.F32.S32 R23, R4 ;  /* 0x0000000400177245 */ /* 0x004fe20000201400 */
[----:B------:R-:W-:Y:S06]  /*2e80*/  BRA `(.L_x_5720) ;  /* 0x0000000800e87947 */ /* 0x000fec0003800000 */
.L_x_5726:
[----:B------:R-:W2:Y:S02]  /*2e90*/  LDG.E.U16 R4, desc[UR36][R4.64] ;  /* 0x0000002404047981 */ /* 0x000ea4000c1e1500 */
[----:B--2---:R0:W2:Y:S01]  /*2ea0*/  I2F.S16 R23, R4 ;  /* 0x0000000400177306 */ /* 0x0040a20000101400 */
[----:B------:R-:W-:Y:S05]  /*2eb0*/  BRA `(.L_x_5720) ;  /* 0x0000000800dc7947 */ /* 0x000fea0003800000 */
.L_x_5722:
        /* <DEDUP_REMOVED lines=8> */
.L_x_5729:
[----:B------:R-:W2:Y:S02]  /*2f40*/  LDG.E.U16 R4, desc[UR36][R4.64] ;  /* 0x0000002404047981 */ /* 0x000ea4000c1e1500 */
[----:B--2---:R-:W-:Y:S01]  /*2f50*/  HADD2.F32 R23, -RZ, R4.H0_H0 ;  /* 0x20000004ff177230 */ /* 0x004fe20000004100 */
[----:B------:R-:W-:Y:S06]  /*2f60*/  BRA `(.L_x_5720) ;  /* 0x0000000800b07947 */ /* 0x000fec0003800000 */
.L_x_5728:
        /* <DEDUP_REMOVED lines=8> */
.L_x_5731:
[----:B------:R-:W2:Y:S02]  /*2ff0*/  LDG.E.U16 R4, desc[UR36][R4.64] ;  /* 0x0000002404047981 */ /* 0x000ea4000c1e1500 */
[----:B--2---:R-:W-:Y:S01]  /*3000*/  HADD2.F32 R23, -RZ, R4.H0_H0 ;  /* 0x20000004ff177230 */ /* 0x004fe20000004100 */
[----:B------:R-:W-:Y:S06]  /*3010*/  BRA `(.L_x_5720) ;  /* 0x0000000800847947 */ /* 0x000fec0003800000 */
.L_x_5730:
[----:B------:R-:W2:Y:S01]  /*3020*/  LDG.E.64 R4, desc[UR36][R4.64] ;  /* 0x0000002404047981 */ /* 0x000ea2000c1e1b00 */
[----:B------:R-:W-:Y:S01]  /*3030*/  UMOV UR4, 0xf0000000 ;  /* 0xf000000000047882 */ /* 0x000fe20000000000 */
[----:B------:R-:W-:Y:S01]  /*3040*/  UMOV UR5, 0x380fffff ;  /* 0x380fffff00057882 */ /* 0x000fe20000000000 */
[----:B--2---:R-:W0:Y:S01]  /*3050*/  F2F.F32.F64 R23, R4 ;  /* 0x0000000400177310 */ /* 0x004e220000301000 */
[----:B------:R-:W-:-:S14]  /*3060*/  DSETP.GEU.AND P0, PT, |R4|, UR4, PT ;  /* 0x0000000404007e2a */ /* 0x000fdc000bf0e200 */
[----:B0-----:R-:W-:Y:S01]  /*3070*/  @!P0 FMUL R23, R23, 1.175494350822287508e-38 ;  /* 0x0080000017178820 */ /* 0x001fe20000400000 */
[----:B------:R-:W-:Y:S06]  /*3080*/  BRA `(.L_x_5720) ;  /* 0x0000000800687947 */ /* 0x000fec0003800000 */
.L_x_5721:
        /* <DEDUP_REMOVED lines=12> */
.L_x_5734:
[----:B------:R-:W2:Y:S01]  /*3150*/  LDG.E.64 R4, desc[UR36][R4.64] ;  /* 0x0000002404047981 */ /* 0x000ea2000c1e1b00 */
[----:B------:R-:W-:Y:S01]  /*3160*/  UMOV UR4, 0xf0000000 ;  /* 0xf000000000047882 */ /* 0x000fe20000000000 */
[----:B------:R-:W-:Y:S01]  /*3170*/  UMOV UR5, 0x380fffff ;  /* 0x380fffff00057882 */ /* 0x000fe20000000000 */
[----:B--2---:R-:W0:Y:S01]  /*3180*/  F2F.F32.F64 R23, R4 ;  /* 0x0000000400177310 */ /* 0x004e220000301000 */
[----:B------:R-:W-:-:S14]  /*3190*/  DSETP.GEU.AND P0, PT, |R4|, UR4, PT ;  /* 0x0000000404007e2a */ /* 0x000fdc000bf0e200 */
[----:B0-----:R-:W-:Y:S01]  /*31a0*/  @!P0 FMUL R23, R23, 1.175494350822287508e-38 ;  /* 0x0080000017178820 */ /* 0x001fe20000400000 */
[----:B------:R-:W-:Y:S06]  /*31b0*/  BRA `(.L_x_5720) ;  /* 0x00000008001c7947 */ /* 0x000fec0003800000 */
.L_x_5733:
        /* <DEDUP_REMOVED lines=25> */
.L_x_5736:
        /* <DEDUP_REMOVED lines=12> */
.L_x_5735:
[----:B------:R-:W2:Y:S02]  /*3410*/  LDG.E.U16 R4, desc[UR36][R4.64] ;  /* 0x0000002404047981 */ /* 0x000ea4000c1e1500 */
[----:B--2---:R-:W-:Y:S01]  /*3420*/  IMAD.U32 R23, R4, 0x10000, RZ ;  /* 0x0001000004177824 */ /* 0x004fe200078e00ff */
[----:B------:R-:W-:Y:S06]  /*3430*/  BRA `(.L_x_5720) ;  /* 0x00000004007c7947 */ /* 0x000fec0003800000 */
.L_x_5732:
        /* <DEDUP_REMOVED lines=11> */
.L_x_5739:
[----:B------:R-:W2:Y:S02]  /*34f0*/  LDG.E.U8 R4, desc[UR36][R4.64] ;  /* 0x0000002404047981 */ /* 0x000ea4000c1e1100 */
        /* <DEDUP_REMOVED lines=18> */
.L_x_5741:
[----:B------:R-:W-:Y:S05]  /*3620*/  BSYNC.RECONVERGENT B0 ;  /* 0x0000000000007941 */ /* 0x000fea0003800200 */
.L_x_5740:
[----:B------:R-:W-:Y:S01]  /*3630*/  IMAD.SHL.U32 R0, R0, 0x100000, RZ ;  /* 0x0010000000007824 */ /* 0x000fe200078e00ff */
[----:B------:R-:W-:-:S04]  /*3640*/  LEA R3, R3, 0x3b800000, 0x17 ;  /* 0x3b80000003037811 */ /* 0x000fc800078eb8ff */
[----:B------:R-:W-:Y:S01]  /*3650*/  LOP3.LUT R23, R3, R0, R23, 0xfe, !PT ;  /* 0x0000000003177212 */ /* 0x000fe200078efe17 */
[----:B------:R-:W-:Y:S06]  /*3660*/  BRA `(.L_x_5720) ;  /* 0x0000000000f07947 */ /* 0x000fec0003800000 */
.L_x_5738:
        /* <DEDUP_REMOVED lines=19> */
.L_x_5743:
[----:B------:R-:W-:Y:S05]  /*37a0*/  BSYNC.RECONVERGENT B0 ;  /* 0x0000000000007941 */ /* 0x000fea0003800200 */
.L_x_5742:
[----:B------:R-:W-:Y:S01]  /*37b0*/  IMAD.SHL.U32 R0, R0, 0x200000, RZ ;  /* 0x0020000000007824 */ /* 0x000fe200078e00ff */
[----:B------:R-:W-:-:S04]  /*37c0*/  LEA R3, R3, 0x37800000, 0x17 ;  /* 0x3780000003037811 */ /* 0x000fc800078eb8ff */
[----:B------:R-:W-:Y:S01]  /*37d0*/  LOP3.LUT R23, R3, R0, R23, 0xfe, !PT ;  /* 0x0000000003177212 */ /* 0x000fe200078efe17 */
[----:B------:R-:W-:Y:S06]  /*37e0*/  BRA `(.L_x_5720) ;  /* 0x0000000000907947 */ /* 0x000fec0003800000 */
.L_x_5737:
        /* <DEDUP_REMOVED lines=14> */
.L_x_5725:
        /* <DEDUP_REMOVED lines=16> */
.L_x_5746:
[----:B------:R-:W-:Y:S05]  /*39d0*/  BRA `(.L_x_5720) ;  /* 0x0000000000147947 */ /* 0x000fea0003800000 */
.L_x_5745:
[----:B------:R-:W2:Y:S02]  /*39e0*/  LDG.E.64 R4, desc[UR36][R4.64] ;  /* 0x0000002404047981 */ /* 0x000ea4000c1e1b00 */
[----:B--2---:R0:W2:Y:S01]  /*39f0*/  I2F.U64 R23, R4 ;  /* 0x0000000400177312 */ /* 0x0040a20000301000 */
[----:B------:R-:W-:Y:S05]  /*3a00*/  BRA `(.L_x_5720) ;  /* 0x0000000000087947 */ /* 0x000fea0003800000 */
.L_x_5744:
[----:B------:R-:W2:Y:S02]  /*3a10*/  LDG.E R4, desc[UR36][R4.64] ;  /* 0x0000002404047981 */ /* 0x000ea4000c1e1900 */
[----:B--2---:R-:W-:-:S07]  /*3a20*/  I2FP.F32.U32 R23, R4 ;  /* 0x0000000400177245 */ /* 0x004fce0000201000 */
.L_x_5720:
[----:B------:R-:W-:Y:S05]  /*3a30*/  BSYNC.RECONVERGENT B6 ;  /* 0x0000000000067941 */ /* 0x000fea0003800200 */
.L_x_5719:
[C---:B------:R-:W-:Y:S01]  /*3a40*/  ISETP.GE.AND P0, PT, R25.reuse, R17, PT ;  /* 0x000000111900720c */ /* 0x040fe20003f06270 */
[C---:B------:R-:W-:Y:S01]  /*3a50*/  VIADD R0, R25.reuse, 0x100 ;  /* 0x0000010019007836 */ /* 0x040fe20000000000 */
[----:B------:R-:W-:Y:S01]  /*3a60*/  BSSY.RECONVERGENT B6, `(.L_x_5747) ;  /* 0x0000112000067945 */ /* 0x000fe20003800200 */
[----:B------:R-:W-:-:S03]  /*3a70*/  VIADD R26, R25, 0x80 ;  /* 0x00000080191a7836 */ /* 0x000fc60000000000 */
[-C--:B------:R-:W-:Y:S01]  /*3a80*/  ISETP.GE.AND P2, PT, R0, R17.reuse, PT ;  /* 0x000000110000720c */ /* 0x080fe20003f46270 */
[----:B------:R-:W-:Y:S01]  /*3a90*/  VIADD R0, R25, 0x180 ;  /* 0x0000018019007836 */ /* 0x000fe20000000000 */
[----:B------:R-:W-:-:S04]  /*3aa0*/  ISETP.GE.AND P1, PT, R26, R17, PT ;  /* 0x000000111a00720c */ /* 0x000fc80003f26270 */
[----:B------:R-:W-:Y:S01]  /*3ab0*/  ISETP.GE.AND P3, PT, R0, R17, PT ;  /* 0x000000110000720c */ /* 0x000fe20003f66270 */
[----:B------:R-:W4:Y:S01]  /*3ac0*/  @!P0 LDC R3, c[0x0][0x388] ;  /* 0x0000e200ff038b82 */ /* 0x000f220000000800 */
[----:B01-3-5:R-:W4:Y:S07]  /*3ad0*/  @!P0 MUFU.LG2 R16, R16 ;  /* 0x0000001000108308 */ /* 0x02bf2e0000000c00 */
[----:B------:R-:W0:Y:S01]  /*3ae0*/  @!P2 LDC R8, c[0x0][0x388] ;  /* 0x0000e200ff08ab82 */ /* 0x000e220000000800 */
[----:B--2---:R-:W-:Y:S07]  /*3af0*/  @!P1 MUFU.LG2 R19, R19 ;  /* 0x0000001300139308 */ /* 0x004fee0000000c00 */
[----:B------:R-:W1:Y:S01]  /*3b00*/  @!P3 LDC R10, c[0x0][0x388] ;  /* 0x0000e200ff0abb82 */ /* 0x000e620000000800 */
[----:B------:R-:W1:Y:S07]  /*3b10*/  @!P3 MUFU.LG2 R23, R23 ;  /* 0x000000170017b308 */ /* 0x000e6e0000000c00 */
[----:B------:R-:W2:Y:S01]  /*3b20*/  @!P1 LDC R6, c[0x0][0x388] ;  /* 0x0000e200ff069b82 */ /* 0x000ea20000000800 */
[----:B----4-:R-:W-:-:S02]  /*3b30*/  @!P0 FMUL.FTZ R0, R16, R3 ;  /* 0x0000000310008220 */ /* 0x010fc40000410000 */
[----:B------:R-:W0:Y:S05]  /*3b40*/  @!P2 MUFU.LG2 R3, R18 ;  /* 0x000000120003a308 */ /* 0x000e2a0000000c00 */
[----:B------:R-:W3:Y:S03]  /*3b50*/  LDC.U8 R16, c[0x0][0x3b4] ;  /* 0x0000ed00ff107b82 */ /* 0x000ee60000000000 */
[----:B------:R2:W4:Y:S01]  /*3b60*/  @!P0 MUFU.EX2 R4, R0 ;  /* 0x0000000000048308 */ /* 0x0005220000000800 */
[----:B-1----:R-:W-:Y:S01]  /*3b70*/  @!P3 FMUL.FTZ R5, R23, R10 ;  /* 0x0000000a1705b220 */ /* 0x002fe20000410000 */
[----:B0-----:R-:W-:-:S06]  /*3b80*/  @!P2 FMUL.FTZ R3, R3, R8 ;  /* 0x000000080303a220 */ /* 0x001fcc0000410000 */
[----:B------:R0:W1:Y:S01]  /*3b90*/  @!P3 MUFU.EX2 R24, R5 ;  /* 0x000000050018b308 */ /* 0x0000620000000800 */
[----:B--2---:R-:W-:-:S07]  /*3ba0*/  @!P1 FMUL.FTZ R0, R19, R6 ;  /* 0x0000000613009220 */ /* 0x004fce0000410000 */
[----:B------:R0:W2:Y:S08]  /*3bb0*/  @!P2 MUFU.EX2 R22, R3 ;  /* 0x000000030016a308 */ /* 0x0000b00000000800 */
[----:B------:R0:W0:Y:S01]  /*3bc0*/  @!P1 MUFU.EX2 R18, R0 ;  /* 0x0000000000129308 */ /* 0x0000220000000800 */
[----:B-1--4-:R-:W-:Y:S05]  /*3bd0*/  @P0 BRA `(.L_x_5748) ;  /* 0x0000000c00e80947 */ /* 0x012fea0003800000 */
[----:B------:R-:W1:Y:S01]  /*3be0*/  LDCU UR4, c[0x0][0x3b8] ;  /* 0x00007700ff0477ac */ /* 0x000e620008000800 */
[----:B------:R-:W4:Y:S01]  /*3bf0*/  LDC.64 R8, c[0x0][0x398] ;  /* 0x0000e600ff087b82 */ /* 0x000f220000000a00 */
[----:B0-----:R-:W-:Y:S01]  /*3c00*/  IMAD R0, R2, 0x200, R25 ;  /* 0x0000020002007824 */ /* 0x001fe200078e0219 */
[----:B---3--:R-:W-:-:S03]  /*3c10*/  PRMT R5, R16, 0x9910, RZ ;  /* 0x0000991010057816 */ /* 0x008fc600000000ff */
[----:B-1----:R-:W-:Y:S02]  /*3c20*/  IMAD R3, R0, UR4, RZ ;  /* 0x0000000400037c24 */ /* 0x002fe4000f8e02ff */
[----:B------:R-:W-:-:S05]  /*3c30*/  IMAD.MOV.U32 R0, RZ, RZ, R5 ;  /* 0x000000ffff007224 */ /* 0x000fca00078e0005 */
[----:B------:R-:W-:Y:S02]  /*3c40*/  ISETP.GT.AND P0, PT, R0, 0x9, PT ;  /* 0x000000090000780c */ /* 0x000fe40003f04270 */
[----:B----4-:R-:W-:-:S05]  /*3c50*/  IADD3 R8, P1, PT, R3, R8, RZ ;  /* 0x0000000803087210 */ /* 0x010fca0007f3e0ff */
        /* <DEDUP_REMOVED lines=10> */
[----:B------:R-:W0:Y:S01]  /*3d00*/  F2I.FTZ.TRUNC.NTZ R3, R4 ;  /* 0x0000000400037305 */ /* 0x000e22000021f100 */
[----:B------:R-:W-:Y:S01]  /*3d10*/  IMAD.MOV.U32 R25, RZ, RZ, R26 ;  /* 0x000000ffff197224 */ /* 0x000fe200078e001a */
[----:B0-----:R0:W-:Y:S01]  /*3d20*/  STG.E.U8 desc[UR36][R8.64], R3 ;  /* 0x0000000308007986 */ /* 0x0011e2000c101124 */
[----:B------:R-:W-:Y:S05]  /*3d30*/  BRA `(.L_x_5748) ;  /* 0x0000000c00907947 */ /* 0x000fea0003800000 */
.L_x_5752:
[----:B------:R-:W0:Y:S01]  /*3d40*/  F2I.S64.TRUNC R4, R4 ;  /* 0x0000000400047311 */ /* 0x000e22000020d900 */
[----:B------:R-:W-:Y:S02]  /*3d50*/  IMAD.MOV.U32 R25, RZ, RZ, R26 ;  /* 0x000000ffff197224 */ /* 0x000fe400078e001a */
[----:B0-----:R-:W-:-:S05]  /*3d60*/  IMAD.MOV.U32 R3, RZ, RZ, R4 ;  /* 0x000000ffff037224 */ /* 0x001fca00078e0004 */
[----:B------:R0:W-:Y:S01]  /*3d70*/  STG.E.U8 desc[UR36][R8.64], R3 ;  /* 0x0000000308007986 */ /* 0x0001e2000c101124 */
[----:B------:R-:W-:Y:S05]  /*3d80*/  BRA `(.L_x_5748) ;  /* 0x0000000c007c7947 */ /* 0x000fea0003800000 */
.L_x_5751:
[----:B------:R-:W-:-:S13]  /*3d90*/  ISETP.NE.AND P0, PT, R0, 0x2, PT ;  /* 0x000000020000780c */ /* 0x000fda0003f05270 */
[----:B------:R-:W-:Y:S05]  /*3da0*/  @!P0 BRA `(.L_x_5754) ;  /* 0x0000000000308947 */ /* 0x000fea0003800000 */
[----:B------:R-:W-:-:S13]  /*3db0*/  ISETP.NE.AND P0, PT, R0, 0x3, PT ;  /* 0x000000030000780c */ /* 0x000fda0003f05270 */
[----:B------:R-:W-:Y:S05]  /*3dc0*/  @!P0 BRA `(.L_x_5755) ;  /* 0x0000000000188947 */ /* 0x000fea0003800000 */
[----:B------:R-:W-:-:S13]  /*3dd0*/  ISETP.NE.AND P0, PT, R0, 0x4, PT ;  /* 0x000000040000780c */ /* 0x000fda0003f05270 */
[----:B------:R-:W-:Y:S05]  /*3de0*/  @P0 BRA `(.L_x_5753) ;  /* 0x0000000800c00947 */ /* 0x000fea0003800000 */
[----:B------:R-:W0:Y:S01]  /*3df0*/  F2I.S64.TRUNC R4, R4 ;  /* 0x0000000400047311 */ /* 0x000e22000020d900 */
[----:B------:R-:W-:Y:S01]  /*3e00*/  IMAD.MOV.U32 R25, RZ, RZ, R26 ;  /* 0x000000ffff197224 */ /* 0x000fe200078e001a */
[----:B0-----:R0:W-:Y:S01]  /*3e10*/  STG.E.64 desc[UR36][R8.64], R4 ;  /* 0x0000000408007986 */ /* 0x0011e2000c101b24 */
[----:B------:R-:W-:Y:S05]  /*3e20*/  BRA `(.L_x_5748) ;  /* 0x0000000c00547947 */ /* 0x000fea0003800000 */
.L_x_5755:
[----:B------:R-:W0:Y:S01]  /*3e30*/  F2I.FTZ.TRUNC.NTZ R3, R4 ;  /* 0x0000000400037305 */ /* 0x000e22000021f100 */
[----:B------:R-:W-:Y:S01]  /*3e40*/  IMAD.MOV.U32 R25, RZ, RZ, R26 ;  /* 0x000000ffff197224 */ /* 0x000fe200078e001a */
[----:B0-----:R0:W-:Y:S01]  /*3e50*/  STG.E desc[UR36][R8.64], R3 ;  /* 0x0000000308007986 */ /* 0x0011e2000c101924 */
[----:B------:R-:W-:Y:S05]  /*3e60*/  BRA `(.L_x_5748) ;  /* 0x0000000c00447947 */ /* 0x000fea0003800000 */
.L_x_5754:
[----:B------:R-:W0:Y:S01]  /*3e70*/  F2I.FTZ.TRUNC.NTZ R3, R4 ;  /* 0x0000000400037305 */ /* 0x000e22000021f100 */
[----:B------:R-:W-:Y:S01]  /*3e80*/  IMAD.MOV.U32 R25, RZ, RZ, R26 ;  /* 0x000000ffff197224 */ /* 0x000fe200078e001a */
[----:B0-----:R0:W-:Y:S01]  /*3e90*/  STG.E.U16 desc[UR36][R8.64], R3 ;  /* 0x0000000308007986 */ /* 0x0011e2000c101524 */
[----:B------:R-:W-:Y:S05]  /*3ea0*/  BRA `(.L_x_5748) ;  /* 0x0000000c00347947 */ /* 0x000fea0003800000 */
.L_x_5750:
[----:B------:R-:W-:-:S13]  /*3eb0*/  ISETP.GT.AND P0, PT, R0, 0x6, PT ;  /* 0x000000060000780c */ /* 0x000fda0003f04270 */
[----:B------:R-:W-:Y:S05]  /*3ec0*/  @P0 BRA `(.L_x_5756) ;  /* 0x00000000002c0947 */ /* 0x000fea0003800000 */
[----:B------:R-:W-:-:S13]  /*3ed0*/  ISETP.NE.AND P0, PT, R0, 0x5, PT ;  /* 0x000000050000780c */ /* 0x000fda0003f05270 */
[----:B------:R-:W-:Y:S05]  /*3ee0*/  @!P0 BRA `(.L_x_5757) ;  /* 0x0000000000148947 */ /* 0x000fea0003800000 */
[----:B------:R-:W-:-:S13]  /*3ef0*/  ISETP.NE.AND P0, PT, R0, 0x6, PT ;  /* 0x000000060000780c */ /* 0x000fda0003f05270 */
[----:B------:R-:W-:Y:S05]  /*3f00*/  @P0 BRA `(.L_x_5753) ;  /* 0x0000000800780947 */ /* 0x000fea0003800000 */
[----:B------:R0:W-:Y:S01]  /*3f10*/  STG.E desc[UR36][R8.64], R4 ;  /* 0x0000000408007986 */ /* 0x0001e2000c101924 */
[----:B------:R-:W-:Y:S01]  /*3f20*/  IMAD.MOV.U32 R25, RZ, RZ, R26 ;  /* 0x000000ffff197224 */ /* 0x000fe200078e001a */
[----:B------:R-:W-:Y:S06]  /*3f30*/  BRA `(.L_x_5748) ;  /* 0x0000000c00107947 */ /* 0x000fec0003800000 */
.L_x_5757:
[----:B------:R-:W-:Y:S01]  /*3f40*/  F2FP.F16.F32.PACK_AB R4, RZ, R4 ;  /* 0x00000004ff04723e */ /* 0x000fe200000000ff */
[----:B------:R-:W-:-:S04]  /*3f50*/  IMAD.MOV.U32 R25, RZ, RZ, R26 ;  /* 0x000000ffff197224 */ /* 0x000fc800078e001a */
[----:B------:R0:W-:Y:S01]  /*3f60*/  STG.E.U16 desc[UR36][R8.64], R4 ;  /* 0x0000000408007986 */ /* 0x0001e2000c101524 */
[----:B------:R-:W-:Y:S05]  /*3f70*/  BRA `(.L_x_5748) ;  /* 0x0000000c00007947 */ /* 0x000fea0003800000 */
.L_x_5756:
[----:B------:R-:W-:-:S13]  /*3f80*/  ISETP.NE.AND P0, PT, R0, 0x7, PT ;  /* 0x000000070000780c */ /* 0x000fda0003f05270 */
[----:B------:R-:W-:Y:S05]  /*3f90*/  @!P0 BRA `(.L_x_5758) ;  /* 0x0000000000348947 */ /* 0x000fea0003800000 */
[----:B------:R-:W-:-:S13]  /*3fa0*/  ISETP.NE.AND P0, PT, R0, 0x8, PT ;  /* 0x000000080000780c */ /* 0x000fda0003f05270 */
[----:B------:R-:W-:Y:S05]  /*3fb0*/  @!P0 BRA `(.L_x_5759) ;  /* 0x0000000000188947 */ /* 0x000fea0003800000 */
[----:B------:R-:W-:-:S13]  /*3fc0*/  ISETP.NE.AND P0, PT, R0, 0x9, PT ;  /* 0x000000090000780c */ /* 0x000fda0003f05270 */
[----:B------:R-:W-:Y:S05]  /*3fd0*/  @P0 BRA `(.L_x_5753) ;  /* 0x0000000800440947 */ /* 0x000fea0003800000 */
[----:B------:R-:W-:Y:S02]  /*3fe0*/  IMAD.MOV.U32 R5, RZ, RZ, RZ ;  /* 0x000000ffff057224 */ /* 0x000fe400078e00ff */
[----:B------:R-:W-:-:S03]  /*3ff0*/  IMAD.MOV.U32 R25, RZ, RZ, R26 ;  /* 0x000000ffff197224 */ /* 0x000fc600078e001a */
[----:B------:R0:W-:Y:S01]  /*4000*/  STG.E.64 desc[UR36][R8.64], R4 ;  /* 0x0000000408007986 */ /* 0x0001e2000c101b24 */
[----:B------:R-:W-:Y:S05]  /*4010*/  BRA `(.L_x_5748) ;  /* 0x0000000800d87947 */ /* 0x000fea0003800000 */
.L_x_5759:
[----:B------:R-:W-:Y:S01]  /*4020*/  F2FP.F16.F32.PACK_AB R3, RZ, R4 ;  /* 0x00000004ff03723e */ /* 0x000fe200000000ff */
[----:B------:R-:W-:-:S03]  /*4030*/  IMAD.MOV.U32 R25, RZ, RZ, R26 ;  /* 0x000000ffff197224 */ /* 0x000fc600078e001a */
[----:B------:R-:W-:-:S05]  /*4040*/  PRMT R3, R3, 0x5410, RZ ;  /* 0x0000541003037816 */ /* 0x000fca00000000ff */
[----:B------:R0:W-:Y:S01]  /*4050*/  STG.E desc[UR36][R8.64], R3 ;  /* 0x0000000308007986 */ /* 0x0001e2000c101924 */
[----:B------:R-:W-:Y:S05]  /*4060*/  BRA `(.L_x_5748) ;  /* 0x0000000800c47947 */ /* 0x000fea0003800000 */
.L_x_5758:
[----:B------:R-:W-:Y:S01]  /*4070*/  FMUL.FTZ R4, R4, 1 ;  /* 0x3f80000004047820 */ /* 0x000fe20000410000 */
[----:B------:R-:W-:-:S05]  /*4080*/  IMAD.MOV.U32 R25, RZ, RZ, R26 ;  /* 0x000000ffff197224 */ /* 0x000fca00078e001a */
[----:B------:R-:W0:Y:S02]  /*4090*/  F2F.F64.F32 R4, R4 ;  /* 0x0000000400047310 */ /* 0x000e240000201800 */
[----:B0-----:R0:W-:Y:S01]  /*40a0*/  STG.E.64 desc[UR36][R8.64], R4 ;  /* 0x0000000408007986 */ /* 0x0011e2000c101b24 */
[----:B------:R-:W-:Y:S05]  /*40b0*/  BRA `(.L_x_5748) ;  /* 0x0000000800b07947 */ /* 0x000fea0003800000 */
.L_x_5749:
        /* <DEDUP_REMOVED lines=8> */
[----:B------:R-:W-:Y:S01]  /*4140*/  FSETP.NEU.FTZ.AND P0, PT, R4, RZ, PT ;  /* 0x000000ff0400720b */ /* 0x000fe20003f1d000 */
[----:B------:R-:W-:-:S03]  /*4150*/  IMAD.MOV.U32 R25, RZ, RZ, R26 ;  /* 0x000000ffff197224 */ /* 0x000fc600078e001a */
[----:B------:R-:W-:-:S05]  /*4160*/  SEL R3, RZ, 0x1, !P0 ;  /* 0x00000001ff037807 */ /* 0x000fca0004000000 */
[----:B------:R0:W-:Y:S01]  /*4170*/  STG.E.U8 desc[UR36][R8.64], R3 ;  /* 0x0000000308007986 */ /* 0x0001e2000c101124 */
[----:B------:R-:W-:Y:S05]  /*4180*/  BRA `(.L_x_5748) ;  /* 0x00000008007c7947 */ /* 0x000fea0003800000 */
.L_x_5762:
[----:B------:R-:W-:Y:S01]  /*4190*/  FMUL.FTZ R4, R4, 1 ;  /* 0x3f80000004047820 */ /* 0x000fe20000410000 */
[----:B------:R-:W-:Y:S01]  /*41a0*/  CS2R R6, SRZ ;  /* 0x0000000000067805 */ /* 0x000fe2000001ff00 */
[----:B------:R-:W-:-:S04]  /*41b0*/  IMAD.MOV.U32 R25, RZ, RZ, R26 ;  /* 0x000000ffff197224 */ /* 0x000fc800078e001a */
[----:B------:R-:W0:Y:S02]  /*41c0*/  F2F.F64.F32 R4, R4 ;  /* 0x0000000400047310 */ /* 0x000e240000201800 */
[----:B0-----:R0:W-:Y:S01]  /*41d0*/  STG.E.128 desc[UR36][R8.64], R4 ;  /* 0x0000000408007986 */ /* 0x0011e2000c101d24 */
[----:B------:R-:W-:Y:S05]  /*41e0*/  BRA `(.L_x_5748) ;  /* 0x0000000800647947 */ /* 0x000fea0003800000 */
.L_x_5761:
[----:B------:R-:W-:-:S13]  /*41f0*/  ISETP.NE.AND P0, PT, R0, 0xf, PT ;  /* 0x0000000f0000780c */ /* 0x000fda0003f05270 */
[----:B------:R-:W-:Y:S05]  /*4200*/  @!P0 BRA `(.L_x_5763) ;  /* 0x0000000000a08947 */ /* 0x000fea0003800000 */
[----:B------:R-:W-:-:S13]  /*4210*/  ISETP.NE.AND P0, PT, R0, 0x17, PT ;  /* 0x000000170000780c */ /* 0x000fda0003f05270 */
[----:B------:R-:W-:Y:S05]  /*4220*/  @!P0 BRA `(.L_x_5764) ;  /* 0x00000000004c8947 */ /* 0x000fea0003800000 */
[----:B------:R-:W-:-:S13]  /*4230*/  ISETP.NE.AND P0, PT, R0, 0x18, PT ;  /* 0x000000180000780c */ /* 0x000fda0003f05270 */
[----:B------:R-:W-:Y:S05]  /*4240*/  @P0 BRA `(.L_x_5753) ;  /* 0x0000000400a80947 */ /* 0x000fea0003800000 */
[----:B------:R-:W-:Y:S01]  /*4250*/  LOP3.LUT R6, R4, 0x7fffffff, RZ, 0xc0, !PT ;  /* 0x7fffffff04067812 */ /* 0x000fe200078ec0ff */
[----:B------:R-:W-:Y:S01]  /*4260*/  BSSY.RECONVERGENT B0, `(.L_x_5765) ;  /* 0x000000b000007945 */ /* 0x000fe20003800200 */
[----:B------:R-:W-:Y:S01]  /*4270*/  SHF.R.U32.HI R5, RZ, 0x18, R4 ;  /* 0x00000018ff057819 */ /* 0x000fe20000011604 */
[----:B------:R-:W-:Y:S01]  /*4280*/  IMAD.MOV.U32 R0, RZ, RZ, 0x7f ;  /* 0x0000007fff007424 */ /* 0x000fe200078e00ff */
        /* <DEDUP_REMOVED lines=8> */
.L_x_5766:
[----:B------:R-:W-:Y:S05]  /*4310*/  BSYNC.RECONVERGENT B0 ;  /* 0x0000000000007941 */ /* 0x000fea0003800200 */
.L_x_5765:
[----:B------:R-:W-:Y:S01]  /*4320*/  LOP3.LUT R5, R0, 0x80, R5, 0xf8, !PT ;  /* 0x0000008000057812 */ /* 0x000fe200078ef805 */
[----:B------:R-:W-:-:S04]  /*4330*/  IMAD.MOV.U32 R25, RZ, RZ, R26 ;  /* 0x000000ffff197224 */ /* 0x000fc800078e001a */
[----:B------:R0:W-:Y:S01]  /*4340*/  STG.E.U8 desc[UR36][R8.64], R5 ;  /* 0x0000000508007986 */ /* 0x0001e2000c101124 */
[----:B------:R-:W-:Y:S05]  /*4350*/  BRA `(.L_x_5748) ;  /* 0x0000000800087947 */ /* 0x000fea0003800000 */
.L_x_5764:
[----:B------:R-:W-:Y:S01]  /*4360*/  LOP3.LUT R5, R4, 0x7fffffff, RZ, 0xc0, !PT ;  /* 0x7fffffff04057812 */ /* 0x000fe200078ec0ff */
        /* <DEDUP_REMOVED lines=13> */
.L_x_5768:
[----:B------:R-:W-:Y:S05]  /*4440*/  BSYNC.RECONVERGENT B0 ;  /* 0x0000000000007941 */ /* 0x000fea0003800200 */
.L_x_5767:
[----:B------:R-:W-:Y:S01]  /*4450*/  LOP3.LUT R3, R0, 0x80, R7, 0xf8, !PT ;  /* 0x0000008000037812 */ /* 0x000fe200078ef807 */
[----:B------:R-:W-:-:S04]  /*4460*/  IMAD.MOV.U32 R25, RZ, RZ, R26 ;  /* 0x000000ffff197224 */ /* 0x000fc800078e001a */
[----:B------:R0:W-:Y:S01]  /*4470*/  STG.E.U8 desc[UR36][R8.64], R3 ;  /* 0x0000000308007986 */ /* 0x0001e2000c101124 */
[----:B------:R-:W-:Y:S05]  /*4480*/  BRA `(.L_x_5748) ;  /* 0x0000000400bc7947 */ /* 0x000fea0003800000 */
.L_x_5763:
[----:B------:R-:W-:Y:S01]  /*4490*/  F2FP.BF16.F32.PACK_AB R4, RZ, R4 ;  /* 0x00000004ff04723e */ /* 0x000fe200000010ff */
[----:B------:R-:W-:-:S04]  /*44a0*/  IMAD.MOV.U32 R25, RZ, RZ, R26 ;  /* 0x000000ffff197224 */ /* 0x000fc800078e001a */
[----:B------:R0:W-:Y:S01]  /*44b0*/  STG.E.U16 desc[UR36][R8.64], R4 ;  /* 0x0000000408007986 */ /* 0x0001e2000c101524 */
[----:B------:R-:W-:Y:S05]  /*44c0*/  BRA `(.L_x_5748) ;  /* 0x0000000400ac7947 */ /* 0x000fea0003800000 */
.L_x_5760:
        /* <DEDUP_REMOVED lines=8> */
[----:B------:R-:W0:Y:S01]  /*4550*/  F2I.FTZ.U32.TRUNC.NTZ R3, R4 ;  /* 0x0000000400037305 */ /* 0x000e22000021f000 */
[----:B------:R-:W-:Y:S01]  /*4560*/  IMAD.MOV.U32 R25, RZ, RZ, R26 ;  /* 0x000000ffff197224 */ /* 0x000fe200078e001a */
[----:B0-----:R1:W-:Y:S01]  /*4570*/  STG.E.U16 desc[UR36][R8.64], R3 ;  /* 0x0000000308007986 */ /* 0x0013e2000c101524 */
[----:B------:R-:W-:Y:S05]  /*4580*/  BRA `(.L_x_5748) ;  /* 0x00000004007c7947 */ /* 0x000fea0003800000 */
.L_x_5771:
[----:B------:R-:W-:Y:S01]  /*4590*/  LOP3.LUT R3, R4, 0x7fffffff, RZ, 0xc0, !PT ;  /* 0x7fffffff04037812 */ /* 0x000fe200078ec0ff */
        /* <DEDUP_REMOVED lines=11> */
.L_x_5774:
[----:B------:R-:W-:-:S04]  /*4650*/  SHF.R.U32.HI R0, RZ, 0x14, R4 ;  /* 0x00000014ff007819 */ /* 0x000fc80000011604 */
[----:B------:R-:W-:-:S04]  /*4660*/  LOP3.LUT R3, R0, 0x1, RZ, 0xc0, !PT ;  /* 0x0000000100037812 */ /* 0x000fc800078ec0ff */
[----:B------:R-:W-:-:S04]  /*4670*/  IADD3 R0, PT, PT, R4, 0x487ffff, R3 ;  /* 0x0487ffff04007810 */ /* 0x000fc80007ffe003 */
[----:B------:R-:W-:-:S04]  /*4680*/  SHF.R.U32.HI R0, RZ, 0x14, R0 ;  /* 0x00000014ff007819 */ /* 0x000fc80000011600 */
[----:B------:R-:W-:-:S07]  /*4690*/  LOP3.LUT R3, R0, 0xff, RZ, 0xc0, !PT ;  /* 0x000000ff00037812 */ /* 0x000fce00078ec0ff */
.L_x_5775:
[----:B------:R-:W-:-:S04]  /*46a0*/  SHF.R.U32.HI R4, RZ, 0x18, R4 ;  /* 0x00000018ff047819 */ /* 0x000fc80000011604 */
[----:B------:R-:W-:-:S04]  /*46b0*/  LOP3.LUT R3, R3, 0x80, R4, 0xf8, !PT ;  /* 0x0000008003037812 */ /* 0x000fc800078ef804 */
[----:B------:R-:W-:-:S07]  /*46c0*/  PRMT R0, R3, 0x7610, R0 ;  /* 0x0000761003007816 */ /* 0x000fce0000000000 */
.L_x_5773:
[----:B------:R-:W-:Y:S05]  /*46d0*/  BSYNC.RECONVERGENT B0 ;  /* 0x0000000000007941 */ /* 0x000fea0003800200 */
.L_x_5772:
[----:B------:R4:W-:Y:S01]  /*46e0*/  STG.E.U8 desc[UR36][R8.64], R0 ;  /* 0x0000000008007986 */ /* 0x0009e2000c101124 */
[----:B------:R-:W-:Y:S01]  /*46f0*/  IMAD.MOV.U32 R25, RZ, RZ, R26 ;  /* 0x000000ffff197224 */ /* 0x000fe200078e001a */
[----:B------:R-:W-:Y:S06]  /*4700*/  BRA `(.L_x_5748) ;  /* 0x00000004001c7947 */ /* 0x000fec0003800000 */
.L_x_5770:
        /* <DEDUP_REMOVED lines=12> */
.L_x_5778:
[----:B------:R-:W-:-:S04]  /*47d0*/  SHF.R.U32.HI R0, RZ, 0x15, R4 ;  /* 0x00000015ff007819 */ /* 0x000fc80000011604 */
[----:B------:R-:W-:-:S04]  /*47e0*/  LOP3.LUT R3, R0, 0x1, RZ, 0xc0, !PT ;  /* 0x0000000100037812 */ /* 0x000fc800078ec0ff */
[----:B------:R-:W-:-:S04]  /*47f0*/  IADD3 R0, PT, PT, R4, 0x88fffff, R3 ;  /* 0x088fffff04007810 */ /* 0x000fc80007ffe003 */
[----:B------:R-:W-:-:S04]  /*4800*/  SHF.R.U32.HI R0, RZ, 0x15, R0 ;  /* 0x00000015ff007819 */ /* 0x000fc80000011600 */
[----:B------:R-:W-:-:S07]  /*4810*/  LOP3.LUT R3, R0, 0xff, RZ, 0xc0, !PT ;  /* 0x000000ff00037812 */ /* 0x000fce00078ec0ff */
.L_x_5779:
[----:B------:R-:W-:-:S04]  /*4820*/  SHF.R.U32.HI R4, RZ, 0x18, R4 ;  /* 0x00000018ff047819 */ /* 0x000fc80000011604 */
[----:B------:R-:W-:-:S04]  /*4830*/  LOP3.LUT R3, R3, 0x80, R4, 0xf8, !PT ;  /* 0x0000008003037812 */ /* 0x000fc800078ef804 */
[----:B------:R-:W-:-:S07]  /*4840*/  PRMT R0, R3, 0x7610, R0 ;  /* 0x0000761003007816 */ /* 0x000fce0000000000 */
.L_x_5777:
[----:B------:R-:W-:Y:S05]  /*4850*/  BSYNC.RECONVERGENT B0 ;  /* 0x0000000000007941 */ /* 0x000fea0003800200 */
.L_x_5776:
[----:B------:R0:W-:Y:S01]  /*4860*/  STG.E.U8 desc[UR36][R8.64], R0 ;  /* 0x0000000008007986 */ /* 0x0001e2000c101124 */
[----:B------:R-:W-:Y:S01]  /*4870*/  IMAD.MOV.U32 R25, RZ, RZ, R26 ;  /* 0x000000ffff197224 */ /* 0x000fe200078e001a */
[----:B------:R-:W-:Y:S06]  /*4880*/  BRA `(.L_x_5748) ;  /* 0x0000000000bc7947 */ /* 0x000fec0003800000 */
.L_x_5769:
[----:B------:R-:W-:-:S13]  /*4890*/  ISETP.NE.AND P0, PT, R0, 0x1c, PT ;  /* 0x0000001c0000780c */ /* 0x000fda0003f05270 */
[----:B------:R-:W-:Y:S05]  /*48a0*/  @!P0 BRA `(.L_x_5780) ;  /* 0x0000000000a88947 */ /* 0x000fea0003800000 */
[----:B------:R-:W-:-:S13]  /*48b0*/  ISETP.NE.AND P0, PT, R0, 0x1d, PT ;  /* 0x0000001d0000780c */ /* 0x000fda0003f05270 */
[----:B------:R-:W-:Y:S05]  /*48c0*/  @!P0 BRA `(.L_x_5781) ;  /* 0x0000000000908947 */ /* 0x000fea0003800000 */
[----:B------:R-:W-:-:S13]  /*48d0*/  ISETP.NE.AND P0, PT, R0, 0x2c, PT ;  /* 0x0000002c0000780c */ /* 0x000fda0003f05270 */
[----:B------:R-:W-:Y:S05]  /*48e0*/  @!P0 BRA `(.L_x_5782) ;  /* 0x0000000000488947 */ /* 0x000fea0003800000 */
.L_x_5753:
[----:B------:R-:W-:Y:S01]  /*48f0*/  MOV R14, 0x0 ;  /* 0x00000000000e7802 */ /* 0x000fe20000000f00 */
[----:B------:R-:W0:Y:S01]  /*4900*/  LDCU.64 UR6, c[0x4][0x198] ;  /* 0x01003300ff0677ac */ /* 0x000e220008000a00 */
[----:B------:R-:W-:Y:S02]  /*4910*/  IMAD.MOV.U32 R8, RZ, RZ, 0x65 ;  /* 0x00000065ff087424 */ /* 0x000fe400078e00ff */
[----:B------:R-:W-:Y:S01]  /*4920*/  IMAD.MOV.U32 R12, RZ, RZ, 0x1 ;  /* 0x00000001ff0c7424 */ /* 0x000fe200078e00ff */
[----:B------:R-:W1:Y:S01]  /*4930*/  LDCU.64 UR8, c[0x4][0x1a0] ;  /* 0x01003400ff0877ac */ /* 0x000e620008000a00 */
[----:B------:R-:W3:Y:S01]  /*4940*/  LDC.64 R14, c[0x4][R14] ;  /* 0x010000000e0e7b82 */ /* 0x000ee20000000a00 */
[----:B------:R-:W-:Y:S01]  /*4950*/  IMAD.MOV.U32 R13, RZ, RZ, RZ ;  /* 0x000000ffff0d7224 */ /* 0x000fe200078e00ff */
[----:B------:R-:W4:Y:S01]  /*4960*/  LDCU.64 UR4, c[0x4][0x70] ;  /* 0x01000e00ff0477ac */ /* 0x000f220008000a00 */
[----:B0-----:R-:W-:Y:S02]  /*4970*/  IMAD.U32 R4, RZ, RZ, UR6 ;  /* 0x00000006ff047e24 */ /* 0x001fe4000f8e00ff */
[----:B------:R-:W-:-:S02]  /*4980*/  IMAD.U32 R5, RZ, RZ, UR7 ;  /* 0x00000007ff057e24 */ /* 0x000fc4000f8e00ff */
[----:B-1----:R-:W-:Y:S02]  /*4990*/  IMAD.U32 R6, RZ, RZ, UR8 ;  /* 0x00000008ff067e24 */ /* 0x002fe4000f8e00ff */
[----:B------:R-:W-:Y:S02]  /*49a0*/  IMAD.U32 R7, RZ, RZ, UR9 ;  /* 0x00000009ff077e24 */ /* 0x000fe4000f8e00ff */
[----:B----4-:R-:W-:Y:S02]  /*49b0*/  IMAD.U32 R10, RZ, RZ, UR4 ;  /* 0x00000004ff0a7e24 */ /* 0x010fe4000f8e00ff */
[----:B------:R-:W-:-:S07]  /*49c0*/  IMAD.U32 R11, RZ, RZ, UR5 ;  /* 0x00000005ff0b7e24 */ /* 0x000fce000f8e00ff */
[----:B------:R-:W-:-:S07]  /*49d0*/  LEPC R20, `(.L_x_5783) ;  /* 0x000000001014794e */ /* 0x000fce0000000000 */
[----:B--23--:R-:W-:Y:S05]  /*49e0*/  CALL.ABS.NOINC R14 ;  /* 0x000000000e007343 */ /* 0x00cfea0003c00000 */
.L_x_5783:
[----:B------:R-:W-:Y:S01]  /*49f0*/  IMAD.MOV.U32 R25, RZ, RZ, R26 ;  /* 0x000000ffff197224 */ /* 0x000fe200078e001a */
[----:B------:R-:W-:Y:S06]  /*4a00*/  BRA `(.L_x_5748) ;  /* 0x00000000005c7947 */ /* 0x000fec0003800000 */
.L_x_5782:
[----:B------:R-:W-:Y:S01]  /*4a10*/  SHF.R.U32.HI R5, RZ, 0x17, R4 ;  /* 0x00000017ff057819 */ /* 0x000fe20000011604 */
[----:B------:R-:W-:-:S03]  /*4a20*/  IMAD.MOV.U32 R25, RZ, RZ, R26 ;  /* 0x000000ffff197224 */ /* 0x000fc600078e001a */
        /* <DEDUP_REMOVED lines=14> */
.L_x_5781:
[----:B------:R-:W0:Y:S01]  /*4b10*/  F2I.U64.TRUNC R4, R4 ;  /* 0x0000000400047311 */ /* 0x000e22000020d800 */
[----:B------:R-:W-:Y:S01]  /*4b20*/  IMAD.MOV.U32 R25, RZ, RZ, R26 ;  /* 0x000000ffff197224 */ /* 0x000fe200078e001a */
[----:B0-----:R0:W-:Y:S01]  /*4b30*/  STG.E.64 desc[UR36][R8.64], R4 ;  /* 0x0000000408007986 */ /* 0x0011e2000c101b24 */
[----:B------:R-:W-:Y:S05]  /*4b40*/  BRA `(.L_x_5748) ;  /* 0x00000000000c7947 */ /* 0x000fea0003800000 */
.L_x_5780:
[----:B------:R-:W0:Y:S01]  /*4b50*/  F2I.FTZ.U32.TRUNC.NTZ R3, R4 ;  /* 0x0000000400037305 */ /* 0x000e22000021f000 */
[----:B------:R-:W-:Y:S01]  /*4b60*/  IMAD.MOV.U32 R25, RZ, RZ, R26 ;  /* 0x000000ffff197224 */ /* 0x000fe200078e001a */
[----:B0-----:R0:W-:Y:S06]  /*4b70*/  STG.E desc[UR36][R8.64], R3 ;  /* 0x0000000308007986 */ /* 0x0011ec000c101924 */
.L_x_5748:
[----:B------:R-:W-:Y:S05]  /*4b80*/  BSYNC.RECONVERGENT B6 ;  /* 0x0000000000067941 */ /* 0x000fea0003800200 */
.L_x_5747:
[----:B------:R-:W-:Y:S01]  /*4b90*/  ISETP.GE.AND P0, PT, R25, R17, PT ;  /* 0x000000111900720c */ /* 0x000fe20003f06270 */
[----:B------:R-:W-:-:S12]  /*4ba0*/  BSSY.RECONVERGENT B6, `(.L_x_5784) ;  /* 0x00001cc000067945 */ /* 0x000fd80003800200 */
[----:B------:R-:W-:Y:S05]  /*4bb0*/  @P0 BRA `(.L_x_5785) ;  /* 0x0000001c00280947 */ /* 0x000fea0003800000 */
[----:B------:R-:W5:Y:S01]  /*4bc0*/  LDCU UR4, c[0x0][0x3b8] ;  /* 0x00007700ff0477ac */ /* 0x000f620008000800 */
[----:B01--4-:R-:W0:Y:S01]  /*4bd0*/  LDC.64 R8, c[0x0][0x398] ;  /* 0x0000e600ff087b82 */ /* 0x013e220000000a00 */
[----:B------:R-:W-:Y:S01]  /*4be0*/  IMAD R0, R2, 0x200, R25 ;  /* 0x0000020002007824 */ /* 0x000fe200078e0219 */
[----:B---3--:R-:W-:-:S03]  /*4bf0*/  PRMT R4, R16, 0x9910, RZ ;  /* 0x0000991010047816 */ /* 0x008fc600000000ff */
        /* <DEDUP_REMOVED lines=14> */
[----:B------:R-:W0:Y:S02]  /*4ce0*/  F2I.FTZ.TRUNC.NTZ R3, R18 ;  /* 0x0000001200037305 */ /* 0x000e24000021f100 */
[----:B0-----:R0:W-:Y:S01]  /*4cf0*/  STG.E.U8 desc[UR36][R8.64], R3 ;  /* 0x0000000308007986 */ /* 0x0011e2000c101124 */
[----:B------:R-:W-:Y:S05]  /*4d00*/  BRA `(.L_x_5791) ;  /* 0x0000000c00387947 */ /* 0x000fea0003800000 */
.L_x_5789:
[----:B------:R-:W0:Y:S02]  /*4d10*/  F2I.S64.TRUNC R18, R18 ;  /* 0x0000001200127311 */ /* 0x000e24000020d900 */
[----:B0-----:R-:W-:-:S05]  /*4d20*/  IMAD.MOV.U32 R3, RZ, RZ, R18 ;  /* 0x000000ffff037224 */ /* 0x001fca00078e0012 */
[----:B------:R0:W-:Y:S01]  /*4d30*/  STG.E.U8 desc[UR36][R8.64], R3 ;  /* 0x0000000308007986 */ /* 0x0001e2000c101124 */
[----:B------:R-:W-:Y:S05]  /*4d40*/  BRA `(.L_x_5791) ;  /* 0x0000000c00287947 */ /* 0x000fea0003800000 */
.L_x_5788:
[----:B------:R-:W-:-:S13]  /*4d50*/  ISETP.NE.AND P0, PT, R0, 0x2, PT ;  /* 0x000000020000780c */ /* 0x000fda0003f05270 */
[----:B------:R-:W-:Y:S05]  /*4d60*/  @!P0 BRA `(.L_x_5792) ;  /* 0x0000000000288947 */ /* 0x000fea0003800000 */
[----:B------:R-:W-:-:S13]  /*4d70*/  ISETP.NE.AND P0, PT, R0, 0x3, PT ;  /* 0x000000030000780c */ /* 0x000fda0003f05270 */
[----:B------:R-:W-:Y:S05]  /*4d80*/  @!P0 BRA `(.L_x_5793) ;  /* 0x0000000000148947 */ /* 0x000fea0003800000 */
[----:B------:R-:W-:-:S13]  /*4d90*/  ISETP.NE.AND P0, PT, R0, 0x4, PT ;  /* 0x000000040000780c */ /* 0x000fda0003f05270 */
[----:B------:R-:W-:Y:S05]  /*4da0*/  @P0 BRA `(.L_x_5790) ;  /* 0x0000000800380947 */ /* 0x000fea0003800000 */
[----:B------:R-:W0:Y:S02]  /*4db0*/  F2I.S64.TRUNC R18, R18 ;  /* 0x0000001200127311 */ /* 0x000e24000020d900 */
[----:B0-----:R0:W-:Y:S01]  /*4dc0*/  STG.E.64 desc[UR36][R8.64], R18 ;  /* 0x0000001208007986 */ /* 0x0011e2000c101b24 */
[----:B------:R-:W-:Y:S05]  /*4dd0*/  BRA `(.L_x_5791) ;  /* 0x0000000c00047947 */ /* 0x000fea0003800000 */
.L_x_5793:
[----:B------:R-:W0:Y:S02]  /*4de0*/  F2I.FTZ.TRUNC.NTZ R3, R18 ;  /* 0x0000001200037305 */ /* 0x000e24000021f100 */
[----:B0-----:R0:W-:Y:S01]  /*4df0*/  STG.E desc[UR36][R8.64], R3 ;  /* 0x0000000308007986 */ /* 0x0011e2000c101924 */
[----:B------:R-:W-:Y:S05]  /*4e00*/  BRA `(.L_x_5791) ;  /* 0x0000000800f87947 */ /* 0x000fea0003800000 */
.L_x_5792:
[----:B------:R-:W0:Y:S02]  /*4e10*/  F2I.FTZ.TRUNC.NTZ R3, R18 ;  /* 0x0000001200037305 */ /* 0x000e24000021f100 */
[----:B0-----:R0:W-:Y:S01]  /*4e20*/  STG.E.U16 desc[UR36][R8.64], R3 ;  /* 0x0000000308007986 */ /* 0x0011e2000c101524 */
[----:B------:R-:W-:Y:S05]  /*4e30*/  BRA `(.L_x_5791) ;  /* 0x0000000800ec7947 */ /* 0x000fea0003800000 */
.L_x_5787:
[----:B------:R-:W-:-:S13]  /*4e40*/  ISETP.GT.AND P0, PT, R0, 0x6, PT ;  /* 0x000000060000780c */ /* 0x000fda0003f04270 */
[----:B------:R-:W-:Y:S05]  /*4e50*/  @P0 BRA `(.L_x_5794) ;  /* 0x0000000000240947 */ /* 0x000fea0003800000 */
[----:B------:R-:W-:-:S13]  /*4e60*/  ISETP.NE.AND P0, PT, R0, 0x5, PT ;  /* 0x000000050000780c */ /* 0x000fda0003f05270 */
[----:B------:R-:W-:Y:S05]  /*4e70*/  @!P0 BRA `(.L_x_5795) ;  /* 0x0000000000108947 */ /* 0x000fea0003800000 */
[----:B------:R-:W-:-:S13]  /*4e80*/  ISETP.NE.AND P0, PT, R0, 0x6, PT ;  /* 0x000000060000780c */ /* 0x000fda0003f05270 */
[----:B------:R-:W-:Y:S05]  /*4e90*/  @P0 BRA `(.L_x_5790) ;  /* 0x0000000400fc0947 */ /* 0x000fea0003800000 */
[----:B------:R0:W-:Y:S01]  /*4ea0*/  STG.E desc[UR36][R8.64], R18 ;  /* 0x0000001208007986 */ /* 0x0001e2000c101924 */
[----:B------:R-:W-:Y:S05]  /*4eb0*/  BRA `(.L_x_5791) ;  /* 0x0000000800cc7947 */ /* 0x000fea0003800000 */
.L_x_5795:
[----:B------:R-:W-:-:S05]  /*4ec0*/  F2FP.F16.F32.PACK_AB R18, RZ, R18 ;  /* 0x00000012ff12723e */ /* 0x000fca00000000ff */
[----:B------:R0:W-:Y:S01]  /*4ed0*/  STG.E.U16 desc[UR36][R8.64], R18 ;  /* 0x0000001208007986 */ /* 0x0001e2000c101524 */
[----:B------:R-:W-:Y:S05]  /*4ee0*/  BRA `(.L_x_5791) ;  /* 0x0000000800c07947 */ /* 0x000fea0003800000 */
.L_x_5794:
[----:B------:R-:W-:-:S13]  /*4ef0*/  ISETP.NE.AND P0, PT, R0, 0x7, PT ;  /* 0x000000070000780c */ /* 0x000fda0003f05270 */
[----:B------:R-:W-:Y:S05]  /*4f00*/  @!P0 BRA `(.L_x_5796) ;  /* 0x00000000002c8947 */ /* 0x000fea0003800000 */
[----:B------:R-:W-:-:S13]  /*4f10*/  ISETP.NE.AND P0, PT, R0, 0x8, PT ;  /* 0x000000080000780c */ /* 0x000fda0003f05270 */
[----:B------:R-:W-:Y:S05]  /*4f20*/  @!P0 BRA `(.L_x_5797) ;  /* 0x0000000000148947 */ /* 0x000fea0003800000 */
[----:B------:R-:W-:-:S13]  /*4f30*/  ISETP.NE.AND P0, PT, R0, 0x9, PT ;  /* 0x000000090000780c */ /* 0x000fda0003f05270 */
[----:B------:R-:W-:Y:S05]  /*4f40*/  @P0 BRA `(.L_x_5790) ;  /* 0x0000000400d00947 */ /* 0x000fea0003800000 */
[----:B------:R-:W-:-:S05]  /*4f50*/  IMAD.MOV.U32 R19, RZ, RZ, RZ ;  /* 0x000000ffff137224 */ /* 0x000fca00078e00ff */
[----:B------:R0:W-:Y:S01]  /*4f60*/  STG.E.64 desc[UR36][R8.64], R18 ;  /* 0x0000001208007986 */ /* 0x0001e2000c101b24 */
[----:B------:R-:W-:Y:S05]  /*4f70*/  BRA `(.L_x_5791) ;  /* 0x00000008009c7947 */ /* 0x000fea0003800000 */
.L_x_5797:
[----:B------:R-:W-:-:S04]  /*4f80*/  F2FP.F16.F32.PACK_AB R3, RZ, R18 ;  /* 0x00000012ff03723e */ /* 0x000fc800000000ff */
[----:B------:R-:W-:-:S05]  /*4f90*/  PRMT R3, R3, 0x5410, RZ ;  /* 0x0000541003037816 */ /* 0x000fca00000000ff */
[----:B------:R0:W-:Y:S01]  /*4fa0*/  STG.E desc[UR36][R8.64], R3 ;  /* 0x0000000308007986 */ /* 0x0001e2000c101924 */
[----:B------:R-:W-:Y:S05]  /*4fb0*/  BRA `(.L_x_5791) ;  /* 0x00000008008c7947 */ /* 0x000fea0003800000 */
.L_x_5796:
[----:B------:R-:W-:-:S06]  /*4fc0*/  FMUL.FTZ R4, R18, 1 ;  /* 0x3f80000012047820 */ /* 0x000fcc0000410000 */
[----:B------:R-:W0:Y:S02]  /*4fd0*/  F2F.F64.F32 R4, R4 ;  /* 0x0000000400047310 */ /* 0x000e240000201800 */
[----:B0-----:R0:W-:Y:S01]  /*4fe0*/  STG.E.64 desc[UR36][R8.64], R4 ;  /* 0x0000000408007986 */ /* 0x0011e2000c101b24 */
[----:B------:R-:W-:Y:S05]  /*4ff0*/  BRA `(.L_x_5791) ;  /* 0x00000008007c7947 */ /* 0x000fea0003800000 */
.L_x_5786:
        /* <DEDUP_REMOVED lines=10> */
[----:B------:R-:W0:Y:S02]  /*50a0*/  F2I.FTZ.U32.TRUNC.NTZ R3, R18 ;  /* 0x0000001200037305 */ /* 0x000e24000021f000 */
[----:B0-----:R0:W-:Y:S01]  /*50b0*/  STG.E.U16 desc[UR36][R8.64], R3 ;  /* 0x0000000308007986 */ /* 0x0011e2000c101524 */
[----:B------:R-:W-:Y:S05]  /*50c0*/  BRA `(.L_x_5791) ;  /* 0x0000000800487947 */ /* 0x000fea0003800000 */
.L_x_5801:
[----:B------:R-:W-:Y:S01]  /*50d0*/  LOP3.LUT R5, R18, 0x7fffffff, RZ, 0xc0, !PT ;  /* 0x7fffffff12057812 */ /* 0x000fe200078ec0ff */
        /* <DEDUP_REMOVED lines=15> */
.L_x_5804:
[----:B------:R-:W-:-:S04]  /*51d0*/  SHF.R.U32.HI R18, RZ, 0x18, R18 ;  /* 0x00000018ff127819 */ /* 0x000fc80000011612 */
[----:B------:R-:W-:-:S04]  /*51e0*/  LOP3.LUT R3, R3, 0x80, R18, 0xf8, !PT ;  /* 0x0000008003037812 */ /* 0x000fc800078ef812 */
[----:B------:R-:W-:-:S07]  /*51f0*/  PRMT R4, R3, 0x7610, R4 ;  /* 0x0000761003047816 */ /* 0x000fce0000000004 */
.L_x_5803:
[----:B------:R-:W-:Y:S05]  /*5200*/  BSYNC.RECONVERGENT B0 ;  /* 0x0000000000007941 */ /* 0x000fea0003800200 */
.L_x_5802:
[----:B------:R0:W-:Y:S01]  /*5210*/  STG.E.U8 desc[UR36][R8.64], R4 ;  /* 0x0000000408007986 */ /* 0x0001e2000c101124 */
[----:B------:R-:W-:Y:S05]  /*5220*/  BRA `(.L_x_5791) ;  /* 0x0000000400f07947 */ /* 0x000fea0003800000 */
.L_x_5800:
        /* <DEDUP_REMOVED lines=16> */
.L_x_5807:
[----:B------:R-:W-:-:S04]  /*5330*/  SHF.R.U32.HI R18, RZ, 0x18, R18 ;  /* 0x00000018ff127819 */ /* 0x000fc80000011612 */
[----:B------:R-:W-:-:S04]  /*5340*/  LOP3.LUT R3, R3, 0x80, R18, 0xf8, !PT ;  /* 0x0000008003037812 */ /* 0x000fc800078ef812 */
[----:B------:R-:W-:-:S07]  /*5350*/  PRMT R4, R3, 0x7610, R4 ;  /* 0x0000761003047816 */ /* 0x000fce0000000004 */
.L_x_5806:
[----:B------:R-:W-:Y:S05]  /*5360*/  BSYNC.RECONVERGENT B0 ;  /* 0x0000000000007941 */ /* 0x000fea0003800200 */
.L_x_5805:
[----:B------:R0:W-:Y:S01]  /*5370*/  STG.E.U8 desc[UR36][R8.64], R4 ;  /* 0x0000000408007986 */ /* 0x0001e2000c101124 */
[----:B------:R-:W-:Y:S05]  /*5380*/  BRA `(.L_x_5791) ;  /* 0x0000000400987947 */ /* 0x000fea0003800000 */
.L_x_5799:
[----:B------:R-:W-:-:S13]  /*5390*/  ISETP.NE.AND P0, PT, R0, 0x1c, PT ;  /* 0x0000001c0000780c */ /* 0x000fda0003f05270 */
[----:B------:R-:W-:Y:S05]  /*53a0*/  @!P0 BRA `(.L_x_5808) ;  /* 0x0000000000588947 */ /* 0x000fea0003800000 */
[----:B------:R-:W-:-:S13]  /*53b0*/  ISETP.NE.AND P0, PT, R0, 0x1d, PT ;  /* 0x0000001d0000780c */ /* 0x000fda0003f05270 */
[----:B------:R-:W-:Y:S05]  /*53c0*/  @!P0 BRA `(.L_x_5809) ;  /* 0x0000000000448947 */ /* 0x000fea0003800000 */
[----:B------:R-:W-:-:S13]  /*53d0*/  ISETP.NE.AND P0, PT, R0, 0x2c, PT ;  /* 0x0000002c0000780c */ /* 0x000fda0003f05270 */
[----:B------:R-:W-:Y:S05]  /*53e0*/  @P0 BRA `(.L_x_5790) ;  /* 0x0000000000a80947 */ /* 0x000fea0003800000 */
        /* <DEDUP_REMOVED lines=15> */
.L_x_5809:
[----:B------:R-:W0:Y:S02]  /*54e0*/  F2I.U64.TRUNC R18, R18 ;  /* 0x0000001200127311 */ /* 0x000e24000020d800 */
[----:B0-----:R0:W-:Y:S01]  /*54f0*/  STG.E.64 desc[UR36][R8.64], R18 ;  /* 0x0000001208007986 */ /* 0x0011e2000c101b24 */
[----:B------:R-:W-:Y:S05]  /*5500*/  BRA `(.L_x_5791) ;  /* 0x0000000400387947 */ /* 0x000fea0003800000 */
.L_x_5808:
[----:B------:R-:W0:Y:S02]  /*5510*/  F2I.FTZ.U32.TRUNC.NTZ R3, R18 ;  /* 0x0000001200037305 */ /* 0x000e24000021f000 */
[----:B0-----:R0:W-:Y:S01]  /*5520*/  STG.E desc[UR36][R8.64], R3 ;  /* 0x0000000308007986 */ /* 0x0011e2000c101924 */
[----:B------:R-:W-:Y:S05]  /*5530*/  BRA `(.L_x_5791) ;  /* 0x00000004002c7947 */ /* 0x000fea0003800000 */
.L_x_5798:
[----:B------:R-:W-:-:S13]  /*5540*/  ISETP.GT.AND P0, PT, R0, 0xe, PT ;  /* 0x0000000e0000780c */ /* 0x000fda0003f04270 */
[----:B------:R-:W-:Y:S05]  /*5550*/  @P0 BRA `(.L_x_5810) ;  /* 0x0000000000340947 */ /* 0x000fea0003800000 */
[----:B------:R-:W-:-:S13]  /*5560*/  ISETP.NE.AND P0, PT, R0, 0xa, PT ;  /* 0x0000000a0000780c */ /* 0x000fda0003f05270 */
[----:B------:R-:W-:Y:S05]  /*5570*/  @!P0 BRA `(.L_x_5811) ;  /* 0x0000000000188947 */ /* 0x000fea0003800000 */
[----:B------:R-:W-:-:S13]  /*5580*/  ISETP.NE.AND P0, PT, R0, 0xb, PT ;  /* 0x0000000b0000780c */ /* 0x000fda0003f05270 */
[----:B------:R-:W-:Y:S05]  /*5590*/  @P0 BRA `(.L_x_5790) ;  /* 0x00000000003c0947 */ /* 0x000fea0003800000 */
[----:B------:R-:W-:-:S04]  /*55a0*/  FSETP.NEU.FTZ.AND P0, PT, R18, RZ, PT ;  /* 0x000000ff1200720b */ /* 0x000fc80003f1d000 */
[----:B------:R-:W-:-:S05]  /*55b0*/  SEL R3, RZ, 0x1, !P0 ;  /* 0x00000001ff037807 */ /* 0x000fca0004000000 */
[----:B------:R4:W-:Y:S01]  /*55c0*/  STG.E.U8 desc[UR36][R8.64], R3 ;  /* 0x0000000308007986 */ /* 0x0009e2000c101124 */
[----:B------:R-:W-:Y:S05]  /*55d0*/  BRA `(.L_x_5791) ;  /* 0x0000000400047947 */ /* 0x000fea0003800000 */
.L_x_5811:
[----:B------:R-:W-:Y:S01]  /*55e0*/  FMUL.FTZ R4, R18, 1 ;  /* 0x3f80000012047820 */ /* 0x000fe20000410000 */
[----:B------:R-:W-:-:S05]  /*55f0*/  CS2R R6, SRZ ;  /* 0x0000000000067805 */ /* 0x000fca000001ff00 */
[----:B------:R-:W0:Y:S02]  /*5600*/  F2F.F64.F32 R4, R4 ;  /* 0x0000000400047310 */ /* 0x000e240000201800 */
[----:B0-----:R0:W-:Y:S01]  /*5610*/  STG.E.128 desc[UR36][R8.64], R4 ;  /* 0x0000000408007986 */ /* 0x0011e2000c101d24 */
[----:B------:R-:W-:Y:S05]  /*5620*/  BRA `(.L_x_5791) ;  /* 0x0000000000f07947 */ /* 0x000fea0003800000 */
.L_x_5810:
[----:B------:R-:W-:-:S13]  /*5630*/  ISETP.NE.AND P0, PT, R0, 0xf, PT ;  /* 0x0000000f0000780c */ /* 0x000fda0003f05270 */
[----:B------:R-:W-:Y:S05]  /*5640*/  @!P0 BRA `(.L_x_5812) ;  /* 0x0000000000e08947 */ /* 0x000fea0003800000 */
[----:B------:R-:W-:-:S13]  /*5650*/  ISETP.NE.AND P0, PT, R0, 0x17, PT ;  /* 0x000000170000780c */ /* 0x000fda0003f05270 */
[----:B------:R-:W-:Y:S05]  /*5660*/  @!P0 BRA `(.L_x_5813) ;  /* 0x00000000008c8947 */ /* 0x000fea0003800000 */
[----:B------:R-:W-:-:S13]  /*5670*/  ISETP.NE.AND P0, PT, R0, 0x18, PT ;  /* 0x000000180000780c */ /* 0x000fda0003f05270 */
[----:B------:R-:W-:Y:S05]  /*5680*/  @!P0 BRA `(.L_x_5814) ;  /* 0x0000000000448947 */ /* 0x000fea0003800000 */
.L_x_5790:
        /* <DEDUP_REMOVED lines=16> */
.L_x_5815:
[----:B------:R-:W-:Y:S05]  /*5790*/  BRA `(.L_x_5791) ;  /* 0x0000000000947947 */ /* 0x000fea0003800000 */
.L_x_5814:
[----:B------:R-:W-:Y:S01]  /*57a0*/  LOP3.LUT R4, R18, 0x7fffffff, RZ, 0xc0, !PT ;  /* 0x7fffffff12047812 */ /* 0x000fe200078ec0ff */
        /* <DEDUP_REMOVED lines=11> */
.L_x_5817:
[----:B------:R-:W-:Y:S05]  /*5860*/  BSYNC.RECONVERGENT B0 ;  /* 0x0000000000007941 */ /* 0x000fea0003800200 */
.L_x_5816:
[----:B------:R-:W-:-:S05]  /*5870*/  LOP3.LUT R3, R0, 0x80, R5, 0xf8, !PT ;  /* 0x0000008000037812 */ /* 0x000fca00078ef805 */
[----:B------:R1:W-:Y:S01]  /*5880*/  STG.E.U8 desc[UR36][R8.64], R3 ;  /* 0x0000000308007986 */ /* 0x0003e2000c101124 */
[----:B------:R-:W-:Y:S05]  /*5890*/  BRA `(.L_x_5791) ;  /* 0x0000000000547947 */ /* 0x000fea0003800000 */
.L_x_5813:
[----:B------:R-:W-:Y:S01]  /*58a0*/  LOP3.LUT R4, R18, 0x7fffffff, RZ, 0xc0, !PT ;  /* 0x7fffffff12047812 */ /* 0x000fe200078ec0ff */
        /* <DEDUP_REMOVED lines=10> */
.L_x_5819:
[----:B------:R-:W-:Y:S01]  /*5950*/  IMAD.MOV.U32 R0, RZ, RZ, 0x7f ;  /* 0x0000007fff007424 */ /* 0x000fe200078e00ff */
[----:B------:R-:W-:-:S04]  /*5960*/  ISETP.GT.U32.AND P0, PT, R4, 0x7f800000, PT ;  /* 0x7f8000000400780c */ /* 0x000fc80003f04070 */
[----:B------:R-:W-:-:S09]  /*5970*/  SEL R0, R0, 0x7c, P0 ;  /* 0x0000007c00007807 */ /* 0x000fd20000000000 */
.L_x_5820:
[----:B------:R-:W-:Y:S05]  /*5980*/  BSYNC.RECONVERGENT B0 ;  /* 0x0000000000007941 */ /* 0x000fea0003800200 */
.L_x_5818:
[----:B------:R-:W-:-:S04]  /*5990*/  SHF.R.U32.HI R3, RZ, 0x18, R18 ;  /* 0x00000018ff037819 */ /* 0x000fc80000011612 */
[----:B------:R-:W-:-:S05]  /*59a0*/  LOP3.LUT R3, R0, 0x80, R3, 0xf8, !PT ;  /* 0x0000008000037812 */ /* 0x000fca00078ef803 */
[----:B------:R3:W-:Y:S01]  /*59b0*/  STG.E.U8 desc[UR36][R8.64], R3 ;  /* 0x0000000308007986 */ /* 0x0007e2000c101124 */
[----:B------:R-:W-:Y:S05]  /*59c0*/  BRA `(.L_x_5791) ;  /* 0x0000000000087947 */ /* 0x000fea0003800000 */
.L_x_5812:
[----:B------:R-:W-:-:S05]  /*59d0*/  F2FP.BF16.F32.PACK_AB R18, RZ, R18 ;  /* 0x00000012ff12723e */ /* 0x000fca00000010ff */
[----:B------:R0:W-:Y:S02]  /*59e0*/  STG.E.U16 desc[UR36][R8.64], R18 ;  /* 0x0000001208007986 */ /* 0x0001e4000c101524 */
.L_x_5791:
[----:B------:R-:W-:-:S05]  /*59f0*/  VIADD R25, R25, 0x80 ;  /* 0x0000008019197836 */ /* 0x000fca0000000000 */
[----:B------:R-:W-:-:S13]  /*5a00*/  ISETP.GE.AND P0, PT, R25, R17, PT ;  /* 0x000000111900720c */ /* 0x000fda0003f06270 */
[----:B------:R-:W-:Y:S05]  /*5a10*/  @P0 BRA `(.L_x_5785) ;  /* 0x0000000c00900947 */ /* 0x000fea0003800000 */
        /* <DEDUP_REMOVED lines=18> */
[----:B--2---:R-:W0:Y:S02]  /*5b40*/  F2I.FTZ.TRUNC.NTZ R3, R22 ;  /* 0x0000001600037305 */ /* 0x004e24000021f100 */
[----:B0-----:R0:W-:Y:S01]  /*5b50*/  STG.E.U8 desc[UR36][R8.64], R3 ;  /* 0x0000000308007986 */ /* 0x0011e2000c101124 */
[----:B------:R-:W-:Y:S05]  /*5b60*/  BRA `(.L_x_5826) ;  /* 0x0000000c00387947 */ /* 0x000fea0003800000 */
.L_x_5824:
[----:B--2---:R-:W0:Y:S02]  /*5b70*/  F2I.S64.TRUNC R22, R22 ;  /* 0x0000001600167311 */ /* 0x004e24000020d900 */
[----:B0-----:R-:W-:-:S05]  /*5b80*/  IMAD.MOV.U32 R3, RZ, RZ, R22 ;  /* 0x000000ffff037224 */ /* 0x001fca00078e0016 */
[----:B------:R0:W-:Y:S01]  /*5b90*/  STG.E.U8 desc[UR36][R8.64], R3 ;  /* 0x0000000308007986 */ /* 0x0001e2000c101124 */
[----:B------:R-:W-:Y:S05]  /*5ba0*/  BRA `(.L_x_5826) ;  /* 0x0000000c00287947 */ /* 0x000fea0003800000 */
.L_x_5823:
[----:B------:R-:W-:-:S13]  /*5bb0*/  ISETP.NE.AND P0, PT, R0, 0x2, PT ;  /* 0x000000020000780c */ /* 0x000fda0003f05270 */
[----:B------:R-:W-:Y:S05]  /*5bc0*/  @!P0 BRA `(.L_x_5827) ;  /* 0x0000000000288947 */ /* 0x000fea0003800000 */
[----:B------:R-:W-:-:S13]  /*5bd0*/  ISETP.NE.AND P0, PT, R0, 0x3, PT ;  /* 0x000000030000780c */ /* 0x000fda0003f05270 */
[----:B------:R-:W-:Y:S05]  /*5be0*/  @!P0 BRA `(.L_x_5828) ;  /* 0x0000000000148947 */ /* 0x000fea0003800000 */
[----:B------:R-:W-:-:S13]  /*5bf0*/  ISETP.NE.AND P0, PT, R0, 0x4, PT ;  /* 0x000000040000780c */ /* 0x000fda0003f05270 */
[----:B------:R-:W-:Y:S05]  /*5c00*/  @P0 BRA `(.L_x_5825) ;  /* 0x0000000800380947 */ /* 0x000fea0003800000 */
[----:B--2---:R-:W0:Y:S02]  /*5c10*/  F2I.S64.TRUNC R22, R22 ;  /* 0x0000001600167311 */ /* 0x004e24000020d900 */
[----:B0-----:R0:W-:Y:S01]  /*5c20*/  STG.E.64 desc[UR36][R8.64], R22 ;  /* 0x0000001608007986 */ /* 0x0011e2000c101b24 */
[----:B------:R-:W-:Y:S05]  /*5c30*/  BRA `(.L_x_5826) ;  /* 0x0000000c00047947 */ /* 0x000fea0003800000 */
.L_x_5828:
[----:B--2---:R-:W0:Y:S02]  /*5c40*/  F2I.FTZ.TRUNC.NTZ R3, R22 ;  /* 0x0000001600037305 */ /* 0x004e24000021f100 */
[----:B0-----:R0:W-:Y:S01]  /*5c50*/  STG.E desc[UR36][R8.64], R3 ;  /* 0x0000000308007986 */ /* 0x0011e2000c101924 */
[----:B------:R-:W-:Y:S05]  /*5c60*/  BRA `(.L_x_5826) ;  /* 0x0000000800f87947 */ /* 0x000fea0003800000 */
.L_x_5827:
[----:B--2---:R-:W0:Y:S02]  /*5c70*/  F2I.FTZ.TRUNC.NTZ R3, R22 ;  /* 0x0000001600037305 */ /* 0x004e24000021f100 */
[----:B0-----:R0:W-:Y:S01]  /*5c80*/  STG.E.U16 desc[UR36][R8.64], R3 ;  /* 0x0000000308007986 */ /* 0x0011e2000c101524 */
[----:B------:R-:W-:Y:S05]  /*5c90*/  BRA `(.L_x_5826) ;  /* 0x0000000800ec7947 */ /* 0x000fea0003800000 */
.L_x_5822:
[----:B------:R-:W-:-:S13]  /*5ca0*/  ISETP.GT.AND P0, PT, R0, 0x6, PT ;  /* 0x000000060000780c */ /* 0x000fda0003f04270 */
[----:B------:R-:W-:Y:S05]  /*5cb0*/  @P0 BRA `(.L_x_5829) ;  /* 0x0000000000240947 */ /* 0x000fea0003800000 */
[----:B------:R-:W-:-:S13]  /*5cc0*/  ISETP.NE.AND P0, PT, R0, 0x5, PT ;  /* 0x000000050000780c */ /* 0x000fda0003f05270 */
[----:B------:R-:W-:Y:S05]  /*5cd0*/  @!P0 BRA `(.L_x_5830) ;  /* 0x0000000000108947 */ /* 0x000fea0003800000 */
[----:B------:R-:W-:-:S13]  /*5ce0*/  ISETP.NE.AND P0, PT, R0, 0x6, PT ;  /* 0x000000060000780c */ /* 0x000fda0003f05270 */
[----:B------:R-:W-:Y:S05]  /*5cf0*/  @P0 BRA `(.L_x_5825) ;  /* 0x0000000400fc0947 */ /* 0x000fea0003800000 */
[----:B--2---:R0:W-:Y:S01]  /*5d00*/  STG.E desc[UR36][R8.64], R22 ;  /* 0x0000001608007986 */ /* 0x0041e2000c101924 */
[----:B------:R-:W-:Y:S05]  /*5d10*/  BRA `(.L_x_5826) ;  /* 0x0000000800cc7947 */ /* 0x000fea0003800000 */
.L_x_5830:
[----:B--2---:R-:W-:-:S05]  /*5d20*/  F2FP.F16.F32.PACK_AB R22, RZ, R22 ;  /* 0x00000016ff16723e */ /* 0x004fca00000000ff */
[----:B------:R0:W-:Y:S01]  /*5d30*/  STG.E.U16 desc[UR36][R8.64], R22 ;  /* 0x0000001608007986 */ /* 0x0001e2000c101524 */
[----:B------:R-:W-:Y:S05]  /*5d40*/  BRA `(.L_x_5826) ;  /* 0x0000000800c07947 */ /* 0x000fea0003800000 */
.L_x_5829:
[----:B------:R-:W-:-:S13]  /*5d50*/  ISETP.NE.AND P0, PT, R0, 0x7, PT ;  /* 0x000000070000780c */ /* 0x000fda0003f05270 */
[----:B------:R-:W-:Y:S05]  /*5d60*/  @!P0 BRA `(.L_x_5831) ;  /* 0x00000000002c8947 */ /* 0x000fea0003800000 */
[----:B------:R-:W-:-:S13]  /*5d70*/  ISETP.NE.AND P0, PT, R0, 0x8, PT ;  /* 0x000000080000780c */ /* 0x000fda0003f05270 */
[----:B------:R-:W-:Y:S05]  /*5d80*/  @!P0 BRA `(.L_x_5832) ;  /* 0x0000000000148947 */ /* 0x000fea0003800000 */
[----:B------:R-:W-:-:S13]  /*5d90*/  ISETP.NE.AND P0, PT, R0, 0x9, PT ;  /* 0x000000090000780c */ /* 0x000fda0003f05270 */
[----:B------:R-:W-:Y:S05]  /*5da0*/  @P0 BRA `(.L_x_5825) ;  /* 0x0000000400d00947 */ /* 0x000fea0003800000 */
[----:B------:R-:W-:-:S05]  /*5db0*/  IMAD.MOV.U32 R23, RZ, RZ, RZ ;  /* 0x000000ffff177224 */ /* 0x000fca00078e00ff */
[----:B--2---:R0:W-:Y:S01]  /*5dc0*/  STG.E.64 desc[UR36][R8.64], R22 ;  /* 0x0000001608007986 */ /* 0x0041e2000c101b24 */
[----:B------:R-:W-:Y:S05]  /*5dd0*/  BRA `(.L_x_5826) ;  /* 0x00000008009c7947 */ /* 0x000fea0003800000 */
.L_x_5832:
[----:B--2---:R-:W-:-:S04]  /*5de0*/  F2FP.F16.F32.PACK_AB R3, RZ, R22 ;  /* 0x00000016ff03723e */ /* 0x004fc800000000ff */
[----:B------:R-:W-:-:S05]  /*5df0*/  PRMT R3, R3, 0x5410, RZ ;  /* 0x0000541003037816 */ /* 0x000fca00000000ff */
[----:B------:R0:W-:Y:S01]  /*5e00*/  STG.E desc[UR36][R8.64], R3 ;  /* 0x0000000308007986 */ /* 0x0001e2000c101924 */
[----:B------:R-:W-:Y:S05]  /*5e10*/  BRA `(.L_x_5826) ;  /* 0x00000008008c7947 */ /* 0x000fea0003800000 */
.L_x_5831:
[----:B--2---:R-:W-:-:S06]  /*5e20*/  FMUL.FTZ R4, R22, 1 ;  /* 0x3f80000016047820 */ /* 0x004fcc0000410000 */
[----:B------:R-:W0:Y:S02]  /*5e30*/  F2F.F64.F32 R4, R4 ;  /* 0x0000000400047310 */ /* 0x000e240000201800 */
[----:B0-----:R0:W-:Y:S01]  /*5e40*/  STG.E.64 desc[UR36][R8.64], R4 ;  /* 0x0000000408007986 */ /* 0x0011e2000c101b24 */
[----:B------:R-:W-:Y:S05]  /*5e50*/  BRA `(.L_x_5826) ;  /* 0x00000008007c7947 */ /* 0x000fea0003800000 */
.L_x_5821:
        /* <DEDUP_REMOVED lines=10> */
[----:B--2---:R-:W0:Y:S02]  /*5f00*/  F2I.FTZ.U32.TRUNC.NTZ R3, R22 ;  /* 0x0000001600037305 */ /* 0x004e24000021f000 */
[----:B0-----:R0:W-:Y:S01]  /*5f10*/  STG.E.U16 desc[UR36][R8.64], R3 ;  /* 0x0000000308007986 */ /* 0x0011e2000c101524 */
[----:B------:R-:W-:Y:S05]  /*5f20*/  BRA `(.L_x_5826) ;  /* 0x0000000800487947 */ /* 0x000fea0003800000 */
.L_x_5836:
[----:B--2---:R-:W-:Y:S01]  /*5f30*/  LOP3.LUT R5, R22, 0x7fffffff, RZ, 0xc0, !PT ;  /* 0x7fffffff16057812 */ /* 0x004fe200078ec0ff */
        /* <DEDUP_REMOVED lines=15> */
.L_x_5839:
[----:B------:R-:W-:-:S04]  /*6030*/  SHF.R.U32.HI R22, RZ, 0x18, R22 ;  /* 0x00000018ff167819 */ /* 0x000fc80000011616 */
[----:B------:R-:W-:-:S04]  /*6040*/  LOP3.LUT R3, R3, 0x80, R22, 0xf8, !PT ;  /* 0x0000008003037812 */ /* 0x000fc800078ef816 */
[----:B------:R-:W-:-:S07]  /*6050*/  PRMT R4, R3, 0x7610, R4 ;  /* 0x0000761003047816 */ /* 0x000fce0000000004 */
.L_x_5838:
[----:B------:R-:W-:Y:S05]  /*6060*/  BSYNC.RECONVERGENT B0 ;  /* 0x0000000000007941 */ /* 0x000fea0003800200 */
.L_x_5837:
[----:B------:R0:W-:Y:S01]  /*6070*/  STG.E.U8 desc[UR36][R8.64], R4 ;  /* 0x0000000408007986 */ /* 0x0001e2000c101124 */
[----:B------:R-:W-:Y:S05]  /*6080*/  BRA `(.L_x_5826) ;  /* 0x0000000400f07947 */ /* 0x000fea0003800000 */
.L_x_5835:
        /* <DEDUP_REMOVED lines=16> */
.L_x_5842:
[----:B------:R-:W-:-:S04]  /*6190*/  SHF.R.U32.HI R22, RZ, 0x18, R22 ;  /* 0x00000018ff167819 */ /* 0x000fc80000011616 */
[----:B------:R-:W-:-:S04]  /*61a0*/  LOP3.LUT R3, R3, 0x80, R22, 0xf8, !PT ;  /* 0x0000008003037812 */ /* 0x000fc800078ef816 */
[----:B------:R-:W-:-:S07]  /*61b0*/  PRMT R4, R3, 0x7610, R4 ;  /* 0x0000761003047816 */ /* 0x000fce0000000004 */
.L_x_5841:
[----:B------:R-:W-:Y:S05]  /*61c0*/  BSYNC.RECONVERGENT B0 ;  /* 0x0000000000007941 */ /* 0x000fea0003800200 */
.L_x_5840:
[----:B------:R0:W-:Y:S01]  /*61d0*/  STG.E.U8 desc[UR36][R8.64], R4 ;  /* 0x0000000408007986 */ /* 0x0001e2000c101124 */
[----:B------:R-:W-:Y:S05]  /*61e0*/  BRA `(.L_x_5826) ;  /* 0x0000000400987947 */ /* 0x000fea0003800000 */
.L_x_5834:
[----:B------:R-:W-:-:S13]  /*61f0*/  ISETP.NE.AND P0, PT, R0, 0x1c, PT ;  /* 0x0000001c0000780c */ /* 0x000fda0003f05270 */
[----:B------:R-:W-:Y:S05]  /*6200*/  @!P0 BRA `(.L_x_5843) ;  /* 0x0000000000588947 */ /* 0x000fea0003800000 */
[----:B------:R-:W-:-:S13]  /*6210*/  ISETP.NE.AND P0, PT, R0, 0x1d, PT ;  /* 0x0000001d0000780c */ /* 0x000fda0003f05270 */
[----:B------:R-:W-:Y:S05]  /*6220*/  @!P0 BRA `(.L_x_5844) ;  /* 0x0000000000448947 */ /* 0x000fea0003800000 */
[----:B------:R-:W-:-:S13]  /*6230*/  ISETP.NE.AND P0, PT, R0, 0x2c, PT ;  /* 0x0000002c0000780c */ /* 0x000fda0003f05270 */
[----:B------:R-:W-:Y:S05]  /*6240*/  @P0 BRA `(.L_x_5825) ;  /* 0x0000000000a80947 */ /* 0x000fea0003800000 */
[----:B--2---:R-:W-:-:S04]  /*6250*/  SHF.R.U32.HI R4, RZ, 0x17, R22 ;  /* 0x00000017ff047819 */ /* 0x004fc80000011616 */
        /* <DEDUP_REMOVED lines=14> */
.L_x_5844:
[----:B--2---:R-:W0:Y:S02]  /*6340*/  F2I.U64.TRUNC R22, R22 ;  /* 0x0000001600167311 */ /* 0x004e24000020d800 */
[----:B0-----:R0:W-:Y:S01]  /*6350*/  STG.E.64 desc[UR36][R8.64], R22 ;  /* 0x0000001608007986 */ /* 0x0011e2000c101b24 */
[----:B------:R-:W-:Y:S05]  /*6360*/  BRA `(.L_x_5826) ;  /* 0x0000000400387947 */ /* 0x000fea0003800000 */
.L_x_5843:
[----:B--2---:R-:W0:Y:S02]  /*6370*/  F2I.FTZ.U32.TRUNC.NTZ R3, R22 ;  /* 0x0000001600037305 */ /* 0x004e24000021f000 */
[----:B0-----:R0:W-:Y:S01]  /*6380*/  STG.E desc[UR36][R8.64], R3 ;  /* 0x0000000308007986 */ /* 0x0011e2000c101924 */
[----:B------:R-:W-:Y:S05]  /*6390*/  BRA `(.L_x_5826) ;  /* 0x00000004002c7947 */ /* 0x000fea0003800000 */
.L_x_5833:
[----:B------:R-:W-:-:S13]  /*63a0*/  ISETP.GT.AND P0, PT, R0, 0xe, PT ;  /* 0x0000000e0000780c */ /* 0x000fda0003f04270 */
[----:B------:R-:W-:Y:S05]  /*63b0*/  @P0 BRA `(.L_x_5845) ;  /* 0x0000000000340947 */ /* 0x000fea0003800000 */
[----:B------:R-:W-:-:S13]  /*63c0*/  ISETP.NE.AND P0, PT, R0, 0xa, PT ;  /* 0x0000000a0000780c */ /* 0x000fda0003f05270 */
[----:B------:R-:W-:Y:S05]  /*63d0*/  @!P0 BRA `(.L_x_5846) ;  /* 0x0000000000188947 */ /* 0x000fea0003800000 */
[----:B------:R-:W-:-:S13]  /*63e0*/  ISETP.NE.AND P0, PT, R0, 0xb, PT ;  /* 0x0000000b0000780c */ /* 0x000fda0003f05270 */
[----:B------:R-:W-:Y:S05]  /*63f0*/  @P0 BRA `(.L_x_5825) ;  /* 0x00000000003c0947 */ /* 0x000fea0003800000 */
[----:B--2---:R-:W-:-:S04]  /*6400*/  FSETP.NEU.FTZ.AND P0, PT, R22, RZ, PT ;  /* 0x000000ff1600720b */ /* 0x004fc80003f1d000 */
[----:B------:R-:W-:-:S05]  /*6410*/  SEL R3, RZ, 0x1, !P0 ;  /* 0x00000001ff037807 */ /* 0x000fca0004000000 */
[----:B------:R1:W-:Y:S01]  /*6420*/  STG.E.U8 desc[UR36][R8.64], R3 ;  /* 0x0000000308007986 */ /* 0x0003e2000c101124 */
[----:B------:R-:W-:Y:S05]  /*6430*/  BRA `(.L_x_5826) ;  /* 0x0000000400047947 */ /* 0x000fea0003800000 */
.L_x_5846:
[----:B--2---:R-:W-:Y:S01]  /*6440*/  FMUL.FTZ R4, R22, 1 ;  /* 0x3f80000016047820 */ /* 0x004fe20000410000 */
[----:B------:R-:W-:-:S05]  /*6450*/  CS2R R6, SRZ ;  /* 0x0000000000067805 */ /* 0x000fca000001ff00 */
[----:B------:R-:W0:Y:S02]  /*6460*/  F2F.F64.F32 R4, R4 ;  /* 0x0000000400047310 */ /* 0x000e240000201800 */
[----:B0-----:R0:W-:Y:S01]  /*6470*/  STG.E.128 desc[UR36][R8.64], R4 ;  /* 0x0000000408007986 */ /* 0x0011e2000c101d24 */
[----:B------:R-:W-:Y:S05]  /*6480*/  BRA `(.L_x_5826) ;  /* 0x0000000000f07947 */ /* 0x000fea0003800000 */
.L_x_5845:
[----:B------:R-:W-:-:S13]  /*6490*/  ISETP.NE.AND P0, PT, R0, 0xf, PT ;  /* 0x0000000f0000780c */ /* 0x000fda0003f05270 */
[----:B------:R-:W-:Y:S05]  /*64a0*/  @!P0 BRA `(.L_x_5847) ;  /* 0x0000000000e08947 */ /* 0x000fea0003800000 */
[----:B------:R-:W-:-:S13]  /*64b0*/  ISETP.NE.AND P0, PT, R0, 0x17, PT ;  /* 0x000000170000780c */ /* 0x000fda0003f05270 */
[----:B------:R-:W-:Y:S05]  /*64c0*/  @!P0 BRA `(.L_x_5848) ;  /* 0x00000000008c8947 */ /* 0x000fea0003800000 */
[----:B------:R-:W-:-:S13]  /*64d0*/  ISETP.NE.AND P0, PT, R0, 0x18, PT ;  /* 0x000000180000780c */ /* 0x000fda0003f05270 */
[----:B------:R-:W-:Y:S05]  /*64e0*/  @!P0 BRA `(.L_x_5849) ;  /* 0x0000000000448947 */ /* 0x000fea0003800000 */
.L_x_5825:
        /* <DEDUP_REMOVED lines=16> */
.L_x_5850:
[----:B------:R-:W-:Y:S05]  /*65f0*/  BRA `(.L_x_5826) ;  /* 0x0000000000947947 */ /* 0x000fea0003800000 */
.L_x_5849:
[----:B--2---:R-:W-:Y:S01]  /*6600*/  LOP3.LUT R4, R22, 0x7fffffff, RZ, 0xc0, !PT ;  /* 0x7fffffff16047812 */ /* 0x004fe200078ec0ff */
        /* <DEDUP_REMOVED lines=11> */
.L_x_5852:
[----:B------:R-:W-:Y:S05]  /*66c0*/  BSYNC.RECONVERGENT B0 ;  /* 0x0000000000007941 */ /* 0x000fea0003800200 */
.L_x_5851:
[----:B------:R-:W-:-:S05]  /*66d0*/  LOP3.LUT R3, R0, 0x80, R5, 0xf8, !PT ;  /* 0x0000008000037812 */ /* 0x000fca00078ef805 */
[----:B------:R3:W-:Y:S01]  /*66e0*/  STG.E.U8 desc[UR36][R8.64], R3 ;  /* 0x0000000308007986 */ /* 0x0007e2000c101124 */
[----:B------:R-:W-:Y:S05]  /*66f0*/  BRA `(.L_x_5826) ;  /* 0x0000000000547947 */ /* 0x000fea0003800000 */
.L_x_5848:
[----:B--2---:R-:W-:Y:S01]  /*6700*/  LOP3.LUT R4, R22, 0x7fffffff, RZ, 0xc0, !PT ;  /* 0x7fffffff16047812 */ /* 0x004fe200078ec0ff */
        /* <DEDUP_REMOVED lines=10> */
.L_x_5854:
[----:B------:R-:W-:Y:S01]  /*67b0*/  IMAD.MOV.U32 R0, RZ, RZ, 0x7f ;  /* 0x0000007fff007424 */ /* 0x000fe200078e00ff */
[----:B------:R-:W-:-:S04]  /*67c0*/  ISETP.GT.U32.AND P0, PT, R4, 0x7f800000, PT ;  /* 0x7f8000000400780c */ /* 0x000fc80003f04070 */
[----:B------:R-:W-:-:S09]  /*67d0*/  SEL R0, R0, 0x7c, P0 ;  /* 0x0000007c00007807 */ /* 0x000fd20000000000 */
.L_x_5855:
[----:B------:R-:W-:Y:S05]  /*67e0*/  BSYNC.RECONVERGENT B0 ;  /* 0x0000000000007941 */ /* 0x000fea0003800200 */
.L_x_5853:
[----:B------:R-:W-:-:S04]  /*67f0*/  SHF.R.U32.HI R3, RZ, 0x18, R22 ;  /* 0x00000018ff037819 */ /* 0x000fc80000011616 */
[----:B------:R-:W-:-:S05]  /*6800*/  LOP3.LUT R3, R0, 0x80, R3, 0xf8, !PT ;  /* 0x0000008000037812 */ /* 0x000fca00078ef803 */
[----:B------:R2:W-:Y:S01]  /*6810*/  STG.E.U8 desc[UR36][R8.64], R3 ;  /* 0x0000000308007986 */ /* 0x0005e2000c101124 */
[----:B------:R-:W-:Y:S05]  /*6820*/  BRA `(.L_x_5826) ;  /* 0x0000000000087947 */ /* 0x000fea0003800000 */
.L_x_5847:
[----:B--2---:R-:W-:-:S05]  /*6830*/  F2FP.BF16.F32.PACK_AB R22, RZ, R22 ;  /* 0x00000016ff16723e */ /* 0x004fca00000010ff */
[----:B------:R4:W-:Y:S02]  /*6840*/  STG.E.U16 desc[UR36][R8.64], R22 ;  /* 0x0000001608007986 */ /* 0x0009e4000c101524 */
.L_x_5826:
[----:B------:R-:W-:-:S07]  /*6850*/  VIADD R25, R25, 0x80 ;  /* 0x0000008019197836 */ /* 0x000fce0000000000 */
.L_x_5785:
[----:B------:R-:W-:Y:S05]  /*6860*/  BSYNC.RECONVERGENT B6 ;  /* 0x0000000000067941 */ /* 0x000fea0003800200 */
.L_x_5784:
[----:B------:R-:W-:-:S13]  /*6870*/  ISETP.GE.AND P0, PT, R25, R17, PT ;  /* 0x000000111900720c */ /* 0x000fda0003f06270 */
[----:B------:R-:W-:Y:S05]  /*6880*/  @P0 EXIT ;  /* 0x000000000000094d */ /* 0x000fea0003800000 */
[----:B0-----:R-:W0:Y:S01]  /*6890*/  LDC.64 R4, c[0x0][0x398] ;  /* 0x0000e600ff047b82 */ /* 0x001e220000000a00 */
[----:B------:R-:W1:Y:S01]  /*68a0*/  LDCU UR4, c[0x0][0x3b8] ;  /* 0x00007700ff0477ac */ /* 0x000e620008000800 */
[----:B---34-:R-:W-:Y:S01]  /*68b0*/  PRMT R0, R16, 0x9910, RZ ;  /* 0x0000991010007816 */ /* 0x018fe200000000ff */
[----:B------:R-:W-:-:S03]  /*68c0*/  IMAD R2, R2, 0x200, R25 ;  /* 0x0000020002027824 */ /* 0x000fc600078e0219 */
[----:B------:R-:W-:Y:S01]  /*68d0*/  ISETP.GT.AND P1, PT, R0, 0x9, PT ;  /* 0x000000090000780c */ /* 0x000fe20003f24270 */
[----:B-12---:R-:W-:-:S05]  /*68e0*/  IMAD R3, R2, UR4, RZ ;  /* 0x0000000402037c24 */ /* 0x006fca000f8e02ff */
        /* <DEDUP_REMOVED lines=12> */
[----:B0-----:R-:W-:Y:S01]  /*69b0*/  STG.E.U8 desc[UR36][R2.64], R5 ;  /* 0x0000000502007986 */ /* 0x001fe2000c101124 */
[----:B------:R-:W-:Y:S05]  /*69c0*/  EXIT ;  /* 0x000000000000794d */ /* 0x000fea0003800000 */
.L_x_5859:
[----:B------:R-:W0:Y:S02]  /*69d0*/  F2I.S64.TRUNC R24, R24 ;  /* 0x0000001800187311 */ /* 0x000e24000020d900 */
[----:B0-----:R-:W-:-:S05]  /*69e0*/  IMAD.MOV.U32 R5, RZ, RZ, R24 ;  /* 0x000000ffff057224 */ /* 0x001fca00078e0018 */
[----:B------:R-:W-:Y:S01]  /*69f0*/  STG.E.U8 desc[UR36][R2.64], R5 ;  /* 0x0000000502007986 */ /* 0x000fe2000c101124 */
[----:B------:R-:W-:Y:S05]  /*6a00*/  EXIT ;  /* 0x000000000000794d */ /* 0x000fea0003800000 */
.L_x_5858:
[----:B------:R-:W-:-:S13]  /*6a10*/  ISETP.NE.AND P0, PT, R0, 0x2, PT ;  /* 0x000000020000780c */ /* 0x000fda0003f05270 */
[----:B------:R-:W-:Y:S05]  /*6a20*/  @!P0 BRA `(.L_x_5861) ;  /* 0x0000000000288947 */ /* 0x000fea0003800000 */
[----:B------:R-:W-:-:S13]  /*6a30*/  ISETP.NE.AND P0, PT, R0, 0x3, PT ;  /* 0x000000030000780c */ /* 0x000fda0003f05270 */
[----:B------:R-:W-:Y:S05]  /*6a40*/  @!P0 BRA `(.L_x_5862) ;  /* 0x0000000000148947 */ /* 0x000fea0003800000 */
[----:B------:R-:W-:-:S13]  /*6a50*/  ISETP.NE.AND P0, PT, R0, 0x4, PT ;  /* 0x000000040000780c */ /* 0x000fda0003f05270 */
[----:B------:R-:W-:Y:S05]  /*6a60*/  @P0 BRA `(.L_x_5860) ;  /* 0x0000000800380947 */ /* 0x000fea0003800000 */
[----:B------:R-:W0:Y:S02]  /*6a70*/  F2I.S64.TRUNC R24, R24 ;  /* 0x0000001800187311 */ /* 0x000e24000020d900 */
[----:B0-----:R-:W-:Y:S01]  /*6a80*/  STG.E.64 desc[UR36][R2.64], R24 ;  /* 0x0000001802007986 */ /* 0x001fe2000c101b24 */
[----:B------:R-:W-:Y:S05]  /*6a90*/  EXIT ;  /* 0x000000000000794d */ /* 0x000fea0003800000 */
.L_x_5862:
[----:B------:R-:W0:Y:S02]  /*6aa0*/  F2I.FTZ.TRUNC.NTZ R5, R24 ;  /* 0x0000001800057305 */ /* 0x000e24000021f100 */
[----:B0-----:R-:W-:Y:S01]  /*6ab0*/  STG.E desc[UR36][R2.64], R5 ;  /* 0x0000000502007986 */ /* 0x001fe2000c101924 */
[----:B------:R-:W-:Y:S05]  /*6ac0*/  EXIT ;  /* 0x000000000000794d */ /* 0x000fea0003800000 */
.L_x_5861:
[----:B------:R-:W0:Y:S02]  /*6ad0*/  F2I.FTZ.TRUNC.NTZ R5, R24 ;  /* 0x0000001800057305 */ /* 0x000e24000021f100 */
[----:B0-----:R-:W-:Y:S01]  /*6ae0*/  STG.E.U16 desc[UR36][R2.64], R5 ;  /* 0x0000000502007986 */ /* 0x001fe2000c101524 */
[----:B------:R-:W-:Y:S05]  /*6af0*/  EXIT ;  /* 0x000000000000794d */ /* 0x000fea0003800000 */
.L_x_5857:
[----:B------:R-:W-:-:S13]  /*6b00*/  ISETP.GT.AND P0, PT, R0, 0x6, PT ;  /* 0x000000060000780c */ /* 0x000fda0003f04270 */
[----:B------:R-:W-:Y:S05]  /*6b10*/  @P0 BRA `(.L_x_5863) ;  /* 0x0000000000240947 */ /* 0x000fea0003800000 */
[----:B------:R-:W-:-:S13]  /*6b20*/  ISETP.NE.AND P0, PT, R0, 0x5, PT ;  /* 0x000000050000780c */ /* 0x000fda0003f05270 */
[----:B------:R-:W-:Y:S05]  /*6b30*/  @!P0 BRA `(.L_x_5864) ;  /* 0x0000000000108947 */ /* 0x000fea0003800000 */
[----:B------:R-:W-:-:S13]  /*6b40*/  ISETP.NE.AND P0, PT, R0, 0x6, PT ;  /* 0x000000060000780c */ /* 0x000fda0003f05270 */
[----:B------:R-:W-:Y:S05]  /*6b50*/  @P0 BRA `(.L_x_5860) ;  /* 0x0000000400fc0947 */ /* 0x000fea0003800000 */
[----:B------:R-:W-:Y:S01]  /*6b60*/  STG.E desc[UR36][R2.64], R24 ;  /* 0x0000001802007986 */ /* 0x000fe2000c101924 */
[----:B------:R-:W-:Y:S05]  /*6b70*/  EXIT ;  /* 0x000000000000794d */ /* 0x000fea0003800000 */
.L_x_5864:
[----:B------:R-:W-:-:S05]  /*6b80*/  F2FP.F16.F32.PACK_AB R24, RZ, R24 ;  /* 0x00000018ff18723e */ /* 0x000fca00000000ff */
[----:B------:R-:W-:Y:S01]  /*6b90*/  STG.E.U16 desc[UR36][R2.64], R24 ;  /* 0x0000001802007986 */ /* 0x000fe2000c101524 */
[----:B------:R-:W-:Y:S05]  /*6ba0*/  EXIT ;  /* 0x000000000000794d */ /* 0x000fea0003800000 */
.L_x_5863:
[----:B------:R-:W-:-:S13]  /*6bb0*/  ISETP.NE.AND P0, PT, R0, 0x7, PT ;  /* 0x000000070000780c */ /* 0x000fda0003f05270 */
[----:B------:R-:W-:Y:S05]  /*6bc0*/  @!P0 BRA `(.L_x_5865) ;  /* 0x00000000002c8947 */ /* 0x000fea0003800000 */
[----:B------:R-:W-:-:S13]  /*6bd0*/  ISETP.NE.AND P0, PT, R0, 0x8, PT ;  /* 0x000000080000780c */ /* 0x000fda0003f05270 */
[----:B------:R-:W-:Y:S05]  /*6be0*/  @!P0 BRA `(.L_x_5866) ;  /* 0x0000000000148947 */ /* 0x000fea0003800000 */
[----:B------:R-:W-:-:S13]  /*6bf0*/  ISETP.NE.AND P0, PT, R0, 0x9, PT ;  /* 0x000000090000780c */ /* 0x000fda0003f05270 */
[----:B------:R-:W-:Y:S05]  /*6c00*/  @P0 BRA `(.L_x_5860) ;  /* 0x0000000400d00947 */ /* 0x000fea0003800000 */
[----:B------:R-:W-:-:S05]  /*6c10*/  IMAD.MOV.U32 R25, RZ, RZ, RZ ;  /* 0x000000ffff197224 */ /* 0x000fca00078e00ff */
[----:B------:R-:W-:Y:S01]  /*6c20*/  STG.E.64 desc[UR36][R2.64], R24 ;  /* 0x0000001802007986 */ /* 0x000fe2000c101b24 */
[----:B------:R-:W-:Y:S05]  /*6c30*/  EXIT ;  /* 0x000000000000794d */ /* 0x000fea0003800000 */
.L_x_5866:
[----:B------:R-:W-:-:S04]  /*6c40*/  F2FP.F16.F32.PACK_AB R5, RZ, R24 ;  /* 0x00000018ff05723e */ /* 0x000fc800000000ff */
[----:B------:R-:W-:-:S05]  /*6c50*/  PRMT R5, R5, 0x5410, RZ ;  /* 0x0000541005057816 */ /* 0x000fca00000000ff */
[----:B------:R-:W-:Y:S01]  /*6c60*/  STG.E desc[UR36][R2.64], R5 ;  /* 0x0000000502007986 */ /* 0x000fe2000c101924 */
[----:B------:R-:W-:Y:S05]  /*6c70*/  EXIT ;  /* 0x000000000000794d */ /* 0x000fea0003800000 */
.L_x_5865:
[----:B------:R-:W-:-:S06]  /*6c80*/  FMUL.FTZ R4, R24, 1 ;  /* 0x3f80000018047820 */ /* 0x000fcc0000410000 */
[----:B------:R-:W0:Y:S02]  /*6c90*/  F2F.F64.F32 R4, R4 ;  /* 0x0000000400047310 */ /* 0x000e240000201800 */
[----:B0-----:R-:W-:Y:S01]  /*6ca0*/  STG.E.64 desc[UR36][R2.64], R4 ;  /* 0x0000000402007986 */ /* 0x001fe2000c101b24 */
[----:B------:R-:W-:Y:S05]  /*6cb0*/  EXIT ;  /* 0x000000000000794d */ /* 0x000fea0003800000 */
.L_x_5856:
        /* <DEDUP_REMOVED lines=11> */
[----:B0-----:R-:W-:Y:S01]  /*6d70*/  STG.E.U16 desc[UR36][R2.64], R5 ;  /* 0x0000000502007986 */ /* 0x001fe2000c101524 */
[----:B------:R-:W-:Y:S05]  /*6d80*/  EXIT ;  /* 0x000000000000794d */ /* 0x000fea0003800000 */
.L_x_5870:
        /* <DEDUP_REMOVED lines=16> */
.L_x_5873:
[----:B------:R-:W-:-:S04]  /*6e90*/  SHF.R.U32.HI R24, RZ, 0x18, R24 ;  /* 0x00000018ff187819 */ /* 0x000fc80000011618 */
[----:B------:R-:W-:-:S04]  /*6ea0*/  LOP3.LUT R5, R5, 0x80, R24, 0xf8, !PT ;  /* 0x0000008005057812 */ /* 0x000fc800078ef818 */
[----:B------:R-:W-:-:S07]  /*6eb0*/  PRMT R0, R5, 0x7610, R0 ;  /* 0x0000761005007816 */ /* 0x000fce0000000000 */
.L_x_5872:
[----:B------:R-:W-:Y:S05]  /*6ec0*/  BSYNC.RECONVERGENT B0 ;  /* 0x0000000000007941 */ /* 0x000fea0003800200 */
.L_x_5871:
[----:B------:R-:W-:Y:S01]  /*6ed0*/  STG.E.U8 desc[UR36][R2.64], R0 ;  /* 0x0000000002007986 */ /* 0x000fe2000c101124 */
[----:B------:R-:W-:Y:S05]  /*6ee0*/  EXIT ;  /* 0x000000000000794d */ /* 0x000fea0003800000 */
.L_x_5869:
        /* <DEDUP_REMOVED lines=16> */
.L_x_5876:
[----:B------:R-:W-:-:S04]  /*6ff0*/  SHF.R.U32.HI R24, RZ, 0x18, R24 ;  /* 0x00000018ff187819 */ /* 0x000fc80000011618 */
[----:B------:R-:W-:-:S04]  /*7000*/  LOP3.LUT R5, R5, 0x80, R24, 0xf8, !PT ;  /* 0x0000008005057812 */ /* 0x000fc800078ef818 */
[----:B------:R-:W-:-:S07]  /*7010*/  PRMT R0, R5, 0x7610, R0 ;  /* 0x0000761005007816 */ /* 0x000fce0000000000 */
.L_x_5875:
[----:B------:R-:W-:Y:S05]  /*7020*/  BSYNC.RECONVERGENT B0 ;  /* 0x0000000000007941 */ /* 0x000fea0003800200 */
.L_x_5874:
[----:B------:R-:W-:Y:S01]  /*7030*/  STG.E.U8 desc[UR36][R2.64], R0 ;  /* 0x0000000002007986 */ /* 0x000fe2000c101124 */
[----:B------:R-:W-:Y:S05]  /*7040*/  EXIT ;  /* 0x000000000000794d */ /* 0x000fea0003800000 */
.L_x_5868:
        /* <DEDUP_REMOVED lines=21> */
.L_x_5878:
[----:B------:R-:W0:Y:S02]  /*71a0*/  F2I.U64.TRUNC R24, R24 ;  /* 0x0000001800187311 */ /* 0x000e24000020d800 */
[----:B0-----:R-:W-:Y:S01]  /*71b0*/  STG.E.64 desc[UR36][R2.64], R24 ;  /* 0x0000001802007986 */ /* 0x001fe2000c101b24 */
[----:B------:R-:W-:Y:S05]  /*71c0*/  EXIT ;  /* 0x000000000000794d */ /* 0x000fea0003800000 */
.L_x_5877:
[----:B------:R-:W0:Y:S02]  /*71d0*/  F2I.FTZ.U32.TRUNC.NTZ R5, R24 ;  /* 0x0000001800057305 */ /* 0x000e24000021f000 */
[----:B0-----:R-:W-:Y:S01]  /*71e0*/  STG.E desc[UR36][R2.64], R5 ;  /* 0x0000000502007986 */ /* 0x001fe2000c101924 */
[----:B------:R-:W-:Y:S05]  /*71f0*/  EXIT ;  /* 0x000000000000794d */ /* 0x000fea0003800000 */
.L_x_5867:
        /* <DEDUP_REMOVED lines=8> */
[----:B------:R-:W-:Y:S01]  /*7280*/  STG.E.U8 desc[UR36][R2.64], R5 ;  /* 0x0000000502007986 */ /* 0x000fe2000c101124 */
[----:B------:R-:W-:Y:S05]  /*7290*/  EXIT ;  /* 0x000000000000794d */ /* 0x000fea0003800000 */
.L_x_5880:
[----:B------:R-:W-:Y:S01]  /*72a0*/  FMUL.FTZ R4, R24, 1 ;  /* 0x3f80000018047820 */ /* 0x000fe20000410000 */
[----:B------:R-:W-:-:S05]  /*72b0*/  CS2R R6, SRZ ;  /* 0x0000000000067805 */ /* 0x000fca000001ff00 */
[----:B------:R-:W0:Y:S02]  /*72c0*/  F2F.F64.F32 R4, R4 ;  /* 0x0000000400047310 */ /* 0x000e240000201800 */
[----:B0-----:R-:W-:Y:S01]  /*72d0*/  STG.E.128 desc[UR36][R2.64], R4 ;  /* 0x0000000402007986 */ /* 0x001fe2000c101d24 */
[----:B------:R-:W-:Y:S05]  /*72e0*/  EXIT ;  /* 0x000000000000794d */ /* 0x000fea0003800000 */
.L_x_5879:
[----:B------:R-:W-:-:S13]  /*72f0*/  ISETP.NE.AND P0, PT, R0, 0xf, PT ;  /* 0x0000000f0000780c */ /* 0x000fda0003f05270 */
[----:B------:R-:W-:Y:S05]  /*7300*/  @!P0 BRA `(.L_x_5881) ;  /* 0x0000000000e08947 */ /* 0x000fea0003800000 */
[----:B------:R-:W-:-:S13]  /*7310*/  ISETP.NE.AND P0, PT, R0, 0x17, PT ;  /* 0x000000170000780c */ /* 0x000fda0003f05270 */
[----:B------:R-:W-:Y:S05]  /*7320*/  @!P0 BRA `(.L_x_5882) ;  /* 0x00000000008c8947 */ /* 0x000fea0003800000 */
[----:B------:R-:W-:-:S13]  /*7330*/  ISETP.NE.AND P0, PT, R0, 0x18, PT ;  /* 0x000000180000780c */ /* 0x000fda0003f05270 */
[----:B------:R-:W-:Y:S05]  /*7340*/  @!P0 BRA `(.L_x_5883) ;  /* 0x0000000000448947 */ /* 0x000fea0003800000 */
.L_x_5860:
        /* <DEDUP_REMOVED lines=16> */
.L_x_5884:
[----:B------:R-:W-:Y:S05]  /*7450*/  EXIT ;  /* 0x000000000000794d */ /* 0x000fea0003800000 */
.L_x_5883:
        /* <DEDUP_REMOVED lines=12> */
.L_x_5886:
[----:B------:R-:W-:Y:S05]  /*7520*/  BSYNC.RECONVERGENT B0 ;  /* 0x0000000000007941 */ /* 0x000fea0003800200 */
.L_x_5885:
[----:B------:R-:W-:-:S05]  /*7530*/  LOP3.LUT R5, R0, 0x80, R7, 0xf8, !PT ;  /* 0x0000008000057812 */ /* 0x000fca00078ef807 */
[----:B------:R-:W-:Y:S01]  /*7540*/  STG.E.U8 desc[UR36][R2.64], R5 ;  /* 0x0000000502007986 */ /* 0x000fe2000c101124 */
[----:B------:R-:W-:Y:S05]  /*7550*/  EXIT ;  /* 0x000000000000794d */ /* 0x000fea0003800000 */
.L_x_5882:
        /* <DEDUP_REMOVED lines=11> */
.L_x_5888:
[----:B------:R-:W-:Y:S01]  /*7610*/  IMAD.MOV.U32 R0, RZ, RZ, 0x7f ;  /* 0x0000007fff007424 */ /* 0x000fe200078e00ff */
[----:B------:R-:W-:-:S04]  /*7620*/  ISETP.GT.U32.AND P0, PT, R4, 0x7f800000, PT ;  /* 0x7f8000000400780c */ /* 0x000fc80003f04070 */
[----:B------:R-:W-:-:S09]  /*7630*/  SEL R0, R0, 0x7c, P0 ;  /* 0x0000007c00007807 */ /* 0x000fd20000000000 */
.L_x_5889:
[----:B------:R-:W-:Y:S05]  /*7640*/  BSYNC.RECONVERGENT B0 ;  /* 0x0000000000007941 */ /* 0x000fea0003800200 */
.L_x_5887:
[----:B------:R-:W-:-:S04]  /*7650*/  SHF.R.U32.HI R5, RZ, 0x18, R24 ;  /* 0x00000018ff057819 */ /* 0x000fc80000011618 */
[----:B------:R-:W-:-:S05]  /*7660*/  LOP3.LUT R5, R0, 0x80, R5, 0xf8, !PT ;  /* 0x0000008000057812 */ /* 0x000fca00078ef805 */
[----:B------:R-:W-:Y:S01]  /*7670*/  STG.E.U8 desc[UR36][R2.64], R5 ;  /* 0x0000000502007986 */ /* 0x000fe2000c101124 */
[----:B------:R-:W-:Y:S05]  /*7680*/  EXIT ;  /* 0x000000000000794d */ /* 0x000fea0003800000 */
.L_x_5881:
[----:B------:R-:W-:-:S05]  /*7690*/  F2FP.BF16.F32.PACK_AB R24, RZ, R24 ;  /* 0x00000018ff18723e */ /* 0x000fca00000010ff */
[----:B------:R-:W-:Y:S01]  /*76a0*/  STG.E.U16 desc[UR36][R2.64], R24 ;  /* 0x0000001802007986 */ /* 0x000fe2000c101524 */
[----:B------:R-:W-:Y:S05]  /*76b0*/  EXIT ;  /* 0x000000000000794d */ /* 0x000fea0003800000 */
.L_x_5890:
        /* <DEDUP_REMOVED lines=12> */
.L_x_68476:


//--------------------- .text._ZN2at6native18elementwise_kernelILi128ELi2EZNS0_22gpu_kernel_impl_nocastIZNS0_50_GLOBAL__N__2680c7bb_12_PowKernel_cu_7dd49032_300329pow_tensor_scalar_kernel_implIffEEvRNS_18TensorIteratorBaseET0_EUlfE2_EEvS6_RKT_EUliE_EEviT1_ --------------------------
	.section	.text._ZN2at6native18elementwise_kernelILi128ELi2EZNS0_22gpu_kernel_impl_nocastIZNS0_50_GLOBAL__N__2680c7bb_12_PowKernel_cu_7dd49032_300329pow_tensor_scalar_kernel_implIffEEvRNS_18TensorIteratorBaseET0_EUlfE2_EEvS6_RKT_EUliE_EEviT1_,"ax",@progbits
	.align	128
        .global         _ZN2at6native18elementwise_kernelILi128ELi2EZNS0_22gpu_kernel_impl_nocastIZNS0_50_GLOBAL__N__2680c7bb_12_PowKernel_cu_7dd49032_300329pow_tensor_scalar_kernel_implIffEEvRNS_18TensorIteratorBaseET0_EUlfE2_EEvS6_RKT_EUliE_EEviT1_
        .type           _ZN2at6native18elementwise_kernelILi128ELi2EZNS0_22gpu_kernel_impl_nocastIZNS0_50_GLOBAL__N__2680c7bb_12_PowKernel_cu_7dd49032_300329pow_tensor_scalar_kernel_implIffEEvRNS_18TensorIteratorBaseET0_EUlfE2_EEvS6_RKT_EUliE_EEviT1_,@function
        .size           _ZN2at6native18elementwise_kernelILi128ELi2EZNS0_22gpu_kernel_impl_nocastIZNS0_50_GLOBAL__N__2680c7bb_12_PowKernel_cu_7dd49032_300329pow_tensor_scalar_kernel_implIffEEvRNS_18TensorIteratorBaseET0_EUlfE2_EEvS6_RKT_EUliE_EEviT1_,(.L_x_68477 - _ZN2at6native18elementwise_kernelILi128ELi2EZNS0_22gpu_kernel_impl_nocastIZNS0_50_GLOBAL__N__2680c7bb_12_PowKernel_cu_7dd49032_300329pow_tensor_scalar_kernel_implIffEEvRNS_18TensorIteratorBaseET0_EUlfE2_EEvS6_RKT_EUliE_EEviT1_)
        .other          _ZN2at6native18elementwise_kernelILi128ELi2EZNS0_22gpu_kernel_impl_nocastIZNS0_50_GLOBAL__N__2680c7bb_12_PowKernel_cu_7dd49032_300329pow_tensor_scalar_kernel_implIffEEvRNS_18TensorIteratorBaseET0_EUlfE2_EEvS6_RKT_EUliE_EEviT1_,@"STO_CUDA_ENTRY STV_DEFAULT"
_ZN2at6native18elementwise_kernelILi128ELi2EZNS0_22gpu_kernel_impl_nocastIZNS0_50_GLOBAL__N__2680c7bb_12_PowKernel_cu_7dd49032_300329pow_tensor_scalar_kernel_implIffEEvRNS_18TensorIteratorBaseET0_EUlfE2_EEvS6_RKT_EUliE_EEviT1_:
.text._ZN2at6native18elementwise_kernelILi128ELi2EZNS0_22gpu_kernel_impl_nocastIZNS0_50_GLOBAL__N__2680c7bb_12_PowKernel_cu_7dd49032_300329pow_tensor_scalar_kernel_implIffEEvRNS_18TensorIteratorBaseET0_EUlfE2_EEvS6_RKT_EUliE_EEviT1_:
        /* <DEDUP_REMOVED lines=13> */
[----:B------:R-:W0:Y:S01]  /*00d0*/  LDC.64 R4, c[0x0][0x588] ;  /* 0x00016200ff047b82 */ /* 0x000e220000000a00 */
[----:B------:R-:W1:Y:S01]  /*00e0*/  LDCU UR5, c[0x0][0x590] ;  /* 0x0000b200ff0577ac */ /* 0x000e620008000800 */
[----:B0-----:R-:W2:Y:S06]  /*00f0*/  LDG.E R4, desc[UR6][R4.64] ;  /* 0x0000000604047981 */ /* 0x001eac000c1e1900 */
[----:B------:R-:W0:Y:S01]  /*0100*/  LDC.64 R6, c[0x0][0x580] ;  /* 0x00016000ff067b82 */ /* 0x000e220000000a00 */
[----:B------:R-:W-:Y:S01]  /*0110*/  IADD3 R3, PT, PT, R3, 0x80, RZ ;  /* 0x0000008003037810 */ /* 0x000fe20007ffe0ff */
[----:B--2---:R-:W1:Y:S02]  /*0120*/  MUFU.LG2 R0, R4 ;  /* 0x0000000400007308 */ /* 0x004e640000000c00 */
[----:B-1----:R-:W-:-:S06]  /*0130*/  FMUL.FTZ R0, R0, UR5 ;  /* 0x0000000500007c20 */ /* 0x002fcc0008410000 */
[----:B------:R-:W0:Y:S02]  /*0140*/  MUFU.EX2 R9, R0 ;  /* 0x0000000000097308 */ /* 0x000e240000000800 */
[----:B0-----:R0:W-:Y:S02]  /*0150*/  STG.E desc[UR6][R6.64], R9 ;  /* 0x0000000906007986 */ /* 0x0011e4000c101906 */
.L_x_5893:
[----:B------:R-:W-:Y:S05]  /*0160*/  BSYNC.RECONVERGENT B0 ;  /* 0x0000000000007941 */ /* 0x000fea0003800200 */
.L_x_5892:
[----:B------:R-:W-:-:S13]  /*0170*/  ISETP.GE.AND P0, PT, R3, UR4, PT ;  /* 0x0000000403007c0c */ /* 0x000fda000bf06270 */
[----:B------:R-:W-:Y:S05]  /*0180*/  @P0 EXIT ;  /* 0x000000000000094d */ /* 0x000fea0003800000 */
[----:B------:R-:W1:Y:S01]  /*0190*/  LDC.64 R2, c[0x0][0x588] ;  /* 0x00016200ff027b82 */ /* 0x000e620000000a00 */
[----:B------:R-:W2:Y:S01]  /*01a0*/  LDCU UR4, c[0x0][0x590] ;  /* 0x0000b200ff0477ac */ /* 0x000ea20008000800 */
[----:B-1----:R-:W3:Y:S06]  /*01b0*/  LDG.E R2, desc[UR6][R2.64] ;  /* 0x0000000602027981 */ /* 0x002eec000c1e1900 */
[----:B------:R-:W1:Y:S01]  /*01c0*/  LDC.64 R4, c[0x0][0x580] ;  /* 0x00016000ff047b82 */ /* 0x000e620000000a00 */
[----:B---3--:R-:W2:Y:S02]  /*01d0*/  MUFU.LG2 R0, R2 ;  /* 0x0000000200007308 */ /* 0x008ea40000000c00 */
[----:B--2---:R-:W-:-:S06]  /*01e0*/  FMUL.FTZ R0, R0, UR4 ;  /* 0x0000000400007c20 */ /* 0x004fcc0008410000 */
[----:B0-----:R-:W1:Y:S02]  /*01f0*/  MUFU.EX2 R7, R0 ;  /* 0x0000000000077308 */ /* 0x001e640000000800 */
[----:B-1----:R-:W-:Y:S01]  /*0200*/  STG.E desc[UR6][R4.64], R7 ;  /* 0x0000000704007986 */ /* 0x002fe2000c101906 */
[----:B------:R-:W-:Y:S05]  /*0210*/  EXIT ;  /* 0x000000000000794d */ /* 0x000fea0003800000 */
.L_x_5891:
        /* <DEDUP_REMOVED lines=305> */
.L_x_5896:
[----:B------:R-:W0:Y:S01]  /*1530*/  LDCU.128 UR8, c[0x0][0x580] ;  /* 0x0000b000ff0877ac */ /* 0x000e220008000c00 */
[----:B------:R-:W1:Y:S01]  /*1540*/  LDCU UR5, c[0x0][0x590] ;  /* 0x0000b200ff0577ac */ /* 0x000e620008000800 */
[----:B0-----:R-:W-:-:S05]  /*1550*/  IADD3 R6, P0, PT, R4, UR10, RZ ;  /* 0x0000000a04067c10 */ /* 0x001fca000ff1e0ff */
[----:B------:R-:W-:-:S05]  /*1560*/  IMAD.X R7, RZ, RZ, UR11, P0 ;  /* 0x0000000bff077e24 */ /* 0x000fca00080e06ff */
[----:B------:R-:W2:Y:S01]  /*1570*/  LDG.E R6, desc[UR6][R6.64] ;  /* 0x0000000606067981 */ /* 0x000ea2000c1e1900 */
[----:B------:R-:W-:Y:S01]  /*1580*/  IADD3 R3, PT, PT, R3, 0x80, RZ ;  /* 0x0000008003037810 */ /* 0x000fe20007ffe0ff */
[----:B--2---:R-:W1:Y:S02]  /*1590*/  MUFU.LG2 R4, R6 ;  /* 0x0000000600047308 */ /* 0x004e640000000c00 */
[----:B-1----:R-:W-:Y:S01]  /*15a0*/  FMUL.FTZ R8, R4, UR5 ;  /* 0x0000000504087c20 */ /* 0x002fe20008410000 */
[----:B------:R-:W-:-:S05]  /*15b0*/  IADD3 R4, P0, PT, R5, UR8, RZ ;  /* 0x0000000805047c10 */ /* 0x000fca000ff1e0ff */
[----:B------:R-:W0:Y:S01]  /*15c0*/  MUFU.EX2 R9, R8 ;  /* 0x0000000800097308 */ /* 0x000e220000000800 */
[----:B------:R-:W-:-:S05]  /*15d0*/  IADD3.X R5, PT, PT, RZ, UR9, RZ, P0, !PT ;  /* 0x00000009ff057c10 */ /* 0x000fca00087fe4ff */
[----:B0-----:R0:W-:Y:S02]  /*15e0*/  STG.E desc[UR6][R4.64], R9 ;  /* 0x0000000904007986 */ /* 0x0011e4000c101906 */
.L_x_5895:
[----:B------:R-:W-:Y:S05]  /*15f0*/  BSYNC.RECONVERGENT B0 ;  /* 0x0000000000007941 */ /* 0x000fea0003800200 */
.L_x_5894:
[----:B------:R-:W-:-:S13]  /*1600*/  ISETP.GE.AND P0, PT, R3, UR4, PT ;  /* 0x0000000403007c0c */ /* 0x000fda000bf06270 */
[----:B------:R-:W-:Y:S05]  /*1610*/  @P0 EXIT ;  /* 0x000000000000094d */ /* 0x000fea0003800000 */
        /* <DEDUP_REMOVED lines=298> */
.L_x_5897:
[----:B------:R-:W0:Y:S01]  /*28c0*/  LDCU.128 UR8, c[0x0][0x580] ;  /* 0x0000b000ff0877ac */ /* 0x000e220008000c00 */
[----:B------:R-:W1:Y:S01]  /*28d0*/  LDCU UR4, c[0x0][0x590] ;  /* 0x0000b200ff0477ac */ /* 0x000e620008000800 */
[----:B0-----:R-:W-:-:S04]  /*28e0*/  IADD3 R4, P0, PT, R2, UR10, RZ ;  /* 0x0000000a02047c10 */ /* 0x001fc8000ff1e0ff */
[----:B------:R-:W-:-:S05]  /*28f0*/  IADD3.X R5, PT, PT, RZ, UR11, RZ, P0, !PT ;  /* 0x0000000bff057c10 */ /* 0x000fca00087fe4ff */
[----:B------:R-:W2:Y:S01]  /*2900*/  LDG.E R4, desc[UR6][R4.64] ;  /* 0x0000000604047981 */ /* 0x000ea2000c1e1900 */
[----:B------:R-:W-:-:S04]  /*2910*/  IADD3 R2, P0, PT, R3, UR8, RZ ;  /* 0x0000000803027c10 */ /* 0x000fc8000ff1e0ff */
[----:B------:R-:W-:Y:S01]  /*2920*/  IADD3.X R3, PT, PT, RZ, UR9, RZ, P0, !PT ;  /* 0x00000009ff037c10 */ /* 0x000fe200087fe4ff */
[----:B--2---:R-:W1:Y:S02]  /*2930*/  MUFU.LG2 R0, R4 ;  /* 0x0000000400007308 */ /* 0x004e640000000c00 */
[----:B-1----:R-:W-:-:S06]  /*2940*/  FMUL.FTZ R0, R0, UR4 ;  /* 0x0000000400007c20 */ /* 0x002fcc0008410000 */
[----:B------:R-:W0:Y:S02]  /*2950*/  MUFU.EX2 R7, R0 ;  /* 0x0000000000077308 */ /* 0x000e240000000800 */
[----:B0-----:R-:W-:Y:S01]  /*2960*/  STG.E desc[UR6][R2.64], R7 ;  /* 0x0000000702007986 */ /* 0x001fe2000c101906 */
[----:B------:R-:W-:Y:S05]  /*2970*/  EXIT ;  /* 0x000000000000794d */ /* 0x000fea0003800000 */
.L_x_5898:
        /* <DEDUP_REMOVED lines=16> */
.L_x_68477:


//--------------------- .text._ZN2at6native27unrolled_elementwise_kernelIZNS0_50_GLOBAL__N__2680c7bb_12_PowKernel_cu_7dd49032_300329pow_tensor_scalar_kernel_implIffEEvRNS_18TensorIteratorBaseET0_EUlfE2_St5arrayIPcLm2EELi4E23TrivialOffsetCalculatorILi1EjESC_NS0_6memory15LoadWithoutCastENSD_16StoreWithoutCastEEEviT_S6_T2_T3_T4_T5_ --------------------------
	.section	.text._ZN2at6native27unrolled_elementwise_kernelIZNS0_50_GLOBAL__N__2680c7bb_12_PowKernel_cu_7dd49032_300329pow_tensor_scalar_kernel_implIffEEvRNS_18TensorIteratorBaseET0_EUlfE2_St5arrayIPcLm2EELi4E23TrivialOffsetCalculatorILi1EjESC_NS0_6memory15LoadWithoutCastENSD_16StoreWithoutCastEEEviT_S6_T2_T3_T4_T5_,"ax",@progbits
	.align	128
        .global         _ZN2at6native27unrolled_elementwise_kernelIZNS0_50_GLOBAL__N__2680c7bb_12_PowKernel_cu_7dd49032_300329pow_tensor_scalar_kernel_implIffEEvRNS_18TensorIteratorBaseET0_EUlfE2_St5arrayIPcLm2EELi4E23TrivialOffsetCalculatorILi1EjESC_NS0_6memory15LoadWithoutCastENSD_16StoreWithoutCastEEEviT_S6_T2_T3_T4_T5_
        .type           _ZN2at6native27unrolled_elementwise_kernelIZNS0_50_GLOBAL__N__2680c7bb_12_PowKernel_cu_7dd49032_300329pow_tensor_scalar_kernel_implIffEEvRNS_18TensorIteratorBaseET0_EUlfE2_St5arrayIPcLm2EELi4E23TrivialOffsetCalculatorILi1EjESC_NS0_6memory15LoadWithoutCastENSD_16StoreWithoutCastEEEviT_S6_T2_T3_T4_T5_,@function
        .size           _ZN2at6native27unrolled_elementwise_kernelIZNS0_50_GLOBAL__N__2680c7bb_12_PowKernel_cu_7dd49032_300329pow_tensor_scalar_kernel_implIffEEvRNS_18TensorIteratorBaseET0_EUlfE2_St5arrayIPcLm2EELi4E23TrivialOffsetCalculatorILi1EjESC_NS0_6memory15LoadWithoutCastENSD_16StoreWithoutCastEEEviT_S6_T2_T3_T4_T5_,(.L_x_68478 - _ZN2at6native27unrolled_elementwise_kernelIZNS0_50_GLOBAL__N__2680c7bb_12_PowKernel_cu_7dd49032_300329pow_tensor_scalar_kernel_implIffEEvRNS_18TensorIteratorBaseET0_EUlfE2_St5arrayIPcLm2EELi4E23TrivialOffsetCalculatorILi1EjESC_NS0_6memory15LoadWithoutCastENSD_16StoreWithoutCastEEEviT_S6_T2_T3_T4_T5_)
        .other          _ZN2at6native27unrolled_elementwise_kernelIZNS0_50_GLOBAL__N__2680c7bb_12_PowKernel_cu_7dd49032_300329pow_tensor_scalar_kernel_implIffEEvRNS_18TensorIteratorBaseET0_EUlfE2_St5arrayIPcLm2EELi4E23TrivialOffsetCalculatorILi1EjESC_NS0_6memory15LoadWithoutCastENSD_16StoreWithoutCastEEEviT_S6_T2_T3_T4_T5_,@"STO_CUDA_ENTRY STV_DEFAULT"
_ZN2at6native27unrolled_elementwise_kernelIZNS0_50_GLOBAL__N__2680c7bb_12_PowKernel_cu_7dd49032_300329pow_tensor_scalar_kernel_implIffEEvRNS_18TensorIteratorBaseET0_EUlfE2_St5arrayIPcLm2EELi4E23TrivialOffsetCalculatorILi1EjESC_NS0_6memory15LoadWithoutCastENSD_16StoreWithoutCastEEEviT_S6_T2_T3_T4_T5_:
.text._ZN2at6native27unrolled_elementwise_kernelIZNS0_50_GLOBAL__N__2680c7bb_12_PowKernel_cu_7dd49032_300329pow_tensor_scalar_kernel_implIffEEvRNS_18TensorIteratorBaseET0_EUlfE2_St5arrayIPcLm2EELi4E23TrivialOffsetCalculatorILi1EjESC_NS0_6memory15LoadWithoutCastENSD_16StoreWithoutCastEEEviT_S6_T2_T3_T4_T5_:
[----:B------:R-:W-:Y:S01]  /*0000*/  LDC R1, c[0x0][0x37c] ;  /* 0x0000df00ff017b82 */ /* 0x000fe20000000800 */
[----:B------:R-:W0:Y:S07]  /*0010*/  S2R R3, SR_CTAID.X ;  /* 0x0000000000037919 */ /* 0x000e2e0000002500 */
[----:B------:R-:W0:Y:S01]  /*0020*/  LDC R0, c[0x0][0x380] ;  /* 0x0000e000ff007b82 */ /* 0x000e220000000800 */
[----:B------:R-:W1:Y:S01]  /*0030*/  LDCU.64 UR4, c[0x0][0x358] ;  /* 0x00006b00ff0477ac */ /* 0x000e620008000a00 */
[----:B------:R-:W-:Y:S01]  /*0040*/  IMAD.MOV.U32 R10, RZ, RZ, RZ ;  /* 0x000000ffff0a7224 */ /* 0x000fe200078e00ff */
        /* <DEDUP_REMOVED lines=13> */
[----:B-1----:R0:W3:Y:S07]  /*0120*/  @!P0 LDG.E R10, desc[UR4][R14.64] ;  /* 0x000000040e0a8981 */ /* 0x0020ee000c1e1900 */
[----:B------:R-:W1:Y:S01]  /*0130*/  @!P2 LDC.64 R12, c[0x0][0x3a0] ;  /* 0x0000e800ff0cab82 */ /* 0x000e620000000a00 */
[----:B------:R-:W-:Y:S01]  /*0140*/  @!P2 LEA R17, R3, R18, 0x9 ;  /* 0x000000120311a211 */ /* 0x000fe200078e48ff */
[----:B------:R-:W-:Y:S02]  /*0150*/  IMAD.MOV.U32 R20, RZ, RZ, RZ ;  /* 0x000000ffff147224 */ /* 0x000fe400078e00ff */
[----:B------:R-:W-:-:S02]  /*0160*/  IMAD.MOV.U32 R19, RZ, RZ, RZ ;  /* 0x000000ffff137224 */ /* 0x000fc400078e00ff */
[----:B--2---:R-:W-:-:S05]  /*0170*/  @!P1 IMAD.WIDE.U32 R8, R11, 0x4, R8 ;  /* 0x000000040b089825 */ /* 0x004fca00078e0008 */
[----:B------:R2:W4:Y:S01]  /*0180*/  @!P1 LDG.E R19, desc[UR4][R8.64] ;  /* 0x0000000408139981 */ /* 0x000522000c1e1900 */
[----:B-1----:R-:W-:-:S05]  /*0190*/  @!P2 IMAD.WIDE.U32 R16, R17, 0x4, R12 ;  /* 0x000000041110a825 */ /* 0x002fca00078e000c */
[----:B------:R1:W4:Y:S01]  /*01a0*/  @!P2 LDG.E R20, desc[UR4][R16.64] ;  /* 0x000000041014a981 */ /* 0x000322000c1e1900 */
[----:B------:R-:W-:-:S04]  /*01b0*/  @!P2 IADD3 R18, PT, PT, R18, 0x80, RZ ;  /* 0x000000801212a810 */ /* 0x000fc80007ffe0ff */
[-C--:B------:R-:W-:Y:S02]  /*01c0*/  ISETP.GE.AND P0, PT, R18, R5.reuse, PT ;  /* 0x000000051200720c */ /* 0x080fe40003f06270 */
[----:B------:R-:W-:-:S11]  /*01d0*/  ISETP.GE.AND P2, PT, R0, R5, PT ;  /* 0x000000050000720c */ /* 0x000fd60003f46270 */
[----:B------:R-:W1:Y:S01]  /*01e0*/  @!P0 LDC.64 R12, c[0x0][0x3a0] ;  /* 0x0000e800ff0c8b82 */ /* 0x000e620000000a00 */
[----:B0-----:R-:W-:-:S04]  /*01f0*/  IADD3 R14, PT, PT, R0, 0x100, RZ ;  /* 0x00000100000e7810 */ /* 0x001fc80007ffe0ff */
[----:B------:R-:W-:-:S03]  /*0200*/  ISETP.GE.AND P3, PT, R14, R5, PT ;  /* 0x000000050e00720c */ /* 0x000fc60003f66270 */
[----:B------:R-:W0:Y:S01]  /*0210*/  @!P2 LDC R11, c[0x0][0x388] ;  /* 0x0000e200ff0bab82 */ /* 0x000e220000000800 */
[----:B------:R-:W-:Y:S01]  /*0220*/  @!P0 LEA R7, R3, R18, 0x9 ;  /* 0x0000001203078211 */ /* 0x000fe200078e48ff */
[C---:B------:R-:W-:Y:S01]  /*0230*/  VIADD R14, R0.reuse, 0x80 ;  /* 0x00000080000e7836 */ /* 0x040fe20000000000 */
[----:B--2---:R-:W-:-:S04]  /*0240*/  IADD3 R8, PT, PT, R0, 0x180, RZ ;  /* 0x0000018000087810 */ /* 0x004fc80007ffe0ff */
[----:B------:R-:W-:-:S03]  /*0250*/  ISETP.GE.AND P1, PT, R14, R5, PT ;  /* 0x000000050e00720c */ /* 0x000fc60003f26270 */
[----:B------:R-:W2:Y:S01]  /*0260*/  @!P3 LDC R15, c[0x0][0x388] ;  /* 0x0000e200ff0fbb82 */ /* 0x000ea20000000800 */
[----:B-1----:R-:W-:-:S04]  /*0270*/  @!P0 IMAD.WIDE.U32 R12, R7, 0x4, R12 ;  /* 0x00000004070c8825 */ /* 0x002fc800078e000c */
[----:B------:R-:W-:-:S05]  /*0280*/  IMAD.MOV.U32 R7, RZ, RZ, RZ ;  /* 0x000000ffff077224 */ /* 0x000fca00078e00ff */
[----:B------:R-:W1:Y:S01]  /*0290*/  @!P1 LDC R16, c[0x0][0x388] ;  /* 0x0000e200ff109b82 */ /* 0x000e620000000800 */
[----:B------:R0:W5:Y:S01]  /*02a0*/  @!P0 LDG.E R7, desc[UR4][R12.64] ;  /* 0x000000040c078981 */ /* 0x000162000c1e1900 */
[----:B------:R-:W-:-:S06]  /*02b0*/  ISETP.GE.AND P0, PT, R8, R5, PT ;  /* 0x000000050800720c */ /* 0x000fcc0003f06270 */
[----:B------:R-:W1:Y:S01]  /*02c0*/  @!P2 LDC.64 R8, c[0x0][0x398] ;  /* 0x0000e600ff08ab82 */ /* 0x000e620000000a00 */
[----:B------:R-:W-:Y:S01]  /*02d0*/  BSSY.RECONVERGENT B0, `(.L_x_5899) ;  /* 0x000001b000007945 */ /* 0x000fe20003800200 */
[----:B---3--:R-:W0:Y:S02]  /*02e0*/  @!P2 MUFU.LG2 R10, R10 ;  /* 0x0000000a000aa308 */ /* 0x008e240000000c00 */
[----:B0-----:R-:W-:-:S06]  /*02f0*/  @!P2 FMUL.FTZ R12, R10, R11 ;  /* 0x0000000b0a0ca220 */ /* 0x001fcc0000410000 */
[----:B----4-:R-:W-:Y:S01]  /*0300*/  @!P1 MUFU.LG2 R19, R19 ;  /* 0x0000001300139308 */ /* 0x010fe20000000c00 */
[----:B------:R-:W0:Y:S07]  /*0310*/  @!P0 LDC R11, c[0x0][0x388] ;  /* 0x0000e200ff0b8b82 */ /* 0x000e2e0000000800 */
[----:B------:R-:W2:Y:S08]  /*0320*/  @!P3 MUFU.LG2 R20, R20 ;  /* 0x000000140014b308 */ /* 0x000eb00000000c00 */
[----:B------:R-:W3:Y:S01]  /*0330*/  @!P2 MUFU.EX2 R6, R12 ;  /* 0x0000000c0006a308 */ /* 0x000ee20000000800 */
[----:B--2---:R-:W-:Y:S01]  /*0340*/  @!P3 FMUL.FTZ R13, R20, R15 ;  /* 0x0000000f140db220 */ /* 0x004fe20000410000 */
[----:B------:R-:W-:-:S04]  /*0350*/  @!P2 IMAD R15, R3, 0x200, R0 ;  /* 0x00000200030fa824 */ /* 0x000fc800078e0200 */
[----:B-1----:R-:W-:Y:S01]  /*0360*/  @!P2 IMAD.WIDE.U32 R8, R15, 0x4, R8 ;  /* 0x000000040f08a825 */ /* 0x002fe200078e0008 */
[----:B------:R-:W-:-:S04]  /*0370*/  @!P2 MOV R0, R14 ;  /* 0x0000000e0000a202 */ /* 0x000fc80000000f00 */
[----:B---3--:R1:W-:Y:S01]  /*0380*/  @!P2 STG.E desc[UR4][R8.64], R6 ;  /* 0x000000060800a986 */ /* 0x0083e2000c101904 */
[----:B------:R1:W2:Y:S01]  /*0390*/  @!P3 MUFU.EX2 R2, R13 ;  /* 0x0000000d0002b308 */ /* 0x0002a20000000800 */
[----:B------:R-:W-:Y:S01]  /*03a0*/  @!P1 FMUL.FTZ R10, R19, R16 ;  /* 0x00000010130a9220 */ /* 0x000fe20000410000 */
[----:B------:R-:W-:-:S06]  /*03b0*/  ISETP.GE.AND P3, PT, R0, R5, PT ;  /* 0x000000050000720c */ /* 0x000fcc0003f66270 */
[----:B------:R1:W3:Y:S07]  /*03c0*/  @!P1 MUFU.EX2 R4, R10 ;  /* 0x0000000a00049308 */ /* 0x0002ee0000000800 */
[----:B0-----:R-:W-:Y:S05]  /*03d0*/  @P3 BRA `(.L_x_5900) ;  /* 0x0000000000283947 */ /* 0x001fea0003800000 */
[----:B-1----:R-:W0:Y:S01]  /*03e0*/  LDC.64 R8, c[0x0][0x398] ;  /* 0x0000e600ff087b82 */ /* 0x002e220000000a00 */
[----:B------:R-:W-:Y:S01]  /*03f0*/  IMAD R13, R3, 0x200, R0 ;  /* 0x00000200030d7824 */ /* 0x000fe200078e0200 */
[----:B------:R-:W-:-:S04]  /*0400*/  IADD3 R0, PT, PT, R0, 0x80, RZ ;  /* 0x0000008000007810 */ /* 0x000fc80007ffe0ff */
[----:B------:R-:W-:-:S13]  /*0410*/  ISETP.GE.AND P1, PT, R0, R5, PT ;  /* 0x000000050000720c */ /* 0x000fda0003f26270 */
[----:B------:R-:W-:Y:S01]  /*0420*/  @!P1 IMAD R15, R3, 0x200, R0 ;  /* 0x00000200030f9824 */ /* 0x000fe200078e0200 */
[----:B------:R-:W-:Y:S01]  /*0430*/  @!P1 IADD3 R0, PT, PT, R0, 0x80, RZ ;  /* 0x0000008000009810 */ /* 0x000fe20007ffe0ff */
[----:B0-----:R-:W-:-:S04]  /*0440*/  IMAD.WIDE.U32 R12, R13, 0x4, R8 ;  /* 0x000000040d0c7825 */ /* 0x001fc800078e0008 */
[----:B------:R-:W-:Y:S01]  /*0450*/  @!P1 IMAD.WIDE.U32 R8, R15, 0x4, R8 ;  /* 0x000000040f089825 */ /* 0x000fe200078e0008 */
[----:B---3--:R0:W-:Y:S04]  /*0460*/  STG.E desc[UR4][R12.64], R4 ;  /* 0x000000040c007986 */ /* 0x0081e8000c101904 */
[----:B--2---:R0:W-:Y:S02]  /*0470*/  @!P1 STG.E desc[UR4][R8.64], R2 ;  /* 0x0000000208009986 */ /* 0x0041e4000c101904 */
.L_x_5900:
[----:B------:R-:W-:Y:S05]  /*0480*/  BSYNC.RECONVERGENT B0 ;  /* 0x0000000000007941 */ /* 0x000fea0003800200 */
.L_x_5899:
[----:B------:R-:W-:Y:S01]  /*0490*/  ISETP.GE.AND P1, PT, R0, R5, PT ;  /* 0x000000050000720c */ /* 0x000fe20003f26270 */
[----:B0-2--5:R0:W2:-:S12]  /*04a0*/  @!P0 MUFU.LG2 R2, R7 ;  /* 0x0000000700028308 */ /* 0x0250980000000c00 */
[----:B0-----:R-:W-:Y:S05]  /*04b0*/  @P1 EXIT ;  /* 0x000000000000194d */ /* 0x001fea0003800000 */
[----:B---3--:R-:W0:Y:S01]  /*04c0*/  LDC.64 R4, c[0x0][0x398] ;  /* 0x0000e600ff047b82 */ /* 0x008e220000000a00 */
[----:B--2---:R-:W-:Y:S01]  /*04d0*/  @!P0 FMUL.FTZ R11, R2, R11 ;  /* 0x0000000b020b8220 */ /* 0x004fe20000410000 */
[----:B------:R-:W-:-:S03]  /*04e0*/  LEA R3, R3, R0, 0x9 ;  /* 0x0000000003037211 */ /* 0x000fc600078e48ff */
[----:B------:R-:W2:Y:S02]  /*04f0*/  @!P0 MUFU.EX2 R7, R11 ;  /* 0x0000000b00078308 */ /* 0x000ea40000000800 */
[----:B0-----:R-:W-:-:S05]  /*0500*/  IMAD.WIDE.U32 R2, R3, 0x4, R4 ;  /* 0x0000000403027825 */ /* 0x001fca00078e0004 */
[----:B--2---:R-:W-:Y:S01]  /*0510*/  STG.E desc[UR4][R2.64], R7 ;  /* 0x0000000702007986 */ /* 0x004fe2000c101904 */
[----:B------:R-:W-:Y:S05]  /*0520*/  EXIT ;  /* 0x000000000000794d */ /* 0x000fea0003800000 */
.L_x_5901:
        /* <DEDUP_REMOVED lines=13> */
.L_x_68478:


//--------------------- .text._ZN2at6native29vectorized_elementwise_kernelILi2EZNS0_50_GLOBAL__N__2680c7bb_12_PowKernel_cu_7dd49032_300329pow_tensor_scalar_kernel_implIffEEvRNS_18TensorIteratorBaseET0_EUlfE2_St5arrayIPcLm2EEEEviS6_T1_ --------------------------
	.section	.text._ZN2at6native29vectorized_elementwise_kernelILi2EZNS0_50_GLOBAL__N__2680c7bb_12_PowKernel_cu_7dd49032_300329pow_tensor_scalar_kernel_implIffEEvRNS_18TensorIteratorBaseET0_EUlfE2_St5arrayIPcLm2EEEEviS6_T1_,"ax",@progbits
	.align	128
        .global         _ZN2at6native29vectorized_elementwise_kernelILi2EZNS0_50_GLOBAL__N__2680c7bb_12_PowKernel_cu_7dd49032_300329pow_tensor_scalar_kernel_implIffEEvRNS_18TensorIteratorBaseET0_EUlfE2_St5arrayIPcLm2EEEEviS6_T1_
        .type           _ZN2at6native29vectorized_elementwise_kernelILi2EZNS0_50_GLOBAL__N__2680c7bb_12_PowKernel_cu_7dd49032_300329pow_tensor_scalar_kernel_implIffEEvRNS_18TensorIteratorBaseET0_EUlfE2_St5arrayIPcLm2EEEEviS6_T1_,@function
        .size           _ZN2at6native29vectorized_elementwise_kernelILi2EZNS0_50_GLOBAL__N__2680c7bb_12_PowKernel_cu_7dd49032_300329pow_tensor_scalar_kernel_implIffEEvRNS_18TensorIteratorBaseET0_EUlfE2_St5arrayIPcLm2EEEEviS6_T1_,(.L_x_68479 - _ZN2at6native29vectorized_elementwise_kernelILi2EZNS0_50_GLOBAL__N__2680c7bb_12_PowKernel_cu_7dd49032_300329pow_tensor_scalar_kernel_implIffEEvRNS_18TensorIteratorBaseET0_EUlfE2_St5arrayIPcLm2EEEEviS6_T1_)
        .other          _ZN2at6native29vectorized_elementwise_kernelILi2EZNS0_50_GLOBAL__N__2680c7bb_12_PowKernel_cu_7dd49032_300329pow_tensor_scalar_kernel_implIffEEvRNS_18TensorIteratorBaseET0_EUlfE2_St5arrayIPcLm2EEEEviS6_T1_,@"STO_CUDA_ENTRY STV_DEFAULT"
_ZN2at6native29vectorized_elementwise_kernelILi2EZNS0_50_GLOBAL__N__2680c7bb_12_PowKernel_cu_7dd49032_300329pow_tensor_scalar_kernel_implIffEEvRNS_18TensorIteratorBaseET0_EUlfE2_St5arrayIPcLm2EEEEviS6_T1_:
.text._ZN2at6native29vectorized_elementwise_kernelILi2EZNS0_50_GLOBAL__N__2680c7bb_12_PowKernel_cu_7dd49032_300329pow_tensor_scalar_kernel_implIffEEvRNS_18TensorIteratorBaseET0_EUlfE2_St5arrayIPcLm2EEEEviS6_T1_:
        /* <DEDUP_REMOVED lines=9> */
[----:B------:R-:W-:Y:S01]  /*0090*/  IMAD.MOV.U32 R21, RZ, RZ, RZ ;  /* 0x000000ffff157224 */ /* 0x000fe200078e00ff */
[----:B0-----:R-:W-:Y:S01]  /*00a0*/  ISETP.GE.U32.AND P2, PT, R2, R5, PT ;  /* 0x000000050200720c */ /* 0x001fe20003f46070 */
[----:B------:R-:W-:-:S12]  /*00b0*/  IMAD.MOV.U32 R4, RZ, RZ, R2 ;  /* 0x000000ffff047224 */ /* 0x000fd800078e0002 */
[----:B------:R-:W-:-:S04]  /*00c0*/  @!P2 IADD3 R2, PT, PT, R4, 0x80, RZ ;  /* 0x000000800402a810 */ /* 0x000fc80007ffe0ff */
[----:B------:R-:W-:-:S13]  /*00d0*/  ISETP.GE.U32.AND P0, PT, R2, R5, PT ;  /* 0x000000050200720c */ /* 0x000fda0003f06070 */
[----:B------:R-:W-:Y:S01]  /*00e0*/  @!P0 IMAD.IADD R25, R3, 0x1, R2 ;  /* 0x0000000103198824 */ /* 0x000fe200078e0202 */
[----:B------:R-:W-:-:S04]  /*00f0*/  @!P0 IADD3 R2, PT, PT, R2, 0x80, RZ ;  /* 0x0000008002028810 */ /* 0x000fc80007ffe0ff */
[----:B------:R-:W-:-:S13]  /*0100*/  ISETP.GE.U32.AND P1, PT, R2, R5, PT ;  /* 0x000000050200720c */ /* 0x000fda0003f26070 */
[----:B------:R-:W-:Y:S01]  /*0110*/  @!P1 IMAD.IADD R13, R3, 0x1, R2 ;  /* 0x00000001030d9824 */ /* 0x000fe200078e0202 */
[----:B------:R-:W-:Y:S01]  /*0120*/  @!P1 IADD3 R2, PT, PT, R2, 0x80, RZ ;  /* 0x0000008002029810 */ /* 0x000fe20007ffe0ff */
[----:B------:R-:W0:Y:S03]  /*0130*/  @!P1 LDC.64 R14, c[0x0][0x3a0] ;  /* 0x0000e800ff0e9b82 */ /* 0x000e260000000a00 */
[----:B------:R-:W-:-:S13]  /*0140*/  ISETP.GE.U32.AND P4, PT, R2, R5, PT ;  /* 0x000000050200720c */ /* 0x000fda0003f86070 */
[----:B------:R-:W-:Y:S01]  /*0150*/  @!P4 IMAD.IADD R23, R3, 0x1, R2 ;  /* 0x000000010317c824 */ /* 0x000fe200078e0202 */
[----:B------:R-:W-:-:S04]  /*0160*/  @!P4 IADD3 R2, PT, PT, R2, 0x80, RZ ;  /* 0x000000800202c810 */ /* 0x000fc80007ffe0ff */
[CC--:B------:R-:W-:Y:S01]  /*0170*/  ISETP.GE.U32.AND P5, PT, R2.reuse, R5.reuse, PT ;  /* 0x000000050200720c */ /* 0x0c0fe20003fa6070 */
[----:B0-----:R-:W-:Y:S02]  /*0180*/  @!P1 IMAD.WIDE.U32 R14, R13, 0x4, R14 ;  /* 0x000000040d0e9825 */ /* 0x001fe400078e000e */
[----:B------:R-:W0:Y:S03]  /*0190*/  @!P4 LDC.64 R12, c[0x0][0x3a0] ;  /* 0x0000e800ff0ccb82 */ /* 0x000e260000000a00 */
[----:B------:R-:W2:Y:S07]  /*01a0*/  @!P1 LDG.E R21, desc[UR4][R14.64] ;  /* 0x000000040e159981 */ /* 0x000eae000c1e1900 */
[----:B------:R-:W-:Y:S01]  /*01b0*/  @!P5 IMAD.IADD R17, R3, 0x1, R2 ;  /* 0x000000010311d824 */ /* 0x000fe200078e0202 */
[----:B------:R-:W-:Y:S01]  /*01c0*/  @!P5 IADD3 R2, PT, PT, R2, 0x80, RZ ;  /* 0x000000800202d810 */ /* 0x000fe20007ffe0ff */
[----:B------:R-:W1:Y:S03]  /*01d0*/  @!P5 LDC.64 R18, c[0x0][0x3a0] ;  /* 0x0000e800ff12db82 */ /* 0x000e660000000a00 */
[----:B------:R-:W-:-:S13]  /*01e0*/  ISETP.GE.U32.AND P3, PT, R2, R5, PT ;  /* 0x000000050200720c */ /* 0x000fda0003f66070 */
[----:B------:R-:W3:Y:S01]  /*01f0*/  @!P3 LDC.64 R28, c[0x0][0x3a0] ;  /* 0x0000e800ff1cbb82 */ /* 0x000ee20000000a00 */
[----:B------:R-:W-:Y:S01]  /*0200*/  @!P3 IADD3 R27, PT, PT, R3, R2, RZ ;  /* 0x00000002031bb210 */ /* 0x000fe20007ffe0ff */
[----:B------:R-:W-:-:S05]  /*0210*/  @!P3 VIADD R2, R2, 0x80 ;  /* 0x000000800202b836 */ /* 0x000fca0000000000 */
[----:B------:R-:W-:Y:S01]  /*0220*/  ISETP.GE.U32.AND P1, PT, R2, R5, PT ;  /* 0x000000050200720c */ /* 0x000fe20003f26070 */
[----:B0-----:R-:W-:-:S04]  /*0230*/  @!P4 IMAD.WIDE.U32 R12, R23, 0x4, R12 ;  /* 0x00000004170cc825 */ /* 0x001fc800078e000c */
[----:B------:R-:W-:Y:S02]  /*0240*/  HFMA2 R23, -RZ, RZ, 0, 0 ;  /* 0x00000000ff177431 */ /* 0x000fe400000001ff */
[----:B-1----:R-:W-:Y:S02]  /*0250*/  @!P5 IMAD.WIDE.U32 R18, R17, 0x4, R18 ;  /* 0x000000041112d825 */ /* 0x002fe400078e0012 */
[----:B------:R-:W0:Y:S01]  /*0260*/  @!P2 LDC.64 R16, c[0x0][0x3a0] ;  /* 0x0000e800ff10ab82 */ /* 0x000e220000000a00 */
[----:B------:R-:W-:Y:S01]  /*0270*/  MOV R0, RZ ;  /* 0x000000ff00007202 */ /* 0x000fe20000000f00 */
[----:B------:R-:W-:Y:S01]  /*0280*/  IMAD.MOV.U32 R24, RZ, RZ, RZ ;  /* 0x000000ffff187224 */ /* 0x000fe200078e00ff */
[----:B------:R1:W4:Y:S05]  /*0290*/  @!P4 LDG.E R23, desc[UR4][R12.64] ;  /* 0x000000040c17c981 */ /* 0x00032a000c1e1900 */
[----:B------:R0:W5:Y:S01]  /*02a0*/  @!P5 LDG.E R24, desc[UR4][R18.64] ;  /* 0x000000041218d981 */ /* 0x000162000c1e1900 */
[----:B---3--:R-:W-:-:S04]  /*02b0*/  @!P3 IMAD.WIDE.U32 R28, R27, 0x4, R28 ;  /* 0x000000041b1cb825 */ /* 0x008fc800078e001c */
[C---:B------:R-:W-:Y:S01]  /*02c0*/  @!P1 IMAD.IADD R27, R3.reuse, 0x1, R2 ;  /* 0x00000001031b9824 */ /* 0x040fe200078e0202 */
[----:B------:R-:W-:Y:S01]  /*02d0*/  @!P1 IADD3 R2, PT, PT, R2, 0x80, RZ ;  /* 0x0000008002029810 */ /* 0x000fe20007ffe0ff */
[----:B------:R-:W3:Y:S01]  /*02e0*/  @!P3 LDG.E R0, desc[UR4][R28.64] ;  /* 0x000000041c00b981 */ /* 0x000ee2000c1e1900 */
[----:B-1----:R-:W1:Y:S02]  /*02f0*/  @!P1 LDC.64 R12, c[0x0][0x3a0] ;  /* 0x0000e800ff0c9b82 */ /* 0x002e640000000a00 */
[----:B------:R-:W-:Y:S02]  /*0300*/  ISETP.GE.U32.AND P4, PT, R2, R5, PT ;  /* 0x000000050200720c */ /* 0x000fe40003f86070 */
[----:B------:R-:W-:-:S05]  /*0310*/  @!P2 IADD3 R26, PT, PT, R3, R4, RZ ;  /* 0x00000004031aa210 */ /* 0x000fca0007ffe0ff */
[----:B0-----:R-:W-:Y:S02]  /*0320*/  @!P2 IMAD.WIDE.U32 R18, R26, 0x4, R16 ;  /* 0x000000041a12a825 */ /* 0x001fe400078e0010 */
[----:B------:R-:W0:Y:S02]  /*0330*/  @!P0 LDC.64 R16, c[0x0][0x3a0] ;  /* 0x0000e800ff108b82 */ /* 0x000e240000000a00 */
[----:B------:R-:W-:-:S06]  /*0340*/  IMAD.MOV.U32 R26, RZ, RZ, RZ ;  /* 0x000000ffff1a7224 */ /* 0x000fcc00078e00ff */
[----:B------:R-:W0:Y:S01]  /*0350*/  @!P4 LDC.64 R14, c[0x0][0x3a0] ;  /* 0x0000e800ff0ecb82 */ /* 0x000e220000000a00 */
[----:B------:R0:W3:Y:S01]  /*0360*/  @!P2 LDG.E R26, desc[UR4][R18.64] ;  /* 0x00000004121aa981 */ /* 0x0000e2000c1e1900 */
[----:B------:R-:W-:Y:S01]  /*0370*/  @!P4 IADD3 R2, PT, PT, R3, R2, RZ ;  /* 0x000000020302c210 */ /* 0x000fe20007ffe0ff */
[----:B-1----:R-:W-:-:S04]  /*0380*/  @!P1 IMAD.WIDE.U32 R12, R27, 0x4, R12 ;  /* 0x000000041b0c9825 */ /* 0x002fc800078e000c */
[----:B------:R-:W-:Y:S02]  /*0390*/  HFMA2 R27, -RZ, RZ, 0, 0 ;  /* 0x00000000ff1b7431 */ /* 0x000fe400000001ff */
[----:B0-----:R-:W-:Y:S01]  /*03a0*/  @!P0 IMAD.WIDE.U32 R16, R25, 0x4, R16 ;  /* 0x0000000419108825 */ /* 0x001fe200078e0010 */
[----:B------:R-:W-:-:S03]  /*03b0*/  MOV R25, RZ ;  /* 0x000000ff00197202 */ /* 0x000fc60000000f00 */
[----:B------:R0:W3:Y:S04]  /*03c0*/  @!P1 LDG.E R27, desc[UR4][R12.64] ;  /* 0x000000040c1b9981 */ /* 0x0000e8000c1e1900 */
[----:B------:R-:W3:Y:S01]  /*03d0*/  @!P0 LDG.E R25, desc[UR4][R16.64] ;  /* 0x0000000410198981 */ /* 0x000ee2000c1e1900 */
[----:B------:R-:W-:-:S04]  /*03e0*/  @!P4 IMAD.WIDE.U32 R14, R2, 0x4, R14 ;  /* 0x00000004020ec825 */ /* 0x000fc800078e000e */
[----:B------:R-:W-:-:S06]  /*03f0*/  IMAD.MOV.U32 R2, RZ, RZ, RZ ;  /* 0x000000ffff027224 */ /* 0x000fcc00078e00ff */
[----:B------:R1:W3:Y:S01]  /*0400*/  @!P4 LDG.E R2, desc[UR4][R14.64] ;  /* 0x000000040e02c981 */ /* 0x0002e2000c1e1900 */
[----:B------:R-:W-:-:S04]  /*0410*/  IADD3 R18, PT, PT, R4, 0x100, RZ ;  /* 0x0000010004127810 */ /* 0x000fc80007ffe0ff */
[----:B------:R-:W-:Y:S01]  /*0420*/  ISETP.GE.U32.AND P0, PT, R18, R5, PT ;  /* 0x000000051200720c */ /* 0x000fe20003f06070 */
[C---:B0-----:R-:W-:Y:S01]  /*0430*/  VIADD R12, R4.reuse, 0x180 ;  /* 0x00000180040c7836 */ /* 0x041fe20000000000 */
[----:B-1----:R-:W-:-:S04]  /*0440*/  IADD3 R14, PT, PT, R4, 0x280, RZ ;  /* 0x00000280040e7810 */ /* 0x002fc80007ffe0ff */
[----:B------:R-:W-:Y:S02]  /*0450*/  ISETP.GE.U32.AND P1, PT, R12, R5, PT ;  /* 0x000000050c00720c */ /* 0x000fe40003f26070 */
[----:B------:R-:W-:-:S05]  /*0460*/  IADD3 R12, PT, PT, R4, 0x200, RZ ;  /* 0x00000200040c7810 */ /* 0x000fca0007ffe0ff */
[----:B------:R-:W0:Y:S01]  /*0470*/  @!P0 LDC R18, c[0x0][0x388] ;  /* 0x0000e200ff128b82 */ /* 0x000e220000000800 */
[-C--:B------:R-:W-:Y:S02]  /*0480*/  ISETP.GE.U32.AND P3, PT, R14, R5.reuse, PT ;  /* 0x000000050e00720c */ /* 0x080fe40003f66070 */
[----:B------:R-:W-:-:S05]  /*0490*/  ISETP.GE.U32.AND P2, PT, R12, R5, PT ;  /* 0x000000050c00720c */ /* 0x000fca0003f46070 */
[----:B------:R-:W1:Y:S08]  /*04a0*/  @!P1 LDC R14, c[0x0][0x388] ;  /* 0x0000e200ff0e9b82 */ /* 0x000e700000000800 */
[----:B------:R-:W1:Y:S08]  /*04b0*/  @!P3 LDC R17, c[0x0][0x388] ;  /* 0x0000e200ff11bb82 */ /* 0x000e700000000800 */
[----:B------:R-:W1:Y:S01]  /*04c0*/  @!P2 LDC R15, c[0x0][0x388] ;  /* 0x0000e200ff0fab82 */ /* 0x000e620000000800 */
[----:B------:R-:W-:Y:S01]  /*04d0*/  VIADD R16, R4, 0x300 ;  /* 0x0000030004107836 */ /* 0x000fe20000000000 */
[----:B------:R-:W-:Y:S04]  /*04e0*/  BSSY.RECONVERGENT B0, `(.L_x_5903) ;  /* 0x0000054000007945 */ /* 0x000fe80003800200 */
[----:B------:R-:W-:Y:S01]  /*04f0*/  BSSY.RELIABLE B1, `(.L_x_5904) ;  /* 0x000004c000017945 */ /* 0x000fe20003800100 */
[----:B--2---:R-:W0:Y:S02]  /*0500*/  @!P0 MUFU.LG2 R21, R21 ;  /* 0x0000001500158308 */ /* 0x004e240000000c00 */
[----:B0-----:R-:W-:-:S06]  /*0510*/  @!P0 FMUL.FTZ R12, R21, R18 ;  /* 0x00000012150c8220 */ /* 0x001fcc0000410000 */
[----:B------:R-:W-:Y:S01]  /*0520*/  @!P0 MUFU.EX2 R6, R12 ;  /* 0x0000000c00068308 */ /* 0x000fe20000000800 */
[----:B------:R-:W-:-:S07]  /*0530*/  ISETP.GE.U32.AND P0, PT, R4, R5, PT ;  /* 0x000000050400720c */ /* 0x000fce0003f06070 */
[----:B----4-:R-:W1:Y:S08]  /*0540*/  @!P1 MUFU.LG2 R23, R23 ;  /* 0x0000001700179308 */ /* 0x010e700000000c00 */
[----:B-----5:R-:W0:Y:S08]  /*0550*/  @!P2 MUFU.LG2 R24, R24 ;  /* 0x000000180018a308 */ /* 0x020e300000000c00 */
[----:B---3--:R-:W2:Y:S01]  /*0560*/  @!P3 MUFU.LG2 R0, R0 ;  /* 0x000000000000b308 */ /* 0x008ea20000000c00 */
[----:B-1----:R-:W-:Y:S01]  /*0570*/  @!P1 FMUL.FTZ R13, R23, R14 ;  /* 0x0000000e170d9220 */ /* 0x002fe20000410000 */
[----:B0-----:R-:W-:-:S02]  /*0580*/  @!P2 FMUL.FTZ R14, R24, R15 ;  /* 0x0000000f180ea220 */ /* 0x001fc40000410000 */
[----:B------:R-:W0:Y:S01]  /*0590*/  @!P0 LDC R15, c[0x0][0x388] ;  /* 0x0000e200ff0f8b82 */ /* 0x000e220000000800 */
[----:B--2---:R-:W-:Y:S01]  /*05a0*/  @!P3 FMUL.FTZ R12, R0, R17 ;  /* 0x00000011000cb220 */ /* 0x004fe20000410000 */
[----:B------:R-:W-:-:S03]  /*05b0*/  IADD3 R0, PT, PT, R4, 0x380, RZ ;  /* 0x0000038004007810 */ /* 0x000fc60007ffe0ff */
[----:B------:R-:W-:Y:S01]  /*05c0*/  @!P3 MUFU.EX2 R9, R12 ;  /* 0x0000000c0009b308 */ /* 0x000fe20000000800 */
[----:B------:R-:W-:Y:S02]  /*05d0*/  ISETP.GE.U32.AND P3, PT, R0, R5, PT ;  /* 0x000000050000720c */ /* 0x000fe40003f66070 */
[----:B------:R-:W-:-:S05]  /*05e0*/  IADD3 R0, PT, PT, R4, 0x80, RZ ;  /* 0x0000008004007810 */ /* 0x000fca0007ffe0ff */
[----:B------:R-:W-:Y:S01]  /*05f0*/  @!P2 MUFU.EX2 R8, R14 ;  /* 0x0000000e0008a308 */ /* 0x000fe20000000800 */
[----:B------:R-:W-:-:S05]  /*0600*/  ISETP.GE.U32.AND P2, PT, R16, R5, PT ;  /* 0x000000051000720c */ /* 0x000fca0003f46070 */
[----:B------:R-:W1:Y:S02]  /*0610*/  @!P3 LDC R17, c[0x0][0x388] ;  /* 0x0000e200ff11bb82 */ /* 0x000e640000000800 */
[----:B------:R2:W-:Y:S01]  /*0620*/  @!P1 MUFU.EX2 R7, R13 ;  /* 0x0000000d00079308 */ /* 0x0005e20000000800 */
[----:B------:R-:W-:-:S05]  /*0630*/  ISETP.GE.U32.AND P1, PT, R0, R5, PT ;  /* 0x000000050000720c */ /* 0x000fca0003f26070 */
[----:B------:R-:W3:Y:S02]  /*0640*/  @!P2 LDC R16, c[0x0][0x388] ;  /* 0x0000e200ff10ab82 */ /* 0x000ee40000000800 */
[----:B------:R-:W0:Y:S06]  /*0650*/  @!P0 MUFU.LG2 R26, R26 ;  /* 0x0000001a001a8308 */ /* 0x000e2c0000000c00 */
[----:B--2---:R-:W2:Y:S02]  /*0660*/  @!P0 LDC.64 R12, c[0x0][0x398] ;  /* 0x0000e600ff0c8b82 */ /* 0x004ea40000000a00 */
[----:B------:R-:W3:Y:S06]  /*0670*/  @!P2 MUFU.LG2 R27, R27 ;  /* 0x0000001b001ba308 */ /* 0x000eec0000000c00 */
[----:B------:R-:W4:Y:S01]  /*0680*/  @!P1 LDC R18, c[0x0][0x388] ;  /* 0x0000e200ff129b82 */ /* 0x000f220000000800 */
[----:B0-----:R-:W-:Y:S01]  /*0690*/  @!P0 FMUL.FTZ R14, R26, R15 ;  /* 0x0000000f1a0e8220 */ /* 0x001fe20000410000 */
[----:B------:R-:W1:Y:S08]  /*06a0*/  @!P3 MUFU.LG2 R2, R2 ;  /* 0x000000020002b308 */ /* 0x000e700000000c00 */
[----:B------:R-:W0:Y:S08]  /*06b0*/  @!P0 MUFU.EX2 R22, R14 ;  /* 0x0000000e00168308 */ /* 0x000e300000000800 */
[----:B------:R-:W4:Y:S01]  /*06c0*/  @!P1 MUFU.LG2 R25, R25 ;  /* 0x0000001900199308 */ /* 0x000f220000000c00 */
[----:B------:R-:W-:Y:S01]  /*06d0*/  @!P0 IMAD.IADD R19, R3, 0x1, R4 ;  /* 0x0000000103138824 */ /* 0x000fe200078e0204 */
[----:B------:R-:W-:-:S03]  /*06e0*/  @!P0 MOV R4, R0 ;  /* 0x0000000000048202 */ /* 0x000fc60000000f00 */
[----:B--2---:R-:W-:-:S04]  /*06f0*/  @!P0 IMAD.WIDE.U32 R12, R19, 0x4, R12 ;  /* 0x00000004130c8825 */ /* 0x004fc800078e000c */
[----:B---3--:R-:W-:Y:S01]  /*0700*/  @!P2 FMUL.FTZ R15, R27, R16 ;  /* 0x000000101b0fa220 */ /* 0x008fe20000410000 */
[----:B-1----:R-:W-:Y:S01]  /*0710*/  @!P3 FMUL.FTZ R16, R2, R17 ;  /* 0x000000110210b220 */ /* 0x002fe20000410000 */
[----:B0-----:R0:W-:Y:S01]  /*0720*/  @!P0 STG.E desc[UR4][R12.64], R22 ;  /* 0x000000160c008986 */ /* 0x0011e2000c101904 */
[----:B------:R-:W-:Y:S01]  /*0730*/  ISETP.GE.U32.AND P0, PT, R4, R5, PT ;  /* 0x000000050400720c */ /* 0x000fe20003f06070 */
[----:B------:R0:W1:Y:S01]  /*0740*/  @!P2 MUFU.EX2 R10, R15 ;  /* 0x0000000f000aa308 */ /* 0x0000620000000800 */
[----:B----4-:R-:W-:-:S07]  /*0750*/  @!P1 FMUL.FTZ R2, R25, R18 ;  /* 0x0000001219029220 */ /* 0x010fce0000410000 */
[----:B------:R0:W2:Y:S08]  /*0760*/  @!P3 MUFU.EX2 R11, R16 ;  /* 0x00000010000bb308 */ /* 0x0000b00000000800 */
[----:B------:R0:W3:Y:S01]  /*0770*/  @!P1 MUFU.EX2 R20, R2 ;  /* 0x0000000200149308 */ /* 0x0000e20000000800 */
[----:B-1----:R-:W-:Y:S05]  /*0780*/  @P0 BRA `(.L_x_5905) ;  /* 0x0000000000300947 */ /* 0x002fea0003800000 */
[----:B0-----:R-:W0:Y:S01]  /*0790*/  LDC.64 R12, c[0x0][0x398] ;  /* 0x0000e600ff0c7b82 */ /* 0x001e220000000a00 */
[----:B------:R-:W-:Y:S01]  /*07a0*/  IADD3 R15, PT, PT, R3, R4, RZ ;  /* 0x00000004030f7210 */ /* 0x000fe20007ffe0ff */
[----:B------:R-:W-:-:S05]  /*07b0*/  VIADD R4, R4, 0x80 ;  /* 0x0000008004047836 */ /* 0x000fca0000000000 */
[----:B------:R-:W-:Y:S01]  /*07c0*/  ISETP.GE.U32.AND P0, PT, R4, R5, PT ;  /* 0x000000050400720c */ /* 0x000fe20003f06070 */
[----:B0-----:R-:W-:-:S05]  /*07d0*/  IMAD.WIDE.U32 R12, R15, 0x4, R12 ;  /* 0x000000040f0c7825 */ /* 0x001fca00078e000c */
[----:B---3--:R0:W-:Y:S07]  /*07e0*/  STG.E desc[UR4][R12.64], R20 ;  /* 0x000000140c007986 */ /* 0x0081ee000c101904 */
[----:B------:R-:W-:Y:S05]  /*07f0*/  @P0 BRA `(.L_x_5906) ;  /* 0x0000000000300947 */ /* 0x000fea0003800000 */
[----:B0-----:R-:W0:Y:S01]  /*0800*/  LDC.64 R12, c[0x0][0x398] ;  /* 0x0000e600ff0c7b82 */ /* 0x001e220000000a00 */
[----:B------:R-:W-:Y:S02]  /*0810*/  IADD3 R15, PT, PT, R3, R4, RZ ;  /* 0x00000004030f7210 */ /* 0x000fe40007ffe0ff */
[----:B------:R-:W-:-:S03]  /*0820*/  IADD3 R4, PT, PT, R4, 0x80, RZ ;  /* 0x0000008004047810 */ /* 0x000fc60007ffe0ff */
[----:B0-----:R-:W-:-:S05]  /*0830*/  IMAD.WIDE.U32 R12, R15, 0x4, R12 ;  /* 0x000000040f0c7825 */ /* 0x001fca00078e000c */
[----:B------:R1:W-:Y:S02]  /*0840*/  STG.E desc[UR4][R12.64], R6 ;  /* 0x000000060c007986 */ /* 0x0003e4000c101904 */
.L_x_5905:
[----:B------:R-:W-:-:S13]  /*0850*/  ISETP.GE.U32.AND P0, PT, R4, R5, PT ;  /* 0x000000050400720c */ /* 0x000fda0003f06070 */
[----:B------:R-:W-:Y:S05]  /*0860*/  @P0 BRA `(.L_x_5907) ;  /* 0x0000000000300947 */ /* 0x000fea0003800000 */
[----:B01----:R-:W0:Y:S01]  /*0870*/  LDC.64 R12, c[0x0][0x398] ;  /* 0x0000e600ff0c7b82 */ /* 0x003e220000000a00 */
[----:B------:R-:W-:Y:S01]  /*0880*/  IMAD.IADD R15, R3, 0x1, R4 ;  /* 0x00000001030f7824 */ /* 0x000fe200078e0204 */
[----:B------:R-:W-:-:S03]  /*0890*/  IADD3 R4, PT, PT, R4, 0x80, RZ ;  /* 0x0000008004047810 */ /* 0x000fc60007ffe0ff */
[----:B0-----:R-:W-:-:S05]  /*08a0*/  IMAD.WIDE.U32 R12, R15, 0x4, R12 ;  /* 0x000000040f0c7825 */ /* 0x001fca00078e000c */
[----:B------:R1:W-:Y:S02]  /*08b0*/  STG.E desc[UR4][R12.64], R7 ;  /* 0x000000070c007986 */ /* 0x0003e4000c101904 */
.L_x_5906:
[----:B------:R-:W-:-:S13]  /*08c0*/  ISETP.GE.U32.AND P0, PT, R4, R5, PT ;  /* 0x000000050400720c */ /* 0x000fda0003f06070 */
[----:B------:R-:W-:Y:S05]  /*08d0*/  @P0 BRA `(.L_x_5908) ;  /* 0x0000000000340947 */ /* 0x000fea0003800000 */
[----:B-1----:R-:W1:Y:S01]  /*08e0*/  LDC.64 R6, c[0x0][0x398] ;  /* 0x0000e600ff067b82 */ /* 0x002e620000000a00 */
[----:B0-----:R-:W-:Y:S01]  /*08f0*/  IADD3 R13, PT, PT, R3, R4, RZ ;  /* 0x00000004030d7210 */ /* 0x001fe20007ffe0ff */
[----:B------:R-:W-:-:S04]  /*0900*/  VIADD R4, R4, 0x80 ;  /* 0x0000008004047836 */ /* 0x000fc80000000000 */
[----:B-1----:R-:W-:-:S05]  /*0910*/  IMAD.WIDE.U32 R6, R13, 0x4, R6 ;  /* 0x000000040d067825 */ /* 0x002fca00078e0006 */
[----:B------:R4:W-:Y:S02]  /*0920*/  STG.E desc[UR4][R6.64], R8 ;  /* 0x0000000806007986 */ /* 0x0009e4000c101904 */
.L_x_5907:
[----:B------:R-:W-:-:S13]  /*0930*/  ISETP.GE.U32.AND P0, PT, R4, R5, PT ;  /* 0x000000050400720c */ /* 0x000fda0003f06070 */
[----:B------:R-:W-:Y:S05]  /*0940*/  @P0 BREAK.RELIABLE B1 ;  /* 0x0000000000010942 */ /* 0x000fea0003800100 */
[----:B------:R-:W-:Y:S05]  /*0950*/  @P0 BRA `(.L_x_5909) ;  /* 0x0000000000300947 */ /* 0x000fea0003800000 */
[----:B-1--4-:R-:W1:Y:S01]  /*0960*/  LDC.64 R6, c[0x0][0x398] ;  /* 0x0000e600ff067b82 */ /* 0x012e620000000a00 */
[----:B0-----:R-:W-:Y:S02]  /*0970*/  IADD3 R13, PT, PT, R3, R4, RZ ;  /* 0x00000004030d7210 */ /* 0x001fe40007ffe0ff */
[----:B------:R-:W-:-:S03]  /*0980*/  IADD3 R4, PT, PT, R4, 0x80, RZ ;  /* 0x0000008004047810 */ /* 0x000fc60007ffe0ff */
[----:B-1----:R-:W-:-:S05]  /*0990*/  IMAD.WIDE.U32 R6, R13, 0x4, R6 ;  /* 0x000000040d067825 */ /* 0x002fca00078e0006 */
[----:B------:R4:W-:Y:S02]  /*09a0*/  STG.E desc[UR4][R6.64], R9 ;  /* 0x0000000906007986 */ /* 0x0009e4000c101904 */
.L_x_5908:
[----:B------:R-:W-:Y:S05]  /*09b0*/  BSYNC.RELIABLE B1 ;  /* 0x0000000000017941 */ /* 0x000fea0003800100 */
.L_x_5904:
[----:B------:R-:W-:-:S13]  /*09c0*/  ISETP.GE.U32.AND P0, PT, R4, R5, PT ;  /* 0x000000050400720c */ /* 0x000fda0003f06070 */
[----:B-1--4-:R-:W1:Y:S01]  /*09d0*/  @!P0 LDC.64 R6, c[0x0][0x398] ;  /* 0x0000e600ff068b82 */ /* 0x012e620000000a00 */
[----:B------:R-:W-:Y:S01]  /*09e0*/  @!P0 IMAD.IADD R9, R3, 0x1, R4 ;  /* 0x0000000103098824 */ /* 0x000fe200078e0204 */
[----:B------:R-:W-:-:S03]  /*09f0*/  @!P0 IADD3 R4, PT, PT, R4, 0x80, RZ ;  /* 0x0000008004048810 */ /* 0x000fc60007ffe0ff */
[----:B-1----:R-:W-:-:S05]  /*0a00*/  @!P0 IMAD.WIDE.U32 R6, R9, 0x4, R6 ;  /* 0x0000000409068825 */ /* 0x002fca00078e0006 */
[----:B------:R1:W-:Y:S02]  /*0a10*/  @!P0 STG.E desc[UR4][R6.64], R10 ;  /* 0x0000000a06008986 */ /* 0x0003e4000c101904 */
.L_x_5909:
[----:B------:R-:W-:Y:S05]  /*0a20*/  BSYNC.RECONVERGENT B0 ;  /* 0x0000000000007941 */ /* 0x000fea0003800200 */
.L_x_5903:
[----:B------:R-:W-:Y:S05]  /*0a30*/  WARPSYNC.ALL ;  /* 0x0000000000007948 */ /* 0x000fea0003800000 */
[----:B------:R-:W-:-:S13]  /*0a40*/  ISETP.GE.U32.AND P0, PT, R4, R5, PT ;  /* 0x000000050400720c */ /* 0x000fda0003f06070 */
[----:B------:R-:W-:Y:S05]  /*0a50*/  @P0 EXIT ;  /* 0x000000000000094d */ /* 0x000fea0003800000 */
[----:B-1--4-:R-:W0:Y:S01]  /*0a60*/  LDC.64 R6, c[0x0][0x398] ;  /* 0x0000e600ff067b82 */ /* 0x012e220000000a00 */
[----:B------:R-:W-:-:S05]  /*0a70*/  IADD3 R3, PT, PT, R3, R4, RZ ;  /* 0x0000000403037210 */ /* 0x000fca0007ffe0ff */
[----:B0-----:R-:W-:-:S05]  /*0a80*/  IMAD.WIDE.U32 R2, R3, 0x4, R6 ;  /* 0x0000000403027825 */ /* 0x001fca00078e0006 */
[----:B--2---:R-:W-:Y:S01]  /*0a90*/  STG.E desc[UR4][R2.64], R11 ;  /* 0x0000000b02007986 */ /* 0x004fe2000c101904 */
[----:B------:R-:W-:Y:S05]  /*0aa0*/  EXIT ;  /* 0x000000000000794d */ /* 0x000fea0003800000 */
.L_x_5902:
[----:B------:R-:W0:Y:S01]  /*0ab0*/  S2R R0, SR_TID.X ;  /* 0x0000000000007919 */ /* 0x000e220000002100 */
[----:B------:R-:W1:Y:S01]  /*0ac0*/  LDC.64 R4, c[0x0][0x3a0] ;  /* 0x0000e800ff047b82 */ /* 0x000e620000000a00 */
[----:B------:R-:W2:Y:S01]  /*0ad0*/  LDCU UR6, c[0x0][0x388] ;  /* 0x00007100ff0677ac */ /* 0x000ea20008000800 */
[----:B-1----:R-:W-:-:S04]  /*0ae0*/  IMAD.WIDE.U32 R4, R3, 0x4, R4 ;  /* 0x0000000403047825 */ /* 0x002fc800078e0004 */
[----:B0-----:R-:W-:-:S05]  /*0af0*/  IMAD.WIDE.U32 R4, R0, 0x8, R4 ;  /* 0x0000000800047825 */ /* 0x001fca00078e0004 */
[----:B------:R-:W3:Y:S04]  /*0b00*/  LDG.E.64 R6, desc[UR4][R4.64] ;  /* 0x0000000404067981 */ /* 0x000ee8000c1e1b00 */
[----:B------:R-:W4:Y:S04]  /*0b10*/  LDG.E.64 R8, desc[UR4][R4.64+0x400] ;  /* 0x0004000404087981 */ /* 0x000f28000c1e1b00 */
[----:B------:R-:W5:Y:S04]  /*0b20*/  LDG.E.64 R10, desc[UR4][R4.64+0x800] ;  /* 0x00080004040a7981 */ /* 0x000f68000c1e1b00 */
[----:B------:R0:W5:Y:S01]  /*0b30*/  LDG.E.64 R12, desc[UR4][R4.64+0xc00] ;  /* 0x000c0004040c7981 */ /* 0x000162000c1e1b00 */
[----:B---3--:R-:W2:Y:S08]  /*0b40*/  MUFU.LG2 R6, R6 ;  /* 0x0000000600067308 */ /* 0x008eb00000000c00 */
[----:B------:R-:W0:Y:S08]  /*0b50*/  MUFU.LG2 R7, R7 ;  /* 0x0000000700077308 */ /* 0x000e300000000c00 */
[----:B----4-:R-:W1:Y:S01]  /*0b60*/  MUFU.LG2 R8, R8 ;  /* 0x0000000800087308 */ /* 0x010e620000000c00 */
[----:B--2---:R-:W-:-:S07]  /*0b70*/  FMUL.FTZ R2, R6, UR6 ;  /* 0x0000000606027c20 */ /* 0x004fce0008410000 */
[----:B------:R-:W2:Y:S01]  /*0b80*/  MUFU.LG2 R9, R9 ;  /* 0x0000000900097308 */ /* 0x000ea20000000c00 */
[----:B0-----:R-:W-:-:S07]  /*0b90*/  FMUL.FTZ R5, R7, UR6 ;  /* 0x0000000607057c20 */ /* 0x001fce0008410000 */
[----:B-----5:R-:W0:Y:S01]  /*0ba0*/  MUFU.LG2 R10, R10 ;  /* 0x0000000a000a7308 */ /* 0x020e220000000c00 */
[----:B-1----:R-:W-:-:S07]  /*0bb0*/  FMUL.FTZ R6, R8, UR6 ;  /* 0x0000000608067c20 */ /* 0x002fce0008410000 */
[----:B------:R-:W1:Y:S01]  /*0bc0*/  MUFU.LG2 R11, R11 ;  /* 0x0000000b000b7308 */ /* 0x000e620000000c00 */
[----:B--2---:R-:W-:Y:S02]  /*0bd0*/  FMUL.FTZ R7, R9, UR6 ;  /* 0x0000000609077c20 */ /* 0x004fe40008410000 */
[----:B------:R-:W2:Y:S05]  /*0be0*/  LDC.64 R8, c[0x0][0x398] ;  /* 0x0000e600ff087b82 */ /* 0x000eaa0000000a00 */
[----:B------:R-:W3:Y:S01]  /*0bf0*/  MUFU.LG2 R12, R12 ;  /* 0x0000000c000c7308 */ /* 0x000ee20000000c00 */
[----:B0-----:R-:W-:-:S07]  /*0c00*/  FMUL.FTZ R10, R10, UR6 ;  /* 0x000000060a0a7c20 */ /* 0x001fce0008410000 */
[----:B------:R-:W0:Y:S01]  /*0c10*/  MUFU.LG2 R13, R13 ;  /* 0x0000000d000d7308 */ /* 0x000e220000000c00 */
[----:B-1----:R-:W-:-:S07]  /*0c20*/  FMUL.FTZ R11, R11, UR6 ;  /* 0x000000060b0b7c20 */ /* 0x002fce0008410000 */
[----:B------:R-:W-:Y:S01]  /*0c30*/  MUFU.EX2 R4, R2 ;  /* 0x0000000200047308 */ /* 0x000fe20000000800 */
[----:B---3--:R-:W-:Y:S01]  /*0c40*/  FMUL.FTZ R12, R12, UR6 ;  /* 0x000000060c0c7c20 */ /* 0x008fe20008410000 */
[----:B--2---:R-:W-:-:S06]  /*0c50*/  IMAD.WIDE.U32 R8, R3, 0x4, R8 ;  /* 0x0000000403087825 */ /* 0x004fcc00078e0008 */
[----:B------:R-:W1:Y:S01]  /*0c60*/  MUFU.EX2 R5, R5 ;  /* 0x0000000500057308 */ /* 0x000e620000000800 */
[----:B0-----:R-:W-:Y:S01]  /*0c70*/  FMUL.FTZ R13, R13, UR6 ;  /* 0x000000060d0d7c20 */ /* 0x001fe20008410000 */
[----:B------:R-:W-:-:S06]  /*0c80*/  IMAD.WIDE.U32 R8, R0, 0x8, R8 ;  /* 0x0000000800087825 */ /* 0x000fcc00078e0008 */
[----:B------:R-:W-:Y:S08]  /*0c90*/  MUFU.EX2 R6, R6 ;  /* 0x0000000600067308 */ /* 0x000ff00000000800 */
[----:B------:R-:W0:Y:S01]  /*0ca0*/  MUFU.EX2 R7, R7 ;  /* 0x0000000700077308 */ /* 0x000e220000000800 */
[----:B-1----:R-:W-:Y:S07]  /*0cb0*/  STG.E.64 desc[UR4][R8.64], R4 ;  /* 0x0000000408007986 */ /* 0x002fee000c101b04 */
[----:B------:R-:W-:Y:S08]  /*0cc0*/  MUFU.EX2 R10, R10 ;  /* 0x0000000a000a7308 */ /* 0x000ff00000000800 */
[----:B------:R-:W1:Y:S01]  /*0cd0*/  MUFU.EX2 R11, R11 ;  /* 0x0000000b000b7308 */ /* 0x000e620000000800 */
[----:B0-----:R-:W-:Y:S07]  /*0ce0*/  STG.E.64 desc[UR4][R8.64+0x400], R6 ;  /* 0x0004000608007986 */ /* 0x001fee000c101b04 */
[----:B------:R-:W-:Y:S08]  /*0cf0*/  MUFU.EX2 R12, R12 ;  /* 0x0000000c000c7308 */ /* 0x000ff00000000800 */
[----:B------:R-:W0:Y:S01]  /*0d00*/  MUFU.EX2 R13, R13 ;  /* 0x0000000d000d7308 */ /* 0x000e220000000800 */
[----:B-1----:R-:W-:Y:S04]  /*0d10*/  STG.E.64 desc[UR4][R8.64+0x800], R10 ;  /* 0x0008000a08007986 */ /* 0x002fe8000c101b04 */
[----:B0-----:R-:W-:Y:S01]  /*0d20*/  STG.E.64 desc[UR4][R8.64+0xc00], R12 ;  /* 0x000c000c08007986 */ /* 0x001fe2000c101b04 */
[----:B------:R-:W-:Y:S05]  /*0d30*/  EXIT ;  /* 0x000000000000794d */ /* 0x000fea0003800000 */
.L_x_5910:
        /* <DEDUP_REMOVED lines=12> */
.L_x_68479:


//--------------------- .text._ZN2at6native29vectorized_elementwise_kernelILi4EZNS0_50_GLOBAL__N__2680c7bb_12_PowKernel_cu_7dd49032_300329pow_tensor_scalar_kernel_implIffEEvRNS_18TensorIteratorBaseET0_EUlfE2_St5arrayIPcLm2EEEEviS6_T1_ --------------------------
	.section	.text._ZN2at6native29vectorized_elementwise_kernelILi4EZNS0_50_GLOBAL__N__2680c7bb_12_PowKernel_cu_7dd49032_300329pow_tensor_scalar_kernel_implIffEEvRNS_18TensorIteratorBaseET0_EUlfE2_St5arrayIPcLm2EEEEviS6_T1_,"ax",@progbits
	.align	128
        .global         _ZN2at6native29vectorized_elementwise_kernelILi4EZNS0_50_GLOBAL__N__2680c7bb_12_PowKernel_cu_7dd49032_300329pow_tensor_scalar_kernel_implIffEEvRNS_18TensorIteratorBaseET0_EUlfE2_St5arrayIPcLm2EEEEviS6_T1_
        .type           _ZN2at6native29vectorized_elementwise_kernelILi4EZNS0_50_GLOBAL__N__2680c7bb_12_PowKernel_cu_7dd49032_300329pow_tensor_scalar_kernel_implIffEEvRNS_18TensorIteratorBaseET0_EUlfE2_St5arrayIPcLm2EEEEviS6_T1_,@function
        .size           _ZN2at6native29vectorized_elementwise_kernelILi4EZNS0_50_GLOBAL__N__2680c7bb_12_PowKernel_cu_7dd49032_300329pow_tensor_scalar_kernel_implIffEEvRNS_18TensorIteratorBaseET0_EUlfE2_St5arrayIPcLm2EEEEviS6_T1_,(.L_x_68480 - _ZN2at6native29vectorized_elementwise_kernelILi4EZNS0_50_GLOBAL__N__2680c7bb_12_PowKernel_cu_7dd49032_300329pow_tensor_scalar_kernel_implIffEEvRNS_18TensorIteratorBaseET0_EUlfE2_St5arrayIPcLm2EEEEviS6_T1_)
        .other          _ZN2at6native29vectorized_elementwise_kernelILi4EZNS0_50_GLOBAL__N__2680c7bb_12_PowKernel_cu_7dd49032_300329pow_tensor_scalar_kernel_implIffEEvRNS_18TensorIteratorBaseET0_EUlfE2_St5arrayIPcLm2EEEEviS6_T1_,@"STO_CUDA_ENTRY STV_DEFAULT"
_ZN2at6native29vectorized_elementwise_kernelILi4EZNS0_50_GLOBAL__N__2680c7bb_12_PowKernel_cu_7dd49032_300329pow_tensor_scalar_kernel_implIffEEvRNS_18TensorIteratorBaseET0_EUlfE2_St5arrayIPcLm2EEEEviS6_T1_:
.text._ZN2at6native29vectorized_elementwise_kernelILi4EZNS0_50_GLOBAL__N__2680c7bb_12_PowKernel_cu_7dd49032_300329pow_tensor_scalar_kernel_implIffEEvRNS_18TensorIteratorBaseET0_EUlfE2_St5arrayIPcLm2EEEEviS6_T1_:
        /* <DEDUP_REMOVED lines=133> */
.L_x_5914:
[----:B------:R-:W-:-:S13]  /*0850*/  ISETP.GE.U32.AND P0, PT, R4, R5, PT ;  /* 0x000000050400720c */ /* 0x000fda0003f06070 */
[----:B------:R-:W-:Y:S05]  /*0860*/  @P0 BRA `(.L_x_5916) ;  /* 0x0000000000300947 */ /* 0x000fea0003800000 */
[----:B01----:R-:W0:Y:S01]  /*0870*/  LDC.64 R12, c[0x0][0x398] ;  /* 0x0000e600ff0c7b82 */ /* 0x003e220000000a00 */
[----:B------:R-:W-:Y:S01]  /*0880*/  IMAD.IADD R15, R3, 0x1, R4 ;  /* 0x00000001030f7824 */ /* 0x000fe200078e0204 */
[----:B------:R-:W-:-:S03]  /*0890*/  IADD3 R4, PT, PT, R4, 0x80, RZ ;  /* 0x0000008004047810 */ /* 0x000fc60007ffe0ff */
[----:B0-----:R-:W-:-:S05]  /*08a0*/  IMAD.WIDE.U32 R12, R15, 0x4, R12 ;  /* 0x000000040f0c7825 */ /* 0x001fca00078e000c */
[----:B------:R1:W-:Y:S02]  /*08b0*/  STG.E desc[UR4][R12.64], R7 ;  /* 0x000000070c007986 */ /* 0x0003e4000c101904 */
.L_x_5915:
[----:B------:R-:W-:-:S13]  /*08c0*/  ISETP.GE.U32.AND P0, PT, R4, R5, PT ;  /* 0x000000050400720c */ /* 0x000fda0003f06070 */
[----:B------:R-:W-:Y:S05]  /*08d0*/  @P0 BRA `(.L_x_5917) ;  /* 0x0000000000340947 */ /* 0x000fea0003800000 */
[----:B-1----:R-:W1:Y:S01]  /*08e0*/  LDC.64 R6, c[0x0][0x398] ;  /* 0x0000e600ff067b82 */ /* 0x002e620000000a00 */
[----:B0-----:R-:W-:Y:S01]  /*08f0*/  IADD3 R13, PT, PT, R3, R4, RZ ;  /* 0x00000004030d7210 */ /* 0x001fe20007ffe0ff */
[----:B------:R-:W-:-:S04]  /*0900*/  VIADD R4, R4, 0x80 ;  /* 0x0000008004047836 */ /* 0x000fc80000000000 */
[----:B-1----:R-:W-:-:S05]  /*0910*/  IMAD.WIDE.U32 R6, R13, 0x4, R6 ;  /* 0x000000040d067825 */ /* 0x002fca00078e0006 */
[----:B------:R4:W-:Y:S02]  /*0920*/  STG.E desc[UR4][R6.64], R8 ;  /* 0x0000000806007986 */ /* 0x0009e4000c101904 */
.L_x_5916:
        /* <DEDUP_REMOVED lines=8> */
.L_x_5917:
[----:B------:R-:W-:Y:S05]  /*09b0*/  BSYNC.RELIABLE B1 ;  /* 0x0000000000017941 */ /* 0x000fea0003800100 */
.L_x_5913:
[----:B------:R-:W-:-:S13]  /*09c0*/  ISETP.GE.U32.AND P0, PT, R4, R5, PT ;  /* 0x000000050400720c */ /* 0x000fda0003f06070 */
[----:B-1--4-:R-:W1:Y:S01]  /*09d0*/  @!P0 LDC.64 R6, c[0x0][0x398] ;  /* 0x0000e600ff068b82 */ /* 0x012e620000000a00 */
[----:B------:R-:W-:Y:S01]  /*09e0*/  @!P0 IMAD.IADD R9, R3, 0x1, R4 ;  /* 0x0000000103098824 */ /* 0x000fe200078e0204 */
[----:B------:R-:W-:-:S03]  /*09f0*/  @!P0 IADD3 R4, PT, PT, R4, 0x80, RZ ;  /* 0x0000008004048810 */ /* 0x000fc60007ffe0ff */
[----:B-1----:R-:W-:-:S05]  /*0a00*/  @!P0 IMAD.WIDE.U32 R6, R9, 0x4, R6 ;  /* 0x0000000409068825 */ /* 0x002fca00078e0006 */
[----:B------:R1:W-:Y:S02]  /*0a10*/  @!P0 STG.E desc[UR4][R6.64], R10 ;  /* 0x0000000a06008986 */ /* 0x0003e4000c101904 */
.L_x_5918:
[----:B------:R-:W-:Y:S05]  /*0a20*/  BSYNC.RECONVERGENT B0 ;  /* 0x0000000000007941 */ /* 0x000fea0003800200 */
.L_x_5912:
        /* <DEDUP_REMOVED lines=8> */
.L_x_5911:
[----:B------:R-:W0:Y:S01]  /*0ab0*/  S2R R0, SR_TID.X ;  /* 0x0000000000007919 */ /* 0x000e220000002100 */
[----:B------:R-:W1:Y:S01]  /*0ac0*/  LDC.64 R4, c[0x0][0x3a0] ;  /* 0x0000e800ff047b82 */ /* 0x000e620000000a00 */
[----:B------:R-:W2:Y:S01]  /*0ad0*/  LDCU UR6, c[0x0][0x388] ;  /* 0x00007100ff0677ac */ /* 0x000ea20008000800 */
[----:B-1----:R-:W-:-:S04]  /*0ae0*/  IMAD.WIDE.U32 R4, R3, 0x4, R4 ;  /* 0x0000000403047825 */ /* 0x002fc800078e0004 */
[----:B0-----:R-:W-:-:S05]  /*0af0*/  IMAD.WIDE.U32 R8, R0, 0x10, R4 ;  /* 0x0000001000087825 */ /* 0x001fca00078e0004 */
[----:B------:R-:W3:Y:S04]  /*0b00*/  LDG.E.128 R4, desc[UR4][R8.64] ;  /* 0x0000000408047981 */ /* 0x000ee8000c1e1d00 */
[----:B------:R0:W4:Y:S01]  /*0b10*/  LDG.E.128 R12, desc[UR4][R8.64+0x800] ;  /* 0x00080004080c7981 */ /* 0x000122000c1e1d00 */
[----:B---3--:R-:W2:Y:S08]  /*0b20*/  MUFU.LG2 R4, R4 ;  /* 0x0000000400047308 */ /* 0x008eb00000000c00 */
[----:B------:R-:W0:Y:S08]  /*0b30*/  MUFU.LG2 R5, R5 ;  /* 0x0000000500057308 */ /* 0x000e300000000c00 */
[----:B------:R-:W1:Y:S01]  /*0b40*/  MUFU.LG2 R6, R6 ;  /* 0x0000000600067308 */ /* 0x000e620000000c00 */
[----:B--2---:R-:W-:-:S07]  /*0b50*/  FMUL.FTZ R2, R4, UR6 ;  /* 0x0000000604027c20 */ /* 0x004fce0008410000 */
[----:B------:R-:W2:Y:S01]  /*0b60*/  MUFU.LG2 R7, R7 ;  /* 0x0000000700077308 */ /* 0x000ea20000000c00 */
[----:B0-----:R-:W-:-:S07]  /*0b70*/  FMUL.FTZ R9, R5, UR6 ;  /* 0x0000000605097c20 */ /* 0x001fce0008410000 */
[----:B----4-:R-:W0:Y:S01]  /*0b80*/  MUFU.LG2 R16, R12 ;  /* 0x0000000c00107308 */ /* 0x010e220000000c00 */
[----:B-1----:R-:W-:-:S07]  /*0b90*/  FMUL.FTZ R10, R6, UR6 ;  /* 0x00000006060a7c20 */ /* 0x002fce0008410000 */
[----:B------:R1:W3:Y:S01]  /*0ba0*/  MUFU.LG2 R17, R13 ;  /* 0x0000000d00117308 */ /* 0x0002e20000000c00 */
[----:B--2---:R-:W-:-:S07]  /*0bb0*/  FMUL.FTZ R11, R7, UR6 ;  /* 0x00000006070b7c20 */ /* 0x004fce0008410000 */
[----:B------:R-:W2:Y:S01]  /*0bc0*/  MUFU.LG2 R14, R14 ;  /* 0x0000000e000e7308 */ /* 0x000ea20000000c00 */
[----:B-1----:R-:W1:Y:S01]  /*0bd0*/  LDC.64 R12, c[0x0][0x398] ;  /* 0x0000e600ff0c7b82 */ /* 0x002e620000000a00 */
[----:B0-----:R-:W-:-:S06]  /*0be0*/  FMUL.FTZ R4, R16, UR6 ;  /* 0x0000000610047c20 */ /* 0x001fcc0008410000 */
[----:B------:R-:W0:Y:S01]  /*0bf0*/  MUFU.LG2 R15, R15 ;  /* 0x0000000f000f7308 */ /* 0x000e220000000c00 */
[----:B---3--:R-:W-:-:S07]  /*0c00*/  FMUL.FTZ R5, R17, UR6 ;  /* 0x0000000611057c20 */ /* 0x008fce0008410000 */
[----:B------:R-:W-:Y:S01]  /*0c10*/  MUFU.EX2 R8, R2 ;  /* 0x0000000200087308 */ /* 0x000fe20000000800 */
[----:B--2---:R-:W-:-:S07]  /*0c20*/  FMUL.FTZ R6, R14, UR6 ;  /* 0x000000060e067c20 */ /* 0x004fce0008410000 */
[----:B------:R-:W-:Y:S01]  /*0c30*/  MUFU.EX2 R9, R9 ;  /* 0x0000000900097308 */ /* 0x000fe20000000800 */
[----:B0-----:R-:W-:Y:S01]  /*0c40*/  FMUL.FTZ R7, R15, UR6 ;  /* 0x000000060f077c20 */ /* 0x001fe20008410000 */
[----:B-1----:R-:W-:-:S06]  /*0c50*/  IMAD.WIDE.U32 R12, R3, 0x4, R12 ;  /* 0x00000004030c7825 */ /* 0x002fcc00078e000c */
[----:B------:R-:W-:Y:S01]  /*0c60*/  MUFU.EX2 R10, R10 ;  /* 0x0000000a000a7308 */ /* 0x000fe20000000800 */
[----:B------:R-:W-:-:S07]  /*0c70*/  IMAD.WIDE.U32 R12, R0, 0x10, R12 ;  /* 0x00000010000c7825 */ /* 0x000fce00078e000c */
[----:B------:R-:W0:Y:S08]  /*0c80*/  MUFU.EX2 R11, R11 ;  /* 0x0000000b000b7308 */ /* 0x000e300000000800 */
[----:B------:R-:W-:Y:S08]  /*0c90*/  MUFU.EX2 R4, R4 ;  /* 0x0000000400047308 */ /* 0x000ff00000000800 */
[----:B------:R-:W-:Y:S01]  /*0ca0*/  MUFU.EX2 R5, R5 ;  /* 0x0000000500057308 */ /* 0x000fe20000000800 */
[----:B0-----:R-:W-:Y:S07]  /*0cb0*/  STG.E.128 desc[UR4][R12.64], R8 ;  /* 0x000000080c007986 */ /* 0x001fee000c101d04 */
[----:B------:R-:W-:Y:S08]  /*0cc0*/  MUFU.EX2 R6, R6 ;  /* 0x0000000600067308 */ /* 0x000ff00000000800 */
[----:B------:R-:W0:Y:S02]  /*0cd0*/  MUFU.EX2 R7, R7 ;  /* 0x0000000700077308 */ /* 0x000e240000000800 */
[----:B0-----:R-:W-:Y:S01]  /*0ce0*/  STG.E.128 desc[UR4][R12.64+0x800], R4 ;  /* 0x000800040c007986 */ /* 0x001fe2000c101d04 */
[----:B------:R-:W-:Y:S05]  /*0cf0*/  EXIT ;  /* 0x000000000000794d */ /* 0x000fea0003800000 */
.L_x_5919:
        /* <DEDUP_REMOVED lines=16> */
.L_x_68480:


//--------------------- .text._ZN2at6native29vectorized_elementwise_kernelILi8EZNS0_50_GLOBAL__N__2680c7bb_12_PowKernel_cu_7dd49032_300329pow_tensor_scalar_kernel_implIffEEvRNS_18TensorIteratorBaseET0_EUlfE2_St5arrayIPcLm2EEEEviS6_T1_ --------------------------
	.section	.text._ZN2at6native29vectorized_elementwise_kernelILi8EZNS0_50_GLOBAL__N__2680c7bb_12_PowKernel_cu_7dd49032_300329pow_tensor_scalar_kernel_implIffEEvRNS_18TensorIteratorBaseET0_EUlfE2_St5arrayIPcLm2EEEEviS6_T1_,"ax",@progbits
	.align	128
        .global         _ZN2at6native29vectorized_elementwise_kernelILi8EZNS0_50_GLOBAL__N__2680c7bb_12_PowKernel_cu_7dd49032_300329pow_tensor_scalar_kernel_implIffEEvRNS_18TensorIteratorBaseET0_EUlfE2_St5arrayIPcLm2EEEEviS6_T1_
        .type           _ZN2at6native29vectorized_elementwise_kernelILi8EZNS0_50_GLOBAL__N__2680c7bb_12_PowKernel_cu_7dd49032_300329pow_tensor_scalar_kernel_implIffEEvRNS_18TensorIteratorBaseET0_EUlfE2_St5arrayIPcLm2EEEEviS6_T1_,@function
        .size           _ZN2at6native29vectorized_elementwise_kernelILi8EZNS0_50_GLOBAL__N__2680c7bb_12_PowKernel_cu_7dd49032_300329pow_tensor_scalar_kernel_implIffEEvRNS_18TensorIteratorBaseET0_EUlfE2_St5arrayIPcLm2EEEEviS6_T1_,(.L_x_68481 - _ZN2at6native29vectorized_elementwise_kernelILi8EZNS0_50_GLOBAL__N__2680c7bb_12_PowKernel_cu_7dd49032_300329pow_tensor_scalar_kernel_implIffEEvRNS_18TensorIteratorBaseET0_EUlfE2_St5arrayIPcLm2EEEEviS6_T1_)
        .other          _ZN2at6native29vectorized_elementwise_kernelILi8EZNS0_50_GLOBAL__N__2680c7bb_12_PowKernel_cu_7dd49032_300329pow_tensor_scalar_kernel_implIffEEvRNS_18TensorIteratorBaseET0_EUlfE2_St5arrayIPcLm2EEEEviS6_T1_,@"STO_CUDA_ENTRY STV_DEFAULT"
_ZN2at6native29vectorized_elementwise_kernelILi8EZNS0_50_GLOBAL__N__2680c7bb_12_PowKernel_cu_7dd49032_300329pow_tensor_scalar_kernel_implIffEEvRNS_18TensorIteratorBaseET0_EUlfE2_St5arrayIPcLm2EEEEviS6_T1_:
.text._ZN2at6native29vectorized_elementwise_kernelILi8EZNS0_50_GLOBAL__N__2680c7bb_12_PowKernel_cu_7dd49032_300329pow_tensor_scalar_kernel_implIffEEvRNS_18TensorIteratorBaseET0_EUlfE2_St5arrayIPcLm2EEEEviS6_T1_:
        /* <DEDUP_REMOVED lines=133> */
.L_x_5923:
[----:B------:R-:W-:-:S13]  /*0850*/  ISETP.GE.U32.AND P0, PT, R4, R5, PT ;  /* 0x000000050400720c */ /* 0x000fda0003f06070 */
[----:B------:R-:W-:Y:S05]  /*0860*/  @P0 BRA `(.L_x_5925) ;  /* 0x0000000000300947 */ /* 0x000fea0003800000 */
[----:B01----:R-:W0:Y:S01]  /*0870*/  LDC.64 R12, c[0x0][0x398] ;  /* 0x0000e600ff0c7b82 */ /* 0x003e220000000a00 */
[----:B------:R-:W-:Y:S01]  /*0880*/  IMAD.IADD R15, R3, 0x1, R4 ;  /* 0x00000001030f7824 */ /* 0x000fe200078e0204 */
[----:B------:R-:W-:-:S03]  /*0890*/  IADD3 R4, PT, PT, R4, 0x80, RZ ;  /* 0x0000008004047810 */ /* 0x000fc60007ffe0ff */
[----:B0-----:R-:W-:-:S05]  /*08a0*/  IMAD.WIDE.U32 R12, R15, 0x4, R12 ;  /* 0x000000040f0c7825 */ /* 0x001fca00078e000c */
[----:B------:R1:W-:Y:S02]  /*08b0*/  STG.E desc[UR4][R12.64], R7 ;  /* 0x000000070c007986 */ /* 0x0003e4000c101904 */
.L_x_5924:
[----:B------:R-:W-:-:S13]  /*08c0*/  ISETP.GE.U32.AND P0, PT, R4, R5, PT ;  /* 0x000000050400720c */ /* 0x000fda0003f06070 */
[----:B------:R-:W-:Y:S05]  /*08d0*/  @P0 BRA `(.L_x_5926) ;  /* 0x0000000000340947 */ /* 0x000fea0003800000 */
[----:B-1----:R-:W1:Y:S01]  /*08e0*/  LDC.64 R6, c[0x0][0x398] ;  /* 0x0000e600ff067b82 */ /* 0x002e620000000a00 */
[----:B0-----:R-:W-:Y:S01]  /*08f0*/  IADD3 R13, PT, PT, R3, R4, RZ ;  /* 0x00000004030d7210 */ /* 0x001fe20007ffe0ff */
[----:B------:R-:W-:-:S04]  /*0900*/  VIADD R4, R4, 0x80 ;  /* 0x0000008004047836 */ /* 0x000fc80000000000 */
[----:B-1----:R-:W-:-:S05]  /*0910*/  IMAD.WIDE.U32 R6, R13, 0x4, R6 ;  /* 0x000000040d067825 */ /* 0x002fca00078e0006 */
[----:B------:R4:W-:Y:S02]  /*0920*/  STG.E desc[UR4][R6.64], R8 ;  /* 0x0000000806007986 */ /* 0x0009e4000c101904 */
.L_x_5925:
        /* <DEDUP_REMOVED lines=8> */
.L_x_5926:
[----:B------:R-:W-:Y:S05]  /*09b0*/  BSYNC.RELIABLE B1 ;  /* 0x0000000000017941 */ /* 0x000fea0003800100 */
.L_x_5922:
[----:B------:R-:W-:-:S13]  /*09c0*/  ISETP.GE.U32.AND P0, PT, R4, R5, PT ;  /* 0x000000050400720c */ /* 0x000fda0003f06070 */
[----:B-1--4-:R-:W1:Y:S01]  /*09d0*/  @!P0 LDC.64 R6, c[0x0][0x398] ;  /* 0x0000e600ff068b82 */ /* 0x012e620000000a00 */
[----:B------:R-:W-:Y:S01]  /*09e0*/  @!P0 IMAD.IADD R9, R3, 0x1, R4 ;  /* 0x0000000103098824 */ /* 0x000fe200078e0204 */
[----:B------:R-:W-:-:S03]  /*09f0*/  @!P0 IADD3 R4, PT, PT, R4, 0x80, RZ ;  /* 0x0000008004048810 */ /* 0x000fc60007ffe0ff */
[----:B-1----:R-:W-:-:S05]  /*0a00*/  @!P0 IMAD.WIDE.U32 R6, R9, 0x4, R6 ;  /* 0x0000000409068825 */ /* 0x002fca00078e0006 */
[----:B------:R1:W-:Y:S02]  /*0a10*/  @!P0 STG.E desc[UR4][R6.64], R10 ;  /* 0x0000000a06008986 */ /* 0x0003e4000c101904 */
.L_x_5927:
[----:B------:R-:W-:Y:S05]  /*0a20*/  BSYNC.RECONVERGENT B0 ;  /* 0x0000000000007941 */ /* 0x000fea0003800200 */
.L_x_5921:
        /* <DEDUP_REMOVED lines=8> */
.L_x_5920:
[----:B------:R-:W0:Y:S01]  /*0ab0*/  S2R R0, SR_TID.X ;  /* 0x0000000000007919 */ /* 0x000e220000002100 */
[----:B------:R-:W1:Y:S01]  /*0ac0*/  LDC.64 R4, c[0x0][0x3a0] ;  /* 0x0000e800ff047b82 */ /* 0x000e620000000a00 */
[----:B------:R-:W2:Y:S01]  /*0ad0*/  LDCU UR6, c[0x0][0x388] ;  /* 0x00007100ff0677ac */ /* 0x000ea20008000800 */
[----:B-1----:R-:W-:-:S04]  /*0ae0*/  IMAD.WIDE.U32 R4, R3, 0x4, R4 ;  /* 0x0000000403047825 */ /* 0x002fc800078e0004 */
[----:B0-----:R-:W-:-:S05]  /*0af0*/  IMAD.WIDE.U32 R4, R0, 0x20, R4 ;  /* 0x0000002000047825 */ /* 0x001fca00078e0004 */
[----:B------:R-:W3:Y:S02]  /*0b00*/  LDG.E.ENL2.256 R8, R12, desc[UR4][R4.64] ;  /* 0xfe000004040c797e */ /* 0x000ee40008121908 */
[----:B---3--:R-:W2:Y:S08]  /*0b10*/  MUFU.LG2 R12, R12 ;  /* 0x0000000c000c7308 */ /* 0x008eb00000000c00 */
[----:B------:R-:W0:Y:S08]  /*0b20*/  MUFU.LG2 R13, R13 ;  /* 0x0000000d000d7308 */ /* 0x000e300000000c00 */
[----:B------:R-:W1:Y:S01]  /*0b30*/  MUFU.LG2 R14, R14 ;  /* 0x0000000e000e7308 */ /* 0x000e620000000c00 */
[----:B--2---:R-:W-:-:S07]  /*0b40*/  FMUL.FTZ R2, R12, UR6 ;  /* 0x000000060c027c20 */ /* 0x004fce0008410000 */
[----:B------:R-:W2:Y:S01]  /*0b50*/  MUFU.LG2 R15, R15 ;  /* 0x0000000f000f7308 */ /* 0x000ea20000000c00 */
[----:B0-----:R-:W-:Y:S02]  /*0b60*/  FMUL.FTZ R5, R13, UR6 ;  /* 0x000000060d057c20 */ /* 0x001fe40008410000 */
[----:B------:R-:W0:Y:S05]  /*0b70*/  LDC.64 R12, c[0x0][0x398] ;  /* 0x0000e600ff0c7b82 */ /* 0x000e2a0000000a00 */
[----:B------:R-:W3:Y:S01]  /*0b80*/  MUFU.LG2 R8, R8 ;  /* 0x0000000800087308 */ /* 0x000ee20000000c00 */
[----:B-1----:R-:W-:-:S07]  /*0b90*/  FMUL.FTZ R6, R14, UR6 ;  /* 0x000000060e067c20 */ /* 0x002fce0008410000 */
[----:B------:R-:W1:Y:S01]  /*0ba0*/  MUFU.LG2 R9, R9 ;  /* 0x0000000900097308 */ /* 0x000e620000000c00 */
[----:B--2---:R-:W-:-:S07]  /*0bb0*/  FMUL.FTZ R7, R15, UR6 ;  /* 0x000000060f077c20 */ /* 0x004fce0008410000 */
[----:B------:R-:W2:Y:S01]  /*0bc0*/  MUFU.LG2 R10, R10 ;  /* 0x0000000a000a7308 */ /* 0x000ea20000000c00 */
[----:B---3--:R-:W-:-:S07]  /*0bd0*/  FMUL.FTZ R8, R8, UR6 ;  /* 0x0000000608087c20 */ /* 0x008fce0008410000 */
[----:B------:R-:W3:Y:S01]  /*0be0*/  MUFU.LG2 R11, R11 ;  /* 0x0000000b000b7308 */ /* 0x000ee20000000c00 */
[----:B-1----:R-:W-:-:S07]  /*0bf0*/  FMUL.FTZ R9, R9, UR6 ;  /* 0x0000000609097c20 */ /* 0x002fce0008410000 */
[----:B------:R0:W-:Y:S01]  /*0c00*/  MUFU.EX2 R4, R2 ;  /* 0x0000000200047308 */ /* 0x0001e20000000800 */
[----:B--2---:R-:W-:-:S07]  /*0c10*/  FMUL.FTZ R10, R10, UR6 ;  /* 0x000000060a0a7c20 */ /* 0x004fce0008410000 */
[----:B------:R-:W-:Y:S01]  /*0c20*/  MUFU.EX2 R5, R5 ;  /* 0x0000000500057308 */ /* 0x000fe20000000800 */
[----:B---3--:R-:W-:Y:S01]  /*0c30*/  FMUL.FTZ R11, R11, UR6 ;  /* 0x000000060b0b7c20 */ /* 0x008fe20008410000 */
[----:B0-----:R-:W-:-:S06]  /*0c40*/  IMAD.WIDE.U32 R2, R3, 0x4, R12 ;  /* 0x0000000403027825 */ /* 0x001fcc00078e000c */
[----:B------:R-:W-:Y:S01]  /*0c50*/  MUFU.EX2 R6, R6 ;  /* 0x0000000600067308 */ /* 0x000fe20000000800 */
[----:B------:R-:W-:-:S07]  /*0c60*/  IMAD.WIDE.U32 R2, R0, 0x20, R2 ;  /* 0x0000002000027825 */ /* 0x000fce00078e0002 */
[----:B------:R-:W-:Y:S08]  /*0c70*/  MUFU.EX2 R7, R7 ;  /* 0x0000000700077308 */ /* 0x000ff00000000800 */
[----:B------:R-:W-:Y:S08]  /*0c80*/  MUFU.EX2 R8, R8 ;  /* 0x0000000800087308 */ /* 0x000ff00000000800 */
[----:B------:R-:W-:Y:S08]  /*0c90*/  MUFU.EX2 R9, R9 ;  /* 0x0000000900097308 */ /* 0x000ff00000000800 */
[----:B------:R-:W-:Y:S08]  /*0ca0*/  MUFU.EX2 R10, R10 ;  /* 0x0000000a000a7308 */ /* 0x000ff00000000800 */
[----:B------:R-:W0:Y:S02]  /*0cb0*/  MUFU.EX2 R11, R11 ;  /* 0x0000000b000b7308 */ /* 0x000e240000000800 */
[----:B0-----:R-:W-:Y:S01]  /*0cc0*/  STG.E.ENL2.256 desc[UR4][R2.64], R4, R8 ;  /* 0xf80000040208797f */ /* 0x001fe2000f121804 */
[----:B------:R-:W-:Y:S05]  /*0cd0*/  EXIT ;  /* 0x000000000000794d */ /* 0x000fea0003800000 */
.L_x_5928:
        /* <DEDUP_REMOVED lines=10> */
.L_x_68481:


//--------------------- .text._ZN2at6native18elementwise_kernelILi128ELi4EZNS0_15gpu_kernel_implIZNS0_50_GLOBAL__N__2680c7bb_12_PowKernel_cu_7dd49032_300329pow_tensor_scalar_kernel_implIffEEvRNS_18TensorIteratorBaseET0_EUlfE1_EEvS6_RKT_EUliE_EEviT1_ --------------------------
	.section	.text._ZN2at6native18elementwise_kernelILi128ELi4EZNS0_15gpu_kernel_implIZNS0_50_GLOBAL__N__2680c7bb_12_PowKernel_cu_7dd49032_300329pow_tensor_scalar_kernel_implIffEEvRNS_18TensorIteratorBaseET0_EUlfE1_EEvS6_RKT_EUliE_EEviT1_,"ax",@progbits
	.align	128
        .global         _ZN2at6native18elementwise_kernelILi128ELi4EZNS0_15gpu_kernel_implIZNS0_50_GLOBAL__N__2680c7bb_12_PowKernel_cu_7dd49032_300329pow_tensor_scalar_kernel_implIffEEvRNS_18TensorIteratorBaseET0_EUlfE1_EEvS6_RKT_EUliE_EEviT1_
        .type           _ZN2at6native18elementwise_kernelILi128ELi4EZNS0_15gpu_kernel_implIZNS0_50_GLOBAL__N__2680c7bb_12_PowKernel_cu_7dd49032_300329pow_tensor_scalar_kernel_implIffEEvRNS_18TensorIteratorBaseET0_EUlfE1_EEvS6_RKT_EUliE_EEviT1_,@function
        .size           _ZN2at6native18elementwise_kernelILi128ELi4EZNS0_15gpu_kernel_implIZNS0_50_GLOBAL__N__2680c7bb_12_PowKernel_cu_7dd49032_300329pow_tensor_scalar_kernel_implIffEEvRNS_18TensorIteratorBaseET0_EUlfE1_EEvS6_RKT_EUliE_EEviT1_,(.L_x_68300 - _ZN2at6native18elementwise_kernelILi128ELi4EZNS0_15gpu_kernel_implIZNS0_50_GLOBAL__N__2680c7bb_12_PowKernel_cu_7dd49032_300329pow_tensor_scalar_kernel_implIffEEvRNS_18TensorIteratorBaseET0_EUlfE1_EEvS6_RKT_EUliE_EEviT1_)
        .other          _ZN2at6native18elementwise_kernelILi128ELi4EZNS0_15gpu_kernel_implIZNS0_50_GLOBAL__N__2680c7bb_12_PowKernel_cu_7dd49032_300329pow_tensor_scalar_kernel_implIffEEvRNS_18TensorIteratorBaseET0_EUlfE1_EEvS6_RKT_EUliE_EEviT1_,@"STO_CUDA_ENTRY STV_DEFAULT"
_ZN2at6native18elementwise_kernelILi128ELi4EZNS0_15gpu_kernel_implIZNS0_50_GLOBAL__N__2680c7bb_12_PowKernel_cu_7dd49032_300329pow_tensor_scalar_kernel_implIffEEvRNS_18TensorIteratorBaseET0_EUlfE1_EEvS6_RKT_EUliE_EEviT1_:
.text._ZN2at6native18elementwise_kernelILi128ELi4EZNS0_15gpu_kernel_implIZNS0_50_GLOBAL__N__2680c7bb_12_PowKernel_cu_7dd49032_300329pow_tensor_scalar_kernel_implIffEEvRNS_18TensorIteratorBaseET0_EUlfE1_EEvS6_RKT_EUliE_EEviT1_:
        /* <DEDUP_REMOVED lines=319> */
.L_x_5931:
        /* <DEDUP_REMOVED lines=18> */
.L_x_5936:
[----:B------:R-:W2:Y:S02]  /*1510*/  LDG.E.U8 R0, desc[UR36][R2.64] ;  /* 0x0000002402007981 */ /* 0x000ea4000c1e1100 */
[----:B--2---:R-:W-:Y:S01]  /*1520*/  I2FP.F32.U32 R0, R0 ;  /* 0x0000000000007245 */ /* 0x004fe20000201000 */
[----:B------:R-:W-:Y:S06]  /*1530*/  BRA `(.L_x_5938) ;  /* 0x0000000c00247947 */ /* 0x000fec0003800000 */
.L_x_5935:
        /* <DEDUP_REMOVED lines=9> */
.L_x_5940:
[----:B------:R-:W2:Y:S02]  /*15d0*/  LDG.E R0, desc[UR36][R2.64] ;  /* 0x0000002402007981 */ /* 0x000ea4000c1e1900 */
[----:B--2---:R-:W-:Y:S01]  /*15e0*/  I2FP.F32.S32 R0, R0 ;  /* 0x0000000000007245 */ /* 0x004fe20000201400 */
[----:B------:R-:W-:Y:S06]  /*15f0*/  BRA `(.L_x_5938) ;  /* 0x0000000800f47947 */ /* 0x000fec0003800000 */
.L_x_5939:
[----:B------:R-:W2:Y:S02]  /*1600*/  LDG.E.U16 R0, desc[UR36][R2.64] ;  /* 0x0000002402007981 */ /* 0x000ea4000c1e1500 */
[----:B--2---:R-:W0:Y:S01]  /*1610*/  I2F.S16 R0, R0 ;  /* 0x0000000000007306 */ /* 0x004e220000101400 */
[----:B------:R-:W-:Y:S05]  /*1620*/  BRA `(.L_x_5938) ;  /* 0x0000000800e87947 */ /* 0x000fea0003800000 */
.L_x_5934:
        /* <DEDUP_REMOVED lines=8> */
.L_x_5942:
[----:B------:R-:W2:Y:S02]  /*16b0*/  LDG.E.U16 R0, desc[UR36][R2.64] ;  /* 0x0000002402007981 */ /* 0x000ea4000c1e1500 */
[----:B--2---:R-:W-:Y:S01]  /*16c0*/  HADD2.F32 R0, -RZ, R0.H0_H0 ;  /* 0x20000000ff007230 */ /* 0x004fe20000004100 */
[----:B------:R-:W-:Y:S06]  /*16d0*/  BRA `(.L_x_5938) ;  /* 0x0000000800bc7947 */ /* 0x000fec0003800000 */
.L_x_5941:
        /* <DEDUP_REMOVED lines=8> */
.L_x_5944:
[----:B------:R-:W2:Y:S02]  /*1760*/  LDG.E.U16 R0, desc[UR36][R2.64] ;  /* 0x0000002402007981 */ /* 0x000ea4000c1e1500 */
[----:B--2---:R-:W-:Y:S01]  /*1770*/  HADD2.F32 R0, -RZ, R0.H0_H0 ;  /* 0x20000000ff007230 */ /* 0x004fe20000004100 */
[----:B------:R-:W-:Y:S06]  /*1780*/  BRA `(.L_x_5938) ;  /* 0x0000000800907947 */ /* 0x000fec0003800000 */
.L_x_5943:
[----:B------:R-:W2:Y:S01]  /*1790*/  LDG.E.64 R2, desc[UR36][R2.64] ;  /* 0x0000002402027981 */ /* 0x000ea2000c1e1b00 */
[----:B------:R-:W-:Y:S01]  /*17a0*/  UMOV UR4, 0xf0000000 ;  /* 0xf000000000047882 */ /* 0x000fe20000000000 */
[----:B------:R-:W-:Y:S01]  /*17b0*/  UMOV UR5, 0x380fffff ;  /* 0x380fffff00057882 */ /* 0x000fe20000000000 */
[----:B--2---:R-:W0:Y:S01]  /*17c0*/  F2F.F32.F64 R0, R2 ;  /* 0x0000000200007310 */ /* 0x004e220000301000 */
[----:B------:R-:W-:-:S14]  /*17d0*/  DSETP.GEU.AND P0, PT, |R2|, UR4, PT ;  /* 0x0000000402007e2a */ /* 0x000fdc000bf0e200 */
[----:B0-----:R-:W-:Y:S01]  /*17e0*/  @!P0 FMUL R0, R0, 1.175494350822287508e-38 ;  /* 0x0080000000008820 */ /* 0x001fe20000400000 */
[----:B------:R-:W-:Y:S06]  /*17f0*/  BRA `(.L_x_5938) ;  /* 0x0000000800747947 */ /* 0x000fec0003800000 */
.L_x_5933:
        /* <DEDUP_REMOVED lines=12> */
.L_x_5947:
[----:B------:R-:W2:Y:S01]  /*18c0*/  LDG.E.64 R2, desc[UR36][R2.64] ;  /* 0x0000002402027981 */ /* 0x000ea2000c1e1b00 */
[----:B------:R-:W-:Y:S01]  /*18d0*/  UMOV UR4, 0xf0000000 ;  /* 0xf000000000047882 */ /* 0x000fe20000000000 */
[----:B------:R-:W-:Y:S01]  /*18e0*/  UMOV UR5, 0x380fffff ;  /* 0x380fffff00057882 */ /* 0x000fe20000000000 */
[----:B--2---:R-:W0:Y:S01]  /*18f0*/  F2F.F32.F64 R0, R2 ;  /* 0x0000000200007310 */ /* 0x004e220000301000 */
[----:B------:R-:W-:-:S14]  /*1900*/  DSETP.GEU.AND P0, PT, |R2|, UR4, PT ;  /* 0x0000000402007e2a */ /* 0x000fdc000bf0e200 */
[----:B0-----:R-:W-:Y:S01]  /*1910*/  @!P0 FMUL R0, R0, 1.175494350822287508e-38 ;  /* 0x0080000000008820 */ /* 0x001fe20000400000 */
[----:B------:R-:W-:Y:S06]  /*1920*/  BRA `(.L_x_5938) ;  /* 0x0000000800287947 */ /* 0x000fec0003800000 */
.L_x_5946:
        /* <DEDUP_REMOVED lines=25> */
.L_x_5949:
        /* <DEDUP_REMOVED lines=12> */
.L_x_5948:
[----:B------:R-:W2:Y:S02]  /*1b80*/  LDG.E.U16 R0, desc[UR36][R2.64] ;  /* 0x0000002402007981 */ /* 0x000ea4000c1e1500 */
[----:B--2---:R-:W-:Y:S01]  /*1b90*/  SHF.L.U32 R0, R0, 0x10, RZ ;  /* 0x0000001000007819 */ /* 0x004fe200000006ff */
[----:B------:R-:W-:Y:S06]  /*1ba0*/  BRA `(.L_x_5938) ;  /* 0x0000000400887947 */ /* 0x000fec0003800000 */
.L_x_5945:
        /* <DEDUP_REMOVED lines=11> */
.L_x_5952:
        /* <DEDUP_REMOVED lines=20> */
.L_x_5954:
[----:B------:R-:W-:Y:S05]  /*1da0*/  BSYNC.RECONVERGENT B0 ;  /* 0x0000000000007941 */ /* 0x000fea0003800200 */
.L_x_5953:
[----:B------:R-:W-:Y:S01]  /*1db0*/  IMAD.SHL.U32 R0, R0, 0x100000, RZ ;  /* 0x0010000000007824 */ /* 0x000fe200078e00ff */
[----:B------:R-:W-:-:S04]  /*1dc0*/  LEA R2, R2, 0x3b800000, 0x17 ;  /* 0x3b80000002027811 */ /* 0x000fc800078eb8ff */
[----:B------:R-:W-:Y:S01]  /*1dd0*/  LOP3.LUT R0, R2, R0, R7, 0xfe, !PT ;  /* 0x0000000002007212 */ /* 0x000fe200078efe07 */
[----:B------:R-:W-:Y:S06]  /*1de0*/  BRA `(.L_x_5938) ;  /* 0x0000000000f87947 */ /* 0x000fec0003800000 */
.L_x_5951:
        /* <DEDUP_REMOVED lines=20> */
.L_x_5956:
[----:B------:R-:W-:Y:S05]  /*1f30*/  BSYNC.RECONVERGENT B0 ;  /* 0x0000000000007941 */ /* 0x000fea0003800200 */
.L_x_5955:
[----:B------:R-:W-:Y:S01]  /*1f40*/  IMAD.SHL.U32 R0, R0, 0x200000, RZ ;  /* 0x0020000000007824 */ /* 0x000fe200078e00ff */
[----:B------:R-:W-:-:S04]  /*1f50*/  LEA R2, R2, 0x37800000, 0x17 ;  /* 0x3780000002027811 */ /* 0x000fc800078eb8ff */
[----:B------:R-:W-:Y:S01]  /*1f60*/  LOP3.LUT R0, R2, R0, R7, 0xfe, !PT ;  /* 0x0000000002007212 */ /* 0x000fe200078efe07 */
[----:B------:R-:W-:Y:S06]  /*1f70*/  BRA `(.L_x_5938) ;  /* 0x0000000000947947 */ /* 0x000fec0003800000 */
.L_x_5950:
[----:B------:R-:W-:-:S09]  /*1f80*/  UISETP.NE.AND UP0, UPT, UR4, 0x1c, UPT ;  /* 0x0000001c0400788c */ /* 0x000fd2000bf05270 */
[----:B------:R-:W-:Y:S05]  /*1f90*/  BRA.U !UP0, `(.L_x_5957) ;  /* 0x0000000108847547 */ /* 0x000fea000b800000 */
[----:B------:R-:W-:-:S09]  /*1fa0*/  UISETP.NE.AND UP0, UPT, UR4, 0x1d, UPT ;  /* 0x0000001d0400788c */ /* 0x000fd2000bf05270 */
[----:B------:R-:W-:Y:S05]  /*1fb0*/  BRA.U !UP0, `(.L_x_5958) ;  /* 0x0000000108707547 */ /* 0x000fea000b800000 */
[----:B------:R-:W-:-:S09]  /*1fc0*/  UISETP.NE.AND UP0, UPT, UR4, 0x2c, UPT ;  /* 0x0000002c0400788c */ /* 0x000fd2000bf05270 */
[----:B------:R-:W-:Y:S05]  /*1fd0*/  BRA.U !UP0, `(.L_x_5959) ;  /* 0x0000000108487547 */ /* 0x000fea000b800000 */
.L_x_5937:
        /* <DEDUP_REMOVED lines=16> */
.L_x_5960:
[----:B------:R-:W-:Y:S01]  /*20e0*/  IMAD.MOV.U32 R0, RZ, RZ, RZ ;  /* 0x000000ffff007224 */ /* 0x000fe200078e00ff */
[----:B------:R-:W-:Y:S06]  /*20f0*/  BRA `(.L_x_5938) ;  /* 0x0000000000347947 */ /* 0x000fec0003800000 */
.L_x_5959:
        /* <DEDUP_REMOVED lines=8> */
.L_x_5958:
[----:B------:R-:W2:Y:S02]  /*2180*/  LDG.E.64 R2, desc[UR36][R2.64] ;  /* 0x0000002402027981 */ /* 0x000ea4000c1e1b00 */
[----:B--2---:R0:W1:Y:S01]  /*2190*/  I2F.U64 R0, R2 ;  /* 0x0000000200007312 */ /* 0x0040620000301000 */
[----:B------:R-:W-:Y:S05]  /*21a0*/  BRA `(.L_x_5938) ;  /* 0x0000000000087947 */ /* 0x000fea0003800000 */
.L_x_5957:
[----:B------:R-:W2:Y:S02]  /*21b0*/  LDG.E R0, desc[UR36][R2.64] ;  /* 0x0000002402007981 */ /* 0x000ea4000c1e1900 */
[----:B--2---:R-:W-:-:S07]  /*21c0*/  I2FP.F32.U32 R0, R0 ;  /* 0x0000000000007245 */ /* 0x004fce0000201000 */
.L_x_5938:
[----:B------:R-:W-:Y:S05]  /*21d0*/  BSYNC.RECONVERGENT B6 ;  /* 0x0000000000067941 */ /* 0x000fea0003800200 */
.L_x_5932:
[----:B01---5:R-:W-:Y:S01]  /*21e0*/  FMUL.FTZ R10, R0, R0 ;  /* 0x00000000000a7220 */ /* 0x023fe20000410000 */
[----:B------:R-:W0:Y:S01]  /*21f0*/  LDCU.64 UR4, c[0x0][0x580] ;  /* 0x0000b000ff0477ac */ /* 0x000e220008000a00 */
[----:B------:R-:W-:Y:S04]  /*2200*/  BSSY.RECONVERGENT B0, `(.L_x_5961) ;  /* 0x0000011000007945 */ /* 0x000fe80003800200 */
[----:B------:R-:W1:Y:S08]  /*2210*/  F2F.F64.F32 R10, R10 ;  /* 0x0000000a000a7310 */ /* 0x000e700000201800 */
[----:B-1----:R-:W2:Y:S01]  /*2220*/  MUFU.RCP64H R5, R11 ;  /* 0x0000000b00057308 */ /* 0x002ea20000001800 */
[----:B------:R-:W-:-:S04]  /*2230*/  IADD3 R4, PT, PT, R11, 0x300402, RZ ;  /* 0x003004020b047810 */ /* 0x000fc80007ffe0ff */
[----:B------:R-:W-:Y:S02]  /*2240*/  FSETP.GEU.AND P0, PT, |R4|, 5.8789094863358348022e-39, PT ;  /* 0x004004020400780b */ /* 0x000fe40003f0e200 */
[----:B--234-:R-:W-:-:S08]  /*2250*/  DFMA R2, -R10, R4, 1 ;  /* 0x3ff000000a02742b */ /* 0x01cfd00000000104 */
[----:B------:R-:W-:-:S08]  /*2260*/  DFMA R2, R2, R2, R2 ;  /* 0x000000020202722b */ /* 0x000fd00000000002 */
[----:B------:R-:W-:Y:S01]  /*2270*/  DFMA R6, R4, R2, R4 ;  /* 0x000000020406722b */ /* 0x000fe20000000004 */
[----:B0-----:R-:W-:-:S05]  /*2280*/  IADD3 R2, P1, PT, R16, UR4, RZ ;  /* 0x0000000410027c10 */ /* 0x001fca000ff3e0ff */
[----:B------:R-:W-:Y:S02]  /*2290*/  IMAD.X R3, RZ, RZ, UR5, P1 ;  /* 0x00000005ff037e24 */ /* 0x000fe400088e06ff */
[----:B------:R-:W-:-:S08]  /*22a0*/  DFMA R8, -R10, R6, 1 ;  /* 0x3ff000000a08742b */ /* 0x000fd00000000106 */
[----:B------:R-:W-:Y:S01]  /*22b0*/  DFMA R6, R6, R8, R6 ;  /* 0x000000080606722b */ /* 0x000fe20000000006 */
[----:B------:R-:W-:Y:S10]  /*22c0*/  @P0 BRA `(.L_x_5962) ;  /* 0x0000000000100947 */ /* 0x000ff40003800000 */
[----:B------:R-:W-:-:S05]  /*22d0*/  LOP3.LUT R0, R11, 0x7fffffff, RZ, 0xc0, !PT ;  /* 0x7fffffff0b007812 */ /* 0x000fca00078ec0ff */
[----:B------:R-:W-:Y:S01]  /*22e0*/  VIADD R8, R0, 0xfff00000 ;  /* 0xfff0000000087836 */ /* 0x000fe20000000000 */
[----:B------:R-:W-:-:S07]  /*22f0*/  MOV R0, 0x2310 ;  /* 0x0000231000007802 */ /* 0x000fce0000000f00 */
[----:B------:R-:W-:Y:S05]  /*2300*/  CALL.REL.NOINC `($__internal_14_$__cuda_sm20_dblrcp_rn_slowpath_v3) ;  /* 0x000000a000047944 */ /* 0x000fea0003c00000 */
.L_x_5962:
[----:B------:R-:W-:Y:S05]  /*2310*/  BSYNC.RECONVERGENT B0 ;  /* 0x0000000000007941 */ /* 0x000fea0003800200 */
.L_x_5961:
[----:B------:R-:W-:Y:S01]  /*2320*/  UMOV UR4, 0xf0000000 ;  /* 0xf000000000047882 */ /* 0x000fe20000000000 */
[----:B------:R-:W-:Y:S01]  /*2330*/  UMOV UR5, 0x380fffff ;  /* 0x380fffff00057882 */ /* 0x000fe20000000000 */
[----:B------:R-:W0:Y:S01]  /*2340*/  F2F.F32.F64 R4, R6 ;  /* 0x0000000600047310 */ /* 0x000e220000301000 */
[----:B------:R-:W-:Y:S01]  /*2350*/  DSETP.GEU.AND P0, PT, |R6|, UR4, PT ;  /* 0x0000000406007e2a */ /* 0x000fe2000bf0e200 */
[----:B------:R-:W-:-:S04]  /*2360*/  UPRMT UR4, UR41, 0x9910, URZ ;  /* 0x0000991029047896 */ /* 0x000fc800080000ff */
[----:B------:R-:W-:-:S09]  /*2370*/  UISETP.GT.AND UP0, UPT, UR4, 0x9, UPT ;  /* 0x000000090400788c */ /* 0x000fd2000bf04270 */
[----:B0-----:R-:W-:Y:S01]  /*2380*/  @!P0 FMUL R4, R4, 1.175494350822287508e-38 ;  /* 0x0080000004048820 */ /* 0x001fe20000400000 */
        /* <DEDUP_REMOVED lines=9> */
[----:B------:R-:W0:Y:S02]  /*2420*/  F2I.FTZ.TRUNC.NTZ R5, R4 ;  /* 0x0000000400057305 */ /* 0x000e24000021f100 */
[----:B0-----:R0:W-:Y:S01]  /*2430*/  STG.E.U8 desc[UR36][R2.64], R5 ;  /* 0x0000000502007986 */ /* 0x0011e2000c101124 */
[----:B------:R-:W-:Y:S05]  /*2440*/  BRA `(.L_x_5968) ;  /* 0x0000000c003c7947 */ /* 0x000fea0003800000 */
.L_x_5966:
[----:B------:R-:W0:Y:S02]  /*2450*/  F2I.S64.TRUNC R4, R4 ;  /* 0x0000000400047311 */ /* 0x000e24000020d900 */
[----:B0-----:R-:W-:-:S05]  /*2460*/  MOV R7, R4 ;  /* 0x0000000400077202 */ /* 0x001fca0000000f00 */
[----:B------:R0:W-:Y:S01]  /*2470*/  STG.E.U8 desc[UR36][R2.64], R7 ;  /* 0x0000000702007986 */ /* 0x0001e2000c101124 */
[----:B------:R-:W-:Y:S05]  /*2480*/  BRA `(.L_x_5968) ;  /* 0x0000000c002c7947 */ /* 0x000fea0003800000 */
.L_x_5965:
[----:B------:R-:W-:-:S09]  /*2490*/  UISETP.NE.AND UP0, UPT, UR4, 0x2, UPT ;  /* 0x000000020400788c */ /* 0x000fd2000bf05270 */
[----:B------:R-:W-:Y:S05]  /*24a0*/  BRA.U !UP0, `(.L_x_5969) ;  /* 0x0000000108287547 */ /* 0x000fea000b800000 */
[----:B------:R-:W-:-:S09]  /*24b0*/  UISETP.NE.AND UP0, UPT, UR4, 0x3, UPT ;  /* 0x000000030400788c */ /* 0x000fd2000bf05270 */
[----:B------:R-:W-:Y:S05]  /*24c0*/  BRA.U !UP0, `(.L_x_5970) ;  /* 0x0000000108147547 */ /* 0x000fea000b800000 */
[----:B------:R-:W-:-:S09]  /*24d0*/  UISETP.NE.AND UP0, UPT, UR4, 0x4, UPT ;  /* 0x000000040400788c */ /* 0x000fd2000bf05270 */
[----:B------:R-:W-:Y:S05]  /*24e0*/  BRA.U UP0, `(.L_x_5967) ;  /* 0x0000000900807547 */ /* 0x000fea000b800000 */
[----:B------:R-:W0:Y:S02]  /*24f0*/  F2I.S64.TRUNC R4, R4 ;  /* 0x0000000400047311 */ /* 0x000e24000020d900 */
[----:B0-----:R0:W-:Y:S01]  /*2500*/  STG.E.64 desc[UR36][R2.64], R4 ;  /* 0x0000000402007986 */ /* 0x0011e2000c101b24 */
[----:B------:R-:W-:Y:S05]  /*2510*/  BRA `(.L_x_5968) ;  /* 0x0000000c00087947 */ /* 0x000fea0003800000 */
.L_x_5970:
[----:B------:R-:W0:Y:S02]  /*2520*/  F2I.FTZ.TRUNC.NTZ R5, R4 ;  /* 0x0000000400057305 */ /* 0x000e24000021f100 */
[----:B0-----:R0:W-:Y:S01]  /*2530*/  STG.E desc[UR36][R2.64], R5 ;  /* 0x0000000502007986 */ /* 0x0011e2000c101924 */
[----:B------:R-:W-:Y:S05]  /*2540*/  BRA `(.L_x_5968) ;  /* 0x0000000800fc7947 */ /* 0x000fea0003800000 */
.L_x_5969:
[----:B------:R-:W0:Y:S02]  /*2550*/  F2I.FTZ.TRUNC.NTZ R5, R4 ;  /* 0x0000000400057305 */ /* 0x000e24000021f100 */
[----:B0-----:R0:W-:Y:S01]  /*2560*/  STG.E.U16 desc[UR36][R2.64], R5 ;  /* 0x0000000502007986 */ /* 0x0011e2000c101524 */
[----:B------:R-:W-:Y:S05]  /*2570*/  BRA `(.L_x_5968) ;  /* 0x0000000800f07947 */ /* 0x000fea0003800000 */
.L_x_5964:
[----:B------:R-:W-:-:S09]  /*2580*/  UISETP.GT.AND UP0, UPT, UR4, 0x6, UPT ;  /* 0x000000060400788c */ /* 0x000fd2000bf04270 */
[----:B------:R-:W-:Y:S05]  /*2590*/  BRA.U UP0, `(.L_x_5971) ;  /* 0x0000000100247547 */ /* 0x000fea000b800000 */
[----:B------:R-:W-:-:S09]  /*25a0*/  UISETP.NE.AND UP0, UPT, UR4, 0x5, UPT ;  /* 0x000000050400788c */ /* 0x000fd2000bf05270 */
[----:B------:R-:W-:Y:S05]  /*25b0*/  BRA.U !UP0, `(.L_x_5972) ;  /* 0x0000000108107547 */ /* 0x000fea000b800000 */
[----:B------:R-:W-:-:S09]  /*25c0*/  UISETP.NE.AND UP0, UPT, UR4, 0x6, UPT ;  /* 0x000000060400788c */ /* 0x000fd2000bf05270 */
[----:B------:R-:W-:Y:S05]  /*25d0*/  BRA.U UP0, `(.L_x_5967) ;  /* 0x0000000900447547 */ /* 0x000fea000b800000 */
[----:B------:R0:W-:Y:S01]  /*25e0*/  STG.E desc[UR36][R2.64], R4 ;  /* 0x0000000402007986 */ /* 0x0001e2000c101924 */
[----:B------:R-:W-:Y:S05]  /*25f0*/  BRA `(.L_x_5968) ;  /* 0x0000000800d07947 */ /* 0x000fea0003800000 */
.L_x_5972:
[----:B------:R-:W-:-:S05]  /*2600*/  F2FP.F16.F32.PACK_AB R4, RZ, R4 ;  /* 0x00000004ff04723e */ /* 0x000fca00000000ff */
[----:B------:R0:W-:Y:S01]  /*2610*/  STG.E.U16 desc[UR36][R2.64], R4 ;  /* 0x0000000402007986 */ /* 0x0001e2000c101524 */
[----:B------:R-:W-:Y:S05]  /*2620*/  BRA `(.L_x_5968) ;  /* 0x0000000800c47947 */ /* 0x000fea0003800000 */
.L_x_5971:
[----:B------:R-:W-:-:S09]  /*2630*/  UISETP.NE.AND UP0, UPT, UR4, 0x7, UPT ;  /* 0x000000070400788c */ /* 0x000fd2000bf05270 */
[----:B------:R-:W-:Y:S05]  /*2640*/  BRA.U !UP0, `(.L_x_5973) ;  /* 0x00000001082c7547 */ /* 0x000fea000b800000 */
[----:B------:R-:W-:-:S09]  /*2650*/  UISETP.NE.AND UP0, UPT, UR4, 0x8, UPT ;  /* 0x000000080400788c */ /* 0x000fd2000bf05270 */
[----:B------:R-:W-:Y:S05]  /*2660*/  BRA.U !UP0, `(.L_x_5974) ;  /* 0x0000000108147547 */ /* 0x000fea000b800000 */
[----:B------:R-:W-:-:S09]  /*2670*/  UISETP.NE.AND UP0, UPT, UR4, 0x9, UPT ;  /* 0x000000090400788c */ /* 0x000fd2000bf05270 */
[----:B------:R-:W-:Y:S05]  /*2680*/  BRA.U UP0, `(.L_x_5967) ;  /* 0x0000000900187547 */ /* 0x000fea000b800000 */
[----:B------:R-:W-:-:S05]  /*2690*/  IMAD.MOV.U32 R5, RZ, RZ, RZ ;  /* 0x000000ffff057224 */ /* 0x000fca00078e00ff */
[----:B------:R0:W-:Y:S01]  /*26a0*/  STG.E.64 desc[UR36][R2.64], R4 ;  /* 0x0000000402007986 */ /* 0x0001e2000c101b24 */
[----:B------:R-:W-:Y:S05]  /*26b0*/  BRA `(.L_x_5968) ;  /* 0x0000000800a07947 */ /* 0x000fea0003800000 */
.L_x_5974:
[----:B------:R-:W-:-:S04]  /*26c0*/  F2FP.F16.F32.PACK_AB R5, RZ, R4 ;  /* 0x00000004ff05723e */ /* 0x000fc800000000ff */
[----:B------:R-:W-:-:S05]  /*26d0*/  PRMT R5, R5, 0x5410, RZ ;  /* 0x0000541005057816 */ /* 0x000fca00000000ff */
[----:B------:R0:W-:Y:S01]  /*26e0*/  STG.E desc[UR36][R2.64], R5 ;  /* 0x0000000502007986 */ /* 0x0001e2000c101924 */
[----:B------:R-:W-:Y:S05]  /*26f0*/  BRA `(.L_x_5968) ;  /* 0x0000000800907947 */ /* 0x000fea0003800000 */
.L_x_5973:
[----:B------:R-:W-:-:S06]  /*2700*/  FMUL.FTZ R4, R4, 1 ;  /* 0x3f80000004047820 */ /* 0x000fcc0000410000 */
[----:B------:R-:W0:Y:S02]  /*2710*/  F2F.F64.F32 R4, R4 ;  /* 0x0000000400047310 */ /* 0x000e240000201800 */
[----:B0-----:R0:W-:Y:S01]  /*2720*/  STG.E.64 desc[UR36][R2.64], R4 ;  /* 0x0000000402007986 */ /* 0x0011e2000c101b24 */
[----:B------:R-:W-:Y:S05]  /*2730*/  BRA `(.L_x_5968) ;  /* 0x0000000800807947 */ /* 0x000fea0003800000 */
.L_x_5963:
        /* <DEDUP_REMOVED lines=8> */
[----:B------:R-:W-:-:S04]  /*27c0*/  FSETP.NEU.FTZ.AND P0, PT, R4, RZ, PT ;  /* 0x000000ff0400720b */ /* 0x000fc80003f1d000 */
[----:B------:R-:W-:-:S05]  /*27d0*/  SEL R5, RZ, 0x1, !P0 ;  /* 0x00000001ff057807 */ /* 0x000fca0004000000 */
[----:B------:R0:W-:Y:S01]  /*27e0*/  STG.E.U8 desc[UR36][R2.64], R5 ;  /* 0x0000000502007986 */ /* 0x0001e2000c101124 */
[----:B------:R-:W-:Y:S05]  /*27f0*/  BRA `(.L_x_5968) ;  /* 0x0000000800507947 */ /* 0x000fea0003800000 */
.L_x_5977:
[----:B------:R-:W-:Y:S01]  /*2800*/  FMUL.FTZ R4, R4, 1 ;  /* 0x3f80000004047820 */ /* 0x000fe20000410000 */
[----:B------:R-:W-:-:S05]  /*2810*/  CS2R R6, SRZ ;  /* 0x0000000000067805 */ /* 0x000fca000001ff00 */
[----:B------:R-:W0:Y:S02]  /*2820*/  F2F.F64.F32 R4, R4 ;  /* 0x0000000400047310 */ /* 0x000e240000201800 */
[----:B0-----:R0:W-:Y:S01]  /*2830*/  STG.E.128 desc[UR36][R2.64], R4 ;  /* 0x0000000402007986 */ /* 0x0011e2000c101d24 */
[----:B------:R-:W-:Y:S05]  /*2840*/  BRA `(.L_x_5968) ;  /* 0x00000008003c7947 */ /* 0x000fea0003800000 */
.L_x_5976:
[----:B------:R-:W-:-:S09]  /*2850*/  UISETP.NE.AND UP0, UPT, UR4, 0xf, UPT ;  /* 0x0000000f0400788c */ /* 0x000fd2000bf05270 */
[----:B------:R-:W-:Y:S05]  /*2860*/  BRA.U !UP0, `(.L_x_5978) ;  /* 0x0000000108987547 */ /* 0x000fea000b800000 */
[----:B------:R-:W-:-:S09]  /*2870*/  UISETP.NE.AND UP0, UPT, UR4, 0x17, UPT ;  /* 0x000000170400788c */ /* 0x000fd2000bf05270 */
[----:B------:R-:W-:Y:S05]  /*2880*/  BRA.U !UP0, `(.L_x_5979) ;  /* 0x0000000108487547 */ /* 0x000fea000b800000 */
[----:B------:R-:W-:-:S09]  /*2890*/  UISETP.NE.AND UP0, UPT, UR4, 0x18, UPT ;  /* 0x000000180400788c */ /* 0x000fd2000bf05270 */
[----:B------:R-:W-:Y:S05]  /*28a0*/  BRA.U UP0, `(.L_x_5967) ;  /* 0x0000000500907547 */ /* 0x000fea000b800000 */
        /* <DEDUP_REMOVED lines=12> */
.L_x_5981:
[----:B------:R-:W-:Y:S05]  /*2970*/  BSYNC.RECONVERGENT B0 ;  /* 0x0000000000007941 */ /* 0x000fea0003800200 */
.L_x_5980:
[----:B------:R-:W-:-:S05]  /*2980*/  LOP3.LUT R7, R0, 0x80, R7, 0xf8, !PT ;  /* 0x0000008000077812 */ /* 0x000fca00078ef807 */
[----:B------:R0:W-:Y:S01]  /*2990*/  STG.E.U8 desc[UR36][R2.64], R7 ;  /* 0x0000000702007986 */ /* 0x0001e2000c101124 */
[----:B------:R-:W-:Y:S05]  /*29a0*/  BRA `(.L_x_5968) ;  /* 0x0000000400e47947 */ /* 0x000fea0003800000 */
.L_x_5979:
[----:B------:R-:W-:Y:S01]  /*29b0*/  LOP3.LUT R6, R4, 0x7fffffff, RZ, 0xc0, !PT ;  /* 0x7fffffff04067812 */ /* 0x000fe200078ec0ff */
[----:B------:R-:W-:Y:S01]  /*29c0*/  BSSY.RECONVERGENT B0, `(.L_x_5982) ;  /* 0x000000d000007945 */ /* 0x000fe20003800200 */
[----:B------:R-:W-:Y:S02]  /*29d0*/  SHF.R.U32.HI R7, RZ, 0x18, R4 ;  /* 0x00000018ff077819 */ /* 0x000fe40000011604 */
[----:B------:R-:W-:-:S13]  /*29e0*/  ISETP.GE.U32.AND P1, PT, R6, 0x47800000, PT ;  /* 0x478000000600780c */ /* 0x000fda0003f26070 */
[----:B------:R-:W-:Y:S02]  /*29f0*/  @P1 ISETP.GT.U32.AND P0, PT, R6, 0x7f800000, PT ;  /* 0x7f8000000600180c */ /* 0x000fe40003f04070 */
[----:B------:R-:W-:-:S04]  /*2a00*/  @P1 MOV R0, 0x7f ;  /* 0x0000007f00001802 */ /* 0x000fc80000000f00 */
        /* <DEDUP_REMOVED lines=8> */
.L_x_5983:
[----:B------:R-:W-:Y:S05]  /*2a90*/  BSYNC.RECONVERGENT B0 ;  /* 0x0000000000007941 */ /* 0x000fea0003800200 */
.L_x_5982:
[----:B------:R-:W-:-:S05]  /*2aa0*/  LOP3.LUT R5, R0, 0x80, R7, 0xf8, !PT ;  /* 0x0000008000057812 */ /* 0x000fca00078ef807 */
[----:B------:R0:W-:Y:S01]  /*2ab0*/  STG.E.U8 desc[UR36][R2.64], R5 ;  /* 0x0000000502007986 */ /* 0x0001e2000c101124 */
[----:B------:R-:W-:Y:S05]  /*2ac0*/  BRA `(.L_x_5968) ;  /* 0x00000004009c7947 */ /* 0x000fea0003800000 */
.L_x_5978:
[----:B------:R-:W-:-:S05]  /*2ad0*/  F2FP.BF16.F32.PACK_AB R4, RZ, R4 ;  /* 0x00000004ff04723e */ /* 0x000fca00000010ff */
[----:B------:R0:W-:Y:S01]  /*2ae0*/  STG.E.U16 desc[UR36][R2.64], R4 ;  /* 0x0000000402007986 */ /* 0x0001e2000c101524 */
[----:B------:R-:W-:Y:S05]  /*2af0*/  BRA `(.L_x_5968) ;  /* 0x0000000400907947 */ /* 0x000fea0003800000 */
.L_x_5975:
        /* <DEDUP_REMOVED lines=8> */
[----:B------:R-:W0:Y:S02]  /*2b80*/  F2I.FTZ.U32.TRUNC.NTZ R5, R4 ;  /* 0x0000000400057305 */ /* 0x000e24000021f000 */
[----:B0-----:R2:W-:Y:S01]  /*2b90*/  STG.E.U16 desc[UR36][R2.64], R5 ;  /* 0x0000000502007986 */ /* 0x0015e2000c101524 */
[----:B------:R-:W-:Y:S05]  /*2ba0*/  BRA `(.L_x_5968) ;  /* 0x0000000400647947 */ /* 0x000fea0003800000 */
.L_x_5986:
        /* <DEDUP_REMOVED lines=12> */
.L_x_5989:
[----:B------:R-:W-:-:S04]  /*2c70*/  SHF.R.U32.HI R0, RZ, 0x14, R4 ;  /* 0x00000014ff007819 */ /* 0x000fc80000011604 */
[----:B------:R-:W-:-:S04]  /*2c80*/  LOP3.LUT R5, R0, 0x1, RZ, 0xc0, !PT ;  /* 0x0000000100057812 */ /* 0x000fc800078ec0ff */
[----:B------:R-:W-:-:S04]  /*2c90*/  IADD3 R0, PT, PT, R4, 0x487ffff, R5 ;  /* 0x0487ffff04007810 */ /* 0x000fc80007ffe005 */
[----:B------:R-:W-:-:S04]  /*2ca0*/  SHF.R.U32.HI R0, RZ, 0x14, R0 ;  /* 0x00000014ff007819 */ /* 0x000fc80000011600 */
[----:B------:R-:W-:-:S07]  /*2cb0*/  LOP3.LUT R5, R0, 0xff, RZ, 0xc0, !PT ;  /* 0x000000ff00057812 */ /* 0x000fce00078ec0ff */
.L_x_5990:
[----:B------:R-:W-:-:S04]  /*2cc0*/  SHF.R.U32.HI R4, RZ, 0x18, R4 ;  /* 0x00000018ff047819 */ /* 0x000fc80000011604 */
[----:B------:R-:W-:-:S04]  /*2cd0*/  LOP3.LUT R5, R5, 0x80, R4, 0xf8, !PT ;  /* 0x0000008005057812 */ /* 0x000fc800078ef804 */
[----:B------:R-:W-:-:S07]  /*2ce0*/  PRMT R0, R5, 0x7610, R0 ;  /* 0x0000761005007816 */ /* 0x000fce0000000000 */
.L_x_5988:
[----:B------:R-:W-:Y:S05]  /*2cf0*/  BSYNC.RECONVERGENT B0 ;  /* 0x0000000000007941 */ /* 0x000fea0003800200 */
.L_x_5987:
[----:B------:R1:W-:Y:S01]  /*2d00*/  STG.E.U8 desc[UR36][R2.64], R0 ;  /* 0x0000000002007986 */ /* 0x0003e2000c101124 */
[----:B------:R-:W-:Y:S05]  /*2d10*/  BRA `(.L_x_5968) ;  /* 0x0000000400087947 */ /* 0x000fea0003800000 */
.L_x_5985:
        /* <DEDUP_REMOVED lines=12> */
.L_x_5993:
[----:B------:R-:W-:-:S04]  /*2de0*/  SHF.R.U32.HI R0, RZ, 0x15, R4 ;  /* 0x00000015ff007819 */ /* 0x000fc80000011604 */
[----:B------:R-:W-:-:S04]  /*2df0*/  LOP3.LUT R5, R0, 0x1, RZ, 0xc0, !PT ;  /* 0x0000000100057812 */ /* 0x000fc800078ec0ff */
[----:B------:R-:W-:-:S04]  /*2e00*/  IADD3 R0, PT, PT, R4, 0x88fffff, R5 ;  /* 0x088fffff04007810 */ /* 0x000fc80007ffe005 */
[----:B------:R-:W-:-:S04]  /*2e10*/  SHF.R.U32.HI R0, RZ, 0x15, R0 ;  /* 0x00000015ff007819 */ /* 0x000fc80000011600 */
[----:B------:R-:W-:-:S07]  /*2e20*/  LOP3.LUT R5, R0, 0xff, RZ, 0xc0, !PT ;  /* 0x000000ff00057812 */ /* 0x000fce00078ec0ff */
.L_x_5994:
[----:B------:R-:W-:-:S04]  /*2e30*/  SHF.R.U32.HI R4, RZ, 0x18, R4 ;  /* 0x00000018ff047819 */ /* 0x000fc80000011604 */
[----:B------:R-:W-:-:S04]  /*2e40*/  LOP3.LUT R5, R5, 0x80, R4, 0xf8, !PT ;  /* 0x0000008005057812 */ /* 0x000fc800078ef804 */
[----:B------:R-:W-:-:S07]  /*2e50*/  PRMT R0, R5, 0x7610, R0 ;  /* 0x0000761005007816 */ /* 0x000fce0000000000 */
.L_x_5992:
[----:B------:R-:W-:Y:S05]  /*2e60*/  BSYNC.RECONVERGENT B0 ;  /* 0x0000000000007941 */ /* 0x000fea0003800200 */
.L_x_5991:
[----:B------:R0:W-:Y:S01]  /*2e70*/  STG.E.U8 desc[UR36][R2.64], R0 ;  /* 0x0000000002007986 */ /* 0x0001e2000c101124 */
[----:B------:R-:W-:Y:S05]  /*2e80*/  BRA `(.L_x_5968) ;  /* 0x0000000000ac7947 */ /* 0x000fea0003800000 */
.L_x_5984:
[----:B------:R-:W-:-:S09]  /*2e90*/  UISETP.NE.AND UP0, UPT, UR4, 0x1c, UPT ;  /* 0x0000001c0400788c */ /* 0x000fd2000bf05270 */
[----:B------:R-:W-:Y:S05]  /*2ea0*/  BRA.U !UP0, `(.L_x_5995) ;  /* 0x00000001089c7547 */ /* 0x000fea000b800000 */
[----:B------:R-:W-:-:S09]  /*2eb0*/  UISETP.NE.AND UP0, UPT, UR4, 0x1d, UPT ;  /* 0x0000001d0400788c */ /* 0x000fd2000bf05270 */
[----:B------:R-:W-:Y:S05]  /*2ec0*/  BRA.U !UP0, `(.L_x_5996) ;  /* 0x0000000108887547 */ /* 0x000fea000b800000 */
[----:B------:R-:W-:-:S09]  /*2ed0*/  UISETP.NE.AND UP0, UPT, UR4, 0x2c, UPT ;  /* 0x0000002c0400788c */ /* 0x000fd2000bf05270 */
[----:B------:R-:W-:Y:S05]  /*2ee0*/  BRA.U !UP0, `(.L_x_5997) ;  /* 0x0000000108447547 */ /* 0x000fea000b800000 */
.L_x_5967:
        /* <DEDUP_REMOVED lines=16> */
.L_x_5998:
[----:B------:R-:W-:Y:S05]  /*2ff0*/  BRA `(.L_x_5968) ;  /* 0x0000000000507947 */ /* 0x000fea0003800000 */
.L_x_5997:
        /* <DEDUP_REMOVED lines=15> */
.L_x_5996:
[----:B------:R-:W0:Y:S02]  /*30f0*/  F2I.U64.TRUNC R4, R4 ;  /* 0x0000000400047311 */ /* 0x000e24000020d800 */
[----:B0-----:R0:W-:Y:S01]  /*3100*/  STG.E.64 desc[UR36][R2.64], R4 ;  /* 0x0000000402007986 */ /* 0x0011e2000c101b24 */
[----:B------:R-:W-:Y:S05]  /*3110*/  BRA `(.L_x_5968) ;  /* 0x0000000000087947 */ /* 0x000fea0003800000 */
.L_x_5995:
[----:B------:R-:W0:Y:S02]  /*3120*/  F2I.FTZ.U32.TRUNC.NTZ R5, R4 ;  /* 0x0000000400057305 */ /* 0x000e24000021f000 */
[----:B0-----:R3:W-:Y:S02]  /*3130*/  STG.E desc[UR36][R2.64], R5 ;  /* 0x0000000502007986 */ /* 0x0017e4000c101924 */
.L_x_5968:
[----:B------:R-:W-:-:S07]  /*3140*/  VIADD R17, R17, 0x80 ;  /* 0x0000008011117836 */ /* 0x000fce0000000000 */
.L_x_5930:
[----:B------:R-:W-:Y:S05]  /*3150*/  BSYNC.RECONVERGENT B7 ;  /* 0x0000000000077941 */ /* 0x000fea0003800200 */
.L_x_5929:
[----:B------:R-:W5:Y:S01]  /*3160*/  LDCU UR4, c[0x0][0x380] ;  /* 0x00007000ff0477ac */ /* 0x000f620008000800 */
[----:B------:R-:W-:Y:S01]  /*3170*/  BSSY.RECONVERGENT B7, `(.L_x_5999) ;  /* 0x0000307000077945 */ /* 0x000fe20003800200 */
[----:B-----5:R-:W-:-:S13]  /*3180*/  ISETP.GE.AND P0, PT, R17, UR4, PT ;  /* 0x0000000411007c0c */ /* 0x020fda000bf06270 */
[----:B------:R-:W-:Y:S05]  /*3190*/  @P0 BRA `(.L_x_6000) ;  /* 0x0000003000100947 */ /* 0x000fea0003800000 */
[----:B------:R-:W5:Y:S01]  /*31a0*/  LDCU UR4, c[0x0][0x388] ;  /* 0x00007100ff0477ac */ /* 0x000f620008000800 */
[----:B------:R-:W-:Y:S02]  /*31b0*/  HFMA2 R16, -RZ, RZ, 0, 0 ;  /* 0x00000000ff107431 */ /* 0x000fe400000001ff */
[----:B01----:R-:W-:Y:S01]  /*31c0*/  IMAD.MOV.U32 R0, RZ, RZ, RZ ;  /* 0x000000ffff007224 */ /* 0x003fe200078e00ff */
        /* <DEDUP_REMOVED lines=300> */
.L_x_6001:
[----:B------:R-:W2:Y:S01]  /*4490*/  LDCU.64 UR6, c[0x0][0x588] ;  /* 0x0000b100ff0677ac */ /* 0x000ea20008000a00 */
[----:B------:R-:W-:Y:S01]  /*44a0*/  BSSY.RECONVERGENT B6, `(.L_x_6002) ;  /* 0x00000dd000067945 */ /* 0x000fe20003800200 */
        /* <DEDUP_REMOVED lines=16> */
.L_x_6006:
[----:B------:R-:W2:Y:S02]  /*45b0*/  LDG.E.U8 R0, desc[UR36][R2.64] ;  /* 0x0000002402007981 */ /* 0x000ea4000c1e1100 */
[----:B--2---:R-:W-:Y:S01]  /*45c0*/  I2FP.F32.U32 R0, R0 ;  /* 0x0000000000007245 */ /* 0x004fe20000201000 */
[----:B------:R-:W-:Y:S06]  /*45d0*/  BRA `(.L_x_6008) ;  /* 0x0000000c00247947 */ /* 0x000fec0003800000 */
.L_x_6005:
        /* <DEDUP_REMOVED lines=9> */
.L_x_6010:
[----:B------:R-:W2:Y:S02]  /*4670*/  LDG.E R0, desc[UR36][R2.64] ;  /* 0x0000002402007981 */ /* 0x000ea4000c1e1900 */
[----:B--2---:R-:W-:Y:S01]  /*4680*/  I2FP.F32.S32 R0, R0 ;  /* 0x0000000000007245 */ /* 0x004fe20000201400 */
[----:B------:R-:W-:Y:S06]  /*4690*/  BRA `(.L_x_6008) ;  /* 0x0000000800f47947 */ /* 0x000fec0003800000 */
.L_x_6009:
[----:B------:R-:W2:Y:S02]  /*46a0*/  LDG.E.U16 R0, desc[UR36][R2.64] ;  /* 0x0000002402007981 */ /* 0x000ea4000c1e1500 */
[----:B--2---:R-:W0:Y:S01]  /*46b0*/  I2F.S16 R0, R0 ;  /* 0x0000000000007306 */ /* 0x004e220000101400 */
[----:B------:R-:W-:Y:S05]  /*46c0*/  BRA `(.L_x_6008) ;  /* 0x0000000800e87947 */ /* 0x000fea0003800000 */
.L_x_6004:
        /* <DEDUP_REMOVED lines=8> */
.L_x_6012:
[----:B------:R-:W2:Y:S02]  /*4750*/  LDG.E.U16 R0, desc[UR36][R2.64] ;  /* 0x0000002402007981 */ /* 0x000ea4000c1e1500 */
[----:B--2---:R-:W-:Y:S01]  /*4760*/  HADD2.F32 R0, -RZ, R0.H0_H0 ;  /* 0x20000000ff007230 */ /* 0x004fe20000004100 */
[----:B------:R-:W-:Y:S06]  /*4770*/  BRA `(.L_x_6008) ;  /* 0x0000000800bc7947 */ /* 0x000fec0003800000 */
.L_x_6011:
        /* <DEDUP_REMOVED lines=8> */
.L_x_6014:
[----:B------:R-:W2:Y:S02]  /*4800*/  LDG.E.U16 R0, desc[UR36][R2.64] ;  /* 0x0000002402007981 */ /* 0x000ea4000c1e1500 */
[----:B--2---:R-:W-:Y:S01]  /*4810*/  HADD2.F32 R0, -RZ, R0.H0_H0 ;  /* 0x20000000ff007230 */ /* 0x004fe20000004100 */
[----:B------:R-:W-:Y:S06]  /*4820*/  BRA `(.L_x_6008) ;  /* 0x0000000800907947 */ /* 0x000fec0003800000 */
.L_x_6013:
[----:B------:R-:W2:Y:S01]  /*4830*/  LDG.E.64 R2, desc[UR36][R2.64] ;  /* 0x0000002402027981 */ /* 0x000ea2000c1e1b00 */
[----:B------:R-:W-:Y:S01]  /*4840*/  UMOV UR4, 0xf0000000 ;  /* 0xf000000000047882 */ /* 0x000fe20000000000 */
[----:B------:R-:W-:Y:S01]  /*4850*/  UMOV UR5, 0x380fffff ;  /* 0x380fffff00057882 */ /* 0x000fe20000000000 */
[----:B--2---:R-:W0:Y:S01]  /*4860*/  F2F.F32.F64 R0, R2 ;  /* 0x0000000200007310 */ /* 0x004e220000301000 */
[----:B------:R-:W-:-:S14]  /*4870*/  DSETP.GEU.AND P0, PT, |R2|, UR4, PT ;  /* 0x0000000402007e2a */ /* 0x000fdc000bf0e200 */
[----:B0-----:R-:W-:Y:S01]  /*4880*/  @!P0 FMUL R0, R0, 1.175494350822287508e-38 ;  /* 0x0080000000008820 */ /* 0x001fe20000400000 */
[----:B------:R-:W-:Y:S06]  /*4890*/  BRA `(.L_x_6008) ;  /* 0x0000000800747947 */ /* 0x000fec0003800000 */
.L_x_6003:
        /* <DEDUP_REMOVED lines=12> */
.L_x_6017:
[----:B------:R-:W2:Y:S01]  /*4960*/  LDG.E.64 R2, desc[UR36][R2.64] ;  /* 0x0000002402027981 */ /* 0x000ea2000c1e1b00 */
[----:B------:R-:W-:Y:S01]  /*4970*/  UMOV UR4, 0xf0000000 ;  /* 0xf000000000047882 */ /* 0x000fe20000000000 */
[----:B------:R-:W-:Y:S01]  /*4980*/  UMOV UR5, 0x380fffff ;  /* 0x380fffff00057882 */ /* 0x000fe20000000000 */
[----:B--2---:R-:W0:Y:S01]  /*4990*/  F2F.F32.F64 R0, R2 ;  /* 0x0000000200007310 */ /* 0x004e220000301000 */
[----:B------:R-:W-:-:S14]  /*49a0*/  DSETP.GEU.AND P0, PT, |R2|, UR4, PT ;  /* 0x0000000402007e2a */ /* 0x000fdc000bf0e200 */
[----:B0-----:R-:W-:Y:S01]  /*49b0*/  @!P0 FMUL R0, R0, 1.175494350822287508e-38 ;  /* 0x0080000000008820 */ /* 0x001fe20000400000 */
[----:B------:R-:W-:Y:S06]  /*49c0*/  BRA `(.L_x_6008) ;  /* 0x0000000800287947 */ /* 0x000fec0003800000 */
.L_x_6016:
        /* <DEDUP_REMOVED lines=25> */
.L_x_6019:
        /* <DEDUP_REMOVED lines=12> */
.L_x_6018:
[----:B------:R-:W2:Y:S02]  /*4c20*/  LDG.E.U16 R0, desc[UR36][R2.64] ;  /* 0x0000002402007981 */ /* 0x000ea4000c1e1500 */
[----:B--2---:R-:W-:Y:S01]  /*4c30*/  IMAD.U32 R0, R0, 0x10000, RZ ;  /* 0x0001000000007824 */ /* 0x004fe200078e00ff */
[----:B------:R-:W-:Y:S06]  /*4c40*/  BRA `(.L_x_6008) ;  /* 0x0000000400887947 */ /* 0x000fec0003800000 */
.L_x_6015:
        /* <DEDUP_REMOVED lines=11> */
.L_x_6022:
        /* <DEDUP_REMOVED lines=20> */
.L_x_6024:
[----:B------:R-:W-:Y:S05]  /*4e40*/  BSYNC.RECONVERGENT B0 ;  /* 0x0000000000007941 */ /* 0x000fea0003800200 */
.L_x_6023:
[----:B------:R-:W-:Y:S02]  /*4e50*/  SHF.L.U32 R0, R0, 0x14, RZ ;  /* 0x0000001400007819 */ /* 0x000fe400000006ff */
[----:B------:R-:W-:-:S04]  /*4e60*/  LEA R2, R2, 0x3b800000, 0x17 ;  /* 0x3b80000002027811 */ /* 0x000fc800078eb8ff */
[----:B------:R-:W-:Y:S01]  /*4e70*/  LOP3.LUT R0, R2, R0, R7, 0xfe, !PT ;  /* 0x0000000002007212 */ /* 0x000fe200078efe07 */
[----:B------:R-:W-:Y:S06]  /*4e80*/  BRA `(.L_x_6008) ;  /* 0x0000000000f87947 */ /* 0x000fec0003800000 */
.L_x_6021:
        /* <DEDUP_REMOVED lines=20> */
.L_x_6026:
[----:B------:R-:W-:Y:S05]  /*4fd0*/  BSYNC.RECONVERGENT B0 ;  /* 0x0000000000007941 */ /* 0x000fea0003800200 */
.L_x_6025:
[----:B------:R-:W-:Y:S01]  /*4fe0*/  IMAD.SHL.U32 R0, R0, 0x200000, RZ ;  /* 0x0020000000007824 */ /* 0x000fe200078e00ff */
[----:B------:R-:W-:-:S04]  /*4ff0*/  LEA R2, R2, 0x37800000, 0x17 ;  /* 0x3780000002027811 */ /* 0x000fc800078eb8ff */
[----:B------:R-:W-:Y:S01]  /*5000*/  LOP3.LUT R0, R2, R0, R7, 0xfe, !PT ;  /* 0x0000000002007212 */ /* 0x000fe200078efe07 */
[----:B------:R-:W-:Y:S06]  /*5010*/  BRA `(.L_x_6008) ;  /* 0x0000000000947947 */ /* 0x000fec0003800000 */
.L_x_6020:
        /* <DEDUP_REMOVED lines=14> */
.L_x_6007:
        /* <DEDUP_REMOVED lines=16> */
.L_x_6029:
[----:B------:R-:W-:Y:S01]  /*5200*/  MOV R0, RZ ;  /* 0x000000ff00007202 */ /* 0x000fe20000000f00 */
[----:B------:R-:W-:Y:S06]  /*5210*/  BRA `(.L_x_6008) ;  /* 0x0000000000147947 */ /* 0x000fec0003800000 */
.L_x_6028:
[----:B------:R-:W2:Y:S02]  /*5220*/  LDG.E.64 R2, desc[UR36][R2.64] ;  /* 0x0000002402027981 */ /* 0x000ea4000c1e1b00 */
[----:B--2---:R0:W1:Y:S01]  /*5230*/  I2F.U64 R0, R2 ;  /* 0x0000000200007312 */ /* 0x0040620000301000 */
[----:B------:R-:W-:Y:S05]  /*5240*/  BRA `(.L_x_6008) ;  /* 0x0000000000087947 */ /* 0x000fea0003800000 */
.L_x_6027:
[----:B------:R-:W2:Y:S02]  /*5250*/  LDG.E R0, desc[UR36][R2.64] ;  /* 0x0000002402007981 */ /* 0x000ea4000c1e1900 */
[----:B--2---:R-:W-:-:S07]  /*5260*/  I2FP.F32.U32 R0, R0 ;  /* 0x0000000000007245 */ /* 0x004fce0000201000 */
.L_x_6008:
[----:B------:R-:W-:Y:S05]  /*5270*/  BSYNC.RECONVERGENT B6 ;  /* 0x0000000000067941 */ /* 0x000fea0003800200 */
.L_x_6002:
[----:B01---5:R-:W-:Y:S01]  /*5280*/  FMUL.FTZ R10, R0, R0 ;  /* 0x00000000000a7220 */ /* 0x023fe20000410000 */
[----:B------:R-:W0:Y:S01]  /*5290*/  LDCU.64 UR4, c[0x0][0x580] ;  /* 0x0000b000ff0477ac */ /* 0x000e220008000a00 */
[----:B------:R-:W-:Y:S04]  /*52a0*/  BSSY.RECONVERGENT B0, `(.L_x_6030) ;  /* 0x0000011000007945 */ /* 0x000fe80003800200 */
[----:B------:R-:W1:Y:S08]  /*52b0*/  F2F.F64.F32 R10, R10 ;  /* 0x0000000a000a7310 */ /* 0x000e700000201800 */
[----:B-1----:R-:W2:Y:S01]  /*52c0*/  MUFU.RCP64H R5, R11 ;  /* 0x0000000b00057308 */ /* 0x002ea20000001800 */
[----:B------:R-:W-:-:S05]  /*52d0*/  VIADD R4, R11, 0x300402 ;  /* 0x003004020b047836 */ /* 0x000fca0000000000 */
[----:B------:R-:W-:Y:S01]  /*52e0*/  FSETP.GEU.AND P0, PT, |R4|, 5.8789094863358348022e-39, PT ;  /* 0x004004020400780b */ /* 0x000fe20003f0e200 */
        /* <DEDUP_REMOVED lines=8> */
[----:B------:R-:W-:-:S04]  /*5370*/  LOP3.LUT R0, R11, 0x7fffffff, RZ, 0xc0, !PT ;  /* 0x7fffffff0b007812 */ /* 0x000fc800078ec0ff */
[----:B------:R-:W-:Y:S02]  /*5380*/  IADD3 R8, PT, PT, R0, -0x100000, RZ ;  /* 0xfff0000000087810 */ /* 0x000fe40007ffe0ff */
[----:B------:R-:W-:-:S07]  /*5390*/  MOV R0, 0x53b0 ;  /* 0x000053b000007802 */ /* 0x000fce0000000f00 */
[----:B------:R-:W-:Y:S05]  /*53a0*/  CALL.REL.NOINC `($__internal_14_$__cuda_sm20_dblrcp_rn_slowpath_v3) ;  /* 0x0000006c00dc7944 */ /* 0x000fea0003c00000 */
.L_x_6031:
[----:B------:R-:W-:Y:S05]  /*53b0*/  BSYNC.RECONVERGENT B0 ;  /* 0x0000000000007941 */ /* 0x000fea0003800200 */
.L_x_6030:
        /* <DEDUP_REMOVED lines=19> */
.L_x_6035:
[----:B------:R-:W0:Y:S02]  /*54f0*/  F2I.S64.TRUNC R4, R4 ;  /* 0x0000000400047311 */ /* 0x000e24000020d900 */
[----:B0-----:R-:W-:-:S05]  /*5500*/  IMAD.MOV.U32 R7, RZ, RZ, R4 ;  /* 0x000000ffff077224 */ /* 0x001fca00078e0004 */
[----:B------:R3:W-:Y:S01]  /*5510*/  STG.E.U8 desc[UR36][R2.64], R7 ;  /* 0x0000000702007986 */ /* 0x0007e2000c101124 */
[----:B------:R-:W-:Y:S05]  /*5520*/  BRA `(.L_x_6037) ;  /* 0x0000000c00287947 */ /* 0x000fea0003800000 */
.L_x_6034:
        /* <DEDUP_REMOVED lines=9> */
.L_x_6039:
[----:B------:R-:W0:Y:S02]  /*55c0*/  F2I.FTZ.TRUNC.NTZ R5, R4 ;  /* 0x0000000400057305 */ /* 0x000e24000021f100 */
[----:B0-----:R2:W-:Y:S01]  /*55d0*/  STG.E desc[UR36][R2.64], R5 ;  /* 0x0000000502007986 */ /* 0x0015e2000c101924 */
[----:B------:R-:W-:Y:S05]  /*55e0*/  BRA `(.L_x_6037) ;  /* 0x0000000800f87947 */ /* 0x000fea0003800000 */
.L_x_6038:
[----:B------:R-:W0:Y:S02]  /*55f0*/  F2I.FTZ.TRUNC.NTZ R5, R4 ;  /* 0x0000000400057305 */ /* 0x000e24000021f100 */
[----:B0-----:R0:W-:Y:S01]  /*5600*/  STG.E.U16 desc[UR36][R2.64], R5 ;  /* 0x0000000502007986 */ /* 0x0011e2000c101524 */
[----:B------:R-:W-:Y:S05]  /*5610*/  BRA `(.L_x_6037) ;  /* 0x0000000800ec7947 */ /* 0x000fea0003800000 */
.L_x_6033:
        /* <DEDUP_REMOVED lines=8> */
.L_x_6041:
[----:B------:R-:W-:-:S05]  /*56a0*/  F2FP.F16.F32.PACK_AB R4, RZ, R4 ;  /* 0x00000004ff04723e */ /* 0x000fca00000000ff */
[----:B------:R0:W-:Y:S01]  /*56b0*/  STG.E.U16 desc[UR36][R2.64], R4 ;  /* 0x0000000402007986 */ /* 0x0001e2000c101524 */
[----:B------:R-:W-:Y:S05]  /*56c0*/  BRA `(.L_x_6037) ;  /* 0x0000000800c07947 */ /* 0x000fea0003800000 */
.L_x_6040:
        /* <DEDUP_REMOVED lines=9> */
.L_x_6043:
[----:B------:R-:W-:-:S04]  /*5760*/  F2FP.F16.F32.PACK_AB R5, RZ, R4 ;  /* 0x00000004ff05723e */ /* 0x000fc800000000ff */
[----:B------:R-:W-:-:S05]  /*5770*/  PRMT R5, R5, 0x5410, RZ ;  /* 0x0000541005057816 */ /* 0x000fca00000000ff */
[----:B------:R0:W-:Y:S01]  /*5780*/  STG.E desc[UR36][R2.64], R5 ;  /* 0x0000000502007986 */ /* 0x0001e2000c101924 */
[----:B------:R-:W-:Y:S05]  /*5790*/  BRA `(.L_x_6037) ;  /* 0x00000008008c7947 */ /* 0x000fea0003800000 */
.L_x_6042:
[----:B------:R-:W-:-:S06]  /*57a0*/  FMUL.FTZ R4, R4, 1 ;  /* 0x3f80000004047820 */ /* 0x000fcc0000410000 */
[----:B------:R-:W0:Y:S02]  /*57b0*/  F2F.F64.F32 R4, R4 ;  /* 0x0000000400047310 */ /* 0x000e240000201800 */
[----:B0-----:R0:W-:Y:S01]  /*57c0*/  STG.E.64 desc[UR36][R2.64], R4 ;  /* 0x0000000402007986 */ /* 0x0011e2000c101b24 */
[----:B------:R-:W-:Y:S05]  /*57d0*/  BRA `(.L_x_6037) ;  /* 0x00000008007c7947 */ /* 0x000fea0003800000 */
.L_x_6032:
        /* <DEDUP_REMOVED lines=13> */
.L_x_6047:
[----:B------:R-:W-:Y:S01]  /*58b0*/  LOP3.LUT R6, R4, 0x7fffffff, RZ, 0xc0, !PT ;  /* 0x7fffffff04067812 */ /* 0x000fe200078ec0ff */
[----:B------:R-:W-:Y:S01]  /*58c0*/  BSSY.RECONVERGENT B0, `(.L_x_6048) ;  /* 0x0000012000007945 */ /* 0x000fe20003800200 */
[----:B------:R-:W-:Y:S02]  /*58d0*/  MOV R0, 0x80 ;  /* 0x0000008000007802 */ /* 0x000fe40000000f00 */
        /* <DEDUP_REMOVED lines=13> */
.L_x_6050:
[----:B------:R-:W-:-:S04]  /*59b0*/  SHF.R.U32.HI R4, RZ, 0x18, R4 ;  /* 0x00000018ff047819 */ /* 0x000fc80000011604 */
[----:B------:R-:W-:-:S04]  /*59c0*/  LOP3.LUT R4, R5, 0x80, R4, 0xf8, !PT ;  /* 0x0000008005047812 */ /* 0x000fc800078ef804 */
[----:B------:R-:W-:-:S07]  /*59d0*/  PRMT R0, R4, 0x7610, R0 ;  /* 0x0000761004007816 */ /* 0x000fce0000000000 */
.L_x_6049:
[----:B------:R-:W-:Y:S05]  /*59e0*/  BSYNC.RECONVERGENT B0 ;  /* 0x0000000000007941 */ /* 0x000fea0003800200 */
.L_x_6048:
[----:B------:R0:W-:Y:S01]  /*59f0*/  STG.E.U8 desc[UR36][R2.64], R0 ;  /* 0x0000000002007986 */ /* 0x0001e2000c101124 */
[----:B------:R-:W-:Y:S05]  /*5a00*/  BRA `(.L_x_6037) ;  /* 0x0000000400f07947 */ /* 0x000fea0003800000 */
.L_x_6046:
        /* <DEDUP_REMOVED lines=16> */
.L_x_6053:
[----:B------:R-:W-:-:S04]  /*5b10*/  SHF.R.U32.HI R4, RZ, 0x18, R4 ;  /* 0x00000018ff047819 */ /* 0x000fc80000011604 */
[----:B------:R-:W-:-:S04]  /*5b20*/  LOP3.LUT R5, R5, 0x80, R4, 0xf8, !PT ;  /* 0x0000008005057812 */ /* 0x000fc800078ef804 */
[----:B------:R-:W-:-:S07]  /*5b30*/  PRMT R0, R5, 0x7610, R0 ;  /* 0x0000761005007816 */ /* 0x000fce0000000000 */
.L_x_6052:
[----:B------:R-:W-:Y:S05]  /*5b40*/  BSYNC.RECONVERGENT B0 ;  /* 0x0000000000007941 */ /* 0x000fea0003800200 */
.L_x_6051:
[----:B------:R0:W-:Y:S01]  /*5b50*/  STG.E.U8 desc[UR36][R2.64], R0 ;  /* 0x0000000002007986 */ /* 0x0001e2000c101124 */
[----:B------:R-:W-:Y:S05]  /*5b60*/  BRA `(.L_x_6037) ;  /* 0x0000000400987947 */ /* 0x000fea0003800000 */
.L_x_6045:
[----:B------:R-:W-:-:S09]  /*5b70*/  UISETP.NE.AND UP0, UPT, UR4, 0x1c, UPT ;  /* 0x0000001c0400788c */ /* 0x000fd2000bf05270 */
[----:B------:R-:W-:Y:S05]  /*5b80*/  BRA.U !UP0, `(.L_x_6054) ;  /* 0x0000000108587547 */ /* 0x000fea000b800000 */
[----:B------:R-:W-:-:S09]  /*5b90*/  UISETP.NE.AND UP0, UPT, UR4, 0x1d, UPT ;  /* 0x0000001d0400788c */ /* 0x000fd2000bf05270 */
[----:B------:R-:W-:Y:S05]  /*5ba0*/  BRA.U !UP0, `(.L_x_6055) ;  /* 0x0000000108447547 */ /* 0x000fea000b800000 */
[----:B------:R-:W-:-:S09]  /*5bb0*/  UISETP.NE.AND UP0, UPT, UR4, 0x2c, UPT ;  /* 0x0000002c0400788c */ /* 0x000fd2000bf05270 */
[----:B------:R-:W-:Y:S05]  /*5bc0*/  BRA.U UP0, `(.L_x_6036) ;  /* 0x0000000100a87547 */ /* 0x000fea000b800000 */
        /* <DEDUP_REMOVED lines=15> */
.L_x_6055:
[----:B------:R-:W0:Y:S02]  /*5cc0*/  F2I.U64.TRUNC R4, R4 ;  /* 0x0000000400047311 */ /* 0x000e24000020d800 */
[----:B0-----:R0:W-:Y:S01]  /*5cd0*/  STG.E.64 desc[UR36][R2.64], R4 ;  /* 0x0000000402007986 */ /* 0x0011e2000c101b24 */
[----:B------:R-:W-:Y:S05]  /*5ce0*/  BRA `(.L_x_6037) ;  /* 0x0000000400387947 */ /* 0x000fea0003800000 */
.L_x_6054:
[----:B------:R-:W0:Y:S02]  /*5cf0*/  F2I.FTZ.U32.TRUNC.NTZ R5, R4 ;  /* 0x0000000400057305 */ /* 0x000e24000021f000 */
[----:B0-----:R0:W-:Y:S01]  /*5d00*/  STG.E desc[UR36][R2.64], R5 ;  /* 0x0000000502007986 */ /* 0x0011e2000c101924 */
[----:B------:R-:W-:Y:S05]  /*5d10*/  BRA `(.L_x_6037) ;  /* 0x00000004002c7947 */ /* 0x000fea0003800000 */
.L_x_6044:
        /* <DEDUP_REMOVED lines=10> */
.L_x_6057:
[----:B------:R-:W-:Y:S01]  /*5dc0*/  FMUL.FTZ R4, R4, 1 ;  /* 0x3f80000004047820 */ /* 0x000fe20000410000 */
[----:B------:R-:W-:-:S05]  /*5dd0*/  CS2R R6, SRZ ;  /* 0x0000000000067805 */ /* 0x000fca000001ff00 */
[----:B------:R-:W0:Y:S02]  /*5de0*/  F2F.F64.F32 R4, R4 ;  /* 0x0000000400047310 */ /* 0x000e240000201800 */
[----:B0-----:R0:W-:Y:S01]  /*5df0*/  STG.E.128 desc[UR36][R2.64], R4 ;  /* 0x0000000402007986 */ /* 0x0011e2000c101d24 */
[----:B------:R-:W-:Y:S05]  /*5e00*/  BRA `(.L_x_6037) ;  /* 0x0000000000f07947 */ /* 0x000fea0003800000 */
.L_x_6056:
[----:B------:R-:W-:-:S09]  /*5e10*/  UISETP.NE.AND UP0, UPT, UR4, 0xf, UPT ;  /* 0x0000000f0400788c */ /* 0x000fd2000bf05270 */
[----:B------:R-:W-:Y:S05]  /*5e20*/  BRA.U !UP0, `(.L_x_6058) ;  /* 0x0000000108e07547 */ /* 0x000fea000b800000 */
[----:B------:R-:W-:-:S09]  /*5e30*/  UISETP.NE.AND UP0, UPT, UR4, 0x17, UPT ;  /* 0x000000170400788c */ /* 0x000fd2000bf05270 */
[----:B------:R-:W-:Y:S05]  /*5e40*/  BRA.U !UP0, `(.L_x_6059) ;  /* 0x00000001088c7547 */ /* 0x000fea000b800000 */
[----:B------:R-:W-:-:S09]  /*5e50*/  UISETP.NE.AND UP0, UPT, UR4, 0x18, UPT ;  /* 0x000000180400788c */ /* 0x000fd2000bf05270 */
[----:B------:R-:W-:Y:S05]  /*5e60*/  BRA.U !UP0, `(.L_x_6060) ;  /* 0x0000000108447547 */ /* 0x000fea000b800000 */
.L_x_6036:
        /* <DEDUP_REMOVED lines=16> */
.L_x_6061:
[----:B------:R-:W-:Y:S05]  /*5f70*/  BRA `(.L_x_6037) ;  /* 0x0000000000947947 */ /* 0x000fea0003800000 */
.L_x_6060:
[----:B------:R-:W-:Y:S01]  /*5f80*/  LOP3.LUT R6, R4, 0x7fffffff, RZ, 0xc0, !PT ;  /* 0x7fffffff04067812 */ /* 0x000fe200078ec0ff */
[----:B------:R-:W-:Y:S01]  /*5f90*/  BSSY.RECONVERGENT B0, `(.L_x_6062) ;  /* 0x000000b000007945 */ /* 0x000fe20003800200 */
[----:B------:R-:W-:Y:S02]  /*5fa0*/  SHF.R.U32.HI R7, RZ, 0x18, R4 ;  /* 0x00000018ff077819 */ /* 0x000fe40000011604 */
[----:B------:R-:W-:Y:S02]  /*5fb0*/  ISETP.GT.U32.AND P0, PT, R6, 0x43efffff, PT ;  /* 0x43efffff0600780c */ /* 0x000fe40003f04070 */
[----:B------:R-:W-:-:S11]  /*5fc0*/  MOV R0, 0x7f ;  /* 0x0000007f00007802 */ /* 0x000fd60000000f00 */
[----:B------:R-:W-:Y:S05]  /*5fd0*/  @P0 BRA `(.L_x_6063) ;  /* 0x0000000000180947 */ /* 0x000fea0003800000 */
[----:B------:R-:W-:-:S13]  /*5fe0*/  ISETP.GE.U32.AND P0, PT, R6, 0x3c800000, PT ;  /* 0x3c8000000600780c */ /* 0x000fda0003f06070 */
[----:B------:R-:W-:-:S04]  /*5ff0*/  @P0 SHF.R.U32.HI R0, RZ, 0x14, R4 ;  /* 0x00000014ff000819 */ /* 0x000fc80000011604 */
[----:B------:R-:W-:-:S04]  /*6000*/  @P0 LOP3.LUT R5, R0, 0x1, RZ, 0xc0, !PT ;  /* 0x0000000100050812 */ /* 0x000fc800078ec0ff */
[----:B------:R-:W-:-:S04]  /*6010*/  @P0 IADD3 R0, PT, PT, R4, 0x407ffff, R5 ;  /* 0x0407ffff04000810 */ /* 0x000fc80007ffe005 */
[----:B------:R-:W-:Y:S01]  /*6020*/  @P0 SHF.R.U32.HI R0, RZ, 0x14, R0 ;  /* 0x00000014ff000819 */ /* 0x000fe20000011600 */
[----:B------:R-:W-:-:S07]  /*6030*/  @!P0 FADD.FTZ R0, R6, 16384 ;  /* 0x4680000006008421 */ /* 0x000fce0000010000 */
.L_x_6063:
[----:B------:R-:W-:Y:S05]  /*6040*/  BSYNC.RECONVERGENT B0 ;  /* 0x0000000000007941 */ /* 0x000fea0003800200 */
.L_x_6062:
[----:B------:R-:W-:-:S05]  /*6050*/  LOP3.LUT R5, R0, 0x80, R7, 0xf8, !PT ;  /* 0x0000008000057812 */ /* 0x000fca00078ef807 */
[----:B------:R0:W-:Y:S01]  /*6060*/  STG.E.U8 desc[UR36][R2.64], R5 ;  /* 0x0000000502007986 */ /* 0x0001e2000c101124 */
[----:B------:R-:W-:Y:S05]  /*6070*/  BRA `(.L_x_6037) ;  /* 0x0000000000547947 */ /* 0x000fea0003800000 */
.L_x_6059:
        /* <DEDUP_REMOVED lines=11> */
.L_x_6065:
[----:B------:R-:W-:Y:S01]  /*6130*/  IMAD.MOV.U32 R0, RZ, RZ, 0x7f ;  /* 0x0000007fff007424 */ /* 0x000fe200078e00ff */
[----:B------:R-:W-:-:S04]  /*6140*/  ISETP.GT.U32.AND P0, PT, R6, 0x7f800000, PT ;  /* 0x7f8000000600780c */ /* 0x000fc80003f04070 */
[----:B------:R-:W-:-:S09]  /*6150*/  SEL R0, R0, 0x7c, P0 ;  /* 0x0000007c00007807 */ /* 0x000fd20000000000 */
.L_x_6066:
[----:B------:R-:W-:Y:S05]  /*6160*/  BSYNC.RECONVERGENT B0 ;  /* 0x0000000000007941 */ /* 0x000fea0003800200 */
.L_x_6064:
[----:B------:R-:W-:-:S04]  /*6170*/  SHF.R.U32.HI R5, RZ, 0x18, R4 ;  /* 0x00000018ff057819 */ /* 0x000fc80000011604 */
[----:B------:R-:W-:-:S05]  /*6180*/  LOP3.LUT R5, R0, 0x80, R5, 0xf8, !PT ;  /* 0x0000008000057812 */ /* 0x000fca00078ef805 */
[----:B------:R0:W-:Y:S01]  /*6190*/  STG.E.U8 desc[UR36][R2.64], R5 ;  /* 0x0000000502007986 */ /* 0x0001e2000c101124 */
[----:B------:R-:W-:Y:S05]  /*61a0*/  BRA `(.L_x_6037) ;  /* 0x0000000000087947 */ /* 0x000fea0003800000 */
.L_x_6058:
[----:B------:R-:W-:-:S05]  /*61b0*/  F2FP.BF16.F32.PACK_AB R4, RZ, R4 ;  /* 0x00000004ff04723e */ /* 0x000fca00000010ff */
[----:B------:R0:W-:Y:S02]  /*61c0*/  STG.E.U16 desc[UR36][R2.64], R4 ;  /* 0x0000000402007986 */ /* 0x0001e4000c101524 */
.L_x_6037:
[----:B------:R-:W-:-:S07]  /*61d0*/  VIADD R17, R17, 0x80 ;  /* 0x0000008011117836 */ /* 0x000fce0000000000 */
.L_x_6000:
[----:B------:R-:W-:Y:S05]  /*61e0*/  BSYNC.RECONVERGENT B7 ;  /* 0x0000000000077941 */ /* 0x000fea0003800200 */
.L_x_5999:
[----:B------:R-:W5:Y:S01]  /*61f0*/  LDCU UR4, c[0x0][0x380] ;  /* 0x00007000ff0477ac */ /* 0x000f620008000800 */
[----:B------:R-:W-:Y:S01]  /*6200*/  BSSY.RECONVERGENT B7, `(.L_x_6067) ;  /* 0x0000307000077945 */ /* 0x000fe20003800200 */
[----:B-----5:R-:W-:-:S13]  /*6210*/  ISETP.GE.AND P0, PT, R17, UR4, PT ;  /* 0x0000000411007c0c */ /* 0x020fda000bf06270 */
[----:B------:R-:W-:Y:S05]  /*6220*/  @P0 BRA `(.L_x_6068) ;  /* 0x0000003000100947 */ /* 0x000fea0003800000 */
[----:B------:R-:W5:Y:S01]  /*6230*/  LDCU UR4, c[0x0][0x388] ;  /* 0x00007100ff0477ac */ /* 0x000f620008000800 */
[----:B01----:R-:W-:Y:S02]  /*6240*/  HFMA2 R0, -RZ, RZ, 0, 0 ;  /* 0x00000000ff007431 */ /* 0x003fe400000001ff */
        /* <DEDUP_REMOVED lines=301> */
.L_x_6069:
[----:B------:R-:W2:Y:S01]  /*7520*/  LDCU.64 UR6, c[0x0][0x588] ;  /* 0x0000b100ff0677ac */ /* 0x000ea20008000a00 */
[----:B------:R-:W-:Y:S01]  /*7530*/  BSSY.RECONVERGENT B6, `(.L_x_6070) ;  /* 0x00000dd000067945 */ /* 0x000fe20003800200 */
        /* <DEDUP_REMOVED lines=16> */
.L_x_6074:
[----:B------:R-:W2:Y:S02]  /*7640*/  LDG.E.U8 R0, desc[UR36][R2.64] ;  /* 0x0000002402007981 */ /* 0x000ea4000c1e1100 */
[----:B--2---:R-:W-:Y:S01]  /*7650*/  I2FP.F32.U32 R0, R0 ;  /* 0x0000000000007245 */ /* 0x004fe20000201000 */
[----:B------:R-:W-:Y:S06]  /*7660*/  BRA `(.L_x_6076) ;  /* 0x0000000c00247947 */ /* 0x000fec0003800000 */
.L_x_6073:
        /* <DEDUP_REMOVED lines=9> */
.L_x_6078:
[----:B------:R-:W2:Y:S02]  /*7700*/  LDG.E R0, desc[UR36][R2.64] ;  /* 0x0000002402007981 */ /* 0x000ea4000c1e1900 */
[----:B--2---:R-:W-:Y:S01]  /*7710*/  I2FP.F32.S32 R0, R0 ;  /* 0x0000000000007245 */ /* 0x004fe20000201400 */
[----:B------:R-:W-:Y:S06]  /*7720*/  BRA `(.L_x_6076) ;  /* 0x0000000800f47947 */ /* 0x000fec0003800000 */
.L_x_6077:
[----:B------:R-:W2:Y:S02]  /*7730*/  LDG.E.U16 R0, desc[UR36][R2.64] ;  /* 0x0000002402007981 */ /* 0x000ea4000c1e1500 */
[----:B--2---:R-:W2:Y:S01]  /*7740*/  I2F.S16 R0, R0 ;  /* 0x0000000000007306 */ /* 0x004ea20000101400 */
[----:B------:R-:W-:Y:S05]  /*7750*/  BRA `(.L_x_6076) ;  /* 0x0000000800e87947 */ /* 0x000fea0003800000 */
.L_x_6072:
        /* <DEDUP_REMOVED lines=8> */
.L_x_6080:
[----:B------:R-:W2:Y:S02]  /*77e0*/  LDG.E.U16 R0, desc[UR36][R2.64] ;  /* 0x0000002402007981 */ /* 0x000ea4000c1e1500 */
[----:B--2---:R-:W-:Y:S01]  /*77f0*/  HADD2.F32 R0, -RZ, R0.H0_H0 ;  /* 0x20000000ff007230 */ /* 0x004fe20000004100 */
[----:B------:R-:W-:Y:S06]  /*7800*/  BRA `(.L_x_6076) ;  /* 0x0000000800bc7947 */ /* 0x000fec0003800000 */
.L_x_6079:
        /* <DEDUP_REMOVED lines=8> */
.L_x_6082:
[----:B------:R-:W2:Y:S02]  /*7890*/  LDG.E.U16 R0, desc[UR36][R2.64] ;  /* 0x0000002402007981 */ /* 0x000ea4000c1e1500 */
[----:B--2---:R-:W-:Y:S01]  /*78a0*/  HADD2.F32 R0, -RZ, R0.H0_H0 ;  /* 0x20000000ff007230 */ /* 0x004fe20000004100 */
[----:B------:R-:W-:Y:S06]  /*78b0*/  BRA `(.L_x_6076) ;  /* 0x0000000800907947 */ /* 0x000fec0003800000 */
.L_x_6081:
[----:B------:R-:W2:Y:S01]  /*78c0*/  LDG.E.64 R2, desc[UR36][R2.64] ;  /* 0x0000002402027981 */ /* 0x000ea2000c1e1b00 */
[----:B------:R-:W-:Y:S01]  /*78d0*/  UMOV UR4, 0xf0000000 ;  /* 0xf000000000047882 */ /* 0x000fe20000000000 */
[----:B------:R-:W-:Y:S01]  /*78e0*/  UMOV UR5, 0x380fffff ;  /* 0x380fffff00057882 */ /* 0x000fe20000000000 */
[----:B--2---:R-:W0:Y:S01]  /*78f0*/  F2F.F32.F64 R0, R2 ;  /* 0x0000000200007310 */ /* 0x004e220000301000 */
[----:B------:R-:W-:-:S14]  /*7900*/  DSETP.GEU.AND P0, PT, |R2|, UR4, PT ;  /* 0x0000000402007e2a */ /* 0x000fdc000bf0e200 */
[----:B0-----:R-:W-:Y:S01]  /*7910*/  @!P0 FMUL R0, R0, 1.175494350822287508e-38 ;  /* 0x0080000000008820 */ /* 0x001fe20000400000 */
[----:B------:R-:W-:Y:S06]  /*7920*/  BRA `(.L_x_6076) ;  /* 0x0000000800747947 */ /* 0x000fec0003800000 */
.L_x_6071:
        /* <DEDUP_REMOVED lines=12> */
.L_x_6085:
[----:B------:R-:W2:Y:S01]  /*79f0*/  LDG.E.64 R2, desc[UR36][R2.64] ;  /* 0x0000002402027981 */ /* 0x000ea2000c1e1b00 */
[----:B------:R-:W-:Y:S01]  /*7a00*/  UMOV UR4, 0xf0000000 ;  /* 0xf000000000047882 */ /* 0x000fe20000000000 */
[----:B------:R-:W-:Y:S01]  /*7a10*/  UMOV UR5, 0x380fffff ;  /* 0x380fffff00057882 */ /* 0x000fe20000000000 */
[----:B--2---:R-:W0:Y:S01]  /*7a20*/  F2F.F32.F64 R0, R2 ;  /* 0x0000000200007310 */ /* 0x004e220000301000 */
[----:B------:R-:W-:-:S14]  /*7a30*/  DSETP.GEU.AND P0, PT, |R2|, UR4, PT ;  /* 0x0000000402007e2a */ /* 0x000fdc000bf0e200 */
[----:B0-----:R-:W-:Y:S01]  /*7a40*/  @!P0 FMUL R0, R0, 1.175494350822287508e-38 ;  /* 0x0080000000008820 */ /* 0x001fe20000400000 */
[----:B------:R-:W-:Y:S06]  /*7a50*/  BRA `(.L_x_6076) ;  /* 0x0000000800287947 */ /* 0x000fec0003800000 */
.L_x_6084:
        /* <DEDUP_REMOVED lines=25> */
.L_x_6087:
        /* <DEDUP_REMOVED lines=12> */
.L_x_6086:
[----:B------:R-:W2:Y:S02]  /*7cb0*/  LDG.E.U16 R0, desc[UR36][R2.64] ;  /* 0x0000002402007981 */ /* 0x000ea4000c1e1500 */
[----:B--2---:R-:W-:Y:S01]  /*7cc0*/  IMAD.U32 R0, R0, 0x10000, RZ ;  /* 0x0001000000007824 */ /* 0x004fe200078e00ff */
[----:B------:R-:W-:Y:S06]  /*7cd0*/  BRA `(.L_x_6076) ;  /* 0x0000000400887947 */ /* 0x000fec0003800000 */
.L_x_6083:
        /* <DEDUP_REMOVED lines=11> */
.L_x_6090:
        /* <DEDUP_REMOVED lines=20> */
.L_x_6092:
[----:B------:R-:W-:Y:S05]  /*7ed0*/  BSYNC.RECONVERGENT B0 ;  /* 0x0000000000007941 */ /* 0x000fea0003800200 */
.L_x_6091:
[----:B------:R-:W-:Y:S01]  /*7ee0*/  IMAD.SHL.U32 R0, R0, 0x100000, RZ ;  /* 0x0010000000007824 */ /* 0x000fe200078e00ff */
[----:B------:R-:W-:-:S04]  /*7ef0*/  LEA R2, R2, 0x3b800000, 0x17 ;  /* 0x3b80000002027811 */ /* 0x000fc800078eb8ff */
[----:B------:R-:W-:Y:S01]  /*7f00*/  LOP3.LUT R0, R2, R0, R7, 0xfe, !PT ;  /* 0x0000000002007212 */ /* 0x000fe200078efe07 */
[----:B------:R-:W-:Y:S06]  /*7f10*/  BRA `(.L_x_6076) ;  /* 0x0000000000f87947 */ /* 0x000fec0003800000 */
.L_x_6089:
        /* <DEDUP_REMOVED lines=20> */
.L_x_6094:
[----:B------:R-:W-:Y:S05]  /*8060*/  BSYNC.RECONVERGENT B0 ;  /* 0x0000000000007941 */ /* 0x000fea0003800200 */
.L_x_6093:
[----:B------:R-:W-:Y:S02]  /*8070*/  SHF.L.U32 R0, R0, 0x15, RZ ;  /* 0x0000001500007819 */ /* 0x000fe400000006ff */
[----:B------:R-:W-:-:S04]  /*8080*/  LEA R2, R2, 0x37800000, 0x17 ;  /* 0x3780000002027811 */ /* 0x000fc800078eb8ff */
[----:B------:R-:W-:Y:S01]  /*8090*/  LOP3.LUT R0, R2, R0, R7, 0xfe, !PT ;  /* 0x0000000002007212 */ /* 0x000fe200078efe07 */
[----:B------:R-:W-:Y:S06]  /*80a0*/  BRA `(.L_x_6076) ;  /* 0x0000000000947947 */ /* 0x000fec0003800000 */
.L_x_6088:
        /* <DEDUP_REMOVED lines=14> */
.L_x_6075:
        /* <DEDUP_REMOVED lines=16> */
.L_x_6097:
[----:B------:R-:W-:Y:S01]  /*8290*/  IMAD.MOV.U32 R0, RZ, RZ, RZ ;  /* 0x000000ffff007224 */ /* 0x000fe200078e00ff */
[----:B------:R-:W-:Y:S06]  /*82a0*/  BRA `(.L_x_6076) ;  /* 0x0000000000147947 */ /* 0x000fec0003800000 */
.L_x_6096:
[----:B------:R-:W2:Y:S02]  /*82b0*/  LDG.E.64 R2, desc[UR36][R2.64] ;  /* 0x0000002402027981 */ /* 0x000ea4000c1e1b00 */
[----:B--2---:R0:W1:Y:S01]  /*82c0*/  I2F.U64 R0, R2 ;  /* 0x0000000200007312 */ /* 0x0040620000301000 */
[----:B------:R-:W-:Y:S05]  /*82d0*/  BRA `(.L_x_6076) ;  /* 0x0000000000087947 */ /* 0x000fea0003800000 */
.L_x_6095:
[----:B------:R-:W2:Y:S02]  /*82e0*/  LDG.E R0, desc[UR36][R2.64] ;  /* 0x0000002402007981 */ /* 0x000ea4000c1e1900 */
[----:B--2---:R-:W-:-:S07]  /*82f0*/  I2FP.F32.U32 R0, R0 ;  /* 0x0000000000007245 */ /* 0x004fce0000201000 */
.L_x_6076:
[----:B------:R-:W-:Y:S05]  /*8300*/  BSYNC.RECONVERGENT B6 ;  /* 0x0000000000067941 */ /* 0x000fea0003800200 */
.L_x_6070:
[----:B-12-45:R-:W-:Y:S01]  /*8310*/  FMUL.FTZ R10, R0, R0 ;  /* 0x00000000000a7220 */ /* 0x036fe20000410000 */
[----:B------:R-:W1:Y:S01]  /*8320*/  LDCU.64 UR4, c[0x0][0x580] ;  /* 0x0000b000ff0477ac */ /* 0x000e620008000a00 */
[----:B------:R-:W-:Y:S04]  /*8330*/  BSSY.RECONVERGENT B0, `(.L_x_6098) ;  /* 0x0000011000007945 */ /* 0x000fe80003800200 */
[----:B------:R-:W2:Y:S08]  /*8340*/  F2F.F64.F32 R10, R10 ;  /* 0x0000000a000a7310 */ /* 0x000eb00000201800 */
[----:B--2---:R-:W0:Y:S01]  /*8350*/  MUFU.RCP64H R5, R11 ;  /* 0x0000000b00057308 */ /* 0x004e220000001800 */
[----:B------:R-:W-:-:S05]  /*8360*/  VIADD R4, R11, 0x300402 ;  /* 0x003004020b047836 */ /* 0x000fca0000000000 */
[----:B------:R-:W-:Y:S01]  /*8370*/  FSETP.GEU.AND P0, PT, |R4|, 5.8789094863358348022e-39, PT ;  /* 0x004004020400780b */ /* 0x000fe20003f0e200 */
[----:B0--3--:R-:W-:-:S08]  /*8380*/  DFMA R2, -R10, R4, 1 ;  /* 0x3ff000000a02742b */ /* 0x009fd00000000104 */
        /* <DEDUP_REMOVED lines=10> */
[----:B------:R-:W-:Y:S05]  /*8430*/  CALL.REL.NOINC `($__internal_14_$__cuda_sm20_dblrcp_rn_slowpath_v3) ;  /* 0x0000003c00b87944 */ /* 0x000fea0003c00000 */
.L_x_6099:
[----:B------:R-:W-:Y:S05]  /*8440*/  BSYNC.RECONVERGENT B0 ;  /* 0x0000000000007941 */ /* 0x000fea0003800200 */
.L_x_6098:
        /* <DEDUP_REMOVED lines=19> */
.L_x_6103:
[----:B------:R-:W0:Y:S02]  /*8580*/  F2I.S64.TRUNC R4, R4 ;  /* 0x0000000400047311 */ /* 0x000e24000020d900 */
[----:B0-----:R-:W-:-:S05]  /*8590*/  IMAD.MOV.U32 R7, RZ, RZ, R4 ;  /* 0x000000ffff077224 */ /* 0x001fca00078e0004 */
[----:B------:R3:W-:Y:S01]  /*85a0*/  STG.E.U8 desc[UR36][R2.64], R7 ;  /* 0x0000000702007986 */ /* 0x0007e2000c101124 */
[----:B------:R-:W-:Y:S05]  /*85b0*/  BRA `(.L_x_6105) ;  /* 0x0000000c00287947 */ /* 0x000fea0003800000 */
.L_x_6102:
        /* <DEDUP_REMOVED lines=9> */
.L_x_6107:
[----:B------:R-:W0:Y:S02]  /*8650*/  F2I.FTZ.TRUNC.NTZ R5, R4 ;  /* 0x0000000400057305 */ /* 0x000e24000021f100 */
[----:B0-----:R2:W-:Y:S01]  /*8660*/  STG.E desc[UR36][R2.64], R5 ;  /* 0x0000000502007986 */ /* 0x0015e2000c101924 */
[----:B------:R-:W-:Y:S05]  /*8670*/  BRA `(.L_x_6105) ;  /* 0x0000000800f87947 */ /* 0x000fea0003800000 */
.L_x_6106:
[----:B------:R-:W0:Y:S02]  /*8680*/  F2I.FTZ.TRUNC.NTZ R5, R4 ;  /* 0x0000000400057305 */ /* 0x000e24000021f100 */
[----:B0-----:R0:W-:Y:S01]  /*8690*/  STG.E.U16 desc[UR36][R2.64], R5 ;  /* 0x0000000502007986 */ /* 0x0011e2000c101524 */
[----:B------:R-:W-:Y:S05]  /*86a0*/  BRA `(.L_x_6105) ;  /* 0x0000000800ec7947 */ /* 0x000fea0003800000 */
.L_x_6101:
        /* <DEDUP_REMOVED lines=8> */
.L_x_6109:
[----:B------:R-:W-:-:S05]  /*8730*/  F2FP.F16.F32.PACK_AB R4, RZ, R4 ;  /* 0x00000004ff04723e */ /* 0x000fca00000000ff */
[----:B------:R0:W-:Y:S01]  /*8740*/  STG.E.U16 desc[UR36][R2.64], R4 ;  /* 0x0000000402007986 */ /* 0x0001e2000c101524 */
[----:B------:R-:W-:Y:S05]  /*8750*/  BRA `(.L_x_6105) ;  /* 0x0000000800c07947 */ /* 0x000fea0003800000 */
.L_x_6108:
[----:B------:R-:W-:-:S09]  /*8760*/  UISETP.NE.AND UP0, UPT, UR4, 0x7, UPT ;  /* 0x000000070400788c */ /* 0x000fd2000bf05270 */
[----:B------:R-:W-:Y:S05]  /*8770*/  BRA.U !UP0, `(.L_x_6110) ;  /* 0x00000001082c7547 */ /* 0x000fea000b800000 */
[----:B------:R-:W-:-:S09]  /*8780*/  UISETP.NE.AND UP0, UPT, UR4, 0x8, UPT ;  /* 0x000000080400788c */ /* 0x000fd2000bf05270 */
[----:B------:R-:W-:Y:S05]  /*8790*/  BRA.U !UP0, `(.L_x_6111) ;  /* 0x0000000108147547 */ /* 0x000fea000b800000 */
[----:B------:R-:W-:-:S09]  /*87a0*/  UISETP.NE.AND UP0, UPT, UR4, 0x9, UPT ;  /* 0x000000090400788c */ /* 0x000fd2000bf05270 */
[----:B------:R-:W-:Y:S05]  /*87b0*/  BRA.U UP0, `(.L_x_6104) ;  /* 0x0000000500d07547 */ /* 0x000fea000b800000 */
[----:B------:R-:W-:-:S05]  /*87c0*/  MOV R5, RZ ;  /* 0x000000ff00057202 */ /* 0x000fca0000000f00 */
[----:B------:R0:W-:Y:S01]  /*87d0*/  STG.E.64 desc[UR36][R2.64], R4 ;  /* 0x0000000402007986 */ /* 0x0001e2000c101b24 */
[----:B------:R-:W-:Y:S05]  /*87e0*/  BRA `(.L_x_6105) ;  /* 0x00000008009c7947 */ /* 0x000fea0003800000 */
.L_x_6111:
[----:B------:R-:W-:-:S04]  /*87f0*/  F2FP.F16.F32.PACK_AB R5, RZ, R4 ;  /* 0x00000004ff05723e */ /* 0x000fc800000000ff */
[----:B------:R-:W-:-:S05]  /*8800*/  PRMT R5, R5, 0x5410, RZ ;  /* 0x0000541005057816 */ /* 0x000fca00000000ff */
[----:B------:R0:W-:Y:S01]  /*8810*/  STG.E desc[UR36][R2.64], R5 ;  /* 0x0000000502007986 */ /* 0x0001e2000c101924 */
[----:B------:R-:W-:Y:S05]  /*8820*/  BRA `(.L_x_6105) ;  /* 0x00000008008c7947 */ /* 0x000fea0003800000 */
.L_x_6110:
[----:B------:R-:W-:-:S06]  /*8830*/  FMUL.FTZ R4, R4, 1 ;  /* 0x3f80000004047820 */ /* 0x000fcc0000410000 */
[----:B------:R-:W0:Y:S02]  /*8840*/  F2F.F64.F32 R4, R4 ;  /* 0x0000000400047310 */ /* 0x000e240000201800 */
[----:B0-----:R0:W-:Y:S01]  /*8850*/  STG.E.64 desc[UR36][R2.64], R4 ;  /* 0x0000000402007986 */ /* 0x0011e2000c101b24 */
[----:B------:R-:W-:Y:S05]  /*8860*/  BRA `(.L_x_6105) ;  /* 0x00000008007c7947 */ /* 0x000fea0003800000 */
.L_x_6100:
        /* <DEDUP_REMOVED lines=13> */
.L_x_6115:
        /* <DEDUP_REMOVED lines=16> */
.L_x_6118:
[----:B------:R-:W-:-:S04]  /*8a40*/  SHF.R.U32.HI R4, RZ, 0x18, R4 ;  /* 0x00000018ff047819 */ /* 0x000fc80000011604 */
[----:B------:R-:W-:-:S04]  /*8a50*/  LOP3.LUT R4, R5, 0x80, R4, 0xf8, !PT ;  /* 0x0000008005047812 */ /* 0x000fc800078ef804 */
[----:B------:R-:W-:-:S07]  /*8a60*/  PRMT R0, R4, 0x7610, R0 ;  /* 0x0000761004007816 */ /* 0x000fce0000000000 */
.L_x_6117:
[----:B------:R-:W-:Y:S05]  /*8a70*/  BSYNC.RECONVERGENT B0 ;  /* 0x0000000000007941 */ /* 0x000fea0003800200 */
.L_x_6116:
[----:B------:R0:W-:Y:S01]  /*8a80*/  STG.E.U8 desc[UR36][R2.64], R0 ;  /* 0x0000000002007986 */ /* 0x0001e2000c101124 */
[----:B------:R-:W-:Y:S05]  /*8a90*/  BRA `(.L_x_6105) ;  /* 0x0000000400f07947 */ /* 0x000fea0003800000 */
.L_x_6114:
        /* <DEDUP_REMOVED lines=16> */
.L_x_6121:
[----:B------:R-:W-:-:S04]  /*8ba0*/  SHF.R.U32.HI R4, RZ, 0x18, R4 ;  /* 0x00000018ff047819 */ /* 0x000fc80000011604 */
[----:B------:R-:W-:-:S04]  /*8bb0*/  LOP3.LUT R5, R5, 0x80, R4, 0xf8, !PT ;  /* 0x0000008005057812 */ /* 0x000fc800078ef804 */
[----:B------:R-:W-:-:S07]  /*8bc0*/  PRMT R0, R5, 0x7610, R0 ;  /* 0x0000761005007816 */ /* 0x000fce0000000000 */
.L_x_6120:
[----:B------:R-:W-:Y:S05]  /*8bd0*/  BSYNC.RECONVERGENT B0 ;  /* 0x0000000000007941 */ /* 0x000fea0003800200 */
.L_x_6119:
[----:B------:R0:W-:Y:S01]  /*8be0*/  STG.E.U8 desc[UR36][R2.64], R0 ;  /* 0x0000000002007986 */ /* 0x0001e2000c101124 */
[----:B------:R-:W-:Y:S05]  /*8bf0*/  BRA `(.L_x_6105) ;  /* 0x0000000400987947 */ /* 0x000fea0003800000 */
.L_x_6113:
        /* <DEDUP_REMOVED lines=21> */
.L_x_6123:
[----:B------:R-:W0:Y:S02]  /*8d50*/  F2I.U64.TRUNC R4, R4 ;  /* 0x0000000400047311 */ /* 0x000e24000020d800 */
[----:B0-----:R0:W-:Y:S01]  /*8d60*/  STG.E.64 desc[UR36][R2.64], R4 ;  /* 0x0000000402007986 */ /* 0x0011e2000c101b24 */
[----:B------:R-:W-:Y:S05]  /*8d70*/  BRA `(.L_x_6105) ;  /* 0x0000000400387947 */ /* 0x000fea0003800000 */
.L_x_6122:
[----:B------:R-:W0:Y:S02]  /*8d80*/  F2I.FTZ.U32.TRUNC.NTZ R5, R4 ;  /* 0x0000000400057305 */ /* 0x000e24000021f000 */
[----:B0-----:R0:W-:Y:S01]  /*8d90*/  STG.E desc[UR36][R2.64], R5 ;  /* 0x0000000502007986 */ /* 0x0011e2000c101924 */
[----:B------:R-:W-:Y:S05]  /*8da0*/  BRA `(.L_x_6105) ;  /* 0x00000004002c7947 */ /* 0x000fea0003800000 */
.L_x_6112:
        /* <DEDUP_REMOVED lines=10> */
.L_x_6125:
[----:B------:R-:W-:Y:S01]  /*8e50*/  FMUL.FTZ R4, R4, 1 ;  /* 0x3f80000004047820 */ /* 0x000fe20000410000 */
[----:B------:R-:W-:-:S05]  /*8e60*/  CS2R R6, SRZ ;  /* 0x0000000000067805 */ /* 0x000fca000001ff00 */
[----:B------:R-:W0:Y:S02]  /*8e70*/  F2F.F64.F32 R4, R4 ;  /* 0x0000000400047310 */ /* 0x000e240000201800 */
[----:B0-----:R0:W-:Y:S01]  /*8e80*/  STG.E.128 desc[UR36][R2.64], R4 ;  /* 0x0000000402007986 */ /* 0x0011e2000c101d24 */
[----:B------:R-:W-:Y:S05]  /*8e90*/  BRA `(.L_x_6105) ;  /* 0x0000000000f07947 */ /* 0x000fea0003800000 */
.L_x_6124:
[----:B------:R-:W-:-:S09]  /*8ea0*/  UISETP.NE.AND UP0, UPT, UR4, 0xf, UPT ;  /* 0x0000000f0400788c */ /* 0x000fd2000bf05270 */
[----:B------:R-:W-:Y:S05]  /*8eb0*/  BRA.U !UP0, `(.L_x_6126) ;  /* 0x0000000108e07547 */ /* 0x000fea000b800000 */
[----:B------:R-:W-:-:S09]  /*8ec0*/  UISETP.NE.AND UP0, UPT, UR4, 0x17, UPT ;  /* 0x000000170400788c */ /* 0x000fd2000bf05270 */
[----:B------:R-:W-:Y:S05]  /*8ed0*/  BRA.U !UP0, `(.L_x_6127) ;  /* 0x00000001088c7547 */ /* 0x000fea000b800000 */
[----:B------:R-:W-:-:S09]  /*8ee0*/  UISETP.NE.AND UP0, UPT, UR4, 0x18, UPT ;  /* 0x000000180400788c */ /* 0x000fd2000bf05270 */
[----:B------:R-:W-:Y:S05]  /*8ef0*/  BRA.U !UP0, `(.L_x_6128) ;  /* 0x0000000108447547 */ /* 0x000fea000b800000 */
.L_x_6104:
        /* <DEDUP_REMOVED lines=16> */
.L_x_6129:
[----:B------:R-:W-:Y:S05]  /*9000*/  BRA `(.L_x_6105) ;  /* 0x0000000000947947 */ /* 0x000fea0003800000 */
.L_x_6128:
        /* <DEDUP_REMOVED lines=12> */
.L_x_6131:
[----:B------:R-:W-:Y:S05]  /*90d0*/  BSYNC.RECONVERGENT B0 ;  /* 0x0000000000007941 */ /* 0x000fea0003800200 */
.L_x_6130:
[----:B------:R-:W-:-:S05]  /*90e0*/  LOP3.LUT R5, R0, 0x80, R7, 0xf8, !PT ;  /* 0x0000008000057812 */ /* 0x000fca00078ef807 */
[----:B------:R0:W-:Y:S01]  /*90f0*/  STG.E.U8 desc[UR36][R2.64], R5 ;  /* 0x0000000502007986 */ /* 0x0001e2000c101124 */
[----:B------:R-:W-:Y:S05]  /*9100*/  BRA `(.L_x_6105) ;  /* 0x0000000000547947 */ /* 0x000fea0003800000 */
.L_x_6127:
        /* <DEDUP_REMOVED lines=11> */
.L_x_6133:
[----:B------:R-:W-:Y:S01]  /*91c0*/  IMAD.MOV.U32 R0, RZ, RZ, 0x7f ;  /* 0x0000007fff007424 */ /* 0x000fe200078e00ff */
[----:B------:R-:W-:-:S04]  /*91d0*/  ISETP.GT.U32.AND P0, PT, R6, 0x7f800000, PT ;  /* 0x7f8000000600780c */ /* 0x000fc80003f04070 */
[----:B------:R-:W-:-:S09]  /*91e0*/  SEL R0, R0, 0x7c, P0 ;  /* 0x0000007c00007807 */ /* 0x000fd20000000000 */
.L_x_6134:
[----:B------:R-:W-:Y:S05]  /*91f0*/  BSYNC.RECONVERGENT B0 ;  /* 0x0000000000007941 */ /* 0x000fea0003800200 */
.L_x_6132:
[----:B------:R-:W-:-:S04]  /*9200*/  SHF.R.U32.HI R5, RZ, 0x18, R4 ;  /* 0x00000018ff057819 */ /* 0x000fc80000011604 */
[----:B------:R-:W-:-:S05]  /*9210*/  LOP3.LUT R5, R0, 0x80, R5, 0xf8, !PT ;  /* 0x0000008000057812 */ /* 0x000fca00078ef805 */
[----:B------:R0:W-:Y:S01]  /*9220*/  STG.E.U8 desc[UR36][R2.64], R5 ;  /* 0x0000000502007986 */ /* 0x0001e2000c101124 */
[----:B------:R-:W-:Y:S05]  /*9230*/  BRA `(.L_x_6105) ;  /* 0x0000000000087947 */ /* 0x000fea0003800000 */
.L_x_6126:
[----:B------:R-:W-:-:S05]  /*9240*/  F2FP.BF16.F32.PACK_AB R4, RZ, R4 ;  /* 0x00000004ff04723e */ /* 0x000fca00000010ff */
[----:B------:R0:W-:Y:S02]  /*9250*/  STG.E.U16 desc[UR36][R2.64], R4 ;  /* 0x0000000402007986 */ /* 0x0001e4000c101524 */
.L_x_6105:
[----:B------:R-:W-:-:S07]  /*9260*/  IADD3 R17, PT, PT, R17, 0x80, RZ ;  /* 0x0000008011117810 */ /* 0x000fce0007ffe0ff */
.L_x_6068:
[----:B------:R-:W-:Y:S05]  /*9270*/  BSYNC.RECONVERGENT B7 ;  /* 0x0000000000077941 */ /* 0x000fea0003800200 */
.L_x_6067:
        /* <DEDUP_REMOVED lines=9> */
[----:B------:R-:W-:Y:S01]  /*9310*/  MOV R16, RZ ;  /* 0x000000ff00107202 */ /* 0x000fe20000000f00 */
        /* <DEDUP_REMOVED lines=296> */
.L_x_6135:
[----:B------:R-:W0:Y:S01]  /*a5a0*/  LDCU.128 UR8, c[0x0][0x580] ;  /* 0x0000b000ff0877ac */ /* 0x000e220008000c00 */
[----:B------:R-:W-:Y:S01]  /*a5b0*/  BSSY.RECONVERGENT B6, `(.L_x_6136) ;  /* 0x00000df000067945 */ /* 0x000fe20003800200 */
        /* <DEDUP_REMOVED lines=16> */
[----:B--2---:R3:W4:Y:S01]  /*a6c0*/  I2F.S16 R0, R2 ;  /* 0x0000000200007306 */ /* 0x0047220000101400 */
[----:B------:R-:W-:Y:S05]  /*a6d0*/  BRA `(.L_x_6142) ;  /* 0x0000000c00307947 */ /* 0x000fea0003800000 */
.L_x_6140:
[----:B------:R-:W2:Y:S02]  /*a6e0*/  LDG.E.U8 R0, desc[UR36][R2.64] ;  /* 0x0000002402007981 */ /* 0x000ea4000c1e1100 */
[----:B--2---:R-:W-:Y:S01]  /*a6f0*/  I2FP.F32.U32 R0, R0 ;  /* 0x0000000000007245 */ /* 0x004fe20000201000 */
[----:B------:R-:W-:Y:S06]  /*a700*/  BRA `(.L_x_6142) ;  /* 0x0000000c00247947 */ /* 0x000fec0003800000 */
.L_x_6139:
        /* <DEDUP_REMOVED lines=9> */
.L_x_6144:
[----:B------:R-:W2:Y:S02]  /*a7a0*/  LDG.E R0, desc[UR36][R2.64] ;  /* 0x0000002402007981 */ /* 0x000ea4000c1e1900 */
[----:B--2---:R-:W-:Y:S01]  /*a7b0*/  I2FP.F32.S32 R0, R0 ;  /* 0x0000000000007245 */ /* 0x004fe20000201400 */
[----:B------:R-:W-:Y:S06]  /*a7c0*/  BRA `(.L_x_6142) ;  /* 0x0000000800f47947 */ /* 0x000fec0003800000 */
.L_x_6143:
[----:B------:R-:W2:Y:S02]  /*a7d0*/  LDG.E.U16 R0, desc[UR36][R2.64] ;  /* 0x0000002402007981 */ /* 0x000ea4000c1e1500 */
[----:B--2---:R-:W0:Y:S01]  /*a7e0*/  I2F.S16 R0, R0 ;  /* 0x0000000000007306 */ /* 0x004e220000101400 */
[----:B------:R-:W-:Y:S05]  /*a7f0*/  BRA `(.L_x_6142) ;  /* 0x0000000800e87947 */ /* 0x000fea0003800000 */
.L_x_6138:
        /* <DEDUP_REMOVED lines=8> */
.L_x_6146:
[----:B------:R-:W2:Y:S02]  /*a880*/  LDG.E.U16 R0, desc[UR36][R2.64] ;  /* 0x0000002402007981 */ /* 0x000ea4000c1e1500 */
[----:B--2---:R-:W-:Y:S01]  /*a890*/  HADD2.F32 R0, -RZ, R0.H0_H0 ;  /* 0x20000000ff007230 */ /* 0x004fe20000004100 */
[----:B------:R-:W-:Y:S06]  /*a8a0*/  BRA `(.L_x_6142) ;  /* 0x0000000800bc7947 */ /* 0x000fec0003800000 */
.L_x_6145:
        /* <DEDUP_REMOVED lines=8> */
.L_x_6148:
[----:B------:R-:W2:Y:S02]  /*a930*/  LDG.E.U16 R0, desc[UR36][R2.64] ;  /* 0x0000002402007981 */ /* 0x000ea4000c1e1500 */
[----:B--2---:R-:W-:Y:S01]  /*a940*/  HADD2.F32 R0, -RZ, R0.H0_H0 ;  /* 0x20000000ff007230 */ /* 0x004fe20000004100 */
[----:B------:R-:W-:Y:S06]  /*a950*/  BRA `(.L_x_6142) ;  /* 0x0000000800907947 */ /* 0x000fec0003800000 */
.L_x_6147:
[----:B------:R-:W2:Y:S01]  /*a960*/  LDG.E.64 R2, desc[UR36][R2.64] ;  /* 0x0000002402027981 */ /* 0x000ea2000c1e1b00 */
[----:B------:R-:W-:Y:S01]  /*a970*/  UMOV UR4, 0xf0000000 ;  /* 0xf000000000047882 */ /* 0x000fe20000000000 */
[----:B------:R-:W-:Y:S01]  /*a980*/  UMOV UR5, 0x380fffff ;  /* 0x380fffff00057882 */ /* 0x000fe20000000000 */
[----:B--2---:R-:W0:Y:S01]  /*a990*/  F2F.F32.F64 R0, R2 ;  /* 0x0000000200007310 */ /* 0x004e220000301000 */
[----:B------:R-:W-:-:S14]  /*a9a0*/  DSETP.GEU.AND P0, PT, |R2|, UR4, PT ;  /* 0x0000000402007e2a */ /* 0x000fdc000bf0e200 */
[----:B0-----:R-:W-:Y:S01]  /*a9b0*/  @!P0 FMUL R0, R0, 1.175494350822287508e-38 ;  /* 0x0080000000008820 */ /* 0x001fe20000400000 */
[----:B------:R-:W-:Y:S06]  /*a9c0*/  BRA `(.L_x_6142) ;  /* 0x0000000800747947 */ /* 0x000fec0003800000 */
.L_x_6137:
        /* <DEDUP_REMOVED lines=12> */
.L_x_6151:
[----:B------:R-:W2:Y:S01]  /*aa90*/  LDG.E.64 R2, desc[UR36][R2.64] ;  /* 0x0000002402027981 */ /* 0x000ea2000c1e1b00 */
[----:B------:R-:W-:Y:S01]  /*aaa0*/  UMOV UR4, 0xf0000000 ;  /* 0xf000000000047882 */ /* 0x000fe20000000000 */
[----:B------:R-:W-:Y:S01]  /*aab0*/  UMOV UR5, 0x380fffff ;  /* 0x380fffff00057882 */ /* 0x000fe20000000000 */
[----:B--2---:R-:W0:Y:S01]  /*aac0*/  F2F.F32.F64 R0, R2 ;  /* 0x0000000200007310 */ /* 0x004e220000301000 */
[----:B------:R-:W-:-:S14]  /*aad0*/  DSETP.GEU.AND P0, PT, |R2|, UR4, PT ;  /* 0x0000000402007e2a */ /* 0x000fdc000bf0e200 */
[----:B0-----:R-:W-:Y:S01]  /*aae0*/  @!P0 FMUL R0, R0, 1.175494350822287508e-38 ;  /* 0x0080000000008820 */ /* 0x001fe20000400000 */
[----:B------:R-:W-:Y:S06]  /*aaf0*/  BRA `(.L_x_6142) ;  /* 0x0000000800287947 */ /* 0x000fec0003800000 */
.L_x_6150:
        /* <DEDUP_REMOVED lines=25> */
.L_x_6153:
        /* <DEDUP_REMOVED lines=12> */
.L_x_6152:
[----:B------:R-:W2:Y:S02]  /*ad50*/  LDG.E.U16 R0, desc[UR36][R2.64] ;  /* 0x0000002402007981 */ /* 0x000ea4000c1e1500 */
[----:B--2---:R-:W-:Y:S01]  /*ad60*/  SHF.L.U32 R0, R0, 0x10, RZ ;  /* 0x0000001000007819 */ /* 0x004fe200000006ff */
[----:B------:R-:W-:Y:S06]  /*ad70*/  BRA `(.L_x_6142) ;  /* 0x0000000400887947 */ /* 0x000fec0003800000 */
.L_x_6149:
        /* <DEDUP_REMOVED lines=11> */
.L_x_6156:
        /* <DEDUP_REMOVED lines=20> */
.L_x_6158:
[----:B------:R-:W-:Y:S05]  /*af70*/  BSYNC.RECONVERGENT B0 ;  /* 0x0000000000007941 */ /* 0x000fea0003800200 */
.L_x_6157:
[----:B------:R-:W-:Y:S01]  /*af80*/  IMAD.SHL.U32 R0, R0, 0x100000, RZ ;  /* 0x0010000000007824 */ /* 0x000fe200078e00ff */
[----:B------:R-:W-:-:S04]  /*af90*/  LEA R2, R2, 0x3b800000, 0x17 ;  /* 0x3b80000002027811 */ /* 0x000fc800078eb8ff */
[----:B------:R-:W-:Y:S01]  /*afa0*/  LOP3.LUT R0, R2, R0, R7, 0xfe, !PT ;  /* 0x0000000002007212 */ /* 0x000fe200078efe07 */
[----:B------:R-:W-:Y:S06]  /*afb0*/  BRA `(.L_x_6142) ;  /* 0x0000000000f87947 */ /* 0x000fec0003800000 */
.L_x_6155:
        /* <DEDUP_REMOVED lines=20> */
.L_x_6160:
[----:B------:R-:W-:Y:S05]  /*b100*/  BSYNC.RECONVERGENT B0 ;  /* 0x0000000000007941 */ /* 0x000fea0003800200 */
.L_x_6159:
[----:B------:R-:W-:Y:S02]  /*b110*/  SHF.L.U32 R0, R0, 0x15, RZ ;  /* 0x0000001500007819 */ /* 0x000fe400000006ff */
[----:B------:R-:W-:-:S04]  /*b120*/  LEA R2, R2, 0x37800000, 0x17 ;  /* 0x3780000002027811 */ /* 0x000fc800078eb8ff */
[----:B------:R-:W-:Y:S01]  /*b130*/  LOP3.LUT R0, R2, R0, R7, 0xfe, !PT ;  /* 0x0000000002007212 */ /* 0x000fe200078efe07 */
[----:B------:R-:W-:Y:S06]  /*b140*/  BRA `(.L_x_6142) ;  /* 0x0000000000947947 */ /* 0x000fec0003800000 */
.L_x_6154:
        /* <DEDUP_REMOVED lines=14> */
.L_x_6141:
        /* <DEDUP_REMOVED lines=16> */
.L_x_6163:
[----:B------:R-:W-:Y:S01]  /*b330*/  IMAD.MOV.U32 R0, RZ, RZ, RZ ;  /* 0x000000ffff007224 */ /* 0x000fe200078e00ff */
[----:B------:R-:W-:Y:S06]  /*b340*/  BRA `(.L_x_6142) ;  /* 0x0000000000147947 */ /* 0x000fec0003800000 */
.L_x_6162:
[----:B------:R-:W2:Y:S02]  /*b350*/  LDG.E.64 R2, desc[UR36][R2.64] ;  /* 0x0000002402027981 */ /* 0x000ea4000c1e1b00 */
[----:B--2---:R0:W1:Y:S01]  /*b360*/  I2F.U64 R0, R2 ;  /* 0x0000000200007312 */ /* 0x0040620000301000 */
[----:B------:R-:W-:Y:S05]  /*b370*/  BRA `(.L_x_6142) ;  /* 0x0000000000087947 */ /* 0x000fea0003800000 */
.L_x_6161:
[----:B------:R-:W2:Y:S02]  /*b380*/  LDG.E R0, desc[UR36][R2.64] ;  /* 0x0000002402007981 */ /* 0x000ea4000c1e1900 */
[----:B--2---:R-:W-:-:S07]  /*b390*/  I2FP.F32.U32 R0, R0 ;  /* 0x0000000000007245 */ /* 0x004fce0000201000 */
.L_x_6142:
[----:B------:R-:W-:Y:S05]  /*b3a0*/  BSYNC.RECONVERGENT B6 ;  /* 0x0000000000067941 */ /* 0x000fea0003800200 */
.L_x_6136:
[----:B012-45:R-:W-:Y:S01]  /*b3b0*/  FMUL.FTZ R8, R0, R0 ;  /* 0x0000000000087220 */ /* 0x037fe20000410000 */
[----:B------:R-:W-:Y:S05]  /*b3c0*/  BSSY.RECONVERGENT B0, `(.L_x_6164) ;  /* 0x0000013000007945 */ /* 0x000fea0003800200 */
[----:B------:R-:W0:Y:S08]  /*b3d0*/  F2F.F64.F32 R8, R8 ;  /* 0x0000000800087310 */ /* 0x000e300000201800 */
[----:B0-----:R-:W0:Y:S01]  /*b3e0*/  MUFU.RCP64H R3, R9 ;  /* 0x0000000900037308 */ /* 0x001e220000001800 */
[----:B---3--:R-:W-:-:S04]  /*b3f0*/  IADD3 R2, PT, PT, R9, 0x300402, RZ ;  /* 0x0030040209027810 */ /* 0x008fc80007ffe0ff */
        /* <DEDUP_REMOVED lines=12> */
[----:B------:R-:W-:Y:S05]  /*b4c0*/  CALL.REL.NOINC `($__internal_14_$__cuda_sm20_dblrcp_rn_slowpath_v3) ;  /* 0x0000000c00947944 */ /* 0x000fea0003c00000 */
[----:B------:R-:W-:Y:S01]  /*b4d0*/  MOV R4, R6 ;  /* 0x0000000600047202 */ /* 0x000fe20000000f00 */
[----:B------:R-:W-:-:S07]  /*b4e0*/  IMAD.MOV.U32 R5, RZ, RZ, R7 ;  /* 0x000000ffff057224 */ /* 0x000fce00078e0007 */
.L_x_6165:
[----:B------:R-:W-:Y:S05]  /*b4f0*/  BSYNC.RECONVERGENT B0 ;  /* 0x0000000000007941 */ /* 0x000fea0003800200 */
.L_x_6164:
        /* <DEDUP_REMOVED lines=17> */
[----:B0-----:R-:W-:Y:S01]  /*b610*/  STG.E.U8 desc[UR36][R16.64], R3 ;  /* 0x0000000310007986 */ /* 0x001fe2000c101124 */
[----:B------:R-:W-:Y:S05]  /*b620*/  EXIT ;  /* 0x000000000000794d */ /* 0x000fea0003800000 */
.L_x_6169:
[----:B------:R-:W0:Y:S02]  /*b630*/  F2I.S64.TRUNC R2, R2 ;  /* 0x0000000200027311 */ /* 0x000e24000020d900 */
[----:B0-----:R-:W-:-:S05]  /*b640*/  MOV R5, R2 ;  /* 0x0000000200057202 */ /* 0x001fca0000000f00 */
[----:B------:R-:W-:Y:S01]  /*b650*/  STG.E.U8 desc[UR36][R16.64], R5 ;  /* 0x0000000510007986 */ /* 0x000fe2000c101124 */
[----:B------:R-:W-:Y:S05]  /*b660*/  EXIT ;  /* 0x000000000000794d */ /* 0x000fea0003800000 */
.L_x_6168:
[----:B------:R-:W-:-:S09]  /*b670*/  UISETP.NE.AND UP0, UPT, UR4, 0x2, UPT ;  /* 0x000000020400788c */ /* 0x000fd2000bf05270 */
[----:B------:R-:W-:Y:S05]  /*b680*/  BRA.U !UP0, `(.L_x_6171) ;  /* 0x0000000108287547 */ /* 0x000fea000b800000 */
[----:B------:R-:W-:-:S09]  /*b690*/  UISETP.NE.AND UP0, UPT, UR4, 0x3, UPT ;  /* 0x000000030400788c */ /* 0x000fd2000bf05270 */
[----:B------:R-:W-:Y:S05]  /*b6a0*/  BRA.U !UP0, `(.L_x_6172) ;  /* 0x0000000108147547 */ /* 0x000fea000b800000 */
[----:B------:R-:W-:-:S09]  /*b6b0*/  UISETP.NE.AND UP0, UPT, UR4, 0x4, UPT ;  /* 0x000000040400788c */ /* 0x000fd2000bf05270 */
[----:B------:R-:W-:Y:S05]  /*b6c0*/  BRA.U UP0, `(.L_x_6170) ;  /* 0x0000000900387547 */ /* 0x000fea000b800000 */
[----:B------:R-:W0:Y:S02]  /*b6d0*/  F2I.S64.TRUNC R2, R2 ;  /* 0x0000000200027311 */ /* 0x000e24000020d900 */
[----:B0-----:R-:W-:Y:S01]  /*b6e0*/  STG.E.64 desc[UR36][R16.64], R2 ;  /* 0x0000000210007986 */ /* 0x001fe2000c101b24 */
[----:B------:R-:W-:Y:S05]  /*b6f0*/  EXIT ;  /* 0x000000000000794d */ /* 0x000fea0003800000 */
.L_x_6172:
[----:B------:R-:W0:Y:S02]  /*b700*/  F2I.FTZ.TRUNC.NTZ R3, R2 ;  /* 0x0000000200037305 */ /* 0x000e24000021f100 */
[----:B0-----:R-:W-:Y:S01]  /*b710*/  STG.E desc[UR36][R16.64], R3 ;  /* 0x0000000310007986 */ /* 0x001fe2000c101924 */
[----:B------:R-:W-:Y:S05]  /*b720*/  EXIT ;  /* 0x000000000000794d */ /* 0x000fea0003800000 */
.L_x_6171:
[----:B------:R-:W0:Y:S02]  /*b730*/  F2I.FTZ.TRUNC.NTZ R3, R2 ;  /* 0x0000000200037305 */ /* 0x000e24000021f100 */
[----:B0-----:R-:W-:Y:S01]  /*b740*/  STG.E.U16 desc[UR36][R16.64], R3 ;  /* 0x0000000310007986 */ /* 0x001fe2000c101524 */
[----:B------:R-:W-:Y:S05]  /*b750*/  EXIT ;  /* 0x000000000000794d */ /* 0x000fea0003800000 */
.L_x_6167:
[----:B------:R-:W-:-:S09]  /*b760*/  UISETP.GT.AND UP0, UPT, UR4, 0x6, UPT ;  /* 0x000000060400788c */ /* 0x000fd2000bf04270 */
[----:B------:R-:W-:Y:S05]  /*b770*/  BRA.U UP0, `(.L_x_6173) ;  /* 0x0000000100247547 */ /* 0x000fea000b800000 */
[----:B------:R-:W-:-:S09]  /*b780*/  UISETP.NE.AND UP0, UPT, UR4, 0x5, UPT ;  /* 0x000000050400788c */ /* 0x000fd2000bf05270 */
[----:B------:R-:W-:Y:S05]  /*b790*/  BRA.U !UP0, `(.L_x_6174) ;  /* 0x0000000108107547 */ /* 0x000fea000b800000 */
[----:B------:R-:W-:-:S09]  /*b7a0*/  UISETP.NE.AND UP0, UPT, UR4, 0x6, UPT ;  /* 0x000000060400788c */ /* 0x000fd2000bf05270 */
[----:B------:R-:W-:Y:S05]  /*b7b0*/  BRA.U UP0, `(.L_x_6170) ;  /* 0x0000000500fc7547 */ /* 0x000fea000b800000 */
[----:B------:R-:W-:Y:S01]  /*b7c0*/  STG.E desc[UR36][R16.64], R2 ;  /* 0x0000000210007986 */ /* 0x000fe2000c101924 */
[----:B------:R-:W-:Y:S05]  /*b7d0*/  EXIT ;  /* 0x000000000000794d */ /* 0x000fea0003800000 */
.L_x_6174:
[----:B------:R-:W-:-:S05]  /*b7e0*/  F2FP.F16.F32.PACK_AB R2, RZ, R2 ;  /* 0x00000002ff02723e */ /* 0x000fca00000000ff */
[----:B------:R-:W-:Y:S01]  /*b7f0*/  STG.E.U16 desc[UR36][R16.64], R2 ;  /* 0x0000000210007986 */ /* 0x000fe2000c101524 */
[----:B------:R-:W-:Y:S05]  /*b800*/  EXIT ;  /* 0x000000000000794d */ /* 0x000fea0003800000 */
.L_x_6173:
[----:B------:R-:W-:-:S09]  /*b810*/  UISETP.NE.AND UP0, UPT, UR4, 0x7, UPT ;  /* 0x000000070400788c */ /* 0x000fd2000bf05270 */
[----:B------:R-:W-:Y:S05]  /*b820*/  BRA.U !UP0, `(.L_x_6175) ;  /* 0x00000001082c7547 */ /* 0x000fea000b800000 */
[----:B------:R-:W-:-:S09]  /*b830*/  UISETP.NE.AND UP0, UPT, UR4, 0x8, UPT ;  /* 0x000000080400788c */ /* 0x000fd2000bf05270 */
[----:B------:R-:W-:Y:S05]  /*b840*/  BRA.U !UP0, `(.L_x_6176) ;  /* 0x0000000108147547 */ /* 0x000fea000b800000 */
[----:B------:R-:W-:-:S09]  /*b850*/  UISETP.NE.AND UP0, UPT, UR4, 0x9, UPT ;  /* 0x000000090400788c */ /* 0x000fd2000bf05270 */
[----:B------:R-:W-:Y:S05]  /*b860*/  BRA.U UP0, `(.L_x_6170) ;  /* 0x0000000500d07547 */ /* 0x000fea000b800000 */
[----:B------:R-:W-:-:S05]  /*b870*/  IMAD.MOV.U32 R3, RZ, RZ, RZ ;  /* 0x000000ffff037224 */ /* 0x000fca00078e00ff */
[----:B------:R-:W-:Y:S01]  /*b880*/  STG.E.64 desc[UR36][R16.64], R2 ;  /* 0x0000000210007986 */ /* 0x000fe2000c101b24 */
[----:B------:R-:W-:Y:S05]  /*b890*/  EXIT ;  /* 0x000000000000794d */ /* 0x000fea0003800000 */
.L_x_6176:
[----:B------:R-:W-:-:S04]  /*b8a0*/  F2FP.F16.F32.PACK_AB R3, RZ, R2 ;  /* 0x00000002ff03723e */ /* 0x000fc800000000ff */
[----:B------:R-:W-:-:S05]  /*b8b0*/  PRMT R3, R3, 0x5410, RZ ;  /* 0x0000541003037816 */ /* 0x000fca00000000ff */
[----:B------:R-:W-:Y:S01]  /*b8c0*/  STG.E desc[UR36][R16.64], R3 ;  /* 0x0000000310007986 */ /* 0x000fe2000c101924 */
[----:B------:R-:W-:Y:S05]  /*b8d0*/  EXIT ;  /* 0x000000000000794d */ /* 0x000fea0003800000 */
.L_x_6175:
[----:B------:R-:W-:-:S06]  /*b8e0*/  FMUL.FTZ R2, R2, 1 ;  /* 0x3f80000002027820 */ /* 0x000fcc0000410000 */
[----:B------:R-:W0:Y:S02]  /*b8f0*/  F2F.F64.F32 R2, R2 ;  /* 0x0000000200027310 */ /* 0x000e240000201800 */
[----:B0-----:R-:W-:Y:S01]  /*b900*/  STG.E.64 desc[UR36][R16.64], R2 ;  /* 0x0000000210007986 */ /* 0x001fe2000c101b24 */
[----:B------:R-:W-:Y:S05]  /*b910*/  EXIT ;  /* 0x000000000000794d */ /* 0x000fea0003800000 */
.L_x_6166:
        /* <DEDUP_REMOVED lines=11> */
[----:B0-----:R-:W-:Y:S01]  /*b9d0*/  STG.E.U16 desc[UR36][R16.64], R3 ;  /* 0x0000000310007986 */ /* 0x001fe2000c101524 */
[----:B------:R-:W-:Y:S05]  /*b9e0*/  EXIT ;  /* 0x000000000000794d */ /* 0x000fea0003800000 */
.L_x_6180:
[----:B------:R-:W-:Y:S01]  /*b9f0*/  LOP3.LUT R4, R2, 0x7fffffff, RZ, 0xc0, !PT ;  /* 0x7fffffff02047812 */ /* 0x000fe200078ec0ff */
        /* <DEDUP_REMOVED lines=15> */
.L_x_6183:
[----:B------:R-:W-:-:S04]  /*baf0*/  SHF.R.U32.HI R2, RZ, 0x18, R2 ;  /* 0x00000018ff027819 */ /* 0x000fc80000011602 */
[----:B------:R-:W-:-:S04]  /*bb00*/  LOP3.LUT R2, R3, 0x80, R2, 0xf8, !PT ;  /* 0x0000008003027812 */ /* 0x000fc800078ef802 */
[----:B------:R-:W-:-:S07]  /*bb10*/  PRMT R8, R2, 0x7610, R8 ;  /* 0x0000761002087816 */ /* 0x000fce0000000008 */
.L_x_6182:
[----:B------:R-:W-:Y:S05]  /*bb20*/  BSYNC.RECONVERGENT B0 ;  /* 0x0000000000007941 */ /* 0x000fea0003800200 */
.L_x_6181:
[----:B------:R-:W-:Y:S01]  /*bb30*/  STG.E.U8 desc[UR36][R16.64], R8 ;  /* 0x0000000810007986 */ /* 0x000fe2000c101124 */
[----:B------:R-:W-:Y:S05]  /*bb40*/  EXIT ;  /* 0x000000000000794d */ /* 0x000fea0003800000 */
.L_x_6179:
        /* <DEDUP_REMOVED lines=16> */
.L_x_6186:
[----:B------:R-:W-:-:S04]  /*bc50*/  SHF.R.U32.HI R2, RZ, 0x18, R2 ;  /* 0x00000018ff027819 */ /* 0x000fc80000011602 */
[----:B------:R-:W-:-:S04]  /*bc60*/  LOP3.LUT R3, R3, 0x80, R2, 0xf8, !PT ;  /* 0x0000008003037812 */ /* 0x000fc800078ef802 */
[----:B------:R-:W-:-:S07]  /*bc70*/  PRMT R8, R3, 0x7610, R8 ;  /* 0x0000761003087816 */ /* 0x000fce0000000008 */
.L_x_6185:
[----:B------:R-:W-:Y:S05]  /*bc80*/  BSYNC.RECONVERGENT B0 ;  /* 0x0000000000007941 */ /* 0x000fea0003800200 */
.L_x_6184:
[----:B------:R-:W-:Y:S01]  /*bc90*/  STG.E.U8 desc[UR36][R16.64], R8 ;  /* 0x0000000810007986 */ /* 0x000fe2000c101124 */
[----:B------:R-:W-:Y:S05]  /*bca0*/  EXIT ;  /* 0x000000000000794d */ /* 0x000fea0003800000 */
.L_x_6178:
        /* <DEDUP_REMOVED lines=21> */
.L_x_6188:
[----:B------:R-:W0:Y:S02]  /*be00*/  F2I.U64.TRUNC R2, R2 ;  /* 0x0000000200027311 */ /* 0x000e24000020d800 */
[----:B0-----:R-:W-:Y:S01]  /*be10*/  STG.E.64 desc[UR36][R16.64], R2 ;  /* 0x0000000210007986 */ /* 0x001fe2000c101b24 */
[----:B------:R-:W-:Y:S05]  /*be20*/  EXIT ;  /* 0x000000000000794d */ /* 0x000fea0003800000 */
.L_x_6187:
[----:B------:R-:W0:Y:S02]  /*be30*/  F2I.FTZ.U32.TRUNC.NTZ R3, R2 ;  /* 0x0000000200037305 */ /* 0x000e24000021f000 */
[----:B0-----:R-:W-:Y:S01]  /*be40*/  STG.E desc[UR36][R16.64], R3 ;  /* 0x0000000310007986 */ /* 0x001fe2000c101924 */
[----:B------:R-:W-:Y:S05]  /*be50*/  EXIT ;  /* 0x000000000000794d */ /* 0x000fea0003800000 */
.L_x_6177:
        /* <DEDUP_REMOVED lines=8> */
[----:B------:R-:W-:Y:S01]  /*bee0*/  STG.E.U8 desc[UR36][R16.64], R3 ;  /* 0x0000000310007986 */ /* 0x000fe2000c101124 */
[----:B------:R-:W-:Y:S05]  /*bef0*/  EXIT ;  /* 0x000000000000794d */ /* 0x000fea0003800000 */
.L_x_6190:
[----:B------:R-:W-:Y:S01]  /*bf00*/  FMUL.FTZ R4, R2, 1 ;  /* 0x3f80000002047820 */ /* 0x000fe20000410000 */
[----:B------:R-:W-:-:S05]  /*bf10*/  CS2R R6, SRZ ;  /* 0x0000000000067805 */ /* 0x000fca000001ff00 */
[----:B------:R-:W0:Y:S02]  /*bf20*/  F2F.F64.F32 R4, R4 ;  /* 0x0000000400047310 */ /* 0x000e240000201800 */
[----:B0-----:R-:W-:Y:S01]  /*bf30*/  STG.E.128 desc[UR36][R16.64], R4 ;  /* 0x0000000410007986 */ /* 0x001fe2000c101d24 */
[----:B------:R-:W-:Y:S05]  /*bf40*/  EXIT ;  /* 0x000000000000794d */ /* 0x000fea0003800000 */
.L_x_6189:
[----:B------:R-:W-:-:S09]  /*bf50*/  UISETP.NE.AND UP0, UPT, UR4, 0xf, UPT ;  /* 0x0000000f0400788c */ /* 0x000fd2000bf05270 */
[----:B------:R-:W-:Y:S05]  /*bf60*/  BRA.U !UP0, `(.L_x_6191) ;  /* 0x0000000108e07547 */ /* 0x000fea000b800000 */
[----:B------:R-:W-:-:S09]  /*bf70*/  UISETP.NE.AND UP0, UPT, UR4, 0x17, UPT ;  /* 0x000000170400788c */ /* 0x000fd2000bf05270 */
[----:B------:R-:W-:Y:S05]  /*bf80*/  BRA.U !UP0, `(.L_x_6192) ;  /* 0x00000001088c7547 */ /* 0x000fea000b800000 */
[----:B------:R-:W-:-:S09]  /*bf90*/  UISETP.NE.AND UP0, UPT, UR4, 0x18, UPT ;  /* 0x000000180400788c */ /* 0x000fd2000bf05270 */
[----:B------:R-:W-:Y:S05]  /*bfa0*/  BRA.U !UP0, `(.L_x_6193) ;  /* 0x0000000108447547 */ /* 0x000fea000b800000 */
.L_x_6170:
        /* <DEDUP_REMOVED lines=16> */
.L_x_6194:
[----:B------:R-:W-:Y:S05]  /*c0b0*/  EXIT ;  /* 0x000000000000794d */ /* 0x000fea0003800000 */
.L_x_6193:
        /* <DEDUP_REMOVED lines=12> */
.L_x_6196:
[----:B------:R-:W-:Y:S05]  /*c180*/  BSYNC.RECONVERGENT B0 ;  /* 0x0000000000007941 */ /* 0x000fea0003800200 */
.L_x_6195:
[----:B------:R-:W-:-:S05]  /*c190*/  LOP3.LUT R3, R0, 0x80, R5, 0xf8, !PT ;  /* 0x0000008000037812 */ /* 0x000fca00078ef805 */
[----:B------:R-:W-:Y:S01]  /*c1a0*/  STG.E.U8 desc[UR36][R16.64], R3 ;  /* 0x0000000310007986 */ /* 0x000fe2000c101124 */
[----:B------:R-:W-:Y:S05]  /*c1b0*/  EXIT ;  /* 0x000000000000794d */ /* 0x000fea0003800000 */
.L_x_6192:
        /* <DEDUP_REMOVED lines=11> */
.L_x_6198:
[----:B------:R-:W-:Y:S01]  /*c270*/  HFMA2 R0, -RZ, RZ, 0, 7.569789886474609375e-06 ;  /* 0x0000007fff007431 */ /* 0x000fe200000001ff */
[----:B------:R-:W-:-:S04]  /*c280*/  ISETP.GT.U32.AND P0, PT, R4, 0x7f800000, PT ;  /* 0x7f8000000400780c */ /* 0x000fc80003f04070 */
[----:B------:R-:W-:-:S09]  /*c290*/  SEL R0, R0, 0x7c, P0 ;  /* 0x0000007c00007807 */ /* 0x000fd20000000000 */
.L_x_6199:
[----:B------:R-:W-:Y:S05]  /*c2a0*/  BSYNC.RECONVERGENT B0 ;  /* 0x0000000000007941 */ /* 0x000fea0003800200 */
.L_x_6197:
[----:B------:R-:W-:-:S04]  /*c2b0*/  SHF.R.U32.HI R3, RZ, 0x18, R2 ;  /* 0x00000018ff037819 */ /* 0x000fc80000011602 */
[----:B------:R-:W-:-:S05]  /*c2c0*/  LOP3.LUT R3, R0, 0x80, R3, 0xf8, !PT ;  /* 0x0000008000037812 */ /* 0x000fca00078ef803 */
[----:B------:R-:W-:Y:S01]  /*c2d0*/  STG.E.U8 desc[UR36][R16.64], R3 ;  /* 0x0000000310007986 */ /* 0x000fe2000c101124 */
[----:B------:R-:W-:Y:S05]  /*c2e0*/  EXIT ;  /* 0x000000000000794d */ /* 0x000fea0003800000 */
.L_x_6191:
[----:B------:R-:W-:-:S05]  /*c2f0*/  F2FP.BF16.F32.PACK_AB R2, RZ, R2 ;  /* 0x00000002ff02723e */ /* 0x000fca00000010ff */
[----:B------:R-:W-:Y:S01]  /*c300*/  STG.E.U16 desc[UR36][R16.64], R2 ;  /* 0x0000000210007986 */ /* 0x000fe2000c101524 */
[----:B------:R-:W-:Y:S05]  /*c310*/  EXIT ;  /* 0x000000000000794d */ /* 0x000fea0003800000 */
        .weak           $__internal_14_$__cuda_sm20_dblrcp_rn_slowpath_v3
        .type           $__internal_14_$__cuda_sm20_dblrcp_rn_slowpath_v3,@function
        .size           $__internal_14_$__cuda_sm20_dblrcp_rn_slowpath_v3,(.L_x_68300 - $__internal_14_$__cuda_sm20_dblrcp_rn_slowpath_v3)
$__internal_14_$__cuda_sm20_dblrcp_rn_slowpath_v3:
        /* <DEDUP_REMOVED lines=26> */
.L_x_6203:
        /* <DEDUP_REMOVED lines=10> */
.L_x_6201:
[----:B------:R-:W-:Y:S02]  /*c560*/  LOP3.LUT R7, R5, 0x80000, RZ, 0xfc, !PT ;  /* 0x0008000005077812 */ /* 0x000fe400078efcff */
[----:B------:R-:W-:-:S07]  /*c570*/  MOV R6, R4 ;  /* 0x0000000400067202 */ /* 0x000fce0000000f00 */
.L_x_6202:
[----:B------:R-:W-:Y:S05]  /*c580*/  BSYNC.RECONVERGENT B1 ;  /* 0x0000000000017941 */ /* 0x000fea0003800200 */
.L_x_6200:
[----:B------:R-:W-:Y:S01]  /*c590*/  IMAD.MOV.U32 R4, RZ, RZ, R0 ;  /* 0x000000ffff047224 */ /* 0x000fe200078e0000 */
[----:B------:R-:W-:-:S04]  /*c5a0*/  MOV R5, 0x0 ;  /* 0x0000000000057802 */ /* 0x000fc80000000f00 */
[----:B------:R-:W-:Y:S05]  /*c5b0*/  RET.REL.NODEC R4 `(_ZN2at6native18elementwise_kernelILi128ELi4EZNS0_15gpu_kernel_implIZNS0_50_GLOBAL__N__2680c7bb_12_PowKernel_cu_7dd49032_300329pow_tensor_scalar_kernel_implIffEEvRNS_18TensorIteratorBaseET0_EUlfE1_EEvS6_RKT_EUliE_EEviT1_) ;  /* 0xffffff3804907950 */ /* 0x000fea0003c3ffff */
.L_x_6204:
        /* <DEDUP_REMOVED lines=12> */
.L_x_68300:


//--------------------- .text._ZN2at6native27unrolled_elementwise_kernelIZNS0_50_GLOBAL__N__2680c7bb_12_PowKernel_cu_7dd49032_300329pow_tensor_scalar_kernel_implIffEEvRNS_18TensorIteratorBaseET0_EUlfE1_St5arrayIPcLm2EELi4E23TrivialOffsetCalculatorILi1EjESC_NS0_6memory12LoadWithCastILi1EEENSD_13StoreWithCastILi1EEEEEviT_S6_T2_T3_T4_T5_ --------------------------
	.section	.text._ZN2at6native27unrolled_elementwise_kernelIZNS0_50_GLOBAL__N__2680c7bb_12_PowKernel_cu_7dd49032_300329pow_tensor_scalar_kernel_implIffEEvRNS_18TensorIteratorBaseET0_EUlfE1_St5arrayIPcLm2EELi4E23TrivialOffsetCalculatorILi1EjESC_NS0_6memory12LoadWithCastILi1EEENSD_13StoreWithCastILi1EEEEEviT_S6_T2_T3_T4_T5_,"ax",@progbits
	.align	128
        .global         _ZN2at6native27unrolled_elementwise_kernelIZNS0_50_GLOBAL__N__2680c7bb_12_PowKernel_cu_7dd49032_300329pow_tensor_scalar_kernel_implIffEEvRNS_18TensorIteratorBaseET0_EUlfE1_St5arrayIPcLm2EELi4E23TrivialOffsetCalculatorILi1EjESC_NS0_6memory12LoadWithCastILi1EEENSD_13StoreWithCastILi1EEEEEviT_S6_T2_T3_T4_T5_
        .type           _ZN2at6native27unrolled_elementwise_kernelIZNS0_50_GLOBAL__N__2680c7bb_12_PowKernel_cu_7dd49032_300329pow_tensor_scalar_kernel_implIffEEvRNS_18TensorIteratorBaseET0_EUlfE1_St5arrayIPcLm2EELi4E23TrivialOffsetCalculatorILi1EjESC_NS0_6memory12LoadWithCastILi1EEENSD_13StoreWithCastILi1EEEEEviT_S6_T2_T3_T4_T5_,@function
        .size           _ZN2at6native27unrolled_elementwise_kernelIZNS0_50_GLOBAL__N__2680c7bb_12_PowKernel_cu_7dd49032_300329pow_tensor_scalar_kernel_implIffEEvRNS_18TensorIteratorBaseET0_EUlfE1_St5arrayIPcLm2EELi4E23TrivialOffsetCalculatorILi1EjESC_NS0_6memory12LoadWithCastILi1EEENSD_13StoreWithCastILi1EEEEEviT_S6_T2_T3_T4_T5_,(.L_x_68301 - _ZN2at6native27unrolled_elementwise_kernelIZNS0_50_GLOBAL__N__2680c7bb_12_PowKernel_cu_7dd49032_300329pow_tensor_scalar_kernel_implIffEEvRNS_18TensorIteratorBaseET0_EUlfE1_St5arrayIPcLm2EELi4E23TrivialOffsetCalculatorILi1EjESC_NS0_6memory12LoadWithCastILi1EEENSD_13StoreWithCastILi1EEEEEviT_S6_T2_T3_T4_T5_)
        .other          _ZN2at6native27unrolled_elementwise_kernelIZNS0_50_GLOBAL__N__2680c7bb_12_PowKernel_cu_7dd49032_300329pow_tensor_scalar_kernel_implIffEEvRNS_18TensorIteratorBaseET0_EUlfE1_St5arrayIPcLm2EELi4E23TrivialOffsetCalculatorILi1EjESC_NS0_6memory12LoadWithCastILi1EEENSD_13StoreWithCastILi1EEEEEviT_S6_T2_T3_T4_T5_,@"STO_CUDA_ENTRY STV_DEFAULT"
_ZN2at6native27unrolled_elementwise_kernelIZNS0_50_GLOBAL__N__2680c7bb_12_PowKernel_cu_7dd49032_300329pow_tensor_scalar_kernel_implIffEEvRNS_18TensorIteratorBaseET0_EUlfE1_St5arrayIPcLm2EELi4E23TrivialOffsetCalculatorILi1EjESC_NS0_6memory12LoadWithCastILi1EEENSD_13StoreWithCastILi1EEEEEviT_S6_T2_T3_T4_T5_:
.text._ZN2at6native27unrolled_elementwise_kernelIZNS0_50_GLOBAL__N__2680c7bb_12_PowKernel_cu_7dd49032_300329pow_tensor_scalar_kernel_implIffEEvRNS_18TensorIteratorBaseET0_EUlfE1_St5arrayIPcLm2EELi4E23TrivialOffsetCalculatorILi1EjESC_NS0_6memory12LoadWithCastILi1EEENSD_13StoreWithCastILi1EEEEEviT_S6_T2_T3_T4_T5_:
        /* <DEDUP_REMOVED lines=33> */
.L_x_6211:
[----:B------:R-:W2:Y:S02]  /*0210*/  LDG.E.U8 R4, desc[UR36][R4.64] ;  /* 0x0000002404047981 */ /* 0x000ea4000c1e1100 */
[----:B--2---:R-:W-:Y:S01]  /*0220*/  I2FP.F32.U32 R22, R4 ;  /* 0x0000000400167245 */ /* 0x004fe20000201000 */
[----:B------:R-:W-:Y:S06]  /*0230*/  BRA `(.L_x_6213) ;  /* 0x0000000c00287947 */ /* 0x000fec0003800000 */
.L_x_6210:
        /* <DEDUP_REMOVED lines=9> */
.L_x_6215:
[----:B------:R-:W2:Y:S02]  /*02d0*/  LDG.E R4, desc[UR36][R4.64] ;  /* 0x0000002404047981 */ /* 0x000ea4000c1e1900 */
[----:B--2---:R-:W-:Y:S01]  /*02e0*/  I2FP.F32.S32 R22, R4 ;  /* 0x0000000400167245 */ /* 0x004fe20000201400 */
[----:B------:R-:W-:Y:S06]  /*02f0*/  BRA `(.L_x_6213) ;  /* 0x0000000800f87947 */ /* 0x000fec0003800000 */
.L_x_6214:
[----:B------:R-:W2:Y:S02]  /*0300*/  LDG.E.U16 R4, desc[UR36][R4.64] ;  /* 0x0000002404047981 */ /* 0x000ea4000c1e1500 */
[----:B--2---:R2:W3:Y:S01]  /*0310*/  I2F.S16 R22, R4 ;  /* 0x0000000400167306 */ /* 0x0044e20000101400 */
[----:B------:R-:W-:Y:S05]  /*0320*/  BRA `(.L_x_6213) ;  /* 0x0000000800ec7947 */ /* 0x000fea0003800000 */
.L_x_6209:
        /* <DEDUP_REMOVED lines=8> */
.L_x_6217:
[----:B------:R-:W2:Y:S02]  /*03b0*/  LDG.E.U16 R4, desc[UR36][R4.64] ;  /* 0x0000002404047981 */ /* 0x000ea4000c1e1500 */
[----:B--2---:R-:W-:Y:S01]  /*03c0*/  HADD2.F32 R22, -RZ, R4.H0_H0 ;  /* 0x20000004ff167230 */ /* 0x004fe20000004100 */
[----:B------:R-:W-:Y:S06]  /*03d0*/  BRA `(.L_x_6213) ;  /* 0x0000000800c07947 */ /* 0x000fec0003800000 */
.L_x_6216:
        /* <DEDUP_REMOVED lines=8> */
.L_x_6219:
[----:B------:R-:W2:Y:S02]  /*0460*/  LDG.E.U16 R4, desc[UR36][R4.64] ;  /* 0x0000002404047981 */ /* 0x000ea4000c1e1500 */
[----:B--2---:R-:W-:Y:S01]  /*0470*/  HADD2.F32 R22, -RZ, R4.H0_H0 ;  /* 0x20000004ff167230 */ /* 0x004fe20000004100 */
[----:B------:R-:W-:Y:S06]  /*0480*/  BRA `(.L_x_6213) ;  /* 0x0000000800947947 */ /* 0x000fec0003800000 */
.L_x_6218:
[----:B------:R-:W2:Y:S01]  /*0490*/  LDG.E.64 R4, desc[UR36][R4.64] ;  /* 0x0000002404047981 */ /* 0x000ea2000c1e1b00 */
[----:B------:R-:W-:Y:S01]  /*04a0*/  UMOV UR4, 0xf0000000 ;  /* 0xf000000000047882 */ /* 0x000fe20000000000 */
[----:B------:R-:W-:Y:S01]  /*04b0*/  UMOV UR5, 0x380fffff ;  /* 0x380fffff00057882 */ /* 0x000fe20000000000 */
[----:B--2---:R-:W0:Y:S01]  /*04c0*/  F2F.F32.F64 R22, R4 ;  /* 0x0000000400167310 */ /* 0x004e220000301000 */
[----:B------:R-:W-:-:S14]  /*04d0*/  DSETP.GEU.AND P0, PT, |R4|, UR4, PT ;  /* 0x0000000404007e2a */ /* 0x000fdc000bf0e200 */
[----:B0-----:R-:W-:Y:S01]  /*04e0*/  @!P0 FMUL R22, R22, 1.175494350822287508e-38 ;  /* 0x0080000016168820 */ /* 0x001fe20000400000 */
[----:B------:R-:W-:Y:S06]  /*04f0*/  BRA `(.L_x_6213) ;  /* 0x0000000800787947 */ /* 0x000fec0003800000 */
.L_x_6208:
        /* <DEDUP_REMOVED lines=12> */
.L_x_6222:
[----:B------:R-:W2:Y:S01]  /*05c0*/  LDG.E.64 R4, desc[UR36][R4.64] ;  /* 0x0000002404047981 */ /* 0x000ea2000c1e1b00 */
[----:B------:R-:W-:Y:S01]  /*05d0*/  UMOV UR4, 0xf0000000 ;  /* 0xf000000000047882 */ /* 0x000fe20000000000 */
[----:B------:R-:W-:Y:S01]  /*05e0*/  UMOV UR5, 0x380fffff ;  /* 0x380fffff00057882 */ /* 0x000fe20000000000 */
[----:B--2---:R-:W0:Y:S01]  /*05f0*/  F2F.F32.F64 R22, R4 ;  /* 0x0000000400167310 */ /* 0x004e220000301000 */
[----:B------:R-:W-:-:S14]  /*0600*/  DSETP.GEU.AND P0, PT, |R4|, UR4, PT ;  /* 0x0000000404007e2a */ /* 0x000fdc000bf0e200 */
[----:B0-----:R-:W-:Y:S01]  /*0610*/  @!P0 FMUL R22, R22, 1.175494350822287508e-38 ;  /* 0x0080000016168820 */ /* 0x001fe20000400000 */
[----:B------:R-:W-:Y:S06]  /*0620*/  BRA `(.L_x_6213) ;  /* 0x00000008002c7947 */ /* 0x000fec0003800000 */
.L_x_6221:
        /* <DEDUP_REMOVED lines=25> */
.L_x_6224:
        /* <DEDUP_REMOVED lines=13> */
.L_x_6223:
[----:B------:R-:W2:Y:S02]  /*0890*/  LDG.E.U16 R4, desc[UR36][R4.64] ;  /* 0x0000002404047981 */ /* 0x000ea4000c1e1500 */
[----:B--2---:R-:W-:Y:S01]  /*08a0*/  IMAD.U32 R22, R4, 0x10000, RZ ;  /* 0x0001000004167824 */ /* 0x004fe200078e00ff */
[----:B------:R-:W-:Y:S06]  /*08b0*/  BRA `(.L_x_6213) ;  /* 0x0000000400887947 */ /* 0x000fec0003800000 */
.L_x_6220:
        /* <DEDUP_REMOVED lines=11> */
.L_x_6227:
        /* <DEDUP_REMOVED lines=20> */
.L_x_6229:
[----:B------:R-:W-:Y:S05]  /*0ab0*/  BSYNC.RECONVERGENT B0 ;  /* 0x0000000000007941 */ /* 0x000fea0003800200 */
.L_x_6228:
[----:B------:R-:W-:Y:S01]  /*0ac0*/  IMAD.SHL.U32 R0, R0, 0x100000, RZ ;  /* 0x0010000000007824 */ /* 0x000fe200078e00ff */
[----:B------:R-:W-:-:S04]  /*0ad0*/  LEA R3, R3, 0x3b800000, 0x17 ;  /* 0x3b80000003037811 */ /* 0x000fc800078eb8ff */
[----:B------:R-:W-:Y:S01]  /*0ae0*/  LOP3.LUT R22, R3, R0, R7, 0xfe, !PT ;  /* 0x0000000003167212 */ /* 0x000fe200078efe07 */
[----:B------:R-:W-:Y:S06]  /*0af0*/  BRA `(.L_x_6213) ;  /* 0x0000000000f87947 */ /* 0x000fec0003800000 */
.L_x_6226:
        /* <DEDUP_REMOVED lines=20> */
.L_x_6231:
[----:B------:R-:W-:Y:S05]  /*0c40*/  BSYNC.RECONVERGENT B0 ;  /* 0x0000000000007941 */ /* 0x000fea0003800200 */
.L_x_6230:
[----:B------:R-:W-:Y:S01]  /*0c50*/  IMAD.SHL.U32 R0, R0, 0x200000, RZ ;  /* 0x0020000000007824 */ /* 0x000fe200078e00ff */
[----:B------:R-:W-:-:S04]  /*0c60*/  LEA R3, R3, 0x37800000, 0x17 ;  /* 0x3780000003037811 */ /* 0x000fc800078eb8ff */
[----:B------:R-:W-:Y:S01]  /*0c70*/  LOP3.LUT R22, R3, R0, R7, 0xfe, !PT ;  /* 0x0000000003167212 */ /* 0x000fe200078efe07 */
[----:B------:R-:W-:Y:S06]  /*0c80*/  BRA `(.L_x_6213) ;  /* 0x0000000000947947 */ /* 0x000fec0003800000 */
.L_x_6225:
[----:B------:R-:W-:-:S09]  /*0c90*/  UISETP.NE.AND UP0, UPT, UR4, 0x1c, UPT ;  /* 0x0000001c0400788c */ /* 0x000fd2000bf05270 */
[----:B------:R-:W-:Y:S05]  /*0ca0*/  BRA.U !UP0, `(.L_x_6232) ;  /* 0x0000000108847547 */ /* 0x000fea000b800000 */
[----:B------:R-:W-:-:S09]  /*0cb0*/  UISETP.NE.AND UP0, UPT, UR4, 0x1d, UPT ;  /* 0x0000001d0400788c */ /* 0x000fd2000bf05270 */
[----:B------:R-:W-:Y:S05]  /*0cc0*/  BRA.U !UP0, `(.L_x_6233) ;  /* 0x0000000108707547 */ /* 0x000fea000b800000 */
[----:B------:R-:W-:-:S09]  /*0cd0*/  UISETP.NE.AND UP0, UPT, UR4, 0x2c, UPT ;  /* 0x0000002c0400788c */ /* 0x000fd2000bf05270 */
[----:B------:R-:W-:Y:S05]  /*0ce0*/  BRA.U !UP0, `(.L_x_6234) ;  /* 0x0000000108487547 */ /* 0x000fea000b800000 */
.L_x_6212:
        /* <DEDUP_REMOVED lines=16> */
.L_x_6235:
[----:B------:R-:W-:Y:S01]  /*0df0*/  IMAD.MOV.U32 R22, RZ, RZ, RZ ;  /* 0x000000ffff167224 */ /* 0x000fe200078e00ff */
[----:B------:R-:W-:Y:S06]  /*0e00*/  BRA `(.L_x_6213) ;  /* 0x0000000000347947 */ /* 0x000fec0003800000 */
.L_x_6234:
        /* <DEDUP_REMOVED lines=8> */
.L_x_6233:
[----:B------:R-:W2:Y:S02]  /*0e90*/  LDG.E.64 R22, desc[UR36][R4.64] ;  /* 0x0000002404167981 */ /* 0x000ea4000c1e1b00 */
[----:B--2---:R0:W1:Y:S01]  /*0ea0*/  I2F.U64 R22, R22 ;  /* 0x0000001600167312 */ /* 0x0040620000301000 */
[----:B------:R-:W-:Y:S05]  /*0eb0*/  BRA `(.L_x_6213) ;  /* 0x0000000000087947 */ /* 0x000fea0003800000 */
.L_x_6232:
[----:B------:R-:W2:Y:S02]  /*0ec0*/  LDG.E R4, desc[UR36][R4.64] ;  /* 0x0000002404047981 */ /* 0x000ea4000c1e1900 */
[----:B--2---:R-:W-:-:S07]  /*0ed0*/  I2FP.F32.U32 R22, R4 ;  /* 0x0000000400167245 */ /* 0x004fce0000201000 */
.L_x_6213:
[----:B------:R-:W-:Y:S05]  /*0ee0*/  BSYNC.RECONVERGENT B6 ;  /* 0x0000000000067941 */ /* 0x000fea0003800200 */
.L_x_6207:
[----:B------:R-:W-:-:S07]  /*0ef0*/  VIADD R24, R25, 0x80 ;  /* 0x0000008019187836 */ /* 0x000fce0000000000 */
.L_x_6206:
[----:B------:R-:W-:Y:S05]  /*0f00*/  BSYNC.RECONVERGENT B7 ;  /* 0x0000000000077941 */ /* 0x000fea0003800200 */
.L_x_6205:
        /* <DEDUP_REMOVED lines=25> */
.L_x_6242:
[----:B------:R-:W2:Y:S02]  /*10a0*/  LDG.E.U8 R4, desc[UR36][R4.64] ;  /* 0x0000002404047981 */ /* 0x000ea4000c1e1100 */
[----:B--2---:R-:W-:Y:S01]  /*10b0*/  I2FP.F32.U32 R18, R4 ;  /* 0x0000000400127245 */ /* 0x004fe20000201000 */
[----:B------:R-:W-:Y:S06]  /*10c0*/  BRA `(.L_x_6244) ;  /* 0x0000000c00287947 */ /* 0x000fec0003800000 */
.L_x_6241:
        /* <DEDUP_REMOVED lines=9> */
.L_x_6246:
[----:B------:R-:W2:Y:S02]  /*1160*/  LDG.E R4, desc[UR36][R4.64] ;  /* 0x0000002404047981 */ /* 0x000ea4000c1e1900 */
[----:B--2---:R-:W-:Y:S01]  /*1170*/  I2FP.F32.S32 R18, R4 ;  /* 0x0000000400127245 */ /* 0x004fe20000201400 */
[----:B------:R-:W-:Y:S06]  /*1180*/  BRA `(.L_x_6244) ;  /* 0x0000000800f87947 */ /* 0x000fec0003800000 */
.L_x_6245:
[----:B------:R-:W2:Y:S02]  /*1190*/  LDG.E.U16 R4, desc[UR36][R4.64] ;  /* 0x0000002404047981 */ /* 0x000ea4000c1e1500 */
[----:B--2---:R0:W2:Y:S01]  /*11a0*/  I2F.S16 R18, R4 ;  /* 0x0000000400127306 */ /* 0x0040a20000101400 */
[----:B------:R-:W-:Y:S05]  /*11b0*/  BRA `(.L_x_6244) ;  /* 0x0000000800ec7947 */ /* 0x000fea0003800000 */
.L_x_6240:
        /* <DEDUP_REMOVED lines=8> */
.L_x_6248:
[----:B------:R-:W2:Y:S02]  /*1240*/  LDG.E.U16 R4, desc[UR36][R4.64] ;  /* 0x0000002404047981 */ /* 0x000ea4000c1e1500 */
[----:B--2---:R-:W-:Y:S01]  /*1250*/  HADD2.F32 R18, -RZ, R4.H0_H0 ;  /* 0x20000004ff127230 */ /* 0x004fe20000004100 */
[----:B------:R-:W-:Y:S06]  /*1260*/  BRA `(.L_x_6244) ;  /* 0x0000000800c07947 */ /* 0x000fec0003800000 */
.L_x_6247:
        /* <DEDUP_REMOVED lines=8> */
.L_x_6250:
[----:B------:R-:W2:Y:S02]  /*12f0*/  LDG.E.U16 R4, desc[UR36][R4.64] ;  /* 0x0000002404047981 */ /* 0x000ea4000c1e1500 */
[----:B--2---:R-:W-:Y:S01]  /*1300*/  HADD2.F32 R18, -RZ, R4.H0_H0 ;  /* 0x20000004ff127230 */ /* 0x004fe20000004100 */
[----:B------:R-:W-:Y:S06]  /*1310*/  BRA `(.L_x_6244) ;  /* 0x0000000800947947 */ /* 0x000fec0003800000 */
.L_x_6249:
[----:B------:R-:W2:Y:S01]  /*1320*/  LDG.E.64 R4, desc[UR36][R4.64] ;  /* 0x0000002404047981 */ /* 0x000ea2000c1e1b00 */
[----:B------:R-:W-:Y:S01]  /*1330*/  UMOV UR4, 0xf0000000 ;  /* 0xf000000000047882 */ /* 0x000fe20000000000 */
[----:B------:R-:W-:Y:S01]  /*1340*/  UMOV UR5, 0x380fffff ;  /* 0x380fffff00057882 */ /* 0x000fe20000000000 */
[----:B--2---:R-:W0:Y:S01]  /*1350*/  F2F.F32.F64 R18, R4 ;  /* 0x0000000400127310 */ /* 0x004e220000301000 */
[----:B------:R-:W-:-:S14]  /*1360*/  DSETP.GEU.AND P0, PT, |R4|, UR4, PT ;  /* 0x0000000404007e2a */ /* 0x000fdc000bf0e200 */
[----:B0-----:R-:W-:Y:S01]  /*1370*/  @!P0 FMUL R18, R18, 1.175494350822287508e-38 ;  /* 0x0080000012128820 */ /* 0x001fe20000400000 */
[----:B------:R-:W-:Y:S06]  /*1380*/  BRA `(.L_x_6244) ;  /* 0x0000000800787947 */ /* 0x000fec0003800000 */
.L_x_6239:
        /* <DEDUP_REMOVED lines=12> */
.L_x_6253:
[----:B------:R-:W2:Y:S01]  /*1450*/  LDG.E.64 R4, desc[UR36][R4.64] ;  /* 0x0000002404047981 */ /* 0x000ea2000c1e1b00 */
[----:B------:R-:W-:Y:S01]  /*1460*/  UMOV UR4, 0xf0000000 ;  /* 0xf000000000047882 */ /* 0x000fe20000000000 */
[----:B------:R-:W-:Y:S01]  /*1470*/  UMOV UR5, 0x380fffff ;  /* 0x380fffff00057882 */ /* 0x000fe20000000000 */
[----:B--2---:R-:W0:Y:S01]  /*1480*/  F2F.F32.F64 R18, R4 ;  /* 0x0000000400127310 */ /* 0x004e220000301000 */
[----:B------:R-:W-:-:S14]  /*1490*/  DSETP.GEU.AND P0, PT, |R4|, UR4, PT ;  /* 0x0000000404007e2a */ /* 0x000fdc000bf0e200 */
[----:B0-----:R-:W-:Y:S01]  /*14a0*/  @!P0 FMUL R18, R18, 1.175494350822287508e-38 ;  /* 0x0080000012128820 */ /* 0x001fe20000400000 */
[----:B------:R-:W-:Y:S06]  /*14b0*/  BRA `(.L_x_6244) ;  /* 0x00000008002c7947 */ /* 0x000fec0003800000 */
.L_x_6252:
        /* <DEDUP_REMOVED lines=25> */
.L_x_6255:
        /* <DEDUP_REMOVED lines=13> */
.L_x_6254:
[----:B------:R-:W2:Y:S02]  /*1720*/  LDG.E.U16 R4, desc[UR36][R4.64] ;  /* 0x0000002404047981 */ /* 0x000ea4000c1e1500 */
[----:B--2---:R-:W-:Y:S01]  /*1730*/  IMAD.U32 R18, R4, 0x10000, RZ ;  /* 0x0001000004127824 */ /* 0x004fe200078e00ff */
[----:B------:R-:W-:Y:S06]  /*1740*/  BRA `(.L_x_6244) ;  /* 0x0000000400887947 */ /* 0x000fec0003800000 */
.L_x_6251:
        /* <DEDUP_REMOVED lines=11> */
.L_x_6258:
        /* <DEDUP_REMOVED lines=20> */
.L_x_6260:
[----:B------:R-:W-:Y:S05]  /*1940*/  BSYNC.RECONVERGENT B0 ;  /* 0x0000000000007941 */ /* 0x000fea0003800200 */
.L_x_6259:
[----:B------:R-:W-:Y:S01]  /*1950*/  IMAD.SHL.U32 R0, R0, 0x100000, RZ ;  /* 0x0010000000007824 */ /* 0x000fe200078e00ff */
[----:B------:R-:W-:-:S04]  /*1960*/  LEA R3, R3, 0x3b800000, 0x17 ;  /* 0x3b80000003037811 */ /* 0x000fc800078eb8ff */
[----:B------:R-:W-:Y:S01]  /*1970*/  LOP3.LUT R18, R3, R0, R7, 0xfe, !PT ;  /* 0x0000000003127212 */ /* 0x000fe200078efe07 */
[----:B------:R-:W-:Y:S06]  /*1980*/  BRA `(.L_x_6244) ;  /* 0x0000000000f87947 */ /* 0x000fec0003800000 */
.L_x_6257:
        /* <DEDUP_REMOVED lines=20> */
.L_x_6262:
[----:B------:R-:W-:Y:S05]  /*1ad0*/  BSYNC.RECONVERGENT B0 ;  /* 0x0000000000007941 */ /* 0x000fea0003800200 */
.L_x_6261:
[----:B------:R-:W-:Y:S01]  /*1ae0*/  IMAD.SHL.U32 R0, R0, 0x200000, RZ ;  /* 0x0020000000007824 */ /* 0x000fe200078e00ff */
[----:B------:R-:W-:-:S04]  /*1af0*/  LEA R3, R3, 0x37800000, 0x17 ;  /* 0x3780000003037811 */ /* 0x000fc800078eb8ff */
[----:B------:R-:W-:Y:S01]  /*1b00*/  LOP3.LUT R18, R3, R0, R7, 0xfe, !PT ;  /* 0x0000000003127212 */ /* 0x000fe200078efe07 */
[----:B------:R-:W-:Y:S06]  /*1b10*/  BRA `(.L_x_6244) ;  /* 0x0000000000947947 */ /* 0x000fec0003800000 */
.L_x_6256:
        /* <DEDUP_REMOVED lines=14> */
.L_x_6243:
        /* <DEDUP_REMOVED lines=16> */
.L_x_6265:
[----:B------:R-:W-:Y:S01]  /*1d00*/  IMAD.MOV.U32 R18, RZ, RZ, RZ ;  /* 0x000000ffff127224 */ /* 0x000fe200078e00ff */
[----:B------:R-:W-:Y:S06]  /*1d10*/  BRA `(.L_x_6244) ;  /* 0x0000000000147947 */ /* 0x000fec0003800000 */
.L_x_6264:
[----:B------:R-:W2:Y:S02]  /*1d20*/  LDG.E.64 R18, desc[UR36][R4.64] ;  /* 0x0000002404127981 */ /* 0x000ea4000c1e1b00 */
[----:B--2---:R0:W2:Y:S01]  /*1d30*/  I2F.U64 R18, R18 ;  /* 0x0000001200127312 */ /* 0x0040a20000301000 */
[----:B------:R-:W-:Y:S05]  /*1d40*/  BRA `(.L_x_6244) ;  /* 0x0000000000087947 */ /* 0x000fea0003800000 */
.L_x_6263:
[----:B------:R-:W2:Y:S02]  /*1d50*/  LDG.E R4, desc[UR36][R4.64] ;  /* 0x0000002404047981 */ /* 0x000ea4000c1e1900 */
[----:B--2---:R-:W-:-:S07]  /*1d60*/  I2FP.F32.U32 R18, R4 ;  /* 0x0000000400127245 */ /* 0x004fce0000201000 */
.L_x_6244:
[----:B------:R-:W-:Y:S05]  /*1d70*/  BSYNC.RECONVERGENT B6 ;  /* 0x0000000000067941 */ /* 0x000fea0003800200 */
.L_x_6238:
[----:B------:R-:W-:-:S07]  /*1d80*/  VIADD R24, R24, 0x80 ;  /* 0x0000008018187836 */ /* 0x000fce0000000000 */
.L_x_6237:
[----:B------:R-:W-:Y:S05]  /*1d90*/  BSYNC.RECONVERGENT B7 ;  /* 0x0000000000077941 */ /* 0x000fea0003800200 */
.L_x_6236:
[----:B------:R-:W-:Y:S01]  /*1da0*/  ISETP.GE.AND P0, PT, R24, R17, PT ;  /* 0x000000111800720c */ /* 0x000fe20003f06270 */
[----:B------:R-:W-:Y:S01]  /*1db0*/  BSSY.RECONVERGENT B7, `(.L_x_6266) ;  /* 0x00000e6000077945 */ /* 0x000fe20003800200 */
[----:B0-----:R-:W-:-:S11]  /*1dc0*/  IMAD.MOV.U32 R19, RZ, RZ, RZ ;  /* 0x000000ffff137224 */ /* 0x001fd600078e00ff */
[----:B------:R-:W-:Y:S05]  /*1dd0*/  @P0 BRA `(.L_x_6267) ;  /* 0x0000000c008c0947 */ /* 0x000fea0003800000 */
[----:B--2-4-:R-:W0:Y:S01]  /*1de0*/  LDC.64 R4, c[0x0][0x398] ;  /* 0x0000e600ff047b82 */ /* 0x014e220000000a00 */
        /* <DEDUP_REMOVED lines=20> */
.L_x_6272:
[----:B------:R-:W2:Y:S02]  /*1f30*/  LDG.E.U8 R4, desc[UR36][R4.64] ;  /* 0x0000002404047981 */ /* 0x000ea4000c1e1100 */
[----:B--2---:R-:W-:Y:S01]  /*1f40*/  I2FP.F32.U32 R19, R4 ;  /* 0x0000000400137245 */ /* 0x004fe20000201000 */
[----:B------:R-:W-:Y:S06]  /*1f50*/  BRA `(.L_x_6274) ;  /* 0x0000000c00247947 */ /* 0x000fec0003800000 */
.L_x_6271:
        /* <DEDUP_REMOVED lines=9> */
.L_x_6276:
[----:B------:R-:W2:Y:S02]  /*1ff0*/  LDG.E R4, desc[UR36][R4.64] ;  /* 0x0000002404047981 */ /* 0x000ea4000c1e1900 */
[----:B--2---:R-:W-:Y:S01]  /*2000*/  I2FP.F32.S32 R19, R4 ;  /* 0x0000000400137245 */ /* 0x004fe20000201400 */
[----:B------:R-:W-:Y:S06]  /*2010*/  BRA `(.L_x_6274) ;  /* 0x0000000800f47947 */ /* 0x000fec0003800000 */
.L_x_6275:
[----:B------:R-:W2:Y:S02]  /*2020*/  LDG.E.U16 R4, desc[UR36][R4.64] ;  /* 0x0000002404047981 */ /* 0x000ea4000c1e1500 */
[----:B--2---:R4:W0:Y:S01]  /*2030*/  I2F.S16 R19, R4 ;  /* 0x0000000400137306 */ /* 0x0048220000101400 */
[----:B------:R-:W-:Y:S05]  /*2040*/  BRA `(.L_x_6274) ;  /* 0x0000000800e87947 */ /* 0x000fea0003800000 */
.L_x_6270:
        /* <DEDUP_REMOVED lines=8> */
.L_x_6278:
[----:B------:R-:W2:Y:S02]  /*20d0*/  LDG.E.U16 R4, desc[UR36][R4.64] ;  /* 0x0000002404047981 */ /* 0x000ea4000c1e1500 */
[----:B--2---:R-:W-:Y:S01]  /*20e0*/  HADD2.F32 R19, -RZ, R4.H0_H0 ;  /* 0x20000004ff137230 */ /* 0x004fe20000004100 */
[----:B------:R-:W-:Y:S06]  /*20f0*/  BRA `(.L_x_6274) ;  /* 0x0000000800bc7947 */ /* 0x000fec0003800000 */
.L_x_6277:
        /* <DEDUP_REMOVED lines=8> */
.L_x_6280:
[----:B------:R-:W2:Y:S02]  /*2180*/  LDG.E.U16 R4, desc[UR36][R4.64] ;  /* 0x0000002404047981 */ /* 0x000ea4000c1e1500 */
[----:B--2---:R-:W-:Y:S01]  /*2190*/  HADD2.F32 R19, -RZ, R4.H0_H0 ;  /* 0x20000004ff137230 */ /* 0x004fe20000004100 */
[----:B------:R-:W-:Y:S06]  /*21a0*/  BRA `(.L_x_6274) ;  /* 0x0000000800907947 */ /* 0x000fec0003800000 */
.L_x_6279:
[----:B------:R-:W2:Y:S01]  /*21b0*/  LDG.E.64 R4, desc[UR36][R4.64] ;  /* 0x0000002404047981 */ /* 0x000ea2000c1e1b00 */
[----:B------:R-:W-:Y:S01]  /*21c0*/  UMOV UR4, 0xf0000000 ;  /* 0xf000000000047882 */ /* 0x000fe20000000000 */
[----:B------:R-:W-:Y:S01]  /*21d0*/  UMOV UR5, 0x380fffff ;  /* 0x380fffff00057882 */ /* 0x000fe20000000000 */
[----:B--2---:R-:W0:Y:S01]  /*21e0*/  F2F.F32.F64 R19, R4 ;  /* 0x0000000400137310 */ /* 0x004e220000301000 */
[----:B------:R-:W-:-:S14]  /*21f0*/  DSETP.GEU.AND P0, PT, |R4|, UR4, PT ;  /* 0x0000000404007e2a */ /* 0x000fdc000bf0e200 */
[----:B0-----:R-:W-:Y:S01]  /*2200*/  @!P0 FMUL R19, R19, 1.175494350822287508e-38 ;  /* 0x0080000013138820 */ /* 0x001fe20000400000 */
[----:B------:R-:W-:Y:S06]  /*2210*/  BRA `(.L_x_6274) ;  /* 0x0000000800747947 */ /* 0x000fec0003800000 */
.L_x_6269:
        /* <DEDUP_REMOVED lines=12> */
.L_x_6283:
[----:B------:R-:W2:Y:S01]  /*22e0*/  LDG.E.64 R4, desc[UR36][R4.64] ;  /* 0x0000002404047981 */ /* 0x000ea2000c1e1b00 */
[----:B------:R-:W-:Y:S01]  /*22f0*/  UMOV UR4, 0xf0000000 ;  /* 0xf000000000047882 */ /* 0x000fe20000000000 */
[----:B------:R-:W-:Y:S01]  /*2300*/  UMOV UR5, 0x380fffff ;  /* 0x380fffff00057882 */ /* 0x000fe20000000000 */
[----:B--2---:R-:W0:Y:S01]  /*2310*/  F2F.F32.F64 R19, R4 ;  /* 0x0000000400137310 */ /* 0x004e220000301000 */
[----:B------:R-:W-:-:S14]  /*2320*/  DSETP.GEU.AND P0, PT, |R4|, UR4, PT ;  /* 0x0000000404007e2a */ /* 0x000fdc000bf0e200 */
[----:B0-----:R-:W-:Y:S01]  /*2330*/  @!P0 FMUL R19, R19, 1.175494350822287508e-38 ;  /* 0x0080000013138820 */ /* 0x001fe20000400000 */
[----:B------:R-:W-:Y:S06]  /*2340*/  BRA `(.L_x_6274) ;  /* 0x0000000800287947 */ /* 0x000fec0003800000 */
.L_x_6282:
        /* <DEDUP_REMOVED lines=25> */
.L_x_6285:
        /* <DEDUP_REMOVED lines=12> */
.L_x_6284:
[----:B------:R-:W2:Y:S02]  /*25a0*/  LDG.E.U16 R4, desc[UR36][R4.64] ;  /* 0x0000002404047981 */ /* 0x000ea4000c1e1500 */
[----:B--2---:R-:W-:Y:S01]  /*25b0*/  IMAD.U32 R19, R4, 0x10000, RZ ;  /* 0x0001000004137824 */ /* 0x004fe200078e00ff */
[----:B------:R-:W-:Y:S06]  /*25c0*/  BRA `(.L_x_6274) ;  /* 0x0000000400887947 */ /* 0x000fec0003800000 */
.L_x_6281:
        /* <DEDUP_REMOVED lines=11> */
.L_x_6288:
        /* <DEDUP_REMOVED lines=20> */
.L_x_6290:
[----:B------:R-:W-:Y:S05]  /*27c0*/  BSYNC.RECONVERGENT B0 ;  /* 0x0000000000007941 */ /* 0x000fea0003800200 */
.L_x_6289:
[----:B------:R-:W-:Y:S01]  /*27d0*/  IMAD.SHL.U32 R0, R0, 0x100000, RZ ;  /* 0x0010000000007824 */ /* 0x000fe200078e00ff */
[----:B------:R-:W-:-:S04]  /*27e0*/  LEA R3, R3, 0x3b800000, 0x17 ;  /* 0x3b80000003037811 */ /* 0x000fc800078eb8ff */
[----:B------:R-:W-:Y:S01]  /*27f0*/  LOP3.LUT R19, R3, R0, R19, 0xfe, !PT ;  /* 0x0000000003137212 */ /* 0x000fe200078efe13 */
[----:B------:R-:W-:Y:S06]  /*2800*/  BRA `(.L_x_6274) ;  /* 0x0000000000f87947 */ /* 0x000fec0003800000 */
.L_x_6287:
        /* <DEDUP_REMOVED lines=20> */
.L_x_6292:
[----:B------:R-:W-:Y:S05]  /*2950*/  BSYNC.RECONVERGENT B0 ;  /* 0x0000000000007941 */ /* 0x000fea0003800200 */
.L_x_6291:
[----:B------:R-:W-:Y:S01]  /*2960*/  IMAD.SHL.U32 R0, R0, 0x200000, RZ ;  /* 0x0020000000007824 */ /* 0x000fe200078e00ff */
[----:B------:R-:W-:-:S04]  /*2970*/  LEA R3, R3, 0x37800000, 0x17 ;  /* 0x3780000003037811 */ /* 0x000fc800078eb8ff */
[----:B------:R-:W-:Y:S01]  /*2980*/  LOP3.LUT R19, R3, R0, R19, 0xfe, !PT ;  /* 0x0000000003137212 */ /* 0x000fe200078efe13 */
[----:B------:R-:W-:Y:S06]  /*2990*/  BRA `(.L_x_6274) ;  /* 0x0000000000947947 */ /* 0x000fec0003800000 */
.L_x_6286:
        /* <DEDUP_REMOVED lines=14> */
.L_x_6273:
        /* <DEDUP_REMOVED lines=16> */
.L_x_6295:
[----:B------:R-:W-:Y:S01]  /*2b80*/  IMAD.MOV.U32 R19, RZ, RZ, RZ ;  /* 0x000000ffff137224 */ /* 0x000fe200078e00ff */
[----:B------:R-:W-:Y:S06]  /*2b90*/  BRA `(.L_x_6274) ;  /* 0x0000000000147947 */ /* 0x000fec0003800000 */
.L_x_6294:
[----:B------:R-:W2:Y:S02]  /*2ba0*/  LDG.E.64 R4, desc[UR36][R4.64] ;  /* 0x0000002404047981 */ /* 0x000ea4000c1e1b00 */
[----:B--2---:R0:W2:Y:S01]  /*2bb0*/  I2F.U64 R19, R4 ;  /* 0x0000000400137312 */ /* 0x0040a20000301000 */
[----:B------:R-:W-:Y:S05]  /*2bc0*/  BRA `(.L_x_6274) ;  /* 0x0000000000087947 */ /* 0x000fea0003800000 */
.L_x_6293:
[----:B------:R-:W2:Y:S02]  /*2bd0*/  LDG.E R4, desc[UR36][R4.64] ;  /* 0x0000002404047981 */ /* 0x000ea4000c1e1900 */
[----:B--2---:R-:W-:-:S07]  /*2be0*/  I2FP.F32.U32 R19, R4 ;  /* 0x0000000400137245 */ /* 0x004fce0000201000 */
.L_x_6274:
[----:B------:R-:W-:Y:S05]  /*2bf0*/  BSYNC.RECONVERGENT B6 ;  /* 0x0000000000067941 */ /* 0x000fea0003800200 */
.L_x_6268:
[----:B------:R-:W-:-:S07]  /*2c00*/  VIADD R24, R24, 0x80 ;  /* 0x0000008018187836 */ /* 0x000fce0000000000 */
.L_x_6267:
[----:B------:R-:W-:Y:S05]  /*2c10*/  BSYNC.RECONVERGENT B7 ;  /* 0x0000000000077941 */ /* 0x000fea0003800200 */
.L_x_6266:
        /* <DEDUP_REMOVED lines=24> */
.L_x_6301:
[----:B------:R-:W2:Y:S02]  /*2da0*/  LDG.E.U8 R4, desc[UR36][R4.64] ;  /* 0x0000002404047981 */ /* 0x000ea4000c1e1100 */
[----:B--2---:R-:W-:Y:S01]  /*2db0*/  I2FP.F32.U32 R16, R4 ;  /* 0x0000000400107245 */ /* 0x004fe20000201000 */
[----:B------:R-:W-:Y:S06]  /*2dc0*/  BRA `(.L_x_6297) ;  /* 0x0000000c001c7947 */ /* 0x000fec0003800000 */
.L_x_6300:
        /* <DEDUP_REMOVED lines=9> */
.L_x_6304:
[----:B------:R-:W2:Y:S02]  /*2e60*/  LDG.E R4, desc[UR36][R4.64] ;  /* 0x0000002404047981 */ /* 0x000ea4000c1e1900 */
[----:B--2---:R-:W-:Y:S01]  /*2e70*/  I2FP.F32.S32 R16, R4 ;  /* 0x0000000400107245 */ /* 0x004fe20000201400 */
[----:B------:R-:W-:Y:S06]  /*2e80*/  BRA `(.L_x_6297) ;  /* 0x0000000800ec7947 */ /* 0x000fec0003800000 */
.L_x_6303:
[----:B------:R-:W2:Y:S02]  /*2e90*/  LDG.E.U16 R4, desc[UR36][R4.64] ;  /* 0x0000002404047981 */ /* 0x000ea4000c1e1500 */
[----:B--2---:R0:W2:Y:S01]  /*2ea0*/  I2F.S16 R16, R4 ;  /* 0x0000000400107306 */ /* 0x0040a20000101400 */
[----:B------:R-:W-:Y:S05]  /*2eb0*/  BRA `(.L_x_6297) ;  /* 0x0000000800e07947 */ /* 0x000fea0003800000 */
.L_x_6299:
        /* <DEDUP_REMOVED lines=8> */
.L_x_6306:
[----:B------:R-:W2:Y:S02]  /*2f40*/  LDG.E.U16 R4, desc[UR36][R4.64] ;  /* 0x0000002404047981 */ /* 0x000ea4000c1e1500 */
[----:B--2---:R-:W-:Y:S01]  /*2f50*/  HADD2.F32 R16, -RZ, R4.H0_H0 ;  /* 0x20000004ff107230 */ /* 0x004fe20000004100 */
[----:B------:R-:W-:Y:S06]  /*2f60*/  BRA `(.L_x_6297) ;  /* 0x0000000800b47947 */ /* 0x000fec0003800000 */
.L_x_6305:
        /* <DEDUP_REMOVED lines=8> */
.L_x_6308:
[----:B------:R-:W2:Y:S02]  /*2ff0*/  LDG.E.U16 R4, desc[UR36][R4.64] ;  /* 0x0000002404047981 */ /* 0x000ea4000c1e1500 */
[----:B--2---:R-:W-:Y:S01]  /*3000*/  HADD2.F32 R16, -RZ, R4.H0_H0 ;  /* 0x20000004ff107230 */ /* 0x004fe20000004100 */
[----:B------:R-:W-:Y:S06]  /*3010*/  BRA `(.L_x_6297) ;  /* 0x0000000800887947 */ /* 0x000fec0003800000 */
.L_x_6307:
[----:B------:R-:W2:Y:S01]  /*3020*/  LDG.E.64 R4, desc[UR36][R4.64] ;  /* 0x0000002404047981 */ /* 0x000ea2000c1e1b00 */
[----:B------:R-:W-:Y:S01]  /*3030*/  UMOV UR4, 0xf0000000 ;  /* 0xf000000000047882 */ /* 0x000fe20000000000 */
[----:B------:R-:W-:Y:S01]  /*3040*/  UMOV UR5, 0x380fffff ;  /* 0x380fffff00057882 */ /* 0x000fe20000000000 */
[----:B--2---:R-:W0:Y:S01]  /*3050*/  F2F.F32.F64 R16, R4 ;  /* 0x0000000400107310 */ /* 0x004e220000301000 */
[----:B------:R-:W-:-:S14]  /*3060*/  DSETP.GEU.AND P0, PT, |R4|, UR4, PT ;  /* 0x0000000404007e2a */ /* 0x000fdc000bf0e200 */
[----:B0-----:R-:W-:Y:S01]  /*3070*/  @!P0 FMUL R16, R16, 1.175494350822287508e-38 ;  /* 0x0080000010108820 */ /* 0x001fe20000400000 */
[----:B------:R-:W-:Y:S06]  /*3080*/  BRA `(.L_x_6297) ;  /* 0x00000008006c7947 */ /* 0x000fec0003800000 */
.L_x_6298:
        /* <DEDUP_REMOVED lines=12> */
.L_x_6311:
[----:B------:R-:W2:Y:S01]  /*3150*/  LDG.E.64 R4, desc[UR36][R4.64] ;  /* 0x0000002404047981 */ /* 0x000ea2000c1e1b00 */
[----:B------:R-:W-:Y:S01]  /*3160*/  UMOV UR4, 0xf0000000 ;  /* 0xf000000000047882 */ /* 0x000fe20000000000 */
[----:B------:R-:W-:Y:S01]  /*3170*/  UMOV UR5, 0x380fffff ;  /* 0x380fffff00057882 */ /* 0x000fe20000000000 */
[----:B--2---:R-:W0:Y:S01]  /*3180*/  F2F.F32.F64 R16, R4 ;  /* 0x0000000400107310 */ /* 0x004e220000301000 */
[----:B------:R-:W-:-:S14]  /*3190*/  DSETP.GEU.AND P0, PT, |R4|, UR4, PT ;  /* 0x0000000404007e2a */ /* 0x000fdc000bf0e200 */
[----:B0-----:R-:W-:Y:S01]  /*31a0*/  @!P0 FMUL R16, R16, 1.175494350822287508e-38 ;  /* 0x0080000010108820 */ /* 0x001fe20000400000 */
[----:B------:R-:W-:Y:S06]  /*31b0*/  BRA `(.L_x_6297) ;  /* 0x0000000800207947 */ /* 0x000fec0003800000 */
.L_x_6310:
        /* <DEDUP_REMOVED lines=25> */
.L_x_6313:
        /* <DEDUP_REMOVED lines=13> */
.L_x_6312:
[----:B------:R-:W2:Y:S02]  /*3420*/  LDG.E.U16 R4, desc[UR36][R4.64] ;  /* 0x0000002404047981 */ /* 0x000ea4000c1e1500 */
[----:B--2---:R-:W-:Y:S01]  /*3430*/  IMAD.U32 R16, R4, 0x10000, RZ ;  /* 0x0001000004107824 */ /* 0x004fe200078e00ff */
[----:B------:R-:W-:Y:S06]  /*3440*/  BRA `(.L_x_6297) ;  /* 0x00000004007c7947 */ /* 0x000fec0003800000 */
.L_x_6309:
        /* <DEDUP_REMOVED lines=11> */
.L_x_6316:
        /* <DEDUP_REMOVED lines=19> */
.L_x_6318:
[----:B------:R-:W-:Y:S05]  /*3630*/  BSYNC.RECONVERGENT B0 ;  /* 0x0000000000007941 */ /* 0x000fea0003800200 */
.L_x_6317:
[----:B------:R-:W-:Y:S01]  /*3640*/  IMAD.SHL.U32 R0, R0, 0x100000, RZ ;  /* 0x0010000000007824 */ /* 0x000fe200078e00ff */
[----:B------:R-:W-:-:S04]  /*3650*/  LEA R3, R3, 0x3b800000, 0x17 ;  /* 0x3b80000003037811 */ /* 0x000fc800078eb8ff */
[----:B------:R-:W-:Y:S01]  /*3660*/  LOP3.LUT R16, R3, R0, R7, 0xfe, !PT ;  /* 0x0000000003107212 */ /* 0x000fe200078efe07 */
[----:B------:R-:W-:Y:S06]  /*3670*/  BRA `(.L_x_6297) ;  /* 0x0000000000f07947 */ /* 0x000fec0003800000 */
.L_x_6315:
        /* <DEDUP_REMOVED lines=19> */
.L_x_6320:
[----:B------:R-:W-:Y:S05]  /*37b0*/  BSYNC.RECONVERGENT B0 ;  /* 0x0000000000007941 */ /* 0x000fea0003800200 */
.L_x_6319:
[----:B------:R-:W-:Y:S01]  /*37c0*/  IMAD.SHL.U32 R0, R0, 0x200000, RZ ;  /* 0x0020000000007824 */ /* 0x000fe200078e00ff */
[----:B------:R-:W-:-:S04]  /*37d0*/  LEA R3, R3, 0x37800000, 0x17 ;  /* 0x3780000003037811 */ /* 0x000fc800078eb8ff */
[----:B------:R-:W-:Y:S01]  /*37e0*/  LOP3.LUT R16, R3, R0, R7, 0xfe, !PT ;  /* 0x0000000003107212 */ /* 0x000fe200078efe07 */
[----:B------:R-:W-:Y:S06]  /*37f0*/  BRA `(.L_x_6297) ;  /* 0x0000000000907947 */ /* 0x000fec0003800000 */
.L_x_6314:
        /* <DEDUP_REMOVED lines=14> */
.L_x_6302:
        /* <DEDUP_REMOVED lines=16> */
.L_x_6323:
[----:B------:R-:W-:Y:S05]  /*39e0*/  BRA `(.L_x_6297) ;  /* 0x0000000000147947 */ /* 0x000fea0003800000 */
.L_x_6322:
[----:B------:R-:W2:Y:S02]  /*39f0*/  LDG.E.64 R4, desc[UR36][R4.64] ;  /* 0x0000002404047981 */ /* 0x000ea4000c1e1b00 */
[----:B--2---:R0:W2:Y:S01]  /*3a00*/  I2F.U64 R16, R4 ;  /* 0x0000000400107312 */ /* 0x0040a20000301000 */
[----:B------:R-:W-:Y:S05]  /*3a10*/  BRA `(.L_x_6297) ;  /* 0x0000000000087947 */ /* 0x000fea0003800000 */
.L_x_6321:
[----:B------:R-:W2:Y:S02]  /*3a20*/  LDG.E R4, desc[UR36][R4.64] ;  /* 0x0000002404047981 */ /* 0x000ea4000c1e1900 */
[----:B--2---:R-:W-:-:S07]  /*3a30*/  I2FP.F32.U32 R16, R4 ;  /* 0x0000000400107245 */ /* 0x004fce0000201000 */
.L_x_6297:
[----:B------:R-:W-:Y:S05]  /*3a40*/  BSYNC.RECONVERGENT B6 ;  /* 0x0000000000067941 */ /* 0x000fea0003800200 */
.L_x_6296:
[----:B------:R-:W-:Y:S01]  /*3a50*/  ISETP.GE.AND P0, PT, R25, R17, PT ;  /* 0x000000111900720c */ /* 0x000fe20003f06270 */
[----:B------:R-:W-:-:S12]  /*3a60*/  BSSY.RECONVERGENT B0, `(.L_x_6324) ;  /* 0x000001c000007945 */ /* 0x000fd80003800200 */
[----:B------:R-:W-:Y:S05]  /*3a70*/  @P0 BRA `(.L_x_6325) ;  /* 0x0000000000680947 */ /* 0x000fea0003800000 */
[----:B012345:R-:W-:Y:S01]  /*3a80*/  FMUL.FTZ R4, R22, R22 ;  /* 0x0000001616047220 */ /* 0x03ffe20000410000 */
[----:B------:R-:W-:Y:S05]  /*3a90*/  BSSY.RECONVERGENT B1, `(.L_x_6326) ;  /* 0x0000013000017945 */ /* 0x000fea0003800200 */
        /* <DEDUP_REMOVED lines=11> */
[----:B------:R-:W-:Y:S02]  /*3b50*/  IMAD.MOV.U32 R6, RZ, RZ, R4 ;  /* 0x000000ffff067224 */ /* 0x000fe400078e0004 */
[----:B------:R-:W-:Y:S02]  /*3b60*/  IMAD.MOV.U32 R7, RZ, RZ, R5 ;  /* 0x000000ffff077224 */ /* 0x000fe400078e0005 */
[----:B------:R-:W-:Y:S01]  /*3b70*/  VIADD R3, R0, 0xfff00000 ;  /* 0xfff0000000037836 */ /* 0x000fe20000000000 */
[----:B------:R-:W-:-:S07]  /*3b80*/  MOV R0, 0x3ba0 ;  /* 0x00003ba000007802 */ /* 0x000fce0000000f00 */
[----:B------:R-:W-:Y:S05]  /*3b90*/  CALL.REL.NOINC `($__internal_15_$__cuda_sm20_dblrcp_rn_slowpath_v3) ;  /* 0x0000004000387944 */ /* 0x000fea0003c00000 */
[----:B------:R-:W-:Y:S02]  /*3ba0*/  IMAD.MOV.U32 R8, RZ, RZ, R10 ;  /* 0x000000ffff087224 */ /* 0x000fe400078e000a */
[----:B------:R-:W-:-:S07]  /*3bb0*/  IMAD.MOV.U32 R9, RZ, RZ, R11 ;  /* 0x000000ffff097224 */ /* 0x000fce00078e000b */
.L_x_6327:
[----:B------:R-:W-:Y:S05]  /*3bc0*/  BSYNC.RECONVERGENT B1 ;  /* 0x0000000000017941 */ /* 0x000fea0003800200 */
.L_x_6326:
[----:B------:R-:W-:Y:S01]  /*3bd0*/  UMOV UR4, 0xf0000000 ;  /* 0xf000000000047882 */ /* 0x000fe20000000000 */
[----:B------:R-:W-:Y:S01]  /*3be0*/  UMOV UR5, 0x380fffff ;  /* 0x380fffff00057882 */ /* 0x000fe20000000000 */
[----:B------:R-:W0:Y:S01]  /*3bf0*/  F2F.F32.F64 R4, R8 ;  /* 0x0000000800047310 */ /* 0x000e220000301000 */
[----:B------:R-:W-:-:S14]  /*3c00*/  DSETP.GEU.AND P0, PT, |R8|, UR4, PT ;  /* 0x0000000408007e2a */ /* 0x000fdc000bf0e200 */
[----:B0-----:R-:W-:-:S07]  /*3c10*/  @!P0 FMUL R4, R4, 1.175494350822287508e-38 ;  /* 0x0080000004048820 */ /* 0x001fce0000400000 */
.L_x_6325:
[----:B------:R-:W-:Y:S05]  /*3c20*/  BSYNC.RECONVERGENT B0 ;  /* 0x0000000000007941 */ /* 0x000fea0003800200 */
.L_x_6324:
[----:B------:R-:W-:Y:S01]  /*3c30*/  VIADD R26, R25, 0x80 ;  /* 0x00000080191a7836 */ /* 0x000fe20000000000 */
[----:B------:R-:W-:Y:S04]  /*3c40*/  BSSY.RECONVERGENT B0, `(.L_x_6328) ;  /* 0x0000019000007945 */ /* 0x000fe80003800200 */
[----:B------:R-:W-:-:S13]  /*3c50*/  ISETP.GE.AND P0, PT, R26, R17, PT ;  /* 0x000000111a00720c */ /* 0x000fda0003f06270 */
[----:B------:R-:W-:Y:S05]  /*3c60*/  @P0 BRA `(.L_x_6329) ;  /* 0x0000000000580947 */ /* 0x000fea0003800000 */
[----:B--2--5:R-:W-:Y:S01]  /*3c70*/  FMUL.FTZ R6, R18, R18 ;  /* 0x0000001212067220 */ /* 0x024fe20000410000 */
[----:B------:R-:W-:Y:S05]  /*3c80*/  BSSY.RECONVERGENT B1, `(.L_x_6330) ;  /* 0x000000f000017945 */ /* 0x000fea0003800200 */
[----:B------:R-:W2:Y:S08]  /*3c90*/  F2F.F64.F32 R6, R6 ;  /* 0x0000000600067310 */ /* 0x000eb00000201800 */
[----:B--2---:R-:W2:Y:S01]  /*3ca0*/  MUFU.RCP64H R9, R7 ;  /* 0x0000000700097308 */ /* 0x004ea20000001800 */
[----:B------:R-:W-:-:S05]  /*3cb0*/  VIADD R8, R7, 0x300402 ;  /* 0x0030040207087836 */ /* 0x000fca0000000000 */
[----:B------:R-:W-:Y:S01]  /*3cc0*/  FSETP.GEU.AND P0, PT, |R8|, 5.8789094863358348022e-39, PT ;  /* 0x004004020800780b */ /* 0x000fe20003f0e200 */
[----:B--2---:R-:W-:-:S08]  /*3cd0*/  DFMA R10, -R6, R8, 1 ;  /* 0x3ff00000060a742b */ /* 0x004fd00000000108 */
[----:B------:R-:W-:-:S08]  /*3ce0*/  DFMA R10, R10, R10, R10 ;  /* 0x0000000a0a0a722b */ /* 0x000fd0000000000a */
[----:B------:R-:W-:-:S08]  /*3cf0*/  DFMA R10, R8, R10, R8 ;  /* 0x0000000a080a722b */ /* 0x000fd00000000008 */
[----:B------:R-:W-:-:S08]  /*3d00*/  DFMA R12, -R6, R10, 1 ;  /* 0x3ff00000060c742b */ /* 0x000fd0000000010a */
[----:B------:R-:W-:Y:S01]  /*3d10*/  DFMA R10, R10, R12, R10 ;  /* 0x0000000c0a0a722b */ /* 0x000fe2000000000a */
[----:B------:R-:W-:Y:S10]  /*3d20*/  @P0 BRA `(.L_x_6331) ;  /* 0x0000000000100947 */ /* 0x000ff40003800000 */
[----:B------:R-:W-:-:S05]  /*3d30*/  LOP3.LUT R0, R7, 0x7fffffff, RZ, 0xc0, !PT ;  /* 0x7fffffff07007812 */ /* 0x000fca00078ec0ff */
[----:B------:R-:W-:Y:S01]  /*3d40*/  VIADD R3, R0, 0xfff00000 ;  /* 0xfff0000000037836 */ /* 0x000fe20000000000 */
[----:B------:R-:W-:-:S07]  /*3d50*/  MOV R0, 0x3d70 ;  /* 0x00003d7000007802 */ /* 0x000fce0000000f00 */
[----:B01-34-:R-:W-:Y:S05]  /*3d60*/  CALL.REL.NOINC `($__internal_15_$__cuda_sm20_dblrcp_rn_slowpath_v3) ;  /* 0x0000003c00c47944 */ /* 0x01bfea0003c00000 */
.L_x_6331:
[----:B------:R-:W-:Y:S05]  /*3d70*/  BSYNC.RECONVERGENT B1 ;  /* 0x0000000000017941 */ /* 0x000fea0003800200 */
.L_x_6330:
[----:B------:R-:W-:Y:S01]  /*3d80*/  UMOV UR4, 0xf0000000 ;  /* 0xf000000000047882 */ /* 0x000fe20000000000 */
[----:B------:R-:W-:Y:S01]  /*3d90*/  UMOV UR5, 0x380fffff ;  /* 0x380fffff00057882 */ /* 0x000fe20000000000 */
[----:B------:R-:W2:Y:S01]  /*3da0*/  F2F.F32.F64 R18, R10 ;  /* 0x0000000a00127310 */ /* 0x000ea20000301000 */
[----:B------:R-:W-:-:S14]  /*3db0*/  DSETP.GEU.AND P0, PT, |R10|, UR4, PT ;  /* 0x000000040a007e2a */ /* 0x000fdc000bf0e200 */
[----:B--2---:R-:W-:-:S07]  /*3dc0*/  @!P0 FMUL R18, R18, 1.175494350822287508e-38 ;  /* 0x0080000012128820 */ /* 0x004fce0000400000 */
.L_x_6329:
[----:B------:R-:W-:Y:S05]  /*3dd0*/  BSYNC.RECONVERGENT B0 ;  /* 0x0000000000007941 */ /* 0x000fea0003800200 */
.L_x_6328:
[----:B------:R-:W-:Y:S01]  /*3de0*/  VIADD R0, R25, 0x100 ;  /* 0x0000010019007836 */ /* 0x000fe20000000000 */
[----:B------:R-:W-:Y:S04]  /*3df0*/  BSSY.RECONVERGENT B0, `(.L_x_6332) ;  /* 0x0000019000007945 */ /* 0x000fe80003800200 */
[----:B------:R-:W-:-:S13]  /*3e00*/  ISETP.GE.AND P0, PT, R0, R17, PT ;  /* 0x000000110000720c */ /* 0x000fda0003f06270 */
[----:B------:R-:W-:Y:S05]  /*3e10*/  @P0 BRA `(.L_x_6333) ;  /* 0x0000000000580947 */ /* 0x000fea0003800000 */
[----:B0-2--5:R-:W-:Y:S01]  /*3e20*/  FMUL.FTZ R6, R19, R19 ;  /* 0x0000001313067220 */ /* 0x025fe20000410000 */
        /* <DEDUP_REMOVED lines=14> */
[----:B-1-34-:R-:W-:Y:S05]  /*3f10*/  CALL.REL.NOINC `($__internal_15_$__cuda_sm20_dblrcp_rn_slowpath_v3) ;  /* 0x0000003c00587944 */ /* 0x01afea0003c00000 */
.L_x_6335:
[----:B------:R-:W-:Y:S05]  /*3f20*/  BSYNC.RECONVERGENT B1 ;  /* 0x0000000000017941 */ /* 0x000fea0003800200 */
.L_x_6334:
[----:B------:R-:W-:Y:S01]  /*3f30*/  UMOV UR4, 0xf0000000 ;  /* 0xf000000000047882 */ /* 0x000fe20000000000 */
[----:B------:R-:W-:Y:S01]  /*3f40*/  UMOV UR5, 0x380fffff ;  /* 0x380fffff00057882 */ /* 0x000fe20000000000 */
[----:B-1-3--:R-:W0:Y:S01]  /*3f50*/  F2F.F32.F64 R22, R10 ;  /* 0x0000000a00167310 */ /* 0x00ae220000301000 */
[----:B------:R-:W-:-:S14]  /*3f60*/  DSETP.GEU.AND P0, PT, |R10|, UR4, PT ;  /* 0x000000040a007e2a */ /* 0x000fdc000bf0e200 */
[----:B0-----:R-:W-:-:S07]  /*3f70*/  @!P0 FMUL R22, R22, 1.175494350822287508e-38 ;  /* 0x0080000016168820 */ /* 0x001fce0000400000 */
.L_x_6333:
[----:B------:R-:W-:Y:S05]  /*3f80*/  BSYNC.RECONVERGENT B0 ;  /* 0x0000000000007941 */ /* 0x000fea0003800200 */
.L_x_6332:
        /* <DEDUP_REMOVED lines=20> */
.L_x_6339:
[----:B------:R-:W-:Y:S05]  /*40d0*/  BSYNC.RECONVERGENT B1 ;  /* 0x0000000000017941 */ /* 0x000fea0003800200 */
.L_x_6338:
[----:B------:R-:W-:Y:S01]  /*40e0*/  UMOV UR4, 0xf0000000 ;  /* 0xf000000000047882 */ /* 0x000fe20000000000 */
[----:B------:R-:W-:Y:S01]  /*40f0*/  UMOV UR5, 0x380fffff ;  /* 0x380fffff00057882 */ /* 0x000fe20000000000 */
[----:B------:R-:W2:Y:S01]  /*4100*/  F2F.F32.F64 R24, R10 ;  /* 0x0000000a00187310 */ /* 0x000ea20000301000 */
[----:B------:R-:W-:-:S14]  /*4110*/  DSETP.GEU.AND P0, PT, |R10|, UR4, PT ;  /* 0x000000040a007e2a */ /* 0x000fdc000bf0e200 */
[----:B--2---:R-:W-:-:S07]  /*4120*/  @!P0 FMUL R24, R24, 1.175494350822287508e-38 ;  /* 0x0080000018188820 */ /* 0x004fce0000400000 */
.L_x_6337:
[----:B------:R-:W-:Y:S05]  /*4130*/  BSYNC.RECONVERGENT B0 ;  /* 0x0000000000007941 */ /* 0x000fea0003800200 */
.L_x_6336:
[----:B--2--5:R-:W2:Y:S01]  /*4140*/  LDC.U8 R16, c[0x0][0x3ac] ;  /* 0x0000eb00ff107b82 */ /* 0x024ea20000000000 */
[----:B------:R-:W-:Y:S01]  /*4150*/  ISETP.GE.AND P0, PT, R25, R17, PT ;  /* 0x000000111900720c */ /* 0x000fe20003f06270 */
[----:B------:R-:W-:Y:S04]  /*4160*/  BSSY.RECONVERGENT B7, `(.L_x_6340) ;  /* 0x00002cc000077945 */ /* 0x000fe80003800200 */
[----:B------:R-:W-:Y:S08]  /*4170*/  BSSY.RELIABLE B6, `(.L_x_6341) ;  /* 0x00001e6000067945 */ /* 0x000ff00003800100 */
[----:B------:R-:W-:Y:S05]  /*4180*/  @P0 BRA `(.L_x_6342) ;  /* 0x0000001c00840947 */ /* 0x000fea0003800000 */
[----:B------:R-:W5:Y:S01]  /*4190*/  LDCU UR4, c[0x0][0x3b0] ;  /* 0x00007600ff0477ac */ /* 0x000f620008000800 */
[----:B------:R-:W1:Y:S01]  /*41a0*/  LDC.64 R8, c[0x0][0x390] ;  /* 0x0000e400ff087b82 */ /* 0x000e620000000a00 */
[----:B------:R-:W-:Y:S01]  /*41b0*/  IMAD R0, R2, 0x200, R25 ;  /* 0x0000020002007824 */ /* 0x000fe200078e0219 */
[----:B0-2---:R-:W-:-:S03]  /*41c0*/  PRMT R5, R16, 0x9910, RZ ;  /* 0x0000991010057816 */ /* 0x005fc600000000ff */
[----:B-----5:R-:W-:Y:S02]  /*41d0*/  IMAD R3, R0, UR4, RZ ;  /* 0x0000000400037c24 */ /* 0x020fe4000f8e02ff */
        /* <DEDUP_REMOVED lines=17> */
.L_x_6346:
[----:B----4-:R-:W0:Y:S01]  /*42f0*/  F2I.S64.TRUNC R4, R4 ;  /* 0x0000000400047311 */ /* 0x010e22000020d900 */
[----:B------:R-:W-:Y:S02]  /*4300*/  IMAD.MOV.U32 R25, RZ, RZ, R26 ;  /* 0x000000ffff197224 */ /* 0x000fe400078e001a */
[----:B0-----:R-:W-:-:S05]  /*4310*/  IMAD.MOV.U32 R3, RZ, RZ, R4 ;  /* 0x000000ffff037224 */ /* 0x001fca00078e0004 */
[----:B------:R0:W-:Y:S01]  /*4320*/  STG.E.U8 desc[UR36][R8.64], R3 ;  /* 0x0000000308007986 */ /* 0x0001e2000c101124 */
[----:B------:R-:W-:Y:S05]  /*4330*/  BRA `(.L_x_6348) ;  /* 0x0000000c007c7947 */ /* 0x000fea0003800000 */
.L_x_6345:
[----:B------:R-:W-:-:S13]  /*4340*/  ISETP.NE.AND P0, PT, R0, 0x2, PT ;  /* 0x000000020000780c */ /* 0x000fda0003f05270 */
[----:B------:R-:W-:Y:S05]  /*4350*/  @!P0 BRA `(.L_x_6349) ;  /* 0x0000000000308947 */ /* 0x000fea0003800000 */
[----:B------:R-:W-:-:S13]  /*4360*/  ISETP.NE.AND P0, PT, R0, 0x3, PT ;  /* 0x000000030000780c */ /* 0x000fda0003f05270 */
[----:B------:R-:W-:Y:S05]  /*4370*/  @!P0 BRA `(.L_x_6350) ;  /* 0x0000000000188947 */ /* 0x000fea0003800000 */
[----:B------:R-:W-:-:S13]  /*4380*/  ISETP.NE.AND P0, PT, R0, 0x4, PT ;  /* 0x000000040000780c */ /* 0x000fda0003f05270 */
[----:B------:R-:W-:Y:S05]  /*4390*/  @P0 BRA `(.L_x_6347) ;  /* 0x0000000800c00947 */ /* 0x000fea0003800000 */
[----:B----4-:R-:W0:Y:S01]  /*43a0*/  F2I.S64.TRUNC R4, R4 ;  /* 0x0000000400047311 */ /* 0x010e22000020d900 */
[----:B------:R-:W-:Y:S01]  /*43b0*/  IMAD.MOV.U32 R25, RZ, RZ, R26 ;  /* 0x000000ffff197224 */ /* 0x000fe200078e001a */
[----:B0-----:R0:W-:Y:S01]  /*43c0*/  STG.E.64 desc[UR36][R8.64], R4 ;  /* 0x0000000408007986 */ /* 0x0011e2000c101b24 */
[----:B------:R-:W-:Y:S05]  /*43d0*/  BRA `(.L_x_6348) ;  /* 0x0000000c00547947 */ /* 0x000fea0003800000 */
.L_x_6350:
[----:B------:R-:W0:Y:S01]  /*43e0*/  F2I.FTZ.TRUNC.NTZ R3, R4 ;  /* 0x0000000400037305 */ /* 0x000e22000021f100 */
[----:B------:R-:W-:Y:S01]  /*43f0*/  IMAD.MOV.U32 R25, RZ, RZ, R26 ;  /* 0x000000ffff197224 */ /* 0x000fe200078e001a */
[----:B0-----:R0:W-:Y:S01]  /*4400*/  STG.E desc[UR36][R8.64], R3 ;  /* 0x0000000308007986 */ /* 0x0011e2000c101924 */
[----:B------:R-:W-:Y:S05]  /*4410*/  BRA `(.L_x_6348) ;  /* 0x0000000c00447947 */ /* 0x000fea0003800000 */
.L_x_6349:
[----:B------:R-:W0:Y:S01]  /*4420*/  F2I.FTZ.TRUNC.NTZ R3, R4 ;  /* 0x0000000400037305 */ /* 0x000e22000021f100 */
[----:B------:R-:W-:Y:S01]  /*4430*/  IMAD.MOV.U32 R25, RZ, RZ, R26 ;  /* 0x000000ffff197224 */ /* 0x000fe200078e001a */
[----:B0-----:R0:W-:Y:S01]  /*4440*/  STG.E.U16 desc[UR36][R8.64], R3 ;  /* 0x0000000308007986 */ /* 0x0011e2000c101524 */
[----:B------:R-:W-:Y:S05]  /*4450*/  BRA `(.L_x_6348) ;  /* 0x0000000c00347947 */ /* 0x000fea0003800000 */
.L_x_6344:
        /* <DEDUP_REMOVED lines=9> */
.L_x_6352:
[----:B----4-:R-:W-:Y:S01]  /*44f0*/  F2FP.F16.F32.PACK_AB R4, RZ, R4 ;  /* 0x00000004ff04723e */ /* 0x010fe200000000ff */
[----:B------:R-:W-:-:S04]  /*4500*/  IMAD.MOV.U32 R25, RZ, RZ, R26 ;  /* 0x000000ffff197224 */ /* 0x000fc800078e001a */
[----:B------:R0:W-:Y:S01]  /*4510*/  STG.E.U16 desc[UR36][R8.64], R4 ;  /* 0x0000000408007986 */ /* 0x0001e2000c101524 */
[----:B------:R-:W-:Y:S05]  /*4520*/  BRA `(.L_x_6348) ;  /* 0x0000000c00007947 */ /* 0x000fea0003800000 */
.L_x_6351:
        /* <DEDUP_REMOVED lines=10> */
.L_x_6354:
[----:B------:R-:W-:Y:S01]  /*45d0*/  F2FP.F16.F32.PACK_AB R3, RZ, R4 ;  /* 0x00000004ff03723e */ /* 0x000fe200000000ff */
[----:B------:R-:W-:-:S03]  /*45e0*/  IMAD.MOV.U32 R25, RZ, RZ, R26 ;  /* 0x000000ffff197224 */ /* 0x000fc600078e001a */
[----:B------:R-:W-:-:S05]  /*45f0*/  PRMT R3, R3, 0x5410, RZ ;  /* 0x0000541003037816 */ /* 0x000fca00000000ff */
[----:B------:R0:W-:Y:S01]  /*4600*/  STG.E desc[UR36][R8.64], R3 ;  /* 0x0000000308007986 */ /* 0x0001e2000c101924 */
[----:B------:R-:W-:Y:S05]  /*4610*/  BRA `(.L_x_6348) ;  /* 0x0000000800c47947 */ /* 0x000fea0003800000 */
.L_x_6353:
[----:B----4-:R-:W-:Y:S01]  /*4620*/  FMUL.FTZ R4, R4, 1 ;  /* 0x3f80000004047820 */ /* 0x010fe20000410000 */
[----:B------:R-:W-:-:S05]  /*4630*/  IMAD.MOV.U32 R25, RZ, RZ, R26 ;  /* 0x000000ffff197224 */ /* 0x000fca00078e001a */
[----:B------:R-:W0:Y:S02]  /*4640*/  F2F.F64.F32 R4, R4 ;  /* 0x0000000400047310 */ /* 0x000e240000201800 */
[----:B0-----:R0:W-:Y:S01]  /*4650*/  STG.E.64 desc[UR36][R8.64], R4 ;  /* 0x0000000408007986 */ /* 0x0011e2000c101b24 */
[----:B------:R-:W-:Y:S05]  /*4660*/  BRA `(.L_x_6348) ;  /* 0x0000000800b07947 */ /* 0x000fea0003800000 */
.L_x_6343:
        /* <DEDUP_REMOVED lines=13> */
.L_x_6357:
[----:B----4-:R-:W-:Y:S01]  /*4740*/  FMUL.FTZ R4, R4, 1 ;  /* 0x3f80000004047820 */ /* 0x010fe20000410000 */
[----:B------:R-:W-:Y:S01]  /*4750*/  CS2R R6, SRZ ;  /* 0x0000000000067805 */ /* 0x000fe2000001ff00 */
[----:B------:R-:W-:-:S04]  /*4760*/  IMAD.MOV.U32 R25, RZ, RZ, R26 ;  /* 0x000000ffff197224 */ /* 0x000fc800078e001a */
[----:B------:R-:W0:Y:S02]  /*4770*/  F2F.F64.F32 R4, R4 ;  /* 0x0000000400047310 */ /* 0x000e240000201800 */
[----:B0-----:R0:W-:Y:S01]  /*4780*/  STG.E.128 desc[UR36][R8.64], R4 ;  /* 0x0000000408007986 */ /* 0x0011e2000c101d24 */
[----:B------:R-:W-:Y:S05]  /*4790*/  BRA `(.L_x_6348) ;  /* 0x0000000800647947 */ /* 0x000fea0003800000 */
.L_x_6356:
        /* <DEDUP_REMOVED lines=18> */
.L_x_6361:
[----:B------:R-:W-:Y:S05]  /*48c0*/  BSYNC.RECONVERGENT B0 ;  /* 0x0000000000007941 */ /* 0x000fea0003800200 */
.L_x_6360:
[----:B------:R-:W-:Y:S01]  /*48d0*/  LOP3.LUT R5, R0, 0x80, R5, 0xf8, !PT ;  /* 0x0000008000057812 */ /* 0x000fe200078ef805 */
[----:B------:R-:W-:-:S04]  /*48e0*/  IMAD.MOV.U32 R25, RZ, RZ, R26 ;  /* 0x000000ffff197224 */ /* 0x000fc800078e001a */
[----:B------:R2:W-:Y:S01]  /*48f0*/  STG.E.U8 desc[UR36][R8.64], R5 ;  /* 0x0000000508007986 */ /* 0x0005e2000c101124 */
[----:B------:R-:W-:Y:S05]  /*4900*/  BRA `(.L_x_6348) ;  /* 0x0000000800087947 */ /* 0x000fea0003800000 */
.L_x_6359:
        /* <DEDUP_REMOVED lines=14> */
.L_x_6363:
[----:B------:R-:W-:Y:S05]  /*49f0*/  BSYNC.RECONVERGENT B0 ;  /* 0x0000000000007941 */ /* 0x000fea0003800200 */
.L_x_6362:
[----:B------:R-:W-:Y:S01]  /*4a00*/  LOP3.LUT R3, R0, 0x80, R7, 0xf8, !PT ;  /* 0x0000008000037812 */ /* 0x000fe200078ef807 */
[----:B------:R-:W-:-:S04]  /*4a10*/  IMAD.MOV.U32 R25, RZ, RZ, R26 ;  /* 0x000000ffff197224 */ /* 0x000fc800078e001a */
[----:B------:R1:W-:Y:S01]  /*4a20*/  STG.E.U8 desc[UR36][R8.64], R3 ;  /* 0x0000000308007986 */ /* 0x0003e2000c101124 */
[----:B------:R-:W-:Y:S05]  /*4a30*/  BRA `(.L_x_6348) ;  /* 0x0000000400bc7947 */ /* 0x000fea0003800000 */
.L_x_6358:
[----:B----4-:R-:W-:Y:S01]  /*4a40*/  F2FP.BF16.F32.PACK_AB R4, RZ, R4 ;  /* 0x00000004ff04723e */ /* 0x010fe200000010ff */
[----:B------:R-:W-:-:S04]  /*4a50*/  IMAD.MOV.U32 R25, RZ, RZ, R26 ;  /* 0x000000ffff197224 */ /* 0x000fc800078e001a */
[----:B------:R0:W-:Y:S01]  /*4a60*/  STG.E.U16 desc[UR36][R8.64], R4 ;  /* 0x0000000408007986 */ /* 0x0001e2000c101524 */
[----:B------:R-:W-:Y:S05]  /*4a70*/  BRA `(.L_x_6348) ;  /* 0x0000000400ac7947 */ /* 0x000fea0003800000 */
.L_x_6355:
        /* <DEDUP_REMOVED lines=12> */
.L_x_6366:
        /* <DEDUP_REMOVED lines=12> */
.L_x_6369:
[----:B------:R-:W-:-:S04]  /*4c00*/  SHF.R.U32.HI R0, RZ, 0x14, R4 ;  /* 0x00000014ff007819 */ /* 0x000fc80000011604 */
[----:B------:R-:W-:-:S04]  /*4c10*/  LOP3.LUT R3, R0, 0x1, RZ, 0xc0, !PT ;  /* 0x0000000100037812 */ /* 0x000fc800078ec0ff */
[----:B------:R-:W-:-:S04]  /*4c20*/  IADD3 R0, PT, PT, R4, 0x487ffff, R3 ;  /* 0x0487ffff04007810 */ /* 0x000fc80007ffe003 */
[----:B------:R-:W-:-:S04]  /*4c30*/  SHF.R.U32.HI R0, RZ, 0x14, R0 ;  /* 0x00000014ff007819 */ /* 0x000fc80000011600 */
[----:B------:R-:W-:-:S07]  /*4c40*/  LOP3.LUT R3, R0, 0xff, RZ, 0xc0, !PT ;  /* 0x000000ff00037812 */ /* 0x000fce00078ec0ff */
.L_x_6370:
[----:B----4-:R-:W-:-:S04]  /*4c50*/  SHF.R.U32.HI R4, RZ, 0x18, R4 ;  /* 0x00000018ff047819 */ /* 0x010fc80000011604 */
[----:B------:R-:W-:-:S04]  /*4c60*/  LOP3.LUT R3, R3, 0x80, R4, 0xf8, !PT ;  /* 0x0000008003037812 */ /* 0x000fc800078ef804 */
[----:B------:R-:W-:-:S07]  /*4c70*/  PRMT R0, R3, 0x7610, R0 ;  /* 0x0000761003007816 */ /* 0x000fce0000000000 */
.L_x_6368:
[----:B------:R-:W-:Y:S05]  /*4c80*/  BSYNC.RECONVERGENT B0 ;  /* 0x0000000000007941 */ /* 0x000fea0003800200 */
.L_x_6367:
[----:B------:R0:W-:Y:S01]  /*4c90*/  STG.E.U8 desc[UR36][R8.64], R0 ;  /* 0x0000000008007986 */ /* 0x0001e2000c101124 */
[----:B------:R-:W-:Y:S01]  /*4ca0*/  IMAD.MOV.U32 R25, RZ, RZ, R26 ;  /* 0x000000ffff197224 */ /* 0x000fe200078e001a */
[----:B------:R-:W-:Y:S06]  /*4cb0*/  BRA `(.L_x_6348) ;  /* 0x00000004001c7947 */ /* 0x000fec0003800000 */
.L_x_6365:
        /* <DEDUP_REMOVED lines=12> */
.L_x_6373:
[----:B------:R-:W-:-:S04]  /*4d80*/  SHF.R.U32.HI R0, RZ, 0x15, R4 ;  /* 0x00000015ff007819 */ /* 0x000fc80000011604 */
[----:B------:R-:W-:-:S04]  /*4d90*/  LOP3.LUT R3, R0, 0x1, RZ, 0xc0, !PT ;  /* 0x0000000100037812 */ /* 0x000fc800078ec0ff */
[----:B------:R-:W-:-:S04]  /*4da0*/  IADD3 R0, PT, PT, R4, 0x88fffff, R3 ;  /* 0x088fffff04007810 */ /* 0x000fc80007ffe003 */
[----:B------:R-:W-:-:S04]  /*4db0*/  SHF.R.U32.HI R0, RZ, 0x15, R0 ;  /* 0x00000015ff007819 */ /* 0x000fc80000011600 */
[----:B------:R-:W-:-:S07]  /*4dc0*/  LOP3.LUT R3, R0, 0xff, RZ, 0xc0, !PT ;  /* 0x000000ff00037812 */ /* 0x000fce00078ec0ff */
.L_x_6374:
[----:B----4-:R-:W-:-:S04]  /*4dd0*/  SHF.R.U32.HI R4, RZ, 0x18, R4 ;  /* 0x00000018ff047819 */ /* 0x010fc80000011604 */
[----:B------:R-:W-:-:S04]  /*4de0*/  LOP3.LUT R3, R3, 0x80, R4, 0xf8, !PT ;  /* 0x0000008003037812 */ /* 0x000fc800078ef804 */
[----:B------:R-:W-:-:S07]  /*4df0*/  PRMT R0, R3, 0x7610, R0 ;  /* 0x0000761003007816 */ /* 0x000fce0000000000 */
.L_x_6372:
[----:B------:R-:W-:Y:S05]  /*4e00*/  BSYNC.RECONVERGENT B0 ;  /* 0x0000000000007941 */ /* 0x000fea0003800200 */
.L_x_6371:
[----:B------:R0:W-:Y:S01]  /*4e10*/  STG.E.U8 desc[UR36][R8.64], R0 ;  /* 0x0000000008007986 */ /* 0x0001e2000c101124 */
[----:B------:R-:W-:Y:S01]  /*4e20*/  IMAD.MOV.U32 R25, RZ, RZ, R26 ;  /* 0x000000ffff197224 */ /* 0x000fe200078e001a */
[----:B------:R-:W-:Y:S06]  /*4e30*/  BRA `(.L_x_6348) ;  /* 0x0000000000bc7947 */ /* 0x000fec0003800000 */
.L_x_6364:
[----:B------:R-:W-:-:S13]  /*4e40*/  ISETP.NE.AND P0, PT, R0, 0x1c, PT ;  /* 0x0000001c0000780c */ /* 0x000fda0003f05270 */
[----:B------:R-:W-:Y:S05]  /*4e50*/  @!P0 BRA `(.L_x_6375) ;  /* 0x0000000000a88947 */ /* 0x000fea0003800000 */
[----:B------:R-:W-:-:S13]  /*4e60*/  ISETP.NE.AND P0, PT, R0, 0x1d, PT ;  /* 0x0000001d0000780c */ /* 0x000fda0003f05270 */
[----:B------:R-:W-:Y:S05]  /*4e70*/  @!P0 BRA `(.L_x_6376) ;  /* 0x0000000000908947 */ /* 0x000fea0003800000 */
[----:B------:R-:W-:-:S13]  /*4e80*/  ISETP.NE.AND P0, PT, R0, 0x2c, PT ;  /* 0x0000002c0000780c */ /* 0x000fda0003f05270 */
[----:B------:R-:W-:Y:S05]  /*4e90*/  @!P0 BRA `(.L_x_6377) ;  /* 0x0000000000488947 */ /* 0x000fea0003800000 */
.L_x_6347:
[----:B------:R-:W-:Y:S01]  /*4ea0*/  MOV R14, 0x0 ;  /* 0x00000000000e7802 */ /* 0x000fe20000000f00 */
[----:B------:R-:W4:Y:S01]  /*4eb0*/  LDCU.64 UR6, c[0x4][0x198] ;  /* 0x01003300ff0677ac */ /* 0x000f220008000a00 */
[----:B------:R-:W-:Y:S02]  /*4ec0*/  IMAD.MOV.U32 R8, RZ, RZ, 0x65 ;  /* 0x00000065ff087424 */ /* 0x000fe400078e00ff */
[----:B------:R-:W-:Y:S01]  /*4ed0*/  IMAD.MOV.U32 R12, RZ, RZ, 0x1 ;  /* 0x00000001ff0c7424 */ /* 0x000fe200078e00ff */
[----:B------:R-:W0:Y:S01]  /*4ee0*/  LDCU.64 UR8, c[0x4][0x1a0] ;  /* 0x01003400ff0877ac */ /* 0x000e220008000a00 */
[----:B------:R-:W1:Y:S01]  /*4ef0*/  LDC.64 R14, c[0x4][R14] ;  /* 0x010000000e0e7b82 */ /* 0x000e620000000a00 */
[----:B------:R-:W-:Y:S01]  /*4f00*/  IMAD.MOV.U32 R13, RZ, RZ, RZ ;  /* 0x000000ffff0d7224 */ /* 0x000fe200078e00ff */
[----:B------:R-:W2:Y:S01]  /*4f10*/  LDCU.64 UR4, c[0x4][0x70] ;  /* 0x01000e00ff0477ac */ /* 0x000ea20008000a00 */
[----:B----4-:R-:W-:Y:S02]  /*4f20*/  IMAD.U32 R4, RZ, RZ, UR6 ;  /* 0x00000006ff047e24 */ /* 0x010fe4000f8e00ff */
[----:B------:R-:W-:-:S02]  /*4f30*/  IMAD.U32 R5, RZ, RZ, UR7 ;  /* 0x00000007ff057e24 */ /* 0x000fc4000f8e00ff */
[----:B0-----:R-:W-:Y:S02]  /*4f40*/  IMAD.U32 R6, RZ, RZ, UR8 ;  /* 0x00000008ff067e24 */ /* 0x001fe4000f8e00ff */
[----:B------:R-:W-:Y:S02]  /*4f50*/  IMAD.U32 R7, RZ, RZ, UR9 ;  /* 0x00000009ff077e24 */ /* 0x000fe4000f8e00ff */
[----:B--2---:R-:W-:Y:S02]  /*4f60*/  IMAD.U32 R10, RZ, RZ, UR4 ;  /* 0x00000004ff0a7e24 */ /* 0x004fe4000f8e00ff */
[----:B------:R-:W-:-:S07]  /*4f70*/  IMAD.U32 R11, RZ, RZ, UR5 ;  /* 0x00000005ff0b7e24 */ /* 0x000fce000f8e00ff */
[----:B------:R-:W-:-:S07]  /*4f80*/  LEPC R20, `(.L_x_6378) ;  /* 0x000000001014794e */ /* 0x000fce0000000000 */
[----:B-1-3--:R-:W-:Y:S05]  /*4f90*/  CALL.ABS.NOINC R14 ;  /* 0x000000000e007343 */ /* 0x00afea0003c00000 */
.L_x_6378:
[----:B------:R-:W-:Y:S01]  /*4fa0*/  IMAD.MOV.U32 R25, RZ, RZ, R26 ;  /* 0x000000ffff197224 */ /* 0x000fe200078e001a */
[----:B------:R-:W-:Y:S06]  /*4fb0*/  BRA `(.L_x_6348) ;  /* 0x00000000005c7947 */ /* 0x000fec0003800000 */
.L_x_6377:
        /* <DEDUP_REMOVED lines=16> */
.L_x_6376:
[----:B----4-:R-:W0:Y:S01]  /*50c0*/  F2I.U64.TRUNC R4, R4 ;  /* 0x0000000400047311 */ /* 0x010e22000020d800 */
[----:B------:R-:W-:Y:S01]  /*50d0*/  IMAD.MOV.U32 R25, RZ, RZ, R26 ;  /* 0x000000ffff197224 */ /* 0x000fe200078e001a */
[----:B0-----:R0:W-:Y:S01]  /*50e0*/  STG.E.64 desc[UR36][R8.64], R4 ;  /* 0x0000000408007986 */ /* 0x0011e2000c101b24 */
[----:B------:R-:W-:Y:S05]  /*50f0*/  BRA `(.L_x_6348) ;  /* 0x00000000000c7947 */ /* 0x000fea0003800000 */
.L_x_6375:
[----:B------:R-:W0:Y:S01]  /*5100*/  F2I.FTZ.U32.TRUNC.NTZ R3, R4 ;  /* 0x0000000400037305 */ /* 0x000e22000021f000 */
[----:B------:R-:W-:Y:S01]  /*5110*/  IMAD.MOV.U32 R25, RZ, RZ, R26 ;  /* 0x000000ffff197224 */ /* 0x000fe200078e001a */
[----:B0-----:R0:W-:Y:S06]  /*5120*/  STG.E desc[UR36][R8.64], R3 ;  /* 0x0000000308007986 */ /* 0x0011ec000c101924 */
.L_x_6348:
[----:B------:R-:W-:-:S13]  /*5130*/  ISETP.GE.AND P0, PT, R25, R17, PT ;  /* 0x000000111900720c */ /* 0x000fda0003f06270 */
[----:B------:R-:W-:Y:S05]  /*5140*/  @P0 BREAK.RELIABLE B6 ;  /* 0x0000000000060942 */ /* 0x000fea0003800100 */
[----:B------:R-:W-:Y:S05]  /*5150*/  @P0 BRA `(.L_x_6379) ;  /* 0x0000001c00300947 */ /* 0x000fea0003800000 */
[----:B------:R-:W5:Y:S01]  /*5160*/  LDCU UR4, c[0x0][0x3b0] ;  /* 0x00007600ff0477ac */ /* 0x000f620008000800 */
[----:B012---:R-:W0:Y:S01]  /*5170*/  LDC.64 R8, c[0x0][0x390] ;  /* 0x0000e400ff087b82 */ /* 0x007e220000000a00 */
        /* <DEDUP_REMOVED lines=19> */
.L_x_6383:
[----:B------:R-:W0:Y:S02]  /*52b0*/  F2I.S64.TRUNC R18, R18 ;  /* 0x0000001200127311 */ /* 0x000e24000020d900 */
[----:B0-----:R-:W-:-:S05]  /*52c0*/  IMAD.MOV.U32 R3, RZ, RZ, R18 ;  /* 0x000000ffff037224 */ /* 0x001fca00078e0012 */
[----:B------:R0:W-:Y:S01]  /*52d0*/  STG.E.U8 desc[UR36][R8.64], R3 ;  /* 0x0000000308007986 */ /* 0x0001e2000c101124 */
[----:B------:R-:W-:Y:S05]  /*52e0*/  BRA `(.L_x_6385) ;  /* 0x0000000c00287947 */ /* 0x000fea0003800000 */
.L_x_6382:
        /* <DEDUP_REMOVED lines=9> */
.L_x_6387:
[----:B------:R-:W0:Y:S02]  /*5380*/  F2I.FTZ.TRUNC.NTZ R3, R18 ;  /* 0x0000001200037305 */ /* 0x000e24000021f100 */
[----:B0-----:R4:W-:Y:S01]  /*5390*/  STG.E desc[UR36][R8.64], R3 ;  /* 0x0000000308007986 */ /* 0x0019e2000c101924 */
[----:B------:R-:W-:Y:S05]  /*53a0*/  BRA `(.L_x_6385) ;  /* 0x0000000800f87947 */ /* 0x000fea0003800000 */
.L_x_6386:
[----:B------:R-:W0:Y:S02]  /*53b0*/  F2I.FTZ.TRUNC.NTZ R3, R18 ;  /* 0x0000001200037305 */ /* 0x000e24000021f100 */
[----:B0-----:R2:W-:Y:S01]  /*53c0*/  STG.E.U16 desc[UR36][R8.64], R3 ;  /* 0x0000000308007986 */ /* 0x0015e2000c101524 */
[----:B------:R-:W-:Y:S05]  /*53d0*/  BRA `(.L_x_6385) ;  /* 0x0000000800ec7947 */ /* 0x000fea0003800000 */
.L_x_6381:
        /* <DEDUP_REMOVED lines=8> */
.L_x_6389:
[----:B------:R-:W-:-:S05]  /*5460*/  F2FP.F16.F32.PACK_AB R18, RZ, R18 ;  /* 0x00000012ff12723e */ /* 0x000fca00000000ff */
[----:B------:R0:W-:Y:S01]  /*5470*/  STG.E.U16 desc[UR36][R8.64], R18 ;  /* 0x0000001208007986 */ /* 0x0001e2000c101524 */
[----:B------:R-:W-:Y:S05]  /*5480*/  BRA `(.L_x_6385) ;  /* 0x0000000800c07947 */ /* 0x000fea0003800000 */
.L_x_6388:
        /* <DEDUP_REMOVED lines=9> */
.L_x_6391:
[----:B------:R-:W-:-:S04]  /*5520*/  F2FP.F16.F32.PACK_AB R3, RZ, R18 ;  /* 0x00000012ff03723e */ /* 0x000fc800000000ff */
[----:B------:R-:W-:-:S05]  /*5530*/  PRMT R3, R3, 0x5410, RZ ;  /* 0x0000541003037816 */ /* 0x000fca00000000ff */
[----:B------:R0:W-:Y:S01]  /*5540*/  STG.E desc[UR36][R8.64], R3 ;  /* 0x0000000308007986 */ /* 0x0001e2000c101924 */
[----:B------:R-:W-:Y:S05]  /*5550*/  BRA `(.L_x_6385) ;  /* 0x00000008008c7947 */ /* 0x000fea0003800000 */
.L_x_6390:
[----:B------:R-:W-:-:S06]  /*5560*/  FMUL.FTZ R4, R18, 1 ;  /* 0x3f80000012047820 */ /* 0x000fcc0000410000 */
[----:B------:R-:W0:Y:S02]  /*5570*/  F2F.F64.F32 R4, R4 ;  /* 0x0000000400047310 */ /* 0x000e240000201800 */
[----:B0-----:R0:W-:Y:S01]  /*5580*/  STG.E.64 desc[UR36][R8.64], R4 ;  /* 0x0000000408007986 */ /* 0x0011e2000c101b24 */
[----:B------:R-:W-:Y:S05]  /*5590*/  BRA `(.L_x_6385) ;  /* 0x00000008007c7947 */ /* 0x000fea0003800000 */
.L_x_6380:
        /* <DEDUP_REMOVED lines=13> */
.L_x_6395:
        /* <DEDUP_REMOVED lines=16> */
.L_x_6398:
[----:B------:R-:W-:-:S04]  /*5770*/  SHF.R.U32.HI R18, RZ, 0x18, R18 ;  /* 0x00000018ff127819 */ /* 0x000fc80000011612 */
[----:B------:R-:W-:-:S04]  /*5780*/  LOP3.LUT R3, R3, 0x80, R18, 0xf8, !PT ;  /* 0x0000008003037812 */ /* 0x000fc800078ef812 */
[----:B------:R-:W-:-:S07]  /*5790*/  PRMT R4, R3, 0x7610, R4 ;  /* 0x0000761003047816 */ /* 0x000fce0000000004 */
.L_x_6397:
[----:B------:R-:W-:Y:S05]  /*57a0*/  BSYNC.RECONVERGENT B0 ;  /* 0x0000000000007941 */ /* 0x000fea0003800200 */
.L_x_6396:
[----:B------:R0:W-:Y:S01]  /*57b0*/  STG.E.U8 desc[UR36][R8.64], R4 ;  /* 0x0000000408007986 */ /* 0x0001e2000c101124 */
[----:B------:R-:W-:Y:S05]  /*57c0*/  BRA `(.L_x_6385) ;  /* 0x0000000400f07947 */ /* 0x000fea0003800000 */
.L_x_6394:
        /* <DEDUP_REMOVED lines=16> */
.L_x_6401:
[----:B------:R-:W-:-:S04]  /*58d0*/  SHF.R.U32.HI R18, RZ, 0x18, R18 ;  /* 0x00000018ff127819 */ /* 0x000fc80000011612 */
[----:B------:R-:W-:-:S04]  /*58e0*/  LOP3.LUT R3, R3, 0x80, R18, 0xf8, !PT ;  /* 0x0000008003037812 */ /* 0x000fc800078ef812 */
[----:B------:R-:W-:-:S07]  /*58f0*/  PRMT R4, R3, 0x7610, R4 ;  /* 0x0000761003047816 */ /* 0x000fce0000000004 */
.L_x_6400:
[----:B------:R-:W-:Y:S05]  /*5900*/  BSYNC.RECONVERGENT B0 ;  /* 0x0000000000007941 */ /* 0x000fea0003800200 */
.L_x_6399:
[----:B------:R0:W-:Y:S01]  /*5910*/  STG.E.U8 desc[UR36][R8.64], R4 ;  /* 0x0000000408007986 */ /* 0x0001e2000c101124 */
[----:B------:R-:W-:Y:S05]  /*5920*/  BRA `(.L_x_6385) ;  /* 0x0000000400987947 */ /* 0x000fea0003800000 */
.L_x_6393:
        /* <DEDUP_REMOVED lines=21> */
.L_x_6403:
[----:B------:R-:W0:Y:S02]  /*5a80*/  F2I.U64.TRUNC R18, R18 ;  /* 0x0000001200127311 */ /* 0x000e24000020d800 */
[----:B0-----:R0:W-:Y:S01]  /*5a90*/  STG.E.64 desc[UR36][R8.64], R18 ;  /* 0x0000001208007986 */ /* 0x0011e2000c101b24 */
[----:B------:R-:W-:Y:S05]  /*5aa0*/  BRA `(.L_x_6385) ;  /* 0x0000000400387947 */ /* 0x000fea0003800000 */
.L_x_6402:
[----:B------:R-:W0:Y:S02]  /*5ab0*/  F2I.FTZ.U32.TRUNC.NTZ R3, R18 ;  /* 0x0000001200037305 */ /* 0x000e24000021f000 */
[----:B0-----:R0:W-:Y:S01]  /*5ac0*/  STG.E desc[UR36][R8.64], R3 ;  /* 0x0000000308007986 */ /* 0x0011e2000c101924 */
[----:B------:R-:W-:Y:S05]  /*5ad0*/  BRA `(.L_x_6385) ;  /* 0x00000004002c7947 */ /* 0x000fea0003800000 */
.L_x_6392:
        /* <DEDUP_REMOVED lines=10> */
.L_x_6405:
[----:B------:R-:W-:Y:S01]  /*5b80*/  FMUL.FTZ R4, R18, 1 ;  /* 0x3f80000012047820 */ /* 0x000fe20000410000 */
[----:B------:R-:W-:-:S05]  /*5b90*/  CS2R R6, SRZ ;  /* 0x0000000000067805 */ /* 0x000fca000001ff00 */
[----:B------:R-:W0:Y:S02]  /*5ba0*/  F2F.F64.F32 R4, R4 ;  /* 0x0000000400047310 */ /* 0x000e240000201800 */
[----:B0-----:R0:W-:Y:S01]  /*5bb0*/  STG.E.128 desc[UR36][R8.64], R4 ;  /* 0x0000000408007986 */ /* 0x0011e2000c101d24 */
[----:B------:R-:W-:Y:S05]  /*5bc0*/  BRA `(.L_x_6385) ;  /* 0x0000000000f07947 */ /* 0x000fea0003800000 */
.L_x_6404:
[----:B------:R-:W-:-:S13]  /*5bd0*/  ISETP.NE.AND P0, PT, R0, 0xf, PT ;  /* 0x0000000f0000780c */ /* 0x000fda0003f05270 */
[----:B------:R-:W-:Y:S05]  /*5be0*/  @!P0 BRA `(.L_x_6406) ;  /* 0x0000000000e08947 */ /* 0x000fea0003800000 */
[----:B------:R-:W-:-:S13]  /*5bf0*/  ISETP.NE.AND P0, PT, R0, 0x17, PT ;  /* 0x000000170000780c */ /* 0x000fda0003f05270 */
[----:B------:R-:W-:Y:S05]  /*5c00*/  @!P0 BRA `(.L_x_6407) ;  /* 0x00000000008c8947 */ /* 0x000fea0003800000 */
[----:B------:R-:W-:-:S13]  /*5c10*/  ISETP.NE.AND P0, PT, R0, 0x18, PT ;  /* 0x000000180000780c */ /* 0x000fda0003f05270 */
[----:B------:R-:W-:Y:S05]  /*5c20*/  @!P0 BRA `(.L_x_6408) ;  /* 0x0000000000448947 */ /* 0x000fea0003800000 */
.L_x_6384:
[----:B------:R-:W-:Y:S01]  /*5c30*/  MOV R14, 0x0 ;  /* 0x00000000000e7802 */ /* 0x000fe20000000f00 */
[----:B------:R-:W0:Y:S01]  /*5c40*/  LDCU.64 UR4, c[0x4][0x198] ;  /* 0x01003300ff0477ac */ /* 0x000e220008000a00 */
[----:B------:R-:W-:Y:S02]  /*5c50*/  IMAD.MOV.U32 R8, RZ, RZ, 0x65 ;  /* 0x00000065ff087424 */ /* 0x000fe400078e00ff */
[----:B------:R-:W-:Y:S01]  /*5c60*/  IMAD.MOV.U32 R12, RZ, RZ, 0x1 ;  /* 0x00000001ff0c7424 */ /* 0x000fe200078e00ff */
[----:B------:R-:W1:Y:S01]  /*5c70*/  LDCU.64 UR6, c[0x4][0x1a0] ;  /* 0x01003400ff0677ac */ /* 0x000e620008000a00 */
[----:B------:R-:W2:Y:S01]  /*5c80*/  LDC.64 R14, c[0x4][R14] ;  /* 0x010000000e0e7b82 */ /* 0x000ea20000000a00 */
        /* <DEDUP_REMOVED lines=10> */
.L_x_6409:
[----:B------:R-:W-:Y:S05]  /*5d30*/  BRA `(.L_x_6385) ;  /* 0x0000000000947947 */ /* 0x000fea0003800000 */
.L_x_6408:
        /* <DEDUP_REMOVED lines=12> */
.L_x_6411:
[----:B------:R-:W-:Y:S05]  /*5e00*/  BSYNC.RECONVERGENT B0 ;  /* 0x0000000000007941 */ /* 0x000fea0003800200 */
.L_x_6410:
[----:B------:R-:W-:-:S05]  /*5e10*/  LOP3.LUT R3, R0, 0x80, R5, 0xf8, !PT ;  /* 0x0000008000037812 */ /* 0x000fca00078ef805 */
[----:B------:R0:W-:Y:S01]  /*5e20*/  STG.E.U8 desc[UR36][R8.64], R3 ;  /* 0x0000000308007986 */ /* 0x0001e2000c101124 */
[----:B------:R-:W-:Y:S05]  /*5e30*/  BRA `(.L_x_6385) ;  /* 0x0000000000547947 */ /* 0x000fea0003800000 */
.L_x_6407:
        /* <DEDUP_REMOVED lines=11> */
.L_x_6413:
[----:B------:R-:W-:Y:S01]  /*5ef0*/  IMAD.MOV.U32 R0, RZ, RZ, 0x7f ;  /* 0x0000007fff007424 */ /* 0x000fe200078e00ff */
[----:B------:R-:W-:-:S04]  /*5f00*/  ISETP.GT.U32.AND P0, PT, R4, 0x7f800000, PT ;  /* 0x7f8000000400780c */ /* 0x000fc80003f04070 */
[----:B------:R-:W-:-:S09]  /*5f10*/  SEL R0, R0, 0x7c, P0 ;  /* 0x0000007c00007807 */ /* 0x000fd20000000000 */
.L_x_6414:
[----:B------:R-:W-:Y:S05]  /*5f20*/  BSYNC.RECONVERGENT B0 ;  /* 0x0000000000007941 */ /* 0x000fea0003800200 */
.L_x_6412:
[----:B------:R-:W-:-:S04]  /*5f30*/  SHF.R.U32.HI R3, RZ, 0x18, R18 ;  /* 0x00000018ff037819 */ /* 0x000fc80000011612 */
[----:B------:R-:W-:-:S05]  /*5f40*/  LOP3.LUT R3, R0, 0x80, R3, 0xf8, !PT ;  /* 0x0000008000037812 */ /* 0x000fca00078ef803 */
[----:B------:R0:W-:Y:S01]  /*5f50*/  STG.E.U8 desc[UR36][R8.64], R3 ;  /* 0x0000000308007986 */ /* 0x0001e2000c101124 */
[----:B------:R-:W-:Y:S05]  /*5f60*/  BRA `(.L_x_6385) ;  /* 0x0000000000087947 */ /* 0x000fea0003800000 */
.L_x_6406:
[----:B------:R-:W-:-:S05]  /*5f70*/  F2FP.BF16.F32.PACK_AB R18, RZ, R18 ;  /* 0x00000012ff12723e */ /* 0x000fca00000010ff */
[----:B------:R0:W-:Y:S02]  /*5f80*/  STG.E.U16 desc[UR36][R8.64], R18 ;  /* 0x0000001208007986 */ /* 0x0001e4000c101524 */
.L_x_6385:
[----:B------:R-:W-:-:S07]  /*5f90*/  VIADD R25, R25, 0x80 ;  /* 0x0000008019197836 */ /* 0x000fce0000000000 */
.L_x_6342:
[----:B------:R-:W-:-:S13]  /*5fa0*/  ISETP.GE.AND P0, PT, R25, R17, PT ;  /* 0x000000111900720c */ /* 0x000fda0003f06270 */
[----:B------:R-:W-:Y:S05]  /*5fb0*/  @P0 BREAK.RELIABLE B6 ;  /* 0x0000000000060942 */ /* 0x000fea0003800100 */
[----:B------:R-:W-:Y:S05]  /*5fc0*/  @P0 BRA `(.L_x_6379) ;  /* 0x0000000c00940947 */ /* 0x000fea0003800000 */
[----:B------:R-:W-:Y:S05]  /*5fd0*/  BSYNC.RELIABLE B6 ;  /* 0x0000000000067941 */ /* 0x000fea0003800100 */
.L_x_6341:
        /* <DEDUP_REMOVED lines=18> */
[----:B---3--:R-:W0:Y:S02]  /*6100*/  F2I.FTZ.TRUNC.NTZ R3, R22 ;  /* 0x0000001600037305 */ /* 0x008e24000021f100 */
[----:B0-----:R0:W-:Y:S01]  /*6110*/  STG.E.U8 desc[UR36][R8.64], R3 ;  /* 0x0000000308007986 */ /* 0x0011e2000c101124 */
[----:B------:R-:W-:Y:S05]  /*6120*/  BRA `(.L_x_6420) ;  /* 0x0000000c00387947 */ /* 0x000fea0003800000 */
.L_x_6418:
[----:B---3--:R-:W0:Y:S02]  /*6130*/  F2I.S64.TRUNC R22, R22 ;  /* 0x0000001600167311 */ /* 0x008e24000020d900 */
[----:B0-----:R-:W-:-:S05]  /*6140*/  IMAD.MOV.U32 R3, RZ, RZ, R22 ;  /* 0x000000ffff037224 */ /* 0x001fca00078e0016 */
[----:B------:R0:W-:Y:S01]  /*6150*/  STG.E.U8 desc[UR36][R8.64], R3 ;  /* 0x0000000308007986 */ /* 0x0001e2000c101124 */
[----:B------:R-:W-:Y:S05]  /*6160*/  BRA `(.L_x_6420) ;  /* 0x0000000c00287947 */ /* 0x000fea0003800000 */
.L_x_6417:
[----:B------:R-:W-:-:S13]  /*6170*/  ISETP.NE.AND P0, PT, R0, 0x2, PT ;  /* 0x000000020000780c */ /* 0x000fda0003f05270 */
[----:B------:R-:W-:Y:S05]  /*6180*/  @!P0 BRA `(.L_x_6421) ;  /* 0x0000000000288947 */ /* 0x000fea0003800000 */
[----:B------:R-:W-:-:S13]  /*6190*/  ISETP.NE.AND P0, PT, R0, 0x3, PT ;  /* 0x000000030000780c */ /* 0x000fda0003f05270 */
[----:B------:R-:W-:Y:S05]  /*61a0*/  @!P0 BRA `(.L_x_6422) ;  /* 0x0000000000148947 */ /* 0x000fea0003800000 */
[----:B------:R-:W-:-:S13]  /*61b0*/  ISETP.NE.AND P0, PT, R0, 0x4, PT ;  /* 0x000000040000780c */ /* 0x000fda0003f05270 */
[----:B------:R-:W-:Y:S05]  /*61c0*/  @P0 BRA `(.L_x_6419) ;  /* 0x0000000800380947 */ /* 0x000fea0003800000 */
[----:B---3--:R-:W0:Y:S02]  /*61d0*/  F2I.S64.TRUNC R22, R22 ;  /* 0x0000001600167311 */ /* 0x008e24000020d900 */
[----:B0-----:R0:W-:Y:S01]  /*61e0*/  STG.E.64 desc[UR36][R8.64], R22 ;  /* 0x0000001608007986 */ /* 0x0011e2000c101b24 */
[----:B------:R-:W-:Y:S05]  /*61f0*/  BRA `(.L_x_6420) ;  /* 0x0000000c00047947 */ /* 0x000fea0003800000 */
.L_x_6422:
[----:B---3--:R-:W0:Y:S02]  /*6200*/  F2I.FTZ.TRUNC.NTZ R3, R22 ;  /* 0x0000001600037305 */ /* 0x008e24000021f100 */
[----:B0-----:R0:W-:Y:S01]  /*6210*/  STG.E desc[UR36][R8.64], R3 ;  /* 0x0000000308007986 */ /* 0x0011e2000c101924 */
[----:B------:R-:W-:Y:S05]  /*6220*/  BRA `(.L_x_6420) ;  /* 0x0000000800f87947 */ /* 0x000fea0003800000 */
.L_x_6421:
[----:B---3--:R-:W0:Y:S02]  /*6230*/  F2I.FTZ.TRUNC.NTZ R3, R22 ;  /* 0x0000001600037305 */ /* 0x008e24000021f100 */
[----:B0-----:R0:W-:Y:S01]  /*6240*/  STG.E.U16 desc[UR36][R8.64], R3 ;  /* 0x0000000308007986 */ /* 0x0011e2000c101524 */
[----:B------:R-:W-:Y:S05]  /*6250*/  BRA `(.L_x_6420) ;  /* 0x0000000800ec7947 */ /* 0x000fea0003800000 */
.L_x_6416:
[----:B------:R-:W-:-:S13]  /*6260*/  ISETP.GT.AND P0, PT, R0, 0x6, PT ;  /* 0x000000060000780c */ /* 0x000fda0003f04270 */
[----:B------:R-:W-:Y:S05]  /*6270*/  @P0 BRA `(.L_x_6423) ;  /* 0x0000000000240947 */ /* 0x000fea0003800000 */
[----:B------:R-:W-:-:S13]  /*6280*/  ISETP.NE.AND P0, PT, R0, 0x5, PT ;  /* 0x000000050000780c */ /* 0x000fda0003f05270 */
[----:B------:R-:W-:Y:S05]  /*6290*/  @!P0 BRA `(.L_x_6424) ;  /* 0x0000000000108947 */ /* 0x000fea0003800000 */
[----:B------:R-:W-:-:S13]  /*62a0*/  ISETP.NE.AND P0, PT, R0, 0x6, PT ;  /* 0x000000060000780c */ /* 0x000fda0003f05270 */
[----:B------:R-:W-:Y:S05]  /*62b0*/  @P0 BRA `(.L_x_6419) ;  /* 0x0000000400fc0947 */ /* 0x000fea0003800000 */
[----:B---3--:R0:W-:Y:S01]  /*62c0*/  STG.E desc[UR36][R8.64], R22 ;  /* 0x0000001608007986 */ /* 0x0081e2000c101924 */
[----:B------:R-:W-:Y:S05]  /*62d0*/  BRA `(.L_x_6420) ;  /* 0x0000000800cc7947 */ /* 0x000fea0003800000 */
.L_x_6424:
[----:B---3--:R-:W-:-:S05]  /*62e0*/  F2FP.F16.F32.PACK_AB R22, RZ, R22 ;  /* 0x00000016ff16723e */ /* 0x008fca00000000ff */
[----:B------:R0:W-:Y:S01]  /*62f0*/  STG.E.U16 desc[UR36][R8.64], R22 ;  /* 0x0000001608007986 */ /* 0x0001e2000c101524 */
[----:B------:R-:W-:Y:S05]  /*6300*/  BRA `(.L_x_6420) ;  /* 0x0000000800c07947 */ /* 0x000fea0003800000 */
.L_x_6423:
[----:B------:R-:W-:-:S13]  /*6310*/  ISETP.NE.AND P0, PT, R0, 0x7, PT ;  /* 0x000000070000780c */ /* 0x000fda0003f05270 */
[----:B------:R-:W-:Y:S05]  /*6320*/  @!P0 BRA `(.L_x_6425) ;  /* 0x00000000002c8947 */ /* 0x000fea0003800000 */
[----:B------:R-:W-:-:S13]  /*6330*/  ISETP.NE.AND P0, PT, R0, 0x8, PT ;  /* 0x000000080000780c */ /* 0x000fda0003f05270 */
[----:B------:R-:W-:Y:S05]  /*6340*/  @!P0 BRA `(.L_x_6426) ;  /* 0x0000000000148947 */ /* 0x000fea0003800000 */
[----:B------:R-:W-:-:S13]  /*6350*/  ISETP.NE.AND P0, PT, R0, 0x9, PT ;  /* 0x000000090000780c */ /* 0x000fda0003f05270 */
[----:B------:R-:W-:Y:S05]  /*6360*/  @P0 BRA `(.L_x_6419) ;  /* 0x0000000400d00947 */ /* 0x000fea0003800000 */
[----:B------:R-:W-:-:S05]  /*6370*/  IMAD.MOV.U32 R23, RZ, RZ, RZ ;  /* 0x000000ffff177224 */ /* 0x000fca00078e00ff */
[----:B---3--:R0:W-:Y:S01]  /*6380*/  STG.E.64 desc[UR36][R8.64], R22 ;  /* 0x0000001608007986 */ /* 0x0081e2000c101b24 */
[----:B------:R-:W-:Y:S05]  /*6390*/  BRA `(.L_x_6420) ;  /* 0x00000008009c7947 */ /* 0x000fea0003800000 */
.L_x_6426:
[----:B---3--:R-:W-:-:S04]  /*63a0*/  F2FP.F16.F32.PACK_AB R3, RZ, R22 ;  /* 0x00000016ff03723e */ /* 0x008fc800000000ff */
[----:B------:R-:W-:-:S05]  /*63b0*/  PRMT R3, R3, 0x5410, RZ ;  /* 0x0000541003037816 */ /* 0x000fca00000000ff */
[----:B------:R0:W-:Y:S01]  /*63c0*/  STG.E desc[UR36][R8.64], R3 ;  /* 0x0000000308007986 */ /* 0x0001e2000c101924 */
[----:B------:R-:W-:Y:S05]  /*63d0*/  BRA `(.L_x_6420) ;  /* 0x00000008008c7947 */ /* 0x000fea0003800000 */
.L_x_6425:
[----:B---3--:R-:W-:-:S06]  /*63e0*/  FMUL.FTZ R4, R22, 1 ;  /* 0x3f80000016047820 */ /* 0x008fcc0000410000 */
[----:B------:R-:W0:Y:S02]  /*63f0*/  F2F.F64.F32 R4, R4 ;  /* 0x0000000400047310 */ /* 0x000e240000201800 */
[----:B0-----:R0:W-:Y:S01]  /*6400*/  STG.E.64 desc[UR36][R8.64], R4 ;  /* 0x0000000408007986 */ /* 0x0011e2000c101b24 */
[----:B------:R-:W-:Y:S05]  /*6410*/  BRA `(.L_x_6420) ;  /* 0x00000008007c7947 */ /* 0x000fea0003800000 */
.L_x_6415:
        /* <DEDUP_REMOVED lines=10> */
[----:B---3--:R-:W0:Y:S02]  /*64c0*/  F2I.FTZ.U32.TRUNC.NTZ R3, R22 ;  /* 0x0000001600037305 */ /* 0x008e24000021f000 */
[----:B0-----:R0:W-:Y:S01]  /*64d0*/  STG.E.U16 desc[UR36][R8.64], R3 ;  /* 0x0000000308007986 */ /* 0x0011e2000c101524 */
[----:B------:R-:W-:Y:S05]  /*64e0*/  BRA `(.L_x_6420) ;  /* 0x0000000800487947 */ /* 0x000fea0003800000 */
.L_x_6430:
[----:B---3--:R-:W-:Y:S01]  /*64f0*/  LOP3.LUT R5, R22, 0x7fffffff, RZ, 0xc0, !PT ;  /* 0x7fffffff16057812 */ /* 0x008fe200078ec0ff */
        /* <DEDUP_REMOVED lines=15> */
.L_x_6433:
[----:B------:R-:W-:-:S04]  /*65f0*/  SHF.R.U32.HI R22, RZ, 0x18, R22 ;  /* 0x00000018ff167819 */ /* 0x000fc80000011616 */
[----:B------:R-:W-:-:S04]  /*6600*/  LOP3.LUT R3, R3, 0x80, R22, 0xf8, !PT ;  /* 0x0000008003037812 */ /* 0x000fc800078ef816 */
[----:B------:R-:W-:-:S07]  /*6610*/  PRMT R4, R3, 0x7610, R4 ;  /* 0x0000761003047816 */ /* 0x000fce0000000004 */
.L_x_6432:
[----:B------:R-:W-:Y:S05]  /*6620*/  BSYNC.RECONVERGENT B0 ;  /* 0x0000000000007941 */ /* 0x000fea0003800200 */
.L_x_6431:
[----:B------:R0:W-:Y:S01]  /*6630*/  STG.E.U8 desc[UR36][R8.64], R4 ;  /* 0x0000000408007986 */ /* 0x0001e2000c101124 */
[----:B------:R-:W-:Y:S05]  /*6640*/  BRA `(.L_x_6420) ;  /* 0x0000000400f07947 */ /* 0x000fea0003800000 */
.L_x_6429:
        /* <DEDUP_REMOVED lines=16> */
.L_x_6436:
[----:B------:R-:W-:-:S04]  /*6750*/  SHF.R.U32.HI R22, RZ, 0x18, R22 ;  /* 0x00000018ff167819 */ /* 0x000fc80000011616 */
[----:B------:R-:W-:-:S04]  /*6760*/  LOP3.LUT R3, R3, 0x80, R22, 0xf8, !PT ;  /* 0x0000008003037812 */ /* 0x000fc800078ef816 */
[----:B------:R-:W-:-:S07]  /*6770*/  PRMT R4, R3, 0x7610, R4 ;  /* 0x0000761003047816 */ /* 0x000fce0000000004 */
.L_x_6435:
[----:B------:R-:W-:Y:S05]  /*6780*/  BSYNC.RECONVERGENT B0 ;  /* 0x0000000000007941 */ /* 0x000fea0003800200 */
.L_x_6434:
[----:B------:R0:W-:Y:S01]  /*6790*/  STG.E.U8 desc[UR36][R8.64], R4 ;  /* 0x0000000408007986 */ /* 0x0001e2000c101124 */
[----:B------:R-:W-:Y:S05]  /*67a0*/  BRA `(.L_x_6420) ;  /* 0x0000000400987947 */ /* 0x000fea0003800000 */
.L_x_6428:
[----:B------:R-:W-:-:S13]  /*67b0*/  ISETP.NE.AND P0, PT, R0, 0x1c, PT ;  /* 0x0000001c0000780c */ /* 0x000fda0003f05270 */
[----:B------:R-:W-:Y:S05]  /*67c0*/  @!P0 BRA `(.L_x_6437) ;  /* 0x0000000000588947 */ /* 0x000fea0003800000 */
[----:B------:R-:W-:-:S13]  /*67d0*/  ISETP.NE.AND P0, PT, R0, 0x1d, PT ;  /* 0x0000001d0000780c */ /* 0x000fda0003f05270 */
[----:B------:R-:W-:Y:S05]  /*67e0*/  @!P0 BRA `(.L_x_6438) ;  /* 0x0000000000448947 */ /* 0x000fea0003800000 */
[----:B------:R-:W-:-:S13]  /*67f0*/  ISETP.NE.AND P0, PT, R0, 0x2c, PT ;  /* 0x0000002c0000780c */ /* 0x000fda0003f05270 */
[----:B------:R-:W-:Y:S05]  /*6800*/  @P0 BRA `(.L_x_6419) ;  /* 0x0000000000a80947 */ /* 0x000fea0003800000 */
[----:B---3--:R-:W-:-:S04]  /*6810*/  SHF.R.U32.HI R4, RZ, 0x17, R22 ;  /* 0x00000017ff047819 */ /* 0x008fc80000011616 */
        /* <DEDUP_REMOVED lines=14> */
.L_x_6438:
[----:B---3--:R-:W0:Y:S02]  /*6900*/  F2I.U64.TRUNC R22, R22 ;  /* 0x0000001600167311 */ /* 0x008e24000020d800 */
[----:B0-----:R0:W-:Y:S01]  /*6910*/  STG.E.64 desc[UR36][R8.64], R22 ;  /* 0x0000001608007986 */ /* 0x0011e2000c101b24 */
[----:B------:R-:W-:Y:S05]  /*6920*/  BRA `(.L_x_6420) ;  /* 0x0000000400387947 */ /* 0x000fea0003800000 */
.L_x_6437:
[----:B---3--:R-:W0:Y:S02]  /*6930*/  F2I.FTZ.U32.TRUNC.NTZ R3, R22 ;  /* 0x0000001600037305 */ /* 0x008e24000021f000 */
[----:B0-----:R0:W-:Y:S01]  /*6940*/  STG.E desc[UR36][R8.64], R3 ;  /* 0x0000000308007986 */ /* 0x0011e2000c101924 */
[----:B------:R-:W-:Y:S05]  /*6950*/  BRA `(.L_x_6420) ;  /* 0x00000004002c7947 */ /* 0x000fea0003800000 */
.L_x_6427:
[----:B------:R-:W-:-:S13]  /*6960*/  ISETP.GT.AND P0, PT, R0, 0xe, PT ;  /* 0x0000000e0000780c */ /* 0x000fda0003f04270 */
[----:B------:R-:W-:Y:S05]  /*6970*/  @P0 BRA `(.L_x_6439) ;  /* 0x0000000000340947 */ /* 0x000fea0003800000 */
[----:B------:R-:W-:-:S13]  /*6980*/  ISETP.NE.AND P0, PT, R0, 0xa, PT ;  /* 0x0000000a0000780c */ /* 0x000fda0003f05270 */
[----:B------:R-:W-:Y:S05]  /*6990*/  @!P0 BRA `(.L_x_6440) ;  /* 0x0000000000188947 */ /* 0x000fea0003800000 */
[----:B------:R-:W-:-:S13]  /*69a0*/  ISETP.NE.AND P0, PT, R0, 0xb, PT ;  /* 0x0000000b0000780c */ /* 0x000fda0003f05270 */
[----:B------:R-:W-:Y:S05]  /*69b0*/  @P0 BRA `(.L_x_6419) ;  /* 0x00000000003c0947 */ /* 0x000fea0003800000 */
[----:B---3--:R-:W-:-:S04]  /*69c0*/  FSETP.NEU.FTZ.AND P0, PT, R22, RZ, PT ;  /* 0x000000ff1600720b */ /* 0x008fc80003f1d000 */
[----:B------:R-:W-:-:S05]  /*69d0*/  SEL R3, RZ, 0x1, !P0 ;  /* 0x00000001ff037807 */ /* 0x000fca0004000000 */
[----:B------:R3:W-:Y:S01]  /*69e0*/  STG.E.U8 desc[UR36][R8.64], R3 ;  /* 0x0000000308007986 */ /* 0x0007e2000c101124 */
[----:B------:R-:W-:Y:S05]  /*69f0*/  BRA `(.L_x_6420) ;  /* 0x0000000400047947 */ /* 0x000fea0003800000 */
.L_x_6440:
[----:B---3--:R-:W-:Y:S01]  /*6a00*/  FMUL.FTZ R4, R22, 1 ;  /* 0x3f80000016047820 */ /* 0x008fe20000410000 */
[----:B------:R-:W-:-:S05]  /*6a10*/  CS2R R6, SRZ ;  /* 0x0000000000067805 */ /* 0x000fca000001ff00 */
[----:B------:R-:W0:Y:S02]  /*6a20*/  F2F.F64.F32 R4, R4 ;  /* 0x0000000400047310 */ /* 0x000e240000201800 */
[----:B0-----:R4:W-:Y:S01]  /*6a30*/  STG.E.128 desc[UR36][R8.64], R4 ;  /* 0x0000000408007986 */ /* 0x0019e2000c101d24 */
[----:B------:R-:W-:Y:S05]  /*6a40*/  BRA `(.L_x_6420) ;  /* 0x0000000000f07947 */ /* 0x000fea0003800000 */
.L_x_6439:
[----:B------:R-:W-:-:S13]  /*6a50*/  ISETP.NE.AND P0, PT, R0, 0xf, PT ;  /* 0x0000000f0000780c */ /* 0x000fda0003f05270 */
[----:B------:R-:W-:Y:S05]  /*6a60*/  @!P0 BRA `(.L_x_6441) ;  /* 0x0000000000e08947 */ /* 0x000fea0003800000 */
[----:B------:R-:W-:-:S13]  /*6a70*/  ISETP.NE.AND P0, PT, R0, 0x17, PT ;  /* 0x000000170000780c */ /* 0x000fda0003f05270 */
[----:B------:R-:W-:Y:S05]  /*6a80*/  @!P0 BRA `(.L_x_6442) ;  /* 0x00000000008c8947 */ /* 0x000fea0003800000 */
[----:B------:R-:W-:-:S13]  /*6a90*/  ISETP.NE.AND P0, PT, R0, 0x18, PT ;  /* 0x000000180000780c */ /* 0x000fda0003f05270 */
[----:B------:R-:W-:Y:S05]  /*6aa0*/  @!P0 BRA `(.L_x_6443) ;  /* 0x0000000000448947 */ /* 0x000fea0003800000 */
.L_x_6419:
        /* <DEDUP_REMOVED lines=16> */
.L_x_6444:
[----:B------:R-:W-:Y:S05]  /*6bb0*/  BRA `(.L_x_6420) ;  /* 0x0000000000947947 */ /* 0x000fea0003800000 */
.L_x_6443:
[----:B---3--:R-:W-:Y:S01]  /*6bc0*/  LOP3.LUT R4, R22, 0x7fffffff, RZ, 0xc0, !PT ;  /* 0x7fffffff16047812 */ /* 0x008fe200078ec0ff */
        /* <DEDUP_REMOVED lines=11> */
.L_x_6446:
[----:B------:R-:W-:Y:S05]  /*6c80*/  BSYNC.RECONVERGENT B0 ;  /* 0x0000000000007941 */ /* 0x000fea0003800200 */
.L_x_6445:
[----:B------:R-:W-:-:S05]  /*6c90*/  LOP3.LUT R3, R0, 0x80, R5, 0xf8, !PT ;  /* 0x0000008000037812 */ /* 0x000fca00078ef805 */
[----:B------:R2:W-:Y:S01]  /*6ca0*/  STG.E.U8 desc[UR36][R8.64], R3 ;  /* 0x0000000308007986 */ /* 0x0005e2000c101124 */
[----:B------:R-:W-:Y:S05]  /*6cb0*/  BRA `(.L_x_6420) ;  /* 0x0000000000547947 */ /* 0x000fea0003800000 */
.L_x_6442:
[----:B---3--:R-:W-:Y:S01]  /*6cc0*/  LOP3.LUT R4, R22, 0x7fffffff, RZ, 0xc0, !PT ;  /* 0x7fffffff16047812 */ /* 0x008fe200078ec0ff */
        /* <DEDUP_REMOVED lines=10> */
.L_x_6448:
[----:B------:R-:W-:Y:S01]  /*6d70*/  IMAD.MOV.U32 R0, RZ, RZ, 0x7f ;  /* 0x0000007fff007424 */ /* 0x000fe200078e00ff */
[----:B------:R-:W-:-:S04]  /*6d80*/  ISETP.GT.U32.AND P0, PT, R4, 0x7f800000, PT ;  /* 0x7f8000000400780c */ /* 0x000fc80003f04070 */
[----:B------:R-:W-:-:S09]  /*6d90*/  SEL R0, R0, 0x7c, P0 ;  /* 0x0000007c00007807 */ /* 0x000fd20000000000 */
.L_x_6449:
[----:B------:R-:W-:Y:S05]  /*6da0*/  BSYNC.RECONVERGENT B0 ;  /* 0x0000000000007941 */ /* 0x000fea0003800200 */
.L_x_6447:
[----:B------:R-:W-:-:S04]  /*6db0*/  SHF.R.U32.HI R3, RZ, 0x18, R22 ;  /* 0x00000018ff037819 */ /* 0x000fc80000011616 */
[----:B------:R-:W-:-:S05]  /*6dc0*/  LOP3.LUT R3, R0, 0x80, R3, 0xf8, !PT ;  /* 0x0000008000037812 */ /* 0x000fca00078ef803 */
[----:B------:R1:W-:Y:S01]  /*6dd0*/  STG.E.U8 desc[UR36][R8.64], R3 ;  /* 0x0000000308007986 */ /* 0x0003e2000c101124 */
[----:B------:R-:W-:Y:S05]  /*6de0*/  BRA `(.L_x_6420) ;  /* 0x0000000000087947 */ /* 0x000fea0003800000 */
.L_x_6441:
[----:B---3--:R-:W-:-:S05]  /*6df0*/  F2FP.BF16.F32.PACK_AB R22, RZ, R22 ;  /* 0x00000016ff16723e */ /* 0x008fca00000010ff */
[----:B------:R0:W-:Y:S02]  /*6e00*/  STG.E.U16 desc[UR36][R8.64], R22 ;  /* 0x0000001608007986 */ /* 0x0001e4000c101524 */
.L_x_6420:
[----:B------:R-:W-:-:S07]  /*6e10*/  VIADD R25, R25, 0x80 ;  /* 0x0000008019197836 */ /* 0x000fce0000000000 */
.L_x_6379:
[----:B------:R-:W-:Y:S05]  /*6e20*/  BSYNC.RECONVERGENT B7 ;  /* 0x0000000000077941 */ /* 0x000fea0003800200 */
.L_x_6340:
[----:B------:R-:W-:-:S13]  /*6e30*/  ISETP.GE.AND P0, PT, R25, R17, PT ;  /* 0x000000111900720c */ /* 0x000fda0003f06270 */
[----:B------:R-:W-:Y:S05]  /*6e40*/  @P0 EXIT ;  /* 0x000000000000094d */ /* 0x000fea0003800000 */
[----:B0-2-4-:R-:W0:Y:S01]  /*6e50*/  LDC.64 R4, c[0x0][0x390] ;  /* 0x0000e400ff047b82 */ /* 0x015e220000000a00 */
[----:B------:R-:W1:Y:S01]  /*6e60*/  LDCU UR4, c[0x0][0x3b0] ;  /* 0x00007600ff0477ac */ /* 0x000e620008000800 */
[----:B------:R-:W-:Y:S01]  /*6e70*/  PRMT R0, R16, 0x9910, RZ ;  /* 0x0000991010007816 */ /* 0x000fe200000000ff */
[----:B------:R-:W-:-:S03]  /*6e80*/  IMAD R2, R2, 0x200, R25 ;  /* 0x0000020002027824 */ /* 0x000fc600078e0219 */
[----:B------:R-:W-:Y:S01]  /*6e90*/  ISETP.GT.AND P1, PT, R0, 0x9, PT ;  /* 0x000000090000780c */ /* 0x000fe20003f24270 */
[----:B-1-3--:R-:W-:-:S05]  /*6ea0*/  IMAD R3, R2, UR4, RZ ;  /* 0x0000000402037c24 */ /* 0x00afca000f8e02ff */
        /* <DEDUP_REMOVED lines=14> */
.L_x_6453:
[----:B------:R-:W0:Y:S02]  /*6f90*/  F2I.S64.TRUNC R24, R24 ;  /* 0x0000001800187311 */ /* 0x000e24000020d900 */
[----:B0-----:R-:W-:-:S05]  /*6fa0*/  IMAD.MOV.U32 R5, RZ, RZ, R24 ;  /* 0x000000ffff057224 */ /* 0x001fca00078e0018 */
[----:B------:R-:W-:Y:S01]  /*6fb0*/  STG.E.U8 desc[UR36][R2.64], R5 ;  /* 0x0000000502007986 */ /* 0x000fe2000c101124 */
[----:B------:R-:W-:Y:S05]  /*6fc0*/  EXIT ;  /* 0x000000000000794d */ /* 0x000fea0003800000 */
.L_x_6452:
        /* <DEDUP_REMOVED lines=9> */
.L_x_6456:
[----:B------:R-:W0:Y:S02]  /*7060*/  F2I.FTZ.TRUNC.NTZ R5, R24 ;  /* 0x0000001800057305 */ /* 0x000e24000021f100 */
[----:B0-----:R-:W-:Y:S01]  /*7070*/  STG.E desc[UR36][R2.64], R5 ;  /* 0x0000000502007986 */ /* 0x001fe2000c101924 */
[----:B------:R-:W-:Y:S05]  /*7080*/  EXIT ;  /* 0x000000000000794d */ /* 0x000fea0003800000 */
.L_x_6455:
[----:B------:R-:W0:Y:S02]  /*7090*/  F2I.FTZ.TRUNC.NTZ R5, R24 ;  /* 0x0000001800057305 */ /* 0x000e24000021f100 */
[----:B0-----:R-:W-:Y:S01]  /*70a0*/  STG.E.U16 desc[UR36][R2.64], R5 ;  /* 0x0000000502007986 */ /* 0x001fe2000c101524 */
[----:B------:R-:W-:Y:S05]  /*70b0*/  EXIT ;  /* 0x000000000000794d */ /* 0x000fea0003800000 */
.L_x_6451:
        /* <DEDUP_REMOVED lines=8> */
.L_x_6458:
[----:B------:R-:W-:-:S05]  /*7140*/  F2FP.F16.F32.PACK_AB R24, RZ, R24 ;  /* 0x00000018ff18723e */ /* 0x000fca00000000ff */
[----:B------:R-:W-:Y:S01]  /*7150*/  STG.E.U16 desc[UR36][R2.64], R24 ;  /* 0x0000001802007986 */ /* 0x000fe2000c101524 */
[----:B------:R-:W-:Y:S05]  /*7160*/  EXIT ;  /* 0x000000000000794d */ /* 0x000fea0003800000 */
.L_x_6457:
        /* <DEDUP_REMOVED lines=9> */
.L_x_6460:
[----:B------:R-:W-:-:S04]  /*7200*/  F2FP.F16.F32.PACK_AB R5, RZ, R24 ;  /* 0x00000018ff05723e */ /* 0x000fc800000000ff */
[----:B------:R-:W-:-:S05]  /*7210*/  PRMT R5, R5, 0x5410, RZ ;  /* 0x0000541005057816 */ /* 0x000fca00000000ff */
[----:B------:R-:W-:Y:S01]  /*7220*/  STG.E desc[UR36][R2.64], R5 ;  /* 0x0000000502007986 */ /* 0x000fe2000c101924 */
[----:B------:R-:W-:Y:S05]  /*7230*/  EXIT ;  /* 0x000000000000794d */ /* 0x000fea0003800000 */
.L_x_6459:
[----:B------:R-:W-:-:S06]  /*7240*/  FMUL.FTZ R4, R24, 1 ;  /* 0x3f80000018047820 */ /* 0x000fcc0000410000 */
[----:B------:R-:W0:Y:S02]  /*7250*/  F2F.F64.F32 R4, R4 ;  /* 0x0000000400047310 */ /* 0x000e240000201800 */
[----:B0-----:R-:W-:Y:S01]  /*7260*/  STG.E.64 desc[UR36][R2.64], R4 ;  /* 0x0000000402007986 */ /* 0x001fe2000c101b24 */
[----:B------:R-:W-:Y:S05]  /*7270*/  EXIT ;  /* 0x000000000000794d */ /* 0x000fea0003800000 */
.L_x_6450:
        /* <DEDUP_REMOVED lines=13> */
.L_x_6464:
        /* <DEDUP_REMOVED lines=16> */
.L_x_6467:
[----:B------:R-:W-:-:S04]  /*7450*/  SHF.R.U32.HI R24, RZ, 0x18, R24 ;  /* 0x00000018ff187819 */ /* 0x000fc80000011618 */
[----:B------:R-:W-:-:S04]  /*7460*/  LOP3.LUT R5, R5, 0x80, R24, 0xf8, !PT ;  /* 0x0000008005057812 */ /* 0x000fc800078ef818 */
[----:B------:R-:W-:-:S07]  /*7470*/  PRMT R0, R5, 0x7610, R0 ;  /* 0x0000761005007816 */ /* 0x000fce0000000000 */
.L_x_6466:
[----:B------:R-:W-:Y:S05]  /*7480*/  BSYNC.RECONVERGENT B0 ;  /* 0x0000000000007941 */ /* 0x000fea0003800200 */
.L_x_6465:
[----:B------:R-:W-:Y:S01]  /*7490*/  STG.E.U8 desc[UR36][R2.64], R0 ;  /* 0x0000000002007986 */ /* 0x000fe2000c101124 */
[----:B------:R-:W-:Y:S05]  /*74a0*/  EXIT ;  /* 0x000000000000794d */ /* 0x000fea0003800000 */
.L_x_6463:
        /* <DEDUP_REMOVED lines=16> */
.L_x_6470:
[----:B------:R-:W-:-:S04]  /*75b0*/  SHF.R.U32.HI R24, RZ, 0x18, R24 ;  /* 0x00000018ff187819 */ /* 0x000fc80000011618 */
[----:B------:R-:W-:-:S04]  /*75c0*/  LOP3.LUT R5, R5, 0x80, R24, 0xf8, !PT ;  /* 0x0000008005057812 */ /* 0x000fc800078ef818 */
[----:B------:R-:W-:-:S07]  /*75d0*/  PRMT R0, R5, 0x7610, R0 ;  /* 0x0000761005007816 */ /* 0x000fce0000000000 */
.L_x_6469:
[----:B------:R-:W-:Y:S05]  /*75e0*/  BSYNC.RECONVERGENT B0 ;  /* 0x0000000000007941 */ /* 0x000fea0003800200 */
.L_x_6468:
[----:B------:R-:W-:Y:S01]  /*75f0*/  STG.E.U8 desc[UR36][R2.64], R0 ;  /* 0x0000000002007986 */ /* 0x000fe2000c101124 */
[----:B------:R-:W-:Y:S05]  /*7600*/  EXIT ;  /* 0x000000000000794d */ /* 0x000fea0003800000 */
.L_x_6462:
        /* <DEDUP_REMOVED lines=21> */
.L_x_6472:
[----:B------:R-:W0:Y:S02]  /*7760*/  F2I.U64.TRUNC R24, R24 ;  /* 0x0000001800187311 */ /* 0x000e24000020d800 */
[----:B0-----:R-:W-:Y:S01]  /*7770*/  STG.E.64 desc[UR36][R2.64], R24 ;  /* 0x0000001802007986 */ /* 0x001fe2000c101b24 */
[----:B------:R-:W-:Y:S05]  /*7780*/  EXIT ;  /* 0x000000000000794d */ /* 0x000fea0003800000 */
.L_x_6471:
[----:B------:R-:W0:Y:S02]  /*7790*/  F2I.FTZ.U32.TRUNC.NTZ R5, R24 ;  /* 0x0000001800057305 */ /* 0x000e24000021f000 */
[----:B0-----:R-:W-:Y:S01]  /*77a0*/  STG.E desc[UR36][R2.64], R5 ;  /* 0x0000000502007986 */ /* 0x001fe2000c101924 */
[----:B------:R-:W-:Y:S05]  /*77b0*/  EXIT ;  /* 0x000000000000794d */ /* 0x000fea0003800000 */
.L_x_6461:
        /* <DEDUP_REMOVED lines=10> */
.L_x_6474:
[----:B------:R-:W-:Y:S01]  /*7860*/  FMUL.FTZ R4, R24, 1 ;  /* 0x3f80000018047820 */ /* 0x000fe20000410000 */
[----:B------:R-:W-:-:S05]  /*7870*/  CS2R R6, SRZ ;  /* 0x0000000000067805 */ /* 0x000fca000001ff00 */
[----:B------:R-:W0:Y:S02]  /*7880*/  F2F.F64.F32 R4, R4 ;  /* 0x0000000400047310 */ /* 0x000e240000201800 */
[----:B0-----:R-:W-:Y:S01]  /*7890*/  STG.E.128 desc[UR36][R2.64], R4 ;  /* 0x0000000402007986 */ /* 0x001fe2000c101d24 */
[----:B------:R-:W-:Y:S05]  /*78a0*/  EXIT ;  /* 0x000000000000794d */ /* 0x000fea0003800000 */
.L_x_6473:
[----:B------:R-:W-:-:S13]  /*78b0*/  ISETP.NE.AND P0, PT, R0, 0xf, PT ;  /* 0x0000000f0000780c */ /* 0x000fda0003f05270 */
[----:B------:R-:W-:Y:S05]  /*78c0*/  @!P0 BRA `(.L_x_6475) ;  /* 0x0000000000e08947 */ /* 0x000fea0003800000 */
[----:B------:R-:W-:-:S13]  /*78d0*/  ISETP.NE.AND P0, PT, R0, 0x17, PT ;  /* 0x000000170000780c */ /* 0x000fda0003f05270 */
[----:B------:R-:W-:Y:S05]  /*78e0*/  @!P0 BRA `(.L_x_6476) ;  /* 0x00000000008c8947 */ /* 0x000fea0003800000 */
[----:B------:R-:W-:-:S13]  /*78f0*/  ISETP.NE.AND P0, PT, R0, 0x18, PT ;  /* 0x000000180000780c */ /* 0x000fda0003f05270 */
[----:B------:R-:W-:Y:S05]  /*7900*/  @!P0 BRA `(.L_x_6477) ;  /* 0x0000000000448947 */ /* 0x000fea0003800000 */
.L_x_6454:
        /* <DEDUP_REMOVED lines=16> */
.L_x_6478:
[----:B------:R-:W-:Y:S05]  /*7a10*/  EXIT ;  /* 0x000000000000794d */ /* 0x000fea0003800000 */
.L_x_6477:
        /* <DEDUP_REMOVED lines=12> */
.L_x_6480:
[----:B------:R-:W-:Y:S05]  /*7ae0*/  BSYNC.RECONVERGENT B0 ;  /* 0x0000000000007941 */ /* 0x000fea0003800200 */
.L_x_6479:
[----:B------:R-:W-:-:S05]  /*7af0*/  LOP3.LUT R5, R0, 0x80, R7, 0xf8, !PT ;  /* 0x0000008000057812 */ /* 0x000fca00078ef807 */
[----:B------:R-:W-:Y:S01]  /*7b00*/  STG.E.U8 desc[UR36][R2.64], R5 ;  /* 0x0000000502007986 */ /* 0x000fe2000c101124 */
[----:B------:R-:W-:Y:S05]  /*7b10*/  EXIT ;  /* 0x000000000000794d */ /* 0x000fea0003800000 */
.L_x_6476:
        /* <DEDUP_REMOVED lines=11> */
.L_x_6482:
[----:B------:R-:W-:Y:S01]  /*7bd0*/  IMAD.MOV.U32 R0, RZ, RZ, 0x7f ;  /* 0x0000007fff007424 */ /* 0x000fe200078e00ff */
[----:B------:R-:W-:-:S04]  /*7be0*/  ISETP.GT.U32.AND P0, PT, R4, 0x7f800000, PT ;  /* 0x7f8000000400780c */ /* 0x000fc80003f04070 */
[----:B------:R-:W-:-:S09]  /*7bf0*/  SEL R0, R0, 0x7c, P0 ;  /* 0x0000007c00007807 */ /* 0x000fd20000000000 */
.L_x_6483:
[----:B------:R-:W-:Y:S05]  /*7c00*/  BSYNC.RECONVERGENT B0 ;  /* 0x0000000000007941 */ /* 0x000fea0003800200 */
.L_x_6481:
[----:B------:R-:W-:-:S04]  /*7c10*/  SHF.R.U32.HI R5, RZ, 0x18, R24 ;  /* 0x00000018ff057819 */ /* 0x000fc80000011618 */
[----:B------:R-:W-:-:S05]  /*7c20*/  LOP3.LUT R5, R0, 0x80, R5, 0xf8, !PT ;  /* 0x0000008000057812 */ /* 0x000fca00078ef805 */
[----:B------:R-:W-:Y:S01]  /*7c30*/  STG.E.U8 desc[UR36][R2.64], R5 ;  /* 0x0000000502007986 */ /* 0x000fe2000c101124 */
[----:B------:R-:W-:Y:S05]  /*7c40*/  EXIT ;  /* 0x000000000000794d */ /* 0x000fea0003800000 */
.L_x_6475:
[----:B------:R-:W-:-:S05]  /*7c50*/  F2FP.BF16.F32.PACK_AB R24, RZ, R24 ;  /* 0x00000018ff18723e */ /* 0x000fca00000010ff */
[----:B------:R-:W-:Y:S01]  /*7c60*/  STG.E.U16 desc[UR36][R2.64], R24 ;  /* 0x0000001802007986 */ /* 0x000fe2000c101524 */
[----:B------:R-:W-:Y:S05]  /*7c70*/  EXIT ;  /* 0x000000000000794d */ /* 0x000fea0003800000 */
        .weak           $__internal_15_$__cuda_sm20_dblrcp_rn_slowpath_v3
        .type           $__internal_15_$__cuda_sm20_dblrcp_rn_slowpath_v3,@function
        .size           $__internal_15_$__cuda_sm20_dblrcp_rn_slowpath_v3,(.L_x_68301 - $__internal_15_$__cuda_sm20_dblrcp_rn_slowpath_v3)
$__internal_15_$__cuda_sm20_dblrcp_rn_slowpath_v3:
        /* <DEDUP_REMOVED lines=25> */
.L_x_6487:
        /* <DEDUP_REMOVED lines=10> */
.L_x_6485:
[----:B------:R-:W-:Y:S01]  /*7eb0*/  LOP3.LUT R11, R7, 0x80000, RZ, 0xfc, !PT ;  /* 0x00080000070b7812 */ /* 0x000fe200078efcff */
[----:B------:R-:W-:-:S07]  /*7ec0*/  IMAD.MOV.U32 R10, RZ, RZ, R6 ;  /* 0x000000ffff0a7224 */ /* 0x000fce00078e0006 */
.L_x_6486:
[----:B------:R-:W-:Y:S05]  /*7ed0*/  BSYNC.RECONVERGENT B2 ;  /* 0x0000000000027941 */ /* 0x000fea0003800200 */
.L_x_6484:
[----:B------:R-:W-:Y:S02]  /*7ee0*/  IMAD.MOV.U32 R6, RZ, RZ, R0 ;  /* 0x000000ffff067224 */ /* 0x000fe400078e0000 */
[----:B------:R-:W-:-:S04]  /*7ef0*/  IMAD.MOV.U32 R7, RZ, RZ, 0x0 ;  /* 0x00000000ff077424 */ /* 0x000fc800078e00ff */
[----:B------:R-:W-:Y:S05]  /*7f00*/  RET.REL.NODEC R6 `(_ZN2at6native27unrolled_elementwise_kernelIZNS0_50_GLOBAL__N__2680c7bb_12_PowKernel_cu_7dd49032_300329pow_tensor_scalar_kernel_implIffEEvRNS_18TensorIteratorBaseET0_EUlfE1_St5arrayIPcLm2EELi4E23TrivialOffsetCalculatorILi1EjESC_NS0_6memory12LoadWithCastILi1EEENSD_13StoreWithCastILi1EEEEEviT_S6_T2_T3_T4_T5_) ;  /* 0xffffff80063c7950 */ /* 0x000fea0003c3ffff */
.L_x_6488:
        /* <DEDUP_REMOVED lines=15> */
.L_x_68301:


//--------------------- .text._ZN2at6native18elementwise_kernelILi128ELi2EZNS0_22gpu_kernel_impl_nocastIZNS0_50_GLOBAL__N__2680c7bb_12_PowKernel_cu_7dd49032_300329pow_tensor_scalar_kernel_implIffEEvRNS_18TensorIteratorBaseET0_EUlfE1_EEvS6_RKT_EUliE_EEviT1_ --------------------------
	.section	.text._ZN2at6native18elementwise_kernelILi128ELi2EZNS0_22gpu_kernel_impl_nocastIZNS0_50_GLOBAL__N__2680c7bb_12_PowKernel_cu_7dd49032_300329pow_tensor_scalar_kernel_implIffEEvRNS_18TensorIteratorBaseET0_EUlfE1_EEvS6_RKT_EUliE_EEviT1_,"ax",@progbits
	.align	128
        .global         _ZN2at6native18elementwise_kernelILi128ELi2EZNS0_22gpu_kernel_impl_nocastIZNS0_50_GLOBAL__N__2680c7bb_12_PowKernel_cu_7dd49032_300329pow_tensor_scalar_kernel_implIffEEvRNS_18TensorIteratorBaseET0_EUlfE1_EEvS6_RKT_EUliE_EEviT1_
        .type           _ZN2at6native18elementwise_kernelILi128ELi2EZNS0_22gpu_kernel_impl_nocastIZNS0_50_GLOBAL__N__2680c7bb_12_PowKernel_cu_7dd49032_300329pow_tensor_scalar_kernel_implIffEEvRNS_18TensorIteratorBaseET0_EUlfE1_EEvS6_RKT_EUliE_EEviT1_,@function
        .size           _ZN2at6native18elementwise_kernelILi128ELi2EZNS0_22gpu_kernel_impl_nocastIZNS0_50_GLOBAL__N__2680c7bb_12_PowKernel_cu_7dd49032_300329pow_tensor_scalar_kernel_implIffEEvRNS_18TensorIteratorBaseET0_EUlfE1_EEvS6_RKT_EUliE_EEviT1_,(.L_x_68302 - _ZN2at6native18elementwise_kernelILi128ELi2EZNS0_22gpu_kernel_impl_nocastIZNS0_50_GLOBAL__N__2680c7bb_12_PowKernel_cu_7dd49032_300329pow_tensor_scalar_kernel_implIffEEvRNS_18TensorIteratorBaseET0_EUlfE1_EEvS6_RKT_EUliE_EEviT1_)
        .other          _ZN2at6native18elementwise_kernelILi128ELi2EZNS0_22gpu_kernel_impl_nocastIZNS0_50_GLOBAL__N__2680c7bb_12_PowKernel_cu_7dd49032_300329pow_tensor_scalar_kernel_implIffEEvRNS_18TensorIteratorBaseET0_EUlfE1_EEvS6_RKT_EUliE_EEviT1_,@"STO_CUDA_ENTRY STV_DEFAULT"
_ZN2at6native18elementwise_kernelILi128ELi2EZNS0_22gpu_kernel_impl_nocastIZNS0_50_GLOBAL__N__2680c7bb_12_PowKernel_cu_7dd49032_300329pow_tensor_scalar_kernel_implIffEEvRNS_18TensorIteratorBaseET0_EUlfE1_EEvS6_RKT_EUliE_EEviT1_:
.text._ZN2at6native18elementwise_kernelILi128ELi2EZNS0_22gpu_kernel_impl_nocastIZNS0_50_GLOBAL__N__2680c7bb_12_PowKernel_cu_7dd49032_300329pow_tensor_scalar_kernel_implIffEEvRNS_18TensorIteratorBaseET0_EUlfE1_EEvS6_RKT_EUliE_EEviT1_:
        /* <DEDUP_REMOVED lines=14> */
[----:B0-----:R-:W2:Y:S02]  /*00e0*/  LDG.E R4, desc[UR6][R4.64] ;  /* 0x0000000604047981 */ /* 0x001ea4000c1e1900 */
[----:B--2---:R-:W-:-:S06]  /*00f0*/  FMUL.FTZ R6, R4, R4 ;  /* 0x0000000404067220 */ /* 0x004fcc0000410000 */
        /* <DEDUP_REMOVED lines=14> */
[----:B------:R-:W-:Y:S05]  /*01e0*/  CALL.REL.NOINC `($__internal_16_$__cuda_sm20_dblrcp_rn_slowpath_v3) ;  /* 0x0000002c00247944 */ /* 0x000fea0003c00000 */
[----:B------:R-:W-:Y:S01]  /*01f0*/  IMAD.MOV.U32 R10, RZ, RZ, R6 ;  /* 0x000000ffff0a7224 */ /* 0x000fe200078e0006 */
[----:B------:R-:W-:-:S07]  /*0200*/  MOV R11, R7 ;  /* 0x00000007000b7202 */ /* 0x000fce0000000f00 */
.L_x_6492:
[----:B------:R-:W0:Y:S01]  /*0210*/  LDC.64 R4, c[0x0][0x580] ;  /* 0x00016000ff047b82 */ /* 0x000e220000000a00 */
[----:B------:R-:W-:Y:S01]  /*0220*/  UMOV UR4, 0xf0000000 ;  /* 0xf000000000047882 */ /* 0x000fe20000000000 */
[----:B------:R-:W-:Y:S01]  /*0230*/  UMOV UR5, 0x380fffff ;  /* 0x380fffff00057882 */ /* 0x000fe20000000000 */
[----:B------:R-:W1:Y:S01]  /*0240*/  F2F.F32.F64 R7, R10 ;  /* 0x0000000a00077310 */ /* 0x000e620000301000 */
[----:B------:R-:W-:Y:S01]  /*0250*/  DSETP.GEU.AND P0, PT, |R10|, UR4, PT ;  /* 0x000000040a007e2a */ /* 0x000fe2000bf0e200 */
[----:B------:R-:W-:-:S13]  /*0260*/  IADD3 R3, PT, PT, R3, 0x80, RZ ;  /* 0x0000008003037810 */ /* 0x000fda0007ffe0ff */
[----:B-1----:R-:W-:-:S05]  /*0270*/  @!P0 FMUL R7, R7, 1.175494350822287508e-38 ;  /* 0x0080000007078820 */ /* 0x002fca0000400000 */
[----:B0-----:R0:W-:Y:S02]  /*0280*/  STG.E desc[UR6][R4.64], R7 ;  /* 0x0000000704007986 */ /* 0x0011e4000c101906 */
.L_x_6491:
[----:B------:R-:W-:Y:S05]  /*0290*/  BSYNC.RECONVERGENT B0 ;  /* 0x0000000000007941 */ /* 0x000fea0003800200 */
.L_x_6490:
[----:B------:R-:W1:Y:S02]  /*02a0*/  LDCU UR4, c[0x0][0x380] ;  /* 0x00007000ff0477ac */ /* 0x000e640008000800 */
[----:B-1----:R-:W-:-:S13]  /*02b0*/  ISETP.GE.AND P0, PT, R3, UR4, PT ;  /* 0x0000000403007c0c */ /* 0x002fda000bf06270 */
[----:B------:R-:W-:Y:S05]  /*02c0*/  @P0 EXIT ;  /* 0x000000000000094d */ /* 0x000fea0003800000 */
[----:B------:R-:W1:Y:S02]  /*02d0*/  LDC.64 R10, c[0x0][0x588] ;  /* 0x00016200ff0a7b82 */ /* 0x000e640000000a00 */
[----:B-1----:R-:W2:Y:S02]  /*02e0*/  LDG.E R10, desc[UR6][R10.64] ;  /* 0x000000060a0a7981 */ /* 0x002ea4000c1e1900 */
        /* <DEDUP_REMOVED lines=16> */
[----:B------:R-:W-:Y:S05]  /*03f0*/  CALL.REL.NOINC `($__internal_16_$__cuda_sm20_dblrcp_rn_slowpath_v3) ;  /* 0x0000002800a07944 */ /* 0x000fea0003c00000 */
.L_x_6493:
[----:B------:R-:W0:Y:S01]  /*0400*/  LDC.64 R2, c[0x0][0x580] ;  /* 0x00016000ff027b82 */ /* 0x000e220000000a00 */
[----:B------:R-:W-:Y:S01]  /*0410*/  UMOV UR4, 0xf0000000 ;  /* 0xf000000000047882 */ /* 0x000fe20000000000 */
[----:B------:R-:W-:Y:S01]  /*0420*/  UMOV UR5, 0x380fffff ;  /* 0x380fffff00057882 */ /* 0x000fe20000000000 */
[----:B------:R-:W1:Y:S01]  /*0430*/  F2F.F32.F64 R5, R6 ;  /* 0x0000000600057310 */ /* 0x000e620000301000 */
[----:B------:R-:W-:-:S14]  /*0440*/  DSETP.GEU.AND P0, PT, |R6|, UR4, PT ;  /* 0x0000000406007e2a */ /* 0x000fdc000bf0e200 */
[----:B-1----:R-:W-:-:S05]  /*0450*/  @!P0 FMUL R5, R5, 1.175494350822287508e-38 ;  /* 0x0080000005058820 */ /* 0x002fca0000400000 */
[----:B0-----:R-:W-:Y:S01]  /*0460*/  STG.E desc[UR6][R2.64], R5 ;  /* 0x0000000502007986 */ /* 0x001fe2000c101906 */
[----:B------:R-:W-:Y:S05]  /*0470*/  EXIT ;  /* 0x000000000000794d */ /* 0x000fea0003800000 */
.L_x_6489:
[----:B------:R-:W0:Y:S01]  /*0480*/  LDCU UR4, c[0x0][0x380] ;  /* 0x00007000ff0477ac */ /* 0x000e220008000800 */
[----:B------:R-:W-:Y:S01]  /*0490*/  IADD3 R2, PT, PT, R2, -0x1, RZ ;  /* 0xffffffff02027810 */ /* 0x000fe20007ffe0ff */
[----:B------:R-:W-:Y:S03]  /*04a0*/  BSSY.RECONVERGENT B0, `(.L_x_6494) ;  /* 0x0000151000007945 */ /* 0x000fe60003800200 */
[----:B------:R-:W-:-:S05]  /*04b0*/  VIMNMX.U32 R0, PT, PT, R2, 0x18, PT ;  /* 0x0000001802007848 */ /* 0x000fca0003fe0000 */
[----:B------:R-:W-:Y:S01]  /*04c0*/  VIADD R0, R0, 0x1 ;  /* 0x0000000100007836 */ /* 0x000fe20000000000 */
        /* <DEDUP_REMOVED lines=300> */
.L_x_6496:
[----:B------:R-:W0:Y:S02]  /*1790*/  LDCU.128 UR8, c[0x0][0x580] ;  /* 0x0000b000ff0877ac */ /* 0x000e240008000c00 */
[----:B0-----:R-:W-:-:S04]  /*17a0*/  IADD3 R12, P0, PT, R4, UR10, RZ ;  /* 0x0000000a040c7c10 */ /* 0x001fc8000ff1e0ff */
[----:B------:R-:W-:-:S05]  /*17b0*/  IADD3.X R13, PT, PT, RZ, UR11, RZ, P0, !PT ;  /* 0x0000000bff0d7c10 */ /* 0x000fca00087fe4ff */
[----:B------:R-:W2:Y:S01]  /*17c0*/  LDG.E R12, desc[UR6][R12.64] ;  /* 0x000000060c0c7981 */ /* 0x000ea2000c1e1900 */
[----:B------:R-:W-:Y:S01]  /*17d0*/  IADD3 R4, P1, PT, R5, UR8, RZ ;  /* 0x0000000805047c10 */ /* 0x000fe2000ff3e0ff */
[----:B------:R-:W-:Y:S03]  /*17e0*/  BSSY.RECONVERGENT B1, `(.L_x_6497) ;  /* 0x0000015000017945 */ /* 0x000fe60003800200 */
[----:B------:R-:W-:Y:S01]  /*17f0*/  IADD3.X R5, PT, PT, RZ, UR9, RZ, P1, !PT ;  /* 0x00000009ff057c10 */ /* 0x000fe20008ffe4ff */
[----:B--2---:R-:W-:-:S06]  /*1800*/  FMUL.FTZ R14, R12, R12 ;  /* 0x0000000c0c0e7220 */ /* 0x004fcc0000410000 */
        /* <DEDUP_REMOVED lines=12> */
[----:B------:R-:W-:Y:S02]  /*18d0*/  MOV R7, R15 ;  /* 0x0000000f00077202 */ /* 0x000fe40000000f00 */
[----:B------:R-:W-:Y:S02]  /*18e0*/  IADD3 R9, PT, PT, R6, -0x100000, RZ ;  /* 0xfff0000006097810 */ /* 0x000fe40007ffe0ff */
[----:B------:R-:W-:-:S07]  /*18f0*/  MOV R8, 0x1910 ;  /* 0x0000191000087802 */ /* 0x000fce0000000f00 */
[----:B------:R-:W-:Y:S05]  /*1900*/  CALL.REL.NOINC `($__internal_16_$__cuda_sm20_dblrcp_rn_slowpath_v3) ;  /* 0x00000014005c7944 */ /* 0x000fea0003c00000 */
[----:B------:R-:W-:Y:S01]  /*1910*/  IMAD.MOV.U32 R8, RZ, RZ, R6 ;  /* 0x000000ffff087224 */ /* 0x000fe200078e0006 */
[----:B------:R-:W-:-:S07]  /*1920*/  MOV R9, R7 ;  /* 0x0000000700097202 */ /* 0x000fce0000000f00 */
.L_x_6498:
[----:B------:R-:W-:Y:S05]  /*1930*/  BSYNC.RECONVERGENT B1 ;  /* 0x0000000000017941 */ /* 0x000fea0003800200 */
.L_x_6497:
[----:B------:R-:W-:Y:S01]  /*1940*/  UMOV UR4, 0xf0000000 ;  /* 0xf000000000047882 */ /* 0x000fe20000000000 */
[----:B------:R-:W-:Y:S01]  /*1950*/  UMOV UR5, 0x380fffff ;  /* 0x380fffff00057882 */ /* 0x000fe20000000000 */
[----:B------:R-:W0:Y:S01]  /*1960*/  F2F.F32.F64 R7, R8 ;  /* 0x0000000800077310 */ /* 0x000e220000301000 */
[----:B------:R-:W-:Y:S01]  /*1970*/  DSETP.GEU.AND P0, PT, |R8|, UR4, PT ;  /* 0x0000000408007e2a */ /* 0x000fe2000bf0e200 */
[----:B------:R-:W-:-:S13]  /*1980*/  IADD3 R3, PT, PT, R3, 0x80, RZ ;  /* 0x0000008003037810 */ /* 0x000fda0007ffe0ff */
[----:B0-----:R-:W-:-:S05]  /*1990*/  @!P0 FMUL R7, R7, 1.175494350822287508e-38 ;  /* 0x0080000007078820 */ /* 0x001fca0000400000 */
[----:B------:R0:W-:Y:S02]  /*19a0*/  STG.E desc[UR6][R4.64], R7 ;  /* 0x0000000704007986 */ /* 0x0001e4000c101906 */
.L_x_6495:
[----:B------:R-:W-:Y:S05]  /*19b0*/  BSYNC.RECONVERGENT B0 ;  /* 0x0000000000007941 */ /* 0x000fea0003800200 */
.L_x_6494:
[----:B------:R-:W1:Y:S02]  /*19c0*/  LDCU UR4, c[0x0][0x380] ;  /* 0x00007000ff0477ac */ /* 0x000e640008000800 */
[----:B-1----:R-:W-:-:S13]  /*19d0*/  ISETP.GE.AND P0, PT, R3, UR4, PT ;  /* 0x0000000403007c0c */ /* 0x002fda000bf06270 */
        /* <DEDUP_REMOVED lines=299> */
.L_x_6499:
        /* <DEDUP_REMOVED lines=23> */
.L_x_6501:
[----:B------:R-:W-:Y:S05]  /*2e00*/  BSYNC.RECONVERGENT B0 ;  /* 0x0000000000007941 */ /* 0x000fea0003800200 */
.L_x_6500:
[----:B------:R-:W-:Y:S01]  /*2e10*/  UMOV UR4, 0xf0000000 ;  /* 0xf000000000047882 */ /* 0x000fe20000000000 */
[----:B------:R-:W-:Y:S01]  /*2e20*/  UMOV UR5, 0x380fffff ;  /* 0x380fffff00057882 */ /* 0x000fe20000000000 */
[----:B------:R-:W0:Y:S01]  /*2e30*/  F2F.F32.F64 R5, R6 ;  /* 0x0000000600057310 */ /* 0x000e220000301000 */
[----:B------:R-:W-:-:S14]  /*2e40*/  DSETP.GEU.AND P0, PT, |R6|, UR4, PT ;  /* 0x0000000406007e2a */ /* 0x000fdc000bf0e200 */
[----:B0-----:R-:W-:-:S05]  /*2e50*/  @!P0 FMUL R5, R5, 1.175494350822287508e-38 ;  /* 0x0080000005058820 */ /* 0x001fca0000400000 */
[----:B------:R-:W-:Y:S01]  /*2e60*/  STG.E desc[UR6][R2.64], R5 ;  /* 0x0000000502007986 */ /* 0x000fe2000c101906 */
[----:B------:R-:W-:Y:S05]  /*2e70*/  EXIT ;  /* 0x000000000000794d */ /* 0x000fea0003800000 */
        .weak           $__internal_16_$__cuda_sm20_dblrcp_rn_slowpath_v3
        .type           $__internal_16_$__cuda_sm20_dblrcp_rn_slowpath_v3,@function
        .size           $__internal_16_$__cuda_sm20_dblrcp_rn_slowpath_v3,(.L_x_68302 - $__internal_16_$__cuda_sm20_dblrcp_rn_slowpath_v3)
$__internal_16_$__cuda_sm20_dblrcp_rn_slowpath_v3:
        /* <DEDUP_REMOVED lines=12> */
[----:B------:R-:W-:Y:S02]  /*2f40*/  IADD3 R11, PT, PT, R7, -0x3fe00000, RZ ;  /* 0xc0200000070b7810 */ /* 0x000fe40007ffe0ff */
[----:B------:R-:W-:Y:S02]  /*2f50*/  MOV R10, R6 ;  /* 0x00000006000a7202 */ /* 0x000fe40000000f00 */
[----:B------:R-:W0:Y:S01]  /*2f60*/  MUFU.RCP64H R13, R11 ;  /* 0x0000000b000d7308 */ /* 0x000e220000001800 */
[----:B------:R-:W-:-:S06]  /*2f70*/  MOV R12, R9 ;  /* 0x00000009000c7202 */ /* 0x000fcc0000000f00 */
        /* <DEDUP_REMOVED lines=10> */
.L_x_6505:
        /* <DEDUP_REMOVED lines=10> */
.L_x_6503:
[----:B------:R-:W-:Y:S02]  /*30c0*/  LOP3.LUT R11, R7, 0x80000, RZ, 0xfc, !PT ;  /* 0x00080000070b7812 */ /* 0x000fe400078efcff */
[----:B------:R-:W-:-:S07]  /*30d0*/  MOV R10, R6 ;  /* 0x00000006000a7202 */ /* 0x000fce0000000f00 */
.L_x_6504:
[----:B------:R-:W-:Y:S05]  /*30e0*/  BSYNC.RECONVERGENT B2 ;  /* 0x0000000000027941 */ /* 0x000fea0003800200 */
.L_x_6502:
[----:B------:R-:W-:Y:S01]  /*30f0*/  HFMA2 R9, -RZ, RZ, 0, 0 ;  /* 0x00000000ff097431 */ /* 0x000fe200000001ff */
[----:B------:R-:W-:Y:S02]  /*3100*/  MOV R6, R10 ;  /* 0x0000000a00067202 */ /* 0x000fe40000000f00 */
[----:B------:R-:W-:Y:S01]  /*3110*/  MOV R7, R11 ;  /* 0x0000000b00077202 */ /* 0x000fe20000000f00 */
[----:B------:R-:W-:Y:S06]  /*3120*/  RET.REL.NODEC R8 `(_ZN2at6native18elementwise_kernelILi128ELi2EZNS0_22gpu_kernel_impl_nocastIZNS0_50_GLOBAL__N__2680c7bb_12_PowKernel_cu_7dd49032_300329pow_tensor_scalar_kernel_implIffEEvRNS_18TensorIteratorBaseET0_EUlfE1_EEvS6_RKT_EUliE_EEviT1_) ;  /* 0xffffffcc08b47950 */ /* 0x000fec0003c3ffff */
.L_x_6506:
        /* <DEDUP_REMOVED lines=13> */
.L_x_68302:


//--------------------- .text._ZN2at6native27unrolled_elementwise_kernelIZNS0_50_GLOBAL__N__2680c7bb_12_PowKernel_cu_7dd49032_300329pow_tensor_scalar_kernel_implIffEEvRNS_18TensorIteratorBaseET0_EUlfE1_St5arrayIPcLm2EELi4E23TrivialOffsetCalculatorILi1EjESC_NS0_6memory15LoadWithoutCastENSD_16StoreWithoutCastEEEviT_S6_T2_T3_T4_T5_ --------------------------
	.section	.text._ZN2at6native27unrolled_elementwise_kernelIZNS0_50_GLOBAL__N__2680c7bb_12_PowKernel_cu_7dd49032_300329pow_tensor_scalar_kernel_implIffEEvRNS_18TensorIteratorBaseET0_EUlfE1_St5arrayIPcLm2EELi4E23TrivialOffsetCalculatorILi1EjESC_NS0_6memory15LoadWithoutCastENSD_16StoreWithoutCastEEEviT_S6_T2_T3_T4_T5_,"ax",@progbits
	.align	128
        .global         _ZN2at6native27unrolled_elementwise_kernelIZNS0_50_GLOBAL__N__2680c7bb_12_PowKernel_cu_7dd49032_300329pow_tensor_scalar_kernel_implIffEEvRNS_18TensorIteratorBaseET0_EUlfE1_St5arrayIPcLm2EELi4E23TrivialOffsetCalculatorILi1EjESC_NS0_6memory15LoadWithoutCastENSD_16StoreWithoutCastEEEviT_S6_T2_T3_T4_T5_
        .type           _ZN2at6native27unrolled_elementwise_kernelIZNS0_50_GLOBAL__N__2680c7bb_12_PowKernel_cu_7dd49032_300329pow_tensor_scalar_kernel_implIffEEvRNS_18TensorIteratorBaseET0_EUlfE1_St5arrayIPcLm2EELi4E23TrivialOffsetCalculatorILi1EjESC_NS0_6memory15LoadWithoutCastENSD_16StoreWithoutCastEEEviT_S6_T2_T3_T4_T5_,@function
        .size           _ZN2at6native27unrolled_elementwise_kernelIZNS0_50_GLOBAL__N__2680c7bb_12_PowKernel_cu_7dd49032_300329pow_tensor_scalar_kernel_implIffEEvRNS_18TensorIteratorBaseET0_EUlfE1_St5arrayIPcLm2EELi4E23TrivialOffsetCalculatorILi1EjESC_NS0_6memory15LoadWithoutCastENSD_16StoreWithoutCastEEEviT_S6_T2_T3_T4_T5_,(.L_x_68303 - _ZN2at6native27unrolled_elementwise_kernelIZNS0_50_GLOBAL__N__2680c7bb_12_PowKernel_cu_7dd49032_300329pow_tensor_scalar_kernel_implIffEEvRNS_18TensorIteratorBaseET0_EUlfE1_St5arrayIPcLm2EELi4E23TrivialOffsetCalculatorILi1EjESC_NS0_6memory15LoadWithoutCastENSD_16StoreWithoutCastEEEviT_S6_T2_T3_T4_T5_)
        .other          _ZN2at6native27unrolled_elementwise_kernelIZNS0_50_GLOBAL__N__2680c7bb_12_PowKernel_cu_7dd49032_300329pow_tensor_scalar_kernel_implIffEEvRNS_18TensorIteratorBaseET0_EUlfE1_St5arrayIPcLm2EELi4E23TrivialOffsetCalculatorILi1EjESC_NS0_6memory15LoadWithoutCastENSD_16StoreWithoutCastEEEviT_S6_T2_T3_T4_T5_,@"STO_CUDA_ENTRY STV_DEFAULT"
_ZN2at6native27unrolled_elementwise_kernelIZNS0_50_GLOBAL__N__2680c7bb_12_PowKernel_cu_7dd49032_300329pow_tensor_scalar_kernel_implIffEEvRNS_18TensorIteratorBaseET0_EUlfE1_St5arrayIPcLm2EELi4E23TrivialOffsetCalculatorILi1EjESC_NS0_6memory15LoadWithoutCastENSD_16StoreWithoutCastEEEviT_S6_T2_T3_T4_T5_:
.text._ZN2at6native27unrolled_elementwise_kernelIZNS0_50_GLOBAL__N__2680c7bb_12_PowKernel_cu_7dd49032_300329pow_tensor_scalar_kernel_implIffEEvRNS_18TensorIteratorBaseET0_EUlfE1_St5arrayIPcLm2EELi4E23TrivialOffsetCalculatorILi1EjESC_NS0_6memory15LoadWithoutCastENSD_16StoreWithoutCastEEEviT_S6_T2_T3_T4_T5_:
[----:B------:R-:W-:Y:S01]  /*0000*/  LDC R1, c[0x0][0x37c] ;  /* 0x0000df00ff017b82 */ /* 0x000fe20000000800 */
[----:B------:R-:W0:Y:S07]  /*0010*/  S2R R11, SR_CTAID.X ;  /* 0x00000000000b7919 */ /* 0x000e2e0000002500 */
[----:B------:R-:W0:Y:S01]  /*0020*/  LDC R12, c[0x0][0x380] ;  /* 0x0000e000ff0c7b82 */ /* 0x000e220000000800 */
[----:B------:R-:W1:Y:S01]  /*0030*/  LDCU.64 UR4, c[0x0][0x358] ;  /* 0x00006b00ff0477ac */ /* 0x000e620008000a00 */
[----:B------:R-:W-:Y:S01]  /*0040*/  IMAD.MOV.U32 R16, RZ, RZ, RZ ;  /* 0x000000ffff107224 */ /* 0x000fe200078e00ff */
[----:B------:R-:W2:Y:S01]  /*0050*/  S2R R15, SR_TID.X ;  /* 0x00000000000f7919 */ /* 0x000ea20000002100 */
[----:B------:R-:W-:Y:S01]  /*0060*/  IMAD.MOV.U32 R10, RZ, RZ, RZ ;  /* 0x000000ffff0a7224 */ /* 0x000fe200078e00ff */
[----:B------:R-:W-:Y:S01]  /*0070*/  MOV R0, RZ ;  /* 0x000000ff00007202 */ /* 0x000fe20000000f00 */
[----:B------:R-:W-:-:S02]  /*0080*/  HFMA2 R14, -RZ, RZ, 0, 0 ;  /* 0x00000000ff0e7431 */ /* 0x000fc400000001ff */
        /* <DEDUP_REMOVED lines=12> */
[----:B-1----:R0:W5:Y:S07]  /*0150*/  @!P0 LDG.E R14, desc[UR4][R2.64] ;  /* 0x00000004020e8981 */ /* 0x00216e000c1e1900 */
[----:B------:R-:W-:Y:S01]  /*0160*/  @!P3 IMAD R21, R11, 0x200, R15 ;  /* 0x000002000b15b824 */ /* 0x000fe200078e020f */
[----:B------:R-:W-:Y:S01]  /*0170*/  @!P3 IADD3 R15, PT, PT, R15, 0x80, RZ ;  /* 0x000000800f0fb810 */ /* 0x000fe20007ffe0ff */
[----:B------:R-:W1:Y:S03]  /*0180*/  @!P3 LDC.64 R8, c[0x0][0x398] ;  /* 0x0000e600ff08bb82 */ /* 0x000e660000000a00 */
[----:B------:R-:W-:Y:S01]  /*0190*/  ISETP.GE.AND P2, PT, R15, R12, PT ;  /* 0x0000000c0f00720c */ /* 0x000fe20003f46270 */
[----:B--2---:R-:W-:-:S05]  /*01a0*/  @!P1 IMAD.WIDE.U32 R6, R19, 0x4, R6 ;  /* 0x0000000413069825 */ /* 0x004fca00078e0006 */
[----:B------:R0:W5:Y:S07]  /*01b0*/  @!P1 LDG.E R16, desc[UR4][R6.64] ;  /* 0x0000000406109981 */ /* 0x00016e000c1e1900 */
[----:B------:R-:W2:Y:S01]  /*01c0*/  @!P2 LDC.64 R4, c[0x0][0x398] ;  /* 0x0000e600ff04ab82 */ /* 0x000ea20000000a00 */
[----:B------:R-:W-:Y:S02]  /*01d0*/  @!P2 IMAD R15, R11, 0x200, R15 ;  /* 0x000002000b0fa824 */ /* 0x000fe400078e020f */
[----:B-1----:R-:W-:-:S05]  /*01e0*/  @!P3 IMAD.WIDE.U32 R8, R21, 0x4, R8 ;  /* 0x000000041508b825 */ /* 0x002fca00078e0008 */
[----:B------:R0:W5:Y:S01]  /*01f0*/  @!P3 LDG.E R10, desc[UR4][R8.64] ;  /* 0x00000004080ab981 */ /* 0x000162000c1e1900 */
[----:B--2---:R-:W-:-:S05]  /*0200*/  @!P2 IMAD.WIDE.U32 R4, R15, 0x4, R4 ;  /* 0x000000040f04a825 */ /* 0x004fca00078e0004 */
[----:B------:R0:W5:Y:S01]  /*0210*/  @!P2 LDG.E R0, desc[UR4][R4.64] ;  /* 0x000000040400a981 */ /* 0x000162000c1e1900 */
[----:B------:R-:W-:Y:S01]  /*0220*/  ISETP.GE.AND P0, PT, R13, R12, PT ;  /* 0x0000000c0d00720c */ /* 0x000fe20003f06270 */
[----:B------:R-:W-:-:S12]  /*0230*/  BSSY.RECONVERGENT B0, `(.L_x_6507) ;  /* 0x0000018000007945 */ /* 0x000fd80003800200 */
[----:B0-----:R-:W-:Y:S05]  /*0240*/  @P0 BRA `(.L_x_6508) ;  /* 0x0000000000580947 */ /* 0x001fea0003800000 */
[----:B-----5:R-:W-:Y:S01]  /*0250*/  FMUL.FTZ R2, R14, R14 ;  /* 0x0000000e0e027220 */ /* 0x020fe20000410000 */
        /* <DEDUP_REMOVED lines=14> */
[----:B------:R-:W-:Y:S05]  /*0340*/  CALL.REL.NOINC `($__internal_17_$__cuda_sm20_dblrcp_rn_slowpath_v3) ;  /* 0x0000000400e47944 */ /* 0x000fea0003c00000 */
.L_x_6510:
[----:B------:R-:W-:Y:S05]  /*0350*/  BSYNC.RECONVERGENT B1 ;  /* 0x0000000000017941 */ /* 0x000fea0003800200 */
.L_x_6509:
[----:B------:R-:W-:Y:S01]  /*0360*/  UMOV UR6, 0xf0000000 ;  /* 0xf000000000067882 */ /* 0x000fe20000000000 */
[----:B------:R-:W-:Y:S01]  /*0370*/  UMOV UR7, 0x380fffff ;  /* 0x380fffff00077882 */ /* 0x000fe20000000000 */
[----:B------:R-:W0:Y:S01]  /*0380*/  F2F.F32.F64 R14, R6 ;  /* 0x00000006000e7310 */ /* 0x000e220000301000 */
[----:B------:R-:W-:-:S14]  /*0390*/  DSETP.GEU.AND P0, PT, |R6|, UR6, PT ;  /* 0x0000000606007e2a */ /* 0x000fdc000bf0e200 */
[----:B0-----:R-:W-:-:S07]  /*03a0*/  @!P0 FMUL R14, R14, 1.175494350822287508e-38 ;  /* 0x008000000e0e8820 */ /* 0x001fce0000400000 */
.L_x_6508:
[----:B------:R-:W-:Y:S05]  /*03b0*/  BSYNC.RECONVERGENT B0 ;  /* 0x0000000000007941 */ /* 0x000fea0003800200 */
.L_x_6507:
[----:B------:R-:W-:Y:S01]  /*03c0*/  IADD3 R15, PT, PT, R13, 0x80, RZ ;  /* 0x000000800d0f7810 */ /* 0x000fe20007ffe0ff */
[----:B------:R-:W-:Y:S03]  /*03d0*/  BSSY.RECONVERGENT B0, `(.L_x_6511) ;  /* 0x0000019000007945 */ /* 0x000fe60003800200 */
[----:B------:R-:W-:-:S13]  /*03e0*/  ISETP.GE.AND P0, PT, R15, R12, PT ;  /* 0x0000000c0f00720c */ /* 0x000fda0003f06270 */
[----:B------:R-:W-:Y:S05]  /*03f0*/  @P0 BRA `(.L_x_6512) ;  /* 0x0000000000580947 */ /* 0x000fea0003800000 */
        /* <DEDUP_REMOVED lines=16> */
.L_x_6514:
[----:B------:R-:W-:Y:S05]  /*0500*/  BSYNC.RECONVERGENT B1 ;  /* 0x0000000000017941 */ /* 0x000fea0003800200 */
.L_x_6513:
[----:B------:R-:W-:Y:S01]  /*0510*/  UMOV UR6, 0xf0000000 ;  /* 0xf000000000067882 */ /* 0x000fe20000000000 */
[----:B------:R-:W-:Y:S01]  /*0520*/  UMOV UR7, 0x380fffff ;  /* 0x380fffff00077882 */ /* 0x000fe20000000000 */
[----:B------:R-:W0:Y:S01]  /*0530*/  F2F.F32.F64 R16, R6 ;  /* 0x0000000600107310 */ /* 0x000e220000301000 */
[----:B------:R-:W-:-:S14]  /*0540*/  DSETP.GEU.AND P0, PT, |R6|, UR6, PT ;  /* 0x0000000606007e2a */ /* 0x000fdc000bf0e200 */
[----:B0-----:R-:W-:-:S07]  /*0550*/  @!P0 FMUL R16, R16, 1.175494350822287508e-38 ;  /* 0x0080000010108820 */ /* 0x001fce0000400000 */
.L_x_6512:
[----:B------:R-:W-:Y:S05]  /*0560*/  BSYNC.RECONVERGENT B0 ;  /* 0x0000000000007941 */ /* 0x000fea0003800200 */
.L_x_6511:
        /* <DEDUP_REMOVED lines=20> */
.L_x_6518:
[----:B------:R-:W-:Y:S05]  /*06b0*/  BSYNC.RECONVERGENT B1 ;  /* 0x0000000000017941 */ /* 0x000fea0003800200 */
.L_x_6517:
[----:B------:R-:W-:Y:S01]  /*06c0*/  UMOV UR6, 0xf0000000 ;  /* 0xf000000000067882 */ /* 0x000fe20000000000 */
[----:B------:R-:W-:Y:S01]  /*06d0*/  UMOV UR7, 0x380fffff ;  /* 0x380fffff00077882 */ /* 0x000fe20000000000 */
[----:B------:R-:W0:Y:S01]  /*06e0*/  F2F.F32.F64 R10, R6 ;  /* 0x00000006000a7310 */ /* 0x000e220000301000 */
[----:B------:R-:W-:-:S14]  /*06f0*/  DSETP.GEU.AND P0, PT, |R6|, UR6, PT ;  /* 0x0000000606007e2a */ /* 0x000fdc000bf0e200 */
[----:B0-----:R-:W-:-:S07]  /*0700*/  @!P0 FMUL R10, R10, 1.175494350822287508e-38 ;  /* 0x008000000a0a8820 */ /* 0x001fce0000400000 */
.L_x_6516:
[----:B------:R-:W-:Y:S05]  /*0710*/  BSYNC.RECONVERGENT B0 ;  /* 0x0000000000007941 */ /* 0x000fea0003800200 */
.L_x_6515:
        /* <DEDUP_REMOVED lines=20> */
.L_x_6522:
[----:B------:R-:W-:Y:S05]  /*0860*/  BSYNC.RECONVERGENT B1 ;  /* 0x0000000000017941 */ /* 0x000fea0003800200 */
.L_x_6521:
[----:B------:R-:W-:Y:S01]  /*0870*/  UMOV UR6, 0xf0000000 ;  /* 0xf000000000067882 */ /* 0x000fe20000000000 */
[----:B------:R-:W-:Y:S01]  /*0880*/  UMOV UR7, 0x380fffff ;  /* 0x380fffff00077882 */ /* 0x000fe20000000000 */
[----:B------:R-:W0:Y:S01]  /*0890*/  F2F.F32.F64 R0, R6 ;  /* 0x0000000600007310 */ /* 0x000e220000301000 */
[----:B------:R-:W-:-:S14]  /*08a0*/  DSETP.GEU.AND P0, PT, |R6|, UR6, PT ;  /* 0x0000000606007e2a */ /* 0x000fdc000bf0e200 */
[----:B0-----:R-:W-:-:S07]  /*08b0*/  @!P0 FMUL R0, R0, 1.175494350822287508e-38 ;  /* 0x0080000000008820 */ /* 0x001fce0000400000 */
.L_x_6520:
[----:B------:R-:W-:Y:S05]  /*08c0*/  BSYNC.RECONVERGENT B0 ;  /* 0x0000000000007941 */ /* 0x000fea0003800200 */
.L_x_6519:
        /* <DEDUP_REMOVED lines=10> */
[----:B-----5:R0:W-:Y:S01]  /*0970*/  STG.E desc[UR4][R2.64], R14 ;  /* 0x0000000e02007986 */ /* 0x0201e2000c101904 */
[----:B------:R-:W-:Y:S05]  /*0980*/  @P0 BRA `(.L_x_6526) ;  /* 0x0000000000300947 */ /* 0x000fea0003800000 */
[----:B0-----:R-:W0:Y:S01]  /*0990*/  LDC.64 R2, c[0x0][0x390] ;  /* 0x0000e400ff027b82 */ /* 0x001e220000000a00 */
[----:B------:R-:W-:Y:S01]  /*09a0*/  IMAD R5, R11, 0x200, R13 ;  /* 0x000002000b057824 */ /* 0x000fe200078e020d */
[----:B------:R-:W-:-:S03]  /*09b0*/  IADD3 R13, PT, PT, R13, 0x80, RZ ;  /* 0x000000800d0d7810 */ /* 0x000fc60007ffe0ff */
[----:B0-----:R-:W-:-:S05]  /*09c0*/  IMAD.WIDE.U32 R2, R5, 0x4, R2 ;  /* 0x0000000405027825 */ /* 0x001fca00078e0002 */
[----:B------:R0:W-:Y:S02]  /*09d0*/  STG.E desc[UR4][R2.64], R16 ;  /* 0x0000001002007986 */ /* 0x0001e4000c101904 */
.L_x_6525:
[----:B------:R-:W-:Y:S05]  /*09e0*/  BSYNC.RELIABLE B1 ;  /* 0x0000000000017941 */ /* 0x000fea0003800100 */
.L_x_6524:
[----:B------:R-:W-:-:S13]  /*09f0*/  ISETP.GE.AND P0, PT, R13, R12, PT ;  /* 0x0000000c0d00720c */ /* 0x000fda0003f06270 */
[----:B0-----:R-:W0:Y:S01]  /*0a00*/  @!P0 LDC.64 R2, c[0x0][0x390] ;  /* 0x0000e400ff028b82 */ /* 0x001e220000000a00 */
[----:B------:R-:W-:Y:S02]  /*0a10*/  @!P0 IMAD R5, R11, 0x200, R13 ;  /* 0x000002000b058824 */ /* 0x000fe400078e020d */
[----:B------:R-:W-:Y:S02]  /*0a20*/  @!P0 VIADD R13, R13, 0x80 ;  /* 0x000000800d0d8836 */ /* 0x000fe40000000000 */
[----:B0-----:R-:W-:-:S05]  /*0a30*/  @!P0 IMAD.WIDE.U32 R2, R5, 0x4, R2 ;  /* 0x0000000405028825 */ /* 0x001fca00078e0002 */
[----:B-----5:R1:W-:Y:S02]  /*0a40*/  @!P0 STG.E desc[UR4][R2.64], R10 ;  /* 0x0000000a02008986 */ /* 0x0203e4000c101904 */
.L_x_6526:
[----:B------:R-:W-:Y:S05]  /*0a50*/  BSYNC.RECONVERGENT B0 ;  /* 0x0000000000007941 */ /* 0x000fea0003800200 */
.L_x_6523:
[----:B------:R-:W-:Y:S05]  /*0a60*/  WARPSYNC.ALL ;  /* 0x0000000000007948 */ /* 0x000fea0003800000 */
[----:B------:R-:W-:-:S13]  /*0a70*/  ISETP.GE.AND P0, PT, R13, R12, PT ;  /* 0x0000000c0d00720c */ /* 0x000fda0003f06270 */
[----:B------:R-:W-:Y:S05]  /*0a80*/  @P0 EXIT ;  /* 0x000000000000094d */ /* 0x000fea0003800000 */
[----:B01----:R-:W0:Y:S01]  /*0a90*/  LDC.64 R2, c[0x0][0x390] ;  /* 0x0000e400ff027b82 */ /* 0x003e220000000a00 */
[----:B------:R-:W-:-:S05]  /*0aa0*/  LEA R11, R11, R13, 0x9 ;  /* 0x0000000d0b0b7211 */ /* 0x000fca00078e48ff */
[----:B0-----:R-:W-:-:S05]  /*0ab0*/  IMAD.WIDE.U32 R2, R11, 0x4, R2 ;  /* 0x000000040b027825 */ /* 0x001fca00078e0002 */
[----:B------:R-:W-:Y:S01]  /*0ac0*/  STG.E desc[UR4][R2.64], R0 ;  /* 0x0000000002007986 */ /* 0x000fe2000c101904 */
[----:B------:R-:W-:Y:S05]  /*0ad0*/  EXIT ;  /* 0x000000000000794d */ /* 0x000fea0003800000 */
        .weak           $__internal_17_$__cuda_sm20_dblrcp_rn_slowpath_v3
        .type           $__internal_17_$__cuda_sm20_dblrcp_rn_slowpath_v3,@function
        .size           $__internal_17_$__cuda_sm20_dblrcp_rn_slowpath_v3,(.L_x_68303 - $__internal_17_$__cuda_sm20_dblrcp_rn_slowpath_v3)
$__internal_17_$__cuda_sm20_dblrcp_rn_slowpath_v3:
[----:B------:R-:W-:Y:S01]  /*0ae0*/  DSETP.GTU.AND P0, PT, |R2|, +INF , PT ;  /* 0x7ff000000200742a */ /* 0x000fe20003f0c200 */
[----:B------:R-:W-:-:S13]  /*0af0*/  BSSY.RECONVERGENT B2, `(.L_x_6527) ;  /* 0x0000024000027945 */ /* 0x000fda0003800200 */
        /* <DEDUP_REMOVED lines=23> */
.L_x_6530:
        /* <DEDUP_REMOVED lines=10> */
.L_x_6528:
[----:B------:R-:W-:Y:S01]  /*0d10*/  LOP3.LUT R7, R3, 0x80000, RZ, 0xfc, !PT ;  /* 0x0008000003077812 */ /* 0x000fe200078efcff */
[----:B------:R-:W-:-:S07]  /*0d20*/  IMAD.MOV.U32 R6, RZ, RZ, R2 ;  /* 0x000000ffff067224 */ /* 0x000fce00078e0002 */
.L_x_6529:
[----:B------:R-:W-:Y:S05]  /*0d30*/  BSYNC.RECONVERGENT B2 ;  /* 0x0000000000027941 */ /* 0x000fea0003800200 */
.L_x_6527:
[----:B------:R-:W-:-:S04]  /*0d40*/  MOV R19, 0x0 ;  /* 0x0000000000137802 */ /* 0x000fc80000000f00 */
[----:B------:R-:W-:Y:S05]  /*0d50*/  RET.REL.NODEC R18 `(_ZN2at6native27unrolled_elementwise_kernelIZNS0_50_GLOBAL__N__2680c7bb_12_PowKernel_cu_7dd49032_300329pow_tensor_scalar_kernel_implIffEEvRNS_18TensorIteratorBaseET0_EUlfE1_St5arrayIPcLm2EELi4E23TrivialOffsetCalculatorILi1EjESC_NS0_6memory15LoadWithoutCastENSD_16StoreWithoutCastEEEviT_S6_T2_T3_T4_T5_) ;  /* 0xfffffff012a87950 */ /* 0x000fea0003c3ffff */
.L_x_6531:
        /* <DEDUP_REMOVED lines=10> */
.L_x_68303:


//--------------------- .text._ZN2at6native29vectorized_elementwise_kernelILi2EZNS0_50_GLOBAL__N__2680c7bb_12_PowKernel_cu_7dd49032_300329pow_tensor_scalar_kernel_implIffEEvRNS_18TensorIteratorBaseET0_EUlfE1_St5arrayIPcLm2EEEEviS6_T1_ --------------------------
	.section	.text._ZN2at6native29vectorized_elementwise_kernelILi2EZNS0_50_GLOBAL__N__2680c7bb_12_PowKernel_cu_7dd49032_300329pow_tensor_scalar_kernel_implIffEEvRNS_18TensorIteratorBaseET0_EUlfE1_St5arrayIPcLm2EEEEviS6_T1_,"ax",@progbits
	.align	128
        .global         _ZN2at6native29vectorized_elementwise_kernelILi2EZNS0_50_GLOBAL__N__2680c7bb_12_PowKernel_cu_7dd49032_300329pow_tensor_scalar_kernel_implIffEEvRNS_18TensorIteratorBaseET0_EUlfE1_St5arrayIPcLm2EEEEviS6_T1_
        .type           _ZN2at6native29vectorized_elementwise_kernelILi2EZNS0_50_GLOBAL__N__2680c7bb_12_PowKernel_cu_7dd49032_300329pow_tensor_scalar_kernel_implIffEEvRNS_18TensorIteratorBaseET0_EUlfE1_St5arrayIPcLm2EEEEviS6_T1_,@function
        .size           _ZN2at6native29vectorized_elementwise_kernelILi2EZNS0_50_GLOBAL__N__2680c7bb_12_PowKernel_cu_7dd49032_300329pow_tensor_scalar_kernel_implIffEEvRNS_18TensorIteratorBaseET0_EUlfE1_St5arrayIPcLm2EEEEviS6_T1_,(.L_x_68304 - _ZN2at6native29vectorized_elementwise_kernelILi2EZNS0_50_GLOBAL__N__2680c7bb_12_PowKernel_cu_7dd49032_300329pow_tensor_scalar_kernel_implIffEEvRNS_18TensorIteratorBaseET0_EUlfE1_St5arrayIPcLm2EEEEviS6_T1_)
        .other          _ZN2at6native29vectorized_elementwise_kernelILi2EZNS0_50_GLOBAL__N__2680c7bb_12_PowKernel_cu_7dd49032_300329pow_tensor_scalar_kernel_implIffEEvRNS_18TensorIteratorBaseET0_EUlfE1_St5arrayIPcLm2EEEEviS6_T1_,@"STO_CUDA_ENTRY STV_DEFAULT"
_ZN2at6native29vectorized_elementwise_kernelILi2EZNS0_50_GLOBAL__N__2680c7bb_12_PowKernel_cu_7dd49032_300329pow_tensor_scalar_kernel_implIffEEvRNS_18TensorIteratorBaseET0_EUlfE1_St5arrayIPcLm2EEEEviS6_T1_:
.text._ZN2at6native29vectorized_elementwise_kernelILi2EZNS0_50_GLOBAL__N__2680c7bb_12_PowKernel_cu_7dd49032_300329pow_tensor_scalar_kernel_implIffEEvRNS_18TensorIteratorBaseET0_EUlfE1_St5arrayIPcLm2EEEEviS6_T1_:
        /* <DEDUP_REMOVED lines=9> */
[----:B------:R-:W-:Y:S01]  /*0090*/  HFMA2 R3, -RZ, RZ, 0, 0 ;  /* 0x00000000ff037431 */ /* 0x000fe200000001ff */
        /* <DEDUP_REMOVED lines=11> */
[----:B------:R0:W5:Y:S07]  /*0150*/  @!P6 LDG.E R3, desc[UR4][R4.64] ;  /* 0x000000040403e981 */ /* 0x00016e000c1e1900 */
        /* <DEDUP_REMOVED lines=16> */
[----:B------:R-:W-:Y:S01]  /*0260*/  @!P0 IMAD.IADD R21, R2, 0x1, R29 ;  /* 0x0000000102158824 */ /* 0x000fe200078e021d */
[----:B0-----:R-:W0:Y:S01]  /*0270*/  @!P0 LDC.64 R4, c[0x0][0x398] ;  /* 0x0000e600ff048b82 */ /* 0x001e220000000a00 */
[----:B------:R-:W-:-:S05]  /*0280*/  @!P0 VIADD R29, R29, 0x80 ;  /* 0x000000801d1d8836 */ /* 0x000fca0000000000 */
[----:B------:R-:W-:-:S13]  /*0290*/  ISETP.GE.U32.AND P6, PT, R29, R16, PT ;  /* 0x000000101d00720c */ /* 0x000fda0003fc6070 */
[----:B------:R-:W4:Y:S01]  /*02a0*/  @!P6 LDC.64 R18, c[0x0][0x398] ;  /* 0x0000e600ff12eb82 */ /* 0x000f220000000a00 */
[----:B-1----:R-:W-:-:S04]  /*02b0*/  @!P5 IMAD.WIDE.U32 R14, R8, 0x4, R14 ;  /* 0x00000004080ed825 */ /* 0x002fc800078e000e */
[----:B--2---:R-:W-:Y:S01]  /*02c0*/  @!P4 IMAD.WIDE.U32 R22, R9, 0x4, R22 ;  /* 0x000000040916c825 */ /* 0x004fe200078e0016 */
[----:B------:R-:W-:Y:S02]  /*02d0*/  CS2R R8, SRZ ;  /* 0x0000000000087805 */ /* 0x000fe4000001ff00 */
[----:B------:R-:W-:Y:S01]  /*02e0*/  @!P6 IADD3 R29, PT, PT, R2, R29, RZ ;  /* 0x0000001d021de210 */ /* 0x000fe20007ffe0ff */
[----:B---3--:R-:W-:-:S03]  /*02f0*/  @!P3 IMAD.WIDE.U32 R12, R0, 0x4, R12 ;  /* 0x00000004000cb825 */ /* 0x008fc600078e000c */
[----:B------:R1:W5:Y:S01]  /*0300*/  @!P5 LDG.E R9, desc[UR4][R14.64] ;  /* 0x000000040e09d981 */ /* 0x000362000c1e1900 */
[----:B0-----:R-:W-:Y:S01]  /*0310*/  @!P0 IMAD.WIDE.U32 R4, R21, 0x4, R4 ;  /* 0x0000000415048825 */ /* 0x001fe200078e0004 */
[----:B------:R-:W-:Y:S02]  /*0320*/  CS2R R20, SRZ ;  /* 0x0000000000147805 */ /* 0x000fe4000001ff00 */
[----:B------:R0:W5:Y:S01]  /*0330*/  @!P4 LDG.E R8, desc[UR4][R22.64] ;  /* 0x000000041608c981 */ /* 0x000162000c1e1900 */
[----:B------:R-:W-:Y:S02]  /*0340*/  IMAD.MOV.U32 R0, RZ, RZ, RZ ;  /* 0x000000ffff007224 */ /* 0x000fe400078e00ff */
[----:B----4-:R-:W-:Y:S01]  /*0350*/  @!P2 IMAD.WIDE.U32 R10, R27, 0x4, R10 ;  /* 0x000000041b0aa825 */ /* 0x010fe200078e000a */
[----:B-1----:R-:W-:-:S03]  /*0360*/  CS2R R14, SRZ ;  /* 0x00000000000e7805 */ /* 0x002fc6000001ff00 */
[----:B------:R-:W-:Y:S01]  /*0370*/  @!P1 IMAD.WIDE.U32 R6, R25, 0x4, R6 ;  /* 0x0000000419069825 */ /* 0x000fe200078e0006 */
[----:B------:R0:W5:Y:S03]  /*0380*/  @!P3 LDG.E R0, desc[UR4][R12.64] ;  /* 0x000000040c00b981 */ /* 0x000166000c1e1900 */
[----:B------:R-:W-:Y:S01]  /*0390*/  @!P6 IMAD.WIDE.U32 R18, R29, 0x4, R18 ;  /* 0x000000041d12e825 */ /* 0x000fe200078e0012 */
[----:B------:R0:W5:Y:S04]  /*03a0*/  @!P2 LDG.E R20, desc[UR4][R10.64] ;  /* 0x000000040a14a981 */ /* 0x000168000c1e1900 */
[----:B------:R0:W5:Y:S04]  /*03b0*/  @!P1 LDG.E R21, desc[UR4][R6.64] ;  /* 0x0000000406159981 */ /* 0x000168000c1e1900 */
[----:B------:R0:W5:Y:S04]  /*03c0*/  @!P6 LDG.E R14, desc[UR4][R18.64] ;  /* 0x00000004120ee981 */ /* 0x000168000c1e1900 */
[----:B------:R0:W5:Y:S01]  /*03d0*/  @!P0 LDG.E R15, desc[UR4][R4.64] ;  /* 0x00000004040f8981 */ /* 0x000162000c1e1900 */
[----:B------:R-:W-:Y:S01]  /*03e0*/  ISETP.GE.U32.AND P0, PT, R17, R16, PT ;  /* 0x000000101100720c */ /* 0x000fe20003f06070 */
        /* <DEDUP_REMOVED lines=17> */
[----:B------:R-:W-:Y:S05]  /*0500*/  CALL.REL.NOINC `($__internal_18_$__cuda_sm20_dblrcp_rn_slowpath_v3) ;  /* 0x0000001c001c7944 */ /* 0x000fea0003c00000 */
.L_x_6536:
[----:B------:R-:W-:Y:S05]  /*0510*/  BSYNC.RECONVERGENT B2 ;  /* 0x0000000000027941 */ /* 0x000fea0003800200 */
.L_x_6535:
[----:B------:R-:W-:Y:S01]  /*0520*/  UMOV UR6, 0xf0000000 ;  /* 0xf000000000067882 */ /* 0x000fe20000000000 */
[----:B------:R-:W-:Y:S01]  /*0530*/  UMOV UR7, 0x380fffff ;  /* 0x380fffff00077882 */ /* 0x000fe20000000000 */
[----:B------:R-:W0:Y:S01]  /*0540*/  F2F.F32.F64 R11, R18 ;  /* 0x00000012000b7310 */ /* 0x000e220000301000 */
[----:B------:R-:W-:-:S14]  /*0550*/  DSETP.GEU.AND P0, PT, |R18|, UR6, PT ;  /* 0x0000000612007e2a */ /* 0x000fdc000bf0e200 */
[----:B0-----:R-:W-:-:S07]  /*0560*/  @!P0 FMUL R11, R11, 1.175494350822287508e-38 ;  /* 0x008000000b0b8820 */ /* 0x001fce0000400000 */
.L_x_6534:
[----:B------:R-:W-:Y:S05]  /*0570*/  BSYNC.RECONVERGENT B1 ;  /* 0x0000000000017941 */ /* 0x000fea0003800200 */
.L_x_6533:
[----:B------:R-:W-:Y:S01]  /*0580*/  VIADD R10, R17, 0x80 ;  /* 0x00000080110a7836 */ /* 0x000fe20000000000 */
[----:B------:R-:W-:Y:S04]  /*0590*/  BSSY.RECONVERGENT B1, `(.L_x_6537) ;  /* 0x0000019000017945 */ /* 0x000fe80003800200 */
[----:B------:R-:W-:-:S13]  /*05a0*/  ISETP.GE.U32.AND P0, PT, R10, R16, PT ;  /* 0x000000100a00720c */ /* 0x000fda0003f06070 */
        /* <DEDUP_REMOVED lines=17> */
.L_x_6540:
[----:B------:R-:W-:Y:S05]  /*06c0*/  BSYNC.RECONVERGENT B2 ;  /* 0x0000000000027941 */ /* 0x000fea0003800200 */
.L_x_6539:
[----:B------:R-:W-:Y:S01]  /*06d0*/  UMOV UR6, 0xf0000000 ;  /* 0xf000000000067882 */ /* 0x000fe20000000000 */
[----:B------:R-:W-:Y:S01]  /*06e0*/  UMOV UR7, 0x380fffff ;  /* 0x380fffff00077882 */ /* 0x000fe20000000000 */
[----:B------:R-:W0:Y:S01]  /*06f0*/  F2F.F32.F64 R9, R18 ;  /* 0x0000001200097310 */ /* 0x000e220000301000 */
[----:B------:R-:W-:-:S14]  /*0700*/  DSETP.GEU.AND P0, PT, |R18|, UR6, PT ;  /* 0x0000000612007e2a */ /* 0x000fdc000bf0e200 */
[----:B0-----:R-:W-:-:S07]  /*0710*/  @!P0 FMUL R9, R9, 1.175494350822287508e-38 ;  /* 0x0080000009098820 */ /* 0x001fce0000400000 */
.L_x_6538:
[----:B------:R-:W-:Y:S05]  /*0720*/  BSYNC.RECONVERGENT B1 ;  /* 0x0000000000017941 */ /* 0x000fea0003800200 */
.L_x_6537:
[----:B-----5:R-:W-:Y:S01]  /*0730*/  VIADD R3, R17, 0x100 ;  /* 0x0000010011037836 */ /* 0x020fe20000000000 */
[----:B------:R-:W-:Y:S04]  /*0740*/  BSSY.RECONVERGENT B1, `(.L_x_6541) ;  /* 0x0000019000017945 */ /* 0x000fe80003800200 */
[----:B------:R-:W-:-:S13]  /*0750*/  ISETP.GE.U32.AND P0, PT, R3, R16, PT ;  /* 0x000000100300720c */ /* 0x000fda0003f06070 */
[----:B------:R-:W-:Y:S05]  /*0760*/  @P0 BRA `(.L_x_6542) ;  /* 0x0000000000580947 */ /* 0x000fea0003800000 */
[----:B------:R-:W-:Y:S01]  /*0770*/  FMUL.FTZ R12, R8, R8 ;  /* 0x00000008080c7220 */ /* 0x000fe20000410000 */
        /* <DEDUP_REMOVED lines=15> */
.L_x_6544:
[----:B------:R-:W-:Y:S05]  /*0870*/  BSYNC.RECONVERGENT B2 ;  /* 0x0000000000027941 */ /* 0x000fea0003800200 */
.L_x_6543:
[----:B------:R-:W-:Y:S01]  /*0880*/  UMOV UR6, 0xf0000000 ;  /* 0xf000000000067882 */ /* 0x000fe20000000000 */
[----:B------:R-:W-:Y:S01]  /*0890*/  UMOV UR7, 0x380fffff ;  /* 0x380fffff00077882 */ /* 0x000fe20000000000 */
[----:B------:R-:W0:Y:S01]  /*08a0*/  F2F.F32.F64 R8, R18 ;  /* 0x0000001200087310 */ /* 0x000e220000301000 */
[----:B------:R-:W-:-:S14]  /*08b0*/  DSETP.GEU.AND P0, PT, |R18|, UR6, PT ;  /* 0x0000000612007e2a */ /* 0x000fdc000bf0e200 */
[----:B0-----:R-:W-:-:S07]  /*08c0*/  @!P0 FMUL R8, R8, 1.175494350822287508e-38 ;  /* 0x0080000008088820 */ /* 0x001fce0000400000 */
.L_x_6542:
[----:B------:R-:W-:Y:S05]  /*08d0*/  BSYNC.RECONVERGENT B1 ;  /* 0x0000000000017941 */ /* 0x000fea0003800200 */
.L_x_6541:
[----:B------:R-:W-:Y:S01]  /*08e0*/  VIADD R3, R17, 0x180 ;  /* 0x0000018011037836 */ /* 0x000fe20000000000 */
        /* <DEDUP_REMOVED lines=19> */
.L_x_6548:
[----:B------:R-:W-:Y:S05]  /*0a20*/  BSYNC.RECONVERGENT B2 ;  /* 0x0000000000027941 */ /* 0x000fea0003800200 */
.L_x_6547:
[----:B------:R-:W-:Y:S01]  /*0a30*/  UMOV UR6, 0xf0000000 ;  /* 0xf000000000067882 */ /* 0x000fe20000000000 */
[----:B------:R-:W-:Y:S01]  /*0a40*/  UMOV UR7, 0x380fffff ;  /* 0x380fffff00077882 */ /* 0x000fe20000000000 */
[----:B------:R-:W0:Y:S01]  /*0a50*/  F2F.F32.F64 R0, R18 ;  /* 0x0000001200007310 */ /* 0x000e220000301000 */
[----:B------:R-:W-:-:S14]  /*0a60*/  DSETP.GEU.AND P0, PT, |R18|, UR6, PT ;  /* 0x0000000612007e2a */ /* 0x000fdc000bf0e200 */
[----:B0-----:R-:W-:-:S07]  /*0a70*/  @!P0 FMUL R0, R0, 1.175494350822287508e-38 ;  /* 0x0080000000008820 */ /* 0x001fce0000400000 */
.L_x_6546:
[----:B------:R-:W-:Y:S05]  /*0a80*/  BSYNC.RECONVERGENT B1 ;  /* 0x0000000000017941 */ /* 0x000fea0003800200 */
.L_x_6545:
        /* <DEDUP_REMOVED lines=20> */
.L_x_6552:
[----:B------:R-:W-:Y:S05]  /*0bd0*/  BSYNC.RECONVERGENT B2 ;  /* 0x0000000000027941 */ /* 0x000fea0003800200 */
.L_x_6551:
[----:B------:R-:W-:Y:S01]  /*0be0*/  UMOV UR6, 0xf0000000 ;  /* 0xf000000000067882 */ /* 0x000fe20000000000 */
[----:B------:R-:W-:Y:S01]  /*0bf0*/  UMOV UR7, 0x380fffff ;  /* 0x380fffff00077882 */ /* 0x000fe20000000000 */
[----:B------:R-:W0:Y:S01]  /*0c00*/  F2F.F32.F64 R20, R18 ;  /* 0x0000001200147310 */ /* 0x000e220000301000 */
[----:B------:R-:W-:-:S14]  /*0c10*/  DSETP.GEU.AND P0, PT, |R18|, UR6, PT ;  /* 0x0000000612007e2a */ /* 0x000fdc000bf0e200 */
[----:B0-----:R-:W-:-:S07]  /*0c20*/  @!P0 FMUL R20, R20, 1.175494350822287508e-38 ;  /* 0x0080000014148820 */ /* 0x001fce0000400000 */
.L_x_6550:
[----:B------:R-:W-:Y:S05]  /*0c30*/  BSYNC.RECONVERGENT B1 ;  /* 0x0000000000017941 */ /* 0x000fea0003800200 */
.L_x_6549:
        /* <DEDUP_REMOVED lines=20> */
.L_x_6556:
[----:B------:R-:W-:Y:S05]  /*0d80*/  BSYNC.RECONVERGENT B2 ;  /* 0x0000000000027941 */ /* 0x000fea0003800200 */
.L_x_6555:
[----:B------:R-:W-:Y:S01]  /*0d90*/  UMOV UR6, 0xf0000000 ;  /* 0xf000000000067882 */ /* 0x000fe20000000000 */
[----:B------:R-:W-:Y:S01]  /*0da0*/  UMOV UR7, 0x380fffff ;  /* 0x380fffff00077882 */ /* 0x000fe20000000000 */
[----:B------:R-:W0:Y:S01]  /*0db0*/  F2F.F32.F64 R21, R18 ;  /* 0x0000001200157310 */ /* 0x000e220000301000 */
[----:B------:R-:W-:-:S14]  /*0dc0*/  DSETP.GEU.AND P0, PT, |R18|, UR6, PT ;  /* 0x0000000612007e2a */ /* 0x000fdc000bf0e200 */
[----:B0-----:R-:W-:-:S07]  /*0dd0*/  @!P0 FMUL R21, R21, 1.175494350822287508e-38 ;  /* 0x0080000015158820 */ /* 0x001fce0000400000 */
.L_x_6554:
[----:B------:R-:W-:Y:S05]  /*0de0*/  BSYNC.RECONVERGENT B1 ;  /* 0x0000000000017941 */ /* 0x000fea0003800200 */
.L_x_6553:
        /* <DEDUP_REMOVED lines=20> */
.L_x_6560:
[----:B------:R-:W-:Y:S05]  /*0f30*/  BSYNC.RECONVERGENT B2 ;  /* 0x0000000000027941 */ /* 0x000fea0003800200 */
.L_x_6559:
[----:B------:R-:W-:Y:S01]  /*0f40*/  UMOV UR6, 0xf0000000 ;  /* 0xf000000000067882 */ /* 0x000fe20000000000 */
[----:B------:R-:W-:Y:S01]  /*0f50*/  UMOV UR7, 0x380fffff ;  /* 0x380fffff00077882 */ /* 0x000fe20000000000 */
[----:B------:R-:W0:Y:S01]  /*0f60*/  F2F.F32.F64 R15, R18 ;  /* 0x00000012000f7310 */ /* 0x000e220000301000 */
[----:B------:R-:W-:-:S14]  /*0f70*/  DSETP.GEU.AND P0, PT, |R18|, UR6, PT ;  /* 0x0000000612007e2a */ /* 0x000fdc000bf0e200 */
[----:B0-----:R-:W-:-:S07]  /*0f80*/  @!P0 FMUL R15, R15, 1.175494350822287508e-38 ;  /* 0x008000000f0f8820 */ /* 0x001fce0000400000 */
.L_x_6558:
[----:B------:R-:W-:Y:S05]  /*0f90*/  BSYNC.RECONVERGENT B1 ;  /* 0x0000000000017941 */ /* 0x000fea0003800200 */
.L_x_6557:
        /* <DEDUP_REMOVED lines=20> */
.L_x_6564:
[----:B------:R-:W-:Y:S05]  /*10e0*/  BSYNC.RECONVERGENT B2 ;  /* 0x0000000000027941 */ /* 0x000fea0003800200 */
.L_x_6563:
[----:B------:R-:W-:Y:S01]  /*10f0*/  UMOV UR6, 0xf0000000 ;  /* 0xf000000000067882 */ /* 0x000fe20000000000 */
[----:B------:R-:W-:Y:S01]  /*1100*/  UMOV UR7, 0x380fffff ;  /* 0x380fffff00077882 */ /* 0x000fe20000000000 */
[----:B------:R-:W0:Y:S01]  /*1110*/  F2F.F32.F64 R3, R18 ;  /* 0x0000001200037310 */ /* 0x000e220000301000 */
[----:B------:R-:W-:-:S14]  /*1120*/  DSETP.GEU.AND P0, PT, |R18|, UR6, PT ;  /* 0x0000000612007e2a */ /* 0x000fdc000bf0e200 */
[----:B0-----:R-:W-:-:S07]  /*1130*/  @!P0 FMUL R3, R3, 1.175494350822287508e-38 ;  /* 0x0080000003038820 */ /* 0x001fce0000400000 */
.L_x_6562:
[----:B------:R-:W-:Y:S05]  /*1140*/  BSYNC.RECONVERGENT B1 ;  /* 0x0000000000017941 */ /* 0x000fea0003800200 */
.L_x_6561:
[----:B------:R-:W-:Y:S01]  /*1150*/  ISETP.GE.U32.AND P0, PT, R17, R16, PT ;  /* 0x000000101100720c */ /* 0x000fe20003f06070 */
[----:B------:R-:W-:Y:S04]  /*1160*/  BSSY.RECONVERGENT B0, `(.L_x_6565) ;  /* 0x0000033000007945 */ /* 0x000fe80003800200 */
[----:B------:R-:W-:Y:S08]  /*1170*/  BSSY.RELIABLE B1, `(.L_x_6566) ;  /* 0x000002b000017945 */ /* 0x000ff00003800100 */
[----:B------:R-:W-:Y:S05]  /*1180*/  @P0 BRA `(.L_x_6567) ;  /* 0x0000000000300947 */ /* 0x000fea0003800000 */
[----:B------:R-:W0:Y:S01]  /*1190*/  LDC.64 R4, c[0x0][0x390] ;  /* 0x0000e400ff047b82 */ /* 0x000e220000000a00 */
[----:B------:R-:W-:Y:S02]  /*11a0*/  IMAD.IADD R7, R2, 0x1, R17 ;  /* 0x0000000102077824 */ /* 0x000fe400078e0211 */
[----:B------:R-:W-:-:S05]  /*11b0*/  IMAD.MOV.U32 R17, RZ, RZ, R10 ;  /* 0x000000ffff117224 */ /* 0x000fca00078e000a */
[----:B------:R-:W-:Y:S01]  /*11c0*/  ISETP.GE.U32.AND P0, PT, R17, R16, PT ;  /* 0x000000101100720c */ /* 0x000fe20003f06070 */
[----:B0-----:R-:W-:-:S05]  /*11d0*/  IMAD.WIDE.U32 R4, R7, 0x4, R4 ;  /* 0x0000000407047825 */ /* 0x001fca00078e0004 */
[----:B------:R0:W-:Y:S07]  /*11e0*/  STG.E desc[UR4][R4.64], R11 ;  /* 0x0000000b04007986 */ /* 0x0001ee000c101904 */
[----:B------:R-:W-:Y:S05]  /*11f0*/  @P0 BRA `(.L_x_6568) ;  /* 0x0000000000300947 */ /* 0x000fea0003800000 */
[----:B0-----:R-:W0:Y:S01]  /*1200*/  LDC.64 R4, c[0x0][0x390] ;  /* 0x0000e400ff047b82 */ /* 0x001e220000000a00 */
[----:B------:R-:W-:Y:S01]  /*1210*/  IADD3 R7, PT, PT, R2, R17, RZ ;  /* 0x0000001102077210 */ /* 0x000fe20007ffe0ff */
[----:B------:R-:W-:-:S04]  /*1220*/  VIADD R17, R17, 0x80 ;  /* 0x0000008011117836 */ /* 0x000fc80000000000 */
[----:B0-----:R-:W-:-:S05]  /*1230*/  IMAD.WIDE.U32 R4, R7, 0x4, R4 ;  /* 0x0000000407047825 */ /* 0x001fca00078e0004 */
[----:B------:R0:W-:Y:S02]  /*1240*/  STG.E desc[UR4][R4.64], R9 ;  /* 0x0000000904007986 */ /* 0x0001e4000c101904 */
.L_x_6567:
[----:B------:R-:W-:-:S13]  /*1250*/  ISETP.GE.U32.AND P0, PT, R17, R16, PT ;  /* 0x000000101100720c */ /* 0x000fda0003f06070 */
[----:B------:R-:W-:Y:S05]  /*1260*/  @P0 BRA `(.L_x_6569) ;  /* 0x0000000000300947 */ /* 0x000fea0003800000 */
[----:B0-----:R-:W0:Y:S01]  /*1270*/  LDC.64 R4, c[0x0][0x390] ;  /* 0x0000e400ff047b82 */ /* 0x001e220000000a00 */
[----:B------:R-:W-:Y:S01]  /*1280*/  IMAD.IADD R7, R2, 0x1, R17 ;  /* 0x0000000102077824 */ /* 0x000fe200078e0211 */
[----:B------:R-:W-:-:S03]  /*1290*/  IADD3 R17, PT, PT, R17, 0x80, RZ ;  /* 0x0000008011117810 */ /* 0x000fc60007ffe0ff */
[----:B0-----:R-:W-:-:S05]  /*12a0*/  IMAD.WIDE.U32 R4, R7, 0x4, R4 ;  /* 0x0000000407047825 */ /* 0x001fca00078e0004 */
[----:B------:R1:W-:Y:S02]  /*12b0*/  STG.E desc[UR4][R4.64], R8 ;  /* 0x0000000804007986 */ /* 0x0003e4000c101904 */
.L_x_6568:
[----:B------:R-:W-:-:S13]  /*12c0*/  ISETP.GE.U32.AND P0, PT, R17, R16, PT ;  /* 0x000000101100720c */ /* 0x000fda0003f06070 */
[----:B------:R-:W-:Y:S05]  /*12d0*/  @P0 BRA `(.L_x_6570) ;  /* 0x0000000000300947 */ /* 0x000fea0003800000 */
[----:B01----:R-:W0:Y:S01]  /*12e0*/  LDC.64 R4, c[0x0][0x390] ;  /* 0x0000e400ff047b82 */ /* 0x003e220000000a00 */
[----:B------:R-:W-:Y:S02]  /*12f0*/  IMAD.IADD R7, R2, 0x1, R17 ;  /* 0x0000000102077824 */ /* 0x000fe400078e0211 */
[----:B------:R-:W-:Y:S02]  /*1300*/  VIADD R17, R17, 0x80 ;  /* 0x0000008011117836 */ /* 0x000fe40000000000 */
[----:B0-----:R-:W-:-:S05]  /*1310*/  IMAD.WIDE.U32 R4, R7, 0x4, R4 ;  /* 0x0000000407047825 */ /* 0x001fca00078e0004 */
[----:B------:R1:W-:Y:S02]  /*1320*/  STG.E desc[UR4][R4.64], R0 ;  /* 0x0000000004007986 */ /* 0x0003e4000c101904 */
.L_x_6569:
[----:B------:R-:W-:-:S13]  /*1330*/  ISETP.GE.U32.AND P0, PT, R17, R16, PT ;  /* 0x000000101100720c */ /* 0x000fda0003f06070 */
[----:B------:R-:W-:Y:S05]  /*1340*/  @P0 BRA `(.L_x_6571) ;  /* 0x0000000000340947 */ /* 0x000fea0003800000 */
[----:B01----:R-:W0:Y:S01]  /*1350*/  LDC.64 R4, c[0x0][0x390] ;  /* 0x0000e400ff047b82 */ /* 0x003e220000000a00 */
[----:B------:R-:W-:Y:S01]  /*1360*/  IADD3 R7, PT, PT, R2, R17, RZ ;  /* 0x0000001102077210 */ /* 0x000fe20007ffe0ff */
[----:B------:R-:W-:-:S04]  /*1370*/  VIADD R17, R17, 0x80 ;  /* 0x0000008011117836 */ /* 0x000fc80000000000 */
[----:B0-----:R-:W-:-:S05]  /*1380*/  IMAD.WIDE.U32 R4, R7, 0x4, R4 ;  /* 0x0000000407047825 */ /* 0x001fca00078e0004 */
[----:B------:R2:W-:Y:S02]  /*1390*/  STG.E desc[UR4][R4.64], R20 ;  /* 0x0000001404007986 */ /* 0x0005e4000c101904 */
.L_x_6570:
[----:B------:R-:W-:-:S13]  /*13a0*/  ISETP.GE.U32.AND P0, PT, R17, R16, PT ;  /* 0x000000101100720c */ /* 0x000fda0003f06070 */
[----:B------:R-:W-:Y:S05]  /*13b0*/  @P0 BREAK.RELIABLE B1 ;  /* 0x0000000000010942 */ /* 0x000fea0003800100 */
[----:B------:R-:W-:Y:S05]  /*13c0*/  @P0 BRA `(.L_x_6572) ;  /* 0x0000000000300947 */ /* 0x000fea0003800000 */
[----:B012---:R-:W0:Y:S01]  /*13d0*/  LDC.64 R4, c[0x0][0x390] ;  /* 0x0000e400ff047b82 */ /* 0x007e220000000a00 */
[----:B------:R-:W-:Y:S01]  /*13e0*/  IMAD.IADD R7, R2, 0x1, R17 ;  /* 0x0000000102077824 */ /* 0x000fe200078e0211 */
[----:B------:R-:W-:-:S03]  /*13f0*/  IADD3 R17, PT, PT, R17, 0x80, RZ ;  /* 0x0000008011117810 */ /* 0x000fc60007ffe0ff */
[----:B0-----:R-:W-:-:S05]  /*1400*/  IMAD.WIDE.U32 R4, R7, 0x4, R4 ;  /* 0x0000000407047825 */ /* 0x001fca00078e0004 */
[----:B------:R2:W-:Y:S02]  /*1410*/  STG.E desc[UR4][R4.64], R21 ;  /* 0x0000001504007986 */ /* 0x0005e4000c101904 */
.L_x_6571:
[----:B------:R-:W-:Y:S05]  /*1420*/  BSYNC.RELIABLE B1 ;  /* 0x0000000000017941 */ /* 0x000fea0003800100 */
.L_x_6566:
[----:B------:R-:W-:-:S13]  /*1430*/  ISETP.GE.U32.AND P0, PT, R17, R16, PT ;  /* 0x000000101100720c */ /* 0x000fda0003f06070 */
[----:B012---:R-:W0:Y:S01]  /*1440*/  @!P0 LDC.64 R4, c[0x0][0x390] ;  /* 0x0000e400ff048b82 */ /* 0x007e220000000a00 */
[----:B------:R-:W-:Y:S02]  /*1450*/  @!P0 IMAD.IADD R7, R2, 0x1, R17 ;  /* 0x0000000102078824 */ /* 0x000fe400078e0211 */
[----:B------:R-:W-:Y:S02]  /*1460*/  @!P0 VIADD R17, R17, 0x80 ;  /* 0x0000008011118836 */ /* 0x000fe40000000000 */
[----:B0-----:R-:W-:-:S05]  /*1470*/  @!P0 IMAD.WIDE.U32 R4, R7, 0x4, R4 ;  /* 0x0000000407048825 */ /* 0x001fca00078e0004 */
[----:B------:R3:W-:Y:S02]  /*1480*/  @!P0 STG.E desc[UR4][R4.64], R15 ;  /* 0x0000000f04008986 */ /* 0x0007e4000c101904 */
.L_x_6572:
[----:B------:R-:W-:Y:S05]  /*1490*/  BSYNC.RECONVERGENT B0 ;  /* 0x0000000000007941 */ /* 0x000fea0003800200 */
.L_x_6565:
[----:B------:R-:W-:Y:S05]  /*14a0*/  WARPSYNC.ALL ;  /* 0x0000000000007948 */ /* 0x000fea0003800000 */
[----:B------:R-:W-:-:S13]  /*14b0*/  ISETP.GE.U32.AND P0, PT, R17, R16, PT ;  /* 0x000000101100720c */ /* 0x000fda0003f06070 */
[----:B------:R-:W-:Y:S05]  /*14c0*/  @P0 EXIT ;  /* 0x000000000000094d */ /* 0x000fea0003800000 */
[----:B0123--:R-:W0:Y:S01]  /*14d0*/  LDC.64 R4, c[0x0][0x390] ;  /* 0x0000e400ff047b82 */ /* 0x00fe220000000a00 */
[----:B------:R-:W-:-:S05]  /*14e0*/  IADD3 R17, PT, PT, R2, R17, RZ ;  /* 0x0000001102117210 */ /* 0x000fca0007ffe0ff */
[----:B0-----:R-:W-:-:S05]  /*14f0*/  IMAD.WIDE.U32 R4, R17, 0x4, R4 ;  /* 0x0000000411047825 */ /* 0x001fca00078e0004 */
[----:B------:R-:W-:Y:S01]  /*1500*/  STG.E desc[UR4][R4.64], R3 ;  /* 0x0000000304007986 */ /* 0x000fe2000c101904 */
[----:B------:R-:W-:Y:S05]  /*1510*/  EXIT ;  /* 0x000000000000794d */ /* 0x000fea0003800000 */
.L_x_6532:
[----:B------:R-:W0:Y:S01]  /*1520*/  S2R R0, SR_TID.X ;  /* 0x0000000000007919 */ /* 0x000e220000002100 */
[----:B------:R-:W1:Y:S02]  /*1530*/  LDC.64 R4, c[0x0][0x398] ;  /* 0x0000e600ff047b82 */ /* 0x000e640000000a00 */
[----:B-1----:R-:W-:-:S04]  /*1540*/  IMAD.WIDE.U32 R4, R2, 0x4, R4 ;  /* 0x0000000402047825 */ /* 0x002fc800078e0004 */
[----:B0-----:R-:W-:-:S05]  /*1550*/  IMAD.WIDE.U32 R4, R0, 0x8, R4 ;  /* 0x0000000800047825 */ /* 0x001fca00078e0004 */
[----:B------:R-:W2:Y:S04]  /*1560*/  LDG.E.64 R10, desc[UR4][R4.64] ;  /* 0x00000004040a7981 */ /* 0x000ea8000c1e1b00 */
[----:B------:R0:W5:Y:S04]  /*1570*/  LDG.E.64 R16, desc[UR4][R4.64+0x400] ;  /* 0x0004000404107981 */ /* 0x000168000c1e1b00 */
[----:B------:R0:W5:Y:S04]  /*1580*/  LDG.E.64 R14, desc[UR4][R4.64+0x800] ;  /* 0x00080004040e7981 */ /* 0x000168000c1e1b00 */
[----:B------:R0:W5:Y:S01]  /*1590*/  LDG.E.64 R8, desc[UR4][R4.64+0xc00] ;  /* 0x000c000404087981 */ /* 0x000162000c1e1b00 */
[----:B------:R-:W-:Y:S01]  /*15a0*/  BSSY.RECONVERGENT B1, `(.L_x_6573) ;  /* 0x0000010000017945 */ /* 0x000fe20003800200 */
[----:B--2---:R-:W-:-:S06]  /*15b0*/  FMUL.FTZ R12, R10, R10 ;  /* 0x0000000a0a0c7220 */ /* 0x004fcc0000410000 */
        /* <DEDUP_REMOVED lines=9> */
[----:B0-----:R-:W-:Y:S10]  /*1650*/  @P0 BRA `(.L_x_6574) ;  /* 0x0000000000100947 */ /* 0x001ff40003800000 */
[----:B------:R-:W-:Y:S02]  /*1660*/  LOP3.LUT R6, R13, 0x7fffffff, RZ, 0xc0, !PT ;  /* 0x7fffffff0d067812 */ /* 0x000fe400078ec0ff */
[----:B------:R-:W-:-:S03]  /*1670*/  MOV R4, 0x16a0 ;  /* 0x000016a000047802 */ /* 0x000fc60000000f00 */
[----:B------:R-:W-:-:S07]  /*1680*/  VIADD R6, R6, 0xfff00000 ;  /* 0xfff0000006067836 */ /* 0x000fce0000000000 */
[----:B-----5:R-:W-:Y:S05]  /*1690*/  CALL.REL.NOINC `($__internal_18_$__cuda_sm20_dblrcp_rn_slowpath_v3) ;  /* 0x0000000800b87944 */ /* 0x020fea0003c00000 */
.L_x_6574:
[----:B------:R-:W-:Y:S05]  /*16a0*/  BSYNC.RECONVERGENT B1 ;  /* 0x0000000000017941 */ /* 0x000fea0003800200 */
.L_x_6573:
[----:B------:R-:W-:Y:S01]  /*16b0*/  FMUL.FTZ R12, R11, R11 ;  /* 0x0000000b0b0c7220 */ /* 0x000fe20000410000 */
[----:B------:R-:W-:Y:S01]  /*16c0*/  UMOV UR6, 0xf0000000 ;  /* 0xf000000000067882 */ /* 0x000fe20000000000 */
[----:B------:R-:W-:Y:S01]  /*16d0*/  UMOV UR7, 0x380fffff ;  /* 0x380fffff00077882 */ /* 0x000fe20000000000 */
[----:B------:R-:W0:Y:S01]  /*16e0*/  F2F.F32.F64 R10, R18 ;  /* 0x00000012000a7310 */ /* 0x000e220000301000 */
[----:B------:R-:W-:Y:S01]  /*16f0*/  DSETP.GEU.AND P0, PT, |R18|, UR6, PT ;  /* 0x0000000612007e2a */ /* 0x000fe2000bf0e200 */
[----:B------:R-:W-:Y:S06]  /*1700*/  BSSY.RECONVERGENT B1, `(.L_x_6575) ;  /* 0x0000012000017945 */ /* 0x000fec0003800200 */
[----:B------:R-:W1:Y:S07]  /*1710*/  F2F.F64.F32 R12, R12 ;  /* 0x0000000c000c7310 */ /* 0x000e6e0000201800 */
[----:B0-----:R-:W-:Y:S01]  /*1720*/  @!P0 FMUL R10, R10, 1.175494350822287508e-38 ;  /* 0x008000000a0a8820 */ /* 0x001fe20000400000 */
        /* <DEDUP_REMOVED lines=12> */
[----:B-----5:R-:W-:Y:S05]  /*17f0*/  CALL.REL.NOINC `($__internal_18_$__cuda_sm20_dblrcp_rn_slowpath_v3) ;  /* 0x0000000800607944 */ /* 0x020fea0003c00000 */
[----:B------:R-:W-:Y:S01]  /*1800*/  IMAD.MOV.U32 R6, RZ, RZ, R18 ;  /* 0x000000ffff067224 */ /* 0x000fe200078e0012 */
[----:B------:R-:W-:-:S07]  /*1810*/  MOV R7, R19 ;  /* 0x0000001300077202 */ /* 0x000fce0000000f00 */
.L_x_6576:
[----:B------:R-:W-:Y:S05]  /*1820*/  BSYNC.RECONVERGENT B1 ;  /* 0x0000000000017941 */ /* 0x000fea0003800200 */
.L_x_6575:
[----:B-----5:R-:W-:Y:S01]  /*1830*/  FMUL.FTZ R12, R16, R16 ;  /* 0x00000010100c7220 */ /* 0x020fe20000410000 */
        /* <DEDUP_REMOVED lines=19> */
[----:B------:R-:W-:Y:S05]  /*1970*/  CALL.REL.NOINC `($__internal_18_$__cuda_sm20_dblrcp_rn_slowpath_v3) ;  /* 0x0000000800007944 */ /* 0x000fea0003c00000 */
.L_x_6578:
[----:B------:R-:W-:Y:S05]  /*1980*/  BSYNC.RECONVERGENT B1 ;  /* 0x0000000000017941 */ /* 0x000fea0003800200 */
.L_x_6577:
        /* <DEDUP_REMOVED lines=21> */
[----:B------:R-:W-:Y:S01]  /*1ae0*/  IMAD.MOV.U32 R6, RZ, RZ, R18 ;  /* 0x000000ffff067224 */ /* 0x000fe200078e0012 */
[----:B------:R-:W-:-:S07]  /*1af0*/  MOV R7, R19 ;  /* 0x0000001300077202 */ /* 0x000fce0000000f00 */
.L_x_6580:
[----:B------:R-:W-:Y:S05]  /*1b00*/  BSYNC.RECONVERGENT B1 ;  /* 0x0000000000017941 */ /* 0x000fea0003800200 */
.L_x_6579:
        /* <DEDUP_REMOVED lines=21> */
.L_x_6582:
[----:B------:R-:W-:Y:S05]  /*1c60*/  BSYNC.RECONVERGENT B1 ;  /* 0x0000000000017941 */ /* 0x000fea0003800200 */
.L_x_6581:
        /* <DEDUP_REMOVED lines=23> */
.L_x_6584:
[----:B------:R-:W-:Y:S05]  /*1de0*/  BSYNC.RECONVERGENT B1 ;  /* 0x0000000000017941 */ /* 0x000fea0003800200 */
.L_x_6583:
        /* <DEDUP_REMOVED lines=21> */
.L_x_6586:
[----:B------:R-:W-:Y:S05]  /*1f40*/  BSYNC.RECONVERGENT B1 ;  /* 0x0000000000017941 */ /* 0x000fea0003800200 */
.L_x_6585:
        /* <DEDUP_REMOVED lines=21> */
.L_x_6588:
[----:B------:R-:W-:Y:S05]  /*20a0*/  BSYNC.RECONVERGENT B1 ;  /* 0x0000000000017941 */ /* 0x000fea0003800200 */
.L_x_6587:
[----:B------:R-:W0:Y:S01]  /*20b0*/  LDC.64 R4, c[0x0][0x390] ;  /* 0x0000e400ff047b82 */ /* 0x000e220000000a00 */
[----:B------:R-:W-:Y:S01]  /*20c0*/  UMOV UR6, 0xf0000000 ;  /* 0xf000000000067882 */ /* 0x000fe20000000000 */
[----:B------:R-:W-:Y:S01]  /*20d0*/  UMOV UR7, 0x380fffff ;  /* 0x380fffff00077882 */ /* 0x000fe20000000000 */
[----:B------:R-:W1:Y:S01]  /*20e0*/  F2F.F32.F64 R9, R18 ;  /* 0x0000001200097310 */ /* 0x000e620000301000 */
[----:B------:R-:W-:-:S14]  /*20f0*/  DSETP.GEU.AND P0, PT, |R18|, UR6, PT ;  /* 0x0000000612007e2a */ /* 0x000fdc000bf0e200 */
[----:B-1----:R-:W-:Y:S01]  /*2100*/  @!P0 FMUL R9, R9, 1.175494350822287508e-38 ;  /* 0x0080000009098820 */ /* 0x002fe20000400000 */
[----:B0-----:R-:W-:-:S04]  /*2110*/  IMAD.WIDE.U32 R2, R2, 0x4, R4 ;  /* 0x0000000402027825 */ /* 0x001fc800078e0004 */
[----:B------:R-:W-:-:S05]  /*2120*/  IMAD.WIDE.U32 R2, R0, 0x8, R2 ;  /* 0x0000000800027825 */ /* 0x000fca00078e0002 */
[----:B------:R-:W-:Y:S04]  /*2130*/  STG.E.64 desc[UR4][R2.64], R10 ;  /* 0x0000000a02007986 */ /* 0x000fe8000c101b04 */
[----:B------:R-:W-:Y:S04]  /*2140*/  STG.E.64 desc[UR4][R2.64+0x400], R16 ;  /* 0x0004001002007986 */ /* 0x000fe8000c101b04 */
[----:B------:R-:W-:Y:S04]  /*2150*/  STG.E.64 desc[UR4][R2.64+0x800], R14 ;  /* 0x0008000e02007986 */ /* 0x000fe8000c101b04 */
[----:B------:R-:W-:Y:S01]  /*2160*/  STG.E.64 desc[UR4][R2.64+0xc00], R8 ;  /* 0x000c000802007986 */ /* 0x000fe2000c101b04 */
[----:B------:R-:W-:Y:S05]  /*2170*/  EXIT ;  /* 0x000000000000794d */ /* 0x000fea0003800000 */
        .weak           $__internal_18_$__cuda_sm20_dblrcp_rn_slowpath_v3
        .type           $__internal_18_$__cuda_sm20_dblrcp_rn_slowpath_v3,@function
        .size           $__internal_18_$__cuda_sm20_dblrcp_rn_slowpath_v3,(.L_x_68304 - $__internal_18_$__cuda_sm20_dblrcp_rn_slowpath_v3)
$__internal_18_$__cuda_sm20_dblrcp_rn_slowpath_v3:
        /* <DEDUP_REMOVED lines=24> */
.L_x_6592:
        /* <DEDUP_REMOVED lines=9> */
.L_x_6590:
[----:B------:R-:W-:Y:S01]  /*2390*/  LOP3.LUT R19, R13, 0x80000, RZ, 0xfc, !PT ;  /* 0x000800000d137812 */ /* 0x000fe200078efcff */
[----:B------:R-:W-:-:S07]  /*23a0*/  IMAD.MOV.U32 R18, RZ, RZ, R12 ;  /* 0x000000ffff127224 */ /* 0x000fce00078e000c */
.L_x_6591:
[----:B------:R-:W-:Y:S05]  /*23b0*/  BSYNC.RECONVERGENT B0 ;  /* 0x0000000000007941 */ /* 0x000fea0003800200 */
.L_x_6589:
[----:B------:R-:W-:-:S04]  /*23c0*/  MOV R5, 0x0 ;  /* 0x0000000000057802 */ /* 0x000fc80000000f00 */
[----:B------:R-:W-:Y:S05]  /*23d0*/  RET.REL.NODEC R4 `(_ZN2at6native29vectorized_elementwise_kernelILi2EZNS0_50_GLOBAL__N__2680c7bb_12_PowKernel_cu_7dd49032_300329pow_tensor_scalar_kernel_implIffEEvRNS_18TensorIteratorBaseET0_EUlfE1_St5arrayIPcLm2EEEEviS6_T1_) ;  /* 0xffffffdc04087950 */ /* 0x000fea0003c3ffff */
.L_x_6593:
        /* <DEDUP_REMOVED lines=10> */
.L_x_68304:


//--------------------- .text._ZN2at6native29vectorized_elementwise_kernelILi4EZNS0_50_GLOBAL__N__2680c7bb_12_PowKernel_cu_7dd49032_300329pow_tensor_scalar_kernel_implIffEEvRNS_18TensorIteratorBaseET0_EUlfE1_St5arrayIPcLm2EEEEviS6_T1_ --------------------------
	.section	.text._ZN2at6native29vectorized_elementwise_kernelILi4EZNS0_50_GLOBAL__N__2680c7bb_12_PowKernel_cu_7dd49032_300329pow_tensor_scalar_kernel_implIffEEvRNS_18TensorIteratorBaseET0_EUlfE1_St5arrayIPcLm2EEEEviS6_T1_,"ax",@progbits
	.align	128
        .global         _ZN2at6native29vectorized_elementwise_kernelILi4EZNS0_50_GLOBAL__N__2680c7bb_12_PowKernel_cu_7dd49032_300329pow_tensor_scalar_kernel_implIffEEvRNS_18TensorIteratorBaseET0_EUlfE1_St5arrayIPcLm2EEEEviS6_T1_
        .type           _ZN2at6native29vectorized_elementwise_kernelILi4EZNS0_50_GLOBAL__N__2680c7bb_12_PowKernel_cu_7dd49032_300329pow_tensor_scalar_kernel_implIffEEvRNS_18TensorIteratorBaseET0_EUlfE1_St5arrayIPcLm2EEEEviS6_T1_,@function
        .size           _ZN2at6native29vectorized_elementwise_kernelILi4EZNS0_50_GLOBAL__N__2680c7bb_12_PowKernel_cu_7dd49032_300329pow_tensor_scalar_kernel_implIffEEvRNS_18TensorIteratorBaseET0_EUlfE1_St5arrayIPcLm2EEEEviS6_T1_,(.L_x_68305 - _ZN2at6native29vectorized_elementwise_kernelILi4EZNS0_50_GLOBAL__N__2680c7bb_12_PowKernel_cu_7dd49032_300329pow_tensor_scalar_kernel_implIffEEvRNS_18TensorIteratorBaseET0_EUlfE1_St5arrayIPcLm2EEEEviS6_T1_)
        .other          _ZN2at6native29vectorized_elementwise_kernelILi4EZNS0_50_GLOBAL__N__2680c7bb_12_PowKernel_cu_7dd49032_300329pow_tensor_scalar_kernel_implIffEEvRNS_18TensorIteratorBaseET0_EUlfE1_St5arrayIPcLm2EEEEviS6_T1_,@"STO_CUDA_ENTRY STV_DEFAULT"
_ZN2at6native29vectorized_elementwise_kernelILi4EZNS0_50_GLOBAL__N__2680c7bb_12_PowKernel_cu_7dd49032_300329pow_tensor_scalar_kernel_implIffEEvRNS_18TensorIteratorBaseET0_EUlfE1_St5arrayIPcLm2EEEEviS6_T1_:
.text._ZN2at6native29vectorized_elementwise_kernelILi4EZNS0_50_GLOBAL__N__2680c7bb_12_PowKernel_cu_7dd49032_300329pow_tensor_scalar_kernel_implIffEEvRNS_18TensorIteratorBaseET0_EUlfE1_St5arrayIPcLm2EEEEviS6_T1_:
        /* <DEDUP_REMOVED lines=9> */
[----:B------:R-:W-:Y:S01]  /*0090*/  IMAD.MOV.U32 R3, RZ, RZ, RZ ;  /* 0x000000ffff037224 */ /* 0x000fe200078e00ff */
[----:B0-----:R-:W-:Y:S01]  /*00a0*/  ISETP.GE.U32.AND P6, PT, R29, R14, PT ;  /* 0x0000000e1d00720c */ /* 0x001fe20003fc6070 */
[----:B------:R-:W-:-:S12]  /*00b0*/  IMAD.MOV.U32 R15, RZ, RZ, R29 ;  /* 0x000000ffff0f7224 */ /* 0x000fd800078e001d */
[----:B------:R-:W-:Y:S01]  /*00c0*/  @!P6 VIADD R29, R15, 0x80 ;  /* 0x000000800f1de836 */ /* 0x000fe20000000000 */
[----:B------:R-:W0:Y:S01]  /*00d0*/  @!P6 LDC.64 R4, c[0x0][0x398] ;  /* 0x0000e600ff04eb82 */ /* 0x000e220000000a00 */
[----:B------:R-:W-:-:S03]  /*00e0*/  @!P6 IMAD.IADD R7, R0, 0x1, R15 ;  /* 0x000000010007e824 */ /* 0x000fc600078e020f */
[----:B------:R-:W-:-:S13]  /*00f0*/  ISETP.GE.U32.AND P5, PT, R29, R14, PT ;  /* 0x0000000e1d00720c */ /* 0x000fda0003fa6070 */
[----:B------:R-:W-:Y:S01]  /*0100*/  @!P5 IADD3 R8, PT, PT, R0, R29, RZ ;  /* 0x0000001d0008d210 */ /* 0x000fe20007ffe0ff */
[----:B------:R-:W-:Y:S01]  /*0110*/  @!P5 VIADD R29, R29, 0x80 ;  /* 0x000000801d1dd836 */ /* 0x000fe20000000000 */
[----:B------:R-:W1:Y:S04]  /*0120*/  @!P5 LDC.64 R12, c[0x0][0x398] ;  /* 0x0000e600ff0cdb82 */ /* 0x000e680000000a00 */
[----:B------:R-:W-:Y:S01]  /*0130*/  ISETP.GE.U32.AND P4, PT, R29, R14, PT ;  /* 0x0000000e1d00720c */ /* 0x000fe20003f86070 */
[----:B0-----:R-:W-:-:S05]  /*0140*/  @!P6 IMAD.WIDE.U32 R4, R7, 0x4, R4 ;  /* 0x000000040704e825 */ /* 0x001fca00078e0004 */
[----:B------:R0:W5:Y:S07]  /*0150*/  @!P6 LDG.E R3, desc[UR4][R4.64] ;  /* 0x000000040403e981 */ /* 0x00016e000c1e1900 */
[----:B------:R-:W-:Y:S01]  /*0160*/  @!P4 IMAD.IADD R9, R0, 0x1, R29 ;  /* 0x000000010009c824 */ /* 0x000fe200078e021d */
[----:B------:R-:W-:Y:S01]  /*0170*/  @!P4 IADD3 R29, PT, PT, R29, 0x80, RZ ;  /* 0x000000801d1dc810 */ /* 0x000fe20007ffe0ff */
[----:B------:R-:W2:Y:S03]  /*0180*/  @!P4 LDC.64 R22, c[0x0][0x398] ;  /* 0x0000e600ff16cb82 */ /* 0x000ea60000000a00 */
[----:B------:R-:W-:-:S13]  /*0190*/  ISETP.GE.U32.AND P3, PT, R29, R14, PT ;  /* 0x0000000e1d00720c */ /* 0x000fda0003f66070 */
[----:B------:R-:W-:Y:S01]  /*01a0*/  @!P3 IMAD.IADD R2, R0, 0x1, R29 ;  /* 0x000000010002b824 */ /* 0x000fe200078e021d */
[----:B------:R-:W3:Y:S01]  /*01b0*/  @!P3 LDC.64 R16, c[0x0][0x398] ;  /* 0x0000e600ff10bb82 */ /* 0x000ee20000000a00 */
[----:B------:R-:W-:-:S05]  /*01c0*/  @!P3 VIADD R29, R29, 0x80 ;  /* 0x000000801d1db836 */ /* 0x000fca0000000000 */
[----:B------:R-:W-:-:S13]  /*01d0*/  ISETP.GE.U32.AND P2, PT, R29, R14, PT ;  /* 0x0000000e1d00720c */ /* 0x000fda0003f46070 */
[----:B------:R-:W-:Y:S01]  /*01e0*/  @!P2 IADD3 R27, PT, PT, R0, R29, RZ ;  /* 0x0000001d001ba210 */ /* 0x000fe20007ffe0ff */
[----:B------:R-:W-:Y:S01]  /*01f0*/  @!P2 VIADD R29, R29, 0x80 ;  /* 0x000000801d1da836 */ /* 0x000fe20000000000 */
[----:B------:R-:W4:Y:S04]  /*0200*/  @!P2 LDC.64 R10, c[0x0][0x398] ;  /* 0x0000e600ff0aab82 */ /* 0x000f280000000a00 */
[----:B------:R-:W-:-:S13]  /*0210*/  ISETP.GE.U32.AND P1, PT, R29, R14, PT ;  /* 0x0000000e1d00720c */ /* 0x000fda0003f26070 */
[----:B------:R-:W-:Y:S01]  /*0220*/  @!P1 IMAD.IADD R25, R0, 0x1, R29 ;  /* 0x0000000100199824 */ /* 0x000fe200078e021d */
[----:B------:R-:W-:Y:S01]  /*0230*/  @!P1 IADD3 R29, PT, PT, R29, 0x80, RZ ;  /* 0x000000801d1d9810 */ /* 0x000fe20007ffe0ff */
[----:B------:R-:W4:Y:S03]  /*0240*/  @!P1 LDC.64 R6, c[0x0][0x398] ;  /* 0x0000e600ff069b82 */ /* 0x000f260000000a00 */
[----:B------:R-:W-:-:S13]  /*0250*/  ISETP.GE.U32.AND P0, PT, R29, R14, PT ;  /* 0x0000000e1d00720c */ /* 0x000fda0003f06070 */
[----:B------:R-:W-:Y:S01]  /*0260*/  @!P0 IADD3 R21, PT, PT, R0, R29, RZ ;  /* 0x0000001d00158210 */ /* 0x000fe20007ffe0ff */
[----:B------:R-:W-:Y:S01]  /*0270*/  @!P0 VIADD R29, R29, 0x80 ;  /* 0x000000801d1d8836 */ /* 0x000fe20000000000 */
[----:B0-----:R-:W0:Y:S04]  /*0280*/  @!P0 LDC.64 R4, c[0x0][0x398] ;  /* 0x0000e600ff048b82 */ /* 0x001e280000000a00 */
[----:B------:R-:W-:-:S13]  /*0290*/  ISETP.GE.U32.AND P6, PT, R29, R14, PT ;  /* 0x0000000e1d00720c */ /* 0x000fda0003fc6070 */
[----:B------:R-:W4:Y:S01]  /*02a0*/  @!P6 LDC.64 R18, c[0x0][0x398] ;  /* 0x0000e600ff12eb82 */ /* 0x000f220000000a00 */
[----:B-1----:R-:W-:-:S04]  /*02b0*/  @!P5 IMAD.WIDE.U32 R12, R8, 0x4, R12 ;  /* 0x00000004080cd825 */ /* 0x002fc800078e000c */
[----:B--2---:R-:W-:Y:S01]  /*02c0*/  @!P4 IMAD.WIDE.U32 R22, R9, 0x4, R22 ;  /* 0x000000040916c825 */ /* 0x004fe200078e0016 */
[----:B------:R-:W-:-:S03]  /*02d0*/  CS2R R8, SRZ ;  /* 0x0000000000087805 */ /* 0x000fc6000001ff00 */
[----:B---3--:R-:W-:-:S04]  /*02e0*/  @!P3 IMAD.WIDE.U32 R16, R2, 0x4, R16 ;  /* 0x000000040210b825 */ /* 0x008fc800078e0010 */
[----:B------:R-:W-:Y:S01]  /*02f0*/  HFMA2 R2, -RZ, RZ, 0, 0 ;  /* 0x00000000ff027431 */ /* 0x000fe200000001ff */
[----:B------:R1:W5:Y:S01]  /*0300*/  @!P5 LDG.E R9, desc[UR4][R12.64] ;  /* 0x000000040c09d981 */ /* 0x000362000c1e1900 */
[----:B------:R-:W-:Y:S02]  /*0310*/  @!P6 IMAD.IADD R29, R0, 0x1, R29 ;  /* 0x00000001001de824 */ /* 0x000fe400078e021d */
[----:B0-----:R-:W-:Y:S01]  /*0320*/  @!P0 IMAD.WIDE.U32 R4, R21, 0x4, R4 ;  /* 0x0000000415048825 */ /* 0x001fe200078e0004 */
[----:B------:R-:W-:Y:S01]  /*0330*/  CS2R R20, SRZ ;  /* 0x0000000000147805 */ /* 0x000fe2000001ff00 */
[----:B------:R0:W5:Y:S02]  /*0340*/  @!P4 LDG.E R8, desc[UR4][R22.64] ;  /* 0x000000041608c981 */ /* 0x000164000c1e1900 */
[----:B----4-:R-:W-:Y:S02]  /*0350*/  @!P2 IMAD.WIDE.U32 R10, R27, 0x4, R10 ;  /* 0x000000041b0aa825 */ /* 0x010fe400078e000a */
[----:B------:R0:W5:Y:S01]  /*0360*/  @!P3 LDG.E R2, desc[UR4][R16.64] ;  /* 0x000000041002b981 */ /* 0x000162000c1e1900 */
[----:B-1----:R-:W-:Y:S01]  /*0370*/  CS2R R12, SRZ ;  /* 0x00000000000c7805 */ /* 0x002fe2000001ff00 */
[----:B------:R-:W-:-:S02]  /*0380*/  @!P1 IMAD.WIDE.U32 R6, R25, 0x4, R6 ;  /* 0x0000000419069825 */ /* 0x000fc400078e0006 */
[----:B------:R0:W5:Y:S02]  /*0390*/  @!P2 LDG.E R20, desc[UR4][R10.64] ;  /* 0x000000040a14a981 */ /* 0x000164000c1e1900 */
[----:B------:R-:W-:Y:S02]  /*03a0*/  @!P6 IMAD.WIDE.U32 R18, R29, 0x4, R18 ;  /* 0x000000041d12e825 */ /* 0x000fe400078e0012 */
        /* <DEDUP_REMOVED lines=21> */
[----:B------:R-:W-:Y:S05]  /*0500*/  CALL.REL.NOINC `($__internal_19_$__cuda_sm20_dblrcp_rn_slowpath_v3) ;  /* 0x0000001800f47944 */ /* 0x000fea0003c00000 */
.L_x_6598:
[----:B------:R-:W-:Y:S05]  /*0510*/  BSYNC.RECONVERGENT B2 ;  /* 0x0000000000027941 */ /* 0x000fea0003800200 */
.L_x_6597:
[----:B------:R-:W-:Y:S01]  /*0520*/  UMOV UR6, 0xf0000000 ;  /* 0xf000000000067882 */ /* 0x000fe20000000000 */
[----:B------:R-:W-:Y:S01]  /*0530*/  UMOV UR7, 0x380fffff ;  /* 0x380fffff00077882 */ /* 0x000fe20000000000 */
[----:B------:R-:W0:Y:S01]  /*0540*/  F2F.F32.F64 R11, R16 ;  /* 0x00000010000b7310 */ /* 0x000e220000301000 */
[----:B------:R-:W-:-:S14]  /*0550*/  DSETP.GEU.AND P0, PT, |R16|, UR6, PT ;  /* 0x0000000610007e2a */ /* 0x000fdc000bf0e200 */
[----:B0-----:R-:W-:-:S07]  /*0560*/  @!P0 FMUL R11, R11, 1.175494350822287508e-38 ;  /* 0x008000000b0b8820 */ /* 0x001fce0000400000 */
.L_x_6596:
[----:B------:R-:W-:Y:S05]  /*0570*/  BSYNC.RECONVERGENT B1 ;  /* 0x0000000000017941 */ /* 0x000fea0003800200 */
.L_x_6595:
[----:B------:R-:W-:Y:S01]  /*0580*/  IADD3 R10, PT, PT, R15, 0x80, RZ ;  /* 0x000000800f0a7810 */ /* 0x000fe20007ffe0ff */
[----:B------:R-:W-:Y:S03]  /*0590*/  BSSY.RECONVERGENT B1, `(.L_x_6599) ;  /* 0x0000019000017945 */ /* 0x000fe60003800200 */
        /* <DEDUP_REMOVED lines=18> */
.L_x_6602:
[----:B------:R-:W-:Y:S05]  /*06c0*/  BSYNC.RECONVERGENT B2 ;  /* 0x0000000000027941 */ /* 0x000fea0003800200 */
.L_x_6601:
[----:B------:R-:W-:Y:S01]  /*06d0*/  UMOV UR6, 0xf0000000 ;  /* 0xf000000000067882 */ /* 0x000fe20000000000 */
[----:B------:R-:W-:Y:S01]  /*06e0*/  UMOV UR7, 0x380fffff ;  /* 0x380fffff00077882 */ /* 0x000fe20000000000 */
[----:B------:R-:W0:Y:S01]  /*06f0*/  F2F.F32.F64 R9, R16 ;  /* 0x0000001000097310 */ /* 0x000e220000301000 */
[----:B------:R-:W-:-:S14]  /*0700*/  DSETP.GEU.AND P0, PT, |R16|, UR6, PT ;  /* 0x0000000610007e2a */ /* 0x000fdc000bf0e200 */
[----:B0-----:R-:W-:-:S07]  /*0710*/  @!P0 FMUL R9, R9, 1.175494350822287508e-38 ;  /* 0x0080000009098820 */ /* 0x001fce0000400000 */
.L_x_6600:
[----:B------:R-:W-:Y:S05]  /*0720*/  BSYNC.RECONVERGENT B1 ;  /* 0x0000000000017941 */ /* 0x000fea0003800200 */
.L_x_6599:
[----:B-----5:R-:W-:Y:S01]  /*0730*/  IADD3 R3, PT, PT, R15, 0x100, RZ ;  /* 0x000001000f037810 */ /* 0x020fe20007ffe0ff */
[----:B------:R-:W-:Y:S03]  /*0740*/  BSSY.RECONVERGENT B1, `(.L_x_6603) ;  /* 0x0000019000017945 */ /* 0x000fe60003800200 */
        /* <DEDUP_REMOVED lines=18> */
.L_x_6606:
[----:B------:R-:W-:Y:S05]  /*0870*/  BSYNC.RECONVERGENT B2 ;  /* 0x0000000000027941 */ /* 0x000fea0003800200 */
.L_x_6605:
[----:B------:R-:W-:Y:S01]  /*0880*/  UMOV UR6, 0xf0000000 ;  /* 0xf000000000067882 */ /* 0x000fe20000000000 */
[----:B------:R-:W-:Y:S01]  /*0890*/  UMOV UR7, 0x380fffff ;  /* 0x380fffff00077882 */ /* 0x000fe20000000000 */
[----:B------:R-:W0:Y:S01]  /*08a0*/  F2F.F32.F64 R8, R16 ;  /* 0x0000001000087310 */ /* 0x000e220000301000 */
[----:B------:R-:W-:-:S14]  /*08b0*/  DSETP.GEU.AND P0, PT, |R16|, UR6, PT ;  /* 0x0000000610007e2a */ /* 0x000fdc000bf0e200 */
[----:B0-----:R-:W-:-:S07]  /*08c0*/  @!P0 FMUL R8, R8, 1.175494350822287508e-38 ;  /* 0x0080000008088820 */ /* 0x001fce0000400000 */
.L_x_6604:
[----:B------:R-:W-:Y:S05]  /*08d0*/  BSYNC.RECONVERGENT B1 ;  /* 0x0000000000017941 */ /* 0x000fea0003800200 */
.L_x_6603:
[----:B------:R-:W-:Y:S01]  /*08e0*/  IADD3 R3, PT, PT, R15, 0x180, RZ ;  /* 0x000001800f037810 */ /* 0x000fe20007ffe0ff */
        /* <DEDUP_REMOVED lines=19> */
.L_x_6610:
[----:B------:R-:W-:Y:S05]  /*0a20*/  BSYNC.RECONVERGENT B2 ;  /* 0x0000000000027941 */ /* 0x000fea0003800200 */
.L_x_6609:
[----:B------:R-:W-:Y:S01]  /*0a30*/  UMOV UR6, 0xf0000000 ;  /* 0xf000000000067882 */ /* 0x000fe20000000000 */
[----:B------:R-:W-:Y:S01]  /*0a40*/  UMOV UR7, 0x380fffff ;  /* 0x380fffff00077882 */ /* 0x000fe20000000000 */
[----:B------:R-:W0:Y:S01]  /*0a50*/  F2F.F32.F64 R2, R16 ;  /* 0x0000001000027310 */ /* 0x000e220000301000 */
[----:B------:R-:W-:-:S14]  /*0a60*/  DSETP.GEU.AND P0, PT, |R16|, UR6, PT ;  /* 0x0000000610007e2a */ /* 0x000fdc000bf0e200 */
[----:B0-----:R-:W-:-:S07]  /*0a70*/  @!P0 FMUL R2, R2, 1.175494350822287508e-38 ;  /* 0x0080000002028820 */ /* 0x001fce0000400000 */
.L_x_6608:
[----:B------:R-:W-:Y:S05]  /*0a80*/  BSYNC.RECONVERGENT B1 ;  /* 0x0000000000017941 */ /* 0x000fea0003800200 */
.L_x_6607:
        /* <DEDUP_REMOVED lines=20> */
.L_x_6614:
[----:B------:R-:W-:Y:S05]  /*0bd0*/  BSYNC.RECONVERGENT B2 ;  /* 0x0000000000027941 */ /* 0x000fea0003800200 */
.L_x_6613:
[----:B------:R-:W-:Y:S01]  /*0be0*/  UMOV UR6, 0xf0000000 ;  /* 0xf000000000067882 */ /* 0x000fe20000000000 */
[----:B------:R-:W-:Y:S01]  /*0bf0*/  UMOV UR7, 0x380fffff ;  /* 0x380fffff00077882 */ /* 0x000fe20000000000 */
[----:B------:R-:W0:Y:S01]  /*0c00*/  F2F.F32.F64 R20, R16 ;  /* 0x0000001000147310 */ /* 0x000e220000301000 */
[----:B------:R-:W-:-:S14]  /*0c10*/  DSETP.GEU.AND P0, PT, |R16|, UR6, PT ;  /* 0x0000000610007e2a */ /* 0x000fdc000bf0e200 */
[----:B0-----:R-:W-:-:S07]  /*0c20*/  @!P0 FMUL R20, R20, 1.175494350822287508e-38 ;  /* 0x0080000014148820 */ /* 0x001fce0000400000 */
.L_x_6612:
[----:B------:R-:W-:Y:S05]  /*0c30*/  BSYNC.RECONVERGENT B1 ;  /* 0x0000000000017941 */ /* 0x000fea0003800200 */
.L_x_6611:
        /* <DEDUP_REMOVED lines=20> */
.L_x_6618:
[----:B------:R-:W-:Y:S05]  /*0d80*/  BSYNC.RECONVERGENT B2 ;  /* 0x0000000000027941 */ /* 0x000fea0003800200 */
.L_x_6617:
[----:B------:R-:W-:Y:S01]  /*0d90*/  UMOV UR6, 0xf0000000 ;  /* 0xf000000000067882 */ /* 0x000fe20000000000 */
[----:B------:R-:W-:Y:S01]  /*0da0*/  UMOV UR7, 0x380fffff ;  /* 0x380fffff00077882 */ /* 0x000fe20000000000 */
[----:B------:R-:W0:Y:S01]  /*0db0*/  F2F.F32.F64 R21, R16 ;  /* 0x0000001000157310 */ /* 0x000e220000301000 */
[----:B------:R-:W-:-:S14]  /*0dc0*/  DSETP.GEU.AND P0, PT, |R16|, UR6, PT ;  /* 0x0000000610007e2a */ /* 0x000fdc000bf0e200 */
[----:B0-----:R-:W-:-:S07]  /*0dd0*/  @!P0 FMUL R21, R21, 1.175494350822287508e-38 ;  /* 0x0080000015158820 */ /* 0x001fce0000400000 */
.L_x_6616:
[----:B------:R-:W-:Y:S05]  /*0de0*/  BSYNC.RECONVERGENT B1 ;  /* 0x0000000000017941 */ /* 0x000fea0003800200 */
.L_x_6615:
        /* <DEDUP_REMOVED lines=20> */
.L_x_6622:
[----:B------:R-:W-:Y:S05]  /*0f30*/  BSYNC.RECONVERGENT B2 ;  /* 0x0000000000027941 */ /* 0x000fea0003800200 */
.L_x_6621:
[----:B------:R-:W-:Y:S01]  /*0f40*/  UMOV UR6, 0xf0000000 ;  /* 0xf000000000067882 */ /* 0x000fe20000000000 */
[----:B------:R-:W-:Y:S01]  /*0f50*/  UMOV UR7, 0x380fffff ;  /* 0x380fffff00077882 */ /* 0x000fe20000000000 */
[----:B------:R-:W0:Y:S01]  /*0f60*/  F2F.F32.F64 R13, R16 ;  /* 0x00000010000d7310 */ /* 0x000e220000301000 */
[----:B------:R-:W-:-:S14]  /*0f70*/  DSETP.GEU.AND P0, PT, |R16|, UR6, PT ;  /* 0x0000000610007e2a */ /* 0x000fdc000bf0e200 */
[----:B0-----:R-:W-:-:S07]  /*0f80*/  @!P0 FMUL R13, R13, 1.175494350822287508e-38 ;  /* 0x008000000d0d8820 */ /* 0x001fce0000400000 */
.L_x_6620:
[----:B------:R-:W-:Y:S05]  /*0f90*/  BSYNC.RECONVERGENT B1 ;  /* 0x0000000000017941 */ /* 0x000fea0003800200 */
.L_x_6619:
        /* <DEDUP_REMOVED lines=20> */
.L_x_6626:
[----:B------:R-:W-:Y:S05]  /*10e0*/  BSYNC.RECONVERGENT B2 ;  /* 0x0000000000027941 */ /* 0x000fea0003800200 */
.L_x_6625:
[----:B------:R-:W-:Y:S01]  /*10f0*/  UMOV UR6, 0xf0000000 ;  /* 0xf000000000067882 */ /* 0x000fe20000000000 */
[----:B------:R-:W-:Y:S01]  /*1100*/  UMOV UR7, 0x380fffff ;  /* 0x380fffff00077882 */ /* 0x000fe20000000000 */
[----:B------:R-:W0:Y:S01]  /*1110*/  F2F.F32.F64 R3, R16 ;  /* 0x0000001000037310 */ /* 0x000e220000301000 */
[----:B------:R-:W-:-:S14]  /*1120*/  DSETP.GEU.AND P0, PT, |R16|, UR6, PT ;  /* 0x0000000610007e2a */ /* 0x000fdc000bf0e200 */
[----:B0-----:R-:W-:-:S07]  /*1130*/  @!P0 FMUL R3, R3, 1.175494350822287508e-38 ;  /* 0x0080000003038820 */ /* 0x001fce0000400000 */
.L_x_6624:
[----:B------:R-:W-:Y:S05]  /*1140*/  BSYNC.RECONVERGENT B1 ;  /* 0x0000000000017941 */ /* 0x000fea0003800200 */
.L_x_6623:
        /* <DEDUP_REMOVED lines=9> */
[----:B------:R0:W-:Y:S07]  /*11e0*/  STG.E desc[UR4][R4.64], R11 ;  /* 0x0000000b04007986 */ /* 0x0001ee000c101904 */
[----:B------:R-:W-:Y:S05]  /*11f0*/  @P0 BRA `(.L_x_6630) ;  /* 0x0000000000300947 */ /* 0x000fea0003800000 */
[----:B0-----:R-:W0:Y:S01]  /*1200*/  LDC.64 R4, c[0x0][0x390] ;  /* 0x0000e400ff047b82 */ /* 0x001e220000000a00 */
[----:B------:R-:W-:Y:S01]  /*1210*/  IMAD.IADD R7, R0, 0x1, R15 ;  /* 0x0000000100077824 */ /* 0x000fe200078e020f */
[----:B------:R-:W-:-:S03]  /*1220*/  IADD3 R15, PT, PT, R15, 0x80, RZ ;  /* 0x000000800f0f7810 */ /* 0x000fc60007ffe0ff */
[----:B0-----:R-:W-:-:S05]  /*1230*/  IMAD.WIDE.U32 R4, R7, 0x4, R4 ;  /* 0x0000000407047825 */ /* 0x001fca00078e0004 */
[----:B------:R0:W-:Y:S02]  /*1240*/  STG.E desc[UR4][R4.64], R9 ;  /* 0x0000000904007986 */ /* 0x0001e4000c101904 */
.L_x_6629:
[----:B------:R-:W-:-:S13]  /*1250*/  ISETP.GE.U32.AND P0, PT, R15, R14, PT ;  /* 0x0000000e0f00720c */ /* 0x000fda0003f06070 */
[----:B------:R-:W-:Y:S05]  /*1260*/  @P0 BRA `(.L_x_6631) ;  /* 0x0000000000300947 */ /* 0x000fea0003800000 */
[----:B0-----:R-:W0:Y:S01]  /*1270*/  LDC.64 R4, c[0x0][0x390] ;  /* 0x0000e400ff047b82 */ /* 0x001e220000000a00 */
[----:B------:R-:W-:Y:S02]  /*1280*/  IMAD.IADD R7, R0, 0x1, R15 ;  /* 0x0000000100077824 */ /* 0x000fe400078e020f */
[----:B------:R-:W-:Y:S02]  /*1290*/  VIADD R15, R15, 0x80 ;  /* 0x000000800f0f7836 */ /* 0x000fe40000000000 */
[----:B0-----:R-:W-:-:S05]  /*12a0*/  IMAD.WIDE.U32 R4, R7, 0x4, R4 ;  /* 0x0000000407047825 */ /* 0x001fca00078e0004 */
[----:B------:R1:W-:Y:S02]  /*12b0*/  STG.E desc[UR4][R4.64], R8 ;  /* 0x0000000804007986 */ /* 0x0003e4000c101904 */
.L_x_6630:
[----:B------:R-:W-:-:S13]  /*12c0*/  ISETP.GE.U32.AND P0, PT, R15, R14, PT ;  /* 0x0000000e0f00720c */ /* 0x000fda0003f06070 */
[----:B------:R-:W-:Y:S05]  /*12d0*/  @P0 BRA `(.L_x_6632) ;  /* 0x0000000000300947 */ /* 0x000fea0003800000 */
[----:B01----:R-:W0:Y:S01]  /*12e0*/  LDC.64 R4, c[0x0][0x390] ;  /* 0x0000e400ff047b82 */ /* 0x003e220000000a00 */
[----:B------:R-:W-:Y:S01]  /*12f0*/  IADD3 R7, PT, PT, R0, R15, RZ ;  /* 0x0000000f00077210 */ /* 0x000fe20007ffe0ff */
[----:B------:R-:W-:-:S04]  /*1300*/  VIADD R15, R15, 0x80 ;  /* 0x000000800f0f7836 */ /* 0x000fc80000000000 */
[----:B0-----:R-:W-:-:S05]  /*1310*/  IMAD.WIDE.U32 R4, R7, 0x4, R4 ;  /* 0x0000000407047825 */ /* 0x001fca00078e0004 */
[----:B------:R1:W-:Y:S02]  /*1320*/  STG.E desc[UR4][R4.64], R2 ;  /* 0x0000000204007986 */ /* 0x0003e4000c101904 */
.L_x_6631:
[----:B------:R-:W-:-:S13]  /*1330*/  ISETP.GE.U32.AND P0, PT, R15, R14, PT ;  /* 0x0000000e0f00720c */ /* 0x000fda0003f06070 */
[----:B------:R-:W-:Y:S05]  /*1340*/  @P0 BRA `(.L_x_6633) ;  /* 0x0000000000340947 */ /* 0x000fea0003800000 */
[----:B01----:R-:W0:Y:S01]  /*1350*/  LDC.64 R4, c[0x0][0x390] ;  /* 0x0000e400ff047b82 */ /* 0x003e220000000a00 */
[----:B------:R-:W-:Y:S01]  /*1360*/  IMAD.IADD R7, R0, 0x1, R15 ;  /* 0x0000000100077824 */ /* 0x000fe200078e020f */
[----:B------:R-:W-:-:S03]  /*1370*/  IADD3 R15, PT, PT, R15, 0x80, RZ ;  /* 0x000000800f0f7810 */ /* 0x000fc60007ffe0ff */
[----:B0-----:R-:W-:-:S05]  /*1380*/  IMAD.WIDE.U32 R4, R7, 0x4, R4 ;  /* 0x0000000407047825 */ /* 0x001fca00078e0004 */
[----:B------:R2:W-:Y:S02]  /*1390*/  STG.E desc[UR4][R4.64], R20 ;  /* 0x0000001404007986 */ /* 0x0005e4000c101904 */
.L_x_6632:
[----:B------:R-:W-:-:S13]  /*13a0*/  ISETP.GE.U32.AND P0, PT, R15, R14, PT ;  /* 0x0000000e0f00720c */ /* 0x000fda0003f06070 */
[----:B------:R-:W-:Y:S05]  /*13b0*/  @P0 BREAK.RELIABLE B1 ;  /* 0x0000000000010942 */ /* 0x000fea0003800100 */
[----:B------:R-:W-:Y:S05]  /*13c0*/  @P0 BRA `(.L_x_6634) ;  /* 0x0000000000300947 */ /* 0x000fea0003800000 */
[----:B012---:R-:W0:Y:S01]  /*13d0*/  LDC.64 R4, c[0x0][0x390] ;  /* 0x0000e400ff047b82 */ /* 0x007e220000000a00 */
[----:B------:R-:W-:Y:S02]  /*13e0*/  IMAD.IADD R7, R0, 0x1, R15 ;  /* 0x0000000100077824 */ /* 0x000fe400078e020f */
[----:B------:R-:W-:Y:S02]  /*13f0*/  VIADD R15, R15, 0x80 ;  /* 0x000000800f0f7836 */ /* 0x000fe40000000000 */
[----:B0-----:R-:W-:-:S05]  /*1400*/  IMAD.WIDE.U32 R4, R7, 0x4, R4 ;  /* 0x0000000407047825 */ /* 0x001fca00078e0004 */
[----:B------:R2:W-:Y:S02]  /*1410*/  STG.E desc[UR4][R4.64], R21 ;  /* 0x0000001504007986 */ /* 0x0005e4000c101904 */
.L_x_6633:
[----:B------:R-:W-:Y:S05]  /*1420*/  BSYNC.RELIABLE B1 ;  /* 0x0000000000017941 */ /* 0x000fea0003800100 */
.L_x_6628:
[----:B------:R-:W-:-:S13]  /*1430*/  ISETP.GE.U32.AND P0, PT, R15, R14, PT ;  /* 0x0000000e0f00720c */ /* 0x000fda0003f06070 */
[----:B012---:R-:W0:Y:S01]  /*1440*/  @!P0 LDC.64 R4, c[0x0][0x390] ;  /* 0x0000e400ff048b82 */ /* 0x007e220000000a00 */
[----:B------:R-:W-:Y:S01]  /*1450*/  @!P0 IADD3 R7, PT, PT, R0, R15, RZ ;  /* 0x0000000f00078210 */ /* 0x000fe20007ffe0ff */
[----:B------:R-:W-:-:S04]  /*1460*/  @!P0 VIADD R15, R15, 0x80 ;  /* 0x000000800f0f8836 */ /* 0x000fc80000000000 */
[----:B0-----:R-:W-:-:S05]  /*1470*/  @!P0 IMAD.WIDE.U32 R4, R7, 0x4, R4 ;  /* 0x0000000407048825 */ /* 0x001fca00078e0004 */
[----:B------:R3:W-:Y:S02]  /*1480*/  @!P0 STG.E desc[UR4][R4.64], R13 ;  /* 0x0000000d04008986 */ /* 0x0007e4000c101904 */
.L_x_6634:
[----:B------:R-:W-:Y:S05]  /*1490*/  BSYNC.RECONVERGENT B0 ;  /* 0x0000000000007941 */ /* 0x000fea0003800200 */
.L_x_6627:
[----:B------:R-:W-:Y:S05]  /*14a0*/  WARPSYNC.ALL ;  /* 0x0000000000007948 */ /* 0x000fea0003800000 */
[----:B------:R-:W-:-:S13]  /*14b0*/  ISETP.GE.U32.AND P0, PT, R15, R14, PT ;  /* 0x0000000e0f00720c */ /* 0x000fda0003f06070 */
[----:B------:R-:W-:Y:S05]  /*14c0*/  @P0 EXIT ;  /* 0x000000000000094d */ /* 0x000fea0003800000 */
[----:B0123--:R-:W0:Y:S01]  /*14d0*/  LDC.64 R4, c[0x0][0x390] ;  /* 0x0000e400ff047b82 */ /* 0x00fe220000000a00 */
[----:B------:R-:W-:-:S04]  /*14e0*/  IMAD.IADD R15, R0, 0x1, R15 ;  /* 0x00000001000f7824 */ /* 0x000fc800078e020f */
[----:B0-----:R-:W-:-:S05]  /*14f0*/  IMAD.WIDE.U32 R4, R15, 0x4, R4 ;  /* 0x000000040f047825 */ /* 0x001fca00078e0004 */
[----:B------:R-:W-:Y:S01]  /*1500*/  STG.E desc[UR4][R4.64], R3 ;  /* 0x0000000304007986 */ /* 0x000fe2000c101904 */
[----:B------:R-:W-:Y:S05]  /*1510*/  EXIT ;  /* 0x000000000000794d */ /* 0x000fea0003800000 */
.L_x_6594:
[----:B------:R-:W0:Y:S01]  /*1520*/  S2R R2, SR_TID.X ;  /* 0x0000000000027919 */ /* 0x000e220000002100 */
[----:B------:R-:W1:Y:S02]  /*1530*/  LDC.64 R4, c[0x0][0x398] ;  /* 0x0000e600ff047b82 */ /* 0x000e640000000a00 */
[----:B-1----:R-:W-:-:S04]  /*1540*/  IMAD.WIDE.U32 R4, R0, 0x4, R4 ;  /* 0x0000000400047825 */ /* 0x002fc800078e0004 */
[----:B0-----:R-:W-:-:S05]  /*1550*/  IMAD.WIDE.U32 R4, R2, 0x10, R4 ;  /* 0x0000001002047825 */ /* 0x001fca00078e0004 */
[----:B------:R-:W2:Y:S04]  /*1560*/  LDG.E.128 R12, desc[UR4][R4.64] ;  /* 0x00000004040c7981 */ /* 0x000ea8000c1e1d00 */
[----:B------:R0:W5:Y:S01]  /*1570*/  LDG.E.128 R8, desc[UR4][R4.64+0x800] ;  /* 0x0008000404087981 */ /* 0x000162000c1e1d00 */
[----:B------:R-:W-:Y:S01]  /*1580*/  BSSY.RECONVERGENT B1, `(.L_x_6635) ;  /* 0x0000010000017945 */ /* 0x000fe20003800200 */
[----:B--2---:R-:W-:-:S06]  /*1590*/  FMUL.FTZ R6, R12, R12 ;  /* 0x0000000c0c067220 */ /* 0x004fcc0000410000 */
[----:B------:R-:W1:Y:S08]  /*15a0*/  F2F.F64.F32 R6, R6 ;  /* 0x0000000600067310 */ /* 0x000e700000201800 */
[----:B-1----:R-:W1:Y:S01]  /*15b0*/  MUFU.RCP64H R17, R7 ;  /* 0x0000000700117308 */ /* 0x002e620000001800 */
[----:B------:R-:W-:-:S04]  /*15c0*/  IADD3 R16, PT, PT, R7, 0x300402, RZ ;  /* 0x0030040207107810 */ /* 0x000fc80007ffe0ff */
[----:B------:R-:W-:Y:S02]  /*15d0*/  FSETP.GEU.AND P0, PT, |R16|, 5.8789094863358348022e-39, PT ;  /* 0x004004021000780b */ /* 0x000fe40003f0e200 */
        /* <DEDUP_REMOVED lines=9> */
[----:B-----5:R-:W-:Y:S05]  /*1670*/  CALL.REL.NOINC `($__internal_19_$__cuda_sm20_dblrcp_rn_slowpath_v3) ;  /* 0x0000000800987944 */ /* 0x020fea0003c00000 */
.L_x_6636:
[----:B------:R-:W-:Y:S05]  /*1680*/  BSYNC.RECONVERGENT B1 ;  /* 0x0000000000017941 */ /* 0x000fea0003800200 */
.L_x_6635:
[----:B------:R-:W-:Y:S01]  /*1690*/  FMUL.FTZ R6, R13, R13 ;  /* 0x0000000d0d067220 */ /* 0x000fe20000410000 */
[----:B------:R-:W-:Y:S01]  /*16a0*/  UMOV UR6, 0xf0000000 ;  /* 0xf000000000067882 */ /* 0x000fe20000000000 */
[----:B------:R-:W-:Y:S01]  /*16b0*/  UMOV UR7, 0x380fffff ;  /* 0x380fffff00077882 */ /* 0x000fe20000000000 */
[----:B------:R-:W-:Y:S01]  /*16c0*/  BSSY.RECONVERGENT B1, `(.L_x_6637) ;  /* 0x0000012000017945 */ /* 0x000fe20003800200 */
[----:B------:R-:W-:Y:S02]  /*16d0*/  DSETP.GEU.AND P0, PT, |R16|, UR6, PT ;  /* 0x0000000610007e2a */ /* 0x000fe4000bf0e200 */
        /* <DEDUP_REMOVED lines=15> */
[----:B-----5:R-:W-:Y:S05]  /*17d0*/  CALL.REL.NOINC `($__internal_19_$__cuda_sm20_dblrcp_rn_slowpath_v3) ;  /* 0x0000000800407944 */ /* 0x020fea0003c00000 */
.L_x_6638:
[----:B------:R-:W-:Y:S05]  /*17e0*/  BSYNC.RECONVERGENT B1 ;  /* 0x0000000000017941 */ /* 0x000fea0003800200 */
.L_x_6637:
        /* <DEDUP_REMOVED lines=20> */
[----:B-----5:R-:W-:Y:S05]  /*1930*/  CALL.REL.NOINC `($__internal_19_$__cuda_sm20_dblrcp_rn_slowpath_v3) ;  /* 0x0000000400e87944 */ /* 0x020fea0003c00000 */
.L_x_6640:
[----:B------:R-:W-:Y:S05]  /*1940*/  BSYNC.RECONVERGENT B1 ;  /* 0x0000000000017941 */ /* 0x000fea0003800200 */
.L_x_6639:
[----:B------:R-:W-:Y:S01]  /*1950*/  FMUL.FTZ R6, R15, R15 ;  /* 0x0000000f0f067220 */ /* 0x000fe20000410000 */
[----:B------:R-:W-:Y:S01]  /*1960*/  UMOV UR6, 0xf0000000 ;  /* 0xf000000000067882 */ /* 0x000fe20000000000 */
[----:B------:R-:W-:Y:S01]  /*1970*/  UMOV UR7, 0x380fffff ;  /* 0x380fffff00077882 */ /* 0x000fe20000000000 */
[----:B------:R-:W-:Y:S01]  /*1980*/  BSSY.RECONVERGENT B1, `(.L_x_6641) ;  /* 0x0000012000017945 */ /* 0x000fe20003800200 */
[----:B------:R-:W-:Y:S02]  /*1990*/  DSETP.GEU.AND P0, PT, |R16|, UR6, PT ;  /* 0x0000000610007e2a */ /* 0x000fe4000bf0e200 */
        /* <DEDUP_REMOVED lines=15> */
[----:B-----5:R-:W-:Y:S05]  /*1a90*/  CALL.REL.NOINC `($__internal_19_$__cuda_sm20_dblrcp_rn_slowpath_v3) ;  /* 0x0000000400907944 */ /* 0x020fea0003c00000 */
.L_x_6642:
[----:B------:R-:W-:Y:S05]  /*1aa0*/  BSYNC.RECONVERGENT B1 ;  /* 0x0000000000017941 */ /* 0x000fea0003800200 */
.L_x_6641:
        /* <DEDUP_REMOVED lines=20> */
[----:B------:R-:W-:Y:S05]  /*1bf0*/  CALL.REL.NOINC `($__internal_19_$__cuda_sm20_dblrcp_rn_slowpath_v3) ;  /* 0x0000000400387944 */ /* 0x000fea0003c00000 */
.L_x_6644:
[----:B------:R-:W-:Y:S05]  /*1c00*/  BSYNC.RECONVERGENT B1 ;  /* 0x0000000000017941 */ /* 0x000fea0003800200 */
.L_x_6643:
        /* <DEDUP_REMOVED lines=20> */
[----:B------:R-:W-:Y:S05]  /*1d50*/  CALL.REL.NOINC `($__internal_19_$__cuda_sm20_dblrcp_rn_slowpath_v3) ;  /* 0x0000000000e07944 */ /* 0x000fea0003c00000 */
.L_x_6646:
[----:B------:R-:W-:Y:S05]  /*1d60*/  BSYNC.RECONVERGENT B1 ;  /* 0x0000000000017941 */ /* 0x000fea0003800200 */
.L_x_6645:
        /* <DEDUP_REMOVED lines=21> */
.L_x_6648:
[----:B------:R-:W-:Y:S05]  /*1ec0*/  BSYNC.RECONVERGENT B1 ;  /* 0x0000000000017941 */ /* 0x000fea0003800200 */
.L_x_6647:
        /* <DEDUP_REMOVED lines=20> */
[----:B------:R-:W-:Y:S05]  /*2010*/  CALL.REL.NOINC `($__internal_19_$__cuda_sm20_dblrcp_rn_slowpath_v3) ;  /* 0x0000000000307944 */ /* 0x000fea0003c00000 */
.L_x_6650:
[----:B------:R-:W-:Y:S05]  /*2020*/  BSYNC.RECONVERGENT B1 ;  /* 0x0000000000017941 */ /* 0x000fea0003800200 */
.L_x_6649:
        /* <DEDUP_REMOVED lines=8> */
[----:B------:R-:W-:Y:S04]  /*20b0*/  STG.E.128 desc[UR4][R4.64], R12 ;  /* 0x0000000c04007986 */ /* 0x000fe8000c101d04 */
[----:B------:R-:W-:Y:S01]  /*20c0*/  STG.E.128 desc[UR4][R4.64+0x800], R8 ;  /* 0x0008000804007986 */ /* 0x000fe2000c101d04 */
[----:B------:R-:W-:Y:S05]  /*20d0*/  EXIT ;  /* 0x000000000000794d */ /* 0x000fea0003800000 */
        .weak           $__internal_19_$__cuda_sm20_dblrcp_rn_slowpath_v3
        .type           $__internal_19_$__cuda_sm20_dblrcp_rn_slowpath_v3,@function
        .size           $__internal_19_$__cuda_sm20_dblrcp_rn_slowpath_v3,(.L_x_68305 - $__internal_19_$__cuda_sm20_dblrcp_rn_slowpath_v3)
$__internal_19_$__cuda_sm20_dblrcp_rn_slowpath_v3:
        /* <DEDUP_REMOVED lines=24> */
.L_x_6654:
        /* <DEDUP_REMOVED lines=9> */
.L_x_6652:
[----:B------:R-:W-:Y:S01]  /*22f0*/  LOP3.LUT R17, R7, 0x80000, RZ, 0xfc, !PT ;  /* 0x0008000007117812 */ /* 0x000fe200078efcff */
[----:B------:R-:W-:-:S07]  /*2300*/  IMAD.MOV.U32 R16, RZ, RZ, R6 ;  /* 0x000000ffff107224 */ /* 0x000fce00078e0006 */
.L_x_6653:
[----:B------:R-:W-:Y:S05]  /*2310*/  BSYNC.RECONVERGENT B0 ;  /* 0x0000000000007941 */ /* 0x000fea0003800200 */
.L_x_6651:
[----:B------:R-:W-:-:S04]  /*2320*/  MOV R5, 0x0 ;  /* 0x0000000000057802 */ /* 0x000fc80000000f00 */
[----:B------:R-:W-:Y:S05]  /*2330*/  RET.REL.NODEC R4 `(_ZN2at6native29vectorized_elementwise_kernelILi4EZNS0_50_GLOBAL__N__2680c7bb_12_PowKernel_cu_7dd49032_300329pow_tensor_scalar_kernel_implIffEEvRNS_18TensorIteratorBaseET0_EUlfE1_St5arrayIPcLm2EEEEviS6_T1_) ;  /* 0xffffffdc04307950 */ /* 0x000fea0003c3ffff */
.L_x_6655:
        /* <DEDUP_REMOVED lines=12> */
.L_x_68305:


//--------------------- .text._ZN2at6native29vectorized_elementwise_kernelILi8EZNS0_50_GLOBAL__N__2680c7bb_12_PowKernel_cu_7dd49032_300329pow_tensor_scalar_kernel_implIffEEvRNS_18TensorIteratorBaseET0_EUlfE1_St5arrayIPcLm2EEEEviS6_T1_ --------------------------
	.section	.text._ZN2at6native29vectorized_elementwise_kernelILi8EZNS0_50_GLOBAL__N__2680c7bb_12_PowKernel_cu_7dd49032_300329pow_tensor_scalar_kernel_implIffEEvRNS_18TensorIteratorBaseET0_EUlfE1_St5arrayIPcLm2EEEEviS6_T1_,"ax",@progbits
	.align	128
        .global         _ZN2at6native29vectorized_elementwise_kernelILi8EZNS0_50_GLOBAL__N__2680c7bb_12_PowKernel_cu_7dd49032_300329pow_tensor_scalar_kernel_implIffEEvRNS_18TensorIteratorBaseET0_EUlfE1_St5arrayIPcLm2EEEEviS6_T1_
        .type           _ZN2at6native29vectorized_elementwise_kernelILi8EZNS0_50_GLOBAL__N__2680c7bb_12_PowKernel_cu_7dd49032_300329pow_tensor_scalar_kernel_implIffEEvRNS_18TensorIteratorBaseET0_EUlfE1_St5arrayIPcLm2EEEEviS6_T1_,@function
        .size           _ZN2at6native29vectorized_elementwise_kernelILi8EZNS0_50_GLOBAL__N__2680c7bb_12_PowKernel_cu_7dd49032_300329pow_tensor_scalar_kernel_implIffEEvRNS_18TensorIteratorBaseET0_EUlfE1_St5arrayIPcLm2EEEEviS6_T1_,(.L_x_68306 - _ZN2at6native29vectorized_elementwise_kernelILi8EZNS0_50_GLOBAL__N__2680c7bb_12_PowKernel_cu_7dd49032_300329pow_tensor_scalar_kernel_implIffEEvRNS_18TensorIteratorBaseET0_EUlfE1_St5arrayIPcLm2EEEEviS6_T1_)
        .other          _ZN2at6native29vectorized_elementwise_kernelILi8EZNS0_50_GLOBAL__N__2680c7bb_12_PowKernel_cu_7dd49032_300329pow_tensor_scalar_kernel_implIffEEvRNS_18TensorIteratorBaseET0_EUlfE1_St5arrayIPcLm2EEEEviS6_T1_,@"STO_CUDA_ENTRY STV_DEFAULT"
_ZN2at6native29vectorized_elementwise_kernelILi8EZNS0_50_GLOBAL__N__2680c7bb_12_PowKernel_cu_7dd49032_300329pow_tensor_scalar_kernel_implIffEEvRNS_18TensorIteratorBaseET0_EUlfE1_St5arrayIPcLm2EEEEviS6_T1_:
.text._ZN2at6native29vectorized_elementwise_kernelILi8EZNS0_50_GLOBAL__N__2680c7bb_12_PowKernel_cu_7dd49032_300329pow_tensor_scalar_kernel_implIffEEvRNS_18TensorIteratorBaseET0_EUlfE1_St5arrayIPcLm2EEEEviS6_T1_:
        /* <DEDUP_REMOVED lines=80> */
[----:B------:R-:W-:Y:S05]  /*0500*/  CALL.REL.NOINC `($__internal_20_$__cuda_sm20_dblrcp_rn_slowpath_v3) ;  /* 0x0000001800ec7944 */ /* 0x000fea0003c00000 */
.L_x_6660:
[----:B------:R-:W-:Y:S05]  /*0510*/  BSYNC.RECONVERGENT B2 ;  /* 0x0000000000027941 */ /* 0x000fea0003800200 */
.L_x_6659:
[----:B------:R-:W-:Y:S01]  /*0520*/  UMOV UR6, 0xf0000000 ;  /* 0xf000000000067882 */ /* 0x000fe20000000000 */
[----:B------:R-:W-:Y:S01]  /*0530*/  UMOV UR7, 0x380fffff ;  /* 0x380fffff00077882 */ /* 0x000fe20000000000 */
[----:B------:R-:W0:Y:S01]  /*0540*/  F2F.F32.F64 R11, R16 ;  /* 0x00000010000b7310 */ /* 0x000e220000301000 */
[----:B------:R-:W-:-:S14]  /*0550*/  DSETP.GEU.AND P0, PT, |R16|, UR6, PT ;  /* 0x0000000610007e2a */ /* 0x000fdc000bf0e200 */
[----:B0-----:R-:W-:-:S07]  /*0560*/  @!P0 FMUL R11, R11, 1.175494350822287508e-38 ;  /* 0x008000000b0b8820 */ /* 0x001fce0000400000 */
.L_x_6658:
[----:B------:R-:W-:Y:S05]  /*0570*/  BSYNC.RECONVERGENT B1 ;  /* 0x0000000000017941 */ /* 0x000fea0003800200 */
.L_x_6657:
        /* <DEDUP_REMOVED lines=20> */
.L_x_6664:
[----:B------:R-:W-:Y:S05]  /*06c0*/  BSYNC.RECONVERGENT B2 ;  /* 0x0000000000027941 */ /* 0x000fea0003800200 */
.L_x_6663:
[----:B------:R-:W-:Y:S01]  /*06d0*/  UMOV UR6, 0xf0000000 ;  /* 0xf000000000067882 */ /* 0x000fe20000000000 */
[----:B------:R-:W-:Y:S01]  /*06e0*/  UMOV UR7, 0x380fffff ;  /* 0x380fffff00077882 */ /* 0x000fe20000000000 */
[----:B------:R-:W0:Y:S01]  /*06f0*/  F2F.F32.F64 R9, R16 ;  /* 0x0000001000097310 */ /* 0x000e220000301000 */
[----:B------:R-:W-:-:S14]  /*0700*/  DSETP.GEU.AND P0, PT, |R16|, UR6, PT ;  /* 0x0000000610007e2a */ /* 0x000fdc000bf0e200 */
[----:B0-----:R-:W-:-:S07]  /*0710*/  @!P0 FMUL R9, R9, 1.175494350822287508e-38 ;  /* 0x0080000009098820 */ /* 0x001fce0000400000 */
.L_x_6662:
[----:B------:R-:W-:Y:S05]  /*0720*/  BSYNC.RECONVERGENT B1 ;  /* 0x0000000000017941 */ /* 0x000fea0003800200 */
.L_x_6661:
        /* <DEDUP_REMOVED lines=20> */
.L_x_6668:
[----:B------:R-:W-:Y:S05]  /*0870*/  BSYNC.RECONVERGENT B2 ;  /* 0x0000000000027941 */ /* 0x000fea0003800200 */
.L_x_6667:
[----:B------:R-:W-:Y:S01]  /*0880*/  UMOV UR6, 0xf0000000 ;  /* 0xf000000000067882 */ /* 0x000fe20000000000 */
[----:B------:R-:W-:Y:S01]  /*0890*/  UMOV UR7, 0x380fffff ;  /* 0x380fffff00077882 */ /* 0x000fe20000000000 */
[----:B------:R-:W0:Y:S01]  /*08a0*/  F2F.F32.F64 R8, R16 ;  /* 0x0000001000087310 */ /* 0x000e220000301000 */
[----:B------:R-:W-:-:S14]  /*08b0*/  DSETP.GEU.AND P0, PT, |R16|, UR6, PT ;  /* 0x0000000610007e2a */ /* 0x000fdc000bf0e200 */
[----:B0-----:R-:W-:-:S07]  /*08c0*/  @!P0 FMUL R8, R8, 1.175494350822287508e-38 ;  /* 0x0080000008088820 */ /* 0x001fce0000400000 */
.L_x_6666:
[----:B------:R-:W-:Y:S05]  /*08d0*/  BSYNC.RECONVERGENT B1 ;  /* 0x0000000000017941 */ /* 0x000fea0003800200 */
.L_x_6665:
        /* <DEDUP_REMOVED lines=20> */
.L_x_6672:
[----:B------:R-:W-:Y:S05]  /*0a20*/  BSYNC.RECONVERGENT B2 ;  /* 0x0000000000027941 */ /* 0x000fea0003800200 */
.L_x_6671:
[----:B------:R-:W-:Y:S01]  /*0a30*/  UMOV UR6, 0xf0000000 ;  /* 0xf000000000067882 */ /* 0x000fe20000000000 */
[----:B------:R-:W-:Y:S01]  /*0a40*/  UMOV UR7, 0x380fffff ;  /* 0x380fffff00077882 */ /* 0x000fe20000000000 */
[----:B------:R-:W0:Y:S01]  /*0a50*/  F2F.F32.F64 R2, R16 ;  /* 0x0000001000027310 */ /* 0x000e220000301000 */
[----:B------:R-:W-:-:S14]  /*0a60*/  DSETP.GEU.AND P0, PT, |R16|, UR6, PT ;  /* 0x0000000610007e2a */ /* 0x000fdc000bf0e200 */
[----:B0-----:R-:W-:-:S07]  /*0a70*/  @!P0 FMUL R2, R2, 1.175494350822287508e-38 ;  /* 0x0080000002028820 */ /* 0x001fce0000400000 */
.L_x_6670:
[----:B------:R-:W-:Y:S05]  /*0a80*/  BSYNC.RECONVERGENT B1 ;  /* 0x0000000000017941 */ /* 0x000fea0003800200 */
.L_x_6669:
        /* <DEDUP_REMOVED lines=20> */
.L_x_6676:
[----:B------:R-:W-:Y:S05]  /*0bd0*/  BSYNC.RECONVERGENT B2 ;  /* 0x0000000000027941 */ /* 0x000fea0003800200 */
.L_x_6675:
[----:B------:R-:W-:Y:S01]  /*0be0*/  UMOV UR6, 0xf0000000 ;  /* 0xf000000000067882 */ /* 0x000fe20000000000 */
[----:B------:R-:W-:Y:S01]  /*0bf0*/  UMOV UR7, 0x380fffff ;  /* 0x380fffff00077882 */ /* 0x000fe20000000000 */
[----:B------:R-:W0:Y:S01]  /*0c00*/  F2F.F32.F64 R20, R16 ;  /* 0x0000001000147310 */ /* 0x000e220000301000 */
[----:B------:R-:W-:-:S14]  /*0c10*/  DSETP.GEU.AND P0, PT, |R16|, UR6, PT ;  /* 0x0000000610007e2a */ /* 0x000fdc000bf0e200 */
[----:B0-----:R-:W-:-:S07]  /*0c20*/  @!P0 FMUL R20, R20, 1.175494350822287508e-38 ;  /* 0x0080000014148820 */ /* 0x001fce0000400000 */
.L_x_6674:
[----:B------:R-:W-:Y:S05]  /*0c30*/  BSYNC.RECONVERGENT B1 ;  /* 0x0000000000017941 */ /* 0x000fea0003800200 */
.L_x_6673:
        /* <DEDUP_REMOVED lines=20> */
.L_x_6680:
[----:B------:R-:W-:Y:S05]  /*0d80*/  BSYNC.RECONVERGENT B2 ;  /* 0x0000000000027941 */ /* 0x000fea0003800200 */
.L_x_6679:
[----:B------:R-:W-:Y:S01]  /*0d90*/  UMOV UR6, 0xf0000000 ;  /* 0xf000000000067882 */ /* 0x000fe20000000000 */
[----:B------:R-:W-:Y:S01]  /*0da0*/  UMOV UR7, 0x380fffff ;  /* 0x380fffff00077882 */ /* 0x000fe20000000000 */
[----:B------:R-:W0:Y:S01]  /*0db0*/  F2F.F32.F64 R21, R16 ;  /* 0x0000001000157310 */ /* 0x000e220000301000 */
[----:B------:R-:W-:-:S14]  /*0dc0*/  DSETP.GEU.AND P0, PT, |R16|, UR6, PT ;  /* 0x0000000610007e2a */ /* 0x000fdc000bf0e200 */
[----:B0-----:R-:W-:-:S07]  /*0dd0*/  @!P0 FMUL R21, R21, 1.175494350822287508e-38 ;  /* 0x0080000015158820 */ /* 0x001fce0000400000 */
.L_x_6678:
[----:B------:R-:W-:Y:S05]  /*0de0*/  BSYNC.RECONVERGENT B1 ;  /* 0x0000000000017941 */ /* 0x000fea0003800200 */
.L_x_6677:
        /* <DEDUP_REMOVED lines=20> */
.L_x_6684:
[----:B------:R-:W-:Y:S05]  /*0f30*/  BSYNC.RECONVERGENT B2 ;  /* 0x0000000000027941 */ /* 0x000fea0003800200 */
.L_x_6683:
[----:B------:R-:W-:Y:S01]  /*0f40*/  UMOV UR6, 0xf0000000 ;  /* 0xf000000000067882 */ /* 0x000fe20000000000 */
[----:B------:R-:W-:Y:S01]  /*0f50*/  UMOV UR7, 0x380fffff ;  /* 0x380fffff00077882 */ /* 0x000fe20000000000 */
[----:B------:R-:W0:Y:S01]  /*0f60*/  F2F.F32.F64 R13, R16 ;  /* 0x00000010000d7310 */ /* 0x000e220000301000 */
[----:B------:R-:W-:-:S14]  /*0f70*/  DSETP.GEU.AND P0, PT, |R16|, UR6, PT ;  /* 0x0000000610007e2a */ /* 0x000fdc000bf0e200 */
[----:B0-----:R-:W-:-:S07]  /*0f80*/  @!P0 FMUL R13, R13, 1.175494350822287508e-38 ;  /* 0x008000000d0d8820 */ /* 0x001fce0000400000 */
.L_x_6682:
[----:B------:R-:W-:Y:S05]  /*0f90*/  BSYNC.RECONVERGENT B1 ;  /* 0x0000000000017941 */ /* 0x000fea0003800200 */
.L_x_6681:
        /* <DEDUP_REMOVED lines=20> */
.L_x_6688:
[----:B------:R-:W-:Y:S05]  /*10e0*/  BSYNC.RECONVERGENT B2 ;  /* 0x0000000000027941 */ /* 0x000fea0003800200 */
.L_x_6687:
[----:B------:R-:W-:Y:S01]  /*10f0*/  UMOV UR6, 0xf0000000 ;  /* 0xf000000000067882 */ /* 0x000fe20000000000 */
[----:B------:R-:W-:Y:S01]  /*1100*/  UMOV UR7, 0x380fffff ;  /* 0x380fffff00077882 */ /* 0x000fe20000000000 */
[----:B------:R-:W0:Y:S01]  /*1110*/  F2F.F32.F64 R3, R16 ;  /* 0x0000001000037310 */ /* 0x000e220000301000 */
[----:B------:R-:W-:-:S14]  /*1120*/  DSETP.GEU.AND P0, PT, |R16|, UR6, PT ;  /* 0x0000000610007e2a */ /* 0x000fdc000bf0e200 */
[----:B0-----:R-:W-:-:S07]  /*1130*/  @!P0 FMUL R3, R3, 1.175494350822287508e-38 ;  /* 0x0080000003038820 */ /* 0x001fce0000400000 */
.L_x_6686:
[----:B------:R-:W-:Y:S05]  /*1140*/  BSYNC.RECONVERGENT B1 ;  /* 0x0000000000017941 */ /* 0x000fea0003800200 */
.L_x_6685:
        /* <DEDUP_REMOVED lines=16> */
.L_x_6691:
[----:B------:R-:W-:-:S13]  /*1250*/  ISETP.GE.U32.AND P0, PT, R15, R14, PT ;  /* 0x0000000e0f00720c */ /* 0x000fda0003f06070 */
[----:B------:R-:W-:Y:S05]  /*1260*/  @P0 BRA `(.L_x_6693) ;  /* 0x0000000000300947 */ /* 0x000fea0003800000 */
[----:B0-----:R-:W0:Y:S01]  /*1270*/  LDC.64 R4, c[0x0][0x390] ;  /* 0x0000e400ff047b82 */ /* 0x001e220000000a00 */
[----:B------:R-:W-:Y:S02]  /*1280*/  IMAD.IADD R7, R0, 0x1, R15 ;  /* 0x0000000100077824 */ /* 0x000fe400078e020f */
[----:B------:R-:W-:Y:S02]  /*1290*/  VIADD R15, R15, 0x80 ;  /* 0x000000800f0f7836 */ /* 0x000fe40000000000 */
[----:B0-----:R-:W-:-:S05]  /*12a0*/  IMAD.WIDE.U32 R4, R7, 0x4, R4 ;  /* 0x0000000407047825 */ /* 0x001fca00078e0004 */
[----:B------:R1:W-:Y:S02]  /*12b0*/  STG.E desc[UR4][R4.64], R8 ;  /* 0x0000000804007986 */ /* 0x0003e4000c101904 */
.L_x_6692:
[----:B------:R-:W-:-:S13]  /*12c0*/  ISETP.GE.U32.AND P0, PT, R15, R14, PT ;  /* 0x0000000e0f00720c */ /* 0x000fda0003f06070 */
[----:B------:R-:W-:Y:S05]  /*12d0*/  @P0 BRA `(.L_x_6694) ;  /* 0x0000000000300947 */ /* 0x000fea0003800000 */
[----:B01----:R-:W0:Y:S01]  /*12e0*/  LDC.64 R4, c[0x0][0x390] ;  /* 0x0000e400ff047b82 */ /* 0x003e220000000a00 */
[----:B------:R-:W-:Y:S01]  /*12f0*/  IADD3 R7, PT, PT, R0, R15, RZ ;  /* 0x0000000f00077210 */ /* 0x000fe20007ffe0ff */
[----:B------:R-:W-:-:S04]  /*1300*/  VIADD R15, R15, 0x80 ;  /* 0x000000800f0f7836 */ /* 0x000fc80000000000 */
[----:B0-----:R-:W-:-:S05]  /*1310*/  IMAD.WIDE.U32 R4, R7, 0x4, R4 ;  /* 0x0000000407047825 */ /* 0x001fca00078e0004 */
[----:B------:R1:W-:Y:S02]  /*1320*/  STG.E desc[UR4][R4.64], R2 ;  /* 0x0000000204007986 */ /* 0x0003e4000c101904 */
.L_x_6693:
[----:B------:R-:W-:-:S13]  /*1330*/  ISETP.GE.U32.AND P0, PT, R15, R14, PT ;  /* 0x0000000e0f00720c */ /* 0x000fda0003f06070 */
[----:B------:R-:W-:Y:S05]  /*1340*/  @P0 BRA `(.L_x_6695) ;  /* 0x0000000000340947 */ /* 0x000fea0003800000 */
[----:B01----:R-:W0:Y:S01]  /*1350*/  LDC.64 R4, c[0x0][0x390] ;  /* 0x0000e400ff047b82 */ /* 0x003e220000000a00 */
[----:B------:R-:W-:Y:S01]  /*1360*/  IMAD.IADD R7, R0, 0x1, R15 ;  /* 0x0000000100077824 */ /* 0x000fe200078e020f */
[----:B------:R-:W-:-:S03]  /*1370*/  IADD3 R15, PT, PT, R15, 0x80, RZ ;  /* 0x000000800f0f7810 */ /* 0x000fc60007ffe0ff */
[----:B0-----:R-:W-:-:S05]  /*1380*/  IMAD.WIDE.U32 R4, R7, 0x4, R4 ;  /* 0x0000000407047825 */ /* 0x001fca00078e0004 */
[----:B------:R2:W-:Y:S02]  /*1390*/  STG.E desc[UR4][R4.64], R20 ;  /* 0x0000001404007986 */ /* 0x0005e4000c101904 */
.L_x_6694:
        /* <DEDUP_REMOVED lines=8> */
.L_x_6695:
[----:B------:R-:W-:Y:S05]  /*1420*/  BSYNC.RELIABLE B1 ;  /* 0x0000000000017941 */ /* 0x000fea0003800100 */
.L_x_6690:
[----:B------:R-:W-:-:S13]  /*1430*/  ISETP.GE.U32.AND P0, PT, R15, R14, PT ;  /* 0x0000000e0f00720c */ /* 0x000fda0003f06070 */
[----:B012---:R-:W0:Y:S01]  /*1440*/  @!P0 LDC.64 R4, c[0x0][0x390] ;  /* 0x0000e400ff048b82 */ /* 0x007e220000000a00 */
[----:B------:R-:W-:Y:S01]  /*1450*/  @!P0 IADD3 R7, PT, PT, R0, R15, RZ ;  /* 0x0000000f00078210 */ /* 0x000fe20007ffe0ff */
[----:B------:R-:W-:-:S04]  /*1460*/  @!P0 VIADD R15, R15, 0x80 ;  /* 0x000000800f0f8836 */ /* 0x000fc80000000000 */
[----:B0-----:R-:W-:-:S05]  /*1470*/  @!P0 IMAD.WIDE.U32 R4, R7, 0x4, R4 ;  /* 0x0000000407048825 */ /* 0x001fca00078e0004 */
[----:B------:R3:W-:Y:S02]  /*1480*/  @!P0 STG.E desc[UR4][R4.64], R13 ;  /* 0x0000000d04008986 */ /* 0x0007e4000c101904 */
.L_x_6696:
[----:B------:R-:W-:Y:S05]  /*1490*/  BSYNC.RECONVERGENT B0 ;  /* 0x0000000000007941 */ /* 0x000fea0003800200 */
.L_x_6689:
        /* <DEDUP_REMOVED lines=8> */
.L_x_6656:
[----:B------:R-:W0:Y:S01]  /*1520*/  S2R R2, SR_TID.X ;  /* 0x0000000000027919 */ /* 0x000e220000002100 */
[----:B------:R-:W1:Y:S02]  /*1530*/  LDC.64 R4, c[0x0][0x398] ;  /* 0x0000e600ff047b82 */ /* 0x000e640000000a00 */
[----:B-1----:R-:W-:-:S04]  /*1540*/  IMAD.WIDE.U32 R4, R0, 0x4, R4 ;  /* 0x0000000400047825 */ /* 0x002fc800078e0004 */
[----:B0-----:R-:W-:-:S05]  /*1550*/  IMAD.WIDE.U32 R4, R2, 0x20, R4 ;  /* 0x0000002002047825 */ /* 0x001fca00078e0004 */
[----:B------:R-:W2:Y:S01]  /*1560*/  LDG.E.ENL2.256 R8, R12, desc[UR4][R4.64] ;  /* 0xfe000004040c797e */ /* 0x000ea20008121908 */
[----:B------:R-:W-:Y:S01]  /*1570*/  BSSY.RECONVERGENT B1, `(.L_x_6697) ;  /* 0x0000010000017945 */ /* 0x000fe20003800200 */
        /* <DEDUP_REMOVED lines=15> */
.L_x_6698:
[----:B------:R-:W-:Y:S05]  /*1670*/  BSYNC.RECONVERGENT B1 ;  /* 0x0000000000017941 */ /* 0x000fea0003800200 */
.L_x_6697:
        /* <DEDUP_REMOVED lines=20> */
[----:B------:R-:W-:Y:S05]  /*17c0*/  CALL.REL.NOINC `($__internal_20_$__cuda_sm20_dblrcp_rn_slowpath_v3) ;  /* 0x00000008003c7944 */ /* 0x000fea0003c00000 */
.L_x_6700:
[----:B------:R-:W-:Y:S05]  /*17d0*/  BSYNC.RECONVERGENT B1 ;  /* 0x0000000000017941 */ /* 0x000fea0003800200 */
.L_x_6699:
        /* <DEDUP_REMOVED lines=21> */
.L_x_6702:
[----:B------:R-:W-:Y:S05]  /*1930*/  BSYNC.RECONVERGENT B1 ;  /* 0x0000000000017941 */ /* 0x000fea0003800200 */
.L_x_6701:
        /* <DEDUP_REMOVED lines=20> */
[----:B------:R-:W-:Y:S05]  /*1a80*/  CALL.REL.NOINC `($__internal_20_$__cuda_sm20_dblrcp_rn_slowpath_v3) ;  /* 0x00000004008c7944 */ /* 0x000fea0003c00000 */
.L_x_6704:
[----:B------:R-:W-:Y:S05]  /*1a90*/  BSYNC.RECONVERGENT B1 ;  /* 0x0000000000017941 */ /* 0x000fea0003800200 */
.L_x_6703:
        /* <DEDUP_REMOVED lines=20> */
[----:B------:R-:W-:Y:S05]  /*1be0*/  CALL.REL.NOINC `($__internal_20_$__cuda_sm20_dblrcp_rn_slowpath_v3) ;  /* 0x0000000400347944 */ /* 0x000fea0003c00000 */
.L_x_6706:
[----:B------:R-:W-:Y:S05]  /*1bf0*/  BSYNC.RECONVERGENT B1 ;  /* 0x0000000000017941 */ /* 0x000fea0003800200 */
.L_x_6705:
        /* <DEDUP_REMOVED lines=21> */
.L_x_6708:
[----:B------:R-:W-:Y:S05]  /*1d50*/  BSYNC.RECONVERGENT B1 ;  /* 0x0000000000017941 */ /* 0x000fea0003800200 */
.L_x_6707:
        /* <DEDUP_REMOVED lines=21> */
.L_x_6710:
[----:B------:R-:W-:Y:S05]  /*1eb0*/  BSYNC.RECONVERGENT B1 ;  /* 0x0000000000017941 */ /* 0x000fea0003800200 */
.L_x_6709:
        /* <DEDUP_REMOVED lines=21> */
.L_x_6712:
[----:B------:R-:W-:Y:S05]  /*2010*/  BSYNC.RECONVERGENT B1 ;  /* 0x0000000000017941 */ /* 0x000fea0003800200 */
.L_x_6711:
        /* <DEDUP_REMOVED lines=8> */
[----:B------:R-:W-:Y:S01]  /*20a0*/  STG.E.ENL2.256 desc[UR4][R4.64], R12, R8 ;  /* 0xf800000c0408797f */ /* 0x000fe2000f121804 */
[----:B------:R-:W-:Y:S05]  /*20b0*/  EXIT ;  /* 0x000000000000794d */ /* 0x000fea0003800000 */
        .weak           $__internal_20_$__cuda_sm20_dblrcp_rn_slowpath_v3
        .type           $__internal_20_$__cuda_sm20_dblrcp_rn_slowpath_v3,@function
        .size           $__internal_20_$__cuda_sm20_dblrcp_rn_slowpath_v3,(.L_x_68306 - $__internal_20_$__cuda_sm20_dblrcp_rn_slowpath_v3)
$__internal_20_$__cuda_sm20_dblrcp_rn_slowpath_v3:
        /* <DEDUP_REMOVED lines=24> */
.L_x_6716:
        /* <DEDUP_REMOVED lines=9> */
.L_x_6714:
[----:B------:R-:W-:Y:S01]  /*22d0*/  LOP3.LUT R17, R7, 0x80000, RZ, 0xfc, !PT ;  /* 0x0008000007117812 */ /* 0x000fe200078efcff */
[----:B------:R-:W-:-:S07]  /*22e0*/  IMAD.MOV.U32 R16, RZ, RZ, R6 ;  /* 0x000000ffff107224 */ /* 0x000fce00078e0006 */
.L_x_6715:
[----:B------:R-:W-:Y:S05]  /*22f0*/  BSYNC.RECONVERGENT B0 ;  /* 0x0000000000007941 */ /* 0x000fea0003800200 */
.L_x_6713:
[----:B------:R-:W-:-:S04]  /*2300*/  MOV R5, 0x0 ;  /* 0x0000000000057802 */ /* 0x000fc80000000f00 */
[----:B------:R-:W-:Y:S05]  /*2310*/  RET.REL.NODEC R4 `(_ZN2at6native29vectorized_elementwise_kernelILi8EZNS0_50_GLOBAL__N__2680c7bb_12_PowKernel_cu_7dd49032_300329pow_tensor_scalar_kernel_implIffEEvRNS_18TensorIteratorBaseET0_EUlfE1_St5arrayIPcLm2EEEEviS6_T1_) ;  /* 0xffffffdc04387950 */ /* 0x000fea0003c3ffff */
.L_x_6717:
        /* <DEDUP_REMOVED lines=14> */
.L_x_68306:


//--------------------- .text._ZN2at6native18elementwise_kernelILi128ELi4EZNS0_15gpu_kernel_implIZNS0_50_GLOBAL__N__2680c7bb_12_PowKernel_cu_7dd49032_300329pow_tensor_scalar_kernel_implIffEEvRNS_18TensorIteratorBaseET0_EUlfE0_EEvS6_RKT_EUliE_EEviT1_ --------------------------
	.section	.text._ZN2at6native18elementwise_kernelILi128ELi4EZNS0_15gpu_kernel_implIZNS0_50_GLOBAL__N__2680c7bb_12_PowKernel_cu_7dd49032_300329pow_tensor_scalar_kernel_implIffEEvRNS_18TensorIteratorBaseET0_EUlfE0_EEvS6_RKT_EUliE_EEviT1_,"ax",@progbits
	.align	128
        .global         _ZN2at6native18elementwise_kernelILi128ELi4EZNS0_15gpu_kernel_implIZNS0_50_GLOBAL__N__2680c7bb_12_PowKernel_cu_7dd49032_300329pow_tensor_scalar_kernel_implIffEEvRNS_18TensorIteratorBaseET0_EUlfE0_EEvS6_RKT_EUliE_EEviT1_
        .type           _ZN2at6native18elementwise_kernelILi128ELi4EZNS0_15gpu_kernel_implIZNS0_50_GLOBAL__N__2680c7bb_12_PowKernel_cu_7dd49032_300329pow_tensor_scalar_kernel_implIffEEvRNS_18TensorIteratorBaseET0_EUlfE0_EEvS6_RKT_EUliE_EEviT1_,@function
        .size           _ZN2at6native18elementwise_kernelILi128ELi4EZNS0_15gpu_kernel_implIZNS0_50_GLOBAL__N__2680c7bb_12_PowKernel_cu_7dd49032_300329pow_tensor_scalar_kernel_implIffEEvRNS_18TensorIteratorBaseET0_EUlfE0_EEvS6_RKT_EUliE_EEviT1_,(.L_x_68489 - _ZN2at6native18elementwise_kernelILi128ELi4EZNS0_15gpu_kernel_implIZNS0_50_GLOBAL__N__2680c7bb_12_PowKernel_cu_7dd49032_300329pow_tensor_scalar_kernel_implIffEEvRNS_18TensorIteratorBaseET0_EUlfE0_EEvS6_RKT_EUliE_EEviT1_)
        .other          _ZN2at6native18elementwise_kernelILi128ELi4EZNS0_15gpu_kernel_implIZNS0_50_GLOBAL__N__2680c7bb_12_PowKernel_cu_7dd49032_300329pow_tensor_scalar_kernel_implIffEEvRNS_18TensorIteratorBaseET0_EUlfE0_EEvS6_RKT_EUliE_EEviT1_,@"STO_CUDA_ENTRY STV_DEFAULT"
_ZN2at6native18elementwise_kernelILi128ELi4EZNS0_15gpu_kernel_implIZNS0_50_GLOBAL__N__2680c7bb_12_PowKernel_cu_7dd49032_300329pow_tensor_scalar_kernel_implIffEEvRNS_18TensorIteratorBaseET0_EUlfE0_EEvS6_RKT_EUliE_EEviT1_:
.text._ZN2at6native18elementwise_kernelILi128ELi4EZNS0_15gpu_kernel_implIZNS0_50_GLOBAL__N__2680c7bb_12_PowKernel_cu_7dd49032_300329pow_tensor_scalar_kernel_implIffEEvRNS_18TensorIteratorBaseET0_EUlfE0_EEvS6_RKT_EUliE_EEviT1_:
        /* <DEDUP_REMOVED lines=319> */
.L_x_6720:
        /* <DEDUP_REMOVED lines=18> */
.L_x_6725:
[----:B------:R-:W2:Y:S02]  /*1510*/  LDG.E.U8 R2, desc[UR36][R2.64] ;  /* 0x0000002402027981 */ /* 0x000ea4000c1e1100 */
[----:B--2---:R-:W-:Y:S01]  /*1520*/  I2FP.F32.U32 R4, R2 ;  /* 0x0000000200047245 */ /* 0x004fe20000201000 */
[----:B------:R-:W-:Y:S06]  /*1530*/  BRA `(.L_x_6727) ;  /* 0x0000000c00247947 */ /* 0x000fec0003800000 */
.L_x_6724:
        /* <DEDUP_REMOVED lines=9> */
.L_x_6729:
[----:B------:R-:W2:Y:S02]  /*15d0*/  LDG.E R2, desc[UR36][R2.64] ;  /* 0x0000002402027981 */ /* 0x000ea4000c1e1900 */
[----:B--2---:R-:W-:Y:S01]  /*15e0*/  I2FP.F32.S32 R4, R2 ;  /* 0x0000000200047245 */ /* 0x004fe20000201400 */
[----:B------:R-:W-:Y:S06]  /*15f0*/  BRA `(.L_x_6727) ;  /* 0x0000000800f47947 */ /* 0x000fec0003800000 */
.L_x_6728:
[----:B------:R-:W2:Y:S02]  /*1600*/  LDG.E.U16 R2, desc[UR36][R2.64] ;  /* 0x0000002402027981 */ /* 0x000ea4000c1e1500 */
[----:B--2---:R0:W1:Y:S01]  /*1610*/  I2F.S16 R4, R2 ;  /* 0x0000000200047306 */ /* 0x0040620000101400 */
[----:B------:R-:W-:Y:S05]  /*1620*/  BRA `(.L_x_6727) ;  /* 0x0000000800e87947 */ /* 0x000fea0003800000 */
.L_x_6723:
        /* <DEDUP_REMOVED lines=8> */
.L_x_6731:
[----:B------:R-:W2:Y:S02]  /*16b0*/  LDG.E.U16 R2, desc[UR36][R2.64] ;  /* 0x0000002402027981 */ /* 0x000ea4000c1e1500 */
[----:B--2---:R-:W-:Y:S01]  /*16c0*/  HADD2.F32 R4, -RZ, R2.H0_H0 ;  /* 0x20000002ff047230 */ /* 0x004fe20000004100 */
[----:B------:R-:W-:Y:S06]  /*16d0*/  BRA `(.L_x_6727) ;  /* 0x0000000800bc7947 */ /* 0x000fec0003800000 */
.L_x_6730:
        /* <DEDUP_REMOVED lines=8> */
.L_x_6733:
[----:B------:R-:W2:Y:S02]  /*1760*/  LDG.E.U16 R2, desc[UR36][R2.64] ;  /* 0x0000002402027981 */ /* 0x000ea4000c1e1500 */
[----:B--2---:R-:W-:Y:S01]  /*1770*/  HADD2.F32 R4, -RZ, R2.H0_H0 ;  /* 0x20000002ff047230 */ /* 0x004fe20000004100 */
[----:B------:R-:W-:Y:S06]  /*1780*/  BRA `(.L_x_6727) ;  /* 0x0000000800907947 */ /* 0x000fec0003800000 */
.L_x_6732:
[----:B------:R-:W2:Y:S01]  /*1790*/  LDG.E.64 R2, desc[UR36][R2.64] ;  /* 0x0000002402027981 */ /* 0x000ea2000c1e1b00 */
[----:B------:R-:W-:Y:S01]  /*17a0*/  UMOV UR4, 0xf0000000 ;  /* 0xf000000000047882 */ /* 0x000fe20000000000 */
[----:B------:R-:W-:Y:S01]  /*17b0*/  UMOV UR5, 0x380fffff ;  /* 0x380fffff00057882 */ /* 0x000fe20000000000 */
[----:B--2---:R-:W0:Y:S01]  /*17c0*/  F2F.F32.F64 R4, R2 ;  /* 0x0000000200047310 */ /* 0x004e220000301000 */
[----:B------:R-:W-:-:S14]  /*17d0*/  DSETP.GEU.AND P0, PT, |R2|, UR4, PT ;  /* 0x0000000402007e2a */ /* 0x000fdc000bf0e200 */
[----:B0-----:R-:W-:Y:S01]  /*17e0*/  @!P0 FMUL R4, R4, 1.175494350822287508e-38 ;  /* 0x0080000004048820 */ /* 0x001fe20000400000 */
[----:B------:R-:W-:Y:S06]  /*17f0*/  BRA `(.L_x_6727) ;  /* 0x0000000800747947 */ /* 0x000fec0003800000 */
.L_x_6722:
        /* <DEDUP_REMOVED lines=12> */
.L_x_6736:
[----:B------:R-:W2:Y:S01]  /*18c0*/  LDG.E.64 R2, desc[UR36][R2.64] ;  /* 0x0000002402027981 */ /* 0x000ea2000c1e1b00 */
[----:B------:R-:W-:Y:S01]  /*18d0*/  UMOV UR4, 0xf0000000 ;  /* 0xf000000000047882 */ /* 0x000fe20000000000 */
[----:B------:R-:W-:Y:S01]  /*18e0*/  UMOV UR5, 0x380fffff ;  /* 0x380fffff00057882 */ /* 0x000fe20000000000 */
[----:B--2---:R-:W0:Y:S01]  /*18f0*/  F2F.F32.F64 R4, R2 ;  /* 0x0000000200047310 */ /* 0x004e220000301000 */
[----:B------:R-:W-:-:S14]  /*1900*/  DSETP.GEU.AND P0, PT, |R2|, UR4, PT ;  /* 0x0000000402007e2a */ /* 0x000fdc000bf0e200 */
[----:B0-----:R-:W-:Y:S01]  /*1910*/  @!P0 FMUL R4, R4, 1.175494350822287508e-38 ;  /* 0x0080000004048820 */ /* 0x001fe20000400000 */
[----:B------:R-:W-:Y:S06]  /*1920*/  BRA `(.L_x_6727) ;  /* 0x0000000800287947 */ /* 0x000fec0003800000 */
.L_x_6735:
        /* <DEDUP_REMOVED lines=25> */
.L_x_6738:
        /* <DEDUP_REMOVED lines=12> */
.L_x_6737:
[----:B------:R-:W2:Y:S02]  /*1b80*/  LDG.E.U16 R2, desc[UR36][R2.64] ;  /* 0x0000002402027981 */ /* 0x000ea4000c1e1500 */
[----:B--2---:R-:W-:Y:S01]  /*1b90*/  SHF.L.U32 R4, R2, 0x10, RZ ;  /* 0x0000001002047819 */ /* 0x004fe200000006ff */
[----:B------:R-:W-:Y:S06]  /*1ba0*/  BRA `(.L_x_6727) ;  /* 0x0000000400887947 */ /* 0x000fec0003800000 */
.L_x_6734:
        /* <DEDUP_REMOVED lines=11> */
.L_x_6741:
        /* <DEDUP_REMOVED lines=20> */
.L_x_6743:
[----:B------:R-:W-:Y:S05]  /*1da0*/  BSYNC.RECONVERGENT B0 ;  /* 0x0000000000007941 */ /* 0x000fea0003800200 */
.L_x_6742:
[----:B------:R-:W-:Y:S01]  /*1db0*/  IMAD.SHL.U32 R0, R0, 0x100000, RZ ;  /* 0x0010000000007824 */ /* 0x000fe200078e00ff */
[----:B------:R-:W-:-:S04]  /*1dc0*/  LEA R2, R2, 0x3b800000, 0x17 ;  /* 0x3b80000002027811 */ /* 0x000fc800078eb8ff */
[----:B------:R-:W-:Y:S01]  /*1dd0*/  LOP3.LUT R4, R2, R0, R7, 0xfe, !PT ;  /* 0x0000000002047212 */ /* 0x000fe200078efe07 */
[----:B------:R-:W-:Y:S06]  /*1de0*/  BRA `(.L_x_6727) ;  /* 0x0000000000f87947 */ /* 0x000fec0003800000 */
.L_x_6740:
        /* <DEDUP_REMOVED lines=20> */
.L_x_6745:
[----:B------:R-:W-:Y:S05]  /*1f30*/  BSYNC.RECONVERGENT B0 ;  /* 0x0000000000007941 */ /* 0x000fea0003800200 */
.L_x_6744:
[----:B------:R-:W-:Y:S01]  /*1f40*/  IMAD.SHL.U32 R0, R0, 0x200000, RZ ;  /* 0x0020000000007824 */ /* 0x000fe200078e00ff */
[----:B------:R-:W-:-:S04]  /*1f50*/  LEA R2, R2, 0x37800000, 0x17 ;  /* 0x3780000002027811 */ /* 0x000fc800078eb8ff */
[----:B------:R-:W-:Y:S01]  /*1f60*/  LOP3.LUT R4, R2, R0, R7, 0xfe, !PT ;  /* 0x0000000002047212 */ /* 0x000fe200078efe07 */
[----:B------:R-:W-:Y:S06]  /*1f70*/  BRA `(.L_x_6727) ;  /* 0x0000000000947947 */ /* 0x000fec0003800000 */
.L_x_6739:
[----:B------:R-:W-:-:S09]  /*1f80*/  UISETP.NE.AND UP0, UPT, UR4, 0x1c, UPT ;  /* 0x0000001c0400788c */ /* 0x000fd2000bf05270 */
[----:B------:R-:W-:Y:S05]  /*1f90*/  BRA.U !UP0, `(.L_x_6746) ;  /* 0x0000000108847547 */ /* 0x000fea000b800000 */
[----:B------:R-:W-:-:S09]  /*1fa0*/  UISETP.NE.AND UP0, UPT, UR4, 0x1d, UPT ;  /* 0x0000001d0400788c */ /* 0x000fd2000bf05270 */
[----:B------:R-:W-:Y:S05]  /*1fb0*/  BRA.U !UP0, `(.L_x_6747) ;  /* 0x0000000108707547 */ /* 0x000fea000b800000 */
[----:B------:R-:W-:-:S09]  /*1fc0*/  UISETP.NE.AND UP0, UPT, UR4, 0x2c, UPT ;  /* 0x0000002c0400788c */ /* 0x000fd2000bf05270 */
[----:B------:R-:W-:Y:S05]  /*1fd0*/  BRA.U !UP0, `(.L_x_6748) ;  /* 0x0000000108487547 */ /* 0x000fea000b800000 */
.L_x_6726:
        /* <DEDUP_REMOVED lines=16> */
.L_x_6749:
[----:B------:R-:W-:Y:S01]  /*20e0*/  IMAD.MOV.U32 R4, RZ, RZ, RZ ;  /* 0x000000ffff047224 */ /* 0x000fe200078e00ff */
[----:B------:R-:W-:Y:S06]  /*20f0*/  BRA `(.L_x_6727) ;  /* 0x0000000000347947 */ /* 0x000fec0003800000 */
.L_x_6748:
        /* <DEDUP_REMOVED lines=8> */
.L_x_6747:
[----:B------:R-:W2:Y:S02]  /*2180*/  LDG.E.64 R2, desc[UR36][R2.64] ;  /* 0x0000002402027981 */ /* 0x000ea4000c1e1b00 */
[----:B--2---:R0:W1:Y:S01]  /*2190*/  I2F.U64 R4, R2 ;  /* 0x0000000200047312 */ /* 0x0040620000301000 */
[----:B------:R-:W-:Y:S05]  /*21a0*/  BRA `(.L_x_6727) ;  /* 0x0000000000087947 */ /* 0x000fea0003800000 */
.L_x_6746:
[----:B------:R-:W2:Y:S02]  /*21b0*/  LDG.E R2, desc[UR36][R2.64] ;  /* 0x0000002402027981 */ /* 0x000ea4000c1e1900 */
[----:B--2---:R-:W-:-:S07]  /*21c0*/  I2FP.F32.U32 R4, R2 ;  /* 0x0000000200047245 */ /* 0x004fce0000201000 */
.L_x_6727:
[----:B------:R-:W-:Y:S05]  /*21d0*/  BSYNC.RECONVERGENT B6 ;  /* 0x0000000000067941 */ /* 0x000fea0003800200 */
.L_x_6721:
[----:B------:R-:W2:Y:S01]  /*21e0*/  LDCU.64 UR6, c[0x0][0x580] ;  /* 0x0000b000ff0677ac */ /* 0x000ea20008000a00 */
[----:B01---5:R-:W-:Y:S01]  /*21f0*/  FMUL.FTZ R5, R4, R4 ;  /* 0x0000000404057220 */ /* 0x023fe20000410000 */
[----:B------:R-:W-:-:S03]  /*2200*/  UPRMT UR4, UR41, 0x9910, URZ ;  /* 0x0000991029047896 */ /* 0x000fc600080000ff */
[----:B------:R-:W-:Y:S01]  /*2210*/  FMUL.FTZ R4, R5, R4 ;  /* 0x0000000405047220 */ /* 0x000fe20000410000 */
        /* <DEDUP_REMOVED lines=15> */
.L_x_6753:
[----:B------:R-:W0:Y:S02]  /*2310*/  F2I.S64.TRUNC R4, R4 ;  /* 0x0000000400047311 */ /* 0x000e24000020d900 */
[----:B0-----:R-:W-:-:S05]  /*2320*/  IMAD.MOV.U32 R7, RZ, RZ, R4 ;  /* 0x000000ffff077224 */ /* 0x001fca00078e0004 */
[----:B------:R0:W-:Y:S01]  /*2330*/  STG.E.U8 desc[UR36][R2.64], R7 ;  /* 0x0000000702007986 */ /* 0x0001e2000c101124 */
[----:B------:R-:W-:Y:S05]  /*2340*/  BRA `(.L_x_6755) ;  /* 0x0000000c002c7947 */ /* 0x000fea0003800000 */
.L_x_6752:
        /* <DEDUP_REMOVED lines=9> */
.L_x_6757:
[----:B------:R-:W0:Y:S02]  /*23e0*/  F2I.FTZ.TRUNC.NTZ R5, R4 ;  /* 0x0000000400057305 */ /* 0x000e24000021f100 */
[----:B0-----:R0:W-:Y:S01]  /*23f0*/  STG.E desc[UR36][R2.64], R5 ;  /* 0x0000000502007986 */ /* 0x0011e2000c101924 */
[----:B------:R-:W-:Y:S05]  /*2400*/  BRA `(.L_x_6755) ;  /* 0x0000000800fc7947 */ /* 0x000fea0003800000 */
.L_x_6756:
[----:B------:R-:W0:Y:S02]  /*2410*/  F2I.FTZ.TRUNC.NTZ R5, R4 ;  /* 0x0000000400057305 */ /* 0x000e24000021f100 */
[----:B0-----:R0:W-:Y:S01]  /*2420*/  STG.E.U16 desc[UR36][R2.64], R5 ;  /* 0x0000000502007986 */ /* 0x0011e2000c101524 */
[----:B------:R-:W-:Y:S05]  /*2430*/  BRA `(.L_x_6755) ;  /* 0x0000000800f07947 */ /* 0x000fea0003800000 */
.L_x_6751:
        /* <DEDUP_REMOVED lines=8> */
.L_x_6759:
[----:B------:R-:W-:-:S05]  /*24c0*/  F2FP.F16.F32.PACK_AB R4, RZ, R4 ;  /* 0x00000004ff04723e */ /* 0x000fca00000000ff */
[----:B------:R0:W-:Y:S01]  /*24d0*/  STG.E.U16 desc[UR36][R2.64], R4 ;  /* 0x0000000402007986 */ /* 0x0001e2000c101524 */
[----:B------:R-:W-:Y:S05]  /*24e0*/  BRA `(.L_x_6755) ;  /* 0x0000000800c47947 */ /* 0x000fea0003800000 */
.L_x_6758:
        /* <DEDUP_REMOVED lines=9> */
.L_x_6761:
[----:B------:R-:W-:-:S04]  /*2580*/  F2FP.F16.F32.PACK_AB R5, RZ, R4 ;  /* 0x00000004ff05723e */ /* 0x000fc800000000ff */
[----:B------:R-:W-:-:S05]  /*2590*/  PRMT R5, R5, 0x5410, RZ ;  /* 0x0000541005057816 */ /* 0x000fca00000000ff */
[----:B------:R0:W-:Y:S01]  /*25a0*/  STG.E desc[UR36][R2.64], R5 ;  /* 0x0000000502007986 */ /* 0x0001e2000c101924 */
[----:B------:R-:W-:Y:S05]  /*25b0*/  BRA `(.L_x_6755) ;  /* 0x0000000800907947 */ /* 0x000fea0003800000 */
.L_x_6760:
[----:B------:R-:W-:-:S06]  /*25c0*/  FMUL.FTZ R4, R4, 1 ;  /* 0x3f80000004047820 */ /* 0x000fcc0000410000 */
[----:B------:R-:W0:Y:S02]  /*25d0*/  F2F.F64.F32 R4, R4 ;  /* 0x0000000400047310 */ /* 0x000e240000201800 */
[----:B0-----:R0:W-:Y:S01]  /*25e0*/  STG.E.64 desc[UR36][R2.64], R4 ;  /* 0x0000000402007986 */ /* 0x0011e2000c101b24 */
[----:B------:R-:W-:Y:S05]  /*25f0*/  BRA `(.L_x_6755) ;  /* 0x0000000800807947 */ /* 0x000fea0003800000 */
.L_x_6750:
        /* <DEDUP_REMOVED lines=12> */
.L_x_6764:
[----:B------:R-:W-:Y:S01]  /*26c0*/  FMUL.FTZ R4, R4, 1 ;  /* 0x3f80000004047820 */ /* 0x000fe20000410000 */
[----:B------:R-:W-:-:S05]  /*26d0*/  CS2R R6, SRZ ;  /* 0x0000000000067805 */ /* 0x000fca000001ff00 */
[----:B------:R-:W0:Y:S02]  /*26e0*/  F2F.F64.F32 R4, R4 ;  /* 0x0000000400047310 */ /* 0x000e240000201800 */
[----:B0-----:R0:W-:Y:S01]  /*26f0*/  STG.E.128 desc[UR36][R2.64], R4 ;  /* 0x0000000402007986 */ /* 0x0011e2000c101d24 */
[----:B------:R-:W-:Y:S05]  /*2700*/  BRA `(.L_x_6755) ;  /* 0x00000008003c7947 */ /* 0x000fea0003800000 */
.L_x_6763:
        /* <DEDUP_REMOVED lines=18> */
.L_x_6768:
[----:B------:R-:W-:Y:S05]  /*2830*/  BSYNC.RECONVERGENT B0 ;  /* 0x0000000000007941 */ /* 0x000fea0003800200 */
.L_x_6767:
[----:B------:R-:W-:-:S05]  /*2840*/  LOP3.LUT R7, R0, 0x80, R7, 0xf8, !PT ;  /* 0x0000008000077812 */ /* 0x000fca00078ef807 */
[----:B------:R0:W-:Y:S01]  /*2850*/  STG.E.U8 desc[UR36][R2.64], R7 ;  /* 0x0000000702007986 */ /* 0x0001e2000c101124 */
[----:B------:R-:W-:Y:S05]  /*2860*/  BRA `(.L_x_6755) ;  /* 0x0000000400e47947 */ /* 0x000fea0003800000 */
.L_x_6766:
        /* <DEDUP_REMOVED lines=14> */
.L_x_6770:
[----:B------:R-:W-:Y:S05]  /*2950*/  BSYNC.RECONVERGENT B0 ;  /* 0x0000000000007941 */ /* 0x000fea0003800200 */
.L_x_6769:
[----:B------:R-:W-:-:S05]  /*2960*/  LOP3.LUT R5, R0, 0x80, R7, 0xf8, !PT ;  /* 0x0000008000057812 */ /* 0x000fca00078ef807 */
[----:B------:R0:W-:Y:S01]  /*2970*/  STG.E.U8 desc[UR36][R2.64], R5 ;  /* 0x0000000502007986 */ /* 0x0001e2000c101124 */
[----:B------:R-:W-:Y:S05]  /*2980*/  BRA `(.L_x_6755) ;  /* 0x00000004009c7947 */ /* 0x000fea0003800000 */
.L_x_6765:
[----:B------:R-:W-:-:S05]  /*2990*/  F2FP.BF16.F32.PACK_AB R4, RZ, R4 ;  /* 0x00000004ff04723e */ /* 0x000fca00000010ff */
[----:B------:R0:W-:Y:S01]  /*29a0*/  STG.E.U16 desc[UR36][R2.64], R4 ;  /* 0x0000000402007986 */ /* 0x0001e2000c101524 */
[----:B------:R-:W-:Y:S05]  /*29b0*/  BRA `(.L_x_6755) ;  /* 0x0000000400907947 */ /* 0x000fea0003800000 */
.L_x_6762:
        /* <DEDUP_REMOVED lines=11> */
.L_x_6773:
        /* <DEDUP_REMOVED lines=12> */
.L_x_6776:
[----:B------:R-:W-:-:S04]  /*2b30*/  SHF.R.U32.HI R0, RZ, 0x14, R4 ;  /* 0x00000014ff007819 */ /* 0x000fc80000011604 */
[----:B------:R-:W-:-:S04]  /*2b40*/  LOP3.LUT R5, R0, 0x1, RZ, 0xc0, !PT ;  /* 0x0000000100057812 */ /* 0x000fc800078ec0ff */
[----:B------:R-:W-:-:S04]  /*2b50*/  IADD3 R0, PT, PT, R4, 0x487ffff, R5 ;  /* 0x0487ffff04007810 */ /* 0x000fc80007ffe005 */
[----:B------:R-:W-:-:S04]  /*2b60*/  SHF.R.U32.HI R0, RZ, 0x14, R0 ;  /* 0x00000014ff007819 */ /* 0x000fc80000011600 */
[----:B------:R-:W-:-:S07]  /*2b70*/  LOP3.LUT R5, R0, 0xff, RZ, 0xc0, !PT ;  /* 0x000000ff00057812 */ /* 0x000fce00078ec0ff */
.L_x_6777:
[----:B------:R-:W-:-:S04]  /*2b80*/  SHF.R.U32.HI R4, RZ, 0x18, R4 ;  /* 0x00000018ff047819 */ /* 0x000fc80000011604 */
[----:B------:R-:W-:-:S04]  /*2b90*/  LOP3.LUT R5, R5, 0x80, R4, 0xf8, !PT ;  /* 0x0000008005057812 */ /* 0x000fc800078ef804 */
[----:B------:R-:W-:-:S07]  /*2ba0*/  PRMT R0, R5, 0x7610, R0 ;  /* 0x0000761005007816 */ /* 0x000fce0000000000 */
.L_x_6775:
[----:B------:R-:W-:Y:S05]  /*2bb0*/  BSYNC.RECONVERGENT B0 ;  /* 0x0000000000007941 */ /* 0x000fea0003800200 */
.L_x_6774:
[----:B------:R4:W-:Y:S01]  /*2bc0*/  STG.E.U8 desc[UR36][R2.64], R0 ;  /* 0x0000000002007986 */ /* 0x0009e2000c101124 */
[----:B------:R-:W-:Y:S05]  /*2bd0*/  BRA `(.L_x_6755) ;  /* 0x0000000400087947 */ /* 0x000fea0003800000 */
.L_x_6772:
[----:B------:R-:W-:Y:S01]  /*2be0*/  LOP3.LUT R5, R4, 0x7fffffff, RZ, 0xc0, !PT ;  /* 0x7fffffff04057812 */ /* 0x000fe200078ec0ff */
        /* <DEDUP_REMOVED lines=11> */
.L_x_6780:
[----:B------:R-:W-:-:S04]  /*2ca0*/  SHF.R.U32.HI R0, RZ, 0x15, R4 ;  /* 0x00000015ff007819 */ /* 0x000fc80000011604 */
[----:B------:R-:W-:-:S04]  /*2cb0*/  LOP3.LUT R5, R0, 0x1, RZ, 0xc0, !PT ;  /* 0x0000000100057812 */ /* 0x000fc800078ec0ff */
[----:B------:R-:W-:-:S04]  /*2cc0*/  IADD3 R0, PT, PT, R4, 0x88fffff, R5 ;  /* 0x088fffff04007810 */ /* 0x000fc80007ffe005 */
[----:B------:R-:W-:-:S04]  /*2cd0*/  SHF.R.U32.HI R0, RZ, 0x15, R0 ;  /* 0x00000015ff007819 */ /* 0x000fc80000011600 */
[----:B------:R-:W-:-:S07]  /*2ce0*/  LOP3.LUT R5, R0, 0xff, RZ, 0xc0, !PT ;  /* 0x000000ff00057812 */ /* 0x000fce00078ec0ff */
.L_x_6781:
[----:B------:R-:W-:-:S04]  /*2cf0*/  SHF.R.U32.HI R4, RZ, 0x18, R4 ;  /* 0x00000018ff047819 */ /* 0x000fc80000011604 */
[----:B------:R-:W-:-:S04]  /*2d00*/  LOP3.LUT R5, R5, 0x80, R4, 0xf8, !PT ;  /* 0x0000008005057812 */ /* 0x000fc800078ef804 */
[----:B------:R-:W-:-:S07]  /*2d10*/  PRMT R0, R5, 0x7610, R0 ;  /* 0x0000761005007816 */ /* 0x000fce0000000000 */
.L_x_6779:
[----:B------:R-:W-:Y:S05]  /*2d20*/  BSYNC.RECONVERGENT B0 ;  /* 0x0000000000007941 */ /* 0x000fea0003800200 */
.L_x_6778:
[----:B------:R3:W-:Y:S01]  /*2d30*/  STG.E.U8 desc[UR36][R2.64], R0 ;  /* 0x0000000002007986 */ /* 0x0007e2000c101124 */
[----:B------:R-:W-:Y:S05]  /*2d40*/  BRA `(.L_x_6755) ;  /* 0x0000000000ac7947 */ /* 0x000fea0003800000 */
.L_x_6771:
[----:B------:R-:W-:-:S09]  /*2d50*/  UISETP.NE.AND UP0, UPT, UR4, 0x1c, UPT ;  /* 0x0000001c0400788c */ /* 0x000fd2000bf05270 */
[----:B------:R-:W-:Y:S05]  /*2d60*/  BRA.U !UP0, `(.L_x_6782) ;  /* 0x00000001089c7547 */ /* 0x000fea000b800000 */
[----:B------:R-:W-:-:S09]  /*2d70*/  UISETP.NE.AND UP0, UPT, UR4, 0x1d, UPT ;  /* 0x0000001d0400788c */ /* 0x000fd2000bf05270 */
[----:B------:R-:W-:Y:S05]  /*2d80*/  BRA.U !UP0, `(.L_x_6783) ;  /* 0x0000000108887547 */ /* 0x000fea000b800000 */
[----:B------:R-:W-:-:S09]  /*2d90*/  UISETP.NE.AND UP0, UPT, UR4, 0x2c, UPT ;  /* 0x0000002c0400788c */ /* 0x000fd2000bf05270 */
[----:B------:R-:W-:Y:S05]  /*2da0*/  BRA.U !UP0, `(.L_x_6784) ;  /* 0x0000000108447547 */ /* 0x000fea000b800000 */
.L_x_6754:
        /* <DEDUP_REMOVED lines=16> */
.L_x_6785:
[----:B------:R-:W-:Y:S05]  /*2eb0*/  BRA `(.L_x_6755) ;  /* 0x0000000000507947 */ /* 0x000fea0003800000 */
.L_x_6784:
        /* <DEDUP_REMOVED lines=15> */
.L_x_6783:
[----:B------:R-:W0:Y:S02]  /*2fb0*/  F2I.U64.TRUNC R4, R4 ;  /* 0x0000000400047311 */ /* 0x000e24000020d800 */
[----:B0-----:R1:W-:Y:S01]  /*2fc0*/  STG.E.64 desc[UR36][R2.64], R4 ;  /* 0x0000000402007986 */ /* 0x0013e2000c101b24 */
[----:B------:R-:W-:Y:S05]  /*2fd0*/  BRA `(.L_x_6755) ;  /* 0x0000000000087947 */ /* 0x000fea0003800000 */
.L_x_6782:
[----:B------:R-:W0:Y:S02]  /*2fe0*/  F2I.FTZ.U32.TRUNC.NTZ R5, R4 ;  /* 0x0000000400057305 */ /* 0x000e24000021f000 */
[----:B0-----:R0:W-:Y:S02]  /*2ff0*/  STG.E desc[UR36][R2.64], R5 ;  /* 0x0000000502007986 */ /* 0x0011e4000c101924 */
.L_x_6755:
[----:B------:R-:W-:-:S07]  /*3000*/  VIADD R17, R17, 0x80 ;  /* 0x0000008011117836 */ /* 0x000fce0000000000 */
.L_x_6719:
[----:B------:R-:W-:Y:S05]  /*3010*/  BSYNC.RECONVERGENT B7 ;  /* 0x0000000000077941 */ /* 0x000fea0003800200 */
.L_x_6718:
        /* <DEDUP_REMOVED lines=307> */
.L_x_6788:
        /* <DEDUP_REMOVED lines=18> */
.L_x_6793:
[----:B------:R-:W2:Y:S02]  /*4470*/  LDG.E.U8 R2, desc[UR36][R2.64] ;  /* 0x0000002402027981 */ /* 0x000ea4000c1e1100 */
[----:B--2---:R-:W-:Y:S01]  /*4480*/  I2FP.F32.U32 R4, R2 ;  /* 0x0000000200047245 */ /* 0x004fe20000201000 */
[----:B------:R-:W-:Y:S06]  /*4490*/  BRA `(.L_x_6795) ;  /* 0x0000000c00247947 */ /* 0x000fec0003800000 */
.L_x_6792:
        /* <DEDUP_REMOVED lines=9> */
.L_x_6797:
[----:B------:R-:W2:Y:S02]  /*4530*/  LDG.E R2, desc[UR36][R2.64] ;  /* 0x0000002402027981 */ /* 0x000ea4000c1e1900 */
[----:B--2---:R-:W-:Y:S01]  /*4540*/  I2FP.F32.S32 R4, R2 ;  /* 0x0000000200047245 */ /* 0x004fe20000201400 */
[----:B------:R-:W-:Y:S06]  /*4550*/  BRA `(.L_x_6795) ;  /* 0x0000000800f47947 */ /* 0x000fec0003800000 */
.L_x_6796:
[----:B------:R-:W2:Y:S02]  /*4560*/  LDG.E.U16 R2, desc[UR36][R2.64] ;  /* 0x0000002402027981 */ /* 0x000ea4000c1e1500 */
[----:B--2---:R0:W1:Y:S01]  /*4570*/  I2F.S16 R4, R2 ;  /* 0x0000000200047306 */ /* 0x0040620000101400 */
[----:B------:R-:W-:Y:S05]  /*4580*/  BRA `(.L_x_6795) ;  /* 0x0000000800e87947 */ /* 0x000fea0003800000 */
.L_x_6791:
        /* <DEDUP_REMOVED lines=8> */
.L_x_6799:
[----:B------:R-:W2:Y:S02]  /*4610*/  LDG.E.U16 R2, desc[UR36][R2.64] ;  /* 0x0000002402027981 */ /* 0x000ea4000c1e1500 */
[----:B--2---:R-:W-:Y:S01]  /*4620*/  HADD2.F32 R4, -RZ, R2.H0_H0 ;  /* 0x20000002ff047230 */ /* 0x004fe20000004100 */
[----:B------:R-:W-:Y:S06]  /*4630*/  BRA `(.L_x_6795) ;  /* 0x0000000800bc7947 */ /* 0x000fec0003800000 */
.L_x_6798:
        /* <DEDUP_REMOVED lines=8> */
.L_x_6801:
[----:B------:R-:W2:Y:S02]  /*46c0*/  LDG.E.U16 R2, desc[UR36][R2.64] ;  /* 0x0000002402027981 */ /* 0x000ea4000c1e1500 */
[----:B--2---:R-:W-:Y:S01]  /*46d0*/  HADD2.F32 R4, -RZ, R2.H0_H0 ;  /* 0x20000002ff047230 */ /* 0x004fe20000004100 */
[----:B------:R-:W-:Y:S06]  /*46e0*/  BRA `(.L_x_6795) ;  /* 0x0000000800907947 */ /* 0x000fec0003800000 */
.L_x_6800:
[----:B------:R-:W2:Y:S01]  /*46f0*/  LDG.E.64 R2, desc[UR36][R2.64] ;  /* 0x0000002402027981 */ /* 0x000ea2000c1e1b00 */
[----:B------:R-:W-:Y:S01]  /*4700*/  UMOV UR4, 0xf0000000 ;  /* 0xf000000000047882 */ /* 0x000fe20000000000 */
[----:B------:R-:W-:Y:S01]  /*4710*/  UMOV UR5, 0x380fffff ;  /* 0x380fffff00057882 */ /* 0x000fe20000000000 */
[----:B--2---:R-:W0:Y:S01]  /*4720*/  F2F.F32.F64 R4, R2 ;  /* 0x0000000200047310 */ /* 0x004e220000301000 */
[----:B------:R-:W-:-:S14]  /*4730*/  DSETP.GEU.AND P0, PT, |R2|, UR4, PT ;  /* 0x0000000402007e2a */ /* 0x000fdc000bf0e200 */
[----:B0-----:R-:W-:Y:S01]  /*4740*/  @!P0 FMUL R4, R4, 1.175494350822287508e-38 ;  /* 0x0080000004048820 */ /* 0x001fe20000400000 */
[----:B------:R-:W-:Y:S06]  /*4750*/  BRA `(.L_x_6795) ;  /* 0x0000000800747947 */ /* 0x000fec0003800000 */
.L_x_6790:
        /* <DEDUP_REMOVED lines=12> */
.L_x_6804:
[----:B------:R-:W2:Y:S01]  /*4820*/  LDG.E.64 R2, desc[UR36][R2.64] ;  /* 0x0000002402027981 */ /* 0x000ea2000c1e1b00 */
[----:B------:R-:W-:Y:S01]  /*4830*/  UMOV UR4, 0xf0000000 ;  /* 0xf000000000047882 */ /* 0x000fe20000000000 */
[----:B------:R-:W-:Y:S01]  /*4840*/  UMOV UR5, 0x380fffff ;  /* 0x380fffff00057882 */ /* 0x000fe20000000000 */
[----:B--2---:R-:W0:Y:S01]  /*4850*/  F2F.F32.F64 R4, R2 ;  /* 0x0000000200047310 */ /* 0x004e220000301000 */
[----:B------:R-:W-:-:S14]  /*4860*/  DSETP.GEU.AND P0, PT, |R2|, UR4, PT ;  /* 0x0000000402007e2a */ /* 0x000fdc000bf0e200 */
[----:B0-----:R-:W-:Y:S01]  /*4870*/  @!P0 FMUL R4, R4, 1.175494350822287508e-38 ;  /* 0x0080000004048820 */ /* 0x001fe20000400000 */
[----:B------:R-:W-:Y:S06]  /*4880*/  BRA `(.L_x_6795) ;  /* 0x0000000800287947 */ /* 0x000fec0003800000 */
.L_x_6803:
        /* <DEDUP_REMOVED lines=25> */
.L_x_6806:
        /* <DEDUP_REMOVED lines=12> */
.L_x_6805:
[----:B------:R-:W2:Y:S02]  /*4ae0*/  LDG.E.U16 R2, desc[UR36][R2.64] ;  /* 0x0000002402027981 */ /* 0x000ea4000c1e1500 */
[----:B--2---:R-:W-:Y:S01]  /*4af0*/  IMAD.U32 R4, R2, 0x10000, RZ ;  /* 0x0001000002047824 */ /* 0x004fe200078e00ff */
[----:B------:R-:W-:Y:S06]  /*4b00*/  BRA `(.L_x_6795) ;  /* 0x0000000400887947 */ /* 0x000fec0003800000 */
.L_x_6802:
        /* <DEDUP_REMOVED lines=11> */
.L_x_6809:
        /* <DEDUP_REMOVED lines=20> */
.L_x_6811:
[----:B------:R-:W-:Y:S05]  /*4d00*/  BSYNC.RECONVERGENT B0 ;  /* 0x0000000000007941 */ /* 0x000fea0003800200 */
.L_x_6810:
[----:B------:R-:W-:Y:S01]  /*4d10*/  IMAD.SHL.U32 R0, R0, 0x100000, RZ ;  /* 0x0010000000007824 */ /* 0x000fe200078e00ff */
[----:B------:R-:W-:-:S04]  /*4d20*/  LEA R2, R2, 0x3b800000, 0x17 ;  /* 0x3b80000002027811 */ /* 0x000fc800078eb8ff */
[----:B------:R-:W-:Y:S01]  /*4d30*/  LOP3.LUT R4, R2, R0, R7, 0xfe, !PT ;  /* 0x0000000002047212 */ /* 0x000fe200078efe07 */
[----:B------:R-:W-:Y:S06]  /*4d40*/  BRA `(.L_x_6795) ;  /* 0x0000000000f87947 */ /* 0x000fec0003800000 */
.L_x_6808:
        /* <DEDUP_REMOVED lines=20> */
.L_x_6813:
[----:B------:R-:W-:Y:S05]  /*4e90*/  BSYNC.RECONVERGENT B0 ;  /* 0x0000000000007941 */ /* 0x000fea0003800200 */
.L_x_6812:
[----:B------:R-:W-:Y:S02]  /*4ea0*/  SHF.L.U32 R0, R0, 0x15, RZ ;  /* 0x0000001500007819 */ /* 0x000fe400000006ff */
[----:B------:R-:W-:-:S04]  /*4eb0*/  LEA R2, R2, 0x37800000, 0x17 ;  /* 0x3780000002027811 */ /* 0x000fc800078eb8ff */
[----:B------:R-:W-:Y:S01]  /*4ec0*/  LOP3.LUT R4, R2, R0, R7, 0xfe, !PT ;  /* 0x0000000002047212 */ /* 0x000fe200078efe07 */
[----:B------:R-:W-:Y:S06]  /*4ed0*/  BRA `(.L_x_6795) ;  /* 0x0000000000947947 */ /* 0x000fec0003800000 */
.L_x_6807:
        /* <DEDUP_REMOVED lines=14> */
.L_x_6794:
        /* <DEDUP_REMOVED lines=16> */
.L_x_6816:
[----:B------:R-:W-:Y:S01]  /*50c0*/  IMAD.MOV.U32 R4, RZ, RZ, RZ ;  /* 0x000000ffff047224 */ /* 0x000fe200078e00ff */
[----:B------:R-:W-:Y:S06]  /*50d0*/  BRA `(.L_x_6795) ;  /* 0x0000000000147947 */ /* 0x000fec0003800000 */
.L_x_6815:
[----:B------:R-:W2:Y:S02]  /*50e0*/  LDG.E.64 R2, desc[UR36][R2.64] ;  /* 0x0000002402027981 */ /* 0x000ea4000c1e1b00 */
[----:B--2---:R0:W1:Y:S01]  /*50f0*/  I2F.U64 R4, R2 ;  /* 0x0000000200047312 */ /* 0x0040620000301000 */
[----:B------:R-:W-:Y:S05]  /*5100*/  BRA `(.L_x_6795) ;  /* 0x0000000000087947 */ /* 0x000fea0003800000 */
.L_x_6814:
[----:B------:R-:W2:Y:S02]  /*5110*/  LDG.E R2, desc[UR36][R2.64] ;  /* 0x0000002402027981 */ /* 0x000ea4000c1e1900 */
[----:B--2---:R-:W-:-:S07]  /*5120*/  I2FP.F32.U32 R4, R2 ;  /* 0x0000000200047245 */ /* 0x004fce0000201000 */
.L_x_6795:
[----:B------:R-:W-:Y:S05]  /*5130*/  BSYNC.RECONVERGENT B6 ;  /* 0x0000000000067941 */ /* 0x000fea0003800200 */
.L_x_6789:
[----:B------:R-:W2:Y:S01]  /*5140*/  LDCU.64 UR6, c[0x0][0x580] ;  /* 0x0000b000ff0677ac */ /* 0x000ea20008000a00 */
[----:B01---5:R-:W-:Y:S01]  /*5150*/  FMUL.FTZ R5, R4, R4 ;  /* 0x0000000404057220 */ /* 0x023fe20000410000 */
[----:B------:R-:W-:-:S03]  /*5160*/  UPRMT UR4, UR41, 0x9910, URZ ;  /* 0x0000991029047896 */ /* 0x000fc600080000ff */
[----:B------:R-:W-:Y:S01]  /*5170*/  FMUL.FTZ R4, R5, R4 ;  /* 0x0000000405047220 */ /* 0x000fe20000410000 */
        /* <DEDUP_REMOVED lines=15> */
.L_x_6820:
[----:B------:R-:W0:Y:S02]  /*5270*/  F2I.S64.TRUNC R4, R4 ;  /* 0x0000000400047311 */ /* 0x000e24000020d900 */
[----:B0-----:R-:W-:-:S05]  /*5280*/  MOV R7, R4 ;  /* 0x0000000400077202 */ /* 0x001fca0000000f00 */
[----:B------:R3:W-:Y:S01]  /*5290*/  STG.E.U8 desc[UR36][R2.64], R7 ;  /* 0x0000000702007986 */ /* 0x0007e2000c101124 */
[----:B------:R-:W-:Y:S05]  /*52a0*/  BRA `(.L_x_6822) ;  /* 0x0000000c00287947 */ /* 0x000fea0003800000 */
.L_x_6819:
        /* <DEDUP_REMOVED lines=9> */
.L_x_6824:
[----:B------:R-:W0:Y:S02]  /*5340*/  F2I.FTZ.TRUNC.NTZ R5, R4 ;  /* 0x0000000400057305 */ /* 0x000e24000021f100 */
[----:B0-----:R2:W-:Y:S01]  /*5350*/  STG.E desc[UR36][R2.64], R5 ;  /* 0x0000000502007986 */ /* 0x0015e2000c101924 */
[----:B------:R-:W-:Y:S05]  /*5360*/  BRA `(.L_x_6822) ;  /* 0x0000000800f87947 */ /* 0x000fea0003800000 */
.L_x_6823:
[----:B------:R-:W0:Y:S02]  /*5370*/  F2I.FTZ.TRUNC.NTZ R5, R4 ;  /* 0x0000000400057305 */ /* 0x000e24000021f100 */
[----:B0-----:R0:W-:Y:S01]  /*5380*/  STG.E.U16 desc[UR36][R2.64], R5 ;  /* 0x0000000502007986 */ /* 0x0011e2000c101524 */
[----:B------:R-:W-:Y:S05]  /*5390*/  BRA `(.L_x_6822) ;  /* 0x0000000800ec7947 */ /* 0x000fea0003800000 */
.L_x_6818:
        /* <DEDUP_REMOVED lines=8> */
.L_x_6826:
[----:B------:R-:W-:-:S05]  /*5420*/  F2FP.F16.F32.PACK_AB R4, RZ, R4 ;  /* 0x00000004ff04723e */ /* 0x000fca00000000ff */
[----:B------:R0:W-:Y:S01]  /*5430*/  STG.E.U16 desc[UR36][R2.64], R4 ;  /* 0x0000000402007986 */ /* 0x0001e2000c101524 */
[----:B------:R-:W-:Y:S05]  /*5440*/  BRA `(.L_x_6822) ;  /* 0x0000000800c07947 */ /* 0x000fea0003800000 */
.L_x_6825:
        /* <DEDUP_REMOVED lines=9> */
.L_x_6828:
[----:B------:R-:W-:-:S04]  /*54e0*/  F2FP.F16.F32.PACK_AB R5, RZ, R4 ;  /* 0x00000004ff05723e */ /* 0x000fc800000000ff */
[----:B------:R-:W-:-:S05]  /*54f0*/  PRMT R5, R5, 0x5410, RZ ;  /* 0x0000541005057816 */ /* 0x000fca00000000ff */
[----:B------:R0:W-:Y:S01]  /*5500*/  STG.E desc[UR36][R2.64], R5 ;  /* 0x0000000502007986 */ /* 0x0001e2000c101924 */
[----:B------:R-:W-:Y:S05]  /*5510*/  BRA `(.L_x_6822) ;  /* 0x00000008008c7947 */ /* 0x000fea0003800000 */
.L_x_6827:
[----:B------:R-:W-:-:S06]  /*5520*/  FMUL.FTZ R4, R4, 1 ;  /* 0x3f80000004047820 */ /* 0x000fcc0000410000 */
[----:B------:R-:W0:Y:S02]  /*5530*/  F2F.F64.F32 R4, R4 ;  /* 0x0000000400047310 */ /* 0x000e240000201800 */
[----:B0-----:R0:W-:Y:S01]  /*5540*/  STG.E.64 desc[UR36][R2.64], R4 ;  /* 0x0000000402007986 */ /* 0x0011e2000c101b24 */
[----:B------:R-:W-:Y:S05]  /*5550*/  BRA `(.L_x_6822) ;  /* 0x00000008007c7947 */ /* 0x000fea0003800000 */
.L_x_6817:
        /* <DEDUP_REMOVED lines=13> */
.L_x_6832:
        /* <DEDUP_REMOVED lines=16> */
.L_x_6835:
[----:B------:R-:W-:-:S04]  /*5730*/  SHF.R.U32.HI R4, RZ, 0x18, R4 ;  /* 0x00000018ff047819 */ /* 0x000fc80000011604 */
[----:B------:R-:W-:-:S04]  /*5740*/  LOP3.LUT R4, R5, 0x80, R4, 0xf8, !PT ;  /* 0x0000008005047812 */ /* 0x000fc800078ef804 */
[----:B------:R-:W-:-:S07]  /*5750*/  PRMT R0, R4, 0x7610, R0 ;  /* 0x0000761004007816 */ /* 0x000fce0000000000 */
.L_x_6834:
[----:B------:R-:W-:Y:S05]  /*5760*/  BSYNC.RECONVERGENT B0 ;  /* 0x0000000000007941 */ /* 0x000fea0003800200 */
.L_x_6833:
[----:B------:R0:W-:Y:S01]  /*5770*/  STG.E.U8 desc[UR36][R2.64], R0 ;  /* 0x0000000002007986 */ /* 0x0001e2000c101124 */
[----:B------:R-:W-:Y:S05]  /*5780*/  BRA `(.L_x_6822) ;  /* 0x0000000400f07947 */ /* 0x000fea0003800000 */
.L_x_6831:
        /* <DEDUP_REMOVED lines=16> */
.L_x_6838:
[----:B------:R-:W-:-:S04]  /*5890*/  SHF.R.U32.HI R4, RZ, 0x18, R4 ;  /* 0x00000018ff047819 */ /* 0x000fc80000011604 */
[----:B------:R-:W-:-:S04]  /*58a0*/  LOP3.LUT R5, R5, 0x80, R4, 0xf8, !PT ;  /* 0x0000008005057812 */ /* 0x000fc800078ef804 */
[----:B------:R-:W-:-:S07]  /*58b0*/  PRMT R0, R5, 0x7610, R0 ;  /* 0x0000761005007816 */ /* 0x000fce0000000000 */
.L_x_6837:
[----:B------:R-:W-:Y:S05]  /*58c0*/  BSYNC.RECONVERGENT B0 ;  /* 0x0000000000007941 */ /* 0x000fea0003800200 */
.L_x_6836:
[----:B------:R0:W-:Y:S01]  /*58d0*/  STG.E.U8 desc[UR36][R2.64], R0 ;  /* 0x0000000002007986 */ /* 0x0001e2000c101124 */
[----:B------:R-:W-:Y:S05]  /*58e0*/  BRA `(.L_x_6822) ;  /* 0x0000000400987947 */ /* 0x000fea0003800000 */
.L_x_6830:
        /* <DEDUP_REMOVED lines=21> */
.L_x_6840:
[----:B------:R-:W0:Y:S02]  /*5a40*/  F2I.U64.TRUNC R4, R4 ;  /* 0x0000000400047311 */ /* 0x000e24000020d800 */
[----:B0-----:R0:W-:Y:S01]  /*5a50*/  STG.E.64 desc[UR36][R2.64], R4 ;  /* 0x0000000402007986 */ /* 0x0011e2000c101b24 */
[----:B------:R-:W-:Y:S05]  /*5a60*/  BRA `(.L_x_6822) ;  /* 0x0000000400387947 */ /* 0x000fea0003800000 */
.L_x_6839:
[----:B------:R-:W0:Y:S02]  /*5a70*/  F2I.FTZ.U32.TRUNC.NTZ R5, R4 ;  /* 0x0000000400057305 */ /* 0x000e24000021f000 */
[----:B0-----:R0:W-:Y:S01]  /*5a80*/  STG.E desc[UR36][R2.64], R5 ;  /* 0x0000000502007986 */ /* 0x0011e2000c101924 */
[----:B------:R-:W-:Y:S05]  /*5a90*/  BRA `(.L_x_6822) ;  /* 0x00000004002c7947 */ /* 0x000fea0003800000 */
.L_x_6829:
        /* <DEDUP_REMOVED lines=10> */
.L_x_6842:
[----:B------:R-:W-:Y:S01]  /*5b40*/  FMUL.FTZ R4, R4, 1 ;  /* 0x3f80000004047820 */ /* 0x000fe20000410000 */
[----:B------:R-:W-:-:S05]  /*5b50*/  CS2R R6, SRZ ;  /* 0x0000000000067805 */ /* 0x000fca000001ff00 */
[----:B------:R-:W0:Y:S02]  /*5b60*/  F2F.F64.F32 R4, R4 ;  /* 0x0000000400047310 */ /* 0x000e240000201800 */
[----:B0-----:R0:W-:Y:S01]  /*5b70*/  STG.E.128 desc[UR36][R2.64], R4 ;  /* 0x0000000402007986 */ /* 0x0011e2000c101d24 */
[----:B------:R-:W-:Y:S05]  /*5b80*/  BRA `(.L_x_6822) ;  /* 0x0000000000f07947 */ /* 0x000fea0003800000 */
.L_x_6841:
[----:B------:R-:W-:-:S09]  /*5b90*/  UISETP.NE.AND UP0, UPT, UR4, 0xf, UPT ;  /* 0x0000000f0400788c */ /* 0x000fd2000bf05270 */
[----:B------:R-:W-:Y:S05]  /*5ba0*/  BRA.U !UP0, `(.L_x_6843) ;  /* 0x0000000108e07547 */ /* 0x000fea000b800000 */
[----:B------:R-:W-:-:S09]  /*5bb0*/  UISETP.NE.AND UP0, UPT, UR4, 0x17, UPT ;  /* 0x000000170400788c */ /* 0x000fd2000bf05270 */
[----:B------:R-:W-:Y:S05]  /*5bc0*/  BRA.U !UP0, `(.L_x_6844) ;  /* 0x00000001088c7547 */ /* 0x000fea000b800000 */
[----:B------:R-:W-:-:S09]  /*5bd0*/  UISETP.NE.AND UP0, UPT, UR4, 0x18, UPT ;  /* 0x000000180400788c */ /* 0x000fd2000bf05270 */
[----:B------:R-:W-:Y:S05]  /*5be0*/  BRA.U !UP0, `(.L_x_6845) ;  /* 0x0000000108447547 */ /* 0x000fea000b800000 */
.L_x_6821:
        /* <DEDUP_REMOVED lines=16> */
.L_x_6846:
[----:B------:R-:W-:Y:S05]  /*5cf0*/  BRA `(.L_x_6822) ;  /* 0x0000000000947947 */ /* 0x000fea0003800000 */
.L_x_6845:
        /* <DEDUP_REMOVED lines=12> */
.L_x_6848:
[----:B------:R-:W-:Y:S05]  /*5dc0*/  BSYNC.RECONVERGENT B0 ;  /* 0x0000000000007941 */ /* 0x000fea0003800200 */
.L_x_6847:
[----:B------:R-:W-:-:S05]  /*5dd0*/  LOP3.LUT R5, R0, 0x80, R7, 0xf8, !PT ;  /* 0x0000008000057812 */ /* 0x000fca00078ef807 */
[----:B------:R0:W-:Y:S01]  /*5de0*/  STG.E.U8 desc[UR36][R2.64], R5 ;  /* 0x0000000502007986 */ /* 0x0001e2000c101124 */
[----:B------:R-:W-:Y:S05]  /*5df0*/  BRA `(.L_x_6822) ;  /* 0x0000000000547947 */ /* 0x000fea0003800000 */
.L_x_6844:
        /* <DEDUP_REMOVED lines=11> */
.L_x_6850:
[----:B------:R-:W-:Y:S02]  /*5eb0*/  ISETP.GT.U32.AND P0, PT, R6, 0x7f800000, PT ;  /* 0x7f8000000600780c */ /* 0x000fe40003f04070 */
[----:B------:R-:W-:-:S04]  /*5ec0*/  MOV R0, 0x7f ;  /* 0x0000007f00007802 */ /* 0x000fc80000000f00 */
[----:B------:R-:W-:-:S07]  /*5ed0*/  SEL R0, R0, 0x7c, P0 ;  /* 0x0000007c00007807 */ /* 0x000fce0000000000 */
.L_x_6851:
[----:B------:R-:W-:Y:S05]  /*5ee0*/  BSYNC.RECONVERGENT B0 ;  /* 0x0000000000007941 */ /* 0x000fea0003800200 */
.L_x_6849:
[----:B------:R-:W-:-:S04]  /*5ef0*/  SHF.R.U32.HI R5, RZ, 0x18, R4 ;  /* 0x00000018ff057819 */ /* 0x000fc80000011604 */
[----:B------:R-:W-:-:S05]  /*5f00*/  LOP3.LUT R5, R0, 0x80, R5, 0xf8, !PT ;  /* 0x0000008000057812 */ /* 0x000fca00078ef805 */
[----:B------:R0:W-:Y:S01]  /*5f10*/  STG.E.U8 desc[UR36][R2.64], R5 ;  /* 0x0000000502007986 */ /* 0x0001e2000c101124 */
[----:B------:R-:W-:Y:S05]  /*5f20*/  BRA `(.L_x_6822) ;  /* 0x0000000000087947 */ /* 0x000fea0003800000 */
.L_x_6843:
[----:B------:R-:W-:-:S05]  /*5f30*/  F2FP.BF16.F32.PACK_AB R4, RZ, R4 ;  /* 0x00000004ff04723e */ /* 0x000fca00000010ff */
[----:B------:R0:W-:Y:S02]  /*5f40*/  STG.E.U16 desc[UR36][R2.64], R4 ;  /* 0x0000000402007986 */ /* 0x0001e4000c101524 */
.L_x_6822:
[----:B------:R-:W-:-:S07]  /*5f50*/  VIADD R17, R17, 0x80 ;  /* 0x0000008011117836 */ /* 0x000fce0000000000 */
.L_x_6787:
[----:B------:R-:W-:Y:S05]  /*5f60*/  BSYNC.RECONVERGENT B7 ;  /* 0x0000000000077941 */ /* 0x000fea0003800200 */
.L_x_6786:
        /* <DEDUP_REMOVED lines=307> */
.L_x_6854:
        /* <DEDUP_REMOVED lines=18> */
.L_x_6859:
[----:B------:R-:W2:Y:S02]  /*73c0*/  LDG.E.U8 R2, desc[UR36][R2.64] ;  /* 0x0000002402027981 */ /* 0x000ea4000c1e1100 */
[----:B--2---:R-:W-:Y:S01]  /*73d0*/  I2FP.F32.U32 R4, R2 ;  /* 0x0000000200047245 */ /* 0x004fe20000201000 */
[----:B------:R-:W-:Y:S06]  /*73e0*/  BRA `(.L_x_6861) ;  /* 0x0000000c00247947 */ /* 0x000fec0003800000 */
.L_x_6858:
        /* <DEDUP_REMOVED lines=9> */
.L_x_6863:
[----:B------:R-:W2:Y:S02]  /*7480*/  LDG.E R2, desc[UR36][R2.64] ;  /* 0x0000002402027981 */ /* 0x000ea4000c1e1900 */
[----:B--2---:R-:W-:Y:S01]  /*7490*/  I2FP.F32.S32 R4, R2 ;  /* 0x0000000200047245 */ /* 0x004fe20000201400 */
[----:B------:R-:W-:Y:S06]  /*74a0*/  BRA `(.L_x_6861) ;  /* 0x0000000800f47947 */ /* 0x000fec0003800000 */
.L_x_6862:
[----:B------:R-:W2:Y:S02]  /*74b0*/  LDG.E.U16 R2, desc[UR36][R2.64] ;  /* 0x0000002402027981 */ /* 0x000ea4000c1e1500 */
[----:B--2---:R2:W3:Y:S01]  /*74c0*/  I2F.S16 R4, R2 ;  /* 0x0000000200047306 */ /* 0x0044e20000101400 */
[----:B------:R-:W-:Y:S05]  /*74d0*/  BRA `(.L_x_6861) ;  /* 0x0000000800e87947 */ /* 0x000fea0003800000 */
.L_x_6857:
        /* <DEDUP_REMOVED lines=8> */
.L_x_6865:
[----:B------:R-:W2:Y:S02]  /*7560*/  LDG.E.U16 R2, desc[UR36][R2.64] ;  /* 0x0000002402027981 */ /* 0x000ea4000c1e1500 */
[----:B--2---:R-:W-:Y:S01]  /*7570*/  HADD2.F32 R4, -RZ, R2.H0_H0 ;  /* 0x20000002ff047230 */ /* 0x004fe20000004100 */
[----:B------:R-:W-:Y:S06]  /*7580*/  BRA `(.L_x_6861) ;  /* 0x0000000800bc7947 */ /* 0x000fec0003800000 */
.L_x_6864:
        /* <DEDUP_REMOVED lines=8> */
.L_x_6867:
[----:B------:R-:W2:Y:S02]  /*7610*/  LDG.E.U16 R2, desc[UR36][R2.64] ;  /* 0x0000002402027981 */ /* 0x000ea4000c1e1500 */
[----:B--2---:R-:W-:Y:S01]  /*7620*/  HADD2.F32 R4, -RZ, R2.H0_H0 ;  /* 0x20000002ff047230 */ /* 0x004fe20000004100 */
[----:B------:R-:W-:Y:S06]  /*7630*/  BRA `(.L_x_6861) ;  /* 0x0000000800907947 */ /* 0x000fec0003800000 */
.L_x_6866:
[----:B------:R-:W2:Y:S01]  /*7640*/  LDG.E.64 R2, desc[UR36][R2.64] ;  /* 0x0000002402027981 */ /* 0x000ea2000c1e1b00 */
[----:B------:R-:W-:Y:S01]  /*7650*/  UMOV UR4, 0xf0000000 ;  /* 0xf000000000047882 */ /* 0x000fe20000000000 */
[----:B------:R-:W-:Y:S01]  /*7660*/  UMOV UR5, 0x380fffff ;  /* 0x380fffff00057882 */ /* 0x000fe20000000000 */
[----:B--2---:R-:W0:Y:S01]  /*7670*/  F2F.F32.F64 R4, R2 ;  /* 0x0000000200047310 */ /* 0x004e220000301000 */
[----:B------:R-:W-:-:S14]  /*7680*/  DSETP.GEU.AND P0, PT, |R2|, UR4, PT ;  /* 0x0000000402007e2a */ /* 0x000fdc000bf0e200 */
[----:B0-----:R-:W-:Y:S01]  /*7690*/  @!P0 FMUL R4, R4, 1.175494350822287508e-38 ;  /* 0x0080000004048820 */ /* 0x001fe20000400000 */
[----:B------:R-:W-:Y:S06]  /*76a0*/  BRA `(.L_x_6861) ;  /* 0x0000000800747947 */ /* 0x000fec0003800000 */
.L_x_6856:
        /* <DEDUP_REMOVED lines=12> */
.L_x_6870:
[----:B------:R-:W2:Y:S01]  /*7770*/  LDG.E.64 R2, desc[UR36][R2.64] ;  /* 0x0000002402027981 */ /* 0x000ea2000c1e1b00 */
[----:B------:R-:W-:Y:S01]  /*7780*/  UMOV UR4, 0xf0000000 ;  /* 0xf000000000047882 */ /* 0x000fe20000000000 */
[----:B------:R-:W-:Y:S01]  /*7790*/  UMOV UR5, 0x380fffff ;  /* 0x380fffff00057882 */ /* 0x000fe20000000000 */
[----:B--2---:R-:W0:Y:S01]  /*77a0*/  F2F.F32.F64 R4, R2 ;  /* 0x0000000200047310 */ /* 0x004e220000301000 */
[----:B------:R-:W-:-:S14]  /*77b0*/  DSETP.GEU.AND P0, PT, |R2|, UR4, PT ;  /* 0x0000000402007e2a */ /* 0x000fdc000bf0e200 */
[----:B0-----:R-:W-:Y:S01]  /*77c0*/  @!P0 FMUL R4, R4, 1.175494350822287508e-38 ;  /* 0x0080000004048820 */ /* 0x001fe20000400000 */
[----:B------:R-:W-:Y:S06]  /*77d0*/  BRA `(.L_x_6861) ;  /* 0x0000000800287947 */ /* 0x000fec0003800000 */
.L_x_6869:
        /* <DEDUP_REMOVED lines=25> */
.L_x_6872:
        /* <DEDUP_REMOVED lines=12> */
.L_x_6871:
[----:B------:R-:W2:Y:S02]  /*7a30*/  LDG.E.U16 R2, desc[UR36][R2.64] ;  /* 0x0000002402027981 */ /* 0x000ea4000c1e1500 */
[----:B--2---:R-:W-:Y:S01]  /*7a40*/  IMAD.U32 R4, R2, 0x10000, RZ ;  /* 0x0001000002047824 */ /* 0x004fe200078e00ff */
[----:B------:R-:W-:Y:S06]  /*7a50*/  BRA `(.L_x_6861) ;  /* 0x0000000400887947 */ /* 0x000fec0003800000 */
.L_x_6868:
        /* <DEDUP_REMOVED lines=11> */
.L_x_6875:
        /* <DEDUP_REMOVED lines=20> */
.L_x_6877:
[----:B------:R-:W-:Y:S05]  /*7c50*/  BSYNC.RECONVERGENT B0 ;  /* 0x0000000000007941 */ /* 0x000fea0003800200 */
.L_x_6876:
[----:B------:R-:W-:Y:S02]  /*7c60*/  SHF.L.U32 R0, R0, 0x14, RZ ;  /* 0x0000001400007819 */ /* 0x000fe400000006ff */
[----:B------:R-:W-:-:S04]  /*7c70*/  LEA R2, R2, 0x3b800000, 0x17 ;  /* 0x3b80000002027811 */ /* 0x000fc800078eb8ff */
[----:B------:R-:W-:Y:S01]  /*7c80*/  LOP3.LUT R4, R2, R0, R7, 0xfe, !PT ;  /* 0x0000000002047212 */ /* 0x000fe200078efe07 */
[----:B------:R-:W-:Y:S06]  /*7c90*/  BRA `(.L_x_6861) ;  /* 0x0000000000f87947 */ /* 0x000fec0003800000 */
.L_x_6874:
        /* <DEDUP_REMOVED lines=20> */
.L_x_6879:
[----:B------:R-:W-:Y:S05]  /*7de0*/  BSYNC.RECONVERGENT B0 ;  /* 0x0000000000007941 */ /* 0x000fea0003800200 */
.L_x_6878:
[----:B------:R-:W-:Y:S01]  /*7df0*/  IMAD.SHL.U32 R0, R0, 0x200000, RZ ;  /* 0x0020000000007824 */ /* 0x000fe200078e00ff */
[----:B------:R-:W-:-:S04]  /*7e00*/  LEA R2, R2, 0x37800000, 0x17 ;  /* 0x3780000002027811 */ /* 0x000fc800078eb8ff */
[----:B------:R-:W-:Y:S01]  /*7e10*/  LOP3.LUT R4, R2, R0, R7, 0xfe, !PT ;  /* 0x0000000002047212 */ /* 0x000fe200078efe07 */
[----:B------:R-:W-:Y:S06]  /*7e20*/  BRA `(.L_x_6861) ;  /* 0x0000000000947947 */ /* 0x000fec0003800000 */
.L_x_6873:
        /* <DEDUP_REMOVED lines=14> */
.L_x_6860:
        /* <DEDUP_REMOVED lines=16> */
.L_x_6882:
[----:B------:R-:W-:Y:S01]  /*8010*/  MOV R4, RZ ;  /* 0x000000ff00047202 */ /* 0x000fe20000000f00 */
[----:B------:R-:W-:Y:S06]  /*8020*/  BRA `(.L_x_6861) ;  /* 0x0000000000147947 */ /* 0x000fec0003800000 */
.L_x_6881:
[----:B------:R-:W2:Y:S02]  /*8030*/  LDG.E.64 R2, desc[UR36][R2.64] ;  /* 0x0000002402027981 */ /* 0x000ea4000c1e1b00 */
[----:B--2---:R0:W1:Y:S01]  /*8040*/  I2F.U64 R4, R2 ;  /* 0x0000000200047312 */ /* 0x0040620000301000 */
[----:B------:R-:W-:Y:S05]  /*8050*/  BRA `(.L_x_6861) ;  /* 0x0000000000087947 */ /* 0x000fea0003800000 */
.L_x_6880:
[----:B------:R-:W2:Y:S02]  /*8060*/  LDG.E R2, desc[UR36][R2.64] ;  /* 0x0000002402027981 */ /* 0x000ea4000c1e1900 */
[----:B--2---:R-:W-:-:S07]  /*8070*/  I2FP.F32.U32 R4, R2 ;  /* 0x0000000200047245 */ /* 0x004fce0000201000 */
.L_x_6861:
[----:B------:R-:W-:Y:S05]  /*8080*/  BSYNC.RECONVERGENT B6 ;  /* 0x0000000000067941 */ /* 0x000fea0003800200 */
.L_x_6855:
[----:B------:R-:W2:Y:S01]  /*8090*/  LDCU.64 UR6, c[0x0][0x580] ;  /* 0x0000b000ff0677ac */ /* 0x000ea20008000a00 */
[----:B01-3-5:R-:W-:Y:S01]  /*80a0*/  FMUL.FTZ R5, R4, R4 ;  /* 0x0000000404057220 */ /* 0x02bfe20000410000 */
[----:B------:R-:W-:-:S03]  /*80b0*/  UPRMT UR4, UR41, 0x9910, URZ ;  /* 0x0000991029047896 */ /* 0x000fc600080000ff */
[----:B------:R-:W-:Y:S01]  /*80c0*/  FMUL.FTZ R4, R5, R4 ;  /* 0x0000000405047220 */ /* 0x000fe20000410000 */
[----:B------:R-:W-:Y:S01]  /*80d0*/  UISETP.GT.AND UP0, UPT, UR4, 0x9, UPT ;  /* 0x000000090400788c */ /* 0x000fe2000bf04270 */
[----:B--2-4-:R-:W-:-:S05]  /*80e0*/  IADD3 R2, P0, PT, R16, UR6, RZ ;  /* 0x0000000610027c10 */ /* 0x014fca000ff1e0ff */
        /* <DEDUP_REMOVED lines=13> */
.L_x_6886:
[----:B------:R-:W0:Y:S02]  /*81c0*/  F2I.S64.TRUNC R4, R4 ;  /* 0x0000000400047311 */ /* 0x000e24000020d900 */
[----:B0-----:R-:W-:-:S05]  /*81d0*/  IMAD.MOV.U32 R7, RZ, RZ, R4 ;  /* 0x000000ffff077224 */ /* 0x001fca00078e0004 */
[----:B------:R0:W-:Y:S01]  /*81e0*/  STG.E.U8 desc[UR36][R2.64], R7 ;  /* 0x0000000702007986 */ /* 0x0001e2000c101124 */
[----:B------:R-:W-:Y:S05]  /*81f0*/  BRA `(.L_x_6888) ;  /* 0x0000000c00287947 */ /* 0x000fea0003800000 */
.L_x_6885:
        /* <DEDUP_REMOVED lines=9> */
.L_x_6890:
[----:B------:R-:W0:Y:S02]  /*8290*/  F2I.FTZ.TRUNC.NTZ R5, R4 ;  /* 0x0000000400057305 */ /* 0x000e24000021f100 */
[----:B0-----:R0:W-:Y:S01]  /*82a0*/  STG.E desc[UR36][R2.64], R5 ;  /* 0x0000000502007986 */ /* 0x0011e2000c101924 */
[----:B------:R-:W-:Y:S05]  /*82b0*/  BRA `(.L_x_6888) ;  /* 0x0000000800f87947 */ /* 0x000fea0003800000 */
.L_x_6889:
[----:B------:R-:W0:Y:S02]  /*82c0*/  F2I.FTZ.TRUNC.NTZ R5, R4 ;  /* 0x0000000400057305 */ /* 0x000e24000021f100 */
[----:B0-----:R0:W-:Y:S01]  /*82d0*/  STG.E.U16 desc[UR36][R2.64], R5 ;  /* 0x0000000502007986 */ /* 0x0011e2000c101524 */
[----:B------:R-:W-:Y:S05]  /*82e0*/  BRA `(.L_x_6888) ;  /* 0x0000000800ec7947 */ /* 0x000fea0003800000 */
.L_x_6884:
        /* <DEDUP_REMOVED lines=8> */
.L_x_6892:
[----:B------:R-:W-:-:S05]  /*8370*/  F2FP.F16.F32.PACK_AB R4, RZ, R4 ;  /* 0x00000004ff04723e */ /* 0x000fca00000000ff */
[----:B------:R0:W-:Y:S01]  /*8380*/  STG.E.U16 desc[UR36][R2.64], R4 ;  /* 0x0000000402007986 */ /* 0x0001e2000c101524 */
[----:B------:R-:W-:Y:S05]  /*8390*/  BRA `(.L_x_6888) ;  /* 0x0000000800c07947 */ /* 0x000fea0003800000 */
.L_x_6891:
[----:B------:R-:W-:-:S09]  /*83a0*/  UISETP.NE.AND UP0, UPT, UR4, 0x7, UPT ;  /* 0x000000070400788c */ /* 0x000fd2000bf05270 */
[----:B------:R-:W-:Y:S05]  /*83b0*/  BRA.U !UP0, `(.L_x_6893) ;  /* 0x00000001082c7547 */ /* 0x000fea000b800000 */
[----:B------:R-:W-:-:S09]  /*83c0*/  UISETP.NE.AND UP0, UPT, UR4, 0x8, UPT ;  /* 0x000000080400788c */ /* 0x000fd2000bf05270 */
[----:B------:R-:W-:Y:S05]  /*83d0*/  BRA.U !UP0, `(.L_x_6894) ;  /* 0x0000000108147547 */ /* 0x000fea000b800000 */
[----:B------:R-:W-:-:S09]  /*83e0*/  UISETP.NE.AND UP0, UPT, UR4, 0x9, UPT ;  /* 0x000000090400788c */ /* 0x000fd2000bf05270 */
[----:B------:R-:W-:Y:S05]  /*83f0*/  BRA.U UP0, `(.L_x_6887) ;  /* 0x0000000500d07547 */ /* 0x000fea000b800000 */
[----:B------:R-:W-:-:S05]  /*8400*/  HFMA2 R5, -RZ, RZ, 0, 0 ;  /* 0x00000000ff057431 */ /* 0x000fca00000001ff */
[----:B------:R0:W-:Y:S01]  /*8410*/  STG.E.64 desc[UR36][R2.64], R4 ;  /* 0x0000000402007986 */ /* 0x0001e2000c101b24 */
[----:B------:R-:W-:Y:S05]  /*8420*/  BRA `(.L_x_6888) ;  /* 0x00000008009c7947 */ /* 0x000fea0003800000 */
.L_x_6894:
[----:B------:R-:W-:-:S04]  /*8430*/  F2FP.F16.F32.PACK_AB R5, RZ, R4 ;  /* 0x00000004ff05723e */ /* 0x000fc800000000ff */
[----:B------:R-:W-:-:S05]  /*8440*/  PRMT R5, R5, 0x5410, RZ ;  /* 0x0000541005057816 */ /* 0x000fca00000000ff */
[----:B------:R0:W-:Y:S01]  /*8450*/  STG.E desc[UR36][R2.64], R5 ;  /* 0x0000000502007986 */ /* 0x0001e2000c101924 */
[----:B------:R-:W-:Y:S05]  /*8460*/  BRA `(.L_x_6888) ;  /* 0x00000008008c7947 */ /* 0x000fea0003800000 */
.L_x_6893:
[----:B------:R-:W-:-:S06]  /*8470*/  FMUL.FTZ R4, R4, 1 ;  /* 0x3f80000004047820 */ /* 0x000fcc0000410000 */
[----:B------:R-:W0:Y:S02]  /*8480*/  F2F.F64.F32 R4, R4 ;  /* 0x0000000400047310 */ /* 0x000e240000201800 */
[----:B0-----:R0:W-:Y:S01]  /*8490*/  STG.E.64 desc[UR36][R2.64], R4 ;  /* 0x0000000402007986 */ /* 0x0011e2000c101b24 */
[----:B------:R-:W-:Y:S05]  /*84a0*/  BRA `(.L_x_6888) ;  /* 0x00000008007c7947 */ /* 0x000fea0003800000 */
.L_x_6883:
        /* <DEDUP_REMOVED lines=13> */
.L_x_6898:
        /* <DEDUP_REMOVED lines=16> */
.L_x_6901:
[----:B------:R-:W-:-:S04]  /*8680*/  SHF.R.U32.HI R4, RZ, 0x18, R4 ;  /* 0x00000018ff047819 */ /* 0x000fc80000011604 */
[----:B------:R-:W-:-:S04]  /*8690*/  LOP3.LUT R4, R5, 0x80, R4, 0xf8, !PT ;  /* 0x0000008005047812 */ /* 0x000fc800078ef804 */
[----:B------:R-:W-:-:S07]  /*86a0*/  PRMT R0, R4, 0x7610, R0 ;  /* 0x0000761004007816 */ /* 0x000fce0000000000 */
.L_x_6900:
[----:B------:R-:W-:Y:S05]  /*86b0*/  BSYNC.RECONVERGENT B0 ;  /* 0x0000000000007941 */ /* 0x000fea0003800200 */
.L_x_6899:
[----:B------:R0:W-:Y:S01]  /*86c0*/  STG.E.U8 desc[UR36][R2.64], R0 ;  /* 0x0000000002007986 */ /* 0x0001e2000c101124 */
[----:B------:R-:W-:Y:S05]  /*86d0*/  BRA `(.L_x_6888) ;  /* 0x0000000400f07947 */ /* 0x000fea0003800000 */
.L_x_6897:
        /* <DEDUP_REMOVED lines=16> */
.L_x_6904:
[----:B------:R-:W-:-:S04]  /*87e0*/  SHF.R.U32.HI R4, RZ, 0x18, R4 ;  /* 0x00000018ff047819 */ /* 0x000fc80000011604 */
[----:B------:R-:W-:-:S04]  /*87f0*/  LOP3.LUT R5, R5, 0x80, R4, 0xf8, !PT ;  /* 0x0000008005057812 */ /* 0x000fc800078ef804 */
[----:B------:R-:W-:-:S07]  /*8800*/  PRMT R0, R5, 0x7610, R0 ;  /* 0x0000761005007816 */ /* 0x000fce0000000000 */
.L_x_6903:
[----:B------:R-:W-:Y:S05]  /*8810*/  BSYNC.RECONVERGENT B0 ;  /* 0x0000000000007941 */ /* 0x000fea0003800200 */
.L_x_6902:
[----:B------:R0:W-:Y:S01]  /*8820*/  STG.E.U8 desc[UR36][R2.64], R0 ;  /* 0x0000000002007986 */ /* 0x0001e2000c101124 */
[----:B------:R-:W-:Y:S05]  /*8830*/  BRA `(.L_x_6888) ;  /* 0x0000000400987947 */ /* 0x000fea0003800000 */
.L_x_6896:
        /* <DEDUP_REMOVED lines=21> */
.L_x_6906:
[----:B------:R-:W0:Y:S02]  /*8990*/  F2I.U64.TRUNC R4, R4 ;  /* 0x0000000400047311 */ /* 0x000e24000020d800 */
[----:B0-----:R0:W-:Y:S01]  /*89a0*/  STG.E.64 desc[UR36][R2.64], R4 ;  /* 0x0000000402007986 */ /* 0x0011e2000c101b24 */
[----:B------:R-:W-:Y:S05]  /*89b0*/  BRA `(.L_x_6888) ;  /* 0x0000000400387947 */ /* 0x000fea0003800000 */
.L_x_6905:
[----:B------:R-:W0:Y:S02]  /*89c0*/  F2I.FTZ.U32.TRUNC.NTZ R5, R4 ;  /* 0x0000000400057305 */ /* 0x000e24000021f000 */
[----:B0-----:R0:W-:Y:S01]  /*89d0*/  STG.E desc[UR36][R2.64], R5 ;  /* 0x0000000502007986 */ /* 0x0011e2000c101924 */
[----:B------:R-:W-:Y:S05]  /*89e0*/  BRA `(.L_x_6888) ;  /* 0x00000004002c7947 */ /* 0x000fea0003800000 */
.L_x_6895:
        /* <DEDUP_REMOVED lines=10> */
.L_x_6908:
[----:B------:R-:W-:Y:S01]  /*8a90*/  FMUL.FTZ R4, R4, 1 ;  /* 0x3f80000004047820 */ /* 0x000fe20000410000 */
[----:B------:R-:W-:-:S05]  /*8aa0*/  CS2R R6, SRZ ;  /* 0x0000000000067805 */ /* 0x000fca000001ff00 */
[----:B------:R-:W0:Y:S02]  /*8ab0*/  F2F.F64.F32 R4, R4 ;  /* 0x0000000400047310 */ /* 0x000e240000201800 */
[----:B0-----:R4:W-:Y:S01]  /*8ac0*/  STG.E.128 desc[UR36][R2.64], R4 ;  /* 0x0000000402007986 */ /* 0x0019e2000c101d24 */
[----:B------:R-:W-:Y:S05]  /*8ad0*/  BRA `(.L_x_6888) ;  /* 0x0000000000f07947 */ /* 0x000fea0003800000 */
.L_x_6907:
[----:B------:R-:W-:-:S09]  /*8ae0*/  UISETP.NE.AND UP0, UPT, UR4, 0xf, UPT ;  /* 0x0000000f0400788c */ /* 0x000fd2000bf05270 */
[----:B------:R-:W-:Y:S05]  /*8af0*/  BRA.U !UP0, `(.L_x_6909) ;  /* 0x0000000108e07547 */ /* 0x000fea000b800000 */
[----:B------:R-:W-:-:S09]  /*8b00*/  UISETP.NE.AND UP0, UPT, UR4, 0x17, UPT ;  /* 0x000000170400788c */ /* 0x000fd2000bf05270 */
[----:B------:R-:W-:Y:S05]  /*8b10*/  BRA.U !UP0, `(.L_x_6910) ;  /* 0x00000001088c7547 */ /* 0x000fea000b800000 */
[----:B------:R-:W-:-:S09]  /*8b20*/  UISETP.NE.AND UP0, UPT, UR4, 0x18, UPT ;  /* 0x000000180400788c */ /* 0x000fd2000bf05270 */
[----:B------:R-:W-:Y:S05]  /*8b30*/  BRA.U !UP0, `(.L_x_6911) ;  /* 0x0000000108447547 */ /* 0x000fea000b800000 */
.L_x_6887:
        /* <DEDUP_REMOVED lines=16> */
.L_x_6912:
[----:B------:R-:W-:Y:S05]  /*8c40*/  BRA `(.L_x_6888) ;  /* 0x0000000000947947 */ /* 0x000fea0003800000 */
.L_x_6911:
        /* <DEDUP_REMOVED lines=12> */
.L_x_6914:
[----:B------:R-:W-:Y:S05]  /*8d10*/  BSYNC.RECONVERGENT B0 ;  /* 0x0000000000007941 */ /* 0x000fea0003800200 */
.L_x_6913:
[----:B------:R-:W-:-:S05]  /*8d20*/  LOP3.LUT R5, R0, 0x80, R7, 0xf8, !PT ;  /* 0x0000008000057812 */ /* 0x000fca00078ef807 */
[----:B------:R2:W-:Y:S01]  /*8d30*/  STG.E.U8 desc[UR36][R2.64], R5 ;  /* 0x0000000502007986 */ /* 0x0005e2000c101124 */
[----:B------:R-:W-:Y:S05]  /*8d40*/  BRA `(.L_x_6888) ;  /* 0x0000000000547947 */ /* 0x000fea0003800000 */
.L_x_6910:
        /* <DEDUP_REMOVED lines=11> */
.L_x_6916:
[----:B------:R-:W-:Y:S01]  /*8e00*/  IMAD.MOV.U32 R0, RZ, RZ, 0x7f ;  /* 0x0000007fff007424 */ /* 0x000fe200078e00ff */
[----:B------:R-:W-:-:S04]  /*8e10*/  ISETP.GT.U32.AND P0, PT, R6, 0x7f800000, PT ;  /* 0x7f8000000600780c */ /* 0x000fc80003f04070 */
[----:B------:R-:W-:-:S09]  /*8e20*/  SEL R0, R0, 0x7c, P0 ;  /* 0x0000007c00007807 */ /* 0x000fd20000000000 */
.L_x_6917:
[----:B------:R-:W-:Y:S05]  /*8e30*/  BSYNC.RECONVERGENT B0 ;  /* 0x0000000000007941 */ /* 0x000fea0003800200 */
.L_x_6915:
[----:B------:R-:W-:-:S04]  /*8e40*/  SHF.R.U32.HI R5, RZ, 0x18, R4 ;  /* 0x00000018ff057819 */ /* 0x000fc80000011604 */
[----:B------:R-:W-:-:S05]  /*8e50*/  LOP3.LUT R5, R0, 0x80, R5, 0xf8, !PT ;  /* 0x0000008000057812 */ /* 0x000fca00078ef805 */
[----:B------:R1:W-:Y:S01]  /*8e60*/  STG.E.U8 desc[UR36][R2.64], R5 ;  /* 0x0000000502007986 */ /* 0x0003e2000c101124 */
[----:B------:R-:W-:Y:S05]  /*8e70*/  BRA `(.L_x_6888) ;  /* 0x0000000000087947 */ /* 0x000fea0003800000 */
.L_x_6909:
[----:B------:R-:W-:-:S05]  /*8e80*/  F2FP.BF16.F32.PACK_AB R4, RZ, R4 ;  /* 0x00000004ff04723e */ /* 0x000fca00000010ff */
[----:B------:R0:W-:Y:S02]  /*8e90*/  STG.E.U16 desc[UR36][R2.64], R4 ;  /* 0x0000000402007986 */ /* 0x0001e4000c101524 */
.L_x_6888:
[----:B------:R-:W-:-:S07]  /*8ea0*/  IADD3 R17, PT, PT, R17, 0x80, RZ ;  /* 0x0000008011117810 */ /* 0x000fce0007ffe0ff */
.L_x_6853:
[----:B------:R-:W-:Y:S05]  /*8eb0*/  BSYNC.RECONVERGENT B7 ;  /* 0x0000000000077941 */ /* 0x000fea0003800200 */
.L_x_6852:
[----:B------:R-:W5:Y:S02]  /*8ec0*/  LDCU UR4, c[0x0][0x380] ;  /* 0x00007000ff0477ac */ /* 0x000f640008000800 */
[----:B-----5:R-:W-:-:S13]  /*8ed0*/  ISETP.GE.AND P0, PT, R17, UR4, PT ;  /* 0x0000000411007c0c */ /* 0x020fda000bf06270 */
[----:B------:R-:W-:Y:S05]  /*8ee0*/  @P0 EXIT ;  /* 0x000000000000094d */ /* 0x000fea0003800000 */
[----:B------:R-:W5:Y:S01]  /*8ef0*/  LDCU UR4, c[0x0][0x388] ;  /* 0x00007100ff0477ac */ /* 0x000f620008000800 */
[----:B0--34-:R-:W-:Y:S01]  /*8f00*/  IMAD.MOV.U32 R0, RZ, RZ, RZ ;  /* 0x000000ffff007224 */ /* 0x019fe200078e00ff */
[----:B------:R-:W-:Y:S01]  /*8f10*/  MOV R16, RZ ;  /* 0x000000ff00107202 */ /* 0x000fe20000000f00 */
        /* <DEDUP_REMOVED lines=8> */
[----:B------:R-:W-:-:S04]  /*8fa0*/  SHF.R.U32.HI R3, RZ, UR5, R2 ;  /* 0x00000005ff037c19 */ /* 0x000fc80008011602 */
[----:B------:R-:W-:-:S05]  /*8fb0*/  IADD3 R0, PT, PT, -R3, RZ, RZ ;  /* 0x000000ff03007210 */ /* 0x000fca0007ffe1ff */
        /* <DEDUP_REMOVED lines=290> */
.L_x_6918:
        /* <DEDUP_REMOVED lines=20> */
.L_x_6923:
[----:B------:R-:W2:Y:S02]  /*a320*/  LDG.E.U8 R0, desc[UR36][R2.64] ;  /* 0x0000002402007981 */ /* 0x000ea4000c1e1100 */
[----:B--2---:R-:W-:Y:S01]  /*a330*/  I2FP.F32.U32 R0, R0 ;  /* 0x0000000000007245 */ /* 0x004fe20000201000 */
[----:B------:R-:W-:Y:S06]  /*a340*/  BRA `(.L_x_6925) ;  /* 0x0000000c00247947 */ /* 0x000fec0003800000 */
.L_x_6922:
        /* <DEDUP_REMOVED lines=9> */
.L_x_6927:
[----:B------:R-:W2:Y:S02]  /*a3e0*/  LDG.E R0, desc[UR36][R2.64] ;  /* 0x0000002402007981 */ /* 0x000ea4000c1e1900 */
[----:B--2---:R-:W-:Y:S01]  /*a3f0*/  I2FP.F32.S32 R0, R0 ;  /* 0x0000000000007245 */ /* 0x004fe20000201400 */
[----:B------:R-:W-:Y:S06]  /*a400*/  BRA `(.L_x_6925) ;  /* 0x0000000800f47947 */ /* 0x000fec0003800000 */
.L_x_6926:
[----:B------:R-:W2:Y:S02]  /*a410*/  LDG.E.U16 R0, desc[UR36][R2.64] ;  /* 0x0000002402007981 */ /* 0x000ea4000c1e1500 */
[----:B--2---:R-:W0:Y:S01]  /*a420*/  I2F.S16 R0, R0 ;  /* 0x0000000000007306 */ /* 0x004e220000101400 */
[----:B------:R-:W-:Y:S05]  /*a430*/  BRA `(.L_x_6925) ;  /* 0x0000000800e87947 */ /* 0x000fea0003800000 */
.L_x_6921:
        /* <DEDUP_REMOVED lines=8> */
.L_x_6929:
[----:B------:R-:W2:Y:S02]  /*a4c0*/  LDG.E.U16 R0, desc[UR36][R2.64] ;  /* 0x0000002402007981 */ /* 0x000ea4000c1e1500 */
[----:B--2---:R-:W-:Y:S01]  /*a4d0*/  HADD2.F32 R0, -RZ, R0.H0_H0 ;  /* 0x20000000ff007230 */ /* 0x004fe20000004100 */
[----:B------:R-:W-:Y:S06]  /*a4e0*/  BRA `(.L_x_6925) ;  /* 0x0000000800bc7947 */ /* 0x000fec0003800000 */
.L_x_6928:
        /* <DEDUP_REMOVED lines=8> */
.L_x_6931:
[----:B------:R-:W2:Y:S02]  /*a570*/  LDG.E.U16 R0, desc[UR36][R2.64] ;  /* 0x0000002402007981 */ /* 0x000ea4000c1e1500 */
[----:B--2---:R-:W-:Y:S01]  /*a580*/  HADD2.F32 R0, -RZ, R0.H0_H0 ;  /* 0x20000000ff007230 */ /* 0x004fe20000004100 */
[----:B------:R-:W-:Y:S06]  /*a590*/  BRA `(.L_x_6925) ;  /* 0x0000000800907947 */ /* 0x000fec0003800000 */
.L_x_6930:
[----:B------:R-:W2:Y:S01]  /*a5a0*/  LDG.E.64 R2, desc[UR36][R2.64] ;  /* 0x0000002402027981 */ /* 0x000ea2000c1e1b00 */
[----:B------:R-:W-:Y:S01]  /*a5b0*/  UMOV UR4, 0xf0000000 ;  /* 0xf000000000047882 */ /* 0x000fe20000000000 */
[----:B------:R-:W-:Y:S01]  /*a5c0*/  UMOV UR5, 0x380fffff ;  /* 0x380fffff00057882 */ /* 0x000fe20000000000 */
[----:B--2---:R-:W0:Y:S01]  /*a5d0*/  F2F.F32.F64 R0, R2 ;  /* 0x0000000200007310 */ /* 0x004e220000301000 */
[----:B------:R-:W-:-:S14]  /*a5e0*/  DSETP.GEU.AND P0, PT, |R2|, UR4, PT ;  /* 0x0000000402007e2a */ /* 0x000fdc000bf0e200 */
[----:B0-----:R-:W-:Y:S01]  /*a5f0*/  @!P0 FMUL R0, R0, 1.175494350822287508e-38 ;  /* 0x0080000000008820 */ /* 0x001fe20000400000 */
[----:B------:R-:W-:Y:S06]  /*a600*/  BRA `(.L_x_6925) ;  /* 0x0000000800747947 */ /* 0x000fec0003800000 */
.L_x_6920:
        /* <DEDUP_REMOVED lines=12> */
.L_x_6934:
[----:B------:R-:W2:Y:S01]  /*a6d0*/  LDG.E.64 R2, desc[UR36][R2.64] ;  /* 0x0000002402027981 */ /* 0x000ea2000c1e1b00 */
[----:B------:R-:W-:Y:S01]  /*a6e0*/  UMOV UR4, 0xf0000000 ;  /* 0xf000000000047882 */ /* 0x000fe20000000000 */
[----:B------:R-:W-:Y:S01]  /*a6f0*/  UMOV UR5, 0x380fffff ;  /* 0x380fffff00057882 */ /* 0x000fe20000000000 */
[----:B--2---:R-:W0:Y:S01]  /*a700*/  F2F.F32.F64 R0, R2 ;  /* 0x0000000200007310 */ /* 0x004e220000301000 */
[----:B------:R-:W-:-:S14]  /*a710*/  DSETP.GEU.AND P0, PT, |R2|, UR4, PT ;  /* 0x0000000402007e2a */ /* 0x000fdc000bf0e200 */
[----:B0-----:R-:W-:Y:S01]  /*a720*/  @!P0 FMUL R0, R0, 1.175494350822287508e-38 ;  /* 0x0080000000008820 */ /* 0x001fe20000400000 */
[----:B------:R-:W-:Y:S06]  /*a730*/  BRA `(.L_x_6925) ;  /* 0x0000000800287947 */ /* 0x000fec0003800000 */
.L_x_6933:
        /* <DEDUP_REMOVED lines=25> */
.L_x_6936:
        /* <DEDUP_REMOVED lines=12> */
.L_x_6935:
[----:B------:R-:W2:Y:S02]  /*a990*/  LDG.E.U16 R0, desc[UR36][R2.64] ;  /* 0x0000002402007981 */ /* 0x000ea4000c1e1500 */
[----:B--2---:R-:W-:Y:S01]  /*a9a0*/  SHF.L.U32 R0, R0, 0x10, RZ ;  /* 0x0000001000007819 */ /* 0x004fe200000006ff */
[----:B------:R-:W-:Y:S06]  /*a9b0*/  BRA `(.L_x_6925) ;  /* 0x0000000400887947 */ /* 0x000fec0003800000 */
.L_x_6932:
        /* <DEDUP_REMOVED lines=11> */
.L_x_6939:
        /* <DEDUP_REMOVED lines=20> */
.L_x_6941:
[----:B------:R-:W-:Y:S05]  /*abb0*/  BSYNC.RECONVERGENT B0 ;  /* 0x0000000000007941 */ /* 0x000fea0003800200 */
.L_x_6940:
[----:B------:R-:W-:Y:S01]  /*abc0*/  IMAD.SHL.U32 R0, R0, 0x100000, RZ ;  /* 0x0010000000007824 */ /* 0x000fe200078e00ff */
[----:B------:R-:W-:-:S04]  /*abd0*/  LEA R2, R2, 0x3b800000, 0x17 ;  /* 0x3b80000002027811 */ /* 0x000fc800078eb8ff */
[----:B------:R-:W-:Y:S01]  /*abe0*/  LOP3.LUT R0, R2, R0, R7, 0xfe, !PT ;  /* 0x0000000002007212 */ /* 0x000fe200078efe07 */
[----:B------:R-:W-:Y:S06]  /*abf0*/  BRA `(.L_x_6925) ;  /* 0x0000000000f87947 */ /* 0x000fec0003800000 */
.L_x_6938:
        /* <DEDUP_REMOVED lines=20> */
.L_x_6943:
[----:B------:R-:W-:Y:S05]  /*ad40*/  BSYNC.RECONVERGENT B0 ;  /* 0x0000000000007941 */ /* 0x000fea0003800200 */
.L_x_6942:
[----:B------:R-:W-:Y:S02]  /*ad50*/  SHF.L.U32 R0, R0, 0x15, RZ ;  /* 0x0000001500007819 */ /* 0x000fe400000006ff */
[----:B------:R-:W-:-:S04]  /*ad60*/  LEA R2, R2, 0x37800000, 0x17 ;  /* 0x3780000002027811 */ /* 0x000fc800078eb8ff */
[----:B------:R-:W-:Y:S01]  /*ad70*/  LOP3.LUT R0, R2, R0, R7, 0xfe, !PT ;  /* 0x0000000002007212 */ /* 0x000fe200078efe07 */
[----:B------:R-:W-:Y:S06]  /*ad80*/  BRA `(.L_x_6925) ;  /* 0x0000000000947947 */ /* 0x000fec0003800000 */
.L_x_6937:
        /* <DEDUP_REMOVED lines=14> */
.L_x_6924:
        /* <DEDUP_REMOVED lines=16> */
.L_x_6946:
[----:B------:R-:W-:Y:S01]  /*af70*/  IMAD.MOV.U32 R0, RZ, RZ, RZ ;  /* 0x000000ffff007224 */ /* 0x000fe200078e00ff */
[----:B------:R-:W-:Y:S06]  /*af80*/  BRA `(.L_x_6925) ;  /* 0x0000000000147947 */ /* 0x000fec0003800000 */
.L_x_6945:
[----:B------:R-:W2:Y:S02]  /*af90*/  LDG.E.64 R2, desc[UR36][R2.64] ;  /* 0x0000002402027981 */ /* 0x000ea4000c1e1b00 */
[----:B--2---:R0:W1:Y:S01]  /*afa0*/  I2F.U64 R0, R2 ;  /* 0x0000000200007312 */ /* 0x0040620000301000 */
[----:B------:R-:W-:Y:S05]  /*afb0*/  BRA `(.L_x_6925) ;  /* 0x0000000000087947 */ /* 0x000fea0003800000 */
.L_x_6944:
[----:B------:R-:W2:Y:S02]  /*afc0*/  LDG.E R0, desc[UR36][R2.64] ;  /* 0x0000002402007981 */ /* 0x000ea4000c1e1900 */
[----:B--2---:R-:W-:-:S07]  /*afd0*/  I2FP.F32.U32 R0, R0 ;  /* 0x0000000000007245 */ /* 0x004fce0000201000 */
.L_x_6925:
[----:B------:R-:W-:Y:S05]  /*afe0*/  BSYNC.RECONVERGENT B6 ;  /* 0x0000000000067941 */ /* 0x000fea0003800200 */
.L_x_6919:
[----:B------:R-:W-:Y:S01]  /*aff0*/  UPRMT UR4, UR41, 0x9910, URZ ;  /* 0x0000991029047896 */ /* 0x000fe200080000ff */
[----:B0123-5:R-:W-:-:S03]  /*b000*/  FMUL.FTZ R3, R0, R0 ;  /* 0x0000000000037220 */ /* 0x02ffc60000410000 */
[----:B------:R-:W-:Y:S01]  /*b010*/  UISETP.GT.AND UP0, UPT, UR4, 0x9, UPT ;  /* 0x000000090400788c */ /* 0x000fe2000bf04270 */
[----:B----4-:R-:W-:-:S08]  /*b020*/  FMUL.FTZ R2, R3, R0 ;  /* 0x0000000003027220 */ /* 0x010fd00000410000 */
        /* <DEDUP_REMOVED lines=12> */
.L_x_6950:
[----:B------:R-:W0:Y:S02]  /*b0f0*/  F2I.S64.TRUNC R2, R2 ;  /* 0x0000000200027311 */ /* 0x000e24000020d900 */
[----:B0-----:R-:W-:-:S05]  /*b100*/  MOV R5, R2 ;  /* 0x0000000200057202 */ /* 0x001fca0000000f00 */
[----:B------:R-:W-:Y:S01]  /*b110*/  STG.E.U8 desc[UR36][R16.64], R5 ;  /* 0x0000000510007986 */ /* 0x000fe2000c101124 */
[----:B------:R-:W-:Y:S05]  /*b120*/  EXIT ;  /* 0x000000000000794d */ /* 0x000fea0003800000 */
.L_x_6949:
        /* <DEDUP_REMOVED lines=9> */
.L_x_6953:
[----:B------:R-:W0:Y:S02]  /*b1c0*/  F2I.FTZ.TRUNC.NTZ R3, R2 ;  /* 0x0000000200037305 */ /* 0x000e24000021f100 */
[----:B0-----:R-:W-:Y:S01]  /*b1d0*/  STG.E desc[UR36][R16.64], R3 ;  /* 0x0000000310007986 */ /* 0x001fe2000c101924 */
[----:B------:R-:W-:Y:S05]  /*b1e0*/  EXIT ;  /* 0x000000000000794d */ /* 0x000fea0003800000 */
.L_x_6952:
[----:B------:R-:W0:Y:S02]  /*b1f0*/  F2I.FTZ.TRUNC.NTZ R3, R2 ;  /* 0x0000000200037305 */ /* 0x000e24000021f100 */
[----:B0-----:R-:W-:Y:S01]  /*b200*/  STG.E.U16 desc[UR36][R16.64], R3 ;  /* 0x0000000310007986 */ /* 0x001fe2000c101524 */
[----:B------:R-:W-:Y:S05]  /*b210*/  EXIT ;  /* 0x000000000000794d */ /* 0x000fea0003800000 */
.L_x_6948:
        /* <DEDUP_REMOVED lines=8> */
.L_x_6955:
[----:B------:R-:W-:-:S05]  /*b2a0*/  F2FP.F16.F32.PACK_AB R2, RZ, R2 ;  /* 0x00000002ff02723e */ /* 0x000fca00000000ff */
[----:B------:R-:W-:Y:S01]  /*b2b0*/  STG.E.U16 desc[UR36][R16.64], R2 ;  /* 0x0000000210007986 */ /* 0x000fe2000c101524 */
[----:B------:R-:W-:Y:S05]  /*b2c0*/  EXIT ;  /* 0x000000000000794d */ /* 0x000fea0003800000 */
.L_x_6954:
        /* <DEDUP_REMOVED lines=9> */
.L_x_6957:
[----:B------:R-:W-:-:S04]  /*b360*/  F2FP.F16.F32.PACK_AB R3, RZ, R2 ;  /* 0x00000002ff03723e */ /* 0x000fc800000000ff */
[----:B------:R-:W-:-:S05]  /*b370*/  PRMT R3, R3, 0x5410, RZ ;  /* 0x0000541003037816 */ /* 0x000fca00000000ff */
[----:B------:R-:W-:Y:S01]  /*b380*/  STG.E desc[UR36][R16.64], R3 ;  /* 0x0000000310007986 */ /* 0x000fe2000c101924 */
[----:B------:R-:W-:Y:S05]  /*b390*/  EXIT ;  /* 0x000000000000794d */ /* 0x000fea0003800000 */
.L_x_6956:
[----:B------:R-:W-:-:S06]  /*b3a0*/  FMUL.FTZ R2, R2, 1 ;  /* 0x3f80000002027820 */ /* 0x000fcc0000410000 */
[----:B------:R-:W0:Y:S02]  /*b3b0*/  F2F.F64.F32 R2, R2 ;  /* 0x0000000200027310 */ /* 0x000e240000201800 */
[----:B0-----:R-:W-:Y:S01]  /*b3c0*/  STG.E.64 desc[UR36][R16.64], R2 ;  /* 0x0000000210007986 */ /* 0x001fe2000c101b24 */
[----:B------:R-:W-:Y:S05]  /*b3d0*/  EXIT ;  /* 0x000000000000794d */ /* 0x000fea0003800000 */
.L_x_6947:
        /* <DEDUP_REMOVED lines=13> */
.L_x_6961:
        /* <DEDUP_REMOVED lines=16> */
.L_x_6964:
[----:B------:R-:W-:-:S04]  /*b5b0*/  SHF.R.U32.HI R2, RZ, 0x18, R2 ;  /* 0x00000018ff027819 */ /* 0x000fc80000011602 */
[----:B------:R-:W-:-:S04]  /*b5c0*/  LOP3.LUT R2, R3, 0x80, R2, 0xf8, !PT ;  /* 0x0000008003027812 */ /* 0x000fc800078ef802 */
[----:B------:R-:W-:-:S07]  /*b5d0*/  PRMT R8, R2, 0x7610, R8 ;  /* 0x0000761002087816 */ /* 0x000fce0000000008 */
.L_x_6963:
[----:B------:R-:W-:Y:S05]  /*b5e0*/  BSYNC.RECONVERGENT B0 ;  /* 0x0000000000007941 */ /* 0x000fea0003800200 */
.L_x_6962:
[----:B------:R-:W-:Y:S01]  /*b5f0*/  STG.E.U8 desc[UR36][R16.64], R8 ;  /* 0x0000000810007986 */ /* 0x000fe2000c101124 */
[----:B------:R-:W-:Y:S05]  /*b600*/  EXIT ;  /* 0x000000000000794d */ /* 0x000fea0003800000 */
.L_x_6960:
        /* <DEDUP_REMOVED lines=16> */
.L_x_6967:
[----:B------:R-:W-:-:S04]  /*b710*/  SHF.R.U32.HI R2, RZ, 0x18, R2 ;  /* 0x00000018ff027819 */ /* 0x000fc80000011602 */
[----:B------:R-:W-:-:S04]  /*b720*/  LOP3.LUT R3, R3, 0x80, R2, 0xf8, !PT ;  /* 0x0000008003037812 */ /* 0x000fc800078ef802 */
[----:B------:R-:W-:-:S07]  /*b730*/  PRMT R8, R3, 0x7610, R8 ;  /* 0x0000761003087816 */ /* 0x000fce0000000008 */
.L_x_6966:
[----:B------:R-:W-:Y:S05]  /*b740*/  BSYNC.RECONVERGENT B0 ;  /* 0x0000000000007941 */ /* 0x000fea0003800200 */
.L_x_6965:
[----:B------:R-:W-:Y:S01]  /*b750*/  STG.E.U8 desc[UR36][R16.64], R8 ;  /* 0x0000000810007986 */ /* 0x000fe2000c101124 */
[----:B------:R-:W-:Y:S05]  /*b760*/  EXIT ;  /* 0x000000000000794d */ /* 0x000fea0003800000 */
.L_x_6959:
        /* <DEDUP_REMOVED lines=21> */
.L_x_6969:
[----:B------:R-:W0:Y:S02]  /*b8c0*/  F2I.U64.TRUNC R2, R2 ;  /* 0x0000000200027311 */ /* 0x000e24000020d800 */
[----:B0-----:R-:W-:Y:S01]  /*b8d0*/  STG.E.64 desc[UR36][R16.64], R2 ;  /* 0x0000000210007986 */ /* 0x001fe2000c101b24 */
[----:B------:R-:W-:Y:S05]  /*b8e0*/  EXIT ;  /* 0x000000000000794d */ /* 0x000fea0003800000 */
.L_x_6968:
[----:B------:R-:W0:Y:S02]  /*b8f0*/  F2I.FTZ.U32.TRUNC.NTZ R3, R2 ;  /* 0x0000000200037305 */ /* 0x000e24000021f000 */
[----:B0-----:R-:W-:Y:S01]  /*b900*/  STG.E desc[UR36][R16.64], R3 ;  /* 0x0000000310007986 */ /* 0x001fe2000c101924 */
[----:B------:R-:W-:Y:S05]  /*b910*/  EXIT ;  /* 0x000000000000794d */ /* 0x000fea0003800000 */
.L_x_6958:
        /* <DEDUP_REMOVED lines=10> */
.L_x_6971:
[----:B------:R-:W-:Y:S01]  /*b9c0*/  FMUL.FTZ R4, R2, 1 ;  /* 0x3f80000002047820 */ /* 0x000fe20000410000 */
[----:B------:R-:W-:-:S05]  /*b9d0*/  CS2R R6, SRZ ;  /* 0x0000000000067805 */ /* 0x000fca000001ff00 */
[----:B------:R-:W0:Y:S02]  /*b9e0*/  F2F.F64.F32 R4, R4 ;  /* 0x0000000400047310 */ /* 0x000e240000201800 */
[----:B0-----:R-:W-:Y:S01]  /*b9f0*/  STG.E.128 desc[UR36][R16.64], R4 ;  /* 0x0000000410007986 */ /* 0x001fe2000c101d24 */
[----:B------:R-:W-:Y:S05]  /*ba00*/  EXIT ;  /* 0x000000000000794d */ /* 0x000fea0003800000 */
.L_x_6970:
[----:B------:R-:W-:-:S09]  /*ba10*/  UISETP.NE.AND UP0, UPT, UR4, 0xf, UPT ;  /* 0x0000000f0400788c */ /* 0x000fd2000bf05270 */
[----:B------:R-:W-:Y:S05]  /*ba20*/  BRA.U !UP0, `(.L_x_6972) ;  /* 0x0000000108e07547 */ /* 0x000fea000b800000 */
[----:B------:R-:W-:-:S09]  /*ba30*/  UISETP.NE.AND UP0, UPT, UR4, 0x17, UPT ;  /* 0x000000170400788c */ /* 0x000fd2000bf05270 */
[----:B------:R-:W-:Y:S05]  /*ba40*/  BRA.U !UP0, `(.L_x_6973) ;  /* 0x00000001088c7547 */ /* 0x000fea000b800000 */
[----:B------:R-:W-:-:S09]  /*ba50*/  UISETP.NE.AND UP0, UPT, UR4, 0x18, UPT ;  /* 0x000000180400788c */ /* 0x000fd2000bf05270 */
[----:B------:R-:W-:Y:S05]  /*ba60*/  BRA.U !UP0, `(.L_x_6974) ;  /* 0x0000000108447547 */ /* 0x000fea000b800000 */
.L_x_6951:
        /* <DEDUP_REMOVED lines=16> */
.L_x_6975:
[----:B------:R-:W-:Y:S05]  /*bb70*/  EXIT ;  /* 0x000000000000794d */ /* 0x000fea0003800000 */
.L_x_6974:
        /* <DEDUP_REMOVED lines=12> */
.L_x_6977:
[----:B------:R-:W-:Y:S05]  /*bc40*/  BSYNC.RECONVERGENT B0 ;  /* 0x0000000000007941 */ /* 0x000fea0003800200 */
.L_x_6976:
[----:B------:R-:W-:-:S05]  /*bc50*/  LOP3.LUT R3, R0, 0x80, R5, 0xf8, !PT ;  /* 0x0000008000037812 */ /* 0x000fca00078ef805 */
[----:B------:R-:W-:Y:S01]  /*bc60*/  STG.E.U8 desc[UR36][R16.64], R3 ;  /* 0x0000000310007986 */ /* 0x000fe2000c101124 */
[----:B------:R-:W-:Y:S05]  /*bc70*/  EXIT ;  /* 0x000000000000794d */ /* 0x000fea0003800000 */
.L_x_6973:
        /* <DEDUP_REMOVED lines=11> */
.L_x_6979:
[----:B------:R-:W-:Y:S01]  /*bd30*/  HFMA2 R0, -RZ, RZ, 0, 7.569789886474609375e-06 ;  /* 0x0000007fff007431 */ /* 0x000fe200000001ff */
[----:B------:R-:W-:-:S04]  /*bd40*/  ISETP.GT.U32.AND P0, PT, R4, 0x7f800000, PT ;  /* 0x7f8000000400780c */ /* 0x000fc80003f04070 */
[----:B------:R-:W-:-:S09]  /*bd50*/  SEL R0, R0, 0x7c, P0 ;  /* 0x0000007c00007807 */ /* 0x000fd20000000000 */
.L_x_6980:
[----:B------:R-:W-:Y:S05]  /*bd60*/  BSYNC.RECONVERGENT B0 ;  /* 0x0000000000007941 */ /* 0x000fea0003800200 */
.L_x_6978:
[----:B------:R-:W-:-:S04]  /*bd70*/  SHF.R.U32.HI R3, RZ, 0x18, R2 ;  /* 0x00000018ff037819 */ /* 0x000fc80000011602 */
[----:B------:R-:W-:-:S05]  /*bd80*/  LOP3.LUT R3, R0, 0x80, R3, 0xf8, !PT ;  /* 0x0000008000037812 */ /* 0x000fca00078ef803 */
[----:B------:R-:W-:Y:S01]  /*bd90*/  STG.E.U8 desc[UR36][R16.64], R3 ;  /* 0x0000000310007986 */ /* 0x000fe2000c101124 */
[----:B------:R-:W-:Y:S05]  /*bda0*/  EXIT ;  /* 0x000000000000794d */ /* 0x000fea0003800000 */
.L_x_6972:
[----:B------:R-:W-:-:S05]  /*bdb0*/  F2FP.BF16.F32.PACK_AB R2, RZ, R2 ;  /* 0x00000002ff02723e */ /* 0x000fca00000010ff */
[----:B------:R-:W-:Y:S01]  /*bdc0*/  STG.E.U16 desc[UR36][R16.64], R2 ;  /* 0x0000000210007986 */ /* 0x000fe2000c101524 */
[----:B------:R-:W-:Y:S05]  /*bdd0*/  EXIT ;  /* 0x000000000000794d */ /* 0x000fea0003800000 */
.L_x_6981:
        /* <DEDUP_REMOVED lines=10> */
.L_x_68489:


//--------------------- .text._ZN2at6native27unrolled_elementwise_kernelIZNS0_50_GLOBAL__N__2680c7bb_12_PowKernel_cu_7dd49032_300329pow_tensor_scalar_kernel_implIffEEvRNS_18TensorIteratorBaseET0_EUlfE0_St5arrayIPcLm2EELi4E23TrivialOffsetCalculatorILi1EjESC_NS0_6memory12LoadWithCastILi1EEENSD_13StoreWithCastILi1EEEEEviT_S6_T2_T3_T4_T5_ --------------------------
	.section	.text._ZN2at6native27unrolled_elementwise_kernelIZNS0_50_GLOBAL__N__2680c7bb_12_PowKernel_cu_7dd49032_300329pow_tensor_scalar_kernel_implIffEEvRNS_18TensorIteratorBaseET0_EUlfE0_St5arrayIPcLm2EELi4E23TrivialOffsetCalculatorILi1EjESC_NS0_6memory12LoadWithCastILi1EEENSD_13StoreWithCastILi1EEEEEviT_S6_T2_T3_T4_T5_,"ax",@progbits
	.align	128
        .global         _ZN2at6native27unrolled_elementwise_kernelIZNS0_50_GLOBAL__N__2680c7bb_12_PowKernel_cu_7dd49032_300329pow_tensor_scalar_kernel_implIffEEvRNS_18TensorIteratorBaseET0_EUlfE0_St5arrayIPcLm2EELi4E23TrivialOffsetCalculatorILi1EjESC_NS0_6memory12LoadWithCastILi1EEENSD_13StoreWithCastILi1EEEEEviT_S6_T2_T3_T4_T5_
        .type           _ZN2at6native27unrolled_elementwise_kernelIZNS0_50_GLOBAL__N__2680c7bb_12_PowKernel_cu_7dd49032_300329pow_tensor_scalar_kernel_implIffEEvRNS_18TensorIteratorBaseET0_EUlfE0_St5arrayIPcLm2EELi4E23TrivialOffsetCalculatorILi1EjESC_NS0_6memory12LoadWithCastILi1EEENSD_13StoreWithCastILi1EEEEEviT_S6_T2_T3_T4_T5_,@function
        .size           _ZN2at6native27unrolled_elementwise_kernelIZNS0_50_GLOBAL__N__2680c7bb_12_PowKernel_cu_7dd49032_300329pow_tensor_scalar_kernel_implIffEEvRNS_18TensorIteratorBaseET0_EUlfE0_St5arrayIPcLm2EELi4E23TrivialOffsetCalculatorILi1EjESC_NS0_6memory12LoadWithCastILi1EEENSD_13StoreWithCastILi1EEEEEviT_S6_T2_T3_T4_T5_,(.L_x_68490 - _ZN2at6native27unrolled_elementwise_kernelIZNS0_50_GLOBAL__N__2680c7bb_12_PowKernel_cu_7dd49032_300329pow_tensor_scalar_kernel_implIffEEvRNS_18TensorIteratorBaseET0_EUlfE0_St5arrayIPcLm2EELi4E23TrivialOffsetCalculatorILi1EjESC_NS0_6memory12LoadWithCastILi1EEENSD_13StoreWithCastILi1EEEEEviT_S6_T2_T3_T4_T5_)
        .other          _ZN2at6native27unrolled_elementwise_kernelIZNS0_50_GLOBAL__N__2680c7bb_12_PowKernel_cu_7dd49032_300329pow_tensor_scalar_kernel_implIffEEvRNS_18TensorIteratorBaseET0_EUlfE0_St5arrayIPcLm2EELi4E23TrivialOffsetCalculatorILi1EjESC_NS0_6memory12LoadWithCastILi1EEENSD_13StoreWithCastILi1EEEEEviT_S6_T2_T3_T4_T5_,@"STO_CUDA_ENTRY STV_DEFAULT"
_ZN2at6native27unrolled_elementwise_kernelIZNS0_50_GLOBAL__N__2680c7bb_12_PowKernel_cu_7dd49032_300329pow_tensor_scalar_kernel_implIffEEvRNS_18TensorIteratorBaseET0_EUlfE0_St5arrayIPcLm2EELi4E23TrivialOffsetCalculatorILi1EjESC_NS0_6memory12LoadWithCastILi1EEENSD_13StoreWithCastILi1EEEEEviT_S6_T2_T3_T4_T5_:
.text._ZN2at6native27unrolled_elementwise_kernelIZNS0_50_GLOBAL__N__2680c7bb_12_PowKernel_cu_7dd49032_300329pow_tensor_scalar_kernel_implIffEEvRNS_18TensorIteratorBaseET0_EUlfE0_St5arrayIPcLm2EELi4E23TrivialOffsetCalculatorILi1EjESC_NS0_6memory12LoadWithCastILi1EEENSD_13StoreWithCastILi1EEEEEviT_S6_T2_T3_T4_T5_:
        /* <DEDUP_REMOVED lines=33> */
.L_x_6988:
[----:B------:R-:W2:Y:S02]  /*0210*/  LDG.E.U8 R4, desc[UR36][R4.64] ;  /* 0x0000002404047981 */ /* 0x000ea4000c1e1100 */
[----:B--2---:R-:W-:Y:S01]  /*0220*/  I2FP.F32.U32 R22, R4 ;  /* 0x0000000400167245 */ /* 0x004fe20000201000 */
[----:B------:R-:W-:Y:S06]  /*0230*/  BRA `(.L_x_6990) ;  /* 0x0000000c00287947 */ /* 0x000fec0003800000 */
.L_x_6987:
        /* <DEDUP_REMOVED lines=9> */
.L_x_6992:
[----:B------:R-:W2:Y:S02]  /*02d0*/  LDG.E R4, desc[UR36][R4.64] ;  /* 0x0000002404047981 */ /* 0x000ea4000c1e1900 */
[----:B--2---:R-:W-:Y:S01]  /*02e0*/  I2FP.F32.S32 R22, R4 ;  /* 0x0000000400167245 */ /* 0x004fe20000201400 */
[----:B------:R-:W-:Y:S06]  /*02f0*/  BRA `(.L_x_6990) ;  /* 0x0000000800f87947 */ /* 0x000fec0003800000 */
.L_x_6991:
[----:B------:R-:W2:Y:S02]  /*0300*/  LDG.E.U16 R4, desc[UR36][R4.64] ;  /* 0x0000002404047981 */ /* 0x000ea4000c1e1500 */
[----:B--2---:R2:W3:Y:S01]  /*0310*/  I2F.S16 R22, R4 ;  /* 0x0000000400167306 */ /* 0x0044e20000101400 */
[----:B------:R-:W-:Y:S05]  /*0320*/  BRA `(.L_x_6990) ;  /* 0x0000000800ec7947 */ /* 0x000fea0003800000 */
.L_x_6986:
        /* <DEDUP_REMOVED lines=8> */
.L_x_6994:
[----:B------:R-:W2:Y:S02]  /*03b0*/  LDG.E.U16 R4, desc[UR36][R4.64] ;  /* 0x0000002404047981 */ /* 0x000ea4000c1e1500 */
[----:B--2---:R-:W-:Y:S01]  /*03c0*/  HADD2.F32 R22, -RZ, R4.H0_H0 ;  /* 0x20000004ff167230 */ /* 0x004fe20000004100 */
[----:B------:R-:W-:Y:S06]  /*03d0*/  BRA `(.L_x_6990) ;  /* 0x0000000800c07947 */ /* 0x000fec0003800000 */
.L_x_6993:
        /* <DEDUP_REMOVED lines=8> */
.L_x_6996:
[----:B------:R-:W2:Y:S02]  /*0460*/  LDG.E.U16 R4, desc[UR36][R4.64] ;  /* 0x0000002404047981 */ /* 0x000ea4000c1e1500 */
[----:B--2---:R-:W-:Y:S01]  /*0470*/  HADD2.F32 R22, -RZ, R4.H0_H0 ;  /* 0x20000004ff167230 */ /* 0x004fe20000004100 */
[----:B------:R-:W-:Y:S06]  /*0480*/  BRA `(.L_x_6990) ;  /* 0x0000000800947947 */ /* 0x000fec0003800000 */
.L_x_6995:
[----:B------:R-:W2:Y:S01]  /*0490*/  LDG.E.64 R4, desc[UR36][R4.64] ;  /* 0x0000002404047981 */ /* 0x000ea2000c1e1b00 */
[----:B------:R-:W-:Y:S01]  /*04a0*/  UMOV UR4, 0xf0000000 ;  /* 0xf000000000047882 */ /* 0x000fe20000000000 */
[----:B------:R-:W-:Y:S01]  /*04b0*/  UMOV UR5, 0x380fffff ;  /* 0x380fffff00057882 */ /* 0x000fe20000000000 */
[----:B--2---:R-:W0:Y:S01]  /*04c0*/  F2F.F32.F64 R22, R4 ;  /* 0x0000000400167310 */ /* 0x004e220000301000 */
[----:B------:R-:W-:-:S14]  /*04d0*/  DSETP.GEU.AND P0, PT, |R4|, UR4, PT ;  /* 0x0000000404007e2a */ /* 0x000fdc000bf0e200 */
[----:B0-----:R-:W-:Y:S01]  /*04e0*/  @!P0 FMUL R22, R22, 1.175494350822287508e-38 ;  /* 0x0080000016168820 */ /* 0x001fe20000400000 */
[----:B------:R-:W-:Y:S06]  /*04f0*/  BRA `(.L_x_6990) ;  /* 0x0000000800787947 */ /* 0x000fec0003800000 */
.L_x_6985:
        /* <DEDUP_REMOVED lines=12> */
.L_x_6999:
[----:B------:R-:W2:Y:S01]  /*05c0*/  LDG.E.64 R4, desc[UR36][R4.64] ;  /* 0x0000002404047981 */ /* 0x000ea2000c1e1b00 */
[----:B------:R-:W-:Y:S01]  /*05d0*/  UMOV UR4, 0xf0000000 ;  /* 0xf000000000047882 */ /* 0x000fe20000000000 */
[----:B------:R-:W-:Y:S01]  /*05e0*/  UMOV UR5, 0x380fffff ;  /* 0x380fffff00057882 */ /* 0x000fe20000000000 */
[----:B--2---:R-:W0:Y:S01]  /*05f0*/  F2F.F32.F64 R22, R4 ;  /* 0x0000000400167310 */ /* 0x004e220000301000 */
[----:B------:R-:W-:-:S14]  /*0600*/  DSETP.GEU.AND P0, PT, |R4|, UR4, PT ;  /* 0x0000000404007e2a */ /* 0x000fdc000bf0e200 */
[----:B0-----:R-:W-:Y:S01]  /*0610*/  @!P0 FMUL R22, R22, 1.175494350822287508e-38 ;  /* 0x0080000016168820 */ /* 0x001fe20000400000 */
[----:B------:R-:W-:Y:S06]  /*0620*/  BRA `(.L_x_6990) ;  /* 0x00000008002c7947 */ /* 0x000fec0003800000 */
.L_x_6998:
        /* <DEDUP_REMOVED lines=25> */
.L_x_7001:
        /* <DEDUP_REMOVED lines=13> */
.L_x_7000:
[----:B------:R-:W2:Y:S02]  /*0890*/  LDG.E.U16 R4, desc[UR36][R4.64] ;  /* 0x0000002404047981 */ /* 0x000ea4000c1e1500 */
[----:B--2---:R-:W-:Y:S01]  /*08a0*/  IMAD.U32 R22, R4, 0x10000, RZ ;  /* 0x0001000004167824 */ /* 0x004fe200078e00ff */
[----:B------:R-:W-:Y:S06]  /*08b0*/  BRA `(.L_x_6990) ;  /* 0x0000000400887947 */ /* 0x000fec0003800000 */
.L_x_6997:
        /* <DEDUP_REMOVED lines=11> */
.L_x_7004:
        /* <DEDUP_REMOVED lines=20> */
.L_x_7006:
[----:B------:R-:W-:Y:S05]  /*0ab0*/  BSYNC.RECONVERGENT B0 ;  /* 0x0000000000007941 */ /* 0x000fea0003800200 */
.L_x_7005:
[----:B------:R-:W-:Y:S01]  /*0ac0*/  IMAD.SHL.U32 R0, R0, 0x100000, RZ ;  /* 0x0010000000007824 */ /* 0x000fe200078e00ff */
[----:B------:R-:W-:-:S04]  /*0ad0*/  LEA R3, R3, 0x3b800000, 0x17 ;  /* 0x3b80000003037811 */ /* 0x000fc800078eb8ff */
[----:B------:R-:W-:Y:S01]  /*0ae0*/  LOP3.LUT R22, R3, R0, R7, 0xfe, !PT ;  /* 0x0000000003167212 */ /* 0x000fe200078efe07 */
[----:B------:R-:W-:Y:S06]  /*0af0*/  BRA `(.L_x_6990) ;  /* 0x0000000000f87947 */ /* 0x000fec0003800000 */
.L_x_7003:
        /* <DEDUP_REMOVED lines=20> */
.L_x_7008:
[----:B------:R-:W-:Y:S05]  /*0c40*/  BSYNC.RECONVERGENT B0 ;  /* 0x0000000000007941 */ /* 0x000fea0003800200 */
.L_x_7007:
[----:B------:R-:W-:Y:S01]  /*0c50*/  IMAD.SHL.U32 R0, R0, 0x200000, RZ ;  /* 0x0020000000007824 */ /* 0x000fe200078e00ff */
[----:B------:R-:W-:-:S04]  /*0c60*/  LEA R3, R3, 0x37800000, 0x17 ;  /* 0x3780000003037811 */ /* 0x000fc800078eb8ff */
[----:B------:R-:W-:Y:S01]  /*0c70*/  LOP3.LUT R22, R3, R0, R7, 0xfe, !PT ;  /* 0x0000000003167212 */ /* 0x000fe200078efe07 */
[----:B------:R-:W-:Y:S06]  /*0c80*/  BRA `(.L_x_6990) ;  /* 0x0000000000947947 */ /* 0x000fec0003800000 */
.L_x_7002:
[----:B------:R-:W-:-:S09]  /*0c90*/  UISETP.NE.AND UP0, UPT, UR4, 0x1c, UPT ;  /* 0x0000001c0400788c */ /* 0x000fd2000bf05270 */
[----:B------:R-:W-:Y:S05]  /*0ca0*/  BRA.U !UP0, `(.L_x_7009) ;  /* 0x0000000108847547 */ /* 0x000fea000b800000 */
[----:B------:R-:W-:-:S09]  /*0cb0*/  UISETP.NE.AND UP0, UPT, UR4, 0x1d, UPT ;  /* 0x0000001d0400788c */ /* 0x000fd2000bf05270 */
[----:B------:R-:W-:Y:S05]  /*0cc0*/  BRA.U !UP0, `(.L_x_7010) ;  /* 0x0000000108707547 */ /* 0x000fea000b800000 */
[----:B------:R-:W-:-:S09]  /*0cd0*/  UISETP.NE.AND UP0, UPT, UR4, 0x2c, UPT ;  /* 0x0000002c0400788c */ /* 0x000fd2000bf05270 */
[----:B------:R-:W-:Y:S05]  /*0ce0*/  BRA.U !UP0, `(.L_x_7011) ;  /* 0x0000000108487547 */ /* 0x000fea000b800000 */
.L_x_6989:
        /* <DEDUP_REMOVED lines=16> */
.L_x_7012:
[----:B------:R-:W-:Y:S01]  /*0df0*/  IMAD.MOV.U32 R22, RZ, RZ, RZ ;  /* 0x000000ffff167224 */ /* 0x000fe200078e00ff */
[----:B------:R-:W-:Y:S06]  /*0e00*/  BRA `(.L_x_6990) ;  /* 0x0000000000347947 */ /* 0x000fec0003800000 */
.L_x_7011:
        /* <DEDUP_REMOVED lines=8> */
.L_x_7010:
[----:B------:R-:W2:Y:S02]  /*0e90*/  LDG.E.64 R22, desc[UR36][R4.64] ;  /* 0x0000002404167981 */ /* 0x000ea4000c1e1b00 */
[----:B--2---:R0:W1:Y:S01]  /*0ea0*/  I2F.U64 R22, R22 ;  /* 0x0000001600167312 */ /* 0x0040620000301000 */
[----:B------:R-:W-:Y:S05]  /*0eb0*/  BRA `(.L_x_6990) ;  /* 0x0000000000087947 */ /* 0x000fea0003800000 */
.L_x_7009:
[----:B------:R-:W2:Y:S02]  /*0ec0*/  LDG.E R4, desc[UR36][R4.64] ;  /* 0x0000002404047981 */ /* 0x000ea4000c1e1900 */
[----:B--2---:R-:W-:-:S07]  /*0ed0*/  I2FP.F32.U32 R22, R4 ;  /* 0x0000000400167245 */ /* 0x004fce0000201000 */
.L_x_6990:
[----:B------:R-:W-:Y:S05]  /*0ee0*/  BSYNC.RECONVERGENT B6 ;  /* 0x0000000000067941 */ /* 0x000fea0003800200 */
.L_x_6984:
[----:B------:R-:W-:-:S07]  /*0ef0*/  VIADD R16, R19, 0x80 ;  /* 0x0000008013107836 */ /* 0x000fce0000000000 */
.L_x_6983:
[----:B------:R-:W-:Y:S05]  /*0f00*/  BSYNC.RECONVERGENT B7 ;  /* 0x0000000000077941 */ /* 0x000fea0003800200 */
.L_x_6982:
        /* <DEDUP_REMOVED lines=25> */
.L_x_7019:
[----:B------:R-:W2:Y:S02]  /*10a0*/  LDG.E.U8 R4, desc[UR36][R4.64] ;  /* 0x0000002404047981 */ /* 0x000ea4000c1e1100 */
[----:B--2---:R-:W-:Y:S01]  /*10b0*/  I2FP.F32.U32 R23, R4 ;  /* 0x0000000400177245 */ /* 0x004fe20000201000 */
[----:B------:R-:W-:Y:S06]  /*10c0*/  BRA `(.L_x_7021) ;  /* 0x0000000c00247947 */ /* 0x000fec0003800000 */
.L_x_7018:
        /* <DEDUP_REMOVED lines=9> */
.L_x_7023:
[----:B------:R-:W2:Y:S02]  /*1160*/  LDG.E R4, desc[UR36][R4.64] ;  /* 0x0000002404047981 */ /* 0x000ea4000c1e1900 */
[----:B--2---:R-:W-:Y:S01]  /*1170*/  I2FP.F32.S32 R23, R4 ;  /* 0x0000000400177245 */ /* 0x004fe20000201400 */
[----:B------:R-:W-:Y:S06]  /*1180*/  BRA `(.L_x_7021) ;  /* 0x0000000800f47947 */ /* 0x000fec0003800000 */
.L_x_7022:
[----:B------:R-:W2:Y:S02]  /*1190*/  LDG.E.U16 R4, desc[UR36][R4.64] ;  /* 0x0000002404047981 */ /* 0x000ea4000c1e1500 */
[----:B--2---:R0:W2:Y:S01]  /*11a0*/  I2F.S16 R23, R4 ;  /* 0x0000000400177306 */ /* 0x0040a20000101400 */
[----:B------:R-:W-:Y:S05]  /*11b0*/  BRA `(.L_x_7021) ;  /* 0x0000000800e87947 */ /* 0x000fea0003800000 */
.L_x_7017:
        /* <DEDUP_REMOVED lines=8> */
.L_x_7025:
[----:B------:R-:W2:Y:S02]  /*1240*/  LDG.E.U16 R4, desc[UR36][R4.64] ;  /* 0x0000002404047981 */ /* 0x000ea4000c1e1500 */
[----:B--2---:R-:W-:Y:S01]  /*1250*/  HADD2.F32 R23, -RZ, R4.H0_H0 ;  /* 0x20000004ff177230 */ /* 0x004fe20000004100 */
[----:B------:R-:W-:Y:S06]  /*1260*/  BRA `(.L_x_7021) ;  /* 0x0000000800bc7947 */ /* 0x000fec0003800000 */
.L_x_7024:
        /* <DEDUP_REMOVED lines=8> */
.L_x_7027:
[----:B------:R-:W2:Y:S02]  /*12f0*/  LDG.E.U16 R4, desc[UR36][R4.64] ;  /* 0x0000002404047981 */ /* 0x000ea4000c1e1500 */
[----:B--2---:R-:W-:Y:S01]  /*1300*/  HADD2.F32 R23, -RZ, R4.H0_H0 ;  /* 0x20000004ff177230 */ /* 0x004fe20000004100 */
[----:B------:R-:W-:Y:S06]  /*1310*/  BRA `(.L_x_7021) ;  /* 0x0000000800907947 */ /* 0x000fec0003800000 */
.L_x_7026:
[----:B------:R-:W2:Y:S01]  /*1320*/  LDG.E.64 R4, desc[UR36][R4.64] ;  /* 0x0000002404047981 */ /* 0x000ea2000c1e1b00 */
[----:B------:R-:W-:Y:S01]  /*1330*/  UMOV UR4, 0xf0000000 ;  /* 0xf000000000047882 */ /* 0x000fe20000000000 */
[----:B------:R-:W-:Y:S01]  /*1340*/  UMOV UR5, 0x380fffff ;  /* 0x380fffff00057882 */ /* 0x000fe20000000000 */
[----:B--2---:R-:W0:Y:S01]  /*1350*/  F2F.F32.F64 R23, R4 ;  /* 0x0000000400177310 */ /* 0x004e220000301000 */
[----:B------:R-:W-:-:S14]  /*1360*/  DSETP.GEU.AND P0, PT, |R4|, UR4, PT ;  /* 0x0000000404007e2a */ /* 0x000fdc000bf0e200 */
[----:B0-----:R-:W-:Y:S01]  /*1370*/  @!P0 FMUL R23, R23, 1.175494350822287508e-38 ;  /* 0x0080000017178820 */ /* 0x001fe20000400000 */
[----:B------:R-:W-:Y:S06]  /*1380*/  BRA `(.L_x_7021) ;  /* 0x0000000800747947 */ /* 0x000fec0003800000 */
.L_x_7016:
        /* <DEDUP_REMOVED lines=12> */
.L_x_7030:
[----:B------:R-:W2:Y:S01]  /*1450*/  LDG.E.64 R4, desc[UR36][R4.64] ;  /* 0x0000002404047981 */ /* 0x000ea2000c1e1b00 */
[----:B------:R-:W-:Y:S01]  /*1460*/  UMOV UR4, 0xf0000000 ;  /* 0xf000000000047882 */ /* 0x000fe20000000000 */
[----:B------:R-:W-:Y:S01]  /*1470*/  UMOV UR5, 0x380fffff ;  /* 0x380fffff00057882 */ /* 0x000fe20000000000 */
[----:B--2---:R-:W0:Y:S01]  /*1480*/  F2F.F32.F64 R23, R4 ;  /* 0x0000000400177310 */ /* 0x004e220000301000 */
[----:B------:R-:W-:-:S14]  /*1490*/  DSETP.GEU.AND P0, PT, |R4|, UR4, PT ;  /* 0x0000000404007e2a */ /* 0x000fdc000bf0e200 */
[----:B0-----:R-:W-:Y:S01]  /*14a0*/  @!P0 FMUL R23, R23, 1.175494350822287508e-38 ;  /* 0x0080000017178820 */ /* 0x001fe20000400000 */
[----:B------:R-:W-:Y:S06]  /*14b0*/  BRA `(.L_x_7021) ;  /* 0x0000000800287947 */ /* 0x000fec0003800000 */
.L_x_7029:
        /* <DEDUP_REMOVED lines=25> */
.L_x_7032:
        /* <DEDUP_REMOVED lines=12> */
.L_x_7031:
[----:B------:R-:W2:Y:S02]  /*1710*/  LDG.E.U16 R4, desc[UR36][R4.64] ;  /* 0x0000002404047981 */ /* 0x000ea4000c1e1500 */
[----:B--2---:R-:W-:Y:S01]  /*1720*/  IMAD.U32 R23, R4, 0x10000, RZ ;  /* 0x0001000004177824 */ /* 0x004fe200078e00ff */
[----:B------:R-:W-:Y:S06]  /*1730*/  BRA `(.L_x_7021) ;  /* 0x0000000400887947 */ /* 0x000fec0003800000 */
.L_x_7028:
        /* <DEDUP_REMOVED lines=11> */
.L_x_7035:
        /* <DEDUP_REMOVED lines=20> */
.L_x_7037:
[----:B------:R-:W-:Y:S05]  /*1930*/  BSYNC.RECONVERGENT B0 ;  /* 0x0000000000007941 */ /* 0x000fea0003800200 */
.L_x_7036:
[----:B------:R-:W-:Y:S01]  /*1940*/  IMAD.SHL.U32 R0, R0, 0x100000, RZ ;  /* 0x0010000000007824 */ /* 0x000fe200078e00ff */
[----:B------:R-:W-:-:S04]  /*1950*/  LEA R3, R3, 0x3b800000, 0x17 ;  /* 0x3b80000003037811 */ /* 0x000fc800078eb8ff */
[----:B------:R-:W-:Y:S01]  /*1960*/  LOP3.LUT R23, R3, R0, R23, 0xfe, !PT ;  /* 0x0000000003177212 */ /* 0x000fe200078efe17 */
[----:B------:R-:W-:Y:S06]  /*1970*/  BRA `(.L_x_7021) ;  /* 0x0000000000f87947 */ /* 0x000fec0003800000 */
.L_x_7034:
        /* <DEDUP_REMOVED lines=20> */
.L_x_7039:
[----:B------:R-:W-:Y:S05]  /*1ac0*/  BSYNC.RECONVERGENT B0 ;  /* 0x0000000000007941 */ /* 0x000fea0003800200 */
.L_x_7038:
[----:B------:R-:W-:Y:S01]  /*1ad0*/  IMAD.SHL.U32 R0, R0, 0x200000, RZ ;  /* 0x0020000000007824 */ /* 0x000fe200078e00ff */
[----:B------:R-:W-:-:S04]  /*1ae0*/  LEA R3, R3, 0x37800000, 0x17 ;  /* 0x3780000003037811 */ /* 0x000fc800078eb8ff */
[----:B------:R-:W-:Y:S01]  /*1af0*/  LOP3.LUT R23, R3, R0, R23, 0xfe, !PT ;  /* 0x0000000003177212 */ /* 0x000fe200078efe17 */
[----:B------:R-:W-:Y:S06]  /*1b00*/  BRA `(.L_x_7021) ;  /* 0x0000000000947947 */ /* 0x000fec0003800000 */
.L_x_7033:
        /* <DEDUP_REMOVED lines=14> */
.L_x_7020:
        /* <DEDUP_REMOVED lines=16> */
.L_x_7042:
[----:B------:R-:W-:Y:S01]  /*1cf0*/  IMAD.MOV.U32 R23, RZ, RZ, RZ ;  /* 0x000000ffff177224 */ /* 0x000fe200078e00ff */
[----:B------:R-:W-:Y:S06]  /*1d00*/  BRA `(.L_x_7021) ;  /* 0x0000000000147947 */ /* 0x000fec0003800000 */
.L_x_7041:
[----:B------:R-:W2:Y:S02]  /*1d10*/  LDG.E.64 R4, desc[UR36][R4.64] ;  /* 0x0000002404047981 */ /* 0x000ea4000c1e1b00 */
[----:B--2---:R0:W2:Y:S01]  /*1d20*/  I2F.U64 R23, R4 ;  /* 0x0000000400177312 */ /* 0x0040a20000301000 */
[----:B------:R-:W-:Y:S05]  /*1d30*/  BRA `(.L_x_7021) ;  /* 0x0000000000087947 */ /* 0x000fea0003800000 */
.L_x_7040:
[----:B------:R-:W2:Y:S02]  /*1d40*/  LDG.E R4, desc[UR36][R4.64] ;  /* 0x0000002404047981 */ /* 0x000ea4000c1e1900 */
[----:B--2---:R-:W-:-:S07]  /*1d50*/  I2FP.F32.U32 R23, R4 ;  /* 0x0000000400177245 */ /* 0x004fce0000201000 */
.L_x_7021:
[----:B------:R-:W-:Y:S05]  /*1d60*/  BSYNC.RECONVERGENT B6 ;  /* 0x0000000000067941 */ /* 0x000fea0003800200 */
.L_x_7015:
[----:B------:R-:W-:-:S07]  /*1d70*/  VIADD R16, R16, 0x80 ;  /* 0x0000008010107836 */ /* 0x000fce0000000000 */
.L_x_7014:
[----:B------:R-:W-:Y:S05]  /*1d80*/  BSYNC.RECONVERGENT B7 ;  /* 0x0000000000077941 */ /* 0x000fea0003800200 */
.L_x_7013:
        /* <DEDUP_REMOVED lines=25> */
.L_x_7049:
[----:B------:R-:W2:Y:S02]  /*1f20*/  LDG.E.U8 R4, desc[UR36][R4.64] ;  /* 0x0000002404047981 */ /* 0x000ea4000c1e1100 */
[----:B--2---:R-:W-:Y:S01]  /*1f30*/  I2FP.F32.U32 R24, R4 ;  /* 0x0000000400187245 */ /* 0x004fe20000201000 */
[----:B------:R-:W-:Y:S06]  /*1f40*/  BRA `(.L_x_7051) ;  /* 0x0000000c00287947 */ /* 0x000fec0003800000 */
.L_x_7048:
        /* <DEDUP_REMOVED lines=9> */
.L_x_7053:
[----:B------:R-:W2:Y:S02]  /*1fe0*/  LDG.E R4, desc[UR36][R4.64] ;  /* 0x0000002404047981 */ /* 0x000ea4000c1e1900 */
[----:B--2---:R-:W-:Y:S01]  /*1ff0*/  I2FP.F32.S32 R24, R4 ;  /* 0x0000000400187245 */ /* 0x004fe20000201400 */
[----:B------:R-:W-:Y:S06]  /*2000*/  BRA `(.L_x_7051) ;  /* 0x0000000800f87947 */ /* 0x000fec0003800000 */
.L_x_7052:
[----:B------:R-:W2:Y:S02]  /*2010*/  LDG.E.U16 R4, desc[UR36][R4.64] ;  /* 0x0000002404047981 */ /* 0x000ea4000c1e1500 */
[----:B--2---:R4:W0:Y:S01]  /*2020*/  I2F.S16 R24, R4 ;  /* 0x0000000400187306 */ /* 0x0048220000101400 */
[----:B------:R-:W-:Y:S05]  /*2030*/  BRA `(.L_x_7051) ;  /* 0x0000000800ec7947 */ /* 0x000fea0003800000 */
.L_x_7047:
        /* <DEDUP_REMOVED lines=8> */
.L_x_7055:
[----:B------:R-:W2:Y:S02]  /*20c0*/  LDG.E.U16 R4, desc[UR36][R4.64] ;  /* 0x0000002404047981 */ /* 0x000ea4000c1e1500 */
[----:B--2---:R-:W-:Y:S01]  /*20d0*/  HADD2.F32 R24, -RZ, R4.H0_H0 ;  /* 0x20000004ff187230 */ /* 0x004fe20000004100 */
[----:B------:R-:W-:Y:S06]  /*20e0*/  BRA `(.L_x_7051) ;  /* 0x0000000800c07947 */ /* 0x000fec0003800000 */
.L_x_7054:
        /* <DEDUP_REMOVED lines=8> */
.L_x_7057:
[----:B------:R-:W2:Y:S02]  /*2170*/  LDG.E.U16 R4, desc[UR36][R4.64] ;  /* 0x0000002404047981 */ /* 0x000ea4000c1e1500 */
[----:B--2---:R-:W-:Y:S01]  /*2180*/  HADD2.F32 R24, -RZ, R4.H0_H0 ;  /* 0x20000004ff187230 */ /* 0x004fe20000004100 */
[----:B------:R-:W-:Y:S06]  /*2190*/  BRA `(.L_x_7051) ;  /* 0x0000000800947947 */ /* 0x000fec0003800000 */
.L_x_7056:
[----:B------:R-:W2:Y:S01]  /*21a0*/  LDG.E.64 R4, desc[UR36][R4.64] ;  /* 0x0000002404047981 */ /* 0x000ea2000c1e1b00 */
[----:B------:R-:W-:Y:S01]  /*21b0*/  UMOV UR4, 0xf0000000 ;  /* 0xf000000000047882 */ /* 0x000fe20000000000 */
[----:B------:R-:W-:Y:S01]  /*21c0*/  UMOV UR5, 0x380fffff ;  /* 0x380fffff00057882 */ /* 0x000fe20000000000 */
[----:B--2---:R-:W0:Y:S01]  /*21d0*/  F2F.F32.F64 R24, R4 ;  /* 0x0000000400187310 */ /* 0x004e220000301000 */
[----:B------:R-:W-:-:S14]  /*21e0*/  DSETP.GEU.AND P0, PT, |R4|, UR4, PT ;  /* 0x0000000404007e2a */ /* 0x000fdc000bf0e200 */
[----:B0-----:R-:W-:Y:S01]  /*21f0*/  @!P0 FMUL R24, R24, 1.175494350822287508e-38 ;  /* 0x0080000018188820 */ /* 0x001fe20000400000 */
[----:B------:R-:W-:Y:S06]  /*2200*/  BRA `(.L_x_7051) ;  /* 0x0000000800787947 */ /* 0x000fec0003800000 */
.L_x_7046:
        /* <DEDUP_REMOVED lines=12> */
.L_x_7060:
[----:B------:R-:W2:Y:S01]  /*22d0*/  LDG.E.64 R4, desc[UR36][R4.64] ;  /* 0x0000002404047981 */ /* 0x000ea2000c1e1b00 */
[----:B------:R-:W-:Y:S01]  /*22e0*/  UMOV UR4, 0xf0000000 ;  /* 0xf000000000047882 */ /* 0x000fe20000000000 */
[----:B------:R-:W-:Y:S01]  /*22f0*/  UMOV UR5, 0x380fffff ;  /* 0x380fffff00057882 */ /* 0x000fe20000000000 */
[----:B--2---:R-:W0:Y:S01]  /*2300*/  F2F.F32.F64 R24, R4 ;  /* 0x0000000400187310 */ /* 0x004e220000301000 */
[----:B------:R-:W-:-:S14]  /*2310*/  DSETP.GEU.AND P0, PT, |R4|, UR4, PT ;  /* 0x0000000404007e2a */ /* 0x000fdc000bf0e200 */
[----:B0-----:R-:W-:Y:S01]  /*2320*/  @!P0 FMUL R24, R24, 1.175494350822287508e-38 ;  /* 0x0080000018188820 */ /* 0x001fe20000400000 */
[----:B------:R-:W-:Y:S06]  /*2330*/  BRA `(.L_x_7051) ;  /* 0x00000008002c7947 */ /* 0x000fec0003800000 */
.L_x_7059:
        /* <DEDUP_REMOVED lines=25> */
.L_x_7062:
        /* <DEDUP_REMOVED lines=13> */
.L_x_7061:
[----:B------:R-:W2:Y:S02]  /*25a0*/  LDG.E.U16 R4, desc[UR36][R4.64] ;  /* 0x0000002404047981 */ /* 0x000ea4000c1e1500 */
[----:B--2---:R-:W-:Y:S01]  /*25b0*/  IMAD.U32 R24, R4, 0x10000, RZ ;  /* 0x0001000004187824 */ /* 0x004fe200078e00ff */
[----:B------:R-:W-:Y:S06]  /*25c0*/  BRA `(.L_x_7051) ;  /* 0x0000000400887947 */ /* 0x000fec0003800000 */
.L_x_7058:
        /* <DEDUP_REMOVED lines=11> */
.L_x_7065:
        /* <DEDUP_REMOVED lines=20> */
.L_x_7067:
[----:B------:R-:W-:Y:S05]  /*27c0*/  BSYNC.RECONVERGENT B0 ;  /* 0x0000000000007941 */ /* 0x000fea0003800200 */
.L_x_7066:
[----:B------:R-:W-:Y:S01]  /*27d0*/  IMAD.SHL.U32 R0, R0, 0x100000, RZ ;  /* 0x0010000000007824 */ /* 0x000fe200078e00ff */
[----:B------:R-:W-:-:S04]  /*27e0*/  LEA R3, R3, 0x3b800000, 0x17 ;  /* 0x3b80000003037811 */ /* 0x000fc800078eb8ff */
[----:B------:R-:W-:Y:S01]  /*27f0*/  LOP3.LUT R24, R3, R0, R7, 0xfe, !PT ;  /* 0x0000000003187212 */ /* 0x000fe200078efe07 */
[----:B------:R-:W-:Y:S06]  /*2800*/  BRA `(.L_x_7051) ;  /* 0x0000000000f87947 */ /* 0x000fec0003800000 */
.L_x_7064:
        /* <DEDUP_REMOVED lines=20> */
.L_x_7069:
[----:B------:R-:W-:Y:S05]  /*2950*/  BSYNC.RECONVERGENT B0 ;  /* 0x0000000000007941 */ /* 0x000fea0003800200 */
.L_x_7068:
[----:B------:R-:W-:Y:S01]  /*2960*/  IMAD.SHL.U32 R0, R0, 0x200000, RZ ;  /* 0x0020000000007824 */ /* 0x000fe200078e00ff */
[----:B------:R-:W-:-:S04]  /*2970*/  LEA R3, R3, 0x37800000, 0x17 ;  /* 0x3780000003037811 */ /* 0x000fc800078eb8ff */
[----:B------:R-:W-:Y:S01]  /*2980*/  LOP3.LUT R24, R3, R0, R7, 0xfe, !PT ;  /* 0x0000000003187212 */ /* 0x000fe200078efe07 */
[----:B------:R-:W-:Y:S06]  /*2990*/  BRA `(.L_x_7051) ;  /* 0x0000000000947947 */ /* 0x000fec0003800000 */
.L_x_7063:
        /* <DEDUP_REMOVED lines=14> */
.L_x_7050:
        /* <DEDUP_REMOVED lines=16> */
.L_x_7072:
[----:B------:R-:W-:Y:S01]  /*2b80*/  IMAD.MOV.U32 R24, RZ, RZ, RZ ;  /* 0x000000ffff187224 */ /* 0x000fe200078e00ff */
[----:B------:R-:W-:Y:S06]  /*2b90*/  BRA `(.L_x_7051) ;  /* 0x0000000000147947 */ /* 0x000fec0003800000 */
.L_x_7071:
[----:B------:R-:W2:Y:S02]  /*2ba0*/  LDG.E.64 R24, desc[UR36][R4.64] ;  /* 0x0000002404187981 */ /* 0x000ea4000c1e1b00 */
[----:B--2---:R0:W2:Y:S01]  /*2bb0*/  I2F.U64 R24, R24 ;  /* 0x0000001800187312 */ /* 0x0040a20000301000 */
[----:B------:R-:W-:Y:S05]  /*2bc0*/  BRA `(.L_x_7051) ;  /* 0x0000000000087947 */ /* 0x000fea0003800000 */
.L_x_7070:
[----:B------:R-:W2:Y:S02]  /*2bd0*/  LDG.E R4, desc[UR36][R4.64] ;  /* 0x0000002404047981 */ /* 0x000ea4000c1e1900 */
[----:B--2---:R-:W-:-:S07]  /*2be0*/  I2FP.F32.U32 R24, R4 ;  /* 0x0000000400187245 */ /* 0x004fce0000201000 */
.L_x_7051:
[----:B------:R-:W-:Y:S05]  /*2bf0*/  BSYNC.RECONVERGENT B6 ;  /* 0x0000000000067941 */ /* 0x000fea0003800200 */
.L_x_7045:
[----:B------:R-:W-:-:S07]  /*2c00*/  VIADD R16, R16, 0x80 ;  /* 0x0000008010107836 */ /* 0x000fce0000000000 */
.L_x_7044:
[----:B------:R-:W-:Y:S05]  /*2c10*/  BSYNC.RECONVERGENT B7 ;  /* 0x0000000000077941 */ /* 0x000fea0003800200 */
.L_x_7043:
        /* <DEDUP_REMOVED lines=24> */
.L_x_7078:
[----:B------:R-:W2:Y:S02]  /*2da0*/  LDG.E.U8 R4, desc[UR36][R4.64] ;  /* 0x0000002404047981 */ /* 0x000ea4000c1e1100 */
[----:B--2---:R-:W-:Y:S01]  /*2db0*/  I2FP.F32.U32 R18, R4 ;  /* 0x0000000400127245 */ /* 0x004fe20000201000 */
[----:B------:R-:W-:Y:S06]  /*2dc0*/  BRA `(.L_x_7074) ;  /* 0x0000000c001c7947 */ /* 0x000fec0003800000 */
.L_x_7077:
        /* <DEDUP_REMOVED lines=9> */
.L_x_7081:
[----:B------:R-:W2:Y:S02]  /*2e60*/  LDG.E R4, desc[UR36][R4.64] ;  /* 0x0000002404047981 */ /* 0x000ea4000c1e1900 */
[----:B--2---:R-:W-:Y:S01]  /*2e70*/  I2FP.F32.S32 R18, R4 ;  /* 0x0000000400127245 */ /* 0x004fe20000201400 */
[----:B------:R-:W-:Y:S06]  /*2e80*/  BRA `(.L_x_7074) ;  /* 0x0000000800ec7947 */ /* 0x000fec0003800000 */
.L_x_7080:
[----:B------:R-:W2:Y:S02]  /*2e90*/  LDG.E.U16 R4, desc[UR36][R4.64] ;  /* 0x0000002404047981 */ /* 0x000ea4000c1e1500 */
[----:B--2---:R0:W2:Y:S01]  /*2ea0*/  I2F.S16 R18, R4 ;  /* 0x0000000400127306 */ /* 0x0040a20000101400 */
[----:B------:R-:W-:Y:S05]  /*2eb0*/  BRA `(.L_x_7074) ;  /* 0x0000000800e07947 */ /* 0x000fea0003800000 */
.L_x_7076:
        /* <DEDUP_REMOVED lines=8> */
.L_x_7083:
[----:B------:R-:W2:Y:S02]  /*2f40*/  LDG.E.U16 R4, desc[UR36][R4.64] ;  /* 0x0000002404047981 */ /* 0x000ea4000c1e1500 */
[----:B--2---:R-:W-:Y:S01]  /*2f50*/  HADD2.F32 R18, -RZ, R4.H0_H0 ;  /* 0x20000004ff127230 */ /* 0x004fe20000004100 */
[----:B------:R-:W-:Y:S06]  /*2f60*/  BRA `(.L_x_7074) ;  /* 0x0000000800b47947 */ /* 0x000fec0003800000 */
.L_x_7082:
        /* <DEDUP_REMOVED lines=8> */
.L_x_7085:
[----:B------:R-:W2:Y:S02]  /*2ff0*/  LDG.E.U16 R4, desc[UR36][R4.64] ;  /* 0x0000002404047981 */ /* 0x000ea4000c1e1500 */
[----:B--2---:R-:W-:Y:S01]  /*3000*/  HADD2.F32 R18, -RZ, R4.H0_H0 ;  /* 0x20000004ff127230 */ /* 0x004fe20000004100 */
[----:B------:R-:W-:Y:S06]  /*3010*/  BRA `(.L_x_7074) ;  /* 0x0000000800887947 */ /* 0x000fec0003800000 */
.L_x_7084:
[----:B------:R-:W2:Y:S01]  /*3020*/  LDG.E.64 R4, desc[UR36][R4.64] ;  /* 0x0000002404047981 */ /* 0x000ea2000c1e1b00 */
[----:B------:R-:W-:Y:S01]  /*3030*/  UMOV UR4, 0xf0000000 ;  /* 0xf000000000047882 */ /* 0x000fe20000000000 */
[----:B------:R-:W-:Y:S01]  /*3040*/  UMOV UR5, 0x380fffff ;  /* 0x380fffff00057882 */ /* 0x000fe20000000000 */
[----:B--2---:R-:W0:Y:S01]  /*3050*/  F2F.F32.F64 R18, R4 ;  /* 0x0000000400127310 */ /* 0x004e220000301000 */
[----:B------:R-:W-:-:S14]  /*3060*/  DSETP.GEU.AND P0, PT, |R4|, UR4, PT ;  /* 0x0000000404007e2a */ /* 0x000fdc000bf0e200 */
[----:B0-----:R-:W-:Y:S01]  /*3070*/  @!P0 FMUL R18, R18, 1.175494350822287508e-38 ;  /* 0x0080000012128820 */ /* 0x001fe20000400000 */
[----:B------:R-:W-:Y:S06]  /*3080*/  BRA `(.L_x_7074) ;  /* 0x00000008006c7947 */ /* 0x000fec0003800000 */
.L_x_7075:
        /* <DEDUP_REMOVED lines=12> */
.L_x_7088:
[----:B------:R-:W2:Y:S01]  /*3150*/  LDG.E.64 R4, desc[UR36][R4.64] ;  /* 0x0000002404047981 */ /* 0x000ea2000c1e1b00 */
[----:B------:R-:W-:Y:S01]  /*3160*/  UMOV UR4, 0xf0000000 ;  /* 0xf000000000047882 */ /* 0x000fe20000000000 */
[----:B------:R-:W-:Y:S01]  /*3170*/  UMOV UR5, 0x380fffff ;  /* 0x380fffff00057882 */ /* 0x000fe20000000000 */
[----:B--2---:R-:W0:Y:S01]  /*3180*/  F2F.F32.F64 R18, R4 ;  /* 0x0000000400127310 */ /* 0x004e220000301000 */
[----:B------:R-:W-:-:S14]  /*3190*/  DSETP.GEU.AND P0, PT, |R4|, UR4, PT ;  /* 0x0000000404007e2a */ /* 0x000fdc000bf0e200 */
[----:B0-----:R-:W-:Y:S01]  /*31a0*/  @!P0 FMUL R18, R18, 1.175494350822287508e-38 ;  /* 0x0080000012128820 */ /* 0x001fe20000400000 */
[----:B------:R-:W-:Y:S06]  /*31b0*/  BRA `(.L_x_7074) ;  /* 0x0000000800207947 */ /* 0x000fec0003800000 */
.L_x_7087:
        /* <DEDUP_REMOVED lines=25> */
.L_x_7090:
        /* <DEDUP_REMOVED lines=13> */
.L_x_7089:
[----:B------:R-:W2:Y:S02]  /*3420*/  LDG.E.U16 R4, desc[UR36][R4.64] ;  /* 0x0000002404047981 */ /* 0x000ea4000c1e1500 */
[----:B--2---:R-:W-:Y:S01]  /*3430*/  IMAD.U32 R18, R4, 0x10000, RZ ;  /* 0x0001000004127824 */ /* 0x004fe200078e00ff */
[----:B------:R-:W-:Y:S06]  /*3440*/  BRA `(.L_x_7074) ;  /* 0x00000004007c7947 */ /* 0x000fec0003800000 */
.L_x_7086:
        /* <DEDUP_REMOVED lines=11> */
.L_x_7093:
        /* <DEDUP_REMOVED lines=19> */
.L_x_7095:
[----:B------:R-:W-:Y:S05]  /*3630*/  BSYNC.RECONVERGENT B0 ;  /* 0x0000000000007941 */ /* 0x000fea0003800200 */
.L_x_7094:
[----:B------:R-:W-:Y:S01]  /*3640*/  IMAD.SHL.U32 R0, R0, 0x100000, RZ ;  /* 0x0010000000007824 */ /* 0x000fe200078e00ff */
[----:B------:R-:W-:-:S04]  /*3650*/  LEA R3, R3, 0x3b800000, 0x17 ;  /* 0x3b80000003037811 */ /* 0x000fc800078eb8ff */
[----:B------:R-:W-:Y:S01]  /*3660*/  LOP3.LUT R18, R3, R0, R7, 0xfe, !PT ;  /* 0x0000000003127212 */ /* 0x000fe200078efe07 */
[----:B------:R-:W-:Y:S06]  /*3670*/  BRA `(.L_x_7074) ;  /* 0x0000000000f07947 */ /* 0x000fec0003800000 */
.L_x_7092:
        /* <DEDUP_REMOVED lines=19> */
.L_x_7097:
[----:B------:R-:W-:Y:S05]  /*37b0*/  BSYNC.RECONVERGENT B0 ;  /* 0x0000000000007941 */ /* 0x000fea0003800200 */
.L_x_7096:
[----:B------:R-:W-:Y:S01]  /*37c0*/  IMAD.SHL.U32 R0, R0, 0x200000, RZ ;  /* 0x0020000000007824 */ /* 0x000fe200078e00ff */
[----:B------:R-:W-:-:S04]  /*37d0*/  LEA R3, R3, 0x37800000, 0x17 ;  /* 0x3780000003037811 */ /* 0x000fc800078eb8ff */
[----:B------:R-:W-:Y:S01]  /*37e0*/  LOP3.LUT R18, R3, R0, R7, 0xfe, !PT ;  /* 0x0000000003127212 */ /* 0x000fe200078efe07 */
[----:B------:R-:W-:Y:S06]  /*37f0*/  BRA `(.L_x_7074) ;  /* 0x0000000000907947 */ /* 0x000fec0003800000 */
.L_x_7091:
        /* <DEDUP_REMOVED lines=14> */
.L_x_7079:
        /* <DEDUP_REMOVED lines=16> */
.L_x_7100:
[----:B------:R-:W-:Y:S05]  /*39e0*/  BRA `(.L_x_7074) ;  /* 0x0000000000147947 */ /* 0x000fea0003800000 */
.L_x_7099:
[----:B------:R-:W2:Y:S02]  /*39f0*/  LDG.E.64 R4, desc[UR36][R4.64] ;  /* 0x0000002404047981 */ /* 0x000ea4000c1e1b00 */
[----:B--2---:R0:W2:Y:S01]  /*3a00*/  I2F.U64 R18, R4 ;  /* 0x0000000400127312 */ /* 0x0040a20000301000 */
[----:B------:R-:W-:Y:S05]  /*3a10*/  BRA `(.L_x_7074) ;  /* 0x0000000000087947 */ /* 0x000fea0003800000 */
.L_x_7098:
[----:B------:R-:W2:Y:S02]  /*3a20*/  LDG.E R4, desc[UR36][R4.64] ;  /* 0x0000002404047981 */ /* 0x000ea4000c1e1900 */
[----:B--2---:R-:W-:-:S07]  /*3a30*/  I2FP.F32.U32 R18, R4 ;  /* 0x0000000400127245 */ /* 0x004fce0000201000 */
.L_x_7074:
[----:B------:R-:W-:Y:S05]  /*3a40*/  BSYNC.RECONVERGENT B6 ;  /* 0x0000000000067941 */ /* 0x000fea0003800200 */
.L_x_7073:
[----:B------:R-:W4:Y:S01]  /*3a50*/  LDC.U8 R16, c[0x0][0x3ac] ;  /* 0x0000eb00ff107b82 */ /* 0x000f220000000000 */
[----:B------:R-:W-:Y:S01]  /*3a60*/  ISETP.GE.AND P0, PT, R19, R17, PT ;  /* 0x000000111300720c */ /* 0x000fe20003f06270 */
[----:B-1-3-5:R-:W-:Y:S01]  /*3a70*/  FMUL.FTZ R3, R22, R22 ;  /* 0x0000001616037220 */ /* 0x02afe20000410000 */
[-C--:B0-2---:R-:W-:Y:S01]  /*3a80*/  FMUL.FTZ R0, R23, R23.reuse ;  /* 0x0000001717007220 */ /* 0x085fe20000410000 */
[----:B------:R-:W-:Y:S01]  /*3a90*/  FMUL.FTZ R5, R24, R24 ;  /* 0x0000001818057220 */ /* 0x000fe20000410000 */
[----:B------:R-:W-:Y:S01]  /*3aa0*/  FMUL.FTZ R7, R18, R18 ;  /* 0x0000001212077220 */ /* 0x000fe20000410000 */
[----:B------:R-:W-:Y:S04]  /*3ab0*/  BSSY.RECONVERGENT B7, `(.L_x_7101) ;  /* 0x00002bb000077945 */ /* 0x000fe80003800200 */
[----:B------:R-:W-:Y:S01]  /*3ac0*/  BSSY.RELIABLE B6, `(.L_x_7102) ;  /* 0x00001d5000067945 */ /* 0x000fe20003800100 */
[----:B----4-:R-:W-:Y:S01]  /*3ad0*/  FMUL.FTZ R4, R3, R22 ;  /* 0x0000001603047220 */ /* 0x010fe20000410000 */
[----:B------:R-:W-:Y:S01]  /*3ae0*/  FMUL.FTZ R22, R0, R23 ;  /* 0x0000001700167220 */ /* 0x000fe20000410000 */
[----:B------:R-:W-:Y:S01]  /*3af0*/  FMUL.FTZ R24, R5, R24 ;  /* 0x0000001805187220 */ /* 0x000fe20000410000 */
[----:B------:R-:W-:Y:S01]  /*3b00*/  FMUL.FTZ R18, R7, R18 ;  /* 0x0000001207127220 */ /* 0x000fe20000410000 */
[----:B------:R-:W-:Y:S06]  /*3b10*/  @P0 BRA `(.L_x_7103) ;  /* 0x0000001c00300947 */ /* 0x000fec0003800000 */
[----:B------:R-:W0:Y:S01]  /*3b20*/  LDCU UR4, c[0x0][0x3b0] ;  /* 0x00007600ff0477ac */ /* 0x000e220008000800 */
[----:B------:R-:W1:Y:S01]  /*3b30*/  LDC.64 R8, c[0x0][0x390] ;  /* 0x0000e400ff087b82 */ /* 0x000e620000000a00 */
[----:B------:R-:W-:Y:S01]  /*3b40*/  IMAD R0, R2, 0x200, R19 ;  /* 0x0000020002007824 */ /* 0x000fe200078e0213 */
[----:B------:R-:W-:Y:S01]  /*3b50*/  PRMT R5, R16, 0x9910, RZ ;  /* 0x0000991010057816 */ /* 0x000fe200000000ff */
[----:B------:R-:W-:Y:S02]  /*3b60*/  VIADD R19, R19, 0x80 ;  /* 0x0000008013137836 */ /* 0x000fe40000000000 */
        /* <DEDUP_REMOVED lines=17> */
.L_x_7107:
[----:B------:R-:W0:Y:S02]  /*3c80*/  F2I.S64.TRUNC R4, R4 ;  /* 0x0000000400047311 */ /* 0x000e24000020d900 */
[----:B0-----:R-:W-:-:S05]  /*3c90*/  IMAD.MOV.U32 R3, RZ, RZ, R4 ;  /* 0x000000ffff037224 */ /* 0x001fca00078e0004 */
[----:B------:R0:W-:Y:S01]  /*3ca0*/  STG.E.U8 desc[UR36][R8.64], R3 ;  /* 0x0000000308007986 */ /* 0x0001e2000c101124 */
[----:B------:R-:W-:Y:S05]  /*3cb0*/  BRA `(.L_x_7109) ;  /* 0x0000000c002c7947 */ /* 0x000fea0003800000 */
.L_x_7106:
        /* <DEDUP_REMOVED lines=9> */
.L_x_7111:
[----:B------:R-:W0:Y:S02]  /*3d50*/  F2I.FTZ.TRUNC.NTZ R3, R4 ;  /* 0x0000000400037305 */ /* 0x000e24000021f100 */
[----:B0-----:R0:W-:Y:S01]  /*3d60*/  STG.E desc[UR36][R8.64], R3 ;  /* 0x0000000308007986 */ /* 0x0011e2000c101924 */
[----:B------:R-:W-:Y:S05]  /*3d70*/  BRA `(.L_x_7109) ;  /* 0x0000000800fc7947 */ /* 0x000fea0003800000 */
.L_x_7110:
[----:B------:R-:W0:Y:S02]  /*3d80*/  F2I.FTZ.TRUNC.NTZ R3, R4 ;  /* 0x0000000400037305 */ /* 0x000e24000021f100 */
[----:B0-----:R0:W-:Y:S01]  /*3d90*/  STG.E.U16 desc[UR36][R8.64], R3 ;  /* 0x0000000308007986 */ /* 0x0011e2000c101524 */
[----:B------:R-:W-:Y:S05]  /*3da0*/  BRA `(.L_x_7109) ;  /* 0x0000000800f07947 */ /* 0x000fea0003800000 */
.L_x_7105:
        /* <DEDUP_REMOVED lines=8> */
.L_x_7113:
[----:B------:R-:W-:-:S05]  /*3e30*/  F2FP.F16.F32.PACK_AB R4, RZ, R4 ;  /* 0x00000004ff04723e */ /* 0x000fca00000000ff */
[----:B------:R0:W-:Y:S01]  /*3e40*/  STG.E.U16 desc[UR36][R8.64], R4 ;  /* 0x0000000408007986 */ /* 0x0001e2000c101524 */
[----:B------:R-:W-:Y:S05]  /*3e50*/  BRA `(.L_x_7109) ;  /* 0x0000000800c47947 */ /* 0x000fea0003800000 */
.L_x_7112:
        /* <DEDUP_REMOVED lines=9> */
.L_x_7115:
[----:B------:R-:W-:-:S04]  /*3ef0*/  F2FP.F16.F32.PACK_AB R3, RZ, R4 ;  /* 0x00000004ff03723e */ /* 0x000fc800000000ff */
[----:B------:R-:W-:-:S05]  /*3f00*/  PRMT R3, R3, 0x5410, RZ ;  /* 0x0000541003037816 */ /* 0x000fca00000000ff */
[----:B------:R0:W-:Y:S01]  /*3f10*/  STG.E desc[UR36][R8.64], R3 ;  /* 0x0000000308007986 */ /* 0x0001e2000c101924 */
[----:B------:R-:W-:Y:S05]  /*3f20*/  BRA `(.L_x_7109) ;  /* 0x0000000800907947 */ /* 0x000fea0003800000 */
.L_x_7114:
[----:B------:R-:W-:-:S06]  /*3f30*/  FMUL.FTZ R4, R4, 1 ;  /* 0x3f80000004047820 */ /* 0x000fcc0000410000 */
[----:B------:R-:W0:Y:S02]  /*3f40*/  F2F.F64.F32 R4, R4 ;  /* 0x0000000400047310 */ /* 0x000e240000201800 */
[----:B0-----:R0:W-:Y:S01]  /*3f50*/  STG.E.64 desc[UR36][R8.64], R4 ;  /* 0x0000000408007986 */ /* 0x0011e2000c101b24 */
[----:B------:R-:W-:Y:S05]  /*3f60*/  BRA `(.L_x_7109) ;  /* 0x0000000800807947 */ /* 0x000fea0003800000 */
.L_x_7104:
        /* <DEDUP_REMOVED lines=12> */
.L_x_7118:
[----:B------:R-:W-:Y:S01]  /*4030*/  FMUL.FTZ R4, R4, 1 ;  /* 0x3f80000004047820 */ /* 0x000fe20000410000 */
[----:B------:R-:W-:-:S05]  /*4040*/  CS2R R6, SRZ ;  /* 0x0000000000067805 */ /* 0x000fca000001ff00 */
[----:B------:R-:W0:Y:S02]  /*4050*/  F2F.F64.F32 R4, R4 ;  /* 0x0000000400047310 */ /* 0x000e240000201800 */
[----:B0-----:R0:W-:Y:S01]  /*4060*/  STG.E.128 desc[UR36][R8.64], R4 ;  /* 0x0000000408007986 */ /* 0x0011e2000c101d24 */
[----:B------:R-:W-:Y:S05]  /*4070*/  BRA `(.L_x_7109) ;  /* 0x00000008003c7947 */ /* 0x000fea0003800000 */
.L_x_7117:
        /* <DEDUP_REMOVED lines=18> */
.L_x_7122:
[----:B------:R-:W-:Y:S05]  /*41a0*/  BSYNC.RECONVERGENT B0 ;  /* 0x0000000000007941 */ /* 0x000fea0003800200 */
.L_x_7121:
[----:B------:R-:W-:-:S05]  /*41b0*/  LOP3.LUT R5, R0, 0x80, R5, 0xf8, !PT ;  /* 0x0000008000057812 */ /* 0x000fca00078ef805 */
[----:B------:R0:W-:Y:S01]  /*41c0*/  STG.E.U8 desc[UR36][R8.64], R5 ;  /* 0x0000000508007986 */ /* 0x0001e2000c101124 */
[----:B------:R-:W-:Y:S05]  /*41d0*/  BRA `(.L_x_7109) ;  /* 0x0000000400e47947 */ /* 0x000fea0003800000 */
.L_x_7120:
        /* <DEDUP_REMOVED lines=14> */
.L_x_7124:
[----:B------:R-:W-:Y:S05]  /*42c0*/  BSYNC.RECONVERGENT B0 ;  /* 0x0000000000007941 */ /* 0x000fea0003800200 */
.L_x_7123:
[----:B------:R-:W-:-:S05]  /*42d0*/  LOP3.LUT R3, R0, 0x80, R7, 0xf8, !PT ;  /* 0x0000008000037812 */ /* 0x000fca00078ef807 */
[----:B------:R0:W-:Y:S01]  /*42e0*/  STG.E.U8 desc[UR36][R8.64], R3 ;  /* 0x0000000308007986 */ /* 0x0001e2000c101124 */
[----:B------:R-:W-:Y:S05]  /*42f0*/  BRA `(.L_x_7109) ;  /* 0x00000004009c7947 */ /* 0x000fea0003800000 */
.L_x_7119:
[----:B------:R-:W-:-:S05]  /*4300*/  F2FP.BF16.F32.PACK_AB R4, RZ, R4 ;  /* 0x00000004ff04723e */ /* 0x000fca00000010ff */
[----:B------:R0:W-:Y:S01]  /*4310*/  STG.E.U16 desc[UR36][R8.64], R4 ;  /* 0x0000000408007986 */ /* 0x0001e2000c101524 */
[----:B------:R-:W-:Y:S05]  /*4320*/  BRA `(.L_x_7109) ;  /* 0x0000000400907947 */ /* 0x000fea0003800000 */
.L_x_7116:
        /* <DEDUP_REMOVED lines=11> */
.L_x_7127:
        /* <DEDUP_REMOVED lines=12> */
.L_x_7130:
[----:B------:R-:W-:-:S04]  /*44a0*/  SHF.R.U32.HI R0, RZ, 0x14, R4 ;  /* 0x00000014ff007819 */ /* 0x000fc80000011604 */
[----:B------:R-:W-:-:S04]  /*44b0*/  LOP3.LUT R3, R0, 0x1, RZ, 0xc0, !PT ;  /* 0x0000000100037812 */ /* 0x000fc800078ec0ff */
[----:B------:R-:W-:-:S04]  /*44c0*/  IADD3 R0, PT, PT, R4, 0x487ffff, R3 ;  /* 0x0487ffff04007810 */ /* 0x000fc80007ffe003 */
[----:B------:R-:W-:-:S04]  /*44d0*/  SHF.R.U32.HI R0, RZ, 0x14, R0 ;  /* 0x00000014ff007819 */ /* 0x000fc80000011600 */
[----:B------:R-:W-:-:S07]  /*44e0*/  LOP3.LUT R3, R0, 0xff, RZ, 0xc0, !PT ;  /* 0x000000ff00037812 */ /* 0x000fce00078ec0ff */
.L_x_7131:
[----:B------:R-:W-:-:S04]  /*44f0*/  SHF.R.U32.HI R4, RZ, 0x18, R4 ;  /* 0x00000018ff047819 */ /* 0x000fc80000011604 */
[----:B------:R-:W-:-:S04]  /*4500*/  LOP3.LUT R3, R3, 0x80, R4, 0xf8, !PT ;  /* 0x0000008003037812 */ /* 0x000fc800078ef804 */
[----:B------:R-:W-:-:S07]  /*4510*/  PRMT R0, R3, 0x7610, R0 ;  /* 0x0000761003007816 */ /* 0x000fce0000000000 */
.L_x_7129:
[----:B------:R-:W-:Y:S05]  /*4520*/  BSYNC.RECONVERGENT B0 ;  /* 0x0000000000007941 */ /* 0x000fea0003800200 */
.L_x_7128:
[----:B------:R1:W-:Y:S01]  /*4530*/  STG.E.U8 desc[UR36][R8.64], R0 ;  /* 0x0000000008007986 */ /* 0x0003e2000c101124 */
[----:B------:R-:W-:Y:S05]  /*4540*/  BRA `(.L_x_7109) ;  /* 0x0000000400087947 */ /* 0x000fea0003800000 */
.L_x_7126:
        /* <DEDUP_REMOVED lines=12> */
.L_x_7134:
[----:B------:R-:W-:-:S04]  /*4610*/  SHF.R.U32.HI R0, RZ, 0x15, R4 ;  /* 0x00000015ff007819 */ /* 0x000fc80000011604 */
[----:B------:R-:W-:-:S04]  /*4620*/  LOP3.LUT R3, R0, 0x1, RZ, 0xc0, !PT ;  /* 0x0000000100037812 */ /* 0x000fc800078ec0ff */
[----:B------:R-:W-:-:S04]  /*4630*/  IADD3 R0, PT, PT, R4, 0x88fffff, R3 ;  /* 0x088fffff04007810 */ /* 0x000fc80007ffe003 */
[----:B------:R-:W-:-:S04]  /*4640*/  SHF.R.U32.HI R0, RZ, 0x15, R0 ;  /* 0x00000015ff007819 */ /* 0x000fc80000011600 */
[----:B------:R-:W-:-:S07]  /*4650*/  LOP3.LUT R3, R0, 0xff, RZ, 0xc0, !PT ;  /* 0x000000ff00037812 */ /* 0x000fce00078ec0ff */
.L_x_7135:
[----:B------:R-:W-:-:S04]  /*4660*/  SHF.R.U32.HI R4, RZ, 0x18, R4 ;  /* 0x00000018ff047819 */ /* 0x000fc80000011604 */
[----:B------:R-:W-:-:S04]  /*4670*/  LOP3.LUT R3, R3, 0x80, R4, 0xf8, !PT ;  /* 0x0000008003037812 */ /* 0x000fc800078ef804 */
[----:B------:R-:W-:-:S07]  /*4680*/  PRMT R0, R3, 0x7610, R0 ;  /* 0x0000761003007816 */ /* 0x000fce0000000000 */
.L_x_7133:
[----:B------:R-:W-:Y:S05]  /*4690*/  BSYNC.RECONVERGENT B0 ;  /* 0x0000000000007941 */ /* 0x000fea0003800200 */
.L_x_7132:
[----:B------:R2:W-:Y:S01]  /*46a0*/  STG.E.U8 desc[UR36][R8.64], R0 ;  /* 0x0000000008007986 */ /* 0x0005e2000c101124 */
[----:B------:R-:W-:Y:S05]  /*46b0*/  BRA `(.L_x_7109) ;  /* 0x0000000000ac7947 */ /* 0x000fea0003800000 */
.L_x_7125:
[----:B------:R-:W-:-:S13]  /*46c0*/  ISETP.NE.AND P0, PT, R0, 0x1c, PT ;  /* 0x0000001c0000780c */ /* 0x000fda0003f05270 */
[----:B------:R-:W-:Y:S05]  /*46d0*/  @!P0 BRA `(.L_x_7136) ;  /* 0x00000000009c8947 */ /* 0x000fea0003800000 */
[----:B------:R-:W-:-:S13]  /*46e0*/  ISETP.NE.AND P0, PT, R0, 0x1d, PT ;  /* 0x0000001d0000780c */ /* 0x000fda0003f05270 */
[----:B------:R-:W-:Y:S05]  /*46f0*/  @!P0 BRA `(.L_x_7137) ;  /* 0x0000000000888947 */ /* 0x000fea0003800000 */
[----:B------:R-:W-:-:S13]  /*4700*/  ISETP.NE.AND P0, PT, R0, 0x2c, PT ;  /* 0x0000002c0000780c */ /* 0x000fda0003f05270 */
[----:B------:R-:W-:Y:S05]  /*4710*/  @!P0 BRA `(.L_x_7138) ;  /* 0x0000000000448947 */ /* 0x000fea0003800000 */
.L_x_7108:
        /* <DEDUP_REMOVED lines=16> */
.L_x_7139:
[----:B------:R-:W-:Y:S05]  /*4820*/  BRA `(.L_x_7109) ;  /* 0x0000000000507947 */ /* 0x000fea0003800000 */
.L_x_7138:
        /* <DEDUP_REMOVED lines=15> */
.L_x_7137:
[----:B------:R-:W0:Y:S02]  /*4920*/  F2I.U64.TRUNC R4, R4 ;  /* 0x0000000400047311 */ /* 0x000e24000020d800 */
[----:B0-----:R0:W-:Y:S01]  /*4930*/  STG.E.64 desc[UR36][R8.64], R4 ;  /* 0x0000000408007986 */ /* 0x0011e2000c101b24 */
[----:B------:R-:W-:Y:S05]  /*4940*/  BRA `(.L_x_7109) ;  /* 0x0000000000087947 */ /* 0x000fea0003800000 */
.L_x_7136:
[----:B------:R-:W0:Y:S02]  /*4950*/  F2I.FTZ.U32.TRUNC.NTZ R3, R4 ;  /* 0x0000000400037305 */ /* 0x000e24000021f000 */
[----:B0-----:R3:W-:Y:S02]  /*4960*/  STG.E desc[UR36][R8.64], R3 ;  /* 0x0000000308007986 */ /* 0x0017e4000c101924 */
.L_x_7109:
        /* <DEDUP_REMOVED lines=24> */
.L_x_7144:
[----:B------:R-:W0:Y:S02]  /*4af0*/  F2I.S64.TRUNC R22, R22 ;  /* 0x0000001600167311 */ /* 0x000e24000020d900 */
[----:B0-----:R-:W-:-:S05]  /*4b00*/  IMAD.MOV.U32 R3, RZ, RZ, R22 ;  /* 0x000000ffff037224 */ /* 0x001fca00078e0016 */
[----:B------:R0:W-:Y:S01]  /*4b10*/  STG.E.U8 desc[UR36][R8.64], R3 ;  /* 0x0000000308007986 */ /* 0x0001e2000c101124 */
[----:B------:R-:W-:Y:S05]  /*4b20*/  BRA `(.L_x_7146) ;  /* 0x0000000c00287947 */ /* 0x000fea0003800000 */
.L_x_7143:
        /* <DEDUP_REMOVED lines=9> */
.L_x_7148:
[----:B------:R-:W0:Y:S02]  /*4bc0*/  F2I.FTZ.TRUNC.NTZ R3, R22 ;  /* 0x0000001600037305 */ /* 0x000e24000021f100 */
[----:B0-----:R0:W-:Y:S01]  /*4bd0*/  STG.E desc[UR36][R8.64], R3 ;  /* 0x0000000308007986 */ /* 0x0011e2000c101924 */
[----:B------:R-:W-:Y:S05]  /*4be0*/  BRA `(.L_x_7146) ;  /* 0x0000000800f87947 */ /* 0x000fea0003800000 */
.L_x_7147:
[----:B------:R-:W0:Y:S02]  /*4bf0*/  F2I.FTZ.TRUNC.NTZ R3, R22 ;  /* 0x0000001600037305 */ /* 0x000e24000021f100 */
[----:B0-----:R0:W-:Y:S01]  /*4c00*/  STG.E.U16 desc[UR36][R8.64], R3 ;  /* 0x0000000308007986 */ /* 0x0011e2000c101524 */
[----:B------:R-:W-:Y:S05]  /*4c10*/  BRA `(.L_x_7146) ;  /* 0x0000000800ec7947 */ /* 0x000fea0003800000 */
.L_x_7142:
        /* <DEDUP_REMOVED lines=8> */
.L_x_7150:
[----:B------:R-:W-:-:S05]  /*4ca0*/  F2FP.F16.F32.PACK_AB R22, RZ, R22 ;  /* 0x00000016ff16723e */ /* 0x000fca00000000ff */
[----:B------:R0:W-:Y:S01]  /*4cb0*/  STG.E.U16 desc[UR36][R8.64], R22 ;  /* 0x0000001608007986 */ /* 0x0001e2000c101524 */
[----:B------:R-:W-:Y:S05]  /*4cc0*/  BRA `(.L_x_7146) ;  /* 0x0000000800c07947 */ /* 0x000fea0003800000 */
.L_x_7149:
        /* <DEDUP_REMOVED lines=9> */
.L_x_7152:
[----:B------:R-:W-:-:S04]  /*4d60*/  F2FP.F16.F32.PACK_AB R3, RZ, R22 ;  /* 0x00000016ff03723e */ /* 0x000fc800000000ff */
[----:B------:R-:W-:-:S05]  /*4d70*/  PRMT R3, R3, 0x5410, RZ ;  /* 0x0000541003037816 */ /* 0x000fca00000000ff */
[----:B------:R0:W-:Y:S01]  /*4d80*/  STG.E desc[UR36][R8.64], R3 ;  /* 0x0000000308007986 */ /* 0x0001e2000c101924 */
[----:B------:R-:W-:Y:S05]  /*4d90*/  BRA `(.L_x_7146) ;  /* 0x00000008008c7947 */ /* 0x000fea0003800000 */
.L_x_7151:
[----:B------:R-:W-:-:S06]  /*4da0*/  FMUL.FTZ R4, R22, 1 ;  /* 0x3f80000016047820 */ /* 0x000fcc0000410000 */
[----:B------:R-:W0:Y:S02]  /*4db0*/  F2F.F64.F32 R4, R4 ;  /* 0x0000000400047310 */ /* 0x000e240000201800 */
[----:B0-----:R0:W-:Y:S01]  /*4dc0*/  STG.E.64 desc[UR36][R8.64], R4 ;  /* 0x0000000408007986 */ /* 0x0011e2000c101b24 */
[----:B------:R-:W-:Y:S05]  /*4dd0*/  BRA `(.L_x_7146) ;  /* 0x00000008007c7947 */ /* 0x000fea0003800000 */
.L_x_7141:
        /* <DEDUP_REMOVED lines=13> */
.L_x_7156:
        /* <DEDUP_REMOVED lines=16> */
.L_x_7159:
[----:B------:R-:W-:-:S04]  /*4fb0*/  SHF.R.U32.HI R22, RZ, 0x18, R22 ;  /* 0x00000018ff167819 */ /* 0x000fc80000011616 */
[----:B------:R-:W-:-:S04]  /*4fc0*/  LOP3.LUT R3, R3, 0x80, R22, 0xf8, !PT ;  /* 0x0000008003037812 */ /* 0x000fc800078ef816 */
[----:B------:R-:W-:-:S07]  /*4fd0*/  PRMT R4, R3, 0x7610, R4 ;  /* 0x0000761003047816 */ /* 0x000fce0000000004 */
.L_x_7158:
[----:B------:R-:W-:Y:S05]  /*4fe0*/  BSYNC.RECONVERGENT B0 ;  /* 0x0000000000007941 */ /* 0x000fea0003800200 */
.L_x_7157:
[----:B------:R0:W-:Y:S01]  /*4ff0*/  STG.E.U8 desc[UR36][R8.64], R4 ;  /* 0x0000000408007986 */ /* 0x0001e2000c101124 */
[----:B------:R-:W-:Y:S05]  /*5000*/  BRA `(.L_x_7146) ;  /* 0x0000000400f07947 */ /* 0x000fea0003800000 */
.L_x_7155:
        /* <DEDUP_REMOVED lines=16> */
.L_x_7162:
[----:B------:R-:W-:-:S04]  /*5110*/  SHF.R.U32.HI R22, RZ, 0x18, R22 ;  /* 0x00000018ff167819 */ /* 0x000fc80000011616 */
[----:B------:R-:W-:-:S04]  /*5120*/  LOP3.LUT R3, R3, 0x80, R22, 0xf8, !PT ;  /* 0x0000008003037812 */ /* 0x000fc800078ef816 */
[----:B------:R-:W-:-:S07]  /*5130*/  PRMT R4, R3, 0x7610, R4 ;  /* 0x0000761003047816 */ /* 0x000fce0000000004 */
.L_x_7161:
[----:B------:R-:W-:Y:S05]  /*5140*/  BSYNC.RECONVERGENT B0 ;  /* 0x0000000000007941 */ /* 0x000fea0003800200 */
.L_x_7160:
[----:B------:R0:W-:Y:S01]  /*5150*/  STG.E.U8 desc[UR36][R8.64], R4 ;  /* 0x0000000408007986 */ /* 0x0001e2000c101124 */
[----:B------:R-:W-:Y:S05]  /*5160*/  BRA `(.L_x_7146) ;  /* 0x0000000400987947 */ /* 0x000fea0003800000 */
.L_x_7154:
        /* <DEDUP_REMOVED lines=21> */
.L_x_7164:
[----:B------:R-:W0:Y:S02]  /*52c0*/  F2I.U64.TRUNC R22, R22 ;  /* 0x0000001600167311 */ /* 0x000e24000020d800 */
[----:B0-----:R0:W-:Y:S01]  /*52d0*/  STG.E.64 desc[UR36][R8.64], R22 ;  /* 0x0000001608007986 */ /* 0x0011e2000c101b24 */
[----:B------:R-:W-:Y:S05]  /*52e0*/  BRA `(.L_x_7146) ;  /* 0x0000000400387947 */ /* 0x000fea0003800000 */
.L_x_7163:
[----:B------:R-:W0:Y:S02]  /*52f0*/  F2I.FTZ.U32.TRUNC.NTZ R3, R22 ;  /* 0x0000001600037305 */ /* 0x000e24000021f000 */
[----:B0-----:R0:W-:Y:S01]  /*5300*/  STG.E desc[UR36][R8.64], R3 ;  /* 0x0000000308007986 */ /* 0x0011e2000c101924 */
[----:B------:R-:W-:Y:S05]  /*5310*/  BRA `(.L_x_7146) ;  /* 0x00000004002c7947 */ /* 0x000fea0003800000 */
.L_x_7153:
        /* <DEDUP_REMOVED lines=10> */
.L_x_7166:
[----:B------:R-:W-:Y:S01]  /*53c0*/  FMUL.FTZ R4, R22, 1 ;  /* 0x3f80000016047820 */ /* 0x000fe20000410000 */
[----:B------:R-:W-:-:S05]  /*53d0*/  CS2R R6, SRZ ;  /* 0x0000000000067805 */ /* 0x000fca000001ff00 */
[----:B------:R-:W0:Y:S02]  /*53e0*/  F2F.F64.F32 R4, R4 ;  /* 0x0000000400047310 */ /* 0x000e240000201800 */
[----:B0-----:R0:W-:Y:S01]  /*53f0*/  STG.E.128 desc[UR36][R8.64], R4 ;  /* 0x0000000408007986 */ /* 0x0011e2000c101d24 */
[----:B------:R-:W-:Y:S05]  /*5400*/  BRA `(.L_x_7146) ;  /* 0x0000000000f07947 */ /* 0x000fea0003800000 */
.L_x_7165:
[----:B------:R-:W-:-:S13]  /*5410*/  ISETP.NE.AND P0, PT, R0, 0xf, PT ;  /* 0x0000000f0000780c */ /* 0x000fda0003f05270 */
[----:B------:R-:W-:Y:S05]  /*5420*/  @!P0 BRA `(.L_x_7167) ;  /* 0x0000000000e08947 */ /* 0x000fea0003800000 */
[----:B------:R-:W-:-:S13]  /*5430*/  ISETP.NE.AND P0, PT, R0, 0x17, PT ;  /* 0x000000170000780c */ /* 0x000fda0003f05270 */
[----:B------:R-:W-:Y:S05]  /*5440*/  @!P0 BRA `(.L_x_7168) ;  /* 0x00000000008c8947 */ /* 0x000fea0003800000 */
[----:B------:R-:W-:-:S13]  /*5450*/  ISETP.NE.AND P0, PT, R0, 0x18, PT ;  /* 0x000000180000780c */ /* 0x000fda0003f05270 */
[----:B------:R-:W-:Y:S05]  /*5460*/  @!P0 BRA `(.L_x_7169) ;  /* 0x0000000000448947 */ /* 0x000fea0003800000 */
.L_x_7145:
        /* <DEDUP_REMOVED lines=16> */
.L_x_7170:
[----:B------:R-:W-:Y:S05]  /*5570*/  BRA `(.L_x_7146) ;  /* 0x0000000000947947 */ /* 0x000fea0003800000 */
.L_x_7169:
        /* <DEDUP_REMOVED lines=12> */
.L_x_7172:
[----:B------:R-:W-:Y:S05]  /*5640*/  BSYNC.RECONVERGENT B0 ;  /* 0x0000000000007941 */ /* 0x000fea0003800200 */
.L_x_7171:
[----:B------:R-:W-:-:S05]  /*5650*/  LOP3.LUT R3, R0, 0x80, R5, 0xf8, !PT ;  /* 0x0000008000037812 */ /* 0x000fca00078ef805 */
[----:B------:R3:W-:Y:S01]  /*5660*/  STG.E.U8 desc[UR36][R8.64], R3 ;  /* 0x0000000308007986 */ /* 0x0007e2000c101124 */
[----:B------:R-:W-:Y:S05]  /*5670*/  BRA `(.L_x_7146) ;  /* 0x0000000000547947 */ /* 0x000fea0003800000 */
.L_x_7168:
        /* <DEDUP_REMOVED lines=11> */
.L_x_7174:
[----:B------:R-:W-:Y:S01]  /*5730*/  IMAD.MOV.U32 R0, RZ, RZ, 0x7f ;  /* 0x0000007fff007424 */ /* 0x000fe200078e00ff */
[----:B------:R-:W-:-:S04]  /*5740*/  ISETP.GT.U32.AND P0, PT, R4, 0x7f800000, PT ;  /* 0x7f8000000400780c */ /* 0x000fc80003f04070 */
[----:B------:R-:W-:-:S09]  /*5750*/  SEL R0, R0, 0x7c, P0 ;  /* 0x0000007c00007807 */ /* 0x000fd20000000000 */
.L_x_7175:
[----:B------:R-:W-:Y:S05]  /*5760*/  BSYNC.RECONVERGENT B0 ;  /* 0x0000000000007941 */ /* 0x000fea0003800200 */
.L_x_7173:
[----:B------:R-:W-:-:S04]  /*5770*/  SHF.R.U32.HI R3, RZ, 0x18, R22 ;  /* 0x00000018ff037819 */ /* 0x000fc80000011616 */
[----:B------:R-:W-:-:S05]  /*5780*/  LOP3.LUT R3, R0, 0x80, R3, 0xf8, !PT ;  /* 0x0000008000037812 */ /* 0x000fca00078ef803 */
[----:B------:R2:W-:Y:S01]  /*5790*/  STG.E.U8 desc[UR36][R8.64], R3 ;  /* 0x0000000308007986 */ /* 0x0005e2000c101124 */
[----:B------:R-:W-:Y:S05]  /*57a0*/  BRA `(.L_x_7146) ;  /* 0x0000000000087947 */ /* 0x000fea0003800000 */
.L_x_7167:
[----:B------:R-:W-:-:S05]  /*57b0*/  F2FP.BF16.F32.PACK_AB R22, RZ, R22 ;  /* 0x00000016ff16723e */ /* 0x000fca00000010ff */
[----:B------:R4:W-:Y:S02]  /*57c0*/  STG.E.U16 desc[UR36][R8.64], R22 ;  /* 0x0000001608007986 */ /* 0x0009e4000c101524 */
.L_x_7146:
[----:B------:R-:W-:-:S07]  /*57d0*/  VIADD R19, R19, 0x80 ;  /* 0x0000008013137836 */ /* 0x000fce0000000000 */
.L_x_7103:
[----:B------:R-:W-:-:S13]  /*57e0*/  ISETP.GE.AND P0, PT, R19, R17, PT ;  /* 0x000000111300720c */ /* 0x000fda0003f06270 */
[----:B------:R-:W-:Y:S05]  /*57f0*/  @P0 BREAK.RELIABLE B6 ;  /* 0x0000000000060942 */ /* 0x000fea0003800100 */
[----:B------:R-:W-:Y:S05]  /*5800*/  @P0 BRA `(.L_x_7140) ;  /* 0x0000000c00940947 */ /* 0x000fea0003800000 */
[----:B------:R-:W-:Y:S05]  /*5810*/  BSYNC.RELIABLE B6 ;  /* 0x0000000000067941 */ /* 0x000fea0003800100 */
.L_x_7102:
        /* <DEDUP_REMOVED lines=21> */
.L_x_7179:
[----:B------:R-:W0:Y:S02]  /*5970*/  F2I.S64.TRUNC R24, R24 ;  /* 0x0000001800187311 */ /* 0x000e24000020d900 */
[----:B0-----:R-:W-:-:S05]  /*5980*/  IMAD.MOV.U32 R3, RZ, RZ, R24 ;  /* 0x000000ffff037224 */ /* 0x001fca00078e0018 */
[----:B------:R0:W-:Y:S01]  /*5990*/  STG.E.U8 desc[UR36][R8.64], R3 ;  /* 0x0000000308007986 */ /* 0x0001e2000c101124 */
[----:B------:R-:W-:Y:S05]  /*59a0*/  BRA `(.L_x_7181) ;  /* 0x0000000c00287947 */ /* 0x000fea0003800000 */
.L_x_7178:
        /* <DEDUP_REMOVED lines=9> */
.L_x_7183:
[----:B------:R-:W0:Y:S02]  /*5a40*/  F2I.FTZ.TRUNC.NTZ R3, R24 ;  /* 0x0000001800037305 */ /* 0x000e24000021f100 */
[----:B0-----:R0:W-:Y:S01]  /*5a50*/  STG.E desc[UR36][R8.64], R3 ;  /* 0x0000000308007986 */ /* 0x0011e2000c101924 */
[----:B------:R-:W-:Y:S05]  /*5a60*/  BRA `(.L_x_7181) ;  /* 0x0000000800f87947 */ /* 0x000fea0003800000 */
.L_x_7182:
[----:B------:R-:W0:Y:S02]  /*5a70*/  F2I.FTZ.TRUNC.NTZ R3, R24 ;  /* 0x0000001800037305 */ /* 0x000e24000021f100 */
[----:B0-----:R0:W-:Y:S01]  /*5a80*/  STG.E.U16 desc[UR36][R8.64], R3 ;  /* 0x0000000308007986 */ /* 0x0011e2000c101524 */
[----:B------:R-:W-:Y:S05]  /*5a90*/  BRA `(.L_x_7181) ;  /* 0x0000000800ec7947 */ /* 0x000fea0003800000 */
.L_x_7177:
        /* <DEDUP_REMOVED lines=8> */
.L_x_7185:
[----:B------:R-:W-:-:S05]  /*5b20*/  F2FP.F16.F32.PACK_AB R24, RZ, R24 ;  /* 0x00000018ff18723e */ /* 0x000fca00000000ff */
[----:B------:R0:W-:Y:S01]  /*5b30*/  STG.E.U16 desc[UR36][R8.64], R24 ;  /* 0x0000001808007986 */ /* 0x0001e2000c101524 */
[----:B------:R-:W-:Y:S05]  /*5b40*/  BRA `(.L_x_7181) ;  /* 0x0000000800c07947 */ /* 0x000fea0003800000 */
.L_x_7184:
        /* <DEDUP_REMOVED lines=9> */
.L_x_7187:
[----:B------:R-:W-:-:S04]  /*5be0*/  F2FP.F16.F32.PACK_AB R3, RZ, R24 ;  /* 0x00000018ff03723e */ /* 0x000fc800000000ff */
[----:B------:R-:W-:-:S05]  /*5bf0*/  PRMT R3, R3, 0x5410, RZ ;  /* 0x0000541003037816 */ /* 0x000fca00000000ff */
[----:B------:R0:W-:Y:S01]  /*5c00*/  STG.E desc[UR36][R8.64], R3 ;  /* 0x0000000308007986 */ /* 0x0001e2000c101924 */
[----:B------:R-:W-:Y:S05]  /*5c10*/  BRA `(.L_x_7181) ;  /* 0x00000008008c7947 */ /* 0x000fea0003800000 */
.L_x_7186:
[----:B------:R-:W-:-:S06]  /*5c20*/  FMUL.FTZ R4, R24, 1 ;  /* 0x3f80000018047820 */ /* 0x000fcc0000410000 */
[----:B------:R-:W0:Y:S02]  /*5c30*/  F2F.F64.F32 R4, R4 ;  /* 0x0000000400047310 */ /* 0x000e240000201800 */
[----:B0-----:R0:W-:Y:S01]  /*5c40*/  STG.E.64 desc[UR36][R8.64], R4 ;  /* 0x0000000408007986 */ /* 0x0011e2000c101b24 */
[----:B------:R-:W-:Y:S05]  /*5c50*/  BRA `(.L_x_7181) ;  /* 0x00000008007c7947 */ /* 0x000fea0003800000 */
.L_x_7176:
        /* <DEDUP_REMOVED lines=13> */
.L_x_7191:
        /* <DEDUP_REMOVED lines=16> */
.L_x_7194:
[----:B------:R-:W-:-:S04]  /*5e30*/  SHF.R.U32.HI R24, RZ, 0x18, R24 ;  /* 0x00000018ff187819 */ /* 0x000fc80000011618 */
[----:B------:R-:W-:-:S04]  /*5e40*/  LOP3.LUT R3, R3, 0x80, R24, 0xf8, !PT ;  /* 0x0000008003037812 */ /* 0x000fc800078ef818 */
[----:B------:R-:W-:-:S07]  /*5e50*/  PRMT R4, R3, 0x7610, R4 ;  /* 0x0000761003047816 */ /* 0x000fce0000000004 */
.L_x_7193:
[----:B------:R-:W-:Y:S05]  /*5e60*/  BSYNC.RECONVERGENT B0 ;  /* 0x0000000000007941 */ /* 0x000fea0003800200 */
.L_x_7192:
[----:B------:R0:W-:Y:S01]  /*5e70*/  STG.E.U8 desc[UR36][R8.64], R4 ;  /* 0x0000000408007986 */ /* 0x0001e2000c101124 */
[----:B------:R-:W-:Y:S05]  /*5e80*/  BRA `(.L_x_7181) ;  /* 0x0000000400f07947 */ /* 0x000fea0003800000 */
.L_x_7190:
        /* <DEDUP_REMOVED lines=16> */
.L_x_7197:
[----:B------:R-:W-:-:S04]  /*5f90*/  SHF.R.U32.HI R24, RZ, 0x18, R24 ;  /* 0x00000018ff187819 */ /* 0x000fc80000011618 */
[----:B------:R-:W-:-:S04]  /*5fa0*/  LOP3.LUT R3, R3, 0x80, R24, 0xf8, !PT ;  /* 0x0000008003037812 */ /* 0x000fc800078ef818 */
[----:B------:R-:W-:-:S07]  /*5fb0*/  PRMT R4, R3, 0x7610, R4 ;  /* 0x0000761003047816 */ /* 0x000fce0000000004 */
.L_x_7196:
[----:B------:R-:W-:Y:S05]  /*5fc0*/  BSYNC.RECONVERGENT B0 ;  /* 0x0000000000007941 */ /* 0x000fea0003800200 */
.L_x_7195:
[----:B------:R0:W-:Y:S01]  /*5fd0*/  STG.E.U8 desc[UR36][R8.64], R4 ;  /* 0x0000000408007986 */ /* 0x0001e2000c101124 */
[----:B------:R-:W-:Y:S05]  /*5fe0*/  BRA `(.L_x_7181) ;  /* 0x0000000400987947 */ /* 0x000fea0003800000 */
.L_x_7189:
        /* <DEDUP_REMOVED lines=21> */
.L_x_7199:
[----:B------:R-:W0:Y:S02]  /*6140*/  F2I.U64.TRUNC R24, R24 ;  /* 0x0000001800187311 */ /* 0x000e24000020d800 */
[----:B0-----:R0:W-:Y:S01]  /*6150*/  STG.E.64 desc[UR36][R8.64], R24 ;  /* 0x0000001808007986 */ /* 0x0011e2000c101b24 */
[----:B------:R-:W-:Y:S05]  /*6160*/  BRA `(.L_x_7181) ;  /* 0x0000000400387947 */ /* 0x000fea0003800000 */
.L_x_7198:
[----:B------:R-:W0:Y:S02]  /*6170*/  F2I.FTZ.U32.TRUNC.NTZ R3, R24 ;  /* 0x0000001800037305 */ /* 0x000e24000021f000 */
[----:B0-----:R0:W-:Y:S01]  /*6180*/  STG.E desc[UR36][R8.64], R3 ;  /* 0x0000000308007986 */ /* 0x0011e2000c101924 */
[----:B------:R-:W-:Y:S05]  /*6190*/  BRA `(.L_x_7181) ;  /* 0x00000004002c7947 */ /* 0x000fea0003800000 */
.L_x_7188:
        /* <DEDUP_REMOVED lines=10> */
.L_x_7201:
[----:B------:R-:W-:Y:S01]  /*6240*/  FMUL.FTZ R4, R24, 1 ;  /* 0x3f80000018047820 */ /* 0x000fe20000410000 */
[----:B------:R-:W-:-:S05]  /*6250*/  CS2R R6, SRZ ;  /* 0x0000000000067805 */ /* 0x000fca000001ff00 */
[----:B------:R-:W0:Y:S02]  /*6260*/  F2F.F64.F32 R4, R4 ;  /* 0x0000000400047310 */ /* 0x000e240000201800 */
[----:B0-----:R4:W-:Y:S01]  /*6270*/  STG.E.128 desc[UR36][R8.64], R4 ;  /* 0x0000000408007986 */ /* 0x0019e2000c101d24 */
[----:B------:R-:W-:Y:S05]  /*6280*/  BRA `(.L_x_7181) ;  /* 0x0000000000f07947 */ /* 0x000fea0003800000 */
.L_x_7200:
[----:B------:R-:W-:-:S13]  /*6290*/  ISETP.NE.AND P0, PT, R0, 0xf, PT ;  /* 0x0000000f0000780c */ /* 0x000fda0003f05270 */
[----:B------:R-:W-:Y:S05]  /*62a0*/  @!P0 BRA `(.L_x_7202) ;  /* 0x0000000000e08947 */ /* 0x000fea0003800000 */
[----:B------:R-:W-:-:S13]  /*62b0*/  ISETP.NE.AND P0, PT, R0, 0x17, PT ;  /* 0x000000170000780c */ /* 0x000fda0003f05270 */
[----:B------:R-:W-:Y:S05]  /*62c0*/  @!P0 BRA `(.L_x_7203) ;  /* 0x00000000008c8947 */ /* 0x000fea0003800000 */
[----:B------:R-:W-:-:S13]  /*62d0*/  ISETP.NE.AND P0, PT, R0, 0x18, PT ;  /* 0x000000180000780c */ /* 0x000fda0003f05270 */
[----:B------:R-:W-:Y:S05]  /*62e0*/  @!P0 BRA `(.L_x_7204) ;  /* 0x0000000000448947 */ /* 0x000fea0003800000 */
.L_x_7180:
        /* <DEDUP_REMOVED lines=16> */
.L_x_7205:
[----:B------:R-:W-:Y:S05]  /*63f0*/  BRA `(.L_x_7181) ;  /* 0x0000000000947947 */ /* 0x000fea0003800000 */
.L_x_7204:
        /* <DEDUP_REMOVED lines=12> */
.L_x_7207:
[----:B------:R-:W-:Y:S05]  /*64c0*/  BSYNC.RECONVERGENT B0 ;  /* 0x0000000000007941 */ /* 0x000fea0003800200 */
.L_x_7206:
[----:B------:R-:W-:-:S05]  /*64d0*/  LOP3.LUT R3, R0, 0x80, R5, 0xf8, !PT ;  /* 0x0000008000037812 */ /* 0x000fca00078ef805 */
[----:B------:R1:W-:Y:S01]  /*64e0*/  STG.E.U8 desc[UR36][R8.64], R3 ;  /* 0x0000000308007986 */ /* 0x0003e2000c101124 */
[----:B------:R-:W-:Y:S05]  /*64f0*/  BRA `(.L_x_7181) ;  /* 0x0000000000547947 */ /* 0x000fea0003800000 */
.L_x_7203:
        /* <DEDUP_REMOVED lines=11> */
.L_x_7209:
[----:B------:R-:W-:Y:S01]  /*65b0*/  IMAD.MOV.U32 R0, RZ, RZ, 0x7f ;  /* 0x0000007fff007424 */ /* 0x000fe200078e00ff */
[----:B------:R-:W-:-:S04]  /*65c0*/  ISETP.GT.U32.AND P0, PT, R4, 0x7f800000, PT ;  /* 0x7f8000000400780c */ /* 0x000fc80003f04070 */
[----:B------:R-:W-:-:S09]  /*65d0*/  SEL R0, R0, 0x7c, P0 ;  /* 0x0000007c00007807 */ /* 0x000fd20000000000 */
.L_x_7210:
[----:B------:R-:W-:Y:S05]  /*65e0*/  BSYNC.RECONVERGENT B0 ;  /* 0x0000000000007941 */ /* 0x000fea0003800200 */
.L_x_7208:
[----:B------:R-:W-:-:S04]  /*65f0*/  SHF.R.U32.HI R3, RZ, 0x18, R24 ;  /* 0x00000018ff037819 */ /* 0x000fc80000011618 */
[----:B------:R-:W-:-:S05]  /*6600*/  LOP3.LUT R3, R0, 0x80, R3, 0xf8, !PT ;  /* 0x0000008000037812 */ /* 0x000fca00078ef803 */
[----:B------:R2:W-:Y:S01]  /*6610*/  STG.E.U8 desc[UR36][R8.64], R3 ;  /* 0x0000000308007986 */ /* 0x0005e2000c101124 */
[----:B------:R-:W-:Y:S05]  /*6620*/  BRA `(.L_x_7181) ;  /* 0x0000000000087947 */ /* 0x000fea0003800000 */
.L_x_7202:
[----:B------:R-:W-:-:S05]  /*6630*/  F2FP.BF16.F32.PACK_AB R24, RZ, R24 ;  /* 0x00000018ff18723e */ /* 0x000fca00000010ff */
[----:B------:R0:W-:Y:S02]  /*6640*/  STG.E.U16 desc[UR36][R8.64], R24 ;  /* 0x0000001808007986 */ /* 0x0001e4000c101524 */
.L_x_7181:
[----:B------:R-:W-:-:S07]  /*6650*/  VIADD R19, R19, 0x80 ;  /* 0x0000008013137836 */ /* 0x000fce0000000000 */
.L_x_7140:
[----:B------:R-:W-:Y:S05]  /*6660*/  BSYNC.RECONVERGENT B7 ;  /* 0x0000000000077941 */ /* 0x000fea0003800200 */
.L_x_7101:
[----:B------:R-:W-:-:S13]  /*6670*/  ISETP.GE.AND P0, PT, R19, R17, PT ;  /* 0x000000111300720c */ /* 0x000fda0003f06270 */
[----:B------:R-:W-:Y:S05]  /*6680*/  @P0 EXIT ;  /* 0x000000000000094d */ /* 0x000fea0003800000 */
[----:B0---4-:R-:W0:Y:S01]  /*6690*/  LDC.64 R4, c[0x0][0x390] ;  /* 0x0000e400ff047b82 */ /* 0x011e220000000a00 */
[----:B------:R-:W3:Y:S01]  /*66a0*/  LDCU UR4, c[0x0][0x3b0] ;  /* 0x00007600ff0477ac */ /* 0x000ee20008000800 */
[----:B-12---:R-:W-:Y:S01]  /*66b0*/  PRMT R0, R16, 0x9910, RZ ;  /* 0x0000991010007816 */ /* 0x006fe200000000ff */
        /* <DEDUP_REMOVED lines=17> */
.L_x_7214:
[----:B------:R-:W0:Y:S02]  /*67d0*/  F2I.S64.TRUNC R18, R18 ;  /* 0x0000001200127311 */ /* 0x000e24000020d900 */
[----:B0-----:R-:W-:-:S05]  /*67e0*/  IMAD.MOV.U32 R5, RZ, RZ, R18 ;  /* 0x000000ffff057224 */ /* 0x001fca00078e0012 */
[----:B------:R-:W-:Y:S01]  /*67f0*/  STG.E.U8 desc[UR36][R2.64], R5 ;  /* 0x0000000502007986 */ /* 0x000fe2000c101124 */
[----:B------:R-:W-:Y:S05]  /*6800*/  EXIT ;  /* 0x000000000000794d */ /* 0x000fea0003800000 */
.L_x_7213:
        /* <DEDUP_REMOVED lines=9> */
.L_x_7217:
[----:B------:R-:W0:Y:S02]  /*68a0*/  F2I.FTZ.TRUNC.NTZ R5, R18 ;  /* 0x0000001200057305 */ /* 0x000e24000021f100 */
[----:B0-----:R-:W-:Y:S01]  /*68b0*/  STG.E desc[UR36][R2.64], R5 ;  /* 0x0000000502007986 */ /* 0x001fe2000c101924 */
[----:B------:R-:W-:Y:S05]  /*68c0*/  EXIT ;  /* 0x000000000000794d */ /* 0x000fea0003800000 */
.L_x_7216:
[----:B------:R-:W0:Y:S02]  /*68d0*/  F2I.FTZ.TRUNC.NTZ R5, R18 ;  /* 0x0000001200057305 */ /* 0x000e24000021f100 */
[----:B0-----:R-:W-:Y:S01]  /*68e0*/  STG.E.U16 desc[UR36][R2.64], R5 ;  /* 0x0000000502007986 */ /* 0x001fe2000c101524 */
[----:B------:R-:W-:Y:S05]  /*68f0*/  EXIT ;  /* 0x000000000000794d */ /* 0x000fea0003800000 */
.L_x_7212:
        /* <DEDUP_REMOVED lines=8> */
.L_x_7219:
[----:B------:R-:W-:-:S05]  /*6980*/  F2FP.F16.F32.PACK_AB R18, RZ, R18 ;  /* 0x00000012ff12723e */ /* 0x000fca00000000ff */
[----:B------:R-:W-:Y:S01]  /*6990*/  STG.E.U16 desc[UR36][R2.64], R18 ;  /* 0x0000001202007986 */ /* 0x000fe2000c101524 */
[----:B------:R-:W-:Y:S05]  /*69a0*/  EXIT ;  /* 0x000000000000794d */ /* 0x000fea0003800000 */
.L_x_7218:
        /* <DEDUP_REMOVED lines=9> */
.L_x_7221:
[----:B------:R-:W-:-:S04]  /*6a40*/  F2FP.F16.F32.PACK_AB R5, RZ, R18 ;  /* 0x00000012ff05723e */ /* 0x000fc800000000ff */
[----:B------:R-:W-:-:S05]  /*6a50*/  PRMT R5, R5, 0x5410, RZ ;  /* 0x0000541005057816 */ /* 0x000fca00000000ff */
[----:B------:R-:W-:Y:S01]  /*6a60*/  STG.E desc[UR36][R2.64], R5 ;  /* 0x0000000502007986 */ /* 0x000fe2000c101924 */
[----:B------:R-:W-:Y:S05]  /*6a70*/  EXIT ;  /* 0x000000000000794d */ /* 0x000fea0003800000 */
.L_x_7220:
[----:B------:R-:W-:-:S06]  /*6a80*/  FMUL.FTZ R4, R18, 1 ;  /* 0x3f80000012047820 */ /* 0x000fcc0000410000 */
[----:B------:R-:W0:Y:S02]  /*6a90*/  F2F.F64.F32 R4, R4 ;  /* 0x0000000400047310 */ /* 0x000e240000201800 */
[----:B0-----:R-:W-:Y:S01]  /*6aa0*/  STG.E.64 desc[UR36][R2.64], R4 ;  /* 0x0000000402007986 */ /* 0x001fe2000c101b24 */
[----:B------:R-:W-:Y:S05]  /*6ab0*/  EXIT ;  /* 0x000000000000794d */ /* 0x000fea0003800000 */
.L_x_7211:
        /* <DEDUP_REMOVED lines=13> */
.L_x_7225:
        /* <DEDUP_REMOVED lines=16> */
.L_x_7228:
[----:B------:R-:W-:-:S04]  /*6c90*/  SHF.R.U32.HI R18, RZ, 0x18, R18 ;  /* 0x00000018ff127819 */ /* 0x000fc80000011612 */
[----:B------:R-:W-:-:S04]  /*6ca0*/  LOP3.LUT R5, R5, 0x80, R18, 0xf8, !PT ;  /* 0x0000008005057812 */ /* 0x000fc800078ef812 */
[----:B------:R-:W-:-:S07]  /*6cb0*/  PRMT R0, R5, 0x7610, R0 ;  /* 0x0000761005007816 */ /* 0x000fce0000000000 */
.L_x_7227:
[----:B------:R-:W-:Y:S05]  /*6cc0*/  BSYNC.RECONVERGENT B0 ;  /* 0x0000000000007941 */ /* 0x000fea0003800200 */
.L_x_7226:
[----:B------:R-:W-:Y:S01]  /*6cd0*/  STG.E.U8 desc[UR36][R2.64], R0 ;  /* 0x0000000002007986 */ /* 0x000fe2000c101124 */
[----:B------:R-:W-:Y:S05]  /*6ce0*/  EXIT ;  /* 0x000000000000794d */ /* 0x000fea0003800000 */
.L_x_7224:
        /* <DEDUP_REMOVED lines=16> */
.L_x_7231:
[----:B------:R-:W-:-:S04]  /*6df0*/  SHF.R.U32.HI R18, RZ, 0x18, R18 ;  /* 0x00000018ff127819 */ /* 0x000fc80000011612 */
[----:B------:R-:W-:-:S04]  /*6e00*/  LOP3.LUT R5, R5, 0x80, R18, 0xf8, !PT ;  /* 0x0000008005057812 */ /* 0x000fc800078ef812 */
[----:B------:R-:W-:-:S07]  /*6e10*/  PRMT R0, R5, 0x7610, R0 ;  /* 0x0000761005007816 */ /* 0x000fce0000000000 */
.L_x_7230:
[----:B------:R-:W-:Y:S05]  /*6e20*/  BSYNC.RECONVERGENT B0 ;  /* 0x0000000000007941 */ /* 0x000fea0003800200 */
.L_x_7229:
[----:B------:R-:W-:Y:S01]  /*6e30*/  STG.E.U8 desc[UR36][R2.64], R0 ;  /* 0x0000000002007986 */ /* 0x000fe2000c101124 */
[----:B------:R-:W-:Y:S05]  /*6e40*/  EXIT ;  /* 0x000000000000794d */ /* 0x000fea0003800000 */
.L_x_7223:
        /* <DEDUP_REMOVED lines=21> */
.L_x_7233:
[----:B------:R-:W0:Y:S02]  /*6fa0*/  F2I.U64.TRUNC R18, R18 ;  /* 0x0000001200127311 */ /* 0x000e24000020d800 */
[----:B0-----:R-:W-:Y:S01]  /*6fb0*/  STG.E.64 desc[UR36][R2.64], R18 ;  /* 0x0000001202007986 */ /* 0x001fe2000c101b24 */
[----:B------:R-:W-:Y:S05]  /*6fc0*/  EXIT ;  /* 0x000000000000794d */ /* 0x000fea0003800000 */
.L_x_7232:
[----:B------:R-:W0:Y:S02]  /*6fd0*/  F2I.FTZ.U32.TRUNC.NTZ R5, R18 ;  /* 0x0000001200057305 */ /* 0x000e24000021f000 */
[----:B0-----:R-:W-:Y:S01]  /*6fe0*/  STG.E desc[UR36][R2.64], R5 ;  /* 0x0000000502007986 */ /* 0x001fe2000c101924 */
[----:B------:R-:W-:Y:S05]  /*6ff0*/  EXIT ;  /* 0x000000000000794d */ /* 0x000fea0003800000 */
.L_x_7222:
        /* <DEDUP_REMOVED lines=10> */
.L_x_7235:
[----:B------:R-:W-:Y:S01]  /*70a0*/  FMUL.FTZ R4, R18, 1 ;  /* 0x3f80000012047820 */ /* 0x000fe20000410000 */
[----:B------:R-:W-:-:S05]  /*70b0*/  CS2R R6, SRZ ;  /* 0x0000000000067805 */ /* 0x000fca000001ff00 */
[----:B------:R-:W0:Y:S02]  /*70c0*/  F2F.F64.F32 R4, R4 ;  /* 0x0000000400047310 */ /* 0x000e240000201800 */
[----:B0-----:R-:W-:Y:S01]  /*70d0*/  STG.E.128 desc[UR36][R2.64], R4 ;  /* 0x0000000402007986 */ /* 0x001fe2000c101d24 */
[----:B------:R-:W-:Y:S05]  /*70e0*/  EXIT ;  /* 0x000000000000794d */ /* 0x000fea0003800000 */
.L_x_7234:
[----:B------:R-:W-:-:S13]  /*70f0*/  ISETP.NE.AND P0, PT, R0, 0xf, PT ;  /* 0x0000000f0000780c */ /* 0x000fda0003f05270 */
[----:B------:R-:W-:Y:S05]  /*7100*/  @!P0 BRA `(.L_x_7236) ;  /* 0x0000000000e08947 */ /* 0x000fea0003800000 */
[----:B------:R-:W-:-:S13]  /*7110*/  ISETP.NE.AND P0, PT, R0, 0x17, PT ;  /* 0x000000170000780c */ /* 0x000fda0003f05270 */
[----:B------:R-:W-:Y:S05]  /*7120*/  @!P0 BRA `(.L_x_7237) ;  /* 0x00000000008c8947 */ /* 0x000fea0003800000 */
[----:B------:R-:W-:-:S13]  /*7130*/  ISETP.NE.AND P0, PT, R0, 0x18, PT ;  /* 0x000000180000780c */ /* 0x000fda0003f05270 */
[----:B------:R-:W-:Y:S05]  /*7140*/  @!P0 BRA `(.L_x_7238) ;  /* 0x0000000000448947 */ /* 0x000fea0003800000 */
.L_x_7215:
        /* <DEDUP_REMOVED lines=16> */
.L_x_7239:
[----:B------:R-:W-:Y:S05]  /*7250*/  EXIT ;  /* 0x000000000000794d */ /* 0x000fea0003800000 */
.L_x_7238:
        /* <DEDUP_REMOVED lines=12> */
.L_x_7241:
[----:B------:R-:W-:Y:S05]  /*7320*/  BSYNC.RECONVERGENT B0 ;  /* 0x0000000000007941 */ /* 0x000fea0003800200 */
.L_x_7240:
[----:B------:R-:W-:-:S05]  /*7330*/  LOP3.LUT R5, R0, 0x80, R7, 0xf8, !PT ;  /* 0x0000008000057812 */ /* 0x000fca00078ef807 */
[----:B------:R-:W-:Y:S01]  /*7340*/  STG.E.U8 desc[UR36][R2.64], R5 ;  /* 0x0000000502007986 */ /* 0x000fe2000c101124 */
[----:B------:R-:W-:Y:S05]  /*7350*/  EXIT ;  /* 0x000000000000794d */ /* 0x000fea0003800000 */
.L_x_7237:
        /* <DEDUP_REMOVED lines=11> */
.L_x_7243:
[----:B------:R-:W-:Y:S01]  /*7410*/  IMAD.MOV.U32 R0, RZ, RZ, 0x7f ;  /* 0x0000007fff007424 */ /* 0x000fe200078e00ff */
[----:B------:R-:W-:-:S04]  /*7420*/  ISETP.GT.U32.AND P0, PT, R4, 0x7f800000, PT ;  /* 0x7f8000000400780c */ /* 0x000fc80003f04070 */
[----:B------:R-:W-:-:S09]  /*7430*/  SEL R0, R0, 0x7c, P0 ;  /* 0x0000007c00007807 */ /* 0x000fd20000000000 */
.L_x_7244:
[----:B------:R-:W-:Y:S05]  /*7440*/  BSYNC.RECONVERGENT B0 ;  /* 0x0000000000007941 */ /* 0x000fea0003800200 */
.L_x_7242:
[----:B------:R-:W-:-:S04]  /*7450*/  SHF.R.U32.HI R5, RZ, 0x18, R18 ;  /* 0x00000018ff057819 */ /* 0x000fc80000011612 */
[----:B------:R-:W-:-:S05]  /*7460*/  LOP3.LUT R5, R0, 0x80, R5, 0xf8, !PT ;  /* 0x0000008000057812 */ /* 0x000fca00078ef805 */
[----:B------:R-:W-:Y:S01]  /*7470*/  STG.E.U8 desc[UR36][R2.64], R5 ;  /* 0x0000000502007986 */ /* 0x000fe2000c101124 */
[----:B------:R-:W-:Y:S05]  /*7480*/  EXIT ;  /* 0x000000000000794d */ /* 0x000fea0003800000 */
.L_x_7236:
[----:B------:R-:W-:-:S05]  /*7490*/  F2FP.BF16.F32.PACK_AB R18, RZ, R18 ;  /* 0x00000012ff12723e */ /* 0x000fca00000010ff */
[----:B------:R-:W-:Y:S01]  /*74a0*/  STG.E.U16 desc[UR36][R2.64], R18 ;  /* 0x0000001202007986 */ /* 0x000fe2000c101524 */
[----:B------:R-:W-:Y:S05]  /*74b0*/  EXIT ;  /* 0x000000000000794d */ /* 0x000fea0003800000 */
.L_x_7245:
        /* <DEDUP_REMOVED lines=12> */
.L_x_68490:


//--------------------- .text._ZN2at6native18elementwise_kernelILi128ELi2EZNS0_22gpu_kernel_impl_nocastIZNS0_50_GLOBAL__N__2680c7bb_12_PowKernel_cu_7dd49032_300329pow_tensor_scalar_kernel_implIffEEvRNS_18TensorIteratorBaseET0_EUlfE0_EEvS6_RKT_EUliE_EEviT1_ --------------------------
	.section	.text._ZN2at6native18elementwise_kernelILi128ELi2EZNS0_22gpu_kernel_impl_nocastIZNS0_50_GLOBAL__N__2680c7bb_12_PowKernel_cu_7dd49032_300329pow_tensor_scalar_kernel_implIffEEvRNS_18TensorIteratorBaseET0_EUlfE0_EEvS6_RKT_EUliE_EEviT1_,"ax",@progbits
	.align	128
        .global         _ZN2at6native18elementwise_kernelILi128ELi2EZNS0_22gpu_kernel_impl_nocastIZNS0_50_GLOBAL__N__2680c7bb_12_PowKernel_cu_7dd49032_300329pow_tensor_scalar_kernel_implIffEEvRNS_18TensorIteratorBaseET0_EUlfE0_EEvS6_RKT_EUliE_EEviT1_
        .type           _ZN2at6native18elementwise_kernelILi128ELi2EZNS0_22gpu_kernel_impl_nocastIZNS0_50_GLOBAL__N__2680c7bb_12_PowKernel_cu_7dd49032_300329pow_tensor_scalar_kernel_implIffEEvRNS_18TensorIteratorBaseET0_EUlfE0_EEvS6_RKT_EUliE_EEviT1_,@function
        .size           _ZN2at6native18elementwise_kernelILi128ELi2EZNS0_22gpu_kernel_impl_nocastIZNS0_50_GLOBAL__N__2680c7bb_12_PowKernel_cu_7dd49032_300329pow_tensor_scalar_kernel_implIffEEvRNS_18TensorIteratorBaseET0_EUlfE0_EEvS6_RKT_EUliE_EEviT1_,(.L_x_68491 - _ZN2at6native18elementwise_kernelILi128ELi2EZNS0_22gpu_kernel_impl_nocastIZNS0_50_GLOBAL__N__2680c7bb_12_PowKernel_cu_7dd49032_300329pow_tensor_scalar_kernel_implIffEEvRNS_18TensorIteratorBaseET0_EUlfE0_EEvS6_RKT_EUliE_EEviT1_)
        .other          _ZN2at6native18elementwise_kernelILi128ELi2EZNS0_22gpu_kernel_impl_nocastIZNS0_50_GLOBAL__N__2680c7bb_12_PowKernel_cu_7dd49032_300329pow_tensor_scalar_kernel_implIffEEvRNS_18TensorIteratorBaseET0_EUlfE0_EEvS6_RKT_EUliE_EEviT1_,@"STO_CUDA_ENTRY STV_DEFAULT"
_ZN2at6native18elementwise_kernelILi128ELi2EZNS0_22gpu_kernel_impl_nocastIZNS0_50_GLOBAL__N__2680c7bb_12_PowKernel_cu_7dd49032_300329pow_tensor_scalar_kernel_implIffEEvRNS_18TensorIteratorBaseET0_EUlfE0_EEvS6_RKT_EUliE_EEviT1_:
.text._ZN2at6native18elementwise_kernelILi128ELi2EZNS0_22gpu_kernel_impl_nocastIZNS0_50_GLOBAL__N__2680c7bb_12_PowKernel_cu_7dd49032_300329pow_tensor_scalar_kernel_implIffEEvRNS_18TensorIteratorBaseET0_EUlfE0_EEvS6_RKT_EUliE_EEviT1_:
        /* <DEDUP_REMOVED lines=14> */
[----:B0-----:R-:W2:Y:S06]  /*00e0*/  LDG.E R4, desc[UR6][R4.64] ;  /* 0x0000000604047981 */ /* 0x001eac000c1e1900 */
[----:B------:R-:W0:Y:S01]  /*00f0*/  LDC.64 R6, c[0x0][0x580] ;  /* 0x00016000ff067b82 */ /* 0x000e220000000a00 */
[----:B------:R-:W-:Y:S01]  /*0100*/  IADD3 R3, PT, PT, R3, 0x80, RZ ;  /* 0x0000008003037810 */ /* 0x000fe20007ffe0ff */
[----:B--2---:R-:W-:-:S04]  /*0110*/  FMUL.FTZ R9, R4, R4 ;  /* 0x0000000404097220 */ /* 0x004fc80000410000 */
[----:B------:R-:W-:-:S05]  /*0120*/  FMUL.FTZ R9, R4, R9 ;  /* 0x0000000904097220 */ /* 0x000fca0000410000 */
[----:B0-----:R0:W-:Y:S02]  /*0130*/  STG.E desc[UR6][R6.64], R9 ;  /* 0x0000000906007986 */ /* 0x0011e4000c101906 */
.L_x_7248:
[----:B------:R-:W-:Y:S05]  /*0140*/  BSYNC.RECONVERGENT B0 ;  /* 0x0000000000007941 */ /* 0x000fea0003800200 */
.L_x_7247:
[----:B------:R-:W-:-:S13]  /*0150*/  ISETP.GE.AND P0, PT, R3, UR4, PT ;  /* 0x0000000403007c0c */ /* 0x000fda000bf06270 */
[----:B------:R-:W-:Y:S05]  /*0160*/  @P0 EXIT ;  /* 0x000000000000094d */ /* 0x000fea0003800000 */
[----:B------:R-:W1:Y:S02]  /*0170*/  LDC.64 R2, c[0x0][0x588] ;  /* 0x00016200ff027b82 */ /* 0x000e640000000a00 */
[----:B-1----:R-:W0:Y:S06]  /*0180*/  LDG.E R2, desc[UR6][R2.64] ;  /* 0x0000000602027981 */ /* 0x002e2c000c1e1900 */
[----:B------:R-:W1:Y:S01]  /*0190*/  LDC.64 R4, c[0x0][0x580] ;  /* 0x00016000ff047b82 */ /* 0x000e620000000a00 */
[----:B0-----:R-:W-:-:S04]  /*01a0*/  FMUL.FTZ R7, R2, R2 ;  /* 0x0000000202077220 */ /* 0x001fc80000410000 */
[----:B------:R-:W-:-:S05]  /*01b0*/  FMUL.FTZ R7, R2, R7 ;  /* 0x0000000702077220 */ /* 0x000fca0000410000 */
[----:B-1----:R-:W-:Y:S01]  /*01c0*/  STG.E desc[UR6][R4.64], R7 ;  /* 0x0000000704007986 */ /* 0x002fe2000c101906 */
[----:B------:R-:W-:Y:S05]  /*01d0*/  EXIT ;  /* 0x000000000000794d */ /* 0x000fea0003800000 */
.L_x_7246:
        /* <DEDUP_REMOVED lines=305> */
.L_x_7251:
[----:B------:R-:W0:Y:S02]  /*14f0*/  LDCU.128 UR8, c[0x0][0x580] ;  /* 0x0000b000ff0877ac */ /* 0x000e240008000c00 */
[----:B0-----:R-:W-:-:S04]  /*1500*/  IADD3 R6, P0, PT, R4, UR10, RZ ;  /* 0x0000000a04067c10 */ /* 0x001fc8000ff1e0ff */
[----:B------:R-:W-:-:S05]  /*1510*/  IADD3.X R7, PT, PT, RZ, UR11, RZ, P0, !PT ;  /* 0x0000000bff077c10 */ /* 0x000fca00087fe4ff */
[----:B------:R-:W2:Y:S01]  /*1520*/  LDG.E R6, desc[UR6][R6.64] ;  /* 0x0000000606067981 */ /* 0x000ea2000c1e1900 */
[----:B------:R-:W-:Y:S01]  /*1530*/  IADD3 R4, P0, PT, R5, UR8, RZ ;  /* 0x0000000805047c10 */ /* 0x000fe2000ff1e0ff */
[----:B------:R-:W-:-:S03]  /*1540*/  VIADD R3, R3, 0x80 ;  /* 0x0000008003037836 */ /* 0x000fc60000000000 */
[----:B------:R-:W-:Y:S01]  /*1550*/  IADD3.X R5, PT, PT, RZ, UR9, RZ, P0, !PT ;  /* 0x00000009ff057c10 */ /* 0x000fe200087fe4ff */
[----:B--2---:R-:W-:-:S04]  /*1560*/  FMUL.FTZ R9, R6, R6 ;  /* 0x0000000606097220 */ /* 0x004fc80000410000 */
[----:B------:R-:W-:-:S05]  /*1570*/  FMUL.FTZ R9, R6, R9 ;  /* 0x0000000906097220 */ /* 0x000fca0000410000 */
[----:B------:R0:W-:Y:S02]  /*1580*/  STG.E desc[UR6][R4.64], R9 ;  /* 0x0000000904007986 */ /* 0x0001e4000c101906 */
.L_x_7250:
[----:B------:R-:W-:Y:S05]  /*1590*/  BSYNC.RECONVERGENT B0 ;  /* 0x0000000000007941 */ /* 0x000fea0003800200 */
.L_x_7249:
[----:B------:R-:W-:-:S13]  /*15a0*/  ISETP.GE.AND P0, PT, R3, UR4, PT ;  /* 0x0000000403007c0c */ /* 0x000fda000bf06270 */
[----:B------:R-:W-:Y:S05]  /*15b0*/  @P0 EXIT ;  /* 0x000000000000094d */ /* 0x000fea0003800000 */
        /* <DEDUP_REMOVED lines=298> */
.L_x_7252:
[----:B------:R-:W0:Y:S02]  /*2860*/  LDCU.128 UR8, c[0x0][0x580] ;  /* 0x0000b000ff0877ac */ /* 0x000e240008000c00 */
[----:B0-----:R-:W-:-:S04]  /*2870*/  IADD3 R4, P0, PT, R2, UR10, RZ ;  /* 0x0000000a02047c10 */ /* 0x001fc8000ff1e0ff */
[----:B------:R-:W-:-:S05]  /*2880*/  IADD3.X R5, PT, PT, RZ, UR11, RZ, P0, !PT ;  /* 0x0000000bff057c10 */ /* 0x000fca00087fe4ff */
[----:B------:R-:W2:Y:S01]  /*2890*/  LDG.E R4, desc[UR6][R4.64] ;  /* 0x0000000604047981 */ /* 0x000ea2000c1e1900 */
[----:B------:R-:W-:-:S04]  /*28a0*/  IADD3 R2, P0, PT, R3, UR8, RZ ;  /* 0x0000000803027c10 */ /* 0x000fc8000ff1e0ff */
[----:B------:R-:W-:Y:S01]  /*28b0*/  IADD3.X R3, PT, PT, RZ, UR9, RZ, P0, !PT ;  /* 0x00000009ff037c10 */ /* 0x000fe200087fe4ff */
[----:B--2---:R-:W-:-:S04]  /*28c0*/  FMUL.FTZ R7, R4, R4 ;  /* 0x0000000404077220 */ /* 0x004fc80000410000 */
[----:B------:R-:W-:-:S05]  /*28d0*/  FMUL.FTZ R7, R4, R7 ;  /* 0x0000000704077220 */ /* 0x000fca0000410000 */
[----:B------:R-:W-:Y:S01]  /*28e0*/  STG.E desc[UR6][R2.64], R7 ;  /* 0x0000000702007986 */ /* 0x000fe2000c101906 */
[----:B------:R-:W-:Y:S05]  /*28f0*/  EXIT ;  /* 0x000000000000794d */ /* 0x000fea0003800000 */
.L_x_7253:
        /* <DEDUP_REMOVED lines=16> */
.L_x_68491:


//--------------------- .text._ZN2at6native27unrolled_elementwise_kernelIZNS0_50_GLOBAL__N__2680c7bb_12_PowKernel_cu_7dd49032_300329pow_tensor_scalar_kernel_implIffEEvRNS_18TensorIteratorBaseET0_EUlfE0_St5arrayIPcLm2EELi4E23TrivialOffsetCalculatorILi1EjESC_NS0_6memory15LoadWithoutCastENSD_16StoreWithoutCastEEEviT_S6_T2_T3_T4_T5_ --------------------------
	.section	.text._ZN2at6native27unrolled_elementwise_kernelIZNS0_50_GLOBAL__N__2680c7bb_12_PowKernel_cu_7dd49032_300329pow_tensor_scalar_kernel_implIffEEvRNS_18TensorIteratorBaseET0_EUlfE0_St5arrayIPcLm2EELi4E23TrivialOffsetCalculatorILi1EjESC_NS0_6memory15LoadWithoutCastENSD_16StoreWithoutCastEEEviT_S6_T2_T3_T4_T5_,"ax",@progbits
	.align	128
        .global         _ZN2at6native27unrolled_elementwise_kernelIZNS0_50_GLOBAL__N__2680c7bb_12_PowKernel_cu_7dd49032_300329pow_tensor_scalar_kernel_implIffEEvRNS_18TensorIteratorBaseET0_EUlfE0_St5arrayIPcLm2EELi4E23TrivialOffsetCalculatorILi1EjESC_NS0_6memory15LoadWithoutCastENSD_16StoreWithoutCastEEEviT_S6_T2_T3_T4_T5_
        .type           _ZN2at6native27unrolled_elementwise_kernelIZNS0_50_GLOBAL__N__2680c7bb_12_PowKernel_cu_7dd49032_300329pow_tensor_scalar_kernel_implIffEEvRNS_18TensorIteratorBaseET0_EUlfE0_St5arrayIPcLm2EELi4E23TrivialOffsetCalculatorILi1EjESC_NS0_6memory15LoadWithoutCastENSD_16StoreWithoutCastEEEviT_S6_T2_T3_T4_T5_,@function
        .size           _ZN2at6native27unrolled_elementwise_kernelIZNS0_50_GLOBAL__N__2680c7bb_12_PowKernel_cu_7dd49032_300329pow_tensor_scalar_kernel_implIffEEvRNS_18TensorIteratorBaseET0_EUlfE0_St5arrayIPcLm2EELi4E23TrivialOffsetCalculatorILi1EjESC_NS0_6memory15LoadWithoutCastENSD_16StoreWithoutCastEEEviT_S6_T2_T3_T4_T5_,(.L_x_68492 - _ZN2at6native27unrolled_elementwise_kernelIZNS0_50_GLOBAL__N__2680c7bb_12_PowKernel_cu_7dd49032_300329pow_tensor_scalar_kernel_implIffEEvRNS_18TensorIteratorBaseET0_EUlfE0_St5arrayIPcLm2EELi4E23TrivialOffsetCalculatorILi1EjESC_NS0_6memory15LoadWithoutCastENSD_16StoreWithoutCastEEEviT_S6_T2_T3_T4_T5_)
        .other          _ZN2at6native27unrolled_elementwise_kernelIZNS0_50_GLOBAL__N__2680c7bb_12_PowKernel_cu_7dd49032_300329pow_tensor_scalar_kernel_implIffEEvRNS_18TensorIteratorBaseET0_EUlfE0_St5arrayIPcLm2EELi4E23TrivialOffsetCalculatorILi1EjESC_NS0_6memory15LoadWithoutCastENSD_16StoreWithoutCastEEEviT_S6_T2_T3_T4_T5_,@"STO_CUDA_ENTRY STV_DEFAULT"
_ZN2at6native27unrolled_elementwise_kernelIZNS0_50_GLOBAL__N__2680c7bb_12_PowKernel_cu_7dd49032_300329pow_tensor_scalar_kernel_implIffEEvRNS_18TensorIteratorBaseET0_EUlfE0_St5arrayIPcLm2EELi4E23TrivialOffsetCalculatorILi1EjESC_NS0_6memory15LoadWithoutCastENSD_16StoreWithoutCastEEEviT_S6_T2_T3_T4_T5_:
.text._ZN2at6native27unrolled_elementwise_kernelIZNS0_50_GLOBAL__N__2680c7bb_12_PowKernel_cu_7dd49032_300329pow_tensor_scalar_kernel_implIffEEvRNS_18TensorIteratorBaseET0_EUlfE0_St5arrayIPcLm2EELi4E23TrivialOffsetCalculatorILi1EjESC_NS0_6memory15LoadWithoutCastENSD_16StoreWithoutCastEEEviT_S6_T2_T3_T4_T5_:
[----:B------:R-:W-:Y:S01]  /*0000*/  LDC R1, c[0x0][0x37c] ;  /* 0x0000df00ff017b82 */ /* 0x000fe20000000800 */
[----:B------:R-:W0:Y:S07]  /*0010*/  S2R R0, SR_CTAID.X ;  /* 0x0000000000007919 */ /* 0x000e2e0000002500 */
[----:B------:R-:W0:Y:S01]  /*0020*/  LDC R3, c[0x0][0x380] ;  /* 0x0000e000ff037b82 */ /* 0x000e220000000800 */
[----:B------:R-:W1:Y:S01]  /*0030*/  LDCU.64 UR4, c[0x0][0x358] ;  /* 0x00006b00ff0477ac */ /* 0x000e620008000a00 */
[----:B------:R-:W-:Y:S01]  /*0040*/  HFMA2 R14, -RZ, RZ, 0, 0 ;  /* 0x00000000ff0e7431 */ /* 0x000fe200000001ff */
[----:B------:R-:W2:Y:S01]  /*0050*/  S2R R13, SR_TID.X ;  /* 0x00000000000d7919 */ /* 0x000ea20000002100 */
[----:B0-----:R-:W-:Y:S01]  /*0060*/  IMAD R2, R0, -0x200, R3 ;  /* 0xfffffe0000027824 */ /* 0x001fe200078e0203 */
[----:B--2---:R-:W-:-:S04]  /*0070*/  MOV R3, R13 ;  /* 0x0000000d00037202 */ /* 0x004fc80000000f00 */
[----:B------:R-:W-:-:S13]  /*0080*/  ISETP.GE.AND P0, PT, R13, R2, PT ;  /* 0x000000020d00720c */ /* 0x000fda0003f06270 */
[----:B------:R-:W-:Y:S01]  /*0090*/  @!P0 IADD3 R13, PT, PT, R3, 0x80, RZ ;  /* 0x00000080030d8810 */ /* 0x000fe20007ffe0ff */
[----:B------:R-:W0:Y:S01]  /*00a0*/  @!P0 LDC.64 R8, c[0x0][0x398] ;  /* 0x0000e600ff088b82 */ /* 0x000e220000000a00 */
[----:B------:R-:W-:Y:S02]  /*00b0*/  @!P0 IMAD R15, R0, 0x200, R3 ;  /* 0x00000200000f8824 */ /* 0x000fe400078e0203 */
[----:B------:R-:W-:-:S13]  /*00c0*/  ISETP.GE.AND P1, PT, R13, R2, PT ;  /* 0x000000020d00720c */ /* 0x000fda0003f26270 */
[----:B------:R-:W-:Y:S01]  /*00d0*/  @!P1 LEA R17, R0, R13, 0x9 ;  /* 0x0000000d00119211 */ /* 0x000fe200078e48ff */
[----:B------:R-:W-:Y:S01]  /*00e0*/  @!P1 VIADD R13, R13, 0x80 ;  /* 0x000000800d0d9836 */ /* 0x000fe20000000000 */
[----:B------:R-:W2:Y:S04]  /*00f0*/  @!P1 LDC.64 R10, c[0x0][0x398] ;  /* 0x0000e600ff0a9b82 */ /* 0x000ea80000000a00 */
[----:B------:R-:W-:Y:S01]  /*0100*/  ISETP.GE.AND P3, PT, R13, R2, PT ;  /* 0x000000020d00720c */ /* 0x000fe20003f66270 */
[----:B0-----:R-:W-:-:S05]  /*0110*/  @!P0 IMAD.WIDE.U32 R8, R15, 0x4, R8 ;  /* 0x000000040f088825 */ /* 0x001fca00078e0008 */
[----:B-1----:R-:W3:Y:S07]  /*0120*/  @!P0 LDG.E R14, desc[UR4][R8.64] ;  /* 0x00000004080e8981 */ /* 0x002eee000c1e1900 */
[----:B------:R-:W-:Y:S01]  /*0130*/  @!P3 LEA R19, R0, R13, 0x9 ;  /* 0x0000000d0013b211 */ /* 0x000fe200078e48ff */
[----:B------:R-:W0:Y:S01]  /*0140*/  @!P3 LDC.64 R6, c[0x0][0x398] ;  /* 0x0000e600ff06bb82 */ /* 0x000e220000000a00 */
[----:B------:R-:W-:-:S04]  /*0150*/  @!P3 IADD3 R13, PT, PT, R13, 0x80, RZ ;  /* 0x000000800d0db810 */ /* 0x000fc80007ffe0ff */
[----:B------:R-:W-:-:S13]  /*0160*/  ISETP.GE.AND P2, PT, R13, R2, PT ;  /* 0x000000020d00720c */ /* 0x000fda0003f46270 */
[----:B------:R-:W1:Y:S01]  /*0170*/  @!P2 LDC.64 R4, c[0x0][0x398] ;  /* 0x0000e600ff04ab82 */ /* 0x000e620000000a00 */
[----:B------:R-:W-:Y:S01]  /*0180*/  @!P2 LEA R15, R0, R13, 0x9 ;  /* 0x0000000d000fa211 */ /* 0x000fe200078e48ff */
[----:B--2---:R-:W-:-:S04]  /*0190*/  @!P1 IMAD.WIDE.U32 R10, R17, 0x4, R10 ;  /* 0x00000004110a9825 */ /* 0x004fc800078e000a */
[----:B0-----:R-:W-:-:S04]  /*01a0*/  @!P3 IMAD.WIDE.U32 R12, R19, 0x4, R6 ;  /* 0x00000004130cb825 */ /* 0x001fc800078e0006 */
[----:B-1----:R-:W-:Y:S01]  /*01b0*/  @!P2 IMAD.WIDE.U32 R6, R15, 0x4, R4 ;  /* 0x000000040f06a825 */ /* 0x002fe200078e0004 */
[----:B------:R-:W-:-:S03]  /*01c0*/  CS2R R4, SRZ ;  /* 0x0000000000047805 */ /* 0x000fc6000001ff00 */
[----:B------:R-:W-:-:S03]  /*01d0*/  IMAD.MOV.U32 R15, RZ, RZ, RZ ;  /* 0x000000ffff0f7224 */ /* 0x000fc600078e00ff */
[----:B------:R0:W5:Y:S04]  /*01e0*/  @!P3 LDG.E R5, desc[UR4][R12.64] ;  /* 0x000000040c05b981 */ /* 0x000168000c1e1900 */
[----:B------:R0:W5:Y:S04]  /*01f0*/  @!P1 LDG.E R15, desc[UR4][R10.64] ;  /* 0x000000040a0f9981 */ /* 0x000168000c1e1900 */
[----:B------:R0:W5:Y:S01]  /*0200*/  @!P2 LDG.E R4, desc[UR4][R6.64] ;  /* 0x000000040604a981 */ /* 0x000162000c1e1900 */
[----:B------:R-:W-:Y:S01]  /*0210*/  ISETP.GE.AND P0, PT, R3, R2, PT ;  /* 0x000000020300720c */ /* 0x000fe20003f06270 */
[----:B------:R-:W-:Y:S04]  /*0220*/  BSSY.RECONVERGENT B0, `(.L_x_7254) ;  /* 0x000001d000007945 */ /* 0x000fe80003800200 */
[----:B------:R-:W-:Y:S01]  /*0230*/  BSSY.RELIABLE B1, `(.L_x_7255) ;  /* 0x0000013000017945 */ /* 0x000fe20003800100 */
[----:B---3--:R-:W-:-:S04]  /*0240*/  FMUL.FTZ R9, R14, R14 ;  /* 0x0000000e0e097220 */ /* 0x008fc80000410000 */
[----:B------:R-:W-:-:S03]  /*0250*/  FMUL.FTZ R9, R9, R14 ;  /* 0x0000000e09097220 */ /* 0x000fc60000410000 */
[----:B0-----:R-:W-:Y:S05]  /*0260*/  @P0 BRA `(.L_x_7256) ;  /* 0x00000000003c0947 */ /* 0x001fea0003800000 */
[----:B------:R-:W0:Y:S01]  /*0270*/  LDC.64 R6, c[0x0][0x390] ;  /* 0x0000e400ff067b82 */ /* 0x000e220000000a00 */
[----:B------:R-:W-:Y:S02]  /*0280*/  LEA R11, R0, R3, 0x9 ;  /* 0x00000003000b7211 */ /* 0x000fe400078e48ff */
[----:B------:R-:W-:-:S04]  /*0290*/  IADD3 R3, PT, PT, R3, 0x80, RZ ;  /* 0x0000008003037810 */ /* 0x000fc80007ffe0ff */
[----:B------:R-:W-:-:S13]  /*02a0*/  ISETP.GE.AND P0, PT, R3, R2, PT ;  /* 0x000000020300720c */ /* 0x000fda0003f06270 */
[----:B------:R-:W-:Y:S05]  /*02b0*/  @P0 BREAK.RELIABLE B1 ;  /* 0x0000000000010942 */ /* 0x000fea0003800100 */
[----:B0-----:R-:W-:-:S05]  /*02c0*/  IMAD.WIDE.U32 R6, R11, 0x4, R6 ;  /* 0x000000040b067825 */ /* 0x001fca00078e0006 */
[----:B------:R0:W-:Y:S01]  /*02d0*/  STG.E desc[UR4][R6.64], R9 ;  /* 0x0000000906007986 */ /* 0x0001e2000c101904 */
[----:B------:R-:W-:Y:S05]  /*02e0*/  @P0 BRA `(.L_x_7257) ;  /* 0x0000000000400947 */ /* 0x000fea0003800000 */
[----:B0-----:R-:W0:Y:S01]  /*02f0*/  LDC.64 R6, c[0x0][0x390] ;  /* 0x0000e400ff067b82 */ /* 0x001e220000000a00 */
[----:B------:R-:W-:Y:S01]  /*0300*/  LEA R9, R0, R3, 0x9 ;  /* 0x0000000300097211 */ /* 0x000fe200078e48ff */
[----:B-----5:R-:W-:Y:S01]  /*0310*/  FMUL.FTZ R8, R15, R15 ;  /* 0x0000000f0f087220 */ /* 0x020fe20000410000 */
[----:B------:R-:W-:-:S03]  /*0320*/  VIADD R3, R3, 0x80 ;  /* 0x0000008003037836 */ /* 0x000fc60000000000 */
[----:B------:R-:W-:Y:S01]  /*0330*/  FMUL.FTZ R15, R8, R15 ;  /* 0x0000000f080f7220 */ /* 0x000fe20000410000 */
[----:B0-----:R-:W-:-:S05]  /*0340*/  IMAD.WIDE.U32 R6, R9, 0x4, R6 ;  /* 0x0000000409067825 */ /* 0x001fca00078e0006 */
[----:B------:R0:W-:Y:S02]  /*0350*/  STG.E desc[UR4][R6.64], R15 ;  /* 0x0000000f06007986 */ /* 0x0001e4000c101904 */
.L_x_7256:
[----:B------:R-:W-:Y:S05]  /*0360*/  BSYNC.RELIABLE B1 ;  /* 0x0000000000017941 */ /* 0x000fea0003800100 */
.L_x_7255:
[----:B------:R-:W-:-:S13]  /*0370*/  ISETP.GE.AND P0, PT, R3, R2, PT ;  /* 0x000000020300720c */ /* 0x000fda0003f06270 */
[----:B0-----:R-:W0:Y:S01]  /*0380*/  @!P0 LDC.64 R6, c[0x0][0x390] ;  /* 0x0000e400ff068b82 */ /* 0x001e220000000a00 */
[----:B------:R-:W-:Y:S01]  /*0390*/  @!P0 LEA R9, R0, R3, 0x9 ;  /* 0x0000000300098211 */ /* 0x000fe200078e48ff */
[----:B-----5:R-:W-:Y:S01]  /*03a0*/  @!P0 FMUL.FTZ R8, R5, R5 ;  /* 0x0000000505088220 */ /* 0x020fe20000410000 */
[----:B------:R-:W-:-:S03]  /*03b0*/  @!P0 IADD3 R3, PT, PT, R3, 0x80, RZ ;  /* 0x0000008003038810 */ /* 0x000fc60007ffe0ff */
[----:B------:R-:W-:Y:S01]  /*03c0*/  @!P0 FMUL.FTZ R5, R8, R5 ;  /* 0x0000000508058220 */ /* 0x000fe20000410000 */
[----:B0-----:R-:W-:-:S05]  /*03d0*/  @!P0 IMAD.WIDE.U32 R6, R9, 0x4, R6 ;  /* 0x0000000409068825 */ /* 0x001fca00078e0006 */
[----:B------:R1:W-:Y:S02]  /*03e0*/  @!P0 STG.E desc[UR4][R6.64], R5 ;  /* 0x0000000506008986 */ /* 0x0003e4000c101904 */
.L_x_7257:
[----:B------:R-:W-:Y:S05]  /*03f0*/  BSYNC.RECONVERGENT B0 ;  /* 0x0000000000007941 */ /* 0x000fea0003800200 */
.L_x_7254:
[----:B------:R-:W-:Y:S05]  /*0400*/  WARPSYNC.ALL ;  /* 0x0000000000007948 */ /* 0x000fea0003800000 */
[----:B------:R-:W-:-:S13]  /*0410*/  ISETP.GE.AND P0, PT, R3, R2, PT ;  /* 0x000000020300720c */ /* 0x000fda0003f06270 */
[----:B------:R-:W-:Y:S05]  /*0420*/  @P0 EXIT ;  /* 0x000000000000094d */ /* 0x000fea0003800000 */
[----:B01----:R-:W0:Y:S01]  /*0430*/  LDC.64 R6, c[0x0][0x390] ;  /* 0x0000e400ff067b82 */ /* 0x003e220000000a00 */
[----:B------:R-:W-:Y:S01]  /*0440*/  LEA R3, R0, R3, 0x9 ;  /* 0x0000000300037211 */ /* 0x000fe200078e48ff */
[----:B-----5:R-:W-:-:S04]  /*0450*/  FMUL.FTZ R5, R4, R4 ;  /* 0x0000000404057220 */ /* 0x020fc80000410000 */
[----:B------:R-:W-:Y:S01]  /*0460*/  FMUL.FTZ R5, R5, R4 ;  /* 0x0000000405057220 */ /* 0x000fe20000410000 */
[----:B0-----:R-:W-:-:S05]  /*0470*/  IMAD.WIDE.U32 R2, R3, 0x4, R6 ;  /* 0x0000000403027825 */ /* 0x001fca00078e0006 */
[----:B------:R-:W-:Y:S01]  /*0480*/  STG.E desc[UR4][R2.64], R5 ;  /* 0x0000000502007986 */ /* 0x000fe2000c101904 */
[----:B------:R-:W-:Y:S05]  /*0490*/  EXIT ;  /* 0x000000000000794d */ /* 0x000fea0003800000 */
.L_x_7258:
        /* <DEDUP_REMOVED lines=14> */
.L_x_68492:


//--------------------- .text._ZN2at6native29vectorized_elementwise_kernelILi2EZNS0_50_GLOBAL__N__2680c7bb_12_PowKernel_cu_7dd49032_300329pow_tensor_scalar_kernel_implIffEEvRNS_18TensorIteratorBaseET0_EUlfE0_St5arrayIPcLm2EEEEviS6_T1_ --------------------------
	.section	.text._ZN2at6native29vectorized_elementwise_kernelILi2EZNS0_50_GLOBAL__N__2680c7bb_12_PowKernel_cu_7dd49032_300329pow_tensor_scalar_kernel_implIffEEvRNS_18TensorIteratorBaseET0_EUlfE0_St5arrayIPcLm2EEEEviS6_T1_,"ax",@progbits
	.align	128
        .global         _ZN2at6native29vectorized_elementwise_kernelILi2EZNS0_50_GLOBAL__N__2680c7bb_12_PowKernel_cu_7dd49032_300329pow_tensor_scalar_kernel_implIffEEvRNS_18TensorIteratorBaseET0_EUlfE0_St5arrayIPcLm2EEEEviS6_T1_
        .type           _ZN2at6native29vectorized_elementwise_kernelILi2EZNS0_50_GLOBAL__N__2680c7bb_12_PowKernel_cu_7dd49032_300329pow_tensor_scalar_kernel_implIffEEvRNS_18TensorIteratorBaseET0_EUlfE0_St5arrayIPcLm2EEEEviS6_T1_,@function
        .size           _ZN2at6native29vectorized_elementwise_kernelILi2EZNS0_50_GLOBAL__N__2680c7bb_12_PowKernel_cu_7dd49032_300329pow_tensor_scalar_kernel_implIffEEvRNS_18TensorIteratorBaseET0_EUlfE0_St5arrayIPcLm2EEEEviS6_T1_,(.L_x_68493 - _ZN2at6native29vectorized_elementwise_kernelILi2EZNS0_50_GLOBAL__N__2680c7bb_12_PowKernel_cu_7dd49032_300329pow_tensor_scalar_kernel_implIffEEvRNS_18TensorIteratorBaseET0_EUlfE0_St5arrayIPcLm2EEEEviS6_T1_)
        .other          _ZN2at6native29vectorized_elementwise_kernelILi2EZNS0_50_GLOBAL__N__2680c7bb_12_PowKernel_cu_7dd49032_300329pow_tensor_scalar_kernel_implIffEEvRNS_18TensorIteratorBaseET0_EUlfE0_St5arrayIPcLm2EEEEviS6_T1_,@"STO_CUDA_ENTRY STV_DEFAULT"
_ZN2at6native29vectorized_elementwise_kernelILi2EZNS0_50_GLOBAL__N__2680c7bb_12_PowKernel_cu_7dd49032_300329pow_tensor_scalar_kernel_implIffEEvRNS_18TensorIteratorBaseET0_EUlfE0_St5arrayIPcLm2EEEEviS6_T1_:
.text._ZN2at6native29vectorized_elementwise_kernelILi2EZNS0_50_GLOBAL__N__2680c7bb_12_PowKernel_cu_7dd49032_300329pow_tensor_scalar_kernel_implIffEEvRNS_18TensorIteratorBaseET0_EUlfE0_St5arrayIPcLm2EEEEviS6_T1_:
        /* <DEDUP_REMOVED lines=9> */
[----:B------:R-:W-:Y:S01]  /*0090*/  HFMA2 R18, -RZ, RZ, 0, 0 ;  /* 0x00000000ff127431 */ /* 0x000fe200000001ff */
[----:B0-----:R-:W-:Y:S02]  /*00a0*/  ISETP.GE.U32.AND P6, PT, R25, R16, PT ;  /* 0x000000101900720c */ /* 0x001fe40003fc6070 */
[----:B------:R-:W-:-:S11]  /*00b0*/  MOV R17, R25 ;  /* 0x0000001900117202 */ /* 0x000fd60000000f00 */
[----:B------:R-:W-:Y:S01]  /*00c0*/  @!P6 IADD3 R25, PT, PT, R17, 0x80, RZ ;  /* 0x000000801119e810 */ /* 0x000fe20007ffe0ff */
[----:B------:R-:W0:Y:S01]  /*00d0*/  @!P6 LDC.64 R2, c[0x0][0x398] ;  /* 0x0000e600ff02eb82 */ /* 0x000e220000000a00 */
[----:B------:R-:W-:Y:S02]  /*00e0*/  @!P6 IADD3 R5, PT, PT, R0, R17, RZ ;  /* 0x000000110005e210 */ /* 0x000fe40007ffe0ff */
[----:B------:R-:W-:-:S13]  /*00f0*/  ISETP.GE.U32.AND P5, PT, R25, R16, PT ;  /* 0x000000101900720c */ /* 0x000fda0003fa6070 */
[----:B------:R-:W-:Y:S01]  /*0100*/  @!P5 IADD3 R20, PT, PT, R0, R25, RZ ;  /* 0x000000190014d210 */ /* 0x000fe20007ffe0ff */
[----:B------:R-:W1:Y:S01]  /*0110*/  @!P5 LDC.64 R12, c[0x0][0x398] ;  /* 0x0000e600ff0cdb82 */ /* 0x000e620000000a00 */
[----:B------:R-:W-:-:S04]  /*0120*/  @!P5 IADD3 R25, PT, PT, R25, 0x80, RZ ;  /* 0x000000801919d810 */ /* 0x000fc80007ffe0ff */
[----:B------:R-:W-:Y:S01]  /*0130*/  ISETP.GE.U32.AND P4, PT, R25, R16, PT ;  /* 0x000000101900720c */ /* 0x000fe20003f86070 */
[----:B0-----:R-:W-:-:S05]  /*0140*/  @!P6 IMAD.WIDE.U32 R2, R5, 0x4, R2 ;  /* 0x000000040502e825 */ /* 0x001fca00078e0002 */
[----:B------:R0:W2:Y:S07]  /*0150*/  @!P6 LDG.E R18, desc[UR4][R2.64] ;  /* 0x000000040212e981 */ /* 0x0000ae000c1e1900 */
[----:B------:R-:W-:Y:S01]  /*0160*/  @!P4 IADD3 R29, PT, PT, R0, R25, RZ ;  /* 0x00000019001dc210 */ /* 0x000fe20007ffe0ff */
[----:B------:R-:W3:Y:S01]  /*0170*/  @!P4 LDC.64 R14, c[0x0][0x398] ;  /* 0x0000e600ff0ecb82 */ /* 0x000ee20000000a00 */
[----:B------:R-:W-:-:S04]  /*0180*/  @!P4 IADD3 R25, PT, PT, R25, 0x80, RZ ;  /* 0x000000801919c810 */ /* 0x000fc80007ffe0ff */
[----:B------:R-:W-:-:S13]  /*0190*/  ISETP.GE.U32.AND P3, PT, R25, R16, PT ;  /* 0x000000101900720c */ /* 0x000fda0003f66070 */
[----:B------:R-:W-:Y:S01]  /*01a0*/  @!P3 IADD3 R27, PT, PT, R0, R25, RZ ;  /* 0x00000019001bb210 */ /* 0x000fe20007ffe0ff */
[----:B------:R-:W4:Y:S01]  /*01b0*/  @!P3 LDC.64 R10, c[0x0][0x398] ;  /* 0x0000e600ff0abb82 */ /* 0x000f220000000a00 */
[----:B------:R-:W-:-:S04]  /*01c0*/  @!P3 IADD3 R25, PT, PT, R25, 0x80, RZ ;  /* 0x000000801919b810 */ /* 0x000fc80007ffe0ff */
[----:B------:R-:W-:-:S13]  /*01d0*/  ISETP.GE.U32.AND P2, PT, R25, R16, PT ;  /* 0x000000101900720c */ /* 0x000fda0003f46070 */
[----:B------:R-:W-:Y:S01]  /*01e0*/  @!P2 IADD3 R23, PT, PT, R0, R25, RZ ;  /* 0x000000190017a210 */ /* 0x000fe20007ffe0ff */
[----:B0-----:R-:W0:Y:S01]  /*01f0*/  @!P2 LDC.64 R2, c[0x0][0x398] ;  /* 0x0000e600ff02ab82 */ /* 0x001e220000000a00 */
[----:B------:R-:W-:-:S04]  /*0200*/  @!P2 IADD3 R25, PT, PT, R25, 0x80, RZ ;  /* 0x000000801919a810 */ /* 0x000fc80007ffe0ff */
[----:B------:R-:W-:-:S13]  /*0210*/  ISETP.GE.U32.AND P1, PT, R25, R16, PT ;  /* 0x000000101900720c */ /* 0x000fda0003f26070 */
        /* <DEDUP_REMOVED lines=8> */
[----:B------:R-:W3:Y:S01]  /*02a0*/  @!P6 LDC.64 R8, c[0x0][0x398] ;  /* 0x0000e600ff08eb82 */ /* 0x000ee20000000a00 */
[----:B-1----:R-:W-:Y:S01]  /*02b0*/  @!P5 IMAD.WIDE.U32 R12, R20, 0x4, R12 ;  /* 0x00000004140cd825 */ /* 0x002fe200078e000c */
[----:B------:R-:W-:Y:S02]  /*02c0*/  MOV R20, RZ ;  /* 0x000000ff00147202 */ /* 0x000fe40000000f00 */
[----:B------:R-:W-:Y:S01]  /*02d0*/  @!P6 IADD3 R25, PT, PT, R0, R25, RZ ;  /* 0x000000190019e210 */ /* 0x000fe20007ffe0ff */
[----:B0-----:R-:W-:-:S04]  /*02e0*/  @!P2 IMAD.WIDE.U32 R2, R23, 0x4, R2 ;  /* 0x000000041702a825 */ /* 0x001fc800078e0002 */
[----:B------:R-:W-:Y:S01]  /*02f0*/  HFMA2 R23, -RZ, RZ, 0, 0 ;  /* 0x00000000ff177431 */ /* 0x000fe200000001ff */
[----:B------:R0:W5:Y:S01]  /*0300*/  @!P5 LDG.E R20, desc[UR4][R12.64] ;  /* 0x000000040c14d981 */ /* 0x000162000c1e1900 */
[----:B----4-:R-:W-:-:S04]  /*0310*/  @!P0 IMAD.WIDE.U32 R6, R19, 0x4, R6 ;  /* 0x0000000413068825 */ /* 0x010fc800078e0006 */
[----:B------:R-:W-:Y:S02]  /*0320*/  HFMA2 R19, -RZ, RZ, 0, 0 ;  /* 0x00000000ff137431 */ /* 0x000fe400000001ff */
[----:B---3--:R-:W-:Y:S01]  /*0330*/  @!P1 IMAD.WIDE.U32 R4, R21, 0x4, R4 ;  /* 0x0000000415049825 */ /* 0x008fe200078e0004 */
[----:B------:R-:W-:-:S03]  /*0340*/  MOV R21, RZ ;  /* 0x000000ff00157202 */ /* 0x000fc60000000f00 */
[----:B------:R-:W-:Y:S01]  /*0350*/  @!P3 IMAD.WIDE.U32 R10, R27, 0x4, R10 ;  /* 0x000000041b0ab825 */ /* 0x000fe200078e000a */
[----:B0-----:R-:W-:Y:S01]  /*0360*/  CS2R R12, SRZ ;  /* 0x00000000000c7805 */ /* 0x001fe2000001ff00 */
[----:B------:R-:W5:Y:S04]  /*0370*/  @!P1 LDG.E R23, desc[UR4][R4.64] ;  /* 0x0000000404179981 */ /* 0x000f68000c1e1900 */
[----:B------:R-:W5:Y:S01]  /*0380*/  @!P3 LDG.E R19, desc[UR4][R10.64] ;  /* 0x000000040a13b981 */ /* 0x000f62000c1e1900 */
[----:B------:R-:W-:-:S03]  /*0390*/  @!P6 IMAD.WIDE.U32 R8, R25, 0x4, R8 ;  /* 0x000000041908e825 */ /* 0x000fc600078e0008 */
[----:B------:R-:W5:Y:S04]  /*03a0*/  @!P2 LDG.E R21, desc[UR4][R2.64] ;  /* 0x000000040215a981 */ /* 0x000f68000c1e1900 */
[----:B------:R-:W5:Y:S04]  /*03b0*/  @!P6 LDG.E R12, desc[UR4][R8.64] ;  /* 0x00000004080ce981 */ /* 0x000f68000c1e1900 */
[----:B------:R-:W5:Y:S01]  /*03c0*/  @!P0 LDG.E R13, desc[UR4][R6.64] ;  /* 0x00000004060d8981 */ /* 0x000f62000c1e1900 */
[----:B------:R-:W-:Y:S01]  /*03d0*/  ISETP.GE.U32.AND P0, PT, R17, R16, PT ;  /* 0x000000101100720c */ /* 0x000fe20003f06070 */
[----:B------:R-:W-:-:S02]  /*03e0*/  IMAD.MOV.U32 R22, RZ, RZ, RZ ;  /* 0x000000ffff167224 */ /* 0x000fc400078e00ff */
[----:B------:R-:W-:Y:S01]  /*03f0*/  @!P4 IMAD.WIDE.U32 R14, R29, 0x4, R14 ;  /* 0x000000041d0ec825 */ /* 0x000fe200078e000e */
[----:B------:R-:W-:Y:S04]  /*0400*/  BSSY.RECONVERGENT B0, `(.L_x_7260) ;  /* 0x0000042000007945 */ /* 0x000fe80003800200 */
[----:B------:R-:W-:Y:S01]  /*0410*/  BSSY.RELIABLE B1, `(.L_x_7261) ;  /* 0x0000038000017945 */ /* 0x000fe20003800100 */
[----:B------:R2:W5:Y:S02]  /*0420*/  @!P4 LDG.E R22, desc[UR4][R14.64] ;  /* 0x000000040e16c981 */ /* 0x000564000c1e1900 */
[----:B--2---:R-:W-:-:S04]  /*0430*/  FMUL.FTZ R15, R18, R18 ;  /* 0x00000012120f7220 */ /* 0x004fc80000410000 */
[----:B------:R-:W-:Y:S01]  /*0440*/  FMUL.FTZ R15, R15, R18 ;  /* 0x000000120f0f7220 */ /* 0x000fe20000410000 */
[----:B------:R-:W-:Y:S06]  /*0450*/  @P0 BRA `(.L_x_7262) ;  /* 0x0000000000380947 */ /* 0x000fec0003800000 */
[----:B------:R-:W0:Y:S01]  /*0460*/  LDC.64 R2, c[0x0][0x390] ;  /* 0x0000e400ff027b82 */ /* 0x000e220000000a00 */
[----:B------:R-:W-:Y:S02]  /*0470*/  IADD3 R5, PT, PT, R0, R17, RZ ;  /* 0x0000001100057210 */ /* 0x000fe40007ffe0ff */
[----:B------:R-:W-:-:S04]  /*0480*/  IADD3 R17, PT, PT, R17, 0x80, RZ ;  /* 0x0000008011117810 */ /* 0x000fc80007ffe0ff */
[----:B------:R-:W-:Y:S01]  /*0490*/  ISETP.GE.U32.AND P0, PT, R17, R16, PT ;  /* 0x000000101100720c */ /* 0x000fe20003f06070 */
[----:B0-----:R-:W-:-:S05]  /*04a0*/  IMAD.WIDE.U32 R2, R5, 0x4, R2 ;  /* 0x0000000405027825 */ /* 0x001fca00078e0002 */
[----:B------:R0:W-:Y:S07]  /*04b0*/  STG.E desc[UR4][R2.64], R15 ;  /* 0x0000000f02007986 */ /* 0x0001ee000c101904 */
[----:B------:R-:W-:Y:S05]  /*04c0*/  @P0 BRA `(.L_x_7263) ;  /* 0x0000000000400947 */ /* 0x000fea0003800000 */
[----:B0-----:R-:W0:Y:S01]  /*04d0*/  LDC.64 R2, c[0x0][0x390] ;  /* 0x0000e400ff027b82 */ /* 0x001e220000000a00 */
[----:B------:R-:W-:Y:S01]  /*04e0*/  IADD3 R7, PT, PT, R0, R17, RZ ;  /* 0x0000001100077210 */ /* 0x000fe20007ffe0ff */
[----:B-----5:R-:W-:Y:S01]  /*04f0*/  FMUL.FTZ R5, R20, R20 ;  /* 0x0000001414057220 */ /* 0x020fe20000410000 */
[----:B------:R-:W-:-:S03]  /*0500*/  IADD3 R17, PT, PT, R17, 0x80, RZ ;  /* 0x0000008011117810 */ /* 0x000fc60007ffe0ff */
[----:B------:R-:W-:Y:S01]  /*0510*/  FMUL.FTZ R5, R5, R20 ;  /* 0x0000001405057220 */ /* 0x000fe20000410000 */
[----:B0-----:R-:W-:-:S05]  /*0520*/  IMAD.WIDE.U32 R2, R7, 0x4, R2 ;  /* 0x0000000407027825 */ /* 0x001fca00078e0002 */
[----:B------:R0:W-:Y:S02]  /*0530*/  STG.E desc[UR4][R2.64], R5 ;  /* 0x0000000502007986 */ /* 0x0001e4000c101904 */
.L_x_7262:
[----:B------:R-:W-:-:S13]  /*0540*/  ISETP.GE.U32.AND P0, PT, R17, R16, PT ;  /* 0x000000101100720c */ /* 0x000fda0003f06070 */
[----:B------:R-:W-:Y:S05]  /*0550*/  @P0 BRA `(.L_x_7264) ;  /* 0x0000000000400947 */ /* 0x000fea0003800000 */
[----:B0-----:R-:W0:Y:S01]  /*0560*/  LDC.64 R2, c[0x0][0x390] ;  /* 0x0000e400ff027b82 */ /* 0x001e220000000a00 */
[----:B------:R-:W-:Y:S01]  /*0570*/  IADD3 R7, PT, PT, R0, R17, RZ ;  /* 0x0000001100077210 */ /* 0x000fe20007ffe0ff */
[----:B-----5:R-:W-:Y:S01]  /*0580*/  FMUL.FTZ R5, R22, R22 ;  /* 0x0000001616057220 */ /* 0x020fe20000410000 */
[----:B------:R-:W-:-:S03]  /*0590*/  VIADD R17, R17, 0x80 ;  /* 0x0000008011117836 */ /* 0x000fc60000000000 */
[----:B------:R-:W-:Y:S01]  /*05a0*/  FMUL.FTZ R5, R5, R22 ;  /* 0x0000001605057220 */ /* 0x000fe20000410000 */
[----:B0-----:R-:W-:-:S05]  /*05b0*/  IMAD.WIDE.U32 R2, R7, 0x4, R2 ;  /* 0x0000000407027825 */ /* 0x001fca00078e0002 */
[----:B------:R1:W-:Y:S02]  /*05c0*/  STG.E desc[UR4][R2.64], R5 ;  /* 0x0000000502007986 */ /* 0x0003e4000c101904 */
.L_x_7263:
[----:B------:R-:W-:-:S13]  /*05d0*/  ISETP.GE.U32.AND P0, PT, R17, R16, PT ;  /* 0x000000101100720c */ /* 0x000fda0003f06070 */
[----:B------:R-:W-:Y:S05]  /*05e0*/  @P0 BRA `(.L_x_7265) ;  /* 0x0000000000400947 */ /* 0x000fea0003800000 */
[----:B01----:R-:W0:Y:S01]  /*05f0*/  LDC.64 R2, c[0x0][0x390] ;  /* 0x0000e400ff027b82 */ /* 0x003e220000000a00 */
[----:B------:R-:W-:Y:S01]  /*0600*/  IADD3 R5, PT, PT, R0, R17, RZ ;  /* 0x0000001100057210 */ /* 0x000fe20007ffe0ff */
[----:B-----5:R-:W-:Y:S01]  /*0610*/  FMUL.FTZ R4, R19, R19 ;  /* 0x0000001313047220 */ /* 0x020fe20000410000 */
[----:B------:R-:W-:-:S03]  /*0620*/  IADD3 R17, PT, PT, R17, 0x80, RZ ;  /* 0x0000008011117810 */ /* 0x000fc60007ffe0ff */
[----:B------:R-:W-:Y:S01]  /*0630*/  FMUL.FTZ R19, R4, R19 ;  /* 0x0000001304137220 */ /* 0x000fe20000410000 */
[----:B0-----:R-:W-:-:S05]  /*0640*/  IMAD.WIDE.U32 R2, R5, 0x4, R2 ;  /* 0x0000000405027825 */ /* 0x001fca00078e0002 */
[----:B------:R1:W-:Y:S02]  /*0650*/  STG.E desc[UR4][R2.64], R19 ;  /* 0x0000001302007986 */ /* 0x0003e4000c101904 */
.L_x_7264:
        /* <DEDUP_REMOVED lines=9> */
.L_x_7265:
[----:B------:R-:W-:-:S13]  /*06f0*/  ISETP.GE.U32.AND P0, PT, R17, R16, PT ;  /* 0x000000101100720c */ /* 0x000fda0003f06070 */
[----:B------:R-:W-:Y:S05]  /*0700*/  @P0 BREAK.RELIABLE B1 ;  /* 0x0000000000010942 */ /* 0x000fea0003800100 */
[----:B------:R-:W-:Y:S05]  /*0710*/  @P0 BRA `(.L_x_7267) ;  /* 0x0000000000400947 */ /* 0x000fea0003800000 */
[----:B012---:R-:W0:Y:S01]  /*0720*/  LDC.64 R2, c[0x0][0x390] ;  /* 0x0000e400ff027b82 */ /* 0x007e220000000a00 */
[----:B------:R-:W-:Y:S01]  /*0730*/  IADD3 R5, PT, PT, R0, R17, RZ ;  /* 0x0000001100057210 */ /* 0x000fe20007ffe0ff */
[----:B-----5:R-:W-:Y:S01]  /*0740*/  FMUL.FTZ R4, R23, R23 ;  /* 0x0000001717047220 */ /* 0x020fe20000410000 */
[----:B------:R-:W-:-:S03]  /*0750*/  IADD3 R17, PT, PT, R17, 0x80, RZ ;  /* 0x0000008011117810 */ /* 0x000fc60007ffe0ff */
[----:B------:R-:W-:Y:S01]  /*0760*/  FMUL.FTZ R23, R4, R23 ;  /* 0x0000001704177220 */ /* 0x000fe20000410000 */
[----:B0-----:R-:W-:-:S05]  /*0770*/  IMAD.WIDE.U32 R2, R5, 0x4, R2 ;  /* 0x0000000405027825 */ /* 0x001fca00078e0002 */
[----:B------:R2:W-:Y:S02]  /*0780*/  STG.E desc[UR4][R2.64], R23 ;  /* 0x0000001702007986 */ /* 0x0005e4000c101904 */
.L_x_7266:
[----:B------:R-:W-:Y:S05]  /*0790*/  BSYNC.RELIABLE B1 ;  /* 0x0000000000017941 */ /* 0x000fea0003800100 */
.L_x_7261:
[----:B------:R-:W-:-:S13]  /*07a0*/  ISETP.GE.U32.AND P0, PT, R17, R16, PT ;  /* 0x000000101100720c */ /* 0x000fda0003f06070 */
[----:B012---:R-:W0:Y:S01]  /*07b0*/  @!P0 LDC.64 R2, c[0x0][0x390] ;  /* 0x0000e400ff028b82 */ /* 0x007e220000000a00 */
[----:B------:R-:W-:Y:S01]  /*07c0*/  @!P0 IADD3 R5, PT, PT, R0, R17, RZ ;  /* 0x0000001100058210 */ /* 0x000fe20007ffe0ff */
[----:B-----5:R-:W-:Y:S01]  /*07d0*/  @!P0 FMUL.FTZ R4, R13, R13 ;  /* 0x0000000d0d048220 */ /* 0x020fe20000410000 */
[----:B------:R-:W-:-:S03]  /*07e0*/  @!P0 IADD3 R17, PT, PT, R17, 0x80, RZ ;  /* 0x0000008011118810 */ /* 0x000fc60007ffe0ff */
[----:B------:R-:W-:Y:S01]  /*07f0*/  @!P0 FMUL.FTZ R13, R4, R13 ;  /* 0x0000000d040d8220 */ /* 0x000fe20000410000 */
[----:B0-----:R-:W-:-:S05]  /*0800*/  @!P0 IMAD.WIDE.U32 R2, R5, 0x4, R2 ;  /* 0x0000000405028825 */ /* 0x001fca00078e0002 */
[----:B------:R3:W-:Y:S02]  /*0810*/  @!P0 STG.E desc[UR4][R2.64], R13 ;  /* 0x0000000d02008986 */ /* 0x0007e4000c101904 */
.L_x_7267:
[----:B------:R-:W-:Y:S05]  /*0820*/  BSYNC.RECONVERGENT B0 ;  /* 0x0000000000007941 */ /* 0x000fea0003800200 */
.L_x_7260:
[----:B------:R-:W-:Y:S05]  /*0830*/  WARPSYNC.ALL ;  /* 0x0000000000007948 */ /* 0x000fea0003800000 */
[----:B------:R-:W-:-:S13]  /*0840*/  ISETP.GE.U32.AND P0, PT, R17, R16, PT ;  /* 0x000000101100720c */ /* 0x000fda0003f06070 */
[----:B------:R-:W-:Y:S05]  /*0850*/  @P0 EXIT ;  /* 0x000000000000094d */ /* 0x000fea0003800000 */
[----:B0123--:R-:W0:Y:S01]  /*0860*/  LDC.64 R2, c[0x0][0x390] ;  /* 0x0000e400ff027b82 */ /* 0x00fe220000000a00 */
[----:B------:R-:W-:Y:S01]  /*0870*/  IADD3 R17, PT, PT, R0, R17, RZ ;  /* 0x0000001100117210 */ /* 0x000fe20007ffe0ff */
[----:B-----5:R-:W-:-:S04]  /*0880*/  FMUL.FTZ R5, R12, R12 ;  /* 0x0000000c0c057220 */ /* 0x020fc80000410000 */
[----:B------:R-:W-:Y:S01]  /*0890*/  FMUL.FTZ R5, R5, R12 ;  /* 0x0000000c05057220 */ /* 0x000fe20000410000 */
[----:B0-----:R-:W-:-:S05]  /*08a0*/  IMAD.WIDE.U32 R2, R17, 0x4, R2 ;  /* 0x0000000411027825 */ /* 0x001fca00078e0002 */
[----:B------:R-:W-:Y:S01]  /*08b0*/  STG.E desc[UR4][R2.64], R5 ;  /* 0x0000000502007986 */ /* 0x000fe2000c101904 */
[----:B------:R-:W-:Y:S05]  /*08c0*/  EXIT ;  /* 0x000000000000794d */ /* 0x000fea0003800000 */
.L_x_7259:
[----:B------:R-:W0:Y:S01]  /*08d0*/  S2R R15, SR_TID.X ;  /* 0x00000000000f7919 */ /* 0x000e220000002100 */
[----:B------:R-:W1:Y:S08]  /*08e0*/  LDC.64 R2, c[0x0][0x398] ;  /* 0x0000e600ff027b82 */ /* 0x000e700000000a00 */
[----:B------:R-:W2:Y:S01]  /*08f0*/  LDC.64 R6, c[0x0][0x390] ;  /* 0x0000e400ff067b82 */ /* 0x000ea20000000a00 */
[----:B-1----:R-:W-:-:S04]  /*0900*/  IMAD.WIDE.U32 R2, R0, 0x4, R2 ;  /* 0x0000000400027825 */ /* 0x002fc800078e0002 */
[----:B0-----:R-:W-:-:S05]  /*0910*/  IMAD.WIDE.U32 R12, R15, 0x8, R2 ;  /* 0x000000080f0c7825 */ /* 0x001fca00078e0002 */
[----:B------:R-:W3:Y:S04]  /*0920*/  LDG.E.64 R8, desc[UR4][R12.64] ;  /* 0x000000040c087981 */ /* 0x000ee8000c1e1b00 */
[----:B------:R-:W4:Y:S04]  /*0930*/  LDG.E.64 R10, desc[UR4][R12.64+0x400] ;  /* 0x000400040c0a7981 */ /* 0x000f28000c1e1b00 */
[----:B------:R-:W5:Y:S04]  /*0940*/  LDG.E.64 R2, desc[UR4][R12.64+0x800] ;  /* 0x000800040c027981 */ /* 0x000f68000c1e1b00 */
[----:B------:R5:W5:Y:S01]  /*0950*/  LDG.E.64 R4, desc[UR4][R12.64+0xc00] ;  /* 0x000c00040c047981 */ /* 0x000b62000c1e1b00 */
[----:B--2---:R-:W-:-:S04]  /*0960*/  IMAD.WIDE.U32 R6, R0, 0x4, R6 ;  /* 0x0000000400067825 */ /* 0x004fc800078e0006 */
[----:B------:R-:W-:-:S04]  /*0970*/  IMAD.WIDE.U32 R6, R15, 0x8, R6 ;  /* 0x000000080f067825 */ /* 0x000fc800078e0006 */
[----:B---3--:R-:W-:Y:S01]  /*0980*/  FMUL.FTZ R15, R8, R8 ;  /* 0x00000008080f7220 */ /* 0x008fe20000410000 */
[----:B------:R-:W-:-:S03]  /*0990*/  FMUL.FTZ R0, R9, R9 ;  /* 0x0000000909007220 */ /* 0x000fc60000410000 */
[----:B------:R-:W-:Y:S01]  /*09a0*/  FMUL.FTZ R8, R8, R15 ;  /* 0x0000000f08087220 */ /* 0x000fe20000410000 */
[----:B------:R-:W-:Y:S01]  /*09b0*/  FMUL.FTZ R9, R9, R0 ;  /* 0x0000000009097220 */ /* 0x000fe20000410000 */
[----:B----4-:R-:W-:Y:S01]  /*09c0*/  FMUL.FTZ R17, R10, R10 ;  /* 0x0000000a0a117220 */ /* 0x010fe20000410000 */
[----:B------:R-:W-:Y:S01]  /*09d0*/  FMUL.FTZ R14, R11, R11 ;  /* 0x0000000b0b0e7220 */ /* 0x000fe20000410000 */
[----:B-----5:R-:W-:Y:S01]  /*09e0*/  FMUL.FTZ R13, R2, R2 ;  /* 0x00000002020d7220 */ /* 0x020fe20000410000 */
        /* <DEDUP_REMOVED lines=9> */
[----:B------:R-:W-:Y:S04]  /*0a80*/  STG.E.64 desc[UR4][R6.64], R8 ;  /* 0x0000000806007986 */ /* 0x000fe8000c101b04 */
[----:B------:R-:W-:Y:S04]  /*0a90*/  STG.E.64 desc[UR4][R6.64+0x400], R10 ;  /* 0x0004000a06007986 */ /* 0x000fe8000c101b04 */
[----:B------:R-:W-:Y:S04]  /*0aa0*/  STG.E.64 desc[UR4][R6.64+0x800], R2 ;  /* 0x0008000206007986 */ /* 0x000fe8000c101b04 */
[----:B------:R-:W-:Y:S01]  /*0ab0*/  STG.E.64 desc[UR4][R6.64+0xc00], R4 ;  /* 0x000c000406007986 */ /* 0x000fe2000c101b04 */
[----:B------:R-:W-:Y:S05]  /*0ac0*/  EXIT ;  /* 0x000000000000794d */ /* 0x000fea0003800000 */
.L_x_7268:
        /* <DEDUP_REMOVED lines=11> */
.L_x_68493:


//--------------------- .text._ZN2at6native29vectorized_elementwise_kernelILi4EZNS0_50_GLOBAL__N__2680c7bb_12_PowKernel_cu_7dd49032_300329pow_tensor_scalar_kernel_implIffEEvRNS_18TensorIteratorBaseET0_EUlfE0_St5arrayIPcLm2EEEEviS6_T1_ --------------------------
	.section	.text._ZN2at6native29vectorized_elementwise_kernelILi4EZNS0_50_GLOBAL__N__2680c7bb_12_PowKernel_cu_7dd49032_300329pow_tensor_scalar_kernel_implIffEEvRNS_18TensorIteratorBaseET0_EUlfE0_St5arrayIPcLm2EEEEviS6_T1_,"ax",@progbits
	.align	128
        .global         _ZN2at6native29vectorized_elementwise_kernelILi4EZNS0_50_GLOBAL__N__2680c7bb_12_PowKernel_cu_7dd49032_300329pow_tensor_scalar_kernel_implIffEEvRNS_18TensorIteratorBaseET0_EUlfE0_St5arrayIPcLm2EEEEviS6_T1_
        .type           _ZN2at6native29vectorized_elementwise_kernelILi4EZNS0_50_GLOBAL__N__2680c7bb_12_PowKernel_cu_7dd49032_300329pow_tensor_scalar_kernel_implIffEEvRNS_18TensorIteratorBaseET0_EUlfE0_St5arrayIPcLm2EEEEviS6_T1_,@function
        .size           _ZN2at6native29vectorized_elementwise_kernelILi4EZNS0_50_GLOBAL__N__2680c7bb_12_PowKernel_cu_7dd49032_300329pow_tensor_scalar_kernel_implIffEEvRNS_18TensorIteratorBaseET0_EUlfE0_St5arrayIPcLm2EEEEviS6_T1_,(.L_x_68494 - _ZN2at6native29vectorized_elementwise_kernelILi4EZNS0_50_GLOBAL__N__2680c7bb_12_PowKernel_cu_7dd49032_300329pow_tensor_scalar_kernel_implIffEEvRNS_18TensorIteratorBaseET0_EUlfE0_St5arrayIPcLm2EEEEviS6_T1_)
        .other          _ZN2at6native29vectorized_elementwise_kernelILi4EZNS0_50_GLOBAL__N__2680c7bb_12_PowKernel_cu_7dd49032_300329pow_tensor_scalar_kernel_implIffEEvRNS_18TensorIteratorBaseET0_EUlfE0_St5arrayIPcLm2EEEEviS6_T1_,@"STO_CUDA_ENTRY STV_DEFAULT"
_ZN2at6native29vectorized_elementwise_kernelILi4EZNS0_50_GLOBAL__N__2680c7bb_12_PowKernel_cu_7dd49032_300329pow_tensor_scalar_kernel_implIffEEvRNS_18TensorIteratorBaseET0_EUlfE0_St5arrayIPcLm2EEEEviS6_T1_:
.text._ZN2at6native29vectorized_elementwise_kernelILi4EZNS0_50_GLOBAL__N__2680c7bb_12_PowKernel_cu_7dd49032_300329pow_tensor_scalar_kernel_implIffEEvRNS_18TensorIteratorBaseET0_EUlfE0_St5arrayIPcLm2EEEEviS6_T1_:
        /* <DEDUP_REMOVED lines=84> */
.L_x_7272:
        /* <DEDUP_REMOVED lines=9> */
.L_x_7273:
        /* <DEDUP_REMOVED lines=9> */
.L_x_7274:
        /* <DEDUP_REMOVED lines=9> */
.L_x_7275:
        /* <DEDUP_REMOVED lines=10> */
.L_x_7276:
[----:B------:R-:W-:Y:S05]  /*0790*/  BSYNC.RELIABLE B1 ;  /* 0x0000000000017941 */ /* 0x000fea0003800100 */
.L_x_7271:
        /* <DEDUP_REMOVED lines=8> */
.L_x_7277:
[----:B------:R-:W-:Y:S05]  /*0820*/  BSYNC.RECONVERGENT B0 ;  /* 0x0000000000007941 */ /* 0x000fea0003800200 */
.L_x_7270:
        /* <DEDUP_REMOVED lines=10> */
.L_x_7269:
[----:B------:R-:W0:Y:S01]  /*08d0*/  S2R R15, SR_TID.X ;  /* 0x00000000000f7919 */ /* 0x000e220000002100 */
[----:B------:R-:W1:Y:S02]  /*08e0*/  LDC.64 R2, c[0x0][0x398] ;  /* 0x0000e600ff027b82 */ /* 0x000e640000000a00 */
[----:B-1----:R-:W-:-:S04]  /*08f0*/  IMAD.WIDE.U32 R2, R0, 0x4, R2 ;  /* 0x0000000400027825 */ /* 0x002fc800078e0002 */
[----:B0-----:R-:W-:Y:S02]  /*0900*/  IMAD.WIDE.U32 R12, R15, 0x10, R2 ;  /* 0x000000100f0c7825 */ /* 0x001fe400078e0002 */
[----:B------:R-:W0:Y:S03]  /*0910*/  LDC.64 R2, c[0x0][0x390] ;  /* 0x0000e400ff027b82 */ /* 0x000e260000000a00 */
[----:B------:R-:W2:Y:S04]  /*0920*/  LDG.E.128 R8, desc[UR4][R12.64] ;  /* 0x000000040c087981 */ /* 0x000ea8000c1e1d00 */
[----:B------:R-:W3:Y:S01]  /*0930*/  LDG.E.128 R4, desc[UR4][R12.64+0x800] ;  /* 0x000800040c047981 */ /* 0x000ee2000c1e1d00 */
[----:B0-----:R-:W-:-:S04]  /*0940*/  IMAD.WIDE.U32 R2, R0, 0x4, R2 ;  /* 0x0000000400027825 */ /* 0x001fc800078e0002 */
[----:B------:R-:W-:-:S04]  /*0950*/  IMAD.WIDE.U32 R2, R15, 0x10, R2 ;  /* 0x000000100f027825 */ /* 0x000fc800078e0002 */
[----:B--2---:R-:W-:Y:S01]  /*0960*/  FMUL.FTZ R15, R8, R8 ;  /* 0x00000008080f7220 */ /* 0x004fe20000410000 */
[----:B------:R-:W-:Y:S01]  /*0970*/  FMUL.FTZ R0, R9, R9 ;  /* 0x0000000909007220 */ /* 0x000fe20000410000 */
[----:B------:R-:W-:Y:S01]  /*0980*/  FMUL.FTZ R17, R10, R10 ;  /* 0x0000000a0a117220 */ /* 0x000fe20000410000 */
[----:B------:R-:W-:Y:S01]  /*0990*/  FMUL.FTZ R14, R11, R11 ;  /* 0x0000000b0b0e7220 */ /* 0x000fe20000410000 */
[----:B------:R-:W-:Y:S01]  /*09a0*/  FMUL.FTZ R8, R8, R15 ;  /* 0x0000000f08087220 */ /* 0x000fe20000410000 */
[----:B------:R-:W-:Y:S01]  /*09b0*/  FMUL.FTZ R9, R9, R0 ;  /* 0x0000000009097220 */ /* 0x000fe20000410000 */
[----:B---3--:R-:W-:Y:S01]  /*09c0*/  FMUL.FTZ R13, R4, R4 ;  /* 0x00000004040d7220 */ /* 0x008fe20000410000 */
        /* <DEDUP_REMOVED lines=9> */
[----:B------:R-:W-:Y:S04]  /*0a60*/  STG.E.128 desc[UR4][R2.64], R8 ;  /* 0x0000000802007986 */ /* 0x000fe8000c101d04 */
[----:B------:R-:W-:Y:S01]  /*0a70*/  STG.E.128 desc[UR4][R2.64+0x800], R4 ;  /* 0x0008000402007986 */ /* 0x000fe2000c101d04 */
[----:B------:R-:W-:Y:S05]  /*0a80*/  EXIT ;  /* 0x000000000000794d */ /* 0x000fea0003800000 */
.L_x_7278:
        /* <DEDUP_REMOVED lines=15> */
.L_x_68494:


//--------------------- .text._ZN2at6native29vectorized_elementwise_kernelILi8EZNS0_50_GLOBAL__N__2680c7bb_12_PowKernel_cu_7dd49032_300329pow_tensor_scalar_kernel_implIffEEvRNS_18TensorIteratorBaseET0_EUlfE0_St5arrayIPcLm2EEEEviS6_T1_ --------------------------
	.section	.text._ZN2at6native29vectorized_elementwise_kernelILi8EZNS0_50_GLOBAL__N__2680c7bb_12_PowKernel_cu_7dd49032_300329pow_tensor_scalar_kernel_implIffEEvRNS_18TensorIteratorBaseET0_EUlfE0_St5arrayIPcLm2EEEEviS6_T1_,"ax",@progbits
	.align	128
        .global         _ZN2at6native29vectorized_elementwise_kernelILi8EZNS0_50_GLOBAL__N__2680c7bb_12_PowKernel_cu_7dd49032_300329pow_tensor_scalar_kernel_implIffEEvRNS_18TensorIteratorBaseET0_EUlfE0_St5arrayIPcLm2EEEEviS6_T1_
        .type           _ZN2at6native29vectorized_elementwise_kernelILi8EZNS0_50_GLOBAL__N__2680c7bb_12_PowKernel_cu_7dd49032_300329pow_tensor_scalar_kernel_implIffEEvRNS_18TensorIteratorBaseET0_EUlfE0_St5arrayIPcLm2EEEEviS6_T1_,@function
        .size           _ZN2at6native29vectorized_elementwise_kernelILi8EZNS0_50_GLOBAL__N__2680c7bb_12_PowKernel_cu_7dd49032_300329pow_tensor_scalar_kernel_implIffEEvRNS_18TensorIteratorBaseET0_EUlfE0_St5arrayIPcLm2EEEEviS6_T1_,(.L_x_68495 - _ZN2at6native29vectorized_elementwise_kernelILi8EZNS0_50_GLOBAL__N__2680c7bb_12_PowKernel_cu_7dd49032_300329pow_tensor_scalar_kernel_implIffEEvRNS_18TensorIteratorBaseET0_EUlfE0_St5arrayIPcLm2EEEEviS6_T1_)
        .other          _ZN2at6native29vectorized_elementwise_kernelILi8EZNS0_50_GLOBAL__N__2680c7bb_12_PowKernel_cu_7dd49032_300329pow_tensor_scalar_kernel_implIffEEvRNS_18TensorIteratorBaseET0_EUlfE0_St5arrayIPcLm2EEEEviS6_T1_,@"STO_CUDA_ENTRY STV_DEFAULT"
_ZN2at6native29vectorized_elementwise_kernelILi8EZNS0_50_GLOBAL__N__2680c7bb_12_PowKernel_cu_7dd49032_300329pow_tensor_scalar_kernel_implIffEEvRNS_18TensorIteratorBaseET0_EUlfE0_St5arrayIPcLm2EEEEviS6_T1_:
.text._ZN2at6native29vectorized_elementwise_kernelILi8EZNS0_50_GLOBAL__N__2680c7bb_12_PowKernel_cu_7dd49032_300329pow_tensor_scalar_kernel_implIffEEvRNS_18TensorIteratorBaseET0_EUlfE0_St5arrayIPcLm2EEEEviS6_T1_:
        /* <DEDUP_REMOVED lines=84> */
.L_x_7282:
        /* <DEDUP_REMOVED lines=9> */
.L_x_7283:
        /* <DEDUP_REMOVED lines=9> */
.L_x_7284:
        /* <DEDUP_REMOVED lines=9> */
.L_x_7285:
        /* <DEDUP_REMOVED lines=10> */
.L_x_7286:
[----:B------:R-:W-:Y:S05]  /*0790*/  BSYNC.RELIABLE B1 ;  /* 0x0000000000017941 */ /* 0x000fea0003800100 */
.L_x_7281:
        /* <DEDUP_REMOVED lines=8> */
.L_x_7287:
[----:B------:R-:W-:Y:S05]  /*0820*/  BSYNC.RECONVERGENT B0 ;  /* 0x0000000000007941 */ /* 0x000fea0003800200 */
.L_x_7280:
        /* <DEDUP_REMOVED lines=10> */
.L_x_7279:
[----:B------:R-:W0:Y:S01]  /*08d0*/  S2R R13, SR_TID.X ;  /* 0x00000000000d7919 */ /* 0x000e220000002100 */
[----:B------:R-:W1:Y:S02]  /*08e0*/  LDC.64 R2, c[0x0][0x398] ;  /* 0x0000e600ff027b82 */ /* 0x000e640000000a00 */
[----:B-1----:R-:W-:-:S04]  /*08f0*/  IMAD.WIDE.U32 R2, R0, 0x4, R2 ;  /* 0x0000000400027825 */ /* 0x002fc800078e0002 */
[----:B0-----:R-:W-:Y:S02]  /*0900*/  IMAD.WIDE.U32 R4, R13, 0x20, R2 ;  /* 0x000000200d047825 */ /* 0x001fe400078e0002 */
[----:B------:R-:W0:Y:S04]  /*0910*/  LDC.64 R2, c[0x0][0x390] ;  /* 0x0000e400ff027b82 */ /* 0x000e280000000a00 */
[----:B------:R-:W2:Y:S01]  /*0920*/  LDG.E.ENL2.256 R4, R8, desc[UR4][R4.64] ;  /* 0xfe0000040408797e */ /* 0x000ea20008121904 */
        /* <DEDUP_REMOVED lines=17> */
[----:B------:R-:W-:-:S05]  /*0a40*/  FMUL.FTZ R7, R7, R12 ;  /* 0x0000000c07077220 */ /* 0x000fca0000410000 */
[----:B------:R-:W-:Y:S01]  /*0a50*/  STG.E.ENL2.256 desc[UR4][R2.64], R8, R4 ;  /* 0xf80000080204797f */ /* 0x000fe2000f121804 */
[----:B------:R-:W-:Y:S05]  /*0a60*/  EXIT ;  /* 0x000000000000794d */ /* 0x000fea0003800000 */
.L_x_7288:
        /* <DEDUP_REMOVED lines=9> */
.L_x_68495:


//--------------------- .text._ZN2at6native18elementwise_kernelILi128ELi4EZNS0_15gpu_kernel_implIZNS0_50_GLOBAL__N__2680c7bb_12_PowKernel_cu_7dd49032_300329pow_tensor_scalar_kernel_implIffEEvRNS_18TensorIteratorBaseET0_EUlfE_EEvS6_RKT_EUliE_EEviT1_ --------------------------
	.section	.text._ZN2at6native18elementwise_kernelILi128ELi4EZNS0_15gpu_kernel_implIZNS0_50_GLOBAL__N__2680c7bb_12_PowKernel_cu_7dd49032_300329pow_tensor_scalar_kernel_implIffEEvRNS_18TensorIteratorBaseET0_EUlfE_EEvS6_RKT_EUliE_EEviT1_,"ax",@progbits
	.align	128
        .global         _ZN2at6native18elementwise_kernelILi128ELi4EZNS0_15gpu_kernel_implIZNS0_50_GLOBAL__N__2680c7bb_12_PowKernel_cu_7dd49032_300329pow_tensor_scalar_kernel_implIffEEvRNS_18TensorIteratorBaseET0_EUlfE_EEvS6_RKT_EUliE_EEviT1_
        .type           _ZN2at6native18elementwise_kernelILi128ELi4EZNS0_15gpu_kernel_implIZNS0_50_GLOBAL__N__2680c7bb_12_PowKernel_cu_7dd49032_300329pow_tensor_scalar_kernel_implIffEEvRNS_18TensorIteratorBaseET0_EUlfE_EEvS6_RKT_EUliE_EEviT1_,@function
        .size           _ZN2at6native18elementwise_kernelILi128ELi4EZNS0_15gpu_kernel_implIZNS0_50_GLOBAL__N__2680c7bb_12_PowKernel_cu_7dd49032_300329pow_tensor_scalar_kernel_implIffEEvRNS_18TensorIteratorBaseET0_EUlfE_EEvS6_RKT_EUliE_EEviT1_,(.L_x_68496 - _ZN2at6native18elementwise_kernelILi128ELi4EZNS0_15gpu_kernel_implIZNS0_50_GLOBAL__N__2680c7bb_12_PowKernel_cu_7dd49032_300329pow_tensor_scalar_kernel_implIffEEvRNS_18TensorIteratorBaseET0_EUlfE_EEvS6_RKT_EUliE_EEviT1_)
        .other          _ZN2at6native18elementwise_kernelILi128ELi4EZNS0_15gpu_kernel_implIZNS0_50_GLOBAL__N__2680c7bb_12_PowKernel_cu_7dd49032_300329pow_tensor_scalar_kernel_implIffEEvRNS_18TensorIteratorBaseET0_EUlfE_EEvS6_RKT_EUliE_EEviT1_,@"STO_CUDA_ENTRY STV_DEFAULT"
_ZN2at6native18elementwise_kernelILi128ELi4EZNS0_15gpu_kernel_implIZNS0_50_GLOBAL__N__2680c7bb_12_PowKernel_cu_7dd49032_300329pow_tensor_scalar_kernel_implIffEEvRNS_18TensorIteratorBaseET0_EUlfE_EEvS6_RKT_EUliE_EEviT1_:
.text._ZN2at6native18elementwise_kernelILi128ELi4EZNS0_15gpu_kernel_implIZNS0_50_GLOBAL__N__2680c7bb_12_PowKernel_cu_7dd49032_300329pow_tensor_scalar_kernel_implIffEEvRNS_18TensorIteratorBaseET0_EUlfE_EEvS6_RKT_EUliE_EEviT1_:
        /* <DEDUP_REMOVED lines=319> */
.L_x_7291:
        /* <DEDUP_REMOVED lines=18> */
.L_x_7296:
[----:B------:R-:W2:Y:S02]  /*1510*/  LDG.E.U8 R2, desc[UR36][R2.64] ;  /* 0x0000002402027981 */ /* 0x000ea4000c1e1100 */
[----:B--2---:R-:W-:Y:S01]  /*1520*/  I2FP.F32.U32 R4, R2 ;  /* 0x0000000200047245 */ /* 0x004fe20000201000 */
[----:B------:R-:W-:Y:S06]  /*1530*/  BRA `(.L_x_7298) ;  /* 0x0000000c00247947 */ /* 0x000fec0003800000 */
.L_x_7295:
        /* <DEDUP_REMOVED lines=9> */
.L_x_7300:
[----:B------:R-:W2:Y:S02]  /*15d0*/  LDG.E R2, desc[UR36][R2.64] ;  /* 0x0000002402027981 */ /* 0x000ea4000c1e1900 */
[----:B--2---:R-:W-:Y:S01]  /*15e0*/  I2FP.F32.S32 R4, R2 ;  /* 0x0000000200047245 */ /* 0x004fe20000201400 */
[----:B------:R-:W-:Y:S06]  /*15f0*/  BRA `(.L_x_7298) ;  /* 0x0000000800f47947 */ /* 0x000fec0003800000 */
.L_x_7299:
[----:B------:R-:W2:Y:S02]  /*1600*/  LDG.E.U16 R2, desc[UR36][R2.64] ;  /* 0x0000002402027981 */ /* 0x000ea4000c1e1500 */
[----:B--2---:R0:W1:Y:S01]  /*1610*/  I2F.S16 R4, R2 ;  /* 0x0000000200047306 */ /* 0x0040620000101400 */
[----:B------:R-:W-:Y:S05]  /*1620*/  BRA `(.L_x_7298) ;  /* 0x0000000800e87947 */ /* 0x000fea0003800000 */
.L_x_7294:
        /* <DEDUP_REMOVED lines=8> */
.L_x_7302:
[----:B------:R-:W2:Y:S02]  /*16b0*/  LDG.E.U16 R2, desc[UR36][R2.64] ;  /* 0x0000002402027981 */ /* 0x000ea4000c1e1500 */
[----:B--2---:R-:W-:Y:S01]  /*16c0*/  HADD2.F32 R4, -RZ, R2.H0_H0 ;  /* 0x20000002ff047230 */ /* 0x004fe20000004100 */
[----:B------:R-:W-:Y:S06]  /*16d0*/  BRA `(.L_x_7298) ;  /* 0x0000000800bc7947 */ /* 0x000fec0003800000 */
.L_x_7301:
        /* <DEDUP_REMOVED lines=8> */
.L_x_7304:
[----:B------:R-:W2:Y:S02]  /*1760*/  LDG.E.U16 R2, desc[UR36][R2.64] ;  /* 0x0000002402027981 */ /* 0x000ea4000c1e1500 */
[----:B--2---:R-:W-:Y:S01]  /*1770*/  HADD2.F32 R4, -RZ, R2.H0_H0 ;  /* 0x20000002ff047230 */ /* 0x004fe20000004100 */
[----:B------:R-:W-:Y:S06]  /*1780*/  BRA `(.L_x_7298) ;  /* 0x0000000800907947 */ /* 0x000fec0003800000 */
.L_x_7303:
[----:B------:R-:W2:Y:S01]  /*1790*/  LDG.E.64 R2, desc[UR36][R2.64] ;  /* 0x0000002402027981 */ /* 0x000ea2000c1e1b00 */
[----:B------:R-:W-:Y:S01]  /*17a0*/  UMOV UR4, 0xf0000000 ;  /* 0xf000000000047882 */ /* 0x000fe20000000000 */
[----:B------:R-:W-:Y:S01]  /*17b0*/  UMOV UR5, 0x380fffff ;  /* 0x380fffff00057882 */ /* 0x000fe20000000000 */
[----:B--2---:R-:W0:Y:S01]  /*17c0*/  F2F.F32.F64 R4, R2 ;  /* 0x0000000200047310 */ /* 0x004e220000301000 */
[----:B------:R-:W-:-:S14]  /*17d0*/  DSETP.GEU.AND P0, PT, |R2|, UR4, PT ;  /* 0x0000000402007e2a */ /* 0x000fdc000bf0e200 */
[----:B0-----:R-:W-:Y:S01]  /*17e0*/  @!P0 FMUL R4, R4, 1.175494350822287508e-38 ;  /* 0x0080000004048820 */ /* 0x001fe20000400000 */
[----:B------:R-:W-:Y:S06]  /*17f0*/  BRA `(.L_x_7298) ;  /* 0x0000000800747947 */ /* 0x000fec0003800000 */
.L_x_7293:
        /* <DEDUP_REMOVED lines=12> */
.L_x_7307:
[----:B------:R-:W2:Y:S01]  /*18c0*/  LDG.E.64 R2, desc[UR36][R2.64] ;  /* 0x0000002402027981 */ /* 0x000ea2000c1e1b00 */
[----:B------:R-:W-:Y:S01]  /*18d0*/  UMOV UR4, 0xf0000000 ;  /* 0xf000000000047882 */ /* 0x000fe20000000000 */
[----:B------:R-:W-:Y:S01]  /*18e0*/  UMOV UR5, 0x380fffff ;  /* 0x380fffff00057882 */ /* 0x000fe20000000000 */
[----:B--2---:R-:W0:Y:S01]  /*18f0*/  F2F.F32.F64 R4, R2 ;  /* 0x0000000200047310 */ /* 0x004e220000301000 */
[----:B------:R-:W-:-:S14]  /*1900*/  DSETP.GEU.AND P0, PT, |R2|, UR4, PT ;  /* 0x0000000402007e2a */ /* 0x000fdc000bf0e200 */
[----:B0-----:R-:W-:Y:S01]  /*1910*/  @!P0 FMUL R4, R4, 1.175494350822287508e-38 ;  /* 0x0080000004048820 */ /* 0x001fe20000400000 */
[----:B------:R-:W-:Y:S06]  /*1920*/  BRA `(.L_x_7298) ;  /* 0x0000000800287947 */ /* 0x000fec0003800000 */
.L_x_7306:
        /* <DEDUP_REMOVED lines=25> */
.L_x_7309:
        /* <DEDUP_REMOVED lines=12> */
.L_x_7308:
[----:B------:R-:W2:Y:S02]  /*1b80*/  LDG.E.U16 R2, desc[UR36][R2.64] ;  /* 0x0000002402027981 */ /* 0x000ea4000c1e1500 */
[----:B--2---:R-:W-:Y:S01]  /*1b90*/  SHF.L.U32 R4, R2, 0x10, RZ ;  /* 0x0000001002047819 */ /* 0x004fe200000006ff */
[----:B------:R-:W-:Y:S06]  /*1ba0*/  BRA `(.L_x_7298) ;  /* 0x0000000400887947 */ /* 0x000fec0003800000 */
.L_x_7305:
        /* <DEDUP_REMOVED lines=11> */
.L_x_7312:
        /* <DEDUP_REMOVED lines=20> */
.L_x_7314:
[----:B------:R-:W-:Y:S05]  /*1da0*/  BSYNC.RECONVERGENT B0 ;  /* 0x0000000000007941 */ /* 0x000fea0003800200 */
.L_x_7313:
[----:B------:R-:W-:Y:S01]  /*1db0*/  IMAD.SHL.U32 R0, R0, 0x100000, RZ ;  /* 0x0010000000007824 */ /* 0x000fe200078e00ff */
[----:B------:R-:W-:-:S04]  /*1dc0*/  LEA R2, R2, 0x3b800000, 0x17 ;  /* 0x3b80000002027811 */ /* 0x000fc800078eb8ff */
[----:B------:R-:W-:Y:S01]  /*1dd0*/  LOP3.LUT R4, R2, R0, R7, 0xfe, !PT ;  /* 0x0000000002047212 */ /* 0x000fe200078efe07 */
[----:B------:R-:W-:Y:S06]  /*1de0*/  BRA `(.L_x_7298) ;  /* 0x0000000000f87947 */ /* 0x000fec0003800000 */
.L_x_7311:
        /* <DEDUP_REMOVED lines=20> */
.L_x_7316:
[----:B------:R-:W-:Y:S05]  /*1f30*/  BSYNC.RECONVERGENT B0 ;  /* 0x0000000000007941 */ /* 0x000fea0003800200 */
.L_x_7315:
[----:B------:R-:W-:Y:S01]  /*1f40*/  IMAD.SHL.U32 R0, R0, 0x200000, RZ ;  /* 0x0020000000007824 */ /* 0x000fe200078e00ff */
[----:B------:R-:W-:-:S04]  /*1f50*/  LEA R2, R2, 0x37800000, 0x17 ;  /* 0x3780000002027811 */ /* 0x000fc800078eb8ff */
[----:B------:R-:W-:Y:S01]  /*1f60*/  LOP3.LUT R4, R2, R0, R7, 0xfe, !PT ;  /* 0x0000000002047212 */ /* 0x000fe200078efe07 */
[----:B------:R-:W-:Y:S06]  /*1f70*/  BRA `(.L_x_7298) ;  /* 0x0000000000947947 */ /* 0x000fec0003800000 */
.L_x_7310:
[----:B------:R-:W-:-:S09]  /*1f80*/  UISETP.NE.AND UP0, UPT, UR4, 0x1c, UPT ;  /* 0x0000001c0400788c */ /* 0x000fd2000bf05270 */
[----:B------:R-:W-:Y:S05]  /*1f90*/  BRA.U !UP0, `(.L_x_7317) ;  /* 0x0000000108847547 */ /* 0x000fea000b800000 */
[----:B------:R-:W-:-:S09]  /*1fa0*/  UISETP.NE.AND UP0, UPT, UR4, 0x1d, UPT ;  /* 0x0000001d0400788c */ /* 0x000fd2000bf05270 */
[----:B------:R-:W-:Y:S05]  /*1fb0*/  BRA.U !UP0, `(.L_x_7318) ;  /* 0x0000000108707547 */ /* 0x000fea000b800000 */
[----:B------:R-:W-:-:S09]  /*1fc0*/  UISETP.NE.AND UP0, UPT, UR4, 0x2c, UPT ;  /* 0x0000002c0400788c */ /* 0x000fd2000bf05270 */
[----:B------:R-:W-:Y:S05]  /*1fd0*/  BRA.U !UP0, `(.L_x_7319) ;  /* 0x0000000108487547 */ /* 0x000fea000b800000 */
.L_x_7297:
        /* <DEDUP_REMOVED lines=16> */
.L_x_7320:
[----:B------:R-:W-:Y:S01]  /*20e0*/  IMAD.MOV.U32 R4, RZ, RZ, RZ ;  /* 0x000000ffff047224 */ /* 0x000fe200078e00ff */
[----:B------:R-:W-:Y:S06]  /*20f0*/  BRA `(.L_x_7298) ;  /* 0x0000000000347947 */ /* 0x000fec0003800000 */
.L_x_7319:
        /* <DEDUP_REMOVED lines=8> */
.L_x_7318:
[----:B------:R-:W2:Y:S02]  /*2180*/  LDG.E.64 R2, desc[UR36][R2.64] ;  /* 0x0000002402027981 */ /* 0x000ea4000c1e1b00 */
[----:B--2---:R0:W1:Y:S01]  /*2190*/  I2F.U64 R4, R2 ;  /* 0x0000000200047312 */ /* 0x0040620000301000 */
[----:B------:R-:W-:Y:S05]  /*21a0*/  BRA `(.L_x_7298) ;  /* 0x0000000000087947 */ /* 0x000fea0003800000 */
.L_x_7317:
[----:B------:R-:W2:Y:S02]  /*21b0*/  LDG.E R2, desc[UR36][R2.64] ;  /* 0x0000002402027981 */ /* 0x000ea4000c1e1900 */
[----:B--2---:R-:W-:-:S07]  /*21c0*/  I2FP.F32.U32 R4, R2 ;  /* 0x0000000200047245 */ /* 0x004fce0000201000 */
.L_x_7298:
[----:B------:R-:W-:Y:S05]  /*21d0*/  BSYNC.RECONVERGENT B6 ;  /* 0x0000000000067941 */ /* 0x000fea0003800200 */
.L_x_7292:
[----:B------:R-:W2:Y:S01]  /*21e0*/  LDCU.64 UR6, c[0x0][0x580] ;  /* 0x0000b000ff0677ac */ /* 0x000ea20008000a00 */
[----:B01---5:R-:W-:Y:S01]  /*21f0*/  FMUL.FTZ R4, R4, R4 ;  /* 0x0000000404047220 */ /* 0x023fe20000410000 */
        /* <DEDUP_REMOVED lines=16> */
.L_x_7324:
[----:B------:R-:W0:Y:S02]  /*2300*/  F2I.S64.TRUNC R4, R4 ;  /* 0x0000000400047311 */ /* 0x000e24000020d900 */
[----:B0-----:R-:W-:-:S05]  /*2310*/  IMAD.MOV.U32 R7, RZ, RZ, R4 ;  /* 0x000000ffff077224 */ /* 0x001fca00078e0004 */
[----:B------:R0:W-:Y:S01]  /*2320*/  STG.E.U8 desc[UR36][R2.64], R7 ;  /* 0x0000000702007986 */ /* 0x0001e2000c101124 */
[----:B------:R-:W-:Y:S05]  /*2330*/  BRA `(.L_x_7326) ;  /* 0x0000000c002c7947 */ /* 0x000fea0003800000 */
.L_x_7323:
        /* <DEDUP_REMOVED lines=9> */
.L_x_7328:
[----:B------:R-:W0:Y:S02]  /*23d0*/  F2I.FTZ.TRUNC.NTZ R5, R4 ;  /* 0x0000000400057305 */ /* 0x000e24000021f100 */
[----:B0-----:R0:W-:Y:S01]  /*23e0*/  STG.E desc[UR36][R2.64], R5 ;  /* 0x0000000502007986 */ /* 0x0011e2000c101924 */
[----:B------:R-:W-:Y:S05]  /*23f0*/  BRA `(.L_x_7326) ;  /* 0x0000000800fc7947 */ /* 0x000fea0003800000 */
.L_x_7327:
[----:B------:R-:W0:Y:S02]  /*2400*/  F2I.FTZ.TRUNC.NTZ R5, R4 ;  /* 0x0000000400057305 */ /* 0x000e24000021f100 */
[----:B0-----:R0:W-:Y:S01]  /*2410*/  STG.E.U16 desc[UR36][R2.64], R5 ;  /* 0x0000000502007986 */ /* 0x0011e2000c101524 */
[----:B------:R-:W-:Y:S05]  /*2420*/  BRA `(.L_x_7326) ;  /* 0x0000000800f07947 */ /* 0x000fea0003800000 */
.L_x_7322:
        /* <DEDUP_REMOVED lines=8> */
.L_x_7330:
[----:B------:R-:W-:-:S05]  /*24b0*/  F2FP.F16.F32.PACK_AB R4, RZ, R4 ;  /* 0x00000004ff04723e */ /* 0x000fca00000000ff */
[----:B------:R0:W-:Y:S01]  /*24c0*/  STG.E.U16 desc[UR36][R2.64], R4 ;  /* 0x0000000402007986 */ /* 0x0001e2000c101524 */
[----:B------:R-:W-:Y:S05]  /*24d0*/  BRA `(.L_x_7326) ;  /* 0x0000000800c47947 */ /* 0x000fea0003800000 */
.L_x_7329:
        /* <DEDUP_REMOVED lines=9> */
.L_x_7332:
[----:B------:R-:W-:-:S04]  /*2570*/  F2FP.F16.F32.PACK_AB R5, RZ, R4 ;  /* 0x00000004ff05723e */ /* 0x000fc800000000ff */
[----:B------:R-:W-:-:S05]  /*2580*/  PRMT R5, R5, 0x5410, RZ ;  /* 0x0000541005057816 */ /* 0x000fca00000000ff */
[----:B------:R0:W-:Y:S01]  /*2590*/  STG.E desc[UR36][R2.64], R5 ;  /* 0x0000000502007986 */ /* 0x0001e2000c101924 */
[----:B------:R-:W-:Y:S05]  /*25a0*/  BRA `(.L_x_7326) ;  /* 0x0000000800907947 */ /* 0x000fea0003800000 */
.L_x_7331:
[----:B------:R-:W-:-:S06]  /*25b0*/  FMUL.FTZ R4, R4, 1 ;  /* 0x3f80000004047820 */ /* 0x000fcc0000410000 */
[----:B------:R-:W0:Y:S02]  /*25c0*/  F2F.F64.F32 R4, R4 ;  /* 0x0000000400047310 */ /* 0x000e240000201800 */
[----:B0-----:R0:W-:Y:S01]  /*25d0*/  STG.E.64 desc[UR36][R2.64], R4 ;  /* 0x0000000402007986 */ /* 0x0011e2000c101b24 */
[----:B------:R-:W-:Y:S05]  /*25e0*/  BRA `(.L_x_7326) ;  /* 0x0000000800807947 */ /* 0x000fea0003800000 */
.L_x_7321:
        /* <DEDUP_REMOVED lines=12> */
.L_x_7335:
[----:B------:R-:W-:Y:S01]  /*26b0*/  FMUL.FTZ R4, R4, 1 ;  /* 0x3f80000004047820 */ /* 0x000fe20000410000 */
[----:B------:R-:W-:-:S05]  /*26c0*/  CS2R R6, SRZ ;  /* 0x0000000000067805 */ /* 0x000fca000001ff00 */
[----:B------:R-:W0:Y:S02]  /*26d0*/  F2F.F64.F32 R4, R4 ;  /* 0x0000000400047310 */ /* 0x000e240000201800 */
[----:B0-----:R0:W-:Y:S01]  /*26e0*/  STG.E.128 desc[UR36][R2.64], R4 ;  /* 0x0000000402007986 */ /* 0x0011e2000c101d24 */
[----:B------:R-:W-:Y:S05]  /*26f0*/  BRA `(.L_x_7326) ;  /* 0x00000008003c7947 */ /* 0x000fea0003800000 */
.L_x_7334:
        /* <DEDUP_REMOVED lines=18> */
.L_x_7339:
[----:B------:R-:W-:Y:S05]  /*2820*/  BSYNC.RECONVERGENT B0 ;  /* 0x0000000000007941 */ /* 0x000fea0003800200 */
.L_x_7338:
[----:B------:R-:W-:-:S05]  /*2830*/  LOP3.LUT R7, R0, 0x80, R7, 0xf8, !PT ;  /* 0x0000008000077812 */ /* 0x000fca00078ef807 */
[----:B------:R0:W-:Y:S01]  /*2840*/  STG.E.U8 desc[UR36][R2.64], R7 ;  /* 0x0000000702007986 */ /* 0x0001e2000c101124 */
[----:B------:R-:W-:Y:S05]  /*2850*/  BRA `(.L_x_7326) ;  /* 0x0000000400e47947 */ /* 0x000fea0003800000 */
.L_x_7337:
        /* <DEDUP_REMOVED lines=14> */
.L_x_7341:
[----:B------:R-:W-:Y:S05]  /*2940*/  BSYNC.RECONVERGENT B0 ;  /* 0x0000000000007941 */ /* 0x000fea0003800200 */
.L_x_7340:
[----:B------:R-:W-:-:S05]  /*2950*/  LOP3.LUT R5, R0, 0x80, R7, 0xf8, !PT ;  /* 0x0000008000057812 */ /* 0x000fca00078ef807 */
[----:B------:R0:W-:Y:S01]  /*2960*/  STG.E.U8 desc[UR36][R2.64], R5 ;  /* 0x0000000502007986 */ /* 0x0001e2000c101124 */
[----:B------:R-:W-:Y:S05]  /*2970*/  BRA `(.L_x_7326) ;  /* 0x00000004009c7947 */ /* 0x000fea0003800000 */
.L_x_7336:
[----:B------:R-:W-:-:S05]  /*2980*/  F2FP.BF16.F32.PACK_AB R4, RZ, R4 ;  /* 0x00000004ff04723e */ /* 0x000fca00000010ff */
[----:B------:R0:W-:Y:S01]  /*2990*/  STG.E.U16 desc[UR36][R2.64], R4 ;  /* 0x0000000402007986 */ /* 0x0001e2000c101524 */
[----:B------:R-:W-:Y:S05]  /*29a0*/  BRA `(.L_x_7326) ;  /* 0x0000000400907947 */ /* 0x000fea0003800000 */
.L_x_7333:
        /* <DEDUP_REMOVED lines=11> */
.L_x_7344:
        /* <DEDUP_REMOVED lines=12> */
.L_x_7347:
[----:B------:R-:W-:-:S04]  /*2b20*/  SHF.R.U32.HI R0, RZ, 0x14, R4 ;  /* 0x00000014ff007819 */ /* 0x000fc80000011604 */
[----:B------:R-:W-:-:S04]  /*2b30*/  LOP3.LUT R5, R0, 0x1, RZ, 0xc0, !PT ;  /* 0x0000000100057812 */ /* 0x000fc800078ec0ff */
[----:B------:R-:W-:-:S04]  /*2b40*/  IADD3 R0, PT, PT, R4, 0x487ffff, R5 ;  /* 0x0487ffff04007810 */ /* 0x000fc80007ffe005 */
[----:B------:R-:W-:-:S04]  /*2b50*/  SHF.R.U32.HI R0, RZ, 0x14, R0 ;  /* 0x00000014ff007819 */ /* 0x000fc80000011600 */
[----:B------:R-:W-:-:S07]  /*2b60*/  LOP3.LUT R5, R0, 0xff, RZ, 0xc0, !PT ;  /* 0x000000ff00057812 */ /* 0x000fce00078ec0ff */
.L_x_7348:
[----:B------:R-:W-:-:S04]  /*2b70*/  SHF.R.U32.HI R4, RZ, 0x18, R4 ;  /* 0x00000018ff047819 */ /* 0x000fc80000011604 */
[----:B------:R-:W-:-:S04]  /*2b80*/  LOP3.LUT R5, R5, 0x80, R4, 0xf8, !PT ;  /* 0x0000008005057812 */ /* 0x000fc800078ef804 */
[----:B------:R-:W-:-:S07]  /*2b90*/  PRMT R0, R5, 0x7610, R0 ;  /* 0x0000761005007816 */ /* 0x000fce0000000000 */
.L_x_7346:
[----:B------:R-:W-:Y:S05]  /*2ba0*/  BSYNC.RECONVERGENT B0 ;  /* 0x0000000000007941 */ /* 0x000fea0003800200 */
.L_x_7345:
[----:B------:R4:W-:Y:S01]  /*2bb0*/  STG.E.U8 desc[UR36][R2.64], R0 ;  /* 0x0000000002007986 */ /* 0x0009e2000c101124 */
[----:B------:R-:W-:Y:S05]  /*2bc0*/  BRA `(.L_x_7326) ;  /* 0x0000000400087947 */ /* 0x000fea0003800000 */
.L_x_7343:
        /* <DEDUP_REMOVED lines=12> */
.L_x_7351:
[----:B------:R-:W-:-:S04]  /*2c90*/  SHF.R.U32.HI R0, RZ, 0x15, R4 ;  /* 0x00000015ff007819 */ /* 0x000fc80000011604 */
[----:B------:R-:W-:-:S04]  /*2ca0*/  LOP3.LUT R5, R0, 0x1, RZ, 0xc0, !PT ;  /* 0x0000000100057812 */ /* 0x000fc800078ec0ff */
[----:B------:R-:W-:-:S04]  /*2cb0*/  IADD3 R0, PT, PT, R4, 0x88fffff, R5 ;  /* 0x088fffff04007810 */ /* 0x000fc80007ffe005 */
[----:B------:R-:W-:-:S04]  /*2cc0*/  SHF.R.U32.HI R0, RZ, 0x15, R0 ;  /* 0x00000015ff007819 */ /* 0x000fc80000011600 */
[----:B------:R-:W-:-:S07]  /*2cd0*/  LOP3.LUT R5, R0, 0xff, RZ, 0xc0, !PT ;  /* 0x000000ff00057812 */ /* 0x000fce00078ec0ff */
.L_x_7352:
[----:B------:R-:W-:-:S04]  /*2ce0*/  SHF.R.U32.HI R4, RZ, 0x18, R4 ;  /* 0x00000018ff047819 */ /* 0x000fc80000011604 */
[----:B------:R-:W-:-:S04]  /*2cf0*/  LOP3.LUT R5, R5, 0x80, R4, 0xf8, !PT ;  /* 0x0000008005057812 */ /* 0x000fc800078ef804 */
[----:B------:R-:W-:-:S07]  /*2d00*/  PRMT R0, R5, 0x7610, R0 ;  /* 0x0000761005007816 */ /* 0x000fce0000000000 */
.L_x_7350:
[----:B------:R-:W-:Y:S05]  /*2d10*/  BSYNC.RECONVERGENT B0 ;  /* 0x0000000000007941 */ /* 0x000fea0003800200 */
.L_x_7349:
[----:B------:R3:W-:Y:S01]  /*2d20*/  STG.E.U8 desc[UR36][R2.64], R0 ;  /* 0x0000000002007986 */ /* 0x0007e2000c101124 */
[----:B------:R-:W-:Y:S05]  /*2d30*/  BRA `(.L_x_7326) ;  /* 0x0000000000ac7947 */ /* 0x000fea0003800000 */
.L_x_7342:
[----:B------:R-:W-:-:S09]  /*2d40*/  UISETP.NE.AND UP0, UPT, UR4, 0x1c, UPT ;  /* 0x0000001c0400788c */ /* 0x000fd2000bf05270 */
[----:B------:R-:W-:Y:S05]  /*2d50*/  BRA.U !UP0, `(.L_x_7353) ;  /* 0x00000001089c7547 */ /* 0x000fea000b800000 */
[----:B------:R-:W-:-:S09]  /*2d60*/  UISETP.NE.AND UP0, UPT, UR4, 0x1d, UPT ;  /* 0x0000001d0400788c */ /* 0x000fd2000bf05270 */
[----:B------:R-:W-:Y:S05]  /*2d70*/  BRA.U !UP0, `(.L_x_7354) ;  /* 0x0000000108887547 */ /* 0x000fea000b800000 */
[----:B------:R-:W-:-:S09]  /*2d80*/  UISETP.NE.AND UP0, UPT, UR4, 0x2c, UPT ;  /* 0x0000002c0400788c */ /* 0x000fd2000bf05270 */
[----:B------:R-:W-:Y:S05]  /*2d90*/  BRA.U !UP0, `(.L_x_7355) ;  /* 0x0000000108447547 */ /* 0x000fea000b800000 */
.L_x_7325:
        /* <DEDUP_REMOVED lines=16> */
.L_x_7356:
[----:B------:R-:W-:Y:S05]  /*2ea0*/  BRA `(.L_x_7326) ;  /* 0x0000000000507947 */ /* 0x000fea0003800000 */
.L_x_7355:
        /* <DEDUP_REMOVED lines=15> */
.L_x_7354:
[----:B------:R-:W0:Y:S02]  /*2fa0*/  F2I.U64.TRUNC R4, R4 ;  /* 0x0000000400047311 */ /* 0x000e24000020d800 */
[----:B0-----:R1:W-:Y:S01]  /*2fb0*/  STG.E.64 desc[UR36][R2.64], R4 ;  /* 0x0000000402007986 */ /* 0x0013e2000c101b24 */
[----:B------:R-:W-:Y:S05]  /*2fc0*/  BRA `(.L_x_7326) ;  /* 0x0000000000087947 */ /* 0x000fea0003800000 */
.L_x_7353:
[----:B------:R-:W0:Y:S02]  /*2fd0*/  F2I.FTZ.U32.TRUNC.NTZ R5, R4 ;  /* 0x0000000400057305 */ /* 0x000e24000021f000 */
[----:B0-----:R0:W-:Y:S02]  /*2fe0*/  STG.E desc[UR36][R2.64], R5 ;  /* 0x0000000502007986 */ /* 0x0011e4000c101924 */
.L_x_7326:
[----:B------:R-:W-:-:S07]  /*2ff0*/  VIADD R17, R17, 0x80 ;  /* 0x0000008011117836 */ /* 0x000fce0000000000 */
.L_x_7290:
[----:B------:R-:W-:Y:S05]  /*3000*/  BSYNC.RECONVERGENT B7 ;  /* 0x0000000000077941 */ /* 0x000fea0003800200 */
.L_x_7289:
        /* <DEDUP_REMOVED lines=307> */
.L_x_7359:
        /* <DEDUP_REMOVED lines=18> */
.L_x_7364:
[----:B------:R-:W2:Y:S02]  /*4460*/  LDG.E.U8 R2, desc[UR36][R2.64] ;  /* 0x0000002402027981 */ /* 0x000ea4000c1e1100 */
[----:B--2---:R-:W-:Y:S01]  /*4470*/  I2FP.F32.U32 R4, R2 ;  /* 0x0000000200047245 */ /* 0x004fe20000201000 */
[----:B------:R-:W-:Y:S06]  /*4480*/  BRA `(.L_x_7366) ;  /* 0x0000000c00247947 */ /* 0x000fec0003800000 */
.L_x_7363:
        /* <DEDUP_REMOVED lines=9> */
.L_x_7368:
[----:B------:R-:W2:Y:S02]  /*4520*/  LDG.E R2, desc[UR36][R2.64] ;  /* 0x0000002402027981 */ /* 0x000ea4000c1e1900 */
[----:B--2---:R-:W-:Y:S01]  /*4530*/  I2FP.F32.S32 R4, R2 ;  /* 0x0000000200047245 */ /* 0x004fe20000201400 */
[----:B------:R-:W-:Y:S06]  /*4540*/  BRA `(.L_x_7366) ;  /* 0x0000000800f47947 */ /* 0x000fec0003800000 */
.L_x_7367:
[----:B------:R-:W2:Y:S02]  /*4550*/  LDG.E.U16 R2, desc[UR36][R2.64] ;  /* 0x0000002402027981 */ /* 0x000ea4000c1e1500 */
[----:B--2---:R0:W1:Y:S01]  /*4560*/  I2F.S16 R4, R2 ;  /* 0x0000000200047306 */ /* 0x0040620000101400 */
[----:B------:R-:W-:Y:S05]  /*4570*/  BRA `(.L_x_7366) ;  /* 0x0000000800e87947 */ /* 0x000fea0003800000 */
.L_x_7362:
        /* <DEDUP_REMOVED lines=8> */
.L_x_7370:
[----:B------:R-:W2:Y:S02]  /*4600*/  LDG.E.U16 R2, desc[UR36][R2.64] ;  /* 0x0000002402027981 */ /* 0x000ea4000c1e1500 */
[----:B--2---:R-:W-:Y:S01]  /*4610*/  HADD2.F32 R4, -RZ, R2.H0_H0 ;  /* 0x20000002ff047230 */ /* 0x004fe20000004100 */
[----:B------:R-:W-:Y:S06]  /*4620*/  BRA `(.L_x_7366) ;  /* 0x0000000800bc7947 */ /* 0x000fec0003800000 */
.L_x_7369:
        /* <DEDUP_REMOVED lines=8> */
.L_x_7372:
[----:B------:R-:W2:Y:S02]  /*46b0*/  LDG.E.U16 R2, desc[UR36][R2.64] ;  /* 0x0000002402027981 */ /* 0x000ea4000c1e1500 */
[----:B--2---:R-:W-:Y:S01]  /*46c0*/  HADD2.F32 R4, -RZ, R2.H0_H0 ;  /* 0x20000002ff047230 */ /* 0x004fe20000004100 */
[----:B------:R-:W-:Y:S06]  /*46d0*/  BRA `(.L_x_7366) ;  /* 0x0000000800907947 */ /* 0x000fec0003800000 */
.L_x_7371:
[----:B------:R-:W2:Y:S01]  /*46e0*/  LDG.E.64 R2, desc[UR36][R2.64] ;  /* 0x0000002402027981 */ /* 0x000ea2000c1e1b00 */
[----:B------:R-:W-:Y:S01]  /*46f0*/  UMOV UR4, 0xf0000000 ;  /* 0xf000000000047882 */ /* 0x000fe20000000000 */
[----:B------:R-:W-:Y:S01]  /*4700*/  UMOV UR5, 0x380fffff ;  /* 0x380fffff00057882 */ /* 0x000fe20000000000 */
[----:B--2---:R-:W0:Y:S01]  /*4710*/  F2F.F32.F64 R4, R2 ;  /* 0x0000000200047310 */ /* 0x004e220000301000 */
[----:B------:R-:W-:-:S14]  /*4720*/  DSETP.GEU.AND P0, PT, |R2|, UR4, PT ;  /* 0x0000000402007e2a */ /* 0x000fdc000bf0e200 */
[----:B0-----:R-:W-:Y:S01]  /*4730*/  @!P0 FMUL R4, R4, 1.175494350822287508e-38 ;  /* 0x0080000004048820 */ /* 0x001fe20000400000 */
[----:B------:R-:W-:Y:S06]  /*4740*/  BRA `(.L_x_7366) ;  /* 0x0000000800747947 */ /* 0x000fec0003800000 */
.L_x_7361:
        /* <DEDUP_REMOVED lines=12> */
.L_x_7375:
[----:B------:R-:W2:Y:S01]  /*4810*/  LDG.E.64 R2, desc[UR36][R2.64] ;  /* 0x0000002402027981 */ /* 0x000ea2000c1e1b00 */
[----:B------:R-:W-:Y:S01]  /*4820*/  UMOV UR4, 0xf0000000 ;  /* 0xf000000000047882 */ /* 0x000fe20000000000 */
[----:B------:R-:W-:Y:S01]  /*4830*/  UMOV UR5, 0x380fffff ;  /* 0x380fffff00057882 */ /* 0x000fe20000000000 */
[----:B--2---:R-:W0:Y:S01]  /*4840*/  F2F.F32.F64 R4, R2 ;  /* 0x0000000200047310 */ /* 0x004e220000301000 */
[----:B------:R-:W-:-:S14]  /*4850*/  DSETP.GEU.AND P0, PT, |R2|, UR4, PT ;  /* 0x0000000402007e2a */ /* 0x000fdc000bf0e200 */
[----:B0-----:R-:W-:Y:S01]  /*4860*/  @!P0 FMUL R4, R4, 1.175494350822287508e-38 ;  /* 0x0080000004048820 */ /* 0x001fe20000400000 */
[----:B------:R-:W-:Y:S06]  /*4870*/  BRA `(.L_x_7366) ;  /* 0x0000000800287947 */ /* 0x000fec0003800000 */
.L_x_7374:
        /* <DEDUP_REMOVED lines=25> */
.L_x_7377:
        /* <DEDUP_REMOVED lines=12> */
.L_x_7376:
[----:B------:R-:W2:Y:S02]  /*4ad0*/  LDG.E.U16 R2, desc[UR36][R2.64] ;  /* 0x0000002402027981 */ /* 0x000ea4000c1e1500 */
[----:B--2---:R-:W-:Y:S01]  /*4ae0*/  IMAD.U32 R4, R2, 0x10000, RZ ;  /* 0x0001000002047824 */ /* 0x004fe200078e00ff */
[----:B------:R-:W-:Y:S06]  /*4af0*/  BRA `(.L_x_7366) ;  /* 0x0000000400887947 */ /* 0x000fec0003800000 */
.L_x_7373:
        /* <DEDUP_REMOVED lines=11> */
.L_x_7380:
        /* <DEDUP_REMOVED lines=20> */
.L_x_7382:
[----:B------:R-:W-:Y:S05]  /*4cf0*/  BSYNC.RECONVERGENT B0 ;  /* 0x0000000000007941 */ /* 0x000fea0003800200 */
.L_x_7381:
[----:B------:R-:W-:Y:S01]  /*4d00*/  IMAD.SHL.U32 R0, R0, 0x100000, RZ ;  /* 0x0010000000007824 */ /* 0x000fe200078e00ff */
[----:B------:R-:W-:-:S04]  /*4d10*/  LEA R2, R2, 0x3b800000, 0x17 ;  /* 0x3b80000002027811 */ /* 0x000fc800078eb8ff */
[----:B------:R-:W-:Y:S01]  /*4d20*/  LOP3.LUT R4, R2, R0, R7, 0xfe, !PT ;  /* 0x0000000002047212 */ /* 0x000fe200078efe07 */
[----:B------:R-:W-:Y:S06]  /*4d30*/  BRA `(.L_x_7366) ;  /* 0x0000000000f87947 */ /* 0x000fec0003800000 */
.L_x_7379:
        /* <DEDUP_REMOVED lines=20> */
.L_x_7384:
[----:B------:R-:W-:Y:S05]  /*4e80*/  BSYNC.RECONVERGENT B0 ;  /* 0x0000000000007941 */ /* 0x000fea0003800200 */
.L_x_7383:
[----:B------:R-:W-:Y:S02]  /*4e90*/  SHF.L.U32 R0, R0, 0x15, RZ ;  /* 0x0000001500007819 */ /* 0x000fe400000006ff */
[----:B------:R-:W-:-:S04]  /*4ea0*/  LEA R2, R2, 0x37800000, 0x17 ;  /* 0x3780000002027811 */ /* 0x000fc800078eb8ff */
[----:B------:R-:W-:Y:S01]  /*4eb0*/  LOP3.LUT R4, R2, R0, R7, 0xfe, !PT ;  /* 0x0000000002047212 */ /* 0x000fe200078efe07 */
[----:B------:R-:W-:Y:S06]  /*4ec0*/  BRA `(.L_x_7366) ;  /* 0x0000000000947947 */ /* 0x000fec0003800000 */
.L_x_7378:
        /* <DEDUP_REMOVED lines=14> */
.L_x_7365:
        /* <DEDUP_REMOVED lines=16> */
.L_x_7387:
[----:B------:R-:W-:Y:S01]  /*50b0*/  IMAD.MOV.U32 R4, RZ, RZ, RZ ;  /* 0x000000ffff047224 */ /* 0x000fe200078e00ff */
[----:B------:R-:W-:Y:S06]  /*50c0*/  BRA `(.L_x_7366) ;  /* 0x0000000000147947 */ /* 0x000fec0003800000 */
.L_x_7386:
[----:B------:R-:W2:Y:S02]  /*50d0*/  LDG.E.64 R2, desc[UR36][R2.64] ;  /* 0x0000002402027981 */ /* 0x000ea4000c1e1b00 */
[----:B--2---:R0:W1:Y:S01]  /*50e0*/  I2F.U64 R4, R2 ;  /* 0x0000000200047312 */ /* 0x0040620000301000 */
[----:B------:R-:W-:Y:S05]  /*50f0*/  BRA `(.L_x_7366) ;  /* 0x0000000000087947 */ /* 0x000fea0003800000 */
.L_x_7385:
[----:B------:R-:W2:Y:S02]  /*5100*/  LDG.E R2, desc[UR36][R2.64] ;  /* 0x0000002402027981 */ /* 0x000ea4000c1e1900 */
[----:B--2---:R-:W-:-:S07]  /*5110*/  I2FP.F32.U32 R4, R2 ;  /* 0x0000000200047245 */ /* 0x004fce0000201000 */
.L_x_7366:
[----:B------:R-:W-:Y:S05]  /*5120*/  BSYNC.RECONVERGENT B6 ;  /* 0x0000000000067941 */ /* 0x000fea0003800200 */
.L_x_7360:
[----:B------:R-:W2:Y:S01]  /*5130*/  LDCU.64 UR6, c[0x0][0x580] ;  /* 0x0000b000ff0677ac */ /* 0x000ea20008000a00 */
[----:B01---5:R-:W-:Y:S01]  /*5140*/  FMUL.FTZ R4, R4, R4 ;  /* 0x0000000404047220 */ /* 0x023fe20000410000 */
        /* <DEDUP_REMOVED lines=16> */
.L_x_7391:
[----:B------:R-:W0:Y:S02]  /*5250*/  F2I.S64.TRUNC R4, R4 ;  /* 0x0000000400047311 */ /* 0x000e24000020d900 */
[----:B0-----:R-:W-:-:S05]  /*5260*/  MOV R7, R4 ;  /* 0x0000000400077202 */ /* 0x001fca0000000f00 */
[----:B------:R3:W-:Y:S01]  /*5270*/  STG.E.U8 desc[UR36][R2.64], R7 ;  /* 0x0000000702007986 */ /* 0x0007e2000c101124 */
[----:B------:R-:W-:Y:S05]  /*5280*/  BRA `(.L_x_7393) ;  /* 0x0000000c00287947 */ /* 0x000fea0003800000 */
.L_x_7390:
        /* <DEDUP_REMOVED lines=9> */
.L_x_7395:
[----:B------:R-:W0:Y:S02]  /*5320*/  F2I.FTZ.TRUNC.NTZ R5, R4 ;  /* 0x0000000400057305 */ /* 0x000e24000021f100 */
[----:B0-----:R2:W-:Y:S01]  /*5330*/  STG.E desc[UR36][R2.64], R5 ;  /* 0x0000000502007986 */ /* 0x0015e2000c101924 */
[----:B------:R-:W-:Y:S05]  /*5340*/  BRA `(.L_x_7393) ;  /* 0x0000000800f87947 */ /* 0x000fea0003800000 */
.L_x_7394:
[----:B------:R-:W0:Y:S02]  /*5350*/  F2I.FTZ.TRUNC.NTZ R5, R4 ;  /* 0x0000000400057305 */ /* 0x000e24000021f100 */
[----:B0-----:R0:W-:Y:S01]  /*5360*/  STG.E.U16 desc[UR36][R2.64], R5 ;  /* 0x0000000502007986 */ /* 0x0011e2000c101524 */
[----:B------:R-:W-:Y:S05]  /*5370*/  BRA `(.L_x_7393) ;  /* 0x0000000800ec7947 */ /* 0x000fea0003800000 */
.L_x_7389:
        /* <DEDUP_REMOVED lines=8> */
.L_x_7397:
[----:B------:R-:W-:-:S05]  /*5400*/  F2FP.F16.F32.PACK_AB R4, RZ, R4 ;  /* 0x00000004ff04723e */ /* 0x000fca00000000ff */
[----:B------:R0:W-:Y:S01]  /*5410*/  STG.E.U16 desc[UR36][R2.64], R4 ;  /* 0x0000000402007986 */ /* 0x0001e2000c101524 */
[----:B------:R-:W-:Y:S05]  /*5420*/  BRA `(.L_x_7393) ;  /* 0x0000000800c07947 */ /* 0x000fea0003800000 */
.L_x_7396:
        /* <DEDUP_REMOVED lines=9> */
.L_x_7399:
[----:B------:R-:W-:-:S04]  /*54c0*/  F2FP.F16.F32.PACK_AB R5, RZ, R4 ;  /* 0x00000004ff05723e */ /* 0x000fc800000000ff */
[----:B------:R-:W-:-:S05]  /*54d0*/  PRMT R5, R5, 0x5410, RZ ;  /* 0x0000541005057816 */ /* 0x000fca00000000ff */
[----:B------:R0:W-:Y:S01]  /*54e0*/  STG.E desc[UR36][R2.64], R5 ;  /* 0x0000000502007986 */ /* 0x0001e2000c101924 */
[----:B------:R-:W-:Y:S05]  /*54f0*/  BRA `(.L_x_7393) ;  /* 0x00000008008c7947 */ /* 0x000fea0003800000 */
.L_x_7398:
[----:B------:R-:W-:-:S06]  /*5500*/  FMUL.FTZ R4, R4, 1 ;  /* 0x3f80000004047820 */ /* 0x000fcc0000410000 */
[----:B------:R-:W0:Y:S02]  /*5510*/  F2F.F64.F32 R4, R4 ;  /* 0x0000000400047310 */ /* 0x000e240000201800 */
[----:B0-----:R0:W-:Y:S01]  /*5520*/  STG.E.64 desc[UR36][R2.64], R4 ;  /* 0x0000000402007986 */ /* 0x0011e2000c101b24 */
[----:B------:R-:W-:Y:S05]  /*5530*/  BRA `(.L_x_7393) ;  /* 0x00000008007c7947 */ /* 0x000fea0003800000 */
.L_x_7388:
        /* <DEDUP_REMOVED lines=13> */
.L_x_7403:
        /* <DEDUP_REMOVED lines=16> */
.L_x_7406:
[----:B------:R-:W-:-:S04]  /*5710*/  SHF.R.U32.HI R4, RZ, 0x18, R4 ;  /* 0x00000018ff047819 */ /* 0x000fc80000011604 */
[----:B------:R-:W-:-:S04]  /*5720*/  LOP3.LUT R4, R5, 0x80, R4, 0xf8, !PT ;  /* 0x0000008005047812 */ /* 0x000fc800078ef804 */
[----:B------:R-:W-:-:S07]  /*5730*/  PRMT R0, R4, 0x7610, R0 ;  /* 0x0000761004007816 */ /* 0x000fce0000000000 */
.L_x_7405:
[----:B------:R-:W-:Y:S05]  /*5740*/  BSYNC.RECONVERGENT B0 ;  /* 0x0000000000007941 */ /* 0x000fea0003800200 */
.L_x_7404:
[----:B------:R0:W-:Y:S01]  /*5750*/  STG.E.U8 desc[UR36][R2.64], R0 ;  /* 0x0000000002007986 */ /* 0x0001e2000c101124 */
[----:B------:R-:W-:Y:S05]  /*5760*/  BRA `(.L_x_7393) ;  /* 0x0000000400f07947 */ /* 0x000fea0003800000 */
.L_x_7402:
        /* <DEDUP_REMOVED lines=16> */
.L_x_7409:
[----:B------:R-:W-:-:S04]  /*5870*/  SHF.R.U32.HI R4, RZ, 0x18, R4 ;  /* 0x00000018ff047819 */ /* 0x000fc80000011604 */
[----:B------:R-:W-:-:S04]  /*5880*/  LOP3.LUT R5, R5, 0x80, R4, 0xf8, !PT ;  /* 0x0000008005057812 */ /* 0x000fc800078ef804 */
[----:B------:R-:W-:-:S07]  /*5890*/  PRMT R0, R5, 0x7610, R0 ;  /* 0x0000761005007816 */ /* 0x000fce0000000000 */
.L_x_7408:
[----:B------:R-:W-:Y:S05]  /*58a0*/  BSYNC.RECONVERGENT B0 ;  /* 0x0000000000007941 */ /* 0x000fea0003800200 */
.L_x_7407:
[----:B------:R0:W-:Y:S01]  /*58b0*/  STG.E.U8 desc[UR36][R2.64], R0 ;  /* 0x0000000002007986 */ /* 0x0001e2000c101124 */
[----:B------:R-:W-:Y:S05]  /*58c0*/  BRA `(.L_x_7393) ;  /* 0x0000000400987947 */ /* 0x000fea0003800000 */
.L_x_7401:
        /* <DEDUP_REMOVED lines=21> */
.L_x_7411:
[----:B------:R-:W0:Y:S02]  /*5a20*/  F2I.U64.TRUNC R4, R4 ;  /* 0x0000000400047311 */ /* 0x000e24000020d800 */
[----:B0-----:R0:W-:Y:S01]  /*5a30*/  STG.E.64 desc[UR36][R2.64], R4 ;  /* 0x0000000402007986 */ /* 0x0011e2000c101b24 */
[----:B------:R-:W-:Y:S05]  /*5a40*/  BRA `(.L_x_7393) ;  /* 0x0000000400387947 */ /* 0x000fea0003800000 */
.L_x_7410:
[----:B------:R-:W0:Y:S02]  /*5a50*/  F2I.FTZ.U32.TRUNC.NTZ R5, R4 ;  /* 0x0000000400057305 */ /* 0x000e24000021f000 */
[----:B0-----:R0:W-:Y:S01]  /*5a60*/  STG.E desc[UR36][R2.64], R5 ;  /* 0x0000000502007986 */ /* 0x0011e2000c101924 */
[----:B------:R-:W-:Y:S05]  /*5a70*/  BRA `(.L_x_7393) ;  /* 0x00000004002c7947 */ /* 0x000fea0003800000 */
.L_x_7400:
        /* <DEDUP_REMOVED lines=10> */
.L_x_7413:
[----:B------:R-:W-:Y:S01]  /*5b20*/  FMUL.FTZ R4, R4, 1 ;  /* 0x3f80000004047820 */ /* 0x000fe20000410000 */
[----:B------:R-:W-:-:S05]  /*5b30*/  CS2R R6, SRZ ;  /* 0x0000000000067805 */ /* 0x000fca000001ff00 */
[----:B------:R-:W0:Y:S02]  /*5b40*/  F2F.F64.F32 R4, R4 ;  /* 0x0000000400047310 */ /* 0x000e240000201800 */
[----:B0-----:R0:W-:Y:S01]  /*5b50*/  STG.E.128 desc[UR36][R2.64], R4 ;  /* 0x0000000402007986 */ /* 0x0011e2000c101d24 */
[----:B------:R-:W-:Y:S05]  /*5b60*/  BRA `(.L_x_7393) ;  /* 0x0000000000f07947 */ /* 0x000fea0003800000 */
.L_x_7412:
[----:B------:R-:W-:-:S09]  /*5b70*/  UISETP.NE.AND UP0, UPT, UR4, 0xf, UPT ;  /* 0x0000000f0400788c */ /* 0x000fd2000bf05270 */
[----:B------:R-:W-:Y:S05]  /*5b80*/  BRA.U !UP0, `(.L_x_7414) ;  /* 0x0000000108e07547 */ /* 0x000fea000b800000 */
[----:B------:R-:W-:-:S09]  /*5b90*/  UISETP.NE.AND UP0, UPT, UR4, 0x17, UPT ;  /* 0x000000170400788c */ /* 0x000fd2000bf05270 */
[----:B------:R-:W-:Y:S05]  /*5ba0*/  BRA.U !UP0, `(.L_x_7415) ;  /* 0x00000001088c7547 */ /* 0x000fea000b800000 */
[----:B------:R-:W-:-:S09]  /*5bb0*/  UISETP.NE.AND UP0, UPT, UR4, 0x18, UPT ;  /* 0x000000180400788c */ /* 0x000fd2000bf05270 */
[----:B------:R-:W-:Y:S05]  /*5bc0*/  BRA.U !UP0, `(.L_x_7416) ;  /* 0x0000000108447547 */ /* 0x000fea000b800000 */
.L_x_7392:
        /* <DEDUP_REMOVED lines=16> */
.L_x_7417:
[----:B------:R-:W-:Y:S05]  /*5cd0*/  BRA `(.L_x_7393) ;  /* 0x0000000000947947 */ /* 0x000fea0003800000 */
.L_x_7416:
        /* <DEDUP_REMOVED lines=12> */
.L_x_7419:
[----:B------:R-:W-:Y:S05]  /*5da0*/  BSYNC.RECONVERGENT B0 ;  /* 0x0000000000007941 */ /* 0x000fea0003800200 */
.L_x_7418:
[----:B------:R-:W-:-:S05]  /*5db0*/  LOP3.LUT R5, R0, 0x80, R7, 0xf8, !PT ;  /* 0x0000008000057812 */ /* 0x000fca00078ef807 */
[----:B------:R0:W-:Y:S01]  /*5dc0*/  STG.E.U8 desc[UR36][R2.64], R5 ;  /* 0x0000000502007986 */ /* 0x0001e2000c101124 */
[----:B------:R-:W-:Y:S05]  /*5dd0*/  BRA `(.L_x_7393) ;  /* 0x0000000000547947 */ /* 0x000fea0003800000 */
.L_x_7415:
        /* <DEDUP_REMOVED lines=11> */
.L_x_7421:
[----:B------:R-:W-:Y:S02]  /*5e90*/  ISETP.GT.U32.AND P0, PT, R6, 0x7f800000, PT ;  /* 0x7f8000000600780c */ /* 0x000fe40003f04070 */
[----:B------:R-:W-:-:S04]  /*5ea0*/  MOV R0, 0x7f ;  /* 0x0000007f00007802 */ /* 0x000fc80000000f00 */
[----:B------:R-:W-:-:S07]  /*5eb0*/  SEL R0, R0, 0x7c, P0 ;  /* 0x0000007c00007807 */ /* 0x000fce0000000000 */
.L_x_7422:
[----:B------:R-:W-:Y:S05]  /*5ec0*/  BSYNC.RECONVERGENT B0 ;  /* 0x0000000000007941 */ /* 0x000fea0003800200 */
.L_x_7420:
[----:B------:R-:W-:-:S04]  /*5ed0*/  SHF.R.U32.HI R5, RZ, 0x18, R4 ;  /* 0x00000018ff057819 */ /* 0x000fc80000011604 */
[----:B------:R-:W-:-:S05]  /*5ee0*/  LOP3.LUT R5, R0, 0x80, R5, 0xf8, !PT ;  /* 0x0000008000057812 */ /* 0x000fca00078ef805 */
[----:B------:R0:W-:Y:S01]  /*5ef0*/  STG.E.U8 desc[UR36][R2.64], R5 ;  /* 0x0000000502007986 */ /* 0x0001e2000c101124 */
[----:B------:R-:W-:Y:S05]  /*5f00*/  BRA `(.L_x_7393) ;  /* 0x0000000000087947 */ /* 0x000fea0003800000 */
.L_x_7414:
[----:B------:R-:W-:-:S05]  /*5f10*/  F2FP.BF16.F32.PACK_AB R4, RZ, R4 ;  /* 0x00000004ff04723e */ /* 0x000fca00000010ff */
[----:B------:R0:W-:Y:S02]  /*5f20*/  STG.E.U16 desc[UR36][R2.64], R4 ;  /* 0x0000000402007986 */ /* 0x0001e4000c101524 */
.L_x_7393:
[----:B------:R-:W-:-:S07]  /*5f30*/  VIADD R17, R17, 0x80 ;  /* 0x0000008011117836 */ /* 0x000fce0000000000 */
.L_x_7358:
[----:B------:R-:W-:Y:S05]  /*5f40*/  BSYNC.RECONVERGENT B7 ;  /* 0x0000000000077941 */ /* 0x000fea0003800200 */
.L_x_7357:
        /* <DEDUP_REMOVED lines=307> */
.L_x_7425:
        /* <DEDUP_REMOVED lines=18> */
.L_x_7430:
[----:B------:R-:W2:Y:S02]  /*73a0*/  LDG.E.U8 R2, desc[UR36][R2.64] ;  /* 0x0000002402027981 */ /* 0x000ea4000c1e1100 */
[----:B--2---:R-:W-:Y:S01]  /*73b0*/  I2FP.F32.U32 R4, R2 ;  /* 0x0000000200047245 */ /* 0x004fe20000201000 */
[----:B------:R-:W-:Y:S06]  /*73c0*/  BRA `(.L_x_7432) ;  /* 0x0000000c00247947 */ /* 0x000fec0003800000 */
.L_x_7429:
        /* <DEDUP_REMOVED lines=9> */
.L_x_7434:
[----:B------:R-:W2:Y:S02]  /*7460*/  LDG.E R2, desc[UR36][R2.64] ;  /* 0x0000002402027981 */ /* 0x000ea4000c1e1900 */
[----:B--2---:R-:W-:Y:S01]  /*7470*/  I2FP.F32.S32 R4, R2 ;  /* 0x0000000200047245 */ /* 0x004fe20000201400 */
[----:B------:R-:W-:Y:S06]  /*7480*/  BRA `(.L_x_7432) ;  /* 0x0000000800f47947 */ /* 0x000fec0003800000 */
.L_x_7433:
[----:B------:R-:W2:Y:S02]  /*7490*/  LDG.E.U16 R2, desc[UR36][R2.64] ;  /* 0x0000002402027981 */ /* 0x000ea4000c1e1500 */
[----:B--2---:R2:W3:Y:S01]  /*74a0*/  I2F.S16 R4, R2 ;  /* 0x0000000200047306 */ /* 0x0044e20000101400 */
[----:B------:R-:W-:Y:S05]  /*74b0*/  BRA `(.L_x_7432) ;  /* 0x0000000800e87947 */ /* 0x000fea0003800000 */
.L_x_7428:
        /* <DEDUP_REMOVED lines=8> */
.L_x_7436:
[----:B------:R-:W2:Y:S02]  /*7540*/  LDG.E.U16 R2, desc[UR36][R2.64] ;  /* 0x0000002402027981 */ /* 0x000ea4000c1e1500 */
[----:B--2---:R-:W-:Y:S01]  /*7550*/  HADD2.F32 R4, -RZ, R2.H0_H0 ;  /* 0x20000002ff047230 */ /* 0x004fe20000004100 */
[----:B------:R-:W-:Y:S06]  /*7560*/  BRA `(.L_x_7432) ;  /* 0x0000000800bc7947 */ /* 0x000fec0003800000 */
.L_x_7435:
        /* <DEDUP_REMOVED lines=8> */
.L_x_7438:
[----:B------:R-:W2:Y:S02]  /*75f0*/  LDG.E.U16 R2, desc[UR36][R2.64] ;  /* 0x0000002402027981 */ /* 0x000ea4000c1e1500 */
[----:B--2---:R-:W-:Y:S01]  /*7600*/  HADD2.F32 R4, -RZ, R2.H0_H0 ;  /* 0x20000002ff047230 */ /* 0x004fe20000004100 */
[----:B------:R-:W-:Y:S06]  /*7610*/  BRA `(.L_x_7432) ;  /* 0x0000000800907947 */ /* 0x000fec0003800000 */
.L_x_7437:
[----:B------:R-:W2:Y:S01]  /*7620*/  LDG.E.64 R2, desc[UR36][R2.64] ;  /* 0x0000002402027981 */ /* 0x000ea2000c1e1b00 */
[----:B------:R-:W-:Y:S01]  /*7630*/  UMOV UR4, 0xf0000000 ;  /* 0xf000000000047882 */ /* 0x000fe20000000000 */
[----:B------:R-:W-:Y:S01]  /*7640*/  UMOV UR5, 0x380fffff ;  /* 0x380fffff00057882 */ /* 0x000fe20000000000 */
[----:B--2---:R-:W0:Y:S01]  /*7650*/  F2F.F32.F64 R4, R2 ;  /* 0x0000000200047310 */ /* 0x004e220000301000 */
[----:B------:R-:W-:-:S14]  /*7660*/  DSETP.GEU.AND P0, PT, |R2|, UR4, PT ;  /* 0x0000000402007e2a */ /* 0x000fdc000bf0e200 */
[----:B0-----:R-:W-:Y:S01]  /*7670*/  @!P0 FMUL R4, R4, 1.175494350822287508e-38 ;  /* 0x0080000004048820 */ /* 0x001fe20000400000 */
[----:B------:R-:W-:Y:S06]  /*7680*/  BRA `(.L_x_7432) ;  /* 0x0000000800747947 */ /* 0x000fec0003800000 */
.L_x_7427:
        /* <DEDUP_REMOVED lines=12> */
.L_x_7441:
[----:B------:R-:W2:Y:S01]  /*7750*/  LDG.E.64 R2, desc[UR36][R2.64] ;  /* 0x0000002402027981 */ /* 0x000ea2000c1e1b00 */
[----:B------:R-:W-:Y:S01]  /*7760*/  UMOV UR4, 0xf0000000 ;  /* 0xf000000000047882 */ /* 0x000fe20000000000 */
[----:B------:R-:W-:Y:S01]  /*7770*/  UMOV UR5, 0x380fffff ;  /* 0x380fffff00057882 */ /* 0x000fe20000000000 */
[----:B--2---:R-:W0:Y:S01]  /*7780*/  F2F.F32.F64 R4, R2 ;  /* 0x0000000200047310 */ /* 0x004e220000301000 */
[----:B------:R-:W-:-:S14]  /*7790*/  DSETP.GEU.AND P0, PT, |R2|, UR4, PT ;  /* 0x0000000402007e2a */ /* 0x000fdc000bf0e200 */
[----:B0-----:R-:W-:Y:S01]  /*77a0*/  @!P0 FMUL R4, R4, 1.175494350822287508e-38 ;  /* 0x0080000004048820 */ /* 0x001fe20000400000 */
[----:B------:R-:W-:Y:S06]  /*77b0*/  BRA `(.L_x_7432) ;  /* 0x0000000800287947 */ /* 0x000fec0003800000 */
.L_x_7440:
        /* <DEDUP_REMOVED lines=25> */
.L_x_7443:
        /* <DEDUP_REMOVED lines=12> */
.L_x_7442:
[----:B------:R-:W2:Y:S02]  /*7a10*/  LDG.E.U16 R2, desc[UR36][R2.64] ;  /* 0x0000002402027981 */ /* 0x000ea4000c1e1500 */
[----:B--2---:R-:W-:Y:S01]  /*7a20*/  IMAD.U32 R4, R2, 0x10000, RZ ;  /* 0x0001000002047824 */ /* 0x004fe200078e00ff */
[----:B------:R-:W-:Y:S06]  /*7a30*/  BRA `(.L_x_7432) ;  /* 0x0000000400887947 */ /* 0x000fec0003800000 */
.L_x_7439:
        /* <DEDUP_REMOVED lines=11> */
.L_x_7446:
        /* <DEDUP_REMOVED lines=20> */
.L_x_7448:
[----:B------:R-:W-:Y:S05]  /*7c30*/  BSYNC.RECONVERGENT B0 ;  /* 0x0000000000007941 */ /* 0x000fea0003800200 */
.L_x_7447:
[----:B------:R-:W-:Y:S02]  /*7c40*/  SHF.L.U32 R0, R0, 0x14, RZ ;  /* 0x0000001400007819 */ /* 0x000fe400000006ff */
[----:B------:R-:W-:-:S04]  /*7c50*/  LEA R2, R2, 0x3b800000, 0x17 ;  /* 0x3b80000002027811 */ /* 0x000fc800078eb8ff */
[----:B------:R-:W-:Y:S01]  /*7c60*/  LOP3.LUT R4, R2, R0, R7, 0xfe, !PT ;  /* 0x0000000002047212 */ /* 0x000fe200078efe07 */
[----:B------:R-:W-:Y:S06]  /*7c70*/  BRA `(.L_x_7432) ;  /* 0x0000000000f87947 */ /* 0x000fec0003800000 */
.L_x_7445:
        /* <DEDUP_REMOVED lines=20> */
.L_x_7450:
[----:B------:R-:W-:Y:S05]  /*7dc0*/  BSYNC.RECONVERGENT B0 ;  /* 0x0000000000007941 */ /* 0x000fea0003800200 */
.L_x_7449:
[----:B------:R-:W-:Y:S01]  /*7dd0*/  IMAD.SHL.U32 R0, R0, 0x200000, RZ ;  /* 0x0020000000007824 */ /* 0x000fe200078e00ff */
[----:B------:R-:W-:-:S04]  /*7de0*/  LEA R2, R2, 0x37800000, 0x17 ;  /* 0x3780000002027811 */ /* 0x000fc800078eb8ff */
[----:B------:R-:W-:Y:S01]  /*7df0*/  LOP3.LUT R4, R2, R0, R7, 0xfe, !PT ;  /* 0x0000000002047212 */ /* 0x000fe200078efe07 */
[----:B------:R-:W-:Y:S06]  /*7e00*/  BRA `(.L_x_7432) ;  /* 0x0000000000947947 */ /* 0x000fec0003800000 */
.L_x_7444:
        /* <DEDUP_REMOVED lines=14> */
.L_x_7431:
        /* <DEDUP_REMOVED lines=16> */
.L_x_7453:
[----:B------:R-:W-:Y:S01]  /*7ff0*/  MOV R4, RZ ;  /* 0x000000ff00047202 */ /* 0x000fe20000000f00 */
[----:B------:R-:W-:Y:S06]  /*8000*/  BRA `(.L_x_7432) ;  /* 0x0000000000147947 */ /* 0x000fec0003800000 */
.L_x_7452:
[----:B------:R-:W2:Y:S02]  /*8010*/  LDG.E.64 R2, desc[UR36][R2.64] ;  /* 0x0000002402027981 */ /* 0x000ea4000c1e1b00 */
[----:B--2---:R0:W1:Y:S01]  /*8020*/  I2F.U64 R4, R2 ;  /* 0x0000000200047312 */ /* 0x0040620000301000 */
[----:B------:R-:W-:Y:S05]  /*8030*/  BRA `(.L_x_7432) ;  /* 0x0000000000087947 */ /* 0x000fea0003800000 */
.L_x_7451:
[----:B------:R-:W2:Y:S02]  /*8040*/  LDG.E R2, desc[UR36][R2.64] ;  /* 0x0000002402027981 */ /* 0x000ea4000c1e1900 */
[----:B--2---:R-:W-:-:S07]  /*8050*/  I2FP.F32.U32 R4, R2 ;  /* 0x0000000200047245 */ /* 0x004fce0000201000 */
.L_x_7432:
[----:B------:R-:W-:Y:S05]  /*8060*/  BSYNC.RECONVERGENT B6 ;  /* 0x0000000000067941 */ /* 0x000fea0003800200 */
.L_x_7426:
[----:B------:R-:W2:Y:S01]  /*8070*/  LDCU.64 UR6, c[0x0][0x580] ;  /* 0x0000b000ff0677ac */ /* 0x000ea20008000a00 */
[----:B01-3-5:R-:W-:Y:S01]  /*8080*/  FMUL.FTZ R4, R4, R4 ;  /* 0x0000000404047220 */ /* 0x02bfe20000410000 */
[----:B------:R-:W-:-:S04]  /*8090*/  UPRMT UR4, UR41, 0x9910, URZ ;  /* 0x0000991029047896 */ /* 0x000fc800080000ff */
        /* <DEDUP_REMOVED lines=15> */
.L_x_7457:
[----:B------:R-:W0:Y:S02]  /*8190*/  F2I.S64.TRUNC R4, R4 ;  /* 0x0000000400047311 */ /* 0x000e24000020d900 */
[----:B0-----:R-:W-:-:S05]  /*81a0*/  IMAD.MOV.U32 R7, RZ, RZ, R4 ;  /* 0x000000ffff077224 */ /* 0x001fca00078e0004 */
[----:B------:R0:W-:Y:S01]  /*81b0*/  STG.E.U8 desc[UR36][R2.64], R7 ;  /* 0x0000000702007986 */ /* 0x0001e2000c101124 */
[----:B------:R-:W-:Y:S05]  /*81c0*/  BRA `(.L_x_7459) ;  /* 0x0000000c00287947 */ /* 0x000fea0003800000 */
.L_x_7456:
        /* <DEDUP_REMOVED lines=9> */
.L_x_7461:
[----:B------:R-:W0:Y:S02]  /*8260*/  F2I.FTZ.TRUNC.NTZ R5, R4 ;  /* 0x0000000400057305 */ /* 0x000e24000021f100 */
[----:B0-----:R0:W-:Y:S01]  /*8270*/  STG.E desc[UR36][R2.64], R5 ;  /* 0x0000000502007986 */ /* 0x0011e2000c101924 */
[----:B------:R-:W-:Y:S05]  /*8280*/  BRA `(.L_x_7459) ;  /* 0x0000000800f87947 */ /* 0x000fea0003800000 */
.L_x_7460:
[----:B------:R-:W0:Y:S02]  /*8290*/  F2I.FTZ.TRUNC.NTZ R5, R4 ;  /* 0x0000000400057305 */ /* 0x000e24000021f100 */
[----:B0-----:R0:W-:Y:S01]  /*82a0*/  STG.E.U16 desc[UR36][R2.64], R5 ;  /* 0x0000000502007986 */ /* 0x0011e2000c101524 */
[----:B------:R-:W-:Y:S05]  /*82b0*/  BRA `(.L_x_7459) ;  /* 0x0000000800ec7947 */ /* 0x000fea0003800000 */
.L_x_7455:
        /* <DEDUP_REMOVED lines=8> */
.L_x_7463:
[----:B------:R-:W-:-:S05]  /*8340*/  F2FP.F16.F32.PACK_AB R4, RZ, R4 ;  /* 0x00000004ff04723e */ /* 0x000fca00000000ff */
[----:B------:R0:W-:Y:S01]  /*8350*/  STG.E.U16 desc[UR36][R2.64], R4 ;  /* 0x0000000402007986 */ /* 0x0001e2000c101524 */
[----:B------:R-:W-:Y:S05]  /*8360*/  BRA `(.L_x_7459) ;  /* 0x0000000800c07947 */ /* 0x000fea0003800000 */
.L_x_7462:
        /* <DEDUP_REMOVED lines=9> */
.L_x_7465:
[----:B------:R-:W-:-:S04]  /*8400*/  F2FP.F16.F32.PACK_AB R5, RZ, R4 ;  /* 0x00000004ff05723e */ /* 0x000fc800000000ff */
[----:B------:R-:W-:-:S05]  /*8410*/  PRMT R5, R5, 0x5410, RZ ;  /* 0x0000541005057816 */ /* 0x000fca00000000ff */
[----:B------:R0:W-:Y:S01]  /*8420*/  STG.E desc[UR36][R2.64], R5 ;  /* 0x0000000502007986 */ /* 0x0001e2000c101924 */
[----:B------:R-:W-:Y:S05]  /*8430*/  BRA `(.L_x_7459) ;  /* 0x00000008008c7947 */ /* 0x000fea0003800000 */
.L_x_7464:
[----:B------:R-:W-:-:S06]  /*8440*/  FMUL.FTZ R4, R4, 1 ;  /* 0x3f80000004047820 */ /* 0x000fcc0000410000 */
[----:B------:R-:W0:Y:S02]  /*8450*/  F2F.F64.F32 R4, R4 ;  /* 0x0000000400047310 */ /* 0x000e240000201800 */
[----:B0-----:R0:W-:Y:S01]  /*8460*/  STG.E.64 desc[UR36][R2.64], R4 ;  /* 0x0000000402007986 */ /* 0x0011e2000c101b24 */
[----:B------:R-:W-:Y:S05]  /*8470*/  BRA `(.L_x_7459) ;  /* 0x00000008007c7947 */ /* 0x000fea0003800000 */
.L_x_7454:
        /* <DEDUP_REMOVED lines=13> */
.L_x_7469:
        /* <DEDUP_REMOVED lines=16> */
.L_x_7472:
[----:B------:R-:W-:-:S04]  /*8650*/  SHF.R.U32.HI R4, RZ, 0x18, R4 ;  /* 0x00000018ff047819 */ /* 0x000fc80000011604 */
[----:B------:R-:W-:-:S04]  /*8660*/  LOP3.LUT R4, R5, 0x80, R4, 0xf8, !PT ;  /* 0x0000008005047812 */ /* 0x000fc800078ef804 */
[----:B------:R-:W-:-:S07]  /*8670*/  PRMT R0, R4, 0x7610, R0 ;  /* 0x0000761004007816 */ /* 0x000fce0000000000 */
.L_x_7471:
[----:B------:R-:W-:Y:S05]  /*8680*/  BSYNC.RECONVERGENT B0 ;  /* 0x0000000000007941 */ /* 0x000fea0003800200 */
.L_x_7470:
[----:B------:R0:W-:Y:S01]  /*8690*/  STG.E.U8 desc[UR36][R2.64], R0 ;  /* 0x0000000002007986 */ /* 0x0001e2000c101124 */
[----:B------:R-:W-:Y:S05]  /*86a0*/  BRA `(.L_x_7459) ;  /* 0x0000000400f07947 */ /* 0x000fea0003800000 */
.L_x_7468:
        /* <DEDUP_REMOVED lines=16> */
.L_x_7475:
[----:B------:R-:W-:-:S04]  /*87b0*/  SHF.R.U32.HI R4, RZ, 0x18, R4 ;  /* 0x00000018ff047819 */ /* 0x000fc80000011604 */
[----:B------:R-:W-:-:S04]  /*87c0*/  LOP3.LUT R5, R5, 0x80, R4, 0xf8, !PT ;  /* 0x0000008005057812 */ /* 0x000fc800078ef804 */
[----:B------:R-:W-:-:S07]  /*87d0*/  PRMT R0, R5, 0x7610, R0 ;  /* 0x0000761005007816 */ /* 0x000fce0000000000 */
.L_x_7474:
[----:B------:R-:W-:Y:S05]  /*87e0*/  BSYNC.RECONVERGENT B0 ;  /* 0x0000000000007941 */ /* 0x000fea0003800200 */
.L_x_7473:
[----:B------:R0:W-:Y:S01]  /*87f0*/  STG.E.U8 desc[UR36][R2.64], R0 ;  /* 0x0000000002007986 */ /* 0x0001e2000c101124 */
[----:B------:R-:W-:Y:S05]  /*8800*/  BRA `(.L_x_7459) ;  /* 0x0000000400987947 */ /* 0x000fea0003800000 */
.L_x_7467:
        /* <DEDUP_REMOVED lines=21> */
.L_x_7477:
[----:B------:R-:W0:Y:S02]  /*8960*/  F2I.U64.TRUNC R4, R4 ;  /* 0x0000000400047311 */ /* 0x000e24000020d800 */
[----:B0-----:R0:W-:Y:S01]  /*8970*/  STG.E.64 desc[UR36][R2.64], R4 ;  /* 0x0000000402007986 */ /* 0x0011e2000c101b24 */
[----:B------:R-:W-:Y:S05]  /*8980*/  BRA `(.L_x_7459) ;  /* 0x0000000400387947 */ /* 0x000fea0003800000 */
.L_x_7476:
[----:B------:R-:W0:Y:S02]  /*8990*/  F2I.FTZ.U32.TRUNC.NTZ R5, R4 ;  /* 0x0000000400057305 */ /* 0x000e24000021f000 */
[----:B0-----:R0:W-:Y:S01]  /*89a0*/  STG.E desc[UR36][R2.64], R5 ;  /* 0x0000000502007986 */ /* 0x0011e2000c101924 */
[----:B------:R-:W-:Y:S05]  /*89b0*/  BRA `(.L_x_7459) ;  /* 0x00000004002c7947 */ /* 0x000fea0003800000 */
.L_x_7466:
        /* <DEDUP_REMOVED lines=10> */
.L_x_7479:
[----:B------:R-:W-:Y:S01]  /*8a60*/  FMUL.FTZ R4, R4, 1 ;  /* 0x3f80000004047820 */ /* 0x000fe20000410000 */
[----:B------:R-:W-:-:S05]  /*8a70*/  CS2R R6, SRZ ;  /* 0x0000000000067805 */ /* 0x000fca000001ff00 */
[----:B------:R-:W0:Y:S02]  /*8a80*/  F2F.F64.F32 R4, R4 ;  /* 0x0000000400047310 */ /* 0x000e240000201800 */
[----:B0-----:R4:W-:Y:S01]  /*8a90*/  STG.E.128 desc[UR36][R2.64], R4 ;  /* 0x0000000402007986 */ /* 0x0019e2000c101d24 */
[----:B------:R-:W-:Y:S05]  /*8aa0*/  BRA `(.L_x_7459) ;  /* 0x0000000000f07947 */ /* 0x000fea0003800000 */
.L_x_7478:
[----:B------:R-:W-:-:S09]  /*8ab0*/  UISETP.NE.AND UP0, UPT, UR4, 0xf, UPT ;  /* 0x0000000f0400788c */ /* 0x000fd2000bf05270 */
[----:B------:R-:W-:Y:S05]  /*8ac0*/  BRA.U !UP0, `(.L_x_7480) ;  /* 0x0000000108e07547 */ /* 0x000fea000b800000 */
[----:B------:R-:W-:-:S09]  /*8ad0*/  UISETP.NE.AND UP0, UPT, UR4, 0x17, UPT ;  /* 0x000000170400788c */ /* 0x000fd2000bf05270 */
[----:B------:R-:W-:Y:S05]  /*8ae0*/  BRA.U !UP0, `(.L_x_7481) ;  /* 0x00000001088c7547 */ /* 0x000fea000b800000 */
[----:B------:R-:W-:-:S09]  /*8af0*/  UISETP.NE.AND UP0, UPT, UR4, 0x18, UPT ;  /* 0x000000180400788c */ /* 0x000fd2000bf05270 */
[----:B------:R-:W-:Y:S05]  /*8b00*/  BRA.U !UP0, `(.L_x_7482) ;  /* 0x0000000108447547 */ /* 0x000fea000b800000 */
.L_x_7458:
        /* <DEDUP_REMOVED lines=16> */
.L_x_7483:
[----:B------:R-:W-:Y:S05]  /*8c10*/  BRA `(.L_x_7459) ;  /* 0x0000000000947947 */ /* 0x000fea0003800000 */
.L_x_7482:
        /* <DEDUP_REMOVED lines=12> */
.L_x_7485:
[----:B------:R-:W-:Y:S05]  /*8ce0*/  BSYNC.RECONVERGENT B0 ;  /* 0x0000000000007941 */ /* 0x000fea0003800200 */
.L_x_7484:
[----:B------:R-:W-:-:S05]  /*8cf0*/  LOP3.LUT R5, R0, 0x80, R7, 0xf8, !PT ;  /* 0x0000008000057812 */ /* 0x000fca00078ef807 */
[----:B------:R2:W-:Y:S01]  /*8d00*/  STG.E.U8 desc[UR36][R2.64], R5 ;  /* 0x0000000502007986 */ /* 0x0005e2000c101124 */
[----:B------:R-:W-:Y:S05]  /*8d10*/  BRA `(.L_x_7459) ;  /* 0x0000000000547947 */ /* 0x000fea0003800000 */
.L_x_7481:
        /* <DEDUP_REMOVED lines=11> */
.L_x_7487:
[----:B------:R-:W-:Y:S01]  /*8dd0*/  IMAD.MOV.U32 R0, RZ, RZ, 0x7f ;  /* 0x0000007fff007424 */ /* 0x000fe200078e00ff */
[----:B------:R-:W-:-:S04]  /*8de0*/  ISETP.GT.U32.AND P0, PT, R6, 0x7f800000, PT ;  /* 0x7f8000000600780c */ /* 0x000fc80003f04070 */
[----:B------:R-:W-:-:S09]  /*8df0*/  SEL R0, R0, 0x7c, P0 ;  /* 0x0000007c00007807 */ /* 0x000fd20000000000 */
.L_x_7488:
[----:B------:R-:W-:Y:S05]  /*8e00*/  BSYNC.RECONVERGENT B0 ;  /* 0x0000000000007941 */ /* 0x000fea0003800200 */
.L_x_7486:
[----:B------:R-:W-:-:S04]  /*8e10*/  SHF.R.U32.HI R5, RZ, 0x18, R4 ;  /* 0x00000018ff057819 */ /* 0x000fc80000011604 */
[----:B------:R-:W-:-:S05]  /*8e20*/  LOP3.LUT R5, R0, 0x80, R5, 0xf8, !PT ;  /* 0x0000008000057812 */ /* 0x000fca00078ef805 */
[----:B------:R1:W-:Y:S01]  /*8e30*/  STG.E.U8 desc[UR36][R2.64], R5 ;  /* 0x0000000502007986 */ /* 0x0003e2000c101124 */
[----:B------:R-:W-:Y:S05]  /*8e40*/  BRA `(.L_x_7459) ;  /* 0x0000000000087947 */ /* 0x000fea0003800000 */
.L_x_7480:
[----:B------:R-:W-:-:S05]  /*8e50*/  F2FP.BF16.F32.PACK_AB R4, RZ, R4 ;  /* 0x00000004ff04723e */ /* 0x000fca00000010ff */
[----:B------:R0:W-:Y:S02]  /*8e60*/  STG.E.U16 desc[UR36][R2.64], R4 ;  /* 0x0000000402007986 */ /* 0x0001e4000c101524 */
.L_x_7459:
[----:B------:R-:W-:-:S07]  /*8e70*/  IADD3 R17, PT, PT, R17, 0x80, RZ ;  /* 0x0000008011117810 */ /* 0x000fce0007ffe0ff */
.L_x_7424:
[----:B------:R-:W-:Y:S05]  /*8e80*/  BSYNC.RECONVERGENT B7 ;  /* 0x0000000000077941 */ /* 0x000fea0003800200 */
.L_x_7423:
        /* <DEDUP_REMOVED lines=306> */
.L_x_7489:
        /* <DEDUP_REMOVED lines=20> */
.L_x_7494:
[----:B------:R-:W2:Y:S02]  /*a2f0*/  LDG.E.U8 R0, desc[UR36][R2.64] ;  /* 0x0000002402007981 */ /* 0x000ea4000c1e1100 */
[----:B--2---:R-:W-:Y:S01]  /*a300*/  I2FP.F32.U32 R0, R0 ;  /* 0x0000000000007245 */ /* 0x004fe20000201000 */
[----:B------:R-:W-:Y:S06]  /*a310*/  BRA `(.L_x_7496) ;  /* 0x0000000c00247947 */ /* 0x000fec0003800000 */
.L_x_7493:
        /* <DEDUP_REMOVED lines=9> */
.L_x_7498:
[----:B------:R-:W2:Y:S02]  /*a3b0*/  LDG.E R0, desc[UR36][R2.64] ;  /* 0x0000002402007981 */ /* 0x000ea4000c1e1900 */
[----:B--2---:R-:W-:Y:S01]  /*a3c0*/  I2FP.F32.S32 R0, R0 ;  /* 0x0000000000007245 */ /* 0x004fe20000201400 */
[----:B------:R-:W-:Y:S06]  /*a3d0*/  BRA `(.L_x_7496) ;  /* 0x0000000800f47947 */ /* 0x000fec0003800000 */
.L_x_7497:
[----:B------:R-:W2:Y:S02]  /*a3e0*/  LDG.E.U16 R0, desc[UR36][R2.64] ;  /* 0x0000002402007981 */ /* 0x000ea4000c1e1500 */
[----:B--2---:R-:W0:Y:S01]  /*a3f0*/  I2F.S16 R0, R0 ;  /* 0x0000000000007306 */ /* 0x004e220000101400 */
[----:B------:R-:W-:Y:S05]  /*a400*/  BRA `(.L_x_7496) ;  /* 0x0000000800e87947 */ /* 0x000fea0003800000 */
.L_x_7492:
        /* <DEDUP_REMOVED lines=8> */
.L_x_7500:
[----:B------:R-:W2:Y:S02]  /*a490*/  LDG.E.U16 R0, desc[UR36][R2.64] ;  /* 0x0000002402007981 */ /* 0x000ea4000c1e1500 */
[----:B--2---:R-:W-:Y:S01]  /*a4a0*/  HADD2.F32 R0, -RZ, R0.H0_H0 ;  /* 0x20000000ff007230 */ /* 0x004fe20000004100 */
[----:B------:R-:W-:Y:S06]  /*a4b0*/  BRA `(.L_x_7496) ;  /* 0x0000000800bc7947 */ /* 0x000fec0003800000 */
.L_x_7499:
        /* <DEDUP_REMOVED lines=8> */
.L_x_7502:
[----:B------:R-:W2:Y:S02]  /*a540*/  LDG.E.U16 R0, desc[UR36][R2.64] ;  /* 0x0000002402007981 */ /* 0x000ea4000c1e1500 */
[----:B--2---:R-:W-:Y:S01]  /*a550*/  HADD2.F32 R0, -RZ, R0.H0_H0 ;  /* 0x20000000ff007230 */ /* 0x004fe20000004100 */
[----:B------:R-:W-:Y:S06]  /*a560*/  BRA `(.L_x_7496) ;  /* 0x0000000800907947 */ /* 0x000fec0003800000 */
.L_x_7501:
[----:B------:R-:W2:Y:S01]  /*a570*/  LDG.E.64 R2, desc[UR36][R2.64] ;  /* 0x0000002402027981 */ /* 0x000ea2000c1e1b00 */
[----:B------:R-:W-:Y:S01]  /*a580*/  UMOV UR4, 0xf0000000 ;  /* 0xf000000000047882 */ /* 0x000fe20000000000 */
[----:B------:R-:W-:Y:S01]  /*a590*/  UMOV UR5, 0x380fffff ;  /* 0x380fffff00057882 */ /* 0x000fe20000000000 */
[----:B--2---:R-:W0:Y:S01]  /*a5a0*/  F2F.F32.F64 R0, R2 ;  /* 0x0000000200007310 */ /* 0x004e220000301000 */
[----:B------:R-:W-:-:S14]  /*a5b0*/  DSETP.GEU.AND P0, PT, |R2|, UR4, PT ;  /* 0x0000000402007e2a */ /* 0x000fdc000bf0e200 */
[----:B0-----:R-:W-:Y:S01]  /*a5c0*/  @!P0 FMUL R0, R0, 1.175494350822287508e-38 ;  /* 0x0080000000008820 */ /* 0x001fe20000400000 */
[----:B------:R-:W-:Y:S06]  /*a5d0*/  BRA `(.L_x_7496) ;  /* 0x0000000800747947 */ /* 0x000fec0003800000 */
.L_x_7491:
        /* <DEDUP_REMOVED lines=12> */
.L_x_7505:
[----:B------:R-:W2:Y:S01]  /*a6a0*/  LDG.E.64 R2, desc[UR36][R2.64] ;  /* 0x0000002402027981 */ /* 0x000ea2000c1e1b00 */
[----:B------:R-:W-:Y:S01]  /*a6b0*/  UMOV UR4, 0xf0000000 ;  /* 0xf000000000047882 */ /* 0x000fe20000000000 */
[----:B------:R-:W-:Y:S01]  /*a6c0*/  UMOV UR5, 0x380fffff ;  /* 0x380fffff00057882 */ /* 0x000fe20000000000 */
[----:B--2---:R-:W0:Y:S01]  /*a6d0*/  F2F.F32.F64 R0, R2 ;  /* 0x0000000200007310 */ /* 0x004e220000301000 */
[----:B------:R-:W-:-:S14]  /*a6e0*/  DSETP.GEU.AND P0, PT, |R2|, UR4, PT ;  /* 0x0000000402007e2a */ /* 0x000fdc000bf0e200 */
[----:B0-----:R-:W-:Y:S01]  /*a6f0*/  @!P0 FMUL R0, R0, 1.175494350822287508e-38 ;  /* 0x0080000000008820 */ /* 0x001fe20000400000 */
[----:B------:R-:W-:Y:S06]  /*a700*/  BRA `(.L_x_7496) ;  /* 0x0000000800287947 */ /* 0x000fec0003800000 */
.L_x_7504:
        /* <DEDUP_REMOVED lines=25> */
.L_x_7507:
        /* <DEDUP_REMOVED lines=12> */
.L_x_7506:
[----:B------:R-:W2:Y:S02]  /*a960*/  LDG.E.U16 R0, desc[UR36][R2.64] ;  /* 0x0000002402007981 */ /* 0x000ea4000c1e1500 */
[----:B--2---:R-:W-:Y:S01]  /*a970*/  SHF.L.U32 R0, R0, 0x10, RZ ;  /* 0x0000001000007819 */ /* 0x004fe200000006ff */
[----:B------:R-:W-:Y:S06]  /*a980*/  BRA `(.L_x_7496) ;  /* 0x0000000400887947 */ /* 0x000fec0003800000 */
.L_x_7503:
        /* <DEDUP_REMOVED lines=11> */
.L_x_7510:
        /* <DEDUP_REMOVED lines=20> */
.L_x_7512:
[----:B------:R-:W-:Y:S05]  /*ab80*/  BSYNC.RECONVERGENT B0 ;  /* 0x0000000000007941 */ /* 0x000fea0003800200 */
.L_x_7511:
[----:B------:R-:W-:Y:S01]  /*ab90*/  IMAD.SHL.U32 R0, R0, 0x100000, RZ ;  /* 0x0010000000007824 */ /* 0x000fe200078e00ff */
[----:B------:R-:W-:-:S04]  /*aba0*/  LEA R2, R2, 0x3b800000, 0x17 ;  /* 0x3b80000002027811 */ /* 0x000fc800078eb8ff */
[----:B------:R-:W-:Y:S01]  /*abb0*/  LOP3.LUT R0, R2, R0, R7, 0xfe, !PT ;  /* 0x0000000002007212 */ /* 0x000fe200078efe07 */
[----:B------:R-:W-:Y:S06]  /*abc0*/  BRA `(.L_x_7496) ;  /* 0x0000000000f87947 */ /* 0x000fec0003800000 */
.L_x_7509:
        /* <DEDUP_REMOVED lines=20> */
.L_x_7514:
[----:B------:R-:W-:Y:S05]  /*ad10*/  BSYNC.RECONVERGENT B0 ;  /* 0x0000000000007941 */ /* 0x000fea0003800200 */
.L_x_7513:
[----:B------:R-:W-:Y:S02]  /*ad20*/  SHF.L.U32 R0, R0, 0x15, RZ ;  /* 0x0000001500007819 */ /* 0x000fe400000006ff */
[----:B------:R-:W-:-:S04]  /*ad30*/  LEA R2, R2, 0x37800000, 0x17 ;  /* 0x3780000002027811 */ /* 0x000fc800078eb8ff */
[----:B------:R-:W-:Y:S01]  /*ad40*/  LOP3.LUT R0, R2, R0, R7, 0xfe, !PT ;  /* 0x0000000002007212 */ /* 0x000fe200078efe07 */
[----:B------:R-:W-:Y:S06]  /*ad50*/  BRA `(.L_x_7496) ;  /* 0x0000000000947947 */ /* 0x000fec0003800000 */
.L_x_7508:
        /* <DEDUP_REMOVED lines=14> */
.L_x_7495:
        /* <DEDUP_REMOVED lines=16> */
.L_x_7517:
[----:B------:R-:W-:Y:S01]  /*af40*/  IMAD.MOV.U32 R0, RZ, RZ, RZ ;  /* 0x000000ffff007224 */ /* 0x000fe200078e00ff */
[----:B------:R-:W-:Y:S06]  /*af50*/  BRA `(.L_x_7496) ;  /* 0x0000000000147947 */ /* 0x000fec0003800000 */
.L_x_7516:
[----:B------:R-:W2:Y:S02]  /*af60*/  LDG.E.64 R2, desc[UR36][R2.64] ;  /* 0x0000002402027981 */ /* 0x000ea4000c1e1b00 */
[----:B--2---:R0:W1:Y:S01]  /*af70*/  I2F.U64 R0, R2 ;  /* 0x0000000200007312 */ /* 0x0040620000301000 */
[----:B------:R-:W-:Y:S05]  /*af80*/  BRA `(.L_x_7496) ;  /* 0x0000000000087947 */ /* 0x000fea0003800000 */
.L_x_7515:
[----:B------:R-:W2:Y:S02]  /*af90*/  LDG.E R0, desc[UR36][R2.64] ;  /* 0x0000002402007981 */ /* 0x000ea4000c1e1900 */
[----:B--2---:R-:W-:-:S07]  /*afa0*/  I2FP.F32.U32 R0, R0 ;  /* 0x0000000000007245 */ /* 0x004fce0000201000 */
.L_x_7496:
[----:B------:R-:W-:Y:S05]  /*afb0*/  BSYNC.RECONVERGENT B6 ;  /* 0x0000000000067941 */ /* 0x000fea0003800200 */
.L_x_7490:
[----:B------:R-:W-:Y:S01]  /*afc0*/  UPRMT UR4, UR41, 0x9910, URZ ;  /* 0x0000991029047896 */ /* 0x000fe200080000ff */
[----:B012345:R-:W-:-:S03]  /*afd0*/  FMUL.FTZ R2, R0, R0 ;  /* 0x0000000000027220 */ /* 0x03ffc60000410000 */
[----:B------:R-:W-:-:S09]  /*afe0*/  UISETP.GT.AND UP0, UPT, UR4, 0x9, UPT ;  /* 0x000000090400788c */ /* 0x000fd2000bf04270 */
        /* <DEDUP_REMOVED lines=12> */
.L_x_7521:
[----:B------:R-:W0:Y:S02]  /*b0b0*/  F2I.S64.TRUNC R2, R2 ;  /* 0x0000000200027311 */ /* 0x000e24000020d900 */
[----:B0-----:R-:W-:-:S05]  /*b0c0*/  MOV R5, R2 ;  /* 0x0000000200057202 */ /* 0x001fca0000000f00 */
[----:B------:R-:W-:Y:S01]  /*b0d0*/  STG.E.U8 desc[UR36][R16.64], R5 ;  /* 0x0000000510007986 */ /* 0x000fe2000c101124 */
[----:B------:R-:W-:Y:S05]  /*b0e0*/  EXIT ;  /* 0x000000000000794d */ /* 0x000fea0003800000 */
.L_x_7520:
        /* <DEDUP_REMOVED lines=9> */
.L_x_7524:
[----:B------:R-:W0:Y:S02]  /*b180*/  F2I.FTZ.TRUNC.NTZ R3, R2 ;  /* 0x0000000200037305 */ /* 0x000e24000021f100 */
[----:B0-----:R-:W-:Y:S01]  /*b190*/  STG.E desc[UR36][R16.64], R3 ;  /* 0x0000000310007986 */ /* 0x001fe2000c101924 */
[----:B------:R-:W-:Y:S05]  /*b1a0*/  EXIT ;  /* 0x000000000000794d */ /* 0x000fea0003800000 */
.L_x_7523:
[----:B------:R-:W0:Y:S02]  /*b1b0*/  F2I.FTZ.TRUNC.NTZ R3, R2 ;  /* 0x0000000200037305 */ /* 0x000e24000021f100 */
[----:B0-----:R-:W-:Y:S01]  /*b1c0*/  STG.E.U16 desc[UR36][R16.64], R3 ;  /* 0x0000000310007986 */ /* 0x001fe2000c101524 */
[----:B------:R-:W-:Y:S05]  /*b1d0*/  EXIT ;  /* 0x000000000000794d */ /* 0x000fea0003800000 */
.L_x_7519:
        /* <DEDUP_REMOVED lines=8> */
.L_x_7526:
[----:B------:R-:W-:-:S05]  /*b260*/  F2FP.F16.F32.PACK_AB R2, RZ, R2 ;  /* 0x00000002ff02723e */ /* 0x000fca00000000ff */
[----:B------:R-:W-:Y:S01]  /*b270*/  STG.E.U16 desc[UR36][R16.64], R2 ;  /* 0x0000000210007986 */ /* 0x000fe2000c101524 */
[----:B------:R-:W-:Y:S05]  /*b280*/  EXIT ;  /* 0x000000000000794d */ /* 0x000fea0003800000 */
.L_x_7525:
        /* <DEDUP_REMOVED lines=9> */
.L_x_7528:
[----:B------:R-:W-:-:S04]  /*b320*/  F2FP.F16.F32.PACK_AB R3, RZ, R2 ;  /* 0x00000002ff03723e */ /* 0x000fc800000000ff */
[----:B------:R-:W-:-:S05]  /*b330*/  PRMT R3, R3, 0x5410, RZ ;  /* 0x0000541003037816 */ /* 0x000fca00000000ff */
[----:B------:R-:W-:Y:S01]  /*b340*/  STG.E desc[UR36][R16.64], R3 ;  /* 0x0000000310007986 */ /* 0x000fe2000c101924 */
[----:B------:R-:W-:Y:S05]  /*b350*/  EXIT ;  /* 0x000000000000794d */ /* 0x000fea0003800000 */
.L_x_7527:
[----:B------:R-:W-:-:S06]  /*b360*/  FMUL.FTZ R2, R2, 1 ;  /* 0x3f80000002027820 */ /* 0x000fcc0000410000 */
[----:B------:R-:W0:Y:S02]  /*b370*/  F2F.F64.F32 R2, R2 ;  /* 0x0000000200027310 */ /* 0x000e240000201800 */
[----:B0-----:R-:W-:Y:S01]  /*b380*/  STG.E.64 desc[UR36][R16.64], R2 ;  /* 0x0000000210007986 */ /* 0x001fe2000c101b24 */
[----:B------:R-:W-:Y:S05]  /*b390*/  EXIT ;  /* 0x000000000000794d */ /* 0x000fea0003800000 */
.L_x_7518:
        /* <DEDUP_REMOVED lines=13> */
.L_x_7532:
        /* <DEDUP_REMOVED lines=16> */
.L_x_7535:
[----:B------:R-:W-:-:S04]  /*b570*/  SHF.R.U32.HI R2, RZ, 0x18, R2 ;  /* 0x00000018ff027819 */ /* 0x000fc80000011602 */
[----:B------:R-:W-:-:S04]  /*b580*/  LOP3.LUT R2, R3, 0x80, R2, 0xf8, !PT ;  /* 0x0000008003027812 */ /* 0x000fc800078ef802 */
[----:B------:R-:W-:-:S07]  /*b590*/  PRMT R8, R2, 0x7610, R8 ;  /* 0x0000761002087816 */ /* 0x000fce0000000008 */
.L_x_7534:
[----:B------:R-:W-:Y:S05]  /*b5a0*/  BSYNC.RECONVERGENT B0 ;  /* 0x0000000000007941 */ /* 0x000fea0003800200 */
.L_x_7533:
[----:B------:R-:W-:Y:S01]  /*b5b0*/  STG.E.U8 desc[UR36][R16.64], R8 ;  /* 0x0000000810007986 */ /* 0x000fe2000c101124 */
[----:B------:R-:W-:Y:S05]  /*b5c0*/  EXIT ;  /* 0x000000000000794d */ /* 0x000fea0003800000 */
.L_x_7531:
        /* <DEDUP_REMOVED lines=16> */
.L_x_7538:
[----:B------:R-:W-:-:S04]  /*b6d0*/  SHF.R.U32.HI R2, RZ, 0x18, R2 ;  /* 0x00000018ff027819 */ /* 0x000fc80000011602 */
[----:B------:R-:W-:-:S04]  /*b6e0*/  LOP3.LUT R3, R3, 0x80, R2, 0xf8, !PT ;  /* 0x0000008003037812 */ /* 0x000fc800078ef802 */
[----:B------:R-:W-:-:S07]  /*b6f0*/  PRMT R8, R3, 0x7610, R8 ;  /* 0x0000761003087816 */ /* 0x000fce0000000008 */
.L_x_7537:
[----:B------:R-:W-:Y:S05]  /*b700*/  BSYNC.RECONVERGENT B0 ;  /* 0x0000000000007941 */ /* 0x000fea0003800200 */
.L_x_7536:
[----:B------:R-:W-:Y:S01]  /*b710*/  STG.E.U8 desc[UR36][R16.64], R8 ;  /* 0x0000000810007986 */ /* 0x000fe2000c101124 */
[----:B------:R-:W-:Y:S05]  /*b720*/  EXIT ;  /* 0x000000000000794d */ /* 0x000fea0003800000 */
.L_x_7530:
        /* <DEDUP_REMOVED lines=21> */
.L_x_7540:
[----:B------:R-:W0:Y:S02]  /*b880*/  F2I.U64.TRUNC R2, R2 ;  /* 0x0000000200027311 */ /* 0x000e24000020d800 */
[----:B0-----:R-:W-:Y:S01]  /*b890*/  STG.E.64 desc[UR36][R16.64], R2 ;  /* 0x0000000210007986 */ /* 0x001fe2000c101b24 */
[----:B------:R-:W-:Y:S05]  /*b8a0*/  EXIT ;  /* 0x000000000000794d */ /* 0x000fea0003800000 */
.L_x_7539:
[----:B------:R-:W0:Y:S02]  /*b8b0*/  F2I.FTZ.U32.TRUNC.NTZ R3, R2 ;  /* 0x0000000200037305 */ /* 0x000e24000021f000 */
[----:B0-----:R-:W-:Y:S01]  /*b8c0*/  STG.E desc[UR36][R16.64], R3 ;  /* 0x0000000310007986 */ /* 0x001fe2000c101924 */
[----:B------:R-:W-:Y:S05]  /*b8d0*/  EXIT ;  /* 0x000000000000794d */ /* 0x000fea0003800000 */
.L_x_7529:
        /* <DEDUP_REMOVED lines=10> */
.L_x_7542:
[----:B------:R-:W-:Y:S01]  /*b980*/  FMUL.FTZ R4, R2, 1 ;  /* 0x3f80000002047820 */ /* 0x000fe20000410000 */
[----:B------:R-:W-:-:S05]  /*b990*/  CS2R R6, SRZ ;  /* 0x0000000000067805 */ /* 0x000fca000001ff00 */
[----:B------:R-:W0:Y:S02]  /*b9a0*/  F2F.F64.F32 R4, R4 ;  /* 0x0000000400047310 */ /* 0x000e240000201800 */
[----:B0-----:R-:W-:Y:S01]  /*b9b0*/  STG.E.128 desc[UR36][R16.64], R4 ;  /* 0x0000000410007986 */ /* 0x001fe2000c101d24 */
[----:B------:R-:W-:Y:S05]  /*b9c0*/  EXIT ;  /* 0x000000000000794d */ /* 0x000fea0003800000 */
.L_x_7541:
[----:B------:R-:W-:-:S09]  /*b9d0*/  UISETP.NE.AND UP0, UPT, UR4, 0xf, UPT ;  /* 0x0000000f0400788c */ /* 0x000fd2000bf05270 */
[----:B------:R-:W-:Y:S05]  /*b9e0*/  BRA.U !UP0, `(.L_x_7543) ;  /* 0x0000000108e07547 */ /* 0x000fea000b800000 */
[----:B------:R-:W-:-:S09]  /*b9f0*/  UISETP.NE.AND UP0, UPT, UR4, 0x17, UPT ;  /* 0x000000170400788c */ /* 0x000fd2000bf05270 */
[----:B------:R-:W-:Y:S05]  /*ba00*/  BRA.U !UP0, `(.L_x_7544) ;  /* 0x00000001088c7547 */ /* 0x000fea000b800000 */
[----:B------:R-:W-:-:S09]  /*ba10*/  UISETP.NE.AND UP0, UPT, UR4, 0x18, UPT ;  /* 0x000000180400788c */ /* 0x000fd2000bf05270 */
[----:B------:R-:W-:Y:S05]  /*ba20*/  BRA.U !UP0, `(.L_x_7545) ;  /* 0x0000000108447547 */ /* 0x000fea000b800000 */
.L_x_7522:
        /* <DEDUP_REMOVED lines=16> */
.L_x_7546:
[----:B------:R-:W-:Y:S05]  /*bb30*/  EXIT ;  /* 0x000000000000794d */ /* 0x000fea0003800000 */
.L_x_7545:
        /* <DEDUP_REMOVED lines=12> */
.L_x_7548:
[----:B------:R-:W-:Y:S05]  /*bc00*/  BSYNC.RECONVERGENT B0 ;  /* 0x0000000000007941 */ /* 0x000fea0003800200 */
.L_x_7547:
[----:B------:R-:W-:-:S05]  /*bc10*/  LOP3.LUT R3, R0, 0x80, R5, 0xf8, !PT ;  /* 0x0000008000037812 */ /* 0x000fca00078ef805 */
[----:B------:R-:W-:Y:S01]  /*bc20*/  STG.E.U8 desc[UR36][R16.64], R3 ;  /* 0x0000000310007986 */ /* 0x000fe2000c101124 */
[----:B------:R-:W-:Y:S05]  /*bc30*/  EXIT ;  /* 0x000000000000794d */ /* 0x000fea0003800000 */
.L_x_7544:
        /* <DEDUP_REMOVED lines=11> */
.L_x_7550:
[----:B------:R-:W-:Y:S01]  /*bcf0*/  HFMA2 R0, -RZ, RZ, 0, 7.569789886474609375e-06 ;  /* 0x0000007fff007431 */ /* 0x000fe200000001ff */
[----:B------:R-:W-:-:S04]  /*bd00*/  ISETP.GT.U32.AND P0, PT, R4, 0x7f800000, PT ;  /* 0x7f8000000400780c */ /* 0x000fc80003f04070 */
[----:B------:R-:W-:-:S09]  /*bd10*/  SEL R0, R0, 0x7c, P0 ;  /* 0x0000007c00007807 */ /* 0x000fd20000000000 */
.L_x_7551:
[----:B------:R-:W-:Y:S05]  /*bd20*/  BSYNC.RECONVERGENT B0 ;  /* 0x0000000000007941 */ /* 0x000fea0003800200 */
.L_x_7549:
[----:B------:R-:W-:-:S04]  /*bd30*/  SHF.R.U32.HI R3, RZ, 0x18, R2 ;  /* 0x00000018ff037819 */ /* 0x000fc80000011602 */
[----:B------:R-:W-:-:S05]  /*bd40*/  LOP3.LUT R3, R0, 0x80, R3, 0xf8, !PT ;  /* 0x0000008000037812 */ /* 0x000fca00078ef803 */
[----:B------:R-:W-:Y:S01]  /*bd50*/  STG.E.U8 desc[UR36][R16.64], R3 ;  /* 0x0000000310007986 */ /* 0x000fe2000c101124 */
[----:B------:R-:W-:Y:S05]  /*bd60*/  EXIT ;  /* 0x000000000000794d */ /* 0x000fea0003800000 */
.L_x_7543:
[----:B------:R-:W-:-:S05]  /*bd70*/  F2FP.BF16.F32.PACK_AB R2, RZ, R2 ;  /* 0x00000002ff02723e */ /* 0x000fca00000010ff */
[----:B------:R-:W-:Y:S01]  /*bd80*/  STG.E.U16 desc[UR36][R16.64], R2 ;  /* 0x0000000210007986 */ /* 0x000fe2000c101524 */
[----:B------:R-:W-:Y:S05]  /*bd90*/  EXIT ;  /* 0x000000000000794d */ /* 0x000fea0003800000 */
.L_x_7552:
        /* <DEDUP_REMOVED lines=14> */
.L_x_68496:


//--------------------- .text._ZN2at6native27unrolled_elementwise_kernelIZNS0_50_GLOBAL__N__2680c7bb_12_PowKernel_cu_7dd49032_300329pow_tensor_scalar_kernel_implIffEEvRNS_18TensorIteratorBaseET0_EUlfE_St5arrayIPcLm2EELi4E23TrivialOffsetCalculatorILi1EjESC_NS0_6memory12LoadWithCastILi1EEENSD_13StoreWithCastILi1EEEEEviT_S6_T2_T3_T4_T5_ --------------------------
	.section	.text._ZN2at6native27unrolled_elementwise_kernelIZNS0_50_GLOBAL__N__2680c7bb_12_PowKernel_cu_7dd49032_300329pow_tensor_scalar_kernel_implIffEEvRNS_18TensorIteratorBaseET0_EUlfE_St5arrayIPcLm2EELi4E23TrivialOffsetCalculatorILi1EjESC_NS0_6memory12LoadWithCastILi1EEENSD_13StoreWithCastILi1EEEEEviT_S6_T2_T3_T4_T5_,"ax",@progbits
	.align	128
        .global         _ZN2at6native27unrolled_elementwise_kernelIZNS0_50_GLOBAL__N__2680c7bb_12_PowKernel_cu_7dd49032_300329pow_tensor_scalar_kernel_implIffEEvRNS_18TensorIteratorBaseET0_EUlfE_St5arrayIPcLm2EELi4E23TrivialOffsetCalculatorILi1EjESC_NS0_6memory12LoadWithCastILi1EEENSD_13StoreWithCastILi1EEEEEviT_S6_T2_T3_T4_T5_
        .type           _ZN2at6native27unrolled_elementwise_kernelIZNS0_50_GLOBAL__N__2680c7bb_12_PowKernel_cu_7dd49032_300329pow_tensor_scalar_kernel_implIffEEvRNS_18TensorIteratorBaseET0_EUlfE_St5arrayIPcLm2EELi4E23TrivialOffsetCalculatorILi1EjESC_NS0_6memory12LoadWithCastILi1EEENSD_13StoreWithCastILi1EEEEEviT_S6_T2_T3_T4_T5_,@function
        .size           _ZN2at6native27unrolled_elementwise_kernelIZNS0_50_GLOBAL__N__2680c7bb_12_PowKernel_cu_7dd49032_300329pow_tensor_scalar_kernel_implIffEEvRNS_18TensorIteratorBaseET0_EUlfE_St5arrayIPcLm2EELi4E23TrivialOffsetCalculatorILi1EjESC_NS0_6memory12LoadWithCastILi1EEENSD_13StoreWithCastILi1EEEEEviT_S6_T2_T3_T4_T5_,(.L_x_68497 - _ZN2at6native27unrolled_elementwise_kernelIZNS0_50_GLOBAL__N__2680c7bb_12_PowKernel_cu_7dd49032_300329pow_tensor_scalar_kernel_implIffEEvRNS_18TensorIteratorBaseET0_EUlfE_St5arrayIPcLm2EELi4E23TrivialOffsetCalculatorILi1EjESC_NS0_6memory12LoadWithCastILi1EEENSD_13StoreWithCastILi1EEEEEviT_S6_T2_T3_T4_T5_)
        .other          _ZN2at6native27unrolled_elementwise_kernelIZNS0_50_GLOBAL__N__2680c7bb_12_PowKernel_cu_7dd49032_300329pow_tensor_scalar_kernel_implIffEEvRNS_18TensorIteratorBaseET0_EUlfE_St5arrayIPcLm2EELi4E23TrivialOffsetCalculatorILi1EjESC_NS0_6memory12LoadWithCastILi1EEENSD_13StoreWithCastILi1EEEEEviT_S6_T2_T3_T4_T5_,@"STO_CUDA_ENTRY STV_DEFAULT"
_ZN2at6native27unrolled_elementwise_kernelIZNS0_50_GLOBAL__N__2680c7bb_12_PowKernel_cu_7dd49032_300329pow_tensor_scalar_kernel_implIffEEvRNS_18TensorIteratorBaseET0_EUlfE_St5arrayIPcLm2EELi4E23TrivialOffsetCalculatorILi1EjESC_NS0_6memory12LoadWithCastILi1EEENSD_13StoreWithCastILi1EEEEEviT_S6_T2_T3_T4_T5_:
.text._ZN2at6native27unrolled_elementwise_kernelIZNS0_50_GLOBAL__N__2680c7bb_12_PowKernel_cu_7dd49032_300329pow_tensor_scalar_kernel_implIffEEvRNS_18TensorIteratorBaseET0_EUlfE_St5arrayIPcLm2EELi4E23TrivialOffsetCalculatorILi1EjESC_NS0_6memory12LoadWithCastILi1EEENSD_13StoreWithCastILi1EEEEEviT_S6_T2_T3_T4_T5_:
        /* <DEDUP_REMOVED lines=33> */
.L_x_7559:
[----:B------:R-:W2:Y:S02]  /*0210*/  LDG.E.U8 R4, desc[UR36][R4.64] ;  /* 0x0000002404047981 */ /* 0x000ea4000c1e1100 */
[----:B--2---:R-:W-:Y:S01]  /*0220*/  I2FP.F32.U32 R22, R4 ;  /* 0x0000000400167245 */ /* 0x004fe20000201000 */
[----:B------:R-:W-:Y:S06]  /*0230*/  BRA `(.L_x_7561) ;  /* 0x0000000c00287947 */ /* 0x000fec0003800000 */
.L_x_7558:
        /* <DEDUP_REMOVED lines=9> */
.L_x_7563:
[----:B------:R-:W2:Y:S02]  /*02d0*/  LDG.E R4, desc[UR36][R4.64] ;  /* 0x0000002404047981 */ /* 0x000ea4000c1e1900 */
[----:B--2---:R-:W-:Y:S01]  /*02e0*/  I2FP.F32.S32 R22, R4 ;  /* 0x0000000400167245 */ /* 0x004fe20000201400 */
[----:B------:R-:W-:Y:S06]  /*02f0*/  BRA `(.L_x_7561) ;  /* 0x0000000800f87947 */ /* 0x000fec0003800000 */
.L_x_7562:
[----:B------:R-:W2:Y:S02]  /*0300*/  LDG.E.U16 R4, desc[UR36][R4.64] ;  /* 0x0000002404047981 */ /* 0x000ea4000c1e1500 */
[----:B--2---:R2:W3:Y:S01]  /*0310*/  I2F.S16 R22, R4 ;  /* 0x0000000400167306 */ /* 0x0044e20000101400 */
[----:B------:R-:W-:Y:S05]  /*0320*/  BRA `(.L_x_7561) ;  /* 0x0000000800ec7947 */ /* 0x000fea0003800000 */
.L_x_7557:
        /* <DEDUP_REMOVED lines=8> */
.L_x_7565:
[----:B------:R-:W2:Y:S02]  /*03b0*/  LDG.E.U16 R4, desc[UR36][R4.64] ;  /* 0x0000002404047981 */ /* 0x000ea4000c1e1500 */
[----:B--2---:R-:W-:Y:S01]  /*03c0*/  HADD2.F32 R22, -RZ, R4.H0_H0 ;  /* 0x20000004ff167230 */ /* 0x004fe20000004100 */
[----:B------:R-:W-:Y:S06]  /*03d0*/  BRA `(.L_x_7561) ;  /* 0x0000000800c07947 */ /* 0x000fec0003800000 */
.L_x_7564:
        /* <DEDUP_REMOVED lines=8> */
.L_x_7567:
[----:B------:R-:W2:Y:S02]  /*0460*/  LDG.E.U16 R4, desc[UR36][R4.64] ;  /* 0x0000002404047981 */ /* 0x000ea4000c1e1500 */
[----:B--2---:R-:W-:Y:S01]  /*0470*/  HADD2.F32 R22, -RZ, R4.H0_H0 ;  /* 0x20000004ff167230 */ /* 0x004fe20000004100 */
[----:B------:R-:W-:Y:S06]  /*0480*/  BRA `(.L_x_7561) ;  /* 0x0000000800947947 */ /* 0x000fec0003800000 */
.L_x_7566:
[----:B------:R-:W2:Y:S01]  /*0490*/  LDG.E.64 R4, desc[UR36][R4.64] ;  /* 0x0000002404047981 */ /* 0x000ea2000c1e1b00 */
[----:B------:R-:W-:Y:S01]  /*04a0*/  UMOV UR4, 0xf0000000 ;  /* 0xf000000000047882 */ /* 0x000fe20000000000 */
[----:B------:R-:W-:Y:S01]  /*04b0*/  UMOV UR5, 0x380fffff ;  /* 0x380fffff00057882 */ /* 0x000fe20000000000 */
[----:B--2---:R-:W0:Y:S01]  /*04c0*/  F2F.F32.F64 R22, R4 ;  /* 0x0000000400167310 */ /* 0x004e220000301000 */
[----:B------:R-:W-:-:S14]  /*04d0*/  DSETP.GEU.AND P0, PT, |R4|, UR4, PT ;  /* 0x0000000404007e2a */ /* 0x000fdc000bf0e200 */
[----:B0-----:R-:W-:Y:S01]  /*04e0*/  @!P0 FMUL R22, R22, 1.175494350822287508e-38 ;  /* 0x0080000016168820 */ /* 0x001fe20000400000 */
[----:B------:R-:W-:Y:S06]  /*04f0*/  BRA `(.L_x_7561) ;  /* 0x0000000800787947 */ /* 0x000fec0003800000 */
.L_x_7556:
        /* <DEDUP_REMOVED lines=12> */
.L_x_7570:
[----:B------:R-:W2:Y:S01]  /*05c0*/  LDG.E.64 R4, desc[UR36][R4.64] ;  /* 0x0000002404047981 */ /* 0x000ea2000c1e1b00 */
[----:B------:R-:W-:Y:S01]  /*05d0*/  UMOV UR4, 0xf0000000 ;  /* 0xf000000000047882 */ /* 0x000fe20000000000 */
[----:B------:R-:W-:Y:S01]  /*05e0*/  UMOV UR5, 0x380fffff ;  /* 0x380fffff00057882 */ /* 0x000fe20000000000 */
[----:B--2---:R-:W0:Y:S01]  /*05f0*/  F2F.F32.F64 R22, R4 ;  /* 0x0000000400167310 */ /* 0x004e220000301000 */
[----:B------:R-:W-:-:S14]  /*0600*/  DSETP.GEU.AND P0, PT, |R4|, UR4, PT ;  /* 0x0000000404007e2a */ /* 0x000fdc000bf0e200 */
[----:B0-----:R-:W-:Y:S01]  /*0610*/  @!P0 FMUL R22, R22, 1.175494350822287508e-38 ;  /* 0x0080000016168820 */ /* 0x001fe20000400000 */
[----:B------:R-:W-:Y:S06]  /*0620*/  BRA `(.L_x_7561) ;  /* 0x00000008002c7947 */ /* 0x000fec0003800000 */
.L_x_7569:
        /* <DEDUP_REMOVED lines=25> */
.L_x_7572:
        /* <DEDUP_REMOVED lines=13> */
.L_x_7571:
[----:B------:R-:W2:Y:S02]  /*0890*/  LDG.E.U16 R4, desc[UR36][R4.64] ;  /* 0x0000002404047981 */ /* 0x000ea4000c1e1500 */
[----:B--2---:R-:W-:Y:S01]  /*08a0*/  IMAD.U32 R22, R4, 0x10000, RZ ;  /* 0x0001000004167824 */ /* 0x004fe200078e00ff */
[----:B------:R-:W-:Y:S06]  /*08b0*/  BRA `(.L_x_7561) ;  /* 0x0000000400887947 */ /* 0x000fec0003800000 */
.L_x_7568:
        /* <DEDUP_REMOVED lines=11> */
.L_x_7575:
        /* <DEDUP_REMOVED lines=20> */
.L_x_7577:
[----:B------:R-:W-:Y:S05]  /*0ab0*/  BSYNC.RECONVERGENT B0 ;  /* 0x0000000000007941 */ /* 0x000fea0003800200 */
.L_x_7576:
[----:B------:R-:W-:Y:S01]  /*0ac0*/  IMAD.SHL.U32 R0, R0, 0x100000, RZ ;  /* 0x0010000000007824 */ /* 0x000fe200078e00ff */
[----:B------:R-:W-:-:S04]  /*0ad0*/  LEA R3, R3, 0x3b800000, 0x17 ;  /* 0x3b80000003037811 */ /* 0x000fc800078eb8ff */
[----:B------:R-:W-:Y:S01]  /*0ae0*/  LOP3.LUT R22, R3, R0, R7, 0xfe, !PT ;  /* 0x0000000003167212 */ /* 0x000fe200078efe07 */
[----:B------:R-:W-:Y:S06]  /*0af0*/  BRA `(.L_x_7561) ;  /* 0x0000000000f87947 */ /* 0x000fec0003800000 */
.L_x_7574:
        /* <DEDUP_REMOVED lines=20> */
.L_x_7579:
[----:B------:R-:W-:Y:S05]  /*0c40*/  BSYNC.RECONVERGENT B0 ;  /* 0x0000000000007941 */ /* 0x000fea0003800200 */
.L_x_7578:
[----:B------:R-:W-:Y:S01]  /*0c50*/  IMAD.SHL.U32 R0, R0, 0x200000, RZ ;  /* 0x0020000000007824 */ /* 0x000fe200078e00ff */
[----:B------:R-:W-:-:S04]  /*0c60*/  LEA R3, R3, 0x37800000, 0x17 ;  /* 0x3780000003037811 */ /* 0x000fc800078eb8ff */
[----:B------:R-:W-:Y:S01]  /*0c70*/  LOP3.LUT R22, R3, R0, R7, 0xfe, !PT ;  /* 0x0000000003167212 */ /* 0x000fe200078efe07 */
[----:B------:R-:W-:Y:S06]  /*0c80*/  BRA `(.L_x_7561) ;  /* 0x0000000000947947 */ /* 0x000fec0003800000 */
.L_x_7573:
[----:B------:R-:W-:-:S09]  /*0c90*/  UISETP.NE.AND UP0, UPT, UR4, 0x1c, UPT ;  /* 0x0000001c0400788c */ /* 0x000fd2000bf05270 */
[----:B------:R-:W-:Y:S05]  /*0ca0*/  BRA.U !UP0, `(.L_x_7580) ;  /* 0x0000000108847547 */ /* 0x000fea000b800000 */
[----:B------:R-:W-:-:S09]  /*0cb0*/  UISETP.NE.AND UP0, UPT, UR4, 0x1d, UPT ;  /* 0x0000001d0400788c */ /* 0x000fd2000bf05270 */
[----:B------:R-:W-:Y:S05]  /*0cc0*/  BRA.U !UP0, `(.L_x_7581) ;  /* 0x0000000108707547 */ /* 0x000fea000b800000 */
[----:B------:R-:W-:-:S09]  /*0cd0*/  UISETP.NE.AND UP0, UPT, UR4, 0x2c, UPT ;  /* 0x0000002c0400788c */ /* 0x000fd2000bf05270 */
[----:B------:R-:W-:Y:S05]  /*0ce0*/  BRA.U !UP0, `(.L_x_7582) ;  /* 0x0000000108487547 */ /* 0x000fea000b800000 */
.L_x_7560:
        /* <DEDUP_REMOVED lines=16> */
.L_x_7583:
[----:B------:R-:W-:Y:S01]  /*0df0*/  IMAD.MOV.U32 R22, RZ, RZ, RZ ;  /* 0x000000ffff167224 */ /* 0x000fe200078e00ff */
[----:B------:R-:W-:Y:S06]  /*0e00*/  BRA `(.L_x_7561) ;  /* 0x0000000000347947 */ /* 0x000fec0003800000 */
.L_x_7582:
        /* <DEDUP_REMOVED lines=8> */
.L_x_7581:
[----:B------:R-:W2:Y:S02]  /*0e90*/  LDG.E.64 R22, desc[UR36][R4.64] ;  /* 0x0000002404167981 */ /* 0x000ea4000c1e1b00 */
[----:B--2---:R0:W1:Y:S01]  /*0ea0*/  I2F.U64 R22, R22 ;  /* 0x0000001600167312 */ /* 0x0040620000301000 */
[----:B------:R-:W-:Y:S05]  /*0eb0*/  BRA `(.L_x_7561) ;  /* 0x0000000000087947 */ /* 0x000fea0003800000 */
.L_x_7580:
[----:B------:R-:W2:Y:S02]  /*0ec0*/  LDG.E R4, desc[UR36][R4.64] ;  /* 0x0000002404047981 */ /* 0x000ea4000c1e1900 */
[----:B--2---:R-:W-:-:S07]  /*0ed0*/  I2FP.F32.U32 R22, R4 ;  /* 0x0000000400167245 */ /* 0x004fce0000201000 */
.L_x_7561:
[----:B------:R-:W-:Y:S05]  /*0ee0*/  BSYNC.RECONVERGENT B6 ;  /* 0x0000000000067941 */ /* 0x000fea0003800200 */
.L_x_7555:
[----:B------:R-:W-:-:S07]  /*0ef0*/  VIADD R16, R19, 0x80 ;  /* 0x0000008013107836 */ /* 0x000fce0000000000 */
.L_x_7554:
[----:B------:R-:W-:Y:S05]  /*0f00*/  BSYNC.RECONVERGENT B7 ;  /* 0x0000000000077941 */ /* 0x000fea0003800200 */
.L_x_7553:
        /* <DEDUP_REMOVED lines=25> */
.L_x_7590:
[----:B------:R-:W2:Y:S02]  /*10a0*/  LDG.E.U8 R4, desc[UR36][R4.64] ;  /* 0x0000002404047981 */ /* 0x000ea4000c1e1100 */
[----:B--2---:R-:W-:Y:S01]  /*10b0*/  I2FP.F32.U32 R23, R4 ;  /* 0x0000000400177245 */ /* 0x004fe20000201000 */
[----:B------:R-:W-:Y:S06]  /*10c0*/  BRA `(.L_x_7592) ;  /* 0x0000000c00247947 */ /* 0x000fec0003800000 */
.L_x_7589:
        /* <DEDUP_REMOVED lines=9> */
.L_x_7594:
[----:B------:R-:W2:Y:S02]  /*1160*/  LDG.E R4, desc[UR36][R4.64] ;  /* 0x0000002404047981 */ /* 0x000ea4000c1e1900 */
[----:B--2---:R-:W-:Y:S01]  /*1170*/  I2FP.F32.S32 R23, R4 ;  /* 0x0000000400177245 */ /* 0x004fe20000201400 */
[----:B------:R-:W-:Y:S06]  /*1180*/  BRA `(.L_x_7592) ;  /* 0x0000000800f47947 */ /* 0x000fec0003800000 */
.L_x_7593:
[----:B------:R-:W2:Y:S02]  /*1190*/  LDG.E.U16 R4, desc[UR36][R4.64] ;  /* 0x0000002404047981 */ /* 0x000ea4000c1e1500 */
[----:B--2---:R0:W2:Y:S01]  /*11a0*/  I2F.S16 R23, R4 ;  /* 0x0000000400177306 */ /* 0x0040a20000101400 */
[----:B------:R-:W-:Y:S05]  /*11b0*/  BRA `(.L_x_7592) ;  /* 0x0000000800e87947 */ /* 0x000fea0003800000 */
.L_x_7588:
        /* <DEDUP_REMOVED lines=8> */
.L_x_7596:
[----:B------:R-:W2:Y:S02]  /*1240*/  LDG.E.U16 R4, desc[UR36][R4.64] ;  /* 0x0000002404047981 */ /* 0x000ea4000c1e1500 */
[----:B--2---:R-:W-:Y:S01]  /*1250*/  HADD2.F32 R23, -RZ, R4.H0_H0 ;  /* 0x20000004ff177230 */ /* 0x004fe20000004100 */
[----:B------:R-:W-:Y:S06]  /*1260*/  BRA `(.L_x_7592) ;  /* 0x0000000800bc7947 */ /* 0x000fec0003800000 */
.L_x_7595:
        /* <DEDUP_REMOVED lines=8> */
.L_x_7598:
[----:B------:R-:W2:Y:S02]  /*12f0*/  LDG.E.U16 R4, desc[UR36][R4.64] ;  /* 0x0000002404047981 */ /* 0x000ea4000c1e1500 */
[----:B--2---:R-:W-:Y:S01]  /*1300*/  HADD2.F32 R23, -RZ, R4.H0_H0 ;  /* 0x20000004ff177230 */ /* 0x004fe20000004100 */
[----:B------:R-:W-:Y:S06]  /*1310*/  BRA `(.L_x_7592) ;  /* 0x0000000800907947 */ /* 0x000fec0003800000 */
.L_x_7597:
[----:B------:R-:W2:Y:S01]  /*1320*/  LDG.E.64 R4, desc[UR36][R4.64] ;  /* 0x0000002404047981 */ /* 0x000ea2000c1e1b00 */
[----:B------:R-:W-:Y:S01]  /*1330*/  UMOV UR4, 0xf0000000 ;  /* 0xf000000000047882 */ /* 0x000fe20000000000 */
[----:B------:R-:W-:Y:S01]  /*1340*/  UMOV UR5, 0x380fffff ;  /* 0x380fffff00057882 */ /* 0x000fe20000000000 */
[----:B--2---:R-:W0:Y:S01]  /*1350*/  F2F.F32.F64 R23, R4 ;  /* 0x0000000400177310 */ /* 0x004e220000301000 */
[----:B------:R-:W-:-:S14]  /*1360*/  DSETP.GEU.AND P0, PT, |R4|, UR4, PT ;  /* 0x0000000404007e2a */ /* 0x000fdc000bf0e200 */
[----:B0-----:R-:W-:Y:S01]  /*1370*/  @!P0 FMUL R23, R23, 1.175494350822287508e-38 ;  /* 0x0080000017178820 */ /* 0x001fe20000400000 */
[----:B------:R-:W-:Y:S06]  /*1380*/  BRA `(.L_x_7592) ;  /* 0x0000000800747947 */ /* 0x000fec0003800000 */
.L_x_7587:
        /* <DEDUP_REMOVED lines=12> */
.L_x_7601:
[----:B------:R-:W2:Y:S01]  /*1450*/  LDG.E.64 R4, desc[UR36][R4.64] ;  /* 0x0000002404047981 */ /* 0x000ea2000c1e1b00 */
[----:B------:R-:W-:Y:S01]  /*1460*/  UMOV UR4, 0xf0000000 ;  /* 0xf000000000047882 */ /* 0x000fe20000000000 */
[----:B------:R-:W-:Y:S01]  /*1470*/  UMOV UR5, 0x380fffff ;  /* 0x380fffff00057882 */ /* 0x000fe20000000000 */
[----:B--2---:R-:W0:Y:S01]  /*1480*/  F2F.F32.F64 R23, R4 ;  /* 0x0000000400177310 */ /* 0x004e220000301000 */
[----:B------:R-:W-:-:S14]  /*1490*/  DSETP.GEU.AND P0, PT, |R4|, UR4, PT ;  /* 0x0000000404007e2a */ /* 0x000fdc000bf0e200 */
[----:B0-----:R-:W-:Y:S01]  /*14a0*/  @!P0 FMUL R23, R23, 1.175494350822287508e-38 ;  /* 0x0080000017178820 */ /* 0x001fe20000400000 */
[----:B------:R-:W-:Y:S06]  /*14b0*/  BRA `(.L_x_7592) ;  /* 0x0000000800287947 */ /* 0x000fec0003800000 */
.L_x_7600:
        /* <DEDUP_REMOVED lines=25> */
.L_x_7603:
        /* <DEDUP_REMOVED lines=12> */
.L_x_7602:
[----:B------:R-:W2:Y:S02]  /*1710*/  LDG.E.U16 R4, desc[UR36][R4.64] ;  /* 0x0000002404047981 */ /* 0x000ea4000c1e1500 */
[----:B--2---:R-:W-:Y:S01]  /*1720*/  IMAD.U32 R23, R4, 0x10000, RZ ;  /* 0x0001000004177824 */ /* 0x004fe200078e00ff */
[----:B------:R-:W-:Y:S06]  /*1730*/  BRA `(.L_x_7592) ;  /* 0x0000000400887947 */ /* 0x000fec0003800000 */
.L_x_7599:
        /* <DEDUP_REMOVED lines=11> */
.L_x_7606:
        /* <DEDUP_REMOVED lines=20> */
.L_x_7608:
[----:B------:R-:W-:Y:S05]  /*1930*/  BSYNC.RECONVERGENT B0 ;  /* 0x0000000000007941 */ /* 0x000fea0003800200 */
.L_x_7607:
[----:B------:R-:W-:Y:S01]  /*1940*/  IMAD.SHL.U32 R0, R0, 0x100000, RZ ;  /* 0x0010000000007824 */ /* 0x000fe200078e00ff */
[----:B------:R-:W-:-:S04]  /*1950*/  LEA R3, R3, 0x3b800000, 0x17 ;  /* 0x3b80000003037811 */ /* 0x000fc800078eb8ff */
[----:B------:R-:W-:Y:S01]  /*1960*/  LOP3.LUT R23, R3, R0, R23, 0xfe, !PT ;  /* 0x0000000003177212 */ /* 0x000fe200078efe17 */
[----:B------:R-:W-:Y:S06]  /*1970*/  BRA `(.L_x_7592) ;  /* 0x0000000000f87947 */ /* 0x000fec0003800000 */
.L_x_7605:
        /* <DEDUP_REMOVED lines=20> */
.L_x_7610:
[----:B------:R-:W-:Y:S05]  /*1ac0*/  BSYNC.RECONVERGENT B0 ;  /* 0x0000000000007941 */ /* 0x000fea0003800200 */
.L_x_7609:
[----:B------:R-:W-:Y:S01]  /*1ad0*/  IMAD.SHL.U32 R0, R0, 0x200000, RZ ;  /* 0x0020000000007824 */ /* 0x000fe200078e00ff */
[----:B------:R-:W-:-:S04]  /*1ae0*/  LEA R3, R3, 0x37800000, 0x17 ;  /* 0x3780000003037811 */ /* 0x000fc800078eb8ff */
[----:B------:R-:W-:Y:S01]  /*1af0*/  LOP3.LUT R23, R3, R0, R23, 0xfe, !PT ;  /* 0x0000000003177212 */ /* 0x000fe200078efe17 */
[----:B------:R-:W-:Y:S06]  /*1b00*/  BRA `(.L_x_7592) ;  /* 0x0000000000947947 */ /* 0x000fec0003800000 */
.L_x_7604:
        /* <DEDUP_REMOVED lines=14> */
.L_x_7591:
        /* <DEDUP_REMOVED lines=16> */
.L_x_7613:
[----:B------:R-:W-:Y:S01]  /*1cf0*/  IMAD.MOV.U32 R23, RZ, RZ, RZ ;  /* 0x000000ffff177224 */ /* 0x000fe200078e00ff */
[----:B------:R-:W-:Y:S06]  /*1d00*/  BRA `(.L_x_7592) ;  /* 0x0000000000147947 */ /* 0x000fec0003800000 */
.L_x_7612:
[----:B------:R-:W2:Y:S02]  /*1d10*/  LDG.E.64 R4, desc[UR36][R4.64] ;  /* 0x0000002404047981 */ /* 0x000ea4000c1e1b00 */
[----:B--2---:R0:W2:Y:S01]  /*1d20*/  I2F.U64 R23, R4 ;  /* 0x0000000400177312 */ /* 0x0040a20000301000 */
[----:B------:R-:W-:Y:S05]  /*1d30*/  BRA `(.L_x_7592) ;  /* 0x0000000000087947 */ /* 0x000fea0003800000 */
.L_x_7611:
[----:B------:R-:W2:Y:S02]  /*1d40*/  LDG.E R4, desc[UR36][R4.64] ;  /* 0x0000002404047981 */ /* 0x000ea4000c1e1900 */
[----:B--2---:R-:W-:-:S07]  /*1d50*/  I2FP.F32.U32 R23, R4 ;  /* 0x0000000400177245 */ /* 0x004fce0000201000 */
.L_x_7592:
[----:B------:R-:W-:Y:S05]  /*1d60*/  BSYNC.RECONVERGENT B6 ;  /* 0x0000000000067941 */ /* 0x000fea0003800200 */
.L_x_7586:
[----:B------:R-:W-:-:S07]  /*1d70*/  VIADD R16, R16, 0x80 ;  /* 0x0000008010107836 */ /* 0x000fce0000000000 */
.L_x_7585:
[----:B------:R-:W-:Y:S05]  /*1d80*/  BSYNC.RECONVERGENT B7 ;  /* 0x0000000000077941 */ /* 0x000fea0003800200 */
.L_x_7584:
        /* <DEDUP_REMOVED lines=25> */
.L_x_7620:
[----:B------:R-:W2:Y:S02]  /*1f20*/  LDG.E.U8 R4, desc[UR36][R4.64] ;  /* 0x0000002404047981 */ /* 0x000ea4000c1e1100 */
[----:B--2---:R-:W-:Y:S01]  /*1f30*/  I2FP.F32.U32 R24, R4 ;  /* 0x0000000400187245 */ /* 0x004fe20000201000 */
[----:B------:R-:W-:Y:S06]  /*1f40*/  BRA `(.L_x_7622) ;  /* 0x0000000c00287947 */ /* 0x000fec0003800000 */
.L_x_7619:
        /* <DEDUP_REMOVED lines=9> */
.L_x_7624:
[----:B------:R-:W2:Y:S02]  /*1fe0*/  LDG.E R4, desc[UR36][R4.64] ;  /* 0x0000002404047981 */ /* 0x000ea4000c1e1900 */
[----:B--2---:R-:W-:Y:S01]  /*1ff0*/  I2FP.F32.S32 R24, R4 ;  /* 0x0000000400187245 */ /* 0x004fe20000201400 */
[----:B------:R-:W-:Y:S06]  /*2000*/  BRA `(.L_x_7622) ;  /* 0x0000000800f87947 */ /* 0x000fec0003800000 */
.L_x_7623:
[----:B------:R-:W2:Y:S02]  /*2010*/  LDG.E.U16 R4, desc[UR36][R4.64] ;  /* 0x0000002404047981 */ /* 0x000ea4000c1e1500 */
[----:B--2---:R4:W0:Y:S01]  /*2020*/  I2F.S16 R24, R4 ;  /* 0x0000000400187306 */ /* 0x0048220000101400 */
[----:B------:R-:W-:Y:S05]  /*2030*/  BRA `(.L_x_7622) ;  /* 0x0000000800ec7947 */ /* 0x000fea0003800000 */
.L_x_7618:
        /* <DEDUP_REMOVED lines=8> */
.L_x_7626:
[----:B------:R-:W2:Y:S02]  /*20c0*/  LDG.E.U16 R4, desc[UR36][R4.64] ;  /* 0x0000002404047981 */ /* 0x000ea4000c1e1500 */
[----:B--2---:R-:W-:Y:S01]  /*20d0*/  HADD2.F32 R24, -RZ, R4.H0_H0 ;  /* 0x20000004ff187230 */ /* 0x004fe20000004100 */
[----:B------:R-:W-:Y:S06]  /*20e0*/  BRA `(.L_x_7622) ;  /* 0x0000000800c07947 */ /* 0x000fec0003800000 */
.L_x_7625:
        /* <DEDUP_REMOVED lines=8> */
.L_x_7628:
[----:B------:R-:W2:Y:S02]  /*2170*/  LDG.E.U16 R4, desc[UR36][R4.64] ;  /* 0x0000002404047981 */ /* 0x000ea4000c1e1500 */
[----:B--2---:R-:W-:Y:S01]  /*2180*/  HADD2.F32 R24, -RZ, R4.H0_H0 ;  /* 0x20000004ff187230 */ /* 0x004fe20000004100 */
[----:B------:R-:W-:Y:S06]  /*2190*/  BRA `(.L_x_7622) ;  /* 0x0000000800947947 */ /* 0x000fec0003800000 */
.L_x_7627:
[----:B------:R-:W2:Y:S01]  /*21a0*/  LDG.E.64 R4, desc[UR36][R4.64] ;  /* 0x0000002404047981 */ /* 0x000ea2000c1e1b00 */
[----:B------:R-:W-:Y:S01]  /*21b0*/  UMOV UR4, 0xf0000000 ;  /* 0xf000000000047882 */ /* 0x000fe20000000000 */
[----:B------:R-:W-:Y:S01]  /*21c0*/  UMOV UR5, 0x380fffff ;  /* 0x380fffff00057882 */ /* 0x000fe20000000000 */
[----:B--2---:R-:W0:Y:S01]  /*21d0*/  F2F.F32.F64 R24, R4 ;  /* 0x0000000400187310 */ /* 0x004e220000301000 */
[----:B------:R-:W-:-:S14]  /*21e0*/  DSETP.GEU.AND P0, PT, |R4|, UR4, PT ;  /* 0x0000000404007e2a */ /* 0x000fdc000bf0e200 */
[----:B0-----:R-:W-:Y:S01]  /*21f0*/  @!P0 FMUL R24, R24, 1.175494350822287508e-38 ;  /* 0x0080000018188820 */ /* 0x001fe20000400000 */
[----:B------:R-:W-:Y:S06]  /*2200*/  BRA `(.L_x_7622) ;  /* 0x0000000800787947 */ /* 0x000fec0003800000 */
.L_x_7617:
        /* <DEDUP_REMOVED lines=12> */
.L_x_7631:
[----:B------:R-:W2:Y:S01]  /*22d0*/  LDG.E.64 R4, desc[UR36][R4.64] ;  /* 0x0000002404047981 */ /* 0x000ea2000c1e1b00 */
[----:B------:R-:W-:Y:S01]  /*22e0*/  UMOV UR4, 0xf0000000 ;  /* 0xf000000000047882 */ /* 0x000fe20000000000 */
[----:B------:R-:W-:Y:S01]  /*22f0*/  UMOV UR5, 0x380fffff ;  /* 0x380fffff00057882 */ /* 0x000fe20000000000 */
[----:B--2---:R-:W0:Y:S01]  /*2300*/  F2F.F32.F64 R24, R4 ;  /* 0x0000000400187310 */ /* 0x004e220000301000 */
[----:B------:R-:W-:-:S14]  /*2310*/  DSETP.GEU.AND P0, PT, |R4|, UR4, PT ;  /* 0x0000000404007e2a */ /* 0x000fdc000bf0e200 */
[----:B0-----:R-:W-:Y:S01]  /*2320*/  @!P0 FMUL R24, R24, 1.175494350822287508e-38 ;  /* 0x0080000018188820 */ /* 0x001fe20000400000 */
[----:B------:R-:W-:Y:S06]  /*2330*/  BRA `(.L_x_7622) ;  /* 0x00000008002c7947 */ /* 0x000fec0003800000 */
.L_x_7630:
        /* <DEDUP_REMOVED lines=25> */
.L_x_7633:
        /* <DEDUP_REMOVED lines=13> */
.L_x_7632:
[----:B------:R-:W2:Y:S02]  /*25a0*/  LDG.E.U16 R4, desc[UR36][R4.64] ;  /* 0x0000002404047981 */ /* 0x000ea4000c1e1500 */
[----:B--2---:R-:W-:Y:S01]  /*25b0*/  IMAD.U32 R24, R4, 0x10000, RZ ;  /* 0x0001000004187824 */ /* 0x004fe200078e00ff */
[----:B------:R-:W-:Y:S06]  /*25c0*/  BRA `(.L_x_7622) ;  /* 0x0000000400887947 */ /* 0x000fec0003800000 */
.L_x_7629:
        /* <DEDUP_REMOVED lines=11> */
.L_x_7636:
        /* <DEDUP_REMOVED lines=20> */
.L_x_7638:
[----:B------:R-:W-:Y:S05]  /*27c0*/  BSYNC.RECONVERGENT B0 ;  /* 0x0000000000007941 */ /* 0x000fea0003800200 */
.L_x_7637:
[----:B------:R-:W-:Y:S01]  /*27d0*/  IMAD.SHL.U32 R0, R0, 0x100000, RZ ;  /* 0x0010000000007824 */ /* 0x000fe200078e00ff */
[----:B------:R-:W-:-:S04]  /*27e0*/  LEA R3, R3, 0x3b800000, 0x17 ;  /* 0x3b80000003037811 */ /* 0x000fc800078eb8ff */
[----:B------:R-:W-:Y:S01]  /*27f0*/  LOP3.LUT R24, R3, R0, R7, 0xfe, !PT ;  /* 0x0000000003187212 */ /* 0x000fe200078efe07 */
[----:B------:R-:W-:Y:S06]  /*2800*/  BRA `(.L_x_7622) ;  /* 0x0000000000f87947 */ /* 0x000fec0003800000 */
.L_x_7635:
        /* <DEDUP_REMOVED lines=20> */
.L_x_7640:
[----:B------:R-:W-:Y:S05]  /*2950*/  BSYNC.RECONVERGENT B0 ;  /* 0x0000000000007941 */ /* 0x000fea0003800200 */
.L_x_7639:
[----:B------:R-:W-:Y:S01]  /*2960*/  IMAD.SHL.U32 R0, R0, 0x200000, RZ ;  /* 0x0020000000007824 */ /* 0x000fe200078e00ff */
[----:B------:R-:W-:-:S04]  /*2970*/  LEA R3, R3, 0x37800000, 0x17 ;  /* 0x3780000003037811 */ /* 0x000fc800078eb8ff */
[----:B------:R-:W-:Y:S01]  /*2980*/  LOP3.LUT R24, R3, R0, R7, 0xfe, !PT ;  /* 0x0000000003187212 */ /* 0x000fe200078efe07 */
[----:B------:R-:W-:Y:S06]  /*2990*/  BRA `(.L_x_7622) ;  /* 0x0000000000947947 */ /* 0x000fec0003800000 */
.L_x_7634:
        /* <DEDUP_REMOVED lines=14> */
.L_x_7621:
        /* <DEDUP_REMOVED lines=16> */
.L_x_7643:
[----:B------:R-:W-:Y:S01]  /*2b80*/  IMAD.MOV.U32 R24, RZ, RZ, RZ ;  /* 0x000000ffff187224 */ /* 0x000fe200078e00ff */
[----:B------:R-:W-:Y:S06]  /*2b90*/  BRA `(.L_x_7622) ;  /* 0x0000000000147947 */ /* 0x000fec0003800000 */
.L_x_7642:
[----:B------:R-:W2:Y:S02]  /*2ba0*/  LDG.E.64 R24, desc[UR36][R4.64] ;  /* 0x0000002404187981 */ /* 0x000ea4000c1e1b00 */
[----:B--2---:R0:W2:Y:S01]  /*2bb0*/  I2F.U64 R24, R24 ;  /* 0x0000001800187312 */ /* 0x0040a20000301000 */
[----:B------:R-:W-:Y:S05]  /*2bc0*/  BRA `(.L_x_7622) ;  /* 0x0000000000087947 */ /* 0x000fea0003800000 */
.L_x_7641:
[----:B------:R-:W2:Y:S02]  /*2bd0*/  LDG.E R4, desc[UR36][R4.64] ;  /* 0x0000002404047981 */ /* 0x000ea4000c1e1900 */
[----:B--2---:R-:W-:-:S07]  /*2be0*/  I2FP.F32.U32 R24, R4 ;  /* 0x0000000400187245 */ /* 0x004fce0000201000 */
.L_x_7622:
[----:B------:R-:W-:Y:S05]  /*2bf0*/  BSYNC.RECONVERGENT B6 ;  /* 0x0000000000067941 */ /* 0x000fea0003800200 */
.L_x_7616:
[----:B------:R-:W-:-:S07]  /*2c00*/  VIADD R16, R16, 0x80 ;  /* 0x0000008010107836 */ /* 0x000fce0000000000 */
.L_x_7615:
[----:B------:R-:W-:Y:S05]  /*2c10*/  BSYNC.RECONVERGENT B7 ;  /* 0x0000000000077941 */ /* 0x000fea0003800200 */
.L_x_7614:
        /* <DEDUP_REMOVED lines=24> */
.L_x_7649:
[----:B------:R-:W2:Y:S02]  /*2da0*/  LDG.E.U8 R4, desc[UR36][R4.64] ;  /* 0x0000002404047981 */ /* 0x000ea4000c1e1100 */
[----:B--2---:R-:W-:Y:S01]  /*2db0*/  I2FP.F32.U32 R18, R4 ;  /* 0x0000000400127245 */ /* 0x004fe20000201000 */
[----:B------:R-:W-:Y:S06]  /*2dc0*/  BRA `(.L_x_7645) ;  /* 0x0000000c001c7947 */ /* 0x000fec0003800000 */
.L_x_7648:
        /* <DEDUP_REMOVED lines=9> */
.L_x_7652:
[----:B------:R-:W2:Y:S02]  /*2e60*/  LDG.E R4, desc[UR36][R4.64] ;  /* 0x0000002404047981 */ /* 0x000ea4000c1e1900 */
[----:B--2---:R-:W-:Y:S01]  /*2e70*/  I2FP.F32.S32 R18, R4 ;  /* 0x0000000400127245 */ /* 0x004fe20000201400 */
[----:B------:R-:W-:Y:S06]  /*2e80*/  BRA `(.L_x_7645) ;  /* 0x0000000800ec7947 */ /* 0x000fec0003800000 */
.L_x_7651:
[----:B------:R-:W2:Y:S02]  /*2e90*/  LDG.E.U16 R4, desc[UR36][R4.64] ;  /* 0x0000002404047981 */ /* 0x000ea4000c1e1500 */
[----:B--2---:R0:W2:Y:S01]  /*2ea0*/  I2F.S16 R18, R4 ;  /* 0x0000000400127306 */ /* 0x0040a20000101400 */
[----:B------:R-:W-:Y:S05]  /*2eb0*/  BRA `(.L_x_7645) ;  /* 0x0000000800e07947 */ /* 0x000fea0003800000 */
.L_x_7647:
        /* <DEDUP_REMOVED lines=8> */
.L_x_7654:
[----:B------:R-:W2:Y:S02]  /*2f40*/  LDG.E.U16 R4, desc[UR36][R4.64] ;  /* 0x0000002404047981 */ /* 0x000ea4000c1e1500 */
[----:B--2---:R-:W-:Y:S01]  /*2f50*/  HADD2.F32 R18, -RZ, R4.H0_H0 ;  /* 0x20000004ff127230 */ /* 0x004fe20000004100 */
[----:B------:R-:W-:Y:S06]  /*2f60*/  BRA `(.L_x_7645) ;  /* 0x0000000800b47947 */ /* 0x000fec0003800000 */
.L_x_7653:
        /* <DEDUP_REMOVED lines=8> */
.L_x_7656:
[----:B------:R-:W2:Y:S02]  /*2ff0*/  LDG.E.U16 R4, desc[UR36][R4.64] ;  /* 0x0000002404047981 */ /* 0x000ea4000c1e1500 */
[----:B--2---:R-:W-:Y:S01]  /*3000*/  HADD2.F32 R18, -RZ, R4.H0_H0 ;  /* 0x20000004ff127230 */ /* 0x004fe20000004100 */
[----:B------:R-:W-:Y:S06]  /*3010*/  BRA `(.L_x_7645) ;  /* 0x0000000800887947 */ /* 0x000fec0003800000 */
.L_x_7655:
[----:B------:R-:W2:Y:S01]  /*3020*/  LDG.E.64 R4, desc[UR36][R4.64] ;  /* 0x0000002404047981 */ /* 0x000ea2000c1e1b00 */
[----:B------:R-:W-:Y:S01]  /*3030*/  UMOV UR4, 0xf0000000 ;  /* 0xf000000000047882 */ /* 0x000fe20000000000 */
[----:B------:R-:W-:Y:S01]  /*3040*/  UMOV UR5, 0x380fffff ;  /* 0x380fffff00057882 */ /* 0x000fe20000000000 */
[----:B--2---:R-:W0:Y:S01]  /*3050*/  F2F.F32.F64 R18, R4 ;  /* 0x0000000400127310 */ /* 0x004e220000301000 */
[----:B------:R-:W-:-:S14]  /*3060*/  DSETP.GEU.AND P0, PT, |R4|, UR4, PT ;  /* 0x0000000404007e2a */ /* 0x000fdc000bf0e200 */
[----:B0-----:R-:W-:Y:S01]  /*3070*/  @!P0 FMUL R18, R18, 1.175494350822287508e-38 ;  /* 0x0080000012128820 */ /* 0x001fe20000400000 */
[----:B------:R-:W-:Y:S06]  /*3080*/  BRA `(.L_x_7645) ;  /* 0x00000008006c7947 */ /* 0x000fec0003800000 */
.L_x_7646:
        /* <DEDUP_REMOVED lines=12> */
.L_x_7659:
[----:B------:R-:W2:Y:S01]  /*3150*/  LDG.E.64 R4, desc[UR36][R4.64] ;  /* 0x0000002404047981 */ /* 0x000ea2000c1e1b00 */
[----:B------:R-:W-:Y:S01]  /*3160*/  UMOV UR4, 0xf0000000 ;  /* 0xf000000000047882 */ /* 0x000fe20000000000 */
[----:B------:R-:W-:Y:S01]  /*3170*/  UMOV UR5, 0x380fffff ;  /* 0x380fffff00057882 */ /* 0x000fe20000000000 */
[----:B--2---:R-:W0:Y:S01]  /*3180*/  F2F.F32.F64 R18, R4 ;  /* 0x0000000400127310 */ /* 0x004e220000301000 */
[----:B------:R-:W-:-:S14]  /*3190*/  DSETP.GEU.AND P0, PT, |R4|, UR4, PT ;  /* 0x0000000404007e2a */ /* 0x000fdc000bf0e200 */
[----:B0-----:R-:W-:Y:S01]  /*31a0*/  @!P0 FMUL R18, R18, 1.175494350822287508e-38 ;  /* 0x0080000012128820 */ /* 0x001fe20000400000 */
[----:B------:R-:W-:Y:S06]  /*31b0*/  BRA `(.L_x_7645) ;  /* 0x0000000800207947 */ /* 0x000fec0003800000 */
.L_x_7658:
        /* <DEDUP_REMOVED lines=25> */
.L_x_7661:
        /* <DEDUP_REMOVED lines=13> */
.L_x_7660:
[----:B------:R-:W2:Y:S02]  /*3420*/  LDG.E.U16 R4, desc[UR36][R4.64] ;  /* 0x0000002404047981 */ /* 0x000ea4000c1e1500 */
[----:B--2---:R-:W-:Y:S01]  /*3430*/  IMAD.U32 R18, R4, 0x10000, RZ ;  /* 0x0001000004127824 */ /* 0x004fe200078e00ff */
[----:B------:R-:W-:Y:S06]  /*3440*/  BRA `(.L_x_7645) ;  /* 0x00000004007c7947 */ /* 0x000fec0003800000 */
.L_x_7657:
        /* <DEDUP_REMOVED lines=11> */
.L_x_7664:
        /* <DEDUP_REMOVED lines=19> */
.L_x_7666:
[----:B------:R-:W-:Y:S05]  /*3630*/  BSYNC.RECONVERGENT B0 ;  /* 0x0000000000007941 */ /* 0x000fea0003800200 */
.L_x_7665:
[----:B------:R-:W-:Y:S01]  /*3640*/  IMAD.SHL.U32 R0, R0, 0x100000, RZ ;  /* 0x0010000000007824 */ /* 0x000fe200078e00ff */
[----:B------:R-:W-:-:S04]  /*3650*/  LEA R3, R3, 0x3b800000, 0x17 ;  /* 0x3b80000003037811 */ /* 0x000fc800078eb8ff */
[----:B------:R-:W-:Y:S01]  /*3660*/  LOP3.LUT R18, R3, R0, R7, 0xfe, !PT ;  /* 0x0000000003127212 */ /* 0x000fe200078efe07 */
[----:B------:R-:W-:Y:S06]  /*3670*/  BRA `(.L_x_7645) ;  /* 0x0000000000f07947 */ /* 0x000fec0003800000 */
.L_x_7663:
        /* <DEDUP_REMOVED lines=19> */
.L_x_7668:
[----:B------:R-:W-:Y:S05]  /*37b0*/  BSYNC.RECONVERGENT B0 ;  /* 0x0000000000007941 */ /* 0x000fea0003800200 */
.L_x_7667:
[----:B------:R-:W-:Y:S01]  /*37c0*/  IMAD.SHL.U32 R0, R0, 0x200000, RZ ;  /* 0x0020000000007824 */ /* 0x000fe200078e00ff */
[----:B------:R-:W-:-:S04]  /*37d0*/  LEA R3, R3, 0x37800000, 0x17 ;  /* 0x3780000003037811 */ /* 0x000fc800078eb8ff */
[----:B------:R-:W-:Y:S01]  /*37e0*/  LOP3.LUT R18, R3, R0, R7, 0xfe, !PT ;  /* 0x0000000003127212 */ /* 0x000fe200078efe07 */
[----:B------:R-:W-:Y:S06]  /*37f0*/  BRA `(.L_x_7645) ;  /* 0x0000000000907947 */ /* 0x000fec0003800000 */
.L_x_7662:
        /* <DEDUP_REMOVED lines=14> */
.L_x_7650:
        /* <DEDUP_REMOVED lines=16> */
.L_x_7671:
[----:B------:R-:W-:Y:S05]  /*39e0*/  BRA `(.L_x_7645) ;  /* 0x0000000000147947 */ /* 0x000fea0003800000 */
.L_x_7670:
[----:B------:R-:W2:Y:S02]  /*39f0*/  LDG.E.64 R4, desc[UR36][R4.64] ;  /* 0x0000002404047981 */ /* 0x000ea4000c1e1b00 */
[----:B--2---:R0:W2:Y:S01]  /*3a00*/  I2F.U64 R18, R4 ;  /* 0x0000000400127312 */ /* 0x0040a20000301000 */
[----:B------:R-:W-:Y:S05]  /*3a10*/  BRA `(.L_x_7645) ;  /* 0x0000000000087947 */ /* 0x000fea0003800000 */
.L_x_7669:
[----:B------:R-:W2:Y:S02]  /*3a20*/  LDG.E R4, desc[UR36][R4.64] ;  /* 0x0000002404047981 */ /* 0x000ea4000c1e1900 */
[----:B--2---:R-:W-:-:S07]  /*3a30*/  I2FP.F32.U32 R18, R4 ;  /* 0x0000000400127245 */ /* 0x004fce0000201000 */
.L_x_7645:
[----:B------:R-:W-:Y:S05]  /*3a40*/  BSYNC.RECONVERGENT B6 ;  /* 0x0000000000067941 */ /* 0x000fea0003800200 */
.L_x_7644:
[----:B------:R-:W0:Y:S01]  /*3a50*/  LDC.U8 R16, c[0x0][0x3ac] ;  /* 0x0000eb00ff107b82 */ /* 0x000e220000000000 */
[----:B------:R-:W-:Y:S01]  /*3a60*/  ISETP.GE.AND P0, PT, R19, R17, PT ;  /* 0x000000111300720c */ /* 0x000fe20003f06270 */
[----:B------:R-:W-:Y:S04]  /*3a70*/  BSSY.RECONVERGENT B7, `(.L_x_7672) ;  /* 0x00002bb000077945 */ /* 0x000fe80003800200 */
[----:B------:R-:W-:Y:S01]  /*3a80*/  BSSY.RELIABLE B6, `(.L_x_7673) ;  /* 0x00001d5000067945 */ /* 0x000fe20003800100 */
[----:B012345:R-:W-:Y:S01]  /*3a90*/  FMUL.FTZ R4, R22, R22 ;  /* 0x0000001616047220 */ /* 0x03ffe20000410000 */
[----:B------:R-:W-:Y:S01]  /*3aa0*/  FMUL.FTZ R22, R23, R23 ;  /* 0x0000001717167220 */ /* 0x000fe20000410000 */
[----:B------:R-:W-:Y:S01]  /*3ab0*/  FMUL.FTZ R24, R24, R24 ;  /* 0x0000001818187220 */ /* 0x000fe20000410000 */
[----:B------:R-:W-:-:S04]  /*3ac0*/  FMUL.FTZ R18, R18, R18 ;  /* 0x0000001212127220 */ /* 0x000fc80000410000 */
[----:B------:R-:W-:Y:S05]  /*3ad0*/  @P0 BRA `(.L_x_7674) ;  /* 0x0000001c00300947 */ /* 0x000fea0003800000 */
        /* <DEDUP_REMOVED lines=22> */
.L_x_7678:
[----:B------:R-:W0:Y:S02]  /*3c40*/  F2I.S64.TRUNC R4, R4 ;  /* 0x0000000400047311 */ /* 0x000e24000020d900 */
[----:B0-----:R-:W-:-:S05]  /*3c50*/  IMAD.MOV.U32 R3, RZ, RZ, R4 ;  /* 0x000000ffff037224 */ /* 0x001fca00078e0004 */
[----:B------:R0:W-:Y:S01]  /*3c60*/  STG.E.U8 desc[UR36][R8.64], R3 ;  /* 0x0000000308007986 */ /* 0x0001e2000c101124 */
[----:B------:R-:W-:Y:S05]  /*3c70*/  BRA `(.L_x_7680) ;  /* 0x0000000c002c7947 */ /* 0x000fea0003800000 */
.L_x_7677:
        /* <DEDUP_REMOVED lines=9> */
.L_x_7682:
[----:B------:R-:W0:Y:S02]  /*3d10*/  F2I.FTZ.TRUNC.NTZ R3, R4 ;  /* 0x0000000400037305 */ /* 0x000e24000021f100 */
[----:B0-----:R0:W-:Y:S01]  /*3d20*/  STG.E desc[UR36][R8.64], R3 ;  /* 0x0000000308007986 */ /* 0x0011e2000c101924 */
[----:B------:R-:W-:Y:S05]  /*3d30*/  BRA `(.L_x_7680) ;  /* 0x0000000800fc7947 */ /* 0x000fea0003800000 */
.L_x_7681:
[----:B------:R-:W0:Y:S02]  /*3d40*/  F2I.FTZ.TRUNC.NTZ R3, R4 ;  /* 0x0000000400037305 */ /* 0x000e24000021f100 */
[----:B0-----:R0:W-:Y:S01]  /*3d50*/  STG.E.U16 desc[UR36][R8.64], R3 ;  /* 0x0000000308007986 */ /* 0x0011e2000c101524 */
[----:B------:R-:W-:Y:S05]  /*3d60*/  BRA `(.L_x_7680) ;  /* 0x0000000800f07947 */ /* 0x000fea0003800000 */
.L_x_7676:
        /* <DEDUP_REMOVED lines=8> */
.L_x_7684:
[----:B------:R-:W-:-:S05]  /*3df0*/  F2FP.F16.F32.PACK_AB R4, RZ, R4 ;  /* 0x00000004ff04723e */ /* 0x000fca00000000ff */
[----:B------:R0:W-:Y:S01]  /*3e00*/  STG.E.U16 desc[UR36][R8.64], R4 ;  /* 0x0000000408007986 */ /* 0x0001e2000c101524 */
[----:B------:R-:W-:Y:S05]  /*3e10*/  BRA `(.L_x_7680) ;  /* 0x0000000800c47947 */ /* 0x000fea0003800000 */
.L_x_7683:
        /* <DEDUP_REMOVED lines=9> */
.L_x_7686:
[----:B------:R-:W-:-:S04]  /*3eb0*/  F2FP.F16.F32.PACK_AB R3, RZ, R4 ;  /* 0x00000004ff03723e */ /* 0x000fc800000000ff */
[----:B------:R-:W-:-:S05]  /*3ec0*/  PRMT R3, R3, 0x5410, RZ ;  /* 0x0000541003037816 */ /* 0x000fca00000000ff */
[----:B------:R0:W-:Y:S01]  /*3ed0*/  STG.E desc[UR36][R8.64], R3 ;  /* 0x0000000308007986 */ /* 0x0001e2000c101924 */
[----:B------:R-:W-:Y:S05]  /*3ee0*/  BRA `(.L_x_7680) ;  /* 0x0000000800907947 */ /* 0x000fea0003800000 */
.L_x_7685:
[----:B------:R-:W-:-:S06]  /*3ef0*/  FMUL.FTZ R4, R4, 1 ;  /* 0x3f80000004047820 */ /* 0x000fcc0000410000 */
[----:B------:R-:W0:Y:S02]  /*3f00*/  F2F.F64.F32 R4, R4 ;  /* 0x0000000400047310 */ /* 0x000e240000201800 */
[----:B0-----:R0:W-:Y:S01]  /*3f10*/  STG.E.64 desc[UR36][R8.64], R4 ;  /* 0x0000000408007986 */ /* 0x0011e2000c101b24 */
[----:B------:R-:W-:Y:S05]  /*3f20*/  BRA `(.L_x_7680) ;  /* 0x0000000800807947 */ /* 0x000fea0003800000 */
.L_x_7675:
        /* <DEDUP_REMOVED lines=12> */
.L_x_7689:
[----:B------:R-:W-:Y:S01]  /*3ff0*/  FMUL.FTZ R4, R4, 1 ;  /* 0x3f80000004047820 */ /* 0x000fe20000410000 */
[----:B------:R-:W-:-:S05]  /*4000*/  CS2R R6, SRZ ;  /* 0x0000000000067805 */ /* 0x000fca000001ff00 */
[----:B------:R-:W0:Y:S02]  /*4010*/  F2F.F64.F32 R4, R4 ;  /* 0x0000000400047310 */ /* 0x000e240000201800 */
[----:B0-----:R0:W-:Y:S01]  /*4020*/  STG.E.128 desc[UR36][R8.64], R4 ;  /* 0x0000000408007986 */ /* 0x0011e2000c101d24 */
[----:B------:R-:W-:Y:S05]  /*4030*/  BRA `(.L_x_7680) ;  /* 0x00000008003c7947 */ /* 0x000fea0003800000 */
.L_x_7688:
        /* <DEDUP_REMOVED lines=18> */
.L_x_7693:
[----:B------:R-:W-:Y:S05]  /*4160*/  BSYNC.RECONVERGENT B0 ;  /* 0x0000000000007941 */ /* 0x000fea0003800200 */
.L_x_7692:
[----:B------:R-:W-:-:S05]  /*4170*/  LOP3.LUT R5, R0, 0x80, R5, 0xf8, !PT ;  /* 0x0000008000057812 */ /* 0x000fca00078ef805 */
[----:B------:R0:W-:Y:S01]  /*4180*/  STG.E.U8 desc[UR36][R8.64], R5 ;  /* 0x0000000508007986 */ /* 0x0001e2000c101124 */
[----:B------:R-:W-:Y:S05]  /*4190*/  BRA `(.L_x_7680) ;  /* 0x0000000400e47947 */ /* 0x000fea0003800000 */
.L_x_7691:
        /* <DEDUP_REMOVED lines=14> */
.L_x_7695:
[----:B------:R-:W-:Y:S05]  /*4280*/  BSYNC.RECONVERGENT B0 ;  /* 0x0000000000007941 */ /* 0x000fea0003800200 */
.L_x_7694:
[----:B------:R-:W-:-:S05]  /*4290*/  LOP3.LUT R3, R0, 0x80, R7, 0xf8, !PT ;  /* 0x0000008000037812 */ /* 0x000fca00078ef807 */
[----:B------:R0:W-:Y:S01]  /*42a0*/  STG.E.U8 desc[UR36][R8.64], R3 ;  /* 0x0000000308007986 */ /* 0x0001e2000c101124 */
[----:B------:R-:W-:Y:S05]  /*42b0*/  BRA `(.L_x_7680) ;  /* 0x00000004009c7947 */ /* 0x000fea0003800000 */
.L_x_7690:
[----:B------:R-:W-:-:S05]  /*42c0*/  F2FP.BF16.F32.PACK_AB R4, RZ, R4 ;  /* 0x00000004ff04723e */ /* 0x000fca00000010ff */
[----:B------:R0:W-:Y:S01]  /*42d0*/  STG.E.U16 desc[UR36][R8.64], R4 ;  /* 0x0000000408007986 */ /* 0x0001e2000c101524 */
[----:B------:R-:W-:Y:S05]  /*42e0*/  BRA `(.L_x_7680) ;  /* 0x0000000400907947 */ /* 0x000fea0003800000 */
.L_x_7687:
        /* <DEDUP_REMOVED lines=11> */
.L_x_7698:
        /* <DEDUP_REMOVED lines=12> */
.L_x_7701:
[----:B------:R-:W-:-:S04]  /*4460*/  SHF.R.U32.HI R0, RZ, 0x14, R4 ;  /* 0x00000014ff007819 */ /* 0x000fc80000011604 */
[----:B------:R-:W-:-:S04]  /*4470*/  LOP3.LUT R3, R0, 0x1, RZ, 0xc0, !PT ;  /* 0x0000000100037812 */ /* 0x000fc800078ec0ff */
[----:B------:R-:W-:-:S04]  /*4480*/  IADD3 R0, PT, PT, R4, 0x487ffff, R3 ;  /* 0x0487ffff04007810 */ /* 0x000fc80007ffe003 */
[----:B------:R-:W-:-:S04]  /*4490*/  SHF.R.U32.HI R0, RZ, 0x14, R0 ;  /* 0x00000014ff007819 */ /* 0x000fc80000011600 */
[----:B------:R-:W-:-:S07]  /*44a0*/  LOP3.LUT R3, R0, 0xff, RZ, 0xc0, !PT ;  /* 0x000000ff00037812 */ /* 0x000fce00078ec0ff */
.L_x_7702:
[----:B------:R-:W-:-:S04]  /*44b0*/  SHF.R.U32.HI R4, RZ, 0x18, R4 ;  /* 0x00000018ff047819 */ /* 0x000fc80000011604 */
[----:B------:R-:W-:-:S04]  /*44c0*/  LOP3.LUT R3, R3, 0x80, R4, 0xf8, !PT ;  /* 0x0000008003037812 */ /* 0x000fc800078ef804 */
[----:B------:R-:W-:-:S07]  /*44d0*/  PRMT R0, R3, 0x7610, R0 ;  /* 0x0000761003007816 */ /* 0x000fce0000000000 */
.L_x_7700:
[----:B------:R-:W-:Y:S05]  /*44e0*/  BSYNC.RECONVERGENT B0 ;  /* 0x0000000000007941 */ /* 0x000fea0003800200 */
.L_x_7699:
[----:B------:R1:W-:Y:S01]  /*44f0*/  STG.E.U8 desc[UR36][R8.64], R0 ;  /* 0x0000000008007986 */ /* 0x0003e2000c101124 */
[----:B------:R-:W-:Y:S05]  /*4500*/  BRA `(.L_x_7680) ;  /* 0x0000000400087947 */ /* 0x000fea0003800000 */
.L_x_7697:
        /* <DEDUP_REMOVED lines=12> */
.L_x_7705:
[----:B------:R-:W-:-:S04]  /*45d0*/  SHF.R.U32.HI R0, RZ, 0x15, R4 ;  /* 0x00000015ff007819 */ /* 0x000fc80000011604 */
[----:B------:R-:W-:-:S04]  /*45e0*/  LOP3.LUT R3, R0, 0x1, RZ, 0xc0, !PT ;  /* 0x0000000100037812 */ /* 0x000fc800078ec0ff */
[----:B------:R-:W-:-:S04]  /*45f0*/  IADD3 R0, PT, PT, R4, 0x88fffff, R3 ;  /* 0x088fffff04007810 */ /* 0x000fc80007ffe003 */
[----:B------:R-:W-:-:S04]  /*4600*/  SHF.R.U32.HI R0, RZ, 0x15, R0 ;  /* 0x00000015ff007819 */ /* 0x000fc80000011600 */
[----:B------:R-:W-:-:S07]  /*4610*/  LOP3.LUT R3, R0, 0xff, RZ, 0xc0, !PT ;  /* 0x000000ff00037812 */ /* 0x000fce00078ec0ff */
.L_x_7706:
[----:B------:R-:W-:-:S04]  /*4620*/  SHF.R.U32.HI R4, RZ, 0x18, R4 ;  /* 0x00000018ff047819 */ /* 0x000fc80000011604 */
[----:B------:R-:W-:-:S04]  /*4630*/  LOP3.LUT R3, R3, 0x80, R4, 0xf8, !PT ;  /* 0x0000008003037812 */ /* 0x000fc800078ef804 */
[----:B------:R-:W-:-:S07]  /*4640*/  PRMT R0, R3, 0x7610, R0 ;  /* 0x0000761003007816 */ /* 0x000fce0000000000 */
.L_x_7704:
[----:B------:R-:W-:Y:S05]  /*4650*/  BSYNC.RECONVERGENT B0 ;  /* 0x0000000000007941 */ /* 0x000fea0003800200 */
.L_x_7703:
[----:B------:R2:W-:Y:S01]  /*4660*/  STG.E.U8 desc[UR36][R8.64], R0 ;  /* 0x0000000008007986 */ /* 0x0005e2000c101124 */
[----:B------:R-:W-:Y:S05]  /*4670*/  BRA `(.L_x_7680) ;  /* 0x0000000000ac7947 */ /* 0x000fea0003800000 */
.L_x_7696:
[----:B------:R-:W-:-:S13]  /*4680*/  ISETP.NE.AND P0, PT, R0, 0x1c, PT ;  /* 0x0000001c0000780c */ /* 0x000fda0003f05270 */
[----:B------:R-:W-:Y:S05]  /*4690*/  @!P0 BRA `(.L_x_7707) ;  /* 0x00000000009c8947 */ /* 0x000fea0003800000 */
[----:B------:R-:W-:-:S13]  /*46a0*/  ISETP.NE.AND P0, PT, R0, 0x1d, PT ;  /* 0x0000001d0000780c */ /* 0x000fda0003f05270 */
[----:B------:R-:W-:Y:S05]  /*46b0*/  @!P0 BRA `(.L_x_7708) ;  /* 0x0000000000888947 */ /* 0x000fea0003800000 */
[----:B------:R-:W-:-:S13]  /*46c0*/  ISETP.NE.AND P0, PT, R0, 0x2c, PT ;  /* 0x0000002c0000780c */ /* 0x000fda0003f05270 */
[----:B------:R-:W-:Y:S05]  /*46d0*/  @!P0 BRA `(.L_x_7709) ;  /* 0x0000000000448947 */ /* 0x000fea0003800000 */
.L_x_7679:
        /* <DEDUP_REMOVED lines=16> */
.L_x_7710:
[----:B------:R-:W-:Y:S05]  /*47e0*/  BRA `(.L_x_7680) ;  /* 0x0000000000507947 */ /* 0x000fea0003800000 */
.L_x_7709:
        /* <DEDUP_REMOVED lines=15> */
.L_x_7708:
[----:B------:R-:W0:Y:S02]  /*48e0*/  F2I.U64.TRUNC R4, R4 ;  /* 0x0000000400047311 */ /* 0x000e24000020d800 */
[----:B0-----:R0:W-:Y:S01]  /*48f0*/  STG.E.64 desc[UR36][R8.64], R4 ;  /* 0x0000000408007986 */ /* 0x0011e2000c101b24 */
[----:B------:R-:W-:Y:S05]  /*4900*/  BRA `(.L_x_7680) ;  /* 0x0000000000087947 */ /* 0x000fea0003800000 */
.L_x_7707:
[----:B------:R-:W0:Y:S02]  /*4910*/  F2I.FTZ.U32.TRUNC.NTZ R3, R4 ;  /* 0x0000000400037305 */ /* 0x000e24000021f000 */
[----:B0-----:R3:W-:Y:S02]  /*4920*/  STG.E desc[UR36][R8.64], R3 ;  /* 0x0000000308007986 */ /* 0x0017e4000c101924 */
.L_x_7680:
        /* <DEDUP_REMOVED lines=24> */
.L_x_7715:
[----:B------:R-:W0:Y:S02]  /*4ab0*/  F2I.S64.TRUNC R22, R22 ;  /* 0x0000001600167311 */ /* 0x000e24000020d900 */
[----:B0-----:R-:W-:-:S05]  /*4ac0*/  IMAD.MOV.U32 R3, RZ, RZ, R22 ;  /* 0x000000ffff037224 */ /* 0x001fca00078e0016 */
[----:B------:R0:W-:Y:S01]  /*4ad0*/  STG.E.U8 desc[UR36][R8.64], R3 ;  /* 0x0000000308007986 */ /* 0x0001e2000c101124 */
[----:B------:R-:W-:Y:S05]  /*4ae0*/  BRA `(.L_x_7717) ;  /* 0x0000000c00287947 */ /* 0x000fea0003800000 */
.L_x_7714:
        /* <DEDUP_REMOVED lines=9> */
.L_x_7719:
[----:B------:R-:W0:Y:S02]  /*4b80*/  F2I.FTZ.TRUNC.NTZ R3, R22 ;  /* 0x0000001600037305 */ /* 0x000e24000021f100 */
[----:B0-----:R0:W-:Y:S01]  /*4b90*/  STG.E desc[UR36][R8.64], R3 ;  /* 0x0000000308007986 */ /* 0x0011e2000c101924 */
[----:B------:R-:W-:Y:S05]  /*4ba0*/  BRA `(.L_x_7717) ;  /* 0x0000000800f87947 */ /* 0x000fea0003800000 */
.L_x_7718:
[----:B------:R-:W0:Y:S02]  /*4bb0*/  F2I.FTZ.TRUNC.NTZ R3, R22 ;  /* 0x0000001600037305 */ /* 0x000e24000021f100 */
[----:B0-----:R0:W-:Y:S01]  /*4bc0*/  STG.E.U16 desc[UR36][R8.64], R3 ;  /* 0x0000000308007986 */ /* 0x0011e2000c101524 */
[----:B------:R-:W-:Y:S05]  /*4bd0*/  BRA `(.L_x_7717) ;  /* 0x0000000800ec7947 */ /* 0x000fea0003800000 */
.L_x_7713:
        /* <DEDUP_REMOVED lines=8> */
.L_x_7721:
[----:B------:R-:W-:-:S05]  /*4c60*/  F2FP.F16.F32.PACK_AB R22, RZ, R22 ;  /* 0x00000016ff16723e */ /* 0x000fca00000000ff */
[----:B------:R0:W-:Y:S01]  /*4c70*/  STG.E.U16 desc[UR36][R8.64], R22 ;  /* 0x0000001608007986 */ /* 0x0001e2000c101524 */
[----:B------:R-:W-:Y:S05]  /*4c80*/  BRA `(.L_x_7717) ;  /* 0x0000000800c07947 */ /* 0x000fea0003800000 */
.L_x_7720:
        /* <DEDUP_REMOVED lines=9> */
.L_x_7723:
[----:B------:R-:W-:-:S04]  /*4d20*/  F2FP.F16.F32.PACK_AB R3, RZ, R22 ;  /* 0x00000016ff03723e */ /* 0x000fc800000000ff */
[----:B------:R-:W-:-:S05]  /*4d30*/  PRMT R3, R3, 0x5410, RZ ;  /* 0x0000541003037816 */ /* 0x000fca00000000ff */
[----:B------:R0:W-:Y:S01]  /*4d40*/  STG.E desc[UR36][R8.64], R3 ;  /* 0x0000000308007986 */ /* 0x0001e2000c101924 */
[----:B------:R-:W-:Y:S05]  /*4d50*/  BRA `(.L_x_7717) ;  /* 0x00000008008c7947 */ /* 0x000fea0003800000 */
.L_x_7722:
[----:B------:R-:W-:-:S06]  /*4d60*/  FMUL.FTZ R4, R22, 1 ;  /* 0x3f80000016047820 */ /* 0x000fcc0000410000 */
[----:B------:R-:W0:Y:S02]  /*4d70*/  F2F.F64.F32 R4, R4 ;  /* 0x0000000400047310 */ /* 0x000e240000201800 */
[----:B0-----:R0:W-:Y:S01]  /*4d80*/  STG.E.64 desc[UR36][R8.64], R4 ;  /* 0x0000000408007986 */ /* 0x0011e2000c101b24 */
[----:B------:R-:W-:Y:S05]  /*4d90*/  BRA `(.L_x_7717) ;  /* 0x00000008007c7947 */ /* 0x000fea0003800000 */
.L_x_7712:
        /* <DEDUP_REMOVED lines=13> */
.L_x_7727:
        /* <DEDUP_REMOVED lines=16> */
.L_x_7730:
[----:B------:R-:W-:-:S04]  /*4f70*/  SHF.R.U32.HI R22, RZ, 0x18, R22 ;  /* 0x00000018ff167819 */ /* 0x000fc80000011616 */
[----:B------:R-:W-:-:S04]  /*4f80*/  LOP3.LUT R3, R3, 0x80, R22, 0xf8, !PT ;  /* 0x0000008003037812 */ /* 0x000fc800078ef816 */
[----:B------:R-:W-:-:S07]  /*4f90*/  PRMT R4, R3, 0x7610, R4 ;  /* 0x0000761003047816 */ /* 0x000fce0000000004 */
.L_x_7729:
[----:B------:R-:W-:Y:S05]  /*4fa0*/  BSYNC.RECONVERGENT B0 ;  /* 0x0000000000007941 */ /* 0x000fea0003800200 */
.L_x_7728:
[----:B------:R0:W-:Y:S01]  /*4fb0*/  STG.E.U8 desc[UR36][R8.64], R4 ;  /* 0x0000000408007986 */ /* 0x0001e2000c101124 */
[----:B------:R-:W-:Y:S05]  /*4fc0*/  BRA `(.L_x_7717) ;  /* 0x0000000400f07947 */ /* 0x000fea0003800000 */
.L_x_7726:
        /* <DEDUP_REMOVED lines=16> */
.L_x_7733:
[----:B------:R-:W-:-:S04]  /*50d0*/  SHF.R.U32.HI R22, RZ, 0x18, R22 ;  /* 0x00000018ff167819 */ /* 0x000fc80000011616 */
[----:B------:R-:W-:-:S04]  /*50e0*/  LOP3.LUT R3, R3, 0x80, R22, 0xf8, !PT ;  /* 0x0000008003037812 */ /* 0x000fc800078ef816 */
[----:B------:R-:W-:-:S07]  /*50f0*/  PRMT R4, R3, 0x7610, R4 ;  /* 0x0000761003047816 */ /* 0x000fce0000000004 */
.L_x_7732:
[----:B------:R-:W-:Y:S05]  /*5100*/  BSYNC.RECONVERGENT B0 ;  /* 0x0000000000007941 */ /* 0x000fea0003800200 */
.L_x_7731:
[----:B------:R0:W-:Y:S01]  /*5110*/  STG.E.U8 desc[UR36][R8.64], R4 ;  /* 0x0000000408007986 */ /* 0x0001e2000c101124 */
[----:B------:R-:W-:Y:S05]  /*5120*/  BRA `(.L_x_7717) ;  /* 0x0000000400987947 */ /* 0x000fea0003800000 */
.L_x_7725:
        /* <DEDUP_REMOVED lines=21> */
.L_x_7735:
[----:B------:R-:W0:Y:S02]  /*5280*/  F2I.U64.TRUNC R22, R22 ;  /* 0x0000001600167311 */ /* 0x000e24000020d800 */
[----:B0-----:R0:W-:Y:S01]  /*5290*/  STG.E.64 desc[UR36][R8.64], R22 ;  /* 0x0000001608007986 */ /* 0x0011e2000c101b24 */
[----:B------:R-:W-:Y:S05]  /*52a0*/  BRA `(.L_x_7717) ;  /* 0x0000000400387947 */ /* 0x000fea0003800000 */
.L_x_7734:
[----:B------:R-:W0:Y:S02]  /*52b0*/  F2I.FTZ.U32.TRUNC.NTZ R3, R22 ;  /* 0x0000001600037305 */ /* 0x000e24000021f000 */
[----:B0-----:R0:W-:Y:S01]  /*52c0*/  STG.E desc[UR36][R8.64], R3 ;  /* 0x0000000308007986 */ /* 0x0011e2000c101924 */
[----:B------:R-:W-:Y:S05]  /*52d0*/  BRA `(.L_x_7717) ;  /* 0x00000004002c7947 */ /* 0x000fea0003800000 */
.L_x_7724:
        /* <DEDUP_REMOVED lines=10> */
.L_x_7737:
[----:B------:R-:W-:Y:S01]  /*5380*/  FMUL.FTZ R4, R22, 1 ;  /* 0x3f80000016047820 */ /* 0x000fe20000410000 */
[----:B------:R-:W-:-:S05]  /*5390*/  CS2R R6, SRZ ;  /* 0x0000000000067805 */ /* 0x000fca000001ff00 */
[----:B------:R-:W0:Y:S02]  /*53a0*/  F2F.F64.F32 R4, R4 ;  /* 0x0000000400047310 */ /* 0x000e240000201800 */
[----:B0-----:R0:W-:Y:S01]  /*53b0*/  STG.E.128 desc[UR36][R8.64], R4 ;  /* 0x0000000408007986 */ /* 0x0011e2000c101d24 */
[----:B------:R-:W-:Y:S05]  /*53c0*/  BRA `(.L_x_7717) ;  /* 0x0000000000f07947 */ /* 0x000fea0003800000 */
.L_x_7736:
[----:B------:R-:W-:-:S13]  /*53d0*/  ISETP.NE.AND P0, PT, R0, 0xf, PT ;  /* 0x0000000f0000780c */ /* 0x000fda0003f05270 */
[----:B------:R-:W-:Y:S05]  /*53e0*/  @!P0 BRA `(.L_x_7738) ;  /* 0x0000000000e08947 */ /* 0x000fea0003800000 */
[----:B------:R-:W-:-:S13]  /*53f0*/  ISETP.NE.AND P0, PT, R0, 0x17, PT ;  /* 0x000000170000780c */ /* 0x000fda0003f05270 */
[----:B------:R-:W-:Y:S05]  /*5400*/  @!P0 BRA `(.L_x_7739) ;  /* 0x00000000008c8947 */ /* 0x000fea0003800000 */
[----:B------:R-:W-:-:S13]  /*5410*/  ISETP.NE.AND P0, PT, R0, 0x18, PT ;  /* 0x000000180000780c */ /* 0x000fda0003f05270 */
[----:B------:R-:W-:Y:S05]  /*5420*/  @!P0 BRA `(.L_x_7740) ;  /* 0x0000000000448947 */ /* 0x000fea0003800000 */
.L_x_7716:
        /* <DEDUP_REMOVED lines=16> */
.L_x_7741:
[----:B------:R-:W-:Y:S05]  /*5530*/  BRA `(.L_x_7717) ;  /* 0x0000000000947947 */ /* 0x000fea0003800000 */
.L_x_7740:
        /* <DEDUP_REMOVED lines=12> */
.L_x_7743:
[----:B------:R-:W-:Y:S05]  /*5600*/  BSYNC.RECONVERGENT B0 ;  /* 0x0000000000007941 */ /* 0x000fea0003800200 */
.L_x_7742:
[----:B------:R-:W-:-:S05]  /*5610*/  LOP3.LUT R3, R0, 0x80, R5, 0xf8, !PT ;  /* 0x0000008000037812 */ /* 0x000fca00078ef805 */
[----:B------:R3:W-:Y:S01]  /*5620*/  STG.E.U8 desc[UR36][R8.64], R3 ;  /* 0x0000000308007986 */ /* 0x0007e2000c101124 */
[----:B------:R-:W-:Y:S05]  /*5630*/  BRA `(.L_x_7717) ;  /* 0x0000000000547947 */ /* 0x000fea0003800000 */
.L_x_7739:
        /* <DEDUP_REMOVED lines=11> */
.L_x_7745:
[----:B------:R-:W-:Y:S01]  /*56f0*/  IMAD.MOV.U32 R0, RZ, RZ, 0x7f ;  /* 0x0000007fff007424 */ /* 0x000fe200078e00ff */
[----:B------:R-:W-:-:S04]  /*5700*/  ISETP.GT.U32.AND P0, PT, R4, 0x7f800000, PT ;  /* 0x7f8000000400780c */ /* 0x000fc80003f04070 */
[----:B------:R-:W-:-:S09]  /*5710*/  SEL R0, R0, 0x7c, P0 ;  /* 0x0000007c00007807 */ /* 0x000fd20000000000 */
.L_x_7746:
[----:B------:R-:W-:Y:S05]  /*5720*/  BSYNC.RECONVERGENT B0 ;  /* 0x0000000000007941 */ /* 0x000fea0003800200 */
.L_x_7744:
[----:B------:R-:W-:-:S04]  /*5730*/  SHF.R.U32.HI R3, RZ, 0x18, R22 ;  /* 0x00000018ff037819 */ /* 0x000fc80000011616 */
[----:B------:R-:W-:-:S05]  /*5740*/  LOP3.LUT R3, R0, 0x80, R3, 0xf8, !PT ;  /* 0x0000008000037812 */ /* 0x000fca00078ef803 */
[----:B------:R2:W-:Y:S01]  /*5750*/  STG.E.U8 desc[UR36][R8.64], R3 ;  /* 0x0000000308007986 */ /* 0x0005e2000c101124 */
[----:B------:R-:W-:Y:S05]  /*5760*/  BRA `(.L_x_7717) ;  /* 0x0000000000087947 */ /* 0x000fea0003800000 */
.L_x_7738:
[----:B------:R-:W-:-:S05]  /*5770*/  F2FP.BF16.F32.PACK_AB R22, RZ, R22 ;  /* 0x00000016ff16723e */ /* 0x000fca00000010ff */
[----:B------:R4:W-:Y:S02]  /*5780*/  STG.E.U16 desc[UR36][R8.64], R22 ;  /* 0x0000001608007986 */ /* 0x0009e4000c101524 */
.L_x_7717:
[----:B------:R-:W-:-:S07]  /*5790*/  VIADD R19, R19, 0x80 ;  /* 0x0000008013137836 */ /* 0x000fce0000000000 */
.L_x_7674:
[----:B------:R-:W-:-:S13]  /*57a0*/  ISETP.GE.AND P0, PT, R19, R17, PT ;  /* 0x000000111300720c */ /* 0x000fda0003f06270 */
[----:B------:R-:W-:Y:S05]  /*57b0*/  @P0 BREAK.RELIABLE B6 ;  /* 0x0000000000060942 */ /* 0x000fea0003800100 */
[----:B------:R-:W-:Y:S05]  /*57c0*/  @P0 BRA `(.L_x_7711) ;  /* 0x0000000c00940947 */ /* 0x000fea0003800000 */
[----:B------:R-:W-:Y:S05]  /*57d0*/  BSYNC.RELIABLE B6 ;  /* 0x0000000000067941 */ /* 0x000fea0003800100 */
.L_x_7673:
        /* <DEDUP_REMOVED lines=21> */
.L_x_7750:
[----:B------:R-:W0:Y:S02]  /*5930*/  F2I.S64.TRUNC R24, R24 ;  /* 0x0000001800187311 */ /* 0x000e24000020d900 */
[----:B0-----:R-:W-:-:S05]  /*5940*/  IMAD.MOV.U32 R3, RZ, RZ, R24 ;  /* 0x000000ffff037224 */ /* 0x001fca00078e0018 */
[----:B------:R0:W-:Y:S01]  /*5950*/  STG.E.U8 desc[UR36][R8.64], R3 ;  /* 0x0000000308007986 */ /* 0x0001e2000c101124 */
[----:B------:R-:W-:Y:S05]  /*5960*/  BRA `(.L_x_7752) ;  /* 0x0000000c00287947 */ /* 0x000fea0003800000 */
.L_x_7749:
        /* <DEDUP_REMOVED lines=9> */
.L_x_7754:
[----:B------:R-:W0:Y:S02]  /*5a00*/  F2I.FTZ.TRUNC.NTZ R3, R24 ;  /* 0x0000001800037305 */ /* 0x000e24000021f100 */
[----:B0-----:R0:W-:Y:S01]  /*5a10*/  STG.E desc[UR36][R8.64], R3 ;  /* 0x0000000308007986 */ /* 0x0011e2000c101924 */
[----:B------:R-:W-:Y:S05]  /*5a20*/  BRA `(.L_x_7752) ;  /* 0x0000000800f87947 */ /* 0x000fea0003800000 */
.L_x_7753:
[----:B------:R-:W0:Y:S02]  /*5a30*/  F2I.FTZ.TRUNC.NTZ R3, R24 ;  /* 0x0000001800037305 */ /* 0x000e24000021f100 */
[----:B0-----:R0:W-:Y:S01]  /*5a40*/  STG.E.U16 desc[UR36][R8.64], R3 ;  /* 0x0000000308007986 */ /* 0x0011e2000c101524 */
[----:B------:R-:W-:Y:S05]  /*5a50*/  BRA `(.L_x_7752) ;  /* 0x0000000800ec7947 */ /* 0x000fea0003800000 */
.L_x_7748:
        /* <DEDUP_REMOVED lines=8> */
.L_x_7756:
[----:B------:R-:W-:-:S05]  /*5ae0*/  F2FP.F16.F32.PACK_AB R24, RZ, R24 ;  /* 0x00000018ff18723e */ /* 0x000fca00000000ff */
[----:B------:R0:W-:Y:S01]  /*5af0*/  STG.E.U16 desc[UR36][R8.64], R24 ;  /* 0x0000001808007986 */ /* 0x0001e2000c101524 */
[----:B------:R-:W-:Y:S05]  /*5b00*/  BRA `(.L_x_7752) ;  /* 0x0000000800c07947 */ /* 0x000fea0003800000 */
.L_x_7755:
        /* <DEDUP_REMOVED lines=9> */
.L_x_7758:
[----:B------:R-:W-:-:S04]  /*5ba0*/  F2FP.F16.F32.PACK_AB R3, RZ, R24 ;  /* 0x00000018ff03723e */ /* 0x000fc800000000ff */
[----:B------:R-:W-:-:S05]  /*5bb0*/  PRMT R3, R3, 0x5410, RZ ;  /* 0x0000541003037816 */ /* 0x000fca00000000ff */
[----:B------:R0:W-:Y:S01]  /*5bc0*/  STG.E desc[UR36][R8.64], R3 ;  /* 0x0000000308007986 */ /* 0x0001e2000c101924 */
[----:B------:R-:W-:Y:S05]  /*5bd0*/  BRA `(.L_x_7752) ;  /* 0x00000008008c7947 */ /* 0x000fea0003800000 */
.L_x_7757:
[----:B------:R-:W-:-:S06]  /*5be0*/  FMUL.FTZ R4, R24, 1 ;  /* 0x3f80000018047820 */ /* 0x000fcc0000410000 */
[----:B------:R-:W0:Y:S02]  /*5bf0*/  F2F.F64.F32 R4, R4 ;  /* 0x0000000400047310 */ /* 0x000e240000201800 */
[----:B0-----:R0:W-:Y:S01]  /*5c00*/  STG.E.64 desc[UR36][R8.64], R4 ;  /* 0x0000000408007986 */ /* 0x0011e2000c101b24 */
[----:B------:R-:W-:Y:S05]  /*5c10*/  BRA `(.L_x_7752) ;  /* 0x00000008007c7947 */ /* 0x000fea0003800000 */
.L_x_7747:
        /* <DEDUP_REMOVED lines=13> */
.L_x_7762:
        /* <DEDUP_REMOVED lines=16> */
.L_x_7765:
[----:B------:R-:W-:-:S04]  /*5df0*/  SHF.R.U32.HI R24, RZ, 0x18, R24 ;  /* 0x00000018ff187819 */ /* 0x000fc80000011618 */
[----:B------:R-:W-:-:S04]  /*5e00*/  LOP3.LUT R3, R3, 0x80, R24, 0xf8, !PT ;  /* 0x0000008003037812 */ /* 0x000fc800078ef818 */
[----:B------:R-:W-:-:S07]  /*5e10*/  PRMT R4, R3, 0x7610, R4 ;  /* 0x0000761003047816 */ /* 0x000fce0000000004 */
.L_x_7764:
[----:B------:R-:W-:Y:S05]  /*5e20*/  BSYNC.RECONVERGENT B0 ;  /* 0x0000000000007941 */ /* 0x000fea0003800200 */
.L_x_7763:
[----:B------:R0:W-:Y:S01]  /*5e30*/  STG.E.U8 desc[UR36][R8.64], R4 ;  /* 0x0000000408007986 */ /* 0x0001e2000c101124 */
[----:B------:R-:W-:Y:S05]  /*5e40*/  BRA `(.L_x_7752) ;  /* 0x0000000400f07947 */ /* 0x000fea0003800000 */
.L_x_7761:
        /* <DEDUP_REMOVED lines=16> */
.L_x_7768:
[----:B------:R-:W-:-:S04]  /*5f50*/  SHF.R.U32.HI R24, RZ, 0x18, R24 ;  /* 0x00000018ff187819 */ /* 0x000fc80000011618 */
[----:B------:R-:W-:-:S04]  /*5f60*/  LOP3.LUT R3, R3, 0x80, R24, 0xf8, !PT ;  /* 0x0000008003037812 */ /* 0x000fc800078ef818 */
[----:B------:R-:W-:-:S07]  /*5f70*/  PRMT R4, R3, 0x7610, R4 ;  /* 0x0000761003047816 */ /* 0x000fce0000000004 */
.L_x_7767:
[----:B------:R-:W-:Y:S05]  /*5f80*/  BSYNC.RECONVERGENT B0 ;  /* 0x0000000000007941 */ /* 0x000fea0003800200 */
.L_x_7766:
[----:B------:R0:W-:Y:S01]  /*5f90*/  STG.E.U8 desc[UR36][R8.64], R4 ;  /* 0x0000000408007986 */ /* 0x0001e2000c101124 */
[----:B------:R-:W-:Y:S05]  /*5fa0*/  BRA `(.L_x_7752) ;  /* 0x0000000400987947 */ /* 0x000fea0003800000 */
.L_x_7760:
        /* <DEDUP_REMOVED lines=21> */
.L_x_7770:
[----:B------:R-:W0:Y:S02]  /*6100*/  F2I.U64.TRUNC R24, R24 ;  /* 0x0000001800187311 */ /* 0x000e24000020d800 */
[----:B0-----:R0:W-:Y:S01]  /*6110*/  STG.E.64 desc[UR36][R8.64], R24 ;  /* 0x0000001808007986 */ /* 0x0011e2000c101b24 */
[----:B------:R-:W-:Y:S05]  /*6120*/  BRA `(.L_x_7752) ;  /* 0x0000000400387947 */ /* 0x000fea0003800000 */
.L_x_7769:
[----:B------:R-:W0:Y:S02]  /*6130*/  F2I.FTZ.U32.TRUNC.NTZ R3, R24 ;  /* 0x0000001800037305 */ /* 0x000e24000021f000 */
[----:B0-----:R0:W-:Y:S01]  /*6140*/  STG.E desc[UR36][R8.64], R3 ;  /* 0x0000000308007986 */ /* 0x0011e2000c101924 */
[----:B------:R-:W-:Y:S05]  /*6150*/  BRA `(.L_x_7752) ;  /* 0x00000004002c7947 */ /* 0x000fea0003800000 */
.L_x_7759:
        /* <DEDUP_REMOVED lines=10> */
.L_x_7772:
[----:B------:R-:W-:Y:S01]  /*6200*/  FMUL.FTZ R4, R24, 1 ;  /* 0x3f80000018047820 */ /* 0x000fe20000410000 */
[----:B------:R-:W-:-:S05]  /*6210*/  CS2R R6, SRZ ;  /* 0x0000000000067805 */ /* 0x000fca000001ff00 */
[----:B------:R-:W0:Y:S02]  /*6220*/  F2F.F64.F32 R4, R4 ;  /* 0x0000000400047310 */ /* 0x000e240000201800 */
[----:B0-----:R4:W-:Y:S01]  /*6230*/  STG.E.128 desc[UR36][R8.64], R4 ;  /* 0x0000000408007986 */ /* 0x0019e2000c101d24 */
[----:B------:R-:W-:Y:S05]  /*6240*/  BRA `(.L_x_7752) ;  /* 0x0000000000f07947 */ /* 0x000fea0003800000 */
.L_x_7771:
[----:B------:R-:W-:-:S13]  /*6250*/  ISETP.NE.AND P0, PT, R0, 0xf, PT ;  /* 0x0000000f0000780c */ /* 0x000fda0003f05270 */
[----:B------:R-:W-:Y:S05]  /*6260*/  @!P0 BRA `(.L_x_7773) ;  /* 0x0000000000e08947 */ /* 0x000fea0003800000 */
[----:B------:R-:W-:-:S13]  /*6270*/  ISETP.NE.AND P0, PT, R0, 0x17, PT ;  /* 0x000000170000780c */ /* 0x000fda0003f05270 */
[----:B------:R-:W-:Y:S05]  /*6280*/  @!P0 BRA `(.L_x_7774) ;  /* 0x00000000008c8947 */ /* 0x000fea0003800000 */
[----:B------:R-:W-:-:S13]  /*6290*/  ISETP.NE.AND P0, PT, R0, 0x18, PT ;  /* 0x000000180000780c */ /* 0x000fda0003f05270 */
[----:B------:R-:W-:Y:S05]  /*62a0*/  @!P0 BRA `(.L_x_7775) ;  /* 0x0000000000448947 */ /* 0x000fea0003800000 */
.L_x_7751:
        /* <DEDUP_REMOVED lines=16> */
.L_x_7776:
[----:B------:R-:W-:Y:S05]  /*63b0*/  BRA `(.L_x_7752) ;  /* 0x0000000000947947 */ /* 0x000fea0003800000 */
.L_x_7775:
        /* <DEDUP_REMOVED lines=12> */
.L_x_7778:
[----:B------:R-:W-:Y:S05]  /*6480*/  BSYNC.RECONVERGENT B0 ;  /* 0x0000000000007941 */ /* 0x000fea0003800200 */
.L_x_7777:
[----:B------:R-:W-:-:S05]  /*6490*/  LOP3.LUT R3, R0, 0x80, R5, 0xf8, !PT ;  /* 0x0000008000037812 */ /* 0x000fca00078ef805 */
[----:B------:R1:W-:Y:S01]  /*64a0*/  STG.E.U8 desc[UR36][R8.64], R3 ;  /* 0x0000000308007986 */ /* 0x0003e2000c101124 */
[----:B------:R-:W-:Y:S05]  /*64b0*/  BRA `(.L_x_7752) ;  /* 0x0000000000547947 */ /* 0x000fea0003800000 */
.L_x_7774:
        /* <DEDUP_REMOVED lines=11> */
.L_x_7780:
[----:B------:R-:W-:Y:S01]  /*6570*/  IMAD.MOV.U32 R0, RZ, RZ, 0x7f ;  /* 0x0000007fff007424 */ /* 0x000fe200078e00ff */
[----:B------:R-:W-:-:S04]  /*6580*/  ISETP.GT.U32.AND P0, PT, R4, 0x7f800000, PT ;  /* 0x7f8000000400780c */ /* 0x000fc80003f04070 */
[----:B------:R-:W-:-:S09]  /*6590*/  SEL R0, R0, 0x7c, P0 ;  /* 0x0000007c00007807 */ /* 0x000fd20000000000 */
.L_x_7781:
[----:B------:R-:W-:Y:S05]  /*65a0*/  BSYNC.RECONVERGENT B0 ;  /* 0x0000000000007941 */ /* 0x000fea0003800200 */
.L_x_7779:
[----:B------:R-:W-:-:S04]  /*65b0*/  SHF.R.U32.HI R3, RZ, 0x18, R24 ;  /* 0x00000018ff037819 */ /* 0x000fc80000011618 */
[----:B------:R-:W-:-:S05]  /*65c0*/  LOP3.LUT R3, R0, 0x80, R3, 0xf8, !PT ;  /* 0x0000008000037812 */ /* 0x000fca00078ef803 */
[----:B------:R2:W-:Y:S01]  /*65d0*/  STG.E.U8 desc[UR36][R8.64], R3 ;  /* 0x0000000308007986 */ /* 0x0005e2000c101124 */
[----:B------:R-:W-:Y:S05]  /*65e0*/  BRA `(.L_x_7752) ;  /* 0x0000000000087947 */ /* 0x000fea0003800000 */
.L_x_7773:
[----:B------:R-:W-:-:S05]  /*65f0*/  F2FP.BF16.F32.PACK_AB R24, RZ, R24 ;  /* 0x00000018ff18723e */ /* 0x000fca00000010ff */
[----:B------:R0:W-:Y:S02]  /*6600*/  STG.E.U16 desc[UR36][R8.64], R24 ;  /* 0x0000001808007986 */ /* 0x0001e4000c101524 */
.L_x_7752:
[----:B------:R-:W-:-:S07]  /*6610*/  VIADD R19, R19, 0x80 ;  /* 0x0000008013137836 */ /* 0x000fce0000000000 */
.L_x_7711:
[----:B------:R-:W-:Y:S05]  /*6620*/  BSYNC.RECONVERGENT B7 ;  /* 0x0000000000077941 */ /* 0x000fea0003800200 */
.L_x_7672:
        /* <DEDUP_REMOVED lines=22> */
.L_x_7785:
[----:B------:R-:W0:Y:S02]  /*6790*/  F2I.S64.TRUNC R18, R18 ;  /* 0x0000001200127311 */ /* 0x000e24000020d900 */
[----:B0-----:R-:W-:-:S05]  /*67a0*/  IMAD.MOV.U32 R5, RZ, RZ, R18 ;  /* 0x000000ffff057224 */ /* 0x001fca00078e0012 */
[----:B------:R-:W-:Y:S01]  /*67b0*/  STG.E.U8 desc[UR36][R2.64], R5 ;  /* 0x0000000502007986 */ /* 0x000fe2000c101124 */
[----:B------:R-:W-:Y:S05]  /*67c0*/  EXIT ;  /* 0x000000000000794d */ /* 0x000fea0003800000 */
.L_x_7784:
        /* <DEDUP_REMOVED lines=9> */
.L_x_7788:
[----:B------:R-:W0:Y:S02]  /*6860*/  F2I.FTZ.TRUNC.NTZ R5, R18 ;  /* 0x0000001200057305 */ /* 0x000e24000021f100 */
[----:B0-----:R-:W-:Y:S01]  /*6870*/  STG.E desc[UR36][R2.64], R5 ;  /* 0x0000000502007986 */ /* 0x001fe2000c101924 */
[----:B------:R-:W-:Y:S05]  /*6880*/  EXIT ;  /* 0x000000000000794d */ /* 0x000fea0003800000 */
.L_x_7787:
[----:B------:R-:W0:Y:S02]  /*6890*/  F2I.FTZ.TRUNC.NTZ R5, R18 ;  /* 0x0000001200057305 */ /* 0x000e24000021f100 */
[----:B0-----:R-:W-:Y:S01]  /*68a0*/  STG.E.U16 desc[UR36][R2.64], R5 ;  /* 0x0000000502007986 */ /* 0x001fe2000c101524 */
[----:B------:R-:W-:Y:S05]  /*68b0*/  EXIT ;  /* 0x000000000000794d */ /* 0x000fea0003800000 */
.L_x_7783:
        /* <DEDUP_REMOVED lines=8> */
.L_x_7790:
[----:B------:R-:W-:-:S05]  /*6940*/  F2FP.F16.F32.PACK_AB R18, RZ, R18 ;  /* 0x00000012ff12723e */ /* 0x000fca00000000ff */
[----:B------:R-:W-:Y:S01]  /*6950*/  STG.E.U16 desc[UR36][R2.64], R18 ;  /* 0x0000001202007986 */ /* 0x000fe2000c101524 */
[----:B------:R-:W-:Y:S05]  /*6960*/  EXIT ;  /* 0x000000000000794d */ /* 0x000fea0003800000 */
.L_x_7789:
        /* <DEDUP_REMOVED lines=9> */
.L_x_7792:
[----:B------:R-:W-:-:S04]  /*6a00*/  F2FP.F16.F32.PACK_AB R5, RZ, R18 ;  /* 0x00000012ff05723e */ /* 0x000fc800000000ff */
[----:B------:R-:W-:-:S05]  /*6a10*/  PRMT R5, R5, 0x5410, RZ ;  /* 0x0000541005057816 */ /* 0x000fca00000000ff */
[----:B------:R-:W-:Y:S01]  /*6a20*/  STG.E desc[UR36][R2.64], R5 ;  /* 0x0000000502007986 */ /* 0x000fe2000c101924 */
[----:B------:R-:W-:Y:S05]  /*6a30*/  EXIT ;  /* 0x000000000000794d */ /* 0x000fea0003800000 */
.L_x_7791:
[----:B------:R-:W-:-:S06]  /*6a40*/  FMUL.FTZ R4, R18, 1 ;  /* 0x3f80000012047820 */ /* 0x000fcc0000410000 */
[----:B------:R-:W0:Y:S02]  /*6a50*/  F2F.F64.F32 R4, R4 ;  /* 0x0000000400047310 */ /* 0x000e240000201800 */
[----:B0-----:R-:W-:Y:S01]  /*6a60*/  STG.E.64 desc[UR36][R2.64], R4 ;  /* 0x0000000402007986 */ /* 0x001fe2000c101b24 */
[----:B------:R-:W-:Y:S05]  /*6a70*/  EXIT ;  /* 0x000000000000794d */ /* 0x000fea0003800000 */
.L_x_7782:
        /* <DEDUP_REMOVED lines=13> */
.L_x_7796:
        /* <DEDUP_REMOVED lines=16> */
.L_x_7799:
[----:B------:R-:W-:-:S04]  /*6c50*/  SHF.R.U32.HI R18, RZ, 0x18, R18 ;  /* 0x00000018ff127819 */ /* 0x000fc80000011612 */
[----:B------:R-:W-:-:S04]  /*6c60*/  LOP3.LUT R5, R5, 0x80, R18, 0xf8, !PT ;  /* 0x0000008005057812 */ /* 0x000fc800078ef812 */
[----:B------:R-:W-:-:S07]  /*6c70*/  PRMT R0, R5, 0x7610, R0 ;  /* 0x0000761005007816 */ /* 0x000fce0000000000 */
.L_x_7798:
[----:B------:R-:W-:Y:S05]  /*6c80*/  BSYNC.RECONVERGENT B0 ;  /* 0x0000000000007941 */ /* 0x000fea0003800200 */
.L_x_7797:
[----:B------:R-:W-:Y:S01]  /*6c90*/  STG.E.U8 desc[UR36][R2.64], R0 ;  /* 0x0000000002007986 */ /* 0x000fe2000c101124 */
[----:B------:R-:W-:Y:S05]  /*6ca0*/  EXIT ;  /* 0x000000000000794d */ /* 0x000fea0003800000 */
.L_x_7795:
        /* <DEDUP_REMOVED lines=16> */
.L_x_7802:
[----:B------:R-:W-:-:S04]  /*6db0*/  SHF.R.U32.HI R18, RZ, 0x18, R18 ;  /* 0x00000018ff127819 */ /* 0x000fc80000011612 */
[----:B------:R-:W-:-:S04]  /*6dc0*/  LOP3.LUT R5, R5, 0x80, R18, 0xf8, !PT ;  /* 0x0000008005057812 */ /* 0x000fc800078ef812 */
[----:B------:R-:W-:-:S07]  /*6dd0*/  PRMT R0, R5, 0x7610, R0 ;  /* 0x0000761005007816 */ /* 0x000fce0000000000 */
.L_x_7801:
[----:B------:R-:W-:Y:S05]  /*6de0*/  BSYNC.RECONVERGENT B0 ;  /* 0x0000000000007941 */ /* 0x000fea0003800200 */
.L_x_7800:
[----:B------:R-:W-:Y:S01]  /*6df0*/  STG.E.U8 desc[UR36][R2.64], R0 ;  /* 0x0000000002007986 */ /* 0x000fe2000c101124 */
[----:B------:R-:W-:Y:S05]  /*6e00*/  EXIT ;  /* 0x000000000000794d */ /* 0x000fea0003800000 */
.L_x_7794:
        /* <DEDUP_REMOVED lines=21> */
.L_x_7804:
[----:B------:R-:W0:Y:S02]  /*6f60*/  F2I.U64.TRUNC R18, R18 ;  /* 0x0000001200127311 */ /* 0x000e24000020d800 */
[----:B0-----:R-:W-:Y:S01]  /*6f70*/  STG.E.64 desc[UR36][R2.64], R18 ;  /* 0x0000001202007986 */ /* 0x001fe2000c101b24 */
[----:B------:R-:W-:Y:S05]  /*6f80*/  EXIT ;  /* 0x000000000000794d */ /* 0x000fea0003800000 */
.L_x_7803:
[----:B------:R-:W0:Y:S02]  /*6f90*/  F2I.FTZ.U32.TRUNC.NTZ R5, R18 ;  /* 0x0000001200057305 */ /* 0x000e24000021f000 */
[----:B0-----:R-:W-:Y:S01]  /*6fa0*/  STG.E desc[UR36][R2.64], R5 ;  /* 0x0000000502007986 */ /* 0x001fe2000c101924 */
[----:B------:R-:W-:Y:S05]  /*6fb0*/  EXIT ;  /* 0x000000000000794d */ /* 0x000fea0003800000 */
.L_x_7793:
        /* <DEDUP_REMOVED lines=10> */
.L_x_7806:
[----:B------:R-:W-:Y:S01]  /*7060*/  FMUL.FTZ R4, R18, 1 ;  /* 0x3f80000012047820 */ /* 0x000fe20000410000 */
[----:B------:R-:W-:-:S05]  /*7070*/  CS2R R6, SRZ ;  /* 0x0000000000067805 */ /* 0x000fca000001ff00 */
[----:B------:R-:W0:Y:S02]  /*7080*/  F2F.F64.F32 R4, R4 ;  /* 0x0000000400047310 */ /* 0x000e240000201800 */
[----:B0-----:R-:W-:Y:S01]  /*7090*/  STG.E.128 desc[UR36][R2.64], R4 ;  /* 0x0000000402007986 */ /* 0x001fe2000c101d24 */
[----:B------:R-:W-:Y:S05]  /*70a0*/  EXIT ;  /* 0x000000000000794d */ /* 0x000fea0003800000 */
.L_x_7805:
[----:B------:R-:W-:-:S13]  /*70b0*/  ISETP.NE.AND P0, PT, R0, 0xf, PT ;  /* 0x0000000f0000780c */ /* 0x000fda0003f05270 */
[----:B------:R-:W-:Y:S05]  /*70c0*/  @!P0 BRA `(.L_x_7807) ;  /* 0x0000000000e08947 */ /* 0x000fea0003800000 */
[----:B------:R-:W-:-:S13]  /*70d0*/  ISETP.NE.AND P0, PT, R0, 0x17, PT ;  /* 0x000000170000780c */ /* 0x000fda0003f05270 */
[----:B------:R-:W-:Y:S05]  /*70e0*/  @!P0 BRA `(.L_x_7808) ;  /* 0x00000000008c8947 */ /* 0x000fea0003800000 */
[----:B------:R-:W-:-:S13]  /*70f0*/  ISETP.NE.AND P0, PT, R0, 0x18, PT ;  /* 0x000000180000780c */ /* 0x000fda0003f05270 */
[----:B------:R-:W-:Y:S05]  /*7100*/  @!P0 BRA `(.L_x_7809) ;  /* 0x0000000000448947 */ /* 0x000fea0003800000 */
.L_x_7786:
        /* <DEDUP_REMOVED lines=16> */
.L_x_7810:
[----:B------:R-:W-:Y:S05]  /*7210*/  EXIT ;  /* 0x000000000000794d */ /* 0x000fea0003800000 */
.L_x_7809:
        /* <DEDUP_REMOVED lines=12> */
.L_x_7812:
[----:B------:R-:W-:Y:S05]  /*72e0*/  BSYNC.RECONVERGENT B0 ;  /* 0x0000000000007941 */ /* 0x000fea0003800200 */
.L_x_7811:
[----:B------:R-:W-:-:S05]  /*72f0*/  LOP3.LUT R5, R0, 0x80, R7, 0xf8, !PT ;  /* 0x0000008000057812 */ /* 0x000fca00078ef807 */
[----:B------:R-:W-:Y:S01]  /*7300*/  STG.E.U8 desc[UR36][R2.64], R5 ;  /* 0x0000000502007986 */ /* 0x000fe2000c101124 */
[----:B------:R-:W-:Y:S05]  /*7310*/  EXIT ;  /* 0x000000000000794d */ /* 0x000fea0003800000 */
.L_x_7808:
        /* <DEDUP_REMOVED lines=11> */
.L_x_7814:
[----:B------:R-:W-:Y:S01]  /*73d0*/  IMAD.MOV.U32 R0, RZ, RZ, 0x7f ;  /* 0x0000007fff007424 */ /* 0x000fe200078e00ff */
[----:B------:R-:W-:-:S04]  /*73e0*/  ISETP.GT.U32.AND P0, PT, R4, 0x7f800000, PT ;  /* 0x7f8000000400780c */ /* 0x000fc80003f04070 */
[----:B------:R-:W-:-:S09]  /*73f0*/  SEL R0, R0, 0x7c, P0 ;  /* 0x0000007c00007807 */ /* 0x000fd20000000000 */
.L_x_7815:
[----:B------:R-:W-:Y:S05]  /*7400*/  BSYNC.RECONVERGENT B0 ;  /* 0x0000000000007941 */ /* 0x000fea0003800200 */
.L_x_7813:
[----:B------:R-:W-:-:S04]  /*7410*/  SHF.R.U32.HI R5, RZ, 0x18, R18 ;  /* 0x00000018ff057819 */ /* 0x000fc80000011612 */
[----:B------:R-:W-:-:S05]  /*7420*/  LOP3.LUT R5, R0, 0x80, R5, 0xf8, !PT ;  /* 0x0000008000057812 */ /* 0x000fca00078ef805 */
[----:B------:R-:W-:Y:S01]  /*7430*/  STG.E.U8 desc[UR36][R2.64], R5 ;  /* 0x0000000502007986 */ /* 0x000fe2000c101124 */
[----:B------:R-:W-:Y:S05]  /*7440*/  EXIT ;  /* 0x000000000000794d */ /* 0x000fea0003800000 */
.L_x_7807:
[----:B------:R-:W-:-:S05]  /*7450*/  F2FP.BF16.F32.PACK_AB R18, RZ, R18 ;  /* 0x00000012ff12723e */ /* 0x000fca00000010ff */
[----:B------:R-:W-:Y:S01]  /*7460*/  STG.E.U16 desc[UR36][R2.64], R18 ;  /* 0x0000001202007986 */ /* 0x000fe2000c101524 */
[----:B------:R-:W-:Y:S05]  /*7470*/  EXIT ;  /* 0x000000000000794d */ /* 0x000fea0003800000 */
.L_x_7816:
        /* <DEDUP_REMOVED lines=16> */
.L_x_68497:


//--------------------- .text._ZN2at6native18elementwise_kernelILi128ELi2EZNS0_22gpu_kernel_impl_nocastIZNS0_50_GLOBAL__N__2680c7bb_12_PowKernel_cu_7dd49032_300329pow_tensor_scalar_kernel_implIffEEvRNS_18TensorIteratorBaseET0_EUlfE_EEvS6_RKT_EUliE_EEviT1_ --------------------------
	.section	.text._ZN2at6native18elementwise_kernelILi128ELi2EZNS0_22gpu_kernel_impl_nocastIZNS0_50_GLOBAL__N__2680c7bb_12_PowKernel_cu_7dd49032_300329pow_tensor_scalar_kernel_implIffEEvRNS_18TensorIteratorBaseET0_EUlfE_EEvS6_RKT_EUliE_EEviT1_,"ax",@progbits
	.align	128
        .global         _ZN2at6native18elementwise_kernelILi128ELi2EZNS0_22gpu_kernel_impl_nocastIZNS0_50_GLOBAL__N__2680c7bb_12_PowKernel_cu_7dd49032_300329pow_tensor_scalar_kernel_implIffEEvRNS_18TensorIteratorBaseET0_EUlfE_EEvS6_RKT_EUliE_EEviT1_
        .type           _ZN2at6native18elementwise_kernelILi128ELi2EZNS0_22gpu_kernel_impl_nocastIZNS0_50_GLOBAL__N__2680c7bb_12_PowKernel_cu_7dd49032_300329pow_tensor_scalar_kernel_implIffEEvRNS_18TensorIteratorBaseET0_EUlfE_EEvS6_RKT_EUliE_EEviT1_,@function
        .size           _ZN2at6native18elementwise_kernelILi128ELi2EZNS0_22gpu_kernel_impl_nocastIZNS0_50_GLOBAL__N__2680c7bb_12_PowKernel_cu_7dd49032_300329pow_tensor_scalar_kernel_implIffEEvRNS_18TensorIteratorBaseET0_EUlfE_EEvS6_RKT_EUliE_EEviT1_,(.L_x_68498 - _ZN2at6native18elementwise_kernelILi128ELi2EZNS0_22gpu_kernel_impl_nocastIZNS0_50_GLOBAL__N__2680c7bb_12_PowKernel_cu_7dd49032_300329pow_tensor_scalar_kernel_implIffEEvRNS_18TensorIteratorBaseET0_EUlfE_EEvS6_RKT_EUliE_EEviT1_)
        .other          _ZN2at6native18elementwise_kernelILi128ELi2EZNS0_22gpu_kernel_impl_nocastIZNS0_50_GLOBAL__N__2680c7bb_12_PowKernel_cu_7dd49032_300329pow_tensor_scalar_kernel_implIffEEvRNS_18TensorIteratorBaseET0_EUlfE_EEvS6_RKT_EUliE_EEviT1_,@"STO_CUDA_ENTRY STV_DEFAULT"
_ZN2at6native18elementwise_kernelILi128ELi2EZNS0_22gpu_kernel_impl_nocastIZNS0_50_GLOBAL__N__2680c7bb_12_PowKernel_cu_7dd49032_300329pow_tensor_scalar_kernel_implIffEEvRNS_18TensorIteratorBaseET0_EUlfE_EEvS6_RKT_EUliE_EEviT1_:
.text._ZN2at6native18elementwise_kernelILi128ELi2EZNS0_22gpu_kernel_impl_nocastIZNS0_50_GLOBAL__N__2680c7bb_12_PowKernel_cu_7dd49032_300329pow_tensor_scalar_kernel_implIffEEvRNS_18TensorIteratorBaseET0_EUlfE_EEvS6_RKT_EUliE_EEviT1_:
        /* <DEDUP_REMOVED lines=17> */
[----:B--2---:R-:W-:-:S05]  /*0110*/  FMUL.FTZ R9, R4, R4 ;  /* 0x0000000404097220 */ /* 0x004fca0000410000 */
[----:B0-----:R0:W-:Y:S02]  /*0120*/  STG.E desc[UR6][R6.64], R9 ;  /* 0x0000000906007986 */ /* 0x0011e4000c101906 */
.L_x_7819:
[----:B------:R-:W-:Y:S05]  /*0130*/  BSYNC.RECONVERGENT B0 ;  /* 0x0000000000007941 */ /* 0x000fea0003800200 */
.L_x_7818:
[----:B------:R-:W-:-:S13]  /*0140*/  ISETP.GE.AND P0, PT, R3, UR4, PT ;  /* 0x0000000403007c0c */ /* 0x000fda000bf06270 */
[----:B------:R-:W-:Y:S05]  /*0150*/  @P0 EXIT ;  /* 0x000000000000094d */ /* 0x000fea0003800000 */
[----:B------:R-:W1:Y:S02]  /*0160*/  LDC.64 R2, c[0x0][0x588] ;  /* 0x00016200ff027b82 */ /* 0x000e640000000a00 */
[----:B-1----:R-:W0:Y:S06]  /*0170*/  LDG.E R2, desc[UR6][R2.64] ;  /* 0x0000000602027981 */ /* 0x002e2c000c1e1900 */
[----:B------:R-:W1:Y:S01]  /*0180*/  LDC.64 R4, c[0x0][0x580] ;  /* 0x00016000ff047b82 */ /* 0x000e620000000a00 */
[----:B0-----:R-:W-:-:S05]  /*0190*/  FMUL.FTZ R7, R2, R2 ;  /* 0x0000000202077220 */ /* 0x001fca0000410000 */
[----:B-1----:R-:W-:Y:S01]  /*01a0*/  STG.E desc[UR6][R4.64], R7 ;  /* 0x0000000704007986 */ /* 0x002fe2000c101906 */
[----:B------:R-:W-:Y:S05]  /*01b0*/  EXIT ;  /* 0x000000000000794d */ /* 0x000fea0003800000 */
.L_x_7817:
        /* <DEDUP_REMOVED lines=305> */
.L_x_7822:
[----:B------:R-:W0:Y:S02]  /*14d0*/  LDCU.128 UR8, c[0x0][0x580] ;  /* 0x0000b000ff0877ac */ /* 0x000e240008000c00 */
[----:B0-----:R-:W-:-:S05]  /*14e0*/  IADD3 R6, P0, PT, R4, UR10, RZ ;  /* 0x0000000a04067c10 */ /* 0x001fca000ff1e0ff */
[----:B------:R-:W-:-:S05]  /*14f0*/  IMAD.X R7, RZ, RZ, UR11, P0 ;  /* 0x0000000bff077e24 */ /* 0x000fca00080e06ff */
[----:B------:R-:W2:Y:S01]  /*1500*/  LDG.E R6, desc[UR6][R6.64] ;  /* 0x0000000606067981 */ /* 0x000ea2000c1e1900 */
[----:B------:R-:W-:Y:S02]  /*1510*/  IADD3 R4, P0, PT, R5, UR8, RZ ;  /* 0x0000000805047c10 */ /* 0x000fe4000ff1e0ff */
[----:B------:R-:W-:Y:S02]  /*1520*/  IADD3 R3, PT, PT, R3, 0x80, RZ ;  /* 0x0000008003037810 */ /* 0x000fe40007ffe0ff */
[----:B------:R-:W-:Y:S01]  /*1530*/  IADD3.X R5, PT, PT, RZ, UR9, RZ, P0, !PT ;  /* 0x00000009ff057c10 */ /* 0x000fe200087fe4ff */
[----:B--2---:R-:W-:-:S05]  /*1540*/  FMUL.FTZ R9, R6, R6 ;  /* 0x0000000606097220 */ /* 0x004fca0000410000 */
[----:B------:R0:W-:Y:S03]  /*1550*/  STG.E desc[UR6][R4.64], R9 ;  /* 0x0000000904007986 */ /* 0x0001e6000c101906 */
.L_x_7821:
[----:B------:R-:W-:Y:S05]  /*1560*/  BSYNC.RECONVERGENT B0 ;  /* 0x0000000000007941 */ /* 0x000fea0003800200 */
.L_x_7820:
        /* <DEDUP_REMOVED lines=300> */
.L_x_7823:
[----:B------:R-:W0:Y:S02]  /*2830*/  LDCU.128 UR8, c[0x0][0x580] ;  /* 0x0000b000ff0877ac */ /* 0x000e240008000c00 */
[----:B0-----:R-:W-:-:S04]  /*2840*/  IADD3 R4, P0, PT, R2, UR10, RZ ;  /* 0x0000000a02047c10 */ /* 0x001fc8000ff1e0ff */
[----:B------:R-:W-:-:S05]  /*2850*/  IADD3.X R5, PT, PT, RZ, UR11, RZ, P0, !PT ;  /* 0x0000000bff057c10 */ /* 0x000fca00087fe4ff */
[----:B------:R-:W2:Y:S01]  /*2860*/  LDG.E R4, desc[UR6][R4.64] ;  /* 0x0000000604047981 */ /* 0x000ea2000c1e1900 */
[----:B------:R-:W-:-:S04]  /*2870*/  IADD3 R2, P0, PT, R3, UR8, RZ ;  /* 0x0000000803027c10 */ /* 0x000fc8000ff1e0ff */
[----:B------:R-:W-:Y:S01]  /*2880*/  IADD3.X R3, PT, PT, RZ, UR9, RZ, P0, !PT ;  /* 0x00000009ff037c10 */ /* 0x000fe200087fe4ff */
[----:B--2---:R-:W-:-:S05]  /*2890*/  FMUL.FTZ R7, R4, R4 ;  /* 0x0000000404077220 */ /* 0x004fca0000410000 */
[----:B------:R-:W-:Y:S01]  /*28a0*/  STG.E desc[UR6][R2.64], R7 ;  /* 0x0000000702007986 */ /* 0x000fe2000c101906 */
[----:B------:R-:W-:Y:S05]  /*28b0*/  EXIT ;  /* 0x000000000000794d */ /* 0x000fea0003800000 */
.L_x_7824:
        /* <DEDUP_REMOVED lines=12> */
.L_x_68498:


//--------------------- .text._ZN2at6native27unrolled_elementwise_kernelIZNS0_50_GLOBAL__N__2680c7bb_12_PowKernel_cu_7dd49032_300329pow_tensor_scalar_kernel_implIffEEvRNS_18TensorIteratorBaseET0_EUlfE_St5arrayIPcLm2EELi4E23TrivialOffsetCalculatorILi1EjESC_NS0_6memory15LoadWithoutCastENSD_16StoreWithoutCastEEEviT_S6_T2_T3_T4_T5_ --------------------------
	.section	.text._ZN2at6native27unrolled_elementwise_kernelIZNS0_50_GLOBAL__N__2680c7bb_12_PowKernel_cu_7dd49032_300329pow_tensor_scalar_kernel_implIffEEvRNS_18TensorIteratorBaseET0_EUlfE_St5arrayIPcLm2EELi4E23TrivialOffsetCalculatorILi1EjESC_NS0_6memory15LoadWithoutCastENSD_16StoreWithoutCastEEEviT_S6_T2_T3_T4_T5_,"ax",@progbits
	.align	128
        .global         _ZN2at6native27unrolled_elementwise_kernelIZNS0_50_GLOBAL__N__2680c7bb_12_PowKernel_cu_7dd49032_300329pow_tensor_scalar_kernel_implIffEEvRNS_18TensorIteratorBaseET0_EUlfE_St5arrayIPcLm2EELi4E23TrivialOffsetCalculatorILi1EjESC_NS0_6memory15LoadWithoutCastENSD_16StoreWithoutCastEEEviT_S6_T2_T3_T4_T5_
        .type           _ZN2at6native27unrolled_elementwise_kernelIZNS0_50_GLOBAL__N__2680c7bb_12_PowKernel_cu_7dd49032_300329pow_tensor_scalar_kernel_implIffEEvRNS_18TensorIteratorBaseET0_EUlfE_St5arrayIPcLm2EELi4E23TrivialOffsetCalculatorILi1EjESC_NS0_6memory15LoadWithoutCastENSD_16StoreWithoutCastEEEviT_S6_T2_T3_T4_T5_,@function
        .size           _ZN2at6native27unrolled_elementwise_kernelIZNS0_50_GLOBAL__N__2680c7bb_12_PowKernel_cu_7dd49032_300329pow_tensor_scalar_kernel_implIffEEvRNS_18TensorIteratorBaseET0_EUlfE_St5arrayIPcLm2EELi4E23TrivialOffsetCalculatorILi1EjESC_NS0_6memory15LoadWithoutCastENSD_16StoreWithoutCastEEEviT_S6_T2_T3_T4_T5_,(.L_x_68499 - _ZN2at6native27unrolled_elementwise_kernelIZNS0_50_GLOBAL__N__2680c7bb_12_PowKernel_cu_7dd49032_300329pow_tensor_scalar_kernel_implIffEEvRNS_18TensorIteratorBaseET0_EUlfE_St5arrayIPcLm2EELi4E23TrivialOffsetCalculatorILi1EjESC_NS0_6memory15LoadWithoutCastENSD_16StoreWithoutCastEEEviT_S6_T2_T3_T4_T5_)
        .other          _ZN2at6native27unrolled_elementwise_kernelIZNS0_50_GLOBAL__N__2680c7bb_12_PowKernel_cu_7dd49032_300329pow_tensor_scalar_kernel_implIffEEvRNS_18TensorIteratorBaseET0_EUlfE_St5arrayIPcLm2EELi4E23TrivialOffsetCalculatorILi1EjESC_NS0_6memory15LoadWithoutCastENSD_16StoreWithoutCastEEEviT_S6_T2_T3_T4_T5_,@"STO_CUDA_ENTRY STV_DEFAULT"
_ZN2at6native27unrolled_elementwise_kernelIZNS0_50_GLOBAL__N__2680c7bb_12_PowKernel_cu_7dd49032_300329pow_tensor_scalar_kernel_implIffEEvRNS_18TensorIteratorBaseET0_EUlfE_St5arrayIPcLm2EELi4E23TrivialOffsetCalculatorILi1EjESC_NS0_6memory15LoadWithoutCastENSD_16StoreWithoutCastEEEviT_S6_T2_T3_T4_T5_:
.text._ZN2at6native27unrolled_elementwise_kernelIZNS0_50_GLOBAL__N__2680c7bb_12_PowKernel_cu_7dd49032_300329pow_tensor_scalar_kernel_implIffEEvRNS_18TensorIteratorBaseET0_EUlfE_St5arrayIPcLm2EELi4E23TrivialOffsetCalculatorILi1EjESC_NS0_6memory15LoadWithoutCastENSD_16StoreWithoutCastEEEviT_S6_T2_T3_T4_T5_:
        /* <DEDUP_REMOVED lines=20> */
[----:B------:R-:W-:Y:S01]  /*0140*/  @!P3 VIADD R13, R13, 0x80 ;  /* 0x000000800d0db836 */ /* 0x000fe20000000000 */
[----:B------:R-:W0:Y:S04]  /*0150*/  @!P3 LDC.64 R6, c[0x0][0x398] ;  /* 0x0000e600ff06bb82 */ /* 0x000e280000000a00 */
[----:B------:R-:W-:-:S13]  /*0160*/  ISETP.GE.AND P2, PT, R13, R2, PT ;  /* 0x000000020d00720c */ /* 0x000fda0003f46270 */
[----:B------:R-:W1:Y:S01]  /*0170*/  @!P2 LDC.64 R4, c[0x0][0x398] ;  /* 0x0000e600ff04ab82 */ /* 0x000e620000000a00 */
[----:B------:R-:W-:Y:S02]  /*0180*/  @!P2 IMAD R15, R0, 0x200, R13 ;  /* 0x00000200000fa824 */ /* 0x000fe400078e020d */
[----:B--2---:R-:W-:-:S04]  /*0190*/  @!P1 IMAD.WIDE.U32 R10, R17, 0x4, R10 ;  /* 0x00000004110a9825 */ /* 0x004fc800078e000a */
[----:B0-----:R-:W-:-:S04]  /*01a0*/  @!P3 IMAD.WIDE.U32 R12, R19, 0x4, R6 ;  /* 0x00000004130cb825 */ /* 0x001fc800078e0006 */
[----:B-1----:R-:W-:Y:S01]  /*01b0*/  @!P2 IMAD.WIDE.U32 R6, R15, 0x4, R4 ;  /* 0x000000040f06a825 */ /* 0x002fe200078e0004 */
[----:B------:R-:W-:Y:S02]  /*01c0*/  CS2R R4, SRZ ;  /* 0x0000000000047805 */ /* 0x000fe4000001ff00 */
[----:B------:R-:W-:-:S04]  /*01d0*/  MOV R15, RZ ;  /* 0x000000ff000f7202 */ /* 0x000fc80000000f00 */
[----:B------:R0:W5:Y:S04]  /*01e0*/  @!P1 LDG.E R5, desc[UR4][R10.64] ;  /* 0x000000040a059981 */ /* 0x000168000c1e1900 */
[----:B------:R0:W5:Y:S04]  /*01f0*/  @!P3 LDG.E R15, desc[UR4][R12.64] ;  /* 0x000000040c0fb981 */ /* 0x000168000c1e1900 */
[----:B------:R0:W5:Y:S01]  /*0200*/  @!P2 LDG.E R4, desc[UR4][R6.64] ;  /* 0x000000040604a981 */ /* 0x000162000c1e1900 */
[----:B------:R-:W-:Y:S01]  /*0210*/  ISETP.GE.AND P0, PT, R3, R2, PT ;  /* 0x000000020300720c */ /* 0x000fe20003f06270 */
[----:B------:R-:W-:Y:S04]  /*0220*/  BSSY.RECONVERGENT B0, `(.L_x_7825) ;  /* 0x000001a000007945 */ /* 0x000fe80003800200 */
[----:B------:R-:W-:Y:S01]  /*0230*/  BSSY.RELIABLE B1, `(.L_x_7826) ;  /* 0x0000011000017945 */ /* 0x000fe20003800100 */
[----:B---3--:R-:W-:-:S07]  /*0240*/  FMUL.FTZ R9, R14, R14 ;  /* 0x0000000e0e097220 */ /* 0x008fce0000410000 */
[----:B0-----:R-:W-:Y:S05]  /*0250*/  @P0 BRA `(.L_x_7827) ;  /* 0x0000000000380947 */ /* 0x001fea0003800000 */
[----:B------:R-:W0:Y:S01]  /*0260*/  LDC.64 R6, c[0x0][0x390] ;  /* 0x0000e400ff067b82 */ /* 0x000e220000000a00 */
[----:B------:R-:W-:Y:S01]  /*0270*/  LEA R11, R0, R3, 0x9 ;  /* 0x00000003000b7211 */ /* 0x000fe200078e48ff */
[----:B------:R-:W-:-:S05]  /*0280*/  VIADD R3, R3, 0x80 ;  /* 0x0000008003037836 */ /* 0x000fca0000000000 */
        /* <DEDUP_REMOVED lines=8> */
[----:B------:R-:W-:-:S03]  /*0310*/  IADD3 R3, PT, PT, R3, 0x80, RZ ;  /* 0x0000008003037810 */ /* 0x000fc60007ffe0ff */
[----:B0-----:R-:W-:-:S05]  /*0320*/  IMAD.WIDE.U32 R6, R9, 0x4, R6 ;  /* 0x0000000409067825 */ /* 0x001fca00078e0006 */
[----:B------:R0:W-:Y:S02]  /*0330*/  STG.E desc[UR4][R6.64], R5 ;  /* 0x0000000506007986 */ /* 0x0001e4000c101904 */
.L_x_7827:
[----:B------:R-:W-:Y:S05]  /*0340*/  BSYNC.RELIABLE B1 ;  /* 0x0000000000017941 */ /* 0x000fea0003800100 */
.L_x_7826:
[----:B------:R-:W-:-:S13]  /*0350*/  ISETP.GE.AND P0, PT, R3, R2, PT ;  /* 0x000000020300720c */ /* 0x000fda0003f06270 */
[----:B0-----:R-:W0:Y:S01]  /*0360*/  @!P0 LDC.64 R6, c[0x0][0x390] ;  /* 0x0000e400ff068b82 */ /* 0x001e220000000a00 */
[----:B-----5:R-:W-:Y:S02]  /*0370*/  @!P0 IMAD R5, R0, 0x200, R3 ;  /* 0x0000020000058824 */ /* 0x020fe400078e0203 */
[----:B------:R-:W-:Y:S01]  /*0380*/  @!P0 FMUL.FTZ R15, R15, R15 ;  /* 0x0000000f0f0f8220 */ /* 0x000fe20000410000 */
[----:B------:R-:W-:Y:S01]  /*0390*/  @!P0 IADD3 R3, PT, PT, R3, 0x80, RZ ;  /* 0x0000008003038810 */ /* 0x000fe20007ffe0ff */
[----:B0-----:R-:W-:-:S05]  /*03a0*/  @!P0 IMAD.WIDE.U32 R6, R5, 0x4, R6 ;  /* 0x0000000405068825 */ /* 0x001fca00078e0006 */
[----:B------:R1:W-:Y:S02]  /*03b0*/  @!P0 STG.E desc[UR4][R6.64], R15 ;  /* 0x0000000f06008986 */ /* 0x0003e4000c101904 */
.L_x_7828:
[----:B------:R-:W-:Y:S05]  /*03c0*/  BSYNC.RECONVERGENT B0 ;  /* 0x0000000000007941 */ /* 0x000fea0003800200 */
.L_x_7825:
[----:B------:R-:W-:Y:S05]  /*03d0*/  WARPSYNC.ALL ;  /* 0x0000000000007948 */ /* 0x000fea0003800000 */
[----:B------:R-:W-:-:S13]  /*03e0*/  ISETP.GE.AND P0, PT, R3, R2, PT ;  /* 0x000000020300720c */ /* 0x000fda0003f06270 */
[----:B------:R-:W-:Y:S05]  /*03f0*/  @P0 EXIT ;  /* 0x000000000000094d */ /* 0x000fea0003800000 */
[----:B01----:R-:W0:Y:S01]  /*0400*/  LDC.64 R6, c[0x0][0x390] ;  /* 0x0000e400ff067b82 */ /* 0x003e220000000a00 */
[----:B------:R-:W-:Y:S01]  /*0410*/  LEA R3, R0, R3, 0x9 ;  /* 0x0000000300037211 */ /* 0x000fe200078e48ff */
[----:B-----5:R-:W-:-:S04]  /*0420*/  FMUL.FTZ R5, R4, R4 ;  /* 0x0000000404057220 */ /* 0x020fc80000410000 */
[----:B0-----:R-:W-:-:S05]  /*0430*/  IMAD.WIDE.U32 R2, R3, 0x4, R6 ;  /* 0x0000000403027825 */ /* 0x001fca00078e0006 */
[----:B------:R-:W-:Y:S01]  /*0440*/  STG.E desc[UR4][R2.64], R5 ;  /* 0x0000000502007986 */ /* 0x000fe2000c101904 */
[----:B------:R-:W-:Y:S05]  /*0450*/  EXIT ;  /* 0x000000000000794d */ /* 0x000fea0003800000 */
.L_x_7829:
        /* <DEDUP_REMOVED lines=10> */
.L_x_68499:


//--------------------- .text._ZN2at6native29vectorized_elementwise_kernelILi2EZNS0_50_GLOBAL__N__2680c7bb_12_PowKernel_cu_7dd49032_300329pow_tensor_scalar_kernel_implIffEEvRNS_18TensorIteratorBaseET0_EUlfE_St5arrayIPcLm2EEEEviS6_T1_ --------------------------
	.section	.text._ZN2at6native29vectorized_elementwise_kernelILi2EZNS0_50_GLOBAL__N__2680c7bb_12_PowKernel_cu_7dd49032_300329pow_tensor_scalar_kernel_implIffEEvRNS_18TensorIteratorBaseET0_EUlfE_St5arrayIPcLm2EEEEviS6_T1_,"ax",@progbits
	.align	128
        .global         _ZN2at6native29vectorized_elementwise_kernelILi2EZNS0_50_GLOBAL__N__2680c7bb_12_PowKernel_cu_7dd49032_300329pow_tensor_scalar_kernel_implIffEEvRNS_18TensorIteratorBaseET0_EUlfE_St5arrayIPcLm2EEEEviS6_T1_
        .type           _ZN2at6native29vectorized_elementwise_kernelILi2EZNS0_50_GLOBAL__N__2680c7bb_12_PowKernel_cu_7dd49032_300329pow_tensor_scalar_kernel_implIffEEvRNS_18TensorIteratorBaseET0_EUlfE_St5arrayIPcLm2EEEEviS6_T1_,@function
        .size           _ZN2at6native29vectorized_elementwise_kernelILi2EZNS0_50_GLOBAL__N__2680c7bb_12_PowKernel_cu_7dd49032_300329pow_tensor_scalar_kernel_implIffEEvRNS_18TensorIteratorBaseET0_EUlfE_St5arrayIPcLm2EEEEviS6_T1_,(.L_x_68500 - _ZN2at6native29vectorized_elementwise_kernelILi2EZNS0_50_GLOBAL__N__2680c7bb_12_PowKernel_cu_7dd49032_300329pow_tensor_scalar_kernel_implIffEEvRNS_18TensorIteratorBaseET0_EUlfE_St5arrayIPcLm2EEEEviS6_T1_)
        .other          _ZN2at6native29vectorized_elementwise_kernelILi2EZNS0_50_GLOBAL__N__2680c7bb_12_PowKernel_cu_7dd49032_300329pow_tensor_scalar_kernel_implIffEEvRNS_18TensorIteratorBaseET0_EUlfE_St5arrayIPcLm2EEEEviS6_T1_,@"STO_CUDA_ENTRY STV_DEFAULT"
_ZN2at6native29vectorized_elementwise_kernelILi2EZNS0_50_GLOBAL__N__2680c7bb_12_PowKernel_cu_7dd49032_300329pow_tensor_scalar_kernel_implIffEEvRNS_18TensorIteratorBaseET0_EUlfE_St5arrayIPcLm2EEEEviS6_T1_:
.text._ZN2at6native29vectorized_elementwise_kernelILi2EZNS0_50_GLOBAL__N__2680c7bb_12_PowKernel_cu_7dd49032_300329pow_tensor_scalar_kernel_implIffEEvRNS_18TensorIteratorBaseET0_EUlfE_St5arrayIPcLm2EEEEviS6_T1_:
        /* <DEDUP_REMOVED lines=10> */
[----:B0-----:R-:W-:Y:S02]  /*00a0*/  ISETP.GE.U32.AND P6, PT, R25, R16, PT ;  /* 0x000000101900720c */ /* 0x001fe40003fc6070 */
[----:B------:R-:W-:-:S11]  /*00b0*/  MOV R17, R25 ;  /* 0x0000001900117202 */ /* 0x000fd60000000f00 */
[----:B------:R-:W-:Y:S01]  /*00c0*/  @!P6 VIADD R25, R17, 0x80 ;  /* 0x000000801119e836 */ /* 0x000fe20000000000 */
[----:B------:R-:W0:Y:S01]  /*00d0*/  @!P6 LDC.64 R2, c[0x0][0x398] ;  /* 0x0000e600ff02eb82 */ /* 0x000e220000000a00 */
[----:B------:R-:W-:-:S03]  /*00e0*/  @!P6 IADD3 R5, PT, PT, R0, R17, RZ ;  /* 0x000000110005e210 */ /* 0x000fc60007ffe0ff */
[----:B------:R-:W-:-:S13]  /*00f0*/  ISETP.GE.U32.AND P5, PT, R25, R16, PT ;  /* 0x000000101900720c */ /* 0x000fda0003fa6070 */
[----:B------:R-:W-:Y:S01]  /*0100*/  @!P5 IADD3 R20, PT, PT, R0, R25, RZ ;  /* 0x000000190014d210 */ /* 0x000fe20007ffe0ff */
[----:B------:R-:W1:Y:S01]  /*0110*/  @!P5 LDC.64 R12, c[0x0][0x398] ;  /* 0x0000e600ff0cdb82 */ /* 0x000e620000000a00 */
[----:B------:R-:W-:-:S04]  /*0120*/  @!P5 IADD3 R25, PT, PT, R25, 0x80, RZ ;  /* 0x000000801919d810 */ /* 0x000fc80007ffe0ff */
[----:B------:R-:W-:Y:S01]  /*0130*/  ISETP.GE.U32.AND P4, PT, R25, R16, PT ;  /* 0x000000101900720c */ /* 0x000fe20003f86070 */
[----:B0-----:R-:W-:-:S05]  /*0140*/  @!P6 IMAD.WIDE.U32 R2, R5, 0x4, R2 ;  /* 0x000000040502e825 */ /* 0x001fca00078e0002 */
[----:B------:R0:W2:Y:S07]  /*0150*/  @!P6 LDG.E R18, desc[UR4][R2.64] ;  /* 0x000000040212e981 */ /* 0x0000ae000c1e1900 */
[----:B------:R-:W-:Y:S01]  /*0160*/  @!P4 IMAD.IADD R29, R0, 0x1, R25 ;  /* 0x00000001001dc824 */ /* 0x000fe200078e0219 */
[----:B------:R-:W-:Y:S01]  /*0170*/  @!P4 IADD3 R25, PT, PT, R25, 0x80, RZ ;  /* 0x000000801919c810 */ /* 0x000fe20007ffe0ff */
[----:B------:R-:W3:Y:S03]  /*0180*/  @!P4 LDC.64 R14, c[0x0][0x398] ;  /* 0x0000e600ff0ecb82 */ /* 0x000ee60000000a00 */
[----:B------:R-:W-:-:S13]  /*0190*/  ISETP.GE.U32.AND P3, PT, R25, R16, PT ;  /* 0x000000101900720c */ /* 0x000fda0003f66070 */
[----:B------:R-:W-:Y:S01]  /*01a0*/  @!P3 IADD3 R27, PT, PT, R0, R25, RZ ;  /* 0x00000019001bb210 */ /* 0x000fe20007ffe0ff */
[----:B------:R-:W-:Y:S01]  /*01b0*/  @!P3 VIADD R25, R25, 0x80 ;  /* 0x000000801919b836 */ /* 0x000fe20000000000 */
[----:B------:R-:W4:Y:S04]  /*01c0*/  @!P3 LDC.64 R10, c[0x0][0x398] ;  /* 0x0000e600ff0abb82 */ /* 0x000f280000000a00 */
[----:B------:R-:W-:-:S13]  /*01d0*/  ISETP.GE.U32.AND P2, PT, R25, R16, PT ;  /* 0x000000101900720c */ /* 0x000fda0003f46070 */
[----:B------:R-:W-:Y:S01]  /*01e0*/  @!P2 IADD3 R23, PT, PT, R0, R25, RZ ;  /* 0x000000190017a210 */ /* 0x000fe20007ffe0ff */
[----:B0-----:R-:W0:Y:S01]  /*01f0*/  @!P2 LDC.64 R2, c[0x0][0x398] ;  /* 0x0000e600ff02ab82 */ /* 0x001e220000000a00 */
[----:B------:R-:W-:-:S04]  /*0200*/  @!P2 IADD3 R25, PT, PT, R25, 0x80, RZ ;  /* 0x000000801919a810 */ /* 0x000fc80007ffe0ff */
[----:B------:R-:W-:-:S13]  /*0210*/  ISETP.GE.U32.AND P1, PT, R25, R16, PT ;  /* 0x000000101900720c */ /* 0x000fda0003f26070 */
[----:B------:R-:W-:Y:S01]  /*0220*/  @!P1 IMAD.IADD R21, R0, 0x1, R25 ;  /* 0x0000000100159824 */ /* 0x000fe200078e0219 */
[----:B------:R-:W-:Y:S01]  /*0230*/  @!P1 IADD3 R25, PT, PT, R25, 0x80, RZ ;  /* 0x0000008019199810 */ /* 0x000fe20007ffe0ff */
[----:B------:R-:W3:Y:S03]  /*0240*/  @!P1 LDC.64 R4, c[0x0][0x398] ;  /* 0x0000e600ff049b82 */ /* 0x000ee60000000a00 */
[----:B------:R-:W-:-:S13]  /*0250*/  ISETP.GE.U32.AND P0, PT, R25, R16, PT ;  /* 0x000000101900720c */ /* 0x000fda0003f06070 */
[----:B------:R-:W-:Y:S01]  /*0260*/  @!P0 IADD3 R19, PT, PT, R0, R25, RZ ;  /* 0x0000001900138210 */ /* 0x000fe20007ffe0ff */
[----:B------:R-:W4:Y:S01]  /*0270*/  @!P0 LDC.64 R6, c[0x0][0x398] ;  /* 0x0000e600ff068b82 */ /* 0x000f220000000a00 */
[----:B------:R-:W-:-:S04]  /*0280*/  @!P0 IADD3 R25, PT, PT, R25, 0x80, RZ ;  /* 0x0000008019198810 */ /* 0x000fc80007ffe0ff */
[----:B------:R-:W-:Y:S01]  /*0290*/  ISETP.GE.U32.AND P6, PT, R25, R16, PT ;  /* 0x000000101900720c */ /* 0x000fe20003fc6070 */
[----:B-1----:R-:W-:-:S12]  /*02a0*/  @!P5 IMAD.WIDE.U32 R12, R20, 0x4, R12 ;  /* 0x00000004140cd825 */ /* 0x002fd800078e000c */
[----:B------:R-:W1:Y:S01]  /*02b0*/  @!P6 LDC.64 R8, c[0x0][0x398] ;  /* 0x0000e600ff08eb82 */ /* 0x000e620000000a00 */
[----:B------:R-:W-:Y:S02]  /*02c0*/  HFMA2 R20, -RZ, RZ, 0, 0 ;  /* 0x00000000ff147431 */ /* 0x000fe400000001ff */
[----:B---3--:R-:W-:Y:S01]  /*02d0*/  @!P1 IMAD.WIDE.U32 R4, R21, 0x4, R4 ;  /* 0x0000000415049825 */ /* 0x008fe200078e0004 */
[----:B------:R-:W-:-:S03]  /*02e0*/  @!P6 IADD3 R25, PT, PT, R0, R25, RZ ;  /* 0x000000190019e210 */ /* 0x000fc60007ffe0ff */
[----:B------:R-:W-:Y:S02]  /*02f0*/  HFMA2 R21, -RZ, RZ, 0, 0 ;  /* 0x00000000ff157431 */ /* 0x000fe400000001ff */
[----:B0-----:R-:W-:-:S04]  /*0300*/  @!P2 IMAD.WIDE.U32 R2, R23, 0x4, R2 ;  /* 0x000000041702a825 */ /* 0x001fc800078e0002 */
[----:B----4-:R-:W-:Y:S01]  /*0310*/  @!P0 IMAD.WIDE.U32 R6, R19, 0x4, R6 ;  /* 0x0000000413068825 */ /* 0x010fe200078e0006 */
[----:B------:R0:W5:Y:S01]  /*0320*/  @!P5 LDG.E R20, desc[UR4][R12.64] ;  /* 0x000000040c14d981 */ /* 0x000162000c1e1900 */
[----:B------:R-:W-:Y:S02]  /*0330*/  MOV R19, RZ ;  /* 0x000000ff00137202 */ /* 0x000fe40000000f00 */
[----:B------:R-:W-:Y:S01]  /*0340*/  IMAD.MOV.U32 R23, RZ, RZ, RZ ;  /* 0x000000ffff177224 */ /* 0x000fe200078e00ff */
[----:B------:R-:W5:Y:S01]  /*0350*/  @!P2 LDG.E R21, desc[UR4][R2.64] ;  /* 0x000000040215a981 */ /* 0x000f62000c1e1900 */
[----:B------:R-:W-:-:S04]  /*0360*/  @!P3 IMAD.WIDE.U32 R10, R27, 0x4, R10 ;  /* 0x000000041b0ab825 */ /* 0x000fc800078e000a */
[----:B------:R-:W5:Y:S01]  /*0370*/  @!P1 LDG.E R23, desc[UR4][R4.64] ;  /* 0x0000000404179981 */ /* 0x000f62000c1e1900 */
[----:B0-----:R-:W-:Y:S01]  /*0380*/  CS2R R12, SRZ ;  /* 0x00000000000c7805 */ /* 0x001fe2000001ff00 */
[----:B-1----:R-:W-:Y:S02]  /*0390*/  @!P6 IMAD.WIDE.U32 R8, R25, 0x4, R8 ;  /* 0x000000041908e825 */ /* 0x002fe400078e0008 */
        /* <DEDUP_REMOVED lines=9> */
[----:B--2---:R-:W-:Y:S02]  /*0430*/  FMUL.FTZ R15, R18, R18 ;  /* 0x00000012120f7220 */ /* 0x004fe40000410000 */
[----:B------:R-:W-:Y:S05]  /*0440*/  @P0 BRA `(.L_x_7833) ;  /* 0x0000000000340947 */ /* 0x000fea0003800000 */
        /* <DEDUP_REMOVED lines=10> */
[----:B------:R-:W-:-:S03]  /*04f0*/  VIADD R17, R17, 0x80 ;  /* 0x0000008011117836 */ /* 0x000fc60000000000 */
[----:B0-----:R-:W-:-:S05]  /*0500*/  IMAD.WIDE.U32 R2, R7, 0x4, R2 ;  /* 0x0000000407027825 */ /* 0x001fca00078e0002 */
[----:B------:R0:W-:Y:S02]  /*0510*/  STG.E desc[UR4][R2.64], R5 ;  /* 0x0000000502007986 */ /* 0x0001e4000c101904 */
.L_x_7833:
[----:B------:R-:W-:-:S13]  /*0520*/  ISETP.GE.U32.AND P0, PT, R17, R16, PT ;  /* 0x000000101100720c */ /* 0x000fda0003f06070 */
[----:B------:R-:W-:Y:S05]  /*0530*/  @P0 BRA `(.L_x_7835) ;  /* 0x0000000000380947 */ /* 0x000fea0003800000 */
[----:B0-----:R-:W0:Y:S01]  /*0540*/  LDC.64 R2, c[0x0][0x390] ;  /* 0x0000e400ff027b82 */ /* 0x001e220000000a00 */
[----:B------:R-:W-:Y:S01]  /*0550*/  IADD3 R7, PT, PT, R0, R17, RZ ;  /* 0x0000001100077210 */ /* 0x000fe20007ffe0ff */
[----:B-----5:R-:W-:Y:S01]  /*0560*/  FMUL.FTZ R5, R22, R22 ;  /* 0x0000001616057220 */ /* 0x020fe20000410000 */
[----:B------:R-:W-:-:S03]  /*0570*/  IADD3 R17, PT, PT, R17, 0x80, RZ ;  /* 0x0000008011117810 */ /* 0x000fc60007ffe0ff */
[----:B0-----:R-:W-:-:S05]  /*0580*/  IMAD.WIDE.U32 R2, R7, 0x4, R2 ;  /* 0x0000000407027825 */ /* 0x001fca00078e0002 */
[----:B------:R1:W-:Y:S02]  /*0590*/  STG.E desc[UR4][R2.64], R5 ;  /* 0x0000000502007986 */ /* 0x0003e4000c101904 */
.L_x_7834:
[----:B------:R-:W-:-:S13]  /*05a0*/  ISETP.GE.U32.AND P0, PT, R17, R16, PT ;  /* 0x000000101100720c */ /* 0x000fda0003f06070 */
[----:B------:R-:W-:Y:S05]  /*05b0*/  @P0 BRA `(.L_x_7836) ;  /* 0x0000000000380947 */ /* 0x000fea0003800000 */
[----:B01----:R-:W0:Y:S01]  /*05c0*/  LDC.64 R2, c[0x0][0x390] ;  /* 0x0000e400ff027b82 */ /* 0x003e220000000a00 */
[----:B------:R-:W-:Y:S01]  /*05d0*/  IADD3 R5, PT, PT, R0, R17, RZ ;  /* 0x0000001100057210 */ /* 0x000fe20007ffe0ff */
[----:B-----5:R-:W-:Y:S01]  /*05e0*/  FMUL.FTZ R19, R19, R19 ;  /* 0x0000001313137220 */ /* 0x020fe20000410000 */
[----:B------:R-:W-:-:S03]  /*05f0*/  VIADD R17, R17, 0x80 ;  /* 0x0000008011117836 */ /* 0x000fc60000000000 */
[----:B0-----:R-:W-:-:S05]  /*0600*/  IMAD.WIDE.U32 R2, R5, 0x4, R2 ;  /* 0x0000000405027825 */ /* 0x001fca00078e0002 */
[----:B------:R1:W-:Y:S02]  /*0610*/  STG.E desc[UR4][R2.64], R19 ;  /* 0x0000001302007986 */ /* 0x0003e4000c101904 */
.L_x_7835:
[----:B------:R-:W-:-:S13]  /*0620*/  ISETP.GE.U32.AND P0, PT, R17, R16, PT ;  /* 0x000000101100720c */ /* 0x000fda0003f06070 */
[----:B------:R-:W-:Y:S05]  /*0630*/  @P0 BRA `(.L_x_7837) ;  /* 0x00000000003c0947 */ /* 0x000fea0003800000 */
[----:B01----:R-:W0:Y:S01]  /*0640*/  LDC.64 R2, c[0x0][0x390] ;  /* 0x0000e400ff027b82 */ /* 0x003e220000000a00 */
[----:B------:R-:W-:Y:S01]  /*0650*/  IADD3 R5, PT, PT, R0, R17, RZ ;  /* 0x0000001100057210 */ /* 0x000fe20007ffe0ff */
[----:B-----5:R-:W-:Y:S01]  /*0660*/  FMUL.FTZ R21, R21, R21 ;  /* 0x0000001515157220 */ /* 0x020fe20000410000 */
[----:B------:R-:W-:-:S03]  /*0670*/  IADD3 R17, PT, PT, R17, 0x80, RZ ;  /* 0x0000008011117810 */ /* 0x000fc60007ffe0ff */
[----:B0-----:R-:W-:-:S05]  /*0680*/  IMAD.WIDE.U32 R2, R5, 0x4, R2 ;  /* 0x0000000405027825 */ /* 0x001fca00078e0002 */
[----:B------:R2:W-:Y:S02]  /*0690*/  STG.E desc[UR4][R2.64], R21 ;  /* 0x0000001502007986 */ /* 0x0005e4000c101904 */
.L_x_7836:
[----:B------:R-:W-:-:S13]  /*06a0*/  ISETP.GE.U32.AND P0, PT, R17, R16, PT ;  /* 0x000000101100720c */ /* 0x000fda0003f06070 */
[----:B------:R-:W-:Y:S05]  /*06b0*/  @P0 BREAK.RELIABLE B1 ;  /* 0x0000000000010942 */ /* 0x000fea0003800100 */
[----:B------:R-:W-:Y:S05]  /*06c0*/  @P0 BRA `(.L_x_7838) ;  /* 0x0000000000380947 */ /* 0x000fea0003800000 */
[----:B012---:R-:W0:Y:S01]  /*06d0*/  LDC.64 R2, c[0x0][0x390] ;  /* 0x0000e400ff027b82 */ /* 0x007e220000000a00 */
[----:B------:R-:W-:Y:S01]  /*06e0*/  IADD3 R5, PT, PT, R0, R17, RZ ;  /* 0x0000001100057210 */ /* 0x000fe20007ffe0ff */
[----:B-----5:R-:W-:Y:S01]  /*06f0*/  FMUL.FTZ R23, R23, R23 ;  /* 0x0000001717177220 */ /* 0x020fe20000410000 */
[----:B------:R-:W-:-:S03]  /*0700*/  VIADD R17, R17, 0x80 ;  /* 0x0000008011117836 */ /* 0x000fc60000000000 */
[----:B0-----:R-:W-:-:S05]  /*0710*/  IMAD.WIDE.U32 R2, R5, 0x4, R2 ;  /* 0x0000000405027825 */ /* 0x001fca00078e0002 */
[----:B------:R2:W-:Y:S02]  /*0720*/  STG.E desc[UR4][R2.64], R23 ;  /* 0x0000001702007986 */ /* 0x0005e4000c101904 */
.L_x_7837:
[----:B------:R-:W-:Y:S05]  /*0730*/  BSYNC.RELIABLE B1 ;  /* 0x0000000000017941 */ /* 0x000fea0003800100 */
.L_x_7832:
[----:B------:R-:W-:-:S13]  /*0740*/  ISETP.GE.U32.AND P0, PT, R17, R16, PT ;  /* 0x000000101100720c */ /* 0x000fda0003f06070 */
[----:B012---:R-:W0:Y:S01]  /*0750*/  @!P0 LDC.64 R2, c[0x0][0x390] ;  /* 0x0000e400ff028b82 */ /* 0x007e220000000a00 */
[----:B------:R-:W-:Y:S01]  /*0760*/  @!P0 IADD3 R5, PT, PT, R0, R17, RZ ;  /* 0x0000001100058210 */ /* 0x000fe20007ffe0ff */
[----:B-----5:R-:W-:Y:S01]  /*0770*/  @!P0 FMUL.FTZ R13, R13, R13 ;  /* 0x0000000d0d0d8220 */ /* 0x020fe20000410000 */
[----:B------:R-:W-:-:S03]  /*0780*/  @!P0 IADD3 R17, PT, PT, R17, 0x80, RZ ;  /* 0x0000008011118810 */ /* 0x000fc60007ffe0ff */
[----:B0-----:R-:W-:-:S05]  /*0790*/  @!P0 IMAD.WIDE.U32 R2, R5, 0x4, R2 ;  /* 0x0000000405028825 */ /* 0x001fca00078e0002 */
[----:B------:R3:W-:Y:S02]  /*07a0*/  @!P0 STG.E desc[UR4][R2.64], R13 ;  /* 0x0000000d02008986 */ /* 0x0007e4000c101904 */
.L_x_7838:
[----:B------:R-:W-:Y:S05]  /*07b0*/  BSYNC.RECONVERGENT B0 ;  /* 0x0000000000007941 */ /* 0x000fea0003800200 */
.L_x_7831:
[----:B------:R-:W-:Y:S05]  /*07c0*/  WARPSYNC.ALL ;  /* 0x0000000000007948 */ /* 0x000fea0003800000 */
[----:B------:R-:W-:-:S13]  /*07d0*/  ISETP.GE.U32.AND P0, PT, R17, R16, PT ;  /* 0x000000101100720c */ /* 0x000fda0003f06070 */
[----:B------:R-:W-:Y:S05]  /*07e0*/  @P0 EXIT ;  /* 0x000000000000094d */ /* 0x000fea0003800000 */
[----:B0123--:R-:W0:Y:S01]  /*07f0*/  LDC.64 R2, c[0x0][0x390] ;  /* 0x0000e400ff027b82 */ /* 0x00fe220000000a00 */
[----:B------:R-:W-:Y:S01]  /*0800*/  IADD3 R17, PT, PT, R0, R17, RZ ;  /* 0x0000001100117210 */ /* 0x000fe20007ffe0ff */
[----:B-----5:R-:W-:-:S04]  /*0810*/  FMUL.FTZ R5, R12, R12 ;  /* 0x0000000c0c057220 */ /* 0x020fc80000410000 */
[----:B0-----:R-:W-:-:S05]  /*0820*/  IMAD.WIDE.U32 R2, R17, 0x4, R2 ;  /* 0x0000000411027825 */ /* 0x001fca00078e0002 */
[----:B------:R-:W-:Y:S01]  /*0830*/  STG.E desc[UR4][R2.64], R5 ;  /* 0x0000000502007986 */ /* 0x000fe2000c101904 */
[----:B------:R-:W-:Y:S05]  /*0840*/  EXIT ;  /* 0x000000000000794d */ /* 0x000fea0003800000 */
.L_x_7830:
        /* <DEDUP_REMOVED lines=8> */
[----:B------:R-:W5:Y:S01]  /*08d0*/  LDG.E.64 R12, desc[UR4][R2.64+0xc00] ;  /* 0x000c0004020c7981 */ /* 0x000f62000c1e1b00 */
[----:B--2---:R-:W-:-:S04]  /*08e0*/  IMAD.WIDE.U32 R4, R0, 0x4, R4 ;  /* 0x0000000400047825 */ /* 0x004fc800078e0004 */
[----:B------:R-:W-:-:S04]  /*08f0*/  IMAD.WIDE.U32 R4, R15, 0x8, R4 ;  /* 0x000000080f047825 */ /* 0x000fc800078e0004 */
[----:B---3--:R-:W-:Y:S01]  /*0900*/  FMUL.FTZ R6, R6, R6 ;  /* 0x0000000606067220 */ /* 0x008fe20000410000 */
[----:B------:R-:W-:Y:S01]  /*0910*/  FMUL.FTZ R7, R7, R7 ;  /* 0x0000000707077220 */ /* 0x000fe20000410000 */
[----:B----4-:R-:W-:Y:S01]  /*0920*/  FMUL.FTZ R8, R8, R8 ;  /* 0x0000000808087220 */ /* 0x010fe20000410000 */
[----:B------:R-:W-:-:S03]  /*0930*/  FMUL.FTZ R9, R9, R9 ;  /* 0x0000000909097220 */ /* 0x000fc60000410000 */
[----:B------:R-:W-:Y:S01]  /*0940*/  STG.E.64 desc[UR4][R4.64], R6 ;  /* 0x0000000604007986 */ /* 0x000fe2000c101b04 */
[----:B-----5:R-:W-:Y:S01]  /*0950*/  FMUL.FTZ R10, R10, R10 ;  /* 0x0000000a0a0a7220 */ /* 0x020fe20000410000 */
[----:B------:R-:W-:Y:S02]  /*0960*/  FMUL.FTZ R11, R11, R11 ;  /* 0x0000000b0b0b7220 */ /* 0x000fe40000410000 */
[----:B------:R-:W-:Y:S01]  /*0970*/  STG.E.64 desc[UR4][R4.64+0x400], R8 ;  /* 0x0004000804007986 */ /* 0x000fe2000c101b04 */
[----:B------:R-:W-:Y:S01]  /*0980*/  FMUL.FTZ R12, R12, R12 ;  /* 0x0000000c0c0c7220 */ /* 0x000fe20000410000 */
[----:B------:R-:W-:Y:S02]  /*0990*/  FMUL.FTZ R13, R13, R13 ;  /* 0x0000000d0d0d7220 */ /* 0x000fe40000410000 */
[----:B------:R-:W-:Y:S04]  /*09a0*/  STG.E.64 desc[UR4][R4.64+0x800], R10 ;  /* 0x0008000a04007986 */ /* 0x000fe8000c101b04 */
[----:B------:R-:W-:Y:S01]  /*09b0*/  STG.E.64 desc[UR4][R4.64+0xc00], R12 ;  /* 0x000c000c04007986 */ /* 0x000fe2000c101b04 */
[----:B------:R-:W-:Y:S05]  /*09c0*/  EXIT ;  /* 0x000000000000794d */ /* 0x000fea0003800000 */
.L_x_7839:
        /* <DEDUP_REMOVED lines=11> */
.L_x_68500:


//--------------------- .text._ZN2at6native29vectorized_elementwise_kernelILi4EZNS0_50_GLOBAL__N__2680c7bb_12_PowKernel_cu_7dd49032_300329pow_tensor_scalar_kernel_implIffEEvRNS_18TensorIteratorBaseET0_EUlfE_St5arrayIPcLm2EEEEviS6_T1_ --------------------------
	.section	.text._ZN2at6native29vectorized_elementwise_kernelILi4EZNS0_50_GLOBAL__N__2680c7bb_12_PowKernel_cu_7dd49032_300329pow_tensor_scalar_kernel_implIffEEvRNS_18TensorIteratorBaseET0_EUlfE_St5arrayIPcLm2EEEEviS6_T1_,"ax",@progbits
	.align	128
        .global         _ZN2at6native29vectorized_elementwise_kernelILi4EZNS0_50_GLOBAL__N__2680c7bb_12_PowKernel_cu_7dd49032_300329pow_tensor_scalar_kernel_implIffEEvRNS_18TensorIteratorBaseET0_EUlfE_St5arrayIPcLm2EEEEviS6_T1_
        .type           _ZN2at6native29vectorized_elementwise_kernelILi4EZNS0_50_GLOBAL__N__2680c7bb_12_PowKernel_cu_7dd49032_300329pow_tensor_scalar_kernel_implIffEEvRNS_18TensorIteratorBaseET0_EUlfE_St5arrayIPcLm2EEEEviS6_T1_,@function
        .size           _ZN2at6native29vectorized_elementwise_kernelILi4EZNS0_50_GLOBAL__N__2680c7bb_12_PowKernel_cu_7dd49032_300329pow_tensor_scalar_kernel_implIffEEvRNS_18TensorIteratorBaseET0_EUlfE_St5arrayIPcLm2EEEEviS6_T1_,(.L_x_68501 - _ZN2at6native29vectorized_elementwise_kernelILi4EZNS0_50_GLOBAL__N__2680c7bb_12_PowKernel_cu_7dd49032_300329pow_tensor_scalar_kernel_implIffEEvRNS_18TensorIteratorBaseET0_EUlfE_St5arrayIPcLm2EEEEviS6_T1_)
        .other          _ZN2at6native29vectorized_elementwise_kernelILi4EZNS0_50_GLOBAL__N__2680c7bb_12_PowKernel_cu_7dd49032_300329pow_tensor_scalar_kernel_implIffEEvRNS_18TensorIteratorBaseET0_EUlfE_St5arrayIPcLm2EEEEviS6_T1_,@"STO_CUDA_ENTRY STV_DEFAULT"
_ZN2at6native29vectorized_elementwise_kernelILi4EZNS0_50_GLOBAL__N__2680c7bb_12_PowKernel_cu_7dd49032_300329pow_tensor_scalar_kernel_implIffEEvRNS_18TensorIteratorBaseET0_EUlfE_St5arrayIPcLm2EEEEviS6_T1_:
.text._ZN2at6native29vectorized_elementwise_kernelILi4EZNS0_50_GLOBAL__N__2680c7bb_12_PowKernel_cu_7dd49032_300329pow_tensor_scalar_kernel_implIffEEvRNS_18TensorIteratorBaseET0_EUlfE_St5arrayIPcLm2EEEEviS6_T1_:
        /* <DEDUP_REMOVED lines=82> */
.L_x_7843:
        /* <DEDUP_REMOVED lines=8> */
.L_x_7844:
        /* <DEDUP_REMOVED lines=8> */
.L_x_7845:
        /* <DEDUP_REMOVED lines=8> */
.L_x_7846:
        /* <DEDUP_REMOVED lines=9> */
.L_x_7847:
[----:B------:R-:W-:Y:S05]  /*0730*/  BSYNC.RELIABLE B1 ;  /* 0x0000000000017941 */ /* 0x000fea0003800100 */
.L_x_7842:
[----:B------:R-:W-:-:S13]  /*0740*/  ISETP.GE.U32.AND P0, PT, R17, R16, PT ;  /* 0x000000101100720c */ /* 0x000fda0003f06070 */
[----:B012---:R-:W0:Y:S01]  /*0750*/  @!P0 LDC.64 R2, c[0x0][0x390] ;  /* 0x0000e400ff028b82 */ /* 0x007e220000000a00 */
[----:B------:R-:W-:Y:S01]  /*0760*/  @!P0 IADD3 R5, PT, PT, R0, R17, RZ ;  /* 0x0000001100058210 */ /* 0x000fe20007ffe0ff */
[----:B-----5:R-:W-:Y:S01]  /*0770*/  @!P0 FMUL.FTZ R13, R13, R13 ;  /* 0x0000000d0d0d8220 */ /* 0x020fe20000410000 */
[----:B------:R-:W-:-:S03]  /*0780*/  @!P0 IADD3 R17, PT, PT, R17, 0x80, RZ ;  /* 0x0000008011118810 */ /* 0x000fc60007ffe0ff */
[----:B0-----:R-:W-:-:S05]  /*0790*/  @!P0 IMAD.WIDE.U32 R2, R5, 0x4, R2 ;  /* 0x0000000405028825 */ /* 0x001fca00078e0002 */
[----:B------:R3:W-:Y:S02]  /*07a0*/  @!P0 STG.E desc[UR4][R2.64], R13 ;  /* 0x0000000d02008986 */ /* 0x0007e4000c101904 */
.L_x_7848:
[----:B------:R-:W-:Y:S05]  /*07b0*/  BSYNC.RECONVERGENT B0 ;  /* 0x0000000000007941 */ /* 0x000fea0003800200 */
.L_x_7841:
        /* <DEDUP_REMOVED lines=9> */
.L_x_7840:
[----:B------:R-:W0:Y:S01]  /*0850*/  S2R R15, SR_TID.X ;  /* 0x00000000000f7919 */ /* 0x000e220000002100 */
[----:B------:R-:W1:Y:S08]  /*0860*/  LDC.64 R2, c[0x0][0x398] ;  /* 0x0000e600ff027b82 */ /* 0x000e700000000a00 */
[----:B------:R-:W2:Y:S01]  /*0870*/  LDC.64 R12, c[0x0][0x390] ;  /* 0x0000e400ff0c7b82 */ /* 0x000ea20000000a00 */
[----:B-1----:R-:W-:-:S04]  /*0880*/  IMAD.WIDE.U32 R2, R0, 0x4, R2 ;  /* 0x0000000400027825 */ /* 0x002fc800078e0002 */
[----:B0-----:R-:W-:-:S05]  /*0890*/  IMAD.WIDE.U32 R2, R15, 0x10, R2 ;  /* 0x000000100f027825 */ /* 0x001fca00078e0002 */
[----:B------:R-:W3:Y:S04]  /*08a0*/  LDG.E.128 R4, desc[UR4][R2.64] ;  /* 0x0000000402047981 */ /* 0x000ee8000c1e1d00 */
[----:B------:R-:W4:Y:S01]  /*08b0*/  LDG.E.128 R8, desc[UR4][R2.64+0x800] ;  /* 0x0008000402087981 */ /* 0x000f22000c1e1d00 */
[----:B--2---:R-:W-:-:S04]  /*08c0*/  IMAD.WIDE.U32 R12, R0, 0x4, R12 ;  /* 0x00000004000c7825 */ /* 0x004fc800078e000c */
[----:B------:R-:W-:-:S04]  /*08d0*/  IMAD.WIDE.U32 R12, R15, 0x10, R12 ;  /* 0x000000100f0c7825 */ /* 0x000fc800078e000c */
[----:B---3--:R-:W-:Y:S01]  /*08e0*/  FMUL.FTZ R4, R4, R4 ;  /* 0x0000000404047220 */ /* 0x008fe20000410000 */
[----:B------:R-:W-:Y:S01]  /*08f0*/  FMUL.FTZ R5, R5, R5 ;  /* 0x0000000505057220 */ /* 0x000fe20000410000 */
[----:B------:R-:W-:Y:S01]  /*0900*/  FMUL.FTZ R6, R6, R6 ;  /* 0x0000000606067220 */ /* 0x000fe20000410000 */
[----:B------:R-:W-:Y:S01]  /*0910*/  FMUL.FTZ R7, R7, R7 ;  /* 0x0000000707077220 */ /* 0x000fe20000410000 */
[----:B----4-:R-:W-:Y:S01]  /*0920*/  FMUL.FTZ R8, R8, R8 ;  /* 0x0000000808087220 */ /* 0x010fe20000410000 */
[----:B------:R-:W-:Y:S01]  /*0930*/  FMUL.FTZ R9, R9, R9 ;  /* 0x0000000909097220 */ /* 0x000fe20000410000 */
[----:B------:R-:W-:Y:S01]  /*0940*/  FMUL.FTZ R10, R10, R10 ;  /* 0x0000000a0a0a7220 */ /* 0x000fe20000410000 */
[----:B------:R-:W-:Y:S01]  /*0950*/  FMUL.FTZ R11, R11, R11 ;  /* 0x0000000b0b0b7220 */ /* 0x000fe20000410000 */
[----:B------:R-:W-:Y:S04]  /*0960*/  STG.E.128 desc[UR4][R12.64], R4 ;  /* 0x000000040c007986 */ /* 0x000fe8000c101d04 */
[----:B------:R-:W-:Y:S01]  /*0970*/  STG.E.128 desc[UR4][R12.64+0x800], R8 ;  /* 0x000800080c007986 */ /* 0x000fe2000c101d04 */
[----:B------:R-:W-:Y:S05]  /*0980*/  EXIT ;  /* 0x000000000000794d */ /* 0x000fea0003800000 */
.L_x_7849:
        /* <DEDUP_REMOVED lines=15> */
.L_x_68501:


//--------------------- .text._ZN2at6native29vectorized_elementwise_kernelILi8EZNS0_50_GLOBAL__N__2680c7bb_12_PowKernel_cu_7dd49032_300329pow_tensor_scalar_kernel_implIffEEvRNS_18TensorIteratorBaseET0_EUlfE_St5arrayIPcLm2EEEEviS6_T1_ --------------------------
	.section	.text._ZN2at6native29vectorized_elementwise_kernelILi8EZNS0_50_GLOBAL__N__2680c7bb_12_PowKernel_cu_7dd49032_300329pow_tensor_scalar_kernel_implIffEEvRNS_18TensorIteratorBaseET0_EUlfE_St5arrayIPcLm2EEEEviS6_T1_,"ax",@progbits
	.align	128
        .global         _ZN2at6native29vectorized_elementwise_kernelILi8EZNS0_50_GLOBAL__N__2680c7bb_12_PowKernel_cu_7dd49032_300329pow_tensor_scalar_kernel_implIffEEvRNS_18TensorIteratorBaseET0_EUlfE_St5arrayIPcLm2EEEEviS6_T1_
        .type           _ZN2at6native29vectorized_elementwise_kernelILi8EZNS0_50_GLOBAL__N__2680c7bb_12_PowKernel_cu_7dd49032_300329pow_tensor_scalar_kernel_implIffEEvRNS_18TensorIteratorBaseET0_EUlfE_St5arrayIPcLm2EEEEviS6_T1_,@function
        .size           _ZN2at6native29vectorized_elementwise_kernelILi8EZNS0_50_GLOBAL__N__2680c7bb_12_PowKernel_cu_7dd49032_300329pow_tensor_scalar_kernel_implIffEEvRNS_18TensorIteratorBaseET0_EUlfE_St5arrayIPcLm2EEEEviS6_T1_,(.L_x_68502 - _ZN2at6native29vectorized_elementwise_kernelILi8EZNS0_50_GLOBAL__N__2680c7bb_12_PowKernel_cu_7dd49032_300329pow_tensor_scalar_kernel_implIffEEvRNS_18TensorIteratorBaseET0_EUlfE_St5arrayIPcLm2EEEEviS6_T1_)
        .other          _ZN2at6native29vectorized_elementwise_kernelILi8EZNS0_50_GLOBAL__N__2680c7bb_12_PowKernel_cu_7dd49032_300329pow_tensor_scalar_kernel_implIffEEvRNS_18TensorIteratorBaseET0_EUlfE_St5arrayIPcLm2EEEEviS6_T1_,@"STO_CUDA_ENTRY STV_DEFAULT"
_ZN2at6native29vectorized_elementwise_kernelILi8EZNS0_50_GLOBAL__N__2680c7bb_12_PowKernel_cu_7dd49032_300329pow_tensor_scalar_kernel_implIffEEvRNS_18TensorIteratorBaseET0_EUlfE_St5arrayIPcLm2EEEEviS6_T1_:
.text._ZN2at6native29vectorized_elementwise_kernelILi8EZNS0_50_GLOBAL__N__2680c7bb_12_PowKernel_cu_7dd49032_300329pow_tensor_scalar_kernel_implIffEEvRNS_18TensorIteratorBaseET0_EUlfE_St5arrayIPcLm2EEEEviS6_T1_:
        /* <DEDUP_REMOVED lines=82> */
.L_x_7853:
        /* <DEDUP_REMOVED lines=8> */
.L_x_7854:
        /* <DEDUP_REMOVED lines=8> */
.L_x_7855:
        /* <DEDUP_REMOVED lines=8> */
.L_x_7856:
        /* <DEDUP_REMOVED lines=9> */
.L_x_7857:
[----:B------:R-:W-:Y:S05]  /*0730*/  BSYNC.RELIABLE B1 ;  /* 0x0000000000017941 */ /* 0x000fea0003800100 */
.L_x_7852:
[----:B------:R-:W-:-:S13]  /*0740*/  ISETP.GE.U32.AND P0, PT, R17, R16, PT ;  /* 0x000000101100720c */ /* 0x000fda0003f06070 */
[----:B012---:R-:W0:Y:S01]  /*0750*/  @!P0 LDC.64 R2, c[0x0][0x390] ;  /* 0x0000e400ff028b82 */ /* 0x007e220000000a00 */
[----:B------:R-:W-:Y:S01]  /*0760*/  @!P0 IADD3 R5, PT, PT, R0, R17, RZ ;  /* 0x0000001100058210 */ /* 0x000fe20007ffe0ff */
[----:B-----5:R-:W-:Y:S01]  /*0770*/  @!P0 FMUL.FTZ R13, R13, R13 ;  /* 0x0000000d0d0d8220 */ /* 0x020fe20000410000 */
[----:B------:R-:W-:-:S03]  /*0780*/  @!P0 IADD3 R17, PT, PT, R17, 0x80, RZ ;  /* 0x0000008011118810 */ /* 0x000fc60007ffe0ff */
[----:B0-----:R-:W-:-:S05]  /*0790*/  @!P0 IMAD.WIDE.U32 R2, R5, 0x4, R2 ;  /* 0x0000000405028825 */ /* 0x001fca00078e0002 */
[----:B------:R3:W-:Y:S02]  /*07a0*/  @!P0 STG.E desc[UR4][R2.64], R13 ;  /* 0x0000000d02008986 */ /* 0x0007e4000c101904 */
.L_x_7858:
[----:B------:R-:W-:Y:S05]  /*07b0*/  BSYNC.RECONVERGENT B0 ;  /* 0x0000000000007941 */ /* 0x000fea0003800200 */
.L_x_7851:
        /* <DEDUP_REMOVED lines=9> */
.L_x_7850:
[----:B------:R-:W0:Y:S01]  /*0850*/  S2R R15, SR_TID.X ;  /* 0x00000000000f7919 */ /* 0x000e220000002100 */
[----:B------:R-:W1:Y:S08]  /*0860*/  LDC.64 R2, c[0x0][0x398] ;  /* 0x0000e600ff027b82 */ /* 0x000e700000000a00 */
[----:B------:R-:W2:Y:S01]  /*0870*/  LDC.64 R12, c[0x0][0x390] ;  /* 0x0000e400ff0c7b82 */ /* 0x000ea20000000a00 */
[----:B-1----:R-:W-:-:S04]  /*0880*/  IMAD.WIDE.U32 R2, R0, 0x4, R2 ;  /* 0x0000000400027825 */ /* 0x002fc800078e0002 */
[----:B0-----:R-:W-:-:S05]  /*0890*/  IMAD.WIDE.U32 R2, R15, 0x20, R2 ;  /* 0x000000200f027825 */ /* 0x001fca00078e0002 */
[----:B------:R-:W3:Y:S01]  /*08a0*/  LDG.E.ENL2.256 R4, R8, desc[UR4][R2.64] ;  /* 0xfe0000040208797e */ /* 0x000ee20008121904 */
[----:B--2---:R-:W-:-:S04]  /*08b0*/  IMAD.WIDE.U32 R12, R0, 0x4, R12 ;  /* 0x00000004000c7825 */ /* 0x004fc800078e000c */
[----:B------:R-:W-:-:S04]  /*08c0*/  IMAD.WIDE.U32 R12, R15, 0x20, R12 ;  /* 0x000000200f0c7825 */ /* 0x000fc800078e000c */
[----:B---3--:R-:W-:Y:S01]  /*08d0*/  FMUL.FTZ R8, R8, R8 ;  /* 0x0000000808087220 */ /* 0x008fe20000410000 */
        /* <DEDUP_REMOVED lines=9> */
.L_x_7859:
        /* <DEDUP_REMOVED lines=9> */
.L_x_68502:


//--------------------- .text._ZN2at6native18elementwise_kernelILi128ELi4EZNS0_15gpu_kernel_implIZNS0_50_GLOBAL__N__2680c7bb_12_PowKernel_cu_7dd49032_300329pow_tensor_scalar_kernel_implIddEEvRNS_18TensorIteratorBaseET0_EUldE2_EEvS6_RKT_EUliE_EEviT1_ --------------------------
	.section	.text._ZN2at6native18elementwise_kernelILi128ELi4EZNS0_15gpu_kernel_implIZNS0_50_GLOBAL__N__2680c7bb_12_PowKernel_cu_7dd49032_300329pow_tensor_scalar_kernel_implIddEEvRNS_18TensorIteratorBaseET0_EUldE2_EEvS6_RKT_EUliE_EEviT1_,"ax",@progbits
	.align	128
        .global         _ZN2at6native18elementwise_kernelILi128ELi4EZNS0_15gpu_kernel_implIZNS0_50_GLOBAL__N__2680c7bb_12_PowKernel_cu_7dd49032_300329pow_tensor_scalar_kernel_implIddEEvRNS_18TensorIteratorBaseET0_EUldE2_EEvS6_RKT_EUliE_EEviT1_
        .type           _ZN2at6native18elementwise_kernelILi128ELi4EZNS0_15gpu_kernel_implIZNS0_50_GLOBAL__N__2680c7bb_12_PowKernel_cu_7dd49032_300329pow_tensor_scalar_kernel_implIddEEvRNS_18TensorIteratorBaseET0_EUldE2_EEvS6_RKT_EUliE_EEviT1_,@function
        .size           _ZN2at6native18elementwise_kernelILi128ELi4EZNS0_15gpu_kernel_implIZNS0_50_GLOBAL__N__2680c7bb_12_PowKernel_cu_7dd49032_300329pow_tensor_scalar_kernel_implIddEEvRNS_18TensorIteratorBaseET0_EUldE2_EEvS6_RKT_EUliE_EEviT1_,(.L_x_68307 - _ZN2at6native18elementwise_kernelILi128ELi4EZNS0_15gpu_kernel_implIZNS0_50_GLOBAL__N__2680c7bb_12_PowKernel_cu_7dd49032_300329pow_tensor_scalar_kernel_implIddEEvRNS_18TensorIteratorBaseET0_EUldE2_EEvS6_RKT_EUliE_EEviT1_)
        .other          _ZN2at6native18elementwise_kernelILi128ELi4EZNS0_15gpu_kernel_implIZNS0_50_GLOBAL__N__2680c7bb_12_PowKernel_cu_7dd49032_300329pow_tensor_scalar_kernel_implIddEEvRNS_18TensorIteratorBaseET0_EUldE2_EEvS6_RKT_EUliE_EEviT1_,@"STO_CUDA_ENTRY STV_DEFAULT"
_ZN2at6native18elementwise_kernelILi128ELi4EZNS0_15gpu_kernel_implIZNS0_50_GLOBAL__N__2680c7bb_12_PowKernel_cu_7dd49032_300329pow_tensor_scalar_kernel_implIddEEvRNS_18TensorIteratorBaseET0_EUldE2_EEvS6_RKT_EUliE_EEviT1_:
.text._ZN2at6native18elementwise_kernelILi128ELi4EZNS0_15gpu_kernel_implIZNS0_50_GLOBAL__N__2680c7bb_12_PowKernel_cu_7dd49032_300329pow_tensor_scalar_kernel_implIddEEvRNS_18TensorIteratorBaseET0_EUldE2_EEvS6_RKT_EUliE_EEviT1_:
[----:B------:R-:W0:Y:S08]  /*0000*/  LDC R1, c[0x0][0x37c] ;  /* 0x0000df00ff017b82 */ /* 0x000e300000000800 */
[----:B------:R-:W1:Y:S01]  /*0010*/  LDC.64 R4, c[0x0][0x590] ;  /* 0x00016400ff047b82 */ /* 0x000e620000000a00 */
[----:B------:R-:W2:Y:S01]  /*0020*/  S2R R19, SR_TID.X ;  /* 0x0000000000137919 */ /* 0x000ea20000002100 */
[----:B------:R-:W3:Y:S01]  /*0030*/  LDCU UR42, c[0x0][0x388] ;  /* 0x00007100ff2a77ac */ /* 0x000ee20008000800 */
[----:B------:R-:W-:Y:S01]  /*0040*/  BSSY.RECONVERGENT B6, `(.L_x_7860) ;  /* 0x000038c000067945 */ /* 0x000fe20003800200 */
[----:B------:R-:W4:Y:S04]  /*0050*/  LDCU UR5, c[0x0][0x380] ;  /* 0x00007000ff0577ac */ /* 0x000f280008000800 */
[----:B------:R-:W5:Y:S01]  /*0060*/  S2UR UR4, SR_CTAID.X ;  /* 0x00000000000479c3 */ /* 0x000f620000002500 */
[----:B------:R-:W0:Y:S01]  /*0070*/  LDCU.64 UR36, c[0x0][0x358] ;  /* 0x00006b00ff2477ac */ /* 0x000e220008000a00 */
[----:B------:R-:W0:Y:S06]  /*0080*/  LDCU.U8 UR41, c[0x0][0x5a0] ;  /* 0x0000b400ff2977ac */ /* 0x000e2c0008000000 */
[----:B------:R-:W0:Y:S01]  /*0090*/  LDC.64 R26, c[0x0][0x590] ;  /* 0x00016400ff1a7b82 */ /* 0x000e220000000a00 */
[----:B------:R-:W0:Y:S01]  /*00a0*/  LDCU.U8 UR44, c[0x0][0x5a1] ;  /* 0x0000b420ff2c77ac */ /* 0x000e220008000000 */
[----:B---3--:R-:W-:Y:S01]  /*00b0*/  UIADD3 UR43, UPT, UPT, UR42, -0x1, URZ ;  /* 0xffffffff2a2b7890 */ /* 0x008fe2000fffe0ff */
[----:B-1----:R-:W-:Y:S01]  /*00c0*/  SHF.R.U32.HI R0, RZ, 0x14, R5 ;  /* 0x00000014ff007819 */ /* 0x002fe20000011605 */
[----:B------:R-:W1:Y:S01]  /*00d0*/  LDCU.64 UR38, c[0x0][0x590] ;  /* 0x0000b200ff2677ac */ /* 0x000e620008000a00 */
[----:B------:R-:W-:-:S02]  /*00e0*/  ISETP.GE.AND P1, PT, R5, RZ, PT ;  /* 0x000000ff0500720c */ /* 0x000fc40003f26270 */
[----:B------:R-:W-:Y:S01]  /*00f0*/  LOP3.LUT R0, R0, 0x7ff, RZ, 0xc0, !PT ;  /* 0x000007ff00007812 */ /* 0x000fe200078ec0ff */
[----:B------:R-:W-:Y:S01]  /*0100*/  UISETP.LT.U32.AND UP0, UPT, UR43, 0x18, UPT ;  /* 0x000000182b00788c */ /* 0x000fe2000bf01070 */
[----:B------:R-:W-:Y:S01]  /*0110*/  SEL R17, RZ, 0x7ff00000, !P1 ;  /* 0x7ff00000ff117807 */ /* 0x000fe20004800000 */
[----:B-----5:R-:W-:Y:S02]  /*0120*/  USHF.L.U32 UR4, UR4, 0x9, URZ ;  /* 0x0000000904047899 */ /* 0x020fe400080006ff */
[----:B------:R-:W-:Y:S01]  /*0130*/  VIADD R3, R0, 0xfffffc0c ;  /* 0xfffffc0c00037836 */ /* 0x000fe20000000000 */
[----:B------:R-:W-:Y:S01]  /*0140*/  USEL UR40, UR43, 0x18, UP0 ;  /* 0x000000182b287887 */ /* 0x000fe20008000000 */
[----:B------:R-:W-:Y:S01]  /*0150*/  LOP3.LUT R16, R5, 0x7fffffff, RZ, 0xc0, !PT ;  /* 0x7fffffff05107812 */ /* 0x000fe200078ec0ff */
[----:B------:R-:W-:Y:S02]  /*0160*/  VIADD R2, R17, 0x80000000 ;  /* 0x8000000011027836 */ /* 0x000fe40000000000 */
[CC--:B------:R-:W-:Y:S01]  /*0170*/  SHF.L.U32 R22, R4.reuse, R3.reuse, RZ ;  /* 0x0000000304167219 */ /* 0x0c0fe200000006ff */
[----:B------:R-:W-:Y:S01]  /*0180*/  UIADD3 UR40, UPT, UPT, UR40, 0x1, URZ ;  /* 0x0000000128287890 */ /* 0x000fe2000fffe0ff */
[----:B------:R-:W-:-:S02]  /*0190*/  SHF.L.U64.HI R18, R4, R3, R5 ;  /* 0x0000000304127219 */ /* 0x000fc40000010205 */
[----:B------:R-:W-:Y:S02]  /*01a0*/  ISETP.NE.U32.AND P0, PT, R22, RZ, PT ;  /* 0x000000ff1600720c */ /* 0x000fe40003f05070 */
[----:B--2---:R-:W-:Y:S02]  /*01b0*/  LOP3.LUT R19, R19, UR4, RZ, 0xfc, !PT ;  /* 0x0000000413137c12 */ /* 0x004fe4000f8efcff */
[----:B------:R-:W-:Y:S02]  /*01c0*/  ISETP.NE.AND.EX P0, PT, R18, -0x80000000, PT, P0 ;  /* 0x800000001200780c */ /* 0x000fe40003f05300 */
[----:B----4-:R-:W-:-:S11]  /*01d0*/  ISETP.GE.AND P2, PT, R19, UR5, PT ;  /* 0x0000000513007c0c */ /* 0x010fd6000bf46270 */
[----:B0-----:R-:W-:Y:S01]  /*01e0*/  DSETP.NEU.AND P3, PT, |R26|, 0.5, !P0 ;  /* 0x3fe000001a00742a */ /* 0x001fe2000476d200 */
[----:B------:R-:W-:Y:S01]  /*01f0*/  PLOP3.LUT P0, PT, P0, PT, PT, 0x8, 0x80 ;  /* 0x000000000080781c */ /* 0x000fe2000070e170 */
[----:B------:R-:W0:Y:S03]  /*0200*/  FRND.F64.TRUNC R26, R26 ;  /* 0x0000001a001a7313 */ /* 0x000e26000030d800 */
[----:B------:R-:W-:Y:S02]  /*0210*/  P2R R23, PR, RZ, 0x1 ;  /* 0x00000001ff177803 */ /* 0x000fe40000000000 */
[----:B------:R-:W-:Y:S01]  /*0220*/  P2R R24, PR, RZ, 0x8 ;  /* 0x00000008ff187803 */ /* 0x000fe20000000000 */
[----:B-1----:R-:W-:Y:S06]  /*0230*/  @P2 BRA `(.L_x_7861) ;  /* 0x0000003400b02947 */ /* 0x002fec0003800000 */
[----:B------:R-:W-:Y:S01]  /*0240*/  UISETP.NE.AND UP0, UPT, UR42, URZ, UPT ;  /* 0x000000ff2a00728c */ /* 0x000fe2000bf05270 */
[----:B------:R-:W-:Y:S01]  /*0250*/  IMAD.MOV.U32 R0, RZ, RZ, RZ ;  /* 0x000000ffff007224 */ /* 0x000fe200078e00ff */
[----:B------:R-:W-:-:S07]  /*0260*/  MOV R25, RZ ;  /* 0x000000ff00197202 */ /* 0x000fce0000000f00 */
[----:B------:R-:W-:Y:S05]  /*0270*/  BRA.U !UP0, `(.L_x_7862) ;  /* 0x0000001108ac7547 */ /* 0x000fea000b800000 */
[----:B------:R-:W1:Y:S01]  /*0280*/  LDCU.64 UR4, c[0x0][0x390] ;  /* 0x00007200ff0477ac */ /* 0x000e620008000a00 */
[----:B------:R-:W-:Y:S02]  /*0290*/  IMAD.MOV.U32 R4, RZ, RZ, RZ ;  /* 0x000000ffff047224 */ /* 0x000fe400078e00ff */
[----:B------:R-:W-:Y:S01]  /*02a0*/  IMAD.MOV.U32 R5, RZ, RZ, R19 ;  /* 0x000000ffff057224 */ /* 0x000fe200078e0013 */
[----:B------:R-:W2:Y:S01]  /*02b0*/  LDCU UR6, c[0x0][0x38c] ;  /* 0x00007180ff0677ac */ /* 0x000ea20008000800 */
[----:B------:R-:W3:Y:S01]  /*02c0*/  LDCU.64 UR8, c[0x0][0x4b8] ;  /* 0x00009700ff0877ac */ /* 0x000ee20008000a00 */
[----:B------:R-:W-:Y:S01]  /*02d0*/  UISETP.NE.AND UP0, UPT, UR43, URZ, UPT ;  /* 0x000000ff2b00728c */ /* 0x000fe2000bf05270 */
[----:B-1----:R-:W-:-:S05]  /*02e0*/  IMAD.HI.U32 R4, R19, UR4, R4 ;  /* 0x0000000413047c27 */ /* 0x002fca000f8e0004 */
[----:B------:R-:W-:-:S05]  /*02f0*/  SHF.R.U32.HI R5, RZ, UR5, R4 ;  /* 0x00000005ff057c19 */ /* 0x000fca0008011604 */
[----:B------:R-:W-:-:S04]  /*0300*/  IMAD.MOV R0, RZ, RZ, -R5 ;  /* 0x000000ffff007224 */ /* 0x000fc800078e0a05 */
[----:B--2---:R-:W-:-:S04]  /*0310*/  IMAD R0, R0, UR6, R19 ;  /* 0x0000000600007c24 */ /* 0x004fc8000f8e0213 */
[C---:B---3--:R-:W-:Y:S02]  /*0320*/  IMAD R25, R0.reuse, UR8, RZ ;  /* 0x0000000800197c24 */ /* 0x048fe4000f8e02ff */
[----:B------:R-:W-:Y:S01]  /*0330*/  IMAD R0, R0, UR9, RZ ;  /* 0x0000000900007c24 */ /* 0x000fe2000f8e02ff */
[----:B------:R-:W-:Y:S06]  /*0340*/  BRA.U !UP0, `(.L_x_7862) ;  /* 0x0000001108787547 */ /* 0x000fec000b800000 */
[----:B------:R-:W1:Y:S01]  /*0350*/  LDCU.64 UR6, c[0x0][0x398] ;  /* 0x00007300ff0677ac */ /* 0x000e620008000a00 */
[----:B------:R-:W-:Y:S01]  /*0360*/  HFMA2 R4, -RZ, RZ, 0, 0 ;  /* 0x00000000ff047431 */ /* 0x000fe200000001ff */
[----:B------:R-:W2:Y:S01]  /*0370*/  LDCU UR4, c[0x0][0x3a0] ;  /* 0x00007400ff0477ac */ /* 0x000ea20008000800 */
[----:B------:R-:W3:Y:S01]  /*0380*/  LDCU.64 UR8, c[0x0][0x4c0] ;  /* 0x00009800ff0877ac */ /* 0x000ee20008000a00 */
[----:B------:R-:W-:Y:S02]  /*0390*/  UISETP.NE.AND UP0, UPT, UR40, 0x2, UPT ;  /* 0x000000022800788c */ /* 0x000fe4000bf05270 */
[----:B-1----:R-:W-:-:S05]  /*03a0*/  IMAD.HI.U32 R6, R5, UR7, R4 ;  /* 0x0000000705067c27 */ /* 0x002fca000f8e0004 */
[----:B--2---:R-:W-:-:S05]  /*03b0*/  SHF.R.U32.HI R7, RZ, UR4, R6 ;  /* 0x00000004ff077c19 */ /* 0x004fca0008011606 */
[----:B------:R-:W-:-:S04]  /*03c0*/  IMAD.MOV R4, RZ, RZ, -R7 ;  /* 0x000000ffff047224 */ /* 0x000fc800078e0a07 */
[----:B------:R-:W-:-:S04]  /*03d0*/  IMAD R4, R4, UR6, R5 ;  /* 0x0000000604047c24 */ /* 0x000fc8000f8e0205 */
[C---:B---3--:R-:W-:Y:S02]  /*03e0*/  IMAD R25, R4.reuse, UR8, R25 ;  /* 0x0000000804197c24 */ /* 0x048fe4000f8e0219 */
[----:B------:R-:W-:Y:S01]  /*03f0*/  IMAD R0, R4, UR9, R0 ;  /* 0x0000000904007c24 */ /* 0x000fe2000f8e0200 */
[----:B------:R-:W-:Y:S06]  /*0400*/  BRA.U !UP0, `(.L_x_7862) ;  /* 0x0000001108487547 */ /* 0x000fec000b800000 */
[----:B------:R-:W1:Y:S01]  /*0410*/  LDCU.64 UR4, c[0x0][0x3a8] ;  /* 0x00007500ff0477ac */ /* 0x000e620008000a00 */
[----:B------:R-:W-:Y:S01]  /*0420*/  IMAD.MOV.U32 R6, RZ, RZ, RZ ;  /* 0x000000ffff067224 */ /* 0x000fe200078e00ff */
[----:B------:R-:W2:Y:S01]  /*0430*/  LDCU UR6, c[0x0][0x3a4] ;  /* 0x00007480ff0677ac */ /* 0x000ea20008000800 */
[----:B------:R-:W3:Y:S01]  /*0440*/  LDCU.64 UR8, c[0x0][0x4c8] ;  /* 0x00009900ff0877ac */ /* 0x000ee20008000a00 */
[----:B------:R-:W-:Y:S01]  /*0450*/  UISETP.NE.AND UP0, UPT, UR40, 0x3, UPT ;  /* 0x000000032800788c */ /* 0x000fe2000bf05270 */
[----:B-1----:R-:W-:-:S05]  /*0460*/  IMAD.HI.U32 R4, R7, UR4, R6 ;  /* 0x0000000407047c27 */ /* 0x002fca000f8e0006 */
[----:B------:R-:W-:-:S05]  /*0470*/  SHF.R.U32.HI R5, RZ, UR5, R4 ;  /* 0x00000005ff057c19 */ /* 0x000fca0008011604 */
[----:B------:R-:W-:-:S04]  /*0480*/  IMAD.MOV R6, RZ, RZ, -R5 ;  /* 0x000000ffff067224 */ /* 0x000fc800078e0a05 */
[----:B--2---:R-:W-:-:S04]  /*0490*/  IMAD R6, R6, UR6, R7 ;  /* 0x0000000606067c24 */ /* 0x004fc8000f8e0207 */
[C---:B---3--:R-:W-:Y:S02]  /*04a0*/  IMAD R25, R6.reuse, UR8, R25 ;  /* 0x0000000806197c24 */ /* 0x048fe4000f8e0219 */
[----:B------:R-:W-:Y:S01]  /*04b0*/  IMAD R0, R6, UR9, R0 ;  /* 0x0000000906007c24 */ /* 0x000fe2000f8e0200 */
[----:B------:R-:W-:Y:S06]  /*04c0*/  BRA.U !UP0, `(.L_x_7862) ;  /* 0x0000001108187547 */ /* 0x000fec000b800000 */
[----:B------:R-:W1:Y:S01]  /*04d0*/  LDCU.64 UR6, c[0x0][0x3b0] ;  /* 0x00007600ff0677ac */ /* 0x000e620008000a00 */
[----:B------:R-:W-:Y:S01]  /*04e0*/  MOV R4, RZ ;  /* 0x000000ff00047202 */ /* 0x000fe20000000f00 */
        /* <DEDUP_REMOVED lines=253> */
[----:B------:R-:W3:Y:S02]  /*14c0*/  LDCU.64 UR8, c[0x0][0x578] ;  /* 0x0000af00ff0877ac */ /* 0x000ee40008000a00 */
[----:B-1----:R-:W-:-:S05]  /*14d0*/  IMAD.HI.U32 R3, R7, UR4, R6 ;  /* 0x0000000407037c27 */ /* 0x002fca000f8e0006 */
[----:B------:R-:W-:-:S05]  /*14e0*/  SHF.R.U32.HI R3, RZ, UR5, R3 ;  /* 0x00000005ff037c19 */ /* 0x000fca0008011603 */
[----:B------:R-:W-:-:S04]  /*14f0*/  IMAD.MOV R3, RZ, RZ, -R3 ;  /* 0x000000ffff037224 */ /* 0x000fc800078e0a03 */
[----:B--2---:R-:W-:-:S04]  /*1500*/  IMAD R6, R3, UR6, R7 ;  /* 0x0000000603067c24 */ /* 0x004fc8000f8e0207 */
[C---:B---3--:R-:W-:Y:S02]  /*1510*/  IMAD R25, R6.reuse, UR8, R25 ;  /* 0x0000000806197c24 */ /* 0x048fe4000f8e0219 */
[----:B------:R-:W-:-:S07]  /*1520*/  IMAD R0, R6, UR9, R0 ;  /* 0x0000000906007c24 */ /* 0x000fce000f8e0200 */
.L_x_7862:
[----:B------:R-:W1:Y:S01]  /*1530*/  LDCU.64 UR6, c[0x0][0x588] ;  /* 0x0000b100ff0677ac */ /* 0x000e620008000a00 */
[----:B------:R-:W-:Y:S01]  /*1540*/  BSSY.RECONVERGENT B7, `(.L_x_7863) ;  /* 0x00000ed000077945 */ /* 0x000fe20003800200 */
[----:B------:R-:W-:-:S04]  /*1550*/  UPRMT UR4, UR44, 0x9910, URZ ;  /* 0x000099102c047896 */ /* 0x000fc800080000ff */
[----:B------:R-:W-:Y:S01]  /*1560*/  UISETP.GT.AND UP0, UPT, UR4, 0x9, UPT ;  /* 0x000000090400788c */ /* 0x000fe2000bf04270 */
[----:B-1----:R-:W-:-:S04]  /*1570*/  IADD3 R4, P0, PT, R0, UR6, RZ ;  /* 0x0000000600047c10 */ /* 0x002fc8000ff1e0ff */
        /* <DEDUP_REMOVED lines=11> */
[----:B--2---:R1:W2:Y:S01]  /*1630*/  I2F.F64.S16 R28, R4 ;  /* 0x00000004001c7312 */ /* 0x0042a20000101c00 */
[----:B------:R-:W-:Y:S05]  /*1640*/  BRA `(.L_x_7869) ;  /* 0x0000000c00707947 */ /* 0x000fea0003800000 */
.L_x_7867:
[----:B------:R-:W2:Y:S02]  /*1650*/  LDG.E.U8 R4, desc[UR36][R4.64] ;  /* 0x0000002404047981 */ /* 0x000ea4000c1e1100 */
[----:B--2---:R1:W2:Y:S01]  /*1660*/  I2F.F64.U16 R28, R4 ;  /* 0x00000004001c7312 */ /* 0x0042a20000101800 */
[----:B------:R-:W-:Y:S05]  /*1670*/  BRA `(.L_x_7869) ;  /* 0x0000000c00647947 */ /* 0x000fea0003800000 */
.L_x_7866:
[----:B------:R-:W-:-:S09]  /*1680*/  UISETP.NE.AND UP0, UPT, UR4, 0x2, UPT ;  /* 0x000000020400788c */ /* 0x000fd2000bf05270 */
[----:B------:R-:W-:Y:S05]  /*1690*/  BRA.U !UP0, `(.L_x_7870) ;  /* 0x0000000108287547 */ /* 0x000fea000b800000 */
[----:B------:R-:W-:-:S09]  /*16a0*/  UISETP.NE.AND UP0, UPT, UR4, 0x3, UPT ;  /* 0x000000030400788c */ /* 0x000fd2000bf05270 */
[----:B------:R-:W-:Y:S05]  /*16b0*/  BRA.U !UP0, `(.L_x_7871) ;  /* 0x0000000108147547 */ /* 0x000fea000b800000 */
[----:B------:R-:W-:-:S09]  /*16c0*/  UISETP.NE.AND UP0, UPT, UR4, 0x4, UPT ;  /* 0x000000040400788c */ /* 0x000fd2000bf05270 */
[----:B------:R-:W-:Y:S05]  /*16d0*/  BRA.U UP0, `(.L_x_7868) ;  /* 0x0000000900c07547 */ /* 0x000fea000b800000 */
[----:B------:R-:W2:Y:S02]  /*16e0*/  LDG.E.64 R28, desc[UR36][R4.64] ;  /* 0x00000024041c7981 */ /* 0x000ea4000c1e1b00 */
[----:B--2---:R-:W1:Y:S01]  /*16f0*/  I2F.F64.S64 R28, R28 ;  /* 0x0000001c001c7312 */ /* 0x004e620000301c00 */
[----:B------:R-:W-:Y:S05]  /*1700*/  BRA `(.L_x_7869) ;  /* 0x0000000c00407947 */ /* 0x000fea0003800000 */
.L_x_7871:
[----:B------:R-:W2:Y:S02]  /*1710*/  LDG.E R4, desc[UR36][R4.64] ;  /* 0x0000002404047981 */ /* 0x000ea4000c1e1900 */
[----:B--2---:R1:W2:Y:S01]  /*1720*/  I2F.F64 R28, R4 ;  /* 0x00000004001c7312 */ /* 0x0042a20000201c00 */
[----:B------:R-:W-:Y:S05]  /*1730*/  BRA `(.L_x_7869) ;  /* 0x0000000c00347947 */ /* 0x000fea0003800000 */
.L_x_7870:
[----:B------:R-:W2:Y:S02]  /*1740*/  LDG.E.U16 R4, desc[UR36][R4.64] ;  /* 0x0000002404047981 */ /* 0x000ea4000c1e1500 */
[----:B--2---:R1:W2:Y:S01]  /*1750*/  I2F.F64.S16 R28, R4 ;  /* 0x00000004001c7312 */ /* 0x0042a20000101c00 */
[----:B------:R-:W-:Y:S05]  /*1760*/  BRA `(.L_x_7869) ;  /* 0x0000000c00287947 */ /* 0x000fea0003800000 */
.L_x_7865:
[----:B------:R-:W-:-:S09]  /*1770*/  UISETP.GT.AND UP0, UPT, UR4, 0x6, UPT ;  /* 0x000000060400788c */ /* 0x000fd2000bf04270 */
[----:B------:R-:W-:Y:S05]  /*1780*/  BRA.U UP0, `(.L_x_7872) ;  /* 0x0000000100347547 */ /* 0x000fea000b800000 */
[----:B------:R-:W-:-:S09]  /*1790*/  UISETP.NE.AND UP0, UPT, UR4, 0x5, UPT ;  /* 0x000000050400788c */ /* 0x000fd2000bf05270 */
[----:B------:R-:W-:Y:S05]  /*17a0*/  BRA.U !UP0, `(.L_x_7873) ;  /* 0x0000000108187547 */ /* 0x000fea000b800000 */
[----:B------:R-:W-:-:S09]  /*17b0*/  UISETP.NE.AND UP0, UPT, UR4, 0x6, UPT ;  /* 0x000000060400788c */ /* 0x000fd2000bf05270 */
[----:B------:R-:W-:Y:S05]  /*17c0*/  BRA.U UP0, `(.L_x_7868) ;  /* 0x0000000900847547 */ /* 0x000fea000b800000 */
[----:B------:R-:W2:Y:S02]  /*17d0*/  LDG.E R28, desc[UR36][R4.64] ;  /* 0x00000024041c7981 */ /* 0x000ea4000c1e1900 */
[----:B--2---:R-:W-:-:S06]  /*17e0*/  FMUL.FTZ R28, R28, 1 ;  /* 0x3f8000001c1c7820 */ /* 0x004fcc0000410000 */
[----:B------:R-:W1:Y:S01]  /*17f0*/  F2F.F64.F32 R28, R28 ;  /* 0x0000001c001c7310 */ /* 0x000e620000201800 */
[----:B------:R-:W-:Y:S05]  /*1800*/  BRA `(.L_x_7869) ;  /* 0x0000000c00007947 */ /* 0x000fea0003800000 */
.L_x_7873:
[----:B------:R-:W2:Y:S02]  /*1810*/  LDG.E.U16 R0, desc[UR36][R4.64] ;  /* 0x0000002404007981 */ /* 0x000ea4000c1e1500 */
[----:B--2---:R-:W-:-:S05]  /*1820*/  HADD2.F32 R0, -RZ, R0.H0_H0 ;  /* 0x20000000ff007230 */ /* 0x004fca0000004100 */
[----:B------:R-:W-:-:S04]  /*1830*/  FMUL.FTZ R0, R0, 1 ;  /* 0x3f80000000007820 */ /* 0x000fc80000410000 */
[----:B------:R1:W2:Y:S01]  /*1840*/  F2F.F64.F32 R28, R0 ;  /* 0x00000000001c7310 */ /* 0x0002a20000201800 */
[----:B------:R-:W-:Y:S05]  /*1850*/  BRA `(.L_x_7869) ;  /* 0x0000000800ec7947 */ /* 0x000fea0003800000 */
.L_x_7872:
[----:B------:R-:W-:-:S09]  /*1860*/  UISETP.NE.AND UP0, UPT, UR4, 0x7, UPT ;  /* 0x000000070400788c */ /* 0x000fd2000bf05270 */
[----:B------:R-:W-:Y:S05]  /*1870*/  BRA.U !UP0, `(.L_x_7874) ;  /* 0x0000000108347547 */ /* 0x000fea000b800000 */
        /* <DEDUP_REMOVED lines=8> */
.L_x_7875:
[----:B------:R-:W2:Y:S02]  /*1900*/  LDG.E.U16 R4, desc[UR36][R4.64] ;  /* 0x0000002404047981 */ /* 0x000ea4000c1e1500 */
[----:B--2---:R-:W-:-:S05]  /*1910*/  HADD2.F32 R0, -RZ, R4.H0_H0 ;  /* 0x20000004ff007230 */ /* 0x004fca0000004100 */
[----:B------:R-:W-:-:S04]  /*1920*/  FMUL.FTZ R0, R0, 1 ;  /* 0x3f80000000007820 */ /* 0x000fc80000410000 */
[----:B------:R1:W2:Y:S01]  /*1930*/  F2F.F64.F32 R28, R0 ;  /* 0x00000000001c7310 */ /* 0x0002a20000201800 */
[----:B------:R-:W-:Y:S05]  /*1940*/  BRA `(.L_x_7869) ;  /* 0x0000000800b07947 */ /* 0x000fea0003800000 */
.L_x_7874:
[----:B------:R1:W5:Y:S01]  /*1950*/  LDG.E.64 R28, desc[UR36][R4.64] ;  /* 0x00000024041c7981 */ /* 0x000362000c1e1b00 */
[----:B------:R-:W-:Y:S05]  /*1960*/  BRA `(.L_x_7869) ;  /* 0x0000000800a87947 */ /* 0x000fea0003800000 */
.L_x_7864:
        /* <DEDUP_REMOVED lines=8> */
[----:B------:R-:W2:Y:S01]  /*19f0*/  LDG.E.U8 R4, desc[UR36][R4.64] ;  /* 0x0000002404047981 */ /* 0x000ea2000c1e1100 */
[----:B------:R-:W-:Y:S01]  /*1a00*/  IMAD.MOV.U32 R28, RZ, RZ, RZ ;  /* 0x000000ffff1c7224 */ /* 0x000fe200078e00ff */
[----:B--2---:R-:W-:-:S04]  /*1a10*/  ISETP.NE.AND P0, PT, R4, RZ, PT ;  /* 0x000000ff0400720c */ /* 0x004fc80003f05270 */
[----:B------:R-:W-:Y:S01]  /*1a20*/  FSEL R29, RZ, 1.875, !P0 ;  /* 0x3ff00000ff1d7808 */ /* 0x000fe20004000000 */
[----:B------:R-:W-:Y:S08]  /*1a30*/  BRA `(.L_x_7869) ;  /* 0x0000000800747947 */ /* 0x000ff00003800000 */
.L_x_7878:
[----:B------:R1:W5:Y:S01]  /*1a40*/  LDG.E.64 R28, desc[UR36][R4.64] ;  /* 0x00000024041c7981 */ /* 0x000362000c1e1b00 */
[----:B------:R-:W-:Y:S05]  /*1a50*/  BRA `(.L_x_7869) ;  /* 0x00000008006c7947 */ /* 0x000fea0003800000 */
.L_x_7877:
        /* <DEDUP_REMOVED lines=11> */
[----:B------:R-:W1:Y:S02]  /*1b10*/  FLO.U32 R6, R3 ;  /* 0x0000000300067300 */ /* 0x000e6400000e0000 */
[----:B-1----:R-:W-:-:S04]  /*1b20*/  IADD3 R6, PT, PT, -R6, RZ, RZ ;  /* 0x000000ff06067210 */ /* 0x002fc80007ffe1ff */
        /* <DEDUP_REMOVED lines=10> */
[----:B------:R-:W-:-:S05]  /*1bd0*/  LOP3.LUT R3, R3, 0x80000000, R0, 0xf8, !PT ;  /* 0x8000000003037812 */ /* 0x000fca00078ef800 */
[----:B------:R-:W-:-:S04]  /*1be0*/  FMUL.FTZ R3, R3, 1 ;  /* 0x3f80000003037820 */ /* 0x000fc80000410000 */
[----:B------:R1:W2:Y:S01]  /*1bf0*/  F2F.F64.F32 R28, R3 ;  /* 0x00000003001c7310 */ /* 0x0002a20000201800 */
[----:B------:R-:W-:Y:S05]  /*1c00*/  BRA `(.L_x_7869) ;  /* 0x0000000800007947 */ /* 0x000fea0003800000 */
.L_x_7880:
        /* <DEDUP_REMOVED lines=11> */
[----:B------:R-:W-:-:S05]  /*1cc0*/  LOP3.LUT R0, R0, 0x80000000, R3, 0xf8, !PT ;  /* 0x8000000000007812 */ /* 0x000fca00078ef803 */
[----:B------:R-:W-:-:S04]  /*1cd0*/  FMUL.FTZ R0, R0, 1 ;  /* 0x3f80000000007820 */ /* 0x000fc80000410000 */
[----:B------:R1:W2:Y:S01]  /*1ce0*/  F2F.F64.F32 R28, R0 ;  /* 0x00000000001c7310 */ /* 0x0002a20000201800 */
[----:B------:R-:W-:Y:S05]  /*1cf0*/  BRA `(.L_x_7869) ;  /* 0x0000000400c47947 */ /* 0x000fea0003800000 */
.L_x_7879:
[----:B------:R-:W2:Y:S02]  /*1d00*/  LDG.E.U16 R0, desc[UR36][R4.64] ;  /* 0x0000002404007981 */ /* 0x000ea4000c1e1500 */
[----:B--2---:R-:W-:-:S05]  /*1d10*/  SHF.L.U32 R0, R0, 0x10, RZ ;  /* 0x0000001000007819 */ /* 0x004fca00000006ff */
[----:B------:R-:W-:-:S04]  /*1d20*/  FMUL.FTZ R0, R0, 1 ;  /* 0x3f80000000007820 */ /* 0x000fc80000410000 */
[----:B------:R1:W2:Y:S01]  /*1d30*/  F2F.F64.F32 R28, R0 ;  /* 0x00000000001c7310 */ /* 0x0002a20000201800 */
[----:B------:R-:W-:Y:S05]  /*1d40*/  BRA `(.L_x_7869) ;  /* 0x0000000400b07947 */ /* 0x000fea0003800000 */
.L_x_7876:
        /* <DEDUP_REMOVED lines=9> */
[----:B--2---:R1:W2:Y:S01]  /*1de0*/  I2F.F64.U16 R28, R4 ;  /* 0x00000004001c7312 */ /* 0x0042a20000101800 */
[----:B------:R-:W-:Y:S05]  /*1df0*/  BRA `(.L_x_7869) ;  /* 0x0000000400847947 */ /* 0x000fea0003800000 */
.L_x_7883:
[----:B------:R-:W2:Y:S01]  /*1e00*/  LDG.E.U8 R4, desc[UR36][R4.64] ;  /* 0x0000002404047981 */ /* 0x000ea2000c1e1100 */
[----:B------:R-:W-:Y:S02]  /*1e10*/  CS2R R28, SRZ ;  /* 0x00000000001c7805 */ /* 0x000fe4000001ff00 */
[----:B--2---:R-:W-:-:S13]  /*1e20*/  ISETP.NE.AND P0, PT, R4, RZ, PT ;  /* 0x000000ff0400720c */ /* 0x004fda0003f05270 */
[----:B------:R-:W-:Y:S05]  /*1e30*/  @!P0 BRA `(.L_x_7869) ;  /* 0x0000000400748947 */ /* 0x000fea0003800000 */
[----:B------:R-:W-:-:S13]  /*1e40*/  ISETP.NE.AND P0, PT, R4, 0x80, PT ;  /* 0x000000800400780c */ /* 0x000fda0003f05270 */
[----:B------:R-:W-:Y:S02]  /*1e50*/  @!P0 IMAD.MOV.U32 R28, RZ, RZ, 0x20000000 ;  /* 0x20000000ff1c8424 */ /* 0x000fe400078e00ff */
        /* <DEDUP_REMOVED lines=9> */
[----:B------:R-:W1:Y:S02]  /*1ef0*/  FLO.U32 R4, R0 ;  /* 0x0000000000047300 */ /* 0x000e6400000e0000 */
[----:B-1----:R-:W-:-:S04]  /*1f00*/  IADD3 R4, PT, PT, -R4, 0x1f, RZ ;  /* 0x0000001f04047810 */ /* 0x002fc80007ffe1ff */
[----:B------:R-:W-:Y:S02]  /*1f10*/  IADD3 R5, PT, PT, R4, -0x1c, RZ ;  /* 0xffffffe404057810 */ /* 0x000fe40007ffe0ff */
[----:B------:R-:W-:Y:S02]  /*1f20*/  IADD3 R3, PT, PT, R3, 0x1d, -R4 ;  /* 0x0000001d03037810 */ /* 0x000fe40007ffe804 */
[----:B------:R-:W-:-:S04]  /*1f30*/  SHF.L.U32 R5, R0, R5, RZ ;  /* 0x0000000500057219 */ /* 0x000fc800000006ff */
[----:B------:R-:W-:-:S07]  /*1f40*/  LOP3.LUT R0, R5, 0x7, RZ, 0xc0, !PT ;  /* 0x0000000705007812 */ /* 0x000fce00078ec0ff */
.L_x_7885:
[----:B------:R-:W-:Y:S05]  /*1f50*/  BSYNC.RECONVERGENT B0 ;  /* 0x0000000000007941 */ /* 0x000fea0003800200 */
.L_x_7884:
[----:B------:R-:W-:Y:S01]  /*1f60*/  IMAD.SHL.U32 R0, R0, 0x100000, RZ ;  /* 0x0010000000007824 */ /* 0x000fe200078e00ff */
[----:B------:R-:W-:-:S04]  /*1f70*/  LEA R3, R3, 0x3b800000, 0x17 ;  /* 0x3b80000003037811 */ /* 0x000fc800078eb8ff */
[----:B------:R-:W-:-:S05]  /*1f80*/  LOP3.LUT R0, R3, R0, R7, 0xfe, !PT ;  /* 0x0000000003007212 */ /* 0x000fca00078efe07 */
[----:B------:R-:W-:-:S04]  /*1f90*/  FMUL.FTZ R0, R0, 1 ;  /* 0x3f80000000007820 */ /* 0x000fc80000410000 */
[----:B------:R1:W2:Y:S01]  /*1fa0*/  F2F.F64.F32 R28, R0 ;  /* 0x00000000001c7310 */ /* 0x0002a20000201800 */
[----:B------:R-:W-:Y:S05]  /*1fb0*/  BRA `(.L_x_7869) ;  /* 0x0000000400147947 */ /* 0x000fea0003800000 */
.L_x_7882:
        /* <DEDUP_REMOVED lines=15> */
[----:B------:R-:W1:Y:S02]  /*20b0*/  FLO.U32 R4, R0 ;  /* 0x0000000000047300 */ /* 0x000e6400000e0000 */
[----:B-1----:R-:W-:-:S04]  /*20c0*/  IADD3 R4, PT, PT, -R4, 0x1f, RZ ;  /* 0x0000001f04047810 */ /* 0x002fc80007ffe1ff */
[----:B------:R-:W-:Y:S01]  /*20d0*/  IADD3 R3, PT, PT, R3, 0x1e, -R4 ;  /* 0x0000001e03037810 */ /* 0x000fe20007ffe804 */
[----:B------:R-:W-:-:S05]  /*20e0*/  VIADD R5, R4, 0xffffffe3 ;  /* 0xffffffe304057836 */ /* 0x000fca0000000000 */
[----:B------:R-:W-:-:S04]  /*20f0*/  SHF.L.U32 R5, R0, R5, RZ ;  /* 0x0000000500057219 */ /* 0x000fc800000006ff */
[----:B------:R-:W-:-:S07]  /*2100*/  LOP3.LUT R0, R5, 0x3, RZ, 0xc0, !PT ;  /* 0x0000000305007812 */ /* 0x000fce00078ec0ff */
.L_x_7887:
[----:B------:R-:W-:Y:S05]  /*2110*/  BSYNC.RECONVERGENT B0 ;  /* 0x0000000000007941 */ /* 0x000fea0003800200 */
.L_x_7886:
[----:B------:R-:W-:Y:S01]  /*2120*/  IMAD.SHL.U32 R0, R0, 0x200000, RZ ;  /* 0x0020000000007824 */ /* 0x000fe200078e00ff */
[----:B------:R-:W-:-:S04]  /*2130*/  LEA R3, R3, 0x37800000, 0x17 ;  /* 0x3780000003037811 */ /* 0x000fc800078eb8ff */
[----:B------:R-:W-:-:S05]  /*2140*/  LOP3.LUT R0, R3, R0, R7, 0xfe, !PT ;  /* 0x0000000003007212 */ /* 0x000fca00078efe07 */
[----:B------:R-:W-:-:S04]  /*2150*/  FMUL.FTZ R0, R0, 1 ;  /* 0x3f80000000007820 */ /* 0x000fc80000410000 */
[----:B------:R1:W2:Y:S01]  /*2160*/  F2F.F64.F32 R28, R0 ;  /* 0x00000000001c7310 */ /* 0x0002a20000201800 */
[----:B------:R-:W-:Y:S05]  /*2170*/  BRA `(.L_x_7869) ;  /* 0x0000000000a47947 */ /* 0x000fea0003800000 */
.L_x_7881:
[----:B------:R-:W-:-:S09]  /*2180*/  UISETP.NE.AND UP0, UPT, UR4, 0x1c, UPT ;  /* 0x0000001c0400788c */ /* 0x000fd2000bf05270 */
[----:B------:R-:W-:Y:S05]  /*2190*/  BRA.U !UP0, `(.L_x_7888) ;  /* 0x0000000108947547 */ /* 0x000fea000b800000 */
[----:B------:R-:W-:-:S09]  /*21a0*/  UISETP.NE.AND UP0, UPT, UR4, 0x1d, UPT ;  /* 0x0000001d0400788c */ /* 0x000fd2000bf05270 */
[----:B------:R-:W-:Y:S05]  /*21b0*/  BRA.U !UP0, `(.L_x_7889) ;  /* 0x0000000108807547 */ /* 0x000fea000b800000 */
[----:B------:R-:W-:-:S09]  /*21c0*/  UISETP.NE.AND UP0, UPT, UR4, 0x2c, UPT ;  /* 0x0000002c0400788c */ /* 0x000fd2000bf05270 */
[----:B------:R-:W-:Y:S05]  /*21d0*/  BRA.U !UP0, `(.L_x_7890) ;  /* 0x0000000108487547 */ /* 0x000fea000b800000 */
.L_x_7868:
[----:B------:R-:W-:Y:S01]  /*21e0*/  MOV R14, 0x0 ;  /* 0x00000000000e7802 */ /* 0x000fe20000000f00 */
[----:B------:R-:W1:Y:S01]  /*21f0*/  LDCU.64 UR4, c[0x4][0x198] ;  /* 0x01003300ff0477ac */ /* 0x000e620008000a00 */
[----:B------:R-:W-:Y:S02]  /*2200*/  IMAD.MOV.U32 R8, RZ, RZ, 0x4e ;  /* 0x0000004eff087424 */ /* 0x000fe400078e00ff */
[----:B------:R-:W-:Y:S01]  /*2210*/  IMAD.MOV.U32 R12, RZ, RZ, 0x1 ;  /* 0x00000001ff0c7424 */ /* 0x000fe200078e00ff */
[----:B------:R-:W2:Y:S01]  /*2220*/  LDCU.64 UR6, c[0x4][0x1a0] ;  /* 0x01003400ff0677ac */ /* 0x000ea20008000a00 */
[----:B------:R-:W3:Y:S01]  /*2230*/  LDC.64 R14, c[0x4][R14] ;  /* 0x010000000e0e7b82 */ /* 0x000ee20000000a00 */
[----:B------:R-:W-:Y:S01]  /*2240*/  IMAD.MOV.U32 R13, RZ, RZ, RZ ;  /* 0x000000ffff0d7224 */ /* 0x000fe200078e00ff */
[----:B------:R-:W4:Y:S01]  /*2250*/  LDCU.64 UR8, c[0x4][0x58] ;  /* 0x01000b00ff0877ac */ /* 0x000f220008000a00 */
[----:B-1----:R-:W-:Y:S01]  /*2260*/  IMAD.U32 R4, RZ, RZ, UR4 ;  /* 0x00000004ff047e24 */ /* 0x002fe2000f8e00ff */
[----:B------:R-:W-:Y:S01]  /*2270*/  MOV R5, UR5 ;  /* 0x0000000500057c02 */ /* 0x000fe20008000f00 */
[----:B--2---:R-:W-:-:S02]  /*2280*/  IMAD.U32 R6, RZ, RZ, UR6 ;  /* 0x00000006ff067e24 */ /* 0x004fc4000f8e00ff */
[----:B------:R-:W-:Y:S02]  /*2290*/  IMAD.U32 R7, RZ, RZ, UR7 ;  /* 0x00000007ff077e24 */ /* 0x000fe4000f8e00ff */
[----:B----4-:R-:W-:Y:S01]  /*22a0*/  IMAD.U32 R10, RZ, RZ, UR8 ;  /* 0x00000008ff0a7e24 */ /* 0x010fe2000f8e00ff */
[----:B------:R-:W-:-:S07]  /*22b0*/  MOV R11, UR9 ;  /* 0x00000009000b7c02 */ /* 0x000fce0008000f00 */
[----:B------:R-:W-:-:S07]  /*22c0*/  LEPC R20, `(.L_x_7891) ;  /* 0x000000001014794e */ /* 0x000fce0000000000 */
[----:B0--3--:R-:W-:Y:S05]  /*22d0*/  CALL.ABS.NOINC R14 ;  /* 0x000000000e007343 */ /* 0x009fea0003c00000 */
.L_x_7891:
[----:B------:R-:W-:Y:S01]  /*22e0*/  CS2R R28, SRZ ;  /* 0x00000000001c7805 */ /* 0x000fe2000001ff00 */
[----:B------:R-:W-:Y:S06]  /*22f0*/  BRA `(.L_x_7869) ;  /* 0x0000000000447947 */ /* 0x000fec0003800000 */
.L_x_7890:
[----:B------:R-:W2:Y:S01]  /*2300*/  LDG.E.U8 R0, desc[UR36][R4.64] ;  /* 0x0000002404007981 */ /* 0x000ea2000c1e1100 */
[----:B------:R-:W-:Y:S02]  /*2310*/  HFMA2 R28, -RZ, RZ, 0, 0 ;  /* 0x00000000ff1c7431 */ /* 0x000fe400000001ff */
[----:B------:R-:W-:Y:S01]  /*2320*/  IMAD.MOV.U32 R29, RZ, RZ, 0x38000000 ;  /* 0x38000000ff1d7424 */ /* 0x000fe200078e00ff */
[----:B--2---:R-:W-:-:S13]  /*2330*/  ISETP.NE.AND P0, PT, R0, RZ, PT ;  /* 0x000000ff0000720c */ /* 0x004fda0003f05270 */
[----:B------:R-:W-:Y:S05]  /*2340*/  @!P0 BRA `(.L_x_7869) ;  /* 0x0000000000308947 */ /* 0x000fea0003800000 */
[----:B------:R-:W-:-:S13]  /*2350*/  ISETP.NE.AND P0, PT, R0, 0xff, PT ;  /* 0x000000ff0000780c */ /* 0x000fda0003f05270 */
[----:B------:R-:W-:Y:S01]  /*2360*/  @P0 IMAD.SHL.U32 R0, R0, 0x800000, RZ ;  /* 0x0080000000000824 */ /* 0x000fe200078e00ff */
[----:B------:R-:W-:Y:S01]  /*2370*/  @!P0 MOV R29, 0x7ff80000 ;  /* 0x7ff80000001d8802 */ /* 0x000fe20000000f00 */
[----:B------:R-:W-:Y:S02]  /*2380*/  @!P0 IMAD.MOV.U32 R28, RZ, RZ, 0x20000000 ;  /* 0x20000000ff1c8424 */ /* 0x000fe400078e00ff */
[----:B------:R-:W-:-:S04]  /*2390*/  @P0 FMUL.FTZ R0, R0, 1 ;  /* 0x3f80000000000820 */ /* 0x000fc80000410000 */
[----:B------:R3:W4:Y:S01]  /*23a0*/  @P0 F2F.F64.F32 R28, R0 ;  /* 0x00000000001c0310 */ /* 0x0007220000201800 */
[----:B------:R-:W-:Y:S05]  /*23b0*/  BRA `(.L_x_7869) ;  /* 0x0000000000147947 */ /* 0x000fea0003800000 */
.L_x_7889:
[----:B------:R-:W2:Y:S02]  /*23c0*/  LDG.E.64 R28, desc[UR36][R4.64] ;  /* 0x00000024041c7981 */ /* 0x000ea4000c1e1b00 */
[----:B--2---:R-:W1:Y:S01]  /*23d0*/  I2F.F64.U64 R28, R28 ;  /* 0x0000001c001c7312 */ /* 0x004e620000301800 */
[----:B------:R-:W-:Y:S05]  /*23e0*/  BRA `(.L_x_7869) ;  /* 0x0000000000087947 */ /* 0x000fea0003800000 */
.L_x_7888:
[----:B------:R-:W2:Y:S02]  /*23f0*/  LDG.E R4, desc[UR36][R4.64] ;  /* 0x0000002404047981 */ /* 0x000ea4000c1e1900 */
[----:B--2---:R1:W2:Y:S02]  /*2400*/  I2F.F64.U32 R28, R4 ;  /* 0x00000004001c7312 */ /* 0x0042a40000201800 */
.L_x_7869:
[----:B------:R-:W-:Y:S05]  /*2410*/  BSYNC.RECONVERGENT B7 ;  /* 0x0000000000077941 */ /* 0x000fea0003800200 */
.L_x_7863:
[----:B-12-45:R-:W-:Y:S01]  /*2420*/  DSETP.NEU.AND P1, PT, R28, RZ, PT ;  /* 0x000000ff1c00722a */ /* 0x036fe20003f2d000 */
[----:B------:R-:W-:Y:S01]  /*2430*/  ISETP.NE.AND P0, PT, R24, RZ, PT ;  /* 0x000000ff1800720c */ /* 0x000fe20003f05270 */
[----:B------:R-:W-:-:S12]  /*2440*/  BSSY.RECONVERGENT B0, `(.L_x_7892) ;  /* 0x000001a000007945 */ /* 0x000fd80003800200 */
[----:B---3--:R-:W1:Y:S01]  /*2450*/  @!P1 LDC R0, c[0x0][0x594] ;  /* 0x00016500ff009b82 */ /* 0x008e620000000800 */
[----:B------:R-:W-:Y:S01]  /*2460*/  @!P1 SEL R5, R29, RZ, P0 ;  /* 0x000000ff1d059207 */ /* 0x000fe20000000000 */
[----:B------:R-:W-:Y:S01]  /*2470*/  @!P1 IMAD.MOV.U32 R4, RZ, RZ, RZ ;  /* 0x000000ffff049224 */ /* 0x000fe200078e00ff */
[----:B-1----:R-:W-:-:S13]  /*2480*/  ISETP.GE.OR P2, PT, R0, RZ, P1 ;  /* 0x000000ff0000720c */ /* 0x002fda0000f46670 */
[----:B------:R-:W-:Y:S01]  /*2490*/  @!P2 LOP3.LUT R5, R5, 0x7ff00000, RZ, 0xfc, !PT ;  /* 0x7ff000000505a812 */ /* 0x000fe200078efcff */
[----:B------:R-:W-:Y:S06]  /*24a0*/  @!P1 BRA `(.L_x_7893) ;  /* 0x00000000004c9947 */ /* 0x000fec0003800000 */
[----:B------:R-:W-:Y:S01]  /*24b0*/  DADD R4, -RZ, |R28| ;  /* 0x00000000ff047229 */ /* 0x000fe2000000051c */
[----:B------:R-:W-:Y:S01]  /*24c0*/  BSSY.RECONVERGENT B1, `(.L_x_7894) ;  /* 0x0000004000017945 */ /* 0x000fe20003800200 */
[----:B------:R-:W-:-:S08]  /*24d0*/  MOV R0, 0x2500 ;  /* 0x0000250000007802 */ /* 0x000fd00000000f00 */
[----:B------:R-:W-:-:S07]  /*24e0*/  IMAD.MOV.U32 R3, RZ, RZ, R5 ;  /* 0x000000ffff037224 */ /* 0x000fce00078e0005 */
[----:B0-----:R-:W-:Y:S05]  /*24f0*/  CALL.REL.NOINC `($_ZN2at6native18elementwise_kernelILi128ELi4EZNS0_15gpu_kernel_implIZNS0_50_GLOBAL__N__2680c7bb_12_PowKernel_cu_7dd49032_300329pow_tensor_scalar_kernel_implIddEEvRNS_18TensorIteratorBaseET0_EUldE2_EEvS6_RKT_EUliE_EEviT1_$__internal_accurate_pow) ;  /* 0x000000b8008c7944 */ /* 0x001fea0003c00000 */
[----:B------:R-:W-:Y:S05]  /*2500*/  BSYNC.RECONVERGENT B1 ;  /* 0x0000000000017941 */ /* 0x000fea0003800200 */
.L_x_7894:
[----:B------:R-:W0:Y:S01]  /*2510*/  LDCU.64 UR4, c[0x0][0x590] ;  /* 0x0000b200ff0477ac */ /* 0x000e220008000a00 */
[----:B------:R-:W-:Y:S01]  /*2520*/  DADD R4, -RZ, -R6 ;  /* 0x00000000ff047229 */ /* 0x000fe20000000906 */
[----:B------:R-:W-:Y:S02]  /*2530*/  ISETP.NE.U32.AND P0, PT, R22, RZ, PT ;  /* 0x000000ff1600720c */ /* 0x000fe40003f05070 */
[----:B------:R-:W-:Y:S02]  /*2540*/  ISETP.GE.AND P1, PT, R29, RZ, PT ;  /* 0x000000ff1d00720c */ /* 0x000fe40003f26270 */
[----:B------:R-:W-:-:S05]  /*2550*/  ISETP.NE.AND.EX P0, PT, R18, -0x80000000, PT, P0 ;  /* 0x800000001200780c */ /* 0x000fca0003f05300 */
[-C--:B------:R-:W-:Y:S02]  /*2560*/  FSEL R3, R4, R6.reuse, !P0 ;  /* 0x0000000604037208 */ /* 0x080fe40004000000 */
[-C--:B------:R-:W-:Y:S02]  /*2570*/  FSEL R0, R5, R7.reuse, !P0 ;  /* 0x0000000705007208 */ /* 0x080fe40004000000 */
[----:B------:R-:W-:Y:S02]  /*2580*/  FSEL R4, R3, R6, !P1 ;  /* 0x0000000603047208 */ /* 0x000fe40004800000 */
[----:B------:R-:W-:Y:S01]  /*2590*/  FSEL R5, R0, R7, !P1 ;  /* 0x0000000700057208 */ /* 0x000fe20004800000 */
[----:B0-----:R-:W-:Y:S01]  /*25a0*/  DSETP.NEU.AND P2, PT, R26, UR4, PT ;  /* 0x000000041a007e2a */ /* 0x001fe2000bf4d000 */
[----:B------:R-:W-:-:S05]  /*25b0*/  ISETP.NE.AND P0, PT, R23, RZ, PT ;  /* 0x000000ff1700720c */ /* 0x000fca0003f05270 */
[----:B------:R-:W-:Y:S02]  /*25c0*/  @!P1 FSEL R4, R4, RZ, !P2 ;  /* 0x000000ff04049208 */ /* 0x000fe40005000000 */
[----:B------:R-:W-:-:S07]  /*25d0*/  @!P1 FSEL R5, R5, -QNAN , !P2 ;  /* 0xfff8000005059808 */ /* 0x000fce0005000000 */
.L_x_7893:
[----:B------:R-:W-:Y:S05]  /*25e0*/  BSYNC.RECONVERGENT B0 ;  /* 0x0000000000007941 */ /* 0x000fea0003800200 */
.L_x_7892:
[----:B------:R-:W1:Y:S01]  /*25f0*/  LDC.64 R8, c[0x0][0x590] ;  /* 0x00016400ff087b82 */ /* 0x000e620000000a00 */
[----:B------:R-:W-:Y:S01]  /*2600*/  BSSY.RECONVERGENT B0, `(.L_x_7895) ;  /* 0x000001b000007945 */ /* 0x000fe20003800200 */
[----:B-1----:R-:W-:-:S10]  /*2610*/  DADD R6, R28, R8 ;  /* 0x000000001c067229 */ /* 0x002fd40000000008 */
[----:B------:R-:W-:-:S04]  /*2620*/  LOP3.LUT R6, R7, 0x7ff00000, RZ, 0xc0, !PT ;  /* 0x7ff0000007067812 */ /* 0x000fc800078ec0ff */
[----:B------:R-:W-:-:S13]  /*2630*/  ISETP.NE.AND P1, PT, R6, 0x7ff00000, PT ;  /* 0x7ff000000600780c */ /* 0x000fda0003f25270 */
[----:B------:R-:W-:Y:S05]  /*2640*/  @P1 BRA `(.L_x_7896) ;  /* 0x0000000000581947 */ /* 0x000fea0003800000 */
[----:B------:R-:W-:-:S06]  /*2650*/  DSETP.NAN.AND P1, PT, R8, R8, PT ;  /* 0x000000080800722a */ /* 0x000fcc0003f28000 */
[----:B------:R-:W-:-:S14]  /*2660*/  DSETP.NUM.AND P1, PT, R28, R28, !P1 ;  /* 0x0000001c1c00722a */ /* 0x000fdc0004f27000 */
[----:B------:R-:W-:Y:S01]  /*2670*/  @!P1 DADD R4, R28, R8 ;  /* 0x000000001c049229 */ /* 0x000fe20000000008 */
[----:B------:R-:W-:Y:S10]  /*2680*/  @!P1 BRA `(.L_x_7896) ;  /* 0x0000000000489947 */ /* 0x000ff40003800000 */
[----:B------:R-:W-:-:S14]  /*2690*/  DSETP.NEU.AND P1, PT, |R8|, +INF , PT ;  /* 0x7ff000000800742a */ /* 0x000fdc0003f2d200 */
[----:B------:R-:W-:Y:S05]  /*26a0*/  @P1 BRA `(.L_x_7897) ;  /* 0x0000000000241947 */ /* 0x000fea0003800000 */
[----:B------:R-:W1:Y:S01]  /*26b0*/  LDCU UR4, c[0x0][0x594] ;  /* 0x0000b280ff0477ac */ /* 0x000e620008000800 */
[----:B------:R-:W-:-:S06]  /*26c0*/  DSETP.GT.AND P0, PT, |R28|, 1, PT ;  /* 0x3ff000001c00742a */ /* 0x000fcc0003f04200 */
[----:B------:R-:W-:Y:S01]  /*26d0*/  SEL R4, RZ, 0x7ff00000, !P0 ;  /* 0x7ff00000ff047807 */ /* 0x000fe20004000000 */
[----:B------:R-:W-:Y:S01]  /*26e0*/  DSETP.NEU.AND P0, PT, R28, -1, PT ;  /* 0xbff000001c00742a */ /* 0x000fe20003f0d000 */
[----:B-1----:R-:W-:-:S13]  /*26f0*/  ISETP.LE.AND P1, PT, RZ, UR4, PT ;  /* 0x00000004ff007c0c */ /* 0x002fda000bf23270 */
[----:B------:R-:W-:-:S04]  /*2700*/  @!P1 LOP3.LUT R4, R4, 0x7ff00000, RZ, 0x3c, !PT ;  /* 0x7ff0000004049812 */ /* 0x000fc800078e3cff */
[----:B------:R-:W-:Y:S01]  /*2710*/  SEL R5, R4, 0x3ff00000, P0 ;  /* 0x3ff0000004057807 */ /* 0x000fe20000000000 */
[----:B------:R-:W-:Y:S01]  /*2720*/  IMAD.MOV.U32 R4, RZ, RZ, RZ ;  /* 0x000000ffff047224 */ /* 0x000fe200078e00ff */
[----:B------:R-:W-:Y:S06]  /*2730*/  BRA `(.L_x_7896) ;  /* 0x00000000001c7947 */ /* 0x000fec0003800000 */
.L_x_7897:
[----:B------:R-:W-:-:S14]  /*2740*/  DSETP.NEU.AND P1, PT, |R28|, +INF , PT ;  /* 0x7ff000001c00742a */ /* 0x000fdc0003f2d200 */
[----:B------:R-:W-:Y:S02]  /*2750*/  @!P1 ISETP.NE.AND P2, PT, R16, 0x3fe00000, PT ;  /* 0x3fe000001000980c */ /* 0x000fe40003f45270 */
[----:B------:R-:W-:Y:S02]  /*2760*/  @!P1 MOV R4, RZ ;  /* 0x000000ff00049202 */ /* 0x000fe40000000f00 */
[-C--:B------:R-:W-:Y:S02]  /*2770*/  @!P1 SEL R0, R2, R17.reuse, P2 ;  /* 0x0000001102009207 */ /* 0x080fe40001000000 */
[----:B------:R-:W-:Y:S02]  /*2780*/  @!P1 ISETP.GE.AND P2, PT, R29, RZ, PT ;  /* 0x000000ff1d00920c */ /* 0x000fe40003f46270 */
[----:B------:R-:W-:-:S04]  /*2790*/  @!P1 SEL R0, R0, R17, P0 ;  /* 0x0000001100009207 */ /* 0x000fc80000000000 */
[----:B------:R-:W-:-:S07]  /*27a0*/  @!P1 SEL R5, R0, R17, !P2 ;  /* 0x0000001100059207 */ /* 0x000fce0005000000 */
.L_x_7896:
[----:B------:R-:W-:Y:S05]  /*27b0*/  BSYNC.RECONVERGENT B0 ;  /* 0x0000000000007941 */ /* 0x000fea0003800200 */
.L_x_7895:
[----:B------:R-:W1:Y:S01]  /*27c0*/  LDCU.64 UR6, c[0x0][0x580] ;  /* 0x0000b000ff0677ac */ /* 0x000e620008000a00 */
[----:B------:R-:W-:Y:S02]  /*27d0*/  DSETP.NEU.AND P0, PT, R8, RZ, PT ;  /* 0x000000ff0800722a */ /* 0x000fe40003f0d000 */
[----:B------:R-:W-:Y:S01]  /*27e0*/  DSETP.NEU.AND P1, PT, R28, 1, PT ;  /* 0x3ff000001c00742a */ /* 0x000fe20003f2d000 */
[----:B------:R-:W-:-:S03]  /*27f0*/  UPRMT UR4, UR41, 0x9910, URZ ;  /* 0x0000991029047896 */ /* 0x000fc600080000ff */
[----:B------:R-:W-:Y:S01]  /*2800*/  FSEL R0, R4, RZ, P0 ;  /* 0x000000ff04007208 */ /* 0x000fe20000000000 */
[----:B------:R-:W-:Y:S01]  /*2810*/  UISETP.GT.AND UP0, UPT, UR4, 0x9, UPT ;  /* 0x000000090400788c */ /* 0x000fe2000bf04270 */
[----:B------:R-:W-:Y:S02]  /*2820*/  FSEL R4, R5, 1.875, P0 ;  /* 0x3ff0000005047808 */ /* 0x000fe40000000000 */
[----:B------:R-:W-:Y:S02]  /*2830*/  FSEL R0, R0, RZ, P1 ;  /* 0x000000ff00007208 */ /* 0x000fe40000800000 */
[----:B------:R-:W-:-:S03]  /*2840*/  FSEL R5, R4, 1.875, P1 ;  /* 0x3ff0000004057808 */ /* 0x000fc60000800000 */
[----:B------:R-:W-:Y:S01]  /*2850*/  IMAD.MOV.U32 R4, RZ, RZ, R0 ;  /* 0x000000ffff047224 */ /* 0x000fe200078e0000 */
[----:B-1----:R-:W-:-:S05]  /*2860*/  IADD3 R8, P2, PT, R25, UR6, RZ ;  /* 0x0000000619087c10 */ /* 0x002fca000ff5e0ff */
        /* <DEDUP_REMOVED lines=10> */
[----:B------:R-:W1:Y:S02]  /*2910*/  F2I.F64.TRUNC R5, R4 ;  /* 0x0000000400057311 */ /* 0x000e64000030d100 */
[----:B-1----:R1:W-:Y:S01]  /*2920*/  STG.E.U8 desc[UR36][R8.64], R5 ;  /* 0x0000000508007986 */ /* 0x0023e2000c101124 */
[----:B------:R-:W-:Y:S05]  /*2930*/  BRA `(.L_x_7903) ;  /* 0x0000000c00ec7947 */ /* 0x000fea0003800000 */
.L_x_7901:
[----:B------:R-:W1:Y:S02]  /*2940*/  F2I.S64.F64.TRUNC R4, R4 ;  /* 0x0000000400047311 */ /* 0x000e64000030d900 */
[----:B-1----:R-:W-:-:S05]  /*2950*/  IMAD.MOV.U32 R3, RZ, RZ, R4 ;  /* 0x000000ffff037224 */ /* 0x002fca00078e0004 */
[----:B------:R1:W-:Y:S01]  /*2960*/  STG.E.U8 desc[UR36][R8.64], R3 ;  /* 0x0000000308007986 */ /* 0x0003e2000c101124 */
[----:B------:R-:W-:Y:S05]  /*2970*/  BRA `(.L_x_7903) ;  /* 0x0000000c00dc7947 */ /* 0x000fea0003800000 */
.L_x_7900:
[----:B------:R-:W-:-:S09]  /*2980*/  UISETP.NE.AND UP0, UPT, UR4, 0x2, UPT ;  /* 0x000000020400788c */ /* 0x000fd2000bf05270 */
[----:B------:R-:W-:Y:S05]  /*2990*/  BRA.U !UP0, `(.L_x_7904) ;  /* 0x0000000108287547 */ /* 0x000fea000b800000 */
[----:B------:R-:W-:-:S09]  /*29a0*/  UISETP.NE.AND UP0, UPT, UR4, 0x3, UPT ;  /* 0x000000030400788c */ /* 0x000fd2000bf05270 */
[----:B------:R-:W-:Y:S05]  /*29b0*/  BRA.U !UP0, `(.L_x_7905) ;  /* 0x0000000108147547 */ /* 0x000fea000b800000 */
[----:B------:R-:W-:-:S09]  /*29c0*/  UISETP.NE.AND UP0, UPT, UR4, 0x4, UPT ;  /* 0x000000040400788c */ /* 0x000fd2000bf05270 */
[----:B------:R-:W-:Y:S05]  /*29d0*/  BRA.U UP0, `(.L_x_7902) ;  /* 0x0000000d001c7547 */ /* 0x000fea000b800000 */
[----:B------:R-:W1:Y:S02]  /*29e0*/  F2I.S64.F64.TRUNC R4, R4 ;  /* 0x0000000400047311 */ /* 0x000e64000030d900 */
[----:B-1----:R1:W-:Y:S01]  /*29f0*/  STG.E.64 desc[UR36][R8.64], R4 ;  /* 0x0000000408007986 */ /* 0x0023e2000c101b24 */
[----:B------:R-:W-:Y:S05]  /*2a00*/  BRA `(.L_x_7903) ;  /* 0x0000000c00b87947 */ /* 0x000fea0003800000 */
.L_x_7905:
[----:B------:R-:W1:Y:S02]  /*2a10*/  F2I.F64.TRUNC R5, R4 ;  /* 0x0000000400057311 */ /* 0x000e64000030d100 */
[----:B-1----:R1:W-:Y:S01]  /*2a20*/  STG.E desc[UR36][R8.64], R5 ;  /* 0x0000000508007986 */ /* 0x0023e2000c101924 */
[----:B------:R-:W-:Y:S05]  /*2a30*/  BRA `(.L_x_7903) ;  /* 0x0000000c00ac7947 */ /* 0x000fea0003800000 */
.L_x_7904:
[----:B------:R-:W1:Y:S02]  /*2a40*/  F2I.F64.TRUNC R5, R4 ;  /* 0x0000000400057311 */ /* 0x000e64000030d100 */
[----:B-1----:R1:W-:Y:S01]  /*2a50*/  STG.E.U16 desc[UR36][R8.64], R5 ;  /* 0x0000000508007986 */ /* 0x0023e2000c101524 */
[----:B------:R-:W-:Y:S05]  /*2a60*/  BRA `(.L_x_7903) ;  /* 0x0000000c00a07947 */ /* 0x000fea0003800000 */
.L_x_7899:
[----:B------:R-:W-:-:S09]  /*2a70*/  UISETP.GT.AND UP0, UPT, UR4, 0x6, UPT ;  /* 0x000000060400788c */ /* 0x000fd2000bf04270 */
[----:B------:R-:W-:Y:S05]  /*2a80*/  BRA.U UP0, `(.L_x_7906) ;  /* 0x00000001004c7547 */ /* 0x000fea000b800000 */
[----:B------:R-:W-:-:S09]  /*2a90*/  UISETP.NE.AND UP0, UPT, UR4, 0x5, UPT ;  /* 0x000000050400788c */ /* 0x000fd2000bf05270 */
[----:B------:R-:W-:Y:S05]  /*2aa0*/  BRA.U !UP0, `(.L_x_7907) ;  /* 0x0000000108247547 */ /* 0x000fea000b800000 */
[----:B------:R-:W-:-:S09]  /*2ab0*/  UISETP.NE.AND UP0, UPT, UR4, 0x6, UPT ;  /* 0x000000060400788c */ /* 0x000fd2000bf05270 */
[----:B------:R-:W-:Y:S05]  /*2ac0*/  BRA.U UP0, `(.L_x_7902) ;  /* 0x0000000900e07547 */ /* 0x000fea000b800000 */
[----:B------:R-:W-:Y:S01]  /*2ad0*/  UMOV UR4, 0xf0000000 ;  /* 0xf000000000047882 */ /* 0x000fe20000000000 */
[----:B------:R-:W-:Y:S01]  /*2ae0*/  UMOV UR5, 0x380fffff ;  /* 0x380fffff00057882 */ /* 0x000fe20000000000 */
[----:B------:R-:W1:Y:S01]  /*2af0*/  F2F.F32.F64 R3, R4 ;  /* 0x0000000400037310 */ /* 0x000e620000301000 */
[----:B------:R-:W-:-:S14]  /*2b00*/  DSETP.GEU.AND P0, PT, |R4|, UR4, PT ;  /* 0x0000000404007e2a */ /* 0x000fdc000bf0e200 */
[----:B-1----:R-:W-:-:S05]  /*2b10*/  @!P0 FMUL R3, R3, 1.175494350822287508e-38 ;  /* 0x0080000003038820 */ /* 0x002fca0000400000 */
[----:B------:R1:W-:Y:S01]  /*2b20*/  STG.E desc[UR36][R8.64], R3 ;  /* 0x0000000308007986 */ /* 0x0003e2000c101924 */
[----:B------:R-:W-:Y:S05]  /*2b30*/  BRA `(.L_x_7903) ;  /* 0x0000000c006c7947 */ /* 0x000fea0003800000 */
.L_x_7907:
[----:B------:R-:W-:Y:S01]  /*2b40*/  UMOV UR4, 0xf0000000 ;  /* 0xf000000000047882 */ /* 0x000fe20000000000 */
[----:B------:R-:W-:Y:S01]  /*2b50*/  UMOV UR5, 0x380fffff ;  /* 0x380fffff00057882 */ /* 0x000fe20000000000 */
[----:B------:R-:W1:Y:S01]  /*2b60*/  F2F.F32.F64 R0, R4 ;  /* 0x0000000400007310 */ /* 0x000e620000301000 */
[----:B------:R-:W-:-:S14]  /*2b70*/  DSETP.GEU.AND P0, PT, |R4|, UR4, PT ;  /* 0x0000000404007e2a */ /* 0x000fdc000bf0e200 */
[----:B-1----:R-:W-:-:S05]  /*2b80*/  @!P0 FMUL R0, R0, 1.175494350822287508e-38 ;  /* 0x0080000000008820 */ /* 0x002fca0000400000 */
[----:B------:R-:W-:-:S05]  /*2b90*/  F2FP.F16.F32.PACK_AB R0, RZ, R0 ;  /* 0x00000000ff00723e */ /* 0x000fca00000000ff */
[----:B------:R1:W-:Y:S01]  /*2ba0*/  STG.E.U16 desc[UR36][R8.64], R0 ;  /* 0x0000000008007986 */ /* 0x0003e2000c101524 */
[----:B------:R-:W-:Y:S05]  /*2bb0*/  BRA `(.L_x_7903) ;  /* 0x0000000c004c7947 */ /* 0x000fea0003800000 */
.L_x_7906:
[----:B------:R-:W-:-:S09]  /*2bc0*/  UISETP.NE.AND UP0, UPT, UR4, 0x7, UPT ;  /* 0x000000070400788c */ /* 0x000fd2000bf05270 */
[----:B------:R-:W-:Y:S05]  /*2bd0*/  BRA.U !UP0, `(.L_x_7908) ;  /* 0x0000000108547547 */ /* 0x000fea000b800000 */
[----:B------:R-:W-:-:S09]  /*2be0*/  UISETP.NE.AND UP0, UPT, UR4, 0x8, UPT ;  /* 0x000000080400788c */ /* 0x000fd2000bf05270 */
[----:B------:R-:W-:Y:S05]  /*2bf0*/  BRA.U !UP0, `(.L_x_7909) ;  /* 0x0000000108287547 */ /* 0x000fea000b800000 */
[----:B------:R-:W-:-:S09]  /*2c00*/  UISETP.NE.AND UP0, UPT, UR4, 0x9, UPT ;  /* 0x000000090400788c */ /* 0x000fd2000bf05270 */
[----:B------:R-:W-:Y:S05]  /*2c10*/  BRA.U UP0, `(.L_x_7902) ;  /* 0x00000009008c7547 */ /* 0x000fea000b800000 */
[----:B------:R-:W-:Y:S01]  /*2c20*/  UMOV UR4, 0xf0000000 ;  /* 0xf000000000047882 */ /* 0x000fe20000000000 */
[----:B------:R-:W-:Y:S01]  /*2c30*/  UMOV UR5, 0x380fffff ;  /* 0x380fffff00057882 */ /* 0x000fe20000000000 */
[----:B------:R-:W1:Y:S01]  /*2c40*/  F2F.F32.F64 R6, R4 ;  /* 0x0000000400067310 */ /* 0x000e620000301000 */
[----:B------:R-:W-:Y:S01]  /*2c50*/  DSETP.GEU.AND P0, PT, |R4|, UR4, PT ;  /* 0x0000000404007e2a */ /* 0x000fe2000bf0e200 */
[----:B------:R-:W-:-:S13]  /*2c60*/  MOV R7, RZ ;  /* 0x000000ff00077202 */ /* 0x000fda0000000f00 */
[----:B-1----:R-:W-:-:S05]  /*2c70*/  @!P0 FMUL R6, R6, 1.175494350822287508e-38 ;  /* 0x0080000006068820 */ /* 0x002fca0000400000 */
[----:B------:R1:W-:Y:S01]  /*2c80*/  STG.E.64 desc[UR36][R8.64], R6 ;  /* 0x0000000608007986 */ /* 0x0003e2000c101b24 */
[----:B------:R-:W-:Y:S05]  /*2c90*/  BRA `(.L_x_7903) ;  /* 0x0000000c00147947 */ /* 0x000fea0003800000 */
.L_x_7909:
[----:B------:R-:W-:Y:S01]  /*2ca0*/  UMOV UR4, 0xf0000000 ;  /* 0xf000000000047882 */ /* 0x000fe20000000000 */
[----:B------:R-:W-:Y:S01]  /*2cb0*/  UMOV UR5, 0x380fffff ;  /* 0x380fffff00057882 */ /* 0x000fe20000000000 */
[----:B------:R-:W1:Y:S01]  /*2cc0*/  F2F.F32.F64 R0, R4 ;  /* 0x0000000400007310 */ /* 0x000e620000301000 */
[----:B------:R-:W-:-:S14]  /*2cd0*/  DSETP.GEU.AND P0, PT, |R4|, UR4, PT ;  /* 0x0000000404007e2a */ /* 0x000fdc000bf0e200 */
[----:B-1----:R-:W-:-:S05]  /*2ce0*/  @!P0 FMUL R0, R0, 1.175494350822287508e-38 ;  /* 0x0080000000008820 */ /* 0x002fca0000400000 */
[----:B------:R-:W-:-:S04]  /*2cf0*/  F2FP.F16.F32.PACK_AB R3, RZ, R0 ;  /* 0x00000000ff03723e */ /* 0x000fc800000000ff */
[----:B------:R-:W-:-:S05]  /*2d00*/  PRMT R3, R3, 0x5410, RZ ;  /* 0x0000541003037816 */ /* 0x000fca00000000ff */
[----:B------:R1:W-:Y:S01]  /*2d10*/  STG.E desc[UR36][R8.64], R3 ;  /* 0x0000000308007986 */ /* 0x0003e2000c101924 */
[----:B------:R-:W-:Y:S05]  /*2d20*/  BRA `(.L_x_7903) ;  /* 0x0000000800f07947 */ /* 0x000fea0003800000 */
.L_x_7908:
[----:B------:R1:W-:Y:S01]  /*2d30*/  STG.E.64 desc[UR36][R8.64], R4 ;  /* 0x0000000408007986 */ /* 0x0003e2000c101b24 */
[----:B------:R-:W-:Y:S05]  /*2d40*/  BRA `(.L_x_7903) ;  /* 0x0000000800e87947 */ /* 0x000fea0003800000 */
.L_x_7898:
        /* <DEDUP_REMOVED lines=8> */
[----:B------:R-:W-:-:S06]  /*2dd0*/  DSETP.NEU.AND P0, PT, R4, RZ, PT ;  /* 0x000000ff0400722a */ /* 0x000fcc0003f0d000 */
[----:B------:R-:W-:-:S05]  /*2de0*/  SEL R3, RZ, 0x1, !P0 ;  /* 0x00000001ff037807 */ /* 0x000fca0004000000 */
[----:B------:R1:W-:Y:S01]  /*2df0*/  STG.E.U8 desc[UR36][R8.64], R3 ;  /* 0x0000000308007986 */ /* 0x0003e2000c101124 */
[----:B------:R-:W-:Y:S05]  /*2e00*/  BRA `(.L_x_7903) ;  /* 0x0000000800b87947 */ /* 0x000fea0003800000 */
.L_x_7912:
[----:B------:R-:W-:-:S05]  /*2e10*/  CS2R R6, SRZ ;  /* 0x0000000000067805 */ /* 0x000fca000001ff00 */
[----:B------:R1:W-:Y:S01]  /*2e20*/  STG.E.128 desc[UR36][R8.64], R4 ;  /* 0x0000000408007986 */ /* 0x0003e2000c101d24 */
[----:B------:R-:W-:Y:S05]  /*2e30*/  BRA `(.L_x_7903) ;  /* 0x0000000800ac7947 */ /* 0x000fea0003800000 */
.L_x_7911:
        /* <DEDUP_REMOVED lines=10> */
[----:B------:R-:W-:Y:S01]  /*2ee0*/  BSSY.RECONVERGENT B0, `(.L_x_7915) ;  /* 0x000000d000007945 */ /* 0x000fe20003800200 */
[----:B------:R-:W-:-:S12]  /*2ef0*/  IMAD.MOV.U32 R0, RZ, RZ, 0x7f ;  /* 0x0000007fff007424 */ /* 0x000fd800078e00ff */
[----:B-1----:R-:W-:-:S05]  /*2f00*/  @!P0 FMUL R10, R10, 1.175494350822287508e-38 ;  /* 0x008000000a0a8820 */ /* 0x002fca0000400000 */
        /* <DEDUP_REMOVED lines=10> */
.L_x_7916:
[----:B------:R-:W-:Y:S05]  /*2fb0*/  BSYNC.RECONVERGENT B0 ;  /* 0x0000000000007941 */ /* 0x000fea0003800200 */
.L_x_7915:
[----:B------:R-:W-:-:S05]  /*2fc0*/  LOP3.LUT R7, R0, 0x80, R7, 0xf8, !PT ;  /* 0x0000008000077812 */ /* 0x000fca00078ef807 */
[----:B------:R1:W-:Y:S01]  /*2fd0*/  STG.E.U8 desc[UR36][R8.64], R7 ;  /* 0x0000000708007986 */ /* 0x0003e2000c101124 */
[----:B------:R-:W-:Y:S05]  /*2fe0*/  BRA `(.L_x_7903) ;  /* 0x0000000800407947 */ /* 0x000fea0003800000 */
.L_x_7914:
[----:B------:R-:W-:Y:S01]  /*2ff0*/  UMOV UR4, 0xf0000000 ;  /* 0xf000000000047882 */ /* 0x000fe20000000000 */
[----:B------:R-:W-:Y:S01]  /*3000*/  UMOV UR5, 0x380fffff ;  /* 0x380fffff00057882 */ /* 0x000fe20000000000 */
[----:B------:R-:W1:Y:S01]  /*3010*/  F2F.F32.F64 R10, R4 ;  /* 0x00000004000a7310 */ /* 0x000e620000301000 */
[----:B------:R-:W-:Y:S01]  /*3020*/  DSETP.GEU.AND P0, PT, |R4|, UR4, PT ;  /* 0x0000000404007e2a */ /* 0x000fe2000bf0e200 */
[----:B------:R-:W-:-:S13]  /*3030*/  BSSY.RECONVERGENT B0, `(.L_x_7917) ;  /* 0x000000f000007945 */ /* 0x000fda0003800200 */
[----:B-1----:R-:W-:-:S05]  /*3040*/  @!P0 FMUL R10, R10, 1.175494350822287508e-38 ;  /* 0x008000000a0a8820 */ /* 0x002fca0000400000 */
        /* <DEDUP_REMOVED lines=13> */
.L_x_7918:
[----:B------:R-:W-:Y:S05]  /*3120*/  BSYNC.RECONVERGENT B0 ;  /* 0x0000000000007941 */ /* 0x000fea0003800200 */
.L_x_7917:
[----:B------:R-:W-:-:S05]  /*3130*/  LOP3.LUT R7, R0, 0x80, R7, 0xf8, !PT ;  /* 0x0000008000077812 */ /* 0x000fca00078ef807 */
[----:B------:R1:W-:Y:S01]  /*3140*/  STG.E.U8 desc[UR36][R8.64], R7 ;  /* 0x0000000708007986 */ /* 0x0003e2000c101124 */
[----:B------:R-:W-:Y:S05]  /*3150*/  BRA `(.L_x_7903) ;  /* 0x0000000400e47947 */ /* 0x000fea0003800000 */
.L_x_7913:
[----:B------:R-:W-:Y:S01]  /*3160*/  UMOV UR4, 0xf0000000 ;  /* 0xf000000000047882 */ /* 0x000fe20000000000 */
[----:B------:R-:W-:Y:S01]  /*3170*/  UMOV UR5, 0x380fffff ;  /* 0x380fffff00057882 */ /* 0x000fe20000000000 */
[----:B------:R-:W1:Y:S01]  /*3180*/  F2F.F32.F64 R0, R4 ;  /* 0x0000000400007310 */ /* 0x000e620000301000 */
[----:B------:R-:W-:-:S14]  /*3190*/  DSETP.GEU.AND P0, PT, |R4|, UR4, PT ;  /* 0x0000000404007e2a */ /* 0x000fdc000bf0e200 */
[----:B-1----:R-:W-:-:S05]  /*31a0*/  @!P0 FMUL R0, R0, 1.175494350822287508e-38 ;  /* 0x0080000000008820 */ /* 0x002fca0000400000 */
[----:B------:R-:W-:-:S05]  /*31b0*/  F2FP.BF16.F32.PACK_AB R0, RZ, R0 ;  /* 0x00000000ff00723e */ /* 0x000fca00000010ff */
[----:B------:R1:W-:Y:S01]  /*31c0*/  STG.E.U16 desc[UR36][R8.64], R0 ;  /* 0x0000000008007986 */ /* 0x0003e2000c101524 */
[----:B------:R-:W-:Y:S05]  /*31d0*/  BRA `(.L_x_7903) ;  /* 0x0000000400c47947 */ /* 0x000fea0003800000 */
.L_x_7910:
        /* <DEDUP_REMOVED lines=8> */
[----:B------:R-:W1:Y:S02]  /*3260*/  F2I.U32.F64.TRUNC R5, R4 ;  /* 0x0000000400057311 */ /* 0x000e64000030d000 */
[----:B-1----:R3:W-:Y:S01]  /*3270*/  STG.E.U16 desc[UR36][R8.64], R5 ;  /* 0x0000000508007986 */ /* 0x0027e2000c101524 */
[----:B------:R-:W-:Y:S05]  /*3280*/  BRA `(.L_x_7903) ;  /* 0x0000000400987947 */ /* 0x000fea0003800000 */
.L_x_7921:
[----:B------:R-:W-:Y:S01]  /*3290*/  UMOV UR4, 0xf0000000 ;  /* 0xf000000000047882 */ /* 0x000fe20000000000 */
[----:B------:R-:W-:Y:S01]  /*32a0*/  UMOV UR5, 0x380fffff ;  /* 0x380fffff00057882 */ /* 0x000fe20000000000 */
[----:B------:R-:W1:Y:S01]  /*32b0*/  F2F.F32.F64 R7, R4 ;  /* 0x0000000400077310 */ /* 0x000e620000301000 */
[----:B------:R-:W-:Y:S01]  /*32c0*/  DSETP.GEU.AND P0, PT, |R4|, UR4, PT ;  /* 0x0000000404007e2a */ /* 0x000fe2000bf0e200 */
[----:B------:R-:W-:Y:S01]  /*32d0*/  BSSY.RECONVERGENT B0, `(.L_x_7922) ;  /* 0x0000014000007945 */ /* 0x000fe20003800200 */
[----:B------:R-:W-:-:S12]  /*32e0*/  IMAD.MOV.U32 R0, RZ, RZ, 0x80 ;  /* 0x00000080ff007424 */ /* 0x000fd800078e00ff */
[----:B-1----:R-:W-:-:S05]  /*32f0*/  @!P0 FMUL R7, R7, 1.175494350822287508e-38 ;  /* 0x0080000007078820 */ /* 0x002fca0000400000 */
        /* <DEDUP_REMOVED lines=10> */
.L_x_7924:
[----:B------:R-:W-:-:S04]  /*33a0*/  SHF.R.U32.HI R0, RZ, 0x14, R7 ;  /* 0x00000014ff007819 */ /* 0x000fc80000011607 */
[----:B------:R-:W-:-:S04]  /*33b0*/  LOP3.LUT R0, R0, 0x1, RZ, 0xc0, !PT ;  /* 0x0000000100007812 */ /* 0x000fc800078ec0ff */
[----:B------:R-:W-:-:S04]  /*33c0*/  IADD3 R0, PT, PT, R7, 0x487ffff, R0 ;  /* 0x0487ffff07007810 */ /* 0x000fc80007ffe000 */
[----:B------:R-:W-:-:S04]  /*33d0*/  SHF.R.U32.HI R0, RZ, 0x14, R0 ;  /* 0x00000014ff007819 */ /* 0x000fc80000011600 */
[----:B------:R-:W-:-:S07]  /*33e0*/  LOP3.LUT R3, R0, 0xff, RZ, 0xc0, !PT ;  /* 0x000000ff00037812 */ /* 0x000fce00078ec0ff */
.L_x_7925:
[----:B------:R-:W-:-:S04]  /*33f0*/  SHF.R.U32.HI R0, RZ, 0x18, R7 ;  /* 0x00000018ff007819 */ /* 0x000fc80000011607 */
[----:B------:R-:W-:-:S07]  /*3400*/  LOP3.LUT R0, R3, 0x80, R0, 0xf8, !PT ;  /* 0x0000008003007812 */ /* 0x000fce00078ef800 */
.L_x_7923:
[----:B------:R-:W-:Y:S05]  /*3410*/  BSYNC.RECONVERGENT B0 ;  /* 0x0000000000007941 */ /* 0x000fea0003800200 */
.L_x_7922:
[----:B------:R2:W-:Y:S01]  /*3420*/  STG.E.U8 desc[UR36][R8.64], R0 ;  /* 0x0000000008007986 */ /* 0x0005e2000c101124 */
[----:B------:R-:W-:Y:S05]  /*3430*/  BRA `(.L_x_7903) ;  /* 0x00000004002c7947 */ /* 0x000fea0003800000 */
.L_x_7920:
[----:B------:R-:W-:Y:S01]  /*3440*/  UMOV UR4, 0xf0000000 ;  /* 0xf000000000047882 */ /* 0x000fe20000000000 */
[----:B------:R-:W-:Y:S01]  /*3450*/  UMOV UR5, 0x380fffff ;  /* 0x380fffff00057882 */ /* 0x000fe20000000000 */
[----:B------:R-:W1:Y:S01]  /*3460*/  F2F.F32.F64 R7, R4 ;  /* 0x0000000400077310 */ /* 0x000e620000301000 */
[----:B------:R-:W-:Y:S01]  /*3470*/  DSETP.GEU.AND P0, PT, |R4|, UR4, PT ;  /* 0x0000000404007e2a */ /* 0x000fe2000bf0e200 */
[----:B------:R-:W-:Y:S01]  /*3480*/  BSSY.RECONVERGENT B0, `(.L_x_7926) ;  /* 0x0000014000007945 */ /* 0x000fe20003800200 */
[----:B------:R-:W-:-:S12]  /*3490*/  MOV R0, 0x80 ;  /* 0x0000008000007802 */ /* 0x000fd80000000f00 */
        /* <DEDUP_REMOVED lines=11> */
.L_x_7928:
[----:B------:R-:W-:-:S04]  /*3550*/  SHF.R.U32.HI R0, RZ, 0x15, R7 ;  /* 0x00000015ff007819 */ /* 0x000fc80000011607 */
[----:B------:R-:W-:-:S04]  /*3560*/  LOP3.LUT R0, R0, 0x1, RZ, 0xc0, !PT ;  /* 0x0000000100007812 */ /* 0x000fc800078ec0ff */
[----:B------:R-:W-:-:S04]  /*3570*/  IADD3 R0, PT, PT, R7, 0x88fffff, R0 ;  /* 0x088fffff07007810 */ /* 0x000fc80007ffe000 */
[----:B------:R-:W-:-:S04]  /*3580*/  SHF.R.U32.HI R0, RZ, 0x15, R0 ;  /* 0x00000015ff007819 */ /* 0x000fc80000011600 */
[----:B------:R-:W-:-:S07]  /*3590*/  LOP3.LUT R3, R0, 0xff, RZ, 0xc0, !PT ;  /* 0x000000ff00037812 */ /* 0x000fce00078ec0ff */
.L_x_7929:
[----:B------:R-:W-:-:S04]  /*35a0*/  SHF.R.U32.HI R0, RZ, 0x18, R7 ;  /* 0x00000018ff007819 */ /* 0x000fc80000011607 */
[----:B------:R-:W-:-:S07]  /*35b0*/  LOP3.LUT R0, R3, 0x80, R0, 0xf8, !PT ;  /* 0x0000008003007812 */ /* 0x000fce00078ef800 */
.L_x_7927:
[----:B------:R-:W-:Y:S05]  /*35c0*/  BSYNC.RECONVERGENT B0 ;  /* 0x0000000000007941 */ /* 0x000fea0003800200 */
.L_x_7926:
[----:B------:R1:W-:Y:S01]  /*35d0*/  STG.E.U8 desc[UR36][R8.64], R0 ;  /* 0x0000000008007986 */ /* 0x0003e2000c101124 */
[----:B------:R-:W-:Y:S05]  /*35e0*/  BRA `(.L_x_7903) ;  /* 0x0000000000c07947 */ /* 0x000fea0003800000 */
.L_x_7919:
[----:B------:R-:W-:-:S09]  /*35f0*/  UISETP.NE.AND UP0, UPT, UR4, 0x1c, UPT ;  /* 0x0000001c0400788c */ /* 0x000fd2000bf05270 */
[----:B------:R-:W-:Y:S05]  /*3600*/  BRA.U !UP0, `(.L_x_7930) ;  /* 0x0000000108b07547 */ /* 0x000fea000b800000 */
[----:B------:R-:W-:-:S09]  /*3610*/  UISETP.NE.AND UP0, UPT, UR4, 0x1d, UPT ;  /* 0x0000001d0400788c */ /* 0x000fd2000bf05270 */
[----:B------:R-:W-:Y:S05]  /*3620*/  BRA.U !UP0, `(.L_x_7931) ;  /* 0x00000001089c7547 */ /* 0x000fea000b800000 */
[----:B------:R-:W-:-:S09]  /*3630*/  UISETP.NE.AND UP0, UPT, UR4, 0x2c, UPT ;  /* 0x0000002c0400788c */ /* 0x000fd2000bf05270 */
[----:B------:R-:W-:Y:S05]  /*3640*/  BRA.U !UP0, `(.L_x_7932) ;  /* 0x0000000108447547 */ /* 0x000fea000b800000 */
.L_x_7902:
[----:B------:R-:W-:Y:S01]  /*3650*/  MOV R14, 0x0 ;  /* 0x00000000000e7802 */ /* 0x000fe20000000f00 */
[----:B------:R-:W1:Y:S01]  /*3660*/  LDCU.64 UR6, c[0x4][0x198] ;  /* 0x01003300ff0677ac */ /* 0x000e620008000a00 */
[----:B------:R-:W-:Y:S02]  /*3670*/  HFMA2 R12, -RZ, RZ, 0, 5.9604644775390625e-08 ;  /* 0x00000001ff0c7431 */ /* 0x000fe400000001ff */
[----:B------:R-:W-:Y:S01]  /*3680*/  IMAD.MOV.U32 R8, RZ, RZ, 0x65 ;  /* 0x00000065ff087424 */ /* 0x000fe200078e00ff */
[----:B------:R-:W2:Y:S01]  /*3690*/  LDCU.64 UR8, c[0x4][0x1a0] ;  /* 0x01003400ff0877ac */ /* 0x000ea20008000a00 */
[----:B------:R-:W3:Y:S01]  /*36a0*/  LDC.64 R14, c[0x4][R14] ;  /* 0x010000000e0e7b82 */ /* 0x000ee20000000a00 */
[----:B------:R-:W-:Y:S01]  /*36b0*/  IMAD.MOV.U32 R13, RZ, RZ, RZ ;  /* 0x000000ffff0d7224 */ /* 0x000fe200078e00ff */
[----:B------:R-:W4:Y:S01]  /*36c0*/  LDCU.64 UR4, c[0x4][0x60] ;  /* 0x01000c00ff0477ac */ /* 0x000f220008000a00 */
[----:B-1----:R-:W-:Y:S02]  /*36d0*/  IMAD.U32 R4, RZ, RZ, UR6 ;  /* 0x00000006ff047e24 */ /* 0x002fe4000f8e00ff */
[----:B------:R-:W-:-:S02]  /*36e0*/  IMAD.U32 R5, RZ, RZ, UR7 ;  /* 0x00000007ff057e24 */ /* 0x000fc4000f8e00ff */
[----:B--2---:R-:W-:Y:S01]  /*36f0*/  IMAD.U32 R6, RZ, RZ, UR8 ;  /* 0x00000008ff067e24 */ /* 0x004fe2000f8e00ff */
[----:B------:R-:W-:Y:S01]  /*3700*/  MOV R7, UR9 ;  /* 0x0000000900077c02 */ /* 0x000fe20008000f00 */
[----:B----4-:R-:W-:Y:S02]  /*3710*/  IMAD.U32 R10, RZ, RZ, UR4 ;  /* 0x00000004ff0a7e24 */ /* 0x010fe4000f8e00ff */
[----:B------:R-:W-:-:S07]  /*3720*/  IMAD.U32 R11, RZ, RZ, UR5 ;  /* 0x00000005ff0b7e24 */ /* 0x000fce000f8e00ff */
[----:B------:R-:W-:-:S07]  /*3730*/  LEPC R20, `(.L_x_7933) ;  /* 0x000000001014794e */ /* 0x000fce0000000000 */
[----:B0--3--:R-:W-:Y:S05]  /*3740*/  CALL.ABS.NOINC R14 ;  /* 0x000000000e007343 */ /* 0x009fea0003c00000 */
.L_x_7933:
[----:B------:R-:W-:Y:S05]  /*3750*/  BRA `(.L_x_7903) ;  /* 0x0000000000647947 */ /* 0x000fea0003800000 */
.L_x_7932:
[----:B------:R-:W-:Y:S01]  /*3760*/  UMOV UR4, 0xf0000000 ;  /* 0xf000000000047882 */ /* 0x000fe20000000000 */
[----:B------:R-:W-:Y:S01]  /*3770*/  UMOV UR5, 0x380fffff ;  /* 0x380fffff00057882 */ /* 0x000fe20000000000 */
[----:B------:R-:W1:Y:S01]  /*3780*/  F2F.F32.F64 R10, R4 ;  /* 0x00000004000a7310 */ /* 0x000e620000301000 */
[----:B------:R-:W-:-:S14]  /*3790*/  DSETP.GEU.AND P0, PT, |R4|, UR4, PT ;  /* 0x0000000404007e2a */ /* 0x000fdc000bf0e200 */
[----:B-1----:R-:W-:-:S05]  /*37a0*/  @!P0 FMUL R10, R10, 1.175494350822287508e-38 ;  /* 0x008000000a0a8820 */ /* 0x002fca0000400000 */
        /* <DEDUP_REMOVED lines=15> */
.L_x_7931:
[----:B------:R-:W1:Y:S02]  /*38a0*/  F2I.U64.F64.TRUNC R4, R4 ;  /* 0x0000000400047311 */ /* 0x000e64000030d800 */
[----:B-1----:R1:W-:Y:S01]  /*38b0*/  STG.E.64 desc[UR36][R8.64], R4 ;  /* 0x0000000408007986 */ /* 0x0023e2000c101b24 */
[----:B------:R-:W-:Y:S05]  /*38c0*/  BRA `(.L_x_7903) ;  /* 0x0000000000087947 */ /* 0x000fea0003800000 */
.L_x_7930:
[----:B------:R-:W1:Y:S02]  /*38d0*/  F2I.U32.F64.TRUNC R5, R4 ;  /* 0x0000000400057311 */ /* 0x000e64000030d000 */
[----:B-1----:R4:W-:Y:S02]  /*38e0*/  STG.E desc[UR36][R8.64], R5 ;  /* 0x0000000508007986 */ /* 0x0029e4000c101924 */
.L_x_7903:
[----:B------:R-:W-:-:S07]  /*38f0*/  VIADD R19, R19, 0x80 ;  /* 0x0000008013137836 */ /* 0x000fce0000000000 */
.L_x_7861:
[----:B------:R-:W-:Y:S05]  /*3900*/  BSYNC.RECONVERGENT B6 ;  /* 0x0000000000067941 */ /* 0x000fea0003800200 */
.L_x_7860:
[----:B------:R-:W5:Y:S01]  /*3910*/  LDCU UR4, c[0x0][0x380] ;  /* 0x00007000ff0477ac */ /* 0x000f620008000800 */
[----:B------:R-:W-:Y:S01]  /*3920*/  BSSY.RECONVERGENT B6, `(.L_x_7934) ;  /* 0x0000375000067945 */ /* 0x000fe20003800200 */
[----:B-----5:R-:W-:-:S13]  /*3930*/  ISETP.GE.AND P0, PT, R19, UR4, PT ;  /* 0x0000000413007c0c */ /* 0x020fda000bf06270 */
[----:B------:R-:W-:Y:S05]  /*3940*/  @P0 BRA `(.L_x_7935) ;  /* 0x0000003400c80947 */ /* 0x000fea0003800000 */
[----:B------:R-:W5:Y:S01]  /*3950*/  LDCU UR4, c[0x0][0x388] ;  /* 0x00007100ff0477ac */ /* 0x000f620008000800 */
[----:B------:R-:W-:Y:S02]  /*3960*/  HFMA2 R25, -RZ, RZ, 0, 0 ;  /* 0x00000000ff197431 */ /* 0x000fe400000001ff */
[----:B-12---:R-:W-:Y:S01]  /*3970*/  IMAD.MOV.U32 R0, RZ, RZ, RZ ;  /* 0x000000ffff007224 */ /* 0x006fe200078e00ff */
[----:B-----5:R-:W-:-:S09]  /*3980*/  UISETP.NE.AND UP0, UPT, UR4, URZ, UPT ;  /* 0x000000ff0400728c */ /* 0x020fd2000bf05270 */
[----:B------:R-:W-:Y:S05]  /*3990*/  BRA.U !UP0, `(.L_x_7936) ;  /* 0x0000001108ac7547 */ /* 0x000fea000b800000 */
[----:B------:R-:W1:Y:S01]  /*39a0*/  LDCU.64 UR4, c[0x0][0x390] ;  /* 0x00007200ff0477ac */ /* 0x000e620008000a00 */
[----:B------:R-:W-:Y:S02]  /*39b0*/  IMAD.MOV.U32 R4, RZ, RZ, RZ ;  /* 0x000000ffff047224 */ /* 0x000fe400078e00ff */
[----:B---34-:R-:W-:Y:S01]  /*39c0*/  IMAD.MOV.U32 R5, RZ, RZ, R19 ;  /* 0x000000ffff057224 */ /* 0x018fe200078e0013 */
        /* <DEDUP_REMOVED lines=52> */
[----:B------:R-:W-:-:S04]  /*3d10*/  SHF.R.U32.HI R5, RZ, UR5, R4 ;  /* 0x00000005ff057c19 */ /* 0x000fc80008011604 */
[----:B------:R-:W-:-:S05]  /*3d20*/  IADD3 R6, PT, PT, -R5, RZ, RZ ;  /* 0x000000ff05067210 */ /* 0x000fca0007ffe1ff */
[----:B--2---:R-:W-:-:S04]  /*3d30*/  IMAD R6, R6, UR6, R7 ;  /* 0x0000000606067c24 */ /* 0x004fc8000f8e0207 */
        /* <DEDUP_REMOVED lines=33> */
[----:B--2---:R-:W-:-:S04]  /*3f50*/  SHF.R.U32.HI R7, RZ, UR4, R6 ;  /* 0x00000004ff077c19 */ /* 0x004fc80008011606 */
[----:B------:R-:W-:-:S05]  /*3f60*/  IADD3 R4, PT, PT, -R7, RZ, RZ ;  /* 0x000000ff07047210 */ /* 0x000fca0007ffe1ff */
        /* <DEDUP_REMOVED lines=199> */
[----:B------:R-:W3:Y:S03]  /*4be0*/  LDCU.64 UR8, c[0x0][0x578] ;  /* 0x0000af00ff0877ac */ /* 0x000ee60008000a00 */
[----:B-1----:R-:W-:-:S05]  /*4bf0*/  IMAD.HI.U32 R3, R7, UR4, R6 ;  /* 0x0000000407037c27 */ /* 0x002fca000f8e0006 */
[----:B------:R-:W-:-:S05]  /*4c00*/  SHF.R.U32.HI R3, RZ, UR5, R3 ;  /* 0x00000005ff037c19 */ /* 0x000fca0008011603 */
[----:B------:R-:W-:-:S04]  /*4c10*/  IMAD.MOV R3, RZ, RZ, -R3 ;  /* 0x000000ffff037224 */ /* 0x000fc800078e0a03 */
[----:B--2---:R-:W-:-:S04]  /*4c20*/  IMAD R6, R3, UR6, R7 ;  /* 0x0000000603067c24 */ /* 0x004fc8000f8e0207 */
[C---:B---3--:R-:W-:Y:S02]  /*4c30*/  IMAD R25, R6.reuse, UR8, R25 ;  /* 0x0000000806197c24 */ /* 0x048fe4000f8e0219 */
[----:B------:R-:W-:-:S07]  /*4c40*/  IMAD R0, R6, UR9, R0 ;  /* 0x0000000906007c24 */ /* 0x000fce000f8e0200 */
.L_x_7936:
[----:B------:R-:W1:Y:S01]  /*4c50*/  LDCU.64 UR6, c[0x0][0x588] ;  /* 0x0000b100ff0677ac */ /* 0x000e620008000a00 */
[----:B------:R-:W-:Y:S01]  /*4c60*/  BSSY.RECONVERGENT B7, `(.L_x_7937) ;  /* 0x00000ed000077945 */ /* 0x000fe20003800200 */
[----:B------:R-:W-:-:S04]  /*4c70*/  UPRMT UR4, UR44, 0x9910, URZ ;  /* 0x000099102c047896 */ /* 0x000fc800080000ff */
[----:B------:R-:W-:Y:S01]  /*4c80*/  UISETP.GT.AND UP0, UPT, UR4, 0x9, UPT ;  /* 0x000000090400788c */ /* 0x000fe2000bf04270 */
[----:B-1----:R-:W-:-:S05]  /*4c90*/  IADD3 R4, P0, PT, R0, UR6, RZ ;  /* 0x0000000600047c10 */ /* 0x002fca000ff1e0ff */
[----:B---34-:R-:W-:-:S03]  /*4ca0*/  IMAD.X R5, RZ, RZ, UR7, P0 ;  /* 0x00000007ff057e24 */ /* 0x018fc600080e06ff */
        /* <DEDUP_REMOVED lines=12> */
.L_x_7941:
[----:B------:R-:W2:Y:S02]  /*4d70*/  LDG.E.U8 R4, desc[UR36][R4.64] ;  /* 0x0000002404047981 */ /* 0x000ea4000c1e1100 */
[----:B--2---:R1:W2:Y:S01]  /*4d80*/  I2F.F64.U16 R28, R4 ;  /* 0x00000004001c7312 */ /* 0x0042a20000101800 */
[----:B------:R-:W-:Y:S05]  /*4d90*/  BRA `(.L_x_7943) ;  /* 0x0000000c00647947 */ /* 0x000fea0003800000 */
.L_x_7940:
        /* <DEDUP_REMOVED lines=9> */
.L_x_7945:
[----:B------:R-:W2:Y:S02]  /*4e30*/  LDG.E R4, desc[UR36][R4.64] ;  /* 0x0000002404047981 */ /* 0x000ea4000c1e1900 */
[----:B--2---:R1:W2:Y:S01]  /*4e40*/  I2F.F64 R28, R4 ;  /* 0x00000004001c7312 */ /* 0x0042a20000201c00 */
[----:B------:R-:W-:Y:S05]  /*4e50*/  BRA `(.L_x_7943) ;  /* 0x0000000c00347947 */ /* 0x000fea0003800000 */
.L_x_7944:
[----:B------:R-:W2:Y:S02]  /*4e60*/  LDG.E.U16 R4, desc[UR36][R4.64] ;  /* 0x0000002404047981 */ /* 0x000ea4000c1e1500 */
[----:B--2---:R1:W2:Y:S01]  /*4e70*/  I2F.F64.S16 R28, R4 ;  /* 0x00000004001c7312 */ /* 0x0042a20000101c00 */
[----:B------:R-:W-:Y:S05]  /*4e80*/  BRA `(.L_x_7943) ;  /* 0x0000000c00287947 */ /* 0x000fea0003800000 */
.L_x_7939:
        /* <DEDUP_REMOVED lines=10> */
.L_x_7947:
[----:B------:R-:W2:Y:S02]  /*4f30*/  LDG.E.U16 R0, desc[UR36][R4.64] ;  /* 0x0000002404007981 */ /* 0x000ea4000c1e1500 */
[----:B--2---:R-:W-:-:S05]  /*4f40*/  HADD2.F32 R0, -RZ, R0.H0_H0 ;  /* 0x20000000ff007230 */ /* 0x004fca0000004100 */
[----:B------:R-:W-:-:S04]  /*4f50*/  FMUL.FTZ R0, R0, 1 ;  /* 0x3f80000000007820 */ /* 0x000fc80000410000 */
[----:B------:R1:W2:Y:S01]  /*4f60*/  F2F.F64.F32 R28, R0 ;  /* 0x00000000001c7310 */ /* 0x0002a20000201800 */
[----:B------:R-:W-:Y:S05]  /*4f70*/  BRA `(.L_x_7943) ;  /* 0x0000000800ec7947 */ /* 0x000fea0003800000 */
.L_x_7946:
        /* <DEDUP_REMOVED lines=10> */
.L_x_7949:
[----:B------:R-:W2:Y:S02]  /*5020*/  LDG.E.U16 R4, desc[UR36][R4.64] ;  /* 0x0000002404047981 */ /* 0x000ea4000c1e1500 */
[----:B--2---:R-:W-:-:S05]  /*5030*/  HADD2.F32 R0, -RZ, R4.H0_H0 ;  /* 0x20000004ff007230 */ /* 0x004fca0000004100 */
[----:B------:R-:W-:-:S04]  /*5040*/  FMUL.FTZ R0, R0, 1 ;  /* 0x3f80000000007820 */ /* 0x000fc80000410000 */
[----:B------:R1:W2:Y:S01]  /*5050*/  F2F.F64.F32 R28, R0 ;  /* 0x00000000001c7310 */ /* 0x0002a20000201800 */
[----:B------:R-:W-:Y:S05]  /*5060*/  BRA `(.L_x_7943) ;  /* 0x0000000800b07947 */ /* 0x000fea0003800000 */
.L_x_7948:
[----:B------:R1:W5:Y:S01]  /*5070*/  LDG.E.64 R28, desc[UR36][R4.64] ;  /* 0x00000024041c7981 */ /* 0x000362000c1e1b00 */
[----:B------:R-:W-:Y:S05]  /*5080*/  BRA `(.L_x_7943) ;  /* 0x0000000800a87947 */ /* 0x000fea0003800000 */
.L_x_7938:
        /* <DEDUP_REMOVED lines=9> */
[----:B------:R-:W-:Y:S01]  /*5120*/  HFMA2 R28, -RZ, RZ, 0, 0 ;  /* 0x00000000ff1c7431 */ /* 0x000fe200000001ff */
[----:B--2---:R-:W-:-:S04]  /*5130*/  ISETP.NE.AND P0, PT, R4, RZ, PT ;  /* 0x000000ff0400720c */ /* 0x004fc80003f05270 */
[----:B------:R-:W-:Y:S01]  /*5140*/  FSEL R29, RZ, 1.875, !P0 ;  /* 0x3ff00000ff1d7808 */ /* 0x000fe20004000000 */
[----:B------:R-:W-:Y:S08]  /*5150*/  BRA `(.L_x_7943) ;  /* 0x0000000800747947 */ /* 0x000ff00003800000 */
.L_x_7952:
[----:B------:R1:W5:Y:S01]  /*5160*/  LDG.E.64 R28, desc[UR36][R4.64] ;  /* 0x00000024041c7981 */ /* 0x000362000c1e1b00 */
[----:B------:R-:W-:Y:S05]  /*5170*/  BRA `(.L_x_7943) ;  /* 0x00000008006c7947 */ /* 0x000fea0003800000 */
.L_x_7951:
        /* <DEDUP_REMOVED lines=23> */
[----:B------:R-:W-:-:S05]  /*52f0*/  LOP3.LUT R3, R3, 0x80000000, R0, 0xf8, !PT ;  /* 0x8000000003037812 */ /* 0x000fca00078ef800 */
[----:B------:R-:W-:-:S04]  /*5300*/  FMUL.FTZ R3, R3, 1 ;  /* 0x3f80000003037820 */ /* 0x000fc80000410000 */
[----:B------:R1:W2:Y:S01]  /*5310*/  F2F.F64.F32 R28, R3 ;  /* 0x00000003001c7310 */ /* 0x0002a20000201800 */
[----:B------:R-:W-:Y:S05]  /*5320*/  BRA `(.L_x_7943) ;  /* 0x0000000800007947 */ /* 0x000fea0003800000 */
.L_x_7954:
[----:B------:R-:W2:Y:S02]  /*5330*/  LDG.E.U8 R4, desc[UR36][R4.64] ;  /* 0x0000002404047981 */ /* 0x000ea4000c1e1100 */
[C---:B--2---:R-:W-:Y:S01]  /*5340*/  IMAD.SHL.U32 R0, R4.reuse, 0x2000000, RZ ;  /* 0x0200000004007824 */ /* 0x044fe200078e00ff */
[----:B------:R-:W-:-:S04]  /*5350*/  SHF.L.U32 R6, R4, 0x8, RZ ;  /* 0x0000000804067819 */ /* 0x000fc800000006ff */
        /* <DEDUP_REMOVED lines=8> */
[----:B------:R-:W-:-:S05]  /*53e0*/  LOP3.LUT R0, R0, 0x80000000, R3, 0xf8, !PT ;  /* 0x8000000000007812 */ /* 0x000fca00078ef803 */
[----:B------:R-:W-:-:S04]  /*53f0*/  FMUL.FTZ R0, R0, 1 ;  /* 0x3f80000000007820 */ /* 0x000fc80000410000 */
[----:B------:R1:W2:Y:S01]  /*5400*/  F2F.F64.F32 R28, R0 ;  /* 0x00000000001c7310 */ /* 0x0002a20000201800 */
[----:B------:R-:W-:Y:S05]  /*5410*/  BRA `(.L_x_7943) ;  /* 0x0000000400c47947 */ /* 0x000fea0003800000 */
.L_x_7953:
[----:B------:R-:W2:Y:S02]  /*5420*/  LDG.E.U16 R0, desc[UR36][R4.64] ;  /* 0x0000002404007981 */ /* 0x000ea4000c1e1500 */
[----:B--2---:R-:W-:-:S04]  /*5430*/  IMAD.U32 R0, R0, 0x10000, RZ ;  /* 0x0001000000007824 */ /* 0x004fc800078e00ff */
[----:B------:R-:W-:-:S04]  /*5440*/  FMUL.FTZ R0, R0, 1 ;  /* 0x3f80000000007820 */ /* 0x000fc80000410000 */
[----:B------:R1:W2:Y:S01]  /*5450*/  F2F.F64.F32 R28, R0 ;  /* 0x00000000001c7310 */ /* 0x0002a20000201800 */
[----:B------:R-:W-:Y:S05]  /*5460*/  BRA `(.L_x_7943) ;  /* 0x0000000400b07947 */ /* 0x000fea0003800000 */
.L_x_7950:
        /* <DEDUP_REMOVED lines=9> */
[----:B--2---:R3:W4:Y:S01]  /*5500*/  I2F.F64.U16 R28, R4 ;  /* 0x00000004001c7312 */ /* 0x0047220000101800 */
[----:B------:R-:W-:Y:S05]  /*5510*/  BRA `(.L_x_7943) ;  /* 0x0000000400847947 */ /* 0x000fea0003800000 */
.L_x_7957:
[----:B------:R-:W2:Y:S01]  /*5520*/  LDG.E.U8 R4, desc[UR36][R4.64] ;  /* 0x0000002404047981 */ /* 0x000ea2000c1e1100 */
[----:B------:R-:W-:Y:S02]  /*5530*/  CS2R R28, SRZ ;  /* 0x00000000001c7805 */ /* 0x000fe4000001ff00 */
[----:B--2---:R-:W-:-:S13]  /*5540*/  ISETP.NE.AND P0, PT, R4, RZ, PT ;  /* 0x000000ff0400720c */ /* 0x004fda0003f05270 */
[----:B------:R-:W-:Y:S05]  /*5550*/  @!P0 BRA `(.L_x_7943) ;  /* 0x0000000400748947 */ /* 0x000fea0003800000 */
[----:B------:R-:W-:-:S13]  /*5560*/  ISETP.NE.AND P0, PT, R4, 0x80, PT ;  /* 0x000000800400780c */ /* 0x000fda0003f05270 */
[----:B------:R-:W-:Y:S01]  /*5570*/  @!P0 MOV R28, 0x20000000 ;  /* 0x20000000001c8802 */ /* 0x000fe20000000f00 */
        /* <DEDUP_REMOVED lines=15> */
.L_x_7959:
[----:B------:R-:W-:Y:S05]  /*5670*/  BSYNC.RECONVERGENT B0 ;  /* 0x0000000000007941 */ /* 0x000fea0003800200 */
.L_x_7958:
[----:B------:R-:W-:Y:S01]  /*5680*/  IMAD.SHL.U32 R0, R0, 0x100000, RZ ;  /* 0x0010000000007824 */ /* 0x000fe200078e00ff */
[----:B------:R-:W-:-:S04]  /*5690*/  LEA R3, R3, 0x3b800000, 0x17 ;  /* 0x3b80000003037811 */ /* 0x000fc800078eb8ff */
[----:B------:R-:W-:-:S05]  /*56a0*/  LOP3.LUT R0, R3, R0, R7, 0xfe, !PT ;  /* 0x0000000003007212 */ /* 0x000fca00078efe07 */
[----:B------:R-:W-:-:S04]  /*56b0*/  FMUL.FTZ R0, R0, 1 ;  /* 0x3f80000000007820 */ /* 0x000fc80000410000 */
[----:B------:R1:W2:Y:S01]  /*56c0*/  F2F.F64.F32 R28, R0 ;  /* 0x00000000001c7310 */ /* 0x0002a20000201800 */
[----:B------:R-:W-:Y:S05]  /*56d0*/  BRA `(.L_x_7943) ;  /* 0x0000000400147947 */ /* 0x000fea0003800000 */
.L_x_7956:
[----:B------:R-:W2:Y:S01]  /*56e0*/  LDG.E.U8 R4, desc[UR36][R4.64] ;  /* 0x0000002404047981 */ /* 0x000ea2000c1e1100 */
[----:B------:R-:W-:Y:S02]  /*56f0*/  CS2R R28, SRZ ;  /* 0x00000000001c7805 */ /* 0x000fe4000001ff00 */
[----:B--2---:R-:W-:-:S13]  /*5700*/  ISETP.NE.AND P0, PT, R4, RZ, PT ;  /* 0x000000ff0400720c */ /* 0x004fda0003f05270 */
[----:B------:R-:W-:Y:S05]  /*5710*/  @!P0 BRA `(.L_x_7943) ;  /* 0x0000000400048947 */ /* 0x000fea0003800000 */
[----:B------:R-:W-:-:S13]  /*5720*/  ISETP.NE.AND P0, PT, R4, 0x80, PT ;  /* 0x000000800400780c */ /* 0x000fda0003f05270 */
[----:B------:R-:W-:Y:S01]  /*5730*/  @!P0 IMAD.MOV.U32 R28, RZ, RZ, 0x20000000 ;  /* 0x20000000ff1c8424 */ /* 0x000fe200078e00ff */
        /* <DEDUP_REMOVED lines=15> */
.L_x_7961:
[----:B------:R-:W-:Y:S05]  /*5830*/  BSYNC.RECONVERGENT B0 ;  /* 0x0000000000007941 */ /* 0x000fea0003800200 */
.L_x_7960:
[----:B------:R-:W-:Y:S02]  /*5840*/  SHF.L.U32 R0, R0, 0x15, RZ ;  /* 0x0000001500007819 */ /* 0x000fe400000006ff */
[----:B------:R-:W-:-:S04]  /*5850*/  LEA R3, R3, 0x37800000, 0x17 ;  /* 0x3780000003037811 */ /* 0x000fc800078eb8ff */
[----:B------:R-:W-:-:S05]  /*5860*/  LOP3.LUT R0, R3, R0, R7, 0xfe, !PT ;  /* 0x0000000003007212 */ /* 0x000fca00078efe07 */
[----:B------:R-:W-:-:S04]  /*5870*/  FMUL.FTZ R0, R0, 1 ;  /* 0x3f80000000007820 */ /* 0x000fc80000410000 */
[----:B------:R1:W2:Y:S01]  /*5880*/  F2F.F64.F32 R28, R0 ;  /* 0x00000000001c7310 */ /* 0x0002a20000201800 */
[----:B------:R-:W-:Y:S05]  /*5890*/  BRA `(.L_x_7943) ;  /* 0x0000000000a47947 */ /* 0x000fea0003800000 */
.L_x_7955:
        /* <DEDUP_REMOVED lines=8> */
[----:B------:R-:W-:Y:S01]  /*5920*/  IMAD.MOV.U32 R29, RZ, RZ, 0x38000000 ;  /* 0x38000000ff1d7424 */ /* 0x000fe200078e00ff */
[----:B--2---:R-:W-:-:S13]  /*5930*/  ISETP.NE.AND P0, PT, R0, RZ, PT ;  /* 0x000000ff0000720c */ /* 0x004fda0003f05270 */
[----:B------:R-:W-:Y:S05]  /*5940*/  @!P0 BRA `(.L_x_7943) ;  /* 0x0000000000788947 */ /* 0x000fea0003800000 */
[----:B------:R-:W-:-:S13]  /*5950*/  ISETP.NE.AND P0, PT, R0, 0xff, PT ;  /* 0x000000ff0000780c */ /* 0x000fda0003f05270 */
[----:B------:R-:W-:Y:S01]  /*5960*/  @P0 SHF.L.U32 R0, R0, 0x17, RZ ;  /* 0x0000001700000819 */ /* 0x000fe200000006ff */
[----:B------:R-:W-:Y:S02]  /*5970*/  @!P0 IMAD.MOV.U32 R28, RZ, RZ, 0x20000000 ;  /* 0x20000000ff1c8424 */ /* 0x000fe400078e00ff */
[----:B------:R-:W-:Y:S02]  /*5980*/  @!P0 IMAD.MOV.U32 R29, RZ, RZ, 0x7ff80000 ;  /* 0x7ff80000ff1d8424 */ /* 0x000fe400078e00ff */
[----:B------:R-:W-:-:S04]  /*5990*/  @P0 FMUL.FTZ R0, R0, 1 ;  /* 0x3f80000000000820 */ /* 0x000fc80000410000 */
[----:B------:R1:W2:Y:S01]  /*59a0*/  @P0 F2F.F64.F32 R28, R0 ;  /* 0x00000000001c0310 */ /* 0x0002a20000201800 */
[----:B------:R-:W-:Y:S05]  /*59b0*/  BRA `(.L_x_7943) ;  /* 0x00000000005c7947 */ /* 0x000fea0003800000 */
.L_x_7942:
[----:B------:R-:W-:Y:S01]  /*59c0*/  MOV R14, 0x0 ;  /* 0x00000000000e7802 */ /* 0x000fe20000000f00 */
[----:B------:R-:W1:Y:S01]  /*59d0*/  LDCU.64 UR4, c[0x4][0x198] ;  /* 0x01003300ff0477ac */ /* 0x000e620008000a00 */
[----:B------:R-:W-:Y:S02]  /*59e0*/  HFMA2 R8, -RZ, RZ, 0, 4.64916229248046875e-06 ;  /* 0x0000004eff087431 */ /* 0x000fe400000001ff */
[----:B------:R-:W-:Y:S01]  /*59f0*/  IMAD.MOV.U32 R12, RZ, RZ, 0x1 ;  /* 0x00000001ff0c7424 */ /* 0x000fe200078e00ff */
[----:B------:R-:W2:Y:S01]  /*5a00*/  LDCU.64 UR6, c[0x4][0x1a0] ;  /* 0x01003400ff0677ac */ /* 0x000ea20008000a00 */
[----:B------:R-:W3:Y:S01]  /*5a10*/  LDC.64 R14, c[0x4][R14] ;  /* 0x010000000e0e7b82 */ /* 0x000ee20000000a00 */
[----:B------:R-:W-:Y:S01]  /*5a20*/  IMAD.MOV.U32 R13, RZ, RZ, RZ ;  /* 0x000000ffff0d7224 */ /* 0x000fe200078e00ff */
[----:B------:R-:W4:Y:S01]  /*5a30*/  LDCU.64 UR8, c[0x4][0x58] ;  /* 0x01000b00ff0877ac */ /* 0x000f220008000a00 */
[----:B-1----:R-:W-:Y:S01]  /*5a40*/  MOV R4, UR4 ;  /* 0x0000000400047c02 */ /* 0x002fe20008000f00 */
[----:B------:R-:W-:-:S02]  /*5a50*/  IMAD.U32 R5, RZ, RZ, UR5 ;  /* 0x00000005ff057e24 */ /* 0x000fc4000f8e00ff */
[----:B--2---:R-:W-:Y:S01]  /*5a60*/  IMAD.U32 R6, RZ, RZ, UR6 ;  /* 0x00000006ff067e24 */ /* 0x004fe2000f8e00ff */
[----:B------:R-:W-:Y:S01]  /*5a70*/  MOV R7, UR7 ;  /* 0x0000000700077c02 */ /* 0x000fe20008000f00 */
[----:B----4-:R-:W-:Y:S02]  /*5a80*/  IMAD.U32 R10, RZ, RZ, UR8 ;  /* 0x00000008ff0a7e24 */ /* 0x010fe4000f8e00ff */
[----:B------:R-:W-:-:S07]  /*5a90*/  IMAD.U32 R11, RZ, RZ, UR9 ;  /* 0x00000009ff0b7e24 */ /* 0x000fce000f8e00ff */
[----:B------:R-:W-:-:S07]  /*5aa0*/  LEPC R20, `(.L_x_7964) ;  /* 0x000000001014794e */ /* 0x000fce0000000000 */
[----:B0--3--:R-:W-:Y:S05]  /*5ab0*/  CALL.ABS.NOINC R14 ;  /* 0x000000000e007343 */ /* 0x009fea0003c00000 */
.L_x_7964:
[----:B------:R-:W-:Y:S01]  /*5ac0*/  CS2R R28, SRZ ;  /* 0x00000000001c7805 */ /* 0x000fe2000001ff00 */
[----:B------:R-:W-:Y:S06]  /*5ad0*/  BRA `(.L_x_7943) ;  /* 0x0000000000147947 */ /* 0x000fec0003800000 */
.L_x_7963:
[----:B------:R-:W2:Y:S02]  /*5ae0*/  LDG.E.64 R28, desc[UR36][R4.64] ;  /* 0x00000024041c7981 */ /* 0x000ea4000c1e1b00 */
[----:B--2---:R-:W1:Y:S01]  /*5af0*/  I2F.F64.U64 R28, R28 ;  /* 0x0000001c001c7312 */ /* 0x004e620000301800 */
[----:B------:R-:W-:Y:S05]  /*5b00*/  BRA `(.L_x_7943) ;  /* 0x0000000000087947 */ /* 0x000fea0003800000 */
.L_x_7962:
[----:B------:R-:W2:Y:S02]  /*5b10*/  LDG.E R4, desc[UR36][R4.64] ;  /* 0x0000002404047981 */ /* 0x000ea4000c1e1900 */
[----:B--2---:R1:W2:Y:S02]  /*5b20*/  I2F.F64.U32 R28, R4 ;  /* 0x00000004001c7312 */ /* 0x0042a40000201800 */
.L_x_7943:
[----:B------:R-:W-:Y:S05]  /*5b30*/  BSYNC.RECONVERGENT B7 ;  /* 0x0000000000077941 */ /* 0x000fea0003800200 */
.L_x_7937:
[----:B-12-45:R-:W-:Y:S01]  /*5b40*/  DSETP.NEU.AND P0, PT, R28, RZ, PT ;  /* 0x000000ff1c00722a */ /* 0x036fe20003f0d000 */
[----:B------:R-:W-:-:S13]  /*5b50*/  BSSY.RECONVERGENT B0, `(.L_x_7965) ;  /* 0x000001d000007945 */ /* 0x000fda0003800200 */
[----:B------:R-:W-:Y:S05]  /*5b60*/  @!P0 BRA `(.L_x_7966) ;  /* 0x0000000000508947 */ /* 0x000fea0003800000 */
[----:B---3--:R-:W-:Y:S01]  /*5b70*/  DADD R4, -RZ, |R28| ;  /* 0x00000000ff047229 */ /* 0x008fe2000000051c */
[----:B------:R-:W-:Y:S01]  /*5b80*/  BSSY.RECONVERGENT B1, `(.L_x_7967) ;  /* 0x0000004000017945 */ /* 0x000fe20003800200 */
[----:B------:R-:W-:-:S08]  /*5b90*/  MOV R0, 0x5bc0 ;  /* 0x00005bc000007802 */ /* 0x000fd00000000f00 */
[----:B------:R-:W-:-:S07]  /*5ba0*/  MOV R3, R5 ;  /* 0x0000000500037202 */ /* 0x000fce0000000f00 */
[----:B0-----:R-:W-:Y:S05]  /*5bb0*/  CALL.REL.NOINC `($_ZN2at6native18elementwise_kernelILi128ELi4EZNS0_15gpu_kernel_implIZNS0_50_GLOBAL__N__2680c7bb_12_PowKernel_cu_7dd49032_300329pow_tensor_scalar_kernel_implIddEEvRNS_18TensorIteratorBaseET0_EUldE2_EEvS6_RKT_EUliE_EEviT1_$__internal_accurate_pow) ;  /* 0x0000008000dc7944 */ /* 0x001fea0003c00000 */
[----:B------:R-:W-:Y:S05]  /*5bc0*/  BSYNC.RECONVERGENT B1 ;  /* 0x0000000000017941 */ /* 0x000fea0003800200 */
.L_x_7967:
        /* <DEDUP_REMOVED lines=12> */
[----:B------:R-:W-:Y:S01]  /*5c90*/  @!P1 FSEL R5, R5, -QNAN , !P2 ;  /* 0xfff8000005059808 */ /* 0x000fe20005000000 */
[----:B------:R-:W-:Y:S06]  /*5ca0*/  BRA `(.L_x_7968) ;  /* 0x00000000001c7947 */ /* 0x000fec0003800000 */
.L_x_7966:
[----:B------:R-:W1:Y:S01]  /*5cb0*/  LDCU UR4, c[0x0][0x594] ;  /* 0x0000b280ff0477ac */ /* 0x000e620008000800 */
[----:B------:R-:W-:Y:S01]  /*5cc0*/  ISETP.NE.AND P2, PT, R24, RZ, PT ;  /* 0x000000ff1800720c */ /* 0x000fe20003f45270 */
[----:B---3--:R-:W-:-:S03]  /*5cd0*/  IMAD.MOV.U32 R4, RZ, RZ, RZ ;  /* 0x000000ffff047224 */ /* 0x008fc600078e00ff */
[----:B------:R-:W-:Y:S02]  /*5ce0*/  SEL R5, R29, RZ, P2 ;  /* 0x000000ff1d057207 */ /* 0x000fe40001000000 */
[----:B------:R-:W-:Y:S02]  /*5cf0*/  PLOP3.LUT P0, PT, P2, PT, PT, 0x80, 0x8 ;  /* 0x000000000008781c */ /* 0x000fe4000170f070 */
[----:B-1----:R-:W-:-:S13]  /*5d00*/  ISETP.LE.AND P1, PT, RZ, UR4, PT ;  /* 0x00000004ff007c0c */ /* 0x002fda000bf23270 */
[----:B------:R-:W-:-:S07]  /*5d10*/  @!P1 LOP3.LUT R5, R5, 0x7ff00000, RZ, 0xfc, !PT ;  /* 0x7ff0000005059812 */ /* 0x000fce00078efcff */
.L_x_7968:
[----:B------:R-:W-:Y:S05]  /*5d20*/  BSYNC.RECONVERGENT B0 ;  /* 0x0000000000007941 */ /* 0x000fea0003800200 */
.L_x_7965:
[----:B------:R-:W1:Y:S01]  /*5d30*/  LDC.64 R8, c[0x0][0x590] ;  /* 0x00016400ff087b82 */ /* 0x000e620000000a00 */
[----:B------:R-:W-:Y:S01]  /*5d40*/  BSSY.RECONVERGENT B0, `(.L_x_7969) ;  /* 0x000001d000007945 */ /* 0x000fe20003800200 */
[----:B-1----:R-:W-:-:S10]  /*5d50*/  DADD R6, R28, R8 ;  /* 0x000000001c067229 */ /* 0x002fd40000000008 */
[----:B------:R-:W-:-:S04]  /*5d60*/  LOP3.LUT R6, R7, 0x7ff00000, RZ, 0xc0, !PT ;  /* 0x7ff0000007067812 */ /* 0x000fc800078ec0ff */
[----:B------:R-:W-:-:S13]  /*5d70*/  ISETP.NE.AND P1, PT, R6, 0x7ff00000, PT ;  /* 0x7ff000000600780c */ /* 0x000fda0003f25270 */
[----:B------:R-:W-:Y:S05]  /*5d80*/  @P1 BRA `(.L_x_7970) ;  /* 0x0000000000601947 */ /* 0x000fea0003800000 */
[----:B------:R-:W-:-:S06]  /*5d90*/  DSETP.NAN.AND P1, PT, R8, R8, PT ;  /* 0x000000080800722a */ /* 0x000fcc0003f28000 */
[----:B------:R-:W-:-:S14]  /*5da0*/  DSETP.NAN.OR P1, PT, R28, R28, P1 ;  /* 0x0000001c1c00722a */ /* 0x000fdc0000f28400 */
[----:B------:R-:W-:Y:S05]  /*5db0*/  @P1 BRA `(.L_x_7971) ;  /* 0x0000000000501947 */ /* 0x000fea0003800000 */
[----:B------:R-:W-:-:S14]  /*5dc0*/  DSETP.NEU.AND P1, PT, |R8|, +INF , PT ;  /* 0x7ff000000800742a */ /* 0x000fdc0003f2d200 */
[----:B------:R-:W-:Y:S05]  /*5dd0*/  @!P1 BRA `(.L_x_7972) ;  /* 0x0000000000249947 */ /* 0x000fea0003800000 */
[----:B------:R-:W-:-:S14]  /*5de0*/  DSETP.NEU.AND P1, PT, |R28|, +INF , PT ;  /* 0x7ff000001c00742a */ /* 0x000fdc0003f2d200 */
[----:B------:R-:W-:Y:S05]  /*5df0*/  @P1 BRA `(.L_x_7970) ;  /* 0x0000000000441947 */ /* 0x000fea0003800000 */
[----:B------:R-:W-:-:S04]  /*5e00*/  ISETP.NE.AND P1, PT, R16, 0x3fe00000, PT ;  /* 0x3fe000001000780c */ /* 0x000fc80003f25270 */
[-C--:B------:R-:W-:Y:S02]  /*5e10*/  SEL R4, R2, R17.reuse, P1 ;  /* 0x0000001102047207 */ /* 0x080fe40000800000 */
[----:B------:R-:W-:Y:S02]  /*5e20*/  ISETP.GE.AND P1, PT, R29, RZ, PT ;  /* 0x000000ff1d00720c */ /* 0x000fe40003f26270 */
[----:B------:R-:W-:-:S04]  /*5e30*/  SEL R4, R4, R17, P0 ;  /* 0x0000001104047207 */ /* 0x000fc80000000000 */
[----:B------:R-:W-:Y:S01]  /*5e40*/  SEL R5, R4, R17, !P1 ;  /* 0x0000001104057207 */ /* 0x000fe20004800000 */
[----:B------:R-:W-:Y:S01]  /*5e50*/  IMAD.MOV.U32 R4, RZ, RZ, RZ ;  /* 0x000000ffff047224 */ /* 0x000fe200078e00ff */
[----:B------:R-:W-:Y:S06]  /*5e60*/  BRA `(.L_x_7970) ;  /* 0x0000000000287947 */ /* 0x000fec0003800000 */
.L_x_7972:
[----:B------:R-:W1:Y:S01]  /*5e70*/  LDCU UR4, c[0x0][0x594] ;  /* 0x0000b280ff0477ac */ /* 0x000e620008000800 */
[----:B------:R-:W-:-:S06]  /*5e80*/  DSETP.GT.AND P0, PT, |R28|, 1, PT ;  /* 0x3ff000001c00742a */ /* 0x000fcc0003f04200 */
[----:B------:R-:W-:Y:S01]  /*5e90*/  SEL R4, RZ, 0x7ff00000, !P0 ;  /* 0x7ff00000ff047807 */ /* 0x000fe20004000000 */
[----:B------:R-:W-:Y:S01]  /*5ea0*/  DSETP.NEU.AND P0, PT, R28, -1, PT ;  /* 0xbff000001c00742a */ /* 0x000fe20003f0d000 */
[----:B-1----:R-:W-:-:S13]  /*5eb0*/  ISETP.LE.AND P1, PT, RZ, UR4, PT ;  /* 0x00000004ff007c0c */ /* 0x002fda000bf23270 */
[----:B------:R-:W-:-:S04]  /*5ec0*/  @!P1 LOP3.LUT R4, R4, 0x7ff00000, RZ, 0x3c, !PT ;  /* 0x7ff0000004049812 */ /* 0x000fc800078e3cff */
[----:B------:R-:W-:Y:S02]  /*5ed0*/  SEL R5, R4, 0x3ff00000, P0 ;  /* 0x3ff0000004057807 */ /* 0x000fe40000000000 */
[----:B------:R-:W-:Y:S01]  /*5ee0*/  MOV R4, RZ ;  /* 0x000000ff00047202 */ /* 0x000fe20000000f00 */
[----:B------:R-:W-:Y:S06]  /*5ef0*/  BRA `(.L_x_7970) ;  /* 0x0000000000047947 */ /* 0x000fec0003800000 */
.L_x_7971:
[----:B------:R-:W-:-:S11]  /*5f00*/  DADD R4, R28, R8 ;  /* 0x000000001c047229 */ /* 0x000fd60000000008 */
.L_x_7970:
[----:B------:R-:W-:Y:S05]  /*5f10*/  BSYNC.RECONVERGENT B0 ;  /* 0x0000000000007941 */ /* 0x000fea0003800200 */
.L_x_7969:
        /* <DEDUP_REMOVED lines=24> */
.L_x_7976:
[----:B------:R-:W1:Y:S02]  /*60a0*/  F2I.S64.F64.TRUNC R4, R4 ;  /* 0x0000000400047311 */ /* 0x000e64000030d900 */
[----:B-1----:R-:W-:-:S05]  /*60b0*/  MOV R3, R4 ;  /* 0x0000000400037202 */ /* 0x002fca0000000f00 */
[----:B------:R1:W-:Y:S01]  /*60c0*/  STG.E.U8 desc[UR36][R8.64], R3 ;  /* 0x0000000308007986 */ /* 0x0003e2000c101124 */
[----:B------:R-:W-:Y:S05]  /*60d0*/  BRA `(.L_x_7978) ;  /* 0x0000000c00e07947 */ /* 0x000fea0003800000 */
.L_x_7975:
        /* <DEDUP_REMOVED lines=9> */
.L_x_7980:
[----:B------:R-:W1:Y:S02]  /*6170*/  F2I.F64.TRUNC R5, R4 ;  /* 0x0000000400057311 */ /* 0x000e64000030d100 */
[----:B-1----:R4:W-:Y:S01]  /*6180*/  STG.E desc[UR36][R8.64], R5 ;  /* 0x0000000508007986 */ /* 0x0029e2000c101924 */
[----:B------:R-:W-:Y:S05]  /*6190*/  BRA `(.L_x_7978) ;  /* 0x0000000c00b07947 */ /* 0x000fea0003800000 */
.L_x_7979:
[----:B------:R-:W1:Y:S02]  /*61a0*/  F2I.F64.TRUNC R5, R4 ;  /* 0x0000000400057311 */ /* 0x000e64000030d100 */
[----:B-1----:R3:W-:Y:S01]  /*61b0*/  STG.E.U16 desc[UR36][R8.64], R5 ;  /* 0x0000000508007986 */ /* 0x0027e2000c101524 */
[----:B------:R-:W-:Y:S05]  /*61c0*/  BRA `(.L_x_7978) ;  /* 0x0000000c00a47947 */ /* 0x000fea0003800000 */
.L_x_7974:
        /* <DEDUP_REMOVED lines=13> */
.L_x_7982:
        /* <DEDUP_REMOVED lines=8> */
.L_x_7981:
        /* <DEDUP_REMOVED lines=10> */
[----:B------:R-:W-:-:S13]  /*63c0*/  IMAD.MOV.U32 R7, RZ, RZ, RZ ;  /* 0x000000ffff077224 */ /* 0x000fda00078e00ff */
[----:B-1----:R-:W-:-:S05]  /*63d0*/  @!P0 FMUL R6, R6, 1.175494350822287508e-38 ;  /* 0x0080000006068820 */ /* 0x002fca0000400000 */
[----:B------:R1:W-:Y:S01]  /*63e0*/  STG.E.64 desc[UR36][R8.64], R6 ;  /* 0x0000000608007986 */ /* 0x0003e2000c101b24 */
[----:B------:R-:W-:Y:S05]  /*63f0*/  BRA `(.L_x_7978) ;  /* 0x0000000c00187947 */ /* 0x000fea0003800000 */
.L_x_7984:
        /* <DEDUP_REMOVED lines=9> */
.L_x_7983:
[----:B------:R1:W-:Y:S01]  /*6490*/  STG.E.64 desc[UR36][R8.64], R4 ;  /* 0x0000000408007986 */ /* 0x0003e2000c101b24 */
[----:B------:R-:W-:Y:S05]  /*64a0*/  BRA `(.L_x_7978) ;  /* 0x0000000800ec7947 */ /* 0x000fea0003800000 */
.L_x_7973:
        /* <DEDUP_REMOVED lines=13> */
.L_x_7988:
        /* <DEDUP_REMOVED lines=22> */
.L_x_7991:
[----:B------:R-:W-:-:S04]  /*66e0*/  SHF.R.U32.HI R3, RZ, 0x18, R7 ;  /* 0x00000018ff037819 */ /* 0x000fc80000011607 */
[----:B------:R-:W-:-:S07]  /*66f0*/  LOP3.LUT R0, R0, 0x80, R3, 0xf8, !PT ;  /* 0x0000008000007812 */ /* 0x000fce00078ef803 */
.L_x_7990:
[----:B------:R-:W-:Y:S05]  /*6700*/  BSYNC.RECONVERGENT B0 ;  /* 0x0000000000007941 */ /* 0x000fea0003800200 */
.L_x_7989:
[----:B------:R1:W-:Y:S01]  /*6710*/  STG.E.U8 desc[UR36][R8.64], R0 ;  /* 0x0000000008007986 */ /* 0x0003e2000c101124 */
[----:B------:R-:W-:Y:S05]  /*6720*/  BRA `(.L_x_7978) ;  /* 0x00000008004c7947 */ /* 0x000fea0003800000 */
.L_x_7987:
        /* <DEDUP_REMOVED lines=22> */
.L_x_7994:
[----:B------:R-:W-:-:S04]  /*6890*/  SHF.R.U32.HI R3, RZ, 0x18, R7 ;  /* 0x00000018ff037819 */ /* 0x000fc80000011607 */
[----:B------:R-:W-:-:S07]  /*68a0*/  LOP3.LUT R0, R0, 0x80, R3, 0xf8, !PT ;  /* 0x0000008000007812 */ /* 0x000fce00078ef803 */
.L_x_7993:
[----:B------:R-:W-:Y:S05]  /*68b0*/  BSYNC.RECONVERGENT B0 ;  /* 0x0000000000007941 */ /* 0x000fea0003800200 */
.L_x_7992:
[----:B------:R1:W-:Y:S01]  /*68c0*/  STG.E.U8 desc[UR36][R8.64], R0 ;  /* 0x0000000008007986 */ /* 0x0003e2000c101124 */
[----:B------:R-:W-:Y:S05]  /*68d0*/  BRA `(.L_x_7978) ;  /* 0x0000000400e07947 */ /* 0x000fea0003800000 */
.L_x_7986:
        /* <DEDUP_REMOVED lines=26> */
.L_x_7996:
[----:B------:R-:W1:Y:S02]  /*6a80*/  F2I.U64.F64.TRUNC R4, R4 ;  /* 0x0000000400047311 */ /* 0x000e64000030d800 */
[----:B-1----:R1:W-:Y:S01]  /*6a90*/  STG.E.64 desc[UR36][R8.64], R4 ;  /* 0x0000000408007986 */ /* 0x0023e2000c101b24 */
[----:B------:R-:W-:Y:S05]  /*6aa0*/  BRA `(.L_x_7978) ;  /* 0x00000004006c7947 */ /* 0x000fea0003800000 */
.L_x_7995:
[----:B------:R-:W1:Y:S02]  /*6ab0*/  F2I.U32.F64.TRUNC R5, R4 ;  /* 0x0000000400057311 */ /* 0x000e64000030d000 */
[----:B-1----:R1:W-:Y:S01]  /*6ac0*/  STG.E desc[UR36][R8.64], R5 ;  /* 0x0000000508007986 */ /* 0x0023e2000c101924 */
[----:B------:R-:W-:Y:S05]  /*6ad0*/  BRA `(.L_x_7978) ;  /* 0x0000000400607947 */ /* 0x000fea0003800000 */
.L_x_7985:
        /* <DEDUP_REMOVED lines=10> */
.L_x_7998:
[----:B------:R-:W-:-:S05]  /*6b80*/  CS2R R6, SRZ ;  /* 0x0000000000067805 */ /* 0x000fca000001ff00 */
[----:B------:R1:W-:Y:S01]  /*6b90*/  STG.E.128 desc[UR36][R8.64], R4 ;  /* 0x0000000408007986 */ /* 0x0003e2000c101d24 */
[----:B------:R-:W-:Y:S05]  /*6ba0*/  BRA `(.L_x_7978) ;  /* 0x00000004002c7947 */ /* 0x000fea0003800000 */
.L_x_7997:
[----:B------:R-:W-:-:S09]  /*6bb0*/  UISETP.NE.AND UP0, UPT, UR4, 0xf, UPT ;  /* 0x0000000f0400788c */ /* 0x000fd2000bf05270 */
[----:B------:R-:W-:Y:S05]  /*6bc0*/  BRA.U !UP0, `(.L_x_7999) ;  /* 0x0000000508087547 */ /* 0x000fea000b800000 */
[----:B------:R-:W-:-:S09]  /*6bd0*/  UISETP.NE.AND UP0, UPT, UR4, 0x17, UPT ;  /* 0x000000170400788c */ /* 0x000fd2000bf05270 */
[----:B------:R-:W-:Y:S05]  /*6be0*/  BRA.U !UP0, `(.L_x_8000) ;  /* 0x0000000108a07547 */ /* 0x000fea000b800000 */
[----:B------:R-:W-:-:S09]  /*6bf0*/  UISETP.NE.AND UP0, UPT, UR4, 0x18, UPT ;  /* 0x000000180400788c */ /* 0x000fd2000bf05270 */
[----:B------:R-:W-:Y:S05]  /*6c00*/  BRA.U !UP0, `(.L_x_8001) ;  /* 0x0000000108447547 */ /* 0x000fea000b800000 */
.L_x_7977:
[----:B------:R-:W-:Y:S01]  /*6c10*/  MOV R14, 0x0 ;  /* 0x00000000000e7802 */ /* 0x000fe20000000f00 */
[----:B------:R-:W1:Y:S01]  /*6c20*/  LDCU.64 UR4, c[0x4][0x198] ;  /* 0x01003300ff0477ac */ /* 0x000e620008000a00 */
[----:B------:R-:W-:Y:S02]  /*6c30*/  HFMA2 R13, -RZ, RZ, 0, 0 ;  /* 0x00000000ff0d7431 */ /* 0x000fe400000001ff */
[----:B------:R-:W-:Y:S01]  /*6c40*/  IMAD.MOV.U32 R8, RZ, RZ, 0x65 ;  /* 0x00000065ff087424 */ /* 0x000fe200078e00ff */
[----:B------:R-:W2:Y:S01]  /*6c50*/  LDCU.64 UR6, c[0x4][0x1a0] ;  /* 0x01003400ff0677ac */ /* 0x000ea20008000a00 */
[----:B------:R-:W3:Y:S01]  /*6c60*/  LDC.64 R14, c[0x4][R14] ;  /* 0x010000000e0e7b82 */ /* 0x000ee20000000a00 */
[----:B------:R-:W-:Y:S01]  /*6c70*/  IMAD.MOV.U32 R12, RZ, RZ, 0x1 ;  /* 0x00000001ff0c7424 */ /* 0x000fe200078e00ff */
[----:B------:R-:W4:Y:S01]  /*6c80*/  LDCU.64 UR8, c[0x4][0x60] ;  /* 0x01000c00ff0877ac */ /* 0x000f220008000a00 */
[----:B-1----:R-:W-:Y:S02]  /*6c90*/  IMAD.U32 R4, RZ, RZ, UR4 ;  /* 0x00000004ff047e24 */ /* 0x002fe4000f8e00ff */
[----:B------:R-:W-:Y:S01]  /*6ca0*/  IMAD.U32 R5, RZ, RZ, UR5 ;  /* 0x00000005ff057e24 */ /* 0x000fe2000f8e00ff */
[----:B--2---:R-:W-:Y:S01]  /*6cb0*/  MOV R6, UR6 ;  /* 0x0000000600067c02 */ /* 0x004fe20008000f00 */
[----:B------:R-:W-:-:S02]  /*6cc0*/  IMAD.U32 R7, RZ, RZ, UR7 ;  /* 0x00000007ff077e24 */ /* 0x000fc4000f8e00ff */
[----:B----4-:R-:W-:Y:S01]  /*6cd0*/  IMAD.U32 R10, RZ, RZ, UR8 ;  /* 0x00000008ff0a7e24 */ /* 0x010fe2000f8e00ff */
[----:B------:R-:W-:-:S07]  /*6ce0*/  MOV R11, UR9 ;  /* 0x00000009000b7c02 */ /* 0x000fce0008000f00 */
[----:B------:R-:W-:-:S07]  /*6cf0*/  LEPC R20, `(.L_x_8002) ;  /* 0x000000001014794e */ /* 0x000fce0000000000 */
[----:B0--3--:R-:W-:Y:S05]  /*6d00*/  CALL.ABS.NOINC R14 ;  /* 0x000000000e007343 */ /* 0x009fea0003c00000 */
.L_x_8002:
[----:B------:R-:W-:Y:S05]  /*6d10*/  BRA `(.L_x_7978) ;  /* 0x0000000000d07947 */ /* 0x000fea0003800000 */
.L_x_8001:
        /* <DEDUP_REMOVED lines=17> */
.L_x_8004:
[----:B------:R-:W-:Y:S05]  /*6e30*/  BSYNC.RECONVERGENT B0 ;  /* 0x0000000000007941 */ /* 0x000fea0003800200 */
.L_x_8003:
[----:B------:R-:W-:-:S05]  /*6e40*/  LOP3.LUT R3, R0, 0x80, R3, 0xf8, !PT ;  /* 0x0000008000037812 */ /* 0x000fca00078ef803 */
[----:B------:R1:W-:Y:S01]  /*6e50*/  STG.E.U8 desc[UR36][R8.64], R3 ;  /* 0x0000000308007986 */ /* 0x0003e2000c101124 */
[----:B------:R-:W-:Y:S05]  /*6e60*/  BRA `(.L_x_7978) ;  /* 0x00000000007c7947 */ /* 0x000fea0003800000 */
.L_x_8000:
[----:B------:R-:W-:Y:S01]  /*6e70*/  UMOV UR4, 0xf0000000 ;  /* 0xf000000000047882 */ /* 0x000fe20000000000 */
[----:B------:R-:W-:Y:S01]  /*6e80*/  UMOV UR5, 0x380fffff ;  /* 0x380fffff00057882 */ /* 0x000fe20000000000 */
[----:B------:R-:W1:Y:S01]  /*6e90*/  F2F.F32.F64 R7, R4 ;  /* 0x0000000400077310 */ /* 0x000e620000301000 */
[----:B------:R-:W-:Y:S01]  /*6ea0*/  DSETP.GEU.AND P0, PT, |R4|, UR4, PT ;  /* 0x0000000404007e2a */ /* 0x000fe2000bf0e200 */
[----:B------:R-:W-:-:S13]  /*6eb0*/  BSSY.RECONVERGENT B0, `(.L_x_8005) ;  /* 0x000000f000007945 */ /* 0x000fda0003800200 */
        /* <DEDUP_REMOVED lines=11> */
.L_x_8006:
[----:B------:R-:W-:Y:S01]  /*6f70*/  IMAD.MOV.U32 R0, RZ, RZ, 0x7f ;  /* 0x0000007fff007424 */ /* 0x000fe200078e00ff */
[----:B------:R-:W-:-:S04]  /*6f80*/  ISETP.GT.U32.AND P0, PT, R3, 0x7f800000, PT ;  /* 0x7f8000000300780c */ /* 0x000fc80003f04070 */
[----:B------:R-:W-:-:S09]  /*6f90*/  SEL R0, R0, 0x7c, P0 ;  /* 0x0000007c00007807 */ /* 0x000fd20000000000 */
.L_x_8007:
[----:B------:R-:W-:Y:S05]  /*6fa0*/  BSYNC.RECONVERGENT B0 ;  /* 0x0000000000007941 */ /* 0x000fea0003800200 */
.L_x_8005:
[----:B------:R-:W-:-:S04]  /*6fb0*/  SHF.R.U32.HI R3, RZ, 0x18, R7 ;  /* 0x00000018ff037819 */ /* 0x000fc80000011607 */
[----:B------:R-:W-:-:S05]  /*6fc0*/  LOP3.LUT R3, R0, 0x80, R3, 0xf8, !PT ;  /* 0x0000008000037812 */ /* 0x000fca00078ef803 */
[----:B------:R1:W-:Y:S01]  /*6fd0*/  STG.E.U8 desc[UR36][R8.64], R3 ;  /* 0x0000000308007986 */ /* 0x0003e2000c101124 */
[----:B------:R-:W-:Y:S05]  /*6fe0*/  BRA `(.L_x_7978) ;  /* 0x00000000001c7947 */ /* 0x000fea0003800000 */
.L_x_7999:
[----:B------:R-:W-:Y:S01]  /*6ff0*/  UMOV UR4, 0xf0000000 ;  /* 0xf000000000047882 */ /* 0x000fe20000000000 */
[----:B------:R-:W-:Y:S01]  /*7000*/  UMOV UR5, 0x380fffff ;  /* 0x380fffff00057882 */ /* 0x000fe20000000000 */
[----:B------:R-:W1:Y:S01]  /*7010*/  F2F.F32.F64 R0, R4 ;  /* 0x0000000400007310 */ /* 0x000e620000301000 */
[----:B------:R-:W-:-:S14]  /*7020*/  DSETP.GEU.AND P0, PT, |R4|, UR4, PT ;  /* 0x0000000404007e2a */ /* 0x000fdc000bf0e200 */
[----:B-1----:R-:W-:-:S05]  /*7030*/  @!P0 FMUL R0, R0, 1.175494350822287508e-38 ;  /* 0x0080000000008820 */ /* 0x002fca0000400000 */
[----:B------:R-:W-:-:S05]  /*7040*/  F2FP.BF16.F32.PACK_AB R0, RZ, R0 ;  /* 0x00000000ff00723e */ /* 0x000fca00000010ff */
[----:B------:R1:W-:Y:S02]  /*7050*/  STG.E.U16 desc[UR36][R8.64], R0 ;  /* 0x0000000008007986 */ /* 0x0003e4000c101524 */
.L_x_7978:
[----:B------:R-:W-:-:S07]  /*7060*/  IADD3 R19, PT, PT, R19, 0x80, RZ ;  /* 0x0000008013137810 */ /* 0x000fce0007ffe0ff */
.L_x_7935:
[----:B------:R-:W-:Y:S05]  /*7070*/  BSYNC.RECONVERGENT B6 ;  /* 0x0000000000067941 */ /* 0x000fea0003800200 */
.L_x_7934:
[----:B------:R-:W5:Y:S01]  /*7080*/  LDCU UR4, c[0x0][0x380] ;  /* 0x00007000ff0477ac */ /* 0x000f620008000800 */
[----:B------:R-:W-:Y:S01]  /*7090*/  BSSY.RECONVERGENT B6, `(.L_x_8008) ;  /* 0x0000375000067945 */ /* 0x000fe20003800200 */
[----:B-----5:R-:W-:-:S13]  /*70a0*/  ISETP.GE.AND P0, PT, R19, UR4, PT ;  /* 0x0000000413007c0c */ /* 0x020fda000bf06270 */
[----:B------:R-:W-:Y:S05]  /*70b0*/  @P0 BRA `(.L_x_8009) ;  /* 0x0000003400c80947 */ /* 0x000fea0003800000 */
[----:B------:R-:W5:Y:S01]  /*70c0*/  LDCU UR4, c[0x0][0x388] ;  /* 0x00007100ff0477ac */ /* 0x000f620008000800 */
[----:B-12---:R-:W-:Y:S02]  /*70d0*/  IMAD.MOV.U32 R0, RZ, RZ, RZ ;  /* 0x000000ffff007224 */ /* 0x006fe400078e00ff */
[----:B------:R-:W-:Y:S01]  /*70e0*/  IMAD.MOV.U32 R25, RZ, RZ, RZ ;  /* 0x000000ffff197224 */ /* 0x000fe200078e00ff */
[----:B-----5:R-:W-:-:S09]  /*70f0*/  UISETP.NE.AND UP0, UPT, UR4, URZ, UPT ;  /* 0x000000ff0400728c */ /* 0x020fd2000bf05270 */
[----:B------:R-:W-:Y:S05]  /*7100*/  BRA.U !UP0, `(.L_x_8010) ;  /* 0x0000001108ac7547 */ /* 0x000fea000b800000 */
[----:B------:R-:W1:Y:S01]  /*7110*/  LDCU.64 UR4, c[0x0][0x390] ;  /* 0x00007200ff0477ac */ /* 0x000e620008000a00 */
[----:B------:R-:W-:Y:S01]  /*7120*/  MOV R4, RZ ;  /* 0x000000ff00047202 */ /* 0x000fe20000000f00 */
        /* <DEDUP_REMOVED lines=297> */
.L_x_8010:
[----:B------:R-:W1:Y:S01]  /*83c0*/  LDCU.64 UR6, c[0x0][0x588] ;  /* 0x0000b100ff0677ac */ /* 0x000e620008000a00 */
[----:B------:R-:W-:Y:S01]  /*83d0*/  BSSY.RECONVERGENT B7, `(.L_x_8011) ;  /* 0x00000ed000077945 */ /* 0x000fe20003800200 */
[----:B------:R-:W-:-:S04]  /*83e0*/  UPRMT UR4, UR44, 0x9910, URZ ;  /* 0x000099102c047896 */ /* 0x000fc800080000ff */
[----:B------:R-:W-:Y:S01]  /*83f0*/  UISETP.GT.AND UP0, UPT, UR4, 0x9, UPT ;  /* 0x000000090400788c */ /* 0x000fe2000bf04270 */
[----:B-1----:R-:W-:-:S04]  /*8400*/  IADD3 R4, P0, PT, R0, UR6, RZ ;  /* 0x0000000600047c10 */ /* 0x002fc8000ff1e0ff */
[----:B---34-:R-:W-:-:S04]  /*8410*/  IADD3.X R5, PT, PT, RZ, UR7, RZ, P0, !PT ;  /* 0x00000007ff057c10 */ /* 0x018fc800087fe4ff */
        /* <DEDUP_REMOVED lines=12> */
.L_x_8015:
[----:B------:R-:W2:Y:S02]  /*84e0*/  LDG.E.U8 R4, desc[UR36][R4.64] ;  /* 0x0000002404047981 */ /* 0x000ea4000c1e1100 */
[----:B--2---:R1:W2:Y:S01]  /*84f0*/  I2F.F64.U16 R28, R4 ;  /* 0x00000004001c7312 */ /* 0x0042a20000101800 */
[----:B------:R-:W-:Y:S05]  /*8500*/  BRA `(.L_x_8017) ;  /* 0x0000000c00647947 */ /* 0x000fea0003800000 */
.L_x_8014:
[----:B------:R-:W-:-:S09]  /*8510*/  UISETP.NE.AND UP0, UPT, UR4, 0x2, UPT ;  /* 0x000000020400788c */ /* 0x000fd2000bf05270 */
[----:B------:R-:W-:Y:S05]  /*8520*/  BRA.U !UP0, `(.L_x_8018) ;  /* 0x0000000108287547 */ /* 0x000fea000b800000 */
[----:B------:R-:W-:-:S09]  /*8530*/  UISETP.NE.AND UP0, UPT, UR4, 0x3, UPT ;  /* 0x000000030400788c */ /* 0x000fd2000bf05270 */
[----:B------:R-:W-:Y:S05]  /*8540*/  BRA.U !UP0, `(.L_x_8019) ;  /* 0x0000000108147547 */ /* 0x000fea000b800000 */
[----:B------:R-:W-:-:S09]  /*8550*/  UISETP.NE.AND UP0, UPT, UR4, 0x4, UPT ;  /* 0x000000040400788c */ /* 0x000fd2000bf05270 */
[----:B------:R-:W-:Y:S05]  /*8560*/  BRA.U UP0, `(.L_x_8016) ;  /* 0x0000000900f07547 */ /* 0x000fea000b800000 */
[----:B------:R-:W2:Y:S02]  /*8570*/  LDG.E.64 R28, desc[UR36][R4.64] ;  /* 0x00000024041c7981 */ /* 0x000ea4000c1e1b00 */
[----:B--2---:R-:W3:Y:S01]  /*8580*/  I2F.F64.S64 R28, R28 ;  /* 0x0000001c001c7312 */ /* 0x004ee20000301c00 */
[----:B------:R-:W-:Y:S05]  /*8590*/  BRA `(.L_x_8017) ;  /* 0x0000000c00407947 */ /* 0x000fea0003800000 */
.L_x_8019:
[----:B------:R-:W2:Y:S02]  /*85a0*/  LDG.E R4, desc[UR36][R4.64] ;  /* 0x0000002404047981 */ /* 0x000ea4000c1e1900 */
[----:B--2---:R4:W1:Y:S01]  /*85b0*/  I2F.F64 R28, R4 ;  /* 0x00000004001c7312 */ /* 0x0048620000201c00 */
[----:B------:R-:W-:Y:S05]  /*85c0*/  BRA `(.L_x_8017) ;  /* 0x0000000c00347947 */ /* 0x000fea0003800000 */
.L_x_8018:
[----:B------:R-:W2:Y:S02]  /*85d0*/  LDG.E.U16 R4, desc[UR36][R4.64] ;  /* 0x0000002404047981 */ /* 0x000ea4000c1e1500 */
[----:B--2---:R1:W2:Y:S01]  /*85e0*/  I2F.F64.S16 R28, R4 ;  /* 0x00000004001c7312 */ /* 0x0042a20000101c00 */
[----:B------:R-:W-:Y:S05]  /*85f0*/  BRA `(.L_x_8017) ;  /* 0x0000000c00287947 */ /* 0x000fea0003800000 */
.L_x_8013:
        /* <DEDUP_REMOVED lines=10> */
.L_x_8021:
[----:B------:R-:W2:Y:S02]  /*86a0*/  LDG.E.U16 R0, desc[UR36][R4.64] ;  /* 0x0000002404007981 */ /* 0x000ea4000c1e1500 */
[----:B--2---:R-:W-:-:S05]  /*86b0*/  HADD2.F32 R0, -RZ, R0.H0_H0 ;  /* 0x20000000ff007230 */ /* 0x004fca0000004100 */
[----:B------:R-:W-:-:S04]  /*86c0*/  FMUL.FTZ R0, R0, 1 ;  /* 0x3f80000000007820 */ /* 0x000fc80000410000 */
[----:B------:R1:W2:Y:S01]  /*86d0*/  F2F.F64.F32 R28, R0 ;  /* 0x00000000001c7310 */ /* 0x0002a20000201800 */
[----:B------:R-:W-:Y:S05]  /*86e0*/  BRA `(.L_x_8017) ;  /* 0x0000000800ec7947 */ /* 0x000fea0003800000 */
.L_x_8020:
        /* <DEDUP_REMOVED lines=10> */
.L_x_8023:
[----:B------:R-:W2:Y:S02]  /*8790*/  LDG.E.U16 R4, desc[UR36][R4.64] ;  /* 0x0000002404047981 */ /* 0x000ea4000c1e1500 */
[----:B--2---:R-:W-:-:S05]  /*87a0*/  HADD2.F32 R0, -RZ, R4.H0_H0 ;  /* 0x20000004ff007230 */ /* 0x004fca0000004100 */
[----:B------:R-:W-:-:S04]  /*87b0*/  FMUL.FTZ R0, R0, 1 ;  /* 0x3f80000000007820 */ /* 0x000fc80000410000 */
[----:B------:R1:W2:Y:S01]  /*87c0*/  F2F.F64.F32 R28, R0 ;  /* 0x00000000001c7310 */ /* 0x0002a20000201800 */
[----:B------:R-:W-:Y:S05]  /*87d0*/  BRA `(.L_x_8017) ;  /* 0x0000000800b07947 */ /* 0x000fea0003800000 */
.L_x_8022:
[----:B------:R1:W5:Y:S01]  /*87e0*/  LDG.E.64 R28, desc[UR36][R4.64] ;  /* 0x00000024041c7981 */ /* 0x000362000c1e1b00 */
[----:B------:R-:W-:Y:S05]  /*87f0*/  BRA `(.L_x_8017) ;  /* 0x0000000800a87947 */ /* 0x000fea0003800000 */
.L_x_8012:
        /* <DEDUP_REMOVED lines=13> */
.L_x_8026:
[----:B------:R1:W5:Y:S01]  /*88d0*/  LDG.E.64 R28, desc[UR36][R4.64] ;  /* 0x00000024041c7981 */ /* 0x000362000c1e1b00 */
[----:B------:R-:W-:Y:S05]  /*88e0*/  BRA `(.L_x_8017) ;  /* 0x00000008006c7947 */ /* 0x000fea0003800000 */
.L_x_8025:
[----:B------:R-:W-:-:S09]  /*88f0*/  UISETP.NE.AND UP0, UPT, UR4, 0xf, UPT ;  /* 0x0000000f0400788c */ /* 0x000fd2000bf05270 */
[----:B------:R-:W-:Y:S05]  /*8900*/  BRA.U !UP0, `(.L_x_8027) ;  /* 0x0000000108a07547 */ /* 0x000fea000b800000 */
[----:B------:R-:W-:-:S09]  /*8910*/  UISETP.NE.AND UP0, UPT, UR4, 0x17, UPT ;  /* 0x000000170400788c */ /* 0x000fd2000bf05270 */
[----:B------:R-:W-:Y:S05]  /*8920*/  BRA.U !UP0, `(.L_x_8028) ;  /* 0x00000001085c7547 */ /* 0x000fea000b800000 */
[----:B------:R-:W-:-:S09]  /*8930*/  UISETP.NE.AND UP0, UPT, UR4, 0x18, UPT ;  /* 0x000000180400788c */ /* 0x000fd2000bf05270 */
[----:B------:R-:W-:Y:S05]  /*8940*/  BRA.U UP0, `(.L_x_8016) ;  /* 0x0000000500f87547 */ /* 0x000fea000b800000 */
[----:B------:R-:W2:Y:S01]  /*8950*/  LDG.E.U8 R0, desc[UR36][R4.64] ;  /* 0x0000002404007981 */ /* 0x000ea2000c1e1100 */
[----:B------:R-:W-:Y:S02]  /*8960*/  HFMA2 R7, -RZ, RZ, 0, 1.847743988037109375e-06 ;  /* 0x0000001fff077431 */ /* 0x000fe400000001ff */
[----:B--2---:R-:W-:-:S05]  /*8970*/  IMAD.SHL.U32 R0, R0, 0x1000000, RZ ;  /* 0x0100000000007824 */ /* 0x004fca00078e00ff */
[C---:B------:R-:W-:Y:S02]  /*8980*/  LOP3.LUT R3, R0.reuse, 0x7f000000, RZ, 0xc0, !PT ;  /* 0x7f00000000037812 */ /* 0x040fe400078ec0ff */
[----:B------:R-:W-:Y:S02]  /*8990*/  LOP3.LUT P0, RZ, R0, 0x7f000000, RZ, 0xc0, !PT ;  /* 0x7f00000000ff7812 */ /* 0x000fe4000780c0ff */
[----:B------:R-:W1:Y:S02]  /*89a0*/  FLO.U32 R6, R3 ;  /* 0x0000000300067300 */ /* 0x000e6400000e0000 */
[----:B-1----:R-:W-:-:S05]  /*89b0*/  IMAD.MOV R6, RZ, RZ, -R6 ;  /* 0x000000ffff067224 */ /* 0x002fca00078e0a06 */
        /* <DEDUP_REMOVED lines=14> */
.L_x_8028:
[----:B------:R-:W2:Y:S02]  /*8aa0*/  LDG.E.U8 R4, desc[UR36][R4.64] ;  /* 0x0000002404047981 */ /* 0x000ea4000c1e1100 */
[C---:B--2---:R-:W-:Y:S01]  /*8ab0*/  SHF.L.U32 R0, R4.reuse, 0x19, RZ ;  /* 0x0000001904007819 */ /* 0x044fe200000006ff */
        /* <DEDUP_REMOVED lines=13> */
.L_x_8027:
[----:B------:R-:W2:Y:S02]  /*8b90*/  LDG.E.U16 R0, desc[UR36][R4.64] ;  /* 0x0000002404007981 */ /* 0x000ea4000c1e1500 */
[----:B--2---:R-:W-:-:S05]  /*8ba0*/  SHF.L.U32 R0, R0, 0x10, RZ ;  /* 0x0000001000007819 */ /* 0x004fca00000006ff */
[----:B------:R-:W-:-:S04]  /*8bb0*/  FMUL.FTZ R0, R0, 1 ;  /* 0x3f80000000007820 */ /* 0x000fc80000410000 */
[----:B------:R1:W2:Y:S01]  /*8bc0*/  F2F.F64.F32 R28, R0 ;  /* 0x00000000001c7310 */ /* 0x0002a20000201800 */
[----:B------:R-:W-:Y:S05]  /*8bd0*/  BRA `(.L_x_8017) ;  /* 0x0000000400b07947 */ /* 0x000fea0003800000 */
.L_x_8024:
        /* <DEDUP_REMOVED lines=11> */
.L_x_8031:
        /* <DEDUP_REMOVED lines=21> */
.L_x_8033:
[----:B------:R-:W-:Y:S05]  /*8de0*/  BSYNC.RECONVERGENT B0 ;  /* 0x0000000000007941 */ /* 0x000fea0003800200 */
.L_x_8032:
[----:B------:R-:W-:Y:S01]  /*8df0*/  IMAD.SHL.U32 R0, R0, 0x100000, RZ ;  /* 0x0010000000007824 */ /* 0x000fe200078e00ff */
[----:B------:R-:W-:-:S04]  /*8e00*/  LEA R3, R3, 0x3b800000, 0x17 ;  /* 0x3b80000003037811 */ /* 0x000fc800078eb8ff */
[----:B------:R-:W-:-:S05]  /*8e10*/  LOP3.LUT R0, R3, R0, R7, 0xfe, !PT ;  /* 0x0000000003007212 */ /* 0x000fca00078efe07 */
[----:B------:R-:W-:-:S04]  /*8e20*/  FMUL.FTZ R0, R0, 1 ;  /* 0x3f80000000007820 */ /* 0x000fc80000410000 */
[----:B------:R1:W2:Y:S01]  /*8e30*/  F2F.F64.F32 R28, R0 ;  /* 0x00000000001c7310 */ /* 0x0002a20000201800 */
[----:B------:R-:W-:Y:S05]  /*8e40*/  BRA `(.L_x_8017) ;  /* 0x0000000400147947 */ /* 0x000fea0003800000 */
.L_x_8030:
        /* <DEDUP_REMOVED lines=21> */
.L_x_8035:
[----:B------:R-:W-:Y:S05]  /*8fa0*/  BSYNC.RECONVERGENT B0 ;  /* 0x0000000000007941 */ /* 0x000fea0003800200 */
.L_x_8034:
[----:B------:R-:W-:Y:S01]  /*8fb0*/  IMAD.SHL.U32 R0, R0, 0x200000, RZ ;  /* 0x0020000000007824 */ /* 0x000fe200078e00ff */
[----:B------:R-:W-:-:S04]  /*8fc0*/  LEA R3, R3, 0x37800000, 0x17 ;  /* 0x3780000003037811 */ /* 0x000fc800078eb8ff */
[----:B------:R-:W-:-:S05]  /*8fd0*/  LOP3.LUT R0, R3, R0, R7, 0xfe, !PT ;  /* 0x0000000003007212 */ /* 0x000fca00078efe07 */
[----:B------:R-:W-:-:S04]  /*8fe0*/  FMUL.FTZ R0, R0, 1 ;  /* 0x3f80000000007820 */ /* 0x000fc80000410000 */
[----:B------:R1:W2:Y:S01]  /*8ff0*/  F2F.F64.F32 R28, R0 ;  /* 0x00000000001c7310 */ /* 0x0002a20000201800 */
[----:B------:R-:W-:Y:S05]  /*9000*/  BRA `(.L_x_8017) ;  /* 0x0000000000a47947 */ /* 0x000fea0003800000 */
.L_x_8029:
[----:B------:R-:W-:-:S09]  /*9010*/  UISETP.NE.AND UP0, UPT, UR4, 0x1c, UPT ;  /* 0x0000001c0400788c */ /* 0x000fd2000bf05270 */
[----:B------:R-:W-:Y:S05]  /*9020*/  BRA.U !UP0, `(.L_x_8036) ;  /* 0x0000000108947547 */ /* 0x000fea000b800000 */
[----:B------:R-:W-:-:S09]  /*9030*/  UISETP.NE.AND UP0, UPT, UR4, 0x1d, UPT ;  /* 0x0000001d0400788c */ /* 0x000fd2000bf05270 */
[----:B------:R-:W-:Y:S05]  /*9040*/  BRA.U !UP0, `(.L_x_8037) ;  /* 0x0000000108807547 */ /* 0x000fea000b800000 */
[----:B------:R-:W-:-:S09]  /*9050*/  UISETP.NE.AND UP0, UPT, UR4, 0x2c, UPT ;  /* 0x0000002c0400788c */ /* 0x000fd2000bf05270 */
[----:B------:R-:W-:Y:S05]  /*9060*/  BRA.U UP0, `(.L_x_8016) ;  /* 0x0000000100307547 */ /* 0x000fea000b800000 */
[----:B------:R-:W2:Y:S01]  /*9070*/  LDG.E.U8 R0, desc[UR36][R4.64] ;  /* 0x0000002404007981 */ /* 0x000ea2000c1e1100 */
[----:B------:R-:W-:Y:S02]  /*9080*/  HFMA2 R29, -RZ, RZ, 0.5, 0 ;  /* 0x38000000ff1d7431 */ /* 0x000fe400000001ff */
        /* <DEDUP_REMOVED lines=8> */
[----:B------:R1:W2:Y:S01]  /*9110*/  @P0 F2F.F64.F32 R28, R0 ;  /* 0x00000000001c0310 */ /* 0x0002a20000201800 */
[----:B------:R-:W-:Y:S05]  /*9120*/  BRA `(.L_x_8017) ;  /* 0x00000000005c7947 */ /* 0x000fea0003800000 */
.L_x_8016:
        /* <DEDUP_REMOVED lines=16> */
.L_x_8038:
[----:B------:R-:W-:Y:S01]  /*9230*/  CS2R R28, SRZ ;  /* 0x00000000001c7805 */ /* 0x000fe2000001ff00 */
[----:B------:R-:W-:Y:S06]  /*9240*/  BRA `(.L_x_8017) ;  /* 0x0000000000147947 */ /* 0x000fec0003800000 */
.L_x_8037:
[----:B------:R-:W2:Y:S02]  /*9250*/  LDG.E.64 R28, desc[UR36][R4.64] ;  /* 0x00000024041c7981 */ /* 0x000ea4000c1e1b00 */
[----:B--2---:R-:W1:Y:S01]  /*9260*/  I2F.F64.U64 R28, R28 ;  /* 0x0000001c001c7312 */ /* 0x004e620000301800 */
[----:B------:R-:W-:Y:S05]  /*9270*/  BRA `(.L_x_8017) ;  /* 0x0000000000087947 */ /* 0x000fea0003800000 */
.L_x_8036:
[----:B------:R-:W2:Y:S02]  /*9280*/  LDG.E R4, desc[UR36][R4.64] ;  /* 0x0000002404047981 */ /* 0x000ea4000c1e1900 */
[----:B--2---:R1:W2:Y:S02]  /*9290*/  I2F.F64.U32 R28, R4 ;  /* 0x00000004001c7312 */ /* 0x0042a40000201800 */
.L_x_8017:
[----:B------:R-:W-:Y:S05]  /*92a0*/  BSYNC.RECONVERGENT B7 ;  /* 0x0000000000077941 */ /* 0x000fea0003800200 */
.L_x_8011:
[----:B-123-5:R-:W-:Y:S01]  /*92b0*/  DSETP.NEU.AND P0, PT, R28, RZ, PT ;  /* 0x000000ff1c00722a */ /* 0x02efe20003f0d000 */
[----:B------:R-:W-:-:S13]  /*92c0*/  BSSY.RECONVERGENT B0, `(.L_x_8039) ;  /* 0x000001d000007945 */ /* 0x000fda0003800200 */
[----:B------:R-:W-:Y:S05]  /*92d0*/  @!P0 BRA `(.L_x_8040) ;  /* 0x0000000000508947 */ /* 0x000fea0003800000 */
[----:B----4-:R-:W-:Y:S01]  /*92e0*/  DADD R4, -RZ, |R28| ;  /* 0x00000000ff047229 */ /* 0x010fe2000000051c */
[----:B------:R-:W-:Y:S01]  /*92f0*/  BSSY.RECONVERGENT B1, `(.L_x_8041) ;  /* 0x0000004000017945 */ /* 0x000fe20003800200 */
[----:B------:R-:W-:-:S08]  /*9300*/  MOV R0, 0x9330 ;  /* 0x0000933000007802 */ /* 0x000fd00000000f00 */
[----:B------:R-:W-:-:S07]  /*9310*/  IMAD.MOV.U32 R3, RZ, RZ, R5 ;  /* 0x000000ffff037224 */ /* 0x000fce00078e0005 */
[----:B0-----:R-:W-:Y:S05]  /*9320*/  CALL.REL.NOINC `($_ZN2at6native18elementwise_kernelILi128ELi4EZNS0_15gpu_kernel_implIZNS0_50_GLOBAL__N__2680c7bb_12_PowKernel_cu_7dd49032_300329pow_tensor_scalar_kernel_implIddEEvRNS_18TensorIteratorBaseET0_EUldE2_EEvS6_RKT_EUliE_EEviT1_$__internal_accurate_pow) ;  /* 0x0000004c00007944 */ /* 0x001fea0003c00000 */
[----:B------:R-:W-:Y:S05]  /*9330*/  BSYNC.RECONVERGENT B1 ;  /* 0x0000000000017941 */ /* 0x000fea0003800200 */
.L_x_8041:
        /* <DEDUP_REMOVED lines=14> */
.L_x_8040:
[----:B------:R-:W1:Y:S01]  /*9420*/  LDCU UR4, c[0x0][0x594] ;  /* 0x0000b280ff0477ac */ /* 0x000e620008000800 */
[----:B------:R-:W-:Y:S01]  /*9430*/  ISETP.NE.AND P2, PT, R24, RZ, PT ;  /* 0x000000ff1800720c */ /* 0x000fe20003f45270 */
[----:B----4-:R-:W-:-:S03]  /*9440*/  IMAD.MOV.U32 R4, RZ, RZ, RZ ;  /* 0x000000ffff047224 */ /* 0x010fc600078e00ff */
[----:B------:R-:W-:Y:S02]  /*9450*/  SEL R5, R29, RZ, P2 ;  /* 0x000000ff1d057207 */ /* 0x000fe40001000000 */
[----:B------:R-:W-:Y:S02]  /*9460*/  PLOP3.LUT P0, PT, P2, PT, PT, 0x80, 0x8 ;  /* 0x000000000008781c */ /* 0x000fe4000170f070 */
[----:B-1----:R-:W-:-:S13]  /*9470*/  ISETP.LE.AND P1, PT, RZ, UR4, PT ;  /* 0x00000004ff007c0c */ /* 0x002fda000bf23270 */
[----:B------:R-:W-:-:S07]  /*9480*/  @!P1 LOP3.LUT R5, R5, 0x7ff00000, RZ, 0xfc, !PT ;  /* 0x7ff0000005059812 */ /* 0x000fce00078efcff */
.L_x_8042:
[----:B------:R-:W-:Y:S05]  /*9490*/  BSYNC.RECONVERGENT B0 ;  /* 0x0000000000007941 */ /* 0x000fea0003800200 */
.L_x_8039:
        /* <DEDUP_REMOVED lines=17> */
[----:B------:R-:W-:Y:S02]  /*95b0*/  SEL R5, R4, R17, !P1 ;  /* 0x0000001104057207 */ /* 0x000fe40004800000 */
[----:B------:R-:W-:Y:S01]  /*95c0*/  MOV R4, RZ ;  /* 0x000000ff00047202 */ /* 0x000fe20000000f00 */
[----:B------:R-:W-:Y:S06]  /*95d0*/  BRA `(.L_x_8044) ;  /* 0x0000000000287947 */ /* 0x000fec0003800000 */
.L_x_8046:
        /* <DEDUP_REMOVED lines=9> */
.L_x_8045:
[----:B------:R-:W-:-:S11]  /*9670*/  DADD R4, R28, R8 ;  /* 0x000000001c047229 */ /* 0x000fd60000000008 */
.L_x_8044:
[----:B------:R-:W-:Y:S05]  /*9680*/  BSYNC.RECONVERGENT B0 ;  /* 0x0000000000007941 */ /* 0x000fea0003800200 */
.L_x_8043:
        /* <DEDUP_REMOVED lines=8> */
[----:B------:R-:W-:Y:S02]  /*9710*/  FSEL R5, R4, 1.875, P0 ;  /* 0x3ff0000004057808 */ /* 0x000fe40000000000 */
[----:B------:R-:W-:Y:S02]  /*9720*/  MOV R4, R0 ;  /* 0x0000000000047202 */ /* 0x000fe40000000f00 */
        /* <DEDUP_REMOVED lines=14> */
.L_x_8050:
[----:B------:R-:W1:Y:S02]  /*9810*/  F2I.S64.F64.TRUNC R4, R4 ;  /* 0x0000000400047311 */ /* 0x000e64000030d900 */
[----:B-1----:R-:W-:-:S05]  /*9820*/  IMAD.MOV.U32 R3, RZ, RZ, R4 ;  /* 0x000000ffff037224 */ /* 0x002fca00078e0004 */
[----:B------:R4:W-:Y:S01]  /*9830*/  STG.E.U8 desc[UR36][R8.64], R3 ;  /* 0x0000000308007986 */ /* 0x0009e2000c101124 */
[----:B------:R-:W-:Y:S05]  /*9840*/  BRA `(.L_x_8052) ;  /* 0x0000000c00e07947 */ /* 0x000fea0003800000 */
.L_x_8049:
        /* <DEDUP_REMOVED lines=9> */
.L_x_8054:
[----:B------:R-:W1:Y:S02]  /*98e0*/  F2I.F64.TRUNC R5, R4 ;  /* 0x0000000400057311 */ /* 0x000e64000030d100 */
[----:B-1----:R3:W-:Y:S01]  /*98f0*/  STG.E desc[UR36][R8.64], R5 ;  /* 0x0000000508007986 */ /* 0x0027e2000c101924 */
[----:B------:R-:W-:Y:S05]  /*9900*/  BRA `(.L_x_8052) ;  /* 0x0000000c00b07947 */ /* 0x000fea0003800000 */
.L_x_8053:
[----:B------:R-:W1:Y:S02]  /*9910*/  F2I.F64.TRUNC R5, R4 ;  /* 0x0000000400057311 */ /* 0x000e64000030d100 */
[----:B-1----:R1:W-:Y:S01]  /*9920*/  STG.E.U16 desc[UR36][R8.64], R5 ;  /* 0x0000000508007986 */ /* 0x0023e2000c101524 */
[----:B------:R-:W-:Y:S05]  /*9930*/  BRA `(.L_x_8052) ;  /* 0x0000000c00a47947 */ /* 0x000fea0003800000 */
.L_x_8048:
        /* <DEDUP_REMOVED lines=13> */
.L_x_8056:
        /* <DEDUP_REMOVED lines=8> */
.L_x_8055:
        /* <DEDUP_REMOVED lines=14> */
.L_x_8058:
        /* <DEDUP_REMOVED lines=9> */
.L_x_8057:
[----:B------:R1:W-:Y:S01]  /*9c00*/  STG.E.64 desc[UR36][R8.64], R4 ;  /* 0x0000000408007986 */ /* 0x0003e2000c101b24 */
[----:B------:R-:W-:Y:S05]  /*9c10*/  BRA `(.L_x_8052) ;  /* 0x0000000800ec7947 */ /* 0x000fea0003800000 */
.L_x_8047:
        /* <DEDUP_REMOVED lines=13> */
.L_x_8062:
        /* <DEDUP_REMOVED lines=22> */
.L_x_8065:
[----:B------:R-:W-:-:S04]  /*9e50*/  SHF.R.U32.HI R3, RZ, 0x18, R7 ;  /* 0x00000018ff037819 */ /* 0x000fc80000011607 */
[----:B------:R-:W-:-:S07]  /*9e60*/  LOP3.LUT R0, R0, 0x80, R3, 0xf8, !PT ;  /* 0x0000008000007812 */ /* 0x000fce00078ef803 */
.L_x_8064:
[----:B------:R-:W-:Y:S05]  /*9e70*/  BSYNC.RECONVERGENT B0 ;  /* 0x0000000000007941 */ /* 0x000fea0003800200 */
.L_x_8063:
[----:B------:R1:W-:Y:S01]  /*9e80*/  STG.E.U8 desc[UR36][R8.64], R0 ;  /* 0x0000000008007986 */ /* 0x0003e2000c101124 */
[----:B------:R-:W-:Y:S05]  /*9e90*/  BRA `(.L_x_8052) ;  /* 0x00000008004c7947 */ /* 0x000fea0003800000 */
.L_x_8061:
        /* <DEDUP_REMOVED lines=22> */
.L_x_8068:
[----:B------:R-:W-:-:S04]  /*a000*/  SHF.R.U32.HI R3, RZ, 0x18, R7 ;  /* 0x00000018ff037819 */ /* 0x000fc80000011607 */
[----:B------:R-:W-:-:S07]  /*a010*/  LOP3.LUT R0, R0, 0x80, R3, 0xf8, !PT ;  /* 0x0000008000007812 */ /* 0x000fce00078ef803 */
.L_x_8067:
[----:B------:R-:W-:Y:S05]  /*a020*/  BSYNC.RECONVERGENT B0 ;  /* 0x0000000000007941 */ /* 0x000fea0003800200 */
.L_x_8066:
[----:B------:R1:W-:Y:S01]  /*a030*/  STG.E.U8 desc[UR36][R8.64], R0 ;  /* 0x0000000008007986 */ /* 0x0003e2000c101124 */
[----:B------:R-:W-:Y:S05]  /*a040*/  BRA `(.L_x_8052) ;  /* 0x0000000400e07947 */ /* 0x000fea0003800000 */
.L_x_8060:
        /* <DEDUP_REMOVED lines=26> */
.L_x_8070:
[----:B------:R-:W1:Y:S02]  /*a1f0*/  F2I.U64.F64.TRUNC R4, R4 ;  /* 0x0000000400047311 */ /* 0x000e64000030d800 */
[----:B-1----:R1:W-:Y:S01]  /*a200*/  STG.E.64 desc[UR36][R8.64], R4 ;  /* 0x0000000408007986 */ /* 0x0023e2000c101b24 */
[----:B------:R-:W-:Y:S05]  /*a210*/  BRA `(.L_x_8052) ;  /* 0x00000004006c7947 */ /* 0x000fea0003800000 */
.L_x_8069:
[----:B------:R-:W1:Y:S02]  /*a220*/  F2I.U32.F64.TRUNC R5, R4 ;  /* 0x0000000400057311 */ /* 0x000e64000030d000 */
[----:B-1----:R1:W-:Y:S01]  /*a230*/  STG.E desc[UR36][R8.64], R5 ;  /* 0x0000000508007986 */ /* 0x0023e2000c101924 */
[----:B------:R-:W-:Y:S05]  /*a240*/  BRA `(.L_x_8052) ;  /* 0x0000000400607947 */ /* 0x000fea0003800000 */
.L_x_8059:
        /* <DEDUP_REMOVED lines=10> */
.L_x_8072:
[----:B------:R-:W-:-:S05]  /*a2f0*/  CS2R R6, SRZ ;  /* 0x0000000000067805 */ /* 0x000fca000001ff00 */
[----:B------:R1:W-:Y:S01]  /*a300*/  STG.E.128 desc[UR36][R8.64], R4 ;  /* 0x0000000408007986 */ /* 0x0003e2000c101d24 */
[----:B------:R-:W-:Y:S05]  /*a310*/  BRA `(.L_x_8052) ;  /* 0x00000004002c7947 */ /* 0x000fea0003800000 */
.L_x_8071:
[----:B------:R-:W-:-:S09]  /*a320*/  UISETP.NE.AND UP0, UPT, UR4, 0xf, UPT ;  /* 0x0000000f0400788c */ /* 0x000fd2000bf05270 */
[----:B------:R-:W-:Y:S05]  /*a330*/  BRA.U !UP0, `(.L_x_8073) ;  /* 0x0000000508087547 */ /* 0x000fea000b800000 */
[----:B------:R-:W-:-:S09]  /*a340*/  UISETP.NE.AND UP0, UPT, UR4, 0x17, UPT ;  /* 0x000000170400788c */ /* 0x000fd2000bf05270 */
[----:B------:R-:W-:Y:S05]  /*a350*/  BRA.U !UP0, `(.L_x_8074) ;  /* 0x0000000108a07547 */ /* 0x000fea000b800000 */
[----:B------:R-:W-:-:S09]  /*a360*/  UISETP.NE.AND UP0, UPT, UR4, 0x18, UPT ;  /* 0x000000180400788c */ /* 0x000fd2000bf05270 */
[----:B------:R-:W-:Y:S05]  /*a370*/  BRA.U !UP0, `(.L_x_8075) ;  /* 0x0000000108447547 */ /* 0x000fea000b800000 */
.L_x_8051:
        /* <DEDUP_REMOVED lines=11> */
[----:B------:R-:W-:Y:S01]  /*a430*/  IMAD.U32 R7, RZ, RZ, UR7 ;  /* 0x00000007ff077e24 */ /* 0x000fe2000f8e00ff */
[----:B----4-:R-:W-:Y:S01]  /*a440*/  MOV R10, UR8 ;  /* 0x00000008000a7c02 */ /* 0x010fe20008000f00 */
[----:B------:R-:W-:-:S07]  /*a450*/  IMAD.U32 R11, RZ, RZ, UR9 ;  /* 0x00000009ff0b7e24 */ /* 0x000fce000f8e00ff */
[----:B------:R-:W-:-:S07]  /*a460*/  LEPC R20, `(.L_x_8076) ;  /* 0x000000001014794e */ /* 0x000fce0000000000 */
[----:B0--3--:R-:W-:Y:S05]  /*a470*/  CALL.ABS.NOINC R14 ;  /* 0x000000000e007343 */ /* 0x009fea0003c00000 */
.L_x_8076:
[----:B------:R-:W-:Y:S05]  /*a480*/  BRA `(.L_x_8052) ;  /* 0x0000000000d07947 */ /* 0x000fea0003800000 */
.L_x_8075:
        /* <DEDUP_REMOVED lines=17> */
.L_x_8078:
[----:B------:R-:W-:Y:S05]  /*a5a0*/  BSYNC.RECONVERGENT B0 ;  /* 0x0000000000007941 */ /* 0x000fea0003800200 */
.L_x_8077:
[----:B------:R-:W-:-:S05]  /*a5b0*/  LOP3.LUT R3, R0, 0x80, R3, 0xf8, !PT ;  /* 0x0000008000037812 */ /* 0x000fca00078ef803 */
[----:B------:R1:W-:Y:S01]  /*a5c0*/  STG.E.U8 desc[UR36][R8.64], R3 ;  /* 0x0000000308007986 */ /* 0x0003e2000c101124 */
[----:B------:R-:W-:Y:S05]  /*a5d0*/  BRA `(.L_x_8052) ;  /* 0x00000000007c7947 */ /* 0x000fea0003800000 */
.L_x_8074:
        /* <DEDUP_REMOVED lines=16> */
.L_x_8080:
[----:B------:R-:W-:Y:S02]  /*a6e0*/  ISETP.GT.U32.AND P0, PT, R3, 0x7f800000, PT ;  /* 0x7f8000000300780c */ /* 0x000fe40003f04070 */
[----:B------:R-:W-:-:S04]  /*a6f0*/  MOV R0, 0x7f ;  /* 0x0000007f00007802 */ /* 0x000fc80000000f00 */
[----:B------:R-:W-:-:S07]  /*a700*/  SEL R0, R0, 0x7c, P0 ;  /* 0x0000007c00007807 */ /* 0x000fce0000000000 */
.L_x_8081:
[----:B------:R-:W-:Y:S05]  /*a710*/  BSYNC.RECONVERGENT B0 ;  /* 0x0000000000007941 */ /* 0x000fea0003800200 */
.L_x_8079:
[----:B------:R-:W-:-:S04]  /*a720*/  SHF.R.U32.HI R3, RZ, 0x18, R7 ;  /* 0x00000018ff037819 */ /* 0x000fc80000011607 */
[----:B------:R-:W-:-:S05]  /*a730*/  LOP3.LUT R3, R0, 0x80, R3, 0xf8, !PT ;  /* 0x0000008000037812 */ /* 0x000fca00078ef803 */
[----:B------:R1:W-:Y:S01]  /*a740*/  STG.E.U8 desc[UR36][R8.64], R3 ;  /* 0x0000000308007986 */ /* 0x0003e2000c101124 */
[----:B------:R-:W-:Y:S05]  /*a750*/  BRA `(.L_x_8052) ;  /* 0x00000000001c7947 */ /* 0x000fea0003800000 */
.L_x_8073:
[----:B------:R-:W-:Y:S01]  /*a760*/  UMOV UR4, 0xf0000000 ;  /* 0xf000000000047882 */ /* 0x000fe20000000000 */
[----:B------:R-:W-:Y:S01]  /*a770*/  UMOV UR5, 0x380fffff ;  /* 0x380fffff00057882 */ /* 0x000fe20000000000 */
[----:B------:R-:W1:Y:S01]  /*a780*/  F2F.F32.F64 R0, R4 ;  /* 0x0000000400007310 */ /* 0x000e620000301000 */
[----:B------:R-:W-:-:S14]  /*a790*/  DSETP.GEU.AND P0, PT, |R4|, UR4, PT ;  /* 0x0000000404007e2a */ /* 0x000fdc000bf0e200 */
[----:B-1----:R-:W-:-:S05]  /*a7a0*/  @!P0 FMUL R0, R0, 1.175494350822287508e-38 ;  /* 0x0080000000008820 */ /* 0x002fca0000400000 */
[----:B------:R-:W-:-:S05]  /*a7b0*/  F2FP.BF16.F32.PACK_AB R0, RZ, R0 ;  /* 0x00000000ff00723e */ /* 0x000fca00000010ff */
[----:B------:R1:W-:Y:S02]  /*a7c0*/  STG.E.U16 desc[UR36][R8.64], R0 ;  /* 0x0000000008007986 */ /* 0x0003e4000c101524 */
.L_x_8052:
[----:B------:R-:W-:-:S07]  /*a7d0*/  VIADD R19, R19, 0x80 ;  /* 0x0000008013137836 */ /* 0x000fce0000000000 */
.L_x_8009:
[----:B------:R-:W-:Y:S05]  /*a7e0*/  BSYNC.RECONVERGENT B6 ;  /* 0x0000000000067941 */ /* 0x000fea0003800200 */
.L_x_8008:
[----:B------:R-:W5:Y:S02]  /*a7f0*/  LDCU UR4, c[0x0][0x380] ;  /* 0x00007000ff0477ac */ /* 0x000f640008000800 */
[----:B-----5:R-:W-:-:S13]  /*a800*/  ISETP.GE.AND P0, PT, R19, UR4, PT ;  /* 0x0000000413007c0c */ /* 0x020fda000bf06270 */
[----:B------:R-:W-:Y:S05]  /*a810*/  @P0 EXIT ;  /* 0x000000000000094d */ /* 0x000fea0003800000 */
[----:B------:R-:W5:Y:S01]  /*a820*/  LDCU UR4, c[0x0][0x388] ;  /* 0x00007100ff0477ac */ /* 0x000f620008000800 */
[----:B-12---:R-:W-:Y:S01]  /*a830*/  IMAD.MOV.U32 R0, RZ, RZ, RZ ;  /* 0x000000ffff007224 */ /* 0x006fe200078e00ff */
[----:B------:R-:W-:Y:S01]  /*a840*/  MOV R28, RZ ;  /* 0x000000ff001c7202 */ /* 0x000fe20000000f00 */
        /* <DEDUP_REMOVED lines=9> */
[----:B------:R-:W-:-:S04]  /*a8e0*/  SHF.R.U32.HI R5, RZ, UR5, R4 ;  /* 0x00000005ff057c19 */ /* 0x000fc80008011604 */
[----:B------:R-:W-:-:S05]  /*a8f0*/  IADD3 R0, PT, PT, -R5, RZ, RZ ;  /* 0x000000ff05007210 */ /* 0x000fca0007ffe1ff */
[----:B--2---:R-:W-:-:S04]  /*a900*/  IMAD R0, R0, UR6, R19 ;  /* 0x0000000600007c24 */ /* 0x004fc8000f8e0213 */
[C---:B---3--:R-:W-:Y:S02]  /*a910*/  IMAD R28, R0.reuse, UR8, RZ ;  /* 0x00000008001c7c24 */ /* 0x048fe4000f8e02ff */
[----:B------:R-:W-:Y:S01]  /*a920*/  IMAD R0, R0, UR9, RZ ;  /* 0x0000000900007c24 */ /* 0x000fe2000f8e02ff */
        /* <DEDUP_REMOVED lines=282> */
[----:B------:R-:W-:-:S04]  /*bad0*/  SHF.R.U32.HI R3, RZ, UR5, R3 ;  /* 0x00000005ff037c19 */ /* 0x000fc80008011603 */
[----:B------:R-:W-:-:S05]  /*bae0*/  IADD3 R3, PT, PT, -R3, RZ, RZ ;  /* 0x000000ff03037210 */ /* 0x000fca0007ffe1ff */
[----:B--2---:R-:W-:-:S04]  /*baf0*/  IMAD R7, R3, UR6, R7 ;  /* 0x0000000603077c24 */ /* 0x004fc8000f8e0207 */
[C---:B---3--:R-:W-:Y:S02]  /*bb00*/  IMAD R28, R7.reuse, UR8, R28 ;  /* 0x00000008071c7c24 */ /* 0x048fe4000f8e021c */
[----:B------:R-:W-:-:S07]  /*bb10*/  IMAD R0, R7, UR9, R0 ;  /* 0x0000000907007c24 */ /* 0x000fce000f8e0200 */
.L_x_8082:
[----:B------:R-:W1:Y:S01]  /*bb20*/  LDCU.128 UR8, c[0x0][0x580] ;  /* 0x0000b000ff0877ac */ /* 0x000e620008000c00 */
[----:B------:R-:W-:Y:S01]  /*bb30*/  BSSY.RECONVERGENT B6, `(.L_x_8083) ;  /* 0x00000ef000067945 */ /* 0x000fe20003800200 */
[----:B------:R-:W-:-:S04]  /*bb40*/  UPRMT UR4, UR44, 0x9910, URZ ;  /* 0x000099102c047896 */ /* 0x000fc800080000ff */
[----:B------:R-:W-:Y:S01]  /*bb50*/  UISETP.GT.AND UP0, UPT, UR4, 0x9, UPT ;  /* 0x000000090400788c */ /* 0x000fe2000bf04270 */
[----:B-1----:R-:W-:Y:S02]  /*bb60*/  IADD3 R28, P0, PT, R28, UR8, RZ ;  /* 0x000000081c1c7c10 */ /* 0x002fe4000ff1e0ff */
[----:B------:R-:W-:-:S03]  /*bb70*/  IADD3 R4, P1, PT, R0, UR10, RZ ;  /* 0x0000000a00047c10 */ /* 0x000fc6000ff3e0ff */
[----:B------:R-:W-:Y:S02]  /*bb80*/  IMAD.X R29, RZ, RZ, UR9, P0 ;  /* 0x00000009ff1d7e24 */ /* 0x000fe400080e06ff */
[----:B---34-:R-:W-:Y:S01]  /*bb90*/  IMAD.X R5, RZ, RZ, UR11, P1 ;  /* 0x0000000bff057e24 */ /* 0x018fe200088e06ff */
        /* <DEDUP_REMOVED lines=12> */
.L_x_8087:
[----:B------:R-:W2:Y:S02]  /*bc60*/  LDG.E.U8 R4, desc[UR36][R4.64] ;  /* 0x0000002404047981 */ /* 0x000ea4000c1e1100 */
[----:B--2---:R1:W2:Y:S01]  /*bc70*/  I2F.F64.U16 R38, R4 ;  /* 0x0000000400267312 */ /* 0x0042a20000101800 */
[----:B------:R-:W-:Y:S05]  /*bc80*/  BRA `(.L_x_8089) ;  /* 0x0000000c00647947 */ /* 0x000fea0003800000 */
.L_x_8086:
        /* <DEDUP_REMOVED lines=9> */
.L_x_8091:
[----:B------:R-:W2:Y:S02]  /*bd20*/  LDG.E R4, desc[UR36][R4.64] ;  /* 0x0000002404047981 */ /* 0x000ea4000c1e1900 */
[----:B--2---:R1:W2:Y:S01]  /*bd30*/  I2F.F64 R38, R4 ;  /* 0x0000000400267312 */ /* 0x0042a20000201c00 */
[----:B------:R-:W-:Y:S05]  /*bd40*/  BRA `(.L_x_8089) ;  /* 0x0000000c00347947 */ /* 0x000fea0003800000 */
.L_x_8090:
[----:B------:R-:W2:Y:S02]  /*bd50*/  LDG.E.U16 R4, desc[UR36][R4.64] ;  /* 0x0000002404047981 */ /* 0x000ea4000c1e1500 */
[----:B--2---:R1:W2:Y:S01]  /*bd60*/  I2F.F64.S16 R38, R4 ;  /* 0x0000000400267312 */ /* 0x0042a20000101c00 */
[----:B------:R-:W-:Y:S05]  /*bd70*/  BRA `(.L_x_8089) ;  /* 0x0000000c00287947 */ /* 0x000fea0003800000 */
.L_x_8085:
        /* <DEDUP_REMOVED lines=10> */
.L_x_8093:
[----:B------:R-:W2:Y:S02]  /*be20*/  LDG.E.U16 R0, desc[UR36][R4.64] ;  /* 0x0000002404007981 */ /* 0x000ea4000c1e1500 */
[----:B--2---:R-:W-:-:S05]  /*be30*/  HADD2.F32 R0, -RZ, R0.H0_H0 ;  /* 0x20000000ff007230 */ /* 0x004fca0000004100 */
[----:B------:R-:W-:-:S04]  /*be40*/  FMUL.FTZ R0, R0, 1 ;  /* 0x3f80000000007820 */ /* 0x000fc80000410000 */
[----:B------:R1:W2:Y:S01]  /*be50*/  F2F.F64.F32 R38, R0 ;  /* 0x0000000000267310 */ /* 0x0002a20000201800 */
[----:B------:R-:W-:Y:S05]  /*be60*/  BRA `(.L_x_8089) ;  /* 0x0000000800ec7947 */ /* 0x000fea0003800000 */
.L_x_8092:
        /* <DEDUP_REMOVED lines=10> */
.L_x_8095:
[----:B------:R-:W2:Y:S02]  /*bf10*/  LDG.E.U16 R4, desc[UR36][R4.64] ;  /* 0x0000002404047981 */ /* 0x000ea4000c1e1500 */
[----:B--2---:R-:W-:-:S05]  /*bf20*/  HADD2.F32 R0, -RZ, R4.H0_H0 ;  /* 0x20000004ff007230 */ /* 0x004fca0000004100 */
[----:B------:R-:W-:-:S04]  /*bf30*/  FMUL.FTZ R0, R0, 1 ;  /* 0x3f80000000007820 */ /* 0x000fc80000410000 */
[----:B------:R1:W2:Y:S01]  /*bf40*/  F2F.F64.F32 R38, R0 ;  /* 0x0000000000267310 */ /* 0x0002a20000201800 */
[----:B------:R-:W-:Y:S05]  /*bf50*/  BRA `(.L_x_8089) ;  /* 0x0000000800b07947 */ /* 0x000fea0003800000 */
.L_x_8094:
[----:B------:R1:W5:Y:S01]  /*bf60*/  LDG.E.64 R38, desc[UR36][R4.64] ;  /* 0x0000002404267981 */ /* 0x000362000c1e1b00 */
[----:B------:R-:W-:Y:S05]  /*bf70*/  BRA `(.L_x_8089) ;  /* 0x0000000800a87947 */ /* 0x000fea0003800000 */
.L_x_8084:
        /* <DEDUP_REMOVED lines=13> */
.L_x_8098:
[----:B------:R1:W5:Y:S01]  /*c050*/  LDG.E.64 R38, desc[UR36][R4.64] ;  /* 0x0000002404267981 */ /* 0x000362000c1e1b00 */
[----:B------:R-:W-:Y:S05]  /*c060*/  BRA `(.L_x_8089) ;  /* 0x00000008006c7947 */ /* 0x000fea0003800000 */
.L_x_8097:
        /* <DEDUP_REMOVED lines=27> */
.L_x_8100:
        /* <DEDUP_REMOVED lines=15> */
.L_x_8099:
[----:B------:R-:W2:Y:S02]  /*c310*/  LDG.E.U16 R0, desc[UR36][R4.64] ;  /* 0x0000002404007981 */ /* 0x000ea4000c1e1500 */
[----:B--2---:R-:W-:-:S04]  /*c320*/  IMAD.U32 R0, R0, 0x10000, RZ ;  /* 0x0001000000007824 */ /* 0x004fc800078e00ff */
[----:B------:R-:W-:-:S04]  /*c330*/  FMUL.FTZ R0, R0, 1 ;  /* 0x3f80000000007820 */ /* 0x000fc80000410000 */
[----:B------:R1:W2:Y:S01]  /*c340*/  F2F.F64.F32 R38, R0 ;  /* 0x0000000000267310 */ /* 0x0002a20000201800 */
[----:B------:R-:W-:Y:S05]  /*c350*/  BRA `(.L_x_8089) ;  /* 0x0000000400b07947 */ /* 0x000fea0003800000 */
.L_x_8096:
        /* <DEDUP_REMOVED lines=11> */
.L_x_8103:
        /* <DEDUP_REMOVED lines=21> */
.L_x_8105:
[----:B------:R-:W-:Y:S05]  /*c560*/  BSYNC.RECONVERGENT B0 ;  /* 0x0000000000007941 */ /* 0x000fea0003800200 */
.L_x_8104:
[----:B------:R-:W-:Y:S01]  /*c570*/  IMAD.SHL.U32 R0, R0, 0x100000, RZ ;  /* 0x0010000000007824 */ /* 0x000fe200078e00ff */
[----:B------:R-:W-:-:S04]  /*c580*/  LEA R3, R3, 0x3b800000, 0x17 ;  /* 0x3b80000003037811 */ /* 0x000fc800078eb8ff */
[----:B------:R-:W-:-:S05]  /*c590*/  LOP3.LUT R0, R3, R0, R7, 0xfe, !PT ;  /* 0x0000000003007212 */ /* 0x000fca00078efe07 */
[----:B------:R-:W-:-:S04]  /*c5a0*/  FMUL.FTZ R0, R0, 1 ;  /* 0x3f80000000007820 */ /* 0x000fc80000410000 */
[----:B------:R1:W2:Y:S01]  /*c5b0*/  F2F.F64.F32 R38, R0 ;  /* 0x0000000000267310 */ /* 0x0002a20000201800 */
[----:B------:R-:W-:Y:S05]  /*c5c0*/  BRA `(.L_x_8089) ;  /* 0x0000000400147947 */ /* 0x000fea0003800000 */
.L_x_8102:
        /* <DEDUP_REMOVED lines=21> */
.L_x_8107:
[----:B------:R-:W-:Y:S05]  /*c720*/  BSYNC.RECONVERGENT B0 ;  /* 0x0000000000007941 */ /* 0x000fea0003800200 */
.L_x_8106:
[----:B------:R-:W-:Y:S02]  /*c730*/  SHF.L.U32 R0, R0, 0x15, RZ ;  /* 0x0000001500007819 */ /* 0x000fe400000006ff */
[----:B------:R-:W-:-:S04]  /*c740*/  LEA R3, R3, 0x37800000, 0x17 ;  /* 0x3780000003037811 */ /* 0x000fc800078eb8ff */
[----:B------:R-:W-:-:S05]  /*c750*/  LOP3.LUT R0, R3, R0, R7, 0xfe, !PT ;  /* 0x0000000003007212 */ /* 0x000fca00078efe07 */
[----:B------:R-:W-:-:S04]  /*c760*/  FMUL.FTZ R0, R0, 1 ;  /* 0x3f80000000007820 */ /* 0x000fc80000410000 */
[----:B------:R1:W2:Y:S01]  /*c770*/  F2F.F64.F32 R38, R0 ;  /* 0x0000000000267310 */ /* 0x0002a20000201800 */
[----:B------:R-:W-:Y:S05]  /*c780*/  BRA `(.L_x_8089) ;  /* 0x0000000000a47947 */ /* 0x000fea0003800000 */
.L_x_8101:
        /* <DEDUP_REMOVED lines=16> */
[----:B------:R3:W4:Y:S01]  /*c890*/  @P0 F2F.F64.F32 R38, R0 ;  /* 0x0000000000260310 */ /* 0x0007220000201800 */
[----:B------:R-:W-:Y:S05]  /*c8a0*/  BRA `(.L_x_8089) ;  /* 0x00000000005c7947 */ /* 0x000fea0003800000 */
.L_x_8088:
        /* <DEDUP_REMOVED lines=16> */
.L_x_8110:
[----:B------:R-:W-:Y:S01]  /*c9b0*/  CS2R R38, SRZ ;  /* 0x0000000000267805 */ /* 0x000fe2000001ff00 */
[----:B------:R-:W-:Y:S06]  /*c9c0*/  BRA `(.L_x_8089) ;  /* 0x0000000000147947 */ /* 0x000fec0003800000 */
.L_x_8109:
[----:B------:R-:W2:Y:S02]  /*c9d0*/  LDG.E.64 R38, desc[UR36][R4.64] ;  /* 0x0000002404267981 */ /* 0x000ea4000c1e1b00 */
[----:B--2---:R-:W1:Y:S01]  /*c9e0*/  I2F.F64.U64 R38, R38 ;  /* 0x0000002600267312 */ /* 0x004e620000301800 */
[----:B------:R-:W-:Y:S05]  /*c9f0*/  BRA `(.L_x_8089) ;  /* 0x0000000000087947 */ /* 0x000fea0003800000 */
.L_x_8108:
[----:B------:R-:W2:Y:S02]  /*ca00*/  LDG.E R4, desc[UR36][R4.64] ;  /* 0x0000002404047981 */ /* 0x000ea4000c1e1900 */
[----:B--2---:R1:W2:Y:S02]  /*ca10*/  I2F.F64.U32 R38, R4 ;  /* 0x0000000400267312 */ /* 0x0042a40000201800 */
.L_x_8089:
[----:B------:R-:W-:Y:S05]  /*ca20*/  BSYNC.RECONVERGENT B6 ;  /* 0x0000000000067941 */ /* 0x000fea0003800200 */
.L_x_8083:
[----:B-12-45:R-:W-:Y:S01]  /*ca30*/  DSETP.NEU.AND P0, PT, R38, RZ, PT ;  /* 0x000000ff2600722a */ /* 0x036fe20003f0d000 */
[----:B------:R-:W-:-:S13]  /*ca40*/  BSSY.RECONVERGENT B0, `(.L_x_8111) ;  /* 0x000001c000007945 */ /* 0x000fda0003800200 */
[----:B------:R-:W-:Y:S05]  /*ca50*/  @!P0 BRA `(.L_x_8112) ;  /* 0x00000000004c8947 */ /* 0x000fea0003800000 */
[----:B------:R-:W-:Y:S01]  /*ca60*/  DADD R4, -RZ, |R38| ;  /* 0x00000000ff047229 */ /* 0x000fe20000000526 */
[----:B------:R-:W-:Y:S01]  /*ca70*/  BSSY.RECONVERGENT B1, `(.L_x_8113) ;  /* 0x0000004000017945 */ /* 0x000fe20003800200 */
[----:B---3--:R-:W-:-:S08]  /*ca80*/  MOV R0, 0xcab0 ;  /* 0x0000cab000007802 */ /* 0x008fd00000000f00 */
[----:B------:R-:W-:-:S07]  /*ca90*/  MOV R3, R5 ;  /* 0x0000000500037202 */ /* 0x000fce0000000f00 */
[----:B0-----:R-:W-:Y:S05]  /*caa0*/  CALL.REL.NOINC `($_ZN2at6native18elementwise_kernelILi128ELi4EZNS0_15gpu_kernel_implIZNS0_50_GLOBAL__N__2680c7bb_12_PowKernel_cu_7dd49032_300329pow_tensor_scalar_kernel_implIddEEvRNS_18TensorIteratorBaseET0_EUldE2_EEvS6_RKT_EUliE_EEviT1_$__internal_accurate_pow) ;  /* 0x0000001400207944 */ /* 0x001fea0003c00000 */
[----:B------:R-:W-:Y:S05]  /*cab0*/  BSYNC.RECONVERGENT B1 ;  /* 0x0000000000017941 */ /* 0x000fea0003800200 */
.L_x_8113:
        /* <DEDUP_REMOVED lines=9> */
[----:B0-----:R-:W-:-:S06]  /*cb50*/  DSETP.NEU.AND P0, PT, R26, UR4, PT ;  /* 0x000000041a007e2a */ /* 0x001fcc000bf0d000 */
[----:B------:R-:W-:Y:S02]  /*cb60*/  @!P1 FSEL R4, R4, RZ, !P0 ;  /* 0x000000ff04049208 */ /* 0x000fe40004000000 */
[----:B------:R-:W-:Y:S01]  /*cb70*/  @!P1 FSEL R5, R5, -QNAN , !P0 ;  /* 0xfff8000005059808 */ /* 0x000fe20004000000 */
[----:B------:R-:W-:Y:S06]  /*cb80*/  BRA `(.L_x_8114) ;  /* 0x00000000001c7947 */ /* 0x000fec0003800000 */
.L_x_8112:
[----:B------:R-:W1:Y:S01]  /*cb90*/  LDCU UR4, c[0x0][0x594] ;  /* 0x0000b280ff0477ac */ /* 0x000e620008000800 */
[----:B------:R-:W-:Y:S01]  /*cba0*/  ISETP.NE.AND P1, PT, R24, RZ, PT ;  /* 0x000000ff1800720c */ /* 0x000fe20003f25270 */
[----:B------:R-:W-:-:S03]  /*cbb0*/  IMAD.MOV.U32 R4, RZ, RZ, RZ ;  /* 0x000000ffff047224 */ /* 0x000fc600078e00ff */
[----:B------:R-:W-:Y:S02]  /*cbc0*/  SEL R5, R39, RZ, P1 ;  /* 0x000000ff27057207 */ /* 0x000fe40000800000 */
[----:B------:R-:W-:Y:S02]  /*cbd0*/  P2R R23, PR, RZ, 0x2 ;  /* 0x00000002ff177803 */ /* 0x000fe40000000000 */
[----:B-1----:R-:W-:-:S13]  /*cbe0*/  ISETP.LE.AND P0, PT, RZ, UR4, PT ;  /* 0x00000004ff007c0c */ /* 0x002fda000bf03270 */
[----:B------:R-:W-:-:S07]  /*cbf0*/  @!P0 LOP3.LUT R5, R5, 0x7ff00000, RZ, 0xfc, !PT ;  /* 0x7ff0000005058812 */ /* 0x000fce00078efcff */
.L_x_8114:
[----:B------:R-:W-:Y:S05]  /*cc00*/  BSYNC.RECONVERGENT B0 ;  /* 0x0000000000007941 */ /* 0x000fea0003800200 */
.L_x_8111:
        /* <DEDUP_REMOVED lines=13> */
[----:B------:R-:W-:Y:S01]  /*cce0*/  ISETP.GE.AND P0, PT, R39, RZ, PT ;  /* 0x000000ff2700720c */ /* 0x000fe20003f06270 */
[----:B------:R-:W-:Y:S01]  /*ccf0*/  IMAD.MOV.U32 R4, RZ, RZ, RZ ;  /* 0x000000ffff047224 */ /* 0x000fe200078e00ff */
[----:B------:R-:W-:Y:S02]  /*cd00*/  ISETP.NE.AND P1, PT, R16, 0x3fe00000, PT ;  /* 0x3fe000001000780c */ /* 0x000fe40003f25270 */
[----:B------:R-:W-:Y:S02]  /*cd10*/  ISETP.NE.AND P2, PT, R23, RZ, PT ;  /* 0x000000ff1700720c */ /* 0x000fe40003f45270 */
[----:B------:R-:W-:-:S07]  /*cd20*/  SEL R2, R2, R17, P1 ;  /* 0x0000001102027207 */ /* 0x000fce0000800000 */
[----:B------:R-:W-:-:S04]  /*cd30*/  @!P0 SEL R17, R2, R17, P2 ;  /* 0x0000001102118207 */ /* 0x000fc80001000000 */
[----:B------:R-:W-:Y:S01]  /*cd40*/  MOV R5, R17 ;  /* 0x0000001100057202 */ /* 0x000fe20000000f00 */
[----:B------:R-:W-:Y:S06]  /*cd50*/  BRA `(.L_x_8116) ;  /* 0x0000000000287947 */ /* 0x000fec0003800000 */
.L_x_8118:
        /* <DEDUP_REMOVED lines=9> */
.L_x_8117:
[----:B------:R-:W-:-:S11]  /*cdf0*/  DADD R4, R38, R8 ;  /* 0x0000000026047229 */ /* 0x000fd60000000008 */
.L_x_8116:
[----:B------:R-:W-:Y:S05]  /*ce00*/  BSYNC.RECONVERGENT B0 ;  /* 0x0000000000007941 */ /* 0x000fea0003800200 */
.L_x_8115:
[----:B------:R-:W-:Y:S01]  /*ce10*/  DSETP.NEU.AND P1, PT, R8, RZ, PT ;  /* 0x000000ff0800722a */ /* 0x000fe20003f2d000 */
[----:B------:R-:W-:Y:S01]  /*ce20*/  UPRMT UR4, UR41, 0x9910, URZ ;  /* 0x0000991029047896 */ /* 0x000fe200080000ff */
[----:B------:R-:W-:-:S03]  /*ce30*/  DSETP.NEU.AND P0, PT, R38, 1, PT ;  /* 0x3ff000002600742a */ /* 0x000fc60003f0d000 */
[----:B------:R-:W-:Y:S01]  /*ce40*/  UISETP.GT.AND UP0, UPT, UR4, 0x9, UPT ;  /* 0x000000090400788c */ /* 0x000fe2000bf04270 */
[----:B---3--:R-:W-:Y:S02]  /*ce50*/  FSEL R0, R4, RZ, P1 ;  /* 0x000000ff04007208 */ /* 0x008fe40000800000 */
[----:B------:R-:W-:Y:S02]  /*ce60*/  FSEL R4, R5, 1.875, P1 ;  /* 0x3ff0000005047808 */ /* 0x000fe40000800000 */
[----:B------:R-:W-:Y:S02]  /*ce70*/  FSEL R0, R0, RZ, P0 ;  /* 0x000000ff00007208 */ /* 0x000fe40000000000 */
[----:B------:R-:W-:-:S03]  /*ce80*/  FSEL R5, R4, 1.875, P0 ;  /* 0x3ff0000004057808 */ /* 0x000fc60000000000 */
[----:B------:R-:W-:Y:S01]  /*ce90*/  IMAD.MOV.U32 R4, RZ, RZ, R0 ;  /* 0x000000ffff047224 */ /* 0x000fe200078e0000 */
        /* <DEDUP_REMOVED lines=10> */
[----:B-1----:R-:W-:Y:S01]  /*cf40*/  STG.E.U8 desc[UR36][R28.64], R5 ;  /* 0x000000051c007986 */ /* 0x002fe2000c101124 */
[----:B------:R-:W-:Y:S05]  /*cf50*/  EXIT ;  /* 0x000000000000794d */ /* 0x000fea0003800000 */
.L_x_8122:
[----:B------:R-:W1:Y:S02]  /*cf60*/  F2I.S64.F64.TRUNC R4, R4 ;  /* 0x0000000400047311 */ /* 0x000e64000030d900 */
[----:B-1----:R-:W-:-:S05]  /*cf70*/  MOV R3, R4 ;  /* 0x0000000400037202 */ /* 0x002fca0000000f00 */
[----:B------:R-:W-:Y:S01]  /*cf80*/  STG.E.U8 desc[UR36][R28.64], R3 ;  /* 0x000000031c007986 */ /* 0x000fe2000c101124 */
[----:B------:R-:W-:Y:S05]  /*cf90*/  EXIT ;  /* 0x000000000000794d */ /* 0x000fea0003800000 */
.L_x_8121:
[----:B------:R-:W-:-:S09]  /*cfa0*/  UISETP.NE.AND UP0, UPT, UR4, 0x2, UPT ;  /* 0x000000020400788c */ /* 0x000fd2000bf05270 */
[----:B------:R-:W-:Y:S05]  /*cfb0*/  BRA.U !UP0, `(.L_x_8124) ;  /* 0x0000000108287547 */ /* 0x000fea000b800000 */
[----:B------:R-:W-:-:S09]  /*cfc0*/  UISETP.NE.AND UP0, UPT, UR4, 0x3, UPT ;  /* 0x000000030400788c */ /* 0x000fd2000bf05270 */
[----:B------:R-:W-:Y:S05]  /*cfd0*/  BRA.U !UP0, `(.L_x_8125) ;  /* 0x0000000108147547 */ /* 0x000fea000b800000 */
[----:B------:R-:W-:-:S09]  /*cfe0*/  UISETP.NE.AND UP0, UPT, UR4, 0x4, UPT ;  /* 0x000000040400788c */ /* 0x000fd2000bf05270 */
[----:B------:R-:W-:Y:S05]  /*cff0*/  BRA.U UP0, `(.L_x_8123) ;  /* 0x0000000900b47547 */ /* 0x000fea000b800000 */
[----:B------:R-:W1:Y:S02]  /*d000*/  F2I.S64.F64.TRUNC R4, R4 ;  /* 0x0000000400047311 */ /* 0x000e64000030d900 */
[----:B-1----:R-:W-:Y:S01]  /*d010*/  STG.E.64 desc[UR36][R28.64], R4 ;  /* 0x000000041c007986 */ /* 0x002fe2000c101b24 */
[----:B------:R-:W-:Y:S05]  /*d020*/  EXIT ;  /* 0x000000000000794d */ /* 0x000fea0003800000 */
.L_x_8125:
[----:B------:R-:W1:Y:S02]  /*d030*/  F2I.F64.TRUNC R5, R4 ;  /* 0x0000000400057311 */ /* 0x000e64000030d100 */
[----:B-1----:R-:W-:Y:S01]  /*d040*/  STG.E desc[UR36][R28.64], R5 ;  /* 0x000000051c007986 */ /* 0x002fe2000c101924 */
[----:B------:R-:W-:Y:S05]  /*d050*/  EXIT ;  /* 0x000000000000794d */ /* 0x000fea0003800000 */
.L_x_8124:
[----:B------:R-:W1:Y:S02]  /*d060*/  F2I.F64.TRUNC R5, R4 ;  /* 0x0000000400057311 */ /* 0x000e64000030d100 */
[----:B-1----:R-:W-:Y:S01]  /*d070*/  STG.E.U16 desc[UR36][R28.64], R5 ;  /* 0x000000051c007986 */ /* 0x002fe2000c101524 */
[----:B------:R-:W-:Y:S05]  /*d080*/  EXIT ;  /* 0x000000000000794d */ /* 0x000fea0003800000 */
.L_x_8120:
        /* <DEDUP_REMOVED lines=11> */
[----:B------:R-:W-:Y:S01]  /*d140*/  STG.E desc[UR36][R28.64], R3 ;  /* 0x000000031c007986 */ /* 0x000fe2000c101924 */
[----:B------:R-:W-:Y:S05]  /*d150*/  EXIT ;  /* 0x000000000000794d */ /* 0x000fea0003800000 */
.L_x_8127:
[----:B------:R-:W-:Y:S01]  /*d160*/  UMOV UR4, 0xf0000000 ;  /* 0xf000000000047882 */ /* 0x000fe20000000000 */
[----:B------:R-:W-:Y:S01]  /*d170*/  UMOV UR5, 0x380fffff ;  /* 0x380fffff00057882 */ /* 0x000fe20000000000 */
[----:B------:R-:W1:Y:S01]  /*d180*/  F2F.F32.F64 R0, R4 ;  /* 0x0000000400007310 */ /* 0x000e620000301000 */
[----:B------:R-:W-:-:S14]  /*d190*/  DSETP.GEU.AND P0, PT, |R4|, UR4, PT ;  /* 0x0000000404007e2a */ /* 0x000fdc000bf0e200 */
[----:B-1----:R-:W-:-:S05]  /*d1a0*/  @!P0 FMUL R0, R0, 1.175494350822287508e-38 ;  /* 0x0080000000008820 */ /* 0x002fca0000400000 */
[----:B------:R-:W-:-:S05]  /*d1b0*/  F2FP.F16.F32.PACK_AB R0, RZ, R0 ;  /* 0x00000000ff00723e */ /* 0x000fca00000000ff */
[----:B------:R-:W-:Y:S01]  /*d1c0*/  STG.E.U16 desc[UR36][R28.64], R0 ;  /* 0x000000001c007986 */ /* 0x000fe2000c101524 */
[----:B------:R-:W-:Y:S05]  /*d1d0*/  EXIT ;  /* 0x000000000000794d */ /* 0x000fea0003800000 */
.L_x_8126:
        /* <DEDUP_REMOVED lines=12> */
[----:B------:R-:W-:Y:S01]  /*d2a0*/  STG.E.64 desc[UR36][R28.64], R2 ;  /* 0x000000021c007986 */ /* 0x000fe2000c101b24 */
[----:B------:R-:W-:Y:S05]  /*d2b0*/  EXIT ;  /* 0x000000000000794d */ /* 0x000fea0003800000 */
.L_x_8129:
[----:B------:R-:W-:Y:S01]  /*d2c0*/  UMOV UR4, 0xf0000000 ;  /* 0xf000000000047882 */ /* 0x000fe20000000000 */
[----:B------:R-:W-:Y:S01]  /*d2d0*/  UMOV UR5, 0x380fffff ;  /* 0x380fffff00057882 */ /* 0x000fe20000000000 */
[----:B------:R-:W1:Y:S01]  /*d2e0*/  F2F.F32.F64 R0, R4 ;  /* 0x0000000400007310 */ /* 0x000e620000301000 */
[----:B------:R-:W-:-:S14]  /*d2f0*/  DSETP.GEU.AND P0, PT, |R4|, UR4, PT ;  /* 0x0000000404007e2a */ /* 0x000fdc000bf0e200 */
[----:B-1----:R-:W-:-:S05]  /*d300*/  @!P0 FMUL R0, R0, 1.175494350822287508e-38 ;  /* 0x0080000000008820 */ /* 0x002fca0000400000 */
[----:B------:R-:W-:-:S04]  /*d310*/  F2FP.F16.F32.PACK_AB R3, RZ, R0 ;  /* 0x00000000ff03723e */ /* 0x000fc800000000ff */
[----:B------:R-:W-:-:S05]  /*d320*/  PRMT R3, R3, 0x5410, RZ ;  /* 0x0000541003037816 */ /* 0x000fca00000000ff */
[----:B------:R-:W-:Y:S01]  /*d330*/  STG.E desc[UR36][R28.64], R3 ;  /* 0x000000031c007986 */ /* 0x000fe2000c101924 */
[----:B------:R-:W-:Y:S05]  /*d340*/  EXIT ;  /* 0x000000000000794d */ /* 0x000fea0003800000 */
.L_x_8128:
[----:B------:R-:W-:Y:S01]  /*d350*/  STG.E.64 desc[UR36][R28.64], R4 ;  /* 0x000000041c007986 */ /* 0x000fe2000c101b24 */
[----:B------:R-:W-:Y:S05]  /*d360*/  EXIT ;  /* 0x000000000000794d */ /* 0x000fea0003800000 */
.L_x_8119:
        /* <DEDUP_REMOVED lines=11> */
[----:B-1----:R-:W-:Y:S01]  /*d420*/  STG.E.U16 desc[UR36][R28.64], R5 ;  /* 0x000000051c007986 */ /* 0x002fe2000c101524 */
[----:B------:R-:W-:Y:S05]  /*d430*/  EXIT ;  /* 0x000000000000794d */ /* 0x000fea0003800000 */
.L_x_8133:
        /* <DEDUP_REMOVED lines=21> */
.L_x_8136:
[----:B------:R-:W-:-:S04]  /*d590*/  SHF.R.U32.HI R3, RZ, 0x18, R3 ;  /* 0x00000018ff037819 */ /* 0x000fc80000011603 */
[----:B------:R-:W-:-:S04]  /*d5a0*/  LOP3.LUT R0, R0, 0x80, R3, 0xf8, !PT ;  /* 0x0000008000007812 */ /* 0x000fc800078ef803 */
[----:B------:R-:W-:-:S07]  /*d5b0*/  PRMT R14, R0, 0x7610, R14 ;  /* 0x00007610000e7816 */ /* 0x000fce000000000e */
.L_x_8135:
[----:B------:R-:W-:Y:S05]  /*d5c0*/  BSYNC.RECONVERGENT B0 ;  /* 0x0000000000007941 */ /* 0x000fea0003800200 */
.L_x_8134:
[----:B------:R-:W-:Y:S01]  /*d5d0*/  STG.E.U8 desc[UR36][R28.64], R14 ;  /* 0x0000000e1c007986 */ /* 0x000fe2000c101124 */
[----:B------:R-:W-:Y:S05]  /*d5e0*/  EXIT ;  /* 0x000000000000794d */ /* 0x000fea0003800000 */
.L_x_8132:
        /* <DEDUP_REMOVED lines=21> */
.L_x_8139:
[----:B------:R-:W-:-:S04]  /*d740*/  SHF.R.U32.HI R3, RZ, 0x18, R3 ;  /* 0x00000018ff037819 */ /* 0x000fc80000011603 */
[----:B------:R-:W-:-:S04]  /*d750*/  LOP3.LUT R0, R0, 0x80, R3, 0xf8, !PT ;  /* 0x0000008000007812 */ /* 0x000fc800078ef803 */
[----:B------:R-:W-:-:S07]  /*d760*/  PRMT R14, R0, 0x7610, R14 ;  /* 0x00007610000e7816 */ /* 0x000fce000000000e */
.L_x_8138:
[----:B------:R-:W-:Y:S05]  /*d770*/  BSYNC.RECONVERGENT B0 ;  /* 0x0000000000007941 */ /* 0x000fea0003800200 */
.L_x_8137:
[----:B------:R-:W-:Y:S01]  /*d780*/  STG.E.U8 desc[UR36][R28.64], R14 ;  /* 0x0000000e1c007986 */ /* 0x000fe2000c101124 */
[----:B------:R-:W-:Y:S05]  /*d790*/  EXIT ;  /* 0x000000000000794d */ /* 0x000fea0003800000 */
.L_x_8131:
        /* <DEDUP_REMOVED lines=26> */
.L_x_8141:
[----:B------:R-:W1:Y:S02]  /*d940*/  F2I.U64.F64.TRUNC R4, R4 ;  /* 0x0000000400047311 */ /* 0x000e64000030d800 */
[----:B-1----:R-:W-:Y:S01]  /*d950*/  STG.E.64 desc[UR36][R28.64], R4 ;  /* 0x000000041c007986 */ /* 0x002fe2000c101b24 */
[----:B------:R-:W-:Y:S05]  /*d960*/  EXIT ;  /* 0x000000000000794d */ /* 0x000fea0003800000 */
.L_x_8140:
[----:B------:R-:W1:Y:S02]  /*d970*/  F2I.U32.F64.TRUNC R5, R4 ;  /* 0x0000000400057311 */ /* 0x000e64000030d000 */
[----:B-1----:R-:W-:Y:S01]  /*d980*/  STG.E desc[UR36][R28.64], R5 ;  /* 0x000000051c007986 */ /* 0x002fe2000c101924 */
[----:B------:R-:W-:Y:S05]  /*d990*/  EXIT ;  /* 0x000000000000794d */ /* 0x000fea0003800000 */
.L_x_8130:
        /* <DEDUP_REMOVED lines=8> */
[----:B------:R-:W-:Y:S01]  /*da20*/  STG.E.U8 desc[UR36][R28.64], R3 ;  /* 0x000000031c007986 */ /* 0x000fe2000c101124 */
[----:B------:R-:W-:Y:S05]  /*da30*/  EXIT ;  /* 0x000000000000794d */ /* 0x000fea0003800000 */
.L_x_8143:
[----:B------:R-:W-:-:S05]  /*da40*/  CS2R R6, SRZ ;  /* 0x0000000000067805 */ /* 0x000fca000001ff00 */
[----:B------:R-:W-:Y:S01]  /*da50*/  STG.E.128 desc[UR36][R28.64], R4 ;  /* 0x000000041c007986 */ /* 0x000fe2000c101d24 */
[----:B------:R-:W-:Y:S05]  /*da60*/  EXIT ;  /* 0x000000000000794d */ /* 0x000fea0003800000 */
.L_x_8142:
[----:B------:R-:W-:-:S09]  /*da70*/  UISETP.NE.AND UP0, UPT, UR4, 0xf, UPT ;  /* 0x0000000f0400788c */ /* 0x000fd2000bf05270 */
[----:B------:R-:W-:Y:S05]  /*da80*/  BRA.U !UP0, `(.L_x_8144) ;  /* 0x0000000508087547 */ /* 0x000fea000b800000 */
[----:B------:R-:W-:-:S09]  /*da90*/  UISETP.NE.AND UP0, UPT, UR4, 0x17, UPT ;  /* 0x000000170400788c */ /* 0x000fd2000bf05270 */
[----:B------:R-:W-:Y:S05]  /*daa0*/  BRA.U !UP0, `(.L_x_8145) ;  /* 0x0000000108a07547 */ /* 0x000fea000b800000 */
[----:B------:R-:W-:-:S09]  /*dab0*/  UISETP.NE.AND UP0, UPT, UR4, 0x18, UPT ;  /* 0x000000180400788c */ /* 0x000fd2000bf05270 */
[----:B------:R-:W-:Y:S05]  /*dac0*/  BRA.U !UP0, `(.L_x_8146) ;  /* 0x0000000108447547 */ /* 0x000fea000b800000 */
.L_x_8123:
[----:B------:R-:W-:Y:S01]  /*dad0*/  MOV R0, 0x0 ;  /* 0x0000000000007802 */ /* 0x000fe20000000f00 */
[----:B------:R-:W1:Y:S01]  /*dae0*/  LDCU.64 UR4, c[0x4][0x198] ;  /* 0x01003300ff0477ac */ /* 0x000e620008000a00 */
[----:B------:R-:W-:Y:S02]  /*daf0*/  HFMA2 R12, -RZ, RZ, 0, 5.9604644775390625e-08 ;  /* 0x00000001ff0c7431 */ /* 0x000fe400000001ff */
[----:B------:R-:W-:Y:S01]  /*db00*/  IMAD.MOV.U32 R8, RZ, RZ, 0x65 ;  /* 0x00000065ff087424 */ /* 0x000fe200078e00ff */
[----:B------:R2:W3:Y:S01]  /*db10*/  LDC.64 R2, c[0x4][R0] ;  /* 0x0100000000027b82 */ /* 0x0004e20000000a00 */
[----:B------:R-:W4:Y:S01]  /*db20*/  LDCU.64 UR6, c[0x4][0x1a0] ;  /* 0x01003400ff0677ac */ /* 0x000f220008000a00 */
[----:B------:R-:W-:Y:S01]  /*db30*/  IMAD.MOV.U32 R13, RZ, RZ, RZ ;  /* 0x000000ffff0d7224 */ /* 0x000fe200078e00ff */
[----:B------:R-:W5:Y:S01]  /*db40*/  LDCU.64 UR8, c[0x4][0x60] ;  /* 0x01000c00ff0877ac */ /* 0x000f620008000a00 */
[----:B-1----:R-:W-:Y:S01]  /*db50*/  IMAD.U32 R4, RZ, RZ, UR4 ;  /* 0x00000004ff047e24 */ /* 0x002fe2000f8e00ff */
[----:B------:R-:W-:Y:S01]  /*db60*/  MOV R5, UR5 ;  /* 0x0000000500057c02 */ /* 0x000fe20008000f00 */
[----:B----4-:R-:W-:-:S02]  /*db70*/  IMAD.U32 R6, RZ, RZ, UR6 ;  /* 0x00000006ff067e24 */ /* 0x010fc4000f8e00ff */
[----:B------:R-:W-:Y:S01]  /*db80*/  IMAD.U32 R7, RZ, RZ, UR7 ;  /* 0x00000007ff077e24 */ /* 0x000fe2000f8e00ff */
[----:B-----5:R-:W-:Y:S01]  /*db90*/  MOV R10, UR8 ;  /* 0x00000008000a7c02 */ /* 0x020fe20008000f00 */
[----:B--2---:R-:W-:-:S07]  /*dba0*/  IMAD.U32 R11, RZ, RZ, UR9 ;  /* 0x00000009ff0b7e24 */ /* 0x004fce000f8e00ff */
[----:B------:R-:W-:-:S07]  /*dbb0*/  LEPC R20, `(.L_x_8147) ;  /* 0x000000001014794e */ /* 0x000fce0000000000 */
[----:B0--3--:R-:W-:Y:S05]  /*dbc0*/  CALL.ABS.NOINC R2 ;  /* 0x0000000002007343 */ /* 0x009fea0003c00000 */
.L_x_8147:
[----:B------:R-:W-:Y:S05]  /*dbd0*/  EXIT ;  /* 0x000000000000794d */ /* 0x000fea0003800000 */
.L_x_8146:
        /* <DEDUP_REMOVED lines=17> */
.L_x_8149:
[----:B------:R-:W-:Y:S05]  /*dcf0*/  BSYNC.RECONVERGENT B0 ;  /* 0x0000000000007941 */ /* 0x000fea0003800200 */
.L_x_8148:
[----:B------:R-:W-:-:S05]  /*dd00*/  LOP3.LUT R3, R0, 0x80, R3, 0xf8, !PT ;  /* 0x0000008000037812 */ /* 0x000fca00078ef803 */
[----:B------:R-:W-:Y:S01]  /*dd10*/  STG.E.U8 desc[UR36][R28.64], R3 ;  /* 0x000000031c007986 */ /* 0x000fe2000c101124 */
[----:B------:R-:W-:Y:S05]  /*dd20*/  EXIT ;  /* 0x000000000000794d */ /* 0x000fea0003800000 */
.L_x_8145:
        /* <DEDUP_REMOVED lines=16> */
.L_x_8151:
[----:B------:R-:W-:Y:S02]  /*de30*/  ISETP.GT.U32.AND P0, PT, R2, 0x7f800000, PT ;  /* 0x7f8000000200780c */ /* 0x000fe40003f04070 */
[----:B------:R-:W-:-:S04]  /*de40*/  MOV R0, 0x7f ;  /* 0x0000007f00007802 */ /* 0x000fc80000000f00 */
[----:B------:R-:W-:-:S07]  /*de50*/  SEL R0, R0, 0x7c, P0 ;  /* 0x0000007c00007807 */ /* 0x000fce0000000000 */
.L_x_8152:
[----:B------:R-:W-:Y:S05]  /*de60*/  BSYNC.RECONVERGENT B0 ;  /* 0x0000000000007941 */ /* 0x000fea0003800200 */
.L_x_8150:
[----:B------:R-:W-:-:S04]  /*de70*/  SHF.R.U32.HI R3, RZ, 0x18, R3 ;  /* 0x00000018ff037819 */ /* 0x000fc80000011603 */
[----:B------:R-:W-:-:S05]  /*de80*/  LOP3.LUT R3, R0, 0x80, R3, 0xf8, !PT ;  /* 0x0000008000037812 */ /* 0x000fca00078ef803 */
[----:B------:R-:W-:Y:S01]  /*de90*/  STG.E.U8 desc[UR36][R28.64], R3 ;  /* 0x000000031c007986 */ /* 0x000fe2000c101124 */
[----:B------:R-:W-:Y:S05]  /*dea0*/  EXIT ;  /* 0x000000000000794d */ /* 0x000fea0003800000 */
.L_x_8144:
[----:B------:R-:W-:Y:S01]  /*deb0*/  UMOV UR4, 0xf0000000 ;  /* 0xf000000000047882 */ /* 0x000fe20000000000 */
[----:B------:R-:W-:Y:S01]  /*dec0*/  UMOV UR5, 0x380fffff ;  /* 0x380fffff00057882 */ /* 0x000fe20000000000 */
[----:B------:R-:W1:Y:S01]  /*ded0*/  F2F.F32.F64 R0, R4 ;  /* 0x0000000400007310 */ /* 0x000e620000301000 */
[----:B------:R-:W-:-:S14]  /*dee0*/  DSETP.GEU.AND P0, PT, |R4|, UR4, PT ;  /* 0x0000000404007e2a */ /* 0x000fdc000bf0e200 */
[----:B-1----:R-:W-:-:S05]  /*def0*/  @!P0 FMUL R0, R0, 1.175494350822287508e-38 ;  /* 0x0080000000008820 */ /* 0x002fca0000400000 */
[----:B------:R-:W-:-:S05]  /*df00*/  F2FP.BF16.F32.PACK_AB R0, RZ, R0 ;  /* 0x00000000ff00723e */ /* 0x000fca00000010ff */
[----:B------:R-:W-:Y:S01]  /*df10*/  STG.E.U16 desc[UR36][R28.64], R0 ;  /* 0x000000001c007986 */ /* 0x000fe2000c101524 */
[----:B------:R-:W-:Y:S05]  /*df20*/  EXIT ;  /* 0x000000000000794d */ /* 0x000fea0003800000 */
        .type           $_ZN2at6native18elementwise_kernelILi128ELi4EZNS0_15gpu_kernel_implIZNS0_50_GLOBAL__N__2680c7bb_12_PowKernel_cu_7dd49032_300329pow_tensor_scalar_kernel_implIddEEvRNS_18TensorIteratorBaseET0_EUldE2_EEvS6_RKT_EUliE_EEviT1_$__internal_accurate_pow,@function
        .size           $_ZN2at6native18elementwise_kernelILi128ELi4EZNS0_15gpu_kernel_implIZNS0_50_GLOBAL__N__2680c7bb_12_PowKernel_cu_7dd49032_300329pow_tensor_scalar_kernel_implIddEEvRNS_18TensorIteratorBaseET0_EUldE2_EEvS6_RKT_EUliE_EEviT1_$__internal_accurate_pow,(.L_x_68307 - $_ZN2at6native18elementwise_kernelILi128ELi4EZNS0_15gpu_kernel_implIZNS0_50_GLOBAL__N__2680c7bb_12_PowKernel_cu_7dd49032_300329pow_tensor_scalar_kernel_implIddEEvRNS_18TensorIteratorBaseET0_EUldE2_EEvS6_RKT_EUliE_EEviT1_$__internal_accurate_pow)
$_ZN2at6native18elementwise_kernelILi128ELi4EZNS0_15gpu_kernel_implIZNS0_50_GLOBAL__N__2680c7bb_12_PowKernel_cu_7dd49032_300329pow_tensor_scalar_kernel_implIddEEvRNS_18TensorIteratorBaseET0_EUldE2_EEvS6_RKT_EUliE_EEviT1_$__internal_accurate_pow:
[----:B------:R-:W-:Y:S01]  /*df30*/  ISETP.GT.U32.AND P0, PT, R3, 0xfffff, PT ;  /* 0x000fffff0300780c */ /* 0x000fe20003f04070 */
[--C-:B------:R-:W-:Y:S01]  /*df40*/  IMAD.MOV.U32 R5, RZ, RZ, R3.reuse ;  /* 0x000000ffff057224 */ /* 0x100fe200078e0003 */
[----:B------:R-:W-:Y:S01]  /*df50*/  UMOV UR4, 0x7d2cafe2 ;  /* 0x7d2cafe200047882 */ /* 0x000fe20000000000 */
[----:B------:R-:W-:Y:S01]  /*df60*/  IMAD.MOV.U32 R6, RZ, RZ, RZ ;  /* 0x000000ffff067224 */ /* 0x000fe200078e00ff */
[----:B------:R-:W-:Y:S01]  /*df70*/  UMOV UR5, 0x3eb0f5ff ;  /* 0x3eb0f5ff00057882 */ /* 0x000fe20000000000 */
[----:B------:R-:W-:Y:S01]  /*df80*/  SHF.R.U32.HI R3, RZ, 0x14, R3 ;  /* 0x00000014ff037819 */ /* 0x000fe20000011603 */
[----:B------:R-:W-:Y:S01]  /*df90*/  UMOV UR6, 0xfefa39ef ;  /* 0xfefa39ef00067882 */ /* 0x000fe20000000000 */
[----:B------:R-:W-:-:S06]  /*dfa0*/  UMOV UR7, 0x3fe62e42 ;  /* 0x3fe62e4200077882 */ /* 0x000fcc0000000000 */
[----:B------:R-:W-:-:S10]  /*dfb0*/  @!P0 DMUL R36, R4, 1.80143985094819840000e+16 ;  /* 0x4350000004248828 */ /* 0x000fd40000000000 */
[----:B------:R-:W-:Y:S01]  /*dfc0*/  @!P0 IMAD.MOV.U32 R5, RZ, RZ, R37 ;  /* 0x000000ffff058224 */ /* 0x000fe200078e0025 */
[----:B------:R-:W-:Y:S02]  /*dfd0*/  @!P0 MOV R4, R36 ;  /* 0x0000002400048202 */ /* 0x000fe40000000f00 */
[----:B------:R-:W-:Y:S02]  /*dfe0*/  @!P0 LEA.HI R3, R37, 0xffffffca, RZ, 0xc ;  /* 0xffffffca25038811 */ /* 0x000fe400078f60ff */
[----:B------:R-:W-:Y:S01]  /*dff0*/  LOP3.LUT R5, R5, 0x800fffff, RZ, 0xc0, !PT ;  /* 0x800fffff05057812 */ /* 0x000fe200078ec0ff */
[----:B------:R-:W-:-:S03]  /*e000*/  IMAD.MOV.U32 R14, RZ, RZ, R4 ;  /* 0x000000ffff0e7224 */ /* 0x000fc600078e0004 */
[----:B------:R-:W-:-:S04]  /*e010*/  LOP3.LUT R15, R5, 0x3ff00000, RZ, 0xfc, !PT ;  /* 0x3ff00000050f7812 */ /* 0x000fc800078efcff */
[----:B------:R-:W-:-:S13]  /*e020*/  ISETP.GE.U32.AND P1, PT, R15, 0x3ff6a09f, PT ;  /* 0x3ff6a09f0f00780c */ /* 0x000fda0003f26070 */
[----:B------:R-:W-:-:S05]  /*e030*/  @P1 VIADD R5, R15, 0xfff00000 ;  /* 0xfff000000f051836 */ /* 0x000fca0000000000 */
[----:B------:R-:W-:-:S06]  /*e040*/  @P1 MOV R15, R5 ;  /* 0x00000005000f1202 */ /* 0x000fcc0000000f00 */
[C---:B------:R-:W-:Y:S02]  /*e050*/  DADD R8, R14.reuse, 1 ;  /* 0x3ff000000e087429 */ /* 0x040fe40000000000 */
[----:B------:R-:W-:-:S04]  /*e060*/  DADD R14, R14, -1 ;  /* 0xbff000000e0e7429 */ /* 0x000fc80000000000 */
[----:B------:R-:W0:Y:S02]  /*e070*/  MUFU.RCP64H R7, R9 ;  /* 0x0000000900077308 */ /* 0x000e240000001800 */
[----:B0-----:R-:W-:-:S08]  /*e080*/  DFMA R4, -R8, R6, 1 ;  /* 0x3ff000000804742b */ /* 0x001fd00000000106 */
[----:B------:R-:W-:-:S08]  /*e090*/  DFMA R4, R4, R4, R4 ;  /* 0x000000040404722b */ /* 0x000fd00000000004 */
[----:B------:R-:W-:Y:S01]  /*e0a0*/  DFMA R4, R6, R4, R6 ;  /* 0x000000040604722b */ /* 0x000fe20000000006 */
[----:B------:R-:W-:Y:S01]  /*e0b0*/  IMAD.MOV.U32 R6, RZ, RZ, 0x41ad3b5a ;  /* 0x41ad3b5aff067424 */ /* 0x000fe200078e00ff */
[----:B------:R-:W-:-:S06]  /*e0c0*/  MOV R7, 0x3ed0f5d2 ;  /* 0x3ed0f5d200077802 */ /* 0x000fcc0000000f00 */
[----:B------:R-:W-:-:S08]  /*e0d0*/  DMUL R34, R14, R4 ;  /* 0x000000040e227228 */ /* 0x000fd00000000000 */
[----:B------:R-:W-:-:S08]  /*e0e0*/  DFMA R34, R14, R4, R34 ;  /* 0x000000040e22722b */ /* 0x000fd00000000022 */
[-C--:B------:R-:W-:Y:S02]  /*e0f0*/  DMUL R12, R34, R34.reuse ;  /* 0x00000022220c7228 */ /* 0x080fe40000000000 */
[----:B------:R-:W-:Y:S02]  /*e100*/  DADD R32, R14, -R34 ;  /* 0x000000000e207229 */ /* 0x000fe40000000822 */
[----:B------:R-:W-:-:S04]  /*e110*/  DMUL R10, R34, R34 ;  /* 0x00000022220a7228 */ /* 0x000fc80000000000 */
[----:B------:R-:W-:Y:S01]  /*e120*/  DFMA R6, R12, UR4, R6 ;  /* 0x000000040c067c2b */ /* 0x000fe20008000006 */
[----:B------:R-:W-:Y:S01]  /*e130*/  UMOV UR4, 0x75488a3f ;  /* 0x75488a3f00047882 */ /* 0x000fe20000000000 */
[----:B------:R-:W-:Y:S01]  /*e140*/  UMOV UR5, 0x3ef3b20a ;  /* 0x3ef3b20a00057882 */ /* 0x000fe20000000000 */
[----:B------:R-:W-:-:S05]  /*e150*/  DADD R32, R32, R32 ;  /* 0x0000000020207229 */ /* 0x000fca0000000020 */
[----:B------:R-:W-:Y:S01]  /*e160*/  DFMA R8, R12, R6, UR4 ;  /* 0x000000040c087e2b */ /* 0x000fe20008000006 */
[----:B------:R-:W-:Y:S01]  /*e170*/  UMOV UR4, 0xe4faecd5 ;  /* 0xe4faecd500047882 */ /* 0x000fe20000000000 */
[----:B------:R-:W-:Y:S01]  /*e180*/  UMOV UR5, 0x3f1745cd ;  /* 0x3f1745cd00057882 */ /* 0x000fe20000000000 */
[----:B------:R-:W-:-:S05]  /*e190*/  DFMA R32, R14, -R34, R32 ;  /* 0x800000220e20722b */ /* 0x000fca0000000020 */
[----:B------:R-:W-:Y:S01]  /*e1a0*/  DFMA R8, R12, R8, UR4 ;  /* 0x000000040c087e2b */ /* 0x000fe20008000008 */
[----:B------:R-:W-:Y:S01]  /*e1b0*/  UMOV UR4, 0x258a578b ;  /* 0x258a578b00047882 */ /* 0x000fe20000000000 */
[----:B------:R-:W-:Y:S01]  /*e1c0*/  UMOV UR5, 0x3f3c71c7 ;  /* 0x3f3c71c700057882 */ /* 0x000fe20000000000 */
[----:B------:R-:W-:-:S05]  /*e1d0*/  DMUL R32, R4, R32 ;  /* 0x0000002004207228 */ /* 0x000fca0000000000 */
[----:B------:R-:W-:Y:S01]  /*e1e0*/  DFMA R8, R12, R8, UR4 ;  /* 0x000000040c087e2b */ /* 0x000fe20008000008 */
[----:B------:R-:W-:Y:S01]  /*e1f0*/  UMOV UR4, 0x9242b910 ;  /* 0x9242b91000047882 */ /* 0x000fe20000000000 */
[----:B------:R-:W-:-:S03]  /*e200*/  UMOV UR5, 0x3f624924 ;  /* 0x3f62492400057882 */ /* 0x000fc60000000000 */
[----:B------:R-:W-:Y:S02]  /*e210*/  VIADD R5, R33, 0x100000 ;  /* 0x0010000021057836 */ /* 0x000fe40000000000 */
[----:B------:R-:W-:Y:S01]  /*e220*/  IMAD.MOV.U32 R4, RZ, RZ, R32 ;  /* 0x000000ffff047224 */ /* 0x000fe200078e0020 */
[----:B------:R-:W-:Y:S01]  /*e230*/  DFMA R8, R12, R8, UR4 ;  /* 0x000000040c087e2b */ /* 0x000fe20008000008 */
[----:B------:R-:W-:Y:S01]  /*e240*/  UMOV UR4, 0x99999dfb ;  /* 0x99999dfb00047882 */ /* 0x000fe20000000000 */
[----:B------:R-:W-:-:S06]  /*e250*/  UMOV UR5, 0x3f899999 ;  /* 0x3f89999900057882 */ /* 0x000fcc0000000000 */
[----:B------:R-:W-:Y:S01]  /*e260*/  DFMA R8, R12, R8, UR4 ;  /* 0x000000040c087e2b */ /* 0x000fe20008000008 */
[----:B------:R-:W-:Y:S01]  /*e270*/  UMOV UR4, 0x55555555 ;  /* 0x5555555500047882 */ /* 0x000fe20000000000 */
[----:B------:R-:W-:-:S06]  /*e280*/  UMOV UR5, 0x3fb55555 ;  /* 0x3fb5555500057882 */ /* 0x000fcc0000000000 */
[----:B------:R-:W-:-:S08]  /*e290*/  DFMA R30, R12, R8, UR4 ;  /* 0x000000040c1e7e2b */ /* 0x000fd00008000008 */
[----:B------:R-:W-:Y:S01]  /*e2a0*/  DADD R6, -R30, UR4 ;  /* 0x000000041e067e29 */ /* 0x000fe20008000100 */
[----:B------:R-:W-:Y:S01]  /*e2b0*/  UMOV UR4, 0xb9e7b0 ;  /* 0x00b9e7b000047882 */ /* 0x000fe20000000000 */
[----:B------:R-:W-:-:S06]  /*e2c0*/  UMOV UR5, 0x3c46a4cb ;  /* 0x3c46a4cb00057882 */ /* 0x000fcc0000000000 */
[----:B------:R-:W-:Y:S02]  /*e2d0*/  DFMA R20, R12, R8, R6 ;  /* 0x000000080c14722b */ /* 0x000fe40000000006 */
[C---:B------:R-:W-:Y:S02]  /*e2e0*/  DMUL R6, R34.reuse, R10 ;  /* 0x0000000a22067228 */ /* 0x040fe40000000000 */
[----:B------:R-:W-:-:S04]  /*e2f0*/  DFMA R8, R34, R34, -R10 ;  /* 0x000000222208722b */ /* 0x000fc8000000080a */
[----:B------:R-:W-:Y:S01]  /*e300*/  DADD R20, R20, -UR4 ;  /* 0x8000000414147e29 */ /* 0x000fe20008000000 */
[----:B------:R-:W-:Y:S01]  /*e310*/  UMOV UR4, 0x80000000 ;  /* 0x8000000000047882 */ /* 0x000fe20000000000 */
[C---:B------:R-:W-:Y:S01]  /*e320*/  DFMA R12, R34.reuse, R10, -R6 ;  /* 0x0000000a220c722b */ /* 0x040fe20000000806 */
[----:B------:R-:W-:Y:S01]  /*e330*/  UMOV UR5, 0x43300000 ;  /* 0x4330000000057882 */ /* 0x000fe20000000000 */
[----:B------:R-:W-:-:S04]  /*e340*/  DFMA R8, R34, R4, R8 ;  /* 0x000000042208722b */ /* 0x000fc80000000008 */
[----:B------:R-:W-:Y:S02]  /*e350*/  DADD R14, R30, R20 ;  /* 0x000000001e0e7229 */ /* 0x000fe40000000014 */
[----:B------:R-:W-:-:S06]  /*e360*/  DFMA R12, R32, R10, R12 ;  /* 0x0000000a200c722b */ /* 0x000fcc000000000c */
[----:B------:R-:W-:Y:S02]  /*e370*/  DMUL R4, R14, R6 ;  /* 0x000000060e047228 */ /* 0x000fe40000000000 */
[----:B------:R-:W-:Y:S02]  /*e380*/  DFMA R8, R34, R8, R12 ;  /* 0x000000082208722b */ /* 0x000fe4000000000c */
[----:B------:R-:W-:-:S04]  /*e390*/  DADD R30, R30, -R14 ;  /* 0x000000001e1e7229 */ /* 0x000fc8000000080e */
[----:B------:R-:W-:-:S04]  /*e3a0*/  DFMA R10, R14, R6, -R4 ;  /* 0x000000060e0a722b */ /* 0x000fc80000000804 */
[----:B------:R-:W-:-:S04]  /*e3b0*/  DADD R30, R20, R30 ;  /* 0x00000000141e7229 */ /* 0x000fc8000000001e */
[----:B------:R-:W-:-:S08]  /*e3c0*/  DFMA R8, R14, R8, R10 ;  /* 0x000000080e08722b */ /* 0x000fd0000000000a */
[----:B------:R-:W-:-:S08]  /*e3d0*/  DFMA R30, R30, R6, R8 ;  /* 0x000000061e1e722b */ /* 0x000fd00000000008 */
[----:B------:R-:W-:-:S08]  /*e3e0*/  DADD R8, R4, R30 ;  /* 0x0000000004087229 */ /* 0x000fd0000000001e */
[--C-:B------:R-:W-:Y:S02]  /*e3f0*/  DADD R6, R34, R8.reuse ;  /* 0x0000000022067229 */ /* 0x100fe40000000008 */
[----:B------:R-:W-:-:S06]  /*e400*/  DADD R4, R4, -R8 ;  /* 0x0000000004047229 */ /* 0x000fcc0000000808 */
[----:B------:R-:W-:Y:S02]  /*e410*/  DADD R34, R34, -R6 ;  /* 0x0000000022227229 */ /* 0x000fe40000000806 */
[----:B------:R-:W-:-:S06]  /*e420*/  DADD R4, R30, R4 ;  /* 0x000000001e047229 */ /* 0x000fcc0000000004 */
[----:B------:R-:W-:Y:S01]  /*e430*/  DADD R34, R8, R34 ;  /* 0x0000000008227229 */ /* 0x000fe20000000022 */
[C---:B------:R-:W-:Y:S01]  /*e440*/  IADD3 R8, PT, PT, R3.reuse, -0x3ff, RZ ;  /* 0xfffffc0103087810 */ /* 0x040fe20007ffe0ff */
[----:B------:R-:W-:Y:S02]  /*e450*/  @P1 VIADD R8, R3, 0xfffffc02 ;  /* 0xfffffc0203081836 */ /* 0x000fe40000000000 */
[----:B------:R-:W-:-:S04]  /*e460*/  IMAD.MOV.U32 R9, RZ, RZ, 0x43300000 ;  /* 0x43300000ff097424 */ /* 0x000fc800078e00ff */
[----:B------:R-:W-:Y:S01]  /*e470*/  DADD R4, R4, R34 ;  /* 0x0000000004047229 */ /* 0x000fe20000000022 */
[----:B------:R-:W-:-:S06]  /*e480*/  LOP3.LUT R8, R8, 0x80000000, RZ, 0x3c, !PT ;  /* 0x8000000008087812 */ /* 0x000fcc00078e3cff */
[----:B------:R-:W-:Y:S01]  /*e490*/  DADD R8, R8, -UR4 ;  /* 0x8000000408087e29 */ /* 0x000fe20008000000 */
[----:B------:R-:W-:Y:S01]  /*e4a0*/  UMOV UR4, 0xfefa39ef ;  /* 0xfefa39ef00047882 */ /* 0x000fe20000000000 */
[----:B------:R-:W-:Y:S01]  /*e4b0*/  DADD R32, R32, R4 ;  /* 0x0000000020207229 */ /* 0x000fe20000000004 */
[----:B------:R-:W-:-:S07]  /*e4c0*/  UMOV UR5, 0x3fe62e42 ;  /* 0x3fe62e4200057882 */ /* 0x000fce0000000000 */
[----:B------:R-:W-:-:S08]  /*e4d0*/  DADD R10, R6, R32 ;  /* 0x00000000060a7229 */ /* 0x000fd00000000020 */
[--C-:B------:R-:W-:Y:S01]  /*e4e0*/  DFMA R4, R8, UR4, R10.reuse ;  /* 0x0000000408047c2b */ /* 0x100fe2000800000a */
[----:B------:R-:W-:Y:S01]  /*e4f0*/  UMOV UR4, 0x3b39803f ;  /* 0x3b39803f00047882 */ /* 0x000fe20000000000 */
[----:B------:R-:W-:Y:S01]  /*e500*/  DADD R12, R6, -R10 ;  /* 0x00000000060c7229 */ /* 0x000fe2000000080a */
[----:B------:R-:W-:-:S05]  /*e510*/  UMOV UR5, 0x3c7abc9e ;  /* 0x3c7abc9e00057882 */ /* 0x000fca0000000000 */
[----:B------:R-:W-:Y:S02]  /*e520*/  DFMA R6, R8, -UR6, R4 ;  /* 0x8000000608067c2b */ /* 0x000fe40008000004 */
[----:B------:R-:W-:-:S06]  /*e530*/  DADD R12, R32, R12 ;  /* 0x00000000200c7229 */ /* 0x000fcc000000000c */
[----:B------:R-:W-:-:S08]  /*e540*/  DADD R6, -R10, R6 ;  /* 0x000000000a067229 */ /* 0x000fd00000000106 */
[----:B------:R-:W-:-:S08]  /*e550*/  DADD R6, R12, -R6 ;  /* 0x000000000c067229 */ /* 0x000fd00000000806 */
[----:B------:R-:W-:Y:S01]  /*e560*/  DFMA R8, R8, UR4, R6 ;  /* 0x0000000408087c2b */ /* 0x000fe20008000006 */
[----:B------:R-:W-:Y:S02]  /*e570*/  USHF.L.U32 UR5, UR39, 0x1, URZ ;  /* 0x0000000127057899 */ /* 0x000fe400080006ff */
[----:B------:R-:W-:Y:S02]  /*e580*/  ULOP3.LUT UR4, UR39, 0xff0fffff, URZ, 0xc0, !UPT ;  /* 0xff0fffff27047892 */ /* 0x000fe4000f8ec0ff */
[----:B------:R-:W-:-:S03]  /*e590*/  UISETP.GT.U32.AND UP0, UPT, UR5, -0x2000001, UPT ;  /* 0xfdffffff0500788c */ /* 0x000fc6000bf04070 */
[----:B------:R-:W-:Y:S01]  /*e5a0*/  DADD R6, R4, R8 ;  /* 0x0000000004067229 */ /* 0x000fe20000000008 */
[----:B------:R-:W-:-:S03]  /*e5b0*/  USEL UR5, UR4, UR39, UP0 ;  /* 0x0000002704057287 */ /* 0x000fc60008000000 */
[----:B------:R-:W-:-:S04]  /*e5c0*/  UMOV UR4, UR38 ;  /* 0x0000002600047c82 */ /* 0x000fc80008000000 */
[----:B------:R-:W-:Y:S02]  /*e5d0*/  DADD R4, R4, -R6 ;  /* 0x0000000004047229 */ /* 0x000fe40000000806 */
[----:B------:R-:W-:-:S06]  /*e5e0*/  DMUL R14, R6, UR4 ;  /* 0x00000004060e7c28 */ /* 0x000fcc0008000000 */
[----:B------:R-:W-:Y:S02]  /*e5f0*/  DADD R4, R8, R4 ;  /* 0x0000000008047229 */ /* 0x000fe40000000004 */
[----:B------:R-:W-:-:S08]  /*e600*/  DFMA R12, R6, UR4, -R14 ;  /* 0x00000004060c7c2b */ /* 0x000fd0000800080e */
[----:B------:R-:W-:Y:S01]  /*e610*/  DFMA R12, R4, UR4, R12 ;  /* 0x00000004040c7c2b */ /* 0x000fe2000800000c */
[----:B------:R-:W-:Y:S01]  /*e620*/  UMOV UR4, 0x3b39803f ;  /* 0x3b39803f00047882 */ /* 0x000fe20000000000 */
[----:B------:R-:W-:Y:S01]  /*e630*/  MOV R4, 0x652b82fe ;  /* 0x652b82fe00047802 */ /* 0x000fe20000000f00 */
[----:B------:R-:W-:Y:S01]  /*e640*/  IMAD.MOV.U32 R5, RZ, RZ, 0x3ff71547 ;  /* 0x3ff71547ff057424 */ /* 0x000fe200078e00ff */
[----:B------:R-:W-:-:S04]  /*e650*/  UMOV UR5, 0x3c7abc9e ;  /* 0x3c7abc9e00057882 */ /* 0x000fc80000000000 */
[----:B------:R-:W-:-:S08]  /*e660*/  DADD R6, R14, R12 ;  /* 0x000000000e067229 */ /* 0x000fd0000000000c */
[----:B------:R-:W-:Y:S02]  /*e670*/  DFMA R4, R6, R4, 6.75539944105574400000e+15 ;  /* 0x433800000604742b */ /* 0x000fe40000000004 */
[----:B------:R-:W-:Y:S01]  /*e680*/  FSETP.GEU.FTZ.AND P0, PT, |R7|, 4.1917929649353027344, PT ;  /* 0x4086232b0700780b */ /* 0x000fe20003f1e200 */
[----:B------:R-:W-:-:S05]  /*e690*/  DADD R14, R14, -R6 ;  /* 0x000000000e0e7229 */ /* 0x000fca0000000806 */
[----:B------:R-:W-:-:S03]  /*e6a0*/  DADD R8, R4, -6.75539944105574400000e+15 ;  /* 0xc338000004087429 */ /* 0x000fc60000000000 */
[----:B------:R-:W-:-:S05]  /*e6b0*/  DADD R12, R12, R14 ;  /* 0x000000000c0c7229 */ /* 0x000fca000000000e */
[----:B------:R-:W-:-:S08]  /*e6c0*/  DFMA R10, R8, -UR6, R6 ;  /* 0x80000006080a7c2b */ /* 0x000fd00008000006 */
[----:B------:R-:W-:Y:S01]  /*e6d0*/  DFMA R10, R8, -UR4, R10 ;  /* 0x80000004080a7c2b */ /* 0x000fe2000800000a */
[----:B------:R-:W-:Y:S01]  /*e6e0*/  UMOV UR4, 0x69ce2bdf ;  /* 0x69ce2bdf00047882 */ /* 0x000fe20000000000 */
[----:B------:R-:W-:Y:S01]  /*e6f0*/  IMAD.MOV.U32 R8, RZ, RZ, -0x35dec16 ;  /* 0xfca213eaff087424 */ /* 0x000fe200078e00ff */
[----:B------:R-:W-:Y:S01]  /*e700*/  MOV R9, 0x3e928af3 ;  /* 0x3e928af300097802 */ /* 0x000fe20000000f00 */
[----:B------:R-:W-:-:S05]  /*e710*/  UMOV UR5, 0x3e5ade15 ;  /* 0x3e5ade1500057882 */ /* 0x000fca0000000000 */
[----:B------:R-:W-:Y:S01]  /*e720*/  DFMA R8, R10, UR4, R8 ;  /* 0x000000040a087c2b */ /* 0x000fe20008000008 */
[----:B------:R-:W-:Y:S01]  /*e730*/  UMOV UR4, 0x62401315 ;  /* 0x6240131500047882 */ /* 0x000fe20000000000 */
[----:B------:R-:W-:-:S06]  /*e740*/  UMOV UR5, 0x3ec71dee ;  /* 0x3ec71dee00057882 */ /* 0x000fcc0000000000 */
[----:B------:R-:W-:Y:S01]  /*e750*/  DFMA R8, R10, R8, UR4 ;  /* 0x000000040a087e2b */ /* 0x000fe20008000008 */
        /* <DEDUP_REMOVED lines=20> */
[----:B------:R-:W-:-:S08]  /*e8a0*/  DFMA R8, R10, R8, UR4 ;  /* 0x000000040a087e2b */ /* 0x000fd00008000008 */
[----:B------:R-:W-:-:S08]  /*e8b0*/  DFMA R8, R10, R8, 1 ;  /* 0x3ff000000a08742b */ /* 0x000fd00000000008 */
[----:B------:R-:W-:-:S10]  /*e8c0*/  DFMA R8, R10, R8, 1 ;  /* 0x3ff000000a08742b */ /* 0x000fd40000000008 */
[----:B------:R-:W-:Y:S02]  /*e8d0*/  IMAD R11, R4, 0x100000, R9 ;  /* 0x00100000040b7824 */ /* 0x000fe400078e0209 */
[----:B------:R-:W-:Y:S01]  /*e8e0*/  IMAD.MOV.U32 R10, RZ, RZ, R8 ;  /* 0x000000ffff0a7224 */ /* 0x000fe200078e0008 */
[----:B------:R-:W-:Y:S06]  /*e8f0*/  @!P0 BRA `(.L_x_8153) ;  /* 0x0000000000308947 */ /* 0x000fec0003800000 */
[----:B------:R-:W-:Y:S01]  /*e900*/  FSETP.GEU.FTZ.AND P0, PT, |R7|, 4.2275390625, PT ;  /* 0x408748000700780b */ /* 0x000fe20003f1e200 */
[C---:B------:R-:W-:Y:S02]  /*e910*/  DADD R10, R6.reuse, +INF ;  /* 0x7ff00000060a7429 */ /* 0x040fe40000000000 */
[----:B------:R-:W-:-:S08]  /*e920*/  DSETP.GEU.AND P1, PT, R6, RZ, PT ;  /* 0x000000ff0600722a */ /* 0x000fd00003f2e000 */
[----:B------:R-:W-:Y:S02]  /*e930*/  FSEL R10, R10, RZ, P1 ;  /* 0x000000ff0a0a7208 */ /* 0x000fe40000800000 */
[----:B------:R-:W-:Y:S02]  /*e940*/  @!P0 LEA.HI R3, R4, R4, RZ, 0x1 ;  /* 0x0000000404038211 */ /* 0x000fe400078f08ff */
[----:B------:R-:W-:Y:S02]  /*e950*/  FSEL R11, R11, RZ, P1 ;  /* 0x000000ff0b0b7208 */ /* 0x000fe40000800000 */
[----:B------:R-:W-:-:S04]  /*e960*/  @!P0 SHF.R.S32.HI R3, RZ, 0x1, R3 ;  /* 0x00000001ff038819 */ /* 0x000fc80000011403 */
[----:B------:R-:W-:Y:S01]  /*e970*/  @!P0 IADD3 R4, PT, PT, R4, -R3, RZ ;  /* 0x8000000304048210 */ /* 0x000fe20007ffe0ff */
[----:B------:R-:W-:-:S03]  /*e980*/  @!P0 IMAD R9, R3, 0x100000, R9 ;  /* 0x0010000003098824 */ /* 0x000fc600078e0209 */
[----:B------:R-:W-:Y:S01]  /*e990*/  @!P0 LEA R5, R4, 0x3ff00000, 0x14 ;  /* 0x3ff0000004058811 */ /* 0x000fe200078ea0ff */
[----:B------:R-:W-:-:S06]  /*e9a0*/  @!P0 IMAD.MOV.U32 R4, RZ, RZ, RZ ;  /* 0x000000ffff048224 */ /* 0x000fcc00078e00ff */
[----:B------:R-:W-:-:S11]  /*e9b0*/  @!P0 DMUL R10, R8, R4 ;  /* 0x00000004080a8228 */ /* 0x000fd60000000000 */
.L_x_8153:
[----:B------:R-:W-:Y:S01]  /*e9c0*/  DFMA R12, R12, R10, R10 ;  /* 0x0000000a0c0c722b */ /* 0x000fe2000000000a */
[----:B------:R-:W-:Y:S01]  /*e9d0*/  MOV R4, R0 ;  /* 0x0000000000047202 */ /* 0x000fe20000000f00 */
[----:B------:R-:W-:Y:S01]  /*e9e0*/  DSETP.NEU.AND P0, PT, |R10|, +INF , PT ;  /* 0x7ff000000a00742a */ /* 0x000fe20003f0d200 */
[----:B------:R-:W-:-:S07]  /*e9f0*/  IMAD.MOV.U32 R5, RZ, RZ, 0x0 ;  /* 0x00000000ff057424 */ /* 0x000fce00078e00ff */
[----:B------:R-:W-:Y:S02]  /*ea00*/  FSEL R6, R10, R12, !P0 ;  /* 0x0000000c0a067208 */ /* 0x000fe40004000000 */
[----:B------:R-:W-:Y:S01]  /*ea10*/  FSEL R7, R11, R13, !P0 ;  /* 0x0000000d0b077208 */ /* 0x000fe20004000000 */
[----:B------:R-:W-:Y:S06]  /*ea20*/  RET.REL.NODEC R4 `(_ZN2at6native18elementwise_kernelILi128ELi4EZNS0_15gpu_kernel_implIZNS0_50_GLOBAL__N__2680c7bb_12_PowKernel_cu_7dd49032_300329pow_tensor_scalar_kernel_implIddEEvRNS_18TensorIteratorBaseET0_EUldE2_EEvS6_RKT_EUliE_EEviT1_) ;  /* 0xffffff1404747950 */ /* 0x000fec0003c3ffff */
.L_x_8154:
        /* <DEDUP_REMOVED lines=13> */
.L_x_68307:


//--------------------- .text._ZN2at6native27unrolled_elementwise_kernelIZNS0_50_GLOBAL__N__2680c7bb_12_PowKernel_cu_7dd49032_300329pow_tensor_scalar_kernel_implIddEEvRNS_18TensorIteratorBaseET0_EUldE2_St5arrayIPcLm2EELi4E23TrivialOffsetCalculatorILi1EjESC_NS0_6memory12LoadWithCastILi1EEENSD_13StoreWithCastILi1EEEEEviT_S6_T2_T3_T4_T5_ --------------------------
	.section	.text._ZN2at6native27unrolled_elementwise_kernelIZNS0_50_GLOBAL__N__2680c7bb_12_PowKernel_cu_7dd49032_300329pow_tensor_scalar_kernel_implIddEEvRNS_18TensorIteratorBaseET0_EUldE2_St5arrayIPcLm2EELi4E23TrivialOffsetCalculatorILi1EjESC_NS0_6memory12LoadWithCastILi1EEENSD_13StoreWithCastILi1EEEEEviT_S6_T2_T3_T4_T5_,"ax",@progbits
	.align	128
        .global         _ZN2at6native27unrolled_elementwise_kernelIZNS0_50_GLOBAL__N__2680c7bb_12_PowKernel_cu_7dd49032_300329pow_tensor_scalar_kernel_implIddEEvRNS_18TensorIteratorBaseET0_EUldE2_St5arrayIPcLm2EELi4E23TrivialOffsetCalculatorILi1EjESC_NS0_6memory12LoadWithCastILi1EEENSD_13StoreWithCastILi1EEEEEviT_S6_T2_T3_T4_T5_
        .type           _ZN2at6native27unrolled_elementwise_kernelIZNS0_50_GLOBAL__N__2680c7bb_12_PowKernel_cu_7dd49032_300329pow_tensor_scalar_kernel_implIddEEvRNS_18TensorIteratorBaseET0_EUldE2_St5arrayIPcLm2EELi4E23TrivialOffsetCalculatorILi1EjESC_NS0_6memory12LoadWithCastILi1EEENSD_13StoreWithCastILi1EEEEEviT_S6_T2_T3_T4_T5_,@function
        .size           _ZN2at6native27unrolled_elementwise_kernelIZNS0_50_GLOBAL__N__2680c7bb_12_PowKernel_cu_7dd49032_300329pow_tensor_scalar_kernel_implIddEEvRNS_18TensorIteratorBaseET0_EUldE2_St5arrayIPcLm2EELi4E23TrivialOffsetCalculatorILi1EjESC_NS0_6memory12LoadWithCastILi1EEENSD_13StoreWithCastILi1EEEEEviT_S6_T2_T3_T4_T5_,(.L_x_68308 - _ZN2at6native27unrolled_elementwise_kernelIZNS0_50_GLOBAL__N__2680c7bb_12_PowKernel_cu_7dd49032_300329pow_tensor_scalar_kernel_implIddEEvRNS_18TensorIteratorBaseET0_EUldE2_St5arrayIPcLm2EELi4E23TrivialOffsetCalculatorILi1EjESC_NS0_6memory12LoadWithCastILi1EEENSD_13StoreWithCastILi1EEEEEviT_S6_T2_T3_T4_T5_)
        .other          _ZN2at6native27unrolled_elementwise_kernelIZNS0_50_GLOBAL__N__2680c7bb_12_PowKernel_cu_7dd49032_300329pow_tensor_scalar_kernel_implIddEEvRNS_18TensorIteratorBaseET0_EUldE2_St5arrayIPcLm2EELi4E23TrivialOffsetCalculatorILi1EjESC_NS0_6memory12LoadWithCastILi1EEENSD_13StoreWithCastILi1EEEEEviT_S6_T2_T3_T4_T5_,@"STO_CUDA_ENTRY STV_DEFAULT"
_ZN2at6native27unrolled_elementwise_kernelIZNS0_50_GLOBAL__N__2680c7bb_12_PowKernel_cu_7dd49032_300329pow_tensor_scalar_kernel_implIddEEvRNS_18TensorIteratorBaseET0_EUldE2_St5arrayIPcLm2EELi4E23TrivialOffsetCalculatorILi1EjESC_NS0_6memory12LoadWithCastILi1EEENSD_13StoreWithCastILi1EEEEEviT_S6_T2_T3_T4_T5_:
.text._ZN2at6native27unrolled_elementwise_kernelIZNS0_50_GLOBAL__N__2680c7bb_12_PowKernel_cu_7dd49032_300329pow_tensor_scalar_kernel_implIddEEvRNS_18TensorIteratorBaseET0_EUldE2_St5arrayIPcLm2EELi4E23TrivialOffsetCalculatorILi1EjESC_NS0_6memory12LoadWithCastILi1EEENSD_13StoreWithCastILi1EEEEEviT_S6_T2_T3_T4_T5_:
[----:B------:R-:W0:Y:S01]  /*0000*/  LDC R1, c[0x0][0x37c] ;  /* 0x0000df00ff017b82 */ /* 0x000e220000000800 */
[----:B------:R-:W1:Y:S07]  /*0010*/  S2R R32, SR_CTAID.X ;  /* 0x0000000000207919 */ /* 0x000e6e0000002500 */
[----:B------:R-:W1:Y:S01]  /*0020*/  LDC R3, c[0x0][0x380] ;  /* 0x0000e000ff037b82 */ /* 0x000e620000000800 */
[----:B------:R-:W2:Y:S01]  /*0030*/  LDCU.64 UR36, c[0x0][0x358] ;  /* 0x00006b00ff2477ac */ /* 0x000ea20008000a00 */
[----:B------:R-:W-:Y:S01]  /*0040*/  BSSY.RECONVERGENT B6, `(.L_x_8155) ;  /* 0x00000fb000067945 */ /* 0x000fe20003800200 */
[----:B------:R-:W3:Y:S01]  /*0050*/  S2R R27, SR_TID.X ;  /* 0x00000000001b7919 */ /* 0x000ee20000002100 */
[----:B------:R-:W-:Y:S01]  /*0060*/  CS2R R22, SRZ ;  /* 0x0000000000167805 */ /* 0x000fe2000001ff00 */
        /* <DEDUP_REMOVED lines=24> */
[----:B--2---:R0:W1:Y:S01]  /*01f0*/  I2F.F64.S16 R22, R4 ;  /* 0x0000000400167312 */ /* 0x0040620000101c00 */
[----:B------:R-:W-:Y:S05]  /*0200*/  BRA `(.L_x_8163) ;  /* 0x0000000c00707947 */ /* 0x000fea0003800000 */
.L_x_8161:
[----:B------:R-:W2:Y:S02]  /*0210*/  LDG.E.U8 R4, desc[UR36][R4.64] ;  /* 0x0000002404047981 */ /* 0x000ea4000c1e1100 */
[----:B--2---:R0:W1:Y:S01]  /*0220*/  I2F.F64.U16 R22, R4 ;  /* 0x0000000400167312 */ /* 0x0040620000101800 */
[----:B------:R-:W-:Y:S05]  /*0230*/  BRA `(.L_x_8163) ;  /* 0x0000000c00647947 */ /* 0x000fea0003800000 */
.L_x_8160:
[----:B------:R-:W-:-:S09]  /*0240*/  UISETP.NE.AND UP0, UPT, UR4, 0x2, UPT ;  /* 0x000000020400788c */ /* 0x000fd2000bf05270 */
[----:B------:R-:W-:Y:S05]  /*0250*/  BRA.U !UP0, `(.L_x_8164) ;  /* 0x0000000108287547 */ /* 0x000fea000b800000 */
[----:B------:R-:W-:-:S09]  /*0260*/  UISETP.NE.AND UP0, UPT, UR4, 0x3, UPT ;  /* 0x000000030400788c */ /* 0x000fd2000bf05270 */
[----:B------:R-:W-:Y:S05]  /*0270*/  BRA.U !UP0, `(.L_x_8165) ;  /* 0x0000000108147547 */ /* 0x000fea000b800000 */
[----:B------:R-:W-:-:S09]  /*0280*/  UISETP.NE.AND UP0, UPT, UR4, 0x4, UPT ;  /* 0x000000040400788c */ /* 0x000fd2000bf05270 */
[----:B------:R-:W-:Y:S05]  /*0290*/  BRA.U UP0, `(.L_x_8162) ;  /* 0x0000000900c07547 */ /* 0x000fea000b800000 */
[----:B------:R-:W2:Y:S02]  /*02a0*/  LDG.E.64 R22, desc[UR36][R4.64] ;  /* 0x0000002404167981 */ /* 0x000ea4000c1e1b00 */
[----:B--2---:R-:W0:Y:S01]  /*02b0*/  I2F.F64.S64 R22, R22 ;  /* 0x0000001600167312 */ /* 0x004e220000301c00 */
[----:B------:R-:W-:Y:S05]  /*02c0*/  BRA `(.L_x_8163) ;  /* 0x0000000c00407947 */ /* 0x000fea0003800000 */
.L_x_8165:
[----:B------:R-:W2:Y:S02]  /*02d0*/  LDG.E R4, desc[UR36][R4.64] ;  /* 0x0000002404047981 */ /* 0x000ea4000c1e1900 */
[----:B--2---:R1:W2:Y:S01]  /*02e0*/  I2F.F64 R22, R4 ;  /* 0x0000000400167312 */ /* 0x0042a20000201c00 */
[----:B------:R-:W-:Y:S05]  /*02f0*/  BRA `(.L_x_8163) ;  /* 0x0000000c00347947 */ /* 0x000fea0003800000 */
.L_x_8164:
[----:B------:R-:W2:Y:S02]  /*0300*/  LDG.E.U16 R4, desc[UR36][R4.64] ;  /* 0x0000002404047981 */ /* 0x000ea4000c1e1500 */
[----:B--2---:R3:W4:Y:S01]  /*0310*/  I2F.F64.S16 R22, R4 ;  /* 0x0000000400167312 */ /* 0x0047220000101c00 */
[----:B------:R-:W-:Y:S05]  /*0320*/  BRA `(.L_x_8163) ;  /* 0x0000000c00287947 */ /* 0x000fea0003800000 */
.L_x_8159:
        /* <DEDUP_REMOVED lines=8> */
[----:B------:R-:W0:Y:S01]  /*03b0*/  F2F.F64.F32 R22, R22 ;  /* 0x0000001600167310 */ /* 0x000e220000201800 */
[----:B------:R-:W-:Y:S05]  /*03c0*/  BRA `(.L_x_8163) ;  /* 0x0000000c00007947 */ /* 0x000fea0003800000 */
.L_x_8167:
[----:B------:R-:W2:Y:S02]  /*03d0*/  LDG.E.U16 R0, desc[UR36][R4.64] ;  /* 0x0000002404007981 */ /* 0x000ea4000c1e1500 */
[----:B--2---:R-:W-:-:S05]  /*03e0*/  HADD2.F32 R0, -RZ, R0.H0_H0 ;  /* 0x20000000ff007230 */ /* 0x004fca0000004100 */
[----:B------:R-:W-:-:S04]  /*03f0*/  FMUL.FTZ R0, R0, 1 ;  /* 0x3f80000000007820 */ /* 0x000fc80000410000 */
[----:B------:R0:W1:Y:S01]  /*0400*/  F2F.F64.F32 R22, R0 ;  /* 0x0000000000167310 */ /* 0x0000620000201800 */
[----:B------:R-:W-:Y:S05]  /*0410*/  BRA `(.L_x_8163) ;  /* 0x0000000800ec7947 */ /* 0x000fea0003800000 */
.L_x_8166:
        /* <DEDUP_REMOVED lines=10> */
.L_x_8169:
[----:B------:R-:W2:Y:S02]  /*04c0*/  LDG.E.U16 R4, desc[UR36][R4.64] ;  /* 0x0000002404047981 */ /* 0x000ea4000c1e1500 */
[----:B--2---:R-:W-:-:S05]  /*04d0*/  HADD2.F32 R0, -RZ, R4.H0_H0 ;  /* 0x20000004ff007230 */ /* 0x004fca0000004100 */
[----:B------:R-:W-:-:S04]  /*04e0*/  FMUL.FTZ R0, R0, 1 ;  /* 0x3f80000000007820 */ /* 0x000fc80000410000 */
[----:B------:R0:W1:Y:S01]  /*04f0*/  F2F.F64.F32 R22, R0 ;  /* 0x0000000000167310 */ /* 0x0000620000201800 */
[----:B------:R-:W-:Y:S05]  /*0500*/  BRA `(.L_x_8163) ;  /* 0x0000000800b07947 */ /* 0x000fea0003800000 */
.L_x_8168:
[----:B------:R0:W5:Y:S01]  /*0510*/  LDG.E.64 R22, desc[UR36][R4.64] ;  /* 0x0000002404167981 */ /* 0x000162000c1e1b00 */
[----:B------:R-:W-:Y:S05]  /*0520*/  BRA `(.L_x_8163) ;  /* 0x0000000800a87947 */ /* 0x000fea0003800000 */
.L_x_8158:
        /* <DEDUP_REMOVED lines=13> */
.L_x_8172:
[----:B------:R0:W5:Y:S01]  /*0600*/  LDG.E.64 R22, desc[UR36][R4.64] ;  /* 0x0000002404167981 */ /* 0x000162000c1e1b00 */
[----:B------:R-:W-:Y:S05]  /*0610*/  BRA `(.L_x_8163) ;  /* 0x00000008006c7947 */ /* 0x000fea0003800000 */
.L_x_8171:
        /* <DEDUP_REMOVED lines=25> */
[----:B------:R0:W1:Y:S01]  /*07b0*/  F2F.F64.F32 R22, R3 ;  /* 0x0000000300167310 */ /* 0x0000620000201800 */
[----:B------:R-:W-:Y:S05]  /*07c0*/  BRA `(.L_x_8163) ;  /* 0x0000000800007947 */ /* 0x000fea0003800000 */
.L_x_8174:
        /* <DEDUP_REMOVED lines=13> */
[----:B------:R0:W1:Y:S01]  /*08a0*/  F2F.F64.F32 R22, R0 ;  /* 0x0000000000167310 */ /* 0x0000620000201800 */
[----:B------:R-:W-:Y:S05]  /*08b0*/  BRA `(.L_x_8163) ;  /* 0x0000000400c47947 */ /* 0x000fea0003800000 */
.L_x_8173:
[----:B------:R-:W2:Y:S02]  /*08c0*/  LDG.E.U16 R0, desc[UR36][R4.64] ;  /* 0x0000002404007981 */ /* 0x000ea4000c1e1500 */
[----:B--2---:R-:W-:-:S04]  /*08d0*/  IMAD.U32 R0, R0, 0x10000, RZ ;  /* 0x0001000000007824 */ /* 0x004fc800078e00ff */
[----:B------:R-:W-:-:S04]  /*08e0*/  FMUL.FTZ R0, R0, 1 ;  /* 0x3f80000000007820 */ /* 0x000fc80000410000 */
[----:B------:R0:W1:Y:S01]  /*08f0*/  F2F.F64.F32 R22, R0 ;  /* 0x0000000000167310 */ /* 0x0000620000201800 */
[----:B------:R-:W-:Y:S05]  /*0900*/  BRA `(.L_x_8163) ;  /* 0x0000000400b07947 */ /* 0x000fea0003800000 */
.L_x_8170:
        /* <DEDUP_REMOVED lines=9> */
[----:B--2---:R0:W1:Y:S01]  /*09a0*/  I2F.F64.U16 R22, R4 ;  /* 0x0000000400167312 */ /* 0x0040620000101800 */
[----:B------:R-:W-:Y:S05]  /*09b0*/  BRA `(.L_x_8163) ;  /* 0x0000000400847947 */ /* 0x000fea0003800000 */
.L_x_8177:
        /* <DEDUP_REMOVED lines=21> */
.L_x_8179:
[----:B------:R-:W-:Y:S05]  /*0b10*/  BSYNC.RECONVERGENT B0 ;  /* 0x0000000000007941 */ /* 0x000fea0003800200 */
.L_x_8178:
[----:B------:R-:W-:Y:S01]  /*0b20*/  IMAD.SHL.U32 R0, R0, 0x100000, RZ ;  /* 0x0010000000007824 */ /* 0x000fe200078e00ff */
[----:B------:R-:W-:-:S04]  /*0b30*/  LEA R3, R3, 0x3b800000, 0x17 ;  /* 0x3b80000003037811 */ /* 0x000fc800078eb8ff */
[----:B------:R-:W-:-:S05]  /*0b40*/  LOP3.LUT R0, R3, R0, R7, 0xfe, !PT ;  /* 0x0000000003007212 */ /* 0x000fca00078efe07 */
[----:B------:R-:W-:-:S04]  /*0b50*/  FMUL.FTZ R0, R0, 1 ;  /* 0x3f80000000007820 */ /* 0x000fc80000410000 */
[----:B------:R0:W1:Y:S01]  /*0b60*/  F2F.F64.F32 R22, R0 ;  /* 0x0000000000167310 */ /* 0x0000620000201800 */
[----:B------:R-:W-:Y:S05]  /*0b70*/  BRA `(.L_x_8163) ;  /* 0x0000000400147947 */ /* 0x000fea0003800000 */
.L_x_8176:
        /* <DEDUP_REMOVED lines=21> */
.L_x_8181:
[----:B------:R-:W-:Y:S05]  /*0cd0*/  BSYNC.RECONVERGENT B0 ;  /* 0x0000000000007941 */ /* 0x000fea0003800200 */
.L_x_8180:
[----:B------:R-:W-:Y:S01]  /*0ce0*/  IMAD.SHL.U32 R0, R0, 0x200000, RZ ;  /* 0x0020000000007824 */ /* 0x000fe200078e00ff */
[----:B------:R-:W-:-:S04]  /*0cf0*/  LEA R3, R3, 0x37800000, 0x17 ;  /* 0x3780000003037811 */ /* 0x000fc800078eb8ff */
[----:B------:R-:W-:-:S05]  /*0d00*/  LOP3.LUT R0, R3, R0, R7, 0xfe, !PT ;  /* 0x0000000003007212 */ /* 0x000fca00078efe07 */
[----:B------:R-:W-:-:S04]  /*0d10*/  FMUL.FTZ R0, R0, 1 ;  /* 0x3f80000000007820 */ /* 0x000fc80000410000 */
[----:B------:R0:W1:Y:S01]  /*0d20*/  F2F.F64.F32 R22, R0 ;  /* 0x0000000000167310 */ /* 0x0000620000201800 */
[----:B------:R-:W-:Y:S05]  /*0d30*/  BRA `(.L_x_8163) ;  /* 0x0000000000a47947 */ /* 0x000fea0003800000 */
.L_x_8175:
[----:B------:R-:W-:-:S09]  /*0d40*/  UISETP.NE.AND UP0, UPT, UR4, 0x1c, UPT ;  /* 0x0000001c0400788c */ /* 0x000fd2000bf05270 */
[----:B------:R-:W-:Y:S05]  /*0d50*/  BRA.U !UP0, `(.L_x_8182) ;  /* 0x0000000108947547 */ /* 0x000fea000b800000 */
[----:B------:R-:W-:-:S09]  /*0d60*/  UISETP.NE.AND UP0, UPT, UR4, 0x1d, UPT ;  /* 0x0000001d0400788c */ /* 0x000fd2000bf05270 */
[----:B------:R-:W-:Y:S05]  /*0d70*/  BRA.U !UP0, `(.L_x_8183) ;  /* 0x0000000108807547 */ /* 0x000fea000b800000 */
[----:B------:R-:W-:-:S09]  /*0d80*/  UISETP.NE.AND UP0, UPT, UR4, 0x2c, UPT ;  /* 0x0000002c0400788c */ /* 0x000fd2000bf05270 */
[----:B------:R-:W-:Y:S05]  /*0d90*/  BRA.U !UP0, `(.L_x_8184) ;  /* 0x0000000108487547 */ /* 0x000fea000b800000 */
.L_x_8162:
        /* <DEDUP_REMOVED lines=16> */
.L_x_8185:
[----:B------:R-:W-:Y:S01]  /*0ea0*/  CS2R R22, SRZ ;  /* 0x0000000000167805 */ /* 0x000fe2000001ff00 */
[----:B------:R-:W-:Y:S06]  /*0eb0*/  BRA `(.L_x_8163) ;  /* 0x0000000000447947 */ /* 0x000fec0003800000 */
.L_x_8184:
[----:B------:R-:W2:Y:S01]  /*0ec0*/  LDG.E.U8 R0, desc[UR36][R4.64] ;  /* 0x0000002404007981 */ /* 0x000ea2000c1e1100 */
[----:B------:R-:W-:Y:S02]  /*0ed0*/  IMAD.MOV.U32 R22, RZ, RZ, 0x0 ;  /* 0x00000000ff167424 */ /* 0x000fe400078e00ff */
[----:B------:R-:W-:Y:S01]  /*0ee0*/  IMAD.MOV.U32 R23, RZ, RZ, 0x38000000 ;  /* 0x38000000ff177424 */ /* 0x000fe200078e00ff */
[----:B--2---:R-:W-:-:S13]  /*0ef0*/  ISETP.NE.AND P0, PT, R0, RZ, PT ;  /* 0x000000ff0000720c */ /* 0x004fda0003f05270 */
[----:B------:R-:W-:Y:S05]  /*0f00*/  @!P0 BRA `(.L_x_8163) ;  /* 0x0000000000308947 */ /* 0x000fea0003800000 */
[----:B------:R-:W-:-:S13]  /*0f10*/  ISETP.NE.AND P0, PT, R0, 0xff, PT ;  /* 0x000000ff0000780c */ /* 0x000fda0003f05270 */
[----:B------:R-:W-:Y:S02]  /*0f20*/  @P0 IMAD.SHL.U32 R0, R0, 0x800000, RZ ;  /* 0x0080000000000824 */ /* 0x000fe400078e00ff */
[----:B------:R-:W-:Y:S02]  /*0f30*/  @!P0 IMAD.MOV.U32 R22, RZ, RZ, 0x20000000 ;  /* 0x20000000ff168424 */ /* 0x000fe400078e00ff */
[----:B------:R-:W-:Y:S02]  /*0f40*/  @!P0 IMAD.MOV.U32 R23, RZ, RZ, 0x7ff80000 ;  /* 0x7ff80000ff178424 */ /* 0x000fe400078e00ff */
[----:B------:R-:W-:-:S04]  /*0f50*/  @P0 FMUL.FTZ R0, R0, 1 ;  /* 0x3f80000000000820 */ /* 0x000fc80000410000 */
[----:B------:R0:W1:Y:S01]  /*0f60*/  @P0 F2F.F64.F32 R22, R0 ;  /* 0x0000000000160310 */ /* 0x0000620000201800 */
[----:B------:R-:W-:Y:S05]  /*0f70*/  BRA `(.L_x_8163) ;  /* 0x0000000000147947 */ /* 0x000fea0003800000 */
.L_x_8183:
[----:B------:R-:W2:Y:S02]  /*0f80*/  LDG.E.64 R22, desc[UR36][R4.64] ;  /* 0x0000002404167981 */ /* 0x000ea4000c1e1b00 */
[----:B--2---:R-:W0:Y:S01]  /*0f90*/  I2F.F64.U64 R22, R22 ;  /* 0x0000001600167312 */ /* 0x004e220000301800 */
[----:B------:R-:W-:Y:S05]  /*0fa0*/  BRA `(.L_x_8163) ;  /* 0x0000000000087947 */ /* 0x000fea0003800000 */
.L_x_8182:
[----:B------:R-:W2:Y:S02]  /*0fb0*/  LDG.E R4, desc[UR36][R4.64] ;  /* 0x0000002404047981 */ /* 0x000ea4000c1e1900 */
[----:B--2---:R0:W1:Y:S02]  /*0fc0*/  I2F.F64.U32 R22, R4 ;  /* 0x0000000400167312 */ /* 0x0040640000201800 */
.L_x_8163:
[----:B------:R-:W-:Y:S05]  /*0fd0*/  BSYNC.RECONVERGENT B7 ;  /* 0x0000000000077941 */ /* 0x000fea0003800200 */
.L_x_8157:
[----:B------:R-:W-:-:S07]  /*0fe0*/  VIADD R27, R33, 0x80 ;  /* 0x00000080211b7836 */ /* 0x000fce0000000000 */
.L_x_8156:
[----:B------:R-:W-:Y:S05]  /*0ff0*/  BSYNC.RECONVERGENT B6 ;  /* 0x0000000000067941 */ /* 0x000fea0003800200 */
.L_x_8155:
[----:B------:R-:W-:Y:S01]  /*1000*/  ISETP.GE.AND P0, PT, R27, R2, PT ;  /* 0x000000021b00720c */ /* 0x000fe20003f06270 */
[----:B------:R-:W-:Y:S01]  /*1010*/  BSSY.RECONVERGENT B6, `(.L_x_8186) ;  /* 0x00000f6000067945 */ /* 0x000fe20003800200 */
[----:B------:R-:W-:-:S11]  /*1020*/  CS2R R24, SRZ ;  /* 0x0000000000187805 */ /* 0x000fd6000001ff00 */
[----:B------:R-:W-:Y:S05]  /*1030*/  @P0 BRA `(.L_x_8187) ;  /* 0x0000000c00cc0947 */ /* 0x000fea0003800000 */
[----:B01-3--:R-:W0:Y:S01]  /*1040*/  LDC.64 R4, c[0x0][0x3a0] ;  /* 0x0000e800ff047b82 */ /* 0x00be220000000a00 */
        /* <DEDUP_REMOVED lines=17> */
[----:B------:R-:W3:Y:S02]  /*1160*/  LDG.E.S8 R4, desc[UR36][R4.64] ;  /* 0x0000002404047981 */ /* 0x000ee4000c1e1300 */
[----:B---3--:R0:W1:Y:S01]  /*1170*/  I2F.F64.S16 R24, R4 ;  /* 0x0000000400187312 */ /* 0x0080620000101c00 */
[----:B------:R-:W-:Y:S05]  /*1180*/  BRA `(.L_x_8194) ;  /* 0x0000000c00707947 */ /* 0x000fea0003800000 */
.L_x_8192:
[----:B------:R-:W3:Y:S02]  /*1190*/  LDG.E.U8 R4, desc[UR36][R4.64] ;  /* 0x0000002404047981 */ /* 0x000ee4000c1e1100 */
[----:B---3--:R0:W1:Y:S01]  /*11a0*/  I2F.F64.U16 R24, R4 ;  /* 0x0000000400187312 */ /* 0x0080620000101800 */
[----:B------:R-:W-:Y:S05]  /*11b0*/  BRA `(.L_x_8194) ;  /* 0x0000000c00647947 */ /* 0x000fea0003800000 */
.L_x_8191:
[----:B------:R-:W-:-:S09]  /*11c0*/  UISETP.NE.AND UP0, UPT, UR4, 0x2, UPT ;  /* 0x000000020400788c */ /* 0x000fd2000bf05270 */
[----:B------:R-:W-:Y:S05]  /*11d0*/  BRA.U !UP0, `(.L_x_8195) ;  /* 0x0000000108287547 */ /* 0x000fea000b800000 */
[----:B------:R-:W-:-:S09]  /*11e0*/  UISETP.NE.AND UP0, UPT, UR4, 0x3, UPT ;  /* 0x000000030400788c */ /* 0x000fd2000bf05270 */
[----:B------:R-:W-:Y:S05]  /*11f0*/  BRA.U !UP0, `(.L_x_8196) ;  /* 0x0000000108147547 */ /* 0x000fea000b800000 */
[----:B------:R-:W-:-:S09]  /*1200*/  UISETP.NE.AND UP0, UPT, UR4, 0x4, UPT ;  /* 0x000000040400788c */ /* 0x000fd2000bf05270 */
[----:B------:R-:W-:Y:S05]  /*1210*/  BRA.U UP0, `(.L_x_8193) ;  /* 0x0000000900f07547 */ /* 0x000fea000b800000 */
[----:B------:R-:W3:Y:S02]  /*1220*/  LDG.E.64 R24, desc[UR36][R4.64] ;  /* 0x0000002404187981 */ /* 0x000ee4000c1e1b00 */
[----:B---3--:R-:W0:Y:S01]  /*1230*/  I2F.F64.S64 R24, R24 ;  /* 0x0000001800187312 */ /* 0x008e220000301c00 */
[----:B------:R-:W-:Y:S05]  /*1240*/  BRA `(.L_x_8194) ;  /* 0x0000000c00407947 */ /* 0x000fea0003800000 */
.L_x_8196:
[----:B------:R-:W3:Y:S02]  /*1250*/  LDG.E R4, desc[UR36][R4.64] ;  /* 0x0000002404047981 */ /* 0x000ee4000c1e1900 */
[----:B---3--:R0:W1:Y:S01]  /*1260*/  I2F.F64 R24, R4 ;  /* 0x0000000400187312 */ /* 0x0080620000201c00 */
[----:B------:R-:W-:Y:S05]  /*1270*/  BRA `(.L_x_8194) ;  /* 0x0000000c00347947 */ /* 0x000fea0003800000 */
.L_x_8195:
[----:B------:R-:W3:Y:S02]  /*1280*/  LDG.E.U16 R4, desc[UR36][R4.64] ;  /* 0x0000002404047981 */ /* 0x000ee4000c1e1500 */
[----:B---3--:R0:W1:Y:S01]  /*1290*/  I2F.F64.S16 R24, R4 ;  /* 0x0000000400187312 */ /* 0x0080620000101c00 */
[----:B------:R-:W-:Y:S05]  /*12a0*/  BRA `(.L_x_8194) ;  /* 0x0000000c00287947 */ /* 0x000fea0003800000 */
.L_x_8190:
[----:B------:R-:W-:-:S09]  /*12b0*/  UISETP.GT.AND UP0, UPT, UR4, 0x6, UPT ;  /* 0x000000060400788c */ /* 0x000fd2000bf04270 */
[----:B------:R-:W-:Y:S05]  /*12c0*/  BRA.U UP0, `(.L_x_8197) ;  /* 0x0000000100347547 */ /* 0x000fea000b800000 */
[----:B------:R-:W-:-:S09]  /*12d0*/  UISETP.NE.AND UP0, UPT, UR4, 0x5, UPT ;  /* 0x000000050400788c */ /* 0x000fd2000bf05270 */
[----:B------:R-:W-:Y:S05]  /*12e0*/  BRA.U !UP0, `(.L_x_8198) ;  /* 0x0000000108187547 */ /* 0x000fea000b800000 */
[----:B------:R-:W-:-:S09]  /*12f0*/  UISETP.NE.AND UP0, UPT, UR4, 0x6, UPT ;  /* 0x000000060400788c */ /* 0x000fd2000bf05270 */
[----:B------:R-:W-:Y:S05]  /*1300*/  BRA.U UP0, `(.L_x_8193) ;  /* 0x0000000900b47547 */ /* 0x000fea000b800000 */
[----:B------:R-:W3:Y:S02]  /*1310*/  LDG.E R24, desc[UR36][R4.64] ;  /* 0x0000002404187981 */ /* 0x000ee4000c1e1900 */
[----:B---3--:R-:W-:-:S06]  /*1320*/  FMUL.FTZ R24, R24, 1 ;  /* 0x3f80000018187820 */ /* 0x008fcc0000410000 */
[----:B------:R-:W3:Y:S01]  /*1330*/  F2F.F64.F32 R24, R24 ;  /* 0x0000001800187310 */ /* 0x000ee20000201800 */
[----:B------:R-:W-:Y:S05]  /*1340*/  BRA `(.L_x_8194) ;  /* 0x0000000c00007947 */ /* 0x000fea0003800000 */
.L_x_8198:
[----:B------:R-:W3:Y:S02]  /*1350*/  LDG.E.U16 R0, desc[UR36][R4.64] ;  /* 0x0000002404007981 */ /* 0x000ee4000c1e1500 */
[----:B---3--:R-:W-:-:S05]  /*1360*/  HADD2.F32 R0, -RZ, R0.H0_H0 ;  /* 0x20000000ff007230 */ /* 0x008fca0000004100 */
[----:B------:R-:W-:-:S04]  /*1370*/  FMUL.FTZ R0, R0, 1 ;  /* 0x3f80000000007820 */ /* 0x000fc80000410000 */
[----:B------:R0:W1:Y:S01]  /*1380*/  F2F.F64.F32 R24, R0 ;  /* 0x0000000000187310 */ /* 0x0000620000201800 */
[----:B------:R-:W-:Y:S05]  /*1390*/  BRA `(.L_x_8194) ;  /* 0x0000000800ec7947 */ /* 0x000fea0003800000 */
.L_x_8197:
[----:B------:R-:W-:-:S09]  /*13a0*/  UISETP.NE.AND UP0, UPT, UR4, 0x7, UPT ;  /* 0x000000070400788c */ /* 0x000fd2000bf05270 */
[----:B------:R-:W-:Y:S05]  /*13b0*/  BRA.U !UP0, `(.L_x_8199) ;  /* 0x0000000108347547 */ /* 0x000fea000b800000 */
[----:B------:R-:W-:-:S09]  /*13c0*/  UISETP.NE.AND UP0, UPT, UR4, 0x8, UPT ;  /* 0x000000080400788c */ /* 0x000fd2000bf05270 */
[----:B------:R-:W-:Y:S05]  /*13d0*/  BRA.U !UP0, `(.L_x_8200) ;  /* 0x0000000108187547 */ /* 0x000fea000b800000 */
[----:B------:R-:W-:-:S09]  /*13e0*/  UISETP.NE.AND UP0, UPT, UR4, 0x9, UPT ;  /* 0x000000090400788c */ /* 0x000fd2000bf05270 */
[----:B------:R-:W-:Y:S05]  /*13f0*/  BRA.U UP0, `(.L_x_8193) ;  /* 0x0000000900787547 */ /* 0x000fea000b800000 */
[----:B------:R-:W3:Y:S02]  /*1400*/  LDG.E R4, desc[UR36][R4.64] ;  /* 0x0000002404047981 */ /* 0x000ee4000c1e1900 */
[----:B---3--:R-:W-:-:S06]  /*1410*/  FMUL.FTZ R24, R4, 1 ;  /* 0x3f80000004187820 */ /* 0x008fcc0000410000 */
[----:B------:R-:W0:Y:S01]  /*1420*/  F2F.F64.F32 R24, R24 ;  /* 0x0000001800187310 */ /* 0x000e220000201800 */
[----:B------:R-:W-:Y:S05]  /*1430*/  BRA `(.L_x_8194) ;  /* 0x0000000800c47947 */ /* 0x000fea0003800000 */
.L_x_8200:
[----:B------:R-:W3:Y:S02]  /*1440*/  LDG.E.U16 R4, desc[UR36][R4.64] ;  /* 0x0000002404047981 */ /* 0x000ee4000c1e1500 */
[----:B---3--:R-:W-:-:S05]  /*1450*/  HADD2.F32 R0, -RZ, R4.H0_H0 ;  /* 0x20000004ff007230 */ /* 0x008fca0000004100 */
[----:B------:R-:W-:-:S04]  /*1460*/  FMUL.FTZ R0, R0, 1 ;  /* 0x3f80000000007820 */ /* 0x000fc80000410000 */
[----:B------:R0:W1:Y:S01]  /*1470*/  F2F.F64.F32 R24, R0 ;  /* 0x0000000000187310 */ /* 0x0000620000201800 */
[----:B------:R-:W-:Y:S05]  /*1480*/  BRA `(.L_x_8194) ;  /* 0x0000000800b07947 */ /* 0x000fea0003800000 */
.L_x_8199:
[----:B------:R0:W5:Y:S01]  /*1490*/  LDG.E.64 R24, desc[UR36][R4.64] ;  /* 0x0000002404187981 */ /* 0x000162000c1e1b00 */
[----:B------:R-:W-:Y:S05]  /*14a0*/  BRA `(.L_x_8194) ;  /* 0x0000000800a87947 */ /* 0x000fea0003800000 */
.L_x_8189:
        /* <DEDUP_REMOVED lines=8> */
[----:B------:R-:W3:Y:S01]  /*1530*/  LDG.E.U8 R4, desc[UR36][R4.64] ;  /* 0x0000002404047981 */ /* 0x000ee2000c1e1100 */
[----:B------:R-:W-:Y:S01]  /*1540*/  IMAD.MOV.U32 R24, RZ, RZ, RZ ;  /* 0x000000ffff187224 */ /* 0x000fe200078e00ff */
[----:B---3--:R-:W-:-:S04]  /*1550*/  ISETP.NE.AND P0, PT, R4, RZ, PT ;  /* 0x000000ff0400720c */ /* 0x008fc80003f05270 */
[----:B------:R-:W-:Y:S01]  /*1560*/  FSEL R25, RZ, 1.875, !P0 ;  /* 0x3ff00000ff197808 */ /* 0x000fe20004000000 */
[----:B------:R-:W-:Y:S08]  /*1570*/  BRA `(.L_x_8194) ;  /* 0x0000000800747947 */ /* 0x000ff00003800000 */
.L_x_8203:
[----:B------:R0:W5:Y:S01]  /*1580*/  LDG.E.64 R24, desc[UR36][R4.64] ;  /* 0x0000002404187981 */ /* 0x000162000c1e1b00 */
[----:B------:R-:W-:Y:S05]  /*1590*/  BRA `(.L_x_8194) ;  /* 0x00000008006c7947 */ /* 0x000fea0003800000 */
.L_x_8202:
[----:B------:R-:W-:-:S09]  /*15a0*/  UISETP.NE.AND UP0, UPT, UR4, 0xf, UPT ;  /* 0x0000000f0400788c */ /* 0x000fd2000bf05270 */
[----:B------:R-:W-:Y:S05]  /*15b0*/  BRA.U !UP0, `(.L_x_8204) ;  /* 0x0000000108a07547 */ /* 0x000fea000b800000 */
[----:B------:R-:W-:-:S09]  /*15c0*/  UISETP.NE.AND UP0, UPT, UR4, 0x17, UPT ;  /* 0x000000170400788c */ /* 0x000fd2000bf05270 */
[----:B------:R-:W-:Y:S05]  /*15d0*/  BRA.U !UP0, `(.L_x_8205) ;  /* 0x00000001085c7547 */ /* 0x000fea000b800000 */
[----:B------:R-:W-:-:S09]  /*15e0*/  UISETP.NE.AND UP0, UPT, UR4, 0x18, UPT ;  /* 0x000000180400788c */ /* 0x000fd2000bf05270 */
[----:B------:R-:W-:Y:S05]  /*15f0*/  BRA.U UP0, `(.L_x_8193) ;  /* 0x0000000500f87547 */ /* 0x000fea000b800000 */
[----:B------:R-:W3:Y:S01]  /*1600*/  LDG.E.U8 R0, desc[UR36][R4.64] ;  /* 0x0000002404007981 */ /* 0x000ee2000c1e1100 */
[----:B------:R-:W-:Y:S02]  /*1610*/  IMAD.MOV.U32 R7, RZ, RZ, 0x1f ;  /* 0x0000001fff077424 */ /* 0x000fe400078e00ff */
[----:B---3--:R-:W-:-:S05]  /*1620*/  IMAD.SHL.U32 R0, R0, 0x1000000, RZ ;  /* 0x0100000000007824 */ /* 0x008fca00078e00ff */
        /* <DEDUP_REMOVED lines=18> */
.L_x_8205:
[----:B------:R-:W3:Y:S02]  /*1750*/  LDG.E.U8 R4, desc[UR36][R4.64] ;  /* 0x0000002404047981 */ /* 0x000ee4000c1e1100 */
[C---:B---3--:R-:W-:Y:S02]  /*1760*/  IMAD.SHL.U32 R0, R4.reuse, 0x2000000, RZ ;  /* 0x0200000004007824 */ /* 0x048fe400078e00ff */
        /* <DEDUP_REMOVED lines=11> */
[----:B------:R0:W1:Y:S01]  /*1820*/  F2F.F64.F32 R24, R0 ;  /* 0x0000000000187310 */ /* 0x0000620000201800 */
[----:B------:R-:W-:Y:S05]  /*1830*/  BRA `(.L_x_8194) ;  /* 0x0000000400c47947 */ /* 0x000fea0003800000 */
.L_x_8204:
[----:B------:R-:W3:Y:S02]  /*1840*/  LDG.E.U16 R0, desc[UR36][R4.64] ;  /* 0x0000002404007981 */ /* 0x000ee4000c1e1500 */
[----:B---3--:R-:W-:-:S04]  /*1850*/  IMAD.U32 R0, R0, 0x10000, RZ ;  /* 0x0001000000007824 */ /* 0x008fc800078e00ff */
[----:B------:R-:W-:-:S04]  /*1860*/  FMUL.FTZ R0, R0, 1 ;  /* 0x3f80000000007820 */ /* 0x000fc80000410000 */
[----:B------:R0:W1:Y:S01]  /*1870*/  F2F.F64.F32 R24, R0 ;  /* 0x0000000000187310 */ /* 0x0000620000201800 */
[----:B------:R-:W-:Y:S05]  /*1880*/  BRA `(.L_x_8194) ;  /* 0x0000000400b07947 */ /* 0x000fea0003800000 */
.L_x_8201:
        /* <DEDUP_REMOVED lines=8> */
[----:B------:R-:W3:Y:S02]  /*1910*/  LDG.E.U16 R4, desc[UR36][R4.64] ;  /* 0x0000002404047981 */ /* 0x000ee4000c1e1500 */
[----:B---3--:R0:W1:Y:S01]  /*1920*/  I2F.F64.U16 R24, R4 ;  /* 0x0000000400187312 */ /* 0x0080620000101800 */
[----:B------:R-:W-:Y:S05]  /*1930*/  BRA `(.L_x_8194) ;  /* 0x0000000400847947 */ /* 0x000fea0003800000 */
.L_x_8208:
[----:B------:R-:W3:Y:S01]  /*1940*/  LDG.E.U8 R4, desc[UR36][R4.64] ;  /* 0x0000002404047981 */ /* 0x000ee2000c1e1100 */
[----:B------:R-:W-:Y:S02]  /*1950*/  CS2R R24, SRZ ;  /* 0x0000000000187805 */ /* 0x000fe4000001ff00 */
[----:B---3--:R-:W-:-:S13]  /*1960*/  ISETP.NE.AND P0, PT, R4, RZ, PT ;  /* 0x000000ff0400720c */ /* 0x008fda0003f05270 */
        /* <DEDUP_REMOVED lines=18> */
.L_x_8210:
[----:B------:R-:W-:Y:S05]  /*1a90*/  BSYNC.RECONVERGENT B0 ;  /* 0x0000000000007941 */ /* 0x000fea0003800200 */
.L_x_8209:
[----:B------:R-:W-:Y:S01]  /*1aa0*/  IMAD.SHL.U32 R0, R0, 0x100000, RZ ;  /* 0x0010000000007824 */ /* 0x000fe200078e00ff */
[----:B------:R-:W-:-:S04]  /*1ab0*/  LEA R3, R3, 0x3b800000, 0x17 ;  /* 0x3b80000003037811 */ /* 0x000fc800078eb8ff */
[----:B------:R-:W-:-:S05]  /*1ac0*/  LOP3.LUT R0, R3, R0, R7, 0xfe, !PT ;  /* 0x0000000003007212 */ /* 0x000fca00078efe07 */
[----:B------:R-:W-:-:S04]  /*1ad0*/  FMUL.FTZ R0, R0, 1 ;  /* 0x3f80000000007820 */ /* 0x000fc80000410000 */
[----:B------:R0:W1:Y:S01]  /*1ae0*/  F2F.F64.F32 R24, R0 ;  /* 0x0000000000187310 */ /* 0x0000620000201800 */
[----:B------:R-:W-:Y:S05]  /*1af0*/  BRA `(.L_x_8194) ;  /* 0x0000000400147947 */ /* 0x000fea0003800000 */
.L_x_8207:
        /* <DEDUP_REMOVED lines=21> */
.L_x_8212:
[----:B------:R-:W-:Y:S05]  /*1c50*/  BSYNC.RECONVERGENT B0 ;  /* 0x0000000000007941 */ /* 0x000fea0003800200 */
.L_x_8211:
[----:B------:R-:W-:Y:S01]  /*1c60*/  IMAD.SHL.U32 R0, R0, 0x200000, RZ ;  /* 0x0020000000007824 */ /* 0x000fe200078e00ff */
[----:B------:R-:W-:-:S04]  /*1c70*/  LEA R3, R3, 0x37800000, 0x17 ;  /* 0x3780000003037811 */ /* 0x000fc800078eb8ff */
[----:B------:R-:W-:-:S05]  /*1c80*/  LOP3.LUT R0, R3, R0, R7, 0xfe, !PT ;  /* 0x0000000003007212 */ /* 0x000fca00078efe07 */
[----:B------:R-:W-:-:S04]  /*1c90*/  FMUL.FTZ R0, R0, 1 ;  /* 0x3f80000000007820 */ /* 0x000fc80000410000 */
[----:B------:R0:W1:Y:S01]  /*1ca0*/  F2F.F64.F32 R24, R0 ;  /* 0x0000000000187310 */ /* 0x0000620000201800 */
[----:B------:R-:W-:Y:S05]  /*1cb0*/  BRA `(.L_x_8194) ;  /* 0x0000000000a47947 */ /* 0x000fea0003800000 */
.L_x_8206:
        /* <DEDUP_REMOVED lines=8> */
[----:B------:R-:W-:Y:S01]  /*1d40*/  IMAD.MOV.U32 R25, RZ, RZ, 0x38000000 ;  /* 0x38000000ff197424 */ /* 0x000fe200078e00ff */
[----:B---3--:R-:W-:-:S13]  /*1d50*/  ISETP.NE.AND P0, PT, R0, RZ, PT ;  /* 0x000000ff0000720c */ /* 0x008fda0003f05270 */
        /* <DEDUP_REMOVED lines=8> */
.L_x_8193:
[----:B------:R-:W-:Y:S01]  /*1de0*/  MOV R0, 0x0 ;  /* 0x0000000000007802 */ /* 0x000fe20000000f00 */
[----:B------:R-:W0:Y:S01]  /*1df0*/  LDCU.64 UR4, c[0x4][0x198] ;  /* 0x01003300ff0477ac */ /* 0x000e220008000a00 */
[----:B------:R-:W-:Y:S02]  /*1e00*/  IMAD.MOV.U32 R8, RZ, RZ, 0x4e ;  /* 0x0000004eff087424 */ /* 0x000fe400078e00ff */
[----:B------:R1:W3:Y:S01]  /*1e10*/  LDC.64 R14, c[0x4][R0] ;  /* 0x01000000000e7b82 */ /* 0x0002e20000000a00 */
[----:B------:R-:W2:Y:S01]  /*1e20*/  LDCU.64 UR6, c[0x4][0x1a0] ;  /* 0x01003400ff0677ac */ /* 0x000ea20008000a00 */
[----:B------:R-:W-:Y:S02]  /*1e30*/  IMAD.MOV.U32 R12, RZ, RZ, 0x1 ;  /* 0x00000001ff0c7424 */ /* 0x000fe400078e00ff */
[----:B------:R-:W-:Y:S01]  /*1e40*/  IMAD.MOV.U32 R13, RZ, RZ, RZ ;  /* 0x000000ffff0d7224 */ /* 0x000fe200078e00ff */
[----:B------:R-:W4:Y:S01]  /*1e50*/  LDCU.64 UR8, c[0x4][0x58] ;  /* 0x01000b00ff0877ac */ /* 0x000f220008000a00 */
[----:B0-----:R-:W-:-:S02]  /*1e60*/  IMAD.U32 R4, RZ, RZ, UR4 ;  /* 0x00000004ff047e24 */ /* 0x001fc4000f8e00ff */
[----:B------:R-:W-:Y:S02]  /*1e70*/  IMAD.U32 R5, RZ, RZ, UR5 ;  /* 0x00000005ff057e24 */ /* 0x000fe4000f8e00ff */
[----:B--2---:R-:W-:Y:S02]  /*1e80*/  IMAD.U32 R6, RZ, RZ, UR6 ;  /* 0x00000006ff067e24 */ /* 0x004fe4000f8e00ff */
[----:B------:R-:W-:Y:S02]  /*1e90*/  IMAD.U32 R7, RZ, RZ, UR7 ;  /* 0x00000007ff077e24 */ /* 0x000fe4000f8e00ff */
[----:B----4-:R-:W-:Y:S02]  /*1ea0*/  IMAD.U32 R10, RZ, RZ, UR8 ;  /* 0x00000008ff0a7e24 */ /* 0x010fe4000f8e00ff */
[----:B-1----:R-:W-:-:S07]  /*1eb0*/  IMAD.U32 R11, RZ, RZ, UR9 ;  /* 0x00000009ff0b7e24 */ /* 0x002fce000f8e00ff */
[----:B------:R-:W-:-:S07]  /*1ec0*/  LEPC R20, `(.L_x_8215) ;  /* 0x000000001014794e */ /* 0x000fce0000000000 */
[----:B---3-5:R-:W-:Y:S05]  /*1ed0*/  CALL.ABS.NOINC R14 ;  /* 0x000000000e007343 */ /* 0x028fea0003c00000 */
.L_x_8215:
[----:B------:R-:W-:Y:S01]  /*1ee0*/  CS2R R24, SRZ ;  /* 0x0000000000187805 */ /* 0x000fe2000001ff00 */
[----:B------:R-:W-:Y:S06]  /*1ef0*/  BRA `(.L_x_8194) ;  /* 0x0000000000147947 */ /* 0x000fec0003800000 */
.L_x_8214:
[----:B------:R-:W3:Y:S02]  /*1f00*/  LDG.E.64 R24, desc[UR36][R4.64] ;  /* 0x0000002404187981 */ /* 0x000ee4000c1e1b00 */
[----:B---3--:R-:W0:Y:S01]  /*1f10*/  I2F.F64.U64 R24, R24 ;  /* 0x0000001800187312 */ /* 0x008e220000301800 */
[----:B------:R-:W-:Y:S05]  /*1f20*/  BRA `(.L_x_8194) ;  /* 0x0000000000087947 */ /* 0x000fea0003800000 */
.L_x_8213:
[----:B------:R-:W3:Y:S02]  /*1f30*/  LDG.E R4, desc[UR36][R4.64] ;  /* 0x0000002404047981 */ /* 0x000ee4000c1e1900 */
[----:B---3--:R0:W1:Y:S02]  /*1f40*/  I2F.F64.U32 R24, R4 ;  /* 0x0000000400187312 */ /* 0x0080640000201800 */
.L_x_8194:
[----:B------:R-:W-:Y:S05]  /*1f50*/  BSYNC.RECONVERGENT B7 ;  /* 0x0000000000077941 */ /* 0x000fea0003800200 */
.L_x_8188:
[----:B------:R-:W-:-:S07]  /*1f60*/  VIADD R27, R27, 0x80 ;  /* 0x000000801b1b7836 */ /* 0x000fce0000000000 */
.L_x_8187:
[----:B------:R-:W-:Y:S05]  /*1f70*/  BSYNC.RECONVERGENT B6 ;  /* 0x0000000000067941 */ /* 0x000fea0003800200 */
.L_x_8186:
        /* <DEDUP_REMOVED lines=25> */
.L_x_8222:
[----:B------:R-:W3:Y:S02]  /*2110*/  LDG.E.U8 R4, desc[UR36][R4.64] ;  /* 0x0000002404047981 */ /* 0x000ee4000c1e1100 */
[----:B---3--:R0:W1:Y:S01]  /*2120*/  I2F.F64.U16 R18, R4 ;  /* 0x0000000400127312 */ /* 0x0080620000101800 */
[----:B------:R-:W-:Y:S05]  /*2130*/  BRA `(.L_x_8224) ;  /* 0x0000000c00647947 */ /* 0x000fea0003800000 */
.L_x_8221:
        /* <DEDUP_REMOVED lines=9> */
.L_x_8226:
[----:B------:R-:W3:Y:S02]  /*21d0*/  LDG.E R4, desc[UR36][R4.64] ;  /* 0x0000002404047981 */ /* 0x000ee4000c1e1900 */
[----:B---3--:R1:W3:Y:S01]  /*21e0*/  I2F.F64 R18, R4 ;  /* 0x0000000400127312 */ /* 0x0082e20000201c00 */
[----:B------:R-:W-:Y:S05]  /*21f0*/  BRA `(.L_x_8224) ;  /* 0x0000000c00347947 */ /* 0x000fea0003800000 */
.L_x_8225:
[----:B------:R-:W3:Y:S02]  /*2200*/  LDG.E.U16 R4, desc[UR36][R4.64] ;  /* 0x0000002404047981 */ /* 0x000ee4000c1e1500 */
[----:B---3--:R0:W1:Y:S01]  /*2210*/  I2F.F64.S16 R18, R4 ;  /* 0x0000000400127312 */ /* 0x0080620000101c00 */
[----:B------:R-:W-:Y:S05]  /*2220*/  BRA `(.L_x_8224) ;  /* 0x0000000c00287947 */ /* 0x000fea0003800000 */
.L_x_8220:
        /* <DEDUP_REMOVED lines=10> */
.L_x_8228:
[----:B------:R-:W3:Y:S02]  /*22d0*/  LDG.E.U16 R0, desc[UR36][R4.64] ;  /* 0x0000002404007981 */ /* 0x000ee4000c1e1500 */
[----:B---3--:R-:W-:-:S05]  /*22e0*/  HADD2.F32 R0, -RZ, R0.H0_H0 ;  /* 0x20000000ff007230 */ /* 0x008fca0000004100 */
[----:B------:R-:W-:-:S04]  /*22f0*/  FMUL.FTZ R0, R0, 1 ;  /* 0x3f80000000007820 */ /* 0x000fc80000410000 */
[----:B------:R0:W1:Y:S01]  /*2300*/  F2F.F64.F32 R18, R0 ;  /* 0x0000000000127310 */ /* 0x0000620000201800 */
[----:B------:R-:W-:Y:S05]  /*2310*/  BRA `(.L_x_8224) ;  /* 0x0000000800ec7947 */ /* 0x000fea0003800000 */
.L_x_8227:
        /* <DEDUP_REMOVED lines=10> */
.L_x_8230:
[----:B------:R-:W3:Y:S02]  /*23c0*/  LDG.E.U16 R4, desc[UR36][R4.64] ;  /* 0x0000002404047981 */ /* 0x000ee4000c1e1500 */
[----:B---3--:R-:W-:-:S05]  /*23d0*/  HADD2.F32 R0, -RZ, R4.H0_H0 ;  /* 0x20000004ff007230 */ /* 0x008fca0000004100 */
[----:B------:R-:W-:-:S04]  /*23e0*/  FMUL.FTZ R0, R0, 1 ;  /* 0x3f80000000007820 */ /* 0x000fc80000410000 */
[----:B------:R0:W1:Y:S01]  /*23f0*/  F2F.F64.F32 R18, R0 ;  /* 0x0000000000127310 */ /* 0x0000620000201800 */
[----:B------:R-:W-:Y:S05]  /*2400*/  BRA `(.L_x_8224) ;  /* 0x0000000800b07947 */ /* 0x000fea0003800000 */
.L_x_8229:
[----:B------:R0:W5:Y:S01]  /*2410*/  LDG.E.64 R18, desc[UR36][R4.64] ;  /* 0x0000002404127981 */ /* 0x000162000c1e1b00 */
[----:B------:R-:W-:Y:S05]  /*2420*/  BRA `(.L_x_8224) ;  /* 0x0000000800a87947 */ /* 0x000fea0003800000 */
.L_x_8219:
        /* <DEDUP_REMOVED lines=13> */
.L_x_8233:
[----:B------:R0:W5:Y:S01]  /*2500*/  LDG.E.64 R18, desc[UR36][R4.64] ;  /* 0x0000002404127981 */ /* 0x000162000c1e1b00 */
[----:B------:R-:W-:Y:S05]  /*2510*/  BRA `(.L_x_8224) ;  /* 0x00000008006c7947 */ /* 0x000fea0003800000 */
.L_x_8232:
        /* <DEDUP_REMOVED lines=27> */
.L_x_8235:
        /* <DEDUP_REMOVED lines=15> */
.L_x_8234:
[----:B------:R-:W3:Y:S02]  /*27c0*/  LDG.E.U16 R0, desc[UR36][R4.64] ;  /* 0x0000002404007981 */ /* 0x000ee4000c1e1500 */
[----:B---3--:R-:W-:-:S04]  /*27d0*/  IMAD.U32 R0, R0, 0x10000, RZ ;  /* 0x0001000000007824 */ /* 0x008fc800078e00ff */
[----:B------:R-:W-:-:S04]  /*27e0*/  FMUL.FTZ R0, R0, 1 ;  /* 0x3f80000000007820 */ /* 0x000fc80000410000 */
[----:B------:R0:W1:Y:S01]  /*27f0*/  F2F.F64.F32 R18, R0 ;  /* 0x0000000000127310 */ /* 0x0000620000201800 */
[----:B------:R-:W-:Y:S05]  /*2800*/  BRA `(.L_x_8224) ;  /* 0x0000000400b07947 */ /* 0x000fea0003800000 */
.L_x_8231:
        /* <DEDUP_REMOVED lines=11> */
.L_x_8238:
        /* <DEDUP_REMOVED lines=21> */
.L_x_8240:
[----:B------:R-:W-:Y:S05]  /*2a10*/  BSYNC.RECONVERGENT B0 ;  /* 0x0000000000007941 */ /* 0x000fea0003800200 */
.L_x_8239:
[----:B------:R-:W-:Y:S01]  /*2a20*/  IMAD.SHL.U32 R0, R0, 0x100000, RZ ;  /* 0x0010000000007824 */ /* 0x000fe200078e00ff */
[----:B------:R-:W-:-:S04]  /*2a30*/  LEA R3, R3, 0x3b800000, 0x17 ;  /* 0x3b80000003037811 */ /* 0x000fc800078eb8ff */
[----:B------:R-:W-:-:S05]  /*2a40*/  LOP3.LUT R0, R3, R0, R7, 0xfe, !PT ;  /* 0x0000000003007212 */ /* 0x000fca00078efe07 */
[----:B------:R-:W-:-:S04]  /*2a50*/  FMUL.FTZ R0, R0, 1 ;  /* 0x3f80000000007820 */ /* 0x000fc80000410000 */
[----:B------:R0:W1:Y:S01]  /*2a60*/  F2F.F64.F32 R18, R0 ;  /* 0x0000000000127310 */ /* 0x0000620000201800 */
[----:B------:R-:W-:Y:S05]  /*2a70*/  BRA `(.L_x_8224) ;  /* 0x0000000400147947 */ /* 0x000fea0003800000 */
.L_x_8237:
        /* <DEDUP_REMOVED lines=21> */
.L_x_8242:
[----:B------:R-:W-:Y:S05]  /*2bd0*/  BSYNC.RECONVERGENT B0 ;  /* 0x0000000000007941 */ /* 0x000fea0003800200 */
.L_x_8241:
[----:B------:R-:W-:Y:S01]  /*2be0*/  IMAD.SHL.U32 R0, R0, 0x200000, RZ ;  /* 0x0020000000007824 */ /* 0x000fe200078e00ff */
[----:B------:R-:W-:-:S04]  /*2bf0*/  LEA R3, R3, 0x37800000, 0x17 ;  /* 0x3780000003037811 */ /* 0x000fc800078eb8ff */
[----:B------:R-:W-:-:S05]  /*2c00*/  LOP3.LUT R0, R3, R0, R7, 0xfe, !PT ;  /* 0x0000000003007212 */ /* 0x000fca00078efe07 */
[----:B------:R-:W-:-:S04]  /*2c10*/  FMUL.FTZ R0, R0, 1 ;  /* 0x3f80000000007820 */ /* 0x000fc80000410000 */
[----:B------:R0:W1:Y:S01]  /*2c20*/  F2F.F64.F32 R18, R0 ;  /* 0x0000000000127310 */ /* 0x0000620000201800 */
[----:B------:R-:W-:Y:S05]  /*2c30*/  BRA `(.L_x_8224) ;  /* 0x0000000000a47947 */ /* 0x000fea0003800000 */
.L_x_8236:
        /* <DEDUP_REMOVED lines=18> */
.L_x_8223:
        /* <DEDUP_REMOVED lines=16> */
.L_x_8245:
[----:B------:R-:W-:Y:S01]  /*2e60*/  CS2R R18, SRZ ;  /* 0x0000000000127805 */ /* 0x000fe2000001ff00 */
[----:B------:R-:W-:Y:S06]  /*2e70*/  BRA `(.L_x_8224) ;  /* 0x0000000000147947 */ /* 0x000fec0003800000 */
.L_x_8244:
[----:B------:R-:W3:Y:S02]  /*2e80*/  LDG.E.64 R18, desc[UR36][R4.64] ;  /* 0x0000002404127981 */ /* 0x000ee4000c1e1b00 */
[----:B---3--:R-:W0:Y:S01]  /*2e90*/  I2F.F64.U64 R18, R18 ;  /* 0x0000001200127312 */ /* 0x008e220000301800 */
[----:B------:R-:W-:Y:S05]  /*2ea0*/  BRA `(.L_x_8224) ;  /* 0x0000000000087947 */ /* 0x000fea0003800000 */
.L_x_8243:
[----:B------:R-:W3:Y:S02]  /*2eb0*/  LDG.E R4, desc[UR36][R4.64] ;  /* 0x0000002404047981 */ /* 0x000ee4000c1e1900 */
[----:B---3--:R0:W1:Y:S02]  /*2ec0*/  I2F.F64.U32 R18, R4 ;  /* 0x0000000400127312 */ /* 0x0080640000201800 */
.L_x_8224:
[----:B------:R-:W-:Y:S05]  /*2ed0*/  BSYNC.RECONVERGENT B7 ;  /* 0x0000000000077941 */ /* 0x000fea0003800200 */
.L_x_8218:
[----:B------:R-:W-:-:S07]  /*2ee0*/  VIADD R27, R27, 0x80 ;  /* 0x000000801b1b7836 */ /* 0x000fce0000000000 */
.L_x_8217:
[----:B------:R-:W-:Y:S05]  /*2ef0*/  BSYNC.RECONVERGENT B6 ;  /* 0x0000000000067941 */ /* 0x000fea0003800200 */
.L_x_8216:
[----:B------:R-:W-:Y:S01]  /*2f00*/  ISETP.GE.AND P0, PT, R27, R2, PT ;  /* 0x000000021b00720c */ /* 0x000fe20003f06270 */
[----:B------:R-:W-:Y:S01]  /*2f10*/  BSSY.RECONVERGENT B6, `(.L_x_8246) ;  /* 0x00000f0000067945 */ /* 0x000fe20003800200 */
[----:B------:R-:W-:-:S11]  /*2f20*/  CS2R R16, SRZ ;  /* 0x0000000000107805 */ /* 0x000fd6000001ff00 */
[----:B------:R-:W-:Y:S05]  /*2f30*/  @P0 BRA `(.L_x_8247) ;  /* 0x0000000c00b40947 */ /* 0x000fea0003800000 */
[----:B01-3--:R-:W0:Y:S01]  /*2f40*/  LDC.64 R4, c[0x0][0x3a0] ;  /* 0x0000e800ff047b82 */ /* 0x00be220000000a00 */
        /* <DEDUP_REMOVED lines=19> */
.L_x_8251:
[----:B------:R-:W3:Y:S02]  /*3080*/  LDG.E.U8 R4, desc[UR36][R4.64] ;  /* 0x0000002404047981 */ /* 0x000ee4000c1e1100 */
[----:B---3--:R0:W1:Y:S01]  /*3090*/  I2F.F64.U16 R16, R4 ;  /* 0x0000000400107312 */ /* 0x0080620000101800 */
[----:B------:R-:W-:Y:S05]  /*30a0*/  BRA `(.L_x_8247) ;  /* 0x0000000c00587947 */ /* 0x000fea0003800000 */
.L_x_8250:
        /* <DEDUP_REMOVED lines=9> */
.L_x_8254:
[----:B------:R-:W3:Y:S02]  /*3140*/  LDG.E R4, desc[UR36][R4.64] ;  /* 0x0000002404047981 */ /* 0x000ee4000c1e1900 */
[----:B---3--:R0:W1:Y:S01]  /*3150*/  I2F.F64 R16, R4 ;  /* 0x0000000400107312 */ /* 0x0080620000201c00 */
[----:B------:R-:W-:Y:S05]  /*3160*/  BRA `(.L_x_8247) ;  /* 0x0000000c00287947 */ /* 0x000fea0003800000 */
.L_x_8253:
[----:B------:R-:W3:Y:S02]  /*3170*/  LDG.E.U16 R4, desc[UR36][R4.64] ;  /* 0x0000002404047981 */ /* 0x000ee4000c1e1500 */
[----:B---3--:R0:W1:Y:S01]  /*3180*/  I2F.F64.S16 R16, R4 ;  /* 0x0000000400107312 */ /* 0x0080620000101c00 */
[----:B------:R-:W-:Y:S05]  /*3190*/  BRA `(.L_x_8247) ;  /* 0x0000000c001c7947 */ /* 0x000fea0003800000 */
.L_x_8249:
        /* <DEDUP_REMOVED lines=10> */
.L_x_8256:
[----:B------:R-:W3:Y:S02]  /*3240*/  LDG.E.U16 R0, desc[UR36][R4.64] ;  /* 0x0000002404007981 */ /* 0x000ee4000c1e1500 */
[----:B---3--:R-:W-:-:S05]  /*3250*/  HADD2.F32 R0, -RZ, R0.H0_H0 ;  /* 0x20000000ff007230 */ /* 0x008fca0000004100 */
[----:B------:R-:W-:-:S04]  /*3260*/  FMUL.FTZ R0, R0, 1 ;  /* 0x3f80000000007820 */ /* 0x000fc80000410000 */
[----:B------:R0:W1:Y:S01]  /*3270*/  F2F.F64.F32 R16, R0 ;  /* 0x0000000000107310 */ /* 0x0000620000201800 */
[----:B------:R-:W-:Y:S05]  /*3280*/  BRA `(.L_x_8247) ;  /* 0x0000000800e07947 */ /* 0x000fea0003800000 */
.L_x_8255:
        /* <DEDUP_REMOVED lines=10> */
.L_x_8258:
[----:B------:R-:W3:Y:S02]  /*3330*/  LDG.E.U16 R4, desc[UR36][R4.64] ;  /* 0x0000002404047981 */ /* 0x000ee4000c1e1500 */
[----:B---3--:R-:W-:-:S05]  /*3340*/  HADD2.F32 R0, -RZ, R4.H0_H0 ;  /* 0x20000004ff007230 */ /* 0x008fca0000004100 */
[----:B------:R-:W-:-:S04]  /*3350*/  FMUL.FTZ R0, R0, 1 ;  /* 0x3f80000000007820 */ /* 0x000fc80000410000 */
[----:B------:R0:W1:Y:S01]  /*3360*/  F2F.F64.F32 R16, R0 ;  /* 0x0000000000107310 */ /* 0x0000620000201800 */
[----:B------:R-:W-:Y:S05]  /*3370*/  BRA `(.L_x_8247) ;  /* 0x0000000800a47947 */ /* 0x000fea0003800000 */
.L_x_8257:
[----:B------:R0:W5:Y:S01]  /*3380*/  LDG.E.64 R16, desc[UR36][R4.64] ;  /* 0x0000002404107981 */ /* 0x000162000c1e1b00 */
[----:B------:R-:W-:Y:S05]  /*3390*/  BRA `(.L_x_8247) ;  /* 0x00000008009c7947 */ /* 0x000fea0003800000 */
.L_x_8248:
        /* <DEDUP_REMOVED lines=13> */
.L_x_8261:
[----:B------:R0:W5:Y:S01]  /*3470*/  LDG.E.64 R16, desc[UR36][R4.64] ;  /* 0x0000002404107981 */ /* 0x000162000c1e1b00 */
[----:B------:R-:W-:Y:S05]  /*3480*/  BRA `(.L_x_8247) ;  /* 0x0000000800607947 */ /* 0x000fea0003800000 */
.L_x_8260:
        /* <DEDUP_REMOVED lines=27> */
.L_x_8263:
        /* <DEDUP_REMOVED lines=15> */
.L_x_8262:
[----:B------:R-:W3:Y:S02]  /*3730*/  LDG.E.U16 R0, desc[UR36][R4.64] ;  /* 0x0000002404007981 */ /* 0x000ee4000c1e1500 */
[----:B---3--:R-:W-:-:S04]  /*3740*/  IMAD.U32 R0, R0, 0x10000, RZ ;  /* 0x0001000000007824 */ /* 0x008fc800078e00ff */
[----:B------:R-:W-:-:S04]  /*3750*/  FMUL.FTZ R0, R0, 1 ;  /* 0x3f80000000007820 */ /* 0x000fc80000410000 */
[----:B------:R0:W1:Y:S01]  /*3760*/  F2F.F64.F32 R16, R0 ;  /* 0x0000000000107310 */ /* 0x0000620000201800 */
[----:B------:R-:W-:Y:S05]  /*3770*/  BRA `(.L_x_8247) ;  /* 0x0000000400a47947 */ /* 0x000fea0003800000 */
.L_x_8259:
        /* <DEDUP_REMOVED lines=11> */
.L_x_8266:
[----:B------:R-:W3:Y:S02]  /*3830*/  LDG.E.U8 R4, desc[UR36][R4.64] ;  /* 0x0000002404047981 */ /* 0x000ee4000c1e1100 */
        /* <DEDUP_REMOVED lines=19> */
.L_x_8268:
[----:B------:R-:W-:Y:S05]  /*3970*/  BSYNC.RECONVERGENT B0 ;  /* 0x0000000000007941 */ /* 0x000fea0003800200 */
.L_x_8267:
[----:B------:R-:W-:Y:S01]  /*3980*/  IMAD.SHL.U32 R0, R0, 0x100000, RZ ;  /* 0x0010000000007824 */ /* 0x000fe200078e00ff */
[----:B------:R-:W-:-:S04]  /*3990*/  LEA R3, R3, 0x3b800000, 0x17 ;  /* 0x3b80000003037811 */ /* 0x000fc800078eb8ff */
[----:B------:R-:W-:-:S05]  /*39a0*/  LOP3.LUT R0, R3, R0, R7, 0xfe, !PT ;  /* 0x0000000003007212 */ /* 0x000fca00078efe07 */
[----:B------:R-:W-:-:S04]  /*39b0*/  FMUL.FTZ R0, R0, 1 ;  /* 0x3f80000000007820 */ /* 0x000fc80000410000 */
[----:B------:R0:W1:Y:S01]  /*39c0*/  F2F.F64.F32 R16, R0 ;  /* 0x0000000000107310 */ /* 0x0000620000201800 */
[----:B------:R-:W-:Y:S05]  /*39d0*/  BRA `(.L_x_8247) ;  /* 0x00000004000c7947 */ /* 0x000fea0003800000 */
.L_x_8265:
        /* <DEDUP_REMOVED lines=20> */
.L_x_8270:
[----:B------:R-:W-:Y:S05]  /*3b20*/  BSYNC.RECONVERGENT B0 ;  /* 0x0000000000007941 */ /* 0x000fea0003800200 */
.L_x_8269:
[----:B------:R-:W-:Y:S01]  /*3b30*/  IMAD.SHL.U32 R0, R0, 0x200000, RZ ;  /* 0x0020000000007824 */ /* 0x000fe200078e00ff */
[----:B------:R-:W-:-:S04]  /*3b40*/  LEA R3, R3, 0x37800000, 0x17 ;  /* 0x3780000003037811 */ /* 0x000fc800078eb8ff */
[----:B------:R-:W-:-:S05]  /*3b50*/  LOP3.LUT R0, R3, R0, R7, 0xfe, !PT ;  /* 0x0000000003007212 */ /* 0x000fca00078efe07 */
[----:B------:R-:W-:-:S04]  /*3b60*/  FMUL.FTZ R0, R0, 1 ;  /* 0x3f80000000007820 */ /* 0x000fc80000410000 */
[----:B------:R0:W1:Y:S01]  /*3b70*/  F2F.F64.F32 R16, R0 ;  /* 0x0000000000107310 */ /* 0x0000620000201800 */
[----:B------:R-:W-:Y:S05]  /*3b80*/  BRA `(.L_x_8247) ;  /* 0x0000000000a07947 */ /* 0x000fea0003800000 */
.L_x_8264:
        /* <DEDUP_REMOVED lines=18> */
.L_x_8252:
        /* <DEDUP_REMOVED lines=16> */
.L_x_8273:
[----:B------:R-:W-:Y:S05]  /*3db0*/  BRA `(.L_x_8247) ;  /* 0x0000000000147947 */ /* 0x000fea0003800000 */
.L_x_8272:
[----:B------:R-:W3:Y:S02]  /*3dc0*/  LDG.E.64 R16, desc[UR36][R4.64] ;  /* 0x0000002404107981 */ /* 0x000ee4000c1e1b00 */
[----:B---3--:R-:W0:Y:S01]  /*3dd0*/  I2F.F64.U64 R16, R16 ;  /* 0x0000001000107312 */ /* 0x008e220000301800 */
[----:B------:R-:W-:Y:S05]  /*3de0*/  BRA `(.L_x_8247) ;  /* 0x0000000000087947 */ /* 0x000fea0003800000 */
.L_x_8271:
[----:B------:R-:W3:Y:S02]  /*3df0*/  LDG.E R4, desc[UR36][R4.64] ;  /* 0x0000002404047981 */ /* 0x000ee4000c1e1900 */
[----:B---3--:R0:W1:Y:S02]  /*3e00*/  I2F.F64.U32 R16, R4 ;  /* 0x0000000400107312 */ /* 0x0080640000201800 */
.L_x_8247:
[----:B------:R-:W-:Y:S05]  /*3e10*/  BSYNC.RECONVERGENT B6 ;  /* 0x0000000000067941 */ /* 0x000fea0003800200 */
.L_x_8246:
[----:B------:R-:W0:Y:S01]  /*3e20*/  LDC.64 R38, c[0x0][0x388] ;  /* 0x0000e200ff267b82 */ /* 0x000e220000000a00 */
[----:B------:R-:W2:Y:S01]  /*3e30*/  LDCU.64 UR4, c[0x0][0x388] ;  /* 0x00007100ff0477ac */ /* 0x000ea20008000a00 */
[----:B------:R-:W-:Y:S01]  /*3e40*/  ISETP.GE.AND P0, PT, R33, R2, PT ;  /* 0x000000022100720c */ /* 0x000fe20003f06270 */
[----:B------:R-:W-:Y:S01]  /*3e50*/  BSSY.RECONVERGENT B0, `(.L_x_8274) ;  /* 0x0000052000007945 */ /* 0x000fe20003800200 */
[----:B--2---:R-:W-:Y:S02]  /*3e60*/  IMAD.U32 R6, RZ, RZ, UR4 ;  /* 0x00000004ff067e24 */ /* 0x004fe4000f8e00ff */
[----:B------:R-:W-:Y:S01]  /*3e70*/  IMAD.U32 R7, RZ, RZ, UR5 ;  /* 0x00000005ff077e24 */ /* 0x000fe2000f8e00ff */
[----:B0-----:R-:W-:-:S03]  /*3e80*/  SHF.R.U32.HI R0, RZ, 0x14, R39 ;  /* 0x00000014ff007819 */ /* 0x001fc60000011627 */
[----:B------:R0:W2:Y:S01]  /*3e90*/  FRND.F64.TRUNC R44, R6 ;  /* 0x00000006002c7313 */ /* 0x0000a2000030d800 */
[----:B------:R-:W-:Y:S02]  /*3ea0*/  ISETP.GE.AND P4, PT, R39, RZ, PT ;  /* 0x000000ff2700720c */ /* 0x000fe40003f86270 */
[----:B------:R-:W-:Y:S02]  /*3eb0*/  LOP3.LUT R0, R0, 0x7ff, RZ, 0xc0, !PT ;  /* 0x000007ff00007812 */ /* 0x000fe400078ec0ff */
[----:B------:R-:W-:-:S03]  /*3ec0*/  SEL R41, RZ, 0x7ff00000, !P4 ;  /* 0x7ff00000ff297807 */ /* 0x000fc60006000000 */
[----:B------:R-:W-:Y:S02]  /*3ed0*/  VIADD R3, R0, 0xfffffc0c ;  /* 0xfffffc0c00037836 */ /* 0x000fe40000000000 */
[----:B------:R-:W0:Y:S03]  /*3ee0*/  LDC R0, c[0x0][0x388] ;  /* 0x0000e200ff007b82 */ /* 0x000e260000000800 */
[CC--:B------:R-:W-:Y:S02]  /*3ef0*/  SHF.L.U32 R37, R38.reuse, R3.reuse, RZ ;  /* 0x0000000326257219 */ /* 0x0c0fe400000006ff */
[----:B------:R-:W-:Y:S02]  /*3f00*/  SHF.L.U64.HI R36, R38, R3, R39 ;  /* 0x0000000326247219 */ /* 0x000fe40000010227 */
[----:B------:R-:W-:Y:S01]  /*3f10*/  ISETP.NE.U32.AND P1, PT, R37, RZ, PT ;  /* 0x000000ff2500720c */ /* 0x000fe20003f25070 */
[----:B------:R-:W0:Y:S01]  /*3f20*/  LDC R3, c[0x0][0x38c] ;  /* 0x0000e300ff037b82 */ /* 0x000e220000000800 */
[----:B------:R-:W-:-:S02]  /*3f30*/  LOP3.LUT R39, R39, 0x7fffffff, RZ, 0xc0, !PT ;  /* 0x7fffffff27277812 */ /* 0x000fc400078ec0ff */
[----:B------:R-:W-:-:S13]  /*3f40*/  ISETP.NE.AND.EX P1, PT, R36, -0x80000000, PT, P1 ;  /* 0x800000002400780c */ /* 0x000fda0003f25310 */
[----:B------:R-:W-:Y:S01]  /*3f50*/  DSETP.NEU.AND P2, PT, |R6|, 0.5, !P1 ;  /* 0x3fe000000600742a */ /* 0x000fe20004f4d200 */
[----:B------:R-:W-:Y:S01]  /*3f60*/  PLOP3.LUT P1, PT, P1, PT, PT, 0x8, 0x80 ;  /* 0x000000000080781c */ /* 0x000fe20000f2e170 */
[----:B--2---:R-:W-:-:S12]  /*3f70*/  @P0 BRA `(.L_x_8275) ;  /* 0x0000000000fc0947 */ /* 0x004fd80003800000 */
[----:B-1--45:R-:W-:Y:S01]  /*3f80*/  DSETP.NEU.AND P5, PT, R22, RZ, PT ;  /* 0x000000ff1600722a */ /* 0x032fe20003fad000 */
[----:B------:R-:W-:Y:S01]  /*3f90*/  PLOP3.LUT P0, PT, PT, PT, PT, 0x80, 0x8 ;  /* 0x000000000008781c */ /* 0x000fe20003f0f070 */
[----:B------:R-:W-:-:S12]  /*3fa0*/  BSSY.RECONVERGENT B1, `(.L_x_8276) ;  /* 0x000001b000017945 */ /* 0x000fd80003800200 */
[----:B------:R-:W-:Y:S01]  /*3fb0*/  @!P5 PLOP3.LUT P0, PT, P4, PT, PT, 0x80, 0x8 ;  /* 0x000000000008d81c */ /* 0x000fe2000270f070 */
[----:B---3--:R-:W-:Y:S01]  /*3fc0*/  @!P5 IMAD.MOV.U32 R4, RZ, RZ, RZ ;  /* 0x000000ffff04d224 */ /* 0x008fe200078e00ff */
[----:B------:R-:W-:Y:S02]  /*3fd0*/  @!P5 SEL R5, R23, RZ, P2 ;  /* 0x000000ff1705d207 */ /* 0x000fe40001000000 */
[----:B------:R-:W-:-:S09]  /*3fe0*/  @!P5 PLOP3.LUT P3, PT, P2, PT, PT, 0x80, 0x8 ;  /* 0x000000000008d81c */ /* 0x000fd2000176f070 */
[----:B------:R-:W-:Y:S01]  /*3ff0*/  @!P0 LOP3.LUT R5, R5, 0x7ff00000, RZ, 0xfc, !PT ;  /* 0x7ff0000005058812 */ /* 0x000fe200078efcff */
[----:B------:R-:W-:Y:S06]  /*4000*/  @!P5 BRA `(.L_x_8277) ;  /* 0x000000000050d947 */ /* 0x000fec0003800000 */
[----:B------:R-:W-:Y:S01]  /*4010*/  DADD R42, -RZ, |R22| ;  /* 0x00000000ff2a7229 */ /* 0x000fe20000000516 */
[----:B------:R-:W-:Y:S01]  /*4020*/  BSSY.RECONVERGENT B2, `(.L_x_8278) ;  /* 0x0000003000027945 */ /* 0x000fe20003800200 */
[----:B------:R-:W-:-:S09]  /*4030*/  MOV R38, 0x4050 ;  /* 0x0000405000267802 */ /* 0x000fd20000000f00 */
[----:B0-----:R-:W-:Y:S05]  /*4040*/  CALL.REL.NOINC `($_ZN2at6native27unrolled_elementwise_kernelIZNS0_50_GLOBAL__N__2680c7bb_12_PowKernel_cu_7dd49032_300329pow_tensor_scalar_kernel_implIddEEvRNS_18TensorIteratorBaseET0_EUldE2_St5arrayIPcLm2EELi4E23TrivialOffsetCalculatorILi1EjESC_NS0_6memory12LoadWithCastILi1EEENSD_13StoreWithCastILi1EEEEEviT_S6_T2_T3_T4_T5_$__internal_accurate_pow) ;  /* 0x0000005400a87944 */ /* 0x001fea0003c00000 */
[----:B------:R-:W-:Y:S05]  /*4050*/  BSYNC.RECONVERGENT B2 ;  /* 0x0000000000027941 */ /* 0x000fea0003800200 */
.L_x_8278:
[----:B------:R-:W0:Y:S01]  /*4060*/  LDCU.64 UR4, c[0x0][0x388] ;  /* 0x00007100ff0477ac */ /* 0x000e220008000a00 */
[----:B------:R-:W-:Y:S01]  /*4070*/  DADD R4, -RZ, -R8 ;  /* 0x00000000ff047229 */ /* 0x000fe20000000908 */
[----:B------:R-:W-:Y:S02]  /*4080*/  ISETP.NE.U32.AND P0, PT, R37, RZ, PT ;  /* 0x000000ff2500720c */ /* 0x000fe40003f05070 */
[----:B------:R-:W-:Y:S02]  /*4090*/  ISETP.GE.AND P6, PT, R23, RZ, PT ;  /* 0x000000ff1700720c */ /* 0x000fe40003fc6270 */
[----:B------:R-:W-:Y:S02]  /*40a0*/  ISETP.NE.AND.EX P0, PT, R36, -0x80000000, PT, P0 ;  /* 0x800000002400780c */ /* 0x000fe40003f05300 */
[----:B------:R-:W-:-:S03]  /*40b0*/  PLOP3.LUT P3, PT, P1, PT, PT, 0x80, 0x8 ;  /* 0x000000000008781c */ /* 0x000fc60000f6f070 */
[-C--:B------:R-:W-:Y:S02]  /*40c0*/  FSEL R11, R4, R8.reuse, !P0 ;  /* 0x00000008040b7208 */ /* 0x080fe40004000000 */
[-C--:B------:R-:W-:Y:S02]  /*40d0*/  FSEL R10, R5, R9.reuse, !P0 ;  /* 0x00000009050a7208 */ /* 0x080fe40004000000 */
[----:B------:R-:W-:Y:S02]  /*40e0*/  FSEL R4, R11, R8, !P6 ;  /* 0x000000080b047208 */ /* 0x000fe40007000000 */
[----:B------:R-:W-:Y:S01]  /*40f0*/  FSEL R5, R10, R9, !P6 ;  /* 0x000000090a057208 */ /* 0x000fe20007000000 */
[----:B0-----:R-:W-:Y:S02]  /*4100*/  IMAD.U32 R6, RZ, RZ, UR4 ;  /* 0x00000004ff067e24 */ /* 0x001fe4000f8e00ff */
[----:B------:R-:W-:-:S06]  /*4110*/  IMAD.U32 R7, RZ, RZ, UR5 ;  /* 0x00000005ff077e24 */ /* 0x000fcc000f8e00ff */
[----:B------:R-:W-:-:S14]  /*4120*/  DSETP.NEU.AND P5, PT, R44, R6, PT ;  /* 0x000000062c00722a */ /* 0x000fdc0003fad000 */
[----:B------:R-:W-:Y:S02]  /*4130*/  @P5 FSEL R4, R4, RZ, P6 ;  /* 0x000000ff04045208 */ /* 0x000fe40003000000 */
[----:B------:R-:W-:-:S07]  /*4140*/  @P5 FSEL R5, R5, -QNAN , P6 ;  /* 0xfff8000005055808 */ /* 0x000fce0003000000 */
.L_x_8277:
[----:B------:R-:W-:Y:S05]  /*4150*/  BSYNC.RECONVERGENT B1 ;  /* 0x0000000000017941 */ /* 0x000fea0003800200 */
.L_x_8276:
[----:B------:R-:W-:Y:S01]  /*4160*/  DADD R8, R22, R6 ;  /* 0x0000000016087229 */ /* 0x000fe20000000006 */
[----:B------:R-:W-:Y:S09]  /*4170*/  BSSY.RECONVERGENT B1, `(.L_x_8279) ;  /* 0x0000019000017945 */ /* 0x000ff20003800200 */
[----:B------:R-:W-:-:S04]  /*4180*/  LOP3.LUT R8, R9, 0x7ff00000, RZ, 0xc0, !PT ;  /* 0x7ff0000009087812 */ /* 0x000fc800078ec0ff */
[----:B------:R-:W-:-:S13]  /*4190*/  ISETP.NE.AND P0, PT, R8, 0x7ff00000, PT ;  /* 0x7ff000000800780c */ /* 0x000fda0003f05270 */
[----:B------:R-:W-:Y:S05]  /*41a0*/  @P0 BRA `(.L_x_8280) ;  /* 0x0000000000540947 */ /* 0x000fea0003800000 */
[----:B------:R-:W-:-:S14]  /*41b0*/  DSETP.NAN.AND P0, PT, R22, R6, PT ;  /* 0x000000061600722a */ /* 0x000fdc0003f08000 */
[----:B------:R-:W-:Y:S01]  /*41c0*/  @P0 DADD R4, R22, R6 ;  /* 0x0000000016040229 */ /* 0x000fe20000000006 */
[----:B------:R-:W-:Y:S10]  /*41d0*/  @P0 BRA `(.L_x_8280) ;  /* 0x0000000000480947 */ /* 0x000ff40003800000 */
[----:B------:R-:W-:Y:S01]  /*41e0*/  DSETP.NEU.AND P5, PT, |R6|, +INF , PT ;  /* 0x7ff000000600742a */ /* 0x000fe20003fad200 */
[----:B------:R-:W-:-:S13]  /*41f0*/  PLOP3.LUT P0, PT, PT, PT, PT, 0x80, 0x8 ;  /* 0x000000000008781c */ /* 0x000fda0003f0f070 */
[----:B------:R-:W-:Y:S01]  /*4200*/  @!P5 PLOP3.LUT P0, PT, P4, PT, PT, 0x80, 0x8 ;  /* 0x000000000008d81c */ /* 0x000fe2000270f070 */
[----:B------:R-:W-:Y:S01]  /*4210*/  @!P5 DSETP.GT.AND P6, PT, |R22|, 1, PT ;  /* 0x3ff000001600d42a */ /* 0x000fe20003fc4200 */
[----:B------:R-:W-:-:S05]  /*4220*/  @!P5 IMAD.MOV.U32 R4, RZ, RZ, RZ ;  /* 0x000000ffff04d224 */ /* 0x000fca00078e00ff */
[----:B------:R-:W-:Y:S01]  /*4230*/  @!P5 SEL R8, RZ, 0x7ff00000, !P6 ;  /* 0x7ff00000ff08d807 */ /* 0x000fe20007000000 */
[----:B------:R-:W-:-:S05]  /*4240*/  @!P5 DSETP.NEU.AND P6, PT, R22, -1, PT ;  /* 0xbff000001600d42a */ /* 0x000fca0003fcd000 */
[----:B------:R-:W-:-:S04]  /*4250*/  @!P0 LOP3.LUT R8, R8, 0x7ff00000, RZ, 0x3c, !PT ;  /* 0x7ff0000008088812 */ /* 0x000fc800078e3cff */
[----:B------:R-:W-:Y:S01]  /*4260*/  @!P5 SEL R5, R8, 0x3ff00000, P6 ;  /* 0x3ff000000805d807 */ /* 0x000fe20003000000 */
[----:B------:R-:W-:Y:S06]  /*4270*/  @!P5 BRA `(.L_x_8280) ;  /* 0x000000000020d947 */ /* 0x000fec0003800000 */
[----:B------:R-:W-:-:S14]  /*4280*/  DSETP.NEU.AND P5, PT, |R22|, +INF , PT ;  /* 0x7ff000001600742a */ /* 0x000fdc0003fad200 */
[----:B------:R-:W-:Y:S01]  /*4290*/  @!P5 VIADD R8, R41, 0x80000000 ;  /* 0x800000002908d836 */ /* 0x000fe20000000000 */
[----:B------:R-:W-:Y:S01]  /*42a0*/  @!P5 ISETP.NE.AND P0, PT, R39, 0x3fe00000, PT ;  /* 0x3fe000002700d80c */ /* 0x000fe20003f05270 */
[----:B------:R-:W-:-:S03]  /*42b0*/  @!P5 IMAD.MOV.U32 R4, RZ, RZ, RZ ;  /* 0x000000ffff04d224 */ /* 0x000fc600078e00ff */
[-C--:B------:R-:W-:Y:S02]  /*42c0*/  @!P5 SEL R8, R8, R41.reuse, P0 ;  /* 0x000000290808d207 */ /* 0x080fe40000000000 */
[----:B------:R-:W-:Y:S02]  /*42d0*/  @!P5 ISETP.GE.AND P0, PT, R23, RZ, PT ;  /* 0x000000ff1700d20c */ /* 0x000fe40003f06270 */
[----:B------:R-:W-:-:S04]  /*42e0*/  @!P5 SEL R8, R8, R41, P3 ;  /* 0x000000290808d207 */ /* 0x000fc80001800000 */
[----:B------:R-:W-:-:S07]  /*42f0*/  @!P5 SEL R5, R8, R41, !P0 ;  /* 0x000000290805d207 */ /* 0x000fce0004000000 */
.L_x_8280:
[----:B------:R-:W-:Y:S05]  /*4300*/  BSYNC.RECONVERGENT B1 ;  /* 0x0000000000017941 */ /* 0x000fea0003800200 */
.L_x_8279:
[----:B------:R-:W-:Y:S02]  /*4310*/  DSETP.NEU.AND P3, PT, R22, 1, PT ;  /* 0x3ff000001600742a */ /* 0x000fe40003f6d000 */
[----:B------:R-:W-:-:S04]  /*4320*/  DSETP.NEU.AND P0, PT, R6, RZ, PT ;  /* 0x000000ff0600722a */ /* 0x000fc80003f0d000 */
[----:B------:R-:W-:Y:S02]  /*4330*/  FSEL R4, R4, RZ, P3 ;  /* 0x000000ff04047208 */ /* 0x000fe40001800000 */
[----:B------:R-:W-:Y:S02]  /*4340*/  FSEL R5, R5, 1.875, P3 ;  /* 0x3ff0000005057808 */ /* 0x000fe40001800000 */
[----:B------:R-:W-:Y:S02]  /*4350*/  FSEL R4, R4, RZ, P0 ;  /* 0x000000ff04047208 */ /* 0x000fe40000000000 */
[----:B------:R-:W-:-:S07]  /*4360*/  FSEL R5, R5, 1.875, P0 ;  /* 0x3ff0000005057808 */ /* 0x000fce0000000000 */
.L_x_8275:
[----:B------:R-:W-:Y:S05]  /*4370*/  BSYNC.RECONVERGENT B0 ;  /* 0x0000000000007941 */ /* 0x000fea0003800200 */
.L_x_8274:
[----:B-1--45:R-:W-:Y:S01]  /*4380*/  VIADD R23, R33, 0x80 ;  /* 0x0000008021177836 */ /* 0x032fe20000000000 */
[----:B------:R-:W-:Y:S04]  /*4390*/  BSSY.RECONVERGENT B0, `(.L_x_8281) ;  /* 0x0000042000007945 */ /* 0x000fe80003800200 */
[----:B------:R-:W-:-:S13]  /*43a0*/  ISETP.GE.AND P0, PT, R23, R2, PT ;  /* 0x000000021700720c */ /* 0x000fda0003f06270 */
[----:B------:R-:W-:Y:S05]  /*43b0*/  @P0 BRA `(.L_x_8282) ;  /* 0x0000000000fc0947 */ /* 0x000fea0003800000 */
[----:B---3--:R-:W-:Y:S01]  /*43c0*/  DSETP.NEU.AND P0, PT, R24, RZ, PT ;  /* 0x000000ff1800722a */ /* 0x008fe20003f0d000 */
[----:B------:R-:W-:-:S13]  /*43d0*/  BSSY.RECONVERGENT B1, `(.L_x_8283) ;  /* 0x000001b000017945 */ /* 0x000fda0003800200 */
[----:B------:R-:W-:Y:S05]  /*43e0*/  @!P0 BRA `(.L_x_8284) ;  /* 0x0000000000548947 */ /* 0x000fea0003800000 */
[----:B------:R-:W-:Y:S01]  /*43f0*/  DADD R42, -RZ, |R24| ;  /* 0x00000000ff2a7229 */ /* 0x000fe20000000518 */
[----:B------:R-:W-:Y:S01]  /*4400*/  BSSY.RECONVERGENT B2, `(.L_x_8285) ;  /* 0x0000003000027945 */ /* 0x000fe20003800200 */
[----:B------:R-:W-:-:S09]  /*4410*/  MOV R38, 0x4430 ;  /* 0x0000443000267802 */ /* 0x000fd20000000f00 */
[----:B0-----:R-:W-:Y:S05]  /*4420*/  CALL.REL.NOINC `($_ZN2at6native27unrolled_elementwise_kernelIZNS0_50_GLOBAL__N__2680c7bb_12_PowKernel_cu_7dd49032_300329pow_tensor_scalar_kernel_implIddEEvRNS_18TensorIteratorBaseET0_EUldE2_St5arrayIPcLm2EELi4E23TrivialOffsetCalculatorILi1EjESC_NS0_6memory12LoadWithCastILi1EEENSD_13StoreWithCastILi1EEEEEviT_S6_T2_T3_T4_T5_$__internal_accurate_pow) ;  /* 0x0000005000b07944 */ /* 0x001fea0003c00000 */
[----:B------:R-:W-:Y:S05]  /*4430*/  BSYNC.RECONVERGENT B2 ;  /* 0x0000000000027941 */ /* 0x000fea0003800200 */
.L_x_8285:
        /* <DEDUP_REMOVED lines=9> */
[----:B0-----:R-:W-:Y:S01]  /*44d0*/  IMAD.U32 R6, RZ, RZ, UR4 ;  /* 0x00000004ff067e24 */ /* 0x001fe2000f8e00ff */
[----:B------:R-:W-:Y:S01]  /*44e0*/  PLOP3.LUT P0, PT, P1, PT, PT, 0x80, 0x8 ;  /* 0x000000000008781c */ /* 0x000fe20000f0f070 */
[----:B------:R-:W-:-:S06]  /*44f0*/  IMAD.U32 R7, RZ, RZ, UR5 ;  /* 0x00000005ff077e24 */ /* 0x000fcc000f8e00ff */
[----:B------:R-:W-:-:S14]  /*4500*/  DSETP.NEU.AND P3, PT, R44, R6, PT ;  /* 0x000000062c00722a */ /* 0x000fdc0003f6d000 */
[----:B------:R-:W-:Y:S02]  /*4510*/  @P3 FSEL R8, R8, RZ, P5 ;  /* 0x000000ff08083208 */ /* 0x000fe40002800000 */
[----:B------:R-:W-:Y:S01]  /*4520*/  @P3 FSEL R9, R9, -QNAN , P5 ;  /* 0xfff8000009093808 */ /* 0x000fe20002800000 */
[----:B------:R-:W-:Y:S06]  /*4530*/  BRA `(.L_x_8286) ;  /* 0x0000000000107947 */ /* 0x000fec0003800000 */
.L_x_8284:
[----:B------:R-:W-:Y:S01]  /*4540*/  SEL R9, R25, RZ, P2 ;  /* 0x000000ff19097207 */ /* 0x000fe20001000000 */
[----:B------:R-:W-:Y:S01]  /*4550*/  IMAD.MOV.U32 R8, RZ, RZ, RZ ;  /* 0x000000ffff087224 */ /* 0x000fe200078e00ff */
[----:B------:R-:W-:Y:S02]  /*4560*/  PLOP3.LUT P0, PT, P2, PT, PT, 0x80, 0x8 ;  /* 0x000000000008781c */ /* 0x000fe4000170f070 */
[----:B------:R-:W-:-:S11]  /*4570*/  @!P4 LOP3.LUT R9, R9, 0x7ff00000, RZ, 0xfc, !PT ;  /* 0x7ff000000909c812 */ /* 0x000fd600078efcff */
.L_x_8286:
[----:B------:R-:W-:Y:S05]  /*4580*/  BSYNC.RECONVERGENT B1 ;  /* 0x0000000000017941 */ /* 0x000fea0003800200 */
.L_x_8283:
[----:B------:R-:W-:Y:S01]  /*4590*/  DADD R10, R24, R6 ;  /* 0x00000000180a7229 */ /* 0x000fe20000000006 */
[----:B------:R-:W-:Y:S09]  /*45a0*/  BSSY.RECONVERGENT B1, `(.L_x_8287) ;  /* 0x000001a000017945 */ /* 0x000ff20003800200 */
[----:B------:R-:W-:-:S04]  /*45b0*/  LOP3.LUT R10, R11, 0x7ff00000, RZ, 0xc0, !PT ;  /* 0x7ff000000b0a7812 */ /* 0x000fc800078ec0ff */
[----:B------:R-:W-:-:S13]  /*45c0*/  ISETP.NE.AND P3, PT, R10, 0x7ff00000, PT ;  /* 0x7ff000000a00780c */ /* 0x000fda0003f65270 */
[----:B------:R-:W-:Y:S05]  /*45d0*/  @P3 BRA `(.L_x_8288) ;  /* 0x0000000000583947 */ /* 0x000fea0003800000 */
[----:B------:R-:W-:-:S14]  /*45e0*/  DSETP.NAN.AND P3, PT, R24, R6, PT ;  /* 0x000000061800722a */ /* 0x000fdc0003f68000 */
[----:B------:R-:W-:Y:S05]  /*45f0*/  @P3 BRA `(.L_x_8289) ;  /* 0x00000000004c3947 */ /* 0x000fea0003800000 */
[----:B------:R-:W-:-:S14]  /*4600*/  DSETP.NEU.AND P3, PT, |R6|, +INF , PT ;  /* 0x7ff000000600742a */ /* 0x000fdc0003f6d200 */
[----:B------:R-:W-:Y:S05]  /*4610*/  @!P3 BRA `(.L_x_8290) ;  /* 0x000000000028b947 */ /* 0x000fea0003800000 */
[----:B------:R-:W-:-:S14]  /*4620*/  DSETP.NEU.AND P3, PT, |R24|, +INF , PT ;  /* 0x7ff000001800742a */ /* 0x000fdc0003f6d200 */
[----:B------:R-:W-:Y:S05]  /*4630*/  @P3 BRA `(.L_x_8288) ;  /* 0x0000000000403947 */ /* 0x000fea0003800000 */
[----:B------:R-:W-:Y:S01]  /*4640*/  VIADD R8, R41, 0x80000000 ;  /* 0x8000000029087836 */ /* 0x000fe20000000000 */
[----:B------:R-:W-:-:S04]  /*4650*/  ISETP.NE.AND P3, PT, R39, 0x3fe00000, PT ;  /* 0x3fe000002700780c */ /* 0x000fc80003f65270 */
[-C--:B------:R-:W-:Y:S02]  /*4660*/  SEL R8, R8, R41.reuse, P3 ;  /* 0x0000002908087207 */ /* 0x080fe40001800000 */
[----:B------:R-:W-:Y:S02]  /*4670*/  ISETP.GE.AND P3, PT, R25, RZ, PT ;  /* 0x000000ff1900720c */ /* 0x000fe40003f66270 */
[----:B------:R-:W-:-:S04]  /*4680*/  SEL R8, R8, R41, P0 ;  /* 0x0000002908087207 */ /* 0x000fc80000000000 */
[----:B------:R-:W-:Y:S01]  /*4690*/  SEL R9, R8, R41, !P3 ;  /* 0x0000002908097207 */ /* 0x000fe20005800000 */
[----:B------:R-:W-:Y:S01]  /*46a0*/  IMAD.MOV.U32 R8, RZ, RZ, RZ ;  /* 0x000000ffff087224 */ /* 0x000fe200078e00ff */
[----:B------:R-:W-:Y:S06]  /*46b0*/  BRA `(.L_x_8288) ;  /* 0x0000000000207947 */ /* 0x000fec0003800000 */
.L_x_8290:
[----:B------:R-:W-:-:S06]  /*46c0*/  DSETP.GT.AND P0, PT, |R24|, 1, PT ;  /* 0x3ff000001800742a */ /* 0x000fcc0003f04200 */
[----:B------:R-:W-:Y:S01]  /*46d0*/  SEL R8, RZ, 0x7ff00000, !P0 ;  /* 0x7ff00000ff087807 */ /* 0x000fe20004000000 */
[----:B------:R-:W-:-:S03]  /*46e0*/  DSETP.NEU.AND P0, PT, R24, -1, PT ;  /* 0xbff000001800742a */ /* 0x000fc60003f0d000 */
[----:B------:R-:W-:-:S04]  /*46f0*/  @!P4 LOP3.LUT R8, R8, 0x7ff00000, RZ, 0x3c, !PT ;  /* 0x7ff000000808c812 */ /* 0x000fc800078e3cff */
[----:B------:R-:W-:Y:S01]  /*4700*/  SEL R9, R8, 0x3ff00000, P0 ;  /* 0x3ff0000008097807 */ /* 0x000fe20000000000 */
[----:B------:R-:W-:Y:S01]  /*4710*/  IMAD.MOV.U32 R8, RZ, RZ, RZ ;  /* 0x000000ffff087224 */ /* 0x000fe200078e00ff */
[----:B------:R-:W-:Y:S06]  /*4720*/  BRA `(.L_x_8288) ;  /* 0x0000000000047947 */ /* 0x000fec0003800000 */
.L_x_8289:
[----:B------:R-:W-:-:S11]  /*4730*/  DADD R8, R24, R6 ;  /* 0x0000000018087229 */ /* 0x000fd60000000006 */
.L_x_8288:
[----:B------:R-:W-:Y:S05]  /*4740*/  BSYNC.RECONVERGENT B1 ;  /* 0x0000000000017941 */ /* 0x000fea0003800200 */
.L_x_8287:
[----:B------:R-:W-:Y:S02]  /*4750*/  DSETP.NEU.AND P0, PT, R24, 1, PT ;  /* 0x3ff000001800742a */ /* 0x000fe40003f0d000 */
[----:B------:R-:W-:-:S04]  /*4760*/  DSETP.NEU.AND P3, PT, R6, RZ, PT ;  /* 0x000000ff0600722a */ /* 0x000fc80003f6d000 */
[----:B------:R-:W-:Y:S02]  /*4770*/  FSEL R8, R8, RZ, P0 ;  /* 0x000000ff08087208 */ /* 0x000fe40000000000 */
[----:B------:R-:W-:Y:S02]  /*4780*/  FSEL R9, R9, 1.875, P0 ;  /* 0x3ff0000009097808 */ /* 0x000fe40000000000 */
[----:B------:R-:W-:Y:S02]  /*4790*/  FSEL R28, R8, RZ, P3 ;  /* 0x000000ff081c7208 */ /* 0x000fe40001800000 */
[----:B------:R-:W-:-:S07]  /*47a0*/  FSEL R29, R9, 1.875, P3 ;  /* 0x3ff00000091d7808 */ /* 0x000fce0001800000 */
.L_x_8282:
[----:B------:R-:W-:Y:S05]  /*47b0*/  BSYNC.RECONVERGENT B0 ;  /* 0x0000000000007941 */ /* 0x000fea0003800200 */
.L_x_8281:
[----:B------:R-:W-:Y:S01]  /*47c0*/  VIADD R9, R33, 0x100 ;  /* 0x0000010021097836 */ /* 0x000fe20000000000 */
        /* <DEDUP_REMOVED lines=11> */
.L_x_8295:
        /* <DEDUP_REMOVED lines=16> */
.L_x_8294:
[----:B------:R-:W-:Y:S01]  /*4980*/  SEL R9, R19, RZ, P2 ;  /* 0x000000ff13097207 */ /* 0x000fe20001000000 */
[----:B------:R-:W-:Y:S01]  /*4990*/  IMAD.MOV.U32 R8, RZ, RZ, RZ ;  /* 0x000000ffff087224 */ /* 0x000fe200078e00ff */
[----:B------:R-:W-:Y:S02]  /*49a0*/  PLOP3.LUT P0, PT, P2, PT, PT, 0x80, 0x8 ;  /* 0x000000000008781c */ /* 0x000fe4000170f070 */
[----:B------:R-:W-:-:S11]  /*49b0*/  @!P4 LOP3.LUT R9, R9, 0x7ff00000, RZ, 0xfc, !PT ;  /* 0x7ff000000909c812 */ /* 0x000fd600078efcff */
.L_x_8296:
[----:B------:R-:W-:Y:S05]  /*49c0*/  BSYNC.RECONVERGENT B1 ;  /* 0x0000000000017941 */ /* 0x000fea0003800200 */
.L_x_8293:
        /* <DEDUP_REMOVED lines=19> */
.L_x_8300:
[----:B------:R-:W-:-:S06]  /*4b00*/  DSETP.GT.AND P0, PT, |R18|, 1, PT ;  /* 0x3ff000001200742a */ /* 0x000fcc0003f04200 */
[----:B------:R-:W-:Y:S01]  /*4b10*/  SEL R8, RZ, 0x7ff00000, !P0 ;  /* 0x7ff00000ff087807 */ /* 0x000fe20004000000 */
[----:B------:R-:W-:-:S03]  /*4b20*/  DSETP.NEU.AND P0, PT, R18, -1, PT ;  /* 0xbff000001200742a */ /* 0x000fc60003f0d000 */
[----:B------:R-:W-:-:S04]  /*4b30*/  @!P4 LOP3.LUT R8, R8, 0x7ff00000, RZ, 0x3c, !PT ;  /* 0x7ff000000808c812 */ /* 0x000fc800078e3cff */
[----:B------:R-:W-:Y:S01]  /*4b40*/  SEL R9, R8, 0x3ff00000, P0 ;  /* 0x3ff0000008097807 */ /* 0x000fe20000000000 */
[----:B------:R-:W-:Y:S01]  /*4b50*/  IMAD.MOV.U32 R8, RZ, RZ, RZ ;  /* 0x000000ffff087224 */ /* 0x000fe200078e00ff */
[----:B------:R-:W-:Y:S06]  /*4b60*/  BRA `(.L_x_8298) ;  /* 0x0000000000047947 */ /* 0x000fec0003800000 */
.L_x_8299:
[----:B------:R-:W-:-:S11]  /*4b70*/  DADD R8, R18, R6 ;  /* 0x0000000012087229 */ /* 0x000fd60000000006 */
.L_x_8298:
[----:B------:R-:W-:Y:S05]  /*4b80*/  BSYNC.RECONVERGENT B1 ;  /* 0x0000000000017941 */ /* 0x000fea0003800200 */
.L_x_8297:
[----:B------:R-:W-:Y:S02]  /*4b90*/  DSETP.NEU.AND P0, PT, R18, 1, PT ;  /* 0x3ff000001200742a */ /* 0x000fe40003f0d000 */
[----:B------:R-:W-:-:S04]  /*4ba0*/  DSETP.NEU.AND P3, PT, R6, RZ, PT ;  /* 0x000000ff0600722a */ /* 0x000fc80003f6d000 */
[----:B------:R-:W-:Y:S02]  /*4bb0*/  FSEL R8, R8, RZ, P0 ;  /* 0x000000ff08087208 */ /* 0x000fe40000000000 */
[----:B------:R-:W-:Y:S02]  /*4bc0*/  FSEL R9, R9, 1.875, P0 ;  /* 0x3ff0000009097808 */ /* 0x000fe40000000000 */
[----:B------:R-:W-:Y:S02]  /*4bd0*/  FSEL R24, R8, RZ, P3 ;  /* 0x000000ff08187208 */ /* 0x000fe40001800000 */
[----:B------:R-:W-:-:S07]  /*4be0*/  FSEL R25, R9, 1.875, P3 ;  /* 0x3ff0000009197808 */ /* 0x000fce0001800000 */
.L_x_8292:
[----:B------:R-:W-:Y:S05]  /*4bf0*/  BSYNC.RECONVERGENT B0 ;  /* 0x0000000000007941 */ /* 0x000fea0003800200 */
.L_x_8291:
[----:B------:R-:W-:Y:S01]  /*4c00*/  VIADD R9, R33, 0x180 ;  /* 0x0000018021097836 */ /* 0x000fe20000000000 */
[----:B------:R-:W-:Y:S04]  /*4c10*/  BSSY.RECONVERGENT B0, `(.L_x_8301) ;  /* 0x0000043000007945 */ /* 0x000fe80003800200 */
[----:B------:R-:W-:-:S13]  /*4c20*/  ISETP.GE.AND P0, PT, R9, R2, PT ;  /* 0x000000020900720c */ /* 0x000fda0003f06270 */
[----:B------:R-:W-:Y:S05]  /*4c30*/  @P0 BRA `(.L_x_8302) ;  /* 0x0000000400000947 */ /* 0x000fea0003800000 */
[----:B------:R-:W-:Y:S01]  /*4c40*/  DSETP.NEU.AND P0, PT, R16, RZ, PT ;  /* 0x000000ff1000722a */ /* 0x000fe20003f0d000 */
[----:B------:R-:W-:-:S13]  /*4c50*/  BSSY.RECONVERGENT B1, `(.L_x_8303) ;  /* 0x000001a000017945 */ /* 0x000fda0003800200 */
[----:B------:R-:W-:Y:S05]  /*4c60*/  @!P0 BRA `(.L_x_8304) ;  /* 0x0000000000508947 */ /* 0x000fea0003800000 */
[----:B------:R-:W-:Y:S01]  /*4c70*/  DADD R42, -RZ, |R16| ;  /* 0x00000000ff2a7229 */ /* 0x000fe20000000510 */
[----:B------:R-:W-:Y:S01]  /*4c80*/  BSSY.RECONVERGENT B2, `(.L_x_8305) ;  /* 0x0000003000027945 */ /* 0x000fe20003800200 */
[----:B------:R-:W-:-:S09]  /*4c90*/  MOV R38, 0x4cb0 ;  /* 0x00004cb000267802 */ /* 0x000fd20000000f00 */
[----:B0--3--:R-:W-:Y:S05]  /*4ca0*/  CALL.REL.NOINC `($_ZN2at6native27unrolled_elementwise_kernelIZNS0_50_GLOBAL__N__2680c7bb_12_PowKernel_cu_7dd49032_300329pow_tensor_scalar_kernel_implIddEEvRNS_18TensorIteratorBaseET0_EUldE2_St5arrayIPcLm2EELi4E23TrivialOffsetCalculatorILi1EjESC_NS0_6memory12LoadWithCastILi1EEENSD_13StoreWithCastILi1EEEEEviT_S6_T2_T3_T4_T5_$__internal_accurate_pow) ;  /* 0x0000004800907944 */ /* 0x009fea0003c00000 */
[----:B------:R-:W-:Y:S05]  /*4cb0*/  BSYNC.RECONVERGENT B2 ;  /* 0x0000000000027941 */ /* 0x000fea0003800200 */
.L_x_8305:
        /* <DEDUP_REMOVED lines=13> */
[----:B------:R-:W-:Y:S01]  /*4d90*/  @P3 FSEL R9, R9, -QNAN , P2 ;  /* 0xfff8000009093808 */ /* 0x000fe20001000000 */
[----:B------:R-:W-:Y:S06]  /*4da0*/  BRA `(.L_x_8306) ;  /* 0x0000000000107947 */ /* 0x000fec0003800000 */
.L_x_8304:
[----:B------:R-:W-:Y:S01]  /*4db0*/  SEL R9, R17, RZ, P2 ;  /* 0x000000ff11097207 */ /* 0x000fe20001000000 */
[----:B------:R-:W-:Y:S01]  /*4dc0*/  IMAD.MOV.U32 R8, RZ, RZ, RZ ;  /* 0x000000ffff087224 */ /* 0x000fe200078e00ff */
[----:B------:R-:W-:Y:S02]  /*4dd0*/  PLOP3.LUT P1, PT, P2, PT, PT, 0x80, 0x8 ;  /* 0x000000000008781c */ /* 0x000fe4000172f070 */
[----:B------:R-:W-:-:S11]  /*4de0*/  @!P4 LOP3.LUT R9, R9, 0x7ff00000, RZ, 0xfc, !PT ;  /* 0x7ff000000909c812 */ /* 0x000fd600078efcff */
.L_x_8306:
[----:B------:R-:W-:Y:S05]  /*4df0*/  BSYNC.RECONVERGENT B1 ;  /* 0x0000000000017941 */ /* 0x000fea0003800200 */
.L_x_8303:
        /* <DEDUP_REMOVED lines=11> */
[----:B------:R-:W-:Y:S01]  /*4eb0*/  ISETP.GE.AND P0, PT, R17, RZ, PT ;  /* 0x000000ff1100720c */ /* 0x000fe20003f06270 */
[----:B0-----:R-:W-:Y:S01]  /*4ec0*/  VIADD R0, R41, 0x80000000 ;  /* 0x8000000029007836 */ /* 0x001fe20000000000 */
[----:B------:R-:W-:Y:S01]  /*4ed0*/  ISETP.NE.AND P2, PT, R39, 0x3fe00000, PT ;  /* 0x3fe000002700780c */ /* 0x000fe20003f45270 */
[----:B------:R-:W-:-:S03]  /*4ee0*/  IMAD.MOV.U32 R8, RZ, RZ, RZ ;  /* 0x000000ffff087224 */ /* 0x000fc600078e00ff */
[----:B------:R-:W-:-:S07]  /*4ef0*/  SEL R0, R0, R41, P2 ;  /* 0x0000002900007207 */ /* 0x000fce0001000000 */
[----:B------:R-:W-:-:S05]  /*4f00*/  @!P0 SEL R41, R0, R41, P1 ;  /* 0x0000002900298207 */ /* 0x000fca0000800000 */
[----:B------:R-:W-:Y:S01]  /*4f10*/  IMAD.MOV.U32 R9, RZ, RZ, R41 ;  /* 0x000000ffff097224 */ /* 0x000fe200078e0029 */
[----:B------:R-:W-:Y:S06]  /*4f20*/  BRA `(.L_x_8308) ;  /* 0x0000000000287947 */ /* 0x000fec0003800000 */
.L_x_8310:
        /* <DEDUP_REMOVED lines=9> */
.L_x_8309:
[----:B------:R-:W-:-:S11]  /*4fc0*/  DADD R8, R16, R6 ;  /* 0x0000000010087229 */ /* 0x000fd60000000006 */
.L_x_8308:
[----:B------:R-:W-:Y:S05]  /*4fd0*/  BSYNC.RECONVERGENT B1 ;  /* 0x0000000000017941 */ /* 0x000fea0003800200 */
.L_x_8307:
[----:B------:R-:W-:Y:S02]  /*4fe0*/  DSETP.NEU.AND P0, PT, R16, 1, PT ;  /* 0x3ff000001000742a */ /* 0x000fe40003f0d000 */
[----:B------:R-:W-:-:S04]  /*4ff0*/  DSETP.NEU.AND P1, PT, R6, RZ, PT ;  /* 0x000000ff0600722a */ /* 0x000fc80003f2d000 */
[----:B0-----:R-:W-:Y:S02]  /*5000*/  FSEL R0, R8, RZ, P0 ;  /* 0x000000ff08007208 */ /* 0x001fe40000000000 */
[----:B------:R-:W-:Y:S02]  /*5010*/  FSEL R8, R9, 1.875, P0 ;  /* 0x3ff0000009087808 */ /* 0x000fe40000000000 */
[----:B------:R-:W-:Y:S02]  /*5020*/  FSEL R16, R0, RZ, P1 ;  /* 0x000000ff00107208 */ /* 0x000fe40000800000 */
[----:B------:R-:W-:-:S07]  /*5030*/  FSEL R17, R8, 1.875, P1 ;  /* 0x3ff0000008117808 */ /* 0x000fce0000800000 */
.L_x_8302:
[----:B------:R-:W-:Y:S05]  /*5040*/  BSYNC.RECONVERGENT B0 ;  /* 0x0000000000007941 */ /* 0x000fea0003800200 */
.L_x_8301:
[----:B---3--:R-:W1:Y:S01]  /*5050*/  LDC.U8 R18, c[0x0][0x3b4] ;  /* 0x0000ed00ff127b82 */ /* 0x008e620000000000 */
[----:B------:R-:W-:Y:S01]  /*5060*/  ISETP.GE.AND P0, PT, R33, R2, PT ;  /* 0x000000022100720c */ /* 0x000fe20003f06270 */
[----:B------:R-:W-:Y:S04]  /*5070*/  BSSY.RECONVERGENT B7, `(.L_x_8311) ;  /* 0x0000354000077945 */ /* 0x000fe80003800200 */
[----:B------:R-:W-:Y:S08]  /*5080*/  BSSY.RELIABLE B6, `(.L_x_8312) ;  /* 0x0000240000067945 */ /* 0x000ff00003800100 */
[----:B------:R-:W-:Y:S05]  /*5090*/  @P0 BRA `(.L_x_8313) ;  /* 0x0000002000ec0947 */ /* 0x000fea0003800000 */
[----:B------:R-:W2:Y:S01]  /*50a0*/  LDCU UR4, c[0x0][0x3b8] ;  /* 0x00007700ff0477ac */ /* 0x000ea20008000800 */
[----:B------:R-:W3:Y:S01]  /*50b0*/  LDC.64 R8, c[0x0][0x398] ;  /* 0x0000e600ff087b82 */ /* 0x000ee20000000a00 */
[----:B0-----:R-:W-:Y:S01]  /*50c0*/  IMAD R0, R32, 0x200, R33 ;  /* 0x0000020020007824 */ /* 0x001fe200078e0221 */
[----:B-1----:R-:W-:-:S03]  /*50d0*/  PRMT R6, R18, 0x9910, RZ ;  /* 0x0000991012067816 */ /* 0x002fc600000000ff */
[----:B--2---:R-:W-:Y:S02]  /*50e0*/  IMAD R3, R0, UR4, RZ ;  /* 0x0000000400037c24 */ /* 0x004fe4000f8e02ff */
        /* <DEDUP_REMOVED lines=13> */
[----:B------:R-:W0:Y:S01]  /*51c0*/  F2I.F64.TRUNC R5, R4 ;  /* 0x0000000400057311 */ /* 0x000e22000030d100 */
[----:B------:R-:W-:Y:S01]  /*51d0*/  IMAD.MOV.U32 R33, RZ, RZ, R23 ;  /* 0x000000ffff217224 */ /* 0x000fe200078e0017 */
[----:B0-----:R4:W-:Y:S01]  /*51e0*/  STG.E.U8 desc[UR36][R8.64], R5 ;  /* 0x0000000508007986 */ /* 0x0019e2000c101124 */
[----:B------:R-:W-:Y:S05]  /*51f0*/  BRA `(.L_x_8319) ;  /* 0x0000001000407947 */ /* 0x000fea0003800000 */
.L_x_8317:
[----:B------:R-:W0:Y:S01]  /*5200*/  F2I.S64.F64.TRUNC R4, R4 ;  /* 0x0000000400047311 */ /* 0x000e22000030d900 */
[----:B------:R-:W-:Y:S02]  /*5210*/  IMAD.MOV.U32 R33, RZ, RZ, R23 ;  /* 0x000000ffff217224 */ /* 0x000fe400078e0017 */
[----:B0-----:R-:W-:-:S05]  /*5220*/  IMAD.MOV.U32 R3, RZ, RZ, R4 ;  /* 0x000000ffff037224 */ /* 0x001fca00078e0004 */
[----:B------:R3:W-:Y:S01]  /*5230*/  STG.E.U8 desc[UR36][R8.64], R3 ;  /* 0x0000000308007986 */ /* 0x0007e2000c101124 */
[----:B------:R-:W-:Y:S05]  /*5240*/  BRA `(.L_x_8319) ;  /* 0x00000010002c7947 */ /* 0x000fea0003800000 */
.L_x_8316:
[----:B------:R-:W-:-:S13]  /*5250*/  ISETP.NE.AND P0, PT, R0, 0x2, PT ;  /* 0x000000020000780c */ /* 0x000fda0003f05270 */
[----:B------:R-:W-:Y:S05]  /*5260*/  @!P0 BRA `(.L_x_8320) ;  /* 0x0000000000308947 */ /* 0x000fea0003800000 */
[----:B------:R-:W-:-:S13]  /*5270*/  ISETP.NE.AND P0, PT, R0, 0x3, PT ;  /* 0x000000030000780c */ /* 0x000fda0003f05270 */
[----:B------:R-:W-:Y:S05]  /*5280*/  @!P0 BRA `(.L_x_8321) ;  /* 0x0000000000188947 */ /* 0x000fea0003800000 */
[----:B------:R-:W-:-:S13]  /*5290*/  ISETP.NE.AND P0, PT, R0, 0x4, PT ;  /* 0x000000040000780c */ /* 0x000fda0003f05270 */
[----:B------:R-:W-:Y:S05]  /*52a0*/  @P0 BRA `(.L_x_8318) ;  /* 0x0000000c005c0947 */ /* 0x000fea0003800000 */
[----:B------:R-:W0:Y:S01]  /*52b0*/  F2I.S64.F64.TRUNC R4, R4 ;  /* 0x0000000400047311 */ /* 0x000e22000030d900 */
[----:B------:R-:W-:Y:S01]  /*52c0*/  IMAD.MOV.U32 R33, RZ, RZ, R23 ;  /* 0x000000ffff217224 */ /* 0x000fe200078e0017 */
[----:B0-----:R1:W-:Y:S01]  /*52d0*/  STG.E.64 desc[UR36][R8.64], R4 ;  /* 0x0000000408007986 */ /* 0x0013e2000c101b24 */
[----:B------:R-:W-:Y:S05]  /*52e0*/  BRA `(.L_x_8319) ;  /* 0x0000001000047947 */ /* 0x000fea0003800000 */
.L_x_8321:
[----:B------:R-:W0:Y:S01]  /*52f0*/  F2I.F64.TRUNC R5, R4 ;  /* 0x0000000400057311 */ /* 0x000e22000030d100 */
[----:B------:R-:W-:Y:S01]  /*5300*/  IMAD.MOV.U32 R33, RZ, RZ, R23 ;  /* 0x000000ffff217224 */ /* 0x000fe200078e0017 */
[----:B0-----:R2:W-:Y:S01]  /*5310*/  STG.E desc[UR36][R8.64], R5 ;  /* 0x0000000508007986 */ /* 0x0015e2000c101924 */
[----:B------:R-:W-:Y:S05]  /*5320*/  BRA `(.L_x_8319) ;  /* 0x0000000c00f47947 */ /* 0x000fea0003800000 */
.L_x_8320:
[----:B------:R-:W0:Y:S01]  /*5330*/  F2I.F64.TRUNC R5, R4 ;  /* 0x0000000400057311 */ /* 0x000e22000030d100 */
[----:B------:R-:W-:Y:S01]  /*5340*/  IMAD.MOV.U32 R33, RZ, RZ, R23 ;  /* 0x000000ffff217224 */ /* 0x000fe200078e0017 */
[----:B0-----:R0:W-:Y:S01]  /*5350*/  STG.E.U16 desc[UR36][R8.64], R5 ;  /* 0x0000000508007986 */ /* 0x0011e2000c101524 */
[----:B------:R-:W-:Y:S05]  /*5360*/  BRA `(.L_x_8319) ;  /* 0x0000000c00e47947 */ /* 0x000fea0003800000 */
.L_x_8315:
[----:B------:R-:W-:-:S13]  /*5370*/  ISETP.GT.AND P0, PT, R0, 0x6, PT ;  /* 0x000000060000780c */ /* 0x000fda0003f04270 */
[----:B------:R-:W-:Y:S05]  /*5380*/  @P0 BRA `(.L_x_8322) ;  /* 0x0000000000540947 */ /* 0x000fea0003800000 */
[----:B------:R-:W-:-:S13]  /*5390*/  ISETP.NE.AND P0, PT, R0, 0x5, PT ;  /* 0x000000050000780c */ /* 0x000fda0003f05270 */
[----:B------:R-:W-:Y:S05]  /*53a0*/  @!P0 BRA `(.L_x_8323) ;  /* 0x0000000000288947 */ /* 0x000fea0003800000 */
[----:B------:R-:W-:-:S13]  /*53b0*/  ISETP.NE.AND P0, PT, R0, 0x6, PT ;  /* 0x000000060000780c */ /* 0x000fda0003f05270 */
[----:B------:R-:W-:Y:S05]  /*53c0*/  @P0 BRA `(.L_x_8318) ;  /* 0x0000000c00140947 */ /* 0x000fea0003800000 */
[----:B------:R-:W-:Y:S01]  /*53d0*/  UMOV UR4, 0xf0000000 ;  /* 0xf000000000047882 */ /* 0x000fe20000000000 */
[----:B------:R-:W-:Y:S01]  /*53e0*/  UMOV UR5, 0x380fffff ;  /* 0x380fffff00057882 */ /* 0x000fe20000000000 */
[----:B------:R-:W0:Y:S01]  /*53f0*/  F2F.F32.F64 R3, R4 ;  /* 0x0000000400037310 */ /* 0x000e220000301000 */
[----:B------:R-:W-:Y:S01]  /*5400*/  DSETP.GEU.AND P0, PT, |R4|, UR4, PT ;  /* 0x0000000404007e2a */ /* 0x000fe2000bf0e200 */
[----:B------:R-:W-:-:S13]  /*5410*/  IMAD.MOV.U32 R33, RZ, RZ, R23 ;  /* 0x000000ffff217224 */ /* 0x000fda00078e0017 */
[----:B0-----:R-:W-:-:S05]  /*5420*/  @!P0 FMUL R3, R3, 1.175494350822287508e-38 ;  /* 0x0080000003038820 */ /* 0x001fca0000400000 */
[----:B------:R0:W-:Y:S01]  /*5430*/  STG.E desc[UR36][R8.64], R3 ;  /* 0x0000000308007986 */ /* 0x0001e2000c101924 */
[----:B------:R-:W-:Y:S05]  /*5440*/  BRA `(.L_x_8319) ;  /* 0x0000000c00ac7947 */ /* 0x000fea0003800000 */
.L_x_8323:
[----:B------:R-:W-:Y:S01]  /*5450*/  UMOV UR4, 0xf0000000 ;  /* 0xf000000000047882 */ /* 0x000fe20000000000 */
[----:B------:R-:W-:Y:S01]  /*5460*/  UMOV UR5, 0x380fffff ;  /* 0x380fffff00057882 */ /* 0x000fe20000000000 */
[----:B------:R-:W0:Y:S01]  /*5470*/  F2F.F32.F64 R0, R4 ;  /* 0x0000000400007310 */ /* 0x000e220000301000 */
[----:B------:R-:W-:Y:S01]  /*5480*/  DSETP.GEU.AND P0, PT, |R4|, UR4, PT ;  /* 0x0000000404007e2a */ /* 0x000fe2000bf0e200 */
[----:B------:R-:W-:-:S13]  /*5490*/  IMAD.MOV.U32 R33, RZ, RZ, R23 ;  /* 0x000000ffff217224 */ /* 0x000fda00078e0017 */
[----:B0-----:R-:W-:-:S05]  /*54a0*/  @!P0 FMUL R0, R0, 1.175494350822287508e-38 ;  /* 0x0080000000008820 */ /* 0x001fca0000400000 */
[----:B------:R-:W-:-:S05]  /*54b0*/  F2FP.F16.F32.PACK_AB R0, RZ, R0 ;  /* 0x00000000ff00723e */ /* 0x000fca00000000ff */
[----:B------:R0:W-:Y:S01]  /*54c0*/  STG.E.U16 desc[UR36][R8.64], R0 ;  /* 0x0000000008007986 */ /* 0x0001e2000c101524 */
[----:B------:R-:W-:Y:S05]  /*54d0*/  BRA `(.L_x_8319) ;  /* 0x0000000c00887947 */ /* 0x000fea0003800000 */
.L_x_8322:
[----:B------:R-:W-:-:S13]  /*54e0*/  ISETP.NE.AND P0, PT, R0, 0x7, PT ;  /* 0x000000070000780c */ /* 0x000fda0003f05270 */
[----:B------:R-:W-:Y:S05]  /*54f0*/  @!P0 BRA `(.L_x_8324) ;  /* 0x00000000005c8947 */ /* 0x000fea0003800000 */
        /* <DEDUP_REMOVED lines=8> */
[----:B------:R-:W-:Y:S02]  /*5580*/  IMAD.MOV.U32 R7, RZ, RZ, RZ ;  /* 0x000000ffff077224 */ /* 0x000fe400078e00ff */
[----:B------:R-:W-:-:S11]  /*5590*/  IMAD.MOV.U32 R33, RZ, RZ, R23 ;  /* 0x000000ffff217224 */ /* 0x000fd600078e0017 */
[----:B0-----:R-:W-:-:S05]  /*55a0*/  @!P0 FMUL R6, R6, 1.175494350822287508e-38 ;  /* 0x0080000006068820 */ /* 0x001fca0000400000 */
[----:B------:R0:W-:Y:S01]  /*55b0*/  STG.E.64 desc[UR36][R8.64], R6 ;  /* 0x0000000608007986 */ /* 0x0001e2000c101b24 */
[----:B------:R-:W-:Y:S05]  /*55c0*/  BRA `(.L_x_8319) ;  /* 0x0000000c004c7947 */ /* 0x000fea0003800000 */
.L_x_8325:
[----:B------:R-:W-:Y:S01]  /*55d0*/  UMOV UR4, 0xf0000000 ;  /* 0xf000000000047882 */ /* 0x000fe20000000000 */
[----:B------:R-:W-:Y:S01]  /*55e0*/  UMOV UR5, 0x380fffff ;  /* 0x380fffff00057882 */ /* 0x000fe20000000000 */
[----:B------:R-:W0:Y:S01]  /*55f0*/  F2F.F32.F64 R0, R4 ;  /* 0x0000000400007310 */ /* 0x000e220000301000 */
[----:B------:R-:W-:Y:S01]  /*5600*/  DSETP.GEU.AND P0, PT, |R4|, UR4, PT ;  /* 0x0000000404007e2a */ /* 0x000fe2000bf0e200 */
[----:B------:R-:W-:-:S13]  /*5610*/  IMAD.MOV.U32 R33, RZ, RZ, R23 ;  /* 0x000000ffff217224 */ /* 0x000fda00078e0017 */
[----:B0-----:R-:W-:-:S05]  /*5620*/  @!P0 FMUL R0, R0, 1.175494350822287508e-38 ;  /* 0x0080000000008820 */ /* 0x001fca0000400000 */
[----:B------:R-:W-:-:S04]  /*5630*/  F2FP.F16.F32.PACK_AB R3, RZ, R0 ;  /* 0x00000000ff03723e */ /* 0x000fc800000000ff */
[----:B------:R-:W-:-:S05]  /*5640*/  PRMT R3, R3, 0x5410, RZ ;  /* 0x0000541003037816 */ /* 0x000fca00000000ff */
[----:B------:R0:W-:Y:S01]  /*5650*/  STG.E desc[UR36][R8.64], R3 ;  /* 0x0000000308007986 */ /* 0x0001e2000c101924 */
[----:B------:R-:W-:Y:S05]  /*5660*/  BRA `(.L_x_8319) ;  /* 0x0000000c00247947 */ /* 0x000fea0003800000 */
.L_x_8324:
[----:B------:R0:W-:Y:S01]  /*5670*/  STG.E.64 desc[UR36][R8.64], R4 ;  /* 0x0000000408007986 */ /* 0x0001e2000c101b24 */
[----:B------:R-:W-:Y:S01]  /*5680*/  IMAD.MOV.U32 R33, RZ, RZ, R23 ;  /* 0x000000ffff217224 */ /* 0x000fe200078e0017 */
[----:B------:R-:W-:Y:S06]  /*5690*/  BRA `(.L_x_8319) ;  /* 0x0000000c00187947 */ /* 0x000fec0003800000 */
.L_x_8314:
        /* <DEDUP_REMOVED lines=8> */
[----:B------:R-:W-:Y:S01]  /*5720*/  DSETP.NEU.AND P0, PT, R4, RZ, PT ;  /* 0x000000ff0400722a */ /* 0x000fe20003f0d000 */
[----:B------:R-:W-:-:S05]  /*5730*/  IMAD.MOV.U32 R33, RZ, RZ, R23 ;  /* 0x000000ffff217224 */ /* 0x000fca00078e0017 */
[----:B------:R-:W-:-:S05]  /*5740*/  SEL R3, RZ, 0x1, !P0 ;  /* 0x00000001ff037807 */ /* 0x000fca0004000000 */
[----:B------:R0:W-:Y:S01]  /*5750*/  STG.E.U8 desc[UR36][R8.64], R3 ;  /* 0x0000000308007986 */ /* 0x0001e2000c101124 */
[----:B------:R-:W-:Y:S05]  /*5760*/  BRA `(.L_x_8319) ;  /* 0x0000000800e47947 */ /* 0x000fea0003800000 */
.L_x_8328:
[----:B------:R-:W-:Y:S01]  /*5770*/  CS2R R6, SRZ ;  /* 0x0000000000067805 */ /* 0x000fe2000001ff00 */
[----:B------:R-:W-:-:S04]  /*5780*/  IMAD.MOV.U32 R33, RZ, RZ, R23 ;  /* 0x000000ffff217224 */ /* 0x000fc800078e0017 */
[----:B------:R0:W-:Y:S01]  /*5790*/  STG.E.128 desc[UR36][R8.64], R4 ;  /* 0x0000000408007986 */ /* 0x0001e2000c101d24 */
[----:B------:R-:W-:Y:S05]  /*57a0*/  BRA `(.L_x_8319) ;  /* 0x0000000800d47947 */ /* 0x000fea0003800000 */
.L_x_8327:
        /* <DEDUP_REMOVED lines=10> */
[----:B------:R-:W-:Y:S01]  /*5850*/  BSSY.RECONVERGENT B0, `(.L_x_8331) ;  /* 0x000000d000007945 */ /* 0x000fe20003800200 */
[----:B------:R-:W-:-:S12]  /*5860*/  IMAD.MOV.U32 R0, RZ, RZ, 0x7f ;  /* 0x0000007fff007424 */ /* 0x000fd800078e00ff */
[----:B0-----:R-:W-:-:S05]  /*5870*/  @!P0 FMUL R10, R10, 1.175494350822287508e-38 ;  /* 0x008000000a0a8820 */ /* 0x001fca0000400000 */
        /* <DEDUP_REMOVED lines=10> */
.L_x_8332:
[----:B------:R-:W-:Y:S05]  /*5920*/  BSYNC.RECONVERGENT B0 ;  /* 0x0000000000007941 */ /* 0x000fea0003800200 */
.L_x_8331:
[----:B------:R-:W-:Y:S01]  /*5930*/  LOP3.LUT R7, R0, 0x80, R7, 0xf8, !PT ;  /* 0x0000008000077812 */ /* 0x000fe200078ef807 */
[----:B------:R-:W-:-:S04]  /*5940*/  IMAD.MOV.U32 R33, RZ, RZ, R23 ;  /* 0x000000ffff217224 */ /* 0x000fc800078e0017 */
[----:B------:R0:W-:Y:S01]  /*5950*/  STG.E.U8 desc[UR36][R8.64], R7 ;  /* 0x0000000708007986 */ /* 0x0001e2000c101124 */
[----:B------:R-:W-:Y:S05]  /*5960*/  BRA `(.L_x_8319) ;  /* 0x0000000800647947 */ /* 0x000fea0003800000 */
.L_x_8330:
[----:B------:R-:W-:Y:S01]  /*5970*/  UMOV UR4, 0xf0000000 ;  /* 0xf000000000047882 */ /* 0x000fe20000000000 */
[----:B------:R-:W-:Y:S01]  /*5980*/  UMOV UR5, 0x380fffff ;  /* 0x380fffff00057882 */ /* 0x000fe20000000000 */
[----:B------:R-:W0:Y:S01]  /*5990*/  F2F.F32.F64 R10, R4 ;  /* 0x00000004000a7310 */ /* 0x000e220000301000 */
[----:B------:R-:W-:Y:S01]  /*59a0*/  DSETP.GEU.AND P0, PT, |R4|, UR4, PT ;  /* 0x0000000404007e2a */ /* 0x000fe2000bf0e200 */
[----:B------:R-:W-:-:S13]  /*59b0*/  BSSY.RECONVERGENT B0, `(.L_x_8333) ;  /* 0x000000f000007945 */ /* 0x000fda0003800200 */
[----:B0-----:R-:W-:-:S05]  /*59c0*/  @!P0 FMUL R10, R10, 1.175494350822287508e-38 ;  /* 0x008000000a0a8820 */ /* 0x001fca0000400000 */
        /* <DEDUP_REMOVED lines=13> */
.L_x_8334:
[----:B------:R-:W-:Y:S05]  /*5aa0*/  BSYNC.RECONVERGENT B0 ;  /* 0x0000000000007941 */ /* 0x000fea0003800200 */
.L_x_8333:
[----:B------:R-:W-:Y:S01]  /*5ab0*/  LOP3.LUT R7, R0, 0x80, R7, 0xf8, !PT ;  /* 0x0000008000077812 */ /* 0x000fe200078ef807 */
[----:B------:R-:W-:-:S04]  /*5ac0*/  IMAD.MOV.U32 R33, RZ, RZ, R23 ;  /* 0x000000ffff217224 */ /* 0x000fc800078e0017 */
[----:B------:R0:W-:Y:S01]  /*5ad0*/  STG.E.U8 desc[UR36][R8.64], R7 ;  /* 0x0000000708007986 */ /* 0x0001e2000c101124 */
[----:B------:R-:W-:Y:S05]  /*5ae0*/  BRA `(.L_x_8319) ;  /* 0x0000000800047947 */ /* 0x000fea0003800000 */
.L_x_8329:
[----:B------:R-:W-:Y:S01]  /*5af0*/  UMOV UR4, 0xf0000000 ;  /* 0xf000000000047882 */ /* 0x000fe20000000000 */
[----:B------:R-:W-:Y:S01]  /*5b00*/  UMOV UR5, 0x380fffff ;  /* 0x380fffff00057882 */ /* 0x000fe20000000000 */
[----:B------:R-:W0:Y:S01]  /*5b10*/  F2F.F32.F64 R0, R4 ;  /* 0x0000000400007310 */ /* 0x000e220000301000 */
[----:B------:R-:W-:Y:S01]  /*5b20*/  DSETP.GEU.AND P0, PT, |R4|, UR4, PT ;  /* 0x0000000404007e2a */ /* 0x000fe2000bf0e200 */
[----:B------:R-:W-:-:S13]  /*5b30*/  IMAD.MOV.U32 R33, RZ, RZ, R23 ;  /* 0x000000ffff217224 */ /* 0x000fda00078e0017 */
[----:B0-----:R-:W-:-:S05]  /*5b40*/  @!P0 FMUL R0, R0, 1.175494350822287508e-38 ;  /* 0x0080000000008820 */ /* 0x001fca0000400000 */
[----:B------:R-:W-:-:S05]  /*5b50*/  F2FP.BF16.F32.PACK_AB R0, RZ, R0 ;  /* 0x00000000ff00723e */ /* 0x000fca00000010ff */
[----:B------:R0:W-:Y:S01]  /*5b60*/  STG.E.U16 desc[UR36][R8.64], R0 ;  /* 0x0000000008007986 */ /* 0x0001e2000c101524 */
[----:B------:R-:W-:Y:S05]  /*5b70*/  BRA `(.L_x_8319) ;  /* 0x0000000400e07947 */ /* 0x000fea0003800000 */
.L_x_8326:
        /* <DEDUP_REMOVED lines=8> */
[----:B------:R-:W0:Y:S01]  /*5c00*/  F2I.U32.F64.TRUNC R5, R4 ;  /* 0x0000000400057311 */ /* 0x000e22000030d000 */
[----:B------:R-:W-:Y:S01]  /*5c10*/  IMAD.MOV.U32 R33, RZ, RZ, R23 ;  /* 0x000000ffff217224 */ /* 0x000fe200078e0017 */
[----:B0-----:R0:W-:Y:S01]  /*5c20*/  STG.E.U16 desc[UR36][R8.64], R5 ;  /* 0x0000000508007986 */ /* 0x0011e2000c101524 */
[----:B------:R-:W-:Y:S05]  /*5c30*/  BRA `(.L_x_8319) ;  /* 0x0000000400b07947 */ /* 0x000fea0003800000 */
.L_x_8337:
[----:B------:R-:W-:Y:S01]  /*5c40*/  UMOV UR4, 0xf0000000 ;  /* 0xf000000000047882 */ /* 0x000fe20000000000 */
[----:B------:R-:W-:Y:S01]  /*5c50*/  UMOV UR5, 0x380fffff ;  /* 0x380fffff00057882 */ /* 0x000fe20000000000 */
[----:B------:R-:W0:Y:S01]  /*5c60*/  F2F.F32.F64 R7, R4 ;  /* 0x0000000400077310 */ /* 0x000e220000301000 */
[----:B------:R-:W-:Y:S01]  /*5c70*/  DSETP.GEU.AND P0, PT, |R4|, UR4, PT ;  /* 0x0000000404007e2a */ /* 0x000fe2000bf0e200 */
[----:B------:R-:W-:Y:S01]  /*5c80*/  BSSY.RECONVERGENT B0, `(.L_x_8338) ;  /* 0x0000014000007945 */ /* 0x000fe20003800200 */
[----:B------:R-:W-:-:S12]  /*5c90*/  IMAD.MOV.U32 R0, RZ, RZ, 0x80 ;  /* 0x00000080ff007424 */ /* 0x000fd800078e00ff */
[----:B0-----:R-:W-:-:S05]  /*5ca0*/  @!P0 FMUL R7, R7, 1.175494350822287508e-38 ;  /* 0x0080000007078820 */ /* 0x001fca0000400000 */
        /* <DEDUP_REMOVED lines=10> */
.L_x_8340:
[----:B------:R-:W-:-:S04]  /*5d50*/  SHF.R.U32.HI R0, RZ, 0x14, R7 ;  /* 0x00000014ff007819 */ /* 0x000fc80000011607 */
[----:B------:R-:W-:-:S04]  /*5d60*/  LOP3.LUT R0, R0, 0x1, RZ, 0xc0, !PT ;  /* 0x0000000100007812 */ /* 0x000fc800078ec0ff */
[----:B------:R-:W-:-:S04]  /*5d70*/  IADD3 R0, PT, PT, R7, 0x487ffff, R0 ;  /* 0x0487ffff07007810 */ /* 0x000fc80007ffe000 */
[----:B------:R-:W-:-:S04]  /*5d80*/  SHF.R.U32.HI R0, RZ, 0x14, R0 ;  /* 0x00000014ff007819 */ /* 0x000fc80000011600 */
[----:B------:R-:W-:-:S07]  /*5d90*/  LOP3.LUT R3, R0, 0xff, RZ, 0xc0, !PT ;  /* 0x000000ff00037812 */ /* 0x000fce00078ec0ff */
.L_x_8341:
[----:B------:R-:W-:-:S04]  /*5da0*/  SHF.R.U32.HI R0, RZ, 0x18, R7 ;  /* 0x00000018ff007819 */ /* 0x000fc80000011607 */
[----:B------:R-:W-:-:S07]  /*5db0*/  LOP3.LUT R0, R3, 0x80, R0, 0xf8, !PT ;  /* 0x0000008003007812 */ /* 0x000fce00078ef800 */
.L_x_8339:
[----:B------:R-:W-:Y:S05]  /*5dc0*/  BSYNC.RECONVERGENT B0 ;  /* 0x0000000000007941 */ /* 0x000fea0003800200 */
.L_x_8338:
[----:B------:R0:W-:Y:S01]  /*5dd0*/  STG.E.U8 desc[UR36][R8.64], R0 ;  /* 0x0000000008007986 */ /* 0x0001e2000c101124 */
[----:B------:R-:W-:Y:S01]  /*5de0*/  IMAD.MOV.U32 R33, RZ, RZ, R23 ;  /* 0x000000ffff217224 */ /* 0x000fe200078e0017 */
[----:B------:R-:W-:Y:S06]  /*5df0*/  BRA `(.L_x_8319) ;  /* 0x0000000400407947 */ /* 0x000fec0003800000 */
.L_x_8336:
        /* <DEDUP_REMOVED lines=17> */
.L_x_8344:
[----:B------:R-:W-:-:S04]  /*5f10*/  SHF.R.U32.HI R0, RZ, 0x15, R7 ;  /* 0x00000015ff007819 */ /* 0x000fc80000011607 */
[----:B------:R-:W-:-:S04]  /*5f20*/  LOP3.LUT R0, R0, 0x1, RZ, 0xc0, !PT ;  /* 0x0000000100007812 */ /* 0x000fc800078ec0ff */
[----:B------:R-:W-:-:S04]  /*5f30*/  IADD3 R0, PT, PT, R7, 0x88fffff, R0 ;  /* 0x088fffff07007810 */ /* 0x000fc80007ffe000 */
[----:B------:R-:W-:-:S04]  /*5f40*/  SHF.R.U32.HI R0, RZ, 0x15, R0 ;  /* 0x00000015ff007819 */ /* 0x000fc80000011600 */
[----:B------:R-:W-:-:S07]  /*5f50*/  LOP3.LUT R3, R0, 0xff, RZ, 0xc0, !PT ;  /* 0x000000ff00037812 */ /* 0x000fce00078ec0ff */
.L_x_8345:
[----:B------:R-:W-:-:S04]  /*5f60*/  SHF.R.U32.HI R0, RZ, 0x18, R7 ;  /* 0x00000018ff007819 */ /* 0x000fc80000011607 */
[----:B------:R-:W-:-:S07]  /*5f70*/  LOP3.LUT R0, R3, 0x80, R0, 0xf8, !PT ;  /* 0x0000008003007812 */ /* 0x000fce00078ef800 */
.L_x_8343:
[----:B------:R-:W-:Y:S05]  /*5f80*/  BSYNC.RECONVERGENT B0 ;  /* 0x0000000000007941 */ /* 0x000fea0003800200 */
.L_x_8342:
[----:B------:R0:W-:Y:S01]  /*5f90*/  STG.E.U8 desc[UR36][R8.64], R0 ;  /* 0x0000000008007986 */ /* 0x0001e2000c101124 */
[----:B------:R-:W-:Y:S01]  /*5fa0*/  IMAD.MOV.U32 R33, RZ, RZ, R23 ;  /* 0x000000ffff217224 */ /* 0x000fe200078e0017 */
[----:B------:R-:W-:Y:S06]  /*5fb0*/  BRA `(.L_x_8319) ;  /* 0x0000000000d07947 */ /* 0x000fec0003800000 */
.L_x_8335:
[----:B------:R-:W-:-:S13]  /*5fc0*/  ISETP.NE.AND P0, PT, R0, 0x1c, PT ;  /* 0x0000001c0000780c */ /* 0x000fda0003f05270 */
[----:B------:R-:W-:Y:S05]  /*5fd0*/  @!P0 BRA `(.L_x_8346) ;  /* 0x0000000000bc8947 */ /* 0x000fea0003800000 */
[----:B------:R-:W-:-:S13]  /*5fe0*/  ISETP.NE.AND P0, PT, R0, 0x1d, PT ;  /* 0x0000001d0000780c */ /* 0x000fda0003f05270 */
[----:B------:R-:W-:Y:S05]  /*5ff0*/  @!P0 BRA `(.L_x_8347) ;  /* 0x0000000000a48947 */ /* 0x000fea0003800000 */
[----:B------:R-:W-:-:S13]  /*6000*/  ISETP.NE.AND P0, PT, R0, 0x2c, PT ;  /* 0x0000002c0000780c */ /* 0x000fda0003f05270 */
[----:B------:R-:W-:Y:S05]  /*6010*/  @!P0 BRA `(.L_x_8348) ;  /* 0x0000000000488947 */ /* 0x000fea0003800000 */
.L_x_8318:
        /* <DEDUP_REMOVED lines=16> */
.L_x_8349:
[----:B------:R-:W-:Y:S01]  /*6120*/  IMAD.MOV.U32 R33, RZ, RZ, R23 ;  /* 0x000000ffff217224 */ /* 0x000fe200078e0017 */
[----:B------:R-:W-:Y:S06]  /*6130*/  BRA `(.L_x_8319) ;  /* 0x0000000000707947 */ /* 0x000fec0003800000 */
.L_x_8348:
[----:B------:R-:W-:Y:S01]  /*6140*/  UMOV UR4, 0xf0000000 ;  /* 0xf000000000047882 */ /* 0x000fe20000000000 */
[----:B------:R-:W-:Y:S01]  /*6150*/  UMOV UR5, 0x380fffff ;  /* 0x380fffff00057882 */ /* 0x000fe20000000000 */
[----:B------:R-:W0:Y:S01]  /*6160*/  F2F.F32.F64 R10, R4 ;  /* 0x00000004000a7310 */ /* 0x000e220000301000 */
[----:B------:R-:W-:Y:S01]  /*6170*/  DSETP.GEU.AND P0, PT, |R4|, UR4, PT ;  /* 0x0000000404007e2a */ /* 0x000fe2000bf0e200 */
[----:B------:R-:W-:-:S13]  /*6180*/  IMAD.MOV.U32 R33, RZ, RZ, R23 ;  /* 0x000000ffff217224 */ /* 0x000fda00078e0017 */
[----:B0-----:R-:W-:-:S05]  /*6190*/  @!P0 FMUL R10, R10, 1.175494350822287508e-38 ;  /* 0x008000000a0a8820 */ /* 0x001fca0000400000 */
        /* <DEDUP_REMOVED lines=15> */
.L_x_8347:
[----:B------:R-:W0:Y:S01]  /*6290*/  F2I.U64.F64.TRUNC R4, R4 ;  /* 0x0000000400047311 */ /* 0x000e22000030d800 */
[----:B------:R-:W-:Y:S01]  /*62a0*/  IMAD.MOV.U32 R33, RZ, RZ, R23 ;  /* 0x000000ffff217224 */ /* 0x000fe200078e0017 */
[----:B0-----:R0:W-:Y:S01]  /*62b0*/  STG.E.64 desc[UR36][R8.64], R4 ;  /* 0x0000000408007986 */ /* 0x0011e2000c101b24 */
[----:B------:R-:W-:Y:S05]  /*62c0*/  BRA `(.L_x_8319) ;  /* 0x00000000000c7947 */ /* 0x000fea0003800000 */
.L_x_8346:
[----:B------:R-:W0:Y:S01]  /*62d0*/  F2I.U32.F64.TRUNC R5, R4 ;  /* 0x0000000400057311 */ /* 0x000e22000030d000 */
[----:B------:R-:W-:Y:S01]  /*62e0*/  IMAD.MOV.U32 R33, RZ, RZ, R23 ;  /* 0x000000ffff217224 */ /* 0x000fe200078e0017 */
[----:B0-----:R0:W-:Y:S06]  /*62f0*/  STG.E desc[UR36][R8.64], R5 ;  /* 0x0000000508007986 */ /* 0x0011ec000c101924 */
.L_x_8319:
[----:B------:R-:W-:-:S13]  /*6300*/  ISETP.GE.AND P0, PT, R33, R2, PT ;  /* 0x000000022100720c */ /* 0x000fda0003f06270 */
[----:B------:R-:W-:Y:S05]  /*6310*/  @P0 BREAK.RELIABLE B6 ;  /* 0x0000000000060942 */ /* 0x000fea0003800100 */
[----:B------:R-:W-:Y:S05]  /*6320*/  @P0 BRA `(.L_x_8350) ;  /* 0x0000002000a00947 */ /* 0x000fea0003800000 */
[----:B------:R-:W3:Y:S01]  /*6330*/  LDCU UR4, c[0x0][0x3b8] ;  /* 0x00007700ff0477ac */ /* 0x000ee20008000800 */
[----:B012-4-:R-:W0:Y:S01]  /*6340*/  LDC.64 R4, c[0x0][0x398] ;  /* 0x0000e600ff047b82 */ /* 0x017e220000000a00 */
[----:B------:R-:W-:Y:S01]  /*6350*/  IMAD R0, R32, 0x200, R33 ;  /* 0x0000020020007824 */ /* 0x000fe200078e0221 */
[----:B------:R-:W-:-:S03]  /*6360*/  PRMT R6, R18, 0x9910, RZ ;  /* 0x0000991012067816 */ /* 0x000fc600000000ff */
[----:B---3--:R-:W-:Y:S02]  /*6370*/  IMAD R3, R0, UR4, RZ ;  /* 0x0000000400037c24 */ /* 0x008fe4000f8e02ff */
        /* <DEDUP_REMOVED lines=13> */
[----:B------:R-:W0:Y:S02]  /*6450*/  F2I.F64.TRUNC R29, R28 ;  /* 0x0000001c001d7311 */ /* 0x000e24000030d100 */
[----:B0-----:R0:W-:Y:S01]  /*6460*/  STG.E.U8 desc[UR36][R4.64], R29 ;  /* 0x0000001d04007986 */ /* 0x0011e2000c101124 */
[----:B------:R-:W-:Y:S05]  /*6470*/  BRA `(.L_x_8356) ;  /* 0x0000000c00f07947 */ /* 0x000fea0003800000 */
.L_x_8354:
[----:B------:R-:W0:Y:S02]  /*6480*/  F2I.S64.F64.TRUNC R28, R28 ;  /* 0x0000001c001c7311 */ /* 0x000e24000030d900 */
[----:B0-----:R-:W-:-:S05]  /*6490*/  IMAD.MOV.U32 R3, RZ, RZ, R28 ;  /* 0x000000ffff037224 */ /* 0x001fca00078e001c */
[----:B------:R0:W-:Y:S01]  /*64a0*/  STG.E.U8 desc[UR36][R4.64], R3 ;  /* 0x0000000304007986 */ /* 0x0001e2000c101124 */
[----:B------:R-:W-:Y:S05]  /*64b0*/  BRA `(.L_x_8356) ;  /* 0x0000000c00e07947 */ /* 0x000fea0003800000 */
.L_x_8353:
[----:B------:R-:W-:-:S13]  /*64c0*/  ISETP.NE.AND P0, PT, R0, 0x2, PT ;  /* 0x000000020000780c */ /* 0x000fda0003f05270 */
[----:B------:R-:W-:Y:S05]  /*64d0*/  @!P0 BRA `(.L_x_8357) ;  /* 0x0000000000288947 */ /* 0x000fea0003800000 */
[----:B------:R-:W-:-:S13]  /*64e0*/  ISETP.NE.AND P0, PT, R0, 0x3, PT ;  /* 0x000000030000780c */ /* 0x000fda0003f05270 */
[----:B------:R-:W-:Y:S05]  /*64f0*/  @!P0 BRA `(.L_x_8358) ;  /* 0x0000000000148947 */ /* 0x000fea0003800000 */
[----:B------:R-:W-:-:S13]  /*6500*/  ISETP.NE.AND P0, PT, R0, 0x4, PT ;  /* 0x000000040000780c */ /* 0x000fda0003f05270 */
[----:B------:R-:W-:Y:S05]  /*6510*/  @P0 BRA `(.L_x_8355) ;  /* 0x0000000800b40947 */ /* 0x000fea0003800000 */
[----:B------:R-:W0:Y:S02]  /*6520*/  F2I.S64.F64.TRUNC R28, R28 ;  /* 0x0000001c001c7311 */ /* 0x000e24000030d900 */
[----:B0-----:R0:W-:Y:S01]  /*6530*/  STG.E.64 desc[UR36][R4.64], R28 ;  /* 0x0000001c04007986 */ /* 0x0011e2000c101b24 */
[----:B------:R-:W-:Y:S05]  /*6540*/  BRA `(.L_x_8356) ;  /* 0x0000000c00bc7947 */ /* 0x000fea0003800000 */
.L_x_8358:
[----:B------:R-:W0:Y:S02]  /*6550*/  F2I.F64.TRUNC R29, R28 ;  /* 0x0000001c001d7311 */ /* 0x000e24000030d100 */
[----:B0-----:R0:W-:Y:S01]  /*6560*/  STG.E desc[UR36][R4.64], R29 ;  /* 0x0000001d04007986 */ /* 0x0011e2000c101924 */
[----:B------:R-:W-:Y:S05]  /*6570*/  BRA `(.L_x_8356) ;  /* 0x0000000c00b07947 */ /* 0x000fea0003800000 */
.L_x_8357:
[----:B------:R-:W0:Y:S02]  /*6580*/  F2I.F64.TRUNC R29, R28 ;  /* 0x0000001c001d7311 */ /* 0x000e24000030d100 */
[----:B0-----:R0:W-:Y:S01]  /*6590*/  STG.E.U16 desc[UR36][R4.64], R29 ;  /* 0x0000001d04007986 */ /* 0x0011e2000c101524 */
[----:B------:R-:W-:Y:S05]  /*65a0*/  BRA `(.L_x_8356) ;  /* 0x0000000c00a47947 */ /* 0x000fea0003800000 */
.L_x_8352:
        /* <DEDUP_REMOVED lines=9> */
[----:B------:R-:W-:-:S14]  /*6640*/  DSETP.GEU.AND P0, PT, |R28|, UR4, PT ;  /* 0x000000041c007e2a */ /* 0x000fdc000bf0e200 */
[----:B0-----:R-:W-:-:S05]  /*6650*/  @!P0 FMUL R3, R3, 1.175494350822287508e-38 ;  /* 0x0080000003038820 */ /* 0x001fca0000400000 */
[----:B------:R0:W-:Y:S01]  /*6660*/  STG.E desc[UR36][R4.64], R3 ;  /* 0x0000000304007986 */ /* 0x0001e2000c101924 */
[----:B------:R-:W-:Y:S05]  /*6670*/  BRA `(.L_x_8356) ;  /* 0x0000000c00707947 */ /* 0x000fea0003800000 */
.L_x_8360:
[----:B------:R-:W-:Y:S01]  /*6680*/  UMOV UR4, 0xf0000000 ;  /* 0xf000000000047882 */ /* 0x000fe20000000000 */
[----:B------:R-:W-:Y:S01]  /*6690*/  UMOV UR5, 0x380fffff ;  /* 0x380fffff00057882 */ /* 0x000fe20000000000 */
[----:B------:R-:W0:Y:S01]  /*66a0*/  F2F.F32.F64 R0, R28 ;  /* 0x0000001c00007310 */ /* 0x000e220000301000 */
[----:B------:R-:W-:-:S14]  /*66b0*/  DSETP.GEU.AND P0, PT, |R28|, UR4, PT ;  /* 0x000000041c007e2a */ /* 0x000fdc000bf0e200 */
[----:B0-----:R-:W-:-:S05]  /*66c0*/  @!P0 FMUL R0, R0, 1.175494350822287508e-38 ;  /* 0x0080000000008820 */ /* 0x001fca0000400000 */
[----:B------:R-:W-:-:S05]  /*66d0*/  F2FP.F16.F32.PACK_AB R0, RZ, R0 ;  /* 0x00000000ff00723e */ /* 0x000fca00000000ff */
[----:B------:R0:W-:Y:S01]  /*66e0*/  STG.E.U16 desc[UR36][R4.64], R0 ;  /* 0x0000000004007986 */ /* 0x0001e2000c101524 */
[----:B------:R-:W-:Y:S05]  /*66f0*/  BRA `(.L_x_8356) ;  /* 0x0000000c00507947 */ /* 0x000fea0003800000 */
.L_x_8359:
        /* <DEDUP_REMOVED lines=10> */
[----:B------:R-:W-:-:S13]  /*67a0*/  IMAD.MOV.U32 R7, RZ, RZ, RZ ;  /* 0x000000ffff077224 */ /* 0x000fda00078e00ff */
[----:B0-----:R-:W-:-:S05]  /*67b0*/  @!P0 FMUL R6, R6, 1.175494350822287508e-38 ;  /* 0x0080000006068820 */ /* 0x001fca0000400000 */
[----:B------:R0:W-:Y:S01]  /*67c0*/  STG.E.64 desc[UR36][R4.64], R6 ;  /* 0x0000000604007986 */ /* 0x0001e2000c101b24 */
[----:B------:R-:W-:Y:S05]  /*67d0*/  BRA `(.L_x_8356) ;  /* 0x0000000c00187947 */ /* 0x000fea0003800000 */
.L_x_8362:
[----:B------:R-:W-:Y:S01]  /*67e0*/  UMOV UR4, 0xf0000000 ;  /* 0xf000000000047882 */ /* 0x000fe20000000000 */
[----:B------:R-:W-:Y:S01]  /*67f0*/  UMOV UR5, 0x380fffff ;  /* 0x380fffff00057882 */ /* 0x000fe20000000000 */
[----:B------:R-:W0:Y:S01]  /*6800*/  F2F.F32.F64 R0, R28 ;  /* 0x0000001c00007310 */ /* 0x000e220000301000 */
[----:B------:R-:W-:-:S14]  /*6810*/  DSETP.GEU.AND P0, PT, |R28|, UR4, PT ;  /* 0x000000041c007e2a */ /* 0x000fdc000bf0e200 */
[----:B0-----:R-:W-:-:S05]  /*6820*/  @!P0 FMUL R0, R0, 1.175494350822287508e-38 ;  /* 0x0080000000008820 */ /* 0x001fca0000400000 */
[----:B------:R-:W-:-:S04]  /*6830*/  F2FP.F16.F32.PACK_AB R3, RZ, R0 ;  /* 0x00000000ff03723e */ /* 0x000fc800000000ff */
[----:B------:R-:W-:-:S05]  /*6840*/  PRMT R3, R3, 0x5410, RZ ;  /* 0x0000541003037816 */ /* 0x000fca00000000ff */
[----:B------:R0:W-:Y:S01]  /*6850*/  STG.E desc[UR36][R4.64], R3 ;  /* 0x0000000304007986 */ /* 0x0001e2000c101924 */
[----:B------:R-:W-:Y:S05]  /*6860*/  BRA `(.L_x_8356) ;  /* 0x0000000800f47947 */ /* 0x000fea0003800000 */
.L_x_8361:
[----:B------:R0:W-:Y:S01]  /*6870*/  STG.E.64 desc[UR36][R4.64], R28 ;  /* 0x0000001c04007986 */ /* 0x0001e2000c101b24 */
[----:B------:R-:W-:Y:S05]  /*6880*/  BRA `(.L_x_8356) ;  /* 0x0000000800ec7947 */ /* 0x000fea0003800000 */
.L_x_8351:
        /* <DEDUP_REMOVED lines=10> */
[----:B------:R-:W0:Y:S02]  /*6930*/  F2I.U32.F64.TRUNC R29, R28 ;  /* 0x0000001c001d7311 */ /* 0x000e24000030d000 */
[----:B0-----:R0:W-:Y:S01]  /*6940*/  STG.E.U16 desc[UR36][R4.64], R29 ;  /* 0x0000001d04007986 */ /* 0x0011e2000c101524 */
[----:B------:R-:W-:Y:S05]  /*6950*/  BRA `(.L_x_8356) ;  /* 0x0000000800b87947 */ /* 0x000fea0003800000 */
.L_x_8366:
        /* <DEDUP_REMOVED lines=22> */
.L_x_8369:
[----:B------:R-:W-:-:S04]  /*6ac0*/  SHF.R.U32.HI R3, RZ, 0x18, R7 ;  /* 0x00000018ff037819 */ /* 0x000fc80000011607 */
[----:B------:R-:W-:-:S07]  /*6ad0*/  LOP3.LUT R0, R0, 0x80, R3, 0xf8, !PT ;  /* 0x0000008000007812 */ /* 0x000fce00078ef803 */
.L_x_8368:
[----:B------:R-:W-:Y:S05]  /*6ae0*/  BSYNC.RECONVERGENT B0 ;  /* 0x0000000000007941 */ /* 0x000fea0003800200 */
.L_x_8367:
[----:B------:R0:W-:Y:S01]  /*6af0*/  STG.E.U8 desc[UR36][R4.64], R0 ;  /* 0x0000000004007986 */ /* 0x0001e2000c101124 */
[----:B------:R-:W-:Y:S05]  /*6b00*/  BRA `(.L_x_8356) ;  /* 0x00000008004c7947 */ /* 0x000fea0003800000 */
.L_x_8365:
        /* <DEDUP_REMOVED lines=22> */
.L_x_8372:
[----:B------:R-:W-:-:S04]  /*6c70*/  SHF.R.U32.HI R3, RZ, 0x18, R7 ;  /* 0x00000018ff037819 */ /* 0x000fc80000011607 */
[----:B------:R-:W-:-:S07]  /*6c80*/  LOP3.LUT R0, R0, 0x80, R3, 0xf8, !PT ;  /* 0x0000008000007812 */ /* 0x000fce00078ef803 */
.L_x_8371:
[----:B------:R-:W-:Y:S05]  /*6c90*/  BSYNC.RECONVERGENT B0 ;  /* 0x0000000000007941 */ /* 0x000fea0003800200 */
.L_x_8370:
[----:B------:R0:W-:Y:S01]  /*6ca0*/  STG.E.U8 desc[UR36][R4.64], R0 ;  /* 0x0000000004007986 */ /* 0x0001e2000c101124 */
[----:B------:R-:W-:Y:S05]  /*6cb0*/  BRA `(.L_x_8356) ;  /* 0x0000000400e07947 */ /* 0x000fea0003800000 */
.L_x_8364:
        /* <DEDUP_REMOVED lines=26> */
.L_x_8374:
[----:B------:R-:W0:Y:S02]  /*6e60*/  F2I.U64.F64.TRUNC R28, R28 ;  /* 0x0000001c001c7311 */ /* 0x000e24000030d800 */
[----:B0-----:R0:W-:Y:S01]  /*6e70*/  STG.E.64 desc[UR36][R4.64], R28 ;  /* 0x0000001c04007986 */ /* 0x0011e2000c101b24 */
[----:B------:R-:W-:Y:S05]  /*6e80*/  BRA `(.L_x_8356) ;  /* 0x00000004006c7947 */ /* 0x000fea0003800000 */
.L_x_8373:
[----:B------:R-:W0:Y:S02]  /*6e90*/  F2I.U32.F64.TRUNC R29, R28 ;  /* 0x0000001c001d7311 */ /* 0x000e24000030d000 */
[----:B0-----:R0:W-:Y:S01]  /*6ea0*/  STG.E desc[UR36][R4.64], R29 ;  /* 0x0000001d04007986 */ /* 0x0011e2000c101924 */
[----:B------:R-:W-:Y:S05]  /*6eb0*/  BRA `(.L_x_8356) ;  /* 0x0000000400607947 */ /* 0x000fea0003800000 */
.L_x_8363:
[----:B------:R-:W-:-:S13]  /*6ec0*/  ISETP.GT.AND P0, PT, R0, 0xe, PT ;  /* 0x0000000e0000780c */ /* 0x000fda0003f04270 */
[----:B------:R-:W-:Y:S05]  /*6ed0*/  @P0 BRA `(.L_x_8375) ;  /* 0x00000000002c0947 */ /* 0x000fea0003800000 */
[----:B------:R-:W-:-:S13]  /*6ee0*/  ISETP.NE.AND P0, PT, R0, 0xa, PT ;  /* 0x0000000a0000780c */ /* 0x000fda0003f05270 */
[----:B------:R-:W-:Y:S05]  /*6ef0*/  @!P0 BRA `(.L_x_8376) ;  /* 0x0000000000188947 */ /* 0x000fea0003800000 */
[----:B------:R-:W-:-:S13]  /*6f00*/  ISETP.NE.AND P0, PT, R0, 0xb, PT ;  /* 0x0000000b0000780c */ /* 0x000fda0003f05270 */
[----:B------:R-:W-:Y:S05]  /*6f10*/  @P0 BRA `(.L_x_8355) ;  /* 0x0000000000340947 */ /* 0x000fea0003800000 */
[----:B------:R-:W-:-:S06]  /*6f20*/  DSETP.NEU.AND P0, PT, R28, RZ, PT ;  /* 0x000000ff1c00722a */ /* 0x000fcc0003f0d000 */
[----:B------:R-:W-:-:S05]  /*6f30*/  SEL R3, RZ, 0x1, !P0 ;  /* 0x00000001ff037807 */ /* 0x000fca0004000000 */
[----:B------:R3:W-:Y:S01]  /*6f40*/  STG.E.U8 desc[UR36][R4.64], R3 ;  /* 0x0000000304007986 */ /* 0x0007e2000c101124 */
[----:B------:R-:W-:Y:S05]  /*6f50*/  BRA `(.L_x_8356) ;  /* 0x0000000400387947 */ /* 0x000fea0003800000 */
.L_x_8376:
[----:B------:R-:W-:-:S05]  /*6f60*/  CS2R R30, SRZ ;  /* 0x00000000001e7805 */ /* 0x000fca000001ff00 */
[----:B------:R4:W-:Y:S01]  /*6f70*/  STG.E.128 desc[UR36][R4.64], R28 ;  /* 0x0000001c04007986 */ /* 0x0009e2000c101d24 */
[----:B------:R-:W-:Y:S05]  /*6f80*/  BRA `(.L_x_8356) ;  /* 0x00000004002c7947 */ /* 0x000fea0003800000 */
.L_x_8375:
[----:B------:R-:W-:-:S13]  /*6f90*/  ISETP.NE.AND P0, PT, R0, 0xf, PT ;  /* 0x0000000f0000780c */ /* 0x000fda0003f05270 */
[----:B------:R-:W-:Y:S05]  /*6fa0*/  @!P0 BRA `(.L_x_8377) ;  /* 0x0000000400088947 */ /* 0x000fea0003800000 */
[----:B------:R-:W-:-:S13]  /*6fb0*/  ISETP.NE.AND P0, PT, R0, 0x17, PT ;  /* 0x000000170000780c */ /* 0x000fda0003f05270 */
[----:B------:R-:W-:Y:S05]  /*6fc0*/  @!P0 BRA `(.L_x_8378) ;  /* 0x0000000000a08947 */ /* 0x000fea0003800000 */
[----:B------:R-:W-:-:S13]  /*6fd0*/  ISETP.NE.AND P0, PT, R0, 0x18, PT ;  /* 0x000000180000780c */ /* 0x000fda0003f05270 */
[----:B------:R-:W-:Y:S05]  /*6fe0*/  @!P0 BRA `(.L_x_8379) ;  /* 0x0000000000448947 */ /* 0x000fea0003800000 */
.L_x_8355:
        /* <DEDUP_REMOVED lines=16> */
.L_x_8380:
[----:B------:R-:W-:Y:S05]  /*70f0*/  BRA `(.L_x_8356) ;  /* 0x0000000000d07947 */ /* 0x000fea0003800000 */
.L_x_8379:
        /* <DEDUP_REMOVED lines=17> */
.L_x_8382:
[----:B------:R-:W-:Y:S05]  /*7210*/  BSYNC.RECONVERGENT B0 ;  /* 0x0000000000007941 */ /* 0x000fea0003800200 */
.L_x_8381:
[----:B------:R-:W-:-:S05]  /*7220*/  LOP3.LUT R3, R0, 0x80, R3, 0xf8, !PT ;  /* 0x0000008000037812 */ /* 0x000fca00078ef803 */
[----:B------:R2:W-:Y:S01]  /*7230*/  STG.E.U8 desc[UR36][R4.64], R3 ;  /* 0x0000000304007986 */ /* 0x0005e2000c101124 */
[----:B------:R-:W-:Y:S05]  /*7240*/  BRA `(.L_x_8356) ;  /* 0x00000000007c7947 */ /* 0x000fea0003800000 */
.L_x_8378:
[----:B------:R-:W-:Y:S01]  /*7250*/  UMOV UR4, 0xf0000000 ;  /* 0xf000000000047882 */ /* 0x000fe20000000000 */
[----:B------:R-:W-:Y:S01]  /*7260*/  UMOV UR5, 0x380fffff ;  /* 0x380fffff00057882 */ /* 0x000fe20000000000 */
[----:B------:R-:W0:Y:S01]  /*7270*/  F2F.F32.F64 R7, R28 ;  /* 0x0000001c00077310 */ /* 0x000e220000301000 */
[----:B------:R-:W-:Y:S01]  /*7280*/  DSETP.GEU.AND P0, PT, |R28|, UR4, PT ;  /* 0x000000041c007e2a */ /* 0x000fe2000bf0e200 */
[----:B------:R-:W-:-:S13]  /*7290*/  BSSY.RECONVERGENT B0, `(.L_x_8383) ;  /* 0x000000f000007945 */ /* 0x000fda0003800200 */
        /* <DEDUP_REMOVED lines=11> */
.L_x_8384:
[----:B------:R-:W-:Y:S01]  /*7350*/  IMAD.MOV.U32 R0, RZ, RZ, 0x7f ;  /* 0x0000007fff007424 */ /* 0x000fe200078e00ff */
[----:B------:R-:W-:-:S04]  /*7360*/  ISETP.GT.U32.AND P0, PT, R3, 0x7f800000, PT ;  /* 0x7f8000000300780c */ /* 0x000fc80003f04070 */
[----:B------:R-:W-:-:S09]  /*7370*/  SEL R0, R0, 0x7c, P0 ;  /* 0x0000007c00007807 */ /* 0x000fd20000000000 */
.L_x_8385:
[----:B------:R-:W-:Y:S05]  /*7380*/  BSYNC.RECONVERGENT B0 ;  /* 0x0000000000007941 */ /* 0x000fea0003800200 */
.L_x_8383:
[----:B------:R-:W-:-:S04]  /*7390*/  SHF.R.U32.HI R3, RZ, 0x18, R7 ;  /* 0x00000018ff037819 */ /* 0x000fc80000011607 */
[----:B------:R-:W-:-:S05]  /*73a0*/  LOP3.LUT R3, R0, 0x80, R3, 0xf8, !PT ;  /* 0x0000008000037812 */ /* 0x000fca00078ef803 */
[----:B------:R1:W-:Y:S01]  /*73b0*/  STG.E.U8 desc[UR36][R4.64], R3 ;  /* 0x0000000304007986 */ /* 0x0003e2000c101124 */
[----:B------:R-:W-:Y:S05]  /*73c0*/  BRA `(.L_x_8356) ;  /* 0x00000000001c7947 */ /* 0x000fea0003800000 */
.L_x_8377:
[----:B------:R-:W-:Y:S01]  /*73d0*/  UMOV UR4, 0xf0000000 ;  /* 0xf000000000047882 */ /* 0x000fe20000000000 */
[----:B------:R-:W-:Y:S01]  /*73e0*/  UMOV UR5, 0x380fffff ;  /* 0x380fffff00057882 */ /* 0x000fe20000000000 */
[----:B------:R-:W0:Y:S01]  /*73f0*/  F2F.F32.F64 R0, R28 ;  /* 0x0000001c00007310 */ /* 0x000e220000301000 */
[----:B------:R-:W-:-:S14]  /*7400*/  DSETP.GEU.AND P0, PT, |R28|, UR4, PT ;  /* 0x000000041c007e2a */ /* 0x000fdc000bf0e200 */
[----:B0-----:R-:W-:-:S05]  /*7410*/  @!P0 FMUL R0, R0, 1.175494350822287508e-38 ;  /* 0x0080000000008820 */ /* 0x001fca0000400000 */
[----:B------:R-:W-:-:S05]  /*7420*/  F2FP.BF16.F32.PACK_AB R0, RZ, R0 ;  /* 0x00000000ff00723e */ /* 0x000fca00000010ff */
[----:B------:R0:W-:Y:S02]  /*7430*/  STG.E.U16 desc[UR36][R4.64], R0 ;  /* 0x0000000004007986 */ /* 0x0001e4000c101524 */
.L_x_8356:
[----:B------:R-:W-:-:S07]  /*7440*/  VIADD R33, R33, 0x80 ;  /* 0x0000008021217836 */ /* 0x000fce0000000000 */
.L_x_8313:
[----:B------:R-:W-:-:S13]  /*7450*/  ISETP.GE.AND P0, PT, R33, R2, PT ;  /* 0x000000022100720c */ /* 0x000fda0003f06270 */
[----:B------:R-:W-:Y:S05]  /*7460*/  @P0 BREAK.RELIABLE B6 ;  /* 0x0000000000060942 */ /* 0x000fea0003800100 */
[----:B------:R-:W-:Y:S05]  /*7470*/  @P0 BRA `(.L_x_8350) ;  /* 0x00000010004c0947 */ /* 0x000fea0003800000 */
[----:B------:R-:W-:Y:S05]  /*7480*/  BSYNC.RELIABLE B6 ;  /* 0x0000000000067941 */ /* 0x000fea0003800100 */
.L_x_8312:
        /* <DEDUP_REMOVED lines=21> */
.L_x_8389:
[----:B------:R-:W0:Y:S02]  /*75e0*/  F2I.S64.F64.TRUNC R24, R24 ;  /* 0x0000001800187311 */ /* 0x000e24000030d900 */
[----:B0-----:R-:W-:-:S05]  /*75f0*/  IMAD.MOV.U32 R3, RZ, RZ, R24 ;  /* 0x000000ffff037224 */ /* 0x001fca00078e0018 */
[----:B------:R0:W-:Y:S01]  /*7600*/  STG.E.U8 desc[UR36][R4.64], R3 ;  /* 0x0000000304007986 */ /* 0x0001e2000c101124 */
[----:B------:R-:W-:Y:S05]  /*7610*/  BRA `(.L_x_8391) ;  /* 0x0000000c00e07947 */ /* 0x000fea0003800000 */
.L_x_8388:
        /* <DEDUP_REMOVED lines=9> */
.L_x_8393:
[----:B------:R-:W0:Y:S02]  /*76b0*/  F2I.F64.TRUNC R25, R24 ;  /* 0x0000001800197311 */ /* 0x000e24000030d100 */
[----:B0-----:R0:W-:Y:S01]  /*76c0*/  STG.E desc[UR36][R4.64], R25 ;  /* 0x0000001904007986 */ /* 0x0011e2000c101924 */
[----:B------:R-:W-:Y:S05]  /*76d0*/  BRA `(.L_x_8391) ;  /* 0x0000000c00b07947 */ /* 0x000fea0003800000 */
.L_x_8392:
[----:B------:R-:W0:Y:S02]  /*76e0*/  F2I.F64.TRUNC R25, R24 ;  /* 0x0000001800197311 */ /* 0x000e24000030d100 */
[----:B0-----:R0:W-:Y:S01]  /*76f0*/  STG.E.U16 desc[UR36][R4.64], R25 ;  /* 0x0000001904007986 */ /* 0x0011e2000c101524 */
[----:B------:R-:W-:Y:S05]  /*7700*/  BRA `(.L_x_8391) ;  /* 0x0000000c00a47947 */ /* 0x000fea0003800000 */
.L_x_8387:
        /* <DEDUP_REMOVED lines=13> */
.L_x_8395:
        /* <DEDUP_REMOVED lines=8> */
.L_x_8394:
        /* <DEDUP_REMOVED lines=14> */
.L_x_8397:
        /* <DEDUP_REMOVED lines=9> */
.L_x_8396:
[----:B------:R0:W-:Y:S01]  /*79d0*/  STG.E.64 desc[UR36][R4.64], R24 ;  /* 0x0000001804007986 */ /* 0x0001e2000c101b24 */
[----:B------:R-:W-:Y:S05]  /*79e0*/  BRA `(.L_x_8391) ;  /* 0x0000000800ec7947 */ /* 0x000fea0003800000 */
.L_x_8386:
        /* <DEDUP_REMOVED lines=13> */
.L_x_8401:
        /* <DEDUP_REMOVED lines=22> */
.L_x_8404:
[----:B------:R-:W-:-:S04]  /*7c20*/  SHF.R.U32.HI R3, RZ, 0x18, R7 ;  /* 0x00000018ff037819 */ /* 0x000fc80000011607 */
[----:B------:R-:W-:-:S07]  /*7c30*/  LOP3.LUT R0, R0, 0x80, R3, 0xf8, !PT ;  /* 0x0000008000007812 */ /* 0x000fce00078ef803 */
.L_x_8403:
[----:B------:R-:W-:Y:S05]  /*7c40*/  BSYNC.RECONVERGENT B0 ;  /* 0x0000000000007941 */ /* 0x000fea0003800200 */
.L_x_8402:
[----:B------:R0:W-:Y:S01]  /*7c50*/  STG.E.U8 desc[UR36][R4.64], R0 ;  /* 0x0000000004007986 */ /* 0x0001e2000c101124 */
[----:B------:R-:W-:Y:S05]  /*7c60*/  BRA `(.L_x_8391) ;  /* 0x00000008004c7947 */ /* 0x000fea0003800000 */
.L_x_8400:
        /* <DEDUP_REMOVED lines=22> */
.L_x_8407:
[----:B------:R-:W-:-:S04]  /*7dd0*/  SHF.R.U32.HI R3, RZ, 0x18, R7 ;  /* 0x00000018ff037819 */ /* 0x000fc80000011607 */
[----:B------:R-:W-:-:S07]  /*7de0*/  LOP3.LUT R0, R0, 0x80, R3, 0xf8, !PT ;  /* 0x0000008000007812 */ /* 0x000fce00078ef803 */
.L_x_8406:
[----:B------:R-:W-:Y:S05]  /*7df0*/  BSYNC.RECONVERGENT B0 ;  /* 0x0000000000007941 */ /* 0x000fea0003800200 */
.L_x_8405:
[----:B------:R0:W-:Y:S01]  /*7e00*/  STG.E.U8 desc[UR36][R4.64], R0 ;  /* 0x0000000004007986 */ /* 0x0001e2000c101124 */
[----:B------:R-:W-:Y:S05]  /*7e10*/  BRA `(.L_x_8391) ;  /* 0x0000000400e07947 */ /* 0x000fea0003800000 */
.L_x_8399:
        /* <DEDUP_REMOVED lines=26> */
.L_x_8409:
[----:B------:R-:W0:Y:S02]  /*7fc0*/  F2I.U64.F64.TRUNC R24, R24 ;  /* 0x0000001800187311 */ /* 0x000e24000030d800 */
[----:B0-----:R0:W-:Y:S01]  /*7fd0*/  STG.E.64 desc[UR36][R4.64], R24 ;  /* 0x0000001804007986 */ /* 0x0011e2000c101b24 */
[----:B------:R-:W-:Y:S05]  /*7fe0*/  BRA `(.L_x_8391) ;  /* 0x00000004006c7947 */ /* 0x000fea0003800000 */
.L_x_8408:
[----:B------:R-:W0:Y:S02]  /*7ff0*/  F2I.U32.F64.TRUNC R25, R24 ;  /* 0x0000001800197311 */ /* 0x000e24000030d000 */
[----:B0-----:R0:W-:Y:S01]  /*8000*/  STG.E desc[UR36][R4.64], R25 ;  /* 0x0000001904007986 */ /* 0x0011e2000c101924 */
[----:B------:R-:W-:Y:S05]  /*8010*/  BRA `(.L_x_8391) ;  /* 0x0000000400607947 */ /* 0x000fea0003800000 */
.L_x_8398:
        /* <DEDUP_REMOVED lines=10> */
.L_x_8411:
[----:B------:R-:W-:-:S05]  /*80c0*/  CS2R R26, SRZ ;  /* 0x00000000001a7805 */ /* 0x000fca000001ff00 */
[----:B------:R4:W-:Y:S01]  /*80d0*/  STG.E.128 desc[UR36][R4.64], R24 ;  /* 0x0000001804007986 */ /* 0x0009e2000c101d24 */
[----:B------:R-:W-:Y:S05]  /*80e0*/  BRA `(.L_x_8391) ;  /* 0x00000004002c7947 */ /* 0x000fea0003800000 */
.L_x_8410:
[----:B------:R-:W-:-:S13]  /*80f0*/  ISETP.NE.AND P0, PT, R0, 0xf, PT ;  /* 0x0000000f0000780c */ /* 0x000fda0003f05270 */
[----:B------:R-:W-:Y:S05]  /*8100*/  @!P0 BRA `(.L_x_8412) ;  /* 0x0000000400088947 */ /* 0x000fea0003800000 */
[----:B------:R-:W-:-:S13]  /*8110*/  ISETP.NE.AND P0, PT, R0, 0x17, PT ;  /* 0x000000170000780c */ /* 0x000fda0003f05270 */
[----:B------:R-:W-:Y:S05]  /*8120*/  @!P0 BRA `(.L_x_8413) ;  /* 0x0000000000a08947 */ /* 0x000fea0003800000 */
[----:B------:R-:W-:-:S13]  /*8130*/  ISETP.NE.AND P0, PT, R0, 0x18, PT ;  /* 0x000000180000780c */ /* 0x000fda0003f05270 */
[----:B------:R-:W-:Y:S05]  /*8140*/  @!P0 BRA `(.L_x_8414) ;  /* 0x0000000000448947 */ /* 0x000fea0003800000 */
.L_x_8390:
        /* <DEDUP_REMOVED lines=16> */
.L_x_8415:
[----:B------:R-:W-:Y:S05]  /*8250*/  BRA `(.L_x_8391) ;  /* 0x0000000000d07947 */ /* 0x000fea0003800000 */
.L_x_8414:
        /* <DEDUP_REMOVED lines=17> */
.L_x_8417:
[----:B------:R-:W-:Y:S05]  /*8370*/  BSYNC.RECONVERGENT B0 ;  /* 0x0000000000007941 */ /* 0x000fea0003800200 */
.L_x_8416:
[----:B------:R-:W-:-:S05]  /*8380*/  LOP3.LUT R3, R0, 0x80, R3, 0xf8, !PT ;  /* 0x0000008000037812 */ /* 0x000fca00078ef803 */
[----:B------:R1:W-:Y:S01]  /*8390*/  STG.E.U8 desc[UR36][R4.64], R3 ;  /* 0x0000000304007986 */ /* 0x0003e2000c101124 */
[----:B------:R-:W-:Y:S05]  /*83a0*/  BRA `(.L_x_8391) ;  /* 0x00000000007c7947 */ /* 0x000fea0003800000 */
.L_x_8413:
        /* <DEDUP_REMOVED lines=16> */
.L_x_8419:
[----:B------:R-:W-:Y:S01]  /*84b0*/  IMAD.MOV.U32 R0, RZ, RZ, 0x7f ;  /* 0x0000007fff007424 */ /* 0x000fe200078e00ff */
[----:B------:R-:W-:-:S04]  /*84c0*/  ISETP.GT.U32.AND P0, PT, R3, 0x7f800000, PT ;  /* 0x7f8000000300780c */ /* 0x000fc80003f04070 */
[----:B------:R-:W-:-:S09]  /*84d0*/  SEL R0, R0, 0x7c, P0 ;  /* 0x0000007c00007807 */ /* 0x000fd20000000000 */
.L_x_8420:
[----:B------:R-:W-:Y:S05]  /*84e0*/  BSYNC.RECONVERGENT B0 ;  /* 0x0000000000007941 */ /* 0x000fea0003800200 */
.L_x_8418:
[----:B------:R-:W-:-:S04]  /*84f0*/  SHF.R.U32.HI R3, RZ, 0x18, R7 ;  /* 0x00000018ff037819 */ /* 0x000fc80000011607 */
[----:B------:R-:W-:-:S05]  /*8500*/  LOP3.LUT R3, R0, 0x80, R3, 0xf8, !PT ;  /* 0x0000008000037812 */ /* 0x000fca00078ef803 */
[----:B------:R0:W-:Y:S01]  /*8510*/  STG.E.U8 desc[UR36][R4.64], R3 ;  /* 0x0000000304007986 */ /* 0x0001e2000c101124 */
[----:B------:R-:W-:Y:S05]  /*8520*/  BRA `(.L_x_8391) ;  /* 0x00000000001c7947 */ /* 0x000fea0003800000 */
.L_x_8412:
[----:B------:R-:W-:Y:S01]  /*8530*/  UMOV UR4, 0xf0000000 ;  /* 0xf000000000047882 */ /* 0x000fe20000000000 */
[----:B------:R-:W-:Y:S01]  /*8540*/  UMOV UR5, 0x380fffff ;  /* 0x380fffff00057882 */ /* 0x000fe20000000000 */
[----:B------:R-:W0:Y:S01]  /*8550*/  F2F.F32.F64 R0, R24 ;  /* 0x0000001800007310 */ /* 0x000e220000301000 */
[----:B------:R-:W-:-:S14]  /*8560*/  DSETP.GEU.AND P0, PT, |R24|, UR4, PT ;  /* 0x0000000418007e2a */ /* 0x000fdc000bf0e200 */
[----:B0-----:R-:W-:-:S05]  /*8570*/  @!P0 FMUL R0, R0, 1.175494350822287508e-38 ;  /* 0x0080000000008820 */ /* 0x001fca0000400000 */
[----:B------:R-:W-:-:S05]  /*8580*/  F2FP.BF16.F32.PACK_AB R0, RZ, R0 ;  /* 0x00000000ff00723e */ /* 0x000fca00000010ff */
[----:B------:R2:W-:Y:S02]  /*8590*/  STG.E.U16 desc[UR36][R4.64], R0 ;  /* 0x0000000004007986 */ /* 0x0005e4000c101524 */
.L_x_8391:
[----:B------:R-:W-:-:S07]  /*85a0*/  VIADD R33, R33, 0x80 ;  /* 0x0000008021217836 */ /* 0x000fce0000000000 */
.L_x_8350:
[----:B------:R-:W-:Y:S05]  /*85b0*/  BSYNC.RECONVERGENT B7 ;  /* 0x0000000000077941 */ /* 0x000fea0003800200 */
.L_x_8311:
[----:B------:R-:W-:-:S13]  /*85c0*/  ISETP.GE.AND P0, PT, R33, R2, PT ;  /* 0x000000022100720c */ /* 0x000fda0003f06270 */
[----:B------:R-:W-:Y:S05]  /*85d0*/  @P0 EXIT ;  /* 0x000000000000094d */ /* 0x000fea0003800000 */
[----:B0123--:R-:W0:Y:S01]  /*85e0*/  LDC.64 R2, c[0x0][0x398] ;  /* 0x0000e600ff027b82 */ /* 0x00fe220000000a00 */
[----:B------:R-:W4:Y:S01]  /*85f0*/  LDCU UR4, c[0x0][0x3b8] ;  /* 0x00007700ff0477ac */ /* 0x000f220008000800 */
[----:B------:R-:W-:Y:S01]  /*8600*/  PRMT R0, R18, 0x9910, RZ ;  /* 0x0000991012007816 */ /* 0x000fe200000000ff */
[----:B------:R-:W-:-:S03]  /*8610*/  IMAD R32, R32, 0x200, R33 ;  /* 0x0000020020207824 */ /* 0x000fc600078e0221 */
[----:B------:R-:W-:Y:S01]  /*8620*/  ISETP.GT.AND P1, PT, R0, 0x9, PT ;  /* 0x000000090000780c */ /* 0x000fe20003f24270 */
[----:B----4-:R-:W-:-:S05]  /*8630*/  IMAD R5, R32, UR4, RZ ;  /* 0x0000000420057c24 */ /* 0x010fca000f8e02ff */
        /* <DEDUP_REMOVED lines=12> */
[----:B0-----:R-:W-:Y:S01]  /*8700*/  STG.E.U8 desc[UR36][R2.64], R17 ;  /* 0x0000001102007986 */ /* 0x001fe2000c101124 */
[----:B------:R-:W-:Y:S05]  /*8710*/  EXIT ;  /* 0x000000000000794d */ /* 0x000fea0003800000 */
.L_x_8424:
[----:B------:R-:W0:Y:S02]  /*8720*/  F2I.S64.F64.TRUNC R16, R16 ;  /* 0x0000001000107311 */ /* 0x000e24000030d900 */
[----:B0-----:R-:W-:-:S05]  /*8730*/  IMAD.MOV.U32 R5, RZ, RZ, R16 ;  /* 0x000000ffff057224 */ /* 0x001fca00078e0010 */
[----:B------:R-:W-:Y:S01]  /*8740*/  STG.E.U8 desc[UR36][R2.64], R5 ;  /* 0x0000000502007986 */ /* 0x000fe2000c101124 */
[----:B------:R-:W-:Y:S05]  /*8750*/  EXIT ;  /* 0x000000000000794d */ /* 0x000fea0003800000 */
.L_x_8423:
[----:B------:R-:W-:-:S13]  /*8760*/  ISETP.NE.AND P0, PT, R0, 0x2, PT ;  /* 0x000000020000780c */ /* 0x000fda0003f05270 */
[----:B------:R-:W-:Y:S05]  /*8770*/  @!P0 BRA `(.L_x_8426) ;  /* 0x0000000000288947 */ /* 0x000fea0003800000 */
[----:B------:R-:W-:-:S13]  /*8780*/  ISETP.NE.AND P0, PT, R0, 0x3, PT ;  /* 0x000000030000780c */ /* 0x000fda0003f05270 */
[----:B------:R-:W-:Y:S05]  /*8790*/  @!P0 BRA `(.L_x_8427) ;  /* 0x0000000000148947 */ /* 0x000fea0003800000 */
[----:B------:R-:W-:-:S13]  /*87a0*/  ISETP.NE.AND P0, PT, R0, 0x4, PT ;  /* 0x000000040000780c */ /* 0x000fda0003f05270 */
[----:B------:R-:W-:Y:S05]  /*87b0*/  @P0 BRA `(.L_x_8425) ;  /* 0x0000000800b40947 */ /* 0x000fea0003800000 */
[----:B------:R-:W0:Y:S02]  /*87c0*/  F2I.S64.F64.TRUNC R16, R16 ;  /* 0x0000001000107311 */ /* 0x000e24000030d900 */
[----:B0-----:R-:W-:Y:S01]  /*87d0*/  STG.E.64 desc[UR36][R2.64], R16 ;  /* 0x0000001002007986 */ /* 0x001fe2000c101b24 */
[----:B------:R-:W-:Y:S05]  /*87e0*/  EXIT ;  /* 0x000000000000794d */ /* 0x000fea0003800000 */
.L_x_8427:
[----:B------:R-:W0:Y:S02]  /*87f0*/  F2I.F64.TRUNC R17, R16 ;  /* 0x0000001000117311 */ /* 0x000e24000030d100 */
[----:B0-----:R-:W-:Y:S01]  /*8800*/  STG.E desc[UR36][R2.64], R17 ;  /* 0x0000001102007986 */ /* 0x001fe2000c101924 */
[----:B------:R-:W-:Y:S05]  /*8810*/  EXIT ;  /* 0x000000000000794d */ /* 0x000fea0003800000 */
.L_x_8426:
[----:B------:R-:W0:Y:S02]  /*8820*/  F2I.F64.TRUNC R17, R16 ;  /* 0x0000001000117311 */ /* 0x000e24000030d100 */
[----:B0-----:R-:W-:Y:S01]  /*8830*/  STG.E.U16 desc[UR36][R2.64], R17 ;  /* 0x0000001102007986 */ /* 0x001fe2000c101524 */
[----:B------:R-:W-:Y:S05]  /*8840*/  EXIT ;  /* 0x000000000000794d */ /* 0x000fea0003800000 */
.L_x_8422:
        /* <DEDUP_REMOVED lines=11> */
[----:B------:R-:W-:Y:S01]  /*8900*/  STG.E desc[UR36][R2.64], R5 ;  /* 0x0000000502007986 */ /* 0x000fe2000c101924 */
[----:B------:R-:W-:Y:S05]  /*8910*/  EXIT ;  /* 0x000000000000794d */ /* 0x000fea0003800000 */
.L_x_8429:
        /* <DEDUP_REMOVED lines=8> */
.L_x_8428:
        /* <DEDUP_REMOVED lines=12> */
[----:B------:R-:W-:Y:S01]  /*8a60*/  STG.E.64 desc[UR36][R2.64], R4 ;  /* 0x0000000402007986 */ /* 0x000fe2000c101b24 */
[----:B------:R-:W-:Y:S05]  /*8a70*/  EXIT ;  /* 0x000000000000794d */ /* 0x000fea0003800000 */
.L_x_8431:
[----:B------:R-:W-:Y:S01]  /*8a80*/  UMOV UR4, 0xf0000000 ;  /* 0xf000000000047882 */ /* 0x000fe20000000000 */
[----:B------:R-:W-:Y:S01]  /*8a90*/  UMOV UR5, 0x380fffff ;  /* 0x380fffff00057882 */ /* 0x000fe20000000000 */
[----:B------:R-:W0:Y:S01]  /*8aa0*/  F2F.F32.F64 R0, R16 ;  /* 0x0000001000007310 */ /* 0x000e220000301000 */
[----:B------:R-:W-:-:S14]  /*8ab0*/  DSETP.GEU.AND P0, PT, |R16|, UR4, PT ;  /* 0x0000000410007e2a */ /* 0x000fdc000bf0e200 */
[----:B0-----:R-:W-:-:S05]  /*8ac0*/  @!P0 FMUL R0, R0, 1.175494350822287508e-38 ;  /* 0x0080000000008820 */ /* 0x001fca0000400000 */
[----:B------:R-:W-:-:S04]  /*8ad0*/  F2FP.F16.F32.PACK_AB R5, RZ, R0 ;  /* 0x00000000ff05723e */ /* 0x000fc800000000ff */
[----:B------:R-:W-:-:S05]  /*8ae0*/  PRMT R5, R5, 0x5410, RZ ;  /* 0x0000541005057816 */ /* 0x000fca00000000ff */
[----:B------:R-:W-:Y:S01]  /*8af0*/  STG.E desc[UR36][R2.64], R5 ;  /* 0x0000000502007986 */ /* 0x000fe2000c101924 */
[----:B------:R-:W-:Y:S05]  /*8b00*/  EXIT ;  /* 0x000000000000794d */ /* 0x000fea0003800000 */
.L_x_8430:
[----:B------:R-:W-:Y:S01]  /*8b10*/  STG.E.64 desc[UR36][R2.64], R16 ;  /* 0x0000001002007986 */ /* 0x000fe2000c101b24 */
[----:B------:R-:W-:Y:S05]  /*8b20*/  EXIT ;  /* 0x000000000000794d */ /* 0x000fea0003800000 */
.L_x_8421:
        /* <DEDUP_REMOVED lines=11> */
[----:B0-----:R-:W-:Y:S01]  /*8be0*/  STG.E.U16 desc[UR36][R2.64], R17 ;  /* 0x0000001102007986 */ /* 0x001fe2000c101524 */
[----:B------:R-:W-:Y:S05]  /*8bf0*/  EXIT ;  /* 0x000000000000794d */ /* 0x000fea0003800000 */
.L_x_8435:
        /* <DEDUP_REMOVED lines=22> */
.L_x_8438:
[----:B------:R-:W-:-:S04]  /*8d60*/  SHF.R.U32.HI R5, RZ, 0x18, R5 ;  /* 0x00000018ff057819 */ /* 0x000fc80000011605 */
[----:B------:R-:W-:-:S07]  /*8d70*/  LOP3.LUT R0, R0, 0x80, R5, 0xf8, !PT ;  /* 0x0000008000007812 */ /* 0x000fce00078ef805 */
.L_x_8437:
[----:B------:R-:W-:Y:S05]  /*8d80*/  BSYNC.RECONVERGENT B0 ;  /* 0x0000000000007941 */ /* 0x000fea0003800200 */
.L_x_8436:
[----:B------:R-:W-:Y:S01]  /*8d90*/  STG.E.U8 desc[UR36][R2.64], R0 ;  /* 0x0000000002007986 */ /* 0x000fe2000c101124 */
[----:B------:R-:W-:Y:S05]  /*8da0*/  EXIT ;  /* 0x000000000000794d */ /* 0x000fea0003800000 */
.L_x_8434:
        /* <DEDUP_REMOVED lines=22> */
.L_x_8441:
[----:B------:R-:W-:-:S04]  /*8f10*/  SHF.R.U32.HI R5, RZ, 0x18, R5 ;  /* 0x00000018ff057819 */ /* 0x000fc80000011605 */
[----:B------:R-:W-:-:S07]  /*8f20*/  LOP3.LUT R0, R0, 0x80, R5, 0xf8, !PT ;  /* 0x0000008000007812 */ /* 0x000fce00078ef805 */
.L_x_8440:
[----:B------:R-:W-:Y:S05]  /*8f30*/  BSYNC.RECONVERGENT B0 ;  /* 0x0000000000007941 */ /* 0x000fea0003800200 */
.L_x_8439:
[----:B------:R-:W-:Y:S01]  /*8f40*/  STG.E.U8 desc[UR36][R2.64], R0 ;  /* 0x0000000002007986 */ /* 0x000fe2000c101124 */
[----:B------:R-:W-:Y:S05]  /*8f50*/  EXIT ;  /* 0x000000000000794d */ /* 0x000fea0003800000 */
.L_x_8433:
        /* <DEDUP_REMOVED lines=26> */
.L_x_8443:
[----:B------:R-:W0:Y:S02]  /*9100*/  F2I.U64.F64.TRUNC R16, R16 ;  /* 0x0000001000107311 */ /* 0x000e24000030d800 */
[----:B0-----:R-:W-:Y:S01]  /*9110*/  STG.E.64 desc[UR36][R2.64], R16 ;  /* 0x0000001002007986 */ /* 0x001fe2000c101b24 */
[----:B------:R-:W-:Y:S05]  /*9120*/  EXIT ;  /* 0x000000000000794d */ /* 0x000fea0003800000 */
.L_x_8442:
[----:B------:R-:W0:Y:S02]  /*9130*/  F2I.U32.F64.TRUNC R17, R16 ;  /* 0x0000001000117311 */ /* 0x000e24000030d000 */
[----:B0-----:R-:W-:Y:S01]  /*9140*/  STG.E desc[UR36][R2.64], R17 ;  /* 0x0000001102007986 */ /* 0x001fe2000c101924 */
[----:B------:R-:W-:Y:S05]  /*9150*/  EXIT ;  /* 0x000000000000794d */ /* 0x000fea0003800000 */
.L_x_8432:
        /* <DEDUP_REMOVED lines=8> */
[----:B------:R-:W-:Y:S01]  /*91e0*/  STG.E.U8 desc[UR36][R2.64], R5 ;  /* 0x0000000502007986 */ /* 0x000fe2000c101124 */
[----:B------:R-:W-:Y:S05]  /*91f0*/  EXIT ;  /* 0x000000000000794d */ /* 0x000fea0003800000 */
.L_x_8445:
[----:B------:R-:W-:-:S05]  /*9200*/  CS2R R18, SRZ ;  /* 0x0000000000127805 */ /* 0x000fca000001ff00 */
[----:B------:R-:W-:Y:S01]  /*9210*/  STG.E.128 desc[UR36][R2.64], R16 ;  /* 0x0000001002007986 */ /* 0x000fe2000c101d24 */
[----:B------:R-:W-:Y:S05]  /*9220*/  EXIT ;  /* 0x000000000000794d */ /* 0x000fea0003800000 */
.L_x_8444:
[----:B------:R-:W-:-:S13]  /*9230*/  ISETP.NE.AND P0, PT, R0, 0xf, PT ;  /* 0x0000000f0000780c */ /* 0x000fda0003f05270 */
[----:B------:R-:W-:Y:S05]  /*9240*/  @!P0 BRA `(.L_x_8446) ;  /* 0x0000000400088947 */ /* 0x000fea0003800000 */
[----:B------:R-:W-:-:S13]  /*9250*/  ISETP.NE.AND P0, PT, R0, 0x17, PT ;  /* 0x000000170000780c */ /* 0x000fda0003f05270 */
[----:B------:R-:W-:Y:S05]  /*9260*/  @!P0 BRA `(.L_x_8447) ;  /* 0x0000000000a08947 */ /* 0x000fea0003800000 */
[----:B------:R-:W-:-:S13]  /*9270*/  ISETP.NE.AND P0, PT, R0, 0x18, PT ;  /* 0x000000180000780c */ /* 0x000fda0003f05270 */
[----:B------:R-:W-:Y:S05]  /*9280*/  @!P0 BRA `(.L_x_8448) ;  /* 0x0000000000448947 */ /* 0x000fea0003800000 */
.L_x_8425:
        /* <DEDUP_REMOVED lines=16> */
.L_x_8449:
[----:B------:R-:W-:Y:S05]  /*9390*/  EXIT ;  /* 0x000000000000794d */ /* 0x000fea0003800000 */
.L_x_8448:
        /* <DEDUP_REMOVED lines=17> */
.L_x_8451:
[----:B------:R-:W-:Y:S05]  /*94b0*/  BSYNC.RECONVERGENT B0 ;  /* 0x0000000000007941 */ /* 0x000fea0003800200 */
.L_x_8450:
[----:B------:R-:W-:-:S05]  /*94c0*/  LOP3.LUT R5, R0, 0x80, R5, 0xf8, !PT ;  /* 0x0000008000057812 */ /* 0x000fca00078ef805 */
[----:B------:R-:W-:Y:S01]  /*94d0*/  STG.E.U8 desc[UR36][R2.64], R5 ;  /* 0x0000000502007986 */ /* 0x000fe2000c101124 */
[----:B------:R-:W-:Y:S05]  /*94e0*/  EXIT ;  /* 0x000000000000794d */ /* 0x000fea0003800000 */
.L_x_8447:
        /* <DEDUP_REMOVED lines=16> */
.L_x_8453:
[----:B------:R-:W-:Y:S01]  /*95f0*/  IMAD.MOV.U32 R0, RZ, RZ, 0x7f ;  /* 0x0000007fff007424 */ /* 0x000fe200078e00ff */
[----:B------:R-:W-:-:S04]  /*9600*/  ISETP.GT.U32.AND P0, PT, R4, 0x7f800000, PT ;  /* 0x7f8000000400780c */ /* 0x000fc80003f04070 */
[----:B------:R-:W-:-:S09]  /*9610*/  SEL R0, R0, 0x7c, P0 ;  /* 0x0000007c00007807 */ /* 0x000fd20000000000 */
.L_x_8454:
[----:B------:R-:W-:Y:S05]  /*9620*/  BSYNC.RECONVERGENT B0 ;  /* 0x0000000000007941 */ /* 0x000fea0003800200 */
.L_x_8452:
[----:B------:R-:W-:-:S04]  /*9630*/  SHF.R.U32.HI R5, RZ, 0x18, R5 ;  /* 0x00000018ff057819 */ /* 0x000fc80000011605 */
[----:B------:R-:W-:-:S05]  /*9640*/  LOP3.LUT R5, R0, 0x80, R5, 0xf8, !PT ;  /* 0x0000008000057812 */ /* 0x000fca00078ef805 */
[----:B------:R-:W-:Y:S01]  /*9650*/  STG.E.U8 desc[UR36][R2.64], R5 ;  /* 0x0000000502007986 */ /* 0x000fe2000c101124 */
[----:B------:R-:W-:Y:S05]  /*9660*/  EXIT ;  /* 0x000000000000794d */ /* 0x000fea0003800000 */
.L_x_8446:
        /* <DEDUP_REMOVED lines=8> */
        .type           $_ZN2at6native27unrolled_elementwise_kernelIZNS0_50_GLOBAL__N__2680c7bb_12_PowKernel_cu_7dd49032_300329pow_tensor_scalar_kernel_implIddEEvRNS_18TensorIteratorBaseET0_EUldE2_St5arrayIPcLm2EELi4E23TrivialOffsetCalculatorILi1EjESC_NS0_6memory12LoadWithCastILi1EEENSD_13StoreWithCastILi1EEEEEviT_S6_T2_T3_T4_T5_$__internal_accurate_pow,@function
        .size           $_ZN2at6native27unrolled_elementwise_kernelIZNS0_50_GLOBAL__N__2680c7bb_12_PowKernel_cu_7dd49032_300329pow_tensor_scalar_kernel_implIddEEvRNS_18TensorIteratorBaseET0_EUldE2_St5arrayIPcLm2EELi4E23TrivialOffsetCalculatorILi1EjESC_NS0_6memory12LoadWithCastILi1EEENSD_13StoreWithCastILi1EEEEEviT_S6_T2_T3_T4_T5_$__internal_accurate_pow,(.L_x_68308 - $_ZN2at6native27unrolled_elementwise_kernelIZNS0_50_GLOBAL__N__2680c7bb_12_PowKernel_cu_7dd49032_300329pow_tensor_scalar_kernel_implIddEEvRNS_18TensorIteratorBaseET0_EUldE2_St5arrayIPcLm2EELi4E23TrivialOffsetCalculatorILi1EjESC_NS0_6memory12LoadWithCastILi1EEENSD_13StoreWithCastILi1EEEEEviT_S6_T2_T3_T4_T5_$__internal_accurate_pow)
$_ZN2at6native27unrolled_elementwise_kernelIZNS0_50_GLOBAL__N__2680c7bb_12_PowKernel_cu_7dd49032_300329pow_tensor_scalar_kernel_implIddEEvRNS_18TensorIteratorBaseET0_EUldE2_St5arrayIPcLm2EELi4E23TrivialOffsetCalculatorILi1EjESC_NS0_6memory12LoadWithCastILi1EEENSD_13StoreWithCastILi1EEEEEviT_S6_T2_T3_T4_T5_$__internal_accurate_pow:
[----:B------:R-:W-:Y:S01]  /*96f0*/  ISETP.GT.U32.AND P0, PT, R43, 0xfffff, PT ;  /* 0x000fffff2b00780c */ /* 0x000fe20003f04070 */
[----:B------:R-:W-:Y:S01]  /*9700*/  IMAD.MOV.U32 R8, RZ, RZ, R43 ;  /* 0x000000ffff087224 */ /* 0x000fe200078e002b */
[----:B------:R-:W-:Y:S01]  /*9710*/  UMOV UR4, 0x7d2cafe2 ;  /* 0x7d2cafe200047882 */ /* 0x000fe20000000000 */
[----:B------:R-:W-:Y:S01]  /*9720*/  IMAD.MOV.U32 R10, RZ, RZ, R42 ;  /* 0x000000ffff0a7224 */ /* 0x000fe200078e002a */
[----:B------:R-:W-:Y:S01]  /*9730*/  UMOV UR5, 0x3eb0f5ff ;  /* 0x3eb0f5ff00057882 */ /* 0x000fe20000000000 */
[----:B------:R-:W-:Y:S01]  /*9740*/  IMAD.MOV.U32 R12, RZ, RZ, 0x41ad3b5a ;  /* 0x41ad3b5aff0c7424 */ /* 0x000fe200078e00ff */
[----:B------:R-:W-:Y:S01]  /*9750*/  UMOV UR6, 0x3b39803f ;  /* 0x3b39803f00067882 */ /* 0x000fe20000000000 */
[----:B------:R-:W-:Y:S01]  /*9760*/  IMAD.MOV.U32 R13, RZ, RZ, 0x3ed0f5d2 ;  /* 0x3ed0f5d2ff0d7424 */ /* 0x000fe200078e00ff */
[----:B------:R-:W-:-:S05]  /*9770*/  UMOV UR7, 0x3c7abc9e ;  /* 0x3c7abc9e00077882 */ /* 0x000fca0000000000 */
[----:B------:R-:W-:Y:S01]  /*9780*/  @!P0 DMUL R6, R42, 1.80143985094819840000e+16 ;  /* 0x435000002a068828 */ /* 0x000fe20000000000 */
[----:B------:R-:W-:-:S09]  /*9790*/  SHF.R.U32.HI R43, RZ, 0x14, R43 ;  /* 0x00000014ff2b7819 */ /* 0x000fd2000001162b */
[----:B------:R-:W-:Y:S01]  /*97a0*/  @!P0 IMAD.MOV.U32 R8, RZ, RZ, R7 ;  /* 0x000000ffff088224 */ /* 0x000fe200078e0007 */
[----:B------:R-:W-:Y:S01]  /*97b0*/  @!P0 LEA.HI R43, R7, 0xffffffca, RZ, 0xc ;  /* 0xffffffca072b8811 */ /* 0x000fe200078f60ff */
[----:B------:R-:W-:Y:S02]  /*97c0*/  @!P0 IMAD.MOV.U32 R10, RZ, RZ, R6 ;  /* 0x000000ffff0a8224 */ /* 0x000fe400078e0006 */
[----:B------:R-:W-:Y:S01]  /*97d0*/  IMAD.MOV.U32 R7, RZ, RZ, 0x43300000 ;  /* 0x43300000ff077424 */ /* 0x000fe200078e00ff */
[----:B------:R-:W-:Y:S01]  /*97e0*/  LOP3.LUT R8, R8, 0x800fffff, RZ, 0xc0, !PT ;  /* 0x800fffff08087812 */ /* 0x000fe200078ec0ff */
[----:B------:R-:W-:-:S03]  /*97f0*/  VIADD R6, R43, 0xfffffc01 ;  /* 0xfffffc012b067836 */ /* 0x000fc60000000000 */
[----:B------:R-:W-:Y:S01]  /*9800*/  LOP3.LUT R11, R8, 0x3ff00000, RZ, 0xfc, !PT ;  /* 0x3ff00000080b7812 */ /* 0x000fe200078efcff */
[----:B------:R-:W-:-:S03]  /*9810*/  IMAD.MOV.U32 R8, RZ, RZ, RZ ;  /* 0x000000ffff087224 */ /* 0x000fc600078e00ff */
[----:B------:R-:W-:-:S13]  /*9820*/  ISETP.GE.U32.AND P3, PT, R11, 0x3ff6a09f, PT ;  /* 0x3ff6a09f0b00780c */ /* 0x000fda0003f66070 */
[----:B------:R-:W-:Y:S02]  /*9830*/  @P3 VIADD R9, R11, 0xfff00000 ;  /* 0xfff000000b093836 */ /* 0x000fe40000000000 */
[----:B------:R-:W-:Y:S02]  /*9840*/  @P3 VIADD R6, R43, 0xfffffc02 ;  /* 0xfffffc022b063836 */ /* 0x000fe40000000000 */
[----:B------:R-:W-:-:S03]  /*9850*/  @P3 IMAD.MOV.U32 R11, RZ, RZ, R9 ;  /* 0x000000ffff0b3224 */ /* 0x000fc600078e0009 */
[----:B------:R-:W-:-:S03]  /*9860*/  LOP3.LUT R6, R6, 0x80000000, RZ, 0x3c, !PT ;  /* 0x8000000006067812 */ /* 0x000fc600078e3cff */
[C---:B------:R-:W-:Y:S02]  /*9870*/  DADD R20, R10.reuse, 1 ;  /* 0x3ff000000a147429 */ /* 0x040fe40000000000 */
[----:B------:R-:W-:-:S04]  /*9880*/  DADD R10, R10, -1 ;  /* 0xbff000000a0a7429 */ /* 0x000fc80000000000 */
[----:B------:R-:W0:Y:S02]  /*9890*/  MUFU.RCP64H R9, R21 ;  /* 0x0000001500097308 */ /* 0x000e240000001800 */
[----:B0-----:R-:W-:-:S08]  /*98a0*/  DFMA R14, -R20, R8, 1 ;  /* 0x3ff00000140e742b */ /* 0x001fd00000000108 */
[----:B------:R-:W-:-:S08]  /*98b0*/  DFMA R14, R14, R14, R14 ;  /* 0x0000000e0e0e722b */ /* 0x000fd0000000000e */
[----:B------:R-:W-:-:S08]  /*98c0*/  DFMA R14, R8, R14, R8 ;  /* 0x0000000e080e722b */ /* 0x000fd00000000008 */
[----:B------:R-:W-:-:S08]  /*98d0*/  DMUL R8, R10, R14 ;  /* 0x0000000e0a087228 */ /* 0x000fd00000000000 */
[----:B------:R-:W-:-:S08]  /*98e0*/  DFMA R8, R10, R14, R8 ;  /* 0x0000000e0a08722b */ /* 0x000fd00000000008 */
[----:B------:R-:W-:-:S08]  /*98f0*/  DMUL R26, R8, R8 ;  /* 0x00000008081a7228 */ /* 0x000fd00000000000 */
[----:B------:R-:W-:Y:S01]  /*9900*/  DFMA R12, R26, UR4, R12 ;  /* 0x000000041a0c7c2b */ /* 0x000fe2000800000c */
[----:B------:R-:W-:Y:S01]  /*9910*/  UMOV UR4, 0x75488a3f ;  /* 0x75488a3f00047882 */ /* 0x000fe20000000000 */
[----:B------:R-:W-:-:S06]  /*9920*/  UMOV UR5, 0x3ef3b20a ;  /* 0x3ef3b20a00057882 */ /* 0x000fcc0000000000 */
[----:B------:R-:W-:Y:S01]  /*9930*/  DFMA R20, R26, R12, UR4 ;  /* 0x000000041a147e2b */ /* 0x000fe2000800000c */
[----:B------:R-:W-:Y:S01]  /*9940*/  UMOV UR4, 0xe4faecd5 ;  /* 0xe4faecd500047882 */ /* 0x000fe20000000000 */
[----:B------:R-:W-:Y:S01]  /*9950*/  UMOV UR5, 0x3f1745cd ;  /* 0x3f1745cd00057882 */ /* 0x000fe20000000000 */
[----:B------:R-:W-:-:S05]  /*9960*/  DADD R12, R10, -R8 ;  /* 0x000000000a0c7229 */ /* 0x000fca0000000808 */
[----:B------:R-:W-:Y:S01]  /*9970*/  DFMA R20, R26, R20, UR4 ;  /* 0x000000041a147e2b */ /* 0x000fe20008000014 */
        /* <DEDUP_REMOVED lines=10> */
[----:B------:R-:W-:Y:S02]  /*9a20*/  DMUL R12, R14, R12 ;  /* 0x0000000c0e0c7228 */ /* 0x000fe40000000000 */
[----:B------:R-:W-:-:S03]  /*9a30*/  DMUL R14, R8, R8 ;  /* 0x00000008080e7228 */ /* 0x000fc60000000000 */
        /* <DEDUP_REMOVED lines=8> */
[----:B------:R-:W-:Y:S01]  /*9ac0*/  DFMA R26, R8, R8, -R14 ;  /* 0x00000008081a722b */ /* 0x000fe2000000080e */
[----:B------:R-:W-:Y:S02]  /*9ad0*/  VIADD R21, R13, 0x100000 ;  /* 0x001000000d157836 */ /* 0x000fe40000000000 */
[----:B------:R-:W-:-:S03]  /*9ae0*/  IMAD.MOV.U32 R20, RZ, RZ, R12 ;  /* 0x000000ffff147224 */ /* 0x000fc600078e000c */
[----:B------:R-:W-:Y:S01]  /*9af0*/  DADD R30, R30, -UR4 ;  /* 0x800000041e1e7e29 */ /* 0x000fe20008000000 */
[----:B------:R-:W-:Y:S01]  /*9b00*/  UMOV UR4, 0x80000000 ;  /* 0x8000000000047882 */ /* 0x000fe20000000000 */
[----:B------:R-:W-:Y:S01]  /*9b10*/  UMOV UR5, 0x43300000 ;  /* 0x4330000000057882 */ /* 0x000fe20000000000 */
[C---:B------:R-:W-:Y:S02]  /*9b20*/  DFMA R20, R8.reuse, R20, R26 ;  /* 0x000000140814722b */ /* 0x040fe4000000001a */
[----:B------:R-:W-:Y:S02]  /*9b30*/  DMUL R26, R8, R14 ;  /* 0x0000000e081a7228 */ /* 0x000fe40000000000 */
[----:B------:R-:W-:Y:S01]  /*9b40*/  DADD R6, R6, -UR4 ;  /* 0x8000000406067e29 */ /* 0x000fe20008000000 */
[----:B------:R-:W-:Y:S01]  /*9b50*/  UMOV UR4, 0xfefa39ef ;  /* 0xfefa39ef00047882 */ /* 0x000fe20000000000 */
[----:B------:R-:W-:-:S04]  /*9b60*/  UMOV UR5, 0x3fe62e42 ;  /* 0x3fe62e4200057882 */ /* 0x000fc80000000000 */
[----:B------:R-:W-:-:S08]  /*9b70*/  DFMA R34, R8, R14, -R26 ;  /* 0x0000000e0822722b */ /* 0x000fd0000000081a */
[----:B------:R-:W-:Y:S02]  /*9b80*/  DFMA R34, R12, R14, R34 ;  /* 0x0000000e0c22722b */ /* 0x000fe40000000022 */
[----:B------:R-:W-:-:S06]  /*9b90*/  DADD R14, R10, R30 ;  /* 0x000000000a0e7229 */ /* 0x000fcc000000001e */
[----:B------:R-:W-:Y:S02]  /*9ba0*/  DFMA R20, R8, R20, R34 ;  /* 0x000000140814722b */ /* 0x000fe40000000022 */
[----:B------:R-:W-:Y:S02]  /*9bb0*/  DADD R34, R10, -R14 ;  /* 0x000000000a227229 */ /* 0x000fe4000000080e */
[----:B------:R-:W-:-:S06]  /*9bc0*/  DMUL R10, R14, R26 ;  /* 0x0000001a0e0a7228 */ /* 0x000fcc0000000000 */
[----:B------:R-:W-:Y:S02]  /*9bd0*/  DADD R34, R30, R34 ;  /* 0x000000001e227229 */ /* 0x000fe40000000022 */
[----:B------:R-:W-:-:S08]  /*9be0*/  DFMA R30, R14, R26, -R10 ;  /* 0x0000001a0e1e722b */ /* 0x000fd0000000080a */
[----:B------:R-:W-:-:S08]  /*9bf0*/  DFMA R20, R14, R20, R30 ;  /* 0x000000140e14722b */ /* 0x000fd0000000001e */
[----:B------:R-:W-:-:S08]  /*9c00*/  DFMA R34, R34, R26, R20 ;  /* 0x0000001a2222722b */ /* 0x000fd00000000014 */
[----:B------:R-:W-:-:S08]  /*9c10*/  DADD R20, R10, R34 ;  /* 0x000000000a147229 */ /* 0x000fd00000000022 */
[--C-:B------:R-:W-:Y:S02]  /*9c20*/  DADD R14, R8, R20.reuse ;  /* 0x00000000080e7229 */ /* 0x100fe40000000014 */
[----:B------:R-:W-:-:S06]  /*9c30*/  DADD R10, R10, -R20 ;  /* 0x000000000a0a7229 */ /* 0x000fcc0000000814 */
[----:B------:R-:W-:Y:S02]  /*9c40*/  DADD R8, R8, -R14 ;  /* 0x0000000008087229 */ /* 0x000fe4000000080e */
[----:B------:R-:W-:-:S06]  /*9c50*/  DADD R10, R34, R10 ;  /* 0x00000000220a7229 */ /* 0x000fcc000000000a */
[----:B------:R-:W-:-:S08]  /*9c60*/  DADD R8, R20, R8 ;  /* 0x0000000014087229 */ /* 0x000fd00000000008 */
[----:B------:R-:W-:-:S08]  /*9c70*/  DADD R8, R10, R8 ;  /* 0x000000000a087229 */ /* 0x000fd00000000008 */
[----:B------:R-:W-:-:S08]  /*9c80*/  DADD R12, R12, R8 ;  /* 0x000000000c0c7229 */ /* 0x000fd00000000008 */
[----:B------:R-:W-:-:S08]  /*9c90*/  DADD R10, R14, R12 ;  /* 0x000000000e0a7229 */ /* 0x000fd0000000000c */
[--C-:B------:R-:W-:Y:S02]  /*9ca0*/  DFMA R8, R6, UR4, R10.reuse ;  /* 0x0000000406087c2b */ /* 0x100fe4000800000a */
[----:B------:R-:W-:-:S06]  /*9cb0*/  DADD R20, R14, -R10 ;  /* 0x000000000e147229 */ /* 0x000fcc000000080a */
[----:B------:R-:W-:Y:S02]  /*9cc0*/  DFMA R14, R6, -UR4, R8 ;  /* 0x80000004060e7c2b */ /* 0x000fe40008000008 */
[----:B------:R-:W-:-:S06]  /*9cd0*/  DADD R20, R12, R20 ;  /* 0x000000000c147229 */ /* 0x000fcc0000000014 */
[----:B------:R-:W-:-:S08]  /*9ce0*/  DADD R14, -R10, R14 ;  /* 0x000000000a0e7229 */ /* 0x000fd0000000010e */
[----:B------:R-:W-:Y:S01]  /*9cf0*/  DADD R10, R20, -R14 ;  /* 0x00000000140a7229 */ /* 0x000fe2000000080e */
[----:B------:R-:W-:Y:S02]  /*9d00*/  IMAD.MOV.U32 R15, RZ, RZ, R3 ;  /* 0x000000ffff0f7224 */ /* 0x000fe400078e0003 */
[----:B------:R-:W-:-:S03]  /*9d10*/  IMAD.MOV.U32 R14, RZ, RZ, R0 ;  /* 0x000000ffff0e7224 */ /* 0x000fc600078e0000 */
[C---:B------:R-:W-:Y:S02]  /*9d20*/  LOP3.LUT R13, R15.reuse, 0xff0fffff, RZ, 0xc0, !PT ;  /* 0xff0fffff0f0d7812 */ /* 0x040fe400078ec0ff */
[----:B------:R-:W-:Y:S01]  /*9d30*/  DFMA R10, R6, UR6, R10 ;  /* 0x00000006060a7c2b */ /* 0x000fe2000800000a */
[----:B------:R-:W-:-:S05]  /*9d40*/  IMAD.SHL.U32 R6, R15, 0x2, RZ ;  /* 0x000000020f067824 */ /* 0x000fca00078e00ff */
[----:B------:R-:W-:Y:S02]  /*9d50*/  ISETP.GT.U32.AND P0, PT, R6, -0x2000001, PT ;  /* 0xfdffffff0600780c */ /* 0x000fe40003f04070 */
[----:B------:R-:W-:Y:S02]  /*9d60*/  DADD R6, R8, R10 ;  /* 0x0000000008067229 */ /* 0x000fe4000000000a */
[----:B------:R-:W-:-:S06]  /*9d70*/  SEL R15, R13, R15, P0 ;  /* 0x0000000f0d0f7207 */ /* 0x000fcc0000000000 */
[----:B------:R-:W-:Y:S02]  /*9d80*/  DADD R8, R8, -R6 ;  /* 0x0000000008087229 */ /* 0x000fe40000000806 */
[----:B------:R-:W-:-:S06]  /*9d90*/  DMUL R20, R6, R14 ;  /* 0x0000000e06147228 */ /* 0x000fcc0000000000 */
[----:B------:R-:W-:Y:S02]  /*9da0*/  DADD R8, R10, R8 ;  /* 0x000000000a087229 */ /* 0x000fe40000000008 */
[----:B------:R-:W-:-:S08]  /*9db0*/  DFMA R6, R6, R14, -R20 ;  /* 0x0000000e0606722b */ /* 0x000fd00000000814 */
[----:B------:R-:W-:Y:S01]  /*9dc0*/  DFMA R14, R8, R14, R6 ;  /* 0x0000000e080e722b */ /* 0x000fe20000000006 */
[----:B------:R-:W-:Y:S02]  /*9dd0*/  IMAD.MOV.U32 R8, RZ, RZ, 0x652b82fe ;  /* 0x652b82feff087424 */ /* 0x000fe400078e00ff */
[----:B------:R-:W-:-:S05]  /*9de0*/  IMAD.MOV.U32 R9, RZ, RZ, 0x3ff71547 ;  /* 0x3ff71547ff097424 */ /* 0x000fca00078e00ff */
[----:B------:R-:W-:-:S08]  /*9df0*/  DADD R6, R20, R14 ;  /* 0x0000000014067229 */ /* 0x000fd0000000000e */
[----:B------:R-:W-:Y:S02]  /*9e00*/  DFMA R8, R6, R8, 6.75539944105574400000e+15 ;  /* 0x433800000608742b */ /* 0x000fe40000000008 */
[----:B------:R-:W-:Y:S01]  /*9e10*/  FSETP.GEU.FTZ.AND P0, PT, |R7|, 4.1917929649353027344, PT ;  /* 0x4086232b0700780b */ /* 0x000fe20003f1e200 */
[----:B------:R-:W-:-:S05]  /*9e20*/  DADD R20, R20, -R6 ;  /* 0x0000000014147229 */ /* 0x000fca0000000806 */
[----:B------:R-:W-:-:S03]  /*9e30*/  DADD R10, R8, -6.75539944105574400000e+15 ;  /* 0xc3380000080a7429 */ /* 0x000fc60000000000 */
[----:B------:R-:W-:-:S05]  /*9e40*/  DADD R14, R14, R20 ;  /* 0x000000000e0e7229 */ /* 0x000fca0000000014 */
[----:B------:R-:W-:Y:S01]  /*9e50*/  DFMA R12, R10, -UR4, R6 ;  /* 0x800000040a0c7c2b */ /* 0x000fe20008000006 */
[----:B------:R-:W-:Y:S01]  /*9e60*/  UMOV UR4, 0x3b39803f ;  /* 0x3b39803f00047882 */ /* 0x000fe20000000000 */
[----:B------:R-:W-:-:S06]  /*9e70*/  UMOV UR5, 0x3c7abc9e ;  /* 0x3c7abc9e00057882 */ /* 0x000fcc0000000000 */
[----:B------:R-:W-:Y:S01]  /*9e80*/  DFMA R12, R10, -UR4, R12 ;  /* 0x800000040a0c7c2b */ /* 0x000fe2000800000c */
[----:B------:R-:W-:Y:S01]  /*9e90*/  UMOV UR4, 0x69ce2bdf ;  /* 0x69ce2bdf00047882 */ /* 0x000fe20000000000 */
[----:B------:R-:W-:Y:S01]  /*9ea0*/  IMAD.MOV.U32 R10, RZ, RZ, -0x35dec16 ;  /* 0xfca213eaff0a7424 */ /* 0x000fe200078e00ff */
[----:B------:R-:W-:Y:S01]  /*9eb0*/  UMOV UR5, 0x3e5ade15 ;  /* 0x3e5ade1500057882 */ /* 0x000fe20000000000 */
[----:B------:R-:W-:-:S06]  /*9ec0*/  IMAD.MOV.U32 R11, RZ, RZ, 0x3e928af3 ;  /* 0x3e928af3ff0b7424 */ /* 0x000fcc00078e00ff */
        /* <DEDUP_REMOVED lines=36> */
[----:B------:R-:W-:-:S05]  /*a110*/  @!P0 SHF.R.S32.HI R9, RZ, 0x1, R9 ;  /* 0x00000001ff098819 */ /* 0x000fca0000011409 */
[----:B------:R-:W-:Y:S02]  /*a120*/  @!P0 IMAD.IADD R6, R8, 0x1, -R9 ;  /* 0x0000000108068824 */ /* 0x000fe400078e0a09 */
[----:B------:R-:W-:-:S03]  /*a130*/  @!P0 IMAD R11, R9, 0x100000, R11 ;  /* 0x00100000090b8824 */ /* 0x000fc600078e020b */
[----:B------:R-:W-:Y:S01]  /*a140*/  @!P0 LEA R7, R6, 0x3ff00000, 0x14 ;  /* 0x3ff0000006078811 */ /* 0x000fe200078ea0ff */
[----:B------:R-:W-:-:S06]  /*a150*/  @!P0 IMAD.MOV.U32 R6, RZ, RZ, RZ ;  /* 0x000000ffff068224 */ /* 0x000fcc00078e00ff */
[----:B------:R-:W-:-:S11]  /*a160*/  @!P0 DMUL R12, R10, R6 ;  /* 0x000000060a0c8228 */ /* 0x000fd60000000000 */
.L_x_8455:
[----:B------:R-:W-:Y:S01]  /*a170*/  DFMA R14, R14, R12, R12 ;  /* 0x0000000c0e0e722b */ /* 0x000fe2000000000c */
[----:B------:R-:W-:Y:S01]  /*a180*/  IMAD.MOV.U32 R6, RZ, RZ, R38 ;  /* 0x000000ffff067224 */ /* 0x000fe200078e0026 */
[----:B------:R-:W-:Y:S01]  /*a190*/  DSETP.NEU.AND P0, PT, |R12|, +INF , PT ;  /* 0x7ff000000c00742a */ /* 0x000fe20003f0d200 */
[----:B------:R-:W-:-:S07]  /*a1a0*/  IMAD.MOV.U32 R7, RZ, RZ, 0x0 ;  /* 0x00000000ff077424 */ /* 0x000fce00078e00ff */
[----:B------:R-:W-:Y:S02]  /*a1b0*/  FSEL R8, R12, R14, !P0 ;  /* 0x0000000e0c087208 */ /* 0x000fe40004000000 */
[----:B------:R-:W-:Y:S01]  /*a1c0*/  FSEL R9, R13, R15, !P0 ;  /* 0x0000000f0d097208 */ /* 0x000fe20004000000 */
[----:B------:R-:W-:Y:S06]  /*a1d0*/  RET.REL.NODEC R6 `(_ZN2at6native27unrolled_elementwise_kernelIZNS0_50_GLOBAL__N__2680c7bb_12_PowKernel_cu_7dd49032_300329pow_tensor_scalar_kernel_implIddEEvRNS_18TensorIteratorBaseET0_EUldE2_St5arrayIPcLm2EELi4E23TrivialOffsetCalculatorILi1EjESC_NS0_6memory12LoadWithCastILi1EEENSD_13StoreWithCastILi1EEEEEviT_S6_T2_T3_T4_T5_) ;  /* 0xffffff5c06887950 */ /* 0x000fec0003c3ffff */
.L_x_8456:
        /* <DEDUP_REMOVED lines=10> */
.L_x_68308:


//--------------------- .text._ZN2at6native18elementwise_kernelILi128ELi2EZNS0_22gpu_kernel_impl_nocastIZNS0_50_GLOBAL__N__2680c7bb_12_PowKernel_cu_7dd49032_300329pow_tensor_scalar_kernel_implIddEEvRNS_18TensorIteratorBaseET0_EUldE2_EEvS6_RKT_EUliE_EEviT1_ --------------------------
	.section	.text._ZN2at6native18elementwise_kernelILi128ELi2EZNS0_22gpu_kernel_impl_nocastIZNS0_50_GLOBAL__N__2680c7bb_12_PowKernel_cu_7dd49032_300329pow_tensor_scalar_kernel_implIddEEvRNS_18TensorIteratorBaseET0_EUldE2_EEvS6_RKT_EUliE_EEviT1_,"ax",@progbits
	.align	128
        .global         _ZN2at6native18elementwise_kernelILi128ELi2EZNS0_22gpu_kernel_impl_nocastIZNS0_50_GLOBAL__N__2680c7bb_12_PowKernel_cu_7dd49032_300329pow_tensor_scalar_kernel_implIddEEvRNS_18TensorIteratorBaseET0_EUldE2_EEvS6_RKT_EUliE_EEviT1_
        .type           _ZN2at6native18elementwise_kernelILi128ELi2EZNS0_22gpu_kernel_impl_nocastIZNS0_50_GLOBAL__N__2680c7bb_12_PowKernel_cu_7dd49032_300329pow_tensor_scalar_kernel_implIddEEvRNS_18TensorIteratorBaseET0_EUldE2_EEvS6_RKT_EUliE_EEviT1_,@function
        .size           _ZN2at6native18elementwise_kernelILi128ELi2EZNS0_22gpu_kernel_impl_nocastIZNS0_50_GLOBAL__N__2680c7bb_12_PowKernel_cu_7dd49032_300329pow_tensor_scalar_kernel_implIddEEvRNS_18TensorIteratorBaseET0_EUldE2_EEvS6_RKT_EUliE_EEviT1_,(.L_x_68309 - _ZN2at6native18elementwise_kernelILi128ELi2EZNS0_22gpu_kernel_impl_nocastIZNS0_50_GLOBAL__N__2680c7bb_12_PowKernel_cu_7dd49032_300329pow_tensor_scalar_kernel_implIddEEvRNS_18TensorIteratorBaseET0_EUldE2_EEvS6_RKT_EUliE_EEviT1_)
        .other          _ZN2at6native18elementwise_kernelILi128ELi2EZNS0_22gpu_kernel_impl_nocastIZNS0_50_GLOBAL__N__2680c7bb_12_PowKernel_cu_7dd49032_300329pow_tensor_scalar_kernel_implIddEEvRNS_18TensorIteratorBaseET0_EUldE2_EEvS6_RKT_EUliE_EEviT1_,@"STO_CUDA_ENTRY STV_DEFAULT"
_ZN2at6native18elementwise_kernelILi128ELi2EZNS0_22gpu_kernel_impl_nocastIZNS0_50_GLOBAL__N__2680c7bb_12_PowKernel_cu_7dd49032_300329pow_tensor_scalar_kernel_implIddEEvRNS_18TensorIteratorBaseET0_EUldE2_EEvS6_RKT_EUliE_EEviT1_:
.text._ZN2at6native18elementwise_kernelILi128ELi2EZNS0_22gpu_kernel_impl_nocastIZNS0_50_GLOBAL__N__2680c7bb_12_PowKernel_cu_7dd49032_300329pow_tensor_scalar_kernel_implIddEEvRNS_18TensorIteratorBaseET0_EUldE2_EEvS6_RKT_EUliE_EEviT1_:
[----:B------:R-:W-:Y:S08]  /*0000*/  LDC R1, c[0x0][0x37c] ;  /* 0x0000df00ff017b82 */ /* 0x000ff00000000800 */
[----:B------:R-:W0:Y:S01]  /*0010*/  LDC.64 R8, c[0x0][0x590] ;  /* 0x00016400ff087b82 */ /* 0x000e220000000a00 */
[----:B------:R-:W1:Y:S01]  /*0020*/  S2R R5, SR_TID.X ;  /* 0x0000000000057919 */ /* 0x000e620000002100 */
[----:B------:R-:W2:Y:S01]  /*0030*/  LDCU.64 UR10, c[0x0][0x590] ;  /* 0x0000b200ff0a77ac */ /* 0x000ea20008000a00 */
[----:B------:R-:W-:Y:S01]  /*0040*/  BSSY.RECONVERGENT B0, `(.L_x_8457) ;  /* 0x0000196000007945 */ /* 0x000fe20003800200 */
[----:B------:R-:W3:Y:S04]  /*0050*/  LDCU UR7, c[0x0][0x380] ;  /* 0x00007000ff0777ac */ /* 0x000ee80008000800 */
[----:B------:R-:W4:Y:S01]  /*0060*/  S2UR UR6, SR_CTAID.X ;  /* 0x00000000000679c3 */ /* 0x000f220000002500 */
[----:B------:R-:W0:Y:S01]  /*0070*/  LDCU.64 UR8, c[0x0][0x358] ;  /* 0x00006b00ff0877ac */ /* 0x000e220008000a00 */
[----:B------:R-:W0:Y:S06]  /*0080*/  LDCU.64 UR4, c[0x0][0x590] ;  /* 0x0000b200ff0477ac */ /* 0x000e2c0008000a00 */
[----:B------:R-:W5:Y:S01]  /*0090*/  LDC R12, c[0x0][0x388] ;  /* 0x0000e200ff0c7b82 */ /* 0x000f620000000800 */
[----:B--2---:R-:W-:Y:S01]  /*00a0*/  IMAD.U32 R10, RZ, RZ, UR10 ;  /* 0x0000000aff0a7e24 */ /* 0x004fe2000f8e00ff */
[----:B------:R-:W-:-:S02]  /*00b0*/  MOV R11, UR11 ;  /* 0x0000000b000b7c02 */ /* 0x000fc40008000f00 */
[----:B0-----:R-:W-:Y:S02]  /*00c0*/  SHF.R.U32.HI R0, RZ, 0x14, R9 ;  /* 0x00000014ff007819 */ /* 0x001fe40000011609 */
[----:B------:R0:W2:Y:S01]  /*00d0*/  FRND.F64.TRUNC R6, R10 ;  /* 0x0000000a00067313 */ /* 0x0000a2000030d800 */
[C---:B------:R-:W-:Y:S02]  /*00e0*/  ISETP.GE.AND P4, PT, R9.reuse, RZ, PT ;  /* 0x000000ff0900720c */ /* 0x040fe40003f86270 */
[----:B------:R-:W-:Y:S02]  /*00f0*/  LOP3.LUT R0, R0, 0x7ff, RZ, 0xc0, !PT ;  /* 0x000007ff00007812 */ /* 0x000fe400078ec0ff */
[----:B------:R-:W-:Y:S02]  /*0100*/  SEL R33, RZ, 0x7ff00000, !P4 ;  /* 0x7ff00000ff217807 */ /* 0x000fe40006000000 */
[----:B------:R-:W-:Y:S01]  /*0110*/  IADD3 R3, PT, PT, R0, -0x3f4, RZ ;  /* 0xfffffc0c00037810 */ /* 0x000fe20007ffe0ff */
[----:B----4-:R-:W-:Y:S01]  /*0120*/  USHF.L.U32 UR6, UR6, 0x8, URZ ;  /* 0x0000000806067899 */ /* 0x010fe200080006ff */
[----:B------:R-:W-:-:S02]  /*0130*/  LOP3.LUT R32, R9, 0x7fffffff, RZ, 0xc0, !PT ;  /* 0x7fffffff09207812 */ /* 0x000fc400078ec0ff */
[CC--:B------:R-:W-:Y:S02]  /*0140*/  SHF.L.U32 R2, R8.reuse, R3.reuse, RZ ;  /* 0x0000000308027219 */ /* 0x0c0fe400000006ff */
[----:B------:R-:W-:Y:S02]  /*0150*/  SHF.L.U64.HI R3, R8, R3, R9 ;  /* 0x0000000308037219 */ /* 0x000fe40000010209 */
[----:B------:R-:W-:Y:S01]  /*0160*/  ISETP.NE.U32.AND P3, PT, R2, RZ, PT ;  /* 0x000000ff0200720c */ /* 0x000fe20003f65070 */
[----:B-----5:R-:W-:Y:S01]  /*0170*/  VIADD R4, R12, 0xffffffff ;  /* 0xffffffff0c047836 */ /* 0x020fe20000000000 */
[----:B-1----:R-:W-:Y:S02]  /*0180*/  LOP3.LUT R5, R5, UR6, RZ, 0xfc, !PT ;  /* 0x0000000605057c12 */ /* 0x002fe4000f8efcff */
[----:B------:R-:W-:Y:S02]  /*0190*/  ISETP.NE.AND.EX P3, PT, R3, -0x80000000, PT, P3 ;  /* 0x800000000300780c */ /* 0x000fe40003f65330 */
[----:B---3--:R-:W-:-:S02]  /*01a0*/  ISETP.GE.AND P0, PT, R5, UR7, PT ;  /* 0x0000000705007c0c */ /* 0x008fc4000bf06270 */
[----:B------:R-:W-:Y:S02]  /*01b0*/  VIMNMX.U32 R35, PT, PT, R4, 0x18, PT ;  /* 0x0000001804237848 */ /* 0x000fe40003fe0000 */
[----:B------:R-:W-:Y:S02]  /*01c0*/  PLOP3.LUT P1, PT, P3, PT, PT, 0x8, 0x80 ;  /* 0x000000000080781c */ /* 0x000fe40001f2e170 */
[----:B------:R-:W-:Y:S01]  /*01d0*/  IADD3 R34, PT, PT, R33, -0x80000000, RZ ;  /* 0x8000000021227810 */ /* 0x000fe20007ffe0ff */
[----:B------:R-:W-:-:S04]  /*01e0*/  VIADD R35, R35, 0x1 ;  /* 0x0000000123237836 */ /* 0x000fc80000000000 */
[----:B------:R-:W-:Y:S02]  /*01f0*/  DSETP.NEU.AND P2, PT, |R10|, 0.5, !P3 ;  /* 0x3fe000000a00742a */ /* 0x000fe40005f4d200 */
[----:B0-2---:R-:W-:-:S12]  /*0200*/  @P0 BRA `(.L_x_8458) ;  /* 0x0000001400e40947 */ /* 0x005fd80003800000 */
[----:B------:R-:W-:Y:S01]  /*0210*/  ISETP.NE.AND P0, PT, R12, RZ, PT ;  /* 0x000000ff0c00720c */ /* 0x000fe20003f05270 */
[----:B------:R-:W-:Y:S01]  /*0220*/  IMAD.MOV.U32 R37, RZ, RZ, RZ ;  /* 0x000000ffff257224 */ /* 0x000fe200078e00ff */
[----:B------:R-:W-:-:S11]  /*0230*/  MOV R0, RZ ;  /* 0x000000ff00007202 */ /* 0x000fd60000000f00 */
[----:B------:R-:W-:Y:S05]  /*0240*/  @!P0 BRA `(.L_x_8459) ;  /* 0x0000001000a88947 */ /* 0x000fea0003800000 */
[----:B------:R-:W0:Y:S01]  /*0250*/  LDCU.64 UR6, c[0x0][0x390] ;  /* 0x00007200ff0677ac */ /* 0x000e220008000a00 */
[----:B------:R-:W-:Y:S02]  /*0260*/  HFMA2 R8, -RZ, RZ, 0, 0 ;  /* 0x00000000ff087431 */ /* 0x000fe400000001ff */
        /* <DEDUP_REMOVED lines=296> */
.L_x_8459:
[----:B------:R-:W0:Y:S02]  /*14f0*/  LDCU.64 UR6, c[0x0][0x588] ;  /* 0x0000b100ff0677ac */ /* 0x000e240008000a00 */
[----:B0-----:R-:W-:-:S05]  /*1500*/  IADD3 R8, P0, PT, R0, UR6, RZ ;  /* 0x0000000600087c10 */ /* 0x001fca000ff1e0ff */
[----:B------:R-:W-:-:S06]  /*1510*/  IMAD.X R9, RZ, RZ, UR7, P0 ;  /* 0x00000007ff097e24 */ /* 0x000fcc00080e06ff */
[----:B------:R-:W2:Y:S01]  /*1520*/  LDG.E.64 R8, desc[UR8][R8.64] ;  /* 0x0000000808087981 */ /* 0x000ea2000c1e1b00 */
[----:B------:R-:W-:Y:S01]  /*1530*/  PLOP3.LUT P0, PT, PT, PT, PT, 0x80, 0x8 ;  /* 0x000000000008781c */ /* 0x000fe20003f0f070 */
[----:B------:R-:W-:Y:S01]  /*1540*/  BSSY.RECONVERGENT B1, `(.L_x_8460) ;  /* 0x000001e000017945 */ /* 0x000fe20003800200 */
[----:B--2---:R-:W-:-:S14]  /*1550*/  DSETP.NEU.AND P5, PT, R8, RZ, PT ;  /* 0x000000ff0800722a */ /* 0x004fdc0003fad000 */
[----:B------:R-:W-:Y:S02]  /*1560*/  @!P5 PLOP3.LUT P0, PT, P4, PT, PT, 0x80, 0x8 ;  /* 0x000000000008d81c */ /* 0x000fe4000270f070 */
[----:B------:R-:W-:Y:S02]  /*1570*/  @!P5 SEL R13, R9, RZ, P2 ;  /* 0x000000ff090dd207 */ /* 0x000fe40001000000 */
[----:B------:R-:W-:Y:S02]  /*1580*/  @!P5 PLOP3.LUT P4, PT, P2, PT, PT, 0x80, 0x8 ;  /* 0x000000000008d81c */ /* 0x000fe4000178f070 */
[----:B------:R-:W-:-:S07]  /*1590*/  @!P5 MOV R12, RZ ;  /* 0x000000ff000cd202 */ /* 0x000fce0000000f00 */
[----:B------:R-:W-:Y:S01]  /*15a0*/  @!P0 LOP3.LUT R13, R13, 0x7ff00000, RZ, 0xfc, !PT ;  /* 0x7ff000000d0d8812 */ /* 0x000fe200078efcff */
[----:B------:R-:W-:Y:S06]  /*15b0*/  @!P5 BRA `(.L_x_8461) ;  /* 0x000000000058d947 */ /* 0x000fec0003800000 */
[----:B------:R-:W-:Y:S01]  /*15c0*/  DADD R10, -RZ, |R8| ;  /* 0x00000000ff0a7229 */ /* 0x000fe20000000508 */
[----:B------:R-:W-:Y:S01]  /*15d0*/  BSSY.RECONVERGENT B2, `(.L_x_8462) ;  /* 0x0000005000027945 */ /* 0x000fe20003800200 */
[----:B------:R-:W-:-:S08]  /*15e0*/  MOV R0, 0x1620 ;  /* 0x0000162000007802 */ /* 0x000fd00000000f00 */
[----:B------:R-:W-:Y:S01]  /*15f0*/  IMAD.MOV.U32 R28, RZ, RZ, R10 ;  /* 0x000000ffff1c7224 */ /* 0x000fe200078e000a */
[----:B------:R-:W-:-:S07]  /*1600*/  MOV R36, R11 ;  /* 0x0000000b00247202 */ /* 0x000fce0000000f00 */
[----:B------:R-:W-:Y:S05]  /*1610*/  CALL.REL.NOINC `($_ZN2at6native18elementwise_kernelILi128ELi2EZNS0_22gpu_kernel_impl_nocastIZNS0_50_GLOBAL__N__2680c7bb_12_PowKernel_cu_7dd49032_300329pow_tensor_scalar_kernel_implIddEEvRNS_18TensorIteratorBaseET0_EUldE2_EEvS6_RKT_EUliE_EEviT1_$__internal_accurate_pow) ;  /* 0x0000001800c47944 */ /* 0x000fea0003c00000 */
[----:B------:R-:W-:Y:S05]  /*1620*/  BSYNC.RECONVERGENT B2 ;  /* 0x0000000000027941 */ /* 0x000fea0003800200 */
.L_x_8462:
        /* <DEDUP_REMOVED lines=10> */
[----:B0-----:R-:W-:Y:S01]  /*16d0*/  IMAD.U32 R10, RZ, RZ, UR6 ;  /* 0x00000006ff0a7e24 */ /* 0x001fe2000f8e00ff */
[----:B------:R-:W-:-:S06]  /*16e0*/  MOV R11, UR7 ;  /* 0x00000007000b7c02 */ /* 0x000fcc0008000f00 */
[----:B------:R-:W-:-:S06]  /*16f0*/  DSETP.NEU.AND P0, PT, R6, R10, PT ;  /* 0x0000000a0600722a */ /* 0x000fcc0003f0d000 */
[----:B------:R-:W-:Y:S02]  /*1700*/  @!P5 FSEL R12, R12, RZ, !P0 ;  /* 0x000000ff0c0cd208 */ /* 0x000fe40004000000 */
[----:B------:R-:W-:-:S07]  /*1710*/  @!P5 FSEL R13, R13, -QNAN , !P0 ;  /* 0xfff800000d0dd808 */ /* 0x000fce0004000000 */
.L_x_8461:
[----:B------:R-:W-:Y:S05]  /*1720*/  BSYNC.RECONVERGENT B1 ;  /* 0x0000000000017941 */ /* 0x000fea0003800200 */
.L_x_8460:
[----:B------:R-:W-:Y:S01]  /*1730*/  DADD R2, R8, R10 ;  /* 0x0000000008027229 */ /* 0x000fe2000000000a */
[----:B------:R-:W-:Y:S09]  /*1740*/  BSSY.RECONVERGENT B1, `(.L_x_8463) ;  /* 0x000001a000017945 */ /* 0x000ff20003800200 */
        /* <DEDUP_REMOVED lines=9> */
[----:B------:R-:W0:Y:S01]  /*17e0*/  LDCU UR6, c[0x0][0x594] ;  /* 0x0000b280ff0677ac */ /* 0x000e220008000800 */
[----:B------:R-:W-:-:S06]  /*17f0*/  DSETP.GT.AND P0, PT, |R8|, 1, PT ;  /* 0x3ff000000800742a */ /* 0x000fcc0003f04200 */
[----:B------:R-:W-:Y:S01]  /*1800*/  SEL R12, RZ, 0x7ff00000, !P0 ;  /* 0x7ff00000ff0c7807 */ /* 0x000fe20004000000 */
[----:B------:R-:W-:Y:S01]  /*1810*/  DSETP.NEU.AND P0, PT, R8, -1, PT ;  /* 0xbff000000800742a */ /* 0x000fe20003f0d000 */
[----:B0-----:R-:W-:-:S13]  /*1820*/  ISETP.LE.AND P4, PT, RZ, UR6, PT ;  /* 0x00000006ff007c0c */ /* 0x001fda000bf83270 */
[----:B------:R-:W-:-:S04]  /*1830*/  @!P4 LOP3.LUT R12, R12, 0x7ff00000, RZ, 0x3c, !PT ;  /* 0x7ff000000c0cc812 */ /* 0x000fc800078e3cff */
[----:B------:R-:W-:Y:S01]  /*1840*/  SEL R13, R12, 0x3ff00000, P0 ;  /* 0x3ff000000c0d7807 */ /* 0x000fe20000000000 */
[----:B------:R-:W-:Y:S01]  /*1850*/  IMAD.MOV.U32 R12, RZ, RZ, RZ ;  /* 0x000000ffff0c7224 */ /* 0x000fe200078e00ff */
[----:B------:R-:W-:Y:S06]  /*1860*/  BRA `(.L_x_8464) ;  /* 0x00000000001c7947 */ /* 0x000fec0003800000 */
.L_x_8465:
[----:B------:R-:W-:-:S14]  /*1870*/  DSETP.NEU.AND P5, PT, |R8|, +INF , PT ;  /* 0x7ff000000800742a */ /* 0x000fdc0003fad200 */
[----:B------:R-:W-:Y:S02]  /*1880*/  @!P5 ISETP.NE.AND P0, PT, R32, 0x3fe00000, PT ;  /* 0x3fe000002000d80c */ /* 0x000fe40003f05270 */
[----:B------:R-:W-:Y:S02]  /*1890*/  @!P5 MOV R12, RZ ;  /* 0x000000ff000cd202 */ /* 0x000fe40000000f00 */
[-C--:B------:R-:W-:Y:S02]  /*18a0*/  @!P5 SEL R0, R34, R33.reuse, P0 ;  /* 0x000000212200d207 */ /* 0x080fe40000000000 */
[----:B------:R-:W-:Y:S02]  /*18b0*/  @!P5 ISETP.GE.AND P0, PT, R9, RZ, PT ;  /* 0x000000ff0900d20c */ /* 0x000fe40003f06270 */
[----:B------:R-:W-:-:S04]  /*18c0*/  @!P5 SEL R0, R0, R33, P4 ;  /* 0x000000210000d207 */ /* 0x000fc80002000000 */
[----:B------:R-:W-:-:S07]  /*18d0*/  @!P5 SEL R13, R0, R33, !P0 ;  /* 0x00000021000dd207 */ /* 0x000fce0004000000 */
.L_x_8464:
[----:B------:R-:W-:Y:S05]  /*18e0*/  BSYNC.RECONVERGENT B1 ;  /* 0x0000000000017941 */ /* 0x000fea0003800200 */
.L_x_8463:
[----:B------:R-:W0:Y:S01]  /*18f0*/  LDCU.64 UR6, c[0x0][0x580] ;  /* 0x0000b000ff0677ac */ /* 0x000e220008000a00 */
[----:B------:R-:W-:Y:S01]  /*1900*/  DSETP.NEU.AND P0, PT, R10, RZ, PT ;  /* 0x000000ff0a00722a */ /* 0x000fe20003f0d000 */
[----:B------:R-:W-:Y:S01]  /*1910*/  IADD3 R5, PT, PT, R5, 0x80, RZ ;  /* 0x0000008005057810 */ /* 0x000fe20007ffe0ff */
[----:B------:R-:W-:-:S04]  /*1920*/  DSETP.NEU.AND P4, PT, R8, 1, PT ;  /* 0x3ff000000800742a */ /* 0x000fc80003f8d000 */
[----:B------:R-:W-:Y:S02]  /*1930*/  FSEL R2, R12, RZ, P0 ;  /* 0x000000ff0c027208 */ /* 0x000fe40000000000 */
[----:B------:R-:W-:Y:S02]  /*1940*/  FSEL R12, R13, 1.875, P0 ;  /* 0x3ff000000d0c7808 */ /* 0x000fe40000000000 */
[----:B------:R-:W-:Y:S02]  /*1950*/  FSEL R2, R2, RZ, P4 ;  /* 0x000000ff02027208 */ /* 0x000fe40002000000 */
[----:B------:R-:W-:Y:S02]  /*1960*/  FSEL R3, R12, 1.875, P4 ;  /* 0x3ff000000c037808 */ /* 0x000fe40002000000 */
[----:B0-----:R-:W-:-:S05]  /*1970*/  IADD3 R8, P0, PT, R37, UR6, RZ ;  /* 0x0000000625087c10 */ /* 0x001fca000ff1e0ff */
[----:B------:R-:W-:-:S05]  /*1980*/  IMAD.X R9, RZ, RZ, UR7, P0 ;  /* 0x00000007ff097e24 */ /* 0x000fca00080e06ff */
[----:B------:R0:W-:Y:S03]  /*1990*/  STG.E.64 desc[UR8][R8.64], R2 ;  /* 0x0000000208007986 */ /* 0x0001e6000c101b08 */
.L_x_8458:
[----:B------:R-:W-:Y:S05]  /*19a0*/  BSYNC.RECONVERGENT B0 ;  /* 0x0000000000007941 */ /* 0x000fea0003800200 */
.L_x_8457:
[----:B------:R-:W1:Y:S02]  /*19b0*/  LDCU UR6, c[0x0][0x380] ;  /* 0x00007000ff0677ac */ /* 0x000e640008000800 */
[----:B-1----:R-:W-:-:S13]  /*19c0*/  ISETP.GE.AND P0, PT, R5, UR6, PT ;  /* 0x0000000605007c0c */ /* 0x002fda000bf06270 */
[----:B------:R-:W-:Y:S05]  /*19d0*/  @P0 EXIT ;  /* 0x000000000000094d */ /* 0x000fea0003800000 */
[----:B------:R-:W1:Y:S01]  /*19e0*/  LDCU UR6, c[0x0][0x388] ;  /* 0x00007100ff0677ac */ /* 0x000e620008000800 */
[----:B------:R-:W-:Y:S01]  /*19f0*/  IMAD.MOV.U32 R0, RZ, RZ, RZ ;  /* 0x000000ffff007224 */ /* 0x000fe200078e00ff */
[----:B0-----:R-:W-:Y:S01]  /*1a00*/  MOV R9, RZ ;  /* 0x000000ff00097202 */ /* 0x001fe20000000f00 */
[----:B-1----:R-:W-:-:S09]  /*1a10*/  UISETP.NE.AND UP0, UPT, UR6, URZ, UPT ;  /* 0x000000ff0600728c */ /* 0x002fd2000bf05270 */
[----:B------:R-:W-:Y:S05]  /*1a20*/  BRA.U !UP0, `(.L_x_8466) ;  /* 0x0000001108a87547 */ /* 0x000fea000b800000 */
[----:B------:R-:W0:Y:S01]  /*1a30*/  LDCU.64 UR6, c[0x0][0x390] ;  /* 0x00007200ff0677ac */ /* 0x000e220008000a00 */
[----:B------:R-:W-:Y:S01]  /*1a40*/  MOV R3, R5 ;  /* 0x0000000500037202 */ /* 0x000fe20000000f00 */
[----:B------:R-:W-:Y:S01]  /*1a50*/  IMAD.MOV.U32 R2, RZ, RZ, RZ ;  /* 0x000000ffff027224 */ /* 0x000fe200078e00ff */
[----:B------:R-:W-:Y:S01]  /*1a60*/  ISETP.NE.AND P0, PT, R4, RZ, PT ;  /* 0x000000ff0400720c */ /* 0x000fe20003f05270 */
[----:B------:R-:W1:Y:S01]  /*1a70*/  LDCU UR10, c[0x0][0x38c] ;  /* 0x00007180ff0a77ac */ /* 0x000e620008000800 */
[----:B------:R-:W2:Y:S01]  /*1a80*/  LDCU.64 UR12, c[0x0][0x4b8] ;  /* 0x00009700ff0c77ac */ /* 0x000ea20008000a00 */
[----:B0-----:R-:W-:-:S05]  /*1a90*/  IMAD.HI.U32 R2, R5, UR6, R2 ;  /* 0x0000000605027c27 */ /* 0x001fca000f8e0002 */
[----:B------:R-:W-:-:S05]  /*1aa0*/  SHF.R.U32.HI R3, RZ, UR7, R2 ;  /* 0x00000007ff037c19 */ /* 0x000fca0008011602 */
[----:B------:R-:W-:-:S04]  /*1ab0*/  IMAD.MOV R0, RZ, RZ, -R3 ;  /* 0x000000ffff007224 */ /* 0x000fc800078e0a03 */
        /* <DEDUP_REMOVED lines=289> */
.L_x_8466:
[----:B------:R-:W0:Y:S02]  /*2cd0*/  LDCU.128 UR12, c[0x0][0x580] ;  /* 0x0000b000ff0c77ac */ /* 0x000e240008000c00 */
[----:B0-----:R-:W-:-:S04]  /*2ce0*/  IADD3 R2, P0, PT, R0, UR14, RZ ;  /* 0x0000000e00027c10 */ /* 0x001fc8000ff1e0ff */
[----:B------:R-:W-:-:S06]  /*2cf0*/  IADD3.X R3, PT, PT, RZ, UR15, RZ, P0, !PT ;  /* 0x0000000fff037c10 */ /* 0x000fcc00087fe4ff */
[----:B------:R-:W2:Y:S01]  /*2d00*/  LDG.E.64 R2, desc[UR8][R2.64] ;  /* 0x0000000802027981 */ /* 0x000ea2000c1e1b00 */
[----:B------:R-:W-:Y:S01]  /*2d10*/  IADD3 R4, P0, PT, R9, UR12, RZ ;  /* 0x0000000c09047c10 */ /* 0x000fe2000ff1e0ff */
[----:B------:R-:W-:Y:S01]  /*2d20*/  BSSY.RECONVERGENT B0, `(.L_x_8467) ;  /* 0x0000007000007945 */ /* 0x000fe20003800200 */
[----:B------:R-:W-:-:S03]  /*2d30*/  MOV R0, 0x2d90 ;  /* 0x00002d9000007802 */ /* 0x000fc60000000f00 */
[----:B------:R-:W-:Y:S01]  /*2d40*/  IMAD.X R5, RZ, RZ, UR13, P0 ;  /* 0x0000000dff057e24 */ /* 0x000fe200080e06ff */
[----:B--2---:R-:W-:-:S10]  /*2d50*/  DADD R10, -RZ, |R2| ;  /* 0x00000000ff0a7229 */ /* 0x004fd40000000502 */
[----:B------:R-:W-:Y:S01]  /*2d60*/  MOV R28, R10 ;  /* 0x0000000a001c7202 */ /* 0x000fe20000000f00 */
[----:B------:R-:W-:-:S07]  /*2d70*/  IMAD.MOV.U32 R36, RZ, RZ, R11 ;  /* 0x000000ffff247224 */ /* 0x000fce00078e000b */
[----:B------:R-:W-:Y:S05]  /*2d80*/  CALL.REL.NOINC `($_ZN2at6native18elementwise_kernelILi128ELi2EZNS0_22gpu_kernel_impl_nocastIZNS0_50_GLOBAL__N__2680c7bb_12_PowKernel_cu_7dd49032_300329pow_tensor_scalar_kernel_implIddEEvRNS_18TensorIteratorBaseET0_EUldE2_EEvS6_RKT_EUliE_EEviT1_$__internal_accurate_pow) ;  /* 0x0000000000e87944 */ /* 0x000fea0003c00000 */
[----:B------:R-:W-:Y:S05]  /*2d90*/  BSYNC.RECONVERGENT B0 ;  /* 0x0000000000007941 */ /* 0x000fea0003800200 */
.L_x_8467:
[----:B------:R-:W-:Y:S01]  /*2da0*/  DSETP.NEU.AND P5, PT, R2, RZ, PT ;  /* 0x000000ff0200722a */ /* 0x000fe20003fad000 */
[----:B------:R-:W0:Y:S01]  /*2db0*/  LDC.64 R8, c[0x0][0x590] ;  /* 0x00016400ff087b82 */ /* 0x000e220000000a00 */
[----:B------:R-:W-:Y:S01]  /*2dc0*/  DADD R14, -RZ, -R12 ;  /* 0x00000000ff0e7229 */ /* 0x000fe2000000090c */
[C---:B------:R-:W-:Y:S01]  /*2dd0*/  ISETP.GE.AND P4, PT, R3.reuse, RZ, PT ;  /* 0x000000ff0300720c */ /* 0x040fe20003f86270 */
[----:B------:R-:W-:Y:S02]  /*2de0*/  BSSY.RECONVERGENT B0, `(.L_x_8468) ;  /* 0x000002c000007945 */ /* 0x000fe40003800200 */
[----:B------:R-:W-:-:S06]  /*2df0*/  ISETP.GE.OR P0, PT, R3, RZ, !P5 ;  /* 0x000000ff0300720c */ /* 0x000fcc0006f06670 */
[-C--:B------:R-:W-:Y:S02]  /*2e00*/  FSEL R17, R14, R12.reuse, !P3 ;  /* 0x0000000c0e117208 */ /* 0x080fe40005800000 */
[----:B------:R-:W1:Y:S01]  /*2e10*/  @!P5 LDC R0, c[0x0][0x594] ;  /* 0x00016500ff00db82 */ /* 0x000e620000000800 */
[----:B------:R-:W-:Y:S02]  /*2e20*/  @!P5 PLOP3.LUT P1, PT, P2, PT, PT, 0x80, 0x8 ;  /* 0x000000000008d81c */ /* 0x000fe4000172f070 */
[-C--:B------:R-:W-:Y:S02]  /*2e30*/  FSEL R14, R15, R13.reuse, !P3 ;  /* 0x0000000d0f0e7208 */ /* 0x080fe40005800000 */
[----:B------:R-:W-:Y:S01]  /*2e40*/  FSEL R12, R17, R12, !P4 ;  /* 0x0000000c110c7208 */ /* 0x000fe20006000000 */
[--C-:B0-----:R-:W-:Y:S02]  /*2e50*/  DADD R10, R2, R8.reuse ;  /* 0x00000000020a7229 */ /* 0x101fe40000000008 */
[----:B------:R-:W-:Y:S01]  /*2e60*/  @P5 DSETP.NEU.AND P3, PT, R6, R8, PT ;  /* 0x000000080600522a */ /* 0x000fe20003f6d000 */
[----:B------:R-:W-:-:S05]  /*2e70*/  FSEL R7, R14, R13, !P4 ;  /* 0x0000000d0e077208 */ /* 0x000fca0006000000 */
[----:B------:R-:W-:Y:S02]  /*2e80*/  @!P0 FSEL R12, R12, RZ, !P3 ;  /* 0x000000ff0c0c8208 */ /* 0x000fe40005800000 */
[----:B------:R-:W-:Y:S02]  /*2e90*/  LOP3.LUT R10, R11, 0x7ff00000, RZ, 0xc0, !PT ;  /* 0x7ff000000b0a7812 */ /* 0x000fe400078ec0ff */
[----:B------:R-:W-:Y:S02]  /*2ea0*/  @!P0 FSEL R7, R7, -QNAN , !P3 ;  /* 0xfff8000007078808 */ /* 0x000fe40005800000 */
[----:B-1----:R-:W-:Y:S02]  /*2eb0*/  ISETP.GE.OR P6, PT, R0, RZ, P5 ;  /* 0x000000ff0000720c */ /* 0x002fe40002fc6670 */
[----:B------:R-:W-:Y:S02]  /*2ec0*/  @!P5 SEL R0, R3, RZ, P2 ;  /* 0x000000ff0300d207 */ /* 0x000fe40001000000 */
[----:B------:R-:W-:-:S02]  /*2ed0*/  ISETP.NE.AND P2, PT, R10, 0x7ff00000, PT ;  /* 0x7ff000000a00780c */ /* 0x000fc40003f45270 */
[----:B------:R-:W-:Y:S01]  /*2ee0*/  @P5 MOV R6, R12 ;  /* 0x0000000c00065202 */ /* 0x000fe20000000f00 */
[----:B------:R-:W-:-:S06]  /*2ef0*/  @!P5 IMAD.MOV.U32 R6, RZ, RZ, RZ ;  /* 0x000000ffff06d224 */ /* 0x000fcc00078e00ff */
[----:B------:R-:W-:-:S04]  /*2f00*/  @!P6 LOP3.LUT R0, R0, 0x7ff00000, RZ, 0xfc, !PT ;  /* 0x7ff000000000e812 */ /* 0x000fc800078efcff */
[----:B------:R-:W-:Y:S01]  /*2f10*/  @!P5 MOV R7, R0 ;  /* 0x000000000007d202 */ /* 0x000fe20000000f00 */
[----:B------:R-:W-:Y:S06]  /*2f20*/  @P2 BRA `(.L_x_8469) ;  /* 0x00000000005c2947 */ /* 0x000fec0003800000 */
[----:B------:R-:W-:-:S06]  /*2f30*/  DSETP.NAN.AND P0, PT, R8, R8, PT ;  /* 0x000000080800722a */ /* 0x000fcc0003f08000 */
[----:B------:R-:W-:-:S14]  /*2f40*/  DSETP.NAN.OR P0, PT, R2, R2, P0 ;  /* 0x000000020200722a */ /* 0x000fdc0000708400 */
[----:B------:R-:W-:Y:S05]  /*2f50*/  @P0 BRA `(.L_x_8470) ;  /* 0x00000000004c0947 */ /* 0x000fea0003800000 */
[----:B------:R-:W-:-:S14]  /*2f60*/  DSETP.NEU.AND P0, PT, |R8|, +INF , PT ;  /* 0x7ff000000800742a */ /* 0x000fdc0003f0d200 */
[----:B------:R-:W-:Y:S05]  /*2f70*/  @!P0 BRA `(.L_x_8471) ;  /* 0x0000000000208947 */ /* 0x000fea0003800000 */
[----:B------:R-:W-:-:S14]  /*2f80*/  DSETP.NEU.AND P0, PT, |R2|, +INF , PT ;  /* 0x7ff000000200742a */ /* 0x000fdc0003f0d200 */
[----:B------:R-:W-:Y:S05]  /*2f90*/  @P0 BRA `(.L_x_8469) ;  /* 0x0000000000400947 */ /* 0x000fea0003800000 */
[----:B------:R-:W-:Y:S01]  /*2fa0*/  ISETP.NE.AND P0, PT, R32, 0x3fe00000, PT ;  /* 0x3fe000002000780c */ /* 0x000fe20003f05270 */
[----:B------:R-:W-:-:S03]  /*2fb0*/  IMAD.MOV.U32 R6, RZ, RZ, RZ ;  /* 0x000000ffff067224 */ /* 0x000fc600078e00ff */
[----:B------:R-:W-:-:S04]  /*2fc0*/  SEL R34, R34, R33, P0 ;  /* 0x0000002122227207 */ /* 0x000fc80000000000 */
[----:B------:R-:W-:-:S04]  /*2fd0*/  @!P4 SEL R33, R34, R33, P1 ;  /* 0x000000212221c207 */ /* 0x000fc80000800000 */
[----:B------:R-:W-:Y:S01]  /*2fe0*/  MOV R7, R33 ;  /* 0x0000002100077202 */ /* 0x000fe20000000f00 */
[----:B------:R-:W-:Y:S06]  /*2ff0*/  BRA `(.L_x_8469) ;  /* 0x0000000000287947 */ /* 0x000fec0003800000 */
.L_x_8471:
        /* <DEDUP_REMOVED lines=9> */
.L_x_8470:
[----:B------:R-:W-:-:S11]  /*3090*/  DADD R6, R2, R8 ;  /* 0x0000000002067229 */ /* 0x000fd60000000008 */
.L_x_8469:
[----:B------:R-:W-:Y:S05]  /*30a0*/  BSYNC.RECONVERGENT B0 ;  /* 0x0000000000007941 */ /* 0x000fea0003800200 */
.L_x_8468:
[----:B------:R-:W-:Y:S02]  /*30b0*/  DSETP.NEU.AND P1, PT, R8, RZ, PT ;  /* 0x000000ff0800722a */ /* 0x000fe40003f2d000 */
[----:B------:R-:W-:-:S04]  /*30c0*/  DSETP.NEU.AND P0, PT, R2, 1, PT ;  /* 0x3ff000000200742a */ /* 0x000fc80003f0d000 */
[----:B------:R-:W-:Y:S02]  /*30d0*/  FSEL R2, R6, RZ, P1 ;  /* 0x000000ff06027208 */ /* 0x000fe40000800000 */
[----:B------:R-:W-:Y:S02]  /*30e0*/  FSEL R6, R7, 1.875, P1 ;  /* 0x3ff0000007067808 */ /* 0x000fe40000800000 */
[----:B------:R-:W-:Y:S02]  /*30f0*/  FSEL R2, R2, RZ, P0 ;  /* 0x000000ff02027208 */ /* 0x000fe40000000000 */
[----:B------:R-:W-:-:S05]  /*3100*/  FSEL R3, R6, 1.875, P0 ;  /* 0x3ff0000006037808 */ /* 0x000fca0000000000 */
[----:B------:R-:W-:Y:S01]  /*3110*/  STG.E.64 desc[UR8][R4.64], R2 ;  /* 0x0000000204007986 */ /* 0x000fe2000c101b08 */
[----:B------:R-:W-:Y:S05]  /*3120*/  EXIT ;  /* 0x000000000000794d */ /* 0x000fea0003800000 */
        .type           $_ZN2at6native18elementwise_kernelILi128ELi2EZNS0_22gpu_kernel_impl_nocastIZNS0_50_GLOBAL__N__2680c7bb_12_PowKernel_cu_7dd49032_300329pow_tensor_scalar_kernel_implIddEEvRNS_18TensorIteratorBaseET0_EUldE2_EEvS6_RKT_EUliE_EEviT1_$__internal_accurate_pow,@function
        .size           $_ZN2at6native18elementwise_kernelILi128ELi2EZNS0_22gpu_kernel_impl_nocastIZNS0_50_GLOBAL__N__2680c7bb_12_PowKernel_cu_7dd49032_300329pow_tensor_scalar_kernel_implIddEEvRNS_18TensorIteratorBaseET0_EUldE2_EEvS6_RKT_EUliE_EEviT1_$__internal_accurate_pow,(.L_x_68309 - $_ZN2at6native18elementwise_kernelILi128ELi2EZNS0_22gpu_kernel_impl_nocastIZNS0_50_GLOBAL__N__2680c7bb_12_PowKernel_cu_7dd49032_300329pow_tensor_scalar_kernel_implIddEEvRNS_18TensorIteratorBaseET0_EUldE2_EEvS6_RKT_EUliE_EEviT1_$__internal_accurate_pow)
$_ZN2at6native18elementwise_kernelILi128ELi2EZNS0_22gpu_kernel_impl_nocastIZNS0_50_GLOBAL__N__2680c7bb_12_PowKernel_cu_7dd49032_300329pow_tensor_scalar_kernel_implIddEEvRNS_18TensorIteratorBaseET0_EUldE2_EEvS6_RKT_EUliE_EEviT1_$__internal_accurate_pow:
[----:B------:R-:W-:Y:S01]  /*3130*/  ISETP.GT.U32.AND P0, PT, R36, 0xfffff, PT ;  /* 0x000fffff2400780c */ /* 0x000fe20003f04070 */
[--C-:B------:R-:W-:Y:S01]  /*3140*/  IMAD.MOV.U32 R12, RZ, RZ, R36.reuse ;  /* 0x000000ffff0c7224 */ /* 0x100fe200078e0024 */
[----:B------:R-:W-:Y:S01]  /*3150*/  MOV R10, R28 ;  /* 0x0000001c000a7202 */ /* 0x000fe20000000f00 */
[----:B------:R-:W-:Y:S01]  /*3160*/  IMAD.MOV.U32 R14, RZ, RZ, 0x41ad3b5a ;  /* 0x41ad3b5aff0e7424 */ /* 0x000fe200078e00ff */
[----:B------:R-:W-:Y:S01]  /*3170*/  MOV R11, R36 ;  /* 0x00000024000b7202 */ /* 0x000fe20000000f00 */
[----:B------:R-:W-:Y:S01]  /*3180*/  UMOV UR6, 0x7d2cafe2 ;  /* 0x7d2cafe200067882 */ /* 0x000fe20000000000 */
[----:B------:R-:W-:Y:S01]  /*3190*/  MOV R15, 0x3ed0f5d2 ;  /* 0x3ed0f5d2000f7802 */ /* 0x000fe20000000f00 */
[----:B------:R-:W-:Y:S01]  /*31a0*/  UMOV UR7, 0x3eb0f5ff ;  /* 0x3eb0f5ff00077882 */ /* 0x000fe20000000000 */
[----:B------:R-:W-:Y:S01]  /*31b0*/  SHF.R.U32.HI R36, RZ, 0x14, R36 ;  /* 0x00000014ff247819 */ /* 0x000fe20000011624 */
[----:B------:R-:W-:Y:S01]  /*31c0*/  UMOV UR10, 0xfefa39ef ;  /* 0xfefa39ef000a7882 */ /* 0x000fe20000000000 */
[----:B------:R-:W-:-:S03]  /*31d0*/  UMOV UR11, 0x3fe62e42 ;  /* 0x3fe62e42000b7882 */ /* 0x000fc60000000000 */
[----:B------:R-:W-:-:S10]  /*31e0*/  @!P0 DMUL R10, R10, 1.80143985094819840000e+16 ;  /* 0x435000000a0a8828 */ /* 0x000fd40000000000 */
[----:B------:R-:W-:Y:S02]  /*31f0*/  @!P0 MOV R12, R11 ;  /* 0x0000000b000c8202 */ /* 0x000fe40000000f00 */
[----:B------:R-:W-:Y:S02]  /*3200*/  @!P0 MOV R28, R10 ;  /* 0x0000000a001c8202 */ /* 0x000fe40000000f00 */
[----:B------:R-:W-:Y:S02]  /*3210*/  LOP3.LUT R12, R12, 0x800fffff, RZ, 0xc0, !PT ;  /* 0x800fffff0c0c7812 */ /* 0x000fe400078ec0ff */
[----:B------:R-:W-:Y:S01]  /*3220*/  @!P0 LEA.HI R36, R11, 0xffffffca, RZ, 0xc ;  /* 0xffffffca0b248811 */ /* 0x000fe200078f60ff */
[----:B------:R-:W-:Y:S01]  /*3230*/  IMAD.MOV.U32 R11, RZ, RZ, 0x43300000 ;  /* 0x43300000ff0b7424 */ /* 0x000fe200078e00ff */
[----:B------:R-:W-:Y:S02]  /*3240*/  LOP3.LUT R29, R12, 0x3ff00000, RZ, 0xfc, !PT ;  /* 0x3ff000000c1d7812 */ /* 0x000fe400078efcff */
[----:B------:R-:W-:-:S02]  /*3250*/  MOV R12, RZ ;  /* 0x000000ff000c7202 */ /* 0x000fc40000000f00 */
[----:B------:R-:W-:Y:S02]  /*3260*/  ISETP.GE.U32.AND P4, PT, R29, 0x3ff6a09f, PT ;  /* 0x3ff6a09f1d00780c */ /* 0x000fe40003f86070 */
[----:B------:R-:W-:-:S11]  /*3270*/  IADD3 R10, PT, PT, R36, -0x3ff, RZ ;  /* 0xfffffc01240a7810 */ /* 0x000fd60007ffe0ff */
[----:B------:R-:W-:Y:S01]  /*3280*/  @P4 VIADD R13, R29, 0xfff00000 ;  /* 0xfff000001d0d4836 */ /* 0x000fe20000000000 */
[----:B------:R-:W-:-:S04]  /*3290*/  @P4 IADD3 R10, PT, PT, R36, -0x3fe, RZ ;  /* 0xfffffc02240a4810 */ /* 0x000fc80007ffe0ff */
[----:B------:R-:W-:Y:S02]  /*32a0*/  @P4 MOV R29, R13 ;  /* 0x0000000d001d4202 */ /* 0x000fe40000000f00 */
[----:B------:R-:W-:-:S04]  /*32b0*/  LOP3.LUT R10, R10, 0x80000000, RZ, 0x3c, !PT ;  /* 0x800000000a0a7812 */ /* 0x000fc800078e3cff */
        /* <DEDUP_REMOVED lines=26> */
[----:B------:R-:W-:Y:S01]  /*3460*/  IADD3 R29, PT, PT, R21, 0x100000, RZ ;  /* 0x00100000151d7810 */ /* 0x000fe20007ffe0ff */
[----:B------:R-:W-:Y:S02]  /*3470*/  IMAD.MOV.U32 R28, RZ, RZ, R20 ;  /* 0x000000ffff1c7224 */ /* 0x000fe400078e0014 */
        /* <DEDUP_REMOVED lines=17> */
[----:B------:R-:W-:Y:S02]  /*3590*/  DFMA R26, R12, R28, R26 ;  /* 0x0000001c0c1a722b */ /* 0x000fe4000000001a */
[----:B------:R-:W-:Y:S01]  /*35a0*/  DADD R10, R10, -UR6 ;  /* 0x800000060a0a7e29 */ /* 0x000fe20008000000 */
[----:B------:R-:W-:Y:S01]  /*35b0*/  UMOV UR6, 0xfefa39ef ;  /* 0xfefa39ef00067882 */ /* 0x000fe20000000000 */
[----:B------:R-:W-:Y:S01]  /*35c0*/  DADD R30, R14, R22 ;  /* 0x000000000e1e7229 */ /* 0x000fe20000000016 */
[----:B------:R-:W-:Y:S01]  /*35d0*/  UMOV UR7, 0x3fe62e42 ;  /* 0x3fe62e4200077882 */ /* 0x000fe20000000000 */
        /* <DEDUP_REMOVED lines=35> */
[----:B------:R-:W-:Y:S01]  /*3810*/  DFMA R18, R10, UR6, -R20 ;  /* 0x000000060a127c2b */ /* 0x000fe20008000814 */
[----:B------:R-:W-:Y:S01]  /*3820*/  HFMA2 R11, -RZ, RZ, 1.9912109375, 0.00128841400146484375 ;  /* 0x3ff71547ff0b7431 */ /* 0x000fe200000001ff */
[----:B------:R-:W-:-:S06]  /*3830*/  MOV R10, 0x652b82fe ;  /* 0x652b82fe000a7802 */ /* 0x000fcc0000000f00 */
[----:B------:R-:W-:Y:S01]  /*3840*/  DFMA R18, R16, UR6, R18 ;  /* 0x0000000610127c2b */ /* 0x000fe20008000012 */
[----:B------:R-:W-:Y:S01]  /*3850*/  UMOV UR6, 0x3b39803f ;  /* 0x3b39803f00067882 */ /* 0x000fe20000000000 */
[----:B------:R-:W-:-:S06]  /*3860*/  UMOV UR7, 0x3c7abc9e ;  /* 0x3c7abc9e00077882 */ /* 0x000fcc0000000000 */
        /* <DEDUP_REMOVED lines=39> */
[----:B------:R-:W-:Y:S01]  /*3ae0*/  LEA R15, R10, R17, 0x14 ;  /* 0x000000110a0f7211 */ /* 0x000fe200078ea0ff */
        /* <DEDUP_REMOVED lines=9> */
[----:B------:R-:W-:Y:S02]  /*3b80*/  @!P0 IADD3 R10, PT, PT, R10, -R11, RZ ;  /* 0x8000000b0a0a8210 */ /* 0x000fe40007ffe0ff */
[----:B------:R-:W-:Y:S02]  /*3b90*/  @!P0 LEA R17, R11, R17, 0x14 ;  /* 0x000000110b118211 */ /* 0x000fe400078ea0ff */
[----:B------:R-:W-:Y:S01]  /*3ba0*/  @!P0 LEA R11, R10, 0x3ff00000, 0x14 ;  /* 0x3ff000000a0b8811 */ /* 0x000fe200078ea0ff */
[----:B------:R-:W-:-:S06]  /*3bb0*/  @!P0 IMAD.MOV.U32 R10, RZ, RZ, RZ ;  /* 0x000000ffff0a8224 */ /* 0x000fcc00078e00ff */
[----:B------:R-:W-:-:S11]  /*3bc0*/  @!P0 DMUL R14, R16, R10 ;  /* 0x0000000a100e8228 */ /* 0x000fd60000000000 */
.L_x_8472:
[----:B------:R-:W-:Y:S01]  /*3bd0*/  DFMA R18, R18, R14, R14 ;  /* 0x0000000e1212722b */ /* 0x000fe2000000000e */
[----:B------:R-:W-:Y:S01]  /*3be0*/  MOV R10, R0 ;  /* 0x00000000000a7202 */ /* 0x000fe20000000f00 */
[----:B------:R-:W-:Y:S01]  /*3bf0*/  DSETP.NEU.AND P0, PT, |R14|, +INF , PT ;  /* 0x7ff000000e00742a */ /* 0x000fe20003f0d200 */
[----:B------:R-:W-:-:S07]  /*3c00*/  MOV R11, 0x0 ;  /* 0x00000000000b7802 */ /* 0x000fce0000000f00 */
[----:B------:R-:W-:Y:S02]  /*3c10*/  FSEL R12, R14, R18, !P0 ;  /* 0x000000120e0c7208 */ /* 0x000fe40004000000 */
[----:B------:R-:W-:Y:S01]  /*3c20*/  FSEL R13, R15, R19, !P0 ;  /* 0x000000130f0d7208 */ /* 0x000fe20004000000 */
[----:B------:R-:W-:Y:S06]  /*3c30*/  RET.REL.NODEC R10 `(_ZN2at6native18elementwise_kernelILi128ELi2EZNS0_22gpu_kernel_impl_nocastIZNS0_50_GLOBAL__N__2680c7bb_12_PowKernel_cu_7dd49032_300329pow_tensor_scalar_kernel_implIddEEvRNS_18TensorIteratorBaseET0_EUldE2_EEvS6_RKT_EUliE_EEviT1_) ;  /* 0xffffffc00af07950 */ /* 0x000fec0003c3ffff */
.L_x_8473:
        /* <DEDUP_REMOVED lines=12> */
.L_x_68309:


//--------------------- .text._ZN2at6native27unrolled_elementwise_kernelIZNS0_50_GLOBAL__N__2680c7bb_12_PowKernel_cu_7dd49032_300329pow_tensor_scalar_kernel_implIddEEvRNS_18TensorIteratorBaseET0_EUldE2_St5arrayIPcLm2EELi4E23TrivialOffsetCalculatorILi1EjESC_NS0_6memory15LoadWithoutCastENSD_16StoreWithoutCastEEEviT_S6_T2_T3_T4_T5_ --------------------------
	.section	.text._ZN2at6native27unrolled_elementwise_kernelIZNS0_50_GLOBAL__N__2680c7bb_12_PowKernel_cu_7dd49032_300329pow_tensor_scalar_kernel_implIddEEvRNS_18TensorIteratorBaseET0_EUldE2_St5arrayIPcLm2EELi4E23TrivialOffsetCalculatorILi1EjESC_NS0_6memory15LoadWithoutCastENSD_16StoreWithoutCastEEEviT_S6_T2_T3_T4_T5_,"ax",@progbits
	.align	128
        .global         _ZN2at6native27unrolled_elementwise_kernelIZNS0_50_GLOBAL__N__2680c7bb_12_PowKernel_cu_7dd49032_300329pow_tensor_scalar_kernel_implIddEEvRNS_18TensorIteratorBaseET0_EUldE2_St5arrayIPcLm2EELi4E23TrivialOffsetCalculatorILi1EjESC_NS0_6memory15LoadWithoutCastENSD_16StoreWithoutCastEEEviT_S6_T2_T3_T4_T5_
        .type           _ZN2at6native27unrolled_elementwise_kernelIZNS0_50_GLOBAL__N__2680c7bb_12_PowKernel_cu_7dd49032_300329pow_tensor_scalar_kernel_implIddEEvRNS_18TensorIteratorBaseET0_EUldE2_St5arrayIPcLm2EELi4E23TrivialOffsetCalculatorILi1EjESC_NS0_6memory15LoadWithoutCastENSD_16StoreWithoutCastEEEviT_S6_T2_T3_T4_T5_,@function
        .size           _ZN2at6native27unrolled_elementwise_kernelIZNS0_50_GLOBAL__N__2680c7bb_12_PowKernel_cu_7dd49032_300329pow_tensor_scalar_kernel_implIddEEvRNS_18TensorIteratorBaseET0_EUldE2_St5arrayIPcLm2EELi4E23TrivialOffsetCalculatorILi1EjESC_NS0_6memory15LoadWithoutCastENSD_16StoreWithoutCastEEEviT_S6_T2_T3_T4_T5_,(.L_x_68310 - _ZN2at6native27unrolled_elementwise_kernelIZNS0_50_GLOBAL__N__2680c7bb_12_PowKernel_cu_7dd49032_300329pow_tensor_scalar_kernel_implIddEEvRNS_18TensorIteratorBaseET0_EUldE2_St5arrayIPcLm2EELi4E23TrivialOffsetCalculatorILi1EjESC_NS0_6memory15LoadWithoutCastENSD_16StoreWithoutCastEEEviT_S6_T2_T3_T4_T5_)
        .other          _ZN2at6native27unrolled_elementwise_kernelIZNS0_50_GLOBAL__N__2680c7bb_12_PowKernel_cu_7dd49032_300329pow_tensor_scalar_kernel_implIddEEvRNS_18TensorIteratorBaseET0_EUldE2_St5arrayIPcLm2EELi4E23TrivialOffsetCalculatorILi1EjESC_NS0_6memory15LoadWithoutCastENSD_16StoreWithoutCastEEEviT_S6_T2_T3_T4_T5_,@"STO_CUDA_ENTRY STV_DEFAULT"
_ZN2at6native27unrolled_elementwise_kernelIZNS0_50_GLOBAL__N__2680c7bb_12_PowKernel_cu_7dd49032_300329pow_tensor_scalar_kernel_implIddEEvRNS_18TensorIteratorBaseET0_EUldE2_St5arrayIPcLm2EELi4E23TrivialOffsetCalculatorILi1EjESC_NS0_6memory15LoadWithoutCastENSD_16StoreWithoutCastEEEviT_S6_T2_T3_T4_T5_:
.text._ZN2at6native27unrolled_elementwise_kernelIZNS0_50_GLOBAL__N__2680c7bb_12_PowKernel_cu_7dd49032_300329pow_tensor_scalar_kernel_implIddEEvRNS_18TensorIteratorBaseET0_EUldE2_St5arrayIPcLm2EELi4E23TrivialOffsetCalculatorILi1EjESC_NS0_6memory15LoadWithoutCastENSD_16StoreWithoutCastEEEviT_S6_T2_T3_T4_T5_:
[----:B------:R-:W-:Y:S01]  /*0000*/  LDC R1, c[0x0][0x37c] ;  /* 0x0000df00ff017b82 */ /* 0x000fe20000000800 */
[----:B------:R-:W0:Y:S07]  /*0010*/  S2R R0, SR_TID.X ;  /* 0x0000000000007919 */ /* 0x000e2e0000002100 */
[----:B------:R-:W1:Y:S01]  /*0020*/  S2UR UR11, SR_CTAID.X ;  /* 0x00000000000b79c3 */ /* 0x000e620000002500 */
[----:B------:R-:W1:Y:S01]  /*0030*/  LDCU UR6, c[0x0][0x380] ;  /* 0x00007000ff0677ac */ /* 0x000e620008000800 */
[----:B------:R-:W-:Y:S01]  /*0040*/  CS2R R12, SRZ ;  /* 0x00000000000c7805 */ /* 0x000fe2000001ff00 */
[----:B------:R-:W2:Y:S01]  /*0050*/  LDCU.64 UR12, c[0x0][0x358] ;  /* 0x00006b00ff0c77ac */ /* 0x000ea20008000a00 */
[----:B------:R-:W3:Y:S01]  /*0060*/  LDCU.64 UR8, c[0x0][0x388] ;  /* 0x00007100ff0877ac */ /* 0x000ee20008000a00 */
[----:B------:R-:W4:Y:S01]  /*0070*/  LDCU.64 UR16, c[0x0][0x388] ;  /* 0x00007100ff1077ac */ /* 0x000f220008000a00 */
[----:B-1----:R-:W-:-:S02]  /*0080*/  UIMAD UR6, UR11, -0x200, UR6 ;  /* 0xfffffe000b0678a4 */ /* 0x002fc4000f8e0206 */
[----:B------:R-:W-:Y:S02]  /*0090*/  IMAD.U32 R9, RZ, RZ, UR11 ;  /* 0x0000000bff097e24 */ /* 0x000fe4000f8e00ff */
[----:B------:R-:W-:Y:S02]  /*00a0*/  IMAD.U32 R19, RZ, RZ, UR11 ;  /* 0x0000000bff137e24 */ /* 0x000fe4000f8e00ff */
[----:B------:R-:W-:Y:S01]  /*00b0*/  IMAD.U32 R11, RZ, RZ, UR11 ;  /* 0x0000000bff0b7e24 */ /* 0x000fe2000f8e00ff */
[----:B0-----:R-:W-:Y:S01]  /*00c0*/  ISETP.GE.AND P0, PT, R0, UR6, PT ;  /* 0x0000000600007c0c */ /* 0x001fe2000bf06270 */
[----:B------:R-:W-:Y:S02]  /*00d0*/  IMAD.MOV.U32 R4, RZ, RZ, R0 ;  /* 0x000000ffff047224 */ /* 0x000fe400078e0000 */
[----:B------:R-:W-:-:S10]  /*00e0*/  IMAD.U32 R5, RZ, RZ, UR11 ;  /* 0x0000000bff057e24 */ /* 0x000fd4000f8e00ff */
[----:B------:R-:W-:Y:S01]  /*00f0*/  @!P0 VIADD R0, R4, 0x80 ;  /* 0x0000008004008836 */ /* 0x000fe20000000000 */
[----:B------:R-:W0:Y:S01]  /*0100*/  @!P0 LDC.64 R6, c[0x0][0x3a0] ;  /* 0x0000e800ff068b82 */ /* 0x000e220000000a00 */
[----:B---3--:R-:W-:Y:S01]  /*0110*/  USHF.R.U32.HI UR4, URZ, 0x14, UR9 ;  /* 0x00000014ff047899 */ /* 0x008fe20008011609 */
[----:B------:R-:W-:Y:S02]  /*0120*/  @!P0 IMAD R5, R5, 0x200, R4 ;  /* 0x0000020005058824 */ /* 0x000fe400078e0204 */
[----:B------:R-:W-:-:S13]  /*0130*/  ISETP.GE.AND P1, PT, R0, UR6, PT ;  /* 0x0000000600007c0c */ /* 0x000fda000bf26270 */
[----:B------:R-:W-:Y:S01]  /*0140*/  @!P1 IMAD R9, R9, 0x200, R0 ;  /* 0x0000020009099824 */ /* 0x000fe200078e0200 */
[----:B------:R-:W1:Y:S01]  /*0150*/  @!P1 LDC.64 R14, c[0x0][0x3a0] ;  /* 0x0000e800ff0e9b82 */ /* 0x000e620000000a00 */
[----:B------:R-:W-:-:S05]  /*0160*/  @!P1 VIADD R0, R0, 0x80 ;  /* 0x0000008000009836 */ /* 0x000fca0000000000 */
[----:B------:R-:W-:Y:S01]  /*0170*/  ISETP.GE.AND P3, PT, R0, UR6, PT ;  /* 0x0000000600007c0c */ /* 0x000fe2000bf66270 */
[----:B------:R-:W-:Y:S01]  /*0180*/  ULOP3.LUT UR4, UR4, 0x7ff, URZ, 0xc0, !UPT ;  /* 0x000007ff04047892 */ /* 0x000fe2000f8ec0ff */
[----:B0-----:R-:W-:-:S11]  /*0190*/  @!P0 IMAD.WIDE.U32 R6, R5, 0x8, R6 ;  /* 0x0000000805068825 */ /* 0x001fd600078e0006 */
[----:B------:R-:W-:Y:S01]  /*01a0*/  @!P3 IMAD R19, R19, 0x200, R0 ;  /* 0x000002001313b824 */ /* 0x000fe200078e0200 */
[----:B------:R-:W0:Y:S01]  /*01b0*/  @!P3 LDC.64 R2, c[0x0][0x3a0] ;  /* 0x0000e800ff02bb82 */ /* 0x000e220000000a00 */
[----:B------:R-:W-:Y:S02]  /*01c0*/  @!P3 VIADD R0, R0, 0x80 ;  /* 0x000000800000b836 */ /* 0x000fe40000000000 */
[----:B-1----:R-:W-:Y:S01]  /*01d0*/  @!P1 IMAD.WIDE.U32 R14, R9, 0x8, R14 ;  /* 0x00000008090e9825 */ /* 0x002fe200078e000e */
[----:B------:R-:W-:Y:S02]  /*01e0*/  UIADD3 UR4, UPT, UPT, UR4, -0x3f4, URZ ;  /* 0xfffffc0c04047890 */ /* 0x000fe4000fffe0ff */
[----:B------:R-:W-:Y:S02]  /*01f0*/  ISETP.GE.AND P2, PT, R0, UR6, PT ;  /* 0x0000000600007c0c */ /* 0x000fe4000bf46270 */
[----:B------:R-:W-:Y:S01]  /*0200*/  CS2R R8, SRZ ;  /* 0x0000000000087805 */ /* 0x000fe2000001ff00 */
[----:B0-----:R-:W-:-:S10]  /*0210*/  @!P3 IMAD.WIDE.U32 R18, R19, 0x8, R2 ;  /* 0x000000081312b825 */ /* 0x001fd400078e0002 */
[----:B------:R-:W0:Y:S01]  /*0220*/  @!P2 LDC.64 R16, c[0x0][0x3a0] ;  /* 0x0000e800ff10ab82 */ /* 0x000e220000000a00 */
[----:B------:R-:W-:Y:S01]  /*0230*/  USHF.L.U32 UR14, UR8, UR4, URZ ;  /* 0x00000004080e7299 */ /* 0x000fe200080006ff */
[----:B------:R-:W-:Y:S01]  /*0240*/  CS2R R2, SRZ ;  /* 0x0000000000027805 */ /* 0x000fe2000001ff00 */
[----:B------:R-:W-:Y:S01]  /*0250*/  @!P2 IMAD R11, R11, 0x200, R0 ;  /* 0x000002000b0ba824 */ /* 0x000fe200078e0200 */
[----:B------:R-:W-:Y:S01]  /*0260*/  USHF.L.U64.HI UR7, UR8, UR4, UR9 ;  /* 0x0000000408077299 */ /* 0x000fe20008010209 */
[----:B--2---:R-:W5:Y:S01]  /*0270*/  @!P1 LDG.E.64 R8, desc[UR12][R14.64] ;  /* 0x0000000c0e089981 */ /* 0x004f62000c1e1b00 */
[----:B------:R-:W-:Y:S01]  /*0280*/  UISETP.NE.U32.AND UP0, UPT, UR14, URZ, UPT ;  /* 0x000000ff0e00728c */ /* 0x000fe2000bf05070 */
[----:B------:R-:W-:Y:S01]  /*0290*/  ISETP.LE.AND P4, PT, RZ, UR9, PT ;  /* 0x00000009ff007c0c */ /* 0x000fe2000bf83270 */
[----:B------:R-:W1:Y:S01]  /*02a0*/  LDCU.64 UR4, c[0x0][0x388] ;  /* 0x00007100ff0477ac */ /* 0x000e620008000a00 */
[----:B------:R4:W5:Y:S01]  /*02b0*/  @!P0 LDG.E.64 R2, desc[UR12][R6.64] ;  /* 0x0000000c06028981 */ /* 0x000962000c1e1b00 */
[----:B0-----:R-:W-:Y:S01]  /*02c0*/  @!P2 IMAD.WIDE.U32 R16, R11, 0x8, R16 ;  /* 0x000000080b10a825 */ /* 0x001fe200078e0010 */
[----:B------:R-:W-:Y:S01]  /*02d0*/  CS2R R10, SRZ ;  /* 0x00000000000a7805 */ /* 0x000fe2000001ff00 */
[----:B------:R-:W-:Y:S01]  /*02e0*/  UISETP.NE.AND.EX UP0, UPT, UR7, -0x80000000, UPT, UP0 ;  /* 0x800000000700788c */ /* 0x000fe2000bf05300 */
[----:B------:R-:W-:Y:S01]  /*02f0*/  ISETP.GE.AND P0, PT, R4, UR6, PT ;  /* 0x0000000604007c0c */ /* 0x000fe2000bf06270 */
[----:B----4-:R-:W-:Y:S01]  /*0300*/  IMAD.U32 R6, RZ, RZ, UR16 ;  /* 0x00000010ff067e24 */ /* 0x010fe2000f8e00ff */
[----:B------:R0:W5:Y:S04]  /*0310*/  @!P2 LDG.E.64 R12, desc[UR12][R16.64] ;  /* 0x0000000c100ca981 */ /* 0x000168000c1e1b00 */
[----:B------:R0:W5:Y:S01]  /*0320*/  @!P3 LDG.E.64 R10, desc[UR12][R18.64] ;  /* 0x0000000c120ab981 */ /* 0x000162000c1e1b00 */
[----:B------:R-:W-:Y:S01]  /*0330*/  IMAD.U32 R7, RZ, RZ, UR17 ;  /* 0x00000011ff077e24 */ /* 0x000fe2000f8e00ff */
[----:B------:R-:W-:-:S03]  /*0340*/  PLOP3.LUT P2, PT, PT, PT, UP0, 0x80, 0x8 ;  /* 0x000000000008781c */ /* 0x000fc60003f4f008 */
[----:B------:R0:W2:Y:S01]  /*0350*/  FRND.F64.TRUNC R14, R6 ;  /* 0x00000006000e7313 */ /* 0x0000a2000030d800 */
[----:B------:R-:W-:Y:S01]  /*0360*/  PLOP3.LUT P1, PT, PT, PT, UP0, 0x80, 0x8 ;  /* 0x000000000008781c */ /* 0x000fe20003f2f008 */
[----:B------:R-:W-:Y:S01]  /*0370*/  ULOP3.LUT UR10, UR9, 0x7fffffff, URZ, 0xc0, !UPT ;  /* 0x7fffffff090a7892 */ /* 0x000fe2000f8ec0ff */
[----:B------:R-:W-:Y:S01]  /*0380*/  BSSY.RECONVERGENT B0, `(.L_x_8474) ;  /* 0x0000047000007945 */ /* 0x000fe20003800200 */
[----:B------:R-:W-:Y:S02]  /*0390*/  SEL R5, RZ, 0x7ff00000, !P4 ;  /* 0x7ff00000ff057807 */ /* 0x000fe40006000000 */
[----:B------:R-:W-:-:S04]  /*03a0*/  PLOP3.LUT P1, PT, P1, PT, PT, 0x8, 0x80 ;  /* 0x000000000080781c */ /* 0x000fc80000f2e170 */
[----:B------:R-:W-:Y:S01]  /*03b0*/  DSETP.NEU.AND P2, PT, |R6|, 0.5, !P2 ;  /* 0x3fe000000600742a */ /* 0x000fe2000574d200 */
[----:B01----:R-:W-:-:S13]  /*03c0*/  @P0 BRA `(.L_x_8475) ;  /* 0x0000000400080947 */ /* 0x003fda0003800000 */
[----:B-----5:R-:W-:Y:S01]  /*03d0*/  DSETP.NEU.AND P5, PT, R2, RZ, PT ;  /* 0x000000ff0200722a */ /* 0x020fe20003fad000 */
[----:B------:R-:W-:Y:S01]  /*03e0*/  PLOP3.LUT P0, PT, PT, PT, PT, 0x80, 0x8 ;  /* 0x000000000008781c */ /* 0x000fe20003f0f070 */
[----:B------:R-:W-:-:S12]  /*03f0*/  BSSY.RECONVERGENT B1, `(.L_x_8476) ;  /* 0x000001d000017945 */ /* 0x000fd80003800200 */
[----:B------:R-:W-:Y:S01]  /*0400*/  @!P5 PLOP3.LUT P0, PT, P4, PT, PT, 0x80, 0x8 ;  /* 0x000000000008d81c */ /* 0x000fe2000270f070 */
[----:B------:R-:W-:Y:S01]  /*0410*/  @!P5 IMAD.MOV.U32 R16, RZ, RZ, RZ ;  /* 0x000000ffff10d224 */ /* 0x000fe200078e00ff */
[----:B------:R-:W-:Y:S02]  /*0420*/  @!P5 SEL R17, R3, RZ, P2 ;  /* 0x000000ff0311d207 */ /* 0x000fe40001000000 */
[----:B------:R-:W-:-:S09]  /*0430*/  @!P5 PLOP3.LUT P3, PT, P2, PT, PT, 0x80, 0x8 ;  /* 0x000000000008d81c */ /* 0x000fd2000176f070 */
[----:B------:R-:W-:Y:S01]  /*0440*/  @!P0 LOP3.LUT R17, R17, 0x7ff00000, RZ, 0xfc, !PT ;  /* 0x7ff0000011118812 */ /* 0x000fe200078efcff */
[----:B------:R-:W-:Y:S06]  /*0450*/  @!P5 BRA `(.L_x_8477) ;  /* 0x000000000058d947 */ /* 0x000fec0003800000 */
[----:B------:R-:W-:Y:S01]  /*0460*/  DADD R6, -RZ, |R2| ;  /* 0x00000000ff067229 */ /* 0x000fe20000000502 */
[----:B------:R-:W-:Y:S09]  /*0470*/  BSSY.RECONVERGENT B2, `(.L_x_8478) ;  /* 0x0000004000027945 */ /* 0x000ff20003800200 */
[----:B------:R-:W-:Y:S01]  /*0480*/  IMAD.MOV.U32 R22, RZ, RZ, R6 ;  /* 0x000000ffff167224 */ /* 0x000fe200078e0006 */
[----:B------:R-:W-:-:S07]  /*0490*/  MOV R6, 0x4b0 ;  /* 0x000004b000067802 */ /* 0x000fce0000000f00 */
[----:B--2---:R-:W-:Y:S05]  /*04a0*/  CALL.REL.NOINC `($_ZN2at6native27unrolled_elementwise_kernelIZNS0_50_GLOBAL__N__2680c7bb_12_PowKernel_cu_7dd49032_300329pow_tensor_scalar_kernel_implIddEEvRNS_18TensorIteratorBaseET0_EUldE2_St5arrayIPcLm2EELi4E23TrivialOffsetCalculatorILi1EjESC_NS0_6memory15LoadWithoutCastENSD_16StoreWithoutCastEEEviT_S6_T2_T3_T4_T5_$__internal_accurate_pow) ;  /* 0x0000001000e87944 */ /* 0x004fea0003c00000 */
[----:B------:R-:W-:Y:S05]  /*04b0*/  BSYNC.RECONVERGENT B2 ;  /* 0x0000000000027941 */ /* 0x000fea0003800200 */
.L_x_8478:
[----:B------:R-:W0:Y:S01]  /*04c0*/  LDCU.64 UR8, c[0x0][0x388] ;  /* 0x00007100ff0877ac */ /* 0x000e220008000a00 */
[----:B------:R-:W-:Y:S01]  /*04d0*/  DADD R18, -RZ, -R16 ;  /* 0x00000000ff127229 */ /* 0x000fe20000000910 */
[----:B------:R-:W-:Y:S01]  /*04e0*/  ISETP.GE.AND P5, PT, R3, RZ, PT ;  /* 0x000000ff0300720c */ /* 0x000fe20003fa6270 */
[----:B------:R-:W-:-:S04]  /*04f0*/  UISETP.NE.U32.AND UP0, UPT, UR14, URZ, UPT ;  /* 0x000000ff0e00728c */ /* 0x000fc8000bf05070 */
[----:B------:R-:W-:-:S06]  /*0500*/  UISETP.NE.AND.EX UP0, UPT, UR7, -0x80000000, UPT, UP0 ;  /* 0x800000000700788c */ /* 0x000fcc000bf05300 */
[----:B------:R-:W-:Y:S01]  /*0510*/  PLOP3.LUT P3, PT, PT, PT, UP0, 0x80, 0x8 ;  /* 0x000000000008781c */ /* 0x000fe20003f6f008 */
[----:B0-----:R-:W-:-:S03]  /*0520*/  IMAD.U32 R6, RZ, RZ, UR8 ;  /* 0x00000008ff067e24 */ /* 0x001fc6000f8e00ff */
[-C--:B------:R-:W-:Y:S01]  /*0530*/  FSEL R21, R18, R16.reuse, !P3 ;  /* 0x0000001012157208 */ /* 0x080fe20005800000 */
[----:B------:R-:W-:Y:S01]  /*0540*/  IMAD.U32 R7, RZ, RZ, UR9 ;  /* 0x00000009ff077e24 */ /* 0x000fe2000f8e00ff */
[-C--:B------:R-:W-:Y:S02]  /*0550*/  FSEL R18, R19, R17.reuse, !P3 ;  /* 0x0000001113127208 */ /* 0x080fe40005800000 */
[----:B------:R-:W-:Y:S02]  /*0560*/  FSEL R16, R21, R16, !P5 ;  /* 0x0000001015107208 */ /* 0x000fe40006800000 */
[----:B------:R-:W-:Y:S01]  /*0570*/  FSEL R17, R18, R17, !P5 ;  /* 0x0000001112117208 */ /* 0x000fe20006800000 */
[----:B------:R-:W-:Y:S01]  /*0580*/  DSETP.NEU.AND P0, PT, R14, R6, PT ;  /* 0x000000060e00722a */ /* 0x000fe20003f0d000 */
[----:B------:R-:W-:-:S13]  /*0590*/  PLOP3.LUT P3, PT, P1, PT, PT, 0x80, 0x8 ;  /* 0x000000000008781c */ /* 0x000fda0000f6f070 */
[----:B------:R-:W-:Y:S02]  /*05a0*/  @P0 FSEL R16, R16, RZ, P5 ;  /* 0x000000ff10100208 */ /* 0x000fe40002800000 */
[----:B------:R-:W-:-:S07]  /*05b0*/  @P0 FSEL R17, R17, -QNAN , P5 ;  /* 0xfff8000011110808 */ /* 0x000fce0002800000 */
.L_x_8477:
[----:B------:R-:W-:Y:S05]  /*05c0*/  BSYNC.RECONVERGENT B1 ;  /* 0x0000000000017941 */ /* 0x000fea0003800200 */
.L_x_8476:
        /* <DEDUP_REMOVED lines=18> */
[----:B------:R-:W-:Y:S01]  /*06f0*/  DSETP.NEU.AND P4, PT, |R2|, +INF , PT ;  /* 0x7ff000000200742a */ /* 0x000fe20003f8d200 */
[----:B------:R-:W-:-:S13]  /*0700*/  IMAD.U32 R0, RZ, RZ, UR10 ;  /* 0x0000000aff007e24 */ /* 0x000fda000f8e00ff */
[----:B------:R-:W-:Y:S01]  /*0710*/  @!P4 ISETP.NE.AND P0, PT, R0, 0x3fe00000, PT ;  /* 0x3fe000000000c80c */ /* 0x000fe20003f05270 */
[----:B------:R-:W-:Y:S02]  /*0720*/  @!P4 VIADD R0, R5, 0x80000000 ;  /* 0x800000000500c836 */ /* 0x000fe40000000000 */
[----:B------:R-:W-:-:S03]  /*0730*/  @!P4 IMAD.MOV.U32 R16, RZ, RZ, RZ ;  /* 0x000000ffff10c224 */ /* 0x000fc600078e00ff */
[-C--:B------:R-:W-:Y:S02]  /*0740*/  @!P4 SEL R0, R0, R5.reuse, P0 ;  /* 0x000000050000c207 */ /* 0x080fe40000000000 */
[----:B------:R-:W-:Y:S02]  /*0750*/  @!P4 ISETP.GE.AND P0, PT, R3, RZ, PT ;  /* 0x000000ff0300c20c */ /* 0x000fe40003f06270 */
[----:B------:R-:W-:-:S04]  /*0760*/  @!P4 SEL R0, R0, R5, P3 ;  /* 0x000000050000c207 */ /* 0x000fc80001800000 */
[----:B------:R-:W-:-:S07]  /*0770*/  @!P4 SEL R17, R0, R5, !P0 ;  /* 0x000000050011c207 */ /* 0x000fce0004000000 */
.L_x_8480:
[----:B------:R-:W-:Y:S05]  /*0780*/  BSYNC.RECONVERGENT B1 ;  /* 0x0000000000017941 */ /* 0x000fea0003800200 */
.L_x_8479:
[----:B------:R-:W-:Y:S02]  /*0790*/  DSETP.NEU.AND P3, PT, R2, 1, PT ;  /* 0x3ff000000200742a */ /* 0x000fe40003f6d000 */
[----:B------:R-:W-:-:S04]  /*07a0*/  DSETP.NEU.AND P0, PT, R6, RZ, PT ;  /* 0x000000ff0600722a */ /* 0x000fc80003f0d000 */
[----:B------:R-:W-:Y:S02]  /*07b0*/  FSEL R2, R16, RZ, P3 ;  /* 0x000000ff10027208 */ /* 0x000fe40001800000 */
[----:B------:R-:W-:Y:S02]  /*07c0*/  FSEL R3, R17, 1.875, P3 ;  /* 0x3ff0000011037808 */ /* 0x000fe40001800000 */
[----:B------:R-:W-:Y:S02]  /*07d0*/  FSEL R2, R2, RZ, P0 ;  /* 0x000000ff02027208 */ /* 0x000fe40000000000 */
[----:B------:R-:W-:-:S07]  /*07e0*/  FSEL R3, R3, 1.875, P0 ;  /* 0x3ff0000003037808 */ /* 0x000fce0000000000 */
.L_x_8475:
[----:B------:R-:W-:Y:S05]  /*07f0*/  BSYNC.RECONVERGENT B0 ;  /* 0x0000000000007941 */ /* 0x000fea0003800200 */
.L_x_8474:
[----:B------:R-:W-:Y:S01]  /*0800*/  VIADD R0, R4, 0x80 ;  /* 0x0000008004007836 */ /* 0x000fe20000000000 */
[----:B------:R-:W-:Y:S04]  /*0810*/  BSSY.RECONVERGENT B0, `(.L_x_8481) ;  /* 0x0000049000007945 */ /* 0x000fe80003800200 */
[----:B------:R-:W-:-:S13]  /*0820*/  ISETP.GE.AND P0, PT, R0, UR6, PT ;  /* 0x0000000600007c0c */ /* 0x000fda000bf06270 */
[----:B------:R-:W-:Y:S05]  /*0830*/  @P0 BRA `(.L_x_8482) ;  /* 0x0000000400180947 */ /* 0x000fea0003800000 */
[----:B-----5:R-:W-:Y:S01]  /*0840*/  DSETP.NEU.AND P0, PT, R8, RZ, PT ;  /* 0x000000ff0800722a */ /* 0x020fe20003f0d000 */
[----:B------:R-:W-:-:S13]  /*0850*/  BSSY.RECONVERGENT B1, `(.L_x_8483) ;  /* 0x000001f000017945 */ /* 0x000fda0003800200 */
[----:B------:R-:W-:Y:S05]  /*0860*/  @!P0 BRA `(.L_x_8484) ;  /* 0x00000000005c8947 */ /* 0x000fea0003800000 */
[----:B------:R-:W-:Y:S01]  /*0870*/  DADD R6, -RZ, |R8| ;  /* 0x00000000ff067229 */ /* 0x000fe20000000508 */
[----:B------:R-:W-:Y:S09]  /*0880*/  BSSY.RECONVERGENT B2, `(.L_x_8485) ;  /* 0x0000004000027945 */ /* 0x000ff20003800200 */
[----:B------:R-:W-:Y:S01]  /*0890*/  IMAD.MOV.U32 R22, RZ, RZ, R6 ;  /* 0x000000ffff167224 */ /* 0x000fe200078e0006 */
[----:B------:R-:W-:-:S07]  /*08a0*/  MOV R6, 0x8c0 ;  /* 0x000008c000067802 */ /* 0x000fce0000000f00 */
[----:B--2---:R-:W-:Y:S05]  /*08b0*/  CALL.REL.NOINC `($_ZN2at6native27unrolled_elementwise_kernelIZNS0_50_GLOBAL__N__2680c7bb_12_PowKernel_cu_7dd49032_300329pow_tensor_scalar_kernel_implIddEEvRNS_18TensorIteratorBaseET0_EUldE2_St5arrayIPcLm2EELi4E23TrivialOffsetCalculatorILi1EjESC_NS0_6memory15LoadWithoutCastENSD_16StoreWithoutCastEEEviT_S6_T2_T3_T4_T5_$__internal_accurate_pow) ;  /* 0x0000000c00e47944 */ /* 0x004fea0003c00000 */
[----:B------:R-:W-:Y:S05]  /*08c0*/  BSYNC.RECONVERGENT B2 ;  /* 0x0000000000027941 */ /* 0x000fea0003800200 */
.L_x_8485:
        /* <DEDUP_REMOVED lines=15> */
[----:B------:R-:W-:Y:S01]  /*09c0*/  @P4 FSEL R17, R17, -QNAN , P3 ;  /* 0xfff8000011114808 */ /* 0x000fe20001800000 */
[----:B------:R-:W-:Y:S06]  /*09d0*/  BRA `(.L_x_8486) ;  /* 0x0000000000187947 */ /* 0x000fec0003800000 */
.L_x_8484:
[----:B------:R-:W0:Y:S01]  /*09e0*/  LDCU UR8, c[0x0][0x38c] ;  /* 0x00007180ff0877ac */ /* 0x000e220008000800 */
[----:B------:R-:W-:Y:S01]  /*09f0*/  SEL R17, R9, RZ, P2 ;  /* 0x000000ff09117207 */ /* 0x000fe20001000000 */
[----:B------:R-:W-:Y:S01]  /*0a00*/  IMAD.MOV.U32 R16, RZ, RZ, RZ ;  /* 0x000000ffff107224 */ /* 0x000fe200078e00ff */
[----:B------:R-:W-:Y:S02]  /*0a10*/  PLOP3.LUT P0, PT, P2, PT, PT, 0x80, 0x8 ;  /* 0x000000000008781c */ /* 0x000fe4000170f070 */
[----:B0-----:R-:W-:-:S13]  /*0a20*/  ISETP.LE.AND P3, PT, RZ, UR8, PT ;  /* 0x00000008ff007c0c */ /* 0x001fda000bf63270 */
[----:B------:R-:W-:-:S07]  /*0a30*/  @!P3 LOP3.LUT R17, R17, 0x7ff00000, RZ, 0xfc, !PT ;  /* 0x7ff000001111b812 */ /* 0x000fce00078efcff */
.L_x_8486:
[----:B------:R-:W-:Y:S05]  /*0a40*/  BSYNC.RECONVERGENT B1 ;  /* 0x0000000000017941 */ /* 0x000fea0003800200 */
.L_x_8483:
        /* <DEDUP_REMOVED lines=11> */
[----:B------:R-:W-:Y:S01]  /*0b00*/  UISETP.NE.AND UP0, UPT, UR10, 0x3fe00000, UPT ;  /* 0x3fe000000a00788c */ /* 0x000fe2000bf05270 */
[----:B------:R-:W-:-:S05]  /*0b10*/  VIADD R16, R5, 0x80000000 ;  /* 0x8000000005107836 */ /* 0x000fca0000000000 */
[----:B------:R-:W-:-:S04]  /*0b20*/  PLOP3.LUT P3, PT, PT, PT, UP0, 0x80, 0x8 ;  /* 0x000000000008781c */ /* 0x000fc80003f6f008 */
[-C--:B------:R-:W-:Y:S02]  /*0b30*/  SEL R16, R16, R5.reuse, P3 ;  /* 0x0000000510107207 */ /* 0x080fe40001800000 */
[----:B------:R-:W-:Y:S02]  /*0b40*/  ISETP.GE.AND P3, PT, R9, RZ, PT ;  /* 0x000000ff0900720c */ /* 0x000fe40003f66270 */
[----:B------:R-:W-:-:S04]  /*0b50*/  SEL R16, R16, R5, P0 ;  /* 0x0000000510107207 */ /* 0x000fc80000000000 */
[----:B------:R-:W-:Y:S01]  /*0b60*/  SEL R17, R16, R5, !P3 ;  /* 0x0000000510117207 */ /* 0x000fe20005800000 */
[----:B------:R-:W-:Y:S01]  /*0b70*/  IMAD.MOV.U32 R16, RZ, RZ, RZ ;  /* 0x000000ffff107224 */ /* 0x000fe200078e00ff */
[----:B------:R-:W-:Y:S06]  /*0b80*/  BRA `(.L_x_8488) ;  /* 0x0000000000287947 */ /* 0x000fec0003800000 */
.L_x_8490:
        /* <DEDUP_REMOVED lines=9> */
.L_x_8489:
[----:B------:R-:W-:-:S11]  /*0c20*/  DADD R16, R8, R6 ;  /* 0x0000000008107229 */ /* 0x000fd60000000006 */
.L_x_8488:
[----:B------:R-:W-:Y:S05]  /*0c30*/  BSYNC.RECONVERGENT B1 ;  /* 0x0000000000017941 */ /* 0x000fea0003800200 */
.L_x_8487:
[----:B------:R-:W-:Y:S02]  /*0c40*/  DSETP.NEU.AND P0, PT, R8, 1, PT ;  /* 0x3ff000000800742a */ /* 0x000fe40003f0d000 */
[----:B------:R-:W-:-:S04]  /*0c50*/  DSETP.NEU.AND P3, PT, R6, RZ, PT ;  /* 0x000000ff0600722a */ /* 0x000fc80003f6d000 */
[----:B------:R-:W-:Y:S02]  /*0c60*/  FSEL R8, R16, RZ, P0 ;  /* 0x000000ff10087208 */ /* 0x000fe40000000000 */
[----:B------:R-:W-:Y:S02]  /*0c70*/  FSEL R9, R17, 1.875, P0 ;  /* 0x3ff0000011097808 */ /* 0x000fe40000000000 */
[----:B------:R-:W-:Y:S02]  /*0c80*/  FSEL R8, R8, RZ, P3 ;  /* 0x000000ff08087208 */ /* 0x000fe40001800000 */
[----:B------:R-:W-:-:S07]  /*0c90*/  FSEL R9, R9, 1.875, P3 ;  /* 0x3ff0000009097808 */ /* 0x000fce0001800000 */
.L_x_8482:
[----:B------:R-:W-:Y:S05]  /*0ca0*/  BSYNC.RECONVERGENT B0 ;  /* 0x0000000000007941 */ /* 0x000fea0003800200 */
.L_x_8481:
        /* <DEDUP_REMOVED lines=13> */
.L_x_8495:
        /* <DEDUP_REMOVED lines=17> */
.L_x_8494:
[----:B------:R-:W0:Y:S01]  /*0e90*/  LDCU UR8, c[0x0][0x38c] ;  /* 0x00007180ff0877ac */ /* 0x000e220008000800 */
[----:B------:R-:W-:Y:S01]  /*0ea0*/  SEL R17, R11, RZ, P2 ;  /* 0x000000ff0b117207 */ /* 0x000fe20001000000 */
[----:B------:R-:W-:Y:S01]  /*0eb0*/  IMAD.MOV.U32 R16, RZ, RZ, RZ ;  /* 0x000000ffff107224 */ /* 0x000fe200078e00ff */
[----:B------:R-:W-:Y:S02]  /*0ec0*/  PLOP3.LUT P0, PT, P2, PT, PT, 0x80, 0x8 ;  /* 0x000000000008781c */ /* 0x000fe4000170f070 */
[----:B0-----:R-:W-:-:S13]  /*0ed0*/  ISETP.LE.AND P3, PT, RZ, UR8, PT ;  /* 0x00000008ff007c0c */ /* 0x001fda000bf63270 */
[----:B------:R-:W-:-:S07]  /*0ee0*/  @!P3 LOP3.LUT R17, R17, 0x7ff00000, RZ, 0xfc, !PT ;  /* 0x7ff000001111b812 */ /* 0x000fce00078efcff */
.L_x_8496:
[----:B------:R-:W-:Y:S05]  /*0ef0*/  BSYNC.RECONVERGENT B1 ;  /* 0x0000000000017941 */ /* 0x000fea0003800200 */
.L_x_8493:
        /* <DEDUP_REMOVED lines=20> */
.L_x_8500:
        /* <DEDUP_REMOVED lines=9> */
.L_x_8499:
[----:B------:R-:W-:-:S11]  /*10d0*/  DADD R16, R10, R6 ;  /* 0x000000000a107229 */ /* 0x000fd60000000006 */
.L_x_8498:
[----:B------:R-:W-:Y:S05]  /*10e0*/  BSYNC.RECONVERGENT B1 ;  /* 0x0000000000017941 */ /* 0x000fea0003800200 */
.L_x_8497:
[----:B------:R-:W-:Y:S02]  /*10f0*/  DSETP.NEU.AND P0, PT, R10, 1, PT ;  /* 0x3ff000000a00742a */ /* 0x000fe40003f0d000 */
[----:B------:R-:W-:-:S04]  /*1100*/  DSETP.NEU.AND P3, PT, R6, RZ, PT ;  /* 0x000000ff0600722a */ /* 0x000fc80003f6d000 */
[----:B------:R-:W-:Y:S02]  /*1110*/  FSEL R10, R16, RZ, P0 ;  /* 0x000000ff100a7208 */ /* 0x000fe40000000000 */
[----:B------:R-:W-:Y:S02]  /*1120*/  FSEL R11, R17, 1.875, P0 ;  /* 0x3ff00000110b7808 */ /* 0x000fe40000000000 */
[----:B------:R-:W-:Y:S02]  /*1130*/  FSEL R10, R10, RZ, P3 ;  /* 0x000000ff0a0a7208 */ /* 0x000fe40001800000 */
[----:B------:R-:W-:-:S07]  /*1140*/  FSEL R11, R11, 1.875, P3 ;  /* 0x3ff000000b0b7808 */ /* 0x000fce0001800000 */
.L_x_8492:
[----:B------:R-:W-:Y:S05]  /*1150*/  BSYNC.RECONVERGENT B0 ;  /* 0x0000000000007941 */ /* 0x000fea0003800200 */
.L_x_8491:
        /* <DEDUP_REMOVED lines=13> */
.L_x_8505:
[----:B------:R-:W0:Y:S01]  /*1230*/  LDCU.64 UR8, c[0x0][0x388] ;  /* 0x00007100ff0877ac */ /* 0x000e220008000a00 */
[----:B------:R-:W-:Y:S01]  /*1240*/  DADD R18, -RZ, -R16 ;  /* 0x00000000ff127229 */ /* 0x000fe20000000910 */
[----:B------:R-:W-:Y:S01]  /*1250*/  ISETP.GE.AND P0, PT, R13, RZ, PT ;  /* 0x000000ff0d00720c */ /* 0x000fe20003f06270 */
[----:B------:R-:W-:-:S04]  /*1260*/  UISETP.NE.U32.AND UP0, UPT, UR14, URZ, UPT ;  /* 0x000000ff0e00728c */ /* 0x000fc8000bf05070 */
[----:B------:R-:W-:-:S06]  /*1270*/  UISETP.NE.AND.EX UP0, UPT, UR7, -0x80000000, UPT, UP0 ;  /* 0x800000000700788c */ /* 0x000fcc000bf05300 */
[----:B------:R-:W-:Y:S01]  /*1280*/  PLOP3.LUT P3, PT, PT, PT, UP0, 0x80, 0x8 ;  /* 0x000000000008781c */ /* 0x000fe20003f6f008 */
[----:B0-----:R-:W-:Y:S02]  /*1290*/  IMAD.U32 R6, RZ, RZ, UR8 ;  /* 0x00000008ff067e24 */ /* 0x001fe4000f8e00ff */
[----:B------:R-:W-:-:S06]  /*12a0*/  IMAD.U32 R7, RZ, RZ, UR9 ;  /* 0x00000009ff077e24 */ /* 0x000fcc000f8e00ff */
[----:B------:R-:W-:Y:S01]  /*12b0*/  DSETP.NEU.AND P2, PT, R14, R6, PT ;  /* 0x000000060e00722a */ /* 0x000fe20003f4d000 */
[-C--:B------:R-:W-:Y:S02]  /*12c0*/  FSEL R15, R18, R16.reuse, !P3 ;  /* 0x00000010120f7208 */ /* 0x080fe40005800000 */
[-C--:B------:R-:W-:Y:S02]  /*12d0*/  FSEL R18, R19, R17.reuse, !P3 ;  /* 0x0000001113127208 */ /* 0x080fe40005800000 */
[----:B------:R-:W-:Y:S02]  /*12e0*/  FSEL R14, R15, R16, !P0 ;  /* 0x000000100f0e7208 */ /* 0x000fe40004000000 */
[----:B------:R-:W-:-:S07]  /*12f0*/  FSEL R15, R18, R17, !P0 ;  /* 0x00000011120f7208 */ /* 0x000fce0004000000 */
[----:B------:R-:W-:Y:S02]  /*1300*/  @P2 FSEL R14, R14, RZ, P0 ;  /* 0x000000ff0e0e2208 */ /* 0x000fe40000000000 */
[----:B------:R-:W-:Y:S01]  /*1310*/  @P2 FSEL R15, R15, -QNAN , P0 ;  /* 0xfff800000f0f2808 */ /* 0x000fe20000000000 */
[----:B------:R-:W-:Y:S06]  /*1320*/  BRA `(.L_x_8506) ;  /* 0x0000000000187947 */ /* 0x000fec0003800000 */
.L_x_8504:
[----:B------:R-:W0:Y:S01]  /*1330*/  LDCU UR8, c[0x0][0x38c] ;  /* 0x00007180ff0877ac */ /* 0x000e220008000800 */
[----:B--2---:R-:W-:Y:S01]  /*1340*/  SEL R15, R13, RZ, P2 ;  /* 0x000000ff0d0f7207 */ /* 0x004fe20001000000 */
[----:B------:R-:W-:Y:S01]  /*1350*/  IMAD.MOV.U32 R14, RZ, RZ, RZ ;  /* 0x000000ffff0e7224 */ /* 0x000fe200078e00ff */
[----:B------:R-:W-:Y:S02]  /*1360*/  PLOP3.LUT P1, PT, P2, PT, PT, 0x80, 0x8 ;  /* 0x000000000008781c */ /* 0x000fe4000172f070 */
[----:B0-----:R-:W-:-:S13]  /*1370*/  ISETP.LE.AND P0, PT, RZ, UR8, PT ;  /* 0x00000008ff007c0c */ /* 0x001fda000bf03270 */
[----:B------:R-:W-:-:S07]  /*1380*/  @!P0 LOP3.LUT R15, R15, 0x7ff00000, RZ, 0xfc, !PT ;  /* 0x7ff000000f0f8812 */ /* 0x000fce00078efcff */
.L_x_8506:
[----:B------:R-:W-:Y:S05]  /*1390*/  BSYNC.RECONVERGENT B1 ;  /* 0x0000000000017941 */ /* 0x000fea0003800200 */
.L_x_8503:
        /* <DEDUP_REMOVED lines=12> */
[----:B------:R-:W-:Y:S01]  /*1460*/  ISETP.GE.AND P0, PT, R13, RZ, PT ;  /* 0x000000ff0d00720c */ /* 0x000fe20003f06270 */
[----:B------:R-:W-:-:S04]  /*1470*/  VIADD R14, R5, 0x80000000 ;  /* 0x80000000050e7836 */ /* 0x000fc80000000000 */
[----:B------:R-:W-:-:S04]  /*1480*/  PLOP3.LUT P2, PT, PT, PT, UP0, 0x80, 0x8 ;  /* 0x000000000008781c */ /* 0x000fc80003f4f008 */
[----:B------:R-:W-:-:S04]  /*1490*/  SEL R14, R14, R5, P2 ;  /* 0x000000050e0e7207 */ /* 0x000fc80001000000 */
[----:B------:R-:W-:Y:S01]  /*14a0*/  @!P0 SEL R5, R14, R5, P1 ;  /* 0x000000050e058207 */ /* 0x000fe20000800000 */
[----:B------:R-:W-:-:S04]  /*14b0*/  IMAD.MOV.U32 R14, RZ, RZ, RZ ;  /* 0x000000ffff0e7224 */ /* 0x000fc800078e00ff */
[----:B------:R-:W-:Y:S01]  /*14c0*/  IMAD.MOV.U32 R15, RZ, RZ, R5 ;  /* 0x000000ffff0f7224 */ /* 0x000fe200078e0005 */
[----:B------:R-:W-:Y:S06]  /*14d0*/  BRA `(.L_x_8508) ;  /* 0x0000000000287947 */ /* 0x000fec0003800000 */
.L_x_8510:
        /* <DEDUP_REMOVED lines=9> */
.L_x_8509:
[----:B------:R-:W-:-:S11]  /*1570*/  DADD R14, R12, R6 ;  /* 0x000000000c0e7229 */ /* 0x000fd60000000006 */
.L_x_8508:
[----:B------:R-:W-:Y:S05]  /*1580*/  BSYNC.RECONVERGENT B1 ;  /* 0x0000000000017941 */ /* 0x000fea0003800200 */
.L_x_8507:
[----:B------:R-:W-:Y:S02]  /*1590*/  DSETP.NEU.AND P0, PT, R12, 1, PT ;  /* 0x3ff000000c00742a */ /* 0x000fe40003f0d000 */
[----:B------:R-:W-:-:S04]  /*15a0*/  DSETP.NEU.AND P1, PT, R6, RZ, PT ;  /* 0x000000ff0600722a */ /* 0x000fc80003f2d000 */
[----:B------:R-:W-:Y:S02]  /*15b0*/  FSEL R6, R14, RZ, P0 ;  /* 0x000000ff0e067208 */ /* 0x000fe40000000000 */
[----:B------:R-:W-:Y:S02]  /*15c0*/  FSEL R7, R15, 1.875, P0 ;  /* 0x3ff000000f077808 */ /* 0x000fe40000000000 */
[----:B------:R-:W-:Y:S02]  /*15d0*/  FSEL R6, R6, RZ, P1 ;  /* 0x000000ff06067208 */ /* 0x000fe40000800000 */
[----:B------:R-:W-:-:S07]  /*15e0*/  FSEL R7, R7, 1.875, P1 ;  /* 0x3ff0000007077808 */ /* 0x000fce0000800000 */
.L_x_8502:
[----:B------:R-:W-:Y:S05]  /*15f0*/  BSYNC.RECONVERGENT B0 ;  /* 0x0000000000007941 */ /* 0x000fea0003800200 */
.L_x_8501:
[----:B------:R-:W-:Y:S01]  /*1600*/  ISETP.GE.AND P0, PT, R4, UR6, PT ;  /* 0x0000000604007c0c */ /* 0x000fe2000bf06270 */
[----:B------:R-:W-:Y:S04]  /*1610*/  BSSY.RECONVERGENT B0, `(.L_x_8511) ;  /* 0x000001a000007945 */ /* 0x000fe80003800200 */
[----:B------:R-:W-:Y:S08]  /*1620*/  BSSY.RELIABLE B1, `(.L_x_8512) ;  /* 0x0000011000017945 */ /* 0x000ff00003800100 */
[----:B------:R-:W-:Y:S05]  /*1630*/  @P0 BRA `(.L_x_8513) ;  /* 0x00000000003c0947 */ /* 0x000fea0003800000 */
[----:B-----5:R-:W0:Y:S01]  /*1640*/  LDC.64 R12, c[0x0][0x398] ;  /* 0x0000e600ff0c7b82 */ /* 0x020e220000000a00 */
[----:B------:R-:W-:-:S04]  /*1650*/  IMAD.U32 R5, RZ, RZ, UR11 ;  /* 0x0000000bff057e24 */ /* 0x000fc8000f8e00ff */
[----:B------:R-:W-:Y:S02]  /*1660*/  IMAD R5, R5, 0x200, R4 ;  /* 0x0000020005057824 */ /* 0x000fe400078e0204 */
[----:B------:R-:W-:-:S05]  /*1670*/  IMAD.MOV.U32 R4, RZ, RZ, R0 ;  /* 0x000000ffff047224 */ /* 0x000fca00078e0000 */
[----:B------:R-:W-:Y:S01]  /*1680*/  ISETP.GE.AND P0, PT, R4, UR6, PT ;  /* 0x0000000604007c0c */ /* 0x000fe2000bf06270 */
[----:B0-----:R-:W-:-:S12]  /*1690*/  IMAD.WIDE.U32 R12, R5, 0x8, R12 ;  /* 0x00000008050c7825 */ /* 0x001fd800078e000c */
[----:B------:R-:W-:Y:S05]  /*16a0*/  @P0 BREAK.RELIABLE B1 ;  /* 0x0000000000010942 */ /* 0x000fea0003800100 */
[----:B------:R0:W-:Y:S01]  /*16b0*/  STG.E.64 desc[UR12][R12.64], R2 ;  /* 0x000000020c007986 */ /* 0x0001e2000c101b0c */
[----:B------:R-:W-:Y:S05]  /*16c0*/  @P0 BRA `(.L_x_8514) ;  /* 0x0000000000380947 */ /* 0x000fea0003800000 */
[----:B0-----:R-:W0:Y:S01]  /*16d0*/  LDC.64 R2, c[0x0][0x398] ;  /* 0x0000e600ff027b82 */ /* 0x001e220000000a00 */
[----:B------:R-:W-:-:S04]  /*16e0*/  IMAD.U32 R5, RZ, RZ, UR11 ;  /* 0x0000000bff057e24 */ /* 0x000fc8000f8e00ff */
[----:B------:R-:W-:Y:S02]  /*16f0*/  IMAD R5, R5, 0x200, R4 ;  /* 0x0000020005057824 */ /* 0x000fe400078e0204 */
[----:B------:R-:W-:Y:S02]  /*1700*/  VIADD R4, R4, 0x80 ;  /* 0x0000008004047836 */ /* 0x000fe40000000000 */
[----:B0-----:R-:W-:-:S05]  /*1710*/  IMAD.WIDE.U32 R2, R5, 0x8, R2 ;  /* 0x0000000805027825 */ /* 0x001fca00078e0002 */
[----:B------:R0:W-:Y:S02]  /*1720*/  STG.E.64 desc[UR12][R2.64], R8 ;  /* 0x0000000802007986 */ /* 0x0001e4000c101b0c */
.L_x_8513:
[----:B------:R-:W-:Y:S05]  /*1730*/  BSYNC.RELIABLE B1 ;  /* 0x0000000000017941 */ /* 0x000fea0003800100 */
.L_x_8512:
[----:B------:R-:W-:Y:S01]  /*1740*/  ISETP.GE.AND P0, PT, R4, UR6, PT ;  /* 0x0000000604007c0c */ /* 0x000fe2000bf06270 */
[----:B------:R-:W-:-:S12]  /*1750*/  IMAD.U32 R5, RZ, RZ, UR11 ;  /* 0x0000000bff057e24 */ /* 0x000fd8000f8e00ff */
[----:B0----5:R-:W0:Y:S01]  /*1760*/  @!P0 LDC.64 R2, c[0x0][0x398] ;  /* 0x0000e600ff028b82 */ /* 0x021e220000000a00 */
[----:B------:R-:W-:Y:S02]  /*1770*/  @!P0 IMAD R5, R5, 0x200, R4 ;  /* 0x0000020005058824 */ /* 0x000fe400078e0204 */
[----:B------:R-:W-:Y:S02]  /*1780*/  @!P0 VIADD R4, R4, 0x80 ;  /* 0x0000008004048836 */ /* 0x000fe40000000000 */
[----:B0-----:R-:W-:-:S05]  /*1790*/  @!P0 IMAD.WIDE.U32 R2, R5, 0x8, R2 ;  /* 0x0000000805028825 */ /* 0x001fca00078e0002 */
[----:B------:R1:W-:Y:S02]  /*17a0*/  @!P0 STG.E.64 desc[UR12][R2.64], R10 ;  /* 0x0000000a02008986 */ /* 0x0003e4000c101b0c */
.L_x_8514:
[----:B------:R-:W-:Y:S05]  /*17b0*/  BSYNC.RECONVERGENT B0 ;  /* 0x0000000000007941 */ /* 0x000fea0003800200 */
.L_x_8511:
[----:B------:R-:W-:Y:S05]  /*17c0*/  WARPSYNC.ALL ;  /* 0x0000000000007948 */ /* 0x000fea0003800000 */
[----:B------:R-:W-:-:S13]  /*17d0*/  ISETP.GE.AND P0, PT, R4, UR6, PT ;  /* 0x0000000604007c0c */ /* 0x000fda000bf06270 */
[----:B------:R-:W-:Y:S05]  /*17e0*/  @P0 EXIT ;  /* 0x000000000000094d */ /* 0x000fea0003800000 */
[----:B01----:R-:W0:Y:S01]  /*17f0*/  LDC.64 R2, c[0x0][0x398] ;  /* 0x0000e600ff027b82 */ /* 0x003e220000000a00 */
[----:B------:R-:W-:-:S04]  /*1800*/  IMAD.U32 R5, RZ, RZ, UR11 ;  /* 0x0000000bff057e24 */ /* 0x000fc8000f8e00ff */
[----:B------:R-:W-:-:S04]  /*1810*/  IMAD R5, R5, 0x200, R4 ;  /* 0x0000020005057824 */ /* 0x000fc800078e0204 */
[----:B0-----:R-:W-:-:S05]  /*1820*/  IMAD.WIDE.U32 R2, R5, 0x8, R2 ;  /* 0x0000000805027825 */ /* 0x001fca00078e0002 */
[----:B------:R-:W-:Y:S01]  /*1830*/  STG.E.64 desc[UR12][R2.64], R6 ;  /* 0x0000000602007986 */ /* 0x000fe2000c101b0c */
[----:B------:R-:W-:Y:S05]  /*1840*/  EXIT ;  /* 0x000000000000794d */ /* 0x000fea0003800000 */
        .type           $_ZN2at6native27unrolled_elementwise_kernelIZNS0_50_GLOBAL__N__2680c7bb_12_PowKernel_cu_7dd49032_300329pow_tensor_scalar_kernel_implIddEEvRNS_18TensorIteratorBaseET0_EUldE2_St5arrayIPcLm2EELi4E23TrivialOffsetCalculatorILi1EjESC_NS0_6memory15LoadWithoutCastENSD_16StoreWithoutCastEEEviT_S6_T2_T3_T4_T5_$__internal_accurate_pow,@function
        .size           $_ZN2at6native27unrolled_elementwise_kernelIZNS0_50_GLOBAL__N__2680c7bb_12_PowKernel_cu_7dd49032_300329pow_tensor_scalar_kernel_implIddEEvRNS_18TensorIteratorBaseET0_EUldE2_St5arrayIPcLm2EELi4E23TrivialOffsetCalculatorILi1EjESC_NS0_6memory15LoadWithoutCastENSD_16StoreWithoutCastEEEviT_S6_T2_T3_T4_T5_$__internal_accurate_pow,(.L_x_68310 - $_ZN2at6native27unrolled_elementwise_kernelIZNS0_50_GLOBAL__N__2680c7bb_12_PowKernel_cu_7dd49032_300329pow_tensor_scalar_kernel_implIddEEvRNS_18TensorIteratorBaseET0_EUldE2_St5arrayIPcLm2EELi4E23TrivialOffsetCalculatorILi1EjESC_NS0_6memory15LoadWithoutCastENSD_16StoreWithoutCastEEEviT_S6_T2_T3_T4_T5_$__internal_accurate_pow)
$_ZN2at6native27unrolled_elementwise_kernelIZNS0_50_GLOBAL__N__2680c7bb_12_PowKernel_cu_7dd49032_300329pow_tensor_scalar_kernel_implIddEEvRNS_18TensorIteratorBaseET0_EUldE2_St5arrayIPcLm2EELi4E23TrivialOffsetCalculatorILi1EjESC_NS0_6memory15LoadWithoutCastENSD_16StoreWithoutCastEEEviT_S6_T2_T3_T4_T5_$__internal_accurate_pow:
[----:B------:R-:W-:Y:S01]  /*1850*/  ISETP.GT.U32.AND P0, PT, R7, 0xfffff, PT ;  /* 0x000fffff0700780c */ /* 0x000fe20003f04070 */
[----:B------:R-:W-:Y:S01]  /*1860*/  IMAD.MOV.U32 R16, RZ, RZ, R22 ;  /* 0x000000ffff107224 */ /* 0x000fe200078e0016 */
[----:B------:R-:W-:Y:S01]  /*1870*/  UMOV UR8, 0x7d2cafe2 ;  /* 0x7d2cafe200087882 */ /* 0x000fe20000000000 */
[----:B------:R-:W-:Y:S01]  /*1880*/  IMAD.MOV.U32 R17, RZ, RZ, R7 ;  /* 0x000000ffff117224 */ /* 0x000fe200078e0007 */
[----:B------:R-:W-:Y:S01]  /*1890*/  UMOV UR9, 0x3eb0f5ff ;  /* 0x3eb0f5ff00097882 */ /* 0x000fe20000000000 */
[----:B------:R-:W-:Y:S01]  /*18a0*/  IMAD.MOV.U32 R18, RZ, RZ, RZ ;  /* 0x000000ffff127224 */ /* 0x000fe200078e00ff */
[----:B------:R-:W-:Y:S01]  /*18b0*/  UMOV UR16, 0xfefa39ef ;  /* 0xfefa39ef00107882 */ /* 0x000fe20000000000 */
[----:B------:R-:W-:-:S06]  /*18c0*/  UMOV UR17, 0x3fe62e42 ;  /* 0x3fe62e4200117882 */ /* 0x000fcc0000000000 */
[----:B------:R-:W-:Y:S01]  /*18d0*/  @!P0 DMUL R24, R16, 1.80143985094819840000e+16 ;  /* 0x4350000010188828 */ /* 0x000fe20000000000 */
[--C-:B------:R-:W-:Y:S01]  /*18e0*/  IMAD.MOV.U32 R16, RZ, RZ, R7.reuse ;  /* 0x000000ffff107224 */ /* 0x100fe200078e0007 */
[----:B------:R-:W-:-:S08]  /*18f0*/  SHF.R.U32.HI R7, RZ, 0x14, R7 ;  /* 0x00000014ff077819 */ /* 0x000fd00000011607 */
[----:B------:R-:W-:Y:S01]  /*1900*/  @!P0 IMAD.MOV.U32 R16, RZ, RZ, R25 ;  /* 0x000000ffff108224 */ /* 0x000fe200078e0019 */
[----:B------:R-:W-:Y:S01]  /*1910*/  @!P0 LEA.HI R7, R25, 0xffffffca, RZ, 0xc ;  /* 0xffffffca19078811 */ /* 0x000fe200078f60ff */
[----:B------:R-:W-:-:S03]  /*1920*/  @!P0 IMAD.MOV.U32 R22, RZ, RZ, R24 ;  /* 0x000000ffff168224 */ /* 0x000fc600078e0018 */
[----:B------:R-:W-:-:S04]  /*1930*/  LOP3.LUT R16, R16, 0x800fffff, RZ, 0xc0, !PT ;  /* 0x800fffff10107812 */ /* 0x000fc800078ec0ff */
[----:B------:R-:W-:-:S04]  /*1940*/  LOP3.LUT R23, R16, 0x3ff00000, RZ, 0xfc, !PT ;  /* 0x3ff0000010177812 */ /* 0x000fc800078efcff */
[----:B------:R-:W-:-:S13]  /*1950*/  ISETP.GE.U32.AND P3, PT, R23, 0x3ff6a09f, PT ;  /* 0x3ff6a09f1700780c */ /* 0x000fda0003f66070 */
[----:B------:R-:W-:-:S04]  /*1960*/  @P3 VIADD R17, R23, 0xfff00000 ;  /* 0xfff0000017113836 */ /* 0x000fc80000000000 */
[----:B------:R-:W-:-:S06]  /*1970*/  @P3 IMAD.MOV.U32 R23, RZ, RZ, R17 ;  /* 0x000000ffff173224 */ /* 0x000fcc00078e0011 */
[C---:B------:R-:W-:Y:S02]  /*1980*/  DADD R26, R22.reuse, 1 ;  /* 0x3ff00000161a7429 */ /* 0x040fe40000000000 */
[----:B------:R-:W-:-:S04]  /*1990*/  DADD R22, R22, -1 ;  /* 0xbff0000016167429 */ /* 0x000fc80000000000 */
[----:B------:R-:W0:Y:S02]  /*19a0*/  MUFU.RCP64H R19, R27 ;  /* 0x0000001b00137308 */ /* 0x000e240000001800 */
[----:B0-----:R-:W-:-:S08]  /*19b0*/  DFMA R16, -R26, R18, 1 ;  /* 0x3ff000001a10742b */ /* 0x001fd00000000112 */
[----:B------:R-:W-:-:S08]  /*19c0*/  DFMA R16, R16, R16, R16 ;  /* 0x000000101010722b */ /* 0x000fd00000000010 */
[----:B------:R-:W-:Y:S01]  /*19d0*/  DFMA R16, R18, R16, R18 ;  /* 0x000000101210722b */ /* 0x000fe20000000012 */
[----:B------:R-:W-:Y:S02]  /*19e0*/  IMAD.MOV.U32 R18, RZ, RZ, 0x41ad3b5a ;  /* 0x41ad3b5aff127424 */ /* 0x000fe400078e00ff */
[----:B------:R-:W-:-:S05]  /*19f0*/  IMAD.MOV.U32 R19, RZ, RZ, 0x3ed0f5d2 ;  /* 0x3ed0f5d2ff137424 */ /* 0x000fca00078e00ff */
        /* <DEDUP_REMOVED lines=25> */
[----:B------:R-:W-:-:S03]  /*1b90*/  UMOV UR9, 0x3fb55555 ;  /* 0x3fb5555500097882 */ /* 0x000fc60000000000 */
[----:B------:R-:W-:-:S03]  /*1ba0*/  DMUL R24, R20, R16 ;  /* 0x0000001014187228 */ /* 0x000fc60000000000 */
        /* <DEDUP_REMOVED lines=28> */
[----:B------:R-:W-:Y:S01]  /*1d70*/  DADD R20, R22, R20 ;  /* 0x0000000016147229 */ /* 0x000fe20000000014 */
[C---:B------:R-:W-:Y:S02]  /*1d80*/  VIADD R22, R7.reuse, 0xfffffc01 ;  /* 0xfffffc0107167836 */ /* 0x040fe40000000000 */
[----:B------:R-:W-:-:S05]  /*1d90*/  @P3 VIADD R22, R7, 0xfffffc02 ;  /* 0xfffffc0207163836 */ /* 0x000fca0000000000 */
[----:B------:R-:W-:Y:S01]  /*1da0*/  DADD R24, R18, R20 ;  /* 0x0000000012187229 */ /* 0x000fe20000000014 */
[----:B------:R-:W-:Y:S01]  /*1db0*/  LOP3.LUT R18, R22, 0x80000000, RZ, 0x3c, !PT ;  /* 0x8000000016127812 */ /* 0x000fe200078e3cff */
[----:B------:R-:W-:-:S06]  /*1dc0*/  IMAD.MOV.U32 R19, RZ, RZ, 0x43300000 ;  /* 0x43300000ff137424 */ /* 0x000fcc00078e00ff */
[----:B------:R-:W-:Y:S02]  /*1dd0*/  DADD R22, R16, R24 ;  /* 0x0000000010167229 */ /* 0x000fe40000000018 */
[----:B------:R-:W-:Y:S01]  /*1de0*/  DADD R18, R18, -UR8 ;  /* 0x8000000812127e29 */ /* 0x000fe20008000000 */
[----:B------:R-:W-:Y:S01]  /*1df0*/  UMOV UR8, 0xfefa39ef ;  /* 0xfefa39ef00087882 */ /* 0x000fe20000000000 */
[----:B------:R-:W-:-:S04]  /*1e00*/  UMOV UR9, 0x3fe62e42 ;  /* 0x3fe62e4200097882 */ /* 0x000fc80000000000 */
[--C-:B------:R-:W-:Y:S02]  /*1e10*/  DADD R26, R16, -R22.reuse ;  /* 0x00000000101a7229 */ /* 0x100fe40000000816 */
[----:B------:R-:W-:Y:S01]  /*1e20*/  DFMA R20, R18, UR8, R22 ;  /* 0x0000000812147c2b */ /* 0x000fe20008000016 */
[----:B------:R-:W-:Y:S01]  /*1e30*/  UMOV UR8, 0x3b39803f ;  /* 0x3b39803f00087882 */ /* 0x000fe20000000000 */
[----:B------:R-:W-:-:S04]  /*1e40*/  UMOV UR9, 0x3c7abc9e ;  /* 0x3c7abc9e00097882 */ /* 0x000fc80000000000 */
[----:B------:R-:W-:Y:S02]  /*1e50*/  DADD R26, R24, R26 ;  /* 0x00000000181a7229 */ /* 0x000fe4000000001a */
[----:B------:R-:W-:-:S08]  /*1e60*/  DFMA R16, R18, -UR16, R20 ;  /* 0x8000001012107c2b */ /* 0x000fd00008000014 */
        /* <DEDUP_REMOVED lines=13> */
[----:B------:R-:W-:Y:S02]  /*1f40*/  IMAD.MOV.U32 R18, RZ, RZ, 0x652b82fe ;  /* 0x652b82feff127424 */ /* 0x000fe400078e00ff */
[----:B------:R-:W-:-:S05]  /*1f50*/  IMAD.MOV.U32 R19, RZ, RZ, 0x3ff71547 ;  /* 0x3ff71547ff137424 */ /* 0x000fca00078e00ff */
        /* <DEDUP_REMOVED lines=57> */
.L_x_8515:
[----:B------:R-:W-:Y:S01]  /*22f0*/  DFMA R24, R24, R22, R22 ;  /* 0x000000161818722b */ /* 0x000fe20000000016 */
[----:B------:R-:W-:Y:S01]  /*2300*/  IMAD.MOV.U32 R7, RZ, RZ, 0x0 ;  /* 0x00000000ff077424 */ /* 0x000fe200078e00ff */
[----:B------:R-:W-:-:S08]  /*2310*/  DSETP.NEU.AND P0, PT, |R22|, +INF , PT ;  /* 0x7ff000001600742a */ /* 0x000fd00003f0d200 */
[----:B------:R-:W-:Y:S02]  /*2320*/  FSEL R16, R22, R24, !P0 ;  /* 0x0000001816107208 */ /* 0x000fe40004000000 */
[----:B------:R-:W-:Y:S01]  /*2330*/  FSEL R17, R23, R25, !P0 ;  /* 0x0000001917117208 */ /* 0x000fe20004000000 */
[----:B------:R-:W-:Y:S06]  /*2340*/  RET.REL.NODEC R6 `(_ZN2at6native27unrolled_elementwise_kernelIZNS0_50_GLOBAL__N__2680c7bb_12_PowKernel_cu_7dd49032_300329pow_tensor_scalar_kernel_implIddEEvRNS_18TensorIteratorBaseET0_EUldE2_St5arrayIPcLm2EELi4E23TrivialOffsetCalculatorILi1EjESC_NS0_6memory15LoadWithoutCastENSD_16StoreWithoutCastEEEviT_S6_T2_T3_T4_T5_) ;  /* 0xffffffdc062c7950 */ /* 0x000fec0003c3ffff */
.L_x_8516:
        /* <DEDUP_REMOVED lines=11> */
.L_x_68310:


//--------------------- .text._ZN2at6native29vectorized_elementwise_kernelILi2EZNS0_50_GLOBAL__N__2680c7bb_12_PowKernel_cu_7dd49032_300329pow_tensor_scalar_kernel_implIddEEvRNS_18TensorIteratorBaseET0_EUldE2_St5arrayIPcLm2EEEEviS6_T1_ --------------------------
	.section	.text._ZN2at6native29vectorized_elementwise_kernelILi2EZNS0_50_GLOBAL__N__2680c7bb_12_PowKernel_cu_7dd49032_300329pow_tensor_scalar_kernel_implIddEEvRNS_18TensorIteratorBaseET0_EUldE2_St5arrayIPcLm2EEEEviS6_T1_,"ax",@progbits
	.align	128
        .global         _ZN2at6native29vectorized_elementwise_kernelILi2EZNS0_50_GLOBAL__N__2680c7bb_12_PowKernel_cu_7dd49032_300329pow_tensor_scalar_kernel_implIddEEvRNS_18TensorIteratorBaseET0_EUldE2_St5arrayIPcLm2EEEEviS6_T1_
        .type           _ZN2at6native29vectorized_elementwise_kernelILi2EZNS0_50_GLOBAL__N__2680c7bb_12_PowKernel_cu_7dd49032_300329pow_tensor_scalar_kernel_implIddEEvRNS_18TensorIteratorBaseET0_EUldE2_St5arrayIPcLm2EEEEviS6_T1_,@function
        .size           _ZN2at6native29vectorized_elementwise_kernelILi2EZNS0_50_GLOBAL__N__2680c7bb_12_PowKernel_cu_7dd49032_300329pow_tensor_scalar_kernel_implIddEEvRNS_18TensorIteratorBaseET0_EUldE2_St5arrayIPcLm2EEEEviS6_T1_,(.L_x_68311 - _ZN2at6native29vectorized_elementwise_kernelILi2EZNS0_50_GLOBAL__N__2680c7bb_12_PowKernel_cu_7dd49032_300329pow_tensor_scalar_kernel_implIddEEvRNS_18TensorIteratorBaseET0_EUldE2_St5arrayIPcLm2EEEEviS6_T1_)
        .other          _ZN2at6native29vectorized_elementwise_kernelILi2EZNS0_50_GLOBAL__N__2680c7bb_12_PowKernel_cu_7dd49032_300329pow_tensor_scalar_kernel_implIddEEvRNS_18TensorIteratorBaseET0_EUldE2_St5arrayIPcLm2EEEEviS6_T1_,@"STO_CUDA_ENTRY STV_DEFAULT"
_ZN2at6native29vectorized_elementwise_kernelILi2EZNS0_50_GLOBAL__N__2680c7bb_12_PowKernel_cu_7dd49032_300329pow_tensor_scalar_kernel_implIddEEvRNS_18TensorIteratorBaseET0_EUldE2_St5arrayIPcLm2EEEEviS6_T1_:
.text._ZN2at6native29vectorized_elementwise_kernelILi2EZNS0_50_GLOBAL__N__2680c7bb_12_PowKernel_cu_7dd49032_300329pow_tensor_scalar_kernel_implIddEEvRNS_18TensorIteratorBaseET0_EUldE2_St5arrayIPcLm2EEEEviS6_T1_:
[----:B------:R-:W-:Y:S01]  /*0000*/  LDC R1, c[0x0][0x37c] ;  /* 0x0000df00ff017b82 */ /* 0x000fe20000000800 */
[----:B------:R-:W0:Y:S01]  /*0010*/  S2R R0, SR_CTAID.X ;  /* 0x0000000000007919 */ /* 0x000e220000002500 */
[----:B------:R-:W1:Y:S01]  /*0020*/  LDCU UR6, c[0x0][0x380] ;  /* 0x00007000ff0677ac */ /* 0x000e620008000800 */
[----:B------:R-:W2:Y:S01]  /*0030*/  LDCU.64 UR8, c[0x0][0x358] ;  /* 0x00006b00ff0877ac */ /* 0x000ea20008000a00 */
[----:B------:R-:W3:Y:S01]  /*0040*/  LDCU.64 UR4, c[0x0][0x388] ;  /* 0x00007100ff0477ac */ /* 0x000ee20008000a00 */
[----:B0-----:R-:W-:-:S05]  /*0050*/  IMAD.SHL.U32 R0, R0, 0x400, RZ ;  /* 0x0000040000007824 */ /* 0x001fca00078e00ff */
[----:B-1----:R-:W-:-:S04]  /*0060*/  IADD3 R20, PT, PT, -R0, UR6, RZ ;  /* 0x0000000600147c10 */ /* 0x002fc8000fffe1ff */
[----:B------:R-:W-:-:S13]  /*0070*/  ISETP.GT.U32.AND P0, PT, R20, 0x3ff, PT ;  /* 0x000003ff1400780c */ /* 0x000fda0003f04070 */
[----:B--23--:R-:W-:Y:S05]  /*0080*/  @P0 BRA `(.L_x_8517) ;  /* 0x0000002c002c0947 */ /* 0x00cfea0003800000 */
[----:B------:R-:W0:Y:S01]  /*0090*/  S2R R19, SR_TID.X ;  /* 0x0000000000137919 */ /* 0x000e220000002100 */
[----:B------:R-:W-:Y:S02]  /*00a0*/  CS2R R28, SRZ ;  /* 0x00000000001c7805 */ /* 0x000fe4000001ff00 */
[----:B------:R-:W-:Y:S02]  /*00b0*/  CS2R R46, SRZ ;  /* 0x00000000002e7805 */ /* 0x000fe4000001ff00 */
[----:B------:R-:W-:Y:S01]  /*00c0*/  CS2R R30, SRZ ;  /* 0x00000000001e7805 */ /* 0x000fe2000001ff00 */
[----:B------:R-:W1:Y:S01]  /*00d0*/  LDCU.64 UR6, c[0x0][0x388] ;  /* 0x00007100ff0677ac */ /* 0x000e620008000a00 */
[----:B0-----:R-:W-:Y:S01]  /*00e0*/  ISETP.GE.U32.AND P6, PT, R19, R20, PT ;  /* 0x000000141300720c */ /* 0x001fe20003fc6070 */
[----:B------:R-:W-:-:S12]  /*00f0*/  IMAD.MOV.U32 R21, RZ, RZ, R19 ;  /* 0x000000ffff157224 */ /* 0x000fd800078e0013 */
[----:B------:R-:W-:Y:S01]  /*0100*/  @!P6 VIADD R19, R21, 0x80 ;  /* 0x000000801513e836 */ /* 0x000fe20000000000 */
[----:B------:R-:W0:Y:S01]  /*0110*/  @!P6 LDC.64 R2, c[0x0][0x3a0] ;  /* 0x0000e800ff02eb82 */ /* 0x000e220000000a00 */
[----:B------:R-:W-:-:S03]  /*0120*/  @!P6 IMAD.IADD R5, R0, 0x1, R21 ;  /* 0x000000010005e824 */ /* 0x000fc600078e0215 */
[----:B------:R-:W-:-:S13]  /*0130*/  ISETP.GE.U32.AND P5, PT, R19, R20, PT ;  /* 0x000000141300720c */ /* 0x000fda0003fa6070 */
[----:B------:R-:W-:Y:S02]  /*0140*/  @!P5 IMAD.IADD R23, R0, 0x1, R19 ;  /* 0x000000010017d824 */ /* 0x000fe400078e0213 */
[----:B------:R-:W-:-:S05]  /*0150*/  @!P5 VIADD R19, R19, 0x80 ;  /* 0x000000801313d836 */ /* 0x000fca0000000000 */
[----:B------:R-:W-:Y:S01]  /*0160*/  ISETP.GE.U32.AND P4, PT, R19, R20, PT ;  /* 0x000000141300720c */ /* 0x000fe20003f86070 */
[----:B0-----:R-:W-:Y:S02]  /*0170*/  @!P6 IMAD.WIDE.U32 R2, R5, 0x8, R2 ;  /* 0x000000080502e825 */ /* 0x001fe400078e0002 */
[----:B------:R-:W0:Y:S03]  /*0180*/  @!P5 LDC.64 R4, c[0x0][0x3a0] ;  /* 0x0000e800ff04db82 */ /* 0x000e260000000a00 */
[----:B------:R2:W5:Y:S07]  /*0190*/  @!P6 LDG.E.64 R28, desc[UR8][R2.64] ;  /* 0x00000008021ce981 */ /* 0x00056e000c1e1b00 */
[----:B------:R-:W-:Y:S01]  /*01a0*/  @!P4 IMAD.IADD R25, R0, 0x1, R19 ;  /* 0x000000010019c824 */ /* 0x000fe200078e0213 */
[----:B------:R-:W3:Y:S01]  /*01b0*/  @!P4 LDC.64 R6, c[0x0][0x3a0] ;  /* 0x0000e800ff06cb82 */ /* 0x000ee20000000a00 */
[----:B------:R-:W-:-:S05]  /*01c0*/  @!P4 VIADD R19, R19, 0x80 ;  /* 0x000000801313c836 */ /* 0x000fca0000000000 */
[----:B------:R-:W-:-:S13]  /*01d0*/  ISETP.GE.U32.AND P3, PT, R19, R20, PT ;  /* 0x000000141300720c */ /* 0x000fda0003f66070 */
[----:B------:R-:W-:Y:S01]  /*01e0*/  @!P3 IMAD.IADD R27, R0, 0x1, R19 ;  /* 0x00000001001bb824 */ /* 0x000fe200078e0213 */
[----:B------:R-:W4:Y:S01]  /*01f0*/  @!P3 LDC.64 R8, c[0x0][0x3a0] ;  /* 0x0000e800ff08bb82 */ /* 0x000f220000000a00 */
[----:B------:R-:W-:-:S05]  /*0200*/  @!P3 VIADD R19, R19, 0x80 ;  /* 0x000000801313b836 */ /* 0x000fca0000000000 */
[----:B------:R-:W-:-:S13]  /*0210*/  ISETP.GE.U32.AND P2, PT, R19, R20, PT ;  /* 0x000000141300720c */ /* 0x000fda0003f46070 */
[----:B------:R-:W-:Y:S01]  /*0220*/  @!P2 IMAD.IADD R35, R0, 0x1, R19 ;  /* 0x000000010023a824 */ /* 0x000fe200078e0213 */
[----:B------:R-:W1:Y:S01]  /*0230*/  @!P2 LDC.64 R10, c[0x0][0x3a0] ;  /* 0x0000e800ff0aab82 */ /* 0x000e620000000a00 */
[----:B------:R-:W-:-:S05]  /*0240*/  @!P2 VIADD R19, R19, 0x80 ;  /* 0x000000801313a836 */ /* 0x000fca0000000000 */
[----:B------:R-:W-:-:S13]  /*0250*/  ISETP.GE.U32.AND P1, PT, R19, R20, PT ;  /* 0x000000141300720c */ /* 0x000fda0003f26070 */
        /* <DEDUP_REMOVED lines=8> */
[----:B------:R-:W0:Y:S01]  /*02e0*/  @!P6 LDC.64 R16, c[0x0][0x3a0] ;  /* 0x0000e800ff10eb82 */ /* 0x000e220000000a00 */
[----:B--2---:R-:W-:-:S04]  /*02f0*/  @!P6 IMAD.IADD R3, R0, 0x1, R19 ;  /* 0x000000010003e824 */ /* 0x004fc800078e0213 */
[----:B0-----:R-:W-:-:S03]  /*0300*/  @!P6 IMAD.WIDE.U32 R2, R3, 0x8, R16 ;  /* 0x000000080302e825 */ /* 0x001fc600078e0010 */
[----:B------:R-:W0:Y:S02]  /*0310*/  LDC.64 R16, c[0x0][0x388] ;  /* 0x0000e200ff107b82 */ /* 0x000e240000000a00 */
[----:B------:R-:W5:Y:S01]  /*0320*/  @!P6 LDG.E.64 R46, desc[UR8][R2.64] ;  /* 0x00000008022ee981 */ /* 0x000f62000c1e1b00 */
[----:B------:R-:W-:-:S05]  /*0330*/  @!P5 IMAD.WIDE.U32 R4, R23, 0x8, R4 ;  /* 0x000000081704d825 */ /* 0x000fca00078e0004 */
[----:B------:R0:W5:Y:S01]  /*0340*/  @!P5 LDG.E.64 R30, desc[UR8][R4.64] ;  /* 0x00000008041ed981 */ /* 0x000162000c1e1b00 */
[----:B------:R-:W-:Y:S01]  /*0350*/  CS2R R40, SRZ ;  /* 0x0000000000287805 */ /* 0x000fe2000001ff00 */
[----:B---3--:R-:W-:Y:S01]  /*0360*/  @!P1 IMAD.WIDE.U32 R12, R37, 0x8, R12 ;  /* 0x00000008250c9825 */ /* 0x008fe200078e000c */
[----:B------:R-:W-:Y:S02]  /*0370*/  CS2R R32, SRZ ;  /* 0x0000000000207805 */ /* 0x000fe4000001ff00 */
[----:B------:R-:W-:Y:S01]  /*0380*/  CS2R R42, SRZ ;  /* 0x00000000002a7805 */ /* 0x000fe2000001ff00 */
[----:B------:R-:W-:Y:S01]  /*0390*/  @!P4 IMAD.WIDE.U32 R6, R25, 0x8, R6 ;  /* 0x000000081906c825 */ /* 0x000fe200078e0006 */
[----:B------:R-:W5:Y:S03]  /*03a0*/  @!P1 LDG.E.64 R40, desc[UR8][R12.64] ;  /* 0x000000080c289981 */ /* 0x000f66000c1e1b00 */
[----:B----4-:R-:W-:Y:S01]  /*03b0*/  @!P0 IMAD.WIDE.U32 R14, R39, 0x8, R14 ;  /* 0x00000008270e8825 */ /* 0x010fe200078e000e */
[----:B------:R2:W5:Y:S01]  /*03c0*/  @!P4 LDG.E.64 R32, desc[UR8][R6.64] ;  /* 0x000000080620c981 */ /* 0x000562000c1e1b00 */
[----:B0-----:R-:W-:-:S02]  /*03d0*/  SHF.R.U32.HI R4, RZ, 0x14, R17 ;  /* 0x00000014ff047819 */ /* 0x001fc40000011611 */
[----:B-1----:R-:W-:Y:S01]  /*03e0*/  @!P2 IMAD.WIDE.U32 R10, R35, 0x8, R10 ;  /* 0x00000008230aa825 */ /* 0x002fe200078e000a */
[----:B------:R0:W5:Y:S01]  /*03f0*/  @!P0 LDG.E.64 R42, desc[UR8][R14.64] ;  /* 0x000000080e2a8981 */ /* 0x000162000c1e1b00 */
[----:B------:R-:W-:-:S05]  /*0400*/  LOP3.LUT R4, R4, 0x7ff, RZ, 0xc0, !PT ;  /* 0x000007ff04047812 */ /* 0x000fca00078ec0ff */
[----:B------:R-:W-:-:S05]  /*0410*/  VIADD R23, R4, 0xfffffc0c ;  /* 0xfffffc0c04177836 */ /* 0x000fca0000000000 */
[CC--:B------:R-:W-:Y:S02]  /*0420*/  SHF.L.U32 R22, R16.reuse, R23.reuse, RZ ;  /* 0x0000001710167219 */ /* 0x0c0fe400000006ff */
[----:B------:R-:W-:Y:S02]  /*0430*/  SHF.L.U64.HI R23, R16, R23, R17 ;  /* 0x0000001710177219 */ /* 0x000fe40000010211 */
[----:B------:R-:W-:Y:S02]  /*0440*/  ISETP.NE.U32.AND P1, PT, R22, RZ, PT ;  /* 0x000000ff1600720c */ /* 0x000fe40003f25070 */
[----:B------:R-:W-:Y:S01]  /*0450*/  CS2R R34, SRZ ;  /* 0x0000000000227805 */ /* 0x000fe2000001ff00 */
[----:B--2---:R-:W-:Y:S01]  /*0460*/  IMAD.U32 R6, RZ, RZ, UR6 ;  /* 0x00000006ff067e24 */ /* 0x004fe2000f8e00ff */
[----:B------:R-:W-:Y:S01]  /*0470*/  ISETP.GE.U32.AND P0, PT, R21, R20, PT ;  /* 0x000000141500720c */ /* 0x000fe20003f06070 */
[----:B------:R-:W-:Y:S01]  /*0480*/  IMAD.U32 R7, RZ, RZ, UR7 ;  /* 0x00000007ff077e24 */ /* 0x000fe2000f8e00ff */
[----:B------:R-:W-:Y:S01]  /*0490*/  ISETP.NE.AND.EX P1, PT, R23, -0x80000000, PT, P1 ;  /* 0x800000001700780c */ /* 0x000fe20003f25310 */
[----:B------:R-:W-:-:S02]  /*04a0*/  @!P3 IMAD.WIDE.U32 R8, R27, 0x8, R8 ;  /* 0x000000081b08b825 */ /* 0x000fc400078e0008 */
[----:B------:R0:W1:Y:S01]  /*04b0*/  FRND.F64.TRUNC R44, R6 ;  /* 0x00000006002c7313 */ /* 0x000062000030d800 */
[----:B------:R-:W-:Y:S02]  /*04c0*/  CS2R R38, SRZ ;  /* 0x0000000000267805 */ /* 0x000fe4000001ff00 */
[----:B------:R0:W5:Y:S01]  /*04d0*/  @!P3 LDG.E.64 R34, desc[UR8][R8.64] ;  /* 0x000000080822b981 */ /* 0x000162000c1e1b00 */
[----:B------:R-:W-:Y:S01]  /*04e0*/  ISETP.GE.AND P3, PT, R17, RZ, PT ;  /* 0x000000ff1100720c */ /* 0x000fe20003f66270 */
[----:B------:R-:W-:Y:S02]  /*04f0*/  BSSY.RECONVERGENT B0, `(.L_x_8518) ;  /* 0x0000049000007945 */ /* 0x000fe40003800200 */
[----:B------:R0:W5:Y:S01]  /*0500*/  @!P2 LDG.E.64 R38, desc[UR8][R10.64] ;  /* 0x000000080a26a981 */ /* 0x000162000c1e1b00 */
[----:B------:R-:W-:Y:S02]  /*0510*/  SEL R25, RZ, 0x7ff00000, !P3 ;  /* 0x7ff00000ff197807 */ /* 0x000fe40005800000 */
[----:B------:R-:W-:Y:S01]  /*0520*/  DSETP.NEU.AND P2, PT, |R6|, 0.5, !P1 ;  /* 0x3fe000000600742a */ /* 0x000fe20004f4d200 */
[----:B------:R-:W-:-:S02]  /*0530*/  PLOP3.LUT P1, PT, P1, PT, PT, 0x8, 0x80 ;  /* 0x000000000080781c */ /* 0x000fc40000f2e170 */
[----:B------:R-:W-:Y:S01]  /*0540*/  LOP3.LUT R24, R17, 0x7fffffff, RZ, 0xc0, !PT ;  /* 0x7fffffff11187812 */ /* 0x000fe200078ec0ff */
[----:B------:R-:W-:Y:S01]  /*0550*/  VIADD R26, R25, 0x80000000 ;  /* 0x80000000191a7836 */ /* 0x000fe20000000000 */
[----:B-1----:R-:W-:Y:S09]  /*0560*/  @P0 BRA `(.L_x_8519) ;  /* 0x0000000400040947 */ /* 0x002ff20003800000 */
        /* <DEDUP_REMOVED lines=13> */
[----:B0-----:R-:W-:Y:S05]  /*0640*/  CALL.REL.NOINC `($_ZN2at6native29vectorized_elementwise_kernelILi2EZNS0_50_GLOBAL__N__2680c7bb_12_PowKernel_cu_7dd49032_300329pow_tensor_scalar_kernel_implIddEEvRNS_18TensorIteratorBaseET0_EUldE2_St5arrayIPcLm2EEEEviS6_T1_$__internal_accurate_pow) ;  /* 0x0000004800a87944 */ /* 0x001fea0003c00000 */
[----:B------:R-:W-:Y:S05]  /*0650*/  BSYNC.RECONVERGENT B2 ;  /* 0x0000000000027941 */ /* 0x000fea0003800200 */
.L_x_8522:
[----:B------:R-:W0:Y:S01]  /*0660*/  LDCU.64 UR6, c[0x0][0x388] ;  /* 0x00007100ff0677ac */ /* 0x000e220008000a00 */
[----:B------:R-:W-:Y:S01]  /*0670*/  IMAD.MOV.U32 R2, RZ, RZ, R4 ;  /* 0x000000ffff027224 */ /* 0x000fe200078e0004 */
[----:B------:R-:W-:Y:S02]  /*0680*/  ISETP.NE.U32.AND P0, PT, R22, RZ, PT ;  /* 0x000000ff1600720c */ /* 0x000fe40003f05070 */
[----:B------:R-:W-:Y:S02]  /*0690*/  ISETP.GE.AND P5, PT, R29, RZ, PT ;  /* 0x000000ff1d00720c */ /* 0x000fe40003fa6270 */
[----:B------:R-:W-:Y:S01]  /*06a0*/  ISETP.NE.AND.EX P0, PT, R23, -0x80000000, PT, P0 ;  /* 0x800000001700780c */ /* 0x000fe20003f05300 */
[----:B------:R-:W-:Y:S01]  /*06b0*/  DADD R8, -RZ, -R2 ;  /* 0x00000000ff087229 */ /* 0x000fe20000000902 */
[----:B------:R-:W-:-:S09]  /*06c0*/  PLOP3.LUT P3, PT, P1, PT, PT, 0x80, 0x8 ;  /* 0x000000000008781c */ /* 0x000fd20000f6f070 */
[-C--:B------:R-:W-:Y:S01]  /*06d0*/  FSEL R5, R8, R4.reuse, !P0 ;  /* 0x0000000408057208 */ /* 0x080fe20004000000 */
[----:B0-----:R-:W-:Y:S01]  /*06e0*/  IMAD.U32 R6, RZ, RZ, UR6 ;  /* 0x00000006ff067e24 */ /* 0x001fe2000f8e00ff */
[-C--:B------:R-:W-:Y:S01]  /*06f0*/  FSEL R8, R9, R3.reuse, !P0 ;  /* 0x0000000309087208 */ /* 0x080fe20004000000 */
[----:B------:R-:W-:Y:S01]  /*0700*/  IMAD.U32 R7, RZ, RZ, UR7 ;  /* 0x00000007ff077e24 */ /* 0x000fe2000f8e00ff */
[----:B------:R-:W-:Y:S02]  /*0710*/  FSEL R2, R5, R4, !P5 ;  /* 0x0000000405027208 */ /* 0x000fe40006800000 */
[----:B------:R-:W-:-:S03]  /*0720*/  FSEL R3, R8, R3, !P5 ;  /* 0x0000000308037208 */ /* 0x000fc60006800000 */
[----:B------:R-:W-:-:S14]  /*0730*/  DSETP.NEU.AND P4, PT, R44, R6, PT ;  /* 0x000000062c00722a */ /* 0x000fdc0003f8d000 */
[----:B------:R-:W-:Y:S02]  /*0740*/  @P4 FSEL R2, R2, RZ, P5 ;  /* 0x000000ff02024208 */ /* 0x000fe40002800000 */
[----:B------:R-:W-:-:S07]  /*0750*/  @P4 FSEL R3, R3, -QNAN , P5 ;  /* 0xfff8000003034808 */ /* 0x000fce0002800000 */
.L_x_8521:
[----:B------:R-:W-:Y:S05]  /*0760*/  BSYNC.RECONVERGENT B1 ;  /* 0x0000000000017941 */ /* 0x000fea0003800200 */
.L_x_8520:
        /* <DEDUP_REMOVED lines=19> */
.L_x_8525:
[----:B------:R-:W-:-:S14]  /*08a0*/  DSETP.NEU.AND P4, PT, |R28|, +INF , PT ;  /* 0x7ff000001c00742a */ /* 0x000fdc0003f8d200 */
[----:B------:R-:W-:Y:S01]  /*08b0*/  @!P4 ISETP.NE.AND P0, PT, R24, 0x3fe00000, PT ;  /* 0x3fe000001800c80c */ /* 0x000fe20003f05270 */
[----:B------:R-:W-:-:S03]  /*08c0*/  @!P4 IMAD.MOV.U32 R2, RZ, RZ, RZ ;  /* 0x000000ffff02c224 */ /* 0x000fc600078e00ff */
[-C--:B------:R-:W-:Y:S02]  /*08d0*/  @!P4 SEL R4, R26, R25.reuse, P0 ;  /* 0x000000191a04c207 */ /* 0x080fe40000000000 */
[----:B------:R-:W-:Y:S02]  /*08e0*/  @!P4 ISETP.GE.AND P0, PT, R29, RZ, PT ;  /* 0x000000ff1d00c20c */ /* 0x000fe40003f06270 */
[----:B------:R-:W-:-:S04]  /*08f0*/  @!P4 SEL R4, R4, R25, P3 ;  /* 0x000000190404c207 */ /* 0x000fc80001800000 */
[----:B------:R-:W-:-:S07]  /*0900*/  @!P4 SEL R3, R4, R25, !P0 ;  /* 0x000000190403c207 */ /* 0x000fce0004000000 */
.L_x_8524:
[----:B------:R-:W-:Y:S05]  /*0910*/  BSYNC.RECONVERGENT B1 ;  /* 0x0000000000017941 */ /* 0x000fea0003800200 */
.L_x_8523:
[----:B------:R-:W-:Y:S02]  /*0920*/  DSETP.NEU.AND P3, PT, R28, 1, PT ;  /* 0x3ff000001c00742a */ /* 0x000fe40003f6d000 */
[----:B------:R-:W-:-:S04]  /*0930*/  DSETP.NEU.AND P0, PT, R6, RZ, PT ;  /* 0x000000ff0600722a */ /* 0x000fc80003f0d000 */
[----:B------:R-:W-:Y:S02]  /*0940*/  FSEL R28, R2, RZ, P3 ;  /* 0x000000ff021c7208 */ /* 0x000fe40001800000 */
[----:B------:R-:W-:Y:S02]  /*0950*/  FSEL R29, R3, 1.875, P3 ;  /* 0x3ff00000031d7808 */ /* 0x000fe40001800000 */
[----:B------:R-:W-:Y:S02]  /*0960*/  FSEL R28, R28, RZ, P0 ;  /* 0x000000ff1c1c7208 */ /* 0x000fe40000000000 */
[----:B------:R-:W-:-:S07]  /*0970*/  FSEL R29, R29, 1.875, P0 ;  /* 0x3ff000001d1d7808 */ /* 0x000fce0000000000 */
.L_x_8519:
[----:B------:R-:W-:Y:S05]  /*0980*/  BSYNC.RECONVERGENT B0 ;  /* 0x0000000000007941 */ /* 0x000fea0003800200 */
.L_x_8518:
[----:B------:R-:W-:Y:S01]  /*0990*/  VIADD R27, R21, 0x80 ;  /* 0x00000080151b7836 */ /* 0x000fe20000000000 */
[----:B------:R-:W-:Y:S04]  /*09a0*/  BSSY.RECONVERGENT B0, `(.L_x_8526) ;  /* 0x0000047000007945 */ /* 0x000fe80003800200 */
[----:B------:R-:W-:-:S13]  /*09b0*/  ISETP.GE.U32.AND P0, PT, R27, R20, PT ;  /* 0x000000141b00720c */ /* 0x000fda0003f06070 */
        /* <DEDUP_REMOVED lines=8> */
[----:B0-----:R-:W-:Y:S05]  /*0a40*/  CALL.REL.NOINC `($_ZN2at6native29vectorized_elementwise_kernelILi2EZNS0_50_GLOBAL__N__2680c7bb_12_PowKernel_cu_7dd49032_300329pow_tensor_scalar_kernel_implIddEEvRNS_18TensorIteratorBaseET0_EUldE2_St5arrayIPcLm2EEEEviS6_T1_$__internal_accurate_pow) ;  /* 0x0000004400a87944 */ /* 0x001fea0003c00000 */
[----:B------:R-:W-:Y:S05]  /*0a50*/  BSYNC.RECONVERGENT B2 ;  /* 0x0000000000027941 */ /* 0x000fea0003800200 */
.L_x_8530:
[----:B------:R-:W0:Y:S01]  /*0a60*/  LDCU.64 UR6, c[0x0][0x388] ;  /* 0x00007100ff0677ac */ /* 0x000e220008000a00 */
[----:B------:R-:W-:Y:S01]  /*0a70*/  IMAD.MOV.U32 R2, RZ, RZ, R4 ;  /* 0x000000ffff027224 */ /* 0x000fe200078e0004 */
[----:B------:R-:W-:Y:S02]  /*0a80*/  ISETP.NE.U32.AND P0, PT, R22, RZ, PT ;  /* 0x000000ff1600720c */ /* 0x000fe40003f05070 */
[----:B------:R-:W-:Y:S02]  /*0a90*/  ISETP.GE.AND P3, PT, R31, RZ, PT ;  /* 0x000000ff1f00720c */ /* 0x000fe40003f66270 */
[----:B------:R-:W-:Y:S01]  /*0aa0*/  ISETP.NE.AND.EX P0, PT, R23, -0x80000000, PT, P0 ;  /* 0x800000001700780c */ /* 0x000fe20003f05300 */
[----:B------:R-:W-:-:S10]  /*0ab0*/  DADD R8, -RZ, -R2 ;  /* 0x00000000ff087229 */ /* 0x000fd40000000902 */
[-C--:B------:R-:W-:Y:S01]  /*0ac0*/  FSEL R5, R8, R4.reuse, !P0 ;  /* 0x0000000408057208 */ /* 0x080fe20004000000 */
[----:B0-----:R-:W-:Y:S01]  /*0ad0*/  IMAD.U32 R6, RZ, RZ, UR6 ;  /* 0x00000006ff067e24 */ /* 0x001fe2000f8e00ff */
[-C--:B------:R-:W-:Y:S01]  /*0ae0*/  FSEL R8, R9, R3.reuse, !P0 ;  /* 0x0000000309087208 */ /* 0x080fe20004000000 */
[----:B------:R-:W-:Y:S01]  /*0af0*/  IMAD.U32 R7, RZ, RZ, UR7 ;  /* 0x00000007ff077e24 */ /* 0x000fe2000f8e00ff */
[----:B------:R-:W-:Y:S02]  /*0b00*/  FSEL R2, R5, R4, !P3 ;  /* 0x0000000405027208 */ /* 0x000fe40005800000 */
[----:B------:R-:W-:Y:S02]  /*0b10*/  FSEL R3, R8, R3, !P3 ;  /* 0x0000000308037208 */ /* 0x000fe40005800000 */
[----:B------:R-:W-:Y:S01]  /*0b20*/  PLOP3.LUT P0, PT, P1, PT, PT, 0x80, 0x8 ;  /* 0x000000000008781c */ /* 0x000fe20000f0f070 */
[----:B------:R-:W-:-:S14]  /*0b30*/  DSETP.NEU.AND P4, PT, R44, R6, PT ;  /* 0x000000062c00722a */ /* 0x000fdc0003f8d000 */
[----:B------:R-:W-:Y:S02]  /*0b40*/  @P4 FSEL R2, R2, RZ, P3 ;  /* 0x000000ff02024208 */ /* 0x000fe40001800000 */
[----:B------:R-:W-:Y:S01]  /*0b50*/  @P4 FSEL R3, R3, -QNAN , P3 ;  /* 0xfff8000003034808 */ /* 0x000fe20001800000 */
[----:B------:R-:W-:Y:S06]  /*0b60*/  BRA `(.L_x_8531) ;  /* 0x0000000000187947 */ /* 0x000fec0003800000 */
.L_x_8529:
[----:B------:R-:W1:Y:S01]  /*0b70*/  LDCU UR6, c[0x0][0x38c] ;  /* 0x00007180ff0677ac */ /* 0x000e620008000800 */
[----:B------:R-:W-:Y:S01]  /*0b80*/  SEL R3, R31, RZ, P2 ;  /* 0x000000ff1f037207 */ /* 0x000fe20001000000 */
[----:B------:R-:W-:Y:S01]  /*0b90*/  IMAD.MOV.U32 R2, RZ, RZ, RZ ;  /* 0x000000ffff027224 */ /* 0x000fe200078e00ff */
[----:B------:R-:W-:Y:S02]  /*0ba0*/  PLOP3.LUT P0, PT, P2, PT, PT, 0x80, 0x8 ;  /* 0x000000000008781c */ /* 0x000fe4000170f070 */
[----:B-1----:R-:W-:-:S13]  /*0bb0*/  ISETP.LE.AND P3, PT, RZ, UR6, PT ;  /* 0x00000006ff007c0c */ /* 0x002fda000bf63270 */
[----:B------:R-:W-:-:S07]  /*0bc0*/  @!P3 LOP3.LUT R3, R3, 0x7ff00000, RZ, 0xfc, !PT ;  /* 0x7ff000000303b812 */ /* 0x000fce00078efcff */
.L_x_8531:
[----:B------:R-:W-:Y:S05]  /*0bd0*/  BSYNC.RECONVERGENT B1 ;  /* 0x0000000000017941 */ /* 0x000fea0003800200 */
.L_x_8528:
        /* <DEDUP_REMOVED lines=18> */
.L_x_8535:
        /* <DEDUP_REMOVED lines=9> */
.L_x_8534:
[----:B------:R-:W-:-:S11]  /*0d90*/  DADD R2, R30, R6 ;  /* 0x000000001e027229 */ /* 0x000fd60000000006 */
.L_x_8533:
[----:B------:R-:W-:Y:S05]  /*0da0*/  BSYNC.RECONVERGENT B1 ;  /* 0x0000000000017941 */ /* 0x000fea0003800200 */
.L_x_8532:
[----:B------:R-:W-:Y:S02]  /*0db0*/  DSETP.NEU.AND P0, PT, R30, 1, PT ;  /* 0x3ff000001e00742a */ /* 0x000fe40003f0d000 */
[----:B------:R-:W-:-:S04]  /*0dc0*/  DSETP.NEU.AND P3, PT, R6, RZ, PT ;  /* 0x000000ff0600722a */ /* 0x000fc80003f6d000 */
[----:B------:R-:W-:Y:S02]  /*0dd0*/  FSEL R30, R2, RZ, P0 ;  /* 0x000000ff021e7208 */ /* 0x000fe40000000000 */
[----:B------:R-:W-:Y:S02]  /*0de0*/  FSEL R31, R3, 1.875, P0 ;  /* 0x3ff00000031f7808 */ /* 0x000fe40000000000 */
[----:B------:R-:W-:Y:S02]  /*0df0*/  FSEL R30, R30, RZ, P3 ;  /* 0x000000ff1e1e7208 */ /* 0x000fe40001800000 */
[----:B------:R-:W-:-:S07]  /*0e00*/  FSEL R31, R31, 1.875, P3 ;  /* 0x3ff000001f1f7808 */ /* 0x000fce0001800000 */
.L_x_8527:
[----:B------:R-:W-:Y:S05]  /*0e10*/  BSYNC.RECONVERGENT B0 ;  /* 0x0000000000007941 */ /* 0x000fea0003800200 */
.L_x_8526:
        /* <DEDUP_REMOVED lines=13> */
.L_x_8540:
        /* <DEDUP_REMOVED lines=17> */
.L_x_8539:
[----:B------:R-:W1:Y:S01]  /*1000*/  LDCU UR6, c[0x0][0x38c] ;  /* 0x00007180ff0677ac */ /* 0x000e620008000800 */
[----:B------:R-:W-:Y:S01]  /*1010*/  SEL R3, R33, RZ, P2 ;  /* 0x000000ff21037207 */ /* 0x000fe20001000000 */
[----:B------:R-:W-:Y:S01]  /*1020*/  IMAD.MOV.U32 R2, RZ, RZ, RZ ;  /* 0x000000ffff027224 */ /* 0x000fe200078e00ff */
[----:B------:R-:W-:Y:S02]  /*1030*/  PLOP3.LUT P0, PT, P2, PT, PT, 0x80, 0x8 ;  /* 0x000000000008781c */ /* 0x000fe4000170f070 */
[----:B-1----:R-:W-:-:S13]  /*1040*/  ISETP.LE.AND P3, PT, RZ, UR6, PT ;  /* 0x00000006ff007c0c */ /* 0x002fda000bf63270 */
[----:B------:R-:W-:-:S07]  /*1050*/  @!P3 LOP3.LUT R3, R3, 0x7ff00000, RZ, 0xfc, !PT ;  /* 0x7ff000000303b812 */ /* 0x000fce00078efcff */
.L_x_8541:
[----:B------:R-:W-:Y:S05]  /*1060*/  BSYNC.RECONVERGENT B1 ;  /* 0x0000000000017941 */ /* 0x000fea0003800200 */
.L_x_8538:
        /* <DEDUP_REMOVED lines=18> */
.L_x_8545:
        /* <DEDUP_REMOVED lines=9> */
.L_x_8544:
[----:B------:R-:W-:-:S11]  /*1220*/  DADD R2, R32, R6 ;  /* 0x0000000020027229 */ /* 0x000fd60000000006 */
.L_x_8543:
[----:B------:R-:W-:Y:S05]  /*1230*/  BSYNC.RECONVERGENT B1 ;  /* 0x0000000000017941 */ /* 0x000fea0003800200 */
.L_x_8542:
[----:B------:R-:W-:Y:S02]  /*1240*/  DSETP.NEU.AND P0, PT, R32, 1, PT ;  /* 0x3ff000002000742a */ /* 0x000fe40003f0d000 */
[----:B------:R-:W-:-:S04]  /*1250*/  DSETP.NEU.AND P3, PT, R6, RZ, PT ;  /* 0x000000ff0600722a */ /* 0x000fc80003f6d000 */
[----:B------:R-:W-:Y:S02]  /*1260*/  FSEL R32, R2, RZ, P0 ;  /* 0x000000ff02207208 */ /* 0x000fe40000000000 */
[----:B------:R-:W-:Y:S02]  /*1270*/  FSEL R33, R3, 1.875, P0 ;  /* 0x3ff0000003217808 */ /* 0x000fe40000000000 */
[----:B------:R-:W-:Y:S02]  /*1280*/  FSEL R32, R32, RZ, P3 ;  /* 0x000000ff20207208 */ /* 0x000fe40001800000 */
[----:B------:R-:W-:-:S07]  /*1290*/  FSEL R33, R33, 1.875, P3 ;  /* 0x3ff0000021217808 */ /* 0x000fce0001800000 */
.L_x_8537:
[----:B------:R-:W-:Y:S05]  /*12a0*/  BSYNC.RECONVERGENT B0 ;  /* 0x0000000000007941 */ /* 0x000fea0003800200 */
.L_x_8536:
        /* <DEDUP_REMOVED lines=13> */
.L_x_8550:
        /* <DEDUP_REMOVED lines=17> */
.L_x_8549:
[----:B------:R-:W1:Y:S01]  /*1490*/  LDCU UR6, c[0x0][0x38c] ;  /* 0x00007180ff0677ac */ /* 0x000e620008000800 */
[----:B------:R-:W-:Y:S01]  /*14a0*/  SEL R3, R35, RZ, P2 ;  /* 0x000000ff23037207 */ /* 0x000fe20001000000 */
[----:B------:R-:W-:Y:S01]  /*14b0*/  IMAD.MOV.U32 R2, RZ, RZ, RZ ;  /* 0x000000ffff027224 */ /* 0x000fe200078e00ff */
[----:B------:R-:W-:Y:S02]  /*14c0*/  PLOP3.LUT P0, PT, P2, PT, PT, 0x80, 0x8 ;  /* 0x000000000008781c */ /* 0x000fe4000170f070 */
[----:B-1----:R-:W-:-:S13]  /*14d0*/  ISETP.LE.AND P3, PT, RZ, UR6, PT ;  /* 0x00000006ff007c0c */ /* 0x002fda000bf63270 */
[----:B------:R-:W-:-:S07]  /*14e0*/  @!P3 LOP3.LUT R3, R3, 0x7ff00000, RZ, 0xfc, !PT ;  /* 0x7ff000000303b812 */ /* 0x000fce00078efcff */
.L_x_8551:
[----:B------:R-:W-:Y:S05]  /*14f0*/  BSYNC.RECONVERGENT B1 ;  /* 0x0000000000017941 */ /* 0x000fea0003800200 */
.L_x_8548:
        /* <DEDUP_REMOVED lines=18> */
.L_x_8555:
        /* <DEDUP_REMOVED lines=9> */
.L_x_8554:
[----:B------:R-:W-:-:S11]  /*16b0*/  DADD R2, R34, R6 ;  /* 0x0000000022027229 */ /* 0x000fd60000000006 */
.L_x_8553:
[----:B------:R-:W-:Y:S05]  /*16c0*/  BSYNC.RECONVERGENT B1 ;  /* 0x0000000000017941 */ /* 0x000fea0003800200 */
.L_x_8552:
[----:B------:R-:W-:Y:S02]  /*16d0*/  DSETP.NEU.AND P0, PT, R34, 1, PT ;  /* 0x3ff000002200742a */ /* 0x000fe40003f0d000 */
[----:B------:R-:W-:-:S04]  /*16e0*/  DSETP.NEU.AND P3, PT, R6, RZ, PT ;  /* 0x000000ff0600722a */ /* 0x000fc80003f6d000 */
[----:B------:R-:W-:Y:S02]  /*16f0*/  FSEL R34, R2, RZ, P0 ;  /* 0x000000ff02227208 */ /* 0x000fe40000000000 */
[----:B------:R-:W-:Y:S02]  /*1700*/  FSEL R35, R3, 1.875, P0 ;  /* 0x3ff0000003237808 */ /* 0x000fe40000000000 */
[----:B------:R-:W-:Y:S02]  /*1710*/  FSEL R34, R34, RZ, P3 ;  /* 0x000000ff22227208 */ /* 0x000fe40001800000 */
[----:B------:R-:W-:-:S07]  /*1720*/  FSEL R35, R35, 1.875, P3 ;  /* 0x3ff0000023237808 */ /* 0x000fce0001800000 */
.L_x_8547:
[----:B------:R-:W-:Y:S05]  /*1730*/  BSYNC.RECONVERGENT B0 ;  /* 0x0000000000007941 */ /* 0x000fea0003800200 */
.L_x_8546:
        /* <DEDUP_REMOVED lines=13> */
.L_x_8560:
        /* <DEDUP_REMOVED lines=17> */
.L_x_8559:
[----:B------:R-:W1:Y:S01]  /*1920*/  LDCU UR6, c[0x0][0x38c] ;  /* 0x00007180ff0677ac */ /* 0x000e620008000800 */
[----:B------:R-:W-:Y:S01]  /*1930*/  SEL R3, R39, RZ, P2 ;  /* 0x000000ff27037207 */ /* 0x000fe20001000000 */
[----:B------:R-:W-:Y:S01]  /*1940*/  IMAD.MOV.U32 R2, RZ, RZ, RZ ;  /* 0x000000ffff027224 */ /* 0x000fe200078e00ff */
[----:B------:R-:W-:Y:S02]  /*1950*/  PLOP3.LUT P0, PT, P2, PT, PT, 0x80, 0x8 ;  /* 0x000000000008781c */ /* 0x000fe4000170f070 */
[----:B-1----:R-:W-:-:S13]  /*1960*/  ISETP.LE.AND P3, PT, RZ, UR6, PT ;  /* 0x00000006ff007c0c */ /* 0x002fda000bf63270 */
[----:B------:R-:W-:-:S07]  /*1970*/  @!P3 LOP3.LUT R3, R3, 0x7ff00000, RZ, 0xfc, !PT ;  /* 0x7ff000000303b812 */ /* 0x000fce00078efcff */
.L_x_8561:
[----:B------:R-:W-:Y:S05]  /*1980*/  BSYNC.RECONVERGENT B1 ;  /* 0x0000000000017941 */ /* 0x000fea0003800200 */
.L_x_8558:
        /* <DEDUP_REMOVED lines=18> */
.L_x_8565:
        /* <DEDUP_REMOVED lines=9> */
.L_x_8564:
[----:B------:R-:W-:-:S11]  /*1b40*/  DADD R2, R38, R6 ;  /* 0x0000000026027229 */ /* 0x000fd60000000006 */
.L_x_8563:
[----:B------:R-:W-:Y:S05]  /*1b50*/  BSYNC.RECONVERGENT B1 ;  /* 0x0000000000017941 */ /* 0x000fea0003800200 */
.L_x_8562:
[----:B------:R-:W-:Y:S02]  /*1b60*/  DSETP.NEU.AND P0, PT, R38, 1, PT ;  /* 0x3ff000002600742a */ /* 0x000fe40003f0d000 */
[----:B------:R-:W-:-:S04]  /*1b70*/  DSETP.NEU.AND P3, PT, R6, RZ, PT ;  /* 0x000000ff0600722a */ /* 0x000fc80003f6d000 */
[----:B------:R-:W-:Y:S02]  /*1b80*/  FSEL R38, R2, RZ, P0 ;  /* 0x000000ff02267208 */ /* 0x000fe40000000000 */
[----:B------:R-:W-:Y:S02]  /*1b90*/  FSEL R39, R3, 1.875, P0 ;  /* 0x3ff0000003277808 */ /* 0x000fe40000000000 */
[----:B------:R-:W-:Y:S02]  /*1ba0*/  FSEL R38, R38, RZ, P3 ;  /* 0x000000ff26267208 */ /* 0x000fe40001800000 */
[----:B------:R-:W-:-:S07]  /*1bb0*/  FSEL R39, R39, 1.875, P3 ;  /* 0x3ff0000027277808 */ /* 0x000fce0001800000 */
.L_x_8557:
[----:B------:R-:W-:Y:S05]  /*1bc0*/  BSYNC.RECONVERGENT B0 ;  /* 0x0000000000007941 */ /* 0x000fea0003800200 */
.L_x_8556:
        /* <DEDUP_REMOVED lines=13> */
.L_x_8570:
        /* <DEDUP_REMOVED lines=17> */
.L_x_8569:
[----:B------:R-:W1:Y:S01]  /*1db0*/  LDCU UR6, c[0x0][0x38c] ;  /* 0x00007180ff0677ac */ /* 0x000e620008000800 */
[----:B------:R-:W-:Y:S01]  /*1dc0*/  SEL R3, R41, RZ, P2 ;  /* 0x000000ff29037207 */ /* 0x000fe20001000000 */
[----:B------:R-:W-:Y:S01]  /*1dd0*/  IMAD.MOV.U32 R2, RZ, RZ, RZ ;  /* 0x000000ffff027224 */ /* 0x000fe200078e00ff */
[----:B------:R-:W-:Y:S02]  /*1de0*/  PLOP3.LUT P0, PT, P2, PT, PT, 0x80, 0x8 ;  /* 0x000000000008781c */ /* 0x000fe4000170f070 */
[----:B-1----:R-:W-:-:S13]  /*1df0*/  ISETP.LE.AND P3, PT, RZ, UR6, PT ;  /* 0x00000006ff007c0c */ /* 0x002fda000bf63270 */
[----:B------:R-:W-:-:S07]  /*1e00*/  @!P3 LOP3.LUT R3, R3, 0x7ff00000, RZ, 0xfc, !PT ;  /* 0x7ff000000303b812 */ /* 0x000fce00078efcff */
.L_x_8571:
[----:B------:R-:W-:Y:S05]  /*1e10*/  BSYNC.RECONVERGENT B1 ;  /* 0x0000000000017941 */ /* 0x000fea0003800200 */
.L_x_8568:
        /* <DEDUP_REMOVED lines=18> */
.L_x_8575:
        /* <DEDUP_REMOVED lines=9> */
.L_x_8574:
[----:B------:R-:W-:-:S11]  /*1fd0*/  DADD R2, R40, R6 ;  /* 0x0000000028027229 */ /* 0x000fd60000000006 */
.L_x_8573:
[----:B------:R-:W-:Y:S05]  /*1fe0*/  BSYNC.RECONVERGENT B1 ;  /* 0x0000000000017941 */ /* 0x000fea0003800200 */
.L_x_8572:
[----:B------:R-:W-:Y:S02]  /*1ff0*/  DSETP.NEU.AND P0, PT, R40, 1, PT ;  /* 0x3ff000002800742a */ /* 0x000fe40003f0d000 */
[----:B------:R-:W-:-:S04]  /*2000*/  DSETP.NEU.AND P3, PT, R6, RZ, PT ;  /* 0x000000ff0600722a */ /* 0x000fc80003f6d000 */
[----:B------:R-:W-:Y:S02]  /*2010*/  FSEL R40, R2, RZ, P0 ;  /* 0x000000ff02287208 */ /* 0x000fe40000000000 */
[----:B------:R-:W-:Y:S02]  /*2020*/  FSEL R41, R3, 1.875, P0 ;  /* 0x3ff0000003297808 */ /* 0x000fe40000000000 */
[----:B------:R-:W-:Y:S02]  /*2030*/  FSEL R40, R40, RZ, P3 ;  /* 0x000000ff28287208 */ /* 0x000fe40001800000 */
[----:B------:R-:W-:-:S07]  /*2040*/  FSEL R41, R41, 1.875, P3 ;  /* 0x3ff0000029297808 */ /* 0x000fce0001800000 */
.L_x_8567:
[----:B------:R-:W-:Y:S05]  /*2050*/  BSYNC.RECONVERGENT B0 ;  /* 0x0000000000007941 */ /* 0x000fea0003800200 */
.L_x_8566:
        /* <DEDUP_REMOVED lines=13> */
.L_x_8580:
        /* <DEDUP_REMOVED lines=17> */
.L_x_8579:
[----:B------:R-:W1:Y:S01]  /*2240*/  LDCU UR6, c[0x0][0x38c] ;  /* 0x00007180ff0677ac */ /* 0x000e620008000800 */
[----:B------:R-:W-:Y:S01]  /*2250*/  SEL R3, R43, RZ, P2 ;  /* 0x000000ff2b037207 */ /* 0x000fe20001000000 */
[----:B------:R-:W-:Y:S01]  /*2260*/  IMAD.MOV.U32 R2, RZ, RZ, RZ ;  /* 0x000000ffff027224 */ /* 0x000fe200078e00ff */
[----:B------:R-:W-:Y:S02]  /*2270*/  PLOP3.LUT P0, PT, P2, PT, PT, 0x80, 0x8 ;  /* 0x000000000008781c */ /* 0x000fe4000170f070 */
[----:B-1----:R-:W-:-:S13]  /*2280*/  ISETP.LE.AND P3, PT, RZ, UR6, PT ;  /* 0x00000006ff007c0c */ /* 0x002fda000bf63270 */
[----:B------:R-:W-:-:S07]  /*2290*/  @!P3 LOP3.LUT R3, R3, 0x7ff00000, RZ, 0xfc, !PT ;  /* 0x7ff000000303b812 */ /* 0x000fce00078efcff */
.L_x_8581:
[----:B------:R-:W-:Y:S05]  /*22a0*/  BSYNC.RECONVERGENT B1 ;  /* 0x0000000000017941 */ /* 0x000fea0003800200 */
.L_x_8578:
        /* <DEDUP_REMOVED lines=18> */
.L_x_8585:
        /* <DEDUP_REMOVED lines=9> */
.L_x_8584:
[----:B------:R-:W-:-:S11]  /*2460*/  DADD R2, R42, R6 ;  /* 0x000000002a027229 */ /* 0x000fd60000000006 */
.L_x_8583:
[----:B------:R-:W-:Y:S05]  /*2470*/  BSYNC.RECONVERGENT B1 ;  /* 0x0000000000017941 */ /* 0x000fea0003800200 */
.L_x_8582:
[----:B------:R-:W-:Y:S02]  /*2480*/  DSETP.NEU.AND P0, PT, R42, 1, PT ;  /* 0x3ff000002a00742a */ /* 0x000fe40003f0d000 */
[----:B------:R-:W-:-:S04]  /*2490*/  DSETP.NEU.AND P3, PT, R6, RZ, PT ;  /* 0x000000ff0600722a */ /* 0x000fc80003f6d000 */
[----:B------:R-:W-:Y:S02]  /*24a0*/  FSEL R42, R2, RZ, P0 ;  /* 0x000000ff022a7208 */ /* 0x000fe40000000000 */
[----:B------:R-:W-:Y:S02]  /*24b0*/  FSEL R43, R3, 1.875, P0 ;  /* 0x3ff00000032b7808 */ /* 0x000fe40000000000 */
[----:B------:R-:W-:Y:S02]  /*24c0*/  FSEL R42, R42, RZ, P3 ;  /* 0x000000ff2a2a7208 */ /* 0x000fe40001800000 */
[----:B------:R-:W-:-:S07]  /*24d0*/  FSEL R43, R43, 1.875, P3 ;  /* 0x3ff000002b2b7808 */ /* 0x000fce0001800000 */
.L_x_8577:
[----:B------:R-:W-:Y:S05]  /*24e0*/  BSYNC.RECONVERGENT B0 ;  /* 0x0000000000007941 */ /* 0x000fea0003800200 */
.L_x_8576:
        /* <DEDUP_REMOVED lines=13> */
.L_x_8590:
        /* <DEDUP_REMOVED lines=14> */
[----:B------:R-:W-:Y:S01]  /*26a0*/  @P3 FSEL R3, R3, -QNAN , P2 ;  /* 0xfff8000003033808 */ /* 0x000fe20001000000 */
[----:B------:R-:W-:Y:S06]  /*26b0*/  BRA `(.L_x_8591) ;  /* 0x0000000000187947 */ /* 0x000fec0003800000 */
.L_x_8589:
[----:B------:R-:W1:Y:S01]  /*26c0*/  LDCU UR6, c[0x0][0x38c] ;  /* 0x00007180ff0677ac */ /* 0x000e620008000800 */
[----:B------:R-:W-:Y:S01]  /*26d0*/  SEL R3, R47, RZ, P2 ;  /* 0x000000ff2f037207 */ /* 0x000fe20001000000 */
[----:B------:R-:W-:Y:S01]  /*26e0*/  IMAD.MOV.U32 R2, RZ, RZ, RZ ;  /* 0x000000ffff027224 */ /* 0x000fe200078e00ff */
[----:B------:R-:W-:Y:S02]  /*26f0*/  PLOP3.LUT P1, PT, P2, PT, PT, 0x80, 0x8 ;  /* 0x000000000008781c */ /* 0x000fe4000172f070 */
[----:B-1----:R-:W-:-:S13]  /*2700*/  ISETP.LE.AND P0, PT, RZ, UR6, PT ;  /* 0x00000006ff007c0c */ /* 0x002fda000bf03270 */
[----:B------:R-:W-:-:S07]  /*2710*/  @!P0 LOP3.LUT R3, R3, 0x7ff00000, RZ, 0xfc, !PT ;  /* 0x7ff0000003038812 */ /* 0x000fce00078efcff */
.L_x_8591:
[----:B------:R-:W-:Y:S05]  /*2720*/  BSYNC.RECONVERGENT B1 ;  /* 0x0000000000017941 */ /* 0x000fea0003800200 */
.L_x_8588:
        /* <DEDUP_REMOVED lines=12> */
[----:B------:R-:W-:Y:S01]  /*27f0*/  IMAD.MOV.U32 R2, RZ, RZ, RZ ;  /* 0x000000ffff027224 */ /* 0x000fe200078e00ff */
[----:B------:R-:W-:-:S04]  /*2800*/  ISETP.NE.AND P2, PT, R24, 0x3fe00000, PT ;  /* 0x3fe000001800780c */ /* 0x000fc80003f45270 */
[----:B------:R-:W-:-:S07]  /*2810*/  SEL R26, R26, R25, P2 ;  /* 0x000000191a1a7207 */ /* 0x000fce0001000000 */
[----:B------:R-:W-:-:S05]  /*2820*/  @!P0 SEL R25, R26, R25, P1 ;  /* 0x000000191a198207 */ /* 0x000fca0000800000 */
[----:B------:R-:W-:Y:S01]  /*2830*/  IMAD.MOV.U32 R3, RZ, RZ, R25 ;  /* 0x000000ffff037224 */ /* 0x000fe200078e0019 */
[----:B------:R-:W-:Y:S06]  /*2840*/  BRA `(.L_x_8593) ;  /* 0x0000000000287947 */ /* 0x000fec0003800000 */
.L_x_8595:
        /* <DEDUP_REMOVED lines=9> */
.L_x_8594:
[----:B------:R-:W-:-:S11]  /*28e0*/  DADD R2, R46, R6 ;  /* 0x000000002e027229 */ /* 0x000fd60000000006 */
.L_x_8593:
[----:B------:R-:W-:Y:S05]  /*28f0*/  BSYNC.RECONVERGENT B1 ;  /* 0x0000000000017941 */ /* 0x000fea0003800200 */
.L_x_8592:
[----:B------:R-:W-:Y:S02]  /*2900*/  DSETP.NEU.AND P0, PT, R46, 1, PT ;  /* 0x3ff000002e00742a */ /* 0x000fe40003f0d000 */
[----:B------:R-:W-:-:S04]  /*2910*/  DSETP.NEU.AND P1, PT, R6, RZ, PT ;  /* 0x000000ff0600722a */ /* 0x000fc80003f2d000 */
[----:B------:R-:W-:Y:S02]  /*2920*/  FSEL R2, R2, RZ, P0 ;  /* 0x000000ff02027208 */ /* 0x000fe40000000000 */
[----:B------:R-:W-:Y:S02]  /*2930*/  FSEL R3, R3, 1.875, P0 ;  /* 0x3ff0000003037808 */ /* 0x000fe40000000000 */
[----:B------:R-:W-:Y:S02]  /*2940*/  FSEL R2, R2, RZ, P1 ;  /* 0x000000ff02027208 */ /* 0x000fe40000800000 */
[----:B------:R-:W-:-:S07]  /*2950*/  FSEL R3, R3, 1.875, P1 ;  /* 0x3ff0000003037808 */ /* 0x000fce0000800000 */
.L_x_8587:
[----:B------:R-:W-:Y:S05]  /*2960*/  BSYNC.RECONVERGENT B0 ;  /* 0x0000000000007941 */ /* 0x000fea0003800200 */
.L_x_8586:
[----:B------:R-:W-:Y:S01]  /*2970*/  ISETP.GE.U32.AND P0, PT, R21, R20, PT ;  /* 0x000000141500720c */ /* 0x000fe20003f06070 */
[----:B------:R-:W-:Y:S04]  /*2980*/  BSSY.RECONVERGENT B0, `(.L_x_8596) ;  /* 0x0000033000007945 */ /* 0x000fe80003800200 */
[----:B------:R-:W-:Y:S08]  /*2990*/  BSSY.RELIABLE B1, `(.L_x_8597) ;  /* 0x000002b000017945 */ /* 0x000ff00003800100 */
[----:B------:R-:W-:Y:S05]  /*29a0*/  @P0 BRA `(.L_x_8598) ;  /* 0x0000000000300947 */ /* 0x000fea0003800000 */
[----:B------:R-:W1:Y:S01]  /*29b0*/  LDC.64 R4, c[0x0][0x398] ;  /* 0x0000e600ff047b82 */ /* 0x000e620000000a00 */
[----:B0-----:R-:W-:Y:S02]  /*29c0*/  IMAD.IADD R7, R0, 0x1, R21 ;  /* 0x0000000100077824 */ /* 0x001fe400078e0215 */
[----:B------:R-:W-:-:S05]  /*29d0*/  IMAD.MOV.U32 R21, RZ, RZ, R27 ;  /* 0x000000ffff157224 */ /* 0x000fca00078e001b */
[----:B------:R-:W-:Y:S01]  /*29e0*/  ISETP.GE.U32.AND P0, PT, R21, R20, PT ;  /* 0x000000141500720c */ /* 0x000fe20003f06070 */
[----:B-1----:R-:W-:-:S05]  /*29f0*/  IMAD.WIDE.U32 R4, R7, 0x8, R4 ;  /* 0x0000000807047825 */ /* 0x002fca00078e0004 */
[----:B-----5:R0:W-:Y:S07]  /*2a00*/  STG.E.64 desc[UR8][R4.64], R28 ;  /* 0x0000001c04007986 */ /* 0x0201ee000c101b08 */
[----:B------:R-:W-:Y:S05]  /*2a10*/  @P0 BRA `(.L_x_8599) ;  /* 0x0000000000300947 */ /* 0x000fea0003800000 */
[----:B0-----:R-:W0:Y:S01]  /*2a20*/  LDC.64 R4, c[0x0][0x398] ;  /* 0x0000e600ff047b82 */ /* 0x001e220000000a00 */
[----:B------:R-:W-:Y:S02]  /*2a30*/  IMAD.IADD R7, R0, 0x1, R21 ;  /* 0x0000000100077824 */ /* 0x000fe400078e0215 */
[----:B------:R-:W-:Y:S02]  /*2a40*/  VIADD R21, R21, 0x80 ;  /* 0x0000008015157836 */ /* 0x000fe40000000000 */
[----:B0-----:R-:W-:-:S05]  /*2a50*/  IMAD.WIDE.U32 R4, R7, 0x8, R4 ;  /* 0x0000000807047825 */ /* 0x001fca00078e0004 */
[----:B------:R1:W-:Y:S02]  /*2a60*/  STG.E.64 desc[UR8][R4.64], R30 ;  /* 0x0000001e04007986 */ /* 0x0003e4000c101b08 */
.L_x_8598:
[----:B------:R-:W-:-:S13]  /*2a70*/  ISETP.GE.U32.AND P0, PT, R21, R20, PT ;  /* 0x000000141500720c */ /* 0x000fda0003f06070 */
[----:B------:R-:W-:Y:S05]  /*2a80*/  @P0 BRA `(.L_x_8600) ;  /* 0x0000000000300947 */ /* 0x000fea0003800000 */
[----:B-1----:R-:W1:Y:S01]  /*2a90*/  LDC.64 R4, c[0x0][0x398] ;  /* 0x0000e600ff047b82 */ /* 0x002e620000000a00 */
[----:B0-----:R-:W-:Y:S02]  /*2aa0*/  IMAD.IADD R7, R0, 0x1, R21 ;  /* 0x0000000100077824 */ /* 0x001fe400078e0215 */
[----:B------:R-:W-:Y:S02]  /*2ab0*/  VIADD R21, R21, 0x80 ;  /* 0x0000008015157836 */ /* 0x000fe40000000000 */
[----:B-1----:R-:W-:-:S05]  /*2ac0*/  IMAD.WIDE.U32 R4, R7, 0x8, R4 ;  /* 0x0000000807047825 */ /* 0x002fca00078e0004 */
[----:B-----5:R1:W-:Y:S02]  /*2ad0*/  STG.E.64 desc[UR8][R4.64], R32 ;  /* 0x0000002004007986 */ /* 0x0203e4000c101b08 */
.L_x_8599:
[----:B------:R-:W-:-:S13]  /*2ae0*/  ISETP.GE.U32.AND P0, PT, R21, R20, PT ;  /* 0x000000141500720c */ /* 0x000fda0003f06070 */
[----:B------:R-:W-:Y:S05]  /*2af0*/  @P0 BRA `(.L_x_8601) ;  /* 0x0000000000300947 */ /* 0x000fea0003800000 */
[----:B01----:R-:W0:Y:S01]  /*2b00*/  LDC.64 R4, c[0x0][0x398] ;  /* 0x0000e600ff047b82 */ /* 0x003e220000000a00 */
[----:B------:R-:W-:Y:S02]  /*2b10*/  IMAD.IADD R7, R0, 0x1, R21 ;  /* 0x0000000100077824 */ /* 0x000fe400078e0215 */
[----:B------:R-:W-:Y:S02]  /*2b20*/  VIADD R21, R21, 0x80 ;  /* 0x0000008015157836 */ /* 0x000fe40000000000 */
[----:B0-----:R-:W-:-:S05]  /*2b30*/  IMAD.WIDE.U32 R4, R7, 0x8, R4 ;  /* 0x0000000807047825 */ /* 0x001fca00078e0004 */
[----:B------:R2:W-:Y:S02]  /*2b40*/  STG.E.64 desc[UR8][R4.64], R34 ;  /* 0x0000002204007986 */ /* 0x0005e4000c101b08 */
.L_x_8600:
[----:B------:R-:W-:-:S13]  /*2b50*/  ISETP.GE.U32.AND P0, PT, R21, R20, PT ;  /* 0x000000141500720c */ /* 0x000fda0003f06070 */
[----:B------:R-:W-:Y:S05]  /*2b60*/  @P0 BRA `(.L_x_8602) ;  /* 0x0000000000340947 */ /* 0x000fea0003800000 */
[----:B-12---:R-:W1:Y:S01]  /*2b70*/  LDC.64 R4, c[0x0][0x398] ;  /* 0x0000e600ff047b82 */ /* 0x006e620000000a00 */
[----:B0-----:R-:W-:Y:S02]  /*2b80*/  IMAD.IADD R7, R0, 0x1, R21 ;  /* 0x0000000100077824 */ /* 0x001fe400078e0215 */
[----:B------:R-:W-:Y:S02]  /*2b90*/  VIADD R21, R21, 0x80 ;  /* 0x0000008015157836 */ /* 0x000fe40000000000 */
[----:B-1----:R-:W-:-:S05]  /*2ba0*/  IMAD.WIDE.U32 R4, R7, 0x8, R4 ;  /* 0x0000000807047825 */ /* 0x002fca00078e0004 */
[----:B-----5:R2:W-:Y:S02]  /*2bb0*/  STG.E.64 desc[UR8][R4.64], R38 ;  /* 0x0000002604007986 */ /* 0x0205e4000c101b08 */
.L_x_8601:
[----:B------:R-:W-:-:S13]  /*2bc0*/  ISETP.GE.U32.AND P0, PT, R21, R20, PT ;  /* 0x000000141500720c */ /* 0x000fda0003f06070 */
[----:B------:R-:W-:Y:S05]  /*2bd0*/  @P0 BREAK.RELIABLE B1 ;  /* 0x0000000000010942 */ /* 0x000fea0003800100 */
[----:B------:R-:W-:Y:S05]  /*2be0*/  @P0 BRA `(.L_x_8603) ;  /* 0x0000000000300947 */ /* 0x000fea0003800000 */
[----:B012---:R-:W0:Y:S01]  /*2bf0*/  LDC.64 R4, c[0x0][0x398] ;  /* 0x0000e600ff047b82 */ /* 0x007e220000000a00 */
[----:B------:R-:W-:Y:S02]  /*2c00*/  IMAD.IADD R7, R0, 0x1, R21 ;  /* 0x0000000100077824 */ /* 0x000fe400078e0215 */
[----:B------:R-:W-:Y:S02]  /*2c10*/  VIADD R21, R21, 0x80 ;  /* 0x0000008015157836 */ /* 0x000fe40000000000 */
[----:B0-----:R-:W-:-:S05]  /*2c20*/  IMAD.WIDE.U32 R4, R7, 0x8, R4 ;  /* 0x0000000807047825 */ /* 0x001fca00078e0004 */
[----:B------:R3:W-:Y:S02]  /*2c30*/  STG.E.64 desc[UR8][R4.64], R40 ;  /* 0x0000002804007986 */ /* 0x0007e4000c101b08 */
.L_x_8602:
[----:B------:R-:W-:Y:S05]  /*2c40*/  BSYNC.RELIABLE B1 ;  /* 0x0000000000017941 */ /* 0x000fea0003800100 */
.L_x_8597:
[----:B------:R-:W-:-:S13]  /*2c50*/  ISETP.GE.U32.AND P0, PT, R21, R20, PT ;  /* 0x000000141500720c */ /* 0x000fda0003f06070 */
[----:B-123--:R-:W1:Y:S01]  /*2c60*/  @!P0 LDC.64 R4, c[0x0][0x398] ;  /* 0x0000e600ff048b82 */ /* 0x00ee620000000a00 */
[----:B0-----:R-:W-:Y:S02]  /*2c70*/  @!P0 IMAD.IADD R7, R0, 0x1, R21 ;  /* 0x0000000100078824 */ /* 0x001fe400078e0215 */
[----:B------:R-:W-:Y:S02]  /*2c80*/  @!P0 VIADD R21, R21, 0x80 ;  /* 0x0000008015158836 */ /* 0x000fe40000000000 */
[----:B-1----:R-:W-:-:S05]  /*2c90*/  @!P0 IMAD.WIDE.U32 R4, R7, 0x8, R4 ;  /* 0x0000000807048825 */ /* 0x002fca00078e0004 */
[----:B-----5:R3:W-:Y:S02]  /*2ca0*/  @!P0 STG.E.64 desc[UR8][R4.64], R42 ;  /* 0x0000002a04008986 */ /* 0x0207e4000c101b08 */
.L_x_8603:
[----:B------:R-:W-:Y:S05]  /*2cb0*/  BSYNC.RECONVERGENT B0 ;  /* 0x0000000000007941 */ /* 0x000fea0003800200 */
.L_x_8596:
[----:B------:R-:W-:Y:S05]  /*2cc0*/  WARPSYNC.ALL ;  /* 0x0000000000007948 */ /* 0x000fea0003800000 */
[----:B------:R-:W-:-:S13]  /*2cd0*/  ISETP.GE.U32.AND P0, PT, R21, R20, PT ;  /* 0x000000141500720c */ /* 0x000fda0003f06070 */
[----:B------:R-:W-:Y:S05]  /*2ce0*/  @P0 EXIT ;  /* 0x000000000000094d */ /* 0x000fea0003800000 */
[----:B0123--:R-:W0:Y:S01]  /*2cf0*/  LDC.64 R4, c[0x0][0x398] ;  /* 0x0000e600ff047b82 */ /* 0x00fe220000000a00 */
[----:B------:R-:W-:-:S04]  /*2d00*/  IMAD.IADD R21, R0, 0x1, R21 ;  /* 0x0000000100157824 */ /* 0x000fc800078e0215 */
[----:B0-----:R-:W-:-:S05]  /*2d10*/  IMAD.WIDE.U32 R4, R21, 0x8, R4 ;  /* 0x0000000815047825 */ /* 0x001fca00078e0004 */
[----:B------:R-:W-:Y:S01]  /*2d20*/  STG.E.64 desc[UR8][R4.64], R2 ;  /* 0x0000000204007986 */ /* 0x000fe2000c101b08 */
[----:B------:R-:W-:Y:S05]  /*2d30*/  EXIT ;  /* 0x000000000000794d */ /* 0x000fea0003800000 */
.L_x_8517:
[----:B------:R-:W0:Y:S01]  /*2d40*/  S2R R5, SR_TID.X ;  /* 0x0000000000057919 */ /* 0x000e220000002100 */
[----:B------:R-:W1:Y:S01]  /*2d50*/  LDC.64 R2, c[0x0][0x3a0] ;  /* 0x0000e800ff027b82 */ /* 0x000e620000000a00 */
[----:B------:R-:W2:Y:S07]  /*2d60*/  LDCU.64 UR6, c[0x0][0x388] ;  /* 0x00007100ff0677ac */ /* 0x000eae0008000a00 */
[----:B------:R-:W3:Y:S01]  /*2d70*/  LDC.64 R8, c[0x0][0x388] ;  /* 0x0000e200ff087b82 */ /* 0x000ee20000000a00 */
[----:B-1----:R-:W-:-:S04]  /*2d80*/  IMAD.WIDE.U32 R2, R0, 0x8, R2 ;  /* 0x0000000800027825 */ /* 0x002fc800078e0002 */
[----:B0-----:R-:W-:-:S05]  /*2d90*/  IMAD.WIDE.U32 R2, R5, 0x10, R2 ;  /* 0x0000001005027825 */ /* 0x001fca00078e0002 */
[----:B------:R-:W4:Y:S04]  /*2da0*/  LDG.E.128 R20, desc[UR8][R2.64] ;  /* 0x0000000802147981 */ /* 0x000f28000c1e1d00 */
[----:B------:R0:W5:Y:S04]  /*2db0*/  LDG.E.128 R24, desc[UR8][R2.64+0x800] ;  /* 0x0008000802187981 */ /* 0x000168000c1e1d00 */
[----:B------:R0:W5:Y:S04]  /*2dc0*/  LDG.E.128 R28, desc[UR8][R2.64+0x1000] ;  /* 0x00100008021c7981 */ /* 0x000168000c1e1d00 */
[----:B------:R0:W5:Y:S01]  /*2dd0*/  LDG.E.128 R32, desc[UR8][R2.64+0x1800] ;  /* 0x0018000802207981 */ /* 0x000162000c1e1d00 */
[----:B---3--:R-:W-:Y:S01]  /*2de0*/  SHF.R.U32.HI R4, RZ, 0x14, R9 ;  /* 0x00000014ff047819 */ /* 0x008fe20000011609 */
[----:B--2---:R-:W-:Y:S01]  /*2df0*/  IMAD.U32 R6, RZ, RZ, UR6 ;  /* 0x00000006ff067e24 */ /* 0x004fe2000f8e00ff */
[----:B------:R-:W-:Y:S01]  /*2e00*/  BSSY.RECONVERGENT B0, `(.L_x_8604) ;  /* 0x0000026000007945 */ /* 0x000fe20003800200 */
[----:B------:R-:W-:Y:S01]  /*2e10*/  IMAD.U32 R7, RZ, RZ, UR7 ;  /* 0x00000007ff077e24 */ /* 0x000fe2000f8e00ff */
[----:B------:R-:W-:-:S03]  /*2e20*/  LOP3.LUT R4, R4, 0x7ff, RZ, 0xc0, !PT ;  /* 0x000007ff04047812 */ /* 0x000fc600078ec0ff */
[----:B------:R0:W1:Y:S02]  /*2e30*/  FRND.F64.TRUNC R44, R6 ;  /* 0x00000006002c7313 */ /* 0x000064000030d800 */
[----:B------:R-:W-:-:S05]  /*2e40*/  VIADD R39, R4, 0xfffffc0c ;  /* 0xfffffc0c04277836 */ /* 0x000fca0000000000 */
[CC--:B------:R-:W-:Y:S02]  /*2e50*/  SHF.L.U32 R38, R8.reuse, R39.reuse, RZ ;  /* 0x0000002708267219 */ /* 0x0c0fe400000006ff */
[----:B------:R-:W-:Y:S02]  /*2e60*/  SHF.L.U64.HI R39, R8, R39, R9 ;  /* 0x0000002708277219 */ /* 0x000fe40000010209 */
[----:B------:R-:W-:-:S04]  /*2e70*/  ISETP.NE.U32.AND P0, PT, R38, RZ, PT ;  /* 0x000000ff2600720c */ /* 0x000fc80003f05070 */
[----:B------:R-:W-:-:S04]  /*2e80*/  ISETP.NE.AND.EX P0, PT, R39, -0x80000000, PT, P0 ;  /* 0x800000002700780c */ /* 0x000fc80003f05300 */
[----:B------:R-:W-:-:S09]  /*2e90*/  PLOP3.LUT P1, PT, P0, PT, PT, 0x8, 0x80 ;  /* 0x000000000080781c */ /* 0x000fd2000072e170 */
[----:B------:R-:W-:Y:S02]  /*2ea0*/  DSETP.NEU.AND P2, PT, |R6|, 0.5, !P0 ;  /* 0x3fe000000600742a */ /* 0x000fe4000474d200 */
[----:B----4-:R-:W-:-:S06]  /*2eb0*/  DSETP.NEU.AND P4, PT, R20, RZ, PT ;  /* 0x000000ff1400722a */ /* 0x010fcc0003f8d000 */
[----:B------:R-:W-:-:S08]  /*2ec0*/  ISETP.GE.OR P5, PT, R9, RZ, P4 ;  /* 0x000000ff0900720c */ /* 0x000fd000027a6670 */
[----:B------:R-:W-:Y:S01]  /*2ed0*/  @!P4 SEL R55, R21, RZ, P2 ;  /* 0x000000ff1537c207 */ /* 0x000fe20001000000 */
[----:B------:R-:W-:Y:S01]  /*2ee0*/  @!P4 IMAD.MOV.U32 R54, RZ, RZ, RZ ;  /* 0x000000ffff36c224 */ /* 0x000fe200078e00ff */
[----:B------:R-:W-:-:S03]  /*2ef0*/  @!P4 PLOP3.LUT P3, PT, P2, PT, PT, 0x80, 0x8 ;  /* 0x000000000008c81c */ /* 0x000fc6000176f070 */
[----:B------:R-:W-:Y:S01]  /*2f00*/  @!P5 LOP3.LUT R55, R55, 0x7ff00000, RZ, 0xfc, !PT ;  /* 0x7ff000003737d812 */ /* 0x000fe200078efcff */
[----:B01----:R-:W-:Y:S09]  /*2f10*/  @!P4 BRA `(.L_x_8605) ;  /* 0x000000000050c947 */ /* 0x003ff20003800000 */
[----:B------:R-:W-:Y:S01]  /*2f20*/  DADD R2, -RZ, |R20| ;  /* 0x00000000ff027229 */ /* 0x000fe20000000514 */
[----:B------:R-:W-:Y:S09]  /*2f30*/  BSSY.RECONVERGENT B1, `(.L_x_8606) ;  /* 0x0000004000017945 */ /* 0x000ff20003800200 */
[----:B------:R-:W-:Y:S01]  /*2f40*/  IMAD.MOV.U32 R4, RZ, RZ, R2 ;  /* 0x000000ffff047224 */ /* 0x000fe200078e0002 */
[----:B------:R-:W-:-:S07]  /*2f50*/  MOV R2, 0x2f70 ;  /* 0x00002f7000027802 */ /* 0x000fce0000000f00 */
[----:B-----5:R-:W-:Y:S05]  /*2f60*/  CALL.REL.NOINC `($_ZN2at6native29vectorized_elementwise_kernelILi2EZNS0_50_GLOBAL__N__2680c7bb_12_PowKernel_cu_7dd49032_300329pow_tensor_scalar_kernel_implIddEEvRNS_18TensorIteratorBaseET0_EUldE2_St5arrayIPcLm2EEEEviS6_T1_$__internal_accurate_pow) ;  /* 0x0000002000607944 */ /* 0x020fea0003c00000 */
[----:B------:R-:W-:Y:S05]  /*2f70*/  BSYNC.RECONVERGENT B1 ;  /* 0x0000000000017941 */ /* 0x000fea0003800200 */
.L_x_8606:
[----:B------:R-:W0:Y:S01]  /*2f80*/  LDCU.64 UR6, c[0x0][0x388] ;  /* 0x00007100ff0677ac */ /* 0x000e220008000a00 */
[----:B------:R-:W-:Y:S01]  /*2f90*/  IMAD.MOV.U32 R2, RZ, RZ, R4 ;  /* 0x000000ffff027224 */ /* 0x000fe200078e0004 */
[----:B------:R-:W-:Y:S02]  /*2fa0*/  ISETP.GE.AND P0, PT, R21, RZ, PT ;  /* 0x000000ff1500720c */ /* 0x000fe40003f06270 */
[----:B------:R-:W-:-:S03]  /*2fb0*/  PLOP3.LUT P3, PT, P1, PT, PT, 0x80, 0x8 ;  /* 0x000000000008781c */ /* 0x000fc60000f6f070 */
[----:B------:R-:W-:-:S10]  /*2fc0*/  DADD R8, -RZ, -R2 ;  /* 0x00000000ff087229 */ /* 0x000fd40000000902 */
[-C--:B------:R-:W-:Y:S01]  /*2fd0*/  FSEL R5, R8, R4.reuse, P1 ;  /* 0x0000000408057208 */ /* 0x080fe20000800000 */
[----:B0-----:R-:W-:Y:S01]  /*2fe0*/  IMAD.U32 R6, RZ, RZ, UR6 ;  /* 0x00000006ff067e24 */ /* 0x001fe2000f8e00ff */
[-C--:B------:R-:W-:Y:S01]  /*2ff0*/  FSEL R8, R9, R3.reuse, P1 ;  /* 0x0000000309087208 */ /* 0x080fe20000800000 */
[----:B------:R-:W-:Y:S01]  /*3000*/  IMAD.U32 R7, RZ, RZ, UR7 ;  /* 0x00000007ff077e24 */ /* 0x000fe2000f8e00ff */
[----:B------:R-:W-:Y:S02]  /*3010*/  FSEL R54, R5, R4, !P0 ;  /* 0x0000000405367208 */ /* 0x000fe40004000000 */
[----:B------:R-:W-:-:S03]  /*3020*/  FSEL R55, R8, R3, !P0 ;  /* 0x0000000308377208 */ /* 0x000fc60004000000 */
[----:B------:R-:W-:-:S14]  /*3030*/  DSETP.NEU.AND P4, PT, R44, R6, PT ;  /* 0x000000062c00722a */ /* 0x000fdc0003f8d000 */
[----:B------:R-:W-:Y:S02]  /*3040*/  @P4 FSEL R54, R54, RZ, P0 ;  /* 0x000000ff36364208 */ /* 0x000fe40000000000 */
[----:B------:R-:W-:-:S07]  /*3050*/  @P4 FSEL R55, R55, -QNAN , P0 ;  /* 0xfff8000037374808 */ /* 0x000fce0000000000 */
.L_x_8605:
[----:B------:R-:W-:Y:S05]  /*3060*/  BSYNC.RECONVERGENT B0 ;  /* 0x0000000000007941 */ /* 0x000fea0003800200 */
.L_x_8604:
[----:B------:R-:W0:Y:S01]  /*3070*/  LDC R40, c[0x0][0x38c] ;  /* 0x0000e300ff287b82 */ /* 0x000e220000000800 */
[----:B------:R-:W-:Y:S01]  /*3080*/  DADD R2, R20, R6 ;  /* 0x0000000014027229 */ /* 0x000fe20000000006 */
[----:B------:R-:W-:Y:S09]  /*3090*/  BSSY.RECONVERGENT B0, `(.L_x_8607) ;  /* 0x000001c000007945 */ /* 0x000ff20003800200 */
[----:B------:R-:W-:-:S04]  /*30a0*/  LOP3.LUT R2, R3, 0x7ff00000, RZ, 0xc0, !PT ;  /* 0x7ff0000003027812 */ /* 0x000fc800078ec0ff */
[----:B------:R-:W-:Y:S02]  /*30b0*/  ISETP.NE.AND P0, PT, R2, 0x7ff00000, PT ;  /* 0x7ff000000200780c */ /* 0x000fe40003f05270 */
[C---:B0-----:R-:W-:Y:S02]  /*30c0*/  ISETP.GE.AND P4, PT, R40.reuse, RZ, PT ;  /* 0x000000ff2800720c */ /* 0x041fe40003f86270 */
[----:B------:R-:W-:Y:S02]  /*30d0*/  LOP3.LUT R40, R40, 0x7fffffff, RZ, 0xc0, !PT ;  /* 0x7fffffff28287812 */ /* 0x000fe400078ec0ff */
[----:B------:R-:W-:-:S05]  /*30e0*/  SEL R41, RZ, 0x7ff00000, !P4 ;  /* 0x7ff00000ff297807 */ /* 0x000fca0006000000 */
[----:B------:R-:W-:Y:S02]  /*30f0*/  VIADD R42, R41, 0x80000000 ;  /* 0x80000000292a7836 */ /* 0x000fe40000000000 */
        /* <DEDUP_REMOVED lines=15> */
[----:B------:R-:W-:Y:S01]  /*31f0*/  @!P0 ISETP.NE.AND P5, PT, R40, 0x3fe00000, PT ;  /* 0x3fe000002800880c */ /* 0x000fe20003fa5270 */
[----:B------:R-:W-:-:S03]  /*3200*/  @!P0 IMAD.MOV.U32 R54, RZ, RZ, RZ ;  /* 0x000000ffff368224 */ /* 0x000fc600078e00ff */
[-C--:B------:R-:W-:Y:S02]  /*3210*/  @!P0 SEL R2, R42, R41.reuse, P5 ;  /* 0x000000292a028207 */ /* 0x080fe40002800000 */
[----:B------:R-:W-:Y:S02]  /*3220*/  @!P0 ISETP.GE.AND P5, PT, R21, RZ, PT ;  /* 0x000000ff1500820c */ /* 0x000fe40003fa6270 */
[----:B------:R-:W-:-:S04]  /*3230*/  @!P0 SEL R2, R2, R41, P3 ;  /* 0x0000002902028207 */ /* 0x000fc80001800000 */
[----:B------:R-:W-:-:S07]  /*3240*/  @!P0 SEL R55, R2, R41, !P5 ;  /* 0x0000002902378207 */ /* 0x000fce0006800000 */
.L_x_8608:
[----:B------:R-:W-:Y:S05]  /*3250*/  BSYNC.RECONVERGENT B0 ;  /* 0x0000000000007941 */ /* 0x000fea0003800200 */
.L_x_8607:
[----:B------:R-:W-:Y:S01]  /*3260*/  DSETP.NEU.AND P0, PT, R22, RZ, PT ;  /* 0x000000ff1600722a */ /* 0x000fe20003f0d000 */
[----:B------:R-:W-:-:S13]  /*3270*/  BSSY.RECONVERGENT B0, `(.L_x_8609) ;  /* 0x000001d000007945 */ /* 0x000fda0003800200 */
[----:B------:R-:W-:Y:S05]  /*3280*/  @!P0 BRA `(.L_x_8610) ;  /* 0x00000000005c8947 */ /* 0x000fea0003800000 */
[----:B------:R-:W-:Y:S01]  /*3290*/  DADD R2, -RZ, |R22| ;  /* 0x00000000ff027229 */ /* 0x000fe20000000516 */
[----:B------:R-:W-:Y:S09]  /*32a0*/  BSSY.RECONVERGENT B1, `(.L_x_8611) ;  /* 0x0000004000017945 */ /* 0x000ff20003800200 */
[----:B------:R-:W-:Y:S01]  /*32b0*/  IMAD.MOV.U32 R4, RZ, RZ, R2 ;  /* 0x000000ffff047224 */ /* 0x000fe200078e0002 */
[----:B------:R-:W-:-:S07]  /*32c0*/  MOV R2, 0x32e0 ;  /* 0x000032e000027802 */ /* 0x000fce0000000f00 */
[----:B-----5:R-:W-:Y:S05]  /*32d0*/  CALL.REL.NOINC `($_ZN2at6native29vectorized_elementwise_kernelILi2EZNS0_50_GLOBAL__N__2680c7bb_12_PowKernel_cu_7dd49032_300329pow_tensor_scalar_kernel_implIddEEvRNS_18TensorIteratorBaseET0_EUldE2_St5arrayIPcLm2EEEEviS6_T1_$__internal_accurate_pow) ;  /* 0x0000001c00847944 */ /* 0x020fea0003c00000 */
[----:B------:R-:W-:Y:S05]  /*32e0*/  BSYNC.RECONVERGENT B1 ;  /* 0x0000000000017941 */ /* 0x000fea0003800200 */
.L_x_8611:
        /* <DEDUP_REMOVED lines=17> */
.L_x_8610:
[----:B------:R-:W-:Y:S01]  /*3400*/  SEL R53, R23, RZ, P2 ;  /* 0x000000ff17357207 */ /* 0x000fe20001000000 */
[----:B------:R-:W-:Y:S01]  /*3410*/  IMAD.MOV.U32 R52, RZ, RZ, RZ ;  /* 0x000000ffff347224 */ /* 0x000fe200078e00ff */
[----:B------:R-:W-:Y:S02]  /*3420*/  PLOP3.LUT P0, PT, P2, PT, PT, 0x80, 0x8 ;  /* 0x000000000008781c */ /* 0x000fe4000170f070 */
[----:B------:R-:W-:-:S11]  /*3430*/  @!P4 LOP3.LUT R53, R53, 0x7ff00000, RZ, 0xfc, !PT ;  /* 0x7ff000003535c812 */ /* 0x000fd600078efcff */
.L_x_8612:
[----:B------:R-:W-:Y:S05]  /*3440*/  BSYNC.RECONVERGENT B0 ;  /* 0x0000000000007941 */ /* 0x000fea0003800200 */
.L_x_8609:
        /* <DEDUP_REMOVED lines=18> */
.L_x_8616:
        /* <DEDUP_REMOVED lines=9> */
.L_x_8615:
[----:B------:R-:W-:-:S11]  /*3600*/  DADD R52, R22, R6 ;  /* 0x0000000016347229 */ /* 0x000fd60000000006 */
.L_x_8614:
[----:B------:R-:W-:Y:S05]  /*3610*/  BSYNC.RECONVERGENT B0 ;  /* 0x0000000000007941 */ /* 0x000fea0003800200 */
.L_x_8613:
[----:B-----5:R-:W-:Y:S01]  /*3620*/  DSETP.NEU.AND P0, PT, R24, RZ, PT ;  /* 0x000000ff1800722a */ /* 0x020fe20003f0d000 */
[----:B------:R-:W-:-:S13]  /*3630*/  BSSY.RECONVERGENT B0, `(.L_x_8617) ;  /* 0x000001f000007945 */ /* 0x000fda0003800200 */
[----:B------:R-:W-:Y:S05]  /*3640*/  @!P0 BRA `(.L_x_8618) ;  /* 0x00000000005c8947 */ /* 0x000fea0003800000 */
[----:B------:R-:W-:Y:S01]  /*3650*/  DADD R2, -RZ, |R24| ;  /* 0x00000000ff027229 */ /* 0x000fe20000000518 */
[----:B------:R-:W-:Y:S09]  /*3660*/  BSSY.RECONVERGENT B1, `(.L_x_8619) ;  /* 0x0000004000017945 */ /* 0x000ff20003800200 */
[----:B------:R-:W-:Y:S01]  /*3670*/  IMAD.MOV.U32 R4, RZ, RZ, R2 ;  /* 0x000000ffff047224 */ /* 0x000fe200078e0002 */
[----:B------:R-:W-:-:S07]  /*3680*/  MOV R2, 0x36a0 ;  /* 0x000036a000027802 */ /* 0x000fce0000000f00 */
[----:B------:R-:W-:Y:S05]  /*3690*/  CALL.REL.NOINC `($_ZN2at6native29vectorized_elementwise_kernelILi2EZNS0_50_GLOBAL__N__2680c7bb_12_PowKernel_cu_7dd49032_300329pow_tensor_scalar_kernel_implIddEEvRNS_18TensorIteratorBaseET0_EUldE2_St5arrayIPcLm2EEEEviS6_T1_$__internal_accurate_pow) ;  /* 0x0000001800947944 */ /* 0x000fea0003c00000 */
[----:B------:R-:W-:Y:S05]  /*36a0*/  BSYNC.RECONVERGENT B1 ;  /* 0x0000000000017941 */ /* 0x000fea0003800200 */
.L_x_8619:
        /* <DEDUP_REMOVED lines=17> */
.L_x_8618:
[----:B------:R-:W0:Y:S01]  /*37c0*/  LDCU UR6, c[0x0][0x38c] ;  /* 0x00007180ff0677ac */ /* 0x000e220008000800 */
[----:B------:R-:W-:Y:S01]  /*37d0*/  SEL R51, R25, RZ, P2 ;  /* 0x000000ff19337207 */ /* 0x000fe20001000000 */
[----:B------:R-:W-:Y:S01]  /*37e0*/  IMAD.MOV.U32 R50, RZ, RZ, RZ ;  /* 0x000000ffff327224 */ /* 0x000fe200078e00ff */
[----:B------:R-:W-:Y:S02]  /*37f0*/  PLOP3.LUT P0, PT, P2, PT, PT, 0x80, 0x8 ;  /* 0x000000000008781c */ /* 0x000fe4000170f070 */
[----:B0-----:R-:W-:-:S13]  /*3800*/  ISETP.LE.AND P3, PT, RZ, UR6, PT ;  /* 0x00000006ff007c0c */ /* 0x001fda000bf63270 */
[----:B------:R-:W-:-:S07]  /*3810*/  @!P3 LOP3.LUT R51, R51, 0x7ff00000, RZ, 0xfc, !PT ;  /* 0x7ff000003333b812 */ /* 0x000fce00078efcff */
.L_x_8620:
[----:B------:R-:W-:Y:S05]  /*3820*/  BSYNC.RECONVERGENT B0 ;  /* 0x0000000000007941 */ /* 0x000fea0003800200 */
.L_x_8617:
        /* <DEDUP_REMOVED lines=18> */
.L_x_8624:
        /* <DEDUP_REMOVED lines=9> */
.L_x_8623:
[----:B------:R-:W-:-:S11]  /*39e0*/  DADD R50, R24, R6 ;  /* 0x0000000018327229 */ /* 0x000fd60000000006 */
.L_x_8622:
[----:B------:R-:W-:Y:S05]  /*39f0*/  BSYNC.RECONVERGENT B0 ;  /* 0x0000000000007941 */ /* 0x000fea0003800200 */
.L_x_8621:
[----:B------:R-:W-:Y:S01]  /*3a00*/  DSETP.NEU.AND P0, PT, R26, RZ, PT ;  /* 0x000000ff1a00722a */ /* 0x000fe20003f0d000 */
        /* <DEDUP_REMOVED lines=8> */
.L_x_8627:
        /* <DEDUP_REMOVED lines=17> */
.L_x_8626:
[----:B------:R-:W0:Y:S01]  /*3ba0*/  LDCU UR6, c[0x0][0x38c] ;  /* 0x00007180ff0677ac */ /* 0x000e220008000800 */
[----:B------:R-:W-:Y:S01]  /*3bb0*/  SEL R49, R27, RZ, P2 ;  /* 0x000000ff1b317207 */ /* 0x000fe20001000000 */
[----:B------:R-:W-:Y:S01]  /*3bc0*/  IMAD.MOV.U32 R48, RZ, RZ, RZ ;  /* 0x000000ffff307224 */ /* 0x000fe200078e00ff */
[----:B------:R-:W-:Y:S02]  /*3bd0*/  PLOP3.LUT P0, PT, P2, PT, PT, 0x80, 0x8 ;  /* 0x000000000008781c */ /* 0x000fe4000170f070 */
[----:B0-----:R-:W-:-:S13]  /*3be0*/  ISETP.LE.AND P3, PT, RZ, UR6, PT ;  /* 0x00000006ff007c0c */ /* 0x001fda000bf63270 */
[----:B------:R-:W-:-:S07]  /*3bf0*/  @!P3 LOP3.LUT R49, R49, 0x7ff00000, RZ, 0xfc, !PT ;  /* 0x7ff000003131b812 */ /* 0x000fce00078efcff */
.L_x_8628:
[----:B------:R-:W-:Y:S05]  /*3c00*/  BSYNC.RECONVERGENT B0 ;  /* 0x0000000000007941 */ /* 0x000fea0003800200 */
.L_x_8625:
        /* <DEDUP_REMOVED lines=18> */
.L_x_8632:
        /* <DEDUP_REMOVED lines=9> */
.L_x_8631:
[----:B------:R-:W-:-:S11]  /*3dc0*/  DADD R48, R26, R6 ;  /* 0x000000001a307229 */ /* 0x000fd60000000006 */
.L_x_8630:
[----:B------:R-:W-:Y:S05]  /*3dd0*/  BSYNC.RECONVERGENT B0 ;  /* 0x0000000000007941 */ /* 0x000fea0003800200 */
.L_x_8629:
        /* <DEDUP_REMOVED lines=9> */
.L_x_8635:
        /* <DEDUP_REMOVED lines=17> */
.L_x_8634:
[----:B------:R-:W0:Y:S01]  /*3f80*/  LDCU UR6, c[0x0][0x38c] ;  /* 0x00007180ff0677ac */ /* 0x000e220008000800 */
[----:B------:R-:W-:Y:S01]  /*3f90*/  SEL R47, R29, RZ, P2 ;  /* 0x000000ff1d2f7207 */ /* 0x000fe20001000000 */
[----:B------:R-:W-:Y:S01]  /*3fa0*/  IMAD.MOV.U32 R46, RZ, RZ, RZ ;  /* 0x000000ffff2e7224 */ /* 0x000fe200078e00ff */
[----:B------:R-:W-:Y:S02]  /*3fb0*/  PLOP3.LUT P0, PT, P2, PT, PT, 0x80, 0x8 ;  /* 0x000000000008781c */ /* 0x000fe4000170f070 */
[----:B0-----:R-:W-:-:S13]  /*3fc0*/  ISETP.LE.AND P3, PT, RZ, UR6, PT ;  /* 0x00000006ff007c0c */ /* 0x001fda000bf63270 */
[----:B------:R-:W-:-:S07]  /*3fd0*/  @!P3 LOP3.LUT R47, R47, 0x7ff00000, RZ, 0xfc, !PT ;  /* 0x7ff000002f2fb812 */ /* 0x000fce00078efcff */
.L_x_8636:
[----:B------:R-:W-:Y:S05]  /*3fe0*/  BSYNC.RECONVERGENT B0 ;  /* 0x0000000000007941 */ /* 0x000fea0003800200 */
.L_x_8633:
        /* <DEDUP_REMOVED lines=18> */
.L_x_8640:
        /* <DEDUP_REMOVED lines=9> */
.L_x_8639:
[----:B------:R-:W-:-:S11]  /*41a0*/  DADD R46, R28, R6 ;  /* 0x000000001c2e7229 */ /* 0x000fd60000000006 */
.L_x_8638:
[----:B------:R-:W-:Y:S05]  /*41b0*/  BSYNC.RECONVERGENT B0 ;  /* 0x0000000000007941 */ /* 0x000fea0003800200 */
.L_x_8637:
        /* <DEDUP_REMOVED lines=9> */
.L_x_8643:
        /* <DEDUP_REMOVED lines=17> */
.L_x_8642:
[----:B------:R-:W0:Y:S01]  /*4360*/  LDCU UR6, c[0x0][0x38c] ;  /* 0x00007180ff0677ac */ /* 0x000e220008000800 */
[----:B------:R-:W-:Y:S01]  /*4370*/  SEL R43, R31, RZ, P2 ;  /* 0x000000ff1f2b7207 */ /* 0x000fe20001000000 */
[----:B------:R-:W-:Y:S01]  /*4380*/  IMAD.MOV.U32 R42, RZ, RZ, RZ ;  /* 0x000000ffff2a7224 */ /* 0x000fe200078e00ff */
[----:B------:R-:W-:Y:S02]  /*4390*/  PLOP3.LUT P0, PT, P2, PT, PT, 0x80, 0x8 ;  /* 0x000000000008781c */ /* 0x000fe4000170f070 */
[----:B0-----:R-:W-:-:S13]  /*43a0*/  ISETP.LE.AND P3, PT, RZ, UR6, PT ;  /* 0x00000006ff007c0c */ /* 0x001fda000bf63270 */
[----:B------:R-:W-:-:S07]  /*43b0*/  @!P3 LOP3.LUT R43, R43, 0x7ff00000, RZ, 0xfc, !PT ;  /* 0x7ff000002b2bb812 */ /* 0x000fce00078efcff */
.L_x_8644:
[----:B------:R-:W-:Y:S05]  /*43c0*/  BSYNC.RECONVERGENT B0 ;  /* 0x0000000000007941 */ /* 0x000fea0003800200 */
.L_x_8641:
        /* <DEDUP_REMOVED lines=19> */
.L_x_8648:
        /* <DEDUP_REMOVED lines=9> */
.L_x_8647:
[----:B------:R-:W-:-:S11]  /*4590*/  DADD R42, R30, R6 ;  /* 0x000000001e2a7229 */ /* 0x000fd60000000006 */
.L_x_8646:
[----:B------:R-:W-:Y:S05]  /*45a0*/  BSYNC.RECONVERGENT B0 ;  /* 0x0000000000007941 */ /* 0x000fea0003800200 */
.L_x_8645:
        /* <DEDUP_REMOVED lines=9> */
.L_x_8651:
        /* <DEDUP_REMOVED lines=17> */
.L_x_8650:
[----:B------:R-:W0:Y:S01]  /*4750*/  LDCU UR6, c[0x0][0x38c] ;  /* 0x00007180ff0677ac */ /* 0x000e220008000800 */
[----:B------:R-:W-:Y:S01]  /*4760*/  SEL R3, R33, RZ, P2 ;  /* 0x000000ff21037207 */ /* 0x000fe20001000000 */
[----:B------:R-:W-:Y:S01]  /*4770*/  IMAD.MOV.U32 R2, RZ, RZ, RZ ;  /* 0x000000ffff027224 */ /* 0x000fe200078e00ff */
[----:B------:R-:W-:Y:S02]  /*4780*/  PLOP3.LUT P0, PT, P2, PT, PT, 0x80, 0x8 ;  /* 0x000000000008781c */ /* 0x000fe4000170f070 */
[----:B0-----:R-:W-:-:S13]  /*4790*/  ISETP.LE.AND P3, PT, RZ, UR6, PT ;  /* 0x00000006ff007c0c */ /* 0x001fda000bf63270 */
[----:B------:R-:W-:-:S07]  /*47a0*/  @!P3 LOP3.LUT R3, R3, 0x7ff00000, RZ, 0xfc, !PT ;  /* 0x7ff000000303b812 */ /* 0x000fce00078efcff */
.L_x_8652:
[----:B------:R-:W-:Y:S05]  /*47b0*/  BSYNC.RECONVERGENT B0 ;  /* 0x0000000000007941 */ /* 0x000fea0003800200 */
.L_x_8649:
        /* <DEDUP_REMOVED lines=19> */
.L_x_8656:
        /* <DEDUP_REMOVED lines=9> */
.L_x_8655:
[----:B------:R-:W-:-:S11]  /*4980*/  DADD R2, R32, R6 ;  /* 0x0000000020027229 */ /* 0x000fd60000000006 */
.L_x_8654:
[----:B------:R-:W-:Y:S05]  /*4990*/  BSYNC.RECONVERGENT B0 ;  /* 0x0000000000007941 */ /* 0x000fea0003800200 */
.L_x_8653:
[----:B------:R-:W-:Y:S01]  /*49a0*/  DADD R4, -RZ, |R34| ;  /* 0x00000000ff047229 */ /* 0x000fe20000000522 */
[----:B------:R-:W-:Y:S01]  /*49b0*/  ISETP.NE.U32.AND P0, PT, R38, RZ, PT ;  /* 0x000000ff2600720c */ /* 0x000fe20003f05070 */
[----:B------:R-:W-:Y:S01]  /*49c0*/  DSETP.NEU.AND P3, PT, R32, 1, PT ;  /* 0x3ff000002000742a */ /* 0x000fe20003f6d000 */
[----:B------:R-:W-:Y:S01]  /*49d0*/  BSSY.RECONVERGENT B0, `(.L_x_8657) ;  /* 0x000000a000007945 */ /* 0x000fe20003800200 */
[----:B------:R-:W-:Y:S01]  /*49e0*/  DSETP.NEU.AND P4, PT, R6, RZ, PT ;  /* 0x000000ff0600722a */ /* 0x000fe20003f8d000 */
[----:B------:R-:W-:-:S03]  /*49f0*/  ISETP.NE.AND.EX P0, PT, R39, -0x80000000, PT, P0 ;  /* 0x800000002700780c */ /* 0x000fc60003f05300 */
[----:B------:R-:W-:Y:S02]  /*4a00*/  FSEL R32, R2, RZ, P3 ;  /* 0x000000ff02207208 */ /* 0x000fe40001800000 */
[----:B------:R-:W-:Y:S01]  /*4a10*/  FSEL R33, R3, 1.875, P3 ;  /* 0x3ff0000003217808 */ /* 0x000fe20001800000 */
[----:B------:R-:W-:Y:S01]  /*4a20*/  IMAD.MOV.U32 R3, RZ, RZ, R5 ;  /* 0x000000ffff037224 */ /* 0x000fe200078e0005 */
[----:B------:R-:W-:Y:S02]  /*4a30*/  FSEL R32, R32, RZ, P4 ;  /* 0x000000ff20207208 */ /* 0x000fe40002000000 */
[----:B------:R-:W-:Y:S02]  /*4a40*/  FSEL R33, R33, 1.875, P4 ;  /* 0x3ff0000021217808 */ /* 0x000fe40002000000 */
[----:B------:R-:W-:-:S07]  /*4a50*/  MOV R2, 0x4a70 ;  /* 0x00004a7000027802 */ /* 0x000fce0000000f00 */
[----:B------:R-:W-:Y:S05]  /*4a60*/  CALL.REL.NOINC `($_ZN2at6native29vectorized_elementwise_kernelILi2EZNS0_50_GLOBAL__N__2680c7bb_12_PowKernel_cu_7dd49032_300329pow_tensor_scalar_kernel_implIddEEvRNS_18TensorIteratorBaseET0_EUldE2_St5arrayIPcLm2EEEEviS6_T1_$__internal_accurate_pow) ;  /* 0x0000000400a07944 */ /* 0x000fea0003c00000 */
[----:B------:R-:W-:Y:S05]  /*4a70*/  BSYNC.RECONVERGENT B0 ;  /* 0x0000000000007941 */ /* 0x000fea0003800200 */
.L_x_8657:
[----:B------:R-:W-:Y:S01]  /*4a80*/  DSETP.NEU.AND P3, PT, R34, RZ, PT ;  /* 0x000000ff2200722a */ /* 0x000fe20003f6d000 */
[----:B------:R-:W0:Y:S01]  /*4a90*/  LDC.64 R6, c[0x0][0x388] ;  /* 0x0000e200ff067b82 */ /* 0x000e220000000a00 */
[----:B------:R-:W-:Y:S01]  /*4aa0*/  IMAD.MOV.U32 R2, RZ, RZ, R4 ;  /* 0x000000ffff027224 */ /* 0x000fe200078e0004 */
[----:B------:R-:W-:Y:S01]  /*4ab0*/  PLOP3.LUT P5, PT, PT, PT, PT, 0x8, 0x80 ;  /* 0x000000000080781c */ /* 0x000fe20003fae170 */
[----:B------:R-:W-:Y:S04]  /*4ac0*/  BSSY.RECONVERGENT B0, `(.L_x_8658) ;  /* 0x000002d000007945 */ /* 0x000fe80003800200 */
[----:B------:R-:W-:-:S06]  /*4ad0*/  DADD R10, -RZ, -R2 ;  /* 0x00000000ff0a7229 */ /* 0x000fcc0000000902 */
[----:B------:R-:W1:Y:S01]  /*4ae0*/  @!P3 LDC R5, c[0x0][0x38c] ;  /* 0x0000e300ff05bb82 */ /* 0x000e620000000800 */
[----:B------:R-:W-:Y:S01]  /*4af0*/  @!P3 PLOP3.LUT P1, PT, P2, PT, PT, 0x80, 0x8 ;  /* 0x000000000008b81c */ /* 0x000fe2000172f070 */
[--C-:B0-----:R-:W-:Y:S02]  /*4b00*/  DADD R8, R34, R6.reuse ;  /* 0x0000000022087229 */ /* 0x101fe40000000006 */
[----:B------:R-:W-:-:S06]  /*4b10*/  @P3 DSETP.NEU.AND P4, PT, R44, R6, PT ;  /* 0x000000062c00322a */ /* 0x000fcc0003f8d000 */
[----:B------:R-:W-:Y:S02]  /*4b20*/  @P3 PLOP3.LUT P5, PT, P4, PT, PT, 0x80, 0x8 ;  /* 0x000000000008381c */ /* 0x000fe400027af070 */
[----:B------:R-:W-:Y:S02]  /*4b30*/  LOP3.LUT R8, R9, 0x7ff00000, RZ, 0xc0, !PT ;  /* 0x7ff0000009087812 */ /* 0x000fe400078ec0ff */
[----:B-1----:R-:W-:Y:S02]  /*4b40*/  ISETP.GE.OR P4, PT, R5, RZ, P3 ;  /* 0x000000ff0500720c */ /* 0x002fe40001f86670 */
[----:B------:R-:W-:Y:S02]  /*4b50*/  FSEL R5, R10, R4, !P0 ;  /* 0x000000040a057208 */ /* 0x000fe40004000000 */
[----:B------:R-:W-:Y:S02]  /*4b60*/  FSEL R10, R11, R3, !P0 ;  /* 0x000000030b0a7208 */ /* 0x000fe40004000000 */
[----:B------:R-:W-:-:S02]  /*4b70*/  ISETP.NE.AND P6, PT, R8, 0x7ff00000, PT ;  /* 0x7ff000000800780c */ /* 0x000fc40003fc5270 */
[----:B------:R-:W-:-:S04]  /*4b80*/  ISETP.GE.AND P0, PT, R35, RZ, PT ;  /* 0x000000ff2300720c */ /* 0x000fc80003f06270 */
[----:B------:R-:W-:Y:S02]  /*4b90*/  FSEL R2, R5, R4, !P0 ;  /* 0x0000000405027208 */ /* 0x000fe40004000000 */
[----:B------:R-:W-:Y:S02]  /*4ba0*/  @!P3 SEL R4, R35, RZ, P2 ;  /* 0x000000ff2304b207 */ /* 0x000fe40001000000 */
[----:B------:R-:W-:Y:S02]  /*4bb0*/  FSEL R3, R10, R3, !P0 ;  /* 0x000000030a037208 */ /* 0x000fe40004000000 */
[----:B------:R-:W-:Y:S02]  /*4bc0*/  @!P4 LOP3.LUT R4, R4, 0x7ff00000, RZ, 0xfc, !PT ;  /* 0x7ff000000404c812 */ /* 0x000fe400078efcff */
[----:B------:R-:W-:Y:S01]  /*4bd0*/  @P5 FSEL R2, R2, RZ, P0 ;  /* 0x000000ff02025208 */ /* 0x000fe20000000000 */
[----:B------:R-:W-:Y:S01]  /*4be0*/  @!P3 IMAD.MOV.U32 R2, RZ, RZ, RZ ;  /* 0x000000ffff02b224 */ /* 0x000fe200078e00ff */
[----:B------:R-:W-:Y:S01]  /*4bf0*/  @P5 FSEL R3, R3, -QNAN , P0 ;  /* 0xfff8000003035808 */ /* 0x000fe20000000000 */
[----:B------:R-:W-:Y:S01]  /*4c00*/  @!P3 IMAD.MOV.U32 R3, RZ, RZ, R4 ;  /* 0x000000ffff03b224 */ /* 0x000fe200078e0004 */
[----:B------:R-:W-:Y:S06]  /*4c10*/  @P6 BRA `(.L_x_8659) ;  /* 0x00000000005c6947 */ /* 0x000fec0003800000 */
        /* <DEDUP_REMOVED lines=8> */
[----:B------:R-:W-:-:S04]  /*4ca0*/  SEL R2, R2, R41, P2 ;  /* 0x0000002902027207 */ /* 0x000fc80001000000 */
[----:B------:R-:W-:Y:S01]  /*4cb0*/  @!P0 SEL R41, R2, R41, P1 ;  /* 0x0000002902298207 */ /* 0x000fe20000800000 */
[----:B------:R-:W-:-:S04]  /*4cc0*/  IMAD.MOV.U32 R2, RZ, RZ, RZ ;  /* 0x000000ffff027224 */ /* 0x000fc800078e00ff */
[----:B------:R-:W-:Y:S01]  /*4cd0*/  IMAD.MOV.U32 R3, RZ, RZ, R41 ;  /* 0x000000ffff037224 */ /* 0x000fe200078e0029 */
[----:B------:R-:W-:Y:S06]  /*4ce0*/  BRA `(.L_x_8659) ;  /* 0x0000000000287947 */ /* 0x000fec0003800000 */
.L_x_8661:
        /* <DEDUP_REMOVED lines=9> */
.L_x_8660:
[----:B------:R-:W-:-:S11]  /*4d80*/  DADD R2, R34, R6 ;  /* 0x0000000022027229 */ /* 0x000fd60000000006 */
.L_x_8659:
[----:B------:R-:W-:Y:S05]  /*4d90*/  BSYNC.RECONVERGENT B0 ;  /* 0x0000000000007941 */ /* 0x000fea0003800200 */
.L_x_8658:
[----:B------:R-:W0:Y:S01]  /*4da0*/  S2R R17, SR_TID.X ;  /* 0x0000000000117919 */ /* 0x000e220000002100 */
[----:B------:R-:W1:Y:S01]  /*4db0*/  LDC.64 R4, c[0x0][0x398] ;  /* 0x0000e600ff047b82 */ /* 0x000e620000000a00 */
[----:B------:R-:W-:Y:S02]  /*4dc0*/  DSETP.NEU.AND P6, PT, R34, 1, PT ;  /* 0x3ff000002200742a */ /* 0x000fe40003fcd000 */
[----:B------:R-:W-:Y:S02]  /*4dd0*/  DSETP.NEU.AND P5, PT, R20, 1, PT ;  /* 0x3ff000001400742a */ /* 0x000fe40003fad000 */
[----:B------:R-:W-:Y:S02]  /*4de0*/  DSETP.NEU.AND P4, PT, R22, 1, PT ;  /* 0x3ff000001600742a */ /* 0x000fe40003f8d000 */
[----:B------:R-:W-:Y:S01]  /*4df0*/  DSETP.NEU.AND P3, PT, R24, 1, PT ;  /* 0x3ff000001800742a */ /* 0x000fe20003f6d000 */
[----:B------:R-:W-:Y:S01]  /*4e00*/  FSEL R34, R2, RZ, P6 ;  /* 0x000000ff02227208 */ /* 0x000fe20003000000 */
[----:B------:R-:W-:Y:S01]  /*4e10*/  DSETP.NEU.AND P2, PT, R26, 1, PT ;  /* 0x3ff000001a00742a */ /* 0x000fe20003f4d000 */
[----:B------:R-:W-:Y:S01]  /*4e20*/  FSEL R35, R3, 1.875, P6 ;  /* 0x3ff0000003237808 */ /* 0x000fe20003000000 */
[----:B------:R-:W-:Y:S01]  /*4e30*/  DSETP.NEU.AND P0, PT, R6, RZ, PT ;  /* 0x000000ff0600722a */ /* 0x000fe20003f0d000 */
[----:B------:R-:W-:Y:S01]  /*4e40*/  FSEL R9, R54, RZ, P5 ;  /* 0x000000ff36097208 */ /* 0x000fe20002800000 */
[----:B------:R-:W-:Y:S01]  /*4e50*/  DSETP.NEU.AND P1, PT, R28, 1, PT ;  /* 0x3ff000001c00742a */ /* 0x000fe20003f2d000 */
[----:B------:R-:W-:Y:S01]  /*4e60*/  FSEL R54, R55, 1.875, P5 ;  /* 0x3ff0000037367808 */ /* 0x000fe20002800000 */
[----:B------:R-:W-:Y:S01]  /*4e70*/  DSETP.NEU.AND P6, PT, R30, 1, PT ;  /* 0x3ff000001e00742a */ /* 0x000fe20003fcd000 */
[----:B------:R-:W-:-:S02]  /*4e80*/  FSEL R6, R52, RZ, P4 ;  /* 0x000000ff34067208 */ /* 0x000fc40002000000 */
[----:B------:R-:W-:Y:S02]  /*4e90*/  FSEL R7, R53, 1.875, P4 ;  /* 0x3ff0000035077808 */ /* 0x000fe40002000000 */
[----:B------:R-:W-:Y:S02]  /*4ea0*/  FSEL R12, R50, RZ, P3 ;  /* 0x000000ff320c7208 */ /* 0x000fe40001800000 */
[----:B------:R-:W-:Y:S01]  /*4eb0*/  FSEL R15, R51, 1.875, P3 ;  /* 0x3ff00000330f7808 */ /* 0x000fe20001800000 */
[----:B-1----:R-:W-:Y:S01]  /*4ec0*/  IMAD.WIDE.U32 R2, R0, 0x8, R4 ;  /* 0x0000000800027825 */ /* 0x002fe200078e0004 */
[----:B------:R-:W-:Y:S02]  /*4ed0*/  FSEL R10, R48, RZ, P2 ;  /* 0x000000ff300a7208 */ /* 0x000fe40001000000 */
[----:B------:R-:W-:Y:S02]  /*4ee0*/  FSEL R13, R49, 1.875, P2 ;  /* 0x3ff00000310d7808 */ /* 0x000fe40001000000 */
[----:B------:R-:W-:-:S02]  /*4ef0*/  FSEL R4, R9, RZ, P0 ;  /* 0x000000ff09047208 */ /* 0x000fc40000000000 */
[----:B------:R-:W-:Y:S01]  /*4f00*/  FSEL R5, R54, 1.875, P0 ;  /* 0x3ff0000036057808 */ /* 0x000fe20000000000 */
[----:B0-----:R-:W-:Y:S01]  /*4f10*/  IMAD.WIDE.U32 R2, R17, 0x10, R2 ;  /* 0x0000001011027825 */ /* 0x001fe200078e0002 */
[----:B------:R-:W-:Y:S02]  /*4f20*/  FSEL R6, R6, RZ, P0 ;  /* 0x000000ff06067208 */ /* 0x000fe40000000000 */
[----:B------:R-:W-:Y:S02]  /*4f30*/  FSEL R7, R7, 1.875, P0 ;  /* 0x3ff0000007077808 */ /* 0x000fe40000000000 */
[----:B------:R-:W-:Y:S02]  /*4f40*/  FSEL R12, R12, RZ, P0 ;  /* 0x000000ff0c0c7208 */ /* 0x000fe40000000000 */
[----:B------:R-:W-:Y:S01]  /*4f50*/  FSEL R15, R15, 1.875, P0 ;  /* 0x3ff000000f0f7808 */ /* 0x000fe20000000000 */
[----:B------:R0:W-:Y:S01]  /*4f60*/  STG.E.128 desc[UR8][R2.64], R4 ;  /* 0x0000000402007986 */ /* 0x0001e2000c101d08 */
[----:B------:R-:W-:-:S02]  /*4f70*/  FSEL R10, R10, RZ, P0 ;  /* 0x000000ff0a0a7208 */ /* 0x000fc40000000000 */
[----:B------:R-:W-:Y:S02]  /*4f80*/  FSEL R13, R13, 1.875, P0 ;  /* 0x3ff000000d0d7808 */ /* 0x000fe40000000000 */
[----:B------:R-:W-:Y:S02]  /*4f90*/  FSEL R8, R46, RZ, P1 ;  /* 0x000000ff2e087208 */ /* 0x000fe40000800000 */
[----:B------:R-:W-:Y:S02]  /*4fa0*/  FSEL R11, R47, 1.875, P1 ;  /* 0x3ff000002f0b7808 */ /* 0x000fe40000800000 */
[----:B------:R-:W-:Y:S02]  /*4fb0*/  FSEL R0, R42, RZ, P6 ;  /* 0x000000ff2a007208 */ /* 0x000fe40003000000 */
[----:B------:R-:W-:Y:S02]  /*4fc0*/  FSEL R9, R43, 1.875, P6 ;  /* 0x3ff000002b097808 */ /* 0x000fe40003000000 */
[----:B------:R-:W-:-:S02]  /*4fd0*/  FSEL R8, R8, RZ, P0 ;  /* 0x000000ff08087208 */ /* 0x000fc40000000000 */
[----:B------:R-:W-:Y:S02]  /*4fe0*/  FSEL R11, R11, 1.875, P0 ;  /* 0x3ff000000b0b7808 */ /* 0x000fe40000000000 */
[----:B------:R-:W-:Y:S01]  /*4ff0*/  FSEL R0, R0, RZ, P0 ;  /* 0x000000ff00007208 */ /* 0x000fe20000000000 */
[----:B0-----:R-:W-:Y:S01]  /*5000*/  IMAD.MOV.U32 R4, RZ, RZ, R12 ;  /* 0x000000ffff047224 */ /* 0x001fe200078e000c */
[----:B------:R-:W-:Y:S01]  /*5010*/  FSEL R9, R9, 1.875, P0 ;  /* 0x3ff0000009097808 */ /* 0x000fe20000000000 */
[----:B------:R-:W-:Y:S01]  /*5020*/  IMAD.MOV.U32 R5, RZ, RZ, R15 ;  /* 0x000000ffff057224 */ /* 0x000fe200078e000f */
[----:B------:R-:W-:Y:S01]  /*5030*/  FSEL R34, R34, RZ, P0 ;  /* 0x000000ff22227208 */ /* 0x000fe20000000000 */
[----:B------:R-:W-:Y:S01]  /*5040*/  IMAD.MOV.U32 R6, RZ, RZ, R10 ;  /* 0x000000ffff067224 */ /* 0x000fe200078e000a */
[----:B------:R-:W-:Y:S01]  /*5050*/  FSEL R35, R35, 1.875, P0 ;  /* 0x3ff0000023237808 */ /* 0x000fe20000000000 */
[----:B------:R-:W-:-:S04]  /*5060*/  IMAD.MOV.U32 R7, RZ, RZ, R13 ;  /* 0x000000ffff077224 */ /* 0x000fc800078e000d */
[----:B------:R-:W-:Y:S04]  /*5070*/  STG.E.128 desc[UR8][R2.64+0x1800], R32 ;  /* 0x0018002002007986 */ /* 0x000fe8000c101d08 */
[----:B------:R0:W-:Y:S02]  /*5080*/  STG.E.128 desc[UR8][R2.64+0x800], R4 ;  /* 0x0008000402007986 */ /* 0x0001e4000c101d08 */
[----:B0-----:R-:W-:Y:S02]  /*5090*/  IMAD.MOV.U32 R4, RZ, RZ, R8 ;  /* 0x000000ffff047224 */ /* 0x001fe400078e0008 */
[----:B------:R-:W-:Y:S02]  /*50a0*/  IMAD.MOV.U32 R5, RZ, RZ, R11 ;  /* 0x000000ffff057224 */ /* 0x000fe400078e000b */
[----:B------:R-:W-:-:S02]  /*50b0*/  IMAD.MOV.U32 R6, RZ, RZ, R0 ;  /* 0x000000ffff067224 */ /* 0x000fc400078e0000 */
[----:B------:R-:W-:-:S05]  /*50c0*/  IMAD.MOV.U32 R7, RZ, RZ, R9 ;  /* 0x000000ffff077224 */ /* 0x000fca00078e0009 */
[----:B------:R-:W-:Y:S01]  /*50d0*/  STG.E.128 desc[UR8][R2.64+0x1000], R4 ;  /* 0x0010000402007986 */ /* 0x000fe2000c101d08 */
[----:B------:R-:W-:Y:S05]  /*50e0*/  EXIT ;  /* 0x000000000000794d */ /* 0x000fea0003800000 */
        .type           $_ZN2at6native29vectorized_elementwise_kernelILi2EZNS0_50_GLOBAL__N__2680c7bb_12_PowKernel_cu_7dd49032_300329pow_tensor_scalar_kernel_implIddEEvRNS_18TensorIteratorBaseET0_EUldE2_St5arrayIPcLm2EEEEviS6_T1_$__internal_accurate_pow,@function
        .size           $_ZN2at6native29vectorized_elementwise_kernelILi2EZNS0_50_GLOBAL__N__2680c7bb_12_PowKernel_cu_7dd49032_300329pow_tensor_scalar_kernel_implIddEEvRNS_18TensorIteratorBaseET0_EUldE2_St5arrayIPcLm2EEEEviS6_T1_$__internal_accurate_pow,(.L_x_68311 - $_ZN2at6native29vectorized_elementwise_kernelILi2EZNS0_50_GLOBAL__N__2680c7bb_12_PowKernel_cu_7dd49032_300329pow_tensor_scalar_kernel_implIddEEvRNS_18TensorIteratorBaseET0_EUldE2_St5arrayIPcLm2EEEEviS6_T1_$__internal_accurate_pow)
$_ZN2at6native29vectorized_elementwise_kernelILi2EZNS0_50_GLOBAL__N__2680c7bb_12_PowKernel_cu_7dd49032_300329pow_tensor_scalar_kernel_implIddEEvRNS_18TensorIteratorBaseET0_EUldE2_St5arrayIPcLm2EEEEviS6_T1_$__internal_accurate_pow:
        /* <DEDUP_REMOVED lines=10> */
[----:B------:R-:W-:Y:S01]  /*5190*/  @!P3 LEA.HI R3, R7, 0xffffffca, RZ, 0xc ;  /* 0xffffffca0703b811 */ /* 0x000fe200078f60ff */
[----:B------:R-:W-:-:S03]  /*51a0*/  @!P3 IMAD.MOV.U32 R4, RZ, RZ, R6 ;  /* 0x000000ffff04b224 */ /* 0x000fc600078e0006 */
[----:B------:R-:W-:Y:S01]  /*51b0*/  LOP3.LUT R5, R5, 0x800fffff, RZ, 0xc0, !PT ;  /* 0x800fffff05057812 */ /* 0x000fe200078ec0ff */
[----:B------:R-:W-:-:S03]  /*51c0*/  IMAD.MOV.U32 R12, RZ, RZ, R4 ;  /* 0x000000ffff0c7224 */ /* 0x000fc600078e0004 */
[----:B------:R-:W-:-:S04]  /*51d0*/  LOP3.LUT R5, R5, 0x3ff00000, RZ, 0xfc, !PT ;  /* 0x3ff0000005057812 */ /* 0x000fc800078efcff */
[----:B------:R-:W-:Y:S01]  /*51e0*/  ISETP.GE.U32.AND P4, PT, R5, 0x3ff6a09f, PT ;  /* 0x3ff6a09f0500780c */ /* 0x000fe20003f86070 */
[----:B------:R-:W-:-:S12]  /*51f0*/  IMAD.MOV.U32 R13, RZ, RZ, R5 ;  /* 0x000000ffff0d7224 */ /* 0x000fd800078e0005 */
        /* <DEDUP_REMOVED lines=12> */
[CC--:B------:R-:W-:Y:S02]  /*52c0*/  DMUL R16, R10.reuse, R10.reuse ;  /* 0x0000000a0a107228 */ /* 0x0c0fe40000000000 */
[----:B------:R-:W-:-:S06]  /*52d0*/  DMUL R18, R10, R10 ;  /* 0x0000000a0a127228 */ /* 0x000fcc0000000000 */
        /* <DEDUP_REMOVED lines=34> */
[----:B------:R-:W-:-:S08]  /*5500*/  DMUL R14, R10, R18 ;  /* 0x000000120a0e7228 */ /* 0x000fd00000000000 */
        /* <DEDUP_REMOVED lines=16> */
[C---:B------:R-:W-:Y:S02]  /*5610*/  VIADD R4, R3.reuse, 0xfffffc01 ;  /* 0xfffffc0103047836 */ /* 0x040fe40000000000 */
[----:B------:R-:W-:Y:S02]  /*5620*/  @P4 VIADD R4, R3, 0xfffffc02 ;  /* 0xfffffc0203044836 */ /* 0x000fe40000000000 */
[----:B------:R-:W-:-:S03]  /*5630*/  IMAD.MOV.U32 R5, RZ, RZ, 0x43300000 ;  /* 0x43300000ff057424 */ /* 0x000fc600078e00ff */
        /* <DEDUP_REMOVED lines=85> */
.L_x_8662:
[----:B------:R-:W-:Y:S01]  /*5b90*/  DFMA R8, R8, R10, R10 ;  /* 0x0000000a0808722b */ /* 0x000fe2000000000a */
[----:B------:R-:W-:Y:S01]  /*5ba0*/  IMAD.MOV.U32 R6, RZ, RZ, R2 ;  /* 0x000000ffff067224 */ /* 0x000fe200078e0002 */
[----:B------:R-:W-:Y:S01]  /*5bb0*/  DSETP.NEU.AND P3, PT, |R10|, +INF , PT ;  /* 0x7ff000000a00742a */ /* 0x000fe20003f6d200 */
[----:B------:R-:W-:-:S07]  /*5bc0*/  IMAD.MOV.U32 R7, RZ, RZ, 0x0 ;  /* 0x00000000ff077424 */ /* 0x000fce00078e00ff */
[----:B------:R-:W-:Y:S02]  /*5bd0*/  FSEL R4, R10, R8, !P3 ;  /* 0x000000080a047208 */ /* 0x000fe40005800000 */
[----:B------:R-:W-:Y:S01]  /*5be0*/  FSEL R3, R11, R9, !P3 ;  /* 0x000000090b037208 */ /* 0x000fe20005800000 */
[----:B------:R-:W-:Y:S06]  /*5bf0*/  RET.REL.NODEC R6 `(_ZN2at6native29vectorized_elementwise_kernelILi2EZNS0_50_GLOBAL__N__2680c7bb_12_PowKernel_cu_7dd49032_300329pow_tensor_scalar_kernel_implIddEEvRNS_18TensorIteratorBaseET0_EUldE2_St5arrayIPcLm2EEEEviS6_T1_) ;  /* 0xffffffa406007950 */ /* 0x000fec0003c3ffff */
.L_x_8663:
        /* <DEDUP_REMOVED lines=16> */
.L_x_68311:


//--------------------- .text._ZN2at6native29vectorized_elementwise_kernelILi4EZNS0_50_GLOBAL__N__2680c7bb_12_PowKernel_cu_7dd49032_300329pow_tensor_scalar_kernel_implIddEEvRNS_18TensorIteratorBaseET0_EUldE2_St5arrayIPcLm2EEEEviS6_T1_ --------------------------
	.section	.text._ZN2at6native29vectorized_elementwise_kernelILi4EZNS0_50_GLOBAL__N__2680c7bb_12_PowKernel_cu_7dd49032_300329pow_tensor_scalar_kernel_implIddEEvRNS_18TensorIteratorBaseET0_EUldE2_St5arrayIPcLm2EEEEviS6_T1_,"ax",@progbits
	.align	128
        .global         _ZN2at6native29vectorized_elementwise_kernelILi4EZNS0_50_GLOBAL__N__2680c7bb_12_PowKernel_cu_7dd49032_300329pow_tensor_scalar_kernel_implIddEEvRNS_18TensorIteratorBaseET0_EUldE2_St5arrayIPcLm2EEEEviS6_T1_
        .type           _ZN2at6native29vectorized_elementwise_kernelILi4EZNS0_50_GLOBAL__N__2680c7bb_12_PowKernel_cu_7dd49032_300329pow_tensor_scalar_kernel_implIddEEvRNS_18TensorIteratorBaseET0_EUldE2_St5arrayIPcLm2EEEEviS6_T1_,@function
        .size           _ZN2at6native29vectorized_elementwise_kernelILi4EZNS0_50_GLOBAL__N__2680c7bb_12_PowKernel_cu_7dd49032_300329pow_tensor_scalar_kernel_implIddEEvRNS_18TensorIteratorBaseET0_EUldE2_St5arrayIPcLm2EEEEviS6_T1_,(.L_x_68312 - _ZN2at6native29vectorized_elementwise_kernelILi4EZNS0_50_GLOBAL__N__2680c7bb_12_PowKernel_cu_7dd49032_300329pow_tensor_scalar_kernel_implIddEEvRNS_18TensorIteratorBaseET0_EUldE2_St5arrayIPcLm2EEEEviS6_T1_)
        .other          _ZN2at6native29vectorized_elementwise_kernelILi4EZNS0_50_GLOBAL__N__2680c7bb_12_PowKernel_cu_7dd49032_300329pow_tensor_scalar_kernel_implIddEEvRNS_18TensorIteratorBaseET0_EUldE2_St5arrayIPcLm2EEEEviS6_T1_,@"STO_CUDA_ENTRY STV_DEFAULT"
_ZN2at6native29vectorized_elementwise_kernelILi4EZNS0_50_GLOBAL__N__2680c7bb_12_PowKernel_cu_7dd49032_300329pow_tensor_scalar_kernel_implIddEEvRNS_18TensorIteratorBaseET0_EUldE2_St5arrayIPcLm2EEEEviS6_T1_:
.text._ZN2at6native29vectorized_elementwise_kernelILi4EZNS0_50_GLOBAL__N__2680c7bb_12_PowKernel_cu_7dd49032_300329pow_tensor_scalar_kernel_implIddEEvRNS_18TensorIteratorBaseET0_EUldE2_St5arrayIPcLm2EEEEviS6_T1_:
        /* <DEDUP_REMOVED lines=19> */
[----:B------:R-:W-:Y:S01]  /*0130*/  @!P5 IMAD.IADD R19, R28, 0x1, R0 ;  /* 0x000000011c13d824 */ /* 0x000fe200078e0200 */
[----:B------:R-:W2:Y:S01]  /*0140*/  @!P5 LDC.64 R8, c[0x0][0x3a0] ;  /* 0x0000e800ff08db82 */ /* 0x000ea20000000a00 */
[----:B------:R-:W-:-:S05]  /*0150*/  @!P5 VIADD R0, R0, 0x80 ;  /* 0x000000800000d836 */ /* 0x000fca0000000000 */
[----:B------:R-:W-:Y:S01]  /*0160*/  ISETP.GE.U32.AND P4, PT, R0, R29, PT ;  /* 0x0000001d0000720c */ /* 0x000fe20003f86070 */
[----:B0-----:R-:W-:-:S05]  /*0170*/  @!P6 IMAD.WIDE.U32 R6, R3, 0x8, R6 ;  /* 0x000000080306e825 */ /* 0x001fca00078e0006 */
[----:B------:R-:W5:Y:S07]  /*0180*/  @!P6 LDG.E.64 R22, desc[UR8][R6.64] ;  /* 0x000000080616e981 */ /* 0x000f6e000c1e1b00 */
[----:B------:R-:W-:Y:S01]  /*0190*/  @!P4 IMAD.IADD R25, R28, 0x1, R0 ;  /* 0x000000011c19c824 */ /* 0x000fe200078e0200 */
[----:B------:R-:W0:Y:S01]  /*01a0*/  @!P4 LDC.64 R10, c[0x0][0x3a0] ;  /* 0x0000e800ff0acb82 */ /* 0x000e220000000a00 */
        /* <DEDUP_REMOVED lines=15> */
[----:B------:R-:W0:Y:S01]  /*02a0*/  @!P0 LDC.64 R26, c[0x0][0x3a0] ;  /* 0x0000e800ff1a8b82 */ /* 0x000e220000000a00 */
[----:B------:R-:W-:-:S05]  /*02b0*/  @!P0 VIADD R0, R0, 0x80 ;  /* 0x0000008000008836 */ /* 0x000fca0000000000 */
[----:B------:R-:W-:-:S13]  /*02c0*/  ISETP.GE.U32.AND P6, PT, R0, R29, PT ;  /* 0x0000001d0000720c */ /* 0x000fda0003fc6070 */
[----:B------:R-:W3:Y:S01]  /*02d0*/  @!P6 LDC.64 R4, c[0x0][0x3a0] ;  /* 0x0000e800ff04eb82 */ /* 0x000ee20000000a00 */
[----:B--2---:R-:W-:-:S04]  /*02e0*/  @!P5 IMAD.WIDE.U32 R8, R19, 0x8, R8 ;  /* 0x000000081308d825 */ /* 0x004fc800078e0008 */
[----:B------:R-:W-:Y:S01]  /*02f0*/  @!P6 IMAD.IADD R3, R28, 0x1, R0 ;  /* 0x000000011c03e824 */ /* 0x000fe200078e0200 */
[----:B------:R2:W5:Y:S02]  /*0300*/  @!P5 LDG.E.64 R20, desc[UR8][R8.64] ;  /* 0x000000080814d981 */ /* 0x000564000c1e1b00 */
[----:B--2---:R-:W-:Y:S01]  /*0310*/  CS2R R8, SRZ ;  /* 0x0000000000087805 */ /* 0x004fe2000001ff00 */
[----:B---3--:R-:W-:-:S05]  /*0320*/  @!P6 IMAD.WIDE.U32 R4, R3, 0x8, R4 ;  /* 0x000000080304e825 */ /* 0x008fca00078e0004 */
[----:B------:R-:W5:Y:S01]  /*0330*/  @!P6 LDG.E.64 R8, desc[UR8][R4.64] ;  /* 0x000000080408e981 */ /* 0x000f62000c1e1b00 */
[----:B------:R-:W-:-:S04]  /*0340*/  @!P3 IMAD.WIDE.U32 R6, R31, 0x8, R12 ;  /* 0x000000081f06b825 */ /* 0x000fc800078e000c */
[----:B----4-:R-:W-:-:S04]  /*0350*/  @!P2 IMAD.WIDE.U32 R30, R33, 0x8, R14 ;  /* 0x00000008211ea825 */ /* 0x010fc800078e000e */
[----:B-1----:R-:W-:-:S04]  /*0360*/  @!P1 IMAD.WIDE.U32 R32, R35, 0x8, R16 ;  /* 0x0000000823209825 */ /* 0x002fc800078e0010 */
[----:B0-----:R-:W-:Y:S02]  /*0370*/  @!P0 IMAD.WIDE.U32 R34, R37, 0x8, R26 ;  /* 0x0000000825228825 */ /* 0x001fe400078e001a */
[----:B------:R-:W0:Y:S01]  /*0380*/  LDC.64 R26, c[0x0][0x388] ;  /* 0x0000e200ff1a7b82 */ /* 0x000e220000000a00 */
[----:B------:R-:W-:Y:S01]  /*0390*/  CS2R R18, SRZ ;  /* 0x0000000000127805 */ /* 0x000fe2000001ff00 */
[----:B------:R-:W-:Y:S01]  /*03a0*/  @!P4 IMAD.WIDE.U32 R24, R25, 0x8, R10 ;  /* 0x000000081918c825 */ /* 0x000fe200078e000a */
[----:B------:R-:W-:Y:S02]  /*03b0*/  CS2R R12, SRZ ;  /* 0x00000000000c7805 */ /* 0x000fe4000001ff00 */
[----:B------:R-:W-:Y:S02]  /*03c0*/  CS2R R14, SRZ ;  /* 0x00000000000e7805 */ /* 0x000fe4000001ff00 */
[----:B------:R-:W-:Y:S01]  /*03d0*/  CS2R R10, SRZ ;  /* 0x00000000000a7805 */ /* 0x000fe2000001ff00 */
[----:B------:R1:W5:Y:S01]  /*03e0*/  @!P4 LDG.E.64 R18, desc[UR8][R24.64] ;  /* 0x000000081812c981 */ /* 0x000362000c1e1b00 */
[----:B------:R-:W-:-:S03]  /*03f0*/  CS2R R16, SRZ ;  /* 0x0000000000107805 */ /* 0x000fc6000001ff00 */
[----:B------:R-:W5:Y:S04]  /*0400*/  @!P1 LDG.E.64 R12, desc[UR8][R32.64] ;  /* 0x00000008200c9981 */ /* 0x000f68000c1e1b00 */
[----:B------:R2:W5:Y:S04]  /*0410*/  @!P2 LDG.E.64 R14, desc[UR8][R30.64] ;  /* 0x000000081e0ea981 */ /* 0x000568000c1e1b00 */
[----:B------:R-:W5:Y:S01]  /*0420*/  @!P0 LDG.E.64 R10, desc[UR8][R34.64] ;  /* 0x00000008220a8981 */ /* 0x000f62000c1e1b00 */
[----:B0-----:R-:W-:-:S03]  /*0430*/  SHF.R.U32.HI R0, RZ, 0x14, R27 ;  /* 0x00000014ff007819 */ /* 0x001fc6000001161b */
[----:B------:R0:W5:Y:S01]  /*0440*/  @!P3 LDG.E.64 R16, desc[UR8][R6.64] ;  /* 0x000000080610b981 */ /* 0x000162000c1e1b00 */
[----:B------:R-:W-:-:S05]  /*0450*/  LOP3.LUT R0, R0, 0x7ff, RZ, 0xc0, !PT ;  /* 0x000007ff00007812 */ /* 0x000fca00078ec0ff */
[----:B------:R-:W-:-:S05]  /*0460*/  VIADD R3, R0, 0xfffffc0c ;  /* 0xfffffc0c00037836 */ /* 0x000fca0000000000 */
[CC--:B-1----:R-:W-:Y:S02]  /*0470*/  SHF.L.U32 R24, R26.reuse, R3.reuse, RZ ;  /* 0x000000031a187219 */ /* 0x0c2fe400000006ff */
[----:B------:R-:W-:Y:S02]  /*0480*/  SHF.L.U64.HI R26, R26, R3, R27 ;  /* 0x000000031a1a7219 */ /* 0x000fe4000001021b */
[----:B------:R-:W-:Y:S01]  /*0490*/  ISETP.NE.U32.AND P1, PT, R24, RZ, PT ;  /* 0x000000ff1800720c */ /* 0x000fe20003f25070 */
[----:B--2---:R-:W-:Y:S01]  /*04a0*/  IMAD.U32 R30, RZ, RZ, UR6 ;  /* 0x00000006ff1e7e24 */ /* 0x004fe2000f8e00ff */
[----:B------:R-:W-:Y:S01]  /*04b0*/  ISETP.GE.U32.AND P0, PT, R2, R29, PT ;  /* 0x0000001d0200720c */ /* 0x000fe20003f06070 */
[----:B------:R-:W-:Y:S01]  /*04c0*/  IMAD.U32 R31, RZ, RZ, UR7 ;  /* 0x00000007ff1f7e24 */ /* 0x000fe2000f8e00ff */
[----:B------:R-:W-:-:S03]  /*04d0*/  ISETP.NE.AND.EX P1, PT, R26, -0x80000000, PT, P1 ;  /* 0x800000001a00780c */ /* 0x000fc60003f25310 */
[----:B0-----:R0:W1:Y:S01]  /*04e0*/  FRND.F64.TRUNC R6, R30 ;  /* 0x0000001e00067313 */ /* 0x001062000030d800 */
[C---:B------:R-:W-:Y:S01]  /*04f0*/  ISETP.GE.AND P3, PT, R27.reuse, RZ, PT ;  /* 0x000000ff1b00720c */ /* 0x040fe20003f66270 */
[----:B------:R-:W-:Y:S03]  /*0500*/  BSSY.RECONVERGENT B0, `(.L_x_8665) ;  /* 0x000004a000007945 */ /* 0x000fe60003800200 */
[----:B------:R-:W-:Y:S02]  /*0510*/  SEL R25, RZ, 0x7ff00000, !P3 ;  /* 0x7ff00000ff197807 */ /* 0x000fe40005800000 */
[----:B------:R-:W-:-:S03]  /*0520*/  LOP3.LUT R27, R27, 0x7fffffff, RZ, 0xc0, !PT ;  /* 0x7fffffff1b1b7812 */ /* 0x000fc600078ec0ff */
[----:B------:R-:W-:Y:S01]  /*0530*/  DSETP.NEU.AND P2, PT, |R30|, 0.5, !P1 ;  /* 0x3fe000001e00742a */ /* 0x000fe20004f4d200 */
[----:B------:R-:W-:Y:S01]  /*0540*/  PLOP3.LUT P1, PT, P1, PT, PT, 0x8, 0x80 ;  /* 0x000000000080781c */ /* 0x000fe20000f2e170 */
[----:B------:R-:W-:Y:S01]  /*0550*/  VIADD R28, R25, 0x80000000 ;  /* 0x80000000191c7836 */ /* 0x000fe20000000000 */
[----:B0-----:R-:W-:Y:S11]  /*0560*/  @P0 BRA `(.L_x_8666) ;  /* 0x00000004000c0947 */ /* 0x001ff60003800000 */
        /* <DEDUP_REMOVED lines=10> */
[----:B------:R-:W-:Y:S01]  /*0610*/  BSSY.RECONVERGENT B2, `(.L_x_8669) ;  /* 0x0000004000027945 */ /* 0x000fe20003800200 */
[----:B------:R-:W-:-:S08]  /*0620*/  MOV R0, 0x650 ;  /* 0x0000065000007802 */ /* 0x000fd00000000f00 */
[----:B------:R-:W-:-:S07]  /*0630*/  IMAD.MOV.U32 R3, RZ, RZ, R5 ;  /* 0x000000ffff037224 */ /* 0x000fce00078e0005 */
[----:B-1----:R-:W-:Y:S05]  /*0640*/  CALL.REL.NOINC `($_ZN2at6native29vectorized_elementwise_kernelILi4EZNS0_50_GLOBAL__N__2680c7bb_12_PowKernel_cu_7dd49032_300329pow_tensor_scalar_kernel_implIddEEvRNS_18TensorIteratorBaseET0_EUldE2_St5arrayIPcLm2EEEEviS6_T1_$__internal_accurate_pow) ;  /* 0x0000004c00d87944 */ /* 0x002fea0003c00000 */
[----:B------:R-:W-:Y:S05]  /*0650*/  BSYNC.RECONVERGENT B2 ;  /* 0x0000000000027941 */ /* 0x000fea0003800200 */
.L_x_8669:
[----:B------:R-:W0:Y:S01]  /*0660*/  LDCU.64 UR6, c[0x0][0x388] ;  /* 0x00007100ff0677ac */ /* 0x000e220008000a00 */
[----:B------:R-:W-:Y:S01]  /*0670*/  IMAD.MOV.U32 R32, RZ, RZ, R3 ;  /* 0x000000ffff207224 */ /* 0x000fe200078e0003 */
[----:B------:R-:W-:Y:S01]  /*0680*/  ISETP.NE.U32.AND P0, PT, R24, RZ, PT ;  /* 0x000000ff1800720c */ /* 0x000fe20003f05070 */
[----:B------:R-:W-:Y:S01]  /*0690*/  IMAD.MOV.U32 R33, RZ, RZ, R4 ;  /* 0x000000ffff217224 */ /* 0x000fe200078e0004 */
[----:B------:R-:W-:Y:S02]  /*06a0*/  ISETP.GE.AND P5, PT, R23, RZ, PT ;  /* 0x000000ff1700720c */ /* 0x000fe40003fa6270 */
[----:B------:R-:W-:Y:S02]  /*06b0*/  ISETP.NE.AND.EX P0, PT, R26, -0x80000000, PT, P0 ;  /* 0x800000001a00780c */ /* 0x000fe40003f05300 */
[----:B------:R-:W-:Y:S01]  /*06c0*/  PLOP3.LUT P3, PT, P1, PT, PT, 0x80, 0x8 ;  /* 0x000000000008781c */ /* 0x000fe20000f6f070 */
[----:B------:R-:W-:Y:S01]  /*06d0*/  DADD R32, -RZ, -R32 ;  /* 0x00000000ff207229 */ /* 0x000fe20000000920 */
[----:B0-----:R-:W-:-:S09]  /*06e0*/  IMAD.U32 R30, RZ, RZ, UR6 ;  /* 0x00000006ff1e7e24 */ /* 0x001fd2000f8e00ff */
[-C--:B------:R-:W-:Y:S01]  /*06f0*/  FSEL R0, R32, R3.reuse, !P0 ;  /* 0x0000000320007208 */ /* 0x080fe20004000000 */
[----:B------:R-:W-:Y:S01]  /*0700*/  IMAD.U32 R31, RZ, RZ, UR7 ;  /* 0x00000007ff1f7e24 */ /* 0x000fe2000f8e00ff */
[-C--:B------:R-:W-:Y:S02]  /*0710*/  FSEL R5, R33, R4.reuse, !P0 ;  /* 0x0000000421057208 */ /* 0x080fe40004000000 */
[----:B------:R-:W-:Y:S02]  /*0720*/  FSEL R3, R0, R3, !P5 ;  /* 0x0000000300037208 */ /* 0x000fe40006800000 */
[----:B------:R-:W-:Y:S01]  /*0730*/  FSEL R5, R5, R4, !P5 ;  /* 0x0000000405057208 */ /* 0x000fe20006800000 */
[----:B------:R-:W-:-:S14]  /*0740*/  DSETP.NEU.AND P4, PT, R6, R30, PT ;  /* 0x0000001e0600722a */ /* 0x000fdc0003f8d000 */
[----:B------:R-:W-:Y:S02]  /*0750*/  @P4 FSEL R3, R3, RZ, P5 ;  /* 0x000000ff03034208 */ /* 0x000fe40002800000 */
[----:B------:R-:W-:-:S03]  /*0760*/  @P4 FSEL R5, R5, -QNAN , P5 ;  /* 0xfff8000005054808 */ /* 0x000fc60002800000 */
[----:B------:R-:W-:-:S07]  /*0770*/  IMAD.MOV.U32 R4, RZ, RZ, R3 ;  /* 0x000000ffff047224 */ /* 0x000fce00078e0003 */
.L_x_8668:
[----:B------:R-:W-:Y:S05]  /*0780*/  BSYNC.RECONVERGENT B1 ;  /* 0x0000000000017941 */ /* 0x000fea0003800200 */
.L_x_8667:
        /* <DEDUP_REMOVED lines=19> */
.L_x_8672:
[----:B------:R-:W-:-:S14]  /*08c0*/  DSETP.NEU.AND P4, PT, |R22|, +INF , PT ;  /* 0x7ff000001600742a */ /* 0x000fdc0003f8d200 */
[----:B------:R-:W-:Y:S01]  /*08d0*/  @!P4 ISETP.NE.AND P0, PT, R27, 0x3fe00000, PT ;  /* 0x3fe000001b00c80c */ /* 0x000fe20003f05270 */
[----:B------:R-:W-:-:S03]  /*08e0*/  @!P4 IMAD.MOV.U32 R4, RZ, RZ, RZ ;  /* 0x000000ffff04c224 */ /* 0x000fc600078e00ff */
[-C--:B------:R-:W-:Y:S02]  /*08f0*/  @!P4 SEL R0, R28, R25.reuse, P0 ;  /* 0x000000191c00c207 */ /* 0x080fe40000000000 */
[----:B------:R-:W-:Y:S02]  /*0900*/  @!P4 ISETP.GE.AND P0, PT, R23, RZ, PT ;  /* 0x000000ff1700c20c */ /* 0x000fe40003f06270 */
[----:B------:R-:W-:-:S04]  /*0910*/  @!P4 SEL R0, R0, R25, P3 ;  /* 0x000000190000c207 */ /* 0x000fc80001800000 */
[----:B------:R-:W-:-:S07]  /*0920*/  @!P4 SEL R5, R0, R25, !P0 ;  /* 0x000000190005c207 */ /* 0x000fce0004000000 */
.L_x_8671:
[----:B------:R-:W-:Y:S05]  /*0930*/  BSYNC.RECONVERGENT B1 ;  /* 0x0000000000017941 */ /* 0x000fea0003800200 */
.L_x_8670:
[----:B------:R-:W-:Y:S02]  /*0940*/  DSETP.NEU.AND P3, PT, R22, 1, PT ;  /* 0x3ff000001600742a */ /* 0x000fe40003f6d000 */
[----:B------:R-:W-:-:S04]  /*0950*/  DSETP.NEU.AND P0, PT, R30, RZ, PT ;  /* 0x000000ff1e00722a */ /* 0x000fc80003f0d000 */
[----:B------:R-:W-:Y:S02]  /*0960*/  FSEL R34, R4, RZ, P3 ;  /* 0x000000ff04227208 */ /* 0x000fe40001800000 */
[----:B------:R-:W-:Y:S02]  /*0970*/  FSEL R23, R5, 1.875, P3 ;  /* 0x3ff0000005177808 */ /* 0x000fe40001800000 */
[----:B------:R-:W-:Y:S02]  /*0980*/  FSEL R34, R34, RZ, P0 ;  /* 0x000000ff22227208 */ /* 0x000fe40000000000 */
[----:B------:R-:W-:-:S07]  /*0990*/  FSEL R23, R23, 1.875, P0 ;  /* 0x3ff0000017177808 */ /* 0x000fce0000000000 */
.L_x_8666:
[----:B------:R-:W-:Y:S05]  /*09a0*/  BSYNC.RECONVERGENT B0 ;  /* 0x0000000000007941 */ /* 0x000fea0003800200 */
.L_x_8665:
[----:B-----5:R-:W-:Y:S01]  /*09b0*/  VIADD R22, R2, 0x80 ;  /* 0x0000008002167836 */ /* 0x020fe20000000000 */
[----:B------:R-:W-:Y:S04]  /*09c0*/  BSSY.RECONVERGENT B0, `(.L_x_8673) ;  /* 0x0000049000007945 */ /* 0x000fe80003800200 */
[----:B------:R-:W-:-:S13]  /*09d0*/  ISETP.GE.U32.AND P0, PT, R22, R29, PT ;  /* 0x0000001d1600720c */ /* 0x000fda0003f06070 */
[----:B------:R-:W-:Y:S05]  /*09e0*/  @P0 BRA `(.L_x_8674) ;  /* 0x0000000400180947 */ /* 0x000fea0003800000 */
[----:B------:R-:W-:Y:S01]  /*09f0*/  DSETP.NEU.AND P0, PT, R20, RZ, PT ;  /* 0x000000ff1400722a */ /* 0x000fe20003f0d000 */
[----:B------:R-:W-:-:S13]  /*0a00*/  BSSY.RECONVERGENT B1, `(.L_x_8675) ;  /* 0x0000021000017945 */ /* 0x000fda0003800200 */
[----:B------:R-:W-:Y:S05]  /*0a10*/  @!P0 BRA `(.L_x_8676) ;  /* 0x0000000000648947 */ /* 0x000fea0003800000 */
[----:B------:R-:W-:Y:S01]  /*0a20*/  DADD R4, -RZ, |R20| ;  /* 0x00000000ff047229 */ /* 0x000fe20000000514 */
[----:B------:R-:W-:Y:S01]  /*0a30*/  BSSY.RECONVERGENT B2, `(.L_x_8677) ;  /* 0x0000004000027945 */ /* 0x000fe20003800200 */
[----:B------:R-:W-:-:S08]  /*0a40*/  MOV R0, 0xa70 ;  /* 0x00000a7000007802 */ /* 0x000fd00000000f00 */
[----:B------:R-:W-:-:S07]  /*0a50*/  IMAD.MOV.U32 R3, RZ, RZ, R5 ;  /* 0x000000ffff037224 */ /* 0x000fce00078e0005 */
[----:B-1----:R-:W-:Y:S05]  /*0a60*/  CALL.REL.NOINC `($_ZN2at6native29vectorized_elementwise_kernelILi4EZNS0_50_GLOBAL__N__2680c7bb_12_PowKernel_cu_7dd49032_300329pow_tensor_scalar_kernel_implIddEEvRNS_18TensorIteratorBaseET0_EUldE2_St5arrayIPcLm2EEEEviS6_T1_$__internal_accurate_pow) ;  /* 0x0000004800d07944 */ /* 0x002fea0003c00000 */
[----:B------:R-:W-:Y:S05]  /*0a70*/  BSYNC.RECONVERGENT B2 ;  /* 0x0000000000027941 */ /* 0x000fea0003800200 */
.L_x_8677:
[----:B------:R-:W0:Y:S01]  /*0a80*/  LDCU.64 UR6, c[0x0][0x388] ;  /* 0x00007100ff0677ac */ /* 0x000e220008000a00 */
[----:B------:R-:W-:Y:S01]  /*0a90*/  IMAD.MOV.U32 R32, RZ, RZ, R3 ;  /* 0x000000ffff207224 */ /* 0x000fe200078e0003 */
[----:B------:R-:W-:Y:S01]  /*0aa0*/  ISETP.NE.U32.AND P0, PT, R24, RZ, PT ;  /* 0x000000ff1800720c */ /* 0x000fe20003f05070 */
[----:B------:R-:W-:Y:S01]  /*0ab0*/  IMAD.MOV.U32 R33, RZ, RZ, R4 ;  /* 0x000000ffff217224 */ /* 0x000fe200078e0004 */
[----:B------:R-:W-:Y:S02]  /*0ac0*/  ISETP.GE.AND P3, PT, R21, RZ, PT ;  /* 0x000000ff1500720c */ /* 0x000fe40003f66270 */
[----:B------:R-:W-:-:S03]  /*0ad0*/  ISETP.NE.AND.EX P0, PT, R26, -0x80000000, PT, P0 ;  /* 0x800000001a00780c */ /* 0x000fc60003f05300 */
[----:B------:R-:W-:Y:S01]  /*0ae0*/  DADD R32, -RZ, -R32 ;  /* 0x00000000ff207229 */ /* 0x000fe20000000920 */
[----:B0-----:R-:W-:-:S09]  /*0af0*/  IMAD.U32 R30, RZ, RZ, UR6 ;  /* 0x00000006ff1e7e24 */ /* 0x001fd2000f8e00ff */
        /* <DEDUP_REMOVED lines=8> */
[----:B------:R-:W-:-:S03]  /*0b80*/  @P4 FSEL R5, R5, -QNAN , P3 ;  /* 0xfff8000005054808 */ /* 0x000fc60001800000 */
[----:B------:R-:W-:Y:S01]  /*0b90*/  IMAD.MOV.U32 R4, RZ, RZ, R3 ;  /* 0x000000ffff047224 */ /* 0x000fe200078e0003 */
[----:B------:R-:W-:Y:S06]  /*0ba0*/  BRA `(.L_x_8678) ;  /* 0x0000000000187947 */ /* 0x000fec0003800000 */
.L_x_8676:
[----:B------:R-:W0:Y:S01]  /*0bb0*/  LDCU UR6, c[0x0][0x38c] ;  /* 0x00007180ff0677ac */ /* 0x000e220008000800 */
[----:B------:R-:W-:Y:S01]  /*0bc0*/  SEL R5, R21, RZ, P2 ;  /* 0x000000ff15057207 */ /* 0x000fe20001000000 */
[----:B------:R-:W-:Y:S01]  /*0bd0*/  IMAD.MOV.U32 R4, RZ, RZ, RZ ;  /* 0x000000ffff047224 */ /* 0x000fe200078e00ff */
[----:B------:R-:W-:Y:S02]  /*0be0*/  PLOP3.LUT P0, PT, P2, PT, PT, 0x80, 0x8 ;  /* 0x000000000008781c */ /* 0x000fe4000170f070 */
[----:B0-----:R-:W-:-:S13]  /*0bf0*/  ISETP.LE.AND P3, PT, RZ, UR6, PT ;  /* 0x00000006ff007c0c */ /* 0x001fda000bf63270 */
[----:B------:R-:W-:-:S07]  /*0c00*/  @!P3 LOP3.LUT R5, R5, 0x7ff00000, RZ, 0xfc, !PT ;  /* 0x7ff000000505b812 */ /* 0x000fce00078efcff */
.L_x_8678:
[----:B------:R-:W-:Y:S05]  /*0c10*/  BSYNC.RECONVERGENT B1 ;  /* 0x0000000000017941 */ /* 0x000fea0003800200 */
.L_x_8675:
        /* <DEDUP_REMOVED lines=18> */
.L_x_8682:
        /* <DEDUP_REMOVED lines=9> */
.L_x_8681:
[----:B------:R-:W-:-:S11]  /*0dd0*/  DADD R4, R20, R30 ;  /* 0x0000000014047229 */ /* 0x000fd6000000001e */
.L_x_8680:
[----:B------:R-:W-:Y:S05]  /*0de0*/  BSYNC.RECONVERGENT B1 ;  /* 0x0000000000017941 */ /* 0x000fea0003800200 */
.L_x_8679:
[----:B------:R-:W-:Y:S02]  /*0df0*/  DSETP.NEU.AND P0, PT, R20, 1, PT ;  /* 0x3ff000001400742a */ /* 0x000fe40003f0d000 */
[----:B------:R-:W-:-:S04]  /*0e00*/  DSETP.NEU.AND P3, PT, R30, RZ, PT ;  /* 0x000000ff1e00722a */ /* 0x000fc80003f6d000 */
[----:B------:R-:W-:Y:S02]  /*0e10*/  FSEL R21, R4, RZ, P0 ;  /* 0x000000ff04157208 */ /* 0x000fe40000000000 */
[----:B------:R-:W-:Y:S02]  /*0e20*/  FSEL R20, R5, 1.875, P0 ;  /* 0x3ff0000005147808 */ /* 0x000fe40000000000 */
[----:B------:R-:W-:Y:S02]  /*0e30*/  FSEL R21, R21, RZ, P3 ;  /* 0x000000ff15157208 */ /* 0x000fe40001800000 */
[----:B------:R-:W-:-:S07]  /*0e40*/  FSEL R20, R20, 1.875, P3 ;  /* 0x3ff0000014147808 */ /* 0x000fce0001800000 */
.L_x_8674:
[----:B------:R-:W-:Y:S05]  /*0e50*/  BSYNC.RECONVERGENT B0 ;  /* 0x0000000000007941 */ /* 0x000fea0003800200 */
.L_x_8673:
[----:B------:R-:W-:Y:S01]  /*0e60*/  VIADD R0, R2, 0x100 ;  /* 0x0000010002007836 */ /* 0x000fe20000000000 */
        /* <DEDUP_REMOVED lines=12> */
.L_x_8687:
        /* <DEDUP_REMOVED lines=19> */
.L_x_8686:
[----:B------:R-:W0:Y:S01]  /*1060*/  LDCU UR6, c[0x0][0x38c] ;  /* 0x00007180ff0677ac */ /* 0x000e220008000800 */
[----:B------:R-:W-:Y:S01]  /*1070*/  SEL R5, R19, RZ, P2 ;  /* 0x000000ff13057207 */ /* 0x000fe20001000000 */
[----:B------:R-:W-:Y:S01]  /*1080*/  IMAD.MOV.U32 R4, RZ, RZ, RZ ;  /* 0x000000ffff047224 */ /* 0x000fe200078e00ff */
[----:B------:R-:W-:Y:S02]  /*1090*/  PLOP3.LUT P0, PT, P2, PT, PT, 0x80, 0x8 ;  /* 0x000000000008781c */ /* 0x000fe4000170f070 */
[----:B0-----:R-:W-:-:S13]  /*10a0*/  ISETP.LE.AND P3, PT, RZ, UR6, PT ;  /* 0x00000006ff007c0c */ /* 0x001fda000bf63270 */
[----:B------:R-:W-:-:S07]  /*10b0*/  @!P3 LOP3.LUT R5, R5, 0x7ff00000, RZ, 0xfc, !PT ;  /* 0x7ff000000505b812 */ /* 0x000fce00078efcff */
.L_x_8688:
[----:B------:R-:W-:Y:S05]  /*10c0*/  BSYNC.RECONVERGENT B1 ;  /* 0x0000000000017941 */ /* 0x000fea0003800200 */
.L_x_8685:
        /* <DEDUP_REMOVED lines=18> */
.L_x_8692:
        /* <DEDUP_REMOVED lines=9> */
.L_x_8691:
[----:B------:R-:W-:-:S11]  /*1280*/  DADD R4, R18, R30 ;  /* 0x0000000012047229 */ /* 0x000fd6000000001e */
.L_x_8690:
[----:B------:R-:W-:Y:S05]  /*1290*/  BSYNC.RECONVERGENT B1 ;  /* 0x0000000000017941 */ /* 0x000fea0003800200 */
.L_x_8689:
[----:B------:R-:W-:Y:S02]  /*12a0*/  DSETP.NEU.AND P0, PT, R18, 1, PT ;  /* 0x3ff000001200742a */ /* 0x000fe40003f0d000 */
[----:B------:R-:W-:-:S04]  /*12b0*/  DSETP.NEU.AND P3, PT, R30, RZ, PT ;  /* 0x000000ff1e00722a */ /* 0x000fc80003f6d000 */
[----:B------:R-:W-:Y:S02]  /*12c0*/  FSEL R19, R4, RZ, P0 ;  /* 0x000000ff04137208 */ /* 0x000fe40000000000 */
[----:B------:R-:W-:Y:S02]  /*12d0*/  FSEL R18, R5, 1.875, P0 ;  /* 0x3ff0000005127808 */ /* 0x000fe40000000000 */
[----:B------:R-:W-:Y:S02]  /*12e0*/  FSEL R19, R19, RZ, P3 ;  /* 0x000000ff13137208 */ /* 0x000fe40001800000 */
[----:B------:R-:W-:-:S07]  /*12f0*/  FSEL R18, R18, 1.875, P3 ;  /* 0x3ff0000012127808 */ /* 0x000fce0001800000 */
.L_x_8684:
[----:B------:R-:W-:Y:S05]  /*1300*/  BSYNC.RECONVERGENT B0 ;  /* 0x0000000000007941 */ /* 0x000fea0003800200 */
.L_x_8683:
        /* <DEDUP_REMOVED lines=13> */
.L_x_8697:
        /* <DEDUP_REMOVED lines=19> */
.L_x_8696:
[----:B------:R-:W0:Y:S01]  /*1510*/  LDCU UR6, c[0x0][0x38c] ;  /* 0x00007180ff0677ac */ /* 0x000e220008000800 */
[----:B------:R-:W-:Y:S01]  /*1520*/  SEL R5, R17, RZ, P2 ;  /* 0x000000ff11057207 */ /* 0x000fe20001000000 */
[----:B------:R-:W-:Y:S01]  /*1530*/  IMAD.MOV.U32 R4, RZ, RZ, RZ ;  /* 0x000000ffff047224 */ /* 0x000fe200078e00ff */
[----:B------:R-:W-:Y:S02]  /*1540*/  PLOP3.LUT P0, PT, P2, PT, PT, 0x80, 0x8 ;  /* 0x000000000008781c */ /* 0x000fe4000170f070 */
[----:B0-----:R-:W-:-:S13]  /*1550*/  ISETP.LE.AND P3, PT, RZ, UR6, PT ;  /* 0x00000006ff007c0c */ /* 0x001fda000bf63270 */
[----:B------:R-:W-:-:S07]  /*1560*/  @!P3 LOP3.LUT R5, R5, 0x7ff00000, RZ, 0xfc, !PT ;  /* 0x7ff000000505b812 */ /* 0x000fce00078efcff */
.L_x_8698:
[----:B------:R-:W-:Y:S05]  /*1570*/  BSYNC.RECONVERGENT B1 ;  /* 0x0000000000017941 */ /* 0x000fea0003800200 */
.L_x_8695:
        /* <DEDUP_REMOVED lines=18> */
.L_x_8702:
        /* <DEDUP_REMOVED lines=9> */
.L_x_8701:
[----:B------:R-:W-:-:S11]  /*1730*/  DADD R4, R16, R30 ;  /* 0x0000000010047229 */ /* 0x000fd6000000001e */
.L_x_8700:
[----:B------:R-:W-:Y:S05]  /*1740*/  BSYNC.RECONVERGENT B1 ;  /* 0x0000000000017941 */ /* 0x000fea0003800200 */
.L_x_8699:
[----:B------:R-:W-:Y:S02]  /*1750*/  DSETP.NEU.AND P0, PT, R16, 1, PT ;  /* 0x3ff000001000742a */ /* 0x000fe40003f0d000 */
[----:B------:R-:W-:-:S04]  /*1760*/  DSETP.NEU.AND P3, PT, R30, RZ, PT ;  /* 0x000000ff1e00722a */ /* 0x000fc80003f6d000 */
[----:B------:R-:W-:Y:S02]  /*1770*/  FSEL R17, R4, RZ, P0 ;  /* 0x000000ff04117208 */ /* 0x000fe40000000000 */
[----:B------:R-:W-:Y:S02]  /*1780*/  FSEL R16, R5, 1.875, P0 ;  /* 0x3ff0000005107808 */ /* 0x000fe40000000000 */
[----:B------:R-:W-:Y:S02]  /*1790*/  FSEL R17, R17, RZ, P3 ;  /* 0x000000ff11117208 */ /* 0x000fe40001800000 */
[----:B------:R-:W-:-:S07]  /*17a0*/  FSEL R16, R16, 1.875, P3 ;  /* 0x3ff0000010107808 */ /* 0x000fce0001800000 */
.L_x_8694:
[----:B------:R-:W-:Y:S05]  /*17b0*/  BSYNC.RECONVERGENT B0 ;  /* 0x0000000000007941 */ /* 0x000fea0003800200 */
.L_x_8693:
        /* <DEDUP_REMOVED lines=13> */
.L_x_8707:
        /* <DEDUP_REMOVED lines=19> */
.L_x_8706:
[----:B------:R-:W0:Y:S01]  /*19c0*/  LDCU UR6, c[0x0][0x38c] ;  /* 0x00007180ff0677ac */ /* 0x000e220008000800 */
[----:B------:R-:W-:Y:S01]  /*19d0*/  SEL R5, R15, RZ, P2 ;  /* 0x000000ff0f057207 */ /* 0x000fe20001000000 */
[----:B------:R-:W-:Y:S01]  /*19e0*/  IMAD.MOV.U32 R4, RZ, RZ, RZ ;  /* 0x000000ffff047224 */ /* 0x000fe200078e00ff */
[----:B------:R-:W-:Y:S02]  /*19f0*/  PLOP3.LUT P0, PT, P2, PT, PT, 0x80, 0x8 ;  /* 0x000000000008781c */ /* 0x000fe4000170f070 */
[----:B0-----:R-:W-:-:S13]  /*1a00*/  ISETP.LE.AND P3, PT, RZ, UR6, PT ;  /* 0x00000006ff007c0c */ /* 0x001fda000bf63270 */
[----:B------:R-:W-:-:S07]  /*1a10*/  @!P3 LOP3.LUT R5, R5, 0x7ff00000, RZ, 0xfc, !PT ;  /* 0x7ff000000505b812 */ /* 0x000fce00078efcff */
.L_x_8708:
[----:B------:R-:W-:Y:S05]  /*1a20*/  BSYNC.RECONVERGENT B1 ;  /* 0x0000000000017941 */ /* 0x000fea0003800200 */
.L_x_8705:
        /* <DEDUP_REMOVED lines=18> */
.L_x_8712:
        /* <DEDUP_REMOVED lines=9> */
.L_x_8711:
[----:B------:R-:W-:-:S11]  /*1be0*/  DADD R4, R14, R30 ;  /* 0x000000000e047229 */ /* 0x000fd6000000001e */
.L_x_8710:
[----:B------:R-:W-:Y:S05]  /*1bf0*/  BSYNC.RECONVERGENT B1 ;  /* 0x0000000000017941 */ /* 0x000fea0003800200 */
.L_x_8709:
[----:B------:R-:W-:Y:S02]  /*1c00*/  DSETP.NEU.AND P0, PT, R14, 1, PT ;  /* 0x3ff000000e00742a */ /* 0x000fe40003f0d000 */
[----:B------:R-:W-:-:S04]  /*1c10*/  DSETP.NEU.AND P3, PT, R30, RZ, PT ;  /* 0x000000ff1e00722a */ /* 0x000fc80003f6d000 */
[----:B------:R-:W-:Y:S02]  /*1c20*/  FSEL R15, R4, RZ, P0 ;  /* 0x000000ff040f7208 */ /* 0x000fe40000000000 */
[----:B------:R-:W-:Y:S02]  /*1c30*/  FSEL R14, R5, 1.875, P0 ;  /* 0x3ff00000050e7808 */ /* 0x000fe40000000000 */
[----:B------:R-:W-:Y:S02]  /*1c40*/  FSEL R15, R15, RZ, P3 ;  /* 0x000000ff0f0f7208 */ /* 0x000fe40001800000 */
[----:B------:R-:W-:-:S07]  /*1c50*/  FSEL R14, R14, 1.875, P3 ;  /* 0x3ff000000e0e7808 */ /* 0x000fce0001800000 */
.L_x_8704:
[----:B------:R-:W-:Y:S05]  /*1c60*/  BSYNC.RECONVERGENT B0 ;  /* 0x0000000000007941 */ /* 0x000fea0003800200 */
.L_x_8703:
        /* <DEDUP_REMOVED lines=13> */
.L_x_8717:
        /* <DEDUP_REMOVED lines=19> */
.L_x_8716:
[----:B------:R-:W0:Y:S01]  /*1e70*/  LDCU UR6, c[0x0][0x38c] ;  /* 0x00007180ff0677ac */ /* 0x000e220008000800 */
[----:B------:R-:W-:Y:S01]  /*1e80*/  SEL R5, R13, RZ, P2 ;  /* 0x000000ff0d057207 */ /* 0x000fe20001000000 */
[----:B------:R-:W-:Y:S01]  /*1e90*/  IMAD.MOV.U32 R4, RZ, RZ, RZ ;  /* 0x000000ffff047224 */ /* 0x000fe200078e00ff */
[----:B------:R-:W-:Y:S02]  /*1ea0*/  PLOP3.LUT P0, PT, P2, PT, PT, 0x80, 0x8 ;  /* 0x000000000008781c */ /* 0x000fe4000170f070 */
[----:B0-----:R-:W-:-:S13]  /*1eb0*/  ISETP.LE.AND P3, PT, RZ, UR6, PT ;  /* 0x00000006ff007c0c */ /* 0x001fda000bf63270 */
[----:B------:R-:W-:-:S07]  /*1ec0*/  @!P3 LOP3.LUT R5, R5, 0x7ff00000, RZ, 0xfc, !PT ;  /* 0x7ff000000505b812 */ /* 0x000fce00078efcff */
.L_x_8718:
[----:B------:R-:W-:Y:S05]  /*1ed0*/  BSYNC.RECONVERGENT B1 ;  /* 0x0000000000017941 */ /* 0x000fea0003800200 */
.L_x_8715:
        /* <DEDUP_REMOVED lines=18> */
.L_x_8722:
        /* <DEDUP_REMOVED lines=9> */
.L_x_8721:
[----:B------:R-:W-:-:S11]  /*2090*/  DADD R4, R12, R30 ;  /* 0x000000000c047229 */ /* 0x000fd6000000001e */
.L_x_8720:
[----:B------:R-:W-:Y:S05]  /*20a0*/  BSYNC.RECONVERGENT B1 ;  /* 0x0000000000017941 */ /* 0x000fea0003800200 */
.L_x_8719:
[----:B------:R-:W-:Y:S02]  /*20b0*/  DSETP.NEU.AND P0, PT, R12, 1, PT ;  /* 0x3ff000000c00742a */ /* 0x000fe40003f0d000 */
[----:B------:R-:W-:-:S04]  /*20c0*/  DSETP.NEU.AND P3, PT, R30, RZ, PT ;  /* 0x000000ff1e00722a */ /* 0x000fc80003f6d000 */
[----:B------:R-:W-:Y:S02]  /*20d0*/  FSEL R13, R4, RZ, P0 ;  /* 0x000000ff040d7208 */ /* 0x000fe40000000000 */
[----:B------:R-:W-:Y:S02]  /*20e0*/  FSEL R12, R5, 1.875, P0 ;  /* 0x3ff00000050c7808 */ /* 0x000fe40000000000 */
[----:B------:R-:W-:Y:S02]  /*20f0*/  FSEL R13, R13, RZ, P3 ;  /* 0x000000ff0d0d7208 */ /* 0x000fe40001800000 */
[----:B------:R-:W-:-:S07]  /*2100*/  FSEL R12, R12, 1.875, P3 ;  /* 0x3ff000000c0c7808 */ /* 0x000fce0001800000 */
.L_x_8714:
[----:B------:R-:W-:Y:S05]  /*2110*/  BSYNC.RECONVERGENT B0 ;  /* 0x0000000000007941 */ /* 0x000fea0003800200 */
.L_x_8713:
        /* <DEDUP_REMOVED lines=13> */
.L_x_8727:
        /* <DEDUP_REMOVED lines=19> */
.L_x_8726:
[----:B------:R-:W0:Y:S01]  /*2320*/  LDCU UR6, c[0x0][0x38c] ;  /* 0x00007180ff0677ac */ /* 0x000e220008000800 */
[----:B------:R-:W-:Y:S01]  /*2330*/  SEL R5, R11, RZ, P2 ;  /* 0x000000ff0b057207 */ /* 0x000fe20001000000 */
[----:B------:R-:W-:Y:S01]  /*2340*/  IMAD.MOV.U32 R4, RZ, RZ, RZ ;  /* 0x000000ffff047224 */ /* 0x000fe200078e00ff */
[----:B------:R-:W-:Y:S02]  /*2350*/  PLOP3.LUT P0, PT, P2, PT, PT, 0x80, 0x8 ;  /* 0x000000000008781c */ /* 0x000fe4000170f070 */
[----:B0-----:R-:W-:-:S13]  /*2360*/  ISETP.LE.AND P3, PT, RZ, UR6, PT ;  /* 0x00000006ff007c0c */ /* 0x001fda000bf63270 */
[----:B------:R-:W-:-:S07]  /*2370*/  @!P3 LOP3.LUT R5, R5, 0x7ff00000, RZ, 0xfc, !PT ;  /* 0x7ff000000505b812 */ /* 0x000fce00078efcff */
.L_x_8728:
[----:B------:R-:W-:Y:S05]  /*2380*/  BSYNC.RECONVERGENT B1 ;  /* 0x0000000000017941 */ /* 0x000fea0003800200 */
.L_x_8725:
        /* <DEDUP_REMOVED lines=18> */
.L_x_8732:
        /* <DEDUP_REMOVED lines=9> */
.L_x_8731:
[----:B------:R-:W-:-:S11]  /*2540*/  DADD R4, R10, R30 ;  /* 0x000000000a047229 */ /* 0x000fd6000000001e */
.L_x_8730:
[----:B------:R-:W-:Y:S05]  /*2550*/  BSYNC.RECONVERGENT B1 ;  /* 0x0000000000017941 */ /* 0x000fea0003800200 */
.L_x_8729:
[----:B------:R-:W-:Y:S02]  /*2560*/  DSETP.NEU.AND P0, PT, R10, 1, PT ;  /* 0x3ff000000a00742a */ /* 0x000fe40003f0d000 */
[----:B------:R-:W-:-:S04]  /*2570*/  DSETP.NEU.AND P3, PT, R30, RZ, PT ;  /* 0x000000ff1e00722a */ /* 0x000fc80003f6d000 */
[----:B------:R-:W-:Y:S02]  /*2580*/  FSEL R11, R4, RZ, P0 ;  /* 0x000000ff040b7208 */ /* 0x000fe40000000000 */
[----:B------:R-:W-:Y:S02]  /*2590*/  FSEL R10, R5, 1.875, P0 ;  /* 0x3ff00000050a7808 */ /* 0x000fe40000000000 */
[----:B------:R-:W-:Y:S02]  /*25a0*/  FSEL R11, R11, RZ, P3 ;  /* 0x000000ff0b0b7208 */ /* 0x000fe40001800000 */
[----:B------:R-:W-:-:S07]  /*25b0*/  FSEL R10, R10, 1.875, P3 ;  /* 0x3ff000000a0a7808 */ /* 0x000fce0001800000 */
.L_x_8724:
[----:B------:R-:W-:Y:S05]  /*25c0*/  BSYNC.RECONVERGENT B0 ;  /* 0x0000000000007941 */ /* 0x000fea0003800200 */
.L_x_8723:
        /* <DEDUP_REMOVED lines=13> */
.L_x_8737:
        /* <DEDUP_REMOVED lines=16> */
[----:B------:R-:W-:Y:S01]  /*27a0*/  IMAD.MOV.U32 R4, RZ, RZ, R3 ;  /* 0x000000ffff047224 */ /* 0x000fe200078e0003 */
[----:B------:R-:W-:Y:S06]  /*27b0*/  BRA `(.L_x_8738) ;  /* 0x0000000000187947 */ /* 0x000fec0003800000 */
.L_x_8736:
[----:B------:R-:W0:Y:S01]  /*27c0*/  LDCU UR6, c[0x0][0x38c] ;  /* 0x00007180ff0677ac */ /* 0x000e220008000800 */
[----:B------:R-:W-:Y:S01]  /*27d0*/  SEL R5, R9, RZ, P2 ;  /* 0x000000ff09057207 */ /* 0x000fe20001000000 */
[----:B------:R-:W-:Y:S01]  /*27e0*/  IMAD.MOV.U32 R4, RZ, RZ, RZ ;  /* 0x000000ffff047224 */ /* 0x000fe200078e00ff */
[----:B------:R-:W-:Y:S02]  /*27f0*/  PLOP3.LUT P1, PT, P2, PT, PT, 0x80, 0x8 ;  /* 0x000000000008781c */ /* 0x000fe4000172f070 */
[----:B0-----:R-:W-:-:S13]  /*2800*/  ISETP.LE.AND P0, PT, RZ, UR6, PT ;  /* 0x00000006ff007c0c */ /* 0x001fda000bf03270 */
[----:B------:R-:W-:-:S07]  /*2810*/  @!P0 LOP3.LUT R5, R5, 0x7ff00000, RZ, 0xfc, !PT ;  /* 0x7ff0000005058812 */ /* 0x000fce00078efcff */
.L_x_8738:
[----:B------:R-:W-:Y:S05]  /*2820*/  BSYNC.RECONVERGENT B1 ;  /* 0x0000000000017941 */ /* 0x000fea0003800200 */
.L_x_8735:
[----:B-1----:R-:W-:Y:S01]  /*2830*/  DADD R6, R8, R30 ;  /* 0x0000000008067229 */ /* 0x002fe2000000001e */
        /* <DEDUP_REMOVED lines=17> */
.L_x_8742:
        /* <DEDUP_REMOVED lines=9> */
.L_x_8741:
[----:B------:R-:W-:-:S11]  /*29e0*/  DADD R4, R8, R30 ;  /* 0x0000000008047229 */ /* 0x000fd6000000001e */
.L_x_8740:
[----:B------:R-:W-:Y:S05]  /*29f0*/  BSYNC.RECONVERGENT B1 ;  /* 0x0000000000017941 */ /* 0x000fea0003800200 */
.L_x_8739:
[----:B------:R-:W-:Y:S02]  /*2a00*/  DSETP.NEU.AND P0, PT, R8, 1, PT ;  /* 0x3ff000000800742a */ /* 0x000fe40003f0d000 */
[----:B------:R-:W-:-:S04]  /*2a10*/  DSETP.NEU.AND P1, PT, R30, RZ, PT ;  /* 0x000000ff1e00722a */ /* 0x000fc80003f2d000 */
[----:B------:R-:W-:Y:S02]  /*2a20*/  FSEL R0, R4, RZ, P0 ;  /* 0x000000ff04007208 */ /* 0x000fe40000000000 */
[----:B------:R-:W-:Y:S02]  /*2a30*/  FSEL R3, R5, 1.875, P0 ;  /* 0x3ff0000005037808 */ /* 0x000fe40000000000 */
[----:B------:R-:W-:Y:S02]  /*2a40*/  FSEL R0, R0, RZ, P1 ;  /* 0x000000ff00007208 */ /* 0x000fe40000800000 */
[----:B------:R-:W-:-:S07]  /*2a50*/  FSEL R3, R3, 1.875, P1 ;  /* 0x3ff0000003037808 */ /* 0x000fce0000800000 */
.L_x_8734:
[----:B------:R-:W-:Y:S05]  /*2a60*/  BSYNC.RECONVERGENT B0 ;  /* 0x0000000000007941 */ /* 0x000fea0003800200 */
.L_x_8733:
[----:B-1----:R-:W0:Y:S01]  /*2a70*/  S2R R6, SR_CTAID.X ;  /* 0x0000000000067919 */ /* 0x002e220000002500 */
[----:B------:R-:W-:Y:S01]  /*2a80*/  ISETP.GE.U32.AND P0, PT, R2, R29, PT ;  /* 0x0000001d0200720c */ /* 0x000fe20003f06070 */
[----:B------:R-:W-:Y:S04]  /*2a90*/  BSSY.RECONVERGENT B0, `(.L_x_8743) ;  /* 0x000004f000007945 */ /* 0x000fe80003800200 */
[----:B------:R-:W-:Y:S01]  /*2aa0*/  BSSY.RELIABLE B1, `(.L_x_8744) ;  /* 0x0000042000017945 */ /* 0x000fe20003800100 */
[----:B0-----:R-:W-:-:S07]  /*2ab0*/  IMAD.SHL.U32 R6, R6, 0x400, RZ ;  /* 0x0000040006067824 */ /* 0x001fce00078e00ff */
[----:B------:R-:W-:Y:S05]  /*2ac0*/  @P0 BRA `(.L_x_8745) ;  /* 0x0000000000400947 */ /* 0x000fea0003800000 */
[----:B------:R-:W0:Y:S01]  /*2ad0*/  LDC.64 R4, c[0x0][0x398] ;  /* 0x0000e600ff047b82 */ /* 0x000e220000000a00 */
[----:B------:R-:W-:Y:S02]  /*2ae0*/  IMAD.IADD R7, R6, 0x1, R2 ;  /* 0x0000000106077824 */ /* 0x000fe400078e0202 */
[----:B------:R-:W-:Y:S02]  /*2af0*/  IMAD.MOV.U32 R35, RZ, RZ, R23 ;  /* 0x000000ffff237224 */ /* 0x000fe400078e0017 */
[----:B------:R-:W-:-:S05]  /*2b00*/  IMAD.MOV.U32 R2, RZ, RZ, R22 ;  /* 0x000000ffff027224 */ /* 0x000fca00078e0016 */
[----:B------:R-:W-:Y:S01]  /*2b10*/  ISETP.GE.U32.AND P0, PT, R2, R29, PT ;  /* 0x0000001d0200720c */ /* 0x000fe20003f06070 */
[----:B0-----:R-:W-:-:S05]  /*2b20*/  IMAD.WIDE.U32 R4, R7, 0x8, R4 ;  /* 0x0000000807047825 */ /* 0x001fca00078e0004 */
[----:B------:R0:W-:Y:S07]  /*2b30*/  STG.E.64 desc[UR8][R4.64], R34 ;  /* 0x0000002204007986 */ /* 0x0001ee000c101b08 */
[----:B------:R-:W-:Y:S05]  /*2b40*/  @P0 BRA `(.L_x_8746) ;  /* 0x0000000000480947 */ /* 0x000fea0003800000 */
[----:B0-----:R-:W0:Y:S01]  /*2b50*/  LDC.64 R4, c[0x0][0x398] ;  /* 0x0000e600ff047b82 */ /* 0x001e220000000a00 */
[-C--:B------:R-:W-:Y:S01]  /*2b60*/  LOP3.LUT R21, R21, R20.reuse, RZ, 0x3c, !PT ;  /* 0x0000001415157212 */ /* 0x080fe200078e3cff */
[----:B------:R-:W-:Y:S02]  /*2b70*/  IMAD.IADD R7, R6, 0x1, R2 ;  /* 0x0000000106077824 */ /* 0x000fe400078e0202 */
[----:B------:R-:W-:Y:S01]  /*2b80*/  VIADD R2, R2, 0x80 ;  /* 0x0000008002027836 */ /* 0x000fe20000000000 */
[----:B------:R-:W-:-:S04]  /*2b90*/  LOP3.LUT R20, R21, R20, RZ, 0x3c, !PT ;  /* 0x0000001415147212 */ /* 0x000fc800078e3cff */
[----:B------:R-:W-:Y:S01]  /*2ba0*/  LOP3.LUT R21, R21, R20, RZ, 0x3c, !PT ;  /* 0x0000001415157212 */ /* 0x000fe200078e3cff */
[----:B0-----:R-:W-:-:S05]  /*2bb0*/  IMAD.WIDE.U32 R4, R7, 0x8, R4 ;  /* 0x0000000807047825 */ /* 0x001fca00078e0004 */
[----:B------:R0:W-:Y:S02]  /*2bc0*/  STG.E.64 desc[UR8][R4.64], R20 ;  /* 0x0000001404007986 */ /* 0x0001e4000c101b08 */
.L_x_8745:
[----:B------:R-:W-:-:S13]  /*2bd0*/  ISETP.GE.U32.AND P0, PT, R2, R29, PT ;  /* 0x0000001d0200720c */ /* 0x000fda0003f06070 */
        /* <DEDUP_REMOVED lines=9> */
.L_x_8746:
[----:B------:R-:W-:-:S13]  /*2c70*/  ISETP.GE.U32.AND P0, PT, R2, R29, PT ;  /* 0x0000001d0200720c */ /* 0x000fda0003f06070 */
[----:B------:R-:W-:Y:S05]  /*2c80*/  @P0 BRA `(.L_x_8748) ;  /* 0x0000000000580947 */ /* 0x000fea0003800000 */
[----:B------:R-:W2:Y:S01]  /*2c90*/  S2R R6, SR_CTAID.X ;  /* 0x0000000000067919 */ /* 0x000ea20000002500 */
[----:B01----:R-:W0:Y:S01]  /*2ca0*/  LDC.64 R4, c[0x0][0x398] ;  /* 0x0000e600ff047b82 */ /* 0x003e220000000a00 */
[----:B------:R-:W-:-:S04]  /*2cb0*/  LOP3.LUT R17, R17, R16, RZ, 0x3c, !PT ;  /* 0x0000001011117212 */ /* 0x000fc800078e3cff */
[----:B------:R-:W-:-:S04]  /*2cc0*/  LOP3.LUT R16, R17, R16, RZ, 0x3c, !PT ;  /* 0x0000001011107212 */ /* 0x000fc800078e3cff */
[----:B------:R-:W-:Y:S01]  /*2cd0*/  LOP3.LUT R17, R17, R16, RZ, 0x3c, !PT ;  /* 0x0000001011117212 */ /* 0x000fe200078e3cff */
[----:B--2---:R-:W-:-:S04]  /*2ce0*/  IMAD.SHL.U32 R6, R6, 0x400, RZ ;  /* 0x0000040006067824 */ /* 0x004fc800078e00ff */
[----:B------:R-:W-:Y:S02]  /*2cf0*/  IMAD.IADD R7, R6, 0x1, R2 ;  /* 0x0000000106077824 */ /* 0x000fe400078e0202 */
[----:B------:R-:W-:Y:S02]  /*2d00*/  VIADD R2, R2, 0x80 ;  /* 0x0000008002027836 */ /* 0x000fe40000000000 */
[----:B0-----:R-:W-:-:S05]  /*2d10*/  IMAD.WIDE.U32 R4, R7, 0x8, R4 ;  /* 0x0000000807047825 */ /* 0x001fca00078e0004 */
[----:B------:R1:W-:Y:S02]  /*2d20*/  STG.E.64 desc[UR8][R4.64], R16 ;  /* 0x0000001004007986 */ /* 0x0003e4000c101b08 */
.L_x_8747:
        /* <DEDUP_REMOVED lines=12> */
.L_x_8748:
[----:B------:R-:W-:-:S13]  /*2df0*/  ISETP.GE.U32.AND P0, PT, R2, R29, PT ;  /* 0x0000001d0200720c */ /* 0x000fda0003f06070 */
[----:B------:R-:W-:Y:S05]  /*2e00*/  @P0 BREAK.RELIABLE B1 ;  /* 0x0000000000010942 */ /* 0x000fea0003800100 */
[----:B------:R-:W-:Y:S05]  /*2e10*/  @P0 BRA `(.L_x_8750) ;  /* 0x0000000000580947 */ /* 0x000fea0003800000 */
[----:B------:R-:W3:Y:S01]  /*2e20*/  S2R R6, SR_CTAID.X ;  /* 0x0000000000067919 */ /* 0x000ee20000002500 */
[----:B012---:R-:W0:Y:S01]  /*2e30*/  LDC.64 R4, c[0x0][0x398] ;  /* 0x0000e600ff047b82 */ /* 0x007e220000000a00 */
[----:B------:R-:W-:-:S04]  /*2e40*/  LOP3.LUT R13, R13, R12, RZ, 0x3c, !PT ;  /* 0x0000000c0d0d7212 */ /* 0x000fc800078e3cff */
[----:B------:R-:W-:-:S04]  /*2e50*/  LOP3.LUT R12, R13, R12, RZ, 0x3c, !PT ;  /* 0x0000000c0d0c7212 */ /* 0x000fc800078e3cff */
[----:B------:R-:W-:Y:S01]  /*2e60*/  LOP3.LUT R13, R13, R12, RZ, 0x3c, !PT ;  /* 0x0000000c0d0d7212 */ /* 0x000fe200078e3cff */
[----:B---3--:R-:W-:-:S04]  /*2e70*/  IMAD.SHL.U32 R6, R6, 0x400, RZ ;  /* 0x0000040006067824 */ /* 0x008fc800078e00ff */
[----:B------:R-:W-:Y:S02]  /*2e80*/  IMAD.IADD R7, R6, 0x1, R2 ;  /* 0x0000000106077824 */ /* 0x000fe400078e0202 */
[----:B------:R-:W-:Y:S02]  /*2e90*/  VIADD R2, R2, 0x80 ;  /* 0x0000008002027836 */ /* 0x000fe40000000000 */
[----:B0-----:R-:W-:-:S05]  /*2ea0*/  IMAD.WIDE.U32 R4, R7, 0x8, R4 ;  /* 0x0000000807047825 */ /* 0x001fca00078e0004 */
[----:B------:R2:W-:Y:S02]  /*2eb0*/  STG.E.64 desc[UR8][R4.64], R12 ;  /* 0x0000000c04007986 */ /* 0x0005e4000c101b08 */
.L_x_8749:
[----:B------:R-:W-:Y:S05]  /*2ec0*/  BSYNC.RELIABLE B1 ;  /* 0x0000000000017941 */ /* 0x000fea0003800100 */
.L_x_8744:
[----:B------:R-:W3:Y:S01]  /*2ed0*/  S2R R6, SR_CTAID.X ;  /* 0x0000000000067919 */ /* 0x000ee20000002500 */
[----:B------:R-:W-:-:S13]  /*2ee0*/  ISETP.GE.U32.AND P0, PT, R2, R29, PT ;  /* 0x0000001d0200720c */ /* 0x000fda0003f06070 */
[----:B012---:R-:W0:Y:S01]  /*2ef0*/  @!P0 LDC.64 R4, c[0x0][0x398] ;  /* 0x0000e600ff048b82 */ /* 0x007e220000000a00 */
[----:B------:R-:W-:-:S04]  /*2f00*/  @!P0 LOP3.LUT R11, R11, R10, RZ, 0x3c, !PT ;  /* 0x0000000a0b0b8212 */ /* 0x000fc800078e3cff */
[----:B------:R-:W-:-:S04]  /*2f10*/  @!P0 LOP3.LUT R10, R11, R10, RZ, 0x3c, !PT ;  /* 0x0000000a0b0a8212 */ /* 0x000fc800078e3cff */
[----:B------:R-:W-:Y:S01]  /*2f20*/  @!P0 LOP3.LUT R11, R11, R10, RZ, 0x3c, !PT ;  /* 0x0000000a0b0b8212 */ /* 0x000fe200078e3cff */
[----:B---3--:R-:W-:-:S04]  /*2f30*/  IMAD.SHL.U32 R6, R6, 0x400, RZ ;  /* 0x0000040006067824 */ /* 0x008fc800078e00ff */
[----:B------:R-:W-:Y:S02]  /*2f40*/  @!P0 IMAD.IADD R7, R6, 0x1, R2 ;  /* 0x0000000106078824 */ /* 0x000fe400078e0202 */
[----:B------:R-:W-:Y:S02]  /*2f50*/  @!P0 VIADD R2, R2, 0x80 ;  /* 0x0000008002028836 */ /* 0x000fe40000000000 */
[----:B0-----:R-:W-:-:S05]  /*2f60*/  @!P0 IMAD.WIDE.U32 R4, R7, 0x8, R4 ;  /* 0x0000000807048825 */ /* 0x001fca00078e0004 */
[----:B------:R3:W-:Y:S02]  /*2f70*/  @!P0 STG.E.64 desc[UR8][R4.64], R10 ;  /* 0x0000000a04008986 */ /* 0x0007e4000c101b08 */
.L_x_8750:
[----:B------:R-:W-:Y:S05]  /*2f80*/  BSYNC.RECONVERGENT B0 ;  /* 0x0000000000007941 */ /* 0x000fea0003800200 */
.L_x_8743:
[----:B------:R-:W-:Y:S05]  /*2f90*/  WARPSYNC.ALL ;  /* 0x0000000000007948 */ /* 0x000fea0003800000 */
[----:B------:R-:W-:-:S13]  /*2fa0*/  ISETP.GE.U32.AND P0, PT, R2, R29, PT ;  /* 0x0000001d0200720c */ /* 0x000fda0003f06070 */
[----:B------:R-:W-:Y:S05]  /*2fb0*/  @P0 EXIT ;  /* 0x000000000000094d */ /* 0x000fea0003800000 */
[----:B------:R-:W4:Y:S01]  /*2fc0*/  S2R R6, SR_CTAID.X ;  /* 0x0000000000067919 */ /* 0x000f220000002500 */
[----:B0123--:R-:W0:Y:S01]  /*2fd0*/  LDC.64 R4, c[0x0][0x398] ;  /* 0x0000e600ff047b82 */ /* 0x00fe220000000a00 */
[----:B----4-:R-:W-:-:S04]  /*2fe0*/  IMAD.SHL.U32 R6, R6, 0x400, RZ ;  /* 0x0000040006067824 */ /* 0x010fc800078e00ff */
[----:B------:R-:W-:Y:S02]  /*2ff0*/  IMAD.IADD R7, R6, 0x1, R2 ;  /* 0x0000000106077824 */ /* 0x000fe400078e0202 */
[----:B------:R-:W-:Y:S02]  /*3000*/  IMAD.MOV.U32 R2, RZ, RZ, R0 ;  /* 0x000000ffff027224 */ /* 0x000fe400078e0000 */
[----:B0-----:R-:W-:-:S05]  /*3010*/  IMAD.WIDE.U32 R4, R7, 0x8, R4 ;  /* 0x0000000807047825 */ /* 0x001fca00078e0004 */
[----:B------:R-:W-:Y:S01]  /*3020*/  STG.E.64 desc[UR8][R4.64], R2 ;  /* 0x0000000204007986 */ /* 0x000fe2000c101b08 */
[----:B------:R-:W-:Y:S05]  /*3030*/  EXIT ;  /* 0x000000000000794d */ /* 0x000fea0003800000 */
.L_x_8664:
[----:B------:R-:W0:Y:S01]  /*3040*/  S2R R0, SR_CTAID.X ;  /* 0x0000000000007919 */ /* 0x000e220000002500 */
[----:B------:R-:W1:Y:S01]  /*3050*/  LDC.64 R2, c[0x0][0x3a0] ;  /* 0x0000e800ff027b82 */ /* 0x000e620000000a00 */
[----:B------:R-:W2:Y:S01]  /*3060*/  LDCU.64 UR6, c[0x0][0x388] ;  /* 0x00007100ff0677ac */ /* 0x000ea20008000a00 */
[----:B------:R-:W3:Y:S01]  /*3070*/  S2R R5, SR_TID.X ;  /* 0x0000000000057919 */ /* 0x000ee20000002100 */
[----:B0-----:R-:W-:-:S04]  /*3080*/  IMAD.SHL.U32 R0, R0, 0x400, RZ ;  /* 0x0000040000007824 */ /* 0x001fc800078e00ff */
[----:B-1----:R-:W-:-:S04]  /*3090*/  IMAD.WIDE.U32 R2, R0, 0x8, R2 ;  /* 0x0000000800027825 */ /* 0x002fc800078e0002 */
[----:B---3--:R-:W-:Y:S02]  /*30a0*/  IMAD.WIDE.U32 R2, R5, 0x20, R2 ;  /* 0x0000002005027825 */ /* 0x008fe400078e0002 */
[----:B------:R-:W0:Y:S03]  /*30b0*/  LDC.64 R4, c[0x0][0x388] ;  /* 0x0000e200ff047b82 */ /* 0x000e260000000a00 */
[----:B------:R-:W3:Y:S04]  /*30c0*/  LDG.E.ENL2.256 R20, R24, desc[UR8][R2.64] ;  /* 0xfe0000080218797e */ /* 0x000ee80008121914 */
[----:B------:R1:W5:Y:S01]  /*30d0*/  LDG.E.ENL2.256 R12, R16, desc[UR8][R2.64+0x1000] ;  /* 0xfe0080080210797e */ /* 0x000362000812190c */
[----:B--2---:R-:W-:Y:S01]  /*30e0*/  IMAD.U32 R36, RZ, RZ, UR6 ;  /* 0x00000006ff247e24 */ /* 0x004fe2000f8e00ff */
[----:B------:R-:W-:Y:S01]  /*30f0*/  BSSY.RECONVERGENT B0, `(.L_x_8751) ;  /* 0x0000028000007945 */ /* 0x000fe20003800200 */
[----:B------:R-:W-:-:S04]  /*3100*/  IMAD.U32 R37, RZ, RZ, UR7 ;  /* 0x00000007ff257e24 */ /* 0x000fc8000f8e00ff */
[----:B------:R1:W2:Y:S01]  /*3110*/  FRND.F64.TRUNC R34, R36 ;  /* 0x0000002400227313 */ /* 0x0002a2000030d800 */
[----:B0-----:R-:W-:-:S04]  /*3120*/  SHF.R.U32.HI R0, RZ, 0x14, R5 ;  /* 0x00000014ff007819 */ /* 0x001fc80000011605 */
[----:B------:R-:W-:-:S05]  /*3130*/  LOP3.LUT R0, R0, 0x7ff, RZ, 0xc0, !PT ;  /* 0x000007ff00007812 */ /* 0x000fca00078ec0ff */
[----:B------:R-:W-:-:S05]  /*3140*/  VIADD R51, R0, 0xfffffc0c ;  /* 0xfffffc0c00337836 */ /* 0x000fca0000000000 */
[CC--:B------:R-:W-:Y:S02]  /*3150*/  SHF.L.U32 R50, R4.reuse, R51.reuse, RZ ;  /* 0x0000003304327219 */ /* 0x0c0fe400000006ff */
[----:B------:R-:W-:Y:S02]  /*3160*/  SHF.L.U64.HI R51, R4, R51, R5 ;  /* 0x0000003304337219 */ /* 0x000fe40000010205 */
[----:B------:R-:W-:-:S04]  /*3170*/  ISETP.NE.U32.AND P0, PT, R50, RZ, PT ;  /* 0x000000ff3200720c */ /* 0x000fc80003f05070 */
[----:B------:R-:W-:-:S04]  /*3180*/  ISETP.NE.AND.EX P0, PT, R51, -0x80000000, PT, P0 ;  /* 0x800000003300780c */ /* 0x000fc80003f05300 */
[----:B------:R-:W-:-:S09]  /*3190*/  PLOP3.LUT P1, PT, P0, PT, PT, 0x8, 0x80 ;  /* 0x000000000080781c */ /* 0x000fd2000072e170 */
[----:B------:R-:W-:Y:S02]  /*31a0*/  DSETP.NEU.AND P2, PT, |R36|, 0.5, !P0 ;  /* 0x3fe000002400742a */ /* 0x000fe4000474d200 */
[----:B---3--:R-:W-:-:S06]  /*31b0*/  DSETP.NEU.AND P4, PT, R24, RZ, PT ;  /* 0x000000ff1800722a */ /* 0x008fcc0003f8d000 */
[----:B------:R-:W-:-:S08]  /*31c0*/  ISETP.GE.OR P5, PT, R5, RZ, P4 ;  /* 0x000000ff0500720c */ /* 0x000fd000027a6670 */
[----:B------:R-:W-:Y:S01]  /*31d0*/  @!P4 SEL R33, R25, RZ, P2 ;  /* 0x000000ff1921c207 */ /* 0x000fe20001000000 */
[----:B------:R-:W-:Y:S01]  /*31e0*/  @!P4 IMAD.MOV.U32 R32, RZ, RZ, RZ ;  /* 0x000000ffff20c224 */ /* 0x000fe200078e00ff */
[----:B------:R-:W-:-:S03]  /*31f0*/  @!P4 PLOP3.LUT P3, PT, P2, PT, PT, 0x80, 0x8 ;  /* 0x000000000008c81c */ /* 0x000fc6000176f070 */
[----:B------:R-:W-:Y:S01]  /*3200*/  @!P5 LOP3.LUT R33, R33, 0x7ff00000, RZ, 0xfc, !PT ;  /* 0x7ff000002121d812 */ /* 0x000fe200078efcff */
[----:B-12---:R-:W-:Y:S09]  /*3210*/  @!P4 BRA `(.L_x_8752) ;  /* 0x000000000054c947 */ /* 0x006ff20003800000 */
[----:B------:R-:W-:Y:S01]  /*3220*/  DADD R2, -RZ, |R24| ;  /* 0x00000000ff027229 */ /* 0x000fe20000000518 */
[----:B------:R-:W-:Y:S01]  /*3230*/  BSSY.RECONVERGENT B1, `(.L_x_8753) ;  /* 0x0000004000017945 */ /* 0x000fe20003800200 */
[----:B------:R-:W-:-:S08]  /*3240*/  MOV R0, 0x3270 ;  /* 0x0000327000007802 */ /* 0x000fd00000000f00 */
[----:B------:R-:W-:-:S07]  /*3250*/  IMAD.MOV.U32 R4, RZ, RZ, R2 ;  /* 0x000000ffff047224 */ /* 0x000fce00078e0002 */
[----:B-----5:R-:W-:Y:S05]  /*3260*/  CALL.REL.NOINC `($_ZN2at6native29vectorized_elementwise_kernelILi4EZNS0_50_GLOBAL__N__2680c7bb_12_PowKernel_cu_7dd49032_300329pow_tensor_scalar_kernel_implIddEEvRNS_18TensorIteratorBaseET0_EUldE2_St5arrayIPcLm2EEEEviS6_T1_$__internal_accurate_pow) ;  /* 0x0000002000d07944 */ /* 0x020fea0003c00000 */
[----:B------:R-:W-:Y:S05]  /*3270*/  BSYNC.RECONVERGENT B1 ;  /* 0x0000000000017941 */ /* 0x000fea0003800200 */
.L_x_8753:
[----:B------:R-:W0:Y:S01]  /*3280*/  LDCU.64 UR6, c[0x0][0x388] ;  /* 0x00007100ff0677ac */ /* 0x000e220008000a00 */
[----:B------:R-:W-:Y:S01]  /*3290*/  IMAD.MOV.U32 R6, RZ, RZ, R3 ;  /* 0x000000ffff067224 */ /* 0x000fe200078e0003 */
[----:B------:R-:W-:Y:S01]  /*32a0*/  ISETP.GE.AND P0, PT, R25, RZ, PT ;  /* 0x000000ff1900720c */ /* 0x000fe20003f06270 */
[----:B------:R-:W-:Y:S01]  /*32b0*/  IMAD.MOV.U32 R7, RZ, RZ, R4 ;  /* 0x000000ffff077224 */ /* 0x000fe200078e0004 */
[----:B------:R-:W-:-:S05]  /*32c0*/  PLOP3.LUT P3, PT, P1, PT, PT, 0x80, 0x8 ;  /* 0x000000000008781c */ /* 0x000fca0000f6f070 */
[----:B------:R-:W-:Y:S01]  /*32d0*/  DADD R6, -RZ, -R6 ;  /* 0x00000000ff067229 */ /* 0x000fe20000000906 */
[----:B0-----:R-:W-:-:S09]  /*32e0*/  IMAD.U32 R36, RZ, RZ, UR6 ;  /* 0x00000006ff247e24 */ /* 0x001fd2000f8e00ff */
[-C--:B------:R-:W-:Y:S01]  /*32f0*/  FSEL R32, R6, R3.reuse, P1 ;  /* 0x0000000306207208 */ /* 0x080fe20000800000 */
[----:B------:R-:W-:Y:S01]  /*3300*/  IMAD.U32 R37, RZ, RZ, UR7 ;  /* 0x00000007ff257e24 */ /* 0x000fe2000f8e00ff */
[-C--:B------:R-:W-:Y:S02]  /*3310*/  FSEL R7, R7, R4.reuse, P1 ;  /* 0x0000000407077208 */ /* 0x080fe40000800000 */
[----:B------:R-:W-:Y:S02]  /*3320*/  FSEL R32, R32, R3, !P0 ;  /* 0x0000000320207208 */ /* 0x000fe40004000000 */
[----:B------:R-:W-:Y:S01]  /*3330*/  FSEL R33, R7, R4, !P0 ;  /* 0x0000000407217208 */ /* 0x000fe20004000000 */
[----:B------:R-:W-:-:S14]  /*3340*/  DSETP.NEU.AND P4, PT, R34, R36, PT ;  /* 0x000000242200722a */ /* 0x000fdc0003f8d000 */
[----:B------:R-:W-:Y:S02]  /*3350*/  @P4 FSEL R32, R32, RZ, P0 ;  /* 0x000000ff20204208 */ /* 0x000fe40000000000 */
[----:B------:R-:W-:-:S07]  /*3360*/  @P4 FSEL R33, R33, -QNAN , P0 ;  /* 0xfff8000021214808 */ /* 0x000fce0000000000 */
.L_x_8752:
[----:B------:R-:W-:Y:S05]  /*3370*/  BSYNC.RECONVERGENT B0 ;  /* 0x0000000000007941 */ /* 0x000fea0003800200 */
.L_x_8751:
        /* <DEDUP_REMOVED lines=30> */
.L_x_8755:
[----:B------:R-:W-:Y:S05]  /*3560*/  BSYNC.RECONVERGENT B0 ;  /* 0x0000000000007941 */ /* 0x000fea0003800200 */
.L_x_8754:
[----:B------:R-:W-:Y:S01]  /*3570*/  DSETP.NEU.AND P0, PT, R26, RZ, PT ;  /* 0x000000ff1a00722a */ /* 0x000fe20003f0d000 */
[----:B------:R-:W-:-:S13]  /*3580*/  BSSY.RECONVERGENT B0, `(.L_x_8756) ;  /* 0x000001e000007945 */ /* 0x000fda0003800200 */
[----:B------:R-:W-:Y:S05]  /*3590*/  @!P0 BRA `(.L_x_8757) ;  /* 0x0000000000608947 */ /* 0x000fea0003800000 */
[----:B------:R-:W-:Y:S01]  /*35a0*/  DADD R4, -RZ, |R26| ;  /* 0x00000000ff047229 */ /* 0x000fe2000000051a */
[----:B------:R-:W-:Y:S01]  /*35b0*/  BSSY.RECONVERGENT B1, `(.L_x_8758) ;  /* 0x0000004000017945 */ /* 0x000fe20003800200 */
[----:B------:R-:W-:-:S08]  /*35c0*/  MOV R0, 0x35f0 ;  /* 0x000035f000007802 */ /* 0x000fd00000000f00 */
[----:B------:R-:W-:-:S07]  /*35d0*/  IMAD.MOV.U32 R3, RZ, RZ, R5 ;  /* 0x000000ffff037224 */ /* 0x000fce00078e0005 */
[----:B-----5:R-:W-:Y:S05]  /*35e0*/  CALL.REL.NOINC `($_ZN2at6native29vectorized_elementwise_kernelILi4EZNS0_50_GLOBAL__N__2680c7bb_12_PowKernel_cu_7dd49032_300329pow_tensor_scalar_kernel_implIddEEvRNS_18TensorIteratorBaseET0_EUldE2_St5arrayIPcLm2EEEEviS6_T1_$__internal_accurate_pow) ;  /* 0x0000001c00f07944 */ /* 0x020fea0003c00000 */
[----:B------:R-:W-:Y:S05]  /*35f0*/  BSYNC.RECONVERGENT B1 ;  /* 0x0000000000017941 */ /* 0x000fea0003800200 */
.L_x_8758:
        /* <DEDUP_REMOVED lines=18> */
.L_x_8757:
[----:B------:R-:W-:Y:S01]  /*3720*/  SEL R31, R27, RZ, P2 ;  /* 0x000000ff1b1f7207 */ /* 0x000fe20001000000 */
[----:B------:R-:W-:Y:S01]  /*3730*/  IMAD.MOV.U32 R30, RZ, RZ, RZ ;  /* 0x000000ffff1e7224 */ /* 0x000fe200078e00ff */
[----:B------:R-:W-:Y:S02]  /*3740*/  PLOP3.LUT P0, PT, P2, PT, PT, 0x80, 0x8 ;  /* 0x000000000008781c */ /* 0x000fe4000170f070 */
[----:B------:R-:W-:-:S11]  /*3750*/  @!P4 LOP3.LUT R31, R31, 0x7ff00000, RZ, 0xfc, !PT ;  /* 0x7ff000001f1fc812 */ /* 0x000fd600078efcff */
.L_x_8759:
[----:B------:R-:W-:Y:S05]  /*3760*/  BSYNC.RECONVERGENT B0 ;  /* 0x0000000000007941 */ /* 0x000fea0003800200 */
.L_x_8756:
        /* <DEDUP_REMOVED lines=11> */
[----:B------:R-:W0:Y:S01]  /*3820*/  LDC R0, c[0x0][0x38c] ;  /* 0x0000e300ff007b82 */ /* 0x000e220000000800 */
[----:B------:R-:W-:Y:S01]  /*3830*/  IMAD.MOV.U32 R30, RZ, RZ, RZ ;  /* 0x000000ffff1e7224 */ /* 0x000fe200078e00ff */
[----:B0-----:R-:W-:-:S04]  /*3840*/  LOP3.LUT R0, R0, 0x7fffffff, RZ, 0xc0, !PT ;  /* 0x7fffffff00007812 */ /* 0x001fc800078ec0ff */
[----:B------:R-:W-:-:S04]  /*3850*/  ISETP.NE.AND P3, PT, R0, 0x3fe00000, PT ;  /* 0x3fe000000000780c */ /* 0x000fc80003f65270 */
[-C--:B------:R-:W-:Y:S02]  /*3860*/  SEL R31, R6, R2.reuse, P3 ;  /* 0x00000002061f7207 */ /* 0x080fe40001800000 */
[----:B------:R-:W-:Y:S02]  /*3870*/  ISETP.GE.AND P3, PT, R27, RZ, PT ;  /* 0x000000ff1b00720c */ /* 0x000fe40003f66270 */
[----:B------:R-:W-:-:S04]  /*3880*/  SEL R31, R31, R2, P0 ;  /* 0x000000021f1f7207 */ /* 0x000fc80000000000 */
[----:B------:R-:W-:Y:S01]  /*3890*/  SEL R31, R31, R2, !P3 ;  /* 0x000000021f1f7207 */ /* 0x000fe20005800000 */
[----:B------:R-:W-:Y:S06]  /*38a0*/  BRA `(.L_x_8761) ;  /* 0x0000000000287947 */ /* 0x000fec0003800000 */
.L_x_8763:
        /* <DEDUP_REMOVED lines=9> */
.L_x_8762:
[----:B------:R-:W-:-:S11]  /*3940*/  DADD R30, R26, R36 ;  /* 0x000000001a1e7229 */ /* 0x000fd60000000024 */
.L_x_8761:
[----:B------:R-:W-:Y:S05]  /*3950*/  BSYNC.RECONVERGENT B0 ;  /* 0x0000000000007941 */ /* 0x000fea0003800200 */
.L_x_8760:
        /* <DEDUP_REMOVED lines=9> */
.L_x_8766:
        /* <DEDUP_REMOVED lines=18> */
.L_x_8765:
[----:B------:R-:W0:Y:S01]  /*3b10*/  LDCU UR6, c[0x0][0x38c] ;  /* 0x00007180ff0677ac */ /* 0x000e220008000800 */
[----:B------:R-:W-:Y:S01]  /*3b20*/  SEL R29, R21, RZ, P2 ;  /* 0x000000ff151d7207 */ /* 0x000fe20001000000 */
[----:B------:R-:W-:Y:S01]  /*3b30*/  IMAD.MOV.U32 R28, RZ, RZ, RZ ;  /* 0x000000ffff1c7224 */ /* 0x000fe200078e00ff */
[----:B------:R-:W-:Y:S02]  /*3b40*/  PLOP3.LUT P0, PT, P2, PT, PT, 0x80, 0x8 ;  /* 0x000000000008781c */ /* 0x000fe4000170f070 */
[----:B0-----:R-:W-:-:S13]  /*3b50*/  ISETP.LE.AND P3, PT, RZ, UR6, PT ;  /* 0x00000006ff007c0c */ /* 0x001fda000bf63270 */
[----:B------:R-:W-:-:S07]  /*3b60*/  @!P3 LOP3.LUT R29, R29, 0x7ff00000, RZ, 0xfc, !PT ;  /* 0x7ff000001d1db812 */ /* 0x000fce00078efcff */
.L_x_8767:
[----:B------:R-:W-:Y:S05]  /*3b70*/  BSYNC.RECONVERGENT B0 ;  /* 0x0000000000007941 */ /* 0x000fea0003800200 */
.L_x_8764:
        /* <DEDUP_REMOVED lines=20> */
.L_x_8771:
        /* <DEDUP_REMOVED lines=9> */
.L_x_8770:
[----:B------:R-:W-:-:S11]  /*3d50*/  DADD R28, R20, R36 ;  /* 0x00000000141c7229 */ /* 0x000fd60000000024 */
.L_x_8769:
[----:B------:R-:W-:Y:S05]  /*3d60*/  BSYNC.RECONVERGENT B0 ;  /* 0x0000000000007941 */ /* 0x000fea0003800200 */
.L_x_8768:
        /* <DEDUP_REMOVED lines=9> */
.L_x_8774:
        /* <DEDUP_REMOVED lines=18> */
.L_x_8773:
[----:B------:R-:W0:Y:S01]  /*3f20*/  LDCU UR6, c[0x0][0x38c] ;  /* 0x00007180ff0677ac */ /* 0x000e220008000800 */
[----:B------:R-:W-:Y:S01]  /*3f30*/  SEL R11, R23, RZ, P2 ;  /* 0x000000ff170b7207 */ /* 0x000fe20001000000 */
[----:B------:R-:W-:Y:S01]  /*3f40*/  IMAD.MOV.U32 R10, RZ, RZ, RZ ;  /* 0x000000ffff0a7224 */ /* 0x000fe200078e00ff */
[----:B------:R-:W-:Y:S02]  /*3f50*/  PLOP3.LUT P0, PT, P2, PT, PT, 0x80, 0x8 ;  /* 0x000000000008781c */ /* 0x000fe4000170f070 */
[----:B0-----:R-:W-:-:S13]  /*3f60*/  ISETP.LE.AND P3, PT, RZ, UR6, PT ;  /* 0x00000006ff007c0c */ /* 0x001fda000bf63270 */
[----:B------:R-:W-:-:S07]  /*3f70*/  @!P3 LOP3.LUT R11, R11, 0x7ff00000, RZ, 0xfc, !PT ;  /* 0x7ff000000b0bb812 */ /* 0x000fce00078efcff */
.L_x_8775:
[----:B------:R-:W-:Y:S05]  /*3f80*/  BSYNC.RECONVERGENT B0 ;  /* 0x0000000000007941 */ /* 0x000fea0003800200 */
.L_x_8772:
        /* <DEDUP_REMOVED lines=20> */
.L_x_8779:
        /* <DEDUP_REMOVED lines=9> */
.L_x_8778:
[----:B------:R-:W-:-:S11]  /*4160*/  DADD R10, R22, R36 ;  /* 0x00000000160a7229 */ /* 0x000fd60000000024 */
.L_x_8777:
[----:B------:R-:W-:Y:S05]  /*4170*/  BSYNC.RECONVERGENT B0 ;  /* 0x0000000000007941 */ /* 0x000fea0003800200 */
.L_x_8776:
[----:B-----5:R-:W-:Y:S01]  /*4180*/  DSETP.NEU.AND P0, PT, R16, RZ, PT ;  /* 0x000000ff1000722a */ /* 0x020fe20003f0d000 */
[----:B------:R-:W-:-:S13]  /*4190*/  BSSY.RECONVERGENT B0, `(.L_x_8780) ;  /* 0x0000020000007945 */ /* 0x000fda0003800200 */
[----:B------:R-:W-:Y:S05]  /*41a0*/  @!P0 BRA `(.L_x_8781) ;  /* 0x0000000000608947 */ /* 0x000fea0003800000 */
[----:B------:R-:W-:Y:S01]  /*41b0*/  DADD R4, -RZ, |R16| ;  /* 0x00000000ff047229 */ /* 0x000fe20000000510 */
[----:B------:R-:W-:Y:S01]  /*41c0*/  BSSY.RECONVERGENT B1, `(.L_x_8782) ;  /* 0x0000004000017945 */ /* 0x000fe20003800200 */
[----:B------:R-:W-:-:S08]  /*41d0*/  MOV R0, 0x4200 ;  /* 0x0000420000007802 */ /* 0x000fd00000000f00 */
[----:B------:R-:W-:-:S07]  /*41e0*/  IMAD.MOV.U32 R3, RZ, RZ, R5 ;  /* 0x000000ffff037224 */ /* 0x000fce00078e0005 */
[----:B------:R-:W-:Y:S05]  /*41f0*/  CALL.REL.NOINC `($_ZN2at6native29vectorized_elementwise_kernelILi4EZNS0_50_GLOBAL__N__2680c7bb_12_PowKernel_cu_7dd49032_300329pow_tensor_scalar_kernel_implIddEEvRNS_18TensorIteratorBaseET0_EUldE2_St5arrayIPcLm2EEEEviS6_T1_$__internal_accurate_pow) ;  /* 0x0000001000ec7944 */ /* 0x000fea0003c00000 */
[----:B------:R-:W-:Y:S05]  /*4200*/  BSYNC.RECONVERGENT B1 ;  /* 0x0000000000017941 */ /* 0x000fea0003800200 */
.L_x_8782:
        /* <DEDUP_REMOVED lines=18> */
.L_x_8781:
[----:B------:R-:W0:Y:S01]  /*4330*/  LDCU UR6, c[0x0][0x38c] ;  /* 0x00007180ff0677ac */ /* 0x000e220008000800 */
[----:B------:R-:W-:Y:S01]  /*4340*/  SEL R9, R17, RZ, P2 ;  /* 0x000000ff11097207 */ /* 0x000fe20001000000 */
[----:B------:R-:W-:Y:S01]  /*4350*/  IMAD.MOV.U32 R8, RZ, RZ, RZ ;  /* 0x000000ffff087224 */ /* 0x000fe200078e00ff */
[----:B------:R-:W-:Y:S02]  /*4360*/  PLOP3.LUT P0, PT, P2, PT, PT, 0x80, 0x8 ;  /* 0x000000000008781c */ /* 0x000fe4000170f070 */
[----:B0-----:R-:W-:-:S13]  /*4370*/  ISETP.LE.AND P3, PT, RZ, UR6, PT ;  /* 0x00000006ff007c0c */ /* 0x001fda000bf63270 */
[----:B------:R-:W-:-:S07]  /*4380*/  @!P3 LOP3.LUT R9, R9, 0x7ff00000, RZ, 0xfc, !PT ;  /* 0x7ff000000909b812 */ /* 0x000fce00078efcff */
.L_x_8783:
[----:B------:R-:W-:Y:S05]  /*4390*/  BSYNC.RECONVERGENT B0 ;  /* 0x0000000000007941 */ /* 0x000fea0003800200 */
.L_x_8780:
        /* <DEDUP_REMOVED lines=20> */
.L_x_8787:
        /* <DEDUP_REMOVED lines=9> */
.L_x_8786:
[----:B------:R-:W-:-:S11]  /*4570*/  DADD R8, R16, R36 ;  /* 0x0000000010087229 */ /* 0x000fd60000000024 */
.L_x_8785:
[----:B------:R-:W-:Y:S05]  /*4580*/  BSYNC.RECONVERGENT B0 ;  /* 0x0000000000007941 */ /* 0x000fea0003800200 */
.L_x_8784:
[----:B------:R-:W-:Y:S01]  /*4590*/  DSETP.NEU.AND P0, PT, R18, RZ, PT ;  /* 0x000000ff1200722a */ /* 0x000fe20003f0d000 */
        /* <DEDUP_REMOVED lines=8> */
.L_x_8790:
        /* <DEDUP_REMOVED lines=18> */
.L_x_8789:
[----:B------:R-:W0:Y:S01]  /*4740*/  LDCU UR6, c[0x0][0x38c] ;  /* 0x00007180ff0677ac */ /* 0x000e220008000800 */
[----:B------:R-:W-:Y:S01]  /*4750*/  SEL R7, R19, RZ, P2 ;  /* 0x000000ff13077207 */ /* 0x000fe20001000000 */
[----:B------:R-:W-:Y:S01]  /*4760*/  IMAD.MOV.U32 R6, RZ, RZ, RZ ;  /* 0x000000ffff067224 */ /* 0x000fe200078e00ff */
[----:B------:R-:W-:Y:S02]  /*4770*/  PLOP3.LUT P0, PT, P2, PT, PT, 0x80, 0x8 ;  /* 0x000000000008781c */ /* 0x000fe4000170f070 */
[----:B0-----:R-:W-:-:S13]  /*4780*/  ISETP.LE.AND P3, PT, RZ, UR6, PT ;  /* 0x00000006ff007c0c */ /* 0x001fda000bf63270 */
[----:B------:R-:W-:-:S07]  /*4790*/  @!P3 LOP3.LUT R7, R7, 0x7ff00000, RZ, 0xfc, !PT ;  /* 0x7ff000000707b812 */ /* 0x000fce00078efcff */
.L_x_8791:
[----:B------:R-:W-:Y:S05]  /*47a0*/  BSYNC.RECONVERGENT B0 ;  /* 0x0000000000007941 */ /* 0x000fea0003800200 */
.L_x_8788:
        /* <DEDUP_REMOVED lines=12> */
[----:B------:R-:W-:Y:S02]  /*4870*/  VIADD R3, R2, 0x80000000 ;  /* 0x8000000002037836 */ /* 0x000fe40000000000 */
        /* <DEDUP_REMOVED lines=8> */
.L_x_8795:
        /* <DEDUP_REMOVED lines=9> */
.L_x_8794:
[----:B------:R-:W-:-:S11]  /*4990*/  DADD R6, R18, R36 ;  /* 0x0000000012067229 */ /* 0x000fd60000000024 */
.L_x_8793:
[----:B------:R-:W-:Y:S05]  /*49a0*/  BSYNC.RECONVERGENT B0 ;  /* 0x0000000000007941 */ /* 0x000fea0003800200 */
.L_x_8792:
        /* <DEDUP_REMOVED lines=9> */
.L_x_8798:
        /* <DEDUP_REMOVED lines=19> */
.L_x_8797:
[----:B------:R-:W0:Y:S01]  /*4b70*/  LDCU UR6, c[0x0][0x38c] ;  /* 0x00007180ff0677ac */ /* 0x000e220008000800 */
[----:B------:R-:W-:Y:S01]  /*4b80*/  SEL R5, R13, RZ, P2 ;  /* 0x000000ff0d057207 */ /* 0x000fe20001000000 */
[----:B------:R-:W-:Y:S01]  /*4b90*/  IMAD.MOV.U32 R4, RZ, RZ, RZ ;  /* 0x000000ffff047224 */ /* 0x000fe200078e00ff */
[----:B------:R-:W-:Y:S02]  /*4ba0*/  PLOP3.LUT P0, PT, P2, PT, PT, 0x80, 0x8 ;  /* 0x000000000008781c */ /* 0x000fe4000170f070 */
[----:B0-----:R-:W-:-:S13]  /*4bb0*/  ISETP.LE.AND P3, PT, RZ, UR6, PT ;  /* 0x00000006ff007c0c */ /* 0x001fda000bf63270 */
[----:B------:R-:W-:-:S07]  /*4bc0*/  @!P3 LOP3.LUT R5, R5, 0x7ff00000, RZ, 0xfc, !PT ;  /* 0x7ff000000505b812 */ /* 0x000fce00078efcff */
.L_x_8799:
[----:B------:R-:W-:Y:S05]  /*4bd0*/  BSYNC.RECONVERGENT B0 ;  /* 0x0000000000007941 */ /* 0x000fea0003800200 */
.L_x_8796:
        /* <DEDUP_REMOVED lines=21> */
.L_x_8803:
        /* <DEDUP_REMOVED lines=9> */
.L_x_8802:
[----:B------:R-:W-:-:S11]  /*4dc0*/  DADD R4, R12, R36 ;  /* 0x000000000c047229 */ /* 0x000fd60000000024 */
.L_x_8801:
[----:B------:R-:W-:Y:S05]  /*4dd0*/  BSYNC.RECONVERGENT B0 ;  /* 0x0000000000007941 */ /* 0x000fea0003800200 */
.L_x_8800:
[----:B------:R-:W-:Y:S01]  /*4de0*/  DADD R38, -RZ, |R14| ;  /* 0x00000000ff267229 */ /* 0x000fe2000000050e */
[----:B------:R-:W-:Y:S01]  /*4df0*/  ISETP.NE.U32.AND P0, PT, R50, RZ, PT ;  /* 0x000000ff3200720c */ /* 0x000fe20003f05070 */
[----:B------:R-:W-:Y:S01]  /*4e00*/  DSETP.NEU.AND P3, PT, R12, 1, PT ;  /* 0x3ff000000c00742a */ /* 0x000fe20003f6d000 */
[----:B------:R-:W-:Y:S01]  /*4e10*/  BSSY.RECONVERGENT B0, `(.L_x_8804) ;  /* 0x000000b000007945 */ /* 0x000fe20003800200 */
[----:B------:R-:W-:Y:S01]  /*4e20*/  DSETP.NEU.AND P4, PT, R36, RZ, PT ;  /* 0x000000ff2400722a */ /* 0x000fe20003f8d000 */
[----:B------:R-:W-:Y:S02]  /*4e30*/  ISETP.NE.AND.EX P0, PT, R51, -0x80000000, PT, P0 ;  /* 0x800000003300780c */ /* 0x000fe40003f05300 */
[----:B------:R-:W-:Y:S02]  /*4e40*/  MOV R0, 0x4ec0 ;  /* 0x00004ec000007802 */ /* 0x000fe40000000f00 */
[----:B------:R-:W-:Y:S01]  /*4e50*/  FSEL R13, R4, RZ, P3 ;  /* 0x000000ff040d7208 */ /* 0x000fe20001800000 */
[----:B------:R-:W-:Y:S01]  /*4e60*/  IMAD.MOV.U32 R4, RZ, RZ, R38 ;  /* 0x000000ffff047224 */ /* 0x000fe200078e0026 */
[----:B------:R-:W-:Y:S01]  /*4e70*/  FSEL R12, R5, 1.875, P3 ;  /* 0x3ff00000050c7808 */ /* 0x000fe20001800000 */
[----:B------:R-:W-:Y:S01]  /*4e80*/  IMAD.MOV.U32 R3, RZ, RZ, R39 ;  /* 0x000000ffff037224 */ /* 0x000fe200078e0027 */
[----:B------:R-:W-:-:S02]  /*4e90*/  FSEL R13, R13, RZ, P4 ;  /* 0x000000ff0d0d7208 */ /* 0x000fc40002000000 */
[----:B------:R-:W-:-:S07]  /*4ea0*/  FSEL R12, R12, 1.875, P4 ;  /* 0x3ff000000c0c7808 */ /* 0x000fce0002000000 */
[----:B------:R-:W-:Y:S05]  /*4eb0*/  CALL.REL.NOINC `($_ZN2at6native29vectorized_elementwise_kernelILi4EZNS0_50_GLOBAL__N__2680c7bb_12_PowKernel_cu_7dd49032_300329pow_tensor_scalar_kernel_implIddEEvRNS_18TensorIteratorBaseET0_EUldE2_St5arrayIPcLm2EEEEviS6_T1_$__internal_accurate_pow) ;  /* 0x0000000400bc7944 */ /* 0x000fea0003c00000 */
[----:B------:R-:W-:Y:S05]  /*4ec0*/  BSYNC.RECONVERGENT B0 ;  /* 0x0000000000007941 */ /* 0x000fea0003800200 */
.L_x_8804:
[----:B------:R-:W-:Y:S01]  /*4ed0*/  DSETP.NEU.AND P3, PT, R14, RZ, PT ;  /* 0x000000ff0e00722a */ /* 0x000fe20003f6d000 */
[----:B------:R-:W0:Y:S01]  /*4ee0*/  LDC.64 R36, c[0x0][0x388] ;  /* 0x0000e200ff247b82 */ /* 0x000e220000000a00 */
[----:B------:R-:W-:Y:S01]  /*4ef0*/  IMAD.MOV.U32 R38, RZ, RZ, R3 ;  /* 0x000000ffff267224 */ /* 0x000fe200078e0003 */
[----:B------:R-:W-:Y:S01]  /*4f00*/  PLOP3.LUT P5, PT, PT, PT, PT, 0x8, 0x80 ;  /* 0x000000000080781c */ /* 0x000fe20003fae170 */
[----:B------:R-:W-:Y:S01]  /*4f10*/  IMAD.MOV.U32 R39, RZ, RZ, R4 ;  /* 0x000000ffff277224 */ /* 0x000fe200078e0004 */
[----:B------:R-:W-:Y:S05]  /*4f20*/  BSSY.RECONVERGENT B0, `(.L_x_8805) ;  /* 0x0000030000007945 */ /* 0x000fea0003800200 */
[----:B------:R-:W-:-:S04]  /*4f30*/  DADD R38, -RZ, -R38 ;  /* 0x00000000ff267229 */ /* 0x000fc80000000926 */
[----:B------:R-:W1:Y:S01]  /*4f40*/  @!P3 LDC R0, c[0x0][0x38c] ;  /* 0x0000e300ff00bb82 */ /* 0x000e620000000800 */
[----:B------:R-:W-:-:S05]  /*4f50*/  @!P3 PLOP3.LUT P1, PT, P2, PT, PT, 0x80, 0x8 ;  /* 0x000000000008b81c */ /* 0x000fca000172f070 */
[----:B------:R-:W-:Y:S01]  /*4f60*/  FSEL R5, R39, R4, !P0 ;  /* 0x0000000427057208 */ /* 0x000fe20004000000 */
[--C-:B0-----:R-:W-:Y:S02]  /*4f70*/  @P3 DSETP.NEU.AND P4, PT, R34, R36.reuse, PT ;  /* 0x000000242200322a */ /* 0x101fe40003f8d000 */
[----:B------:R-:W-:-:S04]  /*4f80*/  DADD R34, R14, R36 ;  /* 0x000000000e227229 */ /* 0x000fc80000000024 */
[----:B------:R-:W-:-:S06]  /*4f90*/  @P3 PLOP3.LUT P5, PT, P4, PT, PT, 0x80, 0x8 ;  /* 0x000000000008381c */ /* 0x000fcc00027af070 */
[----:B------:R-:W-:Y:S02]  /*4fa0*/  LOP3.LUT R34, R35, 0x7ff00000, RZ, 0xc0, !PT ;  /* 0x7ff0000023227812 */ /* 0x000fe400078ec0ff */
[----:B-1----:R-:W-:Y:S02]  /*4fb0*/  ISETP.GE.OR P4, PT, R0, RZ, P3 ;  /* 0x000000ff0000720c */ /* 0x002fe40001f86670 */
[----:B------:R-:W-:Y:S02]  /*4fc0*/  FSEL R0, R38, R3, !P0 ;  /* 0x0000000326007208 */ /* 0x000fe40004000000 */
[----:B------:R-:W-:Y:S02]  /*4fd0*/  ISETP.NE.AND P6, PT, R34, 0x7ff00000, PT ;  /* 0x7ff000002200780c */ /* 0x000fe40003fc5270 */
[----:B------:R-:W-:-:S04]  /*4fe0*/  ISETP.GE.AND P0, PT, R15, RZ, PT ;  /* 0x000000ff0f00720c */ /* 0x000fc80003f06270 */
[----:B------:R-:W-:Y:S02]  /*4ff0*/  FSEL R3, R0, R3, !P0 ;  /* 0x0000000300037208 */ /* 0x000fe40004000000 */
[----:B------:R-:W-:Y:S02]  /*5000*/  @!P3 SEL R0, R15, RZ, P2 ;  /* 0x000000ff0f00b207 */ /* 0x000fe40001000000 */
[----:B------:R-:W-:Y:S02]  /*5010*/  @P5 FSEL R3, R3, RZ, P0 ;  /* 0x000000ff03035208 */ /* 0x000fe40000000000 */
[----:B------:R-:W-:Y:S02]  /*5020*/  FSEL R5, R5, R4, !P0 ;  /* 0x0000000405057208 */ /* 0x000fe40004000000 */
[----:B------:R-:W-:Y:S01]  /*5030*/  @!P4 LOP3.LUT R0, R0, 0x7ff00000, RZ, 0xfc, !PT ;  /* 0x7ff000000000c812 */ /* 0x000fe200078efcff */
[----:B------:R-:W-:Y:S01]  /*5040*/  @P3 IMAD.MOV.U32 R4, RZ, RZ, R3 ;  /* 0x000000ffff043224 */ /* 0x000fe200078e0003 */
[----:B------:R-:W-:Y:S01]  /*5050*/  @P5 FSEL R5, R5, -QNAN , P0 ;  /* 0xfff8000005055808 */ /* 0x000fe20000000000 */
[----:B------:R-:W-:-:S02]  /*5060*/  @!P3 IMAD.MOV.U32 R4, RZ, RZ, RZ ;  /* 0x000000ffff04b224 */ /* 0x000fc400078e00ff */
        /* <DEDUP_REMOVED lines=13> */
[----:B------:R-:W-:-:S04]  /*5140*/  SEL R3, R3, R2, P2 ;  /* 0x0000000203037207 */ /* 0x000fc80001000000 */
[----:B------:R-:W-:-:S05]  /*5150*/  @!P0 SEL R2, R3, R2, P1 ;  /* 0x0000000203028207 */ /* 0x000fca0000800000 */
[----:B------:R-:W-:Y:S01]  /*5160*/  IMAD.MOV.U32 R5, RZ, RZ, R2 ;  /* 0x000000ffff057224 */ /* 0x000fe200078e0002 */
[----:B------:R-:W-:Y:S06]  /*5170*/  BRA `(.L_x_8806) ;  /* 0x0000000000287947 */ /* 0x000fec0003800000 */
.L_x_8808:
        /* <DEDUP_REMOVED lines=9> */
.L_x_8807:
[----:B------:R-:W-:-:S11]  /*5210*/  DADD R4, R14, R36 ;  /* 0x000000000e047229 */ /* 0x000fd60000000024 */
.L_x_8806:
[----:B------:R-:W-:Y:S05]  /*5220*/  BSYNC.RECONVERGENT B0 ;  /* 0x0000000000007941 */ /* 0x000fea0003800200 */
.L_x_8805:
[----:B------:R-:W0:Y:S01]  /*5230*/  S2R R0, SR_CTAID.X ;  /* 0x0000000000007919 */ /* 0x000e220000002500 */
[----:B------:R-:W1:Y:S01]  /*5240*/  LDC.64 R2, c[0x0][0x398] ;  /* 0x0000e600ff027b82 */ /* 0x000e620000000a00 */
[----:B------:R-:W-:Y:S01]  /*5250*/  DSETP.NEU.AND P6, PT, R14, 1, PT ;  /* 0x3ff000000e00742a */ /* 0x000fe20003fcd000 */
[-C--:B------:R-:W-:Y:S01]  /*5260*/  LOP3.LUT R13, R13, R12.reuse, RZ, 0x3c, !PT ;  /* 0x0000000c0d0d7212 */ /* 0x080fe200078e3cff */
[----:B------:R-:W2:Y:S01]  /*5270*/  S2R R35, SR_TID.X ;  /* 0x0000000000237919 */ /* 0x000ea20000002100 */
[----:B------:R-:W-:Y:S02]  /*5280*/  DSETP.NEU.AND P5, PT, R24, 1, PT ;  /* 0x3ff000001800742a */ /* 0x000fe40003fad000 */
[----:B------:R-:W-:Y:S01]  /*5290*/  DSETP.NEU.AND P3, PT, R20, 1, PT ;  /* 0x3ff000001400742a */ /* 0x000fe20003f6d000 */
[----:B------:R-:W-:Y:S01]  /*52a0*/  LOP3.LUT R12, R13, R12, RZ, 0x3c, !PT ;  /* 0x0000000c0d0c7212 */ /* 0x000fe200078e3cff */
[----:B------:R-:W-:Y:S01]  /*52b0*/  DSETP.NEU.AND P0, PT, R36, RZ, PT ;  /* 0x000000ff2400722a */ /* 0x000fe20003f0d000 */
[----:B------:R-:W-:Y:S01]  /*52c0*/  FSEL R20, R4, RZ, P6 ;  /* 0x000000ff04147208 */ /* 0x000fe20003000000 */
[----:B------:R-:W-:Y:S01]  /*52d0*/  DSETP.NEU.AND P4, PT, R26, 1, PT ;  /* 0x3ff000001a00742a */ /* 0x000fe20003f8d000 */
[----:B------:R-:W-:Y:S01]  /*52e0*/  FSEL R21, R5, 1.875, P6 ;  /* 0x3ff0000005157808 */ /* 0x000fe20003000000 */
[----:B------:R-:W-:Y:S01]  /*52f0*/  DSETP.NEU.AND P2, PT, R22, 1, PT ;  /* 0x3ff000001600742a */ /* 0x000fe20003f4d000 */
[----:B------:R-:W-:Y:S01]  /*5300*/  FSEL R4, R28, RZ, P3 ;  /* 0x000000ff1c047208 */ /* 0x000fe20001800000 */
[----:B------:R-:W-:Y:S01]  /*5310*/  DSETP.NEU.AND P1, PT, R16, 1, PT ;  /* 0x3ff000001000742a */ /* 0x000fe20003f2d000 */
[----:B------:R-:W-:Y:S01]  /*5320*/  FSEL R28, R29, 1.875, P3 ;  /* 0x3ff000001d1c7808 */ /* 0x000fe20001800000 */
[----:B------:R-:W-:Y:S01]  /*5330*/  DSETP.NEU.AND P6, PT, R18, 1, PT ;  /* 0x3ff000001200742a */ /* 0x000fe20003fcd000 */
[----:B------:R-:W-:-:S02]  /*5340*/  FSEL R16, R32, RZ, P5 ;  /* 0x000000ff20107208 */ /* 0x000fc40002800000 */
[----:B------:R-:W-:Y:S02]  /*5350*/  FSEL R19, R33, 1.875, P5 ;  /* 0x3ff0000021137808 */ /* 0x000fe40002800000 */
[----:B------:R-:W-:Y:S02]  /*5360*/  FSEL R5, R30, RZ, P4 ;  /* 0x000000ff1e057208 */ /* 0x000fe40002000000 */
[----:B------:R-:W-:Y:S02]  /*5370*/  FSEL R16, R16, RZ, P0 ;  /* 0x000000ff10107208 */ /* 0x000fe40000000000 */
[----:B------:R-:W-:Y:S02]  /*5380*/  FSEL R19, R19, 1.875, P0 ;  /* 0x3ff0000013137808 */ /* 0x000fe40000000000 */
[----:B------:R-:W-:Y:S02]  /*5390*/  FSEL R30, R31, 1.875, P4 ;  /* 0x3ff000001f1e7808 */ /* 0x000fe40002000000 */
[----:B------:R-:W-:Y:S01]  /*53a0*/  FSEL R10, R10, RZ, P2 ;  /* 0x000000ff0a0a7208 */ /* 0x000fe20001000000 */
[----:B0-----:R-:W-:Y:S01]  /*53b0*/  IMAD.SHL.U32 R0, R0, 0x400, RZ ;  /* 0x0000040000007824 */ /* 0x001fe200078e00ff */
[----:B------:R-:W-:-:S02]  /*53c0*/  FSEL R11, R11, 1.875, P2 ;  /* 0x3ff000000b0b7808 */ /* 0x000fc40001000000 */
[----:B------:R-:W-:Y:S01]  /*53d0*/  FSEL R14, R8, RZ, P1 ;  /* 0x000000ff080e7208 */ /* 0x000fe20000800000 */
[----:B-1----:R-:W-:Y:S01]  /*53e0*/  IMAD.WIDE.U32 R2, R0, 0x8, R2 ;  /* 0x0000000800027825 */ /* 0x002fe200078e0002 */
[----:B------:R-:W-:Y:S02]  /*53f0*/  FSEL R15, R7, 1.875, P6 ;  /* 0x3ff00000070f7808 */ /* 0x000fe40003000000 */
[----:B------:R-:W-:Y:S02]  /*5400*/  FSEL R17, R9, 1.875, P1 ;  /* 0x3ff0000009117808 */ /* 0x000fe40000800000 */
[----:B------:R-:W-:Y:S01]  /*5410*/  FSEL R0, R6, RZ, P6 ;  /* 0x000000ff06007208 */ /* 0x000fe20003000000 */
[----:B--2---:R-:W-:Y:S01]  /*5420*/  IMAD.WIDE.U32 R2, R35, 0x20, R2 ;  /* 0x0000002023027825 */ /* 0x004fe200078e0002 */
[----:B------:R-:W-:Y:S02]  /*5430*/  FSEL R6, R5, RZ, P0 ;  /* 0x000000ff05067208 */ /* 0x000fe40000000000 */
[----:B------:R-:W-:Y:S01]  /*5440*/  FSEL R8, R4, RZ, P0 ;  /* 0x000000ff04087208 */ /* 0x000fe20000000000 */
[----:B------:R-:W-:Y:S01]  /*5450*/  IMAD.MOV.U32 R4, RZ, RZ, R16 ;  /* 0x000000ffff047224 */ /* 0x000fe200078e0010 */
[----:B------:R-:W-:Y:S01]  /*5460*/  FSEL R7, R30, 1.875, P0 ;  /* 0x3ff000001e077808 */ /* 0x000fe20000000000 */
[----:B------:R-:W-:Y:S01]  /*5470*/  IMAD.MOV.U32 R5, RZ, RZ, R19 ;  /* 0x000000ffff057224 */ /* 0x000fe200078e0013 */
[----:B------:R-:W-:-:S02]  /*5480*/  FSEL R9, R28, 1.875, P0 ;  /* 0x3ff000001c097808 */ /* 0x000fc40000000000 */
[----:B------:R-:W-:Y:S02]  /*5490*/  FSEL R10, R10, RZ, P0 ;  /* 0x000000ff0a0a7208 */ /* 0x000fe40000000000 */
[----:B------:R-:W-:Y:S02]  /*54a0*/  FSEL R11, R11, 1.875, P0 ;  /* 0x3ff000000b0b7808 */ /* 0x000fe40000000000 */
[----:B------:R-:W-:Y:S02]  /*54b0*/  FSEL R14, R14, RZ, P0 ;  /* 0x000000ff0e0e7208 */ /* 0x000fe40000000000 */
[----:B------:R-:W-:Y:S01]  /*54c0*/  FSEL R15, R15, 1.875, P0 ;  /* 0x3ff000000f0f7808 */ /* 0x000fe20000000000 */
[----:B------:R0:W-:Y:S01]  /*54d0*/  STG.E.ENL2.256 desc[UR8][R2.64], R4, R8 ;  /* 0xf80000040208797f */ /* 0x0001e2000f121808 */
[----:B------:R-:W-:Y:S02]  /*54e0*/  FSEL R18, R20, RZ, P0 ;  /* 0x000000ff14127208 */ /* 0x000fe40000000000 */
[----:B------:R-:W-:-:S02]  /*54f0*/  FSEL R21, R21, 1.875, P0 ;  /* 0x3ff0000015157808 */ /* 0x000fc40000000000 */
[----:B------:R-:W-:Y:S02]  /*5500*/  FSEL R17, R17, 1.875, P0 ;  /* 0x3ff0000011117808 */ /* 0x000fe40000000000 */
[----:B------:R-:W-:Y:S02]  /*5510*/  FSEL R0, R0, RZ, P0 ;  /* 0x000000ff00007208 */ /* 0x000fe40000000000 */
[----:B------:R-:W-:Y:S01]  /*5520*/  LOP3.LUT R13, R13, R12, RZ, 0x3c, !PT ;  /* 0x0000000c0d0d7212 */ /* 0x000fe200078e3cff */
[----:B0-----:R-:W-:Y:S02]  /*5530*/  IMAD.MOV.U32 R4, RZ, RZ, R14 ;  /* 0x000000ffff047224 */ /* 0x001fe400078e000e */
[----:B------:R-:W-:Y:S02]  /*5540*/  IMAD.MOV.U32 R7, RZ, RZ, R15 ;  /* 0x000000ffff077224 */ /* 0x000fe400078e000f */
[----:B------:R-:W-:Y:S02]  /*5550*/  IMAD.MOV.U32 R5, RZ, RZ, R17 ;  /* 0x000000ffff057224 */ /* 0x000fe400078e0011 */
[----:B------:R-:W-:-:S02]  /*5560*/  IMAD.MOV.U32 R6, RZ, RZ, R0 ;  /* 0x000000ffff067224 */ /* 0x000fc400078e0000 */
[----:B------:R-:W-:Y:S02]  /*5570*/  IMAD.MOV.U32 R14, RZ, RZ, R18 ;  /* 0x000000ffff0e7224 */ /* 0x000fe400078e0012 */
[----:B------:R-:W-:-:S05]  /*5580*/  IMAD.MOV.U32 R15, RZ, RZ, R21 ;  /* 0x000000ffff0f7224 */ /* 0x000fca00078e0015 */
[----:B------:R-:W-:Y:S01]  /*5590*/  STG.E.ENL2.256 desc[UR8][R2.64+0x1000], R4, R12 ;  /* 0xf8008004020c797f */ /* 0x000fe2000f121808 */
[----:B------:R-:W-:Y:S05]  /*55a0*/  EXIT ;  /* 0x000000000000794d */ /* 0x000fea0003800000 */
        .type           $_ZN2at6native29vectorized_elementwise_kernelILi4EZNS0_50_GLOBAL__N__2680c7bb_12_PowKernel_cu_7dd49032_300329pow_tensor_scalar_kernel_implIddEEvRNS_18TensorIteratorBaseET0_EUldE2_St5arrayIPcLm2EEEEviS6_T1_$__internal_accurate_pow,@function
        .size           $_ZN2at6native29vectorized_elementwise_kernelILi4EZNS0_50_GLOBAL__N__2680c7bb_12_PowKernel_cu_7dd49032_300329pow_tensor_scalar_kernel_implIddEEvRNS_18TensorIteratorBaseET0_EUldE2_St5arrayIPcLm2EEEEviS6_T1_$__internal_accurate_pow,(.L_x_68312 - $_ZN2at6native29vectorized_elementwise_kernelILi4EZNS0_50_GLOBAL__N__2680c7bb_12_PowKernel_cu_7dd49032_300329pow_tensor_scalar_kernel_implIddEEvRNS_18TensorIteratorBaseET0_EUldE2_St5arrayIPcLm2EEEEviS6_T1_$__internal_accurate_pow)
$_ZN2at6native29vectorized_elementwise_kernelILi4EZNS0_50_GLOBAL__N__2680c7bb_12_PowKernel_cu_7dd49032_300329pow_tensor_scalar_kernel_implIddEEvRNS_18TensorIteratorBaseET0_EUldE2_St5arrayIPcLm2EEEEviS6_T1_$__internal_accurate_pow:
[----:B------:R-:W-:Y:S01]  /*55b0*/  ISETP.GT.U32.AND P3, PT, R3, 0xfffff, PT ;  /* 0x000fffff0300780c */ /* 0x000fe20003f64070 */
[--C-:B------:R-:W-:Y:S01]  /*55c0*/  IMAD.MOV.U32 R5, RZ, RZ, R3.reuse ;  /* 0x000000ffff057224 */ /* 0x100fe200078e0003 */
[----:B------:R-:W-:Y:S01]  /*55d0*/  UMOV UR6, 0x7d2cafe2 ;  /* 0x7d2cafe200067882 */ /* 0x000fe20000000000 */
[----:B------:R-:W-:Y:S01]  /*55e0*/  IMAD.MOV.U32 R42, RZ, RZ, 0x41ad3b5a ;  /* 0x41ad3b5aff2a7424 */ /* 0x000fe200078e00ff */
[----:B------:R-:W-:Y:S01]  /*55f0*/  UMOV UR7, 0x3eb0f5ff ;  /* 0x3eb0f5ff00077882 */ /* 0x000fe20000000000 */
[----:B------:R-:W-:Y:S01]  /*5600*/  IMAD.MOV.U32 R43, RZ, RZ, 0x3ed0f5d2 ;  /* 0x3ed0f5d2ff2b7424 */ /* 0x000fe200078e00ff */
[----:B------:R-:W-:Y:S01]  /*5610*/  SHF.R.U32.HI R3, RZ, 0x14, R3 ;  /* 0x00000014ff037819 */ /* 0x000fe20000011603 */
[----:B------:R-:W-:Y:S01]  /*5620*/  UMOV UR10, 0xfefa39ef ;  /* 0xfefa39ef000a7882 */ /* 0x000fe20000000000 */
[----:B------:R-:W-:-:S05]  /*5630*/  UMOV UR11, 0x3fe62e42 ;  /* 0x3fe62e42000b7882 */ /* 0x000fca0000000000 */
[----:B------:R-:W-:-:S10]  /*5640*/  @!P3 DMUL R48, R4, 1.80143985094819840000e+16 ;  /* 0x435000000430b828 */ /* 0x000fd40000000000 */
[----:B------:R-:W-:Y:S01]  /*5650*/  @!P3 IMAD.MOV.U32 R5, RZ, RZ, R49 ;  /* 0x000000ffff05b224 */ /* 0x000fe200078e0031 */
[----:B------:R-:W-:Y:S01]  /*5660*/  @!P3 LEA.HI R3, R49, 0xffffffca, RZ, 0xc ;  /* 0xffffffca3103b811 */ /* 0x000fe200078f60ff */
[----:B------:R-:W-:-:S03]  /*5670*/  @!P3 IMAD.MOV.U32 R4, RZ, RZ, R48 ;  /* 0x000000ffff04b224 */ /* 0x000fc600078e0030 */
[----:B------:R-:W-:-:S04]  /*5680*/  LOP3.LUT R5, R5, 0x800fffff, RZ, 0xc0, !PT ;  /* 0x800fffff05057812 */ /* 0x000fc800078ec0ff */
[----:B------:R-:W-:-:S04]  /*5690*/  LOP3.LUT R5, R5, 0x3ff00000, RZ, 0xfc, !PT ;  /* 0x3ff0000005057812 */ /* 0x000fc800078efcff */
[----:B------:R-:W-:-:S13]  /*56a0*/  ISETP.GE.U32.AND P4, PT, R5, 0x3ff6a09f, PT ;  /* 0x3ff6a09f0500780c */ /* 0x000fda0003f86070 */
[----:B------:R-:W-:-:S04]  /*56b0*/  @P4 VIADD R36, R5, 0xfff00000 ;  /* 0xfff0000005244836 */ /* 0x000fc80000000000 */
[----:B------:R-:W-:Y:S02]  /*56c0*/  @P4 IMAD.MOV.U32 R5, RZ, RZ, R36 ;  /* 0x000000ffff054224 */ /* 0x000fe400078e0024 */
[----:B------:R-:W-:-:S04]  /*56d0*/  IMAD.MOV.U32 R36, RZ, RZ, RZ ;  /* 0x000000ffff247224 */ /* 0x000fc800078e00ff */
        /* <DEDUP_REMOVED lines=30> */
[----:B------:R-:W-:-:S03]  /*58c0*/  DFMA R42, R38, R44, UR6 ;  /* 0x00000006262a7e2b */ /* 0x000fc6000800002c */
[----:B------:R-:W-:Y:S02]  /*58d0*/  DMUL R40, R36, R40 ;  /* 0x0000002824287228 */ /* 0x000fe40000000000 */
[----:B------:R-:W-:-:S03]  /*58e0*/  DMUL R36, R4, R4 ;  /* 0x0000000404247228 */ /* 0x000fc60000000000 */
[----:B------:R-:W-:Y:S01]  /*58f0*/  DADD R46, -R42, UR6 ;  /* 0x000000062a2e7e29 */ /* 0x000fe20008000100 */
[----:B------:R-:W-:Y:S01]  /*5900*/  UMOV UR6, 0xb9e7b0 ;  /* 0x00b9e7b000067882 */ /* 0x000fe20000000000 */
[----:B------:R-:W-:-:S06]  /*5910*/  UMOV UR7, 0x3c46a4cb ;  /* 0x3c46a4cb00077882 */ /* 0x000fcc0000000000 */
[----:B------:R-:W-:Y:S02]  /*5920*/  DFMA R46, R38, R44, R46 ;  /* 0x0000002c262e722b */ /* 0x000fe4000000002e */
[----:B------:R-:W-:Y:S01]  /*5930*/  DFMA R44, R4, R4, -R36 ;  /* 0x00000004042c722b */ /* 0x000fe20000000824 */
[----:B------:R-:W-:Y:S02]  /*5940*/  VIADD R39, R41, 0x100000 ;  /* 0x0010000029277836 */ /* 0x000fe40000000000 */
[----:B------:R-:W-:-:S06]  /*5950*/  IMAD.MOV.U32 R38, RZ, RZ, R40 ;  /* 0x000000ffff267224 */ /* 0x000fcc00078e0028 */
        /* <DEDUP_REMOVED lines=22> */
[----:B------:R-:W-:-:S05]  /*5ac0*/  @P4 VIADD R36, R3, 0xfffffc02 ;  /* 0xfffffc0203244836 */ /* 0x000fca0000000000 */
[----:B------:R-:W-:-:S08]  /*5ad0*/  DADD R4, R44, R4 ;  /* 0x000000002c047229 */ /* 0x000fd00000000004 */
[----:B------:R-:W-:Y:S01]  /*5ae0*/  DADD R40, R40, R4 ;  /* 0x0000000028287229 */ /* 0x000fe20000000004 */
[----:B------:R-:W-:Y:S01]  /*5af0*/  LOP3.LUT R4, R36, 0x80000000, RZ, 0x3c, !PT ;  /* 0x8000000024047812 */ /* 0x000fe200078e3cff */
[----:B------:R-:W-:-:S06]  /*5b00*/  IMAD.MOV.U32 R5, RZ, RZ, 0x43300000 ;  /* 0x43300000ff057424 */ /* 0x000fcc00078e00ff */
[----:B------:R-:W-:Y:S01]  /*5b10*/  DADD R42, R4, -UR6 ;  /* 0x80000006042a7e29 */ /* 0x000fe20008000000 */
[----:B------:R-:W-:Y:S01]  /*5b20*/  UMOV UR6, 0xfefa39ef ;  /* 0xfefa39ef00067882 */ /* 0x000fe20000000000 */
[----:B------:R-:W-:Y:S01]  /*5b30*/  DADD R4, R38, R40 ;  /* 0x0000000026047229 */ /* 0x000fe20000000028 */
[----:B------:R-:W-:-:S07]  /*5b40*/  UMOV UR7, 0x3fe62e42 ;  /* 0x3fe62e4200077882 */ /* 0x000fce0000000000 */
        /* <DEDUP_REMOVED lines=21> */
[----:B------:R-:W-:Y:S01]  /*5ca0*/  IMAD.MOV.U32 R38, RZ, RZ, 0x652b82fe ;  /* 0x652b82feff267424 */ /* 0x000fe200078e00ff */
[----:B------:R-:W-:Y:S01]  /*5cb0*/  UMOV UR7, 0x3c7abc9e ;  /* 0x3c7abc9e00077882 */ /* 0x000fe20000000000 */
[----:B------:R-:W-:-:S04]  /*5cc0*/  IMAD.MOV.U32 R39, RZ, RZ, 0x3ff71547 ;  /* 0x3ff71547ff277424 */ /* 0x000fc800078e00ff */
        /* <DEDUP_REMOVED lines=54> */
.L_x_8809:
[----:B------:R-:W-:Y:S02]  /*6030*/  DFMA R36, R42, R4, R4 ;  /* 0x000000042a24722b */ /* 0x000fe40000000004 */
[----:B------:R-:W-:-:S08]  /*6040*/  DSETP.NEU.AND P3, PT, |R4|, +INF , PT ;  /* 0x7ff000000400742a */ /* 0x000fd00003f6d200 */
[----:B------:R-:W-:Y:S01]  /*6050*/  FSEL R3, R4, R36, !P3 ;  /* 0x0000002404037208 */ /* 0x000fe20005800000 */
[----:B------:R-:W-:Y:S01]  /*6060*/  IMAD.MOV.U32 R36, RZ, RZ, R0 ;  /* 0x000000ffff247224 */ /* 0x000fe200078e0000 */
[----:B------:R-:W-:Y:S01]  /*6070*/  FSEL R4, R5, R37, !P3 ;  /* 0x0000002505047208 */ /* 0x000fe20005800000 */
[----:B------:R-:W-:-:S04]  /*6080*/  IMAD.MOV.U32 R37, RZ, RZ, 0x0 ;  /* 0x00000000ff257424 */ /* 0x000fc800078e00ff */
[----:B------:R-:W-:Y:S05]  /*6090*/  RET.REL.NODEC R36 `(_ZN2at6native29vectorized_elementwise_kernelILi4EZNS0_50_GLOBAL__N__2680c7bb_12_PowKernel_cu_7dd49032_300329pow_tensor_scalar_kernel_implIddEEvRNS_18TensorIteratorBaseET0_EUldE2_St5arrayIPcLm2EEEEviS6_T1_) ;  /* 0xffffff9c24d87950 */ /* 0x000fea0003c3ffff */
.L_x_8810:
        /* <DEDUP_REMOVED lines=14> */
.L_x_68312:


//--------------------- .text._ZN2at6native29vectorized_elementwise_kernelILi8EZNS0_50_GLOBAL__N__2680c7bb_12_PowKernel_cu_7dd49032_300329pow_tensor_scalar_kernel_implIddEEvRNS_18TensorIteratorBaseET0_EUldE2_St5arrayIPcLm2EEEEviS6_T1_ --------------------------
	.section	.text._ZN2at6native29vectorized_elementwise_kernelILi8EZNS0_50_GLOBAL__N__2680c7bb_12_PowKernel_cu_7dd49032_300329pow_tensor_scalar_kernel_implIddEEvRNS_18TensorIteratorBaseET0_EUldE2_St5arrayIPcLm2EEEEviS6_T1_,"ax",@progbits
	.align	128
        .global         _ZN2at6native29vectorized_elementwise_kernelILi8EZNS0_50_GLOBAL__N__2680c7bb_12_PowKernel_cu_7dd49032_300329pow_tensor_scalar_kernel_implIddEEvRNS_18TensorIteratorBaseET0_EUldE2_St5arrayIPcLm2EEEEviS6_T1_
        .type           _ZN2at6native29vectorized_elementwise_kernelILi8EZNS0_50_GLOBAL__N__2680c7bb_12_PowKernel_cu_7dd49032_300329pow_tensor_scalar_kernel_implIddEEvRNS_18TensorIteratorBaseET0_EUldE2_St5arrayIPcLm2EEEEviS6_T1_,@function
        .size           _ZN2at6native29vectorized_elementwise_kernelILi8EZNS0_50_GLOBAL__N__2680c7bb_12_PowKernel_cu_7dd49032_300329pow_tensor_scalar_kernel_implIddEEvRNS_18TensorIteratorBaseET0_EUldE2_St5arrayIPcLm2EEEEviS6_T1_,(.L_x_68313 - _ZN2at6native29vectorized_elementwise_kernelILi8EZNS0_50_GLOBAL__N__2680c7bb_12_PowKernel_cu_7dd49032_300329pow_tensor_scalar_kernel_implIddEEvRNS_18TensorIteratorBaseET0_EUldE2_St5arrayIPcLm2EEEEviS6_T1_)
        .other          _ZN2at6native29vectorized_elementwise_kernelILi8EZNS0_50_GLOBAL__N__2680c7bb_12_PowKernel_cu_7dd49032_300329pow_tensor_scalar_kernel_implIddEEvRNS_18TensorIteratorBaseET0_EUldE2_St5arrayIPcLm2EEEEviS6_T1_,@"STO_CUDA_ENTRY STV_DEFAULT"
_ZN2at6native29vectorized_elementwise_kernelILi8EZNS0_50_GLOBAL__N__2680c7bb_12_PowKernel_cu_7dd49032_300329pow_tensor_scalar_kernel_implIddEEvRNS_18TensorIteratorBaseET0_EUldE2_St5arrayIPcLm2EEEEviS6_T1_:
.text._ZN2at6native29vectorized_elementwise_kernelILi8EZNS0_50_GLOBAL__N__2680c7bb_12_PowKernel_cu_7dd49032_300329pow_tensor_scalar_kernel_implIddEEvRNS_18TensorIteratorBaseET0_EUldE2_St5arrayIPcLm2EEEEviS6_T1_:
        /* <DEDUP_REMOVED lines=100> */
[----:B-1----:R-:W-:Y:S05]  /*0640*/  CALL.REL.NOINC `($_ZN2at6native29vectorized_elementwise_kernelILi8EZNS0_50_GLOBAL__N__2680c7bb_12_PowKernel_cu_7dd49032_300329pow_tensor_scalar_kernel_implIddEEvRNS_18TensorIteratorBaseET0_EUldE2_St5arrayIPcLm2EEEEviS6_T1_$__internal_accurate_pow) ;  /* 0x0000004c00d87944 */ /* 0x002fea0003c00000 */
[----:B------:R-:W-:Y:S05]  /*0650*/  BSYNC.RECONVERGENT B2 ;  /* 0x0000000000027941 */ /* 0x000fea0003800200 */
.L_x_8816:
        /* <DEDUP_REMOVED lines=18> */
.L_x_8815:
[----:B------:R-:W-:Y:S05]  /*0780*/  BSYNC.RECONVERGENT B1 ;  /* 0x0000000000017941 */ /* 0x000fea0003800200 */
.L_x_8814:
        /* <DEDUP_REMOVED lines=19> */
.L_x_8819:
[----:B------:R-:W-:-:S14]  /*08c0*/  DSETP.NEU.AND P4, PT, |R22|, +INF , PT ;  /* 0x7ff000001600742a */ /* 0x000fdc0003f8d200 */
[----:B------:R-:W-:Y:S01]  /*08d0*/  @!P4 ISETP.NE.AND P0, PT, R27, 0x3fe00000, PT ;  /* 0x3fe000001b00c80c */ /* 0x000fe20003f05270 */
[----:B------:R-:W-:-:S03]  /*08e0*/  @!P4 IMAD.MOV.U32 R4, RZ, RZ, RZ ;  /* 0x000000ffff04c224 */ /* 0x000fc600078e00ff */
[-C--:B------:R-:W-:Y:S02]  /*08f0*/  @!P4 SEL R0, R28, R25.reuse, P0 ;  /* 0x000000191c00c207 */ /* 0x080fe40000000000 */
[----:B------:R-:W-:Y:S02]  /*0900*/  @!P4 ISETP.GE.AND P0, PT, R23, RZ, PT ;  /* 0x000000ff1700c20c */ /* 0x000fe40003f06270 */
[----:B------:R-:W-:-:S04]  /*0910*/  @!P4 SEL R0, R0, R25, P3 ;  /* 0x000000190000c207 */ /* 0x000fc80001800000 */
[----:B------:R-:W-:-:S07]  /*0920*/  @!P4 SEL R5, R0, R25, !P0 ;  /* 0x000000190005c207 */ /* 0x000fce0004000000 */
.L_x_8818:
[----:B------:R-:W-:Y:S05]  /*0930*/  BSYNC.RECONVERGENT B1 ;  /* 0x0000000000017941 */ /* 0x000fea0003800200 */
.L_x_8817:
[----:B------:R-:W-:Y:S02]  /*0940*/  DSETP.NEU.AND P3, PT, R22, 1, PT ;  /* 0x3ff000001600742a */ /* 0x000fe40003f6d000 */
[----:B------:R-:W-:-:S04]  /*0950*/  DSETP.NEU.AND P0, PT, R30, RZ, PT ;  /* 0x000000ff1e00722a */ /* 0x000fc80003f0d000 */
[----:B------:R-:W-:Y:S02]  /*0960*/  FSEL R34, R4, RZ, P3 ;  /* 0x000000ff04227208 */ /* 0x000fe40001800000 */
[----:B------:R-:W-:Y:S02]  /*0970*/  FSEL R23, R5, 1.875, P3 ;  /* 0x3ff0000005177808 */ /* 0x000fe40001800000 */
[----:B------:R-:W-:Y:S02]  /*0980*/  FSEL R34, R34, RZ, P0 ;  /* 0x000000ff22227208 */ /* 0x000fe40000000000 */
[----:B------:R-:W-:-:S07]  /*0990*/  FSEL R23, R23, 1.875, P0 ;  /* 0x3ff0000017177808 */ /* 0x000fce0000000000 */
.L_x_8813:
[----:B------:R-:W-:Y:S05]  /*09a0*/  BSYNC.RECONVERGENT B0 ;  /* 0x0000000000007941 */ /* 0x000fea0003800200 */
.L_x_8812:
        /* <DEDUP_REMOVED lines=11> */
[----:B-1----:R-:W-:Y:S05]  /*0a60*/  CALL.REL.NOINC `($_ZN2at6native29vectorized_elementwise_kernelILi8EZNS0_50_GLOBAL__N__2680c7bb_12_PowKernel_cu_7dd49032_300329pow_tensor_scalar_kernel_implIddEEvRNS_18TensorIteratorBaseET0_EUldE2_St5arrayIPcLm2EEEEviS6_T1_$__internal_accurate_pow) ;  /* 0x0000004800d07944 */ /* 0x002fea0003c00000 */
[----:B------:R-:W-:Y:S05]  /*0a70*/  BSYNC.RECONVERGENT B2 ;  /* 0x0000000000027941 */ /* 0x000fea0003800200 */
.L_x_8824:
        /* <DEDUP_REMOVED lines=19> */
.L_x_8823:
[----:B------:R-:W0:Y:S01]  /*0bb0*/  LDCU UR6, c[0x0][0x38c] ;  /* 0x00007180ff0677ac */ /* 0x000e220008000800 */
[----:B------:R-:W-:Y:S01]  /*0bc0*/  SEL R5, R21, RZ, P2 ;  /* 0x000000ff15057207 */ /* 0x000fe20001000000 */
[----:B------:R-:W-:Y:S01]  /*0bd0*/  IMAD.MOV.U32 R4, RZ, RZ, RZ ;  /* 0x000000ffff047224 */ /* 0x000fe200078e00ff */
[----:B------:R-:W-:Y:S02]  /*0be0*/  PLOP3.LUT P0, PT, P2, PT, PT, 0x80, 0x8 ;  /* 0x000000000008781c */ /* 0x000fe4000170f070 */
[----:B0-----:R-:W-:-:S13]  /*0bf0*/  ISETP.LE.AND P3, PT, RZ, UR6, PT ;  /* 0x00000006ff007c0c */ /* 0x001fda000bf63270 */
[----:B------:R-:W-:-:S07]  /*0c00*/  @!P3 LOP3.LUT R5, R5, 0x7ff00000, RZ, 0xfc, !PT ;  /* 0x7ff000000505b812 */ /* 0x000fce00078efcff */
.L_x_8825:
[----:B------:R-:W-:Y:S05]  /*0c10*/  BSYNC.RECONVERGENT B1 ;  /* 0x0000000000017941 */ /* 0x000fea0003800200 */
.L_x_8822:
        /* <DEDUP_REMOVED lines=18> */
.L_x_8829:
        /* <DEDUP_REMOVED lines=9> */
.L_x_8828:
[----:B------:R-:W-:-:S11]  /*0dd0*/  DADD R4, R20, R30 ;  /* 0x0000000014047229 */ /* 0x000fd6000000001e */
.L_x_8827:
[----:B------:R-:W-:Y:S05]  /*0de0*/  BSYNC.RECONVERGENT B1 ;  /* 0x0000000000017941 */ /* 0x000fea0003800200 */
.L_x_8826:
[----:B------:R-:W-:Y:S02]  /*0df0*/  DSETP.NEU.AND P0, PT, R20, 1, PT ;  /* 0x3ff000001400742a */ /* 0x000fe40003f0d000 */
[----:B------:R-:W-:-:S04]  /*0e00*/  DSETP.NEU.AND P3, PT, R30, RZ, PT ;  /* 0x000000ff1e00722a */ /* 0x000fc80003f6d000 */
[----:B------:R-:W-:Y:S02]  /*0e10*/  FSEL R21, R4, RZ, P0 ;  /* 0x000000ff04157208 */ /* 0x000fe40000000000 */
[----:B------:R-:W-:Y:S02]  /*0e20*/  FSEL R20, R5, 1.875, P0 ;  /* 0x3ff0000005147808 */ /* 0x000fe40000000000 */
[----:B------:R-:W-:Y:S02]  /*0e30*/  FSEL R21, R21, RZ, P3 ;  /* 0x000000ff15157208 */ /* 0x000fe40001800000 */
[----:B------:R-:W-:-:S07]  /*0e40*/  FSEL R20, R20, 1.875, P3 ;  /* 0x3ff0000014147808 */ /* 0x000fce0001800000 */
.L_x_8821:
[----:B------:R-:W-:Y:S05]  /*0e50*/  BSYNC.RECONVERGENT B0 ;  /* 0x0000000000007941 */ /* 0x000fea0003800200 */
.L_x_8820:
        /* <DEDUP_REMOVED lines=13> */
.L_x_8834:
        /* <DEDUP_REMOVED lines=19> */
.L_x_8833:
[----:B------:R-:W0:Y:S01]  /*1060*/  LDCU UR6, c[0x0][0x38c] ;  /* 0x00007180ff0677ac */ /* 0x000e220008000800 */
[----:B------:R-:W-:Y:S01]  /*1070*/  SEL R5, R19, RZ, P2 ;  /* 0x000000ff13057207 */ /* 0x000fe20001000000 */
[----:B------:R-:W-:Y:S01]  /*1080*/  IMAD.MOV.U32 R4, RZ, RZ, RZ ;  /* 0x000000ffff047224 */ /* 0x000fe200078e00ff */
[----:B------:R-:W-:Y:S02]  /*1090*/  PLOP3.LUT P0, PT, P2, PT, PT, 0x80, 0x8 ;  /* 0x000000000008781c */ /* 0x000fe4000170f070 */
[----:B0-----:R-:W-:-:S13]  /*10a0*/  ISETP.LE.AND P3, PT, RZ, UR6, PT ;  /* 0x00000006ff007c0c */ /* 0x001fda000bf63270 */
[----:B------:R-:W-:-:S07]  /*10b0*/  @!P3 LOP3.LUT R5, R5, 0x7ff00000, RZ, 0xfc, !PT ;  /* 0x7ff000000505b812 */ /* 0x000fce00078efcff */
.L_x_8835:
[----:B------:R-:W-:Y:S05]  /*10c0*/  BSYNC.RECONVERGENT B1 ;  /* 0x0000000000017941 */ /* 0x000fea0003800200 */
.L_x_8832:
        /* <DEDUP_REMOVED lines=18> */
.L_x_8839:
        /* <DEDUP_REMOVED lines=9> */
.L_x_8838:
[----:B------:R-:W-:-:S11]  /*1280*/  DADD R4, R18, R30 ;  /* 0x0000000012047229 */ /* 0x000fd6000000001e */
.L_x_8837:
[----:B------:R-:W-:Y:S05]  /*1290*/  BSYNC.RECONVERGENT B1 ;  /* 0x0000000000017941 */ /* 0x000fea0003800200 */
.L_x_8836:
[----:B------:R-:W-:Y:S02]  /*12a0*/  DSETP.NEU.AND P0, PT, R18, 1, PT ;  /* 0x3ff000001200742a */ /* 0x000fe40003f0d000 */
[----:B------:R-:W-:-:S04]  /*12b0*/  DSETP.NEU.AND P3, PT, R30, RZ, PT ;  /* 0x000000ff1e00722a */ /* 0x000fc80003f6d000 */
[----:B------:R-:W-:Y:S02]  /*12c0*/  FSEL R19, R4, RZ, P0 ;  /* 0x000000ff04137208 */ /* 0x000fe40000000000 */
[----:B------:R-:W-:Y:S02]  /*12d0*/  FSEL R18, R5, 1.875, P0 ;  /* 0x3ff0000005127808 */ /* 0x000fe40000000000 */
[----:B------:R-:W-:Y:S02]  /*12e0*/  FSEL R19, R19, RZ, P3 ;  /* 0x000000ff13137208 */ /* 0x000fe40001800000 */
[----:B------:R-:W-:-:S07]  /*12f0*/  FSEL R18, R18, 1.875, P3 ;  /* 0x3ff0000012127808 */ /* 0x000fce0001800000 */
.L_x_8831:
[----:B------:R-:W-:Y:S05]  /*1300*/  BSYNC.RECONVERGENT B0 ;  /* 0x0000000000007941 */ /* 0x000fea0003800200 */
.L_x_8830:
        /* <DEDUP_REMOVED lines=13> */
.L_x_8844:
        /* <DEDUP_REMOVED lines=19> */
.L_x_8843:
[----:B------:R-:W0:Y:S01]  /*1510*/  LDCU UR6, c[0x0][0x38c] ;  /* 0x00007180ff0677ac */ /* 0x000e220008000800 */
[----:B------:R-:W-:Y:S01]  /*1520*/  SEL R5, R17, RZ, P2 ;  /* 0x000000ff11057207 */ /* 0x000fe20001000000 */
[----:B------:R-:W-:Y:S01]  /*1530*/  IMAD.MOV.U32 R4, RZ, RZ, RZ ;  /* 0x000000ffff047224 */ /* 0x000fe200078e00ff */
[----:B------:R-:W-:Y:S02]  /*1540*/  PLOP3.LUT P0, PT, P2, PT, PT, 0x80, 0x8 ;  /* 0x000000000008781c */ /* 0x000fe4000170f070 */
[----:B0-----:R-:W-:-:S13]  /*1550*/  ISETP.LE.AND P3, PT, RZ, UR6, PT ;  /* 0x00000006ff007c0c */ /* 0x001fda000bf63270 */
[----:B------:R-:W-:-:S07]  /*1560*/  @!P3 LOP3.LUT R5, R5, 0x7ff00000, RZ, 0xfc, !PT ;  /* 0x7ff000000505b812 */ /* 0x000fce00078efcff */
.L_x_8845:
[----:B------:R-:W-:Y:S05]  /*1570*/  BSYNC.RECONVERGENT B1 ;  /* 0x0000000000017941 */ /* 0x000fea0003800200 */
.L_x_8842:
        /* <DEDUP_REMOVED lines=18> */
.L_x_8849:
        /* <DEDUP_REMOVED lines=9> */
.L_x_8848:
[----:B------:R-:W-:-:S11]  /*1730*/  DADD R4, R16, R30 ;  /* 0x0000000010047229 */ /* 0x000fd6000000001e */
.L_x_8847:
[----:B------:R-:W-:Y:S05]  /*1740*/  BSYNC.RECONVERGENT B1 ;  /* 0x0000000000017941 */ /* 0x000fea0003800200 */
.L_x_8846:
[----:B------:R-:W-:Y:S02]  /*1750*/  DSETP.NEU.AND P0, PT, R16, 1, PT ;  /* 0x3ff000001000742a */ /* 0x000fe40003f0d000 */
[----:B------:R-:W-:-:S04]  /*1760*/  DSETP.NEU.AND P3, PT, R30, RZ, PT ;  /* 0x000000ff1e00722a */ /* 0x000fc80003f6d000 */
[----:B------:R-:W-:Y:S02]  /*1770*/  FSEL R17, R4, RZ, P0 ;  /* 0x000000ff04117208 */ /* 0x000fe40000000000 */
[----:B------:R-:W-:Y:S02]  /*1780*/  FSEL R16, R5, 1.875, P0 ;  /* 0x3ff0000005107808 */ /* 0x000fe40000000000 */
[----:B------:R-:W-:Y:S02]  /*1790*/  FSEL R17, R17, RZ, P3 ;  /* 0x000000ff11117208 */ /* 0x000fe40001800000 */
[----:B------:R-:W-:-:S07]  /*17a0*/  FSEL R16, R16, 1.875, P3 ;  /* 0x3ff0000010107808 */ /* 0x000fce0001800000 */
.L_x_8841:
[----:B------:R-:W-:Y:S05]  /*17b0*/  BSYNC.RECONVERGENT B0 ;  /* 0x0000000000007941 */ /* 0x000fea0003800200 */
.L_x_8840:
        /* <DEDUP_REMOVED lines=13> */
.L_x_8854:
        /* <DEDUP_REMOVED lines=19> */
.L_x_8853:
[----:B------:R-:W0:Y:S01]  /*19c0*/  LDCU UR6, c[0x0][0x38c] ;  /* 0x00007180ff0677ac */ /* 0x000e220008000800 */
[----:B------:R-:W-:Y:S01]  /*19d0*/  SEL R5, R15, RZ, P2 ;  /* 0x000000ff0f057207 */ /* 0x000fe20001000000 */
[----:B------:R-:W-:Y:S01]  /*19e0*/  IMAD.MOV.U32 R4, RZ, RZ, RZ ;  /* 0x000000ffff047224 */ /* 0x000fe200078e00ff */
[----:B------:R-:W-:Y:S02]  /*19f0*/  PLOP3.LUT P0, PT, P2, PT, PT, 0x80, 0x8 ;  /* 0x000000000008781c */ /* 0x000fe4000170f070 */
[----:B0-----:R-:W-:-:S13]  /*1a00*/  ISETP.LE.AND P3, PT, RZ, UR6, PT ;  /* 0x00000006ff007c0c */ /* 0x001fda000bf63270 */
[----:B------:R-:W-:-:S07]  /*1a10*/  @!P3 LOP3.LUT R5, R5, 0x7ff00000, RZ, 0xfc, !PT ;  /* 0x7ff000000505b812 */ /* 0x000fce00078efcff */
.L_x_8855:
[----:B------:R-:W-:Y:S05]  /*1a20*/  BSYNC.RECONVERGENT B1 ;  /* 0x0000000000017941 */ /* 0x000fea0003800200 */
.L_x_8852:
        /* <DEDUP_REMOVED lines=18> */
.L_x_8859:
        /* <DEDUP_REMOVED lines=9> */
.L_x_8858:
[----:B------:R-:W-:-:S11]  /*1be0*/  DADD R4, R14, R30 ;  /* 0x000000000e047229 */ /* 0x000fd6000000001e */
.L_x_8857:
[----:B------:R-:W-:Y:S05]  /*1bf0*/  BSYNC.RECONVERGENT B1 ;  /* 0x0000000000017941 */ /* 0x000fea0003800200 */
.L_x_8856:
[----:B------:R-:W-:Y:S02]  /*1c00*/  DSETP.NEU.AND P0, PT, R14, 1, PT ;  /* 0x3ff000000e00742a */ /* 0x000fe40003f0d000 */
[----:B------:R-:W-:-:S04]  /*1c10*/  DSETP.NEU.AND P3, PT, R30, RZ, PT ;  /* 0x000000ff1e00722a */ /* 0x000fc80003f6d000 */
[----:B------:R-:W-:Y:S02]  /*1c20*/  FSEL R15, R4, RZ, P0 ;  /* 0x000000ff040f7208 */ /* 0x000fe40000000000 */
[----:B------:R-:W-:Y:S02]  /*1c30*/  FSEL R14, R5, 1.875, P0 ;  /* 0x3ff00000050e7808 */ /* 0x000fe40000000000 */
[----:B------:R-:W-:Y:S02]  /*1c40*/  FSEL R15, R15, RZ, P3 ;  /* 0x000000ff0f0f7208 */ /* 0x000fe40001800000 */
[----:B------:R-:W-:-:S07]  /*1c50*/  FSEL R14, R14, 1.875, P3 ;  /* 0x3ff000000e0e7808 */ /* 0x000fce0001800000 */
.L_x_8851:
[----:B------:R-:W-:Y:S05]  /*1c60*/  BSYNC.RECONVERGENT B0 ;  /* 0x0000000000007941 */ /* 0x000fea0003800200 */
.L_x_8850:
        /* <DEDUP_REMOVED lines=13> */
.L_x_8864:
        /* <DEDUP_REMOVED lines=19> */
.L_x_8863:
[----:B------:R-:W0:Y:S01]  /*1e70*/  LDCU UR6, c[0x0][0x38c] ;  /* 0x00007180ff0677ac */ /* 0x000e220008000800 */
[----:B------:R-:W-:Y:S01]  /*1e80*/  SEL R5, R13, RZ, P2 ;  /* 0x000000ff0d057207 */ /* 0x000fe20001000000 */
[----:B------:R-:W-:Y:S01]  /*1e90*/  IMAD.MOV.U32 R4, RZ, RZ, RZ ;  /* 0x000000ffff047224 */ /* 0x000fe200078e00ff */
[----:B------:R-:W-:Y:S02]  /*1ea0*/  PLOP3.LUT P0, PT, P2, PT, PT, 0x80, 0x8 ;  /* 0x000000000008781c */ /* 0x000fe4000170f070 */
[----:B0-----:R-:W-:-:S13]  /*1eb0*/  ISETP.LE.AND P3, PT, RZ, UR6, PT ;  /* 0x00000006ff007c0c */ /* 0x001fda000bf63270 */
[----:B------:R-:W-:-:S07]  /*1ec0*/  @!P3 LOP3.LUT R5, R5, 0x7ff00000, RZ, 0xfc, !PT ;  /* 0x7ff000000505b812 */ /* 0x000fce00078efcff */
.L_x_8865:
[----:B------:R-:W-:Y:S05]  /*1ed0*/  BSYNC.RECONVERGENT B1 ;  /* 0x0000000000017941 */ /* 0x000fea0003800200 */
.L_x_8862:
        /* <DEDUP_REMOVED lines=18> */
.L_x_8869:
        /* <DEDUP_REMOVED lines=9> */
.L_x_8868:
[----:B------:R-:W-:-:S11]  /*2090*/  DADD R4, R12, R30 ;  /* 0x000000000c047229 */ /* 0x000fd6000000001e */
.L_x_8867:
[----:B------:R-:W-:Y:S05]  /*20a0*/  BSYNC.RECONVERGENT B1 ;  /* 0x0000000000017941 */ /* 0x000fea0003800200 */
.L_x_8866:
[----:B------:R-:W-:Y:S02]  /*20b0*/  DSETP.NEU.AND P0, PT, R12, 1, PT ;  /* 0x3ff000000c00742a */ /* 0x000fe40003f0d000 */
[----:B------:R-:W-:-:S04]  /*20c0*/  DSETP.NEU.AND P3, PT, R30, RZ, PT ;  /* 0x000000ff1e00722a */ /* 0x000fc80003f6d000 */
[----:B------:R-:W-:Y:S02]  /*20d0*/  FSEL R13, R4, RZ, P0 ;  /* 0x000000ff040d7208 */ /* 0x000fe40000000000 */
[----:B------:R-:W-:Y:S02]  /*20e0*/  FSEL R12, R5, 1.875, P0 ;  /* 0x3ff00000050c7808 */ /* 0x000fe40000000000 */
[----:B------:R-:W-:Y:S02]  /*20f0*/  FSEL R13, R13, RZ, P3 ;  /* 0x000000ff0d0d7208 */ /* 0x000fe40001800000 */
[----:B------:R-:W-:-:S07]  /*2100*/  FSEL R12, R12, 1.875, P3 ;  /* 0x3ff000000c0c7808 */ /* 0x000fce0001800000 */
.L_x_8861:
[----:B------:R-:W-:Y:S05]  /*2110*/  BSYNC.RECONVERGENT B0 ;  /* 0x0000000000007941 */ /* 0x000fea0003800200 */
.L_x_8860:
        /* <DEDUP_REMOVED lines=13> */
.L_x_8874:
        /* <DEDUP_REMOVED lines=19> */
.L_x_8873:
[----:B------:R-:W0:Y:S01]  /*2320*/  LDCU UR6, c[0x0][0x38c] ;  /* 0x00007180ff0677ac */ /* 0x000e220008000800 */
[----:B------:R-:W-:Y:S01]  /*2330*/  SEL R5, R11, RZ, P2 ;  /* 0x000000ff0b057207 */ /* 0x000fe20001000000 */
[----:B------:R-:W-:Y:S01]  /*2340*/  IMAD.MOV.U32 R4, RZ, RZ, RZ ;  /* 0x000000ffff047224 */ /* 0x000fe200078e00ff */
[----:B------:R-:W-:Y:S02]  /*2350*/  PLOP3.LUT P0, PT, P2, PT, PT, 0x80, 0x8 ;  /* 0x000000000008781c */ /* 0x000fe4000170f070 */
[----:B0-----:R-:W-:-:S13]  /*2360*/  ISETP.LE.AND P3, PT, RZ, UR6, PT ;  /* 0x00000006ff007c0c */ /* 0x001fda000bf63270 */
[----:B------:R-:W-:-:S07]  /*2370*/  @!P3 LOP3.LUT R5, R5, 0x7ff00000, RZ, 0xfc, !PT ;  /* 0x7ff000000505b812 */ /* 0x000fce00078efcff */
.L_x_8875:
[----:B------:R-:W-:Y:S05]  /*2380*/  BSYNC.RECONVERGENT B1 ;  /* 0x0000000000017941 */ /* 0x000fea0003800200 */
.L_x_8872:
        /* <DEDUP_REMOVED lines=18> */
.L_x_8879:
        /* <DEDUP_REMOVED lines=9> */
.L_x_8878:
[----:B------:R-:W-:-:S11]  /*2540*/  DADD R4, R10, R30 ;  /* 0x000000000a047229 */ /* 0x000fd6000000001e */
.L_x_8877:
[----:B------:R-:W-:Y:S05]  /*2550*/  BSYNC.RECONVERGENT B1 ;  /* 0x0000000000017941 */ /* 0x000fea0003800200 */
.L_x_8876:
[----:B------:R-:W-:Y:S02]  /*2560*/  DSETP.NEU.AND P0, PT, R10, 1, PT ;  /* 0x3ff000000a00742a */ /* 0x000fe40003f0d000 */
[----:B------:R-:W-:-:S04]  /*2570*/  DSETP.NEU.AND P3, PT, R30, RZ, PT ;  /* 0x000000ff1e00722a */ /* 0x000fc80003f6d000 */
[----:B------:R-:W-:Y:S02]  /*2580*/  FSEL R11, R4, RZ, P0 ;  /* 0x000000ff040b7208 */ /* 0x000fe40000000000 */
[----:B------:R-:W-:Y:S02]  /*2590*/  FSEL R10, R5, 1.875, P0 ;  /* 0x3ff00000050a7808 */ /* 0x000fe40000000000 */
[----:B------:R-:W-:Y:S02]  /*25a0*/  FSEL R11, R11, RZ, P3 ;  /* 0x000000ff0b0b7208 */ /* 0x000fe40001800000 */
[----:B------:R-:W-:-:S07]  /*25b0*/  FSEL R10, R10, 1.875, P3 ;  /* 0x3ff000000a0a7808 */ /* 0x000fce0001800000 */
.L_x_8871:
[----:B------:R-:W-:Y:S05]  /*25c0*/  BSYNC.RECONVERGENT B0 ;  /* 0x0000000000007941 */ /* 0x000fea0003800200 */
.L_x_8870:
        /* <DEDUP_REMOVED lines=13> */
.L_x_8884:
        /* <DEDUP_REMOVED lines=18> */
.L_x_8883:
[----:B------:R-:W0:Y:S01]  /*27c0*/  LDCU UR6, c[0x0][0x38c] ;  /* 0x00007180ff0677ac */ /* 0x000e220008000800 */
[----:B------:R-:W-:Y:S01]  /*27d0*/  SEL R5, R9, RZ, P2 ;  /* 0x000000ff09057207 */ /* 0x000fe20001000000 */
[----:B------:R-:W-:Y:S01]  /*27e0*/  IMAD.MOV.U32 R4, RZ, RZ, RZ ;  /* 0x000000ffff047224 */ /* 0x000fe200078e00ff */
[----:B------:R-:W-:Y:S02]  /*27f0*/  PLOP3.LUT P1, PT, P2, PT, PT, 0x80, 0x8 ;  /* 0x000000000008781c */ /* 0x000fe4000172f070 */
[----:B0-----:R-:W-:-:S13]  /*2800*/  ISETP.LE.AND P0, PT, RZ, UR6, PT ;  /* 0x00000006ff007c0c */ /* 0x001fda000bf03270 */
[----:B------:R-:W-:-:S07]  /*2810*/  @!P0 LOP3.LUT R5, R5, 0x7ff00000, RZ, 0xfc, !PT ;  /* 0x7ff0000005058812 */ /* 0x000fce00078efcff */
.L_x_8885:
[----:B------:R-:W-:Y:S05]  /*2820*/  BSYNC.RECONVERGENT B1 ;  /* 0x0000000000017941 */ /* 0x000fea0003800200 */
.L_x_8882:
        /* <DEDUP_REMOVED lines=18> */
.L_x_8889:
        /* <DEDUP_REMOVED lines=9> */
.L_x_8888:
[----:B------:R-:W-:-:S11]  /*29e0*/  DADD R4, R8, R30 ;  /* 0x0000000008047229 */ /* 0x000fd6000000001e */
.L_x_8887:
[----:B------:R-:W-:Y:S05]  /*29f0*/  BSYNC.RECONVERGENT B1 ;  /* 0x0000000000017941 */ /* 0x000fea0003800200 */
.L_x_8886:
[----:B------:R-:W-:Y:S02]  /*2a00*/  DSETP.NEU.AND P0, PT, R8, 1, PT ;  /* 0x3ff000000800742a */ /* 0x000fe40003f0d000 */
[----:B------:R-:W-:-:S04]  /*2a10*/  DSETP.NEU.AND P1, PT, R30, RZ, PT ;  /* 0x000000ff1e00722a */ /* 0x000fc80003f2d000 */
[----:B------:R-:W-:Y:S02]  /*2a20*/  FSEL R0, R4, RZ, P0 ;  /* 0x000000ff04007208 */ /* 0x000fe40000000000 */
[----:B------:R-:W-:Y:S02]  /*2a30*/  FSEL R3, R5, 1.875, P0 ;  /* 0x3ff0000005037808 */ /* 0x000fe40000000000 */
[----:B------:R-:W-:Y:S02]  /*2a40*/  FSEL R0, R0, RZ, P1 ;  /* 0x000000ff00007208 */ /* 0x000fe40000800000 */
[----:B------:R-:W-:-:S07]  /*2a50*/  FSEL R3, R3, 1.875, P1 ;  /* 0x3ff0000003037808 */ /* 0x000fce0000800000 */
.L_x_8881:
[----:B------:R-:W-:Y:S05]  /*2a60*/  BSYNC.RECONVERGENT B0 ;  /* 0x0000000000007941 */ /* 0x000fea0003800200 */
.L_x_8880:
        /* <DEDUP_REMOVED lines=22> */
.L_x_8892:
        /* <DEDUP_REMOVED lines=10> */
.L_x_8893:
        /* <DEDUP_REMOVED lines=12> */
.L_x_8894:
        /* <DEDUP_REMOVED lines=12> */
.L_x_8895:
        /* <DEDUP_REMOVED lines=13> */
.L_x_8896:
[----:B------:R-:W-:Y:S05]  /*2ec0*/  BSYNC.RELIABLE B1 ;  /* 0x0000000000017941 */ /* 0x000fea0003800100 */
.L_x_8891:
        /* <DEDUP_REMOVED lines=11> */
.L_x_8897:
[----:B------:R-:W-:Y:S05]  /*2f80*/  BSYNC.RECONVERGENT B0 ;  /* 0x0000000000007941 */ /* 0x000fea0003800200 */
.L_x_8890:
        /* <DEDUP_REMOVED lines=11> */
.L_x_8811:
        /* <DEDUP_REMOVED lines=34> */
[----:B-----5:R-:W-:Y:S05]  /*3260*/  CALL.REL.NOINC `($_ZN2at6native29vectorized_elementwise_kernelILi8EZNS0_50_GLOBAL__N__2680c7bb_12_PowKernel_cu_7dd49032_300329pow_tensor_scalar_kernel_implIddEEvRNS_18TensorIteratorBaseET0_EUldE2_St5arrayIPcLm2EEEEviS6_T1_$__internal_accurate_pow) ;  /* 0x0000002000d07944 */ /* 0x020fea0003c00000 */
[----:B------:R-:W-:Y:S05]  /*3270*/  BSYNC.RECONVERGENT B1 ;  /* 0x0000000000017941 */ /* 0x000fea0003800200 */
.L_x_8900:
        /* <DEDUP_REMOVED lines=15> */
.L_x_8899:
[----:B------:R-:W-:Y:S05]  /*3370*/  BSYNC.RECONVERGENT B0 ;  /* 0x0000000000007941 */ /* 0x000fea0003800200 */
.L_x_8898:
        /* <DEDUP_REMOVED lines=30> */
.L_x_8902:
[----:B------:R-:W-:Y:S05]  /*3560*/  BSYNC.RECONVERGENT B0 ;  /* 0x0000000000007941 */ /* 0x000fea0003800200 */
.L_x_8901:
[----:B------:R-:W-:Y:S01]  /*3570*/  DSETP.NEU.AND P0, PT, R26, RZ, PT ;  /* 0x000000ff1a00722a */ /* 0x000fe20003f0d000 */
[----:B------:R-:W-:-:S13]  /*3580*/  BSSY.RECONVERGENT B0, `(.L_x_8903) ;  /* 0x000001e000007945 */ /* 0x000fda0003800200 */
[----:B------:R-:W-:Y:S05]  /*3590*/  @!P0 BRA `(.L_x_8904) ;  /* 0x0000000000608947 */ /* 0x000fea0003800000 */
[----:B------:R-:W-:Y:S01]  /*35a0*/  DADD R4, -RZ, |R26| ;  /* 0x00000000ff047229 */ /* 0x000fe2000000051a */
[----:B------:R-:W-:Y:S01]  /*35b0*/  BSSY.RECONVERGENT B1, `(.L_x_8905) ;  /* 0x0000004000017945 */ /* 0x000fe20003800200 */
[----:B------:R-:W-:-:S08]  /*35c0*/  MOV R0, 0x35f0 ;  /* 0x000035f000007802 */ /* 0x000fd00000000f00 */
[----:B------:R-:W-:-:S07]  /*35d0*/  IMAD.MOV.U32 R3, RZ, RZ, R5 ;  /* 0x000000ffff037224 */ /* 0x000fce00078e0005 */
[----:B-----5:R-:W-:Y:S05]  /*35e0*/  CALL.REL.NOINC `($_ZN2at6native29vectorized_elementwise_kernelILi8EZNS0_50_GLOBAL__N__2680c7bb_12_PowKernel_cu_7dd49032_300329pow_tensor_scalar_kernel_implIddEEvRNS_18TensorIteratorBaseET0_EUldE2_St5arrayIPcLm2EEEEviS6_T1_$__internal_accurate_pow) ;  /* 0x0000001c00f07944 */ /* 0x020fea0003c00000 */
[----:B------:R-:W-:Y:S05]  /*35f0*/  BSYNC.RECONVERGENT B1 ;  /* 0x0000000000017941 */ /* 0x000fea0003800200 */
.L_x_8905:
        /* <DEDUP_REMOVED lines=18> */
.L_x_8904:
[----:B------:R-:W-:Y:S01]  /*3720*/  SEL R31, R27, RZ, P2 ;  /* 0x000000ff1b1f7207 */ /* 0x000fe20001000000 */
[----:B------:R-:W-:Y:S01]  /*3730*/  IMAD.MOV.U32 R30, RZ, RZ, RZ ;  /* 0x000000ffff1e7224 */ /* 0x000fe200078e00ff */
[----:B------:R-:W-:Y:S02]  /*3740*/  PLOP3.LUT P0, PT, P2, PT, PT, 0x80, 0x8 ;  /* 0x000000000008781c */ /* 0x000fe4000170f070 */
[----:B------:R-:W-:-:S11]  /*3750*/  @!P4 LOP3.LUT R31, R31, 0x7ff00000, RZ, 0xfc, !PT ;  /* 0x7ff000001f1fc812 */ /* 0x000fd600078efcff */
.L_x_8906:
[----:B------:R-:W-:Y:S05]  /*3760*/  BSYNC.RECONVERGENT B0 ;  /* 0x0000000000007941 */ /* 0x000fea0003800200 */
.L_x_8903:
        /* <DEDUP_REMOVED lines=20> */
.L_x_8910:
        /* <DEDUP_REMOVED lines=9> */
.L_x_8909:
[----:B------:R-:W-:-:S11]  /*3940*/  DADD R30, R26, R36 ;  /* 0x000000001a1e7229 */ /* 0x000fd60000000024 */
.L_x_8908:
[----:B------:R-:W-:Y:S05]  /*3950*/  BSYNC.RECONVERGENT B0 ;  /* 0x0000000000007941 */ /* 0x000fea0003800200 */
.L_x_8907:
        /* <DEDUP_REMOVED lines=9> */
.L_x_8913:
        /* <DEDUP_REMOVED lines=18> */
.L_x_8912:
[----:B------:R-:W0:Y:S01]  /*3b10*/  LDCU UR6, c[0x0][0x38c] ;  /* 0x00007180ff0677ac */ /* 0x000e220008000800 */
[----:B------:R-:W-:Y:S01]  /*3b20*/  SEL R29, R21, RZ, P2 ;  /* 0x000000ff151d7207 */ /* 0x000fe20001000000 */
[----:B------:R-:W-:Y:S01]  /*3b30*/  IMAD.MOV.U32 R28, RZ, RZ, RZ ;  /* 0x000000ffff1c7224 */ /* 0x000fe200078e00ff */
[----:B------:R-:W-:Y:S02]  /*3b40*/  PLOP3.LUT P0, PT, P2, PT, PT, 0x80, 0x8 ;  /* 0x000000000008781c */ /* 0x000fe4000170f070 */
[----:B0-----:R-:W-:-:S13]  /*3b50*/  ISETP.LE.AND P3, PT, RZ, UR6, PT ;  /* 0x00000006ff007c0c */ /* 0x001fda000bf63270 */
[----:B------:R-:W-:-:S07]  /*3b60*/  @!P3 LOP3.LUT R29, R29, 0x7ff00000, RZ, 0xfc, !PT ;  /* 0x7ff000001d1db812 */ /* 0x000fce00078efcff */
.L_x_8914:
[----:B------:R-:W-:Y:S05]  /*3b70*/  BSYNC.RECONVERGENT B0 ;  /* 0x0000000000007941 */ /* 0x000fea0003800200 */
.L_x_8911:
        /* <DEDUP_REMOVED lines=20> */
.L_x_8918:
        /* <DEDUP_REMOVED lines=9> */
.L_x_8917:
[----:B------:R-:W-:-:S11]  /*3d50*/  DADD R28, R20, R36 ;  /* 0x00000000141c7229 */ /* 0x000fd60000000024 */
.L_x_8916:
[----:B------:R-:W-:Y:S05]  /*3d60*/  BSYNC.RECONVERGENT B0 ;  /* 0x0000000000007941 */ /* 0x000fea0003800200 */
.L_x_8915:
        /* <DEDUP_REMOVED lines=9> */
.L_x_8921:
        /* <DEDUP_REMOVED lines=18> */
.L_x_8920:
[----:B------:R-:W0:Y:S01]  /*3f20*/  LDCU UR6, c[0x0][0x38c] ;  /* 0x00007180ff0677ac */ /* 0x000e220008000800 */
[----:B------:R-:W-:Y:S01]  /*3f30*/  SEL R11, R23, RZ, P2 ;  /* 0x000000ff170b7207 */ /* 0x000fe20001000000 */
[----:B------:R-:W-:Y:S01]  /*3f40*/  IMAD.MOV.U32 R10, RZ, RZ, RZ ;  /* 0x000000ffff0a7224 */ /* 0x000fe200078e00ff */
[----:B------:R-:W-:Y:S02]  /*3f50*/  PLOP3.LUT P0, PT, P2, PT, PT, 0x80, 0x8 ;  /* 0x000000000008781c */ /* 0x000fe4000170f070 */
[----:B0-----:R-:W-:-:S13]  /*3f60*/  ISETP.LE.AND P3, PT, RZ, UR6, PT ;  /* 0x00000006ff007c0c */ /* 0x001fda000bf63270 */
[----:B------:R-:W-:-:S07]  /*3f70*/  @!P3 LOP3.LUT R11, R11, 0x7ff00000, RZ, 0xfc, !PT ;  /* 0x7ff000000b0bb812 */ /* 0x000fce00078efcff */
.L_x_8922:
[----:B------:R-:W-:Y:S05]  /*3f80*/  BSYNC.RECONVERGENT B0 ;  /* 0x0000000000007941 */ /* 0x000fea0003800200 */
.L_x_8919:
        /* <DEDUP_REMOVED lines=20> */
.L_x_8926:
        /* <DEDUP_REMOVED lines=9> */
.L_x_8925:
[----:B------:R-:W-:-:S11]  /*4160*/  DADD R10, R22, R36 ;  /* 0x00000000160a7229 */ /* 0x000fd60000000024 */
.L_x_8924:
[----:B------:R-:W-:Y:S05]  /*4170*/  BSYNC.RECONVERGENT B0 ;  /* 0x0000000000007941 */ /* 0x000fea0003800200 */
.L_x_8923:
[----:B-----5:R-:W-:Y:S01]  /*4180*/  DSETP.NEU.AND P0, PT, R16, RZ, PT ;  /* 0x000000ff1000722a */ /* 0x020fe20003f0d000 */
[----:B------:R-:W-:-:S13]  /*4190*/  BSSY.RECONVERGENT B0, `(.L_x_8927) ;  /* 0x0000020000007945 */ /* 0x000fda0003800200 */
[----:B------:R-:W-:Y:S05]  /*41a0*/  @!P0 BRA `(.L_x_8928) ;  /* 0x0000000000608947 */ /* 0x000fea0003800000 */
[----:B------:R-:W-:Y:S01]  /*41b0*/  DADD R4, -RZ, |R16| ;  /* 0x00000000ff047229 */ /* 0x000fe20000000510 */
[----:B------:R-:W-:Y:S01]  /*41c0*/  BSSY.RECONVERGENT B1, `(.L_x_8929) ;  /* 0x0000004000017945 */ /* 0x000fe20003800200 */
[----:B------:R-:W-:-:S08]  /*41d0*/  MOV R0, 0x4200 ;  /* 0x0000420000007802 */ /* 0x000fd00000000f00 */
[----:B------:R-:W-:-:S07]  /*41e0*/  IMAD.MOV.U32 R3, RZ, RZ, R5 ;  /* 0x000000ffff037224 */ /* 0x000fce00078e0005 */
[----:B------:R-:W-:Y:S05]  /*41f0*/  CALL.REL.NOINC `($_ZN2at6native29vectorized_elementwise_kernelILi8EZNS0_50_GLOBAL__N__2680c7bb_12_PowKernel_cu_7dd49032_300329pow_tensor_scalar_kernel_implIddEEvRNS_18TensorIteratorBaseET0_EUldE2_St5arrayIPcLm2EEEEviS6_T1_$__internal_accurate_pow) ;  /* 0x0000001000ec7944 */ /* 0x000fea0003c00000 */
[----:B------:R-:W-:Y:S05]  /*4200*/  BSYNC.RECONVERGENT B1 ;  /* 0x0000000000017941 */ /* 0x000fea0003800200 */
.L_x_8929:
        /* <DEDUP_REMOVED lines=18> */
.L_x_8928:
[----:B------:R-:W0:Y:S01]  /*4330*/  LDCU UR6, c[0x0][0x38c] ;  /* 0x00007180ff0677ac */ /* 0x000e220008000800 */
[----:B------:R-:W-:Y:S01]  /*4340*/  SEL R9, R17, RZ, P2 ;  /* 0x000000ff11097207 */ /* 0x000fe20001000000 */
[----:B------:R-:W-:Y:S01]  /*4350*/  IMAD.MOV.U32 R8, RZ, RZ, RZ ;  /* 0x000000ffff087224 */ /* 0x000fe200078e00ff */
[----:B------:R-:W-:Y:S02]  /*4360*/  PLOP3.LUT P0, PT, P2, PT, PT, 0x80, 0x8 ;  /* 0x000000000008781c */ /* 0x000fe4000170f070 */
[----:B0-----:R-:W-:-:S13]  /*4370*/  ISETP.LE.AND P3, PT, RZ, UR6, PT ;  /* 0x00000006ff007c0c */ /* 0x001fda000bf63270 */
[----:B------:R-:W-:-:S07]  /*4380*/  @!P3 LOP3.LUT R9, R9, 0x7ff00000, RZ, 0xfc, !PT ;  /* 0x7ff000000909b812 */ /* 0x000fce00078efcff */
.L_x_8930:
[----:B------:R-:W-:Y:S05]  /*4390*/  BSYNC.RECONVERGENT B0 ;  /* 0x0000000000007941 */ /* 0x000fea0003800200 */
.L_x_8927:
        /* <DEDUP_REMOVED lines=20> */
.L_x_8934:
        /* <DEDUP_REMOVED lines=9> */
.L_x_8933:
[----:B------:R-:W-:-:S11]  /*4570*/  DADD R8, R16, R36 ;  /* 0x0000000010087229 */ /* 0x000fd60000000024 */
.L_x_8932:
[----:B------:R-:W-:Y:S05]  /*4580*/  BSYNC.RECONVERGENT B0 ;  /* 0x0000000000007941 */ /* 0x000fea0003800200 */
.L_x_8931:
[----:B------:R-:W-:Y:S01]  /*4590*/  DSETP.NEU.AND P0, PT, R18, RZ, PT ;  /* 0x000000ff1200722a */ /* 0x000fe20003f0d000 */
        /* <DEDUP_REMOVED lines=8> */
.L_x_8937:
        /* <DEDUP_REMOVED lines=18> */
.L_x_8936:
[----:B------:R-:W0:Y:S01]  /*4740*/  LDCU UR6, c[0x0][0x38c] ;  /* 0x00007180ff0677ac */ /* 0x000e220008000800 */
[----:B------:R-:W-:Y:S01]  /*4750*/  SEL R7, R19, RZ, P2 ;  /* 0x000000ff13077207 */ /* 0x000fe20001000000 */
[----:B------:R-:W-:Y:S01]  /*4760*/  IMAD.MOV.U32 R6, RZ, RZ, RZ ;  /* 0x000000ffff067224 */ /* 0x000fe200078e00ff */
[----:B------:R-:W-:Y:S02]  /*4770*/  PLOP3.LUT P0, PT, P2, PT, PT, 0x80, 0x8 ;  /* 0x000000000008781c */ /* 0x000fe4000170f070 */
[----:B0-----:R-:W-:-:S13]  /*4780*/  ISETP.LE.AND P3, PT, RZ, UR6, PT ;  /* 0x00000006ff007c0c */ /* 0x001fda000bf63270 */
[----:B------:R-:W-:-:S07]  /*4790*/  @!P3 LOP3.LUT R7, R7, 0x7ff00000, RZ, 0xfc, !PT ;  /* 0x7ff000000707b812 */ /* 0x000fce00078efcff */
.L_x_8938:
[----:B------:R-:W-:Y:S05]  /*47a0*/  BSYNC.RECONVERGENT B0 ;  /* 0x0000000000007941 */ /* 0x000fea0003800200 */
.L_x_8935:
        /* <DEDUP_REMOVED lines=21> */
.L_x_8942:
        /* <DEDUP_REMOVED lines=9> */
.L_x_8941:
[----:B------:R-:W-:-:S11]  /*4990*/  DADD R6, R18, R36 ;  /* 0x0000000012067229 */ /* 0x000fd60000000024 */
.L_x_8940:
[----:B------:R-:W-:Y:S05]  /*49a0*/  BSYNC.RECONVERGENT B0 ;  /* 0x0000000000007941 */ /* 0x000fea0003800200 */
.L_x_8939:
        /* <DEDUP_REMOVED lines=9> */
.L_x_8945:
        /* <DEDUP_REMOVED lines=19> */
.L_x_8944:
[----:B------:R-:W0:Y:S01]  /*4b70*/  LDCU UR6, c[0x0][0x38c] ;  /* 0x00007180ff0677ac */ /* 0x000e220008000800 */
[----:B------:R-:W-:Y:S01]  /*4b80*/  SEL R5, R13, RZ, P2 ;  /* 0x000000ff0d057207 */ /* 0x000fe20001000000 */
[----:B------:R-:W-:Y:S01]  /*4b90*/  IMAD.MOV.U32 R4, RZ, RZ, RZ ;  /* 0x000000ffff047224 */ /* 0x000fe200078e00ff */
[----:B------:R-:W-:Y:S02]  /*4ba0*/  PLOP3.LUT P0, PT, P2, PT, PT, 0x80, 0x8 ;  /* 0x000000000008781c */ /* 0x000fe4000170f070 */
[----:B0-----:R-:W-:-:S13]  /*4bb0*/  ISETP.LE.AND P3, PT, RZ, UR6, PT ;  /* 0x00000006ff007c0c */ /* 0x001fda000bf63270 */
[----:B------:R-:W-:-:S07]  /*4bc0*/  @!P3 LOP3.LUT R5, R5, 0x7ff00000, RZ, 0xfc, !PT ;  /* 0x7ff000000505b812 */ /* 0x000fce00078efcff */
.L_x_8946:
[----:B------:R-:W-:Y:S05]  /*4bd0*/  BSYNC.RECONVERGENT B0 ;  /* 0x0000000000007941 */ /* 0x000fea0003800200 */
.L_x_8943:
        /* <DEDUP_REMOVED lines=21> */
.L_x_8950:
        /* <DEDUP_REMOVED lines=9> */
.L_x_8949:
[----:B------:R-:W-:-:S11]  /*4dc0*/  DADD R4, R12, R36 ;  /* 0x000000000c047229 */ /* 0x000fd60000000024 */
.L_x_8948:
[----:B------:R-:W-:Y:S05]  /*4dd0*/  BSYNC.RECONVERGENT B0 ;  /* 0x0000000000007941 */ /* 0x000fea0003800200 */
.L_x_8947:
        /* <DEDUP_REMOVED lines=13> */
[----:B------:R-:W-:Y:S05]  /*4eb0*/  CALL.REL.NOINC `($_ZN2at6native29vectorized_elementwise_kernelILi8EZNS0_50_GLOBAL__N__2680c7bb_12_PowKernel_cu_7dd49032_300329pow_tensor_scalar_kernel_implIddEEvRNS_18TensorIteratorBaseET0_EUldE2_St5arrayIPcLm2EEEEviS6_T1_$__internal_accurate_pow) ;  /* 0x0000000400bc7944 */ /* 0x000fea0003c00000 */
[----:B------:R-:W-:Y:S05]  /*4ec0*/  BSYNC.RECONVERGENT B0 ;  /* 0x0000000000007941 */ /* 0x000fea0003800200 */
.L_x_8951:
        /* <DEDUP_REMOVED lines=43> */
.L_x_8955:
        /* <DEDUP_REMOVED lines=9> */
.L_x_8954:
[----:B------:R-:W-:-:S11]  /*5210*/  DADD R4, R14, R36 ;  /* 0x000000000e047229 */ /* 0x000fd60000000024 */
.L_x_8953:
[----:B------:R-:W-:Y:S05]  /*5220*/  BSYNC.RECONVERGENT B0 ;  /* 0x0000000000007941 */ /* 0x000fea0003800200 */
.L_x_8952:
        /* <DEDUP_REMOVED lines=56> */
        .type           $_ZN2at6native29vectorized_elementwise_kernelILi8EZNS0_50_GLOBAL__N__2680c7bb_12_PowKernel_cu_7dd49032_300329pow_tensor_scalar_kernel_implIddEEvRNS_18TensorIteratorBaseET0_EUldE2_St5arrayIPcLm2EEEEviS6_T1_$__internal_accurate_pow,@function
        .size           $_ZN2at6native29vectorized_elementwise_kernelILi8EZNS0_50_GLOBAL__N__2680c7bb_12_PowKernel_cu_7dd49032_300329pow_tensor_scalar_kernel_implIddEEvRNS_18TensorIteratorBaseET0_EUldE2_St5arrayIPcLm2EEEEviS6_T1_$__internal_accurate_pow,(.L_x_68313 - $_ZN2at6native29vectorized_elementwise_kernelILi8EZNS0_50_GLOBAL__N__2680c7bb_12_PowKernel_cu_7dd49032_300329pow_tensor_scalar_kernel_implIddEEvRNS_18TensorIteratorBaseET0_EUldE2_St5arrayIPcLm2EEEEviS6_T1_$__internal_accurate_pow)
$_ZN2at6native29vectorized_elementwise_kernelILi8EZNS0_50_GLOBAL__N__2680c7bb_12_PowKernel_cu_7dd49032_300329pow_tensor_scalar_kernel_implIddEEvRNS_18TensorIteratorBaseET0_EUldE2_St5arrayIPcLm2EEEEviS6_T1_$__internal_accurate_pow:
        /* <DEDUP_REMOVED lines=168> */
.L_x_8956:
[----:B------:R-:W-:Y:S02]  /*6030*/  DFMA R36, R42, R4, R4 ;  /* 0x000000042a24722b */ /* 0x000fe40000000004 */
[----:B------:R-:W-:-:S08]  /*6040*/  DSETP.NEU.AND P3, PT, |R4|, +INF , PT ;  /* 0x7ff000000400742a */ /* 0x000fd00003f6d200 */
[----:B------:R-:W-:Y:S01]  /*6050*/  FSEL R3, R4, R36, !P3 ;  /* 0x0000002404037208 */ /* 0x000fe20005800000 */
[----:B------:R-:W-:Y:S01]  /*6060*/  IMAD.MOV.U32 R36, RZ, RZ, R0 ;  /* 0x000000ffff247224 */ /* 0x000fe200078e0000 */
[----:B------:R-:W-:Y:S01]  /*6070*/  FSEL R4, R5, R37, !P3 ;  /* 0x0000002505047208 */ /* 0x000fe20005800000 */
[----:B------:R-:W-:-:S04]  /*6080*/  IMAD.MOV.U32 R37, RZ, RZ, 0x0 ;  /* 0x00000000ff257424 */ /* 0x000fc800078e00ff */
[----:B------:R-:W-:Y:S05]  /*6090*/  RET.REL.NODEC R36 `(_ZN2at6native29vectorized_elementwise_kernelILi8EZNS0_50_GLOBAL__N__2680c7bb_12_PowKernel_cu_7dd49032_300329pow_tensor_scalar_kernel_implIddEEvRNS_18TensorIteratorBaseET0_EUldE2_St5arrayIPcLm2EEEEviS6_T1_) ;  /* 0xffffff9c24d87950 */ /* 0x000fea0003c3ffff */
.L_x_8957:
        /* <DEDUP_REMOVED lines=14> */
.L_x_68313:


//--------------------- .text._ZN2at6native18elementwise_kernelILi128ELi4EZNS0_15gpu_kernel_implIZNS0_50_GLOBAL__N__2680c7bb_12_PowKernel_cu_7dd49032_300329pow_tensor_scalar_kernel_implIddEEvRNS_18TensorIteratorBaseET0_EUldE1_EEvS6_RKT_EUliE_EEviT1_ --------------------------
	.section	.text._ZN2at6native18elementwise_kernelILi128ELi4EZNS0_15gpu_kernel_implIZNS0_50_GLOBAL__N__2680c7bb_12_PowKernel_cu_7dd49032_300329pow_tensor_scalar_kernel_implIddEEvRNS_18TensorIteratorBaseET0_EUldE1_EEvS6_RKT_EUliE_EEviT1_,"ax",@progbits
	.align	128
        .global         _ZN2at6native18elementwise_kernelILi128ELi4EZNS0_15gpu_kernel_implIZNS0_50_GLOBAL__N__2680c7bb_12_PowKernel_cu_7dd49032_300329pow_tensor_scalar_kernel_implIddEEvRNS_18TensorIteratorBaseET0_EUldE1_EEvS6_RKT_EUliE_EEviT1_
        .type           _ZN2at6native18elementwise_kernelILi128ELi4EZNS0_15gpu_kernel_implIZNS0_50_GLOBAL__N__2680c7bb_12_PowKernel_cu_7dd49032_300329pow_tensor_scalar_kernel_implIddEEvRNS_18TensorIteratorBaseET0_EUldE1_EEvS6_RKT_EUliE_EEviT1_,@function
        .size           _ZN2at6native18elementwise_kernelILi128ELi4EZNS0_15gpu_kernel_implIZNS0_50_GLOBAL__N__2680c7bb_12_PowKernel_cu_7dd49032_300329pow_tensor_scalar_kernel_implIddEEvRNS_18TensorIteratorBaseET0_EUldE1_EEvS6_RKT_EUliE_EEviT1_,(.L_x_68314 - _ZN2at6native18elementwise_kernelILi128ELi4EZNS0_15gpu_kernel_implIZNS0_50_GLOBAL__N__2680c7bb_12_PowKernel_cu_7dd49032_300329pow_tensor_scalar_kernel_implIddEEvRNS_18TensorIteratorBaseET0_EUldE1_EEvS6_RKT_EUliE_EEviT1_)
        .other          _ZN2at6native18elementwise_kernelILi128ELi4EZNS0_15gpu_kernel_implIZNS0_50_GLOBAL__N__2680c7bb_12_PowKernel_cu_7dd49032_300329pow_tensor_scalar_kernel_implIddEEvRNS_18TensorIteratorBaseET0_EUldE1_EEvS6_RKT_EUliE_EEviT1_,@"STO_CUDA_ENTRY STV_DEFAULT"
_ZN2at6native18elementwise_kernelILi128ELi4EZNS0_15gpu_kernel_implIZNS0_50_GLOBAL__N__2680c7bb_12_PowKernel_cu_7dd49032_300329pow_tensor_scalar_kernel_implIddEEvRNS_18TensorIteratorBaseET0_EUldE1_EEvS6_RKT_EUliE_EEviT1_:
.text._ZN2at6native18elementwise_kernelILi128ELi4EZNS0_15gpu_kernel_implIZNS0_50_GLOBAL__N__2680c7bb_12_PowKernel_cu_7dd49032_300329pow_tensor_scalar_kernel_implIddEEvRNS_18TensorIteratorBaseET0_EUldE1_EEvS6_RKT_EUliE_EEviT1_:
        /* <DEDUP_REMOVED lines=319> */
.L_x_8960:
        /* <DEDUP_REMOVED lines=16> */
[----:B--2---:R-:W0:Y:S01]  /*14f0*/  I2F.F64.S16 R2, R2 ;  /* 0x0000000200027312 */ /* 0x004e220000101c00 */
[----:B------:R-:W-:Y:S05]  /*1500*/  BRA `(.L_x_8967) ;  /* 0x0000000c006c7947 */ /* 0x000fea0003800000 */
.L_x_8965:
[----:B------:R-:W2:Y:S02]  /*1510*/  LDG.E.U8 R2, desc[UR36][R4.64] ;  /* 0x0000002404027981 */ /* 0x000ea4000c1e1100 */
[----:B--2---:R-:W0:Y:S01]  /*1520*/  I2F.F64.U16 R2, R2 ;  /* 0x0000000200027312 */ /* 0x004e220000101800 */
[----:B------:R-:W-:Y:S05]  /*1530*/  BRA `(.L_x_8967) ;  /* 0x0000000c00607947 */ /* 0x000fea0003800000 */
.L_x_8964:
        /* <DEDUP_REMOVED lines=9> */
.L_x_8969:
[----:B------:R-:W2:Y:S02]  /*15d0*/  LDG.E R2, desc[UR36][R4.64] ;  /* 0x0000002404027981 */ /* 0x000ea4000c1e1900 */
[----:B--2---:R-:W0:Y:S01]  /*15e0*/  I2F.F64 R2, R2 ;  /* 0x0000000200027312 */ /* 0x004e220000201c00 */
[----:B------:R-:W-:Y:S05]  /*15f0*/  BRA `(.L_x_8967) ;  /* 0x0000000c00307947 */ /* 0x000fea0003800000 */
.L_x_8968:
[----:B------:R-:W2:Y:S02]  /*1600*/  LDG.E.U16 R2, desc[UR36][R4.64] ;  /* 0x0000002404027981 */ /* 0x000ea4000c1e1500 */
[----:B--2---:R-:W0:Y:S01]  /*1610*/  I2F.F64.S16 R2, R2 ;  /* 0x0000000200027312 */ /* 0x004e220000101c00 */
[----:B------:R-:W-:Y:S05]  /*1620*/  BRA `(.L_x_8967) ;  /* 0x0000000c00247947 */ /* 0x000fea0003800000 */
.L_x_8963:
        /* <DEDUP_REMOVED lines=10> */
.L_x_8971:
[----:B------:R-:W2:Y:S02]  /*16d0*/  LDG.E.U16 R0, desc[UR36][R4.64] ;  /* 0x0000002404007981 */ /* 0x000ea4000c1e1500 */
[----:B--2---:R-:W-:-:S05]  /*16e0*/  HADD2.F32 R0, -RZ, R0.H0_H0 ;  /* 0x20000000ff007230 */ /* 0x004fca0000004100 */
[----:B------:R-:W-:-:S04]  /*16f0*/  FMUL.FTZ R0, R0, 1 ;  /* 0x3f80000000007820 */ /* 0x000fc80000410000 */
[----:B------:R0:W1:Y:S01]  /*1700*/  F2F.F64.F32 R2, R0 ;  /* 0x0000000000027310 */ /* 0x0000620000201800 */
[----:B------:R-:W-:Y:S05]  /*1710*/  BRA `(.L_x_8967) ;  /* 0x0000000800e87947 */ /* 0x000fea0003800000 */
.L_x_8970:
        /* <DEDUP_REMOVED lines=10> */
.L_x_8973:
[----:B------:R-:W2:Y:S02]  /*17c0*/  LDG.E.U16 R4, desc[UR36][R4.64] ;  /* 0x0000002404047981 */ /* 0x000ea4000c1e1500 */
[----:B--2---:R-:W-:-:S05]  /*17d0*/  HADD2.F32 R0, -RZ, R4.H0_H0 ;  /* 0x20000004ff007230 */ /* 0x004fca0000004100 */
[----:B------:R-:W-:-:S04]  /*17e0*/  FMUL.FTZ R0, R0, 1 ;  /* 0x3f80000000007820 */ /* 0x000fc80000410000 */
[----:B------:R0:W1:Y:S01]  /*17f0*/  F2F.F64.F32 R2, R0 ;  /* 0x0000000000027310 */ /* 0x0000620000201800 */
[----:B------:R-:W-:Y:S05]  /*1800*/  BRA `(.L_x_8967) ;  /* 0x0000000800ac7947 */ /* 0x000fea0003800000 */
.L_x_8972:
[----:B------:R0:W5:Y:S01]  /*1810*/  LDG.E.64 R2, desc[UR36][R4.64] ;  /* 0x0000002404027981 */ /* 0x000162000c1e1b00 */
[----:B------:R-:W-:Y:S05]  /*1820*/  BRA `(.L_x_8967) ;  /* 0x0000000800a47947 */ /* 0x000fea0003800000 */
.L_x_8962:
        /* <DEDUP_REMOVED lines=9> */
[----:B------:R-:W-:Y:S02]  /*18c0*/  MOV R2, RZ ;  /* 0x000000ff00027202 */ /* 0x000fe40000000f00 */
[----:B--2---:R-:W-:-:S04]  /*18d0*/  ISETP.NE.AND P0, PT, R4, RZ, PT ;  /* 0x000000ff0400720c */ /* 0x004fc80003f05270 */
[----:B------:R-:W-:Y:S01]  /*18e0*/  FSEL R3, RZ, 1.875, !P0 ;  /* 0x3ff00000ff037808 */ /* 0x000fe20004000000 */
[----:B------:R-:W-:Y:S08]  /*18f0*/  BRA `(.L_x_8967) ;  /* 0x0000000800707947 */ /* 0x000ff00003800000 */
.L_x_8976:
[----:B------:R0:W5:Y:S01]  /*1900*/  LDG.E.64 R2, desc[UR36][R4.64] ;  /* 0x0000002404027981 */ /* 0x000162000c1e1b00 */
[----:B------:R-:W-:Y:S05]  /*1910*/  BRA `(.L_x_8967) ;  /* 0x0000000800687947 */ /* 0x000fea0003800000 */
.L_x_8975:
        /* <DEDUP_REMOVED lines=24> */
[----:B------:R-:W-:-:S06]  /*1aa0*/  FMUL.FTZ R3, R3, 1 ;  /* 0x3f80000003037820 */ /* 0x000fcc0000410000 */
[----:B------:R-:W0:Y:S01]  /*1ab0*/  F2F.F64.F32 R2, R3 ;  /* 0x0000000300027310 */ /* 0x000e220000201800 */
[----:B------:R-:W-:Y:S05]  /*1ac0*/  BRA `(.L_x_8967) ;  /* 0x0000000400fc7947 */ /* 0x000fea0003800000 */
.L_x_8978:
[----:B------:R-:W2:Y:S02]  /*1ad0*/  LDG.E.U8 R3, desc[UR36][R4.64] ;  /* 0x0000002404037981 */ /* 0x000ea4000c1e1100 */
[C---:B--2---:R-:W-:Y:S01]  /*1ae0*/  IMAD.SHL.U32 R2, R3.reuse, 0x2000000, RZ ;  /* 0x0200000003027824 */ /* 0x044fe200078e00ff */
[----:B------:R-:W-:-:S04]  /*1af0*/  SHF.L.U32 R3, R3, 0x8, RZ ;  /* 0x0000000803037819 */ /* 0x000fc800000006ff */
[----:B------:R-:W-:-:S13]  /*1b00*/  ISETP.GT.U32.AND P0, PT, R2, 0x7ffffff, PT ;  /* 0x07ffffff0200780c */ /* 0x000fda0003f04070 */
[C---:B------:R-:W-:Y:S02]  /*1b10*/  @!P0 LOP3.LUT R0, R3.reuse, 0x7f00, RZ, 0xc0, !PT ;  /* 0x00007f0003008812 */ /* 0x040fe400078ec0ff */
[----:B------:R-:W-:Y:S02]  /*1b20*/  @P0 LEA.HI R2, R2, 0x70000000, RZ, 0x1c ;  /* 0x7000000002020811 */ /* 0x000fe400078fe0ff */
[----:B------:R-:W-:Y:S02]  /*1b30*/  @!P0 LOP3.LUT R0, R0, 0x3f000000, RZ, 0xfc, !PT ;  /* 0x3f00000000008812 */ /* 0x000fe400078efcff */
[----:B------:R-:W-:-:S03]  /*1b40*/  PRMT R3, R3, 0x9910, RZ ;  /* 0x0000991003037816 */ /* 0x000fc600000000ff */
[----:B------:R-:W-:Y:S01]  /*1b50*/  @!P0 FADD.FTZ R0, R0, -0.5 ;  /* 0xbf00000000008421 */ /* 0x000fe20000010000 */
[----:B------:R-:W-:-:S05]  /*1b60*/  @P0 FMUL.FTZ R0, R2, 1.9259299443872358531e-34 ;  /* 0x0780000002000820 */ /* 0x000fca0000410000 */
[----:B------:R-:W-:-:S05]  /*1b70*/  LOP3.LUT R0, R0, 0x80000000, R3, 0xf8, !PT ;  /* 0x8000000000007812 */ /* 0x000fca00078ef803 */
[----:B------:R-:W-:-:S04]  /*1b80*/  FMUL.FTZ R0, R0, 1 ;  /* 0x3f80000000007820 */ /* 0x000fc80000410000 */
[----:B------:R0:W1:Y:S01]  /*1b90*/  F2F.F64.F32 R2, R0 ;  /* 0x0000000000027310 */ /* 0x0000620000201800 */
[----:B------:R-:W-:Y:S05]  /*1ba0*/  BRA `(.L_x_8967) ;  /* 0x0000000400c47947 */ /* 0x000fea0003800000 */
.L_x_8977:
[----:B------:R-:W2:Y:S02]  /*1bb0*/  LDG.E.U16 R0, desc[UR36][R4.64] ;  /* 0x0000002404007981 */ /* 0x000ea4000c1e1500 */
[----:B--2---:R-:W-:-:S04]  /*1bc0*/  IMAD.U32 R0, R0, 0x10000, RZ ;  /* 0x0001000000007824 */ /* 0x004fc800078e00ff */
[----:B------:R-:W-:-:S04]  /*1bd0*/  FMUL.FTZ R0, R0, 1 ;  /* 0x3f80000000007820 */ /* 0x000fc80000410000 */
[----:B------:R0:W1:Y:S01]  /*1be0*/  F2F.F64.F32 R2, R0 ;  /* 0x0000000000027310 */ /* 0x0000620000201800 */
[----:B------:R-:W-:Y:S05]  /*1bf0*/  BRA `(.L_x_8967) ;  /* 0x0000000400b07947 */ /* 0x000fea0003800000 */
.L_x_8974:
        /* <DEDUP_REMOVED lines=9> */
[----:B--2---:R-:W0:Y:S01]  /*1c90*/  I2F.F64.U16 R2, R2 ;  /* 0x0000000200027312 */ /* 0x004e220000101800 */
[----:B------:R-:W-:Y:S05]  /*1ca0*/  BRA `(.L_x_8967) ;  /* 0x0000000400847947 */ /* 0x000fea0003800000 */
.L_x_8981:
        /* <DEDUP_REMOVED lines=21> */
.L_x_8983:
[----:B------:R-:W-:Y:S05]  /*1e00*/  BSYNC.RECONVERGENT B0 ;  /* 0x0000000000007941 */ /* 0x000fea0003800200 */
.L_x_8982:
[----:B------:R-:W-:Y:S02]  /*1e10*/  SHF.L.U32 R0, R0, 0x14, RZ ;  /* 0x0000001400007819 */ /* 0x000fe400000006ff */
[----:B------:R-:W-:-:S04]  /*1e20*/  LEA R2, R2, 0x3b800000, 0x17 ;  /* 0x3b80000002027811 */ /* 0x000fc800078eb8ff */
[----:B------:R-:W-:-:S05]  /*1e30*/  LOP3.LUT R0, R2, R0, R7, 0xfe, !PT ;  /* 0x0000000002007212 */ /* 0x000fca00078efe07 */
[----:B------:R-:W-:-:S04]  /*1e40*/  FMUL.FTZ R0, R0, 1 ;  /* 0x3f80000000007820 */ /* 0x000fc80000410000 */
[----:B------:R0:W1:Y:S01]  /*1e50*/  F2F.F64.F32 R2, R0 ;  /* 0x0000000000027310 */ /* 0x0000620000201800 */
[----:B------:R-:W-:Y:S05]  /*1e60*/  BRA `(.L_x_8967) ;  /* 0x0000000400147947 */ /* 0x000fea0003800000 */
.L_x_8980:
        /* <DEDUP_REMOVED lines=21> */
.L_x_8985:
[----:B------:R-:W-:Y:S05]  /*1fc0*/  BSYNC.RECONVERGENT B0 ;  /* 0x0000000000007941 */ /* 0x000fea0003800200 */
.L_x_8984:
[----:B------:R-:W-:Y:S01]  /*1fd0*/  IMAD.SHL.U32 R0, R0, 0x200000, RZ ;  /* 0x0020000000007824 */ /* 0x000fe200078e00ff */
[----:B------:R-:W-:-:S04]  /*1fe0*/  LEA R2, R2, 0x37800000, 0x17 ;  /* 0x3780000002027811 */ /* 0x000fc800078eb8ff */
[----:B------:R-:W-:-:S05]  /*1ff0*/  LOP3.LUT R0, R2, R0, R7, 0xfe, !PT ;  /* 0x0000000002007212 */ /* 0x000fca00078efe07 */
[----:B------:R-:W-:-:S04]  /*2000*/  FMUL.FTZ R0, R0, 1 ;  /* 0x3f80000000007820 */ /* 0x000fc80000410000 */
[----:B------:R4:W0:Y:S01]  /*2010*/  F2F.F64.F32 R2, R0 ;  /* 0x0000000000027310 */ /* 0x0008220000201800 */
[----:B------:R-:W-:Y:S05]  /*2020*/  BRA `(.L_x_8967) ;  /* 0x0000000000a47947 */ /* 0x000fea0003800000 */
.L_x_8979:
[----:B------:R-:W-:-:S09]  /*2030*/  UISETP.NE.AND UP0, UPT, UR4, 0x1c, UPT ;  /* 0x0000001c0400788c */ /* 0x000fd2000bf05270 */
[----:B------:R-:W-:Y:S05]  /*2040*/  BRA.U !UP0, `(.L_x_8986) ;  /* 0x0000000108947547 */ /* 0x000fea000b800000 */
[----:B------:R-:W-:-:S09]  /*2050*/  UISETP.NE.AND UP0, UPT, UR4, 0x1d, UPT ;  /* 0x0000001d0400788c */ /* 0x000fd2000bf05270 */
[----:B------:R-:W-:Y:S05]  /*2060*/  BRA.U !UP0, `(.L_x_8987) ;  /* 0x0000000108807547 */ /* 0x000fea000b800000 */
[----:B------:R-:W-:-:S09]  /*2070*/  UISETP.NE.AND UP0, UPT, UR4, 0x2c, UPT ;  /* 0x0000002c0400788c */ /* 0x000fd2000bf05270 */
[----:B------:R-:W-:Y:S05]  /*2080*/  BRA.U !UP0, `(.L_x_8988) ;  /* 0x0000000108487547 */ /* 0x000fea000b800000 */
.L_x_8966:
        /* <DEDUP_REMOVED lines=16> */
.L_x_8989:
[----:B------:R-:W-:Y:S01]  /*2190*/  CS2R R2, SRZ ;  /* 0x0000000000027805 */ /* 0x000fe2000001ff00 */
[----:B------:R-:W-:Y:S06]  /*21a0*/  BRA `(.L_x_8967) ;  /* 0x0000000000447947 */ /* 0x000fec0003800000 */
.L_x_8988:
[----:B------:R-:W2:Y:S01]  /*21b0*/  LDG.E.U8 R0, desc[UR36][R4.64] ;  /* 0x0000002404007981 */ /* 0x000ea2000c1e1100 */
[----:B------:R-:W-:Y:S01]  /*21c0*/  MOV R2, 0x0 ;  /* 0x0000000000027802 */ /* 0x000fe20000000f00 */
        /* <DEDUP_REMOVED lines=10> */
.L_x_8987:
[----:B------:R-:W2:Y:S02]  /*2270*/  LDG.E.64 R2, desc[UR36][R4.64] ;  /* 0x0000002404027981 */ /* 0x000ea4000c1e1b00 */
[----:B--2---:R-:W3:Y:S01]  /*2280*/  I2F.F64.U64 R2, R2 ;  /* 0x0000000200027312 */ /* 0x004ee20000301800 */
[----:B------:R-:W-:Y:S05]  /*2290*/  BRA `(.L_x_8967) ;  /* 0x0000000000087947 */ /* 0x000fea0003800000 */
.L_x_8986:
[----:B------:R-:W2:Y:S02]  /*22a0*/  LDG.E R2, desc[UR36][R4.64] ;  /* 0x0000002404027981 */ /* 0x000ea4000c1e1900 */
[----:B--2---:R-:W0:Y:S02]  /*22b0*/  I2F.F64.U32 R2, R2 ;  /* 0x0000000200027312 */ /* 0x004e240000201800 */
.L_x_8967:
[----:B------:R-:W-:Y:S05]  /*22c0*/  BSYNC.RECONVERGENT B6 ;  /* 0x0000000000067941 */ /* 0x000fea0003800200 */
.L_x_8961:
[----:B0123-5:R-:W-:Y:S01]  /*22d0*/  DMUL R10, R2, R2 ;  /* 0x00000002020a7228 */ /* 0x02ffe20000000000 */
[----:B------:R-:W0:Y:S01]  /*22e0*/  LDCU.64 UR4, c[0x0][0x580] ;  /* 0x0000b000ff0477ac */ /* 0x000e220008000a00 */
[----:B------:R-:W-:Y:S04]  /*22f0*/  BSSY.RECONVERGENT B0, `(.L_x_8990) ;  /* 0x0000012000007945 */ /* 0x000fe80003800200 */
[----:B------:R-:W1:Y:S04]  /*2300*/  MUFU.RCP64H R5, R11 ;  /* 0x0000000b00057308 */ /* 0x000e680000001800 */
[----:B------:R-:W-:-:S05]  /*2310*/  VIADD R4, R11, 0x300402 ;  /* 0x003004020b047836 */ /* 0x000fca0000000000 */
[----:B------:R-:W-:Y:S01]  /*2320*/  FSETP.GEU.AND P0, PT, |R4|, 5.8789094863358348022e-39, PT ;  /* 0x004004020400780b */ /* 0x000fe20003f0e200 */
[----:B-1----:R-:W-:-:S08]  /*2330*/  DFMA R2, -R10, R4, 1 ;  /* 0x3ff000000a02742b */ /* 0x002fd00000000104 */
[----:B------:R-:W-:-:S08]  /*2340*/  DFMA R2, R2, R2, R2 ;  /* 0x000000020202722b */ /* 0x000fd00000000002 */
[----:B------:R-:W-:Y:S01]  /*2350*/  DFMA R6, R4, R2, R4 ;  /* 0x000000020406722b */ /* 0x000fe20000000004 */
[----:B0-----:R-:W-:-:S04]  /*2360*/  IADD3 R2, P1, PT, R16, UR4, RZ ;  /* 0x0000000410027c10 */ /* 0x001fc8000ff3e0ff */
[----:B------:R-:W-:-:S03]  /*2370*/  IADD3.X R3, PT, PT, RZ, UR5, RZ, P1, !PT ;  /* 0x00000005ff037c10 */ /* 0x000fc60008ffe4ff */
[----:B------:R-:W-:-:S08]  /*2380*/  DFMA R8, -R10, R6, 1 ;  /* 0x3ff000000a08742b */ /* 0x000fd00000000106 */
[----:B------:R-:W-:Y:S01]  /*2390*/  DFMA R4, R6, R8, R6 ;  /* 0x000000080604722b */ /* 0x000fe20000000006 */
[----:B------:R-:W-:Y:S10]  /*23a0*/  @P0 BRA `(.L_x_8991) ;  /* 0x0000000000180947 */ /* 0x000ff40003800000 */
[----:B----4-:R-:W-:-:S05]  /*23b0*/  LOP3.LUT R0, R11, 0x7fffffff, RZ, 0xc0, !PT ;  /* 0x7fffffff0b007812 */ /* 0x010fca00078ec0ff */
[----:B------:R-:W-:Y:S01]  /*23c0*/  VIADD R8, R0, 0xfff00000 ;  /* 0xfff0000000087836 */ /* 0x000fe20000000000 */
[----:B------:R-:W-:-:S07]  /*23d0*/  MOV R0, 0x23f0 ;  /* 0x000023f000007802 */ /* 0x000fce0000000f00 */
[----:B------:R-:W-:Y:S05]  /*23e0*/  CALL.REL.NOINC `($__internal_21_$__cuda_sm20_dblrcp_rn_slowpath_v3) ;  /* 0x000000ac00547944 */ /* 0x000fea0003c00000 */
[----:B------:R-:W-:Y:S01]  /*23f0*/  IMAD.MOV.U32 R4, RZ, RZ, R6 ;  /* 0x000000ffff047224 */ /* 0x000fe200078e0006 */
[----:B------:R-:W-:-:S07]  /*2400*/  MOV R5, R7 ;  /* 0x0000000700057202 */ /* 0x000fce0000000f00 */
.L_x_8991:
[----:B------:R-:W-:Y:S05]  /*2410*/  BSYNC.RECONVERGENT B0 ;  /* 0x0000000000007941 */ /* 0x000fea0003800200 */
.L_x_8990:
[----:B------:R-:W-:-:S04]  /*2420*/  UPRMT UR4, UR41, 0x9910, URZ ;  /* 0x0000991029047896 */ /* 0x000fc800080000ff */
        /* <DEDUP_REMOVED lines=10> */
[----:B------:R-:W0:Y:S02]  /*24d0*/  F2I.F64.TRUNC R5, R4 ;  /* 0x0000000400057311 */ /* 0x000e24000030d100 */
[----:B0-----:R0:W-:Y:S01]  /*24e0*/  STG.E.U8 desc[UR36][R2.64], R5 ;  /* 0x0000000502007986 */ /* 0x0011e2000c101124 */
[----:B------:R-:W-:Y:S05]  /*24f0*/  BRA `(.L_x_8997) ;  /* 0x0000000c00f47947 */ /* 0x000fea0003800000 */
.L_x_8995:
[----:B------:R-:W0:Y:S02]  /*2500*/  F2I.S64.F64.TRUNC R4, R4 ;  /* 0x0000000400047311 */ /* 0x000e24000030d900 */
[----:B0-----:R-:W-:-:S05]  /*2510*/  IMAD.MOV.U32 R7, RZ, RZ, R4 ;  /* 0x000000ffff077224 */ /* 0x001fca00078e0004 */
[----:B------:R3:W-:Y:S01]  /*2520*/  STG.E.U8 desc[UR36][R2.64], R7 ;  /* 0x0000000702007986 */ /* 0x0007e2000c101124 */
[----:B------:R-:W-:Y:S05]  /*2530*/  BRA `(.L_x_8997) ;  /* 0x0000000c00e47947 */ /* 0x000fea0003800000 */
.L_x_8994:
[----:B------:R-:W-:-:S09]  /*2540*/  UISETP.NE.AND UP0, UPT, UR4, 0x2, UPT ;  /* 0x000000020400788c */ /* 0x000fd2000bf05270 */
[----:B------:R-:W-:Y:S05]  /*2550*/  BRA.U !UP0, `(.L_x_8998) ;  /* 0x0000000108287547 */ /* 0x000fea000b800000 */
[----:B------:R-:W-:-:S09]  /*2560*/  UISETP.NE.AND UP0, UPT, UR4, 0x3, UPT ;  /* 0x000000030400788c */ /* 0x000fd2000bf05270 */
[----:B------:R-:W-:Y:S05]  /*2570*/  BRA.U !UP0, `(.L_x_8999) ;  /* 0x0000000108147547 */ /* 0x000fea000b800000 */
[----:B------:R-:W-:-:S09]  /*2580*/  UISETP.NE.AND UP0, UPT, UR4, 0x4, UPT ;  /* 0x000000040400788c */ /* 0x000fd2000bf05270 */
[----:B------:R-:W-:Y:S05]  /*2590*/  BRA.U UP0, `(.L_x_8996) ;  /* 0x0000000d00247547 */ /* 0x000fea000b800000 */
[----:B------:R-:W0:Y:S02]  /*25a0*/  F2I.S64.F64.TRUNC R4, R4 ;  /* 0x0000000400047311 */ /* 0x000e24000030d900 */
[----:B0-----:R0:W-:Y:S01]  /*25b0*/  STG.E.64 desc[UR36][R2.64], R4 ;  /* 0x0000000402007986 */ /* 0x0011e2000c101b24 */
[----:B------:R-:W-:Y:S05]  /*25c0*/  BRA `(.L_x_8997) ;  /* 0x0000000c00c07947 */ /* 0x000fea0003800000 */
.L_x_8999:
[----:B------:R-:W0:Y:S02]  /*25d0*/  F2I.F64.TRUNC R5, R4 ;  /* 0x0000000400057311 */ /* 0x000e24000030d100 */
[----:B0-----:R1:W-:Y:S01]  /*25e0*/  STG.E desc[UR36][R2.64], R5 ;  /* 0x0000000502007986 */ /* 0x0013e2000c101924 */
[----:B------:R-:W-:Y:S05]  /*25f0*/  BRA `(.L_x_8997) ;  /* 0x0000000c00b47947 */ /* 0x000fea0003800000 */
.L_x_8998:
[----:B------:R-:W0:Y:S02]  /*2600*/  F2I.F64.TRUNC R5, R4 ;  /* 0x0000000400057311 */ /* 0x000e24000030d100 */
[----:B0-----:R2:W-:Y:S01]  /*2610*/  STG.E.U16 desc[UR36][R2.64], R5 ;  /* 0x0000000502007986 */ /* 0x0015e2000c101524 */
[----:B------:R-:W-:Y:S05]  /*2620*/  BRA `(.L_x_8997) ;  /* 0x0000000c00a87947 */ /* 0x000fea0003800000 */
.L_x_8993:
        /* <DEDUP_REMOVED lines=8> */
[----:B------:R-:W0:Y:S01]  /*26b0*/  F2F.F32.F64 R7, R4 ;  /* 0x0000000400077310 */ /* 0x000e220000301000 */
[----:B------:R-:W-:-:S14]  /*26c0*/  DSETP.GEU.AND P0, PT, |R4|, UR4, PT ;  /* 0x0000000404007e2a */ /* 0x000fdc000bf0e200 */
[----:B0-----:R-:W-:-:S05]  /*26d0*/  @!P0 FMUL R7, R7, 1.175494350822287508e-38 ;  /* 0x0080000007078820 */ /* 0x001fca0000400000 */
[----:B------:R0:W-:Y:S01]  /*26e0*/  STG.E desc[UR36][R2.64], R7 ;  /* 0x0000000702007986 */ /* 0x0001e2000c101924 */
[----:B------:R-:W-:Y:S05]  /*26f0*/  BRA `(.L_x_8997) ;  /* 0x0000000c00747947 */ /* 0x000fea0003800000 */
.L_x_9001:
[----:B------:R-:W-:Y:S01]  /*2700*/  UMOV UR4, 0xf0000000 ;  /* 0xf000000000047882 */ /* 0x000fe20000000000 */
[----:B------:R-:W-:Y:S01]  /*2710*/  UMOV UR5, 0x380fffff ;  /* 0x380fffff00057882 */ /* 0x000fe20000000000 */
[----:B----4-:R-:W0:Y:S01]  /*2720*/  F2F.F32.F64 R0, R4 ;  /* 0x0000000400007310 */ /* 0x010e220000301000 */
[----:B------:R-:W-:-:S14]  /*2730*/  DSETP.GEU.AND P0, PT, |R4|, UR4, PT ;  /* 0x0000000404007e2a */ /* 0x000fdc000bf0e200 */
[----:B0-----:R-:W-:-:S05]  /*2740*/  @!P0 FMUL R0, R0, 1.175494350822287508e-38 ;  /* 0x0080000000008820 */ /* 0x001fca0000400000 */
[----:B------:R-:W-:-:S05]  /*2750*/  F2FP.F16.F32.PACK_AB R0, RZ, R0 ;  /* 0x00000000ff00723e */ /* 0x000fca00000000ff */
[----:B------:R0:W-:Y:S01]  /*2760*/  STG.E.U16 desc[UR36][R2.64], R0 ;  /* 0x0000000002007986 */ /* 0x0001e2000c101524 */
[----:B------:R-:W-:Y:S05]  /*2770*/  BRA `(.L_x_8997) ;  /* 0x0000000c00547947 */ /* 0x000fea0003800000 */
.L_x_9000:
        /* <DEDUP_REMOVED lines=14> */
.L_x_9003:
[----:B------:R-:W-:Y:S01]  /*2860*/  UMOV UR4, 0xf0000000 ;  /* 0xf000000000047882 */ /* 0x000fe20000000000 */
[----:B------:R-:W-:Y:S01]  /*2870*/  UMOV UR5, 0x380fffff ;  /* 0x380fffff00057882 */ /* 0x000fe20000000000 */
[----:B----4-:R-:W0:Y:S01]  /*2880*/  F2F.F32.F64 R0, R4 ;  /* 0x0000000400007310 */ /* 0x010e220000301000 */
[----:B------:R-:W-:-:S14]  /*2890*/  DSETP.GEU.AND P0, PT, |R4|, UR4, PT ;  /* 0x0000000404007e2a */ /* 0x000fdc000bf0e200 */
[----:B0-----:R-:W-:-:S05]  /*28a0*/  @!P0 FMUL R0, R0, 1.175494350822287508e-38 ;  /* 0x0080000000008820 */ /* 0x001fca0000400000 */
[----:B------:R-:W-:-:S04]  /*28b0*/  F2FP.F16.F32.PACK_AB R5, RZ, R0 ;  /* 0x00000000ff05723e */ /* 0x000fc800000000ff */
[----:B------:R-:W-:-:S05]  /*28c0*/  PRMT R5, R5, 0x5410, RZ ;  /* 0x0000541005057816 */ /* 0x000fca00000000ff */
[----:B------:R0:W-:Y:S01]  /*28d0*/  STG.E desc[UR36][R2.64], R5 ;  /* 0x0000000502007986 */ /* 0x0001e2000c101924 */
[----:B------:R-:W-:Y:S05]  /*28e0*/  BRA `(.L_x_8997) ;  /* 0x0000000800f87947 */ /* 0x000fea0003800000 */
.L_x_9002:
[----:B------:R0:W-:Y:S01]  /*28f0*/  STG.E.64 desc[UR36][R2.64], R4 ;  /* 0x0000000402007986 */ /* 0x0001e2000c101b24 */
[----:B------:R-:W-:Y:S05]  /*2900*/  BRA `(.L_x_8997) ;  /* 0x0000000800f07947 */ /* 0x000fea0003800000 */
.L_x_8992:
        /* <DEDUP_REMOVED lines=12> */
.L_x_9006:
[----:B------:R-:W-:-:S05]  /*29d0*/  CS2R R6, SRZ ;  /* 0x0000000000067805 */ /* 0x000fca000001ff00 */
[----:B------:R0:W-:Y:S01]  /*29e0*/  STG.E.128 desc[UR36][R2.64], R4 ;  /* 0x0000000402007986 */ /* 0x0001e2000c101d24 */
[----:B------:R-:W-:Y:S05]  /*29f0*/  BRA `(.L_x_8997) ;  /* 0x0000000800b47947 */ /* 0x000fea0003800000 */
.L_x_9005:
        /* <DEDUP_REMOVED lines=10> */
[----:B------:R-:W-:Y:S01]  /*2aa0*/  BSSY.RECONVERGENT B0, `(.L_x_9009) ;  /* 0x000000d000007945 */ /* 0x000fe20003800200 */
[----:B----4-:R-:W-:-:S12]  /*2ab0*/  MOV R0, 0x7f ;  /* 0x0000007f00007802 */ /* 0x010fd80000000f00 */
        /* <DEDUP_REMOVED lines=11> */
.L_x_9010:
[----:B------:R-:W-:Y:S05]  /*2b70*/  BSYNC.RECONVERGENT B0 ;  /* 0x0000000000007941 */ /* 0x000fea0003800200 */
.L_x_9009:
[----:B------:R-:W-:-:S05]  /*2b80*/  LOP3.LUT R7, R0, 0x80, R7, 0xf8, !PT ;  /* 0x0000008000077812 */ /* 0x000fca00078ef807 */
[----:B------:R0:W-:Y:S01]  /*2b90*/  STG.E.U8 desc[UR36][R2.64], R7 ;  /* 0x0000000702007986 */ /* 0x0001e2000c101124 */
[----:B------:R-:W-:Y:S05]  /*2ba0*/  BRA `(.L_x_8997) ;  /* 0x0000000800487947 */ /* 0x000fea0003800000 */
.L_x_9008:
        /* <DEDUP_REMOVED lines=9> */
[----:B----4-:R-:W-:Y:S01]  /*2c40*/  @P1 IMAD.MOV.U32 R0, RZ, RZ, 0x7f ;  /* 0x0000007fff001424 */ /* 0x010fe200078e00ff */
        /* <DEDUP_REMOVED lines=9> */
.L_x_9012:
[----:B------:R-:W-:Y:S05]  /*2ce0*/  BSYNC.RECONVERGENT B0 ;  /* 0x0000000000007941 */ /* 0x000fea0003800200 */
.L_x_9011:
[----:B------:R-:W-:-:S05]  /*2cf0*/  LOP3.LUT R7, R0, 0x80, R7, 0xf8, !PT ;  /* 0x0000008000077812 */ /* 0x000fca00078ef807 */
[----:B------:R0:W-:Y:S01]  /*2d00*/  STG.E.U8 desc[UR36][R2.64], R7 ;  /* 0x0000000702007986 */ /* 0x0001e2000c101124 */
[----:B------:R-:W-:Y:S05]  /*2d10*/  BRA `(.L_x_8997) ;  /* 0x0000000400ec7947 */ /* 0x000fea0003800000 */
.L_x_9007:
[----:B------:R-:W-:Y:S01]  /*2d20*/  UMOV UR4, 0xf0000000 ;  /* 0xf000000000047882 */ /* 0x000fe20000000000 */
[----:B------:R-:W-:Y:S01]  /*2d30*/  UMOV UR5, 0x380fffff ;  /* 0x380fffff00057882 */ /* 0x000fe20000000000 */
[----:B----4-:R-:W0:Y:S01]  /*2d40*/  F2F.F32.F64 R0, R4 ;  /* 0x0000000400007310 */ /* 0x010e220000301000 */
[----:B------:R-:W-:-:S14]  /*2d50*/  DSETP.GEU.AND P0, PT, |R4|, UR4, PT ;  /* 0x0000000404007e2a */ /* 0x000fdc000bf0e200 */
[----:B0-----:R-:W-:-:S05]  /*2d60*/  @!P0 FMUL R0, R0, 1.175494350822287508e-38 ;  /* 0x0080000000008820 */ /* 0x001fca0000400000 */
[----:B------:R-:W-:-:S05]  /*2d70*/  F2FP.BF16.F32.PACK_AB R0, RZ, R0 ;  /* 0x00000000ff00723e */ /* 0x000fca00000010ff */
[----:B------:R0:W-:Y:S01]  /*2d80*/  STG.E.U16 desc[UR36][R2.64], R0 ;  /* 0x0000000002007986 */ /* 0x0001e2000c101524 */
[----:B------:R-:W-:Y:S05]  /*2d90*/  BRA `(.L_x_8997) ;  /* 0x0000000400cc7947 */ /* 0x000fea0003800000 */
.L_x_9004:
        /* <DEDUP_REMOVED lines=8> */
[----:B------:R-:W0:Y:S02]  /*2e20*/  F2I.U32.F64.TRUNC R5, R4 ;  /* 0x0000000400057311 */ /* 0x000e24000030d000 */
[----:B0-----:R0:W-:Y:S01]  /*2e30*/  STG.E.U16 desc[UR36][R2.64], R5 ;  /* 0x0000000502007986 */ /* 0x0011e2000c101524 */
[----:B------:R-:W-:Y:S05]  /*2e40*/  BRA `(.L_x_8997) ;  /* 0x0000000400a07947 */ /* 0x000fea0003800000 */
.L_x_9015:
[----:B------:R-:W-:Y:S01]  /*2e50*/  UMOV UR4, 0xf0000000 ;  /* 0xf000000000047882 */ /* 0x000fe20000000000 */
[----:B------:R-:W-:Y:S01]  /*2e60*/  UMOV UR5, 0x380fffff ;  /* 0x380fffff00057882 */ /* 0x000fe20000000000 */
[----:B------:R-:W0:Y:S01]  /*2e70*/  F2F.F32.F64 R7, R4 ;  /* 0x0000000400077310 */ /* 0x000e220000301000 */
[----:B------:R-:W-:Y:S01]  /*2e80*/  DSETP.GEU.AND P0, PT, |R4|, UR4, PT ;  /* 0x0000000404007e2a */ /* 0x000fe2000bf0e200 */
[----:B------:R-:W-:Y:S01]  /*2e90*/  BSSY.RECONVERGENT B0, `(.L_x_9016) ;  /* 0x0000015000007945 */ /* 0x000fe20003800200 */
[----:B----4-:R-:W-:-:S12]  /*2ea0*/  IMAD.MOV.U32 R0, RZ, RZ, 0x80 ;  /* 0x00000080ff007424 */ /* 0x010fd800078e00ff */
        /* <DEDUP_REMOVED lines=11> */
.L_x_9018:
[----:B------:R-:W-:-:S04]  /*2f60*/  SHF.R.U32.HI R0, RZ, 0x14, R7 ;  /* 0x00000014ff007819 */ /* 0x000fc80000011607 */
[----:B------:R-:W-:-:S04]  /*2f70*/  LOP3.LUT R0, R0, 0x1, RZ, 0xc0, !PT ;  /* 0x0000000100007812 */ /* 0x000fc800078ec0ff */
[----:B------:R-:W-:-:S04]  /*2f80*/  IADD3 R0, PT, PT, R7, 0x487ffff, R0 ;  /* 0x0487ffff07007810 */ /* 0x000fc80007ffe000 */
[----:B------:R-:W-:-:S04]  /*2f90*/  SHF.R.U32.HI R0, RZ, 0x14, R0 ;  /* 0x00000014ff007819 */ /* 0x000fc80000011600 */
[----:B------:R-:W-:-:S07]  /*2fa0*/  LOP3.LUT R4, R0, 0xff, RZ, 0xc0, !PT ;  /* 0x000000ff00047812 */ /* 0x000fce00078ec0ff */
.L_x_9019:
[----:B------:R-:W-:-:S04]  /*2fb0*/  SHF.R.U32.HI R5, RZ, 0x18, R7 ;  /* 0x00000018ff057819 */ /* 0x000fc80000011607 */
[----:B------:R-:W-:-:S04]  /*2fc0*/  LOP3.LUT R4, R4, 0x80, R5, 0xf8, !PT ;  /* 0x0000008004047812 */ /* 0x000fc800078ef805 */
[----:B------:R-:W-:-:S07]  /*2fd0*/  PRMT R0, R4, 0x7610, R0 ;  /* 0x0000761004007816 */ /* 0x000fce0000000000 */
.L_x_9017:
[----:B------:R-:W-:Y:S05]  /*2fe0*/  BSYNC.RECONVERGENT B0 ;  /* 0x0000000000007941 */ /* 0x000fea0003800200 */
.L_x_9016:
[----:B------:R0:W-:Y:S01]  /*2ff0*/  STG.E.U8 desc[UR36][R2.64], R0 ;  /* 0x0000000002007986 */ /* 0x0001e2000c101124 */
[----:B------:R-:W-:Y:S05]  /*3000*/  BRA `(.L_x_8997) ;  /* 0x0000000400307947 */ /* 0x000fea0003800000 */
.L_x_9014:
[----:B------:R-:W-:Y:S01]  /*3010*/  UMOV UR4, 0xf0000000 ;  /* 0xf000000000047882 */ /* 0x000fe20000000000 */
[----:B------:R-:W-:Y:S01]  /*3020*/  UMOV UR5, 0x380fffff ;  /* 0x380fffff00057882 */ /* 0x000fe20000000000 */
[----:B------:R-:W0:Y:S01]  /*3030*/  F2F.F32.F64 R7, R4 ;  /* 0x0000000400077310 */ /* 0x000e220000301000 */
[----:B------:R-:W-:Y:S01]  /*3040*/  DSETP.GEU.AND P0, PT, |R4|, UR4, PT ;  /* 0x0000000404007e2a */ /* 0x000fe2000bf0e200 */
[----:B------:R-:W-:Y:S01]  /*3050*/  BSSY.RECONVERGENT B0, `(.L_x_9020) ;  /* 0x0000015000007945 */ /* 0x000fe20003800200 */
[----:B----4-:R-:W-:-:S12]  /*3060*/  MOV R0, 0x80 ;  /* 0x0000008000007802 */ /* 0x010fd80000000f00 */
        /* <DEDUP_REMOVED lines=11> */
.L_x_9022:
[----:B------:R-:W-:-:S04]  /*3120*/  SHF.R.U32.HI R0, RZ, 0x15, R7 ;  /* 0x00000015ff007819 */ /* 0x000fc80000011607 */
[----:B------:R-:W-:-:S04]  /*3130*/  LOP3.LUT R0, R0, 0x1, RZ, 0xc0, !PT ;  /* 0x0000000100007812 */ /* 0x000fc800078ec0ff */
[----:B------:R-:W-:-:S04]  /*3140*/  IADD3 R0, PT, PT, R7, 0x88fffff, R0 ;  /* 0x088fffff07007810 */ /* 0x000fc80007ffe000 */
[----:B------:R-:W-:-:S04]  /*3150*/  SHF.R.U32.HI R0, RZ, 0x15, R0 ;  /* 0x00000015ff007819 */ /* 0x000fc80000011600 */
[----:B------:R-:W-:-:S07]  /*3160*/  LOP3.LUT R4, R0, 0xff, RZ, 0xc0, !PT ;  /* 0x000000ff00047812 */ /* 0x000fce00078ec0ff */
.L_x_9023:
[----:B------:R-:W-:-:S04]  /*3170*/  SHF.R.U32.HI R5, RZ, 0x18, R7 ;  /* 0x00000018ff057819 */ /* 0x000fc80000011607 */
[----:B------:R-:W-:-:S04]  /*3180*/  LOP3.LUT R4, R4, 0x80, R5, 0xf8, !PT ;  /* 0x0000008004047812 */ /* 0x000fc800078ef805 */
[----:B------:R-:W-:-:S07]  /*3190*/  PRMT R0, R4, 0x7610, R0 ;  /* 0x0000761004007816 */ /* 0x000fce0000000000 */
.L_x_9021:
[----:B------:R-:W-:Y:S05]  /*31a0*/  BSYNC.RECONVERGENT B0 ;  /* 0x0000000000007941 */ /* 0x000fea0003800200 */
.L_x_9020:
[----:B------:R0:W-:Y:S01]  /*31b0*/  STG.E.U8 desc[UR36][R2.64], R0 ;  /* 0x0000000002007986 */ /* 0x0001e2000c101124 */
[----:B------:R-:W-:Y:S05]  /*31c0*/  BRA `(.L_x_8997) ;  /* 0x0000000000c07947 */ /* 0x000fea0003800000 */
.L_x_9013:
[----:B------:R-:W-:-:S09]  /*31d0*/  UISETP.NE.AND UP0, UPT, UR4, 0x1c, UPT ;  /* 0x0000001c0400788c */ /* 0x000fd2000bf05270 */
[----:B------:R-:W-:Y:S05]  /*31e0*/  BRA.U !UP0, `(.L_x_9024) ;  /* 0x0000000108b07547 */ /* 0x000fea000b800000 */
[----:B------:R-:W-:-:S09]  /*31f0*/  UISETP.NE.AND UP0, UPT, UR4, 0x1d, UPT ;  /* 0x0000001d0400788c */ /* 0x000fd2000bf05270 */
[----:B------:R-:W-:Y:S05]  /*3200*/  BRA.U !UP0, `(.L_x_9025) ;  /* 0x00000001089c7547 */ /* 0x000fea000b800000 */
[----:B------:R-:W-:-:S09]  /*3210*/  UISETP.NE.AND UP0, UPT, UR4, 0x2c, UPT ;  /* 0x0000002c0400788c */ /* 0x000fd2000bf05270 */
[----:B------:R-:W-:Y:S05]  /*3220*/  BRA.U !UP0, `(.L_x_9026) ;  /* 0x0000000108447547 */ /* 0x000fea000b800000 */
.L_x_8996:
[----:B----4-:R-:W-:Y:S01]  /*3230*/  MOV R0, 0x0 ;  /* 0x0000000000007802 */ /* 0x010fe20000000f00 */
        /* <DEDUP_REMOVED lines=15> */
.L_x_9027:
[----:B------:R-:W-:Y:S05]  /*3330*/  BRA `(.L_x_8997) ;  /* 0x0000000000647947 */ /* 0x000fea0003800000 */
.L_x_9026:
[----:B------:R-:W-:Y:S01]  /*3340*/  UMOV UR4, 0xf0000000 ;  /* 0xf000000000047882 */ /* 0x000fe20000000000 */
[----:B------:R-:W-:Y:S01]  /*3350*/  UMOV UR5, 0x380fffff ;  /* 0x380fffff00057882 */ /* 0x000fe20000000000 */
[----:B------:R0:W1:Y:S01]  /*3360*/  F2F.F32.F64 R8, R4 ;  /* 0x0000000400087310 */ /* 0x0000620000301000 */
[----:B------:R-:W-:Y:S01]  /*3370*/  DSETP.GEU.AND P0, PT, |R4|, UR4, PT ;  /* 0x0000000404007e2a */ /* 0x000fe2000bf0e200 */
[----:B0-----:R-:W-:-:S13]  /*3380*/  IMAD.MOV.U32 R5, RZ, RZ, 0xff ;  /* 0x000000ffff057424 */ /* 0x001fda00078e00ff */
[----:B-1----:R-:W-:-:S05]  /*3390*/  @!P0 FMUL R8, R8, 1.175494350822287508e-38 ;  /* 0x0080000008088820 */ /* 0x002fca0000400000 */
[----:B------:R-:W-:-:S04]  /*33a0*/  SHF.R.U32.HI R6, RZ, 0x17, R8 ;  /* 0x00000017ff067819 */ /* 0x000fc80000011608 */
[----:B------:R-:W-:-:S04]  /*33b0*/  LOP3.LUT R7, R6, 0xff, RZ, 0xc0, !PT ;  /* 0x000000ff06077812 */ /* 0x000fc800078ec0ff */
[----:B------:R-:W-:-:S13]  /*33c0*/  ISETP.NE.AND P1, PT, R7, 0xff, PT ;  /* 0x000000ff0700780c */ /* 0x000fda0003f25270 */
[--C-:B----4-:R-:W-:Y:S02]  /*33d0*/  @P1 SHF.R.U32.HI R0, RZ, 0x16, R8.reuse ;  /* 0x00000016ff001819 */ /* 0x110fe40000011608 */
[----:B------:R-:W-:Y:S02]  /*33e0*/  @P1 LOP3.LUT P0, RZ, R7, 0x3fffff, R8, 0xf8, !PT ;  /* 0x003fffff07ff1812 */ /* 0x000fe4000780f808 */
        /* <DEDUP_REMOVED lines=9> */
.L_x_9025:
[----:B------:R-:W0:Y:S02]  /*3480*/  F2I.U64.F64.TRUNC R4, R4 ;  /* 0x0000000400047311 */ /* 0x000e24000030d800 */
[----:B0-----:R0:W-:Y:S01]  /*3490*/  STG.E.64 desc[UR36][R2.64], R4 ;  /* 0x0000000402007986 */ /* 0x0011e2000c101b24 */
[----:B------:R-:W-:Y:S05]  /*34a0*/  BRA `(.L_x_8997) ;  /* 0x0000000000087947 */ /* 0x000fea0003800000 */
.L_x_9024:
[----:B------:R-:W0:Y:S02]  /*34b0*/  F2I.U32.F64.TRUNC R5, R4 ;  /* 0x0000000400057311 */ /* 0x000e24000030d000 */
[----:B0-----:R0:W-:Y:S02]  /*34c0*/  STG.E desc[UR36][R2.64], R5 ;  /* 0x0000000502007986 */ /* 0x0011e4000c101924 */
.L_x_8997:
[----:B------:R-:W-:-:S07]  /*34d0*/  VIADD R17, R17, 0x80 ;  /* 0x0000008011117836 */ /* 0x000fce0000000000 */
.L_x_8959:
[----:B------:R-:W-:Y:S05]  /*34e0*/  BSYNC.RECONVERGENT B7 ;  /* 0x0000000000077941 */ /* 0x000fea0003800200 */
.L_x_8958:
[----:B------:R-:W5:Y:S01]  /*34f0*/  LDCU UR4, c[0x0][0x380] ;  /* 0x00007000ff0477ac */ /* 0x000f620008000800 */
[----:B------:R-:W-:Y:S01]  /*3500*/  BSSY.RECONVERGENT B7, `(.L_x_9028) ;  /* 0x0000340000077945 */ /* 0x000fe20003800200 */
[----:B-----5:R-:W-:-:S13]  /*3510*/  ISETP.GE.AND P0, PT, R17, UR4, PT ;  /* 0x0000000411007c0c */ /* 0x020fda000bf06270 */
[----:B------:R-:W-:Y:S05]  /*3520*/  @P0 BRA `(.L_x_9029) ;  /* 0x0000003000f40947 */ /* 0x000fea0003800000 */
[----:B------:R-:W5:Y:S01]  /*3530*/  LDCU UR4, c[0x0][0x388] ;  /* 0x00007100ff0477ac */ /* 0x000f620008000800 */
[----:B0---4-:R-:W-:Y:S02]  /*3540*/  HFMA2 R0, -RZ, RZ, 0, 0 ;  /* 0x00000000ff007431 */ /* 0x011fe400000001ff */
[----:B------:R-:W-:Y:S01]  /*3550*/  IMAD.MOV.U32 R16, RZ, RZ, RZ ;  /* 0x000000ffff107224 */ /* 0x000fe200078e00ff */
        /* <DEDUP_REMOVED lines=8> */
[----:B------:R-:W-:-:S04]  /*35e0*/  SHF.R.U32.HI R3, RZ, UR5, R2 ;  /* 0x00000005ff037c19 */ /* 0x000fc80008011602 */
[----:B------:R-:W-:-:S05]  /*35f0*/  IADD3 R0, PT, PT, -R3, RZ, RZ ;  /* 0x000000ff03007210 */ /* 0x000fca0007ffe1ff */
[----:B0-----:R-:W-:-:S04]  /*3600*/  IMAD R0, R0, UR6, R17 ;  /* 0x0000000600007c24 */ /* 0x001fc8000f8e0211 */
        /* <DEDUP_REMOVED lines=289> */
.L_x_9030:
[----:B------:R-:W0:Y:S01]  /*4820*/  LDCU.64 UR6, c[0x0][0x588] ;  /* 0x0000b100ff0677ac */ /* 0x000e220008000a00 */
[----:B------:R-:W-:Y:S01]  /*4830*/  BSSY.RECONVERGENT B6, `(.L_x_9031) ;  /* 0x00000ec000067945 */ /* 0x000fe20003800200 */
[----:B------:R-:W-:-:S04]  /*4840*/  UPRMT UR4, UR42, 0x9910, URZ ;  /* 0x000099102a047896 */ /* 0x000fc800080000ff */
[----:B------:R-:W-:Y:S01]  /*4850*/  UISETP.GT.AND UP0, UPT, UR4, 0x9, UPT ;  /* 0x000000090400788c */ /* 0x000fe2000bf04270 */
[----:B0-----:R-:W-:-:S05]  /*4860*/  IADD3 R4, P0, PT, R0, UR6, RZ ;  /* 0x0000000600047c10 */ /* 0x001fca000ff1e0ff */
[----:B-12---:R-:W-:-:S03]  /*4870*/  IMAD.X R5, RZ, RZ, UR7, P0 ;  /* 0x00000007ff057e24 */ /* 0x006fc600080e06ff */
        /* <DEDUP_REMOVED lines=9> */
[----:B---3--:R-:W2:Y:S02]  /*4910*/  LDG.E.S8 R2, desc[UR36][R4.64] ;  /* 0x0000002404027981 */ /* 0x008ea4000c1e1300 */
[----:B--2---:R-:W0:Y:S01]  /*4920*/  I2F.F64.S16 R2, R2 ;  /* 0x0000000200027312 */ /* 0x004e220000101c00 */
[----:B------:R-:W-:Y:S05]  /*4930*/  BRA `(.L_x_9037) ;  /* 0x0000000c006c7947 */ /* 0x000fea0003800000 */
.L_x_9035:
[----:B---3--:R-:W2:Y:S02]  /*4940*/  LDG.E.U8 R2, desc[UR36][R4.64] ;  /* 0x0000002404027981 */ /* 0x008ea4000c1e1100 */
[----:B--2---:R-:W1:Y:S01]  /*4950*/  I2F.F64.U16 R2, R2 ;  /* 0x0000000200027312 */ /* 0x004e620000101800 */
[----:B------:R-:W-:Y:S05]  /*4960*/  BRA `(.L_x_9037) ;  /* 0x0000000c00607947 */ /* 0x000fea0003800000 */
.L_x_9034:
[----:B------:R-:W-:-:S09]  /*4970*/  UISETP.NE.AND UP0, UPT, UR4, 0x2, UPT ;  /* 0x000000020400788c */ /* 0x000fd2000bf05270 */
[----:B------:R-:W-:Y:S05]  /*4980*/  BRA.U !UP0, `(.L_x_9038) ;  /* 0x0000000108287547 */ /* 0x000fea000b800000 */
[----:B------:R-:W-:-:S09]  /*4990*/  UISETP.NE.AND UP0, UPT, UR4, 0x3, UPT ;  /* 0x000000030400788c */ /* 0x000fd2000bf05270 */
[----:B------:R-:W-:Y:S05]  /*49a0*/  BRA.U !UP0, `(.L_x_9039) ;  /* 0x0000000108147547 */ /* 0x000fea000b800000 */
[----:B------:R-:W-:-:S09]  /*49b0*/  UISETP.NE.AND UP0, UPT, UR4, 0x4, UPT ;  /* 0x000000040400788c */ /* 0x000fd2000bf05270 */
[----:B------:R-:W-:Y:S05]  /*49c0*/  BRA.U UP0, `(.L_x_9036) ;  /* 0x0000000900ec7547 */ /* 0x000fea000b800000 */
[----:B---3--:R-:W2:Y:S02]  /*49d0*/  LDG.E.64 R2, desc[UR36][R4.64] ;  /* 0x0000002404027981 */ /* 0x008ea4000c1e1b00 */
[----:B--2---:R-:W4:Y:S01]  /*49e0*/  I2F.F64.S64 R2, R2 ;  /* 0x0000000200027312 */ /* 0x004f220000301c00 */
[----:B------:R-:W-:Y:S05]  /*49f0*/  BRA `(.L_x_9037) ;  /* 0x0000000c003c7947 */ /* 0x000fea0003800000 */
.L_x_9039:
[----:B---3--:R-:W2:Y:S02]  /*4a00*/  LDG.E R2, desc[UR36][R4.64] ;  /* 0x0000002404027981 */ /* 0x008ea4000c1e1900 */
[----:B--2---:R-:W3:Y:S01]  /*4a10*/  I2F.F64 R2, R2 ;  /* 0x0000000200027312 */ /* 0x004ee20000201c00 */
[----:B------:R-:W-:Y:S05]  /*4a20*/  BRA `(.L_x_9037) ;  /* 0x0000000c00307947 */ /* 0x000fea0003800000 */
.L_x_9038:
[----:B---3--:R-:W2:Y:S02]  /*4a30*/  LDG.E.U16 R2, desc[UR36][R4.64] ;  /* 0x0000002404027981 */ /* 0x008ea4000c1e1500 */
[----:B--2---:R-:W2:Y:S01]  /*4a40*/  I2F.F64.S16 R2, R2 ;  /* 0x0000000200027312 */ /* 0x004ea20000101c00 */
[----:B------:R-:W-:Y:S05]  /*4a50*/  BRA `(.L_x_9037) ;  /* 0x0000000c00247947 */ /* 0x000fea0003800000 */
.L_x_9033:
[----:B------:R-:W-:-:S09]  /*4a60*/  UISETP.GT.AND UP0, UPT, UR4, 0x6, UPT ;  /* 0x000000060400788c */ /* 0x000fd2000bf04270 */
[----:B------:R-:W-:Y:S05]  /*4a70*/  BRA.U UP0, `(.L_x_9040) ;  /* 0x0000000100347547 */ /* 0x000fea000b800000 */
[----:B------:R-:W-:-:S09]  /*4a80*/  UISETP.NE.AND UP0, UPT, UR4, 0x5, UPT ;  /* 0x000000050400788c */ /* 0x000fd2000bf05270 */
[----:B------:R-:W-:Y:S05]  /*4a90*/  BRA.U !UP0, `(.L_x_9041) ;  /* 0x0000000108187547 */ /* 0x000fea000b800000 */
[----:B------:R-:W-:-:S09]  /*4aa0*/  UISETP.NE.AND UP0, UPT, UR4, 0x6, UPT ;  /* 0x000000060400788c */ /* 0x000fd2000bf05270 */
[----:B------:R-:W-:Y:S05]  /*4ab0*/  BRA.U UP0, `(.L_x_9036) ;  /* 0x0000000900b07547 */ /* 0x000fea000b800000 */
[----:B---3--:R-:W2:Y:S02]  /*4ac0*/  LDG.E R2, desc[UR36][R4.64] ;  /* 0x0000002404027981 */ /* 0x008ea4000c1e1900 */
[----:B--2---:R-:W-:-:S06]  /*4ad0*/  FMUL.FTZ R2, R2, 1 ;  /* 0x3f80000002027820 */ /* 0x004fcc0000410000 */
[----:B------:R-:W0:Y:S01]  /*4ae0*/  F2F.F64.F32 R2, R2 ;  /* 0x0000000200027310 */ /* 0x000e220000201800 */
[----:B------:R-:W-:Y:S05]  /*4af0*/  BRA `(.L_x_9037) ;  /* 0x0000000800fc7947 */ /* 0x000fea0003800000 */
.L_x_9041:
[----:B------:R-:W2:Y:S02]  /*4b00*/  LDG.E.U16 R0, desc[UR36][R4.64] ;  /* 0x0000002404007981 */ /* 0x000ea4000c1e1500 */
[----:B--2---:R-:W-:-:S05]  /*4b10*/  HADD2.F32 R0, -RZ, R0.H0_H0 ;  /* 0x20000000ff007230 */ /* 0x004fca0000004100 */
[----:B------:R-:W-:-:S04]  /*4b20*/  FMUL.FTZ R0, R0, 1 ;  /* 0x3f80000000007820 */ /* 0x000fc80000410000 */
[----:B---3--:R0:W1:Y:S01]  /*4b30*/  F2F.F64.F32 R2, R0 ;  /* 0x0000000000027310 */ /* 0x0080620000201800 */
[----:B------:R-:W-:Y:S05]  /*4b40*/  BRA `(.L_x_9037) ;  /* 0x0000000800e87947 */ /* 0x000fea0003800000 */
.L_x_9040:
        /* <DEDUP_REMOVED lines=10> */
.L_x_9043:
[----:B------:R-:W2:Y:S02]  /*4bf0*/  LDG.E.U16 R4, desc[UR36][R4.64] ;  /* 0x0000002404047981 */ /* 0x000ea4000c1e1500 */
[----:B--2---:R-:W-:-:S05]  /*4c00*/  HADD2.F32 R0, -RZ, R4.H0_H0 ;  /* 0x20000004ff007230 */ /* 0x004fca0000004100 */
[----:B------:R-:W-:-:S04]  /*4c10*/  FMUL.FTZ R0, R0, 1 ;  /* 0x3f80000000007820 */ /* 0x000fc80000410000 */
[----:B---3--:R0:W1:Y:S01]  /*4c20*/  F2F.F64.F32 R2, R0 ;  /* 0x0000000000027310 */ /* 0x0080620000201800 */
[----:B------:R-:W-:Y:S05]  /*4c30*/  BRA `(.L_x_9037) ;  /* 0x0000000800ac7947 */ /* 0x000fea0003800000 */
.L_x_9042:
[----:B---3--:R0:W5:Y:S01]  /*4c40*/  LDG.E.64 R2, desc[UR36][R4.64] ;  /* 0x0000002404027981 */ /* 0x008162000c1e1b00 */
[----:B------:R-:W-:Y:S05]  /*4c50*/  BRA `(.L_x_9037) ;  /* 0x0000000800a47947 */ /* 0x000fea0003800000 */
.L_x_9032:
        /* <DEDUP_REMOVED lines=9> */
[----:B---3--:R-:W-:Y:S02]  /*4cf0*/  MOV R2, RZ ;  /* 0x000000ff00027202 */ /* 0x008fe40000000f00 */
[----:B--2---:R-:W-:-:S04]  /*4d00*/  ISETP.NE.AND P0, PT, R4, RZ, PT ;  /* 0x000000ff0400720c */ /* 0x004fc80003f05270 */
[----:B------:R-:W-:Y:S01]  /*4d10*/  FSEL R3, RZ, 1.875, !P0 ;  /* 0x3ff00000ff037808 */ /* 0x000fe20004000000 */
[----:B------:R-:W-:Y:S08]  /*4d20*/  BRA `(.L_x_9037) ;  /* 0x0000000800707947 */ /* 0x000ff00003800000 */
.L_x_9046:
[----:B---3--:R0:W5:Y:S01]  /*4d30*/  LDG.E.64 R2, desc[UR36][R4.64] ;  /* 0x0000002404027981 */ /* 0x008162000c1e1b00 */
[----:B------:R-:W-:Y:S05]  /*4d40*/  BRA `(.L_x_9037) ;  /* 0x0000000800687947 */ /* 0x000fea0003800000 */
.L_x_9045:
        /* <DEDUP_REMOVED lines=9> */
[C---:B---3--:R-:W-:Y:S02]  /*4de0*/  LOP3.LUT R2, R0.reuse, 0x7f000000, RZ, 0xc0, !PT ;  /* 0x7f00000000027812 */ /* 0x048fe400078ec0ff */
        /* <DEDUP_REMOVED lines=17> */
.L_x_9048:
[----:B---3--:R-:W2:Y:S02]  /*4f00*/  LDG.E.U8 R3, desc[UR36][R4.64] ;  /* 0x0000002404037981 */ /* 0x008ea4000c1e1100 */
        /* <DEDUP_REMOVED lines=9> */
[----:B------:R-:W-:-:S05]  /*4fa0*/  LOP3.LUT R0, R0, 0x80000000, R3, 0xf8, !PT ;  /* 0x8000000000007812 */ /* 0x000fca00078ef803 */
[----:B------:R-:W-:-:S04]  /*4fb0*/  FMUL.FTZ R0, R0, 1 ;  /* 0x3f80000000007820 */ /* 0x000fc80000410000 */
[----:B------:R0:W1:Y:S01]  /*4fc0*/  F2F.F64.F32 R2, R0 ;  /* 0x0000000000027310 */ /* 0x0000620000201800 */
[----:B------:R-:W-:Y:S05]  /*4fd0*/  BRA `(.L_x_9037) ;  /* 0x0000000400c47947 */ /* 0x000fea0003800000 */
.L_x_9047:
[----:B------:R-:W2:Y:S02]  /*4fe0*/  LDG.E.U16 R0, desc[UR36][R4.64] ;  /* 0x0000002404007981 */ /* 0x000ea4000c1e1500 */
[----:B--2---:R-:W-:-:S05]  /*4ff0*/  SHF.L.U32 R0, R0, 0x10, RZ ;  /* 0x0000001000007819 */ /* 0x004fca00000006ff */
[----:B------:R-:W-:-:S04]  /*5000*/  FMUL.FTZ R0, R0, 1 ;  /* 0x3f80000000007820 */ /* 0x000fc80000410000 */
[----:B---3--:R0:W1:Y:S01]  /*5010*/  F2F.F64.F32 R2, R0 ;  /* 0x0000000000027310 */ /* 0x0080620000201800 */
[----:B------:R-:W-:Y:S05]  /*5020*/  BRA `(.L_x_9037) ;  /* 0x0000000400b07947 */ /* 0x000fea0003800000 */
.L_x_9044:
        /* <DEDUP_REMOVED lines=8> */
[----:B---3--:R-:W2:Y:S02]  /*50b0*/  LDG.E.U16 R2, desc[UR36][R4.64] ;  /* 0x0000002404027981 */ /* 0x008ea4000c1e1500 */
[----:B--2---:R-:W0:Y:S01]  /*50c0*/  I2F.F64.U16 R2, R2 ;  /* 0x0000000200027312 */ /* 0x004e220000101800 */
[----:B------:R-:W-:Y:S05]  /*50d0*/  BRA `(.L_x_9037) ;  /* 0x0000000400847947 */ /* 0x000fea0003800000 */
.L_x_9051:
[----:B------:R-:W2:Y:S01]  /*50e0*/  LDG.E.U8 R4, desc[UR36][R4.64] ;  /* 0x0000002404047981 */ /* 0x000ea2000c1e1100 */
[----:B---3--:R-:W-:Y:S02]  /*50f0*/  CS2R R2, SRZ ;  /* 0x0000000000027805 */ /* 0x008fe4000001ff00 */
        /* <DEDUP_REMOVED lines=19> */
.L_x_9053:
[----:B------:R-:W-:Y:S05]  /*5230*/  BSYNC.RECONVERGENT B0 ;  /* 0x0000000000007941 */ /* 0x000fea0003800200 */
.L_x_9052:
[----:B------:R-:W-:Y:S01]  /*5240*/  IMAD.SHL.U32 R0, R0, 0x100000, RZ ;  /* 0x0010000000007824 */ /* 0x000fe200078e00ff */
[----:B------:R-:W-:-:S04]  /*5250*/  LEA R2, R2, 0x3b800000, 0x17 ;  /* 0x3b80000002027811 */ /* 0x000fc800078eb8ff */
[----:B------:R-:W-:-:S05]  /*5260*/  LOP3.LUT R0, R2, R0, R7, 0xfe, !PT ;  /* 0x0000000002007212 */ /* 0x000fca00078efe07 */
[----:B------:R-:W-:-:S04]  /*5270*/  FMUL.FTZ R0, R0, 1 ;  /* 0x3f80000000007820 */ /* 0x000fc80000410000 */
[----:B------:R0:W1:Y:S01]  /*5280*/  F2F.F64.F32 R2, R0 ;  /* 0x0000000000027310 */ /* 0x0000620000201800 */
[----:B------:R-:W-:Y:S05]  /*5290*/  BRA `(.L_x_9037) ;  /* 0x0000000400147947 */ /* 0x000fea0003800000 */
.L_x_9050:
[----:B------:R-:W2:Y:S01]  /*52a0*/  LDG.E.U8 R4, desc[UR36][R4.64] ;  /* 0x0000002404047981 */ /* 0x000ea2000c1e1100 */
[----:B---3--:R-:W-:Y:S02]  /*52b0*/  CS2R R2, SRZ ;  /* 0x0000000000027805 */ /* 0x008fe4000001ff00 */
        /* <DEDUP_REMOVED lines=19> */
.L_x_9055:
[----:B------:R-:W-:Y:S05]  /*53f0*/  BSYNC.RECONVERGENT B0 ;  /* 0x0000000000007941 */ /* 0x000fea0003800200 */
.L_x_9054:
[----:B------:R-:W-:Y:S02]  /*5400*/  SHF.L.U32 R0, R0, 0x15, RZ ;  /* 0x0000001500007819 */ /* 0x000fe400000006ff */
[----:B------:R-:W-:-:S04]  /*5410*/  LEA R2, R2, 0x37800000, 0x17 ;  /* 0x3780000002027811 */ /* 0x000fc800078eb8ff */
[----:B------:R-:W-:-:S05]  /*5420*/  LOP3.LUT R0, R2, R0, R7, 0xfe, !PT ;  /* 0x0000000002007212 */ /* 0x000fca00078efe07 */
[----:B------:R-:W-:-:S04]  /*5430*/  FMUL.FTZ R0, R0, 1 ;  /* 0x3f80000000007820 */ /* 0x000fc80000410000 */
[----:B------:R0:W1:Y:S01]  /*5440*/  F2F.F64.F32 R2, R0 ;  /* 0x0000000000027310 */ /* 0x0000620000201800 */
[----:B------:R-:W-:Y:S05]  /*5450*/  BRA `(.L_x_9037) ;  /* 0x0000000000a47947 */ /* 0x000fea0003800000 */
.L_x_9049:
[----:B------:R-:W-:-:S09]  /*5460*/  UISETP.NE.AND UP0, UPT, UR4, 0x1c, UPT ;  /* 0x0000001c0400788c */ /* 0x000fd2000bf05270 */
[----:B------:R-:W-:Y:S05]  /*5470*/  BRA.U !UP0, `(.L_x_9056) ;  /* 0x0000000108947547 */ /* 0x000fea000b800000 */
[----:B------:R-:W-:-:S09]  /*5480*/  UISETP.NE.AND UP0, UPT, UR4, 0x1d, UPT ;  /* 0x0000001d0400788c */ /* 0x000fd2000bf05270 */
[----:B------:R-:W-:Y:S05]  /*5490*/  BRA.U !UP0, `(.L_x_9057) ;  /* 0x0000000108807547 */ /* 0x000fea000b800000 */
[----:B------:R-:W-:-:S09]  /*54a0*/  UISETP.NE.AND UP0, UPT, UR4, 0x2c, UPT ;  /* 0x0000002c0400788c */ /* 0x000fd2000bf05270 */
[----:B------:R-:W-:Y:S05]  /*54b0*/  BRA.U UP0, `(.L_x_9036) ;  /* 0x0000000100307547 */ /* 0x000fea000b800000 */
[----:B------:R-:W2:Y:S01]  /*54c0*/  LDG.E.U8 R0, desc[UR36][R4.64] ;  /* 0x0000002404007981 */ /* 0x000ea2000c1e1100 */
[----:B---3--:R-:W-:Y:S02]  /*54d0*/  HFMA2 R3, -RZ, RZ, 0.5, 0 ;  /* 0x38000000ff037431 */ /* 0x008fe400000001ff */
        /* <DEDUP_REMOVED lines=8> */
[----:B------:R0:W1:Y:S01]  /*5560*/  @P0 F2F.F64.F32 R2, R0 ;  /* 0x0000000000020310 */ /* 0x0000620000201800 */
[----:B------:R-:W-:Y:S05]  /*5570*/  BRA `(.L_x_9037) ;  /* 0x00000000005c7947 */ /* 0x000fea0003800000 */
.L_x_9036:
[----:B---3--:R-:W-:Y:S01]  /*5580*/  MOV R2, 0x0 ;  /* 0x0000000000027802 */ /* 0x008fe20000000f00 */
[----:B------:R-:W0:Y:S01]  /*5590*/  LDCU.64 UR4, c[0x4][0x198] ;  /* 0x01003300ff0477ac */ /* 0x000e220008000a00 */
[----:B------:R-:W-:Y:S02]  /*55a0*/  HFMA2 R8, -RZ, RZ, 0, 4.64916229248046875e-06 ;  /* 0x0000004eff087431 */ /* 0x000fe400000001ff */
[----:B------:R-:W-:Y:S01]  /*55b0*/  IMAD.MOV.U32 R12, RZ, RZ, 0x1 ;  /* 0x00000001ff0c7424 */ /* 0x000fe200078e00ff */
[----:B------:R-:W-:Y:S01]  /*55c0*/  MOV R13, RZ ;  /* 0x000000ff000d7202 */ /* 0x000fe20000000f00 */
[----:B------:R-:W1:Y:S01]  /*55d0*/  LDCU.64 UR6, c[0x4][0x1a0] ;  /* 0x01003400ff0677ac */ /* 0x000e620008000a00 */
[----:B------:R-:W2:Y:S01]  /*55e0*/  LDC.64 R2, c[0x4][R2] ;  /* 0x0100000002027b82 */ /* 0x000ea20000000a00 */
[----:B------:R-:W3:Y:S01]  /*55f0*/  LDCU.64 UR8, c[0x4][0x58] ;  /* 0x01000b00ff0877ac */ /* 0x000ee20008000a00 */
[----:B0-----:R-:W-:Y:S01]  /*5600*/  MOV R4, UR4 ;  /* 0x0000000400047c02 */ /* 0x001fe20008000f00 */
[----:B------:R-:W-:Y:S01]  /*5610*/  IMAD.U32 R5, RZ, RZ, UR5 ;  /* 0x00000005ff057e24 */ /* 0x000fe2000f8e00ff */
[----:B-1----:R-:W-:Y:S01]  /*5620*/  MOV R6, UR6 ;  /* 0x0000000600067c02 */ /* 0x002fe20008000f00 */
[----:B------:R-:W-:Y:S01]  /*5630*/  IMAD.U32 R7, RZ, RZ, UR7 ;  /* 0x00000007ff077e24 */ /* 0x000fe2000f8e00ff */
[----:B---3--:R-:W-:Y:S01]  /*5640*/  MOV R10, UR8 ;  /* 0x00000008000a7c02 */ /* 0x008fe20008000f00 */
[----:B------:R-:W-:-:S07]  /*5650*/  IMAD.U32 R11, RZ, RZ, UR9 ;  /* 0x00000009ff0b7e24 */ /* 0x000fce000f8e00ff */
[----:B------:R-:W-:-:S07]  /*5660*/  LEPC R20, `(.L_x_9058) ;  /* 0x000000001014794e */ /* 0x000fce0000000000 */
[----:B--2---:R-:W-:Y:S05]  /*5670*/  CALL.ABS.NOINC R2 ;  /* 0x0000000002007343 */ /* 0x004fea0003c00000 */
.L_x_9058:
[----:B------:R-:W-:Y:S01]  /*5680*/  CS2R R2, SRZ ;  /* 0x0000000000027805 */ /* 0x000fe2000001ff00 */
[----:B------:R-:W-:Y:S06]  /*5690*/  BRA `(.L_x_9037) ;  /* 0x0000000000147947 */ /* 0x000fec0003800000 */
.L_x_9057:
[----:B---3--:R-:W2:Y:S02]  /*56a0*/  LDG.E.64 R2, desc[UR36][R4.64] ;  /* 0x0000002404027981 */ /* 0x008ea4000c1e1b00 */
[----:B--2---:R-:W0:Y:S01]  /*56b0*/  I2F.F64.U64 R2, R2 ;  /* 0x0000000200027312 */ /* 0x004e220000301800 */
[----:B------:R-:W-:Y:S05]  /*56c0*/  BRA `(.L_x_9037) ;  /* 0x0000000000087947 */ /* 0x000fea0003800000 */
.L_x_9056:
[----:B---3--:R-:W2:Y:S02]  /*56d0*/  LDG.E R2, desc[UR36][R4.64] ;  /* 0x0000002404027981 */ /* 0x008ea4000c1e1900 */
[----:B--2---:R-:W0:Y:S02]  /*56e0*/  I2F.F64.U32 R2, R2 ;  /* 0x0000000200027312 */ /* 0x004e240000201800 */
.L_x_9037:
[----:B------:R-:W-:Y:S05]  /*56f0*/  BSYNC.RECONVERGENT B6 ;  /* 0x0000000000067941 */ /* 0x000fea0003800200 */
.L_x_9031:
[----:B012345:R-:W-:Y:S01]  /*5700*/  DMUL R10, R2, R2 ;  /* 0x00000002020a7228 */ /* 0x03ffe20000000000 */
        /* <DEDUP_REMOVED lines=13> */
[----:B------:R-:W-:-:S05]  /*57e0*/  LOP3.LUT R0, R11, 0x7fffffff, RZ, 0xc0, !PT ;  /* 0x7fffffff0b007812 */ /* 0x000fca00078ec0ff */
[----:B------:R-:W-:Y:S01]  /*57f0*/  VIADD R8, R0, 0xfff00000 ;  /* 0xfff0000000087836 */ /* 0x000fe20000000000 */
[----:B------:R-:W-:-:S07]  /*5800*/  MOV R0, 0x5820 ;  /* 0x0000582000007802 */ /* 0x000fce0000000f00 */
[----:B------:R-:W-:Y:S05]  /*5810*/  CALL.REL.NOINC `($__internal_21_$__cuda_sm20_dblrcp_rn_slowpath_v3) ;  /* 0x0000007800487944 */ /* 0x000fea0003c00000 */
[----:B------:R-:W-:Y:S01]  /*5820*/  MOV R4, R6 ;  /* 0x0000000600047202 */ /* 0x000fe20000000f00 */
[----:B------:R-:W-:-:S07]  /*5830*/  IMAD.MOV.U32 R5, RZ, RZ, R7 ;  /* 0x000000ffff057224 */ /* 0x000fce00078e0007 */
.L_x_9060:
[----:B------:R-:W-:Y:S05]  /*5840*/  BSYNC.RECONVERGENT B0 ;  /* 0x0000000000007941 */ /* 0x000fea0003800200 */
.L_x_9059:
        /* <DEDUP_REMOVED lines=14> */
.L_x_9064:
[----:B------:R-:W0:Y:S02]  /*5930*/  F2I.S64.F64.TRUNC R4, R4 ;  /* 0x0000000400047311 */ /* 0x000e24000030d900 */
[----:B0-----:R-:W-:-:S05]  /*5940*/  MOV R7, R4 ;  /* 0x0000000400077202 */ /* 0x001fca0000000f00 */
[----:B------:R0:W-:Y:S01]  /*5950*/  STG.E.U8 desc[UR36][R2.64], R7 ;  /* 0x0000000702007986 */ /* 0x0001e2000c101124 */
[----:B------:R-:W-:Y:S05]  /*5960*/  BRA `(.L_x_9066) ;  /* 0x0000000c00e07947 */ /* 0x000fea0003800000 */
.L_x_9063:
        /* <DEDUP_REMOVED lines=9> */
.L_x_9068:
[----:B------:R-:W0:Y:S02]  /*5a00*/  F2I.F64.TRUNC R5, R4 ;  /* 0x0000000400057311 */ /* 0x000e24000030d100 */
[----:B0-----:R0:W-:Y:S01]  /*5a10*/  STG.E desc[UR36][R2.64], R5 ;  /* 0x0000000502007986 */ /* 0x0011e2000c101924 */
[----:B------:R-:W-:Y:S05]  /*5a20*/  BRA `(.L_x_9066) ;  /* 0x0000000c00b07947 */ /* 0x000fea0003800000 */
.L_x_9067:
[----:B------:R-:W0:Y:S02]  /*5a30*/  F2I.F64.TRUNC R5, R4 ;  /* 0x0000000400057311 */ /* 0x000e24000030d100 */
[----:B0-----:R0:W-:Y:S01]  /*5a40*/  STG.E.U16 desc[UR36][R2.64], R5 ;  /* 0x0000000502007986 */ /* 0x0011e2000c101524 */
[----:B------:R-:W-:Y:S05]  /*5a50*/  BRA `(.L_x_9066) ;  /* 0x0000000c00a47947 */ /* 0x000fea0003800000 */
.L_x_9062:
        /* <DEDUP_REMOVED lines=13> */
.L_x_9070:
        /* <DEDUP_REMOVED lines=8> */
.L_x_9069:
        /* <DEDUP_REMOVED lines=14> */
.L_x_9072:
        /* <DEDUP_REMOVED lines=9> */
.L_x_9071:
[----:B------:R0:W-:Y:S01]  /*5d20*/  STG.E.64 desc[UR36][R2.64], R4 ;  /* 0x0000000402007986 */ /* 0x0001e2000c101b24 */
[----:B------:R-:W-:Y:S05]  /*5d30*/  BRA `(.L_x_9066) ;  /* 0x0000000800ec7947 */ /* 0x000fea0003800000 */
.L_x_9061:
        /* <DEDUP_REMOVED lines=13> */
.L_x_9076:
[----:B------:R-:W-:Y:S01]  /*5e10*/  UMOV UR4, 0xf0000000 ;  /* 0xf000000000047882 */ /* 0x000fe20000000000 */
[----:B------:R-:W-:Y:S01]  /*5e20*/  UMOV UR5, 0x380fffff ;  /* 0x380fffff00057882 */ /* 0x000fe20000000000 */
[----:B------:R-:W0:Y:S01]  /*5e30*/  F2F.F32.F64 R7, R4 ;  /* 0x0000000400077310 */ /* 0x000e220000301000 */
[----:B------:R-:W-:Y:S01]  /*5e40*/  DSETP.GEU.AND P0, PT, |R4|, UR4, PT ;  /* 0x0000000404007e2a */ /* 0x000fe2000bf0e200 */
[----:B------:R-:W-:Y:S01]  /*5e50*/  BSSY.RECONVERGENT B0, `(.L_x_9077) ;  /* 0x0000014000007945 */ /* 0x000fe20003800200 */
[----:B------:R-:W-:-:S12]  /*5e60*/  MOV R0, 0x80 ;  /* 0x0000008000007802 */ /* 0x000fd80000000f00 */
        /* <DEDUP_REMOVED lines=16> */
.L_x_9079:
[----:B------:R-:W-:-:S04]  /*5f70*/  SHF.R.U32.HI R5, RZ, 0x18, R7 ;  /* 0x00000018ff057819 */ /* 0x000fc80000011607 */
[----:B------:R-:W-:-:S07]  /*5f80*/  LOP3.LUT R0, R0, 0x80, R5, 0xf8, !PT ;  /* 0x0000008000007812 */ /* 0x000fce00078ef805 */
.L_x_9078:
[----:B------:R-:W-:Y:S05]  /*5f90*/  BSYNC.RECONVERGENT B0 ;  /* 0x0000000000007941 */ /* 0x000fea0003800200 */
.L_x_9077:
[----:B------:R0:W-:Y:S01]  /*5fa0*/  STG.E.U8 desc[UR36][R2.64], R0 ;  /* 0x0000000002007986 */ /* 0x0001e2000c101124 */
[----:B------:R-:W-:Y:S05]  /*5fb0*/  BRA `(.L_x_9066) ;  /* 0x00000008004c7947 */ /* 0x000fea0003800000 */
.L_x_9075:
        /* <DEDUP_REMOVED lines=22> */
.L_x_9082:
[----:B------:R-:W-:-:S04]  /*6120*/  SHF.R.U32.HI R5, RZ, 0x18, R7 ;  /* 0x00000018ff057819 */ /* 0x000fc80000011607 */
[----:B------:R-:W-:-:S07]  /*6130*/  LOP3.LUT R0, R0, 0x80, R5, 0xf8, !PT ;  /* 0x0000008000007812 */ /* 0x000fce00078ef805 */
.L_x_9081:
[----:B------:R-:W-:Y:S05]  /*6140*/  BSYNC.RECONVERGENT B0 ;  /* 0x0000000000007941 */ /* 0x000fea0003800200 */
.L_x_9080:
[----:B------:R0:W-:Y:S01]  /*6150*/  STG.E.U8 desc[UR36][R2.64], R0 ;  /* 0x0000000002007986 */ /* 0x0001e2000c101124 */
[----:B------:R-:W-:Y:S05]  /*6160*/  BRA `(.L_x_9066) ;  /* 0x0000000400e07947 */ /* 0x000fea0003800000 */
.L_x_9074:
        /* <DEDUP_REMOVED lines=8> */
[----:B------:R0:W1:Y:S01]  /*61f0*/  F2F.F32.F64 R8, R4 ;  /* 0x0000000400087310 */ /* 0x0000620000301000 */
[----:B------:R-:W-:Y:S01]  /*6200*/  DSETP.GEU.AND P0, PT, |R4|, UR4, PT ;  /* 0x0000000404007e2a */ /* 0x000fe2000bf0e200 */
[----:B0-----:R-:W-:-:S13]  /*6210*/  HFMA2 R5, -RZ, RZ, 0, 1.5199184417724609375e-05 ;  /* 0x000000ffff057431 */ /* 0x001fda00000001ff */
[----:B-1----:R-:W-:-:S05]  /*6220*/  @!P0 FMUL R8, R8, 1.175494350822287508e-38 ;  /* 0x0080000008088820 */ /* 0x002fca0000400000 */
        /* <DEDUP_REMOVED lines=14> */
.L_x_9084:
[----:B------:R-:W0:Y:S02]  /*6310*/  F2I.U64.F64.TRUNC R4, R4 ;  /* 0x0000000400047311 */ /* 0x000e24000030d800 */
[----:B0-----:R0:W-:Y:S01]  /*6320*/  STG.E.64 desc[UR36][R2.64], R4 ;  /* 0x0000000402007986 */ /* 0x0011e2000c101b24 */
[----:B------:R-:W-:Y:S05]  /*6330*/  BRA `(.L_x_9066) ;  /* 0x00000004006c7947 */ /* 0x000fea0003800000 */
.L_x_9083:
[----:B------:R-:W0:Y:S02]  /*6340*/  F2I.U32.F64.TRUNC R5, R4 ;  /* 0x0000000400057311 */ /* 0x000e24000030d000 */
[----:B0-----:R0:W-:Y:S01]  /*6350*/  STG.E desc[UR36][R2.64], R5 ;  /* 0x0000000502007986 */ /* 0x0011e2000c101924 */
[----:B------:R-:W-:Y:S05]  /*6360*/  BRA `(.L_x_9066) ;  /* 0x0000000400607947 */ /* 0x000fea0003800000 */
.L_x_9073:
        /* <DEDUP_REMOVED lines=10> */
.L_x_9086:
[----:B------:R-:W-:-:S05]  /*6410*/  CS2R R6, SRZ ;  /* 0x0000000000067805 */ /* 0x000fca000001ff00 */
[----:B------:R4:W-:Y:S01]  /*6420*/  STG.E.128 desc[UR36][R2.64], R4 ;  /* 0x0000000402007986 */ /* 0x0009e2000c101d24 */
[----:B------:R-:W-:Y:S05]  /*6430*/  BRA `(.L_x_9066) ;  /* 0x00000004002c7947 */ /* 0x000fea0003800000 */
.L_x_9085:
[----:B------:R-:W-:-:S09]  /*6440*/  UISETP.NE.AND UP0, UPT, UR4, 0xf, UPT ;  /* 0x0000000f0400788c */ /* 0x000fd2000bf05270 */
[----:B------:R-:W-:Y:S05]  /*6450*/  BRA.U !UP0, `(.L_x_9087) ;  /* 0x0000000508087547 */ /* 0x000fea000b800000 */
[----:B------:R-:W-:-:S09]  /*6460*/  UISETP.NE.AND UP0, UPT, UR4, 0x17, UPT ;  /* 0x000000170400788c */ /* 0x000fd2000bf05270 */
[----:B------:R-:W-:Y:S05]  /*6470*/  BRA.U !UP0, `(.L_x_9088) ;  /* 0x0000000108a07547 */ /* 0x000fea000b800000 */
[----:B------:R-:W-:-:S09]  /*6480*/  UISETP.NE.AND UP0, UPT, UR4, 0x18, UPT ;  /* 0x000000180400788c */ /* 0x000fd2000bf05270 */
[----:B------:R-:W-:Y:S05]  /*6490*/  BRA.U !UP0, `(.L_x_9089) ;  /* 0x0000000108447547 */ /* 0x000fea000b800000 */
.L_x_9065:
        /* <DEDUP_REMOVED lines=16> */
.L_x_9090:
[----:B------:R-:W-:Y:S05]  /*65a0*/  BRA `(.L_x_9066) ;  /* 0x0000000000d07947 */ /* 0x000fea0003800000 */
.L_x_9089:
        /* <DEDUP_REMOVED lines=17> */
.L_x_9092:
[----:B------:R-:W-:Y:S05]  /*66c0*/  BSYNC.RECONVERGENT B0 ;  /* 0x0000000000007941 */ /* 0x000fea0003800200 */
.L_x_9091:
[----:B------:R-:W-:-:S05]  /*66d0*/  LOP3.LUT R7, R0, 0x80, R7, 0xf8, !PT ;  /* 0x0000008000077812 */ /* 0x000fca00078ef807 */
[----:B------:R2:W-:Y:S01]  /*66e0*/  STG.E.U8 desc[UR36][R2.64], R7 ;  /* 0x0000000702007986 */ /* 0x0005e2000c101124 */
[----:B------:R-:W-:Y:S05]  /*66f0*/  BRA `(.L_x_9066) ;  /* 0x00000000007c7947 */ /* 0x000fea0003800000 */
.L_x_9088:
        /* <DEDUP_REMOVED lines=16> */
.L_x_9094:
[----:B------:R-:W-:Y:S02]  /*6800*/  ISETP.GT.U32.AND P0, PT, R6, 0x7f800000, PT ;  /* 0x7f8000000600780c */ /* 0x000fe40003f04070 */
[----:B------:R-:W-:-:S04]  /*6810*/  MOV R0, 0x7f ;  /* 0x0000007f00007802 */ /* 0x000fc80000000f00 */
[----:B------:R-:W-:-:S07]  /*6820*/  SEL R0, R0, 0x7c, P0 ;  /* 0x0000007c00007807 */ /* 0x000fce0000000000 */
.L_x_9095:
[----:B------:R-:W-:Y:S05]  /*6830*/  BSYNC.RECONVERGENT B0 ;  /* 0x0000000000007941 */ /* 0x000fea0003800200 */
.L_x_9093:
[----:B------:R-:W-:-:S04]  /*6840*/  SHF.R.U32.HI R5, RZ, 0x18, R7 ;  /* 0x00000018ff057819 */ /* 0x000fc80000011607 */
[----:B------:R-:W-:-:S05]  /*6850*/  LOP3.LUT R5, R0, 0x80, R5, 0xf8, !PT ;  /* 0x0000008000057812 */ /* 0x000fca00078ef805 */
[----:B------:R1:W-:Y:S01]  /*6860*/  STG.E.U8 desc[UR36][R2.64], R5 ;  /* 0x0000000502007986 */ /* 0x0003e2000c101124 */
[----:B------:R-:W-:Y:S05]  /*6870*/  BRA `(.L_x_9066) ;  /* 0x00000000001c7947 */ /* 0x000fea0003800000 */
.L_x_9087:
[----:B------:R-:W-:Y:S01]  /*6880*/  UMOV UR4, 0xf0000000 ;  /* 0xf000000000047882 */ /* 0x000fe20000000000 */
[----:B------:R-:W-:Y:S01]  /*6890*/  UMOV UR5, 0x380fffff ;  /* 0x380fffff00057882 */ /* 0x000fe20000000000 */
[----:B------:R-:W0:Y:S01]  /*68a0*/  F2F.F32.F64 R0, R4 ;  /* 0x0000000400007310 */ /* 0x000e220000301000 */
[----:B------:R-:W-:-:S14]  /*68b0*/  DSETP.GEU.AND P0, PT, |R4|, UR4, PT ;  /* 0x0000000404007e2a */ /* 0x000fdc000bf0e200 */
[----:B0-----:R-:W-:-:S05]  /*68c0*/  @!P0 FMUL R0, R0, 1.175494350822287508e-38 ;  /* 0x0080000000008820 */ /* 0x001fca0000400000 */
[----:B------:R-:W-:-:S05]  /*68d0*/  F2FP.BF16.F32.PACK_AB R0, RZ, R0 ;  /* 0x00000000ff00723e */ /* 0x000fca00000010ff */
[----:B------:R0:W-:Y:S02]  /*68e0*/  STG.E.U16 desc[UR36][R2.64], R0 ;  /* 0x0000000002007986 */ /* 0x0001e4000c101524 */
.L_x_9066:
[----:B------:R-:W-:-:S07]  /*68f0*/  VIADD R17, R17, 0x80 ;  /* 0x0000008011117836 */ /* 0x000fce0000000000 */
.L_x_9029:
[----:B------:R-:W-:Y:S05]  /*6900*/  BSYNC.RECONVERGENT B7 ;  /* 0x0000000000077941 */ /* 0x000fea0003800200 */
.L_x_9028:
[----:B------:R-:W5:Y:S01]  /*6910*/  LDCU UR4, c[0x0][0x380] ;  /* 0x00007000ff0477ac */ /* 0x000f620008000800 */
[----:B------:R-:W-:Y:S01]  /*6920*/  BSSY.RECONVERGENT B7, `(.L_x_9096) ;  /* 0x0000340000077945 */ /* 0x000fe20003800200 */
[----:B-----5:R-:W-:-:S13]  /*6930*/  ISETP.GE.AND P0, PT, R17, UR4, PT ;  /* 0x0000000411007c0c */ /* 0x020fda000bf06270 */
[----:B------:R-:W-:Y:S05]  /*6940*/  @P0 BRA `(.L_x_9097) ;  /* 0x0000003000f40947 */ /* 0x000fea0003800000 */
[----:B------:R-:W5:Y:S01]  /*6950*/  LDCU UR4, c[0x0][0x388] ;  /* 0x00007100ff0477ac */ /* 0x000f620008000800 */
[----:B0---4-:R-:W-:Y:S01]  /*6960*/  MOV R0, RZ ;  /* 0x000000ff00007202 */ /* 0x011fe20000000f00 */
[----:B------:R-:W-:Y:S01]  /*6970*/  IMAD.MOV.U32 R16, RZ, RZ, RZ ;  /* 0x000000ffff107224 */ /* 0x000fe200078e00ff */
[----:B-----5:R-:W-:-:S09]  /*6980*/  UISETP.NE.AND UP0, UPT, UR4, URZ, UPT ;  /* 0x000000ff0400728c */ /* 0x020fd2000bf05270 */
[----:B------:R-:W-:Y:S05]  /*6990*/  BRA.U !UP0, `(.L_x_9098) ;  /* 0x0000001108a87547 */ /* 0x000fea000b800000 */
[----:B------:R-:W1:Y:S01]  /*69a0*/  LDCU.64 UR4, c[0x0][0x390] ;  /* 0x00007200ff0477ac */ /* 0x000e620008000a00 */
[----:B------:R-:W-:Y:S01]  /*69b0*/  HFMA2 R16, -RZ, RZ, 0, 0 ;  /* 0x00000000ff107431 */ /* 0x000fe200000001ff */
[----:B------:R-:W0:Y:S01]  /*69c0*/  LDCU UR6, c[0x0][0x38c] ;  /* 0x00007180ff0677ac */ /* 0x000e220008000800 */
[----:B------:R-:W4:Y:S01]  /*69d0*/  LDCU.64 UR8, c[0x0][0x4b8] ;  /* 0x00009700ff0877ac */ /* 0x000f220008000a00 */
[----:B------:R-:W-:Y:S02]  /*69e0*/  UISETP.NE.AND UP0, UPT, UR40, URZ, UPT ;  /* 0x000000ff2800728c */ /* 0x000fe4000bf05270 */
        /* <DEDUP_REMOVED lines=293> */
.L_x_9098:
[----:B------:R-:W0:Y:S01]  /*7c40*/  LDCU.64 UR6, c[0x0][0x588] ;  /* 0x0000b100ff0677ac */ /* 0x000e220008000a00 */
[----:B------:R-:W-:Y:S01]  /*7c50*/  BSSY.RECONVERGENT B6, `(.L_x_9099) ;  /* 0x00000ec000067945 */ /* 0x000fe20003800200 */
[----:B------:R-:W-:-:S04]  /*7c60*/  UPRMT UR4, UR42, 0x9910, URZ ;  /* 0x000099102a047896 */ /* 0x000fc800080000ff */
[----:B------:R-:W-:Y:S01]  /*7c70*/  UISETP.GT.AND UP0, UPT, UR4, 0x9, UPT ;  /* 0x000000090400788c */ /* 0x000fe2000bf04270 */
[----:B0-----:R-:W-:-:S04]  /*7c80*/  IADD3 R4, P0, PT, R0, UR6, RZ ;  /* 0x0000000600047c10 */ /* 0x001fc8000ff1e0ff */
[----:B-123--:R-:W-:-:S04]  /*7c90*/  IADD3.X R5, PT, PT, RZ, UR7, RZ, P0, !PT ;  /* 0x00000007ff057c10 */ /* 0x00efc800087fe4ff */
        /* <DEDUP_REMOVED lines=12> */
.L_x_9103:
[----:B------:R-:W2:Y:S02]  /*7d60*/  LDG.E.U8 R2, desc[UR36][R4.64] ;  /* 0x0000002404027981 */ /* 0x000ea4000c1e1100 */
[----:B--2---:R-:W0:Y:S01]  /*7d70*/  I2F.F64.U16 R2, R2 ;  /* 0x0000000200027312 */ /* 0x004e220000101800 */
[----:B------:R-:W-:Y:S05]  /*7d80*/  BRA `(.L_x_9105) ;  /* 0x0000000c00607947 */ /* 0x000fea0003800000 */
.L_x_9102:
        /* <DEDUP_REMOVED lines=9> */
.L_x_9107:
[----:B------:R-:W2:Y:S02]  /*7e20*/  LDG.E R2, desc[UR36][R4.64] ;  /* 0x0000002404027981 */ /* 0x000ea4000c1e1900 */
[----:B--2---:R-:W0:Y:S01]  /*7e30*/  I2F.F64 R2, R2 ;  /* 0x0000000200027312 */ /* 0x004e220000201c00 */
[----:B------:R-:W-:Y:S05]  /*7e40*/  BRA `(.L_x_9105) ;  /* 0x0000000c00307947 */ /* 0x000fea0003800000 */
.L_x_9106:
[----:B------:R-:W2:Y:S02]  /*7e50*/  LDG.E.U16 R2, desc[UR36][R4.64] ;  /* 0x0000002404027981 */ /* 0x000ea4000c1e1500 */
[----:B--2---:R-:W0:Y:S01]  /*7e60*/  I2F.F64.S16 R2, R2 ;  /* 0x0000000200027312 */ /* 0x004e220000101c00 */
[----:B------:R-:W-:Y:S05]  /*7e70*/  BRA `(.L_x_9105) ;  /* 0x0000000c00247947 */ /* 0x000fea0003800000 */
.L_x_9101:
        /* <DEDUP_REMOVED lines=10> */
.L_x_9109:
[----:B------:R-:W2:Y:S02]  /*7f20*/  LDG.E.U16 R0, desc[UR36][R4.64] ;  /* 0x0000002404007981 */ /* 0x000ea4000c1e1500 */
[----:B--2---:R-:W-:-:S05]  /*7f30*/  HADD2.F32 R0, -RZ, R0.H0_H0 ;  /* 0x20000000ff007230 */ /* 0x004fca0000004100 */
[----:B------:R-:W-:-:S04]  /*7f40*/  FMUL.FTZ R0, R0, 1 ;  /* 0x3f80000000007820 */ /* 0x000fc80000410000 */
[----:B------:R0:W1:Y:S01]  /*7f50*/  F2F.F64.F32 R2, R0 ;  /* 0x0000000000027310 */ /* 0x0000620000201800 */
[----:B------:R-:W-:Y:S05]  /*7f60*/  BRA `(.L_x_9105) ;  /* 0x0000000800e87947 */ /* 0x000fea0003800000 */
.L_x_9108:
        /* <DEDUP_REMOVED lines=10> */
.L_x_9111:
[----:B------:R-:W2:Y:S02]  /*8010*/  LDG.E.U16 R4, desc[UR36][R4.64] ;  /* 0x0000002404047981 */ /* 0x000ea4000c1e1500 */
[----:B--2---:R-:W-:-:S05]  /*8020*/  HADD2.F32 R0, -RZ, R4.H0_H0 ;  /* 0x20000004ff007230 */ /* 0x004fca0000004100 */
[----:B------:R-:W-:-:S04]  /*8030*/  FMUL.FTZ R0, R0, 1 ;  /* 0x3f80000000007820 */ /* 0x000fc80000410000 */
[----:B------:R0:W1:Y:S01]  /*8040*/  F2F.F64.F32 R2, R0 ;  /* 0x0000000000027310 */ /* 0x0000620000201800 */
[----:B------:R-:W-:Y:S05]  /*8050*/  BRA `(.L_x_9105) ;  /* 0x0000000800ac7947 */ /* 0x000fea0003800000 */
.L_x_9110:
[----:B------:R0:W5:Y:S01]  /*8060*/  LDG.E.64 R2, desc[UR36][R4.64] ;  /* 0x0000002404027981 */ /* 0x000162000c1e1b00 */
[----:B------:R-:W-:Y:S05]  /*8070*/  BRA `(.L_x_9105) ;  /* 0x0000000800a47947 */ /* 0x000fea0003800000 */
.L_x_9100:
        /* <DEDUP_REMOVED lines=13> */
.L_x_9114:
[----:B------:R0:W5:Y:S01]  /*8150*/  LDG.E.64 R2, desc[UR36][R4.64] ;  /* 0x0000002404027981 */ /* 0x000162000c1e1b00 */
[----:B------:R-:W-:Y:S05]  /*8160*/  BRA `(.L_x_9105) ;  /* 0x0000000800687947 */ /* 0x000fea0003800000 */
.L_x_9113:
        /* <DEDUP_REMOVED lines=12> */
[----:B0-----:R-:W-:-:S04]  /*8230*/  IADD3 R3, PT, PT, -R3, RZ, RZ ;  /* 0x000000ff03037210 */ /* 0x001fc80007ffe1ff */
[----:B------:R-:W-:-:S05]  /*8240*/  VIADDMNMX.U32 R3, R3, R6, 0x4, !PT ;  /* 0x0000000403037446 */ /* 0x000fca0007800006 */
[----:B------:R-:W-:-:S05]  /*8250*/  VIADD R3, R3, 0xfffffffc ;  /* 0xfffffffc03037836 */ /* 0x000fca0000000000 */
[C---:B------:R-:W-:Y:S02]  /*8260*/  SHF.L.U32 R6, R2.reuse, R3, RZ ;  /* 0x0000000302067219 */ /* 0x040fe400000006ff */
[----:B------:R-:W-:Y:S01]  /*8270*/  SHF.L.U32 R7, R3, 0x17, RZ ;  /* 0x0000001703077819 */ /* 0x000fe200000006ff */
[----:B------:R-:W-:-:S03]  /*8280*/  VIADD R3, R2, 0x1000000 ;  /* 0x0100000002037836 */ /* 0x000fc60000000000 */
[----:B------:R-:W-:Y:S02]  /*8290*/  LEA.HI R6, R6, -R7, RZ, 0x1c ;  /* 0x8000000706067211 */ /* 0x000fe400078fe0ff */
[----:B------:R-:W-:Y:S02]  /*82a0*/  SHF.R.S32.HI R3, RZ, 0x8, R3 ;  /* 0x00000008ff037819 */ /* 0x000fe40000011403 */
[----:B------:R-:W-:-:S04]  /*82b0*/  IADD3 R6, PT, PT, R6, 0x3c000000, RZ ;  /* 0x3c00000006067810 */ /* 0x000fc80007ffe0ff */
[----:B------:R-:W-:-:S04]  /*82c0*/  LOP3.LUT R3, R6, 0x7f800000, R3, 0xf8, !PT ;  /* 0x7f80000006037812 */ /* 0x000fc800078ef803 */
[----:B------:R-:W-:-:S04]  /*82d0*/  SEL R3, R3, RZ, P0 ;  /* 0x000000ff03037207 */ /* 0x000fc80000000000 */
[----:B------:R-:W-:-:S05]  /*82e0*/  LOP3.LUT R3, R3, 0x80000000, R0, 0xf8, !PT ;  /* 0x8000000003037812 */ /* 0x000fca00078ef800 */
[----:B------:R-:W-:-:S06]  /*82f0*/  FMUL.FTZ R3, R3, 1 ;  /* 0x3f80000003037820 */ /* 0x000fcc0000410000 */
[----:B------:R-:W3:Y:S01]  /*8300*/  F2F.F64.F32 R2, R3 ;  /* 0x0000000300027310 */ /* 0x000ee20000201800 */
[----:B------:R-:W-:Y:S05]  /*8310*/  BRA `(.L_x_9105) ;  /* 0x0000000400fc7947 */ /* 0x000fea0003800000 */
.L_x_9116:
        /* <DEDUP_REMOVED lines=12> */
[----:B------:R1:W2:Y:S01]  /*83e0*/  F2F.F64.F32 R2, R0 ;  /* 0x0000000000027310 */ /* 0x0002a20000201800 */
[----:B------:R-:W-:Y:S05]  /*83f0*/  BRA `(.L_x_9105) ;  /* 0x0000000400c47947 */ /* 0x000fea0003800000 */
.L_x_9115:
[----:B------:R-:W2:Y:S02]  /*8400*/  LDG.E.U16 R0, desc[UR36][R4.64] ;  /* 0x0000002404007981 */ /* 0x000ea4000c1e1500 */
[----:B--2---:R-:W-:-:S04]  /*8410*/  IMAD.U32 R0, R0, 0x10000, RZ ;  /* 0x0001000000007824 */ /* 0x004fc800078e00ff */
[----:B------:R-:W-:-:S04]  /*8420*/  FMUL.FTZ R0, R0, 1 ;  /* 0x3f80000000007820 */ /* 0x000fc80000410000 */
[----:B------:R4:W0:Y:S01]  /*8430*/  F2F.F64.F32 R2, R0 ;  /* 0x0000000000027310 */ /* 0x0008220000201800 */
[----:B------:R-:W-:Y:S05]  /*8440*/  BRA `(.L_x_9105) ;  /* 0x0000000400b07947 */ /* 0x000fea0003800000 */
.L_x_9112:
        /* <DEDUP_REMOVED lines=11> */
.L_x_9119:
        /* <DEDUP_REMOVED lines=21> */
.L_x_9121:
[----:B------:R-:W-:Y:S05]  /*8650*/  BSYNC.RECONVERGENT B0 ;  /* 0x0000000000007941 */ /* 0x000fea0003800200 */
.L_x_9120:
[----:B------:R-:W-:Y:S02]  /*8660*/  SHF.L.U32 R0, R0, 0x14, RZ ;  /* 0x0000001400007819 */ /* 0x000fe400000006ff */
[----:B------:R-:W-:-:S04]  /*8670*/  LEA R2, R2, 0x3b800000, 0x17 ;  /* 0x3b80000002027811 */ /* 0x000fc800078eb8ff */
[----:B------:R-:W-:-:S05]  /*8680*/  LOP3.LUT R0, R2, R0, R7, 0xfe, !PT ;  /* 0x0000000002007212 */ /* 0x000fca00078efe07 */
[----:B------:R-:W-:-:S04]  /*8690*/  FMUL.FTZ R0, R0, 1 ;  /* 0x3f80000000007820 */ /* 0x000fc80000410000 */
[----:B------:R0:W1:Y:S01]  /*86a0*/  F2F.F64.F32 R2, R0 ;  /* 0x0000000000027310 */ /* 0x0000620000201800 */
[----:B------:R-:W-:Y:S05]  /*86b0*/  BRA `(.L_x_9105) ;  /* 0x0000000400147947 */ /* 0x000fea0003800000 */
.L_x_9118:
        /* <DEDUP_REMOVED lines=21> */
.L_x_9123:
[----:B------:R-:W-:Y:S05]  /*8810*/  BSYNC.RECONVERGENT B0 ;  /* 0x0000000000007941 */ /* 0x000fea0003800200 */
.L_x_9122:
[----:B------:R-:W-:Y:S01]  /*8820*/  IMAD.SHL.U32 R0, R0, 0x200000, RZ ;  /* 0x0020000000007824 */ /* 0x000fe200078e00ff */
[----:B------:R-:W-:-:S04]  /*8830*/  LEA R2, R2, 0x37800000, 0x17 ;  /* 0x3780000002027811 */ /* 0x000fc800078eb8ff */
[----:B------:R-:W-:-:S05]  /*8840*/  LOP3.LUT R0, R2, R0, R7, 0xfe, !PT ;  /* 0x0000000002007212 */ /* 0x000fca00078efe07 */
[----:B------:R-:W-:-:S04]  /*8850*/  FMUL.FTZ R0, R0, 1 ;  /* 0x3f80000000007820 */ /* 0x000fc80000410000 */
[----:B------:R0:W1:Y:S01]  /*8860*/  F2F.F64.F32 R2, R0 ;  /* 0x0000000000027310 */ /* 0x0000620000201800 */
[----:B------:R-:W-:Y:S05]  /*8870*/  BRA `(.L_x_9105) ;  /* 0x0000000000a47947 */ /* 0x000fea0003800000 */
.L_x_9117:
[----:B------:R-:W-:-:S09]  /*8880*/  UISETP.NE.AND UP0, UPT, UR4, 0x1c, UPT ;  /* 0x0000001c0400788c */ /* 0x000fd2000bf05270 */
[----:B------:R-:W-:Y:S05]  /*8890*/  BRA.U !UP0, `(.L_x_9124) ;  /* 0x0000000108947547 */ /* 0x000fea000b800000 */
[----:B------:R-:W-:-:S09]  /*88a0*/  UISETP.NE.AND UP0, UPT, UR4, 0x1d, UPT ;  /* 0x0000001d0400788c */ /* 0x000fd2000bf05270 */
[----:B------:R-:W-:Y:S05]  /*88b0*/  BRA.U !UP0, `(.L_x_9125) ;  /* 0x0000000108807547 */ /* 0x000fea000b800000 */
[----:B------:R-:W-:-:S09]  /*88c0*/  UISETP.NE.AND UP0, UPT, UR4, 0x2c, UPT ;  /* 0x0000002c0400788c */ /* 0x000fd2000bf05270 */
[----:B------:R-:W-:Y:S05]  /*88d0*/  BRA.U UP0, `(.L_x_9104) ;  /* 0x0000000100307547 */ /* 0x000fea000b800000 */
[----:B------:R-:W2:Y:S01]  /*88e0*/  LDG.E.U8 R0, desc[UR36][R4.64] ;  /* 0x0000002404007981 */ /* 0x000ea2000c1e1100 */
[----:B------:R-:W-:Y:S02]  /*88f0*/  HFMA2 R2, -RZ, RZ, 0, 0 ;  /* 0x00000000ff027431 */ /* 0x000fe400000001ff */
[----:B------:R-:W-:Y:S01]  /*8900*/  IMAD.MOV.U32 R3, RZ, RZ, 0x38000000 ;  /* 0x38000000ff037424 */ /* 0x000fe200078e00ff */
[----:B--2---:R-:W-:-:S13]  /*8910*/  ISETP.NE.AND P0, PT, R0, RZ, PT ;  /* 0x000000ff0000720c */ /* 0x004fda0003f05270 */
[----:B------:R-:W-:Y:S05]  /*8920*/  @!P0 BRA `(.L_x_9105) ;  /* 0x0000000000788947 */ /* 0x000fea0003800000 */
[----:B------:R-:W-:-:S13]  /*8930*/  ISETP.NE.AND P0, PT, R0, 0xff, PT ;  /* 0x000000ff0000780c */ /* 0x000fda0003f05270 */
[----:B------:R-:W-:Y:S01]  /*8940*/  @P0 SHF.L.U32 R0, R0, 0x17, RZ ;  /* 0x0000001700000819 */ /* 0x000fe200000006ff */
[----:B------:R-:W-:Y:S01]  /*8950*/  @!P0 IMAD.MOV.U32 R2, RZ, RZ, 0x20000000 ;  /* 0x20000000ff028424 */ /* 0x000fe200078e00ff */
[----:B------:R-:W-:-:S03]  /*8960*/  @!P0 MOV R3, 0x7ff80000 ;  /* 0x7ff8000000038802 */ /* 0x000fc60000000f00 */
[----:B------:R-:W-:-:S04]  /*8970*/  @P0 FMUL.FTZ R0, R0, 1 ;  /* 0x3f80000000000820 */ /* 0x000fc80000410000 */
[----:B------:R0:W1:Y:S01]  /*8980*/  @P0 F2F.F64.F32 R2, R0 ;  /* 0x0000000000020310 */ /* 0x0000620000201800 */
[----:B------:R-:W-:Y:S05]  /*8990*/  BRA `(.L_x_9105) ;  /* 0x00000000005c7947 */ /* 0x000fea0003800000 */
.L_x_9104:
        /* <DEDUP_REMOVED lines=10> */
[----:B-1----:R-:W-:Y:S01]  /*8a40*/  IMAD.U32 R6, RZ, RZ, UR6 ;  /* 0x00000006ff067e24 */ /* 0x002fe2000f8e00ff */
[----:B------:R-:W-:Y:S01]  /*8a50*/  MOV R7, UR7 ;  /* 0x0000000700077c02 */ /* 0x000fe20008000f00 */
[----:B---3--:R-:W-:Y:S01]  /*8a60*/  IMAD.U32 R10, RZ, RZ, UR8 ;  /* 0x00000008ff0a7e24 */ /* 0x008fe2000f8e00ff */
[----:B------:R-:W-:-:S07]  /*8a70*/  MOV R11, UR9 ;  /* 0x00000009000b7c02 */ /* 0x000fce0008000f00 */
[----:B------:R-:W-:-:S07]  /*8a80*/  LEPC R20, `(.L_x_9126) ;  /* 0x000000001014794e */ /* 0x000fce0000000000 */
[----:B--2---:R-:W-:Y:S05]  /*8a90*/  CALL.ABS.NOINC R2 ;  /* 0x0000000002007343 */ /* 0x004fea0003c00000 */
.L_x_9126:
[----:B------:R-:W-:Y:S01]  /*8aa0*/  CS2R R2, SRZ ;  /* 0x0000000000027805 */ /* 0x000fe2000001ff00 */
[----:B------:R-:W-:Y:S06]  /*8ab0*/  BRA `(.L_x_9105) ;  /* 0x0000000000147947 */ /* 0x000fec0003800000 */
.L_x_9125:
[----:B------:R-:W2:Y:S02]  /*8ac0*/  LDG.E.64 R2, desc[UR36][R4.64] ;  /* 0x0000002404027981 */ /* 0x000ea4000c1e1b00 */
[----:B--2---:R-:W0:Y:S01]  /*8ad0*/  I2F.F64.U64 R2, R2 ;  /* 0x0000000200027312 */ /* 0x004e220000301800 */
[----:B------:R-:W-:Y:S05]  /*8ae0*/  BRA `(.L_x_9105) ;  /* 0x0000000000087947 */ /* 0x000fea0003800000 */
.L_x_9124:
[----:B------:R-:W2:Y:S02]  /*8af0*/  LDG.E R2, desc[UR36][R4.64] ;  /* 0x0000002404027981 */ /* 0x000ea4000c1e1900 */
[----:B--2---:R-:W0:Y:S02]  /*8b00*/  I2F.F64.U32 R2, R2 ;  /* 0x0000000200027312 */ /* 0x004e240000201800 */
.L_x_9105:
[----:B------:R-:W-:Y:S05]  /*8b10*/  BSYNC.RECONVERGENT B6 ;  /* 0x0000000000067941 */ /* 0x000fea0003800200 */
.L_x_9099:
[----:B0123-5:R-:W-:Y:S01]  /*8b20*/  DMUL R10, R2, R2 ;  /* 0x00000002020a7228 */ /* 0x02ffe20000000000 */
[----:B------:R-:W0:Y:S01]  /*8b30*/  LDCU.64 UR4, c[0x0][0x580] ;  /* 0x0000b000ff0477ac */ /* 0x000e220008000a00 */
[----:B------:R-:W-:Y:S04]  /*8b40*/  BSSY.RECONVERGENT B0, `(.L_x_9127) ;  /* 0x0000012000007945 */ /* 0x000fe80003800200 */
[----:B------:R-:W1:Y:S04]  /*8b50*/  MUFU.RCP64H R5, R11 ;  /* 0x0000000b00057308 */ /* 0x000e680000001800 */
[----:B------:R-:W-:-:S04]  /*8b60*/  IADD3 R4, PT, PT, R11, 0x300402, RZ ;  /* 0x003004020b047810 */ /* 0x000fc80007ffe0ff */
[----:B------:R-:W-:Y:S02]  /*8b70*/  FSETP.GEU.AND P0, PT, |R4|, 5.8789094863358348022e-39, PT ;  /* 0x004004020400780b */ /* 0x000fe40003f0e200 */
[----:B-1----:R-:W-:-:S08]  /*8b80*/  DFMA R2, -R10, R4, 1 ;  /* 0x3ff000000a02742b */ /* 0x002fd00000000104 */
[----:B------:R-:W-:-:S08]  /*8b90*/  DFMA R2, R2, R2, R2 ;  /* 0x000000020202722b */ /* 0x000fd00000000002 */
[----:B------:R-:W-:Y:S01]  /*8ba0*/  DFMA R6, R4, R2, R4 ;  /* 0x000000020406722b */ /* 0x000fe20000000004 */
[----:B0-----:R-:W-:-:S05]  /*8bb0*/  IADD3 R2, P1, PT, R16, UR4, RZ ;  /* 0x0000000410027c10 */ /* 0x001fca000ff3e0ff */
[----:B------:R-:W-:Y:S02]  /*8bc0*/  IMAD.X R3, RZ, RZ, UR5, P1 ;  /* 0x00000005ff037e24 */ /* 0x000fe400088e06ff */
[----:B------:R-:W-:-:S08]  /*8bd0*/  DFMA R8, -R10, R6, 1 ;  /* 0x3ff000000a08742b */ /* 0x000fd00000000106 */
[----:B------:R-:W-:Y:S01]  /*8be0*/  DFMA R4, R6, R8, R6 ;  /* 0x000000080604722b */ /* 0x000fe20000000006 */
[----:B------:R-:W-:Y:S10]  /*8bf0*/  @P0 BRA `(.L_x_9128) ;  /* 0x0000000000180947 */ /* 0x000ff40003800000 */
[----:B----4-:R-:W-:-:S04]  /*8c00*/  LOP3.LUT R0, R11, 0x7fffffff, RZ, 0xc0, !PT ;  /* 0x7fffffff0b007812 */ /* 0x010fc800078ec0ff */
[----:B------:R-:W-:Y:S02]  /*8c10*/  IADD3 R8, PT, PT, R0, -0x100000, RZ ;  /* 0xfff0000000087810 */ /* 0x000fe40007ffe0ff */
[----:B------:R-:W-:-:S07]  /*8c20*/  MOV R0, 0x8c40 ;  /* 0x00008c4000007802 */ /* 0x000fce0000000f00 */
[----:B------:R-:W-:Y:S05]  /*8c30*/  CALL.REL.NOINC `($__internal_21_$__cuda_sm20_dblrcp_rn_slowpath_v3) ;  /* 0x0000004400407944 */ /* 0x000fea0003c00000 */
[----:B------:R-:W-:Y:S01]  /*8c40*/  IMAD.MOV.U32 R4, RZ, RZ, R6 ;  /* 0x000000ffff047224 */ /* 0x000fe200078e0006 */
[----:B------:R-:W-:-:S07]  /*8c50*/  MOV R5, R7 ;  /* 0x0000000700057202 */ /* 0x000fce0000000f00 */
.L_x_9128:
[----:B------:R-:W-:Y:S05]  /*8c60*/  BSYNC.RECONVERGENT B0 ;  /* 0x0000000000007941 */ /* 0x000fea0003800200 */
.L_x_9127:
        /* <DEDUP_REMOVED lines=14> */
.L_x_9132:
[----:B------:R-:W0:Y:S02]  /*8d50*/  F2I.S64.F64.TRUNC R4, R4 ;  /* 0x0000000400047311 */ /* 0x000e24000030d900 */
[----:B0-----:R-:W-:-:S05]  /*8d60*/  IMAD.MOV.U32 R7, RZ, RZ, R4 ;  /* 0x000000ffff077224 */ /* 0x001fca00078e0004 */
[----:B------:R0:W-:Y:S01]  /*8d70*/  STG.E.U8 desc[UR36][R2.64], R7 ;  /* 0x0000000702007986 */ /* 0x0001e2000c101124 */
[----:B------:R-:W-:Y:S05]  /*8d80*/  BRA `(.L_x_9134) ;  /* 0x0000000c00e07947 */ /* 0x000fea0003800000 */
.L_x_9131:
        /* <DEDUP_REMOVED lines=9> */
.L_x_9136:
[----:B------:R-:W0:Y:S02]  /*8e20*/  F2I.F64.TRUNC R5, R4 ;  /* 0x0000000400057311 */ /* 0x000e24000030d100 */
[----:B0-----:R2:W-:Y:S01]  /*8e30*/  STG.E desc[UR36][R2.64], R5 ;  /* 0x0000000502007986 */ /* 0x0015e2000c101924 */
[----:B------:R-:W-:Y:S05]  /*8e40*/  BRA `(.L_x_9134) ;  /* 0x0000000c00b07947 */ /* 0x000fea0003800000 */
.L_x_9135:
[----:B------:R-:W0:Y:S02]  /*8e50*/  F2I.F64.TRUNC R5, R4 ;  /* 0x0000000400057311 */ /* 0x000e24000030d100 */
[----:B0-----:R0:W-:Y:S01]  /*8e60*/  STG.E.U16 desc[UR36][R2.64], R5 ;  /* 0x0000000502007986 */ /* 0x0011e2000c101524 */
[----:B------:R-:W-:Y:S05]  /*8e70*/  BRA `(.L_x_9134) ;  /* 0x0000000c00a47947 */ /* 0x000fea0003800000 */
.L_x_9130:
        /* <DEDUP_REMOVED lines=13> */
.L_x_9138:
        /* <DEDUP_REMOVED lines=8> */
.L_x_9137:
        /* <DEDUP_REMOVED lines=10> */
[----:B------:R-:W-:-:S13]  /*9070*/  MOV R7, RZ ;  /* 0x000000ff00077202 */ /* 0x000fda0000000f00 */
[----:B0-----:R-:W-:-:S05]  /*9080*/  @!P0 FMUL R6, R6, 1.175494350822287508e-38 ;  /* 0x0080000006068820 */ /* 0x001fca0000400000 */
[----:B------:R0:W-:Y:S01]  /*9090*/  STG.E.64 desc[UR36][R2.64], R6 ;  /* 0x0000000602007986 */ /* 0x0001e2000c101b24 */
[----:B------:R-:W-:Y:S05]  /*90a0*/  BRA `(.L_x_9134) ;  /* 0x0000000c00187947 */ /* 0x000fea0003800000 */
.L_x_9140:
        /* <DEDUP_REMOVED lines=9> */
.L_x_9139:
[----:B------:R0:W-:Y:S01]  /*9140*/  STG.E.64 desc[UR36][R2.64], R4 ;  /* 0x0000000402007986 */ /* 0x0001e2000c101b24 */
[----:B------:R-:W-:Y:S05]  /*9150*/  BRA `(.L_x_9134) ;  /* 0x0000000800ec7947 */ /* 0x000fea0003800000 */
.L_x_9129:
        /* <DEDUP_REMOVED lines=13> */
.L_x_9144:
        /* <DEDUP_REMOVED lines=22> */
.L_x_9147:
[----:B------:R-:W-:-:S04]  /*9390*/  SHF.R.U32.HI R5, RZ, 0x18, R7 ;  /* 0x00000018ff057819 */ /* 0x000fc80000011607 */
[----:B------:R-:W-:-:S07]  /*93a0*/  LOP3.LUT R0, R0, 0x80, R5, 0xf8, !PT ;  /* 0x0000008000007812 */ /* 0x000fce00078ef805 */
.L_x_9146:
[----:B------:R-:W-:Y:S05]  /*93b0*/  BSYNC.RECONVERGENT B0 ;  /* 0x0000000000007941 */ /* 0x000fea0003800200 */
.L_x_9145:
[----:B------:R0:W-:Y:S01]  /*93c0*/  STG.E.U8 desc[UR36][R2.64], R0 ;  /* 0x0000000002007986 */ /* 0x0001e2000c101124 */
[----:B------:R-:W-:Y:S05]  /*93d0*/  BRA `(.L_x_9134) ;  /* 0x00000008004c7947 */ /* 0x000fea0003800000 */
.L_x_9143:
        /* <DEDUP_REMOVED lines=22> */
.L_x_9150:
[----:B------:R-:W-:-:S04]  /*9540*/  SHF.R.U32.HI R5, RZ, 0x18, R7 ;  /* 0x00000018ff057819 */ /* 0x000fc80000011607 */
[----:B------:R-:W-:-:S07]  /*9550*/  LOP3.LUT R0, R0, 0x80, R5, 0xf8, !PT ;  /* 0x0000008000007812 */ /* 0x000fce00078ef805 */
.L_x_9149:
[----:B------:R-:W-:Y:S05]  /*9560*/  BSYNC.RECONVERGENT B0 ;  /* 0x0000000000007941 */ /* 0x000fea0003800200 */
.L_x_9148:
[----:B------:R0:W-:Y:S01]  /*9570*/  STG.E.U8 desc[UR36][R2.64], R0 ;  /* 0x0000000002007986 */ /* 0x0001e2000c101124 */
[----:B------:R-:W-:Y:S05]  /*9580*/  BRA `(.L_x_9134) ;  /* 0x0000000400e07947 */ /* 0x000fea0003800000 */
.L_x_9142:
        /* <DEDUP_REMOVED lines=18> */
[----:B------:R-:W-:Y:S02]  /*96b0*/  @P1 ISETP.EQ.U32.AND P2, PT, R0, 0x1, P0 ;  /* 0x000000010000180c */ /* 0x000fe40000742070 */
[----:B------:R-:W-:Y:S02]  /*96c0*/  PLOP3.LUT P0, PT, PT, PT, PT, 0x80, 0x8 ;  /* 0x000000000008781c */ /* 0x000fe40003f0f070 */
[----:B------:R-:W-:Y:S02]  /*96d0*/  @P1 PLOP3.LUT P0, PT, P2, PT, PT, 0x80, 0x8 ;  /* 0x000000000008181c */ /* 0x000fe4000170f070 */
[----:B------:R-:W-:-:S11]  /*96e0*/  @P1 IADD3 R0, PT, PT, R6, 0x1, RZ ;  /* 0x0000000106001810 */ /* 0x000fd60007ffe0ff */
[----:B------:R-:W-:-:S05]  /*96f0*/  @!P0 IMAD.MOV R0, RZ, RZ, R6 ;  /* 0x000000ffff008224 */ /* 0x000fca00078e0206 */
[----:B------:R-:W-:-:S05]  /*9700*/  @P1 MOV R5, R0 ;  /* 0x0000000000051202 */ /* 0x000fca0000000f00 */
[----:B------:R0:W-:Y:S01]  /*9710*/  STG.E.U8 desc[UR36][R2.64], R5 ;  /* 0x0000000502007986 */ /* 0x0001e2000c101124 */
[----:B------:R-:W-:Y:S05]  /*9720*/  BRA `(.L_x_9134) ;  /* 0x0000000400787947 */ /* 0x000fea0003800000 */
.L_x_9152:
[----:B------:R-:W0:Y:S02]  /*9730*/  F2I.U64.F64.TRUNC R4, R4 ;  /* 0x0000000400047311 */ /* 0x000e24000030d800 */
[----:B0-----:R0:W-:Y:S01]  /*9740*/  STG.E.64 desc[UR36][R2.64], R4 ;  /* 0x0000000402007986 */ /* 0x0011e2000c101b24 */
[----:B------:R-:W-:Y:S05]  /*9750*/  BRA `(.L_x_9134) ;  /* 0x00000004006c7947 */ /* 0x000fea0003800000 */
.L_x_9151:
[----:B------:R-:W0:Y:S02]  /*9760*/  F2I.U32.F64.TRUNC R5, R4 ;  /* 0x0000000400057311 */ /* 0x000e24000030d000 */
[----:B0-----:R0:W-:Y:S01]  /*9770*/  STG.E desc[UR36][R2.64], R5 ;  /* 0x0000000502007986 */ /* 0x0011e2000c101924 */
[----:B------:R-:W-:Y:S05]  /*9780*/  BRA `(.L_x_9134) ;  /* 0x0000000400607947 */ /* 0x000fea0003800000 */
.L_x_9141:
        /* <DEDUP_REMOVED lines=10> */
.L_x_9154:
[----:B------:R-:W-:-:S05]  /*9830*/  CS2R R6, SRZ ;  /* 0x0000000000067805 */ /* 0x000fca000001ff00 */
[----:B------:R0:W-:Y:S01]  /*9840*/  STG.E.128 desc[UR36][R2.64], R4 ;  /* 0x0000000402007986 */ /* 0x0001e2000c101d24 */
[----:B------:R-:W-:Y:S05]  /*9850*/  BRA `(.L_x_9134) ;  /* 0x00000004002c7947 */ /* 0x000fea0003800000 */
.L_x_9153:
[----:B------:R-:W-:-:S09]  /*9860*/  UISETP.NE.AND UP0, UPT, UR4, 0xf, UPT ;  /* 0x0000000f0400788c */ /* 0x000fd2000bf05270 */
[----:B------:R-:W-:Y:S05]  /*9870*/  BRA.U !UP0, `(.L_x_9155) ;  /* 0x0000000508087547 */ /* 0x000fea000b800000 */
[----:B------:R-:W-:-:S09]  /*9880*/  UISETP.NE.AND UP0, UPT, UR4, 0x17, UPT ;  /* 0x000000170400788c */ /* 0x000fd2000bf05270 */
[----:B------:R-:W-:Y:S05]  /*9890*/  BRA.U !UP0, `(.L_x_9156) ;  /* 0x0000000108a07547 */ /* 0x000fea000b800000 */
[----:B------:R-:W-:-:S09]  /*98a0*/  UISETP.NE.AND UP0, UPT, UR4, 0x18, UPT ;  /* 0x000000180400788c */ /* 0x000fd2000bf05270 */
[----:B------:R-:W-:Y:S05]  /*98b0*/  BRA.U !UP0, `(.L_x_9157) ;  /* 0x0000000108447547 */ /* 0x000fea000b800000 */
.L_x_9133:
[----:B----4-:R-:W-:Y:S01]  /*98c0*/  MOV R0, 0x0 ;  /* 0x0000000000007802 */ /* 0x010fe20000000f00 */
        /* <DEDUP_REMOVED lines=9> */
[----:B---3--:R-:W-:Y:S01]  /*9960*/  IMAD.U32 R6, RZ, RZ, UR6 ;  /* 0x00000006ff067e24 */ /* 0x008fe2000f8e00ff */
[----:B------:R-:W-:Y:S01]  /*9970*/  MOV R7, UR7 ;  /* 0x0000000700077c02 */ /* 0x000fe20008000f00 */
[----:B----4-:R-:W-:Y:S01]  /*9980*/  IMAD.U32 R10, RZ, RZ, UR8 ;  /* 0x00000008ff0a7e24 */ /* 0x010fe2000f8e00ff */
[----:B-1----:R-:W-:-:S07]  /*9990*/  MOV R11, UR9 ;  /* 0x00000009000b7c02 */ /* 0x002fce0008000f00 */
[----:B------:R-:W-:-:S07]  /*99a0*/  LEPC R20, `(.L_x_9158) ;  /* 0x000000001014794e */ /* 0x000fce0000000000 */
[----:B--2---:R-:W-:Y:S05]  /*99b0*/  CALL.ABS.NOINC R2 ;  /* 0x0000000002007343 */ /* 0x004fea0003c00000 */
.L_x_9158:
[----:B------:R-:W-:Y:S05]  /*99c0*/  BRA `(.L_x_9134) ;  /* 0x0000000000d07947 */ /* 0x000fea0003800000 */
.L_x_9157:
        /* <DEDUP_REMOVED lines=17> */
.L_x_9160:
[----:B------:R-:W-:Y:S05]  /*9ae0*/  BSYNC.RECONVERGENT B0 ;  /* 0x0000000000007941 */ /* 0x000fea0003800200 */
.L_x_9159:
[----:B------:R-:W-:-:S05]  /*9af0*/  LOP3.LUT R7, R0, 0x80, R7, 0xf8, !PT ;  /* 0x0000008000077812 */ /* 0x000fca00078ef807 */
[----:B------:R0:W-:Y:S01]  /*9b00*/  STG.E.U8 desc[UR36][R2.64], R7 ;  /* 0x0000000702007986 */ /* 0x0001e2000c101124 */
[----:B------:R-:W-:Y:S05]  /*9b10*/  BRA `(.L_x_9134) ;  /* 0x00000000007c7947 */ /* 0x000fea0003800000 */
.L_x_9156:
        /* <DEDUP_REMOVED lines=10> */
[----:B----4-:R-:W-:-:S04]  /*9bc0*/  @P0 SHF.R.U32.HI R0, RZ, 0x15, R7 ;  /* 0x00000015ff000819 */ /* 0x010fc80000011607 */
[----:B------:R-:W-:-:S04]  /*9bd0*/  @P0 LOP3.LUT R0, R0, 0x1, RZ, 0xc0, !PT ;  /* 0x0000000100000812 */ /* 0x000fc800078ec0ff */
[----:B------:R-:W-:-:S04]  /*9be0*/  @P0 IADD3 R0, PT, PT, R7, 0x80fffff, R0 ;  /* 0x080fffff07000810 */ /* 0x000fc80007ffe000 */
[----:B------:R-:W-:Y:S01]  /*9bf0*/  @P0 SHF.R.U32.HI R0, RZ, 0x15, R0 ;  /* 0x00000015ff000819 */ /* 0x000fe20000011600 */
[----:B------:R-:W-:Y:S01]  /*9c00*/  @!P0 FADD.FTZ R0, R6, 128 ;  /* 0x4300000006008421 */ /* 0x000fe20000010000 */
[----:B------:R-:W-:Y:S06]  /*9c10*/  BRA `(.L_x_9163) ;  /* 0x00000000000c7947 */ /* 0x000fec0003800000 */
.L_x_9162:
[----:B----4-:R-:W-:Y:S01]  /*9c20*/  IMAD.MOV.U32 R0, RZ, RZ, 0x7f ;  /* 0x0000007fff007424 */ /* 0x010fe200078e00ff */
[----:B------:R-:W-:-:S04]  /*9c30*/  ISETP.GT.U32.AND P0, PT, R6, 0x7f800000, PT ;  /* 0x7f8000000600780c */ /* 0x000fc80003f04070 */
[----:B------:R-:W-:-:S09]  /*9c40*/  SEL R0, R0, 0x7c, P0 ;  /* 0x0000007c00007807 */ /* 0x000fd20000000000 */
.L_x_9163:
[----:B------:R-:W-:Y:S05]  /*9c50*/  BSYNC.RECONVERGENT B0 ;  /* 0x0000000000007941 */ /* 0x000fea0003800200 */
.L_x_9161:
[----:B------:R-:W-:-:S04]  /*9c60*/  SHF.R.U32.HI R5, RZ, 0x18, R7 ;  /* 0x00000018ff057819 */ /* 0x000fc80000011607 */
[----:B------:R-:W-:-:S05]  /*9c70*/  LOP3.LUT R5, R0, 0x80, R5, 0xf8, !PT ;  /* 0x0000008000057812 */ /* 0x000fca00078ef805 */
[----:B------:R0:W-:Y:S01]  /*9c80*/  STG.E.U8 desc[UR36][R2.64], R5 ;  /* 0x0000000502007986 */ /* 0x0001e2000c101124 */
[----:B------:R-:W-:Y:S05]  /*9c90*/  BRA `(.L_x_9134) ;  /* 0x00000000001c7947 */ /* 0x000fea0003800000 */
.L_x_9155:
[----:B------:R-:W-:Y:S01]  /*9ca0*/  UMOV UR4, 0xf0000000 ;  /* 0xf000000000047882 */ /* 0x000fe20000000000 */
[----:B------:R-:W-:Y:S01]  /*9cb0*/  UMOV UR5, 0x380fffff ;  /* 0x380fffff00057882 */ /* 0x000fe20000000000 */
[----:B----4-:R-:W0:Y:S01]  /*9cc0*/  F2F.F32.F64 R0, R4 ;  /* 0x0000000400007310 */ /* 0x010e220000301000 */
[----:B------:R-:W-:-:S14]  /*9cd0*/  DSETP.GEU.AND P0, PT, |R4|, UR4, PT ;  /* 0x0000000404007e2a */ /* 0x000fdc000bf0e200 */
[----:B0-----:R-:W-:-:S05]  /*9ce0*/  @!P0 FMUL R0, R0, 1.175494350822287508e-38 ;  /* 0x0080000000008820 */ /* 0x001fca0000400000 */
[----:B------:R-:W-:-:S05]  /*9cf0*/  F2FP.BF16.F32.PACK_AB R0, RZ, R0 ;  /* 0x00000000ff00723e */ /* 0x000fca00000010ff */
[----:B------:R0:W-:Y:S02]  /*9d00*/  STG.E.U16 desc[UR36][R2.64], R0 ;  /* 0x0000000002007986 */ /* 0x0001e4000c101524 */
.L_x_9134:
[----:B------:R-:W-:-:S07]  /*9d10*/  IADD3 R17, PT, PT, R17, 0x80, RZ ;  /* 0x0000008011117810 */ /* 0x000fce0007ffe0ff */
.L_x_9097:
[----:B------:R-:W-:Y:S05]  /*9d20*/  BSYNC.RECONVERGENT B7 ;  /* 0x0000000000077941 */ /* 0x000fea0003800200 */
.L_x_9096:
[----:B------:R-:W5:Y:S02]  /*9d30*/  LDCU UR4, c[0x0][0x380] ;  /* 0x00007000ff0477ac */ /* 0x000f640008000800 */
[----:B-----5:R-:W-:-:S13]  /*9d40*/  ISETP.GE.AND P0, PT, R17, UR4, PT ;  /* 0x0000000411007c0c */ /* 0x020fda000bf06270 */
[----:B------:R-:W-:Y:S05]  /*9d50*/  @P0 EXIT ;  /* 0x000000000000094d */ /* 0x000fea0003800000 */
[----:B------:R-:W5:Y:S01]  /*9d60*/  LDCU UR4, c[0x0][0x388] ;  /* 0x00007100ff0477ac */ /* 0x000f620008000800 */
[----:B0---4-:R-:W-:Y:S01]  /*9d70*/  IMAD.MOV.U32 R0, RZ, RZ, RZ ;  /* 0x000000ffff007224 */ /* 0x011fe200078e00ff */
[----:B------:R-:W-:Y:S01]  /*9d80*/  MOV R16, RZ ;  /* 0x000000ff00107202 */ /* 0x000fe20000000f00 */
        /* <DEDUP_REMOVED lines=300> */
.L_x_9164:
[----:B------:R-:W0:Y:S01]  /*b050*/  LDCU.128 UR8, c[0x0][0x580] ;  /* 0x0000b000ff0877ac */ /* 0x000e220008000c00 */
[----:B------:R-:W-:Y:S01]  /*b060*/  BSSY.RECONVERGENT B6, `(.L_x_9165) ;  /* 0x00000ee000067945 */ /* 0x000fe20003800200 */
[----:B------:R-:W-:-:S04]  /*b070*/  UPRMT UR4, UR42, 0x9910, URZ ;  /* 0x000099102a047896 */ /* 0x000fc800080000ff */
[----:B------:R-:W-:Y:S01]  /*b080*/  UISETP.GT.AND UP0, UPT, UR4, 0x9, UPT ;  /* 0x000000090400788c */ /* 0x000fe2000bf04270 */
[----:B0-----:R-:W-:Y:S02]  /*b090*/  IADD3 R16, P0, PT, R16, UR8, RZ ;  /* 0x0000000810107c10 */ /* 0x001fe4000ff1e0ff */
[----:B-1----:R-:W-:-:S03]  /*b0a0*/  IADD3 R4, P1, PT, R0, UR10, RZ ;  /* 0x0000000a00047c10 */ /* 0x002fc6000ff3e0ff */
[----:B------:R-:W-:Y:S01]  /*b0b0*/  IMAD.X R17, RZ, RZ, UR9, P0 ;  /* 0x00000009ff117e24 */ /* 0x000fe200080e06ff */
[----:B--23--:R-:W-:Y:S02]  /*b0c0*/  IADD3.X R5, PT, PT, RZ, UR11, RZ, P1, !PT ;  /* 0x0000000bff057c10 */ /* 0x00cfe40008ffe4ff */
        /* <DEDUP_REMOVED lines=12> */
.L_x_9169:
[----:B------:R-:W2:Y:S02]  /*b190*/  LDG.E.U8 R2, desc[UR36][R4.64] ;  /* 0x0000002404027981 */ /* 0x000ea4000c1e1100 */
[----:B--2---:R-:W0:Y:S01]  /*b1a0*/  I2F.F64.U16 R2, R2 ;  /* 0x0000000200027312 */ /* 0x004e220000101800 */
[----:B------:R-:W-:Y:S05]  /*b1b0*/  BRA `(.L_x_9171) ;  /* 0x0000000c00607947 */ /* 0x000fea0003800000 */
.L_x_9168:
        /* <DEDUP_REMOVED lines=9> */
.L_x_9173:
[----:B------:R-:W2:Y:S02]  /*b250*/  LDG.E R2, desc[UR36][R4.64] ;  /* 0x0000002404027981 */ /* 0x000ea4000c1e1900 */
[----:B--2---:R-:W0:Y:S01]  /*b260*/  I2F.F64 R2, R2 ;  /* 0x0000000200027312 */ /* 0x004e220000201c00 */
[----:B------:R-:W-:Y:S05]  /*b270*/  BRA `(.L_x_9171) ;  /* 0x0000000c00307947 */ /* 0x000fea0003800000 */
.L_x_9172:
[----:B------:R-:W2:Y:S02]  /*b280*/  LDG.E.U16 R2, desc[UR36][R4.64] ;  /* 0x0000002404027981 */ /* 0x000ea4000c1e1500 */
[----:B--2---:R-:W0:Y:S01]  /*b290*/  I2F.F64.S16 R2, R2 ;  /* 0x0000000200027312 */ /* 0x004e220000101c00 */
[----:B------:R-:W-:Y:S05]  /*b2a0*/  BRA `(.L_x_9171) ;  /* 0x0000000c00247947 */ /* 0x000fea0003800000 */
.L_x_9167:
        /* <DEDUP_REMOVED lines=10> */
.L_x_9175:
[----:B------:R-:W2:Y:S02]  /*b350*/  LDG.E.U16 R0, desc[UR36][R4.64] ;  /* 0x0000002404007981 */ /* 0x000ea4000c1e1500 */
[----:B--2---:R-:W-:-:S05]  /*b360*/  HADD2.F32 R0, -RZ, R0.H0_H0 ;  /* 0x20000000ff007230 */ /* 0x004fca0000004100 */
[----:B------:R-:W-:-:S04]  /*b370*/  FMUL.FTZ R0, R0, 1 ;  /* 0x3f80000000007820 */ /* 0x000fc80000410000 */
[----:B------:R0:W1:Y:S01]  /*b380*/  F2F.F64.F32 R2, R0 ;  /* 0x0000000000027310 */ /* 0x0000620000201800 */
[----:B------:R-:W-:Y:S05]  /*b390*/  BRA `(.L_x_9171) ;  /* 0x0000000800e87947 */ /* 0x000fea0003800000 */
.L_x_9174:
        /* <DEDUP_REMOVED lines=10> */
.L_x_9177:
[----:B------:R-:W2:Y:S02]  /*b440*/  LDG.E.U16 R4, desc[UR36][R4.64] ;  /* 0x0000002404047981 */ /* 0x000ea4000c1e1500 */
[----:B--2---:R-:W-:-:S05]  /*b450*/  HADD2.F32 R0, -RZ, R4.H0_H0 ;  /* 0x20000004ff007230 */ /* 0x004fca0000004100 */
[----:B------:R-:W-:-:S04]  /*b460*/  FMUL.FTZ R0, R0, 1 ;  /* 0x3f80000000007820 */ /* 0x000fc80000410000 */
[----:B------:R0:W1:Y:S01]  /*b470*/  F2F.F64.F32 R2, R0 ;  /* 0x0000000000027310 */ /* 0x0000620000201800 */
[----:B------:R-:W-:Y:S05]  /*b480*/  BRA `(.L_x_9171) ;  /* 0x0000000800ac7947 */ /* 0x000fea0003800000 */
.L_x_9176:
[----:B------:R0:W5:Y:S01]  /*b490*/  LDG.E.64 R2, desc[UR36][R4.64] ;  /* 0x0000002404027981 */ /* 0x000162000c1e1b00 */
[----:B------:R-:W-:Y:S05]  /*b4a0*/  BRA `(.L_x_9171) ;  /* 0x0000000800a47947 */ /* 0x000fea0003800000 */
.L_x_9166:
        /* <DEDUP_REMOVED lines=13> */
.L_x_9180:
[----:B------:R0:W5:Y:S01]  /*b580*/  LDG.E.64 R2, desc[UR36][R4.64] ;  /* 0x0000002404027981 */ /* 0x000162000c1e1b00 */
[----:B------:R-:W-:Y:S05]  /*b590*/  BRA `(.L_x_9171) ;  /* 0x0000000800687947 */ /* 0x000fea0003800000 */
.L_x_9179:
        /* <DEDUP_REMOVED lines=25> */
[----:B------:R-:W0:Y:S01]  /*b730*/  F2F.F64.F32 R2, R3 ;  /* 0x0000000300027310 */ /* 0x000e220000201800 */
[----:B------:R-:W-:Y:S05]  /*b740*/  BRA `(.L_x_9171) ;  /* 0x0000000400fc7947 */ /* 0x000fea0003800000 */
.L_x_9182:
        /* <DEDUP_REMOVED lines=14> */
.L_x_9181:
[----:B------:R-:W2:Y:S02]  /*b830*/  LDG.E.U16 R0, desc[UR36][R4.64] ;  /* 0x0000002404007981 */ /* 0x000ea4000c1e1500 */
[----:B--2---:R-:W-:-:S04]  /*b840*/  IMAD.U32 R0, R0, 0x10000, RZ ;  /* 0x0001000000007824 */ /* 0x004fc800078e00ff */
[----:B------:R-:W-:-:S04]  /*b850*/  FMUL.FTZ R0, R0, 1 ;  /* 0x3f80000000007820 */ /* 0x000fc80000410000 */
[----:B------:R0:W1:Y:S01]  /*b860*/  F2F.F64.F32 R2, R0 ;  /* 0x0000000000027310 */ /* 0x0000620000201800 */
[----:B------:R-:W-:Y:S05]  /*b870*/  BRA `(.L_x_9171) ;  /* 0x0000000400b07947 */ /* 0x000fea0003800000 */
.L_x_9178:
        /* <DEDUP_REMOVED lines=11> */
.L_x_9185:
        /* <DEDUP_REMOVED lines=21> */
.L_x_9187:
[----:B------:R-:W-:Y:S05]  /*ba80*/  BSYNC.RECONVERGENT B0 ;  /* 0x0000000000007941 */ /* 0x000fea0003800200 */
.L_x_9186:
[----:B------:R-:W-:Y:S02]  /*ba90*/  SHF.L.U32 R0, R0, 0x14, RZ ;  /* 0x0000001400007819 */ /* 0x000fe400000006ff */
[----:B------:R-:W-:-:S04]  /*baa0*/  LEA R2, R2, 0x3b800000, 0x17 ;  /* 0x3b80000002027811 */ /* 0x000fc800078eb8ff */
[----:B------:R-:W-:-:S05]  /*bab0*/  LOP3.LUT R0, R2, R0, R7, 0xfe, !PT ;  /* 0x0000000002007212 */ /* 0x000fca00078efe07 */
[----:B------:R-:W-:-:S04]  /*bac0*/  FMUL.FTZ R0, R0, 1 ;  /* 0x3f80000000007820 */ /* 0x000fc80000410000 */
[----:B------:R0:W1:Y:S01]  /*bad0*/  F2F.F64.F32 R2, R0 ;  /* 0x0000000000027310 */ /* 0x0000620000201800 */
[----:B------:R-:W-:Y:S05]  /*bae0*/  BRA `(.L_x_9171) ;  /* 0x0000000400147947 */ /* 0x000fea0003800000 */
.L_x_9184:
        /* <DEDUP_REMOVED lines=21> */
.L_x_9189:
[----:B------:R-:W-:Y:S05]  /*bc40*/  BSYNC.RECONVERGENT B0 ;  /* 0x0000000000007941 */ /* 0x000fea0003800200 */
.L_x_9188:
[----:B------:R-:W-:Y:S01]  /*bc50*/  IMAD.SHL.U32 R0, R0, 0x200000, RZ ;  /* 0x0020000000007824 */ /* 0x000fe200078e00ff */
[----:B------:R-:W-:-:S04]  /*bc60*/  LEA R2, R2, 0x37800000, 0x17 ;  /* 0x3780000002027811 */ /* 0x000fc800078eb8ff */
[----:B------:R-:W-:-:S05]  /*bc70*/  LOP3.LUT R0, R2, R0, R7, 0xfe, !PT ;  /* 0x0000000002007212 */ /* 0x000fca00078efe07 */
[----:B------:R-:W-:-:S04]  /*bc80*/  FMUL.FTZ R0, R0, 1 ;  /* 0x3f80000000007820 */ /* 0x000fc80000410000 */
[----:B------:R4:W0:Y:S01]  /*bc90*/  F2F.F64.F32 R2, R0 ;  /* 0x0000000000027310 */ /* 0x0008220000201800 */
[----:B------:R-:W-:Y:S05]  /*bca0*/  BRA `(.L_x_9171) ;  /* 0x0000000000a47947 */ /* 0x000fea0003800000 */
.L_x_9183:
        /* <DEDUP_REMOVED lines=16> */
[----:B------:R1:W2:Y:S01]  /*bdb0*/  @P0 F2F.F64.F32 R2, R0 ;  /* 0x0000000000020310 */ /* 0x0002a20000201800 */
[----:B------:R-:W-:Y:S05]  /*bdc0*/  BRA `(.L_x_9171) ;  /* 0x00000000005c7947 */ /* 0x000fea0003800000 */
.L_x_9170:
        /* <DEDUP_REMOVED lines=16> */
.L_x_9192:
[----:B------:R-:W-:Y:S01]  /*bed0*/  CS2R R2, SRZ ;  /* 0x0000000000027805 */ /* 0x000fe2000001ff00 */
[----:B------:R-:W-:Y:S06]  /*bee0*/  BRA `(.L_x_9171) ;  /* 0x0000000000147947 */ /* 0x000fec0003800000 */
.L_x_9191:
[----:B------:R-:W2:Y:S02]  /*bef0*/  LDG.E.64 R2, desc[UR36][R4.64] ;  /* 0x0000002404027981 */ /* 0x000ea4000c1e1b00 */
[----:B--2---:R-:W3:Y:S01]  /*bf00*/  I2F.F64.U64 R2, R2 ;  /* 0x0000000200027312 */ /* 0x004ee20000301800 */
[----:B------:R-:W-:Y:S05]  /*bf10*/  BRA `(.L_x_9171) ;  /* 0x0000000000087947 */ /* 0x000fea0003800000 */
.L_x_9190:
[----:B------:R-:W2:Y:S02]  /*bf20*/  LDG.E R2, desc[UR36][R4.64] ;  /* 0x0000002404027981 */ /* 0x000ea4000c1e1900 */
[----:B--2---:R-:W0:Y:S02]  /*bf30*/  I2F.F64.U32 R2, R2 ;  /* 0x0000000200027312 */ /* 0x004e240000201800 */
.L_x_9171:
[----:B------:R-:W-:Y:S05]  /*bf40*/  BSYNC.RECONVERGENT B6 ;  /* 0x0000000000067941 */ /* 0x000fea0003800200 */
.L_x_9165:
[----:B0123-5:R-:W-:Y:S01]  /*bf50*/  DMUL R8, R2, R2 ;  /* 0x0000000202087228 */ /* 0x02ffe20000000000 */
[----:B------:R-:W-:Y:S05]  /*bf60*/  BSSY.RECONVERGENT B0, `(.L_x_9193) ;  /* 0x0000012000007945 */ /* 0x000fea0003800200 */
[----:B------:R-:W0:Y:S04]  /*bf70*/  MUFU.RCP64H R3, R9 ;  /* 0x0000000900037308 */ /* 0x000e280000001800 */
        /* <DEDUP_REMOVED lines=8> */
[----:B----4-:R-:W-:Y:S01]  /*c000*/  LOP3.LUT R0, R9, 0x7fffffff, RZ, 0xc0, !PT ;  /* 0x7fffffff09007812 */ /* 0x010fe200078ec0ff */
[----:B------:R-:W-:Y:S01]  /*c010*/  IMAD.MOV.U32 R10, RZ, RZ, R8 ;  /* 0x000000ffff0a7224 */ /* 0x000fe200078e0008 */
[----:B------:R-:W-:-:S03]  /*c020*/  MOV R11, R9 ;  /* 0x00000009000b7202 */ /* 0x000fc60000000f00 */
[----:B------:R-:W-:Y:S01]  /*c030*/  VIADD R8, R0, 0xfff00000 ;  /* 0xfff0000000087836 */ /* 0x000fe20000000000 */
[----:B------:R-:W-:-:S07]  /*c040*/  MOV R0, 0xc060 ;  /* 0x0000c06000007802 */ /* 0x000fce0000000f00 */
[----:B------:R-:W-:Y:S05]  /*c050*/  CALL.REL.NOINC `($__internal_21_$__cuda_sm20_dblrcp_rn_slowpath_v3) ;  /* 0x0000001000387944 */ /* 0x000fea0003c00000 */
[----:B------:R-:W-:Y:S01]  /*c060*/  MOV R4, R6 ;  /* 0x0000000600047202 */ /* 0x000fe20000000f00 */
[----:B------:R-:W-:-:S07]  /*c070*/  IMAD.MOV.U32 R5, RZ, RZ, R7 ;  /* 0x000000ffff057224 */ /* 0x000fce00078e0007 */
.L_x_9194:
[----:B------:R-:W-:Y:S05]  /*c080*/  BSYNC.RECONVERGENT B0 ;  /* 0x0000000000007941 */ /* 0x000fea0003800200 */
.L_x_9193:
        /* <DEDUP_REMOVED lines=12> */
[----:B0-----:R-:W-:Y:S01]  /*c150*/  STG.E.U8 desc[UR36][R16.64], R5 ;  /* 0x0000000510007986 */ /* 0x001fe2000c101124 */
[----:B------:R-:W-:Y:S05]  /*c160*/  EXIT ;  /* 0x000000000000794d */ /* 0x000fea0003800000 */
.L_x_9198:
[----:B------:R-:W0:Y:S02]  /*c170*/  F2I.S64.F64.TRUNC R4, R4 ;  /* 0x0000000400047311 */ /* 0x000e24000030d900 */
[----:B0-----:R-:W-:-:S05]  /*c180*/  MOV R3, R4 ;  /* 0x0000000400037202 */ /* 0x001fca0000000f00 */
[----:B------:R-:W-:Y:S01]  /*c190*/  STG.E.U8 desc[UR36][R16.64], R3 ;  /* 0x0000000310007986 */ /* 0x000fe2000c101124 */
[----:B------:R-:W-:Y:S05]  /*c1a0*/  EXIT ;  /* 0x000000000000794d */ /* 0x000fea0003800000 */
.L_x_9197:
[----:B------:R-:W-:-:S09]  /*c1b0*/  UISETP.NE.AND UP0, UPT, UR4, 0x2, UPT ;  /* 0x000000020400788c */ /* 0x000fd2000bf05270 */
[----:B------:R-:W-:Y:S05]  /*c1c0*/  BRA.U !UP0, `(.L_x_9200) ;  /* 0x0000000108287547 */ /* 0x000fea000b800000 */
[----:B------:R-:W-:-:S09]  /*c1d0*/  UISETP.NE.AND UP0, UPT, UR4, 0x3, UPT ;  /* 0x000000030400788c */ /* 0x000fd2000bf05270 */
[----:B------:R-:W-:Y:S05]  /*c1e0*/  BRA.U !UP0, `(.L_x_9201) ;  /* 0x0000000108147547 */ /* 0x000fea000b800000 */
[----:B------:R-:W-:-:S09]  /*c1f0*/  UISETP.NE.AND UP0, UPT, UR4, 0x4, UPT ;  /* 0x000000040400788c */ /* 0x000fd2000bf05270 */
[----:B------:R-:W-:Y:S05]  /*c200*/  BRA.U UP0, `(.L_x_9199) ;  /* 0x0000000900b47547 */ /* 0x000fea000b800000 */
[----:B------:R-:W0:Y:S02]  /*c210*/  F2I.S64.F64.TRUNC R4, R4 ;  /* 0x0000000400047311 */ /* 0x000e24000030d900 */
[----:B0-----:R-:W-:Y:S01]  /*c220*/  STG.E.64 desc[UR36][R16.64], R4 ;  /* 0x0000000410007986 */ /* 0x001fe2000c101b24 */
[----:B------:R-:W-:Y:S05]  /*c230*/  EXIT ;  /* 0x000000000000794d */ /* 0x000fea0003800000 */
.L_x_9201:
[----:B------:R-:W0:Y:S02]  /*c240*/  F2I.F64.TRUNC R5, R4 ;  /* 0x0000000400057311 */ /* 0x000e24000030d100 */
[----:B0-----:R-:W-:Y:S01]  /*c250*/  STG.E desc[UR36][R16.64], R5 ;  /* 0x0000000510007986 */ /* 0x001fe2000c101924 */
[----:B------:R-:W-:Y:S05]  /*c260*/  EXIT ;  /* 0x000000000000794d */ /* 0x000fea0003800000 */
.L_x_9200:
[----:B------:R-:W0:Y:S02]  /*c270*/  F2I.F64.TRUNC R5, R4 ;  /* 0x0000000400057311 */ /* 0x000e24000030d100 */
[----:B0-----:R-:W-:Y:S01]  /*c280*/  STG.E.U16 desc[UR36][R16.64], R5 ;  /* 0x0000000510007986 */ /* 0x001fe2000c101524 */
[----:B------:R-:W-:Y:S05]  /*c290*/  EXIT ;  /* 0x000000000000794d */ /* 0x000fea0003800000 */
.L_x_9196:
        /* <DEDUP_REMOVED lines=11> */
[----:B------:R-:W-:Y:S01]  /*c350*/  STG.E desc[UR36][R16.64], R3 ;  /* 0x0000000310007986 */ /* 0x000fe2000c101924 */
[----:B------:R-:W-:Y:S05]  /*c360*/  EXIT ;  /* 0x000000000000794d */ /* 0x000fea0003800000 */
.L_x_9203:
[----:B------:R-:W-:Y:S01]  /*c370*/  UMOV UR4, 0xf0000000 ;  /* 0xf000000000047882 */ /* 0x000fe20000000000 */
[----:B------:R-:W-:Y:S01]  /*c380*/  UMOV UR5, 0x380fffff ;  /* 0x380fffff00057882 */ /* 0x000fe20000000000 */
[----:B----4-:R-:W0:Y:S01]  /*c390*/  F2F.F32.F64 R0, R4 ;  /* 0x0000000400007310 */ /* 0x010e220000301000 */
[----:B------:R-:W-:-:S14]  /*c3a0*/  DSETP.GEU.AND P0, PT, |R4|, UR4, PT ;  /* 0x0000000404007e2a */ /* 0x000fdc000bf0e200 */
[----:B0-----:R-:W-:-:S05]  /*c3b0*/  @!P0 FMUL R0, R0, 1.175494350822287508e-38 ;  /* 0x0080000000008820 */ /* 0x001fca0000400000 */
[----:B------:R-:W-:-:S05]  /*c3c0*/  F2FP.F16.F32.PACK_AB R0, RZ, R0 ;  /* 0x00000000ff00723e */ /* 0x000fca00000000ff */
[----:B------:R-:W-:Y:S01]  /*c3d0*/  STG.E.U16 desc[UR36][R16.64], R0 ;  /* 0x0000000010007986 */ /* 0x000fe2000c101524 */
[----:B------:R-:W-:Y:S05]  /*c3e0*/  EXIT ;  /* 0x000000000000794d */ /* 0x000fea0003800000 */
.L_x_9202:
        /* <DEDUP_REMOVED lines=14> */
.L_x_9205:
[----:B------:R-:W-:Y:S01]  /*c4d0*/  UMOV UR4, 0xf0000000 ;  /* 0xf000000000047882 */ /* 0x000fe20000000000 */
[----:B------:R-:W-:Y:S01]  /*c4e0*/  UMOV UR5, 0x380fffff ;  /* 0x380fffff00057882 */ /* 0x000fe20000000000 */
[----:B----4-:R-:W0:Y:S01]  /*c4f0*/  F2F.F32.F64 R0, R4 ;  /* 0x0000000400007310 */ /* 0x010e220000301000 */
[----:B------:R-:W-:-:S14]  /*c500*/  DSETP.GEU.AND P0, PT, |R4|, UR4, PT ;  /* 0x0000000404007e2a */ /* 0x000fdc000bf0e200 */
[----:B0-----:R-:W-:-:S05]  /*c510*/  @!P0 FMUL R0, R0, 1.175494350822287508e-38 ;  /* 0x0080000000008820 */ /* 0x001fca0000400000 */
[----:B------:R-:W-:-:S04]  /*c520*/  F2FP.F16.F32.PACK_AB R3, RZ, R0 ;  /* 0x00000000ff03723e */ /* 0x000fc800000000ff */
[----:B------:R-:W-:-:S05]  /*c530*/  PRMT R3, R3, 0x5410, RZ ;  /* 0x0000541003037816 */ /* 0x000fca00000000ff */
[----:B------:R-:W-:Y:S01]  /*c540*/  STG.E desc[UR36][R16.64], R3 ;  /* 0x0000000310007986 */ /* 0x000fe2000c101924 */
[----:B------:R-:W-:Y:S05]  /*c550*/  EXIT ;  /* 0x000000000000794d */ /* 0x000fea0003800000 */
.L_x_9204:
[----:B------:R-:W-:Y:S01]  /*c560*/  STG.E.64 desc[UR36][R16.64], R4 ;  /* 0x0000000410007986 */ /* 0x000fe2000c101b24 */
[----:B------:R-:W-:Y:S05]  /*c570*/  EXIT ;  /* 0x000000000000794d */ /* 0x000fea0003800000 */
.L_x_9195:
        /* <DEDUP_REMOVED lines=11> */
[----:B0-----:R-:W-:Y:S01]  /*c630*/  STG.E.U16 desc[UR36][R16.64], R5 ;  /* 0x0000000510007986 */ /* 0x001fe2000c101524 */
[----:B------:R-:W-:Y:S05]  /*c640*/  EXIT ;  /* 0x000000000000794d */ /* 0x000fea0003800000 */
.L_x_9209:
        /* <DEDUP_REMOVED lines=21> */
.L_x_9212:
[----:B------:R-:W-:-:S04]  /*c7a0*/  SHF.R.U32.HI R3, RZ, 0x18, R3 ;  /* 0x00000018ff037819 */ /* 0x000fc80000011603 */
[----:B------:R-:W-:-:S04]  /*c7b0*/  LOP3.LUT R0, R0, 0x80, R3, 0xf8, !PT ;  /* 0x0000008000007812 */ /* 0x000fc800078ef803 */
[----:B------:R-:W-:-:S07]  /*c7c0*/  PRMT R8, R0, 0x7610, R8 ;  /* 0x0000761000087816 */ /* 0x000fce0000000008 */
.L_x_9211:
[----:B------:R-:W-:Y:S05]  /*c7d0*/  BSYNC.RECONVERGENT B0 ;  /* 0x0000000000007941 */ /* 0x000fea0003800200 */
.L_x_9210:
[----:B------:R-:W-:Y:S01]  /*c7e0*/  STG.E.U8 desc[UR36][R16.64], R8 ;  /* 0x0000000810007986 */ /* 0x000fe2000c101124 */
[----:B------:R-:W-:Y:S05]  /*c7f0*/  EXIT ;  /* 0x000000000000794d */ /* 0x000fea0003800000 */
.L_x_9208:
        /* <DEDUP_REMOVED lines=21> */
.L_x_9215:
[----:B------:R-:W-:-:S04]  /*c950*/  SHF.R.U32.HI R3, RZ, 0x18, R3 ;  /* 0x00000018ff037819 */ /* 0x000fc80000011603 */
[----:B------:R-:W-:-:S04]  /*c960*/  LOP3.LUT R0, R0, 0x80, R3, 0xf8, !PT ;  /* 0x0000008000007812 */ /* 0x000fc800078ef803 */
[----:B------:R-:W-:-:S07]  /*c970*/  PRMT R8, R0, 0x7610, R8 ;  /* 0x0000761000087816 */ /* 0x000fce0000000008 */
.L_x_9214:
[----:B------:R-:W-:Y:S05]  /*c980*/  BSYNC.RECONVERGENT B0 ;  /* 0x0000000000007941 */ /* 0x000fea0003800200 */
.L_x_9213:
[----:B------:R-:W-:Y:S01]  /*c990*/  STG.E.U8 desc[UR36][R16.64], R8 ;  /* 0x0000000810007986 */ /* 0x000fe2000c101124 */
[----:B------:R-:W-:Y:S05]  /*c9a0*/  EXIT ;  /* 0x000000000000794d */ /* 0x000fea0003800000 */
.L_x_9207:
        /* <DEDUP_REMOVED lines=14> */
[--C-:B----4-:R-:W-:Y:S02]  /*ca90*/  @P1 SHF.R.U32.HI R0, RZ, 0x16, R6.reuse ;  /* 0x00000016ff001819 */ /* 0x110fe40000011606 */
        /* <DEDUP_REMOVED lines=11> */
.L_x_9217:
[----:B------:R-:W0:Y:S02]  /*cb50*/  F2I.U64.F64.TRUNC R4, R4 ;  /* 0x0000000400047311 */ /* 0x000e24000030d800 */
[----:B0-----:R-:W-:Y:S01]  /*cb60*/  STG.E.64 desc[UR36][R16.64], R4 ;  /* 0x0000000410007986 */ /* 0x001fe2000c101b24 */
[----:B------:R-:W-:Y:S05]  /*cb70*/  EXIT ;  /* 0x000000000000794d */ /* 0x000fea0003800000 */
.L_x_9216:
[----:B------:R-:W0:Y:S02]  /*cb80*/  F2I.U32.F64.TRUNC R5, R4 ;  /* 0x0000000400057311 */ /* 0x000e24000030d000 */
[----:B0-----:R-:W-:Y:S01]  /*cb90*/  STG.E desc[UR36][R16.64], R5 ;  /* 0x0000000510007986 */ /* 0x001fe2000c101924 */
[----:B------:R-:W-:Y:S05]  /*cba0*/  EXIT ;  /* 0x000000000000794d */ /* 0x000fea0003800000 */
.L_x_9206:
        /* <DEDUP_REMOVED lines=10> */
.L_x_9219:
[----:B------:R-:W-:-:S05]  /*cc50*/  CS2R R6, SRZ ;  /* 0x0000000000067805 */ /* 0x000fca000001ff00 */
[----:B------:R-:W-:Y:S01]  /*cc60*/  STG.E.128 desc[UR36][R16.64], R4 ;  /* 0x0000000410007986 */ /* 0x000fe2000c101d24 */
[----:B------:R-:W-:Y:S05]  /*cc70*/  EXIT ;  /* 0x000000000000794d */ /* 0x000fea0003800000 */
.L_x_9218:
[----:B------:R-:W-:-:S09]  /*cc80*/  UISETP.NE.AND UP0, UPT, UR4, 0xf, UPT ;  /* 0x0000000f0400788c */ /* 0x000fd2000bf05270 */
[----:B------:R-:W-:Y:S05]  /*cc90*/  BRA.U !UP0, `(.L_x_9220) ;  /* 0x0000000508087547 */ /* 0x000fea000b800000 */
[----:B------:R-:W-:-:S09]  /*cca0*/  UISETP.NE.AND UP0, UPT, UR4, 0x17, UPT ;  /* 0x000000170400788c */ /* 0x000fd2000bf05270 */
[----:B------:R-:W-:Y:S05]  /*ccb0*/  BRA.U !UP0, `(.L_x_9221) ;  /* 0x0000000108a07547 */ /* 0x000fea000b800000 */
[----:B------:R-:W-:-:S09]  /*ccc0*/  UISETP.NE.AND UP0, UPT, UR4, 0x18, UPT ;  /* 0x000000180400788c */ /* 0x000fd2000bf05270 */
[----:B------:R-:W-:Y:S05]  /*ccd0*/  BRA.U !UP0, `(.L_x_9222) ;  /* 0x0000000108447547 */ /* 0x000fea000b800000 */
.L_x_9199:
[----:B----4-:R-:W-:Y:S01]  /*cce0*/  MOV R0, 0x0 ;  /* 0x0000000000007802 */ /* 0x010fe20000000f00 */
        /* <DEDUP_REMOVED lines=15> */
.L_x_9223:
[----:B------:R-:W-:Y:S05]  /*cde0*/  EXIT ;  /* 0x000000000000794d */ /* 0x000fea0003800000 */
.L_x_9222:
[----:B------:R-:W-:Y:S01]  /*cdf0*/  UMOV UR4, 0xf0000000 ;  /* 0xf000000000047882 */ /* 0x000fe20000000000 */
[----:B------:R-:W-:Y:S01]  /*ce00*/  UMOV UR5, 0x380fffff ;  /* 0x380fffff00057882 */ /* 0x000fe20000000000 */
[----:B------:R-:W0:Y:S01]  /*ce10*/  F2F.F32.F64 R7, R4 ;  /* 0x0000000400077310 */ /* 0x000e220000301000 */
[----:B------:R-:W-:Y:S01]  /*ce20*/  DSETP.GEU.AND P0, PT, |R4|, UR4, PT ;  /* 0x0000000404007e2a */ /* 0x000fe2000bf0e200 */
[----:B------:R-:W-:Y:S01]  /*ce30*/  BSSY.RECONVERGENT B0, `(.L_x_9224) ;  /* 0x000000d000007945 */ /* 0x000fe20003800200 */
[----:B----4-:R-:W-:-:S12]  /*ce40*/  IMAD.MOV.U32 R0, RZ, RZ, 0x7f ;  /* 0x0000007fff007424 */ /* 0x010fd800078e00ff */
        /* <DEDUP_REMOVED lines=11> */
.L_x_9225:
[----:B------:R-:W-:Y:S05]  /*cf00*/  BSYNC.RECONVERGENT B0 ;  /* 0x0000000000007941 */ /* 0x000fea0003800200 */
.L_x_9224:
[----:B------:R-:W-:-:S05]  /*cf10*/  LOP3.LUT R3, R0, 0x80, R3, 0xf8, !PT ;  /* 0x0000008000037812 */ /* 0x000fca00078ef803 */
[----:B------:R-:W-:Y:S01]  /*cf20*/  STG.E.U8 desc[UR36][R16.64], R3 ;  /* 0x0000000310007986 */ /* 0x000fe2000c101124 */
[----:B------:R-:W-:Y:S05]  /*cf30*/  EXIT ;  /* 0x000000000000794d */ /* 0x000fea0003800000 */
.L_x_9221:
        /* <DEDUP_REMOVED lines=16> */
.L_x_9227:
[----:B------:R-:W-:Y:S02]  /*d040*/  ISETP.GT.U32.AND P0, PT, R2, 0x7f800000, PT ;  /* 0x7f8000000200780c */ /* 0x000fe40003f04070 */
[----:B----4-:R-:W-:-:S04]  /*d050*/  MOV R0, 0x7f ;  /* 0x0000007f00007802 */ /* 0x010fc80000000f00 */
[----:B------:R-:W-:-:S07]  /*d060*/  SEL R0, R0, 0x7c, P0 ;  /* 0x0000007c00007807 */ /* 0x000fce0000000000 */
.L_x_9228:
[----:B------:R-:W-:Y:S05]  /*d070*/  BSYNC.RECONVERGENT B0 ;  /* 0x0000000000007941 */ /* 0x000fea0003800200 */
.L_x_9226:
[----:B------:R-:W-:-:S04]  /*d080*/  SHF.R.U32.HI R3, RZ, 0x18, R3 ;  /* 0x00000018ff037819 */ /* 0x000fc80000011603 */
[----:B------:R-:W-:-:S05]  /*d090*/  LOP3.LUT R3, R0, 0x80, R3, 0xf8, !PT ;  /* 0x0000008000037812 */ /* 0x000fca00078ef803 */
[----:B------:R-:W-:Y:S01]  /*d0a0*/  STG.E.U8 desc[UR36][R16.64], R3 ;  /* 0x0000000310007986 */ /* 0x000fe2000c101124 */
[----:B------:R-:W-:Y:S05]  /*d0b0*/  EXIT ;  /* 0x000000000000794d */ /* 0x000fea0003800000 */
.L_x_9220:
[----:B------:R-:W-:Y:S01]  /*d0c0*/  UMOV UR4, 0xf0000000 ;  /* 0xf000000000047882 */ /* 0x000fe20000000000 */
[----:B------:R-:W-:Y:S01]  /*d0d0*/  UMOV UR5, 0x380fffff ;  /* 0x380fffff00057882 */ /* 0x000fe20000000000 */
[----:B----4-:R-:W0:Y:S01]  /*d0e0*/  F2F.F32.F64 R0, R4 ;  /* 0x0000000400007310 */ /* 0x010e220000301000 */
[----:B------:R-:W-:-:S14]  /*d0f0*/  DSETP.GEU.AND P0, PT, |R4|, UR4, PT ;  /* 0x0000000404007e2a */ /* 0x000fdc000bf0e200 */
[----:B0-----:R-:W-:-:S05]  /*d100*/  @!P0 FMUL R0, R0, 1.175494350822287508e-38 ;  /* 0x0080000000008820 */ /* 0x001fca0000400000 */
[----:B------:R-:W-:-:S05]  /*d110*/  F2FP.BF16.F32.PACK_AB R0, RZ, R0 ;  /* 0x00000000ff00723e */ /* 0x000fca00000010ff */
[----:B------:R-:W-:Y:S01]  /*d120*/  STG.E.U16 desc[UR36][R16.64], R0 ;  /* 0x0000000010007986 */ /* 0x000fe2000c101524 */
[----:B------:R-:W-:Y:S05]  /*d130*/  EXIT ;  /* 0x000000000000794d */ /* 0x000fea0003800000 */
        .weak           $__internal_21_$__cuda_sm20_dblrcp_rn_slowpath_v3
        .type           $__internal_21_$__cuda_sm20_dblrcp_rn_slowpath_v3,@function
        .size           $__internal_21_$__cuda_sm20_dblrcp_rn_slowpath_v3,(.L_x_68314 - $__internal_21_$__cuda_sm20_dblrcp_rn_slowpath_v3)
$__internal_21_$__cuda_sm20_dblrcp_rn_slowpath_v3:
        /* <DEDUP_REMOVED lines=26> */
.L_x_9232:
        /* <DEDUP_REMOVED lines=10> */
.L_x_9230:
[----:B------:R-:W-:Y:S02]  /*d380*/  LOP3.LUT R7, R5, 0x80000, RZ, 0xfc, !PT ;  /* 0x0008000005077812 */ /* 0x000fe400078efcff */
[----:B------:R-:W-:-:S07]  /*d390*/  MOV R6, R4 ;  /* 0x0000000400067202 */ /* 0x000fce0000000f00 */
.L_x_9231:
[----:B------:R-:W-:Y:S05]  /*d3a0*/  BSYNC.RECONVERGENT B1 ;  /* 0x0000000000017941 */ /* 0x000fea0003800200 */
.L_x_9229:
[----:B------:R-:W-:Y:S01]  /*d3b0*/  IMAD.MOV.U32 R4, RZ, RZ, R0 ;  /* 0x000000ffff047224 */ /* 0x000fe200078e0000 */
[----:B------:R-:W-:-:S04]  /*d3c0*/  MOV R5, 0x0 ;  /* 0x0000000000057802 */ /* 0x000fc80000000f00 */
[----:B------:R-:W-:Y:S05]  /*d3d0*/  RET.REL.NODEC R4 `(_ZN2at6native18elementwise_kernelILi128ELi4EZNS0_15gpu_kernel_implIZNS0_50_GLOBAL__N__2680c7bb_12_PowKernel_cu_7dd49032_300329pow_tensor_scalar_kernel_implIddEEvRNS_18TensorIteratorBaseET0_EUldE1_EEvS6_RKT_EUliE_EEviT1_) ;  /* 0xffffff2c04087950 */ /* 0x000fea0003c3ffff */
.L_x_9233:
        /* <DEDUP_REMOVED lines=10> */
.L_x_68314:


//--------------------- .text._ZN2at6native27unrolled_elementwise_kernelIZNS0_50_GLOBAL__N__2680c7bb_12_PowKernel_cu_7dd49032_300329pow_tensor_scalar_kernel_implIddEEvRNS_18TensorIteratorBaseET0_EUldE1_St5arrayIPcLm2EELi4E23TrivialOffsetCalculatorILi1EjESC_NS0_6memory12LoadWithCastILi1EEENSD_13StoreWithCastILi1EEEEEviT_S6_T2_T3_T4_T5_ --------------------------
	.section	.text._ZN2at6native27unrolled_elementwise_kernelIZNS0_50_GLOBAL__N__2680c7bb_12_PowKernel_cu_7dd49032_300329pow_tensor_scalar_kernel_implIddEEvRNS_18TensorIteratorBaseET0_EUldE1_St5arrayIPcLm2EELi4E23TrivialOffsetCalculatorILi1EjESC_NS0_6memory12LoadWithCastILi1EEENSD_13StoreWithCastILi1EEEEEviT_S6_T2_T3_T4_T5_,"ax",@progbits
	.align	128
        .global         _ZN2at6native27unrolled_elementwise_kernelIZNS0_50_GLOBAL__N__2680c7bb_12_PowKernel_cu_7dd49032_300329pow_tensor_scalar_kernel_implIddEEvRNS_18TensorIteratorBaseET0_EUldE1_St5arrayIPcLm2EELi4E23TrivialOffsetCalculatorILi1EjESC_NS0_6memory12LoadWithCastILi1EEENSD_13StoreWithCastILi1EEEEEviT_S6_T2_T3_T4_T5_
        .type           _ZN2at6native27unrolled_elementwise_kernelIZNS0_50_GLOBAL__N__2680c7bb_12_PowKernel_cu_7dd49032_300329pow_tensor_scalar_kernel_implIddEEvRNS_18TensorIteratorBaseET0_EUldE1_St5arrayIPcLm2EELi4E23TrivialOffsetCalculatorILi1EjESC_NS0_6memory12LoadWithCastILi1EEENSD_13StoreWithCastILi1EEEEEviT_S6_T2_T3_T4_T5_,@function
        .size           _ZN2at6native27unrolled_elementwise_kernelIZNS0_50_GLOBAL__N__2680c7bb_12_PowKernel_cu_7dd49032_300329pow_tensor_scalar_kernel_implIddEEvRNS_18TensorIteratorBaseET0_EUldE1_St5arrayIPcLm2EELi4E23TrivialOffsetCalculatorILi1EjESC_NS0_6memory12LoadWithCastILi1EEENSD_13StoreWithCastILi1EEEEEviT_S6_T2_T3_T4_T5_,(.L_x_68315 - _ZN2at6native27unrolled_elementwise_kernelIZNS0_50_GLOBAL__N__2680c7bb_12_PowKernel_cu_7dd49032_300329pow_tensor_scalar_kernel_implIddEEvRNS_18TensorIteratorBaseET0_EUldE1_St5arrayIPcLm2EELi4E23TrivialOffsetCalculatorILi1EjESC_NS0_6memory12LoadWithCastILi1EEENSD_13StoreWithCastILi1EEEEEviT_S6_T2_T3_T4_T5_)
        .other          _ZN2at6native27unrolled_elementwise_kernelIZNS0_50_GLOBAL__N__2680c7bb_12_PowKernel_cu_7dd49032_300329pow_tensor_scalar_kernel_implIddEEvRNS_18TensorIteratorBaseET0_EUldE1_St5arrayIPcLm2EELi4E23TrivialOffsetCalculatorILi1EjESC_NS0_6memory12LoadWithCastILi1EEENSD_13StoreWithCastILi1EEEEEviT_S6_T2_T3_T4_T5_,@"STO_CUDA_ENTRY STV_DEFAULT"
_ZN2at6native27unrolled_elementwise_kernelIZNS0_50_GLOBAL__N__2680c7bb_12_PowKernel_cu_7dd49032_300329pow_tensor_scalar_kernel_implIddEEvRNS_18TensorIteratorBaseET0_EUldE1_St5arrayIPcLm2EELi4E23TrivialOffsetCalculatorILi1EjESC_NS0_6memory12LoadWithCastILi1EEENSD_13StoreWithCastILi1EEEEEviT_S6_T2_T3_T4_T5_:
.text._ZN2at6native27unrolled_elementwise_kernelIZNS0_50_GLOBAL__N__2680c7bb_12_PowKernel_cu_7dd49032_300329pow_tensor_scalar_kernel_implIddEEvRNS_18TensorIteratorBaseET0_EUldE1_St5arrayIPcLm2EELi4E23TrivialOffsetCalculatorILi1EjESC_NS0_6memory12LoadWithCastILi1EEENSD_13StoreWithCastILi1EEEEEviT_S6_T2_T3_T4_T5_:
        /* <DEDUP_REMOVED lines=33> */
.L_x_9240:
[----:B------:R-:W2:Y:S02]  /*0210*/  LDG.E.U8 R2, desc[UR36][R2.64] ;  /* 0x0000002402027981 */ /* 0x000ea4000c1e1100 */
[----:B--2---:R0:W1:Y:S01]  /*0220*/  I2F.F64.U16 R26, R2 ;  /* 0x00000002001a7312 */ /* 0x0040620000101800 */
[----:B------:R-:W-:Y:S05]  /*0230*/  BRA `(.L_x_9242) ;  /* 0x0000000c00607947 */ /* 0x000fea0003800000 */
.L_x_9239:
        /* <DEDUP_REMOVED lines=9> */
.L_x_9244:
[----:B------:R-:W2:Y:S02]  /*02d0*/  LDG.E R2, desc[UR36][R2.64] ;  /* 0x0000002402027981 */ /* 0x000ea4000c1e1900 */
[----:B--2---:R1:W2:Y:S01]  /*02e0*/  I2F.F64 R26, R2 ;  /* 0x00000002001a7312 */ /* 0x0042a20000201c00 */
[----:B------:R-:W-:Y:S05]  /*02f0*/  BRA `(.L_x_9242) ;  /* 0x0000000c00307947 */ /* 0x000fea0003800000 */
.L_x_9243:
[----:B------:R-:W2:Y:S02]  /*0300*/  LDG.E.U16 R2, desc[UR36][R2.64] ;  /* 0x0000002402027981 */ /* 0x000ea4000c1e1500 */
[----:B--2---:R3:W4:Y:S01]  /*0310*/  I2F.F64.S16 R26, R2 ;  /* 0x00000002001a7312 */ /* 0x0047220000101c00 */
[----:B------:R-:W-:Y:S05]  /*0320*/  BRA `(.L_x_9242) ;  /* 0x0000000c00247947 */ /* 0x000fea0003800000 */
.L_x_9238:
        /* <DEDUP_REMOVED lines=10> */
.L_x_9246:
[----:B------:R-:W2:Y:S02]  /*03d0*/  LDG.E.U16 R0, desc[UR36][R2.64] ;  /* 0x0000002402007981 */ /* 0x000ea4000c1e1500 */
[----:B--2---:R-:W-:-:S05]  /*03e0*/  HADD2.F32 R0, -RZ, R0.H0_H0 ;  /* 0x20000000ff007230 */ /* 0x004fca0000004100 */
[----:B------:R-:W-:-:S04]  /*03f0*/  FMUL.FTZ R0, R0, 1 ;  /* 0x3f80000000007820 */ /* 0x000fc80000410000 */
[----:B------:R0:W1:Y:S01]  /*0400*/  F2F.F64.F32 R26, R0 ;  /* 0x00000000001a7310 */ /* 0x0000620000201800 */
[----:B------:R-:W-:Y:S05]  /*0410*/  BRA `(.L_x_9242) ;  /* 0x0000000800e87947 */ /* 0x000fea0003800000 */
.L_x_9245:
        /* <DEDUP_REMOVED lines=10> */
.L_x_9248:
[----:B------:R-:W2:Y:S02]  /*04c0*/  LDG.E.U16 R2, desc[UR36][R2.64] ;  /* 0x0000002402027981 */ /* 0x000ea4000c1e1500 */
[----:B--2---:R-:W-:-:S05]  /*04d0*/  HADD2.F32 R0, -RZ, R2.H0_H0 ;  /* 0x20000002ff007230 */ /* 0x004fca0000004100 */
[----:B------:R-:W-:-:S04]  /*04e0*/  FMUL.FTZ R0, R0, 1 ;  /* 0x3f80000000007820 */ /* 0x000fc80000410000 */
[----:B------:R0:W1:Y:S01]  /*04f0*/  F2F.F64.F32 R26, R0 ;  /* 0x00000000001a7310 */ /* 0x0000620000201800 */
[----:B------:R-:W-:Y:S05]  /*0500*/  BRA `(.L_x_9242) ;  /* 0x0000000800ac7947 */ /* 0x000fea0003800000 */
.L_x_9247:
[----:B------:R0:W5:Y:S01]  /*0510*/  LDG.E.64 R26, desc[UR36][R2.64] ;  /* 0x00000024021a7981 */ /* 0x000162000c1e1b00 */
[----:B------:R-:W-:Y:S05]  /*0520*/  BRA `(.L_x_9242) ;  /* 0x0000000800a47947 */ /* 0x000fea0003800000 */
.L_x_9237:
        /* <DEDUP_REMOVED lines=13> */
.L_x_9251:
[----:B------:R0:W5:Y:S01]  /*0600*/  LDG.E.64 R26, desc[UR36][R2.64] ;  /* 0x00000024021a7981 */ /* 0x000162000c1e1b00 */
[----:B------:R-:W-:Y:S05]  /*0610*/  BRA `(.L_x_9242) ;  /* 0x0000000800687947 */ /* 0x000fea0003800000 */
.L_x_9250:
        /* <DEDUP_REMOVED lines=27> */
.L_x_9253:
        /* <DEDUP_REMOVED lines=14> */
.L_x_9252:
[----:B------:R-:W2:Y:S02]  /*08b0*/  LDG.E.U16 R0, desc[UR36][R2.64] ;  /* 0x0000002402007981 */ /* 0x000ea4000c1e1500 */
[----:B--2---:R-:W-:-:S04]  /*08c0*/  IMAD.U32 R0, R0, 0x10000, RZ ;  /* 0x0001000000007824 */ /* 0x004fc800078e00ff */
[----:B------:R-:W-:-:S04]  /*08d0*/  FMUL.FTZ R0, R0, 1 ;  /* 0x3f80000000007820 */ /* 0x000fc80000410000 */
[----:B------:R0:W1:Y:S01]  /*08e0*/  F2F.F64.F32 R26, R0 ;  /* 0x00000000001a7310 */ /* 0x0000620000201800 */
[----:B------:R-:W-:Y:S05]  /*08f0*/  BRA `(.L_x_9242) ;  /* 0x0000000400b07947 */ /* 0x000fea0003800000 */
.L_x_9249:
        /* <DEDUP_REMOVED lines=11> */
.L_x_9256:
        /* <DEDUP_REMOVED lines=21> */
.L_x_9258:
[----:B------:R-:W-:Y:S05]  /*0b00*/  BSYNC.RECONVERGENT B0 ;  /* 0x0000000000007941 */ /* 0x000fea0003800200 */
.L_x_9257:
[----:B------:R-:W-:Y:S01]  /*0b10*/  IMAD.SHL.U32 R0, R0, 0x100000, RZ ;  /* 0x0010000000007824 */ /* 0x000fe200078e00ff */
[----:B------:R-:W-:-:S04]  /*0b20*/  LEA R2, R2, 0x3b800000, 0x17 ;  /* 0x3b80000002027811 */ /* 0x000fc800078eb8ff */
[----:B------:R-:W-:-:S05]  /*0b30*/  LOP3.LUT R0, R2, R0, R7, 0xfe, !PT ;  /* 0x0000000002007212 */ /* 0x000fca00078efe07 */
[----:B------:R-:W-:-:S04]  /*0b40*/  FMUL.FTZ R0, R0, 1 ;  /* 0x3f80000000007820 */ /* 0x000fc80000410000 */
[----:B------:R0:W1:Y:S01]  /*0b50*/  F2F.F64.F32 R26, R0 ;  /* 0x00000000001a7310 */ /* 0x0000620000201800 */
[----:B------:R-:W-:Y:S05]  /*0b60*/  BRA `(.L_x_9242) ;  /* 0x0000000400147947 */ /* 0x000fea0003800000 */
.L_x_9255:
        /* <DEDUP_REMOVED lines=21> */
.L_x_9260:
[----:B------:R-:W-:Y:S05]  /*0cc0*/  BSYNC.RECONVERGENT B0 ;  /* 0x0000000000007941 */ /* 0x000fea0003800200 */
.L_x_9259:
[----:B------:R-:W-:Y:S01]  /*0cd0*/  IMAD.SHL.U32 R0, R0, 0x200000, RZ ;  /* 0x0020000000007824 */ /* 0x000fe200078e00ff */
[----:B------:R-:W-:-:S04]  /*0ce0*/  LEA R2, R2, 0x37800000, 0x17 ;  /* 0x3780000002027811 */ /* 0x000fc800078eb8ff */
[----:B------:R-:W-:-:S05]  /*0cf0*/  LOP3.LUT R0, R2, R0, R7, 0xfe, !PT ;  /* 0x0000000002007212 */ /* 0x000fca00078efe07 */
[----:B------:R-:W-:-:S04]  /*0d00*/  FMUL.FTZ R0, R0, 1 ;  /* 0x3f80000000007820 */ /* 0x000fc80000410000 */
[----:B------:R0:W1:Y:S01]  /*0d10*/  F2F.F64.F32 R26, R0 ;  /* 0x00000000001a7310 */ /* 0x0000620000201800 */
[----:B------:R-:W-:Y:S05]  /*0d20*/  BRA `(.L_x_9242) ;  /* 0x0000000000a47947 */ /* 0x000fea0003800000 */
.L_x_9254:
[----:B------:R-:W-:-:S09]  /*0d30*/  UISETP.NE.AND UP0, UPT, UR4, 0x1c, UPT ;  /* 0x0000001c0400788c */ /* 0x000fd2000bf05270 */
[----:B------:R-:W-:Y:S05]  /*0d40*/  BRA.U !UP0, `(.L_x_9261) ;  /* 0x0000000108947547 */ /* 0x000fea000b800000 */
[----:B------:R-:W-:-:S09]  /*0d50*/  UISETP.NE.AND UP0, UPT, UR4, 0x1d, UPT ;  /* 0x0000001d0400788c */ /* 0x000fd2000bf05270 */
[----:B------:R-:W-:Y:S05]  /*0d60*/  BRA.U !UP0, `(.L_x_9262) ;  /* 0x0000000108807547 */ /* 0x000fea000b800000 */
[----:B------:R-:W-:-:S09]  /*0d70*/  UISETP.NE.AND UP0, UPT, UR4, 0x2c, UPT ;  /* 0x0000002c0400788c */ /* 0x000fd2000bf05270 */
[----:B------:R-:W-:Y:S05]  /*0d80*/  BRA.U !UP0, `(.L_x_9263) ;  /* 0x0000000108487547 */ /* 0x000fea000b800000 */
.L_x_9241:
        /* <DEDUP_REMOVED lines=16> */
.L_x_9264:
[----:B------:R-:W-:Y:S01]  /*0e90*/  CS2R R26, SRZ ;  /* 0x00000000001a7805 */ /* 0x000fe2000001ff00 */
[----:B------:R-:W-:Y:S06]  /*0ea0*/  BRA `(.L_x_9242) ;  /* 0x0000000000447947 */ /* 0x000fec0003800000 */
.L_x_9263:
        /* <DEDUP_REMOVED lines=12> */
.L_x_9262:
[----:B------:R-:W2:Y:S02]  /*0f70*/  LDG.E.64 R26, desc[UR36][R2.64] ;  /* 0x00000024021a7981 */ /* 0x000ea4000c1e1b00 */
[----:B--2---:R-:W0:Y:S01]  /*0f80*/  I2F.F64.U64 R26, R26 ;  /* 0x0000001a001a7312 */ /* 0x004e220000301800 */
[----:B------:R-:W-:Y:S05]  /*0f90*/  BRA `(.L_x_9242) ;  /* 0x0000000000087947 */ /* 0x000fea0003800000 */
.L_x_9261:
[----:B------:R-:W2:Y:S02]  /*0fa0*/  LDG.E R2, desc[UR36][R2.64] ;  /* 0x0000002402027981 */ /* 0x000ea4000c1e1900 */
[----:B--2---:R0:W1:Y:S02]  /*0fb0*/  I2F.F64.U32 R26, R2 ;  /* 0x00000002001a7312 */ /* 0x0040640000201800 */
.L_x_9242:
[----:B------:R-:W-:Y:S05]  /*0fc0*/  BSYNC.RECONVERGENT B6 ;  /* 0x0000000000067941 */ /* 0x000fea0003800200 */
.L_x_9236:
[----:B01-3--:R-:W-:-:S07]  /*0fd0*/  VIADD R2, R22, 0x80 ;  /* 0x0000008016027836 */ /* 0x00bfce0000000000 */
.L_x_9235:
[----:B------:R-:W-:Y:S05]  /*0fe0*/  BSYNC.RECONVERGENT B7 ;  /* 0x0000000000077941 */ /* 0x000fea0003800200 */
.L_x_9234:
[----:B------:R-:W-:Y:S01]  /*0ff0*/  ISETP.GE.AND P0, PT, R2, R19, PT ;  /* 0x000000130200720c */ /* 0x000fe20003f06270 */
[----:B------:R-:W-:Y:S01]  /*1000*/  BSSY.RECONVERGENT B7, `(.L_x_9265) ;  /* 0x00000f6000077945 */ /* 0x000fe20003800200 */
[----:B------:R-:W-:-:S11]  /*1010*/  CS2R R28, SRZ ;  /* 0x00000000001c7805 */ /* 0x000fd6000001ff00 */
[----:B------:R-:W-:Y:S05]  /*1020*/  @P0 BRA `(.L_x_9266) ;  /* 0x0000000c00cc0947 */ /* 0x000fea0003800000 */
        /* <DEDUP_REMOVED lines=21> */
.L_x_9271:
[----:B------:R-:W3:Y:S02]  /*1180*/  LDG.E.U8 R4, desc[UR36][R4.64] ;  /* 0x0000002404047981 */ /* 0x000ee4000c1e1100 */
[----:B---3--:R0:W1:Y:S01]  /*1190*/  I2F.F64.U16 R28, R4 ;  /* 0x00000004001c7312 */ /* 0x0080620000101800 */
[----:B------:R-:W-:Y:S05]  /*11a0*/  BRA `(.L_x_9273) ;  /* 0x0000000c00647947 */ /* 0x000fea0003800000 */
.L_x_9270:
        /* <DEDUP_REMOVED lines=9> */
.L_x_9275:
[----:B------:R-:W3:Y:S02]  /*1240*/  LDG.E R4, desc[UR36][R4.64] ;  /* 0x0000002404047981 */ /* 0x000ee4000c1e1900 */
[----:B---3--:R0:W1:Y:S01]  /*1250*/  I2F.F64 R28, R4 ;  /* 0x00000004001c7312 */ /* 0x0080620000201c00 */
[----:B------:R-:W-:Y:S05]  /*1260*/  BRA `(.L_x_9273) ;  /* 0x0000000c00347947 */ /* 0x000fea0003800000 */
.L_x_9274:
[----:B------:R-:W3:Y:S02]  /*1270*/  LDG.E.U16 R4, desc[UR36][R4.64] ;  /* 0x0000002404047981 */ /* 0x000ee4000c1e1500 */
[----:B---3--:R0:W1:Y:S01]  /*1280*/  I2F.F64.S16 R28, R4 ;  /* 0x00000004001c7312 */ /* 0x0080620000101c00 */
[----:B------:R-:W-:Y:S05]  /*1290*/  BRA `(.L_x_9273) ;  /* 0x0000000c00287947 */ /* 0x000fea0003800000 */
.L_x_9269:
        /* <DEDUP_REMOVED lines=10> */
.L_x_9277:
[----:B------:R-:W3:Y:S02]  /*1340*/  LDG.E.U16 R0, desc[UR36][R4.64] ;  /* 0x0000002404007981 */ /* 0x000ee4000c1e1500 */
[----:B---3--:R-:W-:-:S05]  /*1350*/  HADD2.F32 R0, -RZ, R0.H0_H0 ;  /* 0x20000000ff007230 */ /* 0x008fca0000004100 */
[----:B------:R-:W-:-:S04]  /*1360*/  FMUL.FTZ R0, R0, 1 ;  /* 0x3f80000000007820 */ /* 0x000fc80000410000 */
[----:B------:R0:W1:Y:S01]  /*1370*/  F2F.F64.F32 R28, R0 ;  /* 0x00000000001c7310 */ /* 0x0000620000201800 */
[----:B------:R-:W-:Y:S05]  /*1380*/  BRA `(.L_x_9273) ;  /* 0x0000000800ec7947 */ /* 0x000fea0003800000 */
.L_x_9276:
        /* <DEDUP_REMOVED lines=10> */
.L_x_9279:
[----:B------:R-:W3:Y:S02]  /*1430*/  LDG.E.U16 R4, desc[UR36][R4.64] ;  /* 0x0000002404047981 */ /* 0x000ee4000c1e1500 */
[----:B---3--:R-:W-:-:S05]  /*1440*/  HADD2.F32 R0, -RZ, R4.H0_H0 ;  /* 0x20000004ff007230 */ /* 0x008fca0000004100 */
[----:B------:R-:W-:-:S04]  /*1450*/  FMUL.FTZ R0, R0, 1 ;  /* 0x3f80000000007820 */ /* 0x000fc80000410000 */
[----:B------:R0:W1:Y:S01]  /*1460*/  F2F.F64.F32 R28, R0 ;  /* 0x00000000001c7310 */ /* 0x0000620000201800 */
[----:B------:R-:W-:Y:S05]  /*1470*/  BRA `(.L_x_9273) ;  /* 0x0000000800b07947 */ /* 0x000fea0003800000 */
.L_x_9278:
[----:B------:R0:W5:Y:S01]  /*1480*/  LDG.E.64 R28, desc[UR36][R4.64] ;  /* 0x00000024041c7981 */ /* 0x000162000c1e1b00 */
[----:B------:R-:W-:Y:S05]  /*1490*/  BRA `(.L_x_9273) ;  /* 0x0000000800a87947 */ /* 0x000fea0003800000 */
.L_x_9268:
        /* <DEDUP_REMOVED lines=13> */
.L_x_9282:
[----:B------:R0:W5:Y:S01]  /*1570*/  LDG.E.64 R28, desc[UR36][R4.64] ;  /* 0x00000024041c7981 */ /* 0x000162000c1e1b00 */
[----:B------:R-:W-:Y:S05]  /*1580*/  BRA `(.L_x_9273) ;  /* 0x00000008006c7947 */ /* 0x000fea0003800000 */
.L_x_9281:
        /* <DEDUP_REMOVED lines=27> */
.L_x_9284:
        /* <DEDUP_REMOVED lines=15> */
.L_x_9283:
[----:B------:R-:W3:Y:S02]  /*1830*/  LDG.E.U16 R0, desc[UR36][R4.64] ;  /* 0x0000002404007981 */ /* 0x000ee4000c1e1500 */
[----:B---3--:R-:W-:-:S04]  /*1840*/  IMAD.U32 R0, R0, 0x10000, RZ ;  /* 0x0001000000007824 */ /* 0x008fc800078e00ff */
[----:B------:R-:W-:-:S04]  /*1850*/  FMUL.FTZ R0, R0, 1 ;  /* 0x3f80000000007820 */ /* 0x000fc80000410000 */
[----:B------:R0:W1:Y:S01]  /*1860*/  F2F.F64.F32 R28, R0 ;  /* 0x00000000001c7310 */ /* 0x0000620000201800 */
[----:B------:R-:W-:Y:S05]  /*1870*/  BRA `(.L_x_9273) ;  /* 0x0000000400b07947 */ /* 0x000fea0003800000 */
.L_x_9280:
        /* <DEDUP_REMOVED lines=11> */
.L_x_9287:
        /* <DEDUP_REMOVED lines=21> */
.L_x_9289:
[----:B------:R-:W-:Y:S05]  /*1a80*/  BSYNC.RECONVERGENT B0 ;  /* 0x0000000000007941 */ /* 0x000fea0003800200 */
.L_x_9288:
[----:B------:R-:W-:Y:S01]  /*1a90*/  IMAD.SHL.U32 R0, R0, 0x100000, RZ ;  /* 0x0010000000007824 */ /* 0x000fe200078e00ff */
[----:B------:R-:W-:-:S04]  /*1aa0*/  LEA R3, R3, 0x3b800000, 0x17 ;  /* 0x3b80000003037811 */ /* 0x000fc800078eb8ff */
[----:B------:R-:W-:-:S05]  /*1ab0*/  LOP3.LUT R0, R3, R0, R7, 0xfe, !PT ;  /* 0x0000000003007212 */ /* 0x000fca00078efe07 */
[----:B------:R-:W-:-:S04]  /*1ac0*/  FMUL.FTZ R0, R0, 1 ;  /* 0x3f80000000007820 */ /* 0x000fc80000410000 */
[----:B------:R0:W1:Y:S01]  /*1ad0*/  F2F.F64.F32 R28, R0 ;  /* 0x00000000001c7310 */ /* 0x0000620000201800 */
[----:B------:R-:W-:Y:S05]  /*1ae0*/  BRA `(.L_x_9273) ;  /* 0x0000000400147947 */ /* 0x000fea0003800000 */
.L_x_9286:
        /* <DEDUP_REMOVED lines=21> */
.L_x_9291:
[----:B------:R-:W-:Y:S05]  /*1c40*/  BSYNC.RECONVERGENT B0 ;  /* 0x0000000000007941 */ /* 0x000fea0003800200 */
.L_x_9290:
[----:B------:R-:W-:Y:S01]  /*1c50*/  IMAD.SHL.U32 R0, R0, 0x200000, RZ ;  /* 0x0020000000007824 */ /* 0x000fe200078e00ff */
[----:B------:R-:W-:-:S04]  /*1c60*/  LEA R3, R3, 0x37800000, 0x17 ;  /* 0x3780000003037811 */ /* 0x000fc800078eb8ff */
[----:B------:R-:W-:-:S05]  /*1c70*/  LOP3.LUT R0, R3, R0, R7, 0xfe, !PT ;  /* 0x0000000003007212 */ /* 0x000fca00078efe07 */
[----:B------:R-:W-:-:S04]  /*1c80*/  FMUL.FTZ R0, R0, 1 ;  /* 0x3f80000000007820 */ /* 0x000fc80000410000 */
[----:B------:R0:W1:Y:S01]  /*1c90*/  F2F.F64.F32 R28, R0 ;  /* 0x00000000001c7310 */ /* 0x0000620000201800 */
[----:B------:R-:W-:Y:S05]  /*1ca0*/  BRA `(.L_x_9273) ;  /* 0x0000000000a47947 */ /* 0x000fea0003800000 */
.L_x_9285:
        /* <DEDUP_REMOVED lines=18> */
.L_x_9272:
[----:B------:R-:W-:Y:S01]  /*1dd0*/  MOV R14, 0x0 ;  /* 0x00000000000e7802 */ /* 0x000fe20000000f00 */
[----:B------:R-:W0:Y:S01]  /*1de0*/  LDCU.64 UR4, c[0x4][0x198] ;  /* 0x01003300ff0477ac */ /* 0x000e220008000a00 */
[----:B------:R-:W-:Y:S02]  /*1df0*/  IMAD.MOV.U32 R8, RZ, RZ, 0x4e ;  /* 0x0000004eff087424 */ /* 0x000fe400078e00ff */
[----:B------:R-:W-:Y:S01]  /*1e00*/  IMAD.MOV.U32 R12, RZ, RZ, 0x1 ;  /* 0x00000001ff0c7424 */ /* 0x000fe200078e00ff */
[----:B------:R-:W1:Y:S01]  /*1e10*/  LDCU.64 UR6, c[0x4][0x1a0] ;  /* 0x01003400ff0677ac */ /* 0x000e620008000a00 */
[----:B------:R-:W3:Y:S01]  /*1e20*/  LDC.64 R14, c[0x4][R14] ;  /* 0x010000000e0e7b82 */ /* 0x000ee20000000a00 */
[----:B------:R-:W-:Y:S01]  /*1e30*/  IMAD.MOV.U32 R13, RZ, RZ, RZ ;  /* 0x000000ffff0d7224 */ /* 0x000fe200078e00ff */
[----:B------:R-:W2:Y:S01]  /*1e40*/  LDCU.64 UR8, c[0x4][0x58] ;  /* 0x01000b00ff0877ac */ /* 0x000ea20008000a00 */
[----:B0-----:R-:W-:Y:S02]  /*1e50*/  IMAD.U32 R4, RZ, RZ, UR4 ;  /* 0x00000004ff047e24 */ /* 0x001fe4000f8e00ff */
[----:B------:R-:W-:-:S02]  /*1e60*/  IMAD.U32 R5, RZ, RZ, UR5 ;  /* 0x00000005ff057e24 */ /* 0x000fc4000f8e00ff */
[----:B-1----:R-:W-:Y:S02]  /*1e70*/  IMAD.U32 R6, RZ, RZ, UR6 ;  /* 0x00000006ff067e24 */ /* 0x002fe4000f8e00ff */
[----:B------:R-:W-:Y:S02]  /*1e80*/  IMAD.U32 R7, RZ, RZ, UR7 ;  /* 0x00000007ff077e24 */ /* 0x000fe4000f8e00ff */
[----:B--2---:R-:W-:Y:S02]  /*1e90*/  IMAD.U32 R10, RZ, RZ, UR8 ;  /* 0x00000008ff0a7e24 */ /* 0x004fe4000f8e00ff */
[----:B------:R-:W-:-:S07]  /*1ea0*/  IMAD.U32 R11, RZ, RZ, UR9 ;  /* 0x00000009ff0b7e24 */ /* 0x000fce000f8e00ff */
[----:B------:R-:W-:-:S07]  /*1eb0*/  LEPC R20, `(.L_x_9294) ;  /* 0x000000001014794e */ /* 0x000fce0000000000 */
[----:B---345:R-:W-:Y:S05]  /*1ec0*/  CALL.ABS.NOINC R14 ;  /* 0x000000000e007343 */ /* 0x038fea0003c00000 */
.L_x_9294:
[----:B------:R-:W-:Y:S01]  /*1ed0*/  CS2R R28, SRZ ;  /* 0x00000000001c7805 */ /* 0x000fe2000001ff00 */
[----:B------:R-:W-:Y:S06]  /*1ee0*/  BRA `(.L_x_9273) ;  /* 0x0000000000147947 */ /* 0x000fec0003800000 */
.L_x_9293:
[----:B------:R-:W3:Y:S02]  /*1ef0*/  LDG.E.64 R28, desc[UR36][R4.64] ;  /* 0x00000024041c7981 */ /* 0x000ee4000c1e1b00 */
[----:B---3--:R-:W0:Y:S01]  /*1f00*/  I2F.F64.U64 R28, R28 ;  /* 0x0000001c001c7312 */ /* 0x008e220000301800 */
[----:B------:R-:W-:Y:S05]  /*1f10*/  BRA `(.L_x_9273) ;  /* 0x0000000000087947 */ /* 0x000fea0003800000 */
.L_x_9292:
[----:B------:R-:W3:Y:S02]  /*1f20*/  LDG.E R4, desc[UR36][R4.64] ;  /* 0x0000002404047981 */ /* 0x000ee4000c1e1900 */
[----:B---3--:R0:W1:Y:S02]  /*1f30*/  I2F.F64.U32 R28, R4 ;  /* 0x00000004001c7312 */ /* 0x0080640000201800 */
.L_x_9273:
[----:B------:R-:W-:Y:S05]  /*1f40*/  BSYNC.RECONVERGENT B6 ;  /* 0x0000000000067941 */ /* 0x000fea0003800200 */
.L_x_9267:
[----:B------:R-:W-:-:S07]  /*1f50*/  VIADD R2, R2, 0x80 ;  /* 0x0000008002027836 */ /* 0x000fce0000000000 */
.L_x_9266:
[----:B------:R-:W-:Y:S05]  /*1f60*/  BSYNC.RECONVERGENT B7 ;  /* 0x0000000000077941 */ /* 0x000fea0003800200 */
.L_x_9265:
[----:B------:R-:W-:Y:S01]  /*1f70*/  ISETP.GE.AND P0, PT, R2, R19, PT ;  /* 0x000000130200720c */ /* 0x000fe20003f06270 */
[----:B------:R-:W-:Y:S01]  /*1f80*/  BSSY.RECONVERGENT B7, `(.L_x_9295) ;  /* 0x00000f6000077945 */ /* 0x000fe20003800200 */
[----:B------:R-:W-:-:S11]  /*1f90*/  CS2R R24, SRZ ;  /* 0x0000000000187805 */ /* 0x000fd6000001ff00 */
[----:B------:R-:W-:Y:S05]  /*1fa0*/  @P0 BRA `(.L_x_9296) ;  /* 0x0000000c00cc0947 */ /* 0x000fea0003800000 */
[----:B0-----:R-:W0:Y:S01]  /*1fb0*/  LDC.64 R4, c[0x0][0x398] ;  /* 0x0000e600ff047b82 */ /* 0x001e220000000a00 */
        /* <DEDUP_REMOVED lines=20> */
.L_x_9301:
[----:B------:R-:W2:Y:S02]  /*2100*/  LDG.E.U8 R4, desc[UR36][R4.64] ;  /* 0x0000002404047981 */ /* 0x000ea4000c1e1100 */
[----:B--2---:R0:W1:Y:S01]  /*2110*/  I2F.F64.U16 R24, R4 ;  /* 0x0000000400187312 */ /* 0x0040620000101800 */
[----:B------:R-:W-:Y:S05]  /*2120*/  BRA `(.L_x_9303) ;  /* 0x0000000c00647947 */ /* 0x000fea0003800000 */
.L_x_9300:
        /* <DEDUP_REMOVED lines=9> */
.L_x_9305:
[----:B------:R-:W2:Y:S02]  /*21c0*/  LDG.E R4, desc[UR36][R4.64] ;  /* 0x0000002404047981 */ /* 0x000ea4000c1e1900 */
[----:B--2---:R1:W2:Y:S01]  /*21d0*/  I2F.F64 R24, R4 ;  /* 0x0000000400187312 */ /* 0x0042a20000201c00 */
[----:B------:R-:W-:Y:S05]  /*21e0*/  BRA `(.L_x_9303) ;  /* 0x0000000c00347947 */ /* 0x000fea0003800000 */
.L_x_9304:
[----:B------:R-:W2:Y:S02]  /*21f0*/  LDG.E.U16 R4, desc[UR36][R4.64] ;  /* 0x0000002404047981 */ /* 0x000ea4000c1e1500 */
[----:B--2---:R0:W1:Y:S01]  /*2200*/  I2F.F64.S16 R24, R4 ;  /* 0x0000000400187312 */ /* 0x0040620000101c00 */
[----:B------:R-:W-:Y:S05]  /*2210*/  BRA `(.L_x_9303) ;  /* 0x0000000c00287947 */ /* 0x000fea0003800000 */
.L_x_9299:
        /* <DEDUP_REMOVED lines=10> */
.L_x_9307:
[----:B------:R-:W2:Y:S02]  /*22c0*/  LDG.E.U16 R0, desc[UR36][R4.64] ;  /* 0x0000002404007981 */ /* 0x000ea4000c1e1500 */
[----:B--2---:R-:W-:-:S05]  /*22d0*/  HADD2.F32 R0, -RZ, R0.H0_H0 ;  /* 0x20000000ff007230 */ /* 0x004fca0000004100 */
[----:B------:R-:W-:-:S04]  /*22e0*/  FMUL.FTZ R0, R0, 1 ;  /* 0x3f80000000007820 */ /* 0x000fc80000410000 */
[----:B------:R0:W1:Y:S01]  /*22f0*/  F2F.F64.F32 R24, R0 ;  /* 0x0000000000187310 */ /* 0x0000620000201800 */
[----:B------:R-:W-:Y:S05]  /*2300*/  BRA `(.L_x_9303) ;  /* 0x0000000800ec7947 */ /* 0x000fea0003800000 */
.L_x_9306:
        /* <DEDUP_REMOVED lines=10> */
.L_x_9309:
[----:B------:R-:W2:Y:S02]  /*23b0*/  LDG.E.U16 R4, desc[UR36][R4.64] ;  /* 0x0000002404047981 */ /* 0x000ea4000c1e1500 */
[----:B--2---:R-:W-:-:S05]  /*23c0*/  HADD2.F32 R0, -RZ, R4.H0_H0 ;  /* 0x20000004ff007230 */ /* 0x004fca0000004100 */
[----:B------:R-:W-:-:S04]  /*23d0*/  FMUL.FTZ R0, R0, 1 ;  /* 0x3f80000000007820 */ /* 0x000fc80000410000 */
[----:B------:R0:W1:Y:S01]  /*23e0*/  F2F.F64.F32 R24, R0 ;  /* 0x0000000000187310 */ /* 0x0000620000201800 */
[----:B------:R-:W-:Y:S05]  /*23f0*/  BRA `(.L_x_9303) ;  /* 0x0000000800b07947 */ /* 0x000fea0003800000 */
.L_x_9308:
[----:B------:R0:W5:Y:S01]  /*2400*/  LDG.E.64 R24, desc[UR36][R4.64] ;  /* 0x0000002404187981 */ /* 0x000162000c1e1b00 */
[----:B------:R-:W-:Y:S05]  /*2410*/  BRA `(.L_x_9303) ;  /* 0x0000000800a87947 */ /* 0x000fea0003800000 */
.L_x_9298:
        /* <DEDUP_REMOVED lines=13> */
.L_x_9312:
[----:B------:R0:W5:Y:S01]  /*24f0*/  LDG.E.64 R24, desc[UR36][R4.64] ;  /* 0x0000002404187981 */ /* 0x000162000c1e1b00 */
[----:B------:R-:W-:Y:S05]  /*2500*/  BRA `(.L_x_9303) ;  /* 0x00000008006c7947 */ /* 0x000fea0003800000 */
.L_x_9311:
        /* <DEDUP_REMOVED lines=27> */
.L_x_9314:
        /* <DEDUP_REMOVED lines=15> */
.L_x_9313:
[----:B------:R-:W2:Y:S02]  /*27b0*/  LDG.E.U16 R0, desc[UR36][R4.64] ;  /* 0x0000002404007981 */ /* 0x000ea4000c1e1500 */
[----:B--2---:R-:W-:-:S04]  /*27c0*/  IMAD.U32 R0, R0, 0x10000, RZ ;  /* 0x0001000000007824 */ /* 0x004fc800078e00ff */
[----:B------:R-:W-:-:S04]  /*27d0*/  FMUL.FTZ R0, R0, 1 ;  /* 0x3f80000000007820 */ /* 0x000fc80000410000 */
[----:B------:R0:W1:Y:S01]  /*27e0*/  F2F.F64.F32 R24, R0 ;  /* 0x0000000000187310 */ /* 0x0000620000201800 */
[----:B------:R-:W-:Y:S05]  /*27f0*/  BRA `(.L_x_9303) ;  /* 0x0000000400b07947 */ /* 0x000fea0003800000 */
.L_x_9310:
        /* <DEDUP_REMOVED lines=11> */
.L_x_9317:
        /* <DEDUP_REMOVED lines=21> */
.L_x_9319:
[----:B------:R-:W-:Y:S05]  /*2a00*/  BSYNC.RECONVERGENT B0 ;  /* 0x0000000000007941 */ /* 0x000fea0003800200 */
.L_x_9318:
[----:B------:R-:W-:Y:S01]  /*2a10*/  IMAD.SHL.U32 R0, R0, 0x100000, RZ ;  /* 0x0010000000007824 */ /* 0x000fe200078e00ff */
[----:B------:R-:W-:-:S04]  /*2a20*/  LEA R3, R3, 0x3b800000, 0x17 ;  /* 0x3b80000003037811 */ /* 0x000fc800078eb8ff */
[----:B------:R-:W-:-:S05]  /*2a30*/  LOP3.LUT R0, R3, R0, R7, 0xfe, !PT ;  /* 0x0000000003007212 */ /* 0x000fca00078efe07 */
[----:B------:R-:W-:-:S04]  /*2a40*/  FMUL.FTZ R0, R0, 1 ;  /* 0x3f80000000007820 */ /* 0x000fc80000410000 */
[----:B------:R0:W1:Y:S01]  /*2a50*/  F2F.F64.F32 R24, R0 ;  /* 0x0000000000187310 */ /* 0x0000620000201800 */
[----:B------:R-:W-:Y:S05]  /*2a60*/  BRA `(.L_x_9303) ;  /* 0x0000000400147947 */ /* 0x000fea0003800000 */
.L_x_9316:
        /* <DEDUP_REMOVED lines=21> */
.L_x_9321:
[----:B------:R-:W-:Y:S05]  /*2bc0*/  BSYNC.RECONVERGENT B0 ;  /* 0x0000000000007941 */ /* 0x000fea0003800200 */
.L_x_9320:
[----:B------:R-:W-:Y:S01]  /*2bd0*/  IMAD.SHL.U32 R0, R0, 0x200000, RZ ;  /* 0x0020000000007824 */ /* 0x000fe200078e00ff */
[----:B------:R-:W-:-:S04]  /*2be0*/  LEA R3, R3, 0x37800000, 0x17 ;  /* 0x3780000003037811 */ /* 0x000fc800078eb8ff */
[----:B------:R-:W-:-:S05]  /*2bf0*/  LOP3.LUT R0, R3, R0, R7, 0xfe, !PT ;  /* 0x0000000003007212 */ /* 0x000fca00078efe07 */
[----:B------:R-:W-:-:S04]  /*2c00*/  FMUL.FTZ R0, R0, 1 ;  /* 0x3f80000000007820 */ /* 0x000fc80000410000 */
[----:B------:R0:W1:Y:S01]  /*2c10*/  F2F.F64.F32 R24, R0 ;  /* 0x0000000000187310 */ /* 0x0000620000201800 */
[----:B------:R-:W-:Y:S05]  /*2c20*/  BRA `(.L_x_9303) ;  /* 0x0000000000a47947 */ /* 0x000fea0003800000 */
.L_x_9315:
        /* <DEDUP_REMOVED lines=18> */
.L_x_9302:
        /* <DEDUP_REMOVED lines=15> */
[----:B--2-45:R-:W-:Y:S05]  /*2e40*/  CALL.ABS.NOINC R14 ;  /* 0x000000000e007343 */ /* 0x034fea0003c00000 */
.L_x_9324:
[----:B------:R-:W-:Y:S01]  /*2e50*/  CS2R R24, SRZ ;  /* 0x0000000000187805 */ /* 0x000fe2000001ff00 */
[----:B------:R-:W-:Y:S06]  /*2e60*/  BRA `(.L_x_9303) ;  /* 0x0000000000147947 */ /* 0x000fec0003800000 */
.L_x_9323:
[----:B------:R-:W2:Y:S02]  /*2e70*/  LDG.E.64 R24, desc[UR36][R4.64] ;  /* 0x0000002404187981 */ /* 0x000ea4000c1e1b00 */
[----:B--2---:R-:W0:Y:S01]  /*2e80*/  I2F.F64.U64 R24, R24 ;  /* 0x0000001800187312 */ /* 0x004e220000301800 */
[----:B------:R-:W-:Y:S05]  /*2e90*/  BRA `(.L_x_9303) ;  /* 0x0000000000087947 */ /* 0x000fea0003800000 */
.L_x_9322:
[----:B------:R-:W2:Y:S02]  /*2ea0*/  LDG.E R4, desc[UR36][R4.64] ;  /* 0x0000002404047981 */ /* 0x000ea4000c1e1900 */
[----:B--2---:R0:W1:Y:S02]  /*2eb0*/  I2F.F64.U32 R24, R4 ;  /* 0x0000000400187312 */ /* 0x0040640000201800 */
.L_x_9303:
[----:B------:R-:W-:Y:S05]  /*2ec0*/  BSYNC.RECONVERGENT B6 ;  /* 0x0000000000067941 */ /* 0x000fea0003800200 */
.L_x_9297:
[----:B------:R-:W-:-:S07]  /*2ed0*/  VIADD R2, R2, 0x80 ;  /* 0x0000008002027836 */ /* 0x000fce0000000000 */
.L_x_9296:
[----:B------:R-:W-:Y:S05]  /*2ee0*/  BSYNC.RECONVERGENT B7 ;  /* 0x0000000000077941 */ /* 0x000fea0003800200 */
.L_x_9295:
[----:B------:R-:W-:Y:S01]  /*2ef0*/  ISETP.GE.AND P0, PT, R2, R19, PT ;  /* 0x000000130200720c */ /* 0x000fe20003f06270 */
[----:B------:R-:W-:Y:S01]  /*2f00*/  BSSY.RECONVERGENT B6, `(.L_x_9325) ;  /* 0x00000ef000067945 */ /* 0x000fe20003800200 */
[----:B------:R-:W-:-:S11]  /*2f10*/  CS2R R16, SRZ ;  /* 0x0000000000107805 */ /* 0x000fd6000001ff00 */
        /* <DEDUP_REMOVED lines=21> */
.L_x_9330:
[----:B------:R-:W2:Y:S02]  /*3070*/  LDG.E.U8 R2, desc[UR36][R2.64] ;  /* 0x0000002402027981 */ /* 0x000ea4000c1e1100 */
[----:B--2---:R0:W1:Y:S01]  /*3080*/  I2F.F64.U16 R16, R2 ;  /* 0x0000000200107312 */ /* 0x0040620000101800 */
[----:B------:R-:W-:Y:S05]  /*3090*/  BRA `(.L_x_9326) ;  /* 0x0000000c00547947 */ /* 0x000fea0003800000 */
.L_x_9329:
        /* <DEDUP_REMOVED lines=9> */
.L_x_9333:
[----:B------:R-:W2:Y:S02]  /*3130*/  LDG.E R2, desc[UR36][R2.64] ;  /* 0x0000002402027981 */ /* 0x000ea4000c1e1900 */
[----:B--2---:R0:W1:Y:S01]  /*3140*/  I2F.F64 R16, R2 ;  /* 0x0000000200107312 */ /* 0x0040620000201c00 */
[----:B------:R-:W-:Y:S05]  /*3150*/  BRA `(.L_x_9326) ;  /* 0x0000000c00247947 */ /* 0x000fea0003800000 */
.L_x_9332:
[----:B------:R-:W2:Y:S02]  /*3160*/  LDG.E.U16 R2, desc[UR36][R2.64] ;  /* 0x0000002402027981 */ /* 0x000ea4000c1e1500 */
[----:B--2---:R0:W1:Y:S01]  /*3170*/  I2F.F64.S16 R16, R2 ;  /* 0x0000000200107312 */ /* 0x0040620000101c00 */
[----:B------:R-:W-:Y:S05]  /*3180*/  BRA `(.L_x_9326) ;  /* 0x0000000c00187947 */ /* 0x000fea0003800000 */
.L_x_9328:
        /* <DEDUP_REMOVED lines=10> */
.L_x_9335:
[----:B------:R-:W2:Y:S02]  /*3230*/  LDG.E.U16 R0, desc[UR36][R2.64] ;  /* 0x0000002402007981 */ /* 0x000ea4000c1e1500 */
[----:B--2---:R-:W-:-:S05]  /*3240*/  HADD2.F32 R0, -RZ, R0.H0_H0 ;  /* 0x20000000ff007230 */ /* 0x004fca0000004100 */
[----:B------:R-:W-:-:S04]  /*3250*/  FMUL.FTZ R0, R0, 1 ;  /* 0x3f80000000007820 */ /* 0x000fc80000410000 */
[----:B------:R0:W1:Y:S01]  /*3260*/  F2F.F64.F32 R16, R0 ;  /* 0x0000000000107310 */ /* 0x0000620000201800 */
[----:B------:R-:W-:Y:S05]  /*3270*/  BRA `(.L_x_9326) ;  /* 0x0000000800dc7947 */ /* 0x000fea0003800000 */
.L_x_9334:
        /* <DEDUP_REMOVED lines=10> */
.L_x_9337:
[----:B------:R-:W2:Y:S02]  /*3320*/  LDG.E.U16 R2, desc[UR36][R2.64] ;  /* 0x0000002402027981 */ /* 0x000ea4000c1e1500 */
[----:B--2---:R-:W-:-:S05]  /*3330*/  HADD2.F32 R0, -RZ, R2.H0_H0 ;  /* 0x20000002ff007230 */ /* 0x004fca0000004100 */
[----:B------:R-:W-:-:S04]  /*3340*/  FMUL.FTZ R0, R0, 1 ;  /* 0x3f80000000007820 */ /* 0x000fc80000410000 */
[----:B------:R0:W1:Y:S01]  /*3350*/  F2F.F64.F32 R16, R0 ;  /* 0x0000000000107310 */ /* 0x0000620000201800 */
[----:B------:R-:W-:Y:S05]  /*3360*/  BRA `(.L_x_9326) ;  /* 0x0000000800a07947 */ /* 0x000fea0003800000 */
.L_x_9336:
[----:B------:R0:W5:Y:S01]  /*3370*/  LDG.E.64 R16, desc[UR36][R2.64] ;  /* 0x0000002402107981 */ /* 0x000162000c1e1b00 */
[----:B------:R-:W-:Y:S05]  /*3380*/  BRA `(.L_x_9326) ;  /* 0x0000000800987947 */ /* 0x000fea0003800000 */
.L_x_9327:
        /* <DEDUP_REMOVED lines=13> */
.L_x_9340:
[----:B------:R0:W5:Y:S01]  /*3460*/  LDG.E.64 R16, desc[UR36][R2.64] ;  /* 0x0000002402107981 */ /* 0x000162000c1e1b00 */
[----:B------:R-:W-:Y:S05]  /*3470*/  BRA `(.L_x_9326) ;  /* 0x00000008005c7947 */ /* 0x000fea0003800000 */
.L_x_9339:
        /* <DEDUP_REMOVED lines=27> */
.L_x_9342:
        /* <DEDUP_REMOVED lines=14> */
.L_x_9341:
[----:B------:R-:W2:Y:S02]  /*3710*/  LDG.E.U16 R0, desc[UR36][R2.64] ;  /* 0x0000002402007981 */ /* 0x000ea4000c1e1500 */
[----:B--2---:R-:W-:-:S04]  /*3720*/  IMAD.U32 R0, R0, 0x10000, RZ ;  /* 0x0001000000007824 */ /* 0x004fc800078e00ff */
[----:B------:R-:W-:-:S04]  /*3730*/  FMUL.FTZ R0, R0, 1 ;  /* 0x3f80000000007820 */ /* 0x000fc80000410000 */
[----:B------:R0:W1:Y:S01]  /*3740*/  F2F.F64.F32 R16, R0 ;  /* 0x0000000000107310 */ /* 0x0000620000201800 */
[----:B------:R-:W-:Y:S05]  /*3750*/  BRA `(.L_x_9326) ;  /* 0x0000000400a47947 */ /* 0x000fea0003800000 */
.L_x_9338:
        /* <DEDUP_REMOVED lines=11> */
.L_x_9345:
[----:B------:R-:W2:Y:S02]  /*3810*/  LDG.E.U8 R3, desc[UR36][R2.64] ;  /* 0x0000002402037981 */ /* 0x000ea4000c1e1100 */
        /* <DEDUP_REMOVED lines=19> */
.L_x_9347:
[----:B------:R-:W-:Y:S05]  /*3950*/  BSYNC.RECONVERGENT B0 ;  /* 0x0000000000007941 */ /* 0x000fea0003800200 */
.L_x_9346:
[----:B------:R-:W-:Y:S01]  /*3960*/  IMAD.SHL.U32 R0, R0, 0x100000, RZ ;  /* 0x0010000000007824 */ /* 0x000fe200078e00ff */
[----:B------:R-:W-:-:S04]  /*3970*/  LEA R2, R2, 0x3b800000, 0x17 ;  /* 0x3b80000002027811 */ /* 0x000fc800078eb8ff */
[----:B------:R-:W-:-:S05]  /*3980*/  LOP3.LUT R0, R2, R0, R7, 0xfe, !PT ;  /* 0x0000000002007212 */ /* 0x000fca00078efe07 */
[----:B------:R-:W-:-:S04]  /*3990*/  FMUL.FTZ R0, R0, 1 ;  /* 0x3f80000000007820 */ /* 0x000fc80000410000 */
[----:B------:R0:W1:Y:S01]  /*39a0*/  F2F.F64.F32 R16, R0 ;  /* 0x0000000000107310 */ /* 0x0000620000201800 */
[----:B------:R-:W-:Y:S05]  /*39b0*/  BRA `(.L_x_9326) ;  /* 0x00000004000c7947 */ /* 0x000fea0003800000 */
.L_x_9344:
        /* <DEDUP_REMOVED lines=20> */
.L_x_9349:
[----:B------:R-:W-:Y:S05]  /*3b00*/  BSYNC.RECONVERGENT B0 ;  /* 0x0000000000007941 */ /* 0x000fea0003800200 */
.L_x_9348:
[----:B------:R-:W-:Y:S01]  /*3b10*/  IMAD.SHL.U32 R0, R0, 0x200000, RZ ;  /* 0x0020000000007824 */ /* 0x000fe200078e00ff */
[----:B------:R-:W-:-:S04]  /*3b20*/  LEA R2, R2, 0x37800000, 0x17 ;  /* 0x3780000002027811 */ /* 0x000fc800078eb8ff */
[----:B------:R-:W-:-:S05]  /*3b30*/  LOP3.LUT R0, R2, R0, R7, 0xfe, !PT ;  /* 0x0000000002007212 */ /* 0x000fca00078efe07 */
[----:B------:R-:W-:-:S04]  /*3b40*/  FMUL.FTZ R0, R0, 1 ;  /* 0x3f80000000007820 */ /* 0x000fc80000410000 */
[----:B------:R0:W1:Y:S01]  /*3b50*/  F2F.F64.F32 R16, R0 ;  /* 0x0000000000107310 */ /* 0x0000620000201800 */
[----:B------:R-:W-:Y:S05]  /*3b60*/  BRA `(.L_x_9326) ;  /* 0x0000000000a07947 */ /* 0x000fea0003800000 */
.L_x_9343:
        /* <DEDUP_REMOVED lines=18> */
.L_x_9331:
        /* <DEDUP_REMOVED lines=16> */
.L_x_9352:
[----:B------:R-:W-:Y:S05]  /*3d90*/  BRA `(.L_x_9326) ;  /* 0x0000000000147947 */ /* 0x000fea0003800000 */
.L_x_9351:
[----:B------:R-:W2:Y:S02]  /*3da0*/  LDG.E.64 R16, desc[UR36][R2.64] ;  /* 0x0000002402107981 */ /* 0x000ea4000c1e1b00 */
[----:B--2---:R-:W0:Y:S01]  /*3db0*/  I2F.F64.U64 R16, R16 ;  /* 0x0000001000107312 */ /* 0x004e220000301800 */
[----:B------:R-:W-:Y:S05]  /*3dc0*/  BRA `(.L_x_9326) ;  /* 0x0000000000087947 */ /* 0x000fea0003800000 */
.L_x_9350:
[----:B------:R-:W2:Y:S02]  /*3dd0*/  LDG.E R2, desc[UR36][R2.64] ;  /* 0x0000002402027981 */ /* 0x000ea4000c1e1900 */
[----:B--2---:R0:W1:Y:S02]  /*3de0*/  I2F.F64.U32 R16, R2 ;  /* 0x0000000200107312 */ /* 0x0040640000201800 */
.L_x_9326:
[----:B------:R-:W-:Y:S05]  /*3df0*/  BSYNC.RECONVERGENT B6 ;  /* 0x0000000000067941 */ /* 0x000fea0003800200 */
.L_x_9325:
[----:B------:R-:W-:Y:S01]  /*3e00*/  ISETP.GE.AND P0, PT, R22, R19, PT ;  /* 0x000000131600720c */ /* 0x000fe20003f06270 */
[----:B------:R-:W-:-:S12]  /*3e10*/  BSSY.RECONVERGENT B0, `(.L_x_9353) ;  /* 0x0000014000007945 */ /* 0x000fd80003800200 */
[----:B------:R-:W-:Y:S05]  /*3e20*/  @P0 BRA `(.L_x_9354) ;  /* 0x0000000000480947 */ /* 0x000fea0003800000 */
[----:B--2-45:R-:W-:-:S06]  /*3e30*/  DMUL R26, R26, R26 ;  /* 0x0000001a1a1a7228 */ /* 0x034fcc0000000000 */
[----:B0-----:R-:W1:Y:S04]  /*3e40*/  MUFU.RCP64H R3, R27 ;  /* 0x0000001b00037308 */ /* 0x001e680000001800 */
        /* <DEDUP_REMOVED lines=8> */
[----:B------:R-:W-:Y:S01]  /*3ed0*/  LOP3.LUT R6, R27, 0x7fffffff, RZ, 0xc0, !PT ;  /* 0x7fffffff1b067812 */ /* 0x000fe200078ec0ff */
[----:B------:R-:W-:Y:S01]  /*3ee0*/  IMAD.MOV.U32 R2, RZ, RZ, R26 ;  /* 0x000000ffff027224 */ /* 0x000fe200078e001a */
[----:B------:R-:W-:Y:S01]  /*3ef0*/  MOV R0, 0x3f30 ;  /* 0x00003f3000007802 */ /* 0x000fe20000000f00 */
[----:B------:R-:W-:Y:S02]  /*3f00*/  IMAD.MOV.U32 R3, RZ, RZ, R27 ;  /* 0x000000ffff037224 */ /* 0x000fe400078e001b */
[----:B------:R-:W-:-:S07]  /*3f10*/  VIADD R6, R6, 0xfff00000 ;  /* 0xfff0000006067836 */ /* 0x000fce0000000000 */
[----:B---3--:R-:W-:Y:S05]  /*3f20*/  CALL.REL.NOINC `($__internal_22_$__cuda_sm20_dblrcp_rn_slowpath_v3) ;  /* 0x0000004800b07944 */ /* 0x008fea0003c00000 */
[----:B------:R-:W-:Y:S02]  /*3f30*/  IMAD.MOV.U32 R4, RZ, RZ, R10 ;  /* 0x000000ffff047224 */ /* 0x000fe400078e000a */
[----:B------:R-:W-:-:S07]  /*3f40*/  IMAD.MOV.U32 R5, RZ, RZ, R11 ;  /* 0x000000ffff057224 */ /* 0x000fce00078e000b */
.L_x_9354:
[----:B------:R-:W-:Y:S05]  /*3f50*/  BSYNC.RECONVERGENT B0 ;  /* 0x0000000000007941 */ /* 0x000fea0003800200 */
.L_x_9353:
[----:B--2-45:R-:W-:Y:S01]  /*3f60*/  VIADD R26, R22, 0x80 ;  /* 0x00000080161a7836 */ /* 0x034fe20000000000 */
[----:B------:R-:W-:Y:S04]  /*3f70*/  BSSY.RECONVERGENT B0, `(.L_x_9355) ;  /* 0x0000013000007945 */ /* 0x000fe80003800200 */
[----:B------:R-:W-:-:S13]  /*3f80*/  ISETP.GE.AND P0, PT, R26, R19, PT ;  /* 0x000000131a00720c */ /* 0x000fda0003f06270 */
[----:B------:R-:W-:Y:S05]  /*3f90*/  @P0 BRA `(.L_x_9356) ;  /* 0x0000000000400947 */ /* 0x000fea0003800000 */
[----:B01-3--:R-:W-:-:S06]  /*3fa0*/  DMUL R2, R28, R28 ;  /* 0x0000001c1c027228 */ /* 0x00bfcc0000000000 */
[----:B------:R-:W0:Y:S04]  /*3fb0*/  MUFU.RCP64H R7, R3 ;  /* 0x0000000300077308 */ /* 0x000e280000001800 */
        /* <DEDUP_REMOVED lines=11> */
[----:B------:R-:W-:Y:S05]  /*4070*/  CALL.REL.NOINC `($__internal_22_$__cuda_sm20_dblrcp_rn_slowpath_v3) ;  /* 0x00000048005c7944 */ /* 0x000fea0003c00000 */
[----:B------:R-:W-:Y:S02]  /*4080*/  IMAD.MOV.U32 R28, RZ, RZ, R10 ;  /* 0x000000ffff1c7224 */ /* 0x000fe400078e000a */
[----:B------:R-:W-:-:S07]  /*4090*/  IMAD.MOV.U32 R29, RZ, RZ, R11 ;  /* 0x000000ffff1d7224 */ /* 0x000fce00078e000b */
.L_x_9356:
[----:B------:R-:W-:Y:S05]  /*40a0*/  BSYNC.RECONVERGENT B0 ;  /* 0x0000000000007941 */ /* 0x000fea0003800200 */
.L_x_9355:
[----:B0-----:R-:W-:Y:S01]  /*40b0*/  VIADD R0, R22, 0x100 ;  /* 0x0000010016007836 */ /* 0x001fe20000000000 */
[----:B------:R-:W-:Y:S04]  /*40c0*/  BSSY.RECONVERGENT B0, `(.L_x_9357) ;  /* 0x0000013000007945 */ /* 0x000fe80003800200 */
[----:B------:R-:W-:-:S13]  /*40d0*/  ISETP.GE.AND P0, PT, R0, R19, PT ;  /* 0x000000130000720c */ /* 0x000fda0003f06270 */
[----:B------:R-:W-:Y:S05]  /*40e0*/  @P0 BRA `(.L_x_9358) ;  /* 0x0000000000400947 */ /* 0x000fea0003800000 */
[----:B-1----:R-:W-:-:S06]  /*40f0*/  DMUL R2, R24, R24 ;  /* 0x0000001818027228 */ /* 0x002fcc0000000000 */
        /* <DEDUP_REMOVED lines=12> */
[----:B---3--:R-:W-:Y:S05]  /*41c0*/  CALL.REL.NOINC `($__internal_22_$__cuda_sm20_dblrcp_rn_slowpath_v3) ;  /* 0x0000004800087944 */ /* 0x008fea0003c00000 */
[----:B------:R-:W-:Y:S02]  /*41d0*/  IMAD.MOV.U32 R24, RZ, RZ, R10 ;  /* 0x000000ffff187224 */ /* 0x000fe400078e000a */
[----:B------:R-:W-:-:S07]  /*41e0*/  IMAD.MOV.U32 R25, RZ, RZ, R11 ;  /* 0x000000ffff197224 */ /* 0x000fce00078e000b */
.L_x_9358:
[----:B------:R-:W-:Y:S05]  /*41f0*/  BSYNC.RECONVERGENT B0 ;  /* 0x0000000000007941 */ /* 0x000fea0003800200 */
.L_x_9357:
[----:B------:R-:W-:Y:S01]  /*4200*/  VIADD R0, R22, 0x180 ;  /* 0x0000018016007836 */ /* 0x000fe20000000000 */
        /* <DEDUP_REMOVED lines=19> */
.L_x_9360:
[----:B------:R-:W-:Y:S05]  /*4340*/  BSYNC.RECONVERGENT B0 ;  /* 0x0000000000007941 */ /* 0x000fea0003800200 */
.L_x_9359:
[----:B------:R-:W0:Y:S01]  /*4350*/  LDC.U8 R2, c[0x0][0x3ac] ;  /* 0x0000eb00ff027b82 */ /* 0x000e220000000000 */
[----:B------:R-:W-:Y:S01]  /*4360*/  ISETP.GE.AND P0, PT, R22, R19, PT ;  /* 0x000000131600720c */ /* 0x000fe20003f06270 */
[----:B------:R-:W-:Y:S04]  /*4370*/  BSSY.RECONVERGENT B7, `(.L_x_9361) ;  /* 0x0000354000077945 */ /* 0x000fe80003800200 */
[----:B------:R-:W-:Y:S08]  /*4380*/  BSSY.RELIABLE B6, `(.L_x_9362) ;  /* 0x0000240000067945 */ /* 0x000ff00003800100 */
[----:B------:R-:W-:Y:S05]  /*4390*/  @P0 BRA `(.L_x_9363) ;  /* 0x0000002000ec0947 */ /* 0x000fea0003800000 */
[----:B------:R-:W2:Y:S01]  /*43a0*/  LDCU UR4, c[0x0][0x3b0] ;  /* 0x00007600ff0477ac */ /* 0x000ea20008000800 */
[----:B------:R-:W4:Y:S01]  /*43b0*/  LDC.64 R8, c[0x0][0x390] ;  /* 0x0000e400ff087b82 */ /* 0x000f220000000a00 */
[----:B------:R-:W-:Y:S01]  /*43c0*/  IMAD R0, R18, 0x200, R22 ;  /* 0x0000020012007824 */ /* 0x000fe200078e0216 */
[----:B0-----:R-:W-:-:S03]  /*43d0*/  PRMT R6, R2, 0x9910, RZ ;  /* 0x0000991002067816 */ /* 0x001fc600000000ff */
[----:B--2---:R-:W-:Y:S02]  /*43e0*/  IMAD R3, R0, UR4, RZ ;  /* 0x0000000400037c24 */ /* 0x004fe4000f8e02ff */
        /* <DEDUP_REMOVED lines=17> */
.L_x_9367:
[----:B-1----:R-:W0:Y:S01]  /*4500*/  F2I.S64.F64.TRUNC R4, R4 ;  /* 0x0000000400047311 */ /* 0x002e22000030d900 */
[----:B------:R-:W-:Y:S02]  /*4510*/  IMAD.MOV.U32 R22, RZ, RZ, R26 ;  /* 0x000000ffff167224 */ /* 0x000fe400078e001a */
[----:B0-----:R-:W-:-:S05]  /*4520*/  IMAD.MOV.U32 R3, RZ, RZ, R4 ;  /* 0x000000ffff037224 */ /* 0x001fca00078e0004 */
[----:B------:R0:W-:Y:S01]  /*4530*/  STG.E.U8 desc[UR36][R8.64], R3 ;  /* 0x0000000308007986 */ /* 0x0001e2000c101124 */
[----:B------:R-:W-:Y:S05]  /*4540*/  BRA `(.L_x_9369) ;  /* 0x00000010002c7947 */ /* 0x000fea0003800000 */
.L_x_9366:
[----:B------:R-:W-:-:S13]  /*4550*/  ISETP.NE.AND P0, PT, R0, 0x2, PT ;  /* 0x000000020000780c */ /* 0x000fda0003f05270 */
[----:B------:R-:W-:Y:S05]  /*4560*/  @!P0 BRA `(.L_x_9370) ;  /* 0x0000000000308947 */ /* 0x000fea0003800000 */
[----:B------:R-:W-:-:S13]  /*4570*/  ISETP.NE.AND P0, PT, R0, 0x3, PT ;  /* 0x000000030000780c */ /* 0x000fda0003f05270 */
[----:B------:R-:W-:Y:S05]  /*4580*/  @!P0 BRA `(.L_x_9371) ;  /* 0x0000000000188947 */ /* 0x000fea0003800000 */
[----:B------:R-:W-:-:S13]  /*4590*/  ISETP.NE.AND P0, PT, R0, 0x4, PT ;  /* 0x000000040000780c */ /* 0x000fda0003f05270 */
[----:B------:R-:W-:Y:S05]  /*45a0*/  @P0 BRA `(.L_x_9368) ;  /* 0x0000000c005c0947 */ /* 0x000fea0003800000 */
[----:B-1----:R-:W0:Y:S01]  /*45b0*/  F2I.S64.F64.TRUNC R4, R4 ;  /* 0x0000000400047311 */ /* 0x002e22000030d900 */
[----:B------:R-:W-:Y:S01]  /*45c0*/  IMAD.MOV.U32 R22, RZ, RZ, R26 ;  /* 0x000000ffff167224 */ /* 0x000fe200078e001a */
[----:B0-----:R0:W-:Y:S01]  /*45d0*/  STG.E.64 desc[UR36][R8.64], R4 ;  /* 0x0000000408007986 */ /* 0x0011e2000c101b24 */
[----:B------:R-:W-:Y:S05]  /*45e0*/  BRA `(.L_x_9369) ;  /* 0x0000001000047947 */ /* 0x000fea0003800000 */
.L_x_9371:
[----:B------:R-:W0:Y:S01]  /*45f0*/  F2I.F64.TRUNC R5, R4 ;  /* 0x0000000400057311 */ /* 0x000e22000030d100 */
[----:B------:R-:W-:Y:S01]  /*4600*/  IMAD.MOV.U32 R22, RZ, RZ, R26 ;  /* 0x000000ffff167224 */ /* 0x000fe200078e001a */
[----:B0-----:R0:W-:Y:S01]  /*4610*/  STG.E desc[UR36][R8.64], R5 ;  /* 0x0000000508007986 */ /* 0x0011e2000c101924 */
[----:B------:R-:W-:Y:S05]  /*4620*/  BRA `(.L_x_9369) ;  /* 0x0000000c00f47947 */ /* 0x000fea0003800000 */
.L_x_9370:
[----:B------:R-:W0:Y:S01]  /*4630*/  F2I.F64.TRUNC R5, R4 ;  /* 0x0000000400057311 */ /* 0x000e22000030d100 */
[----:B------:R-:W-:Y:S01]  /*4640*/  IMAD.MOV.U32 R22, RZ, RZ, R26 ;  /* 0x000000ffff167224 */ /* 0x000fe200078e001a */
[----:B0-----:R0:W-:Y:S01]  /*4650*/  STG.E.U16 desc[UR36][R8.64], R5 ;  /* 0x0000000508007986 */ /* 0x0011e2000c101524 */
[----:B------:R-:W-:Y:S05]  /*4660*/  BRA `(.L_x_9369) ;  /* 0x0000000c00e47947 */ /* 0x000fea0003800000 */
.L_x_9365:
        /* <DEDUP_REMOVED lines=14> */
.L_x_9373:
        /* <DEDUP_REMOVED lines=9> */
.L_x_9372:
        /* <DEDUP_REMOVED lines=15> */
.L_x_9375:
        /* <DEDUP_REMOVED lines=10> */
.L_x_9374:
[----:B------:R0:W-:Y:S01]  /*4970*/  STG.E.64 desc[UR36][R8.64], R4 ;  /* 0x0000000408007986 */ /* 0x0001e2000c101b24 */
[----:B------:R-:W-:Y:S01]  /*4980*/  IMAD.MOV.U32 R22, RZ, RZ, R26 ;  /* 0x000000ffff167224 */ /* 0x000fe200078e001a */
[----:B------:R-:W-:Y:S06]  /*4990*/  BRA `(.L_x_9369) ;  /* 0x0000000c00187947 */ /* 0x000fec0003800000 */
.L_x_9364:
        /* <DEDUP_REMOVED lines=13> */
.L_x_9378:
[----:B------:R-:W-:Y:S01]  /*4a70*/  CS2R R6, SRZ ;  /* 0x0000000000067805 */ /* 0x000fe2000001ff00 */
[----:B------:R-:W-:-:S04]  /*4a80*/  IMAD.MOV.U32 R22, RZ, RZ, R26 ;  /* 0x000000ffff167224 */ /* 0x000fc800078e001a */
[----:B------:R0:W-:Y:S01]  /*4a90*/  STG.E.128 desc[UR36][R8.64], R4 ;  /* 0x0000000408007986 */ /* 0x0001e2000c101d24 */
[----:B------:R-:W-:Y:S05]  /*4aa0*/  BRA `(.L_x_9369) ;  /* 0x0000000800d47947 */ /* 0x000fea0003800000 */
.L_x_9377:
        /* <DEDUP_REMOVED lines=23> */
.L_x_9382:
[----:B------:R-:W-:Y:S05]  /*4c20*/  BSYNC.RECONVERGENT B0 ;  /* 0x0000000000007941 */ /* 0x000fea0003800200 */
.L_x_9381:
[----:B------:R-:W-:Y:S01]  /*4c30*/  LOP3.LUT R7, R0, 0x80, R7, 0xf8, !PT ;  /* 0x0000008000077812 */ /* 0x000fe200078ef807 */
[----:B------:R-:W-:-:S04]  /*4c40*/  IMAD.MOV.U32 R22, RZ, RZ, R26 ;  /* 0x000000ffff167224 */ /* 0x000fc800078e001a */
[----:B------:R0:W-:Y:S01]  /*4c50*/  STG.E.U8 desc[UR36][R8.64], R7 ;  /* 0x0000000708007986 */ /* 0x0001e2000c101124 */
[----:B------:R-:W-:Y:S05]  /*4c60*/  BRA `(.L_x_9369) ;  /* 0x0000000800647947 */ /* 0x000fea0003800000 */
.L_x_9380:
        /* <DEDUP_REMOVED lines=19> */
.L_x_9384:
[----:B------:R-:W-:Y:S05]  /*4da0*/  BSYNC.RECONVERGENT B0 ;  /* 0x0000000000007941 */ /* 0x000fea0003800200 */
.L_x_9383:
[----:B------:R-:W-:Y:S01]  /*4db0*/  LOP3.LUT R7, R0, 0x80, R7, 0xf8, !PT ;  /* 0x0000008000077812 */ /* 0x000fe200078ef807 */
[----:B------:R-:W-:-:S04]  /*4dc0*/  IMAD.MOV.U32 R22, RZ, RZ, R26 ;  /* 0x000000ffff167224 */ /* 0x000fc800078e001a */
[----:B------:R0:W-:Y:S01]  /*4dd0*/  STG.E.U8 desc[UR36][R8.64], R7 ;  /* 0x0000000708007986 */ /* 0x0001e2000c101124 */
[----:B------:R-:W-:Y:S05]  /*4de0*/  BRA `(.L_x_9369) ;  /* 0x0000000800047947 */ /* 0x000fea0003800000 */
.L_x_9379:
        /* <DEDUP_REMOVED lines=9> */
.L_x_9376:
        /* <DEDUP_REMOVED lines=12> */
.L_x_9387:
        /* <DEDUP_REMOVED lines=17> */
.L_x_9390:
[----:B------:R-:W-:-:S04]  /*5050*/  SHF.R.U32.HI R0, RZ, 0x14, R7 ;  /* 0x00000014ff007819 */ /* 0x000fc80000011607 */
[----:B------:R-:W-:-:S04]  /*5060*/  LOP3.LUT R0, R0, 0x1, RZ, 0xc0, !PT ;  /* 0x0000000100007812 */ /* 0x000fc800078ec0ff */
[----:B------:R-:W-:-:S04]  /*5070*/  IADD3 R0, PT, PT, R7, 0x487ffff, R0 ;  /* 0x0487ffff07007810 */ /* 0x000fc80007ffe000 */
[----:B------:R-:W-:-:S04]  /*5080*/  SHF.R.U32.HI R0, RZ, 0x14, R0 ;  /* 0x00000014ff007819 */ /* 0x000fc80000011600 */
[----:B------:R-:W-:-:S07]  /*5090*/  LOP3.LUT R3, R0, 0xff, RZ, 0xc0, !PT ;  /* 0x000000ff00037812 */ /* 0x000fce00078ec0ff */
.L_x_9391:
[----:B------:R-:W-:-:S04]  /*50a0*/  SHF.R.U32.HI R0, RZ, 0x18, R7 ;  /* 0x00000018ff007819 */ /* 0x000fc80000011607 */
[----:B------:R-:W-:-:S07]  /*50b0*/  LOP3.LUT R0, R3, 0x80, R0, 0xf8, !PT ;  /* 0x0000008003007812 */ /* 0x000fce00078ef800 */
.L_x_9389:
[----:B------:R-:W-:Y:S05]  /*50c0*/  BSYNC.RECONVERGENT B0 ;  /* 0x0000000000007941 */ /* 0x000fea0003800200 */
.L_x_9388:
[----:B------:R2:W-:Y:S01]  /*50d0*/  STG.E.U8 desc[UR36][R8.64], R0 ;  /* 0x0000000008007986 */ /* 0x0005e2000c101124 */
[----:B------:R-:W-:Y:S01]  /*50e0*/  IMAD.MOV.U32 R22, RZ, RZ, R26 ;  /* 0x000000ffff167224 */ /* 0x000fe200078e001a */
[----:B------:R-:W-:Y:S06]  /*50f0*/  BRA `(.L_x_9369) ;  /* 0x0000000400407947 */ /* 0x000fec0003800000 */
.L_x_9386:
        /* <DEDUP_REMOVED lines=17> */
.L_x_9394:
[----:B------:R-:W-:-:S04]  /*5210*/  SHF.R.U32.HI R0, RZ, 0x15, R7 ;  /* 0x00000015ff007819 */ /* 0x000fc80000011607 */
[----:B------:R-:W-:-:S04]  /*5220*/  LOP3.LUT R0, R0, 0x1, RZ, 0xc0, !PT ;  /* 0x0000000100007812 */ /* 0x000fc800078ec0ff */
[----:B------:R-:W-:-:S04]  /*5230*/  IADD3 R0, PT, PT, R7, 0x88fffff, R0 ;  /* 0x088fffff07007810 */ /* 0x000fc80007ffe000 */
[----:B------:R-:W-:-:S04]  /*5240*/  SHF.R.U32.HI R0, RZ, 0x15, R0 ;  /* 0x00000015ff007819 */ /* 0x000fc80000011600 */
[----:B------:R-:W-:-:S07]  /*5250*/  LOP3.LUT R3, R0, 0xff, RZ, 0xc0, !PT ;  /* 0x000000ff00037812 */ /* 0x000fce00078ec0ff */
.L_x_9395:
[----:B------:R-:W-:-:S04]  /*5260*/  SHF.R.U32.HI R0, RZ, 0x18, R7 ;  /* 0x00000018ff007819 */ /* 0x000fc80000011607 */
[----:B------:R-:W-:-:S07]  /*5270*/  LOP3.LUT R0, R3, 0x80, R0, 0xf8, !PT ;  /* 0x0000008003007812 */ /* 0x000fce00078ef800 */
.L_x_9393:
[----:B------:R-:W-:Y:S05]  /*5280*/  BSYNC.RECONVERGENT B0 ;  /* 0x0000000000007941 */ /* 0x000fea0003800200 */
.L_x_9392:
[----:B------:R4:W-:Y:S01]  /*5290*/  STG.E.U8 desc[UR36][R8.64], R0 ;  /* 0x0000000008007986 */ /* 0x0009e2000c101124 */
[----:B------:R-:W-:Y:S01]  /*52a0*/  IMAD.MOV.U32 R22, RZ, RZ, R26 ;  /* 0x000000ffff167224 */ /* 0x000fe200078e001a */
[----:B------:R-:W-:Y:S06]  /*52b0*/  BRA `(.L_x_9369) ;  /* 0x0000000000d07947 */ /* 0x000fec0003800000 */
.L_x_9385:
[----:B------:R-:W-:-:S13]  /*52c0*/  ISETP.NE.AND P0, PT, R0, 0x1c, PT ;  /* 0x0000001c0000780c */ /* 0x000fda0003f05270 */
[----:B------:R-:W-:Y:S05]  /*52d0*/  @!P0 BRA `(.L_x_9396) ;  /* 0x0000000000bc8947 */ /* 0x000fea0003800000 */
[----:B------:R-:W-:-:S13]  /*52e0*/  ISETP.NE.AND P0, PT, R0, 0x1d, PT ;  /* 0x0000001d0000780c */ /* 0x000fda0003f05270 */
[----:B------:R-:W-:Y:S05]  /*52f0*/  @!P0 BRA `(.L_x_9397) ;  /* 0x0000000000a48947 */ /* 0x000fea0003800000 */
[----:B------:R-:W-:-:S13]  /*5300*/  ISETP.NE.AND P0, PT, R0, 0x2c, PT ;  /* 0x0000002c0000780c */ /* 0x000fda0003f05270 */
[----:B------:R-:W-:Y:S05]  /*5310*/  @!P0 BRA `(.L_x_9398) ;  /* 0x0000000000488947 */ /* 0x000fea0003800000 */
.L_x_9368:
[----:B------:R-:W-:Y:S01]  /*5320*/  MOV R14, 0x0 ;  /* 0x00000000000e7802 */ /* 0x000fe20000000f00 */
[----:B------:R-:W1:Y:S01]  /*5330*/  LDCU.64 UR6, c[0x4][0x198] ;  /* 0x01003300ff0677ac */ /* 0x000e620008000a00 */
[----:B------:R-:W-:Y:S02]  /*5340*/  IMAD.MOV.U32 R8, RZ, RZ, 0x65 ;  /* 0x00000065ff087424 */ /* 0x000fe400078e00ff */
[----:B------:R-:W-:Y:S01]  /*5350*/  IMAD.MOV.U32 R12, RZ, RZ, 0x1 ;  /* 0x00000001ff0c7424 */ /* 0x000fe200078e00ff */
[----:B------:R-:W0:Y:S01]  /*5360*/  LDCU.64 UR8, c[0x4][0x1a0] ;  /* 0x01003400ff0877ac */ /* 0x000e220008000a00 */
[----:B------:R-:W2:Y:S01]  /*5370*/  LDC.64 R14, c[0x4][R14] ;  /* 0x010000000e0e7b82 */ /* 0x000ea20000000a00 */
[----:B------:R-:W-:Y:S01]  /*5380*/  IMAD.MOV.U32 R13, RZ, RZ, RZ ;  /* 0x000000ffff0d7224 */ /* 0x000fe200078e00ff */
[----:B------:R-:W4:Y:S01]  /*5390*/  LDCU.64 UR4, c[0x4][0x60] ;  /* 0x01000c00ff0477ac */ /* 0x000f220008000a00 */
[----:B-1----:R-:W-:Y:S02]  /*53a0*/  IMAD.U32 R4, RZ, RZ, UR6 ;  /* 0x00000006ff047e24 */ /* 0x002fe4000f8e00ff */
[----:B------:R-:W-:-:S02]  /*53b0*/  IMAD.U32 R5, RZ, RZ, UR7 ;  /* 0x00000007ff057e24 */ /* 0x000fc4000f8e00ff */
[----:B0-----:R-:W-:Y:S02]  /*53c0*/  IMAD.U32 R6, RZ, RZ, UR8 ;  /* 0x00000008ff067e24 */ /* 0x001fe4000f8e00ff */
[----:B------:R-:W-:Y:S02]  /*53d0*/  IMAD.U32 R7, RZ, RZ, UR9 ;  /* 0x00000009ff077e24 */ /* 0x000fe4000f8e00ff */
[----:B----4-:R-:W-:Y:S02]  /*53e0*/  IMAD.U32 R10, RZ, RZ, UR4 ;  /* 0x00000004ff0a7e24 */ /* 0x010fe4000f8e00ff */
[----:B------:R-:W-:-:S07]  /*53f0*/  IMAD.U32 R11, RZ, RZ, UR5 ;  /* 0x00000005ff0b7e24 */ /* 0x000fce000f8e00ff */
[----:B------:R-:W-:-:S07]  /*5400*/  LEPC R20, `(.L_x_9399) ;  /* 0x000000001014794e */ /* 0x000fce0000000000 */
[----:B--23--:R-:W-:Y:S05]  /*5410*/  CALL.ABS.NOINC R14 ;  /* 0x000000000e007343 */ /* 0x00cfea0003c00000 */
.L_x_9399:
[----:B------:R-:W-:Y:S01]  /*5420*/  IMAD.MOV.U32 R22, RZ, RZ, R26 ;  /* 0x000000ffff167224 */ /* 0x000fe200078e001a */
[----:B------:R-:W-:Y:S06]  /*5430*/  BRA `(.L_x_9369) ;  /* 0x0000000000707947 */ /* 0x000fec0003800000 */
.L_x_9398:
        /* <DEDUP_REMOVED lines=21> */
.L_x_9397:
[----:B-1----:R-:W0:Y:S01]  /*5590*/  F2I.U64.F64.TRUNC R4, R4 ;  /* 0x0000000400047311 */ /* 0x002e22000030d800 */
[----:B------:R-:W-:Y:S01]  /*55a0*/  IMAD.MOV.U32 R22, RZ, RZ, R26 ;  /* 0x000000ffff167224 */ /* 0x000fe200078e001a */
[----:B0-----:R0:W-:Y:S01]  /*55b0*/  STG.E.64 desc[UR36][R8.64], R4 ;  /* 0x0000000408007986 */ /* 0x0011e2000c101b24 */
[----:B------:R-:W-:Y:S05]  /*55c0*/  BRA `(.L_x_9369) ;  /* 0x00000000000c7947 */ /* 0x000fea0003800000 */
.L_x_9396:
[----:B------:R-:W0:Y:S01]  /*55d0*/  F2I.U32.F64.TRUNC R5, R4 ;  /* 0x0000000400057311 */ /* 0x000e22000030d000 */
[----:B------:R-:W-:Y:S01]  /*55e0*/  IMAD.MOV.U32 R22, RZ, RZ, R26 ;  /* 0x000000ffff167224 */ /* 0x000fe200078e001a */
[----:B0-----:R0:W-:Y:S06]  /*55f0*/  STG.E desc[UR36][R8.64], R5 ;  /* 0x0000000508007986 */ /* 0x0011ec000c101924 */
.L_x_9369:
[----:B------:R-:W-:-:S13]  /*5600*/  ISETP.GE.AND P0, PT, R22, R19, PT ;  /* 0x000000131600720c */ /* 0x000fda0003f06270 */
[----:B------:R-:W-:Y:S05]  /*5610*/  @P0 BREAK.RELIABLE B6 ;  /* 0x0000000000060942 */ /* 0x000fea0003800100 */
[----:B------:R-:W-:Y:S05]  /*5620*/  @P0 BRA `(.L_x_9400) ;  /* 0x0000002000a00947 */ /* 0x000fea0003800000 */
[----:B------:R-:W5:Y:S01]  /*5630*/  LDCU UR4, c[0x0][0x3b0] ;  /* 0x00007600ff0477ac */ /* 0x000f620008000800 */
[----:B01----:R-:W0:Y:S01]  /*5640*/  LDC.64 R4, c[0x0][0x390] ;  /* 0x0000e400ff047b82 */ /* 0x003e220000000a00 */
[----:B--2-4-:R-:W-:Y:S01]  /*5650*/  IMAD R0, R18, 0x200, R22 ;  /* 0x0000020012007824 */ /* 0x014fe200078e0216 */
        /* <DEDUP_REMOVED lines=15> */
[----:B---3--:R-:W0:Y:S02]  /*5750*/  F2I.F64.TRUNC R29, R28 ;  /* 0x0000001c001d7311 */ /* 0x008e24000030d100 */
[----:B0-----:R0:W-:Y:S01]  /*5760*/  STG.E.U8 desc[UR36][R4.64], R29 ;  /* 0x0000001d04007986 */ /* 0x0011e2000c101124 */
[----:B------:R-:W-:Y:S05]  /*5770*/  BRA `(.L_x_9406) ;  /* 0x0000000c00f07947 */ /* 0x000fea0003800000 */
.L_x_9404:
[----:B---3--:R-:W0:Y:S02]  /*5780*/  F2I.S64.F64.TRUNC R28, R28 ;  /* 0x0000001c001c7311 */ /* 0x008e24000030d900 */
[----:B0-----:R-:W-:-:S05]  /*5790*/  IMAD.MOV.U32 R3, RZ, RZ, R28 ;  /* 0x000000ffff037224 */ /* 0x001fca00078e001c */
[----:B------:R0:W-:Y:S01]  /*57a0*/  STG.E.U8 desc[UR36][R4.64], R3 ;  /* 0x0000000304007986 */ /* 0x0001e2000c101124 */
[----:B------:R-:W-:Y:S05]  /*57b0*/  BRA `(.L_x_9406) ;  /* 0x0000000c00e07947 */ /* 0x000fea0003800000 */
.L_x_9403:
[----:B------:R-:W-:-:S13]  /*57c0*/  ISETP.NE.AND P0, PT, R0, 0x2, PT ;  /* 0x000000020000780c */ /* 0x000fda0003f05270 */
[----:B------:R-:W-:Y:S05]  /*57d0*/  @!P0 BRA `(.L_x_9407) ;  /* 0x0000000000288947 */ /* 0x000fea0003800000 */
[----:B------:R-:W-:-:S13]  /*57e0*/  ISETP.NE.AND P0, PT, R0, 0x3, PT ;  /* 0x000000030000780c */ /* 0x000fda0003f05270 */
[----:B------:R-:W-:Y:S05]  /*57f0*/  @!P0 BRA `(.L_x_9408) ;  /* 0x0000000000148947 */ /* 0x000fea0003800000 */
[----:B------:R-:W-:-:S13]  /*5800*/  ISETP.NE.AND P0, PT, R0, 0x4, PT ;  /* 0x000000040000780c */ /* 0x000fda0003f05270 */
[----:B------:R-:W-:Y:S05]  /*5810*/  @P0 BRA `(.L_x_9405) ;  /* 0x0000000800b40947 */ /* 0x000fea0003800000 */
[----:B---3--:R-:W0:Y:S02]  /*5820*/  F2I.S64.F64.TRUNC R28, R28 ;  /* 0x0000001c001c7311 */ /* 0x008e24000030d900 */
[----:B0-----:R0:W-:Y:S01]  /*5830*/  STG.E.64 desc[UR36][R4.64], R28 ;  /* 0x0000001c04007986 */ /* 0x0011e2000c101b24 */
[----:B------:R-:W-:Y:S05]  /*5840*/  BRA `(.L_x_9406) ;  /* 0x0000000c00bc7947 */ /* 0x000fea0003800000 */
.L_x_9408:
[----:B---3--:R-:W0:Y:S02]  /*5850*/  F2I.F64.TRUNC R29, R28 ;  /* 0x0000001c001d7311 */ /* 0x008e24000030d100 */
[----:B0-----:R0:W-:Y:S01]  /*5860*/  STG.E desc[UR36][R4.64], R29 ;  /* 0x0000001d04007986 */ /* 0x0011e2000c101924 */
[----:B------:R-:W-:Y:S05]  /*5870*/  BRA `(.L_x_9406) ;  /* 0x0000000c00b07947 */ /* 0x000fea0003800000 */
.L_x_9407:
[----:B---3--:R-:W0:Y:S02]  /*5880*/  F2I.F64.TRUNC R29, R28 ;  /* 0x0000001c001d7311 */ /* 0x008e24000030d100 */
[----:B0-----:R0:W-:Y:S01]  /*5890*/  STG.E.U16 desc[UR36][R4.64], R29 ;  /* 0x0000001d04007986 */ /* 0x0011e2000c101524 */
[----:B------:R-:W-:Y:S05]  /*58a0*/  BRA `(.L_x_9406) ;  /* 0x0000000c00a47947 */ /* 0x000fea0003800000 */
.L_x_9402:
        /* <DEDUP_REMOVED lines=8> */
[----:B---3--:R-:W0:Y:S01]  /*5930*/  F2F.F32.F64 R3, R28 ;  /* 0x0000001c00037310 */ /* 0x008e220000301000 */
[----:B------:R-:W-:-:S14]  /*5940*/  DSETP.GEU.AND P0, PT, |R28|, UR4, PT ;  /* 0x000000041c007e2a */ /* 0x000fdc000bf0e200 */
[----:B0-----:R-:W-:-:S05]  /*5950*/  @!P0 FMUL R3, R3, 1.175494350822287508e-38 ;  /* 0x0080000003038820 */ /* 0x001fca0000400000 */
[----:B------:R0:W-:Y:S01]  /*5960*/  STG.E desc[UR36][R4.64], R3 ;  /* 0x0000000304007986 */ /* 0x0001e2000c101924 */
[----:B------:R-:W-:Y:S05]  /*5970*/  BRA `(.L_x_9406) ;  /* 0x0000000c00707947 */ /* 0x000fea0003800000 */
.L_x_9410:
[----:B------:R-:W-:Y:S01]  /*5980*/  UMOV UR4, 0xf0000000 ;  /* 0xf000000000047882 */ /* 0x000fe20000000000 */
[----:B------:R-:W-:Y:S01]  /*5990*/  UMOV UR5, 0x380fffff ;  /* 0x380fffff00057882 */ /* 0x000fe20000000000 */
[----:B---3--:R-:W0:Y:S01]  /*59a0*/  F2F.F32.F64 R0, R28 ;  /* 0x0000001c00007310 */ /* 0x008e220000301000 */
[----:B------:R-:W-:-:S14]  /*59b0*/  DSETP.GEU.AND P0, PT, |R28|, UR4, PT ;  /* 0x000000041c007e2a */ /* 0x000fdc000bf0e200 */
[----:B0-----:R-:W-:-:S05]  /*59c0*/  @!P0 FMUL R0, R0, 1.175494350822287508e-38 ;  /* 0x0080000000008820 */ /* 0x001fca0000400000 */
[----:B------:R-:W-:-:S05]  /*59d0*/  F2FP.F16.F32.PACK_AB R0, RZ, R0 ;  /* 0x00000000ff00723e */ /* 0x000fca00000000ff */
[----:B------:R0:W-:Y:S01]  /*59e0*/  STG.E.U16 desc[UR36][R4.64], R0 ;  /* 0x0000000004007986 */ /* 0x0001e2000c101524 */
[----:B------:R-:W-:Y:S05]  /*59f0*/  BRA `(.L_x_9406) ;  /* 0x0000000c00507947 */ /* 0x000fea0003800000 */
.L_x_9409:
        /* <DEDUP_REMOVED lines=8> */
[----:B---3--:R-:W0:Y:S01]  /*5a80*/  F2F.F32.F64 R6, R28 ;  /* 0x0000001c00067310 */ /* 0x008e220000301000 */
[----:B------:R-:W-:Y:S01]  /*5a90*/  DSETP.GEU.AND P0, PT, |R28|, UR4, PT ;  /* 0x000000041c007e2a */ /* 0x000fe2000bf0e200 */
[----:B------:R-:W-:-:S13]  /*5aa0*/  IMAD.MOV.U32 R7, RZ, RZ, RZ ;  /* 0x000000ffff077224 */ /* 0x000fda00078e00ff */
[----:B0-----:R-:W-:-:S05]  /*5ab0*/  @!P0 FMUL R6, R6, 1.175494350822287508e-38 ;  /* 0x0080000006068820 */ /* 0x001fca0000400000 */
[----:B------:R0:W-:Y:S01]  /*5ac0*/  STG.E.64 desc[UR36][R4.64], R6 ;  /* 0x0000000604007986 */ /* 0x0001e2000c101b24 */
[----:B------:R-:W-:Y:S05]  /*5ad0*/  BRA `(.L_x_9406) ;  /* 0x0000000c00187947 */ /* 0x000fea0003800000 */
.L_x_9412:
[----:B------:R-:W-:Y:S01]  /*5ae0*/  UMOV UR4, 0xf0000000 ;  /* 0xf000000000047882 */ /* 0x000fe20000000000 */
[----:B------:R-:W-:Y:S01]  /*5af0*/  UMOV UR5, 0x380fffff ;  /* 0x380fffff00057882 */ /* 0x000fe20000000000 */
[----:B---3--:R-:W0:Y:S01]  /*5b00*/  F2F.F32.F64 R0, R28 ;  /* 0x0000001c00007310 */ /* 0x008e220000301000 */
[----:B------:R-:W-:-:S14]  /*5b10*/  DSETP.GEU.AND P0, PT, |R28|, UR4, PT ;  /* 0x000000041c007e2a */ /* 0x000fdc000bf0e200 */
[----:B0-----:R-:W-:-:S05]  /*5b20*/  @!P0 FMUL R0, R0, 1.175494350822287508e-38 ;  /* 0x0080000000008820 */ /* 0x001fca0000400000 */
[----:B------:R-:W-:-:S04]  /*5b30*/  F2FP.F16.F32.PACK_AB R3, RZ, R0 ;  /* 0x00000000ff03723e */ /* 0x000fc800000000ff */
[----:B------:R-:W-:-:S05]  /*5b40*/  PRMT R3, R3, 0x5410, RZ ;  /* 0x0000541003037816 */ /* 0x000fca00000000ff */
[----:B------:R0:W-:Y:S01]  /*5b50*/  STG.E desc[UR36][R4.64], R3 ;  /* 0x0000000304007986 */ /* 0x0001e2000c101924 */
[----:B------:R-:W-:Y:S05]  /*5b60*/  BRA `(.L_x_9406) ;  /* 0x0000000800f47947 */ /* 0x000fea0003800000 */
.L_x_9411:
[----:B---3--:R0:W-:Y:S01]  /*5b70*/  STG.E.64 desc[UR36][R4.64], R28 ;  /* 0x0000001c04007986 */ /* 0x0081e2000c101b24 */
[----:B------:R-:W-:Y:S05]  /*5b80*/  BRA `(.L_x_9406) ;  /* 0x0000000800ec7947 */ /* 0x000fea0003800000 */
.L_x_9401:
        /* <DEDUP_REMOVED lines=10> */
[----:B---3--:R-:W0:Y:S02]  /*5c30*/  F2I.U32.F64.TRUNC R29, R28 ;  /* 0x0000001c001d7311 */ /* 0x008e24000030d000 */
[----:B0-----:R4:W-:Y:S01]  /*5c40*/  STG.E.U16 desc[UR36][R4.64], R29 ;  /* 0x0000001d04007986 */ /* 0x0019e2000c101524 */
[----:B------:R-:W-:Y:S05]  /*5c50*/  BRA `(.L_x_9406) ;  /* 0x0000000800b87947 */ /* 0x000fea0003800000 */
.L_x_9416:
[----:B------:R-:W-:Y:S01]  /*5c60*/  UMOV UR4, 0xf0000000 ;  /* 0xf000000000047882 */ /* 0x000fe20000000000 */
[----:B------:R-:W-:Y:S01]  /*5c70*/  UMOV UR5, 0x380fffff ;  /* 0x380fffff00057882 */ /* 0x000fe20000000000 */
[----:B---3--:R-:W0:Y:S01]  /*5c80*/  F2F.F32.F64 R7, R28 ;  /* 0x0000001c00077310 */ /* 0x008e220000301000 */
        /* <DEDUP_REMOVED lines=19> */
.L_x_9419:
[----:B------:R-:W-:-:S04]  /*5dc0*/  SHF.R.U32.HI R3, RZ, 0x18, R7 ;  /* 0x00000018ff037819 */ /* 0x000fc80000011607 */
[----:B------:R-:W-:-:S07]  /*5dd0*/  LOP3.LUT R0, R0, 0x80, R3, 0xf8, !PT ;  /* 0x0000008000007812 */ /* 0x000fce00078ef803 */
.L_x_9418:
[----:B------:R-:W-:Y:S05]  /*5de0*/  BSYNC.RECONVERGENT B0 ;  /* 0x0000000000007941 */ /* 0x000fea0003800200 */
.L_x_9417:
[----:B------:R3:W-:Y:S01]  /*5df0*/  STG.E.U8 desc[UR36][R4.64], R0 ;  /* 0x0000000004007986 */ /* 0x0007e2000c101124 */
[----:B------:R-:W-:Y:S05]  /*5e00*/  BRA `(.L_x_9406) ;  /* 0x00000008004c7947 */ /* 0x000fea0003800000 */
.L_x_9415:
        /* <DEDUP_REMOVED lines=22> */
.L_x_9422:
[----:B------:R-:W-:-:S04]  /*5f70*/  SHF.R.U32.HI R3, RZ, 0x18, R7 ;  /* 0x00000018ff037819 */ /* 0x000fc80000011607 */
[----:B------:R-:W-:-:S07]  /*5f80*/  LOP3.LUT R0, R0, 0x80, R3, 0xf8, !PT ;  /* 0x0000008000007812 */ /* 0x000fce00078ef803 */
.L_x_9421:
[----:B------:R-:W-:Y:S05]  /*5f90*/  BSYNC.RECONVERGENT B0 ;  /* 0x0000000000007941 */ /* 0x000fea0003800200 */
.L_x_9420:
[----:B------:R0:W-:Y:S01]  /*5fa0*/  STG.E.U8 desc[UR36][R4.64], R0 ;  /* 0x0000000004007986 */ /* 0x0001e2000c101124 */
[----:B------:R-:W-:Y:S05]  /*5fb0*/  BRA `(.L_x_9406) ;  /* 0x0000000400e07947 */ /* 0x000fea0003800000 */
.L_x_9414:
        /* <DEDUP_REMOVED lines=26> */
.L_x_9424:
[----:B---3--:R-:W0:Y:S02]  /*6160*/  F2I.U64.F64.TRUNC R28, R28 ;  /* 0x0000001c001c7311 */ /* 0x008e24000030d800 */
[----:B0-----:R1:W-:Y:S01]  /*6170*/  STG.E.64 desc[UR36][R4.64], R28 ;  /* 0x0000001c04007986 */ /* 0x0013e2000c101b24 */
[----:B------:R-:W-:Y:S05]  /*6180*/  BRA `(.L_x_9406) ;  /* 0x00000004006c7947 */ /* 0x000fea0003800000 */
.L_x_9423:
[----:B---3--:R-:W0:Y:S02]  /*6190*/  F2I.U32.F64.TRUNC R29, R28 ;  /* 0x0000001c001d7311 */ /* 0x008e24000030d000 */
[----:B0-----:R0:W-:Y:S01]  /*61a0*/  STG.E desc[UR36][R4.64], R29 ;  /* 0x0000001d04007986 */ /* 0x0011e2000c101924 */
[----:B------:R-:W-:Y:S05]  /*61b0*/  BRA `(.L_x_9406) ;  /* 0x0000000400607947 */ /* 0x000fea0003800000 */
.L_x_9413:
[----:B------:R-:W-:-:S13]  /*61c0*/  ISETP.GT.AND P0, PT, R0, 0xe, PT ;  /* 0x0000000e0000780c */ /* 0x000fda0003f04270 */
[----:B------:R-:W-:Y:S05]  /*61d0*/  @P0 BRA `(.L_x_9425) ;  /* 0x00000000002c0947 */ /* 0x000fea0003800000 */
[----:B------:R-:W-:-:S13]  /*61e0*/  ISETP.NE.AND P0, PT, R0, 0xa, PT ;  /* 0x0000000a0000780c */ /* 0x000fda0003f05270 */
[----:B------:R-:W-:Y:S05]  /*61f0*/  @!P0 BRA `(.L_x_9426) ;  /* 0x0000000000188947 */ /* 0x000fea0003800000 */
[----:B------:R-:W-:-:S13]  /*6200*/  ISETP.NE.AND P0, PT, R0, 0xb, PT ;  /* 0x0000000b0000780c */ /* 0x000fda0003f05270 */
[----:B------:R-:W-:Y:S05]  /*6210*/  @P0 BRA `(.L_x_9405) ;  /* 0x0000000000340947 */ /* 0x000fea0003800000 */
[----:B---3--:R-:W-:-:S06]  /*6220*/  DSETP.NEU.AND P0, PT, R28, RZ, PT ;  /* 0x000000ff1c00722a */ /* 0x008fcc0003f0d000 */
[----:B------:R-:W-:-:S05]  /*6230*/  SEL R3, RZ, 0x1, !P0 ;  /* 0x00000001ff037807 */ /* 0x000fca0004000000 */
[----:B------:R0:W-:Y:S01]  /*6240*/  STG.E.U8 desc[UR36][R4.64], R3 ;  /* 0x0000000304007986 */ /* 0x0001e2000c101124 */
[----:B------:R-:W-:Y:S05]  /*6250*/  BRA `(.L_x_9406) ;  /* 0x0000000400387947 */ /* 0x000fea0003800000 */
.L_x_9426:
[----:B------:R-:W-:-:S05]  /*6260*/  CS2R R30, SRZ ;  /* 0x00000000001e7805 */ /* 0x000fca000001ff00 */
[----:B---3--:R0:W-:Y:S01]  /*6270*/  STG.E.128 desc[UR36][R4.64], R28 ;  /* 0x0000001c04007986 */ /* 0x0081e2000c101d24 */
[----:B------:R-:W-:Y:S05]  /*6280*/  BRA `(.L_x_9406) ;  /* 0x00000004002c7947 */ /* 0x000fea0003800000 */
.L_x_9425:
[----:B------:R-:W-:-:S13]  /*6290*/  ISETP.NE.AND P0, PT, R0, 0xf, PT ;  /* 0x0000000f0000780c */ /* 0x000fda0003f05270 */
[----:B------:R-:W-:Y:S05]  /*62a0*/  @!P0 BRA `(.L_x_9427) ;  /* 0x0000000400088947 */ /* 0x000fea0003800000 */
[----:B------:R-:W-:-:S13]  /*62b0*/  ISETP.NE.AND P0, PT, R0, 0x17, PT ;  /* 0x000000170000780c */ /* 0x000fda0003f05270 */
[----:B------:R-:W-:Y:S05]  /*62c0*/  @!P0 BRA `(.L_x_9428) ;  /* 0x0000000000a08947 */ /* 0x000fea0003800000 */
[----:B------:R-:W-:-:S13]  /*62d0*/  ISETP.NE.AND P0, PT, R0, 0x18, PT ;  /* 0x000000180000780c */ /* 0x000fda0003f05270 */
[----:B------:R-:W-:Y:S05]  /*62e0*/  @!P0 BRA `(.L_x_9429) ;  /* 0x0000000000448947 */ /* 0x000fea0003800000 */
.L_x_9405:
        /* <DEDUP_REMOVED lines=16> */
.L_x_9430:
[----:B------:R-:W-:Y:S05]  /*63f0*/  BRA `(.L_x_9406) ;  /* 0x0000000000d07947 */ /* 0x000fea0003800000 */
.L_x_9429:
[----:B------:R-:W-:Y:S01]  /*6400*/  UMOV UR4, 0xf0000000 ;  /* 0xf000000000047882 */ /* 0x000fe20000000000 */
[----:B------:R-:W-:Y:S01]  /*6410*/  UMOV UR5, 0x380fffff ;  /* 0x380fffff00057882 */ /* 0x000fe20000000000 */
[----:B---3--:R-:W0:Y:S01]  /*6420*/  F2F.F32.F64 R7, R28 ;  /* 0x0000001c00077310 */ /* 0x008e220000301000 */
        /* <DEDUP_REMOVED lines=14> */
.L_x_9432:
[----:B------:R-:W-:Y:S05]  /*6510*/  BSYNC.RECONVERGENT B0 ;  /* 0x0000000000007941 */ /* 0x000fea0003800200 */
.L_x_9431:
[----:B------:R-:W-:-:S05]  /*6520*/  LOP3.LUT R3, R0, 0x80, R3, 0xf8, !PT ;  /* 0x0000008000037812 */ /* 0x000fca00078ef803 */
[----:B------:R0:W-:Y:S01]  /*6530*/  STG.E.U8 desc[UR36][R4.64], R3 ;  /* 0x0000000304007986 */ /* 0x0001e2000c101124 */
[----:B------:R-:W-:Y:S05]  /*6540*/  BRA `(.L_x_9406) ;  /* 0x00000000007c7947 */ /* 0x000fea0003800000 */
.L_x_9428:
[----:B------:R-:W-:Y:S01]  /*6550*/  UMOV UR4, 0xf0000000 ;  /* 0xf000000000047882 */ /* 0x000fe20000000000 */
[----:B------:R-:W-:Y:S01]  /*6560*/  UMOV UR5, 0x380fffff ;  /* 0x380fffff00057882 */ /* 0x000fe20000000000 */
[----:B---3--:R-:W0:Y:S01]  /*6570*/  F2F.F32.F64 R7, R28 ;  /* 0x0000001c00077310 */ /* 0x008e220000301000 */
        /* <DEDUP_REMOVED lines=13> */
.L_x_9434:
[----:B------:R-:W-:Y:S01]  /*6650*/  IMAD.MOV.U32 R0, RZ, RZ, 0x7f ;  /* 0x0000007fff007424 */ /* 0x000fe200078e00ff */
[----:B------:R-:W-:-:S04]  /*6660*/  ISETP.GT.U32.AND P0, PT, R3, 0x7f800000, PT ;  /* 0x7f8000000300780c */ /* 0x000fc80003f04070 */
[----:B------:R-:W-:-:S09]  /*6670*/  SEL R0, R0, 0x7c, P0 ;  /* 0x0000007c00007807 */ /* 0x000fd20000000000 */
.L_x_9435:
[----:B------:R-:W-:Y:S05]  /*6680*/  BSYNC.RECONVERGENT B0 ;  /* 0x0000000000007941 */ /* 0x000fea0003800200 */
.L_x_9433:
[----:B------:R-:W-:-:S04]  /*6690*/  SHF.R.U32.HI R3, RZ, 0x18, R7 ;  /* 0x00000018ff037819 */ /* 0x000fc80000011607 */
[----:B------:R-:W-:-:S05]  /*66a0*/  LOP3.LUT R3, R0, 0x80, R3, 0xf8, !PT ;  /* 0x0000008000037812 */ /* 0x000fca00078ef803 */
[----:B------:R0:W-:Y:S01]  /*66b0*/  STG.E.U8 desc[UR36][R4.64], R3 ;  /* 0x0000000304007986 */ /* 0x0001e2000c101124 */
[----:B------:R-:W-:Y:S05]  /*66c0*/  BRA `(.L_x_9406) ;  /* 0x00000000001c7947 */ /* 0x000fea0003800000 */
.L_x_9427:
[----:B------:R-:W-:Y:S01]  /*66d0*/  UMOV UR4, 0xf0000000 ;  /* 0xf000000000047882 */ /* 0x000fe20000000000 */
[----:B------:R-:W-:Y:S01]  /*66e0*/  UMOV UR5, 0x380fffff ;  /* 0x380fffff00057882 */ /* 0x000fe20000000000 */
[----:B---3--:R-:W0:Y:S01]  /*66f0*/  F2F.F32.F64 R0, R28 ;  /* 0x0000001c00007310 */ /* 0x008e220000301000 */
[----:B------:R-:W-:-:S14]  /*6700*/  DSETP.GEU.AND P0, PT, |R28|, UR4, PT ;  /* 0x000000041c007e2a */ /* 0x000fdc000bf0e200 */
[----:B0-----:R-:W-:-:S05]  /*6710*/  @!P0 FMUL R0, R0, 1.175494350822287508e-38 ;  /* 0x0080000000008820 */ /* 0x001fca0000400000 */
[----:B------:R-:W-:-:S05]  /*6720*/  F2FP.BF16.F32.PACK_AB R0, RZ, R0 ;  /* 0x00000000ff00723e */ /* 0x000fca00000010ff */
[----:B------:R0:W-:Y:S02]  /*6730*/  STG.E.U16 desc[UR36][R4.64], R0 ;  /* 0x0000000004007986 */ /* 0x0001e4000c101524 */
.L_x_9406:
[----:B------:R-:W-:-:S07]  /*6740*/  VIADD R22, R22, 0x80 ;  /* 0x0000008016167836 */ /* 0x000fce0000000000 */
.L_x_9363:
[----:B------:R-:W-:-:S13]  /*6750*/  ISETP.GE.AND P0, PT, R22, R19, PT ;  /* 0x000000131600720c */ /* 0x000fda0003f06270 */
[----:B------:R-:W-:Y:S05]  /*6760*/  @P0 BREAK.RELIABLE B6 ;  /* 0x0000000000060942 */ /* 0x000fea0003800100 */
[----:B------:R-:W-:Y:S05]  /*6770*/  @P0 BRA `(.L_x_9400) ;  /* 0x00000010004c0947 */ /* 0x000fea0003800000 */
[----:B------:R-:W-:Y:S05]  /*6780*/  BSYNC.RELIABLE B6 ;  /* 0x0000000000067941 */ /* 0x000fea0003800100 */
.L_x_9362:
        /* <DEDUP_REMOVED lines=21> */
.L_x_9439:
[----:B------:R-:W0:Y:S02]  /*68e0*/  F2I.S64.F64.TRUNC R24, R24 ;  /* 0x0000001800187311 */ /* 0x000e24000030d900 */
[----:B0-----:R-:W-:-:S05]  /*68f0*/  IMAD.MOV.U32 R3, RZ, RZ, R24 ;  /* 0x000000ffff037224 */ /* 0x001fca00078e0018 */
[----:B------:R0:W-:Y:S01]  /*6900*/  STG.E.U8 desc[UR36][R4.64], R3 ;  /* 0x0000000304007986 */ /* 0x0001e2000c101124 */
[----:B------:R-:W-:Y:S05]  /*6910*/  BRA `(.L_x_9441) ;  /* 0x0000000c00e07947 */ /* 0x000fea0003800000 */
.L_x_9438:
        /* <DEDUP_REMOVED lines=9> */
.L_x_9443:
[----:B------:R-:W0:Y:S02]  /*69b0*/  F2I.F64.TRUNC R25, R24 ;  /* 0x0000001800197311 */ /* 0x000e24000030d100 */
[----:B0-----:R0:W-:Y:S01]  /*69c0*/  STG.E desc[UR36][R4.64], R25 ;  /* 0x0000001904007986 */ /* 0x0011e2000c101924 */
[----:B------:R-:W-:Y:S05]  /*69d0*/  BRA `(.L_x_9441) ;  /* 0x0000000c00b07947 */ /* 0x000fea0003800000 */
.L_x_9442:
[----:B------:R-:W0:Y:S02]  /*69e0*/  F2I.F64.TRUNC R25, R24 ;  /* 0x0000001800197311 */ /* 0x000e24000030d100 */
[----:B0-----:R0:W-:Y:S01]  /*69f0*/  STG.E.U16 desc[UR36][R4.64], R25 ;  /* 0x0000001904007986 */ /* 0x0011e2000c101524 */
[----:B------:R-:W-:Y:S05]  /*6a00*/  BRA `(.L_x_9441) ;  /* 0x0000000c00a47947 */ /* 0x000fea0003800000 */
.L_x_9437:
        /* <DEDUP_REMOVED lines=13> */
.L_x_9445:
        /* <DEDUP_REMOVED lines=8> */
.L_x_9444:
        /* <DEDUP_REMOVED lines=14> */
.L_x_9447:
        /* <DEDUP_REMOVED lines=9> */
.L_x_9446:
[----:B------:R0:W-:Y:S01]  /*6cd0*/  STG.E.64 desc[UR36][R4.64], R24 ;  /* 0x0000001804007986 */ /* 0x0001e2000c101b24 */
[----:B------:R-:W-:Y:S05]  /*6ce0*/  BRA `(.L_x_9441) ;  /* 0x0000000800ec7947 */ /* 0x000fea0003800000 */
.L_x_9436:
        /* <DEDUP_REMOVED lines=13> */
.L_x_9451:
        /* <DEDUP_REMOVED lines=22> */
.L_x_9454:
[----:B------:R-:W-:-:S04]  /*6f20*/  SHF.R.U32.HI R3, RZ, 0x18, R7 ;  /* 0x00000018ff037819 */ /* 0x000fc80000011607 */
[----:B------:R-:W-:-:S07]  /*6f30*/  LOP3.LUT R0, R0, 0x80, R3, 0xf8, !PT ;  /* 0x0000008000007812 */ /* 0x000fce00078ef803 */
.L_x_9453:
[----:B------:R-:W-:Y:S05]  /*6f40*/  BSYNC.RECONVERGENT B0 ;  /* 0x0000000000007941 */ /* 0x000fea0003800200 */
.L_x_9452:
[----:B------:R4:W-:Y:S01]  /*6f50*/  STG.E.U8 desc[UR36][R4.64], R0 ;  /* 0x0000000004007986 */ /* 0x0009e2000c101124 */
[----:B------:R-:W-:Y:S05]  /*6f60*/  BRA `(.L_x_9441) ;  /* 0x00000008004c7947 */ /* 0x000fea0003800000 */
.L_x_9450:
        /* <DEDUP_REMOVED lines=22> */
.L_x_9457:
[----:B------:R-:W-:-:S04]  /*70d0*/  SHF.R.U32.HI R3, RZ, 0x18, R7 ;  /* 0x00000018ff037819 */ /* 0x000fc80000011607 */
[----:B------:R-:W-:-:S07]  /*70e0*/  LOP3.LUT R0, R0, 0x80, R3, 0xf8, !PT ;  /* 0x0000008000007812 */ /* 0x000fce00078ef803 */
.L_x_9456:
[----:B------:R-:W-:Y:S05]  /*70f0*/  BSYNC.RECONVERGENT B0 ;  /* 0x0000000000007941 */ /* 0x000fea0003800200 */
.L_x_9455:
[----:B------:R3:W-:Y:S01]  /*7100*/  STG.E.U8 desc[UR36][R4.64], R0 ;  /* 0x0000000004007986 */ /* 0x0007e2000c101124 */
[----:B------:R-:W-:Y:S05]  /*7110*/  BRA `(.L_x_9441) ;  /* 0x0000000400e07947 */ /* 0x000fea0003800000 */
.L_x_9449:
        /* <DEDUP_REMOVED lines=26> */
.L_x_9459:
[----:B------:R-:W0:Y:S02]  /*72c0*/  F2I.U64.F64.TRUNC R24, R24 ;  /* 0x0000001800187311 */ /* 0x000e24000030d800 */
[----:B0-----:R0:W-:Y:S01]  /*72d0*/  STG.E.64 desc[UR36][R4.64], R24 ;  /* 0x0000001804007986 */ /* 0x0011e2000c101b24 */
[----:B------:R-:W-:Y:S05]  /*72e0*/  BRA `(.L_x_9441) ;  /* 0x00000004006c7947 */ /* 0x000fea0003800000 */
.L_x_9458:
[----:B------:R-:W0:Y:S02]  /*72f0*/  F2I.U32.F64.TRUNC R25, R24 ;  /* 0x0000001800197311 */ /* 0x000e24000030d000 */
[----:B0-----:R2:W-:Y:S01]  /*7300*/  STG.E desc[UR36][R4.64], R25 ;  /* 0x0000001904007986 */ /* 0x0015e2000c101924 */
[----:B------:R-:W-:Y:S05]  /*7310*/  BRA `(.L_x_9441) ;  /* 0x0000000400607947 */ /* 0x000fea0003800000 */
.L_x_9448:
        /* <DEDUP_REMOVED lines=10> */
.L_x_9461:
[----:B------:R-:W-:-:S05]  /*73c0*/  CS2R R26, SRZ ;  /* 0x00000000001a7805 */ /* 0x000fca000001ff00 */
[----:B------:R0:W-:Y:S01]  /*73d0*/  STG.E.128 desc[UR36][R4.64], R24 ;  /* 0x0000001804007986 */ /* 0x0001e2000c101d24 */
[----:B------:R-:W-:Y:S05]  /*73e0*/  BRA `(.L_x_9441) ;  /* 0x00000004002c7947 */ /* 0x000fea0003800000 */
.L_x_9460:
[----:B------:R-:W-:-:S13]  /*73f0*/  ISETP.NE.AND P0, PT, R0, 0xf, PT ;  /* 0x0000000f0000780c */ /* 0x000fda0003f05270 */
[----:B------:R-:W-:Y:S05]  /*7400*/  @!P0 BRA `(.L_x_9462) ;  /* 0x0000000400088947 */ /* 0x000fea0003800000 */
[----:B------:R-:W-:-:S13]  /*7410*/  ISETP.NE.AND P0, PT, R0, 0x17, PT ;  /* 0x000000170000780c */ /* 0x000fda0003f05270 */
[----:B------:R-:W-:Y:S05]  /*7420*/  @!P0 BRA `(.L_x_9463) ;  /* 0x0000000000a08947 */ /* 0x000fea0003800000 */
[----:B------:R-:W-:-:S13]  /*7430*/  ISETP.NE.AND P0, PT, R0, 0x18, PT ;  /* 0x000000180000780c */ /* 0x000fda0003f05270 */
[----:B------:R-:W-:Y:S05]  /*7440*/  @!P0 BRA `(.L_x_9464) ;  /* 0x0000000000448947 */ /* 0x000fea0003800000 */
.L_x_9440:
        /* <DEDUP_REMOVED lines=16> */
.L_x_9465:
[----:B------:R-:W-:Y:S05]  /*7550*/  BRA `(.L_x_9441) ;  /* 0x0000000000d07947 */ /* 0x000fea0003800000 */
.L_x_9464:
        /* <DEDUP_REMOVED lines=17> */
.L_x_9467:
[----:B------:R-:W-:Y:S05]  /*7670*/  BSYNC.RECONVERGENT B0 ;  /* 0x0000000000007941 */ /* 0x000fea0003800200 */
.L_x_9466:
[----:B------:R-:W-:-:S05]  /*7680*/  LOP3.LUT R3, R0, 0x80, R3, 0xf8, !PT ;  /* 0x0000008000037812 */ /* 0x000fca00078ef803 */
[----:B------:R0:W-:Y:S01]  /*7690*/  STG.E.U8 desc[UR36][R4.64], R3 ;  /* 0x0000000304007986 */ /* 0x0001e2000c101124 */
[----:B------:R-:W-:Y:S05]  /*76a0*/  BRA `(.L_x_9441) ;  /* 0x00000000007c7947 */ /* 0x000fea0003800000 */
.L_x_9463:
        /* <DEDUP_REMOVED lines=16> */
.L_x_9469:
[----:B------:R-:W-:Y:S01]  /*77b0*/  IMAD.MOV.U32 R0, RZ, RZ, 0x7f ;  /* 0x0000007fff007424 */ /* 0x000fe200078e00ff */
[----:B------:R-:W-:-:S04]  /*77c0*/  ISETP.GT.U32.AND P0, PT, R3, 0x7f800000, PT ;  /* 0x7f8000000300780c */ /* 0x000fc80003f04070 */
[----:B------:R-:W-:-:S09]  /*77d0*/  SEL R0, R0, 0x7c, P0 ;  /* 0x0000007c00007807 */ /* 0x000fd20000000000 */
.L_x_9470:
[----:B------:R-:W-:Y:S05]  /*77e0*/  BSYNC.RECONVERGENT B0 ;  /* 0x0000000000007941 */ /* 0x000fea0003800200 */
.L_x_9468:
[----:B------:R-:W-:-:S04]  /*77f0*/  SHF.R.U32.HI R3, RZ, 0x18, R7 ;  /* 0x00000018ff037819 */ /* 0x000fc80000011607 */
[----:B------:R-:W-:-:S05]  /*7800*/  LOP3.LUT R3, R0, 0x80, R3, 0xf8, !PT ;  /* 0x0000008000037812 */ /* 0x000fca00078ef803 */
[----:B------:R0:W-:Y:S01]  /*7810*/  STG.E.U8 desc[UR36][R4.64], R3 ;  /* 0x0000000304007986 */ /* 0x0001e2000c101124 */
[----:B------:R-:W-:Y:S05]  /*7820*/  BRA `(.L_x_9441) ;  /* 0x00000000001c7947 */ /* 0x000fea0003800000 */
.L_x_9462:
[----:B------:R-:W-:Y:S01]  /*7830*/  UMOV UR4, 0xf0000000 ;  /* 0xf000000000047882 */ /* 0x000fe20000000000 */
[----:B------:R-:W-:Y:S01]  /*7840*/  UMOV UR5, 0x380fffff ;  /* 0x380fffff00057882 */ /* 0x000fe20000000000 */
[----:B------:R-:W0:Y:S01]  /*7850*/  F2F.F32.F64 R0, R24 ;  /* 0x0000001800007310 */ /* 0x000e220000301000 */
[----:B------:R-:W-:-:S14]  /*7860*/  DSETP.GEU.AND P0, PT, |R24|, UR4, PT ;  /* 0x0000000418007e2a */ /* 0x000fdc000bf0e200 */
[----:B0-----:R-:W-:-:S05]  /*7870*/  @!P0 FMUL R0, R0, 1.175494350822287508e-38 ;  /* 0x0080000000008820 */ /* 0x001fca0000400000 */
[----:B------:R-:W-:-:S05]  /*7880*/  F2FP.BF16.F32.PACK_AB R0, RZ, R0 ;  /* 0x00000000ff00723e */ /* 0x000fca00000010ff */
[----:B------:R0:W-:Y:S02]  /*7890*/  STG.E.U16 desc[UR36][R4.64], R0 ;  /* 0x0000000004007986 */ /* 0x0001e4000c101524 */
.L_x_9441:
[----:B------:R-:W-:-:S07]  /*78a0*/  VIADD R22, R22, 0x80 ;  /* 0x0000008016167836 */ /* 0x000fce0000000000 */
.L_x_9400:
[----:B------:R-:W-:Y:S05]  /*78b0*/  BSYNC.RECONVERGENT B7 ;  /* 0x0000000000077941 */ /* 0x000fea0003800200 */
.L_x_9361:
        /* <DEDUP_REMOVED lines=22> */
.L_x_9474:
[----:B------:R-:W0:Y:S02]  /*7a20*/  F2I.S64.F64.TRUNC R16, R16 ;  /* 0x0000001000107311 */ /* 0x000e24000030d900 */
[----:B0-----:R-:W-:-:S05]  /*7a30*/  IMAD.MOV.U32 R3, RZ, RZ, R16 ;  /* 0x000000ffff037224 */ /* 0x001fca00078e0010 */
[----:B------:R-:W-:Y:S01]  /*7a40*/  STG.E.U8 desc[UR36][R4.64], R3 ;  /* 0x0000000304007986 */ /* 0x000fe2000c101124 */
[----:B------:R-:W-:Y:S05]  /*7a50*/  EXIT ;  /* 0x000000000000794d */ /* 0x000fea0003800000 */
.L_x_9473:
        /* <DEDUP_REMOVED lines=9> */
.L_x_9477:
[----:B------:R-:W0:Y:S02]  /*7af0*/  F2I.F64.TRUNC R17, R16 ;  /* 0x0000001000117311 */ /* 0x000e24000030d100 */
[----:B0-----:R-:W-:Y:S01]  /*7b00*/  STG.E desc[UR36][R4.64], R17 ;  /* 0x0000001104007986 */ /* 0x001fe2000c101924 */
[----:B------:R-:W-:Y:S05]  /*7b10*/  EXIT ;  /* 0x000000000000794d */ /* 0x000fea0003800000 */
.L_x_9476:
[----:B------:R-:W0:Y:S02]  /*7b20*/  F2I.F64.TRUNC R17, R16 ;  /* 0x0000001000117311 */ /* 0x000e24000030d100 */
[----:B0-----:R-:W-:Y:S01]  /*7b30*/  STG.E.U16 desc[UR36][R4.64], R17 ;  /* 0x0000001104007986 */ /* 0x001fe2000c101524 */
[----:B------:R-:W-:Y:S05]  /*7b40*/  EXIT ;  /* 0x000000000000794d */ /* 0x000fea0003800000 */
.L_x_9472:
        /* <DEDUP_REMOVED lines=13> */
.L_x_9479:
        /* <DEDUP_REMOVED lines=8> */
.L_x_9478:
        /* <DEDUP_REMOVED lines=14> */
.L_x_9481:
        /* <DEDUP_REMOVED lines=9> */
.L_x_9480:
[----:B------:R-:W-:Y:S01]  /*7e10*/  STG.E.64 desc[UR36][R4.64], R16 ;  /* 0x0000001004007986 */ /* 0x000fe2000c101b24 */
[----:B------:R-:W-:Y:S05]  /*7e20*/  EXIT ;  /* 0x000000000000794d */ /* 0x000fea0003800000 */
.L_x_9471:
        /* <DEDUP_REMOVED lines=13> */
.L_x_9485:
        /* <DEDUP_REMOVED lines=21> */
.L_x_9488:
[----:B------:R-:W-:-:S04]  /*8050*/  SHF.R.U32.HI R3, RZ, 0x18, R7 ;  /* 0x00000018ff037819 */ /* 0x000fc80000011607 */
[----:B------:R-:W-:-:S04]  /*8060*/  LOP3.LUT R0, R0, 0x80, R3, 0xf8, !PT ;  /* 0x0000008000007812 */ /* 0x000fc800078ef803 */
[----:B------:R-:W-:-:S07]  /*8070*/  PRMT R2, R0, 0x7610, R2 ;  /* 0x0000761000027816 */ /* 0x000fce0000000002 */
.L_x_9487:
[----:B------:R-:W-:Y:S05]  /*8080*/  BSYNC.RECONVERGENT B0 ;  /* 0x0000000000007941 */ /* 0x000fea0003800200 */
.L_x_9486:
[----:B------:R-:W-:Y:S01]  /*8090*/  STG.E.U8 desc[UR36][R4.64], R2 ;  /* 0x0000000204007986 */ /* 0x000fe2000c101124 */
[----:B------:R-:W-:Y:S05]  /*80a0*/  EXIT ;  /* 0x000000000000794d */ /* 0x000fea0003800000 */
.L_x_9484:
        /* <DEDUP_REMOVED lines=21> */
.L_x_9491:
[----:B------:R-:W-:-:S04]  /*8200*/  SHF.R.U32.HI R3, RZ, 0x18, R7 ;  /* 0x00000018ff037819 */ /* 0x000fc80000011607 */
[----:B------:R-:W-:-:S04]  /*8210*/  LOP3.LUT R0, R0, 0x80, R3, 0xf8, !PT ;  /* 0x0000008000007812 */ /* 0x000fc800078ef803 */
[----:B------:R-:W-:-:S07]  /*8220*/  PRMT R2, R0, 0x7610, R2 ;  /* 0x0000761000027816 */ /* 0x000fce0000000002 */
.L_x_9490:
[----:B------:R-:W-:Y:S05]  /*8230*/  BSYNC.RECONVERGENT B0 ;  /* 0x0000000000007941 */ /* 0x000fea0003800200 */
.L_x_9489:
[----:B------:R-:W-:Y:S01]  /*8240*/  STG.E.U8 desc[UR36][R4.64], R2 ;  /* 0x0000000204007986 */ /* 0x000fe2000c101124 */
[----:B------:R-:W-:Y:S05]  /*8250*/  EXIT ;  /* 0x000000000000794d */ /* 0x000fea0003800000 */
.L_x_9483:
        /* <DEDUP_REMOVED lines=26> */
.L_x_9493:
[----:B------:R-:W0:Y:S02]  /*8400*/  F2I.U64.F64.TRUNC R16, R16 ;  /* 0x0000001000107311 */ /* 0x000e24000030d800 */
[----:B0-----:R-:W-:Y:S01]  /*8410*/  STG.E.64 desc[UR36][R4.64], R16 ;  /* 0x0000001004007986 */ /* 0x001fe2000c101b24 */
[----:B------:R-:W-:Y:S05]  /*8420*/  EXIT ;  /* 0x000000000000794d */ /* 0x000fea0003800000 */
.L_x_9492:
[----:B------:R-:W0:Y:S02]  /*8430*/  F2I.U32.F64.TRUNC R17, R16 ;  /* 0x0000001000117311 */ /* 0x000e24000030d000 */
[----:B0-----:R-:W-:Y:S01]  /*8440*/  STG.E desc[UR36][R4.64], R17 ;  /* 0x0000001104007986 */ /* 0x001fe2000c101924 */
[----:B------:R-:W-:Y:S05]  /*8450*/  EXIT ;  /* 0x000000000000794d */ /* 0x000fea0003800000 */
.L_x_9482:
        /* <DEDUP_REMOVED lines=10> */
.L_x_9495:
[----:B------:R-:W-:-:S05]  /*8500*/  CS2R R18, SRZ ;  /* 0x0000000000127805 */ /* 0x000fca000001ff00 */
[----:B------:R-:W-:Y:S01]  /*8510*/  STG.E.128 desc[UR36][R4.64], R16 ;  /* 0x0000001004007986 */ /* 0x000fe2000c101d24 */
[----:B------:R-:W-:Y:S05]  /*8520*/  EXIT ;  /* 0x000000000000794d */ /* 0x000fea0003800000 */
.L_x_9494:
[----:B------:R-:W-:-:S13]  /*8530*/  ISETP.NE.AND P0, PT, R0, 0xf, PT ;  /* 0x0000000f0000780c */ /* 0x000fda0003f05270 */
[----:B------:R-:W-:Y:S05]  /*8540*/  @!P0 BRA `(.L_x_9496) ;  /* 0x0000000400088947 */ /* 0x000fea0003800000 */
[----:B------:R-:W-:-:S13]  /*8550*/  ISETP.NE.AND P0, PT, R0, 0x17, PT ;  /* 0x000000170000780c */ /* 0x000fda0003f05270 */
[----:B------:R-:W-:Y:S05]  /*8560*/  @!P0 BRA `(.L_x_9497) ;  /* 0x0000000000a08947 */ /* 0x000fea0003800000 */
[----:B------:R-:W-:-:S13]  /*8570*/  ISETP.NE.AND P0, PT, R0, 0x18, PT ;  /* 0x000000180000780c */ /* 0x000fda0003f05270 */
[----:B------:R-:W-:Y:S05]  /*8580*/  @!P0 BRA `(.L_x_9498) ;  /* 0x0000000000448947 */ /* 0x000fea0003800000 */
.L_x_9475:
        /* <DEDUP_REMOVED lines=16> */
.L_x_9499:
[----:B------:R-:W-:Y:S05]  /*8690*/  EXIT ;  /* 0x000000000000794d */ /* 0x000fea0003800000 */
.L_x_9498:
        /* <DEDUP_REMOVED lines=17> */
.L_x_9501:
[----:B------:R-:W-:Y:S05]  /*87b0*/  BSYNC.RECONVERGENT B0 ;  /* 0x0000000000007941 */ /* 0x000fea0003800200 */
.L_x_9500:
[----:B------:R-:W-:-:S05]  /*87c0*/  LOP3.LUT R3, R0, 0x80, R3, 0xf8, !PT ;  /* 0x0000008000037812 */ /* 0x000fca00078ef803 */
[----:B------:R-:W-:Y:S01]  /*87d0*/  STG.E.U8 desc[UR36][R4.64], R3 ;  /* 0x0000000304007986 */ /* 0x000fe2000c101124 */
[----:B------:R-:W-:Y:S05]  /*87e0*/  EXIT ;  /* 0x000000000000794d */ /* 0x000fea0003800000 */
.L_x_9497:
        /* <DEDUP_REMOVED lines=16> */
.L_x_9503:
[----:B------:R-:W-:Y:S01]  /*88f0*/  IMAD.MOV.U32 R0, RZ, RZ, 0x7f ;  /* 0x0000007fff007424 */ /* 0x000fe200078e00ff */
[----:B------:R-:W-:-:S04]  /*8900*/  ISETP.GT.U32.AND P0, PT, R2, 0x7f800000, PT ;  /* 0x7f8000000200780c */ /* 0x000fc80003f04070 */
[----:B------:R-:W-:-:S09]  /*8910*/  SEL R0, R0, 0x7c, P0 ;  /* 0x0000007c00007807 */ /* 0x000fd20000000000 */
.L_x_9504:
[----:B------:R-:W-:Y:S05]  /*8920*/  BSYNC.RECONVERGENT B0 ;  /* 0x0000000000007941 */ /* 0x000fea0003800200 */
.L_x_9502:
[----:B------:R-:W-:-:S04]  /*8930*/  SHF.R.U32.HI R3, RZ, 0x18, R3 ;  /* 0x00000018ff037819 */ /* 0x000fc80000011603 */
[----:B------:R-:W-:-:S05]  /*8940*/  LOP3.LUT R3, R0, 0x80, R3, 0xf8, !PT ;  /* 0x0000008000037812 */ /* 0x000fca00078ef803 */
[----:B------:R-:W-:Y:S01]  /*8950*/  STG.E.U8 desc[UR36][R4.64], R3 ;  /* 0x0000000304007986 */ /* 0x000fe2000c101124 */
[----:B------:R-:W-:Y:S05]  /*8960*/  EXIT ;  /* 0x000000000000794d */ /* 0x000fea0003800000 */
.L_x_9496:
        /* <DEDUP_REMOVED lines=8> */
        .weak           $__internal_22_$__cuda_sm20_dblrcp_rn_slowpath_v3
        .type           $__internal_22_$__cuda_sm20_dblrcp_rn_slowpath_v3,@function
        .size           $__internal_22_$__cuda_sm20_dblrcp_rn_slowpath_v3,(.L_x_68315 - $__internal_22_$__cuda_sm20_dblrcp_rn_slowpath_v3)
$__internal_22_$__cuda_sm20_dblrcp_rn_slowpath_v3:
        /* <DEDUP_REMOVED lines=24> */
.L_x_9508:
        /* <DEDUP_REMOVED lines=10> */
.L_x_9506:
[----:B------:R-:W-:Y:S01]  /*8c10*/  LOP3.LUT R11, R3, 0x80000, RZ, 0xfc, !PT ;  /* 0x00080000030b7812 */ /* 0x000fe200078efcff */
[----:B------:R-:W-:-:S07]  /*8c20*/  IMAD.MOV.U32 R10, RZ, RZ, R2 ;  /* 0x000000ffff0a7224 */ /* 0x000fce00078e0002 */
.L_x_9507:
[----:B------:R-:W-:Y:S05]  /*8c30*/  BSYNC.RECONVERGENT B1 ;  /* 0x0000000000017941 */ /* 0x000fea0003800200 */
.L_x_9505:
[----:B------:R-:W-:Y:S02]  /*8c40*/  IMAD.MOV.U32 R2, RZ, RZ, R0 ;  /* 0x000000ffff027224 */ /* 0x000fe400078e0000 */
[----:B------:R-:W-:-:S04]  /*8c50*/  IMAD.MOV.U32 R3, RZ, RZ, 0x0 ;  /* 0x00000000ff037424 */ /* 0x000fc800078e00ff */
[----:B------:R-:W-:Y:S05]  /*8c60*/  RET.REL.NODEC R2 `(_ZN2at6native27unrolled_elementwise_kernelIZNS0_50_GLOBAL__N__2680c7bb_12_PowKernel_cu_7dd49032_300329pow_tensor_scalar_kernel_implIddEEvRNS_18TensorIteratorBaseET0_EUldE1_St5arrayIPcLm2EELi4E23TrivialOffsetCalculatorILi1EjESC_NS0_6memory12LoadWithCastILi1EEENSD_13StoreWithCastILi1EEEEEviT_S6_T2_T3_T4_T5_) ;  /* 0xffffff7002e47950 */ /* 0x000fea0003c3ffff */
.L_x_9509:
        /* <DEDUP_REMOVED lines=9> */
.L_x_68315:


//--------------------- .text._ZN2at6native18elementwise_kernelILi128ELi2EZNS0_22gpu_kernel_impl_nocastIZNS0_50_GLOBAL__N__2680c7bb_12_PowKernel_cu_7dd49032_300329pow_tensor_scalar_kernel_implIddEEvRNS_18TensorIteratorBaseET0_EUldE1_EEvS6_RKT_EUliE_EEviT1_ --------------------------
	.section	.text._ZN2at6native18elementwise_kernelILi128ELi2EZNS0_22gpu_kernel_impl_nocastIZNS0_50_GLOBAL__N__2680c7bb_12_PowKernel_cu_7dd49032_300329pow_tensor_scalar_kernel_implIddEEvRNS_18TensorIteratorBaseET0_EUldE1_EEvS6_RKT_EUliE_EEviT1_,"ax",@progbits
	.align	128
        .global         _ZN2at6native18elementwise_kernelILi128ELi2EZNS0_22gpu_kernel_impl_nocastIZNS0_50_GLOBAL__N__2680c7bb_12_PowKernel_cu_7dd49032_300329pow_tensor_scalar_kernel_implIddEEvRNS_18TensorIteratorBaseET0_EUldE1_EEvS6_RKT_EUliE_EEviT1_
        .type           _ZN2at6native18elementwise_kernelILi128ELi2EZNS0_22gpu_kernel_impl_nocastIZNS0_50_GLOBAL__N__2680c7bb_12_PowKernel_cu_7dd49032_300329pow_tensor_scalar_kernel_implIddEEvRNS_18TensorIteratorBaseET0_EUldE1_EEvS6_RKT_EUliE_EEviT1_,@function
        .size           _ZN2at6native18elementwise_kernelILi128ELi2EZNS0_22gpu_kernel_impl_nocastIZNS0_50_GLOBAL__N__2680c7bb_12_PowKernel_cu_7dd49032_300329pow_tensor_scalar_kernel_implIddEEvRNS_18TensorIteratorBaseET0_EUldE1_EEvS6_RKT_EUliE_EEviT1_,(.L_x_68316 - _ZN2at6native18elementwise_kernelILi128ELi2EZNS0_22gpu_kernel_impl_nocastIZNS0_50_GLOBAL__N__2680c7bb_12_PowKernel_cu_7dd49032_300329pow_tensor_scalar_kernel_implIddEEvRNS_18TensorIteratorBaseET0_EUldE1_EEvS6_RKT_EUliE_EEviT1_)
        .other          _ZN2at6native18elementwise_kernelILi128ELi2EZNS0_22gpu_kernel_impl_nocastIZNS0_50_GLOBAL__N__2680c7bb_12_PowKernel_cu_7dd49032_300329pow_tensor_scalar_kernel_implIddEEvRNS_18TensorIteratorBaseET0_EUldE1_EEvS6_RKT_EUliE_EEviT1_,@"STO_CUDA_ENTRY STV_DEFAULT"
_ZN2at6native18elementwise_kernelILi128ELi2EZNS0_22gpu_kernel_impl_nocastIZNS0_50_GLOBAL__N__2680c7bb_12_PowKernel_cu_7dd49032_300329pow_tensor_scalar_kernel_implIddEEvRNS_18TensorIteratorBaseET0_EUldE1_EEvS6_RKT_EUliE_EEviT1_:
.text._ZN2at6native18elementwise_kernelILi128ELi2EZNS0_22gpu_kernel_impl_nocastIZNS0_50_GLOBAL__N__2680c7bb_12_PowKernel_cu_7dd49032_300329pow_tensor_scalar_kernel_implIddEEvRNS_18TensorIteratorBaseET0_EUldE1_EEvS6_RKT_EUliE_EEviT1_:
        /* <DEDUP_REMOVED lines=14> */
[----:B0-----:R-:W2:Y:S02]  /*00e0*/  LDG.E.64 R4, desc[UR6][R4.64] ;  /* 0x0000000604047981 */ /* 0x001ea4000c1e1b00 */
[----:B--2---:R-:W-:-:S06]  /*00f0*/  DMUL R6, R4, R4 ;  /* 0x0000000404067228 */ /* 0x004fcc0000000000 */
        /* <DEDUP_REMOVED lines=13> */
[----:B------:R-:W-:Y:S05]  /*01d0*/  CALL.REL.NOINC `($__internal_23_$__cuda_sm20_dblrcp_rn_slowpath_v3) ;  /* 0x0000002800c87944 */ /* 0x000fea0003c00000 */
[----:B------:R-:W-:Y:S01]  /*01e0*/  IMAD.MOV.U32 R10, RZ, RZ, R6 ;  /* 0x000000ffff0a7224 */ /* 0x000fe200078e0006 */
[----:B------:R-:W-:-:S07]  /*01f0*/  MOV R11, R7 ;  /* 0x00000007000b7202 */ /* 0x000fce0000000f00 */
.L_x_9513:
[----:B------:R-:W0:Y:S01]  /*0200*/  LDC.64 R4, c[0x0][0x580] ;  /* 0x00016000ff047b82 */ /* 0x000e220000000a00 */
[----:B------:R-:W-:Y:S01]  /*0210*/  IADD3 R3, PT, PT, R3, 0x80, RZ ;  /* 0x0000008003037810 */ /* 0x000fe20007ffe0ff */
[----:B0-----:R0:W-:Y:S06]  /*0220*/  STG.E.64 desc[UR6][R4.64], R10 ;  /* 0x0000000a04007986 */ /* 0x0011ec000c101b06 */
.L_x_9512:
[----:B------:R-:W-:Y:S05]  /*0230*/  BSYNC.RECONVERGENT B0 ;  /* 0x0000000000007941 */ /* 0x000fea0003800200 */
.L_x_9511:
[----:B------:R-:W1:Y:S02]  /*0240*/  LDCU UR4, c[0x0][0x380] ;  /* 0x00007000ff0477ac */ /* 0x000e640008000800 */
[----:B-1----:R-:W-:-:S13]  /*0250*/  ISETP.GE.AND P0, PT, R3, UR4, PT ;  /* 0x0000000403007c0c */ /* 0x002fda000bf06270 */
[----:B------:R-:W-:Y:S05]  /*0260*/  @P0 EXIT ;  /* 0x000000000000094d */ /* 0x000fea0003800000 */
[----:B0-----:R-:W0:Y:S02]  /*0270*/  LDC.64 R10, c[0x0][0x588] ;  /* 0x00016200ff0a7b82 */ /* 0x001e240000000a00 */
        /* <DEDUP_REMOVED lines=16> */
[----:B------:R-:W-:Y:S05]  /*0380*/  CALL.REL.NOINC `($__internal_23_$__cuda_sm20_dblrcp_rn_slowpath_v3) ;  /* 0x00000028005c7944 */ /* 0x000fea0003c00000 */
.L_x_9514:
[----:B------:R-:W0:Y:S02]  /*0390*/  LDC.64 R2, c[0x0][0x580] ;  /* 0x00016000ff027b82 */ /* 0x000e240000000a00 */
[----:B0-----:R-:W-:Y:S01]  /*03a0*/  STG.E.64 desc[UR6][R2.64], R6 ;  /* 0x0000000602007986 */ /* 0x001fe2000c101b06 */
[----:B------:R-:W-:Y:S05]  /*03b0*/  EXIT ;  /* 0x000000000000794d */ /* 0x000fea0003800000 */
.L_x_9510:
        /* <DEDUP_REMOVED lines=305> */
.L_x_9517:
[----:B------:R-:W0:Y:S02]  /*16d0*/  LDCU.128 UR8, c[0x0][0x580] ;  /* 0x0000b000ff0877ac */ /* 0x000e240008000c00 */
[----:B0-----:R-:W-:-:S05]  /*16e0*/  IADD3 R12, P0, PT, R4, UR10, RZ ;  /* 0x0000000a040c7c10 */ /* 0x001fca000ff1e0ff */
[----:B------:R-:W-:-:S05]  /*16f0*/  IMAD.X R13, RZ, RZ, UR11, P0 ;  /* 0x0000000bff0d7e24 */ /* 0x000fca00080e06ff */
[----:B------:R-:W2:Y:S01]  /*1700*/  LDG.E.64 R6, desc[UR6][R12.64] ;  /* 0x000000060c067981 */ /* 0x000ea2000c1e1b00 */
[----:B------:R-:W-:Y:S01]  /*1710*/  IADD3 R4, P1, PT, R5, UR8, RZ ;  /* 0x0000000805047c10 */ /* 0x000fe2000ff3e0ff */
[----:B------:R-:W-:Y:S03]  /*1720*/  BSSY.RECONVERGENT B1, `(.L_x_9518) ;  /* 0x0000014000017945 */ /* 0x000fe60003800200 */
[----:B------:R-:W-:Y:S01]  /*1730*/  IADD3.X R5, PT, PT, RZ, UR9, RZ, P1, !PT ;  /* 0x00000009ff057c10 */ /* 0x000fe20008ffe4ff */
        /* <DEDUP_REMOVED lines=16> */
[----:B------:R-:W-:Y:S02]  /*1840*/  MOV R8, R6 ;  /* 0x0000000600087202 */ /* 0x000fe40000000f00 */
[----:B------:R-:W-:-:S07]  /*1850*/  MOV R9, R7 ;  /* 0x0000000700097202 */ /* 0x000fce0000000f00 */
.L_x_9519:
[----:B------:R-:W-:Y:S05]  /*1860*/  BSYNC.RECONVERGENT B1 ;  /* 0x0000000000017941 */ /* 0x000fea0003800200 */
.L_x_9518:
[----:B------:R0:W-:Y:S01]  /*1870*/  STG.E.64 desc[UR6][R4.64], R8 ;  /* 0x0000000804007986 */ /* 0x0001e2000c101b06 */
[----:B------:R-:W-:-:S07]  /*1880*/  VIADD R3, R3, 0x80 ;  /* 0x0000008003037836 */ /* 0x000fce0000000000 */
.L_x_9516:
[----:B------:R-:W-:Y:S05]  /*1890*/  BSYNC.RECONVERGENT B0 ;  /* 0x0000000000007941 */ /* 0x000fea0003800200 */
.L_x_9515:
[----:B------:R-:W1:Y:S02]  /*18a0*/  LDCU UR4, c[0x0][0x380] ;  /* 0x00007000ff0477ac */ /* 0x000e640008000800 */
[----:B-1----:R-:W-:-:S13]  /*18b0*/  ISETP.GE.AND P0, PT, R3, UR4, PT ;  /* 0x0000000403007c0c */ /* 0x002fda000bf06270 */
        /* <DEDUP_REMOVED lines=299> */
.L_x_9520:
[----:B------:R-:W0:Y:S02]  /*2b70*/  LDCU.128 UR8, c[0x0][0x580] ;  /* 0x0000b000ff0877ac */ /* 0x000e240008000c00 */
[----:B0-----:R-:W-:-:S04]  /*2b80*/  IADD3 R10, P0, PT, R2, UR10, RZ ;  /* 0x0000000a020a7c10 */ /* 0x001fc8000ff1e0ff */
[----:B------:R-:W-:-:S05]  /*2b90*/  IADD3.X R11, PT, PT, RZ, UR11, RZ, P0, !PT ;  /* 0x0000000bff0b7c10 */ /* 0x000fca00087fe4ff */
[----:B------:R-:W2:Y:S01]  /*2ba0*/  LDG.E.64 R4, desc[UR6][R10.64] ;  /* 0x000000060a047981 */ /* 0x000ea2000c1e1b00 */
[----:B------:R-:W-:Y:S01]  /*2bb0*/  IADD3 R2, P1, PT, R3, UR8, RZ ;  /* 0x0000000803027c10 */ /* 0x000fe2000ff3e0ff */
[----:B------:R-:W-:Y:S03]  /*2bc0*/  BSSY.RECONVERGENT B0, `(.L_x_9521) ;  /* 0x0000011000007945 */ /* 0x000fe60003800200 */
[----:B------:R-:W-:Y:S01]  /*2bd0*/  IADD3.X R3, PT, PT, RZ, UR9, RZ, P1, !PT ;  /* 0x00000009ff037c10 */ /* 0x000fe20008ffe4ff */
[----:B--2---:R-:W-:-:S06]  /*2be0*/  DMUL R12, R4, R4 ;  /* 0x00000004040c7228 */ /* 0x004fcc0000000000 */
        /* <DEDUP_REMOVED lines=14> */
.L_x_9522:
[----:B------:R-:W-:Y:S05]  /*2cd0*/  BSYNC.RECONVERGENT B0 ;  /* 0x0000000000007941 */ /* 0x000fea0003800200 */
.L_x_9521:
[----:B------:R-:W-:Y:S01]  /*2ce0*/  STG.E.64 desc[UR6][R2.64], R6 ;  /* 0x0000000602007986 */ /* 0x000fe2000c101b06 */
[----:B------:R-:W-:Y:S05]  /*2cf0*/  EXIT ;  /* 0x000000000000794d */ /* 0x000fea0003800000 */
        .weak           $__internal_23_$__cuda_sm20_dblrcp_rn_slowpath_v3
        .type           $__internal_23_$__cuda_sm20_dblrcp_rn_slowpath_v3,@function
        .size           $__internal_23_$__cuda_sm20_dblrcp_rn_slowpath_v3,(.L_x_68316 - $__internal_23_$__cuda_sm20_dblrcp_rn_slowpath_v3)
$__internal_23_$__cuda_sm20_dblrcp_rn_slowpath_v3:
        /* <DEDUP_REMOVED lines=26> */
.L_x_9526:
        /* <DEDUP_REMOVED lines=10> */
.L_x_9524:
[----:B------:R-:W-:Y:S02]  /*2f40*/  LOP3.LUT R11, R7, 0x80000, RZ, 0xfc, !PT ;  /* 0x00080000070b7812 */ /* 0x000fe400078efcff */
[----:B------:R-:W-:-:S07]  /*2f50*/  MOV R10, R6 ;  /* 0x00000006000a7202 */ /* 0x000fce0000000f00 */
.L_x_9525:
[----:B------:R-:W-:Y:S05]  /*2f60*/  BSYNC.RECONVERGENT B2 ;  /* 0x0000000000027941 */ /* 0x000fea0003800200 */
.L_x_9523:
[----:B------:R-:W-:Y:S01]  /*2f70*/  HFMA2 R9, -RZ, RZ, 0, 0 ;  /* 0x00000000ff097431 */ /* 0x000fe200000001ff */
[----:B------:R-:W-:Y:S02]  /*2f80*/  MOV R6, R10 ;  /* 0x0000000a00067202 */ /* 0x000fe40000000f00 */
[----:B------:R-:W-:Y:S01]  /*2f90*/  MOV R7, R11 ;  /* 0x0000000b00077202 */ /* 0x000fe20000000f00 */
[----:B------:R-:W-:Y:S06]  /*2fa0*/  RET.REL.NODEC R8 `(_ZN2at6native18elementwise_kernelILi128ELi2EZNS0_22gpu_kernel_impl_nocastIZNS0_50_GLOBAL__N__2680c7bb_12_PowKernel_cu_7dd49032_300329pow_tensor_scalar_kernel_implIddEEvRNS_18TensorIteratorBaseET0_EUldE1_EEvS6_RKT_EUliE_EEviT1_) ;  /* 0xffffffd008147950 */ /* 0x000fec0003c3ffff */
.L_x_9527:
        /* <DEDUP_REMOVED lines=13> */
.L_x_68316:


//--------------------- .text._ZN2at6native27unrolled_elementwise_kernelIZNS0_50_GLOBAL__N__2680c7bb_12_PowKernel_cu_7dd49032_300329pow_tensor_scalar_kernel_implIddEEvRNS_18TensorIteratorBaseET0_EUldE1_St5arrayIPcLm2EELi4E23TrivialOffsetCalculatorILi1EjESC_NS0_6memory15LoadWithoutCastENSD_16StoreWithoutCastEEEviT_S6_T2_T3_T4_T5_ --------------------------
	.section	.text._ZN2at6native27unrolled_elementwise_kernelIZNS0_50_GLOBAL__N__2680c7bb_12_PowKernel_cu_7dd49032_300329pow_tensor_scalar_kernel_implIddEEvRNS_18TensorIteratorBaseET0_EUldE1_St5arrayIPcLm2EELi4E23TrivialOffsetCalculatorILi1EjESC_NS0_6memory15LoadWithoutCastENSD_16StoreWithoutCastEEEviT_S6_T2_T3_T4_T5_,"ax",@progbits
	.align	128
        .global         _ZN2at6native27unrolled_elementwise_kernelIZNS0_50_GLOBAL__N__2680c7bb_12_PowKernel_cu_7dd49032_300329pow_tensor_scalar_kernel_implIddEEvRNS_18TensorIteratorBaseET0_EUldE1_St5arrayIPcLm2EELi4E23TrivialOffsetCalculatorILi1EjESC_NS0_6memory15LoadWithoutCastENSD_16StoreWithoutCastEEEviT_S6_T2_T3_T4_T5_
        .type           _ZN2at6native27unrolled_elementwise_kernelIZNS0_50_GLOBAL__N__2680c7bb_12_PowKernel_cu_7dd49032_300329pow_tensor_scalar_kernel_implIddEEvRNS_18TensorIteratorBaseET0_EUldE1_St5arrayIPcLm2EELi4E23TrivialOffsetCalculatorILi1EjESC_NS0_6memory15LoadWithoutCastENSD_16StoreWithoutCastEEEviT_S6_T2_T3_T4_T5_,@function
        .size           _ZN2at6native27unrolled_elementwise_kernelIZNS0_50_GLOBAL__N__2680c7bb_12_PowKernel_cu_7dd49032_300329pow_tensor_scalar_kernel_implIddEEvRNS_18TensorIteratorBaseET0_EUldE1_St5arrayIPcLm2EELi4E23TrivialOffsetCalculatorILi1EjESC_NS0_6memory15LoadWithoutCastENSD_16StoreWithoutCastEEEviT_S6_T2_T3_T4_T5_,(.L_x_68317 - _ZN2at6native27unrolled_elementwise_kernelIZNS0_50_GLOBAL__N__2680c7bb_12_PowKernel_cu_7dd49032_300329pow_tensor_scalar_kernel_implIddEEvRNS_18TensorIteratorBaseET0_EUldE1_St5arrayIPcLm2EELi4E23TrivialOffsetCalculatorILi1EjESC_NS0_6memory15LoadWithoutCastENSD_16StoreWithoutCastEEEviT_S6_T2_T3_T4_T5_)
        .other          _ZN2at6native27unrolled_elementwise_kernelIZNS0_50_GLOBAL__N__2680c7bb_12_PowKernel_cu_7dd49032_300329pow_tensor_scalar_kernel_implIddEEvRNS_18TensorIteratorBaseET0_EUldE1_St5arrayIPcLm2EELi4E23TrivialOffsetCalculatorILi1EjESC_NS0_6memory15LoadWithoutCastENSD_16StoreWithoutCastEEEviT_S6_T2_T3_T4_T5_,@"STO_CUDA_ENTRY STV_DEFAULT"
_ZN2at6native27unrolled_elementwise_kernelIZNS0_50_GLOBAL__N__2680c7bb_12_PowKernel_cu_7dd49032_300329pow_tensor_scalar_kernel_implIddEEvRNS_18TensorIteratorBaseET0_EUldE1_St5arrayIPcLm2EELi4E23TrivialOffsetCalculatorILi1EjESC_NS0_6memory15LoadWithoutCastENSD_16StoreWithoutCastEEEviT_S6_T2_T3_T4_T5_:
.text._ZN2at6native27unrolled_elementwise_kernelIZNS0_50_GLOBAL__N__2680c7bb_12_PowKernel_cu_7dd49032_300329pow_tensor_scalar_kernel_implIddEEvRNS_18TensorIteratorBaseET0_EUldE1_St5arrayIPcLm2EELi4E23TrivialOffsetCalculatorILi1EjESC_NS0_6memory15LoadWithoutCastENSD_16StoreWithoutCastEEEviT_S6_T2_T3_T4_T5_:
[----:B------:R-:W-:Y:S01]  /*0000*/  LDC R1, c[0x0][0x37c] ;  /* 0x0000df00ff017b82 */ /* 0x000fe20000000800 */
[----:B------:R-:W0:Y:S07]  /*0010*/  S2R R0, SR_CTAID.X ;  /* 0x0000000000007919 */ /* 0x000e2e0000002500 */
[----:B------:R-:W0:Y:S01]  /*0020*/  LDC R3, c[0x0][0x380] ;  /* 0x0000e000ff037b82 */ /* 0x000e220000000800 */
[----:B------:R-:W1:Y:S01]  /*0030*/  LDCU.64 UR4, c[0x0][0x358] ;  /* 0x00006b00ff0477ac */ /* 0x000e620008000a00 */
        /* <DEDUP_REMOVED lines=8> */
[----:B------:R-:W-:Y:S01]  /*00c0*/  @!P1 IMAD R17, R0, 0x200, R13 ;  /* 0x0000020000119824 */ /* 0x000fe200078e020d */
[----:B------:R-:W-:Y:S01]  /*00d0*/  @!P1 IADD3 R13, PT, PT, R13, 0x80, RZ ;  /* 0x000000800d0d9810 */ /* 0x000fe20007ffe0ff */
[----:B------:R-:W2:Y:S03]  /*00e0*/  @!P1 LDC.64 R8, c[0x0][0x398] ;  /* 0x0000e600ff089b82 */ /* 0x000ea60000000a00 */
[----:B------:R-:W-:Y:S01]  /*00f0*/  ISETP.GE.AND P3, PT, R13, R2, PT ;  /* 0x000000020d00720c */ /* 0x000fe20003f66270 */
[----:B0-----:R-:W-:-:S12]  /*0100*/  @!P0 IMAD.WIDE.U32 R4, R15, 0x8, R4 ;  /* 0x000000080f048825 */ /* 0x001fd800078e0004 */
[----:B------:R-:W-:Y:S01]  /*0110*/  @!P3 IMAD R19, R0, 0x200, R13 ;  /* 0x000002000013b824 */ /* 0x000fe200078e020d */
[----:B------:R-:W0:Y:S01]  /*0120*/  @!P3 LDC.64 R10, c[0x0][0x398] ;  /* 0x0000e600ff0abb82 */ /* 0x000e220000000a00 */
[----:B------:R-:W-:-:S05]  /*0130*/  @!P3 VIADD R13, R13, 0x80 ;  /* 0x000000800d0db836 */ /* 0x000fca0000000000 */
[----:B------:R-:W-:Y:S01]  /*0140*/  ISETP.GE.AND P2, PT, R13, R2, PT ;  /* 0x000000020d00720c */ /* 0x000fe20003f46270 */
[----:B--2---:R-:W-:-:S12]  /*0150*/  @!P1 IMAD.WIDE.U32 R8, R17, 0x8, R8 ;  /* 0x0000000811089825 */ /* 0x004fd800078e0008 */
[----:B------:R-:W2:Y:S01]  /*0160*/  @!P2 LDC.64 R6, c[0x0][0x398] ;  /* 0x0000e600ff06ab82 */ /* 0x000ea20000000a00 */
[----:B------:R-:W-:Y:S01]  /*0170*/  @!P2 LEA R13, R0, R13, 0x9 ;  /* 0x0000000d000da211 */ /* 0x000fe200078e48ff */
[----:B0-----:R-:W-:Y:S01]  /*0180*/  @!P3 IMAD.WIDE.U32 R16, R19, 0x8, R10 ;  /* 0x000000081310b825 */ /* 0x001fe200078e000a */
[----:B------:R-:W-:Y:S02]  /*0190*/  CS2R R18, SRZ ;  /* 0x0000000000127805 */ /* 0x000fe4000001ff00 */
[----:B------:R-:W-:-:S04]  /*01a0*/  CS2R R10, SRZ ;  /* 0x00000000000a7805 */ /* 0x000fc8000001ff00 */
[----:B-1----:R0:W5:Y:S01]  /*01b0*/  @!P3 LDG.E.64 R18, desc[UR4][R16.64] ;  /* 0x000000041012b981 */ /* 0x002162000c1e1b00 */
[----:B--2---:R-:W-:Y:S01]  /*01c0*/  @!P2 IMAD.WIDE.U32 R14, R13, 0x8, R6 ;  /* 0x000000080d0ea825 */ /* 0x004fe200078e0006 */
[----:B------:R-:W-:Y:S02]  /*01d0*/  CS2R R6, SRZ ;  /* 0x0000000000067805 */ /* 0x000fe4000001ff00 */
[----:B------:R-:W-:Y:S02]  /*01e0*/  CS2R R12, SRZ ;  /* 0x00000000000c7805 */ /* 0x000fe4000001ff00 */
[----:B------:R0:W5:Y:S04]  /*01f0*/  @!P2 LDG.E.64 R10, desc[UR4][R14.64] ;  /* 0x000000040e0aa981 */ /* 0x000168000c1e1b00 */
[----:B------:R0:W5:Y:S04]  /*0200*/  @!P1 LDG.E.64 R6, desc[UR4][R8.64] ;  /* 0x0000000408069981 */ /* 0x000168000c1e1b00 */
[----:B------:R0:W5:Y:S01]  /*0210*/  @!P0 LDG.E.64 R12, desc[UR4][R4.64] ;  /* 0x00000004040c8981 */ /* 0x000162000c1e1b00 */
[----:B------:R-:W-:Y:S01]  /*0220*/  ISETP.GE.AND P0, PT, R3, R2, PT ;  /* 0x000000020300720c */ /* 0x000fe20003f06270 */
[----:B------:R-:W-:-:S12]  /*0230*/  BSSY.RECONVERGENT B0, `(.L_x_9528) ;  /* 0x0000014000007945 */ /* 0x000fd80003800200 */
[----:B0-----:R-:W-:Y:S05]  /*0240*/  @P0 BRA `(.L_x_9529) ;  /* 0x0000000000480947 */ /* 0x001fea0003800000 */
[----:B-----5:R-:W-:-:S06]  /*0250*/  DMUL R4, R12, R12 ;  /* 0x0000000c0c047228 */ /* 0x020fcc0000000000 */
        /* <DEDUP_REMOVED lines=12> */
[----:B------:R-:W-:Y:S01]  /*0320*/  IMAD.MOV.U32 R13, RZ, RZ, R5 ;  /* 0x000000ffff0d7224 */ /* 0x000fe200078e0005 */
[----:B------:R-:W-:-:S07]  /*0330*/  IADD3 R21, PT, PT, R21, -0x100000, RZ ;  /* 0xfff0000015157810 */ /* 0x000fce0007ffe0ff */
[----:B------:R-:W-:Y:S05]  /*0340*/  CALL.REL.NOINC `($__internal_24_$__cuda_sm20_dblrcp_rn_slowpath_v3) ;  /* 0x00000004008c7944 */ /* 0x000fea0003c00000 */
[----:B------:R-:W-:Y:S02]  /*0350*/  IMAD.MOV.U32 R8, RZ, RZ, R14 ;  /* 0x000000ffff087224 */ /* 0x000fe400078e000e */
[----:B------:R-:W-:-:S07]  /*0360*/  IMAD.MOV.U32 R9, RZ, RZ, R15 ;  /* 0x000000ffff097224 */ /* 0x000fce00078e000f */
.L_x_9529:
[----:B------:R-:W-:Y:S05]  /*0370*/  BSYNC.RECONVERGENT B0 ;  /* 0x0000000000007941 */ /* 0x000fea0003800200 */
.L_x_9528:
[----:B------:R-:W-:Y:S01]  /*0380*/  VIADD R5, R3, 0x80 ;  /* 0x0000008003057836 */ /* 0x000fe20000000000 */
[----:B------:R-:W-:Y:S04]  /*0390*/  BSSY.RECONVERGENT B0, `(.L_x_9530) ;  /* 0x0000013000007945 */ /* 0x000fe80003800200 */
[----:B------:R-:W-:-:S13]  /*03a0*/  ISETP.GE.AND P0, PT, R5, R2, PT ;  /* 0x000000020500720c */ /* 0x000fda0003f06270 */
[----:B------:R-:W-:Y:S05]  /*03b0*/  @P0 BRA `(.L_x_9531) ;  /* 0x0000000000400947 */ /* 0x000fea0003800000 */
[----:B-----5:R-:W-:-:S06]  /*03c0*/  DMUL R12, R6, R6 ;  /* 0x00000006060c7228 */ /* 0x020fcc0000000000 */
        /* <DEDUP_REMOVED lines=12> */
[----:B------:R-:W-:Y:S05]  /*0490*/  CALL.REL.NOINC `($__internal_24_$__cuda_sm20_dblrcp_rn_slowpath_v3) ;  /* 0x0000000400387944 */ /* 0x000fea0003c00000 */
[----:B------:R-:W-:Y:S02]  /*04a0*/  IMAD.MOV.U32 R6, RZ, RZ, R14 ;  /* 0x000000ffff067224 */ /* 0x000fe400078e000e */
[----:B------:R-:W-:-:S07]  /*04b0*/  IMAD.MOV.U32 R7, RZ, RZ, R15 ;  /* 0x000000ffff077224 */ /* 0x000fce00078e000f */
.L_x_9531:
[----:B------:R-:W-:Y:S05]  /*04c0*/  BSYNC.RECONVERGENT B0 ;  /* 0x0000000000007941 */ /* 0x000fea0003800200 */
.L_x_9530:
[----:B-----5:R-:W-:Y:S01]  /*04d0*/  IADD3 R13, PT, PT, R3, 0x100, RZ ;  /* 0x00000100030d7810 */ /* 0x020fe20007ffe0ff */
[----:B------:R-:W-:Y:S03]  /*04e0*/  BSSY.RECONVERGENT B0, `(.L_x_9532) ;  /* 0x0000013000007945 */ /* 0x000fe60003800200 */
[----:B------:R-:W-:-:S13]  /*04f0*/  ISETP.GE.AND P0, PT, R13, R2, PT ;  /* 0x000000020d00720c */ /* 0x000fda0003f06270 */
[----:B------:R-:W-:Y:S05]  /*0500*/  @P0 BRA `(.L_x_9533) ;  /* 0x0000000000400947 */ /* 0x000fea0003800000 */
[----:B------:R-:W-:-:S06]  /*0510*/  DMUL R12, R18, R18 ;  /* 0x00000012120c7228 */ /* 0x000fcc0000000000 */
        /* <DEDUP_REMOVED lines=13> */
[----:B------:R-:W-:Y:S01]  /*05f0*/  IMAD.MOV.U32 R18, RZ, RZ, R14 ;  /* 0x000000ffff127224 */ /* 0x000fe200078e000e */
[----:B------:R-:W-:-:S07]  /*0600*/  MOV R19, R15 ;  /* 0x0000000f00137202 */ /* 0x000fce0000000f00 */
.L_x_9533:
[----:B------:R-:W-:Y:S05]  /*0610*/  BSYNC.RECONVERGENT B0 ;  /* 0x0000000000007941 */ /* 0x000fea0003800200 */
.L_x_9532:
[----:B------:R-:W-:Y:S01]  /*0620*/  VIADD R13, R3, 0x180 ;  /* 0x00000180030d7836 */ /* 0x000fe20000000000 */
[----:B------:R-:W-:Y:S04]  /*0630*/  BSSY.RECONVERGENT B0, `(.L_x_9534) ;  /* 0x0000013000007945 */ /* 0x000fe80003800200 */
        /* <DEDUP_REMOVED lines=16> */
[----:B------:R-:W-:Y:S01]  /*0740*/  MOV R10, R14 ;  /* 0x0000000e000a7202 */ /* 0x000fe20000000f00 */
[----:B------:R-:W-:-:S07]  /*0750*/  IMAD.MOV.U32 R11, RZ, RZ, R15 ;  /* 0x000000ffff0b7224 */ /* 0x000fce00078e000f */
.L_x_9535:
[----:B------:R-:W-:Y:S05]  /*0760*/  BSYNC.RECONVERGENT B0 ;  /* 0x0000000000007941 */ /* 0x000fea0003800200 */
.L_x_9534:
[----:B------:R-:W-:Y:S01]  /*0770*/  ISETP.GE.AND P0, PT, R3, R2, PT ;  /* 0x000000020300720c */ /* 0x000fe20003f06270 */
[----:B------:R-:W-:Y:S04]  /*0780*/  BSSY.RECONVERGENT B0, `(.L_x_9536) ;  /* 0x0000017000007945 */ /* 0x000fe80003800200 */
[----:B------:R-:W-:Y:S08]  /*0790*/  BSSY.RELIABLE B1, `(.L_x_9537) ;  /* 0x000000f000017945 */ /* 0x000ff00003800100 */
[----:B------:R-:W-:Y:S05]  /*07a0*/  @P0 BRA `(.L_x_9538) ;  /* 0x0000000000340947 */ /* 0x000fea0003800000 */
[----:B------:R-:W0:Y:S01]  /*07b0*/  LDC.64 R12, c[0x0][0x390] ;  /* 0x0000e400ff0c7b82 */ /* 0x000e220000000a00 */
[----:B------:R-:W-:-:S04]  /*07c0*/  IMAD R3, R0, 0x200, R3 ;  /* 0x0000020000037824 */ /* 0x000fc800078e0203 */
[----:B0-----:R-:W-:-:S04]  /*07d0*/  IMAD.WIDE.U32 R12, R3, 0x8, R12 ;  /* 0x00000008030c7825 */ /* 0x001fc800078e000c */
[----:B------:R-:W-:Y:S01]  /*07e0*/  IMAD.MOV.U32 R3, RZ, RZ, R5 ;  /* 0x000000ffff037224 */ /* 0x000fe200078e0005 */
[----:B------:R0:W-:Y:S04]  /*07f0*/  STG.E.64 desc[UR4][R12.64], R8 ;  /* 0x000000080c007986 */ /* 0x0001e8000c101b04 */
[----:B------:R-:W-:-:S13]  /*0800*/  ISETP.GE.AND P0, PT, R3, R2, PT ;  /* 0x000000020300720c */ /* 0x000fda0003f06270 */
[----:B------:R-:W-:Y:S05]  /*0810*/  @P0 BREAK.RELIABLE B1 ;  /* 0x0000000000010942 */ /* 0x000fea0003800100 */
[----:B0-----:R-:W-:Y:S05]  /*0820*/  @P0 BRA `(.L_x_9539) ;  /* 0x0000000000300947 */ /* 0x001fea0003800000 */
[----:B------:R-:W0:Y:S01]  /*0830*/  LDC.64 R4, c[0x0][0x390] ;  /* 0x0000e400ff047b82 */ /* 0x000e220000000a00 */
[----:B------:R-:W-:Y:S01]  /*0840*/  LEA R9, R0, R3, 0x9 ;  /* 0x0000000300097211 */ /* 0x000fe200078e48ff */
[----:B------:R-:W-:-:S04]  /*0850*/  VIADD R3, R3, 0x80 ;  /* 0x0000008003037836 */ /* 0x000fc80000000000 */
[----:B0-----:R-:W-:-:S05]  /*0860*/  IMAD.WIDE.U32 R4, R9, 0x8, R4 ;  /* 0x0000000809047825 */ /* 0x001fca00078e0004 */
[----:B------:R0:W-:Y:S02]  /*0870*/  STG.E.64 desc[UR4][R4.64], R6 ;  /* 0x0000000604007986 */ /* 0x0001e4000c101b04 */
.L_x_9538:
[----:B------:R-:W-:Y:S05]  /*0880*/  BSYNC.RELIABLE B1 ;  /* 0x0000000000017941 */ /* 0x000fea0003800100 */
.L_x_9537:
[----:B------:R-:W-:-:S13]  /*0890*/  ISETP.GE.AND P0, PT, R3, R2, PT ;  /* 0x000000020300720c */ /* 0x000fda0003f06270 */
[----:B0-----:R-:W0:Y:S01]  /*08a0*/  @!P0 LDC.64 R4, c[0x0][0x390] ;  /* 0x0000e400ff048b82 */ /* 0x001e220000000a00 */
[----:B------:R-:W-:Y:S01]  /*08b0*/  @!P0 IMAD R7, R0, 0x200, R3 ;  /* 0x0000020000078824 */ /* 0x000fe200078e0203 */
[----:B------:R-:W-:-:S03]  /*08c0*/  @!P0 IADD3 R3, PT, PT, R3, 0x80, RZ ;  /* 0x0000008003038810 */ /* 0x000fc60007ffe0ff */
[----:B0-----:R-:W-:-:S05]  /*08d0*/  @!P0 IMAD.WIDE.U32 R4, R7, 0x8, R4 ;  /* 0x0000000807048825 */ /* 0x001fca00078e0004 */
[----:B------:R0:W-:Y:S02]  /*08e0*/  @!P0 STG.E.64 desc[UR4][R4.64], R18 ;  /* 0x0000001204008986 */ /* 0x0001e4000c101b04 */
.L_x_9539:
[----:B------:R-:W-:Y:S05]  /*08f0*/  BSYNC.RECONVERGENT B0 ;  /* 0x0000000000007941 */ /* 0x000fea0003800200 */
.L_x_9536:
[----:B------:R-:W-:Y:S05]  /*0900*/  WARPSYNC.ALL ;  /* 0x0000000000007948 */ /* 0x000fea0003800000 */
[----:B------:R-:W-:-:S13]  /*0910*/  ISETP.GE.AND P0, PT, R3, R2, PT ;  /* 0x000000020300720c */ /* 0x000fda0003f06270 */
[----:B------:R-:W-:Y:S05]  /*0920*/  @P0 EXIT ;  /* 0x000000000000094d */ /* 0x000fea0003800000 */
[----:B0-----:R-:W0:Y:S01]  /*0930*/  LDC.64 R4, c[0x0][0x390] ;  /* 0x0000e400ff047b82 */ /* 0x001e220000000a00 */
[----:B------:R-:W-:-:S04]  /*0940*/  IMAD R3, R0, 0x200, R3 ;  /* 0x0000020000037824 */ /* 0x000fc800078e0203 */
[----:B0-----:R-:W-:-:S05]  /*0950*/  IMAD.WIDE.U32 R2, R3, 0x8, R4 ;  /* 0x0000000803027825 */ /* 0x001fca00078e0004 */
[----:B------:R-:W-:Y:S01]  /*0960*/  STG.E.64 desc[UR4][R2.64], R10 ;  /* 0x0000000a02007986 */ /* 0x000fe2000c101b04 */
[----:B------:R-:W-:Y:S05]  /*0970*/  EXIT ;  /* 0x000000000000794d */ /* 0x000fea0003800000 */
        .weak           $__internal_24_$__cuda_sm20_dblrcp_rn_slowpath_v3
        .type           $__internal_24_$__cuda_sm20_dblrcp_rn_slowpath_v3,@function
        .size           $__internal_24_$__cuda_sm20_dblrcp_rn_slowpath_v3,(.L_x_68317 - $__internal_24_$__cuda_sm20_dblrcp_rn_slowpath_v3)
$__internal_24_$__cuda_sm20_dblrcp_rn_slowpath_v3:
        /* <DEDUP_REMOVED lines=25> */
.L_x_9543:
        /* <DEDUP_REMOVED lines=10> */
.L_x_9541:
[----:B------:R-:W-:Y:S01]  /*0bb0*/  LOP3.LUT R15, R13, 0x80000, RZ, 0xfc, !PT ;  /* 0x000800000d0f7812 */ /* 0x000fe200078efcff */
[----:B------:R-:W-:-:S07]  /*0bc0*/  IMAD.MOV.U32 R14, RZ, RZ, R12 ;  /* 0x000000ffff0e7224 */ /* 0x000fce00078e000c */
.L_x_9542:
[----:B------:R-:W-:Y:S05]  /*0bd0*/  BSYNC.RECONVERGENT B1 ;  /* 0x0000000000017941 */ /* 0x000fea0003800200 */
.L_x_9540:
[----:B------:R-:W-:Y:S01]  /*0be0*/  MOV R12, R4 ;  /* 0x00000004000c7202 */ /* 0x000fe20000000f00 */
[----:B------:R-:W-:-:S04]  /*0bf0*/  IMAD.MOV.U32 R13, RZ, RZ, 0x0 ;  /* 0x00000000ff0d7424 */ /* 0x000fc800078e00ff */
[----:B------:R-:W-:Y:S05]  /*0c00*/  RET.REL.NODEC R12 `(_ZN2at6native27unrolled_elementwise_kernelIZNS0_50_GLOBAL__N__2680c7bb_12_PowKernel_cu_7dd49032_300329pow_tensor_scalar_kernel_implIddEEvRNS_18TensorIteratorBaseET0_EUldE1_St5arrayIPcLm2EELi4E23TrivialOffsetCalculatorILi1EjESC_NS0_6memory15LoadWithoutCastENSD_16StoreWithoutCastEEEviT_S6_T2_T3_T4_T5_) ;  /* 0xfffffff00cfc7950 */ /* 0x000fea0003c3ffff */
.L_x_9544:
        /* <DEDUP_REMOVED lines=15> */
.L_x_68317:


//--------------------- .text._ZN2at6native29vectorized_elementwise_kernelILi2EZNS0_50_GLOBAL__N__2680c7bb_12_PowKernel_cu_7dd49032_300329pow_tensor_scalar_kernel_implIddEEvRNS_18TensorIteratorBaseET0_EUldE1_St5arrayIPcLm2EEEEviS6_T1_ --------------------------
	.section	.text._ZN2at6native29vectorized_elementwise_kernelILi2EZNS0_50_GLOBAL__N__2680c7bb_12_PowKernel_cu_7dd49032_300329pow_tensor_scalar_kernel_implIddEEvRNS_18TensorIteratorBaseET0_EUldE1_St5arrayIPcLm2EEEEviS6_T1_,"ax",@progbits
	.align	128
        .global         _ZN2at6native29vectorized_elementwise_kernelILi2EZNS0_50_GLOBAL__N__2680c7bb_12_PowKernel_cu_7dd49032_300329pow_tensor_scalar_kernel_implIddEEvRNS_18TensorIteratorBaseET0_EUldE1_St5arrayIPcLm2EEEEviS6_T1_
        .type           _ZN2at6native29vectorized_elementwise_kernelILi2EZNS0_50_GLOBAL__N__2680c7bb_12_PowKernel_cu_7dd49032_300329pow_tensor_scalar_kernel_implIddEEvRNS_18TensorIteratorBaseET0_EUldE1_St5arrayIPcLm2EEEEviS6_T1_,@function
        .size           _ZN2at6native29vectorized_elementwise_kernelILi2EZNS0_50_GLOBAL__N__2680c7bb_12_PowKernel_cu_7dd49032_300329pow_tensor_scalar_kernel_implIddEEvRNS_18TensorIteratorBaseET0_EUldE1_St5arrayIPcLm2EEEEviS6_T1_,(.L_x_68318 - _ZN2at6native29vectorized_elementwise_kernelILi2EZNS0_50_GLOBAL__N__2680c7bb_12_PowKernel_cu_7dd49032_300329pow_tensor_scalar_kernel_implIddEEvRNS_18TensorIteratorBaseET0_EUldE1_St5arrayIPcLm2EEEEviS6_T1_)
        .other          _ZN2at6native29vectorized_elementwise_kernelILi2EZNS0_50_GLOBAL__N__2680c7bb_12_PowKernel_cu_7dd49032_300329pow_tensor_scalar_kernel_implIddEEvRNS_18TensorIteratorBaseET0_EUldE1_St5arrayIPcLm2EEEEviS6_T1_,@"STO_CUDA_ENTRY STV_DEFAULT"
_ZN2at6native29vectorized_elementwise_kernelILi2EZNS0_50_GLOBAL__N__2680c7bb_12_PowKernel_cu_7dd49032_300329pow_tensor_scalar_kernel_implIddEEvRNS_18TensorIteratorBaseET0_EUldE1_St5arrayIPcLm2EEEEviS6_T1_:
.text._ZN2at6native29vectorized_elementwise_kernelILi2EZNS0_50_GLOBAL__N__2680c7bb_12_PowKernel_cu_7dd49032_300329pow_tensor_scalar_kernel_implIddEEvRNS_18TensorIteratorBaseET0_EUldE1_St5arrayIPcLm2EEEEviS6_T1_:
        /* <DEDUP_REMOVED lines=9> */
[----:B------:R-:W-:Y:S02]  /*0090*/  CS2R R2, SRZ ;  /* 0x0000000000027805 */ /* 0x000fe4000001ff00 */
[----:B0-----:R-:W-:Y:S01]  /*00a0*/  ISETP.GE.U32.AND P6, PT, R0, R21, PT ;  /* 0x000000150000720c */ /* 0x001fe20003fc6070 */
[----:B------:R-:W-:-:S12]  /*00b0*/  IMAD.MOV.U32 R20, RZ, RZ, R0 ;  /* 0x000000ffff147224 */ /* 0x000fd800078e0000 */
[----:B------:R-:W-:Y:S01]  /*00c0*/  @!P6 VIADD R0, R20, 0x80 ;  /* 0x000000801400e836 */ /* 0x000fe20000000000 */
[----:B------:R-:W0:Y:S01]  /*00d0*/  @!P6 LDC.64 R10, c[0x0][0x398] ;  /* 0x0000e600ff0aeb82 */ /* 0x000e220000000a00 */
[----:B------:R-:W-:-:S03]  /*00e0*/  @!P6 IMAD.IADD R5, R30, 0x1, R20 ;  /* 0x000000011e05e824 */ /* 0x000fc600078e0214 */
[----:B------:R-:W-:-:S13]  /*00f0*/  ISETP.GE.U32.AND P5, PT, R0, R21, PT ;  /* 0x000000150000720c */ /* 0x000fda0003fa6070 */
[----:B------:R-:W-:Y:S01]  /*0100*/  @!P5 IMAD.IADD R31, R30, 0x1, R0 ;  /* 0x000000011e1fd824 */ /* 0x000fe200078e0200 */
[----:B------:R-:W-:Y:S01]  /*0110*/  @!P5 IADD3 R0, PT, PT, R0, 0x80, RZ ;  /* 0x000000800000d810 */ /* 0x000fe20007ffe0ff */
[----:B------:R-:W1:Y:S03]  /*0120*/  @!P5 LDC.64 R24, c[0x0][0x398] ;  /* 0x0000e600ff18db82 */ /* 0x000e660000000a00 */
[----:B------:R-:W-:Y:S01]  /*0130*/  ISETP.GE.U32.AND P4, PT, R0, R21, PT ;  /* 0x000000150000720c */ /* 0x000fe20003f86070 */
[----:B0-----:R-:W-:-:S05]  /*0140*/  @!P6 IMAD.WIDE.U32 R10, R5, 0x8, R10 ;  /* 0x00000008050ae825 */ /* 0x001fca00078e000a */
[----:B------:R0:W5:Y:S07]  /*0150*/  @!P6 LDG.E.64 R2, desc[UR4][R10.64] ;  /* 0x000000040a02e981 */ /* 0x00016e000c1e1b00 */
[----:B------:R-:W-:Y:S01]  /*0160*/  @!P4 IMAD.IADD R33, R30, 0x1, R0 ;  /* 0x000000011e21c824 */ /* 0x000fe200078e0200 */
[----:B------:R-:W2:Y:S01]  /*0170*/  @!P4 LDC.64 R8, c[0x0][0x398] ;  /* 0x0000e600ff08cb82 */ /* 0x000ea20000000a00 */
[----:B------:R-:W-:-:S05]  /*0180*/  @!P4 VIADD R0, R0, 0x80 ;  /* 0x000000800000c836 */ /* 0x000fca0000000000 */
        /* <DEDUP_REMOVED lines=10> */
[----:B------:R-:W4:Y:S01]  /*0230*/  @!P1 LDC.64 R16, c[0x0][0x398] ;  /* 0x0000e600ff109b82 */ /* 0x000f220000000a00 */
[----:B------:R-:W-:-:S05]  /*0240*/  @!P1 VIADD R0, R0, 0x80 ;  /* 0x0000008000009836 */ /* 0x000fca0000000000 */
[----:B------:R-:W-:-:S13]  /*0250*/  ISETP.GE.U32.AND P0, PT, R0, R21, PT ;  /* 0x000000150000720c */ /* 0x000fda0003f06070 */
[----:B------:R-:W-:Y:S01]  /*0260*/  @!P0 IADD3 R23, PT, PT, R30, R0, RZ ;  /* 0x000000001e178210 */ /* 0x000fe20007ffe0ff */
[----:B------:R-:W-:Y:S01]  /*0270*/  @!P0 VIADD R0, R0, 0x80 ;  /* 0x0000008000008836 */ /* 0x000fe20000000000 */
[----:B------:R-:W2:Y:S04]  /*0280*/  @!P0 LDC.64 R12, c[0x0][0x398] ;  /* 0x0000e600ff0c8b82 */ /* 0x000ea80000000a00 */
[----:B------:R-:W-:-:S13]  /*0290*/  ISETP.GE.U32.AND P6, PT, R0, R21, PT ;  /* 0x000000150000720c */ /* 0x000fda0003fc6070 */
[----:B------:R-:W4:Y:S01]  /*02a0*/  @!P6 LDC.64 R14, c[0x0][0x398] ;  /* 0x0000e600ff0eeb82 */ /* 0x000f220000000a00 */
[----:B-1----:R-:W-:-:S04]  /*02b0*/  @!P5 IMAD.WIDE.U32 R24, R31, 0x8, R24 ;  /* 0x000000081f18d825 */ /* 0x002fc800078e0018 */
[----:B------:R-:W-:Y:S02]  /*02c0*/  @!P6 IMAD.IADD R31, R30, 0x1, R0 ;  /* 0x000000011e1fe824 */ /* 0x000fe400078e0200 */
[----:B---3--:R-:W-:Y:S01]  /*02d0*/  @!P3 IMAD.WIDE.U32 R4, R29, 0x8, R4 ;  /* 0x000000081d04b825 */ /* 0x008fe200078e0004 */
[----:B0-----:R-:W-:-:S03]  /*02e0*/  CS2R R10, SRZ ;  /* 0x00000000000a7805 */ /* 0x001fc6000001ff00 */
[----:B--2---:R-:W-:Y:S01]  /*02f0*/  @!P0 IMAD.WIDE.U32 R34, R23, 0x8, R12 ;  /* 0x0000000817228825 */ /* 0x004fe200078e000c */
[----:B------:R-:W-:-:S03]  /*0300*/  CS2R R12, SRZ ;  /* 0x00000000000c7805 */ /* 0x000fc6000001ff00 */
[----:B------:R-:W-:Y:S01]  /*0310*/  @!P4 IMAD.WIDE.U32 R32, R33, 0x8, R8 ;  /* 0x000000082120c825 */ /* 0x000fe200078e0008 */
[----:B------:R-:W-:Y:S02]  /*0320*/  CS2R R8, SRZ ;  /* 0x0000000000087805 */ /* 0x000fe4000001ff00 */
[----:B------:R0:W5:Y:S01]  /*0330*/  @!P3 LDG.E.64 R12, desc[UR4][R4.64] ;  /* 0x00000004040cb981 */ /* 0x000162000c1e1b00 */
[----:B----4-:R-:W-:Y:S01]  /*0340*/  @!P2 IMAD.WIDE.U32 R6, R27, 0x8, R6 ;  /* 0x000000081b06a825 */ /* 0x010fe200078e0006 */
[----:B------:R-:W-:Y:S02]  /*0350*/  CS2R R26, SRZ ;  /* 0x00000000001a7805 */ /* 0x000fe4000001ff00 */
[----:B------:R0:W5:Y:S01]  /*0360*/  @!P5 LDG.E.64 R8, desc[UR4][R24.64] ;  /* 0x000000041808d981 */ /* 0x000162000c1e1b00 */
[----:B------:R-:W-:Y:S01]  /*0370*/  @!P1 IMAD.WIDE.U32 R28, R19, 0x8, R16 ;  /* 0x00000008131c9825 */ /* 0x000fe200078e0010 */
[----:B------:R-:W-:Y:S02]  /*0380*/  CS2R R16, SRZ ;  /* 0x0000000000107805 */ /* 0x000fe4000001ff00 */
[----:B------:R0:W5:Y:S01]  /*0390*/  @!P4 LDG.E.64 R10, desc[UR4][R32.64] ;  /* 0x00000004200ac981 */ /* 0x000162000c1e1b00 */
[----:B------:R-:W-:Y:S01]  /*03a0*/  @!P6 IMAD.WIDE.U32 R22, R31, 0x8, R14 ;  /* 0x000000081f16e825 */ /* 0x000fe200078e000e */
[----:B------:R-:W-:-:S02]  /*03b0*/  CS2R R14, SRZ ;  /* 0x00000000000e7805 */ /* 0x000fc4000001ff00 */
[----:B------:R0:W5:Y:S04]  /*03c0*/  @!P1 LDG.E.64 R16, desc[UR4][R28.64] ;  /* 0x000000041c109981 */ /* 0x000168000c1e1b00 */
[----:B------:R0:W5:Y:S04]  /*03d0*/  @!P2 LDG.E.64 R14, desc[UR4][R6.64] ;  /* 0x00000004060ea981 */ /* 0x000168000c1e1b00 */
[----:B------:R0:W5:Y:S01]  /*03e0*/  @!P6 LDG.E.64 R26, desc[UR4][R22.64] ;  /* 0x00000004161ae981 */ /* 0x000162000c1e1b00 */
[----:B------:R-:W-:-:S06]  /*03f0*/  CS2R R18, SRZ ;  /* 0x0000000000127805 */ /* 0x000fcc000001ff00 */
[----:B------:R0:W5:Y:S01]  /*0400*/  @!P0 LDG.E.64 R18, desc[UR4][R34.64] ;  /* 0x0000000422128981 */ /* 0x000162000c1e1b00 */
[----:B------:R-:W-:Y:S01]  /*0410*/  ISETP.GE.U32.AND P0, PT, R20, R21, PT ;  /* 0x000000151400720c */ /* 0x000fe20003f06070 */
        /* <DEDUP_REMOVED lines=15> */
[----:B------:R-:W-:Y:S05]  /*0510*/  CALL.REL.NOINC `($__internal_25_$__cuda_sm20_dblrcp_rn_slowpath_v3) ;  /* 0x0000001400d47944 */ /* 0x000fea0003c00000 */
[----:B------:R-:W-:Y:S01]  /*0520*/  MOV R22, R4 ;  /* 0x0000000400167202 */ /* 0x000fe20000000f00 */
[----:B------:R-:W-:-:S07]  /*0530*/  IMAD.MOV.U32 R23, RZ, RZ, R5 ;  /* 0x000000ffff177224 */ /* 0x000fce00078e0005 */
.L_x_9547:
[----:B------:R-:W-:Y:S05]  /*0540*/  BSYNC.RECONVERGENT B1 ;  /* 0x0000000000017941 */ /* 0x000fea0003800200 */
.L_x_9546:
[----:B------:R-:W-:Y:S01]  /*0550*/  VIADD R31, R20, 0x80 ;  /* 0x00000080141f7836 */ /* 0x000fe20000000000 */
[----:B------:R-:W-:Y:S04]  /*0560*/  BSSY.RECONVERGENT B1, `(.L_x_9548) ;  /* 0x0000013000017945 */ /* 0x000fe80003800200 */
[----:B------:R-:W-:-:S13]  /*0570*/  ISETP.GE.U32.AND P0, PT, R31, R21, PT ;  /* 0x000000151f00720c */ /* 0x000fda0003f06070 */
[----:B------:R-:W-:Y:S05]  /*0580*/  @P0 BRA `(.L_x_9549) ;  /* 0x0000000000400947 */ /* 0x000fea0003800000 */
        /* <DEDUP_REMOVED lines=16> */
.L_x_9549:
[----:B------:R-:W-:Y:S05]  /*0690*/  BSYNC.RECONVERGENT B1 ;  /* 0x0000000000017941 */ /* 0x000fea0003800200 */
.L_x_9548:
        /* <DEDUP_REMOVED lines=20> */
.L_x_9551:
[----:B------:R-:W-:Y:S05]  /*07e0*/  BSYNC.RECONVERGENT B1 ;  /* 0x0000000000017941 */ /* 0x000fea0003800200 */
.L_x_9550:
        /* <DEDUP_REMOVED lines=20> */
.L_x_9553:
[----:B------:R-:W-:Y:S05]  /*0930*/  BSYNC.RECONVERGENT B1 ;  /* 0x0000000000017941 */ /* 0x000fea0003800200 */
.L_x_9552:
        /* <DEDUP_REMOVED lines=20> */
.L_x_9555:
[----:B------:R-:W-:Y:S05]  /*0a80*/  BSYNC.RECONVERGENT B1 ;  /* 0x0000000000017941 */ /* 0x000fea0003800200 */
.L_x_9554:
        /* <DEDUP_REMOVED lines=20> */
.L_x_9557:
[----:B------:R-:W-:Y:S05]  /*0bd0*/  BSYNC.RECONVERGENT B1 ;  /* 0x0000000000017941 */ /* 0x000fea0003800200 */
.L_x_9556:
        /* <DEDUP_REMOVED lines=20> */
.L_x_9559:
[----:B------:R-:W-:Y:S05]  /*0d20*/  BSYNC.RECONVERGENT B1 ;  /* 0x0000000000017941 */ /* 0x000fea0003800200 */
.L_x_9558:
        /* <DEDUP_REMOVED lines=20> */
.L_x_9561:
[----:B------:R-:W-:Y:S05]  /*0e70*/  BSYNC.RECONVERGENT B1 ;  /* 0x0000000000017941 */ /* 0x000fea0003800200 */
.L_x_9560:
[----:B------:R-:W-:Y:S01]  /*0e80*/  ISETP.GE.U32.AND P0, PT, R20, R21, PT ;  /* 0x000000151400720c */ /* 0x000fe20003f06070 */
[----:B------:R-:W-:Y:S04]  /*0e90*/  BSSY.RECONVERGENT B0, `(.L_x_9562) ;  /* 0x0000033000007945 */ /* 0x000fe80003800200 */
[----:B------:R-:W-:Y:S08]  /*0ea0*/  BSSY.RELIABLE B1, `(.L_x_9563) ;  /* 0x000002b000017945 */ /* 0x000ff00003800100 */
[----:B------:R-:W-:Y:S05]  /*0eb0*/  @P0 BRA `(.L_x_9564) ;  /* 0x0000000000300947 */ /* 0x000fea0003800000 */
[----:B-----5:R-:W0:Y:S01]  /*0ec0*/  LDC.64 R2, c[0x0][0x390] ;  /* 0x0000e400ff027b82 */ /* 0x020e220000000a00 */
[----:B------:R-:W-:Y:S02]  /*0ed0*/  IMAD.IADD R5, R30, 0x1, R20 ;  /* 0x000000011e057824 */ /* 0x000fe400078e0214 */
[----:B------:R-:W-:-:S05]  /*0ee0*/  IMAD.MOV.U32 R20, RZ, RZ, R31 ;  /* 0x000000ffff147224 */ /* 0x000fca00078e001f */
[----:B------:R-:W-:Y:S01]  /*0ef0*/  ISETP.GE.U32.AND P0, PT, R20, R21, PT ;  /* 0x000000151400720c */ /* 0x000fe20003f06070 */
[----:B0-----:R-:W-:-:S05]  /*0f00*/  IMAD.WIDE.U32 R2, R5, 0x8, R2 ;  /* 0x0000000805027825 */ /* 0x001fca00078e0002 */
[----:B------:R0:W-:Y:S07]  /*0f10*/  STG.E.64 desc[UR4][R2.64], R22 ;  /* 0x0000001602007986 */ /* 0x0001ee000c101b04 */
[----:B------:R-:W-:Y:S05]  /*0f20*/  @P0 BRA `(.L_x_9565) ;  /* 0x0000000000300947 */ /* 0x000fea0003800000 */
[----:B0-----:R-:W0:Y:S01]  /*0f30*/  LDC.64 R2, c[0x0][0x390] ;  /* 0x0000e400ff027b82 */ /* 0x001e220000000a00 */
[----:B------:R-:W-:Y:S01]  /*0f40*/  IMAD.IADD R5, R30, 0x1, R20 ;  /* 0x000000011e057824 */ /* 0x000fe200078e0214 */
[----:B------:R-:W-:-:S03]  /*0f50*/  IADD3 R20, PT, PT, R20, 0x80, RZ ;  /* 0x0000008014147810 */ /* 0x000fc60007ffe0ff */
[----:B0-----:R-:W-:-:S05]  /*0f60*/  IMAD.WIDE.U32 R2, R5, 0x8, R2 ;  /* 0x0000000805027825 */ /* 0x001fca00078e0002 */
[----:B------:R0:W-:Y:S02]  /*0f70*/  STG.E.64 desc[UR4][R2.64], R8 ;  /* 0x0000000802007986 */ /* 0x0001e4000c101b04 */
.L_x_9564:
[----:B------:R-:W-:-:S13]  /*0f80*/  ISETP.GE.U32.AND P0, PT, R20, R21, PT ;  /* 0x000000151400720c */ /* 0x000fda0003f06070 */
[----:B------:R-:W-:Y:S05]  /*0f90*/  @P0 BRA `(.L_x_9566) ;  /* 0x0000000000300947 */ /* 0x000fea0003800000 */
[----:B0----5:R-:W0:Y:S01]  /*0fa0*/  LDC.64 R2, c[0x0][0x390] ;  /* 0x0000e400ff027b82 */ /* 0x021e220000000a00 */
[----:B------:R-:W-:Y:S02]  /*0fb0*/  IMAD.IADD R5, R30, 0x1, R20 ;  /* 0x000000011e057824 */ /* 0x000fe400078e0214 */
[----:B------:R-:W-:Y:S02]  /*0fc0*/  VIADD R20, R20, 0x80 ;  /* 0x0000008014147836 */ /* 0x000fe40000000000 */
[----:B0-----:R-:W-:-:S05]  /*0fd0*/  IMAD.WIDE.U32 R2, R5, 0x8, R2 ;  /* 0x0000000805027825 */ /* 0x001fca00078e0002 */
[----:B------:R1:W-:Y:S02]  /*0fe0*/  STG.E.64 desc[UR4][R2.64], R10 ;  /* 0x0000000a02007986 */ /* 0x0003e4000c101b04 */
.L_x_9565:
[----:B------:R-:W-:-:S13]  /*0ff0*/  ISETP.GE.U32.AND P0, PT, R20, R21, PT ;  /* 0x000000151400720c */ /* 0x000fda0003f06070 */
[----:B------:R-:W-:Y:S05]  /*1000*/  @P0 BRA `(.L_x_9567) ;  /* 0x0000000000300947 */ /* 0x000fea0003800000 */
[----:B01----:R-:W0:Y:S01]  /*1010*/  LDC.64 R2, c[0x0][0x390] ;  /* 0x0000e400ff027b82 */ /* 0x003e220000000a00 */
[----:B------:R-:W-:Y:S01]  /*1020*/  IMAD.IADD R5, R30, 0x1, R20 ;  /* 0x000000011e057824 */ /* 0x000fe200078e0214 */
[----:B------:R-:W-:-:S03]  /*1030*/  IADD3 R20, PT, PT, R20, 0x80, RZ ;  /* 0x0000008014147810 */ /* 0x000fc60007ffe0ff */
[----:B0-----:R-:W-:-:S05]  /*1040*/  IMAD.WIDE.U32 R2, R5, 0x8, R2 ;  /* 0x0000000805027825 */ /* 0x001fca00078e0002 */
[----:B------:R1:W-:Y:S02]  /*1050*/  STG.E.64 desc[UR4][R2.64], R12 ;  /* 0x0000000c02007986 */ /* 0x0003e4000c101b04 */
.L_x_9566:
[----:B------:R-:W-:-:S13]  /*1060*/  ISETP.GE.U32.AND P0, PT, R20, R21, PT ;  /* 0x000000151400720c */ /* 0x000fda0003f06070 */
[----:B------:R-:W-:Y:S05]  /*1070*/  @P0 BRA `(.L_x_9568) ;  /* 0x0000000000340947 */ /* 0x000fea0003800000 */
[----:B01---5:R-:W0:Y:S01]  /*1080*/  LDC.64 R2, c[0x0][0x390] ;  /* 0x0000e400ff027b82 */ /* 0x023e220000000a00 */
[----:B------:R-:W-:Y:S02]  /*1090*/  IMAD.IADD R5, R30, 0x1, R20 ;  /* 0x000000011e057824 */ /* 0x000fe400078e0214 */
[----:B------:R-:W-:Y:S02]  /*10a0*/  VIADD R20, R20, 0x80 ;  /* 0x0000008014147836 */ /* 0x000fe40000000000 */
[----:B0-----:R-:W-:-:S05]  /*10b0*/  IMAD.WIDE.U32 R2, R5, 0x8, R2 ;  /* 0x0000000805027825 */ /* 0x001fca00078e0002 */
[----:B------:R2:W-:Y:S02]  /*10c0*/  STG.E.64 desc[UR4][R2.64], R14 ;  /* 0x0000000e02007986 */ /* 0x0005e4000c101b04 */
.L_x_9567:
[----:B------:R-:W-:-:S13]  /*10d0*/  ISETP.GE.U32.AND P0, PT, R20, R21, PT ;  /* 0x000000151400720c */ /* 0x000fda0003f06070 */
[----:B------:R-:W-:Y:S05]  /*10e0*/  @P0 BREAK.RELIABLE B1 ;  /* 0x0000000000010942 */ /* 0x000fea0003800100 */
[----:B------:R-:W-:Y:S05]  /*10f0*/  @P0 BRA `(.L_x_9569) ;  /* 0x0000000000300947 */ /* 0x000fea0003800000 */
[----:B012---:R-:W0:Y:S01]  /*1100*/  LDC.64 R2, c[0x0][0x390] ;  /* 0x0000e400ff027b82 */ /* 0x007e220000000a00 */
[----:B------:R-:W-:Y:S01]  /*1110*/  IMAD.IADD R5, R30, 0x1, R20 ;  /* 0x000000011e057824 */ /* 0x000fe200078e0214 */
[----:B------:R-:W-:-:S03]  /*1120*/  IADD3 R20, PT, PT, R20, 0x80, RZ ;  /* 0x0000008014147810 */ /* 0x000fc60007ffe0ff */
[----:B0-----:R-:W-:-:S05]  /*1130*/  IMAD.WIDE.U32 R2, R5, 0x8, R2 ;  /* 0x0000000805027825 */ /* 0x001fca00078e0002 */
[----:B------:R2:W-:Y:S02]  /*1140*/  STG.E.64 desc[UR4][R2.64], R16 ;  /* 0x0000001002007986 */ /* 0x0005e4000c101b04 */
.L_x_9568:
[----:B------:R-:W-:Y:S05]  /*1150*/  BSYNC.RELIABLE B1 ;  /* 0x0000000000017941 */ /* 0x000fea0003800100 */
.L_x_9563:
[----:B------:R-:W-:-:S13]  /*1160*/  ISETP.GE.U32.AND P0, PT, R20, R21, PT ;  /* 0x000000151400720c */ /* 0x000fda0003f06070 */
[----:B012--5:R-:W0:Y:S01]  /*1170*/  @!P0 LDC.64 R2, c[0x0][0x390] ;  /* 0x0000e400ff028b82 */ /* 0x027e220000000a00 */
[----:B------:R-:W-:Y:S02]  /*1180*/  @!P0 IMAD.IADD R5, R30, 0x1, R20 ;  /* 0x000000011e058824 */ /* 0x000fe400078e0214 */
[----:B------:R-:W-:Y:S02]  /*1190*/  @!P0 VIADD R20, R20, 0x80 ;  /* 0x0000008014148836 */ /* 0x000fe40000000000 */
[----:B0-----:R-:W-:-:S05]  /*11a0*/  @!P0 IMAD.WIDE.U32 R2, R5, 0x8, R2 ;  /* 0x0000000805028825 */ /* 0x001fca00078e0002 */
[----:B------:R3:W-:Y:S02]  /*11b0*/  @!P0 STG.E.64 desc[UR4][R2.64], R18 ;  /* 0x0000001202008986 */ /* 0x0007e4000c101b04 */
.L_x_9569:
[----:B------:R-:W-:Y:S05]  /*11c0*/  BSYNC.RECONVERGENT B0 ;  /* 0x0000000000007941 */ /* 0x000fea0003800200 */
.L_x_9562:
        /* <DEDUP_REMOVED lines=8> */
.L_x_9545:
[----:B------:R-:W0:Y:S01]  /*1250*/  S2R R25, SR_TID.X ;  /* 0x0000000000197919 */ /* 0x000e220000002100 */
[----:B------:R-:W1:Y:S02]  /*1260*/  LDC.64 R2, c[0x0][0x398] ;  /* 0x0000e600ff027b82 */ /* 0x000e640000000a00 */
[----:B-1----:R-:W-:-:S04]  /*1270*/  IMAD.WIDE.U32 R2, R30, 0x8, R2 ;  /* 0x000000081e027825 */ /* 0x002fc800078e0002 */
[----:B0-----:R-:W-:-:S05]  /*1280*/  IMAD.WIDE.U32 R2, R25, 0x10, R2 ;  /* 0x0000001019027825 */ /* 0x001fca00078e0002 */
[----:B------:R-:W2:Y:S04]  /*1290*/  LDG.E.128 R16, desc[UR4][R2.64] ;  /* 0x0000000402107981 */ /* 0x000ea8000c1e1d00 */
[----:B------:R0:W5:Y:S04]  /*12a0*/  LDG.E.128 R20, desc[UR4][R2.64+0x800] ;  /* 0x0008000402147981 */ /* 0x000168000c1e1d00 */
[----:B------:R0:W5:Y:S04]  /*12b0*/  LDG.E.128 R8, desc[UR4][R2.64+0x1000] ;  /* 0x0010000402087981 */ /* 0x000168000c1e1d00 */
[----:B------:R0:W5:Y:S01]  /*12c0*/  LDG.E.128 R12, desc[UR4][R2.64+0x1800] ;  /* 0x00180004020c7981 */ /* 0x000162000c1e1d00 */
[----:B------:R-:W-:Y:S01]  /*12d0*/  BSSY.RECONVERGENT B1, `(.L_x_9570) ;  /* 0x0000013000017945 */ /* 0x000fe20003800200 */
[----:B--2---:R-:W-:-:S06]  /*12e0*/  DMUL R4, R16, R16 ;  /* 0x0000001010047228 */ /* 0x004fcc0000000000 */
[----:B------:R-:W1:Y:S04]  /*12f0*/  MUFU.RCP64H R7, R5 ;  /* 0x0000000500077308 */ /* 0x000e680000001800 */
        /* <DEDUP_REMOVED lines=8> */
[----:B------:R-:W-:Y:S01]  /*1380*/  LOP3.LUT R0, R5, 0x7fffffff, RZ, 0xc0, !PT ;  /* 0x7fffffff05007812 */ /* 0x000fe200078ec0ff */
[----:B------:R-:W-:Y:S01]  /*1390*/  IMAD.MOV.U32 R2, RZ, RZ, R4 ;  /* 0x000000ffff027224 */ /* 0x000fe200078e0004 */
[----:B------:R-:W-:Y:S01]  /*13a0*/  MOV R24, 0x13e0 ;  /* 0x000013e000187802 */ /* 0x000fe20000000f00 */
[----:B------:R-:W-:Y:S02]  /*13b0*/  IMAD.MOV.U32 R3, RZ, RZ, R5 ;  /* 0x000000ffff037224 */ /* 0x000fe400078e0005 */
[----:B------:R-:W-:-:S07]  /*13c0*/  VIADD R0, R0, 0xfff00000 ;  /* 0xfff0000000007836 */ /* 0x000fce0000000000 */
[----:B-----5:R-:W-:Y:S05]  /*13d0*/  CALL.REL.NOINC `($__internal_25_$__cuda_sm20_dblrcp_rn_slowpath_v3) ;  /* 0x0000000800247944 */ /* 0x020fea0003c00000 */
[----:B------:R-:W-:Y:S01]  /*13e0*/  MOV R16, R4 ;  /* 0x0000000400107202 */ /* 0x000fe20000000f00 */
[----:B------:R-:W-:-:S07]  /*13f0*/  IMAD.MOV.U32 R17, RZ, RZ, R5 ;  /* 0x000000ffff117224 */ /* 0x000fce00078e0005 */
.L_x_9571:
[----:B------:R-:W-:Y:S05]  /*1400*/  BSYNC.RECONVERGENT B1 ;  /* 0x0000000000017941 */ /* 0x000fea0003800200 */
.L_x_9570:
[----:B------:R-:W-:Y:S01]  /*1410*/  DMUL R2, R18, R18 ;  /* 0x0000001212027228 */ /* 0x000fe20000000000 */
[----:B------:R-:W-:Y:S05]  /*1420*/  BSSY.RECONVERGENT B1, `(.L_x_9572) ;  /* 0x0000010000017945 */ /* 0x000fea0003800200 */
        /* <DEDUP_REMOVED lines=12> */
[----:B-----5:R-:W-:Y:S05]  /*14f0*/  CALL.REL.NOINC `($__internal_25_$__cuda_sm20_dblrcp_rn_slowpath_v3) ;  /* 0x0000000400dc7944 */ /* 0x020fea0003c00000 */
[----:B------:R-:W-:Y:S01]  /*1500*/  MOV R18, R4 ;  /* 0x0000000400127202 */ /* 0x000fe20000000f00 */
[----:B------:R-:W-:-:S07]  /*1510*/  IMAD.MOV.U32 R19, RZ, RZ, R5 ;  /* 0x000000ffff137224 */ /* 0x000fce00078e0005 */
.L_x_9573:
[----:B------:R-:W-:Y:S05]  /*1520*/  BSYNC.RECONVERGENT B1 ;  /* 0x0000000000017941 */ /* 0x000fea0003800200 */
.L_x_9572:
[----:B-----5:R-:W-:Y:S01]  /*1530*/  DMUL R2, R20, R20 ;  /* 0x0000001414027228 */ /* 0x020fe20000000000 */
        /* <DEDUP_REMOVED lines=16> */
.L_x_9575:
[----:B------:R-:W-:Y:S05]  /*1640*/  BSYNC.RECONVERGENT B1 ;  /* 0x0000000000017941 */ /* 0x000fea0003800200 */
.L_x_9574:
        /* <DEDUP_REMOVED lines=17> */
.L_x_9577:
[----:B------:R-:W-:Y:S05]  /*1760*/  BSYNC.RECONVERGENT B1 ;  /* 0x0000000000017941 */ /* 0x000fea0003800200 */
.L_x_9576:
        /* <DEDUP_REMOVED lines=17> */
.L_x_9579:
[----:B------:R-:W-:Y:S05]  /*1880*/  BSYNC.RECONVERGENT B1 ;  /* 0x0000000000017941 */ /* 0x000fea0003800200 */
.L_x_9578:
        /* <DEDUP_REMOVED lines=17> */
.L_x_9581:
[----:B------:R-:W-:Y:S05]  /*19a0*/  BSYNC.RECONVERGENT B1 ;  /* 0x0000000000017941 */ /* 0x000fea0003800200 */
.L_x_9580:
        /* <DEDUP_REMOVED lines=17> */
.L_x_9583:
[----:B------:R-:W-:Y:S05]  /*1ac0*/  BSYNC.RECONVERGENT B1 ;  /* 0x0000000000017941 */ /* 0x000fea0003800200 */
.L_x_9582:
        /* <DEDUP_REMOVED lines=17> */
.L_x_9585:
[----:B------:R-:W-:Y:S05]  /*1be0*/  BSYNC.RECONVERGENT B1 ;  /* 0x0000000000017941 */ /* 0x000fea0003800200 */
.L_x_9584:
[----:B------:R-:W0:Y:S02]  /*1bf0*/  LDC.64 R2, c[0x0][0x390] ;  /* 0x0000e400ff027b82 */ /* 0x000e240000000a00 */
[----:B0-----:R-:W-:-:S04]  /*1c00*/  IMAD.WIDE.U32 R30, R30, 0x8, R2 ;  /* 0x000000081e1e7825 */ /* 0x001fc800078e0002 */
[----:B------:R-:W-:-:S05]  /*1c10*/  IMAD.WIDE.U32 R30, R25, 0x10, R30 ;  /* 0x00000010191e7825 */ /* 0x000fca00078e001e */
[----:B------:R-:W-:Y:S04]  /*1c20*/  STG.E.128 desc[UR4][R30.64], R16 ;  /* 0x000000101e007986 */ /* 0x000fe8000c101d04 */
[----:B------:R-:W-:Y:S04]  /*1c30*/  STG.E.128 desc[UR4][R30.64+0x800], R20 ;  /* 0x000800141e007986 */ /* 0x000fe8000c101d04 */
[----:B------:R-:W-:Y:S04]  /*1c40*/  STG.E.128 desc[UR4][R30.64+0x1000], R8 ;  /* 0x001000081e007986 */ /* 0x000fe8000c101d04 */
[----:B------:R-:W-:Y:S01]  /*1c50*/  STG.E.128 desc[UR4][R30.64+0x1800], R12 ;  /* 0x0018000c1e007986 */ /* 0x000fe2000c101d04 */
[----:B------:R-:W-:Y:S05]  /*1c60*/  EXIT ;  /* 0x000000000000794d */ /* 0x000fea0003800000 */
        .weak           $__internal_25_$__cuda_sm20_dblrcp_rn_slowpath_v3
        .type           $__internal_25_$__cuda_sm20_dblrcp_rn_slowpath_v3,@function
        .size           $__internal_25_$__cuda_sm20_dblrcp_rn_slowpath_v3,(.L_x_68318 - $__internal_25_$__cuda_sm20_dblrcp_rn_slowpath_v3)
$__internal_25_$__cuda_sm20_dblrcp_rn_slowpath_v3:
        /* <DEDUP_REMOVED lines=25> */
.L_x_9589:
        /* <DEDUP_REMOVED lines=10> */
.L_x_9587:
[----:B------:R-:W-:Y:S02]  /*1ea0*/  LOP3.LUT R5, R3, 0x80000, RZ, 0xfc, !PT ;  /* 0x0008000003057812 */ /* 0x000fe400078efcff */
[----:B------:R-:W-:-:S07]  /*1eb0*/  MOV R4, R2 ;  /* 0x0000000200047202 */ /* 0x000fce0000000f00 */
.L_x_9588:
[----:B------:R-:W-:Y:S05]  /*1ec0*/  BSYNC.RECONVERGENT B0 ;  /* 0x0000000000007941 */ /* 0x000fea0003800200 */
.L_x_9586:
[----:B------:R-:W-:Y:S02]  /*1ed0*/  IMAD.MOV.U32 R2, RZ, RZ, R24 ;  /* 0x000000ffff027224 */ /* 0x000fe400078e0018 */
[----:B------:R-:W-:-:S04]  /*1ee0*/  IMAD.MOV.U32 R3, RZ, RZ, 0x0 ;  /* 0x00000000ff037424 */ /* 0x000fc800078e00ff */
[----:B------:R-:W-:Y:S05]  /*1ef0*/  RET.REL.NODEC R2 `(_ZN2at6native29vectorized_elementwise_kernelILi2EZNS0_50_GLOBAL__N__2680c7bb_12_PowKernel_cu_7dd49032_300329pow_tensor_scalar_kernel_implIddEEvRNS_18TensorIteratorBaseET0_EUldE1_St5arrayIPcLm2EEEEviS6_T1_) ;  /* 0xffffffe002407950 */ /* 0x000fea0003c3ffff */
.L_x_9590:
        /* <DEDUP_REMOVED lines=16> */
.L_x_68318:


//--------------------- .text._ZN2at6native29vectorized_elementwise_kernelILi4EZNS0_50_GLOBAL__N__2680c7bb_12_PowKernel_cu_7dd49032_300329pow_tensor_scalar_kernel_implIddEEvRNS_18TensorIteratorBaseET0_EUldE1_St5arrayIPcLm2EEEEviS6_T1_ --------------------------
	.section	.text._ZN2at6native29vectorized_elementwise_kernelILi4EZNS0_50_GLOBAL__N__2680c7bb_12_PowKernel_cu_7dd49032_300329pow_tensor_scalar_kernel_implIddEEvRNS_18TensorIteratorBaseET0_EUldE1_St5arrayIPcLm2EEEEviS6_T1_,"ax",@progbits
	.align	128
        .global         _ZN2at6native29vectorized_elementwise_kernelILi4EZNS0_50_GLOBAL__N__2680c7bb_12_PowKernel_cu_7dd49032_300329pow_tensor_scalar_kernel_implIddEEvRNS_18TensorIteratorBaseET0_EUldE1_St5arrayIPcLm2EEEEviS6_T1_
        .type           _ZN2at6native29vectorized_elementwise_kernelILi4EZNS0_50_GLOBAL__N__2680c7bb_12_PowKernel_cu_7dd49032_300329pow_tensor_scalar_kernel_implIddEEvRNS_18TensorIteratorBaseET0_EUldE1_St5arrayIPcLm2EEEEviS6_T1_,@function
        .size           _ZN2at6native29vectorized_elementwise_kernelILi4EZNS0_50_GLOBAL__N__2680c7bb_12_PowKernel_cu_7dd49032_300329pow_tensor_scalar_kernel_implIddEEvRNS_18TensorIteratorBaseET0_EUldE1_St5arrayIPcLm2EEEEviS6_T1_,(.L_x_68319 - _ZN2at6native29vectorized_elementwise_kernelILi4EZNS0_50_GLOBAL__N__2680c7bb_12_PowKernel_cu_7dd49032_300329pow_tensor_scalar_kernel_implIddEEvRNS_18TensorIteratorBaseET0_EUldE1_St5arrayIPcLm2EEEEviS6_T1_)
        .other          _ZN2at6native29vectorized_elementwise_kernelILi4EZNS0_50_GLOBAL__N__2680c7bb_12_PowKernel_cu_7dd49032_300329pow_tensor_scalar_kernel_implIddEEvRNS_18TensorIteratorBaseET0_EUldE1_St5arrayIPcLm2EEEEviS6_T1_,@"STO_CUDA_ENTRY STV_DEFAULT"
_ZN2at6native29vectorized_elementwise_kernelILi4EZNS0_50_GLOBAL__N__2680c7bb_12_PowKernel_cu_7dd49032_300329pow_tensor_scalar_kernel_implIddEEvRNS_18TensorIteratorBaseET0_EUldE1_St5arrayIPcLm2EEEEviS6_T1_:
.text._ZN2at6native29vectorized_elementwise_kernelILi4EZNS0_50_GLOBAL__N__2680c7bb_12_PowKernel_cu_7dd49032_300329pow_tensor_scalar_kernel_implIddEEvRNS_18TensorIteratorBaseET0_EUldE1_St5arrayIPcLm2EEEEviS6_T1_:
        /* <DEDUP_REMOVED lines=81> */
[----:B------:R-:W-:Y:S05]  /*0510*/  CALL.REL.NOINC `($__internal_26_$__cuda_sm20_dblrcp_rn_slowpath_v3) ;  /* 0x0000001400bc7944 */ /* 0x000fea0003c00000 */
[----:B------:R-:W-:Y:S01]  /*0520*/  MOV R22, R4 ;  /* 0x0000000400167202 */ /* 0x000fe20000000f00 */
[----:B------:R-:W-:-:S07]  /*0530*/  IMAD.MOV.U32 R23, RZ, RZ, R5 ;  /* 0x000000ffff177224 */ /* 0x000fce00078e0005 */
.L_x_9593:
[----:B------:R-:W-:Y:S05]  /*0540*/  BSYNC.RECONVERGENT B1 ;  /* 0x0000000000017941 */ /* 0x000fea0003800200 */
.L_x_9592:
        /* <DEDUP_REMOVED lines=20> */
.L_x_9595:
[----:B------:R-:W-:Y:S05]  /*0690*/  BSYNC.RECONVERGENT B1 ;  /* 0x0000000000017941 */ /* 0x000fea0003800200 */
.L_x_9594:
        /* <DEDUP_REMOVED lines=20> */
.L_x_9597:
[----:B------:R-:W-:Y:S05]  /*07e0*/  BSYNC.RECONVERGENT B1 ;  /* 0x0000000000017941 */ /* 0x000fea0003800200 */
.L_x_9596:
        /* <DEDUP_REMOVED lines=20> */
.L_x_9599:
[----:B------:R-:W-:Y:S05]  /*0930*/  BSYNC.RECONVERGENT B1 ;  /* 0x0000000000017941 */ /* 0x000fea0003800200 */
.L_x_9598:
        /* <DEDUP_REMOVED lines=20> */
.L_x_9601:
[----:B------:R-:W-:Y:S05]  /*0a80*/  BSYNC.RECONVERGENT B1 ;  /* 0x0000000000017941 */ /* 0x000fea0003800200 */
.L_x_9600:
        /* <DEDUP_REMOVED lines=20> */
.L_x_9603:
[----:B------:R-:W-:Y:S05]  /*0bd0*/  BSYNC.RECONVERGENT B1 ;  /* 0x0000000000017941 */ /* 0x000fea0003800200 */
.L_x_9602:
        /* <DEDUP_REMOVED lines=20> */
.L_x_9605:
[----:B------:R-:W-:Y:S05]  /*0d20*/  BSYNC.RECONVERGENT B1 ;  /* 0x0000000000017941 */ /* 0x000fea0003800200 */
.L_x_9604:
        /* <DEDUP_REMOVED lines=20> */
.L_x_9607:
[----:B------:R-:W-:Y:S05]  /*0e70*/  BSYNC.RECONVERGENT B1 ;  /* 0x0000000000017941 */ /* 0x000fea0003800200 */
.L_x_9606:
        /* <DEDUP_REMOVED lines=16> */
.L_x_9610:
[----:B------:R-:W-:-:S13]  /*0f80*/  ISETP.GE.U32.AND P0, PT, R20, R21, PT ;  /* 0x000000151400720c */ /* 0x000fda0003f06070 */
[----:B------:R-:W-:Y:S05]  /*0f90*/  @P0 BRA `(.L_x_9612) ;  /* 0x0000000000300947 */ /* 0x000fea0003800000 */
[----:B0----5:R-:W0:Y:S01]  /*0fa0*/  LDC.64 R2, c[0x0][0x390] ;  /* 0x0000e400ff027b82 */ /* 0x021e220000000a00 */
[----:B------:R-:W-:Y:S02]  /*0fb0*/  IMAD.IADD R5, R30, 0x1, R20 ;  /* 0x000000011e057824 */ /* 0x000fe400078e0214 */
[----:B------:R-:W-:Y:S02]  /*0fc0*/  VIADD R20, R20, 0x80 ;  /* 0x0000008014147836 */ /* 0x000fe40000000000 */
[----:B0-----:R-:W-:-:S05]  /*0fd0*/  IMAD.WIDE.U32 R2, R5, 0x8, R2 ;  /* 0x0000000805027825 */ /* 0x001fca00078e0002 */
[----:B------:R1:W-:Y:S02]  /*0fe0*/  STG.E.64 desc[UR4][R2.64], R10 ;  /* 0x0000000a02007986 */ /* 0x0003e4000c101b04 */
.L_x_9611:
[----:B------:R-:W-:-:S13]  /*0ff0*/  ISETP.GE.U32.AND P0, PT, R20, R21, PT ;  /* 0x000000151400720c */ /* 0x000fda0003f06070 */
[----:B------:R-:W-:Y:S05]  /*1000*/  @P0 BRA `(.L_x_9613) ;  /* 0x0000000000300947 */ /* 0x000fea0003800000 */
[----:B01----:R-:W0:Y:S01]  /*1010*/  LDC.64 R2, c[0x0][0x390] ;  /* 0x0000e400ff027b82 */ /* 0x003e220000000a00 */
[----:B------:R-:W-:Y:S02]  /*1020*/  IMAD.IADD R5, R30, 0x1, R20 ;  /* 0x000000011e057824 */ /* 0x000fe400078e0214 */
[----:B------:R-:W-:Y:S02]  /*1030*/  VIADD R20, R20, 0x80 ;  /* 0x0000008014147836 */ /* 0x000fe40000000000 */
[----:B0-----:R-:W-:-:S05]  /*1040*/  IMAD.WIDE.U32 R2, R5, 0x8, R2 ;  /* 0x0000000805027825 */ /* 0x001fca00078e0002 */
[----:B------:R1:W-:Y:S02]  /*1050*/  STG.E.64 desc[UR4][R2.64], R12 ;  /* 0x0000000c02007986 */ /* 0x0003e4000c101b04 */
.L_x_9612:
[----:B------:R-:W-:-:S13]  /*1060*/  ISETP.GE.U32.AND P0, PT, R20, R21, PT ;  /* 0x000000151400720c */ /* 0x000fda0003f06070 */
[----:B------:R-:W-:Y:S05]  /*1070*/  @P0 BRA `(.L_x_9614) ;  /* 0x0000000000340947 */ /* 0x000fea0003800000 */
[----:B01---5:R-:W0:Y:S01]  /*1080*/  LDC.64 R2, c[0x0][0x390] ;  /* 0x0000e400ff027b82 */ /* 0x023e220000000a00 */
[----:B------:R-:W-:Y:S01]  /*1090*/  IADD3 R5, PT, PT, R30, R20, RZ ;  /* 0x000000141e057210 */ /* 0x000fe20007ffe0ff */
[----:B------:R-:W-:-:S04]  /*10a0*/  VIADD R20, R20, 0x80 ;  /* 0x0000008014147836 */ /* 0x000fc80000000000 */
[----:B0-----:R-:W-:-:S05]  /*10b0*/  IMAD.WIDE.U32 R2, R5, 0x8, R2 ;  /* 0x0000000805027825 */ /* 0x001fca00078e0002 */
[----:B------:R2:W-:Y:S02]  /*10c0*/  STG.E.64 desc[UR4][R2.64], R14 ;  /* 0x0000000e02007986 */ /* 0x0005e4000c101b04 */
.L_x_9613:
        /* <DEDUP_REMOVED lines=8> */
.L_x_9614:
[----:B------:R-:W-:Y:S05]  /*1150*/  BSYNC.RELIABLE B1 ;  /* 0x0000000000017941 */ /* 0x000fea0003800100 */
.L_x_9609:
[----:B------:R-:W-:-:S13]  /*1160*/  ISETP.GE.U32.AND P0, PT, R20, R21, PT ;  /* 0x000000151400720c */ /* 0x000fda0003f06070 */
[----:B012--5:R-:W0:Y:S01]  /*1170*/  @!P0 LDC.64 R2, c[0x0][0x390] ;  /* 0x0000e400ff028b82 */ /* 0x027e220000000a00 */
[----:B------:R-:W-:Y:S01]  /*1180*/  @!P0 IMAD.IADD R5, R30, 0x1, R20 ;  /* 0x000000011e058824 */ /* 0x000fe200078e0214 */
[----:B------:R-:W-:-:S03]  /*1190*/  @!P0 IADD3 R20, PT, PT, R20, 0x80, RZ ;  /* 0x0000008014148810 */ /* 0x000fc60007ffe0ff */
[----:B0-----:R-:W-:-:S05]  /*11a0*/  @!P0 IMAD.WIDE.U32 R2, R5, 0x8, R2 ;  /* 0x0000000805028825 */ /* 0x001fca00078e0002 */
[----:B------:R3:W-:Y:S02]  /*11b0*/  @!P0 STG.E.64 desc[UR4][R2.64], R18 ;  /* 0x0000001202008986 */ /* 0x0007e4000c101b04 */
.L_x_9615:
[----:B------:R-:W-:Y:S05]  /*11c0*/  BSYNC.RECONVERGENT B0 ;  /* 0x0000000000007941 */ /* 0x000fea0003800200 */
.L_x_9608:
        /* <DEDUP_REMOVED lines=8> */
.L_x_9591:
[----:B------:R-:W0:Y:S01]  /*1250*/  S2R R25, SR_TID.X ;  /* 0x0000000000197919 */ /* 0x000e220000002100 */
[----:B------:R-:W1:Y:S02]  /*1260*/  LDC.64 R2, c[0x0][0x398] ;  /* 0x0000e600ff027b82 */ /* 0x000e640000000a00 */
[----:B-1----:R-:W-:-:S04]  /*1270*/  IMAD.WIDE.U32 R2, R30, 0x8, R2 ;  /* 0x000000081e027825 */ /* 0x002fc800078e0002 */
[----:B0-----:R-:W-:-:S05]  /*1280*/  IMAD.WIDE.U32 R2, R25, 0x20, R2 ;  /* 0x0000002019027825 */ /* 0x001fca00078e0002 */
[----:B------:R-:W2:Y:S04]  /*1290*/  LDG.E.ENL2.256 R20, R16, desc[UR4][R2.64] ;  /* 0xfe0000040210797e */ /* 0x000ea80008121914 */
[----:B------:R2:W5:Y:S01]  /*12a0*/  LDG.E.ENL2.256 R12, R8, desc[UR4][R2.64+0x1000] ;  /* 0xfe0080040208797e */ /* 0x000562000812190c */
[----:B------:R-:W-:Y:S01]  /*12b0*/  BSSY.RECONVERGENT B1, `(.L_x_9616) ;  /* 0x0000011000017945 */ /* 0x000fe20003800200 */
        /* <DEDUP_REMOVED lines=13> */
[----:B-----5:R-:W-:Y:S05]  /*1390*/  CALL.REL.NOINC `($__internal_26_$__cuda_sm20_dblrcp_rn_slowpath_v3) ;  /* 0x00000008001c7944 */ /* 0x020fea0003c00000 */
[----:B------:R-:W-:Y:S01]  /*13a0*/  MOV R16, R4 ;  /* 0x0000000400107202 */ /* 0x000fe20000000f00 */
[----:B------:R-:W-:-:S07]  /*13b0*/  IMAD.MOV.U32 R17, RZ, RZ, R5 ;  /* 0x000000ffff117224 */ /* 0x000fce00078e0005 */
.L_x_9617:
[----:B------:R-:W-:Y:S05]  /*13c0*/  BSYNC.RECONVERGENT B1 ;  /* 0x0000000000017941 */ /* 0x000fea0003800200 */
.L_x_9616:
        /* <DEDUP_REMOVED lines=17> */
.L_x_9619:
[----:B------:R-:W-:Y:S05]  /*14e0*/  BSYNC.RECONVERGENT B1 ;  /* 0x0000000000017941 */ /* 0x000fea0003800200 */
.L_x_9618:
        /* <DEDUP_REMOVED lines=17> */
.L_x_9621:
[----:B------:R-:W-:Y:S05]  /*1600*/  BSYNC.RECONVERGENT B1 ;  /* 0x0000000000017941 */ /* 0x000fea0003800200 */
.L_x_9620:
        /* <DEDUP_REMOVED lines=17> */
.L_x_9623:
[----:B------:R-:W-:Y:S05]  /*1720*/  BSYNC.RECONVERGENT B1 ;  /* 0x0000000000017941 */ /* 0x000fea0003800200 */
.L_x_9622:
        /* <DEDUP_REMOVED lines=17> */
.L_x_9625:
[----:B------:R-:W-:Y:S05]  /*1840*/  BSYNC.RECONVERGENT B1 ;  /* 0x0000000000017941 */ /* 0x000fea0003800200 */
.L_x_9624:
        /* <DEDUP_REMOVED lines=17> */
.L_x_9627:
[----:B------:R-:W-:Y:S05]  /*1960*/  BSYNC.RECONVERGENT B1 ;  /* 0x0000000000017941 */ /* 0x000fea0003800200 */
.L_x_9626:
        /* <DEDUP_REMOVED lines=17> */
.L_x_9629:
[----:B------:R-:W-:Y:S05]  /*1a80*/  BSYNC.RECONVERGENT B1 ;  /* 0x0000000000017941 */ /* 0x000fea0003800200 */
.L_x_9628:
        /* <DEDUP_REMOVED lines=17> */
.L_x_9631:
[----:B------:R-:W-:Y:S05]  /*1ba0*/  BSYNC.RECONVERGENT B1 ;  /* 0x0000000000017941 */ /* 0x000fea0003800200 */
.L_x_9630:
[----:B------:R-:W0:Y:S02]  /*1bb0*/  LDC.64 R2, c[0x0][0x390] ;  /* 0x0000e400ff027b82 */ /* 0x000e240000000a00 */
[----:B0-----:R-:W-:-:S04]  /*1bc0*/  IMAD.WIDE.U32 R30, R30, 0x8, R2 ;  /* 0x000000081e1e7825 */ /* 0x001fc800078e0002 */
[----:B------:R-:W-:-:S05]  /*1bd0*/  IMAD.WIDE.U32 R30, R25, 0x20, R30 ;  /* 0x00000020191e7825 */ /* 0x000fca00078e001e */
[----:B------:R-:W-:Y:S04]  /*1be0*/  STG.E.ENL2.256 desc[UR4][R30.64], R16, R20 ;  /* 0xf80000101e14797f */ /* 0x000fe8000f121804 */
[----:B------:R-:W-:Y:S01]  /*1bf0*/  STG.E.ENL2.256 desc[UR4][R30.64+0x1000], R8, R12 ;  /* 0xf80080081e0c797f */ /* 0x000fe2000f121804 */
[----:B------:R-:W-:Y:S05]  /*1c00*/  EXIT ;  /* 0x000000000000794d */ /* 0x000fea0003800000 */
        .weak           $__internal_26_$__cuda_sm20_dblrcp_rn_slowpath_v3
        .type           $__internal_26_$__cuda_sm20_dblrcp_rn_slowpath_v3,@function
        .size           $__internal_26_$__cuda_sm20_dblrcp_rn_slowpath_v3,(.L_x_68319 - $__internal_26_$__cuda_sm20_dblrcp_rn_slowpath_v3)
$__internal_26_$__cuda_sm20_dblrcp_rn_slowpath_v3:
        /* <DEDUP_REMOVED lines=25> */
.L_x_9635:
        /* <DEDUP_REMOVED lines=10> */
.L_x_9633:
[----:B------:R-:W-:Y:S02]  /*1e40*/  LOP3.LUT R5, R3, 0x80000, RZ, 0xfc, !PT ;  /* 0x0008000003057812 */ /* 0x000fe400078efcff */
[----:B------:R-:W-:-:S07]  /*1e50*/  MOV R4, R2 ;  /* 0x0000000200047202 */ /* 0x000fce0000000f00 */
.L_x_9634:
[----:B------:R-:W-:Y:S05]  /*1e60*/  BSYNC.RECONVERGENT B0 ;  /* 0x0000000000007941 */ /* 0x000fea0003800200 */
.L_x_9632:
[----:B------:R-:W-:Y:S02]  /*1e70*/  IMAD.MOV.U32 R2, RZ, RZ, R24 ;  /* 0x000000ffff027224 */ /* 0x000fe400078e0018 */
[----:B------:R-:W-:-:S04]  /*1e80*/  IMAD.MOV.U32 R3, RZ, RZ, 0x0 ;  /* 0x00000000ff037424 */ /* 0x000fc800078e00ff */
[----:B------:R-:W-:Y:S05]  /*1e90*/  RET.REL.NODEC R2 `(_ZN2at6native29vectorized_elementwise_kernelILi4EZNS0_50_GLOBAL__N__2680c7bb_12_PowKernel_cu_7dd49032_300329pow_tensor_scalar_kernel_implIddEEvRNS_18TensorIteratorBaseET0_EUldE1_St5arrayIPcLm2EEEEviS6_T1_) ;  /* 0xffffffe002587950 */ /* 0x000fea0003c3ffff */
.L_x_9636:
        /* <DEDUP_REMOVED lines=14> */
.L_x_68319:


//--------------------- .text._ZN2at6native29vectorized_elementwise_kernelILi8EZNS0_50_GLOBAL__N__2680c7bb_12_PowKernel_cu_7dd49032_300329pow_tensor_scalar_kernel_implIddEEvRNS_18TensorIteratorBaseET0_EUldE1_St5arrayIPcLm2EEEEviS6_T1_ --------------------------
	.section	.text._ZN2at6native29vectorized_elementwise_kernelILi8EZNS0_50_GLOBAL__N__2680c7bb_12_PowKernel_cu_7dd49032_300329pow_tensor_scalar_kernel_implIddEEvRNS_18TensorIteratorBaseET0_EUldE1_St5arrayIPcLm2EEEEviS6_T1_,"ax",@progbits
	.align	128
        .global         _ZN2at6native29vectorized_elementwise_kernelILi8EZNS0_50_GLOBAL__N__2680c7bb_12_PowKernel_cu_7dd49032_300329pow_tensor_scalar_kernel_implIddEEvRNS_18TensorIteratorBaseET0_EUldE1_St5arrayIPcLm2EEEEviS6_T1_
        .type           _ZN2at6native29vectorized_elementwise_kernelILi8EZNS0_50_GLOBAL__N__2680c7bb_12_PowKernel_cu_7dd49032_300329pow_tensor_scalar_kernel_implIddEEvRNS_18TensorIteratorBaseET0_EUldE1_St5arrayIPcLm2EEEEviS6_T1_,@function
        .size           _ZN2at6native29vectorized_elementwise_kernelILi8EZNS0_50_GLOBAL__N__2680c7bb_12_PowKernel_cu_7dd49032_300329pow_tensor_scalar_kernel_implIddEEvRNS_18TensorIteratorBaseET0_EUldE1_St5arrayIPcLm2EEEEviS6_T1_,(.L_x_68320 - _ZN2at6native29vectorized_elementwise_kernelILi8EZNS0_50_GLOBAL__N__2680c7bb_12_PowKernel_cu_7dd49032_300329pow_tensor_scalar_kernel_implIddEEvRNS_18TensorIteratorBaseET0_EUldE1_St5arrayIPcLm2EEEEviS6_T1_)
        .other          _ZN2at6native29vectorized_elementwise_kernelILi8EZNS0_50_GLOBAL__N__2680c7bb_12_PowKernel_cu_7dd49032_300329pow_tensor_scalar_kernel_implIddEEvRNS_18TensorIteratorBaseET0_EUldE1_St5arrayIPcLm2EEEEviS6_T1_,@"STO_CUDA_ENTRY STV_DEFAULT"
_ZN2at6native29vectorized_elementwise_kernelILi8EZNS0_50_GLOBAL__N__2680c7bb_12_PowKernel_cu_7dd49032_300329pow_tensor_scalar_kernel_implIddEEvRNS_18TensorIteratorBaseET0_EUldE1_St5arrayIPcLm2EEEEviS6_T1_:
.text._ZN2at6native29vectorized_elementwise_kernelILi8EZNS0_50_GLOBAL__N__2680c7bb_12_PowKernel_cu_7dd49032_300329pow_tensor_scalar_kernel_implIddEEvRNS_18TensorIteratorBaseET0_EUldE1_St5arrayIPcLm2EEEEviS6_T1_:
        /* <DEDUP_REMOVED lines=81> */
[----:B------:R-:W-:Y:S05]  /*0510*/  CALL.REL.NOINC `($__internal_27_$__cuda_sm20_dblrcp_rn_slowpath_v3) ;  /* 0x0000001400bc7944 */ /* 0x000fea0003c00000 */
[----:B------:R-:W-:Y:S01]  /*0520*/  MOV R22, R4 ;  /* 0x0000000400167202 */ /* 0x000fe20000000f00 */
[----:B------:R-:W-:-:S07]  /*0530*/  IMAD.MOV.U32 R23, RZ, RZ, R5 ;  /* 0x000000ffff177224 */ /* 0x000fce00078e0005 */
.L_x_9639:
[----:B------:R-:W-:Y:S05]  /*0540*/  BSYNC.RECONVERGENT B1 ;  /* 0x0000000000017941 */ /* 0x000fea0003800200 */
.L_x_9638:
        /* <DEDUP_REMOVED lines=20> */
.L_x_9641:
[----:B------:R-:W-:Y:S05]  /*0690*/  BSYNC.RECONVERGENT B1 ;  /* 0x0000000000017941 */ /* 0x000fea0003800200 */
.L_x_9640:
        /* <DEDUP_REMOVED lines=20> */
.L_x_9643:
[----:B------:R-:W-:Y:S05]  /*07e0*/  BSYNC.RECONVERGENT B1 ;  /* 0x0000000000017941 */ /* 0x000fea0003800200 */
.L_x_9642:
        /* <DEDUP_REMOVED lines=20> */
.L_x_9645:
[----:B------:R-:W-:Y:S05]  /*0930*/  BSYNC.RECONVERGENT B1 ;  /* 0x0000000000017941 */ /* 0x000fea0003800200 */
.L_x_9644:
        /* <DEDUP_REMOVED lines=20> */
.L_x_9647:
[----:B------:R-:W-:Y:S05]  /*0a80*/  BSYNC.RECONVERGENT B1 ;  /* 0x0000000000017941 */ /* 0x000fea0003800200 */
.L_x_9646:
        /* <DEDUP_REMOVED lines=20> */
.L_x_9649:
[----:B------:R-:W-:Y:S05]  /*0bd0*/  BSYNC.RECONVERGENT B1 ;  /* 0x0000000000017941 */ /* 0x000fea0003800200 */
.L_x_9648:
        /* <DEDUP_REMOVED lines=20> */
.L_x_9651:
[----:B------:R-:W-:Y:S05]  /*0d20*/  BSYNC.RECONVERGENT B1 ;  /* 0x0000000000017941 */ /* 0x000fea0003800200 */
.L_x_9650:
        /* <DEDUP_REMOVED lines=20> */
.L_x_9653:
[----:B------:R-:W-:Y:S05]  /*0e70*/  BSYNC.RECONVERGENT B1 ;  /* 0x0000000000017941 */ /* 0x000fea0003800200 */
.L_x_9652:
        /* <DEDUP_REMOVED lines=16> */
.L_x_9656:
[----:B------:R-:W-:-:S13]  /*0f80*/  ISETP.GE.U32.AND P0, PT, R20, R21, PT ;  /* 0x000000151400720c */ /* 0x000fda0003f06070 */
[----:B------:R-:W-:Y:S05]  /*0f90*/  @P0 BRA `(.L_x_9658) ;  /* 0x0000000000300947 */ /* 0x000fea0003800000 */
[----:B0----5:R-:W0:Y:S01]  /*0fa0*/  LDC.64 R2, c[0x0][0x390] ;  /* 0x0000e400ff027b82 */ /* 0x021e220000000a00 */
[----:B------:R-:W-:Y:S02]  /*0fb0*/  IMAD.IADD R5, R30, 0x1, R20 ;  /* 0x000000011e057824 */ /* 0x000fe400078e0214 */
[----:B------:R-:W-:Y:S02]  /*0fc0*/  VIADD R20, R20, 0x80 ;  /* 0x0000008014147836 */ /* 0x000fe40000000000 */
[----:B0-----:R-:W-:-:S05]  /*0fd0*/  IMAD.WIDE.U32 R2, R5, 0x8, R2 ;  /* 0x0000000805027825 */ /* 0x001fca00078e0002 */
[----:B------:R1:W-:Y:S02]  /*0fe0*/  STG.E.64 desc[UR4][R2.64], R10 ;  /* 0x0000000a02007986 */ /* 0x0003e4000c101b04 */
.L_x_9657:
[----:B------:R-:W-:-:S13]  /*0ff0*/  ISETP.GE.U32.AND P0, PT, R20, R21, PT ;  /* 0x000000151400720c */ /* 0x000fda0003f06070 */
[----:B------:R-:W-:Y:S05]  /*1000*/  @P0 BRA `(.L_x_9659) ;  /* 0x0000000000300947 */ /* 0x000fea0003800000 */
[----:B01----:R-:W0:Y:S01]  /*1010*/  LDC.64 R2, c[0x0][0x390] ;  /* 0x0000e400ff027b82 */ /* 0x003e220000000a00 */
[----:B------:R-:W-:Y:S02]  /*1020*/  IMAD.IADD R5, R30, 0x1, R20 ;  /* 0x000000011e057824 */ /* 0x000fe400078e0214 */
[----:B------:R-:W-:Y:S02]  /*1030*/  VIADD R20, R20, 0x80 ;  /* 0x0000008014147836 */ /* 0x000fe40000000000 */
[----:B0-----:R-:W-:-:S05]  /*1040*/  IMAD.WIDE.U32 R2, R5, 0x8, R2 ;  /* 0x0000000805027825 */ /* 0x001fca00078e0002 */
[----:B------:R1:W-:Y:S02]  /*1050*/  STG.E.64 desc[UR4][R2.64], R12 ;  /* 0x0000000c02007986 */ /* 0x0003e4000c101b04 */
.L_x_9658:
[----:B------:R-:W-:-:S13]  /*1060*/  ISETP.GE.U32.AND P0, PT, R20, R21, PT ;  /* 0x000000151400720c */ /* 0x000fda0003f06070 */
[----:B------:R-:W-:Y:S05]  /*1070*/  @P0 BRA `(.L_x_9660) ;  /* 0x0000000000340947 */ /* 0x000fea0003800000 */
[----:B01---5:R-:W0:Y:S01]  /*1080*/  LDC.64 R2, c[0x0][0x390] ;  /* 0x0000e400ff027b82 */ /* 0x023e220000000a00 */
[----:B------:R-:W-:Y:S01]  /*1090*/  IADD3 R5, PT, PT, R30, R20, RZ ;  /* 0x000000141e057210 */ /* 0x000fe20007ffe0ff */
[----:B------:R-:W-:-:S04]  /*10a0*/  VIADD R20, R20, 0x80 ;  /* 0x0000008014147836 */ /* 0x000fc80000000000 */
[----:B0-----:R-:W-:-:S05]  /*10b0*/  IMAD.WIDE.U32 R2, R5, 0x8, R2 ;  /* 0x0000000805027825 */ /* 0x001fca00078e0002 */
[----:B------:R2:W-:Y:S02]  /*10c0*/  STG.E.64 desc[UR4][R2.64], R14 ;  /* 0x0000000e02007986 */ /* 0x0005e4000c101b04 */
.L_x_9659:
        /* <DEDUP_REMOVED lines=8> */
.L_x_9660:
[----:B------:R-:W-:Y:S05]  /*1150*/  BSYNC.RELIABLE B1 ;  /* 0x0000000000017941 */ /* 0x000fea0003800100 */
.L_x_9655:
[----:B------:R-:W-:-:S13]  /*1160*/  ISETP.GE.U32.AND P0, PT, R20, R21, PT ;  /* 0x000000151400720c */ /* 0x000fda0003f06070 */
[----:B012--5:R-:W0:Y:S01]  /*1170*/  @!P0 LDC.64 R2, c[0x0][0x390] ;  /* 0x0000e400ff028b82 */ /* 0x027e220000000a00 */
[----:B------:R-:W-:Y:S01]  /*1180*/  @!P0 IMAD.IADD R5, R30, 0x1, R20 ;  /* 0x000000011e058824 */ /* 0x000fe200078e0214 */
[----:B------:R-:W-:-:S03]  /*1190*/  @!P0 IADD3 R20, PT, PT, R20, 0x80, RZ ;  /* 0x0000008014148810 */ /* 0x000fc60007ffe0ff */
[----:B0-----:R-:W-:-:S05]  /*11a0*/  @!P0 IMAD.WIDE.U32 R2, R5, 0x8, R2 ;  /* 0x0000000805028825 */ /* 0x001fca00078e0002 */
[----:B------:R3:W-:Y:S02]  /*11b0*/  @!P0 STG.E.64 desc[UR4][R2.64], R18 ;  /* 0x0000001202008986 */ /* 0x0007e4000c101b04 */
.L_x_9661:
[----:B------:R-:W-:Y:S05]  /*11c0*/  BSYNC.RECONVERGENT B0 ;  /* 0x0000000000007941 */ /* 0x000fea0003800200 */
.L_x_9654:
        /* <DEDUP_REMOVED lines=8> */
.L_x_9637:
        /* <DEDUP_REMOVED lines=20> */
[----:B-----5:R-:W-:Y:S05]  /*1390*/  CALL.REL.NOINC `($__internal_27_$__cuda_sm20_dblrcp_rn_slowpath_v3) ;  /* 0x00000008001c7944 */ /* 0x020fea0003c00000 */
[----:B------:R-:W-:Y:S01]  /*13a0*/  MOV R16, R4 ;  /* 0x0000000400107202 */ /* 0x000fe20000000f00 */
[----:B------:R-:W-:-:S07]  /*13b0*/  IMAD.MOV.U32 R17, RZ, RZ, R5 ;  /* 0x000000ffff117224 */ /* 0x000fce00078e0005 */
.L_x_9663:
[----:B------:R-:W-:Y:S05]  /*13c0*/  BSYNC.RECONVERGENT B1 ;  /* 0x0000000000017941 */ /* 0x000fea0003800200 */
.L_x_9662:
        /* <DEDUP_REMOVED lines=17> */
.L_x_9665:
[----:B------:R-:W-:Y:S05]  /*14e0*/  BSYNC.RECONVERGENT B1 ;  /* 0x0000000000017941 */ /* 0x000fea0003800200 */
.L_x_9664:
        /* <DEDUP_REMOVED lines=17> */
.L_x_9667:
[----:B------:R-:W-:Y:S05]  /*1600*/  BSYNC.RECONVERGENT B1 ;  /* 0x0000000000017941 */ /* 0x000fea0003800200 */
.L_x_9666:
        /* <DEDUP_REMOVED lines=17> */
.L_x_9669:
[----:B------:R-:W-:Y:S05]  /*1720*/  BSYNC.RECONVERGENT B1 ;  /* 0x0000000000017941 */ /* 0x000fea0003800200 */
.L_x_9668:
        /* <DEDUP_REMOVED lines=17> */
.L_x_9671:
[----:B------:R-:W-:Y:S05]  /*1840*/  BSYNC.RECONVERGENT B1 ;  /* 0x0000000000017941 */ /* 0x000fea0003800200 */
.L_x_9670:
        /* <DEDUP_REMOVED lines=17> */
.L_x_9673:
[----:B------:R-:W-:Y:S05]  /*1960*/  BSYNC.RECONVERGENT B1 ;  /* 0x0000000000017941 */ /* 0x000fea0003800200 */
.L_x_9672:
        /* <DEDUP_REMOVED lines=17> */
.L_x_9675:
[----:B------:R-:W-:Y:S05]  /*1a80*/  BSYNC.RECONVERGENT B1 ;  /* 0x0000000000017941 */ /* 0x000fea0003800200 */
.L_x_9674:
        /* <DEDUP_REMOVED lines=17> */
.L_x_9677:
[----:B------:R-:W-:Y:S05]  /*1ba0*/  BSYNC.RECONVERGENT B1 ;  /* 0x0000000000017941 */ /* 0x000fea0003800200 */
.L_x_9676:
[----:B------:R-:W0:Y:S02]  /*1bb0*/  LDC.64 R2, c[0x0][0x390] ;  /* 0x0000e400ff027b82 */ /* 0x000e240000000a00 */
[----:B0-----:R-:W-:-:S04]  /*1bc0*/  IMAD.WIDE.U32 R30, R30, 0x8, R2 ;  /* 0x000000081e1e7825 */ /* 0x001fc800078e0002 */
[----:B------:R-:W-:-:S05]  /*1bd0*/  IMAD.WIDE.U32 R30, R25, 0x40, R30 ;  /* 0x00000040191e7825 */ /* 0x000fca00078e001e */
[----:B------:R-:W-:Y:S04]  /*1be0*/  STG.E.ENL2.256 desc[UR4][R30.64], R16, R20 ;  /* 0xf80000101e14797f */ /* 0x000fe8000f121804 */
[----:B------:R-:W-:Y:S01]  /*1bf0*/  STG.E.ENL2.256 desc[UR4][R30.64+0x20], R8, R12 ;  /* 0xf80001081e0c797f */ /* 0x000fe2000f121804 */
[----:B------:R-:W-:Y:S05]  /*1c00*/  EXIT ;  /* 0x000000000000794d */ /* 0x000fea0003800000 */
        .weak           $__internal_27_$__cuda_sm20_dblrcp_rn_slowpath_v3
        .type           $__internal_27_$__cuda_sm20_dblrcp_rn_slowpath_v3,@function
        .size           $__internal_27_$__cuda_sm20_dblrcp_rn_slowpath_v3,(.L_x_68320 - $__internal_27_$__cuda_sm20_dblrcp_rn_slowpath_v3)
$__internal_27_$__cuda_sm20_dblrcp_rn_slowpath_v3:
        /* <DEDUP_REMOVED lines=25> */
.L_x_9681:
        /* <DEDUP_REMOVED lines=10> */
.L_x_9679:
[----:B------:R-:W-:Y:S02]  /*1e40*/  LOP3.LUT R5, R3, 0x80000, RZ, 0xfc, !PT ;  /* 0x0008000003057812 */ /* 0x000fe400078efcff */
[----:B------:R-:W-:-:S07]  /*1e50*/  MOV R4, R2 ;  /* 0x0000000200047202 */ /* 0x000fce0000000f00 */
.L_x_9680:
[----:B------:R-:W-:Y:S05]  /*1e60*/  BSYNC.RECONVERGENT B0 ;  /* 0x0000000000007941 */ /* 0x000fea0003800200 */
.L_x_9678:
[----:B------:R-:W-:Y:S02]  /*1e70*/  IMAD.MOV.U32 R2, RZ, RZ, R24 ;  /* 0x000000ffff027224 */ /* 0x000fe400078e0018 */
[----:B------:R-:W-:-:S04]  /*1e80*/  IMAD.MOV.U32 R3, RZ, RZ, 0x0 ;  /* 0x00000000ff037424 */ /* 0x000fc800078e00ff */
[----:B------:R-:W-:Y:S05]  /*1e90*/  RET.REL.NODEC R2 `(_ZN2at6native29vectorized_elementwise_kernelILi8EZNS0_50_GLOBAL__N__2680c7bb_12_PowKernel_cu_7dd49032_300329pow_tensor_scalar_kernel_implIddEEvRNS_18TensorIteratorBaseET0_EUldE1_St5arrayIPcLm2EEEEviS6_T1_) ;  /* 0xffffffe002587950 */ /* 0x000fea0003c3ffff */
.L_x_9682:
        /* <DEDUP_REMOVED lines=14> */
.L_x_68320:


//--------------------- .text._ZN2at6native18elementwise_kernelILi128ELi4EZNS0_15gpu_kernel_implIZNS0_50_GLOBAL__N__2680c7bb_12_PowKernel_cu_7dd49032_300329pow_tensor_scalar_kernel_implIddEEvRNS_18TensorIteratorBaseET0_EUldE0_EEvS6_RKT_EUliE_EEviT1_ --------------------------
	.section	.text._ZN2at6native18elementwise_kernelILi128ELi4EZNS0_15gpu_kernel_implIZNS0_50_GLOBAL__N__2680c7bb_12_PowKernel_cu_7dd49032_300329pow_tensor_scalar_kernel_implIddEEvRNS_18TensorIteratorBaseET0_EUldE0_EEvS6_RKT_EUliE_EEviT1_,"ax",@progbits
	.align	128
        .global         _ZN2at6native18elementwise_kernelILi128ELi4EZNS0_15gpu_kernel_implIZNS0_50_GLOBAL__N__2680c7bb_12_PowKernel_cu_7dd49032_300329pow_tensor_scalar_kernel_implIddEEvRNS_18TensorIteratorBaseET0_EUldE0_EEvS6_RKT_EUliE_EEviT1_
        .type           _ZN2at6native18elementwise_kernelILi128ELi4EZNS0_15gpu_kernel_implIZNS0_50_GLOBAL__N__2680c7bb_12_PowKernel_cu_7dd49032_300329pow_tensor_scalar_kernel_implIddEEvRNS_18TensorIteratorBaseET0_EUldE0_EEvS6_RKT_EUliE_EEviT1_,@function
        .size           _ZN2at6native18elementwise_kernelILi128ELi4EZNS0_15gpu_kernel_implIZNS0_50_GLOBAL__N__2680c7bb_12_PowKernel_cu_7dd49032_300329pow_tensor_scalar_kernel_implIddEEvRNS_18TensorIteratorBaseET0_EUldE0_EEvS6_RKT_EUliE_EEviT1_,(.L_x_68517 - _ZN2at6native18elementwise_kernelILi128ELi4EZNS0_15gpu_kernel_implIZNS0_50_GLOBAL__N__2680c7bb_12_PowKernel_cu_7dd49032_300329pow_tensor_scalar_kernel_implIddEEvRNS_18TensorIteratorBaseET0_EUldE0_EEvS6_RKT_EUliE_EEviT1_)
        .other          _ZN2at6native18elementwise_kernelILi128ELi4EZNS0_15gpu_kernel_implIZNS0_50_GLOBAL__N__2680c7bb_12_PowKernel_cu_7dd49032_300329pow_tensor_scalar_kernel_implIddEEvRNS_18TensorIteratorBaseET0_EUldE0_EEvS6_RKT_EUliE_EEviT1_,@"STO_CUDA_ENTRY STV_DEFAULT"
_ZN2at6native18elementwise_kernelILi128ELi4EZNS0_15gpu_kernel_implIZNS0_50_GLOBAL__N__2680c7bb_12_PowKernel_cu_7dd49032_300329pow_tensor_scalar_kernel_implIddEEvRNS_18TensorIteratorBaseET0_EUldE0_EEvS6_RKT_EUliE_EEviT1_:
.text._ZN2at6native18elementwise_kernelILi128ELi4EZNS0_15gpu_kernel_implIZNS0_50_GLOBAL__N__2680c7bb_12_PowKernel_cu_7dd49032_300329pow_tensor_scalar_kernel_implIddEEvRNS_18TensorIteratorBaseET0_EUldE0_EEvS6_RKT_EUliE_EEviT1_:
        /* <DEDUP_REMOVED lines=319> */
.L_x_9685:
        /* <DEDUP_REMOVED lines=18> */
.L_x_9690:
[----:B------:R-:W2:Y:S02]  /*1510*/  LDG.E.U8 R2, desc[UR36][R2.64] ;  /* 0x0000002402027981 */ /* 0x000ea4000c1e1100 */
[----:B--2---:R0:W1:Y:S01]  /*1520*/  I2F.F64.U16 R4, R2 ;  /* 0x0000000200047312 */ /* 0x0040620000101800 */
[----:B------:R-:W-:Y:S05]  /*1530*/  BRA `(.L_x_9692) ;  /* 0x0000000c00607947 */ /* 0x000fea0003800000 */
.L_x_9689:
        /* <DEDUP_REMOVED lines=9> */
.L_x_9694:
[----:B------:R-:W2:Y:S02]  /*15d0*/  LDG.E R2, desc[UR36][R2.64] ;  /* 0x0000002402027981 */ /* 0x000ea4000c1e1900 */
[----:B--2---:R0:W1:Y:S01]  /*15e0*/  I2F.F64 R4, R2 ;  /* 0x0000000200047312 */ /* 0x0040620000201c00 */
[----:B------:R-:W-:Y:S05]  /*15f0*/  BRA `(.L_x_9692) ;  /* 0x0000000c00307947 */ /* 0x000fea0003800000 */
.L_x_9693:
[----:B------:R-:W2:Y:S02]  /*1600*/  LDG.E.U16 R2, desc[UR36][R2.64] ;  /* 0x0000002402027981 */ /* 0x000ea4000c1e1500 */
[----:B--2---:R0:W1:Y:S01]  /*1610*/  I2F.F64.S16 R4, R2 ;  /* 0x0000000200047312 */ /* 0x0040620000101c00 */
[----:B------:R-:W-:Y:S05]  /*1620*/  BRA `(.L_x_9692) ;  /* 0x0000000c00247947 */ /* 0x000fea0003800000 */
.L_x_9688:
        /* <DEDUP_REMOVED lines=10> */
.L_x_9696:
[----:B------:R-:W2:Y:S02]  /*16d0*/  LDG.E.U16 R0, desc[UR36][R2.64] ;  /* 0x0000002402007981 */ /* 0x000ea4000c1e1500 */
[----:B--2---:R-:W-:-:S05]  /*16e0*/  HADD2.F32 R0, -RZ, R0.H0_H0 ;  /* 0x20000000ff007230 */ /* 0x004fca0000004100 */
[----:B------:R-:W-:-:S04]  /*16f0*/  FMUL.FTZ R0, R0, 1 ;  /* 0x3f80000000007820 */ /* 0x000fc80000410000 */
[----:B------:R0:W1:Y:S01]  /*1700*/  F2F.F64.F32 R4, R0 ;  /* 0x0000000000047310 */ /* 0x0000620000201800 */
[----:B------:R-:W-:Y:S05]  /*1710*/  BRA `(.L_x_9692) ;  /* 0x0000000800e87947 */ /* 0x000fea0003800000 */
.L_x_9695:
        /* <DEDUP_REMOVED lines=10> */
.L_x_9698:
[----:B------:R-:W2:Y:S02]  /*17c0*/  LDG.E.U16 R2, desc[UR36][R2.64] ;  /* 0x0000002402027981 */ /* 0x000ea4000c1e1500 */
[----:B--2---:R-:W-:-:S05]  /*17d0*/  HADD2.F32 R0, -RZ, R2.H0_H0 ;  /* 0x20000002ff007230 */ /* 0x004fca0000004100 */
[----:B------:R-:W-:-:S04]  /*17e0*/  FMUL.FTZ R0, R0, 1 ;  /* 0x3f80000000007820 */ /* 0x000fc80000410000 */
[----:B------:R0:W1:Y:S01]  /*17f0*/  F2F.F64.F32 R4, R0 ;  /* 0x0000000000047310 */ /* 0x0000620000201800 */
[----:B------:R-:W-:Y:S05]  /*1800*/  BRA `(.L_x_9692) ;  /* 0x0000000800ac7947 */ /* 0x000fea0003800000 */
.L_x_9697:
[----:B------:R0:W5:Y:S01]  /*1810*/  LDG.E.64 R4, desc[UR36][R2.64] ;  /* 0x0000002402047981 */ /* 0x000162000c1e1b00 */
[----:B------:R-:W-:Y:S05]  /*1820*/  BRA `(.L_x_9692) ;  /* 0x0000000800a47947 */ /* 0x000fea0003800000 */
.L_x_9687:
        /* <DEDUP_REMOVED lines=13> */
.L_x_9701:
[----:B------:R0:W5:Y:S01]  /*1900*/  LDG.E.64 R4, desc[UR36][R2.64] ;  /* 0x0000002402047981 */ /* 0x000162000c1e1b00 */
[----:B------:R-:W-:Y:S05]  /*1910*/  BRA `(.L_x_9692) ;  /* 0x0000000800687947 */ /* 0x000fea0003800000 */
.L_x_9700:
        /* <DEDUP_REMOVED lines=27> */
.L_x_9703:
        /* <DEDUP_REMOVED lines=14> */
.L_x_9702:
[----:B------:R-:W2:Y:S02]  /*1bb0*/  LDG.E.U16 R0, desc[UR36][R2.64] ;  /* 0x0000002402007981 */ /* 0x000ea4000c1e1500 */
[----:B--2---:R-:W-:-:S04]  /*1bc0*/  IMAD.U32 R0, R0, 0x10000, RZ ;  /* 0x0001000000007824 */ /* 0x004fc800078e00ff */
[----:B------:R-:W-:-:S04]  /*1bd0*/  FMUL.FTZ R0, R0, 1 ;  /* 0x3f80000000007820 */ /* 0x000fc80000410000 */
[----:B------:R0:W1:Y:S01]  /*1be0*/  F2F.F64.F32 R4, R0 ;  /* 0x0000000000047310 */ /* 0x0000620000201800 */
[----:B------:R-:W-:Y:S05]  /*1bf0*/  BRA `(.L_x_9692) ;  /* 0x0000000400b07947 */ /* 0x000fea0003800000 */
.L_x_9699:
        /* <DEDUP_REMOVED lines=11> */
.L_x_9706:
        /* <DEDUP_REMOVED lines=21> */
.L_x_9708:
[----:B------:R-:W-:Y:S05]  /*1e00*/  BSYNC.RECONVERGENT B0 ;  /* 0x0000000000007941 */ /* 0x000fea0003800200 */
.L_x_9707:
[----:B------:R-:W-:Y:S02]  /*1e10*/  SHF.L.U32 R0, R0, 0x14, RZ ;  /* 0x0000001400007819 */ /* 0x000fe400000006ff */
[----:B------:R-:W-:-:S04]  /*1e20*/  LEA R2, R2, 0x3b800000, 0x17 ;  /* 0x3b80000002027811 */ /* 0x000fc800078eb8ff */
[----:B------:R-:W-:-:S05]  /*1e30*/  LOP3.LUT R0, R2, R0, R7, 0xfe, !PT ;  /* 0x0000000002007212 */ /* 0x000fca00078efe07 */
[----:B------:R-:W-:-:S04]  /*1e40*/  FMUL.FTZ R0, R0, 1 ;  /* 0x3f80000000007820 */ /* 0x000fc80000410000 */
[----:B------:R0:W1:Y:S01]  /*1e50*/  F2F.F64.F32 R4, R0 ;  /* 0x0000000000047310 */ /* 0x0000620000201800 */
[----:B------:R-:W-:Y:S05]  /*1e60*/  BRA `(.L_x_9692) ;  /* 0x0000000400147947 */ /* 0x000fea0003800000 */
.L_x_9705:
        /* <DEDUP_REMOVED lines=21> */
.L_x_9710:
[----:B------:R-:W-:Y:S05]  /*1fc0*/  BSYNC.RECONVERGENT B0 ;  /* 0x0000000000007941 */ /* 0x000fea0003800200 */
.L_x_9709:
[----:B------:R-:W-:Y:S01]  /*1fd0*/  IMAD.SHL.U32 R0, R0, 0x200000, RZ ;  /* 0x0020000000007824 */ /* 0x000fe200078e00ff */
[----:B------:R-:W-:-:S04]  /*1fe0*/  LEA R2, R2, 0x37800000, 0x17 ;  /* 0x3780000002027811 */ /* 0x000fc800078eb8ff */
[----:B------:R-:W-:-:S05]  /*1ff0*/  LOP3.LUT R0, R2, R0, R7, 0xfe, !PT ;  /* 0x0000000002007212 */ /* 0x000fca00078efe07 */
[----:B------:R-:W-:-:S04]  /*2000*/  FMUL.FTZ R0, R0, 1 ;  /* 0x3f80000000007820 */ /* 0x000fc80000410000 */
[----:B------:R0:W1:Y:S01]  /*2010*/  F2F.F64.F32 R4, R0 ;  /* 0x0000000000047310 */ /* 0x0000620000201800 */
[----:B------:R-:W-:Y:S05]  /*2020*/  BRA `(.L_x_9692) ;  /* 0x0000000000a47947 */ /* 0x000fea0003800000 */
.L_x_9704:
[----:B------:R-:W-:-:S09]  /*2030*/  UISETP.NE.AND UP0, UPT, UR4, 0x1c, UPT ;  /* 0x0000001c0400788c */ /* 0x000fd2000bf05270 */
[----:B------:R-:W-:Y:S05]  /*2040*/  BRA.U !UP0, `(.L_x_9711) ;  /* 0x0000000108947547 */ /* 0x000fea000b800000 */
[----:B------:R-:W-:-:S09]  /*2050*/  UISETP.NE.AND UP0, UPT, UR4, 0x1d, UPT ;  /* 0x0000001d0400788c */ /* 0x000fd2000bf05270 */
[----:B------:R-:W-:Y:S05]  /*2060*/  BRA.U !UP0, `(.L_x_9712) ;  /* 0x0000000108807547 */ /* 0x000fea000b800000 */
[----:B------:R-:W-:-:S09]  /*2070*/  UISETP.NE.AND UP0, UPT, UR4, 0x2c, UPT ;  /* 0x0000002c0400788c */ /* 0x000fd2000bf05270 */
[----:B------:R-:W-:Y:S05]  /*2080*/  BRA.U !UP0, `(.L_x_9713) ;  /* 0x0000000108487547 */ /* 0x000fea000b800000 */
.L_x_9691:
        /* <DEDUP_REMOVED lines=16> */
.L_x_9714:
[----:B------:R-:W-:Y:S01]  /*2190*/  CS2R R4, SRZ ;  /* 0x0000000000047805 */ /* 0x000fe2000001ff00 */
[----:B------:R-:W-:Y:S06]  /*21a0*/  BRA `(.L_x_9692) ;  /* 0x0000000000447947 */ /* 0x000fec0003800000 */
.L_x_9713:
        /* <DEDUP_REMOVED lines=10> */
[----:B------:R2:W3:Y:S01]  /*2250*/  @P0 F2F.F64.F32 R4, R0 ;  /* 0x0000000000040310 */ /* 0x0004e20000201800 */
[----:B------:R-:W-:Y:S05]  /*2260*/  BRA `(.L_x_9692) ;  /* 0x0000000000147947 */ /* 0x000fea0003800000 */
.L_x_9712:
[----:B------:R-:W2:Y:S02]  /*2270*/  LDG.E.64 R4, desc[UR36][R2.64] ;  /* 0x0000002402047981 */ /* 0x000ea4000c1e1b00 */
[----:B--2---:R-:W4:Y:S01]  /*2280*/  I2F.F64.U64 R4, R4 ;  /* 0x0000000400047312 */ /* 0x004f220000301800 */
[----:B------:R-:W-:Y:S05]  /*2290*/  BRA `(.L_x_9692) ;  /* 0x0000000000087947 */ /* 0x000fea0003800000 */
.L_x_9711:
[----:B------:R-:W2:Y:S02]  /*22a0*/  LDG.E R2, desc[UR36][R2.64] ;  /* 0x0000002402027981 */ /* 0x000ea4000c1e1900 */
[----:B--2---:R0:W1:Y:S02]  /*22b0*/  I2F.F64.U32 R4, R2 ;  /* 0x0000000200047312 */ /* 0x0040640000201800 */
.L_x_9692:
[----:B------:R-:W-:Y:S05]  /*22c0*/  BSYNC.RECONVERGENT B6 ;  /* 0x0000000000067941 */ /* 0x000fea0003800200 */
.L_x_9686:
[----:B------:R-:W2:Y:S01]  /*22d0*/  LDCU.64 UR6, c[0x0][0x580] ;  /* 0x0000b000ff0677ac */ /* 0x000ea20008000a00 */
[----:B01-345:R-:W-:Y:S01]  /*22e0*/  DMUL R6, R4, R4 ;  /* 0x0000000404067228 */ /* 0x03bfe20000000000 */
[----:B------:R-:W-:-:S04]  /*22f0*/  UPRMT UR4, UR41, 0x9910, URZ ;  /* 0x0000991029047896 */ /* 0x000fc800080000ff */
[----:B------:R-:W-:-:S03]  /*2300*/  UISETP.GT.AND UP0, UPT, UR4, 0x9, UPT ;  /* 0x000000090400788c */ /* 0x000fc6000bf04270 */
[----:B------:R-:W-:Y:S01]  /*2310*/  DMUL R4, R6, R4 ;  /* 0x0000000406047228 */ /* 0x000fe20000000000 */
[----:B--2---:R-:W-:-:S05]  /*2320*/  IADD3 R2, P0, PT, R16, UR6, RZ ;  /* 0x0000000610027c10 */ /* 0x004fca000ff1e0ff */
        /* <DEDUP_REMOVED lines=13> */
.L_x_9718:
[----:B------:R-:W0:Y:S02]  /*2400*/  F2I.S64.F64.TRUNC R4, R4 ;  /* 0x0000000400047311 */ /* 0x000e24000030d900 */
[----:B0-----:R-:W-:-:S05]  /*2410*/  MOV R7, R4 ;  /* 0x0000000400077202 */ /* 0x001fca0000000f00 */
[----:B------:R0:W-:Y:S01]  /*2420*/  STG.E.U8 desc[UR36][R2.64], R7 ;  /* 0x0000000702007986 */ /* 0x0001e2000c101124 */
[----:B------:R-:W-:Y:S05]  /*2430*/  BRA `(.L_x_9720) ;  /* 0x0000000c00e47947 */ /* 0x000fea0003800000 */
.L_x_9717:
        /* <DEDUP_REMOVED lines=9> */
.L_x_9722:
[----:B------:R-:W0:Y:S02]  /*24d0*/  F2I.F64.TRUNC R5, R4 ;  /* 0x0000000400057311 */ /* 0x000e24000030d100 */
[----:B0-----:R0:W-:Y:S01]  /*24e0*/  STG.E desc[UR36][R2.64], R5 ;  /* 0x0000000502007986 */ /* 0x0011e2000c101924 */
[----:B------:R-:W-:Y:S05]  /*24f0*/  BRA `(.L_x_9720) ;  /* 0x0000000c00b47947 */ /* 0x000fea0003800000 */
.L_x_9721:
[----:B------:R-:W0:Y:S02]  /*2500*/  F2I.F64.TRUNC R5, R4 ;  /* 0x0000000400057311 */ /* 0x000e24000030d100 */
[----:B0-----:R0:W-:Y:S01]  /*2510*/  STG.E.U16 desc[UR36][R2.64], R5 ;  /* 0x0000000502007986 */ /* 0x0011e2000c101524 */
[----:B------:R-:W-:Y:S05]  /*2520*/  BRA `(.L_x_9720) ;  /* 0x0000000c00a87947 */ /* 0x000fea0003800000 */
.L_x_9716:
        /* <DEDUP_REMOVED lines=13> */
.L_x_9724:
        /* <DEDUP_REMOVED lines=8> */
.L_x_9723:
        /* <DEDUP_REMOVED lines=14> */
.L_x_9726:
        /* <DEDUP_REMOVED lines=9> */
.L_x_9725:
[----:B------:R0:W-:Y:S01]  /*27f0*/  STG.E.64 desc[UR36][R2.64], R4 ;  /* 0x0000000402007986 */ /* 0x0001e2000c101b24 */
[----:B------:R-:W-:Y:S05]  /*2800*/  BRA `(.L_x_9720) ;  /* 0x0000000800f07947 */ /* 0x000fea0003800000 */
.L_x_9715:
        /* <DEDUP_REMOVED lines=12> */
.L_x_9729:
[----:B------:R-:W-:-:S05]  /*28d0*/  CS2R R6, SRZ ;  /* 0x0000000000067805 */ /* 0x000fca000001ff00 */
[----:B------:R0:W-:Y:S01]  /*28e0*/  STG.E.128 desc[UR36][R2.64], R4 ;  /* 0x0000000402007986 */ /* 0x0001e2000c101d24 */
[----:B------:R-:W-:Y:S05]  /*28f0*/  BRA `(.L_x_9720) ;  /* 0x0000000800b47947 */ /* 0x000fea0003800000 */
.L_x_9728:
        /* <DEDUP_REMOVED lines=23> */
.L_x_9733:
[----:B------:R-:W-:Y:S05]  /*2a70*/  BSYNC.RECONVERGENT B0 ;  /* 0x0000000000007941 */ /* 0x000fea0003800200 */
.L_x_9732:
[----:B------:R-:W-:-:S05]  /*2a80*/  LOP3.LUT R7, R0, 0x80, R7, 0xf8, !PT ;  /* 0x0000008000077812 */ /* 0x000fca00078ef807 */
[----:B------:R0:W-:Y:S01]  /*2a90*/  STG.E.U8 desc[UR36][R2.64], R7 ;  /* 0x0000000702007986 */ /* 0x0001e2000c101124 */
[----:B------:R-:W-:Y:S05]  /*2aa0*/  BRA `(.L_x_9720) ;  /* 0x0000000800487947 */ /* 0x000fea0003800000 */
.L_x_9731:
        /* <DEDUP_REMOVED lines=19> */
.L_x_9735:
[----:B------:R-:W-:Y:S05]  /*2be0*/  BSYNC.RECONVERGENT B0 ;  /* 0x0000000000007941 */ /* 0x000fea0003800200 */
.L_x_9734:
[----:B------:R-:W-:-:S05]  /*2bf0*/  LOP3.LUT R7, R0, 0x80, R7, 0xf8, !PT ;  /* 0x0000008000077812 */ /* 0x000fca00078ef807 */
[----:B------:R0:W-:Y:S01]  /*2c00*/  STG.E.U8 desc[UR36][R2.64], R7 ;  /* 0x0000000702007986 */ /* 0x0001e2000c101124 */
[----:B------:R-:W-:Y:S05]  /*2c10*/  BRA `(.L_x_9720) ;  /* 0x0000000400ec7947 */ /* 0x000fea0003800000 */
.L_x_9730:
[----:B------:R-:W-:Y:S01]  /*2c20*/  UMOV UR4, 0xf0000000 ;  /* 0xf000000000047882 */ /* 0x000fe20000000000 */
[----:B------:R-:W-:Y:S01]  /*2c30*/  UMOV UR5, 0x380fffff ;  /* 0x380fffff00057882 */ /* 0x000fe20000000000 */
[----:B------:R-:W0:Y:S01]  /*2c40*/  F2F.F32.F64 R0, R4 ;  /* 0x0000000400007310 */ /* 0x000e220000301000 */
[----:B------:R-:W-:-:S14]  /*2c50*/  DSETP.GEU.AND P0, PT, |R4|, UR4, PT ;  /* 0x0000000404007e2a */ /* 0x000fdc000bf0e200 */
[----:B0-----:R-:W-:-:S05]  /*2c60*/  @!P0 FMUL R0, R0, 1.175494350822287508e-38 ;  /* 0x0080000000008820 */ /* 0x001fca0000400000 */
[----:B------:R-:W-:-:S05]  /*2c70*/  F2FP.BF16.F32.PACK_AB R0, RZ, R0 ;  /* 0x00000000ff00723e */ /* 0x000fca00000010ff */
[----:B------:R0:W-:Y:S01]  /*2c80*/  STG.E.U16 desc[UR36][R2.64], R0 ;  /* 0x0000000002007986 */ /* 0x0001e2000c101524 */
[----:B------:R-:W-:Y:S05]  /*2c90*/  BRA `(.L_x_9720) ;  /* 0x0000000400cc7947 */ /* 0x000fea0003800000 */
.L_x_9727:
        /* <DEDUP_REMOVED lines=11> */
.L_x_9738:
        /* <DEDUP_REMOVED lines=17> */
.L_x_9741:
[----:B------:R-:W-:-:S04]  /*2e60*/  SHF.R.U32.HI R0, RZ, 0x14, R7 ;  /* 0x00000014ff007819 */ /* 0x000fc80000011607 */
[----:B------:R-:W-:-:S04]  /*2e70*/  LOP3.LUT R0, R0, 0x1, RZ, 0xc0, !PT ;  /* 0x0000000100007812 */ /* 0x000fc800078ec0ff */
[----:B------:R-:W-:-:S04]  /*2e80*/  IADD3 R0, PT, PT, R7, 0x487ffff, R0 ;  /* 0x0487ffff07007810 */ /* 0x000fc80007ffe000 */
[----:B------:R-:W-:-:S04]  /*2e90*/  SHF.R.U32.HI R0, RZ, 0x14, R0 ;  /* 0x00000014ff007819 */ /* 0x000fc80000011600 */
[----:B------:R-:W-:-:S07]  /*2ea0*/  LOP3.LUT R4, R0, 0xff, RZ, 0xc0, !PT ;  /* 0x000000ff00047812 */ /* 0x000fce00078ec0ff */
.L_x_9742:
[----:B------:R-:W-:-:S04]  /*2eb0*/  SHF.R.U32.HI R5, RZ, 0x18, R7 ;  /* 0x00000018ff057819 */ /* 0x000fc80000011607 */
[----:B------:R-:W-:-:S04]  /*2ec0*/  LOP3.LUT R4, R4, 0x80, R5, 0xf8, !PT ;  /* 0x0000008004047812 */ /* 0x000fc800078ef805 */
[----:B------:R-:W-:-:S07]  /*2ed0*/  PRMT R0, R4, 0x7610, R0 ;  /* 0x0000761004007816 */ /* 0x000fce0000000000 */
.L_x_9740:
[----:B------:R-:W-:Y:S05]  /*2ee0*/  BSYNC.RECONVERGENT B0 ;  /* 0x0000000000007941 */ /* 0x000fea0003800200 */
.L_x_9739:
[----:B------:R4:W-:Y:S01]  /*2ef0*/  STG.E.U8 desc[UR36][R2.64], R0 ;  /* 0x0000000002007986 */ /* 0x0009e2000c101124 */
[----:B------:R-:W-:Y:S05]  /*2f00*/  BRA `(.L_x_9720) ;  /* 0x0000000400307947 */ /* 0x000fea0003800000 */
.L_x_9737:
        /* <DEDUP_REMOVED lines=17> */
.L_x_9745:
[----:B------:R-:W-:-:S04]  /*3020*/  SHF.R.U32.HI R0, RZ, 0x15, R7 ;  /* 0x00000015ff007819 */ /* 0x000fc80000011607 */
[----:B------:R-:W-:-:S04]  /*3030*/  LOP3.LUT R0, R0, 0x1, RZ, 0xc0, !PT ;  /* 0x0000000100007812 */ /* 0x000fc800078ec0ff */
[----:B------:R-:W-:-:S04]  /*3040*/  IADD3 R0, PT, PT, R7, 0x88fffff, R0 ;  /* 0x088fffff07007810 */ /* 0x000fc80007ffe000 */
[----:B------:R-:W-:-:S04]  /*3050*/  SHF.R.U32.HI R0, RZ, 0x15, R0 ;  /* 0x00000015ff007819 */ /* 0x000fc80000011600 */
[----:B------:R-:W-:-:S07]  /*3060*/  LOP3.LUT R4, R0, 0xff, RZ, 0xc0, !PT ;  /* 0x000000ff00047812 */ /* 0x000fce00078ec0ff */
.L_x_9746:
[----:B------:R-:W-:-:S04]  /*3070*/  SHF.R.U32.HI R5, RZ, 0x18, R7 ;  /* 0x00000018ff057819 */ /* 0x000fc80000011607 */
[----:B------:R-:W-:-:S04]  /*3080*/  LOP3.LUT R4, R4, 0x80, R5, 0xf8, !PT ;  /* 0x0000008004047812 */ /* 0x000fc800078ef805 */
[----:B------:R-:W-:-:S07]  /*3090*/  PRMT R0, R4, 0x7610, R0 ;  /* 0x0000761004007816 */ /* 0x000fce0000000000 */
.L_x_9744:
[----:B------:R-:W-:Y:S05]  /*30a0*/  BSYNC.RECONVERGENT B0 ;  /* 0x0000000000007941 */ /* 0x000fea0003800200 */
.L_x_9743:
[----:B------:R3:W-:Y:S01]  /*30b0*/  STG.E.U8 desc[UR36][R2.64], R0 ;  /* 0x0000000002007986 */ /* 0x0007e2000c101124 */
[----:B------:R-:W-:Y:S05]  /*30c0*/  BRA `(.L_x_9720) ;  /* 0x0000000000c07947 */ /* 0x000fea0003800000 */
.L_x_9736:
[----:B------:R-:W-:-:S09]  /*30d0*/  UISETP.NE.AND UP0, UPT, UR4, 0x1c, UPT ;  /* 0x0000001c0400788c */ /* 0x000fd2000bf05270 */
[----:B------:R-:W-:Y:S05]  /*30e0*/  BRA.U !UP0, `(.L_x_9747) ;  /* 0x0000000108b07547 */ /* 0x000fea000b800000 */
[----:B------:R-:W-:-:S09]  /*30f0*/  UISETP.NE.AND UP0, UPT, UR4, 0x1d, UPT ;  /* 0x0000001d0400788c */ /* 0x000fd2000bf05270 */
[----:B------:R-:W-:Y:S05]  /*3100*/  BRA.U !UP0, `(.L_x_9748) ;  /* 0x00000001089c7547 */ /* 0x000fea000b800000 */
[----:B------:R-:W-:-:S09]  /*3110*/  UISETP.NE.AND UP0, UPT, UR4, 0x2c, UPT ;  /* 0x0000002c0400788c */ /* 0x000fd2000bf05270 */
[----:B------:R-:W-:Y:S05]  /*3120*/  BRA.U !UP0, `(.L_x_9749) ;  /* 0x0000000108447547 */ /* 0x000fea000b800000 */
.L_x_9719:
        /* <DEDUP_REMOVED lines=16> */
.L_x_9750:
[----:B------:R-:W-:Y:S05]  /*3230*/  BRA `(.L_x_9720) ;  /* 0x0000000000647947 */ /* 0x000fea0003800000 */
.L_x_9749:
        /* <DEDUP_REMOVED lines=20> */
.L_x_9748:
[----:B------:R-:W0:Y:S02]  /*3380*/  F2I.U64.F64.TRUNC R4, R4 ;  /* 0x0000000400047311 */ /* 0x000e24000030d800 */
[----:B0-----:R1:W-:Y:S01]  /*3390*/  STG.E.64 desc[UR36][R2.64], R4 ;  /* 0x0000000402007986 */ /* 0x0013e2000c101b24 */
[----:B------:R-:W-:Y:S05]  /*33a0*/  BRA `(.L_x_9720) ;  /* 0x0000000000087947 */ /* 0x000fea0003800000 */
.L_x_9747:
[----:B------:R-:W0:Y:S02]  /*33b0*/  F2I.U32.F64.TRUNC R5, R4 ;  /* 0x0000000400057311 */ /* 0x000e24000030d000 */
[----:B0-----:R0:W-:Y:S02]  /*33c0*/  STG.E desc[UR36][R2.64], R5 ;  /* 0x0000000502007986 */ /* 0x0011e4000c101924 */
.L_x_9720:
[----:B------:R-:W-:-:S07]  /*33d0*/  VIADD R17, R17, 0x80 ;  /* 0x0000008011117836 */ /* 0x000fce0000000000 */
.L_x_9684:
[----:B------:R-:W-:Y:S05]  /*33e0*/  BSYNC.RECONVERGENT B7 ;  /* 0x0000000000077941 */ /* 0x000fea0003800200 */
.L_x_9683:
        /* <DEDUP_REMOVED lines=307> */
.L_x_9753:
[----:B------:R-:W1:Y:S01]  /*4720*/  LDCU.64 UR6, c[0x0][0x588] ;  /* 0x0000b100ff0677ac */ /* 0x000e620008000a00 */
[----:B------:R-:W-:Y:S01]  /*4730*/  BSSY.RECONVERGENT B6, `(.L_x_9754) ;  /* 0x00000ec000067945 */ /* 0x000fe20003800200 */
[----:B------:R-:W-:-:S04]  /*4740*/  UPRMT UR4, UR42, 0x9910, URZ ;  /* 0x000099102a047896 */ /* 0x000fc800080000ff */
[----:B------:R-:W-:Y:S01]  /*4750*/  UISETP.GT.AND UP0, UPT, UR4, 0x9, UPT ;  /* 0x000000090400788c */ /* 0x000fe2000bf04270 */
[----:B-12---:R-:W-:-:S05]  /*4760*/  IADD3 R2, P0, PT, R0, UR6, RZ ;  /* 0x0000000600027c10 */ /* 0x006fca000ff1e0ff */
        /* <DEDUP_REMOVED lines=13> */
.L_x_9758:
[----:B------:R-:W2:Y:S02]  /*4840*/  LDG.E.U8 R2, desc[UR36][R2.64] ;  /* 0x0000002402027981 */ /* 0x000ea4000c1e1100 */
[----:B--2---:R0:W1:Y:S01]  /*4850*/  I2F.F64.U16 R4, R2 ;  /* 0x0000000200047312 */ /* 0x0040620000101800 */
[----:B------:R-:W-:Y:S05]  /*4860*/  BRA `(.L_x_9760) ;  /* 0x0000000c00607947 */ /* 0x000fea0003800000 */
.L_x_9757:
        /* <DEDUP_REMOVED lines=9> */
.L_x_9762:
[----:B------:R-:W2:Y:S02]  /*4900*/  LDG.E R2, desc[UR36][R2.64] ;  /* 0x0000002402027981 */ /* 0x000ea4000c1e1900 */
[----:B--2---:R0:W1:Y:S01]  /*4910*/  I2F.F64 R4, R2 ;  /* 0x0000000200047312 */ /* 0x0040620000201c00 */
[----:B------:R-:W-:Y:S05]  /*4920*/  BRA `(.L_x_9760) ;  /* 0x0000000c00307947 */ /* 0x000fea0003800000 */
.L_x_9761:
[----:B------:R-:W2:Y:S02]  /*4930*/  LDG.E.U16 R2, desc[UR36][R2.64] ;  /* 0x0000002402027981 */ /* 0x000ea4000c1e1500 */
[----:B--2---:R0:W1:Y:S01]  /*4940*/  I2F.F64.S16 R4, R2 ;  /* 0x0000000200047312 */ /* 0x0040620000101c00 */
[----:B------:R-:W-:Y:S05]  /*4950*/  BRA `(.L_x_9760) ;  /* 0x0000000c00247947 */ /* 0x000fea0003800000 */
.L_x_9756:
        /* <DEDUP_REMOVED lines=10> */
.L_x_9764:
[----:B------:R-:W2:Y:S02]  /*4a00*/  LDG.E.U16 R0, desc[UR36][R2.64] ;  /* 0x0000002402007981 */ /* 0x000ea4000c1e1500 */
[----:B--2---:R-:W-:-:S05]  /*4a10*/  HADD2.F32 R0, -RZ, R0.H0_H0 ;  /* 0x20000000ff007230 */ /* 0x004fca0000004100 */
[----:B------:R-:W-:-:S04]  /*4a20*/  FMUL.FTZ R0, R0, 1 ;  /* 0x3f80000000007820 */ /* 0x000fc80000410000 */
[----:B------:R0:W1:Y:S01]  /*4a30*/  F2F.F64.F32 R4, R0 ;  /* 0x0000000000047310 */ /* 0x0000620000201800 */
[----:B------:R-:W-:Y:S05]  /*4a40*/  BRA `(.L_x_9760) ;  /* 0x0000000800e87947 */ /* 0x000fea0003800000 */
.L_x_9763:
        /* <DEDUP_REMOVED lines=10> */
.L_x_9766:
[----:B------:R-:W2:Y:S02]  /*4af0*/  LDG.E.U16 R2, desc[UR36][R2.64] ;  /* 0x0000002402027981 */ /* 0x000ea4000c1e1500 */
[----:B--2---:R-:W-:-:S05]  /*4b00*/  HADD2.F32 R0, -RZ, R2.H0_H0 ;  /* 0x20000002ff007230 */ /* 0x004fca0000004100 */
[----:B------:R-:W-:-:S04]  /*4b10*/  FMUL.FTZ R0, R0, 1 ;  /* 0x3f80000000007820 */ /* 0x000fc80000410000 */
[----:B------:R0:W1:Y:S01]  /*4b20*/  F2F.F64.F32 R4, R0 ;  /* 0x0000000000047310 */ /* 0x0000620000201800 */
[----:B------:R-:W-:Y:S05]  /*4b30*/  BRA `(.L_x_9760) ;  /* 0x0000000800ac7947 */ /* 0x000fea0003800000 */
.L_x_9765:
[----:B------:R0:W5:Y:S01]  /*4b40*/  LDG.E.64 R4, desc[UR36][R2.64] ;  /* 0x0000002402047981 */ /* 0x000162000c1e1b00 */
[----:B------:R-:W-:Y:S05]  /*4b50*/  BRA `(.L_x_9760) ;  /* 0x0000000800a47947 */ /* 0x000fea0003800000 */
.L_x_9755:
        /* <DEDUP_REMOVED lines=13> */
.L_x_9769:
[----:B------:R0:W5:Y:S01]  /*4c30*/  LDG.E.64 R4, desc[UR36][R2.64] ;  /* 0x0000002402047981 */ /* 0x000162000c1e1b00 */
[----:B------:R-:W-:Y:S05]  /*4c40*/  BRA `(.L_x_9760) ;  /* 0x0000000800687947 */ /* 0x000fea0003800000 */
.L_x_9768:
        /* <DEDUP_REMOVED lines=27> */
.L_x_9771:
        /* <DEDUP_REMOVED lines=14> */
.L_x_9770:
[----:B------:R-:W2:Y:S02]  /*4ee0*/  LDG.E.U16 R0, desc[UR36][R2.64] ;  /* 0x0000002402007981 */ /* 0x000ea4000c1e1500 */
[----:B--2---:R-:W-:-:S05]  /*4ef0*/  SHF.L.U32 R0, R0, 0x10, RZ ;  /* 0x0000001000007819 */ /* 0x004fca00000006ff */
[----:B------:R-:W-:-:S04]  /*4f00*/  FMUL.FTZ R0, R0, 1 ;  /* 0x3f80000000007820 */ /* 0x000fc80000410000 */
[----:B------:R3:W4:Y:S01]  /*4f10*/  F2F.F64.F32 R4, R0 ;  /* 0x0000000000047310 */ /* 0x0007220000201800 */
[----:B------:R-:W-:Y:S05]  /*4f20*/  BRA `(.L_x_9760) ;  /* 0x0000000400b07947 */ /* 0x000fea0003800000 */
.L_x_9767:
        /* <DEDUP_REMOVED lines=11> */
.L_x_9774:
        /* <DEDUP_REMOVED lines=21> */
.L_x_9776:
[----:B------:R-:W-:Y:S05]  /*5130*/  BSYNC.RECONVERGENT B0 ;  /* 0x0000000000007941 */ /* 0x000fea0003800200 */
.L_x_9775:
[----:B------:R-:W-:Y:S01]  /*5140*/  IMAD.SHL.U32 R0, R0, 0x100000, RZ ;  /* 0x0010000000007824 */ /* 0x000fe200078e00ff */
[----:B------:R-:W-:-:S04]  /*5150*/  LEA R2, R2, 0x3b800000, 0x17 ;  /* 0x3b80000002027811 */ /* 0x000fc800078eb8ff */
[----:B------:R-:W-:-:S05]  /*5160*/  LOP3.LUT R0, R2, R0, R7, 0xfe, !PT ;  /* 0x0000000002007212 */ /* 0x000fca00078efe07 */
[----:B------:R-:W-:-:S04]  /*5170*/  FMUL.FTZ R0, R0, 1 ;  /* 0x3f80000000007820 */ /* 0x000fc80000410000 */
[----:B------:R0:W1:Y:S01]  /*5180*/  F2F.F64.F32 R4, R0 ;  /* 0x0000000000047310 */ /* 0x0000620000201800 */
[----:B------:R-:W-:Y:S05]  /*5190*/  BRA `(.L_x_9760) ;  /* 0x0000000400147947 */ /* 0x000fea0003800000 */
.L_x_9773:
        /* <DEDUP_REMOVED lines=21> */
.L_x_9778:
[----:B------:R-:W-:Y:S05]  /*52f0*/  BSYNC.RECONVERGENT B0 ;  /* 0x0000000000007941 */ /* 0x000fea0003800200 */
.L_x_9777:
[----:B------:R-:W-:Y:S02]  /*5300*/  SHF.L.U32 R0, R0, 0x15, RZ ;  /* 0x0000001500007819 */ /* 0x000fe400000006ff */
[----:B------:R-:W-:-:S04]  /*5310*/  LEA R2, R2, 0x37800000, 0x17 ;  /* 0x3780000002027811 */ /* 0x000fc800078eb8ff */
[----:B------:R-:W-:-:S05]  /*5320*/  LOP3.LUT R0, R2, R0, R7, 0xfe, !PT ;  /* 0x0000000002007212 */ /* 0x000fca00078efe07 */
[----:B------:R-:W-:-:S04]  /*5330*/  FMUL.FTZ R0, R0, 1 ;  /* 0x3f80000000007820 */ /* 0x000fc80000410000 */
[----:B------:R0:W1:Y:S01]  /*5340*/  F2F.F64.F32 R4, R0 ;  /* 0x0000000000047310 */ /* 0x0000620000201800 */
[----:B------:R-:W-:Y:S05]  /*5350*/  BRA `(.L_x_9760) ;  /* 0x0000000000a47947 */ /* 0x000fea0003800000 */
.L_x_9772:
        /* <DEDUP_REMOVED lines=18> */
.L_x_9759:
[----:B------:R-:W-:Y:S01]  /*5480*/  MOV R2, 0x0 ;  /* 0x0000000000027802 */ /* 0x000fe20000000f00 */
        /* <DEDUP_REMOVED lines=15> */
.L_x_9781:
[----:B------:R-:W-:Y:S01]  /*5580*/  CS2R R4, SRZ ;  /* 0x0000000000047805 */ /* 0x000fe2000001ff00 */
[----:B------:R-:W-:Y:S06]  /*5590*/  BRA `(.L_x_9760) ;  /* 0x0000000000147947 */ /* 0x000fec0003800000 */
.L_x_9780:
[----:B------:R-:W2:Y:S02]  /*55a0*/  LDG.E.64 R4, desc[UR36][R2.64] ;  /* 0x0000002402047981 */ /* 0x000ea4000c1e1b00 */
[----:B--2---:R-:W0:Y:S01]  /*55b0*/  I2F.F64.U64 R4, R4 ;  /* 0x0000000400047312 */ /* 0x004e220000301800 */
[----:B------:R-:W-:Y:S05]  /*55c0*/  BRA `(.L_x_9760) ;  /* 0x0000000000087947 */ /* 0x000fea0003800000 */
.L_x_9779:
[----:B------:R-:W2:Y:S02]  /*55d0*/  LDG.E R2, desc[UR36][R2.64] ;  /* 0x0000002402027981 */ /* 0x000ea4000c1e1900 */
[----:B--2---:R0:W1:Y:S02]  /*55e0*/  I2F.F64.U32 R4, R2 ;  /* 0x0000000200047312 */ /* 0x0040640000201800 */
.L_x_9760:
[----:B------:R-:W-:Y:S05]  /*55f0*/  BSYNC.RECONVERGENT B6 ;  /* 0x0000000000067941 */ /* 0x000fea0003800200 */
.L_x_9754:
[----:B------:R-:W3:Y:S01]  /*5600*/  LDCU.64 UR6, c[0x0][0x580] ;  /* 0x0000b000ff0677ac */ /* 0x000ee20008000a00 */
[----:B012-45:R-:W-:Y:S01]  /*5610*/  DMUL R6, R4, R4 ;  /* 0x0000000404067228 */ /* 0x037fe20000000000 */
[----:B------:R-:W-:-:S04]  /*5620*/  UPRMT UR4, UR41, 0x9910, URZ ;  /* 0x0000991029047896 */ /* 0x000fc800080000ff */
[----:B------:R-:W-:-:S03]  /*5630*/  UISETP.GT.AND UP0, UPT, UR4, 0x9, UPT ;  /* 0x000000090400788c */ /* 0x000fc6000bf04270 */
[----:B------:R-:W-:Y:S01]  /*5640*/  DMUL R4, R6, R4 ;  /* 0x0000000406047228 */ /* 0x000fe20000000000 */
[----:B---3--:R-:W-:-:S05]  /*5650*/  IADD3 R2, P0, PT, R16, UR6, RZ ;  /* 0x0000000610027c10 */ /* 0x008fca000ff1e0ff */
        /* <DEDUP_REMOVED lines=13> */
.L_x_9785:
[----:B------:R-:W0:Y:S02]  /*5730*/  F2I.S64.F64.TRUNC R4, R4 ;  /* 0x0000000400047311 */ /* 0x000e24000030d900 */
[----:B0-----:R-:W-:-:S05]  /*5740*/  MOV R7, R4 ;  /* 0x0000000400077202 */ /* 0x001fca0000000f00 */
[----:B------:R3:W-:Y:S01]  /*5750*/  STG.E.U8 desc[UR36][R2.64], R7 ;  /* 0x0000000702007986 */ /* 0x0007e2000c101124 */
[----:B------:R-:W-:Y:S05]  /*5760*/  BRA `(.L_x_9787) ;  /* 0x0000000c00e07947 */ /* 0x000fea0003800000 */
.L_x_9784:
        /* <DEDUP_REMOVED lines=9> */
.L_x_9789:
[----:B------:R-:W0:Y:S02]  /*5800*/  F2I.F64.TRUNC R5, R4 ;  /* 0x0000000400057311 */ /* 0x000e24000030d100 */
[----:B0-----:R2:W-:Y:S01]  /*5810*/  STG.E desc[UR36][R2.64], R5 ;  /* 0x0000000502007986 */ /* 0x0015e2000c101924 */
[----:B------:R-:W-:Y:S05]  /*5820*/  BRA `(.L_x_9787) ;  /* 0x0000000c00b07947 */ /* 0x000fea0003800000 */
.L_x_9788:
[----:B------:R-:W0:Y:S02]  /*5830*/  F2I.F64.TRUNC R5, R4 ;  /* 0x0000000400057311 */ /* 0x000e24000030d100 */
[----:B0-----:R0:W-:Y:S01]  /*5840*/  STG.E.U16 desc[UR36][R2.64], R5 ;  /* 0x0000000502007986 */ /* 0x0011e2000c101524 */
[----:B------:R-:W-:Y:S05]  /*5850*/  BRA `(.L_x_9787) ;  /* 0x0000000c00a47947 */ /* 0x000fea0003800000 */
.L_x_9783:
        /* <DEDUP_REMOVED lines=13> */
.L_x_9791:
        /* <DEDUP_REMOVED lines=8> */
.L_x_9790:
        /* <DEDUP_REMOVED lines=14> */
.L_x_9793:
        /* <DEDUP_REMOVED lines=9> */
.L_x_9792:
[----:B------:R0:W-:Y:S01]  /*5b20*/  STG.E.64 desc[UR36][R2.64], R4 ;  /* 0x0000000402007986 */ /* 0x0001e2000c101b24 */
[----:B------:R-:W-:Y:S05]  /*5b30*/  BRA `(.L_x_9787) ;  /* 0x0000000800ec7947 */ /* 0x000fea0003800000 */
.L_x_9782:
        /* <DEDUP_REMOVED lines=13> */
.L_x_9797:
        /* <DEDUP_REMOVED lines=22> */
.L_x_9800:
[----:B------:R-:W-:-:S04]  /*5d70*/  SHF.R.U32.HI R5, RZ, 0x18, R7 ;  /* 0x00000018ff057819 */ /* 0x000fc80000011607 */
[----:B------:R-:W-:-:S07]  /*5d80*/  LOP3.LUT R0, R0, 0x80, R5, 0xf8, !PT ;  /* 0x0000008000007812 */ /* 0x000fce00078ef805 */
.L_x_9799:
[----:B------:R-:W-:Y:S05]  /*5d90*/  BSYNC.RECONVERGENT B0 ;  /* 0x0000000000007941 */ /* 0x000fea0003800200 */
.L_x_9798:
[----:B------:R0:W-:Y:S01]  /*5da0*/  STG.E.U8 desc[UR36][R2.64], R0 ;  /* 0x0000000002007986 */ /* 0x0001e2000c101124 */
[----:B------:R-:W-:Y:S05]  /*5db0*/  BRA `(.L_x_9787) ;  /* 0x00000008004c7947 */ /* 0x000fea0003800000 */
.L_x_9796:
        /* <DEDUP_REMOVED lines=22> */
.L_x_9803:
[----:B------:R-:W-:-:S04]  /*5f20*/  SHF.R.U32.HI R5, RZ, 0x18, R7 ;  /* 0x00000018ff057819 */ /* 0x000fc80000011607 */
[----:B------:R-:W-:-:S07]  /*5f30*/  LOP3.LUT R0, R0, 0x80, R5, 0xf8, !PT ;  /* 0x0000008000007812 */ /* 0x000fce00078ef805 */
.L_x_9802:
[----:B------:R-:W-:Y:S05]  /*5f40*/  BSYNC.RECONVERGENT B0 ;  /* 0x0000000000007941 */ /* 0x000fea0003800200 */
.L_x_9801:
[----:B------:R0:W-:Y:S01]  /*5f50*/  STG.E.U8 desc[UR36][R2.64], R0 ;  /* 0x0000000002007986 */ /* 0x0001e2000c101124 */
[----:B------:R-:W-:Y:S05]  /*5f60*/  BRA `(.L_x_9787) ;  /* 0x0000000400e07947 */ /* 0x000fea0003800000 */
.L_x_9795:
        /* <DEDUP_REMOVED lines=26> */
.L_x_9805:
[----:B------:R-:W0:Y:S02]  /*6110*/  F2I.U64.F64.TRUNC R4, R4 ;  /* 0x0000000400047311 */ /* 0x000e24000030d800 */
[----:B0-----:R0:W-:Y:S01]  /*6120*/  STG.E.64 desc[UR36][R2.64], R4 ;  /* 0x0000000402007986 */ /* 0x0011e2000c101b24 */
[----:B------:R-:W-:Y:S05]  /*6130*/  BRA `(.L_x_9787) ;  /* 0x00000004006c7947 */ /* 0x000fea0003800000 */
.L_x_9804:
[----:B------:R-:W0:Y:S02]  /*6140*/  F2I.U32.F64.TRUNC R5, R4 ;  /* 0x0000000400057311 */ /* 0x000e24000030d000 */
[----:B0-----:R0:W-:Y:S01]  /*6150*/  STG.E desc[UR36][R2.64], R5 ;  /* 0x0000000502007986 */ /* 0x0011e2000c101924 */
[----:B------:R-:W-:Y:S05]  /*6160*/  BRA `(.L_x_9787) ;  /* 0x0000000400607947 */ /* 0x000fea0003800000 */
.L_x_9794:
        /* <DEDUP_REMOVED lines=10> */
.L_x_9807:
[----:B------:R-:W-:-:S05]  /*6210*/  CS2R R6, SRZ ;  /* 0x0000000000067805 */ /* 0x000fca000001ff00 */
[----:B------:R0:W-:Y:S01]  /*6220*/  STG.E.128 desc[UR36][R2.64], R4 ;  /* 0x0000000402007986 */ /* 0x0001e2000c101d24 */
[----:B------:R-:W-:Y:S05]  /*6230*/  BRA `(.L_x_9787) ;  /* 0x00000004002c7947 */ /* 0x000fea0003800000 */
.L_x_9806:
[----:B------:R-:W-:-:S09]  /*6240*/  UISETP.NE.AND UP0, UPT, UR4, 0xf, UPT ;  /* 0x0000000f0400788c */ /* 0x000fd2000bf05270 */
[----:B------:R-:W-:Y:S05]  /*6250*/  BRA.U !UP0, `(.L_x_9808) ;  /* 0x0000000508087547 */ /* 0x000fea000b800000 */
[----:B------:R-:W-:-:S09]  /*6260*/  UISETP.NE.AND UP0, UPT, UR4, 0x17, UPT ;  /* 0x000000170400788c */ /* 0x000fd2000bf05270 */
[----:B------:R-:W-:Y:S05]  /*6270*/  BRA.U !UP0, `(.L_x_9809) ;  /* 0x0000000108a07547 */ /* 0x000fea000b800000 */
[----:B------:R-:W-:-:S09]  /*6280*/  UISETP.NE.AND UP0, UPT, UR4, 0x18, UPT ;  /* 0x000000180400788c */ /* 0x000fd2000bf05270 */
[----:B------:R-:W-:Y:S05]  /*6290*/  BRA.U !UP0, `(.L_x_9810) ;  /* 0x0000000108447547 */ /* 0x000fea000b800000 */
.L_x_9786:
        /* <DEDUP_REMOVED lines=16> */
.L_x_9811:
[----:B------:R-:W-:Y:S05]  /*63a0*/  BRA `(.L_x_9787) ;  /* 0x0000000000d07947 */ /* 0x000fea0003800000 */
.L_x_9810:
        /* <DEDUP_REMOVED lines=17> */
.L_x_9813:
[----:B------:R-:W-:Y:S05]  /*64c0*/  BSYNC.RECONVERGENT B0 ;  /* 0x0000000000007941 */ /* 0x000fea0003800200 */
.L_x_9812:
[----:B------:R-:W-:-:S05]  /*64d0*/  LOP3.LUT R7, R0, 0x80, R7, 0xf8, !PT ;  /* 0x0000008000077812 */ /* 0x000fca00078ef807 */
[----:B------:R0:W-:Y:S01]  /*64e0*/  STG.E.U8 desc[UR36][R2.64], R7 ;  /* 0x0000000702007986 */ /* 0x0001e2000c101124 */
[----:B------:R-:W-:Y:S05]  /*64f0*/  BRA `(.L_x_9787) ;  /* 0x00000000007c7947 */ /* 0x000fea0003800000 */
.L_x_9809:
        /* <DEDUP_REMOVED lines=16> */
.L_x_9815:
[----:B------:R-:W-:Y:S02]  /*6600*/  ISETP.GT.U32.AND P0, PT, R6, 0x7f800000, PT ;  /* 0x7f8000000600780c */ /* 0x000fe40003f04070 */
[----:B------:R-:W-:-:S04]  /*6610*/  MOV R0, 0x7f ;  /* 0x0000007f00007802 */ /* 0x000fc80000000f00 */
[----:B------:R-:W-:-:S07]  /*6620*/  SEL R0, R0, 0x7c, P0 ;  /* 0x0000007c00007807 */ /* 0x000fce0000000000 */
.L_x_9816:
[----:B------:R-:W-:Y:S05]  /*6630*/  BSYNC.RECONVERGENT B0 ;  /* 0x0000000000007941 */ /* 0x000fea0003800200 */
.L_x_9814:
[----:B------:R-:W-:-:S04]  /*6640*/  SHF.R.U32.HI R5, RZ, 0x18, R7 ;  /* 0x00000018ff057819 */ /* 0x000fc80000011607 */
[----:B------:R-:W-:-:S05]  /*6650*/  LOP3.LUT R5, R0, 0x80, R5, 0xf8, !PT ;  /* 0x0000008000057812 */ /* 0x000fca00078ef805 */
[----:B------:R0:W-:Y:S01]  /*6660*/  STG.E.U8 desc[UR36][R2.64], R5 ;  /* 0x0000000502007986 */ /* 0x0001e2000c101124 */
[----:B------:R-:W-:Y:S05]  /*6670*/  BRA `(.L_x_9787) ;  /* 0x00000000001c7947 */ /* 0x000fea0003800000 */
.L_x_9808:
[----:B------:R-:W-:Y:S01]  /*6680*/  UMOV UR4, 0xf0000000 ;  /* 0xf000000000047882 */ /* 0x000fe20000000000 */
[----:B------:R-:W-:Y:S01]  /*6690*/  UMOV UR5, 0x380fffff ;  /* 0x380fffff00057882 */ /* 0x000fe20000000000 */
[----:B------:R-:W0:Y:S01]  /*66a0*/  F2F.F32.F64 R0, R4 ;  /* 0x0000000400007310 */ /* 0x000e220000301000 */
[----:B------:R-:W-:-:S14]  /*66b0*/  DSETP.GEU.AND P0, PT, |R4|, UR4, PT ;  /* 0x0000000404007e2a */ /* 0x000fdc000bf0e200 */
[----:B0-----:R-:W-:-:S05]  /*66c0*/  @!P0 FMUL R0, R0, 1.175494350822287508e-38 ;  /* 0x0080000000008820 */ /* 0x001fca0000400000 */
[----:B------:R-:W-:-:S05]  /*66d0*/  F2FP.BF16.F32.PACK_AB R0, RZ, R0 ;  /* 0x00000000ff00723e */ /* 0x000fca00000010ff */
[----:B------:R0:W-:Y:S02]  /*66e0*/  STG.E.U16 desc[UR36][R2.64], R0 ;  /* 0x0000000002007986 */ /* 0x0001e4000c101524 */
.L_x_9787:
[----:B------:R-:W-:-:S07]  /*66f0*/  VIADD R17, R17, 0x80 ;  /* 0x0000008011117836 */ /* 0x000fce0000000000 */
.L_x_9752:
[----:B------:R-:W-:Y:S05]  /*6700*/  BSYNC.RECONVERGENT B7 ;  /* 0x0000000000077941 */ /* 0x000fea0003800200 */
.L_x_9751:
[----:B------:R-:W5:Y:S01]  /*6710*/  LDCU UR4, c[0x0][0x380] ;  /* 0x00007000ff0477ac */ /* 0x000f620008000800 */
[----:B------:R-:W-:Y:S01]  /*6720*/  BSSY.RECONVERGENT B7, `(.L_x_9817) ;  /* 0x0000330000077945 */ /* 0x000fe20003800200 */
[----:B-----5:R-:W-:-:S13]  /*6730*/  ISETP.GE.AND P0, PT, R17, UR4, PT ;  /* 0x0000000411007c0c */ /* 0x020fda000bf06270 */
[----:B------:R-:W-:Y:S05]  /*6740*/  @P0 BRA `(.L_x_9818) ;  /* 0x0000003000b40947 */ /* 0x000fea0003800000 */
[----:B------:R-:W5:Y:S01]  /*6750*/  LDCU UR4, c[0x0][0x388] ;  /* 0x00007100ff0477ac */ /* 0x000f620008000800 */
[----:B0--34-:R-:W-:Y:S01]  /*6760*/  MOV R0, RZ ;  /* 0x000000ff00007202 */ /* 0x019fe20000000f00 */
[----:B------:R-:W-:Y:S01]  /*6770*/  IMAD.MOV.U32 R16, RZ, RZ, RZ ;  /* 0x000000ffff107224 */ /* 0x000fe200078e00ff */
[----:B-----5:R-:W-:-:S09]  /*6780*/  UISETP.NE.AND UP0, UPT, UR4, URZ, UPT ;  /* 0x000000ff0400728c */ /* 0x020fd2000bf05270 */
[----:B------:R-:W-:Y:S05]  /*6790*/  BRA.U !UP0, `(.L_x_9819) ;  /* 0x0000001108a87547 */ /* 0x000fea000b800000 */
[----:B------:R-:W1:Y:S01]  /*67a0*/  LDCU.64 UR4, c[0x0][0x390] ;  /* 0x00007200ff0477ac */ /* 0x000e620008000a00 */
[----:B------:R-:W-:Y:S01]  /*67b0*/  HFMA2 R16, -RZ, RZ, 0, 0 ;  /* 0x00000000ff107431 */ /* 0x000fe200000001ff */
        /* <DEDUP_REMOVED lines=296> */
.L_x_9819:
        /* <DEDUP_REMOVED lines=18> */
.L_x_9824:
[----:B------:R-:W2:Y:S02]  /*7b60*/  LDG.E.U8 R2, desc[UR36][R2.64] ;  /* 0x0000002402027981 */ /* 0x000ea4000c1e1100 */
[----:B--2---:R0:W1:Y:S01]  /*7b70*/  I2F.F64.U16 R4, R2 ;  /* 0x0000000200047312 */ /* 0x0040620000101800 */
[----:B------:R-:W-:Y:S05]  /*7b80*/  BRA `(.L_x_9826) ;  /* 0x0000000c00607947 */ /* 0x000fea0003800000 */
.L_x_9823:
[----:B------:R-:W-:-:S09]  /*7b90*/  UISETP.NE.AND UP0, UPT, UR4, 0x2, UPT ;  /* 0x000000020400788c */ /* 0x000fd2000bf05270 */
[----:B------:R-:W-:Y:S05]  /*7ba0*/  BRA.U !UP0, `(.L_x_9827) ;  /* 0x0000000108287547 */ /* 0x000fea000b800000 */
[----:B------:R-:W-:-:S09]  /*7bb0*/  UISETP.NE.AND UP0, UPT, UR4, 0x3, UPT ;  /* 0x000000030400788c */ /* 0x000fd2000bf05270 */
[----:B------:R-:W-:Y:S05]  /*7bc0*/  BRA.U !UP0, `(.L_x_9828) ;  /* 0x0000000108147547 */ /* 0x000fea000b800000 */
[----:B------:R-:W-:-:S09]  /*7bd0*/  UISETP.NE.AND UP0, UPT, UR4, 0x4, UPT ;  /* 0x000000040400788c */ /* 0x000fd2000bf05270 */
[----:B------:R-:W-:Y:S05]  /*7be0*/  BRA.U UP0, `(.L_x_9825) ;  /* 0x0000000900ec7547 */ /* 0x000fea000b800000 */
[----:B------:R-:W2:Y:S02]  /*7bf0*/  LDG.E.64 R4, desc[UR36][R2.64] ;  /* 0x0000002402047981 */ /* 0x000ea4000c1e1b00 */
[----:B--2---:R-:W2:Y:S01]  /*7c00*/  I2F.F64.S64 R4, R4 ;  /* 0x0000000400047312 */ /* 0x004ea20000301c00 */
[----:B------:R-:W-:Y:S05]  /*7c10*/  BRA `(.L_x_9826) ;  /* 0x0000000c003c7947 */ /* 0x000fea0003800000 */
.L_x_9828:
[----:B------:R-:W2:Y:S02]  /*7c20*/  LDG.E R2, desc[UR36][R2.64] ;  /* 0x0000002402027981 */ /* 0x000ea4000c1e1900 */
[----:B--2---:R3:W4:Y:S01]  /*7c30*/  I2F.F64 R4, R2 ;  /* 0x0000000200047312 */ /* 0x0047220000201c00 */
[----:B------:R-:W-:Y:S05]  /*7c40*/  BRA `(.L_x_9826) ;  /* 0x0000000c00307947 */ /* 0x000fea0003800000 */
.L_x_9827:
[----:B------:R-:W2:Y:S02]  /*7c50*/  LDG.E.U16 R2, desc[UR36][R2.64] ;  /* 0x0000002402027981 */ /* 0x000ea4000c1e1500 */
[----:B--2---:R0:W1:Y:S01]  /*7c60*/  I2F.F64.S16 R4, R2 ;  /* 0x0000000200047312 */ /* 0x0040620000101c00 */
[----:B------:R-:W-:Y:S05]  /*7c70*/  BRA `(.L_x_9826) ;  /* 0x0000000c00247947 */ /* 0x000fea0003800000 */
.L_x_9822:
        /* <DEDUP_REMOVED lines=10> */
.L_x_9830:
[----:B------:R-:W2:Y:S02]  /*7d20*/  LDG.E.U16 R0, desc[UR36][R2.64] ;  /* 0x0000002402007981 */ /* 0x000ea4000c1e1500 */
[----:B--2---:R-:W-:-:S05]  /*7d30*/  HADD2.F32 R0, -RZ, R0.H0_H0 ;  /* 0x20000000ff007230 */ /* 0x004fca0000004100 */
[----:B------:R-:W-:-:S04]  /*7d40*/  FMUL.FTZ R0, R0, 1 ;  /* 0x3f80000000007820 */ /* 0x000fc80000410000 */
[----:B------:R0:W1:Y:S01]  /*7d50*/  F2F.F64.F32 R4, R0 ;  /* 0x0000000000047310 */ /* 0x0000620000201800 */
[----:B------:R-:W-:Y:S05]  /*7d60*/  BRA `(.L_x_9826) ;  /* 0x0000000800e87947 */ /* 0x000fea0003800000 */
.L_x_9829:
        /* <DEDUP_REMOVED lines=10> */
.L_x_9832:
[----:B------:R-:W2:Y:S02]  /*7e10*/  LDG.E.U16 R2, desc[UR36][R2.64] ;  /* 0x0000002402027981 */ /* 0x000ea4000c1e1500 */
[----:B--2---:R-:W-:-:S05]  /*7e20*/  HADD2.F32 R0, -RZ, R2.H0_H0 ;  /* 0x20000002ff007230 */ /* 0x004fca0000004100 */
[----:B------:R-:W-:-:S04]  /*7e30*/  FMUL.FTZ R0, R0, 1 ;  /* 0x3f80000000007820 */ /* 0x000fc80000410000 */
[----:B------:R0:W1:Y:S01]  /*7e40*/  F2F.F64.F32 R4, R0 ;  /* 0x0000000000047310 */ /* 0x0000620000201800 */
[----:B------:R-:W-:Y:S05]  /*7e50*/  BRA `(.L_x_9826) ;  /* 0x0000000800ac7947 */ /* 0x000fea0003800000 */
.L_x_9831:
[----:B------:R0:W5:Y:S01]  /*7e60*/  LDG.E.64 R4, desc[UR36][R2.64] ;  /* 0x0000002402047981 */ /* 0x000162000c1e1b00 */
[----:B------:R-:W-:Y:S05]  /*7e70*/  BRA `(.L_x_9826) ;  /* 0x0000000800a47947 */ /* 0x000fea0003800000 */
.L_x_9821:
        /* <DEDUP_REMOVED lines=13> */
.L_x_9835:
[----:B------:R0:W5:Y:S01]  /*7f50*/  LDG.E.64 R4, desc[UR36][R2.64] ;  /* 0x0000002402047981 */ /* 0x000162000c1e1b00 */
[----:B------:R-:W-:Y:S05]  /*7f60*/  BRA `(.L_x_9826) ;  /* 0x0000000800687947 */ /* 0x000fea0003800000 */
.L_x_9834:
        /* <DEDUP_REMOVED lines=27> */
.L_x_9837:
        /* <DEDUP_REMOVED lines=14> */
.L_x_9836:
[----:B------:R-:W2:Y:S02]  /*8200*/  LDG.E.U16 R0, desc[UR36][R2.64] ;  /* 0x0000002402007981 */ /* 0x000ea4000c1e1500 */
[----:B--2---:R-:W-:-:S04]  /*8210*/  IMAD.U32 R0, R0, 0x10000, RZ ;  /* 0x0001000000007824 */ /* 0x004fc800078e00ff */
[----:B------:R-:W-:-:S04]  /*8220*/  FMUL.FTZ R0, R0, 1 ;  /* 0x3f80000000007820 */ /* 0x000fc80000410000 */
[----:B------:R0:W1:Y:S01]  /*8230*/  F2F.F64.F32 R4, R0 ;  /* 0x0000000000047310 */ /* 0x0000620000201800 */
[----:B------:R-:W-:Y:S05]  /*8240*/  BRA `(.L_x_9826) ;  /* 0x0000000400b07947 */ /* 0x000fea0003800000 */
.L_x_9833:
        /* <DEDUP_REMOVED lines=11> */
.L_x_9840:
        /* <DEDUP_REMOVED lines=21> */
.L_x_9842:
[----:B------:R-:W-:Y:S05]  /*8450*/  BSYNC.RECONVERGENT B0 ;  /* 0x0000000000007941 */ /* 0x000fea0003800200 */
.L_x_9841:
[----:B------:R-:W-:Y:S02]  /*8460*/  SHF.L.U32 R0, R0, 0x14, RZ ;  /* 0x0000001400007819 */ /* 0x000fe400000006ff */
[----:B------:R-:W-:-:S04]  /*8470*/  LEA R2, R2, 0x3b800000, 0x17 ;  /* 0x3b80000002027811 */ /* 0x000fc800078eb8ff */
[----:B------:R-:W-:-:S05]  /*8480*/  LOP3.LUT R0, R2, R0, R7, 0xfe, !PT ;  /* 0x0000000002007212 */ /* 0x000fca00078efe07 */
[----:B------:R-:W-:-:S04]  /*8490*/  FMUL.FTZ R0, R0, 1 ;  /* 0x3f80000000007820 */ /* 0x000fc80000410000 */
[----:B------:R0:W1:Y:S01]  /*84a0*/  F2F.F64.F32 R4, R0 ;  /* 0x0000000000047310 */ /* 0x0000620000201800 */
[----:B------:R-:W-:Y:S05]  /*84b0*/  BRA `(.L_x_9826) ;  /* 0x0000000400147947 */ /* 0x000fea0003800000 */
.L_x_9839:
        /* <DEDUP_REMOVED lines=21> */
.L_x_9844:
[----:B------:R-:W-:Y:S05]  /*8610*/  BSYNC.RECONVERGENT B0 ;  /* 0x0000000000007941 */ /* 0x000fea0003800200 */
.L_x_9843:
[----:B------:R-:W-:Y:S01]  /*8620*/  IMAD.SHL.U32 R0, R0, 0x200000, RZ ;  /* 0x0020000000007824 */ /* 0x000fe200078e00ff */
[----:B------:R-:W-:-:S04]  /*8630*/  LEA R2, R2, 0x37800000, 0x17 ;  /* 0x3780000002027811 */ /* 0x000fc800078eb8ff */
[----:B------:R-:W-:-:S05]  /*8640*/  LOP3.LUT R0, R2, R0, R7, 0xfe, !PT ;  /* 0x0000000002007212 */ /* 0x000fca00078efe07 */
[----:B------:R-:W-:-:S04]  /*8650*/  FMUL.FTZ R0, R0, 1 ;  /* 0x3f80000000007820 */ /* 0x000fc80000410000 */
[----:B------:R0:W1:Y:S01]  /*8660*/  F2F.F64.F32 R4, R0 ;  /* 0x0000000000047310 */ /* 0x0000620000201800 */
[----:B------:R-:W-:Y:S05]  /*8670*/  BRA `(.L_x_9826) ;  /* 0x0000000000a47947 */ /* 0x000fea0003800000 */
.L_x_9838:
        /* <DEDUP_REMOVED lines=18> */
.L_x_9825:
        /* <DEDUP_REMOVED lines=16> */
.L_x_9847:
[----:B------:R-:W-:Y:S01]  /*88a0*/  CS2R R4, SRZ ;  /* 0x0000000000047805 */ /* 0x000fe2000001ff00 */
[----:B------:R-:W-:Y:S06]  /*88b0*/  BRA `(.L_x_9826) ;  /* 0x0000000000147947 */ /* 0x000fec0003800000 */
.L_x_9846:
[----:B------:R-:W2:Y:S02]  /*88c0*/  LDG.E.64 R4, desc[UR36][R2.64] ;  /* 0x0000002402047981 */ /* 0x000ea4000c1e1b00 */
[----:B--2---:R-:W0:Y:S01]  /*88d0*/  I2F.F64.U64 R4, R4 ;  /* 0x0000000400047312 */ /* 0x004e220000301800 */
[----:B------:R-:W-:Y:S05]  /*88e0*/  BRA `(.L_x_9826) ;  /* 0x0000000000087947 */ /* 0x000fea0003800000 */
.L_x_9845:
[----:B------:R-:W2:Y:S02]  /*88f0*/  LDG.E R2, desc[UR36][R2.64] ;  /* 0x0000002402027981 */ /* 0x000ea4000c1e1900 */
[----:B--2---:R0:W1:Y:S02]  /*8900*/  I2F.F64.U32 R4, R2 ;  /* 0x0000000200047312 */ /* 0x0040640000201800 */
.L_x_9826:
[----:B------:R-:W-:Y:S05]  /*8910*/  BSYNC.RECONVERGENT B6 ;  /* 0x0000000000067941 */ /* 0x000fea0003800200 */
.L_x_9820:
[----:B------:R-:W3:Y:S01]  /*8920*/  LDCU.64 UR6, c[0x0][0x580] ;  /* 0x0000b000ff0677ac */ /* 0x000ee20008000a00 */
[----:B012-45:R-:W-:Y:S01]  /*8930*/  DMUL R6, R4, R4 ;  /* 0x0000000404067228 */ /* 0x037fe20000000000 */
[----:B------:R-:W-:-:S04]  /*8940*/  UPRMT UR4, UR41, 0x9910, URZ ;  /* 0x0000991029047896 */ /* 0x000fc800080000ff */
[----:B------:R-:W-:-:S03]  /*8950*/  UISETP.GT.AND UP0, UPT, UR4, 0x9, UPT ;  /* 0x000000090400788c */ /* 0x000fc6000bf04270 */
[----:B------:R-:W-:Y:S01]  /*8960*/  DMUL R4, R6, R4 ;  /* 0x0000000406047228 */ /* 0x000fe20000000000 */
[----:B---3--:R-:W-:-:S04]  /*8970*/  IADD3 R2, P0, PT, R16, UR6, RZ ;  /* 0x0000000610027c10 */ /* 0x008fc8000ff1e0ff */
[----:B------:R-:W-:Y:S01]  /*8980*/  IADD3.X R3, PT, PT, RZ, UR7, RZ, P0, !PT ;  /* 0x00000007ff037c10 */ /* 0x000fe200087fe4ff */
[----:B------:R-:W-:Y:S08]  /*8990*/  BRA.U UP0, `(.L_x_9848) ;  /* 0x0000000500307547 */ /* 0x000ff0000b800000 */
        /* <DEDUP_REMOVED lines=11> */
.L_x_9851:
[----:B------:R-:W0:Y:S02]  /*8a50*/  F2I.S64.F64.TRUNC R4, R4 ;  /* 0x0000000400047311 */ /* 0x000e24000030d900 */
[----:B0-----:R-:W-:-:S05]  /*8a60*/  IMAD.MOV.U32 R7, RZ, RZ, R4 ;  /* 0x000000ffff077224 */ /* 0x001fca00078e0004 */
[----:B------:R0:W-:Y:S01]  /*8a70*/  STG.E.U8 desc[UR36][R2.64], R7 ;  /* 0x0000000702007986 */ /* 0x0001e2000c101124 */
[----:B------:R-:W-:Y:S05]  /*8a80*/  BRA `(.L_x_9853) ;  /* 0x0000000c00e07947 */ /* 0x000fea0003800000 */
.L_x_9850:
        /* <DEDUP_REMOVED lines=9> */
.L_x_9855:
[----:B------:R-:W0:Y:S02]  /*8b20*/  F2I.F64.TRUNC R5, R4 ;  /* 0x0000000400057311 */ /* 0x000e24000030d100 */
[----:B0-----:R0:W-:Y:S01]  /*8b30*/  STG.E desc[UR36][R2.64], R5 ;  /* 0x0000000502007986 */ /* 0x0011e2000c101924 */
[----:B------:R-:W-:Y:S05]  /*8b40*/  BRA `(.L_x_9853) ;  /* 0x0000000c00b07947 */ /* 0x000fea0003800000 */
.L_x_9854:
[----:B------:R-:W0:Y:S02]  /*8b50*/  F2I.F64.TRUNC R5, R4 ;  /* 0x0000000400057311 */ /* 0x000e24000030d100 */
[----:B0-----:R0:W-:Y:S01]  /*8b60*/  STG.E.U16 desc[UR36][R2.64], R5 ;  /* 0x0000000502007986 */ /* 0x0011e2000c101524 */
[----:B------:R-:W-:Y:S05]  /*8b70*/  BRA `(.L_x_9853) ;  /* 0x0000000c00a47947 */ /* 0x000fea0003800000 */
.L_x_9849:
        /* <DEDUP_REMOVED lines=13> */
.L_x_9857:
        /* <DEDUP_REMOVED lines=8> */
.L_x_9856:
        /* <DEDUP_REMOVED lines=14> */
.L_x_9859:
        /* <DEDUP_REMOVED lines=9> */
.L_x_9858:
[----:B------:R0:W-:Y:S01]  /*8e40*/  STG.E.64 desc[UR36][R2.64], R4 ;  /* 0x0000000402007986 */ /* 0x0001e2000c101b24 */
[----:B------:R-:W-:Y:S05]  /*8e50*/  BRA `(.L_x_9853) ;  /* 0x0000000800ec7947 */ /* 0x000fea0003800000 */
.L_x_9848:
        /* <DEDUP_REMOVED lines=13> */
.L_x_9863:
        /* <DEDUP_REMOVED lines=22> */
.L_x_9866:
[----:B------:R-:W-:-:S04]  /*9090*/  SHF.R.U32.HI R5, RZ, 0x18, R7 ;  /* 0x00000018ff057819 */ /* 0x000fc80000011607 */
[----:B------:R-:W-:-:S07]  /*90a0*/  LOP3.LUT R0, R0, 0x80, R5, 0xf8, !PT ;  /* 0x0000008000007812 */ /* 0x000fce00078ef805 */
.L_x_9865:
[----:B------:R-:W-:Y:S05]  /*90b0*/  BSYNC.RECONVERGENT B0 ;  /* 0x0000000000007941 */ /* 0x000fea0003800200 */
.L_x_9864:
[----:B------:R3:W-:Y:S01]  /*90c0*/  STG.E.U8 desc[UR36][R2.64], R0 ;  /* 0x0000000002007986 */ /* 0x0007e2000c101124 */
[----:B------:R-:W-:Y:S05]  /*90d0*/  BRA `(.L_x_9853) ;  /* 0x00000008004c7947 */ /* 0x000fea0003800000 */
.L_x_9862:
        /* <DEDUP_REMOVED lines=22> */
.L_x_9869:
[----:B------:R-:W-:-:S04]  /*9240*/  SHF.R.U32.HI R5, RZ, 0x18, R7 ;  /* 0x00000018ff057819 */ /* 0x000fc80000011607 */
[----:B------:R-:W-:-:S07]  /*9250*/  LOP3.LUT R0, R0, 0x80, R5, 0xf8, !PT ;  /* 0x0000008000007812 */ /* 0x000fce00078ef805 */
.L_x_9868:
[----:B------:R-:W-:Y:S05]  /*9260*/  BSYNC.RECONVERGENT B0 ;  /* 0x0000000000007941 */ /* 0x000fea0003800200 */
.L_x_9867:
[----:B------:R0:W-:Y:S01]  /*9270*/  STG.E.U8 desc[UR36][R2.64], R0 ;  /* 0x0000000002007986 */ /* 0x0001e2000c101124 */
[----:B------:R-:W-:Y:S05]  /*9280*/  BRA `(.L_x_9853) ;  /* 0x0000000400e07947 */ /* 0x000fea0003800000 */
.L_x_9861:
        /* <DEDUP_REMOVED lines=15> */
[--C-:B------:R-:W-:Y:S02]  /*9380*/  @P1 SHF.R.U32.HI R0, RZ, 0x16, R8.reuse ;  /* 0x00000016ff001819 */ /* 0x100fe40000011608 */
        /* <DEDUP_REMOVED lines=10> */
.L_x_9871:
[----:B------:R-:W0:Y:S02]  /*9430*/  F2I.U64.F64.TRUNC R4, R4 ;  /* 0x0000000400047311 */ /* 0x000e24000030d800 */
[----:B0-----:R1:W-:Y:S01]  /*9440*/  STG.E.64 desc[UR36][R2.64], R4 ;  /* 0x0000000402007986 */ /* 0x0013e2000c101b24 */
[----:B------:R-:W-:Y:S05]  /*9450*/  BRA `(.L_x_9853) ;  /* 0x00000004006c7947 */ /* 0x000fea0003800000 */
.L_x_9870:
[----:B------:R-:W0:Y:S02]  /*9460*/  F2I.U32.F64.TRUNC R5, R4 ;  /* 0x0000000400057311 */ /* 0x000e24000030d000 */
[----:B0-----:R0:W-:Y:S01]  /*9470*/  STG.E desc[UR36][R2.64], R5 ;  /* 0x0000000502007986 */ /* 0x0011e2000c101924 */
[----:B------:R-:W-:Y:S05]  /*9480*/  BRA `(.L_x_9853) ;  /* 0x0000000400607947 */ /* 0x000fea0003800000 */
.L_x_9860:
        /* <DEDUP_REMOVED lines=10> */
.L_x_9873:
[----:B------:R-:W-:-:S05]  /*9530*/  CS2R R6, SRZ ;  /* 0x0000000000067805 */ /* 0x000fca000001ff00 */
[----:B------:R0:W-:Y:S01]  /*9540*/  STG.E.128 desc[UR36][R2.64], R4 ;  /* 0x0000000402007986 */ /* 0x0001e2000c101d24 */
[----:B------:R-:W-:Y:S05]  /*9550*/  BRA `(.L_x_9853) ;  /* 0x00000004002c7947 */ /* 0x000fea0003800000 */
.L_x_9872:
[----:B------:R-:W-:-:S09]  /*9560*/  UISETP.NE.AND UP0, UPT, UR4, 0xf, UPT ;  /* 0x0000000f0400788c */ /* 0x000fd2000bf05270 */
[----:B------:R-:W-:Y:S05]  /*9570*/  BRA.U !UP0, `(.L_x_9874) ;  /* 0x0000000508087547 */ /* 0x000fea000b800000 */
[----:B------:R-:W-:-:S09]  /*9580*/  UISETP.NE.AND UP0, UPT, UR4, 0x17, UPT ;  /* 0x000000170400788c */ /* 0x000fd2000bf05270 */
[----:B------:R-:W-:Y:S05]  /*9590*/  BRA.U !UP0, `(.L_x_9875) ;  /* 0x0000000108a07547 */ /* 0x000fea000b800000 */
[----:B------:R-:W-:-:S09]  /*95a0*/  UISETP.NE.AND UP0, UPT, UR4, 0x18, UPT ;  /* 0x000000180400788c */ /* 0x000fd2000bf05270 */
[----:B------:R-:W-:Y:S05]  /*95b0*/  BRA.U !UP0, `(.L_x_9876) ;  /* 0x0000000108447547 */ /* 0x000fea000b800000 */
.L_x_9852:
        /* <DEDUP_REMOVED lines=16> */
.L_x_9877:
[----:B------:R-:W-:Y:S05]  /*96c0*/  BRA `(.L_x_9853) ;  /* 0x0000000000d07947 */ /* 0x000fea0003800000 */
.L_x_9876:
[----:B------:R-:W-:Y:S01]  /*96d0*/  UMOV UR4, 0xf0000000 ;  /* 0xf000000000047882 */ /* 0x000fe20000000000 */
[----:B------:R-:W-:Y:S01]  /*96e0*/  UMOV UR5, 0x380fffff ;  /* 0x380fffff00057882 */ /* 0x000fe20000000000 */
[----:B------:R-:W0:Y:S01]  /*96f0*/  F2F.F32.F64 R9, R4 ;  /* 0x0000000400097310 */ /* 0x000e220000301000 */
[----:B------:R-:W-:Y:S01]  /*9700*/  DSETP.GEU.AND P0, PT, |R4|, UR4, PT ;  /* 0x0000000404007e2a */ /* 0x000fe2000bf0e200 */
[----:B------:R-:W-:Y:S01]  /*9710*/  BSSY.RECONVERGENT B0, `(.L_x_9878) ;  /* 0x000000d000007945 */ /* 0x000fe20003800200 */
[----:B------:R-:W-:-:S12]  /*9720*/  MOV R0, 0x7f ;  /* 0x0000007f00007802 */ /* 0x000fd80000000f00 */
        /* <DEDUP_REMOVED lines=11> */
.L_x_9879:
[----:B------:R-:W-:Y:S05]  /*97e0*/  BSYNC.RECONVERGENT B0 ;  /* 0x0000000000007941 */ /* 0x000fea0003800200 */
.L_x_9878:
[----:B------:R-:W-:-:S05]  /*97f0*/  LOP3.LUT R7, R0, 0x80, R7, 0xf8, !PT ;  /* 0x0000008000077812 */ /* 0x000fca00078ef807 */
[----:B------:R0:W-:Y:S01]  /*9800*/  STG.E.U8 desc[UR36][R2.64], R7 ;  /* 0x0000000702007986 */ /* 0x0001e2000c101124 */
[----:B------:R-:W-:Y:S05]  /*9810*/  BRA `(.L_x_9853) ;  /* 0x00000000007c7947 */ /* 0x000fea0003800000 */
.L_x_9875:
        /* <DEDUP_REMOVED lines=16> */
.L_x_9881:
[----:B------:R-:W-:Y:S01]  /*9920*/  IMAD.MOV.U32 R0, RZ, RZ, 0x7f ;  /* 0x0000007fff007424 */ /* 0x000fe200078e00ff */
[----:B------:R-:W-:-:S04]  /*9930*/  ISETP.GT.U32.AND P0, PT, R6, 0x7f800000, PT ;  /* 0x7f8000000600780c */ /* 0x000fc80003f04070 */
[----:B------:R-:W-:-:S09]  /*9940*/  SEL R0, R0, 0x7c, P0 ;  /* 0x0000007c00007807 */ /* 0x000fd20000000000 */
.L_x_9882:
[----:B------:R-:W-:Y:S05]  /*9950*/  BSYNC.RECONVERGENT B0 ;  /* 0x0000000000007941 */ /* 0x000fea0003800200 */
.L_x_9880:
[----:B------:R-:W-:-:S04]  /*9960*/  SHF.R.U32.HI R5, RZ, 0x18, R7 ;  /* 0x00000018ff057819 */ /* 0x000fc80000011607 */
[----:B------:R-:W-:-:S05]  /*9970*/  LOP3.LUT R5, R0, 0x80, R5, 0xf8, !PT ;  /* 0x0000008000057812 */ /* 0x000fca00078ef805 */
[----:B------:R0:W-:Y:S01]  /*9980*/  STG.E.U8 desc[UR36][R2.64], R5 ;  /* 0x0000000502007986 */ /* 0x0001e2000c101124 */
[----:B------:R-:W-:Y:S05]  /*9990*/  BRA `(.L_x_9853) ;  /* 0x00000000001c7947 */ /* 0x000fea0003800000 */
.L_x_9874:
[----:B------:R-:W-:Y:S01]  /*99a0*/  UMOV UR4, 0xf0000000 ;  /* 0xf000000000047882 */ /* 0x000fe20000000000 */
[----:B------:R-:W-:Y:S01]  /*99b0*/  UMOV UR5, 0x380fffff ;  /* 0x380fffff00057882 */ /* 0x000fe20000000000 */
[----:B------:R-:W0:Y:S01]  /*99c0*/  F2F.F32.F64 R0, R4 ;  /* 0x0000000400007310 */ /* 0x000e220000301000 */
[----:B------:R-:W-:-:S14]  /*99d0*/  DSETP.GEU.AND P0, PT, |R4|, UR4, PT ;  /* 0x0000000404007e2a */ /* 0x000fdc000bf0e200 */
[----:B0-----:R-:W-:-:S05]  /*99e0*/  @!P0 FMUL R0, R0, 1.175494350822287508e-38 ;  /* 0x0080000000008820 */ /* 0x001fca0000400000 */
[----:B------:R-:W-:-:S05]  /*99f0*/  F2FP.BF16.F32.PACK_AB R0, RZ, R0 ;  /* 0x00000000ff00723e */ /* 0x000fca00000010ff */
[----:B------:R0:W-:Y:S02]  /*9a00*/  STG.E.U16 desc[UR36][R2.64], R0 ;  /* 0x0000000002007986 */ /* 0x0001e4000c101524 */
.L_x_9853:
[----:B------:R-:W-:-:S07]  /*9a10*/  IADD3 R17, PT, PT, R17, 0x80, RZ ;  /* 0x0000008011117810 */ /* 0x000fce0007ffe0ff */
.L_x_9818:
[----:B------:R-:W-:Y:S05]  /*9a20*/  BSYNC.RECONVERGENT B7 ;  /* 0x0000000000077941 */ /* 0x000fea0003800200 */
.L_x_9817:
        /* <DEDUP_REMOVED lines=306> */
.L_x_9883:
        /* <DEDUP_REMOVED lines=20> */
.L_x_9888:
[----:B------:R-:W2:Y:S02]  /*ae90*/  LDG.E.U8 R2, desc[UR36][R2.64] ;  /* 0x0000002402027981 */ /* 0x000ea4000c1e1100 */
[----:B--2---:R0:W1:Y:S01]  /*aea0*/  I2F.F64.U16 R4, R2 ;  /* 0x0000000200047312 */ /* 0x0040620000101800 */
[----:B------:R-:W-:Y:S05]  /*aeb0*/  BRA `(.L_x_9890) ;  /* 0x0000000c00607947 */ /* 0x000fea0003800000 */
.L_x_9887:
        /* <DEDUP_REMOVED lines=9> */
.L_x_9892:
[----:B------:R-:W2:Y:S02]  /*af50*/  LDG.E R2, desc[UR36][R2.64] ;  /* 0x0000002402027981 */ /* 0x000ea4000c1e1900 */
[----:B--2---:R3:W4:Y:S01]  /*af60*/  I2F.F64 R4, R2 ;  /* 0x0000000200047312 */ /* 0x0047220000201c00 */
[----:B------:R-:W-:Y:S05]  /*af70*/  BRA `(.L_x_9890) ;  /* 0x0000000c00307947 */ /* 0x000fea0003800000 */
.L_x_9891:
[----:B------:R-:W2:Y:S02]  /*af80*/  LDG.E.U16 R2, desc[UR36][R2.64] ;  /* 0x0000002402027981 */ /* 0x000ea4000c1e1500 */
[----:B--2---:R0:W1:Y:S01]  /*af90*/  I2F.F64.S16 R4, R2 ;  /* 0x0000000200047312 */ /* 0x0040620000101c00 */
[----:B------:R-:W-:Y:S05]  /*afa0*/  BRA `(.L_x_9890) ;  /* 0x0000000c00247947 */ /* 0x000fea0003800000 */
.L_x_9886:
        /* <DEDUP_REMOVED lines=10> */
.L_x_9894:
[----:B------:R-:W2:Y:S02]  /*b050*/  LDG.E.U16 R0, desc[UR36][R2.64] ;  /* 0x0000002402007981 */ /* 0x000ea4000c1e1500 */
[----:B--2---:R-:W-:-:S05]  /*b060*/  HADD2.F32 R0, -RZ, R0.H0_H0 ;  /* 0x20000000ff007230 */ /* 0x004fca0000004100 */
[----:B------:R-:W-:-:S04]  /*b070*/  FMUL.FTZ R0, R0, 1 ;  /* 0x3f80000000007820 */ /* 0x000fc80000410000 */
[----:B------:R0:W1:Y:S01]  /*b080*/  F2F.F64.F32 R4, R0 ;  /* 0x0000000000047310 */ /* 0x0000620000201800 */
[----:B------:R-:W-:Y:S05]  /*b090*/  BRA `(.L_x_9890) ;  /* 0x0000000800e87947 */ /* 0x000fea0003800000 */
.L_x_9893:
        /* <DEDUP_REMOVED lines=10> */
.L_x_9896:
[----:B------:R-:W2:Y:S02]  /*b140*/  LDG.E.U16 R2, desc[UR36][R2.64] ;  /* 0x0000002402027981 */ /* 0x000ea4000c1e1500 */
[----:B--2---:R-:W-:-:S05]  /*b150*/  HADD2.F32 R0, -RZ, R2.H0_H0 ;  /* 0x20000002ff007230 */ /* 0x004fca0000004100 */
[----:B------:R-:W-:-:S04]  /*b160*/  FMUL.FTZ R0, R0, 1 ;  /* 0x3f80000000007820 */ /* 0x000fc80000410000 */
[----:B------:R0:W1:Y:S01]  /*b170*/  F2F.F64.F32 R4, R0 ;  /* 0x0000000000047310 */ /* 0x0000620000201800 */
[----:B------:R-:W-:Y:S05]  /*b180*/  BRA `(.L_x_9890) ;  /* 0x0000000800ac7947 */ /* 0x000fea0003800000 */
.L_x_9895:
[----:B------:R0:W5:Y:S01]  /*b190*/  LDG.E.64 R4, desc[UR36][R2.64] ;  /* 0x0000002402047981 */ /* 0x000162000c1e1b00 */
[----:B------:R-:W-:Y:S05]  /*b1a0*/  BRA `(.L_x_9890) ;  /* 0x0000000800a47947 */ /* 0x000fea0003800000 */
.L_x_9885:
        /* <DEDUP_REMOVED lines=13> */
.L_x_9899:
[----:B------:R0:W5:Y:S01]  /*b280*/  LDG.E.64 R4, desc[UR36][R2.64] ;  /* 0x0000002402047981 */ /* 0x000162000c1e1b00 */
[----:B------:R-:W-:Y:S05]  /*b290*/  BRA `(.L_x_9890) ;  /* 0x0000000800687947 */ /* 0x000fea0003800000 */
.L_x_9898:
        /* <DEDUP_REMOVED lines=27> */
.L_x_9901:
        /* <DEDUP_REMOVED lines=14> */
.L_x_9900:
[----:B------:R-:W2:Y:S02]  /*b530*/  LDG.E.U16 R0, desc[UR36][R2.64] ;  /* 0x0000002402007981 */ /* 0x000ea4000c1e1500 */
[----:B--2---:R-:W-:-:S04]  /*b540*/  IMAD.U32 R0, R0, 0x10000, RZ ;  /* 0x0001000000007824 */ /* 0x004fc800078e00ff */
[----:B------:R-:W-:-:S04]  /*b550*/  FMUL.FTZ R0, R0, 1 ;  /* 0x3f80000000007820 */ /* 0x000fc80000410000 */
[----:B------:R0:W1:Y:S01]  /*b560*/  F2F.F64.F32 R4, R0 ;  /* 0x0000000000047310 */ /* 0x0000620000201800 */
[----:B------:R-:W-:Y:S05]  /*b570*/  BRA `(.L_x_9890) ;  /* 0x0000000400b07947 */ /* 0x000fea0003800000 */
.L_x_9897:
        /* <DEDUP_REMOVED lines=11> */
.L_x_9904:
        /* <DEDUP_REMOVED lines=21> */
.L_x_9906:
[----:B------:R-:W-:Y:S05]  /*b780*/  BSYNC.RECONVERGENT B0 ;  /* 0x0000000000007941 */ /* 0x000fea0003800200 */
.L_x_9905:
[----:B------:R-:W-:Y:S02]  /*b790*/  SHF.L.U32 R0, R0, 0x14, RZ ;  /* 0x0000001400007819 */ /* 0x000fe400000006ff */
[----:B------:R-:W-:-:S04]  /*b7a0*/  LEA R2, R2, 0x3b800000, 0x17 ;  /* 0x3b80000002027811 */ /* 0x000fc800078eb8ff */
[----:B------:R-:W-:-:S05]  /*b7b0*/  LOP3.LUT R0, R2, R0, R7, 0xfe, !PT ;  /* 0x0000000002007212 */ /* 0x000fca00078efe07 */
[----:B------:R-:W-:-:S04]  /*b7c0*/  FMUL.FTZ R0, R0, 1 ;  /* 0x3f80000000007820 */ /* 0x000fc80000410000 */
[----:B------:R0:W1:Y:S01]  /*b7d0*/  F2F.F64.F32 R4, R0 ;  /* 0x0000000000047310 */ /* 0x0000620000201800 */
[----:B------:R-:W-:Y:S05]  /*b7e0*/  BRA `(.L_x_9890) ;  /* 0x0000000400147947 */ /* 0x000fea0003800000 */
.L_x_9903:
        /* <DEDUP_REMOVED lines=21> */
.L_x_9908:
[----:B------:R-:W-:Y:S05]  /*b940*/  BSYNC.RECONVERGENT B0 ;  /* 0x0000000000007941 */ /* 0x000fea0003800200 */
.L_x_9907:
[----:B------:R-:W-:Y:S01]  /*b950*/  IMAD.SHL.U32 R0, R0, 0x200000, RZ ;  /* 0x0020000000007824 */ /* 0x000fe200078e00ff */
[----:B------:R-:W-:-:S04]  /*b960*/  LEA R2, R2, 0x37800000, 0x17 ;  /* 0x3780000002027811 */ /* 0x000fc800078eb8ff */
[----:B------:R-:W-:-:S05]  /*b970*/  LOP3.LUT R0, R2, R0, R7, 0xfe, !PT ;  /* 0x0000000002007212 */ /* 0x000fca00078efe07 */
[----:B------:R-:W-:-:S04]  /*b980*/  FMUL.FTZ R0, R0, 1 ;  /* 0x3f80000000007820 */ /* 0x000fc80000410000 */
[----:B------:R0:W1:Y:S01]  /*b990*/  F2F.F64.F32 R4, R0 ;  /* 0x0000000000047310 */ /* 0x0000620000201800 */
[----:B------:R-:W-:Y:S05]  /*b9a0*/  BRA `(.L_x_9890) ;  /* 0x0000000000a47947 */ /* 0x000fea0003800000 */
.L_x_9902:
        /* <DEDUP_REMOVED lines=18> */
.L_x_9889:
        /* <DEDUP_REMOVED lines=16> */
.L_x_9911:
[----:B------:R-:W-:Y:S01]  /*bbd0*/  CS2R R4, SRZ ;  /* 0x0000000000047805 */ /* 0x000fe2000001ff00 */
[----:B------:R-:W-:Y:S06]  /*bbe0*/  BRA `(.L_x_9890) ;  /* 0x0000000000147947 */ /* 0x000fec0003800000 */
.L_x_9910:
[----:B------:R-:W2:Y:S02]  /*bbf0*/  LDG.E.64 R4, desc[UR36][R2.64] ;  /* 0x0000002402047981 */ /* 0x000ea4000c1e1b00 */
[----:B--2---:R-:W0:Y:S01]  /*bc00*/  I2F.F64.U64 R4, R4 ;  /* 0x0000000400047312 */ /* 0x004e220000301800 */
[----:B------:R-:W-:Y:S05]  /*bc10*/  BRA `(.L_x_9890) ;  /* 0x0000000000087947 */ /* 0x000fea0003800000 */
.L_x_9909:
[----:B------:R-:W2:Y:S02]  /*bc20*/  LDG.E R2, desc[UR36][R2.64] ;  /* 0x0000002402027981 */ /* 0x000ea4000c1e1900 */
[----:B--2---:R0:W1:Y:S02]  /*bc30*/  I2F.F64.U32 R4, R2 ;  /* 0x0000000200047312 */ /* 0x0040640000201800 */
.L_x_9890:
[----:B------:R-:W-:Y:S05]  /*bc40*/  BSYNC.RECONVERGENT B6 ;  /* 0x0000000000067941 */ /* 0x000fea0003800200 */
.L_x_9884:
[----:B------:R-:W-:Y:S01]  /*bc50*/  UPRMT UR4, UR41, 0x9910, URZ ;  /* 0x0000991029047896 */ /* 0x000fe200080000ff */
[----:B012345:R-:W-:-:S03]  /*bc60*/  DMUL R2, R4, R4 ;  /* 0x0000000404027228 */ /* 0x03ffc60000000000 */
[----:B------:R-:W-:-:S05]  /*bc70*/  UISETP.GT.AND UP0, UPT, UR4, 0x9, UPT ;  /* 0x000000090400788c */ /* 0x000fca000bf04270 */
[----:B------:R-:W-:-:S04]  /*bc80*/  DMUL R4, R2, R4 ;  /* 0x0000000402047228 */ /* 0x000fc80000000000 */
        /* <DEDUP_REMOVED lines=12> */
.L_x_9915:
[----:B------:R-:W0:Y:S02]  /*bd50*/  F2I.S64.F64.TRUNC R4, R4 ;  /* 0x0000000400047311 */ /* 0x000e24000030d900 */
[----:B0-----:R-:W-:-:S05]  /*bd60*/  MOV R3, R4 ;  /* 0x0000000400037202 */ /* 0x001fca0000000f00 */
[----:B------:R-:W-:Y:S01]  /*bd70*/  STG.E.U8 desc[UR36][R16.64], R3 ;  /* 0x0000000310007986 */ /* 0x000fe2000c101124 */
[----:B------:R-:W-:Y:S05]  /*bd80*/  EXIT ;  /* 0x000000000000794d */ /* 0x000fea0003800000 */
.L_x_9914:
        /* <DEDUP_REMOVED lines=9> */
.L_x_9918:
[----:B------:R-:W0:Y:S02]  /*be20*/  F2I.F64.TRUNC R5, R4 ;  /* 0x0000000400057311 */ /* 0x000e24000030d100 */
[----:B0-----:R-:W-:Y:S01]  /*be30*/  STG.E desc[UR36][R16.64], R5 ;  /* 0x0000000510007986 */ /* 0x001fe2000c101924 */
[----:B------:R-:W-:Y:S05]  /*be40*/  EXIT ;  /* 0x000000000000794d */ /* 0x000fea0003800000 */
.L_x_9917:
[----:B------:R-:W0:Y:S02]  /*be50*/  F2I.F64.TRUNC R5, R4 ;  /* 0x0000000400057311 */ /* 0x000e24000030d100 */
[----:B0-----:R-:W-:Y:S01]  /*be60*/  STG.E.U16 desc[UR36][R16.64], R5 ;  /* 0x0000000510007986 */ /* 0x001fe2000c101524 */
[----:B------:R-:W-:Y:S05]  /*be70*/  EXIT ;  /* 0x000000000000794d */ /* 0x000fea0003800000 */
.L_x_9913:
        /* <DEDUP_REMOVED lines=13> */
.L_x_9920:
        /* <DEDUP_REMOVED lines=8> */
.L_x_9919:
        /* <DEDUP_REMOVED lines=14> */
.L_x_9922:
        /* <DEDUP_REMOVED lines=9> */
.L_x_9921:
[----:B------:R-:W-:Y:S01]  /*c140*/  STG.E.64 desc[UR36][R16.64], R4 ;  /* 0x0000000410007986 */ /* 0x000fe2000c101b24 */
[----:B------:R-:W-:Y:S05]  /*c150*/  EXIT ;  /* 0x000000000000794d */ /* 0x000fea0003800000 */
.L_x_9912:
        /* <DEDUP_REMOVED lines=13> */
.L_x_9926:
        /* <DEDUP_REMOVED lines=21> */
.L_x_9929:
[----:B------:R-:W-:-:S04]  /*c380*/  SHF.R.U32.HI R3, RZ, 0x18, R3 ;  /* 0x00000018ff037819 */ /* 0x000fc80000011603 */
[----:B------:R-:W-:-:S04]  /*c390*/  LOP3.LUT R0, R0, 0x80, R3, 0xf8, !PT ;  /* 0x0000008000007812 */ /* 0x000fc800078ef803 */
[----:B------:R-:W-:-:S07]  /*c3a0*/  PRMT R8, R0, 0x7610, R8 ;  /* 0x0000761000087816 */ /* 0x000fce0000000008 */
.L_x_9928:
[----:B------:R-:W-:Y:S05]  /*c3b0*/  BSYNC.RECONVERGENT B0 ;  /* 0x0000000000007941 */ /* 0x000fea0003800200 */
.L_x_9927:
[----:B------:R-:W-:Y:S01]  /*c3c0*/  STG.E.U8 desc[UR36][R16.64], R8 ;  /* 0x0000000810007986 */ /* 0x000fe2000c101124 */
[----:B------:R-:W-:Y:S05]  /*c3d0*/  EXIT ;  /* 0x000000000000794d */ /* 0x000fea0003800000 */
.L_x_9925:
        /* <DEDUP_REMOVED lines=21> */
.L_x_9932:
[----:B------:R-:W-:-:S04]  /*c530*/  SHF.R.U32.HI R3, RZ, 0x18, R3 ;  /* 0x00000018ff037819 */ /* 0x000fc80000011603 */
[----:B------:R-:W-:-:S04]  /*c540*/  LOP3.LUT R0, R0, 0x80, R3, 0xf8, !PT ;  /* 0x0000008000007812 */ /* 0x000fc800078ef803 */
[----:B------:R-:W-:-:S07]  /*c550*/  PRMT R8, R0, 0x7610, R8 ;  /* 0x0000761000087816 */ /* 0x000fce0000000008 */
.L_x_9931:
[----:B------:R-:W-:Y:S05]  /*c560*/  BSYNC.RECONVERGENT B0 ;  /* 0x0000000000007941 */ /* 0x000fea0003800200 */
.L_x_9930:
[----:B------:R-:W-:Y:S01]  /*c570*/  STG.E.U8 desc[UR36][R16.64], R8 ;  /* 0x0000000810007986 */ /* 0x000fe2000c101124 */
[----:B------:R-:W-:Y:S05]  /*c580*/  EXIT ;  /* 0x000000000000794d */ /* 0x000fea0003800000 */
.L_x_9924:
        /* <DEDUP_REMOVED lines=26> */
.L_x_9934:
[----:B------:R-:W0:Y:S02]  /*c730*/  F2I.U64.F64.TRUNC R4, R4 ;  /* 0x0000000400047311 */ /* 0x000e24000030d800 */
[----:B0-----:R-:W-:Y:S01]  /*c740*/  STG.E.64 desc[UR36][R16.64], R4 ;  /* 0x0000000410007986 */ /* 0x001fe2000c101b24 */
[----:B------:R-:W-:Y:S05]  /*c750*/  EXIT ;  /* 0x000000000000794d */ /* 0x000fea0003800000 */
.L_x_9933:
[----:B------:R-:W0:Y:S02]  /*c760*/  F2I.U32.F64.TRUNC R5, R4 ;  /* 0x0000000400057311 */ /* 0x000e24000030d000 */
[----:B0-----:R-:W-:Y:S01]  /*c770*/  STG.E desc[UR36][R16.64], R5 ;  /* 0x0000000510007986 */ /* 0x001fe2000c101924 */
[----:B------:R-:W-:Y:S05]  /*c780*/  EXIT ;  /* 0x000000000000794d */ /* 0x000fea0003800000 */
.L_x_9923:
        /* <DEDUP_REMOVED lines=10> */
.L_x_9936:
[----:B------:R-:W-:-:S05]  /*c830*/  CS2R R6, SRZ ;  /* 0x0000000000067805 */ /* 0x000fca000001ff00 */
[----:B------:R-:W-:Y:S01]  /*c840*/  STG.E.128 desc[UR36][R16.64], R4 ;  /* 0x0000000410007986 */ /* 0x000fe2000c101d24 */
[----:B------:R-:W-:Y:S05]  /*c850*/  EXIT ;  /* 0x000000000000794d */ /* 0x000fea0003800000 */
.L_x_9935:
[----:B------:R-:W-:-:S09]  /*c860*/  UISETP.NE.AND UP0, UPT, UR4, 0xf, UPT ;  /* 0x0000000f0400788c */ /* 0x000fd2000bf05270 */
[----:B------:R-:W-:Y:S05]  /*c870*/  BRA.U !UP0, `(.L_x_9937) ;  /* 0x0000000508087547 */ /* 0x000fea000b800000 */
[----:B------:R-:W-:-:S09]  /*c880*/  UISETP.NE.AND UP0, UPT, UR4, 0x17, UPT ;  /* 0x000000170400788c */ /* 0x000fd2000bf05270 */
[----:B------:R-:W-:Y:S05]  /*c890*/  BRA.U !UP0, `(.L_x_9938) ;  /* 0x0000000108a07547 */ /* 0x000fea000b800000 */
[----:B------:R-:W-:-:S09]  /*c8a0*/  UISETP.NE.AND UP0, UPT, UR4, 0x18, UPT ;  /* 0x000000180400788c */ /* 0x000fd2000bf05270 */
[----:B------:R-:W-:Y:S05]  /*c8b0*/  BRA.U !UP0, `(.L_x_9939) ;  /* 0x0000000108447547 */ /* 0x000fea000b800000 */
.L_x_9916:
        /* <DEDUP_REMOVED lines=16> */
.L_x_9940:
[----:B------:R-:W-:Y:S05]  /*c9c0*/  EXIT ;  /* 0x000000000000794d */ /* 0x000fea0003800000 */
.L_x_9939:
        /* <DEDUP_REMOVED lines=17> */
.L_x_9942:
[----:B------:R-:W-:Y:S05]  /*cae0*/  BSYNC.RECONVERGENT B0 ;  /* 0x0000000000007941 */ /* 0x000fea0003800200 */
.L_x_9941:
[----:B------:R-:W-:-:S05]  /*caf0*/  LOP3.LUT R3, R0, 0x80, R3, 0xf8, !PT ;  /* 0x0000008000037812 */ /* 0x000fca00078ef803 */
[----:B------:R-:W-:Y:S01]  /*cb00*/  STG.E.U8 desc[UR36][R16.64], R3 ;  /* 0x0000000310007986 */ /* 0x000fe2000c101124 */
[----:B------:R-:W-:Y:S05]  /*cb10*/  EXIT ;  /* 0x000000000000794d */ /* 0x000fea0003800000 */
.L_x_9938:
        /* <DEDUP_REMOVED lines=16> */
.L_x_9944:
[----:B------:R-:W-:Y:S02]  /*cc20*/  ISETP.GT.U32.AND P0, PT, R2, 0x7f800000, PT ;  /* 0x7f8000000200780c */ /* 0x000fe40003f04070 */
[----:B------:R-:W-:-:S04]  /*cc30*/  MOV R0, 0x7f ;  /* 0x0000007f00007802 */ /* 0x000fc80000000f00 */
[----:B------:R-:W-:-:S07]  /*cc40*/  SEL R0, R0, 0x7c, P0 ;  /* 0x0000007c00007807 */ /* 0x000fce0000000000 */
.L_x_9945:
[----:B------:R-:W-:Y:S05]  /*cc50*/  BSYNC.RECONVERGENT B0 ;  /* 0x0000000000007941 */ /* 0x000fea0003800200 */
.L_x_9943:
[----:B------:R-:W-:-:S04]  /*cc60*/  SHF.R.U32.HI R3, RZ, 0x18, R3 ;  /* 0x00000018ff037819 */ /* 0x000fc80000011603 */
[----:B------:R-:W-:-:S05]  /*cc70*/  LOP3.LUT R3, R0, 0x80, R3, 0xf8, !PT ;  /* 0x0000008000037812 */ /* 0x000fca00078ef803 */
[----:B------:R-:W-:Y:S01]  /*cc80*/  STG.E.U8 desc[UR36][R16.64], R3 ;  /* 0x0000000310007986 */ /* 0x000fe2000c101124 */
[----:B------:R-:W-:Y:S05]  /*cc90*/  EXIT ;  /* 0x000000000000794d */ /* 0x000fea0003800000 */
.L_x_9937:
        /* <DEDUP_REMOVED lines=8> */
.L_x_9946:
        /* <DEDUP_REMOVED lines=14> */
.L_x_68517:


//--------------------- .text._ZN2at6native27unrolled_elementwise_kernelIZNS0_50_GLOBAL__N__2680c7bb_12_PowKernel_cu_7dd49032_300329pow_tensor_scalar_kernel_implIddEEvRNS_18TensorIteratorBaseET0_EUldE0_St5arrayIPcLm2EELi4E23TrivialOffsetCalculatorILi1EjESC_NS0_6memory12LoadWithCastILi1EEENSD_13StoreWithCastILi1EEEEEviT_S6_T2_T3_T4_T5_ --------------------------
	.section	.text._ZN2at6native27unrolled_elementwise_kernelIZNS0_50_GLOBAL__N__2680c7bb_12_PowKernel_cu_7dd49032_300329pow_tensor_scalar_kernel_implIddEEvRNS_18TensorIteratorBaseET0_EUldE0_St5arrayIPcLm2EELi4E23TrivialOffsetCalculatorILi1EjESC_NS0_6memory12LoadWithCastILi1EEENSD_13StoreWithCastILi1EEEEEviT_S6_T2_T3_T4_T5_,"ax",@progbits
	.align	128
        .global         _ZN2at6native27unrolled_elementwise_kernelIZNS0_50_GLOBAL__N__2680c7bb_12_PowKernel_cu_7dd49032_300329pow_tensor_scalar_kernel_implIddEEvRNS_18TensorIteratorBaseET0_EUldE0_St5arrayIPcLm2EELi4E23TrivialOffsetCalculatorILi1EjESC_NS0_6memory12LoadWithCastILi1EEENSD_13StoreWithCastILi1EEEEEviT_S6_T2_T3_T4_T5_
        .type           _ZN2at6native27unrolled_elementwise_kernelIZNS0_50_GLOBAL__N__2680c7bb_12_PowKernel_cu_7dd49032_300329pow_tensor_scalar_kernel_implIddEEvRNS_18TensorIteratorBaseET0_EUldE0_St5arrayIPcLm2EELi4E23TrivialOffsetCalculatorILi1EjESC_NS0_6memory12LoadWithCastILi1EEENSD_13StoreWithCastILi1EEEEEviT_S6_T2_T3_T4_T5_,@function
        .size           _ZN2at6native27unrolled_elementwise_kernelIZNS0_50_GLOBAL__N__2680c7bb_12_PowKernel_cu_7dd49032_300329pow_tensor_scalar_kernel_implIddEEvRNS_18TensorIteratorBaseET0_EUldE0_St5arrayIPcLm2EELi4E23TrivialOffsetCalculatorILi1EjESC_NS0_6memory12LoadWithCastILi1EEENSD_13StoreWithCastILi1EEEEEviT_S6_T2_T3_T4_T5_,(.L_x_68518 - _ZN2at6native27unrolled_elementwise_kernelIZNS0_50_GLOBAL__N__2680c7bb_12_PowKernel_cu_7dd49032_300329pow_tensor_scalar_kernel_implIddEEvRNS_18TensorIteratorBaseET0_EUldE0_St5arrayIPcLm2EELi4E23TrivialOffsetCalculatorILi1EjESC_NS0_6memory12LoadWithCastILi1EEENSD_13StoreWithCastILi1EEEEEviT_S6_T2_T3_T4_T5_)
        .other          _ZN2at6native27unrolled_elementwise_kernelIZNS0_50_GLOBAL__N__2680c7bb_12_PowKernel_cu_7dd49032_300329pow_tensor_scalar_kernel_implIddEEvRNS_18TensorIteratorBaseET0_EUldE0_St5arrayIPcLm2EELi4E23TrivialOffsetCalculatorILi1EjESC_NS0_6memory12LoadWithCastILi1EEENSD_13StoreWithCastILi1EEEEEviT_S6_T2_T3_T4_T5_,@"STO_CUDA_ENTRY STV_DEFAULT"
_ZN2at6native27unrolled_elementwise_kernelIZNS0_50_GLOBAL__N__2680c7bb_12_PowKernel_cu_7dd49032_300329pow_tensor_scalar_kernel_implIddEEvRNS_18TensorIteratorBaseET0_EUldE0_St5arrayIPcLm2EELi4E23TrivialOffsetCalculatorILi1EjESC_NS0_6memory12LoadWithCastILi1EEENSD_13StoreWithCastILi1EEEEEviT_S6_T2_T3_T4_T5_:
.text._ZN2at6native27unrolled_elementwise_kernelIZNS0_50_GLOBAL__N__2680c7bb_12_PowKernel_cu_7dd49032_300329pow_tensor_scalar_kernel_implIddEEvRNS_18TensorIteratorBaseET0_EUldE0_St5arrayIPcLm2EELi4E23TrivialOffsetCalculatorILi1EjESC_NS0_6memory12LoadWithCastILi1EEENSD_13StoreWithCastILi1EEEEEviT_S6_T2_T3_T4_T5_:
        /* <DEDUP_REMOVED lines=33> */
.L_x_9953:
[----:B------:R-:W2:Y:S02]  /*0210*/  LDG.E.U8 R2, desc[UR36][R2.64] ;  /* 0x0000002402027981 */ /* 0x000ea4000c1e1100 */
[----:B--2---:R0:W1:Y:S01]  /*0220*/  I2F.F64.U16 R26, R2 ;  /* 0x00000002001a7312 */ /* 0x0040620000101800 */
[----:B------:R-:W-:Y:S05]  /*0230*/  BRA `(.L_x_9955) ;  /* 0x0000000c00607947 */ /* 0x000fea0003800000 */
.L_x_9952:
        /* <DEDUP_REMOVED lines=9> */
.L_x_9957:
[----:B------:R-:W2:Y:S02]  /*02d0*/  LDG.E R2, desc[UR36][R2.64] ;  /* 0x0000002402027981 */ /* 0x000ea4000c1e1900 */
[----:B--2---:R1:W2:Y:S01]  /*02e0*/  I2F.F64 R26, R2 ;  /* 0x00000002001a7312 */ /* 0x0042a20000201c00 */
[----:B------:R-:W-:Y:S05]  /*02f0*/  BRA `(.L_x_9955) ;  /* 0x0000000c00307947 */ /* 0x000fea0003800000 */
.L_x_9956:
[----:B------:R-:W2:Y:S02]  /*0300*/  LDG.E.U16 R2, desc[UR36][R2.64] ;  /* 0x0000002402027981 */ /* 0x000ea4000c1e1500 */
[----:B--2---:R3:W4:Y:S01]  /*0310*/  I2F.F64.S16 R26, R2 ;  /* 0x00000002001a7312 */ /* 0x0047220000101c00 */
[----:B------:R-:W-:Y:S05]  /*0320*/  BRA `(.L_x_9955) ;  /* 0x0000000c00247947 */ /* 0x000fea0003800000 */
.L_x_9951:
        /* <DEDUP_REMOVED lines=10> */
.L_x_9959:
[----:B------:R-:W2:Y:S02]  /*03d0*/  LDG.E.U16 R0, desc[UR36][R2.64] ;  /* 0x0000002402007981 */ /* 0x000ea4000c1e1500 */
[----:B--2---:R-:W-:-:S05]  /*03e0*/  HADD2.F32 R0, -RZ, R0.H0_H0 ;  /* 0x20000000ff007230 */ /* 0x004fca0000004100 */
[----:B------:R-:W-:-:S04]  /*03f0*/  FMUL.FTZ R0, R0, 1 ;  /* 0x3f80000000007820 */ /* 0x000fc80000410000 */
[----:B------:R0:W1:Y:S01]  /*0400*/  F2F.F64.F32 R26, R0 ;  /* 0x00000000001a7310 */ /* 0x0000620000201800 */
[----:B------:R-:W-:Y:S05]  /*0410*/  BRA `(.L_x_9955) ;  /* 0x0000000800e87947 */ /* 0x000fea0003800000 */
.L_x_9958:
        /* <DEDUP_REMOVED lines=10> */
.L_x_9961:
[----:B------:R-:W2:Y:S02]  /*04c0*/  LDG.E.U16 R2, desc[UR36][R2.64] ;  /* 0x0000002402027981 */ /* 0x000ea4000c1e1500 */
[----:B--2---:R-:W-:-:S05]  /*04d0*/  HADD2.F32 R0, -RZ, R2.H0_H0 ;  /* 0x20000002ff007230 */ /* 0x004fca0000004100 */
[----:B------:R-:W-:-:S04]  /*04e0*/  FMUL.FTZ R0, R0, 1 ;  /* 0x3f80000000007820 */ /* 0x000fc80000410000 */
[----:B------:R0:W1:Y:S01]  /*04f0*/  F2F.F64.F32 R26, R0 ;  /* 0x00000000001a7310 */ /* 0x0000620000201800 */
[----:B------:R-:W-:Y:S05]  /*0500*/  BRA `(.L_x_9955) ;  /* 0x0000000800ac7947 */ /* 0x000fea0003800000 */
.L_x_9960:
[----:B------:R0:W5:Y:S01]  /*0510*/  LDG.E.64 R26, desc[UR36][R2.64] ;  /* 0x00000024021a7981 */ /* 0x000162000c1e1b00 */
[----:B------:R-:W-:Y:S05]  /*0520*/  BRA `(.L_x_9955) ;  /* 0x0000000800a47947 */ /* 0x000fea0003800000 */
.L_x_9950:
        /* <DEDUP_REMOVED lines=13> */
.L_x_9964:
[----:B------:R0:W5:Y:S01]  /*0600*/  LDG.E.64 R26, desc[UR36][R2.64] ;  /* 0x00000024021a7981 */ /* 0x000162000c1e1b00 */
[----:B------:R-:W-:Y:S05]  /*0610*/  BRA `(.L_x_9955) ;  /* 0x0000000800687947 */ /* 0x000fea0003800000 */
.L_x_9963:
        /* <DEDUP_REMOVED lines=27> */
.L_x_9966:
        /* <DEDUP_REMOVED lines=14> */
.L_x_9965:
[----:B------:R-:W2:Y:S02]  /*08b0*/  LDG.E.U16 R0, desc[UR36][R2.64] ;  /* 0x0000002402007981 */ /* 0x000ea4000c1e1500 */
[----:B--2---:R-:W-:-:S04]  /*08c0*/  IMAD.U32 R0, R0, 0x10000, RZ ;  /* 0x0001000000007824 */ /* 0x004fc800078e00ff */
[----:B------:R-:W-:-:S04]  /*08d0*/  FMUL.FTZ R0, R0, 1 ;  /* 0x3f80000000007820 */ /* 0x000fc80000410000 */
[----:B------:R0:W1:Y:S01]  /*08e0*/  F2F.F64.F32 R26, R0 ;  /* 0x00000000001a7310 */ /* 0x0000620000201800 */
[----:B------:R-:W-:Y:S05]  /*08f0*/  BRA `(.L_x_9955) ;  /* 0x0000000400b07947 */ /* 0x000fea0003800000 */
.L_x_9962:
        /* <DEDUP_REMOVED lines=11> */
.L_x_9969:
        /* <DEDUP_REMOVED lines=21> */
.L_x_9971:
[----:B------:R-:W-:Y:S05]  /*0b00*/  BSYNC.RECONVERGENT B0 ;  /* 0x0000000000007941 */ /* 0x000fea0003800200 */
.L_x_9970:
[----:B------:R-:W-:Y:S01]  /*0b10*/  IMAD.SHL.U32 R0, R0, 0x100000, RZ ;  /* 0x0010000000007824 */ /* 0x000fe200078e00ff */
[----:B------:R-:W-:-:S04]  /*0b20*/  LEA R2, R2, 0x3b800000, 0x17 ;  /* 0x3b80000002027811 */ /* 0x000fc800078eb8ff */
[----:B------:R-:W-:-:S05]  /*0b30*/  LOP3.LUT R0, R2, R0, R7, 0xfe, !PT ;  /* 0x0000000002007212 */ /* 0x000fca00078efe07 */
[----:B------:R-:W-:-:S04]  /*0b40*/  FMUL.FTZ R0, R0, 1 ;  /* 0x3f80000000007820 */ /* 0x000fc80000410000 */
[----:B------:R0:W1:Y:S01]  /*0b50*/  F2F.F64.F32 R26, R0 ;  /* 0x00000000001a7310 */ /* 0x0000620000201800 */
[----:B------:R-:W-:Y:S05]  /*0b60*/  BRA `(.L_x_9955) ;  /* 0x0000000400147947 */ /* 0x000fea0003800000 */
.L_x_9968:
        /* <DEDUP_REMOVED lines=21> */
.L_x_9973:
[----:B------:R-:W-:Y:S05]  /*0cc0*/  BSYNC.RECONVERGENT B0 ;  /* 0x0000000000007941 */ /* 0x000fea0003800200 */
.L_x_9972:
[----:B------:R-:W-:Y:S01]  /*0cd0*/  IMAD.SHL.U32 R0, R0, 0x200000, RZ ;  /* 0x0020000000007824 */ /* 0x000fe200078e00ff */
[----:B------:R-:W-:-:S04]  /*0ce0*/  LEA R2, R2, 0x37800000, 0x17 ;  /* 0x3780000002027811 */ /* 0x000fc800078eb8ff */
[----:B------:R-:W-:-:S05]  /*0cf0*/  LOP3.LUT R0, R2, R0, R7, 0xfe, !PT ;  /* 0x0000000002007212 */ /* 0x000fca00078efe07 */
[----:B------:R-:W-:-:S04]  /*0d00*/  FMUL.FTZ R0, R0, 1 ;  /* 0x3f80000000007820 */ /* 0x000fc80000410000 */
[----:B------:R0:W1:Y:S01]  /*0d10*/  F2F.F64.F32 R26, R0 ;  /* 0x00000000001a7310 */ /* 0x0000620000201800 */
[----:B------:R-:W-:Y:S05]  /*0d20*/  BRA `(.L_x_9955) ;  /* 0x0000000000a47947 */ /* 0x000fea0003800000 */
.L_x_9967:
[----:B------:R-:W-:-:S09]  /*0d30*/  UISETP.NE.AND UP0, UPT, UR4, 0x1c, UPT ;  /* 0x0000001c0400788c */ /* 0x000fd2000bf05270 */
[----:B------:R-:W-:Y:S05]  /*0d40*/  BRA.U !UP0, `(.L_x_9974) ;  /* 0x0000000108947547 */ /* 0x000fea000b800000 */
[----:B------:R-:W-:-:S09]  /*0d50*/  UISETP.NE.AND UP0, UPT, UR4, 0x1d, UPT ;  /* 0x0000001d0400788c */ /* 0x000fd2000bf05270 */
[----:B------:R-:W-:Y:S05]  /*0d60*/  BRA.U !UP0, `(.L_x_9975) ;  /* 0x0000000108807547 */ /* 0x000fea000b800000 */
[----:B------:R-:W-:-:S09]  /*0d70*/  UISETP.NE.AND UP0, UPT, UR4, 0x2c, UPT ;  /* 0x0000002c0400788c */ /* 0x000fd2000bf05270 */
[----:B------:R-:W-:Y:S05]  /*0d80*/  BRA.U !UP0, `(.L_x_9976) ;  /* 0x0000000108487547 */ /* 0x000fea000b800000 */
.L_x_9954:
        /* <DEDUP_REMOVED lines=16> */
.L_x_9977:
[----:B------:R-:W-:Y:S01]  /*0e90*/  CS2R R26, SRZ ;  /* 0x00000000001a7805 */ /* 0x000fe2000001ff00 */
[----:B------:R-:W-:Y:S06]  /*0ea0*/  BRA `(.L_x_9955) ;  /* 0x0000000000447947 */ /* 0x000fec0003800000 */
.L_x_9976:
        /* <DEDUP_REMOVED lines=12> */
.L_x_9975:
[----:B------:R-:W2:Y:S02]  /*0f70*/  LDG.E.64 R26, desc[UR36][R2.64] ;  /* 0x00000024021a7981 */ /* 0x000ea4000c1e1b00 */
[----:B--2---:R-:W0:Y:S01]  /*0f80*/  I2F.F64.U64 R26, R26 ;  /* 0x0000001a001a7312 */ /* 0x004e220000301800 */
[----:B------:R-:W-:Y:S05]  /*0f90*/  BRA `(.L_x_9955) ;  /* 0x0000000000087947 */ /* 0x000fea0003800000 */
.L_x_9974:
[----:B------:R-:W2:Y:S02]  /*0fa0*/  LDG.E R2, desc[UR36][R2.64] ;  /* 0x0000002402027981 */ /* 0x000ea4000c1e1900 */
[----:B--2---:R0:W1:Y:S02]  /*0fb0*/  I2F.F64.U32 R26, R2 ;  /* 0x00000002001a7312 */ /* 0x0040640000201800 */
.L_x_9955:
[----:B------:R-:W-:Y:S05]  /*0fc0*/  BSYNC.RECONVERGENT B6 ;  /* 0x0000000000067941 */ /* 0x000fea0003800200 */
.L_x_9949:
[----:B01-3--:R-:W-:-:S07]  /*0fd0*/  VIADD R2, R23, 0x80 ;  /* 0x0000008017027836 */ /* 0x00bfce0000000000 */
.L_x_9948:
[----:B------:R-:W-:Y:S05]  /*0fe0*/  BSYNC.RECONVERGENT B7 ;  /* 0x0000000000077941 */ /* 0x000fea0003800200 */
.L_x_9947:
        /* <DEDUP_REMOVED lines=25> */
.L_x_9984:
[----:B------:R-:W3:Y:S02]  /*1180*/  LDG.E.U8 R4, desc[UR36][R4.64] ;  /* 0x0000002404047981 */ /* 0x000ee4000c1e1100 */
[----:B---3--:R0:W1:Y:S01]  /*1190*/  I2F.F64.U16 R28, R4 ;  /* 0x00000004001c7312 */ /* 0x0080620000101800 */
[----:B------:R-:W-:Y:S05]  /*11a0*/  BRA `(.L_x_9986) ;  /* 0x0000000c00647947 */ /* 0x000fea0003800000 */
.L_x_9983:
        /* <DEDUP_REMOVED lines=9> */
.L_x_9988:
[----:B------:R-:W3:Y:S02]  /*1240*/  LDG.E R4, desc[UR36][R4.64] ;  /* 0x0000002404047981 */ /* 0x000ee4000c1e1900 */
[----:B---3--:R0:W1:Y:S01]  /*1250*/  I2F.F64 R28, R4 ;  /* 0x00000004001c7312 */ /* 0x0080620000201c00 */
[----:B------:R-:W-:Y:S05]  /*1260*/  BRA `(.L_x_9986) ;  /* 0x0000000c00347947 */ /* 0x000fea0003800000 */
.L_x_9987:
[----:B------:R-:W3:Y:S02]  /*1270*/  LDG.E.U16 R4, desc[UR36][R4.64] ;  /* 0x0000002404047981 */ /* 0x000ee4000c1e1500 */
[----:B---3--:R0:W1:Y:S01]  /*1280*/  I2F.F64.S16 R28, R4 ;  /* 0x00000004001c7312 */ /* 0x0080620000101c00 */
[----:B------:R-:W-:Y:S05]  /*1290*/  BRA `(.L_x_9986) ;  /* 0x0000000c00287947 */ /* 0x000fea0003800000 */
.L_x_9982:
        /* <DEDUP_REMOVED lines=10> */
.L_x_9990:
[----:B------:R-:W3:Y:S02]  /*1340*/  LDG.E.U16 R0, desc[UR36][R4.64] ;  /* 0x0000002404007981 */ /* 0x000ee4000c1e1500 */
[----:B---3--:R-:W-:-:S05]  /*1350*/  HADD2.F32 R0, -RZ, R0.H0_H0 ;  /* 0x20000000ff007230 */ /* 0x008fca0000004100 */
[----:B------:R-:W-:-:S04]  /*1360*/  FMUL.FTZ R0, R0, 1 ;  /* 0x3f80000000007820 */ /* 0x000fc80000410000 */
[----:B------:R0:W1:Y:S01]  /*1370*/  F2F.F64.F32 R28, R0 ;  /* 0x00000000001c7310 */ /* 0x0000620000201800 */
[----:B------:R-:W-:Y:S05]  /*1380*/  BRA `(.L_x_9986) ;  /* 0x0000000800ec7947 */ /* 0x000fea0003800000 */
.L_x_9989:
        /* <DEDUP_REMOVED lines=10> */
.L_x_9992:
[----:B------:R-:W3:Y:S02]  /*1430*/  LDG.E.U16 R4, desc[UR36][R4.64] ;  /* 0x0000002404047981 */ /* 0x000ee4000c1e1500 */
[----:B---3--:R-:W-:-:S05]  /*1440*/  HADD2.F32 R0, -RZ, R4.H0_H0 ;  /* 0x20000004ff007230 */ /* 0x008fca0000004100 */
[----:B------:R-:W-:-:S04]  /*1450*/  FMUL.FTZ R0, R0, 1 ;  /* 0x3f80000000007820 */ /* 0x000fc80000410000 */
[----:B------:R0:W1:Y:S01]  /*1460*/  F2F.F64.F32 R28, R0 ;  /* 0x00000000001c7310 */ /* 0x0000620000201800 */
[----:B------:R-:W-:Y:S05]  /*1470*/  BRA `(.L_x_9986) ;  /* 0x0000000800b07947 */ /* 0x000fea0003800000 */
.L_x_9991:
[----:B------:R0:W5:Y:S01]  /*1480*/  LDG.E.64 R28, desc[UR36][R4.64] ;  /* 0x00000024041c7981 */ /* 0x000162000c1e1b00 */
[----:B------:R-:W-:Y:S05]  /*1490*/  BRA `(.L_x_9986) ;  /* 0x0000000800a87947 */ /* 0x000fea0003800000 */
.L_x_9981:
        /* <DEDUP_REMOVED lines=13> */
.L_x_9995:
[----:B------:R0:W5:Y:S01]  /*1570*/  LDG.E.64 R28, desc[UR36][R4.64] ;  /* 0x00000024041c7981 */ /* 0x000162000c1e1b00 */
[----:B------:R-:W-:Y:S05]  /*1580*/  BRA `(.L_x_9986) ;  /* 0x00000008006c7947 */ /* 0x000fea0003800000 */
.L_x_9994:
        /* <DEDUP_REMOVED lines=27> */
.L_x_9997:
        /* <DEDUP_REMOVED lines=15> */
.L_x_9996:
[----:B------:R-:W3:Y:S02]  /*1830*/  LDG.E.U16 R0, desc[UR36][R4.64] ;  /* 0x0000002404007981 */ /* 0x000ee4000c1e1500 */
[----:B---3--:R-:W-:-:S04]  /*1840*/  IMAD.U32 R0, R0, 0x10000, RZ ;  /* 0x0001000000007824 */ /* 0x008fc800078e00ff */
[----:B------:R-:W-:-:S04]  /*1850*/  FMUL.FTZ R0, R0, 1 ;  /* 0x3f80000000007820 */ /* 0x000fc80000410000 */
[----:B------:R0:W1:Y:S01]  /*1860*/  F2F.F64.F32 R28, R0 ;  /* 0x00000000001c7310 */ /* 0x0000620000201800 */
[----:B------:R-:W-:Y:S05]  /*1870*/  BRA `(.L_x_9986) ;  /* 0x0000000400b07947 */ /* 0x000fea0003800000 */
.L_x_9993:
        /* <DEDUP_REMOVED lines=11> */
.L_x_10000:
        /* <DEDUP_REMOVED lines=21> */
.L_x_10002:
[----:B------:R-:W-:Y:S05]  /*1a80*/  BSYNC.RECONVERGENT B0 ;  /* 0x0000000000007941 */ /* 0x000fea0003800200 */
.L_x_10001:
[----:B------:R-:W-:Y:S01]  /*1a90*/  IMAD.SHL.U32 R0, R0, 0x100000, RZ ;  /* 0x0010000000007824 */ /* 0x000fe200078e00ff */
[----:B------:R-:W-:-:S04]  /*1aa0*/  LEA R3, R3, 0x3b800000, 0x17 ;  /* 0x3b80000003037811 */ /* 0x000fc800078eb8ff */
[----:B------:R-:W-:-:S05]  /*1ab0*/  LOP3.LUT R0, R3, R0, R7, 0xfe, !PT ;  /* 0x0000000003007212 */ /* 0x000fca00078efe07 */
[----:B------:R-:W-:-:S04]  /*1ac0*/  FMUL.FTZ R0, R0, 1 ;  /* 0x3f80000000007820 */ /* 0x000fc80000410000 */
[----:B------:R0:W1:Y:S01]  /*1ad0*/  F2F.F64.F32 R28, R0 ;  /* 0x00000000001c7310 */ /* 0x0000620000201800 */
[----:B------:R-:W-:Y:S05]  /*1ae0*/  BRA `(.L_x_9986) ;  /* 0x0000000400147947 */ /* 0x000fea0003800000 */
.L_x_9999:
        /* <DEDUP_REMOVED lines=21> */
.L_x_10004:
[----:B------:R-:W-:Y:S05]  /*1c40*/  BSYNC.RECONVERGENT B0 ;  /* 0x0000000000007941 */ /* 0x000fea0003800200 */
.L_x_10003:
[----:B------:R-:W-:Y:S01]  /*1c50*/  IMAD.SHL.U32 R0, R0, 0x200000, RZ ;  /* 0x0020000000007824 */ /* 0x000fe200078e00ff */
[----:B------:R-:W-:-:S04]  /*1c60*/  LEA R3, R3, 0x37800000, 0x17 ;  /* 0x3780000003037811 */ /* 0x000fc800078eb8ff */
[----:B------:R-:W-:-:S05]  /*1c70*/  LOP3.LUT R0, R3, R0, R7, 0xfe, !PT ;  /* 0x0000000003007212 */ /* 0x000fca00078efe07 */
[----:B------:R-:W-:-:S04]  /*1c80*/  FMUL.FTZ R0, R0, 1 ;  /* 0x3f80000000007820 */ /* 0x000fc80000410000 */
[----:B------:R0:W1:Y:S01]  /*1c90*/  F2F.F64.F32 R28, R0 ;  /* 0x00000000001c7310 */ /* 0x0000620000201800 */
[----:B------:R-:W-:Y:S05]  /*1ca0*/  BRA `(.L_x_9986) ;  /* 0x0000000000a47947 */ /* 0x000fea0003800000 */
.L_x_9998:
        /* <DEDUP_REMOVED lines=18> */
.L_x_9985:
        /* <DEDUP_REMOVED lines=16> */
.L_x_10007:
[----:B------:R-:W-:Y:S01]  /*1ed0*/  CS2R R28, SRZ ;  /* 0x00000000001c7805 */ /* 0x000fe2000001ff00 */
[----:B------:R-:W-:Y:S06]  /*1ee0*/  BRA `(.L_x_9986) ;  /* 0x0000000000147947 */ /* 0x000fec0003800000 */
.L_x_10006:
[----:B------:R-:W3:Y:S02]  /*1ef0*/  LDG.E.64 R28, desc[UR36][R4.64] ;  /* 0x00000024041c7981 */ /* 0x000ee4000c1e1b00 */
[----:B---3--:R-:W0:Y:S01]  /*1f00*/  I2F.F64.U64 R28, R28 ;  /* 0x0000001c001c7312 */ /* 0x008e220000301800 */
[----:B------:R-:W-:Y:S05]  /*1f10*/  BRA `(.L_x_9986) ;  /* 0x0000000000087947 */ /* 0x000fea0003800000 */
.L_x_10005:
[----:B------:R-:W3:Y:S02]  /*1f20*/  LDG.E R4, desc[UR36][R4.64] ;  /* 0x0000002404047981 */ /* 0x000ee4000c1e1900 */
[----:B---3--:R0:W1:Y:S02]  /*1f30*/  I2F.F64.U32 R28, R4 ;  /* 0x00000004001c7312 */ /* 0x0080640000201800 */
.L_x_9986:
[----:B------:R-:W-:Y:S05]  /*1f40*/  BSYNC.RECONVERGENT B6 ;  /* 0x0000000000067941 */ /* 0x000fea0003800200 */
.L_x_9980:
[----:B------:R-:W-:-:S07]  /*1f50*/  VIADD R2, R2, 0x80 ;  /* 0x0000008002027836 */ /* 0x000fce0000000000 */
.L_x_9979:
[----:B------:R-:W-:Y:S05]  /*1f60*/  BSYNC.RECONVERGENT B7 ;  /* 0x0000000000077941 */ /* 0x000fea0003800200 */
.L_x_9978:
        /* <DEDUP_REMOVED lines=25> */
.L_x_10014:
[----:B------:R-:W2:Y:S02]  /*2100*/  LDG.E.U8 R4, desc[UR36][R4.64] ;  /* 0x0000002404047981 */ /* 0x000ea4000c1e1100 */
[----:B--2---:R0:W1:Y:S01]  /*2110*/  I2F.F64.U16 R24, R4 ;  /* 0x0000000400187312 */ /* 0x0040620000101800 */
[----:B------:R-:W-:Y:S05]  /*2120*/  BRA `(.L_x_10016) ;  /* 0x0000000c00647947 */ /* 0x000fea0003800000 */
.L_x_10013:
        /* <DEDUP_REMOVED lines=9> */
.L_x_10018:
[----:B------:R-:W2:Y:S02]  /*21c0*/  LDG.E R4, desc[UR36][R4.64] ;  /* 0x0000002404047981 */ /* 0x000ea4000c1e1900 */
[----:B--2---:R1:W2:Y:S01]  /*21d0*/  I2F.F64 R24, R4 ;  /* 0x0000000400187312 */ /* 0x0042a20000201c00 */
[----:B------:R-:W-:Y:S05]  /*21e0*/  BRA `(.L_x_10016) ;  /* 0x0000000c00347947 */ /* 0x000fea0003800000 */
.L_x_10017:
[----:B------:R-:W2:Y:S02]  /*21f0*/  LDG.E.U16 R4, desc[UR36][R4.64] ;  /* 0x0000002404047981 */ /* 0x000ea4000c1e1500 */
[----:B--2---:R0:W1:Y:S01]  /*2200*/  I2F.F64.S16 R24, R4 ;  /* 0x0000000400187312 */ /* 0x0040620000101c00 */
[----:B------:R-:W-:Y:S05]  /*2210*/  BRA `(.L_x_10016) ;  /* 0x0000000c00287947 */ /* 0x000fea0003800000 */
.L_x_10012:
        /* <DEDUP_REMOVED lines=10> */
.L_x_10020:
[----:B------:R-:W2:Y:S02]  /*22c0*/  LDG.E.U16 R0, desc[UR36][R4.64] ;  /* 0x0000002404007981 */ /* 0x000ea4000c1e1500 */
[----:B--2---:R-:W-:-:S05]  /*22d0*/  HADD2.F32 R0, -RZ, R0.H0_H0 ;  /* 0x20000000ff007230 */ /* 0x004fca0000004100 */
[----:B------:R-:W-:-:S04]  /*22e0*/  FMUL.FTZ R0, R0, 1 ;  /* 0x3f80000000007820 */ /* 0x000fc80000410000 */
[----:B------:R0:W1:Y:S01]  /*22f0*/  F2F.F64.F32 R24, R0 ;  /* 0x0000000000187310 */ /* 0x0000620000201800 */
[----:B------:R-:W-:Y:S05]  /*2300*/  BRA `(.L_x_10016) ;  /* 0x0000000800ec7947 */ /* 0x000fea0003800000 */
.L_x_10019:
        /* <DEDUP_REMOVED lines=10> */
.L_x_10022:
[----:B------:R-:W2:Y:S02]  /*23b0*/  LDG.E.U16 R4, desc[UR36][R4.64] ;  /* 0x0000002404047981 */ /* 0x000ea4000c1e1500 */
[----:B--2---:R-:W-:-:S05]  /*23c0*/  HADD2.F32 R0, -RZ, R4.H0_H0 ;  /* 0x20000004ff007230 */ /* 0x004fca0000004100 */
[----:B------:R-:W-:-:S04]  /*23d0*/  FMUL.FTZ R0, R0, 1 ;  /* 0x3f80000000007820 */ /* 0x000fc80000410000 */
[----:B------:R0:W1:Y:S01]  /*23e0*/  F2F.F64.F32 R24, R0 ;  /* 0x0000000000187310 */ /* 0x0000620000201800 */
[----:B------:R-:W-:Y:S05]  /*23f0*/  BRA `(.L_x_10016) ;  /* 0x0000000800b07947 */ /* 0x000fea0003800000 */
.L_x_10021:
[----:B------:R0:W5:Y:S01]  /*2400*/  LDG.E.64 R24, desc[UR36][R4.64] ;  /* 0x0000002404187981 */ /* 0x000162000c1e1b00 */
[----:B------:R-:W-:Y:S05]  /*2410*/  BRA `(.L_x_10016) ;  /* 0x0000000800a87947 */ /* 0x000fea0003800000 */
.L_x_10011:
        /* <DEDUP_REMOVED lines=13> */
.L_x_10025:
[----:B------:R0:W5:Y:S01]  /*24f0*/  LDG.E.64 R24, desc[UR36][R4.64] ;  /* 0x0000002404187981 */ /* 0x000162000c1e1b00 */
[----:B------:R-:W-:Y:S05]  /*2500*/  BRA `(.L_x_10016) ;  /* 0x00000008006c7947 */ /* 0x000fea0003800000 */
.L_x_10024:
        /* <DEDUP_REMOVED lines=27> */
.L_x_10027:
        /* <DEDUP_REMOVED lines=15> */
.L_x_10026:
[----:B------:R-:W2:Y:S02]  /*27b0*/  LDG.E.U16 R0, desc[UR36][R4.64] ;  /* 0x0000002404007981 */ /* 0x000ea4000c1e1500 */
[----:B--2---:R-:W-:-:S04]  /*27c0*/  IMAD.U32 R0, R0, 0x10000, RZ ;  /* 0x0001000000007824 */ /* 0x004fc800078e00ff */
[----:B------:R-:W-:-:S04]  /*27d0*/  FMUL.FTZ R0, R0, 1 ;  /* 0x3f80000000007820 */ /* 0x000fc80000410000 */
[----:B------:R0:W1:Y:S01]  /*27e0*/  F2F.F64.F32 R24, R0 ;  /* 0x0000000000187310 */ /* 0x0000620000201800 */
[----:B------:R-:W-:Y:S05]  /*27f0*/  BRA `(.L_x_10016) ;  /* 0x0000000400b07947 */ /* 0x000fea0003800000 */
.L_x_10023:
        /* <DEDUP_REMOVED lines=11> */
.L_x_10030:
        /* <DEDUP_REMOVED lines=21> */
.L_x_10032:
[----:B------:R-:W-:Y:S05]  /*2a00*/  BSYNC.RECONVERGENT B0 ;  /* 0x0000000000007941 */ /* 0x000fea0003800200 */
.L_x_10031:
[----:B------:R-:W-:Y:S01]  /*2a10*/  IMAD.SHL.U32 R0, R0, 0x100000, RZ ;  /* 0x0010000000007824 */ /* 0x000fe200078e00ff */
[----:B------:R-:W-:-:S04]  /*2a20*/  LEA R3, R3, 0x3b800000, 0x17 ;  /* 0x3b80000003037811 */ /* 0x000fc800078eb8ff */
[----:B------:R-:W-:-:S05]  /*2a30*/  LOP3.LUT R0, R3, R0, R7, 0xfe, !PT ;  /* 0x0000000003007212 */ /* 0x000fca00078efe07 */
[----:B------:R-:W-:-:S04]  /*2a40*/  FMUL.FTZ R0, R0, 1 ;  /* 0x3f80000000007820 */ /* 0x000fc80000410000 */
[----:B------:R0:W1:Y:S01]  /*2a50*/  F2F.F64.F32 R24, R0 ;  /* 0x0000000000187310 */ /* 0x0000620000201800 */
[----:B------:R-:W-:Y:S05]  /*2a60*/  BRA `(.L_x_10016) ;  /* 0x0000000400147947 */ /* 0x000fea0003800000 */
.L_x_10029:
        /* <DEDUP_REMOVED lines=21> */
.L_x_10034:
[----:B------:R-:W-:Y:S05]  /*2bc0*/  BSYNC.RECONVERGENT B0 ;  /* 0x0000000000007941 */ /* 0x000fea0003800200 */
.L_x_10033:
[----:B------:R-:W-:Y:S01]  /*2bd0*/  IMAD.SHL.U32 R0, R0, 0x200000, RZ ;  /* 0x0020000000007824 */ /* 0x000fe200078e00ff */
[----:B------:R-:W-:-:S04]  /*2be0*/  LEA R3, R3, 0x37800000, 0x17 ;  /* 0x3780000003037811 */ /* 0x000fc800078eb8ff */
[----:B------:R-:W-:-:S05]  /*2bf0*/  LOP3.LUT R0, R3, R0, R7, 0xfe, !PT ;  /* 0x0000000003007212 */ /* 0x000fca00078efe07 */
[----:B------:R-:W-:-:S04]  /*2c00*/  FMUL.FTZ R0, R0, 1 ;  /* 0x3f80000000007820 */ /* 0x000fc80000410000 */
[----:B------:R0:W1:Y:S01]  /*2c10*/  F2F.F64.F32 R24, R0 ;  /* 0x0000000000187310 */ /* 0x0000620000201800 */
[----:B------:R-:W-:Y:S05]  /*2c20*/  BRA `(.L_x_10016) ;  /* 0x0000000000a47947 */ /* 0x000fea0003800000 */
.L_x_10028:
        /* <DEDUP_REMOVED lines=18> */
.L_x_10015:
        /* <DEDUP_REMOVED lines=16> */
.L_x_10037:
[----:B------:R-:W-:Y:S01]  /*2e50*/  CS2R R24, SRZ ;  /* 0x0000000000187805 */ /* 0x000fe2000001ff00 */
[----:B------:R-:W-:Y:S06]  /*2e60*/  BRA `(.L_x_10016) ;  /* 0x0000000000147947 */ /* 0x000fec0003800000 */
.L_x_10036:
[----:B------:R-:W2:Y:S02]  /*2e70*/  LDG.E.64 R24, desc[UR36][R4.64] ;  /* 0x0000002404187981 */ /* 0x000ea4000c1e1b00 */
[----:B--2---:R-:W0:Y:S01]  /*2e80*/  I2F.F64.U64 R24, R24 ;  /* 0x0000001800187312 */ /* 0x004e220000301800 */
[----:B------:R-:W-:Y:S05]  /*2e90*/  BRA `(.L_x_10016) ;  /* 0x0000000000087947 */ /* 0x000fea0003800000 */
.L_x_10035:
[----:B------:R-:W2:Y:S02]  /*2ea0*/  LDG.E R4, desc[UR36][R4.64] ;  /* 0x0000002404047981 */ /* 0x000ea4000c1e1900 */
[----:B--2---:R0:W1:Y:S02]  /*2eb0*/  I2F.F64.U32 R24, R4 ;  /* 0x0000000400187312 */ /* 0x0040640000201800 */
.L_x_10016:
[----:B------:R-:W-:Y:S05]  /*2ec0*/  BSYNC.RECONVERGENT B6 ;  /* 0x0000000000067941 */ /* 0x000fea0003800200 */
.L_x_10010:
[----:B------:R-:W-:-:S07]  /*2ed0*/  VIADD R2, R2, 0x80 ;  /* 0x0000008002027836 */ /* 0x000fce0000000000 */
.L_x_10009:
[----:B------:R-:W-:Y:S05]  /*2ee0*/  BSYNC.RECONVERGENT B7 ;  /* 0x0000000000077941 */ /* 0x000fea0003800200 */
.L_x_10008:
        /* <DEDUP_REMOVED lines=24> */
.L_x_10043:
[----:B------:R-:W2:Y:S02]  /*3070*/  LDG.E.U8 R2, desc[UR36][R2.64] ;  /* 0x0000002402027981 */ /* 0x000ea4000c1e1100 */
[----:B--2---:R0:W1:Y:S01]  /*3080*/  I2F.F64.U16 R16, R2 ;  /* 0x0000000200107312 */ /* 0x0040620000101800 */
[----:B------:R-:W-:Y:S05]  /*3090*/  BRA `(.L_x_10039) ;  /* 0x0000000c00547947 */ /* 0x000fea0003800000 */
.L_x_10042:
        /* <DEDUP_REMOVED lines=9> */
.L_x_10046:
[----:B------:R-:W2:Y:S02]  /*3130*/  LDG.E R2, desc[UR36][R2.64] ;  /* 0x0000002402027981 */ /* 0x000ea4000c1e1900 */
[----:B--2---:R0:W1:Y:S01]  /*3140*/  I2F.F64 R16, R2 ;  /* 0x0000000200107312 */ /* 0x0040620000201c00 */
[----:B------:R-:W-:Y:S05]  /*3150*/  BRA `(.L_x_10039) ;  /* 0x0000000c00247947 */ /* 0x000fea0003800000 */
.L_x_10045:
[----:B------:R-:W2:Y:S02]  /*3160*/  LDG.E.U16 R2, desc[UR36][R2.64] ;  /* 0x0000002402027981 */ /* 0x000ea4000c1e1500 */
[----:B--2---:R0:W1:Y:S01]  /*3170*/  I2F.F64.S16 R16, R2 ;  /* 0x0000000200107312 */ /* 0x0040620000101c00 */
[----:B------:R-:W-:Y:S05]  /*3180*/  BRA `(.L_x_10039) ;  /* 0x0000000c00187947 */ /* 0x000fea0003800000 */
.L_x_10041:
        /* <DEDUP_REMOVED lines=10> */
.L_x_10048:
[----:B------:R-:W2:Y:S02]  /*3230*/  LDG.E.U16 R0, desc[UR36][R2.64] ;  /* 0x0000002402007981 */ /* 0x000ea4000c1e1500 */
[----:B--2---:R-:W-:-:S05]  /*3240*/  HADD2.F32 R0, -RZ, R0.H0_H0 ;  /* 0x20000000ff007230 */ /* 0x004fca0000004100 */
[----:B------:R-:W-:-:S04]  /*3250*/  FMUL.FTZ R0, R0, 1 ;  /* 0x3f80000000007820 */ /* 0x000fc80000410000 */
[----:B------:R0:W1:Y:S01]  /*3260*/  F2F.F64.F32 R16, R0 ;  /* 0x0000000000107310 */ /* 0x0000620000201800 */
[----:B------:R-:W-:Y:S05]  /*3270*/  BRA `(.L_x_10039) ;  /* 0x0000000800dc7947 */ /* 0x000fea0003800000 */
.L_x_10047:
        /* <DEDUP_REMOVED lines=10> */
.L_x_10050:
[----:B------:R-:W2:Y:S02]  /*3320*/  LDG.E.U16 R2, desc[UR36][R2.64] ;  /* 0x0000002402027981 */ /* 0x000ea4000c1e1500 */
[----:B--2---:R-:W-:-:S05]  /*3330*/  HADD2.F32 R0, -RZ, R2.H0_H0 ;  /* 0x20000002ff007230 */ /* 0x004fca0000004100 */
[----:B------:R-:W-:-:S04]  /*3340*/  FMUL.FTZ R0, R0, 1 ;  /* 0x3f80000000007820 */ /* 0x000fc80000410000 */
[----:B------:R0:W1:Y:S01]  /*3350*/  F2F.F64.F32 R16, R0 ;  /* 0x0000000000107310 */ /* 0x0000620000201800 */
[----:B------:R-:W-:Y:S05]  /*3360*/  BRA `(.L_x_10039) ;  /* 0x0000000800a07947 */ /* 0x000fea0003800000 */
.L_x_10049:
[----:B------:R0:W5:Y:S01]  /*3370*/  LDG.E.64 R16, desc[UR36][R2.64] ;  /* 0x0000002402107981 */ /* 0x000162000c1e1b00 */
[----:B------:R-:W-:Y:S05]  /*3380*/  BRA `(.L_x_10039) ;  /* 0x0000000800987947 */ /* 0x000fea0003800000 */
.L_x_10040:
        /* <DEDUP_REMOVED lines=13> */
.L_x_10053:
[----:B------:R0:W5:Y:S01]  /*3460*/  LDG.E.64 R16, desc[UR36][R2.64] ;  /* 0x0000002402107981 */ /* 0x000162000c1e1b00 */
[----:B------:R-:W-:Y:S05]  /*3470*/  BRA `(.L_x_10039) ;  /* 0x00000008005c7947 */ /* 0x000fea0003800000 */
.L_x_10052:
        /* <DEDUP_REMOVED lines=27> */
.L_x_10055:
        /* <DEDUP_REMOVED lines=14> */
.L_x_10054:
[----:B------:R-:W2:Y:S02]  /*3710*/  LDG.E.U16 R0, desc[UR36][R2.64] ;  /* 0x0000002402007981 */ /* 0x000ea4000c1e1500 */
[----:B--2---:R-:W-:-:S04]  /*3720*/  IMAD.U32 R0, R0, 0x10000, RZ ;  /* 0x0001000000007824 */ /* 0x004fc800078e00ff */
[----:B------:R-:W-:-:S04]  /*3730*/  FMUL.FTZ R0, R0, 1 ;  /* 0x3f80000000007820 */ /* 0x000fc80000410000 */
[----:B------:R0:W1:Y:S01]  /*3740*/  F2F.F64.F32 R16, R0 ;  /* 0x0000000000107310 */ /* 0x0000620000201800 */
[----:B------:R-:W-:Y:S05]  /*3750*/  BRA `(.L_x_10039) ;  /* 0x0000000400a47947 */ /* 0x000fea0003800000 */
.L_x_10051:
        /* <DEDUP_REMOVED lines=11> */
.L_x_10058:
        /* <DEDUP_REMOVED lines=20> */
.L_x_10060:
[----:B------:R-:W-:Y:S05]  /*3950*/  BSYNC.RECONVERGENT B0 ;  /* 0x0000000000007941 */ /* 0x000fea0003800200 */
.L_x_10059:
[----:B------:R-:W-:Y:S01]  /*3960*/  IMAD.SHL.U32 R0, R0, 0x100000, RZ ;  /* 0x0010000000007824 */ /* 0x000fe200078e00ff */
[----:B------:R-:W-:-:S04]  /*3970*/  LEA R2, R2, 0x3b800000, 0x17 ;  /* 0x3b80000002027811 */ /* 0x000fc800078eb8ff */
[----:B------:R-:W-:-:S05]  /*3980*/  LOP3.LUT R0, R2, R0, R7, 0xfe, !PT ;  /* 0x0000000002007212 */ /* 0x000fca00078efe07 */
[----:B------:R-:W-:-:S04]  /*3990*/  FMUL.FTZ R0, R0, 1 ;  /* 0x3f80000000007820 */ /* 0x000fc80000410000 */
[----:B------:R0:W1:Y:S01]  /*39a0*/  F2F.F64.F32 R16, R0 ;  /* 0x0000000000107310 */ /* 0x0000620000201800 */
[----:B------:R-:W-:Y:S05]  /*39b0*/  BRA `(.L_x_10039) ;  /* 0x00000004000c7947 */ /* 0x000fea0003800000 */
.L_x_10057:
        /* <DEDUP_REMOVED lines=20> */
.L_x_10062:
[----:B------:R-:W-:Y:S05]  /*3b00*/  BSYNC.RECONVERGENT B0 ;  /* 0x0000000000007941 */ /* 0x000fea0003800200 */
.L_x_10061:
[----:B------:R-:W-:Y:S01]  /*3b10*/  IMAD.SHL.U32 R0, R0, 0x200000, RZ ;  /* 0x0020000000007824 */ /* 0x000fe200078e00ff */
[----:B------:R-:W-:-:S04]  /*3b20*/  LEA R2, R2, 0x37800000, 0x17 ;  /* 0x3780000002027811 */ /* 0x000fc800078eb8ff */
[----:B------:R-:W-:-:S05]  /*3b30*/  LOP3.LUT R0, R2, R0, R7, 0xfe, !PT ;  /* 0x0000000002007212 */ /* 0x000fca00078efe07 */
[----:B------:R-:W-:-:S04]  /*3b40*/  FMUL.FTZ R0, R0, 1 ;  /* 0x3f80000000007820 */ /* 0x000fc80000410000 */
[----:B------:R0:W1:Y:S01]  /*3b50*/  F2F.F64.F32 R16, R0 ;  /* 0x0000000000107310 */ /* 0x0000620000201800 */
[----:B------:R-:W-:Y:S05]  /*3b60*/  BRA `(.L_x_10039) ;  /* 0x0000000000a07947 */ /* 0x000fea0003800000 */
.L_x_10056:
        /* <DEDUP_REMOVED lines=18> */
.L_x_10044:
        /* <DEDUP_REMOVED lines=16> */
.L_x_10065:
[----:B------:R-:W-:Y:S05]  /*3d90*/  BRA `(.L_x_10039) ;  /* 0x0000000000147947 */ /* 0x000fea0003800000 */
.L_x_10064:
[----:B------:R-:W2:Y:S02]  /*3da0*/  LDG.E.64 R16, desc[UR36][R2.64] ;  /* 0x0000002402107981 */ /* 0x000ea4000c1e1b00 */
[----:B--2---:R-:W0:Y:S01]  /*3db0*/  I2F.F64.U64 R16, R16 ;  /* 0x0000001000107312 */ /* 0x004e220000301800 */
[----:B------:R-:W-:Y:S05]  /*3dc0*/  BRA `(.L_x_10039) ;  /* 0x0000000000087947 */ /* 0x000fea0003800000 */
.L_x_10063:
[----:B------:R-:W2:Y:S02]  /*3dd0*/  LDG.E R2, desc[UR36][R2.64] ;  /* 0x0000002402027981 */ /* 0x000ea4000c1e1900 */
[----:B--2---:R0:W1:Y:S02]  /*3de0*/  I2F.F64.U32 R16, R2 ;  /* 0x0000000200107312 */ /* 0x0040640000201800 */
.L_x_10039:
[----:B------:R-:W-:Y:S05]  /*3df0*/  BSYNC.RECONVERGENT B6 ;  /* 0x0000000000067941 */ /* 0x000fea0003800200 */
.L_x_10038:
[----:B0-----:R-:W0:Y:S01]  /*3e00*/  LDC.U8 R2, c[0x0][0x3ac] ;  /* 0x0000eb00ff027b82 */ /* 0x001e220000000000 */
[----:B------:R-:W-:Y:S01]  /*3e10*/  ISETP.GE.AND P0, PT, R23, R19, PT ;  /* 0x000000131700720c */ /* 0x000fe20003f06270 */
[----:B-12-45:R-:W-:Y:S01]  /*3e20*/  DMUL R4, R26, R26 ;  /* 0x0000001a1a047228 */ /* 0x036fe20000000000 */
[----:B------:R-:W-:Y:S01]  /*3e30*/  BSSY.RECONVERGENT B7, `(.L_x_10066) ;  /* 0x0000346000077945 */ /* 0x000fe20003800200 */
[----:B---3--:R-:W-:-:S03]  /*3e40*/  DMUL R8, R28, R28 ;  /* 0x0000001c1c087228 */ /* 0x008fc60000000000 */
[----:B------:R-:W-:Y:S01]  /*3e50*/  BSSY.RELIABLE B6, `(.L_x_10067) ;  /* 0x0000231000067945 */ /* 0x000fe20003800100 */
[----:B------:R-:W-:Y:S02]  /*3e60*/  DMUL R10, R24, R24 ;  /* 0x00000018180a7228 */ /* 0x000fe40000000000 */
[----:B------:R-:W-:Y:S02]  /*3e70*/  DMUL R6, R16, R16 ;  /* 0x0000001010067228 */ /* 0x000fe40000000000 */
[----:B------:R-:W-:Y:S02]  /*3e80*/  DMUL R4, R4, R26 ;  /* 0x0000001a04047228 */ /* 0x000fe40000000000 */
[----:B------:R-:W-:Y:S02]  /*3e90*/  DMUL R28, R8, R28 ;  /* 0x0000001c081c7228 */ /* 0x000fe40000000000 */
[----:B------:R-:W-:Y:S02]  /*3ea0*/  DMUL R24, R10, R24 ;  /* 0x000000180a187228 */ /* 0x000fe40000000000 */
[----:B------:R-:W-:Y:S01]  /*3eb0*/  DMUL R16, R6, R16 ;  /* 0x0000001006107228 */ /* 0x000fe20000000000 */
[----:B------:R-:W-:Y:S10]  /*3ec0*/  @P0 BRA `(.L_x_10068) ;  /* 0x0000002000980947 */ /* 0x000ff40003800000 */
[----:B------:R-:W1:Y:S01]  /*3ed0*/  LDCU UR4, c[0x0][0x3b0] ;  /* 0x00007600ff0477ac */ /* 0x000e620008000800 */
[----:B------:R-:W2:Y:S01]  /*3ee0*/  LDC.64 R8, c[0x0][0x390] ;  /* 0x0000e400ff087b82 */ /* 0x000ea20000000a00 */
[----:B------:R-:W-:Y:S01]  /*3ef0*/  IMAD R0, R18, 0x200, R23 ;  /* 0x0000020012007824 */ /* 0x000fe200078e0217 */
[----:B0-----:R-:W-:Y:S01]  /*3f00*/  PRMT R6, R2, 0x9910, RZ ;  /* 0x0000991002067816 */ /* 0x001fe200000000ff */
[----:B------:R-:W-:Y:S02]  /*3f10*/  VIADD R23, R23, 0x80 ;  /* 0x0000008017177836 */ /* 0x000fe40000000000 */
        /* <DEDUP_REMOVED lines=17> */
.L_x_10072:
[----:B------:R-:W0:Y:S02]  /*4030*/  F2I.S64.F64.TRUNC R4, R4 ;  /* 0x0000000400047311 */ /* 0x000e24000030d900 */
[----:B0-----:R-:W-:-:S05]  /*4040*/  IMAD.MOV.U32 R3, RZ, RZ, R4 ;  /* 0x000000ffff037224 */ /* 0x001fca00078e0004 */
[----:B------:R0:W-:Y:S01]  /*4050*/  STG.E.U8 desc[UR36][R8.64], R3 ;  /* 0x0000000308007986 */ /* 0x0001e2000c101124 */
[----:B------:R-:W-:Y:S05]  /*4060*/  BRA `(.L_x_10074) ;  /* 0x0000000c00dc7947 */ /* 0x000fea0003800000 */
.L_x_10071:
        /* <DEDUP_REMOVED lines=9> */
.L_x_10076:
[----:B------:R-:W0:Y:S02]  /*4100*/  F2I.F64.TRUNC R5, R4 ;  /* 0x0000000400057311 */ /* 0x000e24000030d100 */
[----:B0-----:R0:W-:Y:S01]  /*4110*/  STG.E desc[UR36][R8.64], R5 ;  /* 0x0000000508007986 */ /* 0x0011e2000c101924 */
[----:B------:R-:W-:Y:S05]  /*4120*/  BRA `(.L_x_10074) ;  /* 0x0000000c00ac7947 */ /* 0x000fea0003800000 */
.L_x_10075:
[----:B------:R-:W0:Y:S02]  /*4130*/  F2I.F64.TRUNC R5, R4 ;  /* 0x0000000400057311 */ /* 0x000e24000030d100 */
[----:B0-----:R0:W-:Y:S01]  /*4140*/  STG.E.U16 desc[UR36][R8.64], R5 ;  /* 0x0000000508007986 */ /* 0x0011e2000c101524 */
[----:B------:R-:W-:Y:S05]  /*4150*/  BRA `(.L_x_10074) ;  /* 0x0000000c00a07947 */ /* 0x000fea0003800000 */
.L_x_10070:
        /* <DEDUP_REMOVED lines=13> */
.L_x_10078:
        /* <DEDUP_REMOVED lines=8> */
.L_x_10077:
        /* <DEDUP_REMOVED lines=14> */
.L_x_10080:
        /* <DEDUP_REMOVED lines=9> */
.L_x_10079:
[----:B------:R0:W-:Y:S01]  /*4420*/  STG.E.64 desc[UR36][R8.64], R4 ;  /* 0x0000000408007986 */ /* 0x0001e2000c101b24 */
[----:B------:R-:W-:Y:S05]  /*4430*/  BRA `(.L_x_10074) ;  /* 0x0000000800e87947 */ /* 0x000fea0003800000 */
.L_x_10069:
        /* <DEDUP_REMOVED lines=12> */
.L_x_10083:
[----:B------:R-:W-:-:S05]  /*4500*/  CS2R R6, SRZ ;  /* 0x0000000000067805 */ /* 0x000fca000001ff00 */
[----:B------:R0:W-:Y:S01]  /*4510*/  STG.E.128 desc[UR36][R8.64], R4 ;  /* 0x0000000408007986 */ /* 0x0001e2000c101d24 */
[----:B------:R-:W-:Y:S05]  /*4520*/  BRA `(.L_x_10074) ;  /* 0x0000000800ac7947 */ /* 0x000fea0003800000 */
.L_x_10082:
        /* <DEDUP_REMOVED lines=23> */
.L_x_10087:
[----:B------:R-:W-:Y:S05]  /*46a0*/  BSYNC.RECONVERGENT B0 ;  /* 0x0000000000007941 */ /* 0x000fea0003800200 */
.L_x_10086:
[----:B------:R-:W-:-:S05]  /*46b0*/  LOP3.LUT R7, R0, 0x80, R7, 0xf8, !PT ;  /* 0x0000008000077812 */ /* 0x000fca00078ef807 */
[----:B------:R0:W-:Y:S01]  /*46c0*/  STG.E.U8 desc[UR36][R8.64], R7 ;  /* 0x0000000708007986 */ /* 0x0001e2000c101124 */
[----:B------:R-:W-:Y:S05]  /*46d0*/  BRA `(.L_x_10074) ;  /* 0x0000000800407947 */ /* 0x000fea0003800000 */
.L_x_10085:
        /* <DEDUP_REMOVED lines=19> */
.L_x_10089:
[----:B------:R-:W-:Y:S05]  /*4810*/  BSYNC.RECONVERGENT B0 ;  /* 0x0000000000007941 */ /* 0x000fea0003800200 */
.L_x_10088:
[----:B------:R-:W-:-:S05]  /*4820*/  LOP3.LUT R7, R0, 0x80, R7, 0xf8, !PT ;  /* 0x0000008000077812 */ /* 0x000fca00078ef807 */
[----:B------:R0:W-:Y:S01]  /*4830*/  STG.E.U8 desc[UR36][R8.64], R7 ;  /* 0x0000000708007986 */ /* 0x0001e2000c101124 */
[----:B------:R-:W-:Y:S05]  /*4840*/  BRA `(.L_x_10074) ;  /* 0x0000000400e47947 */ /* 0x000fea0003800000 */
.L_x_10084:
        /* <DEDUP_REMOVED lines=8> */
.L_x_10081:
        /* <DEDUP_REMOVED lines=11> */
.L_x_10092:
        /* <DEDUP_REMOVED lines=17> */
.L_x_10095:
[----:B------:R-:W-:-:S04]  /*4a90*/  SHF.R.U32.HI R0, RZ, 0x14, R7 ;  /* 0x00000014ff007819 */ /* 0x000fc80000011607 */
[----:B------:R-:W-:-:S04]  /*4aa0*/  LOP3.LUT R0, R0, 0x1, RZ, 0xc0, !PT ;  /* 0x0000000100007812 */ /* 0x000fc800078ec0ff */
[----:B------:R-:W-:-:S04]  /*4ab0*/  IADD3 R0, PT, PT, R7, 0x487ffff, R0 ;  /* 0x0487ffff07007810 */ /* 0x000fc80007ffe000 */
[----:B------:R-:W-:-:S04]  /*4ac0*/  SHF.R.U32.HI R0, RZ, 0x14, R0 ;  /* 0x00000014ff007819 */ /* 0x000fc80000011600 */
[----:B------:R-:W-:-:S07]  /*4ad0*/  LOP3.LUT R3, R0, 0xff, RZ, 0xc0, !PT ;  /* 0x000000ff00037812 */ /* 0x000fce00078ec0ff */
.L_x_10096:
[----:B------:R-:W-:-:S04]  /*4ae0*/  SHF.R.U32.HI R0, RZ, 0x18, R7 ;  /* 0x00000018ff007819 */ /* 0x000fc80000011607 */
[----:B------:R-:W-:-:S07]  /*4af0*/  LOP3.LUT R0, R3, 0x80, R0, 0xf8, !PT ;  /* 0x0000008003007812 */ /* 0x000fce00078ef800 */
.L_x_10094:
[----:B------:R-:W-:Y:S05]  /*4b00*/  BSYNC.RECONVERGENT B0 ;  /* 0x0000000000007941 */ /* 0x000fea0003800200 */
.L_x_10093:
[----:B------:R1:W-:Y:S01]  /*4b10*/  STG.E.U8 desc[UR36][R8.64], R0 ;  /* 0x0000000008007986 */ /* 0x0003e2000c101124 */
[----:B------:R-:W-:Y:S05]  /*4b20*/  BRA `(.L_x_10074) ;  /* 0x00000004002c7947 */ /* 0x000fea0003800000 */
.L_x_10091:
        /* <DEDUP_REMOVED lines=17> */
.L_x_10099:
[----:B------:R-:W-:-:S04]  /*4c40*/  SHF.R.U32.HI R0, RZ, 0x15, R7 ;  /* 0x00000015ff007819 */ /* 0x000fc80000011607 */
[----:B------:R-:W-:-:S04]  /*4c50*/  LOP3.LUT R0, R0, 0x1, RZ, 0xc0, !PT ;  /* 0x0000000100007812 */ /* 0x000fc800078ec0ff */
[----:B------:R-:W-:-:S04]  /*4c60*/  IADD3 R0, PT, PT, R7, 0x88fffff, R0 ;  /* 0x088fffff07007810 */ /* 0x000fc80007ffe000 */
[----:B------:R-:W-:-:S04]  /*4c70*/  SHF.R.U32.HI R0, RZ, 0x15, R0 ;  /* 0x00000015ff007819 */ /* 0x000fc80000011600 */
[----:B------:R-:W-:-:S07]  /*4c80*/  LOP3.LUT R3, R0, 0xff, RZ, 0xc0, !PT ;  /* 0x000000ff00037812 */ /* 0x000fce00078ec0ff */
.L_x_10100:
[----:B------:R-:W-:-:S04]  /*4c90*/  SHF.R.U32.HI R0, RZ, 0x18, R7 ;  /* 0x00000018ff007819 */ /* 0x000fc80000011607 */
[----:B------:R-:W-:-:S07]  /*4ca0*/  LOP3.LUT R0, R3, 0x80, R0, 0xf8, !PT ;  /* 0x0000008003007812 */ /* 0x000fce00078ef800 */
.L_x_10098:
[----:B------:R-:W-:Y:S05]  /*4cb0*/  BSYNC.RECONVERGENT B0 ;  /* 0x0000000000007941 */ /* 0x000fea0003800200 */
.L_x_10097:
[----:B------:R2:W-:Y:S01]  /*4cc0*/  STG.E.U8 desc[UR36][R8.64], R0 ;  /* 0x0000000008007986 */ /* 0x0005e2000c101124 */
[----:B------:R-:W-:Y:S05]  /*4cd0*/  BRA `(.L_x_10074) ;  /* 0x0000000000c07947 */ /* 0x000fea0003800000 */
.L_x_10090:
[----:B------:R-:W-:-:S13]  /*4ce0*/  ISETP.NE.AND P0, PT, R0, 0x1c, PT ;  /* 0x0000001c0000780c */ /* 0x000fda0003f05270 */
[----:B------:R-:W-:Y:S05]  /*4cf0*/  @!P0 BRA `(.L_x_10101) ;  /* 0x0000000000b08947 */ /* 0x000fea0003800000 */
[----:B------:R-:W-:-:S13]  /*4d00*/  ISETP.NE.AND P0, PT, R0, 0x1d, PT ;  /* 0x0000001d0000780c */ /* 0x000fda0003f05270 */
[----:B------:R-:W-:Y:S05]  /*4d10*/  @!P0 BRA `(.L_x_10102) ;  /* 0x00000000009c8947 */ /* 0x000fea0003800000 */
[----:B------:R-:W-:-:S13]  /*4d20*/  ISETP.NE.AND P0, PT, R0, 0x2c, PT ;  /* 0x0000002c0000780c */ /* 0x000fda0003f05270 */
[----:B------:R-:W-:Y:S05]  /*4d30*/  @!P0 BRA `(.L_x_10103) ;  /* 0x0000000000448947 */ /* 0x000fea0003800000 */
.L_x_10073:
        /* <DEDUP_REMOVED lines=16> */
.L_x_10104:
[----:B------:R-:W-:Y:S05]  /*4e40*/  BRA `(.L_x_10074) ;  /* 0x0000000000647947 */ /* 0x000fea0003800000 */
.L_x_10103:
        /* <DEDUP_REMOVED lines=20> */
.L_x_10102:
[----:B------:R-:W0:Y:S02]  /*4f90*/  F2I.U64.F64.TRUNC R4, R4 ;  /* 0x0000000400047311 */ /* 0x000e24000030d800 */
[----:B0-----:R0:W-:Y:S01]  /*4fa0*/  STG.E.64 desc[UR36][R8.64], R4 ;  /* 0x0000000408007986 */ /* 0x0011e2000c101b24 */
[----:B------:R-:W-:Y:S05]  /*4fb0*/  BRA `(.L_x_10074) ;  /* 0x0000000000087947 */ /* 0x000fea0003800000 */
.L_x_10101:
[----:B------:R-:W0:Y:S02]  /*4fc0*/  F2I.U32.F64.TRUNC R5, R4 ;  /* 0x0000000400057311 */ /* 0x000e24000030d000 */
[----:B0-----:R3:W-:Y:S02]  /*4fd0*/  STG.E desc[UR36][R8.64], R5 ;  /* 0x0000000508007986 */ /* 0x0017e4000c101924 */
.L_x_10074:
[----:B------:R-:W-:-:S13]  /*4fe0*/  ISETP.GE.AND P0, PT, R23, R19, PT ;  /* 0x000000131700720c */ /* 0x000fda0003f06270 */
[----:B------:R-:W-:Y:S05]  /*4ff0*/  @P0 BREAK.RELIABLE B6 ;  /* 0x0000000000060942 */ /* 0x000fea0003800100 */
[----:B------:R-:W-:Y:S05]  /*5000*/  @P0 BRA `(.L_x_10105) ;  /* 0x0000002000a00947 */ /* 0x000fea0003800000 */
[----:B------:R-:W4:Y:S01]  /*5010*/  LDCU UR4, c[0x0][0x3b0] ;  /* 0x00007600ff0477ac */ /* 0x000f220008000800 */
[----:B0--3--:R-:W0:Y:S01]  /*5020*/  LDC.64 R4, c[0x0][0x390] ;  /* 0x0000e400ff047b82 */ /* 0x009e220000000a00 */
[----:B-12---:R-:W-:Y:S01]  /*5030*/  IMAD R0, R18, 0x200, R23 ;  /* 0x0000020012007824 */ /* 0x006fe200078e0217 */
[----:B------:R-:W-:-:S03]  /*5040*/  PRMT R6, R2, 0x9910, RZ ;  /* 0x0000991002067816 */ /* 0x000fc600000000ff */
[----:B----4-:R-:W-:Y:S02]  /*5050*/  IMAD R3, R0, UR4, RZ ;  /* 0x0000000400037c24 */ /* 0x010fe4000f8e02ff */
        /* <DEDUP_REMOVED lines=16> */
.L_x_10109:
[----:B------:R-:W0:Y:S02]  /*5160*/  F2I.S64.F64.TRUNC R28, R28 ;  /* 0x0000001c001c7311 */ /* 0x000e24000030d900 */
[----:B0-----:R-:W-:-:S05]  /*5170*/  IMAD.MOV.U32 R3, RZ, RZ, R28 ;  /* 0x000000ffff037224 */ /* 0x001fca00078e001c */
[----:B------:R0:W-:Y:S01]  /*5180*/  STG.E.U8 desc[UR36][R4.64], R3 ;  /* 0x0000000304007986 */ /* 0x0001e2000c101124 */
[----:B------:R-:W-:Y:S05]  /*5190*/  BRA `(.L_x_10111) ;  /* 0x0000000c00e07947 */ /* 0x000fea0003800000 */
.L_x_10108:
        /* <DEDUP_REMOVED lines=9> */
.L_x_10113:
[----:B------:R-:W0:Y:S02]  /*5230*/  F2I.F64.TRUNC R29, R28 ;  /* 0x0000001c001d7311 */ /* 0x000e24000030d100 */
[----:B0-----:R0:W-:Y:S01]  /*5240*/  STG.E desc[UR36][R4.64], R29 ;  /* 0x0000001d04007986 */ /* 0x0011e2000c101924 */
[----:B------:R-:W-:Y:S05]  /*5250*/  BRA `(.L_x_10111) ;  /* 0x0000000c00b07947 */ /* 0x000fea0003800000 */
.L_x_10112:
[----:B------:R-:W0:Y:S02]  /*5260*/  F2I.F64.TRUNC R29, R28 ;  /* 0x0000001c001d7311 */ /* 0x000e24000030d100 */
[----:B0-----:R0:W-:Y:S01]  /*5270*/  STG.E.U16 desc[UR36][R4.64], R29 ;  /* 0x0000001d04007986 */ /* 0x0011e2000c101524 */
[----:B------:R-:W-:Y:S05]  /*5280*/  BRA `(.L_x_10111) ;  /* 0x0000000c00a47947 */ /* 0x000fea0003800000 */
.L_x_10107:
        /* <DEDUP_REMOVED lines=13> */
.L_x_10115:
        /* <DEDUP_REMOVED lines=8> */
.L_x_10114:
        /* <DEDUP_REMOVED lines=14> */
.L_x_10117:
        /* <DEDUP_REMOVED lines=9> */
.L_x_10116:
[----:B------:R0:W-:Y:S01]  /*5550*/  STG.E.64 desc[UR36][R4.64], R28 ;  /* 0x0000001c04007986 */ /* 0x0001e2000c101b24 */
[----:B------:R-:W-:Y:S05]  /*5560*/  BRA `(.L_x_10111) ;  /* 0x0000000800ec7947 */ /* 0x000fea0003800000 */
.L_x_10106:
        /* <DEDUP_REMOVED lines=13> */
.L_x_10121:
        /* <DEDUP_REMOVED lines=22> */
.L_x_10124:
[----:B------:R-:W-:-:S04]  /*57a0*/  SHF.R.U32.HI R3, RZ, 0x18, R7 ;  /* 0x00000018ff037819 */ /* 0x000fc80000011607 */
[----:B------:R-:W-:-:S07]  /*57b0*/  LOP3.LUT R0, R0, 0x80, R3, 0xf8, !PT ;  /* 0x0000008000007812 */ /* 0x000fce00078ef803 */
.L_x_10123:
[----:B------:R-:W-:Y:S05]  /*57c0*/  BSYNC.RECONVERGENT B0 ;  /* 0x0000000000007941 */ /* 0x000fea0003800200 */
.L_x_10122:
[----:B------:R3:W-:Y:S01]  /*57d0*/  STG.E.U8 desc[UR36][R4.64], R0 ;  /* 0x0000000004007986 */ /* 0x0007e2000c101124 */
[----:B------:R-:W-:Y:S05]  /*57e0*/  BRA `(.L_x_10111) ;  /* 0x00000008004c7947 */ /* 0x000fea0003800000 */
.L_x_10120:
        /* <DEDUP_REMOVED lines=22> */
.L_x_10127:
[----:B------:R-:W-:-:S04]  /*5950*/  SHF.R.U32.HI R3, RZ, 0x18, R7 ;  /* 0x00000018ff037819 */ /* 0x000fc80000011607 */
[----:B------:R-:W-:-:S07]  /*5960*/  LOP3.LUT R0, R0, 0x80, R3, 0xf8, !PT ;  /* 0x0000008000007812 */ /* 0x000fce00078ef803 */
.L_x_10126:
[----:B------:R-:W-:Y:S05]  /*5970*/  BSYNC.RECONVERGENT B0 ;  /* 0x0000000000007941 */ /* 0x000fea0003800200 */
.L_x_10125:
[----:B------:R0:W-:Y:S01]  /*5980*/  STG.E.U8 desc[UR36][R4.64], R0 ;  /* 0x0000000004007986 */ /* 0x0001e2000c101124 */
[----:B------:R-:W-:Y:S05]  /*5990*/  BRA `(.L_x_10111) ;  /* 0x0000000400e07947 */ /* 0x000fea0003800000 */
.L_x_10119:
        /* <DEDUP_REMOVED lines=26> */
.L_x_10129:
[----:B------:R-:W0:Y:S02]  /*5b40*/  F2I.U64.F64.TRUNC R28, R28 ;  /* 0x0000001c001c7311 */ /* 0x000e24000030d800 */
[----:B0-----:R1:W-:Y:S01]  /*5b50*/  STG.E.64 desc[UR36][R4.64], R28 ;  /* 0x0000001c04007986 */ /* 0x0013e2000c101b24 */
[----:B------:R-:W-:Y:S05]  /*5b60*/  BRA `(.L_x_10111) ;  /* 0x00000004006c7947 */ /* 0x000fea0003800000 */
.L_x_10128:
[----:B------:R-:W0:Y:S02]  /*5b70*/  F2I.U32.F64.TRUNC R29, R28 ;  /* 0x0000001c001d7311 */ /* 0x000e24000030d000 */
[----:B0-----:R0:W-:Y:S01]  /*5b80*/  STG.E desc[UR36][R4.64], R29 ;  /* 0x0000001d04007986 */ /* 0x0011e2000c101924 */
[----:B------:R-:W-:Y:S05]  /*5b90*/  BRA `(.L_x_10111) ;  /* 0x0000000400607947 */ /* 0x000fea0003800000 */
.L_x_10118:
        /* <DEDUP_REMOVED lines=10> */
.L_x_10131:
[----:B------:R-:W-:-:S05]  /*5c40*/  CS2R R30, SRZ ;  /* 0x00000000001e7805 */ /* 0x000fca000001ff00 */
[----:B------:R0:W-:Y:S01]  /*5c50*/  STG.E.128 desc[UR36][R4.64], R28 ;  /* 0x0000001c04007986 */ /* 0x0001e2000c101d24 */
[----:B------:R-:W-:Y:S05]  /*5c60*/  BRA `(.L_x_10111) ;  /* 0x00000004002c7947 */ /* 0x000fea0003800000 */
.L_x_10130:
[----:B------:R-:W-:-:S13]  /*5c70*/  ISETP.NE.AND P0, PT, R0, 0xf, PT ;  /* 0x0000000f0000780c */ /* 0x000fda0003f05270 */
[----:B------:R-:W-:Y:S05]  /*5c80*/  @!P0 BRA `(.L_x_10132) ;  /* 0x0000000400088947 */ /* 0x000fea0003800000 */
[----:B------:R-:W-:-:S13]  /*5c90*/  ISETP.NE.AND P0, PT, R0, 0x17, PT ;  /* 0x000000170000780c */ /* 0x000fda0003f05270 */
[----:B------:R-:W-:Y:S05]  /*5ca0*/  @!P0 BRA `(.L_x_10133) ;  /* 0x0000000000a08947 */ /* 0x000fea0003800000 */
[----:B------:R-:W-:-:S13]  /*5cb0*/  ISETP.NE.AND P0, PT, R0, 0x18, PT ;  /* 0x000000180000780c */ /* 0x000fda0003f05270 */
[----:B------:R-:W-:Y:S05]  /*5cc0*/  @!P0 BRA `(.L_x_10134) ;  /* 0x0000000000448947 */ /* 0x000fea0003800000 */
.L_x_10110:
        /* <DEDUP_REMOVED lines=16> */
.L_x_10135:
[----:B------:R-:W-:Y:S05]  /*5dd0*/  BRA `(.L_x_10111) ;  /* 0x0000000000d07947 */ /* 0x000fea0003800000 */
.L_x_10134:
        /* <DEDUP_REMOVED lines=17> */
.L_x_10137:
[----:B------:R-:W-:Y:S05]  /*5ef0*/  BSYNC.RECONVERGENT B0 ;  /* 0x0000000000007941 */ /* 0x000fea0003800200 */
.L_x_10136:
[----:B------:R-:W-:-:S05]  /*5f00*/  LOP3.LUT R3, R0, 0x80, R3, 0xf8, !PT ;  /* 0x0000008000037812 */ /* 0x000fca00078ef803 */
[----:B------:R0:W-:Y:S01]  /*5f10*/  STG.E.U8 desc[UR36][R4.64], R3 ;  /* 0x0000000304007986 */ /* 0x0001e2000c101124 */
[----:B------:R-:W-:Y:S05]  /*5f20*/  BRA `(.L_x_10111) ;  /* 0x00000000007c7947 */ /* 0x000fea0003800000 */
.L_x_10133:
        /* <DEDUP_REMOVED lines=16> */
.L_x_10139:
[----:B------:R-:W-:Y:S01]  /*6030*/  IMAD.MOV.U32 R0, RZ, RZ, 0x7f ;  /* 0x0000007fff007424 */ /* 0x000fe200078e00ff */
[----:B------:R-:W-:-:S04]  /*6040*/  ISETP.GT.U32.AND P0, PT, R3, 0x7f800000, PT ;  /* 0x7f8000000300780c */ /* 0x000fc80003f04070 */
[----:B------:R-:W-:-:S09]  /*6050*/  SEL R0, R0, 0x7c, P0 ;  /* 0x0000007c00007807 */ /* 0x000fd20000000000 */
.L_x_10140:
[----:B------:R-:W-:Y:S05]  /*6060*/  BSYNC.RECONVERGENT B0 ;  /* 0x0000000000007941 */ /* 0x000fea0003800200 */
.L_x_10138:
[----:B------:R-:W-:-:S04]  /*6070*/  SHF.R.U32.HI R3, RZ, 0x18, R7 ;  /* 0x00000018ff037819 */ /* 0x000fc80000011607 */
[----:B------:R-:W-:-:S05]  /*6080*/  LOP3.LUT R3, R0, 0x80, R3, 0xf8, !PT ;  /* 0x0000008000037812 */ /* 0x000fca00078ef803 */
[----:B------:R0:W-:Y:S01]  /*6090*/  STG.E.U8 desc[UR36][R4.64], R3 ;  /* 0x0000000304007986 */ /* 0x0001e2000c101124 */
[----:B------:R-:W-:Y:S05]  /*60a0*/  BRA `(.L_x_10111) ;  /* 0x00000000001c7947 */ /* 0x000fea0003800000 */
.L_x_10132:
[----:B------:R-:W-:Y:S01]  /*60b0*/  UMOV UR4, 0xf0000000 ;  /* 0xf000000000047882 */ /* 0x000fe20000000000 */
[----:B------:R-:W-:Y:S01]  /*60c0*/  UMOV UR5, 0x380fffff ;  /* 0x380fffff00057882 */ /* 0x000fe20000000000 */
[----:B------:R-:W0:Y:S01]  /*60d0*/  F2F.F32.F64 R0, R28 ;  /* 0x0000001c00007310 */ /* 0x000e220000301000 */
[----:B------:R-:W-:-:S14]  /*60e0*/  DSETP.GEU.AND P0, PT, |R28|, UR4, PT ;  /* 0x000000041c007e2a */ /* 0x000fdc000bf0e200 */
[----:B0-----:R-:W-:-:S05]  /*60f0*/  @!P0 FMUL R0, R0, 1.175494350822287508e-38 ;  /* 0x0080000000008820 */ /* 0x001fca0000400000 */
[----:B------:R-:W-:-:S05]  /*6100*/  F2FP.BF16.F32.PACK_AB R0, RZ, R0 ;  /* 0x00000000ff00723e */ /* 0x000fca00000010ff */
[----:B------:R0:W-:Y:S02]  /*6110*/  STG.E.U16 desc[UR36][R4.64], R0 ;  /* 0x0000000004007986 */ /* 0x0001e4000c101524 */
.L_x_10111:
[----:B------:R-:W-:-:S07]  /*6120*/  VIADD R23, R23, 0x80 ;  /* 0x0000008017177836 */ /* 0x000fce0000000000 */
.L_x_10068:
[----:B------:R-:W-:-:S13]  /*6130*/  ISETP.GE.AND P0, PT, R23, R19, PT ;  /* 0x000000131700720c */ /* 0x000fda0003f06270 */
[----:B------:R-:W-:Y:S05]  /*6140*/  @P0 BREAK.RELIABLE B6 ;  /* 0x0000000000060942 */ /* 0x000fea0003800100 */
[----:B------:R-:W-:Y:S05]  /*6150*/  @P0 BRA `(.L_x_10105) ;  /* 0x00000010004c0947 */ /* 0x000fea0003800000 */
[----:B------:R-:W-:Y:S05]  /*6160*/  BSYNC.RELIABLE B6 ;  /* 0x0000000000067941 */ /* 0x000fea0003800100 */
.L_x_10067:
        /* <DEDUP_REMOVED lines=21> */
.L_x_10144:
[----:B------:R-:W0:Y:S02]  /*62c0*/  F2I.S64.F64.TRUNC R24, R24 ;  /* 0x0000001800187311 */ /* 0x000e24000030d900 */
[----:B0-----:R-:W-:-:S05]  /*62d0*/  IMAD.MOV.U32 R3, RZ, RZ, R24 ;  /* 0x000000ffff037224 */ /* 0x001fca00078e0018 */
[----:B------:R0:W-:Y:S01]  /*62e0*/  STG.E.U8 desc[UR36][R4.64], R3 ;  /* 0x0000000304007986 */ /* 0x0001e2000c101124 */
[----:B------:R-:W-:Y:S05]  /*62f0*/  BRA `(.L_x_10146) ;  /* 0x0000000c00e07947 */ /* 0x000fea0003800000 */
.L_x_10143:
        /* <DEDUP_REMOVED lines=9> */
.L_x_10148:
[----:B------:R-:W0:Y:S02]  /*6390*/  F2I.F64.TRUNC R25, R24 ;  /* 0x0000001800197311 */ /* 0x000e24000030d100 */
[----:B0-----:R0:W-:Y:S01]  /*63a0*/  STG.E desc[UR36][R4.64], R25 ;  /* 0x0000001904007986 */ /* 0x0011e2000c101924 */
[----:B------:R-:W-:Y:S05]  /*63b0*/  BRA `(.L_x_10146) ;  /* 0x0000000c00b07947 */ /* 0x000fea0003800000 */
.L_x_10147:
[----:B------:R-:W0:Y:S02]  /*63c0*/  F2I.F64.TRUNC R25, R24 ;  /* 0x0000001800197311 */ /* 0x000e24000030d100 */
[----:B0-----:R0:W-:Y:S01]  /*63d0*/  STG.E.U16 desc[UR36][R4.64], R25 ;  /* 0x0000001904007986 */ /* 0x0011e2000c101524 */
[----:B------:R-:W-:Y:S05]  /*63e0*/  BRA `(.L_x_10146) ;  /* 0x0000000c00a47947 */ /* 0x000fea0003800000 */
.L_x_10142:
        /* <DEDUP_REMOVED lines=13> */
.L_x_10150:
        /* <DEDUP_REMOVED lines=8> */
.L_x_10149:
        /* <DEDUP_REMOVED lines=14> */
.L_x_10152:
        /* <DEDUP_REMOVED lines=9> */
.L_x_10151:
[----:B------:R0:W-:Y:S01]  /*66b0*/  STG.E.64 desc[UR36][R4.64], R24 ;  /* 0x0000001804007986 */ /* 0x0001e2000c101b24 */
[----:B------:R-:W-:Y:S05]  /*66c0*/  BRA `(.L_x_10146) ;  /* 0x0000000800ec7947 */ /* 0x000fea0003800000 */
.L_x_10141:
        /* <DEDUP_REMOVED lines=13> */
.L_x_10156:
        /* <DEDUP_REMOVED lines=22> */
.L_x_10159:
[----:B------:R-:W-:-:S04]  /*6900*/  SHF.R.U32.HI R3, RZ, 0x18, R7 ;  /* 0x00000018ff037819 */ /* 0x000fc80000011607 */
[----:B------:R-:W-:-:S07]  /*6910*/  LOP3.LUT R0, R0, 0x80, R3, 0xf8, !PT ;  /* 0x0000008000007812 */ /* 0x000fce00078ef803 */
.L_x_10158:
[----:B------:R-:W-:Y:S05]  /*6920*/  BSYNC.RECONVERGENT B0 ;  /* 0x0000000000007941 */ /* 0x000fea0003800200 */
.L_x_10157:
[----:B------:R4:W-:Y:S01]  /*6930*/  STG.E.U8 desc[UR36][R4.64], R0 ;  /* 0x0000000004007986 */ /* 0x0009e2000c101124 */
[----:B------:R-:W-:Y:S05]  /*6940*/  BRA `(.L_x_10146) ;  /* 0x00000008004c7947 */ /* 0x000fea0003800000 */
.L_x_10155:
        /* <DEDUP_REMOVED lines=22> */
.L_x_10162:
[----:B------:R-:W-:-:S04]  /*6ab0*/  SHF.R.U32.HI R3, RZ, 0x18, R7 ;  /* 0x00000018ff037819 */ /* 0x000fc80000011607 */
[----:B------:R-:W-:-:S07]  /*6ac0*/  LOP3.LUT R0, R0, 0x80, R3, 0xf8, !PT ;  /* 0x0000008000007812 */ /* 0x000fce00078ef803 */
.L_x_10161:
[----:B------:R-:W-:Y:S05]  /*6ad0*/  BSYNC.RECONVERGENT B0 ;  /* 0x0000000000007941 */ /* 0x000fea0003800200 */
.L_x_10160:
[----:B------:R3:W-:Y:S01]  /*6ae0*/  STG.E.U8 desc[UR36][R4.64], R0 ;  /* 0x0000000004007986 */ /* 0x0007e2000c101124 */
[----:B------:R-:W-:Y:S05]  /*6af0*/  BRA `(.L_x_10146) ;  /* 0x0000000400e07947 */ /* 0x000fea0003800000 */
.L_x_10154:
        /* <DEDUP_REMOVED lines=26> */
.L_x_10164:
[----:B------:R-:W0:Y:S02]  /*6ca0*/  F2I.U64.F64.TRUNC R24, R24 ;  /* 0x0000001800187311 */ /* 0x000e24000030d800 */
[----:B0-----:R0:W-:Y:S01]  /*6cb0*/  STG.E.64 desc[UR36][R4.64], R24 ;  /* 0x0000001804007986 */ /* 0x0011e2000c101b24 */
[----:B------:R-:W-:Y:S05]  /*6cc0*/  BRA `(.L_x_10146) ;  /* 0x00000004006c7947 */ /* 0x000fea0003800000 */
.L_x_10163:
[----:B------:R-:W0:Y:S02]  /*6cd0*/  F2I.U32.F64.TRUNC R25, R24 ;  /* 0x0000001800197311 */ /* 0x000e24000030d000 */
[----:B0-----:R2:W-:Y:S01]  /*6ce0*/  STG.E desc[UR36][R4.64], R25 ;  /* 0x0000001904007986 */ /* 0x0015e2000c101924 */
[----:B------:R-:W-:Y:S05]  /*6cf0*/  BRA `(.L_x_10146) ;  /* 0x0000000400607947 */ /* 0x000fea0003800000 */
.L_x_10153:
        /* <DEDUP_REMOVED lines=10> */
.L_x_10166:
[----:B------:R-:W-:-:S05]  /*6da0*/  CS2R R26, SRZ ;  /* 0x00000000001a7805 */ /* 0x000fca000001ff00 */
[----:B------:R0:W-:Y:S01]  /*6db0*/  STG.E.128 desc[UR36][R4.64], R24 ;  /* 0x0000001804007986 */ /* 0x0001e2000c101d24 */
[----:B------:R-:W-:Y:S05]  /*6dc0*/  BRA `(.L_x_10146) ;  /* 0x00000004002c7947 */ /* 0x000fea0003800000 */
.L_x_10165:
[----:B------:R-:W-:-:S13]  /*6dd0*/  ISETP.NE.AND P0, PT, R0, 0xf, PT ;  /* 0x0000000f0000780c */ /* 0x000fda0003f05270 */
[----:B------:R-:W-:Y:S05]  /*6de0*/  @!P0 BRA `(.L_x_10167) ;  /* 0x0000000400088947 */ /* 0x000fea0003800000 */
[----:B------:R-:W-:-:S13]  /*6df0*/  ISETP.NE.AND P0, PT, R0, 0x17, PT ;  /* 0x000000170000780c */ /* 0x000fda0003f05270 */
[----:B------:R-:W-:Y:S05]  /*6e00*/  @!P0 BRA `(.L_x_10168) ;  /* 0x0000000000a08947 */ /* 0x000fea0003800000 */
[----:B------:R-:W-:-:S13]  /*6e10*/  ISETP.NE.AND P0, PT, R0, 0x18, PT ;  /* 0x000000180000780c */ /* 0x000fda0003f05270 */
[----:B------:R-:W-:Y:S05]  /*6e20*/  @!P0 BRA `(.L_x_10169) ;  /* 0x0000000000448947 */ /* 0x000fea0003800000 */
.L_x_10145:
        /* <DEDUP_REMOVED lines=16> */
.L_x_10170:
[----:B------:R-:W-:Y:S05]  /*6f30*/  BRA `(.L_x_10146) ;  /* 0x0000000000d07947 */ /* 0x000fea0003800000 */
.L_x_10169:
        /* <DEDUP_REMOVED lines=17> */
.L_x_10172:
[----:B------:R-:W-:Y:S05]  /*7050*/  BSYNC.RECONVERGENT B0 ;  /* 0x0000000000007941 */ /* 0x000fea0003800200 */
.L_x_10171:
[----:B------:R-:W-:-:S05]  /*7060*/  LOP3.LUT R3, R0, 0x80, R3, 0xf8, !PT ;  /* 0x0000008000037812 */ /* 0x000fca00078ef803 */
[----:B------:R0:W-:Y:S01]  /*7070*/  STG.E.U8 desc[UR36][R4.64], R3 ;  /* 0x0000000304007986 */ /* 0x0001e2000c101124 */
[----:B------:R-:W-:Y:S05]  /*7080*/  BRA `(.L_x_10146) ;  /* 0x00000000007c7947 */ /* 0x000fea0003800000 */
.L_x_10168:
        /* <DEDUP_REMOVED lines=16> */
.L_x_10174:
[----:B------:R-:W-:Y:S01]  /*7190*/  IMAD.MOV.U32 R0, RZ, RZ, 0x7f ;  /* 0x0000007fff007424 */ /* 0x000fe200078e00ff */
[----:B------:R-:W-:-:S04]  /*71a0*/  ISETP.GT.U32.AND P0, PT, R3, 0x7f800000, PT ;  /* 0x7f8000000300780c */ /* 0x000fc80003f04070 */
[----:B------:R-:W-:-:S09]  /*71b0*/  SEL R0, R0, 0x7c, P0 ;  /* 0x0000007c00007807 */ /* 0x000fd20000000000 */
.L_x_10175:
[----:B------:R-:W-:Y:S05]  /*71c0*/  BSYNC.RECONVERGENT B0 ;  /* 0x0000000000007941 */ /* 0x000fea0003800200 */
.L_x_10173:
[----:B------:R-:W-:-:S04]  /*71d0*/  SHF.R.U32.HI R3, RZ, 0x18, R7 ;  /* 0x00000018ff037819 */ /* 0x000fc80000011607 */
[----:B------:R-:W-:-:S05]  /*71e0*/  LOP3.LUT R3, R0, 0x80, R3, 0xf8, !PT ;  /* 0x0000008000037812 */ /* 0x000fca00078ef803 */
[----:B------:R0:W-:Y:S01]  /*71f0*/  STG.E.U8 desc[UR36][R4.64], R3 ;  /* 0x0000000304007986 */ /* 0x0001e2000c101124 */
[----:B------:R-:W-:Y:S05]  /*7200*/  BRA `(.L_x_10146) ;  /* 0x00000000001c7947 */ /* 0x000fea0003800000 */
.L_x_10167:
[----:B------:R-:W-:Y:S01]  /*7210*/  UMOV UR4, 0xf0000000 ;  /* 0xf000000000047882 */ /* 0x000fe20000000000 */
[----:B------:R-:W-:Y:S01]  /*7220*/  UMOV UR5, 0x380fffff ;  /* 0x380fffff00057882 */ /* 0x000fe20000000000 */
[----:B------:R-:W0:Y:S01]  /*7230*/  F2F.F32.F64 R0, R24 ;  /* 0x0000001800007310 */ /* 0x000e220000301000 */
[----:B------:R-:W-:-:S14]  /*7240*/  DSETP.GEU.AND P0, PT, |R24|, UR4, PT ;  /* 0x0000000418007e2a */ /* 0x000fdc000bf0e200 */
[----:B0-----:R-:W-:-:S05]  /*7250*/  @!P0 FMUL R0, R0, 1.175494350822287508e-38 ;  /* 0x0080000000008820 */ /* 0x001fca0000400000 */
[----:B------:R-:W-:-:S05]  /*7260*/  F2FP.BF16.F32.PACK_AB R0, RZ, R0 ;  /* 0x00000000ff00723e */ /* 0x000fca00000010ff */
[----:B------:R0:W-:Y:S02]  /*7270*/  STG.E.U16 desc[UR36][R4.64], R0 ;  /* 0x0000000004007986 */ /* 0x0001e4000c101524 */
.L_x_10146:
[----:B------:R-:W-:-:S07]  /*7280*/  VIADD R23, R23, 0x80 ;  /* 0x0000008017177836 */ /* 0x000fce0000000000 */
.L_x_10105:
[----:B------:R-:W-:Y:S05]  /*7290*/  BSYNC.RECONVERGENT B7 ;  /* 0x0000000000077941 */ /* 0x000fea0003800200 */
.L_x_10066:
        /* <DEDUP_REMOVED lines=22> */
.L_x_10179:
[----:B------:R-:W0:Y:S02]  /*7400*/  F2I.S64.F64.TRUNC R16, R16 ;  /* 0x0000001000107311 */ /* 0x000e24000030d900 */
[----:B0-----:R-:W-:-:S05]  /*7410*/  IMAD.MOV.U32 R3, RZ, RZ, R16 ;  /* 0x000000ffff037224 */ /* 0x001fca00078e0010 */
[----:B------:R-:W-:Y:S01]  /*7420*/  STG.E.U8 desc[UR36][R4.64], R3 ;  /* 0x0000000304007986 */ /* 0x000fe2000c101124 */
[----:B------:R-:W-:Y:S05]  /*7430*/  EXIT ;  /* 0x000000000000794d */ /* 0x000fea0003800000 */
.L_x_10178:
        /* <DEDUP_REMOVED lines=9> */
.L_x_10182:
[----:B------:R-:W0:Y:S02]  /*74d0*/  F2I.F64.TRUNC R17, R16 ;  /* 0x0000001000117311 */ /* 0x000e24000030d100 */
[----:B0-----:R-:W-:Y:S01]  /*74e0*/  STG.E desc[UR36][R4.64], R17 ;  /* 0x0000001104007986 */ /* 0x001fe2000c101924 */
[----:B------:R-:W-:Y:S05]  /*74f0*/  EXIT ;  /* 0x000000000000794d */ /* 0x000fea0003800000 */
.L_x_10181:
[----:B------:R-:W0:Y:S02]  /*7500*/  F2I.F64.TRUNC R17, R16 ;  /* 0x0000001000117311 */ /* 0x000e24000030d100 */
[----:B0-----:R-:W-:Y:S01]  /*7510*/  STG.E.U16 desc[UR36][R4.64], R17 ;  /* 0x0000001104007986 */ /* 0x001fe2000c101524 */
[----:B------:R-:W-:Y:S05]  /*7520*/  EXIT ;  /* 0x000000000000794d */ /* 0x000fea0003800000 */
.L_x_10177:
        /* <DEDUP_REMOVED lines=13> */
.L_x_10184:
        /* <DEDUP_REMOVED lines=8> */
.L_x_10183:
        /* <DEDUP_REMOVED lines=14> */
.L_x_10186:
        /* <DEDUP_REMOVED lines=9> */
.L_x_10185:
[----:B------:R-:W-:Y:S01]  /*77f0*/  STG.E.64 desc[UR36][R4.64], R16 ;  /* 0x0000001004007986 */ /* 0x000fe2000c101b24 */
[----:B------:R-:W-:Y:S05]  /*7800*/  EXIT ;  /* 0x000000000000794d */ /* 0x000fea0003800000 */
.L_x_10176:
        /* <DEDUP_REMOVED lines=13> */
.L_x_10190:
        /* <DEDUP_REMOVED lines=21> */
.L_x_10193:
[----:B------:R-:W-:-:S04]  /*7a30*/  SHF.R.U32.HI R3, RZ, 0x18, R7 ;  /* 0x00000018ff037819 */ /* 0x000fc80000011607 */
[----:B------:R-:W-:-:S04]  /*7a40*/  LOP3.LUT R0, R0, 0x80, R3, 0xf8, !PT ;  /* 0x0000008000007812 */ /* 0x000fc800078ef803 */
[----:B------:R-:W-:-:S07]  /*7a50*/  PRMT R2, R0, 0x7610, R2 ;  /* 0x0000761000027816 */ /* 0x000fce0000000002 */
.L_x_10192:
[----:B------:R-:W-:Y:S05]  /*7a60*/  BSYNC.RECONVERGENT B0 ;  /* 0x0000000000007941 */ /* 0x000fea0003800200 */
.L_x_10191:
[----:B------:R-:W-:Y:S01]  /*7a70*/  STG.E.U8 desc[UR36][R4.64], R2 ;  /* 0x0000000204007986 */ /* 0x000fe2000c101124 */
[----:B------:R-:W-:Y:S05]  /*7a80*/  EXIT ;  /* 0x000000000000794d */ /* 0x000fea0003800000 */
.L_x_10189:
        /* <DEDUP_REMOVED lines=21> */
.L_x_10196:
[----:B------:R-:W-:-:S04]  /*7be0*/  SHF.R.U32.HI R3, RZ, 0x18, R7 ;  /* 0x00000018ff037819 */ /* 0x000fc80000011607 */
[----:B------:R-:W-:-:S04]  /*7bf0*/  LOP3.LUT R0, R0, 0x80, R3, 0xf8, !PT ;  /* 0x0000008000007812 */ /* 0x000fc800078ef803 */
[----:B------:R-:W-:-:S07]  /*7c00*/  PRMT R2, R0, 0x7610, R2 ;  /* 0x0000761000027816 */ /* 0x000fce0000000002 */
.L_x_10195:
[----:B------:R-:W-:Y:S05]  /*7c10*/  BSYNC.RECONVERGENT B0 ;  /* 0x0000000000007941 */ /* 0x000fea0003800200 */
.L_x_10194:
[----:B------:R-:W-:Y:S01]  /*7c20*/  STG.E.U8 desc[UR36][R4.64], R2 ;  /* 0x0000000204007986 */ /* 0x000fe2000c101124 */
[----:B------:R-:W-:Y:S05]  /*7c30*/  EXIT ;  /* 0x000000000000794d */ /* 0x000fea0003800000 */
.L_x_10188:
        /* <DEDUP_REMOVED lines=26> */
.L_x_10198:
[----:B------:R-:W0:Y:S02]  /*7de0*/  F2I.U64.F64.TRUNC R16, R16 ;  /* 0x0000001000107311 */ /* 0x000e24000030d800 */
[----:B0-----:R-:W-:Y:S01]  /*7df0*/  STG.E.64 desc[UR36][R4.64], R16 ;  /* 0x0000001004007986 */ /* 0x001fe2000c101b24 */
[----:B------:R-:W-:Y:S05]  /*7e00*/  EXIT ;  /* 0x000000000000794d */ /* 0x000fea0003800000 */
.L_x_10197:
[----:B------:R-:W0:Y:S02]  /*7e10*/  F2I.U32.F64.TRUNC R17, R16 ;  /* 0x0000001000117311 */ /* 0x000e24000030d000 */
[----:B0-----:R-:W-:Y:S01]  /*7e20*/  STG.E desc[UR36][R4.64], R17 ;  /* 0x0000001104007986 */ /* 0x001fe2000c101924 */
[----:B------:R-:W-:Y:S05]  /*7e30*/  EXIT ;  /* 0x000000000000794d */ /* 0x000fea0003800000 */
.L_x_10187:
        /* <DEDUP_REMOVED lines=10> */
.L_x_10200:
[----:B------:R-:W-:-:S05]  /*7ee0*/  CS2R R18, SRZ ;  /* 0x0000000000127805 */ /* 0x000fca000001ff00 */
[----:B------:R-:W-:Y:S01]  /*7ef0*/  STG.E.128 desc[UR36][R4.64], R16 ;  /* 0x0000001004007986 */ /* 0x000fe2000c101d24 */
[----:B------:R-:W-:Y:S05]  /*7f00*/  EXIT ;  /* 0x000000000000794d */ /* 0x000fea0003800000 */
.L_x_10199:
[----:B------:R-:W-:-:S13]  /*7f10*/  ISETP.NE.AND P0, PT, R0, 0xf, PT ;  /* 0x0000000f0000780c */ /* 0x000fda0003f05270 */
[----:B------:R-:W-:Y:S05]  /*7f20*/  @!P0 BRA `(.L_x_10201) ;  /* 0x0000000400088947 */ /* 0x000fea0003800000 */
[----:B------:R-:W-:-:S13]  /*7f30*/  ISETP.NE.AND P0, PT, R0, 0x17, PT ;  /* 0x000000170000780c */ /* 0x000fda0003f05270 */
[----:B------:R-:W-:Y:S05]  /*7f40*/  @!P0 BRA `(.L_x_10202) ;  /* 0x0000000000a08947 */ /* 0x000fea0003800000 */
[----:B------:R-:W-:-:S13]  /*7f50*/  ISETP.NE.AND P0, PT, R0, 0x18, PT ;  /* 0x000000180000780c */ /* 0x000fda0003f05270 */
[----:B------:R-:W-:Y:S05]  /*7f60*/  @!P0 BRA `(.L_x_10203) ;  /* 0x0000000000448947 */ /* 0x000fea0003800000 */
.L_x_10180:
        /* <DEDUP_REMOVED lines=16> */
.L_x_10204:
[----:B------:R-:W-:Y:S05]  /*8070*/  EXIT ;  /* 0x000000000000794d */ /* 0x000fea0003800000 */
.L_x_10203:
        /* <DEDUP_REMOVED lines=17> */
.L_x_10206:
[----:B------:R-:W-:Y:S05]  /*8190*/  BSYNC.RECONVERGENT B0 ;  /* 0x0000000000007941 */ /* 0x000fea0003800200 */
.L_x_10205:
[----:B------:R-:W-:-:S05]  /*81a0*/  LOP3.LUT R3, R0, 0x80, R3, 0xf8, !PT ;  /* 0x0000008000037812 */ /* 0x000fca00078ef803 */
[----:B------:R-:W-:Y:S01]  /*81b0*/  STG.E.U8 desc[UR36][R4.64], R3 ;  /* 0x0000000304007986 */ /* 0x000fe2000c101124 */
[----:B------:R-:W-:Y:S05]  /*81c0*/  EXIT ;  /* 0x000000000000794d */ /* 0x000fea0003800000 */
.L_x_10202:
        /* <DEDUP_REMOVED lines=16> */
.L_x_10208:
[----:B------:R-:W-:Y:S01]  /*82d0*/  IMAD.MOV.U32 R0, RZ, RZ, 0x7f ;  /* 0x0000007fff007424 */ /* 0x000fe200078e00ff */
[----:B------:R-:W-:-:S04]  /*82e0*/  ISETP.GT.U32.AND P0, PT, R2, 0x7f800000, PT ;  /* 0x7f8000000200780c */ /* 0x000fc80003f04070 */
[----:B------:R-:W-:-:S09]  /*82f0*/  SEL R0, R0, 0x7c, P0 ;  /* 0x0000007c00007807 */ /* 0x000fd20000000000 */
.L_x_10209:
[----:B------:R-:W-:Y:S05]  /*8300*/  BSYNC.RECONVERGENT B0 ;  /* 0x0000000000007941 */ /* 0x000fea0003800200 */
.L_x_10207:
[----:B------:R-:W-:-:S04]  /*8310*/  SHF.R.U32.HI R3, RZ, 0x18, R3 ;  /* 0x00000018ff037819 */ /* 0x000fc80000011603 */
[----:B------:R-:W-:-:S05]  /*8320*/  LOP3.LUT R3, R0, 0x80, R3, 0xf8, !PT ;  /* 0x0000008000037812 */ /* 0x000fca00078ef803 */
[----:B------:R-:W-:Y:S01]  /*8330*/  STG.E.U8 desc[UR36][R4.64], R3 ;  /* 0x0000000304007986 */ /* 0x000fe2000c101124 */
[----:B------:R-:W-:Y:S05]  /*8340*/  EXIT ;  /* 0x000000000000794d */ /* 0x000fea0003800000 */
.L_x_10201:
        /* <DEDUP_REMOVED lines=8> */
.L_x_10210:
        /* <DEDUP_REMOVED lines=11> */
.L_x_68518:


//--------------------- .text._ZN2at6native18elementwise_kernelILi128ELi2EZNS0_22gpu_kernel_impl_nocastIZNS0_50_GLOBAL__N__2680c7bb_12_PowKernel_cu_7dd49032_300329pow_tensor_scalar_kernel_implIddEEvRNS_18TensorIteratorBaseET0_EUldE0_EEvS6_RKT_EUliE_EEviT1_ --------------------------
	.section	.text._ZN2at6native18elementwise_kernelILi128ELi2EZNS0_22gpu_kernel_impl_nocastIZNS0_50_GLOBAL__N__2680c7bb_12_PowKernel_cu_7dd49032_300329pow_tensor_scalar_kernel_implIddEEvRNS_18TensorIteratorBaseET0_EUldE0_EEvS6_RKT_EUliE_EEviT1_,"ax",@progbits
	.align	128
        .global         _ZN2at6native18elementwise_kernelILi128ELi2EZNS0_22gpu_kernel_impl_nocastIZNS0_50_GLOBAL__N__2680c7bb_12_PowKernel_cu_7dd49032_300329pow_tensor_scalar_kernel_implIddEEvRNS_18TensorIteratorBaseET0_EUldE0_EEvS6_RKT_EUliE_EEviT1_
        .type           _ZN2at6native18elementwise_kernelILi128ELi2EZNS0_22gpu_kernel_impl_nocastIZNS0_50_GLOBAL__N__2680c7bb_12_PowKernel_cu_7dd49032_300329pow_tensor_scalar_kernel_implIddEEvRNS_18TensorIteratorBaseET0_EUldE0_EEvS6_RKT_EUliE_EEviT1_,@function
        .size           _ZN2at6native18elementwise_kernelILi128ELi2EZNS0_22gpu_kernel_impl_nocastIZNS0_50_GLOBAL__N__2680c7bb_12_PowKernel_cu_7dd49032_300329pow_tensor_scalar_kernel_implIddEEvRNS_18TensorIteratorBaseET0_EUldE0_EEvS6_RKT_EUliE_EEviT1_,(.L_x_68519 - _ZN2at6native18elementwise_kernelILi128ELi2EZNS0_22gpu_kernel_impl_nocastIZNS0_50_GLOBAL__N__2680c7bb_12_PowKernel_cu_7dd49032_300329pow_tensor_scalar_kernel_implIddEEvRNS_18TensorIteratorBaseET0_EUldE0_EEvS6_RKT_EUliE_EEviT1_)
        .other          _ZN2at6native18elementwise_kernelILi128ELi2EZNS0_22gpu_kernel_impl_nocastIZNS0_50_GLOBAL__N__2680c7bb_12_PowKernel_cu_7dd49032_300329pow_tensor_scalar_kernel_implIddEEvRNS_18TensorIteratorBaseET0_EUldE0_EEvS6_RKT_EUliE_EEviT1_,@"STO_CUDA_ENTRY STV_DEFAULT"
_ZN2at6native18elementwise_kernelILi128ELi2EZNS0_22gpu_kernel_impl_nocastIZNS0_50_GLOBAL__N__2680c7bb_12_PowKernel_cu_7dd49032_300329pow_tensor_scalar_kernel_implIddEEvRNS_18TensorIteratorBaseET0_EUldE0_EEvS6_RKT_EUliE_EEviT1_:
.text._ZN2at6native18elementwise_kernelILi128ELi2EZNS0_22gpu_kernel_impl_nocastIZNS0_50_GLOBAL__N__2680c7bb_12_PowKernel_cu_7dd49032_300329pow_tensor_scalar_kernel_implIddEEvRNS_18TensorIteratorBaseET0_EUldE0_EEvS6_RKT_EUliE_EEviT1_:
        /* <DEDUP_REMOVED lines=14> */
[----:B0-----:R-:W2:Y:S06]  /*00e0*/  LDG.E.64 R4, desc[UR6][R4.64] ;  /* 0x0000000604047981 */ /* 0x001eac000c1e1b00 */
[----:B------:R-:W0:Y:S01]  /*00f0*/  LDC.64 R8, c[0x0][0x580] ;  /* 0x00016000ff087b82 */ /* 0x000e220000000a00 */
[----:B------:R-:W-:Y:S01]  /*0100*/  IADD3 R3, PT, PT, R3, 0x80, RZ ;  /* 0x0000008003037810 */ /* 0x000fe20007ffe0ff */
[----:B--2---:R-:W-:-:S08]  /*0110*/  DMUL R6, R4, R4 ;  /* 0x0000000404067228 */ /* 0x004fd00000000000 */
[----:B------:R-:W-:-:S07]  /*0120*/  DMUL R6, R4, R6 ;  /* 0x0000000604067228 */ /* 0x000fce0000000000 */
[----:B0-----:R0:W-:Y:S04]  /*0130*/  STG.E.64 desc[UR6][R8.64], R6 ;  /* 0x0000000608007986 */ /* 0x0011e8000c101b06 */
.L_x_10213:
[----:B------:R-:W-:Y:S05]  /*0140*/  BSYNC.RECONVERGENT B0 ;  /* 0x0000000000007941 */ /* 0x000fea0003800200 */
.L_x_10212:
[----:B------:R-:W-:-:S13]  /*0150*/  ISETP.GE.AND P0, PT, R3, UR4, PT ;  /* 0x0000000403007c0c */ /* 0x000fda000bf06270 */
[----:B------:R-:W-:Y:S05]  /*0160*/  @P0 EXIT ;  /* 0x000000000000094d */ /* 0x000fea0003800000 */
[----:B------:R-:W1:Y:S02]  /*0170*/  LDC.64 R2, c[0x0][0x588] ;  /* 0x00016200ff027b82 */ /* 0x000e640000000a00 */
[----:B-1----:R-:W2:Y:S06]  /*0180*/  LDG.E.64 R2, desc[UR6][R2.64] ;  /* 0x0000000602027981 */ /* 0x002eac000c1e1b00 */
[----:B0-----:R-:W0:Y:S01]  /*0190*/  LDC.64 R6, c[0x0][0x580] ;  /* 0x00016000ff067b82 */ /* 0x001e220000000a00 */
[----:B--2---:R-:W-:-:S08]  /*01a0*/  DMUL R4, R2, R2 ;  /* 0x0000000202047228 */ /* 0x004fd00000000000 */
[----:B------:R-:W-:-:S07]  /*01b0*/  DMUL R4, R2, R4 ;  /* 0x0000000402047228 */ /* 0x000fce0000000000 */
[----:B0-----:R-:W-:Y:S01]  /*01c0*/  STG.E.64 desc[UR6][R6.64], R4 ;  /* 0x0000000406007986 */ /* 0x001fe2000c101b06 */
[----:B------:R-:W-:Y:S05]  /*01d0*/  EXIT ;  /* 0x000000000000794d */ /* 0x000fea0003800000 */
.L_x_10211:
        /* <DEDUP_REMOVED lines=305> */
.L_x_10216:
[----:B------:R-:W0:Y:S02]  /*14f0*/  LDCU.128 UR8, c[0x0][0x580] ;  /* 0x0000b000ff0877ac */ /* 0x000e240008000c00 */
[----:B0-----:R-:W-:-:S04]  /*1500*/  IADD3 R6, P0, PT, R4, UR10, RZ ;  /* 0x0000000a04067c10 */ /* 0x001fc8000ff1e0ff */
[----:B------:R-:W-:-:S06]  /*1510*/  IADD3.X R7, PT, PT, RZ, UR11, RZ, P0, !PT ;  /* 0x0000000bff077c10 */ /* 0x000fcc00087fe4ff */
[----:B------:R-:W2:Y:S01]  /*1520*/  LDG.E.64 R6, desc[UR6][R6.64] ;  /* 0x0000000606067981 */ /* 0x000ea2000c1e1b00 */
[----:B------:R-:W-:Y:S02]  /*1530*/  IADD3 R4, P0, PT, R5, UR8, RZ ;  /* 0x0000000805047c10 */ /* 0x000fe4000ff1e0ff */
[----:B------:R-:W-:-:S03]  /*1540*/  IADD3 R3, PT, PT, R3, 0x80, RZ ;  /* 0x0000008003037810 */ /* 0x000fc60007ffe0ff */
[----:B------:R-:W-:Y:S01]  /*1550*/  IMAD.X R5, RZ, RZ, UR9, P0 ;  /* 0x00000009ff057e24 */ /* 0x000fe200080e06ff */
[----:B--2---:R-:W-:-:S08]  /*1560*/  DMUL R8, R6, R6 ;  /* 0x0000000606087228 */ /* 0x004fd00000000000 */
[----:B------:R-:W-:-:S07]  /*1570*/  DMUL R8, R6, R8 ;  /* 0x0000000806087228 */ /* 0x000fce0000000000 */
[----:B------:R0:W-:Y:S04]  /*1580*/  STG.E.64 desc[UR6][R4.64], R8 ;  /* 0x0000000804007986 */ /* 0x0001e8000c101b06 */
.L_x_10215:
[----:B------:R-:W-:Y:S05]  /*1590*/  BSYNC.RECONVERGENT B0 ;  /* 0x0000000000007941 */ /* 0x000fea0003800200 */
.L_x_10214:
        /* <DEDUP_REMOVED lines=300> */
.L_x_10217:
[----:B------:R-:W0:Y:S02]  /*2860*/  LDCU.128 UR8, c[0x0][0x580] ;  /* 0x0000b000ff0877ac */ /* 0x000e240008000c00 */
[----:B0-----:R-:W-:-:S04]  /*2870*/  IADD3 R4, P0, PT, R2, UR10, RZ ;  /* 0x0000000a02047c10 */ /* 0x001fc8000ff1e0ff */
[----:B------:R-:W-:-:S06]  /*2880*/  IADD3.X R5, PT, PT, RZ, UR11, RZ, P0, !PT ;  /* 0x0000000bff057c10 */ /* 0x000fcc00087fe4ff */
[----:B------:R-:W2:Y:S01]  /*2890*/  LDG.E.64 R4, desc[UR6][R4.64] ;  /* 0x0000000604047981 */ /* 0x000ea2000c1e1b00 */
[----:B------:R-:W-:-:S04]  /*28a0*/  IADD3 R2, P0, PT, R3, UR8, RZ ;  /* 0x0000000803027c10 */ /* 0x000fc8000ff1e0ff */
[----:B------:R-:W-:Y:S01]  /*28b0*/  IADD3.X R3, PT, PT, RZ, UR9, RZ, P0, !PT ;  /* 0x00000009ff037c10 */ /* 0x000fe200087fe4ff */
[----:B--2---:R-:W-:-:S08]  /*28c0*/  DMUL R6, R4, R4 ;  /* 0x0000000404067228 */ /* 0x004fd00000000000 */
[----:B------:R-:W-:-:S07]  /*28d0*/  DMUL R6, R4, R6 ;  /* 0x0000000604067228 */ /* 0x000fce0000000000 */
[----:B------:R-:W-:Y:S01]  /*28e0*/  STG.E.64 desc[UR6][R2.64], R6 ;  /* 0x0000000602007986 */ /* 0x000fe2000c101b06 */
[----:B------:R-:W-:Y:S05]  /*28f0*/  EXIT ;  /* 0x000000000000794d */ /* 0x000fea0003800000 */
.L_x_10218:
        /* <DEDUP_REMOVED lines=16> */
.L_x_68519:


//--------------------- .text._ZN2at6native27unrolled_elementwise_kernelIZNS0_50_GLOBAL__N__2680c7bb_12_PowKernel_cu_7dd49032_300329pow_tensor_scalar_kernel_implIddEEvRNS_18TensorIteratorBaseET0_EUldE0_St5arrayIPcLm2EELi4E23TrivialOffsetCalculatorILi1EjESC_NS0_6memory15LoadWithoutCastENSD_16StoreWithoutCastEEEviT_S6_T2_T3_T4_T5_ --------------------------
	.section	.text._ZN2at6native27unrolled_elementwise_kernelIZNS0_50_GLOBAL__N__2680c7bb_12_PowKernel_cu_7dd49032_300329pow_tensor_scalar_kernel_implIddEEvRNS_18TensorIteratorBaseET0_EUldE0_St5arrayIPcLm2EELi4E23TrivialOffsetCalculatorILi1EjESC_NS0_6memory15LoadWithoutCastENSD_16StoreWithoutCastEEEviT_S6_T2_T3_T4_T5_,"ax",@progbits
	.align	128
        .global         _ZN2at6native27unrolled_elementwise_kernelIZNS0_50_GLOBAL__N__2680c7bb_12_PowKernel_cu_7dd49032_300329pow_tensor_scalar_kernel_implIddEEvRNS_18TensorIteratorBaseET0_EUldE0_St5arrayIPcLm2EELi4E23TrivialOffsetCalculatorILi1EjESC_NS0_6memory15LoadWithoutCastENSD_16StoreWithoutCastEEEviT_S6_T2_T3_T4_T5_
        .type           _ZN2at6native27unrolled_elementwise_kernelIZNS0_50_GLOBAL__N__2680c7bb_12_PowKernel_cu_7dd49032_300329pow_tensor_scalar_kernel_implIddEEvRNS_18TensorIteratorBaseET0_EUldE0_St5arrayIPcLm2EELi4E23TrivialOffsetCalculatorILi1EjESC_NS0_6memory15LoadWithoutCastENSD_16StoreWithoutCastEEEviT_S6_T2_T3_T4_T5_,@function
        .size           _ZN2at6native27unrolled_elementwise_kernelIZNS0_50_GLOBAL__N__2680c7bb_12_PowKernel_cu_7dd49032_300329pow_tensor_scalar_kernel_implIddEEvRNS_18TensorIteratorBaseET0_EUldE0_St5arrayIPcLm2EELi4E23TrivialOffsetCalculatorILi1EjESC_NS0_6memory15LoadWithoutCastENSD_16StoreWithoutCastEEEviT_S6_T2_T3_T4_T5_,(.L_x_68520 - _ZN2at6native27unrolled_elementwise_kernelIZNS0_50_GLOBAL__N__2680c7bb_12_PowKernel_cu_7dd49032_300329pow_tensor_scalar_kernel_implIddEEvRNS_18TensorIteratorBaseET0_EUldE0_St5arrayIPcLm2EELi4E23TrivialOffsetCalculatorILi1EjESC_NS0_6memory15LoadWithoutCastENSD_16StoreWithoutCastEEEviT_S6_T2_T3_T4_T5_)
        .other          _ZN2at6native27unrolled_elementwise_kernelIZNS0_50_GLOBAL__N__2680c7bb_12_PowKernel_cu_7dd49032_300329pow_tensor_scalar_kernel_implIddEEvRNS_18TensorIteratorBaseET0_EUldE0_St5arrayIPcLm2EELi4E23TrivialOffsetCalculatorILi1EjESC_NS0_6memory15LoadWithoutCastENSD_16StoreWithoutCastEEEviT_S6_T2_T3_T4_T5_,@"STO_CUDA_ENTRY STV_DEFAULT"
_ZN2at6native27unrolled_elementwise_kernelIZNS0_50_GLOBAL__N__2680c7bb_12_PowKernel_cu_7dd49032_300329pow_tensor_scalar_kernel_implIddEEvRNS_18TensorIteratorBaseET0_EUldE0_St5arrayIPcLm2EELi4E23TrivialOffsetCalculatorILi1EjESC_NS0_6memory15LoadWithoutCastENSD_16StoreWithoutCastEEEviT_S6_T2_T3_T4_T5_:
.text._ZN2at6native27unrolled_elementwise_kernelIZNS0_50_GLOBAL__N__2680c7bb_12_PowKernel_cu_7dd49032_300329pow_tensor_scalar_kernel_implIddEEvRNS_18TensorIteratorBaseET0_EUldE0_St5arrayIPcLm2EELi4E23TrivialOffsetCalculatorILi1EjESC_NS0_6memory15LoadWithoutCastENSD_16StoreWithoutCastEEEviT_S6_T2_T3_T4_T5_:
        /* <DEDUP_REMOVED lines=16> */
[----:B0-----:R-:W-:Y:S01]  /*0100*/  @!P0 IMAD.WIDE.U32 R12, R11, 0x8, R12 ;  /* 0x000000080b0c8825 */ /* 0x001fe200078e000c */
[----:B------:R-:W-:-:S06]  /*0110*/  CS2R R10, SRZ ;  /* 0x00000000000a7805 */ /* 0x000fcc000001ff00 */
[----:B-1----:R-:W3:Y:S05]  /*0120*/  @!P0 LDG.E.64 R10, desc[UR4][R12.64] ;  /* 0x000000040c0a8981 */ /* 0x002eea000c1e1b00 */
[----:B------:R-:W-:Y:S01]  /*0130*/  @!P3 LEA R19, R0, R9, 0x9 ;  /* 0x000000090013b211 */ /* 0x000fe200078e48ff */
[----:B------:R-:W-:Y:S01]  /*0140*/  @!P3 VIADD R9, R9, 0x80 ;  /* 0x000000800909b836 */ /* 0x000fe20000000000 */
[----:B------:R-:W0:Y:S04]  /*0150*/  @!P3 LDC.64 R6, c[0x0][0x398] ;  /* 0x0000e600ff06bb82 */ /* 0x000e280000000a00 */
[----:B------:R-:W-:-:S13]  /*0160*/  ISETP.GE.AND P2, PT, R9, R2, PT ;  /* 0x000000020900720c */ /* 0x000fda0003f46270 */
[----:B------:R-:W1:Y:S01]  /*0170*/  @!P2 LDC.64 R4, c[0x0][0x398] ;  /* 0x0000e600ff04ab82 */ /* 0x000e620000000a00 */
[----:B------:R-:W-:Y:S02]  /*0180*/  @!P2 IMAD R9, R0, 0x200, R9 ;  /* 0x000002000009a824 */ /* 0x000fe400078e0209 */
[----:B--2---:R-:W-:-:S04]  /*0190*/  @!P1 IMAD.WIDE.U32 R14, R17, 0x8, R14 ;  /* 0x00000008110e9825 */ /* 0x004fc800078e000e */
[----:B0-----:R-:W-:Y:S01]  /*01a0*/  @!P3 IMAD.WIDE.U32 R18, R19, 0x8, R6 ;  /* 0x000000081312b825 */ /* 0x001fe200078e0006 */
[----:B------:R-:W-:-:S06]  /*01b0*/  CS2R R6, SRZ ;  /* 0x0000000000067805 */ /* 0x000fcc000001ff00 */
[----:B------:R0:W5:Y:S01]  /*01c0*/  @!P3 LDG.E.64 R6, desc[UR4][R18.64] ;  /* 0x000000041206b981 */ /* 0x000162000c1e1b00 */
[----:B-1----:R-:W-:Y:S01]  /*01d0*/  @!P2 IMAD.WIDE.U32 R16, R9, 0x8, R4 ;  /* 0x000000080910a825 */ /* 0x002fe200078e0004 */
[----:B------:R-:W-:Y:S02]  /*01e0*/  CS2R R8, SRZ ;  /* 0x0000000000087805 */ /* 0x000fe4000001ff00 */
[----:B------:R-:W-:-:S04]  /*01f0*/  CS2R R4, SRZ ;  /* 0x0000000000047805 */ /* 0x000fc8000001ff00 */
[----:B------:R0:W5:Y:S04]  /*0200*/  @!P1 LDG.E.64 R8, desc[UR4][R14.64] ;  /* 0x000000040e089981 */ /* 0x000168000c1e1b00 */
[----:B------:R0:W5:Y:S01]  /*0210*/  @!P2 LDG.E.64 R4, desc[UR4][R16.64] ;  /* 0x000000041004a981 */ /* 0x000162000c1e1b00 */
[----:B------:R-:W-:Y:S01]  /*0220*/  ISETP.GE.AND P0, PT, R3, R2, PT ;  /* 0x000000020300720c */ /* 0x000fe20003f06270 */
[----:B------:R-:W-:Y:S04]  /*0230*/  BSSY.RECONVERGENT B0, `(.L_x_10219) ;  /* 0x000001d000007945 */ /* 0x000fe80003800200 */
[----:B------:R-:W-:Y:S01]  /*0240*/  BSSY.RELIABLE B1, `(.L_x_10220) ;  /* 0x0000013000017945 */ /* 0x000fe20003800100 */
[----:B---3--:R-:W-:-:S08]  /*0250*/  DMUL R12, R10, R10 ;  /* 0x0000000a0a0c7228 */ /* 0x008fd00000000000 */
[----:B------:R-:W-:Y:S01]  /*0260*/  DMUL R12, R12, R10 ;  /* 0x0000000a0c0c7228 */ /* 0x000fe20000000000 */
[----:B0-----:R-:W-:Y:S10]  /*0270*/  @P0 BRA `(.L_x_10221) ;  /* 0x00000000003c0947 */ /* 0x001ff40003800000 */
[----:B------:R-:W0:Y:S01]  /*0280*/  LDC.64 R10, c[0x0][0x390] ;  /* 0x0000e400ff0a7b82 */ /* 0x000e220000000a00 */
[----:B------:R-:W-:Y:S01]  /*0290*/  LEA R15, R0, R3, 0x9 ;  /* 0x00000003000f7211 */ /* 0x000fe200078e48ff */
[----:B------:R-:W-:-:S05]  /*02a0*/  VIADD R3, R3, 0x80 ;  /* 0x0000008003037836 */ /* 0x000fca0000000000 */
[----:B------:R-:W-:-:S13]  /*02b0*/  ISETP.GE.AND P0, PT, R3, R2, PT ;  /* 0x000000020300720c */ /* 0x000fda0003f06270 */
[----:B------:R-:W-:Y:S05]  /*02c0*/  @P0 BREAK.RELIABLE B1 ;  /* 0x0000000000010942 */ /* 0x000fea0003800100 */
[----:B0-----:R-:W-:-:S05]  /*02d0*/  IMAD.WIDE.U32 R10, R15, 0x8, R10 ;  /* 0x000000080f0a7825 */ /* 0x001fca00078e000a */
[----:B------:R0:W-:Y:S01]  /*02e0*/  STG.E.64 desc[UR4][R10.64], R12 ;  /* 0x0000000c0a007986 */ /* 0x0001e2000c101b04 */
[----:B------:R-:W-:Y:S05]  /*02f0*/  @P0 BRA `(.L_x_10222) ;  /* 0x0000000000400947 */ /* 0x000fea0003800000 */
[----:B0-----:R-:W0:Y:S01]  /*0300*/  LDC.64 R12, c[0x0][0x390] ;  /* 0x0000e400ff0c7b82 */ /* 0x001e220000000a00 */
[----:B-----5:R-:W-:Y:S01]  /*0310*/  DMUL R10, R8, R8 ;  /* 0x00000008080a7228 */ /* 0x020fe20000000000 */
[----:B------:R-:W-:Y:S01]  /*0320*/  LEA R15, R0, R3, 0x9 ;  /* 0x00000003000f7211 */ /* 0x000fe200078e48ff */
[----:B------:R-:W-:-:S06]  /*0330*/  VIADD R3, R3, 0x80 ;  /* 0x0000008003037836 */ /* 0x000fcc0000000000 */
[----:B------:R-:W-:Y:S01]  /*0340*/  DMUL R10, R10, R8 ;  /* 0x000000080a0a7228 */ /* 0x000fe20000000000 */
[----:B0-----:R-:W-:-:S06]  /*0350*/  IMAD.WIDE.U32 R12, R15, 0x8, R12 ;  /* 0x000000080f0c7825 */ /* 0x001fcc00078e000c */
[----:B------:R0:W-:Y:S04]  /*0360*/  STG.E.64 desc[UR4][R12.64], R10 ;  /* 0x0000000a0c007986 */ /* 0x0001e8000c101b04 */
.L_x_10221:
[----:B------:R-:W-:Y:S05]  /*0370*/  BSYNC.RELIABLE B1 ;  /* 0x0000000000017941 */ /* 0x000fea0003800100 */
.L_x_10220:
[----:B------:R-:W-:-:S13]  /*0380*/  ISETP.GE.AND P0, PT, R3, R2, PT ;  /* 0x000000020300720c */ /* 0x000fda0003f06270 */
[----:B0-----:R-:W0:Y:S01]  /*0390*/  @!P0 LDC.64 R10, c[0x0][0x390] ;  /* 0x0000e400ff0a8b82 */ /* 0x001e220000000a00 */
[----:B-----5:R-:W-:Y:S01]  /*03a0*/  @!P0 DMUL R8, R6, R6 ;  /* 0x0000000606088228 */ /* 0x020fe20000000000 */
[----:B------:R-:W-:Y:S01]  /*03b0*/  @!P0 LEA R13, R0, R3, 0x9 ;  /* 0x00000003000d8211 */ /* 0x000fe200078e48ff */
[----:B------:R-:W-:-:S06]  /*03c0*/  @!P0 VIADD R3, R3, 0x80 ;  /* 0x0000008003038836 */ /* 0x000fcc0000000000 */
[----:B------:R-:W-:Y:S01]  /*03d0*/  @!P0 DMUL R8, R8, R6 ;  /* 0x0000000608088228 */ /* 0x000fe20000000000 */
[----:B0-----:R-:W-:-:S06]  /*03e0*/  @!P0 IMAD.WIDE.U32 R10, R13, 0x8, R10 ;  /* 0x000000080d0a8825 */ /* 0x001fcc00078e000a */
[----:B------:R1:W-:Y:S04]  /*03f0*/  @!P0 STG.E.64 desc[UR4][R10.64], R8 ;  /* 0x000000080a008986 */ /* 0x0003e8000c101b04 */
.L_x_10222:
[----:B------:R-:W-:Y:S05]  /*0400*/  BSYNC.RECONVERGENT B0 ;  /* 0x0000000000007941 */ /* 0x000fea0003800200 */
.L_x_10219:
[----:B------:R-:W-:Y:S05]  /*0410*/  WARPSYNC.ALL ;  /* 0x0000000000007948 */ /* 0x000fea0003800000 */
[----:B------:R-:W-:-:S13]  /*0420*/  ISETP.GE.AND P0, PT, R3, R2, PT ;  /* 0x000000020300720c */ /* 0x000fda0003f06270 */
[----:B------:R-:W-:Y:S05]  /*0430*/  @P0 EXIT ;  /* 0x000000000000094d */ /* 0x000fea0003800000 */
[----:B-1---5:R-:W1:Y:S01]  /*0440*/  LDC.64 R8, c[0x0][0x390] ;  /* 0x0000e400ff087b82 */ /* 0x022e620000000a00 */
[----:B------:R-:W-:Y:S01]  /*0450*/  DMUL R6, R4, R4 ;  /* 0x0000000404067228 */ /* 0x000fe20000000000 */
[----:B------:R-:W-:-:S07]  /*0460*/  LEA R3, R0, R3, 0x9 ;  /* 0x0000000300037211 */ /* 0x000fce00078e48ff */
[----:B------:R-:W-:Y:S01]  /*0470*/  DMUL R6, R6, R4 ;  /* 0x0000000406067228 */ /* 0x000fe20000000000 */
[----:B-1----:R-:W-:-:S06]  /*0480*/  IMAD.WIDE.U32 R2, R3, 0x8, R8 ;  /* 0x0000000803027825 */ /* 0x002fcc00078e0008 */
[----:B------:R-:W-:Y:S01]  /*0490*/  STG.E.64 desc[UR4][R2.64], R6 ;  /* 0x0000000602007986 */ /* 0x000fe2000c101b04 */
[----:B------:R-:W-:Y:S05]  /*04a0*/  EXIT ;  /* 0x000000000000794d */ /* 0x000fea0003800000 */
.L_x_10223:
        /* <DEDUP_REMOVED lines=13> */
.L_x_68520:


//--------------------- .text._ZN2at6native29vectorized_elementwise_kernelILi2EZNS0_50_GLOBAL__N__2680c7bb_12_PowKernel_cu_7dd49032_300329pow_tensor_scalar_kernel_implIddEEvRNS_18TensorIteratorBaseET0_EUldE0_St5arrayIPcLm2EEEEviS6_T1_ --------------------------
	.section	.text._ZN2at6native29vectorized_elementwise_kernelILi2EZNS0_50_GLOBAL__N__2680c7bb_12_PowKernel_cu_7dd49032_300329pow_tensor_scalar_kernel_implIddEEvRNS_18TensorIteratorBaseET0_EUldE0_St5arrayIPcLm2EEEEviS6_T1_,"ax",@progbits
	.align	128
        .global         _ZN2at6native29vectorized_elementwise_kernelILi2EZNS0_50_GLOBAL__N__2680c7bb_12_PowKernel_cu_7dd49032_300329pow_tensor_scalar_kernel_implIddEEvRNS_18TensorIteratorBaseET0_EUldE0_St5arrayIPcLm2EEEEviS6_T1_
        .type           _ZN2at6native29vectorized_elementwise_kernelILi2EZNS0_50_GLOBAL__N__2680c7bb_12_PowKernel_cu_7dd49032_300329pow_tensor_scalar_kernel_implIddEEvRNS_18TensorIteratorBaseET0_EUldE0_St5arrayIPcLm2EEEEviS6_T1_,@function
        .size           _ZN2at6native29vectorized_elementwise_kernelILi2EZNS0_50_GLOBAL__N__2680c7bb_12_PowKernel_cu_7dd49032_300329pow_tensor_scalar_kernel_implIddEEvRNS_18TensorIteratorBaseET0_EUldE0_St5arrayIPcLm2EEEEviS6_T1_,(.L_x_68521 - _ZN2at6native29vectorized_elementwise_kernelILi2EZNS0_50_GLOBAL__N__2680c7bb_12_PowKernel_cu_7dd49032_300329pow_tensor_scalar_kernel_implIddEEvRNS_18TensorIteratorBaseET0_EUldE0_St5arrayIPcLm2EEEEviS6_T1_)
        .other          _ZN2at6native29vectorized_elementwise_kernelILi2EZNS0_50_GLOBAL__N__2680c7bb_12_PowKernel_cu_7dd49032_300329pow_tensor_scalar_kernel_implIddEEvRNS_18TensorIteratorBaseET0_EUldE0_St5arrayIPcLm2EEEEviS6_T1_,@"STO_CUDA_ENTRY STV_DEFAULT"
_ZN2at6native29vectorized_elementwise_kernelILi2EZNS0_50_GLOBAL__N__2680c7bb_12_PowKernel_cu_7dd49032_300329pow_tensor_scalar_kernel_implIddEEvRNS_18TensorIteratorBaseET0_EUldE0_St5arrayIPcLm2EEEEviS6_T1_:
.text._ZN2at6native29vectorized_elementwise_kernelILi2EZNS0_50_GLOBAL__N__2680c7bb_12_PowKernel_cu_7dd49032_300329pow_tensor_scalar_kernel_implIddEEvRNS_18TensorIteratorBaseET0_EUldE0_St5arrayIPcLm2EEEEviS6_T1_:
        /* <DEDUP_REMOVED lines=12> */
[----:B------:R-:W-:Y:S01]  /*00c0*/  @!P6 IADD3 R3, PT, PT, R5, 0x80, RZ ;  /* 0x000000800503e810 */ /* 0x000fe20007ffe0ff */
[----:B------:R-:W0:Y:S01]  /*00d0*/  @!P6 LDC.64 R12, c[0x0][0x398] ;  /* 0x0000e600ff0ceb82 */ /* 0x000e220000000a00 */
[----:B------:R-:W-:Y:S02]  /*00e0*/  @!P6 IADD3 R9, PT, PT, R2, R5, RZ ;  /* 0x000000050209e210 */ /* 0x000fe40007ffe0ff */
[----:B------:R-:W-:-:S13]  /*00f0*/  ISETP.GE.U32.AND P5, PT, R3, R0, PT ;  /* 0x000000000300720c */ /* 0x000fda0003fa6070 */
[----:B------:R-:W-:Y:S01]  /*0100*/  @!P5 IMAD.IADD R17, R2, 0x1, R3 ;  /* 0x000000010211d824 */ /* 0x000fe200078e0203 */
[----:B------:R-:W1:Y:S01]  /*0110*/  @!P5 LDC.64 R14, c[0x0][0x398] ;  /* 0x0000e600ff0edb82 */ /* 0x000e620000000a00 */
[----:B------:R-:W-:-:S05]  /*0120*/  @!P5 VIADD R3, R3, 0x80 ;  /* 0x000000800303d836 */ /* 0x000fca0000000000 */
[----:B------:R-:W-:Y:S01]  /*0130*/  ISETP.GE.U32.AND P4, PT, R3, R0, PT ;  /* 0x000000000300720c */ /* 0x000fe20003f86070 */
[----:B0-----:R-:W-:-:S05]  /*0140*/  @!P6 IMAD.WIDE.U32 R12, R9, 0x8, R12 ;  /* 0x00000008090ce825 */ /* 0x001fca00078e000c */
[----:B------:R0:W2:Y:S07]  /*0150*/  @!P6 LDG.E.64 R10, desc[UR4][R12.64] ;  /* 0x000000040c0ae981 */ /* 0x0000ae000c1e1b00 */
[----:B------:R-:W-:Y:S01]  /*0160*/  @!P4 IADD3 R7, PT, PT, R2, R3, RZ ;  /* 0x000000030207c210 */ /* 0x000fe20007ffe0ff */
[----:B------:R-:W-:Y:S01]  /*0170*/  @!P4 VIADD R3, R3, 0x80 ;  /* 0x000000800303c836 */ /* 0x000fe20000000000 */
[----:B------:R-:W3:Y:S04]  /*0180*/  @!P4 LDC.64 R22, c[0x0][0x398] ;  /* 0x0000e600ff16cb82 */ /* 0x000ee80000000a00 */
[----:B------:R-:W-:-:S13]  /*0190*/  ISETP.GE.U32.AND P3, PT, R3, R0, PT ;  /* 0x000000000300720c */ /* 0x000fda0003f66070 */
[----:B------:R-:W-:Y:S01]  /*01a0*/  @!P3 IMAD.IADD R25, R2, 0x1, R3 ;  /* 0x000000010219b824 */ /* 0x000fe200078e0203 */
[----:B------:R-:W-:Y:S02]  /*01b0*/  @!P3 IADD3 R3, PT, PT, R3, 0x80, RZ ;  /* 0x000000800303b810 */ /* 0x000fe40007ffe0ff */
[----:B------:R-:W-:Y:S01]  /*01c0*/  CS2R R8, SRZ ;  /* 0x0000000000087805 */ /* 0x000fe2000001ff00 */
[----:B-1----:R-:W-:Y:S01]  /*01d0*/  @!P5 IMAD.WIDE.U32 R14, R17, 0x8, R14 ;  /* 0x00000008110ed825 */ /* 0x002fe200078e000e */
[----:B------:R-:W1:Y:S01]  /*01e0*/  @!P3 LDC.64 R20, c[0x0][0x398] ;  /* 0x0000e600ff14bb82 */ /* 0x000e620000000a00 */
[----:B------:R-:W-:-:S03]  /*01f0*/  ISETP.GE.U32.AND P2, PT, R3, R0, PT ;  /* 0x000000000300720c */ /* 0x000fc60003f46070 */
[----:B------:R4:W5:Y:S10]  /*0200*/  @!P5 LDG.E.64 R8, desc[UR4][R14.64] ;  /* 0x000000040e08d981 */ /* 0x000974000c1e1b00 */
[----:B------:R-:W-:Y:S01]  /*0210*/  @!P2 IMAD.IADD R27, R2, 0x1, R3 ;  /* 0x00000001021ba824 */ /* 0x000fe200078e0203 */
[----:B0-----:R-:W0:Y:S01]  /*0220*/  @!P2 LDC.64 R12, c[0x0][0x398] ;  /* 0x0000e600ff0cab82 */ /* 0x001e220000000a00 */
[----:B------:R-:W-:-:S05]  /*0230*/  @!P2 VIADD R3, R3, 0x80 ;  /* 0x000000800303a836 */ /* 0x000fca0000000000 */
[----:B------:R-:W-:-:S13]  /*0240*/  ISETP.GE.U32.AND P1, PT, R3, R0, PT ;  /* 0x000000000300720c */ /* 0x000fda0003f26070 */
[----:B------:R-:W-:Y:S01]  /*0250*/  @!P1 IADD3 R4, PT, PT, R2, R3, RZ ;  /* 0x0000000302049210 */ /* 0x000fe20007ffe0ff */
[----:B------:R-:W-:Y:S01]  /*0260*/  @!P1 VIADD R3, R3, 0x80 ;  /* 0x0000008003039836 */ /* 0x000fe20000000000 */
[----:B----4-:R-:W4:Y:S04]  /*0270*/  @!P1 LDC.64 R14, c[0x0][0x398] ;  /* 0x0000e600ff0e9b82 */ /* 0x010f280000000a00 */
[----:B------:R-:W-:-:S13]  /*0280*/  ISETP.GE.U32.AND P0, PT, R3, R0, PT ;  /* 0x000000000300720c */ /* 0x000fda0003f06070 */
[----:B------:R-:W-:Y:S01]  /*0290*/  @!P0 IMAD.IADD R29, R2, 0x1, R3 ;  /* 0x00000001021d8824 */ /* 0x000fe200078e0203 */
[----:B------:R-:W-:Y:S01]  /*02a0*/  @!P0 IADD3 R3, PT, PT, R3, 0x80, RZ ;  /* 0x0000008003038810 */ /* 0x000fe20007ffe0ff */
[----:B------:R-:W3:Y:S03]  /*02b0*/  @!P0 LDC.64 R16, c[0x0][0x398] ;  /* 0x0000e600ff108b82 */ /* 0x000ee60000000a00 */
[----:B------:R-:W-:-:S13]  /*02c0*/  ISETP.GE.U32.AND P6, PT, R3, R0, PT ;  /* 0x000000000300720c */ /* 0x000fda0003fc6070 */
[----:B------:R-:W1:Y:S01]  /*02d0*/  @!P6 LDC.64 R18, c[0x0][0x398] ;  /* 0x0000e600ff12eb82 */ /* 0x000e620000000a00 */
[----:B0-----:R-:W-:Y:S01]  /*02e0*/  @!P2 IMAD.WIDE.U32 R12, R27, 0x8, R12 ;  /* 0x000000081b0ca825 */ /* 0x001fe200078e000c */
[----:B------:R-:W-:-:S03]  /*02f0*/  CS2R R26, SRZ ;  /* 0x00000000001a7805 */ /* 0x000fc6000001ff00 */
[----:B------:R-:W-:-:S03]  /*0300*/  @!P6 IMAD.IADD R3, R2, 0x1, R3 ;  /* 0x000000010203e824 */ /* 0x000fc600078e0203 */
[----:B------:R1:W5:Y:S01]  /*0310*/  @!P2 LDG.E.64 R26, desc[UR4][R12.64] ;  /* 0x000000040c1aa981 */ /* 0x000362000c1e1b00 */
[----:B---3--:R-:W-:Y:S01]  /*0320*/  @!P0 IMAD.WIDE.U32 R16, R29, 0x8, R16 ;  /* 0x000000081d108825 */ /* 0x008fe200078e0010 */
[----:B------:R-:W-:-:S03]  /*0330*/  CS2R R28, SRZ ;  /* 0x00000000001c7805 */ /* 0x000fc6000001ff00 */
[----:B----4-:R-:W-:-:S04]  /*0340*/  @!P1 IMAD.WIDE.U32 R14, R4, 0x8, R14 ;  /* 0x00000008040e9825 */ /* 0x010fc800078e000e */
[----:B-1----:R-:W-:Y:S01]  /*0350*/  @!P6 IMAD.WIDE.U32 R12, R3, 0x8, R18 ;  /* 0x00000008030ce825 */ /* 0x002fe200078e0012 */
[----:B------:R-:W-:-:S04]  /*0360*/  CS2R R18, SRZ ;  /* 0x0000000000127805 */ /* 0x000fc8000001ff00 */
[----:B------:R-:W5:Y:S04]  /*0370*/  @!P6 LDG.E.64 R28, desc[UR4][R12.64] ;  /* 0x000000040c1ce981 */ /* 0x000f68000c1e1b00 */
[----:B------:R-:W5:Y:S01]  /*0380*/  @!P1 LDG.E.64 R18, desc[UR4][R14.64] ;  /* 0x000000040e129981 */ /* 0x000f62000c1e1b00 */
[----:B------:R-:W-:Y:S01]  /*0390*/  @!P4 IMAD.WIDE.U32 R22, R7, 0x8, R22 ;  /* 0x000000080716c825 */ /* 0x000fe200078e0016 */
[----:B------:R-:W-:-:S06]  /*03a0*/  CS2R R6, SRZ ;  /* 0x0000000000067805 */ /* 0x000fcc000001ff00 */
[----:B------:R0:W5:Y:S01]  /*03b0*/  @!P4 LDG.E.64 R6, desc[UR4][R22.64] ;  /* 0x000000041606c981 */ /* 0x000162000c1e1b00 */
[----:B------:R-:W-:Y:S01]  /*03c0*/  @!P3 IMAD.WIDE.U32 R24, R25, 0x8, R20 ;  /* 0x000000081918b825 */ /* 0x000fe200078e0014 */
[----:B------:R-:W-:-:S06]  /*03d0*/  CS2R R20, SRZ ;  /* 0x0000000000147805 */ /* 0x000fcc000001ff00 */
[----:B------:R2:W5:Y:S01]  /*03e0*/  @!P3 LDG.E.64 R20, desc[UR4][R24.64] ;  /* 0x000000041814b981 */ /* 0x000562000c1e1b00 */
[----:B0-----:R-:W-:-:S06]  /*03f0*/  CS2R R22, SRZ ;  /* 0x0000000000167805 */ /* 0x001fcc000001ff00 */
[----:B------:R0:W5:Y:S01]  /*0400*/  @!P0 LDG.E.64 R22, desc[UR4][R16.64] ;  /* 0x0000000410168981 */ /* 0x000162000c1e1b00 */
[----:B------:R-:W-:Y:S01]  /*0410*/  ISETP.GE.U32.AND P0, PT, R5, R0, PT ;  /* 0x000000000500720c */ /* 0x000fe20003f06070 */
[----:B------:R-:W-:Y:S04]  /*0420*/  BSSY.RECONVERGENT B0, `(.L_x_10225) ;  /* 0x0000041000007945 */ /* 0x000fe80003800200 */
[----:B------:R-:W-:Y:S01]  /*0430*/  BSSY.RELIABLE B1, `(.L_x_10226) ;  /* 0x0000037000017945 */ /* 0x000fe20003800100 */
[----:B--2---:R-:W-:-:S08]  /*0440*/  DMUL R24, R10, R10 ;  /* 0x0000000a0a187228 */ /* 0x004fd00000000000 */
[----:B------:R-:W-:Y:S01]  /*0450*/  DMUL R24, R24, R10 ;  /* 0x0000000a18187228 */ /* 0x000fe20000000000 */
[----:B0-----:R-:W-:Y:S10]  /*0460*/  @P0 BRA `(.L_x_10227) ;  /* 0x0000000000380947 */ /* 0x001ff40003800000 */
[----:B------:R-:W0:Y:S01]  /*0470*/  LDC.64 R10, c[0x0][0x390] ;  /* 0x0000e400ff0a7b82 */ /* 0x000e220000000a00 */
[----:B------:R-:W-:Y:S01]  /*0480*/  IADD3 R3, PT, PT, R2, R5, RZ ;  /* 0x0000000502037210 */ /* 0x000fe20007ffe0ff */
[----:B------:R-:W-:-:S05]  /*0490*/  VIADD R5, R5, 0x80 ;  /* 0x0000008005057836 */ /* 0x000fca0000000000 */
[----:B------:R-:W-:Y:S01]  /*04a0*/  ISETP.GE.U32.AND P0, PT, R5, R0, PT ;  /* 0x000000000500720c */ /* 0x000fe20003f06070 */
[----:B0-----:R-:W-:-:S05]  /*04b0*/  IMAD.WIDE.U32 R10, R3, 0x8, R10 ;  /* 0x00000008030a7825 */ /* 0x001fca00078e000a */
[----:B------:R0:W-:Y:S07]  /*04c0*/  STG.E.64 desc[UR4][R10.64], R24 ;  /* 0x000000180a007986 */ /* 0x0001ee000c101b04 */
[----:B------:R-:W-:Y:S05]  /*04d0*/  @P0 BRA `(.L_x_10228) ;  /* 0x0000000000400947 */ /* 0x000fea0003800000 */
[----:B------:R-:W1:Y:S01]  /*04e0*/  LDC.64 R12, c[0x0][0x390] ;  /* 0x0000e400ff0c7b82 */ /* 0x000e620000000a00 */
[----:B0----5:R-:W-:Y:S01]  /*04f0*/  DMUL R10, R8, R8 ;  /* 0x00000008080a7228 */ /* 0x021fe20000000000 */
[----:B------:R-:W-:Y:S01]  /*0500*/  IADD3 R3, PT, PT, R2, R5, RZ ;  /* 0x0000000502037210 */ /* 0x000fe20007ffe0ff */
[----:B------:R-:W-:-:S06]  /*0510*/  VIADD R5, R5, 0x80 ;  /* 0x0000008005057836 */ /* 0x000fcc0000000000 */
[----:B------:R-:W-:Y:S01]  /*0520*/  DMUL R10, R10, R8 ;  /* 0x000000080a0a7228 */ /* 0x000fe20000000000 */
[----:B-1----:R-:W-:-:S06]  /*0530*/  IMAD.WIDE.U32 R12, R3, 0x8, R12 ;  /* 0x00000008030c7825 */ /* 0x002fcc00078e000c */
[----:B------:R0:W-:Y:S04]  /*0540*/  STG.E.64 desc[UR4][R12.64], R10 ;  /* 0x0000000a0c007986 */ /* 0x0001e8000c101b04 */
.L_x_10227:
[----:B------:R-:W-:-:S13]  /*0550*/  ISETP.GE.U32.AND P0, PT, R5, R0, PT ;  /* 0x000000000500720c */ /* 0x000fda0003f06070 */
[----:B------:R-:W-:Y:S05]  /*0560*/  @P0 BRA `(.L_x_10229) ;  /* 0x0000000000400947 */ /* 0x000fea0003800000 */
[----:B0-----:R-:W0:Y:S01]  /*0570*/  LDC.64 R10, c[0x0][0x390] ;  /* 0x0000e400ff0a7b82 */ /* 0x001e220000000a00 */
[----:B-----5:R-:W-:Y:S01]  /*0580*/  DMUL R8, R6, R6 ;  /* 0x0000000606087228 */ /* 0x020fe20000000000 */
[----:B------:R-:W-:Y:S01]  /*0590*/  IADD3 R3, PT, PT, R2, R5, RZ ;  /* 0x0000000502037210 */ /* 0x000fe20007ffe0ff */
[----:B------:R-:W-:-:S06]  /*05a0*/  VIADD R5, R5, 0x80 ;  /* 0x0000008005057836 */ /* 0x000fcc0000000000 */
[----:B------:R-:W-:Y:S01]  /*05b0*/  DMUL R8, R8, R6 ;  /* 0x0000000608087228 */ /* 0x000fe20000000000 */
[----:B0-----:R-:W-:-:S06]  /*05c0*/  IMAD.WIDE.U32 R10, R3, 0x8, R10 ;  /* 0x00000008030a7825 */ /* 0x001fcc00078e000a */
[----:B------:R1:W-:Y:S04]  /*05d0*/  STG.E.64 desc[UR4][R10.64], R8 ;  /* 0x000000080a007986 */ /* 0x0003e8000c101b04 */
.L_x_10228:
[----:B------:R-:W-:-:S13]  /*05e0*/  ISETP.GE.U32.AND P0, PT, R5, R0, PT ;  /* 0x000000000500720c */ /* 0x000fda0003f06070 */
[----:B------:R-:W-:Y:S05]  /*05f0*/  @P0 BRA `(.L_x_10230) ;  /* 0x0000000000400947 */ /* 0x000fea0003800000 */
[----:B-1---5:R-:W1:Y:S01]  /*0600*/  LDC.64 R8, c[0x0][0x390] ;  /* 0x0000e400ff087b82 */ /* 0x022e620000000a00 */
[----:B------:R-:W-:Y:S01]  /*0610*/  DMUL R6, R20, R20 ;  /* 0x0000001414067228 */ /* 0x000fe20000000000 */
[----:B------:R-:W-:Y:S01]  /*0620*/  IADD3 R3, PT, PT, R2, R5, RZ ;  /* 0x0000000502037210 */ /* 0x000fe20007ffe0ff */
[----:B------:R-:W-:-:S06]  /*0630*/  VIADD R5, R5, 0x80 ;  /* 0x0000008005057836 */ /* 0x000fcc0000000000 */
[----:B------:R-:W-:Y:S01]  /*0640*/  DMUL R6, R6, R20 ;  /* 0x0000001406067228 */ /* 0x000fe20000000000 */
[----:B-1----:R-:W-:-:S06]  /*0650*/  IMAD.WIDE.U32 R8, R3, 0x8, R8 ;  /* 0x0000000803087825 */ /* 0x002fcc00078e0008 */
[----:B------:R1:W-:Y:S04]  /*0660*/  STG.E.64 desc[UR4][R8.64], R6 ;  /* 0x0000000608007986 */ /* 0x0003e8000c101b04 */
.L_x_10229:
        /* <DEDUP_REMOVED lines=9> */
.L_x_10230:
[----:B------:R-:W-:-:S13]  /*0700*/  ISETP.GE.U32.AND P0, PT, R5, R0, PT ;  /* 0x000000000500720c */ /* 0x000fda0003f06070 */
[----:B------:R-:W-:Y:S05]  /*0710*/  @P0 BREAK.RELIABLE B1 ;  /* 0x0000000000010942 */ /* 0x000fea0003800100 */
[----:B------:R-:W-:Y:S05]  /*0720*/  @P0 BRA `(.L_x_10232) ;  /* 0x0000000000400947 */ /* 0x000fea0003800000 */
[----:B-12--5:R-:W1:Y:S01]  /*0730*/  LDC.64 R8, c[0x0][0x390] ;  /* 0x0000e400ff087b82 */ /* 0x026e620000000a00 */
[----:B------:R-:W-:Y:S01]  /*0740*/  DMUL R6, R18, R18 ;  /* 0x0000001212067228 */ /* 0x000fe20000000000 */
[----:B------:R-:W-:Y:S01]  /*0750*/  IADD3 R3, PT, PT, R2, R5, RZ ;  /* 0x0000000502037210 */ /* 0x000fe20007ffe0ff */
[----:B------:R-:W-:-:S06]  /*0760*/  VIADD R5, R5, 0x80 ;  /* 0x0000008005057836 */ /* 0x000fcc0000000000 */
[----:B------:R-:W-:Y:S01]  /*0770*/  DMUL R6, R6, R18 ;  /* 0x0000001206067228 */ /* 0x000fe20000000000 */
[----:B-1----:R-:W-:-:S06]  /*0780*/  IMAD.WIDE.U32 R8, R3, 0x8, R8 ;  /* 0x0000000803087825 */ /* 0x002fcc00078e0008 */
[----:B------:R2:W-:Y:S04]  /*0790*/  STG.E.64 desc[UR4][R8.64], R6 ;  /* 0x0000000608007986 */ /* 0x0005e8000c101b04 */
.L_x_10231:
[----:B------:R-:W-:Y:S05]  /*07a0*/  BSYNC.RELIABLE B1 ;  /* 0x0000000000017941 */ /* 0x000fea0003800100 */
.L_x_10226:
[----:B------:R-:W-:-:S13]  /*07b0*/  ISETP.GE.U32.AND P0, PT, R5, R0, PT ;  /* 0x000000000500720c */ /* 0x000fda0003f06070 */
[----:B-12--5:R-:W1:Y:S01]  /*07c0*/  @!P0 LDC.64 R8, c[0x0][0x390] ;  /* 0x0000e400ff088b82 */ /* 0x026e620000000a00 */
[----:B------:R-:W-:Y:S01]  /*07d0*/  @!P0 DMUL R6, R22, R22 ;  /* 0x0000001616068228 */ /* 0x000fe20000000000 */
[----:B------:R-:W-:Y:S01]  /*07e0*/  @!P0 IADD3 R3, PT, PT, R2, R5, RZ ;  /* 0x0000000502038210 */ /* 0x000fe20007ffe0ff */
[----:B------:R-:W-:-:S06]  /*07f0*/  @!P0 VIADD R5, R5, 0x80 ;  /* 0x0000008005058836 */ /* 0x000fcc0000000000 */
[----:B------:R-:W-:Y:S01]  /*0800*/  @!P0 DMUL R6, R6, R22 ;  /* 0x0000001606068228 */ /* 0x000fe20000000000 */
[----:B-1----:R-:W-:-:S06]  /*0810*/  @!P0 IMAD.WIDE.U32 R8, R3, 0x8, R8 ;  /* 0x0000000803088825 */ /* 0x002fcc00078e0008 */
[----:B------:R3:W-:Y:S04]  /*0820*/  @!P0 STG.E.64 desc[UR4][R8.64], R6 ;  /* 0x0000000608008986 */ /* 0x0007e8000c101b04 */
.L_x_10232:
[----:B------:R-:W-:Y:S05]  /*0830*/  BSYNC.RECONVERGENT B0 ;  /* 0x0000000000007941 */ /* 0x000fea0003800200 */
.L_x_10225:
[----:B------:R-:W-:Y:S05]  /*0840*/  WARPSYNC.ALL ;  /* 0x0000000000007948 */ /* 0x000fea0003800000 */
[----:B------:R-:W-:-:S13]  /*0850*/  ISETP.GE.U32.AND P0, PT, R5, R0, PT ;  /* 0x000000000500720c */ /* 0x000fda0003f06070 */
[----:B------:R-:W-:Y:S05]  /*0860*/  @P0 EXIT ;  /* 0x000000000000094d */ /* 0x000fea0003800000 */
[----:B-123-5:R-:W1:Y:S01]  /*0870*/  LDC.64 R8, c[0x0][0x390] ;  /* 0x0000e400ff087b82 */ /* 0x02ee620000000a00 */
[----:B------:R-:W-:Y:S01]  /*0880*/  DMUL R6, R28, R28 ;  /* 0x0000001c1c067228 */ /* 0x000fe20000000000 */
[----:B------:R-:W-:-:S07]  /*0890*/  IADD3 R3, PT, PT, R2, R5, RZ ;  /* 0x0000000502037210 */ /* 0x000fce0007ffe0ff */
[----:B------:R-:W-:Y:S01]  /*08a0*/  DMUL R6, R6, R28 ;  /* 0x0000001c06067228 */ /* 0x000fe20000000000 */
[----:B-1----:R-:W-:-:S06]  /*08b0*/  IMAD.WIDE.U32 R2, R3, 0x8, R8 ;  /* 0x0000000803027825 */ /* 0x002fcc00078e0008 */
[----:B------:R-:W-:Y:S01]  /*08c0*/  STG.E.64 desc[UR4][R2.64], R6 ;  /* 0x0000000602007986 */ /* 0x000fe2000c101b04 */
[----:B------:R-:W-:Y:S05]  /*08d0*/  EXIT ;  /* 0x000000000000794d */ /* 0x000fea0003800000 */
.L_x_10224:
[----:B------:R-:W0:Y:S01]  /*08e0*/  S2R R0, SR_TID.X ;  /* 0x0000000000007919 */ /* 0x000e220000002100 */
[----:B------:R-:W1:Y:S08]  /*08f0*/  LDC.64 R4, c[0x0][0x398] ;  /* 0x0000e600ff047b82 */ /* 0x000e700000000a00 */
[----:B------:R-:W2:Y:S01]  /*0900*/  LDC.64 R20, c[0x0][0x390] ;  /* 0x0000e400ff147b82 */ /* 0x000ea20000000a00 */
[----:B-1----:R-:W-:-:S04]  /*0910*/  IMAD.WIDE.U32 R4, R2, 0x8, R4 ;  /* 0x0000000802047825 */ /* 0x002fc800078e0004 */
[----:B0-----:R-:W-:-:S05]  /*0920*/  IMAD.WIDE.U32 R26, R0, 0x10, R4 ;  /* 0x00000010001a7825 */ /* 0x001fca00078e0004 */
[----:B------:R-:W3:Y:S04]  /*0930*/  LDG.E.128 R8, desc[UR4][R26.64] ;  /* 0x000000041a087981 */ /* 0x000ee8000c1e1d00 */
[----:B------:R-:W4:Y:S04]  /*0940*/  LDG.E.128 R16, desc[UR4][R26.64+0x800] ;  /* 0x000800041a107981 */ /* 0x000f28000c1e1d00 */
[----:B------:R-:W5:Y:S04]  /*0950*/  LDG.E.128 R12, desc[UR4][R26.64+0x1000] ;  /* 0x001000041a0c7981 */ /* 0x000f68000c1e1d00 */
[----:B------:R-:W5:Y:S01]  /*0960*/  LDG.E.128 R4, desc[UR4][R26.64+0x1800] ;  /* 0x001800041a047981 */ /* 0x000f62000c1e1d00 */
[----:B--2---:R-:W-:-:S04]  /*0970*/  IMAD.WIDE.U32 R20, R2, 0x8, R20 ;  /* 0x0000000802147825 */ /* 0x004fc800078e0014 */
[----:B------:R-:W-:Y:S01]  /*0980*/  IMAD.WIDE.U32 R20, R0, 0x10, R20 ;  /* 0x0000001000147825 */ /* 0x000fe200078e0014 */
[----:B---3--:R-:W-:Y:S02]  /*0990*/  DMUL R22, R8, R8 ;  /* 0x0000000808167228 */ /* 0x008fe40000000000 */
[----:B------:R-:W-:Y:S02]  /*09a0*/  DMUL R24, R10, R10 ;  /* 0x0000000a0a187228 */ /* 0x000fe40000000000 */
[----:B----4-:R-:W-:-:S04]  /*09b0*/  DMUL R28, R16, R16 ;  /* 0x00000010101c7228 */ /* 0x010fc80000000000 */
[----:B------:R-:W-:Y:S02]  /*09c0*/  DMUL R8, R8, R22 ;  /* 0x0000001608087228 */ /* 0x000fe40000000000 */
[----:B------:R-:W-:Y:S02]  /*09d0*/  DMUL R10, R10, R24 ;  /* 0x000000180a0a7228 */ /* 0x000fe40000000000 */
[----:B------:R-:W-:Y:S02]  /*09e0*/  DMUL R24, R18, R18 ;  /* 0x0000001212187228 */ /* 0x000fe40000000000 */
[----:B-----5:R-:W-:Y:S02]  /*09f0*/  DMUL R22, R12, R12 ;  /* 0x0000000c0c167228 */ /* 0x020fe40000000000 */
[----:B------:R-:W-:Y:S01]  /*0a00*/  DMUL R2, R6, R6 ;  /* 0x0000000606027228 */ /* 0x000fe20000000000 */
[----:B------:R-:W-:Y:S01]  /*0a10*/  STG.E.128 desc[UR4][R20.64], R8 ;  /* 0x0000000814007986 */ /* 0x000fe2000c101d04 */
[----:B------:R-:W-:-:S02]  /*0a20*/  DMUL R16, R16, R28 ;  /* 0x0000001c10107228 */ /* 0x000fc40000000000 */
[----:B------:R-:W-:Y:S02]  /*0a30*/  DMUL R18, R18, R24 ;  /* 0x0000001812127228 */ /* 0x000fe40000000000 */
[----:B------:R-:W-:Y:S02]  /*0a40*/  DMUL R12, R12, R22 ;  /* 0x000000160c0c7228 */ /* 0x000fe40000000000 */
[----:B------:R-:W-:Y:S02]  /*0a50*/  DMUL R24, R14, R14 ;  /* 0x0000000e0e187228 */ /* 0x000fe40000000000 */
[----:B------:R-:W-:Y:S01]  /*0a60*/  DMUL R22, R4, R4 ;  /* 0x0000000404167228 */ /* 0x000fe20000000000 */
[----:B------:R-:W-:Y:S01]  /*0a70*/  STG.E.128 desc[UR4][R20.64+0x800], R16 ;  /* 0x0008001014007986 */ /* 0x000fe2000c101d04 */
[----:B------:R-:W-:-:S04]  /*0a80*/  DMUL R6, R6, R2 ;  /* 0x0000000206067228 */ /* 0x000fc80000000000 */
[----:B------:R-:W-:Y:S02]  /*0a90*/  DMUL R14, R14, R24 ;  /* 0x000000180e0e7228 */ /* 0x000fe40000000000 */
[----:B------:R-:W-:-:S05]  /*0aa0*/  DMUL R4, R4, R22 ;  /* 0x0000001604047228 */ /* 0x000fca0000000000 */
[----:B------:R-:W-:Y:S04]  /*0ab0*/  STG.E.128 desc[UR4][R20.64+0x1000], R12 ;  /* 0x0010000c14007986 */ /* 0x000fe8000c101d04 */
[----:B------:R-:W-:Y:S01]  /*0ac0*/  STG.E.128 desc[UR4][R20.64+0x1800], R4 ;  /* 0x0018000414007986 */ /* 0x000fe2000c101d04 */
[----:B------:R-:W-:Y:S05]  /*0ad0*/  EXIT ;  /* 0x000000000000794d */ /* 0x000fea0003800000 */
.L_x_10233:
        /* <DEDUP_REMOVED lines=10> */
.L_x_68521:


//--------------------- .text._ZN2at6native29vectorized_elementwise_kernelILi4EZNS0_50_GLOBAL__N__2680c7bb_12_PowKernel_cu_7dd49032_300329pow_tensor_scalar_kernel_implIddEEvRNS_18TensorIteratorBaseET0_EUldE0_St5arrayIPcLm2EEEEviS6_T1_ --------------------------
	.section	.text._ZN2at6native29vectorized_elementwise_kernelILi4EZNS0_50_GLOBAL__N__2680c7bb_12_PowKernel_cu_7dd49032_300329pow_tensor_scalar_kernel_implIddEEvRNS_18TensorIteratorBaseET0_EUldE0_St5arrayIPcLm2EEEEviS6_T1_,"ax",@progbits
	.align	128
        .global         _ZN2at6native29vectorized_elementwise_kernelILi4EZNS0_50_GLOBAL__N__2680c7bb_12_PowKernel_cu_7dd49032_300329pow_tensor_scalar_kernel_implIddEEvRNS_18TensorIteratorBaseET0_EUldE0_St5arrayIPcLm2EEEEviS6_T1_
        .type           _ZN2at6native29vectorized_elementwise_kernelILi4EZNS0_50_GLOBAL__N__2680c7bb_12_PowKernel_cu_7dd49032_300329pow_tensor_scalar_kernel_implIddEEvRNS_18TensorIteratorBaseET0_EUldE0_St5arrayIPcLm2EEEEviS6_T1_,@function
        .size           _ZN2at6native29vectorized_elementwise_kernelILi4EZNS0_50_GLOBAL__N__2680c7bb_12_PowKernel_cu_7dd49032_300329pow_tensor_scalar_kernel_implIddEEvRNS_18TensorIteratorBaseET0_EUldE0_St5arrayIPcLm2EEEEviS6_T1_,(.L_x_68522 - _ZN2at6native29vectorized_elementwise_kernelILi4EZNS0_50_GLOBAL__N__2680c7bb_12_PowKernel_cu_7dd49032_300329pow_tensor_scalar_kernel_implIddEEvRNS_18TensorIteratorBaseET0_EUldE0_St5arrayIPcLm2EEEEviS6_T1_)
        .other          _ZN2at6native29vectorized_elementwise_kernelILi4EZNS0_50_GLOBAL__N__2680c7bb_12_PowKernel_cu_7dd49032_300329pow_tensor_scalar_kernel_implIddEEvRNS_18TensorIteratorBaseET0_EUldE0_St5arrayIPcLm2EEEEviS6_T1_,@"STO_CUDA_ENTRY STV_DEFAULT"
_ZN2at6native29vectorized_elementwise_kernelILi4EZNS0_50_GLOBAL__N__2680c7bb_12_PowKernel_cu_7dd49032_300329pow_tensor_scalar_kernel_implIddEEvRNS_18TensorIteratorBaseET0_EUldE0_St5arrayIPcLm2EEEEviS6_T1_:
.text._ZN2at6native29vectorized_elementwise_kernelILi4EZNS0_50_GLOBAL__N__2680c7bb_12_PowKernel_cu_7dd49032_300329pow_tensor_scalar_kernel_implIddEEvRNS_18TensorIteratorBaseET0_EUldE0_St5arrayIPcLm2EEEEviS6_T1_:
        /* <DEDUP_REMOVED lines=85> */
.L_x_10237:
        /* <DEDUP_REMOVED lines=9> */
.L_x_10238:
        /* <DEDUP_REMOVED lines=9> */
.L_x_10239:
        /* <DEDUP_REMOVED lines=9> */
.L_x_10240:
        /* <DEDUP_REMOVED lines=10> */
.L_x_10241:
[----:B------:R-:W-:Y:S05]  /*07a0*/  BSYNC.RELIABLE B1 ;  /* 0x0000000000017941 */ /* 0x000fea0003800100 */
.L_x_10236:
        /* <DEDUP_REMOVED lines=8> */
.L_x_10242:
[----:B------:R-:W-:Y:S05]  /*0830*/  BSYNC.RECONVERGENT B0 ;  /* 0x0000000000007941 */ /* 0x000fea0003800200 */
.L_x_10235:
        /* <DEDUP_REMOVED lines=10> */
.L_x_10234:
[----:B------:R-:W0:Y:S01]  /*08e0*/  S2R R0, SR_TID.X ;  /* 0x0000000000007919 */ /* 0x000e220000002100 */
[----:B------:R-:W1:Y:S08]  /*08f0*/  LDC.64 R4, c[0x0][0x398] ;  /* 0x0000e600ff047b82 */ /* 0x000e700000000a00 */
[----:B------:R-:W2:Y:S01]  /*0900*/  LDC.64 R20, c[0x0][0x390] ;  /* 0x0000e400ff147b82 */ /* 0x000ea20000000a00 */
[----:B-1----:R-:W-:-:S04]  /*0910*/  IMAD.WIDE.U32 R4, R2, 0x8, R4 ;  /* 0x0000000802047825 */ /* 0x002fc800078e0004 */
[----:B0-----:R-:W-:-:S05]  /*0920*/  IMAD.WIDE.U32 R26, R0, 0x20, R4 ;  /* 0x00000020001a7825 */ /* 0x001fca00078e0004 */
[----:B------:R-:W3:Y:S04]  /*0930*/  LDG.E.ENL2.256 R16, R8, desc[UR4][R26.64] ;  /* 0xfe0000041a08797e */ /* 0x000ee80008121910 */
[----:B------:R-:W4:Y:S01]  /*0940*/  LDG.E.ENL2.256 R4, R12, desc[UR4][R26.64+0x1000] ;  /* 0xfe0080041a0c797e */ /* 0x000f220008121904 */
[----:B--2---:R-:W-:-:S04]  /*0950*/  IMAD.WIDE.U32 R20, R2, 0x8, R20 ;  /* 0x0000000802147825 */ /* 0x004fc800078e0014 */
[----:B------:R-:W-:Y:S01]  /*0960*/  IMAD.WIDE.U32 R20, R0, 0x20, R20 ;  /* 0x0000002000147825 */ /* 0x000fe200078e0014 */
[----:B---3--:R-:W-:Y:S02]  /*0970*/  DMUL R22, R8, R8 ;  /* 0x0000000808167228 */ /* 0x008fe40000000000 */
[----:B------:R-:W-:Y:S02]  /*0980*/  DMUL R24, R10, R10 ;  /* 0x0000000a0a187228 */ /* 0x000fe40000000000 */
[----:B------:R-:W-:Y:S02]  /*0990*/  DMUL R28, R16, R16 ;  /* 0x00000010101c7228 */ /* 0x000fe40000000000 */
[----:B----4-:R-:W-:Y:S02]  /*09a0*/  DMUL R26, R14, R14 ;  /* 0x0000000e0e1a7228 */ /* 0x010fe40000000000 */
[----:B------:R-:W-:Y:S02]  /*09b0*/  DMUL R8, R8, R22 ;  /* 0x0000001608087228 */ /* 0x000fe40000000000 */
[----:B------:R-:W-:-:S02]  /*09c0*/  DMUL R10, R10, R24 ;  /* 0x000000180a0a7228 */ /* 0x000fc40000000000 */
[----:B------:R-:W-:Y:S02]  /*09d0*/  DMUL R24, R18, R18 ;  /* 0x0000001212187228 */ /* 0x000fe40000000000 */
[----:B------:R-:W-:Y:S02]  /*09e0*/  DMUL R22, R12, R12 ;  /* 0x0000000c0c167228 */ /* 0x000fe40000000000 */
[----:B------:R-:W-:Y:S02]  /*09f0*/  DMUL R16, R16, R28 ;  /* 0x0000001c10107228 */ /* 0x000fe40000000000 */
[----:B------:R-:W-:Y:S02]  /*0a00*/  DMUL R14, R14, R26 ;  /* 0x0000001a0e0e7228 */ /* 0x000fe40000000000 */
[----:B------:R-:W-:Y:S02]  /*0a10*/  DMUL R18, R18, R24 ;  /* 0x0000001812127228 */ /* 0x000fe40000000000 */
[----:B------:R-:W-:-:S02]  /*0a20*/  DMUL R12, R12, R22 ;  /* 0x000000160c0c7228 */ /* 0x000fc40000000000 */
[----:B------:R-:W-:Y:S02]  /*0a30*/  DMUL R24, R4, R4 ;  /* 0x0000000404187228 */ /* 0x000fe40000000000 */
[----:B------:R-:W-:Y:S01]  /*0a40*/  DMUL R22, R6, R6 ;  /* 0x0000000606167228 */ /* 0x000fe20000000000 */
[----:B------:R-:W-:Y:S05]  /*0a50*/  STG.E.ENL2.256 desc[UR4][R20.64], R8, R16 ;  /* 0xf80000081410797f */ /* 0x000fea000f121804 */
[----:B------:R-:W-:Y:S02]  /*0a60*/  DMUL R4, R4, R24 ;  /* 0x0000001804047228 */ /* 0x000fe40000000000 */
[----:B------:R-:W-:-:S07]  /*0a70*/  DMUL R6, R6, R22 ;  /* 0x0000001606067228 */ /* 0x000fce0000000000 */
[----:B------:R-:W-:Y:S01]  /*0a80*/  STG.E.ENL2.256 desc[UR4][R20.64+0x1000], R12, R4 ;  /* 0xf800800c1404797f */ /* 0x000fe2000f121804 */
[----:B------:R-:W-:Y:S05]  /*0a90*/  EXIT ;  /* 0x000000000000794d */ /* 0x000fea0003800000 */
.L_x_10243:
        /* <DEDUP_REMOVED lines=14> */
.L_x_68522:


//--------------------- .text._ZN2at6native29vectorized_elementwise_kernelILi8EZNS0_50_GLOBAL__N__2680c7bb_12_PowKernel_cu_7dd49032_300329pow_tensor_scalar_kernel_implIddEEvRNS_18TensorIteratorBaseET0_EUldE0_St5arrayIPcLm2EEEEviS6_T1_ --------------------------
	.section	.text._ZN2at6native29vectorized_elementwise_kernelILi8EZNS0_50_GLOBAL__N__2680c7bb_12_PowKernel_cu_7dd49032_300329pow_tensor_scalar_kernel_implIddEEvRNS_18TensorIteratorBaseET0_EUldE0_St5arrayIPcLm2EEEEviS6_T1_,"ax",@progbits
	.align	128
        .global         _ZN2at6native29vectorized_elementwise_kernelILi8EZNS0_50_GLOBAL__N__2680c7bb_12_PowKernel_cu_7dd49032_300329pow_tensor_scalar_kernel_implIddEEvRNS_18TensorIteratorBaseET0_EUldE0_St5arrayIPcLm2EEEEviS6_T1_
        .type           _ZN2at6native29vectorized_elementwise_kernelILi8EZNS0_50_GLOBAL__N__2680c7bb_12_PowKernel_cu_7dd49032_300329pow_tensor_scalar_kernel_implIddEEvRNS_18TensorIteratorBaseET0_EUldE0_St5arrayIPcLm2EEEEviS6_T1_,@function
        .size           _ZN2at6native29vectorized_elementwise_kernelILi8EZNS0_50_GLOBAL__N__2680c7bb_12_PowKernel_cu_7dd49032_300329pow_tensor_scalar_kernel_implIddEEvRNS_18TensorIteratorBaseET0_EUldE0_St5arrayIPcLm2EEEEviS6_T1_,(.L_x_68523 - _ZN2at6native29vectorized_elementwise_kernelILi8EZNS0_50_GLOBAL__N__2680c7bb_12_PowKernel_cu_7dd49032_300329pow_tensor_scalar_kernel_implIddEEvRNS_18TensorIteratorBaseET0_EUldE0_St5arrayIPcLm2EEEEviS6_T1_)
        .other          _ZN2at6native29vectorized_elementwise_kernelILi8EZNS0_50_GLOBAL__N__2680c7bb_12_PowKernel_cu_7dd49032_300329pow_tensor_scalar_kernel_implIddEEvRNS_18TensorIteratorBaseET0_EUldE0_St5arrayIPcLm2EEEEviS6_T1_,@"STO_CUDA_ENTRY STV_DEFAULT"
_ZN2at6native29vectorized_elementwise_kernelILi8EZNS0_50_GLOBAL__N__2680c7bb_12_PowKernel_cu_7dd49032_300329pow_tensor_scalar_kernel_implIddEEvRNS_18TensorIteratorBaseET0_EUldE0_St5arrayIPcLm2EEEEviS6_T1_:
.text._ZN2at6native29vectorized_elementwise_kernelILi8EZNS0_50_GLOBAL__N__2680c7bb_12_PowKernel_cu_7dd49032_300329pow_tensor_scalar_kernel_implIddEEvRNS_18TensorIteratorBaseET0_EUldE0_St5arrayIPcLm2EEEEviS6_T1_:
        /* <DEDUP_REMOVED lines=85> */
.L_x_10247:
        /* <DEDUP_REMOVED lines=9> */
.L_x_10248:
        /* <DEDUP_REMOVED lines=9> */
.L_x_10249:
        /* <DEDUP_REMOVED lines=9> */
.L_x_10250:
        /* <DEDUP_REMOVED lines=10> */
.L_x_10251:
[----:B------:R-:W-:Y:S05]  /*07a0*/  BSYNC.RELIABLE B1 ;  /* 0x0000000000017941 */ /* 0x000fea0003800100 */
.L_x_10246:
        /* <DEDUP_REMOVED lines=8> */
.L_x_10252:
[----:B------:R-:W-:Y:S05]  /*0830*/  BSYNC.RECONVERGENT B0 ;  /* 0x0000000000007941 */ /* 0x000fea0003800200 */
.L_x_10245:
        /* <DEDUP_REMOVED lines=10> */
.L_x_10244:
        /* <DEDUP_REMOVED lines=28> */
.L_x_10253:
        /* <DEDUP_REMOVED lines=14> */
.L_x_68523:


//--------------------- .text._ZN2at6native18elementwise_kernelILi128ELi4EZNS0_15gpu_kernel_implIZNS0_50_GLOBAL__N__2680c7bb_12_PowKernel_cu_7dd49032_300329pow_tensor_scalar_kernel_implIddEEvRNS_18TensorIteratorBaseET0_EUldE_EEvS6_RKT_EUliE_EEviT1_ --------------------------
	.section	.text._ZN2at6native18elementwise_kernelILi128ELi4EZNS0_15gpu_kernel_implIZNS0_50_GLOBAL__N__2680c7bb_12_PowKernel_cu_7dd49032_300329pow_tensor_scalar_kernel_implIddEEvRNS_18TensorIteratorBaseET0_EUldE_EEvS6_RKT_EUliE_EEviT1_,"ax",@progbits
	.align	128
        .global         _ZN2at6native18elementwise_kernelILi128ELi4EZNS0_15gpu_kernel_implIZNS0_50_GLOBAL__N__2680c7bb_12_PowKernel_cu_7dd49032_300329pow_tensor_scalar_kernel_implIddEEvRNS_18TensorIteratorBaseET0_EUldE_EEvS6_RKT_EUliE_EEviT1_
        .type           _ZN2at6native18elementwise_kernelILi128ELi4EZNS0_15gpu_kernel_implIZNS0_50_GLOBAL__N__2680c7bb_12_PowKernel_cu_7dd49032_300329pow_tensor_scalar_kernel_implIddEEvRNS_18TensorIteratorBaseET0_EUldE_EEvS6_RKT_EUliE_EEviT1_,@function
        .size           _ZN2at6native18elementwise_kernelILi128ELi4EZNS0_15gpu_kernel_implIZNS0_50_GLOBAL__N__2680c7bb_12_PowKernel_cu_7dd49032_300329pow_tensor_scalar_kernel_implIddEEvRNS_18TensorIteratorBaseET0_EUldE_EEvS6_RKT_EUliE_EEviT1_,(.L_x_68524 - _ZN2at6native18elementwise_kernelILi128ELi4EZNS0_15gpu_kernel_implIZNS0_50_GLOBAL__N__2680c7bb_12_PowKernel_cu_7dd49032_300329pow_tensor_scalar_kernel_implIddEEvRNS_18TensorIteratorBaseET0_EUldE_EEvS6_RKT_EUliE_EEviT1_)
        .other          _ZN2at6native18elementwise_kernelILi128ELi4EZNS0_15gpu_kernel_implIZNS0_50_GLOBAL__N__2680c7bb_12_PowKernel_cu_7dd49032_300329pow_tensor_scalar_kernel_implIddEEvRNS_18TensorIteratorBaseET0_EUldE_EEvS6_RKT_EUliE_EEviT1_,@"STO_CUDA_ENTRY STV_DEFAULT"
_ZN2at6native18elementwise_kernelILi128ELi4EZNS0_15gpu_kernel_implIZNS0_50_GLOBAL__N__2680c7bb_12_PowKernel_cu_7dd49032_300329pow_tensor_scalar_kernel_implIddEEvRNS_18TensorIteratorBaseET0_EUldE_EEvS6_RKT_EUliE_EEviT1_:
.text._ZN2at6native18elementwise_kernelILi128ELi4EZNS0_15gpu_kernel_implIZNS0_50_GLOBAL__N__2680c7bb_12_PowKernel_cu_7dd49032_300329pow_tensor_scalar_kernel_implIddEEvRNS_18TensorIteratorBaseET0_EUldE_EEvS6_RKT_EUliE_EEviT1_:
        /* <DEDUP_REMOVED lines=319> */
.L_x_10256:
        /* <DEDUP_REMOVED lines=18> */
.L_x_10261:
[----:B------:R-:W2:Y:S02]  /*1510*/  LDG.E.U8 R2, desc[UR36][R2.64] ;  /* 0x0000002402027981 */ /* 0x000ea4000c1e1100 */
[----:B--2---:R0:W1:Y:S01]  /*1520*/  I2F.F64.U16 R4, R2 ;  /* 0x0000000200047312 */ /* 0x0040620000101800 */
[----:B------:R-:W-:Y:S05]  /*1530*/  BRA `(.L_x_10263) ;  /* 0x0000000c00607947 */ /* 0x000fea0003800000 */
.L_x_10260:
        /* <DEDUP_REMOVED lines=9> */
.L_x_10265:
[----:B------:R-:W2:Y:S02]  /*15d0*/  LDG.E R2, desc[UR36][R2.64] ;  /* 0x0000002402027981 */ /* 0x000ea4000c1e1900 */
[----:B--2---:R0:W1:Y:S01]  /*15e0*/  I2F.F64 R4, R2 ;  /* 0x0000000200047312 */ /* 0x0040620000201c00 */
[----:B------:R-:W-:Y:S05]  /*15f0*/  BRA `(.L_x_10263) ;  /* 0x0000000c00307947 */ /* 0x000fea0003800000 */
.L_x_10264:
[----:B------:R-:W2:Y:S02]  /*1600*/  LDG.E.U16 R2, desc[UR36][R2.64] ;  /* 0x0000002402027981 */ /* 0x000ea4000c1e1500 */
[----:B--2---:R0:W1:Y:S01]  /*1610*/  I2F.F64.S16 R4, R2 ;  /* 0x0000000200047312 */ /* 0x0040620000101c00 */
[----:B------:R-:W-:Y:S05]  /*1620*/  BRA `(.L_x_10263) ;  /* 0x0000000c00247947 */ /* 0x000fea0003800000 */
.L_x_10259:
        /* <DEDUP_REMOVED lines=10> */
.L_x_10267:
[----:B------:R-:W2:Y:S02]  /*16d0*/  LDG.E.U16 R0, desc[UR36][R2.64] ;  /* 0x0000002402007981 */ /* 0x000ea4000c1e1500 */
[----:B--2---:R-:W-:-:S05]  /*16e0*/  HADD2.F32 R0, -RZ, R0.H0_H0 ;  /* 0x20000000ff007230 */ /* 0x004fca0000004100 */
[----:B------:R-:W-:-:S04]  /*16f0*/  FMUL.FTZ R0, R0, 1 ;  /* 0x3f80000000007820 */ /* 0x000fc80000410000 */
[----:B------:R0:W1:Y:S01]  /*1700*/  F2F.F64.F32 R4, R0 ;  /* 0x0000000000047310 */ /* 0x0000620000201800 */
[----:B------:R-:W-:Y:S05]  /*1710*/  BRA `(.L_x_10263) ;  /* 0x0000000800e87947 */ /* 0x000fea0003800000 */
.L_x_10266:
        /* <DEDUP_REMOVED lines=10> */
.L_x_10269:
[----:B------:R-:W2:Y:S02]  /*17c0*/  LDG.E.U16 R2, desc[UR36][R2.64] ;  /* 0x0000002402027981 */ /* 0x000ea4000c1e1500 */
[----:B--2---:R-:W-:-:S05]  /*17d0*/  HADD2.F32 R0, -RZ, R2.H0_H0 ;  /* 0x20000002ff007230 */ /* 0x004fca0000004100 */
[----:B------:R-:W-:-:S04]  /*17e0*/  FMUL.FTZ R0, R0, 1 ;  /* 0x3f80000000007820 */ /* 0x000fc80000410000 */
[----:B------:R0:W1:Y:S01]  /*17f0*/  F2F.F64.F32 R4, R0 ;  /* 0x0000000000047310 */ /* 0x0000620000201800 */
[----:B------:R-:W-:Y:S05]  /*1800*/  BRA `(.L_x_10263) ;  /* 0x0000000800ac7947 */ /* 0x000fea0003800000 */
.L_x_10268:
[----:B------:R0:W5:Y:S01]  /*1810*/  LDG.E.64 R4, desc[UR36][R2.64] ;  /* 0x0000002402047981 */ /* 0x000162000c1e1b00 */
[----:B------:R-:W-:Y:S05]  /*1820*/  BRA `(.L_x_10263) ;  /* 0x0000000800a47947 */ /* 0x000fea0003800000 */
.L_x_10258:
        /* <DEDUP_REMOVED lines=13> */
.L_x_10272:
[----:B------:R0:W5:Y:S01]  /*1900*/  LDG.E.64 R4, desc[UR36][R2.64] ;  /* 0x0000002402047981 */ /* 0x000162000c1e1b00 */
[----:B------:R-:W-:Y:S05]  /*1910*/  BRA `(.L_x_10263) ;  /* 0x0000000800687947 */ /* 0x000fea0003800000 */
.L_x_10271:
        /* <DEDUP_REMOVED lines=27> */
.L_x_10274:
        /* <DEDUP_REMOVED lines=14> */
.L_x_10273:
[----:B------:R-:W2:Y:S02]  /*1bb0*/  LDG.E.U16 R0, desc[UR36][R2.64] ;  /* 0x0000002402007981 */ /* 0x000ea4000c1e1500 */
[----:B--2---:R-:W-:-:S04]  /*1bc0*/  IMAD.U32 R0, R0, 0x10000, RZ ;  /* 0x0001000000007824 */ /* 0x004fc800078e00ff */
[----:B------:R-:W-:-:S04]  /*1bd0*/  FMUL.FTZ R0, R0, 1 ;  /* 0x3f80000000007820 */ /* 0x000fc80000410000 */
[----:B------:R0:W1:Y:S01]  /*1be0*/  F2F.F64.F32 R4, R0 ;  /* 0x0000000000047310 */ /* 0x0000620000201800 */
[----:B------:R-:W-:Y:S05]  /*1bf0*/  BRA `(.L_x_10263) ;  /* 0x0000000400b07947 */ /* 0x000fea0003800000 */
.L_x_10270:
        /* <DEDUP_REMOVED lines=11> */
.L_x_10277:
        /* <DEDUP_REMOVED lines=21> */
.L_x_10279:
[----:B------:R-:W-:Y:S05]  /*1e00*/  BSYNC.RECONVERGENT B0 ;  /* 0x0000000000007941 */ /* 0x000fea0003800200 */
.L_x_10278:
[----:B------:R-:W-:Y:S02]  /*1e10*/  SHF.L.U32 R0, R0, 0x14, RZ ;  /* 0x0000001400007819 */ /* 0x000fe400000006ff */
[----:B------:R-:W-:-:S04]  /*1e20*/  LEA R2, R2, 0x3b800000, 0x17 ;  /* 0x3b80000002027811 */ /* 0x000fc800078eb8ff */
[----:B------:R-:W-:-:S05]  /*1e30*/  LOP3.LUT R0, R2, R0, R7, 0xfe, !PT ;  /* 0x0000000002007212 */ /* 0x000fca00078efe07 */
[----:B------:R-:W-:-:S04]  /*1e40*/  FMUL.FTZ R0, R0, 1 ;  /* 0x3f80000000007820 */ /* 0x000fc80000410000 */
[----:B------:R0:W1:Y:S01]  /*1e50*/  F2F.F64.F32 R4, R0 ;  /* 0x0000000000047310 */ /* 0x0000620000201800 */
[----:B------:R-:W-:Y:S05]  /*1e60*/  BRA `(.L_x_10263) ;  /* 0x0000000400147947 */ /* 0x000fea0003800000 */
.L_x_10276:
        /* <DEDUP_REMOVED lines=21> */
.L_x_10281:
[----:B------:R-:W-:Y:S05]  /*1fc0*/  BSYNC.RECONVERGENT B0 ;  /* 0x0000000000007941 */ /* 0x000fea0003800200 */
.L_x_10280:
[----:B------:R-:W-:Y:S01]  /*1fd0*/  IMAD.SHL.U32 R0, R0, 0x200000, RZ ;  /* 0x0020000000007824 */ /* 0x000fe200078e00ff */
[----:B------:R-:W-:-:S04]  /*1fe0*/  LEA R2, R2, 0x37800000, 0x17 ;  /* 0x3780000002027811 */ /* 0x000fc800078eb8ff */
[----:B------:R-:W-:-:S05]  /*1ff0*/  LOP3.LUT R0, R2, R0, R7, 0xfe, !PT ;  /* 0x0000000002007212 */ /* 0x000fca00078efe07 */
[----:B------:R-:W-:-:S04]  /*2000*/  FMUL.FTZ R0, R0, 1 ;  /* 0x3f80000000007820 */ /* 0x000fc80000410000 */
[----:B------:R0:W1:Y:S01]  /*2010*/  F2F.F64.F32 R4, R0 ;  /* 0x0000000000047310 */ /* 0x0000620000201800 */
[----:B------:R-:W-:Y:S05]  /*2020*/  BRA `(.L_x_10263) ;  /* 0x0000000000a47947 */ /* 0x000fea0003800000 */
.L_x_10275:
[----:B------:R-:W-:-:S09]  /*2030*/  UISETP.NE.AND UP0, UPT, UR4, 0x1c, UPT ;  /* 0x0000001c0400788c */ /* 0x000fd2000bf05270 */
[----:B------:R-:W-:Y:S05]  /*2040*/  BRA.U !UP0, `(.L_x_10282) ;  /* 0x0000000108947547 */ /* 0x000fea000b800000 */
[----:B------:R-:W-:-:S09]  /*2050*/  UISETP.NE.AND UP0, UPT, UR4, 0x1d, UPT ;  /* 0x0000001d0400788c */ /* 0x000fd2000bf05270 */
[----:B------:R-:W-:Y:S05]  /*2060*/  BRA.U !UP0, `(.L_x_10283) ;  /* 0x0000000108807547 */ /* 0x000fea000b800000 */
[----:B------:R-:W-:-:S09]  /*2070*/  UISETP.NE.AND UP0, UPT, UR4, 0x2c, UPT ;  /* 0x0000002c0400788c */ /* 0x000fd2000bf05270 */
[----:B------:R-:W-:Y:S05]  /*2080*/  BRA.U !UP0, `(.L_x_10284) ;  /* 0x0000000108487547 */ /* 0x000fea000b800000 */
.L_x_10262:
        /* <DEDUP_REMOVED lines=16> */
.L_x_10285:
[----:B------:R-:W-:Y:S01]  /*2190*/  CS2R R4, SRZ ;  /* 0x0000000000047805 */ /* 0x000fe2000001ff00 */
[----:B------:R-:W-:Y:S06]  /*21a0*/  BRA `(.L_x_10263) ;  /* 0x0000000000447947 */ /* 0x000fec0003800000 */
.L_x_10284:
        /* <DEDUP_REMOVED lines=12> */
.L_x_10283:
[----:B------:R-:W2:Y:S02]  /*2270*/  LDG.E.64 R4, desc[UR36][R2.64] ;  /* 0x0000002402047981 */ /* 0x000ea4000c1e1b00 */
[----:B--2---:R-:W4:Y:S01]  /*2280*/  I2F.F64.U64 R4, R4 ;  /* 0x0000000400047312 */ /* 0x004f220000301800 */
[----:B------:R-:W-:Y:S05]  /*2290*/  BRA `(.L_x_10263) ;  /* 0x0000000000087947 */ /* 0x000fea0003800000 */
.L_x_10282:
[----:B------:R-:W2:Y:S02]  /*22a0*/  LDG.E R2, desc[UR36][R2.64] ;  /* 0x0000002402027981 */ /* 0x000ea4000c1e1900 */
[----:B--2---:R0:W1:Y:S02]  /*22b0*/  I2F.F64.U32 R4, R2 ;  /* 0x0000000200047312 */ /* 0x0040640000201800 */
.L_x_10263:
[----:B------:R-:W-:Y:S05]  /*22c0*/  BSYNC.RECONVERGENT B6 ;  /* 0x0000000000067941 */ /* 0x000fea0003800200 */
.L_x_10257:
[----:B------:R-:W2:Y:S01]  /*22d0*/  LDCU.64 UR6, c[0x0][0x580] ;  /* 0x0000b000ff0677ac */ /* 0x000ea20008000a00 */
[----:B01-345:R-:W-:Y:S01]  /*22e0*/  DMUL R4, R4, R4 ;  /* 0x0000000404047228 */ /* 0x03bfe20000000000 */
[----:B------:R-:W-:-:S04]  /*22f0*/  UPRMT UR4, UR41, 0x9910, URZ ;  /* 0x0000991029047896 */ /* 0x000fc800080000ff */
[----:B------:R-:W-:Y:S01]  /*2300*/  UISETP.GT.AND UP0, UPT, UR4, 0x9, UPT ;  /* 0x000000090400788c */ /* 0x000fe2000bf04270 */
[----:B--2---:R-:W-:-:S05]  /*2310*/  IADD3 R2, P0, PT, R16, UR6, RZ ;  /* 0x0000000610027c10 */ /* 0x004fca000ff1e0ff */
        /* <DEDUP_REMOVED lines=13> */
.L_x_10289:
[----:B------:R-:W0:Y:S02]  /*23f0*/  F2I.S64.F64.TRUNC R4, R4 ;  /* 0x0000000400047311 */ /* 0x000e24000030d900 */
[----:B0-----:R-:W-:-:S05]  /*2400*/  MOV R7, R4 ;  /* 0x0000000400077202 */ /* 0x001fca0000000f00 */
[----:B------:R0:W-:Y:S01]  /*2410*/  STG.E.U8 desc[UR36][R2.64], R7 ;  /* 0x0000000702007986 */ /* 0x0001e2000c101124 */
[----:B------:R-:W-:Y:S05]  /*2420*/  BRA `(.L_x_10291) ;  /* 0x0000000c00e47947 */ /* 0x000fea0003800000 */
.L_x_10288:
        /* <DEDUP_REMOVED lines=9> */
.L_x_10293:
[----:B------:R-:W0:Y:S02]  /*24c0*/  F2I.F64.TRUNC R5, R4 ;  /* 0x0000000400057311 */ /* 0x000e24000030d100 */
[----:B0-----:R0:W-:Y:S01]  /*24d0*/  STG.E desc[UR36][R2.64], R5 ;  /* 0x0000000502007986 */ /* 0x0011e2000c101924 */
[----:B------:R-:W-:Y:S05]  /*24e0*/  BRA `(.L_x_10291) ;  /* 0x0000000c00b47947 */ /* 0x000fea0003800000 */
.L_x_10292:
[----:B------:R-:W0:Y:S02]  /*24f0*/  F2I.F64.TRUNC R5, R4 ;  /* 0x0000000400057311 */ /* 0x000e24000030d100 */
[----:B0-----:R0:W-:Y:S01]  /*2500*/  STG.E.U16 desc[UR36][R2.64], R5 ;  /* 0x0000000502007986 */ /* 0x0011e2000c101524 */
[----:B------:R-:W-:Y:S05]  /*2510*/  BRA `(.L_x_10291) ;  /* 0x0000000c00a87947 */ /* 0x000fea0003800000 */
.L_x_10287:
        /* <DEDUP_REMOVED lines=13> */
.L_x_10295:
        /* <DEDUP_REMOVED lines=8> */
.L_x_10294:
        /* <DEDUP_REMOVED lines=14> */
.L_x_10297:
        /* <DEDUP_REMOVED lines=9> */
.L_x_10296:
[----:B------:R0:W-:Y:S01]  /*27e0*/  STG.E.64 desc[UR36][R2.64], R4 ;  /* 0x0000000402007986 */ /* 0x0001e2000c101b24 */
[----:B------:R-:W-:Y:S05]  /*27f0*/  BRA `(.L_x_10291) ;  /* 0x0000000800f07947 */ /* 0x000fea0003800000 */
.L_x_10286:
        /* <DEDUP_REMOVED lines=12> */
.L_x_10300:
[----:B------:R-:W-:-:S05]  /*28c0*/  CS2R R6, SRZ ;  /* 0x0000000000067805 */ /* 0x000fca000001ff00 */
[----:B------:R0:W-:Y:S01]  /*28d0*/  STG.E.128 desc[UR36][R2.64], R4 ;  /* 0x0000000402007986 */ /* 0x0001e2000c101d24 */
[----:B------:R-:W-:Y:S05]  /*28e0*/  BRA `(.L_x_10291) ;  /* 0x0000000800b47947 */ /* 0x000fea0003800000 */
.L_x_10299:
        /* <DEDUP_REMOVED lines=23> */
.L_x_10304:
[----:B------:R-:W-:Y:S05]  /*2a60*/  BSYNC.RECONVERGENT B0 ;  /* 0x0000000000007941 */ /* 0x000fea0003800200 */
.L_x_10303:
[----:B------:R-:W-:-:S05]  /*2a70*/  LOP3.LUT R7, R0, 0x80, R7, 0xf8, !PT ;  /* 0x0000008000077812 */ /* 0x000fca00078ef807 */
[----:B------:R0:W-:Y:S01]  /*2a80*/  STG.E.U8 desc[UR36][R2.64], R7 ;  /* 0x0000000702007986 */ /* 0x0001e2000c101124 */
[----:B------:R-:W-:Y:S05]  /*2a90*/  BRA `(.L_x_10291) ;  /* 0x0000000800487947 */ /* 0x000fea0003800000 */
.L_x_10302:
        /* <DEDUP_REMOVED lines=19> */
.L_x_10306:
[----:B------:R-:W-:Y:S05]  /*2bd0*/  BSYNC.RECONVERGENT B0 ;  /* 0x0000000000007941 */ /* 0x000fea0003800200 */
.L_x_10305:
[----:B------:R-:W-:-:S05]  /*2be0*/  LOP3.LUT R7, R0, 0x80, R7, 0xf8, !PT ;  /* 0x0000008000077812 */ /* 0x000fca00078ef807 */
[----:B------:R0:W-:Y:S01]  /*2bf0*/  STG.E.U8 desc[UR36][R2.64], R7 ;  /* 0x0000000702007986 */ /* 0x0001e2000c101124 */
[----:B------:R-:W-:Y:S05]  /*2c00*/  BRA `(.L_x_10291) ;  /* 0x0000000400ec7947 */ /* 0x000fea0003800000 */
.L_x_10301:
        /* <DEDUP_REMOVED lines=8> */
.L_x_10298:
        /* <DEDUP_REMOVED lines=11> */
.L_x_10309:
        /* <DEDUP_REMOVED lines=17> */
.L_x_10312:
[----:B------:R-:W-:-:S04]  /*2e50*/  SHF.R.U32.HI R0, RZ, 0x14, R7 ;  /* 0x00000014ff007819 */ /* 0x000fc80000011607 */
[----:B------:R-:W-:-:S04]  /*2e60*/  LOP3.LUT R0, R0, 0x1, RZ, 0xc0, !PT ;  /* 0x0000000100007812 */ /* 0x000fc800078ec0ff */
[----:B------:R-:W-:-:S04]  /*2e70*/  IADD3 R0, PT, PT, R7, 0x487ffff, R0 ;  /* 0x0487ffff07007810 */ /* 0x000fc80007ffe000 */
[----:B------:R-:W-:-:S04]  /*2e80*/  SHF.R.U32.HI R0, RZ, 0x14, R0 ;  /* 0x00000014ff007819 */ /* 0x000fc80000011600 */
[----:B------:R-:W-:-:S07]  /*2e90*/  LOP3.LUT R4, R0, 0xff, RZ, 0xc0, !PT ;  /* 0x000000ff00047812 */ /* 0x000fce00078ec0ff */
.L_x_10313:
[----:B------:R-:W-:-:S04]  /*2ea0*/  SHF.R.U32.HI R5, RZ, 0x18, R7 ;  /* 0x00000018ff057819 */ /* 0x000fc80000011607 */
[----:B------:R-:W-:-:S04]  /*2eb0*/  LOP3.LUT R4, R4, 0x80, R5, 0xf8, !PT ;  /* 0x0000008004047812 */ /* 0x000fc800078ef805 */
[----:B------:R-:W-:-:S07]  /*2ec0*/  PRMT R0, R4, 0x7610, R0 ;  /* 0x0000761004007816 */ /* 0x000fce0000000000 */
.L_x_10311:
[----:B------:R-:W-:Y:S05]  /*2ed0*/  BSYNC.RECONVERGENT B0 ;  /* 0x0000000000007941 */ /* 0x000fea0003800200 */
.L_x_10310:
[----:B------:R4:W-:Y:S01]  /*2ee0*/  STG.E.U8 desc[UR36][R2.64], R0 ;  /* 0x0000000002007986 */ /* 0x0009e2000c101124 */
[----:B------:R-:W-:Y:S05]  /*2ef0*/  BRA `(.L_x_10291) ;  /* 0x0000000400307947 */ /* 0x000fea0003800000 */
.L_x_10308:
        /* <DEDUP_REMOVED lines=17> */
.L_x_10316:
[----:B------:R-:W-:-:S04]  /*3010*/  SHF.R.U32.HI R0, RZ, 0x15, R7 ;  /* 0x00000015ff007819 */ /* 0x000fc80000011607 */
[----:B------:R-:W-:-:S04]  /*3020*/  LOP3.LUT R0, R0, 0x1, RZ, 0xc0, !PT ;  /* 0x0000000100007812 */ /* 0x000fc800078ec0ff */
[----:B------:R-:W-:-:S04]  /*3030*/  IADD3 R0, PT, PT, R7, 0x88fffff, R0 ;  /* 0x088fffff07007810 */ /* 0x000fc80007ffe000 */
[----:B------:R-:W-:-:S04]  /*3040*/  SHF.R.U32.HI R0, RZ, 0x15, R0 ;  /* 0x00000015ff007819 */ /* 0x000fc80000011600 */
[----:B------:R-:W-:-:S07]  /*3050*/  LOP3.LUT R4, R0, 0xff, RZ, 0xc0, !PT ;  /* 0x000000ff00047812 */ /* 0x000fce00078ec0ff */
.L_x_10317:
[----:B------:R-:W-:-:S04]  /*3060*/  SHF.R.U32.HI R5, RZ, 0x18, R7 ;  /* 0x00000018ff057819 */ /* 0x000fc80000011607 */
[----:B------:R-:W-:-:S04]  /*3070*/  LOP3.LUT R4, R4, 0x80, R5, 0xf8, !PT ;  /* 0x0000008004047812 */ /* 0x000fc800078ef805 */
[----:B------:R-:W-:-:S07]  /*3080*/  PRMT R0, R4, 0x7610, R0 ;  /* 0x0000761004007816 */ /* 0x000fce0000000000 */
.L_x_10315:
[----:B------:R-:W-:Y:S05]  /*3090*/  BSYNC.RECONVERGENT B0 ;  /* 0x0000000000007941 */ /* 0x000fea0003800200 */
.L_x_10314:
[----:B------:R3:W-:Y:S01]  /*30a0*/  STG.E.U8 desc[UR36][R2.64], R0 ;  /* 0x0000000002007986 */ /* 0x0007e2000c101124 */
[----:B------:R-:W-:Y:S05]  /*30b0*/  BRA `(.L_x_10291) ;  /* 0x0000000000c07947 */ /* 0x000fea0003800000 */
.L_x_10307:
[----:B------:R-:W-:-:S09]  /*30c0*/  UISETP.NE.AND UP0, UPT, UR4, 0x1c, UPT ;  /* 0x0000001c0400788c */ /* 0x000fd2000bf05270 */
[----:B------:R-:W-:Y:S05]  /*30d0*/  BRA.U !UP0, `(.L_x_10318) ;  /* 0x0000000108b07547 */ /* 0x000fea000b800000 */
[----:B------:R-:W-:-:S09]  /*30e0*/  UISETP.NE.AND UP0, UPT, UR4, 0x1d, UPT ;  /* 0x0000001d0400788c */ /* 0x000fd2000bf05270 */
[----:B------:R-:W-:Y:S05]  /*30f0*/  BRA.U !UP0, `(.L_x_10319) ;  /* 0x00000001089c7547 */ /* 0x000fea000b800000 */
[----:B------:R-:W-:-:S09]  /*3100*/  UISETP.NE.AND UP0, UPT, UR4, 0x2c, UPT ;  /* 0x0000002c0400788c */ /* 0x000fd2000bf05270 */
[----:B------:R-:W-:Y:S05]  /*3110*/  BRA.U !UP0, `(.L_x_10320) ;  /* 0x0000000108447547 */ /* 0x000fea000b800000 */
.L_x_10290:
        /* <DEDUP_REMOVED lines=16> */
.L_x_10321:
[----:B------:R-:W-:Y:S05]  /*3220*/  BRA `(.L_x_10291) ;  /* 0x0000000000647947 */ /* 0x000fea0003800000 */
.L_x_10320:
        /* <DEDUP_REMOVED lines=20> */
.L_x_10319:
[----:B------:R-:W0:Y:S02]  /*3370*/  F2I.U64.F64.TRUNC R4, R4 ;  /* 0x0000000400047311 */ /* 0x000e24000030d800 */
[----:B0-----:R1:W-:Y:S01]  /*3380*/  STG.E.64 desc[UR36][R2.64], R4 ;  /* 0x0000000402007986 */ /* 0x0013e2000c101b24 */
[----:B------:R-:W-:Y:S05]  /*3390*/  BRA `(.L_x_10291) ;  /* 0x0000000000087947 */ /* 0x000fea0003800000 */
.L_x_10318:
[----:B------:R-:W0:Y:S02]  /*33a0*/  F2I.U32.F64.TRUNC R5, R4 ;  /* 0x0000000400057311 */ /* 0x000e24000030d000 */
[----:B0-----:R0:W-:Y:S02]  /*33b0*/  STG.E desc[UR36][R2.64], R5 ;  /* 0x0000000502007986 */ /* 0x0011e4000c101924 */
.L_x_10291:
[----:B------:R-:W-:-:S07]  /*33c0*/  VIADD R17, R17, 0x80 ;  /* 0x0000008011117836 */ /* 0x000fce0000000000 */
.L_x_10255:
[----:B------:R-:W-:Y:S05]  /*33d0*/  BSYNC.RECONVERGENT B7 ;  /* 0x0000000000077941 */ /* 0x000fea0003800200 */
.L_x_10254:
        /* <DEDUP_REMOVED lines=307> */
.L_x_10324:
        /* <DEDUP_REMOVED lines=18> */
.L_x_10329:
[----:B------:R-:W2:Y:S02]  /*4830*/  LDG.E.U8 R2, desc[UR36][R2.64] ;  /* 0x0000002402027981 */ /* 0x000ea4000c1e1100 */
[----:B--2---:R0:W1:Y:S01]  /*4840*/  I2F.F64.U16 R4, R2 ;  /* 0x0000000200047312 */ /* 0x0040620000101800 */
[----:B------:R-:W-:Y:S05]  /*4850*/  BRA `(.L_x_10331) ;  /* 0x0000000c00607947 */ /* 0x000fea0003800000 */
.L_x_10328:
        /* <DEDUP_REMOVED lines=9> */
.L_x_10333:
[----:B------:R-:W2:Y:S02]  /*48f0*/  LDG.E R2, desc[UR36][R2.64] ;  /* 0x0000002402027981 */ /* 0x000ea4000c1e1900 */
[----:B--2---:R0:W1:Y:S01]  /*4900*/  I2F.F64 R4, R2 ;  /* 0x0000000200047312 */ /* 0x0040620000201c00 */
[----:B------:R-:W-:Y:S05]  /*4910*/  BRA `(.L_x_10331) ;  /* 0x0000000c00307947 */ /* 0x000fea0003800000 */
.L_x_10332:
[----:B------:R-:W2:Y:S02]  /*4920*/  LDG.E.U16 R2, desc[UR36][R2.64] ;  /* 0x0000002402027981 */ /* 0x000ea4000c1e1500 */
[----:B--2---:R0:W1:Y:S01]  /*4930*/  I2F.F64.S16 R4, R2 ;  /* 0x0000000200047312 */ /* 0x0040620000101c00 */
[----:B------:R-:W-:Y:S05]  /*4940*/  BRA `(.L_x_10331) ;  /* 0x0000000c00247947 */ /* 0x000fea0003800000 */
.L_x_10327:
        /* <DEDUP_REMOVED lines=10> */
.L_x_10335:
[----:B------:R-:W2:Y:S02]  /*49f0*/  LDG.E.U16 R0, desc[UR36][R2.64] ;  /* 0x0000002402007981 */ /* 0x000ea4000c1e1500 */
[----:B--2---:R-:W-:-:S05]  /*4a00*/  HADD2.F32 R0, -RZ, R0.H0_H0 ;  /* 0x20000000ff007230 */ /* 0x004fca0000004100 */
[----:B------:R-:W-:-:S04]  /*4a10*/  FMUL.FTZ R0, R0, 1 ;  /* 0x3f80000000007820 */ /* 0x000fc80000410000 */
[----:B------:R0:W1:Y:S01]  /*4a20*/  F2F.F64.F32 R4, R0 ;  /* 0x0000000000047310 */ /* 0x0000620000201800 */
[----:B------:R-:W-:Y:S05]  /*4a30*/  BRA `(.L_x_10331) ;  /* 0x0000000800e87947 */ /* 0x000fea0003800000 */
.L_x_10334:
        /* <DEDUP_REMOVED lines=10> */
.L_x_10337:
[----:B------:R-:W2:Y:S02]  /*4ae0*/  LDG.E.U16 R2, desc[UR36][R2.64] ;  /* 0x0000002402027981 */ /* 0x000ea4000c1e1500 */
[----:B--2---:R-:W-:-:S05]  /*4af0*/  HADD2.F32 R0, -RZ, R2.H0_H0 ;  /* 0x20000002ff007230 */ /* 0x004fca0000004100 */
[----:B------:R-:W-:-:S04]  /*4b00*/  FMUL.FTZ R0, R0, 1 ;  /* 0x3f80000000007820 */ /* 0x000fc80000410000 */
[----:B------:R0:W1:Y:S01]  /*4b10*/  F2F.F64.F32 R4, R0 ;  /* 0x0000000000047310 */ /* 0x0000620000201800 */
[----:B------:R-:W-:Y:S05]  /*4b20*/  BRA `(.L_x_10331) ;  /* 0x0000000800ac7947 */ /* 0x000fea0003800000 */
.L_x_10336:
[----:B------:R0:W5:Y:S01]  /*4b30*/  LDG.E.64 R4, desc[UR36][R2.64] ;  /* 0x0000002402047981 */ /* 0x000162000c1e1b00 */
[----:B------:R-:W-:Y:S05]  /*4b40*/  BRA `(.L_x_10331) ;  /* 0x0000000800a47947 */ /* 0x000fea0003800000 */
.L_x_10326:
        /* <DEDUP_REMOVED lines=13> */
.L_x_10340:
[----:B------:R0:W5:Y:S01]  /*4c20*/  LDG.E.64 R4, desc[UR36][R2.64] ;  /* 0x0000002402047981 */ /* 0x000162000c1e1b00 */
[----:B------:R-:W-:Y:S05]  /*4c30*/  BRA `(.L_x_10331) ;  /* 0x0000000800687947 */ /* 0x000fea0003800000 */
.L_x_10339:
        /* <DEDUP_REMOVED lines=27> */
.L_x_10342:
        /* <DEDUP_REMOVED lines=14> */
.L_x_10341:
[----:B------:R-:W2:Y:S02]  /*4ed0*/  LDG.E.U16 R0, desc[UR36][R2.64] ;  /* 0x0000002402007981 */ /* 0x000ea4000c1e1500 */
[----:B--2---:R-:W-:-:S05]  /*4ee0*/  SHF.L.U32 R0, R0, 0x10, RZ ;  /* 0x0000001000007819 */ /* 0x004fca00000006ff */
[----:B------:R-:W-:-:S04]  /*4ef0*/  FMUL.FTZ R0, R0, 1 ;  /* 0x3f80000000007820 */ /* 0x000fc80000410000 */
[----:B------:R3:W4:Y:S01]  /*4f00*/  F2F.F64.F32 R4, R0 ;  /* 0x0000000000047310 */ /* 0x0007220000201800 */
[----:B------:R-:W-:Y:S05]  /*4f10*/  BRA `(.L_x_10331) ;  /* 0x0000000400b07947 */ /* 0x000fea0003800000 */
.L_x_10338:
        /* <DEDUP_REMOVED lines=11> */
.L_x_10345:
        /* <DEDUP_REMOVED lines=21> */
.L_x_10347:
[----:B------:R-:W-:Y:S05]  /*5120*/  BSYNC.RECONVERGENT B0 ;  /* 0x0000000000007941 */ /* 0x000fea0003800200 */
.L_x_10346:
[----:B------:R-:W-:Y:S01]  /*5130*/  IMAD.SHL.U32 R0, R0, 0x100000, RZ ;  /* 0x0010000000007824 */ /* 0x000fe200078e00ff */
[----:B------:R-:W-:-:S04]  /*5140*/  LEA R2, R2, 0x3b800000, 0x17 ;  /* 0x3b80000002027811 */ /* 0x000fc800078eb8ff */
[----:B------:R-:W-:-:S05]  /*5150*/  LOP3.LUT R0, R2, R0, R7, 0xfe, !PT ;  /* 0x0000000002007212 */ /* 0x000fca00078efe07 */
[----:B------:R-:W-:-:S04]  /*5160*/  FMUL.FTZ R0, R0, 1 ;  /* 0x3f80000000007820 */ /* 0x000fc80000410000 */
[----:B------:R0:W1:Y:S01]  /*5170*/  F2F.F64.F32 R4, R0 ;  /* 0x0000000000047310 */ /* 0x0000620000201800 */
[----:B------:R-:W-:Y:S05]  /*5180*/  BRA `(.L_x_10331) ;  /* 0x0000000400147947 */ /* 0x000fea0003800000 */
.L_x_10344:
        /* <DEDUP_REMOVED lines=21> */
.L_x_10349:
[----:B------:R-:W-:Y:S05]  /*52e0*/  BSYNC.RECONVERGENT B0 ;  /* 0x0000000000007941 */ /* 0x000fea0003800200 */
.L_x_10348:
[----:B------:R-:W-:Y:S02]  /*52f0*/  SHF.L.U32 R0, R0, 0x15, RZ ;  /* 0x0000001500007819 */ /* 0x000fe400000006ff */
[----:B------:R-:W-:-:S04]  /*5300*/  LEA R2, R2, 0x37800000, 0x17 ;  /* 0x3780000002027811 */ /* 0x000fc800078eb8ff */
[----:B------:R-:W-:-:S05]  /*5310*/  LOP3.LUT R0, R2, R0, R7, 0xfe, !PT ;  /* 0x0000000002007212 */ /* 0x000fca00078efe07 */
[----:B------:R-:W-:-:S04]  /*5320*/  FMUL.FTZ R0, R0, 1 ;  /* 0x3f80000000007820 */ /* 0x000fc80000410000 */
[----:B------:R0:W1:Y:S01]  /*5330*/  F2F.F64.F32 R4, R0 ;  /* 0x0000000000047310 */ /* 0x0000620000201800 */
[----:B------:R-:W-:Y:S05]  /*5340*/  BRA `(.L_x_10331) ;  /* 0x0000000000a47947 */ /* 0x000fea0003800000 */
.L_x_10343:
        /* <DEDUP_REMOVED lines=18> */
.L_x_10330:
        /* <DEDUP_REMOVED lines=16> */
.L_x_10352:
[----:B------:R-:W-:Y:S01]  /*5570*/  CS2R R4, SRZ ;  /* 0x0000000000047805 */ /* 0x000fe2000001ff00 */
[----:B------:R-:W-:Y:S06]  /*5580*/  BRA `(.L_x_10331) ;  /* 0x0000000000147947 */ /* 0x000fec0003800000 */
.L_x_10351:
[----:B------:R-:W2:Y:S02]  /*5590*/  LDG.E.64 R4, desc[UR36][R2.64] ;  /* 0x0000002402047981 */ /* 0x000ea4000c1e1b00 */
[----:B--2---:R-:W0:Y:S01]  /*55a0*/  I2F.F64.U64 R4, R4 ;  /* 0x0000000400047312 */ /* 0x004e220000301800 */
[----:B------:R-:W-:Y:S05]  /*55b0*/  BRA `(.L_x_10331) ;  /* 0x0000000000087947 */ /* 0x000fea0003800000 */
.L_x_10350:
[----:B------:R-:W2:Y:S02]  /*55c0*/  LDG.E R2, desc[UR36][R2.64] ;  /* 0x0000002402027981 */ /* 0x000ea4000c1e1900 */
[----:B--2---:R0:W1:Y:S02]  /*55d0*/  I2F.F64.U32 R4, R2 ;  /* 0x0000000200047312 */ /* 0x0040640000201800 */
.L_x_10331:
[----:B------:R-:W-:Y:S05]  /*55e0*/  BSYNC.RECONVERGENT B6 ;  /* 0x0000000000067941 */ /* 0x000fea0003800200 */
.L_x_10325:
[----:B------:R-:W3:Y:S01]  /*55f0*/  LDCU.64 UR6, c[0x0][0x580] ;  /* 0x0000b000ff0677ac */ /* 0x000ee20008000a00 */
[----:B012-45:R-:W-:Y:S01]  /*5600*/  DMUL R4, R4, R4 ;  /* 0x0000000404047228 */ /* 0x037fe20000000000 */
[----:B------:R-:W-:-:S04]  /*5610*/  UPRMT UR4, UR41, 0x9910, URZ ;  /* 0x0000991029047896 */ /* 0x000fc800080000ff */
[----:B------:R-:W-:Y:S01]  /*5620*/  UISETP.GT.AND UP0, UPT, UR4, 0x9, UPT ;  /* 0x000000090400788c */ /* 0x000fe2000bf04270 */
[----:B---3--:R-:W-:-:S05]  /*5630*/  IADD3 R2, P0, PT, R16, UR6, RZ ;  /* 0x0000000610027c10 */ /* 0x008fca000ff1e0ff */
        /* <DEDUP_REMOVED lines=13> */
.L_x_10356:
[----:B------:R-:W0:Y:S02]  /*5710*/  F2I.S64.F64.TRUNC R4, R4 ;  /* 0x0000000400047311 */ /* 0x000e24000030d900 */
[----:B0-----:R-:W-:-:S05]  /*5720*/  MOV R7, R4 ;  /* 0x0000000400077202 */ /* 0x001fca0000000f00 */
[----:B------:R3:W-:Y:S01]  /*5730*/  STG.E.U8 desc[UR36][R2.64], R7 ;  /* 0x0000000702007986 */ /* 0x0007e2000c101124 */
[----:B------:R-:W-:Y:S05]  /*5740*/  BRA `(.L_x_10358) ;  /* 0x0000000c00e07947 */ /* 0x000fea0003800000 */
.L_x_10355:
        /* <DEDUP_REMOVED lines=9> */
.L_x_10360:
[----:B------:R-:W0:Y:S02]  /*57e0*/  F2I.F64.TRUNC R5, R4 ;  /* 0x0000000400057311 */ /* 0x000e24000030d100 */
[----:B0-----:R2:W-:Y:S01]  /*57f0*/  STG.E desc[UR36][R2.64], R5 ;  /* 0x0000000502007986 */ /* 0x0015e2000c101924 */
[----:B------:R-:W-:Y:S05]  /*5800*/  BRA `(.L_x_10358) ;  /* 0x0000000c00b07947 */ /* 0x000fea0003800000 */
.L_x_10359:
[----:B------:R-:W0:Y:S02]  /*5810*/  F2I.F64.TRUNC R5, R4 ;  /* 0x0000000400057311 */ /* 0x000e24000030d100 */
[----:B0-----:R0:W-:Y:S01]  /*5820*/  STG.E.U16 desc[UR36][R2.64], R5 ;  /* 0x0000000502007986 */ /* 0x0011e2000c101524 */
[----:B------:R-:W-:Y:S05]  /*5830*/  BRA `(.L_x_10358) ;  /* 0x0000000c00a47947 */ /* 0x000fea0003800000 */
.L_x_10354:
        /* <DEDUP_REMOVED lines=13> */
.L_x_10362:
        /* <DEDUP_REMOVED lines=8> */
.L_x_10361:
        /* <DEDUP_REMOVED lines=14> */
.L_x_10364:
        /* <DEDUP_REMOVED lines=9> */
.L_x_10363:
[----:B------:R0:W-:Y:S01]  /*5b00*/  STG.E.64 desc[UR36][R2.64], R4 ;  /* 0x0000000402007986 */ /* 0x0001e2000c101b24 */
[----:B------:R-:W-:Y:S05]  /*5b10*/  BRA `(.L_x_10358) ;  /* 0x0000000800ec7947 */ /* 0x000fea0003800000 */
.L_x_10353:
        /* <DEDUP_REMOVED lines=13> */
.L_x_10368:
        /* <DEDUP_REMOVED lines=22> */
.L_x_10371:
[----:B------:R-:W-:-:S04]  /*5d50*/  SHF.R.U32.HI R5, RZ, 0x18, R7 ;  /* 0x00000018ff057819 */ /* 0x000fc80000011607 */
[----:B------:R-:W-:-:S07]  /*5d60*/  LOP3.LUT R0, R0, 0x80, R5, 0xf8, !PT ;  /* 0x0000008000007812 */ /* 0x000fce00078ef805 */
.L_x_10370:
[----:B------:R-:W-:Y:S05]  /*5d70*/  BSYNC.RECONVERGENT B0 ;  /* 0x0000000000007941 */ /* 0x000fea0003800200 */
.L_x_10369:
[----:B------:R0:W-:Y:S01]  /*5d80*/  STG.E.U8 desc[UR36][R2.64], R0 ;  /* 0x0000000002007986 */ /* 0x0001e2000c101124 */
[----:B------:R-:W-:Y:S05]  /*5d90*/  BRA `(.L_x_10358) ;  /* 0x00000008004c7947 */ /* 0x000fea0003800000 */
.L_x_10367:
        /* <DEDUP_REMOVED lines=22> */
.L_x_10374:
[----:B------:R-:W-:-:S04]  /*5f00*/  SHF.R.U32.HI R5, RZ, 0x18, R7 ;  /* 0x00000018ff057819 */ /* 0x000fc80000011607 */
[----:B------:R-:W-:-:S07]  /*5f10*/  LOP3.LUT R0, R0, 0x80, R5, 0xf8, !PT ;  /* 0x0000008000007812 */ /* 0x000fce00078ef805 */
.L_x_10373:
[----:B------:R-:W-:Y:S05]  /*5f20*/  BSYNC.RECONVERGENT B0 ;  /* 0x0000000000007941 */ /* 0x000fea0003800200 */
.L_x_10372:
[----:B------:R0:W-:Y:S01]  /*5f30*/  STG.E.U8 desc[UR36][R2.64], R0 ;  /* 0x0000000002007986 */ /* 0x0001e2000c101124 */
[----:B------:R-:W-:Y:S05]  /*5f40*/  BRA `(.L_x_10358) ;  /* 0x0000000400e07947 */ /* 0x000fea0003800000 */
.L_x_10366:
        /* <DEDUP_REMOVED lines=26> */
.L_x_10376:
[----:B------:R-:W0:Y:S02]  /*60f0*/  F2I.U64.F64.TRUNC R4, R4 ;  /* 0x0000000400047311 */ /* 0x000e24000030d800 */
[----:B0-----:R0:W-:Y:S01]  /*6100*/  STG.E.64 desc[UR36][R2.64], R4 ;  /* 0x0000000402007986 */ /* 0x0011e2000c101b24 */
[----:B------:R-:W-:Y:S05]  /*6110*/  BRA `(.L_x_10358) ;  /* 0x00000004006c7947 */ /* 0x000fea0003800000 */
.L_x_10375:
[----:B------:R-:W0:Y:S02]  /*6120*/  F2I.U32.F64.TRUNC R5, R4 ;  /* 0x0000000400057311 */ /* 0x000e24000030d000 */
[----:B0-----:R0:W-:Y:S01]  /*6130*/  STG.E desc[UR36][R2.64], R5 ;  /* 0x0000000502007986 */ /* 0x0011e2000c101924 */
[----:B------:R-:W-:Y:S05]  /*6140*/  BRA `(.L_x_10358) ;  /* 0x0000000400607947 */ /* 0x000fea0003800000 */
.L_x_10365:
        /* <DEDUP_REMOVED lines=10> */
.L_x_10378:
[----:B------:R-:W-:-:S05]  /*61f0*/  CS2R R6, SRZ ;  /* 0x0000000000067805 */ /* 0x000fca000001ff00 */
[----:B------:R0:W-:Y:S01]  /*6200*/  STG.E.128 desc[UR36][R2.64], R4 ;  /* 0x0000000402007986 */ /* 0x0001e2000c101d24 */
[----:B------:R-:W-:Y:S05]  /*6210*/  BRA `(.L_x_10358) ;  /* 0x00000004002c7947 */ /* 0x000fea0003800000 */
.L_x_10377:
[----:B------:R-:W-:-:S09]  /*6220*/  UISETP.NE.AND UP0, UPT, UR4, 0xf, UPT ;  /* 0x0000000f0400788c */ /* 0x000fd2000bf05270 */
[----:B------:R-:W-:Y:S05]  /*6230*/  BRA.U !UP0, `(.L_x_10379) ;  /* 0x0000000508087547 */ /* 0x000fea000b800000 */
[----:B------:R-:W-:-:S09]  /*6240*/  UISETP.NE.AND UP0, UPT, UR4, 0x17, UPT ;  /* 0x000000170400788c */ /* 0x000fd2000bf05270 */
[----:B------:R-:W-:Y:S05]  /*6250*/  BRA.U !UP0, `(.L_x_10380) ;  /* 0x0000000108a07547 */ /* 0x000fea000b800000 */
[----:B------:R-:W-:-:S09]  /*6260*/  UISETP.NE.AND UP0, UPT, UR4, 0x18, UPT ;  /* 0x000000180400788c */ /* 0x000fd2000bf05270 */
[----:B------:R-:W-:Y:S05]  /*6270*/  BRA.U !UP0, `(.L_x_10381) ;  /* 0x0000000108447547 */ /* 0x000fea000b800000 */
.L_x_10357:
        /* <DEDUP_REMOVED lines=16> */
.L_x_10382:
[----:B------:R-:W-:Y:S05]  /*6380*/  BRA `(.L_x_10358) ;  /* 0x0000000000d07947 */ /* 0x000fea0003800000 */
.L_x_10381:
        /* <DEDUP_REMOVED lines=17> */
.L_x_10384:
[----:B------:R-:W-:Y:S05]  /*64a0*/  BSYNC.RECONVERGENT B0 ;  /* 0x0000000000007941 */ /* 0x000fea0003800200 */
.L_x_10383:
[----:B------:R-:W-:-:S05]  /*64b0*/  LOP3.LUT R7, R0, 0x80, R7, 0xf8, !PT ;  /* 0x0000008000077812 */ /* 0x000fca00078ef807 */
[----:B------:R0:W-:Y:S01]  /*64c0*/  STG.E.U8 desc[UR36][R2.64], R7 ;  /* 0x0000000702007986 */ /* 0x0001e2000c101124 */
[----:B------:R-:W-:Y:S05]  /*64d0*/  BRA `(.L_x_10358) ;  /* 0x00000000007c7947 */ /* 0x000fea0003800000 */
.L_x_10380:
        /* <DEDUP_REMOVED lines=16> */
.L_x_10386:
[----:B------:R-:W-:Y:S02]  /*65e0*/  ISETP.GT.U32.AND P0, PT, R6, 0x7f800000, PT ;  /* 0x7f8000000600780c */ /* 0x000fe40003f04070 */
[----:B------:R-:W-:-:S04]  /*65f0*/  MOV R0, 0x7f ;  /* 0x0000007f00007802 */ /* 0x000fc80000000f00 */
[----:B------:R-:W-:-:S07]  /*6600*/  SEL R0, R0, 0x7c, P0 ;  /* 0x0000007c00007807 */ /* 0x000fce0000000000 */
.L_x_10387:
[----:B------:R-:W-:Y:S05]  /*6610*/  BSYNC.RECONVERGENT B0 ;  /* 0x0000000000007941 */ /* 0x000fea0003800200 */
.L_x_10385:
[----:B------:R-:W-:-:S04]  /*6620*/  SHF.R.U32.HI R5, RZ, 0x18, R7 ;  /* 0x00000018ff057819 */ /* 0x000fc80000011607 */
[----:B------:R-:W-:-:S05]  /*6630*/  LOP3.LUT R5, R0, 0x80, R5, 0xf8, !PT ;  /* 0x0000008000057812 */ /* 0x000fca00078ef805 */
[----:B------:R0:W-:Y:S01]  /*6640*/  STG.E.U8 desc[UR36][R2.64], R5 ;  /* 0x0000000502007986 */ /* 0x0001e2000c101124 */
[----:B------:R-:W-:Y:S05]  /*6650*/  BRA `(.L_x_10358) ;  /* 0x00000000001c7947 */ /* 0x000fea0003800000 */
.L_x_10379:
[----:B------:R-:W-:Y:S01]  /*6660*/  UMOV UR4, 0xf0000000 ;  /* 0xf000000000047882 */ /* 0x000fe20000000000 */
[----:B------:R-:W-:Y:S01]  /*6670*/  UMOV UR5, 0x380fffff ;  /* 0x380fffff00057882 */ /* 0x000fe20000000000 */
[----:B------:R-:W0:Y:S01]  /*6680*/  F2F.F32.F64 R0, R4 ;  /* 0x0000000400007310 */ /* 0x000e220000301000 */
[----:B------:R-:W-:-:S14]  /*6690*/  DSETP.GEU.AND P0, PT, |R4|, UR4, PT ;  /* 0x0000000404007e2a */ /* 0x000fdc000bf0e200 */
[----:B0-----:R-:W-:-:S05]  /*66a0*/  @!P0 FMUL R0, R0, 1.175494350822287508e-38 ;  /* 0x0080000000008820 */ /* 0x001fca0000400000 */
[----:B------:R-:W-:-:S05]  /*66b0*/  F2FP.BF16.F32.PACK_AB R0, RZ, R0 ;  /* 0x00000000ff00723e */ /* 0x000fca00000010ff */
[----:B------:R0:W-:Y:S02]  /*66c0*/  STG.E.U16 desc[UR36][R2.64], R0 ;  /* 0x0000000002007986 */ /* 0x0001e4000c101524 */
.L_x_10358:
[----:B------:R-:W-:-:S07]  /*66d0*/  VIADD R17, R17, 0x80 ;  /* 0x0000008011117836 */ /* 0x000fce0000000000 */
.L_x_10323:
[----:B------:R-:W-:Y:S05]  /*66e0*/  BSYNC.RECONVERGENT B7 ;  /* 0x0000000000077941 */ /* 0x000fea0003800200 */
.L_x_10322:
        /* <DEDUP_REMOVED lines=307> */
.L_x_10390:
        /* <DEDUP_REMOVED lines=18> */
.L_x_10395:
[----:B------:R-:W2:Y:S02]  /*7b40*/  LDG.E.U8 R2, desc[UR36][R2.64] ;  /* 0x0000002402027981 */ /* 0x000ea4000c1e1100 */
[----:B--2---:R0:W1:Y:S01]  /*7b50*/  I2F.F64.U16 R4, R2 ;  /* 0x0000000200047312 */ /* 0x0040620000101800 */
[----:B------:R-:W-:Y:S05]  /*7b60*/  BRA `(.L_x_10397) ;  /* 0x0000000c00607947 */ /* 0x000fea0003800000 */
.L_x_10394:
        /* <DEDUP_REMOVED lines=9> */
.L_x_10399:
[----:B------:R-:W2:Y:S02]  /*7c00*/  LDG.E R2, desc[UR36][R2.64] ;  /* 0x0000002402027981 */ /* 0x000ea4000c1e1900 */
[----:B--2---:R3:W4:Y:S01]  /*7c10*/  I2F.F64 R4, R2 ;  /* 0x0000000200047312 */ /* 0x0047220000201c00 */
[----:B------:R-:W-:Y:S05]  /*7c20*/  BRA `(.L_x_10397) ;  /* 0x0000000c00307947 */ /* 0x000fea0003800000 */
.L_x_10398:
[----:B------:R-:W2:Y:S02]  /*7c30*/  LDG.E.U16 R2, desc[UR36][R2.64] ;  /* 0x0000002402027981 */ /* 0x000ea4000c1e1500 */
[----:B--2---:R0:W1:Y:S01]  /*7c40*/  I2F.F64.S16 R4, R2 ;  /* 0x0000000200047312 */ /* 0x0040620000101c00 */
[----:B------:R-:W-:Y:S05]  /*7c50*/  BRA `(.L_x_10397) ;  /* 0x0000000c00247947 */ /* 0x000fea0003800000 */
.L_x_10393:
        /* <DEDUP_REMOVED lines=10> */
.L_x_10401:
[----:B------:R-:W2:Y:S02]  /*7d00*/  LDG.E.U16 R0, desc[UR36][R2.64] ;  /* 0x0000002402007981 */ /* 0x000ea4000c1e1500 */
[----:B--2---:R-:W-:-:S05]  /*7d10*/  HADD2.F32 R0, -RZ, R0.H0_H0 ;  /* 0x20000000ff007230 */ /* 0x004fca0000004100 */
[----:B------:R-:W-:-:S04]  /*7d20*/  FMUL.FTZ R0, R0, 1 ;  /* 0x3f80000000007820 */ /* 0x000fc80000410000 */
[----:B------:R0:W1:Y:S01]  /*7d30*/  F2F.F64.F32 R4, R0 ;  /* 0x0000000000047310 */ /* 0x0000620000201800 */
[----:B------:R-:W-:Y:S05]  /*7d40*/  BRA `(.L_x_10397) ;  /* 0x0000000800e87947 */ /* 0x000fea0003800000 */
.L_x_10400:
        /* <DEDUP_REMOVED lines=10> */
.L_x_10403:
[----:B------:R-:W2:Y:S02]  /*7df0*/  LDG.E.U16 R2, desc[UR36][R2.64] ;  /* 0x0000002402027981 */ /* 0x000ea4000c1e1500 */
[----:B--2---:R-:W-:-:S05]  /*7e00*/  HADD2.F32 R0, -RZ, R2.H0_H0 ;  /* 0x20000002ff007230 */ /* 0x004fca0000004100 */
[----:B------:R-:W-:-:S04]  /*7e10*/  FMUL.FTZ R0, R0, 1 ;  /* 0x3f80000000007820 */ /* 0x000fc80000410000 */
[----:B------:R0:W1:Y:S01]  /*7e20*/  F2F.F64.F32 R4, R0 ;  /* 0x0000000000047310 */ /* 0x0000620000201800 */
[----:B------:R-:W-:Y:S05]  /*7e30*/  BRA `(.L_x_10397) ;  /* 0x0000000800ac7947 */ /* 0x000fea0003800000 */
.L_x_10402:
[----:B------:R0:W5:Y:S01]  /*7e40*/  LDG.E.64 R4, desc[UR36][R2.64] ;  /* 0x0000002402047981 */ /* 0x000162000c1e1b00 */
[----:B------:R-:W-:Y:S05]  /*7e50*/  BRA `(.L_x_10397) ;  /* 0x0000000800a47947 */ /* 0x000fea0003800000 */
.L_x_10392:
        /* <DEDUP_REMOVED lines=13> */
.L_x_10406:
[----:B------:R0:W5:Y:S01]  /*7f30*/  LDG.E.64 R4, desc[UR36][R2.64] ;  /* 0x0000002402047981 */ /* 0x000162000c1e1b00 */
[----:B------:R-:W-:Y:S05]  /*7f40*/  BRA `(.L_x_10397) ;  /* 0x0000000800687947 */ /* 0x000fea0003800000 */
.L_x_10405:
        /* <DEDUP_REMOVED lines=27> */
.L_x_10408:
        /* <DEDUP_REMOVED lines=14> */
.L_x_10407:
[----:B------:R-:W2:Y:S02]  /*81e0*/  LDG.E.U16 R0, desc[UR36][R2.64] ;  /* 0x0000002402007981 */ /* 0x000ea4000c1e1500 */
[----:B--2---:R-:W-:-:S04]  /*81f0*/  IMAD.U32 R0, R0, 0x10000, RZ ;  /* 0x0001000000007824 */ /* 0x004fc800078e00ff */
[----:B------:R-:W-:-:S04]  /*8200*/  FMUL.FTZ R0, R0, 1 ;  /* 0x3f80000000007820 */ /* 0x000fc80000410000 */
[----:B------:R0:W1:Y:S01]  /*8210*/  F2F.F64.F32 R4, R0 ;  /* 0x0000000000047310 */ /* 0x0000620000201800 */
[----:B------:R-:W-:Y:S05]  /*8220*/  BRA `(.L_x_10397) ;  /* 0x0000000400b07947 */ /* 0x000fea0003800000 */
.L_x_10404:
        /* <DEDUP_REMOVED lines=11> */
.L_x_10411:
        /* <DEDUP_REMOVED lines=21> */
.L_x_10413:
[----:B------:R-:W-:Y:S05]  /*8430*/  BSYNC.RECONVERGENT B0 ;  /* 0x0000000000007941 */ /* 0x000fea0003800200 */
.L_x_10412:
[----:B------:R-:W-:Y:S02]  /*8440*/  SHF.L.U32 R0, R0, 0x14, RZ ;  /* 0x0000001400007819 */ /* 0x000fe400000006ff */
[----:B------:R-:W-:-:S04]  /*8450*/  LEA R2, R2, 0x3b800000, 0x17 ;  /* 0x3b80000002027811 */ /* 0x000fc800078eb8ff */
[----:B------:R-:W-:-:S05]  /*8460*/  LOP3.LUT R0, R2, R0, R7, 0xfe, !PT ;  /* 0x0000000002007212 */ /* 0x000fca00078efe07 */
[----:B------:R-:W-:-:S04]  /*8470*/  FMUL.FTZ R0, R0, 1 ;  /* 0x3f80000000007820 */ /* 0x000fc80000410000 */
[----:B------:R0:W1:Y:S01]  /*8480*/  F2F.F64.F32 R4, R0 ;  /* 0x0000000000047310 */ /* 0x0000620000201800 */
[----:B------:R-:W-:Y:S05]  /*8490*/  BRA `(.L_x_10397) ;  /* 0x0000000400147947 */ /* 0x000fea0003800000 */
.L_x_10410:
        /* <DEDUP_REMOVED lines=21> */
.L_x_10415:
[----:B------:R-:W-:Y:S05]  /*85f0*/  BSYNC.RECONVERGENT B0 ;  /* 0x0000000000007941 */ /* 0x000fea0003800200 */
.L_x_10414:
[----:B------:R-:W-:Y:S01]  /*8600*/  IMAD.SHL.U32 R0, R0, 0x200000, RZ ;  /* 0x0020000000007824 */ /* 0x000fe200078e00ff */
[----:B------:R-:W-:-:S04]  /*8610*/  LEA R2, R2, 0x37800000, 0x17 ;  /* 0x3780000002027811 */ /* 0x000fc800078eb8ff */
[----:B------:R-:W-:-:S05]  /*8620*/  LOP3.LUT R0, R2, R0, R7, 0xfe, !PT ;  /* 0x0000000002007212 */ /* 0x000fca00078efe07 */
[----:B------:R-:W-:-:S04]  /*8630*/  FMUL.FTZ R0, R0, 1 ;  /* 0x3f80000000007820 */ /* 0x000fc80000410000 */
[----:B------:R0:W1:Y:S01]  /*8640*/  F2F.F64.F32 R4, R0 ;  /* 0x0000000000047310 */ /* 0x0000620000201800 */
[----:B------:R-:W-:Y:S05]  /*8650*/  BRA `(.L_x_10397) ;  /* 0x0000000000a47947 */ /* 0x000fea0003800000 */
.L_x_10409:
        /* <DEDUP_REMOVED lines=18> */
.L_x_10396:
        /* <DEDUP_REMOVED lines=16> */
.L_x_10418:
[----:B------:R-:W-:Y:S01]  /*8880*/  CS2R R4, SRZ ;  /* 0x0000000000047805 */ /* 0x000fe2000001ff00 */
[----:B------:R-:W-:Y:S06]  /*8890*/  BRA `(.L_x_10397) ;  /* 0x0000000000147947 */ /* 0x000fec0003800000 */
.L_x_10417:
[----:B------:R-:W2:Y:S02]  /*88a0*/  LDG.E.64 R4, desc[UR36][R2.64] ;  /* 0x0000002402047981 */ /* 0x000ea4000c1e1b00 */
[----:B--2---:R-:W0:Y:S01]  /*88b0*/  I2F.F64.U64 R4, R4 ;  /* 0x0000000400047312 */ /* 0x004e220000301800 */
[----:B------:R-:W-:Y:S05]  /*88c0*/  BRA `(.L_x_10397) ;  /* 0x0000000000087947 */ /* 0x000fea0003800000 */
.L_x_10416:
[----:B------:R-:W2:Y:S02]  /*88d0*/  LDG.E R2, desc[UR36][R2.64] ;  /* 0x0000002402027981 */ /* 0x000ea4000c1e1900 */
[----:B--2---:R0:W1:Y:S02]  /*88e0*/  I2F.F64.U32 R4, R2 ;  /* 0x0000000200047312 */ /* 0x0040640000201800 */
.L_x_10397:
[----:B------:R-:W-:Y:S05]  /*88f0*/  BSYNC.RECONVERGENT B6 ;  /* 0x0000000000067941 */ /* 0x000fea0003800200 */
.L_x_10391:
[----:B------:R-:W3:Y:S01]  /*8900*/  LDCU.64 UR6, c[0x0][0x580] ;  /* 0x0000b000ff0677ac */ /* 0x000ee20008000a00 */
[----:B012-45:R-:W-:Y:S01]  /*8910*/  DMUL R4, R4, R4 ;  /* 0x0000000404047228 */ /* 0x037fe20000000000 */
[----:B------:R-:W-:-:S04]  /*8920*/  UPRMT UR4, UR41, 0x9910, URZ ;  /* 0x0000991029047896 */ /* 0x000fc800080000ff */
[----:B------:R-:W-:Y:S01]  /*8930*/  UISETP.GT.AND UP0, UPT, UR4, 0x9, UPT ;  /* 0x000000090400788c */ /* 0x000fe2000bf04270 */
[----:B---3--:R-:W-:-:S04]  /*8940*/  IADD3 R2, P0, PT, R16, UR6, RZ ;  /* 0x0000000610027c10 */ /* 0x008fc8000ff1e0ff */
        /* <DEDUP_REMOVED lines=13> */
.L_x_10422:
[----:B------:R-:W0:Y:S02]  /*8a20*/  F2I.S64.F64.TRUNC R4, R4 ;  /* 0x0000000400047311 */ /* 0x000e24000030d900 */
[----:B0-----:R-:W-:-:S05]  /*8a30*/  IMAD.MOV.U32 R7, RZ, RZ, R4 ;  /* 0x000000ffff077224 */ /* 0x001fca00078e0004 */
[----:B------:R0:W-:Y:S01]  /*8a40*/  STG.E.U8 desc[UR36][R2.64], R7 ;  /* 0x0000000702007986 */ /* 0x0001e2000c101124 */
[----:B------:R-:W-:Y:S05]  /*8a50*/  BRA `(.L_x_10424) ;  /* 0x0000000c00e07947 */ /* 0x000fea0003800000 */
.L_x_10421:
        /* <DEDUP_REMOVED lines=9> */
.L_x_10426:
[----:B------:R-:W0:Y:S02]  /*8af0*/  F2I.F64.TRUNC R5, R4 ;  /* 0x0000000400057311 */ /* 0x000e24000030d100 */
[----:B0-----:R0:W-:Y:S01]  /*8b00*/  STG.E desc[UR36][R2.64], R5 ;  /* 0x0000000502007986 */ /* 0x0011e2000c101924 */
[----:B------:R-:W-:Y:S05]  /*8b10*/  BRA `(.L_x_10424) ;  /* 0x0000000c00b07947 */ /* 0x000fea0003800000 */
.L_x_10425:
[----:B------:R-:W0:Y:S02]  /*8b20*/  F2I.F64.TRUNC R5, R4 ;  /* 0x0000000400057311 */ /* 0x000e24000030d100 */
[----:B0-----:R0:W-:Y:S01]  /*8b30*/  STG.E.U16 desc[UR36][R2.64], R5 ;  /* 0x0000000502007986 */ /* 0x0011e2000c101524 */
[----:B------:R-:W-:Y:S05]  /*8b40*/  BRA `(.L_x_10424) ;  /* 0x0000000c00a47947 */ /* 0x000fea0003800000 */
.L_x_10420:
        /* <DEDUP_REMOVED lines=13> */
.L_x_10428:
        /* <DEDUP_REMOVED lines=8> */
.L_x_10427:
        /* <DEDUP_REMOVED lines=14> */
.L_x_10430:
        /* <DEDUP_REMOVED lines=9> */
.L_x_10429:
[----:B------:R0:W-:Y:S01]  /*8e10*/  STG.E.64 desc[UR36][R2.64], R4 ;  /* 0x0000000402007986 */ /* 0x0001e2000c101b24 */
[----:B------:R-:W-:Y:S05]  /*8e20*/  BRA `(.L_x_10424) ;  /* 0x0000000800ec7947 */ /* 0x000fea0003800000 */
.L_x_10419:
        /* <DEDUP_REMOVED lines=13> */
.L_x_10434:
        /* <DEDUP_REMOVED lines=22> */
.L_x_10437:
[----:B------:R-:W-:-:S04]  /*9060*/  SHF.R.U32.HI R5, RZ, 0x18, R7 ;  /* 0x00000018ff057819 */ /* 0x000fc80000011607 */
[----:B------:R-:W-:-:S07]  /*9070*/  LOP3.LUT R0, R0, 0x80, R5, 0xf8, !PT ;  /* 0x0000008000007812 */ /* 0x000fce00078ef805 */
.L_x_10436:
[----:B------:R-:W-:Y:S05]  /*9080*/  BSYNC.RECONVERGENT B0 ;  /* 0x0000000000007941 */ /* 0x000fea0003800200 */
.L_x_10435:
[----:B------:R3:W-:Y:S01]  /*9090*/  STG.E.U8 desc[UR36][R2.64], R0 ;  /* 0x0000000002007986 */ /* 0x0007e2000c101124 */
[----:B------:R-:W-:Y:S05]  /*90a0*/  BRA `(.L_x_10424) ;  /* 0x00000008004c7947 */ /* 0x000fea0003800000 */
.L_x_10433:
        /* <DEDUP_REMOVED lines=22> */
.L_x_10440:
[----:B------:R-:W-:-:S04]  /*9210*/  SHF.R.U32.HI R5, RZ, 0x18, R7 ;  /* 0x00000018ff057819 */ /* 0x000fc80000011607 */
[----:B------:R-:W-:-:S07]  /*9220*/  LOP3.LUT R0, R0, 0x80, R5, 0xf8, !PT ;  /* 0x0000008000007812 */ /* 0x000fce00078ef805 */
.L_x_10439:
[----:B------:R-:W-:Y:S05]  /*9230*/  BSYNC.RECONVERGENT B0 ;  /* 0x0000000000007941 */ /* 0x000fea0003800200 */
.L_x_10438:
[----:B------:R0:W-:Y:S01]  /*9240*/  STG.E.U8 desc[UR36][R2.64], R0 ;  /* 0x0000000002007986 */ /* 0x0001e2000c101124 */
[----:B------:R-:W-:Y:S05]  /*9250*/  BRA `(.L_x_10424) ;  /* 0x0000000400e07947 */ /* 0x000fea0003800000 */
.L_x_10432:
        /* <DEDUP_REMOVED lines=26> */
.L_x_10442:
[----:B------:R-:W0:Y:S02]  /*9400*/  F2I.U64.F64.TRUNC R4, R4 ;  /* 0x0000000400047311 */ /* 0x000e24000030d800 */
[----:B0-----:R1:W-:Y:S01]  /*9410*/  STG.E.64 desc[UR36][R2.64], R4 ;  /* 0x0000000402007986 */ /* 0x0013e2000c101b24 */
[----:B------:R-:W-:Y:S05]  /*9420*/  BRA `(.L_x_10424) ;  /* 0x00000004006c7947 */ /* 0x000fea0003800000 */
.L_x_10441:
[----:B------:R-:W0:Y:S02]  /*9430*/  F2I.U32.F64.TRUNC R5, R4 ;  /* 0x0000000400057311 */ /* 0x000e24000030d000 */
[----:B0-----:R0:W-:Y:S01]  /*9440*/  STG.E desc[UR36][R2.64], R5 ;  /* 0x0000000502007986 */ /* 0x0011e2000c101924 */
[----:B------:R-:W-:Y:S05]  /*9450*/  BRA `(.L_x_10424) ;  /* 0x0000000400607947 */ /* 0x000fea0003800000 */
.L_x_10431:
        /* <DEDUP_REMOVED lines=10> */
.L_x_10444:
[----:B------:R-:W-:-:S05]  /*9500*/  CS2R R6, SRZ ;  /* 0x0000000000067805 */ /* 0x000fca000001ff00 */
[----:B------:R0:W-:Y:S01]  /*9510*/  STG.E.128 desc[UR36][R2.64], R4 ;  /* 0x0000000402007986 */ /* 0x0001e2000c101d24 */
[----:B------:R-:W-:Y:S05]  /*9520*/  BRA `(.L_x_10424) ;  /* 0x00000004002c7947 */ /* 0x000fea0003800000 */
.L_x_10443:
[----:B------:R-:W-:-:S09]  /*9530*/  UISETP.NE.AND UP0, UPT, UR4, 0xf, UPT ;  /* 0x0000000f0400788c */ /* 0x000fd2000bf05270 */
[----:B------:R-:W-:Y:S05]  /*9540*/  BRA.U !UP0, `(.L_x_10445) ;  /* 0x0000000508087547 */ /* 0x000fea000b800000 */
[----:B------:R-:W-:-:S09]  /*9550*/  UISETP.NE.AND UP0, UPT, UR4, 0x17, UPT ;  /* 0x000000170400788c */ /* 0x000fd2000bf05270 */
[----:B------:R-:W-:Y:S05]  /*9560*/  BRA.U !UP0, `(.L_x_10446) ;  /* 0x0000000108a07547 */ /* 0x000fea000b800000 */
[----:B------:R-:W-:-:S09]  /*9570*/  UISETP.NE.AND UP0, UPT, UR4, 0x18, UPT ;  /* 0x000000180400788c */ /* 0x000fd2000bf05270 */
[----:B------:R-:W-:Y:S05]  /*9580*/  BRA.U !UP0, `(.L_x_10447) ;  /* 0x0000000108447547 */ /* 0x000fea000b800000 */
.L_x_10423:
        /* <DEDUP_REMOVED lines=16> */
.L_x_10448:
[----:B------:R-:W-:Y:S05]  /*9690*/  BRA `(.L_x_10424) ;  /* 0x0000000000d07947 */ /* 0x000fea0003800000 */
.L_x_10447:
        /* <DEDUP_REMOVED lines=17> */
.L_x_10450:
[----:B------:R-:W-:Y:S05]  /*97b0*/  BSYNC.RECONVERGENT B0 ;  /* 0x0000000000007941 */ /* 0x000fea0003800200 */
.L_x_10449:
[----:B------:R-:W-:-:S05]  /*97c0*/  LOP3.LUT R7, R0, 0x80, R7, 0xf8, !PT ;  /* 0x0000008000077812 */ /* 0x000fca00078ef807 */
[----:B------:R0:W-:Y:S01]  /*97d0*/  STG.E.U8 desc[UR36][R2.64], R7 ;  /* 0x0000000702007986 */ /* 0x0001e2000c101124 */
[----:B------:R-:W-:Y:S05]  /*97e0*/  BRA `(.L_x_10424) ;  /* 0x00000000007c7947 */ /* 0x000fea0003800000 */
.L_x_10446:
        /* <DEDUP_REMOVED lines=16> */
.L_x_10452:
[----:B------:R-:W-:Y:S01]  /*98f0*/  IMAD.MOV.U32 R0, RZ, RZ, 0x7f ;  /* 0x0000007fff007424 */ /* 0x000fe200078e00ff */
[----:B------:R-:W-:-:S04]  /*9900*/  ISETP.GT.U32.AND P0, PT, R6, 0x7f800000, PT ;  /* 0x7f8000000600780c */ /* 0x000fc80003f04070 */
[----:B------:R-:W-:-:S09]  /*9910*/  SEL R0, R0, 0x7c, P0 ;  /* 0x0000007c00007807 */ /* 0x000fd20000000000 */
.L_x_10453:
[----:B------:R-:W-:Y:S05]  /*9920*/  BSYNC.RECONVERGENT B0 ;  /* 0x0000000000007941 */ /* 0x000fea0003800200 */
.L_x_10451:
[----:B------:R-:W-:-:S04]  /*9930*/  SHF.R.U32.HI R5, RZ, 0x18, R7 ;  /* 0x00000018ff057819 */ /* 0x000fc80000011607 */
[----:B------:R-:W-:-:S05]  /*9940*/  LOP3.LUT R5, R0, 0x80, R5, 0xf8, !PT ;  /* 0x0000008000057812 */ /* 0x000fca00078ef805 */
[----:B------:R0:W-:Y:S01]  /*9950*/  STG.E.U8 desc[UR36][R2.64], R5 ;  /* 0x0000000502007986 */ /* 0x0001e2000c101124 */
[----:B------:R-:W-:Y:S05]  /*9960*/  BRA `(.L_x_10424) ;  /* 0x00000000001c7947 */ /* 0x000fea0003800000 */
.L_x_10445:
[----:B------:R-:W-:Y:S01]  /*9970*/  UMOV UR4, 0xf0000000 ;  /* 0xf000000000047882 */ /* 0x000fe20000000000 */
[----:B------:R-:W-:Y:S01]  /*9980*/  UMOV UR5, 0x380fffff ;  /* 0x380fffff00057882 */ /* 0x000fe20000000000 */
[----:B------:R-:W0:Y:S01]  /*9990*/  F2F.F32.F64 R0, R4 ;  /* 0x0000000400007310 */ /* 0x000e220000301000 */
[----:B------:R-:W-:-:S14]  /*99a0*/  DSETP.GEU.AND P0, PT, |R4|, UR4, PT ;  /* 0x0000000404007e2a */ /* 0x000fdc000bf0e200 */
[----:B0-----:R-:W-:-:S05]  /*99b0*/  @!P0 FMUL R0, R0, 1.175494350822287508e-38 ;  /* 0x0080000000008820 */ /* 0x001fca0000400000 */
[----:B------:R-:W-:-:S05]  /*99c0*/  F2FP.BF16.F32.PACK_AB R0, RZ, R0 ;  /* 0x00000000ff00723e */ /* 0x000fca00000010ff */
[----:B------:R0:W-:Y:S02]  /*99d0*/  STG.E.U16 desc[UR36][R2.64], R0 ;  /* 0x0000000002007986 */ /* 0x0001e4000c101524 */
.L_x_10424:
[----:B------:R-:W-:-:S07]  /*99e0*/  IADD3 R17, PT, PT, R17, 0x80, RZ ;  /* 0x0000008011117810 */ /* 0x000fce0007ffe0ff */
.L_x_10389:
[----:B------:R-:W-:Y:S05]  /*99f0*/  BSYNC.RECONVERGENT B7 ;  /* 0x0000000000077941 */ /* 0x000fea0003800200 */
.L_x_10388:
        /* <DEDUP_REMOVED lines=306> */
.L_x_10454:
        /* <DEDUP_REMOVED lines=20> */
.L_x_10459:
[----:B------:R-:W2:Y:S02]  /*ae60*/  LDG.E.U8 R2, desc[UR36][R2.64] ;  /* 0x0000002402027981 */ /* 0x000ea4000c1e1100 */
[----:B--2---:R0:W1:Y:S01]  /*ae70*/  I2F.F64.U16 R4, R2 ;  /* 0x0000000200047312 */ /* 0x0040620000101800 */
[----:B------:R-:W-:Y:S05]  /*ae80*/  BRA `(.L_x_10461) ;  /* 0x0000000c00607947 */ /* 0x000fea0003800000 */
.L_x_10458:
        /* <DEDUP_REMOVED lines=9> */
.L_x_10463:
[----:B------:R-:W2:Y:S02]  /*af20*/  LDG.E R2, desc[UR36][R2.64] ;  /* 0x0000002402027981 */ /* 0x000ea4000c1e1900 */
[----:B--2---:R3:W4:Y:S01]  /*af30*/  I2F.F64 R4, R2 ;  /* 0x0000000200047312 */ /* 0x0047220000201c00 */
[----:B------:R-:W-:Y:S05]  /*af40*/  BRA `(.L_x_10461) ;  /* 0x0000000c00307947 */ /* 0x000fea0003800000 */
.L_x_10462:
[----:B------:R-:W2:Y:S02]  /*af50*/  LDG.E.U16 R2, desc[UR36][R2.64] ;  /* 0x0000002402027981 */ /* 0x000ea4000c1e1500 */
[----:B--2---:R0:W1:Y:S01]  /*af60*/  I2F.F64.S16 R4, R2 ;  /* 0x0000000200047312 */ /* 0x0040620000101c00 */
[----:B------:R-:W-:Y:S05]  /*af70*/  BRA `(.L_x_10461) ;  /* 0x0000000c00247947 */ /* 0x000fea0003800000 */
.L_x_10457:
        /* <DEDUP_REMOVED lines=10> */
.L_x_10465:
[----:B------:R-:W2:Y:S02]  /*b020*/  LDG.E.U16 R0, desc[UR36][R2.64] ;  /* 0x0000002402007981 */ /* 0x000ea4000c1e1500 */
[----:B--2---:R-:W-:-:S05]  /*b030*/  HADD2.F32 R0, -RZ, R0.H0_H0 ;  /* 0x20000000ff007230 */ /* 0x004fca0000004100 */
[----:B------:R-:W-:-:S04]  /*b040*/  FMUL.FTZ R0, R0, 1 ;  /* 0x3f80000000007820 */ /* 0x000fc80000410000 */
[----:B------:R0:W1:Y:S01]  /*b050*/  F2F.F64.F32 R4, R0 ;  /* 0x0000000000047310 */ /* 0x0000620000201800 */
[----:B------:R-:W-:Y:S05]  /*b060*/  BRA `(.L_x_10461) ;  /* 0x0000000800e87947 */ /* 0x000fea0003800000 */
.L_x_10464:
        /* <DEDUP_REMOVED lines=10> */
.L_x_10467:
[----:B------:R-:W2:Y:S02]  /*b110*/  LDG.E.U16 R2, desc[UR36][R2.64] ;  /* 0x0000002402027981 */ /* 0x000ea4000c1e1500 */
[----:B--2---:R-:W-:-:S05]  /*b120*/  HADD2.F32 R0, -RZ, R2.H0_H0 ;  /* 0x20000002ff007230 */ /* 0x004fca0000004100 */
[----:B------:R-:W-:-:S04]  /*b130*/  FMUL.FTZ R0, R0, 1 ;  /* 0x3f80000000007820 */ /* 0x000fc80000410000 */
[----:B------:R0:W1:Y:S01]  /*b140*/  F2F.F64.F32 R4, R0 ;  /* 0x0000000000047310 */ /* 0x0000620000201800 */
[----:B------:R-:W-:Y:S05]  /*b150*/  BRA `(.L_x_10461) ;  /* 0x0000000800ac7947 */ /* 0x000fea0003800000 */
.L_x_10466:
[----:B------:R0:W5:Y:S01]  /*b160*/  LDG.E.64 R4, desc[UR36][R2.64] ;  /* 0x0000002402047981 */ /* 0x000162000c1e1b00 */
[----:B------:R-:W-:Y:S05]  /*b170*/  BRA `(.L_x_10461) ;  /* 0x0000000800a47947 */ /* 0x000fea0003800000 */
.L_x_10456:
        /* <DEDUP_REMOVED lines=13> */
.L_x_10470:
[----:B------:R0:W5:Y:S01]  /*b250*/  LDG.E.64 R4, desc[UR36][R2.64] ;  /* 0x0000002402047981 */ /* 0x000162000c1e1b00 */
[----:B------:R-:W-:Y:S05]  /*b260*/  BRA `(.L_x_10461) ;  /* 0x0000000800687947 */ /* 0x000fea0003800000 */
.L_x_10469:
        /* <DEDUP_REMOVED lines=27> */
.L_x_10472:
        /* <DEDUP_REMOVED lines=14> */
.L_x_10471:
[----:B------:R-:W2:Y:S02]  /*b500*/  LDG.E.U16 R0, desc[UR36][R2.64] ;  /* 0x0000002402007981 */ /* 0x000ea4000c1e1500 */
[----:B--2---:R-:W-:-:S04]  /*b510*/  IMAD.U32 R0, R0, 0x10000, RZ ;  /* 0x0001000000007824 */ /* 0x004fc800078e00ff */
[----:B------:R-:W-:-:S04]  /*b520*/  FMUL.FTZ R0, R0, 1 ;  /* 0x3f80000000007820 */ /* 0x000fc80000410000 */
[----:B------:R0:W1:Y:S01]  /*b530*/  F2F.F64.F32 R4, R0 ;  /* 0x0000000000047310 */ /* 0x0000620000201800 */
[----:B------:R-:W-:Y:S05]  /*b540*/  BRA `(.L_x_10461) ;  /* 0x0000000400b07947 */ /* 0x000fea0003800000 */
.L_x_10468:
        /* <DEDUP_REMOVED lines=11> */
.L_x_10475:
        /* <DEDUP_REMOVED lines=21> */
.L_x_10477:
[----:B------:R-:W-:Y:S05]  /*b750*/  BSYNC.RECONVERGENT B0 ;  /* 0x0000000000007941 */ /* 0x000fea0003800200 */
.L_x_10476:
[----:B------:R-:W-:Y:S02]  /*b760*/  SHF.L.U32 R0, R0, 0x14, RZ ;  /* 0x0000001400007819 */ /* 0x000fe400000006ff */
[----:B------:R-:W-:-:S04]  /*b770*/  LEA R2, R2, 0x3b800000, 0x17 ;  /* 0x3b80000002027811 */ /* 0x000fc800078eb8ff */
[----:B------:R-:W-:-:S05]  /*b780*/  LOP3.LUT R0, R2, R0, R7, 0xfe, !PT ;  /* 0x0000000002007212 */ /* 0x000fca00078efe07 */
[----:B------:R-:W-:-:S04]  /*b790*/  FMUL.FTZ R0, R0, 1 ;  /* 0x3f80000000007820 */ /* 0x000fc80000410000 */
[----:B------:R0:W1:Y:S01]  /*b7a0*/  F2F.F64.F32 R4, R0 ;  /* 0x0000000000047310 */ /* 0x0000620000201800 */
[----:B------:R-:W-:Y:S05]  /*b7b0*/  BRA `(.L_x_10461) ;  /* 0x0000000400147947 */ /* 0x000fea0003800000 */
.L_x_10474:
        /* <DEDUP_REMOVED lines=21> */
.L_x_10479:
[----:B------:R-:W-:Y:S05]  /*b910*/  BSYNC.RECONVERGENT B0 ;  /* 0x0000000000007941 */ /* 0x000fea0003800200 */
.L_x_10478:
[----:B------:R-:W-:Y:S01]  /*b920*/  IMAD.SHL.U32 R0, R0, 0x200000, RZ ;  /* 0x0020000000007824 */ /* 0x000fe200078e00ff */
[----:B------:R-:W-:-:S04]  /*b930*/  LEA R2, R2, 0x37800000, 0x17 ;  /* 0x3780000002027811 */ /* 0x000fc800078eb8ff */
[----:B------:R-:W-:-:S05]  /*b940*/  LOP3.LUT R0, R2, R0, R7, 0xfe, !PT ;  /* 0x0000000002007212 */ /* 0x000fca00078efe07 */
[----:B------:R-:W-:-:S04]  /*b950*/  FMUL.FTZ R0, R0, 1 ;  /* 0x3f80000000007820 */ /* 0x000fc80000410000 */
[----:B------:R0:W1:Y:S01]  /*b960*/  F2F.F64.F32 R4, R0 ;  /* 0x0000000000047310 */ /* 0x0000620000201800 */
[----:B------:R-:W-:Y:S05]  /*b970*/  BRA `(.L_x_10461) ;  /* 0x0000000000a47947 */ /* 0x000fea0003800000 */
.L_x_10473:
        /* <DEDUP_REMOVED lines=18> */
.L_x_10460:
        /* <DEDUP_REMOVED lines=16> */
.L_x_10482:
[----:B------:R-:W-:Y:S01]  /*bba0*/  CS2R R4, SRZ ;  /* 0x0000000000047805 */ /* 0x000fe2000001ff00 */
[----:B------:R-:W-:Y:S06]  /*bbb0*/  BRA `(.L_x_10461) ;  /* 0x0000000000147947 */ /* 0x000fec0003800000 */
.L_x_10481:
[----:B------:R-:W2:Y:S02]  /*bbc0*/  LDG.E.64 R4, desc[UR36][R2.64] ;  /* 0x0000002402047981 */ /* 0x000ea4000c1e1b00 */
[----:B--2---:R-:W0:Y:S01]  /*bbd0*/  I2F.F64.U64 R4, R4 ;  /* 0x0000000400047312 */ /* 0x004e220000301800 */
[----:B------:R-:W-:Y:S05]  /*bbe0*/  BRA `(.L_x_10461) ;  /* 0x0000000000087947 */ /* 0x000fea0003800000 */
.L_x_10480:
[----:B------:R-:W2:Y:S02]  /*bbf0*/  LDG.E R2, desc[UR36][R2.64] ;  /* 0x0000002402027981 */ /* 0x000ea4000c1e1900 */
[----:B--2---:R0:W1:Y:S02]  /*bc00*/  I2F.F64.U32 R4, R2 ;  /* 0x0000000200047312 */ /* 0x0040640000201800 */
.L_x_10461:
[----:B------:R-:W-:Y:S05]  /*bc10*/  BSYNC.RECONVERGENT B6 ;  /* 0x0000000000067941 */ /* 0x000fea0003800200 */
.L_x_10455:
[----:B------:R-:W-:Y:S01]  /*bc20*/  UPRMT UR4, UR41, 0x9910, URZ ;  /* 0x0000991029047896 */ /* 0x000fe200080000ff */
[----:B012-45:R-:W-:-:S03]  /*bc30*/  DMUL R4, R4, R4 ;  /* 0x0000000404047228 */ /* 0x037fc60000000000 */
        /* <DEDUP_REMOVED lines=13> */
.L_x_10486:
[----:B------:R-:W0:Y:S02]  /*bd10*/  F2I.S64.F64.TRUNC R4, R4 ;  /* 0x0000000400047311 */ /* 0x000e24000030d900 */
[----:B0-----:R-:W-:-:S05]  /*bd20*/  MOV R3, R4 ;  /* 0x0000000400037202 */ /* 0x001fca0000000f00 */
[----:B------:R-:W-:Y:S01]  /*bd30*/  STG.E.U8 desc[UR36][R16.64], R3 ;  /* 0x0000000310007986 */ /* 0x000fe2000c101124 */
[----:B------:R-:W-:Y:S05]  /*bd40*/  EXIT ;  /* 0x000000000000794d */ /* 0x000fea0003800000 */
.L_x_10485:
        /* <DEDUP_REMOVED lines=9> */
.L_x_10489:
[----:B------:R-:W0:Y:S02]  /*bde0*/  F2I.F64.TRUNC R5, R4 ;  /* 0x0000000400057311 */ /* 0x000e24000030d100 */
[----:B0-----:R-:W-:Y:S01]  /*bdf0*/  STG.E desc[UR36][R16.64], R5 ;  /* 0x0000000510007986 */ /* 0x001fe2000c101924 */
[----:B------:R-:W-:Y:S05]  /*be00*/  EXIT ;  /* 0x000000000000794d */ /* 0x000fea0003800000 */
.L_x_10488:
[----:B------:R-:W0:Y:S02]  /*be10*/  F2I.F64.TRUNC R5, R4 ;  /* 0x0000000400057311 */ /* 0x000e24000030d100 */
[----:B0-----:R-:W-:Y:S01]  /*be20*/  STG.E.U16 desc[UR36][R16.64], R5 ;  /* 0x0000000510007986 */ /* 0x001fe2000c101524 */
[----:B------:R-:W-:Y:S05]  /*be30*/  EXIT ;  /* 0x000000000000794d */ /* 0x000fea0003800000 */
.L_x_10484:
        /* <DEDUP_REMOVED lines=13> */
.L_x_10491:
        /* <DEDUP_REMOVED lines=8> */
.L_x_10490:
        /* <DEDUP_REMOVED lines=8> */
[----:B---3--:R-:W0:Y:S01]  /*c010*/  F2F.F32.F64 R2, R4 ;  /* 0x0000000400027310 */ /* 0x008e220000301000 */
[----:B------:R-:W-:Y:S01]  /*c020*/  DSETP.GEU.AND P0, PT, |R4|, UR4, PT ;  /* 0x0000000404007e2a */ /* 0x000fe2000bf0e200 */
[----:B------:R-:W-:-:S13]  /*c030*/  IMAD.MOV.U32 R3, RZ, RZ, RZ ;  /* 0x000000ffff037224 */ /* 0x000fda00078e00ff */
[----:B0-----:R-:W-:-:S05]  /*c040*/  @!P0 FMUL R2, R2, 1.175494350822287508e-38 ;  /* 0x0080000002028820 */ /* 0x001fca0000400000 */
[----:B------:R-:W-:Y:S01]  /*c050*/  STG.E.64 desc[UR36][R16.64], R2 ;  /* 0x0000000210007986 */ /* 0x000fe2000c101b24 */
[----:B------:R-:W-:Y:S05]  /*c060*/  EXIT ;  /* 0x000000000000794d */ /* 0x000fea0003800000 */
.L_x_10493:
        /* <DEDUP_REMOVED lines=9> */
.L_x_10492:
[----:B------:R-:W-:Y:S01]  /*c100*/  STG.E.64 desc[UR36][R16.64], R4 ;  /* 0x0000000410007986 */ /* 0x000fe2000c101b24 */
[----:B------:R-:W-:Y:S05]  /*c110*/  EXIT ;  /* 0x000000000000794d */ /* 0x000fea0003800000 */
.L_x_10483:
        /* <DEDUP_REMOVED lines=13> */
.L_x_10497:
[----:B------:R-:W-:Y:S01]  /*c1f0*/  UMOV UR4, 0xf0000000 ;  /* 0xf000000000047882 */ /* 0x000fe20000000000 */
[----:B------:R-:W-:Y:S01]  /*c200*/  UMOV UR5, 0x380fffff ;  /* 0x380fffff00057882 */ /* 0x000fe20000000000 */
[----:B------:R-:W0:Y:S01]  /*c210*/  F2F.F32.F64 R3, R4 ;  /* 0x0000000400037310 */ /* 0x000e220000301000 */
[----:B------:R-:W-:Y:S01]  /*c220*/  DSETP.GEU.AND P0, PT, |R4|, UR4, PT ;  /* 0x0000000404007e2a */ /* 0x000fe2000bf0e200 */
[----:B------:R-:W-:Y:S01]  /*c230*/  BSSY.RECONVERGENT B0, `(.L_x_10498) ;  /* 0x0000014000007945 */ /* 0x000fe20003800200 */
[----:B------:R-:W-:-:S12]  /*c240*/  MOV R8, 0x80 ;  /* 0x0000008000087802 */ /* 0x000fd80000000f00 */
[----:B0-----:R-:W-:-:S05]  /*c250*/  @!P0 FMUL R3, R3, 1.175494350822287508e-38 ;  /* 0x0080000003038820 */ /* 0x001fca0000400000 */
[----:B---3--:R-:W-:-:S04]  /*c260*/  LOP3.LUT R2, R3, 0x7fffffff, RZ, 0xc0, !PT ;  /* 0x7fffffff03027812 */ /* 0x008fc800078ec0ff */
        /* <DEDUP_REMOVED lines=13> */
.L_x_10500:
[----:B------:R-:W-:-:S04]  /*c340*/  SHF.R.U32.HI R3, RZ, 0x18, R3 ;  /* 0x00000018ff037819 */ /* 0x000fc80000011603 */
[----:B------:R-:W-:-:S04]  /*c350*/  LOP3.LUT R0, R0, 0x80, R3, 0xf8, !PT ;  /* 0x0000008000007812 */ /* 0x000fc800078ef803 */
[----:B------:R-:W-:-:S07]  /*c360*/  PRMT R8, R0, 0x7610, R8 ;  /* 0x0000761000087816 */ /* 0x000fce0000000008 */
.L_x_10499:
[----:B------:R-:W-:Y:S05]  /*c370*/  BSYNC.RECONVERGENT B0 ;  /* 0x0000000000007941 */ /* 0x000fea0003800200 */
.L_x_10498:
[----:B------:R-:W-:Y:S01]  /*c380*/  STG.E.U8 desc[UR36][R16.64], R8 ;  /* 0x0000000810007986 */ /* 0x000fe2000c101124 */
[----:B------:R-:W-:Y:S05]  /*c390*/  EXIT ;  /* 0x000000000000794d */ /* 0x000fea0003800000 */
.L_x_10496:
[----:B------:R-:W-:Y:S01]  /*c3a0*/  UMOV UR4, 0xf0000000 ;  /* 0xf000000000047882 */ /* 0x000fe20000000000 */
[----:B------:R-:W-:Y:S01]  /*c3b0*/  UMOV UR5, 0x380fffff ;  /* 0x380fffff00057882 */ /* 0x000fe20000000000 */
[----:B------:R-:W0:Y:S01]  /*c3c0*/  F2F.F32.F64 R3, R4 ;  /* 0x0000000400037310 */ /* 0x000e220000301000 */
[----:B------:R-:W-:Y:S01]  /*c3d0*/  DSETP.GEU.AND P0, PT, |R4|, UR4, PT ;  /* 0x0000000404007e2a */ /* 0x000fe2000bf0e200 */
[----:B------:R-:W-:Y:S01]  /*c3e0*/  BSSY.RECONVERGENT B0, `(.L_x_10501) ;  /* 0x0000014000007945 */ /* 0x000fe20003800200 */
[----:B------:R-:W-:-:S12]  /*c3f0*/  IMAD.MOV.U32 R8, RZ, RZ, 0x80 ;  /* 0x00000080ff087424 */ /* 0x000fd800078e00ff */
        /* <DEDUP_REMOVED lines=15> */
.L_x_10503:
[----:B------:R-:W-:-:S04]  /*c4f0*/  SHF.R.U32.HI R3, RZ, 0x18, R3 ;  /* 0x00000018ff037819 */ /* 0x000fc80000011603 */
[----:B------:R-:W-:-:S04]  /*c500*/  LOP3.LUT R0, R0, 0x80, R3, 0xf8, !PT ;  /* 0x0000008000007812 */ /* 0x000fc800078ef803 */
[----:B------:R-:W-:-:S07]  /*c510*/  PRMT R8, R0, 0x7610, R8 ;  /* 0x0000761000087816 */ /* 0x000fce0000000008 */
.L_x_10502:
[----:B------:R-:W-:Y:S05]  /*c520*/  BSYNC.RECONVERGENT B0 ;  /* 0x0000000000007941 */ /* 0x000fea0003800200 */
.L_x_10501:
[----:B------:R-:W-:Y:S01]  /*c530*/  STG.E.U8 desc[UR36][R16.64], R8 ;  /* 0x0000000810007986 */ /* 0x000fe2000c101124 */
[----:B------:R-:W-:Y:S05]  /*c540*/  EXIT ;  /* 0x000000000000794d */ /* 0x000fea0003800000 */
.L_x_10495:
        /* <DEDUP_REMOVED lines=11> */
[----:B---3--:R-:W-:-:S04]  /*c600*/  SHF.R.U32.HI R2, RZ, 0x17, R6 ;  /* 0x00000017ff027819 */ /* 0x008fc80000011606 */
        /* <DEDUP_REMOVED lines=14> */
.L_x_10505:
[----:B------:R-:W0:Y:S02]  /*c6f0*/  F2I.U64.F64.TRUNC R4, R4 ;  /* 0x0000000400047311 */ /* 0x000e24000030d800 */
[----:B0-----:R-:W-:Y:S01]  /*c700*/  STG.E.64 desc[UR36][R16.64], R4 ;  /* 0x0000000410007986 */ /* 0x001fe2000c101b24 */
[----:B------:R-:W-:Y:S05]  /*c710*/  EXIT ;  /* 0x000000000000794d */ /* 0x000fea0003800000 */
.L_x_10504:
[----:B------:R-:W0:Y:S02]  /*c720*/  F2I.U32.F64.TRUNC R5, R4 ;  /* 0x0000000400057311 */ /* 0x000e24000030d000 */
[----:B0-----:R-:W-:Y:S01]  /*c730*/  STG.E desc[UR36][R16.64], R5 ;  /* 0x0000000510007986 */ /* 0x001fe2000c101924 */
[----:B------:R-:W-:Y:S05]  /*c740*/  EXIT ;  /* 0x000000000000794d */ /* 0x000fea0003800000 */
.L_x_10494:
        /* <DEDUP_REMOVED lines=10> */
.L_x_10507:
[----:B------:R-:W-:-:S05]  /*c7f0*/  CS2R R6, SRZ ;  /* 0x0000000000067805 */ /* 0x000fca000001ff00 */
[----:B------:R-:W-:Y:S01]  /*c800*/  STG.E.128 desc[UR36][R16.64], R4 ;  /* 0x0000000410007986 */ /* 0x000fe2000c101d24 */
[----:B------:R-:W-:Y:S05]  /*c810*/  EXIT ;  /* 0x000000000000794d */ /* 0x000fea0003800000 */
.L_x_10506:
[----:B------:R-:W-:-:S09]  /*c820*/  UISETP.NE.AND UP0, UPT, UR4, 0xf, UPT ;  /* 0x0000000f0400788c */ /* 0x000fd2000bf05270 */
[----:B------:R-:W-:Y:S05]  /*c830*/  BRA.U !UP0, `(.L_x_10508) ;  /* 0x0000000508087547 */ /* 0x000fea000b800000 */
[----:B------:R-:W-:-:S09]  /*c840*/  UISETP.NE.AND UP0, UPT, UR4, 0x17, UPT ;  /* 0x000000170400788c */ /* 0x000fd2000bf05270 */
[----:B------:R-:W-:Y:S05]  /*c850*/  BRA.U !UP0, `(.L_x_10509) ;  /* 0x0000000108a07547 */ /* 0x000fea000b800000 */
[----:B------:R-:W-:-:S09]  /*c860*/  UISETP.NE.AND UP0, UPT, UR4, 0x18, UPT ;  /* 0x000000180400788c */ /* 0x000fd2000bf05270 */
[----:B------:R-:W-:Y:S05]  /*c870*/  BRA.U !UP0, `(.L_x_10510) ;  /* 0x0000000108447547 */ /* 0x000fea000b800000 */
.L_x_10487:
[----:B------:R-:W-:Y:S01]  /*c880*/  MOV R0, 0x0 ;  /* 0x0000000000007802 */ /* 0x000fe20000000f00 */
[----:B------:R-:W0:Y:S01]  /*c890*/  LDCU.64 UR4, c[0x4][0x198] ;  /* 0x01003300ff0477ac */ /* 0x000e220008000a00 */
[----:B------:R-:W-:Y:S02]  /*c8a0*/  HFMA2 R8, -RZ, RZ, 0, 6.020069122314453125e-06 ;  /* 0x00000065ff087431 */ /* 0x000fe400000001ff */
[----:B------:R-:W-:Y:S01]  /*c8b0*/  IMAD.MOV.U32 R12, RZ, RZ, 0x1 ;  /* 0x00000001ff0c7424 */ /* 0x000fe200078e00ff */
[----:B---3--:R1:W2:Y:S01]  /*c8c0*/  LDC.64 R2, c[0x4][R0] ;  /* 0x0100000000027b82 */ /* 0x0082a20000000a00 */
        /* <DEDUP_REMOVED lines=11> */
.L_x_10511:
[----:B------:R-:W-:Y:S05]  /*c980*/  EXIT ;  /* 0x000000000000794d */ /* 0x000fea0003800000 */
.L_x_10510:
[----:B------:R-:W-:Y:S01]  /*c990*/  UMOV UR4, 0xf0000000 ;  /* 0xf000000000047882 */ /* 0x000fe20000000000 */
[----:B------:R-:W-:Y:S01]  /*c9a0*/  UMOV UR5, 0x380fffff ;  /* 0x380fffff00057882 */ /* 0x000fe20000000000 */
[----:B------:R-:W0:Y:S01]  /*c9b0*/  F2F.F32.F64 R7, R4 ;  /* 0x0000000400077310 */ /* 0x000e220000301000 */
[----:B------:R-:W-:Y:S01]  /*c9c0*/  DSETP.GEU.AND P0, PT, |R4|, UR4, PT ;  /* 0x0000000404007e2a */ /* 0x000fe2000bf0e200 */
[----:B------:R-:W-:Y:S01]  /*c9d0*/  BSSY.RECONVERGENT B0, `(.L_x_10512) ;  /* 0x000000d000007945 */ /* 0x000fe20003800200 */
[----:B------:R-:W-:-:S12]  /*c9e0*/  IMAD.MOV.U32 R0, RZ, RZ, 0x7f ;  /* 0x0000007fff007424 */ /* 0x000fd800078e00ff */
[----:B0-----:R-:W-:-:S05]  /*c9f0*/  @!P0 FMUL R7, R7, 1.175494350822287508e-38 ;  /* 0x0080000007078820 */ /* 0x001fca0000400000 */
[----:B---3--:R-:W-:Y:S02]  /*ca00*/  LOP3.LUT R2, R7, 0x7fffffff, RZ, 0xc0, !PT ;  /* 0x7fffffff07027812 */ /* 0x008fe400078ec0ff */
        /* <DEDUP_REMOVED lines=9> */
.L_x_10513:
[----:B------:R-:W-:Y:S05]  /*caa0*/  BSYNC.RECONVERGENT B0 ;  /* 0x0000000000007941 */ /* 0x000fea0003800200 */
.L_x_10512:
[----:B------:R-:W-:-:S05]  /*cab0*/  LOP3.LUT R3, R0, 0x80, R3, 0xf8, !PT ;  /* 0x0000008000037812 */ /* 0x000fca00078ef803 */
[----:B------:R-:W-:Y:S01]  /*cac0*/  STG.E.U8 desc[UR36][R16.64], R3 ;  /* 0x0000000310007986 */ /* 0x000fe2000c101124 */
[----:B------:R-:W-:Y:S05]  /*cad0*/  EXIT ;  /* 0x000000000000794d */ /* 0x000fea0003800000 */
.L_x_10509:
[----:B------:R-:W-:Y:S01]  /*cae0*/  UMOV UR4, 0xf0000000 ;  /* 0xf000000000047882 */ /* 0x000fe20000000000 */
[----:B------:R-:W-:Y:S01]  /*caf0*/  UMOV UR5, 0x380fffff ;  /* 0x380fffff00057882 */ /* 0x000fe20000000000 */
[----:B------:R-:W0:Y:S01]  /*cb00*/  F2F.F32.F64 R3, R4 ;  /* 0x0000000400037310 */ /* 0x000e220000301000 */
[----:B------:R-:W-:Y:S01]  /*cb10*/  DSETP.GEU.AND P0, PT, |R4|, UR4, PT ;  /* 0x0000000404007e2a */ /* 0x000fe2000bf0e200 */
[----:B------:R-:W-:-:S13]  /*cb20*/  BSSY.RECONVERGENT B0, `(.L_x_10514) ;  /* 0x000000f000007945 */ /* 0x000fda0003800200 */
        /* <DEDUP_REMOVED lines=11> */
.L_x_10515:
[----:B------:R-:W-:Y:S02]  /*cbe0*/  ISETP.GT.U32.AND P0, PT, R2, 0x7f800000, PT ;  /* 0x7f8000000200780c */ /* 0x000fe40003f04070 */
[----:B------:R-:W-:-:S04]  /*cbf0*/  MOV R0, 0x7f ;  /* 0x0000007f00007802 */ /* 0x000fc80000000f00 */
[----:B------:R-:W-:-:S07]  /*cc00*/  SEL R0, R0, 0x7c, P0 ;  /* 0x0000007c00007807 */ /* 0x000fce0000000000 */
.L_x_10516:
[----:B------:R-:W-:Y:S05]  /*cc10*/  BSYNC.RECONVERGENT B0 ;  /* 0x0000000000007941 */ /* 0x000fea0003800200 */
.L_x_10514:
[----:B------:R-:W-:-:S04]  /*cc20*/  SHF.R.U32.HI R3, RZ, 0x18, R3 ;  /* 0x00000018ff037819 */ /* 0x000fc80000011603 */
[----:B------:R-:W-:-:S05]  /*cc30*/  LOP3.LUT R3, R0, 0x80, R3, 0xf8, !PT ;  /* 0x0000008000037812 */ /* 0x000fca00078ef803 */
[----:B------:R-:W-:Y:S01]  /*cc40*/  STG.E.U8 desc[UR36][R16.64], R3 ;  /* 0x0000000310007986 */ /* 0x000fe2000c101124 */
[----:B------:R-:W-:Y:S05]  /*cc50*/  EXIT ;  /* 0x000000000000794d */ /* 0x000fea0003800000 */
.L_x_10508:
        /* <DEDUP_REMOVED lines=8> */
.L_x_10517:
        /* <DEDUP_REMOVED lines=10> */
.L_x_68524:


//--------------------- .text._ZN2at6native27unrolled_elementwise_kernelIZNS0_50_GLOBAL__N__2680c7bb_12_PowKernel_cu_7dd49032_300329pow_tensor_scalar_kernel_implIddEEvRNS_18TensorIteratorBaseET0_EUldE_St5arrayIPcLm2EELi4E23TrivialOffsetCalculatorILi1EjESC_NS0_6memory12LoadWithCastILi1EEENSD_13StoreWithCastILi1EEEEEviT_S6_T2_T3_T4_T5_ --------------------------
	.section	.text._ZN2at6native27unrolled_elementwise_kernelIZNS0_50_GLOBAL__N__2680c7bb_12_PowKernel_cu_7dd49032_300329pow_tensor_scalar_kernel_implIddEEvRNS_18TensorIteratorBaseET0_EUldE_St5arrayIPcLm2EELi4E23TrivialOffsetCalculatorILi1EjESC_NS0_6memory12LoadWithCastILi1EEENSD_13StoreWithCastILi1EEEEEviT_S6_T2_T3_T4_T5_,"ax",@progbits
	.align	128
        .global         _ZN2at6native27unrolled_elementwise_kernelIZNS0_50_GLOBAL__N__2680c7bb_12_PowKernel_cu_7dd49032_300329pow_tensor_scalar_kernel_implIddEEvRNS_18TensorIteratorBaseET0_EUldE_St5arrayIPcLm2EELi4E23TrivialOffsetCalculatorILi1EjESC_NS0_6memory12LoadWithCastILi1EEENSD_13StoreWithCastILi1EEEEEviT_S6_T2_T3_T4_T5_
        .type           _ZN2at6native27unrolled_elementwise_kernelIZNS0_50_GLOBAL__N__2680c7bb_12_PowKernel_cu_7dd49032_300329pow_tensor_scalar_kernel_implIddEEvRNS_18TensorIteratorBaseET0_EUldE_St5arrayIPcLm2EELi4E23TrivialOffsetCalculatorILi1EjESC_NS0_6memory12LoadWithCastILi1EEENSD_13StoreWithCastILi1EEEEEviT_S6_T2_T3_T4_T5_,@function
        .size           _ZN2at6native27unrolled_elementwise_kernelIZNS0_50_GLOBAL__N__2680c7bb_12_PowKernel_cu_7dd49032_300329pow_tensor_scalar_kernel_implIddEEvRNS_18TensorIteratorBaseET0_EUldE_St5arrayIPcLm2EELi4E23TrivialOffsetCalculatorILi1EjESC_NS0_6memory12LoadWithCastILi1EEENSD_13StoreWithCastILi1EEEEEviT_S6_T2_T3_T4_T5_,(.L_x_68525 - _ZN2at6native27unrolled_elementwise_kernelIZNS0_50_GLOBAL__N__2680c7bb_12_PowKernel_cu_7dd49032_300329pow_tensor_scalar_kernel_implIddEEvRNS_18TensorIteratorBaseET0_EUldE_St5arrayIPcLm2EELi4E23TrivialOffsetCalculatorILi1EjESC_NS0_6memory12LoadWithCastILi1EEENSD_13StoreWithCastILi1EEEEEviT_S6_T2_T3_T4_T5_)
        .other          _ZN2at6native27unrolled_elementwise_kernelIZNS0_50_GLOBAL__N__2680c7bb_12_PowKernel_cu_7dd49032_300329pow_tensor_scalar_kernel_implIddEEvRNS_18TensorIteratorBaseET0_EUldE_St5arrayIPcLm2EELi4E23TrivialOffsetCalculatorILi1EjESC_NS0_6memory12LoadWithCastILi1EEENSD_13StoreWithCastILi1EEEEEviT_S6_T2_T3_T4_T5_,@"STO_CUDA_ENTRY STV_DEFAULT"
_ZN2at6native27unrolled_elementwise_kernelIZNS0_50_GLOBAL__N__2680c7bb_12_PowKernel_cu_7dd49032_300329pow_tensor_scalar_kernel_implIddEEvRNS_18TensorIteratorBaseET0_EUldE_St5arrayIPcLm2EELi4E23TrivialOffsetCalculatorILi1EjESC_NS0_6memory12LoadWithCastILi1EEENSD_13StoreWithCastILi1EEEEEviT_S6_T2_T3_T4_T5_:
.text._ZN2at6native27unrolled_elementwise_kernelIZNS0_50_GLOBAL__N__2680c7bb_12_PowKernel_cu_7dd49032_300329pow_tensor_scalar_kernel_implIddEEvRNS_18TensorIteratorBaseET0_EUldE_St5arrayIPcLm2EELi4E23TrivialOffsetCalculatorILi1EjESC_NS0_6memory12LoadWithCastILi1EEENSD_13StoreWithCastILi1EEEEEviT_S6_T2_T3_T4_T5_:
        /* <DEDUP_REMOVED lines=33> */
.L_x_10524:
[----:B------:R-:W2:Y:S02]  /*0210*/  LDG.E.U8 R2, desc[UR36][R2.64] ;  /* 0x0000002402027981 */ /* 0x000ea4000c1e1100 */
[----:B--2---:R0:W1:Y:S01]  /*0220*/  I2F.F64.U16 R26, R2 ;  /* 0x00000002001a7312 */ /* 0x0040620000101800 */
[----:B------:R-:W-:Y:S05]  /*0230*/  BRA `(.L_x_10526) ;  /* 0x0000000c00607947 */ /* 0x000fea0003800000 */
.L_x_10523:
        /* <DEDUP_REMOVED lines=9> */
.L_x_10528:
[----:B------:R-:W2:Y:S02]  /*02d0*/  LDG.E R2, desc[UR36][R2.64] ;  /* 0x0000002402027981 */ /* 0x000ea4000c1e1900 */
[----:B--2---:R1:W2:Y:S01]  /*02e0*/  I2F.F64 R26, R2 ;  /* 0x00000002001a7312 */ /* 0x0042a20000201c00 */
[----:B------:R-:W-:Y:S05]  /*02f0*/  BRA `(.L_x_10526) ;  /* 0x0000000c00307947 */ /* 0x000fea0003800000 */
.L_x_10527:
[----:B------:R-:W2:Y:S02]  /*0300*/  LDG.E.U16 R2, desc[UR36][R2.64] ;  /* 0x0000002402027981 */ /* 0x000ea4000c1e1500 */
[----:B--2---:R3:W4:Y:S01]  /*0310*/  I2F.F64.S16 R26, R2 ;  /* 0x00000002001a7312 */ /* 0x0047220000101c00 */
[----:B------:R-:W-:Y:S05]  /*0320*/  BRA `(.L_x_10526) ;  /* 0x0000000c00247947 */ /* 0x000fea0003800000 */
.L_x_10522:
        /* <DEDUP_REMOVED lines=10> */
.L_x_10530:
[----:B------:R-:W2:Y:S02]  /*03d0*/  LDG.E.U16 R0, desc[UR36][R2.64] ;  /* 0x0000002402007981 */ /* 0x000ea4000c1e1500 */
[----:B--2---:R-:W-:-:S05]  /*03e0*/  HADD2.F32 R0, -RZ, R0.H0_H0 ;  /* 0x20000000ff007230 */ /* 0x004fca0000004100 */
[----:B------:R-:W-:-:S04]  /*03f0*/  FMUL.FTZ R0, R0, 1 ;  /* 0x3f80000000007820 */ /* 0x000fc80000410000 */
[----:B------:R0:W1:Y:S01]  /*0400*/  F2F.F64.F32 R26, R0 ;  /* 0x00000000001a7310 */ /* 0x0000620000201800 */
[----:B------:R-:W-:Y:S05]  /*0410*/  BRA `(.L_x_10526) ;  /* 0x0000000800e87947 */ /* 0x000fea0003800000 */
.L_x_10529:
        /* <DEDUP_REMOVED lines=10> */
.L_x_10532:
[----:B------:R-:W2:Y:S02]  /*04c0*/  LDG.E.U16 R2, desc[UR36][R2.64] ;  /* 0x0000002402027981 */ /* 0x000ea4000c1e1500 */
[----:B--2---:R-:W-:-:S05]  /*04d0*/  HADD2.F32 R0, -RZ, R2.H0_H0 ;  /* 0x20000002ff007230 */ /* 0x004fca0000004100 */
[----:B------:R-:W-:-:S04]  /*04e0*/  FMUL.FTZ R0, R0, 1 ;  /* 0x3f80000000007820 */ /* 0x000fc80000410000 */
[----:B------:R0:W1:Y:S01]  /*04f0*/  F2F.F64.F32 R26, R0 ;  /* 0x00000000001a7310 */ /* 0x0000620000201800 */
[----:B------:R-:W-:Y:S05]  /*0500*/  BRA `(.L_x_10526) ;  /* 0x0000000800ac7947 */ /* 0x000fea0003800000 */
.L_x_10531:
[----:B------:R0:W5:Y:S01]  /*0510*/  LDG.E.64 R26, desc[UR36][R2.64] ;  /* 0x00000024021a7981 */ /* 0x000162000c1e1b00 */
[----:B------:R-:W-:Y:S05]  /*0520*/  BRA `(.L_x_10526) ;  /* 0x0000000800a47947 */ /* 0x000fea0003800000 */
.L_x_10521:
        /* <DEDUP_REMOVED lines=13> */
.L_x_10535:
[----:B------:R0:W5:Y:S01]  /*0600*/  LDG.E.64 R26, desc[UR36][R2.64] ;  /* 0x00000024021a7981 */ /* 0x000162000c1e1b00 */
[----:B------:R-:W-:Y:S05]  /*0610*/  BRA `(.L_x_10526) ;  /* 0x0000000800687947 */ /* 0x000fea0003800000 */
.L_x_10534:
        /* <DEDUP_REMOVED lines=27> */
.L_x_10537:
        /* <DEDUP_REMOVED lines=14> */
.L_x_10536:
[----:B------:R-:W2:Y:S02]  /*08b0*/  LDG.E.U16 R0, desc[UR36][R2.64] ;  /* 0x0000002402007981 */ /* 0x000ea4000c1e1500 */
[----:B--2---:R-:W-:-:S04]  /*08c0*/  IMAD.U32 R0, R0, 0x10000, RZ ;  /* 0x0001000000007824 */ /* 0x004fc800078e00ff */
[----:B------:R-:W-:-:S04]  /*08d0*/  FMUL.FTZ R0, R0, 1 ;  /* 0x3f80000000007820 */ /* 0x000fc80000410000 */
[----:B------:R0:W1:Y:S01]  /*08e0*/  F2F.F64.F32 R26, R0 ;  /* 0x00000000001a7310 */ /* 0x0000620000201800 */
[----:B------:R-:W-:Y:S05]  /*08f0*/  BRA `(.L_x_10526) ;  /* 0x0000000400b07947 */ /* 0x000fea0003800000 */
.L_x_10533:
        /* <DEDUP_REMOVED lines=11> */
.L_x_10540:
        /* <DEDUP_REMOVED lines=21> */
.L_x_10542:
[----:B------:R-:W-:Y:S05]  /*0b00*/  BSYNC.RECONVERGENT B0 ;  /* 0x0000000000007941 */ /* 0x000fea0003800200 */
.L_x_10541:
[----:B------:R-:W-:Y:S01]  /*0b10*/  IMAD.SHL.U32 R0, R0, 0x100000, RZ ;  /* 0x0010000000007824 */ /* 0x000fe200078e00ff */
[----:B------:R-:W-:-:S04]  /*0b20*/  LEA R2, R2, 0x3b800000, 0x17 ;  /* 0x3b80000002027811 */ /* 0x000fc800078eb8ff */
[----:B------:R-:W-:-:S05]  /*0b30*/  LOP3.LUT R0, R2, R0, R7, 0xfe, !PT ;  /* 0x0000000002007212 */ /* 0x000fca00078efe07 */
[----:B------:R-:W-:-:S04]  /*0b40*/  FMUL.FTZ R0, R0, 1 ;  /* 0x3f80000000007820 */ /* 0x000fc80000410000 */
[----:B------:R0:W1:Y:S01]  /*0b50*/  F2F.F64.F32 R26, R0 ;  /* 0x00000000001a7310 */ /* 0x0000620000201800 */
[----:B------:R-:W-:Y:S05]  /*0b60*/  BRA `(.L_x_10526) ;  /* 0x0000000400147947 */ /* 0x000fea0003800000 */
.L_x_10539:
        /* <DEDUP_REMOVED lines=21> */
.L_x_10544:
[----:B------:R-:W-:Y:S05]  /*0cc0*/  BSYNC.RECONVERGENT B0 ;  /* 0x0000000000007941 */ /* 0x000fea0003800200 */
.L_x_10543:
[----:B------:R-:W-:Y:S01]  /*0cd0*/  IMAD.SHL.U32 R0, R0, 0x200000, RZ ;  /* 0x0020000000007824 */ /* 0x000fe200078e00ff */
[----:B------:R-:W-:-:S04]  /*0ce0*/  LEA R2, R2, 0x37800000, 0x17 ;  /* 0x3780000002027811 */ /* 0x000fc800078eb8ff */
[----:B------:R-:W-:-:S05]  /*0cf0*/  LOP3.LUT R0, R2, R0, R7, 0xfe, !PT ;  /* 0x0000000002007212 */ /* 0x000fca00078efe07 */
[----:B------:R-:W-:-:S04]  /*0d00*/  FMUL.FTZ R0, R0, 1 ;  /* 0x3f80000000007820 */ /* 0x000fc80000410000 */
[----:B------:R0:W1:Y:S01]  /*0d10*/  F2F.F64.F32 R26, R0 ;  /* 0x00000000001a7310 */ /* 0x0000620000201800 */
[----:B------:R-:W-:Y:S05]  /*0d20*/  BRA `(.L_x_10526) ;  /* 0x0000000000a47947 */ /* 0x000fea0003800000 */
.L_x_10538:
[----:B------:R-:W-:-:S09]  /*0d30*/  UISETP.NE.AND UP0, UPT, UR4, 0x1c, UPT ;  /* 0x0000001c0400788c */ /* 0x000fd2000bf05270 */
[----:B------:R-:W-:Y:S05]  /*0d40*/  BRA.U !UP0, `(.L_x_10545) ;  /* 0x0000000108947547 */ /* 0x000fea000b800000 */
[----:B------:R-:W-:-:S09]  /*0d50*/  UISETP.NE.AND UP0, UPT, UR4, 0x1d, UPT ;  /* 0x0000001d0400788c */ /* 0x000fd2000bf05270 */
[----:B------:R-:W-:Y:S05]  /*0d60*/  BRA.U !UP0, `(.L_x_10546) ;  /* 0x0000000108807547 */ /* 0x000fea000b800000 */
[----:B------:R-:W-:-:S09]  /*0d70*/  UISETP.NE.AND UP0, UPT, UR4, 0x2c, UPT ;  /* 0x0000002c0400788c */ /* 0x000fd2000bf05270 */
[----:B------:R-:W-:Y:S05]  /*0d80*/  BRA.U !UP0, `(.L_x_10547) ;  /* 0x0000000108487547 */ /* 0x000fea000b800000 */
.L_x_10525:
        /* <DEDUP_REMOVED lines=16> */
.L_x_10548:
[----:B------:R-:W-:Y:S01]  /*0e90*/  CS2R R26, SRZ ;  /* 0x00000000001a7805 */ /* 0x000fe2000001ff00 */
[----:B------:R-:W-:Y:S06]  /*0ea0*/  BRA `(.L_x_10526) ;  /* 0x0000000000447947 */ /* 0x000fec0003800000 */
.L_x_10547:
        /* <DEDUP_REMOVED lines=12> */
.L_x_10546:
[----:B------:R-:W2:Y:S02]  /*0f70*/  LDG.E.64 R26, desc[UR36][R2.64] ;  /* 0x00000024021a7981 */ /* 0x000ea4000c1e1b00 */
[----:B--2---:R-:W0:Y:S01]  /*0f80*/  I2F.F64.U64 R26, R26 ;  /* 0x0000001a001a7312 */ /* 0x004e220000301800 */
[----:B------:R-:W-:Y:S05]  /*0f90*/  BRA `(.L_x_10526) ;  /* 0x0000000000087947 */ /* 0x000fea0003800000 */
.L_x_10545:
[----:B------:R-:W2:Y:S02]  /*0fa0*/  LDG.E R2, desc[UR36][R2.64] ;  /* 0x0000002402027981 */ /* 0x000ea4000c1e1900 */
[----:B--2---:R0:W1:Y:S02]  /*0fb0*/  I2F.F64.U32 R26, R2 ;  /* 0x00000002001a7312 */ /* 0x0040640000201800 */
.L_x_10526:
[----:B------:R-:W-:Y:S05]  /*0fc0*/  BSYNC.RECONVERGENT B6 ;  /* 0x0000000000067941 */ /* 0x000fea0003800200 */
.L_x_10520:
[----:B01-3--:R-:W-:-:S07]  /*0fd0*/  VIADD R2, R23, 0x80 ;  /* 0x0000008017027836 */ /* 0x00bfce0000000000 */
.L_x_10519:
[----:B------:R-:W-:Y:S05]  /*0fe0*/  BSYNC.RECONVERGENT B7 ;  /* 0x0000000000077941 */ /* 0x000fea0003800200 */
.L_x_10518:
        /* <DEDUP_REMOVED lines=25> */
.L_x_10555:
[----:B------:R-:W3:Y:S02]  /*1180*/  LDG.E.U8 R4, desc[UR36][R4.64] ;  /* 0x0000002404047981 */ /* 0x000ee4000c1e1100 */
[----:B---3--:R0:W1:Y:S01]  /*1190*/  I2F.F64.U16 R28, R4 ;  /* 0x00000004001c7312 */ /* 0x0080620000101800 */
[----:B------:R-:W-:Y:S05]  /*11a0*/  BRA `(.L_x_10557) ;  /* 0x0000000c00647947 */ /* 0x000fea0003800000 */
.L_x_10554:
        /* <DEDUP_REMOVED lines=9> */
.L_x_10559:
[----:B------:R-:W3:Y:S02]  /*1240*/  LDG.E R4, desc[UR36][R4.64] ;  /* 0x0000002404047981 */ /* 0x000ee4000c1e1900 */
[----:B---3--:R0:W1:Y:S01]  /*1250*/  I2F.F64 R28, R4 ;  /* 0x00000004001c7312 */ /* 0x0080620000201c00 */
[----:B------:R-:W-:Y:S05]  /*1260*/  BRA `(.L_x_10557) ;  /* 0x0000000c00347947 */ /* 0x000fea0003800000 */
.L_x_10558:
[----:B------:R-:W3:Y:S02]  /*1270*/  LDG.E.U16 R4, desc[UR36][R4.64] ;  /* 0x0000002404047981 */ /* 0x000ee4000c1e1500 */
[----:B---3--:R0:W1:Y:S01]  /*1280*/  I2F.F64.S16 R28, R4 ;  /* 0x00000004001c7312 */ /* 0x0080620000101c00 */
[----:B------:R-:W-:Y:S05]  /*1290*/  BRA `(.L_x_10557) ;  /* 0x0000000c00287947 */ /* 0x000fea0003800000 */
.L_x_10553:
        /* <DEDUP_REMOVED lines=10> */
.L_x_10561:
[----:B------:R-:W3:Y:S02]  /*1340*/  LDG.E.U16 R0, desc[UR36][R4.64] ;  /* 0x0000002404007981 */ /* 0x000ee4000c1e1500 */
[----:B---3--:R-:W-:-:S05]  /*1350*/  HADD2.F32 R0, -RZ, R0.H0_H0 ;  /* 0x20000000ff007230 */ /* 0x008fca0000004100 */
[----:B------:R-:W-:-:S04]  /*1360*/  FMUL.FTZ R0, R0, 1 ;  /* 0x3f80000000007820 */ /* 0x000fc80000410000 */
[----:B------:R0:W1:Y:S01]  /*1370*/  F2F.F64.F32 R28, R0 ;  /* 0x00000000001c7310 */ /* 0x0000620000201800 */
[----:B------:R-:W-:Y:S05]  /*1380*/  BRA `(.L_x_10557) ;  /* 0x0000000800ec7947 */ /* 0x000fea0003800000 */
.L_x_10560:
        /* <DEDUP_REMOVED lines=10> */
.L_x_10563:
[----:B------:R-:W3:Y:S02]  /*1430*/  LDG.E.U16 R4, desc[UR36][R4.64] ;  /* 0x0000002404047981 */ /* 0x000ee4000c1e1500 */
[----:B---3--:R-:W-:-:S05]  /*1440*/  HADD2.F32 R0, -RZ, R4.H0_H0 ;  /* 0x20000004ff007230 */ /* 0x008fca0000004100 */
[----:B------:R-:W-:-:S04]  /*1450*/  FMUL.FTZ R0, R0, 1 ;  /* 0x3f80000000007820 */ /* 0x000fc80000410000 */
[----:B------:R0:W1:Y:S01]  /*1460*/  F2F.F64.F32 R28, R0 ;  /* 0x00000000001c7310 */ /* 0x0000620000201800 */
[----:B------:R-:W-:Y:S05]  /*1470*/  BRA `(.L_x_10557) ;  /* 0x0000000800b07947 */ /* 0x000fea0003800000 */
.L_x_10562:
[----:B------:R0:W5:Y:S01]  /*1480*/  LDG.E.64 R28, desc[UR36][R4.64] ;  /* 0x00000024041c7981 */ /* 0x000162000c1e1b00 */
[----:B------:R-:W-:Y:S05]  /*1490*/  BRA `(.L_x_10557) ;  /* 0x0000000800a87947 */ /* 0x000fea0003800000 */
.L_x_10552:
        /* <DEDUP_REMOVED lines=13> */
.L_x_10566:
[----:B------:R0:W5:Y:S01]  /*1570*/  LDG.E.64 R28, desc[UR36][R4.64] ;  /* 0x00000024041c7981 */ /* 0x000162000c1e1b00 */
[----:B------:R-:W-:Y:S05]  /*1580*/  BRA `(.L_x_10557) ;  /* 0x00000008006c7947 */ /* 0x000fea0003800000 */
.L_x_10565:
        /* <DEDUP_REMOVED lines=27> */
.L_x_10568:
        /* <DEDUP_REMOVED lines=15> */
.L_x_10567:
[----:B------:R-:W3:Y:S02]  /*1830*/  LDG.E.U16 R0, desc[UR36][R4.64] ;  /* 0x0000002404007981 */ /* 0x000ee4000c1e1500 */
[----:B---3--:R-:W-:-:S04]  /*1840*/  IMAD.U32 R0, R0, 0x10000, RZ ;  /* 0x0001000000007824 */ /* 0x008fc800078e00ff */
[----:B------:R-:W-:-:S04]  /*1850*/  FMUL.FTZ R0, R0, 1 ;  /* 0x3f80000000007820 */ /* 0x000fc80000410000 */
[----:B------:R0:W1:Y:S01]  /*1860*/  F2F.F64.F32 R28, R0 ;  /* 0x00000000001c7310 */ /* 0x0000620000201800 */
[----:B------:R-:W-:Y:S05]  /*1870*/  BRA `(.L_x_10557) ;  /* 0x0000000400b07947 */ /* 0x000fea0003800000 */
.L_x_10564:
        /* <DEDUP_REMOVED lines=11> */
.L_x_10571:
        /* <DEDUP_REMOVED lines=21> */
.L_x_10573:
[----:B------:R-:W-:Y:S05]  /*1a80*/  BSYNC.RECONVERGENT B0 ;  /* 0x0000000000007941 */ /* 0x000fea0003800200 */
.L_x_10572:
[----:B------:R-:W-:Y:S01]  /*1a90*/  IMAD.SHL.U32 R0, R0, 0x100000, RZ ;  /* 0x0010000000007824 */ /* 0x000fe200078e00ff */
[----:B------:R-:W-:-:S04]  /*1aa0*/  LEA R3, R3, 0x3b800000, 0x17 ;  /* 0x3b80000003037811 */ /* 0x000fc800078eb8ff */
[----:B------:R-:W-:-:S05]  /*1ab0*/  LOP3.LUT R0, R3, R0, R7, 0xfe, !PT ;  /* 0x0000000003007212 */ /* 0x000fca00078efe07 */
[----:B------:R-:W-:-:S04]  /*1ac0*/  FMUL.FTZ R0, R0, 1 ;  /* 0x3f80000000007820 */ /* 0x000fc80000410000 */
[----:B------:R0:W1:Y:S01]  /*1ad0*/  F2F.F64.F32 R28, R0 ;  /* 0x00000000001c7310 */ /* 0x0000620000201800 */
[----:B------:R-:W-:Y:S05]  /*1ae0*/  BRA `(.L_x_10557) ;  /* 0x0000000400147947 */ /* 0x000fea0003800000 */
.L_x_10570:
        /* <DEDUP_REMOVED lines=21> */
.L_x_10575:
[----:B------:R-:W-:Y:S05]  /*1c40*/  BSYNC.RECONVERGENT B0 ;  /* 0x0000000000007941 */ /* 0x000fea0003800200 */
.L_x_10574:
[----:B------:R-:W-:Y:S01]  /*1c50*/  IMAD.SHL.U32 R0, R0, 0x200000, RZ ;  /* 0x0020000000007824 */ /* 0x000fe200078e00ff */
[----:B------:R-:W-:-:S04]  /*1c60*/  LEA R3, R3, 0x37800000, 0x17 ;  /* 0x3780000003037811 */ /* 0x000fc800078eb8ff */
[----:B------:R-:W-:-:S05]  /*1c70*/  LOP3.LUT R0, R3, R0, R7, 0xfe, !PT ;  /* 0x0000000003007212 */ /* 0x000fca00078efe07 */
[----:B------:R-:W-:-:S04]  /*1c80*/  FMUL.FTZ R0, R0, 1 ;  /* 0x3f80000000007820 */ /* 0x000fc80000410000 */
[----:B------:R0:W1:Y:S01]  /*1c90*/  F2F.F64.F32 R28, R0 ;  /* 0x00000000001c7310 */ /* 0x0000620000201800 */
[----:B------:R-:W-:Y:S05]  /*1ca0*/  BRA `(.L_x_10557) ;  /* 0x0000000000a47947 */ /* 0x000fea0003800000 */
.L_x_10569:
        /* <DEDUP_REMOVED lines=18> */
.L_x_10556:
        /* <DEDUP_REMOVED lines=16> */
.L_x_10578:
[----:B------:R-:W-:Y:S01]  /*1ed0*/  CS2R R28, SRZ ;  /* 0x00000000001c7805 */ /* 0x000fe2000001ff00 */
[----:B------:R-:W-:Y:S06]  /*1ee0*/  BRA `(.L_x_10557) ;  /* 0x0000000000147947 */ /* 0x000fec0003800000 */
.L_x_10577:
[----:B------:R-:W3:Y:S02]  /*1ef0*/  LDG.E.64 R28, desc[UR36][R4.64] ;  /* 0x00000024041c7981 */ /* 0x000ee4000c1e1b00 */
[----:B---3--:R-:W0:Y:S01]  /*1f00*/  I2F.F64.U64 R28, R28 ;  /* 0x0000001c001c7312 */ /* 0x008e220000301800 */
[----:B------:R-:W-:Y:S05]  /*1f10*/  BRA `(.L_x_10557) ;  /* 0x0000000000087947 */ /* 0x000fea0003800000 */
.L_x_10576:
[----:B------:R-:W3:Y:S02]  /*1f20*/  LDG.E R4, desc[UR36][R4.64] ;  /* 0x0000002404047981 */ /* 0x000ee4000c1e1900 */
[----:B---3--:R0:W1:Y:S02]  /*1f30*/  I2F.F64.U32 R28, R4 ;  /* 0x00000004001c7312 */ /* 0x0080640000201800 */
.L_x_10557:
[----:B------:R-:W-:Y:S05]  /*1f40*/  BSYNC.RECONVERGENT B6 ;  /* 0x0000000000067941 */ /* 0x000fea0003800200 */
.L_x_10551:
[----:B------:R-:W-:-:S07]  /*1f50*/  VIADD R2, R2, 0x80 ;  /* 0x0000008002027836 */ /* 0x000fce0000000000 */
.L_x_10550:
[----:B------:R-:W-:Y:S05]  /*1f60*/  BSYNC.RECONVERGENT B7 ;  /* 0x0000000000077941 */ /* 0x000fea0003800200 */
.L_x_10549:
        /* <DEDUP_REMOVED lines=25> */
.L_x_10585:
[----:B------:R-:W2:Y:S02]  /*2100*/  LDG.E.U8 R4, desc[UR36][R4.64] ;  /* 0x0000002404047981 */ /* 0x000ea4000c1e1100 */
[----:B--2---:R0:W1:Y:S01]  /*2110*/  I2F.F64.U16 R24, R4 ;  /* 0x0000000400187312 */ /* 0x0040620000101800 */
[----:B------:R-:W-:Y:S05]  /*2120*/  BRA `(.L_x_10587) ;  /* 0x0000000c00647947 */ /* 0x000fea0003800000 */
.L_x_10584:
        /* <DEDUP_REMOVED lines=9> */
.L_x_10589:
[----:B------:R-:W2:Y:S02]  /*21c0*/  LDG.E R4, desc[UR36][R4.64] ;  /* 0x0000002404047981 */ /* 0x000ea4000c1e1900 */
[----:B--2---:R1:W2:Y:S01]  /*21d0*/  I2F.F64 R24, R4 ;  /* 0x0000000400187312 */ /* 0x0042a20000201c00 */
[----:B------:R-:W-:Y:S05]  /*21e0*/  BRA `(.L_x_10587) ;  /* 0x0000000c00347947 */ /* 0x000fea0003800000 */
.L_x_10588:
[----:B------:R-:W2:Y:S02]  /*21f0*/  LDG.E.U16 R4, desc[UR36][R4.64] ;  /* 0x0000002404047981 */ /* 0x000ea4000c1e1500 */
[----:B--2---:R0:W1:Y:S01]  /*2200*/  I2F.F64.S16 R24, R4 ;  /* 0x0000000400187312 */ /* 0x0040620000101c00 */
[----:B------:R-:W-:Y:S05]  /*2210*/  BRA `(.L_x_10587) ;  /* 0x0000000c00287947 */ /* 0x000fea0003800000 */
.L_x_10583:
        /* <DEDUP_REMOVED lines=10> */
.L_x_10591:
[----:B------:R-:W2:Y:S02]  /*22c0*/  LDG.E.U16 R0, desc[UR36][R4.64] ;  /* 0x0000002404007981 */ /* 0x000ea4000c1e1500 */
[----:B--2---:R-:W-:-:S05]  /*22d0*/  HADD2.F32 R0, -RZ, R0.H0_H0 ;  /* 0x20000000ff007230 */ /* 0x004fca0000004100 */
[----:B------:R-:W-:-:S04]  /*22e0*/  FMUL.FTZ R0, R0, 1 ;  /* 0x3f80000000007820 */ /* 0x000fc80000410000 */
[----:B------:R0:W1:Y:S01]  /*22f0*/  F2F.F64.F32 R24, R0 ;  /* 0x0000000000187310 */ /* 0x0000620000201800 */
[----:B------:R-:W-:Y:S05]  /*2300*/  BRA `(.L_x_10587) ;  /* 0x0000000800ec7947 */ /* 0x000fea0003800000 */
.L_x_10590:
        /* <DEDUP_REMOVED lines=10> */
.L_x_10593:
[----:B------:R-:W2:Y:S02]  /*23b0*/  LDG.E.U16 R4, desc[UR36][R4.64] ;  /* 0x0000002404047981 */ /* 0x000ea4000c1e1500 */
[----:B--2---:R-:W-:-:S05]  /*23c0*/  HADD2.F32 R0, -RZ, R4.H0_H0 ;  /* 0x20000004ff007230 */ /* 0x004fca0000004100 */
[----:B------:R-:W-:-:S04]  /*23d0*/  FMUL.FTZ R0, R0, 1 ;  /* 0x3f80000000007820 */ /* 0x000fc80000410000 */
[----:B------:R0:W1:Y:S01]  /*23e0*/  F2F.F64.F32 R24, R0 ;  /* 0x0000000000187310 */ /* 0x0000620000201800 */
[----:B------:R-:W-:Y:S05]  /*23f0*/  BRA `(.L_x_10587) ;  /* 0x0000000800b07947 */ /* 0x000fea0003800000 */
.L_x_10592:
[----:B------:R0:W5:Y:S01]  /*2400*/  LDG.E.64 R24, desc[UR36][R4.64] ;  /* 0x0000002404187981 */ /* 0x000162000c1e1b00 */
[----:B------:R-:W-:Y:S05]  /*2410*/  BRA `(.L_x_10587) ;  /* 0x0000000800a87947 */ /* 0x000fea0003800000 */
.L_x_10582:
        /* <DEDUP_REMOVED lines=13> */
.L_x_10596:
[----:B------:R0:W5:Y:S01]  /*24f0*/  LDG.E.64 R24, desc[UR36][R4.64] ;  /* 0x0000002404187981 */ /* 0x000162000c1e1b00 */
[----:B------:R-:W-:Y:S05]  /*2500*/  BRA `(.L_x_10587) ;  /* 0x00000008006c7947 */ /* 0x000fea0003800000 */
.L_x_10595:
        /* <DEDUP_REMOVED lines=27> */
.L_x_10598:
        /* <DEDUP_REMOVED lines=15> */
.L_x_10597:
[----:B------:R-:W2:Y:S02]  /*27b0*/  LDG.E.U16 R0, desc[UR36][R4.64] ;  /* 0x0000002404007981 */ /* 0x000ea4000c1e1500 */
[----:B--2---:R-:W-:-:S04]  /*27c0*/  IMAD.U32 R0, R0, 0x10000, RZ ;  /* 0x0001000000007824 */ /* 0x004fc800078e00ff */
[----:B------:R-:W-:-:S04]  /*27d0*/  FMUL.FTZ R0, R0, 1 ;  /* 0x3f80000000007820 */ /* 0x000fc80000410000 */
[----:B------:R0:W1:Y:S01]  /*27e0*/  F2F.F64.F32 R24, R0 ;  /* 0x0000000000187310 */ /* 0x0000620000201800 */
[----:B------:R-:W-:Y:S05]  /*27f0*/  BRA `(.L_x_10587) ;  /* 0x0000000400b07947 */ /* 0x000fea0003800000 */
.L_x_10594:
        /* <DEDUP_REMOVED lines=11> */
.L_x_10601:
        /* <DEDUP_REMOVED lines=21> */
.L_x_10603:
[----:B------:R-:W-:Y:S05]  /*2a00*/  BSYNC.RECONVERGENT B0 ;  /* 0x0000000000007941 */ /* 0x000fea0003800200 */
.L_x_10602:
[----:B------:R-:W-:Y:S01]  /*2a10*/  IMAD.SHL.U32 R0, R0, 0x100000, RZ ;  /* 0x0010000000007824 */ /* 0x000fe200078e00ff */
[----:B------:R-:W-:-:S04]  /*2a20*/  LEA R3, R3, 0x3b800000, 0x17 ;  /* 0x3b80000003037811 */ /* 0x000fc800078eb8ff */
[----:B------:R-:W-:-:S05]  /*2a30*/  LOP3.LUT R0, R3, R0, R7, 0xfe, !PT ;  /* 0x0000000003007212 */ /* 0x000fca00078efe07 */
[----:B------:R-:W-:-:S04]  /*2a40*/  FMUL.FTZ R0, R0, 1 ;  /* 0x3f80000000007820 */ /* 0x000fc80000410000 */
[----:B------:R0:W1:Y:S01]  /*2a50*/  F2F.F64.F32 R24, R0 ;  /* 0x0000000000187310 */ /* 0x0000620000201800 */
[----:B------:R-:W-:Y:S05]  /*2a60*/  BRA `(.L_x_10587) ;  /* 0x0000000400147947 */ /* 0x000fea0003800000 */
.L_x_10600:
        /* <DEDUP_REMOVED lines=21> */
.L_x_10605:
[----:B------:R-:W-:Y:S05]  /*2bc0*/  BSYNC.RECONVERGENT B0 ;  /* 0x0000000000007941 */ /* 0x000fea0003800200 */
.L_x_10604:
[----:B------:R-:W-:Y:S01]  /*2bd0*/  IMAD.SHL.U32 R0, R0, 0x200000, RZ ;  /* 0x0020000000007824 */ /* 0x000fe200078e00ff */
[----:B------:R-:W-:-:S04]  /*2be0*/  LEA R3, R3, 0x37800000, 0x17 ;  /* 0x3780000003037811 */ /* 0x000fc800078eb8ff */
[----:B------:R-:W-:-:S05]  /*2bf0*/  LOP3.LUT R0, R3, R0, R7, 0xfe, !PT ;  /* 0x0000000003007212 */ /* 0x000fca00078efe07 */
[----:B------:R-:W-:-:S04]  /*2c00*/  FMUL.FTZ R0, R0, 1 ;  /* 0x3f80000000007820 */ /* 0x000fc80000410000 */
[----:B------:R0:W1:Y:S01]  /*2c10*/  F2F.F64.F32 R24, R0 ;  /* 0x0000000000187310 */ /* 0x0000620000201800 */
[----:B------:R-:W-:Y:S05]  /*2c20*/  BRA `(.L_x_10587) ;  /* 0x0000000000a47947 */ /* 0x000fea0003800000 */
.L_x_10599:
        /* <DEDUP_REMOVED lines=18> */
.L_x_10586:
        /* <DEDUP_REMOVED lines=16> */
.L_x_10608:
[----:B------:R-:W-:Y:S01]  /*2e50*/  CS2R R24, SRZ ;  /* 0x0000000000187805 */ /* 0x000fe2000001ff00 */
[----:B------:R-:W-:Y:S06]  /*2e60*/  BRA `(.L_x_10587) ;  /* 0x0000000000147947 */ /* 0x000fec0003800000 */
.L_x_10607:
[----:B------:R-:W2:Y:S02]  /*2e70*/  LDG.E.64 R24, desc[UR36][R4.64] ;  /* 0x0000002404187981 */ /* 0x000ea4000c1e1b00 */
[----:B--2---:R-:W0:Y:S01]  /*2e80*/  I2F.F64.U64 R24, R24 ;  /* 0x0000001800187312 */ /* 0x004e220000301800 */
[----:B------:R-:W-:Y:S05]  /*2e90*/  BRA `(.L_x_10587) ;  /* 0x0000000000087947 */ /* 0x000fea0003800000 */
.L_x_10606:
[----:B------:R-:W2:Y:S02]  /*2ea0*/  LDG.E R4, desc[UR36][R4.64] ;  /* 0x0000002404047981 */ /* 0x000ea4000c1e1900 */
[----:B--2---:R0:W1:Y:S02]  /*2eb0*/  I2F.F64.U32 R24, R4 ;  /* 0x0000000400187312 */ /* 0x0040640000201800 */
.L_x_10587:
[----:B------:R-:W-:Y:S05]  /*2ec0*/  BSYNC.RECONVERGENT B6 ;  /* 0x0000000000067941 */ /* 0x000fea0003800200 */
.L_x_10581:
[----:B------:R-:W-:-:S07]  /*2ed0*/  VIADD R2, R2, 0x80 ;  /* 0x0000008002027836 */ /* 0x000fce0000000000 */
.L_x_10580:
[----:B------:R-:W-:Y:S05]  /*2ee0*/  BSYNC.RECONVERGENT B7 ;  /* 0x0000000000077941 */ /* 0x000fea0003800200 */
.L_x_10579:
        /* <DEDUP_REMOVED lines=24> */
.L_x_10614:
[----:B------:R-:W2:Y:S02]  /*3070*/  LDG.E.U8 R2, desc[UR36][R2.64] ;  /* 0x0000002402027981 */ /* 0x000ea4000c1e1100 */
[----:B--2---:R0:W1:Y:S01]  /*3080*/  I2F.F64.U16 R16, R2 ;  /* 0x0000000200107312 */ /* 0x0040620000101800 */
[----:B------:R-:W-:Y:S05]  /*3090*/  BRA `(.L_x_10610) ;  /* 0x0000000c00547947 */ /* 0x000fea0003800000 */
.L_x_10613:
        /* <DEDUP_REMOVED lines=9> */
.L_x_10617:
[----:B------:R-:W2:Y:S02]  /*3130*/  LDG.E R2, desc[UR36][R2.64] ;  /* 0x0000002402027981 */ /* 0x000ea4000c1e1900 */
[----:B--2---:R0:W1:Y:S01]  /*3140*/  I2F.F64 R16, R2 ;  /* 0x0000000200107312 */ /* 0x0040620000201c00 */
[----:B------:R-:W-:Y:S05]  /*3150*/  BRA `(.L_x_10610) ;  /* 0x0000000c00247947 */ /* 0x000fea0003800000 */
.L_x_10616:
[----:B------:R-:W2:Y:S02]  /*3160*/  LDG.E.U16 R2, desc[UR36][R2.64] ;  /* 0x0000002402027981 */ /* 0x000ea4000c1e1500 */
[----:B--2---:R0:W1:Y:S01]  /*3170*/  I2F.F64.S16 R16, R2 ;  /* 0x0000000200107312 */ /* 0x0040620000101c00 */
[----:B------:R-:W-:Y:S05]  /*3180*/  BRA `(.L_x_10610) ;  /* 0x0000000c00187947 */ /* 0x000fea0003800000 */
.L_x_10612:
        /* <DEDUP_REMOVED lines=10> */
.L_x_10619:
[----:B------:R-:W2:Y:S02]  /*3230*/  LDG.E.U16 R0, desc[UR36][R2.64] ;  /* 0x0000002402007981 */ /* 0x000ea4000c1e1500 */
[----:B--2---:R-:W-:-:S05]  /*3240*/  HADD2.F32 R0, -RZ, R0.H0_H0 ;  /* 0x20000000ff007230 */ /* 0x004fca0000004100 */
[----:B------:R-:W-:-:S04]  /*3250*/  FMUL.FTZ R0, R0, 1 ;  /* 0x3f80000000007820 */ /* 0x000fc80000410000 */
[----:B------:R0:W1:Y:S01]  /*3260*/  F2F.F64.F32 R16, R0 ;  /* 0x0000000000107310 */ /* 0x0000620000201800 */
[----:B------:R-:W-:Y:S05]  /*3270*/  BRA `(.L_x_10610) ;  /* 0x0000000800dc7947 */ /* 0x000fea0003800000 */
.L_x_10618:
        /* <DEDUP_REMOVED lines=10> */
.L_x_10621:
[----:B------:R-:W2:Y:S02]  /*3320*/  LDG.E.U16 R2, desc[UR36][R2.64] ;  /* 0x0000002402027981 */ /* 0x000ea4000c1e1500 */
[----:B--2---:R-:W-:-:S05]  /*3330*/  HADD2.F32 R0, -RZ, R2.H0_H0 ;  /* 0x20000002ff007230 */ /* 0x004fca0000004100 */
[----:B------:R-:W-:-:S04]  /*3340*/  FMUL.FTZ R0, R0, 1 ;  /* 0x3f80000000007820 */ /* 0x000fc80000410000 */
[----:B------:R0:W1:Y:S01]  /*3350*/  F2F.F64.F32 R16, R0 ;  /* 0x0000000000107310 */ /* 0x0000620000201800 */
[----:B------:R-:W-:Y:S05]  /*3360*/  BRA `(.L_x_10610) ;  /* 0x0000000800a07947 */ /* 0x000fea0003800000 */
.L_x_10620:
[----:B------:R0:W5:Y:S01]  /*3370*/  LDG.E.64 R16, desc[UR36][R2.64] ;  /* 0x0000002402107981 */ /* 0x000162000c1e1b00 */
[----:B------:R-:W-:Y:S05]  /*3380*/  BRA `(.L_x_10610) ;  /* 0x0000000800987947 */ /* 0x000fea0003800000 */
.L_x_10611:
        /* <DEDUP_REMOVED lines=13> */
.L_x_10624:
[----:B------:R0:W5:Y:S01]  /*3460*/  LDG.E.64 R16, desc[UR36][R2.64] ;  /* 0x0000002402107981 */ /* 0x000162000c1e1b00 */
[----:B------:R-:W-:Y:S05]  /*3470*/  BRA `(.L_x_10610) ;  /* 0x00000008005c7947 */ /* 0x000fea0003800000 */
.L_x_10623:
        /* <DEDUP_REMOVED lines=27> */
.L_x_10626:
        /* <DEDUP_REMOVED lines=14> */
.L_x_10625:
[----:B------:R-:W2:Y:S02]  /*3710*/  LDG.E.U16 R0, desc[UR36][R2.64] ;  /* 0x0000002402007981 */ /* 0x000ea4000c1e1500 */
[----:B--2---:R-:W-:-:S04]  /*3720*/  IMAD.U32 R0, R0, 0x10000, RZ ;  /* 0x0001000000007824 */ /* 0x004fc800078e00ff */
[----:B------:R-:W-:-:S04]  /*3730*/  FMUL.FTZ R0, R0, 1 ;  /* 0x3f80000000007820 */ /* 0x000fc80000410000 */
[----:B------:R0:W1:Y:S01]  /*3740*/  F2F.F64.F32 R16, R0 ;  /* 0x0000000000107310 */ /* 0x0000620000201800 */
[----:B------:R-:W-:Y:S05]  /*3750*/  BRA `(.L_x_10610) ;  /* 0x0000000400a47947 */ /* 0x000fea0003800000 */
.L_x_10622:
        /* <DEDUP_REMOVED lines=11> */
.L_x_10629:
        /* <DEDUP_REMOVED lines=20> */
.L_x_10631:
[----:B------:R-:W-:Y:S05]  /*3950*/  BSYNC.RECONVERGENT B0 ;  /* 0x0000000000007941 */ /* 0x000fea0003800200 */
.L_x_10630:
[----:B------:R-:W-:Y:S01]  /*3960*/  IMAD.SHL.U32 R0, R0, 0x100000, RZ ;  /* 0x0010000000007824 */ /* 0x000fe200078e00ff */
[----:B------:R-:W-:-:S04]  /*3970*/  LEA R2, R2, 0x3b800000, 0x17 ;  /* 0x3b80000002027811 */ /* 0x000fc800078eb8ff */
[----:B------:R-:W-:-:S05]  /*3980*/  LOP3.LUT R0, R2, R0, R7, 0xfe, !PT ;  /* 0x0000000002007212 */ /* 0x000fca00078efe07 */
[----:B------:R-:W-:-:S04]  /*3990*/  FMUL.FTZ R0, R0, 1 ;  /* 0x3f80000000007820 */ /* 0x000fc80000410000 */
[----:B------:R0:W1:Y:S01]  /*39a0*/  F2F.F64.F32 R16, R0 ;  /* 0x0000000000107310 */ /* 0x0000620000201800 */
[----:B------:R-:W-:Y:S05]  /*39b0*/  BRA `(.L_x_10610) ;  /* 0x00000004000c7947 */ /* 0x000fea0003800000 */
.L_x_10628:
        /* <DEDUP_REMOVED lines=20> */
.L_x_10633:
[----:B------:R-:W-:Y:S05]  /*3b00*/  BSYNC.RECONVERGENT B0 ;  /* 0x0000000000007941 */ /* 0x000fea0003800200 */
.L_x_10632:
[----:B------:R-:W-:Y:S01]  /*3b10*/  IMAD.SHL.U32 R0, R0, 0x200000, RZ ;  /* 0x0020000000007824 */ /* 0x000fe200078e00ff */
[----:B------:R-:W-:-:S04]  /*3b20*/  LEA R2, R2, 0x37800000, 0x17 ;  /* 0x3780000002027811 */ /* 0x000fc800078eb8ff */
[----:B------:R-:W-:-:S05]  /*3b30*/  LOP3.LUT R0, R2, R0, R7, 0xfe, !PT ;  /* 0x0000000002007212 */ /* 0x000fca00078efe07 */
[----:B------:R-:W-:-:S04]  /*3b40*/  FMUL.FTZ R0, R0, 1 ;  /* 0x3f80000000007820 */ /* 0x000fc80000410000 */
[----:B------:R0:W1:Y:S01]  /*3b50*/  F2F.F64.F32 R16, R0 ;  /* 0x0000000000107310 */ /* 0x0000620000201800 */
[----:B------:R-:W-:Y:S05]  /*3b60*/  BRA `(.L_x_10610) ;  /* 0x0000000000a07947 */ /* 0x000fea0003800000 */
.L_x_10627:
        /* <DEDUP_REMOVED lines=18> */
.L_x_10615:
        /* <DEDUP_REMOVED lines=16> */
.L_x_10636:
[----:B------:R-:W-:Y:S05]  /*3d90*/  BRA `(.L_x_10610) ;  /* 0x0000000000147947 */ /* 0x000fea0003800000 */
.L_x_10635:
[----:B------:R-:W2:Y:S02]  /*3da0*/  LDG.E.64 R16, desc[UR36][R2.64] ;  /* 0x0000002402107981 */ /* 0x000ea4000c1e1b00 */
[----:B--2---:R-:W0:Y:S01]  /*3db0*/  I2F.F64.U64 R16, R16 ;  /* 0x0000001000107312 */ /* 0x004e220000301800 */
[----:B------:R-:W-:Y:S05]  /*3dc0*/  BRA `(.L_x_10610) ;  /* 0x0000000000087947 */ /* 0x000fea0003800000 */
.L_x_10634:
[----:B------:R-:W2:Y:S02]  /*3dd0*/  LDG.E R2, desc[UR36][R2.64] ;  /* 0x0000002402027981 */ /* 0x000ea4000c1e1900 */
[----:B--2---:R0:W1:Y:S02]  /*3de0*/  I2F.F64.U32 R16, R2 ;  /* 0x0000000200107312 */ /* 0x0040640000201800 */
.L_x_10610:
[----:B------:R-:W-:Y:S05]  /*3df0*/  BSYNC.RECONVERGENT B6 ;  /* 0x0000000000067941 */ /* 0x000fea0003800200 */
.L_x_10609:
[----:B0-----:R-:W0:Y:S01]  /*3e00*/  LDC.U8 R2, c[0x0][0x3ac] ;  /* 0x0000eb00ff027b82 */ /* 0x001e220000000000 */
[----:B------:R-:W-:Y:S01]  /*3e10*/  ISETP.GE.AND P0, PT, R23, R19, PT ;  /* 0x000000131700720c */ /* 0x000fe20003f06270 */
[----:B------:R-:W-:Y:S04]  /*3e20*/  BSSY.RECONVERGENT B7, `(.L_x_10637) ;  /* 0x0000343000077945 */ /* 0x000fe80003800200 */
[----:B------:R-:W-:Y:S01]  /*3e30*/  BSSY.RELIABLE B6, `(.L_x_10638) ;  /* 0x000022f000067945 */ /* 0x000fe20003800100 */
[----:B-12-45:R-:W-:Y:S02]  /*3e40*/  DMUL R4, R26, R26 ;  /* 0x0000001a1a047228 */ /* 0x036fe40000000000 */
[----:B---3--:R-:W-:Y:S02]  /*3e50*/  DMUL R28, R28, R28 ;  /* 0x0000001c1c1c7228 */ /* 0x008fe40000000000 */
[----:B------:R-:W-:-:S02]  /*3e60*/  DMUL R24, R24, R24 ;  /* 0x0000001818187228 */ /* 0x000fc40000000000 */
        /* <DEDUP_REMOVED lines=24> */
.L_x_10643:
[----:B------:R-:W0:Y:S02]  /*3ff0*/  F2I.S64.F64.TRUNC R4, R4 ;  /* 0x0000000400047311 */ /* 0x000e24000030d900 */
[----:B0-----:R-:W-:-:S05]  /*4000*/  IMAD.MOV.U32 R3, RZ, RZ, R4 ;  /* 0x000000ffff037224 */ /* 0x001fca00078e0004 */
[----:B------:R0:W-:Y:S01]  /*4010*/  STG.E.U8 desc[UR36][R8.64], R3 ;  /* 0x0000000308007986 */ /* 0x0001e2000c101124 */
[----:B------:R-:W-:Y:S05]  /*4020*/  BRA `(.L_x_10645) ;  /* 0x0000000c00dc7947 */ /* 0x000fea0003800000 */
.L_x_10642:
        /* <DEDUP_REMOVED lines=9> */
.L_x_10647:
[----:B------:R-:W0:Y:S02]  /*40c0*/  F2I.F64.TRUNC R5, R4 ;  /* 0x0000000400057311 */ /* 0x000e24000030d100 */
[----:B0-----:R0:W-:Y:S01]  /*40d0*/  STG.E desc[UR36][R8.64], R5 ;  /* 0x0000000508007986 */ /* 0x0011e2000c101924 */
[----:B------:R-:W-:Y:S05]  /*40e0*/  BRA `(.L_x_10645) ;  /* 0x0000000c00ac7947 */ /* 0x000fea0003800000 */
.L_x_10646:
[----:B------:R-:W0:Y:S02]  /*40f0*/  F2I.F64.TRUNC R5, R4 ;  /* 0x0000000400057311 */ /* 0x000e24000030d100 */
[----:B0-----:R0:W-:Y:S01]  /*4100*/  STG.E.U16 desc[UR36][R8.64], R5 ;  /* 0x0000000508007986 */ /* 0x0011e2000c101524 */
[----:B------:R-:W-:Y:S05]  /*4110*/  BRA `(.L_x_10645) ;  /* 0x0000000c00a07947 */ /* 0x000fea0003800000 */
.L_x_10641:
        /* <DEDUP_REMOVED lines=13> */
.L_x_10649:
        /* <DEDUP_REMOVED lines=8> */
.L_x_10648:
        /* <DEDUP_REMOVED lines=14> */
.L_x_10651:
        /* <DEDUP_REMOVED lines=9> */
.L_x_10650:
[----:B------:R0:W-:Y:S01]  /*43e0*/  STG.E.64 desc[UR36][R8.64], R4 ;  /* 0x0000000408007986 */ /* 0x0001e2000c101b24 */
[----:B------:R-:W-:Y:S05]  /*43f0*/  BRA `(.L_x_10645) ;  /* 0x0000000800e87947 */ /* 0x000fea0003800000 */
.L_x_10640:
        /* <DEDUP_REMOVED lines=12> */
.L_x_10654:
[----:B------:R-:W-:-:S05]  /*44c0*/  CS2R R6, SRZ ;  /* 0x0000000000067805 */ /* 0x000fca000001ff00 */
[----:B------:R0:W-:Y:S01]  /*44d0*/  STG.E.128 desc[UR36][R8.64], R4 ;  /* 0x0000000408007986 */ /* 0x0001e2000c101d24 */
[----:B------:R-:W-:Y:S05]  /*44e0*/  BRA `(.L_x_10645) ;  /* 0x0000000800ac7947 */ /* 0x000fea0003800000 */
.L_x_10653:
        /* <DEDUP_REMOVED lines=23> */
.L_x_10658:
[----:B------:R-:W-:Y:S05]  /*4660*/  BSYNC.RECONVERGENT B0 ;  /* 0x0000000000007941 */ /* 0x000fea0003800200 */
.L_x_10657:
[----:B------:R-:W-:-:S05]  /*4670*/  LOP3.LUT R7, R0, 0x80, R7, 0xf8, !PT ;  /* 0x0000008000077812 */ /* 0x000fca00078ef807 */
[----:B------:R0:W-:Y:S01]  /*4680*/  STG.E.U8 desc[UR36][R8.64], R7 ;  /* 0x0000000708007986 */ /* 0x0001e2000c101124 */
[----:B------:R-:W-:Y:S05]  /*4690*/  BRA `(.L_x_10645) ;  /* 0x0000000800407947 */ /* 0x000fea0003800000 */
.L_x_10656:
        /* <DEDUP_REMOVED lines=19> */
.L_x_10660:
[----:B------:R-:W-:Y:S05]  /*47d0*/  BSYNC.RECONVERGENT B0 ;  /* 0x0000000000007941 */ /* 0x000fea0003800200 */
.L_x_10659:
[----:B------:R-:W-:-:S05]  /*47e0*/  LOP3.LUT R7, R0, 0x80, R7, 0xf8, !PT ;  /* 0x0000008000077812 */ /* 0x000fca00078ef807 */
[----:B------:R0:W-:Y:S01]  /*47f0*/  STG.E.U8 desc[UR36][R8.64], R7 ;  /* 0x0000000708007986 */ /* 0x0001e2000c101124 */
[----:B------:R-:W-:Y:S05]  /*4800*/  BRA `(.L_x_10645) ;  /* 0x0000000400e47947 */ /* 0x000fea0003800000 */
.L_x_10655:
        /* <DEDUP_REMOVED lines=8> */
.L_x_10652:
        /* <DEDUP_REMOVED lines=11> */
.L_x_10663:
        /* <DEDUP_REMOVED lines=17> */
.L_x_10666:
[----:B------:R-:W-:-:S04]  /*4a50*/  SHF.R.U32.HI R0, RZ, 0x14, R7 ;  /* 0x00000014ff007819 */ /* 0x000fc80000011607 */
[----:B------:R-:W-:-:S04]  /*4a60*/  LOP3.LUT R0, R0, 0x1, RZ, 0xc0, !PT ;  /* 0x0000000100007812 */ /* 0x000fc800078ec0ff */
[----:B------:R-:W-:-:S04]  /*4a70*/  IADD3 R0, PT, PT, R7, 0x487ffff, R0 ;  /* 0x0487ffff07007810 */ /* 0x000fc80007ffe000 */
[----:B------:R-:W-:-:S04]  /*4a80*/  SHF.R.U32.HI R0, RZ, 0x14, R0 ;  /* 0x00000014ff007819 */ /* 0x000fc80000011600 */
[----:B------:R-:W-:-:S07]  /*4a90*/  LOP3.LUT R3, R0, 0xff, RZ, 0xc0, !PT ;  /* 0x000000ff00037812 */ /* 0x000fce00078ec0ff */
.L_x_10667:
[----:B------:R-:W-:-:S04]  /*4aa0*/  SHF.R.U32.HI R0, RZ, 0x18, R7 ;  /* 0x00000018ff007819 */ /* 0x000fc80000011607 */
[----:B------:R-:W-:-:S07]  /*4ab0*/  LOP3.LUT R0, R3, 0x80, R0, 0xf8, !PT ;  /* 0x0000008003007812 */ /* 0x000fce00078ef800 */
.L_x_10665:
[----:B------:R-:W-:Y:S05]  /*4ac0*/  BSYNC.RECONVERGENT B0 ;  /* 0x0000000000007941 */ /* 0x000fea0003800200 */
.L_x_10664:
[----:B------:R1:W-:Y:S01]  /*4ad0*/  STG.E.U8 desc[UR36][R8.64], R0 ;  /* 0x0000000008007986 */ /* 0x0003e2000c101124 */
[----:B------:R-:W-:Y:S05]  /*4ae0*/  BRA `(.L_x_10645) ;  /* 0x00000004002c7947 */ /* 0x000fea0003800000 */
.L_x_10662:
        /* <DEDUP_REMOVED lines=17> */
.L_x_10670:
[----:B------:R-:W-:-:S04]  /*4c00*/  SHF.R.U32.HI R0, RZ, 0x15, R7 ;  /* 0x00000015ff007819 */ /* 0x000fc80000011607 */
[----:B------:R-:W-:-:S04]  /*4c10*/  LOP3.LUT R0, R0, 0x1, RZ, 0xc0, !PT ;  /* 0x0000000100007812 */ /* 0x000fc800078ec0ff */
[----:B------:R-:W-:-:S04]  /*4c20*/  IADD3 R0, PT, PT, R7, 0x88fffff, R0 ;  /* 0x088fffff07007810 */ /* 0x000fc80007ffe000 */
[----:B------:R-:W-:-:S04]  /*4c30*/  SHF.R.U32.HI R0, RZ, 0x15, R0 ;  /* 0x00000015ff007819 */ /* 0x000fc80000011600 */
[----:B------:R-:W-:-:S07]  /*4c40*/  LOP3.LUT R3, R0, 0xff, RZ, 0xc0, !PT ;  /* 0x000000ff00037812 */ /* 0x000fce00078ec0ff */
.L_x_10671:
[----:B------:R-:W-:-:S04]  /*4c50*/  SHF.R.U32.HI R0, RZ, 0x18, R7 ;  /* 0x00000018ff007819 */ /* 0x000fc80000011607 */
[----:B------:R-:W-:-:S07]  /*4c60*/  LOP3.LUT R0, R3, 0x80, R0, 0xf8, !PT ;  /* 0x0000008003007812 */ /* 0x000fce00078ef800 */
.L_x_10669:
[----:B------:R-:W-:Y:S05]  /*4c70*/  BSYNC.RECONVERGENT B0 ;  /* 0x0000000000007941 */ /* 0x000fea0003800200 */
.L_x_10668:
[----:B------:R2:W-:Y:S01]  /*4c80*/  STG.E.U8 desc[UR36][R8.64], R0 ;  /* 0x0000000008007986 */ /* 0x0005e2000c101124 */
[----:B------:R-:W-:Y:S05]  /*4c90*/  BRA `(.L_x_10645) ;  /* 0x0000000000c07947 */ /* 0x000fea0003800000 */
.L_x_10661:
[----:B------:R-:W-:-:S13]  /*4ca0*/  ISETP.NE.AND P0, PT, R0, 0x1c, PT ;  /* 0x0000001c0000780c */ /* 0x000fda0003f05270 */
[----:B------:R-:W-:Y:S05]  /*4cb0*/  @!P0 BRA `(.L_x_10672) ;  /* 0x0000000000b08947 */ /* 0x000fea0003800000 */
[----:B------:R-:W-:-:S13]  /*4cc0*/  ISETP.NE.AND P0, PT, R0, 0x1d, PT ;  /* 0x0000001d0000780c */ /* 0x000fda0003f05270 */
[----:B------:R-:W-:Y:S05]  /*4cd0*/  @!P0 BRA `(.L_x_10673) ;  /* 0x00000000009c8947 */ /* 0x000fea0003800000 */
[----:B------:R-:W-:-:S13]  /*4ce0*/  ISETP.NE.AND P0, PT, R0, 0x2c, PT ;  /* 0x0000002c0000780c */ /* 0x000fda0003f05270 */
[----:B------:R-:W-:Y:S05]  /*4cf0*/  @!P0 BRA `(.L_x_10674) ;  /* 0x0000000000448947 */ /* 0x000fea0003800000 */
.L_x_10644:
        /* <DEDUP_REMOVED lines=16> */
.L_x_10675:
[----:B------:R-:W-:Y:S05]  /*4e00*/  BRA `(.L_x_10645) ;  /* 0x0000000000647947 */ /* 0x000fea0003800000 */
.L_x_10674:
        /* <DEDUP_REMOVED lines=20> */
.L_x_10673:
[----:B------:R-:W0:Y:S02]  /*4f50*/  F2I.U64.F64.TRUNC R4, R4 ;  /* 0x0000000400047311 */ /* 0x000e24000030d800 */
[----:B0-----:R0:W-:Y:S01]  /*4f60*/  STG.E.64 desc[UR36][R8.64], R4 ;  /* 0x0000000408007986 */ /* 0x0011e2000c101b24 */
[----:B------:R-:W-:Y:S05]  /*4f70*/  BRA `(.L_x_10645) ;  /* 0x0000000000087947 */ /* 0x000fea0003800000 */
.L_x_10672:
[----:B------:R-:W0:Y:S02]  /*4f80*/  F2I.U32.F64.TRUNC R5, R4 ;  /* 0x0000000400057311 */ /* 0x000e24000030d000 */
[----:B0-----:R3:W-:Y:S02]  /*4f90*/  STG.E desc[UR36][R8.64], R5 ;  /* 0x0000000508007986 */ /* 0x0017e4000c101924 */
.L_x_10645:
        /* <DEDUP_REMOVED lines=24> */
.L_x_10680:
[----:B------:R-:W0:Y:S02]  /*5120*/  F2I.S64.F64.TRUNC R28, R28 ;  /* 0x0000001c001c7311 */ /* 0x000e24000030d900 */
[----:B0-----:R-:W-:-:S05]  /*5130*/  IMAD.MOV.U32 R3, RZ, RZ, R28 ;  /* 0x000000ffff037224 */ /* 0x001fca00078e001c */
[----:B------:R0:W-:Y:S01]  /*5140*/  STG.E.U8 desc[UR36][R4.64], R3 ;  /* 0x0000000304007986 */ /* 0x0001e2000c101124 */
[----:B------:R-:W-:Y:S05]  /*5150*/  BRA `(.L_x_10682) ;  /* 0x0000000c00e07947 */ /* 0x000fea0003800000 */
.L_x_10679:
        /* <DEDUP_REMOVED lines=9> */
.L_x_10684:
[----:B------:R-:W0:Y:S02]  /*51f0*/  F2I.F64.TRUNC R29, R28 ;  /* 0x0000001c001d7311 */ /* 0x000e24000030d100 */
[----:B0-----:R0:W-:Y:S01]  /*5200*/  STG.E desc[UR36][R4.64], R29 ;  /* 0x0000001d04007986 */ /* 0x0011e2000c101924 */
[----:B------:R-:W-:Y:S05]  /*5210*/  BRA `(.L_x_10682) ;  /* 0x0000000c00b07947 */ /* 0x000fea0003800000 */
.L_x_10683:
[----:B------:R-:W0:Y:S02]  /*5220*/  F2I.F64.TRUNC R29, R28 ;  /* 0x0000001c001d7311 */ /* 0x000e24000030d100 */
[----:B0-----:R0:W-:Y:S01]  /*5230*/  STG.E.U16 desc[UR36][R4.64], R29 ;  /* 0x0000001d04007986 */ /* 0x0011e2000c101524 */
[----:B------:R-:W-:Y:S05]  /*5240*/  BRA `(.L_x_10682) ;  /* 0x0000000c00a47947 */ /* 0x000fea0003800000 */
.L_x_10678:
        /* <DEDUP_REMOVED lines=13> */
.L_x_10686:
        /* <DEDUP_REMOVED lines=8> */
.L_x_10685:
        /* <DEDUP_REMOVED lines=14> */
.L_x_10688:
        /* <DEDUP_REMOVED lines=9> */
.L_x_10687:
[----:B------:R0:W-:Y:S01]  /*5510*/  STG.E.64 desc[UR36][R4.64], R28 ;  /* 0x0000001c04007986 */ /* 0x0001e2000c101b24 */
[----:B------:R-:W-:Y:S05]  /*5520*/  BRA `(.L_x_10682) ;  /* 0x0000000800ec7947 */ /* 0x000fea0003800000 */
.L_x_10677:
        /* <DEDUP_REMOVED lines=13> */
.L_x_10692:
        /* <DEDUP_REMOVED lines=22> */
.L_x_10695:
[----:B------:R-:W-:-:S04]  /*5760*/  SHF.R.U32.HI R3, RZ, 0x18, R7 ;  /* 0x00000018ff037819 */ /* 0x000fc80000011607 */
[----:B------:R-:W-:-:S07]  /*5770*/  LOP3.LUT R0, R0, 0x80, R3, 0xf8, !PT ;  /* 0x0000008000007812 */ /* 0x000fce00078ef803 */
.L_x_10694:
[----:B------:R-:W-:Y:S05]  /*5780*/  BSYNC.RECONVERGENT B0 ;  /* 0x0000000000007941 */ /* 0x000fea0003800200 */
.L_x_10693:
[----:B------:R3:W-:Y:S01]  /*5790*/  STG.E.U8 desc[UR36][R4.64], R0 ;  /* 0x0000000004007986 */ /* 0x0007e2000c101124 */
[----:B------:R-:W-:Y:S05]  /*57a0*/  BRA `(.L_x_10682) ;  /* 0x00000008004c7947 */ /* 0x000fea0003800000 */
.L_x_10691:
        /* <DEDUP_REMOVED lines=22> */
.L_x_10698:
[----:B------:R-:W-:-:S04]  /*5910*/  SHF.R.U32.HI R3, RZ, 0x18, R7 ;  /* 0x00000018ff037819 */ /* 0x000fc80000011607 */
[----:B------:R-:W-:-:S07]  /*5920*/  LOP3.LUT R0, R0, 0x80, R3, 0xf8, !PT ;  /* 0x0000008000007812 */ /* 0x000fce00078ef803 */
.L_x_10697:
[----:B------:R-:W-:Y:S05]  /*5930*/  BSYNC.RECONVERGENT B0 ;  /* 0x0000000000007941 */ /* 0x000fea0003800200 */
.L_x_10696:
[----:B------:R0:W-:Y:S01]  /*5940*/  STG.E.U8 desc[UR36][R4.64], R0 ;  /* 0x0000000004007986 */ /* 0x0001e2000c101124 */
[----:B------:R-:W-:Y:S05]  /*5950*/  BRA `(.L_x_10682) ;  /* 0x0000000400e07947 */ /* 0x000fea0003800000 */
.L_x_10690:
        /* <DEDUP_REMOVED lines=26> */
.L_x_10700:
[----:B------:R-:W0:Y:S02]  /*5b00*/  F2I.U64.F64.TRUNC R28, R28 ;  /* 0x0000001c001c7311 */ /* 0x000e24000030d800 */
[----:B0-----:R1:W-:Y:S01]  /*5b10*/  STG.E.64 desc[UR36][R4.64], R28 ;  /* 0x0000001c04007986 */ /* 0x0013e2000c101b24 */
[----:B------:R-:W-:Y:S05]  /*5b20*/  BRA `(.L_x_10682) ;  /* 0x00000004006c7947 */ /* 0x000fea0003800000 */
.L_x_10699:
[----:B------:R-:W0:Y:S02]  /*5b30*/  F2I.U32.F64.TRUNC R29, R28 ;  /* 0x0000001c001d7311 */ /* 0x000e24000030d000 */
[----:B0-----:R0:W-:Y:S01]  /*5b40*/  STG.E desc[UR36][R4.64], R29 ;  /* 0x0000001d04007986 */ /* 0x0011e2000c101924 */
[----:B------:R-:W-:Y:S05]  /*5b50*/  BRA `(.L_x_10682) ;  /* 0x0000000400607947 */ /* 0x000fea0003800000 */
.L_x_10689:
        /* <DEDUP_REMOVED lines=10> */
.L_x_10702:
[----:B------:R-:W-:-:S05]  /*5c00*/  CS2R R30, SRZ ;  /* 0x00000000001e7805 */ /* 0x000fca000001ff00 */
[----:B------:R0:W-:Y:S01]  /*5c10*/  STG.E.128 desc[UR36][R4.64], R28 ;  /* 0x0000001c04007986 */ /* 0x0001e2000c101d24 */
[----:B------:R-:W-:Y:S05]  /*5c20*/  BRA `(.L_x_10682) ;  /* 0x00000004002c7947 */ /* 0x000fea0003800000 */
.L_x_10701:
[----:B------:R-:W-:-:S13]  /*5c30*/  ISETP.NE.AND P0, PT, R0, 0xf, PT ;  /* 0x0000000f0000780c */ /* 0x000fda0003f05270 */
[----:B------:R-:W-:Y:S05]  /*5c40*/  @!P0 BRA `(.L_x_10703) ;  /* 0x0000000400088947 */ /* 0x000fea0003800000 */
[----:B------:R-:W-:-:S13]  /*5c50*/  ISETP.NE.AND P0, PT, R0, 0x17, PT ;  /* 0x000000170000780c */ /* 0x000fda0003f05270 */
[----:B------:R-:W-:Y:S05]  /*5c60*/  @!P0 BRA `(.L_x_10704) ;  /* 0x0000000000a08947 */ /* 0x000fea0003800000 */
[----:B------:R-:W-:-:S13]  /*5c70*/  ISETP.NE.AND P0, PT, R0, 0x18, PT ;  /* 0x000000180000780c */ /* 0x000fda0003f05270 */
[----:B------:R-:W-:Y:S05]  /*5c80*/  @!P0 BRA `(.L_x_10705) ;  /* 0x0000000000448947 */ /* 0x000fea0003800000 */
.L_x_10681:
        /* <DEDUP_REMOVED lines=16> */
.L_x_10706:
[----:B------:R-:W-:Y:S05]  /*5d90*/  BRA `(.L_x_10682) ;  /* 0x0000000000d07947 */ /* 0x000fea0003800000 */
.L_x_10705:
        /* <DEDUP_REMOVED lines=17> */
.L_x_10708:
[----:B------:R-:W-:Y:S05]  /*5eb0*/  BSYNC.RECONVERGENT B0 ;  /* 0x0000000000007941 */ /* 0x000fea0003800200 */
.L_x_10707:
[----:B------:R-:W-:-:S05]  /*5ec0*/  LOP3.LUT R3, R0, 0x80, R3, 0xf8, !PT ;  /* 0x0000008000037812 */ /* 0x000fca00078ef803 */
[----:B------:R0:W-:Y:S01]  /*5ed0*/  STG.E.U8 desc[UR36][R4.64], R3 ;  /* 0x0000000304007986 */ /* 0x0001e2000c101124 */
[----:B------:R-:W-:Y:S05]  /*5ee0*/  BRA `(.L_x_10682) ;  /* 0x00000000007c7947 */ /* 0x000fea0003800000 */
.L_x_10704:
        /* <DEDUP_REMOVED lines=16> */
.L_x_10710:
[----:B------:R-:W-:Y:S01]  /*5ff0*/  IMAD.MOV.U32 R0, RZ, RZ, 0x7f ;  /* 0x0000007fff007424 */ /* 0x000fe200078e00ff */
[----:B------:R-:W-:-:S04]  /*6000*/  ISETP.GT.U32.AND P0, PT, R3, 0x7f800000, PT ;  /* 0x7f8000000300780c */ /* 0x000fc80003f04070 */
[----:B------:R-:W-:-:S09]  /*6010*/  SEL R0, R0, 0x7c, P0 ;  /* 0x0000007c00007807 */ /* 0x000fd20000000000 */
.L_x_10711:
[----:B------:R-:W-:Y:S05]  /*6020*/  BSYNC.RECONVERGENT B0 ;  /* 0x0000000000007941 */ /* 0x000fea0003800200 */
.L_x_10709:
[----:B------:R-:W-:-:S04]  /*6030*/  SHF.R.U32.HI R3, RZ, 0x18, R7 ;  /* 0x00000018ff037819 */ /* 0x000fc80000011607 */
[----:B------:R-:W-:-:S05]  /*6040*/  LOP3.LUT R3, R0, 0x80, R3, 0xf8, !PT ;  /* 0x0000008000037812 */ /* 0x000fca00078ef803 */
[----:B------:R0:W-:Y:S01]  /*6050*/  STG.E.U8 desc[UR36][R4.64], R3 ;  /* 0x0000000304007986 */ /* 0x0001e2000c101124 */
[----:B------:R-:W-:Y:S05]  /*6060*/  BRA `(.L_x_10682) ;  /* 0x00000000001c7947 */ /* 0x000fea0003800000 */
.L_x_10703:
[----:B------:R-:W-:Y:S01]  /*6070*/  UMOV UR4, 0xf0000000 ;  /* 0xf000000000047882 */ /* 0x000fe20000000000 */
[----:B------:R-:W-:Y:S01]  /*6080*/  UMOV UR5, 0x380fffff ;  /* 0x380fffff00057882 */ /* 0x000fe20000000000 */
[----:B------:R-:W0:Y:S01]  /*6090*/  F2F.F32.F64 R0, R28 ;  /* 0x0000001c00007310 */ /* 0x000e220000301000 */
[----:B------:R-:W-:-:S14]  /*60a0*/  DSETP.GEU.AND P0, PT, |R28|, UR4, PT ;  /* 0x000000041c007e2a */ /* 0x000fdc000bf0e200 */
[----:B0-----:R-:W-:-:S05]  /*60b0*/  @!P0 FMUL R0, R0, 1.175494350822287508e-38 ;  /* 0x0080000000008820 */ /* 0x001fca0000400000 */
[----:B------:R-:W-:-:S05]  /*60c0*/  F2FP.BF16.F32.PACK_AB R0, RZ, R0 ;  /* 0x00000000ff00723e */ /* 0x000fca00000010ff */
[----:B------:R0:W-:Y:S02]  /*60d0*/  STG.E.U16 desc[UR36][R4.64], R0 ;  /* 0x0000000004007986 */ /* 0x0001e4000c101524 */
.L_x_10682:
[----:B------:R-:W-:-:S07]  /*60e0*/  VIADD R23, R23, 0x80 ;  /* 0x0000008017177836 */ /* 0x000fce0000000000 */
.L_x_10639:
[----:B------:R-:W-:-:S13]  /*60f0*/  ISETP.GE.AND P0, PT, R23, R19, PT ;  /* 0x000000131700720c */ /* 0x000fda0003f06270 */
[----:B------:R-:W-:Y:S05]  /*6100*/  @P0 BREAK.RELIABLE B6 ;  /* 0x0000000000060942 */ /* 0x000fea0003800100 */
[----:B------:R-:W-:Y:S05]  /*6110*/  @P0 BRA `(.L_x_10676) ;  /* 0x00000010004c0947 */ /* 0x000fea0003800000 */
[----:B------:R-:W-:Y:S05]  /*6120*/  BSYNC.RELIABLE B6 ;  /* 0x0000000000067941 */ /* 0x000fea0003800100 */
.L_x_10638:
        /* <DEDUP_REMOVED lines=21> */
.L_x_10715:
[----:B------:R-:W0:Y:S02]  /*6280*/  F2I.S64.F64.TRUNC R24, R24 ;  /* 0x0000001800187311 */ /* 0x000e24000030d900 */
[----:B0-----:R-:W-:-:S05]  /*6290*/  IMAD.MOV.U32 R3, RZ, RZ, R24 ;  /* 0x000000ffff037224 */ /* 0x001fca00078e0018 */
[----:B------:R0:W-:Y:S01]  /*62a0*/  STG.E.U8 desc[UR36][R4.64], R3 ;  /* 0x0000000304007986 */ /* 0x0001e2000c101124 */
[----:B------:R-:W-:Y:S05]  /*62b0*/  BRA `(.L_x_10717) ;  /* 0x0000000c00e07947 */ /* 0x000fea0003800000 */
.L_x_10714:
        /* <DEDUP_REMOVED lines=9> */
.L_x_10719:
[----:B------:R-:W0:Y:S02]  /*6350*/  F2I.F64.TRUNC R25, R24 ;  /* 0x0000001800197311 */ /* 0x000e24000030d100 */
[----:B0-----:R0:W-:Y:S01]  /*6360*/  STG.E desc[UR36][R4.64], R25 ;  /* 0x0000001904007986 */ /* 0x0011e2000c101924 */
[----:B------:R-:W-:Y:S05]  /*6370*/  BRA `(.L_x_10717) ;  /* 0x0000000c00b07947 */ /* 0x000fea0003800000 */
.L_x_10718:
[----:B------:R-:W0:Y:S02]  /*6380*/  F2I.F64.TRUNC R25, R24 ;  /* 0x0000001800197311 */ /* 0x000e24000030d100 */
[----:B0-----:R0:W-:Y:S01]  /*6390*/  STG.E.U16 desc[UR36][R4.64], R25 ;  /* 0x0000001904007986 */ /* 0x0011e2000c101524 */
[----:B------:R-:W-:Y:S05]  /*63a0*/  BRA `(.L_x_10717) ;  /* 0x0000000c00a47947 */ /* 0x000fea0003800000 */
.L_x_10713:
        /* <DEDUP_REMOVED lines=13> */
.L_x_10721:
        /* <DEDUP_REMOVED lines=8> */
.L_x_10720:
        /* <DEDUP_REMOVED lines=14> */
.L_x_10723:
        /* <DEDUP_REMOVED lines=9> */
.L_x_10722:
[----:B------:R0:W-:Y:S01]  /*6670*/  STG.E.64 desc[UR36][R4.64], R24 ;  /* 0x0000001804007986 */ /* 0x0001e2000c101b24 */
[----:B------:R-:W-:Y:S05]  /*6680*/  BRA `(.L_x_10717) ;  /* 0x0000000800ec7947 */ /* 0x000fea0003800000 */
.L_x_10712:
        /* <DEDUP_REMOVED lines=13> */
.L_x_10727:
        /* <DEDUP_REMOVED lines=22> */
.L_x_10730:
[----:B------:R-:W-:-:S04]  /*68c0*/  SHF.R.U32.HI R3, RZ, 0x18, R7 ;  /* 0x00000018ff037819 */ /* 0x000fc80000011607 */
[----:B------:R-:W-:-:S07]  /*68d0*/  LOP3.LUT R0, R0, 0x80, R3, 0xf8, !PT ;  /* 0x0000008000007812 */ /* 0x000fce00078ef803 */
.L_x_10729:
[----:B------:R-:W-:Y:S05]  /*68e0*/  BSYNC.RECONVERGENT B0 ;  /* 0x0000000000007941 */ /* 0x000fea0003800200 */
.L_x_10728:
[----:B------:R4:W-:Y:S01]  /*68f0*/  STG.E.U8 desc[UR36][R4.64], R0 ;  /* 0x0000000004007986 */ /* 0x0009e2000c101124 */
[----:B------:R-:W-:Y:S05]  /*6900*/  BRA `(.L_x_10717) ;  /* 0x00000008004c7947 */ /* 0x000fea0003800000 */
.L_x_10726:
        /* <DEDUP_REMOVED lines=22> */
.L_x_10733:
[----:B------:R-:W-:-:S04]  /*6a70*/  SHF.R.U32.HI R3, RZ, 0x18, R7 ;  /* 0x00000018ff037819 */ /* 0x000fc80000011607 */
[----:B------:R-:W-:-:S07]  /*6a80*/  LOP3.LUT R0, R0, 0x80, R3, 0xf8, !PT ;  /* 0x0000008000007812 */ /* 0x000fce00078ef803 */
.L_x_10732:
[----:B------:R-:W-:Y:S05]  /*6a90*/  BSYNC.RECONVERGENT B0 ;  /* 0x0000000000007941 */ /* 0x000fea0003800200 */
.L_x_10731:
[----:B------:R3:W-:Y:S01]  /*6aa0*/  STG.E.U8 desc[UR36][R4.64], R0 ;  /* 0x0000000004007986 */ /* 0x0007e2000c101124 */
[----:B------:R-:W-:Y:S05]  /*6ab0*/  BRA `(.L_x_10717) ;  /* 0x0000000400e07947 */ /* 0x000fea0003800000 */
.L_x_10725:
        /* <DEDUP_REMOVED lines=26> */
.L_x_10735:
[----:B------:R-:W0:Y:S02]  /*6c60*/  F2I.U64.F64.TRUNC R24, R24 ;  /* 0x0000001800187311 */ /* 0x000e24000030d800 */
[----:B0-----:R0:W-:Y:S01]  /*6c70*/  STG.E.64 desc[UR36][R4.64], R24 ;  /* 0x0000001804007986 */ /* 0x0011e2000c101b24 */
[----:B------:R-:W-:Y:S05]  /*6c80*/  BRA `(.L_x_10717) ;  /* 0x00000004006c7947 */ /* 0x000fea0003800000 */
.L_x_10734:
[----:B------:R-:W0:Y:S02]  /*6c90*/  F2I.U32.F64.TRUNC R25, R24 ;  /* 0x0000001800197311 */ /* 0x000e24000030d000 */
[----:B0-----:R2:W-:Y:S01]  /*6ca0*/  STG.E desc[UR36][R4.64], R25 ;  /* 0x0000001904007986 */ /* 0x0015e2000c101924 */
[----:B------:R-:W-:Y:S05]  /*6cb0*/  BRA `(.L_x_10717) ;  /* 0x0000000400607947 */ /* 0x000fea0003800000 */
.L_x_10724:
        /* <DEDUP_REMOVED lines=10> */
.L_x_10737:
[----:B------:R-:W-:-:S05]  /*6d60*/  CS2R R26, SRZ ;  /* 0x00000000001a7805 */ /* 0x000fca000001ff00 */
[----:B------:R0:W-:Y:S01]  /*6d70*/  STG.E.128 desc[UR36][R4.64], R24 ;  /* 0x0000001804007986 */ /* 0x0001e2000c101d24 */
[----:B------:R-:W-:Y:S05]  /*6d80*/  BRA `(.L_x_10717) ;  /* 0x00000004002c7947 */ /* 0x000fea0003800000 */
.L_x_10736:
[----:B------:R-:W-:-:S13]  /*6d90*/  ISETP.NE.AND P0, PT, R0, 0xf, PT ;  /* 0x0000000f0000780c */ /* 0x000fda0003f05270 */
[----:B------:R-:W-:Y:S05]  /*6da0*/  @!P0 BRA `(.L_x_10738) ;  /* 0x0000000400088947 */ /* 0x000fea0003800000 */
[----:B------:R-:W-:-:S13]  /*6db0*/  ISETP.NE.AND P0, PT, R0, 0x17, PT ;  /* 0x000000170000780c */ /* 0x000fda0003f05270 */
[----:B------:R-:W-:Y:S05]  /*6dc0*/  @!P0 BRA `(.L_x_10739) ;  /* 0x0000000000a08947 */ /* 0x000fea0003800000 */
[----:B------:R-:W-:-:S13]  /*6dd0*/  ISETP.NE.AND P0, PT, R0, 0x18, PT ;  /* 0x000000180000780c */ /* 0x000fda0003f05270 */
[----:B------:R-:W-:Y:S05]  /*6de0*/  @!P0 BRA `(.L_x_10740) ;  /* 0x0000000000448947 */ /* 0x000fea0003800000 */
.L_x_10716:
        /* <DEDUP_REMOVED lines=16> */
.L_x_10741:
[----:B------:R-:W-:Y:S05]  /*6ef0*/  BRA `(.L_x_10717) ;  /* 0x0000000000d07947 */ /* 0x000fea0003800000 */
.L_x_10740:
        /* <DEDUP_REMOVED lines=17> */
.L_x_10743:
[----:B------:R-:W-:Y:S05]  /*7010*/  BSYNC.RECONVERGENT B0 ;  /* 0x0000000000007941 */ /* 0x000fea0003800200 */
.L_x_10742:
[----:B------:R-:W-:-:S05]  /*7020*/  LOP3.LUT R3, R0, 0x80, R3, 0xf8, !PT ;  /* 0x0000008000037812 */ /* 0x000fca00078ef803 */
[----:B------:R0:W-:Y:S01]  /*7030*/  STG.E.U8 desc[UR36][R4.64], R3 ;  /* 0x0000000304007986 */ /* 0x0001e2000c101124 */
[----:B------:R-:W-:Y:S05]  /*7040*/  BRA `(.L_x_10717) ;  /* 0x00000000007c7947 */ /* 0x000fea0003800000 */
.L_x_10739:
        /* <DEDUP_REMOVED lines=16> */
.L_x_10745:
[----:B------:R-:W-:Y:S01]  /*7150*/  IMAD.MOV.U32 R0, RZ, RZ, 0x7f ;  /* 0x0000007fff007424 */ /* 0x000fe200078e00ff */
[----:B------:R-:W-:-:S04]  /*7160*/  ISETP.GT.U32.AND P0, PT, R3, 0x7f800000, PT ;  /* 0x7f8000000300780c */ /* 0x000fc80003f04070 */
[----:B------:R-:W-:-:S09]  /*7170*/  SEL R0, R0, 0x7c, P0 ;  /* 0x0000007c00007807 */ /* 0x000fd20000000000 */
.L_x_10746:
[----:B------:R-:W-:Y:S05]  /*7180*/  BSYNC.RECONVERGENT B0 ;  /* 0x0000000000007941 */ /* 0x000fea0003800200 */
.L_x_10744:
[----:B------:R-:W-:-:S04]  /*7190*/  SHF.R.U32.HI R3, RZ, 0x18, R7 ;  /* 0x00000018ff037819 */ /* 0x000fc80000011607 */
[----:B------:R-:W-:-:S05]  /*71a0*/  LOP3.LUT R3, R0, 0x80, R3, 0xf8, !PT ;  /* 0x0000008000037812 */ /* 0x000fca00078ef803 */
[----:B------:R0:W-:Y:S01]  /*71b0*/  STG.E.U8 desc[UR36][R4.64], R3 ;  /* 0x0000000304007986 */ /* 0x0001e2000c101124 */
[----:B------:R-:W-:Y:S05]  /*71c0*/  BRA `(.L_x_10717) ;  /* 0x00000000001c7947 */ /* 0x000fea0003800000 */
.L_x_10738:
[----:B------:R-:W-:Y:S01]  /*71d0*/  UMOV UR4, 0xf0000000 ;  /* 0xf000000000047882 */ /* 0x000fe20000000000 */
[----:B------:R-:W-:Y:S01]  /*71e0*/  UMOV UR5, 0x380fffff ;  /* 0x380fffff00057882 */ /* 0x000fe20000000000 */
[----:B------:R-:W0:Y:S01]  /*71f0*/  F2F.F32.F64 R0, R24 ;  /* 0x0000001800007310 */ /* 0x000e220000301000 */
[----:B------:R-:W-:-:S14]  /*7200*/  DSETP.GEU.AND P0, PT, |R24|, UR4, PT ;  /* 0x0000000418007e2a */ /* 0x000fdc000bf0e200 */
[----:B0-----:R-:W-:-:S05]  /*7210*/  @!P0 FMUL R0, R0, 1.175494350822287508e-38 ;  /* 0x0080000000008820 */ /* 0x001fca0000400000 */
[----:B------:R-:W-:-:S05]  /*7220*/  F2FP.BF16.F32.PACK_AB R0, RZ, R0 ;  /* 0x00000000ff00723e */ /* 0x000fca00000010ff */
[----:B------:R0:W-:Y:S02]  /*7230*/  STG.E.U16 desc[UR36][R4.64], R0 ;  /* 0x0000000004007986 */ /* 0x0001e4000c101524 */
.L_x_10717:
[----:B------:R-:W-:-:S07]  /*7240*/  VIADD R23, R23, 0x80 ;  /* 0x0000008017177836 */ /* 0x000fce0000000000 */
.L_x_10676:
[----:B------:R-:W-:Y:S05]  /*7250*/  BSYNC.RECONVERGENT B7 ;  /* 0x0000000000077941 */ /* 0x000fea0003800200 */
.L_x_10637:
        /* <DEDUP_REMOVED lines=22> */
.L_x_10750:
[----:B------:R-:W0:Y:S02]  /*73c0*/  F2I.S64.F64.TRUNC R16, R16 ;  /* 0x0000001000107311 */ /* 0x000e24000030d900 */
[----:B0-----:R-:W-:-:S05]  /*73d0*/  IMAD.MOV.U32 R3, RZ, RZ, R16 ;  /* 0x000000ffff037224 */ /* 0x001fca00078e0010 */
[----:B------:R-:W-:Y:S01]  /*73e0*/  STG.E.U8 desc[UR36][R4.64], R3 ;  /* 0x0000000304007986 */ /* 0x000fe2000c101124 */
[----:B------:R-:W-:Y:S05]  /*73f0*/  EXIT ;  /* 0x000000000000794d */ /* 0x000fea0003800000 */
.L_x_10749:
        /* <DEDUP_REMOVED lines=9> */
.L_x_10753:
[----:B------:R-:W0:Y:S02]  /*7490*/  F2I.F64.TRUNC R17, R16 ;  /* 0x0000001000117311 */ /* 0x000e24000030d100 */
[----:B0-----:R-:W-:Y:S01]  /*74a0*/  STG.E desc[UR36][R4.64], R17 ;  /* 0x0000001104007986 */ /* 0x001fe2000c101924 */
[----:B------:R-:W-:Y:S05]  /*74b0*/  EXIT ;  /* 0x000000000000794d */ /* 0x000fea0003800000 */
.L_x_10752:
[----:B------:R-:W0:Y:S02]  /*74c0*/  F2I.F64.TRUNC R17, R16 ;  /* 0x0000001000117311 */ /* 0x000e24000030d100 */
[----:B0-----:R-:W-:Y:S01]  /*74d0*/  STG.E.U16 desc[UR36][R4.64], R17 ;  /* 0x0000001104007986 */ /* 0x001fe2000c101524 */
[----:B------:R-:W-:Y:S05]  /*74e0*/  EXIT ;  /* 0x000000000000794d */ /* 0x000fea0003800000 */
.L_x_10748:
        /* <DEDUP_REMOVED lines=13> */
.L_x_10755:
        /* <DEDUP_REMOVED lines=8> */
.L_x_10754:
        /* <DEDUP_REMOVED lines=14> */
.L_x_10757:
        /* <DEDUP_REMOVED lines=9> */
.L_x_10756:
[----:B------:R-:W-:Y:S01]  /*77b0*/  STG.E.64 desc[UR36][R4.64], R16 ;  /* 0x0000001004007986 */ /* 0x000fe2000c101b24 */
[----:B------:R-:W-:Y:S05]  /*77c0*/  EXIT ;  /* 0x000000000000794d */ /* 0x000fea0003800000 */
.L_x_10747:
        /* <DEDUP_REMOVED lines=13> */
.L_x_10761:
        /* <DEDUP_REMOVED lines=21> */
.L_x_10764:
[----:B------:R-:W-:-:S04]  /*79f0*/  SHF.R.U32.HI R3, RZ, 0x18, R7 ;  /* 0x00000018ff037819 */ /* 0x000fc80000011607 */
[----:B------:R-:W-:-:S04]  /*7a00*/  LOP3.LUT R0, R0, 0x80, R3, 0xf8, !PT ;  /* 0x0000008000007812 */ /* 0x000fc800078ef803 */
[----:B------:R-:W-:-:S07]  /*7a10*/  PRMT R2, R0, 0x7610, R2 ;  /* 0x0000761000027816 */ /* 0x000fce0000000002 */
.L_x_10763:
[----:B------:R-:W-:Y:S05]  /*7a20*/  BSYNC.RECONVERGENT B0 ;  /* 0x0000000000007941 */ /* 0x000fea0003800200 */
.L_x_10762:
[----:B------:R-:W-:Y:S01]  /*7a30*/  STG.E.U8 desc[UR36][R4.64], R2 ;  /* 0x0000000204007986 */ /* 0x000fe2000c101124 */
[----:B------:R-:W-:Y:S05]  /*7a40*/  EXIT ;  /* 0x000000000000794d */ /* 0x000fea0003800000 */
.L_x_10760:
        /* <DEDUP_REMOVED lines=21> */
.L_x_10767:
[----:B------:R-:W-:-:S04]  /*7ba0*/  SHF.R.U32.HI R3, RZ, 0x18, R7 ;  /* 0x00000018ff037819 */ /* 0x000fc80000011607 */
[----:B------:R-:W-:-:S04]  /*7bb0*/  LOP3.LUT R0, R0, 0x80, R3, 0xf8, !PT ;  /* 0x0000008000007812 */ /* 0x000fc800078ef803 */
[----:B------:R-:W-:-:S07]  /*7bc0*/  PRMT R2, R0, 0x7610, R2 ;  /* 0x0000761000027816 */ /* 0x000fce0000000002 */
.L_x_10766:
[----:B------:R-:W-:Y:S05]  /*7bd0*/  BSYNC.RECONVERGENT B0 ;  /* 0x0000000000007941 */ /* 0x000fea0003800200 */
.L_x_10765:
[----:B------:R-:W-:Y:S01]  /*7be0*/  STG.E.U8 desc[UR36][R4.64], R2 ;  /* 0x0000000204007986 */ /* 0x000fe2000c101124 */
[----:B------:R-:W-:Y:S05]  /*7bf0*/  EXIT ;  /* 0x000000000000794d */ /* 0x000fea0003800000 */
.L_x_10759:
        /* <DEDUP_REMOVED lines=26> */
.L_x_10769:
[----:B------:R-:W0:Y:S02]  /*7da0*/  F2I.U64.F64.TRUNC R16, R16 ;  /* 0x0000001000107311 */ /* 0x000e24000030d800 */
[----:B0-----:R-:W-:Y:S01]  /*7db0*/  STG.E.64 desc[UR36][R4.64], R16 ;  /* 0x0000001004007986 */ /* 0x001fe2000c101b24 */
[----:B------:R-:W-:Y:S05]  /*7dc0*/  EXIT ;  /* 0x000000000000794d */ /* 0x000fea0003800000 */
.L_x_10768:
[----:B------:R-:W0:Y:S02]  /*7dd0*/  F2I.U32.F64.TRUNC R17, R16 ;  /* 0x0000001000117311 */ /* 0x000e24000030d000 */
[----:B0-----:R-:W-:Y:S01]  /*7de0*/  STG.E desc[UR36][R4.64], R17 ;  /* 0x0000001104007986 */ /* 0x001fe2000c101924 */
[----:B------:R-:W-:Y:S05]  /*7df0*/  EXIT ;  /* 0x000000000000794d */ /* 0x000fea0003800000 */
.L_x_10758:
        /* <DEDUP_REMOVED lines=10> */
.L_x_10771:
[----:B------:R-:W-:-:S05]  /*7ea0*/  CS2R R18, SRZ ;  /* 0x0000000000127805 */ /* 0x000fca000001ff00 */
[----:B------:R-:W-:Y:S01]  /*7eb0*/  STG.E.128 desc[UR36][R4.64], R16 ;  /* 0x0000001004007986 */ /* 0x000fe2000c101d24 */
[----:B------:R-:W-:Y:S05]  /*7ec0*/  EXIT ;  /* 0x000000000000794d */ /* 0x000fea0003800000 */
.L_x_10770:
[----:B------:R-:W-:-:S13]  /*7ed0*/  ISETP.NE.AND P0, PT, R0, 0xf, PT ;  /* 0x0000000f0000780c */ /* 0x000fda0003f05270 */
[----:B------:R-:W-:Y:S05]  /*7ee0*/  @!P0 BRA `(.L_x_10772) ;  /* 0x0000000400088947 */ /* 0x000fea0003800000 */
[----:B------:R-:W-:-:S13]  /*7ef0*/  ISETP.NE.AND P0, PT, R0, 0x17, PT ;  /* 0x000000170000780c */ /* 0x000fda0003f05270 */
[----:B------:R-:W-:Y:S05]  /*7f00*/  @!P0 BRA `(.L_x_10773) ;  /* 0x0000000000a08947 */ /* 0x000fea0003800000 */
[----:B------:R-:W-:-:S13]  /*7f10*/  ISETP.NE.AND P0, PT, R0, 0x18, PT ;  /* 0x000000180000780c */ /* 0x000fda0003f05270 */
[----:B------:R-:W-:Y:S05]  /*7f20*/  @!P0 BRA `(.L_x_10774) ;  /* 0x0000000000448947 */ /* 0x000fea0003800000 */
.L_x_10751:
        /* <DEDUP_REMOVED lines=16> */
.L_x_10775:
[----:B------:R-:W-:Y:S05]  /*8030*/  EXIT ;  /* 0x000000000000794d */ /* 0x000fea0003800000 */
.L_x_10774:
        /* <DEDUP_REMOVED lines=17> */
.L_x_10777:
[----:B------:R-:W-:Y:S05]  /*8150*/  BSYNC.RECONVERGENT B0 ;  /* 0x0000000000007941 */ /* 0x000fea0003800200 */
.L_x_10776:
[----:B------:R-:W-:-:S05]  /*8160*/  LOP3.LUT R3, R0, 0x80, R3, 0xf8, !PT ;  /* 0x0000008000037812 */ /* 0x000fca00078ef803 */
[----:B------:R-:W-:Y:S01]  /*8170*/  STG.E.U8 desc[UR36][R4.64], R3 ;  /* 0x0000000304007986 */ /* 0x000fe2000c101124 */
[----:B------:R-:W-:Y:S05]  /*8180*/  EXIT ;  /* 0x000000000000794d */ /* 0x000fea0003800000 */
.L_x_10773:
        /* <DEDUP_REMOVED lines=16> */
.L_x_10779:
[----:B------:R-:W-:Y:S01]  /*8290*/  IMAD.MOV.U32 R0, RZ, RZ, 0x7f ;  /* 0x0000007fff007424 */ /* 0x000fe200078e00ff */
[----:B------:R-:W-:-:S04]  /*82a0*/  ISETP.GT.U32.AND P0, PT, R2, 0x7f800000, PT ;  /* 0x7f8000000200780c */ /* 0x000fc80003f04070 */
[----:B------:R-:W-:-:S09]  /*82b0*/  SEL R0, R0, 0x7c, P0 ;  /* 0x0000007c00007807 */ /* 0x000fd20000000000 */
.L_x_10780:
[----:B------:R-:W-:Y:S05]  /*82c0*/  BSYNC.RECONVERGENT B0 ;  /* 0x0000000000007941 */ /* 0x000fea0003800200 */
.L_x_10778:
[----:B------:R-:W-:-:S04]  /*82d0*/  SHF.R.U32.HI R3, RZ, 0x18, R3 ;  /* 0x00000018ff037819 */ /* 0x000fc80000011603 */
[----:B------:R-:W-:-:S05]  /*82e0*/  LOP3.LUT R3, R0, 0x80, R3, 0xf8, !PT ;  /* 0x0000008000037812 */ /* 0x000fca00078ef803 */
[----:B------:R-:W-:Y:S01]  /*82f0*/  STG.E.U8 desc[UR36][R4.64], R3 ;  /* 0x0000000304007986 */ /* 0x000fe2000c101124 */
[----:B------:R-:W-:Y:S05]  /*8300*/  EXIT ;  /* 0x000000000000794d */ /* 0x000fea0003800000 */
.L_x_10772:
        /* <DEDUP_REMOVED lines=8> */
.L_x_10781:
        /* <DEDUP_REMOVED lines=15> */
.L_x_68525:


//--------------------- .text._ZN2at6native18elementwise_kernelILi128ELi2EZNS0_22gpu_kernel_impl_nocastIZNS0_50_GLOBAL__N__2680c7bb_12_PowKernel_cu_7dd49032_300329pow_tensor_scalar_kernel_implIddEEvRNS_18TensorIteratorBaseET0_EUldE_EEvS6_RKT_EUliE_EEviT1_ --------------------------
	.section	.text._ZN2at6native18elementwise_kernelILi128ELi2EZNS0_22gpu_kernel_impl_nocastIZNS0_50_GLOBAL__N__2680c7bb_12_PowKernel_cu_7dd49032_300329pow_tensor_scalar_kernel_implIddEEvRNS_18TensorIteratorBaseET0_EUldE_EEvS6_RKT_EUliE_EEviT1_,"ax",@progbits
	.align	128
        .global         _ZN2at6native18elementwise_kernelILi128ELi2EZNS0_22gpu_kernel_impl_nocastIZNS0_50_GLOBAL__N__2680c7bb_12_PowKernel_cu_7dd49032_300329pow_tensor_scalar_kernel_implIddEEvRNS_18TensorIteratorBaseET0_EUldE_EEvS6_RKT_EUliE_EEviT1_
        .type           _ZN2at6native18elementwise_kernelILi128ELi2EZNS0_22gpu_kernel_impl_nocastIZNS0_50_GLOBAL__N__2680c7bb_12_PowKernel_cu_7dd49032_300329pow_tensor_scalar_kernel_implIddEEvRNS_18TensorIteratorBaseET0_EUldE_EEvS6_RKT_EUliE_EEviT1_,@function
        .size           _ZN2at6native18elementwise_kernelILi128ELi2EZNS0_22gpu_kernel_impl_nocastIZNS0_50_GLOBAL__N__2680c7bb_12_PowKernel_cu_7dd49032_300329pow_tensor_scalar_kernel_implIddEEvRNS_18TensorIteratorBaseET0_EUldE_EEvS6_RKT_EUliE_EEviT1_,(.L_x_68526 - _ZN2at6native18elementwise_kernelILi128ELi2EZNS0_22gpu_kernel_impl_nocastIZNS0_50_GLOBAL__N__2680c7bb_12_PowKernel_cu_7dd49032_300329pow_tensor_scalar_kernel_implIddEEvRNS_18TensorIteratorBaseET0_EUldE_EEvS6_RKT_EUliE_EEviT1_)
        .other          _ZN2at6native18elementwise_kernelILi128ELi2EZNS0_22gpu_kernel_impl_nocastIZNS0_50_GLOBAL__N__2680c7bb_12_PowKernel_cu_7dd49032_300329pow_tensor_scalar_kernel_implIddEEvRNS_18TensorIteratorBaseET0_EUldE_EEvS6_RKT_EUliE_EEviT1_,@"STO_CUDA_ENTRY STV_DEFAULT"
_ZN2at6native18elementwise_kernelILi128ELi2EZNS0_22gpu_kernel_impl_nocastIZNS0_50_GLOBAL__N__2680c7bb_12_PowKernel_cu_7dd49032_300329pow_tensor_scalar_kernel_implIddEEvRNS_18TensorIteratorBaseET0_EUldE_EEvS6_RKT_EUliE_EEviT1_:
.text._ZN2at6native18elementwise_kernelILi128ELi2EZNS0_22gpu_kernel_impl_nocastIZNS0_50_GLOBAL__N__2680c7bb_12_PowKernel_cu_7dd49032_300329pow_tensor_scalar_kernel_implIddEEvRNS_18TensorIteratorBaseET0_EUldE_EEvS6_RKT_EUliE_EEviT1_:
        /* <DEDUP_REMOVED lines=17> */
[----:B--2---:R-:W-:-:S07]  /*0110*/  DMUL R6, R4, R4 ;  /* 0x0000000404067228 */ /* 0x004fce0000000000 */
[----:B0-----:R0:W-:Y:S04]  /*0120*/  STG.E.64 desc[UR6][R8.64], R6 ;  /* 0x0000000608007986 */ /* 0x0011e8000c101b06 */
.L_x_10784:
[----:B------:R-:W-:Y:S05]  /*0130*/  BSYNC.RECONVERGENT B0 ;  /* 0x0000000000007941 */ /* 0x000fea0003800200 */
.L_x_10783:
[----:B------:R-:W-:-:S13]  /*0140*/  ISETP.GE.AND P0, PT, R3, UR4, PT ;  /* 0x0000000403007c0c */ /* 0x000fda000bf06270 */
[----:B------:R-:W-:Y:S05]  /*0150*/  @P0 EXIT ;  /* 0x000000000000094d */ /* 0x000fea0003800000 */
[----:B------:R-:W1:Y:S02]  /*0160*/  LDC.64 R4, c[0x0][0x588] ;  /* 0x00016200ff047b82 */ /* 0x000e640000000a00 */
[----:B-1----:R-:W2:Y:S06]  /*0170*/  LDG.E.64 R2, desc[UR6][R4.64] ;  /* 0x0000000604027981 */ /* 0x002eac000c1e1b00 */
[----:B0-----:R-:W0:Y:S01]  /*0180*/  LDC.64 R6, c[0x0][0x580] ;  /* 0x00016000ff067b82 */ /* 0x001e220000000a00 */
[----:B--2---:R-:W-:-:S07]  /*0190*/  DMUL R2, R2, R2 ;  /* 0x0000000202027228 */ /* 0x004fce0000000000 */
[----:B0-----:R-:W-:Y:S01]  /*01a0*/  STG.E.64 desc[UR6][R6.64], R2 ;  /* 0x0000000206007986 */ /* 0x001fe2000c101b06 */
[----:B------:R-:W-:Y:S05]  /*01b0*/  EXIT ;  /* 0x000000000000794d */ /* 0x000fea0003800000 */
.L_x_10782:
        /* <DEDUP_REMOVED lines=305> */
.L_x_10787:
[----:B------:R-:W0:Y:S02]  /*14d0*/  LDCU.128 UR8, c[0x0][0x580] ;  /* 0x0000b000ff0877ac */ /* 0x000e240008000c00 */
[----:B0-----:R-:W-:-:S04]  /*14e0*/  IADD3 R8, P0, PT, R4, UR10, RZ ;  /* 0x0000000a04087c10 */ /* 0x001fc8000ff1e0ff */
[----:B------:R-:W-:-:S05]  /*14f0*/  IADD3.X R9, PT, PT, RZ, UR11, RZ, P0, !PT ;  /* 0x0000000bff097c10 */ /* 0x000fca00087fe4ff */
[----:B------:R-:W2:Y:S01]  /*1500*/  LDG.E.64 R6, desc[UR6][R8.64] ;  /* 0x0000000608067981 */ /* 0x000ea2000c1e1b00 */
[----:B------:R-:W-:Y:S02]  /*1510*/  IADD3 R4, P0, PT, R5, UR8, RZ ;  /* 0x0000000805047c10 */ /* 0x000fe4000ff1e0ff */
[----:B------:R-:W-:-:S03]  /*1520*/  IADD3 R3, PT, PT, R3, 0x80, RZ ;  /* 0x0000008003037810 */ /* 0x000fc60007ffe0ff */
[----:B------:R-:W-:Y:S01]  /*1530*/  IMAD.X R5, RZ, RZ, UR9, P0 ;  /* 0x00000009ff057e24 */ /* 0x000fe200080e06ff */
[----:B--2---:R-:W-:-:S07]  /*1540*/  DMUL R6, R6, R6 ;  /* 0x0000000606067228 */ /* 0x004fce0000000000 */
[----:B------:R0:W-:Y:S04]  /*1550*/  STG.E.64 desc[UR6][R4.64], R6 ;  /* 0x0000000604007986 */ /* 0x0001e8000c101b06 */
.L_x_10786:
[----:B------:R-:W-:Y:S05]  /*1560*/  BSYNC.RECONVERGENT B0 ;  /* 0x0000000000007941 */ /* 0x000fea0003800200 */
.L_x_10785:
        /* <DEDUP_REMOVED lines=300> */
.L_x_10788:
[----:B------:R-:W0:Y:S02]  /*2830*/  LDCU.128 UR8, c[0x0][0x580] ;  /* 0x0000b000ff0877ac */ /* 0x000e240008000c00 */
[----:B0-----:R-:W-:-:S04]  /*2840*/  IADD3 R6, P0, PT, R2, UR10, RZ ;  /* 0x0000000a02067c10 */ /* 0x001fc8000ff1e0ff */
[----:B------:R-:W-:-:S05]  /*2850*/  IADD3.X R7, PT, PT, RZ, UR11, RZ, P0, !PT ;  /* 0x0000000bff077c10 */ /* 0x000fca00087fe4ff */
[----:B------:R-:W2:Y:S01]  /*2860*/  LDG.E.64 R4, desc[UR6][R6.64] ;  /* 0x0000000606047981 */ /* 0x000ea2000c1e1b00 */
[----:B------:R-:W-:-:S04]  /*2870*/  IADD3 R2, P0, PT, R3, UR8, RZ ;  /* 0x0000000803027c10 */ /* 0x000fc8000ff1e0ff */
[----:B------:R-:W-:Y:S01]  /*2880*/  IADD3.X R3, PT, PT, RZ, UR9, RZ, P0, !PT ;  /* 0x00000009ff037c10 */ /* 0x000fe200087fe4ff */
[----:B--2---:R-:W-:-:S07]  /*2890*/  DMUL R4, R4, R4 ;  /* 0x0000000404047228 */ /* 0x004fce0000000000 */
[----:B------:R-:W-:Y:S01]  /*28a0*/  STG.E.64 desc[UR6][R2.64], R4 ;  /* 0x0000000402007986 */ /* 0x000fe2000c101b06 */
[----:B------:R-:W-:Y:S05]  /*28b0*/  EXIT ;  /* 0x000000000000794d */ /* 0x000fea0003800000 */
.L_x_10789:
        /* <DEDUP_REMOVED lines=12> */
.L_x_68526:


//--------------------- .text._ZN2at6native27unrolled_elementwise_kernelIZNS0_50_GLOBAL__N__2680c7bb_12_PowKernel_cu_7dd49032_300329pow_tensor_scalar_kernel_implIddEEvRNS_18TensorIteratorBaseET0_EUldE_St5arrayIPcLm2EELi4E23TrivialOffsetCalculatorILi1EjESC_NS0_6memory15LoadWithoutCastENSD_16StoreWithoutCastEEEviT_S6_T2_T3_T4_T5_ --------------------------
	.section	.text._ZN2at6native27unrolled_elementwise_kernelIZNS0_50_GLOBAL__N__2680c7bb_12_PowKernel_cu_7dd49032_300329pow_tensor_scalar_kernel_implIddEEvRNS_18TensorIteratorBaseET0_EUldE_St5arrayIPcLm2EELi4E23TrivialOffsetCalculatorILi1EjESC_NS0_6memory15LoadWithoutCastENSD_16StoreWithoutCastEEEviT_S6_T2_T3_T4_T5_,"ax",@progbits
	.align	128
        .global         _ZN2at6native27unrolled_elementwise_kernelIZNS0_50_GLOBAL__N__2680c7bb_12_PowKernel_cu_7dd49032_300329pow_tensor_scalar_kernel_implIddEEvRNS_18TensorIteratorBaseET0_EUldE_St5arrayIPcLm2EELi4E23TrivialOffsetCalculatorILi1EjESC_NS0_6memory15LoadWithoutCastENSD_16StoreWithoutCastEEEviT_S6_T2_T3_T4_T5_
        .type           _ZN2at6native27unrolled_elementwise_kernelIZNS0_50_GLOBAL__N__2680c7bb_12_PowKernel_cu_7dd49032_300329pow_tensor_scalar_kernel_implIddEEvRNS_18TensorIteratorBaseET0_EUldE_St5arrayIPcLm2EELi4E23TrivialOffsetCalculatorILi1EjESC_NS0_6memory15LoadWithoutCastENSD_16StoreWithoutCastEEEviT_S6_T2_T3_T4_T5_,@function
        .size           _ZN2at6native27unrolled_elementwise_kernelIZNS0_50_GLOBAL__N__2680c7bb_12_PowKernel_cu_7dd49032_300329pow_tensor_scalar_kernel_implIddEEvRNS_18TensorIteratorBaseET0_EUldE_St5arrayIPcLm2EELi4E23TrivialOffsetCalculatorILi1EjESC_NS0_6memory15LoadWithoutCastENSD_16StoreWithoutCastEEEviT_S6_T2_T3_T4_T5_,(.L_x_68527 - _ZN2at6native27unrolled_elementwise_kernelIZNS0_50_GLOBAL__N__2680c7bb_12_PowKernel_cu_7dd49032_300329pow_tensor_scalar_kernel_implIddEEvRNS_18TensorIteratorBaseET0_EUldE_St5arrayIPcLm2EELi4E23TrivialOffsetCalculatorILi1EjESC_NS0_6memory15LoadWithoutCastENSD_16StoreWithoutCastEEEviT_S6_T2_T3_T4_T5_)
        .other          _ZN2at6native27unrolled_elementwise_kernelIZNS0_50_GLOBAL__N__2680c7bb_12_PowKernel_cu_7dd49032_300329pow_tensor_scalar_kernel_implIddEEvRNS_18TensorIteratorBaseET0_EUldE_St5arrayIPcLm2EELi4E23TrivialOffsetCalculatorILi1EjESC_NS0_6memory15LoadWithoutCastENSD_16StoreWithoutCastEEEviT_S6_T2_T3_T4_T5_,@"STO_CUDA_ENTRY STV_DEFAULT"
_ZN2at6native27unrolled_elementwise_kernelIZNS0_50_GLOBAL__N__2680c7bb_12_PowKernel_cu_7dd49032_300329pow_tensor_scalar_kernel_implIddEEvRNS_18TensorIteratorBaseET0_EUldE_St5arrayIPcLm2EELi4E23TrivialOffsetCalculatorILi1EjESC_NS0_6memory15LoadWithoutCastENSD_16StoreWithoutCastEEEviT_S6_T2_T3_T4_T5_:
.text._ZN2at6native27unrolled_elementwise_kernelIZNS0_50_GLOBAL__N__2680c7bb_12_PowKernel_cu_7dd49032_300329pow_tensor_scalar_kernel_implIddEEvRNS_18TensorIteratorBaseET0_EUldE_St5arrayIPcLm2EELi4E23TrivialOffsetCalculatorILi1EjESC_NS0_6memory15LoadWithoutCastENSD_16StoreWithoutCastEEEviT_S6_T2_T3_T4_T5_:
        /* <DEDUP_REMOVED lines=37> */
[----:B---3--:R-:W-:-:S07]  /*0250*/  DMUL R12, R8, R8 ;  /* 0x00000008080c7228 */ /* 0x008fce0000000000 */
[----:B0-----:R-:W-:Y:S05]  /*0260*/  @P0 BRA `(.L_x_10792) ;  /* 0x0000000000380947 */ /* 0x001fea0003800000 */
        /* <DEDUP_REMOVED lines=9> */
[----:B------:R-:W-:Y:S01]  /*0300*/  LEA R13, R0, R3, 0x9 ;  /* 0x00000003000d7211 */ /* 0x000fe200078e48ff */
[----:B-----5:R-:W-:Y:S01]  /*0310*/  DMUL R10, R10, R10 ;  /* 0x0000000a0a0a7228 */ /* 0x020fe20000000000 */
[----:B------:R-:W-:-:S03]  /*0320*/  VIADD R3, R3, 0x80 ;  /* 0x0000008003037836 */ /* 0x000fc60000000000 */
[----:B0-----:R-:W-:-:S05]  /*0330*/  IMAD.WIDE.U32 R8, R13, 0x8, R8 ;  /* 0x000000080d087825 */ /* 0x001fca00078e0008 */
[----:B------:R0:W-:Y:S02]  /*0340*/  STG.E.64 desc[UR4][R8.64], R10 ;  /* 0x0000000a08007986 */ /* 0x0001e4000c101b04 */
.L_x_10792:
[----:B------:R-:W-:Y:S05]  /*0350*/  BSYNC.RELIABLE B1 ;  /* 0x0000000000017941 */ /* 0x000fea0003800100 */
.L_x_10791:
[----:B------:R-:W-:-:S13]  /*0360*/  ISETP.GE.AND P0, PT, R3, R2, PT ;  /* 0x000000020300720c */ /* 0x000fda0003f06270 */
[----:B0-----:R-:W0:Y:S01]  /*0370*/  @!P0 LDC.64 R8, c[0x0][0x390] ;  /* 0x0000e400ff088b82 */ /* 0x001e220000000a00 */
[----:B-----5:R-:W-:Y:S01]  /*0380*/  @!P0 LEA R11, R0, R3, 0x9 ;  /* 0x00000003000b8211 */ /* 0x020fe200078e48ff */
[----:B------:R-:W-:Y:S01]  /*0390*/  @!P0 DMUL R6, R6, R6 ;  /* 0x0000000606068228 */ /* 0x000fe20000000000 */
[----:B------:R-:W-:-:S03]  /*03a0*/  @!P0 VIADD R3, R3, 0x80 ;  /* 0x0000008003038836 */ /* 0x000fc60000000000 */
[----:B0-----:R-:W-:-:S05]  /*03b0*/  @!P0 IMAD.WIDE.U32 R8, R11, 0x8, R8 ;  /* 0x000000080b088825 */ /* 0x001fca00078e0008 */
[----:B------:R1:W-:Y:S02]  /*03c0*/  @!P0 STG.E.64 desc[UR4][R8.64], R6 ;  /* 0x0000000608008986 */ /* 0x0003e4000c101b04 */
.L_x_10793:
[----:B------:R-:W-:Y:S05]  /*03d0*/  BSYNC.RECONVERGENT B0 ;  /* 0x0000000000007941 */ /* 0x000fea0003800200 */
.L_x_10790:
[----:B------:R-:W-:Y:S05]  /*03e0*/  WARPSYNC.ALL ;  /* 0x0000000000007948 */ /* 0x000fea0003800000 */
[----:B------:R-:W-:-:S13]  /*03f0*/  ISETP.GE.AND P0, PT, R3, R2, PT ;  /* 0x000000020300720c */ /* 0x000fda0003f06270 */
[----:B------:R-:W-:Y:S05]  /*0400*/  @P0 EXIT ;  /* 0x000000000000094d */ /* 0x000fea0003800000 */
[----:B-1---5:R-:W1:Y:S01]  /*0410*/  LDC.64 R6, c[0x0][0x390] ;  /* 0x0000e400ff067b82 */ /* 0x022e620000000a00 */
[----:B------:R-:W-:Y:S01]  /*0420*/  LEA R3, R0, R3, 0x9 ;  /* 0x0000000300037211 */ /* 0x000fe200078e48ff */
[----:B------:R-:W-:-:S04]  /*0430*/  DMUL R4, R4, R4 ;  /* 0x0000000404047228 */ /* 0x000fc80000000000 */
[----:B-1----:R-:W-:-:S05]  /*0440*/  IMAD.WIDE.U32 R2, R3, 0x8, R6 ;  /* 0x0000000803027825 */ /* 0x002fca00078e0006 */
[----:B------:R-:W-:Y:S01]  /*0450*/  STG.E.64 desc[UR4][R2.64], R4 ;  /* 0x0000000402007986 */ /* 0x000fe2000c101b04 */
[----:B------:R-:W-:Y:S05]  /*0460*/  EXIT ;  /* 0x000000000000794d */ /* 0x000fea0003800000 */
.L_x_10794:
        /* <DEDUP_REMOVED lines=9> */
.L_x_68527:


//--------------------- .text._ZN2at6native29vectorized_elementwise_kernelILi2EZNS0_50_GLOBAL__N__2680c7bb_12_PowKernel_cu_7dd49032_300329pow_tensor_scalar_kernel_implIddEEvRNS_18TensorIteratorBaseET0_EUldE_St5arrayIPcLm2EEEEviS6_T1_ --------------------------
	.section	.text._ZN2at6native29vectorized_elementwise_kernelILi2EZNS0_50_GLOBAL__N__2680c7bb_12_PowKernel_cu_7dd49032_300329pow_tensor_scalar_kernel_implIddEEvRNS_18TensorIteratorBaseET0_EUldE_St5arrayIPcLm2EEEEviS6_T1_,"ax",@progbits
	.align	128
        .global         _ZN2at6native29vectorized_elementwise_kernelILi2EZNS0_50_GLOBAL__N__2680c7bb_12_PowKernel_cu_7dd49032_300329pow_tensor_scalar_kernel_implIddEEvRNS_18TensorIteratorBaseET0_EUldE_St5arrayIPcLm2EEEEviS6_T1_
        .type           _ZN2at6native29vectorized_elementwise_kernelILi2EZNS0_50_GLOBAL__N__2680c7bb_12_PowKernel_cu_7dd49032_300329pow_tensor_scalar_kernel_implIddEEvRNS_18TensorIteratorBaseET0_EUldE_St5arrayIPcLm2EEEEviS6_T1_,@function
        .size           _ZN2at6native29vectorized_elementwise_kernelILi2EZNS0_50_GLOBAL__N__2680c7bb_12_PowKernel_cu_7dd49032_300329pow_tensor_scalar_kernel_implIddEEvRNS_18TensorIteratorBaseET0_EUldE_St5arrayIPcLm2EEEEviS6_T1_,(.L_x_68528 - _ZN2at6native29vectorized_elementwise_kernelILi2EZNS0_50_GLOBAL__N__2680c7bb_12_PowKernel_cu_7dd49032_300329pow_tensor_scalar_kernel_implIddEEvRNS_18TensorIteratorBaseET0_EUldE_St5arrayIPcLm2EEEEviS6_T1_)
        .other          _ZN2at6native29vectorized_elementwise_kernelILi2EZNS0_50_GLOBAL__N__2680c7bb_12_PowKernel_cu_7dd49032_300329pow_tensor_scalar_kernel_implIddEEvRNS_18TensorIteratorBaseET0_EUldE_St5arrayIPcLm2EEEEviS6_T1_,@"STO_CUDA_ENTRY STV_DEFAULT"
_ZN2at6native29vectorized_elementwise_kernelILi2EZNS0_50_GLOBAL__N__2680c7bb_12_PowKernel_cu_7dd49032_300329pow_tensor_scalar_kernel_implIddEEvRNS_18TensorIteratorBaseET0_EUldE_St5arrayIPcLm2EEEEviS6_T1_:
.text._ZN2at6native29vectorized_elementwise_kernelILi2EZNS0_50_GLOBAL__N__2680c7bb_12_PowKernel_cu_7dd49032_300329pow_tensor_scalar_kernel_implIddEEvRNS_18TensorIteratorBaseET0_EUldE_St5arrayIPcLm2EEEEviS6_T1_:
        /* <DEDUP_REMOVED lines=43> */
[----:B0-----:R-:W-:Y:S01]  /*02b0*/  @!P2 IMAD.WIDE.U32 R12, R27, 0x8, R12 ;  /* 0x000000081b0ca825 */ /* 0x001fe200078e000c */
[----:B------:R-:W0:Y:S02]  /*02c0*/  @!P0 LDC.64 R16, c[0x0][0x398] ;  /* 0x0000e600ff108b82 */ /* 0x000e240000000a00 */
[----:B------:R-:W-:-:S13]  /*02d0*/  ISETP.GE.U32.AND P6, PT, R0, R5, PT ;  /* 0x000000050000720c */ /* 0x000fda0003fc6070 */
[----:B------:R-:W1:Y:S01]  /*02e0*/  @!P6 LDC.64 R18, c[0x0][0x398] ;  /* 0x0000e600ff12eb82 */ /* 0x000e620000000a00 */
[----:B---3--:R-:W-:Y:S01]  /*02f0*/  @!P4 IMAD.WIDE.U32 R22, R7, 0x8, R22 ;  /* 0x000000080716c825 */ /* 0x008fe200078e0016 */
[----:B------:R-:W-:Y:S02]  /*0300*/  CS2R R26, SRZ ;  /* 0x00000000001a7805 */ /* 0x000fe4000001ff00 */
[----:B------:R-:W-:Y:S01]  /*0310*/  CS2R R6, SRZ ;  /* 0x0000000000067805 */ /* 0x000fe2000001ff00 */
[----:B------:R-:W-:-:S03]  /*0320*/  @!P6 IMAD.IADD R0, R3, 0x1, R0 ;  /* 0x000000010300e824 */ /* 0x000fc600078e0200 */
[----:B------:R-:W5:Y:S01]  /*0330*/  @!P2 LDG.E.64 R26, desc[UR4][R12.64] ;  /* 0x000000040c1aa981 */ /* 0x000f62000c1e1b00 */
[----:B----4-:R-:W-:-:S03]  /*0340*/  @!P1 IMAD.WIDE.U32 R14, R4, 0x8, R14 ;  /* 0x00000008040e9825 */ /* 0x010fc600078e000e */
[----:B------:R3:W5:Y:S02]  /*0350*/  @!P4 LDG.E.64 R6, desc[UR4][R22.64] ;  /* 0x000000041606c981 */ /* 0x000764000c1e1b00 */
[----:B---3--:R-:W-:Y:S01]  /*0360*/  CS2R R22, SRZ ;  /* 0x0000000000167805 */ /* 0x008fe2000001ff00 */
[----:B-1----:R-:W-:Y:S01]  /*0370*/  @!P6 IMAD.WIDE.U32 R12, R0, 0x8, R18 ;  /* 0x00000008000ce825 */ /* 0x002fe200078e0012 */
[----:B------:R-:W-:-:S04]  /*0380*/  CS2R R18, SRZ ;  /* 0x0000000000127805 */ /* 0x000fc8000001ff00 */
[----:B------:R-:W5:Y:S04]  /*0390*/  @!P1 LDG.E.64 R22, desc[UR4][R14.64] ;  /* 0x000000040e169981 */ /* 0x000f68000c1e1b00 */
[----:B------:R-:W5:Y:S01]  /*03a0*/  @!P6 LDG.E.64 R18, desc[UR4][R12.64] ;  /* 0x000000040c12e981 */ /* 0x000f62000c1e1b00 */
[----:B0-----:R-:W-:Y:S01]  /*03b0*/  @!P0 IMAD.WIDE.U32 R16, R29, 0x8, R16 ;  /* 0x000000081d108825 */ /* 0x001fe200078e0010 */
[----:B------:R-:W-:-:S06]  /*03c0*/  CS2R R28, SRZ ;  /* 0x00000000001c7805 */ /* 0x000fcc000001ff00 */
[----:B------:R-:W5:Y:S01]  /*03d0*/  @!P0 LDG.E.64 R28, desc[UR4][R16.64] ;  /* 0x00000004101c8981 */ /* 0x000f62000c1e1b00 */
[----:B------:R-:W-:Y:S01]  /*03e0*/  ISETP.GE.U32.AND P0, PT, R2, R5, PT ;  /* 0x000000050200720c */ /* 0x000fe20003f06070 */
[----:B------:R-:W-:Y:S01]  /*03f0*/  @!P3 IMAD.WIDE.U32 R24, R25, 0x8, R20 ;  /* 0x000000081918b825 */ /* 0x000fe200078e0014 */
[----:B------:R-:W-:Y:S01]  /*0400*/  CS2R R20, SRZ ;  /* 0x0000000000147805 */ /* 0x000fe2000001ff00 */
[----:B------:R-:W-:Y:S04]  /*0410*/  BSSY.RECONVERGENT B0, `(.L_x_10796) ;  /* 0x000003b000007945 */ /* 0x000fe80003800200 */
[----:B------:R-:W-:Y:S01]  /*0420*/  BSSY.RELIABLE B1, `(.L_x_10797) ;  /* 0x0000032000017945 */ /* 0x000fe20003800100 */
[----:B------:R2:W5:Y:S02]  /*0430*/  @!P3 LDG.E.64 R20, desc[UR4][R24.64] ;  /* 0x000000041814b981 */ /* 0x000564000c1e1b00 */
[----:B--2---:R-:W-:-:S03]  /*0440*/  DMUL R24, R10, R10 ;  /* 0x0000000a0a187228 */ /* 0x004fc60000000000 */
[----:B------:R-:W-:Y:S08]  /*0450*/  @P0 BRA `(.L_x_10798) ;  /* 0x0000000000340947 */ /* 0x000ff00003800000 */
[----:B------:R-:W0:Y:S01]  /*0460*/  LDC.64 R10, c[0x0][0x390] ;  /* 0x0000e400ff0a7b82 */ /* 0x000e220000000a00 */
[----:B------:R-:W-:Y:S01]  /*0470*/  IADD3 R13, PT, PT, R3, R2, RZ ;  /* 0x00000002030d7210 */ /* 0x000fe20007ffe0ff */
[----:B------:R-:W-:-:S05]  /*0480*/  VIADD R2, R2, 0x80 ;  /* 0x0000008002027836 */ /* 0x000fca0000000000 */
[----:B------:R-:W-:Y:S01]  /*0490*/  ISETP.GE.U32.AND P0, PT, R2, R5, PT ;  /* 0x000000050200720c */ /* 0x000fe20003f06070 */
[----:B0-----:R-:W-:-:S05]  /*04a0*/  IMAD.WIDE.U32 R10, R13, 0x8, R10 ;  /* 0x000000080d0a7825 */ /* 0x001fca00078e000a */
[----:B------:R0:W-:Y:S07]  /*04b0*/  STG.E.64 desc[UR4][R10.64], R24 ;  /* 0x000000180a007986 */ /* 0x0001ee000c101b04 */
[----:B------:R-:W-:Y:S05]  /*04c0*/  @P0 BRA `(.L_x_10799) ;  /* 0x0000000000380947 */ /* 0x000fea0003800000 */
[----:B0-----:R-:W0:Y:S01]  /*04d0*/  LDC.64 R10, c[0x0][0x390] ;  /* 0x0000e400ff0a7b82 */ /* 0x001e220000000a00 */
[----:B------:R-:W-:Y:S01]  /*04e0*/  IADD3 R13, PT, PT, R3, R2, RZ ;  /* 0x00000002030d7210 */ /* 0x000fe20007ffe0ff */
[----:B-----5:R-:W-:Y:S01]  /*04f0*/  DMUL R8, R8, R8 ;  /* 0x0000000808087228 */ /* 0x020fe20000000000 */
[----:B------:R-:W-:-:S03]  /*0500*/  VIADD R2, R2, 0x80 ;  /* 0x0000008002027836 */ /* 0x000fc60000000000 */
[----:B0-----:R-:W-:-:S05]  /*0510*/  IMAD.WIDE.U32 R10, R13, 0x8, R10 ;  /* 0x000000080d0a7825 */ /* 0x001fca00078e000a */
[----:B------:R0:W-:Y:S02]  /*0520*/  STG.E.64 desc[UR4][R10.64], R8 ;  /* 0x000000080a007986 */ /* 0x0001e4000c101b04 */
.L_x_10798:
[----:B------:R-:W-:-:S13]  /*0530*/  ISETP.GE.U32.AND P0, PT, R2, R5, PT ;  /* 0x000000050200720c */ /* 0x000fda0003f06070 */
[----:B------:R-:W-:Y:S05]  /*0540*/  @P0 BRA `(.L_x_10800) ;  /* 0x0000000000380947 */ /* 0x000fea0003800000 */
[----:B0----5:R-:W0:Y:S01]  /*0550*/  LDC.64 R8, c[0x0][0x390] ;  /* 0x0000e400ff087b82 */ /* 0x021e220000000a00 */
[----:B------:R-:W-:Y:S01]  /*0560*/  IADD3 R11, PT, PT, R3, R2, RZ ;  /* 0x00000002030b7210 */ /* 0x000fe20007ffe0ff */
[----:B------:R-:W-:Y:S01]  /*0570*/  DMUL R6, R6, R6 ;  /* 0x0000000606067228 */ /* 0x000fe20000000000 */
[----:B------:R-:W-:-:S03]  /*0580*/  VIADD R2, R2, 0x80 ;  /* 0x0000008002027836 */ /* 0x000fc60000000000 */
[----:B0-----:R-:W-:-:S05]  /*0590*/  IMAD.WIDE.U32 R8, R11, 0x8, R8 ;  /* 0x000000080b087825 */ /* 0x001fca00078e0008 */
[----:B------:R1:W-:Y:S02]  /*05a0*/  STG.E.64 desc[UR4][R8.64], R6 ;  /* 0x0000000608007986 */ /* 0x0003e4000c101b04 */
.L_x_10799:
[----:B------:R-:W-:-:S13]  /*05b0*/  ISETP.GE.U32.AND P0, PT, R2, R5, PT ;  /* 0x000000050200720c */ /* 0x000fda0003f06070 */
[----:B------:R-:W-:Y:S05]  /*05c0*/  @P0 BRA `(.L_x_10801) ;  /* 0x0000000000380947 */ /* 0x000fea0003800000 */
[----:B-1---5:R-:W1:Y:S01]  /*05d0*/  LDC.64 R6, c[0x0][0x390] ;  /* 0x0000e400ff067b82 */ /* 0x022e620000000a00 */
[----:B------:R-:W-:Y:S01]  /*05e0*/  IADD3 R9, PT, PT, R3, R2, RZ ;  /* 0x0000000203097210 */ /* 0x000fe20007ffe0ff */
[----:B------:R-:W-:Y:S01]  /*05f0*/  DMUL R20, R20, R20 ;  /* 0x0000001414147228 */ /* 0x000fe20000000000 */
[----:B------:R-:W-:-:S03]  /*0600*/  VIADD R2, R2, 0x80 ;  /* 0x0000008002027836 */ /* 0x000fc60000000000 */
[----:B-1----:R-:W-:-:S05]  /*0610*/  IMAD.WIDE.U32 R6, R9, 0x8, R6 ;  /* 0x0000000809067825 */ /* 0x002fca00078e0006 */
[----:B------:R1:W-:Y:S02]  /*0620*/  STG.E.64 desc[UR4][R6.64], R20 ;  /* 0x0000001406007986 */ /* 0x0003e4000c101b04 */
.L_x_10800:
[----:B------:R-:W-:-:S13]  /*0630*/  ISETP.GE.U32.AND P0, PT, R2, R5, PT ;  /* 0x000000050200720c */ /* 0x000fda0003f06070 */
[----:B------:R-:W-:Y:S05]  /*0640*/  @P0 BRA `(.L_x_10802) ;  /* 0x00000000003c0947 */ /* 0x000fea0003800000 */
[----:B-1---5:R-:W1:Y:S01]  /*0650*/  LDC.64 R6, c[0x0][0x390] ;  /* 0x0000e400ff067b82 */ /* 0x022e620000000a00 */
[----:B0-----:R-:W-:Y:S01]  /*0660*/  IADD3 R9, PT, PT, R3, R2, RZ ;  /* 0x0000000203097210 */ /* 0x001fe20007ffe0ff */
[----:B------:R-:W-:Y:S01]  /*0670*/  DMUL R26, R26, R26 ;  /* 0x0000001a1a1a7228 */ /* 0x000fe20000000000 */
[----:B------:R-:W-:-:S03]  /*0680*/  VIADD R2, R2, 0x80 ;  /* 0x0000008002027836 */ /* 0x000fc60000000000 */
[----:B-1----:R-:W-:-:S05]  /*0690*/  IMAD.WIDE.U32 R6, R9, 0x8, R6 ;  /* 0x0000000809067825 */ /* 0x002fca00078e0006 */
[----:B------:R2:W-:Y:S02]  /*06a0*/  STG.E.64 desc[UR4][R6.64], R26 ;  /* 0x0000001a06007986 */ /* 0x0005e4000c101b04 */
.L_x_10801:
[----:B------:R-:W-:-:S13]  /*06b0*/  ISETP.GE.U32.AND P0, PT, R2, R5, PT ;  /* 0x000000050200720c */ /* 0x000fda0003f06070 */
[----:B------:R-:W-:Y:S05]  /*06c0*/  @P0 BREAK.RELIABLE B1 ;  /* 0x0000000000010942 */ /* 0x000fea0003800100 */
[----:B------:R-:W-:Y:S05]  /*06d0*/  @P0 BRA `(.L_x_10803) ;  /* 0x0000000000380947 */ /* 0x000fea0003800000 */
[----:B-12--5:R-:W1:Y:S01]  /*06e0*/  LDC.64 R6, c[0x0][0x390] ;  /* 0x0000e400ff067b82 */ /* 0x026e620000000a00 */
[----:B------:R-:W-:Y:S01]  /*06f0*/  IADD3 R9, PT, PT, R3, R2, RZ ;  /* 0x0000000203097210 */ /* 0x000fe20007ffe0ff */
[----:B------:R-:W-:Y:S01]  /*0700*/  DMUL R22, R22, R22 ;  /* 0x0000001616167228 */ /* 0x000fe20000000000 */
[----:B------:R-:W-:-:S03]  /*0710*/  VIADD R2, R2, 0x80 ;  /* 0x0000008002027836 */ /* 0x000fc60000000000 */
[----:B-1----:R-:W-:-:S05]  /*0720*/  IMAD.WIDE.U32 R6, R9, 0x8, R6 ;  /* 0x0000000809067825 */ /* 0x002fca00078e0006 */
[----:B------:R2:W-:Y:S02]  /*0730*/  STG.E.64 desc[UR4][R6.64], R22 ;  /* 0x0000001606007986 */ /* 0x0005e4000c101b04 */
.L_x_10802:
[----:B------:R-:W-:Y:S05]  /*0740*/  BSYNC.RELIABLE B1 ;  /* 0x0000000000017941 */ /* 0x000fea0003800100 */
.L_x_10797:
[----:B------:R-:W-:-:S13]  /*0750*/  ISETP.GE.U32.AND P0, PT, R2, R5, PT ;  /* 0x000000050200720c */ /* 0x000fda0003f06070 */
[----:B-12--5:R-:W1:Y:S01]  /*0760*/  @!P0 LDC.64 R6, c[0x0][0x390] ;  /* 0x0000e400ff068b82 */ /* 0x026e620000000a00 */
[----:B0-----:R-:W-:Y:S01]  /*0770*/  @!P0 IADD3 R9, PT, PT, R3, R2, RZ ;  /* 0x0000000203098210 */ /* 0x001fe20007ffe0ff */
[----:B------:R-:W-:Y:S01]  /*0780*/  @!P0 DMUL R28, R28, R28 ;  /* 0x0000001c1c1c8228 */ /* 0x000fe20000000000 */
[----:B------:R-:W-:-:S03]  /*0790*/  @!P0 VIADD R2, R2, 0x80 ;  /* 0x0000008002028836 */ /* 0x000fc60000000000 */
[----:B-1----:R-:W-:-:S05]  /*07a0*/  @!P0 IMAD.WIDE.U32 R6, R9, 0x8, R6 ;  /* 0x0000000809068825 */ /* 0x002fca00078e0006 */
[----:B------:R3:W-:Y:S02]  /*07b0*/  @!P0 STG.E.64 desc[UR4][R6.64], R28 ;  /* 0x0000001c06008986 */ /* 0x0007e4000c101b04 */
.L_x_10803:
[----:B------:R-:W-:Y:S05]  /*07c0*/  BSYNC.RECONVERGENT B0 ;  /* 0x0000000000007941 */ /* 0x000fea0003800200 */
.L_x_10796:
[----:B------:R-:W-:Y:S05]  /*07d0*/  WARPSYNC.ALL ;  /* 0x0000000000007948 */ /* 0x000fea0003800000 */
[----:B------:R-:W-:-:S13]  /*07e0*/  ISETP.GE.U32.AND P0, PT, R2, R5, PT ;  /* 0x000000050200720c */ /* 0x000fda0003f06070 */
[----:B------:R-:W-:Y:S05]  /*07f0*/  @P0 EXIT ;  /* 0x000000000000094d */ /* 0x000fea0003800000 */
[----:B------:R-:W4:Y:S01]  /*0800*/  LDC.64 R4, c[0x0][0x390] ;  /* 0x0000e400ff047b82 */ /* 0x000f220000000a00 */
[----:B------:R-:W-:Y:S01]  /*0810*/  IADD3 R3, PT, PT, R3, R2, RZ ;  /* 0x0000000203037210 */ /* 0x000fe20007ffe0ff */
[----:B-----5:R-:W-:-:S04]  /*0820*/  DMUL R18, R18, R18 ;  /* 0x0000001212127228 */ /* 0x020fc80000000000 */
[----:B----4-:R-:W-:-:S05]  /*0830*/  IMAD.WIDE.U32 R2, R3, 0x8, R4 ;  /* 0x0000000803027825 */ /* 0x010fca00078e0004 */
[----:B------:R-:W-:Y:S01]  /*0840*/  STG.E.64 desc[UR4][R2.64], R18 ;  /* 0x0000001202007986 */ /* 0x000fe2000c101b04 */
[----:B------:R-:W-:Y:S05]  /*0850*/  EXIT ;  /* 0x000000000000794d */ /* 0x000fea0003800000 */
.L_x_10795:
        /* <DEDUP_REMOVED lines=13> */
[----:B----4-:R-:W-:Y:S02]  /*0930*/  DMUL R16, R16, R16 ;  /* 0x0000001010107228 */ /* 0x010fe40000000000 */
[----:B------:R-:W-:Y:S02]  /*0940*/  DMUL R18, R18, R18 ;  /* 0x0000001212127228 */ /* 0x000fe40000000000 */
[----:B-----5:R-:W-:Y:S01]  /*0950*/  DMUL R4, R4, R4 ;  /* 0x0000000404047228 */ /* 0x020fe20000000000 */
[----:B------:R-:W-:Y:S01]  /*0960*/  STG.E.128 desc[UR4][R2.64], R12 ;  /* 0x0000000c02007986 */ /* 0x000fe2000c101d04 */
[----:B------:R-:W-:-:S02]  /*0970*/  DMUL R6, R6, R6 ;  /* 0x0000000606067228 */ /* 0x000fc40000000000 */
[----:B------:R-:W-:Y:S01]  /*0980*/  DMUL R8, R8, R8 ;  /* 0x0000000808087228 */ /* 0x000fe20000000000 */
[----:B------:R-:W-:Y:S01]  /*0990*/  STG.E.128 desc[UR4][R2.64+0x800], R16 ;  /* 0x0008001002007986 */ /* 0x000fe2000c101d04 */
[----:B------:R-:W-:-:S03]  /*09a0*/  DMUL R10, R10, R10 ;  /* 0x0000000a0a0a7228 */ /* 0x000fc60000000000 */
[----:B------:R-:W-:Y:S04]  /*09b0*/  STG.E.128 desc[UR4][R2.64+0x1000], R4 ;  /* 0x0010000402007986 */ /* 0x000fe8000c101d04 */
[----:B------:R-:W-:Y:S01]  /*09c0*/  STG.E.128 desc[UR4][R2.64+0x1800], R8 ;  /* 0x0018000802007986 */ /* 0x000fe2000c101d04 */
[----:B------:R-:W-:Y:S05]  /*09d0*/  EXIT ;  /* 0x000000000000794d */ /* 0x000fea0003800000 */
.L_x_10804:
        /* <DEDUP_REMOVED lines=10> */
.L_x_68528:


//--------------------- .text._ZN2at6native29vectorized_elementwise_kernelILi4EZNS0_50_GLOBAL__N__2680c7bb_12_PowKernel_cu_7dd49032_300329pow_tensor_scalar_kernel_implIddEEvRNS_18TensorIteratorBaseET0_EUldE_St5arrayIPcLm2EEEEviS6_T1_ --------------------------
	.section	.text._ZN2at6native29vectorized_elementwise_kernelILi4EZNS0_50_GLOBAL__N__2680c7bb_12_PowKernel_cu_7dd49032_300329pow_tensor_scalar_kernel_implIddEEvRNS_18TensorIteratorBaseET0_EUldE_St5arrayIPcLm2EEEEviS6_T1_,"ax",@progbits
	.align	128
        .global         _ZN2at6native29vectorized_elementwise_kernelILi4EZNS0_50_GLOBAL__N__2680c7bb_12_PowKernel_cu_7dd49032_300329pow_tensor_scalar_kernel_implIddEEvRNS_18TensorIteratorBaseET0_EUldE_St5arrayIPcLm2EEEEviS6_T1_
        .type           _ZN2at6native29vectorized_elementwise_kernelILi4EZNS0_50_GLOBAL__N__2680c7bb_12_PowKernel_cu_7dd49032_300329pow_tensor_scalar_kernel_implIddEEvRNS_18TensorIteratorBaseET0_EUldE_St5arrayIPcLm2EEEEviS6_T1_,@function
        .size           _ZN2at6native29vectorized_elementwise_kernelILi4EZNS0_50_GLOBAL__N__2680c7bb_12_PowKernel_cu_7dd49032_300329pow_tensor_scalar_kernel_implIddEEvRNS_18TensorIteratorBaseET0_EUldE_St5arrayIPcLm2EEEEviS6_T1_,(.L_x_68529 - _ZN2at6native29vectorized_elementwise_kernelILi4EZNS0_50_GLOBAL__N__2680c7bb_12_PowKernel_cu_7dd49032_300329pow_tensor_scalar_kernel_implIddEEvRNS_18TensorIteratorBaseET0_EUldE_St5arrayIPcLm2EEEEviS6_T1_)
        .other          _ZN2at6native29vectorized_elementwise_kernelILi4EZNS0_50_GLOBAL__N__2680c7bb_12_PowKernel_cu_7dd49032_300329pow_tensor_scalar_kernel_implIddEEvRNS_18TensorIteratorBaseET0_EUldE_St5arrayIPcLm2EEEEviS6_T1_,@"STO_CUDA_ENTRY STV_DEFAULT"
_ZN2at6native29vectorized_elementwise_kernelILi4EZNS0_50_GLOBAL__N__2680c7bb_12_PowKernel_cu_7dd49032_300329pow_tensor_scalar_kernel_implIddEEvRNS_18TensorIteratorBaseET0_EUldE_St5arrayIPcLm2EEEEviS6_T1_:
.text._ZN2at6native29vectorized_elementwise_kernelILi4EZNS0_50_GLOBAL__N__2680c7bb_12_PowKernel_cu_7dd49032_300329pow_tensor_scalar_kernel_implIddEEvRNS_18TensorIteratorBaseET0_EUldE_St5arrayIPcLm2EEEEviS6_T1_:
        /* <DEDUP_REMOVED lines=83> */
.L_x_10808:
        /* <DEDUP_REMOVED lines=8> */
.L_x_10809:
        /* <DEDUP_REMOVED lines=8> */
.L_x_10810:
        /* <DEDUP_REMOVED lines=8> */
.L_x_10811:
        /* <DEDUP_REMOVED lines=9> */
.L_x_10812:
[----:B------:R-:W-:Y:S05]  /*0740*/  BSYNC.RELIABLE B1 ;  /* 0x0000000000017941 */ /* 0x000fea0003800100 */
.L_x_10807:
[----:B------:R-:W-:-:S13]  /*0750*/  ISETP.GE.U32.AND P0, PT, R2, R5, PT ;  /* 0x000000050200720c */ /* 0x000fda0003f06070 */
[----:B-12--5:R-:W1:Y:S01]  /*0760*/  @!P0 LDC.64 R6, c[0x0][0x390] ;  /* 0x0000e400ff068b82 */ /* 0x026e620000000a00 */
[----:B0-----:R-:W-:Y:S01]  /*0770*/  @!P0 IADD3 R9, PT, PT, R3, R2, RZ ;  /* 0x0000000203098210 */ /* 0x001fe20007ffe0ff */
[----:B------:R-:W-:Y:S01]  /*0780*/  @!P0 DMUL R28, R28, R28 ;  /* 0x0000001c1c1c8228 */ /* 0x000fe20000000000 */
[----:B------:R-:W-:-:S03]  /*0790*/  @!P0 VIADD R2, R2, 0x80 ;  /* 0x0000008002028836 */ /* 0x000fc60000000000 */
[----:B-1----:R-:W-:-:S05]  /*07a0*/  @!P0 IMAD.WIDE.U32 R6, R9, 0x8, R6 ;  /* 0x0000000809068825 */ /* 0x002fca00078e0006 */
[----:B------:R3:W-:Y:S02]  /*07b0*/  @!P0 STG.E.64 desc[UR4][R6.64], R28 ;  /* 0x0000001c06008986 */ /* 0x0007e4000c101b04 */
.L_x_10813:
[----:B------:R-:W-:Y:S05]  /*07c0*/  BSYNC.RECONVERGENT B0 ;  /* 0x0000000000007941 */ /* 0x000fea0003800200 */
.L_x_10806:
        /* <DEDUP_REMOVED lines=9> */
.L_x_10805:
        /* <DEDUP_REMOVED lines=12> */
[----:B------:R-:W-:Y:S02]  /*0920*/  DMUL R18, R18, R18 ;  /* 0x0000001212127228 */ /* 0x000fe40000000000 */
[----:B----4-:R-:W-:Y:S02]  /*0930*/  DMUL R4, R4, R4 ;  /* 0x0000000404047228 */ /* 0x010fe40000000000 */
[----:B------:R-:W-:-:S02]  /*0940*/  DMUL R6, R6, R6 ;  /* 0x0000000606067228 */ /* 0x000fc40000000000 */
[----:B------:R-:W-:Y:S01]  /*0950*/  DMUL R8, R8, R8 ;  /* 0x0000000808087228 */ /* 0x000fe20000000000 */
[----:B------:R-:W-:Y:S01]  /*0960*/  STG.E.ENL2.256 desc[UR4][R2.64], R12, R16 ;  /* 0xf800000c0210797f */ /* 0x000fe2000f121804 */
[----:B------:R-:W-:-:S07]  /*0970*/  DMUL R10, R10, R10 ;  /* 0x0000000a0a0a7228 */ /* 0x000fce0000000000 */
[----:B------:R-:W-:Y:S01]  /*0980*/  STG.E.ENL2.256 desc[UR4][R2.64+0x1000], R4, R8 ;  /* 0xf80080040208797f */ /* 0x000fe2000f121804 */
[----:B------:R-:W-:Y:S05]  /*0990*/  EXIT ;  /* 0x000000000000794d */ /* 0x000fea0003800000 */
.L_x_10814:
        /* <DEDUP_REMOVED lines=14> */
.L_x_68529:


//--------------------- .text._ZN2at6native29vectorized_elementwise_kernelILi8EZNS0_50_GLOBAL__N__2680c7bb_12_PowKernel_cu_7dd49032_300329pow_tensor_scalar_kernel_implIddEEvRNS_18TensorIteratorBaseET0_EUldE_St5arrayIPcLm2EEEEviS6_T1_ --------------------------
	.section	.text._ZN2at6native29vectorized_elementwise_kernelILi8EZNS0_50_GLOBAL__N__2680c7bb_12_PowKernel_cu_7dd49032_300329pow_tensor_scalar_kernel_implIddEEvRNS_18TensorIteratorBaseET0_EUldE_St5arrayIPcLm2EEEEviS6_T1_,"ax",@progbits
	.align	128
        .global         _ZN2at6native29vectorized_elementwise_kernelILi8EZNS0_50_GLOBAL__N__2680c7bb_12_PowKernel_cu_7dd49032_300329pow_tensor_scalar_kernel_implIddEEvRNS_18TensorIteratorBaseET0_EUldE_St5arrayIPcLm2EEEEviS6_T1_
        .type           _ZN2at6native29vectorized_elementwise_kernelILi8EZNS0_50_GLOBAL__N__2680c7bb_12_PowKernel_cu_7dd49032_300329pow_tensor_scalar_kernel_implIddEEvRNS_18TensorIteratorBaseET0_EUldE_St5arrayIPcLm2EEEEviS6_T1_,@function
        .size           _ZN2at6native29vectorized_elementwise_kernelILi8EZNS0_50_GLOBAL__N__2680c7bb_12_PowKernel_cu_7dd49032_300329pow_tensor_scalar_kernel_implIddEEvRNS_18TensorIteratorBaseET0_EUldE_St5arrayIPcLm2EEEEviS6_T1_,(.L_x_68530 - _ZN2at6native29vectorized_elementwise_kernelILi8EZNS0_50_GLOBAL__N__2680c7bb_12_PowKernel_cu_7dd49032_300329pow_tensor_scalar_kernel_implIddEEvRNS_18TensorIteratorBaseET0_EUldE_St5arrayIPcLm2EEEEviS6_T1_)
        .other          _ZN2at6native29vectorized_elementwise_kernelILi8EZNS0_50_GLOBAL__N__2680c7bb_12_PowKernel_cu_7dd49032_300329pow_tensor_scalar_kernel_implIddEEvRNS_18TensorIteratorBaseET0_EUldE_St5arrayIPcLm2EEEEviS6_T1_,@"STO_CUDA_ENTRY STV_DEFAULT"
_ZN2at6native29vectorized_elementwise_kernelILi8EZNS0_50_GLOBAL__N__2680c7bb_12_PowKernel_cu_7dd49032_300329pow_tensor_scalar_kernel_implIddEEvRNS_18TensorIteratorBaseET0_EUldE_St5arrayIPcLm2EEEEviS6_T1_:
.text._ZN2at6native29vectorized_elementwise_kernelILi8EZNS0_50_GLOBAL__N__2680c7bb_12_PowKernel_cu_7dd49032_300329pow_tensor_scalar_kernel_implIddEEvRNS_18TensorIteratorBaseET0_EUldE_St5arrayIPcLm2EEEEviS6_T1_:
        /* <DEDUP_REMOVED lines=83> */
.L_x_10818:
        /* <DEDUP_REMOVED lines=8> */
.L_x_10819:
        /* <DEDUP_REMOVED lines=8> */
.L_x_10820:
        /* <DEDUP_REMOVED lines=8> */
.L_x_10821:
        /* <DEDUP_REMOVED lines=9> */
.L_x_10822:
[----:B------:R-:W-:Y:S05]  /*0740*/  BSYNC.RELIABLE B1 ;  /* 0x0000000000017941 */ /* 0x000fea0003800100 */
.L_x_10817:
[----:B------:R-:W-:-:S13]  /*0750*/  ISETP.GE.U32.AND P0, PT, R2, R5, PT ;  /* 0x000000050200720c */ /* 0x000fda0003f06070 */
[----:B-12--5:R-:W1:Y:S01]  /*0760*/  @!P0 LDC.64 R6, c[0x0][0x390] ;  /* 0x0000e400ff068b82 */ /* 0x026e620000000a00 */
[----:B0-----:R-:W-:Y:S01]  /*0770*/  @!P0 IADD3 R9, PT, PT, R3, R2, RZ ;  /* 0x0000000203098210 */ /* 0x001fe20007ffe0ff */
[----:B------:R-:W-:Y:S01]  /*0780*/  @!P0 DMUL R28, R28, R28 ;  /* 0x0000001c1c1c8228 */ /* 0x000fe20000000000 */
[----:B------:R-:W-:-:S03]  /*0790*/  @!P0 VIADD R2, R2, 0x80 ;  /* 0x0000008002028836 */ /* 0x000fc60000000000 */
[----:B-1----:R-:W-:-:S05]  /*07a0*/  @!P0 IMAD.WIDE.U32 R6, R9, 0x8, R6 ;  /* 0x0000000809068825 */ /* 0x002fca00078e0006 */
[----:B------:R3:W-:Y:S02]  /*07b0*/  @!P0 STG.E.64 desc[UR4][R6.64], R28 ;  /* 0x0000001c06008986 */ /* 0x0007e4000c101b04 */
.L_x_10823:
[----:B------:R-:W-:Y:S05]  /*07c0*/  BSYNC.RECONVERGENT B0 ;  /* 0x0000000000007941 */ /* 0x000fea0003800200 */
.L_x_10816:
        /* <DEDUP_REMOVED lines=9> */
.L_x_10815:
        /* <DEDUP_REMOVED lines=20> */
.L_x_10824:
        /* <DEDUP_REMOVED lines=14> */
.L_x_68530:


//--------------------- .text._ZN2at6native18elementwise_kernelILi128ELi4EZNS0_15gpu_kernel_implIZNS0_50_GLOBAL__N__2680c7bb_12_PowKernel_cu_7dd49032_300329pow_tensor_scalar_kernel_implIssEEvRNS_18TensorIteratorBaseET0_EUlsE2_EEvS6_RKT_EUliE_EEviT1_ --------------------------
	.section	.text._ZN2at6native18elementwise_kernelILi128ELi4EZNS0_15gpu_kernel_implIZNS0_50_GLOBAL__N__2680c7bb_12_PowKernel_cu_7dd49032_300329pow_tensor_scalar_kernel_implIssEEvRNS_18TensorIteratorBaseET0_EUlsE2_EEvS6_RKT_EUliE_EEviT1_,"ax",@progbits
	.align	128
        .global         _ZN2at6native18elementwise_kernelILi128ELi4EZNS0_15gpu_kernel_implIZNS0_50_GLOBAL__N__2680c7bb_12_PowKernel_cu_7dd49032_300329pow_tensor_scalar_kernel_implIssEEvRNS_18TensorIteratorBaseET0_EUlsE2_EEvS6_RKT_EUliE_EEviT1_
        .type           _ZN2at6native18elementwise_kernelILi128ELi4EZNS0_15gpu_kernel_implIZNS0_50_GLOBAL__N__2680c7bb_12_PowKernel_cu_7dd49032_300329pow_tensor_scalar_kernel_implIssEEvRNS_18TensorIteratorBaseET0_EUlsE2_EEvS6_RKT_EUliE_EEviT1_,@function
        .size           _ZN2at6native18elementwise_kernelILi128ELi4EZNS0_15gpu_kernel_implIZNS0_50_GLOBAL__N__2680c7bb_12_PowKernel_cu_7dd49032_300329pow_tensor_scalar_kernel_implIssEEvRNS_18TensorIteratorBaseET0_EUlsE2_EEvS6_RKT_EUliE_EEviT1_,(.L_x_68531 - _ZN2at6native18elementwise_kernelILi128ELi4EZNS0_15gpu_kernel_implIZNS0_50_GLOBAL__N__2680c7bb_12_PowKernel_cu_7dd49032_300329pow_tensor_scalar_kernel_implIssEEvRNS_18TensorIteratorBaseET0_EUlsE2_EEvS6_RKT_EUliE_EEviT1_)
        .other          _ZN2at6native18elementwise_kernelILi128ELi4EZNS0_15gpu_kernel_implIZNS0_50_GLOBAL__N__2680c7bb_12_PowKernel_cu_7dd49032_300329pow_tensor_scalar_kernel_implIssEEvRNS_18TensorIteratorBaseET0_EUlsE2_EEvS6_RKT_EUliE_EEviT1_,@"STO_CUDA_ENTRY STV_DEFAULT"
_ZN2at6native18elementwise_kernelILi128ELi4EZNS0_15gpu_kernel_implIZNS0_50_GLOBAL__N__2680c7bb_12_PowKernel_cu_7dd49032_300329pow_tensor_scalar_kernel_implIssEEvRNS_18TensorIteratorBaseET0_EUlsE2_EEvS6_RKT_EUliE_EEviT1_:
.text._ZN2at6native18elementwise_kernelILi128ELi4EZNS0_15gpu_kernel_implIZNS0_50_GLOBAL__N__2680c7bb_12_PowKernel_cu_7dd49032_300329pow_tensor_scalar_kernel_implIssEEvRNS_18TensorIteratorBaseET0_EUlsE2_EEvS6_RKT_EUliE_EEviT1_:
[----:B------:R-:W0:Y:S01]  /*0000*/  LDC R1, c[0x0][0x37c] ;  /* 0x0000df00ff017b82 */ /* 0x000e220000000800 */
[----:B------:R-:W1:Y:S07]  /*0010*/  S2R R17, SR_TID.X ;  /* 0x0000000000117919 */ /* 0x000e6e0000002100 */
[----:B------:R-:W2:Y:S01]  /*0020*/  S2UR UR4, SR_CTAID.X ;  /* 0x00000000000479c3 */ /* 0x000ea20000002500 */
[----:B------:R-:W3:Y:S01]  /*0030*/  LDCU UR42, c[0x0][0x388] ;  /* 0x00007100ff2a77ac */ /* 0x000ee20008000800 */
[----:B------:R-:W-:Y:S01]  /*0040*/  BSSY.RECONVERGENT B6, `(.L_x_10825) ;  /* 0x0000340000067945 */ /* 0x000fe20003800200 */
[----:B------:R-:W4:Y:S01]  /*0050*/  LDCU UR6, c[0x0][0x380] ;  /* 0x00007000ff0677ac */ /* 0x000f220008000800 */
[----:B------:R-:W5:Y:S01]  /*0060*/  LDCU.U16 UR5, c[0x0][0x590] ;  /* 0x0000b200ff0577ac */ /* 0x000f620008000400 */
[----:B------:R-:W-:Y:S01]  /*0070*/  UMOV UR38, 0x1 ;  /* 0x0000000100267882 */ /* 0x000fe20000000000 */
[----:B------:R-:W0:Y:S01]  /*0080*/  LDCU.64 UR36, c[0x0][0x358] ;  /* 0x00006b00ff2477ac */ /* 0x000e220008000a00 */
[----:B------:R-:W0:Y:S01]  /*0090*/  LDCU.U8 UR41, c[0x0][0x5a0] ;  /* 0x0000b400ff2977ac */ /* 0x000e220008000000 */
[----:B---3--:R-:W-:-:S02]  /*00a0*/  UIADD3 UR43, UPT, UPT, UR42, -0x1, URZ ;  /* 0xffffffff2a2b7890 */ /* 0x008fc4000fffe0ff */
[----:B--2---:R-:W-:Y:S02]  /*00b0*/  USHF.L.U32 UR4, UR4, 0x9, URZ ;  /* 0x0000000904047899 */ /* 0x004fe400080006ff */
[----:B------:R-:W-:Y:S02]  /*00c0*/  UISETP.LT.U32.AND UP1, UPT, UR43, 0x18, UPT ;  /* 0x000000182b00788c */ /* 0x000fe4000bf21070 */
[----:B-----5:R-:W-:Y:S02]  /*00d0*/  ULOP3.LUT UR5, UR5, 0x1, URZ, 0xc0, !UPT ;  /* 0x0000000105057892 */ /* 0x020fe4000f8ec0ff */
[----:B------:R-:W-:Y:S01]  /*00e0*/  USEL UR39, UR43, 0x18, UP1 ;  /* 0x000000182b277887 */ /* 0x000fe20008800000 */
[----:B-1----:R-:W-:Y:S01]  /*00f0*/  LOP3.LUT R17, R17, UR4, RZ, 0xfc, !PT ;  /* 0x0000000411117c12 */ /* 0x002fe2000f8efcff */
[----:B------:R-:W-:Y:S01]  /*0100*/  UISETP.NE.U32.AND UP0, UPT, UR5, 0x1, UPT ;  /* 0x000000010500788c */ /* 0x000fe2000bf05070 */
[----:B------:R-:W1:Y:S02]  /*0110*/  LDCU.U8 UR40, c[0x0][0x5a1] ;  /* 0x0000b420ff2877ac */ /* 0x000e640008000000 */
[----:B----4-:R-:W-:Y:S01]  /*0120*/  ISETP.GE.AND P0, PT, R17, UR6, PT ;  /* 0x0000000611007c0c */ /* 0x010fe2000bf06270 */
[----:B------:R-:W-:-:S02]  /*0130*/  USEL UR38, UR38, 0xffff, UP0 ;  /* 0x0000ffff26267887 */ /* 0x000fc40008000000 */
[----:B------:R-:W-:-:S10]  /*0140*/  UIADD3 UR39, UPT, UPT, UR39, 0x1, URZ ;  /* 0x0000000127277890 */ /* 0x000fd4000fffe0ff */
[----:B0-----:R-:W-:Y:S05]  /*0150*/  @P0 BRA `(.L_x_10826) ;  /* 0x0000003000b80947 */ /* 0x001fea0003800000 */
[----:B------:R-:W-:Y:S01]  /*0160*/  UISETP.NE.AND UP0, UPT, UR42, URZ, UPT ;  /* 0x000000ff2a00728c */ /* 0x000fe2000bf05270 */
[----:B------:R-:W-:Y:S02]  /*0170*/  IMAD.MOV.U32 R0, RZ, RZ, RZ ;  /* 0x000000ffff007224 */ /* 0x000fe400078e00ff */
[----:B------:R-:W-:-:S06]  /*0180*/  IMAD.MOV.U32 R16, RZ, RZ, RZ ;  /* 0x000000ffff107224 */ /* 0x000fcc00078e00ff */
[----:B------:R-:W-:Y:S05]  /*0190*/  BRA.U !UP0, `(.L_x_10827) ;  /* 0x0000001108a87547 */ /* 0x000fea000b800000 */
[----:B------:R-:W0:Y:S01]  /*01a0*/  LDCU.64 UR4, c[0x0][0x390] ;  /* 0x00007200ff0477ac */ /* 0x000e220008000a00 */
[----:B------:R-:W-:Y:S01]  /*01b0*/  IMAD.MOV.U32 R16, RZ, RZ, RZ ;  /* 0x000000ffff107224 */ /* 0x000fe200078e00ff */
[----:B------:R-:W2:Y:S01]  /*01c0*/  LDCU UR6, c[0x0][0x38c] ;  /* 0x00007180ff0677ac */ /* 0x000ea20008000800 */
[----:B------:R-:W3:Y:S01]  /*01d0*/  LDCU.64 UR8, c[0x0][0x4b8] ;  /* 0x00009700ff0877ac */ /* 0x000ee20008000a00 */
[----:B------:R-:W-:Y:S01]  /*01e0*/  UISETP.NE.AND UP0, UPT, UR43, URZ, UPT ;  /* 0x000000ff2b00728c */ /* 0x000fe2000bf05270 */
[----:B0-----:R-:W-:-:S05]  /*01f0*/  IMAD.HI.U32 R2, R17, UR4, R16 ;  /* 0x0000000411027c27 */ /* 0x001fca000f8e0010 */
[----:B------:R-:W-:-:S05]  /*0200*/  SHF.R.U32.HI R3, RZ, UR5, R2 ;  /* 0x00000005ff037c19 */ /* 0x000fca0008011602 */
[----:B------:R-:W-:-:S04]  /*0210*/  IMAD.MOV R0, RZ, RZ, -R3 ;  /* 0x000000ffff007224 */ /* 0x000fc800078e0a03 */
[----:B--2---:R-:W-:-:S04]  /*0220*/  IMAD R0, R0, UR6, R17 ;  /* 0x0000000600007c24 */ /* 0x004fc8000f8e0211 */
[C---:B---3--:R-:W-:Y:S02]  /*0230*/  IMAD R16, R0.reuse, UR8, RZ ;  /* 0x0000000800107c24 */ /* 0x048fe4000f8e02ff */
[----:B------:R-:W-:Y:S01]  /*0240*/  IMAD R0, R0, UR9, RZ ;  /* 0x0000000900007c24 */ /* 0x000fe2000f8e02ff */
[----:B------:R-:W-:Y:S06]  /*0250*/  BRA.U !UP0, `(.L_x_10827) ;  /* 0x0000001108787547 */ /* 0x000fec000b800000 */
[----:B------:R-:W0:Y:S01]  /*0260*/  LDCU.64 UR6, c[0x0][0x398] ;  /* 0x00007300ff0677ac */ /* 0x000e220008000a00 */
[----:B------:R-:W-:Y:S01]  /*0270*/  HFMA2 R2, -RZ, RZ, 0, 0 ;  /* 0x00000000ff027431 */ /* 0x000fe200000001ff */
[----:B------:R-:W2:Y:S01]  /*0280*/  LDCU UR4, c[0x0][0x3a0] ;  /* 0x00007400ff0477ac */ /* 0x000ea20008000800 */
[----:B------:R-:W3:Y:S01]  /*0290*/  LDCU.64 UR8, c[0x0][0x4c0] ;  /* 0x00009800ff0877ac */ /* 0x000ee20008000a00 */
[----:B------:R-:W-:Y:S02]  /*02a0*/  UISETP.NE.AND UP0, UPT, UR39, 0x2, UPT ;  /* 0x000000022700788c */ /* 0x000fe4000bf05270 */
[----:B0-----:R-:W-:-:S05]  /*02b0*/  IMAD.HI.U32 R4, R3, UR7, R2 ;  /* 0x0000000703047c27 */ /* 0x001fca000f8e0002 */
[----:B--2---:R-:W-:-:S05]  /*02c0*/  SHF.R.U32.HI R5, RZ, UR4, R4 ;  /* 0x00000004ff057c19 */ /* 0x004fca0008011604 */
[----:B------:R-:W-:-:S04]  /*02d0*/  IMAD.MOV R2, RZ, RZ, -R5 ;  /* 0x000000ffff027224 */ /* 0x000fc800078e0a05 */
[----:B------:R-:W-:-:S04]  /*02e0*/  IMAD R3, R2, UR6, R3 ;  /* 0x0000000602037c24 */ /* 0x000fc8000f8e0203 */
[C---:B---3--:R-:W-:Y:S02]  /*02f0*/  IMAD R16, R3.reuse, UR8, R16 ;  /* 0x0000000803107c24 */ /* 0x048fe4000f8e0210 */
[----:B------:R-:W-:Y:S01]  /*0300*/  IMAD R0, R3, UR9, R0 ;  /* 0x0000000903007c24 */ /* 0x000fe2000f8e0200 */
[----:B------:R-:W-:Y:S06]  /*0310*/  BRA.U !UP0, `(.L_x_10827) ;  /* 0x0000001108487547 */ /* 0x000fec000b800000 */
[----:B------:R-:W0:Y:S01]  /*0320*/  LDCU.64 UR4, c[0x0][0x3a8] ;  /* 0x00007500ff0477ac */ /* 0x000e220008000a00 */
[----:B------:R-:W-:Y:S01]  /*0330*/  IMAD.MOV.U32 R4, RZ, RZ, RZ ;  /* 0x000000ffff047224 */ /* 0x000fe200078e00ff */
[----:B------:R-:W2:Y:S01]  /*0340*/  LDCU UR6, c[0x0][0x3a4] ;  /* 0x00007480ff0677ac */ /* 0x000ea20008000800 */
[----:B------:R-:W3:Y:S01]  /*0350*/  LDCU.64 UR8, c[0x0][0x4c8] ;  /* 0x00009900ff0877ac */ /* 0x000ee20008000a00 */
[----:B------:R-:W-:Y:S01]  /*0360*/  UISETP.NE.AND UP0, UPT, UR39, 0x3, UPT ;  /* 0x000000032700788c */ /* 0x000fe2000bf05270 */
[----:B0-----:R-:W-:-:S05]  /*0370*/  IMAD.HI.U32 R2, R5, UR4, R4 ;  /* 0x0000000405027c27 */ /* 0x001fca000f8e0004 */
[----:B------:R-:W-:-:S05]  /*0380*/  SHF.R.U32.HI R3, RZ, UR5, R2 ;  /* 0x00000005ff037c19 */ /* 0x000fca0008011602 */
[----:B------:R-:W-:-:S04]  /*0390*/  IMAD.MOV R4, RZ, RZ, -R3 ;  /* 0x000000ffff047224 */ /* 0x000fc800078e0a03 */
[----:B--2---:R-:W-:-:S04]  /*03a0*/  IMAD R5, R4, UR6, R5 ;  /* 0x0000000604057c24 */ /* 0x004fc8000f8e0205 */
        /* <DEDUP_REMOVED lines=9> */
[----:B--2---:R-:W-:-:S04]  /*0440*/  SHF.R.U32.HI R5, RZ, UR4, R4 ;  /* 0x00000004ff057c19 */ /* 0x004fc80008011604 */
[----:B------:R-:W-:-:S05]  /*0450*/  IADD3 R2, PT, PT, -R5, RZ, RZ ;  /* 0x000000ff05027210 */ /* 0x000fca0007ffe1ff */
        /* <DEDUP_REMOVED lines=29> */
[----:B------:R-:W-:Y:S01]  /*0630*/  MOV R4, RZ ;  /* 0x000000ff00047202 */ /* 0x000fe20000000f00 */
[----:B------:R-:W2:Y:S01]  /*0640*/  LDCU UR6, c[0x0][0x3d4] ;  /* 0x00007a80ff0677ac */ /* 0x000ea20008000800 */
[----:B------:R-:W3:Y:S01]  /*0650*/  LDCU.64 UR8, c[0x0][0x4e8] ;  /* 0x00009d00ff0877ac */ /* 0x000ee20008000a00 */
[----:B------:R-:W-:Y:S02]  /*0660*/  UISETP.NE.AND UP0, UPT, UR39, 0x7, UPT ;  /* 0x000000072700788c */ /* 0x000fe4000bf05270 */
        /* <DEDUP_REMOVED lines=25> */
[----:B------:R-:W-:-:S04]  /*0800*/  SHF.R.U32.HI R3, RZ, UR5, R2 ;  /* 0x00000005ff037c19 */ /* 0x000fc80008011602 */
[----:B------:R-:W-:-:S05]  /*0810*/  IADD3 R4, PT, PT, -R3, RZ, RZ ;  /* 0x000000ff03047210 */ /* 0x000fca0007ffe1ff */
        /* <DEDUP_REMOVED lines=187> */
[----:B------:R-:W3:Y:S02]  /*13d0*/  LDCU.64 UR8, c[0x0][0x578] ;  /* 0x0000af00ff0877ac */ /* 0x000ee40008000a00 */
[----:B0-----:R-:W-:-:S05]  /*13e0*/  IMAD.HI.U32 R2, R5, UR4, R4 ;  /* 0x0000000405027c27 */ /* 0x001fca000f8e0004 */
[----:B------:R-:W-:-:S05]  /*13f0*/  SHF.R.U32.HI R2, RZ, UR5, R2 ;  /* 0x00000005ff027c19 */ /* 0x000fca0008011602 */
[----:B------:R-:W-:-:S04]  /*1400*/  IMAD.MOV R3, RZ, RZ, -R2 ;  /* 0x000000ffff037224 */ /* 0x000fc800078e0a02 */
[----:B--2---:R-:W-:-:S04]  /*1410*/  IMAD R5, R3, UR6, R5 ;  /* 0x0000000603057c24 */ /* 0x004fc8000f8e0205 */
[C---:B---3--:R-:W-:Y:S02]  /*1420*/  IMAD R16, R5.reuse, UR8, R16 ;  /* 0x0000000805107c24 */ /* 0x048fe4000f8e0210 */
[----:B------:R-:W-:-:S07]  /*1430*/  IMAD R0, R5, UR9, R0 ;  /* 0x0000000905007c24 */ /* 0x000fce000f8e0200 */
.L_x_10827:
[----:B------:R-:W0:Y:S01]  /*1440*/  LDCU.64 UR6, c[0x0][0x588] ;  /* 0x0000b100ff0677ac */ /* 0x000e220008000a00 */
[----:B-1----:R-:W-:-:S04]  /*1450*/  UPRMT UR4, UR40, 0x9910, URZ ;  /* 0x0000991028047896 */ /* 0x002fc800080000ff */
        /* <DEDUP_REMOVED lines=12> */
[----:B------:R0:W5:Y:S01]  /*1520*/  LDG.E.S8 R0, desc[UR36][R2.64] ;  /* 0x0000002402007981 */ /* 0x000162000c1e1300 */
[----:B------:R-:W-:Y:S05]  /*1530*/  BRA `(.L_x_10833) ;  /* 0x0000000c00547947 */ /* 0x000fea0003800000 */
.L_x_10831:
[----:B------:R0:W5:Y:S01]  /*1540*/  LDG.E.U8 R0, desc[UR36][R2.64] ;  /* 0x0000002402007981 */ /* 0x000162000c1e1100 */
[----:B------:R-:W-:Y:S05]  /*1550*/  BRA `(.L_x_10833) ;  /* 0x0000000c004c7947 */ /* 0x000fea0003800000 */
.L_x_10830:
[----:B------:R-:W-:-:S09]  /*1560*/  UISETP.NE.AND UP0, UPT, UR4, 0x2, UPT ;  /* 0x000000020400788c */ /* 0x000fd2000bf05270 */
[----:B------:R-:W-:Y:S05]  /*1570*/  BRA.U !UP0, `(.L_x_10834) ;  /* 0x0000000108207547 */ /* 0x000fea000b800000 */
[----:B------:R-:W-:-:S09]  /*1580*/  UISETP.NE.AND UP0, UPT, UR4, 0x3, UPT ;  /* 0x000000030400788c */ /* 0x000fd2000bf05270 */
[----:B------:R-:W-:Y:S05]  /*1590*/  BRA.U !UP0, `(.L_x_10835) ;  /* 0x0000000108107547 */ /* 0x000fea000b800000 */
[----:B------:R-:W-:-:S09]  /*15a0*/  UISETP.NE.AND UP0, UPT, UR4, 0x4, UPT ;  /* 0x000000040400788c */ /* 0x000fd2000bf05270 */
[----:B------:R-:W-:Y:S05]  /*15b0*/  BRA.U UP0, `(.L_x_10832) ;  /* 0x0000000900b07547 */ /* 0x000fea000b800000 */
[----:B------:R0:W5:Y:S01]  /*15c0*/  LDG.E.U16 R0, desc[UR36][R2.64] ;  /* 0x0000002402007981 */ /* 0x000162000c1e1500 */
[----:B------:R-:W-:Y:S05]  /*15d0*/  BRA `(.L_x_10833) ;  /* 0x0000000c002c7947 */ /* 0x000fea0003800000 */
.L_x_10835:
[----:B------:R0:W5:Y:S01]  /*15e0*/  LDG.E.U16 R0, desc[UR36][R2.64] ;  /* 0x0000002402007981 */ /* 0x000162000c1e1500 */
[----:B------:R-:W-:Y:S05]  /*15f0*/  BRA `(.L_x_10833) ;  /* 0x0000000c00247947 */ /* 0x000fea0003800000 */
.L_x_10834:
[----:B------:R0:W5:Y:S01]  /*1600*/  LDG.E.U16 R0, desc[UR36][R2.64] ;  /* 0x0000002402007981 */ /* 0x000162000c1e1500 */
[----:B------:R-:W-:Y:S05]  /*1610*/  BRA `(.L_x_10833) ;  /* 0x0000000c001c7947 */ /* 0x000fea0003800000 */
.L_x_10829:
[----:B------:R-:W-:-:S09]  /*1620*/  UISETP.GT.AND UP0, UPT, UR4, 0x6, UPT ;  /* 0x000000060400788c */ /* 0x000fd2000bf04270 */
[----:B------:R-:W-:Y:S05]  /*1630*/  BRA.U UP0, `(.L_x_10836) ;  /* 0x0000000100307547 */ /* 0x000fea000b800000 */
[----:B------:R-:W-:-:S09]  /*1640*/  UISETP.NE.AND UP0, UPT, UR4, 0x5, UPT ;  /* 0x000000050400788c */ /* 0x000fd2000bf05270 */
[----:B------:R-:W-:Y:S05]  /*1650*/  BRA.U !UP0, `(.L_x_10837) ;  /* 0x0000000108147547 */ /* 0x000fea000b800000 */
[----:B------:R-:W-:-:S09]  /*1660*/  UISETP.NE.AND UP0, UPT, UR4, 0x6, UPT ;  /* 0x000000060400788c */ /* 0x000fd2000bf05270 */
[----:B------:R-:W-:Y:S05]  /*1670*/  BRA.U UP0, `(.L_x_10832) ;  /* 0x0000000900807547 */ /* 0x000fea000b800000 */
[----:B------:R-:W2:Y:S02]  /*1680*/  LDG.E R2, desc[UR36][R2.64] ;  /* 0x0000002402027981 */ /* 0x000ea4000c1e1900 */
[----:B--2---:R0:W1:Y:S01]  /*1690*/  F2I.FTZ.TRUNC.NTZ R0, R2 ;  /* 0x0000000200007305 */ /* 0x004062000021f100 */
[----:B------:R-:W-:Y:S05]  /*16a0*/  BRA `(.L_x_10833) ;  /* 0x0000000800f87947 */ /* 0x000fea0003800000 */
.L_x_10837:
[----:B------:R-:W2:Y:S02]  /*16b0*/  LDG.E.U16 R4, desc[UR36][R2.64] ;  /* 0x0000002402047981 */ /* 0x000ea4000c1e1500 */
[----:B--2---:R-:W-:-:S06]  /*16c0*/  HADD2.F32 R4, -RZ, R4.H0_H0 ;  /* 0x20000004ff047230 */ /* 0x004fcc0000004100 */
[----:B------:R-:W0:Y:S02]  /*16d0*/  F2I.FTZ.TRUNC.NTZ R4, R4 ;  /* 0x0000000400047305 */ /* 0x000e24000021f100 */
[----:B0-----:R-:W-:Y:S01]  /*16e0*/  PRMT R0, R4, 0x7610, R0 ;  /* 0x0000761004007816 */ /* 0x001fe20000000000 */
[----:B------:R-:W-:Y:S06]  /*16f0*/  BRA `(.L_x_10833) ;  /* 0x0000000800e47947 */ /* 0x000fec0003800000 */
.L_x_10836:
[----:B------:R-:W-:-:S09]  /*1700*/  UISETP.NE.AND UP0, UPT, UR4, 0x7, UPT ;  /* 0x000000070400788c */ /* 0x000fd2000bf05270 */
[----:B------:R-:W-:Y:S05]  /*1710*/  BRA.U !UP0, `(.L_x_10838) ;  /* 0x0000000108307547 */ /* 0x000fea000b800000 */
[----:B------:R-:W-:-:S09]  /*1720*/  UISETP.NE.AND UP0, UPT, UR4, 0x8, UPT ;  /* 0x000000080400788c */ /* 0x000fd2000bf05270 */
[----:B------:R-:W-:Y:S05]  /*1730*/  BRA.U !UP0, `(.L_x_10839) ;  /* 0x0000000108147547 */ /* 0x000fea000b800000 */
[----:B------:R-:W-:-:S09]  /*1740*/  UISETP.NE.AND UP0, UPT, UR4, 0x9, UPT ;  /* 0x000000090400788c */ /* 0x000fd2000bf05270 */
[----:B------:R-:W-:Y:S05]  /*1750*/  BRA.U UP0, `(.L_x_10832) ;  /* 0x0000000900487547 */ /* 0x000fea000b800000 */
[----:B------:R-:W2:Y:S02]  /*1760*/  LDG.E R2, desc[UR36][R2.64] ;  /* 0x0000002402027981 */ /* 0x000ea4000c1e1900 */
[----:B--2---:R0:W1:Y:S01]  /*1770*/  F2I.FTZ.TRUNC.NTZ R0, R2 ;  /* 0x0000000200007305 */ /* 0x004062000021f100 */
[----:B------:R-:W-:Y:S05]  /*1780*/  BRA `(.L_x_10833) ;  /* 0x0000000800c07947 */ /* 0x000fea0003800000 */
.L_x_10839:
[----:B------:R-:W2:Y:S02]  /*1790*/  LDG.E.U16 R2, desc[UR36][R2.64] ;  /* 0x0000002402027981 */ /* 0x000ea4000c1e1500 */
[----:B--2---:R-:W-:-:S06]  /*17a0*/  HADD2.F32 R4, -RZ, R2.H0_H0 ;  /* 0x20000002ff047230 */ /* 0x004fcc0000004100 */
[----:B------:R-:W0:Y:S02]  /*17b0*/  F2I.FTZ.TRUNC.NTZ R4, R4 ;  /* 0x0000000400047305 */ /* 0x000e24000021f100 */
[----:B0-----:R-:W-:Y:S01]  /*17c0*/  PRMT R0, R4, 0x7610, R0 ;  /* 0x0000761004007816 */ /* 0x001fe20000000000 */
[----:B------:R-:W-:Y:S06]  /*17d0*/  BRA `(.L_x_10833) ;  /* 0x0000000800ac7947 */ /* 0x000fec0003800000 */
.L_x_10838:
[----:B------:R-:W2:Y:S02]  /*17e0*/  LDG.E.64 R2, desc[UR36][R2.64] ;  /* 0x0000002402027981 */ /* 0x000ea4000c1e1b00 */
[----:B--2---:R0:W1:Y:S01]  /*17f0*/  F2I.F64.TRUNC R0, R2 ;  /* 0x0000000200007311 */ /* 0x004062000030d100 */
[----:B------:R-:W-:Y:S05]  /*1800*/  BRA `(.L_x_10833) ;  /* 0x0000000800a07947 */ /* 0x000fea0003800000 */
.L_x_10828:
        /* <DEDUP_REMOVED lines=10> */
[----:B------:R-:W-:Y:S01]  /*18b0*/  SEL R0, RZ, 0x1, !P0 ;  /* 0x00000001ff007807 */ /* 0x000fe20004000000 */
[----:B------:R-:W-:Y:S08]  /*18c0*/  BRA `(.L_x_10833) ;  /* 0x0000000800707947 */ /* 0x000ff00003800000 */
.L_x_10842:
[----:B------:R-:W2:Y:S02]  /*18d0*/  LDG.E.64 R2, desc[UR36][R2.64] ;  /* 0x0000002402027981 */ /* 0x000ea4000c1e1b00 */
[----:B--2---:R3:W4:Y:S01]  /*18e0*/  F2I.F64.TRUNC R0, R2 ;  /* 0x0000000200007311 */ /* 0x004722000030d100 */
[----:B------:R-:W-:Y:S05]  /*18f0*/  BRA `(.L_x_10833) ;  /* 0x0000000800647947 */ /* 0x000fea0003800000 */
.L_x_10841:
        /* <DEDUP_REMOVED lines=23> */
[----:B------:R-:W-:-:S06]  /*1a70*/  LOP3.LUT R5, R5, 0x80000000, R0, 0xf8, !PT ;  /* 0x8000000005057812 */ /* 0x000fcc00078ef800 */
[----:B------:R-:W0:Y:S02]  /*1a80*/  F2I.FTZ.TRUNC.NTZ R5, R5 ;  /* 0x0000000500057305 */ /* 0x000e24000021f100 */
[----:B0-----:R-:W-:Y:S01]  /*1a90*/  PRMT R0, R5, 0x7610, R0 ;  /* 0x0000761005007816 */ /* 0x001fe20000000000 */
[----:B------:R-:W-:Y:S06]  /*1aa0*/  BRA `(.L_x_10833) ;  /* 0x0000000400f87947 */ /* 0x000fec0003800000 */
.L_x_10844:
        /* <DEDUP_REMOVED lines=10> */
[----:B------:R-:W-:-:S06]  /*1b50*/  LOP3.LUT R5, R0, 0x80000000, R5, 0xf8, !PT ;  /* 0x8000000000057812 */ /* 0x000fcc00078ef805 */
[----:B------:R-:W0:Y:S02]  /*1b60*/  F2I.FTZ.TRUNC.NTZ R5, R5 ;  /* 0x0000000500057305 */ /* 0x000e24000021f100 */
[----:B0-----:R-:W-:Y:S01]  /*1b70*/  PRMT R0, R5, 0x7610, R0 ;  /* 0x0000761005007816 */ /* 0x001fe20000000000 */
[----:B------:R-:W-:Y:S06]  /*1b80*/  BRA `(.L_x_10833) ;  /* 0x0000000400c07947 */ /* 0x000fec0003800000 */
.L_x_10843:
[----:B------:R-:W2:Y:S02]  /*1b90*/  LDG.E.U16 R4, desc[UR36][R2.64] ;  /* 0x0000002402047981 */ /* 0x000ea4000c1e1500 */
[----:B--2---:R-:W-:-:S06]  /*1ba0*/  IMAD.U32 R4, R4, 0x10000, RZ ;  /* 0x0001000004047824 */ /* 0x004fcc00078e00ff */
[----:B------:R-:W0:Y:S02]  /*1bb0*/  F2I.FTZ.TRUNC.NTZ R4, R4 ;  /* 0x0000000400047305 */ /* 0x000e24000021f100 */
[----:B0-----:R-:W-:Y:S01]  /*1bc0*/  PRMT R0, R4, 0x7610, R0 ;  /* 0x0000761004007816 */ /* 0x001fe20000000000 */
[----:B------:R-:W-:Y:S06]  /*1bd0*/  BRA `(.L_x_10833) ;  /* 0x0000000400ac7947 */ /* 0x000fec0003800000 */
.L_x_10840:
        /* <DEDUP_REMOVED lines=10> */
.L_x_10847:
        /* <DEDUP_REMOVED lines=21> */
.L_x_10851:
[----:B------:R-:W-:Y:S05]  /*1dd0*/  BSYNC.RECONVERGENT B1 ;  /* 0x0000000000017941 */ /* 0x000fea0003800200 */
.L_x_10850:
[----:B------:R-:W-:Y:S01]  /*1de0*/  IMAD.SHL.U32 R0, R0, 0x100000, RZ ;  /* 0x0010000000007824 */ /* 0x000fe200078e00ff */
[----:B------:R-:W-:-:S04]  /*1df0*/  LEA R2, R2, 0x3b800000, 0x17 ;  /* 0x3b80000002027811 */ /* 0x000fc800078eb8ff */
[----:B------:R-:W-:-:S07]  /*1e00*/  LOP3.LUT R4, R2, R0, R7, 0xfe, !PT ;  /* 0x0000000002047212 */ /* 0x000fce00078efe07 */
.L_x_10849:
[----:B------:R-:W-:Y:S05]  /*1e10*/  BSYNC.RECONVERGENT B0 ;  /* 0x0000000000007941 */ /* 0x000fea0003800200 */
.L_x_10848:
[----:B------:R-:W0:Y:S02]  /*1e20*/  F2I.FTZ.TRUNC.NTZ R4, R4 ;  /* 0x0000000400047305 */ /* 0x000e24000021f100 */
[----:B0-----:R-:W-:Y:S01]  /*1e30*/  PRMT R0, R4, 0x7610, R0 ;  /* 0x0000761004007816 */ /* 0x001fe20000000000 */
[----:B------:R-:W-:Y:S06]  /*1e40*/  BRA `(.L_x_10833) ;  /* 0x0000000400107947 */ /* 0x000fec0003800000 */
.L_x_10846:
        /* <DEDUP_REMOVED lines=21> */
.L_x_10855:
[----:B------:R-:W-:Y:S05]  /*1fa0*/  BSYNC.RECONVERGENT B1 ;  /* 0x0000000000017941 */ /* 0x000fea0003800200 */
.L_x_10854:
[----:B------:R-:W-:Y:S01]  /*1fb0*/  IMAD.SHL.U32 R0, R0, 0x200000, RZ ;  /* 0x0020000000007824 */ /* 0x000fe200078e00ff */
[----:B------:R-:W-:-:S04]  /*1fc0*/  LEA R2, R2, 0x37800000, 0x17 ;  /* 0x3780000002027811 */ /* 0x000fc800078eb8ff */
[----:B------:R-:W-:-:S07]  /*1fd0*/  LOP3.LUT R4, R2, R0, R7, 0xfe, !PT ;  /* 0x0000000002047212 */ /* 0x000fce00078efe07 */
.L_x_10853:
[----:B------:R-:W-:Y:S05]  /*1fe0*/  BSYNC.RECONVERGENT B0 ;  /* 0x0000000000007941 */ /* 0x000fea0003800200 */
.L_x_10852:
[----:B------:R-:W0:Y:S02]  /*1ff0*/  F2I.FTZ.TRUNC.NTZ R4, R4 ;  /* 0x0000000400047305 */ /* 0x000e24000021f100 */
[----:B0-----:R-:W-:Y:S01]  /*2000*/  PRMT R0, R4, 0x7610, R0 ;  /* 0x0000761004007816 */ /* 0x001fe20000000000 */
[----:B------:R-:W-:Y:S06]  /*2010*/  BRA `(.L_x_10833) ;  /* 0x00000000009c7947 */ /* 0x000fec0003800000 */
.L_x_10845:
[----:B------:R-:W-:-:S09]  /*2020*/  UISETP.NE.AND UP0, UPT, UR4, 0x1c, UPT ;  /* 0x0000001c0400788c */ /* 0x000fd2000bf05270 */
[----:B------:R-:W-:Y:S05]  /*2030*/  BRA.U !UP0, `(.L_x_10856) ;  /* 0x0000000108907547 */ /* 0x000fea000b800000 */
[----:B------:R-:W-:-:S09]  /*2040*/  UISETP.NE.AND UP0, UPT, UR4, 0x1d, UPT ;  /* 0x0000001d0400788c */ /* 0x000fd2000bf05270 */
[----:B------:R-:W-:Y:S05]  /*2050*/  BRA.U !UP0, `(.L_x_10857) ;  /* 0x0000000108807547 */ /* 0x000fea000b800000 */
[----:B------:R-:W-:-:S09]  /*2060*/  UISETP.NE.AND UP0, UPT, UR4, 0x2c, UPT ;  /* 0x0000002c0400788c */ /* 0x000fd2000bf05270 */
[----:B------:R-:W-:Y:S05]  /*2070*/  BRA.U !UP0, `(.L_x_10858) ;  /* 0x0000000108487547 */ /* 0x000fea000b800000 */
.L_x_10832:
        /* <DEDUP_REMOVED lines=11> */
[----:B------:R-:W-:Y:S02]  /*2130*/  IMAD.U32 R7, RZ, RZ, UR7 ;  /* 0x00000007ff077e24 */ /* 0x000fe4000f8e00ff */
[----:B---3--:R-:W-:Y:S02]  /*2140*/  IMAD.U32 R10, RZ, RZ, UR8 ;  /* 0x00000008ff0a7e24 */ /* 0x008fe4000f8e00ff */
[----:B------:R-:W-:-:S07]  /*2150*/  IMAD.U32 R11, RZ, RZ, UR9 ;  /* 0x00000009ff0b7e24 */ /* 0x000fce000f8e00ff */
[----:B------:R-:W-:-:S07]  /*2160*/  LEPC R20, `(.L_x_10859) ;  /* 0x000000001014794e */ /* 0x000fce0000000000 */
[----:B--2---:R-:W-:Y:S05]  /*2170*/  CALL.ABS.NOINC R2 ;  /* 0x0000000002007343 */ /* 0x004fea0003c00000 */
.L_x_10859:
[----:B------:R-:W-:Y:S01]  /*2180*/  PRMT R0, RZ, 0x7610, R0 ;  /* 0x00007610ff007816 */ /* 0x000fe20000000000 */
[----:B------:R-:W-:Y:S06]  /*2190*/  BRA `(.L_x_10833) ;  /* 0x00000000003c7947 */ /* 0x000fec0003800000 */
.L_x_10858:
        /* <DEDUP_REMOVED lines=8> */
.L_x_10861:
[----:B------:R-:W-:Y:S05]  /*2220*/  BSYNC.RECONVERGENT B0 ;  /* 0x0000000000007941 */ /* 0x000fea0003800200 */
.L_x_10860:
[----:B------:R-:W0:Y:S02]  /*2230*/  F2I.FTZ.TRUNC.NTZ R4, R4 ;  /* 0x0000000400047305 */ /* 0x000e24000021f100 */
[----:B0-----:R-:W-:Y:S01]  /*2240*/  PRMT R0, R4, 0x7610, R0 ;  /* 0x0000761004007816 */ /* 0x001fe20000000000 */
[----:B------:R-:W-:Y:S06]  /*2250*/  BRA `(.L_x_10833) ;  /* 0x00000000000c7947 */ /* 0x000fec0003800000 */
.L_x_10857:
[----:B------:R2:W5:Y:S01]  /*2260*/  LDG.E.U16 R0, desc[UR36][R2.64] ;  /* 0x0000002402007981 */ /* 0x000562000c1e1500 */
[----:B------:R-:W-:Y:S05]  /*2270*/  BRA `(.L_x_10833) ;  /* 0x0000000000047947 */ /* 0x000fea0003800000 */
.L_x_10856:
[----:B------:R1:W5:Y:S02]  /*2280*/  LDG.E.U16 R0, desc[UR36][R2.64] ;  /* 0x0000002402007981 */ /* 0x000364000c1e1500 */
.L_x_10833:
[----:B------:R-:W0:Y:S01]  /*2290*/  LDCU.U16 UR4, c[0x0][0x590] ;  /* 0x0000b200ff0477ac */ /* 0x000e220008000400 */
[----:B------:R-:W-:Y:S01]  /*22a0*/  BSSY.RECONVERGENT B0, `(.L_x_10862) ;  /* 0x000002f000007945 */ /* 0x000fe20003800200 */
[----:B0-----:R-:W-:-:S04]  /*22b0*/  UPRMT UR4, UR4, 0x9910, URZ ;  /* 0x0000991004047896 */ /* 0x001fc800080000ff */
[----:B------:R-:W-:-:S09]  /*22c0*/  UISETP.GE.AND UP0, UPT, UR4, URZ, UPT ;  /* 0x000000ff0400728c */ /* 0x000fd2000bf06270 */
[----:B------:R-:W-:Y:S05]  /*22d0*/  BRA.U !UP0, `(.L_x_10863) ;  /* 0x0000000108907547 */ /* 0x000fea000b800000 */
[----:B------:R-:W-:Y:S01]  /*22e0*/  UISETP.NE.AND UP0, UPT, UR4, URZ, UPT ;  /* 0x000000ff0400728c */ /* 0x000fe2000bf05270 */
[----:B------:R-:W-:-:S08]  /*22f0*/  IMAD.MOV.U32 R5, RZ, RZ, 0x1 ;  /* 0x00000001ff057424 */ /* 0x000fd000078e00ff */
[----:B------:R-:W-:Y:S05]  /*2300*/  BRA.U !UP0, `(.L_x_10864) ;  /* 0x0000000108a07547 */ /* 0x000fea000b800000 */
[----:B-123--:R-:W0:Y:S01]  /*2310*/  LDC.U16 R2, c[0x0][0x590] ;  /* 0x00016400ff027b82 */ /* 0x00ee220000000400 */
[----:B------:R-:W1:Y:S01]  /*2320*/  LDCU UR4, c[0x0][0x590] ;  /* 0x0000b200ff0477ac */ /* 0x000e620008000800 */
[----:B------:R-:W-:Y:S01]  /*2330*/  BSSY.RECONVERGENT B1, `(.L_x_10865) ;  /* 0x000001d000017945 */ /* 0x000fe20003800200 */
[----:B-1----:R-:W-:-:S04]  /*2340*/  ULOP3.LUT UR4, UR4, 0xffff, URZ, 0xc0, !UPT ;  /* 0x0000ffff04047892 */ /* 0x002fc8000f8ec0ff */
[----:B------:R-:W-:Y:S01]  /*2350*/  UISETP.GE.U32.AND UP0, UPT, UR4, 0x2, UPT ;  /* 0x000000020400788c */ /* 0x000fe2000bf06070 */
[----:B0-----:R-:W-:-:S04]  /*2360*/  LOP3.LUT R2, R2, 0x1, RZ, 0xc0, !PT ;  /* 0x0000000102027812 */ /* 0x001fc800078ec0ff */
[----:B------:R-:W-:-:S04]  /*2370*/  ISETP.NE.U32.AND P0, PT, R2, 0x1, PT ;  /* 0x000000010200780c */ /* 0x000fc80003f05070 */
[C---:B----45:R-:W-:Y:S02]  /*2380*/  SEL R2, R0.reuse, 0x1, !P0 ;  /* 0x0000000100027807 */ /* 0x070fe40004000000 */
[----:B------:R-:W-:Y:S02]  /*2390*/  PRMT R0, R0, 0x9910, RZ ;  /* 0x0000991000007816 */ /* 0x000fe400000000ff */
[----:B------:R-:W-:-:S03]  /*23a0*/  PRMT R5, R2, 0x9910, RZ ;  /* 0x0000991002057816 */ /* 0x000fc600000000ff */
[----:B------:R-:W-:Y:S01]  /*23b0*/  IMAD R0, R0, R0, RZ ;  /* 0x0000000000007224 */ /* 0x000fe200078e02ff */
[----:B------:R-:W-:Y:S06]  /*23c0*/  BRA.U !UP0, `(.L_x_10866) ;  /* 0x00000001084c7547 */ /* 0x000fec000b800000 */
[----:B------:R-:W-:Y:S01]  /*23d0*/  USHF.R.U32.HI UR4, URZ, 0x1, UR4 ;  /* 0x00000001ff047899 */ /* 0x000fe20008011604 */
[----:B------:R-:W-:-:S05]  /*23e0*/  PRMT R4, R0, 0x7610, R4 ;  /* 0x0000761000047816 */ /* 0x000fca0000000004 */
[----:B------:R-:W-:-:S05]  /*23f0*/  IMAD.U32 R2, RZ, RZ, UR4 ;  /* 0x00000004ff027e24 */ /* 0x000fca000f8e00ff */
[----:B------:R-:W-:-:S07]  /*2400*/  PRMT R0, R2, 0x7610, R0 ;  /* 0x0000761002007816 */ /* 0x000fce0000000000 */
.L_x_10867:
[----:B------:R-:W-:Y:S02]  /*2410*/  LOP3.LUT R2, R0, 0x1, RZ, 0xc0, !PT ;  /* 0x0000000100027812 */ /* 0x000fe400078ec0ff */
[----:B------:R-:W-:Y:S02]  /*2420*/  PRMT R5, R5, 0x9910, RZ ;  /* 0x0000991005057816 */ /* 0x000fe400000000ff */
[----:B------:R-:W-:-:S04]  /*2430*/  ISETP.NE.U32.AND P0, PT, R2, 0x1, PT ;  /* 0x000000010200780c */ /* 0x000fc80003f05070 */
[C---:B------:R-:W-:Y:S02]  /*2440*/  SEL R2, R4.reuse, 0x1, !P0 ;  /* 0x0000000104027807 */ /* 0x040fe40004000000 */
[----:B------:R-:W-:Y:S02]  /*2450*/  PRMT R4, R4, 0x9910, RZ ;  /* 0x0000991004047816 */ /* 0x000fe400000000ff */
[----:B------:R-:W-:Y:S02]  /*2460*/  PRMT R3, R2, 0x9910, RZ ;  /* 0x0000991002037816 */ /* 0x000fe400000000ff */
[----:B------:R-:W-:Y:S01]  /*2470*/  LOP3.LUT R2, R0, 0xffff, RZ, 0xc0, !PT ;  /* 0x0000ffff00027812 */ /* 0x000fe200078ec0ff */
[----:B------:R-:W-:Y:S02]  /*2480*/  IMAD.MOV.U32 R0, RZ, RZ, R5 ;  /* 0x000000ffff007224 */ /* 0x000fe400078e0005 */
[----:B------:R-:W-:Y:S01]  /*2490*/  IMAD R4, R4, R4, RZ ;  /* 0x0000000404047224 */ /* 0x000fe200078e02ff */
[----:B------:R-:W-:Y:S01]  /*24a0*/  ISETP.GE.U32.AND P0, PT, R2, 0x2, PT ;  /* 0x000000020200780c */ /* 0x000fe20003f06070 */
[----:B------:R-:W-:Y:S01]  /*24b0*/  IMAD R3, R0, R3, RZ ;  /* 0x0000000300037224 */ /* 0x000fe200078e02ff */
[----:B------:R-:W-:-:S04]  /*24c0*/  SHF.R.U32.HI R2, RZ, 0x1, R2 ;  /* 0x00000001ff027819 */ /* 0x000fc80000011602 */
[----:B------:R-:W-:Y:S02]  /*24d0*/  PRMT R0, R2, 0x7610, R0 ;  /* 0x0000761002007816 */ /* 0x000fe40000000000 */
[----:B------:R-:W-:-:S05]  /*24e0*/  PRMT R5, R3, 0x7610, R5 ;  /* 0x0000761003057816 */ /* 0x000fca0000000005 */
[----:B------:R-:W-:Y:S05]  /*24f0*/  @P0 BRA `(.L_x_10867) ;  /* 0xfffffffc00c40947 */ /* 0x000fea000383ffff */
.L_x_10866:
[----:B------:R-:W-:Y:S05]  /*2500*/  BSYNC.RECONVERGENT B1 ;  /* 0x0000000000017941 */ /* 0x000fea0003800200 */
.L_x_10865:
[----:B------:R-:W-:Y:S05]  /*2510*/  BRA `(.L_x_10864) ;  /* 0x00000000001c7947 */ /* 0x000fea0003800000 */
.L_x_10863:
[C---:B-12345:R-:W-:Y:S02]  /*2520*/  PRMT R2, R0.reuse, 0x9910, RZ ;  /* 0x0000991000027816 */ /* 0x07efe400000000ff */
[----:B------:R-:W-:Y:S02]  /*2530*/  PRMT R5, R0, 0x7610, R5 ;  /* 0x0000761000057816 */ /* 0x000fe40000000005 */
[----:B------:R-:W-:-:S13]  /*2540*/  ISETP.NE.AND P0, PT, R2, 0x1, PT ;  /* 0x000000010200780c */ /* 0x000fda0003f05270 */
[----:B------:R-:W-:Y:S05]  /*2550*/  @!P0 BRA `(.L_x_10864) ;  /* 0x00000000000c8947 */ /* 0x000fea0003800000 */
[----:B------:R-:W-:Y:S01]  /*2560*/  ISETP.NE.AND P0, PT, R2, -0x1, PT ;  /* 0xffffffff0200780c */ /* 0x000fe20003f05270 */
[----:B------:R-:W-:-:S12]  /*2570*/  IMAD.U32 R5, RZ, RZ, UR38 ;  /* 0x00000026ff057e24 */ /* 0x000fd8000f8e00ff */
[----:B------:R-:W-:-:S07]  /*2580*/  @P0 PRMT R5, RZ, 0x7610, R5 ;  /* 0x00007610ff050816 */ /* 0x000fce0000000005 */
.L_x_10864:
[----:B------:R-:W-:Y:S05]  /*2590*/  BSYNC.RECONVERGENT B0 ;  /* 0x0000000000007941 */ /* 0x000fea0003800200 */
.L_x_10862:
[----:B------:R-:W1:Y:S01]  /*25a0*/  LDCU.64 UR6, c[0x0][0x580] ;  /* 0x0000b000ff0677ac */ /* 0x000e620008000a00 */
[----:B------:R-:W-:-:S04]  /*25b0*/  UPRMT UR4, UR41, 0x9910, URZ ;  /* 0x0000991029047896 */ /* 0x000fc800080000ff */
[----:B------:R-:W-:Y:S01]  /*25c0*/  UISETP.GT.AND UP0, UPT, UR4, 0x9, UPT ;  /* 0x000000090400788c */ /* 0x000fe2000bf04270 */
[----:B-123--:R-:W-:-:S04]  /*25d0*/  IADD3 R2, P0, PT, R16, UR6, RZ ;  /* 0x0000000610027c10 */ /* 0x00efc8000ff1e0ff */
        /* <DEDUP_REMOVED lines=10> */
[----:B------:R0:W-:Y:S01]  /*2680*/  STG.E.U8 desc[UR36][R2.64], R5 ;  /* 0x0000000502007986 */ /* 0x0001e2000c101124 */
[----:B------:R-:W-:Y:S05]  /*2690*/  BRA `(.L_x_10873) ;  /* 0x0000000c00647947 */ /* 0x000fea0003800000 */
.L_x_10871:
[----:B------:R0:W-:Y:S01]  /*26a0*/  STG.E.U8 desc[UR36][R2.64], R5 ;  /* 0x0000000502007986 */ /* 0x0001e2000c101124 */
[----:B------:R-:W-:Y:S05]  /*26b0*/  BRA `(.L_x_10873) ;  /* 0x0000000c005c7947 */ /* 0x000fea0003800000 */
.L_x_10870:
[----:B------:R-:W-:-:S09]  /*26c0*/  UISETP.NE.AND UP0, UPT, UR4, 0x2, UPT ;  /* 0x000000020400788c */ /* 0x000fd2000bf05270 */
[----:B------:R-:W-:Y:S05]  /*26d0*/  BRA.U !UP0, `(.L_x_10874) ;  /* 0x0000000108307547 */ /* 0x000fea000b800000 */
[----:B------:R-:W-:-:S09]  /*26e0*/  UISETP.NE.AND UP0, UPT, UR4, 0x3, UPT ;  /* 0x000000030400788c */ /* 0x000fd2000bf05270 */
[----:B------:R-:W-:Y:S05]  /*26f0*/  BRA.U !UP0, `(.L_x_10875) ;  /* 0x00000001081c7547 */ /* 0x000fea000b800000 */
[----:B------:R-:W-:-:S09]  /*2700*/  UISETP.NE.AND UP0, UPT, UR4, 0x4, UPT ;  /* 0x000000040400788c */ /* 0x000fd2000bf05270 */
[----:B------:R-:W-:Y:S05]  /*2710*/  BRA.U UP0, `(.L_x_10872) ;  /* 0x0000000900a07547 */ /* 0x000fea000b800000 */
[----:B------:R-:W-:-:S05]  /*2720*/  PRMT R5, R5, 0x9910, RZ ;  /* 0x0000991005057816 */ /* 0x000fca00000000ff */
[----:B------:R-:W-:-:S05]  /*2730*/  IMAD.MOV.U32 R4, RZ, RZ, R5 ;  /* 0x000000ffff047224 */ /* 0x000fca00078e0005 */
[----:B------:R-:W-:-:S05]  /*2740*/  SHF.R.S32.HI R5, RZ, 0x1f, R4 ;  /* 0x0000001fff057819 */ /* 0x000fca0000011404 */
[----:B------:R0:W-:Y:S01]  /*2750*/  STG.E.64 desc[UR36][R2.64], R4 ;  /* 0x0000000402007986 */ /* 0x0001e2000c101b24 */
[----:B------:R-:W-:Y:S05]  /*2760*/  BRA `(.L_x_10873) ;  /* 0x0000000c00307947 */ /* 0x000fea0003800000 */
.L_x_10875:
[----:B------:R-:W-:-:S05]  /*2770*/  PRMT R5, R5, 0x9910, RZ ;  /* 0x0000991005057816 */ /* 0x000fca00000000ff */
[----:B------:R0:W-:Y:S01]  /*2780*/  STG.E desc[UR36][R2.64], R5 ;  /* 0x0000000502007986 */ /* 0x0001e2000c101924 */
[----:B------:R-:W-:Y:S05]  /*2790*/  BRA `(.L_x_10873) ;  /* 0x0000000c00247947 */ /* 0x000fea0003800000 */
.L_x_10874:
[----:B------:R0:W-:Y:S01]  /*27a0*/  STG.E.U16 desc[UR36][R2.64], R5 ;  /* 0x0000000502007986 */ /* 0x0001e2000c101524 */
[----:B------:R-:W-:Y:S05]  /*27b0*/  BRA `(.L_x_10873) ;  /* 0x0000000c001c7947 */ /* 0x000fea0003800000 */
.L_x_10869:
[----:B------:R-:W-:-:S09]  /*27c0*/  UISETP.GT.AND UP0, UPT, UR4, 0x6, UPT ;  /* 0x000000060400788c */ /* 0x000fd2000bf04270 */
[----:B------:R-:W-:Y:S05]  /*27d0*/  BRA.U UP0, `(.L_x_10876) ;  /* 0x00000001002c7547 */ /* 0x000fea000b800000 */
[----:B------:R-:W-:-:S09]  /*27e0*/  UISETP.NE.AND UP0, UPT, UR4, 0x5, UPT ;  /* 0x000000050400788c */ /* 0x000fd2000bf05270 */
[----:B------:R-:W-:Y:S05]  /*27f0*/  BRA.U !UP0, `(.L_x_10877) ;  /* 0x0000000108147547 */ /* 0x000fea000b800000 */
[----:B------:R-:W-:-:S09]  /*2800*/  UISETP.NE.AND UP0, UPT, UR4, 0x6, UPT ;  /* 0x000000060400788c */ /* 0x000fd2000bf05270 */
[----:B------:R-:W-:Y:S05]  /*2810*/  BRA.U UP0, `(.L_x_10872) ;  /* 0x0000000900607547 */ /* 0x000fea000b800000 */
[----:B------:R-:W0:Y:S02]  /*2820*/  I2F.S16 R5, R5 ;  /* 0x0000000500057306 */ /* 0x000e240000101400 */
[----:B0-----:R0:W-:Y:S01]  /*2830*/  STG.E desc[UR36][R2.64], R5 ;  /* 0x0000000502007986 */ /* 0x0011e2000c101924 */
[----:B------:R-:W-:Y:S05]  /*2840*/  BRA `(.L_x_10873) ;  /* 0x0000000800f87947 */ /* 0x000fea0003800000 */
.L_x_10877:
[----:B----45:R-:W0:Y:S02]  /*2850*/  I2F.S16 R0, R5 ;  /* 0x0000000500007306 */ /* 0x030e240000101400 */
[----:B0-----:R-:W-:-:S05]  /*2860*/  F2FP.F16.F32.PACK_AB R0, RZ, R0 ;  /* 0x00000000ff00723e */ /* 0x001fca00000000ff */
[----:B------:R0:W-:Y:S01]  /*2870*/  STG.E.U16 desc[UR36][R2.64], R0 ;  /* 0x0000000002007986 */ /* 0x0001e2000c101524 */
[----:B------:R-:W-:Y:S05]  /*2880*/  BRA `(.L_x_10873) ;  /* 0x0000000800e87947 */ /* 0x000fea0003800000 */
.L_x_10876:
[----:B------:R-:W-:-:S09]  /*2890*/  UISETP.NE.AND UP0, UPT, UR4, 0x7, UPT ;  /* 0x000000070400788c */ /* 0x000fd2000bf05270 */
[----:B------:R-:W-:Y:S05]  /*28a0*/  BRA.U !UP0, `(.L_x_10878) ;  /* 0x0000000108347547 */ /* 0x000fea000b800000 */
[----:B------:R-:W-:-:S09]  /*28b0*/  UISETP.NE.AND UP0, UPT, UR4, 0x8, UPT ;  /* 0x000000080400788c */ /* 0x000fd2000bf05270 */
[----:B------:R-:W-:Y:S05]  /*28c0*/  BRA.U !UP0, `(.L_x_10879) ;  /* 0x0000000108187547 */ /* 0x000fea000b800000 */
[----:B------:R-:W-:-:S09]  /*28d0*/  UISETP.NE.AND UP0, UPT, UR4, 0x9, UPT ;  /* 0x000000090400788c */ /* 0x000fd2000bf05270 */
[----:B------:R-:W-:Y:S05]  /*28e0*/  BRA.U UP0, `(.L_x_10872) ;  /* 0x00000009002c7547 */ /* 0x000fea000b800000 */
[----:B------:R-:W0:Y:S01]  /*28f0*/  I2F.S16 R6, R5 ;  /* 0x0000000500067306 */ /* 0x000e220000101400 */
[----:B------:R-:W-:-:S05]  /*2900*/  IMAD.MOV.U32 R7, RZ, RZ, RZ ;  /* 0x000000ffff077224 */ /* 0x000fca00078e00ff */
[----:B0-----:R0:W-:Y:S01]  /*2910*/  STG.E.64 desc[UR36][R2.64], R6 ;  /* 0x0000000602007986 */ /* 0x0011e2000c101b24 */
[----:B------:R-:W-:Y:S05]  /*2920*/  BRA `(.L_x_10873) ;  /* 0x0000000800c07947 */ /* 0x000fea0003800000 */
.L_x_10879:
[----:B------:R-:W0:Y:S02]  /*2930*/  I2F.S16 R5, R5 ;  /* 0x0000000500057306 */ /* 0x000e240000101400 */
[----:B0-----:R-:W-:-:S04]  /*2940*/  F2FP.F16.F32.PACK_AB R5, RZ, R5 ;  /* 0x00000005ff05723e */ /* 0x001fc800000000ff */
[----:B------:R-:W-:-:S05]  /*2950*/  PRMT R5, R5, 0x5410, RZ ;  /* 0x0000541005057816 */ /* 0x000fca00000000ff */
[----:B------:R0:W-:Y:S01]  /*2960*/  STG.E desc[UR36][R2.64], R5 ;  /* 0x0000000502007986 */ /* 0x0001e2000c101924 */
[----:B------:R-:W-:Y:S05]  /*2970*/  BRA `(.L_x_10873) ;  /* 0x0000000800ac7947 */ /* 0x000fea0003800000 */
.L_x_10878:
[----:B------:R-:W0:Y:S02]  /*2980*/  I2F.F64.S16 R4, R5 ;  /* 0x0000000500047312 */ /* 0x000e240000101c00 */
[----:B0-----:R0:W-:Y:S01]  /*2990*/  STG.E.64 desc[UR36][R2.64], R4 ;  /* 0x0000000402007986 */ /* 0x0011e2000c101b24 */
[----:B------:R-:W-:Y:S05]  /*29a0*/  BRA `(.L_x_10873) ;  /* 0x0000000800a07947 */ /* 0x000fea0003800000 */
.L_x_10868:
        /* <DEDUP_REMOVED lines=8> */
[----:B----45:R-:W-:-:S04]  /*2a30*/  PRMT R0, R5, 0x9910, RZ ;  /* 0x0000991005007816 */ /* 0x030fc800000000ff */
[----:B------:R-:W-:-:S04]  /*2a40*/  ISETP.NE.AND P0, PT, R0, RZ, PT ;  /* 0x000000ff0000720c */ /* 0x000fc80003f05270 */
[----:B------:R-:W-:-:S05]  /*2a50*/  SEL R5, RZ, 0x1, !P0 ;  /* 0x00000001ff057807 */ /* 0x000fca0004000000 */
[----:B------:R0:W-:Y:S01]  /*2a60*/  STG.E.U8 desc[UR36][R2.64], R5 ;  /* 0x0000000502007986 */ /* 0x0001e2000c101124 */
[----:B------:R-:W-:Y:S05]  /*2a70*/  BRA `(.L_x_10873) ;  /* 0x00000008006c7947 */ /* 0x000fea0003800000 */
.L_x_10882:
[----:B------:R-:W0:Y:S01]  /*2a80*/  I2F.F64.S16 R4, R5 ;  /* 0x0000000500047312 */ /* 0x000e220000101c00 */
[----:B------:R-:W-:-:S05]  /*2a90*/  CS2R R6, SRZ ;  /* 0x0000000000067805 */ /* 0x000fca000001ff00 */
[----:B0-----:R3:W-:Y:S01]  /*2aa0*/  STG.E.128 desc[UR36][R2.64], R4 ;  /* 0x0000000402007986 */ /* 0x0017e2000c101d24 */
[----:B------:R-:W-:Y:S05]  /*2ab0*/  BRA `(.L_x_10873) ;  /* 0x00000008005c7947 */ /* 0x000fea0003800000 */
.L_x_10881:
[----:B------:R-:W-:-:S09]  /*2ac0*/  UISETP.NE.AND UP0, UPT, UR4, 0xf, UPT ;  /* 0x0000000f0400788c */ /* 0x000fd2000bf05270 */
[----:B------:R-:W-:Y:S05]  /*2ad0*/  BRA.U !UP0, `(.L_x_10883) ;  /* 0x0000000108a07547 */ /* 0x000fea000b800000 */
[----:B------:R-:W-:-:S09]  /*2ae0*/  UISETP.NE.AND UP0, UPT, UR4, 0x17, UPT ;  /* 0x000000170400788c */ /* 0x000fd2000bf05270 */
[----:B------:R-:W-:Y:S05]  /*2af0*/  BRA.U !UP0, `(.L_x_10884) ;  /* 0x00000001084c7547 */ /* 0x000fea000b800000 */
[----:B------:R-:W-:-:S09]  /*2b00*/  UISETP.NE.AND UP0, UPT, UR4, 0x18, UPT ;  /* 0x000000180400788c */ /* 0x000fd2000bf05270 */
[----:B------:R-:W-:Y:S05]  /*2b10*/  BRA.U UP0, `(.L_x_10872) ;  /* 0x0000000500a07547 */ /* 0x000fea000b800000 */
[----:B------:R-:W0:Y:S01]  /*2b20*/  I2F.S16 R5, R5 ;  /* 0x0000000500057306 */ /* 0x000e220000101400 */
[----:B------:R-:W-:Y:S01]  /*2b30*/  BSSY.RECONVERGENT B0, `(.L_x_10885) ;  /* 0x000000c000007945 */ /* 0x000fe20003800200 */
[----:B----45:R-:W-:Y:S01]  /*2b40*/  IMAD.MOV.U32 R0, RZ, RZ, 0x7f ;  /* 0x0000007fff007424 */ /* 0x030fe200078e00ff */
[----:B0-----:R-:W-:Y:S02]  /*2b50*/  LOP3.LUT R6, R5, 0x7fffffff, RZ, 0xc0, !PT ;  /* 0x7fffffff05067812 */ /* 0x001fe400078ec0ff */
        /* <DEDUP_REMOVED lines=9> */
.L_x_10886:
[----:B------:R-:W-:Y:S05]  /*2bf0*/  BSYNC.RECONVERGENT B0 ;  /* 0x0000000000007941 */ /* 0x000fea0003800200 */
.L_x_10885:
[----:B------:R-:W-:-:S05]  /*2c00*/  LOP3.LUT R7, R0, 0x80, R7, 0xf8, !PT ;  /* 0x0000008000077812 */ /* 0x000fca00078ef807 */
[----:B------:R0:W-:Y:S01]  /*2c10*/  STG.E.U8 desc[UR36][R2.64], R7 ;  /* 0x0000000702007986 */ /* 0x0001e2000c101124 */
[----:B------:R-:W-:Y:S05]  /*2c20*/  BRA `(.L_x_10873) ;  /* 0x0000000800007947 */ /* 0x000fea0003800000 */
.L_x_10884:
[----:B------:R-:W0:Y:S01]  /*2c30*/  I2F.S16 R5, R5 ;  /* 0x0000000500057306 */ /* 0x000e220000101400 */
[----:B------:R-:W-:Y:S01]  /*2c40*/  BSSY.RECONVERGENT B0, `(.L_x_10887) ;  /* 0x000000e000007945 */ /* 0x000fe20003800200 */
[----:B0-----:R-:W-:Y:S02]  /*2c50*/  LOP3.LUT R6, R5, 0x7fffffff, RZ, 0xc0, !PT ;  /* 0x7fffffff05067812 */ /* 0x001fe400078ec0ff */
[----:B------:R-:W-:Y:S02]  /*2c60*/  SHF.R.U32.HI R7, RZ, 0x18, R5 ;  /* 0x00000018ff077819 */ /* 0x000fe40000011605 */
[----:B------:R-:W-:-:S13]  /*2c70*/  ISETP.GE.U32.AND P1, PT, R6, 0x47800000, PT ;  /* 0x478000000600780c */ /* 0x000fda0003f26070 */
[----:B----45:R-:W-:Y:S01]  /*2c80*/  @P1 IMAD.MOV.U32 R0, RZ, RZ, 0x7f ;  /* 0x0000007fff001424 */ /* 0x030fe200078e00ff */
        /* <DEDUP_REMOVED lines=9> */
.L_x_10888:
[----:B------:R-:W-:Y:S05]  /*2d20*/  BSYNC.RECONVERGENT B0 ;  /* 0x0000000000007941 */ /* 0x000fea0003800200 */
.L_x_10887:
[----:B------:R-:W-:-:S05]  /*2d30*/  LOP3.LUT R7, R0, 0x80, R7, 0xf8, !PT ;  /* 0x0000008000077812 */ /* 0x000fca00078ef807 */
[----:B------:R1:W-:Y:S01]  /*2d40*/  STG.E.U8 desc[UR36][R2.64], R7 ;  /* 0x0000000702007986 */ /* 0x0003e2000c101124 */
[----:B------:R-:W-:Y:S05]  /*2d50*/  BRA `(.L_x_10873) ;  /* 0x0000000400b47947 */ /* 0x000fea0003800000 */
.L_x_10883:
[----:B----45:R-:W0:Y:S02]  /*2d60*/  I2F.S16 R0, R5 ;  /* 0x0000000500007306 */ /* 0x030e240000101400 */
[----:B0-----:R-:W-:-:S05]  /*2d70*/  F2FP.BF16.F32.PACK_AB R0, RZ, R0 ;  /* 0x00000000ff00723e */ /* 0x001fca00000010ff */
[----:B------:R2:W-:Y:S01]  /*2d80*/  STG.E.U16 desc[UR36][R2.64], R0 ;  /* 0x0000000002007986 */ /* 0x0005e2000c101524 */
[----:B------:R-:W-:Y:S05]  /*2d90*/  BRA `(.L_x_10873) ;  /* 0x0000000400a47947 */ /* 0x000fea0003800000 */
.L_x_10880:
        /* <DEDUP_REMOVED lines=8> */
[----:B------:R0:W-:Y:S01]  /*2e20*/  STG.E.U16 desc[UR36][R2.64], R5 ;  /* 0x0000000502007986 */ /* 0x0001e2000c101524 */
[----:B------:R-:W-:Y:S05]  /*2e30*/  BRA `(.L_x_10873) ;  /* 0x00000004007c7947 */ /* 0x000fea0003800000 */
.L_x_10891:
[----:B------:R-:W0:Y:S01]  /*2e40*/  I2F.S16 R5, R5 ;  /* 0x0000000500057306 */ /* 0x000e220000101400 */
[----:B------:R-:W-:Y:S01]  /*2e50*/  BSSY.RECONVERGENT B0, `(.L_x_10892) ;  /* 0x0000014000007945 */ /* 0x000fe20003800200 */
[----:B----45:R-:W-:Y:S01]  /*2e60*/  HFMA2 R0, -RZ, RZ, 0, 7.62939453125e-06 ;  /* 0x00000080ff007431 */ /* 0x030fe200000001ff */
        /* <DEDUP_REMOVED lines=10> */
.L_x_10894:
[----:B------:R-:W-:-:S04]  /*2f10*/  SHF.R.U32.HI R0, RZ, 0x14, R5 ;  /* 0x00000014ff007819 */ /* 0x000fc80000011605 */
[----:B------:R-:W-:-:S04]  /*2f20*/  LOP3.LUT R0, R0, 0x1, RZ, 0xc0, !PT ;  /* 0x0000000100007812 */ /* 0x000fc800078ec0ff */
[----:B------:R-:W-:-:S04]  /*2f30*/  IADD3 R0, PT, PT, R5, 0x487ffff, R0 ;  /* 0x0487ffff05007810 */ /* 0x000fc80007ffe000 */
[----:B------:R-:W-:-:S04]  /*2f40*/  SHF.R.U32.HI R0, RZ, 0x14, R0 ;  /* 0x00000014ff007819 */ /* 0x000fc80000011600 */
[----:B------:R-:W-:-:S07]  /*2f50*/  LOP3.LUT R4, R0, 0xff, RZ, 0xc0, !PT ;  /* 0x000000ff00047812 */ /* 0x000fce00078ec0ff */
.L_x_10895:
[----:B------:R-:W-:-:S04]  /*2f60*/  SHF.R.U32.HI R5, RZ, 0x18, R5 ;  /* 0x00000018ff057819 */ /* 0x000fc80000011605 */
[----:B------:R-:W-:-:S04]  /*2f70*/  LOP3.LUT R4, R4, 0x80, R5, 0xf8, !PT ;  /* 0x0000008004047812 */ /* 0x000fc800078ef805 */
[----:B------:R-:W-:-:S07]  /*2f80*/  PRMT R0, R4, 0x7610, R0 ;  /* 0x0000761004007816 */ /* 0x000fce0000000000 */
.L_x_10893:
[----:B------:R-:W-:Y:S05]  /*2f90*/  BSYNC.RECONVERGENT B0 ;  /* 0x0000000000007941 */ /* 0x000fea0003800200 */
.L_x_10892:
[----:B------:R0:W-:Y:S01]  /*2fa0*/  STG.E.U8 desc[UR36][R2.64], R0 ;  /* 0x0000000002007986 */ /* 0x0001e2000c101124 */
[----:B------:R-:W-:Y:S05]  /*2fb0*/  BRA `(.L_x_10873) ;  /* 0x00000004001c7947 */ /* 0x000fea0003800000 */
.L_x_10890:
[----:B------:R-:W0:Y:S01]  /*2fc0*/  I2F.S16 R5, R5 ;  /* 0x0000000500057306 */ /* 0x000e220000101400 */
[----:B------:R-:W-:Y:S01]  /*2fd0*/  BSSY.RECONVERGENT B0, `(.L_x_10896) ;  /* 0x0000014000007945 */ /* 0x000fe20003800200 */
[----:B----45:R-:W-:Y:S01]  /*2fe0*/  IMAD.MOV.U32 R0, RZ, RZ, 0x80 ;  /* 0x00000080ff007424 */ /* 0x030fe200078e00ff */
        /* <DEDUP_REMOVED lines=10> */
.L_x_10898:
[----:B------:R-:W-:-:S04]  /*3090*/  SHF.R.U32.HI R0, RZ, 0x15, R5 ;  /* 0x00000015ff007819 */ /* 0x000fc80000011605 */
[----:B------:R-:W-:-:S04]  /*30a0*/  LOP3.LUT R0, R0, 0x1, RZ, 0xc0, !PT ;  /* 0x0000000100007812 */ /* 0x000fc800078ec0ff */
[----:B------:R-:W-:-:S04]  /*30b0*/  IADD3 R0, PT, PT, R5, 0x88fffff, R0 ;  /* 0x088fffff05007810 */ /* 0x000fc80007ffe000 */
[----:B------:R-:W-:-:S04]  /*30c0*/  SHF.R.U32.HI R0, RZ, 0x15, R0 ;  /* 0x00000015ff007819 */ /* 0x000fc80000011600 */
[----:B------:R-:W-:-:S07]  /*30d0*/  LOP3.LUT R4, R0, 0xff, RZ, 0xc0, !PT ;  /* 0x000000ff00047812 */ /* 0x000fce00078ec0ff */
.L_x_10899:
[----:B------:R-:W-:-:S04]  /*30e0*/  SHF.R.U32.HI R5, RZ, 0x18, R5 ;  /* 0x00000018ff057819 */ /* 0x000fc80000011605 */
[----:B------:R-:W-:-:S04]  /*30f0*/  LOP3.LUT R4, R4, 0x80, R5, 0xf8, !PT ;  /* 0x0000008004047812 */ /* 0x000fc800078ef805 */
[----:B------:R-:W-:-:S07]  /*3100*/  PRMT R0, R4, 0x7610, R0 ;  /* 0x0000761004007816 */ /* 0x000fce0000000000 */
.L_x_10897:
[----:B------:R-:W-:Y:S05]  /*3110*/  BSYNC.RECONVERGENT B0 ;  /* 0x0000000000007941 */ /* 0x000fea0003800200 */
.L_x_10896:
[----:B------:R0:W-:Y:S01]  /*3120*/  STG.E.U8 desc[UR36][R2.64], R0 ;  /* 0x0000000002007986 */ /* 0x0001e2000c101124 */
[----:B------:R-:W-:Y:S05]  /*3130*/  BRA `(.L_x_10873) ;  /* 0x0000000000bc7947 */ /* 0x000fea0003800000 */
.L_x_10889:
[----:B------:R-:W-:-:S09]  /*3140*/  UISETP.NE.AND UP0, UPT, UR4, 0x1c, UPT ;  /* 0x0000001c0400788c */ /* 0x000fd2000bf05270 */
[----:B------:R-:W-:Y:S05]  /*3150*/  BRA.U !UP0, `(.L_x_10900) ;  /* 0x0000000108ac7547 */ /* 0x000fea000b800000 */
[----:B------:R-:W-:-:S09]  /*3160*/  UISETP.NE.AND UP0, UPT, UR4, 0x1d, UPT ;  /* 0x0000001d0400788c */ /* 0x000fd2000bf05270 */
[----:B------:R-:W-:Y:S05]  /*3170*/  BRA.U !UP0, `(.L_x_10901) ;  /* 0x0000000108907547 */ /* 0x000fea000b800000 */
[----:B------:R-:W-:-:S09]  /*3180*/  UISETP.NE.AND UP0, UPT, UR4, 0x2c, UPT ;  /* 0x0000002c0400788c */ /* 0x000fd2000bf05270 */
[----:B------:R-:W-:Y:S05]  /*3190*/  BRA.U !UP0, `(.L_x_10902) ;  /* 0x0000000108447547 */ /* 0x000fea000b800000 */
.L_x_10872:
[----:B----45:R-:W-:Y:S01]  /*31a0*/  MOV R0, 0x0 ;  /* 0x0000000000007802 */ /* 0x030fe20000000f00 */
        /* <DEDUP_REMOVED lines=15> */
.L_x_10903:
[----:B------:R-:W-:Y:S05]  /*32a0*/  BRA `(.L_x_10873) ;  /* 0x0000000000607947 */ /* 0x000fea0003800000 */
.L_x_10902:
[----:B------:R-:W0:Y:S02]  /*32b0*/  I2F.S16 R5, R5 ;  /* 0x0000000500057306 */ /* 0x000e240000101400 */
[----:B0-----:R-:W-:-:S04]  /*32c0*/  SHF.R.U32.HI R4, RZ, 0x17, R5 ;  /* 0x00000017ff047819 */ /* 0x001fc80000011605 */
[----:B------:R-:W-:-:S04]  /*32d0*/  LOP3.LUT R6, R4, 0xff, RZ, 0xc0, !PT ;  /* 0x000000ff04067812 */ /* 0x000fc800078ec0ff */
[----:B------:R-:W-:-:S13]  /*32e0*/  ISETP.NE.AND P1, PT, R6, 0xff, PT ;  /* 0x000000ff0600780c */ /* 0x000fda0003f25270 */
[--C-:B----45:R-:W-:Y:S02]  /*32f0*/  @P1 SHF.R.U32.HI R0, RZ, 0x16, R5.reuse ;  /* 0x00000016ff001819 */ /* 0x130fe40000011605 */
[----:B------:R-:W-:Y:S01]  /*3300*/  @P1 LOP3.LUT P0, RZ, R6, 0x3fffff, R5, 0xf8, !PT ;  /* 0x003fffff06ff1812 */ /* 0x000fe2000780f805 */
[----:B------:R-:W-:Y:S01]  /*3310*/  @P1 VIADD R6, R4, 0x1 ;  /* 0x0000000104061836 */ /* 0x000fe20000000000 */
[----:B------:R-:W-:-:S04]  /*3320*/  @P1 LOP3.LUT R0, R0, 0x1, RZ, 0xc0, !PT ;  /* 0x0000000100001812 */ /* 0x000fc800078ec0ff */
[----:B------:R-:W-:Y:S01]  /*3330*/  @P1 ISETP.EQ.U32.AND P2, PT, R0, 0x1, P0 ;  /* 0x000000010000180c */ /* 0x000fe20000742070 */
[----:B------:R-:W-:Y:S01]  /*3340*/  IMAD.MOV.U32 R0, RZ, RZ, 0xff ;  /* 0x000000ffff007424 */ /* 0x000fe200078e00ff */
[----:B------:R-:W-:Y:S02]  /*3350*/  PLOP3.LUT P0, PT, PT, PT, PT, 0x80, 0x8 ;  /* 0x000000000008781c */ /* 0x000fe40003f0f070 */
[----:B------:R-:W-:Y:S02]  /*3360*/  @P1 PLOP3.LUT P0, PT, P2, PT, PT, 0x80, 0x8 ;  /* 0x000000000008181c */ /* 0x000fe4000170f070 */
[----:B------:R-:W-:-:S11]  /*3370*/  PRMT R5, R0, 0x7610, R5 ;  /* 0x0000761000057816 */ /* 0x000fd60000000005 */
[----:B------:R-:W-:-:S04]  /*3380*/  @!P0 IMAD.MOV R6, RZ, RZ, R4 ;  /* 0x000000ffff068224 */ /* 0x000fc800078e0204 */
[----:B------:R-:W-:-:S05]  /*3390*/  @P1 IMAD.MOV.U32 R5, RZ, RZ, R6 ;  /* 0x000000ffff051224 */ /* 0x000fca00078e0006 */
[----:B------:R0:W-:Y:S01]  /*33a0*/  STG.E.U8 desc[UR36][R2.64], R5 ;  /* 0x0000000502007986 */ /* 0x0001e2000c101124 */
[----:B------:R-:W-:Y:S05]  /*33b0*/  BRA `(.L_x_10873) ;  /* 0x00000000001c7947 */ /* 0x000fea0003800000 */
.L_x_10901:
[----:B------:R-:W-:-:S04]  /*33c0*/  PRMT R5, R5, 0x9910, RZ ;  /* 0x0000991005057816 */ /* 0x000fc800000000ff */
[----:B------:R-:W-:-:S04]  /*33d0*/  MOV R4, R5 ;  /* 0x0000000500047202 */ /* 0x000fc80000000f00 */
[----:B------:R-:W-:-:S05]  /*33e0*/  SHF.R.S32.HI R5, RZ, 0x1f, R4 ;  /* 0x0000001fff057819 */ /* 0x000fca0000011404 */
[----:B------:R0:W-:Y:S01]  /*33f0*/  STG.E.64 desc[UR36][R2.64], R4 ;  /* 0x0000000402007986 */ /* 0x0001e2000c101b24 */
[----:B------:R-:W-:Y:S05]  /*3400*/  BRA `(.L_x_10873) ;  /* 0x0000000000087947 */ /* 0x000fea0003800000 */
.L_x_10900:
[----:B------:R-:W-:-:S05]  /*3410*/  PRMT R5, R5, 0x9910, RZ ;  /* 0x0000991005057816 */ /* 0x000fca00000000ff */
[----:B------:R0:W-:Y:S02]  /*3420*/  STG.E desc[UR36][R2.64], R5 ;  /* 0x0000000502007986 */ /* 0x0001e4000c101924 */
.L_x_10873:
[----:B------:R-:W-:-:S07]  /*3430*/  VIADD R17, R17, 0x80 ;  /* 0x0000008011117836 */ /* 0x000fce0000000000 */
.L_x_10826:
[----:B-1----:R-:W-:Y:S05]  /*3440*/  BSYNC.RECONVERGENT B6 ;  /* 0x0000000000067941 */ /* 0x002fea0003800200 */
.L_x_10825:
[----:B------:R-:W1:Y:S01]  /*3450*/  LDCU UR4, c[0x0][0x380] ;  /* 0x00007000ff0477ac */ /* 0x000e620008000800 */
[----:B------:R-:W-:Y:S01]  /*3460*/  BSSY.RECONVERGENT B6, `(.L_x_10904) ;  /* 0x0000331000067945 */ /* 0x000fe20003800200 */
[----:B-1----:R-:W-:-:S13]  /*3470*/  ISETP.GE.AND P0, PT, R17, UR4, PT ;  /* 0x0000000411007c0c */ /* 0x002fda000bf06270 */
[----:B------:R-:W-:Y:S05]  /*3480*/  @P0 BRA `(.L_x_10905) ;  /* 0x0000003000b80947 */ /* 0x000fea0003800000 */
[----:B------:R-:W1:Y:S01]  /*3490*/  LDCU UR4, c[0x0][0x388] ;  /* 0x00007100ff0477ac */ /* 0x000e620008000800 */
[----:B0-2-45:R-:W-:Y:S02]  /*34a0*/  IMAD.MOV.U32 R0, RZ, RZ, RZ ;  /* 0x000000ffff007224 */ /* 0x035fe400078e00ff */
[----:B------:R-:W-:Y:S01]  /*34b0*/  IMAD.MOV.U32 R16, RZ, RZ, RZ ;  /* 0x000000ffff107224 */ /* 0x000fe200078e00ff */
[----:B-1----:R-:W-:-:S09]  /*34c0*/  UISETP.NE.AND UP0, UPT, UR4, URZ, UPT ;  /* 0x000000ff0400728c */ /* 0x002fd2000bf05270 */
[----:B------:R-:W-:Y:S05]  /*34d0*/  BRA.U !UP0, `(.L_x_10906) ;  /* 0x0000001108a87547 */ /* 0x000fea000b800000 */
[----:B------:R-:W3:Y:S01]  /*34e0*/  LDCU.64 UR4, c[0x0][0x390] ;  /* 0x00007200ff0477ac */ /* 0x000ee20008000a00 */
[----:B------:R-:W-:Y:S01]  /*34f0*/  IMAD.MOV.U32 R16, RZ, RZ, RZ ;  /* 0x000000ffff107224 */ /* 0x000fe200078e00ff */
[----:B------:R-:W0:Y:S01]  /*3500*/  LDCU UR6, c[0x0][0x38c] ;  /* 0x00007180ff0677ac */ /* 0x000e220008000800 */
[----:B------:R-:W1:Y:S01]  /*3510*/  LDCU.64 UR8, c[0x0][0x4b8] ;  /* 0x00009700ff0877ac */ /* 0x000e620008000a00 */
[----:B------:R-:W-:Y:S01]  /*3520*/  UISETP.NE.AND UP0, UPT, UR43, URZ, UPT ;  /* 0x000000ff2b00728c */ /* 0x000fe2000bf05270 */
[----:B---3--:R-:W-:-:S05]  /*3530*/  IMAD.HI.U32 R2, R17, UR4, R16 ;  /* 0x0000000411027c27 */ /* 0x008fca000f8e0010 */
        /* <DEDUP_REMOVED lines=292> */
.L_x_10906:
[----:B------:R-:W3:Y:S01]  /*4780*/  LDCU.64 UR6, c[0x0][0x588] ;  /* 0x0000b100ff0677ac */ /* 0x000ee20008000a00 */
        /* <DEDUP_REMOVED lines=15> */
.L_x_10910:
[----:B------:R3:W5:Y:S01]  /*4880*/  LDG.E.U8 R0, desc[UR36][R2.64] ;  /* 0x0000002402007981 */ /* 0x000762000c1e1100 */
[----:B------:R-:W-:Y:S05]  /*4890*/  BRA `(.L_x_10912) ;  /* 0x0000000c004c7947 */ /* 0x000fea0003800000 */
.L_x_10909:
        /* <DEDUP_REMOVED lines=8> */
.L_x_10914:
[----:B------:R1:W5:Y:S01]  /*4920*/  LDG.E.U16 R0, desc[UR36][R2.64] ;  /* 0x0000002402007981 */ /* 0x000362000c1e1500 */
[----:B------:R-:W-:Y:S05]  /*4930*/  BRA `(.L_x_10912) ;  /* 0x0000000c00247947 */ /* 0x000fea0003800000 */
.L_x_10913:
[----:B------:R2:W5:Y:S01]  /*4940*/  LDG.E.U16 R0, desc[UR36][R2.64] ;  /* 0x0000002402007981 */ /* 0x000562000c1e1500 */
[----:B------:R-:W-:Y:S05]  /*4950*/  BRA `(.L_x_10912) ;  /* 0x0000000c001c7947 */ /* 0x000fea0003800000 */
.L_x_10908:
        /* <DEDUP_REMOVED lines=9> */
.L_x_10916:
[----:B------:R-:W2:Y:S02]  /*49f0*/  LDG.E.U16 R4, desc[UR36][R2.64] ;  /* 0x0000002402047981 */ /* 0x000ea4000c1e1500 */
[----:B--2---:R-:W-:-:S06]  /*4a00*/  HADD2.F32 R4, -RZ, R4.H0_H0 ;  /* 0x20000004ff047230 */ /* 0x004fcc0000004100 */
[----:B------:R-:W0:Y:S02]  /*4a10*/  F2I.FTZ.TRUNC.NTZ R4, R4 ;  /* 0x0000000400047305 */ /* 0x000e24000021f100 */
[----:B0-----:R-:W-:Y:S01]  /*4a20*/  PRMT R0, R4, 0x7610, R0 ;  /* 0x0000761004007816 */ /* 0x001fe20000000000 */
[----:B------:R-:W-:Y:S06]  /*4a30*/  BRA `(.L_x_10912) ;  /* 0x0000000800e47947 */ /* 0x000fec0003800000 */
.L_x_10915:
        /* <DEDUP_REMOVED lines=9> */
.L_x_10918:
[----:B------:R-:W2:Y:S02]  /*4ad0*/  LDG.E.U16 R2, desc[UR36][R2.64] ;  /* 0x0000002402027981 */ /* 0x000ea4000c1e1500 */
[----:B--2---:R-:W-:-:S06]  /*4ae0*/  HADD2.F32 R4, -RZ, R2.H0_H0 ;  /* 0x20000002ff047230 */ /* 0x004fcc0000004100 */
[----:B------:R-:W0:Y:S02]  /*4af0*/  F2I.FTZ.TRUNC.NTZ R4, R4 ;  /* 0x0000000400047305 */ /* 0x000e24000021f100 */
[----:B0-----:R-:W-:Y:S01]  /*4b00*/  PRMT R0, R4, 0x7610, R0 ;  /* 0x0000761004007816 */ /* 0x001fe20000000000 */
[----:B------:R-:W-:Y:S06]  /*4b10*/  BRA `(.L_x_10912) ;  /* 0x0000000800ac7947 */ /* 0x000fec0003800000 */
.L_x_10917:
[----:B------:R-:W2:Y:S02]  /*4b20*/  LDG.E.64 R2, desc[UR36][R2.64] ;  /* 0x0000002402027981 */ /* 0x000ea4000c1e1b00 */
[----:B--2---:R0:W1:Y:S01]  /*4b30*/  F2I.F64.TRUNC R0, R2 ;  /* 0x0000000200007311 */ /* 0x004062000030d100 */
[----:B------:R-:W-:Y:S05]  /*4b40*/  BRA `(.L_x_10912) ;  /* 0x0000000800a07947 */ /* 0x000fea0003800000 */
.L_x_10907:
        /* <DEDUP_REMOVED lines=12> */
.L_x_10921:
[----:B------:R-:W2:Y:S02]  /*4c10*/  LDG.E.64 R2, desc[UR36][R2.64] ;  /* 0x0000002402027981 */ /* 0x000ea4000c1e1b00 */
[----:B--2---:R0:W1:Y:S01]  /*4c20*/  F2I.F64.TRUNC R0, R2 ;  /* 0x0000000200007311 */ /* 0x004062000030d100 */
[----:B------:R-:W-:Y:S05]  /*4c30*/  BRA `(.L_x_10912) ;  /* 0x0000000800647947 */ /* 0x000fea0003800000 */
.L_x_10920:
        /* <DEDUP_REMOVED lines=23> */
[----:B------:R-:W-:-:S06]  /*4db0*/  LOP3.LUT R5, R5, 0x80000000, R0, 0xf8, !PT ;  /* 0x8000000005057812 */ /* 0x000fcc00078ef800 */
[----:B------:R-:W0:Y:S02]  /*4dc0*/  F2I.FTZ.TRUNC.NTZ R5, R5 ;  /* 0x0000000500057305 */ /* 0x000e24000021f100 */
[----:B0-----:R-:W-:Y:S01]  /*4dd0*/  PRMT R0, R5, 0x7610, R0 ;  /* 0x0000761005007816 */ /* 0x001fe20000000000 */
[----:B------:R-:W-:Y:S06]  /*4de0*/  BRA `(.L_x_10912) ;  /* 0x0000000400f87947 */ /* 0x000fec0003800000 */
.L_x_10923:
        /* <DEDUP_REMOVED lines=10> */
[----:B------:R-:W-:-:S06]  /*4e90*/  LOP3.LUT R5, R0, 0x80000000, R5, 0xf8, !PT ;  /* 0x8000000000057812 */ /* 0x000fcc00078ef805 */
[----:B------:R-:W0:Y:S02]  /*4ea0*/  F2I.FTZ.TRUNC.NTZ R5, R5 ;  /* 0x0000000500057305 */ /* 0x000e24000021f100 */
[----:B0-----:R-:W-:Y:S01]  /*4eb0*/  PRMT R0, R5, 0x7610, R0 ;  /* 0x0000761005007816 */ /* 0x001fe20000000000 */
[----:B------:R-:W-:Y:S06]  /*4ec0*/  BRA `(.L_x_10912) ;  /* 0x0000000400c07947 */ /* 0x000fec0003800000 */
.L_x_10922:
[----:B------:R-:W2:Y:S02]  /*4ed0*/  LDG.E.U16 R4, desc[UR36][R2.64] ;  /* 0x0000002402047981 */ /* 0x000ea4000c1e1500 */
[----:B--2---:R-:W-:-:S06]  /*4ee0*/  IMAD.U32 R4, R4, 0x10000, RZ ;  /* 0x0001000004047824 */ /* 0x004fcc00078e00ff */
[----:B------:R-:W0:Y:S02]  /*4ef0*/  F2I.FTZ.TRUNC.NTZ R4, R4 ;  /* 0x0000000400047305 */ /* 0x000e24000021f100 */
[----:B0-----:R-:W-:Y:S01]  /*4f00*/  PRMT R0, R4, 0x7610, R0 ;  /* 0x0000761004007816 */ /* 0x001fe20000000000 */
[----:B------:R-:W-:Y:S06]  /*4f10*/  BRA `(.L_x_10912) ;  /* 0x0000000400ac7947 */ /* 0x000fec0003800000 */
.L_x_10919:
        /* <DEDUP_REMOVED lines=10> */
.L_x_10926:
        /* <DEDUP_REMOVED lines=21> */
.L_x_10930:
[----:B------:R-:W-:Y:S05]  /*5110*/  BSYNC.RECONVERGENT B1 ;  /* 0x0000000000017941 */ /* 0x000fea0003800200 */
.L_x_10929:
[----:B------:R-:W-:Y:S01]  /*5120*/  IMAD.SHL.U32 R0, R0, 0x100000, RZ ;  /* 0x0010000000007824 */ /* 0x000fe200078e00ff */
[----:B------:R-:W-:-:S04]  /*5130*/  LEA R2, R2, 0x3b800000, 0x17 ;  /* 0x3b80000002027811 */ /* 0x000fc800078eb8ff */
[----:B------:R-:W-:-:S07]  /*5140*/  LOP3.LUT R4, R2, R0, R7, 0xfe, !PT ;  /* 0x0000000002047212 */ /* 0x000fce00078efe07 */
.L_x_10928:
[----:B------:R-:W-:Y:S05]  /*5150*/  BSYNC.RECONVERGENT B0 ;  /* 0x0000000000007941 */ /* 0x000fea0003800200 */
.L_x_10927:
[----:B------:R-:W0:Y:S02]  /*5160*/  F2I.FTZ.TRUNC.NTZ R4, R4 ;  /* 0x0000000400047305 */ /* 0x000e24000021f100 */
[----:B0-----:R-:W-:Y:S01]  /*5170*/  PRMT R0, R4, 0x7610, R0 ;  /* 0x0000761004007816 */ /* 0x001fe20000000000 */
[----:B------:R-:W-:Y:S06]  /*5180*/  BRA `(.L_x_10912) ;  /* 0x0000000400107947 */ /* 0x000fec0003800000 */
.L_x_10925:
        /* <DEDUP_REMOVED lines=21> */
.L_x_10934:
[----:B------:R-:W-:Y:S05]  /*52e0*/  BSYNC.RECONVERGENT B1 ;  /* 0x0000000000017941 */ /* 0x000fea0003800200 */
.L_x_10933:
[----:B------:R-:W-:Y:S01]  /*52f0*/  IMAD.SHL.U32 R0, R0, 0x200000, RZ ;  /* 0x0020000000007824 */ /* 0x000fe200078e00ff */
[----:B------:R-:W-:-:S04]  /*5300*/  LEA R2, R2, 0x37800000, 0x17 ;  /* 0x3780000002027811 */ /* 0x000fc800078eb8ff */
[----:B------:R-:W-:-:S07]  /*5310*/  LOP3.LUT R4, R2, R0, R7, 0xfe, !PT ;  /* 0x0000000002047212 */ /* 0x000fce00078efe07 */
.L_x_10932:
[----:B------:R-:W-:Y:S05]  /*5320*/  BSYNC.RECONVERGENT B0 ;  /* 0x0000000000007941 */ /* 0x000fea0003800200 */
.L_x_10931:
[----:B------:R-:W0:Y:S02]  /*5330*/  F2I.FTZ.TRUNC.NTZ R4, R4 ;  /* 0x0000000400047305 */ /* 0x000e24000021f100 */
[----:B0-----:R-:W-:Y:S01]  /*5340*/  PRMT R0, R4, 0x7610, R0 ;  /* 0x0000761004007816 */ /* 0x001fe20000000000 */
[----:B------:R-:W-:Y:S06]  /*5350*/  BRA `(.L_x_10912) ;  /* 0x00000000009c7947 */ /* 0x000fec0003800000 */
.L_x_10924:
        /* <DEDUP_REMOVED lines=8> */
[----:B------:R-:W-:Y:S02]  /*53e0*/  MOV R4, 0x400000 ;  /* 0x0040000000047802 */ /* 0x000fe40000000f00 */
[----:B--2---:R-:W-:-:S13]  /*53f0*/  ISETP.NE.AND P0, PT, R2, RZ, PT ;  /* 0x000000ff0200720c */ /* 0x004fda0003f05270 */
[----:B------:R-:W-:Y:S05]  /*5400*/  @!P0 BRA `(.L_x_10938) ;  /* 0x00000000000c8947 */ /* 0x000fea0003800000 */
[----:B------:R-:W-:-:S13]  /*5410*/  ISETP.NE.AND P0, PT, R2, 0xff, PT ;  /* 0x000000ff0200780c */ /* 0x000fda0003f05270 */
[----:B------:R-:W-:Y:S02]  /*5420*/  @!P0 IMAD.MOV.U32 R4, RZ, RZ, 0x7f800001 ;  /* 0x7f800001ff048424 */ /* 0x000fe400078e00ff */
[----:B------:R-:W-:-:S07]  /*5430*/  @P0 IMAD.SHL.U32 R4, R2, 0x800000, RZ ;  /* 0x0080000002040824 */ /* 0x000fce00078e00ff */
.L_x_10938:
[----:B------:R-:W-:Y:S05]  /*5440*/  BSYNC.RECONVERGENT B0 ;  /* 0x0000000000007941 */ /* 0x000fea0003800200 */
.L_x_10937:
[----:B------:R-:W0:Y:S02]  /*5450*/  F2I.FTZ.TRUNC.NTZ R4, R4 ;  /* 0x0000000400047305 */ /* 0x000e24000021f100 */
[----:B0-----:R-:W-:Y:S01]  /*5460*/  PRMT R0, R4, 0x7610, R0 ;  /* 0x0000761004007816 */ /* 0x001fe20000000000 */
[----:B------:R-:W-:Y:S06]  /*5470*/  BRA `(.L_x_10912) ;  /* 0x0000000000547947 */ /* 0x000fec0003800000 */
.L_x_10911:
        /* <DEDUP_REMOVED lines=9> */
[----:B------:R-:W-:Y:S01]  /*5510*/  IMAD.U32 R5, RZ, RZ, UR5 ;  /* 0x00000005ff057e24 */ /* 0x000fe2000f8e00ff */
[----:B-1----:R-:W-:Y:S01]  /*5520*/  MOV R6, UR6 ;  /* 0x0000000600067c02 */ /* 0x002fe20008000f00 */
[----:B------:R-:W-:-:S02]  /*5530*/  IMAD.U32 R7, RZ, RZ, UR7 ;  /* 0x00000007ff077e24 */ /* 0x000fc4000f8e00ff */
[----:B---3--:R-:W-:Y:S02]  /*5540*/  IMAD.U32 R10, RZ, RZ, UR8 ;  /* 0x00000008ff0a7e24 */ /* 0x008fe4000f8e00ff */
[----:B------:R-:W-:-:S07]  /*5550*/  IMAD.U32 R11, RZ, RZ, UR9 ;  /* 0x00000009ff0b7e24 */ /* 0x000fce000f8e00ff */
[----:B------:R-:W-:-:S07]  /*5560*/  LEPC R20, `(.L_x_10939) ;  /* 0x000000001014794e */ /* 0x000fce0000000000 */
[----:B--2---:R-:W-:Y:S05]  /*5570*/  CALL.ABS.NOINC R2 ;  /* 0x0000000002007343 */ /* 0x004fea0003c00000 */
.L_x_10939:
[----:B------:R-:W-:Y:S01]  /*5580*/  PRMT R0, RZ, 0x7610, R0 ;  /* 0x00007610ff007816 */ /* 0x000fe20000000000 */
[----:B------:R-:W-:Y:S06]  /*5590*/  BRA `(.L_x_10912) ;  /* 0x00000000000c7947 */ /* 0x000fec0003800000 */
.L_x_10936:
[----:B------:R0:W5:Y:S01]  /*55a0*/  LDG.E.U16 R0, desc[UR36][R2.64] ;  /* 0x0000002402007981 */ /* 0x000162000c1e1500 */
[----:B------:R-:W-:Y:S05]  /*55b0*/  BRA `(.L_x_10912) ;  /* 0x0000000000047947 */ /* 0x000fea0003800000 */
.L_x_10935:
[----:B------:R0:W5:Y:S02]  /*55c0*/  LDG.E.U16 R0, desc[UR36][R2.64] ;  /* 0x0000002402007981 */ /* 0x000164000c1e1500 */
.L_x_10912:
[----:B------:R-:W2:Y:S01]  /*55d0*/  LDCU.U16 UR4, c[0x0][0x590] ;  /* 0x0000b200ff0477ac */ /* 0x000ea20008000400 */
[----:B------:R-:W-:Y:S01]  /*55e0*/  BSSY.RECONVERGENT B0, `(.L_x_10940) ;  /* 0x000002f000007945 */ /* 0x000fe20003800200 */
[----:B--2---:R-:W-:-:S04]  /*55f0*/  UPRMT UR4, UR4, 0x9910, URZ ;  /* 0x0000991004047896 */ /* 0x004fc800080000ff */
[----:B------:R-:W-:-:S09]  /*5600*/  UISETP.GE.AND UP0, UPT, UR4, URZ, UPT ;  /* 0x000000ff0400728c */ /* 0x000fd2000bf06270 */
[----:B------:R-:W-:Y:S05]  /*5610*/  BRA.U !UP0, `(.L_x_10941) ;  /* 0x0000000108907547 */ /* 0x000fea000b800000 */
[----:B------:R-:W-:Y:S01]  /*5620*/  UISETP.NE.AND UP0, UPT, UR4, URZ, UPT ;  /* 0x000000ff0400728c */ /* 0x000fe2000bf05270 */
[----:B------:R-:W-:-:S08]  /*5630*/  IMAD.MOV.U32 R5, RZ, RZ, 0x1 ;  /* 0x00000001ff057424 */ /* 0x000fd000078e00ff */
[----:B------:R-:W-:Y:S05]  /*5640*/  BRA.U !UP0, `(.L_x_10942) ;  /* 0x0000000108a07547 */ /* 0x000fea000b800000 */
[----:B01-34-:R-:W0:Y:S01]  /*5650*/  LDC.U16 R2, c[0x0][0x590] ;  /* 0x00016400ff027b82 */ /* 0x01be220000000400 */
[----:B------:R-:W1:Y:S01]  /*5660*/  LDCU UR4, c[0x0][0x590] ;  /* 0x0000b200ff0477ac */ /* 0x000e620008000800 */
[----:B------:R-:W-:Y:S01]  /*5670*/  BSSY.RECONVERGENT B1, `(.L_x_10943) ;  /* 0x000001d000017945 */ /* 0x000fe20003800200 */
[----:B-1----:R-:W-:-:S04]  /*5680*/  ULOP3.LUT UR4, UR4, 0xffff, URZ, 0xc0, !UPT ;  /* 0x0000ffff04047892 */ /* 0x002fc8000f8ec0ff */
[----:B------:R-:W-:Y:S01]  /*5690*/  UISETP.GE.U32.AND UP0, UPT, UR4, 0x2, UPT ;  /* 0x000000020400788c */ /* 0x000fe2000bf06070 */
[----:B0-----:R-:W-:-:S04]  /*56a0*/  LOP3.LUT R2, R2, 0x1, RZ, 0xc0, !PT ;  /* 0x0000000102027812 */ /* 0x001fc800078ec0ff */
[----:B------:R-:W-:-:S04]  /*56b0*/  ISETP.NE.U32.AND P0, PT, R2, 0x1, PT ;  /* 0x000000010200780c */ /* 0x000fc80003f05070 */
[C---:B-----5:R-:W-:Y:S02]  /*56c0*/  SEL R2, R0.reuse, 0x1, !P0 ;  /* 0x0000000100027807 */ /* 0x060fe40004000000 */
        /* <DEDUP_REMOVED lines=8> */
.L_x_10945:
        /* <DEDUP_REMOVED lines=15> */
.L_x_10944:
[----:B------:R-:W-:Y:S05]  /*5840*/  BSYNC.RECONVERGENT B1 ;  /* 0x0000000000017941 */ /* 0x000fea0003800200 */
.L_x_10943:
[----:B------:R-:W-:Y:S05]  /*5850*/  BRA `(.L_x_10942) ;  /* 0x00000000001c7947 */ /* 0x000fea0003800000 */
.L_x_10941:
[C---:B01-345:R-:W-:Y:S02]  /*5860*/  PRMT R2, R0.reuse, 0x9910, RZ ;  /* 0x0000991000027816 */ /* 0x07bfe400000000ff */
[----:B------:R-:W-:Y:S02]  /*5870*/  PRMT R5, R0, 0x7610, R5 ;  /* 0x0000761000057816 */ /* 0x000fe40000000005 */
[----:B------:R-:W-:-:S13]  /*5880*/  ISETP.NE.AND P0, PT, R2, 0x1, PT ;  /* 0x000000010200780c */ /* 0x000fda0003f05270 */
[----:B------:R-:W-:Y:S05]  /*5890*/  @!P0 BRA `(.L_x_10942) ;  /* 0x00000000000c8947 */ /* 0x000fea0003800000 */
[----:B------:R-:W-:Y:S02]  /*58a0*/  ISETP.NE.AND P0, PT, R2, -0x1, PT ;  /* 0xffffffff0200780c */ /* 0x000fe40003f05270 */
[----:B------:R-:W-:-:S11]  /*58b0*/  MOV R5, UR38 ;  /* 0x0000002600057c02 */ /* 0x000fd60008000f00 */
[----:B------:R-:W-:-:S07]  /*58c0*/  @P0 PRMT R5, RZ, 0x7610, R5 ;  /* 0x00007610ff050816 */ /* 0x000fce0000000005 */
.L_x_10942:
[----:B------:R-:W-:Y:S05]  /*58d0*/  BSYNC.RECONVERGENT B0 ;  /* 0x0000000000007941 */ /* 0x000fea0003800200 */
.L_x_10940:
[----:B------:R-:W0:Y:S01]  /*58e0*/  LDCU.64 UR6, c[0x0][0x580] ;  /* 0x0000b000ff0677ac */ /* 0x000e220008000a00 */
[----:B------:R-:W-:-:S04]  /*58f0*/  UPRMT UR4, UR41, 0x9910, URZ ;  /* 0x0000991029047896 */ /* 0x000fc800080000ff */
[----:B------:R-:W-:Y:S01]  /*5900*/  UISETP.GT.AND UP0, UPT, UR4, 0x9, UPT ;  /* 0x000000090400788c */ /* 0x000fe2000bf04270 */
[----:B01-34-:R-:W-:-:S05]  /*5910*/  IADD3 R2, P0, PT, R16, UR6, RZ ;  /* 0x0000000610027c10 */ /* 0x01bfca000ff1e0ff */
        /* <DEDUP_REMOVED lines=12> */
.L_x_10949:
[----:B------:R0:W-:Y:S01]  /*59e0*/  STG.E.U8 desc[UR36][R2.64], R5 ;  /* 0x0000000502007986 */ /* 0x0001e2000c101124 */
[----:B------:R-:W-:Y:S05]  /*59f0*/  BRA `(.L_x_10951) ;  /* 0x0000000c00587947 */ /* 0x000fea0003800000 */
.L_x_10948:
        /* <DEDUP_REMOVED lines=11> */
.L_x_10953:
[----:B------:R-:W-:-:S05]  /*5ab0*/  PRMT R5, R5, 0x9910, RZ ;  /* 0x0000991005057816 */ /* 0x000fca00000000ff */
[----:B------:R0:W-:Y:S01]  /*5ac0*/  STG.E desc[UR36][R2.64], R5 ;  /* 0x0000000502007986 */ /* 0x0001e2000c101924 */
[----:B------:R-:W-:Y:S05]  /*5ad0*/  BRA `(.L_x_10951) ;  /* 0x0000000c00207947 */ /* 0x000fea0003800000 */
.L_x_10952:
[----:B------:R0:W-:Y:S01]  /*5ae0*/  STG.E.U16 desc[UR36][R2.64], R5 ;  /* 0x0000000502007986 */ /* 0x0001e2000c101524 */
[----:B------:R-:W-:Y:S05]  /*5af0*/  BRA `(.L_x_10951) ;  /* 0x0000000c00187947 */ /* 0x000fea0003800000 */
.L_x_10947:
        /* <DEDUP_REMOVED lines=9> */
.L_x_10955:
[----:B-----5:R-:W0:Y:S02]  /*5b90*/  I2F.S16 R0, R5 ;  /* 0x0000000500007306 */ /* 0x020e240000101400 */
[----:B0-----:R-:W-:-:S05]  /*5ba0*/  F2FP.F16.F32.PACK_AB R0, RZ, R0 ;  /* 0x00000000ff00723e */ /* 0x001fca00000000ff */
[----:B------:R0:W-:Y:S01]  /*5bb0*/  STG.E.U16 desc[UR36][R2.64], R0 ;  /* 0x0000000002007986 */ /* 0x0001e2000c101524 */
[----:B------:R-:W-:Y:S05]  /*5bc0*/  BRA `(.L_x_10951) ;  /* 0x0000000800e47947 */ /* 0x000fea0003800000 */
.L_x_10954:
        /* <DEDUP_REMOVED lines=10> */
.L_x_10957:
[----:B------:R-:W0:Y:S02]  /*5c70*/  I2F.S16 R5, R5 ;  /* 0x0000000500057306 */ /* 0x000e240000101400 */
[----:B0-----:R-:W-:-:S04]  /*5c80*/  F2FP.F16.F32.PACK_AB R5, RZ, R5 ;  /* 0x00000005ff05723e */ /* 0x001fc800000000ff */
[----:B------:R-:W-:-:S05]  /*5c90*/  PRMT R5, R5, 0x5410, RZ ;  /* 0x0000541005057816 */ /* 0x000fca00000000ff */
[----:B------:R0:W-:Y:S01]  /*5ca0*/  STG.E desc[UR36][R2.64], R5 ;  /* 0x0000000502007986 */ /* 0x0001e2000c101924 */
[----:B------:R-:W-:Y:S05]  /*5cb0*/  BRA `(.L_x_10951) ;  /* 0x0000000800a87947 */ /* 0x000fea0003800000 */
.L_x_10956:
[----:B------:R-:W0:Y:S02]  /*5cc0*/  I2F.F64.S16 R4, R5 ;  /* 0x0000000500047312 */ /* 0x000e240000101c00 */
[----:B0-----:R0:W-:Y:S01]  /*5cd0*/  STG.E.64 desc[UR36][R2.64], R4 ;  /* 0x0000000402007986 */ /* 0x0011e2000c101b24 */
[----:B------:R-:W-:Y:S05]  /*5ce0*/  BRA `(.L_x_10951) ;  /* 0x00000008009c7947 */ /* 0x000fea0003800000 */
.L_x_10946:
        /* <DEDUP_REMOVED lines=12> */
.L_x_10961:
[----:B------:R-:W0:Y:S01]  /*5db0*/  I2F.S16 R5, R5 ;  /* 0x0000000500057306 */ /* 0x000e220000101400 */
[----:B------:R-:W-:Y:S01]  /*5dc0*/  BSSY.RECONVERGENT B0, `(.L_x_10962) ;  /* 0x0000013000007945 */ /* 0x000fe20003800200 */
[----:B-----5:R-:W-:Y:S01]  /*5dd0*/  IMAD.MOV.U32 R0, RZ, RZ, 0x80 ;  /* 0x00000080ff007424 */ /* 0x020fe200078e00ff */
        /* <DEDUP_REMOVED lines=15> */
.L_x_10964:
[----:B------:R-:W-:-:S04]  /*5ed0*/  SHF.R.U32.HI R5, RZ, 0x18, R5 ;  /* 0x00000018ff057819 */ /* 0x000fc80000011605 */
[----:B------:R-:W-:-:S07]  /*5ee0*/  LOP3.LUT R0, R0, 0x80, R5, 0xf8, !PT ;  /* 0x0000008000007812 */ /* 0x000fce00078ef805 */
.L_x_10963:
[----:B------:R-:W-:Y:S05]  /*5ef0*/  BSYNC.RECONVERGENT B0 ;  /* 0x0000000000007941 */ /* 0x000fea0003800200 */
.L_x_10962:
[----:B------:R3:W-:Y:S01]  /*5f00*/  STG.E.U8 desc[UR36][R2.64], R0 ;  /* 0x0000000002007986 */ /* 0x0007e2000c101124 */
[----:B------:R-:W-:Y:S05]  /*5f10*/  BRA `(.L_x_10951) ;  /* 0x0000000800107947 */ /* 0x000fea0003800000 */
.L_x_10960:
        /* <DEDUP_REMOVED lines=18> */
.L_x_10967:
[----:B------:R-:W-:-:S04]  /*6040*/  SHF.R.U32.HI R5, RZ, 0x18, R5 ;  /* 0x00000018ff057819 */ /* 0x000fc80000011605 */
[----:B------:R-:W-:-:S07]  /*6050*/  LOP3.LUT R0, R0, 0x80, R5, 0xf8, !PT ;  /* 0x0000008000007812 */ /* 0x000fce00078ef805 */
.L_x_10966:
[----:B------:R-:W-:Y:S05]  /*6060*/  BSYNC.RECONVERGENT B0 ;  /* 0x0000000000007941 */ /* 0x000fea0003800200 */
.L_x_10965:
[----:B------:R0:W-:Y:S01]  /*6070*/  STG.E.U8 desc[UR36][R2.64], R0 ;  /* 0x0000000002007986 */ /* 0x0001e2000c101124 */
[----:B------:R-:W-:Y:S05]  /*6080*/  BRA `(.L_x_10951) ;  /* 0x0000000400b47947 */ /* 0x000fea0003800000 */
.L_x_10959:
[----:B------:R-:W-:-:S09]  /*6090*/  UISETP.NE.AND UP0, UPT, UR4, 0x1c, UPT ;  /* 0x0000001c0400788c */ /* 0x000fd2000bf05270 */
[----:B------:R-:W-:Y:S05]  /*60a0*/  BRA.U !UP0, `(.L_x_10968) ;  /* 0x0000000108687547 */ /* 0x000fea000b800000 */
[----:B------:R-:W-:-:S09]  /*60b0*/  UISETP.NE.AND UP0, UPT, UR4, 0x1d, UPT ;  /* 0x0000001d0400788c */ /* 0x000fd2000bf05270 */
[----:B------:R-:W-:Y:S05]  /*60c0*/  BRA.U !UP0, `(.L_x_10969) ;  /* 0x00000001084c7547 */ /* 0x000fea000b800000 */
[----:B------:R-:W-:-:S09]  /*60d0*/  UISETP.NE.AND UP0, UPT, UR4, 0x2c, UPT ;  /* 0x0000002c0400788c */ /* 0x000fd2000bf05270 */
[----:B------:R-:W-:Y:S05]  /*60e0*/  BRA.U UP0, `(.L_x_10950) ;  /* 0x0000000100b87547 */ /* 0x000fea000b800000 */
[----:B------:R-:W0:Y:S02]  /*60f0*/  I2F.S16 R5, R5 ;  /* 0x0000000500057306 */ /* 0x000e240000101400 */
[----:B0-----:R-:W-:-:S04]  /*6100*/  SHF.R.U32.HI R4, RZ, 0x17, R5 ;  /* 0x00000017ff047819 */ /* 0x001fc80000011605 */
[----:B------:R-:W-:-:S04]  /*6110*/  LOP3.LUT R6, R4, 0xff, RZ, 0xc0, !PT ;  /* 0x000000ff04067812 */ /* 0x000fc800078ec0ff */
[----:B------:R-:W-:-:S13]  /*6120*/  ISETP.NE.AND P1, PT, R6, 0xff, PT ;  /* 0x000000ff0600780c */ /* 0x000fda0003f25270 */
[--C-:B-----5:R-:W-:Y:S02]  /*6130*/  @P1 SHF.R.U32.HI R0, RZ, 0x16, R5.reuse ;  /* 0x00000016ff001819 */ /* 0x120fe40000011605 */
        /* <DEDUP_REMOVED lines=8> */
[----:B------:R-:W-:-:S05]  /*61c0*/  @!P0 IADD3 R6, PT, PT, R4, RZ, RZ ;  /* 0x000000ff04068210 */ /* 0x000fca0007ffe0ff */
[----:B------:R-:W-:-:S05]  /*61d0*/  @P1 IMAD.MOV.U32 R5, RZ, RZ, R6 ;  /* 0x000000ffff051224 */ /* 0x000fca00078e0006 */
[----:B------:R2:W-:Y:S01]  /*61e0*/  STG.E.U8 desc[UR36][R2.64], R5 ;  /* 0x0000000502007986 */ /* 0x0005e2000c101124 */
[----:B------:R-:W-:Y:S05]  /*61f0*/  BRA `(.L_x_10951) ;  /* 0x0000000400587947 */ /* 0x000fea0003800000 */
.L_x_10969:
[----:B------:R-:W-:-:S05]  /*6200*/  PRMT R5, R5, 0x9910, RZ ;  /* 0x0000991005057816 */ /* 0x000fca00000000ff */
[----:B------:R-:W-:-:S05]  /*6210*/  IMAD.MOV.U32 R4, RZ, RZ, R5 ;  /* 0x000000ffff047224 */ /* 0x000fca00078e0005 */
[----:B------:R-:W-:-:S05]  /*6220*/  SHF.R.S32.HI R5, RZ, 0x1f, R4 ;  /* 0x0000001fff057819 */ /* 0x000fca0000011404 */
[----:B------:R1:W-:Y:S01]  /*6230*/  STG.E.64 desc[UR36][R2.64], R4 ;  /* 0x0000000402007986 */ /* 0x0003e2000c101b24 */
[----:B------:R-:W-:Y:S05]  /*6240*/  BRA `(.L_x_10951) ;  /* 0x0000000400447947 */ /* 0x000fea0003800000 */
.L_x_10968:
[----:B------:R-:W-:-:S05]  /*6250*/  PRMT R5, R5, 0x9910, RZ ;  /* 0x0000991005057816 */ /* 0x000fca00000000ff */
[----:B------:R0:W-:Y:S01]  /*6260*/  STG.E desc[UR36][R2.64], R5 ;  /* 0x0000000502007986 */ /* 0x0001e2000c101924 */
[----:B------:R-:W-:Y:S05]  /*6270*/  BRA `(.L_x_10951) ;  /* 0x0000000400387947 */ /* 0x000fea0003800000 */
.L_x_10958:
[----:B------:R-:W-:-:S09]  /*6280*/  UISETP.GT.AND UP0, UPT, UR4, 0xe, UPT ;  /* 0x0000000e0400788c */ /* 0x000fd2000bf04270 */
[----:B------:R-:W-:Y:S05]  /*6290*/  BRA.U UP0, `(.L_x_10970) ;  /* 0x0000000100347547 */ /* 0x000fea000b800000 */
[----:B------:R-:W-:-:S09]  /*62a0*/  UISETP.NE.AND UP0, UPT, UR4, 0xa, UPT ;  /* 0x0000000a0400788c */ /* 0x000fd2000bf05270 */
[----:B------:R-:W-:Y:S05]  /*62b0*/  BRA.U !UP0, `(.L_x_10971) ;  /* 0x00000001081c7547 */ /* 0x000fea000b800000 */
[----:B------:R-:W-:-:S09]  /*62c0*/  UISETP.NE.AND UP0, UPT, UR4, 0xb, UPT ;  /* 0x0000000b0400788c */ /* 0x000fd2000bf05270 */
[----:B------:R-:W-:Y:S05]  /*62d0*/  BRA.U UP0, `(.L_x_10950) ;  /* 0x00000001003c7547 */ /* 0x000fea000b800000 */
[----:B-----5:R-:W-:-:S04]  /*62e0*/  PRMT R0, R5, 0x9910, RZ ;  /* 0x0000991005007816 */ /* 0x020fc800000000ff */
[----:B------:R-:W-:-:S04]  /*62f0*/  ISETP.NE.AND P0, PT, R0, RZ, PT ;  /* 0x000000ff0000720c */ /* 0x000fc80003f05270 */
[----:B------:R-:W-:-:S05]  /*6300*/  SEL R5, RZ, 0x1, !P0 ;  /* 0x00000001ff057807 */ /* 0x000fca0004000000 */
[----:B------:R0:W-:Y:S01]  /*6310*/  STG.E.U8 desc[UR36][R2.64], R5 ;  /* 0x0000000502007986 */ /* 0x0001e2000c101124 */
[----:B------:R-:W-:Y:S05]  /*6320*/  BRA `(.L_x_10951) ;  /* 0x00000004000c7947 */ /* 0x000fea0003800000 */
.L_x_10971:
[----:B------:R-:W0:Y:S01]  /*6330*/  I2F.F64.S16 R4, R5 ;  /* 0x0000000500047312 */ /* 0x000e220000101c00 */
[----:B------:R-:W-:-:S05]  /*6340*/  CS2R R6, SRZ ;  /* 0x0000000000067805 */ /* 0x000fca000001ff00 */
[----:B0-----:R0:W-:Y:S01]  /*6350*/  STG.E.128 desc[UR36][R2.64], R4 ;  /* 0x0000000402007986 */ /* 0x0011e2000c101d24 */
[----:B------:R-:W-:Y:S05]  /*6360*/  BRA `(.L_x_10951) ;  /* 0x0000000000fc7947 */ /* 0x000fea0003800000 */
.L_x_10970:
[----:B------:R-:W-:-:S09]  /*6370*/  UISETP.NE.AND UP0, UPT, UR4, 0xf, UPT ;  /* 0x0000000f0400788c */ /* 0x000fd2000bf05270 */
[----:B------:R-:W-:Y:S05]  /*6380*/  BRA.U !UP0, `(.L_x_10972) ;  /* 0x0000000108e87547 */ /* 0x000fea000b800000 */
[----:B------:R-:W-:-:S09]  /*6390*/  UISETP.NE.AND UP0, UPT, UR4, 0x17, UPT ;  /* 0x000000170400788c */ /* 0x000fd2000bf05270 */
[----:B------:R-:W-:Y:S05]  /*63a0*/  BRA.U !UP0, `(.L_x_10973) ;  /* 0x0000000108907547 */ /* 0x000fea000b800000 */
[----:B------:R-:W-:-:S09]  /*63b0*/  UISETP.NE.AND UP0, UPT, UR4, 0x18, UPT ;  /* 0x000000180400788c */ /* 0x000fd2000bf05270 */
[----:B------:R-:W-:Y:S05]  /*63c0*/  BRA.U !UP0, `(.L_x_10974) ;  /* 0x0000000108447547 */ /* 0x000fea000b800000 */
.L_x_10950:
[----:B-----5:R-:W-:Y:S01]  /*63d0*/  MOV R0, 0x0 ;  /* 0x0000000000007802 */ /* 0x020fe20000000f00 */
        /* <DEDUP_REMOVED lines=8> */
[----:B------:R-:W-:Y:S01]  /*6460*/  IMAD.U32 R5, RZ, RZ, UR5 ;  /* 0x00000005ff057e24 */ /* 0x000fe2000f8e00ff */
[----:B---3--:R-:W-:Y:S01]  /*6470*/  MOV R6, UR6 ;  /* 0x0000000600067c02 */ /* 0x008fe20008000f00 */
[----:B------:R-:W-:-:S02]  /*6480*/  IMAD.U32 R7, RZ, RZ, UR7 ;  /* 0x00000007ff077e24 */ /* 0x000fc4000f8e00ff */
[----:B----4-:R-:W-:Y:S02]  /*6490*/  IMAD.U32 R10, RZ, RZ, UR8 ;  /* 0x00000008ff0a7e24 */ /* 0x010fe4000f8e00ff */
[----:B-1----:R-:W-:-:S07]  /*64a0*/  IMAD.U32 R11, RZ, RZ, UR9 ;  /* 0x00000009ff0b7e24 */ /* 0x002fce000f8e00ff */
[----:B------:R-:W-:-:S07]  /*64b0*/  LEPC R20, `(.L_x_10975) ;  /* 0x000000001014794e */ /* 0x000fce0000000000 */
[----:B--2---:R-:W-:Y:S05]  /*64c0*/  CALL.ABS.NOINC R2 ;  /* 0x0000000002007343 */ /* 0x004fea0003c00000 */
.L_x_10975:
[----:B------:R-:W-:Y:S05]  /*64d0*/  BRA `(.L_x_10951) ;  /* 0x0000000000a07947 */ /* 0x000fea0003800000 */
.L_x_10974:
[----:B------:R-:W0:Y:S01]  /*64e0*/  I2F.S16 R5, R5 ;  /* 0x0000000500057306 */ /* 0x000e220000101400 */
[----:B------:R-:W-:Y:S01]  /*64f0*/  BSSY.RECONVERGENT B0, `(.L_x_10976) ;  /* 0x000000c000007945 */ /* 0x000fe20003800200 */
[----:B-----5:R-:W-:Y:S01]  /*6500*/  IMAD.MOV.U32 R0, RZ, RZ, 0x7f ;  /* 0x0000007fff007424 */ /* 0x020fe200078e00ff */
        /* <DEDUP_REMOVED lines=10> */
.L_x_10977:
[----:B------:R-:W-:Y:S05]  /*65b0*/  BSYNC.RECONVERGENT B0 ;  /* 0x0000000000007941 */ /* 0x000fea0003800200 */
.L_x_10976:
[----:B------:R-:W-:-:S05]  /*65c0*/  LOP3.LUT R7, R0, 0x80, R7, 0xf8, !PT ;  /* 0x0000008000077812 */ /* 0x000fca00078ef807 */
[----:B------:R0:W-:Y:S01]  /*65d0*/  STG.E.U8 desc[UR36][R2.64], R7 ;  /* 0x0000000702007986 */ /* 0x0001e2000c101124 */
[----:B------:R-:W-:Y:S05]  /*65e0*/  BRA `(.L_x_10951) ;  /* 0x00000000005c7947 */ /* 0x000fea0003800000 */
.L_x_10973:
[----:B------:R-:W0:Y:S01]  /*65f0*/  I2F.S16 R5, R5 ;  /* 0x0000000500057306 */ /* 0x000e220000101400 */
[----:B------:R-:W-:Y:S01]  /*6600*/  BSSY.RECONVERGENT B0, `(.L_x_10978) ;  /* 0x000000e000007945 */ /* 0x000fe20003800200 */
[----:B0-----:R-:W-:-:S04]  /*6610*/  LOP3.LUT R4, R5, 0x7fffffff, RZ, 0xc0, !PT ;  /* 0x7fffffff05047812 */ /* 0x001fc800078ec0ff */
[----:B------:R-:W-:-:S13]  /*6620*/  ISETP.GT.U32.AND P0, PT, R4, 0x477fffff, PT ;  /* 0x477fffff0400780c */ /* 0x000fda0003f04070 */
[----:B------:R-:W-:Y:S05]  /*6630*/  @P0 BRA `(.L_x_10979) ;  /* 0x00000000001c0947 */ /* 0x000fea0003800000 */
[----:B------:R-:W-:-:S13]  /*6640*/  ISETP.GE.U32.AND P0, PT, R4, 0x38800000, PT ;  /* 0x388000000400780c */ /* 0x000fda0003f06070 */
[----:B-----5:R-:W-:-:S04]  /*6650*/  @P0 SHF.R.U32.HI R0, RZ, 0x15, R5 ;  /* 0x00000015ff000819 */ /* 0x020fc80000011605 */
[----:B------:R-:W-:-:S04]  /*6660*/  @P0 LOP3.LUT R0, R0, 0x1, RZ, 0xc0, !PT ;  /* 0x0000000100000812 */ /* 0x000fc800078ec0ff */
[----:B------:R-:W-:-:S04]  /*6670*/  @P0 IADD3 R0, PT, PT, R5, 0x80fffff, R0 ;  /* 0x080fffff05000810 */ /* 0x000fc80007ffe000 */
[----:B------:R-:W-:Y:S01]  /*6680*/  @P0 SHF.R.U32.HI R0, RZ, 0x15, R0 ;  /* 0x00000015ff000819 */ /* 0x000fe20000011600 */
[----:B------:R-:W-:Y:S01]  /*6690*/  @!P0 FADD.FTZ R0, R4, 128 ;  /* 0x4300000004008421 */ /* 0x000fe20000010000 */
[----:B------:R-:W-:Y:S06]  /*66a0*/  BRA `(.L_x_10980) ;  /* 0x00000000000c7947 */ /* 0x000fec0003800000 */
.L_x_10979:
[----:B-----5:R-:W-:Y:S01]  /*66b0*/  IMAD.MOV.U32 R0, RZ, RZ, 0x7f ;  /* 0x0000007fff007424 */ /* 0x020fe200078e00ff */
[----:B------:R-:W-:-:S04]  /*66c0*/  ISETP.GT.U32.AND P0, PT, R4, 0x7f800000, PT ;  /* 0x7f8000000400780c */ /* 0x000fc80003f04070 */
[----:B------:R-:W-:-:S09]  /*66d0*/  SEL R0, R0, 0x7c, P0 ;  /* 0x0000007c00007807 */ /* 0x000fd20000000000 */
.L_x_10980:
[----:B------:R-:W-:Y:S05]  /*66e0*/  BSYNC.RECONVERGENT B0 ;  /* 0x0000000000007941 */ /* 0x000fea0003800200 */
.L_x_10978:
[----:B------:R-:W-:-:S04]  /*66f0*/  SHF.R.U32.HI R5, RZ, 0x18, R5 ;  /* 0x00000018ff057819 */ /* 0x000fc80000011605 */
[----:B------:R-:W-:-:S05]  /*6700*/  LOP3.LUT R5, R0, 0x80, R5, 0xf8, !PT ;  /* 0x0000008000057812 */ /* 0x000fca00078ef805 */
[----:B------:R0:W-:Y:S01]  /*6710*/  STG.E.U8 desc[UR36][R2.64], R5 ;  /* 0x0000000502007986 */ /* 0x0001e2000c101124 */
[----:B------:R-:W-:Y:S05]  /*6720*/  BRA `(.L_x_10951) ;  /* 0x00000000000c7947 */ /* 0x000fea0003800000 */
.L_x_10972:
[----:B-----5:R-:W0:Y:S02]  /*6730*/  I2F.S16 R0, R5 ;  /* 0x0000000500007306 */ /* 0x020e240000101400 */
[----:B0-----:R-:W-:-:S05]  /*6740*/  F2FP.BF16.F32.PACK_AB R0, RZ, R0 ;  /* 0x00000000ff00723e */ /* 0x001fca00000010ff */
[----:B------:R0:W-:Y:S02]  /*6750*/  STG.E.U16 desc[UR36][R2.64], R0 ;  /* 0x0000000002007986 */ /* 0x0001e4000c101524 */
.L_x_10951:
[----:B------:R-:W-:-:S07]  /*6760*/  VIADD R17, R17, 0x80 ;  /* 0x0000008011117836 */ /* 0x000fce0000000000 */
.L_x_10905:
[----:B------:R-:W-:Y:S05]  /*6770*/  BSYNC.RECONVERGENT B6 ;  /* 0x0000000000067941 */ /* 0x000fea0003800200 */
.L_x_10904:
[----:B------:R-:W0:Y:S01]  /*6780*/  LDCU UR4, c[0x0][0x380] ;  /* 0x00007000ff0477ac */ /* 0x000e220008000800 */
[----:B------:R-:W-:Y:S01]  /*6790*/  BSSY.RECONVERGENT B6, `(.L_x_10981) ;  /* 0x0000331000067945 */ /* 0x000fe20003800200 */
[----:B0-----:R-:W-:-:S13]  /*67a0*/  ISETP.GE.AND P0, PT, R17, UR4, PT ;  /* 0x0000000411007c0c */ /* 0x001fda000bf06270 */
[----:B------:R-:W-:Y:S05]  /*67b0*/  @P0 BRA `(.L_x_10982) ;  /* 0x0000003000b80947 */ /* 0x000fea0003800000 */
[----:B------:R-:W0:Y:S01]  /*67c0*/  LDCU UR4, c[0x0][0x388] ;  /* 0x00007100ff0477ac */ /* 0x000e220008000800 */
[----:B--2345:R-:W-:Y:S01]  /*67d0*/  MOV R0, RZ ;  /* 0x000000ff00007202 */ /* 0x03cfe20000000f00 */
[----:B------:R-:W-:Y:S01]  /*67e0*/  IMAD.MOV.U32 R16, RZ, RZ, RZ ;  /* 0x000000ffff107224 */ /* 0x000fe200078e00ff */
[----:B0-----:R-:W-:-:S09]  /*67f0*/  UISETP.NE.AND UP0, UPT, UR4, URZ, UPT ;  /* 0x000000ff0400728c */ /* 0x001fd2000bf05270 */
        /* <DEDUP_REMOVED lines=299> */
.L_x_10983:
[----:B------:R-:W1:Y:S01]  /*7ab0*/  LDCU.64 UR6, c[0x0][0x588] ;  /* 0x0000b100ff0677ac */ /* 0x000e620008000a00 */
[----:B------:R-:W-:-:S04]  /*7ac0*/  UPRMT UR4, UR40, 0x9910, URZ ;  /* 0x0000991028047896 */ /* 0x000fc800080000ff */
[----:B------:R-:W-:Y:S01]  /*7ad0*/  UISETP.GT.AND UP0, UPT, UR4, 0x9, UPT ;  /* 0x000000090400788c */ /* 0x000fe2000bf04270 */
[----:B-1----:R-:W-:-:S05]  /*7ae0*/  IADD3 R2, P0, PT, R0, UR6, RZ ;  /* 0x0000000600027c10 */ /* 0x002fca000ff1e0ff */
        /* <DEDUP_REMOVED lines=12> */
.L_x_10987:
[----:B------:R0:W5:Y:S01]  /*7bb0*/  LDG.E.U8 R0, desc[UR36][R2.64] ;  /* 0x0000002402007981 */ /* 0x000162000c1e1100 */
[----:B------:R-:W-:Y:S05]  /*7bc0*/  BRA `(.L_x_10989) ;  /* 0x0000000c004c7947 */ /* 0x000fea0003800000 */
.L_x_10986:
        /* <DEDUP_REMOVED lines=8> */
.L_x_10991:
[----:B------:R3:W5:Y:S01]  /*7c50*/  LDG.E.U16 R0, desc[UR36][R2.64] ;  /* 0x0000002402007981 */ /* 0x000762000c1e1500 */
[----:B------:R-:W-:Y:S05]  /*7c60*/  BRA `(.L_x_10989) ;  /* 0x0000000c00247947 */ /* 0x000fea0003800000 */
.L_x_10990:
[----:B------:R2:W5:Y:S01]  /*7c70*/  LDG.E.U16 R0, desc[UR36][R2.64] ;  /* 0x0000002402007981 */ /* 0x000562000c1e1500 */
[----:B------:R-:W-:Y:S05]  /*7c80*/  BRA `(.L_x_10989) ;  /* 0x0000000c001c7947 */ /* 0x000fea0003800000 */
.L_x_10985:
        /* <DEDUP_REMOVED lines=9> */
.L_x_10993:
[----:B------:R-:W2:Y:S02]  /*7d20*/  LDG.E.U16 R4, desc[UR36][R2.64] ;  /* 0x0000002402047981 */ /* 0x000ea4000c1e1500 */
[----:B--2---:R-:W-:-:S06]  /*7d30*/  HADD2.F32 R4, -RZ, R4.H0_H0 ;  /* 0x20000004ff047230 */ /* 0x004fcc0000004100 */
[----:B------:R-:W0:Y:S02]  /*7d40*/  F2I.FTZ.TRUNC.NTZ R4, R4 ;  /* 0x0000000400047305 */ /* 0x000e24000021f100 */
[----:B0-----:R-:W-:Y:S01]  /*7d50*/  PRMT R0, R4, 0x7610, R0 ;  /* 0x0000761004007816 */ /* 0x001fe20000000000 */
[----:B------:R-:W-:Y:S06]  /*7d60*/  BRA `(.L_x_10989) ;  /* 0x0000000800e47947 */ /* 0x000fec0003800000 */
.L_x_10992:
        /* <DEDUP_REMOVED lines=9> */
.L_x_10995:
[----:B------:R-:W2:Y:S02]  /*7e00*/  LDG.E.U16 R2, desc[UR36][R2.64] ;  /* 0x0000002402027981 */ /* 0x000ea4000c1e1500 */
[----:B--2---:R-:W-:-:S06]  /*7e10*/  HADD2.F32 R4, -RZ, R2.H0_H0 ;  /* 0x20000002ff047230 */ /* 0x004fcc0000004100 */
[----:B------:R-:W0:Y:S02]  /*7e20*/  F2I.FTZ.TRUNC.NTZ R4, R4 ;  /* 0x0000000400047305 */ /* 0x000e24000021f100 */
[----:B0-----:R-:W-:Y:S01]  /*7e30*/  PRMT R0, R4, 0x7610, R0 ;  /* 0x0000761004007816 */ /* 0x001fe20000000000 */
[----:B------:R-:W-:Y:S06]  /*7e40*/  BRA `(.L_x_10989) ;  /* 0x0000000800ac7947 */ /* 0x000fec0003800000 */
.L_x_10994:
[----:B------:R-:W2:Y:S02]  /*7e50*/  LDG.E.64 R2, desc[UR36][R2.64] ;  /* 0x0000002402027981 */ /* 0x000ea4000c1e1b00 */
[----:B--2---:R0:W1:Y:S01]  /*7e60*/  F2I.F64.TRUNC R0, R2 ;  /* 0x0000000200007311 */ /* 0x004062000030d100 */
[----:B------:R-:W-:Y:S05]  /*7e70*/  BRA `(.L_x_10989) ;  /* 0x0000000800a07947 */ /* 0x000fea0003800000 */
.L_x_10984:
        /* <DEDUP_REMOVED lines=12> */
.L_x_10998:
[----:B------:R-:W2:Y:S02]  /*7f40*/  LDG.E.64 R2, desc[UR36][R2.64] ;  /* 0x0000002402027981 */ /* 0x000ea4000c1e1b00 */
[----:B--2---:R0:W1:Y:S01]  /*7f50*/  F2I.F64.TRUNC R0, R2 ;  /* 0x0000000200007311 */ /* 0x004062000030d100 */
[----:B------:R-:W-:Y:S05]  /*7f60*/  BRA `(.L_x_10989) ;  /* 0x0000000800647947 */ /* 0x000fea0003800000 */
.L_x_10997:
        /* <DEDUP_REMOVED lines=27> */
.L_x_11000:
        /* <DEDUP_REMOVED lines=14> */
.L_x_10999:
[----:B------:R-:W2:Y:S02]  /*8200*/  LDG.E.U16 R4, desc[UR36][R2.64] ;  /* 0x0000002402047981 */ /* 0x000ea4000c1e1500 */
[----:B--2---:R-:W-:-:S06]  /*8210*/  IMAD.U32 R4, R4, 0x10000, RZ ;  /* 0x0001000004047824 */ /* 0x004fcc00078e00ff */
[----:B------:R-:W0:Y:S02]  /*8220*/  F2I.FTZ.TRUNC.NTZ R4, R4 ;  /* 0x0000000400047305 */ /* 0x000e24000021f100 */
[----:B0-----:R-:W-:Y:S01]  /*8230*/  PRMT R0, R4, 0x7610, R0 ;  /* 0x0000761004007816 */ /* 0x001fe20000000000 */
[----:B------:R-:W-:Y:S06]  /*8240*/  BRA `(.L_x_10989) ;  /* 0x0000000400ac7947 */ /* 0x000fec0003800000 */
.L_x_10996:
        /* <DEDUP_REMOVED lines=10> */
.L_x_11003:
        /* <DEDUP_REMOVED lines=21> */
.L_x_11007:
[----:B------:R-:W-:Y:S05]  /*8440*/  BSYNC.RECONVERGENT B1 ;  /* 0x0000000000017941 */ /* 0x000fea0003800200 */
.L_x_11006:
[----:B------:R-:W-:Y:S01]  /*8450*/  IMAD.SHL.U32 R0, R0, 0x100000, RZ ;  /* 0x0010000000007824 */ /* 0x000fe200078e00ff */
[----:B------:R-:W-:-:S04]  /*8460*/  LEA R2, R2, 0x3b800000, 0x17 ;  /* 0x3b80000002027811 */ /* 0x000fc800078eb8ff */
[----:B------:R-:W-:-:S07]  /*8470*/  LOP3.LUT R4, R2, R0, R7, 0xfe, !PT ;  /* 0x0000000002047212 */ /* 0x000fce00078efe07 */
.L_x_11005:
[----:B------:R-:W-:Y:S05]  /*8480*/  BSYNC.RECONVERGENT B0 ;  /* 0x0000000000007941 */ /* 0x000fea0003800200 */
.L_x_11004:
[----:B------:R-:W0:Y:S02]  /*8490*/  F2I.FTZ.TRUNC.NTZ R4, R4 ;  /* 0x0000000400047305 */ /* 0x000e24000021f100 */
[----:B0-----:R-:W-:Y:S01]  /*84a0*/  PRMT R0, R4, 0x7610, R0 ;  /* 0x0000761004007816 */ /* 0x001fe20000000000 */
[----:B------:R-:W-:Y:S06]  /*84b0*/  BRA `(.L_x_10989) ;  /* 0x0000000400107947 */ /* 0x000fec0003800000 */
.L_x_11002:
        /* <DEDUP_REMOVED lines=21> */
.L_x_11011:
[----:B------:R-:W-:Y:S05]  /*8610*/  BSYNC.RECONVERGENT B1 ;  /* 0x0000000000017941 */ /* 0x000fea0003800200 */
.L_x_11010:
[----:B------:R-:W-:Y:S01]  /*8620*/  IMAD.SHL.U32 R0, R0, 0x200000, RZ ;  /* 0x0020000000007824 */ /* 0x000fe200078e00ff */
[----:B------:R-:W-:-:S04]  /*8630*/  LEA R2, R2, 0x37800000, 0x17 ;  /* 0x3780000002027811 */ /* 0x000fc800078eb8ff */
[----:B------:R-:W-:-:S07]  /*8640*/  LOP3.LUT R4, R2, R0, R7, 0xfe, !PT ;  /* 0x0000000002047212 */ /* 0x000fce00078efe07 */
.L_x_11009:
[----:B------:R-:W-:Y:S05]  /*8650*/  BSYNC.RECONVERGENT B0 ;  /* 0x0000000000007941 */ /* 0x000fea0003800200 */
.L_x_11008:
[----:B------:R-:W0:Y:S02]  /*8660*/  F2I.FTZ.TRUNC.NTZ R4, R4 ;  /* 0x0000000400047305 */ /* 0x000e24000021f100 */
[----:B0-----:R-:W-:Y:S01]  /*8670*/  PRMT R0, R4, 0x7610, R0 ;  /* 0x0000761004007816 */ /* 0x001fe20000000000 */
[----:B------:R-:W-:Y:S06]  /*8680*/  BRA `(.L_x_10989) ;  /* 0x00000000009c7947 */ /* 0x000fec0003800000 */
.L_x_11001:
        /* <DEDUP_REMOVED lines=14> */
.L_x_11015:
[----:B------:R-:W-:Y:S05]  /*8770*/  BSYNC.RECONVERGENT B0 ;  /* 0x0000000000007941 */ /* 0x000fea0003800200 */
.L_x_11014:
[----:B------:R-:W0:Y:S02]  /*8780*/  F2I.FTZ.TRUNC.NTZ R4, R4 ;  /* 0x0000000400047305 */ /* 0x000e24000021f100 */
[----:B0-----:R-:W-:Y:S01]  /*8790*/  PRMT R0, R4, 0x7610, R0 ;  /* 0x0000761004007816 */ /* 0x001fe20000000000 */
[----:B------:R-:W-:Y:S06]  /*87a0*/  BRA `(.L_x_10989) ;  /* 0x0000000000547947 */ /* 0x000fec0003800000 */
.L_x_10988:
        /* <DEDUP_REMOVED lines=11> */
[----:B------:R-:W-:Y:S01]  /*8860*/  IMAD.U32 R7, RZ, RZ, UR7 ;  /* 0x00000007ff077e24 */ /* 0x000fe2000f8e00ff */
[----:B---3--:R-:W-:Y:S01]  /*8870*/  MOV R10, UR8 ;  /* 0x00000008000a7c02 */ /* 0x008fe20008000f00 */
[----:B------:R-:W-:-:S07]  /*8880*/  IMAD.U32 R11, RZ, RZ, UR9 ;  /* 0x00000009ff0b7e24 */ /* 0x000fce000f8e00ff */
[----:B------:R-:W-:-:S07]  /*8890*/  LEPC R20, `(.L_x_11016) ;  /* 0x000000001014794e */ /* 0x000fce0000000000 */
[----:B--2---:R-:W-:Y:S05]  /*88a0*/  CALL.ABS.NOINC R2 ;  /* 0x0000000002007343 */ /* 0x004fea0003c00000 */
.L_x_11016:
[----:B------:R-:W-:Y:S01]  /*88b0*/  PRMT R0, RZ, 0x7610, R0 ;  /* 0x00007610ff007816 */ /* 0x000fe20000000000 */
[----:B------:R-:W-:Y:S06]  /*88c0*/  BRA `(.L_x_10989) ;  /* 0x00000000000c7947 */ /* 0x000fec0003800000 */
.L_x_11013:
[----:B------:R0:W5:Y:S01]  /*88d0*/  LDG.E.U16 R0, desc[UR36][R2.64] ;  /* 0x0000002402007981 */ /* 0x000162000c1e1500 */
[----:B------:R-:W-:Y:S05]  /*88e0*/  BRA `(.L_x_10989) ;  /* 0x0000000000047947 */ /* 0x000fea0003800000 */
.L_x_11012:
[----:B------:R0:W5:Y:S02]  /*88f0*/  LDG.E.U16 R0, desc[UR36][R2.64] ;  /* 0x0000002402007981 */ /* 0x000164000c1e1500 */
.L_x_10989:
[----:B------:R-:W2:Y:S01]  /*8900*/  LDCU.U16 UR4, c[0x0][0x590] ;  /* 0x0000b200ff0477ac */ /* 0x000ea20008000400 */
[----:B------:R-:W-:Y:S01]  /*8910*/  BSSY.RECONVERGENT B0, `(.L_x_11017) ;  /* 0x000002f000007945 */ /* 0x000fe20003800200 */
[----:B--2---:R-:W-:-:S04]  /*8920*/  UPRMT UR4, UR4, 0x9910, URZ ;  /* 0x0000991004047896 */ /* 0x004fc800080000ff */
[----:B------:R-:W-:-:S09]  /*8930*/  UISETP.GE.AND UP0, UPT, UR4, URZ, UPT ;  /* 0x000000ff0400728c */ /* 0x000fd2000bf06270 */
[----:B------:R-:W-:Y:S05]  /*8940*/  BRA.U !UP0, `(.L_x_11018) ;  /* 0x0000000108907547 */ /* 0x000fea000b800000 */
[----:B------:R-:W-:Y:S01]  /*8950*/  UISETP.NE.AND UP0, UPT, UR4, URZ, UPT ;  /* 0x000000ff0400728c */ /* 0x000fe2000bf05270 */
[----:B------:R-:W-:-:S08]  /*8960*/  HFMA2 R5, -RZ, RZ, 0, 5.9604644775390625e-08 ;  /* 0x00000001ff057431 */ /* 0x000fd000000001ff */
        /* <DEDUP_REMOVED lines=17> */
.L_x_11022:
        /* <DEDUP_REMOVED lines=15> */
.L_x_11021:
[----:B------:R-:W-:Y:S05]  /*8b70*/  BSYNC.RECONVERGENT B1 ;  /* 0x0000000000017941 */ /* 0x000fea0003800200 */
.L_x_11020:
[----:B------:R-:W-:Y:S05]  /*8b80*/  BRA `(.L_x_11019) ;  /* 0x00000000001c7947 */ /* 0x000fea0003800000 */
.L_x_11018:
[C---:B01-345:R-:W-:Y:S02]  /*8b90*/  PRMT R2, R0.reuse, 0x9910, RZ ;  /* 0x0000991000027816 */ /* 0x07bfe400000000ff */
[----:B------:R-:W-:Y:S02]  /*8ba0*/  PRMT R5, R0, 0x7610, R5 ;  /* 0x0000761000057816 */ /* 0x000fe40000000005 */
[----:B------:R-:W-:-:S13]  /*8bb0*/  ISETP.NE.AND P0, PT, R2, 0x1, PT ;  /* 0x000000010200780c */ /* 0x000fda0003f05270 */
[----:B------:R-:W-:Y:S05]  /*8bc0*/  @!P0 BRA `(.L_x_11019) ;  /* 0x00000000000c8947 */ /* 0x000fea0003800000 */
[----:B------:R-:W-:Y:S01]  /*8bd0*/  ISETP.NE.AND P0, PT, R2, -0x1, PT ;  /* 0xffffffff0200780c */ /* 0x000fe20003f05270 */
[----:B------:R-:W-:-:S12]  /*8be0*/  IMAD.U32 R5, RZ, RZ, UR38 ;  /* 0x00000026ff057e24 */ /* 0x000fd8000f8e00ff */
[----:B------:R-:W-:-:S07]  /*8bf0*/  @P0 PRMT R5, RZ, 0x7610, R5 ;  /* 0x00007610ff050816 */ /* 0x000fce0000000005 */
.L_x_11019:
[----:B------:R-:W-:Y:S05]  /*8c00*/  BSYNC.RECONVERGENT B0 ;  /* 0x0000000000007941 */ /* 0x000fea0003800200 */
.L_x_11017:
[----:B------:R-:W0:Y:S01]  /*8c10*/  LDCU.64 UR6, c[0x0][0x580] ;  /* 0x0000b000ff0677ac */ /* 0x000e220008000a00 */
[----:B------:R-:W-:-:S04]  /*8c20*/  UPRMT UR4, UR41, 0x9910, URZ ;  /* 0x0000991029047896 */ /* 0x000fc800080000ff */
[----:B------:R-:W-:Y:S01]  /*8c30*/  UISETP.GT.AND UP0, UPT, UR4, 0x9, UPT ;  /* 0x000000090400788c */ /* 0x000fe2000bf04270 */
[----:B01-34-:R-:W-:-:S04]  /*8c40*/  IADD3 R2, P0, PT, R16, UR6, RZ ;  /* 0x0000000610027c10 */ /* 0x01bfc8000ff1e0ff */
        /* <DEDUP_REMOVED lines=12> */
.L_x_11026:
[----:B------:R0:W-:Y:S01]  /*8d10*/  STG.E.U8 desc[UR36][R2.64], R5 ;  /* 0x0000000502007986 */ /* 0x0001e2000c101124 */
[----:B------:R-:W-:Y:S05]  /*8d20*/  BRA `(.L_x_11028) ;  /* 0x0000000c00587947 */ /* 0x000fea0003800000 */
.L_x_11025:
        /* <DEDUP_REMOVED lines=11> */
.L_x_11030:
[----:B------:R-:W-:-:S05]  /*8de0*/  PRMT R5, R5, 0x9910, RZ ;  /* 0x0000991005057816 */ /* 0x000fca00000000ff */
[----:B------:R3:W-:Y:S01]  /*8df0*/  STG.E desc[UR36][R2.64], R5 ;  /* 0x0000000502007986 */ /* 0x0007e2000c101924 */
[----:B------:R-:W-:Y:S05]  /*8e00*/  BRA `(.L_x_11028) ;  /* 0x0000000c00207947 */ /* 0x000fea0003800000 */
.L_x_11029:
[----:B------:R2:W-:Y:S01]  /*8e10*/  STG.E.U16 desc[UR36][R2.64], R5 ;  /* 0x0000000502007986 */ /* 0x0005e2000c101524 */
[----:B------:R-:W-:Y:S05]  /*8e20*/  BRA `(.L_x_11028) ;  /* 0x0000000c00187947 */ /* 0x000fea0003800000 */
.L_x_11024:
        /* <DEDUP_REMOVED lines=9> */
.L_x_11032:
[----:B-----5:R-:W0:Y:S02]  /*8ec0*/  I2F.S16 R0, R5 ;  /* 0x0000000500007306 */ /* 0x020e240000101400 */
[----:B0-----:R-:W-:-:S05]  /*8ed0*/  F2FP.F16.F32.PACK_AB R0, RZ, R0 ;  /* 0x00000000ff00723e */ /* 0x001fca00000000ff */
[----:B------:R0:W-:Y:S01]  /*8ee0*/  STG.E.U16 desc[UR36][R2.64], R0 ;  /* 0x0000000002007986 */ /* 0x0001e2000c101524 */
[----:B------:R-:W-:Y:S05]  /*8ef0*/  BRA `(.L_x_11028) ;  /* 0x0000000800e47947 */ /* 0x000fea0003800000 */
.L_x_11031:
        /* <DEDUP_REMOVED lines=10> */
.L_x_11034:
[----:B------:R-:W0:Y:S02]  /*8fa0*/  I2F.S16 R5, R5 ;  /* 0x0000000500057306 */ /* 0x000e240000101400 */
[----:B0-----:R-:W-:-:S04]  /*8fb0*/  F2FP.F16.F32.PACK_AB R5, RZ, R5 ;  /* 0x00000005ff05723e */ /* 0x001fc800000000ff */
[----:B------:R-:W-:-:S05]  /*8fc0*/  PRMT R5, R5, 0x5410, RZ ;  /* 0x0000541005057816 */ /* 0x000fca00000000ff */
[----:B------:R0:W-:Y:S01]  /*8fd0*/  STG.E desc[UR36][R2.64], R5 ;  /* 0x0000000502007986 */ /* 0x0001e2000c101924 */
[----:B------:R-:W-:Y:S05]  /*8fe0*/  BRA `(.L_x_11028) ;  /* 0x0000000800a87947 */ /* 0x000fea0003800000 */
.L_x_11033:
[----:B------:R-:W0:Y:S02]  /*8ff0*/  I2F.F64.S16 R4, R5 ;  /* 0x0000000500047312 */ /* 0x000e240000101c00 */
[----:B0-----:R0:W-:Y:S01]  /*9000*/  STG.E.64 desc[UR36][R2.64], R4 ;  /* 0x0000000402007986 */ /* 0x0011e2000c101b24 */
[----:B------:R-:W-:Y:S05]  /*9010*/  BRA `(.L_x_11028) ;  /* 0x00000008009c7947 */ /* 0x000fea0003800000 */
.L_x_11023:
        /* <DEDUP_REMOVED lines=12> */
.L_x_11038:
        /* <DEDUP_REMOVED lines=18> */
.L_x_11041:
[----:B------:R-:W-:-:S04]  /*9200*/  SHF.R.U32.HI R5, RZ, 0x18, R5 ;  /* 0x00000018ff057819 */ /* 0x000fc80000011605 */
[----:B------:R-:W-:-:S07]  /*9210*/  LOP3.LUT R0, R0, 0x80, R5, 0xf8, !PT ;  /* 0x0000008000007812 */ /* 0x000fce00078ef805 */
.L_x_11040:
[----:B------:R-:W-:Y:S05]  /*9220*/  BSYNC.RECONVERGENT B0 ;  /* 0x0000000000007941 */ /* 0x000fea0003800200 */
.L_x_11039:
[----:B------:R0:W-:Y:S01]  /*9230*/  STG.E.U8 desc[UR36][R2.64], R0 ;  /* 0x0000000002007986 */ /* 0x0001e2000c101124 */
[----:B------:R-:W-:Y:S05]  /*9240*/  BRA `(.L_x_11028) ;  /* 0x0000000800107947 */ /* 0x000fea0003800000 */
.L_x_11037:
        /* <DEDUP_REMOVED lines=18> */
.L_x_11044:
[----:B------:R-:W-:-:S04]  /*9370*/  SHF.R.U32.HI R5, RZ, 0x18, R5 ;  /* 0x00000018ff057819 */ /* 0x000fc80000011605 */
[----:B------:R-:W-:-:S07]  /*9380*/  LOP3.LUT R0, R0, 0x80, R5, 0xf8, !PT ;  /* 0x0000008000007812 */ /* 0x000fce00078ef805 */
.L_x_11043:
[----:B------:R-:W-:Y:S05]  /*9390*/  BSYNC.RECONVERGENT B0 ;  /* 0x0000000000007941 */ /* 0x000fea0003800200 */
.L_x_11042:
[----:B------:R0:W-:Y:S01]  /*93a0*/  STG.E.U8 desc[UR36][R2.64], R0 ;  /* 0x0000000002007986 */ /* 0x0001e2000c101124 */
[----:B------:R-:W-:Y:S05]  /*93b0*/  BRA `(.L_x_11028) ;  /* 0x0000000400b47947 */ /* 0x000fea0003800000 */
.L_x_11036:
        /* <DEDUP_REMOVED lines=11> */
[----:B------:R-:W-:Y:S02]  /*9470*/  @P1 LOP3.LUT P0, RZ, R6, 0x3fffff, R5, 0xf8, !PT ;  /* 0x003fffff06ff1812 */ /* 0x000fe4000780f805 */
[----:B------:R-:W-:Y:S02]  /*9480*/  @P1 LOP3.LUT R0, R0, 0x1, RZ, 0xc0, !PT ;  /* 0x0000000100001812 */ /* 0x000fe400078ec0ff */
[----:B------:R-:W-:Y:S02]  /*9490*/  @P1 IADD3 R6, PT, PT, R4, 0x1, RZ ;  /* 0x0000000104061810 */ /* 0x000fe40007ffe0ff */
[----:B------:R-:W-:Y:S01]  /*94a0*/  @P1 ISETP.EQ.U32.AND P2, PT, R0, 0x1, P0 ;  /* 0x000000010000180c */ /* 0x000fe20000742070 */
[----:B------:R-:W-:Y:S01]  /*94b0*/  IMAD.MOV.U32 R0, RZ, RZ, 0xff ;  /* 0x000000ffff007424 */ /* 0x000fe200078e00ff */
[----:B------:R-:W-:-:S02]  /*94c0*/  PLOP3.LUT P0, PT, PT, PT, PT, 0x80, 0x8 ;  /* 0x000000000008781c */ /* 0x000fc40003f0f070 */
[----:B------:R-:W-:Y:S02]  /*94d0*/  @P1 PLOP3.LUT P0, PT, P2, PT, PT, 0x80, 0x8 ;  /* 0x000000000008181c */ /* 0x000fe4000170f070 */
[----:B------:R-:W-:-:S11]  /*94e0*/  PRMT R5, R0, 0x7610, R5 ;  /* 0x0000761000057816 */ /* 0x000fd60000000005 */
[----:B------:R-:W-:-:S04]  /*94f0*/  @!P0 IMAD.MOV R6, RZ, RZ, R4 ;  /* 0x000000ffff068224 */ /* 0x000fc800078e0204 */
[----:B------:R-:W-:-:S05]  /*9500*/  @P1 IMAD.MOV.U32 R5, RZ, RZ, R6 ;  /* 0x000000ffff051224 */ /* 0x000fca00078e0006 */
[----:B------:R0:W-:Y:S01]  /*9510*/  STG.E.U8 desc[UR36][R2.64], R5 ;  /* 0x0000000502007986 */ /* 0x0001e2000c101124 */
[----:B------:R-:W-:Y:S05]  /*9520*/  BRA `(.L_x_11028) ;  /* 0x0000000400587947 */ /* 0x000fea0003800000 */
.L_x_11046:
[----:B------:R-:W-:-:S05]  /*9530*/  PRMT R5, R5, 0x9910, RZ ;  /* 0x0000991005057816 */ /* 0x000fca00000000ff */
[----:B------:R-:W-:-:S05]  /*9540*/  IMAD.MOV.U32 R4, RZ, RZ, R5 ;  /* 0x000000ffff047224 */ /* 0x000fca00078e0005 */
[----:B------:R-:W-:-:S05]  /*9550*/  SHF.R.S32.HI R5, RZ, 0x1f, R4 ;  /* 0x0000001fff057819 */ /* 0x000fca0000011404 */
[----:B------:R0:W-:Y:S01]  /*9560*/  STG.E.64 desc[UR36][R2.64], R4 ;  /* 0x0000000402007986 */ /* 0x0001e2000c101b24 */
[----:B------:R-:W-:Y:S05]  /*9570*/  BRA `(.L_x_11028) ;  /* 0x0000000400447947 */ /* 0x000fea0003800000 */
.L_x_11045:
[----:B------:R-:W-:-:S05]  /*9580*/  PRMT R5, R5, 0x9910, RZ ;  /* 0x0000991005057816 */ /* 0x000fca00000000ff */
[----:B------:R0:W-:Y:S01]  /*9590*/  STG.E desc[UR36][R2.64], R5 ;  /* 0x0000000502007986 */ /* 0x0001e2000c101924 */
[----:B------:R-:W-:Y:S05]  /*95a0*/  BRA `(.L_x_11028) ;  /* 0x0000000400387947 */ /* 0x000fea0003800000 */
.L_x_11035:
        /* <DEDUP_REMOVED lines=11> */
.L_x_11048:
[----:B------:R-:W0:Y:S01]  /*9660*/  I2F.F64.S16 R4, R5 ;  /* 0x0000000500047312 */ /* 0x000e220000101c00 */
[----:B------:R-:W-:-:S05]  /*9670*/  CS2R R6, SRZ ;  /* 0x0000000000067805 */ /* 0x000fca000001ff00 */
[----:B0-----:R0:W-:Y:S01]  /*9680*/  STG.E.128 desc[UR36][R2.64], R4 ;  /* 0x0000000402007986 */ /* 0x0011e2000c101d24 */
[----:B------:R-:W-:Y:S05]  /*9690*/  BRA `(.L_x_11028) ;  /* 0x0000000000fc7947 */ /* 0x000fea0003800000 */
.L_x_11047:
[----:B------:R-:W-:-:S09]  /*96a0*/  UISETP.NE.AND UP0, UPT, UR4, 0xf, UPT ;  /* 0x0000000f0400788c */ /* 0x000fd2000bf05270 */
[----:B------:R-:W-:Y:S05]  /*96b0*/  BRA.U !UP0, `(.L_x_11049) ;  /* 0x0000000108e87547 */ /* 0x000fea000b800000 */
[----:B------:R-:W-:-:S09]  /*96c0*/  UISETP.NE.AND UP0, UPT, UR4, 0x17, UPT ;  /* 0x000000170400788c */ /* 0x000fd2000bf05270 */
[----:B------:R-:W-:Y:S05]  /*96d0*/  BRA.U !UP0, `(.L_x_11050) ;  /* 0x0000000108907547 */ /* 0x000fea000b800000 */
[----:B------:R-:W-:-:S09]  /*96e0*/  UISETP.NE.AND UP0, UPT, UR4, 0x18, UPT ;  /* 0x000000180400788c */ /* 0x000fd2000bf05270 */
[----:B------:R-:W-:Y:S05]  /*96f0*/  BRA.U !UP0, `(.L_x_11051) ;  /* 0x0000000108447547 */ /* 0x000fea000b800000 */
.L_x_11027:
[----:B-----5:R-:W-:Y:S01]  /*9700*/  MOV R0, 0x0 ;  /* 0x0000000000007802 */ /* 0x020fe20000000f00 */
[----:B------:R-:W0:Y:S01]  /*9710*/  LDCU.64 UR4, c[0x4][0x198] ;  /* 0x01003300ff0477ac */ /* 0x000e220008000a00 */
[----:B------:R-:W-:Y:S02]  /*9720*/  HFMA2 R13, -RZ, RZ, 0, 0 ;  /* 0x00000000ff0d7431 */ /* 0x000fe400000001ff */
[----:B------:R-:W-:Y:S01]  /*9730*/  IMAD.MOV.U32 R8, RZ, RZ, 0x65 ;  /* 0x00000065ff087424 */ /* 0x000fe200078e00ff */
[----:B------:R1:W2:Y:S01]  /*9740*/  LDC.64 R2, c[0x4][R0] ;  /* 0x0100000000027b82 */ /* 0x0002a20000000a00 */
[----:B------:R-:W3:Y:S01]  /*9750*/  LDCU.64 UR6, c[0x4][0x1a0] ;  /* 0x01003400ff0677ac */ /* 0x000ee20008000a00 */
[----:B------:R-:W-:Y:S01]  /*9760*/  IMAD.MOV.U32 R12, RZ, RZ, 0x1 ;  /* 0x00000001ff0c7424 */ /* 0x000fe200078e00ff */
[----:B------:R-:W4:Y:S01]  /*9770*/  LDCU.64 UR8, c[0x4][0x50] ;  /* 0x01000a00ff0877ac */ /* 0x000f220008000a00 */
[----:B0-----:R-:W-:Y:S01]  /*9780*/  MOV R4, UR4 ;  /* 0x0000000400047c02 */ /* 0x001fe20008000f00 */
[----:B------:R-:W-:-:S02]  /*9790*/  IMAD.U32 R5, RZ, RZ, UR5 ;  /* 0x00000005ff057e24 */ /* 0x000fc4000f8e00ff */
[----:B---3--:R-:W-:Y:S02]  /*97a0*/  IMAD.U32 R6, RZ, RZ, UR6 ;  /* 0x00000006ff067e24 */ /* 0x008fe4000f8e00ff */
[----:B------:R-:W-:Y:S01]  /*97b0*/  IMAD.U32 R7, RZ, RZ, UR7 ;  /* 0x00000007ff077e24 */ /* 0x000fe2000f8e00ff */
[----:B----4-:R-:W-:Y:S01]  /*97c0*/  MOV R10, UR8 ;  /* 0x00000008000a7c02 */ /* 0x010fe20008000f00 */
[----:B-1----:R-:W-:-:S07]  /*97d0*/  IMAD.U32 R11, RZ, RZ, UR9 ;  /* 0x00000009ff0b7e24 */ /* 0x002fce000f8e00ff */
[----:B------:R-:W-:-:S07]  /*97e0*/  LEPC R20, `(.L_x_11052) ;  /* 0x000000001014794e */ /* 0x000fce0000000000 */
[----:B--2---:R-:W-:Y:S05]  /*97f0*/  CALL.ABS.NOINC R2 ;  /* 0x0000000002007343 */ /* 0x004fea0003c00000 */
.L_x_11052:
[----:B------:R-:W-:Y:S05]  /*9800*/  BRA `(.L_x_11028) ;  /* 0x0000000000a07947 */ /* 0x000fea0003800000 */
.L_x_11051:
        /* <DEDUP_REMOVED lines=13> */
.L_x_11054:
[----:B------:R-:W-:Y:S05]  /*98e0*/  BSYNC.RECONVERGENT B0 ;  /* 0x0000000000007941 */ /* 0x000fea0003800200 */
.L_x_11053:
[----:B------:R-:W-:-:S05]  /*98f0*/  LOP3.LUT R7, R0, 0x80, R7, 0xf8, !PT ;  /* 0x0000008000077812 */ /* 0x000fca00078ef807 */
[----:B------:R0:W-:Y:S01]  /*9900*/  STG.E.U8 desc[UR36][R2.64], R7 ;  /* 0x0000000702007986 */ /* 0x0001e2000c101124 */
[----:B------:R-:W-:Y:S05]  /*9910*/  BRA `(.L_x_11028) ;  /* 0x00000000005c7947 */ /* 0x000fea0003800000 */
.L_x_11050:
        /* <DEDUP_REMOVED lines=12> */
.L_x_11056:
[----:B-----5:R-:W-:Y:S01]  /*99e0*/  IMAD.MOV.U32 R0, RZ, RZ, 0x7f ;  /* 0x0000007fff007424 */ /* 0x020fe200078e00ff */
[----:B------:R-:W-:-:S04]  /*99f0*/  ISETP.GT.U32.AND P0, PT, R4, 0x7f800000, PT ;  /* 0x7f8000000400780c */ /* 0x000fc80003f04070 */
[----:B------:R-:W-:-:S09]  /*9a00*/  SEL R0, R0, 0x7c, P0 ;  /* 0x0000007c00007807 */ /* 0x000fd20000000000 */
.L_x_11057:
[----:B------:R-:W-:Y:S05]  /*9a10*/  BSYNC.RECONVERGENT B0 ;  /* 0x0000000000007941 */ /* 0x000fea0003800200 */
.L_x_11055:
[----:B------:R-:W-:-:S04]  /*9a20*/  SHF.R.U32.HI R5, RZ, 0x18, R5 ;  /* 0x00000018ff057819 */ /* 0x000fc80000011605 */
[----:B------:R-:W-:-:S05]  /*9a30*/  LOP3.LUT R5, R0, 0x80, R5, 0xf8, !PT ;  /* 0x0000008000057812 */ /* 0x000fca00078ef805 */
[----:B------:R0:W-:Y:S01]  /*9a40*/  STG.E.U8 desc[UR36][R2.64], R5 ;  /* 0x0000000502007986 */ /* 0x0001e2000c101124 */
[----:B------:R-:W-:Y:S05]  /*9a50*/  BRA `(.L_x_11028) ;  /* 0x00000000000c7947 */ /* 0x000fea0003800000 */
.L_x_11049:
[----:B-----5:R-:W0:Y:S02]  /*9a60*/  I2F.S16 R0, R5 ;  /* 0x0000000500007306 */ /* 0x020e240000101400 */
[----:B0-----:R-:W-:-:S05]  /*9a70*/  F2FP.BF16.F32.PACK_AB R0, RZ, R0 ;  /* 0x00000000ff00723e */ /* 0x001fca00000010ff */
[----:B------:R0:W-:Y:S02]  /*9a80*/  STG.E.U16 desc[UR36][R2.64], R0 ;  /* 0x0000000002007986 */ /* 0x0001e4000c101524 */
.L_x_11028:
[----:B------:R-:W-:-:S07]  /*9a90*/  VIADD R17, R17, 0x80 ;  /* 0x0000008011117836 */ /* 0x000fce0000000000 */
.L_x_10982:
[----:B------:R-:W-:Y:S05]  /*9aa0*/  BSYNC.RECONVERGENT B6 ;  /* 0x0000000000067941 */ /* 0x000fea0003800200 */
.L_x_10981:
[----:B------:R-:W0:Y:S02]  /*9ab0*/  LDCU UR4, c[0x0][0x380] ;  /* 0x00007000ff0477ac */ /* 0x000e240008000800 */
[----:B0-----:R-:W-:-:S13]  /*9ac0*/  ISETP.GE.AND P0, PT, R17, UR4, PT ;  /* 0x0000000411007c0c */ /* 0x001fda000bf06270 */
[----:B------:R-:W-:Y:S05]  /*9ad0*/  @P0 EXIT ;  /* 0x000000000000094d */ /* 0x000fea0003800000 */
        /* <DEDUP_REMOVED lines=303> */
.L_x_11058:
[----:B------:R-:W1:Y:S01]  /*add0*/  LDCU.128 UR8, c[0x0][0x580] ;  /* 0x0000b000ff0877ac */ /* 0x000e620008000c00 */
[----:B------:R-:W-:-:S04]  /*ade0*/  UPRMT UR4, UR40, 0x9910, URZ ;  /* 0x0000991028047896 */ /* 0x000fc800080000ff */
[----:B------:R-:W-:Y:S01]  /*adf0*/  UISETP.GT.AND UP0, UPT, UR4, 0x9, UPT ;  /* 0x000000090400788c */ /* 0x000fe2000bf04270 */
[----:B-1----:R-:W-:Y:S02]  /*ae00*/  IADD3 R2, P1, PT, R0, UR10, RZ ;  /* 0x0000000a00027c10 */ /* 0x002fe4000ff3e0ff */
        /* <DEDUP_REMOVED lines=14> */
.L_x_11062:
[----:B------:R0:W5:Y:S01]  /*aef0*/  LDG.E.U8 R0, desc[UR36][R2.64] ;  /* 0x0000002402007981 */ /* 0x000162000c1e1100 */
[----:B------:R-:W-:Y:S05]  /*af00*/  BRA `(.L_x_11064) ;  /* 0x0000000c004c7947 */ /* 0x000fea0003800000 */
.L_x_11061:
        /* <DEDUP_REMOVED lines=8> */
.L_x_11066:
[----:B------:R0:W5:Y:S01]  /*af90*/  LDG.E.U16 R0, desc[UR36][R2.64] ;  /* 0x0000002402007981 */ /* 0x000162000c1e1500 */
[----:B------:R-:W-:Y:S05]  /*afa0*/  BRA `(.L_x_11064) ;  /* 0x0000000c00247947 */ /* 0x000fea0003800000 */
.L_x_11065:
[----:B------:R0:W5:Y:S01]  /*afb0*/  LDG.E.U16 R0, desc[UR36][R2.64] ;  /* 0x0000002402007981 */ /* 0x000162000c1e1500 */
[----:B------:R-:W-:Y:S05]  /*afc0*/  BRA `(.L_x_11064) ;  /* 0x0000000c001c7947 */ /* 0x000fea0003800000 */
.L_x_11060:
[----:B------:R-:W-:-:S09]  /*afd0*/  UISETP.GT.AND UP0, UPT, UR4, 0x6, UPT ;  /* 0x000000060400788c */ /* 0x000fd2000bf04270 */
[----:B------:R-:W-:Y:S05]  /*afe0*/  BRA.U UP0, `(.L_x_11067) ;  /* 0x0000000100307547 */ /* 0x000fea000b800000 */
[----:B------:R-:W-:-:S09]  /*aff0*/  UISETP.NE.AND UP0, UPT, UR4, 0x5, UPT ;  /* 0x000000050400788c */ /* 0x000fd2000bf05270 */
[----:B------:R-:W-:Y:S05]  /*b000*/  BRA.U !UP0, `(.L_x_11068) ;  /* 0x0000000108147547 */ /* 0x000fea000b800000 */
[----:B------:R-:W-:-:S09]  /*b010*/  UISETP.NE.AND UP0, UPT, UR4, 0x6, UPT ;  /* 0x000000060400788c */ /* 0x000fd2000bf05270 */
[----:B------:R-:W-:Y:S05]  /*b020*/  BRA.U UP0, `(.L_x_11063) ;  /* 0x0000000900b07547 */ /* 0x000fea000b800000 */
[----:B------:R-:W2:Y:S02]  /*b030*/  LDG.E R2, desc[UR36][R2.64] ;  /* 0x0000002402027981 */ /* 0x000ea4000c1e1900 */
[----:B--2---:R4:W0:Y:S01]  /*b040*/  F2I.FTZ.TRUNC.NTZ R0, R2 ;  /* 0x0000000200007305 */ /* 0x004822000021f100 */
[----:B------:R-:W-:Y:S05]  /*b050*/  BRA `(.L_x_11064) ;  /* 0x0000000800f87947 */ /* 0x000fea0003800000 */
.L_x_11068:
[----:B------:R-:W2:Y:S02]  /*b060*/  LDG.E.U16 R4, desc[UR36][R2.64] ;  /* 0x0000002402047981 */ /* 0x000ea4000c1e1500 */
[----:B--2---:R-:W-:-:S06]  /*b070*/  HADD2.F32 R4, -RZ, R4.H0_H0 ;  /* 0x20000004ff047230 */ /* 0x004fcc0000004100 */
[----:B------:R-:W0:Y:S02]  /*b080*/  F2I.FTZ.TRUNC.NTZ R4, R4 ;  /* 0x0000000400047305 */ /* 0x000e24000021f100 */
[----:B0-----:R-:W-:Y:S01]  /*b090*/  PRMT R0, R4, 0x7610, R0 ;  /* 0x0000761004007816 */ /* 0x001fe20000000000 */
[----:B------:R-:W-:Y:S06]  /*b0a0*/  BRA `(.L_x_11064) ;  /* 0x0000000800e47947 */ /* 0x000fec0003800000 */
.L_x_11067:
[----:B------:R-:W-:-:S09]  /*b0b0*/  UISETP.NE.AND UP0, UPT, UR4, 0x7, UPT ;  /* 0x000000070400788c */ /* 0x000fd2000bf05270 */
[----:B------:R-:W-:Y:S05]  /*b0c0*/  BRA.U !UP0, `(.L_x_11069) ;  /* 0x0000000108307547 */ /* 0x000fea000b800000 */
[----:B------:R-:W-:-:S09]  /*b0d0*/  UISETP.NE.AND UP0, UPT, UR4, 0x8, UPT ;  /* 0x000000080400788c */ /* 0x000fd2000bf05270 */
[----:B------:R-:W-:Y:S05]  /*b0e0*/  BRA.U !UP0, `(.L_x_11070) ;  /* 0x0000000108147547 */ /* 0x000fea000b800000 */
[----:B------:R-:W-:-:S09]  /*b0f0*/  UISETP.NE.AND UP0, UPT, UR4, 0x9, UPT ;  /* 0x000000090400788c */ /* 0x000fd2000bf05270 */
[----:B------:R-:W-:Y:S05]  /*b100*/  BRA.U UP0, `(.L_x_11063) ;  /* 0x0000000900787547 */ /* 0x000fea000b800000 */
[----:B------:R-:W2:Y:S02]  /*b110*/  LDG.E R2, desc[UR36][R2.64] ;  /* 0x0000002402027981 */ /* 0x000ea4000c1e1900 */
[----:B--2---:R2:W3:Y:S01]  /*b120*/  F2I.FTZ.TRUNC.NTZ R0, R2 ;  /* 0x0000000200007305 */ /* 0x0044e2000021f100 */
[----:B------:R-:W-:Y:S05]  /*b130*/  BRA `(.L_x_11064) ;  /* 0x0000000800c07947 */ /* 0x000fea0003800000 */
.L_x_11070:
[----:B------:R-:W2:Y:S02]  /*b140*/  LDG.E.U16 R2, desc[UR36][R2.64] ;  /* 0x0000002402027981 */ /* 0x000ea4000c1e1500 */
[----:B--2---:R-:W-:-:S06]  /*b150*/  HADD2.F32 R4, -RZ, R2.H0_H0 ;  /* 0x20000002ff047230 */ /* 0x004fcc0000004100 */
[----:B------:R-:W0:Y:S02]  /*b160*/  F2I.FTZ.TRUNC.NTZ R4, R4 ;  /* 0x0000000400047305 */ /* 0x000e24000021f100 */
[----:B0-----:R-:W-:Y:S01]  /*b170*/  PRMT R0, R4, 0x7610, R0 ;  /* 0x0000761004007816 */ /* 0x001fe20000000000 */
[----:B------:R-:W-:Y:S06]  /*b180*/  BRA `(.L_x_11064) ;  /* 0x0000000800ac7947 */ /* 0x000fec0003800000 */
.L_x_11069:
[----:B------:R-:W2:Y:S02]  /*b190*/  LDG.E.64 R2, desc[UR36][R2.64] ;  /* 0x0000002402027981 */ /* 0x000ea4000c1e1b00 */
[----:B--2---:R0:W1:Y:S01]  /*b1a0*/  F2I.F64.TRUNC R0, R2 ;  /* 0x0000000200007311 */ /* 0x004062000030d100 */
[----:B------:R-:W-:Y:S05]  /*b1b0*/  BRA `(.L_x_11064) ;  /* 0x0000000800a07947 */ /* 0x000fea0003800000 */
.L_x_11059:
        /* <DEDUP_REMOVED lines=12> */
.L_x_11073:
[----:B------:R-:W2:Y:S02]  /*b280*/  LDG.E.64 R2, desc[UR36][R2.64] ;  /* 0x0000002402027981 */ /* 0x000ea4000c1e1b00 */
[----:B--2---:R0:W1:Y:S01]  /*b290*/  F2I.F64.TRUNC R0, R2 ;  /* 0x0000000200007311 */ /* 0x004062000030d100 */
[----:B------:R-:W-:Y:S05]  /*b2a0*/  BRA `(.L_x_11064) ;  /* 0x0000000800647947 */ /* 0x000fea0003800000 */
.L_x_11072:
        /* <DEDUP_REMOVED lines=27> */
.L_x_11075:
        /* <DEDUP_REMOVED lines=14> */
.L_x_11074:
[----:B------:R-:W2:Y:S02]  /*b540*/  LDG.E.U16 R4, desc[UR36][R2.64] ;  /* 0x0000002402047981 */ /* 0x000ea4000c1e1500 */
[----:B--2---:R-:W-:-:S06]  /*b550*/  IMAD.U32 R4, R4, 0x10000, RZ ;  /* 0x0001000004047824 */ /* 0x004fcc00078e00ff */
[----:B------:R-:W0:Y:S02]  /*b560*/  F2I.FTZ.TRUNC.NTZ R4, R4 ;  /* 0x0000000400047305 */ /* 0x000e24000021f100 */
[----:B0-----:R-:W-:Y:S01]  /*b570*/  PRMT R0, R4, 0x7610, R0 ;  /* 0x0000761004007816 */ /* 0x001fe20000000000 */
[----:B------:R-:W-:Y:S06]  /*b580*/  BRA `(.L_x_11064) ;  /* 0x0000000400ac7947 */ /* 0x000fec0003800000 */
.L_x_11071:
        /* <DEDUP_REMOVED lines=10> */
.L_x_11078:
        /* <DEDUP_REMOVED lines=21> */
.L_x_11082:
[----:B------:R-:W-:Y:S05]  /*b780*/  BSYNC.RECONVERGENT B1 ;  /* 0x0000000000017941 */ /* 0x000fea0003800200 */
.L_x_11081:
[----:B------:R-:W-:Y:S02]  /*b790*/  SHF.L.U32 R0, R0, 0x14, RZ ;  /* 0x0000001400007819 */ /* 0x000fe400000006ff */
[----:B------:R-:W-:-:S04]  /*b7a0*/  LEA R2, R2, 0x3b800000, 0x17 ;  /* 0x3b80000002027811 */ /* 0x000fc800078eb8ff */
[----:B------:R-:W-:-:S07]  /*b7b0*/  LOP3.LUT R4, R2, R0, R7, 0xfe, !PT ;  /* 0x0000000002047212 */ /* 0x000fce00078efe07 */
.L_x_11080:
[----:B------:R-:W-:Y:S05]  /*b7c0*/  BSYNC.RECONVERGENT B0 ;  /* 0x0000000000007941 */ /* 0x000fea0003800200 */
.L_x_11079:
[----:B------:R-:W0:Y:S02]  /*b7d0*/  F2I.FTZ.TRUNC.NTZ R4, R4 ;  /* 0x0000000400047305 */ /* 0x000e24000021f100 */
[----:B0-----:R-:W-:Y:S01]  /*b7e0*/  PRMT R0, R4, 0x7610, R0 ;  /* 0x0000761004007816 */ /* 0x001fe20000000000 */
[----:B------:R-:W-:Y:S06]  /*b7f0*/  BRA `(.L_x_11064) ;  /* 0x0000000400107947 */ /* 0x000fec0003800000 */
.L_x_11077:
        /* <DEDUP_REMOVED lines=21> */
.L_x_11086:
[----:B------:R-:W-:Y:S05]  /*b950*/  BSYNC.RECONVERGENT B1 ;  /* 0x0000000000017941 */ /* 0x000fea0003800200 */
.L_x_11085:
[----:B------:R-:W-:Y:S01]  /*b960*/  IMAD.SHL.U32 R0, R0, 0x200000, RZ ;  /* 0x0020000000007824 */ /* 0x000fe200078e00ff */
[----:B------:R-:W-:-:S04]  /*b970*/  LEA R2, R2, 0x37800000, 0x17 ;  /* 0x3780000002027811 */ /* 0x000fc800078eb8ff */
[----:B------:R-:W-:-:S07]  /*b980*/  LOP3.LUT R4, R2, R0, R7, 0xfe, !PT ;  /* 0x0000000002047212 */ /* 0x000fce00078efe07 */
.L_x_11084:
[----:B------:R-:W-:Y:S05]  /*b990*/  BSYNC.RECONVERGENT B0 ;  /* 0x0000000000007941 */ /* 0x000fea0003800200 */
.L_x_11083:
[----:B------:R-:W0:Y:S02]  /*b9a0*/  F2I.FTZ.TRUNC.NTZ R4, R4 ;  /* 0x0000000400047305 */ /* 0x000e24000021f100 */
[----:B0-----:R-:W-:Y:S01]  /*b9b0*/  PRMT R0, R4, 0x7610, R0 ;  /* 0x0000761004007816 */ /* 0x001fe20000000000 */
[----:B------:R-:W-:Y:S06]  /*b9c0*/  BRA `(.L_x_11064) ;  /* 0x00000000009c7947 */ /* 0x000fec0003800000 */
.L_x_11076:
        /* <DEDUP_REMOVED lines=14> */
.L_x_11090:
[----:B------:R-:W-:Y:S05]  /*bab0*/  BSYNC.RECONVERGENT B0 ;  /* 0x0000000000007941 */ /* 0x000fea0003800200 */
.L_x_11089:
[----:B------:R-:W0:Y:S02]  /*bac0*/  F2I.FTZ.TRUNC.NTZ R4, R4 ;  /* 0x0000000400047305 */ /* 0x000e24000021f100 */
[----:B0-----:R-:W-:Y:S01]  /*bad0*/  PRMT R0, R4, 0x7610, R0 ;  /* 0x0000761004007816 */ /* 0x001fe20000000000 */
[----:B------:R-:W-:Y:S06]  /*bae0*/  BRA `(.L_x_11064) ;  /* 0x0000000000547947 */ /* 0x000fec0003800000 */
.L_x_11063:
        /* <DEDUP_REMOVED lines=16> */
.L_x_11091:
[----:B------:R-:W-:Y:S01]  /*bbf0*/  PRMT R0, RZ, 0x7610, R0 ;  /* 0x00007610ff007816 */ /* 0x000fe20000000000 */
[----:B------:R-:W-:Y:S06]  /*bc00*/  BRA `(.L_x_11064) ;  /* 0x00000000000c7947 */ /* 0x000fec0003800000 */
.L_x_11088:
[----:B------:R0:W5:Y:S01]  /*bc10*/  LDG.E.U16 R0, desc[UR36][R2.64] ;  /* 0x0000002402007981 */ /* 0x000162000c1e1500 */
[----:B------:R-:W-:Y:S05]  /*bc20*/  BRA `(.L_x_11064) ;  /* 0x0000000000047947 */ /* 0x000fea0003800000 */
.L_x_11087:
[----:B------:R0:W5:Y:S02]  /*bc30*/  LDG.E.U16 R0, desc[UR36][R2.64] ;  /* 0x0000002402007981 */ /* 0x000164000c1e1500 */
.L_x_11064:
[----:B------:R-:W2:Y:S01]  /*bc40*/  LDCU.U16 UR4, c[0x0][0x590] ;  /* 0x0000b200ff0477ac */ /* 0x000ea20008000400 */
[----:B------:R-:W-:Y:S01]  /*bc50*/  BSSY.RECONVERGENT B0, `(.L_x_11092) ;  /* 0x000002d000007945 */ /* 0x000fe20003800200 */
[----:B--2---:R-:W-:-:S04]  /*bc60*/  UPRMT UR4, UR4, 0x9910, URZ ;  /* 0x0000991004047896 */ /* 0x004fc800080000ff */
[----:B------:R-:W-:-:S09]  /*bc70*/  UISETP.GE.AND UP0, UPT, UR4, URZ, UPT ;  /* 0x000000ff0400728c */ /* 0x000fd2000bf06270 */
[----:B------:R-:W-:Y:S05]  /*bc80*/  BRA.U !UP0, `(.L_x_11093) ;  /* 0x0000000108887547 */ /* 0x000fea000b800000 */
[----:B------:R-:W-:Y:S01]  /*bc90*/  UISETP.NE.AND UP0, UPT, UR4, URZ, UPT ;  /* 0x000000ff0400728c */ /* 0x000fe2000bf05270 */
[----:B0-----:R-:W-:-:S08]  /*bca0*/  IMAD.MOV.U32 R3, RZ, RZ, 0x1 ;  /* 0x00000001ff037424 */ /* 0x001fd000078e00ff */
[----:B------:R-:W-:Y:S05]  /*bcb0*/  BRA.U !UP0, `(.L_x_11094) ;  /* 0x0000000108987547 */ /* 0x000fea000b800000 */
[----:B----4-:R-:W0:Y:S01]  /*bcc0*/  LDC.U16 R2, c[0x0][0x590] ;  /* 0x00016400ff027b82 */ /* 0x010e220000000400 */
[----:B------:R-:W2:Y:S01]  /*bcd0*/  LDCU UR4, c[0x0][0x590] ;  /* 0x0000b200ff0477ac */ /* 0x000ea20008000800 */
[----:B------:R-:W-:Y:S01]  /*bce0*/  BSSY.RECONVERGENT B1, `(.L_x_11095) ;  /* 0x000001b000017945 */ /* 0x000fe20003800200 */
[----:B--2---:R-:W-:-:S04]  /*bcf0*/  ULOP3.LUT UR4, UR4, 0xffff, URZ, 0xc0, !UPT ;  /* 0x0000ffff04047892 */ /* 0x004fc8000f8ec0ff */
[----:B------:R-:W-:Y:S01]  /*bd00*/  UISETP.GE.U32.AND UP0, UPT, UR4, 0x2, UPT ;  /* 0x000000020400788c */ /* 0x000fe2000bf06070 */
[----:B0-----:R-:W-:-:S04]  /*bd10*/  LOP3.LUT R2, R2, 0x1, RZ, 0xc0, !PT ;  /* 0x0000000102027812 */ /* 0x001fc800078ec0ff */
[----:B------:R-:W-:-:S04]  /*bd20*/  ISETP.NE.U32.AND P0, PT, R2, 0x1, PT ;  /* 0x000000010200780c */ /* 0x000fc80003f05070 */
[C---:B-1-3-5:R-:W-:Y:S02]  /*bd30*/  SEL R2, R0.reuse, 0x1, !P0 ;  /* 0x0000000100027807 */ /* 0x06afe40004000000 */
[----:B------:R-:W-:Y:S02]  /*bd40*/  PRMT R0, R0, 0x9910, RZ ;  /* 0x0000991000007816 */ /* 0x000fe400000000ff */
[----:B------:R-:W-:-:S03]  /*bd50*/  PRMT R3, R2, 0x9910, RZ ;  /* 0x0000991002037816 */ /* 0x000fc600000000ff */
[----:B------:R-:W-:Y:S01]  /*bd60*/  IMAD R0, R0, R0, RZ ;  /* 0x0000000000007224 */ /* 0x000fe200078e02ff */
[----:B------:R-:W-:Y:S06]  /*bd70*/  BRA.U !UP0, `(.L_x_11096) ;  /* 0x0000000108447547 */ /* 0x000fec000b800000 */
[----:B------:R-:W-:Y:S01]  /*bd80*/  USHF.R.U32.HI UR4, URZ, 0x1, UR4 ;  /* 0x00000001ff047899 */ /* 0x000fe20008011604 */
[----:B------:R-:W-:-:S05]  /*bd90*/  PRMT R4, R0, 0x7610, R4 ;  /* 0x0000761000047816 */ /* 0x000fca0000000004 */
[----:B------:R-:W-:-:S07]  /*bda0*/  IMAD.U32 R2, RZ, RZ, UR4 ;  /* 0x00000004ff027e24 */ /* 0x000fce000f8e00ff */
.L_x_11097:
[C---:B------:R-:W-:Y:S02]  /*bdb0*/  LOP3.LUT R0, R2.reuse, 0x1, RZ, 0xc0, !PT ;  /* 0x0000000102007812 */ /* 0x040fe400078ec0ff */
[----:B------:R-:W-:Y:S02]  /*bdc0*/  LOP3.LUT R2, R2, 0xffff, RZ, 0xc0, !PT ;  /* 0x0000ffff02027812 */ /* 0x000fe400078ec0ff */
[----:B------:R-:W-:Y:S02]  /*bdd0*/  ISETP.NE.U32.AND P0, PT, R0, 0x1, PT ;  /* 0x000000010000780c */ /* 0x000fe40003f05070 */
[----:B------:R-:W-:Y:S02]  /*bde0*/  PRMT R3, R3, 0x9910, RZ ;  /* 0x0000991003037816 */ /* 0x000fe400000000ff */
[----:B------:R-:W-:Y:S02]  /*bdf0*/  SEL R0, R4, 0x1, !P0 ;  /* 0x0000000104007807 */ /* 0x000fe40004000000 */
[----:B------:R-:W-:-:S02]  /*be00*/  ISETP.GE.U32.AND P0, PT, R2, 0x2, PT ;  /* 0x000000020200780c */ /* 0x000fc40003f06070 */
[----:B------:R-:W-:Y:S02]  /*be10*/  PRMT R5, R0, 0x9910, RZ ;  /* 0x0000991000057816 */ /* 0x000fe400000000ff */
[----:B------:R-:W-:Y:S02]  /*be20*/  PRMT R4, R4, 0x9910, RZ ;  /* 0x0000991004047816 */ /* 0x000fe400000000ff */
[----:B------:R-:W-:Y:S01]  /*be30*/  MOV R0, R3 ;  /* 0x0000000300007202 */ /* 0x000fe20000000f00 */
[----:B------:R-:W-:Y:S01]  /*be40*/  IMAD.MOV.U32 R3, RZ, RZ, R5 ;  /* 0x000000ffff037224 */ /* 0x000fe200078e0005 */
[----:B------:R-:W-:Y:S01]  /*be50*/  SHF.R.U32.HI R2, RZ, 0x1, R2 ;  /* 0x00000001ff027819 */ /* 0x000fe20000011602 */
[----:B------:R-:W-:Y:S02]  /*be60*/  IMAD R4, R4, R4, RZ ;  /* 0x0000000404047224 */ /* 0x000fe400078e02ff */
[----:B------:R-:W-:Y:S02]  /*be70*/  IMAD R3, R0, R3, RZ ;  /* 0x0000000300037224 */ /* 0x000fe400078e02ff */
[----:B------:R-:W-:Y:S05]  /*be80*/  @P0 BRA `(.L_x_11097) ;  /* 0xfffffffc00c80947 */ /* 0x000fea000383ffff */
.L_x_11096:
[----:B------:R-:W-:Y:S05]  /*be90*/  BSYNC.RECONVERGENT B1 ;  /* 0x0000000000017941 */ /* 0x000fea0003800200 */
.L_x_11095:
[----:B------:R-:W-:Y:S05]  /*bea0*/  BRA `(.L_x_11094) ;  /* 0x00000000001c7947 */ /* 0x000fea0003800000 */
.L_x_11093:
[C---:B01-345:R-:W-:Y:S02]  /*beb0*/  PRMT R2, R0.reuse, 0x9910, RZ ;  /* 0x0000991000027816 */ /* 0x07bfe400000000ff */
[----:B------:R-:W-:Y:S02]  /*bec0*/  PRMT R3, R0, 0x7610, R3 ;  /* 0x0000761000037816 */ /* 0x000fe40000000003 */
[----:B------:R-:W-:-:S13]  /*bed0*/  ISETP.NE.AND P0, PT, R2, 0x1, PT ;  /* 0x000000010200780c */ /* 0x000fda0003f05270 */
[----:B------:R-:W-:Y:S05]  /*bee0*/  @!P0 BRA `(.L_x_11094) ;  /* 0x00000000000c8947 */ /* 0x000fea0003800000 */
[----:B------:R-:W-:Y:S01]  /*bef0*/  ISETP.NE.AND P0, PT, R2, -0x1, PT ;  /* 0xffffffff0200780c */ /* 0x000fe20003f05270 */
[----:B------:R-:W-:-:S12]  /*bf00*/  IMAD.U32 R3, RZ, RZ, UR38 ;  /* 0x00000026ff037e24 */ /* 0x000fd8000f8e00ff */
[----:B------:R-:W-:-:S07]  /*bf10*/  @P0 PRMT R3, RZ, 0x7610, R3 ;  /* 0x00007610ff030816 */ /* 0x000fce0000000003 */
.L_x_11094:
[----:B------:R-:W-:Y:S05]  /*bf20*/  BSYNC.RECONVERGENT B0 ;  /* 0x0000000000007941 */ /* 0x000fea0003800200 */
.L_x_11092:
        /* <DEDUP_REMOVED lines=11> */
[----:B------:R-:W-:Y:S01]  /*bfe0*/  STG.E.U8 desc[UR36][R16.64], R3 ;  /* 0x0000000310007986 */ /* 0x000fe2000c101124 */
[----:B------:R-:W-:Y:S05]  /*bff0*/  EXIT ;  /* 0x000000000000794d */ /* 0x000fea0003800000 */
.L_x_11101:
[----:B------:R-:W-:Y:S01]  /*c000*/  STG.E.U8 desc[UR36][R16.64], R3 ;  /* 0x0000000310007986 */ /* 0x000fe2000c101124 */
[----:B------:R-:W-:Y:S05]  /*c010*/  EXIT ;  /* 0x000000000000794d */ /* 0x000fea0003800000 */
.L_x_11100:
[----:B------:R-:W-:-:S09]  /*c020*/  UISETP.NE.AND UP0, UPT, UR4, 0x2, UPT ;  /* 0x000000020400788c */ /* 0x000fd2000bf05270 */
[----:B------:R-:W-:Y:S05]  /*c030*/  BRA.U !UP0, `(.L_x_11103) ;  /* 0x0000000108307547 */ /* 0x000fea000b800000 */
[----:B------:R-:W-:-:S09]  /*c040*/  UISETP.NE.AND UP0, UPT, UR4, 0x3, UPT ;  /* 0x000000030400788c */ /* 0x000fd2000bf05270 */
[----:B------:R-:W-:Y:S05]  /*c050*/  BRA.U !UP0, `(.L_x_11104) ;  /* 0x00000001081c7547 */ /* 0x000fea000b800000 */
[----:B------:R-:W-:-:S09]  /*c060*/  UISETP.NE.AND UP0, UPT, UR4, 0x4, UPT ;  /* 0x000000040400788c */ /* 0x000fd2000bf05270 */
[----:B------:R-:W-:Y:S05]  /*c070*/  BRA.U UP0, `(.L_x_11102) ;  /* 0x00000009005c7547 */ /* 0x000fea000b800000 */
[----:B------:R-:W-:-:S05]  /*c080*/  PRMT R3, R3, 0x9910, RZ ;  /* 0x0000991003037816 */ /* 0x000fca00000000ff */
[----:B----4-:R-:W-:-:S05]  /*c090*/  IMAD.MOV.U32 R2, RZ, RZ, R3 ;  /* 0x000000ffff027224 */ /* 0x010fca00078e0003 */
[----:B------:R-:W-:-:S05]  /*c0a0*/  SHF.R.S32.HI R3, RZ, 0x1f, R2 ;  /* 0x0000001fff037819 */ /* 0x000fca0000011402 */
[----:B------:R-:W-:Y:S01]  /*c0b0*/  STG.E.64 desc[UR36][R16.64], R2 ;  /* 0x0000000210007986 */ /* 0x000fe2000c101b24 */
[----:B------:R-:W-:Y:S05]  /*c0c0*/  EXIT ;  /* 0x000000000000794d */ /* 0x000fea0003800000 */
.L_x_11104:
[----:B------:R-:W-:-:S05]  /*c0d0*/  PRMT R3, R3, 0x9910, RZ ;  /* 0x0000991003037816 */ /* 0x000fca00000000ff */
[----:B------:R-:W-:Y:S01]  /*c0e0*/  STG.E desc[UR36][R16.64], R3 ;  /* 0x0000000310007986 */ /* 0x000fe2000c101924 */
[----:B------:R-:W-:Y:S05]  /*c0f0*/  EXIT ;  /* 0x000000000000794d */ /* 0x000fea0003800000 */
.L_x_11103:
[----:B------:R-:W-:Y:S01]  /*c100*/  STG.E.U16 desc[UR36][R16.64], R3 ;  /* 0x0000000310007986 */ /* 0x000fe2000c101524 */
[----:B------:R-:W-:Y:S05]  /*c110*/  EXIT ;  /* 0x000000000000794d */ /* 0x000fea0003800000 */
.L_x_11099:
[----:B------:R-:W-:-:S09]  /*c120*/  UISETP.GT.AND UP0, UPT, UR4, 0x6, UPT ;  /* 0x000000060400788c */ /* 0x000fd2000bf04270 */
[----:B------:R-:W-:Y:S05]  /*c130*/  BRA.U UP0, `(.L_x_11105) ;  /* 0x00000001002c7547 */ /* 0x000fea000b800000 */
[----:B------:R-:W-:-:S09]  /*c140*/  UISETP.NE.AND UP0, UPT, UR4, 0x5, UPT ;  /* 0x000000050400788c */ /* 0x000fd2000bf05270 */
[----:B------:R-:W-:Y:S05]  /*c150*/  BRA.U !UP0, `(.L_x_11106) ;  /* 0x0000000108147547 */ /* 0x000fea000b800000 */
[----:B------:R-:W-:-:S09]  /*c160*/  UISETP.NE.AND UP0, UPT, UR4, 0x6, UPT ;  /* 0x000000060400788c */ /* 0x000fd2000bf05270 */
[----:B------:R-:W-:Y:S05]  /*c170*/  BRA.U UP0, `(.L_x_11102) ;  /* 0x00000009001c7547 */ /* 0x000fea000b800000 */
[----:B------:R-:W0:Y:S02]  /*c180*/  I2F.S16 R3, R3 ;  /* 0x0000000300037306 */ /* 0x000e240000101400 */
[----:B0-----:R-:W-:Y:S01]  /*c190*/  STG.E desc[UR36][R16.64], R3 ;  /* 0x0000000310007986 */ /* 0x001fe2000c101924 */
[----:B------:R-:W-:Y:S05]  /*c1a0*/  EXIT ;  /* 0x000000000000794d */ /* 0x000fea0003800000 */
.L_x_11106:
[----:B-1-3-5:R-:W0:Y:S02]  /*c1b0*/  I2F.S16 R0, R3 ;  /* 0x0000000300007306 */ /* 0x02ae240000101400 */
[----:B0-----:R-:W-:-:S05]  /*c1c0*/  F2FP.F16.F32.PACK_AB R0, RZ, R0 ;  /* 0x00000000ff00723e */ /* 0x001fca00000000ff */
[----:B------:R-:W-:Y:S01]  /*c1d0*/  STG.E.U16 desc[UR36][R16.64], R0 ;  /* 0x0000000010007986 */ /* 0x000fe2000c101524 */
[----:B------:R-:W-:Y:S05]  /*c1e0*/  EXIT ;  /* 0x000000000000794d */ /* 0x000fea0003800000 */
.L_x_11105:
[----:B------:R-:W-:-:S09]  /*c1f0*/  UISETP.NE.AND UP0, UPT, UR4, 0x7, UPT ;  /* 0x000000070400788c */ /* 0x000fd2000bf05270 */
[----:B------:R-:W-:Y:S05]  /*c200*/  BRA.U !UP0, `(.L_x_11107) ;  /* 0x0000000108347547 */ /* 0x000fea000b800000 */
[----:B------:R-:W-:-:S09]  /*c210*/  UISETP.NE.AND UP0, UPT, UR4, 0x8, UPT ;  /* 0x000000080400788c */ /* 0x000fd2000bf05270 */
[----:B------:R-:W-:Y:S05]  /*c220*/  BRA.U !UP0, `(.L_x_11108) ;  /* 0x0000000108187547 */ /* 0x000fea000b800000 */
[----:B------:R-:W-:-:S09]  /*c230*/  UISETP.NE.AND UP0, UPT, UR4, 0x9, UPT ;  /* 0x000000090400788c */ /* 0x000fd2000bf05270 */
[----:B------:R-:W-:Y:S05]  /*c240*/  BRA.U UP0, `(.L_x_11102) ;  /* 0x0000000500e87547 */ /* 0x000fea000b800000 */
[----:B------:R-:W0:Y:S01]  /*c250*/  I2F.S16 R4, R3 ;  /* 0x0000000300047306 */ /* 0x000e220000101400 */
[----:B------:R-:W-:-:S05]  /*c260*/  HFMA2 R5, -RZ, RZ, 0, 0 ;  /* 0x00000000ff057431 */ /* 0x000fca00000001ff */
[----:B0-----:R-:W-:Y:S01]  /*c270*/  STG.E.64 desc[UR36][R16.64], R4 ;  /* 0x0000000410007986 */ /* 0x001fe2000c101b24 */
[----:B------:R-:W-:Y:S05]  /*c280*/  EXIT ;  /* 0x000000000000794d */ /* 0x000fea0003800000 */
.L_x_11108:
[----:B------:R-:W0:Y:S02]  /*c290*/  I2F.S16 R3, R3 ;  /* 0x0000000300037306 */ /* 0x000e240000101400 */
[----:B0-----:R-:W-:-:S04]  /*c2a0*/  F2FP.F16.F32.PACK_AB R3, RZ, R3 ;  /* 0x00000003ff03723e */ /* 0x001fc800000000ff */
[----:B------:R-:W-:-:S05]  /*c2b0*/  PRMT R3, R3, 0x5410, RZ ;  /* 0x0000541003037816 */ /* 0x000fca00000000ff */
[----:B------:R-:W-:Y:S01]  /*c2c0*/  STG.E desc[UR36][R16.64], R3 ;  /* 0x0000000310007986 */ /* 0x000fe2000c101924 */
[----:B------:R-:W-:Y:S05]  /*c2d0*/  EXIT ;  /* 0x000000000000794d */ /* 0x000fea0003800000 */
.L_x_11107:
[----:B----4-:R-:W0:Y:S02]  /*c2e0*/  I2F.F64.S16 R2, R3 ;  /* 0x0000000300027312 */ /* 0x010e240000101c00 */
[----:B0-----:R-:W-:Y:S01]  /*c2f0*/  STG.E.64 desc[UR36][R16.64], R2 ;  /* 0x0000000210007986 */ /* 0x001fe2000c101b24 */
[----:B------:R-:W-:Y:S05]  /*c300*/  EXIT ;  /* 0x000000000000794d */ /* 0x000fea0003800000 */
.L_x_11098:
        /* <DEDUP_REMOVED lines=10> */
[----:B------:R-:W-:Y:S01]  /*c3b0*/  STG.E.U16 desc[UR36][R16.64], R3 ;  /* 0x0000000310007986 */ /* 0x000fe2000c101524 */
[----:B------:R-:W-:Y:S05]  /*c3c0*/  EXIT ;  /* 0x000000000000794d */ /* 0x000fea0003800000 */
.L_x_11112:
[----:B------:R-:W4:Y:S01]  /*c3d0*/  I2F.S16 R3, R3 ;  /* 0x0000000300037306 */ /* 0x000f220000101400 */
[----:B------:R-:W-:Y:S01]  /*c3e0*/  BSSY.RECONVERGENT B0, `(.L_x_11113) ;  /* 0x0000013000007945 */ /* 0x000fe20003800200 */
[----:B------:R-:W-:Y:S01]  /*c3f0*/  IMAD.MOV.U32 R8, RZ, RZ, 0x80 ;  /* 0x00000080ff087424 */ /* 0x000fe200078e00ff */
[----:B----4-:R-:W-:-:S04]  /*c400*/  LOP3.LUT R2, R3, 0x7fffffff, RZ, 0xc0, !PT ;  /* 0x7fffffff03027812 */ /* 0x010fc800078ec0ff */
[----:B------:R-:W-:-:S13]  /*c410*/  ISETP.GT.U32.AND P0, PT, R2, 0x437fffff, PT ;  /* 0x437fffff0200780c */ /* 0x000fda0003f04070 */
[----:B------:R-:W-:Y:S05]  /*c420*/  @P0 BRA `(.L_x_11114) ;  /* 0x0000000000380947 */ /* 0x000fea0003800000 */
[----:B------:R-:W-:-:S13]  /*c430*/  ISETP.GE.U32.AND P0, PT, R2, 0x3c000000, PT ;  /* 0x3c0000000200780c */ /* 0x000fda0003f06070 */
[----:B-1-3-5:R-:W-:-:S04]  /*c440*/  @P0 SHF.R.U32.HI R0, RZ, 0x14, R3 ;  /* 0x00000014ff000819 */ /* 0x02afc80000011603 */
        /* <DEDUP_REMOVED lines=9> */
.L_x_11115:
[----:B------:R-:W-:-:S04]  /*c4e0*/  SHF.R.U32.HI R3, RZ, 0x18, R3 ;  /* 0x00000018ff037819 */ /* 0x000fc80000011603 */
[----:B------:R-:W-:-:S04]  /*c4f0*/  LOP3.LUT R0, R0, 0x80, R3, 0xf8, !PT ;  /* 0x0000008000007812 */ /* 0x000fc800078ef803 */
[----:B------:R-:W-:-:S07]  /*c500*/  PRMT R8, R0, 0x7610, R8 ;  /* 0x0000761000087816 */ /* 0x000fce0000000008 */
.L_x_11114:
[----:B------:R-:W-:Y:S05]  /*c510*/  BSYNC.RECONVERGENT B0 ;  /* 0x0000000000007941 */ /* 0x000fea0003800200 */
.L_x_11113:
[----:B------:R-:W-:Y:S01]  /*c520*/  STG.E.U8 desc[UR36][R16.64], R8 ;  /* 0x0000000810007986 */ /* 0x000fe2000c101124 */
[----:B------:R-:W-:Y:S05]  /*c530*/  EXIT ;  /* 0x000000000000794d */ /* 0x000fea0003800000 */
.L_x_11111:
        /* <DEDUP_REMOVED lines=17> */
.L_x_11118:
[----:B------:R-:W-:-:S04]  /*c650*/  SHF.R.U32.HI R3, RZ, 0x18, R3 ;  /* 0x00000018ff037819 */ /* 0x000fc80000011603 */
[----:B------:R-:W-:-:S04]  /*c660*/  LOP3.LUT R0, R0, 0x80, R3, 0xf8, !PT ;  /* 0x0000008000007812 */ /* 0x000fc800078ef803 */
[----:B------:R-:W-:-:S07]  /*c670*/  PRMT R8, R0, 0x7610, R8 ;  /* 0x0000761000087816 */ /* 0x000fce0000000008 */
.L_x_11117:
[----:B------:R-:W-:Y:S05]  /*c680*/  BSYNC.RECONVERGENT B0 ;  /* 0x0000000000007941 */ /* 0x000fea0003800200 */
.L_x_11116:
[----:B------:R-:W-:Y:S01]  /*c690*/  STG.E.U8 desc[UR36][R16.64], R8 ;  /* 0x0000000810007986 */ /* 0x000fe2000c101124 */
[----:B------:R-:W-:Y:S05]  /*c6a0*/  EXIT ;  /* 0x000000000000794d */ /* 0x000fea0003800000 */
.L_x_11110:
[----:B------:R-:W-:-:S09]  /*c6b0*/  UISETP.NE.AND UP0, UPT, UR4, 0x1c, UPT ;  /* 0x0000001c0400788c */ /* 0x000fd2000bf05270 */
[----:B------:R-:W-:Y:S05]  /*c6c0*/  BRA.U !UP0, `(.L_x_11119) ;  /* 0x0000000108687547 */ /* 0x000fea000b800000 */
[----:B------:R-:W-:-:S09]  /*c6d0*/  UISETP.NE.AND UP0, UPT, UR4, 0x1d, UPT ;  /* 0x0000001d0400788c */ /* 0x000fd2000bf05270 */
[----:B------:R-:W-:Y:S05]  /*c6e0*/  BRA.U !UP0, `(.L_x_11120) ;  /* 0x00000001084c7547 */ /* 0x000fea000b800000 */
[----:B------:R-:W-:-:S09]  /*c6f0*/  UISETP.NE.AND UP0, UPT, UR4, 0x2c, UPT ;  /* 0x0000002c0400788c */ /* 0x000fd2000bf05270 */
[----:B------:R-:W-:Y:S05]  /*c700*/  BRA.U UP0, `(.L_x_11102) ;  /* 0x0000000100b87547 */ /* 0x000fea000b800000 */
[----:B------:R-:W4:Y:S02]  /*c710*/  I2F.S16 R3, R3 ;  /* 0x0000000300037306 */ /* 0x000f240000101400 */
[----:B----4-:R-:W-:-:S04]  /*c720*/  SHF.R.U32.HI R2, RZ, 0x17, R3 ;  /* 0x00000017ff027819 */ /* 0x010fc80000011603 */
[----:B------:R-:W-:-:S04]  /*c730*/  LOP3.LUT R4, R2, 0xff, RZ, 0xc0, !PT ;  /* 0x000000ff02047812 */ /* 0x000fc800078ec0ff */
[----:B------:R-:W-:-:S13]  /*c740*/  ISETP.NE.AND P1, PT, R4, 0xff, PT ;  /* 0x000000ff0400780c */ /* 0x000fda0003f25270 */
[--C-:B-1-3-5:R-:W-:Y:S02]  /*c750*/  @P1 SHF.R.U32.HI R0, RZ, 0x16, R3.reuse ;  /* 0x00000016ff001819 */ /* 0x12afe40000011603 */
        /* <DEDUP_REMOVED lines=10> */
[----:B------:R-:W-:Y:S01]  /*c800*/  STG.E.U8 desc[UR36][R16.64], R3 ;  /* 0x0000000310007986 */ /* 0x000fe2000c101124 */
[----:B------:R-:W-:Y:S05]  /*c810*/  EXIT ;  /* 0x000000000000794d */ /* 0x000fea0003800000 */
.L_x_11120:
[----:B------:R-:W-:-:S05]  /*c820*/  PRMT R3, R3, 0x9910, RZ ;  /* 0x0000991003037816 */ /* 0x000fca00000000ff */
[----:B----4-:R-:W-:-:S05]  /*c830*/  IMAD.MOV.U32 R2, RZ, RZ, R3 ;  /* 0x000000ffff027224 */ /* 0x010fca00078e0003 */
[----:B------:R-:W-:-:S05]  /*c840*/  SHF.R.S32.HI R3, RZ, 0x1f, R2 ;  /* 0x0000001fff037819 */ /* 0x000fca0000011402 */
[----:B------:R-:W-:Y:S01]  /*c850*/  STG.E.64 desc[UR36][R16.64], R2 ;  /* 0x0000000210007986 */ /* 0x000fe2000c101b24 */
[----:B------:R-:W-:Y:S05]  /*c860*/  EXIT ;  /* 0x000000000000794d */ /* 0x000fea0003800000 */
.L_x_11119:
[----:B------:R-:W-:-:S05]  /*c870*/  PRMT R3, R3, 0x9910, RZ ;  /* 0x0000991003037816 */ /* 0x000fca00000000ff */
[----:B------:R-:W-:Y:S01]  /*c880*/  STG.E desc[UR36][R16.64], R3 ;  /* 0x0000000310007986 */ /* 0x000fe2000c101924 */
[----:B------:R-:W-:Y:S05]  /*c890*/  EXIT ;  /* 0x000000000000794d */ /* 0x000fea0003800000 */
.L_x_11109:
[----:B------:R-:W-:-:S09]  /*c8a0*/  UISETP.GT.AND UP0, UPT, UR4, 0xe, UPT ;  /* 0x0000000e0400788c */ /* 0x000fd2000bf04270 */
[----:B------:R-:W-:Y:S05]  /*c8b0*/  BRA.U UP0, `(.L_x_11121) ;  /* 0x0000000100347547 */ /* 0x000fea000b800000 */
[----:B------:R-:W-:-:S09]  /*c8c0*/  UISETP.NE.AND UP0, UPT, UR4, 0xa, UPT ;  /* 0x0000000a0400788c */ /* 0x000fd2000bf05270 */
[----:B------:R-:W-:Y:S05]  /*c8d0*/  BRA.U !UP0, `(.L_x_11122) ;  /* 0x00000001081c7547 */ /* 0x000fea000b800000 */
[----:B------:R-:W-:-:S09]  /*c8e0*/  UISETP.NE.AND UP0, UPT, UR4, 0xb, UPT ;  /* 0x0000000b0400788c */ /* 0x000fd2000bf05270 */
[----:B------:R-:W-:Y:S05]  /*c8f0*/  BRA.U UP0, `(.L_x_11102) ;  /* 0x00000001003c7547 */ /* 0x000fea000b800000 */
[----:B-1-3-5:R-:W-:-:S04]  /*c900*/  PRMT R0, R3, 0x9910, RZ ;  /* 0x0000991003007816 */ /* 0x02afc800000000ff */
[----:B------:R-:W-:-:S04]  /*c910*/  ISETP.NE.AND P0, PT, R0, RZ, PT ;  /* 0x000000ff0000720c */ /* 0x000fc80003f05270 */
[----:B------:R-:W-:-:S05]  /*c920*/  SEL R3, RZ, 0x1, !P0 ;  /* 0x00000001ff037807 */ /* 0x000fca0004000000 */
[----:B------:R-:W-:Y:S01]  /*c930*/  STG.E.U8 desc[UR36][R16.64], R3 ;  /* 0x0000000310007986 */ /* 0x000fe2000c101124 */
[----:B------:R-:W-:Y:S05]  /*c940*/  EXIT ;  /* 0x000000000000794d */ /* 0x000fea0003800000 */
.L_x_11122:
[----:B------:R-:W0:Y:S01]  /*c950*/  I2F.F64.S16 R4, R3 ;  /* 0x0000000300047312 */ /* 0x000e220000101c00 */
[----:B------:R-:W-:-:S05]  /*c960*/  CS2R R6, SRZ ;  /* 0x0000000000067805 */ /* 0x000fca000001ff00 */
[----:B0-----:R-:W-:Y:S01]  /*c970*/  STG.E.128 desc[UR36][R16.64], R4 ;  /* 0x0000000410007986 */ /* 0x001fe2000c101d24 */
[----:B------:R-:W-:Y:S05]  /*c980*/  EXIT ;  /* 0x000000000000794d */ /* 0x000fea0003800000 */
.L_x_11121:
[----:B------:R-:W-:-:S09]  /*c990*/  UISETP.NE.AND UP0, UPT, UR4, 0xf, UPT ;  /* 0x0000000f0400788c */ /* 0x000fd2000bf05270 */
[----:B------:R-:W-:Y:S05]  /*c9a0*/  BRA.U !UP0, `(.L_x_11123) ;  /* 0x0000000108e87547 */ /* 0x000fea000b800000 */
[----:B------:R-:W-:-:S09]  /*c9b0*/  UISETP.NE.AND UP0, UPT, UR4, 0x17, UPT ;  /* 0x000000170400788c */ /* 0x000fd2000bf05270 */
[----:B------:R-:W-:Y:S05]  /*c9c0*/  BRA.U !UP0, `(.L_x_11124) ;  /* 0x0000000108907547 */ /* 0x000fea000b800000 */
[----:B------:R-:W-:-:S09]  /*c9d0*/  UISETP.NE.AND UP0, UPT, UR4, 0x18, UPT ;  /* 0x000000180400788c */ /* 0x000fd2000bf05270 */
[----:B------:R-:W-:Y:S05]  /*c9e0*/  BRA.U !UP0, `(.L_x_11125) ;  /* 0x0000000108447547 */ /* 0x000fea000b800000 */
.L_x_11102:
[----:B-1-3-5:R-:W-:Y:S01]  /*c9f0*/  MOV R0, 0x0 ;  /* 0x0000000000007802 */ /* 0x02afe20000000f00 */
[----:B------:R-:W0:Y:S01]  /*ca00*/  LDCU.64 UR4, c[0x4][0x198] ;  /* 0x01003300ff0477ac */ /* 0x000e220008000a00 */
[----:B------:R-:W-:Y:S02]  /*ca10*/  HFMA2 R13, -RZ, RZ, 0, 0 ;  /* 0x00000000ff0d7431 */ /* 0x000fe400000001ff */
[----:B------:R-:W-:Y:S01]  /*ca20*/  IMAD.MOV.U32 R8, RZ, RZ, 0x65 ;  /* 0x00000065ff087424 */ /* 0x000fe200078e00ff */
[----:B----4-:R1:W2:Y:S01]  /*ca30*/  LDC.64 R2, c[0x4][R0] ;  /* 0x0100000000027b82 */ /* 0x0102a20000000a00 */
        /* <DEDUP_REMOVED lines=11> */
.L_x_11126:
[----:B------:R-:W-:Y:S05]  /*caf0*/  EXIT ;  /* 0x000000000000794d */ /* 0x000fea0003800000 */
.L_x_11125:
[----:B------:R-:W4:Y:S01]  /*cb00*/  I2F.S16 R3, R3 ;  /* 0x0000000300037306 */ /* 0x000f220000101400 */
[----:B------:R-:W-:Y:S01]  /*cb10*/  BSSY.RECONVERGENT B0, `(.L_x_11127) ;  /* 0x000000c000007945 */ /* 0x000fe20003800200 */
[----:B-1-3-5:R-:W-:Y:S01]  /*cb20*/  IMAD.MOV.U32 R0, RZ, RZ, 0x7f ;  /* 0x0000007fff007424 */ /* 0x02afe200078e00ff */
[----:B----4-:R-:W-:Y:S02]  /*cb30*/  LOP3.LUT R2, R3, 0x7fffffff, RZ, 0xc0, !PT ;  /* 0x7fffffff03027812 */ /* 0x010fe400078ec0ff */
        /* <DEDUP_REMOVED lines=9> */
.L_x_11128:
[----:B------:R-:W-:Y:S05]  /*cbd0*/  BSYNC.RECONVERGENT B0 ;  /* 0x0000000000007941 */ /* 0x000fea0003800200 */
.L_x_11127:
[----:B------:R-:W-:-:S05]  /*cbe0*/  LOP3.LUT R5, R0, 0x80, R5, 0xf8, !PT ;  /* 0x0000008000057812 */ /* 0x000fca00078ef805 */
[----:B------:R-:W-:Y:S01]  /*cbf0*/  STG.E.U8 desc[UR36][R16.64], R5 ;  /* 0x0000000510007986 */ /* 0x000fe2000c101124 */
[----:B------:R-:W-:Y:S05]  /*cc00*/  EXIT ;  /* 0x000000000000794d */ /* 0x000fea0003800000 */
.L_x_11124:
[----:B------:R-:W4:Y:S01]  /*cc10*/  I2F.S16 R3, R3 ;  /* 0x0000000300037306 */ /* 0x000f220000101400 */
[----:B------:R-:W-:Y:S01]  /*cc20*/  BSSY.RECONVERGENT B0, `(.L_x_11129) ;  /* 0x000000e000007945 */ /* 0x000fe20003800200 */
[----:B----4-:R-:W-:-:S04]  /*cc30*/  LOP3.LUT R2, R3, 0x7fffffff, RZ, 0xc0, !PT ;  /* 0x7fffffff03027812 */ /* 0x010fc800078ec0ff */
[----:B------:R-:W-:-:S13]  /*cc40*/  ISETP.GT.U32.AND P0, PT, R2, 0x477fffff, PT ;  /* 0x477fffff0200780c */ /* 0x000fda0003f04070 */
[----:B------:R-:W-:Y:S05]  /*cc50*/  @P0 BRA `(.L_x_11130) ;  /* 0x00000000001c0947 */ /* 0x000fea0003800000 */
[----:B------:R-:W-:-:S13]  /*cc60*/  ISETP.GE.U32.AND P0, PT, R2, 0x38800000, PT ;  /* 0x388000000200780c */ /* 0x000fda0003f06070 */
[----:B-1-3-5:R-:W-:-:S04]  /*cc70*/  @P0 SHF.R.U32.HI R0, RZ, 0x15, R3 ;  /* 0x00000015ff000819 */ /* 0x02afc80000011603 */
[----:B------:R-:W-:-:S04]  /*cc80*/  @P0 LOP3.LUT R0, R0, 0x1, RZ, 0xc0, !PT ;  /* 0x0000000100000812 */ /* 0x000fc800078ec0ff */
[----:B------:R-:W-:-:S04]  /*cc90*/  @P0 IADD3 R0, PT, PT, R3, 0x80fffff, R0 ;  /* 0x080fffff03000810 */ /* 0x000fc80007ffe000 */
[----:B------:R-:W-:Y:S01]  /*cca0*/  @P0 SHF.R.U32.HI R0, RZ, 0x15, R0 ;  /* 0x00000015ff000819 */ /* 0x000fe20000011600 */
[----:B------:R-:W-:Y:S01]  /*ccb0*/  @!P0 FADD.FTZ R0, R2, 128 ;  /* 0x4300000002008421 */ /* 0x000fe20000010000 */
[----:B------:R-:W-:Y:S06]  /*ccc0*/  BRA `(.L_x_11131) ;  /* 0x00000000000c7947 */ /* 0x000fec0003800000 */
.L_x_11130:
[----:B-1-3-5:R-:W-:Y:S01]  /*ccd0*/  IMAD.MOV.U32 R0, RZ, RZ, 0x7f ;  /* 0x0000007fff007424 */ /* 0x02afe200078e00ff */
[----:B------:R-:W-:-:S04]  /*cce0*/  ISETP.GT.U32.AND P0, PT, R2, 0x7f800000, PT ;  /* 0x7f8000000200780c */ /* 0x000fc80003f04070 */
[----:B------:R-:W-:-:S09]  /*ccf0*/  SEL R0, R0, 0x7c, P0 ;  /* 0x0000007c00007807 */ /* 0x000fd20000000000 */
.L_x_11131:
[----:B------:R-:W-:Y:S05]  /*cd00*/  BSYNC.RECONVERGENT B0 ;  /* 0x0000000000007941 */ /* 0x000fea0003800200 */
.L_x_11129:
[----:B------:R-:W-:-:S04]  /*cd10*/  SHF.R.U32.HI R3, RZ, 0x18, R3 ;  /* 0x00000018ff037819 */ /* 0x000fc80000011603 */
[----:B------:R-:W-:-:S05]  /*cd20*/  LOP3.LUT R3, R0, 0x80, R3, 0xf8, !PT ;  /* 0x0000008000037812 */ /* 0x000fca00078ef803 */
[----:B------:R-:W-:Y:S01]  /*cd30*/  STG.E.U8 desc[UR36][R16.64], R3 ;  /* 0x0000000310007986 */ /* 0x000fe2000c101124 */
[----:B------:R-:W-:Y:S05]  /*cd40*/  EXIT ;  /* 0x000000000000794d */ /* 0x000fea0003800000 */
.L_x_11123:
[----:B-1-3-5:R-:W0:Y:S02]  /*cd50*/  I2F.S16 R0, R3 ;  /* 0x0000000300007306 */ /* 0x02ae240000101400 */
[----:B0-----:R-:W-:-:S05]  /*cd60*/  F2FP.BF16.F32.PACK_AB R0, RZ, R0 ;  /* 0x00000000ff00723e */ /* 0x001fca00000010ff */
[----:B------:R-:W-:Y:S01]  /*cd70*/  STG.E.U16 desc[UR36][R16.64], R0 ;  /* 0x0000000010007986 */ /* 0x000fe2000c101524 */
[----:B------:R-:W-:Y:S05]  /*cd80*/  EXIT ;  /* 0x000000000000794d */ /* 0x000fea0003800000 */
.L_x_11132:
        /* <DEDUP_REMOVED lines=15> */
.L_x_68531:


//--------------------- .text._ZN2at6native27unrolled_elementwise_kernelIZNS0_50_GLOBAL__N__2680c7bb_12_PowKernel_cu_7dd49032_300329pow_tensor_scalar_kernel_implIssEEvRNS_18TensorIteratorBaseET0_EUlsE2_St5arrayIPcLm2EELi4E23TrivialOffsetCalculatorILi1EjESC_NS0_6memory12LoadWithCastILi1EEENSD_13StoreWithCastILi1EEEEEviT_S6_T2_T3_T4_T5_ --------------------------
	.section	.text._ZN2at6native27unrolled_elementwise_kernelIZNS0_50_GLOBAL__N__2680c7bb_12_PowKernel_cu_7dd49032_300329pow_tensor_scalar_kernel_implIssEEvRNS_18TensorIteratorBaseET0_EUlsE2_St5arrayIPcLm2EELi4E23TrivialOffsetCalculatorILi1EjESC_NS0_6memory12LoadWithCastILi1EEENSD_13StoreWithCastILi1EEEEEviT_S6_T2_T3_T4_T5_,"ax",@progbits
	.align	128
        .global         _ZN2at6native27unrolled_elementwise_kernelIZNS0_50_GLOBAL__N__2680c7bb_12_PowKernel_cu_7dd49032_300329pow_tensor_scalar_kernel_implIssEEvRNS_18TensorIteratorBaseET0_EUlsE2_St5arrayIPcLm2EELi4E23TrivialOffsetCalculatorILi1EjESC_NS0_6memory12LoadWithCastILi1EEENSD_13StoreWithCastILi1EEEEEviT_S6_T2_T3_T4_T5_
        .type           _ZN2at6native27unrolled_elementwise_kernelIZNS0_50_GLOBAL__N__2680c7bb_12_PowKernel_cu_7dd49032_300329pow_tensor_scalar_kernel_implIssEEvRNS_18TensorIteratorBaseET0_EUlsE2_St5arrayIPcLm2EELi4E23TrivialOffsetCalculatorILi1EjESC_NS0_6memory12LoadWithCastILi1EEENSD_13StoreWithCastILi1EEEEEviT_S6_T2_T3_T4_T5_,@function
        .size           _ZN2at6native27unrolled_elementwise_kernelIZNS0_50_GLOBAL__N__2680c7bb_12_PowKernel_cu_7dd49032_300329pow_tensor_scalar_kernel_implIssEEvRNS_18TensorIteratorBaseET0_EUlsE2_St5arrayIPcLm2EELi4E23TrivialOffsetCalculatorILi1EjESC_NS0_6memory12LoadWithCastILi1EEENSD_13StoreWithCastILi1EEEEEviT_S6_T2_T3_T4_T5_,(.L_x_68532 - _ZN2at6native27unrolled_elementwise_kernelIZNS0_50_GLOBAL__N__2680c7bb_12_PowKernel_cu_7dd49032_300329pow_tensor_scalar_kernel_implIssEEvRNS_18TensorIteratorBaseET0_EUlsE2_St5arrayIPcLm2EELi4E23TrivialOffsetCalculatorILi1EjESC_NS0_6memory12LoadWithCastILi1EEENSD_13StoreWithCastILi1EEEEEviT_S6_T2_T3_T4_T5_)
        .other          _ZN2at6native27unrolled_elementwise_kernelIZNS0_50_GLOBAL__N__2680c7bb_12_PowKernel_cu_7dd49032_300329pow_tensor_scalar_kernel_implIssEEvRNS_18TensorIteratorBaseET0_EUlsE2_St5arrayIPcLm2EELi4E23TrivialOffsetCalculatorILi1EjESC_NS0_6memory12LoadWithCastILi1EEENSD_13StoreWithCastILi1EEEEEviT_S6_T2_T3_T4_T5_,@"STO_CUDA_ENTRY STV_DEFAULT"
_ZN2at6native27unrolled_elementwise_kernelIZNS0_50_GLOBAL__N__2680c7bb_12_PowKernel_cu_7dd49032_300329pow_tensor_scalar_kernel_implIssEEvRNS_18TensorIteratorBaseET0_EUlsE2_St5arrayIPcLm2EELi4E23TrivialOffsetCalculatorILi1EjESC_NS0_6memory12LoadWithCastILi1EEENSD_13StoreWithCastILi1EEEEEviT_S6_T2_T3_T4_T5_:
.text._ZN2at6native27unrolled_elementwise_kernelIZNS0_50_GLOBAL__N__2680c7bb_12_PowKernel_cu_7dd49032_300329pow_tensor_scalar_kernel_implIssEEvRNS_18TensorIteratorBaseET0_EUlsE2_St5arrayIPcLm2EELi4E23TrivialOffsetCalculatorILi1EjESC_NS0_6memory12LoadWithCastILi1EEENSD_13StoreWithCastILi1EEEEEviT_S6_T2_T3_T4_T5_:
[----:B------:R-:W0:Y:S01]  /*0000*/  LDC R1, c[0x0][0x37c] ;  /* 0x0000df00ff017b82 */ /* 0x000e220000000800 */
[----:B------:R-:W1:Y:S07]  /*0010*/  S2R R2, SR_CTAID.X ;  /* 0x0000000000027919 */ /* 0x000e6e0000002500 */
[----:B------:R-:W1:Y:S01]  /*0020*/  LDC R3, c[0x0][0x380] ;  /* 0x0000e000ff037b82 */ /* 0x000e620000000800 */
[----:B------:R-:W2:Y:S01]  /*0030*/  LDCU.U16 UR4, c[0x0][0x388] ;  /* 0x00007100ff0477ac */ /* 0x000ea20008000400 */
[----:B------:R-:W-:Y:S01]  /*0040*/  BSSY.RECONVERGENT B6, `(.L_x_11133) ;  /* 0x00000f4000067945 */ /* 0x000fe20003800200 */
[----:B------:R-:W3:Y:S01]  /*0050*/  S2R R23, SR_TID.X ;  /* 0x0000000000177919 */ /* 0x000ee20000002100 */
[----:B------:R-:W-:Y:S01]  /*0060*/  PRMT R27, RZ, 0x7610, R27 ;  /* 0x00007610ff1b7816 */ /* 0x000fe2000000001b */
[----:B------:R-:W4:Y:S01]  /*0070*/  LDCU.64 UR36, c[0x0][0x358] ;  /* 0x00006b00ff2477ac */ /* 0x000f220008000a00 */
[----:B------:R-:W0:Y:S01]  /*0080*/  LDCU.U8 UR38, c[0x0][0x3ac] ;  /* 0x00007580ff2677ac */ /* 0x000e220008000000 */
[----:B--2---:R-:W-:-:S02]  /*0090*/  IMAD.U32 R26, RZ, RZ, UR4 ;  /* 0x00000004ff1a7e24 */ /* 0x004fc4000f8e00ff */
[----:B-1----:R-:W-:Y:S02]  /*00a0*/  IMAD R22, R2, -0x200, R3 ;  /* 0xfffffe0002167824 */ /* 0x002fe400078e0203 */
[----:B---3--:R-:W-:-:S03]  /*00b0*/  IMAD.MOV.U32 R17, RZ, RZ, R23 ;  /* 0x000000ffff117224 */ /* 0x008fc600078e0017 */
[----:B------:R-:W-:-:S13]  /*00c0*/  ISETP.GE.AND P0, PT, R23, R22, PT ;  /* 0x000000161700720c */ /* 0x000fda0003f06270 */
[----:B0---4-:R-:W-:Y:S05]  /*00d0*/  @P0 BRA `(.L_x_11134) ;  /* 0x0000000c00a80947 */ /* 0x011fea0003800000 */
        /* <DEDUP_REMOVED lines=19> */
.L_x_11138:
[----:B------:R3:W5:Y:S01]  /*0210*/  LDG.E.U8 R27, desc[UR36][R4.64] ;  /* 0x00000024041b7981 */ /* 0x000762000c1e1100 */
[----:B------:R-:W-:Y:S05]  /*0220*/  BRA `(.L_x_11140) ;  /* 0x0000000c00507947 */ /* 0x000fea0003800000 */
.L_x_11137:
        /* <DEDUP_REMOVED lines=8> */
.L_x_11142:
[----:B------:R1:W5:Y:S01]  /*02b0*/  LDG.E.U16 R27, desc[UR36][R4.64] ;  /* 0x00000024041b7981 */ /* 0x000362000c1e1500 */
[----:B------:R-:W-:Y:S05]  /*02c0*/  BRA `(.L_x_11140) ;  /* 0x0000000c00287947 */ /* 0x000fea0003800000 */
.L_x_11141:
[----:B------:R2:W5:Y:S01]  /*02d0*/  LDG.E.U16 R27, desc[UR36][R4.64] ;  /* 0x00000024041b7981 */ /* 0x000562000c1e1500 */
[----:B------:R-:W-:Y:S05]  /*02e0*/  BRA `(.L_x_11140) ;  /* 0x0000000c00207947 */ /* 0x000fea0003800000 */
.L_x_11136:
        /* <DEDUP_REMOVED lines=9> */
.L_x_11144:
[----:B------:R-:W2:Y:S02]  /*0380*/  LDG.E.U16 R0, desc[UR36][R4.64] ;  /* 0x0000002404007981 */ /* 0x000ea4000c1e1500 */
[----:B--2---:R-:W-:-:S06]  /*0390*/  HADD2.F32 R0, -RZ, R0.H0_H0 ;  /* 0x20000000ff007230 */ /* 0x004fcc0000004100 */
[----:B------:R-:W0:Y:S02]  /*03a0*/  F2I.FTZ.TRUNC.NTZ R0, R0 ;  /* 0x0000000000007305 */ /* 0x000e24000021f100 */
[----:B0-----:R-:W-:Y:S01]  /*03b0*/  PRMT R27, R0, 0x7610, R27 ;  /* 0x00007610001b7816 */ /* 0x001fe2000000001b */
[----:B------:R-:W-:Y:S06]  /*03c0*/  BRA `(.L_x_11140) ;  /* 0x0000000800e87947 */ /* 0x000fec0003800000 */
.L_x_11143:
        /* <DEDUP_REMOVED lines=9> */
.L_x_11146:
[----:B------:R-:W2:Y:S02]  /*0460*/  LDG.E.U16 R4, desc[UR36][R4.64] ;  /* 0x0000002404047981 */ /* 0x000ea4000c1e1500 */
[----:B--2---:R-:W-:-:S06]  /*0470*/  HADD2.F32 R0, -RZ, R4.H0_H0 ;  /* 0x20000004ff007230 */ /* 0x004fcc0000004100 */
[----:B------:R-:W0:Y:S02]  /*0480*/  F2I.FTZ.TRUNC.NTZ R0, R0 ;  /* 0x0000000000007305 */ /* 0x000e24000021f100 */
[----:B0-----:R-:W-:Y:S01]  /*0490*/  PRMT R27, R0, 0x7610, R27 ;  /* 0x00007610001b7816 */ /* 0x001fe2000000001b */
[----:B------:R-:W-:Y:S06]  /*04a0*/  BRA `(.L_x_11140) ;  /* 0x0000000800b07947 */ /* 0x000fec0003800000 */
.L_x_11145:
[----:B------:R-:W2:Y:S02]  /*04b0*/  LDG.E.64 R4, desc[UR36][R4.64] ;  /* 0x0000002404047981 */ /* 0x000ea4000c1e1b00 */
[----:B--2---:R0:W1:Y:S01]  /*04c0*/  F2I.F64.TRUNC R27, R4 ;  /* 0x00000004001b7311 */ /* 0x004062000030d100 */
[----:B------:R-:W-:Y:S05]  /*04d0*/  BRA `(.L_x_11140) ;  /* 0x0000000800a47947 */ /* 0x000fea0003800000 */
.L_x_11135:
        /* <DEDUP_REMOVED lines=12> */
.L_x_11149:
[----:B------:R-:W2:Y:S02]  /*05a0*/  LDG.E.64 R4, desc[UR36][R4.64] ;  /* 0x0000002404047981 */ /* 0x000ea4000c1e1b00 */
[----:B--2---:R0:W1:Y:S01]  /*05b0*/  F2I.F64.TRUNC R27, R4 ;  /* 0x00000004001b7311 */ /* 0x004062000030d100 */
[----:B------:R-:W-:Y:S05]  /*05c0*/  BRA `(.L_x_11140) ;  /* 0x0000000800687947 */ /* 0x000fea0003800000 */
.L_x_11148:
        /* <DEDUP_REMOVED lines=27> */
.L_x_11151:
        /* <DEDUP_REMOVED lines=11> */
[----:B------:R-:W-:-:S06]  /*0830*/  LOP3.LUT R0, R0, 0x80000000, R3, 0xf8, !PT ;  /* 0x8000000000007812 */ /* 0x000fcc00078ef803 */
[----:B------:R-:W0:Y:S02]  /*0840*/  F2I.FTZ.TRUNC.NTZ R0, R0 ;  /* 0x0000000000007305 */ /* 0x000e24000021f100 */
[----:B0-----:R-:W-:Y:S01]  /*0850*/  PRMT R27, R0, 0x7610, R27 ;  /* 0x00007610001b7816 */ /* 0x001fe2000000001b */
[----:B------:R-:W-:Y:S06]  /*0860*/  BRA `(.L_x_11140) ;  /* 0x0000000400c07947 */ /* 0x000fec0003800000 */
.L_x_11150:
[----:B------:R-:W2:Y:S02]  /*0870*/  LDG.E.U16 R0, desc[UR36][R4.64] ;  /* 0x0000002404007981 */ /* 0x000ea4000c1e1500 */
[----:B--2---:R-:W-:-:S06]  /*0880*/  IMAD.U32 R0, R0, 0x10000, RZ ;  /* 0x0001000000007824 */ /* 0x004fcc00078e00ff */
[----:B------:R-:W0:Y:S02]  /*0890*/  F2I.FTZ.TRUNC.NTZ R0, R0 ;  /* 0x0000000000007305 */ /* 0x000e24000021f100 */
[----:B0-----:R-:W-:Y:S01]  /*08a0*/  PRMT R27, R0, 0x7610, R27 ;  /* 0x00007610001b7816 */ /* 0x001fe2000000001b */
[----:B------:R-:W-:Y:S06]  /*08b0*/  BRA `(.L_x_11140) ;  /* 0x0000000400ac7947 */ /* 0x000fec0003800000 */
.L_x_11147:
        /* <DEDUP_REMOVED lines=10> */
.L_x_11154:
        /* <DEDUP_REMOVED lines=21> */
.L_x_11158:
[----:B------:R-:W-:Y:S05]  /*0ab0*/  BSYNC.RECONVERGENT B1 ;  /* 0x0000000000017941 */ /* 0x000fea0003800200 */
.L_x_11157:
[----:B------:R-:W-:Y:S01]  /*0ac0*/  IMAD.SHL.U32 R0, R0, 0x100000, RZ ;  /* 0x0010000000007824 */ /* 0x000fe200078e00ff */
[----:B------:R-:W-:-:S04]  /*0ad0*/  LEA R3, R3, 0x3b800000, 0x17 ;  /* 0x3b80000003037811 */ /* 0x000fc800078eb8ff */
[----:B------:R-:W-:-:S07]  /*0ae0*/  LOP3.LUT R0, R3, R0, R7, 0xfe, !PT ;  /* 0x0000000003007212 */ /* 0x000fce00078efe07 */
.L_x_11156:
[----:B------:R-:W-:Y:S05]  /*0af0*/  BSYNC.RECONVERGENT B0 ;  /* 0x0000000000007941 */ /* 0x000fea0003800200 */
.L_x_11155:
[----:B------:R-:W0:Y:S02]  /*0b00*/  F2I.FTZ.TRUNC.NTZ R0, R0 ;  /* 0x0000000000007305 */ /* 0x000e24000021f100 */
[----:B0-----:R-:W-:Y:S01]  /*0b10*/  PRMT R27, R0, 0x7610, R27 ;  /* 0x00007610001b7816 */ /* 0x001fe2000000001b */
[----:B------:R-:W-:Y:S06]  /*0b20*/  BRA `(.L_x_11140) ;  /* 0x0000000400107947 */ /* 0x000fec0003800000 */
.L_x_11153:
        /* <DEDUP_REMOVED lines=21> */
.L_x_11162:
[----:B------:R-:W-:Y:S05]  /*0c80*/  BSYNC.RECONVERGENT B1 ;  /* 0x0000000000017941 */ /* 0x000fea0003800200 */
.L_x_11161:
[----:B------:R-:W-:Y:S01]  /*0c90*/  IMAD.SHL.U32 R0, R0, 0x200000, RZ ;  /* 0x0020000000007824 */ /* 0x000fe200078e00ff */
[----:B------:R-:W-:-:S04]  /*0ca0*/  LEA R3, R3, 0x37800000, 0x17 ;  /* 0x3780000003037811 */ /* 0x000fc800078eb8ff */
[----:B------:R-:W-:-:S07]  /*0cb0*/  LOP3.LUT R0, R3, R0, R7, 0xfe, !PT ;  /* 0x0000000003007212 */ /* 0x000fce00078efe07 */
.L_x_11160:
[----:B------:R-:W-:Y:S05]  /*0cc0*/  BSYNC.RECONVERGENT B0 ;  /* 0x0000000000007941 */ /* 0x000fea0003800200 */
.L_x_11159:
[----:B------:R-:W0:Y:S02]  /*0cd0*/  F2I.FTZ.TRUNC.NTZ R0, R0 ;  /* 0x0000000000007305 */ /* 0x000e24000021f100 */
[----:B0-----:R-:W-:Y:S01]  /*0ce0*/  PRMT R27, R0, 0x7610, R27 ;  /* 0x00007610001b7816 */ /* 0x001fe2000000001b */
[----:B------:R-:W-:Y:S06]  /*0cf0*/  BRA `(.L_x_11140) ;  /* 0x00000000009c7947 */ /* 0x000fec0003800000 */
.L_x_11152:
[----:B------:R-:W-:-:S09]  /*0d00*/  UISETP.NE.AND UP0, UPT, UR4, 0x1c, UPT ;  /* 0x0000001c0400788c */ /* 0x000fd2000bf05270 */
[----:B------:R-:W-:Y:S05]  /*0d10*/  BRA.U !UP0, `(.L_x_11163) ;  /* 0x0000000108907547 */ /* 0x000fea000b800000 */
[----:B------:R-:W-:-:S09]  /*0d20*/  UISETP.NE.AND UP0, UPT, UR4, 0x1d, UPT ;  /* 0x0000001d0400788c */ /* 0x000fd2000bf05270 */
[----:B------:R-:W-:Y:S05]  /*0d30*/  BRA.U !UP0, `(.L_x_11164) ;  /* 0x0000000108807547 */ /* 0x000fea000b800000 */
[----:B------:R-:W-:-:S09]  /*0d40*/  UISETP.NE.AND UP0, UPT, UR4, 0x2c, UPT ;  /* 0x0000002c0400788c */ /* 0x000fd2000bf05270 */
[----:B------:R-:W-:Y:S05]  /*0d50*/  BRA.U !UP0, `(.L_x_11165) ;  /* 0x0000000108487547 */ /* 0x000fea000b800000 */
.L_x_11139:
        /* <DEDUP_REMOVED lines=16> */
.L_x_11166:
[----:B------:R-:W-:Y:S01]  /*0e60*/  PRMT R27, RZ, 0x7610, R27 ;  /* 0x00007610ff1b7816 */ /* 0x000fe2000000001b */
[----:B------:R-:W-:Y:S06]  /*0e70*/  BRA `(.L_x_11140) ;  /* 0x00000000003c7947 */ /* 0x000fec0003800000 */
.L_x_11165:
        /* <DEDUP_REMOVED lines=8> */
.L_x_11168:
[----:B------:R-:W-:Y:S05]  /*0f00*/  BSYNC.RECONVERGENT B0 ;  /* 0x0000000000007941 */ /* 0x000fea0003800200 */
.L_x_11167:
[----:B------:R-:W0:Y:S02]  /*0f10*/  F2I.FTZ.TRUNC.NTZ R0, R0 ;  /* 0x0000000000007305 */ /* 0x000e24000021f100 */
[----:B0-----:R-:W-:Y:S01]  /*0f20*/  PRMT R27, R0, 0x7610, R27 ;  /* 0x00007610001b7816 */ /* 0x001fe2000000001b */
[----:B------:R-:W-:Y:S06]  /*0f30*/  BRA `(.L_x_11140) ;  /* 0x00000000000c7947 */ /* 0x000fec0003800000 */
.L_x_11164:
[----:B------:R0:W5:Y:S01]  /*0f40*/  LDG.E.U16 R27, desc[UR36][R4.64] ;  /* 0x00000024041b7981 */ /* 0x000162000c1e1500 */
[----:B------:R-:W-:Y:S05]  /*0f50*/  BRA `(.L_x_11140) ;  /* 0x0000000000047947 */ /* 0x000fea0003800000 */
.L_x_11163:
[----:B------:R0:W5:Y:S02]  /*0f60*/  LDG.E.U16 R27, desc[UR36][R4.64] ;  /* 0x00000024041b7981 */ /* 0x000164000c1e1500 */
.L_x_11140:
[----:B------:R-:W-:-:S07]  /*0f70*/  VIADD R23, R17, 0x80 ;  /* 0x0000008011177836 */ /* 0x000fce0000000000 */
.L_x_11134:
[----:B------:R-:W-:Y:S05]  /*0f80*/  BSYNC.RECONVERGENT B6 ;  /* 0x0000000000067941 */ /* 0x000fea0003800200 */
.L_x_11133:
[----:B------:R-:W-:Y:S01]  /*0f90*/  ISETP.GE.AND P0, PT, R23, R22, PT ;  /* 0x000000161700720c */ /* 0x000fe20003f06270 */
[----:B------:R-:W-:Y:S01]  /*0fa0*/  BSSY.RECONVERGENT B6, `(.L_x_11169) ;  /* 0x00000ed000067945 */ /* 0x000fe20003800200 */
[----:B------:R-:W-:-:S11]  /*0fb0*/  PRMT R25, RZ, 0x7610, R25 ;  /* 0x00007610ff197816 */ /* 0x000fd60000000019 */
[----:B------:R-:W-:Y:S05]  /*0fc0*/  @P0 BRA `(.L_x_11170) ;  /* 0x0000000c00a80947 */ /* 0x000fea0003800000 */
[----:B01234-:R-:W0:Y:S01]  /*0fd0*/  LDC.64 R4, c[0x0][0x3a0] ;  /* 0x0000e800ff047b82 */ /* 0x01fe220000000a00 */
        /* <DEDUP_REMOVED lines=18> */
.L_x_11174:
[----:B------:R0:W5:Y:S01]  /*1100*/  LDG.E.U8 R25, desc[UR36][R4.64] ;  /* 0x0000002404197981 */ /* 0x000162000c1e1100 */
[----:B------:R-:W-:Y:S05]  /*1110*/  BRA `(.L_x_11176) ;  /* 0x0000000c00507947 */ /* 0x000fea0003800000 */
.L_x_11173:
        /* <DEDUP_REMOVED lines=8> */
.L_x_11178:
[----:B------:R0:W5:Y:S01]  /*11a0*/  LDG.E.U16 R25, desc[UR36][R4.64] ;  /* 0x0000002404197981 */ /* 0x000162000c1e1500 */
[----:B------:R-:W-:Y:S05]  /*11b0*/  BRA `(.L_x_11176) ;  /* 0x0000000c00287947 */ /* 0x000fea0003800000 */
.L_x_11177:
[----:B------:R0:W5:Y:S01]  /*11c0*/  LDG.E.U16 R25, desc[UR36][R4.64] ;  /* 0x0000002404197981 */ /* 0x000162000c1e1500 */
[----:B------:R-:W-:Y:S05]  /*11d0*/  BRA `(.L_x_11176) ;  /* 0x0000000c00207947 */ /* 0x000fea0003800000 */
.L_x_11172:
        /* <DEDUP_REMOVED lines=9> */
.L_x_11180:
[----:B------:R-:W2:Y:S02]  /*1270*/  LDG.E.U16 R0, desc[UR36][R4.64] ;  /* 0x0000002404007981 */ /* 0x000ea4000c1e1500 */
[----:B--2---:R-:W-:-:S06]  /*1280*/  HADD2.F32 R0, -RZ, R0.H0_H0 ;  /* 0x20000000ff007230 */ /* 0x004fcc0000004100 */
[----:B------:R-:W0:Y:S02]  /*1290*/  F2I.FTZ.TRUNC.NTZ R0, R0 ;  /* 0x0000000000007305 */ /* 0x000e24000021f100 */
[----:B0-----:R-:W-:Y:S01]  /*12a0*/  PRMT R25, R0, 0x7610, R25 ;  /* 0x0000761000197816 */ /* 0x001fe20000000019 */
[----:B------:R-:W-:Y:S06]  /*12b0*/  BRA `(.L_x_11176) ;  /* 0x0000000800e87947 */ /* 0x000fec0003800000 */
.L_x_11179:
        /* <DEDUP_REMOVED lines=9> */
.L_x_11182:
[----:B------:R-:W2:Y:S02]  /*1350*/  LDG.E.U16 R4, desc[UR36][R4.64] ;  /* 0x0000002404047981 */ /* 0x000ea4000c1e1500 */
[----:B--2---:R-:W-:-:S06]  /*1360*/  HADD2.F32 R0, -RZ, R4.H0_H0 ;  /* 0x20000004ff007230 */ /* 0x004fcc0000004100 */
[----:B------:R-:W0:Y:S02]  /*1370*/  F2I.FTZ.TRUNC.NTZ R0, R0 ;  /* 0x0000000000007305 */ /* 0x000e24000021f100 */
[----:B0-----:R-:W-:Y:S01]  /*1380*/  PRMT R25, R0, 0x7610, R25 ;  /* 0x0000761000197816 */ /* 0x001fe20000000019 */
[----:B------:R-:W-:Y:S06]  /*1390*/  BRA `(.L_x_11176) ;  /* 0x0000000800b07947 */ /* 0x000fec0003800000 */
.L_x_11181:
[----:B------:R-:W2:Y:S02]  /*13a0*/  LDG.E.64 R4, desc[UR36][R4.64] ;  /* 0x0000002404047981 */ /* 0x000ea4000c1e1b00 */
[----:B--2---:R0:W1:Y:S01]  /*13b0*/  F2I.F64.TRUNC R25, R4 ;  /* 0x0000000400197311 */ /* 0x004062000030d100 */
[----:B------:R-:W-:Y:S05]  /*13c0*/  BRA `(.L_x_11176) ;  /* 0x0000000800a47947 */ /* 0x000fea0003800000 */
.L_x_11171:
        /* <DEDUP_REMOVED lines=12> */
.L_x_11185:
[----:B------:R-:W2:Y:S02]  /*1490*/  LDG.E.64 R4, desc[UR36][R4.64] ;  /* 0x0000002404047981 */ /* 0x000ea4000c1e1b00 */
[----:B--2---:R0:W1:Y:S01]  /*14a0*/  F2I.F64.TRUNC R25, R4 ;  /* 0x0000000400197311 */ /* 0x004062000030d100 */
[----:B------:R-:W-:Y:S05]  /*14b0*/  BRA `(.L_x_11176) ;  /* 0x0000000800687947 */ /* 0x000fea0003800000 */
.L_x_11184:
        /* <DEDUP_REMOVED lines=27> */
.L_x_11187:
        /* <DEDUP_REMOVED lines=11> */
[----:B------:R-:W-:-:S06]  /*1720*/  LOP3.LUT R0, R0, 0x80000000, R3, 0xf8, !PT ;  /* 0x8000000000007812 */ /* 0x000fcc00078ef803 */
[----:B------:R-:W0:Y:S02]  /*1730*/  F2I.FTZ.TRUNC.NTZ R0, R0 ;  /* 0x0000000000007305 */ /* 0x000e24000021f100 */
[----:B0-----:R-:W-:Y:S01]  /*1740*/  PRMT R25, R0, 0x7610, R25 ;  /* 0x0000761000197816 */ /* 0x001fe20000000019 */
[----:B------:R-:W-:Y:S06]  /*1750*/  BRA `(.L_x_11176) ;  /* 0x0000000400c07947 */ /* 0x000fec0003800000 */
.L_x_11186:
[----:B------:R-:W2:Y:S02]  /*1760*/  LDG.E.U16 R0, desc[UR36][R4.64] ;  /* 0x0000002404007981 */ /* 0x000ea4000c1e1500 */
[----:B--2---:R-:W-:-:S06]  /*1770*/  IMAD.U32 R0, R0, 0x10000, RZ ;  /* 0x0001000000007824 */ /* 0x004fcc00078e00ff */
[----:B------:R-:W0:Y:S02]  /*1780*/  F2I.FTZ.TRUNC.NTZ R0, R0 ;  /* 0x0000000000007305 */ /* 0x000e24000021f100 */
[----:B0-----:R-:W-:Y:S01]  /*1790*/  PRMT R25, R0, 0x7610, R25 ;  /* 0x0000761000197816 */ /* 0x001fe20000000019 */
[----:B------:R-:W-:Y:S06]  /*17a0*/  BRA `(.L_x_11176) ;  /* 0x0000000400ac7947 */ /* 0x000fec0003800000 */
.L_x_11183:
        /* <DEDUP_REMOVED lines=10> */
.L_x_11190:
        /* <DEDUP_REMOVED lines=21> */
.L_x_11194:
[----:B------:R-:W-:Y:S05]  /*19a0*/  BSYNC.RECONVERGENT B1 ;  /* 0x0000000000017941 */ /* 0x000fea0003800200 */
.L_x_11193:
[----:B------:R-:W-:Y:S01]  /*19b0*/  IMAD.SHL.U32 R0, R0, 0x100000, RZ ;  /* 0x0010000000007824 */ /* 0x000fe200078e00ff */
[----:B------:R-:W-:-:S04]  /*19c0*/  LEA R3, R3, 0x3b800000, 0x17 ;  /* 0x3b80000003037811 */ /* 0x000fc800078eb8ff */
[----:B------:R-:W-:-:S07]  /*19d0*/  LOP3.LUT R0, R3, R0, R7, 0xfe, !PT ;  /* 0x0000000003007212 */ /* 0x000fce00078efe07 */
.L_x_11192:
[----:B------:R-:W-:Y:S05]  /*19e0*/  BSYNC.RECONVERGENT B0 ;  /* 0x0000000000007941 */ /* 0x000fea0003800200 */
.L_x_11191:
[----:B------:R-:W0:Y:S02]  /*19f0*/  F2I.FTZ.TRUNC.NTZ R0, R0 ;  /* 0x0000000000007305 */ /* 0x000e24000021f100 */
[----:B0-----:R-:W-:Y:S01]  /*1a00*/  PRMT R25, R0, 0x7610, R25 ;  /* 0x0000761000197816 */ /* 0x001fe20000000019 */
[----:B------:R-:W-:Y:S06]  /*1a10*/  BRA `(.L_x_11176) ;  /* 0x0000000400107947 */ /* 0x000fec0003800000 */
.L_x_11189:
        /* <DEDUP_REMOVED lines=21> */
.L_x_11198:
[----:B------:R-:W-:Y:S05]  /*1b70*/  BSYNC.RECONVERGENT B1 ;  /* 0x0000000000017941 */ /* 0x000fea0003800200 */
.L_x_11197:
[----:B------:R-:W-:Y:S01]  /*1b80*/  IMAD.SHL.U32 R0, R0, 0x200000, RZ ;  /* 0x0020000000007824 */ /* 0x000fe200078e00ff */
[----:B------:R-:W-:-:S04]  /*1b90*/  LEA R3, R3, 0x37800000, 0x17 ;  /* 0x3780000003037811 */ /* 0x000fc800078eb8ff */
[----:B------:R-:W-:-:S07]  /*1ba0*/  LOP3.LUT R0, R3, R0, R7, 0xfe, !PT ;  /* 0x0000000003007212 */ /* 0x000fce00078efe07 */
.L_x_11196:
[----:B------:R-:W-:Y:S05]  /*1bb0*/  BSYNC.RECONVERGENT B0 ;  /* 0x0000000000007941 */ /* 0x000fea0003800200 */
.L_x_11195:
[----:B------:R-:W0:Y:S02]  /*1bc0*/  F2I.FTZ.TRUNC.NTZ R0, R0 ;  /* 0x0000000000007305 */ /* 0x000e24000021f100 */
[----:B0-----:R-:W-:Y:S01]  /*1bd0*/  PRMT R25, R0, 0x7610, R25 ;  /* 0x0000761000197816 */ /* 0x001fe20000000019 */
[----:B------:R-:W-:Y:S06]  /*1be0*/  BRA `(.L_x_11176) ;  /* 0x00000000009c7947 */ /* 0x000fec0003800000 */
.L_x_11188:
        /* <DEDUP_REMOVED lines=14> */
.L_x_11202:
[----:B------:R-:W-:Y:S05]  /*1cd0*/  BSYNC.RECONVERGENT B0 ;  /* 0x0000000000007941 */ /* 0x000fea0003800200 */
.L_x_11201:
[----:B------:R-:W0:Y:S02]  /*1ce0*/  F2I.FTZ.TRUNC.NTZ R0, R0 ;  /* 0x0000000000007305 */ /* 0x000e24000021f100 */
[----:B0-----:R-:W-:Y:S01]  /*1cf0*/  PRMT R25, R0, 0x7610, R25 ;  /* 0x0000761000197816 */ /* 0x001fe20000000019 */
[----:B------:R-:W-:Y:S06]  /*1d00*/  BRA `(.L_x_11176) ;  /* 0x0000000000547947 */ /* 0x000fec0003800000 */
.L_x_11175:
        /* <DEDUP_REMOVED lines=16> */
.L_x_11203:
[----:B------:R-:W-:Y:S01]  /*1e10*/  PRMT R25, RZ, 0x7610, R25 ;  /* 0x00007610ff197816 */ /* 0x000fe20000000019 */
[----:B------:R-:W-:Y:S06]  /*1e20*/  BRA `(.L_x_11176) ;  /* 0x00000000000c7947 */ /* 0x000fec0003800000 */
.L_x_11200:
[----:B------:R3:W5:Y:S01]  /*1e30*/  LDG.E.U16 R25, desc[UR36][R4.64] ;  /* 0x0000002404197981 */ /* 0x000762000c1e1500 */
[----:B------:R-:W-:Y:S05]  /*1e40*/  BRA `(.L_x_11176) ;  /* 0x0000000000047947 */ /* 0x000fea0003800000 */
.L_x_11199:
[----:B------:R2:W5:Y:S02]  /*1e50*/  LDG.E.U16 R25, desc[UR36][R4.64] ;  /* 0x0000002404197981 */ /* 0x000564000c1e1500 */
.L_x_11176:
[----:B------:R-:W-:-:S07]  /*1e60*/  VIADD R23, R23, 0x80 ;  /* 0x0000008017177836 */ /* 0x000fce0000000000 */
.L_x_11170:
[----:B------:R-:W-:Y:S05]  /*1e70*/  BSYNC.RECONVERGENT B6 ;  /* 0x0000000000067941 */ /* 0x000fea0003800200 */
.L_x_11169:
        /* <DEDUP_REMOVED lines=23> */
.L_x_11209:
[----:B------:R0:W5:Y:S01]  /*1ff0*/  LDG.E.U8 R24, desc[UR36][R4.64] ;  /* 0x0000002404187981 */ /* 0x000162000c1e1100 */
[----:B------:R-:W-:Y:S05]  /*2000*/  BRA `(.L_x_11211) ;  /* 0x0000000c00507947 */ /* 0x000fea0003800000 */
.L_x_11208:
        /* <DEDUP_REMOVED lines=8> */
.L_x_11213:
[----:B------:R0:W5:Y:S01]  /*2090*/  LDG.E.U16 R24, desc[UR36][R4.64] ;  /* 0x0000002404187981 */ /* 0x000162000c1e1500 */
[----:B------:R-:W-:Y:S05]  /*20a0*/  BRA `(.L_x_11211) ;  /* 0x0000000c00287947 */ /* 0x000fea0003800000 */
.L_x_11212:
[----:B------:R0:W5:Y:S01]  /*20b0*/  LDG.E.U16 R24, desc[UR36][R4.64] ;  /* 0x0000002404187981 */ /* 0x000162000c1e1500 */
[----:B------:R-:W-:Y:S05]  /*20c0*/  BRA `(.L_x_11211) ;  /* 0x0000000c00207947 */ /* 0x000fea0003800000 */
.L_x_11207:
        /* <DEDUP_REMOVED lines=9> */
.L_x_11215:
[----:B------:R-:W2:Y:S02]  /*2160*/  LDG.E.U16 R0, desc[UR36][R4.64] ;  /* 0x0000002404007981 */ /* 0x000ea4000c1e1500 */
[----:B--2---:R-:W-:-:S06]  /*2170*/  HADD2.F32 R0, -RZ, R0.H0_H0 ;  /* 0x20000000ff007230 */ /* 0x004fcc0000004100 */
[----:B------:R-:W0:Y:S02]  /*2180*/  F2I.FTZ.TRUNC.NTZ R0, R0 ;  /* 0x0000000000007305 */ /* 0x000e24000021f100 */
[----:B0-----:R-:W-:Y:S01]  /*2190*/  PRMT R24, R0, 0x7610, R24 ;  /* 0x0000761000187816 */ /* 0x001fe20000000018 */
[----:B------:R-:W-:Y:S06]  /*21a0*/  BRA `(.L_x_11211) ;  /* 0x0000000800e87947 */ /* 0x000fec0003800000 */
.L_x_11214:
        /* <DEDUP_REMOVED lines=9> */
.L_x_11217:
[----:B------:R-:W2:Y:S02]  /*2240*/  LDG.E.U16 R4, desc[UR36][R4.64] ;  /* 0x0000002404047981 */ /* 0x000ea4000c1e1500 */
[----:B--2---:R-:W-:-:S06]  /*2250*/  HADD2.F32 R0, -RZ, R4.H0_H0 ;  /* 0x20000004ff007230 */ /* 0x004fcc0000004100 */
[----:B------:R-:W0:Y:S02]  /*2260*/  F2I.FTZ.TRUNC.NTZ R0, R0 ;  /* 0x0000000000007305 */ /* 0x000e24000021f100 */
[----:B0-----:R-:W-:Y:S01]  /*2270*/  PRMT R24, R0, 0x7610, R24 ;  /* 0x0000761000187816 */ /* 0x001fe20000000018 */
[----:B------:R-:W-:Y:S06]  /*2280*/  BRA `(.L_x_11211) ;  /* 0x0000000800b07947 */ /* 0x000fec0003800000 */
.L_x_11216:
[----:B------:R-:W2:Y:S02]  /*2290*/  LDG.E.64 R4, desc[UR36][R4.64] ;  /* 0x0000002404047981 */ /* 0x000ea4000c1e1b00 */
[----:B--2---:R0:W1:Y:S01]  /*22a0*/  F2I.F64.TRUNC R24, R4 ;  /* 0x0000000400187311 */ /* 0x004062000030d100 */
[----:B------:R-:W-:Y:S05]  /*22b0*/  BRA `(.L_x_11211) ;  /* 0x0000000800a47947 */ /* 0x000fea0003800000 */
.L_x_11206:
        /* <DEDUP_REMOVED lines=12> */
.L_x_11220:
[----:B------:R-:W2:Y:S02]  /*2380*/  LDG.E.64 R4, desc[UR36][R4.64] ;  /* 0x0000002404047981 */ /* 0x000ea4000c1e1b00 */
[----:B--2---:R3:W4:Y:S01]  /*2390*/  F2I.F64.TRUNC R24, R4 ;  /* 0x0000000400187311 */ /* 0x004722000030d100 */
[----:B------:R-:W-:Y:S05]  /*23a0*/  BRA `(.L_x_11211) ;  /* 0x0000000800687947 */ /* 0x000fea0003800000 */
.L_x_11219:
        /* <DEDUP_REMOVED lines=27> */
.L_x_11222:
        /* <DEDUP_REMOVED lines=15> */
.L_x_11221:
[----:B------:R-:W2:Y:S02]  /*2650*/  LDG.E.U16 R0, desc[UR36][R4.64] ;  /* 0x0000002404007981 */ /* 0x000ea4000c1e1500 */
[----:B--2---:R-:W-:-:S06]  /*2660*/  IMAD.U32 R0, R0, 0x10000, RZ ;  /* 0x0001000000007824 */ /* 0x004fcc00078e00ff */
[----:B------:R-:W0:Y:S02]  /*2670*/  F2I.FTZ.TRUNC.NTZ R0, R0 ;  /* 0x0000000000007305 */ /* 0x000e24000021f100 */
[----:B0-----:R-:W-:Y:S01]  /*2680*/  PRMT R24, R0, 0x7610, R24 ;  /* 0x0000761000187816 */ /* 0x001fe20000000018 */
[----:B------:R-:W-:Y:S06]  /*2690*/  BRA `(.L_x_11211) ;  /* 0x0000000400ac7947 */ /* 0x000fec0003800000 */
.L_x_11218:
        /* <DEDUP_REMOVED lines=10> */
.L_x_11225:
        /* <DEDUP_REMOVED lines=21> */
.L_x_11229:
[----:B------:R-:W-:Y:S05]  /*2890*/  BSYNC.RECONVERGENT B1 ;  /* 0x0000000000017941 */ /* 0x000fea0003800200 */
.L_x_11228:
[----:B------:R-:W-:Y:S01]  /*28a0*/  IMAD.SHL.U32 R0, R0, 0x100000, RZ ;  /* 0x0010000000007824 */ /* 0x000fe200078e00ff */
[----:B------:R-:W-:-:S04]  /*28b0*/  LEA R3, R3, 0x3b800000, 0x17 ;  /* 0x3b80000003037811 */ /* 0x000fc800078eb8ff */
[----:B------:R-:W-:-:S07]  /*28c0*/  LOP3.LUT R0, R3, R0, R7, 0xfe, !PT ;  /* 0x0000000003007212 */ /* 0x000fce00078efe07 */
.L_x_11227:
[----:B------:R-:W-:Y:S05]  /*28d0*/  BSYNC.RECONVERGENT B0 ;  /* 0x0000000000007941 */ /* 0x000fea0003800200 */
.L_x_11226:
[----:B------:R-:W0:Y:S02]  /*28e0*/  F2I.FTZ.TRUNC.NTZ R0, R0 ;  /* 0x0000000000007305 */ /* 0x000e24000021f100 */
[----:B0-----:R-:W-:Y:S01]  /*28f0*/  PRMT R24, R0, 0x7610, R24 ;  /* 0x0000761000187816 */ /* 0x001fe20000000018 */
[----:B------:R-:W-:Y:S06]  /*2900*/  BRA `(.L_x_11211) ;  /* 0x0000000400107947 */ /* 0x000fec0003800000 */
.L_x_11224:
        /* <DEDUP_REMOVED lines=21> */
.L_x_11233:
[----:B------:R-:W-:Y:S05]  /*2a60*/  BSYNC.RECONVERGENT B1 ;  /* 0x0000000000017941 */ /* 0x000fea0003800200 */
.L_x_11232:
[----:B------:R-:W-:Y:S01]  /*2a70*/  IMAD.SHL.U32 R0, R0, 0x200000, RZ ;  /* 0x0020000000007824 */ /* 0x000fe200078e00ff */
[----:B------:R-:W-:-:S04]  /*2a80*/  LEA R3, R3, 0x37800000, 0x17 ;  /* 0x3780000003037811 */ /* 0x000fc800078eb8ff */
[----:B------:R-:W-:-:S07]  /*2a90*/  LOP3.LUT R0, R3, R0, R7, 0xfe, !PT ;  /* 0x0000000003007212 */ /* 0x000fce00078efe07 */
.L_x_11231:
[----:B------:R-:W-:Y:S05]  /*2aa0*/  BSYNC.RECONVERGENT B0 ;  /* 0x0000000000007941 */ /* 0x000fea0003800200 */
.L_x_11230:
[----:B------:R-:W0:Y:S02]  /*2ab0*/  F2I.FTZ.TRUNC.NTZ R0, R0 ;  /* 0x0000000000007305 */ /* 0x000e24000021f100 */
[----:B0-----:R-:W-:Y:S01]  /*2ac0*/  PRMT R24, R0, 0x7610, R24 ;  /* 0x0000761000187816 */ /* 0x001fe20000000018 */
[----:B------:R-:W-:Y:S06]  /*2ad0*/  BRA `(.L_x_11211) ;  /* 0x00000000009c7947 */ /* 0x000fec0003800000 */
.L_x_11223:
        /* <DEDUP_REMOVED lines=14> */
.L_x_11237:
[----:B------:R-:W-:Y:S05]  /*2bc0*/  BSYNC.RECONVERGENT B0 ;  /* 0x0000000000007941 */ /* 0x000fea0003800200 */
.L_x_11236:
[----:B------:R-:W0:Y:S02]  /*2bd0*/  F2I.FTZ.TRUNC.NTZ R0, R0 ;  /* 0x0000000000007305 */ /* 0x000e24000021f100 */
[----:B0-----:R-:W-:Y:S01]  /*2be0*/  PRMT R24, R0, 0x7610, R24 ;  /* 0x0000761000187816 */ /* 0x001fe20000000018 */
[----:B------:R-:W-:Y:S06]  /*2bf0*/  BRA `(.L_x_11211) ;  /* 0x0000000000547947 */ /* 0x000fec0003800000 */
.L_x_11210:
        /* <DEDUP_REMOVED lines=16> */
.L_x_11238:
[----:B------:R-:W-:Y:S01]  /*2d00*/  PRMT R24, RZ, 0x7610, R24 ;  /* 0x00007610ff187816 */ /* 0x000fe20000000018 */
[----:B------:R-:W-:Y:S06]  /*2d10*/  BRA `(.L_x_11211) ;  /* 0x00000000000c7947 */ /* 0x000fec0003800000 */
.L_x_11235:
[----:B------:R2:W5:Y:S01]  /*2d20*/  LDG.E.U16 R24, desc[UR36][R4.64] ;  /* 0x0000002404187981 */ /* 0x000562000c1e1500 */
[----:B------:R-:W-:Y:S05]  /*2d30*/  BRA `(.L_x_11211) ;  /* 0x0000000000047947 */ /* 0x000fea0003800000 */
.L_x_11234:
[----:B------:R1:W5:Y:S02]  /*2d40*/  LDG.E.U16 R24, desc[UR36][R4.64] ;  /* 0x0000002404187981 */ /* 0x000364000c1e1500 */
.L_x_11211:
[----:B------:R-:W-:-:S07]  /*2d50*/  VIADD R23, R23, 0x80 ;  /* 0x0000008017177836 */ /* 0x000fce0000000000 */
.L_x_11205:
[----:B------:R-:W-:Y:S05]  /*2d60*/  BSYNC.RECONVERGENT B6 ;  /* 0x0000000000067941 */ /* 0x000fea0003800200 */
.L_x_11204:
        /* <DEDUP_REMOVED lines=23> */
.L_x_11244:
[----:B------:R0:W5:Y:S01]  /*2ee0*/  LDG.E.U8 R19, desc[UR36][R4.64] ;  /* 0x0000002404137981 */ /* 0x000162000c1e1100 */
[----:B------:R-:W-:Y:S05]  /*2ef0*/  BRA `(.L_x_11240) ;  /* 0x0000000c004c7947 */ /* 0x000fea0003800000 */
.L_x_11243:
        /* <DEDUP_REMOVED lines=8> */
.L_x_11247:
[----:B------:R0:W5:Y:S01]  /*2f80*/  LDG.E.U16 R19, desc[UR36][R4.64] ;  /* 0x0000002404137981 */ /* 0x000162000c1e1500 */
[----:B------:R-:W-:Y:S05]  /*2f90*/  BRA `(.L_x_11240) ;  /* 0x0000000c00247947 */ /* 0x000fea0003800000 */
.L_x_11246:
[----:B------:R0:W5:Y:S01]  /*2fa0*/  LDG.E.U16 R19, desc[UR36][R4.64] ;  /* 0x0000002404137981 */ /* 0x000162000c1e1500 */
[----:B------:R-:W-:Y:S05]  /*2fb0*/  BRA `(.L_x_11240) ;  /* 0x0000000c001c7947 */ /* 0x000fea0003800000 */
.L_x_11242:
        /* <DEDUP_REMOVED lines=9> */
.L_x_11249:
[----:B------:R-:W2:Y:S02]  /*3050*/  LDG.E.U16 R0, desc[UR36][R4.64] ;  /* 0x0000002404007981 */ /* 0x000ea4000c1e1500 */
[----:B--2---:R-:W-:-:S06]  /*3060*/  HADD2.F32 R0, -RZ, R0.H0_H0 ;  /* 0x20000000ff007230 */ /* 0x004fcc0000004100 */
[----:B------:R-:W0:Y:S02]  /*3070*/  F2I.FTZ.TRUNC.NTZ R0, R0 ;  /* 0x0000000000007305 */ /* 0x000e24000021f100 */
[----:B0-----:R-:W-:Y:S01]  /*3080*/  PRMT R19, R0, 0x7610, R19 ;  /* 0x0000761000137816 */ /* 0x001fe20000000013 */
[----:B------:R-:W-:Y:S06]  /*3090*/  BRA `(.L_x_11240) ;  /* 0x0000000800e47947 */ /* 0x000fec0003800000 */
.L_x_11248:
        /* <DEDUP_REMOVED lines=9> */
.L_x_11251:
[----:B------:R-:W2:Y:S02]  /*3130*/  LDG.E.U16 R4, desc[UR36][R4.64] ;  /* 0x0000002404047981 */ /* 0x000ea4000c1e1500 */
[----:B--2---:R-:W-:-:S06]  /*3140*/  HADD2.F32 R0, -RZ, R4.H0_H0 ;  /* 0x20000004ff007230 */ /* 0x004fcc0000004100 */
[----:B------:R-:W0:Y:S02]  /*3150*/  F2I.FTZ.TRUNC.NTZ R0, R0 ;  /* 0x0000000000007305 */ /* 0x000e24000021f100 */
[----:B0-----:R-:W-:Y:S01]  /*3160*/  PRMT R19, R0, 0x7610, R19 ;  /* 0x0000761000137816 */ /* 0x001fe20000000013 */
[----:B------:R-:W-:Y:S06]  /*3170*/  BRA `(.L_x_11240) ;  /* 0x0000000800ac7947 */ /* 0x000fec0003800000 */
.L_x_11250:
[----:B------:R-:W2:Y:S02]  /*3180*/  LDG.E.64 R4, desc[UR36][R4.64] ;  /* 0x0000002404047981 */ /* 0x000ea4000c1e1b00 */
[----:B--2---:R0:W1:Y:S01]  /*3190*/  F2I.F64.TRUNC R19, R4 ;  /* 0x0000000400137311 */ /* 0x004062000030d100 */
[----:B------:R-:W-:Y:S05]  /*31a0*/  BRA `(.L_x_11240) ;  /* 0x0000000800a07947 */ /* 0x000fea0003800000 */
.L_x_11241:
        /* <DEDUP_REMOVED lines=12> */
.L_x_11254:
[----:B------:R-:W2:Y:S02]  /*3270*/  LDG.E.64 R4, desc[UR36][R4.64] ;  /* 0x0000002404047981 */ /* 0x000ea4000c1e1b00 */
[----:B--2---:R0:W1:Y:S01]  /*3280*/  F2I.F64.TRUNC R19, R4 ;  /* 0x0000000400137311 */ /* 0x004062000030d100 */
[----:B------:R-:W-:Y:S05]  /*3290*/  BRA `(.L_x_11240) ;  /* 0x0000000800647947 */ /* 0x000fea0003800000 */
.L_x_11253:
        /* <DEDUP_REMOVED lines=27> */
.L_x_11256:
        /* <DEDUP_REMOVED lines=15> */
.L_x_11255:
[----:B------:R-:W2:Y:S02]  /*3540*/  LDG.E.U16 R0, desc[UR36][R4.64] ;  /* 0x0000002404007981 */ /* 0x000ea4000c1e1500 */
[----:B--2---:R-:W-:-:S06]  /*3550*/  IMAD.U32 R0, R0, 0x10000, RZ ;  /* 0x0001000000007824 */ /* 0x004fcc00078e00ff */
[----:B------:R-:W0:Y:S02]  /*3560*/  F2I.FTZ.TRUNC.NTZ R0, R0 ;  /* 0x0000000000007305 */ /* 0x000e24000021f100 */
[----:B0-----:R-:W-:Y:S01]  /*3570*/  PRMT R19, R0, 0x7610, R19 ;  /* 0x0000761000137816 */ /* 0x001fe20000000013 */
[----:B------:R-:W-:Y:S06]  /*3580*/  BRA `(.L_x_11240) ;  /* 0x0000000400a87947 */ /* 0x000fec0003800000 */
.L_x_11252:
        /* <DEDUP_REMOVED lines=10> */
.L_x_11259:
        /* <DEDUP_REMOVED lines=21> */
.L_x_11263:
[----:B------:R-:W-:Y:S05]  /*3780*/  BSYNC.RECONVERGENT B1 ;  /* 0x0000000000017941 */ /* 0x000fea0003800200 */
.L_x_11262:
[----:B------:R-:W-:Y:S01]  /*3790*/  IMAD.SHL.U32 R0, R0, 0x100000, RZ ;  /* 0x0010000000007824 */ /* 0x000fe200078e00ff */
[----:B------:R-:W-:-:S04]  /*37a0*/  LEA R3, R3, 0x3b800000, 0x17 ;  /* 0x3b80000003037811 */ /* 0x000fc800078eb8ff */
[----:B------:R-:W-:-:S07]  /*37b0*/  LOP3.LUT R0, R3, R0, R7, 0xfe, !PT ;  /* 0x0000000003007212 */ /* 0x000fce00078efe07 */
.L_x_11261:
[----:B------:R-:W-:Y:S05]  /*37c0*/  BSYNC.RECONVERGENT B0 ;  /* 0x0000000000007941 */ /* 0x000fea0003800200 */
.L_x_11260:
[----:B------:R-:W0:Y:S02]  /*37d0*/  F2I.FTZ.TRUNC.NTZ R0, R0 ;  /* 0x0000000000007305 */ /* 0x000e24000021f100 */
[----:B0-----:R-:W-:Y:S01]  /*37e0*/  PRMT R19, R0, 0x7610, R19 ;  /* 0x0000761000137816 */ /* 0x001fe20000000013 */
[----:B------:R-:W-:Y:S06]  /*37f0*/  BRA `(.L_x_11240) ;  /* 0x00000004000c7947 */ /* 0x000fec0003800000 */
.L_x_11258:
        /* <DEDUP_REMOVED lines=21> */
.L_x_11267:
[----:B------:R-:W-:Y:S05]  /*3950*/  BSYNC.RECONVERGENT B1 ;  /* 0x0000000000017941 */ /* 0x000fea0003800200 */
.L_x_11266:
[----:B------:R-:W-:Y:S01]  /*3960*/  IMAD.SHL.U32 R0, R0, 0x200000, RZ ;  /* 0x0020000000007824 */ /* 0x000fe200078e00ff */
[----:B------:R-:W-:-:S04]  /*3970*/  LEA R3, R3, 0x37800000, 0x17 ;  /* 0x3780000003037811 */ /* 0x000fc800078eb8ff */
[----:B------:R-:W-:-:S07]  /*3980*/  LOP3.LUT R0, R3, R0, R7, 0xfe, !PT ;  /* 0x0000000003007212 */ /* 0x000fce00078efe07 */
.L_x_11265:
[----:B------:R-:W-:Y:S05]  /*3990*/  BSYNC.RECONVERGENT B0 ;  /* 0x0000000000007941 */ /* 0x000fea0003800200 */
.L_x_11264:
[----:B------:R-:W0:Y:S02]  /*39a0*/  F2I.FTZ.TRUNC.NTZ R0, R0 ;  /* 0x0000000000007305 */ /* 0x000e24000021f100 */
[----:B0-----:R-:W-:Y:S01]  /*39b0*/  PRMT R19, R0, 0x7610, R19 ;  /* 0x0000761000137816 */ /* 0x001fe20000000013 */
[----:B------:R-:W-:Y:S06]  /*39c0*/  BRA `(.L_x_11240) ;  /* 0x0000000000987947 */ /* 0x000fec0003800000 */
.L_x_11257:
        /* <DEDUP_REMOVED lines=14> */
.L_x_11271:
[----:B------:R-:W-:Y:S05]  /*3ab0*/  BSYNC.RECONVERGENT B0 ;  /* 0x0000000000007941 */ /* 0x000fea0003800200 */
.L_x_11270:
[----:B------:R-:W0:Y:S02]  /*3ac0*/  F2I.FTZ.TRUNC.NTZ R0, R0 ;  /* 0x0000000000007305 */ /* 0x000e24000021f100 */
[----:B0-----:R-:W-:Y:S01]  /*3ad0*/  PRMT R19, R0, 0x7610, R19 ;  /* 0x0000761000137816 */ /* 0x001fe20000000013 */
[----:B------:R-:W-:Y:S06]  /*3ae0*/  BRA `(.L_x_11240) ;  /* 0x0000000000507947 */ /* 0x000fec0003800000 */
.L_x_11245:
        /* <DEDUP_REMOVED lines=16> */
.L_x_11272:
[----:B------:R-:W-:Y:S05]  /*3bf0*/  BRA `(.L_x_11240) ;  /* 0x00000000000c7947 */ /* 0x000fea0003800000 */
.L_x_11269:
[----:B------:R0:W5:Y:S01]  /*3c00*/  LDG.E.U16 R19, desc[UR36][R4.64] ;  /* 0x0000002404137981 */ /* 0x000162000c1e1500 */
[----:B------:R-:W-:Y:S05]  /*3c10*/  BRA `(.L_x_11240) ;  /* 0x0000000000047947 */ /* 0x000fea0003800000 */
.L_x_11268:
[----:B------:R0:W5:Y:S02]  /*3c20*/  LDG.E.U16 R19, desc[UR36][R4.64] ;  /* 0x0000002404137981 */ /* 0x000164000c1e1500 */
.L_x_11240:
[----:B------:R-:W-:Y:S05]  /*3c30*/  BSYNC.RECONVERGENT B6 ;  /* 0x0000000000067941 */ /* 0x000fea0003800200 */
.L_x_11239:
[----:B------:R-:W2:Y:S01]  /*3c40*/  LDCU.U16 UR4, c[0x0][0x388] ;  /* 0x00007100ff0477ac */ /* 0x000ea20008000400 */
[----:B------:R-:W-:Y:S01]  /*3c50*/  BSSY.RECONVERGENT B0, `(.L_x_11273) ;  /* 0x0000088000007945 */ /* 0x000fe20003800200 */
[----:B--2---:R-:W-:-:S04]  /*3c60*/  UPRMT UR4, UR4, 0x9910, URZ ;  /* 0x0000991004047896 */ /* 0x004fc800080000ff */
[----:B------:R-:W-:-:S09]  /*3c70*/  UISETP.GT.AND UP0, UPT, UR4, -0x1, UPT ;  /* 0xffffffff0400788c */ /* 0x000fd2000bf04270 */
[----:B------:R-:W-:Y:S05]  /*3c80*/  BRA.U UP0, `(.L_x_11274) ;  /* 0x0000000100cc7547 */ /* 0x000fea000b800000 */
[CC--:B------:R-:W-:Y:S01]  /*3c90*/  ISETP.GE.AND P4, PT, R17.reuse, R22.reuse, PT ;  /* 0x000000161100720c */ /* 0x0c0fe20003f86270 */
[C---:B------:R-:W-:Y:S01]  /*3ca0*/  VIADD R3, R17.reuse, 0x100 ;  /* 0x0000010011037836 */ /* 0x040fe20000000000 */
[----:B------:R-:W-:Y:S01]  /*3cb0*/  LOP3.LUT R26, R26, 0x1, RZ, 0xc0, !PT ;  /* 0x000000011a1a7812 */ /* 0x000fe200078ec0ff */
[C---:B------:R-:W-:Y:S01]  /*3cc0*/  VIADD R7, R17.reuse, 0x80 ;  /* 0x0000008011077836 */ /* 0x040fe20000000000 */
[----:B------:R-:W-:Y:S01]  /*3cd0*/  BSSY.RECONVERGENT B1, `(.L_x_11275) ;  /* 0x0000010000017945 */ /* 0x000fe20003800200 */
[----:B01-34-:R-:W-:Y:S01]  /*3ce0*/  VIADD R5, R17, 0x180 ;  /* 0x0000018011057836 */ /* 0x01bfe20000000000 */
[----:B------:R-:W-:Y:S01]  /*3cf0*/  ISETP.NE.U32.AND P3, PT, R26, 0x1, PT ;  /* 0x000000011a00780c */ /* 0x000fe20003f65070 */
[----:B------:R-:W-:Y:S01]  /*3d00*/  IMAD.MOV.U32 R0, RZ, RZ, 0x1 ;  /* 0x00000001ff007424 */ /* 0x000fe200078e00ff */
[-C--:B------:R-:W-:Y:S02]  /*3d10*/  ISETP.GE.AND P1, PT, R3, R22.reuse, PT ;  /* 0x000000160300720c */ /* 0x080fe40003f26270 */
[----:B------:R-:W-:-:S02]  /*3d20*/  ISETP.GE.AND P0, PT, R7, R22, PT ;  /* 0x000000160700720c */ /* 0x000fc40003f06270 */
[----:B------:R-:W-:Y:S02]  /*3d30*/  ISETP.GE.AND P2, PT, R5, R22, PT ;  /* 0x000000160500720c */ /* 0x000fe40003f46270 */
[----:B------:R-:W-:Y:S01]  /*3d40*/  SEL R3, R0, 0xffff, P3 ;  /* 0x0000ffff00037807 */ /* 0x000fe20001800000 */
[----:B------:R-:W-:Y:S10]  /*3d50*/  @P4 BRA `(.L_x_11276) ;  /* 0x00000000001c4947 */ /* 0x000ff40003800000 */
[C---:B-----5:R-:W-:Y:S02]  /*3d60*/  PRMT R0, R27.reuse, 0x9910, RZ ;  /* 0x000099101b007816 */ /* 0x060fe400000000ff */
[----:B------:R-:W-:Y:S02]  /*3d70*/  PRMT R4, R27, 0x7610, R4 ;  /* 0x000076101b047816 */ /* 0x000fe40000000004 */
[----:B------:R-:W-:-:S13]  /*3d80*/  ISETP.NE.AND P3, PT, R0, 0x1, PT ;  /* 0x000000010000780c */ /* 0x000fda0003f65270 */
[----:B------:R-:W-:Y:S05]  /*3d90*/  @!P3 BRA `(.L_x_11276) ;  /* 0x00000000000cb947 */ /* 0x000fea0003800000 */
[----:B------:R-:W-:Y:S02]  /*3da0*/  ISETP.NE.AND P3, PT, R0, -0x1, PT ;  /* 0xffffffff0000780c */ /* 0x000fe40003f65270 */
[----:B------:R-:W-:-:S11]  /*3db0*/  PRMT R4, R3, 0x7610, R4 ;  /* 0x0000761003047816 */ /* 0x000fd60000000004 */
[----:B------:R-:W-:-:S07]  /*3dc0*/  @P3 PRMT R4, RZ, 0x7610, R4 ;  /* 0x00007610ff043816 */ /* 0x000fce0000000004 */
.L_x_11276:
[----:B------:R-:W-:Y:S05]  /*3dd0*/  BSYNC.RECONVERGENT B1 ;  /* 0x0000000000017941 */ /* 0x000fea0003800200 */
.L_x_11275:
[----:B------:R-:W-:Y:S04]  /*3de0*/  BSSY.RECONVERGENT B1, `(.L_x_11277) ;  /* 0x0000009000017945 */ /* 0x000fe80003800200 */
[----:B------:R-:W-:Y:S05]  /*3df0*/  @P0 BRA `(.L_x_11278) ;  /* 0x00000000001c0947 */ /* 0x000fea0003800000 */
[C---:B-----5:R-:W-:Y:S02]  /*3e00*/  PRMT R0, R25.reuse, 0x9910, RZ ;  /* 0x0000991019007816 */ /* 0x060fe400000000ff */
[----:B------:R-:W-:Y:S02]  /*3e10*/  PRMT R23, R25, 0x7610, R23 ;  /* 0x0000761019177816 */ /* 0x000fe40000000017 */
[----:B------:R-:W-:-:S13]  /*3e20*/  ISETP.NE.AND P0, PT, R0, 0x1, PT ;  /* 0x000000010000780c */ /* 0x000fda0003f05270 */
[----:B------:R-:W-:Y:S05]  /*3e30*/  @!P0 BRA `(.L_x_11278) ;  /* 0x00000000000c8947 */ /* 0x000fea0003800000 */
[----:B------:R-:W-:Y:S02]  /*3e40*/  ISETP.NE.AND P0, PT, R0, -0x1, PT ;  /* 0xffffffff0000780c */ /* 0x000fe40003f05270 */
[----:B------:R-:W-:-:S11]  /*3e50*/  PRMT R23, R3, 0x7610, R23 ;  /* 0x0000761003177816 */ /* 0x000fd60000000017 */
[----:B------:R-:W-:-:S07]  /*3e60*/  @P0 PRMT R23, RZ, 0x7610, R23 ;  /* 0x00007610ff170816 */ /* 0x000fce0000000017 */
.L_x_11278:
[----:B------:R-:W-:Y:S05]  /*3e70*/  BSYNC.RECONVERGENT B1 ;  /* 0x0000000000017941 */ /* 0x000fea0003800200 */
.L_x_11277:
        /* <DEDUP_REMOVED lines=9> */
.L_x_11280:
[----:B------:R-:W-:Y:S05]  /*3f10*/  BSYNC.RECONVERGENT B1 ;  /* 0x0000000000017941 */ /* 0x000fea0003800200 */
.L_x_11279:
[----:B------:R-:W-:Y:S05]  /*3f20*/  @P2 BRA `(.L_x_11281) ;  /* 0x0000000400682947 */ /* 0x000fea0003800000 */
[C---:B-----5:R-:W-:Y:S02]  /*3f30*/  PRMT R0, R19.reuse, 0x9910, RZ ;  /* 0x0000991013007816 */ /* 0x060fe400000000ff */
[----:B------:R-:W-:Y:S02]  /*3f40*/  PRMT R18, R19, 0x7610, R18 ;  /* 0x0000761013127816 */ /* 0x000fe40000000012 */
[----:B------:R-:W-:-:S13]  /*3f50*/  ISETP.NE.AND P0, PT, R0, 0x1, PT ;  /* 0x000000010000780c */ /* 0x000fda0003f05270 */
[----:B------:R-:W-:Y:S05]  /*3f60*/  @!P0 BRA `(.L_x_11281) ;  /* 0x0000000400588947 */ /* 0x000fea0003800000 */
[----:B------:R-:W-:Y:S02]  /*3f70*/  ISETP.NE.AND P0, PT, R0, -0x1, PT ;  /* 0xffffffff0000780c */ /* 0x000fe40003f05270 */
[----:B------:R-:W-:-:S11]  /*3f80*/  PRMT R18, R3, 0x7610, R18 ;  /* 0x0000761003127816 */ /* 0x000fd60000000012 */
[----:B------:R-:W-:Y:S05]  /*3f90*/  @!P0 BRA `(.L_x_11281) ;  /* 0x00000004004c8947 */ /* 0x000fea0003800000 */
[----:B------:R-:W-:Y:S01]  /*3fa0*/  PRMT R18, RZ, 0x7610, R18 ;  /* 0x00007610ff127816 */ /* 0x000fe20000000012 */
[----:B------:R-:W-:Y:S06]  /*3fb0*/  BRA `(.L_x_11281) ;  /* 0x0000000400447947 */ /* 0x000fec0003800000 */
.L_x_11274:
[----:B------:R-:W-:Y:S01]  /*3fc0*/  UISETP.NE.AND UP0, UPT, UR4, URZ, UPT ;  /* 0x000000ff0400728c */ /* 0x000fe2000bf05270 */
[----:B------:R-:W-:Y:S02]  /*3fd0*/  IMAD.MOV.U32 R18, RZ, RZ, 0x1 ;  /* 0x00000001ff127424 */ /* 0x000fe400078e00ff */
[----:B------:R-:W-:Y:S02]  /*3fe0*/  IMAD.MOV.U32 R16, RZ, RZ, 0x1 ;  /* 0x00000001ff107424 */ /* 0x000fe400078e00ff */
[----:B------:R-:W-:Y:S02]  /*3ff0*/  IMAD.MOV.U32 R23, RZ, RZ, 0x1 ;  /* 0x00000001ff177424 */ /* 0x000fe400078e00ff */
[----:B01-34-:R-:W-:Y:S02]  /*4000*/  IMAD.MOV.U32 R4, RZ, RZ, 0x1 ;  /* 0x00000001ff047424 */ /* 0x01bfe400078e00ff */
[----:B------:R-:W-:Y:S05]  /*4010*/  BRA.U !UP0, `(.L_x_11281) ;  /* 0x00000005082c7547 */ /* 0x000fea000b800000 */
[CC--:B------:R-:W-:Y:S01]  /*4020*/  ISETP.GE.AND P3, PT, R17.reuse, R22.reuse, PT ;  /* 0x000000161100720c */ /* 0x0c0fe20003f66270 */
[C---:B------:R-:W-:Y:S01]  /*4030*/  VIADD R3, R17.reuse, 0x80 ;  /* 0x0000008011037836 */ /* 0x040fe20000000000 */
[----:B------:R-:W-:Y:S01]  /*4040*/  BSSY.RECONVERGENT B1, `(.L_x_11282) ;  /* 0x0000016000017945 */ /* 0x000fe20003800200 */
[C---:B------:R-:W-:Y:S02]  /*4050*/  VIADD R5, R17.reuse, 0x100 ;  /* 0x0000010011057836 */ /* 0x040fe40000000000 */
[----:B------:R-:W-:Y:S01]  /*4060*/  VIADD R7, R17, 0x180 ;  /* 0x0000018011077836 */ /* 0x000fe20000000000 */
[-C--:B------:R-:W-:Y:S02]  /*4070*/  ISETP.GE.AND P2, PT, R3, R22.reuse, PT ;  /* 0x000000160300720c */ /* 0x080fe40003f46270 */
[-C--:B------:R-:W-:Y:S02]  /*4080*/  ISETP.GE.AND P0, PT, R5, R22.reuse, PT ;  /* 0x000000160500720c */ /* 0x080fe40003f06270 */
[----:B------:R-:W-:-:S03]  /*4090*/  ISETP.GE.AND P1, PT, R7, R22, PT ;  /* 0x000000160700720c */ /* 0x000fc60003f26270 */
[----:B------:R-:W-:Y:S10]  /*40a0*/  @P3 BRA `(.L_x_11283) ;  /* 0x00000000003c3947 */ /* 0x000ff40003800000 */
[----:B------:R-:W0:Y:S01]  /*40b0*/  LDCU.U16 UR4, c[0x0][0x388] ;  /* 0x00007100ff0477ac */ /* 0x000e220008000400 */
[----:B------:R-:W-:Y:S02]  /*40c0*/  IMAD.MOV.U32 R4, RZ, RZ, 0x1 ;  /* 0x00000001ff047424 */ /* 0x000fe400078e00ff */
[----:B0-----:R-:W-:-:S07]  /*40d0*/  IMAD.U32 R0, RZ, RZ, UR4 ;  /* 0x00000004ff007e24 */ /* 0x001fce000f8e00ff */
.L_x_11284:
[C---:B------:R-:W-:Y:S02]  /*40e0*/  LOP3.LUT R3, R0.reuse, 0x1, RZ, 0xc0, !PT ;  /* 0x0000000100037812 */ /* 0x040fe400078ec0ff */
[----:B------:R-:W-:Y:S02]  /*40f0*/  LOP3.LUT R0, R0, 0xffff, RZ, 0xc0, !PT ;  /* 0x0000ffff00007812 */ /* 0x000fe400078ec0ff */
[----:B------:R-:W-:Y:S02]  /*4100*/  ISETP.NE.U32.AND P3, PT, R3, 0x1, PT ;  /* 0x000000010300780c */ /* 0x000fe40003f65070 */
[----:B------:R-:W-:Y:S02]  /*4110*/  PRMT R4, R4, 0x9910, RZ ;  /* 0x0000991004047816 */ /* 0x000fe400000000ff */
[----:B-----5:R-:W-:Y:S02]  /*4120*/  SEL R3, R27, 0x1, !P3 ;  /* 0x000000011b037807 */ /* 0x020fe40005800000 */
[----:B------:R-:W-:-:S02]  /*4130*/  ISETP.GT.U32.AND P3, PT, R0, 0x1, PT ;  /* 0x000000010000780c */ /* 0x000fc40003f64070 */
[----:B------:R-:W-:Y:S02]  /*4140*/  PRMT R27, R27, 0x9910, RZ ;  /* 0x000099101b1b7816 */ /* 0x000fe400000000ff */
[----:B------:R-:W-:Y:S02]  /*4150*/  PRMT R3, R3, 0x9910, RZ ;  /* 0x0000991003037816 */ /* 0x000fe400000000ff */
[----:B------:R-:W-:Y:S01]  /*4160*/  SHF.R.U32.HI R0, RZ, 0x1, R0 ;  /* 0x00000001ff007819 */ /* 0x000fe20000011600 */
[----:B------:R-:W-:Y:S02]  /*4170*/  IMAD R27, R27, R27, RZ ;  /* 0x0000001b1b1b7224 */ /* 0x000fe400078e02ff */
[----:B------:R-:W-:-:S04]  /*4180*/  IMAD R4, R4, R3, RZ ;  /* 0x0000000304047224 */ /* 0x000fc800078e02ff */
[----:B------:R-:W-:Y:S05]  /*4190*/  @P3 BRA `(.L_x_11284) ;  /* 0xfffffffc00d03947 */ /* 0x000fea000383ffff */
.L_x_11283:
[----:B------:R-:W-:Y:S05]  /*41a0*/  BSYNC.RECONVERGENT B1 ;  /* 0x0000000000017941 */ /* 0x000fea0003800200 */
.L_x_11282:
[----:B------:R-:W-:Y:S04]  /*41b0*/  BSSY.RECONVERGENT B1, `(.L_x_11285) ;  /* 0x0000011000017945 */ /* 0x000fe80003800200 */
[----:B------:R-:W-:Y:S05]  /*41c0*/  @P2 BRA `(.L_x_11286) ;  /* 0x00000000003c2947 */ /* 0x000fea0003800000 */
[----:B------:R-:W0:Y:S01]  /*41d0*/  LDCU.U16 UR4, c[0x0][0x388] ;  /* 0x00007100ff0477ac */ /* 0x000e220008000400 */
[----:B------:R-:W-:Y:S02]  /*41e0*/  IMAD.MOV.U32 R23, RZ, RZ, 0x1 ;  /* 0x00000001ff177424 */ /* 0x000fe400078e00ff */
[----:B0-----:R-:W-:-:S07]  /*41f0*/  IMAD.U32 R0, RZ, RZ, UR4 ;  /* 0x00000004ff007e24 */ /* 0x001fce000f8e00ff */
.L_x_11287:
        /* <DEDUP_REMOVED lines=12> */
.L_x_11286:
[----:B------:R-:W-:Y:S05]  /*42c0*/  BSYNC.RECONVERGENT B1 ;  /* 0x0000000000017941 */ /* 0x000fea0003800200 */
.L_x_11285:
[----:B------:R-:W-:Y:S04]  /*42d0*/  BSSY.RECONVERGENT B1, `(.L_x_11288) ;  /* 0x0000011000017945 */ /* 0x000fe80003800200 */
[----:B------:R-:W-:Y:S05]  /*42e0*/  @P0 BRA `(.L_x_11289) ;  /* 0x00000000003c0947 */ /* 0x000fea0003800000 */
[----:B------:R-:W0:Y:S01]  /*42f0*/  LDCU.U16 UR4, c[0x0][0x388] ;  /* 0x00007100ff0477ac */ /* 0x000e220008000400 */
[----:B------:R-:W-:Y:S02]  /*4300*/  IMAD.MOV.U32 R16, RZ, RZ, 0x1 ;  /* 0x00000001ff107424 */ /* 0x000fe400078e00ff */
[----:B0-----:R-:W-:-:S07]  /*4310*/  IMAD.U32 R0, RZ, RZ, UR4 ;  /* 0x00000004ff007e24 */ /* 0x001fce000f8e00ff */
.L_x_11290:
        /* <DEDUP_REMOVED lines=12> */
.L_x_11289:
[----:B------:R-:W-:Y:S05]  /*43e0*/  BSYNC.RECONVERGENT B1 ;  /* 0x0000000000017941 */ /* 0x000fea0003800200 */
.L_x_11288:
[----:B------:R-:W-:Y:S05]  /*43f0*/  @P1 BRA `(.L_x_11281) ;  /* 0x0000000000341947 */ /* 0x000fea0003800000 */
[----:B------:R-:W-:-:S07]  /*4400*/  IMAD.MOV.U32 R18, RZ, RZ, 0x1 ;  /* 0x00000001ff127424 */ /* 0x000fce00078e00ff */
.L_x_11291:
        /* <DEDUP_REMOVED lines=12> */
.L_x_11281:
[----:B------:R-:W-:Y:S05]  /*44d0*/  BSYNC.RECONVERGENT B0 ;  /* 0x0000000000007941 */ /* 0x000fea0003800200 */
.L_x_11273:
        /* <DEDUP_REMOVED lines=23> */
[----:B------:R1:W-:Y:S01]  /*4650*/  STG.E.U8 desc[UR36][R8.64], R4 ;  /* 0x0000000408007986 */ /* 0x0003e2000c101124 */
[----:B------:R-:W-:Y:S05]  /*4660*/  BRA `(.L_x_11300) ;  /* 0x0000000c00507947 */ /* 0x000fea0003800000 */
.L_x_11298:
[----:B------:R0:W-:Y:S01]  /*4670*/  STG.E.U8 desc[UR36][R8.64], R4 ;  /* 0x0000000408007986 */ /* 0x0001e2000c101124 */
[----:B------:R-:W-:Y:S05]  /*4680*/  BRA `(.L_x_11300) ;  /* 0x0000000c00487947 */ /* 0x000fea0003800000 */
.L_x_11297:
[----:B------:R-:W-:-:S13]  /*4690*/  ISETP.NE.AND P0, PT, R0, 0x2, PT ;  /* 0x000000020000780c */ /* 0x000fda0003f05270 */
[----:B------:R-:W-:Y:S05]  /*46a0*/  @!P0 BRA `(.L_x_11301) ;  /* 0x00000000002c8947 */ /* 0x000fea0003800000 */
[----:B------:R-:W-:-:S13]  /*46b0*/  ISETP.NE.AND P0, PT, R0, 0x3, PT ;  /* 0x000000030000780c */ /* 0x000fda0003f05270 */
[----:B------:R-:W-:Y:S05]  /*46c0*/  @!P0 BRA `(.L_x_11302) ;  /* 0x0000000000188947 */ /* 0x000fea0003800000 */
[----:B------:R-:W-:-:S13]  /*46d0*/  ISETP.NE.AND P0, PT, R0, 0x4, PT ;  /* 0x000000040000780c */ /* 0x000fda0003f05270 */
[----:B------:R-:W-:Y:S05]  /*46e0*/  @P0 BRA `(.L_x_11299) ;  /* 0x0000000800940947 */ /* 0x000fea0003800000 */
[----:B------:R-:W-:-:S04]  /*46f0*/  PRMT R4, R4, 0x9910, RZ ;  /* 0x0000991004047816 */ /* 0x000fc800000000ff */
[----:B------:R-:W-:-:S05]  /*4700*/  SHF.R.S32.HI R5, RZ, 0x1f, R4 ;  /* 0x0000001fff057819 */ /* 0x000fca0000011404 */
[----:B------:R4:W-:Y:S01]  /*4710*/  STG.E.64 desc[UR36][R8.64], R4 ;  /* 0x0000000408007986 */ /* 0x0009e2000c101b24 */
[----:B------:R-:W-:Y:S05]  /*4720*/  BRA `(.L_x_11300) ;  /* 0x0000000c00207947 */ /* 0x000fea0003800000 */
.L_x_11302:
[----:B------:R-:W-:-:S05]  /*4730*/  PRMT R3, R4, 0x9910, RZ ;  /* 0x0000991004037816 */ /* 0x000fca00000000ff */
[----:B------:R3:W-:Y:S01]  /*4740*/  STG.E desc[UR36][R8.64], R3 ;  /* 0x0000000308007986 */ /* 0x0007e2000c101924 */
[----:B------:R-:W-:Y:S05]  /*4750*/  BRA `(.L_x_11300) ;  /* 0x0000000c00147947 */ /* 0x000fea0003800000 */
.L_x_11301:
[----:B------:R2:W-:Y:S01]  /*4760*/  STG.E.U16 desc[UR36][R8.64], R4 ;  /* 0x0000000408007986 */ /* 0x0005e2000c101524 */
[----:B------:R-:W-:Y:S05]  /*4770*/  BRA `(.L_x_11300) ;  /* 0x0000000c000c7947 */ /* 0x000fea0003800000 */
.L_x_11296:
[----:B------:R-:W-:-:S13]  /*4780*/  ISETP.GT.AND P0, PT, R0, 0x6, PT ;  /* 0x000000060000780c */ /* 0x000fda0003f04270 */
[----:B------:R-:W-:Y:S05]  /*4790*/  @P0 BRA `(.L_x_11303) ;  /* 0x00000000002c0947 */ /* 0x000fea0003800000 */
[----:B------:R-:W-:-:S13]  /*47a0*/  ISETP.NE.AND P0, PT, R0, 0x5, PT ;  /* 0x000000050000780c */ /* 0x000fda0003f05270 */
[----:B------:R-:W-:Y:S05]  /*47b0*/  @!P0 BRA `(.L_x_11304) ;  /* 0x0000000000148947 */ /* 0x000fea0003800000 */
[----:B------:R-:W-:-:S13]  /*47c0*/  ISETP.NE.AND P0, PT, R0, 0x6, PT ;  /* 0x000000060000780c */ /* 0x000fda0003f05270 */
[----:B------:R-:W-:Y:S05]  /*47d0*/  @P0 BRA `(.L_x_11299) ;  /* 0x0000000800580947 */ /* 0x000fea0003800000 */
[----:B------:R-:W0:Y:S02]  /*47e0*/  I2F.S16 R3, R4 ;  /* 0x0000000400037306 */ /* 0x000e240000101400 */
[----:B0-----:R0:W-:Y:S01]  /*47f0*/  STG.E desc[UR36][R8.64], R3 ;  /* 0x0000000308007986 */ /* 0x0011e2000c101924 */
[----:B------:R-:W-:Y:S05]  /*4800*/  BRA `(.L_x_11300) ;  /* 0x0000000800e87947 */ /* 0x000fea0003800000 */
.L_x_11304:
[----:B------:R-:W0:Y:S02]  /*4810*/  I2F.S16 R0, R4 ;  /* 0x0000000400007306 */ /* 0x000e240000101400 */
[----:B0-----:R-:W-:-:S05]  /*4820*/  F2FP.F16.F32.PACK_AB R0, RZ, R0 ;  /* 0x00000000ff00723e */ /* 0x001fca00000000ff */
[----:B------:R0:W-:Y:S01]  /*4830*/  STG.E.U16 desc[UR36][R8.64], R0 ;  /* 0x0000000008007986 */ /* 0x0001e2000c101524 */
[----:B------:R-:W-:Y:S05]  /*4840*/  BRA `(.L_x_11300) ;  /* 0x0000000800d87947 */ /* 0x000fea0003800000 */
.L_x_11303:
[----:B------:R-:W-:-:S13]  /*4850*/  ISETP.NE.AND P0, PT, R0, 0x7, PT ;  /* 0x000000070000780c */ /* 0x000fda0003f05270 */
[----:B------:R-:W-:Y:S05]  /*4860*/  @!P0 BRA `(.L_x_11305) ;  /* 0x0000000000348947 */ /* 0x000fea0003800000 */
[----:B------:R-:W-:-:S13]  /*4870*/  ISETP.NE.AND P0, PT, R0, 0x8, PT ;  /* 0x000000080000780c */ /* 0x000fda0003f05270 */
[----:B------:R-:W-:Y:S05]  /*4880*/  @!P0 BRA `(.L_x_11306) ;  /* 0x0000000000188947 */ /* 0x000fea0003800000 */
[----:B------:R-:W-:-:S13]  /*4890*/  ISETP.NE.AND P0, PT, R0, 0x9, PT ;  /* 0x000000090000780c */ /* 0x000fda0003f05270 */
[----:B------:R-:W-:Y:S05]  /*48a0*/  @P0 BRA `(.L_x_11299) ;  /* 0x0000000800240947 */ /* 0x000fea0003800000 */
[----:B------:R-:W0:Y:S01]  /*48b0*/  I2F.S16 R4, R4 ;  /* 0x0000000400047306 */ /* 0x000e220000101400 */
[----:B------:R-:W-:-:S05]  /*48c0*/  IMAD.MOV.U32 R5, RZ, RZ, RZ ;  /* 0x000000ffff057224 */ /* 0x000fca00078e00ff */
[----:B0-----:R0:W-:Y:S01]  /*48d0*/  STG.E.64 desc[UR36][R8.64], R4 ;  /* 0x0000000408007986 */ /* 0x0011e2000c101b24 */
[----:B------:R-:W-:Y:S05]  /*48e0*/  BRA `(.L_x_11300) ;  /* 0x0000000800b07947 */ /* 0x000fea0003800000 */
.L_x_11306:
[----:B------:R-:W0:Y:S02]  /*48f0*/  I2F.S16 R4, R4 ;  /* 0x0000000400047306 */ /* 0x000e240000101400 */
[----:B0-----:R-:W-:-:S04]  /*4900*/  F2FP.F16.F32.PACK_AB R3, RZ, R4 ;  /* 0x00000004ff03723e */ /* 0x001fc800000000ff */
[----:B------:R-:W-:-:S05]  /*4910*/  PRMT R3, R3, 0x5410, RZ ;  /* 0x0000541003037816 */ /* 0x000fca00000000ff */
[----:B------:R0:W-:Y:S01]  /*4920*/  STG.E desc[UR36][R8.64], R3 ;  /* 0x0000000308007986 */ /* 0x0001e2000c101924 */
[----:B------:R-:W-:Y:S05]  /*4930*/  BRA `(.L_x_11300) ;  /* 0x00000008009c7947 */ /* 0x000fea0003800000 */
.L_x_11305:
[----:B------:R-:W0:Y:S02]  /*4940*/  I2F.F64.S16 R4, R4 ;  /* 0x0000000400047312 */ /* 0x000e240000101c00 */
[----:B0-----:R0:W-:Y:S01]  /*4950*/  STG.E.64 desc[UR36][R8.64], R4 ;  /* 0x0000000408007986 */ /* 0x0011e2000c101b24 */
[----:B------:R-:W-:Y:S05]  /*4960*/  BRA `(.L_x_11300) ;  /* 0x0000000800907947 */ /* 0x000fea0003800000 */
.L_x_11295:
        /* <DEDUP_REMOVED lines=8> */
[----:B------:R-:W-:-:S04]  /*49f0*/  PRMT R0, R4, 0x9910, RZ ;  /* 0x0000991004007816 */ /* 0x000fc800000000ff */
[----:B------:R-:W-:-:S04]  /*4a00*/  ISETP.NE.AND P0, PT, R0, RZ, PT ;  /* 0x000000ff0000720c */ /* 0x000fc80003f05270 */
[----:B------:R-:W-:-:S05]  /*4a10*/  SEL R3, RZ, 0x1, !P0 ;  /* 0x00000001ff037807 */ /* 0x000fca0004000000 */
[----:B------:R0:W-:Y:S01]  /*4a20*/  STG.E.U8 desc[UR36][R8.64], R3 ;  /* 0x0000000308007986 */ /* 0x0001e2000c101124 */
[----:B------:R-:W-:Y:S05]  /*4a30*/  BRA `(.L_x_11300) ;  /* 0x00000008005c7947 */ /* 0x000fea0003800000 */
.L_x_11309:
[----:B------:R-:W0:Y:S01]  /*4a40*/  I2F.F64.S16 R4, R4 ;  /* 0x0000000400047312 */ /* 0x000e220000101c00 */
[----:B------:R-:W-:-:S05]  /*4a50*/  CS2R R6, SRZ ;  /* 0x0000000000067805 */ /* 0x000fca000001ff00 */
[----:B0-----:R0:W-:Y:S01]  /*4a60*/  STG.E.128 desc[UR36][R8.64], R4 ;  /* 0x0000000408007986 */ /* 0x0011e2000c101d24 */
[----:B------:R-:W-:Y:S05]  /*4a70*/  BRA `(.L_x_11300) ;  /* 0x00000008004c7947 */ /* 0x000fea0003800000 */
.L_x_11308:
[----:B------:R-:W-:-:S13]  /*4a80*/  ISETP.NE.AND P0, PT, R0, 0xf, PT ;  /* 0x0000000f0000780c */ /* 0x000fda0003f05270 */
[----:B------:R-:W-:Y:S05]  /*4a90*/  @!P0 BRA `(.L_x_11310) ;  /* 0x0000000000a08947 */ /* 0x000fea0003800000 */
[----:B------:R-:W-:-:S13]  /*4aa0*/  ISETP.NE.AND P0, PT, R0, 0x17, PT ;  /* 0x000000170000780c */ /* 0x000fda0003f05270 */
[----:B------:R-:W-:Y:S05]  /*4ab0*/  @!P0 BRA `(.L_x_11311) ;  /* 0x00000000004c8947 */ /* 0x000fea0003800000 */
[----:B------:R-:W-:-:S13]  /*4ac0*/  ISETP.NE.AND P0, PT, R0, 0x18, PT ;  /* 0x000000180000780c */ /* 0x000fda0003f05270 */
[----:B------:R-:W-:Y:S05]  /*4ad0*/  @P0 BRA `(.L_x_11299) ;  /* 0x0000000400980947 */ /* 0x000fea0003800000 */
[----:B------:R-:W0:Y:S01]  /*4ae0*/  I2F.S16 R4, R4 ;  /* 0x0000000400047306 */ /* 0x000e220000101400 */
[----:B------:R-:W-:Y:S01]  /*4af0*/  BSSY.RECONVERGENT B0, `(.L_x_11312) ;  /* 0x000000c000007945 */ /* 0x000fe20003800200 */
[----:B------:R-:W-:Y:S01]  /*4b00*/  IMAD.MOV.U32 R0, RZ, RZ, 0x7f ;  /* 0x0000007fff007424 */ /* 0x000fe200078e00ff */
        /* <DEDUP_REMOVED lines=10> */
.L_x_11313:
[----:B------:R-:W-:Y:S05]  /*4bb0*/  BSYNC.RECONVERGENT B0 ;  /* 0x0000000000007941 */ /* 0x000fea0003800200 */
.L_x_11312:
[----:B------:R-:W-:-:S05]  /*4bc0*/  LOP3.LUT R5, R0, 0x80, R5, 0xf8, !PT ;  /* 0x0000008000057812 */ /* 0x000fca00078ef805 */
[----:B------:R0:W-:Y:S01]  /*4bd0*/  STG.E.U8 desc[UR36][R8.64], R5 ;  /* 0x0000000508007986 */ /* 0x0001e2000c101124 */
[----:B------:R-:W-:Y:S05]  /*4be0*/  BRA `(.L_x_11300) ;  /* 0x0000000400f07947 */ /* 0x000fea0003800000 */
.L_x_11311:
[----:B------:R-:W0:Y:S01]  /*4bf0*/  I2F.S16 R4, R4 ;  /* 0x0000000400047306 */ /* 0x000e220000101400 */
[----:B------:R-:W-:Y:S01]  /*4c00*/  BSSY.RECONVERGENT B0, `(.L_x_11314) ;  /* 0x000000e000007945 */ /* 0x000fe20003800200 */
[----:B0-----:R-:W-:Y:S02]  /*4c10*/  LOP3.LUT R6, R4, 0x7fffffff, RZ, 0xc0, !PT ;  /* 0x7fffffff04067812 */ /* 0x001fe400078ec0ff */
        /* <DEDUP_REMOVED lines=12> */
.L_x_11315:
[----:B------:R-:W-:Y:S05]  /*4ce0*/  BSYNC.RECONVERGENT B0 ;  /* 0x0000000000007941 */ /* 0x000fea0003800200 */
.L_x_11314:
[----:B------:R-:W-:-:S05]  /*4cf0*/  LOP3.LUT R5, R0, 0x80, R5, 0xf8, !PT ;  /* 0x0000008000057812 */ /* 0x000fca00078ef805 */
[----:B------:R0:W-:Y:S01]  /*4d00*/  STG.E.U8 desc[UR36][R8.64], R5 ;  /* 0x0000000508007986 */ /* 0x0001e2000c101124 */
[----:B------:R-:W-:Y:S05]  /*4d10*/  BRA `(.L_x_11300) ;  /* 0x0000000400a47947 */ /* 0x000fea0003800000 */
.L_x_11310:
[----:B------:R-:W0:Y:S02]  /*4d20*/  I2F.S16 R0, R4 ;  /* 0x0000000400007306 */ /* 0x000e240000101400 */
[----:B0-----:R-:W-:-:S05]  /*4d30*/  F2FP.BF16.F32.PACK_AB R0, RZ, R0 ;  /* 0x00000000ff00723e */ /* 0x001fca00000010ff */
[----:B------:R0:W-:Y:S01]  /*4d40*/  STG.E.U16 desc[UR36][R8.64], R0 ;  /* 0x0000000008007986 */ /* 0x0001e2000c101524 */
[----:B------:R-:W-:Y:S05]  /*4d50*/  BRA `(.L_x_11300) ;  /* 0x0000000400947947 */ /* 0x000fea0003800000 */
.L_x_11307:
        /* <DEDUP_REMOVED lines=8> */
[----:B------:R0:W-:Y:S01]  /*4de0*/  STG.E.U16 desc[UR36][R8.64], R4 ;  /* 0x0000000408007986 */ /* 0x0001e2000c101524 */
[----:B------:R-:W-:Y:S05]  /*4df0*/  BRA `(.L_x_11300) ;  /* 0x00000004006c7947 */ /* 0x000fea0003800000 */
.L_x_11318:
[----:B------:R-:W0:Y:S01]  /*4e00*/  I2F.S16 R5, R4 ;  /* 0x0000000400057306 */ /* 0x000e220000101400 */
[----:B------:R-:W-:Y:S01]  /*4e10*/  BSSY.RECONVERGENT B0, `(.L_x_11319) ;  /* 0x0000013000007945 */ /* 0x000fe20003800200 */
[----:B------:R-:W-:Y:S01]  /*4e20*/  IMAD.MOV.U32 R0, RZ, RZ, 0x80 ;  /* 0x00000080ff007424 */ /* 0x000fe200078e00ff */
        /* <DEDUP_REMOVED lines=10> */
.L_x_11321:
[----:B------:R-:W-:-:S04]  /*4ed0*/  SHF.R.U32.HI R0, RZ, 0x14, R5 ;  /* 0x00000014ff007819 */ /* 0x000fc80000011605 */
[----:B------:R-:W-:-:S04]  /*4ee0*/  LOP3.LUT R0, R0, 0x1, RZ, 0xc0, !PT ;  /* 0x0000000100007812 */ /* 0x000fc800078ec0ff */
[----:B------:R-:W-:-:S04]  /*4ef0*/  IADD3 R0, PT, PT, R5, 0x487ffff, R0 ;  /* 0x0487ffff05007810 */ /* 0x000fc80007ffe000 */
[----:B------:R-:W-:-:S04]  /*4f00*/  SHF.R.U32.HI R0, RZ, 0x14, R0 ;  /* 0x00000014ff007819 */ /* 0x000fc80000011600 */
[----:B------:R-:W-:-:S07]  /*4f10*/  LOP3.LUT R3, R0, 0xff, RZ, 0xc0, !PT ;  /* 0x000000ff00037812 */ /* 0x000fce00078ec0ff */
.L_x_11322:
[----:B------:R-:W-:-:S04]  /*4f20*/  SHF.R.U32.HI R0, RZ, 0x18, R5 ;  /* 0x00000018ff007819 */ /* 0x000fc80000011605 */
[----:B------:R-:W-:-:S07]  /*4f30*/  LOP3.LUT R0, R3, 0x80, R0, 0xf8, !PT ;  /* 0x0000008003007812 */ /* 0x000fce00078ef800 */
.L_x_11320:
[----:B------:R-:W-:Y:S05]  /*4f40*/  BSYNC.RECONVERGENT B0 ;  /* 0x0000000000007941 */ /* 0x000fea0003800200 */
.L_x_11319:
[----:B------:R0:W-:Y:S01]  /*4f50*/  STG.E.U8 desc[UR36][R8.64], R0 ;  /* 0x0000000008007986 */ /* 0x0001e2000c101124 */
[----:B------:R-:W-:Y:S05]  /*4f60*/  BRA `(.L_x_11300) ;  /* 0x0000000400107947 */ /* 0x000fea0003800000 */
.L_x_11317:
        /* <DEDUP_REMOVED lines=13> */
.L_x_11325:
[----:B------:R-:W-:-:S04]  /*5040*/  SHF.R.U32.HI R0, RZ, 0x15, R5 ;  /* 0x00000015ff007819 */ /* 0x000fc80000011605 */
[----:B------:R-:W-:-:S04]  /*5050*/  LOP3.LUT R0, R0, 0x1, RZ, 0xc0, !PT ;  /* 0x0000000100007812 */ /* 0x000fc800078ec0ff */
[----:B------:R-:W-:-:S04]  /*5060*/  IADD3 R0, PT, PT, R5, 0x88fffff, R0 ;  /* 0x088fffff05007810 */ /* 0x000fc80007ffe000 */
[----:B------:R-:W-:-:S04]  /*5070*/  SHF.R.U32.HI R0, RZ, 0x15, R0 ;  /* 0x00000015ff007819 */ /* 0x000fc80000011600 */
[----:B------:R-:W-:-:S07]  /*5080*/  LOP3.LUT R3, R0, 0xff, RZ, 0xc0, !PT ;  /* 0x000000ff00037812 */ /* 0x000fce00078ec0ff */
.L_x_11326:
[----:B------:R-:W-:-:S04]  /*5090*/  SHF.R.U32.HI R0, RZ, 0x18, R5 ;  /* 0x00000018ff007819 */ /* 0x000fc80000011605 */
[----:B------:R-:W-:-:S07]  /*50a0*/  LOP3.LUT R0, R3, 0x80, R0, 0xf8, !PT ;  /* 0x0000008003007812 */ /* 0x000fce00078ef800 */
.L_x_11324:
[----:B------:R-:W-:Y:S05]  /*50b0*/  BSYNC.RECONVERGENT B0 ;  /* 0x0000000000007941 */ /* 0x000fea0003800200 */
.L_x_11323:
[----:B------:R0:W-:Y:S01]  /*50c0*/  STG.E.U8 desc[UR36][R8.64], R0 ;  /* 0x0000000008007986 */ /* 0x0001e2000c101124 */
[----:B------:R-:W-:Y:S05]  /*50d0*/  BRA `(.L_x_11300) ;  /* 0x0000000000b47947 */ /* 0x000fea0003800000 */
.L_x_11316:
[----:B------:R-:W-:-:S13]  /*50e0*/  ISETP.NE.AND P0, PT, R0, 0x1c, PT ;  /* 0x0000001c0000780c */ /* 0x000fda0003f05270 */
[----:B------:R-:W-:Y:S05]  /*50f0*/  @!P0 BRA `(.L_x_11327) ;  /* 0x0000000000a48947 */ /* 0x000fea0003800000 */
[----:B------:R-:W-:-:S13]  /*5100*/  ISETP.NE.AND P0, PT, R0, 0x1d, PT ;  /* 0x0000001d0000780c */ /* 0x000fda0003f05270 */
[----:B------:R-:W-:Y:S05]  /*5110*/  @!P0 BRA `(.L_x_11328) ;  /* 0x00000000008c8947 */ /* 0x000fea0003800000 */
[----:B------:R-:W-:-:S13]  /*5120*/  ISETP.NE.AND P0, PT, R0, 0x2c, PT ;  /* 0x0000002c0000780c */ /* 0x000fda0003f05270 */
[----:B------:R-:W-:Y:S05]  /*5130*/  @!P0 BRA `(.L_x_11329) ;  /* 0x0000000000448947 */ /* 0x000fea0003800000 */
.L_x_11299:
        /* <DEDUP_REMOVED lines=16> */
.L_x_11330:
[----:B------:R-:W-:Y:S05]  /*5240*/  BRA `(.L_x_11300) ;  /* 0x0000000000587947 */ /* 0x000fea0003800000 */
.L_x_11329:
[----:B------:R-:W0:Y:S02]  /*5250*/  I2F.S16 R4, R4 ;  /* 0x0000000400047306 */ /* 0x000e240000101400 */
        /* <DEDUP_REMOVED lines=15> */
.L_x_11328:
[----:B------:R-:W-:-:S04]  /*5350*/  PRMT R4, R4, 0x9910, RZ ;  /* 0x0000991004047816 */ /* 0x000fc800000000ff */
[----:B------:R-:W-:-:S05]  /*5360*/  SHF.R.S32.HI R5, RZ, 0x1f, R4 ;  /* 0x0000001fff057819 */ /* 0x000fca0000011404 */
[----:B------:R0:W-:Y:S01]  /*5370*/  STG.E.64 desc[UR36][R8.64], R4 ;  /* 0x0000000408007986 */ /* 0x0001e2000c101b24 */
[----:B------:R-:W-:Y:S05]  /*5380*/  BRA `(.L_x_11300) ;  /* 0x0000000000087947 */ /* 0x000fea0003800000 */
.L_x_11327:
[----:B------:R-:W-:-:S05]  /*5390*/  PRMT R3, R4, 0x9910, RZ ;  /* 0x0000991004037816 */ /* 0x000fca00000000ff */
[----:B------:R0:W-:Y:S02]  /*53a0*/  STG.E desc[UR36][R8.64], R3 ;  /* 0x0000000308007986 */ /* 0x0001e4000c101924 */
.L_x_11300:
[----:B------:R-:W-:-:S05]  /*53b0*/  VIADD R17, R17, 0x80 ;  /* 0x0000008011117836 */ /* 0x000fca0000000000 */
        /* <DEDUP_REMOVED lines=23> */
.L_x_11335:
[----:B------:R4:W-:Y:S01]  /*5530*/  STG.E.U8 desc[UR36][R8.64], R23 ;  /* 0x0000001708007986 */ /* 0x0009e2000c101124 */
[----:B------:R-:W-:Y:S05]  /*5540*/  BRA `(.L_x_11337) ;  /* 0x0000000c004c7947 */ /* 0x000fea0003800000 */
.L_x_11334:
        /* <DEDUP_REMOVED lines=10> */
.L_x_11339:
[----:B------:R-:W-:-:S05]  /*55f0*/  PRMT R3, R23, 0x9910, RZ ;  /* 0x0000991017037816 */ /* 0x000fca00000000ff */
[----:B------:R2:W-:Y:S01]  /*5600*/  STG.E desc[UR36][R8.64], R3 ;  /* 0x0000000308007986 */ /* 0x0005e2000c101924 */
[----:B------:R-:W-:Y:S05]  /*5610*/  BRA `(.L_x_11337) ;  /* 0x0000000c00187947 */ /* 0x000fea0003800000 */
.L_x_11338:
[----:B------:R0:W-:Y:S01]  /*5620*/  STG.E.U16 desc[UR36][R8.64], R23 ;  /* 0x0000001708007986 */ /* 0x0001e2000c101524 */
[----:B------:R-:W-:Y:S05]  /*5630*/  BRA `(.L_x_11337) ;  /* 0x0000000c00107947 */ /* 0x000fea0003800000 */
.L_x_11333:
        /* <DEDUP_REMOVED lines=9> */
.L_x_11341:
[----:B------:R-:W0:Y:S02]  /*56d0*/  I2F.S16 R0, R23 ;  /* 0x0000001700007306 */ /* 0x000e240000101400 */
[----:B0-----:R-:W-:-:S05]  /*56e0*/  F2FP.F16.F32.PACK_AB R0, RZ, R0 ;  /* 0x00000000ff00723e */ /* 0x001fca00000000ff */
[----:B------:R0:W-:Y:S01]  /*56f0*/  STG.E.U16 desc[UR36][R8.64], R0 ;  /* 0x0000000008007986 */ /* 0x0001e2000c101524 */
[----:B------:R-:W-:Y:S05]  /*5700*/  BRA `(.L_x_11337) ;  /* 0x0000000800dc7947 */ /* 0x000fea0003800000 */
.L_x_11340:
        /* <DEDUP_REMOVED lines=10> */
.L_x_11343:
[----:B------:R-:W0:Y:S02]  /*57b0*/  I2F.S16 R23, R23 ;  /* 0x0000001700177306 */ /* 0x000e240000101400 */
[----:B0-----:R-:W-:-:S04]  /*57c0*/  F2FP.F16.F32.PACK_AB R3, RZ, R23 ;  /* 0x00000017ff03723e */ /* 0x001fc800000000ff */
[----:B------:R-:W-:-:S05]  /*57d0*/  PRMT R3, R3, 0x5410, RZ ;  /* 0x0000541003037816 */ /* 0x000fca00000000ff */
[----:B------:R0:W-:Y:S01]  /*57e0*/  STG.E desc[UR36][R8.64], R3 ;  /* 0x0000000308007986 */ /* 0x0001e2000c101924 */
[----:B------:R-:W-:Y:S05]  /*57f0*/  BRA `(.L_x_11337) ;  /* 0x0000000800a07947 */ /* 0x000fea0003800000 */
.L_x_11342:
[----:B------:R-:W0:Y:S02]  /*5800*/  I2F.F64.S16 R4, R23 ;  /* 0x0000001700047312 */ /* 0x000e240000101c00 */
[----:B0-----:R0:W-:Y:S01]  /*5810*/  STG.E.64 desc[UR36][R8.64], R4 ;  /* 0x0000000408007986 */ /* 0x0011e2000c101b24 */
[----:B------:R-:W-:Y:S05]  /*5820*/  BRA `(.L_x_11337) ;  /* 0x0000000800947947 */ /* 0x000fea0003800000 */
.L_x_11332:
        /* <DEDUP_REMOVED lines=12> */
.L_x_11347:
[----:B------:R-:W0:Y:S01]  /*58f0*/  I2F.S16 R23, R23 ;  /* 0x0000001700177306 */ /* 0x000e220000101400 */
[----:B------:R-:W-:Y:S01]  /*5900*/  BSSY.RECONVERGENT B0, `(.L_x_11348) ;  /* 0x0000013000007945 */ /* 0x000fe20003800200 */
[----:B------:R-:W-:Y:S01]  /*5910*/  IMAD.MOV.U32 R4, RZ, RZ, 0x80 ;  /* 0x00000080ff047424 */ /* 0x000fe200078e00ff */
        /* <DEDUP_REMOVED lines=14> */
.L_x_11350:
[----:B------:R-:W-:-:S04]  /*5a00*/  SHF.R.U32.HI R3, RZ, 0x18, R23 ;  /* 0x00000018ff037819 */ /* 0x000fc80000011617 */
[----:B------:R-:W-:-:S04]  /*5a10*/  LOP3.LUT R0, R0, 0x80, R3, 0xf8, !PT ;  /* 0x0000008000007812 */ /* 0x000fc800078ef803 */
[----:B------:R-:W-:-:S07]  /*5a20*/  PRMT R4, R0, 0x7610, R4 ;  /* 0x0000761000047816 */ /* 0x000fce0000000004 */
.L_x_11349:
[----:B------:R-:W-:Y:S05]  /*5a30*/  BSYNC.RECONVERGENT B0 ;  /* 0x0000000000007941 */ /* 0x000fea0003800200 */
.L_x_11348:
[----:B------:R0:W-:Y:S01]  /*5a40*/  STG.E.U8 desc[UR36][R8.64], R4 ;  /* 0x0000000408007986 */ /* 0x0001e2000c101124 */
[----:B------:R-:W-:Y:S05]  /*5a50*/  BRA `(.L_x_11337) ;  /* 0x0000000800087947 */ /* 0x000fea0003800000 */
.L_x_11346:
        /* <DEDUP_REMOVED lines=17> */
.L_x_11353:
[----:B------:R-:W-:-:S04]  /*5b70*/  SHF.R.U32.HI R3, RZ, 0x18, R23 ;  /* 0x00000018ff037819 */ /* 0x000fc80000011617 */
[----:B------:R-:W-:-:S04]  /*5b80*/  LOP3.LUT R0, R0, 0x80, R3, 0xf8, !PT ;  /* 0x0000008000007812 */ /* 0x000fc800078ef803 */
[----:B------:R-:W-:-:S07]  /*5b90*/  PRMT R4, R0, 0x7610, R4 ;  /* 0x0000761000047816 */ /* 0x000fce0000000004 */
.L_x_11352:
[----:B------:R-:W-:Y:S05]  /*5ba0*/  BSYNC.RECONVERGENT B0 ;  /* 0x0000000000007941 */ /* 0x000fea0003800200 */
.L_x_11351:
[----:B------:R0:W-:Y:S01]  /*5bb0*/  STG.E.U8 desc[UR36][R8.64], R4 ;  /* 0x0000000408007986 */ /* 0x0001e2000c101124 */
[----:B------:R-:W-:Y:S05]  /*5bc0*/  BRA `(.L_x_11337) ;  /* 0x0000000400ac7947 */ /* 0x000fea0003800000 */
.L_x_11345:
[----:B------:R-:W-:-:S13]  /*5bd0*/  ISETP.NE.AND P0, PT, R0, 0x1c, PT ;  /* 0x0000001c0000780c */ /* 0x000fda0003f05270 */
[----:B------:R-:W-:Y:S05]  /*5be0*/  @!P0 BRA `(.L_x_11354) ;  /* 0x0000000000608947 */ /* 0x000fea0003800000 */
[----:B------:R-:W-:-:S13]  /*5bf0*/  ISETP.NE.AND P0, PT, R0, 0x1d, PT ;  /* 0x0000001d0000780c */ /* 0x000fda0003f05270 */
[----:B------:R-:W-:Y:S05]  /*5c00*/  @!P0 BRA `(.L_x_11355) ;  /* 0x0000000000488947 */ /* 0x000fea0003800000 */
[----:B------:R-:W-:-:S13]  /*5c10*/  ISETP.NE.AND P0, PT, R0, 0x2c, PT ;  /* 0x0000002c0000780c */ /* 0x000fda0003f05270 */
[----:B------:R-:W-:Y:S05]  /*5c20*/  @P0 BRA `(.L_x_11336) ;  /* 0x0000000000b00947 */ /* 0x000fea0003800000 */
        /* <DEDUP_REMOVED lines=16> */
.L_x_11355:
[----:B------:R-:W-:-:S04]  /*5d30*/  PRMT R4, R23, 0x9910, RZ ;  /* 0x0000991017047816 */ /* 0x000fc800000000ff */
[----:B------:R-:W-:-:S05]  /*5d40*/  SHF.R.S32.HI R5, RZ, 0x1f, R4 ;  /* 0x0000001fff057819 */ /* 0x000fca0000011404 */
[----:B------:R0:W-:Y:S01]  /*5d50*/  STG.E.64 desc[UR36][R8.64], R4 ;  /* 0x0000000408007986 */ /* 0x0001e2000c101b24 */
[----:B------:R-:W-:Y:S05]  /*5d60*/  BRA `(.L_x_11337) ;  /* 0x0000000400447947 */ /* 0x000fea0003800000 */
.L_x_11354:
[----:B------:R-:W-:-:S05]  /*5d70*/  PRMT R3, R23, 0x9910, RZ ;  /* 0x0000991017037816 */ /* 0x000fca00000000ff */
[----:B------:R0:W-:Y:S01]  /*5d80*/  STG.E desc[UR36][R8.64], R3 ;  /* 0x0000000308007986 */ /* 0x0001e2000c101924 */
[----:B------:R-:W-:Y:S05]  /*5d90*/  BRA `(.L_x_11337) ;  /* 0x0000000400387947 */ /* 0x000fea0003800000 */
.L_x_11344:
        /* <DEDUP_REMOVED lines=11> */
.L_x_11357:
[----:B------:R-:W0:Y:S01]  /*5e50*/  I2F.F64.S16 R4, R23 ;  /* 0x0000001700047312 */ /* 0x000e220000101c00 */
[----:B------:R-:W-:-:S05]  /*5e60*/  CS2R R6, SRZ ;  /* 0x0000000000067805 */ /* 0x000fca000001ff00 */
[----:B0-----:R0:W-:Y:S01]  /*5e70*/  STG.E.128 desc[UR36][R8.64], R4 ;  /* 0x0000000408007986 */ /* 0x0011e2000c101d24 */
[----:B------:R-:W-:Y:S05]  /*5e80*/  BRA `(.L_x_11337) ;  /* 0x0000000000fc7947 */ /* 0x000fea0003800000 */
.L_x_11356:
[----:B------:R-:W-:-:S13]  /*5e90*/  ISETP.NE.AND P0, PT, R0, 0xf, PT ;  /* 0x0000000f0000780c */ /* 0x000fda0003f05270 */
[----:B------:R-:W-:Y:S05]  /*5ea0*/  @!P0 BRA `(.L_x_11358) ;  /* 0x0000000000e88947 */ /* 0x000fea0003800000 */
[----:B------:R-:W-:-:S13]  /*5eb0*/  ISETP.NE.AND P0, PT, R0, 0x17, PT ;  /* 0x000000170000780c */ /* 0x000fda0003f05270 */
[----:B------:R-:W-:Y:S05]  /*5ec0*/  @!P0 BRA `(.L_x_11359) ;  /* 0x0000000000908947 */ /* 0x000fea0003800000 */
[----:B------:R-:W-:-:S13]  /*5ed0*/  ISETP.NE.AND P0, PT, R0, 0x18, PT ;  /* 0x000000180000780c */ /* 0x000fda0003f05270 */
[----:B------:R-:W-:Y:S05]  /*5ee0*/  @!P0 BRA `(.L_x_11360) ;  /* 0x0000000000448947 */ /* 0x000fea0003800000 */
.L_x_11336:
        /* <DEDUP_REMOVED lines=16> */
.L_x_11361:
[----:B------:R-:W-:Y:S05]  /*5ff0*/  BRA `(.L_x_11337) ;  /* 0x0000000000a07947 */ /* 0x000fea0003800000 */
.L_x_11360:
[----:B------:R-:W0:Y:S01]  /*6000*/  I2F.S16 R23, R23 ;  /* 0x0000001700177306 */ /* 0x000e220000101400 */
[----:B------:R-:W-:Y:S01]  /*6010*/  BSSY.RECONVERGENT B0, `(.L_x_11362) ;  /* 0x000000c000007945 */ /* 0x000fe20003800200 */
[----:B------:R-:W-:Y:S01]  /*6020*/  IMAD.MOV.U32 R0, RZ, RZ, 0x7f ;  /* 0x0000007fff007424 */ /* 0x000fe200078e00ff */
        /* <DEDUP_REMOVED lines=10> */
.L_x_11363:
[----:B------:R-:W-:Y:S05]  /*60d0*/  BSYNC.RECONVERGENT B0 ;  /* 0x0000000000007941 */ /* 0x000fea0003800200 */
.L_x_11362:
[----:B------:R-:W-:-:S05]  /*60e0*/  LOP3.LUT R3, R0, 0x80, R3, 0xf8, !PT ;  /* 0x0000008000037812 */ /* 0x000fca00078ef803 */
[----:B------:R0:W-:Y:S01]  /*60f0*/  STG.E.U8 desc[UR36][R8.64], R3 ;  /* 0x0000000308007986 */ /* 0x0001e2000c101124 */
[----:B------:R-:W-:Y:S05]  /*6100*/  BRA `(.L_x_11337) ;  /* 0x00000000005c7947 */ /* 0x000fea0003800000 */
.L_x_11359:
[----:B------:R-:W0:Y:S01]  /*6110*/  I2F.S16 R23, R23 ;  /* 0x0000001700177306 */ /* 0x000e220000101400 */
[----:B------:R-:W-:Y:S01]  /*6120*/  BSSY.RECONVERGENT B0, `(.L_x_11364) ;  /* 0x000000e000007945 */ /* 0x000fe20003800200 */
        /* <DEDUP_REMOVED lines=10> */
.L_x_11365:
[----:B------:R-:W-:Y:S01]  /*61d0*/  IMAD.MOV.U32 R0, RZ, RZ, 0x7f ;  /* 0x0000007fff007424 */ /* 0x000fe200078e00ff */
[----:B------:R-:W-:-:S04]  /*61e0*/  ISETP.GT.U32.AND P0, PT, R3, 0x7f800000, PT ;  /* 0x7f8000000300780c */ /* 0x000fc80003f04070 */
[----:B------:R-:W-:-:S09]  /*61f0*/  SEL R0, R0, 0x7c, P0 ;  /* 0x0000007c00007807 */ /* 0x000fd20000000000 */
.L_x_11366:
[----:B------:R-:W-:Y:S05]  /*6200*/  BSYNC.RECONVERGENT B0 ;  /* 0x0000000000007941 */ /* 0x000fea0003800200 */
.L_x_11364:
[----:B------:R-:W-:-:S04]  /*6210*/  SHF.R.U32.HI R3, RZ, 0x18, R23 ;  /* 0x00000018ff037819 */ /* 0x000fc80000011617 */
[----:B------:R-:W-:-:S05]  /*6220*/  LOP3.LUT R3, R0, 0x80, R3, 0xf8, !PT ;  /* 0x0000008000037812 */ /* 0x000fca00078ef803 */
[----:B------:R0:W-:Y:S01]  /*6230*/  STG.E.U8 desc[UR36][R8.64], R3 ;  /* 0x0000000308007986 */ /* 0x0001e2000c101124 */
[----:B------:R-:W-:Y:S05]  /*6240*/  BRA `(.L_x_11337) ;  /* 0x00000000000c7947 */ /* 0x000fea0003800000 */
.L_x_11358:
[----:B------:R-:W0:Y:S02]  /*6250*/  I2F.S16 R0, R23 ;  /* 0x0000001700007306 */ /* 0x000e240000101400 */
[----:B0-----:R-:W-:-:S05]  /*6260*/  F2FP.BF16.F32.PACK_AB R0, RZ, R0 ;  /* 0x00000000ff00723e */ /* 0x001fca00000010ff */
[----:B------:R0:W-:Y:S02]  /*6270*/  STG.E.U16 desc[UR36][R8.64], R0 ;  /* 0x0000000008007986 */ /* 0x0001e4000c101524 */
.L_x_11337:
[----:B------:R-:W-:-:S07]  /*6280*/  VIADD R17, R17, 0x80 ;  /* 0x0000008011117836 */ /* 0x000fce0000000000 */
.L_x_11294:
[----:B------:R-:W-:-:S13]  /*6290*/  ISETP.GE.AND P0, PT, R17, R22, PT ;  /* 0x000000161100720c */ /* 0x000fda0003f06270 */
[----:B------:R-:W-:Y:S05]  /*62a0*/  @P0 BREAK.RELIABLE B6 ;  /* 0x0000000000060942 */ /* 0x000fea0003800100 */
[----:B------:R-:W-:Y:S05]  /*62b0*/  @P0 BRA `(.L_x_11331) ;  /* 0x0000000c00ac0947 */ /* 0x000fea0003800000 */
[----:B------:R-:W-:Y:S05]  /*62c0*/  BSYNC.RELIABLE B6 ;  /* 0x0000000000067941 */ /* 0x000fea0003800100 */
.L_x_11293:
        /* <DEDUP_REMOVED lines=20> */
.L_x_11370:
[----:B------:R0:W-:Y:S01]  /*6410*/  STG.E.U8 desc[UR36][R8.64], R16 ;  /* 0x0000001008007986 */ /* 0x0001e2000c101124 */
[----:B------:R-:W-:Y:S05]  /*6420*/  BRA `(.L_x_11372) ;  /* 0x0000000c004c7947 */ /* 0x000fea0003800000 */
.L_x_11369:
        /* <DEDUP_REMOVED lines=10> */
.L_x_11374:
[----:B------:R-:W-:-:S05]  /*64d0*/  PRMT R3, R16, 0x9910, RZ ;  /* 0x0000991010037816 */ /* 0x000fca00000000ff */
[----:B------:R0:W-:Y:S01]  /*64e0*/  STG.E desc[UR36][R8.64], R3 ;  /* 0x0000000308007986 */ /* 0x0001e2000c101924 */
[----:B------:R-:W-:Y:S05]  /*64f0*/  BRA `(.L_x_11372) ;  /* 0x0000000c00187947 */ /* 0x000fea0003800000 */
.L_x_11373:
[----:B------:R0:W-:Y:S01]  /*6500*/  STG.E.U16 desc[UR36][R8.64], R16 ;  /* 0x0000001008007986 */ /* 0x0001e2000c101524 */
[----:B------:R-:W-:Y:S05]  /*6510*/  BRA `(.L_x_11372) ;  /* 0x0000000c00107947 */ /* 0x000fea0003800000 */
.L_x_11368:
        /* <DEDUP_REMOVED lines=9> */
.L_x_11376:
[----:B------:R-:W0:Y:S02]  /*65b0*/  I2F.S16 R0, R16 ;  /* 0x0000001000007306 */ /* 0x000e240000101400 */
[----:B0-----:R-:W-:-:S05]  /*65c0*/  F2FP.F16.F32.PACK_AB R0, RZ, R0 ;  /* 0x00000000ff00723e */ /* 0x001fca00000000ff */
[----:B------:R0:W-:Y:S01]  /*65d0*/  STG.E.U16 desc[UR36][R8.64], R0 ;  /* 0x0000000008007986 */ /* 0x0001e2000c101524 */
[----:B------:R-:W-:Y:S05]  /*65e0*/  BRA `(.L_x_11372) ;  /* 0x0000000800dc7947 */ /* 0x000fea0003800000 */
.L_x_11375:
        /* <DEDUP_REMOVED lines=10> */
.L_x_11378:
[----:B------:R-:W0:Y:S02]  /*6690*/  I2F.S16 R16, R16 ;  /* 0x0000001000107306 */ /* 0x000e240000101400 */
[----:B0-----:R-:W-:-:S04]  /*66a0*/  F2FP.F16.F32.PACK_AB R3, RZ, R16 ;  /* 0x00000010ff03723e */ /* 0x001fc800000000ff */
[----:B------:R-:W-:-:S05]  /*66b0*/  PRMT R3, R3, 0x5410, RZ ;  /* 0x0000541003037816 */ /* 0x000fca00000000ff */
[----:B------:R0:W-:Y:S01]  /*66c0*/  STG.E desc[UR36][R8.64], R3 ;  /* 0x0000000308007986 */ /* 0x0001e2000c101924 */
[----:B------:R-:W-:Y:S05]  /*66d0*/  BRA `(.L_x_11372) ;  /* 0x0000000800a07947 */ /* 0x000fea0003800000 */
.L_x_11377:
[----:B------:R-:W0:Y:S02]  /*66e0*/  I2F.F64.S16 R4, R16 ;  /* 0x0000001000047312 */ /* 0x000e240000101c00 */
[----:B0-----:R0:W-:Y:S01]  /*66f0*/  STG.E.64 desc[UR36][R8.64], R4 ;  /* 0x0000000408007986 */ /* 0x0011e2000c101b24 */
[----:B------:R-:W-:Y:S05]  /*6700*/  BRA `(.L_x_11372) ;  /* 0x0000000800947947 */ /* 0x000fea0003800000 */
.L_x_11367:
        /* <DEDUP_REMOVED lines=12> */
.L_x_11382:
        /* <DEDUP_REMOVED lines=17> */
.L_x_11385:
[----:B------:R-:W-:-:S04]  /*68e0*/  SHF.R.U32.HI R3, RZ, 0x18, R5 ;  /* 0x00000018ff037819 */ /* 0x000fc80000011605 */
[----:B------:R-:W-:-:S04]  /*68f0*/  LOP3.LUT R0, R0, 0x80, R3, 0xf8, !PT ;  /* 0x0000008000007812 */ /* 0x000fc800078ef803 */
[----:B------:R-:W-:-:S07]  /*6900*/  PRMT R4, R0, 0x7610, R4 ;  /* 0x0000761000047816 */ /* 0x000fce0000000004 */
.L_x_11384:
[----:B------:R-:W-:Y:S05]  /*6910*/  BSYNC.RECONVERGENT B0 ;  /* 0x0000000000007941 */ /* 0x000fea0003800200 */
.L_x_11383:
[----:B------:R0:W-:Y:S01]  /*6920*/  STG.E.U8 desc[UR36][R8.64], R4 ;  /* 0x0000000408007986 */ /* 0x0001e2000c101124 */
[----:B------:R-:W-:Y:S05]  /*6930*/  BRA `(.L_x_11372) ;  /* 0x0000000800087947 */ /* 0x000fea0003800000 */
.L_x_11381:
        /* <DEDUP_REMOVED lines=17> */
.L_x_11388:
[----:B------:R-:W-:-:S04]  /*6a50*/  SHF.R.U32.HI R3, RZ, 0x18, R5 ;  /* 0x00000018ff037819 */ /* 0x000fc80000011605 */
[----:B------:R-:W-:-:S04]  /*6a60*/  LOP3.LUT R0, R0, 0x80, R3, 0xf8, !PT ;  /* 0x0000008000007812 */ /* 0x000fc800078ef803 */
[----:B------:R-:W-:-:S07]  /*6a70*/  PRMT R4, R0, 0x7610, R4 ;  /* 0x0000761000047816 */ /* 0x000fce0000000004 */
.L_x_11387:
[----:B------:R-:W-:Y:S05]  /*6a80*/  BSYNC.RECONVERGENT B0 ;  /* 0x0000000000007941 */ /* 0x000fea0003800200 */
.L_x_11386:
[----:B------:R2:W-:Y:S01]  /*6a90*/  STG.E.U8 desc[UR36][R8.64], R4 ;  /* 0x0000000408007986 */ /* 0x0005e2000c101124 */
[----:B------:R-:W-:Y:S05]  /*6aa0*/  BRA `(.L_x_11372) ;  /* 0x0000000400ac7947 */ /* 0x000fea0003800000 */
.L_x_11380:
        /* <DEDUP_REMOVED lines=22> */
.L_x_11390:
[----:B------:R-:W-:-:S04]  /*6c10*/  PRMT R4, R16, 0x9910, RZ ;  /* 0x0000991010047816 */ /* 0x000fc800000000ff */
[----:B------:R-:W-:-:S05]  /*6c20*/  SHF.R.S32.HI R5, RZ, 0x1f, R4 ;  /* 0x0000001fff057819 */ /* 0x000fca0000011404 */
[----:B------:R0:W-:Y:S01]  /*6c30*/  STG.E.64 desc[UR36][R8.64], R4 ;  /* 0x0000000408007986 */ /* 0x0001e2000c101b24 */
[----:B------:R-:W-:Y:S05]  /*6c40*/  BRA `(.L_x_11372) ;  /* 0x0000000400447947 */ /* 0x000fea0003800000 */
.L_x_11389:
[----:B------:R-:W-:-:S05]  /*6c50*/  PRMT R3, R16, 0x9910, RZ ;  /* 0x0000991010037816 */ /* 0x000fca00000000ff */
[----:B------:R3:W-:Y:S01]  /*6c60*/  STG.E desc[UR36][R8.64], R3 ;  /* 0x0000000308007986 */ /* 0x0007e2000c101924 */
[----:B------:R-:W-:Y:S05]  /*6c70*/  BRA `(.L_x_11372) ;  /* 0x0000000400387947 */ /* 0x000fea0003800000 */
.L_x_11379:
        /* <DEDUP_REMOVED lines=11> */
.L_x_11392:
[----:B------:R-:W0:Y:S01]  /*6d30*/  I2F.F64.S16 R4, R16 ;  /* 0x0000001000047312 */ /* 0x000e220000101c00 */
[----:B------:R-:W-:-:S05]  /*6d40*/  CS2R R6, SRZ ;  /* 0x0000000000067805 */ /* 0x000fca000001ff00 */
[----:B0-----:R0:W-:Y:S01]  /*6d50*/  STG.E.128 desc[UR36][R8.64], R4 ;  /* 0x0000000408007986 */ /* 0x0011e2000c101d24 */
[----:B------:R-:W-:Y:S05]  /*6d60*/  BRA `(.L_x_11372) ;  /* 0x0000000000fc7947 */ /* 0x000fea0003800000 */
.L_x_11391:
[----:B------:R-:W-:-:S13]  /*6d70*/  ISETP.NE.AND P0, PT, R0, 0xf, PT ;  /* 0x0000000f0000780c */ /* 0x000fda0003f05270 */
[----:B------:R-:W-:Y:S05]  /*6d80*/  @!P0 BRA `(.L_x_11393) ;  /* 0x0000000000e88947 */ /* 0x000fea0003800000 */
[----:B------:R-:W-:-:S13]  /*6d90*/  ISETP.NE.AND P0, PT, R0, 0x17, PT ;  /* 0x000000170000780c */ /* 0x000fda0003f05270 */
[----:B------:R-:W-:Y:S05]  /*6da0*/  @!P0 BRA `(.L_x_11394) ;  /* 0x0000000000908947 */ /* 0x000fea0003800000 */
[----:B------:R-:W-:-:S13]  /*6db0*/  ISETP.NE.AND P0, PT, R0, 0x18, PT ;  /* 0x000000180000780c */ /* 0x000fda0003f05270 */
[----:B------:R-:W-:Y:S05]  /*6dc0*/  @!P0 BRA `(.L_x_11395) ;  /* 0x0000000000448947 */ /* 0x000fea0003800000 */
.L_x_11371:
        /* <DEDUP_REMOVED lines=16> */
.L_x_11396:
[----:B------:R-:W-:Y:S05]  /*6ed0*/  BRA `(.L_x_11372) ;  /* 0x0000000000a07947 */ /* 0x000fea0003800000 */
.L_x_11395:
        /* <DEDUP_REMOVED lines=13> */
.L_x_11398:
[----:B------:R-:W-:Y:S05]  /*6fb0*/  BSYNC.RECONVERGENT B0 ;  /* 0x0000000000007941 */ /* 0x000fea0003800200 */
.L_x_11397:
[----:B------:R-:W-:-:S05]  /*6fc0*/  LOP3.LUT R3, R0, 0x80, R3, 0xf8, !PT ;  /* 0x0000008000037812 */ /* 0x000fca00078ef803 */
[----:B------:R0:W-:Y:S01]  /*6fd0*/  STG.E.U8 desc[UR36][R8.64], R3 ;  /* 0x0000000308007986 */ /* 0x0001e2000c101124 */
[----:B------:R-:W-:Y:S05]  /*6fe0*/  BRA `(.L_x_11372) ;  /* 0x00000000005c7947 */ /* 0x000fea0003800000 */
.L_x_11394:
        /* <DEDUP_REMOVED lines=12> */
.L_x_11400:
[----:B------:R-:W-:Y:S01]  /*70b0*/  IMAD.MOV.U32 R0, RZ, RZ, 0x7f ;  /* 0x0000007fff007424 */ /* 0x000fe200078e00ff */
[----:B------:R-:W-:-:S04]  /*70c0*/  ISETP.GT.U32.AND P0, PT, R3, 0x7f800000, PT ;  /* 0x7f8000000300780c */ /* 0x000fc80003f04070 */
[----:B------:R-:W-:-:S09]  /*70d0*/  SEL R0, R0, 0x7c, P0 ;  /* 0x0000007c00007807 */ /* 0x000fd20000000000 */
.L_x_11401:
[----:B------:R-:W-:Y:S05]  /*70e0*/  BSYNC.RECONVERGENT B0 ;  /* 0x0000000000007941 */ /* 0x000fea0003800200 */
.L_x_11399:
[----:B------:R-:W-:-:S04]  /*70f0*/  SHF.R.U32.HI R3, RZ, 0x18, R5 ;  /* 0x00000018ff037819 */ /* 0x000fc80000011605 */
[----:B------:R-:W-:-:S05]  /*7100*/  LOP3.LUT R3, R0, 0x80, R3, 0xf8, !PT ;  /* 0x0000008000037812 */ /* 0x000fca00078ef803 */
[----:B------:R0:W-:Y:S01]  /*7110*/  STG.E.U8 desc[UR36][R8.64], R3 ;  /* 0x0000000308007986 */ /* 0x0001e2000c101124 */
[----:B------:R-:W-:Y:S05]  /*7120*/  BRA `(.L_x_11372) ;  /* 0x00000000000c7947 */ /* 0x000fea0003800000 */
.L_x_11393:
[----:B------:R-:W0:Y:S02]  /*7130*/  I2F.S16 R0, R16 ;  /* 0x0000001000007306 */ /* 0x000e240000101400 */
[----:B0-----:R-:W-:-:S05]  /*7140*/  F2FP.BF16.F32.PACK_AB R0, RZ, R0 ;  /* 0x00000000ff00723e */ /* 0x001fca00000010ff */
[----:B------:R0:W-:Y:S02]  /*7150*/  STG.E.U16 desc[UR36][R8.64], R0 ;  /* 0x0000000008007986 */ /* 0x0001e4000c101524 */
.L_x_11372:
[----:B------:R-:W-:-:S07]  /*7160*/  VIADD R17, R17, 0x80 ;  /* 0x0000008011117836 */ /* 0x000fce0000000000 */
.L_x_11331:
[----:B------:R-:W-:Y:S05]  /*7170*/  BSYNC.RECONVERGENT B7 ;  /* 0x0000000000077941 */ /* 0x000fea0003800200 */
.L_x_11292:
[----:B------:R-:W-:-:S13]  /*7180*/  ISETP.GE.AND P0, PT, R17, R22, PT ;  /* 0x000000161100720c */ /* 0x000fda0003f06270 */
[----:B------:R-:W-:Y:S05]  /*7190*/  @P0 EXIT ;  /* 0x000000000000094d */ /* 0x000fea0003800000 */
[----:B012-4-:R-:W0:Y:S01]  /*71a0*/  LDC.64 R4, c[0x0][0x398] ;  /* 0x0000e600ff047b82 */ /* 0x017e220000000a00 */
        /* <DEDUP_REMOVED lines=16> */
[----:B------:R-:W-:Y:S01]  /*72b0*/  STG.E.U8 desc[UR36][R2.64], R18 ;  /* 0x0000001202007986 */ /* 0x000fe2000c101124 */
[----:B------:R-:W-:Y:S05]  /*72c0*/  EXIT ;  /* 0x000000000000794d */ /* 0x000fea0003800000 */
.L_x_11405:
[----:B------:R-:W-:Y:S01]  /*72d0*/  STG.E.U8 desc[UR36][R2.64], R18 ;  /* 0x0000001202007986 */ /* 0x000fe2000c101124 */
[----:B------:R-:W-:Y:S05]  /*72e0*/  EXIT ;  /* 0x000000000000794d */ /* 0x000fea0003800000 */
.L_x_11404:
        /* <DEDUP_REMOVED lines=8> */
[----:B------:R-:W-:Y:S01]  /*7370*/  STG.E.64 desc[UR36][R2.64], R4 ;  /* 0x0000000402007986 */ /* 0x000fe2000c101b24 */
[----:B------:R-:W-:Y:S05]  /*7380*/  EXIT ;  /* 0x000000000000794d */ /* 0x000fea0003800000 */
.L_x_11408:
[----:B------:R-:W-:-:S05]  /*7390*/  PRMT R5, R18, 0x9910, RZ ;  /* 0x0000991012057816 */ /* 0x000fca00000000ff */
[----:B------:R-:W-:Y:S01]  /*73a0*/  STG.E desc[UR36][R2.64], R5 ;  /* 0x0000000502007986 */ /* 0x000fe2000c101924 */
[----:B------:R-:W-:Y:S05]  /*73b0*/  EXIT ;  /* 0x000000000000794d */ /* 0x000fea0003800000 */
.L_x_11407:
[----:B------:R-:W-:Y:S01]  /*73c0*/  STG.E.U16 desc[UR36][R2.64], R18 ;  /* 0x0000001202007986 */ /* 0x000fe2000c101524 */
[----:B------:R-:W-:Y:S05]  /*73d0*/  EXIT ;  /* 0x000000000000794d */ /* 0x000fea0003800000 */
.L_x_11403:
[----:B------:R-:W-:-:S13]  /*73e0*/  ISETP.GT.AND P0, PT, R0, 0x6, PT ;  /* 0x000000060000780c */ /* 0x000fda0003f04270 */
[----:B------:R-:W-:Y:S05]  /*73f0*/  @P0 BRA `(.L_x_11409) ;  /* 0x00000000002c0947 */ /* 0x000fea0003800000 */
[----:B------:R-:W-:-:S13]  /*7400*/  ISETP.NE.AND P0, PT, R0, 0x5, PT ;  /* 0x000000050000780c */ /* 0x000fda0003f05270 */
[----:B------:R-:W-:Y:S05]  /*7410*/  @!P0 BRA `(.L_x_11410) ;  /* 0x0000000000148947 */ /* 0x000fea0003800000 */
[----:B------:R-:W-:-:S13]  /*7420*/  ISETP.NE.AND P0, PT, R0, 0x6, PT ;  /* 0x000000060000780c */ /* 0x000fda0003f05270 */
[----:B------:R-:W-:Y:S05]  /*7430*/  @P0 BRA `(.L_x_11406) ;  /* 0x0000000800140947 */ /* 0x000fea0003800000 */
[----:B------:R-:W0:Y:S02]  /*7440*/  I2F.S16 R5, R18 ;  /* 0x0000001200057306 */ /* 0x000e240000101400 */
[----:B0-----:R-:W-:Y:S01]  /*7450*/  STG.E desc[UR36][R2.64], R5 ;  /* 0x0000000502007986 */ /* 0x001fe2000c101924 */
[----:B------:R-:W-:Y:S05]  /*7460*/  EXIT ;  /* 0x000000000000794d */ /* 0x000fea0003800000 */
.L_x_11410:
[----:B------:R-:W0:Y:S02]  /*7470*/  I2F.S16 R0, R18 ;  /* 0x0000001200007306 */ /* 0x000e240000101400 */
[----:B0-----:R-:W-:-:S05]  /*7480*/  F2FP.F16.F32.PACK_AB R0, RZ, R0 ;  /* 0x00000000ff00723e */ /* 0x001fca00000000ff */
[----:B------:R-:W-:Y:S01]  /*7490*/  STG.E.U16 desc[UR36][R2.64], R0 ;  /* 0x0000000002007986 */ /* 0x000fe2000c101524 */
[----:B------:R-:W-:Y:S05]  /*74a0*/  EXIT ;  /* 0x000000000000794d */ /* 0x000fea0003800000 */
.L_x_11409:
        /* <DEDUP_REMOVED lines=8> */
[----:B0-----:R-:W-:Y:S01]  /*7530*/  STG.E.64 desc[UR36][R2.64], R18 ;  /* 0x0000001202007986 */ /* 0x001fe2000c101b24 */
[----:B------:R-:W-:Y:S05]  /*7540*/  EXIT ;  /* 0x000000000000794d */ /* 0x000fea0003800000 */
.L_x_11412:
[----:B------:R-:W0:Y:S02]  /*7550*/  I2F.S16 R18, R18 ;  /* 0x0000001200127306 */ /* 0x000e240000101400 */
[----:B0-----:R-:W-:-:S04]  /*7560*/  F2FP.F16.F32.PACK_AB R5, RZ, R18 ;  /* 0x00000012ff05723e */ /* 0x001fc800000000ff */
[----:B------:R-:W-:-:S05]  /*7570*/  PRMT R5, R5, 0x5410, RZ ;  /* 0x0000541005057816 */ /* 0x000fca00000000ff */
[----:B------:R-:W-:Y:S01]  /*7580*/  STG.E desc[UR36][R2.64], R5 ;  /* 0x0000000502007986 */ /* 0x000fe2000c101924 */
[----:B------:R-:W-:Y:S05]  /*7590*/  EXIT ;  /* 0x000000000000794d */ /* 0x000fea0003800000 */
.L_x_11411:
[----:B------:R-:W0:Y:S02]  /*75a0*/  I2F.F64.S16 R18, R18 ;  /* 0x0000001200127312 */ /* 0x000e240000101c00 */
[----:B0-----:R-:W-:Y:S01]  /*75b0*/  STG.E.64 desc[UR36][R2.64], R18 ;  /* 0x0000001202007986 */ /* 0x001fe2000c101b24 */
[----:B------:R-:W-:Y:S05]  /*75c0*/  EXIT ;  /* 0x000000000000794d */ /* 0x000fea0003800000 */
.L_x_11402:
        /* <DEDUP_REMOVED lines=10> */
[----:B------:R-:W-:Y:S01]  /*7670*/  STG.E.U16 desc[UR36][R2.64], R18 ;  /* 0x0000001202007986 */ /* 0x000fe2000c101524 */
[----:B------:R-:W-:Y:S05]  /*7680*/  EXIT ;  /* 0x000000000000794d */ /* 0x000fea0003800000 */
.L_x_11416:
        /* <DEDUP_REMOVED lines=18> */
.L_x_11419:
[----:B------:R-:W-:-:S04]  /*77b0*/  SHF.R.U32.HI R5, RZ, 0x18, R5 ;  /* 0x00000018ff057819 */ /* 0x000fc80000011605 */
[----:B------:R-:W-:-:S07]  /*77c0*/  LOP3.LUT R0, R0, 0x80, R5, 0xf8, !PT ;  /* 0x0000008000007812 */ /* 0x000fce00078ef805 */
.L_x_11418:
[----:B------:R-:W-:Y:S05]  /*77d0*/  BSYNC.RECONVERGENT B0 ;  /* 0x0000000000007941 */ /* 0x000fea0003800200 */
.L_x_11417:
[----:B------:R-:W-:Y:S01]  /*77e0*/  STG.E.U8 desc[UR36][R2.64], R0 ;  /* 0x0000000002007986 */ /* 0x000fe2000c101124 */
[----:B------:R-:W-:Y:S05]  /*77f0*/  EXIT ;  /* 0x000000000000794d */ /* 0x000fea0003800000 */
.L_x_11415:
        /* <DEDUP_REMOVED lines=18> */
.L_x_11422:
[----:B------:R-:W-:-:S04]  /*7920*/  SHF.R.U32.HI R5, RZ, 0x18, R5 ;  /* 0x00000018ff057819 */ /* 0x000fc80000011605 */
[----:B------:R-:W-:-:S07]  /*7930*/  LOP3.LUT R0, R0, 0x80, R5, 0xf8, !PT ;  /* 0x0000008000007812 */ /* 0x000fce00078ef805 */
.L_x_11421:
[----:B------:R-:W-:Y:S05]  /*7940*/  BSYNC.RECONVERGENT B0 ;  /* 0x0000000000007941 */ /* 0x000fea0003800200 */
.L_x_11420:
[----:B------:R-:W-:Y:S01]  /*7950*/  STG.E.U8 desc[UR36][R2.64], R0 ;  /* 0x0000000002007986 */ /* 0x000fe2000c101124 */
[----:B------:R-:W-:Y:S05]  /*7960*/  EXIT ;  /* 0x000000000000794d */ /* 0x000fea0003800000 */
.L_x_11414:
        /* <DEDUP_REMOVED lines=22> */
.L_x_11424:
[----:B------:R-:W-:-:S04]  /*7ad0*/  PRMT R4, R18, 0x9910, RZ ;  /* 0x0000991012047816 */ /* 0x000fc800000000ff */
[----:B------:R-:W-:-:S05]  /*7ae0*/  SHF.R.S32.HI R5, RZ, 0x1f, R4 ;  /* 0x0000001fff057819 */ /* 0x000fca0000011404 */
[----:B------:R-:W-:Y:S01]  /*7af0*/  STG.E.64 desc[UR36][R2.64], R4 ;  /* 0x0000000402007986 */ /* 0x000fe2000c101b24 */
[----:B------:R-:W-:Y:S05]  /*7b00*/  EXIT ;  /* 0x000000000000794d */ /* 0x000fea0003800000 */
.L_x_11423:
[----:B------:R-:W-:-:S05]  /*7b10*/  PRMT R5, R18, 0x9910, RZ ;  /* 0x0000991012057816 */ /* 0x000fca00000000ff */
[----:B------:R-:W-:Y:S01]  /*7b20*/  STG.E desc[UR36][R2.64], R5 ;  /* 0x0000000502007986 */ /* 0x000fe2000c101924 */
[----:B------:R-:W-:Y:S05]  /*7b30*/  EXIT ;  /* 0x000000000000794d */ /* 0x000fea0003800000 */
.L_x_11413:
        /* <DEDUP_REMOVED lines=9> */
[----:B------:R-:W-:Y:S01]  /*7bd0*/  STG.E.U8 desc[UR36][R2.64], R5 ;  /* 0x0000000502007986 */ /* 0x000fe2000c101124 */
[----:B------:R-:W-:Y:S05]  /*7be0*/  EXIT ;  /* 0x000000000000794d */ /* 0x000fea0003800000 */
.L_x_11426:
[----:B------:R-:W0:Y:S01]  /*7bf0*/  I2F.F64.S16 R4, R18 ;  /* 0x0000001200047312 */ /* 0x000e220000101c00 */
[----:B------:R-:W-:-:S05]  /*7c00*/  CS2R R6, SRZ ;  /* 0x0000000000067805 */ /* 0x000fca000001ff00 */
[----:B0-----:R-:W-:Y:S01]  /*7c10*/  STG.E.128 desc[UR36][R2.64], R4 ;  /* 0x0000000402007986 */ /* 0x001fe2000c101d24 */
[----:B------:R-:W-:Y:S05]  /*7c20*/  EXIT ;  /* 0x000000000000794d */ /* 0x000fea0003800000 */
.L_x_11425:
[----:B------:R-:W-:-:S13]  /*7c30*/  ISETP.NE.AND P0, PT, R0, 0xf, PT ;  /* 0x0000000f0000780c */ /* 0x000fda0003f05270 */
[----:B------:R-:W-:Y:S05]  /*7c40*/  @!P0 BRA `(.L_x_11427) ;  /* 0x0000000000e88947 */ /* 0x000fea0003800000 */
[----:B------:R-:W-:-:S13]  /*7c50*/  ISETP.NE.AND P0, PT, R0, 0x17, PT ;  /* 0x000000170000780c */ /* 0x000fda0003f05270 */
[----:B------:R-:W-:Y:S05]  /*7c60*/  @!P0 BRA `(.L_x_11428) ;  /* 0x0000000000908947 */ /* 0x000fea0003800000 */
[----:B------:R-:W-:-:S13]  /*7c70*/  ISETP.NE.AND P0, PT, R0, 0x18, PT ;  /* 0x000000180000780c */ /* 0x000fda0003f05270 */
[----:B------:R-:W-:Y:S05]  /*7c80*/  @!P0 BRA `(.L_x_11429) ;  /* 0x0000000000448947 */ /* 0x000fea0003800000 */
.L_x_11406:
        /* <DEDUP_REMOVED lines=16> */
.L_x_11430:
[----:B------:R-:W-:Y:S05]  /*7d90*/  EXIT ;  /* 0x000000000000794d */ /* 0x000fea0003800000 */
.L_x_11429:
        /* <DEDUP_REMOVED lines=13> */
.L_x_11432:
[----:B------:R-:W-:Y:S05]  /*7e70*/  BSYNC.RECONVERGENT B0 ;  /* 0x0000000000007941 */ /* 0x000fea0003800200 */
.L_x_11431:
[----:B------:R-:W-:-:S05]  /*7e80*/  LOP3.LUT R5, R0, 0x80, R5, 0xf8, !PT ;  /* 0x0000008000057812 */ /* 0x000fca00078ef805 */
[----:B------:R-:W-:Y:S01]  /*7e90*/  STG.E.U8 desc[UR36][R2.64], R5 ;  /* 0x0000000502007986 */ /* 0x000fe2000c101124 */
[----:B------:R-:W-:Y:S05]  /*7ea0*/  EXIT ;  /* 0x000000000000794d */ /* 0x000fea0003800000 */
.L_x_11428:
        /* <DEDUP_REMOVED lines=12> */
.L_x_11434:
[----:B------:R-:W-:Y:S01]  /*7f70*/  IMAD.MOV.U32 R0, RZ, RZ, 0x7f ;  /* 0x0000007fff007424 */ /* 0x000fe200078e00ff */
[----:B------:R-:W-:-:S04]  /*7f80*/  ISETP.GT.U32.AND P0, PT, R4, 0x7f800000, PT ;  /* 0x7f8000000400780c */ /* 0x000fc80003f04070 */
[----:B------:R-:W-:-:S09]  /*7f90*/  SEL R0, R0, 0x7c, P0 ;  /* 0x0000007c00007807 */ /* 0x000fd20000000000 */
.L_x_11435:
[----:B------:R-:W-:Y:S05]  /*7fa0*/  BSYNC.RECONVERGENT B0 ;  /* 0x0000000000007941 */ /* 0x000fea0003800200 */
.L_x_11433:
[----:B------:R-:W-:-:S04]  /*7fb0*/  SHF.R.U32.HI R5, RZ, 0x18, R5 ;  /* 0x00000018ff057819 */ /* 0x000fc80000011605 */
[----:B------:R-:W-:-:S05]  /*7fc0*/  LOP3.LUT R5, R0, 0x80, R5, 0xf8, !PT ;  /* 0x0000008000057812 */ /* 0x000fca00078ef805 */
[----:B------:R-:W-:Y:S01]  /*7fd0*/  STG.E.U8 desc[UR36][R2.64], R5 ;  /* 0x0000000502007986 */ /* 0x000fe2000c101124 */
[----:B------:R-:W-:Y:S05]  /*7fe0*/  EXIT ;  /* 0x000000000000794d */ /* 0x000fea0003800000 */
.L_x_11427:
[----:B------:R-:W0:Y:S02]  /*7ff0*/  I2F.S16 R0, R18 ;  /* 0x0000001200007306 */ /* 0x000e240000101400 */
[----:B0-----:R-:W-:-:S05]  /*8000*/  F2FP.BF16.F32.PACK_AB R0, RZ, R0 ;  /* 0x00000000ff00723e */ /* 0x001fca00000010ff */
[----:B------:R-:W-:Y:S01]  /*8010*/  STG.E.U16 desc[UR36][R2.64], R0 ;  /* 0x0000000002007986 */ /* 0x000fe2000c101524 */
[----:B------:R-:W-:Y:S05]  /*8020*/  EXIT ;  /* 0x000000000000794d */ /* 0x000fea0003800000 */
.L_x_11436:
        /* <DEDUP_REMOVED lines=13> */
.L_x_68532:


//--------------------- .text._ZN2at6native18elementwise_kernelILi128ELi4EZNS0_22gpu_kernel_impl_nocastIZNS0_50_GLOBAL__N__2680c7bb_12_PowKernel_cu_7dd49032_300329pow_tensor_scalar_kernel_implIssEEvRNS_18TensorIteratorBaseET0_EUlsE2_EEvS6_RKT_EUliE_EEviT1_ --------------------------
	.section	.text._ZN2at6native18elementwise_kernelILi128ELi4EZNS0_22gpu_kernel_impl_nocastIZNS0_50_GLOBAL__N__2680c7bb_12_PowKernel_cu_7dd49032_300329pow_tensor_scalar_kernel_implIssEEvRNS_18TensorIteratorBaseET0_EUlsE2_EEvS6_RKT_EUliE_EEviT1_,"ax",@progbits
	.align	128
        .global         _ZN2at6native18elementwise_kernelILi128ELi4EZNS0_22gpu_kernel_impl_nocastIZNS0_50_GLOBAL__N__2680c7bb_12_PowKernel_cu_7dd49032_300329pow_tensor_scalar_kernel_implIssEEvRNS_18TensorIteratorBaseET0_EUlsE2_EEvS6_RKT_EUliE_EEviT1_
        .type           _ZN2at6native18elementwise_kernelILi128ELi4EZNS0_22gpu_kernel_impl_nocastIZNS0_50_GLOBAL__N__2680c7bb_12_PowKernel_cu_7dd49032_300329pow_tensor_scalar_kernel_implIssEEvRNS_18TensorIteratorBaseET0_EUlsE2_EEvS6_RKT_EUliE_EEviT1_,@function
        .size           _ZN2at6native18elementwise_kernelILi128ELi4EZNS0_22gpu_kernel_impl_nocastIZNS0_50_GLOBAL__N__2680c7bb_12_PowKernel_cu_7dd49032_300329pow_tensor_scalar_kernel_implIssEEvRNS_18TensorIteratorBaseET0_EUlsE2_EEvS6_RKT_EUliE_EEviT1_,(.L_x_68533 - _ZN2at6native18elementwise_kernelILi128ELi4EZNS0_22gpu_kernel_impl_nocastIZNS0_50_GLOBAL__N__2680c7bb_12_PowKernel_cu_7dd49032_300329pow_tensor_scalar_kernel_implIssEEvRNS_18TensorIteratorBaseET0_EUlsE2_EEvS6_RKT_EUliE_EEviT1_)
        .other          _ZN2at6native18elementwise_kernelILi128ELi4EZNS0_22gpu_kernel_impl_nocastIZNS0_50_GLOBAL__N__2680c7bb_12_PowKernel_cu_7dd49032_300329pow_tensor_scalar_kernel_implIssEEvRNS_18TensorIteratorBaseET0_EUlsE2_EEvS6_RKT_EUliE_EEviT1_,@"STO_CUDA_ENTRY STV_DEFAULT"
_ZN2at6native18elementwise_kernelILi128ELi4EZNS0_22gpu_kernel_impl_nocastIZNS0_50_GLOBAL__N__2680c7bb_12_PowKernel_cu_7dd49032_300329pow_tensor_scalar_kernel_implIssEEvRNS_18TensorIteratorBaseET0_EUlsE2_EEvS6_RKT_EUliE_EEviT1_:
.text._ZN2at6native18elementwise_kernelILi128ELi4EZNS0_22gpu_kernel_impl_nocastIZNS0_50_GLOBAL__N__2680c7bb_12_PowKernel_cu_7dd49032_300329pow_tensor_scalar_kernel_implIssEEvRNS_18TensorIteratorBaseET0_EUlsE2_EEvS6_RKT_EUliE_EEviT1_:
[----:B------:R-:W-:Y:S08]  /*0000*/  LDC R1, c[0x0][0x37c] ;  /* 0x0000df00ff017b82 */ /* 0x000ff00000000800 */
[----:B------:R-:W0:Y:S01]  /*0010*/  LDC R0, c[0x0][0x388] ;  /* 0x0000e200ff007b82 */ /* 0x000e220000000800 */
[----:B------:R-:W1:Y:S01]  /*0020*/  S2R R3, SR_TID.X ;  /* 0x0000000000037919 */ /* 0x000e620000002100 */
[----:B------:R-:W2:Y:S01]  /*0030*/  LDCU.U16 UR8, c[0x0][0x590] ;  /* 0x0000b200ff0877ac */ /* 0x000ea20008000400 */
[----:B------:R-:W-:Y:S01]  /*0040*/  UMOV UR4, 0xffff ;  /* 0x0000ffff00047882 */ /* 0x000fe20000000000 */
[----:B------:R-:W3:Y:S04]  /*0050*/  LDCU.64 UR6, c[0x0][0x358] ;  /* 0x00006b00ff0677ac */ /* 0x000ee80008000a00 */
[----:B------:R-:W4:Y:S01]  /*0060*/  S2UR UR5, SR_CTAID.X ;  /* 0x00000000000579c3 */ /* 0x000f220000002500 */
[----:B--2---:R-:W-:-:S02]  /*0070*/  ULOP3.LUT UR9, UR8, 0x1, URZ, 0xc0, !UPT ;  /* 0x0000000108097892 */ /* 0x004fc4000f8ec0ff */
[----:B------:R-:W-:Y:S02]  /*0080*/  MOV R2, UR8 ;  /* 0x0000000800027c02 */ /* 0x000fe40008000f00 */
[----:B0-----:R-:W-:Y:S01]  /*0090*/  ISETP.NE.AND P0, PT, R0, RZ, PT ;  /* 0x000000ff0000720c */ /* 0x001fe20003f05270 */
[----:B------:R-:W-:-:S04]  /*00a0*/  UISETP.NE.U32.AND UP0, UPT, UR9, 0x1, UPT ;  /* 0x000000010900788c */ /* 0x000fc8000bf05070 */
[----:B------:R-:W-:Y:S02]  /*00b0*/  USEL UR4, UR4, 0x1, !UP0 ;  /* 0x0000000104047887 */ /* 0x000fe4000c000000 */
[----:B----4-:R-:W-:-:S06]  /*00c0*/  USHF.L.U32 UR5, UR5, 0x9, URZ ;  /* 0x0000000905057899 */ /* 0x010fcc00080006ff */
[----:B-1----:R-:W-:Y:S01]  /*00d0*/  LOP3.LUT R3, R3, UR5, RZ, 0xfc, !PT ;  /* 0x0000000503037c12 */ /* 0x002fe2000f8efcff */
[----:B---3--:R-:W-:Y:S06]  /*00e0*/  @P0 BRA `(.L_x_11437) ;  /* 0x0000000800a80947 */ /* 0x008fec0003800000 */
[----:B------:R-:W0:Y:S02]  /*00f0*/  LDCU.U16 UR5, c[0x0][0x590] ;  /* 0x0000b200ff0577ac */ /* 0x000e240008000400 */
[----:B0-----:R-:W-:-:S04]  /*0100*/  UPRMT UR5, UR5, 0x9910, URZ ;  /* 0x0000991005057896 */ /* 0x001fc800080000ff */
[----:B------:R-:W-:-:S09]  /*0110*/  UISETP.GT.AND UP0, UPT, UR5, -0x1, UPT ;  /* 0xffffffff0500788c */ /* 0x000fd2000bf04270 */
[----:B------:R-:W-:Y:S05]  /*0120*/  BRA.U UP0, `(.L_x_11438) ;  /* 0x0000000500007547 */ /* 0x000fea000b800000 */
        /* <DEDUP_REMOVED lines=8> */
[----:B--2---:R-:W-:-:S04]  /*01b0*/  PRMT R0, R5, 0x9910, RZ ;  /* 0x0000991005007816 */ /* 0x004fc800000000ff */
[----:B------:R-:W-:-:S13]  /*01c0*/  ISETP.NE.AND P0, PT, R0, 0x1, PT ;  /* 0x000000010000780c */ /* 0x000fda0003f05270 */
[----:B0-----:R-:W-:Y:S05]  /*01d0*/  @!P0 BRA `(.L_x_11442) ;  /* 0x0000000000108947 */ /* 0x001fea0003800000 */
[----:B------:R-:W-:Y:S02]  /*01e0*/  PRMT R0, R5, 0x9910, RZ ;  /* 0x0000991005007816 */ /* 0x000fe400000000ff */
[----:B------:R-:W-:Y:S02]  /*01f0*/  MOV R5, UR4 ;  /* 0x0000000400057c02 */ /* 0x000fe40008000f00 */
[----:B------:R-:W-:-:S13]  /*0200*/  ISETP.NE.AND P0, PT, R0, -0x1, PT ;  /* 0xffffffff0000780c */ /* 0x000fda0003f05270 */
[----:B------:R-:W-:-:S07]  /*0210*/  @P0 PRMT R5, RZ, 0x7610, R5 ;  /* 0x00007610ff050816 */ /* 0x000fce0000000005 */
.L_x_11442:
[----:B------:R0:W-:Y:S01]  /*0220*/  STG.E.U16 desc[UR6][R6.64], R5 ;  /* 0x0000000506007986 */ /* 0x0001e2000c101506 */
[----:B------:R-:W-:-:S04]  /*0230*/  IADD3 R3, PT, PT, R3, 0x80, RZ ;  /* 0x0000008003037810 */ /* 0x000fc80007ffe0ff */
[----:B------:R-:W-:-:S13]  /*0240*/  ISETP.GE.AND P0, PT, R3, UR5, PT ;  /* 0x0000000503007c0c */ /* 0x000fda000bf06270 */
[----:B------:R-:W-:Y:S05]  /*0250*/  @P0 BREAK.RELIABLE B1 ;  /* 0x0000000000010942 */ /* 0x000fea0003800100 */
[----:B0-----:R-:W-:Y:S05]  /*0260*/  @P0 BRA `(.L_x_11443) ;  /* 0x0000000000700947 */ /* 0x001fea0003800000 */
[----:B------:R-:W0:Y:S02]  /*0270*/  LDC.64 R4, c[0x0][0x588] ;  /* 0x00016200ff047b82 */ /* 0x000e240000000a00 */
[----:B0-----:R-:W2:Y:S06]  /*0280*/  LDG.E.U16 R5, desc[UR6][R4.64] ;  /* 0x0000000604057981 */ /* 0x001eac000c1e1500 */
[----:B------:R-:W0:Y:S01]  /*0290*/  LDC.64 R6, c[0x0][0x580] ;  /* 0x00016000ff067b82 */ /* 0x000e220000000a00 */
[----:B--2---:R-:W-:-:S04]  /*02a0*/  PRMT R0, R5, 0x9910, RZ ;  /* 0x0000991005007816 */ /* 0x004fc800000000ff */
[----:B------:R-:W-:-:S13]  /*02b0*/  ISETP.NE.AND P0, PT, R0, 0x1, PT ;  /* 0x000000010000780c */ /* 0x000fda0003f05270 */
[----:B0-----:R-:W-:Y:S05]  /*02c0*/  @!P0 BRA `(.L_x_11444) ;  /* 0x0000000000108947 */ /* 0x001fea0003800000 */
[----:B------:R-:W-:Y:S01]  /*02d0*/  PRMT R0, R5, 0x9910, RZ ;  /* 0x0000991005007816 */ /* 0x000fe200000000ff */
[----:B------:R-:W-:-:S03]  /*02e0*/  IMAD.U32 R5, RZ, RZ, UR4 ;  /* 0x00000004ff057e24 */ /* 0x000fc6000f8e00ff */
[----:B------:R-:W-:-:S13]  /*02f0*/  ISETP.NE.AND P0, PT, R0, -0x1, PT ;  /* 0xffffffff0000780c */ /* 0x000fda0003f05270 */
[----:B------:R-:W-:-:S07]  /*0300*/  @P0 PRMT R5, RZ, 0x7610, R5 ;  /* 0x00007610ff050816 */ /* 0x000fce0000000005 */
.L_x_11444:
[----:B------:R0:W-:Y:S01]  /*0310*/  STG.E.U16 desc[UR6][R6.64], R5 ;  /* 0x0000000506007986 */ /* 0x0001e2000c101506 */
[----:B------:R-:W-:-:S07]  /*0320*/  IADD3 R3, PT, PT, R3, 0x80, RZ ;  /* 0x0000008003037810 */ /* 0x000fce0007ffe0ff */
.L_x_11441:
[----:B------:R-:W-:-:S13]  /*0330*/  ISETP.GE.AND P0, PT, R3, UR5, PT ;  /* 0x0000000503007c0c */ /* 0x000fda000bf06270 */
[----:B------:R-:W-:Y:S05]  /*0340*/  @P0 BREAK.RELIABLE B1 ;  /* 0x0000000000010942 */ /* 0x000fea0003800100 */
[----:B------:R-:W-:Y:S05]  /*0350*/  @P0 BRA `(.L_x_11443) ;  /* 0x0000000000340947 */ /* 0x000fea0003800000 */
[----:B------:R-:W-:Y:S05]  /*0360*/  BSYNC.RELIABLE B1 ;  /* 0x0000000000017941 */ /* 0x000fea0003800100 */
.L_x_11440:
[----:B0-----:R-:W0:Y:S02]  /*0370*/  LDC.64 R4, c[0x0][0x588] ;  /* 0x00016200ff047b82 */ /* 0x001e240000000a00 */
        /* <DEDUP_REMOVED lines=9> */
.L_x_11445:
[----:B------:R1:W-:Y:S01]  /*0410*/  STG.E.U16 desc[UR6][R6.64], R5 ;  /* 0x0000000506007986 */ /* 0x0003e2000c101506 */
[----:B------:R-:W-:-:S07]  /*0420*/  IADD3 R3, PT, PT, R3, 0x80, RZ ;  /* 0x0000008003037810 */ /* 0x000fce0007ffe0ff */
.L_x_11443:
[----:B------:R-:W-:Y:S05]  /*0430*/  BSYNC.RECONVERGENT B0 ;  /* 0x0000000000007941 */ /* 0x000fea0003800200 */
.L_x_11439:
[----:B------:R-:W-:Y:S05]  /*0440*/  WARPSYNC.ALL ;  /* 0x0000000000007948 */ /* 0x000fea0003800000 */
[----:B------:R-:W-:-:S13]  /*0450*/  ISETP.GE.AND P0, PT, R3, UR5, PT ;  /* 0x0000000503007c0c */ /* 0x000fda000bf06270 */
[----:B------:R-:W-:Y:S05]  /*0460*/  @P0 EXIT ;  /* 0x000000000000094d */ /* 0x000fea0003800000 */
[----:B------:R-:W2:Y:S02]  /*0470*/  LDC.64 R2, c[0x0][0x588] ;  /* 0x00016200ff027b82 */ /* 0x000ea40000000a00 */
[----:B--2---:R-:W2:Y:S06]  /*0480*/  LDG.E.U16 R3, desc[UR6][R2.64] ;  /* 0x0000000602037981 */ /* 0x004eac000c1e1500 */
[----:B01----:R-:W0:Y:S01]  /*0490*/  LDC.64 R4, c[0x0][0x580] ;  /* 0x00016000ff047b82 */ /* 0x003e220000000a00 */
[----:B--2---:R-:W-:-:S04]  /*04a0*/  PRMT R0, R3, 0x9910, RZ ;  /* 0x0000991003007816 */ /* 0x004fc800000000ff */
[----:B------:R-:W-:-:S13]  /*04b0*/  ISETP.NE.AND P0, PT, R0, 0x1, PT ;  /* 0x000000010000780c */ /* 0x000fda0003f05270 */
[----:B0-----:R-:W-:Y:S05]  /*04c0*/  @!P0 BRA `(.L_x_11446) ;  /* 0x0000000000108947 */ /* 0x001fea0003800000 */
[----:B------:R-:W-:Y:S01]  /*04d0*/  PRMT R0, R3, 0x9910, RZ ;  /* 0x0000991003007816 */ /* 0x000fe200000000ff */
[----:B------:R-:W-:-:S03]  /*04e0*/  IMAD.U32 R3, RZ, RZ, UR4 ;  /* 0x00000004ff037e24 */ /* 0x000fc6000f8e00ff */
[----:B------:R-:W-:-:S13]  /*04f0*/  ISETP.NE.AND P0, PT, R0, -0x1, PT ;  /* 0xffffffff0000780c */ /* 0x000fda0003f05270 */
[----:B------:R-:W-:-:S07]  /*0500*/  @P0 PRMT R3, RZ, 0x7610, R3 ;  /* 0x00007610ff030816 */ /* 0x000fce0000000003 */
.L_x_11446:
[----:B------:R-:W-:Y:S01]  /*0510*/  STG.E.U16 desc[UR6][R4.64], R3 ;  /* 0x0000000304007986 */ /* 0x000fe2000c101506 */
[----:B------:R-:W-:Y:S05]  /*0520*/  EXIT ;  /* 0x000000000000794d */ /* 0x000fea0003800000 */
.L_x_11438:
[----:B------:R-:W-:-:S09]  /*0530*/  UISETP.NE.AND UP0, UPT, UR5, URZ, UPT ;  /* 0x000000ff0500728c */ /* 0x000fd2000bf05270 */
[----:B------:R-:W-:Y:S05]  /*0540*/  BRA.U UP0, `(.L_x_11447) ;  /* 0x00000001001c7547 */ /* 0x000fea000b800000 */
[----:B------:R-:W0:Y:S02]  /*0550*/  LDCU UR4, c[0x0][0x380] ;  /* 0x00007000ff0477ac */ /* 0x000e240008000800 */
[----:B0-----:R-:W-:-:S13]  /*0560*/  ISETP.GE.AND P0, PT, R3, UR4, PT ;  /* 0x0000000403007c0c */ /* 0x001fda000bf06270 */
[----:B------:R-:W-:Y:S05]  /*0570*/  @P0 EXIT ;  /* 0x000000000000094d */ /* 0x000fea0003800000 */
[----:B------:R-:W0:Y:S01]  /*0580*/  LDC.64 R2, c[0x0][0x580] ;  /* 0x00016000ff027b82 */ /* 0x000e220000000a00 */
[----:B------:R-:W-:-:S05]  /*0590*/  HFMA2 R0, -RZ, RZ, 0, 5.9604644775390625e-08 ;  /* 0x00000001ff007431 */ /* 0x000fca00000001ff */
[----:B0-----:R-:W-:Y:S01]  /*05a0*/  STG.E.U16 desc[UR6][R2.64], R0 ;  /* 0x0000000002007986 */ /* 0x001fe2000c101506 */
[----:B------:R-:W-:Y:S05]  /*05b0*/  EXIT ;  /* 0x000000000000794d */ /* 0x000fea0003800000 */
.L_x_11447:
[----:B------:R-:W0:Y:S01]  /*05c0*/  LDCU UR4, c[0x0][0x380] ;  /* 0x00007000ff0477ac */ /* 0x000e220008000800 */
[----:B------:R-:W-:Y:S04]  /*05d0*/  BSSY.RECONVERGENT B0, `(.L_x_11448) ;  /* 0x0000046000007945 */ /* 0x000fe80003800200 */
[----:B------:R-:W-:Y:S01]  /*05e0*/  BSSY.RELIABLE B1, `(.L_x_11449) ;  /* 0x000002f000017945 */ /* 0x000fe20003800100 */
[----:B0-----:R-:W-:-:S13]  /*05f0*/  ISETP.GE.AND P0, PT, R3, UR4, PT ;  /* 0x0000000403007c0c */ /* 0x001fda000bf06270 */
[----:B------:R-:W-:Y:S05]  /*0600*/  @P0 BRA `(.L_x_11450) ;  /* 0x0000000000a40947 */ /* 0x000fea0003800000 */
[----:B------:R-:W0:Y:S02]  /*0610*/  LDC.64 R4, c[0x0][0x588] ;  /* 0x00016200ff047b82 */ /* 0x000e240000000a00 */
[----:B0-----:R0:W5:Y:S01]  /*0620*/  LDG.E.U16 R4, desc[UR6][R4.64] ;  /* 0x0000000604047981 */ /* 0x001162000c1e1500 */
[----:B------:R-:W-:Y:S01]  /*0630*/  HFMA2 R7, -RZ, RZ, 0, 5.9604644775390625e-08 ;  /* 0x00000001ff077431 */ /* 0x000fe200000001ff */
[----:B------:R-:W-:-:S07]  /*0640*/  MOV R0, UR8 ;  /* 0x0000000800007c02 */ /* 0x000fce0008000f00 */
.L_x_11451:
[C---:B0-----:R-:W-:Y:S02]  /*0650*/  LOP3.LUT R5, R0.reuse, 0x1, RZ, 0xc0, !PT ;  /* 0x0000000100057812 */ /* 0x041fe400078ec0ff */
        /* <DEDUP_REMOVED lines=11> */
[----:B------:R-:W0:Y:S01]  /*0710*/  LDC.64 R4, c[0x0][0x580] ;  /* 0x00016000ff047b82 */ /* 0x000e220000000a00 */
[----:B------:R-:W-:-:S05]  /*0720*/  VIADD R3, R3, 0x80 ;  /* 0x0000008003037836 */ /* 0x000fca0000000000 */
[----:B------:R-:W-:-:S13]  /*0730*/  ISETP.GE.AND P0, PT, R3, UR4, PT ;  /* 0x0000000403007c0c */ /* 0x000fda000bf06270 */
[----:B------:R-:W-:Y:S05]  /*0740*/  @P0 BREAK.RELIABLE B1 ;  /* 0x0000000000010942 */ /* 0x000fea0003800100 */
[----:B0-----:R0:W-:Y:S01]  /*0750*/  STG.E.U16 desc[UR6][R4.64], R7 ;  /* 0x0000000704007986 */ /* 0x0011e2000c101506 */
[----:B------:R-:W-:Y:S05]  /*0760*/  @P0 BRA `(.L_x_11452) ;  /* 0x0000000000b00947 */ /* 0x000fea0003800000 */
[----:B0-----:R-:W0:Y:S02]  /*0770*/  LDC.64 R4, c[0x0][0x588] ;  /* 0x00016200ff047b82 */ /* 0x001e240000000a00 */
[----:B0-----:R0:W5:Y:S01]  /*0780*/  LDG.E.U16 R4, desc[UR6][R4.64] ;  /* 0x0000000604047981 */ /* 0x001162000c1e1500 */
[----:B------:R-:W-:Y:S01]  /*0790*/  HFMA2 R7, -RZ, RZ, 0, 5.9604644775390625e-08 ;  /* 0x00000001ff077431 */ /* 0x000fe200000001ff */
[----:B------:R-:W-:-:S07]  /*07a0*/  MOV R0, UR8 ;  /* 0x0000000800007c02 */ /* 0x000fce0008000f00 */
.L_x_11453:
        /* <DEDUP_REMOVED lines=13> */
[----:B------:R-:W-:Y:S01]  /*0880*/  IADD3 R3, PT, PT, R3, 0x80, RZ ;  /* 0x0000008003037810 */ /* 0x000fe20007ffe0ff */
[----:B0-----:R0:W-:Y:S06]  /*0890*/  STG.E.U16 desc[UR6][R4.64], R7 ;  /* 0x0000000704007986 */ /* 0x0011ec000c101506 */
.L_x_11450:
[----:B------:R-:W-:-:S13]  /*08a0*/  ISETP.GE.AND P0, PT, R3, UR4, PT ;  /* 0x0000000403007c0c */ /* 0x000fda000bf06270 */
[----:B------:R-:W-:Y:S05]  /*08b0*/  @P0 BREAK.RELIABLE B1 ;  /* 0x0000000000010942 */ /* 0x000fea0003800100 */
[----:B------:R-:W-:Y:S05]  /*08c0*/  @P0 BRA `(.L_x_11452) ;  /* 0x0000000000580947 */ /* 0x000fea0003800000 */
[----:B------:R-:W-:Y:S05]  /*08d0*/  BSYNC.RELIABLE B1 ;  /* 0x0000000000017941 */ /* 0x000fea0003800100 */
.L_x_11449:
[----:B0-----:R-:W0:Y:S02]  /*08e0*/  LDC.64 R4, c[0x0][0x588] ;  /* 0x00016200ff047b82 */ /* 0x001e240000000a00 */
[----:B0-----:R0:W5:Y:S01]  /*08f0*/  LDG.E.U16 R4, desc[UR6][R4.64] ;  /* 0x0000000604047981 */ /* 0x001162000c1e1500 */
[----:B------:R-:W-:Y:S01]  /*0900*/  BSSY.RECONVERGENT B2, `(.L_x_11454) ;  /* 0x000000f000027945 */ /* 0x000fe20003800200 */
[----:B------:R-:W-:Y:S01]  /*0910*/  IMAD.MOV.U32 R7, RZ, RZ, 0x1 ;  /* 0x00000001ff077424 */ /* 0x000fe200078e00ff */
[----:B------:R-:W-:-:S07]  /*0920*/  MOV R0, UR8 ;  /* 0x0000000800007c02 */ /* 0x000fce0008000f00 */
.L_x_11455:
        /* <DEDUP_REMOVED lines=12> */
[----:B------:R-:W-:Y:S05]  /*09f0*/  BSYNC.RECONVERGENT B2 ;  /* 0x0000000000027941 */ /* 0x000fea0003800200 */
.L_x_11454:
[----:B------:R-:W0:Y:S01]  /*0a00*/  LDC.64 R4, c[0x0][0x580] ;  /* 0x00016000ff047b82 */ /* 0x000e220000000a00 */
[----:B------:R-:W-:Y:S01]  /*0a10*/  IADD3 R3, PT, PT, R3, 0x80, RZ ;  /* 0x0000008003037810 */ /* 0x000fe20007ffe0ff */
[----:B0-----:R1:W-:Y:S06]  /*0a20*/  STG.E.U16 desc[UR6][R4.64], R7 ;  /* 0x0000000704007986 */ /* 0x0013ec000c101506 */
.L_x_11452:
[----:B------:R-:W-:Y:S05]  /*0a30*/  BSYNC.RECONVERGENT B0 ;  /* 0x0000000000007941 */ /* 0x000fea0003800200 */
.L_x_11448:
[----:B------:R-:W-:Y:S05]  /*0a40*/  WARPSYNC.ALL ;  /* 0x0000000000007948 */ /* 0x000fea0003800000 */
[----:B------:R-:W-:-:S13]  /*0a50*/  ISETP.GE.AND P0, PT, R3, UR4, PT ;  /* 0x0000000403007c0c */ /* 0x000fda000bf06270 */
[----:B------:R-:W-:Y:S05]  /*0a60*/  @P0 EXIT ;  /* 0x000000000000094d */ /* 0x000fea0003800000 */
[----:B01----:R-:W0:Y:S02]  /*0a70*/  LDC.64 R4, c[0x0][0x588] ;  /* 0x00016200ff047b82 */ /* 0x003e240000000a00 */
[----:B0-----:R0:W5:Y:S01]  /*0a80*/  LDG.E.U16 R4, desc[UR6][R4.64] ;  /* 0x0000000604047981 */ /* 0x001162000c1e1500 */
[----:B------:R-:W-:-:S07]  /*0a90*/  HFMA2 R7, -RZ, RZ, 0, 5.9604644775390625e-08 ;  /* 0x00000001ff077431 */ /* 0x000fce00000001ff */
.L_x_11456:
        /* <DEDUP_REMOVED lines=12> */
[----:B------:R-:W1:Y:S02]  /*0b60*/  LDC.64 R2, c[0x0][0x580] ;  /* 0x00016000ff027b82 */ /* 0x000e640000000a00 */
[----:B-1----:R-:W-:Y:S01]  /*0b70*/  STG.E.U16 desc[UR6][R2.64], R7 ;  /* 0x0000000702007986 */ /* 0x002fe2000c101506 */
[----:B------:R-:W-:Y:S05]  /*0b80*/  EXIT ;  /* 0x000000000000794d */ /* 0x000fea0003800000 */
.L_x_11437:
[----:B------:R-:W0:Y:S01]  /*0b90*/  LDCU.U16 UR5, c[0x0][0x590] ;  /* 0x0000b200ff0577ac */ /* 0x000e220008000400 */
[----:B------:R-:W-:Y:S01]  /*0ba0*/  VIADD R0, R0, 0xffffffff ;  /* 0xffffffff00007836 */ /* 0x000fe20000000000 */
[----:B0-----:R-:W-:-:S04]  /*0bb0*/  UPRMT UR5, UR5, 0x9910, URZ ;  /* 0x0000991005057896 */ /* 0x001fc800080000ff */
[----:B------:R-:W-:-:S09]  /*0bc0*/  UISETP.GT.AND UP0, UPT, UR5, -0x1, UPT ;  /* 0xffffffff0500788c */ /* 0x000fd2000bf04270 */
[----:B------:R-:W-:Y:S05]  /*0bd0*/  BRA.U UP0, `(.L_x_11457) ;  /* 0x0000005100047547 */ /* 0x000fea000b800000 */
[----:B------:R-:W0:Y:S01]  /*0be0*/  LDCU UR5, c[0x0][0x380] ;  /* 0x00007000ff0577ac */ /* 0x000e220008000800 */
[----:B------:R-:W-:Y:S01]  /*0bf0*/  VIMNMX.U32 R2, PT, PT, R0, 0x18, PT ;  /* 0x0000001800027848 */ /* 0x000fe20003fe0000 */
[----:B------:R-:W-:Y:S04]  /*0c00*/  BSSY.RECONVERGENT B1, `(.L_x_11458) ;  /* 0x00003c0000017945 */ /* 0x000fe80003800200 */
[----:B------:R-:W-:Y:S01]  /*0c10*/  BSSY.RELIABLE B0, `(.L_x_11459) ;  /* 0x0000282000007945 */ /* 0x000fe20003800100 */
        /* <DEDUP_REMOVED lines=301> */
.L_x_11461:
[----:B------:R-:W0:Y:S02]  /*1ef0*/  LDCU.64 UR8, c[0x0][0x588] ;  /* 0x0000b100ff0877ac */ /* 0x000e240008000a00 */
[----:B0-----:R-:W-:-:S04]  /*1f00*/  IADD3 R6, P0, PT, R4, UR8, RZ ;  /* 0x0000000804067c10 */ /* 0x001fc8000ff1e0ff */
[----:B------:R-:W-:-:S06]  /*1f10*/  IADD3.X R7, PT, PT, RZ, UR9, RZ, P0, !PT ;  /* 0x00000009ff077c10 */ /* 0x000fcc00087fe4ff */
[----:B------:R-:W2:Y:S01]  /*1f20*/  LDG.E.U16 R7, desc[UR6][R6.64] ;  /* 0x0000000606077981 */ /* 0x000ea2000c1e1500 */
[----:B------:R-:W-:Y:S01]  /*1f30*/  BSSY.RECONVERGENT B2, `(.L_x_11462) ;  /* 0x0000008000027945 */ /* 0x000fe20003800200 */
[----:B--2---:R-:W-:-:S04]  /*1f40*/  PRMT R4, R7, 0x9910, RZ ;  /* 0x0000991007047816 */ /* 0x004fc800000000ff */
[----:B------:R-:W-:-:S13]  /*1f50*/  ISETP.NE.AND P0, PT, R4, 0x1, PT ;  /* 0x000000010400780c */ /* 0x000fda0003f05270 */
[----:B------:R-:W-:Y:S05]  /*1f60*/  @!P0 BRA `(.L_x_11463) ;  /* 0x0000000000108947 */ /* 0x000fea0003800000 */
[----:B------:R-:W-:Y:S02]  /*1f70*/  PRMT R4, R7, 0x9910, RZ ;  /* 0x0000991007047816 */ /* 0x000fe400000000ff */
[----:B------:R-:W-:Y:S02]  /*1f80*/  MOV R7, UR4 ;  /* 0x0000000400077c02 */ /* 0x000fe40008000f00 */
[----:B------:R-:W-:-:S13]  /*1f90*/  ISETP.NE.AND P0, PT, R4, -0x1, PT ;  /* 0xffffffff0400780c */ /* 0x000fda0003f05270 */
[----:B------:R-:W-:-:S07]  /*1fa0*/  @P0 PRMT R7, RZ, 0x7610, R7 ;  /* 0x00007610ff070816 */ /* 0x000fce0000000007 */
.L_x_11463:
[----:B------:R-:W-:Y:S05]  /*1fb0*/  BSYNC.RECONVERGENT B2 ;  /* 0x0000000000027941 */ /* 0x000fea0003800200 */
.L_x_11462:
[----:B------:R-:W0:Y:S01]  /*1fc0*/  LDCU.64 UR8, c[0x0][0x580] ;  /* 0x0000b000ff0877ac */ /* 0x000e220008000a00 */
[----:B------:R-:W-:Y:S01]  /*1fd0*/  VIADD R3, R3, 0x80 ;  /* 0x0000008003037836 */ /* 0x000fe20000000000 */
[----:B0-----:R-:W-:-:S04]  /*1fe0*/  IADD3 R4, P0, PT, R5, UR8, RZ ;  /* 0x0000000805047c10 */ /* 0x001fc8000ff1e0ff */
        /* <DEDUP_REMOVED lines=303> */
.L_x_11465:
[----:B------:R-:W0:Y:S02]  /*32e0*/  LDCU.64 UR8, c[0x0][0x588] ;  /* 0x0000b100ff0877ac */ /* 0x000e240008000a00 */
[----:B0-----:R-:W-:-:S05]  /*32f0*/  IADD3 R6, P0, PT, R4, UR8, RZ ;  /* 0x0000000804067c10 */ /* 0x001fca000ff1e0ff */
[----:B------:R-:W-:-:S06]  /*3300*/  IMAD.X R7, RZ, RZ, UR9, P0 ;  /* 0x00000009ff077e24 */ /* 0x000fcc00080e06ff */
        /* <DEDUP_REMOVED lines=9> */
.L_x_11467:
[----:B------:R-:W-:Y:S05]  /*33a0*/  BSYNC.RECONVERGENT B2 ;  /* 0x0000000000027941 */ /* 0x000fea0003800200 */
.L_x_11466:
[----:B------:R-:W0:Y:S01]  /*33b0*/  LDCU.64 UR8, c[0x0][0x580] ;  /* 0x0000b000ff0877ac */ /* 0x000e220008000a00 */
[----:B------:R-:W-:Y:S02]  /*33c0*/  IADD3 R3, PT, PT, R3, 0x80, RZ ;  /* 0x0000008003037810 */ /* 0x000fe40007ffe0ff */
[----:B0-----:R-:W-:-:S04]  /*33d0*/  IADD3 R4, P0, PT, R5, UR8, RZ ;  /* 0x0000000805047c10 */ /* 0x001fc8000ff1e0ff */
[----:B------:R-:W-:-:S05]  /*33e0*/  IADD3.X R5, PT, PT, RZ, UR9, RZ, P0, !PT ;  /* 0x00000009ff057c10 */ /* 0x000fca00087fe4ff */
[----:B------:R0:W-:Y:S04]  /*33f0*/  STG.E.U16 desc[UR6][R4.64], R7 ;  /* 0x0000000704007986 */ /* 0x0001e8000c101506 */
.L_x_11460:
[----:B------:R-:W-:-:S13]  /*3400*/  ISETP.GE.AND P0, PT, R3, UR5, PT ;  /* 0x0000000503007c0c */ /* 0x000fda000bf06270 */
[----:B------:R-:W-:Y:S05]  /*3410*/  @P0 BREAK.RELIABLE B0 ;  /* 0x0000000000000942 */ /* 0x000fea0003800100 */
[----:B------:R-:W-:Y:S05]  /*3420*/  @P0 BRA `(.L_x_11464) ;  /* 0x0000001000f40947 */ /* 0x000fea0003800000 */
[----:B------:R-:W-:Y:S05]  /*3430*/  BSYNC.RELIABLE B0 ;  /* 0x0000000000007941 */ /* 0x000fea0003800100 */
.L_x_11459:
        /* <DEDUP_REMOVED lines=298> */
.L_x_11468:
        /* <DEDUP_REMOVED lines=8> */
[----:B------:R-:W-:Y:S01]  /*4760*/  PRMT R4, R7, 0x9910, RZ ;  /* 0x0000991007047816 */ /* 0x000fe200000000ff */
[----:B------:R-:W-:-:S03]  /*4770*/  IMAD.U32 R7, RZ, RZ, UR4 ;  /* 0x00000004ff077e24 */ /* 0x000fc6000f8e00ff */
[----:B------:R-:W-:-:S13]  /*4780*/  ISETP.NE.AND P0, PT, R4, -0x1, PT ;  /* 0xffffffff0400780c */ /* 0x000fda0003f05270 */
[----:B------:R-:W-:-:S07]  /*4790*/  @P0 PRMT R7, RZ, 0x7610, R7 ;  /* 0x00007610ff070816 */ /* 0x000fce0000000007 */
.L_x_11470:
[----:B------:R-:W-:Y:S05]  /*47a0*/  BSYNC.RECONVERGENT B2 ;  /* 0x0000000000027941 */ /* 0x000fea0003800200 */
.L_x_11469:
[----:B------:R-:W0:Y:S01]  /*47b0*/  LDCU.64 UR8, c[0x0][0x580] ;  /* 0x0000b000ff0877ac */ /* 0x000e220008000a00 */
[----:B------:R-:W-:Y:S02]  /*47c0*/  IADD3 R3, PT, PT, R3, 0x80, RZ ;  /* 0x0000008003037810 */ /* 0x000fe40007ffe0ff */
[----:B0-----:R-:W-:-:S04]  /*47d0*/  IADD3 R4, P0, PT, R5, UR8, RZ ;  /* 0x0000000805047c10 */ /* 0x001fc8000ff1e0ff */
[----:B------:R-:W-:-:S05]  /*47e0*/  IADD3.X R5, PT, PT, RZ, UR9, RZ, P0, !PT ;  /* 0x00000009ff057c10 */ /* 0x000fca00087fe4ff */
[----:B------:R1:W-:Y:S04]  /*47f0*/  STG.E.U16 desc[UR6][R4.64], R7 ;  /* 0x0000000704007986 */ /* 0x0003e8000c101506 */
.L_x_11464:
[----:B------:R-:W-:Y:S05]  /*4800*/  BSYNC.RECONVERGENT B1 ;  /* 0x0000000000017941 */ /* 0x000fea0003800200 */
.L_x_11458:
[----:B------:R-:W-:Y:S05]  /*4810*/  WARPSYNC.ALL ;  /* 0x0000000000007948 */ /* 0x000fea0003800000 */
[----:B------:R-:W-:-:S13]  /*4820*/  ISETP.GE.AND P0, PT, R3, UR5, PT ;  /* 0x0000000503007c0c */ /* 0x000fda000bf06270 */
[----:B------:R-:W-:Y:S05]  /*4830*/  @P0 EXIT ;  /* 0x000000000000094d */ /* 0x000fea0003800000 */
[----:B------:R-:W2:Y:S01]  /*4840*/  LDCU.64 UR8, c[0x0][0x390] ;  /* 0x00007200ff0877ac */ /* 0x000ea20008000a00 */
[----:B01----:R-:W-:Y:S01]  /*4850*/  MOV R4, RZ ;  /* 0x000000ff00047202 */ /* 0x003fe20000000f00 */
[----:B------:R-:W-:Y:S01]  /*4860*/  IMAD.MOV.U32 R5, RZ, RZ, R3 ;  /* 0x000000ffff057224 */ /* 0x000fe200078e0003 */
        /* <DEDUP_REMOVED lines=285> */
[----:B------:R-:W-:-:S04]  /*5a40*/  IMAD.MOV R4, RZ, RZ, -R7 ;  /* 0x000000ffff047224 */ /* 0x000fc800078e0a07 */
        /* <DEDUP_REMOVED lines=9> */
.L_x_11471:
[----:B------:R-:W0:Y:S02]  /*5ae0*/  LDCU.128 UR8, c[0x0][0x580] ;  /* 0x0000b000ff0877ac */ /* 0x000e240008000c00 */
[----:B0-----:R-:W-:-:S04]  /*5af0*/  IADD3 R4, P0, PT, R0, UR10, RZ ;  /* 0x0000000a00047c10 */ /* 0x001fc8000ff1e0ff */
[----:B------:R-:W-:-:S06]  /*5b00*/  IADD3.X R5, PT, PT, RZ, UR11, RZ, P0, !PT ;  /* 0x0000000bff057c10 */ /* 0x000fcc00087fe4ff */
[----:B------:R-:W2:Y:S01]  /*5b10*/  LDG.E.U16 R5, desc[UR6][R4.64] ;  /* 0x0000000604057981 */ /* 0x000ea2000c1e1500 */
[----:B------:R-:W-:Y:S01]  /*5b20*/  IADD3 R2, P1, PT, R3, UR8, RZ ;  /* 0x0000000803027c10 */ /* 0x000fe2000ff3e0ff */
[----:B------:R-:W-:Y:S03]  /*5b30*/  BSSY.RECONVERGENT B1, `(.L_x_11472) ;  /* 0x0000009000017945 */ /* 0x000fe60003800200 */
[----:B------:R-:W-:Y:S02]  /*5b40*/  IADD3.X R3, PT, PT, RZ, UR9, RZ, P1, !PT ;  /* 0x00000009ff037c10 */ /* 0x000fe40008ffe4ff */
[----:B--2---:R-:W-:-:S04]  /*5b50*/  PRMT R0, R5, 0x9910, RZ ;  /* 0x0000991005007816 */ /* 0x004fc800000000ff */
[----:B------:R-:W-:-:S13]  /*5b60*/  ISETP.NE.AND P0, PT, R0, 0x1, PT ;  /* 0x000000010000780c */ /* 0x000fda0003f05270 */
[----:B------:R-:W-:Y:S05]  /*5b70*/  @!P0 BRA `(.L_x_11473) ;  /* 0x0000000000108947 */ /* 0x000fea0003800000 */
[----:B------:R-:W-:Y:S01]  /*5b80*/  PRMT R0, R5, 0x9910, RZ ;  /* 0x0000991005007816 */ /* 0x000fe200000000ff */
[----:B------:R-:W-:-:S03]  /*5b90*/  IMAD.U32 R5, RZ, RZ, UR4 ;  /* 0x00000004ff057e24 */ /* 0x000fc6000f8e00ff */
[----:B------:R-:W-:-:S13]  /*5ba0*/  ISETP.NE.AND P0, PT, R0, -0x1, PT ;  /* 0xffffffff0000780c */ /* 0x000fda0003f05270 */
[----:B------:R-:W-:-:S07]  /*5bb0*/  @P0 PRMT R5, RZ, 0x7610, R5 ;  /* 0x00007610ff050816 */ /* 0x000fce0000000005 */
.L_x_11473:
[----:B------:R-:W-:Y:S05]  /*5bc0*/  BSYNC.RECONVERGENT B1 ;  /* 0x0000000000017941 */ /* 0x000fea0003800200 */
.L_x_11472:
[----:B------:R-:W-:Y:S01]  /*5bd0*/  STG.E.U16 desc[UR6][R2.64], R5 ;  /* 0x0000000502007986 */ /* 0x000fe2000c101506 */
[----:B------:R-:W-:Y:S05]  /*5be0*/  EXIT ;  /* 0x000000000000794d */ /* 0x000fea0003800000 */
.L_x_11457:
[----:B------:R-:W-:-:S09]  /*5bf0*/  UISETP.NE.AND UP0, UPT, UR5, URZ, UPT ;  /* 0x000000ff0500728c */ /* 0x000fd2000bf05270 */
        /* <DEDUP_REMOVED lines=13> */
[----:B------:R-:W2:Y:S01]  /*5cd0*/  LDCU UR10, c[0x0][0x4b8] ;  /* 0x00009700ff0a77ac */ /* 0x000ea20008000800 */
[----:B0-----:R-:W-:-:S05]  /*5ce0*/  IMAD.HI.U32 R6, R3, UR8, R4 ;  /* 0x0000000803067c27 */ /* 0x001fca000f8e0004 */
[----:B------:R-:W-:-:S05]  /*5cf0*/  SHF.R.U32.HI R7, RZ, UR9, R6 ;  /* 0x00000009ff077c19 */ /* 0x000fca0008011606 */
[----:B------:R-:W-:-:S04]  /*5d00*/  IMAD.MOV R4, RZ, RZ, -R7 ;  /* 0x000000ffff047224 */ /* 0x000fc800078e0a07 */
[----:B-1----:R-:W-:-:S04]  /*5d10*/  IMAD R4, R4, UR5, R3 ;  /* 0x0000000504047c24 */ /* 0x002fc8000f8e0203 */
[----:B--2---:R-:W-:Y:S01]  /*5d20*/  IMAD R4, R4, UR10, RZ ;  /* 0x0000000a04047c24 */ /* 0x004fe2000f8e02ff */
[----:B------:R-:W-:Y:S06]  /*5d30*/  @!P0 BRA `(.L_x_11478) ;  /* 0x0000001000188947 */ /* 0x000fec0003800000 */
[----:B------:R-:W0:Y:S01]  /*5d40*/  LDCU.64 UR8, c[0x0][0x398] ;  /* 0x00007300ff0877ac */ /* 0x000e220008000a00 */
[----:B------:R-:W-:Y:S02]  /*5d50*/  MOV R6, RZ ;  /* 0x000000ff00067202 */ /* 0x000fe40000000f00 */
[----:B------:R-:W-:Y:S01]  /*5d60*/  ISETP.NE.AND P0, PT, R2, 0x2, PT ;  /* 0x000000020200780c */ /* 0x000fe20003f05270 */
[----:B------:R-:W1:Y:S01]  /*5d70*/  LDCU UR5, c[0x0][0x3a0] ;  /* 0x00007400ff0577ac */ /* 0x000e620008000800 */
[----:B------:R-:W2:Y:S01]  /*5d80*/  LDCU UR10, c[0x0][0x4c0] ;  /* 0x00009800ff0a77ac */ /* 0x000ea20008000800 */
[----:B0-----:R-:W-:-:S05]  /*5d90*/  IMAD.HI.U32 R8, R7, UR9, R6 ;  /* 0x0000000907087c27 */ /* 0x001fca000f8e0006 */
[----:B-1----:R-:W-:-:S04]  /*5da0*/  SHF.R.U32.HI R9, RZ, UR5, R8 ;  /* 0x00000005ff097c19 */ /* 0x002fc80008011608 */
[----:B------:R-:W-:-:S05]  /*5db0*/  IADD3 R5, PT, PT, -R9, RZ, RZ ;  /* 0x000000ff09057210 */ /* 0x000fca0007ffe1ff */
[----:B------:R-:W-:-:S04]  /*5dc0*/  IMAD R7, R5, UR8, R7 ;  /* 0x0000000805077c24 */ /* 0x000fc8000f8e0207 */
[----:B--2---:R-:W-:Y:S01]  /*5dd0*/  IMAD R4, R7, UR10, R4 ;  /* 0x0000000a07047c24 */ /* 0x004fe2000f8e0204 */
[----:B------:R-:W-:Y:S06]  /*5de0*/  @!P0 BRA `(.L_x_11478) ;  /* 0x0000000c00ec8947 */ /* 0x000fec0003800000 */
[----:B------:R-:W0:Y:S01]  /*5df0*/  LDCU.64 UR8, c[0x0][0x3a8] ;  /* 0x00007500ff0877ac */ /* 0x000e220008000a00 */
[----:B------:R-:W-:Y:S01]  /*5e00*/  HFMA2 R8, -RZ, RZ, 0, 0 ;  /* 0x00000000ff087431 */ /* 0x000fe200000001ff */
[----:B------:R-:W-:Y:S01]  /*5e10*/  ISETP.NE.AND P0, PT, R2, 0x3, PT ;  /* 0x000000030200780c */ /* 0x000fe20003f05270 */
[----:B------:R-:W1:Y:S01]  /*5e20*/  LDCU UR5, c[0x0][0x3a4] ;  /* 0x00007480ff0577ac */ /* 0x000e620008000800 */
[----:B------:R-:W2:Y:S02]  /*5e30*/  LDCU UR10, c[0x0][0x4c8] ;  /* 0x00009900ff0a77ac */ /* 0x000ea40008000800 */
[----:B0-----:R-:W-:-:S05]  /*5e40*/  IMAD.HI.U32 R6, R9, UR8, R8 ;  /* 0x0000000809067c27 */ /* 0x001fca000f8e0008 */
[----:B------:R-:W-:-:S05]  /*5e50*/  SHF.R.U32.HI R7, RZ, UR9, R6 ;  /* 0x00000009ff077c19 */ /* 0x000fca0008011606 */
[----:B------:R-:W-:-:S04]  /*5e60*/  IMAD.MOV R5, RZ, RZ, -R7 ;  /* 0x000000ffff057224 */ /* 0x000fc800078e0a07 */
[----:B-1----:R-:W-:-:S04]  /*5e70*/  IMAD R9, R5, UR5, R9 ;  /* 0x0000000505097c24 */ /* 0x002fc8000f8e0209 */
[----:B--2---:R-:W-:Y:S01]  /*5e80*/  IMAD R4, R9, UR10, R4 ;  /* 0x0000000a09047c24 */ /* 0x004fe2000f8e0204 */
        /* <DEDUP_REMOVED lines=18> */
[----:B------:R-:W-:-:S05]  /*5fb0*/  SHF.R.U32.HI R7, RZ, UR9, R6 ;  /* 0x00000009ff077c19 */ /* 0x000fca0008011606 */
[----:B------:R-:W-:-:S04]  /*5fc0*/  IMAD.MOV R5, RZ, RZ, -R7 ;  /* 0x000000ffff057224 */ /* 0x000fc800078e0a07 */
[----:B-1----:R-:W-:-:S04]  /*5fd0*/  IMAD R9, R5, UR5, R9 ;  /* 0x0000000505097c24 */ /* 0x002fc8000f8e0209 */
        /* <DEDUP_REMOVED lines=212> */
[----:B------:R-:W-:Y:S01]  /*6d20*/  MOV R8, RZ ;  /* 0x000000ff00087202 */ /* 0x000fe20000000f00 */
[----:B------:R-:W1:Y:S01]  /*6d30*/  LDCU UR5, c[0x0][0x4ac] ;  /* 0x00009580ff0577ac */ /* 0x000e620008000800 */
[----:B------:R-:W2:Y:S03]  /*6d40*/  LDCU UR10, c[0x0][0x578] ;  /* 0x0000af00ff0a77ac */ /* 0x000ea60008000800 */
[----:B0-----:R-:W-:-:S05]  /*6d50*/  IMAD.HI.U32 R5, R9, UR8, R8 ;  /* 0x0000000809057c27 */ /* 0x001fca000f8e0008 */
[----:B------:R-:W-:-:S05]  /*6d60*/  SHF.R.U32.HI R5, RZ, UR9, R5 ;  /* 0x00000009ff057c19 */ /* 0x000fca0008011605 */
[----:B------:R-:W-:-:S04]  /*6d70*/  IMAD.MOV R5, RZ, RZ, -R5 ;  /* 0x000000ffff057224 */ /* 0x000fc800078e0a05 */
[----:B-1----:R-:W-:-:S04]  /*6d80*/  IMAD R9, R5, UR5, R9 ;  /* 0x0000000505097c24 */ /* 0x002fc8000f8e0209 */
[----:B--2---:R-:W-:-:S07]  /*6d90*/  IMAD R4, R9, UR10, R4 ;  /* 0x0000000a09047c24 */ /* 0x004fce000f8e0204 */
.L_x_11478:
[----:B------:R-:W0:Y:S01]  /*6da0*/  LDCU.64 UR8, c[0x0][0x580] ;  /* 0x0000b000ff0877ac */ /* 0x000e220008000a00 */
[----:B------:R-:W-:Y:S02]  /*6db0*/  MOV R6, 0x1 ;  /* 0x0000000100067802 */ /* 0x000fe40000000f00 */
[----:B------:R-:W-:Y:S02]  /*6dc0*/  IADD3 R3, PT, PT, R3, 0x80, RZ ;  /* 0x0000008003037810 */ /* 0x000fe40007ffe0ff */
[----:B0-----:R-:W-:-:S04]  /*6dd0*/  IADD3 R4, P0, PT, R4, UR8, RZ ;  /* 0x0000000804047c10 */ /* 0x001fc8000ff1e0ff */
[----:B------:R-:W-:Y:S02]  /*6de0*/  IADD3.X R5, PT, PT, RZ, UR9, RZ, P0, !PT ;  /* 0x00000009ff057c10 */ /* 0x000fe400087fe4ff */
[----:B------:R-:W-:-:S03]  /*6df0*/  ISETP.GE.AND P0, PT, R3, UR4, PT ;  /* 0x0000000403007c0c */ /* 0x000fc6000bf06270 */
[----:B------:R0:W-:Y:S10]  /*6e00*/  STG.E.U16 desc[UR6][R4.64], R6 ;  /* 0x0000000604007986 */ /* 0x0001f4000c101506 */
[----:B------:R-:W-:Y:S05]  /*6e10*/  @P0 BREAK.RELIABLE B1 ;  /* 0x0000000000010942 */ /* 0x000fea0003800100 */
[----:B------:R-:W-:Y:S05]  /*6e20*/  @P0 BRA `(.L_x_11479) ;  /* 0x0000002000d00947 */ /* 0x000fea0003800000 */
[----:B------:R-:W1:Y:S01]  /*6e30*/  LDCU.64 UR8, c[0x0][0x390] ;  /* 0x00007200ff0877ac */ /* 0x000e620008000a00 */
[----:B0-----:R-:W-:Y:S01]  /*6e40*/  MOV R5, R3 ;  /* 0x0000000300057202 */ /* 0x001fe20000000f00 */
[----:B------:R-:W-:Y:S01]  /*6e50*/  IMAD.MOV.U32 R4, RZ, RZ, RZ ;  /* 0x000000ffff047224 */ /* 0x000fe200078e00ff */
[----:B------:R-:W-:Y:S01]  /*6e60*/  ISETP.NE.AND P0, PT, R0, RZ, PT ;  /* 0x000000ff0000720c */ /* 0x000fe20003f05270 */
[----:B------:R-:W0:Y:S01]  /*6e70*/  LDCU UR5, c[0x0][0x38c] ;  /* 0x00007180ff0577ac */ /* 0x000e220008000800 */
[----:B------:R-:W2:Y:S01]  /*6e80*/  LDCU UR10, c[0x0][0x4b8] ;  /* 0x00009700ff0a77ac */ /* 0x000ea20008000800 */
[----:B-1----:R-:W-:-:S05]  /*6e90*/  IMAD.HI.U32 R6, R3, UR8, R4 ;  /* 0x0000000803067c27 */ /* 0x002fca000f8e0004 */
[----:B------:R-:W-:-:S04]  /*6ea0*/  SHF.R.U32.HI R7, RZ, UR9, R6 ;  /* 0x00000009ff077c19 */ /* 0x000fc80008011606 */
[----:B------:R-:W-:-:S05]  /*6eb0*/  IADD3 R4, PT, PT, -R7, RZ, RZ ;  /* 0x000000ff07047210 */ /* 0x000fca0007ffe1ff */
[----:B0-----:R-:W-:-:S04]  /*6ec0*/  IMAD R4, R4, UR5, R3 ;  /* 0x0000000504047c24 */ /* 0x001fc8000f8e0203 */
[----:B--2---:R-:W-:Y:S01]  /*6ed0*/  IMAD R4, R4, UR10, RZ ;  /* 0x0000000a04047c24 */ /* 0x004fe2000f8e02ff */
[----:B------:R-:W-:Y:S06]  /*6ee0*/  @!P0 BRA `(.L_x_11480) ;  /* 0x0000001000188947 */ /* 0x000fec0003800000 */
[----:B------:R-:W0:Y:S01]  /*6ef0*/  LDCU.64 UR8, c[0x0][0x398] ;  /* 0x00007300ff0877ac */ /* 0x000e220008000a00 */
[----:B------:R-:W-:Y:S01]  /*6f00*/  HFMA2 R6, -RZ, RZ, 0, 0 ;  /* 0x00000000ff067431 */ /* 0x000fe200000001ff */
[----:B------:R-:W-:Y:S01]  /*6f10*/  ISETP.NE.AND P0, PT, R2, 0x2, PT ;  /* 0x000000020200780c */ /* 0x000fe20003f05270 */
[----:B------:R-:W1:Y:S01]  /*6f20*/  LDCU UR5, c[0x0][0x3a0] ;  /* 0x00007400ff0577ac */ /* 0x000e620008000800 */
[----:B------:R-:W2:Y:S02]  /*6f30*/  LDCU UR10, c[0x0][0x4c0] ;  /* 0x00009800ff0a77ac */ /* 0x000ea40008000800 */
[----:B0-----:R-:W-:-:S05]  /*6f40*/  IMAD.HI.U32 R8, R7, UR9, R6 ;  /* 0x0000000907087c27 */ /* 0x001fca000f8e0006 */
[----:B-1----:R-:W-:-:S05]  /*6f50*/  SHF.R.U32.HI R9, RZ, UR5, R8 ;  /* 0x00000005ff097c19 */ /* 0x002fca0008011608 */
[----:B------:R-:W-:-:S04]  /*6f60*/  IMAD.MOV R5, RZ, RZ, -R9 ;  /* 0x000000ffff057224 */ /* 0x000fc800078e0a09 */
        /* <DEDUP_REMOVED lines=9> */
[----:B------:R-:W-:-:S04]  /*7000*/  SHF.R.U32.HI R7, RZ, UR9, R6 ;  /* 0x00000009ff077c19 */ /* 0x000fc80008011606 */
[----:B------:R-:W-:-:S05]  /*7010*/  IADD3 R5, PT, PT, -R7, RZ, RZ ;  /* 0x000000ff07057210 */ /* 0x000fca0007ffe1ff */
        /* <DEDUP_REMOVED lines=9> */
[----:B-1----:R-:W-:-:S05]  /*70b0*/  SHF.R.U32.HI R9, RZ, UR5, R8 ;  /* 0x00000005ff097c19 */ /* 0x002fca0008011608 */
[----:B------:R-:W-:-:S04]  /*70c0*/  IMAD.MOV R5, RZ, RZ, -R9 ;  /* 0x000000ffff057224 */ /* 0x000fc800078e0a09 */
        /* <DEDUP_REMOVED lines=228> */
[----:B------:R-:W-:-:S04]  /*7f10*/  SHF.R.U32.HI R5, RZ, UR9, R5 ;  /* 0x00000009ff057c19 */ /* 0x000fc80008011605 */
[----:B------:R-:W-:-:S05]  /*7f20*/  IADD3 R5, PT, PT, -R5, RZ, RZ ;  /* 0x000000ff05057210 */ /* 0x000fca0007ffe1ff */
[----:B-1----:R-:W-:-:S04]  /*7f30*/  IMAD R9, R5, UR5, R9 ;  /* 0x0000000505097c24 */ /* 0x002fc8000f8e0209 */
[----:B--2---:R-:W-:-:S07]  /*7f40*/  IMAD R4, R9, UR10, R4 ;  /* 0x0000000a09047c24 */ /* 0x004fce000f8e0204 */
.L_x_11480:
[----:B------:R-:W0:Y:S01]  /*7f50*/  LDCU.64 UR8, c[0x0][0x580] ;  /* 0x0000b000ff0877ac */ /* 0x000e220008000a00 */
[----:B------:R-:W-:Y:S02]  /*7f60*/  MOV R6, 0x1 ;  /* 0x0000000100067802 */ /* 0x000fe40000000f00 */
[----:B------:R-:W-:Y:S02]  /*7f70*/  IADD3 R3, PT, PT, R3, 0x80, RZ ;  /* 0x0000008003037810 */ /* 0x000fe40007ffe0ff */
[----:B0-----:R-:W-:-:S05]  /*7f80*/  IADD3 R4, P0, PT, R4, UR8, RZ ;  /* 0x0000000804047c10 */ /* 0x001fca000ff1e0ff */
[----:B------:R-:W-:-:S05]  /*7f90*/  IMAD.X R5, RZ, RZ, UR9, P0 ;  /* 0x00000009ff057e24 */ /* 0x000fca00080e06ff */
[----:B------:R0:W-:Y:S03]  /*7fa0*/  STG.E.U16 desc[UR6][R4.64], R6 ;  /* 0x0000000604007986 */ /* 0x0001e6000c101506 */
.L_x_11477:
[----:B------:R-:W-:-:S13]  /*7fb0*/  ISETP.GE.AND P0, PT, R3, UR4, PT ;  /* 0x0000000403007c0c */ /* 0x000fda000bf06270 */
[----:B------:R-:W-:Y:S05]  /*7fc0*/  @P0 BREAK.RELIABLE B1 ;  /* 0x0000000000010942 */ /* 0x000fea0003800100 */
[----:B------:R-:W-:Y:S05]  /*7fd0*/  @P0 BRA `(.L_x_11479) ;  /* 0x0000001000640947 */ /* 0x000fea0003800000 */
[----:B------:R-:W-:Y:S05]  /*7fe0*/  BSYNC.RELIABLE B1 ;  /* 0x0000000000017941 */ /* 0x000fea0003800100 */
.L_x_11476:
[----:B------:R-:W1:Y:S01]  /*7ff0*/  LDCU.64 UR8, c[0x0][0x390] ;  /* 0x00007200ff0877ac */ /* 0x000e620008000a00 */
[----:B0-----:R-:W-:Y:S01]  /*8000*/  HFMA2 R4, -RZ, RZ, 0, 0 ;  /* 0x00000000ff047431 */ /* 0x001fe200000001ff */
[----:B------:R-:W-:Y:S01]  /*8010*/  MOV R5, R3 ;  /* 0x0000000300057202 */ /* 0x000fe20000000f00 */
[----:B------:R-:W0:Y:S01]  /*8020*/  LDCU UR5, c[0x0][0x38c] ;  /* 0x00007180ff0577ac */ /* 0x000e220008000800 */
[----:B------:R-:W-:Y:S01]  /*8030*/  ISETP.NE.AND P0, PT, R0, RZ, PT ;  /* 0x000000ff0000720c */ /* 0x000fe20003f05270 */
[----:B------:R-:W2:Y:S01]  /*8040*/  LDCU UR10, c[0x0][0x4b8] ;  /* 0x00009700ff0a77ac */ /* 0x000ea20008000800 */
[----:B-1----:R-:W-:-:S05]  /*8050*/  IMAD.HI.U32 R6, R3, UR8, R4 ;  /* 0x0000000803067c27 */ /* 0x002fca000f8e0004 */
[----:B------:R-:W-:-:S05]  /*8060*/  SHF.R.U32.HI R7, RZ, UR9, R6 ;  /* 0x00000009ff077c19 */ /* 0x000fca0008011606 */
[----:B------:R-:W-:-:S04]  /*8070*/  IMAD.MOV R4, RZ, RZ, -R7 ;  /* 0x000000ffff047224 */ /* 0x000fc800078e0a07 */
[----:B0-----:R-:W-:-:S04]  /*8080*/  IMAD R4, R4, UR5, R3 ;  /* 0x0000000504047c24 */ /* 0x001fc8000f8e0203 */
        /* <DEDUP_REMOVED lines=179> */
[----:B------:R-:W-:Y:S01]  /*8bc0*/  IMAD.MOV.U32 R6, RZ, RZ, RZ ;  /* 0x000000ffff067224 */ /* 0x000fe200078e00ff */
        /* <DEDUP_REMOVED lines=77> */
[----:B------:R-:W1:Y:S01]  /*90a0*/  LDCU UR5, c[0x0][0x4ac] ;  /* 0x00009580ff0577ac */ /* 0x000e620008000800 */
[----:B------:R-:W2:Y:S03]  /*90b0*/  LDCU UR10, c[0x0][0x578] ;  /* 0x0000af00ff0a77ac */ /* 0x000ea60008000800 */
[----:B0-----:R-:W-:-:S05]  /*90c0*/  IMAD.HI.U32 R5, R9, UR8, R8 ;  /* 0x0000000809057c27 */ /* 0x001fca000f8e0008 */
[----:B------:R-:W-:-:S05]  /*90d0*/  SHF.R.U32.HI R5, RZ, UR9, R5 ;  /* 0x00000009ff057c19 */ /* 0x000fca0008011605 */
[----:B------:R-:W-:-:S04]  /*90e0*/  IMAD.MOV R5, RZ, RZ, -R5 ;  /* 0x000000ffff057224 */ /* 0x000fc800078e0a05 */
[----:B-1----:R-:W-:-:S04]  /*90f0*/  IMAD R9, R5, UR5, R9 ;  /* 0x0000000505097c24 */ /* 0x002fc8000f8e0209 */
[----:B--2---:R-:W-:-:S07]  /*9100*/  IMAD R4, R9, UR10, R4 ;  /* 0x0000000a09047c24 */ /* 0x004fce000f8e0204 */
.L_x_11481:
[----:B------:R-:W0:Y:S01]  /*9110*/  LDCU.64 UR8, c[0x0][0x580] ;  /* 0x0000b000ff0877ac */ /* 0x000e220008000a00 */
[----:B------:R-:W-:Y:S02]  /*9120*/  MOV R6, 0x1 ;  /* 0x0000000100067802 */ /* 0x000fe40000000f00 */
[----:B------:R-:W-:Y:S02]  /*9130*/  IADD3 R3, PT, PT, R3, 0x80, RZ ;  /* 0x0000008003037810 */ /* 0x000fe40007ffe0ff */
[----:B0-----:R-:W-:-:S04]  /*9140*/  IADD3 R4, P0, PT, R4, UR8, RZ ;  /* 0x0000000804047c10 */ /* 0x001fc8000ff1e0ff */
[----:B------:R-:W-:-:S05]  /*9150*/  IADD3.X R5, PT, PT, RZ, UR9, RZ, P0, !PT ;  /* 0x00000009ff057c10 */ /* 0x000fca00087fe4ff */
[----:B------:R1:W-:Y:S04]  /*9160*/  STG.E.U16 desc[UR6][R4.64], R6 ;  /* 0x0000000604007986 */ /* 0x0003e8000c101506 */
.L_x_11479:
[----:B------:R-:W-:Y:S05]  /*9170*/  BSYNC.RECONVERGENT B0 ;  /* 0x0000000000007941 */ /* 0x000fea0003800200 */
.L_x_11475:
        /* <DEDUP_REMOVED lines=8> */
[----:B------:R-:W1:Y:S01]  /*9200*/  LDCU UR9, c[0x0][0x4b8] ;  /* 0x00009700ff0977ac */ /* 0x000e620008000800 */
[----:B--2---:R-:W-:-:S05]  /*9210*/  IMAD.HI.U32 R4, R3, UR4, R4 ;  /* 0x0000000403047c27 */ /* 0x004fca000f8e0004 */
[----:B------:R-:W-:-:S04]  /*9220*/  SHF.R.U32.HI R5, RZ, UR5, R4 ;  /* 0x00000005ff057c19 */ /* 0x000fc80008011604 */
[----:B------:R-:W-:-:S05]  /*9230*/  IADD3 R6, PT, PT, -R5, RZ, RZ ;  /* 0x000000ff05067210 */ /* 0x000fca0007ffe1ff */
[----:B0-----:R-:W-:-:S04]  /*9240*/  IMAD R0, R6, UR8, R3 ;  /* 0x0000000806007c24 */ /* 0x001fc8000f8e0203 */
[----:B-1----:R-:W-:Y:S01]  /*9250*/  IMAD R0, R0, UR9, RZ ;  /* 0x0000000900007c24 */ /* 0x002fe2000f8e02ff */
        /* <DEDUP_REMOVED lines=259> */
[----:B------:R-:W-:-:S04]  /*a290*/  SHF.R.U32.HI R2, RZ, UR5, R2 ;  /* 0x00000005ff027c19 */ /* 0x000fc80008011602 */
[----:B------:R-:W-:-:S05]  /*a2a0*/  IADD3 R2, PT, PT, -R2, RZ, RZ ;  /* 0x000000ff02027210 */ /* 0x000fca0007ffe1ff */
[----:B-1----:R-:W-:-:S04]  /*a2b0*/  IMAD R3, R2, UR8, R3 ;  /* 0x0000000802037c24 */ /* 0x002fc8000f8e0203 */
[----:B--2---:R-:W-:-:S07]  /*a2c0*/  IMAD R0, R3, UR9, R0 ;  /* 0x0000000903007c24 */ /* 0x004fce000f8e0200 */
.L_x_11482:
[----:B------:R-:W0:Y:S02]  /*a2d0*/  LDCU.64 UR4, c[0x0][0x580] ;  /* 0x0000b000ff0477ac */ /* 0x000e240008000a00 */
[----:B0-----:R-:W-:Y:S01]  /*a2e0*/  IADD3 R2, P0, PT, R0, UR4, RZ ;  /* 0x0000000400027c10 */ /* 0x001fe2000ff1e0ff */
[----:B------:R-:W-:-:S03]  /*a2f0*/  IMAD.MOV.U32 R0, RZ, RZ, 0x1 ;  /* 0x00000001ff007424 */ /* 0x000fc600078e00ff */
[----:B------:R-:W-:-:S05]  /*a300*/  IADD3.X R3, PT, PT, RZ, UR5, RZ, P0, !PT ;  /* 0x00000005ff037c10 */ /* 0x000fca00087fe4ff */
[----:B------:R-:W-:Y:S01]  /*a310*/  STG.E.U16 desc[UR6][R2.64], R0 ;  /* 0x0000000002007986 */ /* 0x000fe2000c101506 */
[----:B------:R-:W-:Y:S05]  /*a320*/  EXIT ;  /* 0x000000000000794d */ /* 0x000fea0003800000 */
.L_x_11474:
        /* <DEDUP_REMOVED lines=305> */
.L_x_11486:
[----:B------:R-:W0:Y:S02]  /*b640*/  LDCU.64 UR10, c[0x0][0x588] ;  /* 0x0000b100ff0a77ac */ /* 0x000e240008000a00 */
[----:B0-----:R-:W-:-:S04]  /*b650*/  IADD3 R6, P0, PT, R6, UR10, RZ ;  /* 0x0000000a06067c10 */ /* 0x001fc8000ff1e0ff */
[----:B------:R-:W-:-:S05]  /*b660*/  IADD3.X R7, PT, PT, RZ, UR11, RZ, P0, !PT ;  /* 0x0000000bff077c10 */ /* 0x000fca00087fe4ff */
[----:B------:R0:W5:Y:S01]  /*b670*/  LDG.E.U16 R6, desc[UR6][R6.64] ;  /* 0x0000000606067981 */ /* 0x000162000c1e1500 */
[----:B------:R-:W-:Y:S01]  /*b680*/  IMAD.MOV.U32 R9, RZ, RZ, 0x1 ;  /* 0x00000001ff097424 */ /* 0x000fe200078e00ff */
[----:B------:R-:W-:-:S07]  /*b690*/  MOV R8, UR8 ;  /* 0x0000000800087c02 */ /* 0x000fce0008000f00 */
.L_x_11487:
        /* <DEDUP_REMOVED lines=12> */
[----:B------:R-:W0:Y:S01]  /*b760*/  LDCU.64 UR10, c[0x0][0x580] ;  /* 0x0000b000ff0a77ac */ /* 0x000e220008000a00 */
        /* <DEDUP_REMOVED lines=8> */
[----:B0-----:R-:W-:Y:S01]  /*b7f0*/  MOV R6, RZ ;  /* 0x000000ff00067202 */ /* 0x001fe20000000f00 */
        /* <DEDUP_REMOVED lines=296> */
.L_x_11489:
[----:B------:R-:W0:Y:S02]  /*ca80*/  LDCU.64 UR10, c[0x0][0x588] ;  /* 0x0000b100ff0a77ac */ /* 0x000e240008000a00 */
[----:B0-----:R-:W-:-:S05]  /*ca90*/  IADD3 R6, P0, PT, R6, UR10, RZ ;  /* 0x0000000a06067c10 */ /* 0x001fca000ff1e0ff */
[----:B------:R-:W-:-:S05]  /*caa0*/  IMAD.X R7, RZ, RZ, UR11, P0 ;  /* 0x0000000bff077e24 */ /* 0x000fca00080e06ff */
[----:B------:R0:W5:Y:S01]  /*cab0*/  LDG.E.U16 R6, desc[UR6][R6.64] ;  /* 0x0000000606067981 */ /* 0x000162000c1e1500 */
[----:B------:R-:W-:Y:S02]  /*cac0*/  MOV R9, 0x1 ;  /* 0x0000000100097802 */ /* 0x000fe40000000f00 */
[----:B------:R-:W-:-:S07]  /*cad0*/  MOV R8, UR8 ;  /* 0x0000000800087c02 */ /* 0x000fce0008000f00 */
.L_x_11490:
        /* <DEDUP_REMOVED lines=15> */
[----:B------:R-:W-:-:S05]  /*cbd0*/  IADD3.X R7, PT, PT, RZ, UR11, RZ, P0, !PT ;  /* 0x0000000bff077c10 */ /* 0x000fca00087fe4ff */
[----:B------:R0:W-:Y:S04]  /*cbe0*/  STG.E.U16 desc[UR6][R6.64], R9 ;  /* 0x0000000906007986 */ /* 0x0001e8000c101506 */
.L_x_11485:
[----:B------:R-:W-:-:S13]  /*cbf0*/  ISETP.GE.AND P0, PT, R3, UR4, PT ;  /* 0x0000000403007c0c */ /* 0x000fda000bf06270 */
[----:B------:R-:W-:Y:S05]  /*cc00*/  @P0 BREAK.RELIABLE B1 ;  /* 0x0000000000010942 */ /* 0x000fea0003800100 */
[----:B------:R-:W-:Y:S05]  /*cc10*/  @P0 BRA `(.L_x_11488) ;  /* 0x0000001400100947 */ /* 0x000fea0003800000 */
[----:B------:R-:W-:Y:S05]  /*cc20*/  BSYNC.RELIABLE B1 ;  /* 0x0000000000017941 */ /* 0x000fea0003800100 */
.L_x_11484:
        /* <DEDUP_REMOVED lines=298> */
.L_x_11491:
[----:B------:R-:W0:Y:S02]  /*ded0*/  LDCU.64 UR10, c[0x0][0x588] ;  /* 0x0000b100ff0a77ac */ /* 0x000e240008000a00 */
[----:B0-----:R-:W-:-:S04]  /*dee0*/  IADD3 R6, P0, PT, R6, UR10, RZ ;  /* 0x0000000a06067c10 */ /* 0x001fc8000ff1e0ff */
[----:B------:R-:W-:-:S05]  /*def0*/  IADD3.X R7, PT, PT, RZ, UR11, RZ, P0, !PT ;  /* 0x0000000bff077c10 */ /* 0x000fca00087fe4ff */
[----:B------:R0:W5:Y:S01]  /*df00*/  LDG.E.U16 R6, desc[UR6][R6.64] ;  /* 0x0000000606067981 */ /* 0x000162000c1e1500 */
[----:B------:R-:W-:Y:S01]  /*df10*/  BSSY.RECONVERGENT B2, `(.L_x_11492) ;  /* 0x000000f000027945 */ /* 0x000fe20003800200 */
[----:B------:R-:W-:Y:S02]  /*df20*/  MOV R9, 0x1 ;  /* 0x0000000100097802 */ /* 0x000fe40000000f00 */
[----:B------:R-:W-:-:S07]  /*df30*/  MOV R8, UR8 ;  /* 0x0000000800087c02 */ /* 0x000fce0008000f00 */
.L_x_11493:
        /* <DEDUP_REMOVED lines=13> */
.L_x_11492:
[----:B------:R-:W0:Y:S01]  /*e010*/  LDCU.64 UR10, c[0x0][0x580] ;  /* 0x0000b000ff0a77ac */ /* 0x000e220008000a00 */
[----:B------:R-:W-:Y:S01]  /*e020*/  VIADD R3, R3, 0x80 ;  /* 0x0000008003037836 */ /* 0x000fe20000000000 */
[----:B0-----:R-:W-:-:S04]  /*e030*/  IADD3 R6, P0, PT, R5, UR10, RZ ;  /* 0x0000000a05067c10 */ /* 0x001fc8000ff1e0ff */
[----:B------:R-:W-:-:S05]  /*e040*/  IADD3.X R7, PT, PT, RZ, UR11, RZ, P0, !PT ;  /* 0x0000000bff077c10 */ /* 0x000fca00087fe4ff */
[----:B------:R1:W-:Y:S04]  /*e050*/  STG.E.U16 desc[UR6][R6.64], R9 ;  /* 0x0000000906007986 */ /* 0x0003e8000c101506 */
.L_x_11488:
[----:B------:R-:W-:Y:S05]  /*e060*/  BSYNC.RECONVERGENT B0 ;  /* 0x0000000000007941 */ /* 0x000fea0003800200 */
.L_x_11483:
        /* <DEDUP_REMOVED lines=301> */
.L_x_11494:
[----:B------:R-:W0:Y:S02]  /*f340*/  LDCU.128 UR8, c[0x0][0x580] ;  /* 0x0000b000ff0877ac */ /* 0x000e240008000c00 */
[----:B0-----:R-:W-:-:S04]  /*f350*/  IADD3 R6, P0, PT, R0, UR10, RZ ;  /* 0x0000000a00067c10 */ /* 0x001fc8000ff1e0ff */
[----:B------:R-:W-:-:S05]  /*f360*/  IADD3.X R7, PT, PT, RZ, UR11, RZ, P0, !PT ;  /* 0x0000000bff077c10 */ /* 0x000fca00087fe4ff */
[----:B------:R0:W5:Y:S01]  /*f370*/  LDG.E.U16 R6, desc[UR6][R6.64] ;  /* 0x0000000606067981 */ /* 0x000162000c1e1500 */
[----:B------:R-:W-:Y:S02]  /*f380*/  IADD3 R4, P0, PT, R3, UR8, RZ ;  /* 0x0000000803047c10 */ /* 0x000fe4000ff1e0ff */
[----:B------:R-:W-:Y:S02]  /*f390*/  MOV R3, 0x1 ;  /* 0x0000000100037802 */ /* 0x000fe40000000f00 */
[----:B------:R-:W-:-:S09]  /*f3a0*/  IADD3.X R5, PT, PT, RZ, UR9, RZ, P0, !PT ;  /* 0x00000009ff057c10 */ /* 0x000fd200087fe4ff */
.L_x_11495:
        /* <DEDUP_REMOVED lines=12> */
[----:B------:R-:W-:Y:S01]  /*f470*/  STG.E.U16 desc[UR6][R4.64], R3 ;  /* 0x0000000304007986 */ /* 0x000fe2000c101506 */
[----:B------:R-:W-:Y:S05]  /*f480*/  EXIT ;  /* 0x000000000000794d */ /* 0x000fea0003800000 */
.L_x_11496:
        /* <DEDUP_REMOVED lines=15> */
.L_x_68533:


//--------------------- .text._ZN2at6native27unrolled_elementwise_kernelIZNS0_50_GLOBAL__N__2680c7bb_12_PowKernel_cu_7dd49032_300329pow_tensor_scalar_kernel_implIssEEvRNS_18TensorIteratorBaseET0_EUlsE2_St5arrayIPcLm2EELi4E23TrivialOffsetCalculatorILi1EjESC_NS0_6memory15LoadWithoutCastENSD_16StoreWithoutCastEEEviT_S6_T2_T3_T4_T5_ --------------------------
	.section	.text._ZN2at6native27unrolled_elementwise_kernelIZNS0_50_GLOBAL__N__2680c7bb_12_PowKernel_cu_7dd49032_300329pow_tensor_scalar_kernel_implIssEEvRNS_18TensorIteratorBaseET0_EUlsE2_St5arrayIPcLm2EELi4E23TrivialOffsetCalculatorILi1EjESC_NS0_6memory15LoadWithoutCastENSD_16StoreWithoutCastEEEviT_S6_T2_T3_T4_T5_,"ax",@progbits
	.align	128
        .global         _ZN2at6native27unrolled_elementwise_kernelIZNS0_50_GLOBAL__N__2680c7bb_12_PowKernel_cu_7dd49032_300329pow_tensor_scalar_kernel_implIssEEvRNS_18TensorIteratorBaseET0_EUlsE2_St5arrayIPcLm2EELi4E23TrivialOffsetCalculatorILi1EjESC_NS0_6memory15LoadWithoutCastENSD_16StoreWithoutCastEEEviT_S6_T2_T3_T4_T5_
        .type           _ZN2at6native27unrolled_elementwise_kernelIZNS0_50_GLOBAL__N__2680c7bb_12_PowKernel_cu_7dd49032_300329pow_tensor_scalar_kernel_implIssEEvRNS_18TensorIteratorBaseET0_EUlsE2_St5arrayIPcLm2EELi4E23TrivialOffsetCalculatorILi1EjESC_NS0_6memory15LoadWithoutCastENSD_16StoreWithoutCastEEEviT_S6_T2_T3_T4_T5_,@function
        .size           _ZN2at6native27unrolled_elementwise_kernelIZNS0_50_GLOBAL__N__2680c7bb_12_PowKernel_cu_7dd49032_300329pow_tensor_scalar_kernel_implIssEEvRNS_18TensorIteratorBaseET0_EUlsE2_St5arrayIPcLm2EELi4E23TrivialOffsetCalculatorILi1EjESC_NS0_6memory15LoadWithoutCastENSD_16StoreWithoutCastEEEviT_S6_T2_T3_T4_T5_,(.L_x_68534 - _ZN2at6native27unrolled_elementwise_kernelIZNS0_50_GLOBAL__N__2680c7bb_12_PowKernel_cu_7dd49032_300329pow_tensor_scalar_kernel_implIssEEvRNS_18TensorIteratorBaseET0_EUlsE2_St5arrayIPcLm2EELi4E23TrivialOffsetCalculatorILi1EjESC_NS0_6memory15LoadWithoutCastENSD_16StoreWithoutCastEEEviT_S6_T2_T3_T4_T5_)
        .other          _ZN2at6native27unrolled_elementwise_kernelIZNS0_50_GLOBAL__N__2680c7bb_12_PowKernel_cu_7dd49032_300329pow_tensor_scalar_kernel_implIssEEvRNS_18TensorIteratorBaseET0_EUlsE2_St5arrayIPcLm2EELi4E23TrivialOffsetCalculatorILi1EjESC_NS0_6memory15LoadWithoutCastENSD_16StoreWithoutCastEEEviT_S6_T2_T3_T4_T5_,@"STO_CUDA_ENTRY STV_DEFAULT"
_ZN2at6native27unrolled_elementwise_kernelIZNS0_50_GLOBAL__N__2680c7bb_12_PowKernel_cu_7dd49032_300329pow_tensor_scalar_kernel_implIssEEvRNS_18TensorIteratorBaseET0_EUlsE2_St5arrayIPcLm2EELi4E23TrivialOffsetCalculatorILi1EjESC_NS0_6memory15LoadWithoutCastENSD_16StoreWithoutCastEEEviT_S6_T2_T3_T4_T5_:
.text._ZN2at6native27unrolled_elementwise_kernelIZNS0_50_GLOBAL__N__2680c7bb_12_PowKernel_cu_7dd49032_300329pow_tensor_scalar_kernel_implIssEEvRNS_18TensorIteratorBaseET0_EUlsE2_St5arrayIPcLm2EELi4E23TrivialOffsetCalculatorILi1EjESC_NS0_6memory15LoadWithoutCastENSD_16StoreWithoutCastEEEviT_S6_T2_T3_T4_T5_:
[----:B------:R-:W-:Y:S01]  /*0000*/  LDC R1, c[0x0][0x37c] ;  /* 0x0000df00ff017b82 */ /* 0x000fe20000000800 */
[----:B------:R-:W0:Y:S07]  /*0010*/  S2R R0, SR_CTAID.X ;  /* 0x0000000000007919 */ /* 0x000e2e0000002500 */
[----:B------:R-:W0:Y:S01]  /*0020*/  LDC R3, c[0x0][0x380] ;  /* 0x0000e000ff037b82 */ /* 0x000e220000000800 */
[----:B------:R-:W1:Y:S01]  /*0030*/  LDCU.64 UR6, c[0x0][0x358] ;  /* 0x00006b00ff0677ac */ /* 0x000e620008000a00 */
[----:B------:R-:W-:Y:S01]  /*0040*/  PRMT R14, RZ, 0x7610, R14 ;  /* 0x00007610ff0e7816 */ /* 0x000fe2000000000e */
[----:B------:R-:W2:Y:S01]  /*0050*/  S2R R11, SR_TID.X ;  /* 0x00000000000b7919 */ /* 0x000ea20000002100 */
[----:B------:R-:W3:Y:S01]  /*0060*/  LDCU.U16 UR4, c[0x0][0x388] ;  /* 0x00007100ff0477ac */ /* 0x000ee20008000400 */
        /* <DEDUP_REMOVED lines=8> */
[----:B------:R-:W2:Y:S01]  /*00f0*/  @!P1 LDC.64 R12, c[0x0][0x3a0] ;  /* 0x0000e800ff0c9b82 */ /* 0x000ea20000000a00 */
[----:B------:R-:W-:-:S05]  /*0100*/  @!P1 VIADD R11, R11, 0x80 ;  /* 0x000000800b0b9836 */ /* 0x000fca0000000000 */
[----:B------:R-:W-:Y:S01]  /*0110*/  ISETP.GE.AND P3, PT, R11, R2, PT ;  /* 0x000000020b00720c */ /* 0x000fe20003f66270 */
[----:B0-----:R-:W-:-:S05]  /*0120*/  @!P0 IMAD.WIDE.U32 R4, R15, 0x2, R4 ;  /* 0x000000020f048825 */ /* 0x001fca00078e0004 */
[----:B-1----:R0:W5:Y:S07]  /*0130*/  @!P0 LDG.E.U16 R14, desc[UR6][R4.64] ;  /* 0x00000006040e8981 */ /* 0x00216e000c1e1500 */
[----:B------:R-:W-:Y:S01]  /*0140*/  @!P3 IMAD R19, R0, 0x200, R11 ;  /* 0x000002000013b824 */ /* 0x000fe200078e020b */
[----:B------:R-:W1:Y:S01]  /*0150*/  @!P3 LDC.64 R8, c[0x0][0x3a0] ;  /* 0x0000e800ff08bb82 */ /* 0x000e620000000a00 */
[----:B------:R-:W-:Y:S02]  /*0160*/  @!P3 VIADD R11, R11, 0x80 ;  /* 0x000000800b0bb836 */ /* 0x000fe40000000000 */
[----:B--2---:R-:W-:-:S03]  /*0170*/  @!P1 IMAD.WIDE.U32 R12, R17, 0x2, R12 ;  /* 0x00000002110c9825 */ /* 0x004fc600078e000c */
[----:B------:R-:W-:-:S13]  /*0180*/  ISETP.GE.AND P2, PT, R11, R2, PT ;  /* 0x000000020b00720c */ /* 0x000fda0003f46270 */
[----:B------:R-:W2:Y:S01]  /*0190*/  @!P2 LDC.64 R6, c[0x0][0x3a0] ;  /* 0x0000e800ff06ab82 */ /* 0x000ea20000000a00 */
[----:B------:R-:W-:Y:S02]  /*01a0*/  @!P2 IMAD R11, R0, 0x200, R11 ;  /* 0x00000200000ba824 */ /* 0x000fe400078e020b */
[----:B-1----:R-:W-:Y:S01]  /*01b0*/  @!P3 IMAD.WIDE.U32 R18, R19, 0x2, R8 ;  /* 0x000000021312b825 */ /* 0x002fe200078e0008 */
[----:B------:R-:W-:-:S06]  /*01c0*/  PRMT R8, RZ, 0x7610, R8 ;  /* 0x00007610ff087816 */ /* 0x000fcc0000000008 */
[----:B------:R0:W5:Y:S01]  /*01d0*/  @!P1 LDG.E.U16 R8, desc[UR6][R12.64] ;  /* 0x000000060c089981 */ /* 0x000162000c1e1500 */
[--C-:B--2---:R-:W-:Y:S01]  /*01e0*/  @!P2 IMAD.WIDE.U32 R16, R11, 0x2, R6.reuse ;  /* 0x000000020b10a825 */ /* 0x104fe200078e0006 */
[----:B------:R-:W-:Y:S02]  /*01f0*/  PRMT R6, RZ, 0x7610, R6 ;  /* 0x00007610ff067816 */ /* 0x000fe40000000006 */
[----:B------:R-:W-:-:S04]  /*0200*/  PRMT R7, RZ, 0x7610, R7 ;  /* 0x00007610ff077816 */ /* 0x000fc80000000007 */
[----:B------:R0:W5:Y:S04]  /*0210*/  @!P3 LDG.E.U16 R6, desc[UR6][R18.64] ;  /* 0x000000061206b981 */ /* 0x000168000c1e1500 */
[----:B------:R0:W5:Y:S01]  /*0220*/  @!P2 LDG.E.U16 R7, desc[UR6][R16.64] ;  /* 0x000000061007a981 */ /* 0x000162000c1e1500 */
[----:B------:R-:W1:Y:S01]  /*0230*/  LDCU.U16 UR5, c[0x0][0x388] ;  /* 0x00007100ff0577ac */ /* 0x000e620008000400 */
[----:B---3--:R-:W-:-:S04]  /*0240*/  UPRMT UR4, UR4, 0x9910, URZ ;  /* 0x0000991004047896 */ /* 0x008fc800080000ff */
[----:B------:R-:W-:Y:S01]  /*0250*/  UISETP.GT.AND UP0, UPT, UR4, -0x1, UPT ;  /* 0xffffffff0400788c */ /* 0x000fe2000bf04270 */
[----:B------:R-:W-:Y:S01]  /*0260*/  BSSY.RECONVERGENT B0, `(.L_x_11497) ;  /* 0x0000084000007945 */ /* 0x000fe20003800200 */
[----:B-1----:R-:W-:-:S07]  /*0270*/  IMAD.U32 R10, RZ, RZ, UR5 ;  /* 0x00000005ff0a7e24 */ /* 0x002fce000f8e00ff */
[----:B0-----:R-:W-:Y:S05]  /*0280*/  BRA.U UP0, `(.L_x_11498) ;  /* 0x0000000100cc7547 */ /* 0x001fea000b800000 */
[CC--:B------:R-:W-:Y:S01]  /*0290*/  ISETP.GE.AND P4, PT, R3.reuse, R2.reuse, PT ;  /* 0x000000020300720c */ /* 0x0c0fe20003f86270 */
[C---:B------:R-:W-:Y:S01]  /*02a0*/  VIADD R11, R3.reuse, 0x80 ;  /* 0x00000080030b7836 */ /* 0x040fe20000000000 */
[----:B------:R-:W-:Y:S01]  /*02b0*/  LOP3.LUT R10, R10, 0x1, RZ, 0xc0, !PT ;  /* 0x000000010a0a7812 */ /* 0x000fe200078ec0ff */
[C---:B------:R-:W-:Y:S01]  /*02c0*/  VIADD R5, R3.reuse, 0x100 ;  /* 0x0000010003057836 */ /* 0x040fe20000000000 */
[----:B------:R-:W-:Y:S01]  /*02d0*/  BSSY.RECONVERGENT B1, `(.L_x_11499) ;  /* 0x0000010000017945 */ /* 0x000fe20003800200 */
[----:B------:R-:W-:Y:S01]  /*02e0*/  VIADD R9, R3, 0x180 ;  /* 0x0000018003097836 */ /* 0x000fe20000000000 */
[----:B------:R-:W-:Y:S01]  /*02f0*/  ISETP.NE.U32.AND P3, PT, R10, 0x1, PT ;  /* 0x000000010a00780c */ /* 0x000fe20003f65070 */
[----:B------:R-:W-:Y:S01]  /*0300*/  IMAD.MOV.U32 R4, RZ, RZ, 0xffff ;  /* 0x0000ffffff047424 */ /* 0x000fe200078e00ff */
[-C--:B------:R-:W-:Y:S02]  /*0310*/  ISETP.GE.AND P0, PT, R11, R2.reuse, PT ;  /* 0x000000020b00720c */ /* 0x080fe40003f06270 */
[----:B------:R-:W-:-:S02]  /*0320*/  ISETP.GE.AND P1, PT, R5, R2, PT ;  /* 0x000000020500720c */ /* 0x000fc40003f26270 */
[----:B------:R-:W-:Y:S02]  /*0330*/  ISETP.GE.AND P2, PT, R9, R2, PT ;  /* 0x000000020900720c */ /* 0x000fe40003f46270 */
[----:B------:R-:W-:Y:S01]  /*0340*/  SEL R10, R4, 0x1, !P3 ;  /* 0x00000001040a7807 */ /* 0x000fe20005800000 */
        /* <DEDUP_REMOVED lines=8> */
.L_x_11500:
[----:B------:R-:W-:Y:S05]  /*03d0*/  BSYNC.RECONVERGENT B1 ;  /* 0x0000000000017941 */ /* 0x000fea0003800200 */
.L_x_11499:
        /* <DEDUP_REMOVED lines=9> */
.L_x_11502:
[----:B------:R-:W-:Y:S05]  /*0470*/  BSYNC.RECONVERGENT B1 ;  /* 0x0000000000017941 */ /* 0x000fea0003800200 */
.L_x_11501:
        /* <DEDUP_REMOVED lines=9> */
.L_x_11504:
[----:B------:R-:W-:Y:S05]  /*0510*/  BSYNC.RECONVERGENT B1 ;  /* 0x0000000000017941 */ /* 0x000fea0003800200 */
.L_x_11503:
        /* <DEDUP_REMOVED lines=10> */
.L_x_11498:
[----:B------:R-:W-:Y:S01]  /*05c0*/  UISETP.NE.AND UP0, UPT, UR4, URZ, UPT ;  /* 0x000000ff0400728c */ /* 0x000fe2000bf05270 */
[----:B------:R-:W-:Y:S02]  /*05d0*/  IMAD.MOV.U32 R4, RZ, RZ, 0x1 ;  /* 0x00000001ff047424 */ /* 0x000fe400078e00ff */
[----:B------:R-:W-:Y:S02]  /*05e0*/  IMAD.MOV.U32 R5, RZ, RZ, 0x1 ;  /* 0x00000001ff057424 */ /* 0x000fe400078e00ff */
[----:B------:R-:W-:Y:S02]  /*05f0*/  IMAD.MOV.U32 R9, RZ, RZ, 0x1 ;  /* 0x00000001ff097424 */ /* 0x000fe400078e00ff */
[----:B------:R-:W-:Y:S02]  /*0600*/  IMAD.MOV.U32 R11, RZ, RZ, 0x1 ;  /* 0x00000001ff0b7424 */ /* 0x000fe400078e00ff */
        /* <DEDUP_REMOVED lines=10> */
[----:B------:R-:W-:Y:S02]  /*06b0*/  IMAD.MOV.U32 R11, RZ, RZ, 0x1 ;  /* 0x00000001ff0b7424 */ /* 0x000fe400078e00ff */
[----:B------:R-:W-:-:S07]  /*06c0*/  IMAD.U32 R12, RZ, RZ, UR5 ;  /* 0x00000005ff0c7e24 */ /* 0x000fce000f8e00ff */
.L_x_11508:
        /* <DEDUP_REMOVED lines=12> */
.L_x_11507:
[----:B------:R-:W-:Y:S05]  /*0790*/  BSYNC.RECONVERGENT B1 ;  /* 0x0000000000017941 */ /* 0x000fea0003800200 */
.L_x_11506:
[----:B------:R-:W-:Y:S04]  /*07a0*/  BSSY.RECONVERGENT B1, `(.L_x_11509) ;  /* 0x0000010000017945 */ /* 0x000fe80003800200 */
[----:B------:R-:W-:Y:S05]  /*07b0*/  @P2 BRA `(.L_x_11510) ;  /* 0x0000000000382947 */ /* 0x000fea0003800000 */
[----:B------:R-:W-:Y:S02]  /*07c0*/  IMAD.MOV.U32 R9, RZ, RZ, 0x1 ;  /* 0x00000001ff097424 */ /* 0x000fe400078e00ff */
[----:B------:R-:W-:-:S07]  /*07d0*/  IMAD.U32 R12, RZ, RZ, UR5 ;  /* 0x00000005ff0c7e24 */ /* 0x000fce000f8e00ff */
.L_x_11511:
        /* <DEDUP_REMOVED lines=12> */
.L_x_11510:
[----:B------:R-:W-:Y:S05]  /*08a0*/  BSYNC.RECONVERGENT B1 ;  /* 0x0000000000017941 */ /* 0x000fea0003800200 */
.L_x_11509:
[----:B------:R-:W-:Y:S04]  /*08b0*/  BSSY.RECONVERGENT B1, `(.L_x_11512) ;  /* 0x0000010000017945 */ /* 0x000fe80003800200 */
[----:B------:R-:W-:Y:S05]  /*08c0*/  @P0 BRA `(.L_x_11513) ;  /* 0x0000000000380947 */ /* 0x000fea0003800000 */
[----:B------:R-:W-:Y:S02]  /*08d0*/  IMAD.MOV.U32 R5, RZ, RZ, 0x1 ;  /* 0x00000001ff057424 */ /* 0x000fe400078e00ff */
[----:B-----5:R-:W-:-:S07]  /*08e0*/  IMAD.U32 R8, RZ, RZ, UR5 ;  /* 0x00000005ff087e24 */ /* 0x020fce000f8e00ff */
.L_x_11514:
[C---:B------:R-:W-:Y:S02]  /*08f0*/  LOP3.LUT R12, R8.reuse, 0x1, RZ, 0xc0, !PT ;  /* 0x00000001080c7812 */ /* 0x040fe400078ec0ff */
[----:B------:R-:W-:Y:S02]  /*0900*/  LOP3.LUT R8, R8, 0xffff, RZ, 0xc0, !PT ;  /* 0x0000ffff08087812 */ /* 0x000fe400078ec0ff */
[----:B------:R-:W-:Y:S02]  /*0910*/  ISETP.NE.U32.AND P0, PT, R12, 0x1, PT ;  /* 0x000000010c00780c */ /* 0x000fe40003f05070 */
[----:B------:R-:W-:Y:S02]  /*0920*/  PRMT R5, R5, 0x9910, RZ ;  /* 0x0000991005057816 */ /* 0x000fe400000000ff */
[----:B------:R-:W-:Y:S02]  /*0930*/  SEL R12, R6, 0x1, !P0 ;  /* 0x00000001060c7807 */ /* 0x000fe40004000000 */
[----:B------:R-:W-:-:S02]  /*0940*/  ISETP.GT.U32.AND P0, PT, R8, 0x1, PT ;  /* 0x000000010800780c */ /* 0x000fc40003f04070 */
[----:B------:R-:W-:Y:S02]  /*0950*/  PRMT R6, R6, 0x9910, RZ ;  /* 0x0000991006067816 */ /* 0x000fe400000000ff */
[----:B------:R-:W-:Y:S02]  /*0960*/  PRMT R12, R12, 0x9910, RZ ;  /* 0x000099100c0c7816 */ /* 0x000fe400000000ff */
[----:B------:R-:W-:Y:S01]  /*0970*/  SHF.R.U32.HI R8, RZ, 0x1, R8 ;  /* 0x00000001ff087819 */ /* 0x000fe20000011608 */
[----:B------:R-:W-:Y:S02]  /*0980*/  IMAD R6, R6, R6, RZ ;  /* 0x0000000606067224 */ /* 0x000fe400078e02ff */
[----:B------:R-:W-:-:S04]  /*0990*/  IMAD R5, R5, R12, RZ ;  /* 0x0000000c05057224 */ /* 0x000fc800078e02ff */
[----:B------:R-:W-:Y:S05]  /*09a0*/  @P0 BRA `(.L_x_11514) ;  /* 0xfffffffc00d00947 */ /* 0x000fea000383ffff */
.L_x_11513:
[----:B------:R-:W-:Y:S05]  /*09b0*/  BSYNC.RECONVERGENT B1 ;  /* 0x0000000000017941 */ /* 0x000fea0003800200 */
.L_x_11512:
[----:B------:R-:W-:Y:S05]  /*09c0*/  @P1 BRA `(.L_x_11505) ;  /* 0x0000000000341947 */ /* 0x000fea0003800000 */
[----:B------:R-:W-:-:S07]  /*09d0*/  IMAD.MOV.U32 R4, RZ, RZ, 0x1 ;  /* 0x00000001ff047424 */ /* 0x000fce00078e00ff */
.L_x_11515:
[C---:B-----5:R-:W-:Y:S02]  /*09e0*/  LOP3.LUT R6, R10.reuse, 0x1, RZ, 0xc0, !PT ;  /* 0x000000010a067812 */ /* 0x060fe400078ec0ff */
        /* <DEDUP_REMOVED lines=11> */
.L_x_11505:
[----:B------:R-:W-:Y:S05]  /*0aa0*/  BSYNC.RECONVERGENT B0 ;  /* 0x0000000000007941 */ /* 0x000fea0003800200 */
.L_x_11497:
[----:B------:R-:W-:Y:S01]  /*0ab0*/  ISETP.GE.AND P0, PT, R3, R2, PT ;  /* 0x000000020300720c */ /* 0x000fe20003f06270 */
[----:B------:R-:W-:Y:S04]  /*0ac0*/  BSSY.RECONVERGENT B0, `(.L_x_11516) ;  /* 0x0000017000007945 */ /* 0x000fe80003800200 */
[----:B------:R-:W-:Y:S08]  /*0ad0*/  BSSY.RELIABLE B1, `(.L_x_11517) ;  /* 0x000000f000017945 */ /* 0x000ff00003800100 */
[----:B------:R-:W-:Y:S05]  /*0ae0*/  @P0 BRA `(.L_x_11518) ;  /* 0x0000000000340947 */ /* 0x000fea0003800000 */
[----:B-----5:R-:W0:Y:S01]  /*0af0*/  LDC.64 R6, c[0x0][0x398] ;  /* 0x0000e600ff067b82 */ /* 0x020e220000000a00 */
[----:B------:R-:W-:Y:S02]  /*0b00*/  IMAD R13, R0, 0x200, R3 ;  /* 0x00000200000d7824 */ /* 0x000fe400078e0203 */
[----:B------:R-:W-:-:S05]  /*0b10*/  VIADD R3, R3, 0x80 ;  /* 0x0000008003037836 */ /* 0x000fca0000000000 */
[----:B------:R-:W-:-:S13]  /*0b20*/  ISETP.GE.AND P0, PT, R3, R2, PT ;  /* 0x000000020300720c */ /* 0x000fda0003f06270 */
[----:B------:R-:W-:Y:S05]  /*0b30*/  @P0 BREAK.RELIABLE B1 ;  /* 0x0000000000010942 */ /* 0x000fea0003800100 */
[----:B0-----:R-:W-:-:S05]  /*0b40*/  IMAD.WIDE.U32 R6, R13, 0x2, R6 ;  /* 0x000000020d067825 */ /* 0x001fca00078e0006 */
[----:B------:R0:W-:Y:S01]  /*0b50*/  STG.E.U16 desc[UR6][R6.64], R11 ;  /* 0x0000000b06007986 */ /* 0x0001e2000c101506 */
[----:B------:R-:W-:Y:S05]  /*0b60*/  @P0 BRA `(.L_x_11519) ;  /* 0x0000000000300947 */ /* 0x000fea0003800000 */
[----:B0-----:R-:W0:Y:S01]  /*0b70*/  LDC.64 R6, c[0x0][0x398] ;  /* 0x0000e600ff067b82 */ /* 0x001e220000000a00 */
[----:B------:R-:W-:Y:S02]  /*0b80*/  IMAD R11, R0, 0x200, R3 ;  /* 0x00000200000b7824 */ /* 0x000fe400078e0203 */
[----:B------:R-:W-:Y:S02]  /*0b90*/  VIADD R3, R3, 0x80 ;  /* 0x0000008003037836 */ /* 0x000fe40000000000 */
[----:B0-----:R-:W-:-:S05]  /*0ba0*/  IMAD.WIDE.U32 R6, R11, 0x2, R6 ;  /* 0x000000020b067825 */ /* 0x001fca00078e0006 */
[----:B------:R0:W-:Y:S02]  /*0bb0*/  STG.E.U16 desc[UR6][R6.64], R9 ;  /* 0x0000000906007986 */ /* 0x0001e4000c101506 */
.L_x_11518:
[----:B------:R-:W-:Y:S05]  /*0bc0*/  BSYNC.RELIABLE B1 ;  /* 0x0000000000017941 */ /* 0x000fea0003800100 */
.L_x_11517:
[----:B------:R-:W-:-:S13]  /*0bd0*/  ISETP.GE.AND P0, PT, R3, R2, PT ;  /* 0x000000020300720c */ /* 0x000fda0003f06270 */
[----:B0----5:R-:W0:Y:S01]  /*0be0*/  @!P0 LDC.64 R6, c[0x0][0x398] ;  /* 0x0000e600ff068b82 */ /* 0x021e220000000a00 */
[----:B------:R-:W-:Y:S02]  /*0bf0*/  @!P0 IMAD R9, R0, 0x200, R3 ;  /* 0x0000020000098824 */ /* 0x000fe400078e0203 */
[----:B------:R-:W-:Y:S02]  /*0c00*/  @!P0 VIADD R3, R3, 0x80 ;  /* 0x0000008003038836 */ /* 0x000fe40000000000 */
[----:B0-----:R-:W-:-:S05]  /*0c10*/  @!P0 IMAD.WIDE.U32 R6, R9, 0x2, R6 ;  /* 0x0000000209068825 */ /* 0x001fca00078e0006 */
[----:B------:R1:W-:Y:S02]  /*0c20*/  @!P0 STG.E.U16 desc[UR6][R6.64], R5 ;  /* 0x0000000506008986 */ /* 0x0003e4000c101506 */
.L_x_11519:
[----:B------:R-:W-:Y:S05]  /*0c30*/  BSYNC.RECONVERGENT B0 ;  /* 0x0000000000007941 */ /* 0x000fea0003800200 */
.L_x_11516:
        /* <DEDUP_REMOVED lines=8> */
.L_x_11520:
        /* <DEDUP_REMOVED lines=12> */
.L_x_68534:


//--------------------- .text._ZN2at6native29vectorized_elementwise_kernelILi2EZNS0_50_GLOBAL__N__2680c7bb_12_PowKernel_cu_7dd49032_300329pow_tensor_scalar_kernel_implIssEEvRNS_18TensorIteratorBaseET0_EUlsE2_St5arrayIPcLm2EEEEviS6_T1_ --------------------------
	.section	.text._ZN2at6native29vectorized_elementwise_kernelILi2EZNS0_50_GLOBAL__N__2680c7bb_12_PowKernel_cu_7dd49032_300329pow_tensor_scalar_kernel_implIssEEvRNS_18TensorIteratorBaseET0_EUlsE2_St5arrayIPcLm2EEEEviS6_T1_,"ax",@progbits
	.align	128
        .global         _ZN2at6native29vectorized_elementwise_kernelILi2EZNS0_50_GLOBAL__N__2680c7bb_12_PowKernel_cu_7dd49032_300329pow_tensor_scalar_kernel_implIssEEvRNS_18TensorIteratorBaseET0_EUlsE2_St5arrayIPcLm2EEEEviS6_T1_
        .type           _ZN2at6native29vectorized_elementwise_kernelILi2EZNS0_50_GLOBAL__N__2680c7bb_12_PowKernel_cu_7dd49032_300329pow_tensor_scalar_kernel_implIssEEvRNS_18TensorIteratorBaseET0_EUlsE2_St5arrayIPcLm2EEEEviS6_T1_,@function
        .size           _ZN2at6native29vectorized_elementwise_kernelILi2EZNS0_50_GLOBAL__N__2680c7bb_12_PowKernel_cu_7dd49032_300329pow_tensor_scalar_kernel_implIssEEvRNS_18TensorIteratorBaseET0_EUlsE2_St5arrayIPcLm2EEEEviS6_T1_,(.L_x_68535 - _ZN2at6native29vectorized_elementwise_kernelILi2EZNS0_50_GLOBAL__N__2680c7bb_12_PowKernel_cu_7dd49032_300329pow_tensor_scalar_kernel_implIssEEvRNS_18TensorIteratorBaseET0_EUlsE2_St5arrayIPcLm2EEEEviS6_T1_)
        .other          _ZN2at6native29vectorized_elementwise_kernelILi2EZNS0_50_GLOBAL__N__2680c7bb_12_PowKernel_cu_7dd49032_300329pow_tensor_scalar_kernel_implIssEEvRNS_18TensorIteratorBaseET0_EUlsE2_St5arrayIPcLm2EEEEviS6_T1_,@"STO_CUDA_ENTRY STV_DEFAULT"
_ZN2at6native29vectorized_elementwise_kernelILi2EZNS0_50_GLOBAL__N__2680c7bb_12_PowKernel_cu_7dd49032_300329pow_tensor_scalar_kernel_implIssEEvRNS_18TensorIteratorBaseET0_EUlsE2_St5arrayIPcLm2EEEEviS6_T1_:
.text._ZN2at6native29vectorized_elementwise_kernelILi2EZNS0_50_GLOBAL__N__2680c7bb_12_PowKernel_cu_7dd49032_300329pow_tensor_scalar_kernel_implIssEEvRNS_18TensorIteratorBaseET0_EUlsE2_St5arrayIPcLm2EEEEviS6_T1_:
[----:B------:R-:W-:Y:S01]  /*0000*/  LDC R1, c[0x0][0x37c] ;  /* 0x0000df00ff017b82 */ /* 0x000fe20000000800 */
[----:B------:R-:W0:Y:S01]  /*0010*/  S2R R0, SR_CTAID.X ;  /* 0x0000000000007919 */ /* 0x000e220000002500 */
[----:B------:R-:W1:Y:S01]  /*0020*/  LDCU UR4, c[0x0][0x380] ;  /* 0x00007000ff0477ac */ /* 0x000e620008000800 */
[----:B------:R-:W2:Y:S01]  /*0030*/  LDCU.U16 UR5, c[0x0][0x388] ;  /* 0x00007100ff0577ac */ /* 0x000ea20008000400 */
[----:B------:R-:W3:Y:S01]  /*0040*/  LDCU.64 UR6, c[0x0][0x358] ;  /* 0x00006b00ff0677ac */ /* 0x000ee20008000a00 */
[----:B--2---:R-:W-:Y:S02]  /*0050*/  IMAD.U32 R17, RZ, RZ, UR5 ;  /* 0x00000005ff117e24 */ /* 0x004fe4000f8e00ff */
[----:B0-----:R-:W-:-:S05]  /*0060*/  IMAD.SHL.U32 R0, R0, 0x400, RZ ;  /* 0x0000040000007824 */ /* 0x001fca00078e00ff */
[----:B-1----:R-:W-:-:S04]  /*0070*/  IADD3 R16, PT, PT, -R0, UR4, RZ ;  /* 0x0000000400107c10 */ /* 0x002fc8000fffe1ff */
[----:B------:R-:W-:-:S13]  /*0080*/  ISETP.GT.U32.AND P0, PT, R16, 0x3ff, PT ;  /* 0x000003ff1000780c */ /* 0x000fda0003f04070 */
[----:B---3--:R-:W-:Y:S05]  /*0090*/  @P0 BRA `(.L_x_11521) ;  /* 0x0000001400f40947 */ /* 0x008fea0003800000 */
[----:B------:R-:W0:Y:S01]  /*00a0*/  S2R R27, SR_TID.X ;  /* 0x00000000001b7919 */ /* 0x000e220000002100 */
[----:B------:R-:W-:Y:S01]  /*00b0*/  PRMT R18, RZ, 0x7610, R18 ;  /* 0x00007610ff127816 */ /* 0x000fe20000000012 */
[----:B------:R-:W1:Y:S01]  /*00c0*/  LDCU.U16 UR4, c[0x0][0x388] ;  /* 0x00007100ff0477ac */ /* 0x000e620008000400 */
        /* <DEDUP_REMOVED lines=11> */
[----:B------:R0:W5:Y:S07]  /*0180*/  @!P6 LDG.E.U16 R18, desc[UR6][R2.64] ;  /* 0x000000060212e981 */ /* 0x00016e000c1e1500 */
[----:B------:R-:W-:Y:S01]  /*0190*/  @!P4 IMAD.IADD R20, R0, 0x1, R27 ;  /* 0x000000010014c824 */ /* 0x000fe200078e021b */
[----:B------:R-:W3:Y:S01]  /*01a0*/  @!P4 LDC.64 R12, c[0x0][0x3a0] ;  /* 0x0000e800ff0ccb82 */ /* 0x000ee20000000a00 */
[----:B------:R-:W-:-:S05]  /*01b0*/  @!P4 VIADD R27, R27, 0x80 ;  /* 0x000000801b1bc836 */ /* 0x000fca0000000000 */
[----:B------:R-:W-:-:S13]  /*01c0*/  ISETP.GE.U32.AND P3, PT, R27, R16, PT ;  /* 0x000000101b00720c */ /* 0x000fda0003f66070 */
[----:B------:R-:W-:Y:S01]  /*01d0*/  @!P3 IMAD.IADD R29, R0, 0x1, R27 ;  /* 0x00000001001db824 */ /* 0x000fe200078e021b */
[----:B0-----:R-:W0:Y:S01]  /*01e0*/  @!P3 LDC.64 R2, c[0x0][0x3a0] ;  /* 0x0000e800ff02bb82 */ /* 0x001e220000000a00 */
        /* <DEDUP_REMOVED lines=14> */
[----:B------:R-:W4:Y:S01]  /*02d0*/  @!P6 LDC.64 R10, c[0x0][0x3a0] ;  /* 0x0000e800ff0aeb82 */ /* 0x000f220000000a00 */
[----:B--2---:R-:W-:Y:S01]  /*02e0*/  @!P5 IMAD.WIDE.U32 R14, R22, 0x2, R14 ;  /* 0x00000002160ed825 */ /* 0x004fe200078e000e */
[----:B------:R-:W-:-:S03]  /*02f0*/  PRMT R22, RZ, 0x7610, R22 ;  /* 0x00007610ff167816 */ /* 0x000fc60000000016 */
[----:B---3--:R-:W-:Y:S01]  /*0300*/  @!P4 IMAD.WIDE.U32 R12, R20, 0x2, R12 ;  /* 0x00000002140cc825 */ /* 0x008fe200078e000c */
[----:B------:R-:W-:-:S03]  /*0310*/  PRMT R20, RZ, 0x7610, R20 ;  /* 0x00007610ff147816 */ /* 0x000fc60000000014 */
[----:B------:R-:W-:Y:S01]  /*0320*/  @!P6 IMAD.IADD R27, R0, 0x1, R27 ;  /* 0x00000001001be824 */ /* 0x000fe200078e021b */
[----:B------:R2:W5:Y:S01]  /*0330*/  @!P4 LDG.E.U16 R22, desc[UR6][R12.64] ;  /* 0x000000060c16c981 */ /* 0x000562000c1e1500 */
[----:B-1----:R-:W-:Y:S01]  /*0340*/  @!P1 IMAD.WIDE.U32 R6, R23, 0x2, R6 ;  /* 0x0000000217069825 */ /* 0x002fe200078e0006 */
[----:B------:R-:W-:Y:S02]  /*0350*/  PRMT R24, RZ, 0x7610, R24 ;  /* 0x00007610ff187816 */ /* 0x000fe40000000018 */
[----:B------:R1:W5:Y:S01]  /*0360*/  @!P5 LDG.E.U16 R20, desc[UR6][R14.64] ;  /* 0x000000060e14d981 */ /* 0x000362000c1e1500 */
[----:B0-----:R-:W-:Y:S01]  /*0370*/  @!P0 IMAD.WIDE.U32 R8, R21, 0x2, R8 ;  /* 0x0000000215088825 */ /* 0x001fe200078e0008 */
[----:B------:R-:W-:Y:S02]  /*0380*/  PRMT R23, RZ, 0x7610, R23 ;  /* 0x00007610ff177816 */ /* 0x000fe40000000017 */
[----:B------:R-:W-:Y:S01]  /*0390*/  PRMT R21, RZ, 0x7610, R21 ;  /* 0x00007610ff157816 */ /* 0x000fe20000000015 */
[----:B------:R-:W-:Y:S01]  /*03a0*/  @!P3 IMAD.WIDE.U32 R2, R29, 0x2, R2 ;  /* 0x000000021d02b825 */ /* 0x000fe200078e0002 */
[----:B--2---:R-:W-:-:S03]  /*03b0*/  PRMT R12, RZ, 0x7610, R12 ;  /* 0x00007610ff0c7816 */ /* 0x004fc6000000000c */
[----:B----4-:R-:W-:Y:S01]  /*03c0*/  @!P2 IMAD.WIDE.U32 R4, R25, 0x2, R4 ;  /* 0x000000021904a825 */ /* 0x010fe200078e0004 */
[----:B-1----:R-:W-:Y:S01]  /*03d0*/  PRMT R14, RZ, 0x7610, R14 ;  /* 0x00007610ff0e7816 */ /* 0x002fe2000000000e */
[----:B------:R0:W5:Y:S02]  /*03e0*/  @!P3 LDG.E.U16 R24, desc[UR6][R2.64] ;  /* 0x000000060218b981 */ /* 0x000164000c1e1500 */
[----:B------:R-:W-:Y:S02]  /*03f0*/  @!P6 IMAD.WIDE.U32 R10, R27, 0x2, R10 ;  /* 0x000000021b0ae825 */ /* 0x000fe400078e000a */
[----:B------:R0:W5:Y:S04]  /*0400*/  @!P2 LDG.E.U16 R23, desc[UR6][R4.64] ;  /* 0x000000060417a981 */ /* 0x000168000c1e1500 */
[----:B------:R0:W5:Y:S04]  /*0410*/  @!P1 LDG.E.U16 R21, desc[UR6][R6.64] ;  /* 0x0000000606159981 */ /* 0x000168000c1e1500 */
[----:B------:R0:W5:Y:S04]  /*0420*/  @!P0 LDG.E.U16 R14, desc[UR6][R8.64] ;  /* 0x00000006080e8981 */ /* 0x000168000c1e1500 */
[----:B------:R0:W5:Y:S01]  /*0430*/  @!P6 LDG.E.U16 R12, desc[UR6][R10.64] ;  /* 0x000000060a0ce981 */ /* 0x000162000c1e1500 */
[----:B------:R-:W-:-:S04]  /*0440*/  UPRMT UR4, UR4, 0x9910, URZ ;  /* 0x0000991004047896 */ /* 0x000fc800080000ff */
[----:B------:R-:W-:Y:S01]  /*0450*/  UISETP.GT.AND UP0, UPT, UR4, -0x1, UPT ;  /* 0xffffffff0400788c */ /* 0x000fe2000bf04270 */
[----:B------:R-:W-:Y:S08]  /*0460*/  BSSY.RECONVERGENT B0, `(.L_x_11522) ;  /* 0x0000103000007945 */ /* 0x000ff00003800200 */
[----:B0-----:R-:W-:Y:S05]  /*0470*/  BRA.U UP0, `(.L_x_11523) ;  /* 0x00000005008c7547 */ /* 0x001fea000b800000 */
[CC--:B------:R-:W-:Y:S01]  /*0480*/  ISETP.GE.U32.AND P6, PT, R19.reuse, R16.reuse, PT ;  /* 0x000000101300720c */ /* 0x0c0fe20003fc6070 */
[----:B------:R-:W-:Y:S01]  /*0490*/  VIADD R3, R19, 0x100 ;  /* 0x0000010013037836 */ /* 0x000fe20000000000 */
[----:B------:R-:W-:Y:S01]  /*04a0*/  LOP3.LUT R17, R17, 0x1, RZ, 0xc0, !PT ;  /* 0x0000000111117812 */ /* 0x000fe200078ec0ff */
[C---:B------:R-:W-:Y:S01]  /*04b0*/  VIADD R7, R19.reuse, 0x80 ;  /* 0x0000008013077836 */ /* 0x040fe20000000000 */
[----:B------:R-:W-:Y:S01]  /*04c0*/  BSSY.RECONVERGENT B1, `(.L_x_11524) ;  /* 0x0000017000017945 */ /* 0x000fe20003800200 */
[----:B------:R-:W-:Y:S01]  /*04d0*/  VIADD R5, R19, 0x180 ;  /* 0x0000018013057836 */ /* 0x000fe20000000000 */
[-C--:B------:R-:W-:Y:S01]  /*04e0*/  ISETP.GE.U32.AND P4, PT, R3, R16.reuse, PT ;  /* 0x000000100300720c */ /* 0x080fe20003f86070 */
[----:B------:R-:W-:Y:S01]  /*04f0*/  VIADD R3, R19, 0x280 ;  /* 0x0000028013037836 */ /* 0x000fe20000000000 */
[-C--:B------:R-:W-:Y:S01]  /*0500*/  ISETP.GE.U32.AND P5, PT, R7, R16.reuse, PT ;  /* 0x000000100700720c */ /* 0x080fe20003fa6070 */
[----:B------:R-:W-:Y:S01]  /*0510*/  IMAD.MOV.U32 R10, RZ, RZ, 0xffff ;  /* 0x0000ffffff0a7424 */ /* 0x000fe200078e00ff */
[-C--:B------:R-:W-:Y:S01]  /*0520*/  ISETP.GE.U32.AND P3, PT, R5, R16.reuse, PT ;  /* 0x000000100500720c */ /* 0x080fe20003f66070 */
[----:B------:R-:W-:Y:S01]  /*0530*/  VIADD R7, R19, 0x200 ;  /* 0x0000020013077836 */ /* 0x000fe20000000000 */
[----:B------:R-:W-:Y:S01]  /*0540*/  ISETP.NE.U32.AND P0, PT, R17, 0x1, PT ;  /* 0x000000011100780c */ /* 0x000fe20003f05070 */
[----:B------:R-:W-:Y:S01]  /*0550*/  VIADD R5, R19, 0x300 ;  /* 0x0000030013057836 */ /* 0x000fe20000000000 */
[----:B------:R-:W-:Y:S01]  /*0560*/  ISETP.GE.U32.AND P1, PT, R3, R16, PT ;  /* 0x000000100300720c */ /* 0x000fe20003f26070 */
[----:B------:R-:W-:Y:S01]  /*0570*/  VIADD R3, R19, 0x380 ;  /* 0x0000038013037836 */ /* 0x000fe20000000000 */
[----:B------:R-:W-:-:S02]  /*0580*/  SEL R10, R10, 0x1, !P0 ;  /* 0x000000010a0a7807 */ /* 0x000fc40004000000 */
[-C--:B------:R-:W-:Y:S02]  /*0590*/  ISETP.GE.U32.AND P2, PT, R7, R16.reuse, PT ;  /* 0x000000100700720c */ /* 0x080fe40003f46070 */
[----:B------:R-:W-:Y:S01]  /*05a0*/  ISETP.GE.U32.AND P0, PT, R5, R16, PT ;  /* 0x000000100500720c */ /* 0x000fe20003f06070 */
[----:B------:R-:W-:-:S12]  /*05b0*/  @P6 BRA `(.L_x_11525) ;  /* 0x00000000001c6947 */ /* 0x000fd80003800000 */
[C---:B-----5:R-:W-:Y:S02]  /*05c0*/  PRMT R2, R18.reuse, 0x9910, RZ ;  /* 0x0000991012027816 */ /* 0x060fe400000000ff */
[----:B------:R-:W-:Y:S02]  /*05d0*/  PRMT R9, R18, 0x7610, R9 ;  /* 0x0000761012097816 */ /* 0x000fe40000000009 */
[----:B------:R-:W-:-:S13]  /*05e0*/  ISETP.NE.AND P6, PT, R2, 0x1, PT ;  /* 0x000000010200780c */ /* 0x000fda0003fc5270 */
[----:B------:R-:W-:Y:S05]  /*05f0*/  @!P6 BRA `(.L_x_11525) ;  /* 0x00000000000ce947 */ /* 0x000fea0003800000 */
[----:B------:R-:W-:Y:S02]  /*0600*/  ISETP.NE.AND P6, PT, R2, -0x1, PT ;  /* 0xffffffff0200780c */ /* 0x000fe40003fc5270 */
[----:B------:R-:W-:-:S11]  /*0610*/  PRMT R9, R10, 0x7610, R9 ;  /* 0x000076100a097816 */ /* 0x000fd60000000009 */
[----:B------:R-:W-:-:S07]  /*0620*/  @P6 PRMT R9, RZ, 0x7610, R9 ;  /* 0x00007610ff096816 */ /* 0x000fce0000000009 */
.L_x_11525:
[----:B------:R-:W-:Y:S05]  /*0630*/  BSYNC.RECONVERGENT B1 ;  /* 0x0000000000017941 */ /* 0x000fea0003800200 */
.L_x_11524:
[----:B------:R-:W-:Y:S01]  /*0640*/  BSSY.RECONVERGENT B1, `(.L_x_11526) ;  /* 0x000000a000017945 */ /* 0x000fe20003800200 */
[----:B------:R-:W-:-:S03]  /*0650*/  ISETP.GE.U32.AND P6, PT, R3, R16, PT ;  /* 0x000000100300720c */ /* 0x000fc60003fc6070 */
        /* <DEDUP_REMOVED lines=8> */
.L_x_11527:
[----:B------:R-:W-:Y:S05]  /*06e0*/  BSYNC.RECONVERGENT B1 ;  /* 0x0000000000017941 */ /* 0x000fea0003800200 */
.L_x_11526:
        /* <DEDUP_REMOVED lines=9> */
.L_x_11529:
[----:B------:R-:W-:Y:S05]  /*0780*/  BSYNC.RECONVERGENT B1 ;  /* 0x0000000000017941 */ /* 0x000fea0003800200 */
.L_x_11528:
        /* <DEDUP_REMOVED lines=9> */
.L_x_11531:
[----:B------:R-:W-:Y:S05]  /*0820*/  BSYNC.RECONVERGENT B1 ;  /* 0x0000000000017941 */ /* 0x000fea0003800200 */
.L_x_11530:
        /* <DEDUP_REMOVED lines=9> */
.L_x_11533:
[----:B------:R-:W-:Y:S05]  /*08c0*/  BSYNC.RECONVERGENT B1 ;  /* 0x0000000000017941 */ /* 0x000fea0003800200 */
.L_x_11532:
        /* <DEDUP_REMOVED lines=9> */
.L_x_11535:
[----:B------:R-:W-:Y:S05]  /*0960*/  BSYNC.RECONVERGENT B1 ;  /* 0x0000000000017941 */ /* 0x000fea0003800200 */
.L_x_11534:
        /* <DEDUP_REMOVED lines=9> */
.L_x_11537:
[----:B------:R-:W-:Y:S05]  /*0a00*/  BSYNC.RECONVERGENT B1 ;  /* 0x0000000000017941 */ /* 0x000fea0003800200 */
.L_x_11536:
        /* <DEDUP_REMOVED lines=10> */
.L_x_11523:
[----:B------:R-:W-:Y:S01]  /*0ab0*/  UISETP.NE.AND UP0, UPT, UR4, URZ, UPT ;  /* 0x000000ff0400728c */ /* 0x000fe2000bf05270 */
[----:B------:R-:W-:Y:S02]  /*0ac0*/  IMAD.MOV.U32 R2, RZ, RZ, 0x1 ;  /* 0x00000001ff027424 */ /* 0x000fe400078e00ff */
[----:B------:R-:W-:Y:S02]  /*0ad0*/  IMAD.MOV.U32 R7, RZ, RZ, 0x1 ;  /* 0x00000001ff077424 */ /* 0x000fe400078e00ff */
[----:B------:R-:W-:Y:S02]  /*0ae0*/  IMAD.MOV.U32 R6, RZ, RZ, 0x1 ;  /* 0x00000001ff067424 */ /* 0x000fe400078e00ff */
[----:B------:R-:W-:Y:S02]  /*0af0*/  IMAD.MOV.U32 R5, RZ, RZ, 0x1 ;  /* 0x00000001ff057424 */ /* 0x000fe400078e00ff */
[----:B------:R-:W-:Y:S02]  /*0b00*/  IMAD.MOV.U32 R4, RZ, RZ, 0x1 ;  /* 0x00000001ff047424 */ /* 0x000fe400078e00ff */
[----:B------:R-:W-:-:S02]  /*0b10*/  IMAD.MOV.U32 R3, RZ, RZ, 0x1 ;  /* 0x00000001ff037424 */ /* 0x000fc400078e00ff */
[----:B------:R-:W-:Y:S02]  /*0b20*/  IMAD.MOV.U32 R8, RZ, RZ, 0x1 ;  /* 0x00000001ff087424 */ /* 0x000fe400078e00ff */
[----:B------:R-:W-:Y:S01]  /*0b30*/  IMAD.MOV.U32 R9, RZ, RZ, 0x1 ;  /* 0x00000001ff097424 */ /* 0x000fe200078e00ff */
[----:B------:R-:W-:Y:S06]  /*0b40*/  BRA.U !UP0, `(.L_x_11538) ;  /* 0x0000000908507547 */ /* 0x000fec000b800000 */
[CC--:B------:R-:W-:Y:S01]  /*0b50*/  ISETP.GE.U32.AND P6, PT, R19.reuse, R16.reuse, PT ;  /* 0x000000101300720c */ /* 0x0c0fe20003fc6070 */
[C---:B------:R-:W-:Y:S01]  /*0b60*/  VIADD R11, R19.reuse, 0x80 ;  /* 0x00000080130b7836 */ /* 0x040fe20000000000 */
[----:B------:R-:W-:Y:S01]  /*0b70*/  BSSY.RECONVERGENT B1, `(.L_x_11539) ;  /* 0x000001c000017945 */ /* 0x000fe20003800200 */
[C---:B------:R-:W-:Y:S02]  /*0b80*/  VIADD R13, R19.reuse, 0x100 ;  /* 0x00000100130d7836 */ /* 0x040fe40000000000 */
[----:B------:R-:W-:Y:S01]  /*0b90*/  VIADD R15, R19, 0x180 ;  /* 0x00000180130f7836 */ /* 0x000fe20000000000 */
[-C--:B------:R-:W-:Y:S01]  /*0ba0*/  ISETP.GE.U32.AND P0, PT, R11, R16.reuse, PT ;  /* 0x000000100b00720c */ /* 0x080fe20003f06070 */
[----:B------:R-:W-:Y:S01]  /*0bb0*/  VIADD R11, R19, 0x200 ;  /* 0x00000200130b7836 */ /* 0x000fe20000000000 */
[-C--:B------:R-:W-:Y:S01]  /*0bc0*/  ISETP.GE.U32.AND P1, PT, R13, R16.reuse, PT ;  /* 0x000000100d00720c */ /* 0x080fe20003f26070 */
[----:B------:R-:W-:Y:S01]  /*0bd0*/  VIADD R13, R19, 0x280 ;  /* 0x00000280130d7836 */ /* 0x000fe20000000000 */
[-C--:B------:R-:W-:Y:S01]  /*0be0*/  ISETP.GE.U32.AND P2, PT, R15, R16.reuse, PT ;  /* 0x000000100f00720c */ /* 0x080fe20003f46070 */
[----:B------:R-:W-:Y:S01]  /*0bf0*/  VIADD R15, R19, 0x300 ;  /* 0x00000300130f7836 */ /* 0x000fe20000000000 */
[-C--:B------:R-:W-:Y:S01]  /*0c00*/  ISETP.GE.U32.AND P3, PT, R11, R16.reuse, PT ;  /* 0x000000100b00720c */ /* 0x080fe20003f66070 */
[----:B------:R-:W-:Y:S01]  /*0c10*/  VIADD R11, R19, 0x380 ;  /* 0x00000380130b7836 */ /* 0x000fe20000000000 */
[----:B------:R-:W-:-:S02]  /*0c20*/  ISETP.GE.U32.AND P4, PT, R13, R16, PT ;  /* 0x000000100d00720c */ /* 0x000fc40003f86070 */
[----:B------:R-:W-:Y:S01]  /*0c30*/  ISETP.GE.U32.AND P5, PT, R15, R16, PT ;  /* 0x000000100f00720c */ /* 0x000fe20003fa6070 */
[----:B------:R-:W-:-:S12]  /*0c40*/  @P6 BRA `(.L_x_11540) ;  /* 0x0000000000386947 */ /* 0x000fd80003800000 */
[----:B------:R-:W-:Y:S02]  /*0c50*/  IMAD.MOV.U32 R9, RZ, RZ, 0x1 ;  /* 0x00000001ff097424 */ /* 0x000fe400078e00ff */
[----:B------:R-:W-:-:S07]  /*0c60*/  IMAD.U32 R10, RZ, RZ, UR5 ;  /* 0x00000005ff0a7e24 */ /* 0x000fce000f8e00ff */
.L_x_11541:
        /* <DEDUP_REMOVED lines=12> */
.L_x_11540:
[----:B------:R-:W-:Y:S05]  /*0d30*/  BSYNC.RECONVERGENT B1 ;  /* 0x0000000000017941 */ /* 0x000fea0003800200 */
.L_x_11539:
[----:B------:R-:W-:Y:S01]  /*0d40*/  BSSY.RECONVERGENT B1, `(.L_x_11542) ;  /* 0x0000011000017945 */ /* 0x000fe20003800200 */
[----:B------:R-:W-:-:S03]  /*0d50*/  ISETP.GE.U32.AND P6, PT, R11, R16, PT ;  /* 0x000000100b00720c */ /* 0x000fc60003fc6070 */
[----:B------:R-:W-:Y:S10]  /*0d60*/  @P0 BRA `(.L_x_11543) ;  /* 0x0000000000380947 */ /* 0x000ff40003800000 */
[----:B------:R-:W-:Y:S02]  /*0d70*/  IMAD.MOV.U32 R8, RZ, RZ, 0x1 ;  /* 0x00000001ff087424 */ /* 0x000fe400078e00ff */
[----:B------:R-:W-:-:S07]  /*0d80*/  IMAD.U32 R10, RZ, RZ, UR5 ;  /* 0x00000005ff0a7e24 */ /* 0x000fce000f8e00ff */
.L_x_11544:
        /* <DEDUP_REMOVED lines=12> */
.L_x_11543:
[----:B------:R-:W-:Y:S05]  /*0e50*/  BSYNC.RECONVERGENT B1 ;  /* 0x0000000000017941 */ /* 0x000fea0003800200 */
.L_x_11542:
[----:B------:R-:W-:Y:S04]  /*0e60*/  BSSY.RECONVERGENT B1, `(.L_x_11545) ;  /* 0x0000010000017945 */ /* 0x000fe80003800200 */
[----:B------:R-:W-:Y:S05]  /*0e70*/  @P1 BRA `(.L_x_11546) ;  /* 0x0000000000381947 */ /* 0x000fea0003800000 */
[----:B------:R-:W-:Y:S02]  /*0e80*/  IMAD.MOV.U32 R3, RZ, RZ, 0x1 ;  /* 0x00000001ff037424 */ /* 0x000fe400078e00ff */
[----:B------:R-:W-:-:S07]  /*0e90*/  IMAD.U32 R10, RZ, RZ, UR5 ;  /* 0x00000005ff0a7e24 */ /* 0x000fce000f8e00ff */
.L_x_11547:
        /* <DEDUP_REMOVED lines=12> */
.L_x_11546:
[----:B------:R-:W-:Y:S05]  /*0f60*/  BSYNC.RECONVERGENT B1 ;  /* 0x0000000000017941 */ /* 0x000fea0003800200 */
.L_x_11545:
[----:B------:R-:W-:Y:S04]  /*0f70*/  BSSY.RECONVERGENT B1, `(.L_x_11548) ;  /* 0x0000010000017945 */ /* 0x000fe80003800200 */
[----:B------:R-:W-:Y:S05]  /*0f80*/  @P2 BRA `(.L_x_11549) ;  /* 0x0000000000382947 */ /* 0x000fea0003800000 */
[----:B------:R-:W-:Y:S02]  /*0f90*/  IMAD.MOV.U32 R4, RZ, RZ, 0x1 ;  /* 0x00000001ff047424 */ /* 0x000fe400078e00ff */
[----:B------:R-:W-:-:S07]  /*0fa0*/  IMAD.U32 R10, RZ, RZ, UR5 ;  /* 0x00000005ff0a7e24 */ /* 0x000fce000f8e00ff */
.L_x_11550:
        /* <DEDUP_REMOVED lines=12> */
.L_x_11549:
[----:B------:R-:W-:Y:S05]  /*1070*/  BSYNC.RECONVERGENT B1 ;  /* 0x0000000000017941 */ /* 0x000fea0003800200 */
.L_x_11548:
[----:B------:R-:W-:Y:S04]  /*1080*/  BSSY.RECONVERGENT B1, `(.L_x_11551) ;  /* 0x0000010000017945 */ /* 0x000fe80003800200 */
[----:B------:R-:W-:Y:S05]  /*1090*/  @P3 BRA `(.L_x_11552) ;  /* 0x0000000000383947 */ /* 0x000fea0003800000 */
[----:B------:R-:W-:Y:S02]  /*10a0*/  IMAD.MOV.U32 R5, RZ, RZ, 0x1 ;  /* 0x00000001ff057424 */ /* 0x000fe400078e00ff */
[----:B------:R-:W-:-:S07]  /*10b0*/  IMAD.U32 R10, RZ, RZ, UR5 ;  /* 0x00000005ff0a7e24 */ /* 0x000fce000f8e00ff */
.L_x_11553:
        /* <DEDUP_REMOVED lines=12> */
.L_x_11552:
[----:B------:R-:W-:Y:S05]  /*1180*/  BSYNC.RECONVERGENT B1 ;  /* 0x0000000000017941 */ /* 0x000fea0003800200 */
.L_x_11551:
[----:B------:R-:W-:Y:S04]  /*1190*/  BSSY.RECONVERGENT B1, `(.L_x_11554) ;  /* 0x0000010000017945 */ /* 0x000fe80003800200 */
[----:B------:R-:W-:Y:S05]  /*11a0*/  @P4 BRA `(.L_x_11555) ;  /* 0x0000000000384947 */ /* 0x000fea0003800000 */
[----:B------:R-:W-:Y:S02]  /*11b0*/  IMAD.MOV.U32 R6, RZ, RZ, 0x1 ;  /* 0x00000001ff067424 */ /* 0x000fe400078e00ff */
[----:B------:R-:W-:-:S07]  /*11c0*/  IMAD.U32 R10, RZ, RZ, UR5 ;  /* 0x00000005ff0a7e24 */ /* 0x000fce000f8e00ff */
.L_x_11556:
        /* <DEDUP_REMOVED lines=12> */
.L_x_11555:
[----:B------:R-:W-:Y:S05]  /*1290*/  BSYNC.RECONVERGENT B1 ;  /* 0x0000000000017941 */ /* 0x000fea0003800200 */
.L_x_11554:
[----:B------:R-:W-:Y:S04]  /*12a0*/  BSSY.RECONVERGENT B1, `(.L_x_11557) ;  /* 0x0000010000017945 */ /* 0x000fe80003800200 */
[----:B------:R-:W-:Y:S05]  /*12b0*/  @P5 BRA `(.L_x_11558) ;  /* 0x0000000000385947 */ /* 0x000fea0003800000 */
[----:B------:R-:W-:Y:S02]  /*12c0*/  IMAD.MOV.U32 R7, RZ, RZ, 0x1 ;  /* 0x00000001ff077424 */ /* 0x000fe400078e00ff */
[----:B------:R-:W-:-:S07]  /*12d0*/  IMAD.U32 R10, RZ, RZ, UR5 ;  /* 0x00000005ff0a7e24 */ /* 0x000fce000f8e00ff */
.L_x_11559:
        /* <DEDUP_REMOVED lines=12> */
.L_x_11558:
[----:B------:R-:W-:Y:S05]  /*13a0*/  BSYNC.RECONVERGENT B1 ;  /* 0x0000000000017941 */ /* 0x000fea0003800200 */
.L_x_11557:
[----:B------:R-:W-:Y:S05]  /*13b0*/  @P6 BRA `(.L_x_11538) ;  /* 0x0000000000346947 */ /* 0x000fea0003800000 */
[----:B------:R-:W-:-:S07]  /*13c0*/  IMAD.MOV.U32 R2, RZ, RZ, 0x1 ;  /* 0x00000001ff027424 */ /* 0x000fce00078e00ff */
.L_x_11560:
        /* <DEDUP_REMOVED lines=12> */
.L_x_11538:
[----:B------:R-:W-:Y:S05]  /*1490*/  BSYNC.RECONVERGENT B0 ;  /* 0x0000000000007941 */ /* 0x000fea0003800200 */
.L_x_11522:
[----:B------:R-:W-:Y:S01]  /*14a0*/  ISETP.GE.U32.AND P0, PT, R19, R16, PT ;  /* 0x000000101300720c */ /* 0x000fe20003f06070 */
[----:B------:R-:W-:Y:S04]  /*14b0*/  BSSY.RECONVERGENT B0, `(.L_x_11561) ;  /* 0x0000033000007945 */ /* 0x000fe80003800200 */
[----:B------:R-:W-:Y:S08]  /*14c0*/  BSSY.RELIABLE B1, `(.L_x_11562) ;  /* 0x000002b000017945 */ /* 0x000ff00003800100 */
[----:B------:R-:W-:Y:S05]  /*14d0*/  @P0 BRA `(.L_x_11563) ;  /* 0x0000000000300947 */ /* 0x000fea0003800000 */
[----:B------:R-:W0:Y:S01]  /*14e0*/  LDC.64 R10, c[0x0][0x398] ;  /* 0x0000e600ff0a7b82 */ /* 0x000e220000000a00 */
[----:B------:R-:W-:Y:S02]  /*14f0*/  IMAD.IADD R13, R0, 0x1, R19 ;  /* 0x00000001000d7824 */ /* 0x000fe400078e0213 */
[----:B------:R-:W-:-:S05]  /*1500*/  VIADD R19, R19, 0x80 ;  /* 0x0000008013137836 */ /* 0x000fca0000000000 */
[----:B------:R-:W-:Y:S01]  /*1510*/  ISETP.GE.U32.AND P0, PT, R19, R16, PT ;  /* 0x000000101300720c */ /* 0x000fe20003f06070 */
[----:B0-----:R-:W-:-:S05]  /*1520*/  IMAD.WIDE.U32 R10, R13, 0x2, R10 ;  /* 0x000000020d0a7825 */ /* 0x001fca00078e000a */
[----:B------:R0:W-:Y:S07]  /*1530*/  STG.E.U16 desc[UR6][R10.64], R9 ;  /* 0x000000090a007986 */ /* 0x0001ee000c101506 */
[----:B------:R-:W-:Y:S05]  /*1540*/  @P0 BRA `(.L_x_11564) ;  /* 0x0000000000300947 */ /* 0x000fea0003800000 */
[----:B0-----:R-:W0:Y:S01]  /*1550*/  LDC.64 R10, c[0x0][0x398] ;  /* 0x0000e600ff0a7b82 */ /* 0x001e220000000a00 */
[----:B------:R-:W-:Y:S02]  /*1560*/  IMAD.IADD R9, R0, 0x1, R19 ;  /* 0x0000000100097824 */ /* 0x000fe400078e0213 */
[----:B------:R-:W-:Y:S02]  /*1570*/  VIADD R19, R19, 0x80 ;  /* 0x0000008013137836 */ /* 0x000fe40000000000 */
[----:B0-----:R-:W-:-:S05]  /*1580*/  IMAD.WIDE.U32 R10, R9, 0x2, R10 ;  /* 0x00000002090a7825 */ /* 0x001fca00078e000a */
[----:B------:R0:W-:Y:S02]  /*1590*/  STG.E.U16 desc[UR6][R10.64], R8 ;  /* 0x000000080a007986 */ /* 0x0001e4000c101506 */
.L_x_11563:
[----:B------:R-:W-:-:S13]  /*15a0*/  ISETP.GE.U32.AND P0, PT, R19, R16, PT ;  /* 0x000000101300720c */ /* 0x000fda0003f06070 */
[----:B------:R-:W-:Y:S05]  /*15b0*/  @P0 BRA `(.L_x_11565) ;  /* 0x0000000000300947 */ /* 0x000fea0003800000 */
[----:B0-----:R-:W0:Y:S01]  /*15c0*/  LDC.64 R8, c[0x0][0x398] ;  /* 0x0000e600ff087b82 */ /* 0x001e220000000a00 */
[----:B------:R-:W-:Y:S02]  /*15d0*/  IMAD.IADD R11, R0, 0x1, R19 ;  /* 0x00000001000b7824 */ /* 0x000fe400078e0213 */
[----:B------:R-:W-:Y:S02]  /*15e0*/  VIADD R19, R19, 0x80 ;  /* 0x0000008013137836 */ /* 0x000fe40000000000 */
[----:B0-----:R-:W-:-:S05]  /*15f0*/  IMAD.WIDE.U32 R8, R11, 0x2, R8 ;  /* 0x000000020b087825 */ /* 0x001fca00078e0008 */
[----:B------:R1:W-:Y:S02]  /*1600*/  STG.E.U16 desc[UR6][R8.64], R3 ;  /* 0x0000000308007986 */ /* 0x0003e4000c101506 */
.L_x_11564:
[----:B------:R-:W-:-:S13]  /*1610*/  ISETP.GE.U32.AND P0, PT, R19, R16, PT ;  /* 0x000000101300720c */ /* 0x000fda0003f06070 */
[----:B------:R-:W-:Y:S05]  /*1620*/  @P0 BRA `(.L_x_11566) ;  /* 0x0000000000300947 */ /* 0x000fea0003800000 */
[----:B01----:R-:W0:Y:S01]  /*1630*/  LDC.64 R8, c[0x0][0x398] ;  /* 0x0000e600ff087b82 */ /* 0x003e220000000a00 */
[----:B------:R-:W-:Y:S02]  /*1640*/  IMAD.IADD R3, R0, 0x1, R19 ;  /* 0x0000000100037824 */ /* 0x000fe400078e0213 */
[----:B------:R-:W-:Y:S02]  /*1650*/  VIADD R19, R19, 0x80 ;  /* 0x0000008013137836 */ /* 0x000fe40000000000 */
[----:B0-----:R-:W-:-:S05]  /*1660*/  IMAD.WIDE.U32 R8, R3, 0x2, R8 ;  /* 0x0000000203087825 */ /* 0x001fca00078e0008 */
[----:B------:R1:W-:Y:S02]  /*1670*/  STG.E.U16 desc[UR6][R8.64], R4 ;  /* 0x0000000408007986 */ /* 0x0003e4000c101506 */
.L_x_11565:
[----:B------:R-:W-:-:S13]  /*1680*/  ISETP.GE.U32.AND P0, PT, R19, R16, PT ;  /* 0x000000101300720c */ /* 0x000fda0003f06070 */
[----:B------:R-:W-:Y:S05]  /*1690*/  @P0 BRA `(.L_x_11567) ;  /* 0x0000000000340947 */ /* 0x000fea0003800000 */
[----:B01----:R-:W0:Y:S01]  /*16a0*/  LDC.64 R8, c[0x0][0x398] ;  /* 0x0000e600ff087b82 */ /* 0x003e220000000a00 */
[----:B------:R-:W-:Y:S02]  /*16b0*/  IMAD.IADD R3, R0, 0x1, R19 ;  /* 0x0000000100037824 */ /* 0x000fe400078e0213 */
[----:B------:R-:W-:Y:S02]  /*16c0*/  VIADD R19, R19, 0x80 ;  /* 0x0000008013137836 */ /* 0x000fe40000000000 */
[----:B0-----:R-:W-:-:S05]  /*16d0*/  IMAD.WIDE.U32 R8, R3, 0x2, R8 ;  /* 0x0000000203087825 */ /* 0x001fca00078e0008 */
[----:B------:R2:W-:Y:S02]  /*16e0*/  STG.E.U16 desc[UR6][R8.64], R5 ;  /* 0x0000000508007986 */ /* 0x0005e4000c101506 */
.L_x_11566:
[----:B------:R-:W-:-:S13]  /*16f0*/  ISETP.GE.U32.AND P0, PT, R19, R16, PT ;  /* 0x000000101300720c */ /* 0x000fda0003f06070 */
[----:B------:R-:W-:Y:S05]  /*1700*/  @P0 BREAK.RELIABLE B1 ;  /* 0x0000000000010942 */ /* 0x000fea0003800100 */
[----:B------:R-:W-:Y:S05]  /*1710*/  @P0 BRA `(.L_x_11568) ;  /* 0x0000000000300947 */ /* 0x000fea0003800000 */
[----:B--2---:R-:W2:Y:S01]  /*1720*/  LDC.64 R4, c[0x0][0x398] ;  /* 0x0000e600ff047b82 */ /* 0x004ea20000000a00 */
[----:B-1----:R-:W-:Y:S02]  /*1730*/  IMAD.IADD R3, R0, 0x1, R19 ;  /* 0x0000000100037824 */ /* 0x002fe400078e0213 */
[----:B------:R-:W-:Y:S02]  /*1740*/  VIADD R19, R19, 0x80 ;  /* 0x0000008013137836 */ /* 0x000fe40000000000 */
[----:B--2---:R-:W-:-:S05]  /*1750*/  IMAD.WIDE.U32 R4, R3, 0x2, R4 ;  /* 0x0000000203047825 */ /* 0x004fca00078e0004 */
[----:B------:R2:W-:Y:S02]  /*1760*/  STG.E.U16 desc[UR6][R4.64], R6 ;  /* 0x0000000604007986 */ /* 0x0005e4000c101506 */
.L_x_11567:
[----:B------:R-:W-:Y:S05]  /*1770*/  BSYNC.RELIABLE B1 ;  /* 0x0000000000017941 */ /* 0x000fea0003800100 */
.L_x_11562:
[----:B------:R-:W-:-:S13]  /*1780*/  ISETP.GE.U32.AND P0, PT, R19, R16, PT ;  /* 0x000000101300720c */ /* 0x000fda0003f06070 */
[----:B-12---:R-:W1:Y:S01]  /*1790*/  @!P0 LDC.64 R4, c[0x0][0x398] ;  /* 0x0000e600ff048b82 */ /* 0x006e620000000a00 */
[----:B------:R-:W-:Y:S02]  /*17a0*/  @!P0 IMAD.IADD R3, R0, 0x1, R19 ;  /* 0x0000000100038824 */ /* 0x000fe400078e0213 */
[----:B------:R-:W-:Y:S02]  /*17b0*/  @!P0 VIADD R19, R19, 0x80 ;  /* 0x0000008013138836 */ /* 0x000fe40000000000 */
[----:B-1----:R-:W-:-:S05]  /*17c0*/  @!P0 IMAD.WIDE.U32 R4, R3, 0x2, R4 ;  /* 0x0000000203048825 */ /* 0x002fca00078e0004 */
[----:B------:R3:W-:Y:S02]  /*17d0*/  @!P0 STG.E.U16 desc[UR6][R4.64], R7 ;  /* 0x0000000704008986 */ /* 0x0007e4000c101506 */
.L_x_11568:
[----:B------:R-:W-:Y:S05]  /*17e0*/  BSYNC.RECONVERGENT B0 ;  /* 0x0000000000007941 */ /* 0x000fea0003800200 */
.L_x_11561:
[----:B------:R-:W-:Y:S05]  /*17f0*/  WARPSYNC.ALL ;  /* 0x0000000000007948 */ /* 0x000fea0003800000 */
[----:B------:R-:W-:-:S13]  /*1800*/  ISETP.GE.U32.AND P0, PT, R19, R16, PT ;  /* 0x000000101300720c */ /* 0x000fda0003f06070 */
[----:B------:R-:W-:Y:S05]  /*1810*/  @P0 EXIT ;  /* 0x000000000000094d */ /* 0x000fea0003800000 */
[----:B--23--:R-:W2:Y:S01]  /*1820*/  LDC.64 R4, c[0x0][0x398] ;  /* 0x0000e600ff047b82 */ /* 0x00cea20000000a00 */
[----:B------:R-:W-:-:S04]  /*1830*/  IMAD.IADD R19, R0, 0x1, R19 ;  /* 0x0000000100137824 */ /* 0x000fc800078e0213 */
[----:B--2---:R-:W-:-:S05]  /*1840*/  IMAD.WIDE.U32 R4, R19, 0x2, R4 ;  /* 0x0000000213047825 */ /* 0x004fca00078e0004 */
[----:B------:R-:W-:Y:S01]  /*1850*/  STG.E.U16 desc[UR6][R4.64], R2 ;  /* 0x0000000204007986 */ /* 0x000fe2000c101506 */
[----:B------:R-:W-:Y:S05]  /*1860*/  EXIT ;  /* 0x000000000000794d */ /* 0x000fea0003800000 */
.L_x_11521:
[----:B------:R-:W0:Y:S01]  /*1870*/  S2R R2, SR_TID.X ;  /* 0x0000000000027919 */ /* 0x000e220000002100 */
[----:B------:R-:W1:Y:S01]  /*1880*/  LDC.64 R4, c[0x0][0x3a0] ;  /* 0x0000e800ff047b82 */ /* 0x000e620000000a00 */
[----:B------:R-:W2:Y:S01]  /*1890*/  LDCU.U16 UR4, c[0x0][0x388] ;  /* 0x00007100ff0477ac */ /* 0x000ea20008000400 */
[----:B-1----:R-:W-:-:S04]  /*18a0*/  IMAD.WIDE.U32 R4, R0, 0x2, R4 ;  /* 0x0000000200047825 */ /* 0x002fc800078e0004 */
[----:B0-----:R-:W-:-:S05]  /*18b0*/  IMAD.WIDE.U32 R6, R2, 0x4, R4 ;  /* 0x0000000402067825 */ /* 0x001fca00078e0004 */
[----:B------:R-:W3:Y:S04]  /*18c0*/  LDG.E R4, desc[UR6][R6.64] ;  /* 0x0000000606047981 */ /* 0x000ee8000c1e1900 */
[----:B------:R-:W4:Y:S04]  /*18d0*/  LDG.E R8, desc[UR6][R6.64+0x400] ;  /* 0x0004000606087981 */ /* 0x000f28000c1e1900 */
[----:B------:R-:W5:Y:S04]  /*18e0*/  LDG.E R10, desc[UR6][R6.64+0x600] ;  /* 0x00060006060a7981 */ /* 0x000f68000c1e1900 */
[----:B------:R4:W5:Y:S01]  /*18f0*/  LDG.E R3, desc[UR6][R6.64+0x200] ;  /* 0x0002000606037981 */ /* 0x000962000c1e1900 */
[----:B--2---:R-:W-:Y:S01]  /*1900*/  UPRMT UR4, UR4, 0x9910, URZ ;  /* 0x0000991004047896 */ /* 0x004fe200080000ff */
[----:B------:R-:W-:-:S03]  /*1910*/  LOP3.LUT R5, R17, 0x1, RZ, 0xc0, !PT ;  /* 0x0000000111057812 */ /* 0x000fc600078ec0ff */
[----:B------:R-:W-:Y:S01]  /*1920*/  UISETP.GT.AND UP0, UPT, UR4, -0x1, UPT ;  /* 0xffffffff0400788c */ /* 0x000fe2000bf04270 */
[----:B------:R-:W-:Y:S01]  /*1930*/  IMAD.MOV.U32 R19, RZ, RZ, 0xffff ;  /* 0x0000ffffff137424 */ /* 0x000fe200078e00ff */
[----:B------:R-:W-:Y:S01]  /*1940*/  ISETP.NE.U32.AND P0, PT, R5, 0x1, PT ;  /* 0x000000010500780c */ /* 0x000fe20003f05070 */
[----:B------:R-:W-:Y:S03]  /*1950*/  BSSY.RECONVERGENT B0, `(.L_x_11569) ;  /* 0x00000df000007945 */ /* 0x000fe60003800200 */
[----:B------:R-:W-:Y:S02]  /*1960*/  SEL R19, R19, 0x1, !P0 ;  /* 0x0000000113137807 */ /* 0x000fe40004000000 */
[C---:B---3--:R-:W-:Y:S02]  /*1970*/  PRMT R20, R4.reuse, 0x7610, R20 ;  /* 0x0000761004147816 */ /* 0x048fe40000000014 */
[----:B------:R-:W-:-:S02]  /*1980*/  PRMT R4, R4, 0x7632, R4 ;  /* 0x0000763204047816 */ /* 0x000fc40000000004 */
[C---:B----4-:R-:W-:Y:S02]  /*1990*/  PRMT R7, R8.reuse, 0x7610, R7 ;  /* 0x0000761008077816 */ /* 0x050fe40000000007 */
[----:B------:R-:W-:Y:S02]  /*19a0*/  PRMT R8, R8, 0x7632, R8 ;  /* 0x0000763208087816 */ /* 0x000fe40000000008 */
[C---:B-----5:R-:W-:Y:S02]  /*19b0*/  PRMT R9, R10.reuse, 0x7610, R9 ;  /* 0x000076100a097816 */ /* 0x060fe40000000009 */
[----:B------:R-:W-:Y:S02]  /*19c0*/  PRMT R10, R10, 0x7632, R10 ;  /* 0x000076320a0a7816 */ /* 0x000fe4000000000a */
[C---:B------:R-:W-:Y:S02]  /*19d0*/  PRMT R5, R3.reuse, 0x7610, R5 ;  /* 0x0000761003057816 */ /* 0x040fe40000000005 */
[----:B------:R-:W-:Y:S01]  /*19e0*/  PRMT R6, R3, 0x7632, R6 ;  /* 0x0000763203067816 */ /* 0x000fe20000000006 */
[----:B------:R-:W-:Y:S06]  /*19f0*/  BRA.U UP0, `(.L_x_11570) ;  /* 0x00000005006c7547 */ /* 0x000fec000b800000 */
[----:B------:R-:W-:Y:S01]  /*1a00*/  PRMT R11, R20, 0x9910, RZ ;  /* 0x00009910140b7816 */ /* 0x000fe200000000ff */
[----:B------:R-:W-:Y:S01]  /*1a10*/  BSSY.RECONVERGENT B1, `(.L_x_11571) ;  /* 0x0000009000017945 */ /* 0x000fe20003800200 */
[----:B------:R-:W-:Y:S02]  /*1a20*/  PRMT R12, R4, 0x9910, RZ ;  /* 0x00009910040c7816 */ /* 0x000fe400000000ff */
[----:B------:R-:W-:Y:S02]  /*1a30*/  ISETP.NE.AND P0, PT, R11, 0x1, PT ;  /* 0x000000010b00780c */ /* 0x000fe40003f05270 */
[----:B------:R-:W-:Y:S02]  /*1a40*/  PRMT R13, R5, 0x9910, RZ ;  /* 0x00009910050d7816 */ /* 0x000fe400000000ff */
[----:B------:R-:W-:-:S09]  /*1a50*/  PRMT R3, R20, 0x7610, R3 ;  /* 0x0000761014037816 */ /* 0x000fd20000000003 */
[----:B------:R-:W-:Y:S05]  /*1a60*/  @!P0 BRA `(.L_x_11572) ;  /* 0x00000000000c8947 */ /* 0x000fea0003800000 */
[----:B------:R-:W-:Y:S02]  /*1a70*/  ISETP.NE.AND P0, PT, R11, -0x1, PT ;  /* 0xffffffff0b00780c */ /* 0x000fe40003f05270 */
[----:B------:R-:W-:-:S11]  /*1a80*/  PRMT R3, R19, 0x7610, R3 ;  /* 0x0000761013037816 */ /* 0x000fd60000000003 */
[----:B------:R-:W-:-:S07]  /*1a90*/  @P0 PRMT R3, RZ, 0x7610, R3 ;  /* 0x00007610ff030816 */ /* 0x000fce0000000003 */
.L_x_11572:
[----:B------:R-:W-:Y:S05]  /*1aa0*/  BSYNC.RECONVERGENT B1 ;  /* 0x0000000000017941 */ /* 0x000fea0003800200 */
.L_x_11571:
[----:B------:R-:W-:Y:S01]  /*1ab0*/  IMAD.MOV.U32 R11, RZ, RZ, R12 ;  /* 0x000000ffff0b7224 */ /* 0x000fe200078e000c */
[----:B------:R-:W-:Y:S01]  /*1ac0*/  PRMT R14, R6, 0x9910, RZ ;  /* 0x00009910060e7816 */ /* 0x000fe200000000ff */
[----:B------:R-:W-:Y:S01]  /*1ad0*/  IMAD.MOV.U32 R12, RZ, RZ, R13 ;  /* 0x000000ffff0c7224 */ /* 0x000fe200078e000d */
[----:B------:R-:W-:Y:S01]  /*1ae0*/  PRMT R15, R7, 0x9910, RZ ;  /* 0x00009910070f7816 */ /* 0x000fe200000000ff */
[----:B------:R-:W-:Y:S01]  /*1af0*/  BSSY.RECONVERGENT B1, `(.L_x_11573) ;  /* 0x0000015000017945 */ /* 0x000fe20003800200 */
[----:B------:R-:W-:Y:S01]  /*1b00*/  ISETP.NE.AND P6, PT, R11, 0x1, PT ;  /* 0x000000010b00780c */ /* 0x000fe20003fc5270 */
[----:B------:R-:W-:Y:S01]  /*1b10*/  IMAD.MOV.U32 R13, RZ, RZ, R14 ;  /* 0x000000ffff0d7224 */ /* 0x000fe200078e000e */
[----:B------:R-:W-:Y:S01]  /*1b20*/  PRMT R16, R8, 0x9910, RZ ;  /* 0x0000991008107816 */ /* 0x000fe200000000ff */
[----:B------:R-:W-:Y:S01]  /*1b30*/  IMAD.MOV.U32 R14, RZ, RZ, R15 ;  /* 0x000000ffff0e7224 */ /* 0x000fe200078e000f */
[----:B------:R-:W-:Y:S02]  /*1b40*/  PRMT R17, R9, 0x9910, RZ ;  /* 0x0000991009117816 */ /* 0x000fe400000000ff */
[----:B------:R-:W-:Y:S01]  /*1b50*/  PRMT R18, R10, 0x9910, RZ ;  /* 0x000099100a127816 */ /* 0x000fe200000000ff */
[----:B------:R-:W-:Y:S01]  /*1b60*/  IMAD.MOV.U32 R15, RZ, RZ, R16 ;  /* 0x000000ffff0f7224 */ /* 0x000fe200078e0010 */
[----:B------:R-:W-:Y:S01]  /*1b70*/  ISETP.NE.AND P0, PT, R12, 0x1, PT ;  /* 0x000000010c00780c */ /* 0x000fe20003f05270 */
[----:B------:R-:W-:Y:S01]  /*1b80*/  IMAD.MOV.U32 R16, RZ, RZ, R17 ;  /* 0x000000ffff107224 */ /* 0x000fe200078e0011 */
[----:B------:R-:W-:Y:S01]  /*1b90*/  ISETP.NE.AND P1, PT, R13, 0x1, PT ;  /* 0x000000010d00780c */ /* 0x000fe20003f25270 */
[----:B------:R-:W-:Y:S01]  /*1ba0*/  IMAD.MOV.U32 R17, RZ, RZ, R18 ;  /* 0x000000ffff117224 */ /* 0x000fe200078e0012 */
[----:B------:R-:W-:-:S02]  /*1bb0*/  ISETP.NE.AND P2, PT, R14, 0x1, PT ;  /* 0x000000010e00780c */ /* 0x000fc40003f45270 */
[----:B------:R-:W-:Y:S02]  /*1bc0*/  ISETP.NE.AND P3, PT, R15, 0x1, PT ;  /* 0x000000010f00780c */ /* 0x000fe40003f65270 */
[----:B------:R-:W-:Y:S02]  /*1bd0*/  ISETP.NE.AND P4, PT, R16, 0x1, PT ;  /* 0x000000011000780c */ /* 0x000fe40003f85270 */
[----:B------:R-:W-:Y:S02]  /*1be0*/  ISETP.NE.AND P5, PT, R17, 0x1, PT ;  /* 0x000000011100780c */ /* 0x000fe40003fa5270 */
[----:B------:R-:W-:Y:S01]  /*1bf0*/  PRMT R18, R10, 0x7610, R18 ;  /* 0x000076100a127816 */ /* 0x000fe20000000012 */
[----:B------:R-:W-:Y:S10]  /*1c00*/  @!P6 BRA `(.L_x_11574) ;  /* 0x00000000000ce947 */ /* 0x000ff40003800000 */
[----:B------:R-:W-:Y:S02]  /*1c10*/  ISETP.NE.AND P6, PT, R11, -0x1, PT ;  /* 0xffffffff0b00780c */ /* 0x000fe40003fc5270 */
[----:B------:R-:W-:-:S11]  /*1c20*/  PRMT R4, R19, 0x7610, R4 ;  /* 0x0000761013047816 */ /* 0x000fd60000000004 */
[----:B------:R-:W-:-:S07]  /*1c30*/  @P6 PRMT R4, RZ, 0x7610, R4 ;  /* 0x00007610ff046816 */ /* 0x000fce0000000004 */
.L_x_11574:
[----:B------:R-:W-:Y:S05]  /*1c40*/  BSYNC.RECONVERGENT B1 ;  /* 0x0000000000017941 */ /* 0x000fea0003800200 */
.L_x_11573:
[----:B------:R-:W-:Y:S04]  /*1c50*/  BSSY.RECONVERGENT B1, `(.L_x_11575) ;  /* 0x0000005000017945 */ /* 0x000fe80003800200 */
[----:B------:R-:W-:Y:S05]  /*1c60*/  @!P0 BRA `(.L_x_11576) ;  /* 0x00000000000c8947 */ /* 0x000fea0003800000 */
[----:B------:R-:W-:Y:S02]  /*1c70*/  ISETP.NE.AND P0, PT, R12, -0x1, PT ;  /* 0xffffffff0c00780c */ /* 0x000fe40003f05270 */
[----:B------:R-:W-:-:S11]  /*1c80*/  PRMT R5, R19, 0x7610, R5 ;  /* 0x0000761013057816 */ /* 0x000fd60000000005 */
[----:B------:R-:W-:-:S07]  /*1c90*/  @P0 PRMT R5, RZ, 0x7610, R5 ;  /* 0x00007610ff050816 */ /* 0x000fce0000000005 */
.L_x_11576:
[----:B------:R-:W-:Y:S05]  /*1ca0*/  BSYNC.RECONVERGENT B1 ;  /* 0x0000000000017941 */ /* 0x000fea0003800200 */
.L_x_11575:
[----:B------:R-:W-:Y:S04]  /*1cb0*/  BSSY.RECONVERGENT B1, `(.L_x_11577) ;  /* 0x0000005000017945 */ /* 0x000fe80003800200 */
[----:B------:R-:W-:Y:S05]  /*1cc0*/  @!P1 BRA `(.L_x_11578) ;  /* 0x00000000000c9947 */ /* 0x000fea0003800000 */
[----:B------:R-:W-:Y:S02]  /*1cd0*/  ISETP.NE.AND P0, PT, R13, -0x1, PT ;  /* 0xffffffff0d00780c */ /* 0x000fe40003f05270 */
[----:B------:R-:W-:-:S11]  /*1ce0*/  PRMT R6, R19, 0x7610, R6 ;  /* 0x0000761013067816 */ /* 0x000fd60000000006 */
[----:B------:R-:W-:-:S07]  /*1cf0*/  @P0 PRMT R6, RZ, 0x7610, R6 ;  /* 0x00007610ff060816 */ /* 0x000fce0000000006 */
.L_x_11578:
[----:B------:R-:W-:Y:S05]  /*1d00*/  BSYNC.RECONVERGENT B1 ;  /* 0x0000000000017941 */ /* 0x000fea0003800200 */
.L_x_11577:
[----:B------:R-:W-:Y:S04]  /*1d10*/  BSSY.RECONVERGENT B1, `(.L_x_11579) ;  /* 0x0000005000017945 */ /* 0x000fe80003800200 */
[----:B------:R-:W-:Y:S05]  /*1d20*/  @!P2 BRA `(.L_x_11580) ;  /* 0x00000000000ca947 */ /* 0x000fea0003800000 */
[----:B------:R-:W-:Y:S02]  /*1d30*/  ISETP.NE.AND P0, PT, R14, -0x1, PT ;  /* 0xffffffff0e00780c */ /* 0x000fe40003f05270 */
[----:B------:R-:W-:-:S11]  /*1d40*/  PRMT R7, R19, 0x7610, R7 ;  /* 0x0000761013077816 */ /* 0x000fd60000000007 */
[----:B------:R-:W-:-:S07]  /*1d50*/  @P0 PRMT R7, RZ, 0x7610, R7 ;  /* 0x00007610ff070816 */ /* 0x000fce0000000007 */
.L_x_11580:
[----:B------:R-:W-:Y:S05]  /*1d60*/  BSYNC.RECONVERGENT B1 ;  /* 0x0000000000017941 */ /* 0x000fea0003800200 */
.L_x_11579:
[----:B------:R-:W-:Y:S04]  /*1d70*/  BSSY.RECONVERGENT B1, `(.L_x_11581) ;  /* 0x0000005000017945 */ /* 0x000fe80003800200 */
[----:B------:R-:W-:Y:S05]  /*1d80*/  @!P3 BRA `(.L_x_11582) ;  /* 0x00000000000cb947 */ /* 0x000fea0003800000 */
[----:B------:R-:W-:Y:S02]  /*1d90*/  ISETP.NE.AND P0, PT, R15, -0x1, PT ;  /* 0xffffffff0f00780c */ /* 0x000fe40003f05270 */
[----:B------:R-:W-:-:S11]  /*1da0*/  PRMT R8, R19, 0x7610, R8 ;  /* 0x0000761013087816 */ /* 0x000fd60000000008 */
[----:B------:R-:W-:-:S07]  /*1db0*/  @P0 PRMT R8, RZ, 0x7610, R8 ;  /* 0x00007610ff080816 */ /* 0x000fce0000000008 */
.L_x_11582:
[----:B------:R-:W-:Y:S05]  /*1dc0*/  BSYNC.RECONVERGENT B1 ;  /* 0x0000000000017941 */ /* 0x000fea0003800200 */
.L_x_11581:
[----:B------:R-:W-:Y:S04]  /*1dd0*/  BSSY.RECONVERGENT B1, `(.L_x_11583) ;  /* 0x0000005000017945 */ /* 0x000fe80003800200 */
[----:B------:R-:W-:Y:S05]  /*1de0*/  @!P4 BRA `(.L_x_11584) ;  /* 0x00000000000cc947 */ /* 0x000fea0003800000 */
[----:B------:R-:W-:Y:S02]  /*1df0*/  ISETP.NE.AND P0, PT, R16, -0x1, PT ;  /* 0xffffffff1000780c */ /* 0x000fe40003f05270 */
[----:B------:R-:W-:-:S11]  /*1e00*/  PRMT R9, R19, 0x7610, R9 ;  /* 0x0000761013097816 */ /* 0x000fd60000000009 */
[----:B------:R-:W-:-:S07]  /*1e10*/  @P0 PRMT R9, RZ, 0x7610, R9 ;  /* 0x00007610ff090816 */ /* 0x000fce0000000009 */
.L_x_11584:
[----:B------:R-:W-:Y:S05]  /*1e20*/  BSYNC.RECONVERGENT B1 ;  /* 0x0000000000017941 */ /* 0x000fea0003800200 */
.L_x_11583:
[----:B------:R-:W-:Y:S02]  /*1e30*/  PRMT R15, R9, 0x7610, R15 ;  /* 0x00007610090f7816 */ /* 0x000fe4000000000f */
[----:B------:R-:W-:Y:S02]  /*1e40*/  PRMT R16, R8, 0x7610, R16 ;  /* 0x0000761008107816 */ /* 0x000fe40000000010 */
[----:B------:R-:W-:Y:S02]  /*1e50*/  PRMT R13, R7, 0x7610, R13 ;  /* 0x00007610070d7816 */ /* 0x000fe4000000000d */
[----:B------:R-:W-:Y:S02]  /*1e60*/  PRMT R14, R6, 0x7610, R14 ;  /* 0x00007610060e7816 */ /* 0x000fe4000000000e */
[----:B------:R-:W-:Y:S02]  /*1e70*/  PRMT R11, R5, 0x7610, R11 ;  /* 0x00007610050b7816 */ /* 0x000fe4000000000b */
[----:B------:R-:W-:Y:S01]  /*1e80*/  PRMT R12, R4, 0x7610, R12 ;  /* 0x00007610040c7816 */ /* 0x000fe2000000000c */
[----:B------:R-:W-:Y:S06]  /*1e90*/  @!P5 BRA `(.L_x_11585) ;  /* 0x000000080028d947 */ /* 0x000fec0003800000 */
[----:B------:R-:W-:Y:S02]  /*1ea0*/  ISETP.NE.AND P0, PT, R17, -0x1, PT ;  /* 0xffffffff1100780c */ /* 0x000fe40003f05270 */
[----:B------:R-:W-:Y:S02]  /*1eb0*/  PRMT R18, R19, 0x7610, R18 ;  /* 0x0000761013127816 */ /* 0x000fe40000000012 */
[----:B------:R-:W-:Y:S02]  /*1ec0*/  PRMT R15, R9, 0x7610, R15 ;  /* 0x00007610090f7816 */ /* 0x000fe4000000000f */
[----:B------:R-:W-:Y:S02]  /*1ed0*/  PRMT R16, R8, 0x7610, R16 ;  /* 0x0000761008107816 */ /* 0x000fe40000000010 */
[----:B------:R-:W-:Y:S02]  /*1ee0*/  PRMT R13, R7, 0x7610, R13 ;  /* 0x00007610070d7816 */ /* 0x000fe4000000000d */
[----:B------:R-:W-:-:S02]  /*1ef0*/  PRMT R14, R6, 0x7610, R14 ;  /* 0x00007610060e7816 */ /* 0x000fc4000000000e */
[----:B------:R-:W-:Y:S02]  /*1f00*/  PRMT R11, R5, 0x7610, R11 ;  /* 0x00007610050b7816 */ /* 0x000fe4000000000b */
[----:B------:R-:W-:Y:S01]  /*1f10*/  PRMT R12, R4, 0x7610, R12 ;  /* 0x00007610040c7816 */ /* 0x000fe2000000000c */
[----:B------:R-:W-:Y:S06]  /*1f20*/  @!P0 BRA `(.L_x_11585) ;  /* 0x0000000800048947 */ /* 0x000fec0003800000 */
[----:B------:R-:W-:Y:S02]  /*1f30*/  PRMT R15, R9, 0x7610, R15 ;  /* 0x00007610090f7816 */ /* 0x000fe4000000000f */
[----:B------:R-:W-:Y:S02]  /*1f40*/  PRMT R16, R8, 0x7610, R16 ;  /* 0x0000761008107816 */ /* 0x000fe40000000010 */
[----:B------:R-:W-:Y:S02]  /*1f50*/  PRMT R13, R7, 0x7610, R13 ;  /* 0x00007610070d7816 */ /* 0x000fe4000000000d */
[----:B------:R-:W-:Y:S02]  /*1f60*/  PRMT R14, R6, 0x7610, R14 ;  /* 0x00007610060e7816 */ /* 0x000fe4000000000e */
[----:B------:R-:W-:Y:S02]  /*1f70*/  PRMT R11, R5, 0x7610, R11 ;  /* 0x00007610050b7816 */ /* 0x000fe4000000000b */
[----:B------:R-:W-:-:S02]  /*1f80*/  PRMT R12, R4, 0x7610, R12 ;  /* 0x00007610040c7816 */ /* 0x000fc4000000000c */
[----:B------:R-:W-:Y:S01]  /*1f90*/  PRMT R18, RZ, 0x7610, R18 ;  /* 0x00007610ff127816 */ /* 0x000fe20000000012 */
[----:B------:R-:W-:Y:S06]  /*1fa0*/  BRA `(.L_x_11585) ;  /* 0x0000000400e47947 */ /* 0x000fec0003800000 */
.L_x_11570:
        /* <DEDUP_REMOVED lines=10> */
[----:B------:R-:W-:Y:S02]  /*2050*/  IMAD.MOV.U32 R3, RZ, RZ, 0x1 ;  /* 0x00000001ff037424 */ /* 0x000fe400078e00ff */
[----:B------:R-:W-:-:S07]  /*2060*/  IMAD.U32 R11, RZ, RZ, UR5 ;  /* 0x00000005ff0b7e24 */ /* 0x000fce000f8e00ff */
.L_x_11586:
        /* <DEDUP_REMOVED lines=12> */
[----:B------:R-:W-:Y:S02]  /*2130*/  IMAD.MOV.U32 R12, RZ, RZ, 0x1 ;  /* 0x00000001ff0c7424 */ /* 0x000fe400078e00ff */
[----:B------:R-:W-:-:S07]  /*2140*/  IMAD.U32 R11, RZ, RZ, UR5 ;  /* 0x00000005ff0b7e24 */ /* 0x000fce000f8e00ff */
.L_x_11587:
        /* <DEDUP_REMOVED lines=14> */
.L_x_11588:
        /* <DEDUP_REMOVED lines=14> */
.L_x_11589:
        /* <DEDUP_REMOVED lines=14> */
.L_x_11590:
        /* <DEDUP_REMOVED lines=14> */
.L_x_11591:
        /* <DEDUP_REMOVED lines=14> */
.L_x_11592:
        /* <DEDUP_REMOVED lines=12> */
[----:B------:R-:W-:-:S07]  /*2670*/  IMAD.MOV.U32 R18, RZ, RZ, 0x1 ;  /* 0x00000001ff127424 */ /* 0x000fce00078e00ff */
.L_x_11593:
        /* <DEDUP_REMOVED lines=12> */
.L_x_11585:
[----:B------:R-:W-:Y:S05]  /*2740*/  BSYNC.RECONVERGENT B0 ;  /* 0x0000000000007941 */ /* 0x000fea0003800200 */
.L_x_11569:
[----:B------:R-:W0:Y:S01]  /*2750*/  LDC.64 R4, c[0x0][0x398] ;  /* 0x0000e600ff047b82 */ /* 0x000e220000000a00 */
[----:B------:R-:W-:Y:S02]  /*2760*/  PRMT R3, R3, 0x5410, R12 ;  /* 0x0000541003037816 */ /* 0x000fe4000000000c */
[----:B------:R-:W-:Y:S02]  /*2770*/  PRMT R11, R11, 0x5410, R14 ;  /* 0x000054100b0b7816 */ /* 0x000fe4000000000e */
[----:B------:R-:W-:Y:S02]  /*2780*/  PRMT R13, R13, 0x5410, R16 ;  /* 0x000054100d0d7816 */ /* 0x000fe40000000010 */
[----:B------:R-:W-:Y:S01]  /*2790*/  PRMT R15, R15, 0x5410, R18 ;  /* 0x000054100f0f7816 */ /* 0x000fe20000000012 */
[----:B0-----:R-:W-:-:S04]  /*27a0*/  IMAD.WIDE.U32 R4, R0, 0x2, R4 ;  /* 0x0000000200047825 */ /* 0x001fc800078e0004 */
[----:B------:R-:W-:-:S05]  /*27b0*/  IMAD.WIDE.U32 R4, R2, 0x4, R4 ;  /* 0x0000000402047825 */ /* 0x000fca00078e0004 */
[----:B------:R-:W-:Y:S04]  /*27c0*/  STG.E desc[UR6][R4.64], R3 ;  /* 0x0000000304007986 */ /* 0x000fe8000c101906 */
[----:B------:R-:W-:Y:S04]  /*27d0*/  STG.E desc[UR6][R4.64+0x200], R11 ;  /* 0x0002000b04007986 */ /* 0x000fe8000c101906 */
[----:B------:R-:W-:Y:S04]  /*27e0*/  STG.E desc[UR6][R4.64+0x400], R13 ;  /* 0x0004000d04007986 */ /* 0x000fe8000c101906 */
[----:B------:R-:W-:Y:S01]  /*27f0*/  STG.E desc[UR6][R4.64+0x600], R15 ;  /* 0x0006000f04007986 */ /* 0x000fe2000c101906 */
[----:B------:R-:W-:Y:S05]  /*2800*/  EXIT ;  /* 0x000000000000794d */ /* 0x000fea0003800000 */
.L_x_11594:
        /* <DEDUP_REMOVED lines=15> */
.L_x_68535:


//--------------------- .text._ZN2at6native29vectorized_elementwise_kernelILi4EZNS0_50_GLOBAL__N__2680c7bb_12_PowKernel_cu_7dd49032_300329pow_tensor_scalar_kernel_implIssEEvRNS_18TensorIteratorBaseET0_EUlsE2_St5arrayIPcLm2EEEEviS6_T1_ --------------------------
	.section	.text._ZN2at6native29vectorized_elementwise_kernelILi4EZNS0_50_GLOBAL__N__2680c7bb_12_PowKernel_cu_7dd49032_300329pow_tensor_scalar_kernel_implIssEEvRNS_18TensorIteratorBaseET0_EUlsE2_St5arrayIPcLm2EEEEviS6_T1_,"ax",@progbits
	.align	128
        .global         _ZN2at6native29vectorized_elementwise_kernelILi4EZNS0_50_GLOBAL__N__2680c7bb_12_PowKernel_cu_7dd49032_300329pow_tensor_scalar_kernel_implIssEEvRNS_18TensorIteratorBaseET0_EUlsE2_St5arrayIPcLm2EEEEviS6_T1_
        .type           _ZN2at6native29vectorized_elementwise_kernelILi4EZNS0_50_GLOBAL__N__2680c7bb_12_PowKernel_cu_7dd49032_300329pow_tensor_scalar_kernel_implIssEEvRNS_18TensorIteratorBaseET0_EUlsE2_St5arrayIPcLm2EEEEviS6_T1_,@function
        .size           _ZN2at6native29vectorized_elementwise_kernelILi4EZNS0_50_GLOBAL__N__2680c7bb_12_PowKernel_cu_7dd49032_300329pow_tensor_scalar_kernel_implIssEEvRNS_18TensorIteratorBaseET0_EUlsE2_St5arrayIPcLm2EEEEviS6_T1_,(.L_x_68536 - _ZN2at6native29vectorized_elementwise_kernelILi4EZNS0_50_GLOBAL__N__2680c7bb_12_PowKernel_cu_7dd49032_300329pow_tensor_scalar_kernel_implIssEEvRNS_18TensorIteratorBaseET0_EUlsE2_St5arrayIPcLm2EEEEviS6_T1_)
        .other          _ZN2at6native29vectorized_elementwise_kernelILi4EZNS0_50_GLOBAL__N__2680c7bb_12_PowKernel_cu_7dd49032_300329pow_tensor_scalar_kernel_implIssEEvRNS_18TensorIteratorBaseET0_EUlsE2_St5arrayIPcLm2EEEEviS6_T1_,@"STO_CUDA_ENTRY STV_DEFAULT"
_ZN2at6native29vectorized_elementwise_kernelILi4EZNS0_50_GLOBAL__N__2680c7bb_12_PowKernel_cu_7dd49032_300329pow_tensor_scalar_kernel_implIssEEvRNS_18TensorIteratorBaseET0_EUlsE2_St5arrayIPcLm2EEEEviS6_T1_:
.text._ZN2at6native29vectorized_elementwise_kernelILi4EZNS0_50_GLOBAL__N__2680c7bb_12_PowKernel_cu_7dd49032_300329pow_tensor_scalar_kernel_implIssEEvRNS_18TensorIteratorBaseET0_EUlsE2_St5arrayIPcLm2EEEEviS6_T1_:
        /* <DEDUP_REMOVED lines=99> */
.L_x_11599:
[----:B------:R-:W-:Y:S05]  /*0630*/  BSYNC.RECONVERGENT B1 ;  /* 0x0000000000017941 */ /* 0x000fea0003800200 */
.L_x_11598:
        /* <DEDUP_REMOVED lines=10> */
.L_x_11601:
[----:B------:R-:W-:Y:S05]  /*06e0*/  BSYNC.RECONVERGENT B1 ;  /* 0x0000000000017941 */ /* 0x000fea0003800200 */
.L_x_11600:
        /* <DEDUP_REMOVED lines=9> */
.L_x_11603:
[----:B------:R-:W-:Y:S05]  /*0780*/  BSYNC.RECONVERGENT B1 ;  /* 0x0000000000017941 */ /* 0x000fea0003800200 */
.L_x_11602:
        /* <DEDUP_REMOVED lines=9> */
.L_x_11605:
[----:B------:R-:W-:Y:S05]  /*0820*/  BSYNC.RECONVERGENT B1 ;  /* 0x0000000000017941 */ /* 0x000fea0003800200 */
.L_x_11604:
        /* <DEDUP_REMOVED lines=9> */
.L_x_11607:
[----:B------:R-:W-:Y:S05]  /*08c0*/  BSYNC.RECONVERGENT B1 ;  /* 0x0000000000017941 */ /* 0x000fea0003800200 */
.L_x_11606:
        /* <DEDUP_REMOVED lines=9> */
.L_x_11609:
[----:B------:R-:W-:Y:S05]  /*0960*/  BSYNC.RECONVERGENT B1 ;  /* 0x0000000000017941 */ /* 0x000fea0003800200 */
.L_x_11608:
        /* <DEDUP_REMOVED lines=9> */
.L_x_11611:
[----:B------:R-:W-:Y:S05]  /*0a00*/  BSYNC.RECONVERGENT B1 ;  /* 0x0000000000017941 */ /* 0x000fea0003800200 */
.L_x_11610:
        /* <DEDUP_REMOVED lines=10> */
.L_x_11597:
        /* <DEDUP_REMOVED lines=28> */
.L_x_11615:
        /* <DEDUP_REMOVED lines=12> */
.L_x_11614:
[----:B------:R-:W-:Y:S05]  /*0d30*/  BSYNC.RECONVERGENT B1 ;  /* 0x0000000000017941 */ /* 0x000fea0003800200 */
.L_x_11613:
[----:B------:R-:W-:Y:S01]  /*0d40*/  BSSY.RECONVERGENT B1, `(.L_x_11616) ;  /* 0x0000011000017945 */ /* 0x000fe20003800200 */
[----:B------:R-:W-:-:S03]  /*0d50*/  ISETP.GE.U32.AND P6, PT, R11, R16, PT ;  /* 0x000000100b00720c */ /* 0x000fc60003fc6070 */
[----:B------:R-:W-:Y:S10]  /*0d60*/  @P0 BRA `(.L_x_11617) ;  /* 0x0000000000380947 */ /* 0x000ff40003800000 */
[----:B------:R-:W-:Y:S02]  /*0d70*/  IMAD.MOV.U32 R8, RZ, RZ, 0x1 ;  /* 0x00000001ff087424 */ /* 0x000fe400078e00ff */
[----:B------:R-:W-:-:S07]  /*0d80*/  IMAD.U32 R10, RZ, RZ, UR5 ;  /* 0x00000005ff0a7e24 */ /* 0x000fce000f8e00ff */
.L_x_11618:
        /* <DEDUP_REMOVED lines=12> */
.L_x_11617:
[----:B------:R-:W-:Y:S05]  /*0e50*/  BSYNC.RECONVERGENT B1 ;  /* 0x0000000000017941 */ /* 0x000fea0003800200 */
.L_x_11616:
[----:B------:R-:W-:Y:S04]  /*0e60*/  BSSY.RECONVERGENT B1, `(.L_x_11619) ;  /* 0x0000010000017945 */ /* 0x000fe80003800200 */
[----:B------:R-:W-:Y:S05]  /*0e70*/  @P1 BRA `(.L_x_11620) ;  /* 0x0000000000381947 */ /* 0x000fea0003800000 */
[----:B------:R-:W-:Y:S02]  /*0e80*/  IMAD.MOV.U32 R3, RZ, RZ, 0x1 ;  /* 0x00000001ff037424 */ /* 0x000fe400078e00ff */
[----:B------:R-:W-:-:S07]  /*0e90*/  IMAD.U32 R10, RZ, RZ, UR5 ;  /* 0x00000005ff0a7e24 */ /* 0x000fce000f8e00ff */
.L_x_11621:
        /* <DEDUP_REMOVED lines=12> */
.L_x_11620:
[----:B------:R-:W-:Y:S05]  /*0f60*/  BSYNC.RECONVERGENT B1 ;  /* 0x0000000000017941 */ /* 0x000fea0003800200 */
.L_x_11619:
[----:B------:R-:W-:Y:S04]  /*0f70*/  BSSY.RECONVERGENT B1, `(.L_x_11622) ;  /* 0x0000010000017945 */ /* 0x000fe80003800200 */
[----:B------:R-:W-:Y:S05]  /*0f80*/  @P2 BRA `(.L_x_11623) ;  /* 0x0000000000382947 */ /* 0x000fea0003800000 */
[----:B------:R-:W-:Y:S02]  /*0f90*/  IMAD.MOV.U32 R4, RZ, RZ, 0x1 ;  /* 0x00000001ff047424 */ /* 0x000fe400078e00ff */
[----:B------:R-:W-:-:S07]  /*0fa0*/  IMAD.U32 R10, RZ, RZ, UR5 ;  /* 0x00000005ff0a7e24 */ /* 0x000fce000f8e00ff */
.L_x_11624:
        /* <DEDUP_REMOVED lines=12> */
.L_x_11623:
[----:B------:R-:W-:Y:S05]  /*1070*/  BSYNC.RECONVERGENT B1 ;  /* 0x0000000000017941 */ /* 0x000fea0003800200 */
.L_x_11622:
[----:B------:R-:W-:Y:S04]  /*1080*/  BSSY.RECONVERGENT B1, `(.L_x_11625) ;  /* 0x0000010000017945 */ /* 0x000fe80003800200 */
[----:B------:R-:W-:Y:S05]  /*1090*/  @P3 BRA `(.L_x_11626) ;  /* 0x0000000000383947 */ /* 0x000fea0003800000 */
[----:B------:R-:W-:Y:S02]  /*10a0*/  IMAD.MOV.U32 R5, RZ, RZ, 0x1 ;  /* 0x00000001ff057424 */ /* 0x000fe400078e00ff */
[----:B------:R-:W-:-:S07]  /*10b0*/  IMAD.U32 R10, RZ, RZ, UR5 ;  /* 0x00000005ff0a7e24 */ /* 0x000fce000f8e00ff */
.L_x_11627:
        /* <DEDUP_REMOVED lines=12> */
.L_x_11626:
[----:B------:R-:W-:Y:S05]  /*1180*/  BSYNC.RECONVERGENT B1 ;  /* 0x0000000000017941 */ /* 0x000fea0003800200 */
.L_x_11625:
[----:B------:R-:W-:Y:S04]  /*1190*/  BSSY.RECONVERGENT B1, `(.L_x_11628) ;  /* 0x0000010000017945 */ /* 0x000fe80003800200 */
[----:B------:R-:W-:Y:S05]  /*11a0*/  @P4 BRA `(.L_x_11629) ;  /* 0x0000000000384947 */ /* 0x000fea0003800000 */
[----:B------:R-:W-:Y:S02]  /*11b0*/  IMAD.MOV.U32 R6, RZ, RZ, 0x1 ;  /* 0x00000001ff067424 */ /* 0x000fe400078e00ff */
[----:B------:R-:W-:-:S07]  /*11c0*/  IMAD.U32 R10, RZ, RZ, UR5 ;  /* 0x00000005ff0a7e24 */ /* 0x000fce000f8e00ff */
.L_x_11630:
        /* <DEDUP_REMOVED lines=12> */
.L_x_11629:
[----:B------:R-:W-:Y:S05]  /*1290*/  BSYNC.RECONVERGENT B1 ;  /* 0x0000000000017941 */ /* 0x000fea0003800200 */
.L_x_11628:
[----:B------:R-:W-:Y:S04]  /*12a0*/  BSSY.RECONVERGENT B1, `(.L_x_11631) ;  /* 0x0000010000017945 */ /* 0x000fe80003800200 */
[----:B------:R-:W-:Y:S05]  /*12b0*/  @P5 BRA `(.L_x_11632) ;  /* 0x0000000000385947 */ /* 0x000fea0003800000 */
[----:B------:R-:W-:Y:S02]  /*12c0*/  IMAD.MOV.U32 R7, RZ, RZ, 0x1 ;  /* 0x00000001ff077424 */ /* 0x000fe400078e00ff */
[----:B------:R-:W-:-:S07]  /*12d0*/  IMAD.U32 R10, RZ, RZ, UR5 ;  /* 0x00000005ff0a7e24 */ /* 0x000fce000f8e00ff */
.L_x_11633:
        /* <DEDUP_REMOVED lines=12> */
.L_x_11632:
[----:B------:R-:W-:Y:S05]  /*13a0*/  BSYNC.RECONVERGENT B1 ;  /* 0x0000000000017941 */ /* 0x000fea0003800200 */
.L_x_11631:
[----:B------:R-:W-:Y:S05]  /*13b0*/  @P6 BRA `(.L_x_11612) ;  /* 0x0000000000346947 */ /* 0x000fea0003800000 */
[----:B------:R-:W-:-:S07]  /*13c0*/  IMAD.MOV.U32 R2, RZ, RZ, 0x1 ;  /* 0x00000001ff027424 */ /* 0x000fce00078e00ff */
.L_x_11634:
        /* <DEDUP_REMOVED lines=12> */
.L_x_11612:
[----:B------:R-:W-:Y:S05]  /*1490*/  BSYNC.RECONVERGENT B0 ;  /* 0x0000000000007941 */ /* 0x000fea0003800200 */
.L_x_11596:
        /* <DEDUP_REMOVED lines=16> */
.L_x_11637:
[----:B------:R-:W-:-:S13]  /*15a0*/  ISETP.GE.U32.AND P0, PT, R19, R16, PT ;  /* 0x000000101300720c */ /* 0x000fda0003f06070 */
[----:B------:R-:W-:Y:S05]  /*15b0*/  @P0 BRA `(.L_x_11639) ;  /* 0x0000000000300947 */ /* 0x000fea0003800000 */
[----:B0-----:R-:W0:Y:S01]  /*15c0*/  LDC.64 R8, c[0x0][0x398] ;  /* 0x0000e600ff087b82 */ /* 0x001e220000000a00 */
[----:B------:R-:W-:Y:S02]  /*15d0*/  IMAD.IADD R11, R0, 0x1, R19 ;  /* 0x00000001000b7824 */ /* 0x000fe400078e0213 */
[----:B------:R-:W-:Y:S02]  /*15e0*/  VIADD R19, R19, 0x80 ;  /* 0x0000008013137836 */ /* 0x000fe40000000000 */
[----:B0-----:R-:W-:-:S05]  /*15f0*/  IMAD.WIDE.U32 R8, R11, 0x2, R8 ;  /* 0x000000020b087825 */ /* 0x001fca00078e0008 */
[----:B------:R1:W-:Y:S02]  /*1600*/  STG.E.U16 desc[UR6][R8.64], R3 ;  /* 0x0000000308007986 */ /* 0x0003e4000c101506 */
.L_x_11638:
[----:B------:R-:W-:-:S13]  /*1610*/  ISETP.GE.U32.AND P0, PT, R19, R16, PT ;  /* 0x000000101300720c */ /* 0x000fda0003f06070 */
[----:B------:R-:W-:Y:S05]  /*1620*/  @P0 BRA `(.L_x_11640) ;  /* 0x0000000000300947 */ /* 0x000fea0003800000 */
[----:B01----:R-:W0:Y:S01]  /*1630*/  LDC.64 R8, c[0x0][0x398] ;  /* 0x0000e600ff087b82 */ /* 0x003e220000000a00 */
[----:B------:R-:W-:Y:S02]  /*1640*/  IMAD.IADD R3, R0, 0x1, R19 ;  /* 0x0000000100037824 */ /* 0x000fe400078e0213 */
[----:B------:R-:W-:Y:S02]  /*1650*/  VIADD R19, R19, 0x80 ;  /* 0x0000008013137836 */ /* 0x000fe40000000000 */
[----:B0-----:R-:W-:-:S05]  /*1660*/  IMAD.WIDE.U32 R8, R3, 0x2, R8 ;  /* 0x0000000203087825 */ /* 0x001fca00078e0008 */
[----:B------:R1:W-:Y:S02]  /*1670*/  STG.E.U16 desc[UR6][R8.64], R4 ;  /* 0x0000000408007986 */ /* 0x0003e4000c101506 */
.L_x_11639:
[----:B------:R-:W-:-:S13]  /*1680*/  ISETP.GE.U32.AND P0, PT, R19, R16, PT ;  /* 0x000000101300720c */ /* 0x000fda0003f06070 */
[----:B------:R-:W-:Y:S05]  /*1690*/  @P0 BRA `(.L_x_11641) ;  /* 0x0000000000340947 */ /* 0x000fea0003800000 */
[----:B01----:R-:W0:Y:S01]  /*16a0*/  LDC.64 R8, c[0x0][0x398] ;  /* 0x0000e600ff087b82 */ /* 0x003e220000000a00 */
[----:B------:R-:W-:Y:S02]  /*16b0*/  IMAD.IADD R3, R0, 0x1, R19 ;  /* 0x0000000100037824 */ /* 0x000fe400078e0213 */
[----:B------:R-:W-:Y:S02]  /*16c0*/  VIADD R19, R19, 0x80 ;  /* 0x0000008013137836 */ /* 0x000fe40000000000 */
[----:B0-----:R-:W-:-:S05]  /*16d0*/  IMAD.WIDE.U32 R8, R3, 0x2, R8 ;  /* 0x0000000203087825 */ /* 0x001fca00078e0008 */
[----:B------:R2:W-:Y:S02]  /*16e0*/  STG.E.U16 desc[UR6][R8.64], R5 ;  /* 0x0000000508007986 */ /* 0x0005e4000c101506 */
.L_x_11640:
        /* <DEDUP_REMOVED lines=8> */
.L_x_11641:
[----:B------:R-:W-:Y:S05]  /*1770*/  BSYNC.RELIABLE B1 ;  /* 0x0000000000017941 */ /* 0x000fea0003800100 */
.L_x_11636:
[----:B------:R-:W-:-:S13]  /*1780*/  ISETP.GE.U32.AND P0, PT, R19, R16, PT ;  /* 0x000000101300720c */ /* 0x000fda0003f06070 */
[----:B-12---:R-:W1:Y:S01]  /*1790*/  @!P0 LDC.64 R4, c[0x0][0x398] ;  /* 0x0000e600ff048b82 */ /* 0x006e620000000a00 */
[----:B------:R-:W-:Y:S02]  /*17a0*/  @!P0 IMAD.IADD R3, R0, 0x1, R19 ;  /* 0x0000000100038824 */ /* 0x000fe400078e0213 */
[----:B------:R-:W-:Y:S02]  /*17b0*/  @!P0 VIADD R19, R19, 0x80 ;  /* 0x0000008013138836 */ /* 0x000fe40000000000 */
[----:B-1----:R-:W-:-:S05]  /*17c0*/  @!P0 IMAD.WIDE.U32 R4, R3, 0x2, R4 ;  /* 0x0000000203048825 */ /* 0x002fca00078e0004 */
[----:B------:R3:W-:Y:S02]  /*17d0*/  @!P0 STG.E.U16 desc[UR6][R4.64], R7 ;  /* 0x0000000704008986 */ /* 0x0007e4000c101506 */
.L_x_11642:
[----:B------:R-:W-:Y:S05]  /*17e0*/  BSYNC.RECONVERGENT B0 ;  /* 0x0000000000007941 */ /* 0x000fea0003800200 */
.L_x_11635:
        /* <DEDUP_REMOVED lines=8> */
.L_x_11595:
[----:B------:R-:W0:Y:S01]  /*1870*/  S2R R2, SR_TID.X ;  /* 0x0000000000027919 */ /* 0x000e220000002100 */
[----:B------:R-:W1:Y:S01]  /*1880*/  LDC.64 R4, c[0x0][0x3a0] ;  /* 0x0000e800ff047b82 */ /* 0x000e620000000a00 */
[----:B------:R-:W2:Y:S01]  /*1890*/  LDCU.U16 UR4, c[0x0][0x388] ;  /* 0x00007100ff0477ac */ /* 0x000ea20008000400 */
[----:B-1----:R-:W-:-:S04]  /*18a0*/  IMAD.WIDE.U32 R4, R0, 0x2, R4 ;  /* 0x0000000200047825 */ /* 0x002fc800078e0004 */
[----:B0-----:R-:W-:-:S05]  /*18b0*/  IMAD.WIDE.U32 R6, R2, 0x8, R4 ;  /* 0x0000000802067825 */ /* 0x001fca00078e0004 */
[----:B------:R-:W3:Y:S04]  /*18c0*/  LDG.E.64 R4, desc[UR6][R6.64] ;  /* 0x0000000606047981 */ /* 0x000ee8000c1e1b00 */
[----:B------:R-:W4:Y:S01]  /*18d0*/  LDG.E.64 R8, desc[UR6][R6.64+0x400] ;  /* 0x0004000606087981 */ /* 0x000f22000c1e1b00 */
[----:B--2---:R-:W-:Y:S01]  /*18e0*/  UPRMT UR4, UR4, 0x9910, URZ ;  /* 0x0000991004047896 */ /* 0x004fe200080000ff */
[----:B------:R-:W-:Y:S01]  /*18f0*/  LOP3.LUT R3, R17, 0x1, RZ, 0xc0, !PT ;  /* 0x0000000111037812 */ /* 0x000fe200078ec0ff */
[----:B------:R-:W-:Y:S01]  /*1900*/  IMAD.MOV.U32 R20, RZ, RZ, 0xffff ;  /* 0x0000ffffff147424 */ /* 0x000fe200078e00ff */
[----:B------:R-:W-:Y:S01]  /*1910*/  BSSY.RECONVERGENT B0, `(.L_x_11643) ;  /* 0x00000e1000007945 */ /* 0x000fe20003800200 */
[----:B------:R-:W-:Y:S01]  /*1920*/  UISETP.GT.AND UP0, UPT, UR4, -0x1, UPT ;  /* 0xffffffff0400788c */ /* 0x000fe2000bf04270 */
[----:B------:R-:W-:-:S04]  /*1930*/  ISETP.NE.U32.AND P0, PT, R3, 0x1, PT ;  /* 0x000000010300780c */ /* 0x000fc80003f05070 */
[----:B------:R-:W-:Y:S02]  /*1940*/  SEL R20, R20, 0x1, !P0 ;  /* 0x0000000114147807 */ /* 0x000fe40004000000 */
[C---:B---3--:R-:W-:Y:S02]  /*1950*/  PRMT R19, R4.reuse, 0x7610, R19 ;  /* 0x0000761004137816 */ /* 0x048fe40000000013 */
[----:B------:R-:W-:Y:S02]  /*1960*/  PRMT R16, R4, 0x7632, R16 ;  /* 0x0000763204107816 */ /* 0x000fe40000000010 */
[C---:B----4-:R-:W-:Y:S02]  /*1970*/  PRMT R6, R8.reuse, 0x7610, R6 ;  /* 0x0000761008067816 */ /* 0x050fe40000000006 */
[----:B------:R-:W-:Y:S02]  /*1980*/  PRMT R7, R8, 0x7632, R7 ;  /* 0x0000763208077816 */ /* 0x000fe40000000007 */
[----:B------:R-:W-:-:S02]  /*1990*/  PRMT R4, R5, 0x7610, R4 ;  /* 0x0000761005047816 */ /* 0x000fc40000000004 */
[----:B------:R-:W-:Y:S02]  /*19a0*/  PRMT R8, R9, 0x7610, R8 ;  /* 0x0000761009087816 */ /* 0x000fe40000000008 */
[----:B------:R-:W-:Y:S02]  /*19b0*/  PRMT R5, R5, 0x7632, R5 ;  /* 0x0000763205057816 */ /* 0x000fe40000000005 */
[----:B------:R-:W-:Y:S01]  /*19c0*/  PRMT R9, R9, 0x7632, R9 ;  /* 0x0000763209097816 */ /* 0x000fe20000000009 */
[----:B------:R-:W-:Y:S06]  /*19d0*/  BRA.U UP0, `(.L_x_11644) ;  /* 0x00000005006c7547 */ /* 0x000fec000b800000 */
[C---:B------:R-:W-:Y:S01]  /*19e0*/  PRMT R10, R19.reuse, 0x9910, RZ ;  /* 0x00009910130a7816 */ /* 0x040fe200000000ff */
        /* <DEDUP_REMOVED lines=9> */
.L_x_11646:
[----:B------:R-:W-:Y:S05]  /*1a80*/  BSYNC.RECONVERGENT B1 ;  /* 0x0000000000017941 */ /* 0x000fea0003800200 */
.L_x_11645:
        /* <DEDUP_REMOVED lines=25> */
.L_x_11648:
[----:B------:R-:W-:Y:S05]  /*1c20*/  BSYNC.RECONVERGENT B1 ;  /* 0x0000000000017941 */ /* 0x000fea0003800200 */
.L_x_11647:
[----:B------:R-:W-:Y:S04]  /*1c30*/  BSSY.RECONVERGENT B1, `(.L_x_11649) ;  /* 0x0000005000017945 */ /* 0x000fe80003800200 */
[----:B------:R-:W-:Y:S05]  /*1c40*/  @!P0 BRA `(.L_x_11650) ;  /* 0x00000000000c8947 */ /* 0x000fea0003800000 */
[----:B------:R-:W-:Y:S02]  /*1c50*/  ISETP.NE.AND P0, PT, R11, -0x1, PT ;  /* 0xffffffff0b00780c */ /* 0x000fe40003f05270 */
[----:B------:R-:W-:-:S11]  /*1c60*/  PRMT R4, R20, 0x7610, R4 ;  /* 0x0000761014047816 */ /* 0x000fd60000000004 */
[----:B------:R-:W-:-:S07]  /*1c70*/  @P0 PRMT R4, RZ, 0x7610, R4 ;  /* 0x00007610ff040816 */ /* 0x000fce0000000004 */
.L_x_11650:
[----:B------:R-:W-:Y:S05]  /*1c80*/  BSYNC.RECONVERGENT B1 ;  /* 0x0000000000017941 */ /* 0x000fea0003800200 */
.L_x_11649:
[----:B------:R-:W-:Y:S04]  /*1c90*/  BSSY.RECONVERGENT B1, `(.L_x_11651) ;  /* 0x0000005000017945 */ /* 0x000fe80003800200 */
[----:B------:R-:W-:Y:S05]  /*1ca0*/  @!P1 BRA `(.L_x_11652) ;  /* 0x00000000000c9947 */ /* 0x000fea0003800000 */
[----:B------:R-:W-:Y:S02]  /*1cb0*/  ISETP.NE.AND P0, PT, R12, -0x1, PT ;  /* 0xffffffff0c00780c */ /* 0x000fe40003f05270 */
[----:B------:R-:W-:-:S11]  /*1cc0*/  PRMT R5, R20, 0x7610, R5 ;  /* 0x0000761014057816 */ /* 0x000fd60000000005 */
[----:B------:R-:W-:-:S07]  /*1cd0*/  @P0 PRMT R5, RZ, 0x7610, R5 ;  /* 0x00007610ff050816 */ /* 0x000fce0000000005 */
.L_x_11652:
[----:B------:R-:W-:Y:S05]  /*1ce0*/  BSYNC.RECONVERGENT B1 ;  /* 0x0000000000017941 */ /* 0x000fea0003800200 */
.L_x_11651:
[----:B------:R-:W-:Y:S04]  /*1cf0*/  BSSY.RECONVERGENT B1, `(.L_x_11653) ;  /* 0x0000005000017945 */ /* 0x000fe80003800200 */
[----:B------:R-:W-:Y:S05]  /*1d00*/  @!P2 BRA `(.L_x_11654) ;  /* 0x00000000000ca947 */ /* 0x000fea0003800000 */
[----:B------:R-:W-:Y:S02]  /*1d10*/  ISETP.NE.AND P0, PT, R13, -0x1, PT ;  /* 0xffffffff0d00780c */ /* 0x000fe40003f05270 */
[----:B------:R-:W-:-:S11]  /*1d20*/  PRMT R6, R20, 0x7610, R6 ;  /* 0x0000761014067816 */ /* 0x000fd60000000006 */
[----:B------:R-:W-:-:S07]  /*1d30*/  @P0 PRMT R6, RZ, 0x7610, R6 ;  /* 0x00007610ff060816 */ /* 0x000fce0000000006 */
.L_x_11654:
[----:B------:R-:W-:Y:S05]  /*1d40*/  BSYNC.RECONVERGENT B1 ;  /* 0x0000000000017941 */ /* 0x000fea0003800200 */
.L_x_11653:
[----:B------:R-:W-:Y:S04]  /*1d50*/  BSSY.RECONVERGENT B1, `(.L_x_11655) ;  /* 0x0000005000017945 */ /* 0x000fe80003800200 */
[----:B------:R-:W-:Y:S05]  /*1d60*/  @!P3 BRA `(.L_x_11656) ;  /* 0x00000000000cb947 */ /* 0x000fea0003800000 */
[----:B------:R-:W-:Y:S02]  /*1d70*/  ISETP.NE.AND P0, PT, R14, -0x1, PT ;  /* 0xffffffff0e00780c */ /* 0x000fe40003f05270 */
[----:B------:R-:W-:-:S11]  /*1d80*/  PRMT R7, R20, 0x7610, R7 ;  /* 0x0000761014077816 */ /* 0x000fd60000000007 */
[----:B------:R-:W-:-:S07]  /*1d90*/  @P0 PRMT R7, RZ, 0x7610, R7 ;  /* 0x00007610ff070816 */ /* 0x000fce0000000007 */
.L_x_11656:
[----:B------:R-:W-:Y:S05]  /*1da0*/  BSYNC.RECONVERGENT B1 ;  /* 0x0000000000017941 */ /* 0x000fea0003800200 */
.L_x_11655:
[----:B------:R-:W-:Y:S04]  /*1db0*/  BSSY.RECONVERGENT B1, `(.L_x_11657) ;  /* 0x0000005000017945 */ /* 0x000fe80003800200 */
[----:B------:R-:W-:Y:S05]  /*1dc0*/  @!P4 BRA `(.L_x_11658) ;  /* 0x00000000000cc947 */ /* 0x000fea0003800000 */
[----:B------:R-:W-:Y:S02]  /*1dd0*/  ISETP.NE.AND P0, PT, R15, -0x1, PT ;  /* 0xffffffff0f00780c */ /* 0x000fe40003f05270 */
[----:B------:R-:W-:-:S11]  /*1de0*/  PRMT R8, R20, 0x7610, R8 ;  /* 0x0000761014087816 */ /* 0x000fd60000000008 */
[----:B------:R-:W-:-:S07]  /*1df0*/  @P0 PRMT R8, RZ, 0x7610, R8 ;  /* 0x00007610ff080816 */ /* 0x000fce0000000008 */
.L_x_11658:
[----:B------:R-:W-:Y:S05]  /*1e00*/  BSYNC.RECONVERGENT B1 ;  /* 0x0000000000017941 */ /* 0x000fea0003800200 */
.L_x_11657:
        /* <DEDUP_REMOVED lines=24> */
.L_x_11644:
        /* <DEDUP_REMOVED lines=12> */
.L_x_11660:
        /* <DEDUP_REMOVED lines=14> */
.L_x_11661:
        /* <DEDUP_REMOVED lines=14> */
.L_x_11662:
        /* <DEDUP_REMOVED lines=14> */
.L_x_11663:
        /* <DEDUP_REMOVED lines=14> */
.L_x_11664:
        /* <DEDUP_REMOVED lines=14> */
.L_x_11665:
        /* <DEDUP_REMOVED lines=14> */
.L_x_11666:
        /* <DEDUP_REMOVED lines=13> */
.L_x_11667:
        /* <DEDUP_REMOVED lines=12> */
.L_x_11659:
[----:B------:R-:W-:Y:S05]  /*2720*/  BSYNC.RECONVERGENT B0 ;  /* 0x0000000000007941 */ /* 0x000fea0003800200 */
.L_x_11643:
[----:B------:R-:W0:Y:S01]  /*2730*/  LDC.64 R4, c[0x0][0x398] ;  /* 0x0000e600ff047b82 */ /* 0x000e220000000a00 */
[----:B------:R-:W-:Y:S02]  /*2740*/  PRMT R10, R3, 0x5410, R10 ;  /* 0x00005410030a7816 */ /* 0x000fe4000000000a */
[----:B------:R-:W-:Y:S02]  /*2750*/  PRMT R11, R11, 0x5410, R12 ;  /* 0x000054100b0b7816 */ /* 0x000fe4000000000c */
[----:B------:R-:W-:Y:S02]  /*2760*/  PRMT R14, R13, 0x5410, R14 ;  /* 0x000054100d0e7816 */ /* 0x000fe4000000000e */
[----:B------:R-:W-:Y:S01]  /*2770*/  PRMT R15, R15, 0x5410, R18 ;  /* 0x000054100f0f7816 */ /* 0x000fe20000000012 */
[----:B0-----:R-:W-:-:S04]  /*2780*/  IMAD.WIDE.U32 R4, R0, 0x2, R4 ;  /* 0x0000000200047825 */ /* 0x001fc800078e0004 */
[----:B------:R-:W-:-:S05]  /*2790*/  IMAD.WIDE.U32 R4, R2, 0x8, R4 ;  /* 0x0000000802047825 */ /* 0x000fca00078e0004 */
[----:B------:R-:W-:Y:S04]  /*27a0*/  STG.E.64 desc[UR6][R4.64], R10 ;  /* 0x0000000a04007986 */ /* 0x000fe8000c101b06 */
[----:B------:R-:W-:Y:S01]  /*27b0*/  STG.E.64 desc[UR6][R4.64+0x400], R14 ;  /* 0x0004000e04007986 */ /* 0x000fe2000c101b06 */
[----:B------:R-:W-:Y:S05]  /*27c0*/  EXIT ;  /* 0x000000000000794d */ /* 0x000fea0003800000 */
.L_x_11668:
        /* <DEDUP_REMOVED lines=11> */
.L_x_68536:


//--------------------- .text._ZN2at6native29vectorized_elementwise_kernelILi8EZNS0_50_GLOBAL__N__2680c7bb_12_PowKernel_cu_7dd49032_300329pow_tensor_scalar_kernel_implIssEEvRNS_18TensorIteratorBaseET0_EUlsE2_St5arrayIPcLm2EEEEviS6_T1_ --------------------------
	.section	.text._ZN2at6native29vectorized_elementwise_kernelILi8EZNS0_50_GLOBAL__N__2680c7bb_12_PowKernel_cu_7dd49032_300329pow_tensor_scalar_kernel_implIssEEvRNS_18TensorIteratorBaseET0_EUlsE2_St5arrayIPcLm2EEEEviS6_T1_,"ax",@progbits
	.align	128
        .global         _ZN2at6native29vectorized_elementwise_kernelILi8EZNS0_50_GLOBAL__N__2680c7bb_12_PowKernel_cu_7dd49032_300329pow_tensor_scalar_kernel_implIssEEvRNS_18TensorIteratorBaseET0_EUlsE2_St5arrayIPcLm2EEEEviS6_T1_
        .type           _ZN2at6native29vectorized_elementwise_kernelILi8EZNS0_50_GLOBAL__N__2680c7bb_12_PowKernel_cu_7dd49032_300329pow_tensor_scalar_kernel_implIssEEvRNS_18TensorIteratorBaseET0_EUlsE2_St5arrayIPcLm2EEEEviS6_T1_,@function
        .size           _ZN2at6native29vectorized_elementwise_kernelILi8EZNS0_50_GLOBAL__N__2680c7bb_12_PowKernel_cu_7dd49032_300329pow_tensor_scalar_kernel_implIssEEvRNS_18TensorIteratorBaseET0_EUlsE2_St5arrayIPcLm2EEEEviS6_T1_,(.L_x_68537 - _ZN2at6native29vectorized_elementwise_kernelILi8EZNS0_50_GLOBAL__N__2680c7bb_12_PowKernel_cu_7dd49032_300329pow_tensor_scalar_kernel_implIssEEvRNS_18TensorIteratorBaseET0_EUlsE2_St5arrayIPcLm2EEEEviS6_T1_)
        .other          _ZN2at6native29vectorized_elementwise_kernelILi8EZNS0_50_GLOBAL__N__2680c7bb_12_PowKernel_cu_7dd49032_300329pow_tensor_scalar_kernel_implIssEEvRNS_18TensorIteratorBaseET0_EUlsE2_St5arrayIPcLm2EEEEviS6_T1_,@"STO_CUDA_ENTRY STV_DEFAULT"
_ZN2at6native29vectorized_elementwise_kernelILi8EZNS0_50_GLOBAL__N__2680c7bb_12_PowKernel_cu_7dd49032_300329pow_tensor_scalar_kernel_implIssEEvRNS_18TensorIteratorBaseET0_EUlsE2_St5arrayIPcLm2EEEEviS6_T1_:
.text._ZN2at6native29vectorized_elementwise_kernelILi8EZNS0_50_GLOBAL__N__2680c7bb_12_PowKernel_cu_7dd49032_300329pow_tensor_scalar_kernel_implIssEEvRNS_18TensorIteratorBaseET0_EUlsE2_St5arrayIPcLm2EEEEviS6_T1_:
        /* <DEDUP_REMOVED lines=99> */
.L_x_11673:
[----:B------:R-:W-:Y:S05]  /*0630*/  BSYNC.RECONVERGENT B1 ;  /* 0x0000000000017941 */ /* 0x000fea0003800200 */
.L_x_11672:
        /* <DEDUP_REMOVED lines=10> */
.L_x_11675:
[----:B------:R-:W-:Y:S05]  /*06e0*/  BSYNC.RECONVERGENT B1 ;  /* 0x0000000000017941 */ /* 0x000fea0003800200 */
.L_x_11674:
        /* <DEDUP_REMOVED lines=9> */
.L_x_11677:
[----:B------:R-:W-:Y:S05]  /*0780*/  BSYNC.RECONVERGENT B1 ;  /* 0x0000000000017941 */ /* 0x000fea0003800200 */
.L_x_11676:
        /* <DEDUP_REMOVED lines=9> */
.L_x_11679:
[----:B------:R-:W-:Y:S05]  /*0820*/  BSYNC.RECONVERGENT B1 ;  /* 0x0000000000017941 */ /* 0x000fea0003800200 */
.L_x_11678:
        /* <DEDUP_REMOVED lines=9> */
.L_x_11681:
[----:B------:R-:W-:Y:S05]  /*08c0*/  BSYNC.RECONVERGENT B1 ;  /* 0x0000000000017941 */ /* 0x000fea0003800200 */
.L_x_11680:
        /* <DEDUP_REMOVED lines=9> */
.L_x_11683:
[----:B------:R-:W-:Y:S05]  /*0960*/  BSYNC.RECONVERGENT B1 ;  /* 0x0000000000017941 */ /* 0x000fea0003800200 */
.L_x_11682:
        /* <DEDUP_REMOVED lines=9> */
.L_x_11685:
[----:B------:R-:W-:Y:S05]  /*0a00*/  BSYNC.RECONVERGENT B1 ;  /* 0x0000000000017941 */ /* 0x000fea0003800200 */
.L_x_11684:
        /* <DEDUP_REMOVED lines=10> */
.L_x_11671:
        /* <DEDUP_REMOVED lines=28> */
.L_x_11689:
        /* <DEDUP_REMOVED lines=12> */
.L_x_11688:
[----:B------:R-:W-:Y:S05]  /*0d30*/  BSYNC.RECONVERGENT B1 ;  /* 0x0000000000017941 */ /* 0x000fea0003800200 */
.L_x_11687:
[----:B------:R-:W-:Y:S01]  /*0d40*/  BSSY.RECONVERGENT B1, `(.L_x_11690) ;  /* 0x0000011000017945 */ /* 0x000fe20003800200 */
[----:B------:R-:W-:-:S03]  /*0d50*/  ISETP.GE.U32.AND P6, PT, R11, R16, PT ;  /* 0x000000100b00720c */ /* 0x000fc60003fc6070 */
[----:B------:R-:W-:Y:S10]  /*0d60*/  @P0 BRA `(.L_x_11691) ;  /* 0x0000000000380947 */ /* 0x000ff40003800000 */
[----:B------:R-:W-:Y:S02]  /*0d70*/  IMAD.MOV.U32 R8, RZ, RZ, 0x1 ;  /* 0x00000001ff087424 */ /* 0x000fe400078e00ff */
[----:B------:R-:W-:-:S07]  /*0d80*/  IMAD.U32 R10, RZ, RZ, UR5 ;  /* 0x00000005ff0a7e24 */ /* 0x000fce000f8e00ff */
.L_x_11692:
        /* <DEDUP_REMOVED lines=12> */
.L_x_11691:
[----:B------:R-:W-:Y:S05]  /*0e50*/  BSYNC.RECONVERGENT B1 ;  /* 0x0000000000017941 */ /* 0x000fea0003800200 */
.L_x_11690:
[----:B------:R-:W-:Y:S04]  /*0e60*/  BSSY.RECONVERGENT B1, `(.L_x_11693) ;  /* 0x0000010000017945 */ /* 0x000fe80003800200 */
[----:B------:R-:W-:Y:S05]  /*0e70*/  @P1 BRA `(.L_x_11694) ;  /* 0x0000000000381947 */ /* 0x000fea0003800000 */
[----:B------:R-:W-:Y:S02]  /*0e80*/  IMAD.MOV.U32 R3, RZ, RZ, 0x1 ;  /* 0x00000001ff037424 */ /* 0x000fe400078e00ff */
[----:B------:R-:W-:-:S07]  /*0e90*/  IMAD.U32 R10, RZ, RZ, UR5 ;  /* 0x00000005ff0a7e24 */ /* 0x000fce000f8e00ff */
.L_x_11695:
        /* <DEDUP_REMOVED lines=12> */
.L_x_11694:
[----:B------:R-:W-:Y:S05]  /*0f60*/  BSYNC.RECONVERGENT B1 ;  /* 0x0000000000017941 */ /* 0x000fea0003800200 */
.L_x_11693:
[----:B------:R-:W-:Y:S04]  /*0f70*/  BSSY.RECONVERGENT B1, `(.L_x_11696) ;  /* 0x0000010000017945 */ /* 0x000fe80003800200 */
[----:B------:R-:W-:Y:S05]  /*0f80*/  @P2 BRA `(.L_x_11697) ;  /* 0x0000000000382947 */ /* 0x000fea0003800000 */
[----:B------:R-:W-:Y:S02]  /*0f90*/  IMAD.MOV.U32 R4, RZ, RZ, 0x1 ;  /* 0x00000001ff047424 */ /* 0x000fe400078e00ff */
[----:B------:R-:W-:-:S07]  /*0fa0*/  IMAD.U32 R10, RZ, RZ, UR5 ;  /* 0x00000005ff0a7e24 */ /* 0x000fce000f8e00ff */
.L_x_11698:
        /* <DEDUP_REMOVED lines=12> */
.L_x_11697:
[----:B------:R-:W-:Y:S05]  /*1070*/  BSYNC.RECONVERGENT B1 ;  /* 0x0000000000017941 */ /* 0x000fea0003800200 */
.L_x_11696:
[----:B------:R-:W-:Y:S04]  /*1080*/  BSSY.RECONVERGENT B1, `(.L_x_11699) ;  /* 0x0000010000017945 */ /* 0x000fe80003800200 */
[----:B------:R-:W-:Y:S05]  /*1090*/  @P3 BRA `(.L_x_11700) ;  /* 0x0000000000383947 */ /* 0x000fea0003800000 */
[----:B------:R-:W-:Y:S02]  /*10a0*/  IMAD.MOV.U32 R5, RZ, RZ, 0x1 ;  /* 0x00000001ff057424 */ /* 0x000fe400078e00ff */
[----:B------:R-:W-:-:S07]  /*10b0*/  IMAD.U32 R10, RZ, RZ, UR5 ;  /* 0x00000005ff0a7e24 */ /* 0x000fce000f8e00ff */
.L_x_11701:
        /* <DEDUP_REMOVED lines=12> */
.L_x_11700:
[----:B------:R-:W-:Y:S05]  /*1180*/  BSYNC.RECONVERGENT B1 ;  /* 0x0000000000017941 */ /* 0x000fea0003800200 */
.L_x_11699:
[----:B------:R-:W-:Y:S04]  /*1190*/  BSSY.RECONVERGENT B1, `(.L_x_11702) ;  /* 0x0000010000017945 */ /* 0x000fe80003800200 */
[----:B------:R-:W-:Y:S05]  /*11a0*/  @P4 BRA `(.L_x_11703) ;  /* 0x0000000000384947 */ /* 0x000fea0003800000 */
[----:B------:R-:W-:Y:S02]  /*11b0*/  IMAD.MOV.U32 R6, RZ, RZ, 0x1 ;  /* 0x00000001ff067424 */ /* 0x000fe400078e00ff */
[----:B------:R-:W-:-:S07]  /*11c0*/  IMAD.U32 R10, RZ, RZ, UR5 ;  /* 0x00000005ff0a7e24 */ /* 0x000fce000f8e00ff */
.L_x_11704:
        /* <DEDUP_REMOVED lines=12> */
.L_x_11703:
[----:B------:R-:W-:Y:S05]  /*1290*/  BSYNC.RECONVERGENT B1 ;  /* 0x0000000000017941 */ /* 0x000fea0003800200 */
.L_x_11702:
[----:B------:R-:W-:Y:S04]  /*12a0*/  BSSY.RECONVERGENT B1, `(.L_x_11705) ;  /* 0x0000010000017945 */ /* 0x000fe80003800200 */
[----:B------:R-:W-:Y:S05]  /*12b0*/  @P5 BRA `(.L_x_11706) ;  /* 0x0000000000385947 */ /* 0x000fea0003800000 */
[----:B------:R-:W-:Y:S02]  /*12c0*/  IMAD.MOV.U32 R7, RZ, RZ, 0x1 ;  /* 0x00000001ff077424 */ /* 0x000fe400078e00ff */
[----:B------:R-:W-:-:S07]  /*12d0*/  IMAD.U32 R10, RZ, RZ, UR5 ;  /* 0x00000005ff0a7e24 */ /* 0x000fce000f8e00ff */
.L_x_11707:
        /* <DEDUP_REMOVED lines=12> */
.L_x_11706:
[----:B------:R-:W-:Y:S05]  /*13a0*/  BSYNC.RECONVERGENT B1 ;  /* 0x0000000000017941 */ /* 0x000fea0003800200 */
.L_x_11705:
[----:B------:R-:W-:Y:S05]  /*13b0*/  @P6 BRA `(.L_x_11686) ;  /* 0x0000000000346947 */ /* 0x000fea0003800000 */
[----:B------:R-:W-:-:S07]  /*13c0*/  IMAD.MOV.U32 R2, RZ, RZ, 0x1 ;  /* 0x00000001ff027424 */ /* 0x000fce00078e00ff */
.L_x_11708:
        /* <DEDUP_REMOVED lines=12> */
.L_x_11686:
[----:B------:R-:W-:Y:S05]  /*1490*/  BSYNC.RECONVERGENT B0 ;  /* 0x0000000000007941 */ /* 0x000fea0003800200 */
.L_x_11670:
        /* <DEDUP_REMOVED lines=16> */
.L_x_11711:
[----:B------:R-:W-:-:S13]  /*15a0*/  ISETP.GE.U32.AND P0, PT, R19, R16, PT ;  /* 0x000000101300720c */ /* 0x000fda0003f06070 */
[----:B------:R-:W-:Y:S05]  /*15b0*/  @P0 BRA `(.L_x_11713) ;  /* 0x0000000000300947 */ /* 0x000fea0003800000 */
[----:B0-----:R-:W0:Y:S01]  /*15c0*/  LDC.64 R8, c[0x0][0x398] ;  /* 0x0000e600ff087b82 */ /* 0x001e220000000a00 */
[----:B------:R-:W-:Y:S02]  /*15d0*/  IMAD.IADD R11, R0, 0x1, R19 ;  /* 0x00000001000b7824 */ /* 0x000fe400078e0213 */
[----:B------:R-:W-:Y:S02]  /*15e0*/  VIADD R19, R19, 0x80 ;  /* 0x0000008013137836 */ /* 0x000fe40000000000 */
[----:B0-----:R-:W-:-:S05]  /*15f0*/  IMAD.WIDE.U32 R8, R11, 0x2, R8 ;  /* 0x000000020b087825 */ /* 0x001fca00078e0008 */
[----:B------:R1:W-:Y:S02]  /*1600*/  STG.E.U16 desc[UR6][R8.64], R3 ;  /* 0x0000000308007986 */ /* 0x0003e4000c101506 */
.L_x_11712:
[----:B------:R-:W-:-:S13]  /*1610*/  ISETP.GE.U32.AND P0, PT, R19, R16, PT ;  /* 0x000000101300720c */ /* 0x000fda0003f06070 */
[----:B------:R-:W-:Y:S05]  /*1620*/  @P0 BRA `(.L_x_11714) ;  /* 0x0000000000300947 */ /* 0x000fea0003800000 */
[----:B01----:R-:W0:Y:S01]  /*1630*/  LDC.64 R8, c[0x0][0x398] ;  /* 0x0000e600ff087b82 */ /* 0x003e220000000a00 */
[----:B------:R-:W-:Y:S02]  /*1640*/  IMAD.IADD R3, R0, 0x1, R19 ;  /* 0x0000000100037824 */ /* 0x000fe400078e0213 */
[----:B------:R-:W-:Y:S02]  /*1650*/  VIADD R19, R19, 0x80 ;  /* 0x0000008013137836 */ /* 0x000fe40000000000 */
[----:B0-----:R-:W-:-:S05]  /*1660*/  IMAD.WIDE.U32 R8, R3, 0x2, R8 ;  /* 0x0000000203087825 */ /* 0x001fca00078e0008 */
[----:B------:R1:W-:Y:S02]  /*1670*/  STG.E.U16 desc[UR6][R8.64], R4 ;  /* 0x0000000408007986 */ /* 0x0003e4000c101506 */
.L_x_11713:
[----:B------:R-:W-:-:S13]  /*1680*/  ISETP.GE.U32.AND P0, PT, R19, R16, PT ;  /* 0x000000101300720c */ /* 0x000fda0003f06070 */
[----:B------:R-:W-:Y:S05]  /*1690*/  @P0 BRA `(.L_x_11715) ;  /* 0x0000000000340947 */ /* 0x000fea0003800000 */
[----:B01----:R-:W0:Y:S01]  /*16a0*/  LDC.64 R8, c[0x0][0x398] ;  /* 0x0000e600ff087b82 */ /* 0x003e220000000a00 */
[----:B------:R-:W-:Y:S02]  /*16b0*/  IMAD.IADD R3, R0, 0x1, R19 ;  /* 0x0000000100037824 */ /* 0x000fe400078e0213 */
[----:B------:R-:W-:Y:S02]  /*16c0*/  VIADD R19, R19, 0x80 ;  /* 0x0000008013137836 */ /* 0x000fe40000000000 */
[----:B0-----:R-:W-:-:S05]  /*16d0*/  IMAD.WIDE.U32 R8, R3, 0x2, R8 ;  /* 0x0000000203087825 */ /* 0x001fca00078e0008 */
[----:B------:R2:W-:Y:S02]  /*16e0*/  STG.E.U16 desc[UR6][R8.64], R5 ;  /* 0x0000000508007986 */ /* 0x0005e4000c101506 */
.L_x_11714:
        /* <DEDUP_REMOVED lines=8> */
.L_x_11715:
[----:B------:R-:W-:Y:S05]  /*1770*/  BSYNC.RELIABLE B1 ;  /* 0x0000000000017941 */ /* 0x000fea0003800100 */
.L_x_11710:
[----:B------:R-:W-:-:S13]  /*1780*/  ISETP.GE.U32.AND P0, PT, R19, R16, PT ;  /* 0x000000101300720c */ /* 0x000fda0003f06070 */
[----:B-12---:R-:W1:Y:S01]  /*1790*/  @!P0 LDC.64 R4, c[0x0][0x398] ;  /* 0x0000e600ff048b82 */ /* 0x006e620000000a00 */
[----:B------:R-:W-:Y:S02]  /*17a0*/  @!P0 IMAD.IADD R3, R0, 0x1, R19 ;  /* 0x0000000100038824 */ /* 0x000fe400078e0213 */
[----:B------:R-:W-:Y:S02]  /*17b0*/  @!P0 VIADD R19, R19, 0x80 ;  /* 0x0000008013138836 */ /* 0x000fe40000000000 */
[----:B-1----:R-:W-:-:S05]  /*17c0*/  @!P0 IMAD.WIDE.U32 R4, R3, 0x2, R4 ;  /* 0x0000000203048825 */ /* 0x002fca00078e0004 */
[----:B------:R3:W-:Y:S02]  /*17d0*/  @!P0 STG.E.U16 desc[UR6][R4.64], R7 ;  /* 0x0000000704008986 */ /* 0x0007e4000c101506 */
.L_x_11716:
[----:B------:R-:W-:Y:S05]  /*17e0*/  BSYNC.RECONVERGENT B0 ;  /* 0x0000000000007941 */ /* 0x000fea0003800200 */
.L_x_11709:
        /* <DEDUP_REMOVED lines=8> */
.L_x_11669:
[----:B------:R-:W0:Y:S01]  /*1870*/  S2R R2, SR_TID.X ;  /* 0x0000000000027919 */ /* 0x000e220000002100 */
[----:B------:R-:W1:Y:S01]  /*1880*/  LDC.64 R4, c[0x0][0x3a0] ;  /* 0x0000e800ff047b82 */ /* 0x000e620000000a00 */
[----:B------:R-:W2:Y:S01]  /*1890*/  LDCU.U16 UR4, c[0x0][0x388] ;  /* 0x00007100ff0477ac */ /* 0x000ea20008000400 */
[----:B-1----:R-:W-:-:S04]  /*18a0*/  IMAD.WIDE.U32 R4, R0, 0x2, R4 ;  /* 0x0000000200047825 */ /* 0x002fc800078e0004 */
[----:B0-----:R-:W-:-:S06]  /*18b0*/  IMAD.WIDE.U32 R6, R2, 0x10, R4 ;  /* 0x0000001002067825 */ /* 0x001fcc00078e0004 */
[----:B------:R-:W3:Y:S01]  /*18c0*/  LDG.E.128 R4, desc[UR6][R6.64] ;  /* 0x0000000606047981 */ /* 0x000ee2000c1e1d00 */
        /* <DEDUP_REMOVED lines=9> */
[----:B------:R-:W-:Y:S02]  /*1960*/  PRMT R9, R5, 0x7632, R9 ;  /* 0x0000763205097816 */ /* 0x000fe40000000009 */
[----:B------:R-:W-:Y:S02]  /*1970*/  PRMT R10, R6, 0x7632, R10 ;  /* 0x00007632060a7816 */ /* 0x000fe4000000000a */
        /* <DEDUP_REMOVED lines=12> */
.L_x_11720:
[----:B------:R-:W-:Y:S05]  /*1a40*/  BSYNC.RECONVERGENT B1 ;  /* 0x0000000000017941 */ /* 0x000fea0003800200 */
.L_x_11719:
        /* <DEDUP_REMOVED lines=25> */
.L_x_11722:
[----:B------:R-:W-:Y:S05]  /*1be0*/  BSYNC.RECONVERGENT B1 ;  /* 0x0000000000017941 */ /* 0x000fea0003800200 */
.L_x_11721:
[----:B------:R-:W-:Y:S04]  /*1bf0*/  BSSY.RECONVERGENT B1, `(.L_x_11723) ;  /* 0x0000005000017945 */ /* 0x000fe80003800200 */
[----:B------:R-:W-:Y:S05]  /*1c00*/  @!P0 BRA `(.L_x_11724) ;  /* 0x00000000000c8947 */ /* 0x000fea0003800000 */
[----:B------:R-:W-:Y:S02]  /*1c10*/  ISETP.NE.AND P0, PT, R12, -0x1, PT ;  /* 0xffffffff0c00780c */ /* 0x000fe40003f05270 */
[----:B------:R-:W-:-:S11]  /*1c20*/  PRMT R5, R20, 0x7610, R5 ;  /* 0x0000761014057816 */ /* 0x000fd60000000005 */
[----:B------:R-:W-:-:S07]  /*1c30*/  @P0 PRMT R5, RZ, 0x7610, R5 ;  /* 0x00007610ff050816 */ /* 0x000fce0000000005 */
.L_x_11724:
[----:B------:R-:W-:Y:S05]  /*1c40*/  BSYNC.RECONVERGENT B1 ;  /* 0x0000000000017941 */ /* 0x000fea0003800200 */
.L_x_11723:
[----:B------:R-:W-:Y:S04]  /*1c50*/  BSSY.RECONVERGENT B1, `(.L_x_11725) ;  /* 0x0000005000017945 */ /* 0x000fe80003800200 */
[----:B------:R-:W-:Y:S05]  /*1c60*/  @!P1 BRA `(.L_x_11726) ;  /* 0x00000000000c9947 */ /* 0x000fea0003800000 */
[----:B------:R-:W-:Y:S02]  /*1c70*/  ISETP.NE.AND P0, PT, R13, -0x1, PT ;  /* 0xffffffff0d00780c */ /* 0x000fe40003f05270 */
[----:B------:R-:W-:-:S11]  /*1c80*/  PRMT R9, R20, 0x7610, R9 ;  /* 0x0000761014097816 */ /* 0x000fd60000000009 */
[----:B------:R-:W-:-:S07]  /*1c90*/  @P0 PRMT R9, RZ, 0x7610, R9 ;  /* 0x00007610ff090816 */ /* 0x000fce0000000009 */
.L_x_11726:
[----:B------:R-:W-:Y:S05]  /*1ca0*/  BSYNC.RECONVERGENT B1 ;  /* 0x0000000000017941 */ /* 0x000fea0003800200 */
.L_x_11725:
[----:B------:R-:W-:Y:S04]  /*1cb0*/  BSSY.RECONVERGENT B1, `(.L_x_11727) ;  /* 0x0000005000017945 */ /* 0x000fe80003800200 */
[----:B------:R-:W-:Y:S05]  /*1cc0*/  @!P2 BRA `(.L_x_11728) ;  /* 0x00000000000ca947 */ /* 0x000fea0003800000 */
[----:B------:R-:W-:Y:S02]  /*1cd0*/  ISETP.NE.AND P0, PT, R14, -0x1, PT ;  /* 0xffffffff0e00780c */ /* 0x000fe40003f05270 */
[----:B------:R-:W-:-:S11]  /*1ce0*/  PRMT R6, R20, 0x7610, R6 ;  /* 0x0000761014067816 */ /* 0x000fd60000000006 */
[----:B------:R-:W-:-:S07]  /*1cf0*/  @P0 PRMT R6, RZ, 0x7610, R6 ;  /* 0x00007610ff060816 */ /* 0x000fce0000000006 */
.L_x_11728:
[----:B------:R-:W-:Y:S05]  /*1d00*/  BSYNC.RECONVERGENT B1 ;  /* 0x0000000000017941 */ /* 0x000fea0003800200 */
.L_x_11727:
[----:B------:R-:W-:Y:S04]  /*1d10*/  BSSY.RECONVERGENT B1, `(.L_x_11729) ;  /* 0x0000005000017945 */ /* 0x000fe80003800200 */
[----:B------:R-:W-:Y:S05]  /*1d20*/  @!P3 BRA `(.L_x_11730) ;  /* 0x00000000000cb947 */ /* 0x000fea0003800000 */
[----:B------:R-:W-:Y:S02]  /*1d30*/  ISETP.NE.AND P0, PT, R15, -0x1, PT ;  /* 0xffffffff0f00780c */ /* 0x000fe40003f05270 */
[----:B------:R-:W-:-:S11]  /*1d40*/  PRMT R10, R20, 0x7610, R10 ;  /* 0x00007610140a7816 */ /* 0x000fd6000000000a */
[----:B------:R-:W-:-:S07]  /*1d50*/  @P0 PRMT R10, RZ, 0x7610, R10 ;  /* 0x00007610ff0a0816 */ /* 0x000fce000000000a */
.L_x_11730:
[----:B------:R-:W-:Y:S05]  /*1d60*/  BSYNC.RECONVERGENT B1 ;  /* 0x0000000000017941 */ /* 0x000fea0003800200 */
.L_x_11729:
[----:B------:R-:W-:Y:S04]  /*1d70*/  BSSY.RECONVERGENT B1, `(.L_x_11731) ;  /* 0x0000005000017945 */ /* 0x000fe80003800200 */
[----:B------:R-:W-:Y:S05]  /*1d80*/  @!P4 BRA `(.L_x_11732) ;  /* 0x00000000000cc947 */ /* 0x000fea0003800000 */
[----:B------:R-:W-:Y:S02]  /*1d90*/  ISETP.NE.AND P0, PT, R16, -0x1, PT ;  /* 0xffffffff1000780c */ /* 0x000fe40003f05270 */
[----:B------:R-:W-:-:S11]  /*1da0*/  PRMT R7, R20, 0x7610, R7 ;  /* 0x0000761014077816 */ /* 0x000fd60000000007 */
[----:B------:R-:W-:-:S07]  /*1db0*/  @P0 PRMT R7, RZ, 0x7610, R7 ;  /* 0x00007610ff070816 */ /* 0x000fce0000000007 */
.L_x_11732:
[----:B------:R-:W-:Y:S05]  /*1dc0*/  BSYNC.RECONVERGENT B1 ;  /* 0x0000000000017941 */ /* 0x000fea0003800200 */
.L_x_11731:
        /* <DEDUP_REMOVED lines=24> */
.L_x_11718:
        /* <DEDUP_REMOVED lines=12> */
.L_x_11734:
        /* <DEDUP_REMOVED lines=14> */
.L_x_11735:
        /* <DEDUP_REMOVED lines=14> */
.L_x_11736:
        /* <DEDUP_REMOVED lines=14> */
.L_x_11737:
        /* <DEDUP_REMOVED lines=14> */
.L_x_11738:
        /* <DEDUP_REMOVED lines=14> */
.L_x_11739:
        /* <DEDUP_REMOVED lines=14> */
.L_x_11740:
        /* <DEDUP_REMOVED lines=13> */
.L_x_11741:
        /* <DEDUP_REMOVED lines=12> */
.L_x_11733:
[----:B------:R-:W-:Y:S05]  /*26e0*/  BSYNC.RECONVERGENT B0 ;  /* 0x0000000000007941 */ /* 0x000fea0003800200 */
.L_x_11717:
[----:B------:R-:W0:Y:S01]  /*26f0*/  LDC.64 R6, c[0x0][0x398] ;  /* 0x0000e600ff067b82 */ /* 0x000e220000000a00 */
[----:B------:R-:W-:Y:S02]  /*2700*/  PRMT R5, R12, 0x5410, R13 ;  /* 0x000054100c057816 */ /* 0x000fe4000000000d */
[----:B------:R-:W-:Y:S01]  /*2710*/  PRMT R4, R4, 0x5410, R3 ;  /* 0x0000541004047816 */ /* 0x000fe20000000003 */
[----:B0-----:R-:W-:-:S04]  /*2720*/  IMAD.WIDE.U32 R6, R0, 0x2, R6 ;  /* 0x0000000200067825 */ /* 0x001fc800078e0006 */
[----:B------:R-:W-:Y:S01]  /*2730*/  IMAD.WIDE.U32 R8, R2, 0x10, R6 ;  /* 0x0000001002087825 */ /* 0x000fe200078e0006 */
[----:B------:R-:W-:Y:S02]  /*2740*/  PRMT R7, R16, 0x5410, R19 ;  /* 0x0000541010077816 */ /* 0x000fe40000000013 */
[----:B------:R-:W-:-:S05]  /*2750*/  PRMT R6, R14, 0x5410, R15 ;  /* 0x000054100e067816 */ /* 0x000fca000000000f */
[----:B------:R-:W-:Y:S01]  /*2760*/  STG.E.128 desc[UR6][R8.64], R4 ;  /* 0x0000000408007986 */ /* 0x000fe2000c101d06 */
[----:B------:R-:W-:Y:S05]  /*2770*/  EXIT ;  /* 0x000000000000794d */ /* 0x000fea0003800000 */
.L_x_11742:
        /* <DEDUP_REMOVED lines=16> */
.L_x_68537:


//--------------------- .text._ZN2at6native18elementwise_kernelILi128ELi4EZNS0_15gpu_kernel_implIZNS0_50_GLOBAL__N__2680c7bb_12_PowKernel_cu_7dd49032_300329pow_tensor_scalar_kernel_implIssEEvRNS_18TensorIteratorBaseET0_EUlsE1_EEvS6_RKT_EUliE_EEviT1_ --------------------------
	.section	.text._ZN2at6native18elementwise_kernelILi128ELi4EZNS0_15gpu_kernel_implIZNS0_50_GLOBAL__N__2680c7bb_12_PowKernel_cu_7dd49032_300329pow_tensor_scalar_kernel_implIssEEvRNS_18TensorIteratorBaseET0_EUlsE1_EEvS6_RKT_EUliE_EEviT1_,"ax",@progbits
	.align	128
        .global         _ZN2at6native18elementwise_kernelILi128ELi4EZNS0_15gpu_kernel_implIZNS0_50_GLOBAL__N__2680c7bb_12_PowKernel_cu_7dd49032_300329pow_tensor_scalar_kernel_implIssEEvRNS_18TensorIteratorBaseET0_EUlsE1_EEvS6_RKT_EUliE_EEviT1_
        .type           _ZN2at6native18elementwise_kernelILi128ELi4EZNS0_15gpu_kernel_implIZNS0_50_GLOBAL__N__2680c7bb_12_PowKernel_cu_7dd49032_300329pow_tensor_scalar_kernel_implIssEEvRNS_18TensorIteratorBaseET0_EUlsE1_EEvS6_RKT_EUliE_EEviT1_,@function
        .size           _ZN2at6native18elementwise_kernelILi128ELi4EZNS0_15gpu_kernel_implIZNS0_50_GLOBAL__N__2680c7bb_12_PowKernel_cu_7dd49032_300329pow_tensor_scalar_kernel_implIssEEvRNS_18TensorIteratorBaseET0_EUlsE1_EEvS6_RKT_EUliE_EEviT1_,(.L_x_68321 - _ZN2at6native18elementwise_kernelILi128ELi4EZNS0_15gpu_kernel_implIZNS0_50_GLOBAL__N__2680c7bb_12_PowKernel_cu_7dd49032_300329pow_tensor_scalar_kernel_implIssEEvRNS_18TensorIteratorBaseET0_EUlsE1_EEvS6_RKT_EUliE_EEviT1_)
        .other          _ZN2at6native18elementwise_kernelILi128ELi4EZNS0_15gpu_kernel_implIZNS0_50_GLOBAL__N__2680c7bb_12_PowKernel_cu_7dd49032_300329pow_tensor_scalar_kernel_implIssEEvRNS_18TensorIteratorBaseET0_EUlsE1_EEvS6_RKT_EUliE_EEviT1_,@"STO_CUDA_ENTRY STV_DEFAULT"
_ZN2at6native18elementwise_kernelILi128ELi4EZNS0_15gpu_kernel_implIZNS0_50_GLOBAL__N__2680c7bb_12_PowKernel_cu_7dd49032_300329pow_tensor_scalar_kernel_implIssEEvRNS_18TensorIteratorBaseET0_EUlsE1_EEvS6_RKT_EUliE_EEviT1_:
.text._ZN2at6native18elementwise_kernelILi128ELi4EZNS0_15gpu_kernel_implIZNS0_50_GLOBAL__N__2680c7bb_12_PowKernel_cu_7dd49032_300329pow_tensor_scalar_kernel_implIssEEvRNS_18TensorIteratorBaseET0_EUlsE1_EEvS6_RKT_EUliE_EEviT1_:
        /* <DEDUP_REMOVED lines=319> */
.L_x_11745:
        /* <DEDUP_REMOVED lines=16> */
.L_x_11749:
[----:B------:R0:W5:Y:S01]  /*14f0*/  LDG.E.U8 R0, desc[UR36][R2.64] ;  /* 0x0000002402007981 */ /* 0x000162000c1e1100 */
[----:B------:R-:W-:Y:S05]  /*1500*/  BRA `(.L_x_11751) ;  /* 0x0000000c004c7947 */ /* 0x000fea0003800000 */
.L_x_11748:
        /* <DEDUP_REMOVED lines=8> */
.L_x_11753:
[----:B------:R0:W5:Y:S01]  /*1590*/  LDG.E.U16 R0, desc[UR36][R2.64] ;  /* 0x0000002402007981 */ /* 0x000162000c1e1500 */
[----:B------:R-:W-:Y:S05]  /*15a0*/  BRA `(.L_x_11751) ;  /* 0x0000000c00247947 */ /* 0x000fea0003800000 */
.L_x_11752:
[----:B------:R0:W5:Y:S01]  /*15b0*/  LDG.E.U16 R0, desc[UR36][R2.64] ;  /* 0x0000002402007981 */ /* 0x000162000c1e1500 */
[----:B------:R-:W-:Y:S05]  /*15c0*/  BRA `(.L_x_11751) ;  /* 0x0000000c001c7947 */ /* 0x000fea0003800000 */
.L_x_11747:
        /* <DEDUP_REMOVED lines=9> */
.L_x_11755:
[----:B------:R-:W2:Y:S02]  /*1660*/  LDG.E.U16 R4, desc[UR36][R2.64] ;  /* 0x0000002402047981 */ /* 0x000ea4000c1e1500 */
[----:B--2---:R-:W-:-:S06]  /*1670*/  HADD2.F32 R4, -RZ, R4.H0_H0 ;  /* 0x20000004ff047230 */ /* 0x004fcc0000004100 */
[----:B------:R-:W0:Y:S02]  /*1680*/  F2I.FTZ.TRUNC.NTZ R4, R4 ;  /* 0x0000000400047305 */ /* 0x000e24000021f100 */
[----:B0-----:R-:W-:Y:S01]  /*1690*/  PRMT R0, R4, 0x7610, R0 ;  /* 0x0000761004007816 */ /* 0x001fe20000000000 */
[----:B------:R-:W-:Y:S06]  /*16a0*/  BRA `(.L_x_11751) ;  /* 0x0000000800e47947 */ /* 0x000fec0003800000 */
.L_x_11754:
        /* <DEDUP_REMOVED lines=9> */
.L_x_11757:
[----:B------:R-:W2:Y:S02]  /*1740*/  LDG.E.U16 R2, desc[UR36][R2.64] ;  /* 0x0000002402027981 */ /* 0x000ea4000c1e1500 */
[----:B--2---:R-:W-:-:S06]  /*1750*/  HADD2.F32 R4, -RZ, R2.H0_H0 ;  /* 0x20000002ff047230 */ /* 0x004fcc0000004100 */
[----:B------:R-:W0:Y:S02]  /*1760*/  F2I.FTZ.TRUNC.NTZ R4, R4 ;  /* 0x0000000400047305 */ /* 0x000e24000021f100 */
[----:B0-----:R-:W-:Y:S01]  /*1770*/  PRMT R0, R4, 0x7610, R0 ;  /* 0x0000761004007816 */ /* 0x001fe20000000000 */
[----:B------:R-:W-:Y:S06]  /*1780*/  BRA `(.L_x_11751) ;  /* 0x0000000800ac7947 */ /* 0x000fec0003800000 */
.L_x_11756:
[----:B------:R-:W2:Y:S02]  /*1790*/  LDG.E.64 R2, desc[UR36][R2.64] ;  /* 0x0000002402027981 */ /* 0x000ea4000c1e1b00 */
[----:B--2---:R0:W1:Y:S01]  /*17a0*/  F2I.F64.TRUNC R0, R2 ;  /* 0x0000000200007311 */ /* 0x004062000030d100 */
[----:B------:R-:W-:Y:S05]  /*17b0*/  BRA `(.L_x_11751) ;  /* 0x0000000800a07947 */ /* 0x000fea0003800000 */
.L_x_11746:
        /* <DEDUP_REMOVED lines=12> */
.L_x_11760:
[----:B------:R-:W2:Y:S02]  /*1880*/  LDG.E.64 R2, desc[UR36][R2.64] ;  /* 0x0000002402027981 */ /* 0x000ea4000c1e1b00 */
[----:B--2---:R3:W4:Y:S01]  /*1890*/  F2I.F64.TRUNC R0, R2 ;  /* 0x0000000200007311 */ /* 0x004722000030d100 */
[----:B------:R-:W-:Y:S05]  /*18a0*/  BRA `(.L_x_11751) ;  /* 0x0000000800647947 */ /* 0x000fea0003800000 */
.L_x_11759:
        /* <DEDUP_REMOVED lines=27> */
.L_x_11762:
        /* <DEDUP_REMOVED lines=14> */
.L_x_11761:
[----:B------:R-:W2:Y:S02]  /*1b40*/  LDG.E.U16 R4, desc[UR36][R2.64] ;  /* 0x0000002402047981 */ /* 0x000ea4000c1e1500 */
[----:B--2---:R-:W-:-:S06]  /*1b50*/  IMAD.U32 R4, R4, 0x10000, RZ ;  /* 0x0001000004047824 */ /* 0x004fcc00078e00ff */
[----:B------:R-:W0:Y:S02]  /*1b60*/  F2I.FTZ.TRUNC.NTZ R4, R4 ;  /* 0x0000000400047305 */ /* 0x000e24000021f100 */
[----:B0-----:R-:W-:Y:S01]  /*1b70*/  PRMT R0, R4, 0x7610, R0 ;  /* 0x0000761004007816 */ /* 0x001fe20000000000 */
[----:B------:R-:W-:Y:S06]  /*1b80*/  BRA `(.L_x_11751) ;  /* 0x0000000400ac7947 */ /* 0x000fec0003800000 */
.L_x_11758:
        /* <DEDUP_REMOVED lines=10> */
.L_x_11765:
        /* <DEDUP_REMOVED lines=21> */
.L_x_11769:
[----:B------:R-:W-:Y:S05]  /*1d80*/  BSYNC.RECONVERGENT B1 ;  /* 0x0000000000017941 */ /* 0x000fea0003800200 */
.L_x_11768:
[----:B------:R-:W-:Y:S02]  /*1d90*/  SHF.L.U32 R0, R0, 0x14, RZ ;  /* 0x0000001400007819 */ /* 0x000fe400000006ff */
[----:B------:R-:W-:-:S04]  /*1da0*/  LEA R2, R2, 0x3b800000, 0x17 ;  /* 0x3b80000002027811 */ /* 0x000fc800078eb8ff */
[----:B------:R-:W-:-:S07]  /*1db0*/  LOP3.LUT R4, R2, R0, R7, 0xfe, !PT ;  /* 0x0000000002047212 */ /* 0x000fce00078efe07 */
.L_x_11767:
[----:B------:R-:W-:Y:S05]  /*1dc0*/  BSYNC.RECONVERGENT B0 ;  /* 0x0000000000007941 */ /* 0x000fea0003800200 */
.L_x_11766:
[----:B------:R-:W0:Y:S02]  /*1dd0*/  F2I.FTZ.TRUNC.NTZ R4, R4 ;  /* 0x0000000400047305 */ /* 0x000e24000021f100 */
[----:B0-----:R-:W-:Y:S01]  /*1de0*/  PRMT R0, R4, 0x7610, R0 ;  /* 0x0000761004007816 */ /* 0x001fe20000000000 */
[----:B------:R-:W-:Y:S06]  /*1df0*/  BRA `(.L_x_11751) ;  /* 0x0000000400107947 */ /* 0x000fec0003800000 */
.L_x_11764:
        /* <DEDUP_REMOVED lines=21> */
.L_x_11773:
[----:B------:R-:W-:Y:S05]  /*1f50*/  BSYNC.RECONVERGENT B1 ;  /* 0x0000000000017941 */ /* 0x000fea0003800200 */
.L_x_11772:
[----:B------:R-:W-:Y:S01]  /*1f60*/  IMAD.SHL.U32 R0, R0, 0x200000, RZ ;  /* 0x0020000000007824 */ /* 0x000fe200078e00ff */
[----:B------:R-:W-:-:S04]  /*1f70*/  LEA R2, R2, 0x37800000, 0x17 ;  /* 0x3780000002027811 */ /* 0x000fc800078eb8ff */
[----:B------:R-:W-:-:S07]  /*1f80*/  LOP3.LUT R4, R2, R0, R7, 0xfe, !PT ;  /* 0x0000000002047212 */ /* 0x000fce00078efe07 */
.L_x_11771:
[----:B------:R-:W-:Y:S05]  /*1f90*/  BSYNC.RECONVERGENT B0 ;  /* 0x0000000000007941 */ /* 0x000fea0003800200 */
.L_x_11770:
[----:B------:R-:W0:Y:S02]  /*1fa0*/  F2I.FTZ.TRUNC.NTZ R4, R4 ;  /* 0x0000000400047305 */ /* 0x000e24000021f100 */
[----:B0-----:R-:W-:Y:S01]  /*1fb0*/  PRMT R0, R4, 0x7610, R0 ;  /* 0x0000761004007816 */ /* 0x001fe20000000000 */
[----:B------:R-:W-:Y:S06]  /*1fc0*/  BRA `(.L_x_11751) ;  /* 0x00000000009c7947 */ /* 0x000fec0003800000 */
.L_x_11763:
[----:B------:R-:W-:-:S09]  /*1fd0*/  UISETP.NE.AND UP0, UPT, UR4, 0x1c, UPT ;  /* 0x0000001c0400788c */ /* 0x000fd2000bf05270 */
[----:B------:R-:W-:Y:S05]  /*1fe0*/  BRA.U !UP0, `(.L_x_11774) ;  /* 0x0000000108907547 */ /* 0x000fea000b800000 */
[----:B------:R-:W-:-:S09]  /*1ff0*/  UISETP.NE.AND UP0, UPT, UR4, 0x1d, UPT ;  /* 0x0000001d0400788c */ /* 0x000fd2000bf05270 */
[----:B------:R-:W-:Y:S05]  /*2000*/  BRA.U !UP0, `(.L_x_11775) ;  /* 0x0000000108807547 */ /* 0x000fea000b800000 */
[----:B------:R-:W-:-:S09]  /*2010*/  UISETP.NE.AND UP0, UPT, UR4, 0x2c, UPT ;  /* 0x0000002c0400788c */ /* 0x000fd2000bf05270 */
[----:B------:R-:W-:Y:S05]  /*2020*/  BRA.U !UP0, `(.L_x_11776) ;  /* 0x0000000108487547 */ /* 0x000fea000b800000 */
.L_x_11750:
        /* <DEDUP_REMOVED lines=16> */
.L_x_11777:
[----:B------:R-:W-:Y:S01]  /*2130*/  PRMT R0, RZ, 0x7610, R0 ;  /* 0x00007610ff007816 */ /* 0x000fe20000000000 */
[----:B------:R-:W-:Y:S06]  /*2140*/  BRA `(.L_x_11751) ;  /* 0x00000000003c7947 */ /* 0x000fec0003800000 */
.L_x_11776:
        /* <DEDUP_REMOVED lines=8> */
.L_x_11779:
[----:B------:R-:W-:Y:S05]  /*21d0*/  BSYNC.RECONVERGENT B0 ;  /* 0x0000000000007941 */ /* 0x000fea0003800200 */
.L_x_11778:
[----:B------:R-:W0:Y:S02]  /*21e0*/  F2I.FTZ.TRUNC.NTZ R4, R4 ;  /* 0x0000000400047305 */ /* 0x000e24000021f100 */
[----:B0-----:R-:W-:Y:S01]  /*21f0*/  PRMT R0, R4, 0x7610, R0 ;  /* 0x0000761004007816 */ /* 0x001fe20000000000 */
[----:B------:R-:W-:Y:S06]  /*2200*/  BRA `(.L_x_11751) ;  /* 0x00000000000c7947 */ /* 0x000fec0003800000 */
.L_x_11775:
[----:B------:R2:W5:Y:S01]  /*2210*/  LDG.E.U16 R0, desc[UR36][R2.64] ;  /* 0x0000002402007981 */ /* 0x000562000c1e1500 */
[----:B------:R-:W-:Y:S05]  /*2220*/  BRA `(.L_x_11751) ;  /* 0x0000000000047947 */ /* 0x000fea0003800000 */
.L_x_11774:
[----:B------:R1:W5:Y:S02]  /*2230*/  LDG.E.U16 R0, desc[UR36][R2.64] ;  /* 0x0000002402007981 */ /* 0x000364000c1e1500 */
.L_x_11751:
[----:B-1--45:R-:W-:Y:S01]  /*2240*/  PRMT R10, R0, 0x9910, RZ ;  /* 0x00009910000a7816 */ /* 0x032fe200000000ff */
[----:B------:R-:W1:Y:S01]  /*2250*/  LDCU.64 UR4, c[0x0][0x580] ;  /* 0x0000b000ff0477ac */ /* 0x000e620008000a00 */
[----:B------:R-:W-:Y:S03]  /*2260*/  BSSY.RECONVERGENT B0, `(.L_x_11780) ;  /* 0x0000012000007945 */ /* 0x000fe60003800200 */
[----:B------:R-:W-:-:S06]  /*2270*/  IMAD R10, R10, R10, RZ ;  /* 0x0000000a0a0a7224 */ /* 0x000fcc00078e02ff */
[----:B------:R-:W4:Y:S08]  /*2280*/  I2F.F64.U32 R10, R10 ;  /* 0x0000000a000a7312 */ /* 0x000f300000201800 */
[----:B----4-:R-:W0:Y:S01]  /*2290*/  MUFU.RCP64H R5, R11 ;  /* 0x0000000b00057308 */ /* 0x010e220000001800 */
[----:B------:R-:W-:-:S05]  /*22a0*/  VIADD R4, R11, 0x300402 ;  /* 0x003004020b047836 */ /* 0x000fca0000000000 */
[----:B------:R-:W-:Y:S01]  /*22b0*/  FSETP.GEU.AND P0, PT, |R4|, 5.8789094863358348022e-39, PT ;  /* 0x004004020400780b */ /* 0x000fe20003f0e200 */
[----:B0-23--:R-:W-:-:S08]  /*22c0*/  DFMA R2, -R10, R4, 1 ;  /* 0x3ff000000a02742b */ /* 0x00dfd00000000104 */
[----:B------:R-:W-:-:S08]  /*22d0*/  DFMA R2, R2, R2, R2 ;  /* 0x000000020202722b */ /* 0x000fd00000000002 */
[----:B------:R-:W-:Y:S01]  /*22e0*/  DFMA R6, R4, R2, R4 ;  /* 0x000000020406722b */ /* 0x000fe20000000004 */
[----:B-1----:R-:W-:-:S05]  /*22f0*/  IADD3 R2, P1, PT, R16, UR4, RZ ;  /* 0x0000000410027c10 */ /* 0x002fca000ff3e0ff */
[----:B------:R-:W-:Y:S02]  /*2300*/  IMAD.X R3, RZ, RZ, UR5, P1 ;  /* 0x00000005ff037e24 */ /* 0x000fe400088e06ff */
[----:B------:R-:W-:-:S08]  /*2310*/  DFMA R8, -R10, R6, 1 ;  /* 0x3ff000000a08742b */ /* 0x000fd00000000106 */
[----:B------:R-:W-:Y:S01]  /*2320*/  DFMA R6, R6, R8, R6 ;  /* 0x000000080606722b */ /* 0x000fe20000000006 */
[----:B------:R-:W-:Y:S10]  /*2330*/  @P0 BRA `(.L_x_11781) ;  /* 0x0000000000100947 */ /* 0x000ff40003800000 */
[----:B------:R-:W-:-:S04]  /*2340*/  LOP3.LUT R0, R11, 0x7fffffff, RZ, 0xc0, !PT ;  /* 0x7fffffff0b007812 */ /* 0x000fc800078ec0ff */
[----:B------:R-:W-:Y:S02]  /*2350*/  IADD3 R8, PT, PT, R0, -0x100000, RZ ;  /* 0xfff0000000087810 */ /* 0x000fe40007ffe0ff */
[----:B------:R-:W-:-:S07]  /*2360*/  MOV R0, 0x2380 ;  /* 0x0000238000007802 */ /* 0x000fce0000000f00 */
[----:B------:R-:W-:Y:S05]  /*2370*/  CALL.REL.NOINC `($__internal_28_$__cuda_sm20_dblrcp_rn_slowpath_v3) ;  /* 0x000000a000787944 */ /* 0x000fea0003c00000 */
.L_x_11781:
[----:B------:R-:W-:Y:S05]  /*2380*/  BSYNC.RECONVERGENT B0 ;  /* 0x0000000000007941 */ /* 0x000fea0003800200 */
.L_x_11780:
[----:B------:R-:W-:Y:S01]  /*2390*/  UPRMT UR4, UR41, 0x9910, URZ ;  /* 0x0000991029047896 */ /* 0x000fe200080000ff */
[----:B------:R0:W1:Y:S03]  /*23a0*/  F2I.F64.TRUNC R9, R6 ;  /* 0x0000000600097311 */ /* 0x000066000030d100 */
[----:B------:R-:W-:-:S09]  /*23b0*/  UISETP.GT.AND UP0, UPT, UR4, 0x9, UPT ;  /* 0x000000090400788c */ /* 0x000fd2000bf04270 */
[----:B0-----:R-:W-:Y:S05]  /*23c0*/  BRA.U UP0, `(.L_x_11782) ;  /* 0x0000000100e87547 */ /* 0x001fea000b800000 */
        /* <DEDUP_REMOVED lines=8> */
[----:B-1----:R0:W-:Y:S01]  /*2450*/  STG.E.U8 desc[UR36][R2.64], R9 ;  /* 0x0000000902007986 */ /* 0x0021e2000c101124 */
[----:B------:R-:W-:Y:S05]  /*2460*/  BRA `(.L_x_11787) ;  /* 0x0000000c00587947 */ /* 0x000fea0003800000 */
.L_x_11785:
[----:B-1----:R0:W-:Y:S01]  /*2470*/  STG.E.U8 desc[UR36][R2.64], R9 ;  /* 0x0000000902007986 */ /* 0x0021e2000c101124 */
[----:B------:R-:W-:Y:S05]  /*2480*/  BRA `(.L_x_11787) ;  /* 0x0000000c00507947 */ /* 0x000fea0003800000 */
.L_x_11784:
[----:B------:R-:W-:-:S09]  /*2490*/  UISETP.NE.AND UP0, UPT, UR4, 0x2, UPT ;  /* 0x000000020400788c */ /* 0x000fd2000bf05270 */
[----:B------:R-:W-:Y:S05]  /*24a0*/  BRA.U !UP0, `(.L_x_11788) ;  /* 0x00000001082c7547 */ /* 0x000fea000b800000 */
[----:B------:R-:W-:-:S09]  /*24b0*/  UISETP.NE.AND UP0, UPT, UR4, 0x3, UPT ;  /* 0x000000030400788c */ /* 0x000fd2000bf05270 */
[----:B------:R-:W-:Y:S05]  /*24c0*/  BRA.U !UP0, `(.L_x_11789) ;  /* 0x0000000108187547 */ /* 0x000fea000b800000 */
[----:B------:R-:W-:-:S09]  /*24d0*/  UISETP.NE.AND UP0, UPT, UR4, 0x4, UPT ;  /* 0x000000040400788c */ /* 0x000fd2000bf05270 */
[----:B------:R-:W-:Y:S05]  /*24e0*/  BRA.U UP0, `(.L_x_11786) ;  /* 0x00000009009c7547 */ /* 0x000fea000b800000 */
[----:B-1----:R-:W-:-:S04]  /*24f0*/  PRMT R4, R9, 0x9910, RZ ;  /* 0x0000991009047816 */ /* 0x002fc800000000ff */
[----:B------:R-:W-:-:S05]  /*2500*/  SHF.R.S32.HI R5, RZ, 0x1f, R4 ;  /* 0x0000001fff057819 */ /* 0x000fca0000011404 */
[----:B------:R0:W-:Y:S01]  /*2510*/  STG.E.64 desc[UR36][R2.64], R4 ;  /* 0x0000000402007986 */ /* 0x0001e2000c101b24 */
[----:B------:R-:W-:Y:S05]  /*2520*/  BRA `(.L_x_11787) ;  /* 0x0000000c00287947 */ /* 0x000fea0003800000 */
.L_x_11789:
[----:B-1----:R-:W-:-:S05]  /*2530*/  PRMT R5, R9, 0x9910, RZ ;  /* 0x0000991009057816 */ /* 0x002fca00000000ff */
[----:B------:R0:W-:Y:S01]  /*2540*/  STG.E desc[UR36][R2.64], R5 ;  /* 0x0000000502007986 */ /* 0x0001e2000c101924 */
[----:B------:R-:W-:Y:S05]  /*2550*/  BRA `(.L_x_11787) ;  /* 0x0000000c001c7947 */ /* 0x000fea0003800000 */
.L_x_11788:
[----:B-1----:R0:W-:Y:S01]  /*2560*/  STG.E.U16 desc[UR36][R2.64], R9 ;  /* 0x0000000902007986 */ /* 0x0021e2000c101524 */
[----:B------:R-:W-:Y:S05]  /*2570*/  BRA `(.L_x_11787) ;  /* 0x0000000c00147947 */ /* 0x000fea0003800000 */
.L_x_11783:
[----:B------:R-:W-:-:S09]  /*2580*/  UISETP.GT.AND UP0, UPT, UR4, 0x6, UPT ;  /* 0x000000060400788c */ /* 0x000fd2000bf04270 */
[----:B------:R-:W-:Y:S05]  /*2590*/  BRA.U UP0, `(.L_x_11790) ;  /* 0x00000001002c7547 */ /* 0x000fea000b800000 */
[----:B------:R-:W-:-:S09]  /*25a0*/  UISETP.NE.AND UP0, UPT, UR4, 0x5, UPT ;  /* 0x000000050400788c */ /* 0x000fd2000bf05270 */
[----:B------:R-:W-:Y:S05]  /*25b0*/  BRA.U !UP0, `(.L_x_11791) ;  /* 0x0000000108147547 */ /* 0x000fea000b800000 */
[----:B------:R-:W-:-:S09]  /*25c0*/  UISETP.NE.AND UP0, UPT, UR4, 0x6, UPT ;  /* 0x000000060400788c */ /* 0x000fd2000bf05270 */
[----:B------:R-:W-:Y:S05]  /*25d0*/  BRA.U UP0, `(.L_x_11786) ;  /* 0x0000000900607547 */ /* 0x000fea000b800000 */
[----:B-1----:R-:W0:Y:S02]  /*25e0*/  I2F.S16 R5, R9 ;  /* 0x0000000900057306 */ /* 0x002e240000101400 */
[----:B0-----:R1:W-:Y:S01]  /*25f0*/  STG.E desc[UR36][R2.64], R5 ;  /* 0x0000000502007986 */ /* 0x0013e2000c101924 */
[----:B------:R-:W-:Y:S05]  /*2600*/  BRA `(.L_x_11787) ;  /* 0x0000000800f07947 */ /* 0x000fea0003800000 */
.L_x_11791:
[----:B-1----:R-:W0:Y:S02]  /*2610*/  I2F.S16 R0, R9 ;  /* 0x0000000900007306 */ /* 0x002e240000101400 */
[----:B0-----:R-:W-:-:S05]  /*2620*/  F2FP.F16.F32.PACK_AB R0, RZ, R0 ;  /* 0x00000000ff00723e */ /* 0x001fca00000000ff */
[----:B------:R0:W-:Y:S01]  /*2630*/  STG.E.U16 desc[UR36][R2.64], R0 ;  /* 0x0000000002007986 */ /* 0x0001e2000c101524 */
[----:B------:R-:W-:Y:S05]  /*2640*/  BRA `(.L_x_11787) ;  /* 0x0000000800e07947 */ /* 0x000fea0003800000 */
.L_x_11790:
[----:B------:R-:W-:-:S09]  /*2650*/  UISETP.NE.AND UP0, UPT, UR4, 0x7, UPT ;  /* 0x000000070400788c */ /* 0x000fd2000bf05270 */
[----:B------:R-:W-:Y:S05]  /*2660*/  BRA.U !UP0, `(.L_x_11792) ;  /* 0x0000000108347547 */ /* 0x000fea000b800000 */
[----:B------:R-:W-:-:S09]  /*2670*/  UISETP.NE.AND UP0, UPT, UR4, 0x8, UPT ;  /* 0x000000080400788c */ /* 0x000fd2000bf05270 */
[----:B------:R-:W-:Y:S05]  /*2680*/  BRA.U !UP0, `(.L_x_11793) ;  /* 0x0000000108187547 */ /* 0x000fea000b800000 */
[----:B------:R-:W-:-:S09]  /*2690*/  UISETP.NE.AND UP0, UPT, UR4, 0x9, UPT ;  /* 0x000000090400788c */ /* 0x000fd2000bf05270 */
[----:B------:R-:W-:Y:S05]  /*26a0*/  BRA.U UP0, `(.L_x_11786) ;  /* 0x00000009002c7547 */ /* 0x000fea000b800000 */
[----:B-1----:R-:W0:Y:S01]  /*26b0*/  I2F.S16 R4, R9 ;  /* 0x0000000900047306 */ /* 0x002e220000101400 */
[----:B------:R-:W-:-:S05]  /*26c0*/  IMAD.MOV.U32 R5, RZ, RZ, RZ ;  /* 0x000000ffff057224 */ /* 0x000fca00078e00ff */
[----:B0-----:R3:W-:Y:S01]  /*26d0*/  STG.E.64 desc[UR36][R2.64], R4 ;  /* 0x0000000402007986 */ /* 0x0017e2000c101b24 */
[----:B------:R-:W-:Y:S05]  /*26e0*/  BRA `(.L_x_11787) ;  /* 0x0000000800b87947 */ /* 0x000fea0003800000 */
.L_x_11793:
[----:B-1----:R-:W0:Y:S02]  /*26f0*/  I2F.S16 R9, R9 ;  /* 0x0000000900097306 */ /* 0x002e240000101400 */
[----:B0-----:R-:W-:-:S04]  /*2700*/  F2FP.F16.F32.PACK_AB R5, RZ, R9 ;  /* 0x00000009ff05723e */ /* 0x001fc800000000ff */
[----:B------:R-:W-:-:S05]  /*2710*/  PRMT R5, R5, 0x5410, RZ ;  /* 0x0000541005057816 */ /* 0x000fca00000000ff */
[----:B------:R2:W-:Y:S01]  /*2720*/  STG.E desc[UR36][R2.64], R5 ;  /* 0x0000000502007986 */ /* 0x0005e2000c101924 */
[----:B------:R-:W-:Y:S05]  /*2730*/  BRA `(.L_x_11787) ;  /* 0x0000000800a47947 */ /* 0x000fea0003800000 */
.L_x_11792:
[----:B-1----:R-:W0:Y:S02]  /*2740*/  I2F.F64.S16 R4, R9 ;  /* 0x0000000900047312 */ /* 0x002e240000101c00 */
[----:B0-----:R4:W-:Y:S01]  /*2750*/  STG.E.64 desc[UR36][R2.64], R4 ;  /* 0x0000000402007986 */ /* 0x0019e2000c101b24 */
[----:B------:R-:W-:Y:S05]  /*2760*/  BRA `(.L_x_11787) ;  /* 0x0000000800987947 */ /* 0x000fea0003800000 */
.L_x_11782:
        /* <DEDUP_REMOVED lines=8> */
[----:B-1----:R-:W-:-:S04]  /*27f0*/  PRMT R0, R9, 0x9910, RZ ;  /* 0x0000991009007816 */ /* 0x002fc800000000ff */
[----:B------:R-:W-:-:S04]  /*2800*/  ISETP.NE.AND P0, PT, R0, RZ, PT ;  /* 0x000000ff0000720c */ /* 0x000fc80003f05270 */
[----:B------:R-:W-:-:S05]  /*2810*/  SEL R5, RZ, 0x1, !P0 ;  /* 0x00000001ff057807 */ /* 0x000fca0004000000 */
[----:B------:R0:W-:Y:S01]  /*2820*/  STG.E.U8 desc[UR36][R2.64], R5 ;  /* 0x0000000502007986 */ /* 0x0001e2000c101124 */
[----:B------:R-:W-:Y:S05]  /*2830*/  BRA `(.L_x_11787) ;  /* 0x0000000800647947 */ /* 0x000fea0003800000 */
.L_x_11796:
[----:B-1----:R-:W0:Y:S01]  /*2840*/  I2F.F64.S16 R4, R9 ;  /* 0x0000000900047312 */ /* 0x002e220000101c00 */
[----:B------:R-:W-:-:S05]  /*2850*/  CS2R R6, SRZ ;  /* 0x0000000000067805 */ /* 0x000fca000001ff00 */
[----:B0-----:R0:W-:Y:S01]  /*2860*/  STG.E.128 desc[UR36][R2.64], R4 ;  /* 0x0000000402007986 */ /* 0x0011e2000c101d24 */
[----:B------:R-:W-:Y:S05]  /*2870*/  BRA `(.L_x_11787) ;  /* 0x0000000800547947 */ /* 0x000fea0003800000 */
.L_x_11795:
[----:B------:R-:W-:-:S09]  /*2880*/  UISETP.NE.AND UP0, UPT, UR4, 0xf, UPT ;  /* 0x0000000f0400788c */ /* 0x000fd2000bf05270 */
[----:B------:R-:W-:Y:S05]  /*2890*/  BRA.U !UP0, `(.L_x_11797) ;  /* 0x0000000108a07547 */ /* 0x000fea000b800000 */
[----:B------:R-:W-:-:S09]  /*28a0*/  UISETP.NE.AND UP0, UPT, UR4, 0x17, UPT ;  /* 0x000000170400788c */ /* 0x000fd2000bf05270 */
[----:B------:R-:W-:Y:S05]  /*28b0*/  BRA.U !UP0, `(.L_x_11798) ;  /* 0x00000001084c7547 */ /* 0x000fea000b800000 */
[----:B------:R-:W-:-:S09]  /*28c0*/  UISETP.NE.AND UP0, UPT, UR4, 0x18, UPT ;  /* 0x000000180400788c */ /* 0x000fd2000bf05270 */
[----:B------:R-:W-:Y:S05]  /*28d0*/  BRA.U UP0, `(.L_x_11786) ;  /* 0x0000000500a07547 */ /* 0x000fea000b800000 */
[----:B-1----:R-:W0:Y:S01]  /*28e0*/  I2F.S16 R9, R9 ;  /* 0x0000000900097306 */ /* 0x002e220000101400 */
        /* <DEDUP_REMOVED lines=12> */
.L_x_11800:
[----:B------:R-:W-:Y:S05]  /*29b0*/  BSYNC.RECONVERGENT B0 ;  /* 0x0000000000007941 */ /* 0x000fea0003800200 */
.L_x_11799:
[----:B------:R-:W-:-:S05]  /*29c0*/  LOP3.LUT R5, R0, 0x80, R5, 0xf8, !PT ;  /* 0x0000008000057812 */ /* 0x000fca00078ef805 */
[----:B------:R0:W-:Y:S01]  /*29d0*/  STG.E.U8 desc[UR36][R2.64], R5 ;  /* 0x0000000502007986 */ /* 0x0001e2000c101124 */
[----:B------:R-:W-:Y:S05]  /*29e0*/  BRA `(.L_x_11787) ;  /* 0x0000000400f87947 */ /* 0x000fea0003800000 */
.L_x_11798:
[----:B-1----:R-:W0:Y:S01]  /*29f0*/  I2F.S16 R9, R9 ;  /* 0x0000000900097306 */ /* 0x002e220000101400 */
        /* <DEDUP_REMOVED lines=14> */
.L_x_11802:
[----:B------:R-:W-:Y:S05]  /*2ae0*/  BSYNC.RECONVERGENT B0 ;  /* 0x0000000000007941 */ /* 0x000fea0003800200 */
.L_x_11801:
[----:B------:R-:W-:-:S05]  /*2af0*/  LOP3.LUT R5, R0, 0x80, R5, 0xf8, !PT ;  /* 0x0000008000057812 */ /* 0x000fca00078ef805 */
[----:B------:R0:W-:Y:S01]  /*2b00*/  STG.E.U8 desc[UR36][R2.64], R5 ;  /* 0x0000000502007986 */ /* 0x0001e2000c101124 */
[----:B------:R-:W-:Y:S05]  /*2b10*/  BRA `(.L_x_11787) ;  /* 0x0000000400ac7947 */ /* 0x000fea0003800000 */
.L_x_11797:
[----:B-1----:R-:W0:Y:S02]  /*2b20*/  I2F.S16 R0, R9 ;  /* 0x0000000900007306 */ /* 0x002e240000101400 */
[----:B0-----:R-:W-:-:S05]  /*2b30*/  F2FP.BF16.F32.PACK_AB R0, RZ, R0 ;  /* 0x00000000ff00723e */ /* 0x001fca00000010ff */
[----:B------:R0:W-:Y:S01]  /*2b40*/  STG.E.U16 desc[UR36][R2.64], R0 ;  /* 0x0000000002007986 */ /* 0x0001e2000c101524 */
[----:B------:R-:W-:Y:S05]  /*2b50*/  BRA `(.L_x_11787) ;  /* 0x00000004009c7947 */ /* 0x000fea0003800000 */
.L_x_11794:
        /* <DEDUP_REMOVED lines=8> */
[----:B-1----:R0:W-:Y:S01]  /*2be0*/  STG.E.U16 desc[UR36][R2.64], R9 ;  /* 0x0000000902007986 */ /* 0x0021e2000c101524 */
[----:B------:R-:W-:Y:S05]  /*2bf0*/  BRA `(.L_x_11787) ;  /* 0x0000000400747947 */ /* 0x000fea0003800000 */
.L_x_11805:
[----:B-1----:R-:W0:Y:S01]  /*2c00*/  I2F.S16 R5, R9 ;  /* 0x0000000900057306 */ /* 0x002e220000101400 */
[----:B------:R-:W-:Y:S01]  /*2c10*/  BSSY.RECONVERGENT B0, `(.L_x_11806) ;  /* 0x0000014000007945 */ /* 0x000fe20003800200 */
[----:B------:R-:W-:Y:S02]  /*2c20*/  MOV R0, 0x80 ;  /* 0x0000008000007802 */ /* 0x000fe40000000f00 */
        /* <DEDUP_REMOVED lines=10> */
.L_x_11808:
[----:B------:R-:W-:-:S04]  /*2cd0*/  SHF.R.U32.HI R0, RZ, 0x14, R5 ;  /* 0x00000014ff007819 */ /* 0x000fc80000011605 */
[----:B------:R-:W-:-:S04]  /*2ce0*/  LOP3.LUT R0, R0, 0x1, RZ, 0xc0, !PT ;  /* 0x0000000100007812 */ /* 0x000fc800078ec0ff */
[----:B------:R-:W-:-:S04]  /*2cf0*/  IADD3 R0, PT, PT, R5, 0x487ffff, R0 ;  /* 0x0487ffff05007810 */ /* 0x000fc80007ffe000 */
[----:B------:R-:W-:-:S04]  /*2d00*/  SHF.R.U32.HI R0, RZ, 0x14, R0 ;  /* 0x00000014ff007819 */ /* 0x000fc80000011600 */
[----:B------:R-:W-:-:S07]  /*2d10*/  LOP3.LUT R4, R0, 0xff, RZ, 0xc0, !PT ;  /* 0x000000ff00047812 */ /* 0x000fce00078ec0ff */
.L_x_11809:
[----:B------:R-:W-:-:S04]  /*2d20*/  SHF.R.U32.HI R5, RZ, 0x18, R5 ;  /* 0x00000018ff057819 */ /* 0x000fc80000011605 */
[----:B------:R-:W-:-:S04]  /*2d30*/  LOP3.LUT R4, R4, 0x80, R5, 0xf8, !PT ;  /* 0x0000008004047812 */ /* 0x000fc800078ef805 */
[----:B------:R-:W-:-:S07]  /*2d40*/  PRMT R0, R4, 0x7610, R0 ;  /* 0x0000761004007816 */ /* 0x000fce0000000000 */
.L_x_11807:
[----:B------:R-:W-:Y:S05]  /*2d50*/  BSYNC.RECONVERGENT B0 ;  /* 0x0000000000007941 */ /* 0x000fea0003800200 */
.L_x_11806:
[----:B------:R0:W-:Y:S01]  /*2d60*/  STG.E.U8 desc[UR36][R2.64], R0 ;  /* 0x0000000002007986 */ /* 0x0001e2000c101124 */
[----:B------:R-:W-:Y:S05]  /*2d70*/  BRA `(.L_x_11787) ;  /* 0x0000000400147947 */ /* 0x000fea0003800000 */
.L_x_11804:
[----:B-1----:R-:W0:Y:S01]  /*2d80*/  I2F.S16 R5, R9 ;  /* 0x0000000900057306 */ /* 0x002e220000101400 */
        /* <DEDUP_REMOVED lines=12> */
.L_x_11812:
[----:B------:R-:W-:-:S04]  /*2e50*/  SHF.R.U32.HI R0, RZ, 0x15, R5 ;  /* 0x00000015ff007819 */ /* 0x000fc80000011605 */
[----:B------:R-:W-:-:S04]  /*2e60*/  LOP3.LUT R0, R0, 0x1, RZ, 0xc0, !PT ;  /* 0x0000000100007812 */ /* 0x000fc800078ec0ff */
[----:B------:R-:W-:-:S04]  /*2e70*/  IADD3 R0, PT, PT, R5, 0x88fffff, R0 ;  /* 0x088fffff05007810 */ /* 0x000fc80007ffe000 */
[----:B------:R-:W-:-:S04]  /*2e80*/  SHF.R.U32.HI R0, RZ, 0x15, R0 ;  /* 0x00000015ff007819 */ /* 0x000fc80000011600 */
[----:B------:R-:W-:-:S07]  /*2e90*/  LOP3.LUT R4, R0, 0xff, RZ, 0xc0, !PT ;  /* 0x000000ff00047812 */ /* 0x000fce00078ec0ff */
.L_x_11813:
[----:B------:R-:W-:-:S04]  /*2ea0*/  SHF.R.U32.HI R5, RZ, 0x18, R5 ;  /* 0x00000018ff057819 */ /* 0x000fc80000011605 */
[----:B------:R-:W-:-:S04]  /*2eb0*/  LOP3.LUT R4, R4, 0x80, R5, 0xf8, !PT ;  /* 0x0000008004047812 */ /* 0x000fc800078ef805 */
[----:B------:R-:W-:-:S07]  /*2ec0*/  PRMT R0, R4, 0x7610, R0 ;  /* 0x0000761004007816 */ /* 0x000fce0000000000 */
.L_x_11811:
[----:B------:R-:W-:Y:S05]  /*2ed0*/  BSYNC.RECONVERGENT B0 ;  /* 0x0000000000007941 */ /* 0x000fea0003800200 */
.L_x_11810:
[----:B------:R0:W-:Y:S01]  /*2ee0*/  STG.E.U8 desc[UR36][R2.64], R0 ;  /* 0x0000000002007986 */ /* 0x0001e2000c101124 */
[----:B------:R-:W-:Y:S05]  /*2ef0*/  BRA `(.L_x_11787) ;  /* 0x0000000000b47947 */ /* 0x000fea0003800000 */
.L_x_11803:
[----:B------:R-:W-:-:S09]  /*2f00*/  UISETP.NE.AND UP0, UPT, UR4, 0x1c, UPT ;  /* 0x0000001c0400788c */ /* 0x000fd2000bf05270 */
[----:B------:R-:W-:Y:S05]  /*2f10*/  BRA.U !UP0, `(.L_x_11814) ;  /* 0x0000000108a47547 */ /* 0x000fea000b800000 */
[----:B------:R-:W-:-:S09]  /*2f20*/  UISETP.NE.AND UP0, UPT, UR4, 0x1d, UPT ;  /* 0x0000001d0400788c */ /* 0x000fd2000bf05270 */
[----:B------:R-:W-:Y:S05]  /*2f30*/  BRA.U !UP0, `(.L_x_11815) ;  /* 0x00000001088c7547 */ /* 0x000fea000b800000 */
[----:B------:R-:W-:-:S09]  /*2f40*/  UISETP.NE.AND UP0, UPT, UR4, 0x2c, UPT ;  /* 0x0000002c0400788c */ /* 0x000fd2000bf05270 */
[----:B------:R-:W-:Y:S05]  /*2f50*/  BRA.U !UP0, `(.L_x_11816) ;  /* 0x0000000108447547 */ /* 0x000fea000b800000 */
.L_x_11786:
[----:B------:R-:W-:Y:S01]  /*2f60*/  MOV R0, 0x0 ;  /* 0x0000000000007802 */ /* 0x000fe20000000f00 */
[----:B------:R-:W0:Y:S01]  /*2f70*/  LDCU.64 UR6, c[0x4][0x198] ;  /* 0x01003300ff0677ac */ /* 0x000e220008000a00 */
[----:B------:R-:W-:Y:S02]  /*2f80*/  HFMA2 R8, -RZ, RZ, 0, 6.020069122314453125e-06 ;  /* 0x00000065ff087431 */ /* 0x000fe400000001ff */
[----:B------:R-:W-:Y:S01]  /*2f90*/  IMAD.MOV.U32 R12, RZ, RZ, 0x1 ;  /* 0x00000001ff0c7424 */ /* 0x000fe200078e00ff */
[----:B------:R2:W3:Y:S01]  /*2fa0*/  LDC.64 R2, c[0x4][R0] ;  /* 0x0100000000027b82 */ /* 0x0004e20000000a00 */
[----:B------:R-:W4:Y:S01]  /*2fb0*/  LDCU.64 UR8, c[0x4][0x1a0] ;  /* 0x01003400ff0877ac */ /* 0x000f220008000a00 */
[----:B------:R-:W-:Y:S01]  /*2fc0*/  IMAD.MOV.U32 R13, RZ, RZ, RZ ;  /* 0x000000ffff0d7224 */ /* 0x000fe200078e00ff */
[----:B------:R-:W5:Y:S01]  /*2fd0*/  LDCU.64 UR4, c[0x4][0x50] ;  /* 0x01000a00ff0477ac */ /* 0x000f620008000a00 */
[----:B0-----:R-:W-:Y:S02]  /*2fe0*/  IMAD.U32 R4, RZ, RZ, UR6 ;  /* 0x00000006ff047e24 */ /* 0x001fe4000f8e00ff */
[----:B------:R-:W-:Y:S01]  /*2ff0*/  IMAD.U32 R5, RZ, RZ, UR7 ;  /* 0x00000007ff057e24 */ /* 0x000fe2000f8e00ff */
[----:B----4-:R-:W-:Y:S01]  /*3000*/  MOV R6, UR8 ;  /* 0x0000000800067c02 */ /* 0x010fe20008000f00 */
[----:B------:R-:W-:-:S02]  /*3010*/  IMAD.U32 R7, RZ, RZ, UR9 ;  /* 0x00000009ff077e24 */ /* 0x000fc4000f8e00ff */
[----:B-----5:R-:W-:Y:S02]  /*3020*/  IMAD.U32 R10, RZ, RZ, UR4 ;  /* 0x00000004ff0a7e24 */ /* 0x020fe4000f8e00ff */
[----:B--2---:R-:W-:-:S07]  /*3030*/  IMAD.U32 R11, RZ, RZ, UR5 ;  /* 0x00000005ff0b7e24 */ /* 0x004fce000f8e00ff */
[----:B------:R-:W-:-:S07]  /*3040*/  LEPC R20, `(.L_x_11817) ;  /* 0x000000001014794e */ /* 0x000fce0000000000 */
[----:B-1-3--:R-:W-:Y:S05]  /*3050*/  CALL.ABS.NOINC R2 ;  /* 0x0000000002007343 */ /* 0x00afea0003c00000 */
.L_x_11817:
[----:B------:R-:W-:Y:S05]  /*3060*/  BRA `(.L_x_11787) ;  /* 0x0000000000587947 */ /* 0x000fea0003800000 */
.L_x_11816:
[----:B-1----:R-:W0:Y:S02]  /*3070*/  I2F.S16 R6, R9 ;  /* 0x0000000900067306 */ /* 0x002e240000101400 */
[----:B0-----:R-:W-:-:S04]  /*3080*/  SHF.R.U32.HI R4, RZ, 0x17, R6 ;  /* 0x00000017ff047819 */ /* 0x001fc80000011606 */
        /* <DEDUP_REMOVED lines=14> */
.L_x_11815:
[----:B-1----:R-:W-:-:S04]  /*3170*/  PRMT R4, R9, 0x9910, RZ ;  /* 0x0000991009047816 */ /* 0x002fc800000000ff */
[----:B------:R-:W-:-:S05]  /*3180*/  SHF.R.S32.HI R5, RZ, 0x1f, R4 ;  /* 0x0000001fff057819 */ /* 0x000fca0000011404 */
[----:B------:R0:W-:Y:S01]  /*3190*/  STG.E.64 desc[UR36][R2.64], R4 ;  /* 0x0000000402007986 */ /* 0x0001e2000c101b24 */
[----:B------:R-:W-:Y:S05]  /*31a0*/  BRA `(.L_x_11787) ;  /* 0x0000000000087947 */ /* 0x000fea0003800000 */
.L_x_11814:
[----:B-1----:R-:W-:-:S05]  /*31b0*/  PRMT R5, R9, 0x9910, RZ ;  /* 0x0000991009057816 */ /* 0x002fca00000000ff */
[----:B------:R0:W-:Y:S02]  /*31c0*/  STG.E desc[UR36][R2.64], R5 ;  /* 0x0000000502007986 */ /* 0x0001e4000c101924 */
.L_x_11787:
[----:B------:R-:W-:-:S07]  /*31d0*/  VIADD R17, R17, 0x80 ;  /* 0x0000008011117836 */ /* 0x000fce0000000000 */
.L_x_11744:
[----:B------:R-:W-:Y:S05]  /*31e0*/  BSYNC.RECONVERGENT B6 ;  /* 0x0000000000067941 */ /* 0x000fea0003800200 */
.L_x_11743:
        /* <DEDUP_REMOVED lines=307> */
.L_x_11820:
        /* <DEDUP_REMOVED lines=16> */
.L_x_11824:
[----:B------:R0:W5:Y:S01]  /*4620*/  LDG.E.U8 R0, desc[UR36][R2.64] ;  /* 0x0000002402007981 */ /* 0x000162000c1e1100 */
[----:B------:R-:W-:Y:S05]  /*4630*/  BRA `(.L_x_11826) ;  /* 0x0000000c004c7947 */ /* 0x000fea0003800000 */
.L_x_11823:
        /* <DEDUP_REMOVED lines=8> */
.L_x_11828:
[----:B------:R0:W5:Y:S01]  /*46c0*/  LDG.E.U16 R0, desc[UR36][R2.64] ;  /* 0x0000002402007981 */ /* 0x000162000c1e1500 */
[----:B------:R-:W-:Y:S05]  /*46d0*/  BRA `(.L_x_11826) ;  /* 0x0000000c00247947 */ /* 0x000fea0003800000 */
.L_x_11827:
[----:B------:R0:W5:Y:S01]  /*46e0*/  LDG.E.U16 R0, desc[UR36][R2.64] ;  /* 0x0000002402007981 */ /* 0x000162000c1e1500 */
[----:B------:R-:W-:Y:S05]  /*46f0*/  BRA `(.L_x_11826) ;  /* 0x0000000c001c7947 */ /* 0x000fea0003800000 */
.L_x_11822:
        /* <DEDUP_REMOVED lines=9> */
.L_x_11830:
[----:B------:R-:W2:Y:S02]  /*4790*/  LDG.E.U16 R4, desc[UR36][R2.64] ;  /* 0x0000002402047981 */ /* 0x000ea4000c1e1500 */
[----:B--2---:R-:W-:-:S06]  /*47a0*/  HADD2.F32 R4, -RZ, R4.H0_H0 ;  /* 0x20000004ff047230 */ /* 0x004fcc0000004100 */
[----:B------:R-:W0:Y:S02]  /*47b0*/  F2I.FTZ.TRUNC.NTZ R4, R4 ;  /* 0x0000000400047305 */ /* 0x000e24000021f100 */
[----:B0-----:R-:W-:Y:S01]  /*47c0*/  PRMT R0, R4, 0x7610, R0 ;  /* 0x0000761004007816 */ /* 0x001fe20000000000 */
[----:B------:R-:W-:Y:S06]  /*47d0*/  BRA `(.L_x_11826) ;  /* 0x0000000800e47947 */ /* 0x000fec0003800000 */
.L_x_11829:
        /* <DEDUP_REMOVED lines=9> */
.L_x_11832:
[----:B------:R-:W2:Y:S02]  /*4870*/  LDG.E.U16 R2, desc[UR36][R2.64] ;  /* 0x0000002402027981 */ /* 0x000ea4000c1e1500 */
[----:B--2---:R-:W-:-:S06]  /*4880*/  HADD2.F32 R4, -RZ, R2.H0_H0 ;  /* 0x20000002ff047230 */ /* 0x004fcc0000004100 */
[----:B------:R-:W0:Y:S02]  /*4890*/  F2I.FTZ.TRUNC.NTZ R4, R4 ;  /* 0x0000000400047305 */ /* 0x000e24000021f100 */
[----:B0-----:R-:W-:Y:S01]  /*48a0*/  PRMT R0, R4, 0x7610, R0 ;  /* 0x0000761004007816 */ /* 0x001fe20000000000 */
[----:B------:R-:W-:Y:S06]  /*48b0*/  BRA `(.L_x_11826) ;  /* 0x0000000800ac7947 */ /* 0x000fec0003800000 */
.L_x_11831:
[----:B------:R-:W2:Y:S02]  /*48c0*/  LDG.E.64 R2, desc[UR36][R2.64] ;  /* 0x0000002402027981 */ /* 0x000ea4000c1e1b00 */
[----:B--2---:R0:W1:Y:S01]  /*48d0*/  F2I.F64.TRUNC R0, R2 ;  /* 0x0000000200007311 */ /* 0x004062000030d100 */
[----:B------:R-:W-:Y:S05]  /*48e0*/  BRA `(.L_x_11826) ;  /* 0x0000000800a07947 */ /* 0x000fea0003800000 */
.L_x_11821:
        /* <DEDUP_REMOVED lines=12> */
.L_x_11835:
[----:B------:R-:W2:Y:S02]  /*49b0*/  LDG.E.64 R2, desc[UR36][R2.64] ;  /* 0x0000002402027981 */ /* 0x000ea4000c1e1b00 */
[----:B--2---:R3:W4:Y:S01]  /*49c0*/  F2I.F64.TRUNC R0, R2 ;  /* 0x0000000200007311 */ /* 0x004722000030d100 */
[----:B------:R-:W-:Y:S05]  /*49d0*/  BRA `(.L_x_11826) ;  /* 0x0000000800647947 */ /* 0x000fea0003800000 */
.L_x_11834:
        /* <DEDUP_REMOVED lines=27> */
.L_x_11837:
        /* <DEDUP_REMOVED lines=14> */
.L_x_11836:
[----:B------:R-:W2:Y:S02]  /*4c70*/  LDG.E.U16 R4, desc[UR36][R2.64] ;  /* 0x0000002402047981 */ /* 0x000ea4000c1e1500 */
[----:B--2---:R-:W-:-:S06]  /*4c80*/  IMAD.U32 R4, R4, 0x10000, RZ ;  /* 0x0001000004047824 */ /* 0x004fcc00078e00ff */
[----:B------:R-:W0:Y:S02]  /*4c90*/  F2I.FTZ.TRUNC.NTZ R4, R4 ;  /* 0x0000000400047305 */ /* 0x000e24000021f100 */
[----:B0-----:R-:W-:Y:S01]  /*4ca0*/  PRMT R0, R4, 0x7610, R0 ;  /* 0x0000761004007816 */ /* 0x001fe20000000000 */
[----:B------:R-:W-:Y:S06]  /*4cb0*/  BRA `(.L_x_11826) ;  /* 0x0000000400ac7947 */ /* 0x000fec0003800000 */
.L_x_11833:
        /* <DEDUP_REMOVED lines=10> */
.L_x_11840:
        /* <DEDUP_REMOVED lines=21> */
.L_x_11844:
[----:B------:R-:W-:Y:S05]  /*4eb0*/  BSYNC.RECONVERGENT B1 ;  /* 0x0000000000017941 */ /* 0x000fea0003800200 */
.L_x_11843:
[----:B------:R-:W-:Y:S01]  /*4ec0*/  IMAD.SHL.U32 R0, R0, 0x100000, RZ ;  /* 0x0010000000007824 */ /* 0x000fe200078e00ff */
[----:B------:R-:W-:-:S04]  /*4ed0*/  LEA R2, R2, 0x3b800000, 0x17 ;  /* 0x3b80000002027811 */ /* 0x000fc800078eb8ff */
[----:B------:R-:W-:-:S07]  /*4ee0*/  LOP3.LUT R4, R2, R0, R7, 0xfe, !PT ;  /* 0x0000000002047212 */ /* 0x000fce00078efe07 */
.L_x_11842:
[----:B------:R-:W-:Y:S05]  /*4ef0*/  BSYNC.RECONVERGENT B0 ;  /* 0x0000000000007941 */ /* 0x000fea0003800200 */
.L_x_11841:
[----:B------:R-:W0:Y:S02]  /*4f00*/  F2I.FTZ.TRUNC.NTZ R4, R4 ;  /* 0x0000000400047305 */ /* 0x000e24000021f100 */
[----:B0-----:R-:W-:Y:S01]  /*4f10*/  PRMT R0, R4, 0x7610, R0 ;  /* 0x0000761004007816 */ /* 0x001fe20000000000 */
[----:B------:R-:W-:Y:S06]  /*4f20*/  BRA `(.L_x_11826) ;  /* 0x0000000400107947 */ /* 0x000fec0003800000 */
.L_x_11839:
        /* <DEDUP_REMOVED lines=21> */
.L_x_11848:
[----:B------:R-:W-:Y:S05]  /*5080*/  BSYNC.RECONVERGENT B1 ;  /* 0x0000000000017941 */ /* 0x000fea0003800200 */
.L_x_11847:
[----:B------:R-:W-:Y:S02]  /*5090*/  SHF.L.U32 R0, R0, 0x15, RZ ;  /* 0x0000001500007819 */ /* 0x000fe400000006ff */
[----:B------:R-:W-:-:S04]  /*50a0*/  LEA R2, R2, 0x37800000, 0x17 ;  /* 0x3780000002027811 */ /* 0x000fc800078eb8ff */
[----:B------:R-:W-:-:S07]  /*50b0*/  LOP3.LUT R4, R2, R0, R7, 0xfe, !PT ;  /* 0x0000000002047212 */ /* 0x000fce00078efe07 */
.L_x_11846:
[----:B------:R-:W-:Y:S05]  /*50c0*/  BSYNC.RECONVERGENT B0 ;  /* 0x0000000000007941 */ /* 0x000fea0003800200 */
.L_x_11845:
[----:B------:R-:W0:Y:S02]  /*50d0*/  F2I.FTZ.TRUNC.NTZ R4, R4 ;  /* 0x0000000400047305 */ /* 0x000e24000021f100 */
[----:B0-----:R-:W-:Y:S01]  /*50e0*/  PRMT R0, R4, 0x7610, R0 ;  /* 0x0000761004007816 */ /* 0x001fe20000000000 */
[----:B------:R-:W-:Y:S06]  /*50f0*/  BRA `(.L_x_11826) ;  /* 0x00000000009c7947 */ /* 0x000fec0003800000 */
.L_x_11838:
        /* <DEDUP_REMOVED lines=14> */
.L_x_11852:
[----:B------:R-:W-:Y:S05]  /*51e0*/  BSYNC.RECONVERGENT B0 ;  /* 0x0000000000007941 */ /* 0x000fea0003800200 */
.L_x_11851:
[----:B------:R-:W0:Y:S02]  /*51f0*/  F2I.FTZ.TRUNC.NTZ R4, R4 ;  /* 0x0000000400047305 */ /* 0x000e24000021f100 */
[----:B0-----:R-:W-:Y:S01]  /*5200*/  PRMT R0, R4, 0x7610, R0 ;  /* 0x0000761004007816 */ /* 0x001fe20000000000 */
[----:B------:R-:W-:Y:S06]  /*5210*/  BRA `(.L_x_11826) ;  /* 0x0000000000547947 */ /* 0x000fec0003800000 */
.L_x_11825:
        /* <DEDUP_REMOVED lines=8> */
[----:B0-----:R-:W-:Y:S01]  /*52a0*/  MOV R4, UR4 ;  /* 0x0000000400047c02 */ /* 0x001fe20008000f00 */
[----:B------:R-:W-:-:S02]  /*52b0*/  IMAD.U32 R5, RZ, RZ, UR5 ;  /* 0x00000005ff057e24 */ /* 0x000fc4000f8e00ff */
[----:B-1----:R-:W-:Y:S02]  /*52c0*/  IMAD.U32 R6, RZ, RZ, UR6 ;  /* 0x00000006ff067e24 */ /* 0x002fe4000f8e00ff */
[----:B------:R-:W-:Y:S01]  /*52d0*/  IMAD.U32 R7, RZ, RZ, UR7 ;  /* 0x00000007ff077e24 */ /* 0x000fe2000f8e00ff */
[----:B---3--:R-:W-:Y:S01]  /*52e0*/  MOV R10, UR8 ;  /* 0x00000008000a7c02 */ /* 0x008fe20008000f00 */
[----:B------:R-:W-:-:S07]  /*52f0*/  IMAD.U32 R11, RZ, RZ, UR9 ;  /* 0x00000009ff0b7e24 */ /* 0x000fce000f8e00ff */
[----:B------:R-:W-:-:S07]  /*5300*/  LEPC R20, `(.L_x_11853) ;  /* 0x000000001014794e */ /* 0x000fce0000000000 */
[----:B--2---:R-:W-:Y:S05]  /*5310*/  CALL.ABS.NOINC R2 ;  /* 0x0000000002007343 */ /* 0x004fea0003c00000 */
.L_x_11853:
[----:B------:R-:W-:Y:S01]  /*5320*/  PRMT R0, RZ, 0x7610, R0 ;  /* 0x00007610ff007816 */ /* 0x000fe20000000000 */
[----:B------:R-:W-:Y:S06]  /*5330*/  BRA `(.L_x_11826) ;  /* 0x00000000000c7947 */ /* 0x000fec0003800000 */
.L_x_11850:
[----:B------:R0:W5:Y:S01]  /*5340*/  LDG.E.U16 R0, desc[UR36][R2.64] ;  /* 0x0000002402007981 */ /* 0x000162000c1e1500 */
[----:B------:R-:W-:Y:S05]  /*5350*/  BRA `(.L_x_11826) ;  /* 0x0000000000047947 */ /* 0x000fea0003800000 */
.L_x_11849:
[----:B------:R1:W5:Y:S02]  /*5360*/  LDG.E.U16 R0, desc[UR36][R2.64] ;  /* 0x0000002402007981 */ /* 0x000364000c1e1500 */
.L_x_11826:
        /* <DEDUP_REMOVED lines=19> */
[----:B------:R-:W-:Y:S05]  /*54a0*/  CALL.REL.NOINC `($__internal_28_$__cuda_sm20_dblrcp_rn_slowpath_v3) ;  /* 0x00000070002c7944 */ /* 0x000fea0003c00000 */
.L_x_11855:
[----:B------:R-:W-:Y:S05]  /*54b0*/  BSYNC.RECONVERGENT B0 ;  /* 0x0000000000007941 */ /* 0x000fea0003800200 */
.L_x_11854:
        /* <DEDUP_REMOVED lines=14> */
.L_x_11859:
[----:B-1----:R0:W-:Y:S01]  /*55a0*/  STG.E.U8 desc[UR36][R2.64], R9 ;  /* 0x0000000902007986 */ /* 0x0021e2000c101124 */
[----:B------:R-:W-:Y:S05]  /*55b0*/  BRA `(.L_x_11861) ;  /* 0x0000000c004c7947 */ /* 0x000fea0003800000 */
.L_x_11858:
        /* <DEDUP_REMOVED lines=10> */
.L_x_11863:
[----:B-1----:R-:W-:-:S05]  /*5660*/  PRMT R5, R9, 0x9910, RZ ;  /* 0x0000991009057816 */ /* 0x002fca00000000ff */
[----:B------:R0:W-:Y:S01]  /*5670*/  STG.E desc[UR36][R2.64], R5 ;  /* 0x0000000502007986 */ /* 0x0001e2000c101924 */
[----:B------:R-:W-:Y:S05]  /*5680*/  BRA `(.L_x_11861) ;  /* 0x0000000c00187947 */ /* 0x000fea0003800000 */
.L_x_11862:
[----:B-1----:R0:W-:Y:S01]  /*5690*/  STG.E.U16 desc[UR36][R2.64], R9 ;  /* 0x0000000902007986 */ /* 0x0021e2000c101524 */
[----:B------:R-:W-:Y:S05]  /*56a0*/  BRA `(.L_x_11861) ;  /* 0x0000000c00107947 */ /* 0x000fea0003800000 */
.L_x_11857:
        /* <DEDUP_REMOVED lines=9> */
.L_x_11865:
[----:B-1----:R-:W0:Y:S02]  /*5740*/  I2F.S16 R0, R9 ;  /* 0x0000000900007306 */ /* 0x002e240000101400 */
[----:B0-----:R-:W-:-:S05]  /*5750*/  F2FP.F16.F32.PACK_AB R0, RZ, R0 ;  /* 0x00000000ff00723e */ /* 0x001fca00000000ff */
[----:B------:R0:W-:Y:S01]  /*5760*/  STG.E.U16 desc[UR36][R2.64], R0 ;  /* 0x0000000002007986 */ /* 0x0001e2000c101524 */
[----:B------:R-:W-:Y:S05]  /*5770*/  BRA `(.L_x_11861) ;  /* 0x0000000800dc7947 */ /* 0x000fea0003800000 */
.L_x_11864:
[----:B------:R-:W-:-:S09]  /*5780*/  UISETP.NE.AND UP0, UPT, UR4, 0x7, UPT ;  /* 0x000000070400788c */ /* 0x000fd2000bf05270 */
[----:B------:R-:W-:Y:S05]  /*5790*/  BRA.U !UP0, `(.L_x_11866) ;  /* 0x0000000108347547 */ /* 0x000fea000b800000 */
[----:B------:R-:W-:-:S09]  /*57a0*/  UISETP.NE.AND UP0, UPT, UR4, 0x8, UPT ;  /* 0x000000080400788c */ /* 0x000fd2000bf05270 */
[----:B------:R-:W-:Y:S05]  /*57b0*/  BRA.U !UP0, `(.L_x_11867) ;  /* 0x0000000108187547 */ /* 0x000fea000b800000 */
[----:B------:R-:W-:-:S09]  /*57c0*/  UISETP.NE.AND UP0, UPT, UR4, 0x9, UPT ;  /* 0x000000090400788c */ /* 0x000fd2000bf05270 */
[----:B------:R-:W-:Y:S05]  /*57d0*/  BRA.U UP0, `(.L_x_11860) ;  /* 0x0000000500e07547 */ /* 0x000fea000b800000 */
[----:B-1----:R-:W0:Y:S01]  /*57e0*/  I2F.S16 R4, R9 ;  /* 0x0000000900047306 */ /* 0x002e220000101400 */
[----:B------:R-:W-:-:S05]  /*57f0*/  MOV R5, RZ ;  /* 0x000000ff00057202 */ /* 0x000fca0000000f00 */
[----:B0-----:R0:W-:Y:S01]  /*5800*/  STG.E.64 desc[UR36][R2.64], R4 ;  /* 0x0000000402007986 */ /* 0x0011e2000c101b24 */
[----:B------:R-:W-:Y:S05]  /*5810*/  BRA `(.L_x_11861) ;  /* 0x0000000800b47947 */ /* 0x000fea0003800000 */
.L_x_11867:
[----:B-1----:R-:W0:Y:S02]  /*5820*/  I2F.S16 R9, R9 ;  /* 0x0000000900097306 */ /* 0x002e240000101400 */
[----:B0-----:R-:W-:-:S04]  /*5830*/  F2FP.F16.F32.PACK_AB R5, RZ, R9 ;  /* 0x00000009ff05723e */ /* 0x001fc800000000ff */
[----:B------:R-:W-:-:S05]  /*5840*/  PRMT R5, R5, 0x5410, RZ ;  /* 0x0000541005057816 */ /* 0x000fca00000000ff */
[----:B------:R0:W-:Y:S01]  /*5850*/  STG.E desc[UR36][R2.64], R5 ;  /* 0x0000000502007986 */ /* 0x0001e2000c101924 */
[----:B------:R-:W-:Y:S05]  /*5860*/  BRA `(.L_x_11861) ;  /* 0x0000000800a07947 */ /* 0x000fea0003800000 */
.L_x_11866:
[----:B-1----:R-:W0:Y:S02]  /*5870*/  I2F.F64.S16 R4, R9 ;  /* 0x0000000900047312 */ /* 0x002e240000101c00 */
[----:B0-----:R0:W-:Y:S01]  /*5880*/  STG.E.64 desc[UR36][R2.64], R4 ;  /* 0x0000000402007986 */ /* 0x0011e2000c101b24 */
[----:B------:R-:W-:Y:S05]  /*5890*/  BRA `(.L_x_11861) ;  /* 0x0000000800947947 */ /* 0x000fea0003800000 */
.L_x_11856:
        /* <DEDUP_REMOVED lines=12> */
.L_x_11871:
[----:B-1----:R-:W0:Y:S01]  /*5960*/  I2F.S16 R5, R9 ;  /* 0x0000000900057306 */ /* 0x002e220000101400 */
        /* <DEDUP_REMOVED lines=17> */
.L_x_11874:
[----:B------:R-:W-:-:S04]  /*5a80*/  SHF.R.U32.HI R5, RZ, 0x18, R5 ;  /* 0x00000018ff057819 */ /* 0x000fc80000011605 */
[----:B------:R-:W-:-:S07]  /*5a90*/  LOP3.LUT R0, R0, 0x80, R5, 0xf8, !PT ;  /* 0x0000008000007812 */ /* 0x000fce00078ef805 */
.L_x_11873:
[----:B------:R-:W-:Y:S05]  /*5aa0*/  BSYNC.RECONVERGENT B0 ;  /* 0x0000000000007941 */ /* 0x000fea0003800200 */
.L_x_11872:
[----:B------:R0:W-:Y:S01]  /*5ab0*/  STG.E.U8 desc[UR36][R2.64], R0 ;  /* 0x0000000002007986 */ /* 0x0001e2000c101124 */
[----:B------:R-:W-:Y:S05]  /*5ac0*/  BRA `(.L_x_11861) ;  /* 0x0000000800087947 */ /* 0x000fea0003800000 */
.L_x_11870:
        /* <DEDUP_REMOVED lines=18> */
.L_x_11877:
[----:B------:R-:W-:-:S04]  /*5bf0*/  SHF.R.U32.HI R5, RZ, 0x18, R5 ;  /* 0x00000018ff057819 */ /* 0x000fc80000011605 */
[----:B------:R-:W-:-:S07]  /*5c00*/  LOP3.LUT R0, R0, 0x80, R5, 0xf8, !PT ;  /* 0x0000008000007812 */ /* 0x000fce00078ef805 */
.L_x_11876:
[----:B------:R-:W-:Y:S05]  /*5c10*/  BSYNC.RECONVERGENT B0 ;  /* 0x0000000000007941 */ /* 0x000fea0003800200 */
.L_x_11875:
[----:B------:R0:W-:Y:S01]  /*5c20*/  STG.E.U8 desc[UR36][R2.64], R0 ;  /* 0x0000000002007986 */ /* 0x0001e2000c101124 */
[----:B------:R-:W-:Y:S05]  /*5c30*/  BRA `(.L_x_11861) ;  /* 0x0000000400ac7947 */ /* 0x000fea0003800000 */
.L_x_11869:
[----:B------:R-:W-:-:S09]  /*5c40*/  UISETP.NE.AND UP0, UPT, UR4, 0x1c, UPT ;  /* 0x0000001c0400788c */ /* 0x000fd2000bf05270 */
[----:B------:R-:W-:Y:S05]  /*5c50*/  BRA.U !UP0, `(.L_x_11878) ;  /* 0x0000000108607547 */ /* 0x000fea000b800000 */
[----:B------:R-:W-:-:S09]  /*5c60*/  UISETP.NE.AND UP0, UPT, UR4, 0x1d, UPT ;  /* 0x0000001d0400788c */ /* 0x000fd2000bf05270 */
[----:B------:R-:W-:Y:S05]  /*5c70*/  BRA.U !UP0, `(.L_x_11879) ;  /* 0x0000000108487547 */ /* 0x000fea000b800000 */
[----:B------:R-:W-:-:S09]  /*5c80*/  UISETP.NE.AND UP0, UPT, UR4, 0x2c, UPT ;  /* 0x0000002c0400788c */ /* 0x000fd2000bf05270 */
[----:B------:R-:W-:Y:S05]  /*5c90*/  BRA.U UP0, `(.L_x_11860) ;  /* 0x0000000100b07547 */ /* 0x000fea000b800000 */
        /* <DEDUP_REMOVED lines=16> */
.L_x_11879:
[----:B-1----:R-:W-:-:S04]  /*5da0*/  PRMT R4, R9, 0x9910, RZ ;  /* 0x0000991009047816 */ /* 0x002fc800000000ff */
[----:B------:R-:W-:-:S05]  /*5db0*/  SHF.R.S32.HI R5, RZ, 0x1f, R4 ;  /* 0x0000001fff057819 */ /* 0x000fca0000011404 */
[----:B------:R0:W-:Y:S01]  /*5dc0*/  STG.E.64 desc[UR36][R2.64], R4 ;  /* 0x0000000402007986 */ /* 0x0001e2000c101b24 */
[----:B------:R-:W-:Y:S05]  /*5dd0*/  BRA `(.L_x_11861) ;  /* 0x0000000400447947 */ /* 0x000fea0003800000 */
.L_x_11878:
[----:B-1----:R-:W-:-:S05]  /*5de0*/  PRMT R5, R9, 0x9910, RZ ;  /* 0x0000991009057816 */ /* 0x002fca00000000ff */
[----:B------:R0:W-:Y:S01]  /*5df0*/  STG.E desc[UR36][R2.64], R5 ;  /* 0x0000000502007986 */ /* 0x0001e2000c101924 */
[----:B------:R-:W-:Y:S05]  /*5e00*/  BRA `(.L_x_11861) ;  /* 0x0000000400387947 */ /* 0x000fea0003800000 */
.L_x_11868:
        /* <DEDUP_REMOVED lines=11> */
.L_x_11881:
[----:B-1----:R-:W0:Y:S01]  /*5ec0*/  I2F.F64.S16 R4, R9 ;  /* 0x0000000900047312 */ /* 0x002e220000101c00 */
[----:B------:R-:W-:-:S05]  /*5ed0*/  CS2R R6, SRZ ;  /* 0x0000000000067805 */ /* 0x000fca000001ff00 */
[----:B0-----:R4:W-:Y:S01]  /*5ee0*/  STG.E.128 desc[UR36][R2.64], R4 ;  /* 0x0000000402007986 */ /* 0x0019e2000c101d24 */
[----:B------:R-:W-:Y:S05]  /*5ef0*/  BRA `(.L_x_11861) ;  /* 0x0000000000fc7947 */ /* 0x000fea0003800000 */
.L_x_11880:
[----:B------:R-:W-:-:S09]  /*5f00*/  UISETP.NE.AND UP0, UPT, UR4, 0xf, UPT ;  /* 0x0000000f0400788c */ /* 0x000fd2000bf05270 */
[----:B------:R-:W-:Y:S05]  /*5f10*/  BRA.U !UP0, `(.L_x_11882) ;  /* 0x0000000108e87547 */ /* 0x000fea000b800000 */
[----:B------:R-:W-:-:S09]  /*5f20*/  UISETP.NE.AND UP0, UPT, UR4, 0x17, UPT ;  /* 0x000000170400788c */ /* 0x000fd2000bf05270 */
[----:B------:R-:W-:Y:S05]  /*5f30*/  BRA.U !UP0, `(.L_x_11883) ;  /* 0x0000000108907547 */ /* 0x000fea000b800000 */
[----:B------:R-:W-:-:S09]  /*5f40*/  UISETP.NE.AND UP0, UPT, UR4, 0x18, UPT ;  /* 0x000000180400788c */ /* 0x000fd2000bf05270 */
[----:B------:R-:W-:Y:S05]  /*5f50*/  BRA.U !UP0, `(.L_x_11884) ;  /* 0x0000000108447547 */ /* 0x000fea000b800000 */
.L_x_11860:
        /* <DEDUP_REMOVED lines=9> */
[----:B------:R-:W-:-:S02]  /*5ff0*/  IMAD.U32 R5, RZ, RZ, UR5 ;  /* 0x00000005ff057e24 */ /* 0x000fc4000f8e00ff */
[----:B----4-:R-:W-:Y:S01]  /*6000*/  IMAD.U32 R6, RZ, RZ, UR6 ;  /* 0x00000006ff067e24 */ /* 0x010fe2000f8e00ff */
[----:B------:R-:W-:Y:S01]  /*6010*/  MOV R7, UR7 ;  /* 0x0000000700077c02 */ /* 0x000fe20008000f00 */
[----:B-----5:R-:W-:Y:S02]  /*6020*/  IMAD.U32 R10, RZ, RZ, UR8 ;  /* 0x00000008ff0a7e24 */ /* 0x020fe4000f8e00ff */
[----:B--2---:R-:W-:-:S07]  /*6030*/  IMAD.U32 R11, RZ, RZ, UR9 ;  /* 0x00000009ff0b7e24 */ /* 0x004fce000f8e00ff */
[----:B------:R-:W-:-:S07]  /*6040*/  LEPC R20, `(.L_x_11885) ;  /* 0x000000001014794e */ /* 0x000fce0000000000 */
[----:B-1-3--:R-:W-:Y:S05]  /*6050*/  CALL.ABS.NOINC R2 ;  /* 0x0000000002007343 */ /* 0x00afea0003c00000 */
.L_x_11885:
[----:B------:R-:W-:Y:S05]  /*6060*/  BRA `(.L_x_11861) ;  /* 0x0000000000a07947 */ /* 0x000fea0003800000 */
.L_x_11884:
[----:B-1----:R-:W0:Y:S01]  /*6070*/  I2F.S16 R9, R9 ;  /* 0x0000000900097306 */ /* 0x002e220000101400 */
        /* <DEDUP_REMOVED lines=12> */
.L_x_11887:
[----:B------:R-:W-:Y:S05]  /*6140*/  BSYNC.RECONVERGENT B0 ;  /* 0x0000000000007941 */ /* 0x000fea0003800200 */
.L_x_11886:
[----:B------:R-:W-:-:S05]  /*6150*/  LOP3.LUT R5, R0, 0x80, R5, 0xf8, !PT ;  /* 0x0000008000057812 */ /* 0x000fca00078ef805 */
[----:B------:R2:W-:Y:S01]  /*6160*/  STG.E.U8 desc[UR36][R2.64], R5 ;  /* 0x0000000502007986 */ /* 0x0005e2000c101124 */
[----:B------:R-:W-:Y:S05]  /*6170*/  BRA `(.L_x_11861) ;  /* 0x00000000005c7947 */ /* 0x000fea0003800000 */
.L_x_11883:
[----:B-1----:R-:W0:Y:S01]  /*6180*/  I2F.S16 R5, R9 ;  /* 0x0000000900057306 */ /* 0x002e220000101400 */
        /* <DEDUP_REMOVED lines=11> */
.L_x_11889:
[----:B------:R-:W-:Y:S01]  /*6240*/  IMAD.MOV.U32 R0, RZ, RZ, 0x7f ;  /* 0x0000007fff007424 */ /* 0x000fe200078e00ff */
[----:B------:R-:W-:-:S04]  /*6250*/  ISETP.GT.U32.AND P0, PT, R4, 0x7f800000, PT ;  /* 0x7f8000000400780c */ /* 0x000fc80003f04070 */
[----:B------:R-:W-:-:S09]  /*6260*/  SEL R0, R0, 0x7c, P0 ;  /* 0x0000007c00007807 */ /* 0x000fd20000000000 */
.L_x_11890:
[----:B------:R-:W-:Y:S05]  /*6270*/  BSYNC.RECONVERGENT B0 ;  /* 0x0000000000007941 */ /* 0x000fea0003800200 */
.L_x_11888:
[----:B------:R-:W-:-:S04]  /*6280*/  SHF.R.U32.HI R5, RZ, 0x18, R5 ;  /* 0x00000018ff057819 */ /* 0x000fc80000011605 */
[----:B------:R-:W-:-:S05]  /*6290*/  LOP3.LUT R5, R0, 0x80, R5, 0xf8, !PT ;  /* 0x0000008000057812 */ /* 0x000fca00078ef805 */
[----:B------:R1:W-:Y:S01]  /*62a0*/  STG.E.U8 desc[UR36][R2.64], R5 ;  /* 0x0000000502007986 */ /* 0x0003e2000c101124 */
[----:B------:R-:W-:Y:S05]  /*62b0*/  BRA `(.L_x_11861) ;  /* 0x00000000000c7947 */ /* 0x000fea0003800000 */
.L_x_11882:
[----:B-1----:R-:W0:Y:S02]  /*62c0*/  I2F.S16 R0, R9 ;  /* 0x0000000900007306 */ /* 0x002e240000101400 */
[----:B0-----:R-:W-:-:S05]  /*62d0*/  F2FP.BF16.F32.PACK_AB R0, RZ, R0 ;  /* 0x00000000ff00723e */ /* 0x001fca00000010ff */
[----:B------:R0:W-:Y:S02]  /*62e0*/  STG.E.U16 desc[UR36][R2.64], R0 ;  /* 0x0000000002007986 */ /* 0x0001e4000c101524 */
.L_x_11861:
[----:B------:R-:W-:-:S07]  /*62f0*/  IADD3 R17, PT, PT, R17, 0x80, RZ ;  /* 0x0000008011117810 */ /* 0x000fce0007ffe0ff */
.L_x_11819:
[----:B------:R-:W-:Y:S05]  /*6300*/  BSYNC.RECONVERGENT B6 ;  /* 0x0000000000067941 */ /* 0x000fea0003800200 */
.L_x_11818:
        /* <DEDUP_REMOVED lines=307> */
.L_x_11893:
        /* <DEDUP_REMOVED lines=16> */
.L_x_11897:
[----:B------:R0:W5:Y:S01]  /*7740*/  LDG.E.U8 R0, desc[UR36][R2.64] ;  /* 0x0000002402007981 */ /* 0x000162000c1e1100 */
[----:B------:R-:W-:Y:S05]  /*7750*/  BRA `(.L_x_11899) ;  /* 0x0000000c004c7947 */ /* 0x000fea0003800000 */
.L_x_11896:
        /* <DEDUP_REMOVED lines=8> */
.L_x_11901:
[----:B------:R0:W5:Y:S01]  /*77e0*/  LDG.E.U16 R0, desc[UR36][R2.64] ;  /* 0x0000002402007981 */ /* 0x000162000c1e1500 */
[----:B------:R-:W-:Y:S05]  /*77f0*/  BRA `(.L_x_11899) ;  /* 0x0000000c00247947 */ /* 0x000fea0003800000 */
.L_x_11900:
[----:B------:R0:W5:Y:S01]  /*7800*/  LDG.E.U16 R0, desc[UR36][R2.64] ;  /* 0x0000002402007981 */ /* 0x000162000c1e1500 */
[----:B------:R-:W-:Y:S05]  /*7810*/  BRA `(.L_x_11899) ;  /* 0x0000000c001c7947 */ /* 0x000fea0003800000 */
.L_x_11895:
        /* <DEDUP_REMOVED lines=9> */
.L_x_11903:
[----:B------:R-:W2:Y:S02]  /*78b0*/  LDG.E.U16 R4, desc[UR36][R2.64] ;  /* 0x0000002402047981 */ /* 0x000ea4000c1e1500 */
[----:B--2---:R-:W-:-:S06]  /*78c0*/  HADD2.F32 R4, -RZ, R4.H0_H0 ;  /* 0x20000004ff047230 */ /* 0x004fcc0000004100 */
[----:B------:R-:W0:Y:S02]  /*78d0*/  F2I.FTZ.TRUNC.NTZ R4, R4 ;  /* 0x0000000400047305 */ /* 0x000e24000021f100 */
[----:B0-----:R-:W-:Y:S01]  /*78e0*/  PRMT R0, R4, 0x7610, R0 ;  /* 0x0000761004007816 */ /* 0x001fe20000000000 */
[----:B------:R-:W-:Y:S06]  /*78f0*/  BRA `(.L_x_11899) ;  /* 0x0000000800e47947 */ /* 0x000fec0003800000 */
.L_x_11902:
        /* <DEDUP_REMOVED lines=9> */
.L_x_11905:
[----:B------:R-:W2:Y:S02]  /*7990*/  LDG.E.U16 R2, desc[UR36][R2.64] ;  /* 0x0000002402027981 */ /* 0x000ea4000c1e1500 */
[----:B--2---:R-:W-:-:S06]  /*79a0*/  HADD2.F32 R4, -RZ, R2.H0_H0 ;  /* 0x20000002ff047230 */ /* 0x004fcc0000004100 */
[----:B------:R-:W0:Y:S02]  /*79b0*/  F2I.FTZ.TRUNC.NTZ R4, R4 ;  /* 0x0000000400047305 */ /* 0x000e24000021f100 */
[----:B0-----:R-:W-:Y:S01]  /*79c0*/  PRMT R0, R4, 0x7610, R0 ;  /* 0x0000761004007816 */ /* 0x001fe20000000000 */
[----:B------:R-:W-:Y:S06]  /*79d0*/  BRA `(.L_x_11899) ;  /* 0x0000000800ac7947 */ /* 0x000fec0003800000 */
.L_x_11904:
[----:B------:R-:W2:Y:S02]  /*79e0*/  LDG.E.64 R2, desc[UR36][R2.64] ;  /* 0x0000002402027981 */ /* 0x000ea4000c1e1b00 */
[----:B--2---:R0:W1:Y:S01]  /*79f0*/  F2I.F64.TRUNC R0, R2 ;  /* 0x0000000200007311 */ /* 0x004062000030d100 */
[----:B------:R-:W-:Y:S05]  /*7a00*/  BRA `(.L_x_11899) ;  /* 0x0000000800a07947 */ /* 0x000fea0003800000 */
.L_x_11894:
        /* <DEDUP_REMOVED lines=12> */
.L_x_11908:
[----:B------:R-:W2:Y:S02]  /*7ad0*/  LDG.E.64 R2, desc[UR36][R2.64] ;  /* 0x0000002402027981 */ /* 0x000ea4000c1e1b00 */
[----:B--2---:R0:W1:Y:S01]  /*7ae0*/  F2I.F64.TRUNC R0, R2 ;  /* 0x0000000200007311 */ /* 0x004062000030d100 */
[----:B------:R-:W-:Y:S05]  /*7af0*/  BRA `(.L_x_11899) ;  /* 0x0000000800647947 */ /* 0x000fea0003800000 */
.L_x_11907:
        /* <DEDUP_REMOVED lines=27> */
.L_x_11910:
        /* <DEDUP_REMOVED lines=14> */
.L_x_11909:
[----:B------:R-:W2:Y:S02]  /*7d90*/  LDG.E.U16 R4, desc[UR36][R2.64] ;  /* 0x0000002402047981 */ /* 0x000ea4000c1e1500 */
[----:B--2---:R-:W-:-:S06]  /*7da0*/  SHF.L.U32 R4, R4, 0x10, RZ ;  /* 0x0000001004047819 */ /* 0x004fcc00000006ff */
[----:B------:R-:W0:Y:S02]  /*7db0*/  F2I.FTZ.TRUNC.NTZ R4, R4 ;  /* 0x0000000400047305 */ /* 0x000e24000021f100 */
[----:B0-----:R-:W-:Y:S01]  /*7dc0*/  PRMT R0, R4, 0x7610, R0 ;  /* 0x0000761004007816 */ /* 0x001fe20000000000 */
[----:B------:R-:W-:Y:S06]  /*7dd0*/  BRA `(.L_x_11899) ;  /* 0x0000000400ac7947 */ /* 0x000fec0003800000 */
.L_x_11906:
        /* <DEDUP_REMOVED lines=10> */
.L_x_11913:
        /* <DEDUP_REMOVED lines=21> */
.L_x_11917:
[----:B------:R-:W-:Y:S05]  /*7fd0*/  BSYNC.RECONVERGENT B1 ;  /* 0x0000000000017941 */ /* 0x000fea0003800200 */
.L_x_11916:
[----:B------:R-:W-:Y:S01]  /*7fe0*/  IMAD.SHL.U32 R0, R0, 0x100000, RZ ;  /* 0x0010000000007824 */ /* 0x000fe200078e00ff */
[----:B------:R-:W-:-:S04]  /*7ff0*/  LEA R2, R2, 0x3b800000, 0x17 ;  /* 0x3b80000002027811 */ /* 0x000fc800078eb8ff */
[----:B------:R-:W-:-:S07]  /*8000*/  LOP3.LUT R4, R2, R0, R7, 0xfe, !PT ;  /* 0x0000000002047212 */ /* 0x000fce00078efe07 */
.L_x_11915:
[----:B------:R-:W-:Y:S05]  /*8010*/  BSYNC.RECONVERGENT B0 ;  /* 0x0000000000007941 */ /* 0x000fea0003800200 */
.L_x_11914:
[----:B------:R-:W0:Y:S02]  /*8020*/  F2I.FTZ.TRUNC.NTZ R4, R4 ;  /* 0x0000000400047305 */ /* 0x000e24000021f100 */
[----:B0-----:R-:W-:Y:S01]  /*8030*/  PRMT R0, R4, 0x7610, R0 ;  /* 0x0000761004007816 */ /* 0x001fe20000000000 */
[----:B------:R-:W-:Y:S06]  /*8040*/  BRA `(.L_x_11899) ;  /* 0x0000000400107947 */ /* 0x000fec0003800000 */
.L_x_11912:
        /* <DEDUP_REMOVED lines=21> */
.L_x_11921:
[----:B------:R-:W-:Y:S05]  /*81a0*/  BSYNC.RECONVERGENT B1 ;  /* 0x0000000000017941 */ /* 0x000fea0003800200 */
.L_x_11920:
[----:B------:R-:W-:Y:S01]  /*81b0*/  IMAD.SHL.U32 R0, R0, 0x200000, RZ ;  /* 0x0020000000007824 */ /* 0x000fe200078e00ff */
[----:B------:R-:W-:-:S04]  /*81c0*/  LEA R2, R2, 0x37800000, 0x17 ;  /* 0x3780000002027811 */ /* 0x000fc800078eb8ff */
[----:B------:R-:W-:-:S07]  /*81d0*/  LOP3.LUT R4, R2, R0, R7, 0xfe, !PT ;  /* 0x0000000002047212 */ /* 0x000fce00078efe07 */
.L_x_11919:
[----:B------:R-:W-:Y:S05]  /*81e0*/  BSYNC.RECONVERGENT B0 ;  /* 0x0000000000007941 */ /* 0x000fea0003800200 */
.L_x_11918:
[----:B------:R-:W0:Y:S02]  /*81f0*/  F2I.FTZ.TRUNC.NTZ R4, R4 ;  /* 0x0000000400047305 */ /* 0x000e24000021f100 */
[----:B0-----:R-:W-:Y:S01]  /*8200*/  PRMT R0, R4, 0x7610, R0 ;  /* 0x0000761004007816 */ /* 0x001fe20000000000 */
[----:B------:R-:W-:Y:S06]  /*8210*/  BRA `(.L_x_11899) ;  /* 0x00000000009c7947 */ /* 0x000fec0003800000 */
.L_x_11911:
        /* <DEDUP_REMOVED lines=14> */
.L_x_11925:
[----:B------:R-:W-:Y:S05]  /*8300*/  BSYNC.RECONVERGENT B0 ;  /* 0x0000000000007941 */ /* 0x000fea0003800200 */
.L_x_11924:
[----:B------:R-:W0:Y:S02]  /*8310*/  F2I.FTZ.TRUNC.NTZ R4, R4 ;  /* 0x0000000400047305 */ /* 0x000e24000021f100 */
[----:B0-----:R-:W-:Y:S01]  /*8320*/  PRMT R0, R4, 0x7610, R0 ;  /* 0x0000761004007816 */ /* 0x001fe20000000000 */
[----:B------:R-:W-:Y:S06]  /*8330*/  BRA `(.L_x_11899) ;  /* 0x0000000000547947 */ /* 0x000fec0003800000 */
.L_x_11898:
        /* <DEDUP_REMOVED lines=16> */
.L_x_11926:
[----:B------:R-:W-:Y:S01]  /*8440*/  PRMT R0, RZ, 0x7610, R0 ;  /* 0x00007610ff007816 */ /* 0x000fe20000000000 */
[----:B------:R-:W-:Y:S06]  /*8450*/  BRA `(.L_x_11899) ;  /* 0x00000000000c7947 */ /* 0x000fec0003800000 */
.L_x_11923:
[----:B------:R3:W5:Y:S01]  /*8460*/  LDG.E.U16 R0, desc[UR36][R2.64] ;  /* 0x0000002402007981 */ /* 0x000762000c1e1500 */
[----:B------:R-:W-:Y:S05]  /*8470*/  BRA `(.L_x_11899) ;  /* 0x0000000000047947 */ /* 0x000fea0003800000 */
.L_x_11922:
[----:B------:R4:W5:Y:S02]  /*8480*/  LDG.E.U16 R0, desc[UR36][R2.64] ;  /* 0x0000002402007981 */ /* 0x000964000c1e1500 */
.L_x_11899:
[----:B-1---5:R-:W-:Y:S01]  /*8490*/  PRMT R10, R0, 0x9910, RZ ;  /* 0x00009910000a7816 */ /* 0x022fe200000000ff */
[----:B------:R-:W1:Y:S01]  /*84a0*/  LDCU.64 UR4, c[0x0][0x580] ;  /* 0x0000b000ff0477ac */ /* 0x000e620008000a00 */
[----:B------:R-:W-:Y:S03]  /*84b0*/  BSSY.RECONVERGENT B0, `(.L_x_11927) ;  /* 0x0000012000007945 */ /* 0x000fe60003800200 */
[----:B------:R-:W-:-:S06]  /*84c0*/  IMAD R10, R10, R10, RZ ;  /* 0x0000000a0a0a7224 */ /* 0x000fcc00078e02ff */
[----:B------:R-:W0:Y:S08]  /*84d0*/  I2F.F64.U32 R10, R10 ;  /* 0x0000000a000a7312 */ /* 0x000e300000201800 */
[----:B0-----:R-:W2:Y:S01]  /*84e0*/  MUFU.RCP64H R5, R11 ;  /* 0x0000000b00057308 */ /* 0x001ea20000001800 */
[----:B------:R-:W-:-:S05]  /*84f0*/  VIADD R4, R11, 0x300402 ;  /* 0x003004020b047836 */ /* 0x000fca0000000000 */
[----:B------:R-:W-:Y:S01]  /*8500*/  FSETP.GEU.AND P0, PT, |R4|, 5.8789094863358348022e-39, PT ;  /* 0x004004020400780b */ /* 0x000fe20003f0e200 */
[----:B--234-:R-:W-:-:S08]  /*8510*/  DFMA R2, -R10, R4, 1 ;  /* 0x3ff000000a02742b */ /* 0x01cfd00000000104 */
        /* <DEDUP_REMOVED lines=10> */
[----:B------:R-:W-:Y:S05]  /*85c0*/  CALL.REL.NOINC `($__internal_28_$__cuda_sm20_dblrcp_rn_slowpath_v3) ;  /* 0x0000003c00e47944 */ /* 0x000fea0003c00000 */
.L_x_11928:
[----:B------:R-:W-:Y:S05]  /*85d0*/  BSYNC.RECONVERGENT B0 ;  /* 0x0000000000007941 */ /* 0x000fea0003800200 */
.L_x_11927:
        /* <DEDUP_REMOVED lines=14> */
.L_x_11932:
[----:B-1----:R0:W-:Y:S01]  /*86c0*/  STG.E.U8 desc[UR36][R2.64], R9 ;  /* 0x0000000902007986 */ /* 0x0021e2000c101124 */
[----:B------:R-:W-:Y:S05]  /*86d0*/  BRA `(.L_x_11934) ;  /* 0x0000000c004c7947 */ /* 0x000fea0003800000 */
.L_x_11931:
        /* <DEDUP_REMOVED lines=10> */
.L_x_11936:
[----:B-1----:R-:W-:-:S05]  /*8780*/  PRMT R5, R9, 0x9910, RZ ;  /* 0x0000991009057816 */ /* 0x002fca00000000ff */
[----:B------:R0:W-:Y:S01]  /*8790*/  STG.E desc[UR36][R2.64], R5 ;  /* 0x0000000502007986 */ /* 0x0001e2000c101924 */
[----:B------:R-:W-:Y:S05]  /*87a0*/  BRA `(.L_x_11934) ;  /* 0x0000000c00187947 */ /* 0x000fea0003800000 */
.L_x_11935:
[----:B-1----:R0:W-:Y:S01]  /*87b0*/  STG.E.U16 desc[UR36][R2.64], R9 ;  /* 0x0000000902007986 */ /* 0x0021e2000c101524 */
[----:B------:R-:W-:Y:S05]  /*87c0*/  BRA `(.L_x_11934) ;  /* 0x0000000c00107947 */ /* 0x000fea0003800000 */
.L_x_11930:
        /* <DEDUP_REMOVED lines=9> */
.L_x_11938:
[----:B-1----:R-:W0:Y:S02]  /*8860*/  I2F.S16 R0, R9 ;  /* 0x0000000900007306 */ /* 0x002e240000101400 */
[----:B0-----:R-:W-:-:S05]  /*8870*/  F2FP.F16.F32.PACK_AB R0, RZ, R0 ;  /* 0x00000000ff00723e */ /* 0x001fca00000000ff */
[----:B------:R0:W-:Y:S01]  /*8880*/  STG.E.U16 desc[UR36][R2.64], R0 ;  /* 0x0000000002007986 */ /* 0x0001e2000c101524 */
[----:B------:R-:W-:Y:S05]  /*8890*/  BRA `(.L_x_11934) ;  /* 0x0000000800dc7947 */ /* 0x000fea0003800000 */
.L_x_11937:
        /* <DEDUP_REMOVED lines=10> */
.L_x_11940:
[----:B-1----:R-:W0:Y:S02]  /*8940*/  I2F.S16 R9, R9 ;  /* 0x0000000900097306 */ /* 0x002e240000101400 */
[----:B0-----:R-:W-:-:S04]  /*8950*/  F2FP.F16.F32.PACK_AB R5, RZ, R9 ;  /* 0x00000009ff05723e */ /* 0x001fc800000000ff */
[----:B------:R-:W-:-:S05]  /*8960*/  PRMT R5, R5, 0x5410, RZ ;  /* 0x0000541005057816 */ /* 0x000fca00000000ff */
[----:B------:R0:W-:Y:S01]  /*8970*/  STG.E desc[UR36][R2.64], R5 ;  /* 0x0000000502007986 */ /* 0x0001e2000c101924 */
[----:B------:R-:W-:Y:S05]  /*8980*/  BRA `(.L_x_11934) ;  /* 0x0000000800a07947 */ /* 0x000fea0003800000 */
.L_x_11939:
[----:B-1----:R-:W0:Y:S02]  /*8990*/  I2F.F64.S16 R4, R9 ;  /* 0x0000000900047312 */ /* 0x002e240000101c00 */
[----:B0-----:R0:W-:Y:S01]  /*89a0*/  STG.E.64 desc[UR36][R2.64], R4 ;  /* 0x0000000402007986 */ /* 0x0011e2000c101b24 */
[----:B------:R-:W-:Y:S05]  /*89b0*/  BRA `(.L_x_11934) ;  /* 0x0000000800947947 */ /* 0x000fea0003800000 */
.L_x_11929:
        /* <DEDUP_REMOVED lines=12> */
.L_x_11944:
[----:B-1----:R-:W0:Y:S01]  /*8a80*/  I2F.S16 R5, R9 ;  /* 0x0000000900057306 */ /* 0x002e220000101400 */
[----:B------:R-:W-:Y:S01]  /*8a90*/  BSSY.RECONVERGENT B0, `(.L_x_11945) ;  /* 0x0000013000007945 */ /* 0x000fe20003800200 */
[----:B------:R-:W-:Y:S02]  /*8aa0*/  MOV R0, 0x80 ;  /* 0x0000008000007802 */ /* 0x000fe40000000f00 */
        /* <DEDUP_REMOVED lines=15> */
.L_x_11947:
[----:B------:R-:W-:-:S04]  /*8ba0*/  SHF.R.U32.HI R5, RZ, 0x18, R5 ;  /* 0x00000018ff057819 */ /* 0x000fc80000011605 */
[----:B------:R-:W-:-:S07]  /*8bb0*/  LOP3.LUT R0, R0, 0x80, R5, 0xf8, !PT ;  /* 0x0000008000007812 */ /* 0x000fce00078ef805 */
.L_x_11946:
[----:B------:R-:W-:Y:S05]  /*8bc0*/  BSYNC.RECONVERGENT B0 ;  /* 0x0000000000007941 */ /* 0x000fea0003800200 */
.L_x_11945:
[----:B------:R4:W-:Y:S01]  /*8bd0*/  STG.E.U8 desc[UR36][R2.64], R0 ;  /* 0x0000000002007986 */ /* 0x0009e2000c101124 */
[----:B------:R-:W-:Y:S05]  /*8be0*/  BRA `(.L_x_11934) ;  /* 0x0000000800087947 */ /* 0x000fea0003800000 */
.L_x_11943:
        /* <DEDUP_REMOVED lines=18> */
.L_x_11950:
[----:B------:R-:W-:-:S04]  /*8d10*/  SHF.R.U32.HI R5, RZ, 0x18, R5 ;  /* 0x00000018ff057819 */ /* 0x000fc80000011605 */
[----:B------:R-:W-:-:S07]  /*8d20*/  LOP3.LUT R0, R0, 0x80, R5, 0xf8, !PT ;  /* 0x0000008000007812 */ /* 0x000fce00078ef805 */
.L_x_11949:
[----:B------:R-:W-:Y:S05]  /*8d30*/  BSYNC.RECONVERGENT B0 ;  /* 0x0000000000007941 */ /* 0x000fea0003800200 */
.L_x_11948:
[----:B------:R3:W-:Y:S01]  /*8d40*/  STG.E.U8 desc[UR36][R2.64], R0 ;  /* 0x0000000002007986 */ /* 0x0007e2000c101124 */
[----:B------:R-:W-:Y:S05]  /*8d50*/  BRA `(.L_x_11934) ;  /* 0x0000000400ac7947 */ /* 0x000fea0003800000 */
.L_x_11942:
        /* <DEDUP_REMOVED lines=22> */
.L_x_11952:
[----:B-1----:R-:W-:-:S04]  /*8ec0*/  PRMT R4, R9, 0x9910, RZ ;  /* 0x0000991009047816 */ /* 0x002fc800000000ff */
[----:B------:R-:W-:-:S05]  /*8ed0*/  SHF.R.S32.HI R5, RZ, 0x1f, R4 ;  /* 0x0000001fff057819 */ /* 0x000fca0000011404 */
[----:B------:R0:W-:Y:S01]  /*8ee0*/  STG.E.64 desc[UR36][R2.64], R4 ;  /* 0x0000000402007986 */ /* 0x0001e2000c101b24 */
[----:B------:R-:W-:Y:S05]  /*8ef0*/  BRA `(.L_x_11934) ;  /* 0x0000000400447947 */ /* 0x000fea0003800000 */
.L_x_11951:
[----:B-1----:R-:W-:-:S05]  /*8f00*/  PRMT R5, R9, 0x9910, RZ ;  /* 0x0000991009057816 */ /* 0x002fca00000000ff */
[----:B------:R2:W-:Y:S01]  /*8f10*/  STG.E desc[UR36][R2.64], R5 ;  /* 0x0000000502007986 */ /* 0x0005e2000c101924 */
[----:B------:R-:W-:Y:S05]  /*8f20*/  BRA `(.L_x_11934) ;  /* 0x0000000400387947 */ /* 0x000fea0003800000 */
.L_x_11941:
        /* <DEDUP_REMOVED lines=11> */
.L_x_11954:
[----:B-1----:R-:W0:Y:S01]  /*8fe0*/  I2F.F64.S16 R4, R9 ;  /* 0x0000000900047312 */ /* 0x002e220000101c00 */
[----:B------:R-:W-:-:S05]  /*8ff0*/  CS2R R6, SRZ ;  /* 0x0000000000067805 */ /* 0x000fca000001ff00 */
[----:B0-----:R0:W-:Y:S01]  /*9000*/  STG.E.128 desc[UR36][R2.64], R4 ;  /* 0x0000000402007986 */ /* 0x0011e2000c101d24 */
[----:B------:R-:W-:Y:S05]  /*9010*/  BRA `(.L_x_11934) ;  /* 0x0000000000fc7947 */ /* 0x000fea0003800000 */
.L_x_11953:
[----:B------:R-:W-:-:S09]  /*9020*/  UISETP.NE.AND UP0, UPT, UR4, 0xf, UPT ;  /* 0x0000000f0400788c */ /* 0x000fd2000bf05270 */
[----:B------:R-:W-:Y:S05]  /*9030*/  BRA.U !UP0, `(.L_x_11955) ;  /* 0x0000000108e87547 */ /* 0x000fea000b800000 */
[----:B------:R-:W-:-:S09]  /*9040*/  UISETP.NE.AND UP0, UPT, UR4, 0x17, UPT ;  /* 0x000000170400788c */ /* 0x000fd2000bf05270 */
[----:B------:R-:W-:Y:S05]  /*9050*/  BRA.U !UP0, `(.L_x_11956) ;  /* 0x0000000108907547 */ /* 0x000fea000b800000 */
[----:B------:R-:W-:-:S09]  /*9060*/  UISETP.NE.AND UP0, UPT, UR4, 0x18, UPT ;  /* 0x000000180400788c */ /* 0x000fd2000bf05270 */
[----:B------:R-:W-:Y:S05]  /*9070*/  BRA.U !UP0, `(.L_x_11957) ;  /* 0x0000000108447547 */ /* 0x000fea000b800000 */
.L_x_11933:
        /* <DEDUP_REMOVED lines=9> */
[----:B------:R-:W-:Y:S01]  /*9110*/  MOV R5, UR5 ;  /* 0x0000000500057c02 */ /* 0x000fe20008000f00 */
[----:B----4-:R-:W-:-:S02]  /*9120*/  IMAD.U32 R6, RZ, RZ, UR6 ;  /* 0x00000006ff067e24 */ /* 0x010fc4000f8e00ff */
[----:B------:R-:W-:Y:S01]  /*9130*/  IMAD.U32 R7, RZ, RZ, UR7 ;  /* 0x00000007ff077e24 */ /* 0x000fe2000f8e00ff */
[----:B-----5:R-:W-:Y:S01]  /*9140*/  MOV R10, UR8 ;  /* 0x00000008000a7c02 */ /* 0x020fe20008000f00 */
[----:B--2---:R-:W-:-:S07]  /*9150*/  IMAD.U32 R11, RZ, RZ, UR9 ;  /* 0x00000009ff0b7e24 */ /* 0x004fce000f8e00ff */
[----:B------:R-:W-:-:S07]  /*9160*/  LEPC R20, `(.L_x_11958) ;  /* 0x000000001014794e */ /* 0x000fce0000000000 */
[----:B-1-3--:R-:W-:Y:S05]  /*9170*/  CALL.ABS.NOINC R2 ;  /* 0x0000000002007343 */ /* 0x00afea0003c00000 */
.L_x_11958:
[----:B------:R-:W-:Y:S05]  /*9180*/  BRA `(.L_x_11934) ;  /* 0x0000000000a07947 */ /* 0x000fea0003800000 */
.L_x_11957:
        /* <DEDUP_REMOVED lines=13> */
.L_x_11960:
[----:B------:R-:W-:Y:S05]  /*9260*/  BSYNC.RECONVERGENT B0 ;  /* 0x0000000000007941 */ /* 0x000fea0003800200 */
.L_x_11959:
[----:B------:R-:W-:-:S05]  /*9270*/  LOP3.LUT R5, R0, 0x80, R5, 0xf8, !PT ;  /* 0x0000008000057812 */ /* 0x000fca00078ef805 */
[----:B------:R0:W-:Y:S01]  /*9280*/  STG.E.U8 desc[UR36][R2.64], R5 ;  /* 0x0000000502007986 */ /* 0x0001e2000c101124 */
[----:B------:R-:W-:Y:S05]  /*9290*/  BRA `(.L_x_11934) ;  /* 0x00000000005c7947 */ /* 0x000fea0003800000 */
.L_x_11956:
        /* <DEDUP_REMOVED lines=12> */
.L_x_11962:
[----:B------:R-:W-:Y:S02]  /*9360*/  ISETP.GT.U32.AND P0, PT, R4, 0x7f800000, PT ;  /* 0x7f8000000400780c */ /* 0x000fe40003f04070 */
[----:B------:R-:W-:-:S04]  /*9370*/  MOV R0, 0x7f ;  /* 0x0000007f00007802 */ /* 0x000fc80000000f00 */
[----:B------:R-:W-:-:S07]  /*9380*/  SEL R0, R0, 0x7c, P0 ;  /* 0x0000007c00007807 */ /* 0x000fce0000000000 */
.L_x_11963:
[----:B------:R-:W-:Y:S05]  /*9390*/  BSYNC.RECONVERGENT B0 ;  /* 0x0000000000007941 */ /* 0x000fea0003800200 */
.L_x_11961:
[----:B------:R-:W-:-:S04]  /*93a0*/  SHF.R.U32.HI R5, RZ, 0x18, R5 ;  /* 0x00000018ff057819 */ /* 0x000fc80000011605 */
[----:B------:R-:W-:-:S05]  /*93b0*/  LOP3.LUT R5, R0, 0x80, R5, 0xf8, !PT ;  /* 0x0000008000057812 */ /* 0x000fca00078ef805 */
[----:B------:R0:W-:Y:S01]  /*93c0*/  STG.E.U8 desc[UR36][R2.64], R5 ;  /* 0x0000000502007986 */ /* 0x0001e2000c101124 */
[----:B------:R-:W-:Y:S05]  /*93d0*/  BRA `(.L_x_11934) ;  /* 0x00000000000c7947 */ /* 0x000fea0003800000 */
.L_x_11955:
[----:B-1----:R-:W0:Y:S02]  /*93e0*/  I2F.S16 R0, R9 ;  /* 0x0000000900007306 */ /* 0x002e240000101400 */
[----:B0-----:R-:W-:-:S05]  /*93f0*/  F2FP.BF16.F32.PACK_AB R0, RZ, R0 ;  /* 0x00000000ff00723e */ /* 0x001fca00000010ff */
[----:B------:R0:W-:Y:S02]  /*9400*/  STG.E.U16 desc[UR36][R2.64], R0 ;  /* 0x0000000002007986 */ /* 0x0001e4000c101524 */
.L_x_11934:
[----:B------:R-:W-:-:S07]  /*9410*/  VIADD R17, R17, 0x80 ;  /* 0x0000008011117836 */ /* 0x000fce0000000000 */
.L_x_11892:
[----:B------:R-:W-:Y:S05]  /*9420*/  BSYNC.RECONVERGENT B6 ;  /* 0x0000000000067941 */ /* 0x000fea0003800200 */
.L_x_11891:
[----:B------:R-:W5:Y:S02]  /*9430*/  LDCU UR4, c[0x0][0x380] ;  /* 0x00007000ff0477ac */ /* 0x000f640008000800 */
[----:B-----5:R-:W-:-:S13]  /*9440*/  ISETP.GE.AND P0, PT, R17, UR4, PT ;  /* 0x0000000411007c0c */ /* 0x020fda000bf06270 */
[----:B------:R-:W-:Y:S05]  /*9450*/  @P0 EXIT ;  /* 0x000000000000094d */ /* 0x000fea0003800000 */
        /* <DEDUP_REMOVED lines=303> */
.L_x_11964:
[----:B------:R-:W1:Y:S01]  /*a750*/  LDCU.128 UR8, c[0x0][0x580] ;  /* 0x0000b000ff0877ac */ /* 0x000e620008000c00 */
[----:B------:R-:W-:-:S04]  /*a760*/  UPRMT UR4, UR42, 0x9910, URZ ;  /* 0x000099102a047896 */ /* 0x000fc800080000ff */
[----:B------:R-:W-:Y:S01]  /*a770*/  UISETP.GT.AND UP0, UPT, UR4, 0x9, UPT ;  /* 0x000000090400788c */ /* 0x000fe2000bf04270 */
[----:B-12---:R-:W-:Y:S02]  /*a780*/  IADD3 R2, P1, PT, R0, UR10, RZ ;  /* 0x0000000a00027c10 */ /* 0x006fe4000ff3e0ff */
        /* <DEDUP_REMOVED lines=14> */
.L_x_11968:
[----:B------:R0:W5:Y:S01]  /*a870*/  LDG.E.U8 R0, desc[UR36][R2.64] ;  /* 0x0000002402007981 */ /* 0x000162000c1e1100 */
[----:B------:R-:W-:Y:S05]  /*a880*/  BRA `(.L_x_11970) ;  /* 0x0000000c004c7947 */ /* 0x000fea0003800000 */
.L_x_11967:
        /* <DEDUP_REMOVED lines=8> */
.L_x_11972:
[----:B------:R0:W5:Y:S01]  /*a910*/  LDG.E.U16 R0, desc[UR36][R2.64] ;  /* 0x0000002402007981 */ /* 0x000162000c1e1500 */
[----:B------:R-:W-:Y:S05]  /*a920*/  BRA `(.L_x_11970) ;  /* 0x0000000c00247947 */ /* 0x000fea0003800000 */
.L_x_11971:
[----:B------:R0:W5:Y:S01]  /*a930*/  LDG.E.U16 R0, desc[UR36][R2.64] ;  /* 0x0000002402007981 */ /* 0x000162000c1e1500 */
[----:B------:R-:W-:Y:S05]  /*a940*/  BRA `(.L_x_11970) ;  /* 0x0000000c001c7947 */ /* 0x000fea0003800000 */
.L_x_11966:
        /* <DEDUP_REMOVED lines=9> */
.L_x_11974:
[----:B------:R-:W2:Y:S02]  /*a9e0*/  LDG.E.U16 R4, desc[UR36][R2.64] ;  /* 0x0000002402047981 */ /* 0x000ea4000c1e1500 */
[----:B--2---:R-:W-:-:S06]  /*a9f0*/  HADD2.F32 R4, -RZ, R4.H0_H0 ;  /* 0x20000004ff047230 */ /* 0x004fcc0000004100 */
[----:B------:R-:W0:Y:S02]  /*aa00*/  F2I.FTZ.TRUNC.NTZ R4, R4 ;  /* 0x0000000400047305 */ /* 0x000e24000021f100 */
[----:B0-----:R-:W-:Y:S01]  /*aa10*/  PRMT R0, R4, 0x7610, R0 ;  /* 0x0000761004007816 */ /* 0x001fe20000000000 */
[----:B------:R-:W-:Y:S06]  /*aa20*/  BRA `(.L_x_11970) ;  /* 0x0000000800e47947 */ /* 0x000fec0003800000 */
.L_x_11973:
[----:B------:R-:W-:-:S09]  /*aa30*/  UISETP.NE.AND UP0, UPT, UR4, 0x7, UPT ;  /* 0x000000070400788c */ /* 0x000fd2000bf05270 */
[----:B------:R-:W-:Y:S05]  /*aa40*/  BRA.U !UP0, `(.L_x_11975) ;  /* 0x0000000108307547 */ /* 0x000fea000b800000 */
[----:B------:R-:W-:-:S09]  /*aa50*/  UISETP.NE.AND UP0, UPT, UR4, 0x8, UPT ;  /* 0x000000080400788c */ /* 0x000fd2000bf05270 */
[----:B------:R-:W-:Y:S05]  /*aa60*/  BRA.U !UP0, `(.L_x_11976) ;  /* 0x0000000108147547 */ /* 0x000fea000b800000 */
[----:B------:R-:W-:-:S09]  /*aa70*/  UISETP.NE.AND UP0, UPT, UR4, 0x9, UPT ;  /* 0x000000090400788c */ /* 0x000fd2000bf05270 */
[----:B------:R-:W-:Y:S05]  /*aa80*/  BRA.U UP0, `(.L_x_11969) ;  /* 0x0000000900787547 */ /* 0x000fea000b800000 */
[----:B------:R-:W2:Y:S02]  /*aa90*/  LDG.E R2, desc[UR36][R2.64] ;  /* 0x0000002402027981 */ /* 0x000ea4000c1e1900 */
[----:B--2---:R4:W0:Y:S01]  /*aaa0*/  F2I.FTZ.TRUNC.NTZ R0, R2 ;  /* 0x0000000200007305 */ /* 0x004822000021f100 */
[----:B------:R-:W-:Y:S05]  /*aab0*/  BRA `(.L_x_11970) ;  /* 0x0000000800c07947 */ /* 0x000fea0003800000 */
.L_x_11976:
[----:B------:R-:W2:Y:S02]  /*aac0*/  LDG.E.U16 R2, desc[UR36][R2.64] ;  /* 0x0000002402027981 */ /* 0x000ea4000c1e1500 */
[----:B--2---:R-:W-:-:S06]  /*aad0*/  HADD2.F32 R4, -RZ, R2.H0_H0 ;  /* 0x20000002ff047230 */ /* 0x004fcc0000004100 */
[----:B------:R-:W0:Y:S02]  /*aae0*/  F2I.FTZ.TRUNC.NTZ R4, R4 ;  /* 0x0000000400047305 */ /* 0x000e24000021f100 */
[----:B0-----:R-:W-:Y:S01]  /*aaf0*/  PRMT R0, R4, 0x7610, R0 ;  /* 0x0000761004007816 */ /* 0x001fe20000000000 */
[----:B------:R-:W-:Y:S06]  /*ab00*/  BRA `(.L_x_11970) ;  /* 0x0000000800ac7947 */ /* 0x000fec0003800000 */
.L_x_11975:
[----:B------:R-:W2:Y:S02]  /*ab10*/  LDG.E.64 R2, desc[UR36][R2.64] ;  /* 0x0000002402027981 */ /* 0x000ea4000c1e1b00 */
[----:B--2---:R2:W3:Y:S01]  /*ab20*/  F2I.F64.TRUNC R0, R2 ;  /* 0x0000000200007311 */ /* 0x0044e2000030d100 */
[----:B------:R-:W-:Y:S05]  /*ab30*/  BRA `(.L_x_11970) ;  /* 0x0000000800a07947 */ /* 0x000fea0003800000 */
.L_x_11965:
        /* <DEDUP_REMOVED lines=12> */
.L_x_11979:
[----:B------:R-:W2:Y:S02]  /*ac00*/  LDG.E.64 R2, desc[UR36][R2.64] ;  /* 0x0000002402027981 */ /* 0x000ea4000c1e1b00 */
[----:B--2---:R0:W1:Y:S01]  /*ac10*/  F2I.F64.TRUNC R0, R2 ;  /* 0x0000000200007311 */ /* 0x004062000030d100 */
[----:B------:R-:W-:Y:S05]  /*ac20*/  BRA `(.L_x_11970) ;  /* 0x0000000800647947 */ /* 0x000fea0003800000 */
.L_x_11978:
        /* <DEDUP_REMOVED lines=27> */
.L_x_11981:
        /* <DEDUP_REMOVED lines=14> */
.L_x_11980:
[----:B------:R-:W2:Y:S02]  /*aec0*/  LDG.E.U16 R4, desc[UR36][R2.64] ;  /* 0x0000002402047981 */ /* 0x000ea4000c1e1500 */
[----:B--2---:R-:W-:-:S06]  /*aed0*/  IMAD.U32 R4, R4, 0x10000, RZ ;  /* 0x0001000004047824 */ /* 0x004fcc00078e00ff */
[----:B------:R-:W0:Y:S02]  /*aee0*/  F2I.FTZ.TRUNC.NTZ R4, R4 ;  /* 0x0000000400047305 */ /* 0x000e24000021f100 */
[----:B0-----:R-:W-:Y:S01]  /*aef0*/  PRMT R0, R4, 0x7610, R0 ;  /* 0x0000761004007816 */ /* 0x001fe20000000000 */
[----:B------:R-:W-:Y:S06]  /*af00*/  BRA `(.L_x_11970) ;  /* 0x0000000400ac7947 */ /* 0x000fec0003800000 */
.L_x_11977:
        /* <DEDUP_REMOVED lines=10> */
.L_x_11984:
        /* <DEDUP_REMOVED lines=21> */
.L_x_11988:
[----:B------:R-:W-:Y:S05]  /*b100*/  BSYNC.RECONVERGENT B1 ;  /* 0x0000000000017941 */ /* 0x000fea0003800200 */
.L_x_11987:
[----:B------:R-:W-:Y:S01]  /*b110*/  IMAD.SHL.U32 R0, R0, 0x100000, RZ ;  /* 0x0010000000007824 */ /* 0x000fe200078e00ff */
[----:B------:R-:W-:-:S04]  /*b120*/  LEA R2, R2, 0x3b800000, 0x17 ;  /* 0x3b80000002027811 */ /* 0x000fc800078eb8ff */
[----:B------:R-:W-:-:S07]  /*b130*/  LOP3.LUT R4, R2, R0, R7, 0xfe, !PT ;  /* 0x0000000002047212 */ /* 0x000fce00078efe07 */
.L_x_11986:
[----:B------:R-:W-:Y:S05]  /*b140*/  BSYNC.RECONVERGENT B0 ;  /* 0x0000000000007941 */ /* 0x000fea0003800200 */
.L_x_11985:
[----:B------:R-:W0:Y:S02]  /*b150*/  F2I.FTZ.TRUNC.NTZ R4, R4 ;  /* 0x0000000400047305 */ /* 0x000e24000021f100 */
[----:B0-----:R-:W-:Y:S01]  /*b160*/  PRMT R0, R4, 0x7610, R0 ;  /* 0x0000761004007816 */ /* 0x001fe20000000000 */
[----:B------:R-:W-:Y:S06]  /*b170*/  BRA `(.L_x_11970) ;  /* 0x0000000400107947 */ /* 0x000fec0003800000 */
.L_x_11983:
        /* <DEDUP_REMOVED lines=21> */
.L_x_11992:
[----:B------:R-:W-:Y:S05]  /*b2d0*/  BSYNC.RECONVERGENT B1 ;  /* 0x0000000000017941 */ /* 0x000fea0003800200 */
.L_x_11991:
[----:B------:R-:W-:Y:S02]  /*b2e0*/  SHF.L.U32 R0, R0, 0x15, RZ ;  /* 0x0000001500007819 */ /* 0x000fe400000006ff */
[----:B------:R-:W-:-:S04]  /*b2f0*/  LEA R2, R2, 0x37800000, 0x17 ;  /* 0x3780000002027811 */ /* 0x000fc800078eb8ff */
[----:B------:R-:W-:-:S07]  /*b300*/  LOP3.LUT R4, R2, R0, R7, 0xfe, !PT ;  /* 0x0000000002047212 */ /* 0x000fce00078efe07 */
.L_x_11990:
[----:B------:R-:W-:Y:S05]  /*b310*/  BSYNC.RECONVERGENT B0 ;  /* 0x0000000000007941 */ /* 0x000fea0003800200 */
.L_x_11989:
[----:B------:R-:W0:Y:S02]  /*b320*/  F2I.FTZ.TRUNC.NTZ R4, R4 ;  /* 0x0000000400047305 */ /* 0x000e24000021f100 */
[----:B0-----:R-:W-:Y:S01]  /*b330*/  PRMT R0, R4, 0x7610, R0 ;  /* 0x0000761004007816 */ /* 0x001fe20000000000 */
[----:B------:R-:W-:Y:S06]  /*b340*/  BRA `(.L_x_11970) ;  /* 0x00000000009c7947 */ /* 0x000fec0003800000 */
.L_x_11982:
        /* <DEDUP_REMOVED lines=14> */
.L_x_11996:
[----:B------:R-:W-:Y:S05]  /*b430*/  BSYNC.RECONVERGENT B0 ;  /* 0x0000000000007941 */ /* 0x000fea0003800200 */
.L_x_11995:
[----:B------:R-:W0:Y:S02]  /*b440*/  F2I.FTZ.TRUNC.NTZ R4, R4 ;  /* 0x0000000400047305 */ /* 0x000e24000021f100 */
[----:B0-----:R-:W-:Y:S01]  /*b450*/  PRMT R0, R4, 0x7610, R0 ;  /* 0x0000761004007816 */ /* 0x001fe20000000000 */
[----:B------:R-:W-:Y:S06]  /*b460*/  BRA `(.L_x_11970) ;  /* 0x0000000000547947 */ /* 0x000fec0003800000 */
.L_x_11969:
        /* <DEDUP_REMOVED lines=16> */
.L_x_11997:
[----:B------:R-:W-:Y:S01]  /*b570*/  PRMT R0, RZ, 0x7610, R0 ;  /* 0x00007610ff007816 */ /* 0x000fe20000000000 */
[----:B------:R-:W-:Y:S06]  /*b580*/  BRA `(.L_x_11970) ;  /* 0x00000000000c7947 */ /* 0x000fec0003800000 */
.L_x_11994:
[----:B------:R0:W5:Y:S01]  /*b590*/  LDG.E.U16 R0, desc[UR36][R2.64] ;  /* 0x0000002402007981 */ /* 0x000162000c1e1500 */
[----:B------:R-:W-:Y:S05]  /*b5a0*/  BRA `(.L_x_11970) ;  /* 0x0000000000047947 */ /* 0x000fea0003800000 */
.L_x_11993:
[----:B------:R0:W5:Y:S02]  /*b5b0*/  LDG.E.U16 R0, desc[UR36][R2.64] ;  /* 0x0000002402007981 */ /* 0x000164000c1e1500 */
.L_x_11970:
[----:B01-3-5:R-:W-:Y:S01]  /*b5c0*/  PRMT R8, R0, 0x9910, RZ ;  /* 0x0000991000087816 */ /* 0x02bfe200000000ff */
[----:B------:R-:W-:Y:S04]  /*b5d0*/  BSSY.RECONVERGENT B0, `(.L_x_11998) ;  /* 0x0000014000007945 */ /* 0x000fe80003800200 */
[----:B------:R-:W-:-:S06]  /*b5e0*/  IMAD R8, R8, R8, RZ ;  /* 0x0000000808087224 */ /* 0x000fcc00078e02ff */
[----:B------:R-:W2:Y:S08]  /*b5f0*/  I2F.F64.U32 R8, R8 ;  /* 0x0000000800087312 */ /* 0x000eb00000201800 */
[----:B--2---:R-:W0:Y:S01]  /*b600*/  MUFU.RCP64H R3, R9 ;  /* 0x0000000900037308 */ /* 0x004e220000001800 */
[----:B----4-:R-:W-:-:S05]  /*b610*/  VIADD R2, R9, 0x300402 ;  /* 0x0030040209027836 */ /* 0x010fca0000000000 */
        /* <DEDUP_REMOVED lines=12> */
[----:B------:R-:W-:Y:S05]  /*b6e0*/  CALL.REL.NOINC `($__internal_28_$__cuda_sm20_dblrcp_rn_slowpath_v3) ;  /* 0x0000000c009c7944 */ /* 0x000fea0003c00000 */
[----:B------:R-:W-:Y:S01]  /*b6f0*/  IMAD.MOV.U32 R4, RZ, RZ, R6 ;  /* 0x000000ffff047224 */ /* 0x000fe200078e0006 */
[----:B------:R-:W-:-:S07]  /*b700*/  MOV R5, R7 ;  /* 0x0000000700057202 */ /* 0x000fce0000000f00 */
.L_x_11999:
[----:B------:R-:W-:Y:S05]  /*b710*/  BSYNC.RECONVERGENT B0 ;  /* 0x0000000000007941 */ /* 0x000fea0003800200 */
.L_x_11998:
        /* <DEDUP_REMOVED lines=12> */
[----:B-1----:R-:W-:Y:S01]  /*b7e0*/  STG.E.U8 desc[UR36][R16.64], R5 ;  /* 0x0000000510007986 */ /* 0x002fe2000c101124 */
[----:B------:R-:W-:Y:S05]  /*b7f0*/  EXIT ;  /* 0x000000000000794d */ /* 0x000fea0003800000 */
.L_x_12003:
[----:B-1----:R-:W-:Y:S01]  /*b800*/  STG.E.U8 desc[UR36][R16.64], R5 ;  /* 0x0000000510007986 */ /* 0x002fe2000c101124 */
[----:B------:R-:W-:Y:S05]  /*b810*/  EXIT ;  /* 0x000000000000794d */ /* 0x000fea0003800000 */
.L_x_12002:
        /* <DEDUP_REMOVED lines=8> */
[----:B------:R-:W-:Y:S01]  /*b8a0*/  STG.E.64 desc[UR36][R16.64], R2 ;  /* 0x0000000210007986 */ /* 0x000fe2000c101b24 */
[----:B------:R-:W-:Y:S05]  /*b8b0*/  EXIT ;  /* 0x000000000000794d */ /* 0x000fea0003800000 */
.L_x_12006:
[----:B-1----:R-:W-:-:S05]  /*b8c0*/  PRMT R3, R5, 0x9910, RZ ;  /* 0x0000991005037816 */ /* 0x002fca00000000ff */
[----:B------:R-:W-:Y:S01]  /*b8d0*/  STG.E desc[UR36][R16.64], R3 ;  /* 0x0000000310007986 */ /* 0x000fe2000c101924 */
[----:B------:R-:W-:Y:S05]  /*b8e0*/  EXIT ;  /* 0x000000000000794d */ /* 0x000fea0003800000 */
.L_x_12005:
[----:B-1----:R-:W-:Y:S01]  /*b8f0*/  STG.E.U16 desc[UR36][R16.64], R5 ;  /* 0x0000000510007986 */ /* 0x002fe2000c101524 */
[----:B------:R-:W-:Y:S05]  /*b900*/  EXIT ;  /* 0x000000000000794d */ /* 0x000fea0003800000 */
.L_x_12001:
[----:B------:R-:W-:-:S09]  /*b910*/  UISETP.GT.AND UP0, UPT, UR4, 0x6, UPT ;  /* 0x000000060400788c */ /* 0x000fd2000bf04270 */
[----:B------:R-:W-:Y:S05]  /*b920*/  BRA.U UP0, `(.L_x_12007) ;  /* 0x00000001002c7547 */ /* 0x000fea000b800000 */
[----:B------:R-:W-:-:S09]  /*b930*/  UISETP.NE.AND UP0, UPT, UR4, 0x5, UPT ;  /* 0x000000050400788c */ /* 0x000fd2000bf05270 */
[----:B------:R-:W-:Y:S05]  /*b940*/  BRA.U !UP0, `(.L_x_12008) ;  /* 0x0000000108147547 */ /* 0x000fea000b800000 */
[----:B------:R-:W-:-:S09]  /*b950*/  UISETP.NE.AND UP0, UPT, UR4, 0x6, UPT ;  /* 0x000000060400788c */ /* 0x000fd2000bf05270 */
[----:B------:R-:W-:Y:S05]  /*b960*/  BRA.U UP0, `(.L_x_12004) ;  /* 0x0000000900147547 */ /* 0x000fea000b800000 */
[----:B-1----:R-:W0:Y:S02]  /*b970*/  I2F.S16 R3, R5 ;  /* 0x0000000500037306 */ /* 0x002e240000101400 */
[----:B0-----:R-:W-:Y:S01]  /*b980*/  STG.E desc[UR36][R16.64], R3 ;  /* 0x0000000310007986 */ /* 0x001fe2000c101924 */
[----:B------:R-:W-:Y:S05]  /*b990*/  EXIT ;  /* 0x000000000000794d */ /* 0x000fea0003800000 */
.L_x_12008:
[----:B-1----:R-:W0:Y:S02]  /*b9a0*/  I2F.S16 R0, R5 ;  /* 0x0000000500007306 */ /* 0x002e240000101400 */
[----:B0-----:R-:W-:-:S05]  /*b9b0*/  F2FP.F16.F32.PACK_AB R0, RZ, R0 ;  /* 0x00000000ff00723e */ /* 0x001fca00000000ff */
[----:B------:R-:W-:Y:S01]  /*b9c0*/  STG.E.U16 desc[UR36][R16.64], R0 ;  /* 0x0000000010007986 */ /* 0x000fe2000c101524 */
[----:B------:R-:W-:Y:S05]  /*b9d0*/  EXIT ;  /* 0x000000000000794d */ /* 0x000fea0003800000 */
.L_x_12007:
        /* <DEDUP_REMOVED lines=8> */
[----:B0-----:R-:W-:Y:S01]  /*ba60*/  STG.E.64 desc[UR36][R16.64], R2 ;  /* 0x0000000210007986 */ /* 0x001fe2000c101b24 */
[----:B------:R-:W-:Y:S05]  /*ba70*/  EXIT ;  /* 0x000000000000794d */ /* 0x000fea0003800000 */
.L_x_12010:
[----:B-1----:R-:W0:Y:S02]  /*ba80*/  I2F.S16 R5, R5 ;  /* 0x0000000500057306 */ /* 0x002e240000101400 */
[----:B0-----:R-:W-:-:S04]  /*ba90*/  F2FP.F16.F32.PACK_AB R3, RZ, R5 ;  /* 0x00000005ff03723e */ /* 0x001fc800000000ff */
[----:B------:R-:W-:-:S05]  /*baa0*/  PRMT R3, R3, 0x5410, RZ ;  /* 0x0000541003037816 */ /* 0x000fca00000000ff */
[----:B------:R-:W-:Y:S01]  /*bab0*/  STG.E desc[UR36][R16.64], R3 ;  /* 0x0000000310007986 */ /* 0x000fe2000c101924 */
[----:B------:R-:W-:Y:S05]  /*bac0*/  EXIT ;  /* 0x000000000000794d */ /* 0x000fea0003800000 */
.L_x_12009:
[----:B-1----:R-:W0:Y:S02]  /*bad0*/  I2F.F64.S16 R2, R5 ;  /* 0x0000000500027312 */ /* 0x002e240000101c00 */
[----:B0-----:R-:W-:Y:S01]  /*bae0*/  STG.E.64 desc[UR36][R16.64], R2 ;  /* 0x0000000210007986 */ /* 0x001fe2000c101b24 */
[----:B------:R-:W-:Y:S05]  /*baf0*/  EXIT ;  /* 0x000000000000794d */ /* 0x000fea0003800000 */
.L_x_12000:
        /* <DEDUP_REMOVED lines=10> */
[----:B-1----:R-:W-:Y:S01]  /*bba0*/  STG.E.U16 desc[UR36][R16.64], R5 ;  /* 0x0000000510007986 */ /* 0x002fe2000c101524 */
[----:B------:R-:W-:Y:S05]  /*bbb0*/  EXIT ;  /* 0x000000000000794d */ /* 0x000fea0003800000 */
.L_x_12014:
        /* <DEDUP_REMOVED lines=17> */
.L_x_12017:
[----:B------:R-:W-:-:S04]  /*bcd0*/  SHF.R.U32.HI R3, RZ, 0x18, R3 ;  /* 0x00000018ff037819 */ /* 0x000fc80000011603 */
[----:B------:R-:W-:-:S04]  /*bce0*/  LOP3.LUT R0, R0, 0x80, R3, 0xf8, !PT ;  /* 0x0000008000007812 */ /* 0x000fc800078ef803 */
[----:B------:R-:W-:-:S07]  /*bcf0*/  PRMT R8, R0, 0x7610, R8 ;  /* 0x0000761000087816 */ /* 0x000fce0000000008 */
.L_x_12016:
[----:B------:R-:W-:Y:S05]  /*bd00*/  BSYNC.RECONVERGENT B0 ;  /* 0x0000000000007941 */ /* 0x000fea0003800200 */
.L_x_12015:
[----:B------:R-:W-:Y:S01]  /*bd10*/  STG.E.U8 desc[UR36][R16.64], R8 ;  /* 0x0000000810007986 */ /* 0x000fe2000c101124 */
[----:B------:R-:W-:Y:S05]  /*bd20*/  EXIT ;  /* 0x000000000000794d */ /* 0x000fea0003800000 */
.L_x_12013:
[----:B-1----:R-:W0:Y:S01]  /*bd30*/  I2F.S16 R3, R5 ;  /* 0x0000000500037306 */ /* 0x002e220000101400 */
[----:B------:R-:W-:Y:S01]  /*bd40*/  BSSY.RECONVERGENT B0, `(.L_x_12018) ;  /* 0x0000013000007945 */ /* 0x000fe20003800200 */
[----:B------:R-:W-:Y:S01]  /*bd50*/  HFMA2 R8, -RZ, RZ, 0, 7.62939453125e-06 ;  /* 0x00000080ff087431 */ /* 0x000fe200000001ff */
        /* <DEDUP_REMOVED lines=14> */
.L_x_12020:
[----:B------:R-:W-:-:S04]  /*be40*/  SHF.R.U32.HI R3, RZ, 0x18, R3 ;  /* 0x00000018ff037819 */ /* 0x000fc80000011603 */
[----:B------:R-:W-:-:S04]  /*be50*/  LOP3.LUT R0, R0, 0x80, R3, 0xf8, !PT ;  /* 0x0000008000007812 */ /* 0x000fc800078ef803 */
[----:B------:R-:W-:-:S07]  /*be60*/  PRMT R8, R0, 0x7610, R8 ;  /* 0x0000761000087816 */ /* 0x000fce0000000008 */
.L_x_12019:
[----:B------:R-:W-:Y:S05]  /*be70*/  BSYNC.RECONVERGENT B0 ;  /* 0x0000000000007941 */ /* 0x000fea0003800200 */
.L_x_12018:
[----:B------:R-:W-:Y:S01]  /*be80*/  STG.E.U8 desc[UR36][R16.64], R8 ;  /* 0x0000000810007986 */ /* 0x000fe2000c101124 */
[----:B------:R-:W-:Y:S05]  /*be90*/  EXIT ;  /* 0x000000000000794d */ /* 0x000fea0003800000 */
.L_x_12012:
        /* <DEDUP_REMOVED lines=22> */
.L_x_12022:
[----:B-1----:R-:W-:-:S04]  /*c000*/  PRMT R2, R5, 0x9910, RZ ;  /* 0x0000991005027816 */ /* 0x002fc800000000ff */
[----:B------:R-:W-:-:S05]  /*c010*/  SHF.R.S32.HI R3, RZ, 0x1f, R2 ;  /* 0x0000001fff037819 */ /* 0x000fca0000011402 */
[----:B------:R-:W-:Y:S01]  /*c020*/  STG.E.64 desc[UR36][R16.64], R2 ;  /* 0x0000000210007986 */ /* 0x000fe2000c101b24 */
[----:B------:R-:W-:Y:S05]  /*c030*/  EXIT ;  /* 0x000000000000794d */ /* 0x000fea0003800000 */
.L_x_12021:
[----:B-1----:R-:W-:-:S05]  /*c040*/  PRMT R3, R5, 0x9910, RZ ;  /* 0x0000991005037816 */ /* 0x002fca00000000ff */
[----:B------:R-:W-:Y:S01]  /*c050*/  STG.E desc[UR36][R16.64], R3 ;  /* 0x0000000310007986 */ /* 0x000fe2000c101924 */
[----:B------:R-:W-:Y:S05]  /*c060*/  EXIT ;  /* 0x000000000000794d */ /* 0x000fea0003800000 */
.L_x_12011:
        /* <DEDUP_REMOVED lines=9> */
[----:B------:R-:W-:Y:S01]  /*c100*/  STG.E.U8 desc[UR36][R16.64], R3 ;  /* 0x0000000310007986 */ /* 0x000fe2000c101124 */
[----:B------:R-:W-:Y:S05]  /*c110*/  EXIT ;  /* 0x000000000000794d */ /* 0x000fea0003800000 */
.L_x_12024:
[----:B-1----:R-:W0:Y:S01]  /*c120*/  I2F.F64.S16 R4, R5 ;  /* 0x0000000500047312 */ /* 0x002e220000101c00 */
[----:B------:R-:W-:-:S05]  /*c130*/  CS2R R6, SRZ ;  /* 0x0000000000067805 */ /* 0x000fca000001ff00 */
[----:B0-----:R-:W-:Y:S01]  /*c140*/  STG.E.128 desc[UR36][R16.64], R4 ;  /* 0x0000000410007986 */ /* 0x001fe2000c101d24 */
[----:B------:R-:W-:Y:S05]  /*c150*/  EXIT ;  /* 0x000000000000794d */ /* 0x000fea0003800000 */
.L_x_12023:
[----:B------:R-:W-:-:S09]  /*c160*/  UISETP.NE.AND UP0, UPT, UR4, 0xf, UPT ;  /* 0x0000000f0400788c */ /* 0x000fd2000bf05270 */
[----:B------:R-:W-:Y:S05]  /*c170*/  BRA.U !UP0, `(.L_x_12025) ;  /* 0x0000000108e87547 */ /* 0x000fea000b800000 */
[----:B------:R-:W-:-:S09]  /*c180*/  UISETP.NE.AND UP0, UPT, UR4, 0x17, UPT ;  /* 0x000000170400788c */ /* 0x000fd2000bf05270 */
[----:B------:R-:W-:Y:S05]  /*c190*/  BRA.U !UP0, `(.L_x_12026) ;  /* 0x0000000108907547 */ /* 0x000fea000b800000 */
[----:B------:R-:W-:-:S09]  /*c1a0*/  UISETP.NE.AND UP0, UPT, UR4, 0x18, UPT ;  /* 0x000000180400788c */ /* 0x000fd2000bf05270 */
[----:B------:R-:W-:Y:S05]  /*c1b0*/  BRA.U !UP0, `(.L_x_12027) ;  /* 0x0000000108447547 */ /* 0x000fea000b800000 */
.L_x_12004:
        /* <DEDUP_REMOVED lines=16> */
.L_x_12028:
[----:B------:R-:W-:Y:S05]  /*c2c0*/  EXIT ;  /* 0x000000000000794d */ /* 0x000fea0003800000 */
.L_x_12027:
        /* <DEDUP_REMOVED lines=13> */
.L_x_12030:
[----:B------:R-:W-:Y:S05]  /*c3a0*/  BSYNC.RECONVERGENT B0 ;  /* 0x0000000000007941 */ /* 0x000fea0003800200 */
.L_x_12029:
[----:B------:R-:W-:-:S05]  /*c3b0*/  LOP3.LUT R3, R0, 0x80, R3, 0xf8, !PT ;  /* 0x0000008000037812 */ /* 0x000fca00078ef803 */
[----:B------:R-:W-:Y:S01]  /*c3c0*/  STG.E.U8 desc[UR36][R16.64], R3 ;  /* 0x0000000310007986 */ /* 0x000fe2000c101124 */
[----:B------:R-:W-:Y:S05]  /*c3d0*/  EXIT ;  /* 0x000000000000794d */ /* 0x000fea0003800000 */
.L_x_12026:
        /* <DEDUP_REMOVED lines=12> */
.L_x_12032:
[----:B------:R-:W-:Y:S02]  /*c4a0*/  ISETP.GT.U32.AND P0, PT, R2, 0x7f800000, PT ;  /* 0x7f8000000200780c */ /* 0x000fe40003f04070 */
[----:B------:R-:W-:-:S04]  /*c4b0*/  MOV R0, 0x7f ;  /* 0x0000007f00007802 */ /* 0x000fc80000000f00 */
[----:B------:R-:W-:-:S07]  /*c4c0*/  SEL R0, R0, 0x7c, P0 ;  /* 0x0000007c00007807 */ /* 0x000fce0000000000 */
.L_x_12033:
[----:B------:R-:W-:Y:S05]  /*c4d0*/  BSYNC.RECONVERGENT B0 ;  /* 0x0000000000007941 */ /* 0x000fea0003800200 */
.L_x_12031:
[----:B------:R-:W-:-:S04]  /*c4e0*/  SHF.R.U32.HI R3, RZ, 0x18, R3 ;  /* 0x00000018ff037819 */ /* 0x000fc80000011603 */
[----:B------:R-:W-:-:S05]  /*c4f0*/  LOP3.LUT R3, R0, 0x80, R3, 0xf8, !PT ;  /* 0x0000008000037812 */ /* 0x000fca00078ef803 */
[----:B------:R-:W-:Y:S01]  /*c500*/  STG.E.U8 desc[UR36][R16.64], R3 ;  /* 0x0000000310007986 */ /* 0x000fe2000c101124 */
[----:B------:R-:W-:Y:S05]  /*c510*/  EXIT ;  /* 0x000000000000794d */ /* 0x000fea0003800000 */
.L_x_12025:
[----:B-1----:R-:W0:Y:S02]  /*c520*/  I2F.S16 R0, R5 ;  /* 0x0000000500007306 */ /* 0x002e240000101400 */
[----:B0-----:R-:W-:-:S05]  /*c530*/  F2FP.BF16.F32.PACK_AB R0, RZ, R0 ;  /* 0x00000000ff00723e */ /* 0x001fca00000010ff */
[----:B------:R-:W-:Y:S01]  /*c540*/  STG.E.U16 desc[UR36][R16.64], R0 ;  /* 0x0000000010007986 */ /* 0x000fe2000c101524 */
[----:B------:R-:W-:Y:S05]  /*c550*/  EXIT ;  /* 0x000000000000794d */ /* 0x000fea0003800000 */
        .weak           $__internal_28_$__cuda_sm20_dblrcp_rn_slowpath_v3
        .type           $__internal_28_$__cuda_sm20_dblrcp_rn_slowpath_v3,@function
        .size           $__internal_28_$__cuda_sm20_dblrcp_rn_slowpath_v3,(.L_x_68321 - $__internal_28_$__cuda_sm20_dblrcp_rn_slowpath_v3)
$__internal_28_$__cuda_sm20_dblrcp_rn_slowpath_v3:
        /* <DEDUP_REMOVED lines=26> */
.L_x_12037:
        /* <DEDUP_REMOVED lines=10> */
.L_x_12035:
[----:B------:R-:W-:Y:S01]  /*c7a0*/  LOP3.LUT R7, R5, 0x80000, RZ, 0xfc, !PT ;  /* 0x0008000005077812 */ /* 0x000fe200078efcff */
[----:B------:R-:W-:-:S07]  /*c7b0*/  IMAD.MOV.U32 R6, RZ, RZ, R4 ;  /* 0x000000ffff067224 */ /* 0x000fce00078e0004 */
.L_x_12036:
[----:B------:R-:W-:Y:S05]  /*c7c0*/  BSYNC.RECONVERGENT B1 ;  /* 0x0000000000017941 */ /* 0x000fea0003800200 */
.L_x_12034:
[----:B------:R-:W-:Y:S01]  /*c7d0*/  MOV R4, R0 ;  /* 0x0000000000047202 */ /* 0x000fe20000000f00 */
[----:B------:R-:W-:-:S04]  /*c7e0*/  IMAD.MOV.U32 R5, RZ, RZ, 0x0 ;  /* 0x00000000ff057424 */ /* 0x000fc800078e00ff */
[----:B------:R-:W-:Y:S05]  /*c7f0*/  RET.REL.NODEC R4 `(_ZN2at6native18elementwise_kernelILi128ELi4EZNS0_15gpu_kernel_implIZNS0_50_GLOBAL__N__2680c7bb_12_PowKernel_cu_7dd49032_300329pow_tensor_scalar_kernel_implIssEEvRNS_18TensorIteratorBaseET0_EUlsE1_EEvS6_RKT_EUliE_EEviT1_) ;  /* 0xffffff3804007950 */ /* 0x000fea0003c3ffff */
.L_x_12038:
        /* <DEDUP_REMOVED lines=16> */
.L_x_68321:


//--------------------- .text._ZN2at6native27unrolled_elementwise_kernelIZNS0_50_GLOBAL__N__2680c7bb_12_PowKernel_cu_7dd49032_300329pow_tensor_scalar_kernel_implIssEEvRNS_18TensorIteratorBaseET0_EUlsE1_St5arrayIPcLm2EELi4E23TrivialOffsetCalculatorILi1EjESC_NS0_6memory12LoadWithCastILi1EEENSD_13StoreWithCastILi1EEEEEviT_S6_T2_T3_T4_T5_ --------------------------
	.section	.text._ZN2at6native27unrolled_elementwise_kernelIZNS0_50_GLOBAL__N__2680c7bb_12_PowKernel_cu_7dd49032_300329pow_tensor_scalar_kernel_implIssEEvRNS_18TensorIteratorBaseET0_EUlsE1_St5arrayIPcLm2EELi4E23TrivialOffsetCalculatorILi1EjESC_NS0_6memory12LoadWithCastILi1EEENSD_13StoreWithCastILi1EEEEEviT_S6_T2_T3_T4_T5_,"ax",@progbits
	.align	128
        .global         _ZN2at6native27unrolled_elementwise_kernelIZNS0_50_GLOBAL__N__2680c7bb_12_PowKernel_cu_7dd49032_300329pow_tensor_scalar_kernel_implIssEEvRNS_18TensorIteratorBaseET0_EUlsE1_St5arrayIPcLm2EELi4E23TrivialOffsetCalculatorILi1EjESC_NS0_6memory12LoadWithCastILi1EEENSD_13StoreWithCastILi1EEEEEviT_S6_T2_T3_T4_T5_
        .type           _ZN2at6native27unrolled_elementwise_kernelIZNS0_50_GLOBAL__N__2680c7bb_12_PowKernel_cu_7dd49032_300329pow_tensor_scalar_kernel_implIssEEvRNS_18TensorIteratorBaseET0_EUlsE1_St5arrayIPcLm2EELi4E23TrivialOffsetCalculatorILi1EjESC_NS0_6memory12LoadWithCastILi1EEENSD_13StoreWithCastILi1EEEEEviT_S6_T2_T3_T4_T5_,@function
        .size           _ZN2at6native27unrolled_elementwise_kernelIZNS0_50_GLOBAL__N__2680c7bb_12_PowKernel_cu_7dd49032_300329pow_tensor_scalar_kernel_implIssEEvRNS_18TensorIteratorBaseET0_EUlsE1_St5arrayIPcLm2EELi4E23TrivialOffsetCalculatorILi1EjESC_NS0_6memory12LoadWithCastILi1EEENSD_13StoreWithCastILi1EEEEEviT_S6_T2_T3_T4_T5_,(.L_x_68322 - _ZN2at6native27unrolled_elementwise_kernelIZNS0_50_GLOBAL__N__2680c7bb_12_PowKernel_cu_7dd49032_300329pow_tensor_scalar_kernel_implIssEEvRNS_18TensorIteratorBaseET0_EUlsE1_St5arrayIPcLm2EELi4E23TrivialOffsetCalculatorILi1EjESC_NS0_6memory12LoadWithCastILi1EEENSD_13StoreWithCastILi1EEEEEviT_S6_T2_T3_T4_T5_)
        .other          _ZN2at6native27unrolled_elementwise_kernelIZNS0_50_GLOBAL__N__2680c7bb_12_PowKernel_cu_7dd49032_300329pow_tensor_scalar_kernel_implIssEEvRNS_18TensorIteratorBaseET0_EUlsE1_St5arrayIPcLm2EELi4E23TrivialOffsetCalculatorILi1EjESC_NS0_6memory12LoadWithCastILi1EEENSD_13StoreWithCastILi1EEEEEviT_S6_T2_T3_T4_T5_,@"STO_CUDA_ENTRY STV_DEFAULT"
_ZN2at6native27unrolled_elementwise_kernelIZNS0_50_GLOBAL__N__2680c7bb_12_PowKernel_cu_7dd49032_300329pow_tensor_scalar_kernel_implIssEEvRNS_18TensorIteratorBaseET0_EUlsE1_St5arrayIPcLm2EELi4E23TrivialOffsetCalculatorILi1EjESC_NS0_6memory12LoadWithCastILi1EEENSD_13StoreWithCastILi1EEEEEviT_S6_T2_T3_T4_T5_:
.text._ZN2at6native27unrolled_elementwise_kernelIZNS0_50_GLOBAL__N__2680c7bb_12_PowKernel_cu_7dd49032_300329pow_tensor_scalar_kernel_implIssEEvRNS_18TensorIteratorBaseET0_EUlsE1_St5arrayIPcLm2EELi4E23TrivialOffsetCalculatorILi1EjESC_NS0_6memory12LoadWithCastILi1EEENSD_13StoreWithCastILi1EEEEEviT_S6_T2_T3_T4_T5_:
        /* <DEDUP_REMOVED lines=31> */
.L_x_12044:
[----:B------:R3:W5:Y:S01]  /*01f0*/  LDG.E.U8 R0, desc[UR36][R4.64] ;  /* 0x0000002404007981 */ /* 0x000762000c1e1100 */
[----:B------:R-:W-:Y:S05]  /*0200*/  BRA `(.L_x_12046) ;  /* 0x0000000c00507947 */ /* 0x000fea0003800000 */
.L_x_12043:
        /* <DEDUP_REMOVED lines=8> */
.L_x_12048:
[----:B------:R1:W5:Y:S01]  /*0290*/  LDG.E.U16 R0, desc[UR36][R4.64] ;  /* 0x0000002404007981 */ /* 0x000362000c1e1500 */
[----:B------:R-:W-:Y:S05]  /*02a0*/  BRA `(.L_x_12046) ;  /* 0x0000000c00287947 */ /* 0x000fea0003800000 */
.L_x_12047:
[----:B------:R2:W5:Y:S01]  /*02b0*/  LDG.E.U16 R0, desc[UR36][R4.64] ;  /* 0x0000002404007981 */ /* 0x000562000c1e1500 */
[----:B------:R-:W-:Y:S05]  /*02c0*/  BRA `(.L_x_12046) ;  /* 0x0000000c00207947 */ /* 0x000fea0003800000 */
.L_x_12042:
        /* <DEDUP_REMOVED lines=9> */
.L_x_12050:
[----:B------:R-:W2:Y:S02]  /*0360*/  LDG.E.U16 R3, desc[UR36][R4.64] ;  /* 0x0000002404037981 */ /* 0x000ea4000c1e1500 */
[----:B--2---:R-:W-:-:S06]  /*0370*/  HADD2.F32 R3, -RZ, R3.H0_H0 ;  /* 0x20000003ff037230 */ /* 0x004fcc0000004100 */
[----:B------:R-:W0:Y:S02]  /*0380*/  F2I.FTZ.TRUNC.NTZ R3, R3 ;  /* 0x0000000300037305 */ /* 0x000e24000021f100 */
[----:B0-----:R-:W-:Y:S01]  /*0390*/  PRMT R0, R3, 0x7610, R0 ;  /* 0x0000761003007816 */ /* 0x001fe20000000000 */
[----:B------:R-:W-:Y:S06]  /*03a0*/  BRA `(.L_x_12046) ;  /* 0x0000000800e87947 */ /* 0x000fec0003800000 */
.L_x_12049:
        /* <DEDUP_REMOVED lines=9> */
.L_x_12052:
[----:B------:R-:W2:Y:S02]  /*0440*/  LDG.E.U16 R4, desc[UR36][R4.64] ;  /* 0x0000002404047981 */ /* 0x000ea4000c1e1500 */
[----:B--2---:R-:W-:-:S06]  /*0450*/  HADD2.F32 R3, -RZ, R4.H0_H0 ;  /* 0x20000004ff037230 */ /* 0x004fcc0000004100 */
[----:B------:R-:W0:Y:S02]  /*0460*/  F2I.FTZ.TRUNC.NTZ R3, R3 ;  /* 0x0000000300037305 */ /* 0x000e24000021f100 */
[----:B0-----:R-:W-:Y:S01]  /*0470*/  PRMT R0, R3, 0x7610, R0 ;  /* 0x0000761003007816 */ /* 0x001fe20000000000 */
[----:B------:R-:W-:Y:S06]  /*0480*/  BRA `(.L_x_12046) ;  /* 0x0000000800b07947 */ /* 0x000fec0003800000 */
.L_x_12051:
[----:B------:R-:W2:Y:S02]  /*0490*/  LDG.E.64 R4, desc[UR36][R4.64] ;  /* 0x0000002404047981 */ /* 0x000ea4000c1e1b00 */
[----:B--2---:R0:W1:Y:S01]  /*04a0*/  F2I.F64.TRUNC R0, R4 ;  /* 0x0000000400007311 */ /* 0x004062000030d100 */
[----:B------:R-:W-:Y:S05]  /*04b0*/  BRA `(.L_x_12046) ;  /* 0x0000000800a47947 */ /* 0x000fea0003800000 */
.L_x_12041:
        /* <DEDUP_REMOVED lines=12> */
.L_x_12055:
[----:B------:R-:W2:Y:S02]  /*0580*/  LDG.E.64 R4, desc[UR36][R4.64] ;  /* 0x0000002404047981 */ /* 0x000ea4000c1e1b00 */
[----:B--2---:R0:W1:Y:S01]  /*0590*/  F2I.F64.TRUNC R0, R4 ;  /* 0x0000000400007311 */ /* 0x004062000030d100 */
[----:B------:R-:W-:Y:S05]  /*05a0*/  BRA `(.L_x_12046) ;  /* 0x0000000800687947 */ /* 0x000fea0003800000 */
.L_x_12054:
        /* <DEDUP_REMOVED lines=27> */
.L_x_12057:
        /* <DEDUP_REMOVED lines=15> */
.L_x_12056:
[----:B------:R-:W2:Y:S02]  /*0850*/  LDG.E.U16 R3, desc[UR36][R4.64] ;  /* 0x0000002404037981 */ /* 0x000ea4000c1e1500 */
[----:B--2---:R-:W-:-:S06]  /*0860*/  IMAD.U32 R3, R3, 0x10000, RZ ;  /* 0x0001000003037824 */ /* 0x004fcc00078e00ff */
[----:B------:R-:W0:Y:S02]  /*0870*/  F2I.FTZ.TRUNC.NTZ R3, R3 ;  /* 0x0000000300037305 */ /* 0x000e24000021f100 */
[----:B0-----:R-:W-:Y:S01]  /*0880*/  PRMT R0, R3, 0x7610, R0 ;  /* 0x0000761003007816 */ /* 0x001fe20000000000 */
[----:B------:R-:W-:Y:S06]  /*0890*/  BRA `(.L_x_12046) ;  /* 0x0000000400ac7947 */ /* 0x000fec0003800000 */
.L_x_12053:
        /* <DEDUP_REMOVED lines=10> */
.L_x_12060:
        /* <DEDUP_REMOVED lines=21> */
.L_x_12064:
[----:B------:R-:W-:Y:S05]  /*0a90*/  BSYNC.RECONVERGENT B1 ;  /* 0x0000000000017941 */ /* 0x000fea0003800200 */
.L_x_12063:
[----:B------:R-:W-:Y:S01]  /*0aa0*/  IMAD.SHL.U32 R0, R0, 0x100000, RZ ;  /* 0x0010000000007824 */ /* 0x000fe200078e00ff */
[----:B------:R-:W-:-:S04]  /*0ab0*/  LEA R3, R3, 0x3b800000, 0x17 ;  /* 0x3b80000003037811 */ /* 0x000fc800078eb8ff */
[----:B------:R-:W-:-:S07]  /*0ac0*/  LOP3.LUT R3, R3, R0, R7, 0xfe, !PT ;  /* 0x0000000003037212 */ /* 0x000fce00078efe07 */
.L_x_12062:
[----:B------:R-:W-:Y:S05]  /*0ad0*/  BSYNC.RECONVERGENT B0 ;  /* 0x0000000000007941 */ /* 0x000fea0003800200 */
.L_x_12061:
[----:B------:R-:W0:Y:S02]  /*0ae0*/  F2I.FTZ.TRUNC.NTZ R3, R3 ;  /* 0x0000000300037305 */ /* 0x000e24000021f100 */
[----:B0-----:R-:W-:Y:S01]  /*0af0*/  PRMT R0, R3, 0x7610, R0 ;  /* 0x0000761003007816 */ /* 0x001fe20000000000 */
[----:B------:R-:W-:Y:S06]  /*0b00*/  BRA `(.L_x_12046) ;  /* 0x0000000400107947 */ /* 0x000fec0003800000 */
.L_x_12059:
        /* <DEDUP_REMOVED lines=21> */
.L_x_12068:
[----:B------:R-:W-:Y:S05]  /*0c60*/  BSYNC.RECONVERGENT B1 ;  /* 0x0000000000017941 */ /* 0x000fea0003800200 */
.L_x_12067:
[----:B------:R-:W-:Y:S01]  /*0c70*/  IMAD.SHL.U32 R0, R0, 0x200000, RZ ;  /* 0x0020000000007824 */ /* 0x000fe200078e00ff */
[----:B------:R-:W-:-:S04]  /*0c80*/  LEA R3, R3, 0x37800000, 0x17 ;  /* 0x3780000003037811 */ /* 0x000fc800078eb8ff */
[----:B------:R-:W-:-:S07]  /*0c90*/  LOP3.LUT R3, R3, R0, R7, 0xfe, !PT ;  /* 0x0000000003037212 */ /* 0x000fce00078efe07 */
.L_x_12066:
[----:B------:R-:W-:Y:S05]  /*0ca0*/  BSYNC.RECONVERGENT B0 ;  /* 0x0000000000007941 */ /* 0x000fea0003800200 */
.L_x_12065:
[----:B------:R-:W0:Y:S02]  /*0cb0*/  F2I.FTZ.TRUNC.NTZ R3, R3 ;  /* 0x0000000300037305 */ /* 0x000e24000021f100 */
[----:B0-----:R-:W-:Y:S01]  /*0cc0*/  PRMT R0, R3, 0x7610, R0 ;  /* 0x0000761003007816 */ /* 0x001fe20000000000 */
[----:B------:R-:W-:Y:S06]  /*0cd0*/  BRA `(.L_x_12046) ;  /* 0x00000000009c7947 */ /* 0x000fec0003800000 */
.L_x_12058:
[----:B------:R-:W-:-:S09]  /*0ce0*/  UISETP.NE.AND UP0, UPT, UR4, 0x1c, UPT ;  /* 0x0000001c0400788c */ /* 0x000fd2000bf05270 */
[----:B------:R-:W-:Y:S05]  /*0cf0*/  BRA.U !UP0, `(.L_x_12069) ;  /* 0x0000000108907547 */ /* 0x000fea000b800000 */
[----:B------:R-:W-:-:S09]  /*0d00*/  UISETP.NE.AND UP0, UPT, UR4, 0x1d, UPT ;  /* 0x0000001d0400788c */ /* 0x000fd2000bf05270 */
[----:B------:R-:W-:Y:S05]  /*0d10*/  BRA.U !UP0, `(.L_x_12070) ;  /* 0x0000000108807547 */ /* 0x000fea000b800000 */
[----:B------:R-:W-:-:S09]  /*0d20*/  UISETP.NE.AND UP0, UPT, UR4, 0x2c, UPT ;  /* 0x0000002c0400788c */ /* 0x000fd2000bf05270 */
[----:B------:R-:W-:Y:S05]  /*0d30*/  BRA.U !UP0, `(.L_x_12071) ;  /* 0x0000000108487547 */ /* 0x000fea000b800000 */
.L_x_12045:
        /* <DEDUP_REMOVED lines=16> */
.L_x_12072:
[----:B------:R-:W-:Y:S01]  /*0e40*/  PRMT R0, RZ, 0x7610, R0 ;  /* 0x00007610ff007816 */ /* 0x000fe20000000000 */
[----:B------:R-:W-:Y:S06]  /*0e50*/  BRA `(.L_x_12046) ;  /* 0x00000000003c7947 */ /* 0x000fec0003800000 */
.L_x_12071:
        /* <DEDUP_REMOVED lines=8> */
.L_x_12074:
[----:B------:R-:W-:Y:S05]  /*0ee0*/  BSYNC.RECONVERGENT B0 ;  /* 0x0000000000007941 */ /* 0x000fea0003800200 */
.L_x_12073:
[----:B------:R-:W0:Y:S02]  /*0ef0*/  F2I.FTZ.TRUNC.NTZ R3, R3 ;  /* 0x0000000300037305 */ /* 0x000e24000021f100 */
[----:B0-----:R-:W-:Y:S01]  /*0f00*/  PRMT R0, R3, 0x7610, R0 ;  /* 0x0000761003007816 */ /* 0x001fe20000000000 */
[----:B------:R-:W-:Y:S06]  /*0f10*/  BRA `(.L_x_12046) ;  /* 0x00000000000c7947 */ /* 0x000fec0003800000 */
.L_x_12070:
[----:B------:R0:W5:Y:S01]  /*0f20*/  LDG.E.U16 R0, desc[UR36][R4.64] ;  /* 0x0000002404007981 */ /* 0x000162000c1e1500 */
[----:B------:R-:W-:Y:S05]  /*0f30*/  BRA `(.L_x_12046) ;  /* 0x0000000000047947 */ /* 0x000fea0003800000 */
.L_x_12069:
[----:B------:R0:W5:Y:S02]  /*0f40*/  LDG.E.U16 R0, desc[UR36][R4.64] ;  /* 0x0000002404007981 */ /* 0x000164000c1e1500 */
.L_x_12046:
[----:B-1---5:R-:W-:Y:S01]  /*0f50*/  PRMT R18, R0, 0x9910, RZ ;  /* 0x0000991000127816 */ /* 0x022fe200000000ff */
[----:B------:R-:W-:-:S07]  /*0f60*/  VIADD R23, R25, 0x80 ;  /* 0x0000008019177836 */ /* 0x000fce0000000000 */
.L_x_12040:
[----:B------:R-:W-:Y:S05]  /*0f70*/  BSYNC.RECONVERGENT B6 ;  /* 0x0000000000067941 */ /* 0x000fea0003800200 */
.L_x_12039:
[----:B------:R-:W-:Y:S01]  /*0f80*/  ISETP.GE.AND P0, PT, R23, R16, PT ;  /* 0x000000101700720c */ /* 0x000fe20003f06270 */
[----:B------:R-:W-:Y:S01]  /*0f90*/  BSSY.RECONVERGENT B6, `(.L_x_12075) ;  /* 0x00000ee000067945 */ /* 0x000fe20003800200 */
[----:B------:R-:W-:-:S11]  /*0fa0*/  IMAD.MOV.U32 R17, RZ, RZ, RZ ;  /* 0x000000ffff117224 */ /* 0x000fd600078e00ff */
[----:B------:R-:W-:Y:S05]  /*0fb0*/  @P0 BRA `(.L_x_12076) ;  /* 0x0000000c00ac0947 */ /* 0x000fea0003800000 */
[----:B0-234-:R-:W0:Y:S01]  /*0fc0*/  LDC.64 R4, c[0x0][0x398] ;  /* 0x0000e600ff047b82 */ /* 0x01de220000000a00 */
        /* <DEDUP_REMOVED lines=18> */
.L_x_12080:
[----:B------:R0:W5:Y:S01]  /*10f0*/  LDG.E.U8 R0, desc[UR36][R4.64] ;  /* 0x0000002404007981 */ /* 0x000162000c1e1100 */
[----:B------:R-:W-:Y:S05]  /*1100*/  BRA `(.L_x_12082) ;  /* 0x0000000c00507947 */ /* 0x000fea0003800000 */
.L_x_12079:
        /* <DEDUP_REMOVED lines=8> */
.L_x_12084:
[----:B------:R0:W5:Y:S01]  /*1190*/  LDG.E.U16 R0, desc[UR36][R4.64] ;  /* 0x0000002404007981 */ /* 0x000162000c1e1500 */
[----:B------:R-:W-:Y:S05]  /*11a0*/  BRA `(.L_x_12082) ;  /* 0x0000000c00287947 */ /* 0x000fea0003800000 */
.L_x_12083:
[----:B------:R0:W5:Y:S01]  /*11b0*/  LDG.E.U16 R0, desc[UR36][R4.64] ;  /* 0x0000002404007981 */ /* 0x000162000c1e1500 */
[----:B------:R-:W-:Y:S05]  /*11c0*/  BRA `(.L_x_12082) ;  /* 0x0000000c00207947 */ /* 0x000fea0003800000 */
.L_x_12078:
        /* <DEDUP_REMOVED lines=9> */
.L_x_12086:
[----:B------:R-:W2:Y:S02]  /*1260*/  LDG.E.U16 R3, desc[UR36][R4.64] ;  /* 0x0000002404037981 */ /* 0x000ea4000c1e1500 */
[----:B--2---:R-:W-:-:S06]  /*1270*/  HADD2.F32 R3, -RZ, R3.H0_H0 ;  /* 0x20000003ff037230 */ /* 0x004fcc0000004100 */
[----:B------:R-:W0:Y:S02]  /*1280*/  F2I.FTZ.TRUNC.NTZ R3, R3 ;  /* 0x0000000300037305 */ /* 0x000e24000021f100 */
[----:B0-----:R-:W-:Y:S01]  /*1290*/  PRMT R0, R3, 0x7610, R0 ;  /* 0x0000761003007816 */ /* 0x001fe20000000000 */
[----:B------:R-:W-:Y:S06]  /*12a0*/  BRA `(.L_x_12082) ;  /* 0x0000000800e87947 */ /* 0x000fec0003800000 */
.L_x_12085:
        /* <DEDUP_REMOVED lines=9> */
.L_x_12088:
[----:B------:R-:W2:Y:S02]  /*1340*/  LDG.E.U16 R4, desc[UR36][R4.64] ;  /* 0x0000002404047981 */ /* 0x000ea4000c1e1500 */
[----:B--2---:R-:W-:-:S06]  /*1350*/  HADD2.F32 R3, -RZ, R4.H0_H0 ;  /* 0x20000004ff037230 */ /* 0x004fcc0000004100 */
[----:B------:R-:W0:Y:S02]  /*1360*/  F2I.FTZ.TRUNC.NTZ R3, R3 ;  /* 0x0000000300037305 */ /* 0x000e24000021f100 */
[----:B0-----:R-:W-:Y:S01]  /*1370*/  PRMT R0, R3, 0x7610, R0 ;  /* 0x0000761003007816 */ /* 0x001fe20000000000 */
[----:B------:R-:W-:Y:S06]  /*1380*/  BRA `(.L_x_12082) ;  /* 0x0000000800b07947 */ /* 0x000fec0003800000 */
.L_x_12087:
[----:B------:R-:W2:Y:S02]  /*1390*/  LDG.E.64 R4, desc[UR36][R4.64] ;  /* 0x0000002404047981 */ /* 0x000ea4000c1e1b00 */
[----:B--2---:R0:W1:Y:S01]  /*13a0*/  F2I.F64.TRUNC R0, R4 ;  /* 0x0000000400007311 */ /* 0x004062000030d100 */
[----:B------:R-:W-:Y:S05]  /*13b0*/  BRA `(.L_x_12082) ;  /* 0x0000000800a47947 */ /* 0x000fea0003800000 */
.L_x_12077:
        /* <DEDUP_REMOVED lines=12> */
.L_x_12091:
[----:B------:R-:W2:Y:S02]  /*1480*/  LDG.E.64 R4, desc[UR36][R4.64] ;  /* 0x0000002404047981 */ /* 0x000ea4000c1e1b00 */
[----:B--2---:R0:W1:Y:S01]  /*1490*/  F2I.F64.TRUNC R0, R4 ;  /* 0x0000000400007311 */ /* 0x004062000030d100 */
[----:B------:R-:W-:Y:S05]  /*14a0*/  BRA `(.L_x_12082) ;  /* 0x0000000800687947 */ /* 0x000fea0003800000 */
.L_x_12090:
        /* <DEDUP_REMOVED lines=27> */
.L_x_12093:
        /* <DEDUP_REMOVED lines=15> */
.L_x_12092:
[----:B------:R-:W2:Y:S02]  /*1750*/  LDG.E.U16 R3, desc[UR36][R4.64] ;  /* 0x0000002404037981 */ /* 0x000ea4000c1e1500 */
[----:B--2---:R-:W-:-:S06]  /*1760*/  IMAD.U32 R3, R3, 0x10000, RZ ;  /* 0x0001000003037824 */ /* 0x004fcc00078e00ff */
[----:B------:R-:W0:Y:S02]  /*1770*/  F2I.FTZ.TRUNC.NTZ R3, R3 ;  /* 0x0000000300037305 */ /* 0x000e24000021f100 */
[----:B0-----:R-:W-:Y:S01]  /*1780*/  PRMT R0, R3, 0x7610, R0 ;  /* 0x0000761003007816 */ /* 0x001fe20000000000 */
[----:B------:R-:W-:Y:S06]  /*1790*/  BRA `(.L_x_12082) ;  /* 0x0000000400ac7947 */ /* 0x000fec0003800000 */
.L_x_12089:
        /* <DEDUP_REMOVED lines=10> */
.L_x_12096:
        /* <DEDUP_REMOVED lines=21> */
.L_x_12100:
[----:B------:R-:W-:Y:S05]  /*1990*/  BSYNC.RECONVERGENT B1 ;  /* 0x0000000000017941 */ /* 0x000fea0003800200 */
.L_x_12099:
[----:B------:R-:W-:Y:S01]  /*19a0*/  IMAD.SHL.U32 R0, R0, 0x100000, RZ ;  /* 0x0010000000007824 */ /* 0x000fe200078e00ff */
[----:B------:R-:W-:-:S04]  /*19b0*/  LEA R3, R3, 0x3b800000, 0x17 ;  /* 0x3b80000003037811 */ /* 0x000fc800078eb8ff */
[----:B------:R-:W-:-:S07]  /*19c0*/  LOP3.LUT R3, R3, R0, R7, 0xfe, !PT ;  /* 0x0000000003037212 */ /* 0x000fce00078efe07 */
.L_x_12098:
[----:B------:R-:W-:Y:S05]  /*19d0*/  BSYNC.RECONVERGENT B0 ;  /* 0x0000000000007941 */ /* 0x000fea0003800200 */
.L_x_12097:
[----:B------:R-:W0:Y:S02]  /*19e0*/  F2I.FTZ.TRUNC.NTZ R3, R3 ;  /* 0x0000000300037305 */ /* 0x000e24000021f100 */
[----:B0-----:R-:W-:Y:S01]  /*19f0*/  PRMT R0, R3, 0x7610, R0 ;  /* 0x0000761003007816 */ /* 0x001fe20000000000 */
[----:B------:R-:W-:Y:S06]  /*1a00*/  BRA `(.L_x_12082) ;  /* 0x0000000400107947 */ /* 0x000fec0003800000 */
.L_x_12095:
        /* <DEDUP_REMOVED lines=21> */
.L_x_12104:
[----:B------:R-:W-:Y:S05]  /*1b60*/  BSYNC.RECONVERGENT B1 ;  /* 0x0000000000017941 */ /* 0x000fea0003800200 */
.L_x_12103:
[----:B------:R-:W-:Y:S01]  /*1b70*/  IMAD.SHL.U32 R0, R0, 0x200000, RZ ;  /* 0x0020000000007824 */ /* 0x000fe200078e00ff */
[----:B------:R-:W-:-:S04]  /*1b80*/  LEA R3, R3, 0x37800000, 0x17 ;  /* 0x3780000003037811 */ /* 0x000fc800078eb8ff */
[----:B------:R-:W-:-:S07]  /*1b90*/  LOP3.LUT R3, R3, R0, R7, 0xfe, !PT ;  /* 0x0000000003037212 */ /* 0x000fce00078efe07 */
.L_x_12102:
[----:B------:R-:W-:Y:S05]  /*1ba0*/  BSYNC.RECONVERGENT B0 ;  /* 0x0000000000007941 */ /* 0x000fea0003800200 */
.L_x_12101:
[----:B------:R-:W0:Y:S02]  /*1bb0*/  F2I.FTZ.TRUNC.NTZ R3, R3 ;  /* 0x0000000300037305 */ /* 0x000e24000021f100 */
[----:B0-----:R-:W-:Y:S01]  /*1bc0*/  PRMT R0, R3, 0x7610, R0 ;  /* 0x0000761003007816 */ /* 0x001fe20000000000 */
[----:B------:R-:W-:Y:S06]  /*1bd0*/  BRA `(.L_x_12082) ;  /* 0x00000000009c7947 */ /* 0x000fec0003800000 */
.L_x_12094:
        /* <DEDUP_REMOVED lines=14> */
.L_x_12108:
[----:B------:R-:W-:Y:S05]  /*1cc0*/  BSYNC.RECONVERGENT B0 ;  /* 0x0000000000007941 */ /* 0x000fea0003800200 */
.L_x_12107:
[----:B------:R-:W0:Y:S02]  /*1cd0*/  F2I.FTZ.TRUNC.NTZ R3, R3 ;  /* 0x0000000300037305 */ /* 0x000e24000021f100 */
[----:B0-----:R-:W-:Y:S01]  /*1ce0*/  PRMT R0, R3, 0x7610, R0 ;  /* 0x0000761003007816 */ /* 0x001fe20000000000 */
[----:B------:R-:W-:Y:S06]  /*1cf0*/  BRA `(.L_x_12082) ;  /* 0x0000000000547947 */ /* 0x000fec0003800000 */
.L_x_12081:
        /* <DEDUP_REMOVED lines=16> */
.L_x_12109:
[----:B------:R-:W-:Y:S01]  /*1e00*/  PRMT R0, RZ, 0x7610, R0 ;  /* 0x00007610ff007816 */ /* 0x000fe20000000000 */
[----:B------:R-:W-:Y:S06]  /*1e10*/  BRA `(.L_x_12082) ;  /* 0x00000000000c7947 */ /* 0x000fec0003800000 */
.L_x_12106:
[----:B------:R3:W5:Y:S01]  /*1e20*/  LDG.E.U16 R0, desc[UR36][R4.64] ;  /* 0x0000002404007981 */ /* 0x000762000c1e1500 */
[----:B------:R-:W-:Y:S05]  /*1e30*/  BRA `(.L_x_12082) ;  /* 0x0000000000047947 */ /* 0x000fea0003800000 */
.L_x_12105:
[----:B------:R2:W5:Y:S02]  /*1e40*/  LDG.E.U16 R0, desc[UR36][R4.64] ;  /* 0x0000002404007981 */ /* 0x000564000c1e1500 */
.L_x_12082:
[----:B-1---5:R-:W-:Y:S01]  /*1e50*/  PRMT R17, R0, 0x9910, RZ ;  /* 0x0000991000117816 */ /* 0x022fe200000000ff */
[----:B------:R-:W-:-:S07]  /*1e60*/  VIADD R23, R23, 0x80 ;  /* 0x0000008017177836 */ /* 0x000fce0000000000 */
.L_x_12076:
[----:B------:R-:W-:Y:S05]  /*1e70*/  BSYNC.RECONVERGENT B6 ;  /* 0x0000000000067941 */ /* 0x000fea0003800200 */
.L_x_12075:
        /* <DEDUP_REMOVED lines=23> */
.L_x_12115:
[----:B------:R0:W5:Y:S01]  /*1ff0*/  LDG.E.U8 R0, desc[UR36][R4.64] ;  /* 0x0000002404007981 */ /* 0x000162000c1e1100 */
[----:B------:R-:W-:Y:S05]  /*2000*/  BRA `(.L_x_12117) ;  /* 0x0000000c00507947 */ /* 0x000fea0003800000 */
.L_x_12114:
        /* <DEDUP_REMOVED lines=8> */
.L_x_12119:
[----:B------:R0:W5:Y:S01]  /*2090*/  LDG.E.U16 R0, desc[UR36][R4.64] ;  /* 0x0000002404007981 */ /* 0x000162000c1e1500 */
[----:B------:R-:W-:Y:S05]  /*20a0*/  BRA `(.L_x_12117) ;  /* 0x0000000c00287947 */ /* 0x000fea0003800000 */
.L_x_12118:
[----:B------:R0:W5:Y:S01]  /*20b0*/  LDG.E.U16 R0, desc[UR36][R4.64] ;  /* 0x0000002404007981 */ /* 0x000162000c1e1500 */
[----:B------:R-:W-:Y:S05]  /*20c0*/  BRA `(.L_x_12117) ;  /* 0x0000000c00207947 */ /* 0x000fea0003800000 */
.L_x_12113:
        /* <DEDUP_REMOVED lines=9> */
.L_x_12121:
[----:B------:R-:W2:Y:S02]  /*2160*/  LDG.E.U16 R3, desc[UR36][R4.64] ;  /* 0x0000002404037981 */ /* 0x000ea4000c1e1500 */
[----:B--2---:R-:W-:-:S06]  /*2170*/  HADD2.F32 R3, -RZ, R3.H0_H0 ;  /* 0x20000003ff037230 */ /* 0x004fcc0000004100 */
[----:B------:R-:W0:Y:S02]  /*2180*/  F2I.FTZ.TRUNC.NTZ R3, R3 ;  /* 0x0000000300037305 */ /* 0x000e24000021f100 */
[----:B0-----:R-:W-:Y:S01]  /*2190*/  PRMT R0, R3, 0x7610, R0 ;  /* 0x0000761003007816 */ /* 0x001fe20000000000 */
[----:B------:R-:W-:Y:S06]  /*21a0*/  BRA `(.L_x_12117) ;  /* 0x0000000800e87947 */ /* 0x000fec0003800000 */
.L_x_12120:
        /* <DEDUP_REMOVED lines=9> */
.L_x_12123:
[----:B------:R-:W2:Y:S02]  /*2240*/  LDG.E.U16 R4, desc[UR36][R4.64] ;  /* 0x0000002404047981 */ /* 0x000ea4000c1e1500 */
[----:B--2---:R-:W-:-:S06]  /*2250*/  HADD2.F32 R3, -RZ, R4.H0_H0 ;  /* 0x20000004ff037230 */ /* 0x004fcc0000004100 */
[----:B------:R-:W0:Y:S02]  /*2260*/  F2I.FTZ.TRUNC.NTZ R3, R3 ;  /* 0x0000000300037305 */ /* 0x000e24000021f100 */
[----:B0-----:R-:W-:Y:S01]  /*2270*/  PRMT R0, R3, 0x7610, R0 ;  /* 0x0000761003007816 */ /* 0x001fe20000000000 */
[----:B------:R-:W-:Y:S06]  /*2280*/  BRA `(.L_x_12117) ;  /* 0x0000000800b07947 */ /* 0x000fec0003800000 */
.L_x_12122:
[----:B------:R-:W2:Y:S02]  /*2290*/  LDG.E.64 R4, desc[UR36][R4.64] ;  /* 0x0000002404047981 */ /* 0x000ea4000c1e1b00 */
[----:B--2---:R0:W1:Y:S01]  /*22a0*/  F2I.F64.TRUNC R0, R4 ;  /* 0x0000000400007311 */ /* 0x004062000030d100 */
[----:B------:R-:W-:Y:S05]  /*22b0*/  BRA `(.L_x_12117) ;  /* 0x0000000800a47947 */ /* 0x000fea0003800000 */
.L_x_12112:
        /* <DEDUP_REMOVED lines=12> */
.L_x_12126:
[----:B------:R-:W2:Y:S02]  /*2380*/  LDG.E.64 R4, desc[UR36][R4.64] ;  /* 0x0000002404047981 */ /* 0x000ea4000c1e1b00 */
[----:B--2---:R3:W4:Y:S01]  /*2390*/  F2I.F64.TRUNC R0, R4 ;  /* 0x0000000400007311 */ /* 0x004722000030d100 */
[----:B------:R-:W-:Y:S05]  /*23a0*/  BRA `(.L_x_12117) ;  /* 0x0000000800687947 */ /* 0x000fea0003800000 */
.L_x_12125:
        /* <DEDUP_REMOVED lines=27> */
.L_x_12128:
        /* <DEDUP_REMOVED lines=15> */
.L_x_12127:
[----:B------:R-:W2:Y:S02]  /*2650*/  LDG.E.U16 R3, desc[UR36][R4.64] ;  /* 0x0000002404037981 */ /* 0x000ea4000c1e1500 */
[----:B--2---:R-:W-:-:S06]  /*2660*/  IMAD.U32 R3, R3, 0x10000, RZ ;  /* 0x0001000003037824 */ /* 0x004fcc00078e00ff */
[----:B------:R-:W0:Y:S02]  /*2670*/  F2I.FTZ.TRUNC.NTZ R3, R3 ;  /* 0x0000000300037305 */ /* 0x000e24000021f100 */
[----:B0-----:R-:W-:Y:S01]  /*2680*/  PRMT R0, R3, 0x7610, R0 ;  /* 0x0000761003007816 */ /* 0x001fe20000000000 */
[----:B------:R-:W-:Y:S06]  /*2690*/  BRA `(.L_x_12117) ;  /* 0x0000000400ac7947 */ /* 0x000fec0003800000 */
.L_x_12124:
        /* <DEDUP_REMOVED lines=10> */
.L_x_12131:
        /* <DEDUP_REMOVED lines=21> */
.L_x_12135:
[----:B------:R-:W-:Y:S05]  /*2890*/  BSYNC.RECONVERGENT B1 ;  /* 0x0000000000017941 */ /* 0x000fea0003800200 */
.L_x_12134:
[----:B------:R-:W-:Y:S01]  /*28a0*/  IMAD.SHL.U32 R0, R0, 0x100000, RZ ;  /* 0x0010000000007824 */ /* 0x000fe200078e00ff */
[----:B------:R-:W-:-:S04]  /*28b0*/  LEA R3, R3, 0x3b800000, 0x17 ;  /* 0x3b80000003037811 */ /* 0x000fc800078eb8ff */
[----:B------:R-:W-:-:S07]  /*28c0*/  LOP3.LUT R3, R3, R0, R7, 0xfe, !PT ;  /* 0x0000000003037212 */ /* 0x000fce00078efe07 */
.L_x_12133:
[----:B------:R-:W-:Y:S05]  /*28d0*/  BSYNC.RECONVERGENT B0 ;  /* 0x0000000000007941 */ /* 0x000fea0003800200 */
.L_x_12132:
[----:B------:R-:W0:Y:S02]  /*28e0*/  F2I.FTZ.TRUNC.NTZ R3, R3 ;  /* 0x0000000300037305 */ /* 0x000e24000021f100 */
[----:B0-----:R-:W-:Y:S01]  /*28f0*/  PRMT R0, R3, 0x7610, R0 ;  /* 0x0000761003007816 */ /* 0x001fe20000000000 */
[----:B------:R-:W-:Y:S06]  /*2900*/  BRA `(.L_x_12117) ;  /* 0x0000000400107947 */ /* 0x000fec0003800000 */
.L_x_12130:
        /* <DEDUP_REMOVED lines=21> */
.L_x_12139:
[----:B------:R-:W-:Y:S05]  /*2a60*/  BSYNC.RECONVERGENT B1 ;  /* 0x0000000000017941 */ /* 0x000fea0003800200 */
.L_x_12138:
[----:B------:R-:W-:Y:S01]  /*2a70*/  IMAD.SHL.U32 R0, R0, 0x200000, RZ ;  /* 0x0020000000007824 */ /* 0x000fe200078e00ff */
[----:B------:R-:W-:-:S04]  /*2a80*/  LEA R3, R3, 0x37800000, 0x17 ;  /* 0x3780000003037811 */ /* 0x000fc800078eb8ff */
[----:B------:R-:W-:-:S07]  /*2a90*/  LOP3.LUT R3, R3, R0, R7, 0xfe, !PT ;  /* 0x0000000003037212 */ /* 0x000fce00078efe07 */
.L_x_12137:
[----:B------:R-:W-:Y:S05]  /*2aa0*/  BSYNC.RECONVERGENT B0 ;  /* 0x0000000000007941 */ /* 0x000fea0003800200 */
.L_x_12136:
[----:B------:R-:W0:Y:S02]  /*2ab0*/  F2I.FTZ.TRUNC.NTZ R3, R3 ;  /* 0x0000000300037305 */ /* 0x000e24000021f100 */
[----:B0-----:R-:W-:Y:S01]  /*2ac0*/  PRMT R0, R3, 0x7610, R0 ;  /* 0x0000761003007816 */ /* 0x001fe20000000000 */
[----:B------:R-:W-:Y:S06]  /*2ad0*/  BRA `(.L_x_12117) ;  /* 0x00000000009c7947 */ /* 0x000fec0003800000 */
.L_x_12129:
        /* <DEDUP_REMOVED lines=14> */
.L_x_12143:
[----:B------:R-:W-:Y:S05]  /*2bc0*/  BSYNC.RECONVERGENT B0 ;  /* 0x0000000000007941 */ /* 0x000fea0003800200 */
.L_x_12142:
[----:B------:R-:W0:Y:S02]  /*2bd0*/  F2I.FTZ.TRUNC.NTZ R3, R3 ;  /* 0x0000000300037305 */ /* 0x000e24000021f100 */
[----:B0-----:R-:W-:Y:S01]  /*2be0*/  PRMT R0, R3, 0x7610, R0 ;  /* 0x0000761003007816 */ /* 0x001fe20000000000 */
[----:B------:R-:W-:Y:S06]  /*2bf0*/  BRA `(.L_x_12117) ;  /* 0x0000000000547947 */ /* 0x000fec0003800000 */
.L_x_12116:
        /* <DEDUP_REMOVED lines=16> */
.L_x_12144:
[----:B------:R-:W-:Y:S01]  /*2d00*/  PRMT R0, RZ, 0x7610, R0 ;  /* 0x00007610ff007816 */ /* 0x000fe20000000000 */
[----:B------:R-:W-:Y:S06]  /*2d10*/  BRA `(.L_x_12117) ;  /* 0x00000000000c7947 */ /* 0x000fec0003800000 */
.L_x_12141:
[----:B------:R2:W5:Y:S01]  /*2d20*/  LDG.E.U16 R0, desc[UR36][R4.64] ;  /* 0x0000002404007981 */ /* 0x000562000c1e1500 */
[----:B------:R-:W-:Y:S05]  /*2d30*/  BRA `(.L_x_12117) ;  /* 0x0000000000047947 */ /* 0x000fea0003800000 */
.L_x_12140:
[----:B------:R1:W5:Y:S02]  /*2d40*/  LDG.E.U16 R0, desc[UR36][R4.64] ;  /* 0x0000002404007981 */ /* 0x000364000c1e1500 */
.L_x_12117:
[----:B-1--45:R-:W-:Y:S01]  /*2d50*/  PRMT R19, R0, 0x9910, RZ ;  /* 0x0000991000137816 */ /* 0x032fe200000000ff */
[----:B------:R-:W-:-:S07]  /*2d60*/  VIADD R23, R23, 0x80 ;  /* 0x0000008017177836 */ /* 0x000fce0000000000 */
.L_x_12111:
[----:B------:R-:W-:Y:S05]  /*2d70*/  BSYNC.RECONVERGENT B6 ;  /* 0x0000000000067941 */ /* 0x000fea0003800200 */
.L_x_12110:
        /* <DEDUP_REMOVED lines=23> */
.L_x_12150:
[----:B------:R0:W5:Y:S01]  /*2ef0*/  LDG.E.U8 R0, desc[UR36][R4.64] ;  /* 0x0000002404007981 */ /* 0x000162000c1e1100 */
[----:B------:R-:W-:Y:S05]  /*2f00*/  BRA `(.L_x_12152) ;  /* 0x0000000c00507947 */ /* 0x000fea0003800000 */
.L_x_12149:
        /* <DEDUP_REMOVED lines=8> */
.L_x_12154:
[----:B------:R0:W5:Y:S01]  /*2f90*/  LDG.E.U16 R0, desc[UR36][R4.64] ;  /* 0x0000002404007981 */ /* 0x000162000c1e1500 */
[----:B------:R-:W-:Y:S05]  /*2fa0*/  BRA `(.L_x_12152) ;  /* 0x0000000c00287947 */ /* 0x000fea0003800000 */
.L_x_12153:
[----:B------:R0:W5:Y:S01]  /*2fb0*/  LDG.E.U16 R0, desc[UR36][R4.64] ;  /* 0x0000002404007981 */ /* 0x000162000c1e1500 */
[----:B------:R-:W-:Y:S05]  /*2fc0*/  BRA `(.L_x_12152) ;  /* 0x0000000c00207947 */ /* 0x000fea0003800000 */
.L_x_12148:
        /* <DEDUP_REMOVED lines=9> */
.L_x_12156:
[----:B------:R-:W2:Y:S02]  /*3060*/  LDG.E.U16 R3, desc[UR36][R4.64] ;  /* 0x0000002404037981 */ /* 0x000ea4000c1e1500 */
[----:B--2---:R-:W-:-:S06]  /*3070*/  HADD2.F32 R3, -RZ, R3.H0_H0 ;  /* 0x20000003ff037230 */ /* 0x004fcc0000004100 */
[----:B------:R-:W0:Y:S02]  /*3080*/  F2I.FTZ.TRUNC.NTZ R3, R3 ;  /* 0x0000000300037305 */ /* 0x000e24000021f100 */
[----:B0-----:R-:W-:Y:S01]  /*3090*/  PRMT R0, R3, 0x7610, R0 ;  /* 0x0000761003007816 */ /* 0x001fe20000000000 */
[----:B------:R-:W-:Y:S06]  /*30a0*/  BRA `(.L_x_12152) ;  /* 0x0000000800e87947 */ /* 0x000fec0003800000 */
.L_x_12155:
        /* <DEDUP_REMOVED lines=9> */
.L_x_12158:
[----:B------:R-:W2:Y:S02]  /*3140*/  LDG.E.U16 R4, desc[UR36][R4.64] ;  /* 0x0000002404047981 */ /* 0x000ea4000c1e1500 */
[----:B--2---:R-:W-:-:S06]  /*3150*/  HADD2.F32 R3, -RZ, R4.H0_H0 ;  /* 0x20000004ff037230 */ /* 0x004fcc0000004100 */
[----:B------:R-:W0:Y:S02]  /*3160*/  F2I.FTZ.TRUNC.NTZ R3, R3 ;  /* 0x0000000300037305 */ /* 0x000e24000021f100 */
[----:B0-----:R-:W-:Y:S01]  /*3170*/  PRMT R0, R3, 0x7610, R0 ;  /* 0x0000761003007816 */ /* 0x001fe20000000000 */
[----:B------:R-:W-:Y:S06]  /*3180*/  BRA `(.L_x_12152) ;  /* 0x0000000800b07947 */ /* 0x000fec0003800000 */
.L_x_12157:
[----:B------:R-:W2:Y:S02]  /*3190*/  LDG.E.64 R4, desc[UR36][R4.64] ;  /* 0x0000002404047981 */ /* 0x000ea4000c1e1b00 */
[----:B--2---:R0:W1:Y:S01]  /*31a0*/  F2I.F64.TRUNC R0, R4 ;  /* 0x0000000400007311 */ /* 0x004062000030d100 */
[----:B------:R-:W-:Y:S05]  /*31b0*/  BRA `(.L_x_12152) ;  /* 0x0000000800a47947 */ /* 0x000fea0003800000 */
.L_x_12147:
        /* <DEDUP_REMOVED lines=12> */
.L_x_12161:
[----:B------:R-:W2:Y:S02]  /*3280*/  LDG.E.64 R4, desc[UR36][R4.64] ;  /* 0x0000002404047981 */ /* 0x000ea4000c1e1b00 */
[----:B--2---:R3:W4:Y:S01]  /*3290*/  F2I.F64.TRUNC R0, R4 ;  /* 0x0000000400007311 */ /* 0x004722000030d100 */
[----:B------:R-:W-:Y:S05]  /*32a0*/  BRA `(.L_x_12152) ;  /* 0x0000000800687947 */ /* 0x000fea0003800000 */
.L_x_12160:
        /* <DEDUP_REMOVED lines=27> */
.L_x_12163:
        /* <DEDUP_REMOVED lines=15> */
.L_x_12162:
[----:B------:R-:W2:Y:S02]  /*3550*/  LDG.E.U16 R3, desc[UR36][R4.64] ;  /* 0x0000002404037981 */ /* 0x000ea4000c1e1500 */
[----:B--2---:R-:W-:-:S06]  /*3560*/  IMAD.U32 R3, R3, 0x10000, RZ ;  /* 0x0001000003037824 */ /* 0x004fcc00078e00ff */
[----:B------:R-:W0:Y:S02]  /*3570*/  F2I.FTZ.TRUNC.NTZ R3, R3 ;  /* 0x0000000300037305 */ /* 0x000e24000021f100 */
[----:B0-----:R-:W-:Y:S01]  /*3580*/  PRMT R0, R3, 0x7610, R0 ;  /* 0x0000761003007816 */ /* 0x001fe20000000000 */
[----:B------:R-:W-:Y:S06]  /*3590*/  BRA `(.L_x_12152) ;  /* 0x0000000400ac7947 */ /* 0x000fec0003800000 */
.L_x_12159:
        /* <DEDUP_REMOVED lines=10> */
.L_x_12166:
        /* <DEDUP_REMOVED lines=21> */
.L_x_12170:
[----:B------:R-:W-:Y:S05]  /*3790*/  BSYNC.RECONVERGENT B1 ;  /* 0x0000000000017941 */ /* 0x000fea0003800200 */
.L_x_12169:
[----:B------:R-:W-:Y:S01]  /*37a0*/  IMAD.SHL.U32 R0, R0, 0x100000, RZ ;  /* 0x0010000000007824 */ /* 0x000fe200078e00ff */
[----:B------:R-:W-:-:S04]  /*37b0*/  LEA R3, R3, 0x3b800000, 0x17 ;  /* 0x3b80000003037811 */ /* 0x000fc800078eb8ff */
[----:B------:R-:W-:-:S07]  /*37c0*/  LOP3.LUT R3, R3, R0, R7, 0xfe, !PT ;  /* 0x0000000003037212 */ /* 0x000fce00078efe07 */
.L_x_12168:
[----:B------:R-:W-:Y:S05]  /*37d0*/  BSYNC.RECONVERGENT B0 ;  /* 0x0000000000007941 */ /* 0x000fea0003800200 */
.L_x_12167:
[----:B------:R-:W0:Y:S02]  /*37e0*/  F2I.FTZ.TRUNC.NTZ R3, R3 ;  /* 0x0000000300037305 */ /* 0x000e24000021f100 */
[----:B0-----:R-:W-:Y:S01]  /*37f0*/  PRMT R0, R3, 0x7610, R0 ;  /* 0x0000761003007816 */ /* 0x001fe20000000000 */
[----:B------:R-:W-:Y:S06]  /*3800*/  BRA `(.L_x_12152) ;  /* 0x0000000400107947 */ /* 0x000fec0003800000 */
.L_x_12165:
        /* <DEDUP_REMOVED lines=21> */
.L_x_12174:
[----:B------:R-:W-:Y:S05]  /*3960*/  BSYNC.RECONVERGENT B1 ;  /* 0x0000000000017941 */ /* 0x000fea0003800200 */
.L_x_12173:
[----:B------:R-:W-:Y:S01]  /*3970*/  IMAD.SHL.U32 R0, R0, 0x200000, RZ ;  /* 0x0020000000007824 */ /* 0x000fe200078e00ff */
[----:B------:R-:W-:-:S04]  /*3980*/  LEA R3, R3, 0x37800000, 0x17 ;  /* 0x3780000003037811 */ /* 0x000fc800078eb8ff */
[----:B------:R-:W-:-:S07]  /*3990*/  LOP3.LUT R3, R3, R0, R7, 0xfe, !PT ;  /* 0x0000000003037212 */ /* 0x000fce00078efe07 */
.L_x_12172:
[----:B------:R-:W-:Y:S05]  /*39a0*/  BSYNC.RECONVERGENT B0 ;  /* 0x0000000000007941 */ /* 0x000fea0003800200 */
.L_x_12171:
[----:B------:R-:W0:Y:S02]  /*39b0*/  F2I.FTZ.TRUNC.NTZ R3, R3 ;  /* 0x0000000300037305 */ /* 0x000e24000021f100 */
[----:B0-----:R-:W-:Y:S01]  /*39c0*/  PRMT R0, R3, 0x7610, R0 ;  /* 0x0000761003007816 */ /* 0x001fe20000000000 */
[----:B------:R-:W-:Y:S06]  /*39d0*/  BRA `(.L_x_12152) ;  /* 0x00000000009c7947 */ /* 0x000fec0003800000 */
.L_x_12164:
        /* <DEDUP_REMOVED lines=14> */
.L_x_12178:
[----:B------:R-:W-:Y:S05]  /*3ac0*/  BSYNC.RECONVERGENT B0 ;  /* 0x0000000000007941 */ /* 0x000fea0003800200 */
.L_x_12177:
[----:B------:R-:W0:Y:S02]  /*3ad0*/  F2I.FTZ.TRUNC.NTZ R3, R3 ;  /* 0x0000000300037305 */ /* 0x000e24000021f100 */
[----:B0-----:R-:W-:Y:S01]  /*3ae0*/  PRMT R0, R3, 0x7610, R0 ;  /* 0x0000761003007816 */ /* 0x001fe20000000000 */
[----:B------:R-:W-:Y:S06]  /*3af0*/  BRA `(.L_x_12152) ;  /* 0x0000000000547947 */ /* 0x000fec0003800000 */
.L_x_12151:
        /* <DEDUP_REMOVED lines=16> */
.L_x_12179:
[----:B------:R-:W-:Y:S01]  /*3c00*/  PRMT R0, RZ, 0x7610, R0 ;  /* 0x00007610ff007816 */ /* 0x000fe20000000000 */
[----:B------:R-:W-:Y:S06]  /*3c10*/  BRA `(.L_x_12152) ;  /* 0x00000000000c7947 */ /* 0x000fec0003800000 */
.L_x_12176:
[----:B------:R2:W5:Y:S01]  /*3c20*/  LDG.E.U16 R0, desc[UR36][R4.64] ;  /* 0x0000002404007981 */ /* 0x000562000c1e1500 */
[----:B------:R-:W-:Y:S05]  /*3c30*/  BRA `(.L_x_12152) ;  /* 0x0000000000047947 */ /* 0x000fea0003800000 */
.L_x_12175:
[----:B------:R1:W5:Y:S02]  /*3c40*/  LDG.E.U16 R0, desc[UR36][R4.64] ;  /* 0x0000002404007981 */ /* 0x000364000c1e1500 */
.L_x_12152:
[----:B-1--45:R-:W-:-:S07]  /*3c50*/  PRMT R0, R0, 0x9910, RZ ;  /* 0x0000991000007816 */ /* 0x032fce00000000ff */
.L_x_12146:
[----:B------:R-:W-:Y:S05]  /*3c60*/  BSYNC.RECONVERGENT B6 ;  /* 0x0000000000067941 */ /* 0x000fea0003800200 */
.L_x_12145:
[----:B------:R-:W-:Y:S01]  /*3c70*/  ISETP.GE.AND P0, PT, R25, R16, PT ;  /* 0x000000101900720c */ /* 0x000fe20003f06270 */
[----:B------:R-:W-:-:S12]  /*3c80*/  BSSY.RECONVERGENT B0, `(.L_x_12180) ;  /* 0x0000014000007945 */ /* 0x000fd80003800200 */
[----:B------:R-:W-:Y:S05]  /*3c90*/  @P0 BRA `(.L_x_12181) ;  /* 0x0000000000480947 */ /* 0x000fea0003800000 */
[----:B0-234-:R-:W-:Y:S01]  /*3ca0*/  IMAD R4, R18, R18, RZ ;  /* 0x0000001212047224 */ /* 0x01dfe200078e02ff */
[----:B------:R-:W-:Y:S05]  /*3cb0*/  BSSY.RECONVERGENT B1, `(.L_x_12182) ;  /* 0x000000f000017945 */ /* 0x000fea0003800200 */
[----:B------:R-:W0:Y:S08]  /*3cc0*/  I2F.F64.U32 R4, R4 ;  /* 0x0000000400047312 */ /* 0x000e300000201800 */
        /* <DEDUP_REMOVED lines=12> */
[----:B------:R-:W-:Y:S05]  /*3d90*/  CALL.REL.NOINC `($__internal_29_$__cuda_sm20_dblrcp_rn_slowpath_v3) ;  /* 0x0000004000647944 */ /* 0x000fea0003c00000 */
.L_x_12183:
[----:B------:R-:W-:Y:S05]  /*3da0*/  BSYNC.RECONVERGENT B1 ;  /* 0x0000000000017941 */ /* 0x000fea0003800200 */
.L_x_12182:
[----:B------:R1:W0:Y:S02]  /*3db0*/  F2I.F64.TRUNC R3, R8 ;  /* 0x0000000800037311 */ /* 0x000224000030d100 */
.L_x_12181:
[----:B------:R-:W-:Y:S05]  /*3dc0*/  BSYNC.RECONVERGENT B0 ;  /* 0x0000000000007941 */ /* 0x000fea0003800200 */
.L_x_12180:
[----:B------:R-:W-:Y:S01]  /*3dd0*/  VIADD R23, R25, 0x80 ;  /* 0x0000008019177836 */ /* 0x000fe20000000000 */
[----:B------:R-:W-:Y:S04]  /*3de0*/  BSSY.RECONVERGENT B0, `(.L_x_12184) ;  /* 0x0000015000007945 */ /* 0x000fe80003800200 */
[----:B------:R-:W-:-:S13]  /*3df0*/  ISETP.GE.AND P0, PT, R23, R16, PT ;  /* 0x000000101700720c */ /* 0x000fda0003f06270 */
[----:B------:R-:W-:Y:S05]  /*3e00*/  @P0 BRA `(.L_x_12185) ;  /* 0x0000000000480947 */ /* 0x000fea0003800000 */
[----:B0-234-:R-:W-:Y:S01]  /*3e10*/  IMAD R4, R17, R17, RZ ;  /* 0x0000001111047224 */ /* 0x01dfe200078e02ff */
[----:B------:R-:W-:Y:S05]  /*3e20*/  BSSY.RECONVERGENT B1, `(.L_x_12186) ;  /* 0x000000f000017945 */ /* 0x000fea0003800200 */
[----:B------:R-:W0:Y:S08]  /*3e30*/  I2F.F64.U32 R4, R4 ;  /* 0x0000000400047312 */ /* 0x000e300000201800 */
[----:B0-----:R-:W1:Y:S01]  /*3e40*/  MUFU.RCP64H R7, R5 ;  /* 0x0000000500077308 */ /* 0x001e620000001800 */
        /* <DEDUP_REMOVED lines=12> */
.L_x_12187:
[----:B------:R-:W-:Y:S05]  /*3f10*/  BSYNC.RECONVERGENT B1 ;  /* 0x0000000000017941 */ /* 0x000fea0003800200 */
.L_x_12186:
[----:B------:R0:W1:Y:S02]  /*3f20*/  F2I.F64.TRUNC R22, R8 ;  /* 0x0000000800167311 */ /* 0x000064000030d100 */
.L_x_12185:
[----:B------:R-:W-:Y:S05]  /*3f30*/  BSYNC.RECONVERGENT B0 ;  /* 0x0000000000007941 */ /* 0x000fea0003800200 */
.L_x_12184:
[----:B0-234-:R-:W-:Y:S01]  /*3f40*/  VIADD R5, R25, 0x100 ;  /* 0x0000010019057836 */ /* 0x01dfe20000000000 */
[----:B------:R-:W-:Y:S04]  /*3f50*/  BSSY.RECONVERGENT B0, `(.L_x_12188) ;  /* 0x0000015000007945 */ /* 0x000fe80003800200 */
[----:B------:R-:W-:-:S13]  /*3f60*/  ISETP.GE.AND P0, PT, R5, R16, PT ;  /* 0x000000100500720c */ /* 0x000fda0003f06270 */
[----:B------:R-:W-:Y:S05]  /*3f70*/  @P0 BRA `(.L_x_12189) ;  /* 0x0000000000480947 */ /* 0x000fea0003800000 */
[----:B------:R-:W-:Y:S01]  /*3f80*/  IMAD R4, R19, R19, RZ ;  /* 0x0000001313047224 */ /* 0x000fe200078e02ff */
        /* <DEDUP_REMOVED lines=15> */
.L_x_12191:
[----:B------:R-:W-:Y:S05]  /*4080*/  BSYNC.RECONVERGENT B1 ;  /* 0x0000000000017941 */ /* 0x000fea0003800200 */
.L_x_12190:
[----:B------:R0:W2:Y:S02]  /*4090*/  F2I.F64.TRUNC R17, R8 ;  /* 0x0000000800117311 */ /* 0x0000a4000030d100 */
.L_x_12189:
[----:B------:R-:W-:Y:S05]  /*40a0*/  BSYNC.RECONVERGENT B0 ;  /* 0x0000000000007941 */ /* 0x000fea0003800200 */
.L_x_12188:
[----:B------:R-:W-:Y:S01]  /*40b0*/  VIADD R5, R25, 0x180 ;  /* 0x0000018019057836 */ /* 0x000fe20000000000 */
[----:B------:R-:W-:Y:S04]  /*40c0*/  BSSY.RECONVERGENT B0, `(.L_x_12192) ;  /* 0x0000017000007945 */ /* 0x000fe80003800200 */
[----:B------:R-:W-:-:S13]  /*40d0*/  ISETP.GE.AND P0, PT, R5, R16, PT ;  /* 0x000000100500720c */ /* 0x000fda0003f06270 */
[----:B------:R-:W-:Y:S05]  /*40e0*/  @P0 BRA `(.L_x_12193) ;  /* 0x0000000000500947 */ /* 0x000fea0003800000 */
[----:B------:R-:W-:Y:S01]  /*40f0*/  IMAD R4, R0, R0, RZ ;  /* 0x0000000000047224 */ /* 0x000fe200078e02ff */
[----:B------:R-:W-:Y:S05]  /*4100*/  BSSY.RECONVERGENT B1, `(.L_x_12194) ;  /* 0x0000011000017945 */ /* 0x000fea0003800200 */
[----:B------:R-:W3:Y:S08]  /*4110*/  I2F.F64.U32 R4, R4 ;  /* 0x0000000400047312 */ /* 0x000ef00000201800 */
[----:B---3--:R-:W0:Y:S01]  /*4120*/  MUFU.RCP64H R7, R5 ;  /* 0x0000000500077308 */ /* 0x008e220000001800 */
[----:B------:R-:W-:-:S05]  /*4130*/  VIADD R6, R5, 0x300402 ;  /* 0x0030040205067836 */ /* 0x000fca0000000000 */
[----:B------:R-:W-:Y:S01]  /*4140*/  FSETP.GEU.AND P0, PT, |R6|, 5.8789094863358348022e-39, PT ;  /* 0x004004020600780b */ /* 0x000fe20003f0e200 */
[----:B01----:R-:W-:-:S08]  /*4150*/  DFMA R8, -R4, R6, 1 ;  /* 0x3ff000000408742b */ /* 0x003fd00000000106 */
        /* <DEDUP_REMOVED lines=8> */
[----:B--2---:R-:W-:Y:S05]  /*41e0*/  CALL.REL.NOINC `($__internal_29_$__cuda_sm20_dblrcp_rn_slowpath_v3) ;  /* 0x0000003c00507944 */ /* 0x004fea0003c00000 */
[----:B------:R-:W-:Y:S02]  /*41f0*/  IMAD.MOV.U32 R18, RZ, RZ, R8 ;  /* 0x000000ffff127224 */ /* 0x000fe400078e0008 */
[----:B------:R-:W-:-:S07]  /*4200*/  IMAD.MOV.U32 R19, RZ, RZ, R9 ;  /* 0x000000ffff137224 */ /* 0x000fce00078e0009 */
.L_x_12195:
[----:B------:R-:W-:Y:S05]  /*4210*/  BSYNC.RECONVERGENT B1 ;  /* 0x0000000000017941 */ /* 0x000fea0003800200 */
.L_x_12194:
[----:B------:R3:W4:Y:S02]  /*4220*/  F2I.F64.TRUNC R18, R18 ;  /* 0x0000001200127311 */ /* 0x000724000030d100 */
.L_x_12193:
[----:B------:R-:W-:Y:S05]  /*4230*/  BSYNC.RECONVERGENT B0 ;  /* 0x0000000000007941 */ /* 0x000fea0003800200 */
.L_x_12192:
[----:B---3--:R-:W3:Y:S01]  /*4240*/  LDC.U8 R19, c[0x0][0x3ac] ;  /* 0x0000eb00ff137b82 */ /* 0x008ee20000000000 */
[----:B------:R-:W-:Y:S01]  /*4250*/  ISETP.GE.AND P0, PT, R25, R16, PT ;  /* 0x000000101900720c */ /* 0x000fe20003f06270 */
[----:B------:R-:W-:Y:S04]  /*4260*/  BSSY.RECONVERGENT B7, `(.L_x_12196) ;  /* 0x00002e1000077945 */ /* 0x000fe80003800200 */
[----:B------:R-:W-:Y:S08]  /*4270*/  BSSY.RELIABLE B6, `(.L_x_12197) ;  /* 0x00001f5000067945 */ /* 0x000ff00003800100 */
[----:B------:R-:W-:Y:S05]  /*4280*/  @P0 BRA `(.L_x_12198) ;  /* 0x0000001c00c00947 */ /* 0x000fea0003800000 */
[----:B------:R-:W5:Y:S01]  /*4290*/  LDCU UR4, c[0x0][0x3b0] ;  /* 0x00007600ff0477ac */ /* 0x000f620008000800 */
[----:B01----:R-:W0:Y:S01]  /*42a0*/  LDC.64 R8, c[0x0][0x390] ;  /* 0x0000e400ff087b82 */ /* 0x003e220000000a00 */
        /* <DEDUP_REMOVED lines=17> */
[----:B------:R-:W-:Y:S01]  /*43c0*/  IMAD.MOV.U32 R25, RZ, RZ, R23 ;  /* 0x000000ffff197224 */ /* 0x000fe200078e0017 */
[----:B------:R-:W-:Y:S06]  /*43d0*/  BRA `(.L_x_12204) ;  /* 0x0000000c00b87947 */ /* 0x000fec0003800000 */
.L_x_12202:
[----:B------:R0:W-:Y:S01]  /*43e0*/  STG.E.U8 desc[UR36][R8.64], R3 ;  /* 0x0000000308007986 */ /* 0x0001e2000c101124 */
[----:B------:R-:W-:Y:S01]  /*43f0*/  IMAD.MOV.U32 R25, RZ, RZ, R23 ;  /* 0x000000ffff197224 */ /* 0x000fe200078e0017 */
[----:B------:R-:W-:Y:S06]  /*4400*/  BRA `(.L_x_12204) ;  /* 0x0000000c00ac7947 */ /* 0x000fec0003800000 */
.L_x_12201:
[----:B------:R-:W-:-:S13]  /*4410*/  ISETP.NE.AND P0, PT, R0, 0x2, PT ;  /* 0x000000020000780c */ /* 0x000fda0003f05270 */
[----:B------:R-:W-:Y:S05]  /*4420*/  @!P0 BRA `(.L_x_12205) ;  /* 0x0000000000388947 */ /* 0x000fea0003800000 */
[----:B------:R-:W-:-:S13]  /*4430*/  ISETP.NE.AND P0, PT, R0, 0x3, PT ;  /* 0x000000030000780c */ /* 0x000fda0003f05270 */
[----:B------:R-:W-:Y:S05]  /*4440*/  @!P0 BRA `(.L_x_12206) ;  /* 0x0000000000208947 */ /* 0x000fea0003800000 */
[----:B------:R-:W-:-:S13]  /*4450*/  ISETP.NE.AND P0, PT, R0, 0x4, PT ;  /* 0x000000040000780c */ /* 0x000fda0003f05270 */
[----:B------:R-:W-:Y:S05]  /*4460*/  @P0 BRA `(.L_x_12203) ;  /* 0x0000000800e00947 */ /* 0x000fea0003800000 */
[----:B------:R-:W-:Y:S01]  /*4470*/  PRMT R3, R3, 0x9910, RZ ;  /* 0x0000991003037816 */ /* 0x000fe200000000ff */
[----:B------:R-:W-:-:S04]  /*4480*/  IMAD.MOV.U32 R25, RZ, RZ, R23 ;  /* 0x000000ffff197224 */ /* 0x000fc800078e0017 */
[----:B------:R-:W-:-:S05]  /*4490*/  IMAD.MOV.U32 R4, RZ, RZ, R3 ;  /* 0x000000ffff047224 */ /* 0x000fca00078e0003 */
[----:B------:R-:W-:-:S05]  /*44a0*/  SHF.R.S32.HI R5, RZ, 0x1f, R4 ;  /* 0x0000001fff057819 */ /* 0x000fca0000011404 */
[----:B------:R0:W-:Y:S01]  /*44b0*/  STG.E.64 desc[UR36][R8.64], R4 ;  /* 0x0000000408007986 */ /* 0x0001e2000c101b24 */
[----:B------:R-:W-:Y:S05]  /*44c0*/  BRA `(.L_x_12204) ;  /* 0x0000000c007c7947 */ /* 0x000fea0003800000 */
.L_x_12206:
[----:B------:R-:W-:Y:S01]  /*44d0*/  PRMT R3, R3, 0x9910, RZ ;  /* 0x0000991003037816 */ /* 0x000fe200000000ff */
[----:B------:R-:W-:-:S04]  /*44e0*/  IMAD.MOV.U32 R25, RZ, RZ, R23 ;  /* 0x000000ffff197224 */ /* 0x000fc800078e0017 */
[----:B------:R0:W-:Y:S01]  /*44f0*/  STG.E desc[UR36][R8.64], R3 ;  /* 0x0000000308007986 */ /* 0x0001e2000c101924 */
[----:B------:R-:W-:Y:S05]  /*4500*/  BRA `(.L_x_12204) ;  /* 0x0000000c006c7947 */ /* 0x000fea0003800000 */
.L_x_12205:
[----:B------:R0:W-:Y:S01]  /*4510*/  STG.E.U16 desc[UR36][R8.64], R3 ;  /* 0x0000000308007986 */ /* 0x0001e2000c101524 */
[----:B------:R-:W-:Y:S01]  /*4520*/  IMAD.MOV.U32 R25, RZ, RZ, R23 ;  /* 0x000000ffff197224 */ /* 0x000fe200078e0017 */
[----:B------:R-:W-:Y:S06]  /*4530*/  BRA `(.L_x_12204) ;  /* 0x0000000c00607947 */ /* 0x000fec0003800000 */
.L_x_12200:
[----:B------:R-:W-:-:S13]  /*4540*/  ISETP.GT.AND P0, PT, R0, 0x6, PT ;  /* 0x000000060000780c */ /* 0x000fda0003f04270 */
[----:B------:R-:W-:Y:S05]  /*4550*/  @P0 BRA `(.L_x_12207) ;  /* 0x0000000000340947 */ /* 0x000fea0003800000 */
[----:B------:R-:W-:-:S13]  /*4560*/  ISETP.NE.AND P0, PT, R0, 0x5, PT ;  /* 0x000000050000780c */ /* 0x000fda0003f05270 */
[----:B------:R-:W-:Y:S05]  /*4570*/  @!P0 BRA `(.L_x_12208) ;  /* 0x0000000000188947 */ /* 0x000fea0003800000 */
[----:B------:R-:W-:-:S13]  /*4580*/  ISETP.NE.AND P0, PT, R0, 0x6, PT ;  /* 0x000000060000780c */ /* 0x000fda0003f05270 */
[----:B------:R-:W-:Y:S05]  /*4590*/  @P0 BRA `(.L_x_12203) ;  /* 0x0000000800940947 */ /* 0x000fea0003800000 */
[----:B------:R-:W0:Y:S01]  /*45a0*/  I2F.S16 R3, R3 ;  /* 0x0000000300037306 */ /* 0x000e220000101400 */
[----:B------:R-:W-:Y:S01]  /*45b0*/  IMAD.MOV.U32 R25, RZ, RZ, R23 ;  /* 0x000000ffff197224 */ /* 0x000fe200078e0017 */
[----:B0-----:R0:W-:Y:S01]  /*45c0*/  STG.E desc[UR36][R8.64], R3 ;  /* 0x0000000308007986 */ /* 0x0011e2000c101924 */
[----:B------:R-:W-:Y:S05]  /*45d0*/  BRA `(.L_x_12204) ;  /* 0x0000000c00387947 */ /* 0x000fea0003800000 */
.L_x_12208:
[----:B------:R-:W0:Y:S01]  /*45e0*/  I2F.S16 R0, R3 ;  /* 0x0000000300007306 */ /* 0x000e220000101400 */
[----:B------:R-:W-:Y:S01]  /*45f0*/  IMAD.MOV.U32 R25, RZ, RZ, R23 ;  /* 0x000000ffff197224 */ /* 0x000fe200078e0017 */
[----:B0-----:R-:W-:-:S05]  /*4600*/  F2FP.F16.F32.PACK_AB R0, RZ, R0 ;  /* 0x00000000ff00723e */ /* 0x001fca00000000ff */
[----:B------:R0:W-:Y:S01]  /*4610*/  STG.E.U16 desc[UR36][R8.64], R0 ;  /* 0x0000000008007986 */ /* 0x0001e2000c101524 */
[----:B------:R-:W-:Y:S05]  /*4620*/  BRA `(.L_x_12204) ;  /* 0x0000000c00247947 */ /* 0x000fea0003800000 */
.L_x_12207:
[----:B------:R-:W-:-:S13]  /*4630*/  ISETP.NE.AND P0, PT, R0, 0x7, PT ;  /* 0x000000070000780c */ /* 0x000fda0003f05270 */
[----:B------:R-:W-:Y:S05]  /*4640*/  @!P0 BRA `(.L_x_12209) ;  /* 0x00000000003c8947 */ /* 0x000fea0003800000 */
[----:B------:R-:W-:-:S13]  /*4650*/  ISETP.NE.AND P0, PT, R0, 0x8, PT ;  /* 0x000000080000780c */ /* 0x000fda0003f05270 */
[----:B------:R-:W-:Y:S05]  /*4660*/  @!P0 BRA `(.L_x_12210) ;  /* 0x00000000001c8947 */ /* 0x000fea0003800000 */
[----:B------:R-:W-:-:S13]  /*4670*/  ISETP.NE.AND P0, PT, R0, 0x9, PT ;  /* 0x000000090000780c */ /* 0x000fda0003f05270 */
[----:B------:R-:W-:Y:S05]  /*4680*/  @P0 BRA `(.L_x_12203) ;  /* 0x0000000800580947 */ /* 0x000fea0003800000 */
[----:B------:R-:W0:Y:S01]  /*4690*/  I2F.S16 R4, R3 ;  /* 0x0000000300047306 */ /* 0x000e220000101400 */
[----:B------:R-:W-:Y:S02]  /*46a0*/  IMAD.MOV.U32 R5, RZ, RZ, RZ ;  /* 0x000000ffff057224 */ /* 0x000fe400078e00ff */
[----:B------:R-:W-:-:S03]  /*46b0*/  IMAD.MOV.U32 R25, RZ, RZ, R23 ;  /* 0x000000ffff197224 */ /* 0x000fc600078e0017 */
[----:B0-----:R0:W-:Y:S01]  /*46c0*/  STG.E.64 desc[UR36][R8.64], R4 ;  /* 0x0000000408007986 */ /* 0x0011e2000c101b24 */
[----:B------:R-:W-:Y:S05]  /*46d0*/  BRA `(.L_x_12204) ;  /* 0x0000000800f87947 */ /* 0x000fea0003800000 */
.L_x_12210:
[----:B------:R-:W0:Y:S01]  /*46e0*/  I2F.S16 R3, R3 ;  /* 0x0000000300037306 */ /* 0x000e220000101400 */
[----:B------:R-:W-:Y:S01]  /*46f0*/  IMAD.MOV.U32 R25, RZ, RZ, R23 ;  /* 0x000000ffff197224 */ /* 0x000fe200078e0017 */
[----:B0-----:R-:W-:-:S04]  /*4700*/  F2FP.F16.F32.PACK_AB R3, RZ, R3 ;  /* 0x00000003ff03723e */ /* 0x001fc800000000ff */
[----:B------:R-:W-:-:S05]  /*4710*/  PRMT R3, R3, 0x5410, RZ ;  /* 0x0000541003037816 */ /* 0x000fca00000000ff */
[----:B------:R0:W-:Y:S01]  /*4720*/  STG.E desc[UR36][R8.64], R3 ;  /* 0x0000000308007986 */ /* 0x0001e2000c101924 */
[----:B------:R-:W-:Y:S05]  /*4730*/  BRA `(.L_x_12204) ;  /* 0x0000000800e07947 */ /* 0x000fea0003800000 */
.L_x_12209:
[----:B------:R-:W0:Y:S01]  /*4740*/  I2F.F64.S16 R4, R3 ;  /* 0x0000000300047312 */ /* 0x000e220000101c00 */
[----:B------:R-:W-:Y:S01]  /*4750*/  IMAD.MOV.U32 R25, RZ, RZ, R23 ;  /* 0x000000ffff197224 */ /* 0x000fe200078e0017 */
[----:B0-----:R0:W-:Y:S01]  /*4760*/  STG.E.64 desc[UR36][R8.64], R4 ;  /* 0x0000000408007986 */ /* 0x0011e2000c101b24 */
[----:B------:R-:W-:Y:S05]  /*4770*/  BRA `(.L_x_12204) ;  /* 0x0000000800d07947 */ /* 0x000fea0003800000 */
.L_x_12199:
        /* <DEDUP_REMOVED lines=8> */
[----:B------:R-:W-:Y:S01]  /*4800*/  PRMT R0, R3, 0x9910, RZ ;  /* 0x0000991003007816 */ /* 0x000fe200000000ff */
[----:B------:R-:W-:-:S03]  /*4810*/  IMAD.MOV.U32 R25, RZ, RZ, R23 ;  /* 0x000000ffff197224 */ /* 0x000fc600078e0017 */
[----:B------:R-:W-:-:S04]  /*4820*/  ISETP.NE.AND P0, PT, R0, RZ, PT ;  /* 0x000000ff0000720c */ /* 0x000fc80003f05270 */
[----:B------:R-:W-:-:S05]  /*4830*/  SEL R3, RZ, 0x1, !P0 ;  /* 0x00000001ff037807 */ /* 0x000fca0004000000 */
[----:B------:R0:W-:Y:S01]  /*4840*/  STG.E.U8 desc[UR36][R8.64], R3 ;  /* 0x0000000308007986 */ /* 0x0001e2000c101124 */
[----:B------:R-:W-:Y:S05]  /*4850*/  BRA `(.L_x_12204) ;  /* 0x0000000800987947 */ /* 0x000fea0003800000 */
.L_x_12213:
[----:B------:R-:W0:Y:S01]  /*4860*/  I2F.F64.S16 R4, R3 ;  /* 0x0000000300047312 */ /* 0x000e220000101c00 */
[----:B------:R-:W-:Y:S01]  /*4870*/  CS2R R6, SRZ ;  /* 0x0000000000067805 */ /* 0x000fe2000001ff00 */
[----:B------:R-:W-:-:S04]  /*4880*/  IMAD.MOV.U32 R25, RZ, RZ, R23 ;  /* 0x000000ffff197224 */ /* 0x000fc800078e0017 */
[----:B0-----:R0:W-:Y:S01]  /*4890*/  STG.E.128 desc[UR36][R8.64], R4 ;  /* 0x0000000408007986 */ /* 0x0011e2000c101d24 */
[----:B------:R-:W-:Y:S05]  /*48a0*/  BRA `(.L_x_12204) ;  /* 0x0000000800847947 */ /* 0x000fea0003800000 */
.L_x_12212:
        /* <DEDUP_REMOVED lines=19> */
.L_x_12217:
[----:B------:R-:W-:Y:S05]  /*49e0*/  BSYNC.RECONVERGENT B0 ;  /* 0x0000000000007941 */ /* 0x000fea0003800200 */
.L_x_12216:
[----:B------:R-:W-:Y:S01]  /*49f0*/  LOP3.LUT R5, R0, 0x80, R5, 0xf8, !PT ;  /* 0x0000008000057812 */ /* 0x000fe200078ef805 */
[----:B------:R-:W-:-:S04]  /*4a00*/  IMAD.MOV.U32 R25, RZ, RZ, R23 ;  /* 0x000000ffff197224 */ /* 0x000fc800078e0017 */
[----:B------:R0:W-:Y:S01]  /*4a10*/  STG.E.U8 desc[UR36][R8.64], R5 ;  /* 0x0000000508007986 */ /* 0x0001e2000c101124 */
[----:B------:R-:W-:Y:S05]  /*4a20*/  BRA `(.L_x_12204) ;  /* 0x0000000800247947 */ /* 0x000fea0003800000 */
.L_x_12215:
        /* <DEDUP_REMOVED lines=15> */
.L_x_12219:
[----:B------:R-:W-:Y:S05]  /*4b20*/  BSYNC.RECONVERGENT B0 ;  /* 0x0000000000007941 */ /* 0x000fea0003800200 */
.L_x_12218:
[----:B------:R-:W-:Y:S01]  /*4b30*/  LOP3.LUT R5, R0, 0x80, R5, 0xf8, !PT ;  /* 0x0000008000057812 */ /* 0x000fe200078ef805 */
[----:B------:R-:W-:-:S04]  /*4b40*/  IMAD.MOV.U32 R25, RZ, RZ, R23 ;  /* 0x000000ffff197224 */ /* 0x000fc800078e0017 */
[----:B------:R0:W-:Y:S01]  /*4b50*/  STG.E.U8 desc[UR36][R8.64], R5 ;  /* 0x0000000508007986 */ /* 0x0001e2000c101124 */
[----:B------:R-:W-:Y:S05]  /*4b60*/  BRA `(.L_x_12204) ;  /* 0x0000000400d47947 */ /* 0x000fea0003800000 */
.L_x_12214:
[----:B------:R-:W0:Y:S01]  /*4b70*/  I2F.S16 R0, R3 ;  /* 0x0000000300007306 */ /* 0x000e220000101400 */
[----:B------:R-:W-:Y:S01]  /*4b80*/  IMAD.MOV.U32 R25, RZ, RZ, R23 ;  /* 0x000000ffff197224 */ /* 0x000fe200078e0017 */
[----:B0-----:R-:W-:-:S05]  /*4b90*/  F2FP.BF16.F32.PACK_AB R0, RZ, R0 ;  /* 0x00000000ff00723e */ /* 0x001fca00000010ff */
[----:B------:R0:W-:Y:S01]  /*4ba0*/  STG.E.U16 desc[UR36][R8.64], R0 ;  /* 0x0000000008007986 */ /* 0x0001e2000c101524 */
[----:B------:R-:W-:Y:S05]  /*4bb0*/  BRA `(.L_x_12204) ;  /* 0x0000000400c07947 */ /* 0x000fea0003800000 */
.L_x_12211:
        /* <DEDUP_REMOVED lines=9> */
[----:B------:R-:W-:Y:S01]  /*4c50*/  IMAD.MOV.U32 R25, RZ, RZ, R23 ;  /* 0x000000ffff197224 */ /* 0x000fe200078e0017 */
[----:B------:R-:W-:Y:S06]  /*4c60*/  BRA `(.L_x_12204) ;  /* 0x0000000400947947 */ /* 0x000fec0003800000 */
.L_x_12222:
        /* <DEDUP_REMOVED lines=13> */
.L_x_12225:
[----:B------:R-:W-:-:S04]  /*4d40*/  SHF.R.U32.HI R0, RZ, 0x14, R3 ;  /* 0x00000014ff007819 */ /* 0x000fc80000011603 */
[----:B------:R-:W-:-:S04]  /*4d50*/  LOP3.LUT R0, R0, 0x1, RZ, 0xc0, !PT ;  /* 0x0000000100007812 */ /* 0x000fc800078ec0ff */
[----:B------:R-:W-:-:S04]  /*4d60*/  IADD3 R0, PT, PT, R3, 0x487ffff, R0 ;  /* 0x0487ffff03007810 */ /* 0x000fc80007ffe000 */
[----:B------:R-:W-:-:S04]  /*4d70*/  SHF.R.U32.HI R0, RZ, 0x14, R0 ;  /* 0x00000014ff007819 */ /* 0x000fc80000011600 */
[----:B------:R-:W-:-:S07]  /*4d80*/  LOP3.LUT R0, R0, 0xff, RZ, 0xc0, !PT ;  /* 0x000000ff00007812 */ /* 0x000fce00078ec0ff */
.L_x_12226:
[----:B------:R-:W-:-:S04]  /*4d90*/  SHF.R.U32.HI R3, RZ, 0x18, R3 ;  /* 0x00000018ff037819 */ /* 0x000fc80000011603 */
[----:B------:R-:W-:-:S04]  /*4da0*/  LOP3.LUT R0, R0, 0x80, R3, 0xf8, !PT ;  /* 0x0000008000007812 */ /* 0x000fc800078ef803 */
[----:B------:R-:W-:-:S07]  /*4db0*/  PRMT R4, R0, 0x7610, R4 ;  /* 0x0000761000047816 */ /* 0x000fce0000000004 */
.L_x_12224:
[----:B------:R-:W-:Y:S05]  /*4dc0*/  BSYNC.RECONVERGENT B0 ;  /* 0x0000000000007941 */ /* 0x000fea0003800200 */
.L_x_12223:
[----:B------:R0:W-:Y:S01]  /*4dd0*/  STG.E.U8 desc[UR36][R8.64], R4 ;  /* 0x0000000408007986 */ /* 0x0001e2000c101124 */
[----:B------:R-:W-:Y:S01]  /*4de0*/  IMAD.MOV.U32 R25, RZ, RZ, R23 ;  /* 0x000000ffff197224 */ /* 0x000fe200078e0017 */
[----:B------:R-:W-:Y:S06]  /*4df0*/  BRA `(.L_x_12204) ;  /* 0x0000000400307947 */ /* 0x000fec0003800000 */
.L_x_12221:
        /* <DEDUP_REMOVED lines=13> */
.L_x_12229:
[----:B------:R-:W-:-:S04]  /*4ed0*/  SHF.R.U32.HI R0, RZ, 0x15, R3 ;  /* 0x00000015ff007819 */ /* 0x000fc80000011603 */
[----:B------:R-:W-:-:S04]  /*4ee0*/  LOP3.LUT R0, R0, 0x1, RZ, 0xc0, !PT ;  /* 0x0000000100007812 */ /* 0x000fc800078ec0ff */
[----:B------:R-:W-:-:S04]  /*4ef0*/  IADD3 R0, PT, PT, R3, 0x88fffff, R0 ;  /* 0x088fffff03007810 */ /* 0x000fc80007ffe000 */
[----:B------:R-:W-:-:S04]  /*4f00*/  SHF.R.U32.HI R0, RZ, 0x15, R0 ;  /* 0x00000015ff007819 */ /* 0x000fc80000011600 */
[----:B------:R-:W-:-:S07]  /*4f10*/  LOP3.LUT R0, R0, 0xff, RZ, 0xc0, !PT ;  /* 0x000000ff00007812 */ /* 0x000fce00078ec0ff */
.L_x_12230:
[----:B------:R-:W-:-:S04]  /*4f20*/  SHF.R.U32.HI R3, RZ, 0x18, R3 ;  /* 0x00000018ff037819 */ /* 0x000fc80000011603 */
[----:B------:R-:W-:-:S04]  /*4f30*/  LOP3.LUT R0, R0, 0x80, R3, 0xf8, !PT ;  /* 0x0000008000007812 */ /* 0x000fc800078ef803 */
[----:B------:R-:W-:-:S07]  /*4f40*/  PRMT R4, R0, 0x7610, R4 ;  /* 0x0000761000047816 */ /* 0x000fce0000000004 */
.L_x_12228:
[----:B------:R-:W-:Y:S05]  /*4f50*/  BSYNC.RECONVERGENT B0 ;  /* 0x0000000000007941 */ /* 0x000fea0003800200 */
.L_x_12227:
[----:B------:R0:W-:Y:S01]  /*4f60*/  STG.E.U8 desc[UR36][R8.64], R4 ;  /* 0x0000000408007986 */ /* 0x0001e2000c101124 */
[----:B------:R-:W-:Y:S01]  /*4f70*/  IMAD.MOV.U32 R25, RZ, RZ, R23 ;  /* 0x000000ffff197224 */ /* 0x000fe200078e0017 */
[----:B------:R-:W-:Y:S06]  /*4f80*/  BRA `(.L_x_12204) ;  /* 0x0000000000cc7947 */ /* 0x000fec0003800000 */
.L_x_12220:
[----:B------:R-:W-:-:S13]  /*4f90*/  ISETP.NE.AND P0, PT, R0, 0x1c, PT ;  /* 0x0000001c0000780c */ /* 0x000fda0003f05270 */
[----:B------:R-:W-:Y:S05]  /*4fa0*/  @!P0 BRA `(.L_x_12231) ;  /* 0x0000000000b88947 */ /* 0x000fea0003800000 */
[----:B------:R-:W-:-:S13]  /*4fb0*/  ISETP.NE.AND P0, PT, R0, 0x1d, PT ;  /* 0x0000001d0000780c */ /* 0x000fda0003f05270 */
[----:B------:R-:W-:Y:S05]  /*4fc0*/  @!P0 BRA `(.L_x_12232) ;  /* 0x0000000000988947 */ /* 0x000fea0003800000 */
[----:B------:R-:W-:-:S13]  /*4fd0*/  ISETP.NE.AND P0, PT, R0, 0x2c, PT ;  /* 0x0000002c0000780c */ /* 0x000fda0003f05270 */
[----:B------:R-:W-:Y:S05]  /*4fe0*/  @!P0 BRA `(.L_x_12233) ;  /* 0x0000000000488947 */ /* 0x000fea0003800000 */
.L_x_12203:
[----:B------:R-:W-:Y:S01]  /*4ff0*/  MOV R14, 0x0 ;  /* 0x00000000000e7802 */ /* 0x000fe20000000f00 */
[----:B------:R-:W0:Y:S01]  /*5000*/  LDCU.64 UR6, c[0x4][0x198] ;  /* 0x01003300ff0677ac */ /* 0x000e220008000a00 */
[----:B------:R-:W-:Y:S02]  /*5010*/  IMAD.MOV.U32 R8, RZ, RZ, 0x65 ;  /* 0x00000065ff087424 */ /* 0x000fe400078e00ff */
[----:B------:R-:W-:Y:S01]  /*5020*/  IMAD.MOV.U32 R12, RZ, RZ, 0x1 ;  /* 0x00000001ff0c7424 */ /* 0x000fe200078e00ff */
[----:B------:R-:W1:Y:S01]  /*5030*/  LDCU.64 UR8, c[0x4][0x1a0] ;  /* 0x01003400ff0877ac */ /* 0x000e620008000a00 */
[----:B------:R-:W3:Y:S01]  /*5040*/  LDC.64 R14, c[0x4][R14] ;  /* 0x010000000e0e7b82 */ /* 0x000ee20000000a00 */
[----:B------:R-:W-:Y:S01]  /*5050*/  IMAD.MOV.U32 R13, RZ, RZ, RZ ;  /* 0x000000ffff0d7224 */ /* 0x000fe200078e00ff */
[----:B------:R-:W5:Y:S01]  /*5060*/  LDCU.64 UR4, c[0x4][0x50] ;  /* 0x01000a00ff0477ac */ /* 0x000f620008000a00 */
[----:B0-----:R-:W-:Y:S02]  /*5070*/  IMAD.U32 R4, RZ, RZ, UR6 ;  /* 0x00000006ff047e24 */ /* 0x001fe4000f8e00ff */
[----:B------:R-:W-:-:S02]  /*5080*/  IMAD.U32 R5, RZ, RZ, UR7 ;  /* 0x00000007ff057e24 */ /* 0x000fc4000f8e00ff */
[----:B-1----:R-:W-:Y:S02]  /*5090*/  IMAD.U32 R6, RZ, RZ, UR8 ;  /* 0x00000008ff067e24 */ /* 0x002fe4000f8e00ff */
[----:B------:R-:W-:Y:S02]  /*50a0*/  IMAD.U32 R7, RZ, RZ, UR9 ;  /* 0x00000009ff077e24 */ /* 0x000fe4000f8e00ff */
[----:B-----5:R-:W-:Y:S02]  /*50b0*/  IMAD.U32 R10, RZ, RZ, UR4 ;  /* 0x00000004ff0a7e24 */ /* 0x020fe4000f8e00ff */
[----:B------:R-:W-:-:S07]  /*50c0*/  IMAD.U32 R11, RZ, RZ, UR5 ;  /* 0x00000005ff0b7e24 */ /* 0x000fce000f8e00ff */
[----:B------:R-:W-:-:S07]  /*50d0*/  LEPC R20, `(.L_x_12234) ;  /* 0x000000001014794e */ /* 0x000fce0000000000 */
[----:B--234-:R-:W-:Y:S05]  /*50e0*/  CALL.ABS.NOINC R14 ;  /* 0x000000000e007343 */ /* 0x01cfea0003c00000 */
.L_x_12234:
[----:B------:R-:W-:Y:S01]  /*50f0*/  IMAD.MOV.U32 R25, RZ, RZ, R23 ;  /* 0x000000ffff197224 */ /* 0x000fe200078e0017 */
[----:B------:R-:W-:Y:S06]  /*5100*/  BRA `(.L_x_12204) ;  /* 0x00000000006c7947 */ /* 0x000fec0003800000 */
.L_x_12233:
[----:B------:R-:W0:Y:S01]  /*5110*/  I2F.S16 R6, R3 ;  /* 0x0000000300067306 */ /* 0x000e220000101400 */
[----:B------:R-:W-:Y:S01]  /*5120*/  IMAD.MOV.U32 R25, RZ, RZ, R23 ;  /* 0x000000ffff197224 */ /* 0x000fe200078e0017 */
[----:B0-----:R-:W-:-:S04]  /*5130*/  SHF.R.U32.HI R4, RZ, 0x17, R6 ;  /* 0x00000017ff047819 */ /* 0x001fc80000011606 */
[----:B------:R-:W-:-:S04]  /*5140*/  LOP3.LUT R5, R4, 0xff, RZ, 0xc0, !PT ;  /* 0x000000ff04057812 */ /* 0x000fc800078ec0ff */
[----:B------:R-:W-:-:S13]  /*5150*/  ISETP.NE.AND P1, PT, R5, 0xff, PT ;  /* 0x000000ff0500780c */ /* 0x000fda0003f25270 */
[--C-:B------:R-:W-:Y:S02]  /*5160*/  @P1 SHF.R.U32.HI R0, RZ, 0x16, R6.reuse ;  /* 0x00000016ff001819 */ /* 0x100fe40000011606 */
        /* <DEDUP_REMOVED lines=12> */
.L_x_12232:
[----:B------:R-:W-:Y:S01]  /*5230*/  PRMT R3, R3, 0x9910, RZ ;  /* 0x0000991003037816 */ /* 0x000fe200000000ff */
[----:B------:R-:W-:-:S04]  /*5240*/  IMAD.MOV.U32 R25, RZ, RZ, R23 ;  /* 0x000000ffff197224 */ /* 0x000fc800078e0017 */
[----:B------:R-:W-:-:S05]  /*5250*/  IMAD.MOV.U32 R4, RZ, RZ, R3 ;  /* 0x000000ffff047224 */ /* 0x000fca00078e0003 */
[----:B------:R-:W-:-:S05]  /*5260*/  SHF.R.S32.HI R5, RZ, 0x1f, R4 ;  /* 0x0000001fff057819 */ /* 0x000fca0000011404 */
[----:B------:R1:W-:Y:S01]  /*5270*/  STG.E.64 desc[UR36][R8.64], R4 ;  /* 0x0000000408007986 */ /* 0x0003e2000c101b24 */
[----:B------:R-:W-:Y:S05]  /*5280*/  BRA `(.L_x_12204) ;  /* 0x00000000000c7947 */ /* 0x000fea0003800000 */
.L_x_12231:
[----:B------:R-:W-:Y:S01]  /*5290*/  PRMT R3, R3, 0x9910, RZ ;  /* 0x0000991003037816 */ /* 0x000fe200000000ff */
[----:B------:R-:W-:-:S04]  /*52a0*/  IMAD.MOV.U32 R25, RZ, RZ, R23 ;  /* 0x000000ffff197224 */ /* 0x000fc800078e0017 */
[----:B------:R0:W-:Y:S03]  /*52b0*/  STG.E desc[UR36][R8.64], R3 ;  /* 0x0000000308007986 */ /* 0x0001e6000c101924 */
.L_x_12204:
[----:B------:R-:W-:-:S13]  /*52c0*/  ISETP.GE.AND P0, PT, R25, R16, PT ;  /* 0x000000101900720c */ /* 0x000fda0003f06270 */
[----:B------:R-:W-:Y:S05]  /*52d0*/  @P0 BREAK.RELIABLE B6 ;  /* 0x0000000000060942 */ /* 0x000fea0003800100 */
[----:B------:R-:W-:Y:S05]  /*52e0*/  @P0 BRA `(.L_x_12235) ;  /* 0x0000001c00600947 */ /* 0x000fea0003800000 */
[----:B------:R-:W5:Y:S01]  /*52f0*/  LDCU UR4, c[0x0][0x3b0] ;  /* 0x00007600ff0477ac */ /* 0x000f620008000800 */
[----:B01-3--:R-:W0:Y:S01]  /*5300*/  LDC.64 R8, c[0x0][0x390] ;  /* 0x0000e400ff087b82 */ /* 0x00be220000000a00 */
        /* <DEDUP_REMOVED lines=18> */
.L_x_12239:
[----:B------:R0:W-:Y:S01]  /*5430*/  STG.E.U8 desc[UR36][R8.64], R22 ;  /* 0x0000001608007986 */ /* 0x0001e2000c101124 */
[----:B------:R-:W-:Y:S05]  /*5440*/  BRA `(.L_x_12241) ;  /* 0x0000000c004c7947 */ /* 0x000fea0003800000 */
.L_x_12238:
        /* <DEDUP_REMOVED lines=10> */
.L_x_12243:
[----:B------:R-:W-:-:S05]  /*54f0*/  PRMT R3, R22, 0x9910, RZ ;  /* 0x0000991016037816 */ /* 0x000fca00000000ff */
[----:B------:R0:W-:Y:S01]  /*5500*/  STG.E desc[UR36][R8.64], R3 ;  /* 0x0000000308007986 */ /* 0x0001e2000c101924 */
[----:B------:R-:W-:Y:S05]  /*5510*/  BRA `(.L_x_12241) ;  /* 0x0000000c00187947 */ /* 0x000fea0003800000 */
.L_x_12242:
[----:B------:R0:W-:Y:S01]  /*5520*/  STG.E.U16 desc[UR36][R8.64], R22 ;  /* 0x0000001608007986 */ /* 0x0001e2000c101524 */
[----:B------:R-:W-:Y:S05]  /*5530*/  BRA `(.L_x_12241) ;  /* 0x0000000c00107947 */ /* 0x000fea0003800000 */
.L_x_12237:
        /* <DEDUP_REMOVED lines=9> */
.L_x_12245:
[----:B------:R-:W0:Y:S02]  /*55d0*/  I2F.S16 R0, R22 ;  /* 0x0000001600007306 */ /* 0x000e240000101400 */
[----:B0-----:R-:W-:-:S05]  /*55e0*/  F2FP.F16.F32.PACK_AB R0, RZ, R0 ;  /* 0x00000000ff00723e */ /* 0x001fca00000000ff */
[----:B------:R0:W-:Y:S01]  /*55f0*/  STG.E.U16 desc[UR36][R8.64], R0 ;  /* 0x0000000008007986 */ /* 0x0001e2000c101524 */
[----:B------:R-:W-:Y:S05]  /*5600*/  BRA `(.L_x_12241) ;  /* 0x0000000800dc7947 */ /* 0x000fea0003800000 */
.L_x_12244:
        /* <DEDUP_REMOVED lines=10> */
.L_x_12247:
[----:B------:R-:W0:Y:S02]  /*56b0*/  I2F.S16 R22, R22 ;  /* 0x0000001600167306 */ /* 0x000e240000101400 */
[----:B0-----:R-:W-:-:S04]  /*56c0*/  F2FP.F16.F32.PACK_AB R3, RZ, R22 ;  /* 0x00000016ff03723e */ /* 0x001fc800000000ff */
[----:B------:R-:W-:-:S05]  /*56d0*/  PRMT R3, R3, 0x5410, RZ ;  /* 0x0000541003037816 */ /* 0x000fca00000000ff */
[----:B------:R0:W-:Y:S01]  /*56e0*/  STG.E desc[UR36][R8.64], R3 ;  /* 0x0000000308007986 */ /* 0x0001e2000c101924 */
[----:B------:R-:W-:Y:S05]  /*56f0*/  BRA `(.L_x_12241) ;  /* 0x0000000800a07947 */ /* 0x000fea0003800000 */
.L_x_12246:
[----:B------:R-:W0:Y:S02]  /*5700*/  I2F.F64.S16 R22, R22 ;  /* 0x0000001600167312 */ /* 0x000e240000101c00 */
[----:B0-----:R0:W-:Y:S01]  /*5710*/  STG.E.64 desc[UR36][R8.64], R22 ;  /* 0x0000001608007986 */ /* 0x0011e2000c101b24 */
[----:B------:R-:W-:Y:S05]  /*5720*/  BRA `(.L_x_12241) ;  /* 0x0000000800947947 */ /* 0x000fea0003800000 */
.L_x_12236:
        /* <DEDUP_REMOVED lines=12> */
.L_x_12251:
        /* <DEDUP_REMOVED lines=17> */
.L_x_12254:
[----:B------:R-:W-:-:S04]  /*5900*/  SHF.R.U32.HI R3, RZ, 0x18, R5 ;  /* 0x00000018ff037819 */ /* 0x000fc80000011605 */
[----:B------:R-:W-:-:S04]  /*5910*/  LOP3.LUT R0, R0, 0x80, R3, 0xf8, !PT ;  /* 0x0000008000007812 */ /* 0x000fc800078ef803 */
[----:B------:R-:W-:-:S07]  /*5920*/  PRMT R4, R0, 0x7610, R4 ;  /* 0x0000761000047816 */ /* 0x000fce0000000004 */
.L_x_12253:
[----:B------:R-:W-:Y:S05]  /*5930*/  BSYNC.RECONVERGENT B0 ;  /* 0x0000000000007941 */ /* 0x000fea0003800200 */
.L_x_12252:
[----:B------:R0:W-:Y:S01]  /*5940*/  STG.E.U8 desc[UR36][R8.64], R4 ;  /* 0x0000000408007986 */ /* 0x0001e2000c101124 */
[----:B------:R-:W-:Y:S05]  /*5950*/  BRA `(.L_x_12241) ;  /* 0x0000000800087947 */ /* 0x000fea0003800000 */
.L_x_12250:
        /* <DEDUP_REMOVED lines=17> */
.L_x_12257:
[----:B------:R-:W-:-:S04]  /*5a70*/  SHF.R.U32.HI R3, RZ, 0x18, R5 ;  /* 0x00000018ff037819 */ /* 0x000fc80000011605 */
[----:B------:R-:W-:-:S04]  /*5a80*/  LOP3.LUT R0, R0, 0x80, R3, 0xf8, !PT ;  /* 0x0000008000007812 */ /* 0x000fc800078ef803 */
[----:B------:R-:W-:-:S07]  /*5a90*/  PRMT R4, R0, 0x7610, R4 ;  /* 0x0000761000047816 */ /* 0x000fce0000000004 */
.L_x_12256:
[----:B------:R-:W-:Y:S05]  /*5aa0*/  BSYNC.RECONVERGENT B0 ;  /* 0x0000000000007941 */ /* 0x000fea0003800200 */
.L_x_12255:
[----:B------:R0:W-:Y:S01]  /*5ab0*/  STG.E.U8 desc[UR36][R8.64], R4 ;  /* 0x0000000408007986 */ /* 0x0001e2000c101124 */
[----:B------:R-:W-:Y:S05]  /*5ac0*/  BRA `(.L_x_12241) ;  /* 0x0000000400ac7947 */ /* 0x000fea0003800000 */
.L_x_12249:
        /* <DEDUP_REMOVED lines=22> */
.L_x_12259:
[----:B------:R-:W-:-:S04]  /*5c30*/  PRMT R4, R22, 0x9910, RZ ;  /* 0x0000991016047816 */ /* 0x000fc800000000ff */
[----:B------:R-:W-:-:S05]  /*5c40*/  SHF.R.S32.HI R5, RZ, 0x1f, R4 ;  /* 0x0000001fff057819 */ /* 0x000fca0000011404 */
[----:B------:R0:W-:Y:S01]  /*5c50*/  STG.E.64 desc[UR36][R8.64], R4 ;  /* 0x0000000408007986 */ /* 0x0001e2000c101b24 */
[----:B------:R-:W-:Y:S05]  /*5c60*/  BRA `(.L_x_12241) ;  /* 0x0000000400447947 */ /* 0x000fea0003800000 */
.L_x_12258:
[----:B------:R-:W-:-:S05]  /*5c70*/  PRMT R3, R22, 0x9910, RZ ;  /* 0x0000991016037816 */ /* 0x000fca00000000ff */
[----:B------:R0:W-:Y:S01]  /*5c80*/  STG.E desc[UR36][R8.64], R3 ;  /* 0x0000000308007986 */ /* 0x0001e2000c101924 */
[----:B------:R-:W-:Y:S05]  /*5c90*/  BRA `(.L_x_12241) ;  /* 0x0000000400387947 */ /* 0x000fea0003800000 */
.L_x_12248:
        /* <DEDUP_REMOVED lines=11> */
.L_x_12261:
[----:B------:R-:W0:Y:S01]  /*5d50*/  I2F.F64.S16 R4, R22 ;  /* 0x0000001600047312 */ /* 0x000e220000101c00 */
[----:B------:R-:W-:-:S05]  /*5d60*/  CS2R R6, SRZ ;  /* 0x0000000000067805 */ /* 0x000fca000001ff00 */
[----:B0-----:R0:W-:Y:S01]  /*5d70*/  STG.E.128 desc[UR36][R8.64], R4 ;  /* 0x0000000408007986 */ /* 0x0011e2000c101d24 */
[----:B------:R-:W-:Y:S05]  /*5d80*/  BRA `(.L_x_12241) ;  /* 0x0000000000fc7947 */ /* 0x000fea0003800000 */
.L_x_12260:
[----:B------:R-:W-:-:S13]  /*5d90*/  ISETP.NE.AND P0, PT, R0, 0xf, PT ;  /* 0x0000000f0000780c */ /* 0x000fda0003f05270 */
[----:B------:R-:W-:Y:S05]  /*5da0*/  @!P0 BRA `(.L_x_12262) ;  /* 0x0000000000e88947 */ /* 0x000fea0003800000 */
[----:B------:R-:W-:-:S13]  /*5db0*/  ISETP.NE.AND P0, PT, R0, 0x17, PT ;  /* 0x000000170000780c */ /* 0x000fda0003f05270 */
[----:B------:R-:W-:Y:S05]  /*5dc0*/  @!P0 BRA `(.L_x_12263) ;  /* 0x0000000000908947 */ /* 0x000fea0003800000 */
[----:B------:R-:W-:-:S13]  /*5dd0*/  ISETP.NE.AND P0, PT, R0, 0x18, PT ;  /* 0x000000180000780c */ /* 0x000fda0003f05270 */
[----:B------:R-:W-:Y:S05]  /*5de0*/  @!P0 BRA `(.L_x_12264) ;  /* 0x0000000000448947 */ /* 0x000fea0003800000 */
.L_x_12240:
        /* <DEDUP_REMOVED lines=16> */
.L_x_12265:
[----:B------:R-:W-:Y:S05]  /*5ef0*/  BRA `(.L_x_12241) ;  /* 0x0000000000a07947 */ /* 0x000fea0003800000 */
.L_x_12264:
        /* <DEDUP_REMOVED lines=13> */
.L_x_12267:
[----:B------:R-:W-:Y:S05]  /*5fd0*/  BSYNC.RECONVERGENT B0 ;  /* 0x0000000000007941 */ /* 0x000fea0003800200 */
.L_x_12266:
[----:B------:R-:W-:-:S05]  /*5fe0*/  LOP3.LUT R3, R0, 0x80, R3, 0xf8, !PT ;  /* 0x0000008000037812 */ /* 0x000fca00078ef803 */
[----:B------:R3:W-:Y:S01]  /*5ff0*/  STG.E.U8 desc[UR36][R8.64], R3 ;  /* 0x0000000308007986 */ /* 0x0007e2000c101124 */
[----:B------:R-:W-:Y:S05]  /*6000*/  BRA `(.L_x_12241) ;  /* 0x00000000005c7947 */ /* 0x000fea0003800000 */
.L_x_12263:
        /* <DEDUP_REMOVED lines=12> */
.L_x_12269:
[----:B------:R-:W-:Y:S01]  /*60d0*/  IMAD.MOV.U32 R0, RZ, RZ, 0x7f ;  /* 0x0000007fff007424 */ /* 0x000fe200078e00ff */
[----:B------:R-:W-:-:S04]  /*60e0*/  ISETP.GT.U32.AND P0, PT, R3, 0x7f800000, PT ;  /* 0x7f8000000300780c */ /* 0x000fc80003f04070 */
[----:B------:R-:W-:-:S09]  /*60f0*/  SEL R0, R0, 0x7c, P0 ;  /* 0x0000007c00007807 */ /* 0x000fd20000000000 */
.L_x_12270:
[----:B------:R-:W-:Y:S05]  /*6100*/  BSYNC.RECONVERGENT B0 ;  /* 0x0000000000007941 */ /* 0x000fea0003800200 */
.L_x_12268:
[----:B------:R-:W-:-:S04]  /*6110*/  SHF.R.U32.HI R3, RZ, 0x18, R5 ;  /* 0x00000018ff037819 */ /* 0x000fc80000011605 */
[----:B------:R-:W-:-:S05]  /*6120*/  LOP3.LUT R3, R0, 0x80, R3, 0xf8, !PT ;  /* 0x0000008000037812 */ /* 0x000fca00078ef803 */
[----:B------:R1:W-:Y:S01]  /*6130*/  STG.E.U8 desc[UR36][R8.64], R3 ;  /* 0x0000000308007986 */ /* 0x0003e2000c101124 */
[----:B------:R-:W-:Y:S05]  /*6140*/  BRA `(.L_x_12241) ;  /* 0x00000000000c7947 */ /* 0x000fea0003800000 */
.L_x_12262:
[----:B------:R-:W0:Y:S02]  /*6150*/  I2F.S16 R0, R22 ;  /* 0x0000001600007306 */ /* 0x000e240000101400 */
[----:B0-----:R-:W-:-:S05]  /*6160*/  F2FP.BF16.F32.PACK_AB R0, RZ, R0 ;  /* 0x00000000ff00723e */ /* 0x001fca00000010ff */
[----:B------:R0:W-:Y:S02]  /*6170*/  STG.E.U16 desc[UR36][R8.64], R0 ;  /* 0x0000000008007986 */ /* 0x0001e4000c101524 */
.L_x_12241:
[----:B------:R-:W-:-:S07]  /*6180*/  VIADD R25, R25, 0x80 ;  /* 0x0000008019197836 */ /* 0x000fce0000000000 */
.L_x_12198:
[----:B------:R-:W-:-:S13]  /*6190*/  ISETP.GE.AND P0, PT, R25, R16, PT ;  /* 0x000000101900720c */ /* 0x000fda0003f06270 */
[----:B------:R-:W-:Y:S05]  /*61a0*/  @P0 BREAK.RELIABLE B6 ;  /* 0x0000000000060942 */ /* 0x000fea0003800100 */
[----:B------:R-:W-:Y:S05]  /*61b0*/  @P0 BRA `(.L_x_12235) ;  /* 0x0000000c00ac0947 */ /* 0x000fea0003800000 */
[----:B------:R-:W-:Y:S05]  /*61c0*/  BSYNC.RELIABLE B6 ;  /* 0x0000000000067941 */ /* 0x000fea0003800100 */
.L_x_12197:
        /* <DEDUP_REMOVED lines=18> */
[----:B--2---:R0:W-:Y:S01]  /*62f0*/  STG.E.U8 desc[UR36][R8.64], R17 ;  /* 0x0000001108007986 */ /* 0x0041e2000c101124 */
[----:B------:R-:W-:Y:S05]  /*6300*/  BRA `(.L_x_12276) ;  /* 0x0000000c00547947 */ /* 0x000fea0003800000 */
.L_x_12274:
[----:B--2---:R0:W-:Y:S01]  /*6310*/  STG.E.U8 desc[UR36][R8.64], R17 ;  /* 0x0000001108007986 */ /* 0x0041e2000c101124 */
[----:B------:R-:W-:Y:S05]  /*6320*/  BRA `(.L_x_12276) ;  /* 0x0000000c004c7947 */ /* 0x000fea0003800000 */
.L_x_12273:
[----:B------:R-:W-:-:S13]  /*6330*/  ISETP.NE.AND P0, PT, R0, 0x2, PT ;  /* 0x000000020000780c */ /* 0x000fda0003f05270 */
[----:B------:R-:W-:Y:S05]  /*6340*/  @!P0 BRA `(.L_x_12277) ;  /* 0x00000000002c8947 */ /* 0x000fea0003800000 */
[----:B------:R-:W-:-:S13]  /*6350*/  ISETP.NE.AND P0, PT, R0, 0x3, PT ;  /* 0x000000030000780c */ /* 0x000fda0003f05270 */
[----:B------:R-:W-:Y:S05]  /*6360*/  @!P0 BRA `(.L_x_12278) ;  /* 0x0000000000188947 */ /* 0x000fea0003800000 */
[----:B------:R-:W-:-:S13]  /*6370*/  ISETP.NE.AND P0, PT, R0, 0x4, PT ;  /* 0x000000040000780c */ /* 0x000fda0003f05270 */
[----:B------:R-:W-:Y:S05]  /*6380*/  @P0 BRA `(.L_x_12275) ;  /* 0x0000000800500947 */ /* 0x000fea0003800000 */
[----:B--2---:R-:W-:-:S04]  /*6390*/  PRMT R4, R17, 0x9910, RZ ;  /* 0x0000991011047816 */ /* 0x004fc800000000ff */
[----:B------:R-:W-:-:S05]  /*63a0*/  SHF.R.S32.HI R5, RZ, 0x1f, R4 ;  /* 0x0000001fff057819 */ /* 0x000fca0000011404 */
[----:B------:R0:W-:Y:S01]  /*63b0*/  STG.E.64 desc[UR36][R8.64], R4 ;  /* 0x0000000408007986 */ /* 0x0001e2000c101b24 */
[----:B------:R-:W-:Y:S05]  /*63c0*/  BRA `(.L_x_12276) ;  /* 0x0000000c00247947 */ /* 0x000fea0003800000 */
.L_x_12278:
[----:B--2---:R-:W-:-:S05]  /*63d0*/  PRMT R3, R17, 0x9910, RZ ;  /* 0x0000991011037816 */ /* 0x004fca00000000ff */
[----:B------:R0:W-:Y:S01]  /*63e0*/  STG.E desc[UR36][R8.64], R3 ;  /* 0x0000000308007986 */ /* 0x0001e2000c101924 */
[----:B------:R-:W-:Y:S05]  /*63f0*/  BRA `(.L_x_12276) ;  /* 0x0000000c00187947 */ /* 0x000fea0003800000 */
.L_x_12277:
[----:B--2---:R0:W-:Y:S01]  /*6400*/  STG.E.U16 desc[UR36][R8.64], R17 ;  /* 0x0000001108007986 */ /* 0x0041e2000c101524 */
[----:B------:R-:W-:Y:S05]  /*6410*/  BRA `(.L_x_12276) ;  /* 0x0000000c00107947 */ /* 0x000fea0003800000 */
.L_x_12272:
[----:B------:R-:W-:-:S13]  /*6420*/  ISETP.GT.AND P0, PT, R0, 0x6, PT ;  /* 0x000000060000780c */ /* 0x000fda0003f04270 */
[----:B------:R-:W-:Y:S05]  /*6430*/  @P0 BRA `(.L_x_12279) ;  /* 0x00000000002c0947 */ /* 0x000fea0003800000 */
[----:B------:R-:W-:-:S13]  /*6440*/  ISETP.NE.AND P0, PT, R0, 0x5, PT ;  /* 0x000000050000780c */ /* 0x000fda0003f05270 */
[----:B------:R-:W-:Y:S05]  /*6450*/  @!P0 BRA `(.L_x_12280) ;  /* 0x0000000000148947 */ /* 0x000fea0003800000 */
[----:B------:R-:W-:-:S13]  /*6460*/  ISETP.NE.AND P0, PT, R0, 0x6, PT ;  /* 0x000000060000780c */ /* 0x000fda0003f05270 */
[----:B------:R-:W-:Y:S05]  /*6470*/  @P0 BRA `(.L_x_12275) ;  /* 0x0000000800140947 */ /* 0x000fea0003800000 */
[----:B--2---:R-:W0:Y:S02]  /*6480*/  I2F.S16 R17, R17 ;  /* 0x0000001100117306 */ /* 0x004e240000101400 */
[----:B0-----:R0:W-:Y:S01]  /*6490*/  STG.E desc[UR36][R8.64], R17 ;  /* 0x0000001108007986 */ /* 0x0011e2000c101924 */
[----:B------:R-:W-:Y:S05]  /*64a0*/  BRA `(.L_x_12276) ;  /* 0x0000000800ec7947 */ /* 0x000fea0003800000 */
.L_x_12280:
[----:B--2---:R-:W0:Y:S02]  /*64b0*/  I2F.S16 R0, R17 ;  /* 0x0000001100007306 */ /* 0x004e240000101400 */
[----:B0-----:R-:W-:-:S05]  /*64c0*/  F2FP.F16.F32.PACK_AB R0, RZ, R0 ;  /* 0x00000000ff00723e */ /* 0x001fca00000000ff */
[----:B------:R0:W-:Y:S01]  /*64d0*/  STG.E.U16 desc[UR36][R8.64], R0 ;  /* 0x0000000008007986 */ /* 0x0001e2000c101524 */
[----:B------:R-:W-:Y:S05]  /*64e0*/  BRA `(.L_x_12276) ;  /* 0x0000000800dc7947 */ /* 0x000fea0003800000 */
.L_x_12279:
[----:B------:R-:W-:-:S13]  /*64f0*/  ISETP.NE.AND P0, PT, R0, 0x7, PT ;  /* 0x000000070000780c */ /* 0x000fda0003f05270 */
[----:B------:R-:W-:Y:S05]  /*6500*/  @!P0 BRA `(.L_x_12281) ;  /* 0x0000000000348947 */ /* 0x000fea0003800000 */
[----:B------:R-:W-:-:S13]  /*6510*/  ISETP.NE.AND P0, PT, R0, 0x8, PT ;  /* 0x000000080000780c */ /* 0x000fda0003f05270 */
[----:B------:R-:W-:Y:S05]  /*6520*/  @!P0 BRA `(.L_x_12282) ;  /* 0x0000000000188947 */ /* 0x000fea0003800000 */
[----:B------:R-:W-:-:S13]  /*6530*/  ISETP.NE.AND P0, PT, R0, 0x9, PT ;  /* 0x000000090000780c */ /* 0x000fda0003f05270 */
[----:B------:R-:W-:Y:S05]  /*6540*/  @P0 BRA `(.L_x_12275) ;  /* 0x0000000400e00947 */ /* 0x000fea0003800000 */
[----:B--2---:R-:W0:Y:S01]  /*6550*/  I2F.S16 R4, R17 ;  /* 0x0000001100047306 */ /* 0x004e220000101400 */
[----:B------:R-:W-:-:S05]  /*6560*/  IMAD.MOV.U32 R5, RZ, RZ, RZ ;  /* 0x000000ffff057224 */ /* 0x000fca00078e00ff */
[----:B0-----:R0:W-:Y:S01]  /*6570*/  STG.E.64 desc[UR36][R8.64], R4 ;  /* 0x0000000408007986 */ /* 0x0011e2000c101b24 */
[----:B------:R-:W-:Y:S05]  /*6580*/  BRA `(.L_x_12276) ;  /* 0x0000000800b47947 */ /* 0x000fea0003800000 */
.L_x_12282:
[----:B--2---:R-:W0:Y:S02]  /*6590*/  I2F.S16 R17, R17 ;  /* 0x0000001100117306 */ /* 0x004e240000101400 */
[----:B0-----:R-:W-:-:S04]  /*65a0*/  F2FP.F16.F32.PACK_AB R3, RZ, R17 ;  /* 0x00000011ff03723e */ /* 0x001fc800000000ff */
[----:B------:R-:W-:-:S05]  /*65b0*/  PRMT R3, R3, 0x5410, RZ ;  /* 0x0000541003037816 */ /* 0x000fca00000000ff */
[----:B------:R0:W-:Y:S01]  /*65c0*/  STG.E desc[UR36][R8.64], R3 ;  /* 0x0000000308007986 */ /* 0x0001e2000c101924 */
[----:B------:R-:W-:Y:S05]  /*65d0*/  BRA `(.L_x_12276) ;  /* 0x0000000800a07947 */ /* 0x000fea0003800000 */
.L_x_12281:
[----:B--2---:R-:W0:Y:S02]  /*65e0*/  I2F.F64.S16 R4, R17 ;  /* 0x0000001100047312 */ /* 0x004e240000101c00 */
[----:B0-----:R0:W-:Y:S01]  /*65f0*/  STG.E.64 desc[UR36][R8.64], R4 ;  /* 0x0000000408007986 */ /* 0x0011e2000c101b24 */
[----:B------:R-:W-:Y:S05]  /*6600*/  BRA `(.L_x_12276) ;  /* 0x0000000800947947 */ /* 0x000fea0003800000 */
.L_x_12271:
        /* <DEDUP_REMOVED lines=10> */
[----:B--2---:R0:W-:Y:S01]  /*66b0*/  STG.E.U16 desc[UR36][R8.64], R17 ;  /* 0x0000001108007986 */ /* 0x0041e2000c101524 */
[----:B------:R-:W-:Y:S05]  /*66c0*/  BRA `(.L_x_12276) ;  /* 0x0000000800647947 */ /* 0x000fea0003800000 */
.L_x_12286:
[----:B--2---:R-:W0:Y:S01]  /*66d0*/  I2F.S16 R17, R17 ;  /* 0x0000001100117306 */ /* 0x004e220000101400 */
        /* <DEDUP_REMOVED lines=16> */
.L_x_12289:
[----:B------:R-:W-:-:S04]  /*67e0*/  SHF.R.U32.HI R3, RZ, 0x18, R17 ;  /* 0x00000018ff037819 */ /* 0x000fc80000011611 */
[----:B------:R-:W-:-:S04]  /*67f0*/  LOP3.LUT R0, R0, 0x80, R3, 0xf8, !PT ;  /* 0x0000008000007812 */ /* 0x000fc800078ef803 */
[----:B------:R-:W-:-:S07]  /*6800*/  PRMT R4, R0, 0x7610, R4 ;  /* 0x0000761000047816 */ /* 0x000fce0000000004 */
.L_x_12288:
[----:B------:R-:W-:Y:S05]  /*6810*/  BSYNC.RECONVERGENT B0 ;  /* 0x0000000000007941 */ /* 0x000fea0003800200 */
.L_x_12287:
[----:B------:R0:W-:Y:S01]  /*6820*/  STG.E.U8 desc[UR36][R8.64], R4 ;  /* 0x0000000408007986 */ /* 0x0001e2000c101124 */
[----:B------:R-:W-:Y:S05]  /*6830*/  BRA `(.L_x_12276) ;  /* 0x0000000800087947 */ /* 0x000fea0003800000 */
.L_x_12285:
        /* <DEDUP_REMOVED lines=17> */
.L_x_12292:
[----:B------:R-:W-:-:S04]  /*6950*/  SHF.R.U32.HI R3, RZ, 0x18, R17 ;  /* 0x00000018ff037819 */ /* 0x000fc80000011611 */
[----:B------:R-:W-:-:S04]  /*6960*/  LOP3.LUT R0, R0, 0x80, R3, 0xf8, !PT ;  /* 0x0000008000007812 */ /* 0x000fc800078ef803 */
[----:B------:R-:W-:-:S07]  /*6970*/  PRMT R4, R0, 0x7610, R4 ;  /* 0x0000761000047816 */ /* 0x000fce0000000004 */
.L_x_12291:
[----:B------:R-:W-:Y:S05]  /*6980*/  BSYNC.RECONVERGENT B0 ;  /* 0x0000000000007941 */ /* 0x000fea0003800200 */
.L_x_12290:
[----:B------:R0:W-:Y:S01]  /*6990*/  STG.E.U8 desc[UR36][R8.64], R4 ;  /* 0x0000000408007986 */ /* 0x0001e2000c101124 */
[----:B------:R-:W-:Y:S05]  /*69a0*/  BRA `(.L_x_12276) ;  /* 0x0000000400ac7947 */ /* 0x000fea0003800000 */
.L_x_12284:
[----:B------:R-:W-:-:S13]  /*69b0*/  ISETP.NE.AND P0, PT, R0, 0x1c, PT ;  /* 0x0000001c0000780c */ /* 0x000fda0003f05270 */
[----:B------:R-:W-:Y:S05]  /*69c0*/  @!P0 BRA `(.L_x_12293) ;  /* 0x0000000000608947 */ /* 0x000fea0003800000 */
[----:B------:R-:W-:-:S13]  /*69d0*/  ISETP.NE.AND P0, PT, R0, 0x1d, PT ;  /* 0x0000001d0000780c */ /* 0x000fda0003f05270 */
[----:B------:R-:W-:Y:S05]  /*69e0*/  @!P0 BRA `(.L_x_12294) ;  /* 0x0000000000488947 */ /* 0x000fea0003800000 */
[----:B------:R-:W-:-:S13]  /*69f0*/  ISETP.NE.AND P0, PT, R0, 0x2c, PT ;  /* 0x0000002c0000780c */ /* 0x000fda0003f05270 */
[----:B------:R-:W-:Y:S05]  /*6a00*/  @P0 BRA `(.L_x_12275) ;  /* 0x0000000000b00947 */ /* 0x000fea0003800000 */
[----:B--2---:R-:W0:Y:S02]  /*6a10*/  I2F.S16 R6, R17 ;  /* 0x0000001100067306 */ /* 0x004e240000101400 */
        /* <DEDUP_REMOVED lines=15> */
.L_x_12294:
[----:B--2---:R-:W-:-:S04]  /*6b10*/  PRMT R4, R17, 0x9910, RZ ;  /* 0x0000991011047816 */ /* 0x004fc800000000ff */
[----:B------:R-:W-:-:S05]  /*6b20*/  SHF.R.S32.HI R5, RZ, 0x1f, R4 ;  /* 0x0000001fff057819 */ /* 0x000fca0000011404 */
[----:B------:R0:W-:Y:S01]  /*6b30*/  STG.E.64 desc[UR36][R8.64], R4 ;  /* 0x0000000408007986 */ /* 0x0001e2000c101b24 */
[----:B------:R-:W-:Y:S05]  /*6b40*/  BRA `(.L_x_12276) ;  /* 0x0000000400447947 */ /* 0x000fea0003800000 */
.L_x_12293:
[----:B--2---:R-:W-:-:S05]  /*6b50*/  PRMT R3, R17, 0x9910, RZ ;  /* 0x0000991011037816 */ /* 0x004fca00000000ff */
[----:B------:R0:W-:Y:S01]  /*6b60*/  STG.E desc[UR36][R8.64], R3 ;  /* 0x0000000308007986 */ /* 0x0001e2000c101924 */
[----:B------:R-:W-:Y:S05]  /*6b70*/  BRA `(.L_x_12276) ;  /* 0x0000000400387947 */ /* 0x000fea0003800000 */
.L_x_12283:
[----:B------:R-:W-:-:S13]  /*6b80*/  ISETP.GT.AND P0, PT, R0, 0xe, PT ;  /* 0x0000000e0000780c */ /* 0x000fda0003f04270 */
[----:B------:R-:W-:Y:S05]  /*6b90*/  @P0 BRA `(.L_x_12295) ;  /* 0x0000000000340947 */ /* 0x000fea0003800000 */
[----:B------:R-:W-:-:S13]  /*6ba0*/  ISETP.NE.AND P0, PT, R0, 0xa, PT ;  /* 0x0000000a0000780c */ /* 0x000fda0003f05270 */
[----:B------:R-:W-:Y:S05]  /*6bb0*/  @!P0 BRA `(.L_x_12296) ;  /* 0x00000000001c8947 */ /* 0x000fea0003800000 */
[----:B------:R-:W-:-:S13]  /*6bc0*/  ISETP.NE.AND P0, PT, R0, 0xb, PT ;  /* 0x0000000b0000780c */ /* 0x000fda0003f05270 */
[----:B------:R-:W-:Y:S05]  /*6bd0*/  @P0 BRA `(.L_x_12275) ;  /* 0x00000000003c0947 */ /* 0x000fea0003800000 */
[----:B--2---:R-:W-:-:S04]  /*6be0*/  PRMT R0, R17, 0x9910, RZ ;  /* 0x0000991011007816 */ /* 0x004fc800000000ff */
[----:B------:R-:W-:-:S04]  /*6bf0*/  ISETP.NE.AND P0, PT, R0, RZ, PT ;  /* 0x000000ff0000720c */ /* 0x000fc80003f05270 */
[----:B------:R-:W-:-:S05]  /*6c00*/  SEL R3, RZ, 0x1, !P0 ;  /* 0x00000001ff037807 */ /* 0x000fca0004000000 */
[----:B------:R3:W-:Y:S01]  /*6c10*/  STG.E.U8 desc[UR36][R8.64], R3 ;  /* 0x0000000308007986 */ /* 0x0007e2000c101124 */
[----:B------:R-:W-:Y:S05]  /*6c20*/  BRA `(.L_x_12276) ;  /* 0x00000004000c7947 */ /* 0x000fea0003800000 */
.L_x_12296:
[----:B--2---:R-:W0:Y:S01]  /*6c30*/  I2F.F64.S16 R4, R17 ;  /* 0x0000001100047312 */ /* 0x004e220000101c00 */
[----:B------:R-:W-:-:S05]  /*6c40*/  CS2R R6, SRZ ;  /* 0x0000000000067805 */ /* 0x000fca000001ff00 */
[----:B0-----:R0:W-:Y:S01]  /*6c50*/  STG.E.128 desc[UR36][R8.64], R4 ;  /* 0x0000000408007986 */ /* 0x0011e2000c101d24 */
[----:B------:R-:W-:Y:S05]  /*6c60*/  BRA `(.L_x_12276) ;  /* 0x0000000000fc7947 */ /* 0x000fea0003800000 */
.L_x_12295:
[----:B------:R-:W-:-:S13]  /*6c70*/  ISETP.NE.AND P0, PT, R0, 0xf, PT ;  /* 0x0000000f0000780c */ /* 0x000fda0003f05270 */
[----:B------:R-:W-:Y:S05]  /*6c80*/  @!P0 BRA `(.L_x_12297) ;  /* 0x0000000000e88947 */ /* 0x000fea0003800000 */
[----:B------:R-:W-:-:S13]  /*6c90*/  ISETP.NE.AND P0, PT, R0, 0x17, PT ;  /* 0x000000170000780c */ /* 0x000fda0003f05270 */
[----:B------:R-:W-:Y:S05]  /*6ca0*/  @!P0 BRA `(.L_x_12298) ;  /* 0x0000000000908947 */ /* 0x000fea0003800000 */
[----:B------:R-:W-:-:S13]  /*6cb0*/  ISETP.NE.AND P0, PT, R0, 0x18, PT ;  /* 0x000000180000780c */ /* 0x000fda0003f05270 */
[----:B------:R-:W-:Y:S05]  /*6cc0*/  @!P0 BRA `(.L_x_12299) ;  /* 0x0000000000448947 */ /* 0x000fea0003800000 */
.L_x_12275:
        /* <DEDUP_REMOVED lines=16> */
.L_x_12300:
[----:B------:R-:W-:Y:S05]  /*6dd0*/  BRA `(.L_x_12276) ;  /* 0x0000000000a07947 */ /* 0x000fea0003800000 */
.L_x_12299:
[----:B--2---:R-:W0:Y:S01]  /*6de0*/  I2F.S16 R17, R17 ;  /* 0x0000001100117306 */ /* 0x004e220000101400 */
        /* <DEDUP_REMOVED lines=12> */
.L_x_12302:
[----:B------:R-:W-:Y:S05]  /*6eb0*/  BSYNC.RECONVERGENT B0 ;  /* 0x0000000000007941 */ /* 0x000fea0003800200 */
.L_x_12301:
[----:B------:R-:W-:-:S05]  /*6ec0*/  LOP3.LUT R3, R0, 0x80, R3, 0xf8, !PT ;  /* 0x0000008000037812 */ /* 0x000fca00078ef803 */
[----:B------:R2:W-:Y:S01]  /*6ed0*/  STG.E.U8 desc[UR36][R8.64], R3 ;  /* 0x0000000308007986 */ /* 0x0005e2000c101124 */
[----:B------:R-:W-:Y:S05]  /*6ee0*/  BRA `(.L_x_12276) ;  /* 0x00000000005c7947 */ /* 0x000fea0003800000 */
.L_x_12298:
[----:B--2---:R-:W0:Y:S01]  /*6ef0*/  I2F.S16 R17, R17 ;  /* 0x0000001100117306 */ /* 0x004e220000101400 */
        /* <DEDUP_REMOVED lines=11> */
.L_x_12304:
[----:B------:R-:W-:Y:S01]  /*6fb0*/  IMAD.MOV.U32 R0, RZ, RZ, 0x7f ;  /* 0x0000007fff007424 */ /* 0x000fe200078e00ff */
[----:B------:R-:W-:-:S04]  /*6fc0*/  ISETP.GT.U32.AND P0, PT, R3, 0x7f800000, PT ;  /* 0x7f8000000300780c */ /* 0x000fc80003f04070 */
[----:B------:R-:W-:-:S09]  /*6fd0*/  SEL R0, R0, 0x7c, P0 ;  /* 0x0000007c00007807 */ /* 0x000fd20000000000 */
.L_x_12305:
[----:B------:R-:W-:Y:S05]  /*6fe0*/  BSYNC.RECONVERGENT B0 ;  /* 0x0000000000007941 */ /* 0x000fea0003800200 */
.L_x_12303:
[----:B------:R-:W-:-:S04]  /*6ff0*/  SHF.R.U32.HI R3, RZ, 0x18, R17 ;  /* 0x00000018ff037819 */ /* 0x000fc80000011611 */
[----:B------:R-:W-:-:S05]  /*7000*/  LOP3.LUT R3, R0, 0x80, R3, 0xf8, !PT ;  /* 0x0000008000037812 */ /* 0x000fca00078ef803 */
[----:B------:R1:W-:Y:S01]  /*7010*/  STG.E.U8 desc[UR36][R8.64], R3 ;  /* 0x0000000308007986 */ /* 0x0003e2000c101124 */
[----:B------:R-:W-:Y:S05]  /*7020*/  BRA `(.L_x_12276) ;  /* 0x00000000000c7947 */ /* 0x000fea0003800000 */
.L_x_12297:
[----:B--2---:R-:W0:Y:S02]  /*7030*/  I2F.S16 R0, R17 ;  /* 0x0000001100007306 */ /* 0x004e240000101400 */
[----:B0-----:R-:W-:-:S05]  /*7040*/  F2FP.BF16.F32.PACK_AB R0, RZ, R0 ;  /* 0x00000000ff00723e */ /* 0x001fca00000010ff */
[----:B------:R0:W-:Y:S02]  /*7050*/  STG.E.U16 desc[UR36][R8.64], R0 ;  /* 0x0000000008007986 */ /* 0x0001e4000c101524 */
.L_x_12276:
[----:B------:R-:W-:-:S07]  /*7060*/  VIADD R25, R25, 0x80 ;  /* 0x0000008019197836 */ /* 0x000fce0000000000 */
.L_x_12235:
[----:B------:R-:W-:Y:S05]  /*7070*/  BSYNC.RECONVERGENT B7 ;  /* 0x0000000000077941 */ /* 0x000fea0003800200 */
.L_x_12196:
[----:B------:R-:W-:-:S13]  /*7080*/  ISETP.GE.AND P0, PT, R25, R16, PT ;  /* 0x000000101900720c */ /* 0x000fda0003f06270 */
[----:B------:R-:W-:Y:S05]  /*7090*/  @P0 EXIT ;  /* 0x000000000000094d */ /* 0x000fea0003800000 */
[----:B01----:R-:W0:Y:S01]  /*70a0*/  LDC.64 R4, c[0x0][0x390] ;  /* 0x0000e400ff047b82 */ /* 0x003e220000000a00 */
[----:B------:R-:W2:Y:S01]  /*70b0*/  LDCU UR4, c[0x0][0x3b0] ;  /* 0x00007600ff0477ac */ /* 0x000ea20008000800 */
[----:B---3--:R-:W-:Y:S01]  /*70c0*/  PRMT R0, R19, 0x9910, RZ ;  /* 0x0000991013007816 */ /* 0x008fe200000000ff */
[----:B------:R-:W-:-:S03]  /*70d0*/  IMAD R2, R2, 0x200, R25 ;  /* 0x0000020002027824 */ /* 0x000fc600078e0219 */
[----:B------:R-:W-:Y:S01]  /*70e0*/  ISETP.GT.AND P1, PT, R0, 0x9, PT ;  /* 0x000000090000780c */ /* 0x000fe20003f24270 */
[----:B--2---:R-:W-:-:S05]  /*70f0*/  IMAD R3, R2, UR4, RZ ;  /* 0x0000000402037c24 */ /* 0x004fca000f8e02ff */
        /* <DEDUP_REMOVED lines=11> */
[----:B----4-:R-:W-:Y:S01]  /*71b0*/  STG.E.U8 desc[UR36][R2.64], R18 ;  /* 0x0000001202007986 */ /* 0x010fe2000c101124 */
[----:B------:R-:W-:Y:S05]  /*71c0*/  EXIT ;  /* 0x000000000000794d */ /* 0x000fea0003800000 */
.L_x_12309:
[----:B----4-:R-:W-:Y:S01]  /*71d0*/  STG.E.U8 desc[UR36][R2.64], R18 ;  /* 0x0000001202007986 */ /* 0x010fe2000c101124 */
[----:B------:R-:W-:Y:S05]  /*71e0*/  EXIT ;  /* 0x000000000000794d */ /* 0x000fea0003800000 */
.L_x_12308:
[----:B------:R-:W-:-:S13]  /*71f0*/  ISETP.NE.AND P0, PT, R0, 0x2, PT ;  /* 0x000000020000780c */ /* 0x000fda0003f05270 */
[----:B------:R-:W-:Y:S05]  /*7200*/  @!P0 BRA `(.L_x_12311) ;  /* 0x00000000002c8947 */ /* 0x000fea0003800000 */
[----:B------:R-:W-:-:S13]  /*7210*/  ISETP.NE.AND P0, PT, R0, 0x3, PT ;  /* 0x000000030000780c */ /* 0x000fda0003f05270 */
[----:B------:R-:W-:Y:S05]  /*7220*/  @!P0 BRA `(.L_x_12312) ;  /* 0x0000000000188947 */ /* 0x000fea0003800000 */
[----:B------:R-:W-:-:S13]  /*7230*/  ISETP.NE.AND P0, PT, R0, 0x4, PT ;  /* 0x000000040000780c */ /* 0x000fda0003f05270 */
[----:B------:R-:W-:Y:S05]  /*7240*/  @P0 BRA `(.L_x_12310) ;  /* 0x0000000800500947 */ /* 0x000fea0003800000 */
[----:B----4-:R-:W-:-:S04]  /*7250*/  PRMT R4, R18, 0x9910, RZ ;  /* 0x0000991012047816 */ /* 0x010fc800000000ff */
[----:B------:R-:W-:-:S05]  /*7260*/  SHF.R.S32.HI R5, RZ, 0x1f, R4 ;  /* 0x0000001fff057819 */ /* 0x000fca0000011404 */
[----:B------:R-:W-:Y:S01]  /*7270*/  STG.E.64 desc[UR36][R2.64], R4 ;  /* 0x0000000402007986 */ /* 0x000fe2000c101b24 */
[----:B------:R-:W-:Y:S05]  /*7280*/  EXIT ;  /* 0x000000000000794d */ /* 0x000fea0003800000 */
.L_x_12312:
[----:B----4-:R-:W-:-:S05]  /*7290*/  PRMT R5, R18, 0x9910, RZ ;  /* 0x0000991012057816 */ /* 0x010fca00000000ff */
[----:B------:R-:W-:Y:S01]  /*72a0*/  STG.E desc[UR36][R2.64], R5 ;  /* 0x0000000502007986 */ /* 0x000fe2000c101924 */
[----:B------:R-:W-:Y:S05]  /*72b0*/  EXIT ;  /* 0x000000000000794d */ /* 0x000fea0003800000 */
.L_x_12311:
[----:B----4-:R-:W-:Y:S01]  /*72c0*/  STG.E.U16 desc[UR36][R2.64], R18 ;  /* 0x0000001202007986 */ /* 0x010fe2000c101524 */
[----:B------:R-:W-:Y:S05]  /*72d0*/  EXIT ;  /* 0x000000000000794d */ /* 0x000fea0003800000 */
.L_x_12307:
[----:B------:R-:W-:-:S13]  /*72e0*/  ISETP.GT.AND P0, PT, R0, 0x6, PT ;  /* 0x000000060000780c */ /* 0x000fda0003f04270 */
[----:B------:R-:W-:Y:S05]  /*72f0*/  @P0 BRA `(.L_x_12313) ;  /* 0x00000000002c0947 */ /* 0x000fea0003800000 */
[----:B------:R-:W-:-:S13]  /*7300*/  ISETP.NE.AND P0, PT, R0, 0x5, PT ;  /* 0x000000050000780c */ /* 0x000fda0003f05270 */
[----:B------:R-:W-:Y:S05]  /*7310*/  @!P0 BRA `(.L_x_12314) ;  /* 0x0000000000148947 */ /* 0x000fea0003800000 */
[----:B------:R-:W-:-:S13]  /*7320*/  ISETP.NE.AND P0, PT, R0, 0x6, PT ;  /* 0x000000060000780c */ /* 0x000fda0003f05270 */
[----:B------:R-:W-:Y:S05]  /*7330*/  @P0 BRA `(.L_x_12310) ;  /* 0x0000000800140947 */ /* 0x000fea0003800000 */
[----:B----4-:R-:W0:Y:S02]  /*7340*/  I2F.S16 R5, R18 ;  /* 0x0000001200057306 */ /* 0x010e240000101400 */
[----:B0-----:R-:W-:Y:S01]  /*7350*/  STG.E desc[UR36][R2.64], R5 ;  /* 0x0000000502007986 */ /* 0x001fe2000c101924 */
[----:B------:R-:W-:Y:S05]  /*7360*/  EXIT ;  /* 0x000000000000794d */ /* 0x000fea0003800000 */
.L_x_12314:
[----:B----4-:R-:W0:Y:S02]  /*7370*/  I2F.S16 R0, R18 ;  /* 0x0000001200007306 */ /* 0x010e240000101400 */
[----:B0-----:R-:W-:-:S05]  /*7380*/  F2FP.F16.F32.PACK_AB R0, RZ, R0 ;  /* 0x00000000ff00723e */ /* 0x001fca00000000ff */
[----:B------:R-:W-:Y:S01]  /*7390*/  STG.E.U16 desc[UR36][R2.64], R0 ;  /* 0x0000000002007986 */ /* 0x000fe2000c101524 */
[----:B------:R-:W-:Y:S05]  /*73a0*/  EXIT ;  /* 0x000000000000794d */ /* 0x000fea0003800000 */
.L_x_12313:
[----:B------:R-:W-:-:S13]  /*73b0*/  ISETP.NE.AND P0, PT, R0, 0x7, PT ;  /* 0x000000070000780c */ /* 0x000fda0003f05270 */
[----:B------:R-:W-:Y:S05]  /*73c0*/  @!P0 BRA `(.L_x_12315) ;  /* 0x0000000000348947 */ /* 0x000fea0003800000 */
[----:B------:R-:W-:-:S13]  /*73d0*/  ISETP.NE.AND P0, PT, R0, 0x8, PT ;  /* 0x000000080000780c */ /* 0x000fda0003f05270 */
[----:B------:R-:W-:Y:S05]  /*73e0*/  @!P0 BRA `(.L_x_12316) ;  /* 0x0000000000188947 */ /* 0x000fea0003800000 */
[----:B------:R-:W-:-:S13]  /*73f0*/  ISETP.NE.AND P0, PT, R0, 0x9, PT ;  /* 0x000000090000780c */ /* 0x000fda0003f05270 */
[----:B------:R-:W-:Y:S05]  /*7400*/  @P0 BRA `(.L_x_12310) ;  /* 0x0000000400e00947 */ /* 0x000fea0003800000 */
[----:B----4-:R-:W0:Y:S01]  /*7410*/  I2F.S16 R18, R18 ;  /* 0x0000001200127306 */ /* 0x010e220000101400 */
[----:B------:R-:W-:-:S05]  /*7420*/  IMAD.MOV.U32 R19, RZ, RZ, RZ ;  /* 0x000000ffff137224 */ /* 0x000fca00078e00ff */
[----:B0-----:R-:W-:Y:S01]  /*7430*/  STG.E.64 desc[UR36][R2.64], R18 ;  /* 0x0000001202007986 */ /* 0x001fe2000c101b24 */
[----:B------:R-:W-:Y:S05]  /*7440*/  EXIT ;  /* 0x000000000000794d */ /* 0x000fea0003800000 */
.L_x_12316:
[----:B----4-:R-:W0:Y:S02]  /*7450*/  I2F.S16 R18, R18 ;  /* 0x0000001200127306 */ /* 0x010e240000101400 */
[----:B0-----:R-:W-:-:S04]  /*7460*/  F2FP.F16.F32.PACK_AB R5, RZ, R18 ;  /* 0x00000012ff05723e */ /* 0x001fc800000000ff */
[----:B------:R-:W-:-:S05]  /*7470*/  PRMT R5, R5, 0x5410, RZ ;  /* 0x0000541005057816 */ /* 0x000fca00000000ff */
[----:B------:R-:W-:Y:S01]  /*7480*/  STG.E desc[UR36][R2.64], R5 ;  /* 0x0000000502007986 */ /* 0x000fe2000c101924 */
[----:B------:R-:W-:Y:S05]  /*7490*/  EXIT ;  /* 0x000000000000794d */ /* 0x000fea0003800000 */
.L_x_12315:
[----:B----4-:R-:W0:Y:S02]  /*74a0*/  I2F.F64.S16 R18, R18 ;  /* 0x0000001200127312 */ /* 0x010e240000101c00 */
[----:B0-----:R-:W-:Y:S01]  /*74b0*/  STG.E.64 desc[UR36][R2.64], R18 ;  /* 0x0000001202007986 */ /* 0x001fe2000c101b24 */
[----:B------:R-:W-:Y:S05]  /*74c0*/  EXIT ;  /* 0x000000000000794d */ /* 0x000fea0003800000 */
.L_x_12306:
        /* <DEDUP_REMOVED lines=10> */
[----:B----4-:R-:W-:Y:S01]  /*7570*/  STG.E.U16 desc[UR36][R2.64], R18 ;  /* 0x0000001202007986 */ /* 0x010fe2000c101524 */
[----:B------:R-:W-:Y:S05]  /*7580*/  EXIT ;  /* 0x000000000000794d */ /* 0x000fea0003800000 */
.L_x_12320:
[----:B----4-:R-:W0:Y:S01]  /*7590*/  I2F.S16 R5, R18 ;  /* 0x0000001200057306 */ /* 0x010e220000101400 */
        /* <DEDUP_REMOVED lines=17> */
.L_x_12323:
[----:B------:R-:W-:-:S04]  /*76b0*/  SHF.R.U32.HI R5, RZ, 0x18, R5 ;  /* 0x00000018ff057819 */ /* 0x000fc80000011605 */
[----:B------:R-:W-:-:S07]  /*76c0*/  LOP3.LUT R0, R0, 0x80, R5, 0xf8, !PT ;  /* 0x0000008000007812 */ /* 0x000fce00078ef805 */
.L_x_12322:
[----:B------:R-:W-:Y:S05]  /*76d0*/  BSYNC.RECONVERGENT B0 ;  /* 0x0000000000007941 */ /* 0x000fea0003800200 */
.L_x_12321:
[----:B------:R-:W-:Y:S01]  /*76e0*/  STG.E.U8 desc[UR36][R2.64], R0 ;  /* 0x0000000002007986 */ /* 0x000fe2000c101124 */
[----:B------:R-:W-:Y:S05]  /*76f0*/  EXIT ;  /* 0x000000000000794d */ /* 0x000fea0003800000 */
.L_x_12319:
        /* <DEDUP_REMOVED lines=18> */
.L_x_12326:
[----:B------:R-:W-:-:S04]  /*7820*/  SHF.R.U32.HI R5, RZ, 0x18, R5 ;  /* 0x00000018ff057819 */ /* 0x000fc80000011605 */
[----:B------:R-:W-:-:S07]  /*7830*/  LOP3.LUT R0, R0, 0x80, R5, 0xf8, !PT ;  /* 0x0000008000007812 */ /* 0x000fce00078ef805 */
.L_x_12325:
[----:B------:R-:W-:Y:S05]  /*7840*/  BSYNC.RECONVERGENT B0 ;  /* 0x0000000000007941 */ /* 0x000fea0003800200 */
.L_x_12324:
[----:B------:R-:W-:Y:S01]  /*7850*/  STG.E.U8 desc[UR36][R2.64], R0 ;  /* 0x0000000002007986 */ /* 0x000fe2000c101124 */
[----:B------:R-:W-:Y:S05]  /*7860*/  EXIT ;  /* 0x000000000000794d */ /* 0x000fea0003800000 */
.L_x_12318:
[----:B------:R-:W-:-:S13]  /*7870*/  ISETP.NE.AND P0, PT, R0, 0x1c, PT ;  /* 0x0000001c0000780c */ /* 0x000fda0003f05270 */
[----:B------:R-:W-:Y:S05]  /*7880*/  @!P0 BRA `(.L_x_12327) ;  /* 0x0000000000608947 */ /* 0x000fea0003800000 */
[----:B------:R-:W-:-:S13]  /*7890*/  ISETP.NE.AND P0, PT, R0, 0x1d, PT ;  /* 0x0000001d0000780c */ /* 0x000fda0003f05270 */
[----:B------:R-:W-:Y:S05]  /*78a0*/  @!P0 BRA `(.L_x_12328) ;  /* 0x0000000000488947 */ /* 0x000fea0003800000 */
[----:B------:R-:W-:-:S13]  /*78b0*/  ISETP.NE.AND P0, PT, R0, 0x2c, PT ;  /* 0x0000002c0000780c */ /* 0x000fda0003f05270 */
[----:B------:R-:W-:Y:S05]  /*78c0*/  @P0 BRA `(.L_x_12310) ;  /* 0x0000000000b00947 */ /* 0x000fea0003800000 */
[----:B----4-:R-:W0:Y:S02]  /*78d0*/  I2F.S16 R18, R18 ;  /* 0x0000001200127306 */ /* 0x010e240000101400 */
        /* <DEDUP_REMOVED lines=15> */
.L_x_12328:
[----:B----4-:R-:W-:-:S04]  /*79d0*/  PRMT R4, R18, 0x9910, RZ ;  /* 0x0000991012047816 */ /* 0x010fc800000000ff */
[----:B------:R-:W-:-:S05]  /*79e0*/  SHF.R.S32.HI R5, RZ, 0x1f, R4 ;  /* 0x0000001fff057819 */ /* 0x000fca0000011404 */
[----:B------:R-:W-:Y:S01]  /*79f0*/  STG.E.64 desc[UR36][R2.64], R4 ;  /* 0x0000000402007986 */ /* 0x000fe2000c101b24 */
[----:B------:R-:W-:Y:S05]  /*7a00*/  EXIT ;  /* 0x000000000000794d */ /* 0x000fea0003800000 */
.L_x_12327:
[----:B----4-:R-:W-:-:S05]  /*7a10*/  PRMT R5, R18, 0x9910, RZ ;  /* 0x0000991012057816 */ /* 0x010fca00000000ff */
[----:B------:R-:W-:Y:S01]  /*7a20*/  STG.E desc[UR36][R2.64], R5 ;  /* 0x0000000502007986 */ /* 0x000fe2000c101924 */
[----:B------:R-:W-:Y:S05]  /*7a30*/  EXIT ;  /* 0x000000000000794d */ /* 0x000fea0003800000 */
.L_x_12317:
[----:B------:R-:W-:-:S13]  /*7a40*/  ISETP.GT.AND P0, PT, R0, 0xe, PT ;  /* 0x0000000e0000780c */ /* 0x000fda0003f04270 */
[----:B------:R-:W-:Y:S05]  /*7a50*/  @P0 BRA `(.L_x_12329) ;  /* 0x0000000000340947 */ /* 0x000fea0003800000 */
[----:B------:R-:W-:-:S13]  /*7a60*/  ISETP.NE.AND P0, PT, R0, 0xa, PT ;  /* 0x0000000a0000780c */ /* 0x000fda0003f05270 */
[----:B------:R-:W-:Y:S05]  /*7a70*/  @!P0 BRA `(.L_x_12330) ;  /* 0x00000000001c8947 */ /* 0x000fea0003800000 */
[----:B------:R-:W-:-:S13]  /*7a80*/  ISETP.NE.AND P0, PT, R0, 0xb, PT ;  /* 0x0000000b0000780c */ /* 0x000fda0003f05270 */
[----:B------:R-:W-:Y:S05]  /*7a90*/  @P0 BRA `(.L_x_12310) ;  /* 0x00000000003c0947 */ /* 0x000fea0003800000 */
[----:B----4-:R-:W-:-:S04]  /*7aa0*/  PRMT R0, R18, 0x9910, RZ ;  /* 0x0000991012007816 */ /* 0x010fc800000000ff */
[----:B------:R-:W-:-:S04]  /*7ab0*/  ISETP.NE.AND P0, PT, R0, RZ, PT ;  /* 0x000000ff0000720c */ /* 0x000fc80003f05270 */
[----:B------:R-:W-:-:S05]  /*7ac0*/  SEL R5, RZ, 0x1, !P0 ;  /* 0x00000001ff057807 */ /* 0x000fca0004000000 */
[----:B------:R-:W-:Y:S01]  /*7ad0*/  STG.E.U8 desc[UR36][R2.64], R5 ;  /* 0x0000000502007986 */ /* 0x000fe2000c101124 */
[----:B------:R-:W-:Y:S05]  /*7ae0*/  EXIT ;  /* 0x000000000000794d */ /* 0x000fea0003800000 */
.L_x_12330:
[----:B----4-:R-:W0:Y:S01]  /*7af0*/  I2F.F64.S16 R4, R18 ;  /* 0x0000001200047312 */ /* 0x010e220000101c00 */
[----:B------:R-:W-:-:S05]  /*7b00*/  CS2R R6, SRZ ;  /* 0x0000000000067805 */ /* 0x000fca000001ff00 */
[----:B0-----:R-:W-:Y:S01]  /*7b10*/  STG.E.128 desc[UR36][R2.64], R4 ;  /* 0x0000000402007986 */ /* 0x001fe2000c101d24 */
[----:B------:R-:W-:Y:S05]  /*7b20*/  EXIT ;  /* 0x000000000000794d */ /* 0x000fea0003800000 */
.L_x_12329:
[----:B------:R-:W-:-:S13]  /*7b30*/  ISETP.NE.AND P0, PT, R0, 0xf, PT ;  /* 0x0000000f0000780c */ /* 0x000fda0003f05270 */
[----:B------:R-:W-:Y:S05]  /*7b40*/  @!P0 BRA `(.L_x_12331) ;  /* 0x0000000000e88947 */ /* 0x000fea0003800000 */
[----:B------:R-:W-:-:S13]  /*7b50*/  ISETP.NE.AND P0, PT, R0, 0x17, PT ;  /* 0x000000170000780c */ /* 0x000fda0003f05270 */
[----:B------:R-:W-:Y:S05]  /*7b60*/  @!P0 BRA `(.L_x_12332) ;  /* 0x0000000000908947 */ /* 0x000fea0003800000 */
[----:B------:R-:W-:-:S13]  /*7b70*/  ISETP.NE.AND P0, PT, R0, 0x18, PT ;  /* 0x000000180000780c */ /* 0x000fda0003f05270 */
[----:B------:R-:W-:Y:S05]  /*7b80*/  @!P0 BRA `(.L_x_12333) ;  /* 0x0000000000448947 */ /* 0x000fea0003800000 */
.L_x_12310:
        /* <DEDUP_REMOVED lines=16> */
.L_x_12334:
[----:B------:R-:W-:Y:S05]  /*7c90*/  EXIT ;  /* 0x000000000000794d */ /* 0x000fea0003800000 */
.L_x_12333:
[----:B----4-:R-:W0:Y:S01]  /*7ca0*/  I2F.S16 R7, R18 ;  /* 0x0000001200077306 */ /* 0x010e220000101400 */
        /* <DEDUP_REMOVED lines=12> */
.L_x_12336:
[----:B------:R-:W-:Y:S05]  /*7d70*/  BSYNC.RECONVERGENT B0 ;  /* 0x0000000000007941 */ /* 0x000fea0003800200 */
.L_x_12335:
[----:B------:R-:W-:-:S05]  /*7d80*/  LOP3.LUT R5, R0, 0x80, R5, 0xf8, !PT ;  /* 0x0000008000057812 */ /* 0x000fca00078ef805 */
[----:B------:R-:W-:Y:S01]  /*7d90*/  STG.E.U8 desc[UR36][R2.64], R5 ;  /* 0x0000000502007986 */ /* 0x000fe2000c101124 */
[----:B------:R-:W-:Y:S05]  /*7da0*/  EXIT ;  /* 0x000000000000794d */ /* 0x000fea0003800000 */
.L_x_12332:
[----:B----4-:R-:W0:Y:S01]  /*7db0*/  I2F.S16 R5, R18 ;  /* 0x0000001200057306 */ /* 0x010e220000101400 */
        /* <DEDUP_REMOVED lines=11> */
.L_x_12338:
[----:B------:R-:W-:Y:S01]  /*7e70*/  IMAD.MOV.U32 R0, RZ, RZ, 0x7f ;  /* 0x0000007fff007424 */ /* 0x000fe200078e00ff */
[----:B------:R-:W-:-:S04]  /*7e80*/  ISETP.GT.U32.AND P0, PT, R4, 0x7f800000, PT ;  /* 0x7f8000000400780c */ /* 0x000fc80003f04070 */
[----:B------:R-:W-:-:S09]  /*7e90*/  SEL R0, R0, 0x7c, P0 ;  /* 0x0000007c00007807 */ /* 0x000fd20000000000 */
.L_x_12339:
[----:B------:R-:W-:Y:S05]  /*7ea0*/  BSYNC.RECONVERGENT B0 ;  /* 0x0000000000007941 */ /* 0x000fea0003800200 */
.L_x_12337:
[----:B------:R-:W-:-:S04]  /*7eb0*/  SHF.R.U32.HI R5, RZ, 0x18, R5 ;  /* 0x00000018ff057819 */ /* 0x000fc80000011605 */
[----:B------:R-:W-:-:S05]  /*7ec0*/  LOP3.LUT R5, R0, 0x80, R5, 0xf8, !PT ;  /* 0x0000008000057812 */ /* 0x000fca00078ef805 */
[----:B------:R-:W-:Y:S01]  /*7ed0*/  STG.E.U8 desc[UR36][R2.64], R5 ;  /* 0x0000000502007986 */ /* 0x000fe2000c101124 */
[----:B------:R-:W-:Y:S05]  /*7ee0*/  EXIT ;  /* 0x000000000000794d */ /* 0x000fea0003800000 */
.L_x_12331:
[----:B----4-:R-:W0:Y:S02]  /*7ef0*/  I2F.S16 R0, R18 ;  /* 0x0000001200007306 */ /* 0x010e240000101400 */
[----:B0-----:R-:W-:-:S05]  /*7f00*/  F2FP.BF16.F32.PACK_AB R0, RZ, R0 ;  /* 0x00000000ff00723e */ /* 0x001fca00000010ff */
[----:B------:R-:W-:Y:S01]  /*7f10*/  STG.E.U16 desc[UR36][R2.64], R0 ;  /* 0x0000000002007986 */ /* 0x000fe2000c101524 */
[----:B------:R-:W-:Y:S05]  /*7f20*/  EXIT ;  /* 0x000000000000794d */ /* 0x000fea0003800000 */
        .weak           $__internal_29_$__cuda_sm20_dblrcp_rn_slowpath_v3
        .type           $__internal_29_$__cuda_sm20_dblrcp_rn_slowpath_v3,@function
        .size           $__internal_29_$__cuda_sm20_dblrcp_rn_slowpath_v3,(.L_x_68322 - $__internal_29_$__cuda_sm20_dblrcp_rn_slowpath_v3)
$__internal_29_$__cuda_sm20_dblrcp_rn_slowpath_v3:
        /* <DEDUP_REMOVED lines=25> */
.L_x_12343:
        /* <DEDUP_REMOVED lines=10> */
.L_x_12341:
[----:B------:R-:W-:Y:S01]  /*8160*/  LOP3.LUT R9, R5, 0x80000, RZ, 0xfc, !PT ;  /* 0x0008000005097812 */ /* 0x000fe200078efcff */
[----:B------:R-:W-:-:S07]  /*8170*/  IMAD.MOV.U32 R8, RZ, RZ, R4 ;  /* 0x000000ffff087224 */ /* 0x000fce00078e0004 */
.L_x_12342:
[----:B------:R-:W-:Y:S05]  /*8180*/  BSYNC.RECONVERGENT B2 ;  /* 0x0000000000027941 */ /* 0x000fea0003800200 */
.L_x_12340:
[----:B------:R-:W-:-:S04]  /*8190*/  IMAD.MOV.U32 R13, RZ, RZ, 0x0 ;  /* 0x00000000ff0d7424 */ /* 0x000fc800078e00ff */
[----:B------:R-:W-:Y:S05]  /*81a0*/  RET.REL.NODEC R12 `(_ZN2at6native27unrolled_elementwise_kernelIZNS0_50_GLOBAL__N__2680c7bb_12_PowKernel_cu_7dd49032_300329pow_tensor_scalar_kernel_implIssEEvRNS_18TensorIteratorBaseET0_EUlsE1_St5arrayIPcLm2EELi4E23TrivialOffsetCalculatorILi1EjESC_NS0_6memory12LoadWithCastILi1EEENSD_13StoreWithCastILi1EEEEEviT_S6_T2_T3_T4_T5_) ;  /* 0xffffff7c0c947950 */ /* 0x000fea0003c3ffff */
.L_x_12344:
        /* <DEDUP_REMOVED lines=13> */
.L_x_68322:


//--------------------- .text._ZN2at6native18elementwise_kernelILi128ELi4EZNS0_22gpu_kernel_impl_nocastIZNS0_50_GLOBAL__N__2680c7bb_12_PowKernel_cu_7dd49032_300329pow_tensor_scalar_kernel_implIssEEvRNS_18TensorIteratorBaseET0_EUlsE1_EEvS6_RKT_EUliE_EEviT1_ --------------------------
	.section	.text._ZN2at6native18elementwise_kernelILi128ELi4EZNS0_22gpu_kernel_impl_nocastIZNS0_50_GLOBAL__N__2680c7bb_12_PowKernel_cu_7dd49032_300329pow_tensor_scalar_kernel_implIssEEvRNS_18TensorIteratorBaseET0_EUlsE1_EEvS6_RKT_EUliE_EEviT1_,"ax",@progbits
	.align	128
        .global         _ZN2at6native18elementwise_kernelILi128ELi4EZNS0_22gpu_kernel_impl_nocastIZNS0_50_GLOBAL__N__2680c7bb_12_PowKernel_cu_7dd49032_300329pow_tensor_scalar_kernel_implIssEEvRNS_18TensorIteratorBaseET0_EUlsE1_EEvS6_RKT_EUliE_EEviT1_
        .type           _ZN2at6native18elementwise_kernelILi128ELi4EZNS0_22gpu_kernel_impl_nocastIZNS0_50_GLOBAL__N__2680c7bb_12_PowKernel_cu_7dd49032_300329pow_tensor_scalar_kernel_implIssEEvRNS_18TensorIteratorBaseET0_EUlsE1_EEvS6_RKT_EUliE_EEviT1_,@function
        .size           _ZN2at6native18elementwise_kernelILi128ELi4EZNS0_22gpu_kernel_impl_nocastIZNS0_50_GLOBAL__N__2680c7bb_12_PowKernel_cu_7dd49032_300329pow_tensor_scalar_kernel_implIssEEvRNS_18TensorIteratorBaseET0_EUlsE1_EEvS6_RKT_EUliE_EEviT1_,(.L_x_68323 - _ZN2at6native18elementwise_kernelILi128ELi4EZNS0_22gpu_kernel_impl_nocastIZNS0_50_GLOBAL__N__2680c7bb_12_PowKernel_cu_7dd49032_300329pow_tensor_scalar_kernel_implIssEEvRNS_18TensorIteratorBaseET0_EUlsE1_EEvS6_RKT_EUliE_EEviT1_)
        .other          _ZN2at6native18elementwise_kernelILi128ELi4EZNS0_22gpu_kernel_impl_nocastIZNS0_50_GLOBAL__N__2680c7bb_12_PowKernel_cu_7dd49032_300329pow_tensor_scalar_kernel_implIssEEvRNS_18TensorIteratorBaseET0_EUlsE1_EEvS6_RKT_EUliE_EEviT1_,@"STO_CUDA_ENTRY STV_DEFAULT"
_ZN2at6native18elementwise_kernelILi128ELi4EZNS0_22gpu_kernel_impl_nocastIZNS0_50_GLOBAL__N__2680c7bb_12_PowKernel_cu_7dd49032_300329pow_tensor_scalar_kernel_implIssEEvRNS_18TensorIteratorBaseET0_EUlsE1_EEvS6_RKT_EUliE_EEviT1_:
.text._ZN2at6native18elementwise_kernelILi128ELi4EZNS0_22gpu_kernel_impl_nocastIZNS0_50_GLOBAL__N__2680c7bb_12_PowKernel_cu_7dd49032_300329pow_tensor_scalar_kernel_implIssEEvRNS_18TensorIteratorBaseET0_EUlsE1_EEvS6_RKT_EUliE_EEviT1_:
        /* <DEDUP_REMOVED lines=15> */
[----:B--2---:R-:W-:-:S05]  /*00f0*/  PRMT R6, R4, 0x9910, RZ ;  /* 0x0000991004067816 */ /* 0x004fca00000000ff */
[----:B------:R-:W-:-:S06]  /*0100*/  IMAD R6, R6, R6, RZ ;  /* 0x0000000606067224 */ /* 0x000fcc00078e02ff */
[----:B------:R-:W0:Y:S08]  /*0110*/  I2F.F64.U32 R6, R6 ;  /* 0x0000000600067312 */ /* 0x000e300000201800 */
        /* <DEDUP_REMOVED lines=13> */
[----:B------:R-:W-:Y:S05]  /*01f0*/  CALL.REL.NOINC `($__internal_30_$__cuda_sm20_dblrcp_rn_slowpath_v3) ;  /* 0x00000058004c7944 */ /* 0x000fea0003c00000 */
.L_x_12348:
[----:B------:R-:W0:Y:S01]  /*0200*/  LDC.64 R4, c[0x0][0x580] ;  /* 0x00016000ff047b82 */ /* 0x000e220000000a00 */
[----:B------:R-:W0:Y:S01]  /*0210*/  F2I.F64.TRUNC R11, R10 ;  /* 0x0000000a000b7311 */ /* 0x000e22000030d100 */
[----:B------:R-:W-:Y:S01]  /*0220*/  VIADD R3, R3, 0x80 ;  /* 0x0000008003037836 */ /* 0x000fe20000000000 */
[----:B0-----:R0:W-:Y:S06]  /*0230*/  STG.E.U16 desc[UR6][R4.64], R11 ;  /* 0x0000000b04007986 */ /* 0x0011ec000c101506 */
.L_x_12347:
[----:B------:R-:W-:Y:S05]  /*0240*/  BSYNC.RECONVERGENT B0 ;  /* 0x0000000000007941 */ /* 0x000fea0003800200 */
.L_x_12346:
[----:B------:R-:W1:Y:S01]  /*0250*/  LDCU UR4, c[0x0][0x380] ;  /* 0x00007000ff0477ac */ /* 0x000e620008000800 */
[----:B------:R-:W-:Y:S01]  /*0260*/  BSSY.RECONVERGENT B0, `(.L_x_12349) ;  /* 0x000001c000007945 */ /* 0x000fe20003800200 */
[----:B-1----:R-:W-:-:S13]  /*0270*/  ISETP.GE.AND P0, PT, R3, UR4, PT ;  /* 0x0000000403007c0c */ /* 0x002fda000bf06270 */
[----:B------:R-:W-:Y:S05]  /*0280*/  @P0 BRA `(.L_x_12350) ;  /* 0x0000000000640947 */ /* 0x000fea0003800000 */
[----:B------:R-:W1:Y:S02]  /*0290*/  LDC.64 R12, c[0x0][0x588] ;  /* 0x00016200ff0c7b82 */ /* 0x000e640000000a00 */
[----:B-1----:R-:W2:Y:S02]  /*02a0*/  LDG.E.U16 R12, desc[UR6][R12.64] ;  /* 0x000000060c0c7981 */ /* 0x002ea4000c1e1500 */
        /* <DEDUP_REMOVED lines=17> */
[----:B------:R-:W-:Y:S01]  /*03c0*/  IMAD.MOV.U32 R8, RZ, RZ, R10 ;  /* 0x000000ffff087224 */ /* 0x000fe200078e000a */
[----:B------:R-:W-:-:S07]  /*03d0*/  MOV R9, R11 ;  /* 0x0000000b00097202 */ /* 0x000fce0000000f00 */
.L_x_12351:
[----:B------:R-:W0:Y:S01]  /*03e0*/  LDC.64 R4, c[0x0][0x580] ;  /* 0x00016000ff047b82 */ /* 0x000e220000000a00 */
[----:B------:R-:W0:Y:S01]  /*03f0*/  F2I.F64.TRUNC R9, R8 ;  /* 0x0000000800097311 */ /* 0x000e22000030d100 */
[----:B------:R-:W-:Y:S01]  /*0400*/  IADD3 R3, PT, PT, R3, 0x80, RZ ;  /* 0x0000008003037810 */ /* 0x000fe20007ffe0ff */
[----:B0-----:R1:W-:Y:S06]  /*0410*/  STG.E.U16 desc[UR6][R4.64], R9 ;  /* 0x0000000904007986 */ /* 0x0013ec000c101506 */
.L_x_12350:
[----:B------:R-:W-:Y:S05]  /*0420*/  BSYNC.RECONVERGENT B0 ;  /* 0x0000000000007941 */ /* 0x000fea0003800200 */
.L_x_12349:
[----:B------:R-:W2:Y:S01]  /*0430*/  LDCU UR4, c[0x0][0x380] ;  /* 0x00007000ff0477ac */ /* 0x000ea20008000800 */
[----:B------:R-:W-:Y:S01]  /*0440*/  BSSY.RECONVERGENT B0, `(.L_x_12352) ;  /* 0x000001c000007945 */ /* 0x000fe20003800200 */
[----:B--2---:R-:W-:-:S13]  /*0450*/  ISETP.GE.AND P0, PT, R3, UR4, PT ;  /* 0x0000000403007c0c */ /* 0x004fda000bf06270 */
[----:B------:R-:W-:Y:S05]  /*0460*/  @P0 BRA `(.L_x_12353) ;  /* 0x0000000000640947 */ /* 0x000fea0003800000 */
[----:B------:R-:W2:Y:S02]  /*0470*/  LDC.64 R12, c[0x0][0x588] ;  /* 0x00016200ff0c7b82 */ /* 0x000ea40000000a00 */
[----:B--2---:R-:W2:Y:S02]  /*0480*/  LDG.E.U16 R12, desc[UR6][R12.64] ;  /* 0x000000060c0c7981 */ /* 0x004ea4000c1e1500 */
[----:B--2---:R-:W-:-:S05]  /*0490*/  PRMT R6, R12, 0x9910, RZ ;  /* 0x000099100c067816 */ /* 0x004fca00000000ff */
[----:B------:R-:W-:-:S06]  /*04a0*/  IMAD R6, R6, R6, RZ ;  /* 0x0000000606067224 */ /* 0x000fcc00078e02ff */
[----:B------:R-:W0:Y:S08]  /*04b0*/  I2F.F64.U32 R6, R6 ;  /* 0x0000000600067312 */ /* 0x000e300000201800 */
[----:B01----:R-:W0:Y:S01]  /*04c0*/  MUFU.RCP64H R5, R7 ;  /* 0x0000000700057308 */ /* 0x003e220000001800 */
        /* <DEDUP_REMOVED lines=12> */
[----:B------:R-:W-:Y:S05]  /*0590*/  CALL.REL.NOINC `($__internal_30_$__cuda_sm20_dblrcp_rn_slowpath_v3) ;  /* 0x0000005400647944 */ /* 0x000fea0003c00000 */
[----:B------:R-:W-:Y:S02]  /*05a0*/  MOV R8, R10 ;  /* 0x0000000a00087202 */ /* 0x000fe40000000f00 */
[----:B------:R-:W-:-:S07]  /*05b0*/  MOV R9, R11 ;  /* 0x0000000b00097202 */ /* 0x000fce0000000f00 */
.L_x_12354:
[----:B------:R-:W0:Y:S01]  /*05c0*/  LDC.64 R4, c[0x0][0x580] ;  /* 0x00016000ff047b82 */ /* 0x000e220000000a00 */
[----:B------:R-:W0:Y:S01]  /*05d0*/  F2I.F64.TRUNC R9, R8 ;  /* 0x0000000800097311 */ /* 0x000e22000030d100 */
[----:B------:R-:W-:Y:S01]  /*05e0*/  VIADD R3, R3, 0x80 ;  /* 0x0000008003037836 */ /* 0x000fe20000000000 */
[----:B0-----:R2:W-:Y:S06]  /*05f0*/  STG.E.U16 desc[UR6][R4.64], R9 ;  /* 0x0000000904007986 */ /* 0x0015ec000c101506 */
.L_x_12353:
[----:B------:R-:W-:Y:S05]  /*0600*/  BSYNC.RECONVERGENT B0 ;  /* 0x0000000000007941 */ /* 0x000fea0003800200 */
.L_x_12352:
[----:B------:R-:W3:Y:S02]  /*0610*/  LDCU UR4, c[0x0][0x380] ;  /* 0x00007000ff0477ac */ /* 0x000ee40008000800 */
[----:B---3--:R-:W-:-:S13]  /*0620*/  ISETP.GE.AND P0, PT, R3, UR4, PT ;  /* 0x0000000403007c0c */ /* 0x008fda000bf06270 */
[----:B------:R-:W-:Y:S05]  /*0630*/  @P0 EXIT ;  /* 0x000000000000094d */ /* 0x000fea0003800000 */
[----:B0-----:R-:W0:Y:S02]  /*0640*/  LDC.64 R10, c[0x0][0x588] ;  /* 0x00016200ff0a7b82 */ /* 0x001e240000000a00 */
[----:B0-----:R-:W3:Y:S02]  /*0650*/  LDG.E.U16 R10, desc[UR6][R10.64] ;  /* 0x000000060a0a7981 */ /* 0x001ee4000c1e1500 */
[----:B---3--:R-:W-:-:S05]  /*0660*/  PRMT R6, R10, 0x9910, RZ ;  /* 0x000099100a067816 */ /* 0x008fca00000000ff */
[----:B------:R-:W-:-:S06]  /*0670*/  IMAD R6, R6, R6, RZ ;  /* 0x0000000606067224 */ /* 0x000fcc00078e02ff */
[----:B------:R-:W0:Y:S08]  /*0680*/  I2F.F64.U32 R6, R6 ;  /* 0x0000000600067312 */ /* 0x000e300000201800 */
[----:B0-----:R-:W1:Y:S01]  /*0690*/  MUFU.RCP64H R3, R7 ;  /* 0x0000000700037308 */ /* 0x001e620000001800 */
[----:B------:R-:W-:-:S04]  /*06a0*/  IADD3 R2, PT, PT, R7, 0x300402, RZ ;  /* 0x0030040207027810 */ /* 0x000fc80007ffe0ff */
[----:B------:R-:W-:Y:S02]  /*06b0*/  FSETP.GEU.AND P0, PT, |R2|, 5.8789094863358348022e-39, PT ;  /* 0x004004020200780b */ /* 0x000fe40003f0e200 */
[----:B-12---:R-:W-:-:S08]  /*06c0*/  DFMA R4, -R6, R2, 1 ;  /* 0x3ff000000604742b */ /* 0x006fd00000000102 */
        /* <DEDUP_REMOVED lines=12> */
.L_x_12355:
[----:B------:R-:W0:Y:S01]  /*0790*/  LDC.64 R2, c[0x0][0x580] ;  /* 0x00016000ff027b82 */ /* 0x000e220000000a00 */
[----:B------:R-:W0:Y:S02]  /*07a0*/  F2I.F64.TRUNC R5, R4 ;  /* 0x0000000400057311 */ /* 0x000e24000030d100 */
[----:B0-----:R-:W-:Y:S01]  /*07b0*/  STG.E.U16 desc[UR6][R2.64], R5 ;  /* 0x0000000502007986 */ /* 0x001fe2000c101506 */
[----:B------:R-:W-:Y:S05]  /*07c0*/  EXIT ;  /* 0x000000000000794d */ /* 0x000fea0003800000 */
.L_x_12345:
        /* <DEDUP_REMOVED lines=305> */
.L_x_12358:
[----:B------:R-:W0:Y:S02]  /*1ae0*/  LDCU.128 UR8, c[0x0][0x580] ;  /* 0x0000b000ff0877ac */ /* 0x000e240008000c00 */
[----:B0-----:R-:W-:-:S04]  /*1af0*/  IADD3 R12, P0, PT, R4, UR10, RZ ;  /* 0x0000000a040c7c10 */ /* 0x001fc8000ff1e0ff */
[----:B------:R-:W-:-:S05]  /*1b00*/  IADD3.X R13, PT, PT, RZ, UR11, RZ, P0, !PT ;  /* 0x0000000bff0d7c10 */ /* 0x000fca00087fe4ff */
[----:B------:R-:W2:Y:S01]  /*1b10*/  LDG.E.U16 R12, desc[UR6][R12.64] ;  /* 0x000000060c0c7981 */ /* 0x000ea2000c1e1500 */
[----:B------:R-:W-:Y:S01]  /*1b20*/  IADD3 R4, P1, PT, R5, UR8, RZ ;  /* 0x0000000805047c10 */ /* 0x000fe2000ff3e0ff */
[----:B------:R-:W-:Y:S03]  /*1b30*/  BSSY.RECONVERGENT B1, `(.L_x_12359) ;  /* 0x0000015000017945 */ /* 0x000fe60003800200 */
[----:B------:R-:W-:Y:S02]  /*1b40*/  IADD3.X R5, PT, PT, RZ, UR9, RZ, P1, !PT ;  /* 0x00000009ff057c10 */ /* 0x000fe40008ffe4ff */
        /* <DEDUP_REMOVED lines=19> */
.L_x_12360:
[----:B------:R-:W-:Y:S05]  /*1c80*/  BSYNC.RECONVERGENT B1 ;  /* 0x0000000000017941 */ /* 0x000fea0003800200 */
.L_x_12359:
[----:B------:R-:W0:Y:S01]  /*1c90*/  F2I.F64.TRUNC R9, R8 ;  /* 0x0000000800097311 */ /* 0x000e22000030d100 */
[----:B------:R-:W-:Y:S01]  /*1ca0*/  IADD3 R3, PT, PT, R3, 0x80, RZ ;  /* 0x0000008003037810 */ /* 0x000fe20007ffe0ff */
[----:B0-----:R0:W-:Y:S06]  /*1cb0*/  STG.E.U16 desc[UR6][R4.64], R9 ;  /* 0x0000000904007986 */ /* 0x0011ec000c101506 */
.L_x_12357:
[----:B------:R-:W-:Y:S05]  /*1cc0*/  BSYNC.RECONVERGENT B0 ;  /* 0x0000000000007941 */ /* 0x000fea0003800200 */
.L_x_12356:
        /* <DEDUP_REMOVED lines=302> */
.L_x_12363:
        /* <DEDUP_REMOVED lines=23> */
[----:B------:R-:W-:Y:S05]  /*3120*/  CALL.REL.NOINC `($__internal_30_$__cuda_sm20_dblrcp_rn_slowpath_v3) ;  /* 0x0000002800807944 */ /* 0x000fea0003c00000 */
[----:B------:R-:W-:Y:S02]  /*3130*/  MOV R8, R10 ;  /* 0x0000000a00087202 */ /* 0x000fe40000000f00 */
[----:B------:R-:W-:-:S07]  /*3140*/  MOV R9, R11 ;  /* 0x0000000b00097202 */ /* 0x000fce0000000f00 */
.L_x_12365:
[----:B------:R-:W-:Y:S05]  /*3150*/  BSYNC.RECONVERGENT B1 ;  /* 0x0000000000017941 */ /* 0x000fea0003800200 */
.L_x_12364:
[----:B------:R-:W0:Y:S01]  /*3160*/  F2I.F64.TRUNC R9, R8 ;  /* 0x0000000800097311 */ /* 0x000e22000030d100 */
[----:B------:R-:W-:Y:S01]  /*3170*/  IADD3 R3, PT, PT, R3, 0x80, RZ ;  /* 0x0000008003037810 */ /* 0x000fe20007ffe0ff */
[----:B0-----:R1:W-:Y:S06]  /*3180*/  STG.E.U16 desc[UR6][R4.64], R9 ;  /* 0x0000000904007986 */ /* 0x0013ec000c101506 */
.L_x_12362:
[----:B------:R-:W-:Y:S05]  /*3190*/  BSYNC.RECONVERGENT B0 ;  /* 0x0000000000007941 */ /* 0x000fea0003800200 */
.L_x_12361:
[----:B------:R-:W2:Y:S01]  /*31a0*/  LDCU UR4, c[0x0][0x380] ;  /* 0x00007000ff0477ac */ /* 0x000ea20008000800 */
[----:B------:R-:W-:Y:S01]  /*31b0*/  BSSY.RECONVERGENT B0, `(.L_x_12366) ;  /* 0x000014b000007945 */ /* 0x000fe20003800200 */
[----:B--2---:R-:W-:-:S13]  /*31c0*/  ISETP.GE.AND P0, PT, R3, UR4, PT ;  /* 0x0000000403007c0c */ /* 0x004fda000bf06270 */
[----:B------:R-:W-:Y:S05]  /*31d0*/  @P0 BRA `(.L_x_12367) ;  /* 0x0000001400200947 */ /* 0x000fea0003800000 */
[----:B------:R-:W2:Y:S01]  /*31e0*/  LDCU.64 UR4, c[0x0][0x390] ;  /* 0x00007200ff0477ac */ /* 0x000ea20008000a00 */
[----:B01----:R-:W-:Y:S02]  /*31f0*/  HFMA2 R4, -RZ, RZ, 0, 0 ;  /* 0x00000000ff047431 */ /* 0x003fe400000001ff */
        /* <DEDUP_REMOVED lines=296> */
.L_x_12368:
[----:B------:R-:W0:Y:S02]  /*4480*/  LDCU.128 UR8, c[0x0][0x580] ;  /* 0x0000b000ff0877ac */ /* 0x000e240008000c00 */
[----:B0-----:R-:W-:-:S05]  /*4490*/  IADD3 R12, P0, PT, R4, UR10, RZ ;  /* 0x0000000a040c7c10 */ /* 0x001fca000ff1e0ff */
[----:B------:R-:W-:-:S05]  /*44a0*/  IMAD.X R13, RZ, RZ, UR11, P0 ;  /* 0x0000000bff0d7e24 */ /* 0x000fca00080e06ff */
        /* <DEDUP_REMOVED lines=23> */
.L_x_12370:
[----:B------:R-:W-:Y:S05]  /*4620*/  BSYNC.RECONVERGENT B1 ;  /* 0x0000000000017941 */ /* 0x000fea0003800200 */
.L_x_12369:
[----:B------:R-:W0:Y:S01]  /*4630*/  F2I.F64.TRUNC R9, R8 ;  /* 0x0000000800097311 */ /* 0x000e22000030d100 */
[----:B------:R-:W-:Y:S01]  /*4640*/  IADD3 R3, PT, PT, R3, 0x80, RZ ;  /* 0x0000008003037810 */ /* 0x000fe20007ffe0ff */
[----:B0-----:R2:W-:Y:S06]  /*4650*/  STG.E.U16 desc[UR6][R4.64], R9 ;  /* 0x0000000904007986 */ /* 0x0015ec000c101506 */
.L_x_12367:
[----:B------:R-:W-:Y:S05]  /*4660*/  BSYNC.RECONVERGENT B0 ;  /* 0x0000000000007941 */ /* 0x000fea0003800200 */
.L_x_12366:
[----:B------:R-:W3:Y:S02]  /*4670*/  LDCU UR4, c[0x0][0x380] ;  /* 0x00007000ff0477ac */ /* 0x000ee40008000800 */
[----:B---3--:R-:W-:-:S13]  /*4680*/  ISETP.GE.AND P0, PT, R3, UR4, PT ;  /* 0x0000000403007c0c */ /* 0x008fda000bf06270 */
[----:B------:R-:W-:Y:S05]  /*4690*/  @P0 EXIT ;  /* 0x000000000000094d */ /* 0x000fea0003800000 */
[----:B------:R-:W3:Y:S01]  /*46a0*/  LDCU.64 UR4, c[0x0][0x390] ;  /* 0x00007200ff0477ac */ /* 0x000ee20008000a00 */
[----:B012---:R-:W-:Y:S01]  /*46b0*/  HFMA2 R4, -RZ, RZ, 0, 0 ;  /* 0x00000000ff047431 */ /* 0x007fe200000001ff */
[----:B------:R-:W-:Y:S01]  /*46c0*/  MOV R5, R3 ;  /* 0x0000000300057202 */ /* 0x000fe20000000f00 */
[----:B------:R-:W0:Y:S01]  /*46d0*/  LDCU UR8, c[0x0][0x38c] ;  /* 0x00007180ff0877ac */ /* 0x000e220008000800 */
[----:B------:R-:W-:Y:S01]  /*46e0*/  ISETP.NE.AND P0, PT, R2, RZ, PT ;  /* 0x000000ff0200720c */ /* 0x000fe20003f05270 */
[----:B------:R-:W1:Y:S01]  /*46f0*/  LDCU.64 UR10, c[0x0][0x4b8] ;  /* 0x00009700ff0a77ac */ /* 0x000e620008000a00 */
[----:B---3--:R-:W-:-:S05]  /*4700*/  IMAD.HI.U32 R4, R3, UR4, R4 ;  /* 0x0000000403047c27 */ /* 0x008fca000f8e0004 */
[----:B------:R-:W-:-:S05]  /*4710*/  SHF.R.U32.HI R5, RZ, UR5, R4 ;  /* 0x00000005ff057c19 */ /* 0x000fca0008011604 */
[----:B------:R-:W-:-:S04]  /*4720*/  IMAD.MOV R6, RZ, RZ, -R5 ;  /* 0x000000ffff067224 */ /* 0x000fc800078e0a05 */
        /* <DEDUP_REMOVED lines=289> */
.L_x_12371:
        /* <DEDUP_REMOVED lines=24> */
[----:B------:R-:W-:Y:S05]  /*5ac0*/  CALL.REL.NOINC `($__internal_30_$__cuda_sm20_dblrcp_rn_slowpath_v3) ;  /* 0x0000000000187944 */ /* 0x000fea0003c00000 */
[----:B------:R-:W-:Y:S01]  /*5ad0*/  IMAD.MOV.U32 R6, RZ, RZ, R10 ;  /* 0x000000ffff067224 */ /* 0x000fe200078e000a */
[----:B------:R-:W-:-:S07]  /*5ae0*/  MOV R7, R11 ;  /* 0x0000000b00077202 */ /* 0x000fce0000000f00 */
.L_x_12373:
[----:B------:R-:W-:Y:S05]  /*5af0*/  BSYNC.RECONVERGENT B0 ;  /* 0x0000000000007941 */ /* 0x000fea0003800200 */
.L_x_12372:
[----:B------:R-:W0:Y:S02]  /*5b00*/  F2I.F64.TRUNC R7, R6 ;  /* 0x0000000600077311 */ /* 0x000e24000030d100 */
[----:B0-----:R-:W-:Y:S01]  /*5b10*/  STG.E.U16 desc[UR6][R2.64], R7 ;  /* 0x0000000702007986 */ /* 0x001fe2000c101506 */
[----:B------:R-:W-:Y:S05]  /*5b20*/  EXIT ;  /* 0x000000000000794d */ /* 0x000fea0003800000 */
        .weak           $__internal_30_$__cuda_sm20_dblrcp_rn_slowpath_v3
        .type           $__internal_30_$__cuda_sm20_dblrcp_rn_slowpath_v3,@function
        .size           $__internal_30_$__cuda_sm20_dblrcp_rn_slowpath_v3,(.L_x_68323 - $__internal_30_$__cuda_sm20_dblrcp_rn_slowpath_v3)
$__internal_30_$__cuda_sm20_dblrcp_rn_slowpath_v3:
        /* <DEDUP_REMOVED lines=25> */
.L_x_12377:
        /* <DEDUP_REMOVED lines=10> */
.L_x_12375:
[----:B------:R-:W-:Y:S02]  /*5d60*/  LOP3.LUT R11, R7, 0x80000, RZ, 0xfc, !PT ;  /* 0x00080000070b7812 */ /* 0x000fe400078efcff */
[----:B------:R-:W-:-:S07]  /*5d70*/  MOV R10, R6 ;  /* 0x00000006000a7202 */ /* 0x000fce0000000f00 */
.L_x_12376:
[----:B------:R-:W-:Y:S05]  /*5d80*/  BSYNC.RECONVERGENT B2 ;  /* 0x0000000000027941 */ /* 0x000fea0003800200 */
.L_x_12374:
[----:B------:R-:W-:-:S04]  /*5d90*/  MOV R9, 0x0 ;  /* 0x0000000000097802 */ /* 0x000fc80000000f00 */
[----:B------:R-:W-:Y:S05]  /*5da0*/  RET.REL.NODEC R8 `(_ZN2at6native18elementwise_kernelILi128ELi4EZNS0_22gpu_kernel_impl_nocastIZNS0_50_GLOBAL__N__2680c7bb_12_PowKernel_cu_7dd49032_300329pow_tensor_scalar_kernel_implIssEEvRNS_18TensorIteratorBaseET0_EUlsE1_EEvS6_RKT_EUliE_EEviT1_) ;  /* 0xffffffa008947950 */ /* 0x000fea0003c3ffff */
.L_x_12378:
        /* <DEDUP_REMOVED lines=13> */
.L_x_68323:


//--------------------- .text._ZN2at6native27unrolled_elementwise_kernelIZNS0_50_GLOBAL__N__2680c7bb_12_PowKernel_cu_7dd49032_300329pow_tensor_scalar_kernel_implIssEEvRNS_18TensorIteratorBaseET0_EUlsE1_St5arrayIPcLm2EELi4E23TrivialOffsetCalculatorILi1EjESC_NS0_6memory15LoadWithoutCastENSD_16StoreWithoutCastEEEviT_S6_T2_T3_T4_T5_ --------------------------
	.section	.text._ZN2at6native27unrolled_elementwise_kernelIZNS0_50_GLOBAL__N__2680c7bb_12_PowKernel_cu_7dd49032_300329pow_tensor_scalar_kernel_implIssEEvRNS_18TensorIteratorBaseET0_EUlsE1_St5arrayIPcLm2EELi4E23TrivialOffsetCalculatorILi1EjESC_NS0_6memory15LoadWithoutCastENSD_16StoreWithoutCastEEEviT_S6_T2_T3_T4_T5_,"ax",@progbits
	.align	128
        .global         _ZN2at6native27unrolled_elementwise_kernelIZNS0_50_GLOBAL__N__2680c7bb_12_PowKernel_cu_7dd49032_300329pow_tensor_scalar_kernel_implIssEEvRNS_18TensorIteratorBaseET0_EUlsE1_St5arrayIPcLm2EELi4E23TrivialOffsetCalculatorILi1EjESC_NS0_6memory15LoadWithoutCastENSD_16StoreWithoutCastEEEviT_S6_T2_T3_T4_T5_
        .type           _ZN2at6native27unrolled_elementwise_kernelIZNS0_50_GLOBAL__N__2680c7bb_12_PowKernel_cu_7dd49032_300329pow_tensor_scalar_kernel_implIssEEvRNS_18TensorIteratorBaseET0_EUlsE1_St5arrayIPcLm2EELi4E23TrivialOffsetCalculatorILi1EjESC_NS0_6memory15LoadWithoutCastENSD_16StoreWithoutCastEEEviT_S6_T2_T3_T4_T5_,@function
        .size           _ZN2at6native27unrolled_elementwise_kernelIZNS0_50_GLOBAL__N__2680c7bb_12_PowKernel_cu_7dd49032_300329pow_tensor_scalar_kernel_implIssEEvRNS_18TensorIteratorBaseET0_EUlsE1_St5arrayIPcLm2EELi4E23TrivialOffsetCalculatorILi1EjESC_NS0_6memory15LoadWithoutCastENSD_16StoreWithoutCastEEEviT_S6_T2_T3_T4_T5_,(.L_x_68324 - _ZN2at6native27unrolled_elementwise_kernelIZNS0_50_GLOBAL__N__2680c7bb_12_PowKernel_cu_7dd49032_300329pow_tensor_scalar_kernel_implIssEEvRNS_18TensorIteratorBaseET0_EUlsE1_St5arrayIPcLm2EELi4E23TrivialOffsetCalculatorILi1EjESC_NS0_6memory15LoadWithoutCastENSD_16StoreWithoutCastEEEviT_S6_T2_T3_T4_T5_)
        .other          _ZN2at6native27unrolled_elementwise_kernelIZNS0_50_GLOBAL__N__2680c7bb_12_PowKernel_cu_7dd49032_300329pow_tensor_scalar_kernel_implIssEEvRNS_18TensorIteratorBaseET0_EUlsE1_St5arrayIPcLm2EELi4E23TrivialOffsetCalculatorILi1EjESC_NS0_6memory15LoadWithoutCastENSD_16StoreWithoutCastEEEviT_S6_T2_T3_T4_T5_,@"STO_CUDA_ENTRY STV_DEFAULT"
_ZN2at6native27unrolled_elementwise_kernelIZNS0_50_GLOBAL__N__2680c7bb_12_PowKernel_cu_7dd49032_300329pow_tensor_scalar_kernel_implIssEEvRNS_18TensorIteratorBaseET0_EUlsE1_St5arrayIPcLm2EELi4E23TrivialOffsetCalculatorILi1EjESC_NS0_6memory15LoadWithoutCastENSD_16StoreWithoutCastEEEviT_S6_T2_T3_T4_T5_:
.text._ZN2at6native27unrolled_elementwise_kernelIZNS0_50_GLOBAL__N__2680c7bb_12_PowKernel_cu_7dd49032_300329pow_tensor_scalar_kernel_implIssEEvRNS_18TensorIteratorBaseET0_EUlsE1_St5arrayIPcLm2EELi4E23TrivialOffsetCalculatorILi1EjESC_NS0_6memory15LoadWithoutCastENSD_16StoreWithoutCastEEEviT_S6_T2_T3_T4_T5_:
[----:B------:R-:W-:Y:S01]  /*0000*/  LDC R1, c[0x0][0x37c] ;  /* 0x0000df00ff017b82 */ /* 0x000fe20000000800 */
[----:B------:R-:W0:Y:S07]  /*0010*/  S2R R11, SR_CTAID.X ;  /* 0x00000000000b7919 */ /* 0x000e2e0000002500 */
[----:B------:R-:W0:Y:S01]  /*0020*/  LDC R12, c[0x0][0x380] ;  /* 0x0000e000ff0c7b82 */ /* 0x000e220000000800 */
[----:B------:R-:W1:Y:S01]  /*0030*/  LDCU.64 UR4, c[0x0][0x358] ;  /* 0x00006b00ff0477ac */ /* 0x000e620008000a00 */
[----:B------:R-:W-:Y:S01]  /*0040*/  HFMA2 R16, -RZ, RZ, 0, 0 ;  /* 0x00000000ff107431 */ /* 0x000fe200000001ff */
[----:B------:R-:W2:Y:S01]  /*0050*/  S2R R15, SR_TID.X ;  /* 0x00000000000f7919 */ /* 0x000ea20000002100 */
[----:B------:R-:W-:-:S02]  /*0060*/  IMAD.MOV.U32 R10, RZ, RZ, RZ ;  /* 0x000000ffff0a7224 */ /* 0x000fc400078e00ff */
[----:B------:R-:W-:Y:S02]  /*0070*/  IMAD.MOV.U32 R0, RZ, RZ, RZ ;  /* 0x000000ffff007224 */ /* 0x000fe400078e00ff */
[----:B------:R-:W-:Y:S02]  /*0080*/  IMAD.MOV.U32 R14, RZ, RZ, RZ ;  /* 0x000000ffff0e7224 */ /* 0x000fe400078e00ff */
        /* <DEDUP_REMOVED lines=12> */
[----:B-1----:R0:W5:Y:S07]  /*0150*/  @!P0 LDG.E.S16 R14, desc[UR4][R2.64] ;  /* 0x00000004020e8981 */ /* 0x00216e000c1e1700 */
[----:B------:R-:W-:Y:S01]  /*0160*/  @!P3 IMAD R21, R11, 0x200, R15 ;  /* 0x000002000b15b824 */ /* 0x000fe200078e020f */
[----:B------:R-:W1:Y:S01]  /*0170*/  @!P3 LDC.64 R8, c[0x0][0x398] ;  /* 0x0000e600ff08bb82 */ /* 0x000e620000000a00 */
[----:B------:R-:W-:-:S05]  /*0180*/  @!P3 VIADD R15, R15, 0x80 ;  /* 0x000000800f0fb836 */ /* 0x000fca0000000000 */
[----:B------:R-:W-:Y:S01]  /*0190*/  ISETP.GE.AND P2, PT, R15, R12, PT ;  /* 0x0000000c0f00720c */ /* 0x000fe20003f46270 */
[----:B--2---:R-:W-:-:S05]  /*01a0*/  @!P1 IMAD.WIDE.U32 R6, R19, 0x2, R6 ;  /* 0x0000000213069825 */ /* 0x004fca00078e0006 */
[----:B------:R0:W5:Y:S07]  /*01b0*/  @!P1 LDG.E.S16 R16, desc[UR4][R6.64] ;  /* 0x0000000406109981 */ /* 0x00016e000c1e1700 */
[----:B------:R-:W2:Y:S01]  /*01c0*/  @!P2 LDC.64 R4, c[0x0][0x398] ;  /* 0x0000e600ff04ab82 */ /* 0x000ea20000000a00 */
[----:B------:R-:W-:Y:S02]  /*01d0*/  @!P2 IMAD R15, R11, 0x200, R15 ;  /* 0x000002000b0fa824 */ /* 0x000fe400078e020f */
[----:B-1----:R-:W-:-:S05]  /*01e0*/  @!P3 IMAD.WIDE.U32 R8, R21, 0x2, R8 ;  /* 0x000000021508b825 */ /* 0x002fca00078e0008 */
[----:B------:R0:W5:Y:S01]  /*01f0*/  @!P3 LDG.E.S16 R10, desc[UR4][R8.64] ;  /* 0x00000004080ab981 */ /* 0x000162000c1e1700 */
[----:B--2---:R-:W-:-:S05]  /*0200*/  @!P2 IMAD.WIDE.U32 R4, R15, 0x2, R4 ;  /* 0x000000020f04a825 */ /* 0x004fca00078e0004 */
[----:B------:R0:W5:Y:S01]  /*0210*/  @!P2 LDG.E.S16 R0, desc[UR4][R4.64] ;  /* 0x000000040400a981 */ /* 0x000162000c1e1700 */
[----:B------:R-:W-:Y:S01]  /*0220*/  ISETP.GE.AND P0, PT, R13, R12, PT ;  /* 0x0000000c0d00720c */ /* 0x000fe20003f06270 */
[----:B------:R-:W-:-:S12]  /*0230*/  BSSY.RECONVERGENT B0, `(.L_x_12379) ;  /* 0x0000016000007945 */ /* 0x000fd80003800200 */
[----:B0-----:R-:W-:Y:S05]  /*0240*/  @P0 BRA `(.L_x_12380) ;  /* 0x0000000000500947 */ /* 0x001fea0003800000 */
[----:B-----5:R-:W-:Y:S01]  /*0250*/  IMAD R2, R14, R14, RZ ;  /* 0x0000000e0e027224 */ /* 0x020fe200078e02ff */
[----:B------:R-:W-:Y:S05]  /*0260*/  BSSY.RECONVERGENT B1, `(.L_x_12381) ;  /* 0x0000011000017945 */ /* 0x000fea0003800200 */
        /* <DEDUP_REMOVED lines=13> */
[----:B------:R-:W-:Y:S05]  /*0340*/  CALL.REL.NOINC `($__internal_31_$__cuda_sm20_dblrcp_rn_slowpath_v3) ;  /* 0x0000000400b47944 */ /* 0x000fea0003c00000 */
[----:B------:R-:W-:Y:S01]  /*0350*/  IMAD.MOV.U32 R14, RZ, RZ, R6 ;  /* 0x000000ffff0e7224 */ /* 0x000fe200078e0006 */
[----:B------:R-:W-:-:S07]  /*0360*/  MOV R15, R7 ;  /* 0x00000007000f7202 */ /* 0x000fce0000000f00 */
.L_x_12382:
[----:B------:R-:W-:Y:S05]  /*0370*/  BSYNC.RECONVERGENT B1 ;  /* 0x0000000000017941 */ /* 0x000fea0003800200 */
.L_x_12381:
[----:B------:R0:W1:Y:S02]  /*0380*/  F2I.F64.TRUNC R14, R14 ;  /* 0x0000000e000e7311 */ /* 0x000064000030d100 */
.L_x_12380:
[----:B------:R-:W-:Y:S05]  /*0390*/  BSYNC.RECONVERGENT B0 ;  /* 0x0000000000007941 */ /* 0x000fea0003800200 */
.L_x_12379:
[----:B0-----:R-:W-:Y:S01]  /*03a0*/  VIADD R15, R13, 0x80 ;  /* 0x000000800d0f7836 */ /* 0x001fe20000000000 */
[----:B------:R-:W-:Y:S04]  /*03b0*/  BSSY.RECONVERGENT B0, `(.L_x_12383) ;  /* 0x0000017000007945 */ /* 0x000fe80003800200 */
[----:B------:R-:W-:-:S13]  /*03c0*/  ISETP.GE.AND P0, PT, R15, R12, PT ;  /* 0x0000000c0f00720c */ /* 0x000fda0003f06270 */
[----:B------:R-:W-:Y:S05]  /*03d0*/  @P0 BRA `(.L_x_12384) ;  /* 0x0000000000500947 */ /* 0x000fea0003800000 */
[----:B-----5:R-:W-:Y:S01]  /*03e0*/  IMAD R2, R16, R16, RZ ;  /* 0x0000001010027224 */ /* 0x020fe200078e02ff */
        /* <DEDUP_REMOVED lines=14> */
[----:B-1----:R-:W-:Y:S05]  /*04d0*/  CALL.REL.NOINC `($__internal_31_$__cuda_sm20_dblrcp_rn_slowpath_v3) ;  /* 0x0000000400507944 */ /* 0x002fea0003c00000 */
[----:B------:R-:W-:Y:S02]  /*04e0*/  IMAD.MOV.U32 R16, RZ, RZ, R6 ;  /* 0x000000ffff107224 */ /* 0x000fe400078e0006 */
[----:B------:R-:W-:-:S07]  /*04f0*/  IMAD.MOV.U32 R17, RZ, RZ, R7 ;  /* 0x000000ffff117224 */ /* 0x000fce00078e0007 */
.L_x_12386:
[----:B------:R-:W-:Y:S05]  /*0500*/  BSYNC.RECONVERGENT B1 ;  /* 0x0000000000017941 */ /* 0x000fea0003800200 */
.L_x_12385:
[----:B------:R0:W2:Y:S02]  /*0510*/  F2I.F64.TRUNC R16, R16 ;  /* 0x0000001000107311 */ /* 0x0000a4000030d100 */
.L_x_12384:
[----:B------:R-:W-:Y:S05]  /*0520*/  BSYNC.RECONVERGENT B0 ;  /* 0x0000000000007941 */ /* 0x000fea0003800200 */
.L_x_12383:
[----:B------:R-:W-:Y:S01]  /*0530*/  IADD3 R3, PT, PT, R13, 0x100, RZ ;  /* 0x000001000d037810 */ /* 0x000fe20007ffe0ff */
[----:B------:R-:W-:Y:S03]  /*0540*/  BSSY.RECONVERGENT B0, `(.L_x_12387) ;  /* 0x0000015000007945 */ /* 0x000fe60003800200 */
[----:B------:R-:W-:-:S13]  /*0550*/  ISETP.GE.AND P0, PT, R3, R12, PT ;  /* 0x0000000c0300720c */ /* 0x000fda0003f06270 */
[----:B------:R-:W-:Y:S05]  /*0560*/  @P0 BRA `(.L_x_12388) ;  /* 0x0000000000480947 */ /* 0x000fea0003800000 */
[----:B-----5:R-:W-:Y:S01]  /*0570*/  IMAD R2, R10, R10, RZ ;  /* 0x0000000a0a027224 */ /* 0x020fe200078e02ff */
[----:B------:R-:W-:Y:S05]  /*0580*/  BSSY.RECONVERGENT B1, `(.L_x_12389) ;  /* 0x000000f000017945 */ /* 0x000fea0003800200 */
[----:B------:R-:W3:Y:S08]  /*0590*/  I2F.F64.U32 R2, R2 ;  /* 0x0000000200027312 */ /* 0x000ef00000201800 */
[----:B---3--:R-:W3:Y:S01]  /*05a0*/  MUFU.RCP64H R5, R3 ;  /* 0x0000000300057308 */ /* 0x008ee20000001800 */
[----:B------:R-:W-:-:S05]  /*05b0*/  VIADD R4, R3, 0x300402 ;  /* 0x0030040203047836 */ /* 0x000fca0000000000 */
[----:B------:R-:W-:Y:S01]  /*05c0*/  FSETP.GEU.AND P0, PT, |R4|, 5.8789094863358348022e-39, PT ;  /* 0x004004020400780b */ /* 0x000fe20003f0e200 */
[----:B---3--:R-:W-:-:S08]  /*05d0*/  DFMA R6, -R2, R4, 1 ;  /* 0x3ff000000206742b */ /* 0x008fd00000000104 */
        /* <DEDUP_REMOVED lines=8> */
[----:B012---:R-:W-:Y:S05]  /*0660*/  CALL.REL.NOINC `($__internal_31_$__cuda_sm20_dblrcp_rn_slowpath_v3) ;  /* 0x0000000000ec7944 */ /* 0x007fea0003c00000 */
.L_x_12390:
[----:B------:R-:W-:Y:S05]  /*0670*/  BSYNC.RECONVERGENT B1 ;  /* 0x0000000000017941 */ /* 0x000fea0003800200 */
.L_x_12389:
[----:B------:R3:W4:Y:S02]  /*0680*/  F2I.F64.TRUNC R10, R6 ;  /* 0x00000006000a7311 */ /* 0x000724000030d100 */
.L_x_12388:
[----:B------:R-:W-:Y:S05]  /*0690*/  BSYNC.RECONVERGENT B0 ;  /* 0x0000000000007941 */ /* 0x000fea0003800200 */
.L_x_12387:
[----:B------:R-:W-:Y:S01]  /*06a0*/  IADD3 R3, PT, PT, R13, 0x180, RZ ;  /* 0x000001800d037810 */ /* 0x000fe20007ffe0ff */
[----:B------:R-:W-:Y:S03]  /*06b0*/  BSSY.RECONVERGENT B0, `(.L_x_12391) ;  /* 0x0000015000007945 */ /* 0x000fe60003800200 */
[----:B------:R-:W-:-:S13]  /*06c0*/  ISETP.GE.AND P0, PT, R3, R12, PT ;  /* 0x0000000c0300720c */ /* 0x000fda0003f06270 */
[----:B------:R-:W-:Y:S05]  /*06d0*/  @P0 BRA `(.L_x_12392) ;  /* 0x0000000000480947 */ /* 0x000fea0003800000 */
[----:B-----5:R-:W-:Y:S01]  /*06e0*/  IMAD R2, R0, R0, RZ ;  /* 0x0000000000027224 */ /* 0x020fe200078e02ff */
[----:B------:R-:W-:Y:S05]  /*06f0*/  BSSY.RECONVERGENT B1, `(.L_x_12393) ;  /* 0x000000f000017945 */ /* 0x000fea0003800200 */
[----:B------:R-:W0:Y:S08]  /*0700*/  I2F.F64.U32 R2, R2 ;  /* 0x0000000200027312 */ /* 0x000e300000201800 */
[----:B0-----:R-:W3:Y:S01]  /*0710*/  MUFU.RCP64H R5, R3 ;  /* 0x0000000300057308 */ /* 0x001ee20000001800 */
        /* <DEDUP_REMOVED lines=11> */
[----:B-12-4-:R-:W-:Y:S05]  /*07d0*/  CALL.REL.NOINC `($__internal_31_$__cuda_sm20_dblrcp_rn_slowpath_v3) ;  /* 0x0000000000907944 */ /* 0x016fea0003c00000 */
.L_x_12394:
[----:B------:R-:W-:Y:S05]  /*07e0*/  BSYNC.RECONVERGENT B1 ;  /* 0x0000000000017941 */ /* 0x000fea0003800200 */
.L_x_12393:
[----:B------:R0:W3:Y:S02]  /*07f0*/  F2I.F64.TRUNC R7, R6 ;  /* 0x0000000600077311 */ /* 0x0000e4000030d100 */
.L_x_12392:
[----:B------:R-:W-:Y:S05]  /*0800*/  BSYNC.RECONVERGENT B0 ;  /* 0x0000000000007941 */ /* 0x000fea0003800200 */
.L_x_12391:
        /* <DEDUP_REMOVED lines=10> */
[----:B-1---5:R0:W-:Y:S01]  /*08b0*/  STG.E.U16 desc[UR4][R2.64], R14 ;  /* 0x0000000e02007986 */ /* 0x0221e2000c101504 */
[----:B------:R-:W-:Y:S05]  /*08c0*/  @P0 BRA `(.L_x_12398) ;  /* 0x0000000000300947 */ /* 0x000fea0003800000 */
[----:B0-----:R-:W0:Y:S01]  /*08d0*/  LDC.64 R2, c[0x0][0x390] ;  /* 0x0000e400ff027b82 */ /* 0x001e220000000a00 */
[----:B------:R-:W-:Y:S01]  /*08e0*/  IMAD R5, R11, 0x200, R13 ;  /* 0x000002000b057824 */ /* 0x000fe200078e020d */
[----:B------:R-:W-:-:S03]  /*08f0*/  IADD3 R13, PT, PT, R13, 0x80, RZ ;  /* 0x000000800d0d7810 */ /* 0x000fc60007ffe0ff */
[----:B0-----:R-:W-:-:S05]  /*0900*/  IMAD.WIDE.U32 R2, R5, 0x2, R2 ;  /* 0x0000000205027825 */ /* 0x001fca00078e0002 */
[----:B--2---:R0:W-:Y:S02]  /*0910*/  STG.E.U16 desc[UR4][R2.64], R16 ;  /* 0x0000001002007986 */ /* 0x0041e4000c101504 */
.L_x_12397:
[----:B------:R-:W-:Y:S05]  /*0920*/  BSYNC.RELIABLE B1 ;  /* 0x0000000000017941 */ /* 0x000fea0003800100 */
.L_x_12396:
[----:B------:R-:W-:-:S13]  /*0930*/  ISETP.GE.AND P0, PT, R13, R12, PT ;  /* 0x0000000c0d00720c */ /* 0x000fda0003f06270 */
[----:B0-----:R-:W0:Y:S01]  /*0940*/  @!P0 LDC.64 R2, c[0x0][0x390] ;  /* 0x0000e400ff028b82 */ /* 0x001e220000000a00 */
[----:B------:R-:W-:Y:S02]  /*0950*/  @!P0 IMAD R5, R11, 0x200, R13 ;  /* 0x000002000b058824 */ /* 0x000fe400078e020d */
[----:B------:R-:W-:Y:S02]  /*0960*/  @!P0 VIADD R13, R13, 0x80 ;  /* 0x000000800d0d8836 */ /* 0x000fe40000000000 */
[----:B0-----:R-:W-:-:S05]  /*0970*/  @!P0 IMAD.WIDE.U32 R2, R5, 0x2, R2 ;  /* 0x0000000205028825 */ /* 0x001fca00078e0002 */
[----:B----45:R0:W-:Y:S02]  /*0980*/  @!P0 STG.E.U16 desc[UR4][R2.64], R10 ;  /* 0x0000000a02008986 */ /* 0x0301e4000c101504 */
.L_x_12398:
[----:B------:R-:W-:Y:S05]  /*0990*/  BSYNC.RECONVERGENT B0 ;  /* 0x0000000000007941 */ /* 0x000fea0003800200 */
.L_x_12395:
[----:B------:R-:W-:Y:S05]  /*09a0*/  WARPSYNC.ALL ;  /* 0x0000000000007948 */ /* 0x000fea0003800000 */
[----:B------:R-:W-:-:S13]  /*09b0*/  ISETP.GE.AND P0, PT, R13, R12, PT ;  /* 0x0000000c0d00720c */ /* 0x000fda0003f06270 */
[----:B------:R-:W-:Y:S05]  /*09c0*/  @P0 EXIT ;  /* 0x000000000000094d */ /* 0x000fea0003800000 */
[----:B0-----:R-:W0:Y:S01]  /*09d0*/  LDC.64 R2, c[0x0][0x390] ;  /* 0x0000e400ff027b82 */ /* 0x001e220000000a00 */
[----:B------:R-:W-:-:S05]  /*09e0*/  LEA R11, R11, R13, 0x9 ;  /* 0x0000000d0b0b7211 */ /* 0x000fca00078e48ff */
[----:B0-----:R-:W-:-:S05]  /*09f0*/  IMAD.WIDE.U32 R2, R11, 0x2, R2 ;  /* 0x000000020b027825 */ /* 0x001fca00078e0002 */
[----:B---3--:R-:W-:Y:S01]  /*0a00*/  STG.E.U16 desc[UR4][R2.64], R7 ;  /* 0x0000000702007986 */ /* 0x008fe2000c101504 */
[----:B------:R-:W-:Y:S05]  /*0a10*/  EXIT ;  /* 0x000000000000794d */ /* 0x000fea0003800000 */
        .weak           $__internal_31_$__cuda_sm20_dblrcp_rn_slowpath_v3
        .type           $__internal_31_$__cuda_sm20_dblrcp_rn_slowpath_v3,@function
        .size           $__internal_31_$__cuda_sm20_dblrcp_rn_slowpath_v3,(.L_x_68324 - $__internal_31_$__cuda_sm20_dblrcp_rn_slowpath_v3)
$__internal_31_$__cuda_sm20_dblrcp_rn_slowpath_v3:
        /* <DEDUP_REMOVED lines=25> */
.L_x_12402:
        /* <DEDUP_REMOVED lines=10> */
.L_x_12400:
[----:B------:R-:W-:Y:S01]  /*0c50*/  LOP3.LUT R7, R3, 0x80000, RZ, 0xfc, !PT ;  /* 0x0008000003077812 */ /* 0x000fe200078efcff */
[----:B------:R-:W-:-:S07]  /*0c60*/  IMAD.MOV.U32 R6, RZ, RZ, R2 ;  /* 0x000000ffff067224 */ /* 0x000fce00078e0002 */
.L_x_12401:
[----:B------:R-:W-:Y:S05]  /*0c70*/  BSYNC.RECONVERGENT B2 ;  /* 0x0000000000027941 */ /* 0x000fea0003800200 */
.L_x_12399:
[----:B------:R-:W-:-:S04]  /*0c80*/  MOV R19, 0x0 ;  /* 0x0000000000137802 */ /* 0x000fc80000000f00 */
[----:B------:R-:W-:Y:S05]  /*0c90*/  RET.REL.NODEC R18 `(_ZN2at6native27unrolled_elementwise_kernelIZNS0_50_GLOBAL__N__2680c7bb_12_PowKernel_cu_7dd49032_300329pow_tensor_scalar_kernel_implIssEEvRNS_18TensorIteratorBaseET0_EUlsE1_St5arrayIPcLm2EELi4E23TrivialOffsetCalculatorILi1EjESC_NS0_6memory15LoadWithoutCastENSD_16StoreWithoutCastEEEviT_S6_T2_T3_T4_T5_) ;  /* 0xfffffff012d87950 */ /* 0x000fea0003c3ffff */
.L_x_12403:
        /* <DEDUP_REMOVED lines=14> */
.L_x_68324:


//--------------------- .text._ZN2at6native29vectorized_elementwise_kernelILi2EZNS0_50_GLOBAL__N__2680c7bb_12_PowKernel_cu_7dd49032_300329pow_tensor_scalar_kernel_implIssEEvRNS_18TensorIteratorBaseET0_EUlsE1_St5arrayIPcLm2EEEEviS6_T1_ --------------------------
	.section	.text._ZN2at6native29vectorized_elementwise_kernelILi2EZNS0_50_GLOBAL__N__2680c7bb_12_PowKernel_cu_7dd49032_300329pow_tensor_scalar_kernel_implIssEEvRNS_18TensorIteratorBaseET0_EUlsE1_St5arrayIPcLm2EEEEviS6_T1_,"ax",@progbits
	.align	128
        .global         _ZN2at6native29vectorized_elementwise_kernelILi2EZNS0_50_GLOBAL__N__2680c7bb_12_PowKernel_cu_7dd49032_300329pow_tensor_scalar_kernel_implIssEEvRNS_18TensorIteratorBaseET0_EUlsE1_St5arrayIPcLm2EEEEviS6_T1_
        .type           _ZN2at6native29vectorized_elementwise_kernelILi2EZNS0_50_GLOBAL__N__2680c7bb_12_PowKernel_cu_7dd49032_300329pow_tensor_scalar_kernel_implIssEEvRNS_18TensorIteratorBaseET0_EUlsE1_St5arrayIPcLm2EEEEviS6_T1_,@function
        .size           _ZN2at6native29vectorized_elementwise_kernelILi2EZNS0_50_GLOBAL__N__2680c7bb_12_PowKernel_cu_7dd49032_300329pow_tensor_scalar_kernel_implIssEEvRNS_18TensorIteratorBaseET0_EUlsE1_St5arrayIPcLm2EEEEviS6_T1_,(.L_x_68325 - _ZN2at6native29vectorized_elementwise_kernelILi2EZNS0_50_GLOBAL__N__2680c7bb_12_PowKernel_cu_7dd49032_300329pow_tensor_scalar_kernel_implIssEEvRNS_18TensorIteratorBaseET0_EUlsE1_St5arrayIPcLm2EEEEviS6_T1_)
        .other          _ZN2at6native29vectorized_elementwise_kernelILi2EZNS0_50_GLOBAL__N__2680c7bb_12_PowKernel_cu_7dd49032_300329pow_tensor_scalar_kernel_implIssEEvRNS_18TensorIteratorBaseET0_EUlsE1_St5arrayIPcLm2EEEEviS6_T1_,@"STO_CUDA_ENTRY STV_DEFAULT"
_ZN2at6native29vectorized_elementwise_kernelILi2EZNS0_50_GLOBAL__N__2680c7bb_12_PowKernel_cu_7dd49032_300329pow_tensor_scalar_kernel_implIssEEvRNS_18TensorIteratorBaseET0_EUlsE1_St5arrayIPcLm2EEEEviS6_T1_:
.text._ZN2at6native29vectorized_elementwise_kernelILi2EZNS0_50_GLOBAL__N__2680c7bb_12_PowKernel_cu_7dd49032_300329pow_tensor_scalar_kernel_implIssEEvRNS_18TensorIteratorBaseET0_EUlsE1_St5arrayIPcLm2EEEEviS6_T1_:
        /* <DEDUP_REMOVED lines=18> */
[CC--:B------:R-:W-:Y:S01]  /*0120*/  ISETP.GE.U32.AND P4, PT, R10.reuse, R7.reuse, PT ;  /* 0x000000070a00720c */ /* 0x0c0fe20003f86070 */
[----:B0-----:R-:W-:Y:S02]  /*0130*/  @!P6 IMAD.WIDE.U32 R2, R5, 0x2, R2 ;  /* 0x000000020502e825 */ /* 0x001fe400078e0002 */
[----:B------:R-:W0:Y:S03]  /*0140*/  @!P5 LDC.64 R4, c[0x0][0x398] ;  /* 0x0000e600ff04db82 */ /* 0x000e260000000a00 */
[----:B------:R1:W5:Y:S07]  /*0150*/  @!P6 LDG.E.S16 R8, desc[UR4][R2.64] ;  /* 0x000000040208e981 */ /* 0x00036e000c1e1700 */
[----:B------:R-:W-:Y:S01]  /*0160*/  @!P4 IADD3 R11, PT, PT, R9, R10, RZ ;  /* 0x0000000a090bc210 */ /* 0x000fe20007ffe0ff */
[----:B------:R-:W-:Y:S01]  /*0170*/  @!P4 VIADD R10, R10, 0x80 ;  /* 0x000000800a0ac836 */ /* 0x000fe20000000000 */
[----:B------:R-:W2:Y:S04]  /*0180*/  @!P4 LDC.64 R22, c[0x0][0x398] ;  /* 0x0000e600ff16cb82 */ /* 0x000ea80000000a00 */
        /* <DEDUP_REMOVED lines=14> */
[----:B-1----:R-:W1:Y:S01]  /*0270*/  @!P0 LDC.64 R2, c[0x0][0x398] ;  /* 0x0000e600ff028b82 */ /* 0x002e620000000a00 */
[----:B------:R-:W-:-:S05]  /*0280*/  @!P0 VIADD R10, R10, 0x80 ;  /* 0x000000800a0a8836 */ /* 0x000fca0000000000 */
[----:B------:R-:W-:-:S13]  /*0290*/  ISETP.GE.U32.AND P6, PT, R10, R7, PT ;  /* 0x000000070a00720c */ /* 0x000fda0003fc6070 */
[----:B------:R-:W4:Y:S01]  /*02a0*/  @!P6 LDC.64 R18, c[0x0][0x398] ;  /* 0x0000e600ff12eb82 */ /* 0x000f220000000a00 */
[----:B0-----:R-:W-:-:S04]  /*02b0*/  @!P5 IMAD.WIDE.U32 R4, R0, 0x2, R4 ;  /* 0x000000020004d825 */ /* 0x001fc800078e0004 */
[----:B------:R-:W-:Y:S02]  /*02c0*/  HFMA2 R0, -RZ, RZ, 0, 0 ;  /* 0x00000000ff007431 */ /* 0x000fe400000001ff */
[----:B------:R-:W-:Y:S02]  /*02d0*/  @!P6 IMAD.IADD R10, R9, 0x1, R10 ;  /* 0x00000001090ae824 */ /* 0x000fe400078e020a */
[----:B--2---:R-:W-:-:S04]  /*02e0*/  @!P4 IMAD.WIDE.U32 R22, R11, 0x2, R22 ;  /* 0x000000020b16c825 */ /* 0x004fc800078e0016 */
[----:B-1----:R-:W-:Y:S01]  /*02f0*/  @!P0 IMAD.WIDE.U32 R2, R21, 0x2, R2 ;  /* 0x0000000215028825 */ /* 0x002fe200078e0002 */
[----:B------:R0:W5:Y:S01]  /*0300*/  @!P5 LDG.E.S16 R0, desc[UR4][R4.64] ;  /* 0x000000040400d981 */ /* 0x000162000c1e1700 */
[----:B------:R-:W-:Y:S02]  /*0310*/  CS2R R20, SRZ ;  /* 0x0000000000147805 */ /* 0x000fe4000001ff00 */
[----:B------:R-:W-:Y:S02]  /*0320*/  IMAD.MOV.U32 R11, RZ, RZ, RZ ;  /* 0x000000ffff0b7224 */ /* 0x000fe400078e00ff */
[----:B---3--:R-:W-:-:S04]  /*0330*/  @!P3 IMAD.WIDE.U32 R16, R29, 0x2, R16 ;  /* 0x000000021d10b825 */ /* 0x008fc800078e0010 */
[----:B----4-:R-:W-:Y:S01]  /*0340*/  @!P2 IMAD.WIDE.U32 R14, R27, 0x2, R14 ;  /* 0x000000021b0ea825 */ /* 0x010fe200078e000e */
[----:B0-----:R-:W-:Y:S01]  /*0350*/  CS2R R4, SRZ ;  /* 0x0000000000047805 */ /* 0x001fe2000001ff00 */
[----:B------:R0:W5:Y:S02]  /*0360*/  @!P4 LDG.E.S16 R11, desc[UR4][R22.64] ;  /* 0x00000004160bc981 */ /* 0x000164000c1e1700 */
[----:B------:R-:W-:Y:S02]  /*0370*/  @!P6 IMAD.WIDE.U32 R18, R10, 0x2, R18 ;  /* 0x000000020a12e825 */ /* 0x000fe400078e0012 */
[----:B------:R0:W5:Y:S02]  /*0380*/  @!P3 LDG.E.S16 R20, desc[UR4][R16.64] ;  /* 0x000000041014b981 */ /* 0x000164000c1e1700 */
[----:B------:R-:W-:Y:S02]  /*0390*/  IMAD.MOV.U32 R10, RZ, RZ, RZ ;  /* 0x000000ffff0a7224 */ /* 0x000fe400078e00ff */
[----:B------:R-:W-:Y:S01]  /*03a0*/  @!P1 IMAD.WIDE.U32 R12, R25, 0x2, R12 ;  /* 0x00000002190c9825 */ /* 0x000fe200078e000c */
[----:B------:R0:W5:Y:S04]  /*03b0*/  @!P2 LDG.E.S16 R21, desc[UR4][R14.64] ;  /* 0x000000040e15a981 */ /* 0x000168000c1e1700 */
[----:B------:R0:W5:Y:S04]  /*03c0*/  @!P1 LDG.E.S16 R10, desc[UR4][R12.64] ;  /* 0x000000040c0a9981 */ /* 0x000168000c1e1700 */
[----:B------:R0:W5:Y:S04]  /*03d0*/  @!P6 LDG.E.S16 R4, desc[UR4][R18.64] ;  /* 0x000000041204e981 */ /* 0x000168000c1e1700 */
[----:B------:R0:W5:Y:S01]  /*03e0*/  @!P0 LDG.E.S16 R5, desc[UR4][R2.64] ;  /* 0x0000000402058981 */ /* 0x000162000c1e1700 */
[----:B------:R-:W-:Y:S01]  /*03f0*/  ISETP.GE.U32.AND P0, PT, R6, R7, PT ;  /* 0x000000070600720c */ /* 0x000fe20003f06070 */
[----:B------:R-:W-:-:S12]  /*0400*/  BSSY.RECONVERGENT B1, `(.L_x_12405) ;  /* 0x0000014000017945 */ /* 0x000fd80003800200 */
[----:B0-----:R-:W-:Y:S05]  /*0410*/  @P0 BRA `(.L_x_12406) ;  /* 0x0000000000480947 */ /* 0x001fea0003800000 */
        /* <DEDUP_REMOVED lines=15> */
[----:B------:R-:W-:Y:S05]  /*0510*/  CALL.REL.NOINC `($__internal_32_$__cuda_sm20_dblrcp_rn_slowpath_v3) ;  /* 0x0000001800447944 */ /* 0x000fea0003c00000 */
.L_x_12408:
[----:B------:R-:W-:Y:S05]  /*0520*/  BSYNC.RECONVERGENT B2 ;  /* 0x0000000000027941 */ /* 0x000fea0003800200 */
.L_x_12407:
[----:B------:R0:W1:Y:S02]  /*0530*/  F2I.F64.TRUNC R3, R14 ;  /* 0x0000000e00037311 */ /* 0x000064000030d100 */
.L_x_12406:
[----:B------:R-:W-:Y:S05]  /*0540*/  BSYNC.RECONVERGENT B1 ;  /* 0x0000000000017941 */ /* 0x000fea0003800200 */
.L_x_12405:
[----:B------:R-:W-:Y:S01]  /*0550*/  VIADD R2, R6, 0x80 ;  /* 0x0000008006027836 */ /* 0x000fe20000000000 */
[----:B------:R-:W-:Y:S04]  /*0560*/  BSSY.RECONVERGENT B1, `(.L_x_12409) ;  /* 0x0000015000017945 */ /* 0x000fe80003800200 */
[----:B------:R-:W-:-:S13]  /*0570*/  ISETP.GE.U32.AND P0, PT, R2, R7, PT ;  /* 0x000000070200720c */ /* 0x000fda0003f06070 */
[----:B------:R-:W-:Y:S05]  /*0580*/  @P0 BRA `(.L_x_12410) ;  /* 0x0000000000480947 */ /* 0x000fea0003800000 */
[----:B-----5:R-:W-:Y:S01]  /*0590*/  IMAD R12, R0, R0, RZ ;  /* 0x00000000000c7224 */ /* 0x020fe200078e02ff */
[----:B------:R-:W-:Y:S05]  /*05a0*/  BSSY.RECONVERGENT B2, `(.L_x_12411) ;  /* 0x000000f000027945 */ /* 0x000fea0003800200 */
[----:B------:R-:W2:Y:S08]  /*05b0*/  I2F.F64.U32 R12, R12 ;  /* 0x0000000c000c7312 */ /* 0x000eb00000201800 */
[----:B--2---:R-:W0:Y:S01]  /*05c0*/  MUFU.RCP64H R19, R13 ;  /* 0x0000000d00137308 */ /* 0x004e220000001800 */
        /* <DEDUP_REMOVED lines=11> */
[----:B-1----:R-:W-:Y:S05]  /*0680*/  CALL.REL.NOINC `($__internal_32_$__cuda_sm20_dblrcp_rn_slowpath_v3) ;  /* 0x0000001400e87944 */ /* 0x002fea0003c00000 */
.L_x_12412:
[----:B------:R-:W-:Y:S05]  /*0690*/  BSYNC.RECONVERGENT B2 ;  /* 0x0000000000027941 */ /* 0x000fea0003800200 */
.L_x_12411:
[----:B------:R2:W3:Y:S02]  /*06a0*/  F2I.F64.TRUNC R0, R14 ;  /* 0x0000000e00007311 */ /* 0x0004e4000030d100 */
.L_x_12410:
[----:B------:R-:W-:Y:S05]  /*06b0*/  BSYNC.RECONVERGENT B1 ;  /* 0x0000000000017941 */ /* 0x000fea0003800200 */
.L_x_12409:
[----:B-----5:R-:W-:Y:S01]  /*06c0*/  VIADD R8, R6, 0x100 ;  /* 0x0000010006087836 */ /* 0x020fe20000000000 */
[----:B------:R-:W-:Y:S04]  /*06d0*/  BSSY.RECONVERGENT B1, `(.L_x_12413) ;  /* 0x0000015000017945 */ /* 0x000fe80003800200 */
[----:B------:R-:W-:-:S13]  /*06e0*/  ISETP.GE.U32.AND P0, PT, R8, R7, PT ;  /* 0x000000070800720c */ /* 0x000fda0003f06070 */
[----:B------:R-:W-:Y:S05]  /*06f0*/  @P0 BRA `(.L_x_12414) ;  /* 0x0000000000480947 */ /* 0x000fea0003800000 */
[----:B------:R-:W-:Y:S01]  /*0700*/  IMAD R12, R11, R11, RZ ;  /* 0x0000000b0b0c7224 */ /* 0x000fe200078e02ff */
[----:B------:R-:W-:Y:S05]  /*0710*/  BSSY.RECONVERGENT B2, `(.L_x_12415) ;  /* 0x000000f000027945 */ /* 0x000fea0003800200 */
[----:B------:R-:W4:Y:S08]  /*0720*/  I2F.F64.U32 R12, R12 ;  /* 0x0000000c000c7312 */ /* 0x000f300000201800 */
[----:B----4-:R-:W0:Y:S01]  /*0730*/  MUFU.RCP64H R19, R13 ;  /* 0x0000000d00137308 */ /* 0x010e220000001800 */
[----:B------:R-:W-:-:S04]  /*0740*/  IADD3 R18, PT, PT, R13, 0x300402, RZ ;  /* 0x003004020d127810 */ /* 0x000fc80007ffe0ff */
[----:B------:R-:W-:Y:S02]  /*0750*/  FSETP.GEU.AND P0, PT, |R18|, 5.8789094863358348022e-39, PT ;  /* 0x004004021200780b */ /* 0x000fe40003f0e200 */
[----:B0-2---:R-:W-:-:S08]  /*0760*/  DFMA R14, -R12, R18, 1 ;  /* 0x3ff000000c0e742b */ /* 0x005fd00000000112 */
        /* <DEDUP_REMOVED lines=8> */
[----:B-1-3--:R-:W-:Y:S05]  /*07f0*/  CALL.REL.NOINC `($__internal_32_$__cuda_sm20_dblrcp_rn_slowpath_v3) ;  /* 0x00000014008c7944 */ /* 0x00afea0003c00000 */
.L_x_12416:
[----:B------:R-:W-:Y:S05]  /*0800*/  BSYNC.RECONVERGENT B2 ;  /* 0x0000000000027941 */ /* 0x000fea0003800200 */
.L_x_12415:
[----:B------:R4:W0:Y:S02]  /*0810*/  F2I.F64.TRUNC R11, R14 ;  /* 0x0000000e000b7311 */ /* 0x000824000030d100 */
.L_x_12414:
[----:B------:R-:W-:Y:S05]  /*0820*/  BSYNC.RECONVERGENT B1 ;  /* 0x0000000000017941 */ /* 0x000fea0003800200 */
.L_x_12413:
[----:B------:R-:W-:Y:S01]  /*0830*/  VIADD R8, R6, 0x180 ;  /* 0x0000018006087836 */ /* 0x000fe20000000000 */
[----:B------:R-:W-:Y:S04]  /*0840*/  BSSY.RECONVERGENT B1, `(.L_x_12417) ;  /* 0x0000015000017945 */ /* 0x000fe80003800200 */
[----:B------:R-:W-:-:S13]  /*0850*/  ISETP.GE.U32.AND P0, PT, R8, R7, PT ;  /* 0x000000070800720c */ /* 0x000fda0003f06070 */
[----:B------:R-:W-:Y:S05]  /*0860*/  @P0 BRA `(.L_x_12418) ;  /* 0x0000000000480947 */ /* 0x000fea0003800000 */
[----:B------:R-:W-:Y:S01]  /*0870*/  IMAD R12, R20, R20, RZ ;  /* 0x00000014140c7224 */ /* 0x000fe200078e02ff */
[----:B------:R-:W-:Y:S05]  /*0880*/  BSSY.RECONVERGENT B2, `(.L_x_12419) ;  /* 0x000000f000027945 */ /* 0x000fea0003800200 */
[----:B------:R-:W5:Y:S08]  /*0890*/  I2F.F64.U32 R12, R12 ;  /* 0x0000000c000c7312 */ /* 0x000f700000201800 */
[----:B-----5:R-:W0:Y:S01]  /*08a0*/  MUFU.RCP64H R19, R13 ;  /* 0x0000000d00137308 */ /* 0x020e220000001800 */
[----:B------:R-:W-:-:S05]  /*08b0*/  VIADD R18, R13, 0x300402 ;  /* 0x003004020d127836 */ /* 0x000fca0000000000 */
[----:B------:R-:W-:Y:S01]  /*08c0*/  FSETP.GEU.AND P0, PT, |R18|, 5.8789094863358348022e-39, PT ;  /* 0x004004021200780b */ /* 0x000fe20003f0e200 */
[----:B0-2-4-:R-:W-:-:S08]  /*08d0*/  DFMA R14, -R12, R18, 1 ;  /* 0x3ff000000c0e742b */ /* 0x015fd00000000112 */
        /* <DEDUP_REMOVED lines=9> */
.L_x_12420:
[----:B------:R-:W-:Y:S05]  /*0970*/  BSYNC.RECONVERGENT B2 ;  /* 0x0000000000027941 */ /* 0x000fea0003800200 */
.L_x_12419:
[----:B------:R0:W2:Y:S02]  /*0980*/  F2I.F64.TRUNC R20, R14 ;  /* 0x0000000e00147311 */ /* 0x0000a4000030d100 */
.L_x_12418:
[----:B------:R-:W-:Y:S05]  /*0990*/  BSYNC.RECONVERGENT B1 ;  /* 0x0000000000017941 */ /* 0x000fea0003800200 */
.L_x_12417:
[----:B------:R-:W-:Y:S01]  /*09a0*/  IADD3 R8, PT, PT, R6, 0x200, RZ ;  /* 0x0000020006087810 */ /* 0x000fe20007ffe0ff */
[----:B------:R-:W-:Y:S03]  /*09b0*/  BSSY.RECONVERGENT B1, `(.L_x_12421) ;  /* 0x0000015000017945 */ /* 0x000fe60003800200 */
        /* <DEDUP_REMOVED lines=18> */
.L_x_12424:
[----:B------:R-:W-:Y:S05]  /*0ae0*/  BSYNC.RECONVERGENT B2 ;  /* 0x0000000000027941 */ /* 0x000fea0003800200 */
.L_x_12423:
[----:B------:R0:W2:Y:S02]  /*0af0*/  F2I.F64.TRUNC R21, R14 ;  /* 0x0000000e00157311 */ /* 0x0000a4000030d100 */
.L_x_12422:
[----:B------:R-:W-:Y:S05]  /*0b00*/  BSYNC.RECONVERGENT B1 ;  /* 0x0000000000017941 */ /* 0x000fea0003800200 */
.L_x_12421:
        /* <DEDUP_REMOVED lines=19> */
[----:B-1-3--:R-:W-:Y:S05]  /*0c40*/  CALL.REL.NOINC `($__internal_32_$__cuda_sm20_dblrcp_rn_slowpath_v3) ;  /* 0x0000001000787944 */ /* 0x00afea0003c00000 */
.L_x_12428:
[----:B------:R-:W-:Y:S05]  /*0c50*/  BSYNC.RECONVERGENT B2 ;  /* 0x0000000000027941 */ /* 0x000fea0003800200 */
.L_x_12427:
[----:B------:R0:W2:Y:S02]  /*0c60*/  F2I.F64.TRUNC R10, R14 ;  /* 0x0000000e000a7311 */ /* 0x0000a4000030d100 */
.L_x_12426:
[----:B------:R-:W-:Y:S05]  /*0c70*/  BSYNC.RECONVERGENT B1 ;  /* 0x0000000000017941 */ /* 0x000fea0003800200 */
.L_x_12425:
        /* <DEDUP_REMOVED lines=20> */
.L_x_12432:
[----:B------:R-:W-:Y:S05]  /*0dc0*/  BSYNC.RECONVERGENT B2 ;  /* 0x0000000000027941 */ /* 0x000fea0003800200 */
.L_x_12431:
[----:B------:R0:W2:Y:S02]  /*0dd0*/  F2I.F64.TRUNC R5, R14 ;  /* 0x0000000e00057311 */ /* 0x0000a4000030d100 */
.L_x_12430:
[----:B------:R-:W-:Y:S05]  /*0de0*/  BSYNC.RECONVERGENT B1 ;  /* 0x0000000000017941 */ /* 0x000fea0003800200 */
.L_x_12429:
        /* <DEDUP_REMOVED lines=8> */
[----:B------:R-:W-:-:S04]  /*0e70*/  IADD3 R18, PT, PT, R13, 0x300402, RZ ;  /* 0x003004020d127810 */ /* 0x000fc80007ffe0ff */
[----:B------:R-:W-:Y:S02]  /*0e80*/  FSETP.GEU.AND P0, PT, |R18|, 5.8789094863358348022e-39, PT ;  /* 0x004004021200780b */ /* 0x000fe40003f0e200 */
        /* <DEDUP_REMOVED lines=10> */
.L_x_12436:
[----:B------:R-:W-:Y:S05]  /*0f30*/  BSYNC.RECONVERGENT B2 ;  /* 0x0000000000027941 */ /* 0x000fea0003800200 */
.L_x_12435:
[----:B------:R0:W2:Y:S02]  /*0f40*/  F2I.F64.TRUNC R4, R14 ;  /* 0x0000000e00047311 */ /* 0x0000a4000030d100 */
.L_x_12434:
[----:B------:R-:W-:Y:S05]  /*0f50*/  BSYNC.RECONVERGENT B1 ;  /* 0x0000000000017941 */ /* 0x000fea0003800200 */
.L_x_12433:
[----:B------:R-:W-:Y:S01]  /*0f60*/  ISETP.GE.U32.AND P0, PT, R6, R7, PT ;  /* 0x000000070600720c */ /* 0x000fe20003f06070 */
[----:B------:R-:W-:Y:S04]  /*0f70*/  BSSY.RECONVERGENT B0, `(.L_x_12437) ;  /* 0x0000033000007945 */ /* 0x000fe80003800200 */
[----:B------:R-:W-:Y:S08]  /*0f80*/  BSSY.RELIABLE B1, `(.L_x_12438) ;  /* 0x000002b000017945 */ /* 0x000ff00003800100 */
[----:B------:R-:W-:Y:S05]  /*0f90*/  @P0 BRA `(.L_x_12439) ;  /* 0x0000000000300947 */ /* 0x000fea0003800000 */
[----:B------:R-:W5:Y:S01]  /*0fa0*/  LDC.64 R12, c[0x0][0x390] ;  /* 0x0000e400ff0c7b82 */ /* 0x000f620000000a00 */
[----:B0-2-4-:R-:W-:Y:S02]  /*0fb0*/  IMAD.IADD R15, R9, 0x1, R6 ;  /* 0x00000001090f7824 */ /* 0x015fe400078e0206 */
[----:B------:R-:W-:-:S05]  /*0fc0*/  IMAD.MOV.U32 R6, RZ, RZ, R2 ;  /* 0x000000ffff067224 */ /* 0x000fca00078e0002 */
[----:B------:R-:W-:Y:S01]  /*0fd0*/  ISETP.GE.U32.AND P0, PT, R6, R7, PT ;  /* 0x000000070600720c */ /* 0x000fe20003f06070 */
[----:B-----5:R-:W-:-:S05]  /*0fe0*/  IMAD.WIDE.U32 R12, R15, 0x2, R12 ;  /* 0x000000020f0c7825 */ /* 0x020fca00078e000c */
[----:B-1----:R0:W-:Y:S07]  /*0ff0*/  STG.E.U16 desc[UR4][R12.64], R3 ;  /* 0x000000030c007986 */ /* 0x0021ee000c101504 */
[----:B------:R-:W-:Y:S05]  /*1000*/  @P0 BRA `(.L_x_12440) ;  /* 0x0000000000300947 */ /* 0x000fea0003800000 */
[----:B0-----:R-:W0:Y:S01]  /*1010*/  LDC.64 R2, c[0x0][0x390] ;  /* 0x0000e400ff027b82 */ /* 0x001e220000000a00 */
[----:B------:R-:W-:Y:S01]  /*1020*/  IMAD.IADD R13, R9, 0x1, R6 ;  /* 0x00000001090d7824 */ /* 0x000fe200078e0206 */
[----:B------:R-:W-:-:S03]  /*1030*/  IADD3 R6, PT, PT, R6, 0x80, RZ ;  /* 0x0000008006067810 */ /* 0x000fc60007ffe0ff */
[----:B0-----:R-:W-:-:S05]  /*1040*/  IMAD.WIDE.U32 R2, R13, 0x2, R2 ;  /* 0x000000020d027825 */ /* 0x001fca00078e0002 */
[----:B---3--:R0:W-:Y:S02]  /*1050*/  STG.E.U16 desc[UR4][R2.64], R0 ;  /* 0x0000000002007986 */ /* 0x0081e4000c101504 */
.L_x_12439:
[----:B------:R-:W-:-:S13]  /*1060*/  ISETP.GE.U32.AND P0, PT, R6, R7, PT ;  /* 0x000000070600720c */ /* 0x000fda0003f06070 */
[----:B------:R-:W-:Y:S05]  /*1070*/  @P0 BRA `(.L_x_12441) ;  /* 0x0000000000300947 */ /* 0x000fea0003800000 */
[----:B01----:R-:W0:Y:S01]  /*1080*/  LDC.64 R2, c[0x0][0x390] ;  /* 0x0000e400ff027b82 */ /* 0x003e220000000a00 */
[----:B------:R-:W-:Y:S02]  /*1090*/  IMAD.IADD R13, R9, 0x1, R6 ;  /* 0x00000001090d7824 */ /* 0x000fe400078e0206 */
[----:B------:R-:W-:Y:S02]  /*10a0*/  VIADD R6, R6, 0x80 ;  /* 0x0000008006067836 */ /* 0x000fe40000000000 */
[----:B0-----:R-:W-:-:S05]  /*10b0*/  IMAD.WIDE.U32 R2, R13, 0x2, R2 ;  /* 0x000000020d027825 */ /* 0x001fca00078e0002 */
[----:B------:R1:W-:Y:S02]  /*10c0*/  STG.E.U16 desc[UR4][R2.64], R11 ;  /* 0x0000000b02007986 */ /* 0x0003e4000c101504 */
.L_x_12440:
[----:B------:R-:W-:-:S13]  /*10d0*/  ISETP.GE.U32.AND P0, PT, R6, R7, PT ;  /* 0x000000070600720c */ /* 0x000fda0003f06070 */
[----:B------:R-:W-:Y:S05]  /*10e0*/  @P0 BRA `(.L_x_12442) ;  /* 0x0000000000300947 */ /* 0x000fea0003800000 */
[----:B01----:R-:W0:Y:S01]  /*10f0*/  LDC.64 R2, c[0x0][0x390] ;  /* 0x0000e400ff027b82 */ /* 0x003e220000000a00 */
[----:B------:R-:W-:Y:S02]  /*1100*/  IMAD.IADD R11, R9, 0x1, R6 ;  /* 0x00000001090b7824 */ /* 0x000fe400078e0206 */
[----:B------:R-:W-:Y:S02]  /*1110*/  VIADD R6, R6, 0x80 ;  /* 0x0000008006067836 */ /* 0x000fe40000000000 */
[----:B0-----:R-:W-:-:S05]  /*1120*/  IMAD.WIDE.U32 R2, R11, 0x2, R2 ;  /* 0x000000020b027825 */ /* 0x001fca00078e0002 */
[----:B--2---:R0:W-:Y:S02]  /*1130*/  STG.E.U16 desc[UR4][R2.64], R20 ;  /* 0x0000001402007986 */ /* 0x0041e4000c101504 */
.L_x_12441:
[----:B------:R-:W-:-:S13]  /*1140*/  ISETP.GE.U32.AND P0, PT, R6, R7, PT ;  /* 0x000000070600720c */ /* 0x000fda0003f06070 */
[----:B------:R-:W-:Y:S05]  /*1150*/  @P0 BRA `(.L_x_12443) ;  /* 0x0000000000340947 */ /* 0x000fea0003800000 */
[----:B01----:R-:W0:Y:S01]  /*1160*/  LDC.64 R2, c[0x0][0x390] ;  /* 0x0000e400ff027b82 */ /* 0x003e220000000a00 */
[----:B------:R-:W-:Y:S01]  /*1170*/  IADD3 R11, PT, PT, R9, R6, RZ ;  /* 0x00000006090b7210 */ /* 0x000fe20007ffe0ff */
[----:B------:R-:W-:-:S04]  /*1180*/  VIADD R6, R6, 0x80 ;  /* 0x0000008006067836 */ /* 0x000fc80000000000 */
[----:B0-----:R-:W-:-:S05]  /*1190*/  IMAD.WIDE.U32 R2, R11, 0x2, R2 ;  /* 0x000000020b027825 */ /* 0x001fca00078e0002 */
[----:B--2---:R0:W-:Y:S02]  /*11a0*/  STG.E.U16 desc[UR4][R2.64], R21 ;  /* 0x0000001502007986 */ /* 0x0041e4000c101504 */
.L_x_12442:
[----:B------:R-:W-:-:S13]  /*11b0*/  ISETP.GE.U32.AND P0, PT, R6, R7, PT ;  /* 0x000000070600720c */ /* 0x000fda0003f06070 */
[----:B------:R-:W-:Y:S05]  /*11c0*/  @P0 BREAK.RELIABLE B1 ;  /* 0x0000000000010942 */ /* 0x000fea0003800100 */
[----:B------:R-:W-:Y:S05]  /*11d0*/  @P0 BRA `(.L_x_12444) ;  /* 0x0000000000300947 */ /* 0x000fea0003800000 */
[----:B01----:R-:W0:Y:S01]  /*11e0*/  LDC.64 R2, c[0x0][0x390] ;  /* 0x0000e400ff027b82 */ /* 0x003e220000000a00 */
[----:B------:R-:W-:Y:S02]  /*11f0*/  IMAD.IADD R11, R9, 0x1, R6 ;  /* 0x00000001090b7824 */ /* 0x000fe400078e0206 */
[----:B------:R-:W-:Y:S02]  /*1200*/  VIADD R6, R6, 0x80 ;  /* 0x0000008006067836 */ /* 0x000fe40000000000 */
[----:B0-----:R-:W-:-:S05]  /*1210*/  IMAD.WIDE.U32 R2, R11, 0x2, R2 ;  /* 0x000000020b027825 */ /* 0x001fca00078e0002 */
[----:B--2---:R0:W-:Y:S02]  /*1220*/  STG.E.U16 desc[UR4][R2.64], R10 ;  /* 0x0000000a02007986 */ /* 0x0041e4000c101504 */
.L_x_12443:
[----:B------:R-:W-:Y:S05]  /*1230*/  BSYNC.RELIABLE B1 ;  /* 0x0000000000017941 */ /* 0x000fea0003800100 */
.L_x_12438:
[----:B------:R-:W-:-:S13]  /*1240*/  ISETP.GE.U32.AND P0, PT, R6, R7, PT ;  /* 0x000000070600720c */ /* 0x000fda0003f06070 */
[----:B01----:R-:W0:Y:S01]  /*1250*/  @!P0 LDC.64 R2, c[0x0][0x390] ;  /* 0x0000e400ff028b82 */ /* 0x003e220000000a00 */
[----:B------:R-:W-:Y:S01]  /*1260*/  @!P0 IMAD.IADD R11, R9, 0x1, R6 ;  /* 0x00000001090b8824 */ /* 0x000fe200078e0206 */
[----:B------:R-:W-:-:S03]  /*1270*/  @!P0 IADD3 R6, PT, PT, R6, 0x80, RZ ;  /* 0x0000008006068810 */ /* 0x000fc60007ffe0ff */
[----:B0-----:R-:W-:-:S05]  /*1280*/  @!P0 IMAD.WIDE.U32 R2, R11, 0x2, R2 ;  /* 0x000000020b028825 */ /* 0x001fca00078e0002 */
[----:B--2---:R0:W-:Y:S02]  /*1290*/  @!P0 STG.E.U16 desc[UR4][R2.64], R5 ;  /* 0x0000000502008986 */ /* 0x0041e4000c101504 */
.L_x_12444:
[----:B------:R-:W-:Y:S05]  /*12a0*/  BSYNC.RECONVERGENT B0 ;  /* 0x0000000000007941 */ /* 0x000fea0003800200 */
.L_x_12437:
[----:B------:R-:W-:Y:S05]  /*12b0*/  WARPSYNC.ALL ;  /* 0x0000000000007948 */ /* 0x000fea0003800000 */
[----:B------:R-:W-:-:S13]  /*12c0*/  ISETP.GE.U32.AND P0, PT, R6, R7, PT ;  /* 0x000000070600720c */ /* 0x000fda0003f06070 */
[----:B------:R-:W-:Y:S05]  /*12d0*/  @P0 EXIT ;  /* 0x000000000000094d */ /* 0x000fea0003800000 */
[----:B01----:R-:W0:Y:S01]  /*12e0*/  LDC.64 R2, c[0x0][0x390] ;  /* 0x0000e400ff027b82 */ /* 0x003e220000000a00 */
[----:B------:R-:W-:-:S04]  /*12f0*/  IMAD.IADD R9, R9, 0x1, R6 ;  /* 0x0000000109097824 */ /* 0x000fc800078e0206 */
[----:B0-----:R-:W-:-:S05]  /*1300*/  IMAD.WIDE.U32 R2, R9, 0x2, R2 ;  /* 0x0000000209027825 */ /* 0x001fca00078e0002 */
[----:B--2---:R-:W-:Y:S01]  /*1310*/  STG.E.U16 desc[UR4][R2.64], R4 ;  /* 0x0000000402007986 */ /* 0x004fe2000c101504 */
[----:B------:R-:W-:Y:S05]  /*1320*/  EXIT ;  /* 0x000000000000794d */ /* 0x000fea0003800000 */
.L_x_12404:
[----:B------:R-:W0:Y:S01]  /*1330*/  S2R R0, SR_TID.X ;  /* 0x0000000000007919 */ /* 0x000e220000002100 */
[----:B------:R-:W1:Y:S02]  /*1340*/  LDC.64 R2, c[0x0][0x398] ;  /* 0x0000e600ff027b82 */ /* 0x000e640000000a00 */
[----:B-1----:R-:W-:-:S04]  /*1350*/  IMAD.WIDE.U32 R2, R9, 0x2, R2 ;  /* 0x0000000209027825 */ /* 0x002fc800078e0002 */
[----:B0-----:R-:W-:-:S05]  /*1360*/  IMAD.WIDE.U32 R14, R0, 0x4, R2 ;  /* 0x00000004000e7825 */ /* 0x001fca00078e0002 */
[----:B------:R-:W2:Y:S01]  /*1370*/  LDG.E R2, desc[UR4][R14.64] ;  /* 0x000000040e027981 */ /* 0x000ea2000c1e1900 */
[----:B------:R-:W-:Y:S03]  /*1380*/  BSSY.RECONVERGENT B1, `(.L_x_12445) ;  /* 0x0000014000017945 */ /* 0x000fe60003800200 */
[----:B------:R-:W5:Y:S04]  /*1390*/  LDG.E R4, desc[UR4][R14.64+0x200] ;  /* 0x000200040e047981 */ /* 0x000f68000c1e1900 */
[----:B------:R-:W5:Y:S04]  /*13a0*/  LDG.E R6, desc[UR4][R14.64+0x400] ;  /* 0x000400040e067981 */ /* 0x000f68000c1e1900 */
[----:B------:R0:W5:Y:S01]  /*13b0*/  LDG.E R10, desc[UR4][R14.64+0x600] ;  /* 0x000600040e0a7981 */ /* 0x000162000c1e1900 */
[----:B--2---:R-:W-:-:S05]  /*13c0*/  PRMT R12, R2, 0x9910, RZ ;  /* 0x00009910020c7816 */ /* 0x004fca00000000ff */
[----:B------:R-:W-:-:S06]  /*13d0*/  IMAD R12, R12, R12, RZ ;  /* 0x0000000c0c0c7224 */ /* 0x000fcc00078e02ff */
[----:B------:R-:W1:Y:S08]  /*13e0*/  I2F.F64.U32 R12, R12 ;  /* 0x0000000c000c7312 */ /* 0x000e700000201800 */
[----:B-1----:R-:W1:Y:S01]  /*13f0*/  MUFU.RCP64H R17, R13 ;  /* 0x0000000d00117308 */ /* 0x002e620000001800 */
[----:B------:R-:W-:-:S05]  /*1400*/  VIADD R16, R13, 0x300402 ;  /* 0x003004020d107836 */ /* 0x000fca0000000000 */
[----:B------:R-:W-:Y:S01]  /*1410*/  FSETP.GEU.AND P0, PT, |R16|, 5.8789094863358348022e-39, PT ;  /* 0x004004021000780b */ /* 0x000fe20003f0e200 */
[----:B-1----:R-:W-:-:S08]  /*1420*/  DFMA R18, -R12, R16, 1 ;  /* 0x3ff000000c12742b */ /* 0x002fd00000000110 */
[----:B------:R-:W-:-:S08]  /*1430*/  DFMA R18, R18, R18, R18 ;  /* 0x000000121212722b */ /* 0x000fd00000000012 */
[----:B------:R-:W-:-:S08]  /*1440*/  DFMA R18, R16, R18, R16 ;  /* 0x000000121012722b */ /* 0x000fd00000000010 */
[----:B------:R-:W-:-:S08]  /*1450*/  DFMA R20, -R12, R18, 1 ;  /* 0x3ff000000c14742b */ /* 0x000fd00000000112 */
[----:B0-----:R-:W-:Y:S01]  /*1460*/  DFMA R14, R18, R20, R18 ;  /* 0x00000014120e722b */ /* 0x001fe20000000012 */
[----:B------:R-:W-:Y:S10]  /*1470*/  @P0 BRA `(.L_x_12446) ;  /* 0x0000000000100947 */ /* 0x000ff40003800000 */
[----:B------:R-:W-:Y:S02]  /*1480*/  LOP3.LUT R16, R13, 0x7fffffff, RZ, 0xc0, !PT ;  /* 0x7fffffff0d107812 */ /* 0x000fe400078ec0ff */
[----:B------:R-:W-:-:S03]  /*1490*/  MOV R8, 0x14c0 ;  /* 0x000014c000087802 */ /* 0x000fc60000000f00 */
[----:B------:R-:W-:-:S07]  /*14a0*/  VIADD R16, R16, 0xfff00000 ;  /* 0xfff0000010107836 */ /* 0x000fce0000000000 */
[----:B-----5:R-:W-:Y:S05]  /*14b0*/  CALL.REL.NOINC `($__internal_32_$__cuda_sm20_dblrcp_rn_slowpath_v3) ;  /* 0x00000008005c7944 */ /* 0x020fea0003c00000 */
.L_x_12446:
[----:B------:R-:W-:Y:S05]  /*14c0*/  BSYNC.RECONVERGENT B1 ;  /* 0x0000000000017941 */ /* 0x000fea0003800200 */
.L_x_12445:
[----:B------:R-:W-:Y:S01]  /*14d0*/  PRMT R12, R2, 0xbb32, RZ ;  /* 0x0000bb32020c7816 */ /* 0x000fe200000000ff */
[----:B------:R-:W-:Y:S04]  /*14e0*/  BSSY.RECONVERGENT B1, `(.L_x_12447) ;  /* 0x0000011000017945 */ /* 0x000fe80003800200 */
[----:B------:R-:W-:-:S06]  /*14f0*/  IMAD R12, R12, R12, RZ ;  /* 0x0000000c0c0c7224 */ /* 0x000fcc00078e02ff */
[----:B------:R-:W0:Y:S08]  /*1500*/  I2F.F64.U32 R12, R12 ;  /* 0x0000000c000c7312 */ /* 0x000e300000201800 */
[----:B0-----:R-:W0:Y:S01]  /*1510*/  MUFU.RCP64H R17, R13 ;  /* 0x0000000d00117308 */ /* 0x001e220000001800 */
[----:B------:R-:W-:-:S05]  /*1520*/  VIADD R16, R13, 0x300402 ;  /* 0x003004020d107836 */ /* 0x000fca0000000000 */
[----:B------:R-:W-:Y:S01]  /*1530*/  FSETP.GEU.AND P0, PT, |R16|, 5.8789094863358348022e-39, PT ;  /* 0x004004021000780b */ /* 0x000fe20003f0e200 */
[----:B0-----:R-:W-:-:S08]  /*1540*/  DFMA R2, -R12, R16, 1 ;  /* 0x3ff000000c02742b */ /* 0x001fd00000000110 */
[----:B------:R-:W-:-:S08]  /*1550*/  DFMA R2, R2, R2, R2 ;  /* 0x000000020202722b */ /* 0x000fd00000000002 */
[----:B------:R-:W-:Y:S02]  /*1560*/  DFMA R18, R16, R2, R16 ;  /* 0x000000021012722b */ /* 0x000fe40000000010 */
[----:B------:R0:W1:Y:S06]  /*1570*/  F2I.F64.TRUNC R2, R14 ;  /* 0x0000000e00027311 */ /* 0x00006c000030d100 */
[----:B------:R-:W-:-:S08]  /*1580*/  DFMA R20, -R12, R18, 1 ;  /* 0x3ff000000c14742b */ /* 0x000fd00000000112 */
[----:B0-----:R-:W-:Y:S01]  /*1590*/  DFMA R14, R18, R20, R18 ;  /* 0x00000014120e722b */ /* 0x001fe20000000012 */
[----:B-1----:R-:W-:Y:S10]  /*15a0*/  @P0 BRA `(.L_x_12448) ;  /* 0x0000000000100947 */ /* 0x002ff40003800000 */
[----:B------:R-:W-:Y:S02]  /*15b0*/  LOP3.LUT R16, R13, 0x7fffffff, RZ, 0xc0, !PT ;  /* 0x7fffffff0d107812 */ /* 0x000fe400078ec0ff */
[----:B------:R-:W-:Y:S02]  /*15c0*/  MOV R8, 0x15f0 ;  /* 0x000015f000087802 */ /* 0x000fe40000000f00 */
[----:B------:R-:W-:-:S07]  /*15d0*/  IADD3 R16, PT, PT, R16, -0x100000, RZ ;  /* 0xfff0000010107810 */ /* 0x000fce0007ffe0ff */
[----:B-----5:R-:W-:Y:S05]  /*15e0*/  CALL.REL.NOINC `($__internal_32_$__cuda_sm20_dblrcp_rn_slowpath_v3) ;  /* 0x0000000800107944 */ /* 0x020fea0003c00000 */
.L_x_12448:
[----:B------:R-:W-:Y:S05]  /*15f0*/  BSYNC.RECONVERGENT B1 ;  /* 0x0000000000017941 */ /* 0x000fea0003800200 */
.L_x_12447:
[----:B-----5:R-:W-:Y:S01]  /*1600*/  PRMT R12, R4, 0x9910, RZ ;  /* 0x00009910040c7816 */ /* 0x020fe200000000ff */
[----:B------:R-:W-:Y:S01]  /*1610*/  F2I.F64.TRUNC R3, R14 ;  /* 0x0000000e00037311 */ /* 0x000fe2000030d100 */
[----:B------:R-:W-:Y:S03]  /*1620*/  BSSY.RECONVERGENT B1, `(.L_x_12449) ;  /* 0x0000010000017945 */ /* 0x000fe60003800200 */
        /* <DEDUP_REMOVED lines=14> */
[----:B------:R-:W-:Y:S05]  /*1710*/  CALL.REL.NOINC `($__internal_32_$__cuda_sm20_dblrcp_rn_slowpath_v3) ;  /* 0x0000000400c47944 */ /* 0x000fea0003c00000 */
.L_x_12450:
[----:B------:R-:W-:Y:S05]  /*1720*/  BSYNC.RECONVERGENT B1 ;  /* 0x0000000000017941 */ /* 0x000fea0003800200 */
.L_x_12449:
        /* <DEDUP_REMOVED lines=12> */
[----:B------:R-:W-:Y:S01]  /*17f0*/  DFMA R16, R18, R20, R18 ;  /* 0x000000141210722b */ /* 0x000fe20000000012 */
[----:B01----:R-:W-:Y:S10]  /*1800*/  @P0 BRA `(.L_x_12452) ;  /* 0x0000000000180947 */ /* 0x003ff40003800000 */
[----:B------:R-:W-:Y:S02]  /*1810*/  LOP3.LUT R16, R13, 0x7fffffff, RZ, 0xc0, !PT ;  /* 0x7fffffff0d107812 */ /* 0x000fe400078ec0ff */
[----:B------:R-:W-:-:S03]  /*1820*/  MOV R8, 0x1850 ;  /* 0x0000185000087802 */ /* 0x000fc60000000f00 */
[----:B------:R-:W-:-:S07]  /*1830*/  VIADD R16, R16, 0xfff00000 ;  /* 0xfff0000010107836 */ /* 0x000fce0000000000 */
[----:B------:R-:W-:Y:S05]  /*1840*/  CALL.REL.NOINC `($__internal_32_$__cuda_sm20_dblrcp_rn_slowpath_v3) ;  /* 0x0000000400787944 */ /* 0x000fea0003c00000 */
[----:B------:R-:W-:Y:S01]  /*1850*/  MOV R16, R14 ;  /* 0x0000000e00107202 */ /* 0x000fe20000000f00 */
[----:B------:R-:W-:-:S07]  /*1860*/  IMAD.MOV.U32 R17, RZ, RZ, R15 ;  /* 0x000000ffff117224 */ /* 0x000fce00078e000f */
.L_x_12452:
[----:B------:R-:W-:Y:S05]  /*1870*/  BSYNC.RECONVERGENT B1 ;  /* 0x0000000000017941 */ /* 0x000fea0003800200 */
.L_x_12451:
[----:B------:R-:W-:Y:S01]  /*1880*/  PRMT R12, R6, 0x9910, RZ ;  /* 0x00009910060c7816 */ /* 0x000fe200000000ff */
        /* <DEDUP_REMOVED lines=17> */
.L_x_12454:
[----:B------:R-:W-:Y:S05]  /*19a0*/  BSYNC.RECONVERGENT B1 ;  /* 0x0000000000017941 */ /* 0x000fea0003800200 */
.L_x_12453:
        /* <DEDUP_REMOVED lines=15> */
[----:B------:R-:W-:Y:S02]  /*1aa0*/  MOV R8, 0x1ad0 ;  /* 0x00001ad000087802 */ /* 0x000fe40000000f00 */
[----:B------:R-:W-:-:S07]  /*1ab0*/  IADD3 R16, PT, PT, R16, -0x100000, RZ ;  /* 0xfff0000010107810 */ /* 0x000fce0007ffe0ff */
[----:B------:R-:W-:Y:S05]  /*1ac0*/  CALL.REL.NOINC `($__internal_32_$__cuda_sm20_dblrcp_rn_slowpath_v3) ;  /* 0x0000000000d87944 */ /* 0x000fea0003c00000 */
[----:B------:R-:W-:Y:S02]  /*1ad0*/  IMAD.MOV.U32 R16, RZ, RZ, R14 ;  /* 0x000000ffff107224 */ /* 0x000fe400078e000e */
[----:B------:R-:W-:-:S07]  /*1ae0*/  IMAD.MOV.U32 R17, RZ, RZ, R15 ;  /* 0x000000ffff117224 */ /* 0x000fce00078e000f */
.L_x_12456:
[----:B------:R-:W-:Y:S05]  /*1af0*/  BSYNC.RECONVERGENT B1 ;  /* 0x0000000000017941 */ /* 0x000fea0003800200 */
.L_x_12455:
        /* <DEDUP_REMOVED lines=18> */
.L_x_12458:
[----:B------:R-:W-:Y:S05]  /*1c20*/  BSYNC.RECONVERGENT B1 ;  /* 0x0000000000017941 */ /* 0x000fea0003800200 */
.L_x_12457:
[----:B------:R-:W-:Y:S01]  /*1c30*/  PRMT R12, R10, 0xbb32, RZ ;  /* 0x0000bb320a0c7816 */ /* 0x000fe200000000ff */
[----:B------:R-:W-:Y:S04]  /*1c40*/  BSSY.RECONVERGENT B1, `(.L_x_12459) ;  /* 0x0000011000017945 */ /* 0x000fe80003800200 */
[----:B------:R-:W-:-:S06]  /*1c50*/  IMAD R12, R12, R12, RZ ;  /* 0x0000000c0c0c7224 */ /* 0x000fcc00078e02ff */
[----:B------:R-:W0:Y:S08]  /*1c60*/  I2F.F64.U32 R12, R12 ;  /* 0x0000000c000c7312 */ /* 0x000e300000201800 */
[----:B0-----:R-:W0:Y:S01]  /*1c70*/  MUFU.RCP64H R17, R13 ;  /* 0x0000000d00117308 */ /* 0x001e220000001800 */
[----:B------:R-:W-:-:S04]  /*1c80*/  IADD3 R16, PT, PT, R13, 0x300402, RZ ;  /* 0x003004020d107810 */ /* 0x000fc80007ffe0ff */
[----:B------:R-:W-:Y:S02]  /*1c90*/  FSETP.GEU.AND P0, PT, |R16|, 5.8789094863358348022e-39, PT ;  /* 0x004004021000780b */ /* 0x000fe40003f0e200 */
        /* <DEDUP_REMOVED lines=8> */
[----:B------:R-:W-:-:S03]  /*1d20*/  MOV R8, 0x1d50 ;  /* 0x00001d5000087802 */ /* 0x000fc60000000f00 */
[----:B------:R-:W-:-:S07]  /*1d30*/  VIADD R16, R16, 0xfff00000 ;  /* 0xfff0000010107836 */ /* 0x000fce0000000000 */
[----:B------:R-:W-:Y:S05]  /*1d40*/  CALL.REL.NOINC `($__internal_32_$__cuda_sm20_dblrcp_rn_slowpath_v3) ;  /* 0x0000000000387944 */ /* 0x000fea0003c00000 */
.L_x_12460:
[----:B------:R-:W-:Y:S05]  /*1d50*/  BSYNC.RECONVERGENT B1 ;  /* 0x0000000000017941 */ /* 0x000fea0003800200 */
.L_x_12459:
[----:B------:R-:W0:Y:S01]  /*1d60*/  LDC.64 R12, c[0x0][0x390] ;  /* 0x0000e400ff0c7b82 */ /* 0x000e220000000a00 */
[----:B------:R-:W1:Y:S01]  /*1d70*/  F2I.F64.TRUNC R15, R14 ;  /* 0x0000000e000f7311 */ /* 0x000e62000030d100 */
[----:B------:R-:W-:Y:S02]  /*1d80*/  PRMT R3, R2, 0x5410, R3 ;  /* 0x0000541002037816 */ /* 0x000fe40000000003 */
[----:B------:R-:W-:Y:S02]  /*1d90*/  PRMT R5, R4, 0x5410, R5 ;  /* 0x0000541004057816 */ /* 0x000fe40000000005 */
[----:B------:R-:W-:Y:S02]  /*1da0*/  PRMT R7, R6, 0x5410, R7 ;  /* 0x0000541006077816 */ /* 0x000fe40000000007 */
[----:B-1----:R-:W-:Y:S01]  /*1db0*/  PRMT R11, R10, 0x5410, R15 ;  /* 0x000054100a0b7816 */ /* 0x002fe2000000000f */
[----:B0-----:R-:W-:-:S04]  /*1dc0*/  IMAD.WIDE.U32 R8, R9, 0x2, R12 ;  /* 0x0000000209087825 */ /* 0x001fc800078e000c */
[----:B------:R-:W-:-:S05]  /*1dd0*/  IMAD.WIDE.U32 R8, R0, 0x4, R8 ;  /* 0x0000000400087825 */ /* 0x000fca00078e0008 */
[----:B------:R-:W-:Y:S04]  /*1de0*/  STG.E desc[UR4][R8.64], R3 ;  /* 0x0000000308007986 */ /* 0x000fe8000c101904 */
[----:B------:R-:W-:Y:S04]  /*1df0*/  STG.E desc[UR4][R8.64+0x200], R5 ;  /* 0x0002000508007986 */ /* 0x000fe8000c101904 */
[----:B------:R-:W-:Y:S04]  /*1e00*/  STG.E desc[UR4][R8.64+0x400], R7 ;  /* 0x0004000708007986 */ /* 0x000fe8000c101904 */
[----:B------:R-:W-:Y:S01]  /*1e10*/  STG.E desc[UR4][R8.64+0x600], R11 ;  /* 0x0006000b08007986 */ /* 0x000fe2000c101904 */
[----:B------:R-:W-:Y:S05]  /*1e20*/  EXIT ;  /* 0x000000000000794d */ /* 0x000fea0003800000 */
        .weak           $__internal_32_$__cuda_sm20_dblrcp_rn_slowpath_v3
        .type           $__internal_32_$__cuda_sm20_dblrcp_rn_slowpath_v3,@function
        .size           $__internal_32_$__cuda_sm20_dblrcp_rn_slowpath_v3,(.L_x_68325 - $__internal_32_$__cuda_sm20_dblrcp_rn_slowpath_v3)
$__internal_32_$__cuda_sm20_dblrcp_rn_slowpath_v3:
        /* <DEDUP_REMOVED lines=24> */
.L_x_12464:
        /* <DEDUP_REMOVED lines=9> */
.L_x_12462:
[----:B------:R-:W-:Y:S01]  /*2040*/  LOP3.LUT R15, R13, 0x80000, RZ, 0xfc, !PT ;  /* 0x000800000d0f7812 */ /* 0x000fe200078efcff */
[----:B------:R-:W-:-:S07]  /*2050*/  IMAD.MOV.U32 R14, RZ, RZ, R12 ;  /* 0x000000ffff0e7224 */ /* 0x000fce00078e000c */
.L_x_12463:
[----:B------:R-:W-:Y:S05]  /*2060*/  BSYNC.RECONVERGENT B0 ;  /* 0x0000000000007941 */ /* 0x000fea0003800200 */
.L_x_12461:
[----:B------:R-:W-:Y:S02]  /*2070*/  IMAD.MOV.U32 R12, RZ, RZ, R8 ;  /* 0x000000ffff0c7224 */ /* 0x000fe400078e0008 */
[----:B------:R-:W-:-:S04]  /*2080*/  IMAD.MOV.U32 R13, RZ, RZ, 0x0 ;  /* 0x00000000ff0d7424 */ /* 0x000fc800078e00ff */
[----:B------:R-:W-:Y:S05]  /*2090*/  RET.REL.NODEC R12 `(_ZN2at6native29vectorized_elementwise_kernelILi2EZNS0_50_GLOBAL__N__2680c7bb_12_PowKernel_cu_7dd49032_300329pow_tensor_scalar_kernel_implIssEEvRNS_18TensorIteratorBaseET0_EUlsE1_St5arrayIPcLm2EEEEviS6_T1_) ;  /* 0xffffffdc0cd87950 */ /* 0x000fea0003c3ffff */
.L_x_12465:
        /* <DEDUP_REMOVED lines=14> */
.L_x_68325:


//--------------------- .text._ZN2at6native29vectorized_elementwise_kernelILi4EZNS0_50_GLOBAL__N__2680c7bb_12_PowKernel_cu_7dd49032_300329pow_tensor_scalar_kernel_implIssEEvRNS_18TensorIteratorBaseET0_EUlsE1_St5arrayIPcLm2EEEEviS6_T1_ --------------------------
	.section	.text._ZN2at6native29vectorized_elementwise_kernelILi4EZNS0_50_GLOBAL__N__2680c7bb_12_PowKernel_cu_7dd49032_300329pow_tensor_scalar_kernel_implIssEEvRNS_18TensorIteratorBaseET0_EUlsE1_St5arrayIPcLm2EEEEviS6_T1_,"ax",@progbits
	.align	128
        .global         _ZN2at6native29vectorized_elementwise_kernelILi4EZNS0_50_GLOBAL__N__2680c7bb_12_PowKernel_cu_7dd49032_300329pow_tensor_scalar_kernel_implIssEEvRNS_18TensorIteratorBaseET0_EUlsE1_St5arrayIPcLm2EEEEviS6_T1_
        .type           _ZN2at6native29vectorized_elementwise_kernelILi4EZNS0_50_GLOBAL__N__2680c7bb_12_PowKernel_cu_7dd49032_300329pow_tensor_scalar_kernel_implIssEEvRNS_18TensorIteratorBaseET0_EUlsE1_St5arrayIPcLm2EEEEviS6_T1_,@function
        .size           _ZN2at6native29vectorized_elementwise_kernelILi4EZNS0_50_GLOBAL__N__2680c7bb_12_PowKernel_cu_7dd49032_300329pow_tensor_scalar_kernel_implIssEEvRNS_18TensorIteratorBaseET0_EUlsE1_St5arrayIPcLm2EEEEviS6_T1_,(.L_x_68326 - _ZN2at6native29vectorized_elementwise_kernelILi4EZNS0_50_GLOBAL__N__2680c7bb_12_PowKernel_cu_7dd49032_300329pow_tensor_scalar_kernel_implIssEEvRNS_18TensorIteratorBaseET0_EUlsE1_St5arrayIPcLm2EEEEviS6_T1_)
        .other          _ZN2at6native29vectorized_elementwise_kernelILi4EZNS0_50_GLOBAL__N__2680c7bb_12_PowKernel_cu_7dd49032_300329pow_tensor_scalar_kernel_implIssEEvRNS_18TensorIteratorBaseET0_EUlsE1_St5arrayIPcLm2EEEEviS6_T1_,@"STO_CUDA_ENTRY STV_DEFAULT"
_ZN2at6native29vectorized_elementwise_kernelILi4EZNS0_50_GLOBAL__N__2680c7bb_12_PowKernel_cu_7dd49032_300329pow_tensor_scalar_kernel_implIssEEvRNS_18TensorIteratorBaseET0_EUlsE1_St5arrayIPcLm2EEEEviS6_T1_:
.text._ZN2at6native29vectorized_elementwise_kernelILi4EZNS0_50_GLOBAL__N__2680c7bb_12_PowKernel_cu_7dd49032_300329pow_tensor_scalar_kernel_implIssEEvRNS_18TensorIteratorBaseET0_EUlsE1_St5arrayIPcLm2EEEEviS6_T1_:
        /* <DEDUP_REMOVED lines=81> */
[----:B------:R-:W-:Y:S05]  /*0510*/  CALL.REL.NOINC `($__internal_33_$__cuda_sm20_dblrcp_rn_slowpath_v3) ;  /* 0x00000018002c7944 */ /* 0x000fea0003c00000 */
.L_x_12470:
[----:B------:R-:W-:Y:S05]  /*0520*/  BSYNC.RECONVERGENT B2 ;  /* 0x0000000000027941 */ /* 0x000fea0003800200 */
.L_x_12469:
[----:B------:R0:W1:Y:S02]  /*0530*/  F2I.F64.TRUNC R3, R14 ;  /* 0x0000000e00037311 */ /* 0x000064000030d100 */
.L_x_12468:
[----:B------:R-:W-:Y:S05]  /*0540*/  BSYNC.RECONVERGENT B1 ;  /* 0x0000000000017941 */ /* 0x000fea0003800200 */
.L_x_12467:
[----:B------:R-:W-:Y:S01]  /*0550*/  IADD3 R2, PT, PT, R6, 0x80, RZ ;  /* 0x0000008006027810 */ /* 0x000fe20007ffe0ff */
[----:B------:R-:W-:Y:S03]  /*0560*/  BSSY.RECONVERGENT B1, `(.L_x_12471) ;  /* 0x0000015000017945 */ /* 0x000fe60003800200 */
        /* <DEDUP_REMOVED lines=17> */
[----:B-1----:R-:W-:Y:S05]  /*0680*/  CALL.REL.NOINC `($__internal_33_$__cuda_sm20_dblrcp_rn_slowpath_v3) ;  /* 0x0000001400d07944 */ /* 0x002fea0003c00000 */
.L_x_12474:
[----:B------:R-:W-:Y:S05]  /*0690*/  BSYNC.RECONVERGENT B2 ;  /* 0x0000000000027941 */ /* 0x000fea0003800200 */
.L_x_12473:
[----:B------:R2:W3:Y:S02]  /*06a0*/  F2I.F64.TRUNC R0, R14 ;  /* 0x0000000e00007311 */ /* 0x0004e4000030d100 */
.L_x_12472:
[----:B------:R-:W-:Y:S05]  /*06b0*/  BSYNC.RECONVERGENT B1 ;  /* 0x0000000000017941 */ /* 0x000fea0003800200 */
.L_x_12471:
        /* <DEDUP_REMOVED lines=8> */
[----:B------:R-:W-:-:S05]  /*0740*/  VIADD R18, R13, 0x300402 ;  /* 0x003004020d127836 */ /* 0x000fca0000000000 */
[----:B------:R-:W-:Y:S01]  /*0750*/  FSETP.GEU.AND P0, PT, |R18|, 5.8789094863358348022e-39, PT ;  /* 0x004004021200780b */ /* 0x000fe20003f0e200 */
        /* <DEDUP_REMOVED lines=9> */
[----:B-1-3--:R-:W-:Y:S05]  /*07f0*/  CALL.REL.NOINC `($__internal_33_$__cuda_sm20_dblrcp_rn_slowpath_v3) ;  /* 0x0000001400747944 */ /* 0x00afea0003c00000 */
.L_x_12478:
[----:B------:R-:W-:Y:S05]  /*0800*/  BSYNC.RECONVERGENT B2 ;  /* 0x0000000000027941 */ /* 0x000fea0003800200 */
.L_x_12477:
[----:B------:R4:W0:Y:S02]  /*0810*/  F2I.F64.TRUNC R11, R14 ;  /* 0x0000000e000b7311 */ /* 0x000824000030d100 */
.L_x_12476:
[----:B------:R-:W-:Y:S05]  /*0820*/  BSYNC.RECONVERGENT B1 ;  /* 0x0000000000017941 */ /* 0x000fea0003800200 */
.L_x_12475:
        /* <DEDUP_REMOVED lines=20> */
.L_x_12482:
[----:B------:R-:W-:Y:S05]  /*0970*/  BSYNC.RECONVERGENT B2 ;  /* 0x0000000000027941 */ /* 0x000fea0003800200 */
.L_x_12481:
[----:B------:R0:W2:Y:S02]  /*0980*/  F2I.F64.TRUNC R20, R14 ;  /* 0x0000000e00147311 */ /* 0x0000a4000030d100 */
.L_x_12480:
[----:B------:R-:W-:Y:S05]  /*0990*/  BSYNC.RECONVERGENT B1 ;  /* 0x0000000000017941 */ /* 0x000fea0003800200 */
.L_x_12479:
        /* <DEDUP_REMOVED lines=20> */
.L_x_12486:
[----:B------:R-:W-:Y:S05]  /*0ae0*/  BSYNC.RECONVERGENT B2 ;  /* 0x0000000000027941 */ /* 0x000fea0003800200 */
.L_x_12485:
[----:B------:R0:W2:Y:S02]  /*0af0*/  F2I.F64.TRUNC R21, R14 ;  /* 0x0000000e00157311 */ /* 0x0000a4000030d100 */
.L_x_12484:
[----:B------:R-:W-:Y:S05]  /*0b00*/  BSYNC.RECONVERGENT B1 ;  /* 0x0000000000017941 */ /* 0x000fea0003800200 */
.L_x_12483:
        /* <DEDUP_REMOVED lines=20> */
.L_x_12490:
[----:B------:R-:W-:Y:S05]  /*0c50*/  BSYNC.RECONVERGENT B2 ;  /* 0x0000000000027941 */ /* 0x000fea0003800200 */
.L_x_12489:
[----:B------:R0:W2:Y:S02]  /*0c60*/  F2I.F64.TRUNC R10, R14 ;  /* 0x0000000e000a7311 */ /* 0x0000a4000030d100 */
.L_x_12488:
[----:B------:R-:W-:Y:S05]  /*0c70*/  BSYNC.RECONVERGENT B1 ;  /* 0x0000000000017941 */ /* 0x000fea0003800200 */
.L_x_12487:
        /* <DEDUP_REMOVED lines=19> */
[----:B-1-3--:R-:W-:Y:S05]  /*0db0*/  CALL.REL.NOINC `($__internal_33_$__cuda_sm20_dblrcp_rn_slowpath_v3) ;  /* 0x0000001000047944 */ /* 0x00afea0003c00000 */
.L_x_12494:
[----:B------:R-:W-:Y:S05]  /*0dc0*/  BSYNC.RECONVERGENT B2 ;  /* 0x0000000000027941 */ /* 0x000fea0003800200 */
.L_x_12493:
[----:B------:R0:W2:Y:S02]  /*0dd0*/  F2I.F64.TRUNC R5, R14 ;  /* 0x0000000e00057311 */ /* 0x0000a4000030d100 */
.L_x_12492:
[----:B------:R-:W-:Y:S05]  /*0de0*/  BSYNC.RECONVERGENT B1 ;  /* 0x0000000000017941 */ /* 0x000fea0003800200 */
.L_x_12491:
        /* <DEDUP_REMOVED lines=20> */
.L_x_12498:
[----:B------:R-:W-:Y:S05]  /*0f30*/  BSYNC.RECONVERGENT B2 ;  /* 0x0000000000027941 */ /* 0x000fea0003800200 */
.L_x_12497:
[----:B------:R0:W2:Y:S02]  /*0f40*/  F2I.F64.TRUNC R4, R14 ;  /* 0x0000000e00047311 */ /* 0x0000a4000030d100 */
.L_x_12496:
[----:B------:R-:W-:Y:S05]  /*0f50*/  BSYNC.RECONVERGENT B1 ;  /* 0x0000000000017941 */ /* 0x000fea0003800200 */
.L_x_12495:
[----:B------:R-:W-:Y:S01]  /*0f60*/  ISETP.GE.U32.AND P0, PT, R6, R7, PT ;  /* 0x000000070600720c */ /* 0x000fe20003f06070 */
[----:B------:R-:W-:Y:S04]  /*0f70*/  BSSY.RECONVERGENT B0, `(.L_x_12499) ;  /* 0x0000033000007945 */ /* 0x000fe80003800200 */
[----:B------:R-:W-:Y:S08]  /*0f80*/  BSSY.RELIABLE B1, `(.L_x_12500) ;  /* 0x000002b000017945 */ /* 0x000ff00003800100 */
[----:B------:R-:W-:Y:S05]  /*0f90*/  @P0 BRA `(.L_x_12501) ;  /* 0x0000000000300947 */ /* 0x000fea0003800000 */
[----:B------:R-:W5:Y:S01]  /*0fa0*/  LDC.64 R12, c[0x0][0x390] ;  /* 0x0000e400ff0c7b82 */ /* 0x000f620000000a00 */
[----:B0-2-4-:R-:W-:Y:S01]  /*0fb0*/  IMAD.IADD R15, R9, 0x1, R6 ;  /* 0x00000001090f7824 */ /* 0x015fe200078e0206 */
[----:B------:R-:W-:-:S04]  /*0fc0*/  MOV R6, R2 ;  /* 0x0000000200067202 */ /* 0x000fc80000000f00 */
[----:B------:R-:W-:Y:S01]  /*0fd0*/  ISETP.GE.U32.AND P0, PT, R6, R7, PT ;  /* 0x000000070600720c */ /* 0x000fe20003f06070 */
[----:B-----5:R-:W-:-:S05]  /*0fe0*/  IMAD.WIDE.U32 R12, R15, 0x2, R12 ;  /* 0x000000020f0c7825 */ /* 0x020fca00078e000c */
[----:B-1----:R0:W-:Y:S07]  /*0ff0*/  STG.E.U16 desc[UR4][R12.64], R3 ;  /* 0x000000030c007986 */ /* 0x0021ee000c101504 */
[----:B------:R-:W-:Y:S05]  /*1000*/  @P0 BRA `(.L_x_12502) ;  /* 0x0000000000300947 */ /* 0x000fea0003800000 */
[----:B0-----:R-:W0:Y:S01]  /*1010*/  LDC.64 R2, c[0x0][0x390] ;  /* 0x0000e400ff027b82 */ /* 0x001e220000000a00 */
[----:B------:R-:W-:Y:S02]  /*1020*/  IMAD.IADD R13, R9, 0x1, R6 ;  /* 0x00000001090d7824 */ /* 0x000fe400078e0206 */
[----:B------:R-:W-:Y:S02]  /*1030*/  VIADD R6, R6, 0x80 ;  /* 0x0000008006067836 */ /* 0x000fe40000000000 */
[----:B0-----:R-:W-:-:S05]  /*1040*/  IMAD.WIDE.U32 R2, R13, 0x2, R2 ;  /* 0x000000020d027825 */ /* 0x001fca00078e0002 */
[----:B---3--:R0:W-:Y:S02]  /*1050*/  STG.E.U16 desc[UR4][R2.64], R0 ;  /* 0x0000000002007986 */ /* 0x0081e4000c101504 */
.L_x_12501:
[----:B------:R-:W-:-:S13]  /*1060*/  ISETP.GE.U32.AND P0, PT, R6, R7, PT ;  /* 0x000000070600720c */ /* 0x000fda0003f06070 */
[----:B------:R-:W-:Y:S05]  /*1070*/  @P0 BRA `(.L_x_12503) ;  /* 0x0000000000300947 */ /* 0x000fea0003800000 */
[----:B01----:R-:W0:Y:S01]  /*1080*/  LDC.64 R2, c[0x0][0x390] ;  /* 0x0000e400ff027b82 */ /* 0x003e220000000a00 */
[----:B------:R-:W-:Y:S02]  /*1090*/  IMAD.IADD R13, R9, 0x1, R6 ;  /* 0x00000001090d7824 */ /* 0x000fe400078e0206 */
[----:B------:R-:W-:Y:S02]  /*10a0*/  VIADD R6, R6, 0x80 ;  /* 0x0000008006067836 */ /* 0x000fe40000000000 */
[----:B0-----:R-:W-:-:S05]  /*10b0*/  IMAD.WIDE.U32 R2, R13, 0x2, R2 ;  /* 0x000000020d027825 */ /* 0x001fca00078e0002 */
[----:B------:R1:W-:Y:S02]  /*10c0*/  STG.E.U16 desc[UR4][R2.64], R11 ;  /* 0x0000000b02007986 */ /* 0x0003e4000c101504 */
.L_x_12502:
[----:B------:R-:W-:-:S13]  /*10d0*/  ISETP.GE.U32.AND P0, PT, R6, R7, PT ;  /* 0x000000070600720c */ /* 0x000fda0003f06070 */
[----:B------:R-:W-:Y:S05]  /*10e0*/  @P0 BRA `(.L_x_12504) ;  /* 0x0000000000300947 */ /* 0x000fea0003800000 */
[----:B01----:R-:W0:Y:S01]  /*10f0*/  LDC.64 R2, c[0x0][0x390] ;  /* 0x0000e400ff027b82 */ /* 0x003e220000000a00 */
[----:B------:R-:W-:Y:S01]  /*1100*/  IADD3 R11, PT, PT, R9, R6, RZ ;  /* 0x00000006090b7210 */ /* 0x000fe20007ffe0ff */
[----:B------:R-:W-:-:S04]  /*1110*/  VIADD R6, R6, 0x80 ;  /* 0x0000008006067836 */ /* 0x000fc80000000000 */
[----:B0-----:R-:W-:-:S05]  /*1120*/  IMAD.WIDE.U32 R2, R11, 0x2, R2 ;  /* 0x000000020b027825 */ /* 0x001fca00078e0002 */
[----:B--2---:R0:W-:Y:S02]  /*1130*/  STG.E.U16 desc[UR4][R2.64], R20 ;  /* 0x0000001402007986 */ /* 0x0041e4000c101504 */
.L_x_12503:
[----:B------:R-:W-:-:S13]  /*1140*/  ISETP.GE.U32.AND P0, PT, R6, R7, PT ;  /* 0x000000070600720c */ /* 0x000fda0003f06070 */
[----:B------:R-:W-:Y:S05]  /*1150*/  @P0 BRA `(.L_x_12505) ;  /* 0x0000000000340947 */ /* 0x000fea0003800000 */
[----:B01----:R-:W0:Y:S01]  /*1160*/  LDC.64 R2, c[0x0][0x390] ;  /* 0x0000e400ff027b82 */ /* 0x003e220000000a00 */
[----:B------:R-:W-:Y:S02]  /*1170*/  IMAD.IADD R11, R9, 0x1, R6 ;  /* 0x00000001090b7824 */ /* 0x000fe400078e0206 */
[----:B------:R-:W-:Y:S02]  /*1180*/  VIADD R6, R6, 0x80 ;  /* 0x0000008006067836 */ /* 0x000fe40000000000 */
[----:B0-----:R-:W-:-:S05]  /*1190*/  IMAD.WIDE.U32 R2, R11, 0x2, R2 ;  /* 0x000000020b027825 */ /* 0x001fca00078e0002 */
[----:B--2---:R0:W-:Y:S02]  /*11a0*/  STG.E.U16 desc[UR4][R2.64], R21 ;  /* 0x0000001502007986 */ /* 0x0041e4000c101504 */
.L_x_12504:
[----:B------:R-:W-:-:S13]  /*11b0*/  ISETP.GE.U32.AND P0, PT, R6, R7, PT ;  /* 0x000000070600720c */ /* 0x000fda0003f06070 */
[----:B------:R-:W-:Y:S05]  /*11c0*/  @P0 BREAK.RELIABLE B1 ;  /* 0x0000000000010942 */ /* 0x000fea0003800100 */
[----:B------:R-:W-:Y:S05]  /*11d0*/  @P0 BRA `(.L_x_12506) ;  /* 0x0000000000300947 */ /* 0x000fea0003800000 */
[----:B01----:R-:W0:Y:S01]  /*11e0*/  LDC.64 R2, c[0x0][0x390] ;  /* 0x0000e400ff027b82 */ /* 0x003e220000000a00 */
[----:B------:R-:W-:Y:S01]  /*11f0*/  IMAD.IADD R11, R9, 0x1, R6 ;  /* 0x00000001090b7824 */ /* 0x000fe200078e0206 */
[----:B------:R-:W-:-:S03]  /*1200*/  IADD3 R6, PT, PT, R6, 0x80, RZ ;  /* 0x0000008006067810 */ /* 0x000fc60007ffe0ff */
[----:B0-----:R-:W-:-:S05]  /*1210*/  IMAD.WIDE.U32 R2, R11, 0x2, R2 ;  /* 0x000000020b027825 */ /* 0x001fca00078e0002 */
[----:B--2---:R0:W-:Y:S02]  /*1220*/  STG.E.U16 desc[UR4][R2.64], R10 ;  /* 0x0000000a02007986 */ /* 0x0041e4000c101504 */
.L_x_12505:
[----:B------:R-:W-:Y:S05]  /*1230*/  BSYNC.RELIABLE B1 ;  /* 0x0000000000017941 */ /* 0x000fea0003800100 */
.L_x_12500:
[----:B------:R-:W-:-:S13]  /*1240*/  ISETP.GE.U32.AND P0, PT, R6, R7, PT ;  /* 0x000000070600720c */ /* 0x000fda0003f06070 */
[----:B01----:R-:W0:Y:S01]  /*1250*/  @!P0 LDC.64 R2, c[0x0][0x390] ;  /* 0x0000e400ff028b82 */ /* 0x003e220000000a00 */
[----:B------:R-:W-:Y:S02]  /*1260*/  @!P0 IMAD.IADD R11, R9, 0x1, R6 ;  /* 0x00000001090b8824 */ /* 0x000fe400078e0206 */
[----:B------:R-:W-:Y:S02]  /*1270*/  @!P0 VIADD R6, R6, 0x80 ;  /* 0x0000008006068836 */ /* 0x000fe40000000000 */
[----:B0-----:R-:W-:-:S05]  /*1280*/  @!P0 IMAD.WIDE.U32 R2, R11, 0x2, R2 ;  /* 0x000000020b028825 */ /* 0x001fca00078e0002 */
[----:B--2---:R0:W-:Y:S02]  /*1290*/  @!P0 STG.E.U16 desc[UR4][R2.64], R5 ;  /* 0x0000000502008986 */ /* 0x0041e4000c101504 */
.L_x_12506:
[----:B------:R-:W-:Y:S05]  /*12a0*/  BSYNC.RECONVERGENT B0 ;  /* 0x0000000000007941 */ /* 0x000fea0003800200 */
.L_x_12499:
        /* <DEDUP_REMOVED lines=8> */
.L_x_12466:
[----:B------:R-:W0:Y:S01]  /*1330*/  S2R R0, SR_TID.X ;  /* 0x0000000000007919 */ /* 0x000e220000002100 */
[----:B------:R-:W1:Y:S02]  /*1340*/  LDC.64 R2, c[0x0][0x398] ;  /* 0x0000e600ff027b82 */ /* 0x000e640000000a00 */
[----:B-1----:R-:W-:-:S04]  /*1350*/  IMAD.WIDE.U32 R2, R9, 0x2, R2 ;  /* 0x0000000209027825 */ /* 0x002fc800078e0002 */
[----:B0-----:R-:W-:-:S05]  /*1360*/  IMAD.WIDE.U32 R6, R0, 0x8, R2 ;  /* 0x0000000800067825 */ /* 0x001fca00078e0002 */
[----:B------:R-:W2:Y:S04]  /*1370*/  LDG.E.64 R2, desc[UR4][R6.64] ;  /* 0x0000000406027981 */ /* 0x000ea8000c1e1b00 */
[----:B------:R0:W5:Y:S01]  /*1380*/  LDG.E.64 R4, desc[UR4][R6.64+0x400] ;  /* 0x0004000406047981 */ /* 0x000162000c1e1b00 */
[----:B------:R-:W-:Y:S01]  /*1390*/  BSSY.RECONVERGENT B1, `(.L_x_12507) ;  /* 0x0000011000017945 */ /* 0x000fe20003800200 */
        /* <DEDUP_REMOVED lines=13> */
[----:B------:R-:W-:Y:S02]  /*1470*/  MOV R8, 0x14a0 ;  /* 0x000014a000087802 */ /* 0x000fe40000000f00 */
[----:B------:R-:W-:-:S07]  /*1480*/  IADD3 R16, PT, PT, R16, -0x100000, RZ ;  /* 0xfff0000010107810 */ /* 0x000fce0007ffe0ff */
[----:B-----5:R-:W-:Y:S05]  /*1490*/  CALL.REL.NOINC `($__internal_33_$__cuda_sm20_dblrcp_rn_slowpath_v3) ;  /* 0x00000008004c7944 */ /* 0x020fea0003c00000 */
.L_x_12508:
[----:B------:R-:W-:Y:S05]  /*14a0*/  BSYNC.RECONVERGENT B1 ;  /* 0x0000000000017941 */ /* 0x000fea0003800200 */
.L_x_12507:
        /* <DEDUP_REMOVED lines=9> */
[----:B------:R-:W-:Y:S01]  /*1540*/  DFMA R10, R6, R10, R6 ;  /* 0x0000000a060a722b */ /* 0x000fe20000000006 */
[----:B------:R0:W1:Y:S07]  /*1550*/  F2I.F64.TRUNC R7, R14 ;  /* 0x0000000e00077311 */ /* 0x00006e000030d100 */
[----:B------:R-:W-:-:S08]  /*1560*/  DFMA R16, -R12, R10, 1 ;  /* 0x3ff000000c10742b */ /* 0x000fd0000000010a */
[----:B0-----:R-:W-:Y:S01]  /*1570*/  DFMA R14, R10, R16, R10 ;  /* 0x000000100a0e722b */ /* 0x001fe2000000000a */
[----:B-1----:R-:W-:Y:S10]  /*1580*/  @P0 BRA `(.L_x_12510) ;  /* 0x0000000000100947 */ /* 0x002ff40003800000 */
[----:B------:R-:W-:Y:S02]  /*1590*/  LOP3.LUT R16, R13, 0x7fffffff, RZ, 0xc0, !PT ;  /* 0x7fffffff0d107812 */ /* 0x000fe400078ec0ff */
[----:B------:R-:W-:-:S03]  /*15a0*/  MOV R8, 0x15d0 ;  /* 0x000015d000087802 */ /* 0x000fc60000000f00 */
[----:B------:R-:W-:-:S07]  /*15b0*/  VIADD R16, R16, 0xfff00000 ;  /* 0xfff0000010107836 */ /* 0x000fce0000000000 */
[----:B-----5:R-:W-:Y:S05]  /*15c0*/  CALL.REL.NOINC `($__internal_33_$__cuda_sm20_dblrcp_rn_slowpath_v3) ;  /* 0x0000000800007944 */ /* 0x020fea0003c00000 */
.L_x_12510:
[----:B------:R-:W-:Y:S05]  /*15d0*/  BSYNC.RECONVERGENT B1 ;  /* 0x0000000000017941 */ /* 0x000fea0003800200 */
.L_x_12509:
        /* <DEDUP_REMOVED lines=17> */
[----:B-----5:R-:W-:Y:S05]  /*16f0*/  CALL.REL.NOINC `($__internal_33_$__cuda_sm20_dblrcp_rn_slowpath_v3) ;  /* 0x0000000400b47944 */ /* 0x020fea0003c00000 */
.L_x_12512:
[----:B------:R-:W-:Y:S05]  /*1700*/  BSYNC.RECONVERGENT B1 ;  /* 0x0000000000017941 */ /* 0x000fea0003800200 */
.L_x_12511:
[----:B------:R-:W-:Y:S01]  /*1710*/  PRMT R12, R3, 0xbb32, RZ ;  /* 0x0000bb32030c7816 */ /* 0x000fe200000000ff */
[----:B------:R-:W-:Y:S01]  /*1720*/  F2I.F64.TRUNC R6, R14 ;  /* 0x0000000e00067311 */ /* 0x000fe2000030d100 */
[----:B------:R-:W-:Y:S03]  /*1730*/  BSSY.RECONVERGENT B1, `(.L_x_12513) ;  /* 0x0000010000017945 */ /* 0x000fe60003800200 */
        /* <DEDUP_REMOVED lines=15> */
.L_x_12514:
[----:B------:R-:W-:Y:S05]  /*1830*/  BSYNC.RECONVERGENT B1 ;  /* 0x0000000000017941 */ /* 0x000fea0003800200 */
.L_x_12513:
        /* <DEDUP_REMOVED lines=18> */
.L_x_12516:
[----:B------:R-:W-:Y:S05]  /*1960*/  BSYNC.RECONVERGENT B1 ;  /* 0x0000000000017941 */ /* 0x000fea0003800200 */
.L_x_12515:
        /* <DEDUP_REMOVED lines=12> */
[----:B------:R-:W-:Y:S01]  /*1a30*/  DFMA R16, R16, R18, R16 ;  /* 0x000000121010722b */ /* 0x000fe20000000010 */
[----:B01----:R-:W-:Y:S10]  /*1a40*/  @P0 BRA `(.L_x_12518) ;  /* 0x0000000000180947 */ /* 0x003ff40003800000 */
[----:B------:R-:W-:Y:S02]  /*1a50*/  LOP3.LUT R16, R13, 0x7fffffff, RZ, 0xc0, !PT ;  /* 0x7fffffff0d107812 */ /* 0x000fe400078ec0ff */
[----:B------:R-:W-:Y:S02]  /*1a60*/  MOV R8, 0x1a90 ;  /* 0x00001a9000087802 */ /* 0x000fe40000000f00 */
[----:B------:R-:W-:-:S07]  /*1a70*/  IADD3 R16, PT, PT, R16, -0x100000, RZ ;  /* 0xfff0000010107810 */ /* 0x000fce0007ffe0ff */
[----:B------:R-:W-:Y:S05]  /*1a80*/  CALL.REL.NOINC `($__internal_33_$__cuda_sm20_dblrcp_rn_slowpath_v3) ;  /* 0x0000000000d07944 */ /* 0x000fea0003c00000 */
[----:B------:R-:W-:Y:S02]  /*1a90*/  IMAD.MOV.U32 R16, RZ, RZ, R14 ;  /* 0x000000ffff107224 */ /* 0x000fe400078e000e */
[----:B------:R-:W-:-:S07]  /*1aa0*/  IMAD.MOV.U32 R17, RZ, RZ, R15 ;  /* 0x000000ffff117224 */ /* 0x000fce00078e000f */
.L_x_12518:
[----:B------:R-:W-:Y:S05]  /*1ab0*/  BSYNC.RECONVERGENT B1 ;  /* 0x0000000000017941 */ /* 0x000fea0003800200 */
.L_x_12517:
        /* <DEDUP_REMOVED lines=18> */
.L_x_12520:
[----:B------:R-:W-:Y:S05]  /*1be0*/  BSYNC.RECONVERGENT B1 ;  /* 0x0000000000017941 */ /* 0x000fea0003800200 */
.L_x_12519:
[----:B------:R-:W-:Y:S01]  /*1bf0*/  PRMT R12, R5, 0xbb32, RZ ;  /* 0x0000bb32050c7816 */ /* 0x000fe200000000ff */
[----:B------:R-:W-:Y:S01]  /*1c00*/  BSSY.RECONVERGENT B1, `(.L_x_12521) ;  /* 0x0000011000017945 */ /* 0x000fe20003800200 */
[----:B------:R-:W-:Y:S03]  /*1c10*/  F2I.F64.TRUNC R5, R14 ;  /* 0x0000000e00057311 */ /* 0x000fe6000030d100 */
        /* <DEDUP_REMOVED lines=15> */
.L_x_12522:
[----:B------:R-:W-:Y:S05]  /*1d10*/  BSYNC.RECONVERGENT B1 ;  /* 0x0000000000017941 */ /* 0x000fea0003800200 */
.L_x_12521:
        /* <DEDUP_REMOVED lines=8> */
[----:B------:R-:W-:Y:S04]  /*1da0*/  STG.E.64 desc[UR4][R8.64], R2 ;  /* 0x0000000208007986 */ /* 0x000fe8000c101b04 */
[----:B------:R-:W-:Y:S01]  /*1db0*/  STG.E.64 desc[UR4][R8.64+0x400], R4 ;  /* 0x0004000408007986 */ /* 0x000fe2000c101b04 */
[----:B------:R-:W-:Y:S05]  /*1dc0*/  EXIT ;  /* 0x000000000000794d */ /* 0x000fea0003800000 */
        .weak           $__internal_33_$__cuda_sm20_dblrcp_rn_slowpath_v3
        .type           $__internal_33_$__cuda_sm20_dblrcp_rn_slowpath_v3,@function
        .size           $__internal_33_$__cuda_sm20_dblrcp_rn_slowpath_v3,(.L_x_68326 - $__internal_33_$__cuda_sm20_dblrcp_rn_slowpath_v3)
$__internal_33_$__cuda_sm20_dblrcp_rn_slowpath_v3:
        /* <DEDUP_REMOVED lines=24> */
.L_x_12526:
        /* <DEDUP_REMOVED lines=9> */
.L_x_12524:
[----:B------:R-:W-:Y:S01]  /*1fe0*/  LOP3.LUT R15, R13, 0x80000, RZ, 0xfc, !PT ;  /* 0x000800000d0f7812 */ /* 0x000fe200078efcff */
[----:B------:R-:W-:-:S07]  /*1ff0*/  IMAD.MOV.U32 R14, RZ, RZ, R12 ;  /* 0x000000ffff0e7224 */ /* 0x000fce00078e000c */
.L_x_12525:
[----:B------:R-:W-:Y:S05]  /*2000*/  BSYNC.RECONVERGENT B0 ;  /* 0x0000000000007941 */ /* 0x000fea0003800200 */
.L_x_12523:
[----:B------:R-:W-:Y:S02]  /*2010*/  IMAD.MOV.U32 R12, RZ, RZ, R8 ;  /* 0x000000ffff0c7224 */ /* 0x000fe400078e0008 */
[----:B------:R-:W-:-:S04]  /*2020*/  IMAD.MOV.U32 R13, RZ, RZ, 0x0 ;  /* 0x00000000ff0d7424 */ /* 0x000fc800078e00ff */
[----:B------:R-:W-:Y:S05]  /*2030*/  RET.REL.NODEC R12 `(_ZN2at6native29vectorized_elementwise_kernelILi4EZNS0_50_GLOBAL__N__2680c7bb_12_PowKernel_cu_7dd49032_300329pow_tensor_scalar_kernel_implIssEEvRNS_18TensorIteratorBaseET0_EUlsE1_St5arrayIPcLm2EEEEviS6_T1_) ;  /* 0xffffffdc0cf07950 */ /* 0x000fea0003c3ffff */
.L_x_12527:
        /* <DEDUP_REMOVED lines=12> */
.L_x_68326:


//--------------------- .text._ZN2at6native29vectorized_elementwise_kernelILi8EZNS0_50_GLOBAL__N__2680c7bb_12_PowKernel_cu_7dd49032_300329pow_tensor_scalar_kernel_implIssEEvRNS_18TensorIteratorBaseET0_EUlsE1_St5arrayIPcLm2EEEEviS6_T1_ --------------------------
	.section	.text._ZN2at6native29vectorized_elementwise_kernelILi8EZNS0_50_GLOBAL__N__2680c7bb_12_PowKernel_cu_7dd49032_300329pow_tensor_scalar_kernel_implIssEEvRNS_18TensorIteratorBaseET0_EUlsE1_St5arrayIPcLm2EEEEviS6_T1_,"ax",@progbits
	.align	128
        .global         _ZN2at6native29vectorized_elementwise_kernelILi8EZNS0_50_GLOBAL__N__2680c7bb_12_PowKernel_cu_7dd49032_300329pow_tensor_scalar_kernel_implIssEEvRNS_18TensorIteratorBaseET0_EUlsE1_St5arrayIPcLm2EEEEviS6_T1_
        .type           _ZN2at6native29vectorized_elementwise_kernelILi8EZNS0_50_GLOBAL__N__2680c7bb_12_PowKernel_cu_7dd49032_300329pow_tensor_scalar_kernel_implIssEEvRNS_18TensorIteratorBaseET0_EUlsE1_St5arrayIPcLm2EEEEviS6_T1_,@function
        .size           _ZN2at6native29vectorized_elementwise_kernelILi8EZNS0_50_GLOBAL__N__2680c7bb_12_PowKernel_cu_7dd49032_300329pow_tensor_scalar_kernel_implIssEEvRNS_18TensorIteratorBaseET0_EUlsE1_St5arrayIPcLm2EEEEviS6_T1_,(.L_x_68327 - _ZN2at6native29vectorized_elementwise_kernelILi8EZNS0_50_GLOBAL__N__2680c7bb_12_PowKernel_cu_7dd49032_300329pow_tensor_scalar_kernel_implIssEEvRNS_18TensorIteratorBaseET0_EUlsE1_St5arrayIPcLm2EEEEviS6_T1_)
        .other          _ZN2at6native29vectorized_elementwise_kernelILi8EZNS0_50_GLOBAL__N__2680c7bb_12_PowKernel_cu_7dd49032_300329pow_tensor_scalar_kernel_implIssEEvRNS_18TensorIteratorBaseET0_EUlsE1_St5arrayIPcLm2EEEEviS6_T1_,@"STO_CUDA_ENTRY STV_DEFAULT"
_ZN2at6native29vectorized_elementwise_kernelILi8EZNS0_50_GLOBAL__N__2680c7bb_12_PowKernel_cu_7dd49032_300329pow_tensor_scalar_kernel_implIssEEvRNS_18TensorIteratorBaseET0_EUlsE1_St5arrayIPcLm2EEEEviS6_T1_:
.text._ZN2at6native29vectorized_elementwise_kernelILi8EZNS0_50_GLOBAL__N__2680c7bb_12_PowKernel_cu_7dd49032_300329pow_tensor_scalar_kernel_implIssEEvRNS_18TensorIteratorBaseET0_EUlsE1_St5arrayIPcLm2EEEEviS6_T1_:
        /* <DEDUP_REMOVED lines=18> */
[-C--:B------:R-:W-:Y:S01]  /*0120*/  ISETP.GE.U32.AND P4, PT, R27, R16.reuse, PT ;  /* 0x000000101b00720c */ /* 0x080fe20003f86070 */
        /* <DEDUP_REMOVED lines=12> */
[----:B------:R-:W-:Y:S01]  /*01f0*/  @!P2 IADD3 R27, PT, PT, R27, 0x80, RZ ;  /* 0x000000801b1ba810 */ /* 0x000fe20007ffe0ff */
[----:B------:R-:W4:Y:S03]  /*0200*/  @!P2 LDC.64 R12, c[0x0][0x398] ;  /* 0x0000e600ff0cab82 */ /* 0x000f260000000a00 */
[----:B------:R-:W-:-:S13]  /*0210*/  ISETP.GE.U32.AND P1, PT, R27, R16, PT ;  /* 0x000000101b00720c */ /* 0x000fda0003f26070 */
[----:B------:R-:W-:Y:S01]  /*0220*/  @!P1 IMAD.IADD R19, R0, 0x1, R27 ;  /* 0x0000000100139824 */ /* 0x000fe200078e021b */
[----:B------:R-:W3:Y:S01]  /*0230*/  @!P1 LDC.64 R10, c[0x0][0x398] ;  /* 0x0000e600ff0a9b82 */ /* 0x000ee20000000a00 */
[----:B------:R-:W-:-:S05]  /*0240*/  @!P1 VIADD R27, R27, 0x80 ;  /* 0x000000801b1b9836 */ /* 0x000fca0000000000 */
[----:B------:R-:W-:-:S13]  /*0250*/  ISETP.GE.U32.AND P0, PT, R27, R16, PT ;  /* 0x000000101b00720c */ /* 0x000fda0003f06070 */
[----:B------:R-:W-:Y:S01]  /*0260*/  @!P0 IADD3 R9, PT, PT, R0, R27, RZ ;  /* 0x0000001b00098210 */ /* 0x000fe20007ffe0ff */
[----:B------:R-:W-:Y:S01]  /*0270*/  @!P0 VIADD R27, R27, 0x80 ;  /* 0x000000801b1b8836 */ /* 0x000fe20000000000 */
[----:B-1----:R-:W1:Y:S04]  /*0280*/  @!P0 LDC.64 R4, c[0x0][0x398] ;  /* 0x0000e600ff048b82 */ /* 0x002e680000000a00 */
[----:B------:R-:W-:-:S13]  /*0290*/  ISETP.GE.U32.AND P6, PT, R27, R16, PT ;  /* 0x000000101b00720c */ /* 0x000fda0003fc6070 */
[----:B------:R-:W4:Y:S01]  /*02a0*/  @!P6 LDC.64 R20, c[0x0][0x398] ;  /* 0x0000e600ff14eb82 */ /* 0x000f220000000a00 */
[----:B--2---:R-:W-:-:S04]  /*02b0*/  @!P4 IMAD.WIDE.U32 R24, R3, 0x2, R24 ;  /* 0x000000020318c825 */ /* 0x004fc800078e0018 */
[----:B------:R-:W-:Y:S02]  /*02c0*/  HFMA2 R22, -RZ, RZ, 0, 0 ;  /* 0x00000000ff167431 */ /* 0x000fe400000001ff */
[----:B------:R-:W-:Y:S02]  /*02d0*/  IMAD.MOV.U32 R3, RZ, RZ, RZ ;  /* 0x000000ffff037224 */ /* 0x000fe400078e00ff */
[----:B0-----:R-:W-:-:S04]  /*02e0*/  @!P5 IMAD.WIDE.U32 R6, R8, 0x2, R6 ;  /* 0x000000020806d825 */ /* 0x001fc800078e0006 */
[----:B------:R-:W-:Y:S01]  /*02f0*/  @!P6 IMAD.IADD R27, R0, 0x1, R27 ;  /* 0x00000001001be824 */ /* 0x000fe200078e021b */
[----:B------:R0:W5:Y:S01]  /*0300*/  @!P5 LDG.E.S16 R3, desc[UR4][R6.64] ;  /* 0x000000040603d981 */ /* 0x000162000c1e1700 */
[----:B---3--:R-:W-:-:S04]  /*0310*/  @!P1 IMAD.WIDE.U32 R10, R19, 0x2, R10 ;  /* 0x00000002130a9825 */ /* 0x008fc800078e000a */
[----:B-1----:R-:W-:Y:S01]  /*0320*/  @!P0 IMAD.WIDE.U32 R4, R9, 0x2, R4 ;  /* 0x0000000209048825 */ /* 0x002fe200078e0004 */
[----:B------:R-:W-:-:S03]  /*0330*/  CS2R R8, SRZ ;  /* 0x0000000000087805 */ /* 0x000fc6000001ff00 */
[----:B------:R-:W-:Y:S02]  /*0340*/  IMAD.MOV.U32 R18, RZ, RZ, RZ ;  /* 0x000000ffff127224 */ /* 0x000fe400078e00ff */
[----:B------:R-:W-:Y:S01]  /*0350*/  IMAD.MOV.U32 R19, RZ, RZ, RZ ;  /* 0x000000ffff137224 */ /* 0x000fe200078e00ff */
[----:B------:R1:W5:Y:S01]  /*0360*/  @!P1 LDG.E.S16 R9, desc[UR4][R10.64] ;  /* 0x000000040a099981 */ /* 0x000362000c1e1700 */
[----:B0-----:R-:W-:Y:S02]  /*0370*/  IMAD.MOV.U32 R7, RZ, RZ, RZ ;  /* 0x000000ffff077224 */ /* 0x001fe400078e00ff */
[----:B------:R-:W-:Y:S01]  /*0380*/  @!P3 IMAD.WIDE.U32 R14, R29, 0x2, R14 ;  /* 0x000000021d0eb825 */ /* 0x000fe200078e000e */
[----:B------:R1:W5:Y:S03]  /*0390*/  @!P4 LDG.E.S16 R18, desc[UR4][R24.64] ;  /* 0x000000041812c981 */ /* 0x000366000c1e1700 */
[----:B----4-:R-:W-:Y:S01]  /*03a0*/  @!P2 IMAD.WIDE.U32 R12, R23, 0x2, R12 ;  /* 0x00000002170ca825 */ /* 0x010fe200078e000c */
[----:B------:R1:W5:Y:S03]  /*03b0*/  @!P3 LDG.E.S16 R22, desc[UR4][R14.64] ;  /* 0x000000040e16b981 */ /* 0x000366000c1e1700 */
[----:B------:R-:W-:Y:S01]  /*03c0*/  @!P6 IMAD.WIDE.U32 R20, R27, 0x2, R20 ;  /* 0x000000021b14e825 */ /* 0x000fe200078e0014 */
[----:B------:R1:W5:Y:S04]  /*03d0*/  @!P2 LDG.E.S16 R19, desc[UR4][R12.64] ;  /* 0x000000040c13a981 */ /* 0x000368000c1e1700 */
[----:B------:R1:W5:Y:S04]  /*03e0*/  @!P6 LDG.E.S16 R7, desc[UR4][R20.64] ;  /* 0x000000041407e981 */ /* 0x000368000c1e1700 */
[----:B------:R1:W5:Y:S01]  /*03f0*/  @!P0 LDG.E.S16 R8, desc[UR4][R4.64] ;  /* 0x0000000404088981 */ /* 0x000362000c1e1700 */
[----:B------:R-:W-:Y:S01]  /*0400*/  ISETP.GE.U32.AND P0, PT, R17, R16, PT ;  /* 0x000000101100720c */ /* 0x000fe20003f06070 */
[----:B------:R-:W-:-:S12]  /*0410*/  BSSY.RECONVERGENT B1, `(.L_x_12529) ;  /* 0x0000014000017945 */ /* 0x000fd80003800200 */
[----:B-1----:R-:W-:Y:S05]  /*0420*/  @P0 BRA `(.L_x_12530) ;  /* 0x0000000000480947 */ /* 0x002fea0003800000 */
        /* <DEDUP_REMOVED lines=15> */
[----:B------:R-:W-:Y:S05]  /*0520*/  CALL.REL.NOINC `($__internal_34_$__cuda_sm20_dblrcp_rn_slowpath_v3) ;  /* 0x0000001800247944 */ /* 0x000fea0003c00000 */
.L_x_12532:
[----:B------:R-:W-:Y:S05]  /*0530*/  BSYNC.RECONVERGENT B2 ;  /* 0x0000000000027941 */ /* 0x000fea0003800200 */
.L_x_12531:
[----:B------:R0:W1:Y:S02]  /*0540*/  F2I.F64.TRUNC R5, R12 ;  /* 0x0000000c00057311 */ /* 0x000064000030d100 */
.L_x_12530:
[----:B------:R-:W-:Y:S05]  /*0550*/  BSYNC.RECONVERGENT B1 ;  /* 0x0000000000017941 */ /* 0x000fea0003800200 */
.L_x_12529:
[----:B------:R-:W-:Y:S01]  /*0560*/  IADD3 R4, PT, PT, R17, 0x80, RZ ;  /* 0x0000008011047810 */ /* 0x000fe20007ffe0ff */
[----:B------:R-:W-:Y:S03]  /*0570*/  BSSY.RECONVERGENT B1, `(.L_x_12533) ;  /* 0x0000015000017945 */ /* 0x000fe60003800200 */
[----:B------:R-:W-:-:S13]  /*0580*/  ISETP.GE.U32.AND P0, PT, R4, R16, PT ;  /* 0x000000100400720c */ /* 0x000fda0003f06070 */
[----:B------:R-:W-:Y:S05]  /*0590*/  @P0 BRA `(.L_x_12534) ;  /* 0x0000000000480947 */ /* 0x000fea0003800000 */
[----:B-----5:R-:W-:Y:S01]  /*05a0*/  IMAD R10, R3, R3, RZ ;  /* 0x00000003030a7224 */ /* 0x020fe200078e02ff */
[----:B------:R-:W-:Y:S05]  /*05b0*/  BSSY.RECONVERGENT B2, `(.L_x_12535) ;  /* 0x000000f000027945 */ /* 0x000fea0003800200 */
[----:B------:R-:W2:Y:S08]  /*05c0*/  I2F.F64.U32 R10, R10 ;  /* 0x0000000a000a7312 */ /* 0x000eb00000201800 */
[----:B--2---:R-:W2:Y:S01]  /*05d0*/  MUFU.RCP64H R15, R11 ;  /* 0x0000000b000f7308 */ /* 0x004ea20000001800 */
[----:B------:R-:W-:-:S05]  /*05e0*/  VIADD R14, R11, 0x300402 ;  /* 0x003004020b0e7836 */ /* 0x000fca0000000000 */
[----:B------:R-:W-:Y:S01]  /*05f0*/  FSETP.GEU.AND P0, PT, |R14|, 5.8789094863358348022e-39, PT ;  /* 0x004004020e00780b */ /* 0x000fe20003f0e200 */
[----:B--2---:R-:W-:-:S08]  /*0600*/  DFMA R2, -R10, R14, 1 ;  /* 0x3ff000000a02742b */ /* 0x004fd0000000010e */
        /* <DEDUP_REMOVED lines=8> */
[----:B-1----:R-:W-:Y:S05]  /*0690*/  CALL.REL.NOINC `($__internal_34_$__cuda_sm20_dblrcp_rn_slowpath_v3) ;  /* 0x0000001400c87944 */ /* 0x002fea0003c00000 */
.L_x_12536:
[----:B------:R-:W-:Y:S05]  /*06a0*/  BSYNC.RECONVERGENT B2 ;  /* 0x0000000000027941 */ /* 0x000fea0003800200 */
.L_x_12535:
[----:B------:R2:W3:Y:S02]  /*06b0*/  F2I.F64.TRUNC R3, R12 ;  /* 0x0000000c00037311 */ /* 0x0004e4000030d100 */
.L_x_12534:
[----:B------:R-:W-:Y:S05]  /*06c0*/  BSYNC.RECONVERGENT B1 ;  /* 0x0000000000017941 */ /* 0x000fea0003800200 */
.L_x_12533:
[----:B------:R-:W-:Y:S01]  /*06d0*/  VIADD R11, R17, 0x100 ;  /* 0x00000100110b7836 */ /* 0x000fe20000000000 */
[----:B------:R-:W-:Y:S04]  /*06e0*/  BSSY.RECONVERGENT B1, `(.L_x_12537) ;  /* 0x0000015000017945 */ /* 0x000fe80003800200 */
[----:B------:R-:W-:-:S13]  /*06f0*/  ISETP.GE.U32.AND P0, PT, R11, R16, PT ;  /* 0x000000100b00720c */ /* 0x000fda0003f06070 */
[----:B------:R-:W-:Y:S05]  /*0700*/  @P0 BRA `(.L_x_12538) ;  /* 0x0000000000480947 */ /* 0x000fea0003800000 */
[----:B-----5:R-:W-:Y:S01]  /*0710*/  IMAD R10, R18, R18, RZ ;  /* 0x00000012120a7224 */ /* 0x020fe200078e02ff */
        /* <DEDUP_REMOVED lines=14> */
[----:B-1-3--:R-:W-:Y:S05]  /*0800*/  CALL.REL.NOINC `($__internal_34_$__cuda_sm20_dblrcp_rn_slowpath_v3) ;  /* 0x00000014006c7944 */ /* 0x00afea0003c00000 */
.L_x_12540:
[----:B------:R-:W-:Y:S05]  /*0810*/  BSYNC.RECONVERGENT B2 ;  /* 0x0000000000027941 */ /* 0x000fea0003800200 */
.L_x_12539:
[----:B------:R4:W0:Y:S02]  /*0820*/  F2I.F64.TRUNC R18, R12 ;  /* 0x0000000c00127311 */ /* 0x000824000030d100 */
.L_x_12538:
[----:B------:R-:W-:Y:S05]  /*0830*/  BSYNC.RECONVERGENT B1 ;  /* 0x0000000000017941 */ /* 0x000fea0003800200 */
.L_x_12537:
[----:B------:R-:W-:Y:S01]  /*0840*/  VIADD R11, R17, 0x180 ;  /* 0x00000180110b7836 */ /* 0x000fe20000000000 */
[----:B------:R-:W-:Y:S04]  /*0850*/  BSSY.RECONVERGENT B1, `(.L_x_12541) ;  /* 0x0000015000017945 */ /* 0x000fe80003800200 */
[----:B------:R-:W-:-:S13]  /*0860*/  ISETP.GE.U32.AND P0, PT, R11, R16, PT ;  /* 0x000000100b00720c */ /* 0x000fda0003f06070 */
[----:B------:R-:W-:Y:S05]  /*0870*/  @P0 BRA `(.L_x_12542) ;  /* 0x0000000000480947 */ /* 0x000fea0003800000 */
[----:B-----5:R-:W-:Y:S01]  /*0880*/  IMAD R10, R22, R22, RZ ;  /* 0x00000016160a7224 */ /* 0x020fe200078e02ff */
[----:B------:R-:W-:Y:S05]  /*0890*/  BSSY.RECONVERGENT B2, `(.L_x_12543) ;  /* 0x000000f000027945 */ /* 0x000fea0003800200 */
[----:B------:R-:W0:Y:S08]  /*08a0*/  I2F.F64.U32 R10, R10 ;  /* 0x0000000a000a7312 */ /* 0x000e300000201800 */
[----:B0-----:R-:W2:Y:S01]  /*08b0*/  MUFU.RCP64H R21, R11 ;  /* 0x0000000b00157308 */ /* 0x001ea20000001800 */
[----:B------:R-:W-:-:S05]  /*08c0*/  VIADD R20, R11, 0x300402 ;  /* 0x003004020b147836 */ /* 0x000fca0000000000 */
[----:B------:R-:W-:Y:S01]  /*08d0*/  FSETP.GEU.AND P0, PT, |R20|, 5.8789094863358348022e-39, PT ;  /* 0x004004021400780b */ /* 0x000fe20003f0e200 */
[----:B--2-4-:R-:W-:-:S08]  /*08e0*/  DFMA R12, -R10, R20, 1 ;  /* 0x3ff000000a0c742b */ /* 0x014fd00000000114 */
        /* <DEDUP_REMOVED lines=8> */
[----:B-1-3--:R-:W-:Y:S05]  /*0970*/  CALL.REL.NOINC `($__internal_34_$__cuda_sm20_dblrcp_rn_slowpath_v3) ;  /* 0x0000001400107944 */ /* 0x00afea0003c00000 */
.L_x_12544:
[----:B------:R-:W-:Y:S05]  /*0980*/  BSYNC.RECONVERGENT B2 ;  /* 0x0000000000027941 */ /* 0x000fea0003800200 */
.L_x_12543:
[----:B------:R0:W2:Y:S02]  /*0990*/  F2I.F64.TRUNC R22, R12 ;  /* 0x0000000c00167311 */ /* 0x0000a4000030d100 */
.L_x_12542:
[----:B------:R-:W-:Y:S05]  /*09a0*/  BSYNC.RECONVERGENT B1 ;  /* 0x0000000000017941 */ /* 0x000fea0003800200 */
.L_x_12541:
        /* <DEDUP_REMOVED lines=8> */
[----:B------:R-:W-:-:S04]  /*0a30*/  IADD3 R20, PT, PT, R11, 0x300402, RZ ;  /* 0x003004020b147810 */ /* 0x000fc80007ffe0ff */
[----:B------:R-:W-:Y:S02]  /*0a40*/  FSETP.GEU.AND P0, PT, |R20|, 5.8789094863358348022e-39, PT ;  /* 0x004004021400780b */ /* 0x000fe40003f0e200 */
        /* <DEDUP_REMOVED lines=10> */
.L_x_12548:
[----:B------:R-:W-:Y:S05]  /*0af0*/  BSYNC.RECONVERGENT B2 ;  /* 0x0000000000027941 */ /* 0x000fea0003800200 */
.L_x_12547:
[----:B------:R0:W2:Y:S02]  /*0b00*/  F2I.F64.TRUNC R19, R12 ;  /* 0x0000000c00137311 */ /* 0x0000a4000030d100 */
.L_x_12546:
[----:B------:R-:W-:Y:S05]  /*0b10*/  BSYNC.RECONVERGENT B1 ;  /* 0x0000000000017941 */ /* 0x000fea0003800200 */
.L_x_12545:
        /* <DEDUP_REMOVED lines=20> */
.L_x_12552:
[----:B------:R-:W-:Y:S05]  /*0c60*/  BSYNC.RECONVERGENT B2 ;  /* 0x0000000000027941 */ /* 0x000fea0003800200 */
.L_x_12551:
[----:B------:R0:W2:Y:S02]  /*0c70*/  F2I.F64.TRUNC R9, R12 ;  /* 0x0000000c00097311 */ /* 0x0000a4000030d100 */
.L_x_12550:
[----:B------:R-:W-:Y:S05]  /*0c80*/  BSYNC.RECONVERGENT B1 ;  /* 0x0000000000017941 */ /* 0x000fea0003800200 */
.L_x_12549:
[----:B------:R-:W-:Y:S01]  /*0c90*/  IADD3 R11, PT, PT, R17, 0x300, RZ ;  /* 0x00000300110b7810 */ /* 0x000fe20007ffe0ff */
[----:B------:R-:W-:Y:S03]  /*0ca0*/  BSSY.RECONVERGENT B1, `(.L_x_12553) ;  /* 0x0000015000017945 */ /* 0x000fe60003800200 */
        /* <DEDUP_REMOVED lines=18> */
.L_x_12556:
[----:B------:R-:W-:Y:S05]  /*0dd0*/  BSYNC.RECONVERGENT B2 ;  /* 0x0000000000027941 */ /* 0x000fea0003800200 */
.L_x_12555:
[----:B------:R0:W2:Y:S02]  /*0de0*/  F2I.F64.TRUNC R8, R12 ;  /* 0x0000000c00087311 */ /* 0x0000a4000030d100 */
.L_x_12554:
[----:B------:R-:W-:Y:S05]  /*0df0*/  BSYNC.RECONVERGENT B1 ;  /* 0x0000000000017941 */ /* 0x000fea0003800200 */
.L_x_12553:
[----:B------:R-:W-:Y:S01]  /*0e00*/  VIADD R11, R17, 0x380 ;  /* 0x00000380110b7836 */ /* 0x000fe20000000000 */
[----:B------:R-:W-:Y:S04]  /*0e10*/  BSSY.RECONVERGENT B1, `(.L_x_12557) ;  /* 0x0000015000017945 */ /* 0x000fe80003800200 */
[----:B------:R-:W-:-:S13]  /*0e20*/  ISETP.GE.U32.AND P0, PT, R11, R16, PT ;  /* 0x000000100b00720c */ /* 0x000fda0003f06070 */
        /* <DEDUP_REMOVED lines=10> */
[----:B--2-4-:R-:W-:-:S08]  /*0ed0*/  DFMA R12, -R10, R6, 1 ;  /* 0x3ff000000a0c742b */ /* 0x014fd00000000106 */
[----:B------:R-:W-:Y:S01]  /*0ee0*/  DFMA R12, R6, R12, R6 ;  /* 0x0000000c060c722b */ /* 0x000fe20000000006 */
[----:B------:R-:W-:Y:S10]  /*0ef0*/  @P0 BRA `(.L_x_12560) ;  /* 0x0000000000100947 */ /* 0x000ff40003800000 */
[----:B------:R-:W-:Y:S02]  /*0f00*/  LOP3.LUT R6, R11, 0x7fffffff, RZ, 0xc0, !PT ;  /* 0x7fffffff0b067812 */ /* 0x000fe400078ec0ff */
[----:B------:R-:W-:Y:S02]  /*0f10*/  MOV R2, 0xf40 ;  /* 0x00000f4000027802 */ /* 0x000fe40000000f00 */
[----:B------:R-:W-:-:S07]  /*0f20*/  IADD3 R6, PT, PT, R6, -0x100000, RZ ;  /* 0xfff0000006067810 */ /* 0x000fce0007ffe0ff */
[----:B-1-3--:R-:W-:Y:S05]  /*0f30*/  CALL.REL.NOINC `($__internal_34_$__cuda_sm20_dblrcp_rn_slowpath_v3) ;  /* 0x0000000c00a07944 */ /* 0x00afea0003c00000 */
.L_x_12560:
[----:B------:R-:W-:Y:S05]  /*0f40*/  BSYNC.RECONVERGENT B2 ;  /* 0x0000000000027941 */ /* 0x000fea0003800200 */
.L_x_12559:
[----:B------:R0:W2:Y:S02]  /*0f50*/  F2I.F64.TRUNC R2, R12 ;  /* 0x0000000c00027311 */ /* 0x0000a4000030d100 */
.L_x_12558:
[----:B------:R-:W-:Y:S05]  /*0f60*/  BSYNC.RECONVERGENT B1 ;  /* 0x0000000000017941 */ /* 0x000fea0003800200 */
.L_x_12557:
        /* <DEDUP_REMOVED lines=9> */
[----:B-1----:R0:W-:Y:S07]  /*1000*/  STG.E.U16 desc[UR4][R6.64], R5 ;  /* 0x0000000506007986 */ /* 0x0021ee000c101504 */
[----:B------:R-:W-:Y:S05]  /*1010*/  @P0 BRA `(.L_x_12564) ;  /* 0x0000000000300947 */ /* 0x000fea0003800000 */
[----:B0-----:R-:W0:Y:S01]  /*1020*/  LDC.64 R4, c[0x0][0x390] ;  /* 0x0000e400ff047b82 */ /* 0x001e220000000a00 */
[----:B------:R-:W-:Y:S02]  /*1030*/  IMAD.IADD R7, R0, 0x1, R17 ;  /* 0x0000000100077824 */ /* 0x000fe400078e0211 */
[----:B------:R-:W-:Y:S02]  /*1040*/  VIADD R17, R17, 0x80 ;  /* 0x0000008011117836 */ /* 0x000fe40000000000 */
[----:B0-----:R-:W-:-:S05]  /*1050*/  IMAD.WIDE.U32 R4, R7, 0x2, R4 ;  /* 0x0000000207047825 */ /* 0x001fca00078e0004 */
[----:B---3--:R0:W-:Y:S02]  /*1060*/  STG.E.U16 desc[UR4][R4.64], R3 ;  /* 0x0000000304007986 */ /* 0x0081e4000c101504 */
.L_x_12563:
[----:B------:R-:W-:-:S13]  /*1070*/  ISETP.GE.U32.AND P0, PT, R17, R16, PT ;  /* 0x000000101100720c */ /* 0x000fda0003f06070 */
[----:B------:R-:W-:Y:S05]  /*1080*/  @P0 BRA `(.L_x_12565) ;  /* 0x0000000000300947 */ /* 0x000fea0003800000 */
[----:B01----:R-:W0:Y:S01]  /*1090*/  LDC.64 R4, c[0x0][0x390] ;  /* 0x0000e400ff047b82 */ /* 0x003e220000000a00 */
[----:B---3-5:R-:W-:Y:S01]  /*10a0*/  IADD3 R3, PT, PT, R0, R17, RZ ;  /* 0x0000001100037210 */ /* 0x028fe20007ffe0ff */
[----:B------:R-:W-:-:S04]  /*10b0*/  VIADD R17, R17, 0x80 ;  /* 0x0000008011117836 */ /* 0x000fc80000000000 */
[----:B0-----:R-:W-:-:S05]  /*10c0*/  IMAD.WIDE.U32 R4, R3, 0x2, R4 ;  /* 0x0000000203047825 */ /* 0x001fca00078e0004 */
[----:B------:R1:W-:Y:S02]  /*10d0*/  STG.E.U16 desc[UR4][R4.64], R18 ;  /* 0x0000001204007986 */ /* 0x0003e4000c101504 */
.L_x_12564:
[----:B------:R-:W-:-:S13]  /*10e0*/  ISETP.GE.U32.AND P0, PT, R17, R16, PT ;  /* 0x000000101100720c */ /* 0x000fda0003f06070 */
[----:B------:R-:W-:Y:S05]  /*10f0*/  @P0 BRA `(.L_x_12566) ;  /* 0x0000000000300947 */ /* 0x000fea0003800000 */
[----:B01----:R-:W0:Y:S01]  /*1100*/  LDC.64 R4, c[0x0][0x390] ;  /* 0x0000e400ff047b82 */ /* 0x003e220000000a00 */
[----:B---3--:R-:W-:Y:S02]  /*1110*/  IMAD.IADD R3, R0, 0x1, R17 ;  /* 0x0000000100037824 */ /* 0x008fe400078e0211 */
[----:B------:R-:W-:Y:S02]  /*1120*/  VIADD R17, R17, 0x80 ;  /* 0x0000008011117836 */ /* 0x000fe40000000000 */
[----:B0-----:R-:W-:-:S05]  /*1130*/  IMAD.WIDE.U32 R4, R3, 0x2, R4 ;  /* 0x0000000203047825 */ /* 0x001fca00078e0004 */
[----:B--2---:R0:W-:Y:S02]  /*1140*/  STG.E.U16 desc[UR4][R4.64], R22 ;  /* 0x0000001604007986 */ /* 0x0041e4000c101504 */
.L_x_12565:
[----:B------:R-:W-:-:S13]  /*1150*/  ISETP.GE.U32.AND P0, PT, R17, R16, PT ;  /* 0x000000101100720c */ /* 0x000fda0003f06070 */
[----:B------:R-:W-:Y:S05]  /*1160*/  @P0 BRA `(.L_x_12567) ;  /* 0x0000000000340947 */ /* 0x000fea0003800000 */
[----:B01----:R-:W0:Y:S01]  /*1170*/  LDC.64 R4, c[0x0][0x390] ;  /* 0x0000e400ff047b82 */ /* 0x003e220000000a00 */
[----:B---3-5:R-:W-:Y:S01]  /*1180*/  IMAD.IADD R3, R0, 0x1, R17 ;  /* 0x0000000100037824 */ /* 0x028fe200078e0211 */
[----:B------:R-:W-:-:S03]  /*1190*/  IADD3 R17, PT, PT, R17, 0x80, RZ ;  /* 0x0000008011117810 */ /* 0x000fc60007ffe0ff */
[----:B0-----:R-:W-:-:S05]  /*11a0*/  IMAD.WIDE.U32 R4, R3, 0x2, R4 ;  /* 0x0000000203047825 */ /* 0x001fca00078e0004 */
[----:B--2---:R0:W-:Y:S02]  /*11b0*/  STG.E.U16 desc[UR4][R4.64], R19 ;  /* 0x0000001304007986 */ /* 0x0041e4000c101504 */
.L_x_12566:
[----:B------:R-:W-:-:S13]  /*11c0*/  ISETP.GE.U32.AND P0, PT, R17, R16, PT ;  /* 0x000000101100720c */ /* 0x000fda0003f06070 */
[----:B------:R-:W-:Y:S05]  /*11d0*/  @P0 BREAK.RELIABLE B1 ;  /* 0x0000000000010942 */ /* 0x000fea0003800100 */
[----:B------:R-:W-:Y:S05]  /*11e0*/  @P0 BRA `(.L_x_12568) ;  /* 0x0000000000300947 */ /* 0x000fea0003800000 */
[----:B01----:R-:W0:Y:S01]  /*11f0*/  LDC.64 R4, c[0x0][0x390] ;  /* 0x0000e400ff047b82 */ /* 0x003e220000000a00 */
[----:B---3--:R-:W-:Y:S02]  /*1200*/  IMAD.IADD R3, R0, 0x1, R17 ;  /* 0x0000000100037824 */ /* 0x008fe400078e0211 */
[----:B------:R-:W-:Y:S02]  /*1210*/  VIADD R17, R17, 0x80 ;  /* 0x0000008011117836 */ /* 0x000fe40000000000 */
[----:B0-----:R-:W-:-:S05]  /*1220*/  IMAD.WIDE.U32 R4, R3, 0x2, R4 ;  /* 0x0000000203047825 */ /* 0x001fca00078e0004 */
[----:B--2---:R0:W-:Y:S02]  /*1230*/  STG.E.U16 desc[UR4][R4.64], R9 ;  /* 0x0000000904007986 */ /* 0x0041e4000c101504 */
.L_x_12567:
[----:B------:R-:W-:Y:S05]  /*1240*/  BSYNC.RELIABLE B1 ;  /* 0x0000000000017941 */ /* 0x000fea0003800100 */
.L_x_12562:
[----:B------:R-:W-:-:S13]  /*1250*/  ISETP.GE.U32.AND P0, PT, R17, R16, PT ;  /* 0x000000101100720c */ /* 0x000fda0003f06070 */
[----:B01----:R-:W0:Y:S01]  /*1260*/  @!P0 LDC.64 R4, c[0x0][0x390] ;  /* 0x0000e400ff048b82 */ /* 0x003e220000000a00 */
[----:B---3-5:R-:W-:Y:S02]  /*1270*/  @!P0 IMAD.IADD R3, R0, 0x1, R17 ;  /* 0x0000000100038824 */ /* 0x028fe400078e0211 */
[----:B------:R-:W-:Y:S02]  /*1280*/  @!P0 VIADD R17, R17, 0x80 ;  /* 0x0000008011118836 */ /* 0x000fe40000000000 */
[----:B0-----:R-:W-:-:S05]  /*1290*/  @!P0 IMAD.WIDE.U32 R4, R3, 0x2, R4 ;  /* 0x0000000203048825 */ /* 0x001fca00078e0004 */
[----:B--2---:R0:W-:Y:S02]  /*12a0*/  @!P0 STG.E.U16 desc[UR4][R4.64], R8 ;  /* 0x0000000804008986 */ /* 0x0041e4000c101504 */
.L_x_12568:
[----:B------:R-:W-:Y:S05]  /*12b0*/  BSYNC.RECONVERGENT B0 ;  /* 0x0000000000007941 */ /* 0x000fea0003800200 */
.L_x_12561:
[----:B------:R-:W-:Y:S05]  /*12c0*/  WARPSYNC.ALL ;  /* 0x0000000000007948 */ /* 0x000fea0003800000 */
[----:B------:R-:W-:-:S13]  /*12d0*/  ISETP.GE.U32.AND P0, PT, R17, R16, PT ;  /* 0x000000101100720c */ /* 0x000fda0003f06070 */
[----:B------:R-:W-:Y:S05]  /*12e0*/  @P0 EXIT ;  /* 0x000000000000094d */ /* 0x000fea0003800000 */
[----:B01----:R-:W0:Y:S01]  /*12f0*/  LDC.64 R4, c[0x0][0x390] ;  /* 0x0000e400ff047b82 */ /* 0x003e220000000a00 */
[----:B------:R-:W-:-:S05]  /*1300*/  IADD3 R17, PT, PT, R0, R17, RZ ;  /* 0x0000001100117210 */ /* 0x000fca0007ffe0ff */
[----:B0-----:R-:W-:-:S05]  /*1310*/  IMAD.WIDE.U32 R4, R17, 0x2, R4 ;  /* 0x0000000211047825 */ /* 0x001fca00078e0004 */
[----:B--2---:R-:W-:Y:S01]  /*1320*/  STG.E.U16 desc[UR4][R4.64], R2 ;  /* 0x0000000204007986 */ /* 0x004fe2000c101504 */
[----:B------:R-:W-:Y:S05]  /*1330*/  EXIT ;  /* 0x000000000000794d */ /* 0x000fea0003800000 */
.L_x_12528:
[----:B------:R-:W0:Y:S01]  /*1340*/  S2R R3, SR_TID.X ;  /* 0x0000000000037919 */ /* 0x000e220000002100 */
[----:B------:R-:W1:Y:S02]  /*1350*/  LDC.64 R4, c[0x0][0x398] ;  /* 0x0000e600ff047b82 */ /* 0x000e640000000a00 */
[----:B-1----:R-:W-:-:S04]  /*1360*/  IMAD.WIDE.U32 R4, R0, 0x2, R4 ;  /* 0x0000000200047825 */ /* 0x002fc800078e0004 */
[----:B0-----:R-:W-:-:S05]  /*1370*/  IMAD.WIDE.U32 R4, R3, 0x10, R4 ;  /* 0x0000001003047825 */ /* 0x001fca00078e0004 */
[----:B------:R-:W2:Y:S01]  /*1380*/  LDG.E.128 R16, desc[UR4][R4.64] ;  /* 0x0000000404107981 */ /* 0x000ea2000c1e1d00 */
[----:B------:R-:W-:Y:S01]  /*1390*/  BSSY.RECONVERGENT B1, `(.L_x_12569) ;  /* 0x0000011000017945 */ /* 0x000fe20003800200 */
        /* <DEDUP_REMOVED lines=16> */
.L_x_12570:
[----:B------:R-:W-:Y:S05]  /*14a0*/  BSYNC.RECONVERGENT B1 ;  /* 0x0000000000017941 */ /* 0x000fea0003800200 */
.L_x_12569:
        /* <DEDUP_REMOVED lines=17> */
[----:B------:R-:W-:Y:S05]  /*15c0*/  CALL.REL.NOINC `($__internal_34_$__cuda_sm20_dblrcp_rn_slowpath_v3) ;  /* 0x0000000400fc7944 */ /* 0x000fea0003c00000 */
.L_x_12572:
[----:B------:R-:W-:Y:S05]  /*15d0*/  BSYNC.RECONVERGENT B1 ;  /* 0x0000000000017941 */ /* 0x000fea0003800200 */
.L_x_12571:
        /* <DEDUP_REMOVED lines=18> */
.L_x_12574:
[----:B------:R-:W-:Y:S05]  /*1700*/  BSYNC.RECONVERGENT B1 ;  /* 0x0000000000017941 */ /* 0x000fea0003800200 */
.L_x_12573:
        /* <DEDUP_REMOVED lines=18> */
.L_x_12576:
[----:B------:R-:W-:Y:S05]  /*1830*/  BSYNC.RECONVERGENT B1 ;  /* 0x0000000000017941 */ /* 0x000fea0003800200 */
.L_x_12575:
        /* <DEDUP_REMOVED lines=15> */
[----:B------:R-:W-:Y:S02]  /*1930*/  MOV R2, 0x1960 ;  /* 0x0000196000027802 */ /* 0x000fe40000000f00 */
[----:B------:R-:W-:-:S07]  /*1940*/  IADD3 R6, PT, PT, R6, -0x100000, RZ ;  /* 0xfff0000006067810 */ /* 0x000fce0007ffe0ff */
[----:B------:R-:W-:Y:S05]  /*1950*/  CALL.REL.NOINC `($__internal_34_$__cuda_sm20_dblrcp_rn_slowpath_v3) ;  /* 0x0000000400187944 */ /* 0x000fea0003c00000 */
.L_x_12578:
[----:B------:R-:W-:Y:S05]  /*1960*/  BSYNC.RECONVERGENT B1 ;  /* 0x0000000000017941 */ /* 0x000fea0003800200 */
.L_x_12577:
[----:B------:R-:W-:Y:S01]  /*1970*/  PRMT R10, R18, 0xbb32, RZ ;  /* 0x0000bb32120a7816 */ /* 0x000fe200000000ff */
[----:B------:R-:W-:Y:S01]  /*1980*/  BSSY.RECONVERGENT B1, `(.L_x_12579) ;  /* 0x0000011000017945 */ /* 0x000fe20003800200 */
[----:B------:R-:W-:Y:S03]  /*1990*/  F2I.F64.TRUNC R18, R12 ;  /* 0x0000000c00127311 */ /* 0x000fe6000030d100 */
        /* <DEDUP_REMOVED lines=15> */
.L_x_12580:
[----:B------:R-:W-:Y:S05]  /*1a90*/  BSYNC.RECONVERGENT B1 ;  /* 0x0000000000017941 */ /* 0x000fea0003800200 */
.L_x_12579:
        /* <DEDUP_REMOVED lines=18> */
.L_x_12582:
[----:B------:R-:W-:Y:S05]  /*1bc0*/  BSYNC.RECONVERGENT B1 ;  /* 0x0000000000017941 */ /* 0x000fea0003800200 */
.L_x_12581:
        /* <DEDUP_REMOVED lines=18> */
[----:B------:R-:W-:Y:S02]  /*1cf0*/  IMAD.MOV.U32 R20, RZ, RZ, R12 ;  /* 0x000000ffff147224 */ /* 0x000fe400078e000c */
[----:B------:R-:W-:-:S07]  /*1d00*/  IMAD.MOV.U32 R21, RZ, RZ, R13 ;  /* 0x000000ffff157224 */ /* 0x000fce00078e000d */
.L_x_12584:
[----:B------:R-:W-:Y:S05]  /*1d10*/  BSYNC.RECONVERGENT B1 ;  /* 0x0000000000017941 */ /* 0x000fea0003800200 */
.L_x_12583:
        /* <DEDUP_REMOVED lines=8> */
[----:B------:R-:W-:Y:S01]  /*1da0*/  STG.E.128 desc[UR4][R10.64], R12 ;  /* 0x0000000c0a007986 */ /* 0x000fe2000c101d04 */
[----:B------:R-:W-:Y:S05]  /*1db0*/  EXIT ;  /* 0x000000000000794d */ /* 0x000fea0003800000 */
        .weak           $__internal_34_$__cuda_sm20_dblrcp_rn_slowpath_v3
        .type           $__internal_34_$__cuda_sm20_dblrcp_rn_slowpath_v3,@function
        .size           $__internal_34_$__cuda_sm20_dblrcp_rn_slowpath_v3,(.L_x_68327 - $__internal_34_$__cuda_sm20_dblrcp_rn_slowpath_v3)
$__internal_34_$__cuda_sm20_dblrcp_rn_slowpath_v3:
        /* <DEDUP_REMOVED lines=25> */
.L_x_12588:
        /* <DEDUP_REMOVED lines=10> */
.L_x_12586:
[----:B------:R-:W-:Y:S02]  /*1ff0*/  LOP3.LUT R13, R11, 0x80000, RZ, 0xfc, !PT ;  /* 0x000800000b0d7812 */ /* 0x000fe400078efcff */
[----:B------:R-:W-:-:S07]  /*2000*/  MOV R12, R10 ;  /* 0x0000000a000c7202 */ /* 0x000fce0000000f00 */
.L_x_12587:
[----:B------:R-:W-:Y:S05]  /*2010*/  BSYNC.RECONVERGENT B0 ;  /* 0x0000000000007941 */ /* 0x000fea0003800200 */
.L_x_12585:
[----:B------:R-:W-:Y:S02]  /*2020*/  IMAD.MOV.U32 R10, RZ, RZ, R2 ;  /* 0x000000ffff0a7224 */ /* 0x000fe400078e0002 */
[----:B------:R-:W-:-:S04]  /*2030*/  IMAD.MOV.U32 R11, RZ, RZ, 0x0 ;  /* 0x00000000ff0b7424 */ /* 0x000fc800078e00ff */
[----:B------:R-:W-:Y:S05]  /*2040*/  RET.REL.NODEC R10 `(_ZN2at6native29vectorized_elementwise_kernelILi8EZNS0_50_GLOBAL__N__2680c7bb_12_PowKernel_cu_7dd49032_300329pow_tensor_scalar_kernel_implIssEEvRNS_18TensorIteratorBaseET0_EUlsE1_St5arrayIPcLm2EEEEviS6_T1_) ;  /* 0xffffffdc0aec7950 */ /* 0x000fea0003c3ffff */
.L_x_12589:
        /* <DEDUP_REMOVED lines=11> */
.L_x_68327:


//--------------------- .text._ZN2at6native18elementwise_kernelILi128ELi4EZNS0_15gpu_kernel_implIZNS0_50_GLOBAL__N__2680c7bb_12_PowKernel_cu_7dd49032_300329pow_tensor_scalar_kernel_implIssEEvRNS_18TensorIteratorBaseET0_EUlsE0_EEvS6_RKT_EUliE_EEviT1_ --------------------------
	.section	.text._ZN2at6native18elementwise_kernelILi128ELi4EZNS0_15gpu_kernel_implIZNS0_50_GLOBAL__N__2680c7bb_12_PowKernel_cu_7dd49032_300329pow_tensor_scalar_kernel_implIssEEvRNS_18TensorIteratorBaseET0_EUlsE0_EEvS6_RKT_EUliE_EEviT1_,"ax",@progbits
	.align	128
        .global         _ZN2at6native18elementwise_kernelILi128ELi4EZNS0_15gpu_kernel_implIZNS0_50_GLOBAL__N__2680c7bb_12_PowKernel_cu_7dd49032_300329pow_tensor_scalar_kernel_implIssEEvRNS_18TensorIteratorBaseET0_EUlsE0_EEvS6_RKT_EUliE_EEviT1_
        .type           _ZN2at6native18elementwise_kernelILi128ELi4EZNS0_15gpu_kernel_implIZNS0_50_GLOBAL__N__2680c7bb_12_PowKernel_cu_7dd49032_300329pow_tensor_scalar_kernel_implIssEEvRNS_18TensorIteratorBaseET0_EUlsE0_EEvS6_RKT_EUliE_EEviT1_,@function
        .size           _ZN2at6native18elementwise_kernelILi128ELi4EZNS0_15gpu_kernel_implIZNS0_50_GLOBAL__N__2680c7bb_12_PowKernel_cu_7dd49032_300329pow_tensor_scalar_kernel_implIssEEvRNS_18TensorIteratorBaseET0_EUlsE0_EEvS6_RKT_EUliE_EEviT1_,(.L_x_68545 - _ZN2at6native18elementwise_kernelILi128ELi4EZNS0_15gpu_kernel_implIZNS0_50_GLOBAL__N__2680c7bb_12_PowKernel_cu_7dd49032_300329pow_tensor_scalar_kernel_implIssEEvRNS_18TensorIteratorBaseET0_EUlsE0_EEvS6_RKT_EUliE_EEviT1_)
        .other          _ZN2at6native18elementwise_kernelILi128ELi4EZNS0_15gpu_kernel_implIZNS0_50_GLOBAL__N__2680c7bb_12_PowKernel_cu_7dd49032_300329pow_tensor_scalar_kernel_implIssEEvRNS_18TensorIteratorBaseET0_EUlsE0_EEvS6_RKT_EUliE_EEviT1_,@"STO_CUDA_ENTRY STV_DEFAULT"
_ZN2at6native18elementwise_kernelILi128ELi4EZNS0_15gpu_kernel_implIZNS0_50_GLOBAL__N__2680c7bb_12_PowKernel_cu_7dd49032_300329pow_tensor_scalar_kernel_implIssEEvRNS_18TensorIteratorBaseET0_EUlsE0_EEvS6_RKT_EUliE_EEviT1_:
.text._ZN2at6native18elementwise_kernelILi128ELi4EZNS0_15gpu_kernel_implIZNS0_50_GLOBAL__N__2680c7bb_12_PowKernel_cu_7dd49032_300329pow_tensor_scalar_kernel_implIssEEvRNS_18TensorIteratorBaseET0_EUlsE0_EEvS6_RKT_EUliE_EEviT1_:
        /* <DEDUP_REMOVED lines=319> */
.L_x_12592:
        /* <DEDUP_REMOVED lines=16> */
.L_x_12596:
[----:B------:R0:W5:Y:S01]  /*14f0*/  LDG.E.U8 R0, desc[UR36][R2.64] ;  /* 0x0000002402007981 */ /* 0x000162000c1e1100 */
[----:B------:R-:W-:Y:S05]  /*1500*/  BRA `(.L_x_12598) ;  /* 0x0000000c004c7947 */ /* 0x000fea0003800000 */
.L_x_12595:
        /* <DEDUP_REMOVED lines=8> */
.L_x_12600:
[----:B------:R0:W5:Y:S01]  /*1590*/  LDG.E.U16 R0, desc[UR36][R2.64] ;  /* 0x0000002402007981 */ /* 0x000162000c1e1500 */
[----:B------:R-:W-:Y:S05]  /*15a0*/  BRA `(.L_x_12598) ;  /* 0x0000000c00247947 */ /* 0x000fea0003800000 */
.L_x_12599:
[----:B------:R0:W5:Y:S01]  /*15b0*/  LDG.E.U16 R0, desc[UR36][R2.64] ;  /* 0x0000002402007981 */ /* 0x000162000c1e1500 */
[----:B------:R-:W-:Y:S05]  /*15c0*/  BRA `(.L_x_12598) ;  /* 0x0000000c001c7947 */ /* 0x000fea0003800000 */
.L_x_12594:
        /* <DEDUP_REMOVED lines=9> */
.L_x_12602:
[----:B------:R-:W2:Y:S02]  /*1660*/  LDG.E.U16 R4, desc[UR36][R2.64] ;  /* 0x0000002402047981 */ /* 0x000ea4000c1e1500 */
[----:B--2---:R-:W-:-:S06]  /*1670*/  HADD2.F32 R4, -RZ, R4.H0_H0 ;  /* 0x20000004ff047230 */ /* 0x004fcc0000004100 */
[----:B------:R-:W0:Y:S02]  /*1680*/  F2I.FTZ.TRUNC.NTZ R4, R4 ;  /* 0x0000000400047305 */ /* 0x000e24000021f100 */
[----:B0-----:R-:W-:Y:S01]  /*1690*/  PRMT R0, R4, 0x7610, R0 ;  /* 0x0000761004007816 */ /* 0x001fe20000000000 */
[----:B------:R-:W-:Y:S06]  /*16a0*/  BRA `(.L_x_12598) ;  /* 0x0000000800e47947 */ /* 0x000fec0003800000 */
.L_x_12601:
        /* <DEDUP_REMOVED lines=9> */
.L_x_12604:
[----:B------:R-:W2:Y:S02]  /*1740*/  LDG.E.U16 R2, desc[UR36][R2.64] ;  /* 0x0000002402027981 */ /* 0x000ea4000c1e1500 */
[----:B--2---:R-:W-:-:S06]  /*1750*/  HADD2.F32 R4, -RZ, R2.H0_H0 ;  /* 0x20000002ff047230 */ /* 0x004fcc0000004100 */
[----:B------:R-:W0:Y:S02]  /*1760*/  F2I.FTZ.TRUNC.NTZ R4, R4 ;  /* 0x0000000400047305 */ /* 0x000e24000021f100 */
[----:B0-----:R-:W-:Y:S01]  /*1770*/  PRMT R0, R4, 0x7610, R0 ;  /* 0x0000761004007816 */ /* 0x001fe20000000000 */
[----:B------:R-:W-:Y:S06]  /*1780*/  BRA `(.L_x_12598) ;  /* 0x0000000800ac7947 */ /* 0x000fec0003800000 */
.L_x_12603:
[----:B------:R-:W2:Y:S02]  /*1790*/  LDG.E.64 R2, desc[UR36][R2.64] ;  /* 0x0000002402027981 */ /* 0x000ea4000c1e1b00 */
[----:B--2---:R0:W1:Y:S01]  /*17a0*/  F2I.F64.TRUNC R0, R2 ;  /* 0x0000000200007311 */ /* 0x004062000030d100 */
[----:B------:R-:W-:Y:S05]  /*17b0*/  BRA `(.L_x_12598) ;  /* 0x0000000800a07947 */ /* 0x000fea0003800000 */
.L_x_12593:
        /* <DEDUP_REMOVED lines=12> */
.L_x_12607:
[----:B------:R-:W2:Y:S02]  /*1880*/  LDG.E.64 R2, desc[UR36][R2.64] ;  /* 0x0000002402027981 */ /* 0x000ea4000c1e1b00 */
[----:B--2---:R3:W4:Y:S01]  /*1890*/  F2I.F64.TRUNC R0, R2 ;  /* 0x0000000200007311 */ /* 0x004722000030d100 */
[----:B------:R-:W-:Y:S05]  /*18a0*/  BRA `(.L_x_12598) ;  /* 0x0000000800647947 */ /* 0x000fea0003800000 */
.L_x_12606:
        /* <DEDUP_REMOVED lines=27> */
.L_x_12609:
        /* <DEDUP_REMOVED lines=14> */
.L_x_12608:
[----:B------:R-:W2:Y:S02]  /*1b40*/  LDG.E.U16 R4, desc[UR36][R2.64] ;  /* 0x0000002402047981 */ /* 0x000ea4000c1e1500 */
[----:B--2---:R-:W-:-:S06]  /*1b50*/  IMAD.U32 R4, R4, 0x10000, RZ ;  /* 0x0001000004047824 */ /* 0x004fcc00078e00ff */
[----:B------:R-:W0:Y:S02]  /*1b60*/  F2I.FTZ.TRUNC.NTZ R4, R4 ;  /* 0x0000000400047305 */ /* 0x000e24000021f100 */
[----:B0-----:R-:W-:Y:S01]  /*1b70*/  PRMT R0, R4, 0x7610, R0 ;  /* 0x0000761004007816 */ /* 0x001fe20000000000 */
[----:B------:R-:W-:Y:S06]  /*1b80*/  BRA `(.L_x_12598) ;  /* 0x0000000400ac7947 */ /* 0x000fec0003800000 */
.L_x_12605:
        /* <DEDUP_REMOVED lines=10> */
.L_x_12612:
        /* <DEDUP_REMOVED lines=21> */
.L_x_12616:
[----:B------:R-:W-:Y:S05]  /*1d80*/  BSYNC.RECONVERGENT B1 ;  /* 0x0000000000017941 */ /* 0x000fea0003800200 */
.L_x_12615:
[----:B------:R-:W-:Y:S02]  /*1d90*/  SHF.L.U32 R0, R0, 0x14, RZ ;  /* 0x0000001400007819 */ /* 0x000fe400000006ff */
[----:B------:R-:W-:-:S04]  /*1da0*/  LEA R2, R2, 0x3b800000, 0x17 ;  /* 0x3b80000002027811 */ /* 0x000fc800078eb8ff */
[----:B------:R-:W-:-:S07]  /*1db0*/  LOP3.LUT R4, R2, R0, R7, 0xfe, !PT ;  /* 0x0000000002047212 */ /* 0x000fce00078efe07 */
.L_x_12614:
[----:B------:R-:W-:Y:S05]  /*1dc0*/  BSYNC.RECONVERGENT B0 ;  /* 0x0000000000007941 */ /* 0x000fea0003800200 */
.L_x_12613:
[----:B------:R-:W0:Y:S02]  /*1dd0*/  F2I.FTZ.TRUNC.NTZ R4, R4 ;  /* 0x0000000400047305 */ /* 0x000e24000021f100 */
[----:B0-----:R-:W-:Y:S01]  /*1de0*/  PRMT R0, R4, 0x7610, R0 ;  /* 0x0000761004007816 */ /* 0x001fe20000000000 */
[----:B------:R-:W-:Y:S06]  /*1df0*/  BRA `(.L_x_12598) ;  /* 0x0000000400107947 */ /* 0x000fec0003800000 */
.L_x_12611:
        /* <DEDUP_REMOVED lines=21> */
.L_x_12620:
[----:B------:R-:W-:Y:S05]  /*1f50*/  BSYNC.RECONVERGENT B1 ;  /* 0x0000000000017941 */ /* 0x000fea0003800200 */
.L_x_12619:
[----:B------:R-:W-:Y:S01]  /*1f60*/  IMAD.SHL.U32 R0, R0, 0x200000, RZ ;  /* 0x0020000000007824 */ /* 0x000fe200078e00ff */
[----:B------:R-:W-:-:S04]  /*1f70*/  LEA R2, R2, 0x37800000, 0x17 ;  /* 0x3780000002027811 */ /* 0x000fc800078eb8ff */
[----:B------:R-:W-:-:S07]  /*1f80*/  LOP3.LUT R4, R2, R0, R7, 0xfe, !PT ;  /* 0x0000000002047212 */ /* 0x000fce00078efe07 */
.L_x_12618:
[----:B------:R-:W-:Y:S05]  /*1f90*/  BSYNC.RECONVERGENT B0 ;  /* 0x0000000000007941 */ /* 0x000fea0003800200 */
.L_x_12617:
[----:B------:R-:W0:Y:S02]  /*1fa0*/  F2I.FTZ.TRUNC.NTZ R4, R4 ;  /* 0x0000000400047305 */ /* 0x000e24000021f100 */
[----:B0-----:R-:W-:Y:S01]  /*1fb0*/  PRMT R0, R4, 0x7610, R0 ;  /* 0x0000761004007816 */ /* 0x001fe20000000000 */
[----:B------:R-:W-:Y:S06]  /*1fc0*/  BRA `(.L_x_12598) ;  /* 0x00000000009c7947 */ /* 0x000fec0003800000 */
.L_x_12610:
[----:B------:R-:W-:-:S09]  /*1fd0*/  UISETP.NE.AND UP0, UPT, UR4, 0x1c, UPT ;  /* 0x0000001c0400788c */ /* 0x000fd2000bf05270 */
[----:B------:R-:W-:Y:S05]  /*1fe0*/  BRA.U !UP0, `(.L_x_12621) ;  /* 0x0000000108907547 */ /* 0x000fea000b800000 */
[----:B------:R-:W-:-:S09]  /*1ff0*/  UISETP.NE.AND UP0, UPT, UR4, 0x1d, UPT ;  /* 0x0000001d0400788c */ /* 0x000fd2000bf05270 */
[----:B------:R-:W-:Y:S05]  /*2000*/  BRA.U !UP0, `(.L_x_12622) ;  /* 0x0000000108807547 */ /* 0x000fea000b800000 */
[----:B------:R-:W-:-:S09]  /*2010*/  UISETP.NE.AND UP0, UPT, UR4, 0x2c, UPT ;  /* 0x0000002c0400788c */ /* 0x000fd2000bf05270 */
[----:B------:R-:W-:Y:S05]  /*2020*/  BRA.U !UP0, `(.L_x_12623) ;  /* 0x0000000108487547 */ /* 0x000fea000b800000 */
.L_x_12597:
        /* <DEDUP_REMOVED lines=16> */
.L_x_12624:
[----:B------:R-:W-:Y:S01]  /*2130*/  PRMT R0, RZ, 0x7610, R0 ;  /* 0x00007610ff007816 */ /* 0x000fe20000000000 */
[----:B------:R-:W-:Y:S06]  /*2140*/  BRA `(.L_x_12598) ;  /* 0x00000000003c7947 */ /* 0x000fec0003800000 */
.L_x_12623:
        /* <DEDUP_REMOVED lines=8> */
.L_x_12626:
[----:B------:R-:W-:Y:S05]  /*21d0*/  BSYNC.RECONVERGENT B0 ;  /* 0x0000000000007941 */ /* 0x000fea0003800200 */
.L_x_12625:
[----:B------:R-:W0:Y:S02]  /*21e0*/  F2I.FTZ.TRUNC.NTZ R4, R4 ;  /* 0x0000000400047305 */ /* 0x000e24000021f100 */
[----:B0-----:R-:W-:Y:S01]  /*21f0*/  PRMT R0, R4, 0x7610, R0 ;  /* 0x0000761004007816 */ /* 0x001fe20000000000 */
[----:B------:R-:W-:Y:S06]  /*2200*/  BRA `(.L_x_12598) ;  /* 0x00000000000c7947 */ /* 0x000fec0003800000 */
.L_x_12622:
[----:B------:R2:W5:Y:S01]  /*2210*/  LDG.E.U16 R0, desc[UR36][R2.64] ;  /* 0x0000002402007981 */ /* 0x000562000c1e1500 */
[----:B------:R-:W-:Y:S05]  /*2220*/  BRA `(.L_x_12598) ;  /* 0x0000000000047947 */ /* 0x000fea0003800000 */
.L_x_12621:
[----:B------:R1:W5:Y:S02]  /*2230*/  LDG.E.U16 R0, desc[UR36][R2.64] ;  /* 0x0000002402007981 */ /* 0x000364000c1e1500 */
.L_x_12598:
[----:B------:R-:W0:Y:S01]  /*2240*/  LDCU.64 UR6, c[0x0][0x580] ;  /* 0x0000b000ff0677ac */ /* 0x000e220008000a00 */
[----:B-1--45:R-:W-:Y:S01]  /*2250*/  PRMT R4, R0, 0x9910, RZ ;  /* 0x0000991000047816 */ /* 0x032fe200000000ff */
[----:B------:R-:W-:-:S04]  /*2260*/  UPRMT UR4, UR41, 0x9910, URZ ;  /* 0x0000991029047896 */ /* 0x000fc800080000ff */
[----:B------:R-:W-:Y:S01]  /*2270*/  IMAD R0, R4, R4, RZ ;  /* 0x0000000404007224 */ /* 0x000fe200078e02ff */
[----:B------:R-:W-:-:S04]  /*2280*/  UISETP.GT.AND UP0, UPT, UR4, 0x9, UPT ;  /* 0x000000090400788c */ /* 0x000fc8000bf04270 */
[----:B------:R-:W-:-:S05]  /*2290*/  PRMT R5, R0, 0x9910, RZ ;  /* 0x0000991000057816 */ /* 0x000fca00000000ff */
[----:B------:R-:W-:Y:S01]  /*22a0*/  IMAD R9, R4, R5, RZ ;  /* 0x0000000504097224 */ /* 0x000fe200078e02ff */
[----:B0-23--:R-:W-:-:S05]  /*22b0*/  IADD3 R2, P0, PT, R16, UR6, RZ ;  /* 0x0000000610027c10 */ /* 0x00dfca000ff1e0ff */
        /* <DEDUP_REMOVED lines=12> */
.L_x_12630:
[----:B------:R3:W-:Y:S01]  /*2380*/  STG.E.U8 desc[UR36][R2.64], R9 ;  /* 0x0000000902007986 */ /* 0x0007e2000c101124 */
[----:B------:R-:W-:Y:S05]  /*2390*/  BRA `(.L_x_12632) ;  /* 0x0000000c00507947 */ /* 0x000fea0003800000 */
.L_x_12629:
[----:B------:R-:W-:-:S09]  /*23a0*/  UISETP.NE.AND UP0, UPT, UR4, 0x2, UPT ;  /* 0x000000020400788c */ /* 0x000fd2000bf05270 */
[----:B------:R-:W-:Y:S05]  /*23b0*/  BRA.U !UP0, `(.L_x_12633) ;  /* 0x00000001082c7547 */ /* 0x000fea000b800000 */
[----:B------:R-:W-:-:S09]  /*23c0*/  UISETP.NE.AND UP0, UPT, UR4, 0x3, UPT ;  /* 0x000000030400788c */ /* 0x000fd2000bf05270 */
[----:B------:R-:W-:Y:S05]  /*23d0*/  BRA.U !UP0, `(.L_x_12634) ;  /* 0x0000000108187547 */ /* 0x000fea000b800000 */
[----:B------:R-:W-:-:S09]  /*23e0*/  UISETP.NE.AND UP0, UPT, UR4, 0x4, UPT ;  /* 0x000000040400788c */ /* 0x000fd2000bf05270 */
[----:B------:R-:W-:Y:S05]  /*23f0*/  BRA.U UP0, `(.L_x_12631) ;  /* 0x00000009009c7547 */ /* 0x000fea000b800000 */
[----:B------:R-:W-:-:S04]  /*2400*/  PRMT R4, R9, 0x9910, RZ ;  /* 0x0000991009047816 */ /* 0x000fc800000000ff */
[----:B------:R-:W-:-:S05]  /*2410*/  SHF.R.S32.HI R5, RZ, 0x1f, R4 ;  /* 0x0000001fff057819 */ /* 0x000fca0000011404 */
[----:B------:R0:W-:Y:S01]  /*2420*/  STG.E.64 desc[UR36][R2.64], R4 ;  /* 0x0000000402007986 */ /* 0x0001e2000c101b24 */
[----:B------:R-:W-:Y:S05]  /*2430*/  BRA `(.L_x_12632) ;  /* 0x0000000c00287947 */ /* 0x000fea0003800000 */
.L_x_12634:
[----:B------:R-:W-:-:S05]  /*2440*/  PRMT R5, R9, 0x9910, RZ ;  /* 0x0000991009057816 */ /* 0x000fca00000000ff */
[----:B------:R1:W-:Y:S01]  /*2450*/  STG.E desc[UR36][R2.64], R5 ;  /* 0x0000000502007986 */ /* 0x0003e2000c101924 */
[----:B------:R-:W-:Y:S05]  /*2460*/  BRA `(.L_x_12632) ;  /* 0x0000000c001c7947 */ /* 0x000fea0003800000 */
.L_x_12633:
[----:B------:R2:W-:Y:S01]  /*2470*/  STG.E.U16 desc[UR36][R2.64], R9 ;  /* 0x0000000902007986 */ /* 0x0005e2000c101524 */
[----:B------:R-:W-:Y:S05]  /*2480*/  BRA `(.L_x_12632) ;  /* 0x0000000c00147947 */ /* 0x000fea0003800000 */
.L_x_12628:
        /* <DEDUP_REMOVED lines=9> */
.L_x_12636:
[----:B------:R-:W0:Y:S02]  /*2520*/  I2F.S16 R0, R9 ;  /* 0x0000000900007306 */ /* 0x000e240000101400 */
[----:B0-----:R-:W-:-:S05]  /*2530*/  F2FP.F16.F32.PACK_AB R0, RZ, R0 ;  /* 0x00000000ff00723e */ /* 0x001fca00000000ff */
[----:B------:R0:W-:Y:S01]  /*2540*/  STG.E.U16 desc[UR36][R2.64], R0 ;  /* 0x0000000002007986 */ /* 0x0001e2000c101524 */
[----:B------:R-:W-:Y:S05]  /*2550*/  BRA `(.L_x_12632) ;  /* 0x0000000800e07947 */ /* 0x000fea0003800000 */
.L_x_12635:
        /* <DEDUP_REMOVED lines=10> */
.L_x_12638:
[----:B------:R-:W0:Y:S02]  /*2600*/  I2F.S16 R9, R9 ;  /* 0x0000000900097306 */ /* 0x000e240000101400 */
[----:B0-----:R-:W-:-:S04]  /*2610*/  F2FP.F16.F32.PACK_AB R5, RZ, R9 ;  /* 0x00000009ff05723e */ /* 0x001fc800000000ff */
[----:B------:R-:W-:-:S05]  /*2620*/  PRMT R5, R5, 0x5410, RZ ;  /* 0x0000541005057816 */ /* 0x000fca00000000ff */
[----:B------:R0:W-:Y:S01]  /*2630*/  STG.E desc[UR36][R2.64], R5 ;  /* 0x0000000502007986 */ /* 0x0001e2000c101924 */
[----:B------:R-:W-:Y:S05]  /*2640*/  BRA `(.L_x_12632) ;  /* 0x0000000800a47947 */ /* 0x000fea0003800000 */
.L_x_12637:
[----:B------:R-:W0:Y:S02]  /*2650*/  I2F.F64.S16 R4, R9 ;  /* 0x0000000900047312 */ /* 0x000e240000101c00 */
[----:B0-----:R0:W-:Y:S01]  /*2660*/  STG.E.64 desc[UR36][R2.64], R4 ;  /* 0x0000000402007986 */ /* 0x0011e2000c101b24 */
[----:B------:R-:W-:Y:S05]  /*2670*/  BRA `(.L_x_12632) ;  /* 0x0000000800987947 */ /* 0x000fea0003800000 */
.L_x_12627:
        /* <DEDUP_REMOVED lines=8> */
[----:B------:R-:W-:-:S04]  /*2700*/  PRMT R0, R9, 0x9910, RZ ;  /* 0x0000991009007816 */ /* 0x000fc800000000ff */
[----:B------:R-:W-:-:S04]  /*2710*/  ISETP.NE.AND P0, PT, R0, RZ, PT ;  /* 0x000000ff0000720c */ /* 0x000fc80003f05270 */
[----:B------:R-:W-:-:S05]  /*2720*/  SEL R5, RZ, 0x1, !P0 ;  /* 0x00000001ff057807 */ /* 0x000fca0004000000 */
[----:B------:R0:W-:Y:S01]  /*2730*/  STG.E.U8 desc[UR36][R2.64], R5 ;  /* 0x0000000502007986 */ /* 0x0001e2000c101124 */
[----:B------:R-:W-:Y:S05]  /*2740*/  BRA `(.L_x_12632) ;  /* 0x0000000800647947 */ /* 0x000fea0003800000 */
.L_x_12641:
[----:B------:R-:W0:Y:S01]  /*2750*/  I2F.F64.S16 R4, R9 ;  /* 0x0000000900047312 */ /* 0x000e220000101c00 */
[----:B------:R-:W-:-:S05]  /*2760*/  CS2R R6, SRZ ;  /* 0x0000000000067805 */ /* 0x000fca000001ff00 */
[----:B0-----:R0:W-:Y:S01]  /*2770*/  STG.E.128 desc[UR36][R2.64], R4 ;  /* 0x0000000402007986 */ /* 0x0011e2000c101d24 */
[----:B------:R-:W-:Y:S05]  /*2780*/  BRA `(.L_x_12632) ;  /* 0x0000000800547947 */ /* 0x000fea0003800000 */
.L_x_12640:
        /* <DEDUP_REMOVED lines=8> */
[----:B------:R-:W-:Y:S01]  /*2810*/  HFMA2 R0, -RZ, RZ, 0, 7.569789886474609375e-06 ;  /* 0x0000007fff007431 */ /* 0x000fe200000001ff */
        /* <DEDUP_REMOVED lines=10> */
.L_x_12645:
[----:B------:R-:W-:Y:S05]  /*28c0*/  BSYNC.RECONVERGENT B0 ;  /* 0x0000000000007941 */ /* 0x000fea0003800200 */
.L_x_12644:
[----:B------:R-:W-:-:S05]  /*28d0*/  LOP3.LUT R5, R0, 0x80, R5, 0xf8, !PT ;  /* 0x0000008000057812 */ /* 0x000fca00078ef805 */
[----:B------:R0:W-:Y:S01]  /*28e0*/  STG.E.U8 desc[UR36][R2.64], R5 ;  /* 0x0000000502007986 */ /* 0x0001e2000c101124 */
[----:B------:R-:W-:Y:S05]  /*28f0*/  BRA `(.L_x_12632) ;  /* 0x0000000400f87947 */ /* 0x000fea0003800000 */
.L_x_12643:
        /* <DEDUP_REMOVED lines=15> */
.L_x_12647:
[----:B------:R-:W-:Y:S05]  /*29f0*/  BSYNC.RECONVERGENT B0 ;  /* 0x0000000000007941 */ /* 0x000fea0003800200 */
.L_x_12646:
[----:B------:R-:W-:-:S05]  /*2a00*/  LOP3.LUT R5, R0, 0x80, R5, 0xf8, !PT ;  /* 0x0000008000057812 */ /* 0x000fca00078ef805 */
[----:B------:R0:W-:Y:S01]  /*2a10*/  STG.E.U8 desc[UR36][R2.64], R5 ;  /* 0x0000000502007986 */ /* 0x0001e2000c101124 */
[----:B------:R-:W-:Y:S05]  /*2a20*/  BRA `(.L_x_12632) ;  /* 0x0000000400ac7947 */ /* 0x000fea0003800000 */
.L_x_12642:
[----:B------:R-:W0:Y:S02]  /*2a30*/  I2F.S16 R0, R9 ;  /* 0x0000000900007306 */ /* 0x000e240000101400 */
[----:B0-----:R-:W-:-:S05]  /*2a40*/  F2FP.BF16.F32.PACK_AB R0, RZ, R0 ;  /* 0x00000000ff00723e */ /* 0x001fca00000010ff */
[----:B------:R0:W-:Y:S01]  /*2a50*/  STG.E.U16 desc[UR36][R2.64], R0 ;  /* 0x0000000002007986 */ /* 0x0001e2000c101524 */
[----:B------:R-:W-:Y:S05]  /*2a60*/  BRA `(.L_x_12632) ;  /* 0x00000004009c7947 */ /* 0x000fea0003800000 */
.L_x_12639:
        /* <DEDUP_REMOVED lines=10> */
.L_x_12650:
        /* <DEDUP_REMOVED lines=13> */
.L_x_12653:
[----:B------:R-:W-:-:S04]  /*2be0*/  SHF.R.U32.HI R0, RZ, 0x14, R5 ;  /* 0x00000014ff007819 */ /* 0x000fc80000011605 */
[----:B------:R-:W-:-:S04]  /*2bf0*/  LOP3.LUT R0, R0, 0x1, RZ, 0xc0, !PT ;  /* 0x0000000100007812 */ /* 0x000fc800078ec0ff */
[----:B------:R-:W-:-:S04]  /*2c00*/  IADD3 R0, PT, PT, R5, 0x487ffff, R0 ;  /* 0x0487ffff05007810 */ /* 0x000fc80007ffe000 */
[----:B------:R-:W-:-:S04]  /*2c10*/  SHF.R.U32.HI R0, RZ, 0x14, R0 ;  /* 0x00000014ff007819 */ /* 0x000fc80000011600 */
[----:B------:R-:W-:-:S07]  /*2c20*/  LOP3.LUT R4, R0, 0xff, RZ, 0xc0, !PT ;  /* 0x000000ff00047812 */ /* 0x000fce00078ec0ff */
.L_x_12654:
[----:B------:R-:W-:-:S04]  /*2c30*/  SHF.R.U32.HI R5, RZ, 0x18, R5 ;  /* 0x00000018ff057819 */ /* 0x000fc80000011605 */
[----:B------:R-:W-:-:S04]  /*2c40*/  LOP3.LUT R4, R4, 0x80, R5, 0xf8, !PT ;  /* 0x0000008004047812 */ /* 0x000fc800078ef805 */
[----:B------:R-:W-:-:S07]  /*2c50*/  PRMT R0, R4, 0x7610, R0 ;  /* 0x0000761004007816 */ /* 0x000fce0000000000 */
.L_x_12652:
[----:B------:R-:W-:Y:S05]  /*2c60*/  BSYNC.RECONVERGENT B0 ;  /* 0x0000000000007941 */ /* 0x000fea0003800200 */
.L_x_12651:
[----:B------:R0:W-:Y:S01]  /*2c70*/  STG.E.U8 desc[UR36][R2.64], R0 ;  /* 0x0000000002007986 */ /* 0x0001e2000c101124 */
[----:B------:R-:W-:Y:S05]  /*2c80*/  BRA `(.L_x_12632) ;  /* 0x0000000400147947 */ /* 0x000fea0003800000 */
.L_x_12649:
        /* <DEDUP_REMOVED lines=13> */
.L_x_12657:
[----:B------:R-:W-:-:S04]  /*2d60*/  SHF.R.U32.HI R0, RZ, 0x15, R5 ;  /* 0x00000015ff007819 */ /* 0x000fc80000011605 */
[----:B------:R-:W-:-:S04]  /*2d70*/  LOP3.LUT R0, R0, 0x1, RZ, 0xc0, !PT ;  /* 0x0000000100007812 */ /* 0x000fc800078ec0ff */
[----:B------:R-:W-:-:S04]  /*2d80*/  IADD3 R0, PT, PT, R5, 0x88fffff, R0 ;  /* 0x088fffff05007810 */ /* 0x000fc80007ffe000 */
[----:B------:R-:W-:-:S04]  /*2d90*/  SHF.R.U32.HI R0, RZ, 0x15, R0 ;  /* 0x00000015ff007819 */ /* 0x000fc80000011600 */
[----:B------:R-:W-:-:S07]  /*2da0*/  LOP3.LUT R4, R0, 0xff, RZ, 0xc0, !PT ;  /* 0x000000ff00047812 */ /* 0x000fce00078ec0ff */
.L_x_12658:
[----:B------:R-:W-:-:S04]  /*2db0*/  SHF.R.U32.HI R5, RZ, 0x18, R5 ;  /* 0x00000018ff057819 */ /* 0x000fc80000011605 */
[----:B------:R-:W-:-:S04]  /*2dc0*/  LOP3.LUT R4, R4, 0x80, R5, 0xf8, !PT ;  /* 0x0000008004047812 */ /* 0x000fc800078ef805 */
[----:B------:R-:W-:-:S07]  /*2dd0*/  PRMT R0, R4, 0x7610, R0 ;  /* 0x0000761004007816 */ /* 0x000fce0000000000 */
.L_x_12656:
[----:B------:R-:W-:Y:S05]  /*2de0*/  BSYNC.RECONVERGENT B0 ;  /* 0x0000000000007941 */ /* 0x000fea0003800200 */
.L_x_12655:
[----:B------:R0:W-:Y:S01]  /*2df0*/  STG.E.U8 desc[UR36][R2.64], R0 ;  /* 0x0000000002007986 */ /* 0x0001e2000c101124 */
[----:B------:R-:W-:Y:S05]  /*2e00*/  BRA `(.L_x_12632) ;  /* 0x0000000000b47947 */ /* 0x000fea0003800000 */
.L_x_12648:
[----:B------:R-:W-:-:S09]  /*2e10*/  UISETP.NE.AND UP0, UPT, UR4, 0x1c, UPT ;  /* 0x0000001c0400788c */ /* 0x000fd2000bf05270 */
[----:B------:R-:W-:Y:S05]  /*2e20*/  BRA.U !UP0, `(.L_x_12659) ;  /* 0x0000000108a47547 */ /* 0x000fea000b800000 */
[----:B------:R-:W-:-:S09]  /*2e30*/  UISETP.NE.AND UP0, UPT, UR4, 0x1d, UPT ;  /* 0x0000001d0400788c */ /* 0x000fd2000bf05270 */
[----:B------:R-:W-:Y:S05]  /*2e40*/  BRA.U !UP0, `(.L_x_12660) ;  /* 0x00000001088c7547 */ /* 0x000fea000b800000 */
[----:B------:R-:W-:-:S09]  /*2e50*/  UISETP.NE.AND UP0, UPT, UR4, 0x2c, UPT ;  /* 0x0000002c0400788c */ /* 0x000fd2000bf05270 */
[----:B------:R-:W-:Y:S05]  /*2e60*/  BRA.U !UP0, `(.L_x_12661) ;  /* 0x0000000108447547 */ /* 0x000fea000b800000 */
.L_x_12631:
        /* <DEDUP_REMOVED lines=16> */
.L_x_12662:
[----:B------:R-:W-:Y:S05]  /*2f70*/  BRA `(.L_x_12632) ;  /* 0x0000000000587947 */ /* 0x000fea0003800000 */
.L_x_12661:
        /* <DEDUP_REMOVED lines=16> */
.L_x_12660:
[----:B------:R-:W-:-:S04]  /*3080*/  PRMT R4, R9, 0x9910, RZ ;  /* 0x0000991009047816 */ /* 0x000fc800000000ff */
[----:B------:R-:W-:-:S05]  /*3090*/  SHF.R.S32.HI R5, RZ, 0x1f, R4 ;  /* 0x0000001fff057819 */ /* 0x000fca0000011404 */
[----:B------:R0:W-:Y:S01]  /*30a0*/  STG.E.64 desc[UR36][R2.64], R4 ;  /* 0x0000000402007986 */ /* 0x0001e2000c101b24 */
[----:B------:R-:W-:Y:S05]  /*30b0*/  BRA `(.L_x_12632) ;  /* 0x0000000000087947 */ /* 0x000fea0003800000 */
.L_x_12659:
[----:B------:R-:W-:-:S05]  /*30c0*/  PRMT R5, R9, 0x9910, RZ ;  /* 0x0000991009057816 */ /* 0x000fca00000000ff */
[----:B------:R0:W-:Y:S02]  /*30d0*/  STG.E desc[UR36][R2.64], R5 ;  /* 0x0000000502007986 */ /* 0x0001e4000c101924 */
.L_x_12632:
[----:B------:R-:W-:-:S07]  /*30e0*/  VIADD R17, R17, 0x80 ;  /* 0x0000008011117836 */ /* 0x000fce0000000000 */
.L_x_12591:
[----:B------:R-:W-:Y:S05]  /*30f0*/  BSYNC.RECONVERGENT B6 ;  /* 0x0000000000067941 */ /* 0x000fea0003800200 */
.L_x_12590:
        /* <DEDUP_REMOVED lines=307> */
.L_x_12665:
        /* <DEDUP_REMOVED lines=16> */
.L_x_12669:
[----:B------:R1:W5:Y:S01]  /*4530*/  LDG.E.U8 R0, desc[UR36][R2.64] ;  /* 0x0000002402007981 */ /* 0x000362000c1e1100 */
[----:B------:R-:W-:Y:S05]  /*4540*/  BRA `(.L_x_12671) ;  /* 0x0000000c004c7947 */ /* 0x000fea0003800000 */
.L_x_12668:
        /* <DEDUP_REMOVED lines=8> */
.L_x_12673:
[----:B------:R3:W5:Y:S01]  /*45d0*/  LDG.E.U16 R0, desc[UR36][R2.64] ;  /* 0x0000002402007981 */ /* 0x000762000c1e1500 */
[----:B------:R-:W-:Y:S05]  /*45e0*/  BRA `(.L_x_12671) ;  /* 0x0000000c00247947 */ /* 0x000fea0003800000 */
.L_x_12672:
[----:B------:R2:W5:Y:S01]  /*45f0*/  LDG.E.U16 R0, desc[UR36][R2.64] ;  /* 0x0000002402007981 */ /* 0x000562000c1e1500 */
[----:B------:R-:W-:Y:S05]  /*4600*/  BRA `(.L_x_12671) ;  /* 0x0000000c001c7947 */ /* 0x000fea0003800000 */
.L_x_12667:
        /* <DEDUP_REMOVED lines=9> */
.L_x_12675:
[----:B------:R-:W2:Y:S02]  /*46a0*/  LDG.E.U16 R4, desc[UR36][R2.64] ;  /* 0x0000002402047981 */ /* 0x000ea4000c1e1500 */
[----:B--2---:R-:W-:-:S06]  /*46b0*/  HADD2.F32 R4, -RZ, R4.H0_H0 ;  /* 0x20000004ff047230 */ /* 0x004fcc0000004100 */
[----:B------:R-:W0:Y:S02]  /*46c0*/  F2I.FTZ.TRUNC.NTZ R4, R4 ;  /* 0x0000000400047305 */ /* 0x000e24000021f100 */
[----:B0-----:R-:W-:Y:S01]  /*46d0*/  PRMT R0, R4, 0x7610, R0 ;  /* 0x0000761004007816 */ /* 0x001fe20000000000 */
[----:B------:R-:W-:Y:S06]  /*46e0*/  BRA `(.L_x_12671) ;  /* 0x0000000800e47947 */ /* 0x000fec0003800000 */
.L_x_12674:
        /* <DEDUP_REMOVED lines=9> */
.L_x_12677:
[----:B------:R-:W2:Y:S02]  /*4780*/  LDG.E.U16 R2, desc[UR36][R2.64] ;  /* 0x0000002402027981 */ /* 0x000ea4000c1e1500 */
[----:B--2---:R-:W-:-:S06]  /*4790*/  HADD2.F32 R4, -RZ, R2.H0_H0 ;  /* 0x20000002ff047230 */ /* 0x004fcc0000004100 */
[----:B------:R-:W0:Y:S02]  /*47a0*/  F2I.FTZ.TRUNC.NTZ R4, R4 ;  /* 0x0000000400047305 */ /* 0x000e24000021f100 */
[----:B0-----:R-:W-:Y:S01]  /*47b0*/  PRMT R0, R4, 0x7610, R0 ;  /* 0x0000761004007816 */ /* 0x001fe20000000000 */
[----:B------:R-:W-:Y:S06]  /*47c0*/  BRA `(.L_x_12671) ;  /* 0x0000000800ac7947 */ /* 0x000fec0003800000 */
.L_x_12676:
[----:B------:R-:W2:Y:S02]  /*47d0*/  LDG.E.64 R2, desc[UR36][R2.64] ;  /* 0x0000002402027981 */ /* 0x000ea4000c1e1b00 */
[----:B--2---:R0:W1:Y:S01]  /*47e0*/  F2I.F64.TRUNC R0, R2 ;  /* 0x0000000200007311 */ /* 0x004062000030d100 */
[----:B------:R-:W-:Y:S05]  /*47f0*/  BRA `(.L_x_12671) ;  /* 0x0000000800a07947 */ /* 0x000fea0003800000 */
.L_x_12666:
        /* <DEDUP_REMOVED lines=12> */
.L_x_12680:
[----:B------:R-:W2:Y:S02]  /*48c0*/  LDG.E.64 R2, desc[UR36][R2.64] ;  /* 0x0000002402027981 */ /* 0x000ea4000c1e1b00 */
[----:B--2---:R0:W1:Y:S01]  /*48d0*/  F2I.F64.TRUNC R0, R2 ;  /* 0x0000000200007311 */ /* 0x004062000030d100 */
[----:B------:R-:W-:Y:S05]  /*48e0*/  BRA `(.L_x_12671) ;  /* 0x0000000800647947 */ /* 0x000fea0003800000 */
.L_x_12679:
        /* <DEDUP_REMOVED lines=27> */
.L_x_12682:
        /* <DEDUP_REMOVED lines=14> */
.L_x_12681:
[----:B------:R-:W2:Y:S02]  /*4b80*/  LDG.E.U16 R4, desc[UR36][R2.64] ;  /* 0x0000002402047981 */ /* 0x000ea4000c1e1500 */
[----:B--2---:R-:W-:-:S06]  /*4b90*/  SHF.L.U32 R4, R4, 0x10, RZ ;  /* 0x0000001004047819 */ /* 0x004fcc00000006ff */
[----:B------:R-:W0:Y:S02]  /*4ba0*/  F2I.FTZ.TRUNC.NTZ R4, R4 ;  /* 0x0000000400047305 */ /* 0x000e24000021f100 */
[----:B0-----:R-:W-:Y:S01]  /*4bb0*/  PRMT R0, R4, 0x7610, R0 ;  /* 0x0000761004007816 */ /* 0x001fe20000000000 */
[----:B------:R-:W-:Y:S06]  /*4bc0*/  BRA `(.L_x_12671) ;  /* 0x0000000400ac7947 */ /* 0x000fec0003800000 */
.L_x_12678:
        /* <DEDUP_REMOVED lines=10> */
.L_x_12685:
        /* <DEDUP_REMOVED lines=21> */
.L_x_12689:
[----:B------:R-:W-:Y:S05]  /*4dc0*/  BSYNC.RECONVERGENT B1 ;  /* 0x0000000000017941 */ /* 0x000fea0003800200 */
.L_x_12688:
[----:B------:R-:W-:Y:S01]  /*4dd0*/  IMAD.SHL.U32 R0, R0, 0x100000, RZ ;  /* 0x0010000000007824 */ /* 0x000fe200078e00ff */
[----:B------:R-:W-:-:S04]  /*4de0*/  LEA R2, R2, 0x3b800000, 0x17 ;  /* 0x3b80000002027811 */ /* 0x000fc800078eb8ff */
[----:B------:R-:W-:-:S07]  /*4df0*/  LOP3.LUT R4, R2, R0, R7, 0xfe, !PT ;  /* 0x0000000002047212 */ /* 0x000fce00078efe07 */
.L_x_12687:
[----:B------:R-:W-:Y:S05]  /*4e00*/  BSYNC.RECONVERGENT B0 ;  /* 0x0000000000007941 */ /* 0x000fea0003800200 */
.L_x_12686:
[----:B------:R-:W0:Y:S02]  /*4e10*/  F2I.FTZ.TRUNC.NTZ R4, R4 ;  /* 0x0000000400047305 */ /* 0x000e24000021f100 */
[----:B0-----:R-:W-:Y:S01]  /*4e20*/  PRMT R0, R4, 0x7610, R0 ;  /* 0x0000761004007816 */ /* 0x001fe20000000000 */
[----:B------:R-:W-:Y:S06]  /*4e30*/  BRA `(.L_x_12671) ;  /* 0x0000000400107947 */ /* 0x000fec0003800000 */
.L_x_12684:
        /* <DEDUP_REMOVED lines=21> */
.L_x_12693:
[----:B------:R-:W-:Y:S05]  /*4f90*/  BSYNC.RECONVERGENT B1 ;  /* 0x0000000000017941 */ /* 0x000fea0003800200 */
.L_x_12692:
[----:B------:R-:W-:Y:S01]  /*4fa0*/  IMAD.SHL.U32 R0, R0, 0x200000, RZ ;  /* 0x0020000000007824 */ /* 0x000fe200078e00ff */
[----:B------:R-:W-:-:S04]  /*4fb0*/  LEA R2, R2, 0x37800000, 0x17 ;  /* 0x3780000002027811 */ /* 0x000fc800078eb8ff */
[----:B------:R-:W-:-:S07]  /*4fc0*/  LOP3.LUT R4, R2, R0, R7, 0xfe, !PT ;  /* 0x0000000002047212 */ /* 0x000fce00078efe07 */
.L_x_12691:
[----:B------:R-:W-:Y:S05]  /*4fd0*/  BSYNC.RECONVERGENT B0 ;  /* 0x0000000000007941 */ /* 0x000fea0003800200 */
.L_x_12690:
[----:B------:R-:W0:Y:S02]  /*4fe0*/  F2I.FTZ.TRUNC.NTZ R4, R4 ;  /* 0x0000000400047305 */ /* 0x000e24000021f100 */
[----:B0-----:R-:W-:Y:S01]  /*4ff0*/  PRMT R0, R4, 0x7610, R0 ;  /* 0x0000761004007816 */ /* 0x001fe20000000000 */
[----:B------:R-:W-:Y:S06]  /*5000*/  BRA `(.L_x_12671) ;  /* 0x00000000009c7947 */ /* 0x000fec0003800000 */
.L_x_12683:
        /* <DEDUP_REMOVED lines=14> */
.L_x_12697:
[----:B------:R-:W-:Y:S05]  /*50f0*/  BSYNC.RECONVERGENT B0 ;  /* 0x0000000000007941 */ /* 0x000fea0003800200 */
.L_x_12696:
[----:B------:R-:W0:Y:S02]  /*5100*/  F2I.FTZ.TRUNC.NTZ R4, R4 ;  /* 0x0000000400047305 */ /* 0x000e24000021f100 */
[----:B0-----:R-:W-:Y:S01]  /*5110*/  PRMT R0, R4, 0x7610, R0 ;  /* 0x0000761004007816 */ /* 0x001fe20000000000 */
[----:B------:R-:W-:Y:S06]  /*5120*/  BRA `(.L_x_12671) ;  /* 0x0000000000547947 */ /* 0x000fec0003800000 */
.L_x_12670:
        /* <DEDUP_REMOVED lines=16> */
.L_x_12698:
[----:B------:R-:W-:Y:S01]  /*5230*/  PRMT R0, RZ, 0x7610, R0 ;  /* 0x00007610ff007816 */ /* 0x000fe20000000000 */
[----:B------:R-:W-:Y:S06]  /*5240*/  BRA `(.L_x_12671) ;  /* 0x00000000000c7947 */ /* 0x000fec0003800000 */
.L_x_12695:
[----:B------:R0:W5:Y:S01]  /*5250*/  LDG.E.U16 R0, desc[UR36][R2.64] ;  /* 0x0000002402007981 */ /* 0x000162000c1e1500 */
[----:B------:R-:W-:Y:S05]  /*5260*/  BRA `(.L_x_12671) ;  /* 0x0000000000047947 */ /* 0x000fea0003800000 */
.L_x_12694:
[----:B------:R0:W5:Y:S02]  /*5270*/  LDG.E.U16 R0, desc[UR36][R2.64] ;  /* 0x0000002402007981 */ /* 0x000164000c1e1500 */
.L_x_12671:
[----:B------:R-:W0:Y:S01]  /*5280*/  LDCU.64 UR6, c[0x0][0x580] ;  /* 0x0000b000ff0677ac */ /* 0x000e220008000a00 */
[----:B-1---5:R-:W-:Y:S01]  /*5290*/  PRMT R4, R0, 0x9910, RZ ;  /* 0x0000991000047816 */ /* 0x022fe200000000ff */
[----:B------:R-:W-:-:S04]  /*52a0*/  UPRMT UR4, UR41, 0x9910, URZ ;  /* 0x0000991029047896 */ /* 0x000fc800080000ff */
[----:B------:R-:W-:Y:S01]  /*52b0*/  IMAD R0, R4, R4, RZ ;  /* 0x0000000404007224 */ /* 0x000fe200078e02ff */
[----:B------:R-:W-:-:S04]  /*52c0*/  UISETP.GT.AND UP0, UPT, UR4, 0x9, UPT ;  /* 0x000000090400788c */ /* 0x000fc8000bf04270 */
[----:B------:R-:W-:-:S05]  /*52d0*/  PRMT R5, R0, 0x9910, RZ ;  /* 0x0000991000057816 */ /* 0x000fca00000000ff */
[----:B------:R-:W-:Y:S01]  /*52e0*/  IMAD R9, R4, R5, RZ ;  /* 0x0000000504097224 */ /* 0x000fe200078e02ff */
[----:B0-234-:R-:W-:-:S05]  /*52f0*/  IADD3 R2, P0, PT, R16, UR6, RZ ;  /* 0x0000000610027c10 */ /* 0x01dfca000ff1e0ff */
        /* <DEDUP_REMOVED lines=12> */
.L_x_12702:
[----:B------:R0:W-:Y:S01]  /*53c0*/  STG.E.U8 desc[UR36][R2.64], R9 ;  /* 0x0000000902007986 */ /* 0x0001e2000c101124 */
[----:B------:R-:W-:Y:S05]  /*53d0*/  BRA `(.L_x_12704) ;  /* 0x0000000c004c7947 */ /* 0x000fea0003800000 */
.L_x_12701:
        /* <DEDUP_REMOVED lines=10> */
.L_x_12706:
[----:B------:R-:W-:-:S05]  /*5480*/  PRMT R5, R9, 0x9910, RZ ;  /* 0x0000991009057816 */ /* 0x000fca00000000ff */
[----:B------:R0:W-:Y:S01]  /*5490*/  STG.E desc[UR36][R2.64], R5 ;  /* 0x0000000502007986 */ /* 0x0001e2000c101924 */
[----:B------:R-:W-:Y:S05]  /*54a0*/  BRA `(.L_x_12704) ;  /* 0x0000000c00187947 */ /* 0x000fea0003800000 */
.L_x_12705:
[----:B------:R0:W-:Y:S01]  /*54b0*/  STG.E.U16 desc[UR36][R2.64], R9 ;  /* 0x0000000902007986 */ /* 0x0001e2000c101524 */
[----:B------:R-:W-:Y:S05]  /*54c0*/  BRA `(.L_x_12704) ;  /* 0x0000000c00107947 */ /* 0x000fea0003800000 */
.L_x_12700:
        /* <DEDUP_REMOVED lines=9> */
.L_x_12708:
[----:B------:R-:W0:Y:S02]  /*5560*/  I2F.S16 R0, R9 ;  /* 0x0000000900007306 */ /* 0x000e240000101400 */
[----:B0-----:R-:W-:-:S05]  /*5570*/  F2FP.F16.F32.PACK_AB R0, RZ, R0 ;  /* 0x00000000ff00723e */ /* 0x001fca00000000ff */
[----:B------:R0:W-:Y:S01]  /*5580*/  STG.E.U16 desc[UR36][R2.64], R0 ;  /* 0x0000000002007986 */ /* 0x0001e2000c101524 */
[----:B------:R-:W-:Y:S05]  /*5590*/  BRA `(.L_x_12704) ;  /* 0x0000000800dc7947 */ /* 0x000fea0003800000 */
.L_x_12707:
[----:B------:R-:W-:-:S09]  /*55a0*/  UISETP.NE.AND UP0, UPT, UR4, 0x7, UPT ;  /* 0x000000070400788c */ /* 0x000fd2000bf05270 */
[----:B------:R-:W-:Y:S05]  /*55b0*/  BRA.U !UP0, `(.L_x_12709) ;  /* 0x0000000108347547 */ /* 0x000fea000b800000 */
[----:B------:R-:W-:-:S09]  /*55c0*/  UISETP.NE.AND UP0, UPT, UR4, 0x8, UPT ;  /* 0x000000080400788c */ /* 0x000fd2000bf05270 */
[----:B------:R-:W-:Y:S05]  /*55d0*/  BRA.U !UP0, `(.L_x_12710) ;  /* 0x0000000108187547 */ /* 0x000fea000b800000 */
[----:B------:R-:W-:-:S09]  /*55e0*/  UISETP.NE.AND UP0, UPT, UR4, 0x9, UPT ;  /* 0x000000090400788c */ /* 0x000fd2000bf05270 */
[----:B------:R-:W-:Y:S05]  /*55f0*/  BRA.U UP0, `(.L_x_12703) ;  /* 0x0000000500e07547 */ /* 0x000fea000b800000 */
[----:B------:R-:W0:Y:S01]  /*5600*/  I2F.S16 R4, R9 ;  /* 0x0000000900047306 */ /* 0x000e220000101400 */
[----:B------:R-:W-:-:S05]  /*5610*/  MOV R5, RZ ;  /* 0x000000ff00057202 */ /* 0x000fca0000000f00 */
[----:B0-----:R0:W-:Y:S01]  /*5620*/  STG.E.64 desc[UR36][R2.64], R4 ;  /* 0x0000000402007986 */ /* 0x0011e2000c101b24 */
[----:B------:R-:W-:Y:S05]  /*5630*/  BRA `(.L_x_12704) ;  /* 0x0000000800b47947 */ /* 0x000fea0003800000 */
.L_x_12710:
[----:B------:R-:W0:Y:S02]  /*5640*/  I2F.S16 R9, R9 ;  /* 0x0000000900097306 */ /* 0x000e240000101400 */
[----:B0-----:R-:W-:-:S04]  /*5650*/  F2FP.F16.F32.PACK_AB R5, RZ, R9 ;  /* 0x00000009ff05723e */ /* 0x001fc800000000ff */
[----:B------:R-:W-:-:S05]  /*5660*/  PRMT R5, R5, 0x5410, RZ ;  /* 0x0000541005057816 */ /* 0x000fca00000000ff */
[----:B------:R0:W-:Y:S01]  /*5670*/  STG.E desc[UR36][R2.64], R5 ;  /* 0x0000000502007986 */ /* 0x0001e2000c101924 */
[----:B------:R-:W-:Y:S05]  /*5680*/  BRA `(.L_x_12704) ;  /* 0x0000000800a07947 */ /* 0x000fea0003800000 */
.L_x_12709:
[----:B------:R-:W0:Y:S02]  /*5690*/  I2F.F64.S16 R4, R9 ;  /* 0x0000000900047312 */ /* 0x000e240000101c00 */
[----:B0-----:R0:W-:Y:S01]  /*56a0*/  STG.E.64 desc[UR36][R2.64], R4 ;  /* 0x0000000402007986 */ /* 0x0011e2000c101b24 */
[----:B------:R-:W-:Y:S05]  /*56b0*/  BRA `(.L_x_12704) ;  /* 0x0000000800947947 */ /* 0x000fea0003800000 */
.L_x_12699:
        /* <DEDUP_REMOVED lines=12> */
.L_x_12714:
        /* <DEDUP_REMOVED lines=18> */
.L_x_12717:
[----:B------:R-:W-:-:S04]  /*58a0*/  SHF.R.U32.HI R5, RZ, 0x18, R5 ;  /* 0x00000018ff057819 */ /* 0x000fc80000011605 */
[----:B------:R-:W-:-:S07]  /*58b0*/  LOP3.LUT R0, R0, 0x80, R5, 0xf8, !PT ;  /* 0x0000008000007812 */ /* 0x000fce00078ef805 */
.L_x_12716:
[----:B------:R-:W-:Y:S05]  /*58c0*/  BSYNC.RECONVERGENT B0 ;  /* 0x0000000000007941 */ /* 0x000fea0003800200 */
.L_x_12715:
[----:B------:R0:W-:Y:S01]  /*58d0*/  STG.E.U8 desc[UR36][R2.64], R0 ;  /* 0x0000000002007986 */ /* 0x0001e2000c101124 */
[----:B------:R-:W-:Y:S05]  /*58e0*/  BRA `(.L_x_12704) ;  /* 0x0000000800087947 */ /* 0x000fea0003800000 */
.L_x_12713:
        /* <DEDUP_REMOVED lines=18> */
.L_x_12720:
[----:B------:R-:W-:-:S04]  /*5a10*/  SHF.R.U32.HI R5, RZ, 0x18, R5 ;  /* 0x00000018ff057819 */ /* 0x000fc80000011605 */
[----:B------:R-:W-:-:S07]  /*5a20*/  LOP3.LUT R0, R0, 0x80, R5, 0xf8, !PT ;  /* 0x0000008000007812 */ /* 0x000fce00078ef805 */
.L_x_12719:
[----:B------:R-:W-:Y:S05]  /*5a30*/  BSYNC.RECONVERGENT B0 ;  /* 0x0000000000007941 */ /* 0x000fea0003800200 */
.L_x_12718:
[----:B------:R0:W-:Y:S01]  /*5a40*/  STG.E.U8 desc[UR36][R2.64], R0 ;  /* 0x0000000002007986 */ /* 0x0001e2000c101124 */
[----:B------:R-:W-:Y:S05]  /*5a50*/  BRA `(.L_x_12704) ;  /* 0x0000000400ac7947 */ /* 0x000fea0003800000 */
.L_x_12712:
        /* <DEDUP_REMOVED lines=22> */
.L_x_12722:
[----:B------:R-:W-:-:S04]  /*5bc0*/  PRMT R4, R9, 0x9910, RZ ;  /* 0x0000991009047816 */ /* 0x000fc800000000ff */
[----:B------:R-:W-:-:S05]  /*5bd0*/  SHF.R.S32.HI R5, RZ, 0x1f, R4 ;  /* 0x0000001fff057819 */ /* 0x000fca0000011404 */
[----:B------:R0:W-:Y:S01]  /*5be0*/  STG.E.64 desc[UR36][R2.64], R4 ;  /* 0x0000000402007986 */ /* 0x0001e2000c101b24 */
[----:B------:R-:W-:Y:S05]  /*5bf0*/  BRA `(.L_x_12704) ;  /* 0x0000000400447947 */ /* 0x000fea0003800000 */
.L_x_12721:
[----:B------:R-:W-:-:S05]  /*5c00*/  PRMT R5, R9, 0x9910, RZ ;  /* 0x0000991009057816 */ /* 0x000fca00000000ff */
[----:B------:R0:W-:Y:S01]  /*5c10*/  STG.E desc[UR36][R2.64], R5 ;  /* 0x0000000502007986 */ /* 0x0001e2000c101924 */
[----:B------:R-:W-:Y:S05]  /*5c20*/  BRA `(.L_x_12704) ;  /* 0x0000000400387947 */ /* 0x000fea0003800000 */
.L_x_12711:
        /* <DEDUP_REMOVED lines=11> */
.L_x_12724:
[----:B------:R-:W0:Y:S01]  /*5ce0*/  I2F.F64.S16 R4, R9 ;  /* 0x0000000900047312 */ /* 0x000e220000101c00 */
[----:B------:R-:W-:-:S05]  /*5cf0*/  CS2R R6, SRZ ;  /* 0x0000000000067805 */ /* 0x000fca000001ff00 */
[----:B0-----:R4:W-:Y:S01]  /*5d00*/  STG.E.128 desc[UR36][R2.64], R4 ;  /* 0x0000000402007986 */ /* 0x0019e2000c101d24 */
[----:B------:R-:W-:Y:S05]  /*5d10*/  BRA `(.L_x_12704) ;  /* 0x0000000000fc7947 */ /* 0x000fea0003800000 */
.L_x_12723:
[----:B------:R-:W-:-:S09]  /*5d20*/  UISETP.NE.AND UP0, UPT, UR4, 0xf, UPT ;  /* 0x0000000f0400788c */ /* 0x000fd2000bf05270 */
[----:B------:R-:W-:Y:S05]  /*5d30*/  BRA.U !UP0, `(.L_x_12725) ;  /* 0x0000000108e87547 */ /* 0x000fea000b800000 */
[----:B------:R-:W-:-:S09]  /*5d40*/  UISETP.NE.AND UP0, UPT, UR4, 0x17, UPT ;  /* 0x000000170400788c */ /* 0x000fd2000bf05270 */
[----:B------:R-:W-:Y:S05]  /*5d50*/  BRA.U !UP0, `(.L_x_12726) ;  /* 0x0000000108907547 */ /* 0x000fea000b800000 */
[----:B------:R-:W-:-:S09]  /*5d60*/  UISETP.NE.AND UP0, UPT, UR4, 0x18, UPT ;  /* 0x000000180400788c */ /* 0x000fd2000bf05270 */
[----:B------:R-:W-:Y:S05]  /*5d70*/  BRA.U !UP0, `(.L_x_12727) ;  /* 0x0000000108447547 */ /* 0x000fea000b800000 */
.L_x_12703:
        /* <DEDUP_REMOVED lines=16> */
.L_x_12728:
[----:B------:R-:W-:Y:S05]  /*5e80*/  BRA `(.L_x_12704) ;  /* 0x0000000000a07947 */ /* 0x000fea0003800000 */
.L_x_12727:
        /* <DEDUP_REMOVED lines=13> */
.L_x_12730:
[----:B------:R-:W-:Y:S05]  /*5f60*/  BSYNC.RECONVERGENT B0 ;  /* 0x0000000000007941 */ /* 0x000fea0003800200 */
.L_x_12729:
[----:B------:R-:W-:-:S05]  /*5f70*/  LOP3.LUT R5, R0, 0x80, R5, 0xf8, !PT ;  /* 0x0000008000057812 */ /* 0x000fca00078ef805 */
[----:B------:R2:W-:Y:S01]  /*5f80*/  STG.E.U8 desc[UR36][R2.64], R5 ;  /* 0x0000000502007986 */ /* 0x0005e2000c101124 */
[----:B------:R-:W-:Y:S05]  /*5f90*/  BRA `(.L_x_12704) ;  /* 0x00000000005c7947 */ /* 0x000fea0003800000 */
.L_x_12726:
        /* <DEDUP_REMOVED lines=12> */
.L_x_12732:
[----:B------:R-:W-:Y:S01]  /*6060*/  IMAD.MOV.U32 R0, RZ, RZ, 0x7f ;  /* 0x0000007fff007424 */ /* 0x000fe200078e00ff */
[----:B------:R-:W-:-:S04]  /*6070*/  ISETP.GT.U32.AND P0, PT, R4, 0x7f800000, PT ;  /* 0x7f8000000400780c */ /* 0x000fc80003f04070 */
[----:B------:R-:W-:-:S09]  /*6080*/  SEL R0, R0, 0x7c, P0 ;  /* 0x0000007c00007807 */ /* 0x000fd20000000000 */
.L_x_12733:
[----:B------:R-:W-:Y:S05]  /*6090*/  BSYNC.RECONVERGENT B0 ;  /* 0x0000000000007941 */ /* 0x000fea0003800200 */
.L_x_12731:
[----:B------:R-:W-:-:S04]  /*60a0*/  SHF.R.U32.HI R5, RZ, 0x18, R5 ;  /* 0x00000018ff057819 */ /* 0x000fc80000011605 */
[----:B------:R-:W-:-:S05]  /*60b0*/  LOP3.LUT R5, R0, 0x80, R5, 0xf8, !PT ;  /* 0x0000008000057812 */ /* 0x000fca00078ef805 */
[----:B------:R1:W-:Y:S01]  /*60c0*/  STG.E.U8 desc[UR36][R2.64], R5 ;  /* 0x0000000502007986 */ /* 0x0003e2000c101124 */
[----:B------:R-:W-:Y:S05]  /*60d0*/  BRA `(.L_x_12704) ;  /* 0x00000000000c7947 */ /* 0x000fea0003800000 */
.L_x_12725:
[----:B------:R-:W0:Y:S02]  /*60e0*/  I2F.S16 R0, R9 ;  /* 0x0000000900007306 */ /* 0x000e240000101400 */
[----:B0-----:R-:W-:-:S05]  /*60f0*/  F2FP.BF16.F32.PACK_AB R0, RZ, R0 ;  /* 0x00000000ff00723e */ /* 0x001fca00000010ff */
[----:B------:R0:W-:Y:S02]  /*6100*/  STG.E.U16 desc[UR36][R2.64], R0 ;  /* 0x0000000002007986 */ /* 0x0001e4000c101524 */
.L_x_12704:
[----:B------:R-:W-:-:S07]  /*6110*/  IADD3 R17, PT, PT, R17, 0x80, RZ ;  /* 0x0000008011117810 */ /* 0x000fce0007ffe0ff */
.L_x_12664:
[----:B------:R-:W-:Y:S05]  /*6120*/  BSYNC.RECONVERGENT B6 ;  /* 0x0000000000067941 */ /* 0x000fea0003800200 */
.L_x_12663:
        /* <DEDUP_REMOVED lines=10> */
[----:B------:R-:W-:Y:S01]  /*61d0*/  MOV R16, RZ ;  /* 0x000000ff00107202 */ /* 0x000fe20000000f00 */
        /* <DEDUP_REMOVED lines=296> */
.L_x_12736:
        /* <DEDUP_REMOVED lines=16> */
.L_x_12740:
[----:B------:R0:W5:Y:S01]  /*7560*/  LDG.E.U8 R0, desc[UR36][R2.64] ;  /* 0x0000002402007981 */ /* 0x000162000c1e1100 */
[----:B------:R-:W-:Y:S05]  /*7570*/  BRA `(.L_x_12742) ;  /* 0x0000000c004c7947 */ /* 0x000fea0003800000 */
.L_x_12739:
        /* <DEDUP_REMOVED lines=8> */
.L_x_12744:
[----:B------:R0:W5:Y:S01]  /*7600*/  LDG.E.U16 R0, desc[UR36][R2.64] ;  /* 0x0000002402007981 */ /* 0x000162000c1e1500 */
[----:B------:R-:W-:Y:S05]  /*7610*/  BRA `(.L_x_12742) ;  /* 0x0000000c00247947 */ /* 0x000fea0003800000 */
.L_x_12743:
[----:B------:R0:W5:Y:S01]  /*7620*/  LDG.E.U16 R0, desc[UR36][R2.64] ;  /* 0x0000002402007981 */ /* 0x000162000c1e1500 */
[----:B------:R-:W-:Y:S05]  /*7630*/  BRA `(.L_x_12742) ;  /* 0x0000000c001c7947 */ /* 0x000fea0003800000 */
.L_x_12738:
        /* <DEDUP_REMOVED lines=9> */
.L_x_12746:
[----:B------:R-:W2:Y:S02]  /*76d0*/  LDG.E.U16 R4, desc[UR36][R2.64] ;  /* 0x0000002402047981 */ /* 0x000ea4000c1e1500 */
[----:B--2---:R-:W-:-:S06]  /*76e0*/  HADD2.F32 R4, -RZ, R4.H0_H0 ;  /* 0x20000004ff047230 */ /* 0x004fcc0000004100 */
[----:B------:R-:W0:Y:S02]  /*76f0*/  F2I.FTZ.TRUNC.NTZ R4, R4 ;  /* 0x0000000400047305 */ /* 0x000e24000021f100 */
[----:B0-----:R-:W-:Y:S01]  /*7700*/  PRMT R0, R4, 0x7610, R0 ;  /* 0x0000761004007816 */ /* 0x001fe20000000000 */
[----:B------:R-:W-:Y:S06]  /*7710*/  BRA `(.L_x_12742) ;  /* 0x0000000800e47947 */ /* 0x000fec0003800000 */
.L_x_12745:
        /* <DEDUP_REMOVED lines=9> */
.L_x_12748:
[----:B------:R-:W2:Y:S02]  /*77b0*/  LDG.E.U16 R2, desc[UR36][R2.64] ;  /* 0x0000002402027981 */ /* 0x000ea4000c1e1500 */
[----:B--2---:R-:W-:-:S06]  /*77c0*/  HADD2.F32 R4, -RZ, R2.H0_H0 ;  /* 0x20000002ff047230 */ /* 0x004fcc0000004100 */
[----:B------:R-:W0:Y:S02]  /*77d0*/  F2I.FTZ.TRUNC.NTZ R4, R4 ;  /* 0x0000000400047305 */ /* 0x000e24000021f100 */
[----:B0-----:R-:W-:Y:S01]  /*77e0*/  PRMT R0, R4, 0x7610, R0 ;  /* 0x0000761004007816 */ /* 0x001fe20000000000 */
[----:B------:R-:W-:Y:S06]  /*77f0*/  BRA `(.L_x_12742) ;  /* 0x0000000800ac7947 */ /* 0x000fec0003800000 */
.L_x_12747:
[----:B------:R-:W2:Y:S02]  /*7800*/  LDG.E.64 R2, desc[UR36][R2.64] ;  /* 0x0000002402027981 */ /* 0x000ea4000c1e1b00 */
[----:B--2---:R0:W1:Y:S01]  /*7810*/  F2I.F64.TRUNC R0, R2 ;  /* 0x0000000200007311 */ /* 0x004062000030d100 */
[----:B------:R-:W-:Y:S05]  /*7820*/  BRA `(.L_x_12742) ;  /* 0x0000000800a07947 */ /* 0x000fea0003800000 */
.L_x_12737:
        /* <DEDUP_REMOVED lines=12> */
.L_x_12751:
[----:B------:R-:W2:Y:S02]  /*78f0*/  LDG.E.64 R2, desc[UR36][R2.64] ;  /* 0x0000002402027981 */ /* 0x000ea4000c1e1b00 */
[----:B--2---:R0:W1:Y:S01]  /*7900*/  F2I.F64.TRUNC R0, R2 ;  /* 0x0000000200007311 */ /* 0x004062000030d100 */
[----:B------:R-:W-:Y:S05]  /*7910*/  BRA `(.L_x_12742) ;  /* 0x0000000800647947 */ /* 0x000fea0003800000 */
.L_x_12750:
        /* <DEDUP_REMOVED lines=27> */
.L_x_12753:
        /* <DEDUP_REMOVED lines=14> */
.L_x_12752:
[----:B------:R-:W2:Y:S02]  /*7bb0*/  LDG.E.U16 R4, desc[UR36][R2.64] ;  /* 0x0000002402047981 */ /* 0x000ea4000c1e1500 */
[----:B--2---:R-:W-:-:S06]  /*7bc0*/  SHF.L.U32 R4, R4, 0x10, RZ ;  /* 0x0000001004047819 */ /* 0x004fcc00000006ff */
[----:B------:R-:W0:Y:S02]  /*7bd0*/  F2I.FTZ.TRUNC.NTZ R4, R4 ;  /* 0x0000000400047305 */ /* 0x000e24000021f100 */
[----:B0-----:R-:W-:Y:S01]  /*7be0*/  PRMT R0, R4, 0x7610, R0 ;  /* 0x0000761004007816 */ /* 0x001fe20000000000 */
[----:B------:R-:W-:Y:S06]  /*7bf0*/  BRA `(.L_x_12742) ;  /* 0x0000000400ac7947 */ /* 0x000fec0003800000 */
.L_x_12749:
        /* <DEDUP_REMOVED lines=10> */
.L_x_12756:
        /* <DEDUP_REMOVED lines=21> */
.L_x_12760:
[----:B------:R-:W-:Y:S05]  /*7df0*/  BSYNC.RECONVERGENT B1 ;  /* 0x0000000000017941 */ /* 0x000fea0003800200 */
.L_x_12759:
[----:B------:R-:W-:Y:S01]  /*7e00*/  IMAD.SHL.U32 R0, R0, 0x100000, RZ ;  /* 0x0010000000007824 */ /* 0x000fe200078e00ff */
[----:B------:R-:W-:-:S04]  /*7e10*/  LEA R2, R2, 0x3b800000, 0x17 ;  /* 0x3b80000002027811 */ /* 0x000fc800078eb8ff */
[----:B------:R-:W-:-:S07]  /*7e20*/  LOP3.LUT R4, R2, R0, R7, 0xfe, !PT ;  /* 0x0000000002047212 */ /* 0x000fce00078efe07 */
.L_x_12758:
[----:B------:R-:W-:Y:S05]  /*7e30*/  BSYNC.RECONVERGENT B0 ;  /* 0x0000000000007941 */ /* 0x000fea0003800200 */
.L_x_12757:
[----:B------:R-:W0:Y:S02]  /*7e40*/  F2I.FTZ.TRUNC.NTZ R4, R4 ;  /* 0x0000000400047305 */ /* 0x000e24000021f100 */
[----:B0-----:R-:W-:Y:S01]  /*7e50*/  PRMT R0, R4, 0x7610, R0 ;  /* 0x0000761004007816 */ /* 0x001fe20000000000 */
[----:B------:R-:W-:Y:S06]  /*7e60*/  BRA `(.L_x_12742) ;  /* 0x0000000400107947 */ /* 0x000fec0003800000 */
.L_x_12755:
        /* <DEDUP_REMOVED lines=21> */
.L_x_12764:
[----:B------:R-:W-:Y:S05]  /*7fc0*/  BSYNC.RECONVERGENT B1 ;  /* 0x0000000000017941 */ /* 0x000fea0003800200 */
.L_x_12763:
[----:B------:R-:W-:Y:S01]  /*7fd0*/  IMAD.SHL.U32 R0, R0, 0x200000, RZ ;  /* 0x0020000000007824 */ /* 0x000fe200078e00ff */
[----:B------:R-:W-:-:S04]  /*7fe0*/  LEA R2, R2, 0x37800000, 0x17 ;  /* 0x3780000002027811 */ /* 0x000fc800078eb8ff */
[----:B------:R-:W-:-:S07]  /*7ff0*/  LOP3.LUT R4, R2, R0, R7, 0xfe, !PT ;  /* 0x0000000002047212 */ /* 0x000fce00078efe07 */
.L_x_12762:
[----:B------:R-:W-:Y:S05]  /*8000*/  BSYNC.RECONVERGENT B0 ;  /* 0x0000000000007941 */ /* 0x000fea0003800200 */
.L_x_12761:
[----:B------:R-:W0:Y:S02]  /*8010*/  F2I.FTZ.TRUNC.NTZ R4, R4 ;  /* 0x0000000400047305 */ /* 0x000e24000021f100 */
[----:B0-----:R-:W-:Y:S01]  /*8020*/  PRMT R0, R4, 0x7610, R0 ;  /* 0x0000761004007816 */ /* 0x001fe20000000000 */
[----:B------:R-:W-:Y:S06]  /*8030*/  BRA `(.L_x_12742) ;  /* 0x00000000009c7947 */ /* 0x000fec0003800000 */
.L_x_12754:
        /* <DEDUP_REMOVED lines=14> */
.L_x_12768:
[----:B------:R-:W-:Y:S05]  /*8120*/  BSYNC.RECONVERGENT B0 ;  /* 0x0000000000007941 */ /* 0x000fea0003800200 */
.L_x_12767:
[----:B------:R-:W0:Y:S02]  /*8130*/  F2I.FTZ.TRUNC.NTZ R4, R4 ;  /* 0x0000000400047305 */ /* 0x000e24000021f100 */
[----:B0-----:R-:W-:Y:S01]  /*8140*/  PRMT R0, R4, 0x7610, R0 ;  /* 0x0000761004007816 */ /* 0x001fe20000000000 */
[----:B------:R-:W-:Y:S06]  /*8150*/  BRA `(.L_x_12742) ;  /* 0x0000000000547947 */ /* 0x000fec0003800000 */
.L_x_12741:
        /* <DEDUP_REMOVED lines=16> */
.L_x_12769:
[----:B------:R-:W-:Y:S01]  /*8260*/  PRMT R0, RZ, 0x7610, R0 ;  /* 0x00007610ff007816 */ /* 0x000fe20000000000 */
[----:B------:R-:W-:Y:S06]  /*8270*/  BRA `(.L_x_12742) ;  /* 0x00000000000c7947 */ /* 0x000fec0003800000 */
.L_x_12766:
[----:B------:R3:W5:Y:S01]  /*8280*/  LDG.E.U16 R0, desc[UR36][R2.64] ;  /* 0x0000002402007981 */ /* 0x000762000c1e1500 */
[----:B------:R-:W-:Y:S05]  /*8290*/  BRA `(.L_x_12742) ;  /* 0x0000000000047947 */ /* 0x000fea0003800000 */
.L_x_12765:
[----:B------:R4:W5:Y:S02]  /*82a0*/  LDG.E.U16 R0, desc[UR36][R2.64] ;  /* 0x0000002402007981 */ /* 0x000964000c1e1500 */
.L_x_12742:
        /* <DEDUP_REMOVED lines=20> */
.L_x_12773:
[----:B------:R4:W-:Y:S01]  /*83f0*/  STG.E.U8 desc[UR36][R2.64], R9 ;  /* 0x0000000902007986 */ /* 0x0009e2000c101124 */
[----:B------:R-:W-:Y:S05]  /*8400*/  BRA `(.L_x_12775) ;  /* 0x0000000c004c7947 */ /* 0x000fea0003800000 */
.L_x_12772:
        /* <DEDUP_REMOVED lines=10> */
.L_x_12777:
[----:B------:R-:W-:-:S05]  /*84b0*/  PRMT R5, R9, 0x9910, RZ ;  /* 0x0000991009057816 */ /* 0x000fca00000000ff */
[----:B------:R2:W-:Y:S01]  /*84c0*/  STG.E desc[UR36][R2.64], R5 ;  /* 0x0000000502007986 */ /* 0x0005e2000c101924 */
[----:B------:R-:W-:Y:S05]  /*84d0*/  BRA `(.L_x_12775) ;  /* 0x0000000c00187947 */ /* 0x000fea0003800000 */
.L_x_12776:
[----:B------:R0:W-:Y:S01]  /*84e0*/  STG.E.U16 desc[UR36][R2.64], R9 ;  /* 0x0000000902007986 */ /* 0x0001e2000c101524 */
[----:B------:R-:W-:Y:S05]  /*84f0*/  BRA `(.L_x_12775) ;  /* 0x0000000c00107947 */ /* 0x000fea0003800000 */
.L_x_12771:
        /* <DEDUP_REMOVED lines=9> */
.L_x_12779:
[----:B------:R-:W0:Y:S02]  /*8590*/  I2F.S16 R0, R9 ;  /* 0x0000000900007306 */ /* 0x000e240000101400 */
[----:B0-----:R-:W-:-:S05]  /*85a0*/  F2FP.F16.F32.PACK_AB R0, RZ, R0 ;  /* 0x00000000ff00723e */ /* 0x001fca00000000ff */
[----:B------:R0:W-:Y:S01]  /*85b0*/  STG.E.U16 desc[UR36][R2.64], R0 ;  /* 0x0000000002007986 */ /* 0x0001e2000c101524 */
[----:B------:R-:W-:Y:S05]  /*85c0*/  BRA `(.L_x_12775) ;  /* 0x0000000800dc7947 */ /* 0x000fea0003800000 */
.L_x_12778:
        /* <DEDUP_REMOVED lines=10> */
.L_x_12781:
[----:B------:R-:W0:Y:S02]  /*8670*/  I2F.S16 R9, R9 ;  /* 0x0000000900097306 */ /* 0x000e240000101400 */
[----:B0-----:R-:W-:-:S04]  /*8680*/  F2FP.F16.F32.PACK_AB R5, RZ, R9 ;  /* 0x00000009ff05723e */ /* 0x001fc800000000ff */
[----:B------:R-:W-:-:S05]  /*8690*/  PRMT R5, R5, 0x5410, RZ ;  /* 0x0000541005057816 */ /* 0x000fca00000000ff */
[----:B------:R0:W-:Y:S01]  /*86a0*/  STG.E desc[UR36][R2.64], R5 ;  /* 0x0000000502007986 */ /* 0x0001e2000c101924 */
[----:B------:R-:W-:Y:S05]  /*86b0*/  BRA `(.L_x_12775) ;  /* 0x0000000800a07947 */ /* 0x000fea0003800000 */
.L_x_12780:
[----:B------:R-:W0:Y:S02]  /*86c0*/  I2F.F64.S16 R4, R9 ;  /* 0x0000000900047312 */ /* 0x000e240000101c00 */
[----:B0-----:R0:W-:Y:S01]  /*86d0*/  STG.E.64 desc[UR36][R2.64], R4 ;  /* 0x0000000402007986 */ /* 0x0011e2000c101b24 */
[----:B------:R-:W-:Y:S05]  /*86e0*/  BRA `(.L_x_12775) ;  /* 0x0000000800947947 */ /* 0x000fea0003800000 */
.L_x_12770:
        /* <DEDUP_REMOVED lines=12> */
.L_x_12785:
        /* <DEDUP_REMOVED lines=18> */
.L_x_12788:
[----:B------:R-:W-:-:S04]  /*88d0*/  SHF.R.U32.HI R5, RZ, 0x18, R5 ;  /* 0x00000018ff057819 */ /* 0x000fc80000011605 */
[----:B------:R-:W-:-:S07]  /*88e0*/  LOP3.LUT R0, R0, 0x80, R5, 0xf8, !PT ;  /* 0x0000008000007812 */ /* 0x000fce00078ef805 */
.L_x_12787:
[----:B------:R-:W-:Y:S05]  /*88f0*/  BSYNC.RECONVERGENT B0 ;  /* 0x0000000000007941 */ /* 0x000fea0003800200 */
.L_x_12786:
[----:B------:R0:W-:Y:S01]  /*8900*/  STG.E.U8 desc[UR36][R2.64], R0 ;  /* 0x0000000002007986 */ /* 0x0001e2000c101124 */
[----:B------:R-:W-:Y:S05]  /*8910*/  BRA `(.L_x_12775) ;  /* 0x0000000800087947 */ /* 0x000fea0003800000 */
.L_x_12784:
[----:B------:R-:W0:Y:S01]  /*8920*/  I2F.S16 R5, R9 ;  /* 0x0000000900057306 */ /* 0x000e220000101400 */
        /* <DEDUP_REMOVED lines=17> */
.L_x_12791:
[----:B------:R-:W-:-:S04]  /*8a40*/  SHF.R.U32.HI R5, RZ, 0x18, R5 ;  /* 0x00000018ff057819 */ /* 0x000fc80000011605 */
[----:B------:R-:W-:-:S07]  /*8a50*/  LOP3.LUT R0, R0, 0x80, R5, 0xf8, !PT ;  /* 0x0000008000007812 */ /* 0x000fce00078ef805 */
.L_x_12790:
[----:B------:R-:W-:Y:S05]  /*8a60*/  BSYNC.RECONVERGENT B0 ;  /* 0x0000000000007941 */ /* 0x000fea0003800200 */
.L_x_12789:
[----:B------:R0:W-:Y:S01]  /*8a70*/  STG.E.U8 desc[UR36][R2.64], R0 ;  /* 0x0000000002007986 */ /* 0x0001e2000c101124 */
[----:B------:R-:W-:Y:S05]  /*8a80*/  BRA `(.L_x_12775) ;  /* 0x0000000400ac7947 */ /* 0x000fea0003800000 */
.L_x_12783:
        /* <DEDUP_REMOVED lines=22> */
.L_x_12793:
[----:B------:R-:W-:-:S04]  /*8bf0*/  PRMT R4, R9, 0x9910, RZ ;  /* 0x0000991009047816 */ /* 0x000fc800000000ff */
[----:B------:R-:W-:-:S05]  /*8c00*/  SHF.R.S32.HI R5, RZ, 0x1f, R4 ;  /* 0x0000001fff057819 */ /* 0x000fca0000011404 */
[----:B------:R0:W-:Y:S01]  /*8c10*/  STG.E.64 desc[UR36][R2.64], R4 ;  /* 0x0000000402007986 */ /* 0x0001e2000c101b24 */
[----:B------:R-:W-:Y:S05]  /*8c20*/  BRA `(.L_x_12775) ;  /* 0x0000000400447947 */ /* 0x000fea0003800000 */
.L_x_12792:
[----:B------:R-:W-:-:S05]  /*8c30*/  PRMT R5, R9, 0x9910, RZ ;  /* 0x0000991009057816 */ /* 0x000fca00000000ff */
[----:B------:R0:W-:Y:S01]  /*8c40*/  STG.E desc[UR36][R2.64], R5 ;  /* 0x0000000502007986 */ /* 0x0001e2000c101924 */
[----:B------:R-:W-:Y:S05]  /*8c50*/  BRA `(.L_x_12775) ;  /* 0x0000000400387947 */ /* 0x000fea0003800000 */
.L_x_12782:
        /* <DEDUP_REMOVED lines=11> */
.L_x_12795:
[----:B------:R-:W0:Y:S01]  /*8d10*/  I2F.F64.S16 R4, R9 ;  /* 0x0000000900047312 */ /* 0x000e220000101c00 */
[----:B------:R-:W-:-:S05]  /*8d20*/  CS2R R6, SRZ ;  /* 0x0000000000067805 */ /* 0x000fca000001ff00 */
[----:B0-----:R0:W-:Y:S01]  /*8d30*/  STG.E.128 desc[UR36][R2.64], R4 ;  /* 0x0000000402007986 */ /* 0x0011e2000c101d24 */
[----:B------:R-:W-:Y:S05]  /*8d40*/  BRA `(.L_x_12775) ;  /* 0x0000000000fc7947 */ /* 0x000fea0003800000 */
.L_x_12794:
[----:B------:R-:W-:-:S09]  /*8d50*/  UISETP.NE.AND UP0, UPT, UR4, 0xf, UPT ;  /* 0x0000000f0400788c */ /* 0x000fd2000bf05270 */
[----:B------:R-:W-:Y:S05]  /*8d60*/  BRA.U !UP0, `(.L_x_12796) ;  /* 0x0000000108e87547 */ /* 0x000fea000b800000 */
[----:B------:R-:W-:-:S09]  /*8d70*/  UISETP.NE.AND UP0, UPT, UR4, 0x17, UPT ;  /* 0x000000170400788c */ /* 0x000fd2000bf05270 */
[----:B------:R-:W-:Y:S05]  /*8d80*/  BRA.U !UP0, `(.L_x_12797) ;  /* 0x0000000108907547 */ /* 0x000fea000b800000 */
[----:B------:R-:W-:-:S09]  /*8d90*/  UISETP.NE.AND UP0, UPT, UR4, 0x18, UPT ;  /* 0x000000180400788c */ /* 0x000fd2000bf05270 */
[----:B------:R-:W-:Y:S05]  /*8da0*/  BRA.U !UP0, `(.L_x_12798) ;  /* 0x0000000108447547 */ /* 0x000fea000b800000 */
.L_x_12774:
        /* <DEDUP_REMOVED lines=16> */
.L_x_12799:
[----:B------:R-:W-:Y:S05]  /*8eb0*/  BRA `(.L_x_12775) ;  /* 0x0000000000a07947 */ /* 0x000fea0003800000 */
.L_x_12798:
[----:B------:R-:W0:Y:S01]  /*8ec0*/  I2F.S16 R9, R9 ;  /* 0x0000000900097306 */ /* 0x000e220000101400 */
[----:B------:R-:W-:Y:S01]  /*8ed0*/  BSSY.RECONVERGENT B0, `(.L_x_12800) ;  /* 0x000000c000007945 */ /* 0x000fe20003800200 */
[----:B------:R-:W-:Y:S02]  /*8ee0*/  MOV R0, 0x7f ;  /* 0x0000007f00007802 */ /* 0x000fe40000000f00 */
        /* <DEDUP_REMOVED lines=10> */
.L_x_12801:
[----:B------:R-:W-:Y:S05]  /*8f90*/  BSYNC.RECONVERGENT B0 ;  /* 0x0000000000007941 */ /* 0x000fea0003800200 */
.L_x_12800:
[----:B------:R-:W-:-:S05]  /*8fa0*/  LOP3.LUT R5, R0, 0x80, R5, 0xf8, !PT ;  /* 0x0000008000057812 */ /* 0x000fca00078ef805 */
[----:B------:R0:W-:Y:S01]  /*8fb0*/  STG.E.U8 desc[UR36][R2.64], R5 ;  /* 0x0000000502007986 */ /* 0x0001e2000c101124 */
[----:B------:R-:W-:Y:S05]  /*8fc0*/  BRA `(.L_x_12775) ;  /* 0x00000000005c7947 */ /* 0x000fea0003800000 */
.L_x_12797:
        /* <DEDUP_REMOVED lines=12> */
.L_x_12803:
[----:B------:R-:W-:Y:S01]  /*9090*/  IMAD.MOV.U32 R0, RZ, RZ, 0x7f ;  /* 0x0000007fff007424 */ /* 0x000fe200078e00ff */
[----:B------:R-:W-:-:S04]  /*90a0*/  ISETP.GT.U32.AND P0, PT, R4, 0x7f800000, PT ;  /* 0x7f8000000400780c */ /* 0x000fc80003f04070 */
[----:B------:R-:W-:-:S09]  /*90b0*/  SEL R0, R0, 0x7c, P0 ;  /* 0x0000007c00007807 */ /* 0x000fd20000000000 */
.L_x_12804:
[----:B------:R-:W-:Y:S05]  /*90c0*/  BSYNC.RECONVERGENT B0 ;  /* 0x0000000000007941 */ /* 0x000fea0003800200 */
.L_x_12802:
[----:B------:R-:W-:-:S04]  /*90d0*/  SHF.R.U32.HI R5, RZ, 0x18, R5 ;  /* 0x00000018ff057819 */ /* 0x000fc80000011605 */
[----:B------:R-:W-:-:S05]  /*90e0*/  LOP3.LUT R5, R0, 0x80, R5, 0xf8, !PT ;  /* 0x0000008000057812 */ /* 0x000fca00078ef805 */
[----:B------:R0:W-:Y:S01]  /*90f0*/  STG.E.U8 desc[UR36][R2.64], R5 ;  /* 0x0000000502007986 */ /* 0x0001e2000c101124 */
[----:B------:R-:W-:Y:S05]  /*9100*/  BRA `(.L_x_12775) ;  /* 0x00000000000c7947 */ /* 0x000fea0003800000 */
.L_x_12796:
[----:B------:R-:W0:Y:S02]  /*9110*/  I2F.S16 R0, R9 ;  /* 0x0000000900007306 */ /* 0x000e240000101400 */
[----:B0-----:R-:W-:-:S05]  /*9120*/  F2FP.BF16.F32.PACK_AB R0, RZ, R0 ;  /* 0x00000000ff00723e */ /* 0x001fca00000010ff */
[----:B------:R0:W-:Y:S02]  /*9130*/  STG.E.U16 desc[UR36][R2.64], R0 ;  /* 0x0000000002007986 */ /* 0x0001e4000c101524 */
.L_x_12775:
[----:B------:R-:W-:-:S07]  /*9140*/  VIADD R17, R17, 0x80 ;  /* 0x0000008011117836 */ /* 0x000fce0000000000 */
.L_x_12735:
[----:B------:R-:W-:Y:S05]  /*9150*/  BSYNC.RECONVERGENT B6 ;  /* 0x0000000000067941 */ /* 0x000fea0003800200 */
.L_x_12734:
[----:B------:R-:W5:Y:S02]  /*9160*/  LDCU UR4, c[0x0][0x380] ;  /* 0x00007000ff0477ac */ /* 0x000f640008000800 */
[----:B-----5:R-:W-:-:S13]  /*9170*/  ISETP.GE.AND P0, PT, R17, UR4, PT ;  /* 0x0000000411007c0c */ /* 0x020fda000bf06270 */
[----:B------:R-:W-:Y:S05]  /*9180*/  @P0 EXIT ;  /* 0x000000000000094d */ /* 0x000fea0003800000 */
        /* <DEDUP_REMOVED lines=303> */
.L_x_12805:
        /* <DEDUP_REMOVED lines=18> */
.L_x_12809:
[----:B------:R0:W5:Y:S01]  /*a5a0*/  LDG.E.U8 R0, desc[UR36][R2.64] ;  /* 0x0000002402007981 */ /* 0x000162000c1e1100 */
[----:B------:R-:W-:Y:S05]  /*a5b0*/  BRA `(.L_x_12811) ;  /* 0x0000000c004c7947 */ /* 0x000fea0003800000 */
.L_x_12808:
        /* <DEDUP_REMOVED lines=8> */
.L_x_12813:
[----:B------:R0:W5:Y:S01]  /*a640*/  LDG.E.U16 R0, desc[UR36][R2.64] ;  /* 0x0000002402007981 */ /* 0x000162000c1e1500 */
[----:B------:R-:W-:Y:S05]  /*a650*/  BRA `(.L_x_12811) ;  /* 0x0000000c00247947 */ /* 0x000fea0003800000 */
.L_x_12812:
[----:B------:R0:W5:Y:S01]  /*a660*/  LDG.E.U16 R0, desc[UR36][R2.64] ;  /* 0x0000002402007981 */ /* 0x000162000c1e1500 */
[----:B------:R-:W-:Y:S05]  /*a670*/  BRA `(.L_x_12811) ;  /* 0x0000000c001c7947 */ /* 0x000fea0003800000 */
.L_x_12807:
        /* <DEDUP_REMOVED lines=9> */
.L_x_12815:
[----:B------:R-:W2:Y:S02]  /*a710*/  LDG.E.U16 R4, desc[UR36][R2.64] ;  /* 0x0000002402047981 */ /* 0x000ea4000c1e1500 */
[----:B--2---:R-:W-:-:S06]  /*a720*/  HADD2.F32 R4, -RZ, R4.H0_H0 ;  /* 0x20000004ff047230 */ /* 0x004fcc0000004100 */
[----:B------:R-:W0:Y:S02]  /*a730*/  F2I.FTZ.TRUNC.NTZ R4, R4 ;  /* 0x0000000400047305 */ /* 0x000e24000021f100 */
[----:B0-----:R-:W-:Y:S01]  /*a740*/  PRMT R0, R4, 0x7610, R0 ;  /* 0x0000761004007816 */ /* 0x001fe20000000000 */
[----:B------:R-:W-:Y:S06]  /*a750*/  BRA `(.L_x_12811) ;  /* 0x0000000800e47947 */ /* 0x000fec0003800000 */
.L_x_12814:
        /* <DEDUP_REMOVED lines=9> */
.L_x_12817:
[----:B------:R-:W2:Y:S02]  /*a7f0*/  LDG.E.U16 R2, desc[UR36][R2.64] ;  /* 0x0000002402027981 */ /* 0x000ea4000c1e1500 */
[----:B--2---:R-:W-:-:S06]  /*a800*/  HADD2.F32 R4, -RZ, R2.H0_H0 ;  /* 0x20000002ff047230 */ /* 0x004fcc0000004100 */
[----:B------:R-:W0:Y:S02]  /*a810*/  F2I.FTZ.TRUNC.NTZ R4, R4 ;  /* 0x0000000400047305 */ /* 0x000e24000021f100 */
[----:B0-----:R-:W-:Y:S01]  /*a820*/  PRMT R0, R4, 0x7610, R0 ;  /* 0x0000761004007816 */ /* 0x001fe20000000000 */
[----:B------:R-:W-:Y:S06]  /*a830*/  BRA `(.L_x_12811) ;  /* 0x0000000800ac7947 */ /* 0x000fec0003800000 */
.L_x_12816:
[----:B------:R-:W2:Y:S02]  /*a840*/  LDG.E.64 R2, desc[UR36][R2.64] ;  /* 0x0000002402027981 */ /* 0x000ea4000c1e1b00 */
[----:B--2---:R0:W1:Y:S01]  /*a850*/  F2I.F64.TRUNC R0, R2 ;  /* 0x0000000200007311 */ /* 0x004062000030d100 */
[----:B------:R-:W-:Y:S05]  /*a860*/  BRA `(.L_x_12811) ;  /* 0x0000000800a07947 */ /* 0x000fea0003800000 */
.L_x_12806:
        /* <DEDUP_REMOVED lines=12> */
.L_x_12820:
[----:B------:R-:W2:Y:S02]  /*a930*/  LDG.E.64 R2, desc[UR36][R2.64] ;  /* 0x0000002402027981 */ /* 0x000ea4000c1e1b00 */
[----:B--2---:R3:W4:Y:S01]  /*a940*/  F2I.F64.TRUNC R0, R2 ;  /* 0x0000000200007311 */ /* 0x004722000030d100 */
[----:B------:R-:W-:Y:S05]  /*a950*/  BRA `(.L_x_12811) ;  /* 0x0000000800647947 */ /* 0x000fea0003800000 */
.L_x_12819:
        /* <DEDUP_REMOVED lines=27> */
.L_x_12822:
        /* <DEDUP_REMOVED lines=14> */
.L_x_12821:
[----:B------:R-:W2:Y:S02]  /*abf0*/  LDG.E.U16 R4, desc[UR36][R2.64] ;  /* 0x0000002402047981 */ /* 0x000ea4000c1e1500 */
[----:B--2---:R-:W-:-:S06]  /*ac00*/  SHF.L.U32 R4, R4, 0x10, RZ ;  /* 0x0000001004047819 */ /* 0x004fcc00000006ff */
[----:B------:R-:W0:Y:S02]  /*ac10*/  F2I.FTZ.TRUNC.NTZ R4, R4 ;  /* 0x0000000400047305 */ /* 0x000e24000021f100 */
[----:B0-----:R-:W-:Y:S01]  /*ac20*/  PRMT R0, R4, 0x7610, R0 ;  /* 0x0000761004007816 */ /* 0x001fe20000000000 */
[----:B------:R-:W-:Y:S06]  /*ac30*/  BRA `(.L_x_12811) ;  /* 0x0000000400ac7947 */ /* 0x000fec0003800000 */
.L_x_12818:
        /* <DEDUP_REMOVED lines=10> */
.L_x_12825:
        /* <DEDUP_REMOVED lines=21> */
.L_x_12829:
[----:B------:R-:W-:Y:S05]  /*ae30*/  BSYNC.RECONVERGENT B1 ;  /* 0x0000000000017941 */ /* 0x000fea0003800200 */
.L_x_12828:
[----:B------:R-:W-:Y:S01]  /*ae40*/  IMAD.SHL.U32 R0, R0, 0x100000, RZ ;  /* 0x0010000000007824 */ /* 0x000fe200078e00ff */
[----:B------:R-:W-:-:S04]  /*ae50*/  LEA R2, R2, 0x3b800000, 0x17 ;  /* 0x3b80000002027811 */ /* 0x000fc800078eb8ff */
[----:B------:R-:W-:-:S07]  /*ae60*/  LOP3.LUT R4, R2, R0, R7, 0xfe, !PT ;  /* 0x0000000002047212 */ /* 0x000fce00078efe07 */
.L_x_12827:
[----:B------:R-:W-:Y:S05]  /*ae70*/  BSYNC.RECONVERGENT B0 ;  /* 0x0000000000007941 */ /* 0x000fea0003800200 */
.L_x_12826:
[----:B------:R-:W0:Y:S02]  /*ae80*/  F2I.FTZ.TRUNC.NTZ R4, R4 ;  /* 0x0000000400047305 */ /* 0x000e24000021f100 */
[----:B0-----:R-:W-:Y:S01]  /*ae90*/  PRMT R0, R4, 0x7610, R0 ;  /* 0x0000761004007816 */ /* 0x001fe20000000000 */
[----:B------:R-:W-:Y:S06]  /*aea0*/  BRA `(.L_x_12811) ;  /* 0x0000000400107947 */ /* 0x000fec0003800000 */
.L_x_12824:
        /* <DEDUP_REMOVED lines=21> */
.L_x_12833:
[----:B------:R-:W-:Y:S05]  /*b000*/  BSYNC.RECONVERGENT B1 ;  /* 0x0000000000017941 */ /* 0x000fea0003800200 */
.L_x_12832:
[----:B------:R-:W-:Y:S01]  /*b010*/  IMAD.SHL.U32 R0, R0, 0x200000, RZ ;  /* 0x0020000000007824 */ /* 0x000fe200078e00ff */
[----:B------:R-:W-:-:S04]  /*b020*/  LEA R2, R2, 0x37800000, 0x17 ;  /* 0x3780000002027811 */ /* 0x000fc800078eb8ff */
[----:B------:R-:W-:-:S07]  /*b030*/  LOP3.LUT R4, R2, R0, R7, 0xfe, !PT ;  /* 0x0000000002047212 */ /* 0x000fce00078efe07 */
.L_x_12831:
[----:B------:R-:W-:Y:S05]  /*b040*/  BSYNC.RECONVERGENT B0 ;  /* 0x0000000000007941 */ /* 0x000fea0003800200 */
.L_x_12830:
[----:B------:R-:W0:Y:S02]  /*b050*/  F2I.FTZ.TRUNC.NTZ R4, R4 ;  /* 0x0000000400047305 */ /* 0x000e24000021f100 */
[----:B0-----:R-:W-:Y:S01]  /*b060*/  PRMT R0, R4, 0x7610, R0 ;  /* 0x0000761004007816 */ /* 0x001fe20000000000 */
[----:B------:R-:W-:Y:S06]  /*b070*/  BRA `(.L_x_12811) ;  /* 0x00000000009c7947 */ /* 0x000fec0003800000 */
.L_x_12823:
        /* <DEDUP_REMOVED lines=14> */
.L_x_12837:
[----:B------:R-:W-:Y:S05]  /*b160*/  BSYNC.RECONVERGENT B0 ;  /* 0x0000000000007941 */ /* 0x000fea0003800200 */
.L_x_12836:
[----:B------:R-:W0:Y:S02]  /*b170*/  F2I.FTZ.TRUNC.NTZ R4, R4 ;  /* 0x0000000400047305 */ /* 0x000e24000021f100 */
[----:B0-----:R-:W-:Y:S01]  /*b180*/  PRMT R0, R4, 0x7610, R0 ;  /* 0x0000761004007816 */ /* 0x001fe20000000000 */
[----:B------:R-:W-:Y:S06]  /*b190*/  BRA `(.L_x_12811) ;  /* 0x0000000000547947 */ /* 0x000fec0003800000 */
.L_x_12810:
        /* <DEDUP_REMOVED lines=16> */
.L_x_12838:
[----:B------:R-:W-:Y:S01]  /*b2a0*/  PRMT R0, RZ, 0x7610, R0 ;  /* 0x00007610ff007816 */ /* 0x000fe20000000000 */
[----:B------:R-:W-:Y:S06]  /*b2b0*/  BRA `(.L_x_12811) ;  /* 0x00000000000c7947 */ /* 0x000fec0003800000 */
.L_x_12835:
[----:B------:R2:W5:Y:S01]  /*b2c0*/  LDG.E.U16 R0, desc[UR36][R2.64] ;  /* 0x0000002402007981 */ /* 0x000562000c1e1500 */
[----:B------:R-:W-:Y:S05]  /*b2d0*/  BRA `(.L_x_12811) ;  /* 0x0000000000047947 */ /* 0x000fea0003800000 */
.L_x_12834:
[----:B------:R1:W5:Y:S02]  /*b2e0*/  LDG.E.U16 R0, desc[UR36][R2.64] ;  /* 0x0000002402007981 */ /* 0x000364000c1e1500 */
.L_x_12811:
[----:B012345:R-:W-:Y:S01]  /*b2f0*/  PRMT R2, R0, 0x9910, RZ ;  /* 0x0000991000027816 */ /* 0x03ffe200000000ff */
[----:B------:R-:W-:-:S04]  /*b300*/  UPRMT UR4, UR41, 0x9910, URZ ;  /* 0x0000991029047896 */ /* 0x000fc800080000ff */
[----:B------:R-:W-:Y:S01]  /*b310*/  UISETP.GT.AND UP0, UPT, UR4, 0x9, UPT ;  /* 0x000000090400788c */ /* 0x000fe2000bf04270 */
[----:B------:R-:W-:-:S05]  /*b320*/  IMAD R0, R2, R2, RZ ;  /* 0x0000000202007224 */ /* 0x000fca00078e02ff */
[----:B------:R-:W-:-:S05]  /*b330*/  PRMT R3, R0, 0x9910, RZ ;  /* 0x0000991000037816 */ /* 0x000fca00000000ff */
[----:B------:R-:W-:Y:S01]  /*b340*/  IMAD R5, R2, R3, RZ ;  /* 0x0000000302057224 */ /* 0x000fe200078e02ff */
        /* <DEDUP_REMOVED lines=11> */
.L_x_12842:
[----:B------:R-:W-:Y:S01]  /*b400*/  STG.E.U8 desc[UR36][R16.64], R5 ;  /* 0x0000000510007986 */ /* 0x000fe2000c101124 */
[----:B------:R-:W-:Y:S05]  /*b410*/  EXIT ;  /* 0x000000000000794d */ /* 0x000fea0003800000 */
.L_x_12841:
        /* <DEDUP_REMOVED lines=8> */
[----:B------:R-:W-:Y:S01]  /*b4a0*/  STG.E.64 desc[UR36][R16.64], R2 ;  /* 0x0000000210007986 */ /* 0x000fe2000c101b24 */
[----:B------:R-:W-:Y:S05]  /*b4b0*/  EXIT ;  /* 0x000000000000794d */ /* 0x000fea0003800000 */
.L_x_12845:
[----:B------:R-:W-:-:S05]  /*b4c0*/  PRMT R3, R5, 0x9910, RZ ;  /* 0x0000991005037816 */ /* 0x000fca00000000ff */
[----:B------:R-:W-:Y:S01]  /*b4d0*/  STG.E desc[UR36][R16.64], R3 ;  /* 0x0000000310007986 */ /* 0x000fe2000c101924 */
[----:B------:R-:W-:Y:S05]  /*b4e0*/  EXIT ;  /* 0x000000000000794d */ /* 0x000fea0003800000 */
.L_x_12844:
[----:B------:R-:W-:Y:S01]  /*b4f0*/  STG.E.U16 desc[UR36][R16.64], R5 ;  /* 0x0000000510007986 */ /* 0x000fe2000c101524 */
[----:B------:R-:W-:Y:S05]  /*b500*/  EXIT ;  /* 0x000000000000794d */ /* 0x000fea0003800000 */
.L_x_12840:
        /* <DEDUP_REMOVED lines=9> */
.L_x_12847:
[----:B------:R-:W0:Y:S02]  /*b5a0*/  I2F.S16 R0, R5 ;  /* 0x0000000500007306 */ /* 0x000e240000101400 */
[----:B0-----:R-:W-:-:S05]  /*b5b0*/  F2FP.F16.F32.PACK_AB R0, RZ, R0 ;  /* 0x00000000ff00723e */ /* 0x001fca00000000ff */
[----:B------:R-:W-:Y:S01]  /*b5c0*/  STG.E.U16 desc[UR36][R16.64], R0 ;  /* 0x0000000010007986 */ /* 0x000fe2000c101524 */
[----:B------:R-:W-:Y:S05]  /*b5d0*/  EXIT ;  /* 0x000000000000794d */ /* 0x000fea0003800000 */
.L_x_12846:
        /* <DEDUP_REMOVED lines=8> */
[----:B0-----:R-:W-:Y:S01]  /*b660*/  STG.E.64 desc[UR36][R16.64], R2 ;  /* 0x0000000210007986 */ /* 0x001fe2000c101b24 */
[----:B------:R-:W-:Y:S05]  /*b670*/  EXIT ;  /* 0x000000000000794d */ /* 0x000fea0003800000 */
.L_x_12849:
[----:B------:R-:W0:Y:S02]  /*b680*/  I2F.S16 R5, R5 ;  /* 0x0000000500057306 */ /* 0x000e240000101400 */
[----:B0-----:R-:W-:-:S04]  /*b690*/  F2FP.F16.F32.PACK_AB R3, RZ, R5 ;  /* 0x00000005ff03723e */ /* 0x001fc800000000ff */
[----:B------:R-:W-:-:S05]  /*b6a0*/  PRMT R3, R3, 0x5410, RZ ;  /* 0x0000541003037816 */ /* 0x000fca00000000ff */
[----:B------:R-:W-:Y:S01]  /*b6b0*/  STG.E desc[UR36][R16.64], R3 ;  /* 0x0000000310007986 */ /* 0x000fe2000c101924 */
[----:B------:R-:W-:Y:S05]  /*b6c0*/  EXIT ;  /* 0x000000000000794d */ /* 0x000fea0003800000 */
.L_x_12848:
[----:B------:R-:W0:Y:S02]  /*b6d0*/  I2F.F64.S16 R2, R5 ;  /* 0x0000000500027312 */ /* 0x000e240000101c00 */
[----:B0-----:R-:W-:Y:S01]  /*b6e0*/  STG.E.64 desc[UR36][R16.64], R2 ;  /* 0x0000000210007986 */ /* 0x001fe2000c101b24 */
[----:B------:R-:W-:Y:S05]  /*b6f0*/  EXIT ;  /* 0x000000000000794d */ /* 0x000fea0003800000 */
.L_x_12839:
        /* <DEDUP_REMOVED lines=12> */
.L_x_12853:
[----:B------:R-:W0:Y:S01]  /*b7c0*/  I2F.S16 R3, R5 ;  /* 0x0000000500037306 */ /* 0x000e220000101400 */
        /* <DEDUP_REMOVED lines=16> */
.L_x_12856:
[----:B------:R-:W-:-:S04]  /*b8d0*/  SHF.R.U32.HI R3, RZ, 0x18, R3 ;  /* 0x00000018ff037819 */ /* 0x000fc80000011603 */
[----:B------:R-:W-:-:S04]  /*b8e0*/  LOP3.LUT R0, R0, 0x80, R3, 0xf8, !PT ;  /* 0x0000008000007812 */ /* 0x000fc800078ef803 */
[----:B------:R-:W-:-:S07]  /*b8f0*/  PRMT R8, R0, 0x7610, R8 ;  /* 0x0000761000087816 */ /* 0x000fce0000000008 */
.L_x_12855:
[----:B------:R-:W-:Y:S05]  /*b900*/  BSYNC.RECONVERGENT B0 ;  /* 0x0000000000007941 */ /* 0x000fea0003800200 */
.L_x_12854:
[----:B------:R-:W-:Y:S01]  /*b910*/  STG.E.U8 desc[UR36][R16.64], R8 ;  /* 0x0000000810007986 */ /* 0x000fe2000c101124 */
[----:B------:R-:W-:Y:S05]  /*b920*/  EXIT ;  /* 0x000000000000794d */ /* 0x000fea0003800000 */
.L_x_12852:
        /* <DEDUP_REMOVED lines=17> */
.L_x_12859:
[----:B------:R-:W-:-:S04]  /*ba40*/  SHF.R.U32.HI R3, RZ, 0x18, R3 ;  /* 0x00000018ff037819 */ /* 0x000fc80000011603 */
[----:B------:R-:W-:-:S04]  /*ba50*/  LOP3.LUT R0, R0, 0x80, R3, 0xf8, !PT ;  /* 0x0000008000007812 */ /* 0x000fc800078ef803 */
[----:B------:R-:W-:-:S07]  /*ba60*/  PRMT R8, R0, 0x7610, R8 ;  /* 0x0000761000087816 */ /* 0x000fce0000000008 */
.L_x_12858:
[----:B------:R-:W-:Y:S05]  /*ba70*/  BSYNC.RECONVERGENT B0 ;  /* 0x0000000000007941 */ /* 0x000fea0003800200 */
.L_x_12857:
[----:B------:R-:W-:Y:S01]  /*ba80*/  STG.E.U8 desc[UR36][R16.64], R8 ;  /* 0x0000000810007986 */ /* 0x000fe2000c101124 */
[----:B------:R-:W-:Y:S05]  /*ba90*/  EXIT ;  /* 0x000000000000794d */ /* 0x000fea0003800000 */
.L_x_12851:
        /* <DEDUP_REMOVED lines=22> */
.L_x_12861:
[----:B------:R-:W-:-:S04]  /*bc00*/  PRMT R2, R5, 0x9910, RZ ;  /* 0x0000991005027816 */ /* 0x000fc800000000ff */
[----:B------:R-:W-:-:S05]  /*bc10*/  SHF.R.S32.HI R3, RZ, 0x1f, R2 ;  /* 0x0000001fff037819 */ /* 0x000fca0000011402 */
[----:B------:R-:W-:Y:S01]  /*bc20*/  STG.E.64 desc[UR36][R16.64], R2 ;  /* 0x0000000210007986 */ /* 0x000fe2000c101b24 */
[----:B------:R-:W-:Y:S05]  /*bc30*/  EXIT ;  /* 0x000000000000794d */ /* 0x000fea0003800000 */
.L_x_12860:
[----:B------:R-:W-:-:S05]  /*bc40*/  PRMT R3, R5, 0x9910, RZ ;  /* 0x0000991005037816 */ /* 0x000fca00000000ff */
[----:B------:R-:W-:Y:S01]  /*bc50*/  STG.E desc[UR36][R16.64], R3 ;  /* 0x0000000310007986 */ /* 0x000fe2000c101924 */
[----:B------:R-:W-:Y:S05]  /*bc60*/  EXIT ;  /* 0x000000000000794d */ /* 0x000fea0003800000 */
.L_x_12850:
        /* <DEDUP_REMOVED lines=9> */
[----:B------:R-:W-:Y:S01]  /*bd00*/  STG.E.U8 desc[UR36][R16.64], R3 ;  /* 0x0000000310007986 */ /* 0x000fe2000c101124 */
[----:B------:R-:W-:Y:S05]  /*bd10*/  EXIT ;  /* 0x000000000000794d */ /* 0x000fea0003800000 */
.L_x_12863:
[----:B------:R-:W0:Y:S01]  /*bd20*/  I2F.F64.S16 R4, R5 ;  /* 0x0000000500047312 */ /* 0x000e220000101c00 */
[----:B------:R-:W-:-:S05]  /*bd30*/  CS2R R6, SRZ ;  /* 0x0000000000067805 */ /* 0x000fca000001ff00 */
[----:B0-----:R-:W-:Y:S01]  /*bd40*/  STG.E.128 desc[UR36][R16.64], R4 ;  /* 0x0000000410007986 */ /* 0x001fe2000c101d24 */
[----:B------:R-:W-:Y:S05]  /*bd50*/  EXIT ;  /* 0x000000000000794d */ /* 0x000fea0003800000 */
.L_x_12862:
[----:B------:R-:W-:-:S09]  /*bd60*/  UISETP.NE.AND UP0, UPT, UR4, 0xf, UPT ;  /* 0x0000000f0400788c */ /* 0x000fd2000bf05270 */
[----:B------:R-:W-:Y:S05]  /*bd70*/  BRA.U !UP0, `(.L_x_12864) ;  /* 0x0000000108e87547 */ /* 0x000fea000b800000 */
[----:B------:R-:W-:-:S09]  /*bd80*/  UISETP.NE.AND UP0, UPT, UR4, 0x17, UPT ;  /* 0x000000170400788c */ /* 0x000fd2000bf05270 */
[----:B------:R-:W-:Y:S05]  /*bd90*/  BRA.U !UP0, `(.L_x_12865) ;  /* 0x0000000108907547 */ /* 0x000fea000b800000 */
[----:B------:R-:W-:-:S09]  /*bda0*/  UISETP.NE.AND UP0, UPT, UR4, 0x18, UPT ;  /* 0x000000180400788c */ /* 0x000fd2000bf05270 */
[----:B------:R-:W-:Y:S05]  /*bdb0*/  BRA.U !UP0, `(.L_x_12866) ;  /* 0x0000000108447547 */ /* 0x000fea000b800000 */
.L_x_12843:
        /* <DEDUP_REMOVED lines=16> */
.L_x_12867:
[----:B------:R-:W-:Y:S05]  /*bec0*/  EXIT ;  /* 0x000000000000794d */ /* 0x000fea0003800000 */
.L_x_12866:
        /* <DEDUP_REMOVED lines=13> */
.L_x_12869:
[----:B------:R-:W-:Y:S05]  /*bfa0*/  BSYNC.RECONVERGENT B0 ;  /* 0x0000000000007941 */ /* 0x000fea0003800200 */
.L_x_12868:
[----:B------:R-:W-:-:S05]  /*bfb0*/  LOP3.LUT R3, R0, 0x80, R3, 0xf8, !PT ;  /* 0x0000008000037812 */ /* 0x000fca00078ef803 */
[----:B------:R-:W-:Y:S01]  /*bfc0*/  STG.E.U8 desc[UR36][R16.64], R3 ;  /* 0x0000000310007986 */ /* 0x000fe2000c101124 */
[----:B------:R-:W-:Y:S05]  /*bfd0*/  EXIT ;  /* 0x000000000000794d */ /* 0x000fea0003800000 */
.L_x_12865:
        /* <DEDUP_REMOVED lines=12> */
.L_x_12871:
[----:B------:R-:W-:Y:S01]  /*c0a0*/  IMAD.MOV.U32 R0, RZ, RZ, 0x7f ;  /* 0x0000007fff007424 */ /* 0x000fe200078e00ff */
[----:B------:R-:W-:-:S04]  /*c0b0*/  ISETP.GT.U32.AND P0, PT, R2, 0x7f800000, PT ;  /* 0x7f8000000200780c */ /* 0x000fc80003f04070 */
[----:B------:R-:W-:-:S09]  /*c0c0*/  SEL R0, R0, 0x7c, P0 ;  /* 0x0000007c00007807 */ /* 0x000fd20000000000 */
.L_x_12872:
[----:B------:R-:W-:Y:S05]  /*c0d0*/  BSYNC.RECONVERGENT B0 ;  /* 0x0000000000007941 */ /* 0x000fea0003800200 */
.L_x_12870:
[----:B------:R-:W-:-:S04]  /*c0e0*/  SHF.R.U32.HI R3, RZ, 0x18, R3 ;  /* 0x00000018ff037819 */ /* 0x000fc80000011603 */
[----:B------:R-:W-:-:S05]  /*c0f0*/  LOP3.LUT R3, R0, 0x80, R3, 0xf8, !PT ;  /* 0x0000008000037812 */ /* 0x000fca00078ef803 */
[----:B------:R-:W-:Y:S01]  /*c100*/  STG.E.U8 desc[UR36][R16.64], R3 ;  /* 0x0000000310007986 */ /* 0x000fe2000c101124 */
[----:B------:R-:W-:Y:S05]  /*c110*/  EXIT ;  /* 0x000000000000794d */ /* 0x000fea0003800000 */
.L_x_12864:
[----:B------:R-:W0:Y:S02]  /*c120*/  I2F.S16 R0, R5 ;  /* 0x0000000500007306 */ /* 0x000e240000101400 */
[----:B0-----:R-:W-:-:S05]  /*c130*/  F2FP.BF16.F32.PACK_AB R0, RZ, R0 ;  /* 0x00000000ff00723e */ /* 0x001fca00000010ff */
[----:B------:R-:W-:Y:S01]  /*c140*/  STG.E.U16 desc[UR36][R16.64], R0 ;  /* 0x0000000010007986 */ /* 0x000fe2000c101524 */
[----:B------:R-:W-:Y:S05]  /*c150*/  EXIT ;  /* 0x000000000000794d */ /* 0x000fea0003800000 */
.L_x_12873:
        /* <DEDUP_REMOVED lines=10> */
.L_x_68545:


//--------------------- .text._ZN2at6native27unrolled_elementwise_kernelIZNS0_50_GLOBAL__N__2680c7bb_12_PowKernel_cu_7dd49032_300329pow_tensor_scalar_kernel_implIssEEvRNS_18TensorIteratorBaseET0_EUlsE0_St5arrayIPcLm2EELi4E23TrivialOffsetCalculatorILi1EjESC_NS0_6memory12LoadWithCastILi1EEENSD_13StoreWithCastILi1EEEEEviT_S6_T2_T3_T4_T5_ --------------------------
	.section	.text._ZN2at6native27unrolled_elementwise_kernelIZNS0_50_GLOBAL__N__2680c7bb_12_PowKernel_cu_7dd49032_300329pow_tensor_scalar_kernel_implIssEEvRNS_18TensorIteratorBaseET0_EUlsE0_St5arrayIPcLm2EELi4E23TrivialOffsetCalculatorILi1EjESC_NS0_6memory12LoadWithCastILi1EEENSD_13StoreWithCastILi1EEEEEviT_S6_T2_T3_T4_T5_,"ax",@progbits
	.align	128
        .global         _ZN2at6native27unrolled_elementwise_kernelIZNS0_50_GLOBAL__N__2680c7bb_12_PowKernel_cu_7dd49032_300329pow_tensor_scalar_kernel_implIssEEvRNS_18TensorIteratorBaseET0_EUlsE0_St5arrayIPcLm2EELi4E23TrivialOffsetCalculatorILi1EjESC_NS0_6memory12LoadWithCastILi1EEENSD_13StoreWithCastILi1EEEEEviT_S6_T2_T3_T4_T5_
        .type           _ZN2at6native27unrolled_elementwise_kernelIZNS0_50_GLOBAL__N__2680c7bb_12_PowKernel_cu_7dd49032_300329pow_tensor_scalar_kernel_implIssEEvRNS_18TensorIteratorBaseET0_EUlsE0_St5arrayIPcLm2EELi4E23TrivialOffsetCalculatorILi1EjESC_NS0_6memory12LoadWithCastILi1EEENSD_13StoreWithCastILi1EEEEEviT_S6_T2_T3_T4_T5_,@function
        .size           _ZN2at6native27unrolled_elementwise_kernelIZNS0_50_GLOBAL__N__2680c7bb_12_PowKernel_cu_7dd49032_300329pow_tensor_scalar_kernel_implIssEEvRNS_18TensorIteratorBaseET0_EUlsE0_St5arrayIPcLm2EELi4E23TrivialOffsetCalculatorILi1EjESC_NS0_6memory12LoadWithCastILi1EEENSD_13StoreWithCastILi1EEEEEviT_S6_T2_T3_T4_T5_,(.L_x_68546 - _ZN2at6native27unrolled_elementwise_kernelIZNS0_50_GLOBAL__N__2680c7bb_12_PowKernel_cu_7dd49032_300329pow_tensor_scalar_kernel_implIssEEvRNS_18TensorIteratorBaseET0_EUlsE0_St5arrayIPcLm2EELi4E23TrivialOffsetCalculatorILi1EjESC_NS0_6memory12LoadWithCastILi1EEENSD_13StoreWithCastILi1EEEEEviT_S6_T2_T3_T4_T5_)
        .other          _ZN2at6native27unrolled_elementwise_kernelIZNS0_50_GLOBAL__N__2680c7bb_12_PowKernel_cu_7dd49032_300329pow_tensor_scalar_kernel_implIssEEvRNS_18TensorIteratorBaseET0_EUlsE0_St5arrayIPcLm2EELi4E23TrivialOffsetCalculatorILi1EjESC_NS0_6memory12LoadWithCastILi1EEENSD_13StoreWithCastILi1EEEEEviT_S6_T2_T3_T4_T5_,@"STO_CUDA_ENTRY STV_DEFAULT"
_ZN2at6native27unrolled_elementwise_kernelIZNS0_50_GLOBAL__N__2680c7bb_12_PowKernel_cu_7dd49032_300329pow_tensor_scalar_kernel_implIssEEvRNS_18TensorIteratorBaseET0_EUlsE0_St5arrayIPcLm2EELi4E23TrivialOffsetCalculatorILi1EjESC_NS0_6memory12LoadWithCastILi1EEENSD_13StoreWithCastILi1EEEEEviT_S6_T2_T3_T4_T5_:
.text._ZN2at6native27unrolled_elementwise_kernelIZNS0_50_GLOBAL__N__2680c7bb_12_PowKernel_cu_7dd49032_300329pow_tensor_scalar_kernel_implIssEEvRNS_18TensorIteratorBaseET0_EUlsE0_St5arrayIPcLm2EELi4E23TrivialOffsetCalculatorILi1EjESC_NS0_6memory12LoadWithCastILi1EEENSD_13StoreWithCastILi1EEEEEviT_S6_T2_T3_T4_T5_:
        /* <DEDUP_REMOVED lines=31> */
.L_x_12879:
[----:B------:R3:W5:Y:S01]  /*01f0*/  LDG.E.U8 R17, desc[UR36][R4.64] ;  /* 0x0000002404117981 */ /* 0x000762000c1e1100 */
[----:B------:R-:W-:Y:S05]  /*0200*/  BRA `(.L_x_12881) ;  /* 0x0000000c00507947 */ /* 0x000fea0003800000 */
.L_x_12878:
        /* <DEDUP_REMOVED lines=8> */
.L_x_12883:
[----:B------:R1:W5:Y:S01]  /*0290*/  LDG.E.U16 R17, desc[UR36][R4.64] ;  /* 0x0000002404117981 */ /* 0x000362000c1e1500 */
[----:B------:R-:W-:Y:S05]  /*02a0*/  BRA `(.L_x_12881) ;  /* 0x0000000c00287947 */ /* 0x000fea0003800000 */
.L_x_12882:
[----:B------:R2:W5:Y:S01]  /*02b0*/  LDG.E.U16 R17, desc[UR36][R4.64] ;  /* 0x0000002404117981 */ /* 0x000562000c1e1500 */
[----:B------:R-:W-:Y:S05]  /*02c0*/  BRA `(.L_x_12881) ;  /* 0x0000000c00207947 */ /* 0x000fea0003800000 */
.L_x_12877:
        /* <DEDUP_REMOVED lines=9> */
.L_x_12885:
[----:B------:R-:W2:Y:S02]  /*0360*/  LDG.E.U16 R0, desc[UR36][R4.64] ;  /* 0x0000002404007981 */ /* 0x000ea4000c1e1500 */
[----:B--2---:R-:W-:-:S06]  /*0370*/  HADD2.F32 R0, -RZ, R0.H0_H0 ;  /* 0x20000000ff007230 */ /* 0x004fcc0000004100 */
[----:B------:R-:W0:Y:S02]  /*0380*/  F2I.FTZ.TRUNC.NTZ R0, R0 ;  /* 0x0000000000007305 */ /* 0x000e24000021f100 */
[----:B0-----:R-:W-:Y:S01]  /*0390*/  PRMT R17, R0, 0x7610, R17 ;  /* 0x0000761000117816 */ /* 0x001fe20000000011 */
[----:B------:R-:W-:Y:S06]  /*03a0*/  BRA `(.L_x_12881) ;  /* 0x0000000800e87947 */ /* 0x000fec0003800000 */
.L_x_12884:
        /* <DEDUP_REMOVED lines=9> */
.L_x_12887:
[----:B------:R-:W2:Y:S02]  /*0440*/  LDG.E.U16 R4, desc[UR36][R4.64] ;  /* 0x0000002404047981 */ /* 0x000ea4000c1e1500 */
[----:B--2---:R-:W-:-:S06]  /*0450*/  HADD2.F32 R0, -RZ, R4.H0_H0 ;  /* 0x20000004ff007230 */ /* 0x004fcc0000004100 */
[----:B------:R-:W0:Y:S02]  /*0460*/  F2I.FTZ.TRUNC.NTZ R0, R0 ;  /* 0x0000000000007305 */ /* 0x000e24000021f100 */
[----:B0-----:R-:W-:Y:S01]  /*0470*/  PRMT R17, R0, 0x7610, R17 ;  /* 0x0000761000117816 */ /* 0x001fe20000000011 */
[----:B------:R-:W-:Y:S06]  /*0480*/  BRA `(.L_x_12881) ;  /* 0x0000000800b07947 */ /* 0x000fec0003800000 */
.L_x_12886:
[----:B------:R-:W2:Y:S02]  /*0490*/  LDG.E.64 R4, desc[UR36][R4.64] ;  /* 0x0000002404047981 */ /* 0x000ea4000c1e1b00 */
[----:B--2---:R0:W1:Y:S01]  /*04a0*/  F2I.F64.TRUNC R17, R4 ;  /* 0x0000000400117311 */ /* 0x004062000030d100 */
[----:B------:R-:W-:Y:S05]  /*04b0*/  BRA `(.L_x_12881) ;  /* 0x0000000800a47947 */ /* 0x000fea0003800000 */
.L_x_12876:
        /* <DEDUP_REMOVED lines=12> */
.L_x_12890:
[----:B------:R-:W2:Y:S02]  /*0580*/  LDG.E.64 R4, desc[UR36][R4.64] ;  /* 0x0000002404047981 */ /* 0x000ea4000c1e1b00 */
[----:B--2---:R0:W1:Y:S01]  /*0590*/  F2I.F64.TRUNC R17, R4 ;  /* 0x0000000400117311 */ /* 0x004062000030d100 */
[----:B------:R-:W-:Y:S05]  /*05a0*/  BRA `(.L_x_12881) ;  /* 0x0000000800687947 */ /* 0x000fea0003800000 */
.L_x_12889:
        /* <DEDUP_REMOVED lines=27> */
.L_x_12892:
        /* <DEDUP_REMOVED lines=15> */
.L_x_12891:
[----:B------:R-:W2:Y:S02]  /*0850*/  LDG.E.U16 R0, desc[UR36][R4.64] ;  /* 0x0000002404007981 */ /* 0x000ea4000c1e1500 */
[----:B--2---:R-:W-:-:S06]  /*0860*/  IMAD.U32 R0, R0, 0x10000, RZ ;  /* 0x0001000000007824 */ /* 0x004fcc00078e00ff */
[----:B------:R-:W0:Y:S02]  /*0870*/  F2I.FTZ.TRUNC.NTZ R0, R0 ;  /* 0x0000000000007305 */ /* 0x000e24000021f100 */
[----:B0-----:R-:W-:Y:S01]  /*0880*/  PRMT R17, R0, 0x7610, R17 ;  /* 0x0000761000117816 */ /* 0x001fe20000000011 */
[----:B------:R-:W-:Y:S06]  /*0890*/  BRA `(.L_x_12881) ;  /* 0x0000000400ac7947 */ /* 0x000fec0003800000 */
.L_x_12888:
        /* <DEDUP_REMOVED lines=10> */
.L_x_12895:
        /* <DEDUP_REMOVED lines=21> */
.L_x_12899:
[----:B------:R-:W-:Y:S05]  /*0a90*/  BSYNC.RECONVERGENT B1 ;  /* 0x0000000000017941 */ /* 0x000fea0003800200 */
.L_x_12898:
[----:B------:R-:W-:Y:S01]  /*0aa0*/  IMAD.SHL.U32 R0, R0, 0x100000, RZ ;  /* 0x0010000000007824 */ /* 0x000fe200078e00ff */
[----:B------:R-:W-:-:S04]  /*0ab0*/  LEA R3, R3, 0x3b800000, 0x17 ;  /* 0x3b80000003037811 */ /* 0x000fc800078eb8ff */
[----:B------:R-:W-:-:S07]  /*0ac0*/  LOP3.LUT R0, R3, R0, R7, 0xfe, !PT ;  /* 0x0000000003007212 */ /* 0x000fce00078efe07 */
.L_x_12897:
[----:B------:R-:W-:Y:S05]  /*0ad0*/  BSYNC.RECONVERGENT B0 ;  /* 0x0000000000007941 */ /* 0x000fea0003800200 */
.L_x_12896:
[----:B------:R-:W0:Y:S02]  /*0ae0*/  F2I.FTZ.TRUNC.NTZ R0, R0 ;  /* 0x0000000000007305 */ /* 0x000e24000021f100 */
[----:B0-----:R-:W-:Y:S01]  /*0af0*/  PRMT R17, R0, 0x7610, R17 ;  /* 0x0000761000117816 */ /* 0x001fe20000000011 */
[----:B------:R-:W-:Y:S06]  /*0b00*/  BRA `(.L_x_12881) ;  /* 0x0000000400107947 */ /* 0x000fec0003800000 */
.L_x_12894:
        /* <DEDUP_REMOVED lines=21> */
.L_x_12903:
[----:B------:R-:W-:Y:S05]  /*0c60*/  BSYNC.RECONVERGENT B1 ;  /* 0x0000000000017941 */ /* 0x000fea0003800200 */
.L_x_12902:
[----:B------:R-:W-:Y:S01]  /*0c70*/  IMAD.SHL.U32 R0, R0, 0x200000, RZ ;  /* 0x0020000000007824 */ /* 0x000fe200078e00ff */
[----:B------:R-:W-:-:S04]  /*0c80*/  LEA R3, R3, 0x37800000, 0x17 ;  /* 0x3780000003037811 */ /* 0x000fc800078eb8ff */
[----:B------:R-:W-:-:S07]  /*0c90*/  LOP3.LUT R0, R3, R0, R7, 0xfe, !PT ;  /* 0x0000000003007212 */ /* 0x000fce00078efe07 */
.L_x_12901:
[----:B------:R-:W-:Y:S05]  /*0ca0*/  BSYNC.RECONVERGENT B0 ;  /* 0x0000000000007941 */ /* 0x000fea0003800200 */
.L_x_12900:
[----:B------:R-:W0:Y:S02]  /*0cb0*/  F2I.FTZ.TRUNC.NTZ R0, R0 ;  /* 0x0000000000007305 */ /* 0x000e24000021f100 */
[----:B0-----:R-:W-:Y:S01]  /*0cc0*/  PRMT R17, R0, 0x7610, R17 ;  /* 0x0000761000117816 */ /* 0x001fe20000000011 */
[----:B------:R-:W-:Y:S06]  /*0cd0*/  BRA `(.L_x_12881) ;  /* 0x00000000009c7947 */ /* 0x000fec0003800000 */
.L_x_12893:
[----:B------:R-:W-:-:S09]  /*0ce0*/  UISETP.NE.AND UP0, UPT, UR4, 0x1c, UPT ;  /* 0x0000001c0400788c */ /* 0x000fd2000bf05270 */
[----:B------:R-:W-:Y:S05]  /*0cf0*/  BRA.U !UP0, `(.L_x_12904) ;  /* 0x0000000108907547 */ /* 0x000fea000b800000 */
[----:B------:R-:W-:-:S09]  /*0d00*/  UISETP.NE.AND UP0, UPT, UR4, 0x1d, UPT ;  /* 0x0000001d0400788c */ /* 0x000fd2000bf05270 */
[----:B------:R-:W-:Y:S05]  /*0d10*/  BRA.U !UP0, `(.L_x_12905) ;  /* 0x0000000108807547 */ /* 0x000fea000b800000 */
[----:B------:R-:W-:-:S09]  /*0d20*/  UISETP.NE.AND UP0, UPT, UR4, 0x2c, UPT ;  /* 0x0000002c0400788c */ /* 0x000fd2000bf05270 */
[----:B------:R-:W-:Y:S05]  /*0d30*/  BRA.U !UP0, `(.L_x_12906) ;  /* 0x0000000108487547 */ /* 0x000fea000b800000 */
.L_x_12880:
        /* <DEDUP_REMOVED lines=16> */
.L_x_12907:
[----:B------:R-:W-:Y:S01]  /*0e40*/  PRMT R17, RZ, 0x7610, R17 ;  /* 0x00007610ff117816 */ /* 0x000fe20000000011 */
[----:B------:R-:W-:Y:S06]  /*0e50*/  BRA `(.L_x_12881) ;  /* 0x00000000003c7947 */ /* 0x000fec0003800000 */
.L_x_12906:
        /* <DEDUP_REMOVED lines=8> */
.L_x_12909:
[----:B------:R-:W-:Y:S05]  /*0ee0*/  BSYNC.RECONVERGENT B0 ;  /* 0x0000000000007941 */ /* 0x000fea0003800200 */
.L_x_12908:
[----:B------:R-:W0:Y:S02]  /*0ef0*/  F2I.FTZ.TRUNC.NTZ R0, R0 ;  /* 0x0000000000007305 */ /* 0x000e24000021f100 */
[----:B0-----:R-:W-:Y:S01]  /*0f00*/  PRMT R17, R0, 0x7610, R17 ;  /* 0x0000761000117816 */ /* 0x001fe20000000011 */
[----:B------:R-:W-:Y:S06]  /*0f10*/  BRA `(.L_x_12881) ;  /* 0x00000000000c7947 */ /* 0x000fec0003800000 */
.L_x_12905:
[----:B------:R0:W5:Y:S01]  /*0f20*/  LDG.E.U16 R17, desc[UR36][R4.64] ;  /* 0x0000002404117981 */ /* 0x000162000c1e1500 */
[----:B------:R-:W-:Y:S05]  /*0f30*/  BRA `(.L_x_12881) ;  /* 0x0000000000047947 */ /* 0x000fea0003800000 */
.L_x_12904:
[----:B------:R0:W5:Y:S02]  /*0f40*/  LDG.E.U16 R17, desc[UR36][R4.64] ;  /* 0x0000002404117981 */ /* 0x000164000c1e1500 */
.L_x_12881:
[----:B------:R-:W-:-:S07]  /*0f50*/  VIADD R25, R2, 0x80 ;  /* 0x0000008002197836 */ /* 0x000fce0000000000 */
.L_x_12875:
[----:B------:R-:W-:Y:S05]  /*0f60*/  BSYNC.RECONVERGENT B6 ;  /* 0x0000000000067941 */ /* 0x000fea0003800200 */
.L_x_12874:
        /* <DEDUP_REMOVED lines=23> */
.L_x_12915:
[----:B------:R0:W5:Y:S01]  /*10e0*/  LDG.E.U8 R16, desc[UR36][R4.64] ;  /* 0x0000002404107981 */ /* 0x000162000c1e1100 */
[----:B------:R-:W-:Y:S05]  /*10f0*/  BRA `(.L_x_12917) ;  /* 0x0000000c00507947 */ /* 0x000fea0003800000 */
.L_x_12914:
        /* <DEDUP_REMOVED lines=8> */
.L_x_12919:
[----:B------:R0:W5:Y:S01]  /*1180*/  LDG.E.U16 R16, desc[UR36][R4.64] ;  /* 0x0000002404107981 */ /* 0x000162000c1e1500 */
[----:B------:R-:W-:Y:S05]  /*1190*/  BRA `(.L_x_12917) ;  /* 0x0000000c00287947 */ /* 0x000fea0003800000 */
.L_x_12918:
[----:B------:R0:W5:Y:S01]  /*11a0*/  LDG.E.U16 R16, desc[UR36][R4.64] ;  /* 0x0000002404107981 */ /* 0x000162000c1e1500 */
[----:B------:R-:W-:Y:S05]  /*11b0*/  BRA `(.L_x_12917) ;  /* 0x0000000c00207947 */ /* 0x000fea0003800000 */
.L_x_12913:
        /* <DEDUP_REMOVED lines=9> */
.L_x_12921:
[----:B------:R-:W2:Y:S02]  /*1250*/  LDG.E.U16 R0, desc[UR36][R4.64] ;  /* 0x0000002404007981 */ /* 0x000ea4000c1e1500 */
[----:B--2---:R-:W-:-:S06]  /*1260*/  HADD2.F32 R0, -RZ, R0.H0_H0 ;  /* 0x20000000ff007230 */ /* 0x004fcc0000004100 */
[----:B------:R-:W0:Y:S02]  /*1270*/  F2I.FTZ.TRUNC.NTZ R0, R0 ;  /* 0x0000000000007305 */ /* 0x000e24000021f100 */
[----:B0-----:R-:W-:Y:S01]  /*1280*/  PRMT R16, R0, 0x7610, R16 ;  /* 0x0000761000107816 */ /* 0x001fe20000000010 */
[----:B------:R-:W-:Y:S06]  /*1290*/  BRA `(.L_x_12917) ;  /* 0x0000000800e87947 */ /* 0x000fec0003800000 */
.L_x_12920:
        /* <DEDUP_REMOVED lines=9> */
.L_x_12923:
[----:B------:R-:W2:Y:S02]  /*1330*/  LDG.E.U16 R4, desc[UR36][R4.64] ;  /* 0x0000002404047981 */ /* 0x000ea4000c1e1500 */
[----:B--2---:R-:W-:-:S06]  /*1340*/  HADD2.F32 R0, -RZ, R4.H0_H0 ;  /* 0x20000004ff007230 */ /* 0x004fcc0000004100 */
[----:B------:R-:W0:Y:S02]  /*1350*/  F2I.FTZ.TRUNC.NTZ R0, R0 ;  /* 0x0000000000007305 */ /* 0x000e24000021f100 */
[----:B0-----:R-:W-:Y:S01]  /*1360*/  PRMT R16, R0, 0x7610, R16 ;  /* 0x0000761000107816 */ /* 0x001fe20000000010 */
[----:B------:R-:W-:Y:S06]  /*1370*/  BRA `(.L_x_12917) ;  /* 0x0000000800b07947 */ /* 0x000fec0003800000 */
.L_x_12922:
[----:B------:R-:W2:Y:S02]  /*1380*/  LDG.E.64 R4, desc[UR36][R4.64] ;  /* 0x0000002404047981 */ /* 0x000ea4000c1e1b00 */
[----:B--2---:R0:W1:Y:S01]  /*1390*/  F2I.F64.TRUNC R16, R4 ;  /* 0x0000000400107311 */ /* 0x004062000030d100 */
[----:B------:R-:W-:Y:S05]  /*13a0*/  BRA `(.L_x_12917) ;  /* 0x0000000800a47947 */ /* 0x000fea0003800000 */
.L_x_12912:
        /* <DEDUP_REMOVED lines=12> */
.L_x_12926:
[----:B------:R-:W2:Y:S02]  /*1470*/  LDG.E.64 R4, desc[UR36][R4.64] ;  /* 0x0000002404047981 */ /* 0x000ea4000c1e1b00 */
[----:B--2---:R0:W1:Y:S01]  /*1480*/  F2I.F64.TRUNC R16, R4 ;  /* 0x0000000400107311 */ /* 0x004062000030d100 */
[----:B------:R-:W-:Y:S05]  /*1490*/  BRA `(.L_x_12917) ;  /* 0x0000000800687947 */ /* 0x000fea0003800000 */
.L_x_12925:
        /* <DEDUP_REMOVED lines=27> */
.L_x_12928:
        /* <DEDUP_REMOVED lines=15> */
.L_x_12927:
[----:B------:R-:W2:Y:S02]  /*1740*/  LDG.E.U16 R0, desc[UR36][R4.64] ;  /* 0x0000002404007981 */ /* 0x000ea4000c1e1500 */
[----:B--2---:R-:W-:-:S06]  /*1750*/  IMAD.U32 R0, R0, 0x10000, RZ ;  /* 0x0001000000007824 */ /* 0x004fcc00078e00ff */
[----:B------:R-:W0:Y:S02]  /*1760*/  F2I.FTZ.TRUNC.NTZ R0, R0 ;  /* 0x0000000000007305 */ /* 0x000e24000021f100 */
[----:B0-----:R-:W-:Y:S01]  /*1770*/  PRMT R16, R0, 0x7610, R16 ;  /* 0x0000761000107816 */ /* 0x001fe20000000010 */
[----:B------:R-:W-:Y:S06]  /*1780*/  BRA `(.L_x_12917) ;  /* 0x0000000400ac7947 */ /* 0x000fec0003800000 */
.L_x_12924:
        /* <DEDUP_REMOVED lines=10> */
.L_x_12931:
        /* <DEDUP_REMOVED lines=21> */
.L_x_12935:
[----:B------:R-:W-:Y:S05]  /*1980*/  BSYNC.RECONVERGENT B1 ;  /* 0x0000000000017941 */ /* 0x000fea0003800200 */
.L_x_12934:
[----:B------:R-:W-:Y:S01]  /*1990*/  IMAD.SHL.U32 R0, R0, 0x100000, RZ ;  /* 0x0010000000007824 */ /* 0x000fe200078e00ff */
[----:B------:R-:W-:-:S04]  /*19a0*/  LEA R3, R3, 0x3b800000, 0x17 ;  /* 0x3b80000003037811 */ /* 0x000fc800078eb8ff */
[----:B------:R-:W-:-:S07]  /*19b0*/  LOP3.LUT R0, R3, R0, R7, 0xfe, !PT ;  /* 0x0000000003007212 */ /* 0x000fce00078efe07 */
.L_x_12933:
[----:B------:R-:W-:Y:S05]  /*19c0*/  BSYNC.RECONVERGENT B0 ;  /* 0x0000000000007941 */ /* 0x000fea0003800200 */
.L_x_12932:
[----:B------:R-:W0:Y:S02]  /*19d0*/  F2I.FTZ.TRUNC.NTZ R0, R0 ;  /* 0x0000000000007305 */ /* 0x000e24000021f100 */
[----:B0-----:R-:W-:Y:S01]  /*19e0*/  PRMT R16, R0, 0x7610, R16 ;  /* 0x0000761000107816 */ /* 0x001fe20000000010 */
[----:B------:R-:W-:Y:S06]  /*19f0*/  BRA `(.L_x_12917) ;  /* 0x0000000400107947 */ /* 0x000fec0003800000 */
.L_x_12930:
        /* <DEDUP_REMOVED lines=21> */
.L_x_12939:
[----:B------:R-:W-:Y:S05]  /*1b50*/  BSYNC.RECONVERGENT B1 ;  /* 0x0000000000017941 */ /* 0x000fea0003800200 */
.L_x_12938:
[----:B------:R-:W-:Y:S01]  /*1b60*/  IMAD.SHL.U32 R0, R0, 0x200000, RZ ;  /* 0x0020000000007824 */ /* 0x000fe200078e00ff */
[----:B------:R-:W-:-:S04]  /*1b70*/  LEA R3, R3, 0x37800000, 0x17 ;  /* 0x3780000003037811 */ /* 0x000fc800078eb8ff */
[----:B------:R-:W-:-:S07]  /*1b80*/  LOP3.LUT R0, R3, R0, R7, 0xfe, !PT ;  /* 0x0000000003007212 */ /* 0x000fce00078efe07 */
.L_x_12937:
[----:B------:R-:W-:Y:S05]  /*1b90*/  BSYNC.RECONVERGENT B0 ;  /* 0x0000000000007941 */ /* 0x000fea0003800200 */
.L_x_12936:
[----:B------:R-:W0:Y:S02]  /*1ba0*/  F2I.FTZ.TRUNC.NTZ R0, R0 ;  /* 0x0000000000007305 */ /* 0x000e24000021f100 */
[----:B0-----:R-:W-:Y:S01]  /*1bb0*/  PRMT R16, R0, 0x7610, R16 ;  /* 0x0000761000107816 */ /* 0x001fe20000000010 */
[----:B------:R-:W-:Y:S06]  /*1bc0*/  BRA `(.L_x_12917) ;  /* 0x00000000009c7947 */ /* 0x000fec0003800000 */
.L_x_12929:
        /* <DEDUP_REMOVED lines=14> */
.L_x_12943:
[----:B------:R-:W-:Y:S05]  /*1cb0*/  BSYNC.RECONVERGENT B0 ;  /* 0x0000000000007941 */ /* 0x000fea0003800200 */
.L_x_12942:
[----:B------:R-:W0:Y:S02]  /*1cc0*/  F2I.FTZ.TRUNC.NTZ R0, R0 ;  /* 0x0000000000007305 */ /* 0x000e24000021f100 */
[----:B0-----:R-:W-:Y:S01]  /*1cd0*/  PRMT R16, R0, 0x7610, R16 ;  /* 0x0000761000107816 */ /* 0x001fe20000000010 */
[----:B------:R-:W-:Y:S06]  /*1ce0*/  BRA `(.L_x_12917) ;  /* 0x0000000000547947 */ /* 0x000fec0003800000 */
.L_x_12916:
        /* <DEDUP_REMOVED lines=16> */
.L_x_12944:
[----:B------:R-:W-:Y:S01]  /*1df0*/  PRMT R16, RZ, 0x7610, R16 ;  /* 0x00007610ff107816 */ /* 0x000fe20000000010 */
[----:B------:R-:W-:Y:S06]  /*1e00*/  BRA `(.L_x_12917) ;  /* 0x00000000000c7947 */ /* 0x000fec0003800000 */
.L_x_12941:
[----:B------:R3:W5:Y:S01]  /*1e10*/  LDG.E.U16 R16, desc[UR36][R4.64] ;  /* 0x0000002404107981 */ /* 0x000762000c1e1500 */
[----:B------:R-:W-:Y:S05]  /*1e20*/  BRA `(.L_x_12917) ;  /* 0x0000000000047947 */ /* 0x000fea0003800000 */
.L_x_12940:
[----:B------:R2:W5:Y:S02]  /*1e30*/  LDG.E.U16 R16, desc[UR36][R4.64] ;  /* 0x0000002404107981 */ /* 0x000564000c1e1500 */
.L_x_12917:
[----:B------:R-:W-:-:S07]  /*1e40*/  VIADD R25, R25, 0x80 ;  /* 0x0000008019197836 */ /* 0x000fce0000000000 */
.L_x_12911:
[----:B------:R-:W-:Y:S05]  /*1e50*/  BSYNC.RECONVERGENT B6 ;  /* 0x0000000000067941 */ /* 0x000fea0003800200 */
.L_x_12910:
        /* <DEDUP_REMOVED lines=23> */
.L_x_12950:
[----:B------:R0:W5:Y:S01]  /*1fd0*/  LDG.E.U8 R18, desc[UR36][R4.64] ;  /* 0x0000002404127981 */ /* 0x000162000c1e1100 */
[----:B------:R-:W-:Y:S05]  /*1fe0*/  BRA `(.L_x_12952) ;  /* 0x0000000c00507947 */ /* 0x000fea0003800000 */
.L_x_12949:
        /* <DEDUP_REMOVED lines=8> */
.L_x_12954:
[----:B------:R0:W5:Y:S01]  /*2070*/  LDG.E.U16 R18, desc[UR36][R4.64] ;  /* 0x0000002404127981 */ /* 0x000162000c1e1500 */
[----:B------:R-:W-:Y:S05]  /*2080*/  BRA `(.L_x_12952) ;  /* 0x0000000c00287947 */ /* 0x000fea0003800000 */
.L_x_12953:
[----:B------:R0:W5:Y:S01]  /*2090*/  LDG.E.U16 R18, desc[UR36][R4.64] ;  /* 0x0000002404127981 */ /* 0x000162000c1e1500 */
[----:B------:R-:W-:Y:S05]  /*20a0*/  BRA `(.L_x_12952) ;  /* 0x0000000c00207947 */ /* 0x000fea0003800000 */
.L_x_12948:
        /* <DEDUP_REMOVED lines=9> */
.L_x_12956:
[----:B------:R-:W2:Y:S02]  /*2140*/  LDG.E.U16 R0, desc[UR36][R4.64] ;  /* 0x0000002404007981 */ /* 0x000ea4000c1e1500 */
[----:B--2---:R-:W-:-:S06]  /*2150*/  HADD2.F32 R0, -RZ, R0.H0_H0 ;  /* 0x20000000ff007230 */ /* 0x004fcc0000004100 */
[----:B------:R-:W0:Y:S02]  /*2160*/  F2I.FTZ.TRUNC.NTZ R0, R0 ;  /* 0x0000000000007305 */ /* 0x000e24000021f100 */
[----:B0-----:R-:W-:Y:S01]  /*2170*/  PRMT R18, R0, 0x7610, R18 ;  /* 0x0000761000127816 */ /* 0x001fe20000000012 */
[----:B------:R-:W-:Y:S06]  /*2180*/  BRA `(.L_x_12952) ;  /* 0x0000000800e87947 */ /* 0x000fec0003800000 */
.L_x_12955:
        /* <DEDUP_REMOVED lines=9> */
.L_x_12958:
[----:B------:R-:W2:Y:S02]  /*2220*/  LDG.E.U16 R4, desc[UR36][R4.64] ;  /* 0x0000002404047981 */ /* 0x000ea4000c1e1500 */
[----:B--2---:R-:W-:-:S06]  /*2230*/  HADD2.F32 R0, -RZ, R4.H0_H0 ;  /* 0x20000004ff007230 */ /* 0x004fcc0000004100 */
[----:B------:R-:W0:Y:S02]  /*2240*/  F2I.FTZ.TRUNC.NTZ R0, R0 ;  /* 0x0000000000007305 */ /* 0x000e24000021f100 */
[----:B0-----:R-:W-:Y:S01]  /*2250*/  PRMT R18, R0, 0x7610, R18 ;  /* 0x0000761000127816 */ /* 0x001fe20000000012 */
[----:B------:R-:W-:Y:S06]  /*2260*/  BRA `(.L_x_12952) ;  /* 0x0000000800b07947 */ /* 0x000fec0003800000 */
.L_x_12957:
[----:B------:R-:W2:Y:S02]  /*2270*/  LDG.E.64 R4, desc[UR36][R4.64] ;  /* 0x0000002404047981 */ /* 0x000ea4000c1e1b00 */
[----:B--2---:R0:W1:Y:S01]  /*2280*/  F2I.F64.TRUNC R18, R4 ;  /* 0x0000000400127311 */ /* 0x004062000030d100 */
[----:B------:R-:W-:Y:S05]  /*2290*/  BRA `(.L_x_12952) ;  /* 0x0000000800a47947 */ /* 0x000fea0003800000 */
.L_x_12947:
        /* <DEDUP_REMOVED lines=12> */
.L_x_12961:
[----:B------:R-:W2:Y:S02]  /*2360*/  LDG.E.64 R4, desc[UR36][R4.64] ;  /* 0x0000002404047981 */ /* 0x000ea4000c1e1b00 */
[----:B--2---:R3:W4:Y:S01]  /*2370*/  F2I.F64.TRUNC R18, R4 ;  /* 0x0000000400127311 */ /* 0x004722000030d100 */
[----:B------:R-:W-:Y:S05]  /*2380*/  BRA `(.L_x_12952) ;  /* 0x0000000800687947 */ /* 0x000fea0003800000 */
.L_x_12960:
        /* <DEDUP_REMOVED lines=27> */
.L_x_12963:
        /* <DEDUP_REMOVED lines=15> */
.L_x_12962:
[----:B------:R-:W2:Y:S02]  /*2630*/  LDG.E.U16 R0, desc[UR36][R4.64] ;  /* 0x0000002404007981 */ /* 0x000ea4000c1e1500 */
[----:B--2---:R-:W-:-:S06]  /*2640*/  IMAD.U32 R0, R0, 0x10000, RZ ;  /* 0x0001000000007824 */ /* 0x004fcc00078e00ff */
[----:B------:R-:W0:Y:S02]  /*2650*/  F2I.FTZ.TRUNC.NTZ R0, R0 ;  /* 0x0000000000007305 */ /* 0x000e24000021f100 */
[----:B0-----:R-:W-:Y:S01]  /*2660*/  PRMT R18, R0, 0x7610, R18 ;  /* 0x0000761000127816 */ /* 0x001fe20000000012 */
[----:B------:R-:W-:Y:S06]  /*2670*/  BRA `(.L_x_12952) ;  /* 0x0000000400ac7947 */ /* 0x000fec0003800000 */
.L_x_12959:
        /* <DEDUP_REMOVED lines=10> */
.L_x_12966:
        /* <DEDUP_REMOVED lines=21> */
.L_x_12970:
[----:B------:R-:W-:Y:S05]  /*2870*/  BSYNC.RECONVERGENT B1 ;  /* 0x0000000000017941 */ /* 0x000fea0003800200 */
.L_x_12969:
[----:B------:R-:W-:Y:S01]  /*2880*/  IMAD.SHL.U32 R0, R0, 0x100000, RZ ;  /* 0x0010000000007824 */ /* 0x000fe200078e00ff */
[----:B------:R-:W-:-:S04]  /*2890*/  LEA R3, R3, 0x3b800000, 0x17 ;  /* 0x3b80000003037811 */ /* 0x000fc800078eb8ff */
[----:B------:R-:W-:-:S07]  /*28a0*/  LOP3.LUT R0, R3, R0, R7, 0xfe, !PT ;  /* 0x0000000003007212 */ /* 0x000fce00078efe07 */
.L_x_12968:
[----:B------:R-:W-:Y:S05]  /*28b0*/  BSYNC.RECONVERGENT B0 ;  /* 0x0000000000007941 */ /* 0x000fea0003800200 */
.L_x_12967:
[----:B------:R-:W0:Y:S02]  /*28c0*/  F2I.FTZ.TRUNC.NTZ R0, R0 ;  /* 0x0000000000007305 */ /* 0x000e24000021f100 */
[----:B0-----:R-:W-:Y:S01]  /*28d0*/  PRMT R18, R0, 0x7610, R18 ;  /* 0x0000761000127816 */ /* 0x001fe20000000012 */
[----:B------:R-:W-:Y:S06]  /*28e0*/  BRA `(.L_x_12952) ;  /* 0x0000000400107947 */ /* 0x000fec0003800000 */
.L_x_12965:
        /* <DEDUP_REMOVED lines=21> */
.L_x_12974:
[----:B------:R-:W-:Y:S05]  /*2a40*/  BSYNC.RECONVERGENT B1 ;  /* 0x0000000000017941 */ /* 0x000fea0003800200 */
.L_x_12973:
[----:B------:R-:W-:Y:S01]  /*2a50*/  IMAD.SHL.U32 R0, R0, 0x200000, RZ ;  /* 0x0020000000007824 */ /* 0x000fe200078e00ff */
[----:B------:R-:W-:-:S04]  /*2a60*/  LEA R3, R3, 0x37800000, 0x17 ;  /* 0x3780000003037811 */ /* 0x000fc800078eb8ff */
[----:B------:R-:W-:-:S07]  /*2a70*/  LOP3.LUT R0, R3, R0, R7, 0xfe, !PT ;  /* 0x0000000003007212 */ /* 0x000fce00078efe07 */
.L_x_12972:
[----:B------:R-:W-:Y:S05]  /*2a80*/  BSYNC.RECONVERGENT B0 ;  /* 0x0000000000007941 */ /* 0x000fea0003800200 */
.L_x_12971:
[----:B------:R-:W0:Y:S02]  /*2a90*/  F2I.FTZ.TRUNC.NTZ R0, R0 ;  /* 0x0000000000007305 */ /* 0x000e24000021f100 */
[----:B0-----:R-:W-:Y:S01]  /*2aa0*/  PRMT R18, R0, 0x7610, R18 ;  /* 0x0000761000127816 */ /* 0x001fe20000000012 */
[----:B------:R-:W-:Y:S06]  /*2ab0*/  BRA `(.L_x_12952) ;  /* 0x00000000009c7947 */ /* 0x000fec0003800000 */
.L_x_12964:
        /* <DEDUP_REMOVED lines=14> */
.L_x_12978:
[----:B------:R-:W-:Y:S05]  /*2ba0*/  BSYNC.RECONVERGENT B0 ;  /* 0x0000000000007941 */ /* 0x000fea0003800200 */
.L_x_12977:
[----:B------:R-:W0:Y:S02]  /*2bb0*/  F2I.FTZ.TRUNC.NTZ R0, R0 ;  /* 0x0000000000007305 */ /* 0x000e24000021f100 */
[----:B0-----:R-:W-:Y:S01]  /*2bc0*/  PRMT R18, R0, 0x7610, R18 ;  /* 0x0000761000127816 */ /* 0x001fe20000000012 */
[----:B------:R-:W-:Y:S06]  /*2bd0*/  BRA `(.L_x_12952) ;  /* 0x0000000000547947 */ /* 0x000fec0003800000 */
.L_x_12951:
        /* <DEDUP_REMOVED lines=16> */
.L_x_12979:
[----:B------:R-:W-:Y:S01]  /*2ce0*/  PRMT R18, RZ, 0x7610, R18 ;  /* 0x00007610ff127816 */ /* 0x000fe20000000012 */
[----:B------:R-:W-:Y:S06]  /*2cf0*/  BRA `(.L_x_12952) ;  /* 0x00000000000c7947 */ /* 0x000fec0003800000 */
.L_x_12976:
[----:B------:R2:W5:Y:S01]  /*2d00*/  LDG.E.U16 R18, desc[UR36][R4.64] ;  /* 0x0000002404127981 */ /* 0x000562000c1e1500 */
[----:B------:R-:W-:Y:S05]  /*2d10*/  BRA `(.L_x_12952) ;  /* 0x0000000000047947 */ /* 0x000fea0003800000 */
.L_x_12975:
[----:B------:R1:W5:Y:S02]  /*2d20*/  LDG.E.U16 R18, desc[UR36][R4.64] ;  /* 0x0000002404127981 */ /* 0x000364000c1e1500 */
.L_x_12952:
[----:B------:R-:W-:-:S07]  /*2d30*/  VIADD R25, R25, 0x80 ;  /* 0x0000008019197836 */ /* 0x000fce0000000000 */
.L_x_12946:
[----:B------:R-:W-:Y:S05]  /*2d40*/  BSYNC.RECONVERGENT B6 ;  /* 0x0000000000067941 */ /* 0x000fea0003800200 */
.L_x_12945:
        /* <DEDUP_REMOVED lines=23> */
.L_x_12985:
[----:B------:R0:W5:Y:S01]  /*2ec0*/  LDG.E.U8 R19, desc[UR36][R4.64] ;  /* 0x0000002404137981 */ /* 0x000162000c1e1100 */
[----:B------:R-:W-:Y:S05]  /*2ed0*/  BRA `(.L_x_12981) ;  /* 0x0000000c004c7947 */ /* 0x000fea0003800000 */
.L_x_12984:
        /* <DEDUP_REMOVED lines=8> */
.L_x_12988:
[----:B------:R0:W5:Y:S01]  /*2f60*/  LDG.E.U16 R19, desc[UR36][R4.64] ;  /* 0x0000002404137981 */ /* 0x000162000c1e1500 */
[----:B------:R-:W-:Y:S05]  /*2f70*/  BRA `(.L_x_12981) ;  /* 0x0000000c00247947 */ /* 0x000fea0003800000 */
.L_x_12987:
[----:B------:R0:W5:Y:S01]  /*2f80*/  LDG.E.U16 R19, desc[UR36][R4.64] ;  /* 0x0000002404137981 */ /* 0x000162000c1e1500 */
[----:B------:R-:W-:Y:S05]  /*2f90*/  BRA `(.L_x_12981) ;  /* 0x0000000c001c7947 */ /* 0x000fea0003800000 */
.L_x_12983:
        /* <DEDUP_REMOVED lines=9> */
.L_x_12990:
[----:B------:R-:W2:Y:S02]  /*3030*/  LDG.E.U16 R0, desc[UR36][R4.64] ;  /* 0x0000002404007981 */ /* 0x000ea4000c1e1500 */
[----:B--2---:R-:W-:-:S06]  /*3040*/  HADD2.F32 R0, -RZ, R0.H0_H0 ;  /* 0x20000000ff007230 */ /* 0x004fcc0000004100 */
[----:B------:R-:W0:Y:S02]  /*3050*/  F2I.FTZ.TRUNC.NTZ R0, R0 ;  /* 0x0000000000007305 */ /* 0x000e24000021f100 */
[----:B0-----:R-:W-:Y:S01]  /*3060*/  PRMT R19, R0, 0x7610, R19 ;  /* 0x0000761000137816 */ /* 0x001fe20000000013 */
[----:B------:R-:W-:Y:S06]  /*3070*/  BRA `(.L_x_12981) ;  /* 0x0000000800e47947 */ /* 0x000fec0003800000 */
.L_x_12989:
        /* <DEDUP_REMOVED lines=9> */
.L_x_12992:
[----:B------:R-:W2:Y:S02]  /*3110*/  LDG.E.U16 R4, desc[UR36][R4.64] ;  /* 0x0000002404047981 */ /* 0x000ea4000c1e1500 */
[----:B--2---:R-:W-:-:S06]  /*3120*/  HADD2.F32 R0, -RZ, R4.H0_H0 ;  /* 0x20000004ff007230 */ /* 0x004fcc0000004100 */
[----:B------:R-:W0:Y:S02]  /*3130*/  F2I.FTZ.TRUNC.NTZ R0, R0 ;  /* 0x0000000000007305 */ /* 0x000e24000021f100 */
[----:B0-----:R-:W-:Y:S01]  /*3140*/  PRMT R19, R0, 0x7610, R19 ;  /* 0x0000761000137816 */ /* 0x001fe20000000013 */
[----:B------:R-:W-:Y:S06]  /*3150*/  BRA `(.L_x_12981) ;  /* 0x0000000800ac7947 */ /* 0x000fec0003800000 */
.L_x_12991:
[----:B------:R-:W2:Y:S02]  /*3160*/  LDG.E.64 R4, desc[UR36][R4.64] ;  /* 0x0000002404047981 */ /* 0x000ea4000c1e1b00 */
[----:B--2---:R0:W1:Y:S01]  /*3170*/  F2I.F64.TRUNC R19, R4 ;  /* 0x0000000400137311 */ /* 0x004062000030d100 */
[----:B------:R-:W-:Y:S05]  /*3180*/  BRA `(.L_x_12981) ;  /* 0x0000000800a07947 */ /* 0x000fea0003800000 */
.L_x_12982:
        /* <DEDUP_REMOVED lines=12> */
.L_x_12995:
[----:B------:R-:W2:Y:S02]  /*3250*/  LDG.E.64 R4, desc[UR36][R4.64] ;  /* 0x0000002404047981 */ /* 0x000ea4000c1e1b00 */
[----:B--2---:R0:W1:Y:S01]  /*3260*/  F2I.F64.TRUNC R19, R4 ;  /* 0x0000000400137311 */ /* 0x004062000030d100 */
[----:B------:R-:W-:Y:S05]  /*3270*/  BRA `(.L_x_12981) ;  /* 0x0000000800647947 */ /* 0x000fea0003800000 */
.L_x_12994:
        /* <DEDUP_REMOVED lines=27> */
.L_x_12997:
        /* <DEDUP_REMOVED lines=15> */
.L_x_12996:
[----:B------:R-:W2:Y:S02]  /*3520*/  LDG.E.U16 R0, desc[UR36][R4.64] ;  /* 0x0000002404007981 */ /* 0x000ea4000c1e1500 */
[----:B--2---:R-:W-:-:S06]  /*3530*/  IMAD.U32 R0, R0, 0x10000, RZ ;  /* 0x0001000000007824 */ /* 0x004fcc00078e00ff */
[----:B------:R-:W0:Y:S02]  /*3540*/  F2I.FTZ.TRUNC.NTZ R0, R0 ;  /* 0x0000000000007305 */ /* 0x000e24000021f100 */
[----:B0-----:R-:W-:Y:S01]  /*3550*/  PRMT R19, R0, 0x7610, R19 ;  /* 0x0000761000137816 */ /* 0x001fe20000000013 */
[----:B------:R-:W-:Y:S06]  /*3560*/  BRA `(.L_x_12981) ;  /* 0x0000000400a87947 */ /* 0x000fec0003800000 */
.L_x_12993:
        /* <DEDUP_REMOVED lines=10> */
.L_x_13000:
        /* <DEDUP_REMOVED lines=21> */
.L_x_13004:
[----:B------:R-:W-:Y:S05]  /*3760*/  BSYNC.RECONVERGENT B1 ;  /* 0x0000000000017941 */ /* 0x000fea0003800200 */
.L_x_13003:
[----:B------:R-:W-:Y:S01]  /*3770*/  IMAD.SHL.U32 R0, R0, 0x100000, RZ ;  /* 0x0010000000007824 */ /* 0x000fe200078e00ff */
[----:B------:R-:W-:-:S04]  /*3780*/  LEA R3, R3, 0x3b800000, 0x17 ;  /* 0x3b80000003037811 */ /* 0x000fc800078eb8ff */
[----:B------:R-:W-:-:S07]  /*3790*/  LOP3.LUT R0, R3, R0, R7, 0xfe, !PT ;  /* 0x0000000003007212 */ /* 0x000fce00078efe07 */
.L_x_13002:
[----:B------:R-:W-:Y:S05]  /*37a0*/  BSYNC.RECONVERGENT B0 ;  /* 0x0000000000007941 */ /* 0x000fea0003800200 */
.L_x_13001:
[----:B------:R-:W0:Y:S02]  /*37b0*/  F2I.FTZ.TRUNC.NTZ R0, R0 ;  /* 0x0000000000007305 */ /* 0x000e24000021f100 */
[----:B0-----:R-:W-:Y:S01]  /*37c0*/  PRMT R19, R0, 0x7610, R19 ;  /* 0x0000761000137816 */ /* 0x001fe20000000013 */
[----:B------:R-:W-:Y:S06]  /*37d0*/  BRA `(.L_x_12981) ;  /* 0x00000004000c7947 */ /* 0x000fec0003800000 */
.L_x_12999:
        /* <DEDUP_REMOVED lines=21> */
.L_x_13008:
[----:B------:R-:W-:Y:S05]  /*3930*/  BSYNC.RECONVERGENT B1 ;  /* 0x0000000000017941 */ /* 0x000fea0003800200 */
.L_x_13007:
[----:B------:R-:W-:Y:S01]  /*3940*/  IMAD.SHL.U32 R0, R0, 0x200000, RZ ;  /* 0x0020000000007824 */ /* 0x000fe200078e00ff */
[----:B------:R-:W-:-:S04]  /*3950*/  LEA R3, R3, 0x37800000, 0x17 ;  /* 0x3780000003037811 */ /* 0x000fc800078eb8ff */
[----:B------:R-:W-:-:S07]  /*3960*/  LOP3.LUT R0, R3, R0, R7, 0xfe, !PT ;  /* 0x0000000003007212 */ /* 0x000fce00078efe07 */
.L_x_13006:
[----:B------:R-:W-:Y:S05]  /*3970*/  BSYNC.RECONVERGENT B0 ;  /* 0x0000000000007941 */ /* 0x000fea0003800200 */
.L_x_13005:
[----:B------:R-:W0:Y:S02]  /*3980*/  F2I.FTZ.TRUNC.NTZ R0, R0 ;  /* 0x0000000000007305 */ /* 0x000e24000021f100 */
[----:B0-----:R-:W-:Y:S01]  /*3990*/  PRMT R19, R0, 0x7610, R19 ;  /* 0x0000761000137816 */ /* 0x001fe20000000013 */
[----:B------:R-:W-:Y:S06]  /*39a0*/  BRA `(.L_x_12981) ;  /* 0x0000000000987947 */ /* 0x000fec0003800000 */
.L_x_12998:
        /* <DEDUP_REMOVED lines=14> */
.L_x_13012:
[----:B------:R-:W-:Y:S05]  /*3a90*/  BSYNC.RECONVERGENT B0 ;  /* 0x0000000000007941 */ /* 0x000fea0003800200 */
.L_x_13011:
[----:B------:R-:W0:Y:S02]  /*3aa0*/  F2I.FTZ.TRUNC.NTZ R0, R0 ;  /* 0x0000000000007305 */ /* 0x000e24000021f100 */
[----:B0-----:R-:W-:Y:S01]  /*3ab0*/  PRMT R19, R0, 0x7610, R19 ;  /* 0x0000761000137816 */ /* 0x001fe20000000013 */
[----:B------:R-:W-:Y:S06]  /*3ac0*/  BRA `(.L_x_12981) ;  /* 0x0000000000507947 */ /* 0x000fec0003800000 */
.L_x_12986:
        /* <DEDUP_REMOVED lines=16> */
.L_x_13013:
[----:B------:R-:W-:Y:S05]  /*3bd0*/  BRA `(.L_x_12981) ;  /* 0x00000000000c7947 */ /* 0x000fea0003800000 */
.L_x_13010:
[----:B------:R0:W5:Y:S01]  /*3be0*/  LDG.E.U16 R19, desc[UR36][R4.64] ;  /* 0x0000002404137981 */ /* 0x000162000c1e1500 */
[----:B------:R-:W-:Y:S05]  /*3bf0*/  BRA `(.L_x_12981) ;  /* 0x0000000000047947 */ /* 0x000fea0003800000 */
.L_x_13009:
[----:B------:R0:W5:Y:S02]  /*3c00*/  LDG.E.U16 R19, desc[UR36][R4.64] ;  /* 0x0000002404137981 */ /* 0x000164000c1e1500 */
.L_x_12981:
[----:B------:R-:W-:Y:S05]  /*3c10*/  BSYNC.RECONVERGENT B6 ;  /* 0x0000000000067941 */ /* 0x000fea0003800200 */
.L_x_12980:
[----:B-1---5:R-:W-:Y:S01]  /*3c20*/  PRMT R16, R16, 0x9910, RZ ;  /* 0x0000991010107816 */ /* 0x022fe200000000ff */
[----:B------:R-:W-:Y:S01]  /*3c30*/  BSSY.RECONVERGENT B7, `(.L_x_13014) ;  /* 0x00002e3000077945 */ /* 0x000fe20003800200 */
[----:B------:R-:W-:-:S03]  /*3c40*/  PRMT R19, R19, 0x9910, RZ ;  /* 0x0000991013137816 */ /* 0x000fc600000000ff */
[----:B------:R-:W-:Y:S01]  /*3c50*/  BSSY.RELIABLE B6, `(.L_x_13015) ;  /* 0x00001f6000067945 */ /* 0x000fe20003800100 */
[----:B------:R-:W-:Y:S02]  /*3c60*/  PRMT R6, R17, 0x9910, RZ ;  /* 0x0000991011067816 */ /* 0x000fe400000000ff */
[----:B----4-:R-:W-:Y:S01]  /*3c70*/  PRMT R17, R18, 0x9910, RZ ;  /* 0x0000991012117816 */ /* 0x010fe200000000ff */
[----:B------:R-:W-:Y:S01]  /*3c80*/  IMAD.MOV.U32 R18, RZ, RZ, R16 ;  /* 0x000000ffff127224 */ /* 0x000fe200078e0010 */
[----:B------:R-:W-:Y:S01]  /*3c90*/  ISETP.GE.AND P0, PT, R2, R22, PT ;  /* 0x000000160200720c */ /* 0x000fe20003f06270 */
[----:B------:R-:W-:Y:S02]  /*3ca0*/  IMAD.MOV.U32 R16, RZ, RZ, R19 ;  /* 0x000000ffff107224 */ /* 0x000fe400078e0013 */
[----:B------:R-:W1:Y:S01]  /*3cb0*/  LDC.U8 R19, c[0x0][0x3ac] ;  /* 0x0000eb00ff137b82 */ /* 0x000e620000000000 */
[----:B------:R-:W-:Y:S02]  /*3cc0*/  IMAD R0, R6, R6, RZ ;  /* 0x0000000606007224 */ /* 0x000fe400078e02ff */
[----:B------:R-:W-:-:S02]  /*3cd0*/  IMAD R3, R18, R18, RZ ;  /* 0x0000001212037224 */ /* 0x000fc400078e02ff */
[----:B0-23--:R-:W-:Y:S01]  /*3ce0*/  IMAD R4, R17, R17, RZ ;  /* 0x0000001111047224 */ /* 0x00dfe200078e02ff */
[----:B------:R-:W-:Y:S01]  /*3cf0*/  PRMT R0, R0, 0x9910, RZ ;  /* 0x0000991000007816 */ /* 0x000fe200000000ff */
[----:B------:R-:W-:Y:S01]  /*3d00*/  IMAD R5, R16, R16, RZ ;  /* 0x0000001010057224 */ /* 0x000fe200078e02ff */
[----:B------:R-:W-:Y:S02]  /*3d10*/  PRMT R7, R3, 0x9910, RZ ;  /* 0x0000991003077816 */ /* 0x000fe400000000ff */
[----:B------:R-:W-:Y:S01]  /*3d20*/  PRMT R4, R4, 0x9910, RZ ;  /* 0x0000991004047816 */ /* 0x000fe200000000ff */
[----:B------:R-:W-:Y:S01]  /*3d30*/  IMAD.MOV.U32 R3, RZ, RZ, R0 ;  /* 0x000000ffff037224 */ /* 0x000fe200078e0000 */
[----:B------:R-:W-:Y:S01]  /*3d40*/  PRMT R8, R5, 0x9910, RZ ;  /* 0x0000991005087816 */ /* 0x000fe200000000ff */
[----:B------:R-:W-:Y:S02]  /*3d50*/  IMAD.MOV.U32 R5, RZ, RZ, R7 ;  /* 0x000000ffff057224 */ /* 0x000fe400078e0007 */
[----:B------:R-:W-:-:S02]  /*3d60*/  IMAD.MOV.U32 R0, RZ, RZ, R4 ;  /* 0x000000ffff007224 */ /* 0x000fc400078e0004 */
[----:B------:R-:W-:Y:S02]  /*3d70*/  IMAD.MOV.U32 R7, RZ, RZ, R8 ;  /* 0x000000ffff077224 */ /* 0x000fe400078e0008 */
[----:B------:R-:W-:Y:S02]  /*3d80*/  IMAD R3, R6, R3, RZ ;  /* 0x0000000306037224 */ /* 0x000fe400078e02ff */
[----:B------:R-:W-:Y:S02]  /*3d90*/  IMAD R18, R18, R5, RZ ;  /* 0x0000000512127224 */ /* 0x000fe400078e02ff */
[----:B------:R-:W-:Y:S02]  /*3da0*/  IMAD R17, R17, R0, RZ ;  /* 0x0000000011117224 */ /* 0x000fe400078e02ff */
[----:B------:R-:W-:Y:S01]  /*3db0*/  IMAD R16, R16, R7, RZ ;  /* 0x0000000710107224 */ /* 0x000fe200078e02ff */
[----:B------:R-:W-:Y:S06]  /*3dc0*/  @P0 BRA `(.L_x_13016) ;  /* 0x0000001c006c0947 */ /* 0x000fec0003800000 */
[----:B------:R-:W0:Y:S01]  /*3dd0*/  LDCU UR4, c[0x0][0x3b0] ;  /* 0x00007600ff0477ac */ /* 0x000e220008000800 */
[----:B------:R-:W2:Y:S01]  /*3de0*/  LDC.64 R8, c[0x0][0x390] ;  /* 0x0000e400ff087b82 */ /* 0x000ea20000000a00 */
[----:B------:R-:W-:Y:S01]  /*3df0*/  IMAD R0, R23, 0x200, R2 ;  /* 0x0000020017007824 */ /* 0x000fe200078e0202 */
[----:B-1----:R-:W-:Y:S01]  /*3e00*/  PRMT R4, R19, 0x9910, RZ ;  /* 0x0000991013047816 */ /* 0x002fe200000000ff */
[----:B------:R-:W-:Y:S02]  /*3e10*/  VIADD R2, R2, 0x80 ;  /* 0x0000008002027836 */ /* 0x000fe40000000000 */
        /* <DEDUP_REMOVED lines=16> */
.L_x_13020:
[----:B------:R0:W-:Y:S01]  /*3f20*/  STG.E.U8 desc[UR36][R8.64], R3 ;  /* 0x0000000308007986 */ /* 0x0001e2000c101124 */
[----:B------:R-:W-:Y:S05]  /*3f30*/  BRA `(.L_x_13022) ;  /* 0x0000000c005c7947 */ /* 0x000fea0003800000 */
.L_x_13019:
[----:B------:R-:W-:-:S13]  /*3f40*/  ISETP.NE.AND P0, PT, R0, 0x2, PT ;  /* 0x000000020000780c */ /* 0x000fda0003f05270 */
[----:B------:R-:W-:Y:S05]  /*3f50*/  @!P0 BRA `(.L_x_13023) ;  /* 0x0000000000308947 */ /* 0x000fea0003800000 */
[----:B------:R-:W-:-:S13]  /*3f60*/  ISETP.NE.AND P0, PT, R0, 0x3, PT ;  /* 0x000000030000780c */ /* 0x000fda0003f05270 */
[----:B------:R-:W-:Y:S05]  /*3f70*/  @!P0 BRA `(.L_x_13024) ;  /* 0x00000000001c8947 */ /* 0x000fea0003800000 */
[----:B------:R-:W-:-:S13]  /*3f80*/  ISETP.NE.AND P0, PT, R0, 0x4, PT ;  /* 0x000000040000780c */ /* 0x000fda0003f05270 */
[----:B------:R-:W-:Y:S05]  /*3f90*/  @P0 BRA `(.L_x_13021) ;  /* 0x0000000800a00947 */ /* 0x000fea0003800000 */
[----:B------:R-:W-:-:S05]  /*3fa0*/  PRMT R3, R3, 0x9910, RZ ;  /* 0x0000991003037816 */ /* 0x000fca00000000ff */
[----:B------:R-:W-:-:S05]  /*3fb0*/  IMAD.MOV.U32 R4, RZ, RZ, R3 ;  /* 0x000000ffff047224 */ /* 0x000fca00078e0003 */
[----:B------:R-:W-:-:S05]  /*3fc0*/  SHF.R.S32.HI R5, RZ, 0x1f, R4 ;  /* 0x0000001fff057819 */ /* 0x000fca0000011404 */
[----:B------:R0:W-:Y:S01]  /*3fd0*/  STG.E.64 desc[UR36][R8.64], R4 ;  /* 0x0000000408007986 */ /* 0x0001e2000c101b24 */
[----:B------:R-:W-:Y:S05]  /*3fe0*/  BRA `(.L_x_13022) ;  /* 0x0000000c00307947 */ /* 0x000fea0003800000 */
.L_x_13024:
[----:B------:R-:W-:-:S05]  /*3ff0*/  PRMT R3, R3, 0x9910, RZ ;  /* 0x0000991003037816 */ /* 0x000fca00000000ff */
[----:B------:R0:W-:Y:S01]  /*4000*/  STG.E desc[UR36][R8.64], R3 ;  /* 0x0000000308007986 */ /* 0x0001e2000c101924 */
[----:B------:R-:W-:Y:S05]  /*4010*/  BRA `(.L_x_13022) ;  /* 0x0000000c00247947 */ /* 0x000fea0003800000 */
.L_x_13023:
[----:B------:R0:W-:Y:S01]  /*4020*/  STG.E.U16 desc[UR36][R8.64], R3 ;  /* 0x0000000308007986 */ /* 0x0001e2000c101524 */
[----:B------:R-:W-:Y:S05]  /*4030*/  BRA `(.L_x_13022) ;  /* 0x0000000c001c7947 */ /* 0x000fea0003800000 */
.L_x_13018:
        /* <DEDUP_REMOVED lines=9> */
.L_x_13026:
[----:B------:R-:W0:Y:S02]  /*40d0*/  I2F.S16 R0, R3 ;  /* 0x0000000300007306 */ /* 0x000e240000101400 */
[----:B0-----:R-:W-:-:S05]  /*40e0*/  F2FP.F16.F32.PACK_AB R0, RZ, R0 ;  /* 0x00000000ff00723e */ /* 0x001fca00000000ff */
[----:B------:R0:W-:Y:S01]  /*40f0*/  STG.E.U16 desc[UR36][R8.64], R0 ;  /* 0x0000000008007986 */ /* 0x0001e2000c101524 */
[----:B------:R-:W-:Y:S05]  /*4100*/  BRA `(.L_x_13022) ;  /* 0x0000000800e87947 */ /* 0x000fea0003800000 */
.L_x_13025:
        /* <DEDUP_REMOVED lines=10> */
.L_x_13028:
[----:B------:R-:W0:Y:S02]  /*41b0*/  I2F.S16 R3, R3 ;  /* 0x0000000300037306 */ /* 0x000e240000101400 */
[----:B0-----:R-:W-:-:S04]  /*41c0*/  F2FP.F16.F32.PACK_AB R3, RZ, R3 ;  /* 0x00000003ff03723e */ /* 0x001fc800000000ff */
[----:B------:R-:W-:-:S05]  /*41d0*/  PRMT R3, R3, 0x5410, RZ ;  /* 0x0000541003037816 */ /* 0x000fca00000000ff */
[----:B------:R0:W-:Y:S01]  /*41e0*/  STG.E desc[UR36][R8.64], R3 ;  /* 0x0000000308007986 */ /* 0x0001e2000c101924 */
[----:B------:R-:W-:Y:S05]  /*41f0*/  BRA `(.L_x_13022) ;  /* 0x0000000800ac7947 */ /* 0x000fea0003800000 */
.L_x_13027:
[----:B------:R-:W0:Y:S02]  /*4200*/  I2F.F64.S16 R4, R3 ;  /* 0x0000000300047312 */ /* 0x000e240000101c00 */
[----:B0-----:R0:W-:Y:S01]  /*4210*/  STG.E.64 desc[UR36][R8.64], R4 ;  /* 0x0000000408007986 */ /* 0x0011e2000c101b24 */
[----:B------:R-:W-:Y:S05]  /*4220*/  BRA `(.L_x_13022) ;  /* 0x0000000800a07947 */ /* 0x000fea0003800000 */
.L_x_13017:
        /* <DEDUP_REMOVED lines=13> */
.L_x_13031:
[----:B------:R-:W0:Y:S01]  /*4300*/  I2F.F64.S16 R4, R3 ;  /* 0x0000000300047312 */ /* 0x000e220000101c00 */
[----:B------:R-:W-:-:S05]  /*4310*/  CS2R R6, SRZ ;  /* 0x0000000000067805 */ /* 0x000fca000001ff00 */
[----:B0-----:R3:W-:Y:S01]  /*4320*/  STG.E.128 desc[UR36][R8.64], R4 ;  /* 0x0000000408007986 */ /* 0x0017e2000c101d24 */
[----:B------:R-:W-:Y:S05]  /*4330*/  BRA `(.L_x_13022) ;  /* 0x00000008005c7947 */ /* 0x000fea0003800000 */
.L_x_13030:
        /* <DEDUP_REMOVED lines=19> */
.L_x_13035:
[----:B------:R-:W-:Y:S05]  /*4470*/  BSYNC.RECONVERGENT B0 ;  /* 0x0000000000007941 */ /* 0x000fea0003800200 */
.L_x_13034:
[----:B------:R-:W-:-:S05]  /*4480*/  LOP3.LUT R5, R0, 0x80, R5, 0xf8, !PT ;  /* 0x0000008000057812 */ /* 0x000fca00078ef805 */
[----:B------:R2:W-:Y:S01]  /*4490*/  STG.E.U8 desc[UR36][R8.64], R5 ;  /* 0x0000000508007986 */ /* 0x0005e2000c101124 */
[----:B------:R-:W-:Y:S05]  /*44a0*/  BRA `(.L_x_13022) ;  /* 0x0000000800007947 */ /* 0x000fea0003800000 */
.L_x_13033:
        /* <DEDUP_REMOVED lines=15> */
.L_x_13037:
[----:B------:R-:W-:Y:S05]  /*45a0*/  BSYNC.RECONVERGENT B0 ;  /* 0x0000000000007941 */ /* 0x000fea0003800200 */
.L_x_13036:
[----:B------:R-:W-:-:S05]  /*45b0*/  LOP3.LUT R5, R0, 0x80, R5, 0xf8, !PT ;  /* 0x0000008000057812 */ /* 0x000fca00078ef805 */
[----:B------:R1:W-:Y:S01]  /*45c0*/  STG.E.U8 desc[UR36][R8.64], R5 ;  /* 0x0000000508007986 */ /* 0x0003e2000c101124 */
[----:B------:R-:W-:Y:S05]  /*45d0*/  BRA `(.L_x_13022) ;  /* 0x0000000400b47947 */ /* 0x000fea0003800000 */
.L_x_13032:
[----:B------:R-:W0:Y:S02]  /*45e0*/  I2F.S16 R0, R3 ;  /* 0x0000000300007306 */ /* 0x000e240000101400 */
[----:B0-----:R-:W-:-:S05]  /*45f0*/  F2FP.BF16.F32.PACK_AB R0, RZ, R0 ;  /* 0x00000000ff00723e */ /* 0x001fca00000010ff */
[----:B------:R0:W-:Y:S01]  /*4600*/  STG.E.U16 desc[UR36][R8.64], R0 ;  /* 0x0000000008007986 */ /* 0x0001e2000c101524 */
[----:B------:R-:W-:Y:S05]  /*4610*/  BRA `(.L_x_13022) ;  /* 0x0000000400a47947 */ /* 0x000fea0003800000 */
.L_x_13029:
        /* <DEDUP_REMOVED lines=10> */
.L_x_13040:
        /* <DEDUP_REMOVED lines=13> */
.L_x_13043:
[----:B------:R-:W-:-:S04]  /*4790*/  SHF.R.U32.HI R0, RZ, 0x14, R3 ;  /* 0x00000014ff007819 */ /* 0x000fc80000011603 */
[----:B------:R-:W-:-:S04]  /*47a0*/  LOP3.LUT R0, R0, 0x1, RZ, 0xc0, !PT ;  /* 0x0000000100007812 */ /* 0x000fc800078ec0ff */
[----:B------:R-:W-:-:S04]  /*47b0*/  IADD3 R0, PT, PT, R3, 0x487ffff, R0 ;  /* 0x0487ffff03007810 */ /* 0x000fc80007ffe000 */
[----:B------:R-:W-:-:S04]  /*47c0*/  SHF.R.U32.HI R0, RZ, 0x14, R0 ;  /* 0x00000014ff007819 */ /* 0x000fc80000011600 */
[----:B------:R-:W-:-:S07]  /*47d0*/  LOP3.LUT R0, R0, 0xff, RZ, 0xc0, !PT ;  /* 0x000000ff00007812 */ /* 0x000fce00078ec0ff */
.L_x_13044:
[----:B------:R-:W-:-:S04]  /*47e0*/  SHF.R.U32.HI R3, RZ, 0x18, R3 ;  /* 0x00000018ff037819 */ /* 0x000fc80000011603 */
[----:B------:R-:W-:-:S04]  /*47f0*/  LOP3.LUT R0, R0, 0x80, R3, 0xf8, !PT ;  /* 0x0000008000007812 */ /* 0x000fc800078ef803 */
[----:B------:R-:W-:-:S07]  /*4800*/  PRMT R4, R0, 0x7610, R4 ;  /* 0x0000761000047816 */ /* 0x000fce0000000004 */
.L_x_13042:
[----:B------:R-:W-:Y:S05]  /*4810*/  BSYNC.RECONVERGENT B0 ;  /* 0x0000000000007941 */ /* 0x000fea0003800200 */
.L_x_13041:
[----:B------:R0:W-:Y:S01]  /*4820*/  STG.E.U8 desc[UR36][R8.64], R4 ;  /* 0x0000000408007986 */ /* 0x0001e2000c101124 */
[----:B------:R-:W-:Y:S05]  /*4830*/  BRA `(.L_x_13022) ;  /* 0x00000004001c7947 */ /* 0x000fea0003800000 */
.L_x_13039:
        /* <DEDUP_REMOVED lines=13> */
.L_x_13047:
[----:B------:R-:W-:-:S04]  /*4910*/  SHF.R.U32.HI R0, RZ, 0x15, R3 ;  /* 0x00000015ff007819 */ /* 0x000fc80000011603 */
[----:B------:R-:W-:-:S04]  /*4920*/  LOP3.LUT R0, R0, 0x1, RZ, 0xc0, !PT ;  /* 0x0000000100007812 */ /* 0x000fc800078ec0ff */
[----:B------:R-:W-:-:S04]  /*4930*/  IADD3 R0, PT, PT, R3, 0x88fffff, R0 ;  /* 0x088fffff03007810 */ /* 0x000fc80007ffe000 */
[----:B------:R-:W-:-:S04]  /*4940*/  SHF.R.U32.HI R0, RZ, 0x15, R0 ;  /* 0x00000015ff007819 */ /* 0x000fc80000011600 */
[----:B------:R-:W-:-:S07]  /*4950*/  LOP3.LUT R0, R0, 0xff, RZ, 0xc0, !PT ;  /* 0x000000ff00007812 */ /* 0x000fce00078ec0ff */
.L_x_13048:
[----:B------:R-:W-:-:S04]  /*4960*/  SHF.R.U32.HI R3, RZ, 0x18, R3 ;  /* 0x00000018ff037819 */ /* 0x000fc80000011603 */
[----:B------:R-:W-:-:S04]  /*4970*/  LOP3.LUT R0, R0, 0x80, R3, 0xf8, !PT ;  /* 0x0000008000007812 */ /* 0x000fc800078ef803 */
[----:B------:R-:W-:-:S07]  /*4980*/  PRMT R4, R0, 0x7610, R4 ;  /* 0x0000761000047816 */ /* 0x000fce0000000004 */
.L_x_13046:
[----:B------:R-:W-:Y:S05]  /*4990*/  BSYNC.RECONVERGENT B0 ;  /* 0x0000000000007941 */ /* 0x000fea0003800200 */
.L_x_13045:
[----:B------:R0:W-:Y:S01]  /*49a0*/  STG.E.U8 desc[UR36][R8.64], R4 ;  /* 0x0000000408007986 */ /* 0x0001e2000c101124 */
[----:B------:R-:W-:Y:S05]  /*49b0*/  BRA `(.L_x_13022) ;  /* 0x0000000000bc7947 */ /* 0x000fea0003800000 */
.L_x_13038:
[----:B------:R-:W-:-:S13]  /*49c0*/  ISETP.NE.AND P0, PT, R0, 0x1c, PT ;  /* 0x0000001c0000780c */ /* 0x000fda0003f05270 */
[----:B------:R-:W-:Y:S05]  /*49d0*/  @!P0 BRA `(.L_x_13049) ;  /* 0x0000000000ac8947 */ /* 0x000fea0003800000 */
[----:B------:R-:W-:-:S13]  /*49e0*/  ISETP.NE.AND P0, PT, R0, 0x1d, PT ;  /* 0x0000001d0000780c */ /* 0x000fda0003f05270 */
[----:B------:R-:W-:Y:S05]  /*49f0*/  @!P0 BRA `(.L_x_13050) ;  /* 0x0000000000908947 */ /* 0x000fea0003800000 */
[----:B------:R-:W-:-:S13]  /*4a00*/  ISETP.NE.AND P0, PT, R0, 0x2c, PT ;  /* 0x0000002c0000780c */ /* 0x000fda0003f05270 */
[----:B------:R-:W-:Y:S05]  /*4a10*/  @!P0 BRA `(.L_x_13051) ;  /* 0x0000000000448947 */ /* 0x000fea0003800000 */
.L_x_13021:
        /* <DEDUP_REMOVED lines=16> */
.L_x_13052:
[----:B------:R-:W-:Y:S05]  /*4b20*/  BRA `(.L_x_13022) ;  /* 0x0000000000607947 */ /* 0x000fea0003800000 */
.L_x_13051:
[----:B------:R-:W0:Y:S02]  /*4b30*/  I2F.S16 R6, R3 ;  /* 0x0000000300067306 */ /* 0x000e240000101400 */
        /* <DEDUP_REMOVED lines=16> */
.L_x_13050:
[----:B------:R-:W-:-:S05]  /*4c40*/  PRMT R3, R3, 0x9910, RZ ;  /* 0x0000991003037816 */ /* 0x000fca00000000ff */
[----:B------:R-:W-:-:S05]  /*4c50*/  IMAD.MOV.U32 R4, RZ, RZ, R3 ;  /* 0x000000ffff047224 */ /* 0x000fca00078e0003 */
[----:B------:R-:W-:-:S05]  /*4c60*/  SHF.R.S32.HI R5, RZ, 0x1f, R4 ;  /* 0x0000001fff057819 */ /* 0x000fca0000011404 */
[----:B------:R0:W-:Y:S01]  /*4c70*/  STG.E.64 desc[UR36][R8.64], R4 ;  /* 0x0000000408007986 */ /* 0x0001e2000c101b24 */
[----:B------:R-:W-:Y:S05]  /*4c80*/  BRA `(.L_x_13022) ;  /* 0x0000000000087947 */ /* 0x000fea0003800000 */
.L_x_13049:
[----:B------:R-:W-:-:S05]  /*4c90*/  PRMT R3, R3, 0x9910, RZ ;  /* 0x0000991003037816 */ /* 0x000fca00000000ff */
[----:B------:R0:W-:Y:S02]  /*4ca0*/  STG.E desc[UR36][R8.64], R3 ;  /* 0x0000000308007986 */ /* 0x0001e4000c101924 */
.L_x_13022:
        /* <DEDUP_REMOVED lines=23> */
.L_x_13057:
[----:B------:R0:W-:Y:S01]  /*4e20*/  STG.E.U8 desc[UR36][R8.64], R18 ;  /* 0x0000001208007986 */ /* 0x0001e2000c101124 */
[----:B------:R-:W-:Y:S05]  /*4e30*/  BRA `(.L_x_13059) ;  /* 0x0000000c004c7947 */ /* 0x000fea0003800000 */
.L_x_13056:
        /* <DEDUP_REMOVED lines=10> */
.L_x_13061:
[----:B------:R-:W-:-:S05]  /*4ee0*/  PRMT R3, R18, 0x9910, RZ ;  /* 0x0000991012037816 */ /* 0x000fca00000000ff */
[----:B------:R3:W-:Y:S01]  /*4ef0*/  STG.E desc[UR36][R8.64], R3 ;  /* 0x0000000308007986 */ /* 0x0007e2000c101924 */
[----:B------:R-:W-:Y:S05]  /*4f00*/  BRA `(.L_x_13059) ;  /* 0x0000000c00187947 */ /* 0x000fea0003800000 */
.L_x_13060:
[----:B------:R2:W-:Y:S01]  /*4f10*/  STG.E.U16 desc[UR36][R8.64], R18 ;  /* 0x0000001208007986 */ /* 0x0005e2000c101524 */
[----:B------:R-:W-:Y:S05]  /*4f20*/  BRA `(.L_x_13059) ;  /* 0x0000000c00107947 */ /* 0x000fea0003800000 */
.L_x_13055:
        /* <DEDUP_REMOVED lines=9> */
.L_x_13063:
[----:B------:R-:W0:Y:S02]  /*4fc0*/  I2F.S16 R0, R18 ;  /* 0x0000001200007306 */ /* 0x000e240000101400 */
[----:B0-----:R-:W-:-:S05]  /*4fd0*/  F2FP.F16.F32.PACK_AB R0, RZ, R0 ;  /* 0x00000000ff00723e */ /* 0x001fca00000000ff */
[----:B------:R0:W-:Y:S01]  /*4fe0*/  STG.E.U16 desc[UR36][R8.64], R0 ;  /* 0x0000000008007986 */ /* 0x0001e2000c101524 */
[----:B------:R-:W-:Y:S05]  /*4ff0*/  BRA `(.L_x_13059) ;  /* 0x0000000800dc7947 */ /* 0x000fea0003800000 */
.L_x_13062:
        /* <DEDUP_REMOVED lines=10> */
.L_x_13065:
[----:B------:R-:W0:Y:S02]  /*50a0*/  I2F.S16 R18, R18 ;  /* 0x0000001200127306 */ /* 0x000e240000101400 */
[----:B0-----:R-:W-:-:S04]  /*50b0*/  F2FP.F16.F32.PACK_AB R3, RZ, R18 ;  /* 0x00000012ff03723e */ /* 0x001fc800000000ff */
[----:B------:R-:W-:-:S05]  /*50c0*/  PRMT R3, R3, 0x5410, RZ ;  /* 0x0000541003037816 */ /* 0x000fca00000000ff */
[----:B------:R0:W-:Y:S01]  /*50d0*/  STG.E desc[UR36][R8.64], R3 ;  /* 0x0000000308007986 */ /* 0x0001e2000c101924 */
[----:B------:R-:W-:Y:S05]  /*50e0*/  BRA `(.L_x_13059) ;  /* 0x0000000800a07947 */ /* 0x000fea0003800000 */
.L_x_13064:
[----:B------:R-:W0:Y:S02]  /*50f0*/  I2F.F64.S16 R4, R18 ;  /* 0x0000001200047312 */ /* 0x000e240000101c00 */
[----:B0-----:R0:W-:Y:S01]  /*5100*/  STG.E.64 desc[UR36][R8.64], R4 ;  /* 0x0000000408007986 */ /* 0x0011e2000c101b24 */
[----:B------:R-:W-:Y:S05]  /*5110*/  BRA `(.L_x_13059) ;  /* 0x0000000800947947 */ /* 0x000fea0003800000 */
.L_x_13054:
        /* <DEDUP_REMOVED lines=12> */
.L_x_13069:
        /* <DEDUP_REMOVED lines=17> */
.L_x_13072:
[----:B------:R-:W-:-:S04]  /*52f0*/  SHF.R.U32.HI R3, RZ, 0x18, R5 ;  /* 0x00000018ff037819 */ /* 0x000fc80000011605 */
[----:B------:R-:W-:-:S04]  /*5300*/  LOP3.LUT R0, R0, 0x80, R3, 0xf8, !PT ;  /* 0x0000008000007812 */ /* 0x000fc800078ef803 */
[----:B------:R-:W-:-:S07]  /*5310*/  PRMT R4, R0, 0x7610, R4 ;  /* 0x0000761000047816 */ /* 0x000fce0000000004 */
.L_x_13071:
[----:B------:R-:W-:Y:S05]  /*5320*/  BSYNC.RECONVERGENT B0 ;  /* 0x0000000000007941 */ /* 0x000fea0003800200 */
.L_x_13070:
[----:B------:R0:W-:Y:S01]  /*5330*/  STG.E.U8 desc[UR36][R8.64], R4 ;  /* 0x0000000408007986 */ /* 0x0001e2000c101124 */
[----:B------:R-:W-:Y:S05]  /*5340*/  BRA `(.L_x_13059) ;  /* 0x0000000800087947 */ /* 0x000fea0003800000 */
.L_x_13068:
        /* <DEDUP_REMOVED lines=17> */
.L_x_13075:
[----:B------:R-:W-:-:S04]  /*5460*/  SHF.R.U32.HI R3, RZ, 0x18, R5 ;  /* 0x00000018ff037819 */ /* 0x000fc80000011605 */
[----:B------:R-:W-:-:S04]  /*5470*/  LOP3.LUT R0, R0, 0x80, R3, 0xf8, !PT ;  /* 0x0000008000007812 */ /* 0x000fc800078ef803 */
[----:B------:R-:W-:-:S07]  /*5480*/  PRMT R4, R0, 0x7610, R4 ;  /* 0x0000761000047816 */ /* 0x000fce0000000004 */
.L_x_13074:
[----:B------:R-:W-:Y:S05]  /*5490*/  BSYNC.RECONVERGENT B0 ;  /* 0x0000000000007941 */ /* 0x000fea0003800200 */
.L_x_13073:
[----:B------:R0:W-:Y:S01]  /*54a0*/  STG.E.U8 desc[UR36][R8.64], R4 ;  /* 0x0000000408007986 */ /* 0x0001e2000c101124 */
[----:B------:R-:W-:Y:S05]  /*54b0*/  BRA `(.L_x_13059) ;  /* 0x0000000400ac7947 */ /* 0x000fea0003800000 */
.L_x_13067:
        /* <DEDUP_REMOVED lines=22> */
.L_x_13077:
[----:B------:R-:W-:-:S04]  /*5620*/  PRMT R4, R18, 0x9910, RZ ;  /* 0x0000991012047816 */ /* 0x000fc800000000ff */
[----:B------:R-:W-:-:S05]  /*5630*/  SHF.R.S32.HI R5, RZ, 0x1f, R4 ;  /* 0x0000001fff057819 */ /* 0x000fca0000011404 */
[----:B------:R0:W-:Y:S01]  /*5640*/  STG.E.64 desc[UR36][R8.64], R4 ;  /* 0x0000000408007986 */ /* 0x0001e2000c101b24 */
[----:B------:R-:W-:Y:S05]  /*5650*/  BRA `(.L_x_13059) ;  /* 0x0000000400447947 */ /* 0x000fea0003800000 */
.L_x_13076:
[----:B------:R-:W-:-:S05]  /*5660*/  PRMT R3, R18, 0x9910, RZ ;  /* 0x0000991012037816 */ /* 0x000fca00000000ff */
[----:B------:R0:W-:Y:S01]  /*5670*/  STG.E desc[UR36][R8.64], R3 ;  /* 0x0000000308007986 */ /* 0x0001e2000c101924 */
[----:B------:R-:W-:Y:S05]  /*5680*/  BRA `(.L_x_13059) ;  /* 0x0000000400387947 */ /* 0x000fea0003800000 */
.L_x_13066:
        /* <DEDUP_REMOVED lines=11> */
.L_x_13079:
[----:B------:R-:W0:Y:S01]  /*5740*/  I2F.F64.S16 R4, R18 ;  /* 0x0000001200047312 */ /* 0x000e220000101c00 */
[----:B------:R-:W-:-:S05]  /*5750*/  CS2R R6, SRZ ;  /* 0x0000000000067805 */ /* 0x000fca000001ff00 */
[----:B0-----:R0:W-:Y:S01]  /*5760*/  STG.E.128 desc[UR36][R8.64], R4 ;  /* 0x0000000408007986 */ /* 0x0011e2000c101d24 */
[----:B------:R-:W-:Y:S05]  /*5770*/  BRA `(.L_x_13059) ;  /* 0x0000000000fc7947 */ /* 0x000fea0003800000 */
.L_x_13078:
[----:B------:R-:W-:-:S13]  /*5780*/  ISETP.NE.AND P0, PT, R0, 0xf, PT ;  /* 0x0000000f0000780c */ /* 0x000fda0003f05270 */
[----:B------:R-:W-:Y:S05]  /*5790*/  @!P0 BRA `(.L_x_13080) ;  /* 0x0000000000e88947 */ /* 0x000fea0003800000 */
[----:B------:R-:W-:-:S13]  /*57a0*/  ISETP.NE.AND P0, PT, R0, 0x17, PT ;  /* 0x000000170000780c */ /* 0x000fda0003f05270 */
[----:B------:R-:W-:Y:S05]  /*57b0*/  @!P0 BRA `(.L_x_13081) ;  /* 0x0000000000908947 */ /* 0x000fea0003800000 */
[----:B------:R-:W-:-:S13]  /*57c0*/  ISETP.NE.AND P0, PT, R0, 0x18, PT ;  /* 0x000000180000780c */ /* 0x000fda0003f05270 */
[----:B------:R-:W-:Y:S05]  /*57d0*/  @!P0 BRA `(.L_x_13082) ;  /* 0x0000000000448947 */ /* 0x000fea0003800000 */
.L_x_13058:
        /* <DEDUP_REMOVED lines=16> */
.L_x_13083:
[----:B------:R-:W-:Y:S05]  /*58e0*/  BRA `(.L_x_13059) ;  /* 0x0000000000a07947 */ /* 0x000fea0003800000 */
.L_x_13082:
        /* <DEDUP_REMOVED lines=13> */
.L_x_13085:
[----:B------:R-:W-:Y:S05]  /*59c0*/  BSYNC.RECONVERGENT B0 ;  /* 0x0000000000007941 */ /* 0x000fea0003800200 */
.L_x_13084:
[----:B------:R-:W-:-:S05]  /*59d0*/  LOP3.LUT R3, R0, 0x80, R3, 0xf8, !PT ;  /* 0x0000008000037812 */ /* 0x000fca00078ef803 */
[----:B------:R0:W-:Y:S01]  /*59e0*/  STG.E.U8 desc[UR36][R8.64], R3 ;  /* 0x0000000308007986 */ /* 0x0001e2000c101124 */
[----:B------:R-:W-:Y:S05]  /*59f0*/  BRA `(.L_x_13059) ;  /* 0x00000000005c7947 */ /* 0x000fea0003800000 */
.L_x_13081:
        /* <DEDUP_REMOVED lines=12> */
.L_x_13087:
[----:B------:R-:W-:Y:S01]  /*5ac0*/  IMAD.MOV.U32 R0, RZ, RZ, 0x7f ;  /* 0x0000007fff007424 */ /* 0x000fe200078e00ff */
[----:B------:R-:W-:-:S04]  /*5ad0*/  ISETP.GT.U32.AND P0, PT, R3, 0x7f800000, PT ;  /* 0x7f8000000300780c */ /* 0x000fc80003f04070 */
[----:B------:R-:W-:-:S09]  /*5ae0*/  SEL R0, R0, 0x7c, P0 ;  /* 0x0000007c00007807 */ /* 0x000fd20000000000 */
.L_x_13088:
[----:B------:R-:W-:Y:S05]  /*5af0*/  BSYNC.RECONVERGENT B0 ;  /* 0x0000000000007941 */ /* 0x000fea0003800200 */
.L_x_13086:
[----:B------:R-:W-:-:S04]  /*5b00*/  SHF.R.U32.HI R3, RZ, 0x18, R5 ;  /* 0x00000018ff037819 */ /* 0x000fc80000011605 */
[----:B------:R-:W-:-:S05]  /*5b10*/  LOP3.LUT R3, R0, 0x80, R3, 0xf8, !PT ;  /* 0x0000008000037812 */ /* 0x000fca00078ef803 */
[----:B------:R0:W-:Y:S01]  /*5b20*/  STG.E.U8 desc[UR36][R8.64], R3 ;  /* 0x0000000308007986 */ /* 0x0001e2000c101124 */
[----:B------:R-:W-:Y:S05]  /*5b30*/  BRA `(.L_x_13059) ;  /* 0x00000000000c7947 */ /* 0x000fea0003800000 */
.L_x_13080:
[----:B------:R-:W0:Y:S02]  /*5b40*/  I2F.S16 R0, R18 ;  /* 0x0000001200007306 */ /* 0x000e240000101400 */
[----:B0-----:R-:W-:-:S05]  /*5b50*/  F2FP.BF16.F32.PACK_AB R0, RZ, R0 ;  /* 0x00000000ff00723e */ /* 0x001fca00000010ff */
[----:B------:R0:W-:Y:S02]  /*5b60*/  STG.E.U16 desc[UR36][R8.64], R0 ;  /* 0x0000000008007986 */ /* 0x0001e4000c101524 */
.L_x_13059:
[----:B------:R-:W-:-:S07]  /*5b70*/  VIADD R2, R2, 0x80 ;  /* 0x0000008002027836 */ /* 0x000fce0000000000 */
.L_x_13016:
[----:B------:R-:W-:-:S13]  /*5b80*/  ISETP.GE.AND P0, PT, R2, R22, PT ;  /* 0x000000160200720c */ /* 0x000fda0003f06270 */
[----:B------:R-:W-:Y:S05]  /*5b90*/  @P0 BREAK.RELIABLE B6 ;  /* 0x0000000000060942 */ /* 0x000fea0003800100 */
[----:B------:R-:W-:Y:S05]  /*5ba0*/  @P0 BRA `(.L_x_13053) ;  /* 0x0000000c00ac0947 */ /* 0x000fea0003800000 */
[----:B------:R-:W-:Y:S05]  /*5bb0*/  BSYNC.RELIABLE B6 ;  /* 0x0000000000067941 */ /* 0x000fea0003800100 */
.L_x_13015:
        /* <DEDUP_REMOVED lines=20> */
.L_x_13092:
[----:B------:R0:W-:Y:S01]  /*5d00*/  STG.E.U8 desc[UR36][R8.64], R17 ;  /* 0x0000001108007986 */ /* 0x0001e2000c101124 */
[----:B------:R-:W-:Y:S05]  /*5d10*/  BRA `(.L_x_13094) ;  /* 0x0000000c004c7947 */ /* 0x000fea0003800000 */
.L_x_13091:
        /* <DEDUP_REMOVED lines=10> */
.L_x_13096:
[----:B------:R-:W-:-:S05]  /*5dc0*/  PRMT R3, R17, 0x9910, RZ ;  /* 0x0000991011037816 */ /* 0x000fca00000000ff */
[----:B------:R0:W-:Y:S01]  /*5dd0*/  STG.E desc[UR36][R8.64], R3 ;  /* 0x0000000308007986 */ /* 0x0001e2000c101924 */
[----:B------:R-:W-:Y:S05]  /*5de0*/  BRA `(.L_x_13094) ;  /* 0x0000000c00187947 */ /* 0x000fea0003800000 */
.L_x_13095:
[----:B------:R0:W-:Y:S01]  /*5df0*/  STG.E.U16 desc[UR36][R8.64], R17 ;  /* 0x0000001108007986 */ /* 0x0001e2000c101524 */
[----:B------:R-:W-:Y:S05]  /*5e00*/  BRA `(.L_x_13094) ;  /* 0x0000000c00107947 */ /* 0x000fea0003800000 */
.L_x_13090:
        /* <DEDUP_REMOVED lines=9> */
.L_x_13098:
[----:B------:R-:W0:Y:S02]  /*5ea0*/  I2F.S16 R0, R17 ;  /* 0x0000001100007306 */ /* 0x000e240000101400 */
[----:B0-----:R-:W-:-:S05]  /*5eb0*/  F2FP.F16.F32.PACK_AB R0, RZ, R0 ;  /* 0x00000000ff00723e */ /* 0x001fca00000000ff */
[----:B------:R0:W-:Y:S01]  /*5ec0*/  STG.E.U16 desc[UR36][R8.64], R0 ;  /* 0x0000000008007986 */ /* 0x0001e2000c101524 */
[----:B------:R-:W-:Y:S05]  /*5ed0*/  BRA `(.L_x_13094) ;  /* 0x0000000800dc7947 */ /* 0x000fea0003800000 */
.L_x_13097:
        /* <DEDUP_REMOVED lines=10> */
.L_x_13100:
[----:B------:R-:W0:Y:S02]  /*5f80*/  I2F.S16 R17, R17 ;  /* 0x0000001100117306 */ /* 0x000e240000101400 */
[----:B0-----:R-:W-:-:S04]  /*5f90*/  F2FP.F16.F32.PACK_AB R3, RZ, R17 ;  /* 0x00000011ff03723e */ /* 0x001fc800000000ff */
[----:B------:R-:W-:-:S05]  /*5fa0*/  PRMT R3, R3, 0x5410, RZ ;  /* 0x0000541003037816 */ /* 0x000fca00000000ff */
[----:B------:R0:W-:Y:S01]  /*5fb0*/  STG.E desc[UR36][R8.64], R3 ;  /* 0x0000000308007986 */ /* 0x0001e2000c101924 */
[----:B------:R-:W-:Y:S05]  /*5fc0*/  BRA `(.L_x_13094) ;  /* 0x0000000800a07947 */ /* 0x000fea0003800000 */
.L_x_13099:
[----:B------:R-:W0:Y:S02]  /*5fd0*/  I2F.F64.S16 R4, R17 ;  /* 0x0000001100047312 */ /* 0x000e240000101c00 */
[----:B0-----:R0:W-:Y:S01]  /*5fe0*/  STG.E.64 desc[UR36][R8.64], R4 ;  /* 0x0000000408007986 */ /* 0x0011e2000c101b24 */
[----:B------:R-:W-:Y:S05]  /*5ff0*/  BRA `(.L_x_13094) ;  /* 0x0000000800947947 */ /* 0x000fea0003800000 */
.L_x_13089:
        /* <DEDUP_REMOVED lines=12> */
.L_x_13104:
        /* <DEDUP_REMOVED lines=17> */
.L_x_13107:
[----:B------:R-:W-:-:S04]  /*61d0*/  SHF.R.U32.HI R3, RZ, 0x18, R17 ;  /* 0x00000018ff037819 */ /* 0x000fc80000011611 */
[----:B------:R-:W-:-:S04]  /*61e0*/  LOP3.LUT R0, R0, 0x80, R3, 0xf8, !PT ;  /* 0x0000008000007812 */ /* 0x000fc800078ef803 */
[----:B------:R-:W-:-:S07]  /*61f0*/  PRMT R4, R0, 0x7610, R4 ;  /* 0x0000761000047816 */ /* 0x000fce0000000004 */
.L_x_13106:
[----:B------:R-:W-:Y:S05]  /*6200*/  BSYNC.RECONVERGENT B0 ;  /* 0x0000000000007941 */ /* 0x000fea0003800200 */
.L_x_13105:
[----:B------:R0:W-:Y:S01]  /*6210*/  STG.E.U8 desc[UR36][R8.64], R4 ;  /* 0x0000000408007986 */ /* 0x0001e2000c101124 */
[----:B------:R-:W-:Y:S05]  /*6220*/  BRA `(.L_x_13094) ;  /* 0x0000000800087947 */ /* 0x000fea0003800000 */
.L_x_13103:
        /* <DEDUP_REMOVED lines=17> */
.L_x_13110:
[----:B------:R-:W-:-:S04]  /*6340*/  SHF.R.U32.HI R3, RZ, 0x18, R17 ;  /* 0x00000018ff037819 */ /* 0x000fc80000011611 */
[----:B------:R-:W-:-:S04]  /*6350*/  LOP3.LUT R0, R0, 0x80, R3, 0xf8, !PT ;  /* 0x0000008000007812 */ /* 0x000fc800078ef803 */
[----:B------:R-:W-:-:S07]  /*6360*/  PRMT R4, R0, 0x7610, R4 ;  /* 0x0000761000047816 */ /* 0x000fce0000000004 */
.L_x_13109:
[----:B------:R-:W-:Y:S05]  /*6370*/  BSYNC.RECONVERGENT B0 ;  /* 0x0000000000007941 */ /* 0x000fea0003800200 */
.L_x_13108:
[----:B------:R0:W-:Y:S01]  /*6380*/  STG.E.U8 desc[UR36][R8.64], R4 ;  /* 0x0000000408007986 */ /* 0x0001e2000c101124 */
[----:B------:R-:W-:Y:S05]  /*6390*/  BRA `(.L_x_13094) ;  /* 0x0000000400ac7947 */ /* 0x000fea0003800000 */
.L_x_13102:
        /* <DEDUP_REMOVED lines=22> */
.L_x_13112:
[----:B------:R-:W-:-:S04]  /*6500*/  PRMT R4, R17, 0x9910, RZ ;  /* 0x0000991011047816 */ /* 0x000fc800000000ff */
[----:B------:R-:W-:-:S05]  /*6510*/  SHF.R.S32.HI R5, RZ, 0x1f, R4 ;  /* 0x0000001fff057819 */ /* 0x000fca0000011404 */
[----:B------:R0:W-:Y:S01]  /*6520*/  STG.E.64 desc[UR36][R8.64], R4 ;  /* 0x0000000408007986 */ /* 0x0001e2000c101b24 */
[----:B------:R-:W-:Y:S05]  /*6530*/  BRA `(.L_x_13094) ;  /* 0x0000000400447947 */ /* 0x000fea0003800000 */
.L_x_13111:
[----:B------:R-:W-:-:S05]  /*6540*/  PRMT R3, R17, 0x9910, RZ ;  /* 0x0000991011037816 */ /* 0x000fca00000000ff */
[----:B------:R0:W-:Y:S01]  /*6550*/  STG.E desc[UR36][R8.64], R3 ;  /* 0x0000000308007986 */ /* 0x0001e2000c101924 */
[----:B------:R-:W-:Y:S05]  /*6560*/  BRA `(.L_x_13094) ;  /* 0x0000000400387947 */ /* 0x000fea0003800000 */
.L_x_13101:
        /* <DEDUP_REMOVED lines=11> */
.L_x_13114:
[----:B------:R-:W0:Y:S01]  /*6620*/  I2F.F64.S16 R4, R17 ;  /* 0x0000001100047312 */ /* 0x000e220000101c00 */
[----:B------:R-:W-:-:S05]  /*6630*/  CS2R R6, SRZ ;  /* 0x0000000000067805 */ /* 0x000fca000001ff00 */
[----:B0-----:R4:W-:Y:S01]  /*6640*/  STG.E.128 desc[UR36][R8.64], R4 ;  /* 0x0000000408007986 */ /* 0x0019e2000c101d24 */
[----:B------:R-:W-:Y:S05]  /*6650*/  BRA `(.L_x_13094) ;  /* 0x0000000000fc7947 */ /* 0x000fea0003800000 */
.L_x_13113:
[----:B------:R-:W-:-:S13]  /*6660*/  ISETP.NE.AND P0, PT, R0, 0xf, PT ;  /* 0x0000000f0000780c */ /* 0x000fda0003f05270 */
[----:B------:R-:W-:Y:S05]  /*6670*/  @!P0 BRA `(.L_x_13115) ;  /* 0x0000000000e88947 */ /* 0x000fea0003800000 */
[----:B------:R-:W-:-:S13]  /*6680*/  ISETP.NE.AND P0, PT, R0, 0x17, PT ;  /* 0x000000170000780c */ /* 0x000fda0003f05270 */
[----:B------:R-:W-:Y:S05]  /*6690*/  @!P0 BRA `(.L_x_13116) ;  /* 0x0000000000908947 */ /* 0x000fea0003800000 */
[----:B------:R-:W-:-:S13]  /*66a0*/  ISETP.NE.AND P0, PT, R0, 0x18, PT ;  /* 0x000000180000780c */ /* 0x000fda0003f05270 */
[----:B------:R-:W-:Y:S05]  /*66b0*/  @!P0 BRA `(.L_x_13117) ;  /* 0x0000000000448947 */ /* 0x000fea0003800000 */
.L_x_13093:
        /* <DEDUP_REMOVED lines=16> */
.L_x_13118:
[----:B------:R-:W-:Y:S05]  /*67c0*/  BRA `(.L_x_13094) ;  /* 0x0000000000a07947 */ /* 0x000fea0003800000 */
.L_x_13117:
        /* <DEDUP_REMOVED lines=13> */
.L_x_13120:
[----:B------:R-:W-:Y:S05]  /*68a0*/  BSYNC.RECONVERGENT B0 ;  /* 0x0000000000007941 */ /* 0x000fea0003800200 */
.L_x_13119:
[----:B------:R-:W-:-:S05]  /*68b0*/  LOP3.LUT R3, R0, 0x80, R3, 0xf8, !PT ;  /* 0x0000008000037812 */ /* 0x000fca00078ef803 */
[----:B------:R2:W-:Y:S01]  /*68c0*/  STG.E.U8 desc[UR36][R8.64], R3 ;  /* 0x0000000308007986 */ /* 0x0005e2000c101124 */
[----:B------:R-:W-:Y:S05]  /*68d0*/  BRA `(.L_x_13094) ;  /* 0x00000000005c7947 */ /* 0x000fea0003800000 */
.L_x_13116:
        /* <DEDUP_REMOVED lines=12> */
.L_x_13122:
[----:B------:R-:W-:Y:S01]  /*69a0*/  IMAD.MOV.U32 R0, RZ, RZ, 0x7f ;  /* 0x0000007fff007424 */ /* 0x000fe200078e00ff */
[----:B------:R-:W-:-:S04]  /*69b0*/  ISETP.GT.U32.AND P0, PT, R3, 0x7f800000, PT ;  /* 0x7f8000000300780c */ /* 0x000fc80003f04070 */
[----:B------:R-:W-:-:S09]  /*69c0*/  SEL R0, R0, 0x7c, P0 ;  /* 0x0000007c00007807 */ /* 0x000fd20000000000 */
.L_x_13123:
[----:B------:R-:W-:Y:S05]  /*69d0*/  BSYNC.RECONVERGENT B0 ;  /* 0x0000000000007941 */ /* 0x000fea0003800200 */
.L_x_13121:
[----:B------:R-:W-:-:S04]  /*69e0*/  SHF.R.U32.HI R3, RZ, 0x18, R17 ;  /* 0x00000018ff037819 */ /* 0x000fc80000011611 */
[----:B------:R-:W-:-:S05]  /*69f0*/  LOP3.LUT R3, R0, 0x80, R3, 0xf8, !PT ;  /* 0x0000008000037812 */ /* 0x000fca00078ef803 */
[----:B------:R1:W-:Y:S01]  /*6a00*/  STG.E.U8 desc[UR36][R8.64], R3 ;  /* 0x0000000308007986 */ /* 0x0003e2000c101124 */
[----:B------:R-:W-:Y:S05]  /*6a10*/  BRA `(.L_x_13094) ;  /* 0x00000000000c7947 */ /* 0x000fea0003800000 */
.L_x_13115:
[----:B------:R-:W0:Y:S02]  /*6a20*/  I2F.S16 R0, R17 ;  /* 0x0000001100007306 */ /* 0x000e240000101400 */
[----:B0-----:R-:W-:-:S05]  /*6a30*/  F2FP.BF16.F32.PACK_AB R0, RZ, R0 ;  /* 0x00000000ff00723e */ /* 0x001fca00000010ff */
[----:B------:R0:W-:Y:S02]  /*6a40*/  STG.E.U16 desc[UR36][R8.64], R0 ;  /* 0x0000000008007986 */ /* 0x0001e4000c101524 */
.L_x_13094:
[----:B------:R-:W-:-:S07]  /*6a50*/  VIADD R2, R2, 0x80 ;  /* 0x0000008002027836 */ /* 0x000fce0000000000 */
.L_x_13053:
[----:B------:R-:W-:Y:S05]  /*6a60*/  BSYNC.RECONVERGENT B7 ;  /* 0x0000000000077941 */ /* 0x000fea0003800200 */
.L_x_13014:
        /* <DEDUP_REMOVED lines=21> */
.L_x_13127:
[----:B------:R-:W-:Y:S01]  /*6bc0*/  STG.E.U8 desc[UR36][R2.64], R16 ;  /* 0x0000001002007986 */ /* 0x000fe2000c101124 */
[----:B------:R-:W-:Y:S05]  /*6bd0*/  EXIT ;  /* 0x000000000000794d */ /* 0x000fea0003800000 */
.L_x_13126:
        /* <DEDUP_REMOVED lines=10> */
.L_x_13130:
[----:B------:R-:W-:-:S05]  /*6c80*/  PRMT R5, R16, 0x9910, RZ ;  /* 0x0000991010057816 */ /* 0x000fca00000000ff */
[----:B------:R-:W-:Y:S01]  /*6c90*/  STG.E desc[UR36][R2.64], R5 ;  /* 0x0000000502007986 */ /* 0x000fe2000c101924 */
[----:B------:R-:W-:Y:S05]  /*6ca0*/  EXIT ;  /* 0x000000000000794d */ /* 0x000fea0003800000 */
.L_x_13129:
[----:B------:R-:W-:Y:S01]  /*6cb0*/  STG.E.U16 desc[UR36][R2.64], R16 ;  /* 0x0000001002007986 */ /* 0x000fe2000c101524 */
[----:B------:R-:W-:Y:S05]  /*6cc0*/  EXIT ;  /* 0x000000000000794d */ /* 0x000fea0003800000 */
.L_x_13125:
        /* <DEDUP_REMOVED lines=9> */
.L_x_13132:
[----:B------:R-:W0:Y:S02]  /*6d60*/  I2F.S16 R0, R16 ;  /* 0x0000001000007306 */ /* 0x000e240000101400 */
[----:B0-----:R-:W-:-:S05]  /*6d70*/  F2FP.F16.F32.PACK_AB R0, RZ, R0 ;  /* 0x00000000ff00723e */ /* 0x001fca00000000ff */
[----:B------:R-:W-:Y:S01]  /*6d80*/  STG.E.U16 desc[UR36][R2.64], R0 ;  /* 0x0000000002007986 */ /* 0x000fe2000c101524 */
[----:B------:R-:W-:Y:S05]  /*6d90*/  EXIT ;  /* 0x000000000000794d */ /* 0x000fea0003800000 */
.L_x_13131:
        /* <DEDUP_REMOVED lines=10> */
.L_x_13134:
[----:B------:R-:W0:Y:S02]  /*6e40*/  I2F.S16 R16, R16 ;  /* 0x0000001000107306 */ /* 0x000e240000101400 */
[----:B0-----:R-:W-:-:S04]  /*6e50*/  F2FP.F16.F32.PACK_AB R5, RZ, R16 ;  /* 0x00000010ff05723e */ /* 0x001fc800000000ff */
[----:B------:R-:W-:-:S05]  /*6e60*/  PRMT R5, R5, 0x5410, RZ ;  /* 0x0000541005057816 */ /* 0x000fca00000000ff */
[----:B------:R-:W-:Y:S01]  /*6e70*/  STG.E desc[UR36][R2.64], R5 ;  /* 0x0000000502007986 */ /* 0x000fe2000c101924 */
[----:B------:R-:W-:Y:S05]  /*6e80*/  EXIT ;  /* 0x000000000000794d */ /* 0x000fea0003800000 */
.L_x_13133:
[----:B------:R-:W0:Y:S02]  /*6e90*/  I2F.F64.S16 R16, R16 ;  /* 0x0000001000107312 */ /* 0x000e240000101c00 */
[----:B0-----:R-:W-:Y:S01]  /*6ea0*/  STG.E.64 desc[UR36][R2.64], R16 ;  /* 0x0000001002007986 */ /* 0x001fe2000c101b24 */
[----:B------:R-:W-:Y:S05]  /*6eb0*/  EXIT ;  /* 0x000000000000794d */ /* 0x000fea0003800000 */
.L_x_13124:
        /* <DEDUP_REMOVED lines=12> */
.L_x_13138:
        /* <DEDUP_REMOVED lines=18> */
.L_x_13141:
[----:B------:R-:W-:-:S04]  /*70a0*/  SHF.R.U32.HI R5, RZ, 0x18, R5 ;  /* 0x00000018ff057819 */ /* 0x000fc80000011605 */
[----:B------:R-:W-:-:S07]  /*70b0*/  LOP3.LUT R0, R0, 0x80, R5, 0xf8, !PT ;  /* 0x0000008000007812 */ /* 0x000fce00078ef805 */
.L_x_13140:
[----:B------:R-:W-:Y:S05]  /*70c0*/  BSYNC.RECONVERGENT B0 ;  /* 0x0000000000007941 */ /* 0x000fea0003800200 */
.L_x_13139:
[----:B------:R-:W-:Y:S01]  /*70d0*/  STG.E.U8 desc[UR36][R2.64], R0 ;  /* 0x0000000002007986 */ /* 0x000fe2000c101124 */
[----:B------:R-:W-:Y:S05]  /*70e0*/  EXIT ;  /* 0x000000000000794d */ /* 0x000fea0003800000 */
.L_x_13137:
        /* <DEDUP_REMOVED lines=18> */
.L_x_13144:
[----:B------:R-:W-:-:S04]  /*7210*/  SHF.R.U32.HI R5, RZ, 0x18, R5 ;  /* 0x00000018ff057819 */ /* 0x000fc80000011605 */
[----:B------:R-:W-:-:S07]  /*7220*/  LOP3.LUT R0, R0, 0x80, R5, 0xf8, !PT ;  /* 0x0000008000007812 */ /* 0x000fce00078ef805 */
.L_x_13143:
[----:B------:R-:W-:Y:S05]  /*7230*/  BSYNC.RECONVERGENT B0 ;  /* 0x0000000000007941 */ /* 0x000fea0003800200 */
.L_x_13142:
[----:B------:R-:W-:Y:S01]  /*7240*/  STG.E.U8 desc[UR36][R2.64], R0 ;  /* 0x0000000002007986 */ /* 0x000fe2000c101124 */
[----:B------:R-:W-:Y:S05]  /*7250*/  EXIT ;  /* 0x000000000000794d */ /* 0x000fea0003800000 */
.L_x_13136:
        /* <DEDUP_REMOVED lines=22> */
.L_x_13146:
[----:B------:R-:W-:-:S04]  /*73c0*/  PRMT R4, R16, 0x9910, RZ ;  /* 0x0000991010047816 */ /* 0x000fc800000000ff */
[----:B------:R-:W-:-:S05]  /*73d0*/  SHF.R.S32.HI R5, RZ, 0x1f, R4 ;  /* 0x0000001fff057819 */ /* 0x000fca0000011404 */
[----:B------:R-:W-:Y:S01]  /*73e0*/  STG.E.64 desc[UR36][R2.64], R4 ;  /* 0x0000000402007986 */ /* 0x000fe2000c101b24 */
[----:B------:R-:W-:Y:S05]  /*73f0*/  EXIT ;  /* 0x000000000000794d */ /* 0x000fea0003800000 */
.L_x_13145:
[----:B------:R-:W-:-:S05]  /*7400*/  PRMT R5, R16, 0x9910, RZ ;  /* 0x0000991010057816 */ /* 0x000fca00000000ff */
[----:B------:R-:W-:Y:S01]  /*7410*/  STG.E desc[UR36][R2.64], R5 ;  /* 0x0000000502007986 */ /* 0x000fe2000c101924 */
[----:B------:R-:W-:Y:S05]  /*7420*/  EXIT ;  /* 0x000000000000794d */ /* 0x000fea0003800000 */
.L_x_13135:
        /* <DEDUP_REMOVED lines=11> */
.L_x_13148:
[----:B------:R-:W0:Y:S01]  /*74e0*/  I2F.F64.S16 R16, R16 ;  /* 0x0000001000107312 */ /* 0x000e220000101c00 */
[----:B------:R-:W-:-:S05]  /*74f0*/  CS2R R18, SRZ ;  /* 0x0000000000127805 */ /* 0x000fca000001ff00 */
[----:B0-----:R-:W-:Y:S01]  /*7500*/  STG.E.128 desc[UR36][R2.64], R16 ;  /* 0x0000001002007986 */ /* 0x001fe2000c101d24 */
[----:B------:R-:W-:Y:S05]  /*7510*/  EXIT ;  /* 0x000000000000794d */ /* 0x000fea0003800000 */
.L_x_13147:
[----:B------:R-:W-:-:S13]  /*7520*/  ISETP.NE.AND P0, PT, R0, 0xf, PT ;  /* 0x0000000f0000780c */ /* 0x000fda0003f05270 */
[----:B------:R-:W-:Y:S05]  /*7530*/  @!P0 BRA `(.L_x_13149) ;  /* 0x0000000000e88947 */ /* 0x000fea0003800000 */
[----:B------:R-:W-:-:S13]  /*7540*/  ISETP.NE.AND P0, PT, R0, 0x17, PT ;  /* 0x000000170000780c */ /* 0x000fda0003f05270 */
[----:B------:R-:W-:Y:S05]  /*7550*/  @!P0 BRA `(.L_x_13150) ;  /* 0x0000000000908947 */ /* 0x000fea0003800000 */
[----:B------:R-:W-:-:S13]  /*7560*/  ISETP.NE.AND P0, PT, R0, 0x18, PT ;  /* 0x000000180000780c */ /* 0x000fda0003f05270 */
[----:B------:R-:W-:Y:S05]  /*7570*/  @!P0 BRA `(.L_x_13151) ;  /* 0x0000000000448947 */ /* 0x000fea0003800000 */
.L_x_13128:
        /* <DEDUP_REMOVED lines=16> */
.L_x_13152:
[----:B------:R-:W-:Y:S05]  /*7680*/  EXIT ;  /* 0x000000000000794d */ /* 0x000fea0003800000 */
.L_x_13151:
        /* <DEDUP_REMOVED lines=13> */
.L_x_13154:
[----:B------:R-:W-:Y:S05]  /*7760*/  BSYNC.RECONVERGENT B0 ;  /* 0x0000000000007941 */ /* 0x000fea0003800200 */
.L_x_13153:
[----:B------:R-:W-:-:S05]  /*7770*/  LOP3.LUT R5, R0, 0x80, R5, 0xf8, !PT ;  /* 0x0000008000057812 */ /* 0x000fca00078ef805 */
[----:B------:R-:W-:Y:S01]  /*7780*/  STG.E.U8 desc[UR36][R2.64], R5 ;  /* 0x0000000502007986 */ /* 0x000fe2000c101124 */
[----:B------:R-:W-:Y:S05]  /*7790*/  EXIT ;  /* 0x000000000000794d */ /* 0x000fea0003800000 */
.L_x_13150:
        /* <DEDUP_REMOVED lines=12> */
.L_x_13156:
[----:B------:R-:W-:Y:S01]  /*7860*/  IMAD.MOV.U32 R0, RZ, RZ, 0x7f ;  /* 0x0000007fff007424 */ /* 0x000fe200078e00ff */
[----:B------:R-:W-:-:S04]  /*7870*/  ISETP.GT.U32.AND P0, PT, R4, 0x7f800000, PT ;  /* 0x7f8000000400780c */ /* 0x000fc80003f04070 */
[----:B------:R-:W-:-:S09]  /*7880*/  SEL R0, R0, 0x7c, P0 ;  /* 0x0000007c00007807 */ /* 0x000fd20000000000 */
.L_x_13157:
[----:B------:R-:W-:Y:S05]  /*7890*/  BSYNC.RECONVERGENT B0 ;  /* 0x0000000000007941 */ /* 0x000fea0003800200 */
.L_x_13155:
[----:B------:R-:W-:-:S04]  /*78a0*/  SHF.R.U32.HI R5, RZ, 0x18, R5 ;  /* 0x00000018ff057819 */ /* 0x000fc80000011605 */
[----:B------:R-:W-:-:S05]  /*78b0*/  LOP3.LUT R5, R0, 0x80, R5, 0xf8, !PT ;  /* 0x0000008000057812 */ /* 0x000fca00078ef805 */
[----:B------:R-:W-:Y:S01]  /*78c0*/  STG.E.U8 desc[UR36][R2.64], R5 ;  /* 0x0000000502007986 */ /* 0x000fe2000c101124 */
[----:B------:R-:W-:Y:S05]  /*78d0*/  EXIT ;  /* 0x000000000000794d */ /* 0x000fea0003800000 */
.L_x_13149:
[----:B------:R-:W0:Y:S02]  /*78e0*/  I2F.S16 R0, R16 ;  /* 0x0000001000007306 */ /* 0x000e240000101400 */
[----:B0-----:R-:W-:-:S05]  /*78f0*/  F2FP.BF16.F32.PACK_AB R0, RZ, R0 ;  /* 0x00000000ff00723e */ /* 0x001fca00000010ff */
[----:B------:R-:W-:Y:S01]  /*7900*/  STG.E.U16 desc[UR36][R2.64], R0 ;  /* 0x0000000002007986 */ /* 0x000fe2000c101524 */
[----:B------:R-:W-:Y:S05]  /*7910*/  EXIT ;  /* 0x000000000000794d */ /* 0x000fea0003800000 */
.L_x_13158:
        /* <DEDUP_REMOVED lines=14> */
.L_x_68546:


//--------------------- .text._ZN2at6native18elementwise_kernelILi128ELi4EZNS0_22gpu_kernel_impl_nocastIZNS0_50_GLOBAL__N__2680c7bb_12_PowKernel_cu_7dd49032_300329pow_tensor_scalar_kernel_implIssEEvRNS_18TensorIteratorBaseET0_EUlsE0_EEvS6_RKT_EUliE_EEviT1_ --------------------------
	.section	.text._ZN2at6native18elementwise_kernelILi128ELi4EZNS0_22gpu_kernel_impl_nocastIZNS0_50_GLOBAL__N__2680c7bb_12_PowKernel_cu_7dd49032_300329pow_tensor_scalar_kernel_implIssEEvRNS_18TensorIteratorBaseET0_EUlsE0_EEvS6_RKT_EUliE_EEviT1_,"ax",@progbits
	.align	128
        .global         _ZN2at6native18elementwise_kernelILi128ELi4EZNS0_22gpu_kernel_impl_nocastIZNS0_50_GLOBAL__N__2680c7bb_12_PowKernel_cu_7dd49032_300329pow_tensor_scalar_kernel_implIssEEvRNS_18TensorIteratorBaseET0_EUlsE0_EEvS6_RKT_EUliE_EEviT1_
        .type           _ZN2at6native18elementwise_kernelILi128ELi4EZNS0_22gpu_kernel_impl_nocastIZNS0_50_GLOBAL__N__2680c7bb_12_PowKernel_cu_7dd49032_300329pow_tensor_scalar_kernel_implIssEEvRNS_18TensorIteratorBaseET0_EUlsE0_EEvS6_RKT_EUliE_EEviT1_,@function
        .size           _ZN2at6native18elementwise_kernelILi128ELi4EZNS0_22gpu_kernel_impl_nocastIZNS0_50_GLOBAL__N__2680c7bb_12_PowKernel_cu_7dd49032_300329pow_tensor_scalar_kernel_implIssEEvRNS_18TensorIteratorBaseET0_EUlsE0_EEvS6_RKT_EUliE_EEviT1_,(.L_x_68547 - _ZN2at6native18elementwise_kernelILi128ELi4EZNS0_22gpu_kernel_impl_nocastIZNS0_50_GLOBAL__N__2680c7bb_12_PowKernel_cu_7dd49032_300329pow_tensor_scalar_kernel_implIssEEvRNS_18TensorIteratorBaseET0_EUlsE0_EEvS6_RKT_EUliE_EEviT1_)
        .other          _ZN2at6native18elementwise_kernelILi128ELi4EZNS0_22gpu_kernel_impl_nocastIZNS0_50_GLOBAL__N__2680c7bb_12_PowKernel_cu_7dd49032_300329pow_tensor_scalar_kernel_implIssEEvRNS_18TensorIteratorBaseET0_EUlsE0_EEvS6_RKT_EUliE_EEviT1_,@"STO_CUDA_ENTRY STV_DEFAULT"
_ZN2at6native18elementwise_kernelILi128ELi4EZNS0_22gpu_kernel_impl_nocastIZNS0_50_GLOBAL__N__2680c7bb_12_PowKernel_cu_7dd49032_300329pow_tensor_scalar_kernel_implIssEEvRNS_18TensorIteratorBaseET0_EUlsE0_EEvS6_RKT_EUliE_EEviT1_:
.text._ZN2at6native18elementwise_kernelILi128ELi4EZNS0_22gpu_kernel_impl_nocastIZNS0_50_GLOBAL__N__2680c7bb_12_PowKernel_cu_7dd49032_300329pow_tensor_scalar_kernel_implIssEEvRNS_18TensorIteratorBaseET0_EUlsE0_EEvS6_RKT_EUliE_EEviT1_:
        /* <DEDUP_REMOVED lines=20> */
[----:B--2---:R-:W-:-:S05]  /*0140*/  PRMT R9, R4, 0x9910, RZ ;  /* 0x0000991004097816 */ /* 0x004fca00000000ff */
[----:B------:R-:W-:-:S05]  /*0150*/  IMAD R0, R9, R9, RZ ;  /* 0x0000000909007224 */ /* 0x000fca00078e02ff */
[----:B------:R-:W-:-:S05]  /*0160*/  PRMT R0, R0, 0x9910, RZ ;  /* 0x0000991000007816 */ /* 0x000fca00000000ff */
[----:B------:R-:W-:-:S05]  /*0170*/  IMAD R9, R9, R0, RZ ;  /* 0x0000000009097224 */ /* 0x000fca00078e02ff */
[----:B0-----:R0:W-:Y:S01]  /*0180*/  STG.E.U16 desc[UR6][R6.64], R9 ;  /* 0x0000000906007986 */ /* 0x0011e2000c101506 */
[----:B------:R-:W-:Y:S05]  /*0190*/  @P0 BRA `(.L_x_13163) ;  /* 0x0000000000580947 */ /* 0x000fea0003800000 */
[----:B------:R-:W1:Y:S02]  /*01a0*/  LDC.64 R4, c[0x0][0x588] ;  /* 0x00016200ff047b82 */ /* 0x000e640000000a00 */
[----:B-1----:R-:W2:Y:S06]  /*01b0*/  LDG.E.U16 R4, desc[UR6][R4.64] ;  /* 0x0000000604047981 */ /* 0x002eac000c1e1500 */
[----:B0-----:R-:W0:Y:S01]  /*01c0*/  LDC.64 R6, c[0x0][0x580] ;  /* 0x00016000ff067b82 */ /* 0x001e220000000a00 */
[----:B------:R-:W-:Y:S02]  /*01d0*/  IADD3 R3, PT, PT, R3, 0x80, RZ ;  /* 0x0000008003037810 */ /* 0x000fe40007ffe0ff */
[----:B--2---:R-:W-:-:S05]  /*01e0*/  PRMT R9, R4, 0x9910, RZ ;  /* 0x0000991004097816 */ /* 0x004fca00000000ff */
[----:B------:R-:W-:-:S05]  /*01f0*/  IMAD R0, R9, R9, RZ ;  /* 0x0000000909007224 */ /* 0x000fca00078e02ff */
[----:B------:R-:W-:-:S05]  /*0200*/  PRMT R0, R0, 0x9910, RZ ;  /* 0x0000991000007816 */ /* 0x000fca00000000ff */
[----:B------:R-:W-:-:S05]  /*0210*/  IMAD R9, R9, R0, RZ ;  /* 0x0000000009097224 */ /* 0x000fca00078e02ff */
[----:B0-----:R0:W-:Y:S02]  /*0220*/  STG.E.U16 desc[UR6][R6.64], R9 ;  /* 0x0000000906007986 */ /* 0x0011e4000c101506 */
.L_x_13162:
[----:B------:R-:W-:-:S13]  /*0230*/  ISETP.GE.AND P0, PT, R3, UR4, PT ;  /* 0x0000000403007c0c */ /* 0x000fda000bf06270 */
[----:B------:R-:W-:Y:S05]  /*0240*/  @P0 BREAK.RELIABLE B1 ;  /* 0x0000000000010942 */ /* 0x000fea0003800100 */
[----:B------:R-:W-:Y:S05]  /*0250*/  @P0 BRA `(.L_x_13163) ;  /* 0x0000000000280947 */ /* 0x000fea0003800000 */
[----:B------:R-:W-:Y:S05]  /*0260*/  BSYNC.RELIABLE B1 ;  /* 0x0000000000017941 */ /* 0x000fea0003800100 */
.L_x_13161:
        /* <DEDUP_REMOVED lines=9> */
.L_x_13163:
[----:B------:R-:W-:Y:S05]  /*0300*/  BSYNC.RECONVERGENT B0 ;  /* 0x0000000000007941 */ /* 0x000fea0003800200 */
.L_x_13160:
[----:B------:R-:W-:Y:S05]  /*0310*/  WARPSYNC.ALL ;  /* 0x0000000000007948 */ /* 0x000fea0003800000 */
[----:B------:R-:W-:-:S13]  /*0320*/  ISETP.GE.AND P0, PT, R3, UR4, PT ;  /* 0x0000000403007c0c */ /* 0x000fda000bf06270 */
[----:B------:R-:W-:Y:S05]  /*0330*/  @P0 EXIT ;  /* 0x000000000000094d */ /* 0x000fea0003800000 */
[----:B------:R-:W2:Y:S02]  /*0340*/  LDC.64 R2, c[0x0][0x588] ;  /* 0x00016200ff027b82 */ /* 0x000ea40000000a00 */
[----:B--2---:R-:W0:Y:S06]  /*0350*/  LDG.E.U16 R2, desc[UR6][R2.64] ;  /* 0x0000000602027981 */ /* 0x004e2c000c1e1500 */
[----:B------:R-:W2:Y:S01]  /*0360*/  LDC.64 R4, c[0x0][0x580] ;  /* 0x00016000ff047b82 */ /* 0x000ea20000000a00 */
[----:B01----:R-:W-:-:S05]  /*0370*/  PRMT R7, R2, 0x9910, RZ ;  /* 0x0000991002077816 */ /* 0x003fca00000000ff */
[----:B------:R-:W-:-:S05]  /*0380*/  IMAD R0, R7, R7, RZ ;  /* 0x0000000707007224 */ /* 0x000fca00078e02ff */
[----:B------:R-:W-:-:S05]  /*0390*/  PRMT R0, R0, 0x9910, RZ ;  /* 0x0000991000007816 */ /* 0x000fca00000000ff */
[----:B------:R-:W-:-:S05]  /*03a0*/  IMAD R7, R7, R0, RZ ;  /* 0x0000000007077224 */ /* 0x000fca00078e02ff */
[----:B--2---:R-:W-:Y:S01]  /*03b0*/  STG.E.U16 desc[UR6][R4.64], R7 ;  /* 0x0000000704007986 */ /* 0x004fe2000c101506 */
[----:B------:R-:W-:Y:S05]  /*03c0*/  EXIT ;  /* 0x000000000000794d */ /* 0x000fea0003800000 */
.L_x_13159:
        /* <DEDUP_REMOVED lines=306> */
.L_x_13167:
[----:B------:R-:W0:Y:S02]  /*16f0*/  LDCU.128 UR8, c[0x0][0x580] ;  /* 0x0000b000ff0877ac */ /* 0x000e240008000c00 */
[----:B0-----:R-:W-:-:S04]  /*1700*/  IADD3 R6, P0, PT, R4, UR10, RZ ;  /* 0x0000000a04067c10 */ /* 0x001fc8000ff1e0ff */
[----:B------:R-:W-:-:S05]  /*1710*/  IADD3.X R7, PT, PT, RZ, UR11, RZ, P0, !PT ;  /* 0x0000000bff077c10 */ /* 0x000fca00087fe4ff */
[----:B------:R-:W2:Y:S01]  /*1720*/  LDG.E.U16 R6, desc[UR6][R6.64] ;  /* 0x0000000606067981 */ /* 0x000ea2000c1e1500 */
[----:B------:R-:W-:Y:S02]  /*1730*/  IADD3 R3, PT, PT, R3, 0x80, RZ ;  /* 0x0000008003037810 */ /* 0x000fe40007ffe0ff */
[----:B--2---:R-:W-:-:S05]  /*1740*/  PRMT R9, R6, 0x9910, RZ ;  /* 0x0000991006097816 */ /* 0x004fca00000000ff */
[----:B------:R-:W-:-:S05]  /*1750*/  IMAD R4, R9, R9, RZ ;  /* 0x0000000909047224 */ /* 0x000fca00078e02ff */
[----:B------:R-:W-:Y:S02]  /*1760*/  PRMT R8, R4, 0x9910, RZ ;  /* 0x0000991004087816 */ /* 0x000fe400000000ff */
[----:B------:R-:W-:-:S03]  /*1770*/  IADD3 R4, P0, PT, R5, UR8, RZ ;  /* 0x0000000805047c10 */ /* 0x000fc6000ff1e0ff */
[----:B------:R-:W-:Y:S01]  /*1780*/  IMAD R9, R9, R8, RZ ;  /* 0x0000000809097224 */ /* 0x000fe200078e02ff */
        /* <DEDUP_REMOVED lines=290> */
[----:B-1----:R-:W-:Y:S01]  /*29b0*/  SHF.R.U32.HI R11, RZ, UR5, R10 ;  /* 0x00000005ff0b7c19 */ /* 0x002fe2000801160a */
[----:B------:R-:W-:-:S03]  /*29c0*/  @P0 IMAD.MOV.U32 R10, RZ, RZ, RZ ;  /* 0x000000ffff0a0224 */ /* 0x000fc600078e00ff */
        /* <DEDUP_REMOVED lines=11> */
.L_x_13169:
        /* <DEDUP_REMOVED lines=10> */
[----:B------:R-:W-:-:S05]  /*2b20*/  IADD3.X R5, PT, PT, RZ, UR9, RZ, P0, !PT ;  /* 0x00000009ff057c10 */ /* 0x000fca00087fe4ff */
[----:B------:R0:W-:Y:S04]  /*2b30*/  STG.E.U16 desc[UR6][R4.64], R9 ;  /* 0x0000000904007986 */ /* 0x0001e8000c101506 */
.L_x_13166:
[----:B------:R-:W-:-:S13]  /*2b40*/  ISETP.GE.AND P0, PT, R3, UR4, PT ;  /* 0x0000000403007c0c */ /* 0x000fda000bf06270 */
[----:B------:R-:W-:Y:S05]  /*2b50*/  @P0 BREAK.RELIABLE B1 ;  /* 0x0000000000010942 */ /* 0x000fea0003800100 */
[----:B------:R-:W-:Y:S05]  /*2b60*/  @P0 BRA `(.L_x_13168) ;  /* 0x0000001000dc0947 */ /* 0x000fea0003800000 */
[----:B------:R-:W-:Y:S05]  /*2b70*/  BSYNC.RELIABLE B1 ;  /* 0x0000000000017941 */ /* 0x000fea0003800100 */
.L_x_13165:
        /* <DEDUP_REMOVED lines=298> */
.L_x_13170:
        /* <DEDUP_REMOVED lines=12> */
.L_x_13168:
[----:B------:R-:W-:Y:S05]  /*3ee0*/  BSYNC.RECONVERGENT B0 ;  /* 0x0000000000007941 */ /* 0x000fea0003800200 */
.L_x_13164:
        /* <DEDUP_REMOVED lines=301> */
.L_x_13171:
[----:B------:R-:W0:Y:S02]  /*51c0*/  LDCU.128 UR8, c[0x0][0x580] ;  /* 0x0000b000ff0877ac */ /* 0x000e240008000c00 */
[----:B0-----:R-:W-:-:S04]  /*51d0*/  IADD3 R4, P0, PT, R2, UR10, RZ ;  /* 0x0000000a02047c10 */ /* 0x001fc8000ff1e0ff */
[----:B------:R-:W-:-:S05]  /*51e0*/  IADD3.X R5, PT, PT, RZ, UR11, RZ, P0, !PT ;  /* 0x0000000bff057c10 */ /* 0x000fca00087fe4ff */
[----:B------:R-:W2:Y:S01]  /*51f0*/  LDG.E.U16 R4, desc[UR6][R4.64] ;  /* 0x0000000604047981 */ /* 0x000ea2000c1e1500 */
[----:B------:R-:W-:-:S04]  /*5200*/  IADD3 R2, P0, PT, R3, UR8, RZ ;  /* 0x0000000803027c10 */ /* 0x000fc8000ff1e0ff */
[----:B------:R-:W-:Y:S02]  /*5210*/  IADD3.X R3, PT, PT, RZ, UR9, RZ, P0, !PT ;  /* 0x00000009ff037c10 */ /* 0x000fe400087fe4ff */
[----:B--2---:R-:W-:-:S05]  /*5220*/  PRMT R7, R4, 0x9910, RZ ;  /* 0x0000991004077816 */ /* 0x004fca00000000ff */
[----:B------:R-:W-:-:S05]  /*5230*/  IMAD R0, R7, R7, RZ ;  /* 0x0000000707007224 */ /* 0x000fca00078e02ff */
[----:B------:R-:W-:-:S05]  /*5240*/  PRMT R0, R0, 0x9910, RZ ;  /* 0x0000991000007816 */ /* 0x000fca00000000ff */
[----:B------:R-:W-:-:S05]  /*5250*/  IMAD R7, R7, R0, RZ ;  /* 0x0000000007077224 */ /* 0x000fca00078e02ff */
[----:B------:R-:W-:Y:S01]  /*5260*/  STG.E.U16 desc[UR6][R2.64], R7 ;  /* 0x0000000702007986 */ /* 0x000fe2000c101506 */
[----:B------:R-:W-:Y:S05]  /*5270*/  EXIT ;  /* 0x000000000000794d */ /* 0x000fea0003800000 */
.L_x_13172:
        /* <DEDUP_REMOVED lines=16> */
.L_x_68547:


//--------------------- .text._ZN2at6native27unrolled_elementwise_kernelIZNS0_50_GLOBAL__N__2680c7bb_12_PowKernel_cu_7dd49032_300329pow_tensor_scalar_kernel_implIssEEvRNS_18TensorIteratorBaseET0_EUlsE0_St5arrayIPcLm2EELi4E23TrivialOffsetCalculatorILi1EjESC_NS0_6memory15LoadWithoutCastENSD_16StoreWithoutCastEEEviT_S6_T2_T3_T4_T5_ --------------------------
	.section	.text._ZN2at6native27unrolled_elementwise_kernelIZNS0_50_GLOBAL__N__2680c7bb_12_PowKernel_cu_7dd49032_300329pow_tensor_scalar_kernel_implIssEEvRNS_18TensorIteratorBaseET0_EUlsE0_St5arrayIPcLm2EELi4E23TrivialOffsetCalculatorILi1EjESC_NS0_6memory15LoadWithoutCastENSD_16StoreWithoutCastEEEviT_S6_T2_T3_T4_T5_,"ax",@progbits
	.align	128
        .global         _ZN2at6native27unrolled_elementwise_kernelIZNS0_50_GLOBAL__N__2680c7bb_12_PowKernel_cu_7dd49032_300329pow_tensor_scalar_kernel_implIssEEvRNS_18TensorIteratorBaseET0_EUlsE0_St5arrayIPcLm2EELi4E23TrivialOffsetCalculatorILi1EjESC_NS0_6memory15LoadWithoutCastENSD_16StoreWithoutCastEEEviT_S6_T2_T3_T4_T5_
        .type           _ZN2at6native27unrolled_elementwise_kernelIZNS0_50_GLOBAL__N__2680c7bb_12_PowKernel_cu_7dd49032_300329pow_tensor_scalar_kernel_implIssEEvRNS_18TensorIteratorBaseET0_EUlsE0_St5arrayIPcLm2EELi4E23TrivialOffsetCalculatorILi1EjESC_NS0_6memory15LoadWithoutCastENSD_16StoreWithoutCastEEEviT_S6_T2_T3_T4_T5_,@function
        .size           _ZN2at6native27unrolled_elementwise_kernelIZNS0_50_GLOBAL__N__2680c7bb_12_PowKernel_cu_7dd49032_300329pow_tensor_scalar_kernel_implIssEEvRNS_18TensorIteratorBaseET0_EUlsE0_St5arrayIPcLm2EELi4E23TrivialOffsetCalculatorILi1EjESC_NS0_6memory15LoadWithoutCastENSD_16StoreWithoutCastEEEviT_S6_T2_T3_T4_T5_,(.L_x_68548 - _ZN2at6native27unrolled_elementwise_kernelIZNS0_50_GLOBAL__N__2680c7bb_12_PowKernel_cu_7dd49032_300329pow_tensor_scalar_kernel_implIssEEvRNS_18TensorIteratorBaseET0_EUlsE0_St5arrayIPcLm2EELi4E23TrivialOffsetCalculatorILi1EjESC_NS0_6memory15LoadWithoutCastENSD_16StoreWithoutCastEEEviT_S6_T2_T3_T4_T5_)
        .other          _ZN2at6native27unrolled_elementwise_kernelIZNS0_50_GLOBAL__N__2680c7bb_12_PowKernel_cu_7dd49032_300329pow_tensor_scalar_kernel_implIssEEvRNS_18TensorIteratorBaseET0_EUlsE0_St5arrayIPcLm2EELi4E23TrivialOffsetCalculatorILi1EjESC_NS0_6memory15LoadWithoutCastENSD_16StoreWithoutCastEEEviT_S6_T2_T3_T4_T5_,@"STO_CUDA_ENTRY STV_DEFAULT"
_ZN2at6native27unrolled_elementwise_kernelIZNS0_50_GLOBAL__N__2680c7bb_12_PowKernel_cu_7dd49032_300329pow_tensor_scalar_kernel_implIssEEvRNS_18TensorIteratorBaseET0_EUlsE0_St5arrayIPcLm2EELi4E23TrivialOffsetCalculatorILi1EjESC_NS0_6memory15LoadWithoutCastENSD_16StoreWithoutCastEEEviT_S6_T2_T3_T4_T5_:
.text._ZN2at6native27unrolled_elementwise_kernelIZNS0_50_GLOBAL__N__2680c7bb_12_PowKernel_cu_7dd49032_300329pow_tensor_scalar_kernel_implIssEEvRNS_18TensorIteratorBaseET0_EUlsE0_St5arrayIPcLm2EELi4E23TrivialOffsetCalculatorILi1EjESC_NS0_6memory15LoadWithoutCastENSD_16StoreWithoutCastEEEviT_S6_T2_T3_T4_T5_:
        /* <DEDUP_REMOVED lines=18> */
[----:B------:R-:W-:-:S04]  /*0120*/  PRMT R15, RZ, 0x7610, R15 ;  /* 0x00007610ff0f7816 */ /* 0x000fc8000000000f */
[----:B-1----:R0:W5:Y:S07]  /*0130*/  @!P0 LDG.E.U16 R14, desc[UR4][R4.64] ;  /* 0x00000004040e8981 */ /* 0x00216e000c1e1500 */
[----:B------:R-:W-:Y:S01]  /*0140*/  @!P3 LEA R21, R0, R13, 0x9 ;  /* 0x0000000d0015b211 */ /* 0x000fe200078e48ff */
[----:B------:R-:W-:Y:S01]  /*0150*/  @!P3 VIADD R13, R13, 0x80 ;  /* 0x000000800d0db836 */ /* 0x000fe20000000000 */
[----:B------:R-:W1:Y:S04]  /*0160*/  @!P3 LDC.64 R10, c[0x0][0x398] ;  /* 0x0000e600ff0abb82 */ /* 0x000e680000000a00 */
[----:B------:R-:W-:Y:S01]  /*0170*/  ISETP.GE.AND P2, PT, R13, R2, PT ;  /* 0x000000020d00720c */ /* 0x000fe20003f46270 */
[----:B--2---:R-:W-:-:S05]  /*0180*/  @!P1 IMAD.WIDE.U32 R8, R17, 0x2, R8 ;  /* 0x0000000211089825 */ /* 0x004fca00078e0008 */
[----:B------:R0:W5:Y:S07]  /*0190*/  @!P1 LDG.E.U16 R15, desc[UR4][R8.64] ;  /* 0x00000004080f9981 */ /* 0x00016e000c1e1500 */
[----:B------:R-:W2:Y:S01]  /*01a0*/  @!P2 LDC.64 R6, c[0x0][0x398] ;  /* 0x0000e600ff06ab82 */ /* 0x000ea20000000a00 */
[----:B------:R-:W-:Y:S02]  /*01b0*/  @!P2 IMAD R19, R0, 0x200, R13 ;  /* 0x000002000013a824 */ /* 0x000fe400078e020d */
[----:B-1----:R-:W-:-:S04]  /*01c0*/  @!P3 IMAD.WIDE.U32 R12, R21, 0x2, R10 ;  /* 0x00000002150cb825 */ /* 0x002fc800078e000a */
[--C-:B--2---:R-:W-:Y:S01]  /*01d0*/  @!P2 IMAD.WIDE.U32 R10, R19, 0x2, R6.reuse ;  /* 0x00000002130aa825 */ /* 0x104fe200078e0006 */
[----:B------:R-:W-:Y:S02]  /*01e0*/  PRMT R7, RZ, 0x7610, R7 ;  /* 0x00007610ff077816 */ /* 0x000fe40000000007 */
[----:B------:R-:W-:-:S04]  /*01f0*/  PRMT R6, RZ, 0x7610, R6 ;  /* 0x00007610ff067816 */ /* 0x000fc80000000006 */
[----:B------:R0:W5:Y:S04]  /*0200*/  @!P3 LDG.E.U16 R7, desc[UR4][R12.64] ;  /* 0x000000040c07b981 */ /* 0x000168000c1e1500 */
[----:B------:R0:W5:Y:S01]  /*0210*/  @!P2 LDG.E.U16 R6, desc[UR4][R10.64] ;  /* 0x000000040a06a981 */ /* 0x000162000c1e1500 */
[----:B------:R-:W-:Y:S01]  /*0220*/  ISETP.GE.AND P0, PT, R3, R2, PT ;  /* 0x000000020300720c */ /* 0x000fe20003f06270 */
[----:B------:R-:W-:Y:S04]  /*0230*/  BSSY.RECONVERGENT B0, `(.L_x_13173) ;  /* 0x0000025000007945 */ /* 0x000fe80003800200 */
[----:B------:R-:W-:Y:S08]  /*0240*/  BSSY.RELIABLE B1, `(.L_x_13174) ;  /* 0x000001a000017945 */ /* 0x000ff00003800100 */
[----:B0-----:R-:W-:Y:S05]  /*0250*/  @P0 BRA `(.L_x_13175) ;  /* 0x0000000000540947 */ /* 0x001fea0003800000 */
[----:B------:R-:W0:Y:S01]  /*0260*/  LDC.64 R4, c[0x0][0x390] ;  /* 0x0000e400ff047b82 */ /* 0x000e220000000a00 */
[----:B-----5:R-:W-:Y:S02]  /*0270*/  PRMT R9, R14, 0x9910, RZ ;  /* 0x000099100e097816 */ /* 0x020fe400000000ff */
[----:B------:R-:W-:Y:S01]  /*0280*/  LEA R11, R0, R3, 0x9 ;  /* 0x00000003000b7211 */ /* 0x000fe200078e48ff */
[----:B------:R-:W-:Y:S02]  /*0290*/  VIADD R3, R3, 0x80 ;  /* 0x0000008003037836 */ /* 0x000fe40000000000 */
[----:B------:R-:W-:-:S03]  /*02a0*/  IMAD R8, R9, R9, RZ ;  /* 0x0000000909087224 */ /* 0x000fc600078e02ff */
[----:B------:R-:W-:Y:S02]  /*02b0*/  ISETP.GE.AND P0, PT, R3, R2, PT ;  /* 0x000000020300720c */ /* 0x000fe40003f06270 */
[----:B------:R-:W-:-:S05]  /*02c0*/  PRMT R8, R8, 0x9910, RZ ;  /* 0x0000991008087816 */ /* 0x000fca00000000ff */
[----:B------:R-:W-:-:S06]  /*02d0*/  IMAD R9, R9, R8, RZ ;  /* 0x0000000809097224 */ /* 0x000fcc00078e02ff */
[----:B------:R-:W-:Y:S05]  /*02e0*/  @P0 BREAK.RELIABLE B1 ;  /* 0x0000000000010942 */ /* 0x000fea0003800100 */
[----:B0-----:R-:W-:-:S05]  /*02f0*/  IMAD.WIDE.U32 R4, R11, 0x2, R4 ;  /* 0x000000020b047825 */ /* 0x001fca00078e0004 */
[----:B------:R0:W-:Y:S01]  /*0300*/  STG.E.U16 desc[UR4][R4.64], R9 ;  /* 0x0000000904007986 */ /* 0x0001e2000c101504 */
[----:B------:R-:W-:Y:S05]  /*0310*/  @P0 BRA `(.L_x_13176) ;  /* 0x0000000000580947 */ /* 0x000fea0003800000 */
[----:B0-----:R-:W0:Y:S01]  /*0320*/  LDC.64 R4, c[0x0][0x390] ;  /* 0x0000e400ff047b82 */ /* 0x001e220000000a00 */
[----:B------:R-:W-:Y:S02]  /*0330*/  PRMT R9, R15, 0x9910, RZ ;  /* 0x000099100f097816 */ /* 0x000fe400000000ff */
[----:B------:R-:W-:Y:S01]  /*0340*/  LEA R11, R0, R3, 0x9 ;  /* 0x00000003000b7211 */ /* 0x000fe200078e48ff */
[----:B------:R-:W-:Y:S02]  /*0350*/  VIADD R3, R3, 0x80 ;  /* 0x0000008003037836 */ /* 0x000fe40000000000 */
[----:B------:R-:W-:-:S05]  /*0360*/  IMAD R8, R9, R9, RZ ;  /* 0x0000000909087224 */ /* 0x000fca00078e02ff */
[----:B------:R-:W-:-:S05]  /*0370*/  PRMT R8, R8, 0x9910, RZ ;  /* 0x0000991008087816 */ /* 0x000fca00000000ff */
[----:B------:R-:W-:Y:S02]  /*0380*/  IMAD R9, R9, R8, RZ ;  /* 0x0000000809097224 */ /* 0x000fe400078e02ff */
[----:B0-----:R-:W-:-:S05]  /*0390*/  IMAD.WIDE.U32 R4, R11, 0x2, R4 ;  /* 0x000000020b047825 */ /* 0x001fca00078e0004 */
[----:B------:R0:W-:Y:S02]  /*03a0*/  STG.E.U16 desc[UR4][R4.64], R9 ;  /* 0x0000000904007986 */ /* 0x0001e4000c101504 */
.L_x_13175:
[----:B------:R-:W-:-:S13]  /*03b0*/  ISETP.GE.AND P0, PT, R3, R2, PT ;  /* 0x000000020300720c */ /* 0x000fda0003f06270 */
[----:B------:R-:W-:Y:S05]  /*03c0*/  @P0 BREAK.RELIABLE B1 ;  /* 0x0000000000010942 */ /* 0x000fea0003800100 */
[----:B------:R-:W-:Y:S05]  /*03d0*/  @P0 BRA `(.L_x_13176) ;  /* 0x0000000000280947 */ /* 0x000fea0003800000 */
[----:B------:R-:W-:Y:S05]  /*03e0*/  BSYNC.RELIABLE B1 ;  /* 0x0000000000017941 */ /* 0x000fea0003800100 */
.L_x_13174:
[----:B0-----:R-:W0:Y:S01]  /*03f0*/  LDC.64 R4, c[0x0][0x390] ;  /* 0x0000e400ff047b82 */ /* 0x001e220000000a00 */
[----:B-----5:R-:W-:Y:S02]  /*0400*/  PRMT R8, R7, 0x9910, RZ ;  /* 0x0000991007087816 */ /* 0x020fe400000000ff */
[----:B------:R-:W-:Y:S01]  /*0410*/  LEA R9, R0, R3, 0x9 ;  /* 0x0000000300097211 */ /* 0x000fe200078e48ff */
[----:B------:R-:W-:Y:S02]  /*0420*/  VIADD R3, R3, 0x80 ;  /* 0x0000008003037836 */ /* 0x000fe40000000000 */
[----:B------:R-:W-:-:S05]  /*0430*/  IMAD R7, R8, R8, RZ ;  /* 0x0000000808077224 */ /* 0x000fca00078e02ff */
[----:B------:R-:W-:-:S05]  /*0440*/  PRMT R7, R7, 0x9910, RZ ;  /* 0x0000991007077816 */ /* 0x000fca00000000ff */
[----:B------:R-:W-:Y:S02]  /*0450*/  IMAD R7, R8, R7, RZ ;  /* 0x0000000708077224 */ /* 0x000fe400078e02ff */
[----:B0-----:R-:W-:-:S05]  /*0460*/  IMAD.WIDE.U32 R4, R9, 0x2, R4 ;  /* 0x0000000209047825 */ /* 0x001fca00078e0004 */
[----:B------:R1:W-:Y:S02]  /*0470*/  STG.E.U16 desc[UR4][R4.64], R7 ;  /* 0x0000000704007986 */ /* 0x0003e4000c101504 */
.L_x_13176:
[----:B------:R-:W-:Y:S05]  /*0480*/  BSYNC.RECONVERGENT B0 ;  /* 0x0000000000007941 */ /* 0x000fea0003800200 */
.L_x_13173:
[----:B------:R-:W-:Y:S05]  /*0490*/  WARPSYNC.ALL ;  /* 0x0000000000007948 */ /* 0x000fea0003800000 */
[----:B------:R-:W-:-:S13]  /*04a0*/  ISETP.GE.AND P0, PT, R3, R2, PT ;  /* 0x000000020300720c */ /* 0x000fda0003f06270 */
[----:B------:R-:W-:Y:S05]  /*04b0*/  @P0 EXIT ;  /* 0x000000000000094d */ /* 0x000fea0003800000 */
[----:B01----:R-:W0:Y:S01]  /*04c0*/  LDC.64 R4, c[0x0][0x390] ;  /* 0x0000e400ff047b82 */ /* 0x003e220000000a00 */
[----:B-----5:R-:W-:Y:S02]  /*04d0*/  PRMT R6, R6, 0x9910, RZ ;  /* 0x0000991006067816 */ /* 0x020fe400000000ff */
[----:B------:R-:W-:-:S03]  /*04e0*/  LEA R3, R0, R3, 0x9 ;  /* 0x0000000300037211 */ /* 0x000fc600078e48ff */
[----:B------:R-:W-:-:S05]  /*04f0*/  IMAD R2, R6, R6, RZ ;  /* 0x0000000606027224 */ /* 0x000fca00078e02ff */
[----:B------:R-:W-:Y:S01]  /*0500*/  PRMT R7, R2, 0x9910, RZ ;  /* 0x0000991002077816 */ /* 0x000fe200000000ff */
[----:B0-----:R-:W-:-:S04]  /*0510*/  IMAD.WIDE.U32 R2, R3, 0x2, R4 ;  /* 0x0000000203027825 */ /* 0x001fc800078e0004 */
[----:B------:R-:W-:-:S05]  /*0520*/  IMAD R5, R6, R7, RZ ;  /* 0x0000000706057224 */ /* 0x000fca00078e02ff */
[----:B------:R-:W-:Y:S01]  /*0530*/  STG.E.U16 desc[UR4][R2.64], R5 ;  /* 0x0000000502007986 */ /* 0x000fe2000c101504 */
[----:B------:R-:W-:Y:S05]  /*0540*/  EXIT ;  /* 0x000000000000794d */ /* 0x000fea0003800000 */
.L_x_13177:
        /* <DEDUP_REMOVED lines=11> */
.L_x_68548:


//--------------------- .text._ZN2at6native29vectorized_elementwise_kernelILi2EZNS0_50_GLOBAL__N__2680c7bb_12_PowKernel_cu_7dd49032_300329pow_tensor_scalar_kernel_implIssEEvRNS_18TensorIteratorBaseET0_EUlsE0_St5arrayIPcLm2EEEEviS6_T1_ --------------------------
	.section	.text._ZN2at6native29vectorized_elementwise_kernelILi2EZNS0_50_GLOBAL__N__2680c7bb_12_PowKernel_cu_7dd49032_300329pow_tensor_scalar_kernel_implIssEEvRNS_18TensorIteratorBaseET0_EUlsE0_St5arrayIPcLm2EEEEviS6_T1_,"ax",@progbits
	.align	128
        .global         _ZN2at6native29vectorized_elementwise_kernelILi2EZNS0_50_GLOBAL__N__2680c7bb_12_PowKernel_cu_7dd49032_300329pow_tensor_scalar_kernel_implIssEEvRNS_18TensorIteratorBaseET0_EUlsE0_St5arrayIPcLm2EEEEviS6_T1_
        .type           _ZN2at6native29vectorized_elementwise_kernelILi2EZNS0_50_GLOBAL__N__2680c7bb_12_PowKernel_cu_7dd49032_300329pow_tensor_scalar_kernel_implIssEEvRNS_18TensorIteratorBaseET0_EUlsE0_St5arrayIPcLm2EEEEviS6_T1_,@function
        .size           _ZN2at6native29vectorized_elementwise_kernelILi2EZNS0_50_GLOBAL__N__2680c7bb_12_PowKernel_cu_7dd49032_300329pow_tensor_scalar_kernel_implIssEEvRNS_18TensorIteratorBaseET0_EUlsE0_St5arrayIPcLm2EEEEviS6_T1_,(.L_x_68549 - _ZN2at6native29vectorized_elementwise_kernelILi2EZNS0_50_GLOBAL__N__2680c7bb_12_PowKernel_cu_7dd49032_300329pow_tensor_scalar_kernel_implIssEEvRNS_18TensorIteratorBaseET0_EUlsE0_St5arrayIPcLm2EEEEviS6_T1_)
        .other          _ZN2at6native29vectorized_elementwise_kernelILi2EZNS0_50_GLOBAL__N__2680c7bb_12_PowKernel_cu_7dd49032_300329pow_tensor_scalar_kernel_implIssEEvRNS_18TensorIteratorBaseET0_EUlsE0_St5arrayIPcLm2EEEEviS6_T1_,@"STO_CUDA_ENTRY STV_DEFAULT"
_ZN2at6native29vectorized_elementwise_kernelILi2EZNS0_50_GLOBAL__N__2680c7bb_12_PowKernel_cu_7dd49032_300329pow_tensor_scalar_kernel_implIssEEvRNS_18TensorIteratorBaseET0_EUlsE0_St5arrayIPcLm2EEEEviS6_T1_:
.text._ZN2at6native29vectorized_elementwise_kernelILi2EZNS0_50_GLOBAL__N__2680c7bb_12_PowKernel_cu_7dd49032_300329pow_tensor_scalar_kernel_implIssEEvRNS_18TensorIteratorBaseET0_EUlsE0_St5arrayIPcLm2EEEEviS6_T1_:
        /* <DEDUP_REMOVED lines=31> */
[----:B0-----:R-:W0:Y:S01]  /*01f0*/  @!P2 LDC.64 R2, c[0x0][0x398] ;  /* 0x0000e600ff02ab82 */ /* 0x001e220000000a00 */
        /* <DEDUP_REMOVED lines=8> */
[----:B------:R-:W2:Y:S04]  /*0280*/  @!P0 LDC.64 R6, c[0x0][0x398] ;  /* 0x0000e600ff068b82 */ /* 0x000ea80000000a00 */
[----:B------:R-:W-:-:S13]  /*0290*/  ISETP.GE.U32.AND P6, PT, R25, R16, PT ;  /* 0x000000101900720c */ /* 0x000fda0003fc6070 */
[----:B------:R-:W3:Y:S01]  /*02a0*/  @!P6 LDC.64 R8, c[0x0][0x398] ;  /* 0x0000e600ff08eb82 */ /* 0x000ee20000000a00 */
[----:B-1----:R-:W-:Y:S01]  /*02b0*/  @!P5 IMAD.WIDE.U32 R12, R20, 0x2, R12 ;  /* 0x00000002140cd825 */ /* 0x002fe200078e000c */
[----:B------:R-:W-:-:S03]  /*02c0*/  PRMT R20, RZ, 0x7610, R20 ;  /* 0x00007610ff147816 */ /* 0x000fc60000000014 */
[----:B------:R-:W-:Y:S01]  /*02d0*/  @!P6 IMAD.IADD R25, R0, 0x1, R25 ;  /* 0x000000010019e824 */ /* 0x000fe200078e0219 */
[----:B------:R-:W-:Y:S01]  /*02e0*/  PRMT R22, RZ, 0x7610, R22 ;  /* 0x00007610ff167816 */ /* 0x000fe20000000016 */
[----:B0-----:R-:W-:Y:S01]  /*02f0*/  @!P2 IMAD.WIDE.U32 R2, R23, 0x2, R2 ;  /* 0x000000021702a825 */ /* 0x001fe200078e0002 */
[----:B------:R0:W5:Y:S01]  /*0300*/  @!P5 LDG.E.U16 R20, desc[UR4][R12.64] ;  /* 0x000000040c14d981 */ /* 0x000162000c1e1500 */
[----:B------:R-:W-:Y:S02]  /*0310*/  PRMT R23, RZ, 0x7610, R23 ;  /* 0x00007610ff177816 */ /* 0x000fe40000000017 */
[----:B----4-:R-:W-:Y:S01]  /*0320*/  @!P1 IMAD.WIDE.U32 R4, R19, 0x2, R4 ;  /* 0x0000000213049825 */ /* 0x010fe200078e0004 */
[----:B------:R-:W-:-:S03]  /*0330*/  PRMT R19, RZ, 0x7610, R19 ;  /* 0x00007610ff137816 */ /* 0x000fc60000000013 */
[----:B--2---:R-:W-:Y:S01]  /*0340*/  @!P0 IMAD.WIDE.U32 R6, R21, 0x2, R6 ;  /* 0x0000000215068825 */ /* 0x004fe200078e0006 */
[----:B------:R-:W-:Y:S01]  /*0350*/  PRMT R21, RZ, 0x7610, R21 ;  /* 0x00007610ff157816 */ /* 0x000fe20000000015 */
[----:B------:R1:W5:Y:S01]  /*0360*/  @!P1 LDG.E.U16 R23, desc[UR4][R4.64] ;  /* 0x0000000404179981 */ /* 0x000362000c1e1500 */
[----:B0-----:R-:W-:Y:S01]  /*0370*/  PRMT R12, RZ, 0x7610, R12 ;  /* 0x00007610ff0c7816 */ /* 0x001fe2000000000c */
[----:B------:R-:W-:-:S03]  /*0380*/  @!P4 IMAD.WIDE.U32 R14, R29, 0x2, R14 ;  /* 0x000000021d0ec825 */ /* 0x000fc600078e000e */
[----:B------:R1:W5:Y:S01]  /*0390*/  @!P2 LDG.E.U16 R21, desc[UR4][R2.64] ;  /* 0x000000040215a981 */ /* 0x000362000c1e1500 */
[----:B---3--:R-:W-:-:S03]  /*03a0*/  @!P3 IMAD.WIDE.U32 R10, R27, 0x2, R10 ;  /* 0x000000021b0ab825 */ /* 0x008fc600078e000a */
[----:B------:R1:W5:Y:S01]  /*03b0*/  @!P4 LDG.E.U16 R22, desc[UR4][R14.64] ;  /* 0x000000040e16c981 */ /* 0x000362000c1e1500 */
[----:B------:R-:W-:-:S03]  /*03c0*/  @!P6 IMAD.WIDE.U32 R8, R25, 0x2, R8 ;  /* 0x000000021908e825 */ /* 0x000fc600078e0008 */
[----:B------:R1:W5:Y:S04]  /*03d0*/  @!P3 LDG.E.U16 R19, desc[UR4][R10.64] ;  /* 0x000000040a13b981 */ /* 0x000368000c1e1500 */
[----:B------:R1:W5:Y:S01]  /*03e0*/  @!P6 LDG.E.U16 R12, desc[UR4][R8.64] ;  /* 0x00000004080ce981 */ /* 0x000362000c1e1500 */
[----:B------:R-:W-:-:S06]  /*03f0*/  PRMT R13, RZ, 0x7610, R13 ;  /* 0x00007610ff0d7816 */ /* 0x000fcc000000000d */
[----:B------:R1:W5:Y:S01]  /*0400*/  @!P0 LDG.E.U16 R13, desc[UR4][R6.64] ;  /* 0x00000004060d8981 */ /* 0x000362000c1e1500 */
[----:B------:R-:W-:Y:S01]  /*0410*/  ISETP.GE.U32.AND P0, PT, R17, R16, PT ;  /* 0x000000101100720c */ /* 0x000fe20003f06070 */
[----:B------:R-:W-:Y:S04]  /*0420*/  BSSY.RECONVERGENT B0, `(.L_x_13179) ;  /* 0x0000051000007945 */ /* 0x000fe80003800200 */
[----:B------:R-:W-:Y:S08]  /*0430*/  BSSY.RELIABLE B1, `(.L_x_13180) ;  /* 0x0000046000017945 */ /* 0x000ff00003800100 */
[----:B-1----:R-:W-:Y:S05]  /*0440*/  @P0 BRA `(.L_x_13181) ;  /* 0x0000000000500947 */ /* 0x002fea0003800000 */
[----:B------:R-:W0:Y:S01]  /*0450*/  LDC.64 R2, c[0x0][0x390] ;  /* 0x0000e400ff027b82 */ /* 0x000e220000000a00 */
[----:B-----5:R-:W-:Y:S02]  /*0460*/  PRMT R5, R18, 0x9910, RZ ;  /* 0x0000991012057816 */ /* 0x020fe400000000ff */
[----:B------:R-:W-:Y:S01]  /*0470*/  IADD3 R7, PT, PT, R0, R17, RZ ;  /* 0x0000001100077210 */ /* 0x000fe20007ffe0ff */
[----:B------:R-:W-:Y:S02]  /*0480*/  VIADD R17, R17, 0x80 ;  /* 0x0000008011117836 */ /* 0x000fe40000000000 */
[----:B------:R-:W-:-:S03]  /*0490*/  IMAD R4, R5, R5, RZ ;  /* 0x0000000505047224 */ /* 0x000fc600078e02ff */
[----:B------:R-:W-:Y:S02]  /*04a0*/  ISETP.GE.U32.AND P0, PT, R17, R16, PT ;  /* 0x000000101100720c */ /* 0x000fe40003f06070 */
[----:B------:R-:W-:-:S05]  /*04b0*/  PRMT R4, R4, 0x9910, RZ ;  /* 0x0000991004047816 */ /* 0x000fca00000000ff */
[----:B------:R-:W-:Y:S02]  /*04c0*/  IMAD R5, R5, R4, RZ ;  /* 0x0000000405057224 */ /* 0x000fe400078e02ff */
[----:B0-----:R-:W-:-:S05]  /*04d0*/  IMAD.WIDE.U32 R2, R7, 0x2, R2 ;  /* 0x0000000207027825 */ /* 0x001fca00078e0002 */
[----:B------:R0:W-:Y:S01]  /*04e0*/  STG.E.U16 desc[UR4][R2.64], R5 ;  /* 0x0000000502007986 */ /* 0x0001e2000c101504 */
[----:B------:R-:W-:Y:S05]  /*04f0*/  @P0 BRA `(.L_x_13182) ;  /* 0x0000000000500947 */ /* 0x000fea0003800000 */
[----:B0-----:R-:W0:Y:S01]  /*0500*/  LDC.64 R2, c[0x0][0x390] ;  /* 0x0000e400ff027b82 */ /* 0x001e220000000a00 */
[----:B------:R-:W-:Y:S01]  /*0510*/  PRMT R5, R20, 0x9910, RZ ;  /* 0x0000991014057816 */ /* 0x000fe200000000ff */
[----:B------:R-:W-:Y:S01]  /*0520*/  IMAD.IADD R7, R0, 0x1, R17 ;  /* 0x0000000100077824 */ /* 0x000fe200078e0211 */
[----:B------:R-:W-:-:S03]  /*0530*/  IADD3 R17, PT, PT, R17, 0x80, RZ ;  /* 0x0000008011117810 */ /* 0x000fc60007ffe0ff */
[----:B------:R-:W-:-:S05]  /*0540*/  IMAD R4, R5, R5, RZ ;  /* 0x0000000505047224 */ /* 0x000fca00078e02ff */
[----:B------:R-:W-:-:S05]  /*0550*/  PRMT R4, R4, 0x9910, RZ ;  /* 0x0000991004047816 */ /* 0x000fca00000000ff */
[----:B------:R-:W-:Y:S02]  /*0560*/  IMAD R5, R5, R4, RZ ;  /* 0x0000000405057224 */ /* 0x000fe400078e02ff */
[----:B0-----:R-:W-:-:S05]  /*0570*/  IMAD.WIDE.U32 R2, R7, 0x2, R2 ;  /* 0x0000000207027825 */ /* 0x001fca00078e0002 */
[----:B------:R0:W-:Y:S02]  /*0580*/  STG.E.U16 desc[UR4][R2.64], R5 ;  /* 0x0000000502007986 */ /* 0x0001e4000c101504 */
.L_x_13181:
[----:B------:R-:W-:-:S13]  /*0590*/  ISETP.GE.U32.AND P0, PT, R17, R16, PT ;  /* 0x000000101100720c */ /* 0x000fda0003f06070 */
[----:B------:R-:W-:Y:S05]  /*05a0*/  @P0 BRA `(.L_x_13183) ;  /* 0x0000000000500947 */ /* 0x000fea0003800000 */
[----:B0-----:R-:W0:Y:S01]  /*05b0*/  LDC.64 R2, c[0x0][0x390] ;  /* 0x0000e400ff027b82 */ /* 0x001e220000000a00 */
[----:B-----5:R-:W-:Y:S01]  /*05c0*/  PRMT R5, R22, 0x9910, RZ ;  /* 0x0000991016057816 */ /* 0x020fe200000000ff */
[----:B------:R-:W-:Y:S01]  /*05d0*/  IMAD.IADD R7, R0, 0x1, R17 ;  /* 0x0000000100077824 */ /* 0x000fe200078e0211 */
[----:B------:R-:W-:-:S03]  /*05e0*/  IADD3 R17, PT, PT, R17, 0x80, RZ ;  /* 0x0000008011117810 */ /* 0x000fc60007ffe0ff */
[----:B------:R-:W-:-:S05]  /*05f0*/  IMAD R4, R5, R5, RZ ;  /* 0x0000000505047224 */ /* 0x000fca00078e02ff */
[----:B------:R-:W-:-:S05]  /*0600*/  PRMT R4, R4, 0x9910, RZ ;  /* 0x0000991004047816 */ /* 0x000fca00000000ff */
[----:B------:R-:W-:Y:S02]  /*0610*/  IMAD R5, R5, R4, RZ ;  /* 0x0000000405057224 */ /* 0x000fe400078e02ff */
[----:B0-----:R-:W-:-:S05]  /*0620*/  IMAD.WIDE.U32 R2, R7, 0x2, R2 ;  /* 0x0000000207027825 */ /* 0x001fca00078e0002 */
[----:B------:R1:W-:Y:S02]  /*0630*/  STG.E.U16 desc[UR4][R2.64], R5 ;  /* 0x0000000502007986 */ /* 0x0003e4000c101504 */
.L_x_13182:
[----:B------:R-:W-:-:S13]  /*0640*/  ISETP.GE.U32.AND P0, PT, R17, R16, PT ;  /* 0x000000101100720c */ /* 0x000fda0003f06070 */
[----:B------:R-:W-:Y:S05]  /*0650*/  @P0 BRA `(.L_x_13184) ;  /* 0x0000000000500947 */ /* 0x000fea0003800000 */
[----:B01----:R-:W0:Y:S01]  /*0660*/  LDC.64 R2, c[0x0][0x390] ;  /* 0x0000e400ff027b82 */ /* 0x003e220000000a00 */
        /* <DEDUP_REMOVED lines=8> */
.L_x_13183:
[----:B------:R-:W-:-:S13]  /*06f0*/  ISETP.GE.U32.AND P0, PT, R17, R16, PT ;  /* 0x000000101100720c */ /* 0x000fda0003f06070 */
[----:B------:R-:W-:Y:S05]  /*0700*/  @P0 BRA `(.L_x_13185) ;  /* 0x0000000000540947 */ /* 0x000fea0003800000 */
[----:B01----:R-:W0:Y:S01]  /*0710*/  LDC.64 R2, c[0x0][0x390] ;  /* 0x0000e400ff027b82 */ /* 0x003e220000000a00 */
        /* <DEDUP_REMOVED lines=8> */
.L_x_13184:
[----:B------:R-:W-:-:S13]  /*07a0*/  ISETP.GE.U32.AND P0, PT, R17, R16, PT ;  /* 0x000000101100720c */ /* 0x000fda0003f06070 */
[----:B------:R-:W-:Y:S05]  /*07b0*/  @P0 BREAK.RELIABLE B1 ;  /* 0x0000000000010942 */ /* 0x000fea0003800100 */
[----:B------:R-:W-:Y:S05]  /*07c0*/  @P0 BRA `(.L_x_13186) ;  /* 0x0000000000580947 */ /* 0x000fea0003800000 */
[----:B012---:R-:W0:Y:S01]  /*07d0*/  LDC.64 R2, c[0x0][0x390] ;  /* 0x0000e400ff027b82 */ /* 0x007e220000000a00 */
        /* <DEDUP_REMOVED lines=8> */
.L_x_13185:
[----:B------:R-:W-:-:S13]  /*0860*/  ISETP.GE.U32.AND P0, PT, R17, R16, PT ;  /* 0x000000101100720c */ /* 0x000fda0003f06070 */
[----:B------:R-:W-:Y:S05]  /*0870*/  @P0 BREAK.RELIABLE B1 ;  /* 0x0000000000010942 */ /* 0x000fea0003800100 */
[----:B------:R-:W-:Y:S05]  /*0880*/  @P0 BRA `(.L_x_13186) ;  /* 0x0000000000280947 */ /* 0x000fea0003800000 */
[----:B------:R-:W-:Y:S05]  /*0890*/  BSYNC.RELIABLE B1 ;  /* 0x0000000000017941 */ /* 0x000fea0003800100 */
.L_x_13180:
[----:B012---:R-:W0:Y:S01]  /*08a0*/  LDC.64 R2, c[0x0][0x390] ;  /* 0x0000e400ff027b82 */ /* 0x007e220000000a00 */
        /* <DEDUP_REMOVED lines=8> */
.L_x_13186:
[----:B------:R-:W-:Y:S05]  /*0930*/  BSYNC.RECONVERGENT B0 ;  /* 0x0000000000007941 */ /* 0x000fea0003800200 */
.L_x_13179:
[----:B------:R-:W-:Y:S05]  /*0940*/  WARPSYNC.ALL ;  /* 0x0000000000007948 */ /* 0x000fea0003800000 */
[----:B------:R-:W-:-:S13]  /*0950*/  ISETP.GE.U32.AND P0, PT, R17, R16, PT ;  /* 0x000000101100720c */ /* 0x000fda0003f06070 */
[----:B------:R-:W-:Y:S05]  /*0960*/  @P0 EXIT ;  /* 0x000000000000094d */ /* 0x000fea0003800000 */
[----:B0123--:R-:W0:Y:S01]  /*0970*/  LDC.64 R2, c[0x0][0x390] ;  /* 0x0000e400ff027b82 */ /* 0x00fe220000000a00 */
[----:B-----5:R-:W-:Y:S01]  /*0980*/  PRMT R5, R12, 0x9910, RZ ;  /* 0x000099100c057816 */ /* 0x020fe200000000ff */
[----:B------:R-:W-:-:S04]  /*0990*/  IMAD.IADD R17, R0, 0x1, R17 ;  /* 0x0000000100117824 */ /* 0x000fc800078e0211 */
[----:B------:R-:W-:-:S05]  /*09a0*/  IMAD R4, R5, R5, RZ ;  /* 0x0000000505047224 */ /* 0x000fca00078e02ff */
[----:B------:R-:W-:-:S04]  /*09b0*/  PRMT R4, R4, 0x9910, RZ ;  /* 0x0000991004047816 */ /* 0x000fc800000000ff */
[----:B------:R-:W-:-:S05]  /*09c0*/  MOV R0, R4 ;  /* 0x0000000400007202 */ /* 0x000fca0000000f00 */
[----:B------:R-:W-:Y:S02]  /*09d0*/  IMAD R5, R5, R0, RZ ;  /* 0x0000000005057224 */ /* 0x000fe400078e02ff */
[----:B0-----:R-:W-:-:S05]  /*09e0*/  IMAD.WIDE.U32 R2, R17, 0x2, R2 ;  /* 0x0000000211027825 */ /* 0x001fca00078e0002 */
[----:B------:R-:W-:Y:S01]  /*09f0*/  STG.E.U16 desc[UR4][R2.64], R5 ;  /* 0x0000000502007986 */ /* 0x000fe2000c101504 */
[----:B------:R-:W-:Y:S05]  /*0a00*/  EXIT ;  /* 0x000000000000794d */ /* 0x000fea0003800000 */
.L_x_13178:
        /* <DEDUP_REMOVED lines=10> */
[----:B------:R-:W-:Y:S01]  /*0ab0*/  IMAD.WIDE.U32 R2, R5, 0x4, R2 ;  /* 0x0000000405027825 */ /* 0x000fe200078e0002 */
[----:B--2---:R-:W-:-:S05]  /*0ac0*/  PRMT R15, R8, 0x9910, RZ ;  /* 0x00009910080f7816 */ /* 0x004fca00000000ff */
[----:B------:R-:W-:Y:S01]  /*0ad0*/  IMAD R12, R15, R15, RZ ;  /* 0x0000000f0f0c7224 */ /* 0x000fe200078e02ff */
[C---:B---3--:R-:W-:Y:S02]  /*0ae0*/  PRMT R13, R4.reuse, 0x9910, RZ ;  /* 0x00009910040d7816 */ /* 0x048fe400000000ff */
[----:B------:R-:W-:Y:S02]  /*0af0*/  PRMT R14, R4, 0xbb32, RZ ;  /* 0x0000bb32040e7816 */ /* 0x000fe400000000ff */
[----:B-1----:R-:W-:Y:S01]  /*0b00*/  PRMT R10, R12, 0x9910, RZ ;  /* 0x000099100c0a7816 */ /* 0x002fe200000000ff */
[----:B------:R-:W-:Y:S02]  /*0b10*/  IMAD R4, R13, R13, RZ ;  /* 0x0000000d0d047224 */ /* 0x000fe400078e02ff */
[----:B------:R-:W-:Y:S02]  /*0b20*/  IMAD R7, R14, R14, RZ ;  /* 0x0000000e0e077224 */ /* 0x000fe400078e02ff */
[----:B------:R-:W-:Y:S01]  /*0b30*/  IMAD R0, R15, R10, RZ ;  /* 0x0000000a0f007224 */ /* 0x000fe200078e02ff */
[----:B----4-:R-:W-:-:S02]  /*0b40*/  PRMT R10, R6, 0x9910, RZ ;  /* 0x00009910060a7816 */ /* 0x010fc400000000ff */
[----:B------:R-:W-:Y:S02]  /*0b50*/  PRMT R6, R6, 0xbb32, RZ ;  /* 0x0000bb3206067816 */ /* 0x000fe400000000ff */
[C---:B-----5:R-:W-:Y:S02]  /*0b60*/  PRMT R12, R9.reuse, 0xbb32, RZ ;  /* 0x0000bb32090c7816 */ /* 0x060fe400000000ff */
[----:B------:R-:W-:Y:S02]  /*0b70*/  PRMT R11, R8, 0xbb32, RZ ;  /* 0x0000bb32080b7816 */ /* 0x000fe400000000ff */
[----:B------:R-:W-:Y:S02]  /*0b80*/  PRMT R4, R4, 0x9910, RZ ;  /* 0x0000991004047816 */ /* 0x000fe400000000ff */
[----:B------:R-:W-:Y:S01]  /*0b90*/  PRMT R8, R9, 0x9910, RZ ;  /* 0x0000991009087816 */ /* 0x000fe200000000ff */
[----:B------:R-:W-:Y:S01]  /*0ba0*/  IMAD.MOV.U32 R9, RZ, RZ, R6 ;  /* 0x000000ffff097224 */ /* 0x000fe200078e0006 */
[----:B------:R-:W-:-:S02]  /*0bb0*/  PRMT R7, R7, 0x9910, RZ ;  /* 0x0000991007077816 */ /* 0x000fc400000000ff */
[----:B------:R-:W-:Y:S01]  /*0bc0*/  MOV R6, R12 ;  /* 0x0000000c00067202 */ /* 0x000fe20000000f00 */
[----:B------:R-:W-:Y:S02]  /*0bd0*/  IMAD R4, R13, R4, RZ ;  /* 0x000000040d047224 */ /* 0x000fe400078e02ff */
[----:B------:R-:W-:Y:S02]  /*0be0*/  IMAD R7, R14, R7, RZ ;  /* 0x000000070e077224 */ /* 0x000fe400078e02ff */
[----:B------:R-:W-:Y:S02]  /*0bf0*/  IMAD R13, R10, R10, RZ ;  /* 0x0000000a0a0d7224 */ /* 0x000fe400078e02ff */
[----:B------:R-:W-:Y:S02]  /*0c00*/  IMAD R12, R11, R11, RZ ;  /* 0x0000000b0b0c7224 */ /* 0x000fe400078e02ff */
[----:B------:R-:W-:Y:S02]  /*0c10*/  IMAD R14, R9, R9, RZ ;  /* 0x00000009090e7224 */ /* 0x000fe400078e02ff */
[----:B------:R-:W-:-:S02]  /*0c20*/  IMAD R15, R8, R8, RZ ;  /* 0x00000008080f7224 */ /* 0x000fc400078e02ff */
[----:B------:R-:W-:Y:S01]  /*0c30*/  IMAD R16, R6, R6, RZ ;  /* 0x0000000606107224 */ /* 0x000fe200078e02ff */
[----:B------:R-:W-:Y:S02]  /*0c40*/  PRMT R13, R13, 0x9910, RZ ;  /* 0x000099100d0d7816 */ /* 0x000fe400000000ff */
[----:B------:R-:W-:Y:S02]  /*0c50*/  PRMT R12, R12, 0x9910, RZ ;  /* 0x000099100c0c7816 */ /* 0x000fe400000000ff */
[----:B------:R-:W-:Y:S02]  /*0c60*/  PRMT R14, R14, 0x9910, RZ ;  /* 0x000099100e0e7816 */ /* 0x000fe400000000ff */
[----:B------:R-:W-:Y:S02]  /*0c70*/  PRMT R15, R15, 0x9910, RZ ;  /* 0x000099100f0f7816 */ /* 0x000fe400000000ff */
[----:B------:R-:W-:Y:S01]  /*0c80*/  PRMT R17, R16, 0x9910, RZ ;  /* 0x0000991010117816 */ /* 0x000fe200000000ff */
[----:B------:R-:W-:-:S02]  /*0c90*/  IMAD R10, R10, R13, RZ ;  /* 0x0000000d0a0a7224 */ /* 0x000fc400078e02ff */
[----:B------:R-:W-:Y:S02]  /*0ca0*/  IMAD R11, R11, R12, RZ ;  /* 0x0000000c0b0b7224 */ /* 0x000fe400078e02ff */
[----:B------:R-:W-:Y:S02]  /*0cb0*/  IMAD R9, R9, R14, RZ ;  /* 0x0000000e09097224 */ /* 0x000fe400078e02ff */
[----:B------:R-:W-:Y:S02]  /*0cc0*/  IMAD R8, R8, R15, RZ ;  /* 0x0000000f08087224 */ /* 0x000fe400078e02ff */
[----:B------:R-:W-:Y:S01]  /*0cd0*/  IMAD R13, R6, R17, RZ ;  /* 0x00000011060d7224 */ /* 0x000fe200078e02ff */
[----:B------:R-:W-:Y:S02]  /*0ce0*/  PRMT R7, R4, 0x5410, R7 ;  /* 0x0000541004077816 */ /* 0x000fe40000000007 */
[----:B------:R-:W-:Y:S02]  /*0cf0*/  PRMT R11, R0, 0x5410, R11 ;  /* 0x00005410000b7816 */ /* 0x000fe4000000000b */
[----:B------:R-:W-:-:S02]  /*0d00*/  PRMT R9, R10, 0x5410, R9 ;  /* 0x000054100a097816 */ /* 0x000fc40000000009 */
[----:B------:R-:W-:Y:S01]  /*0d10*/  PRMT R13, R8, 0x5410, R13 ;  /* 0x00005410080d7816 */ /* 0x000fe2000000000d */
[----:B------:R-:W-:Y:S04]  /*0d20*/  STG.E desc[UR4][R2.64], R7 ;  /* 0x0000000702007986 */ /* 0x000fe8000c101904 */
[----:B------:R-:W-:Y:S04]  /*0d30*/  STG.E desc[UR4][R2.64+0x200], R11 ;  /* 0x0002000b02007986 */ /* 0x000fe8000c101904 */
[----:B------:R-:W-:Y:S04]  /*0d40*/  STG.E desc[UR4][R2.64+0x400], R9 ;  /* 0x0004000902007986 */ /* 0x000fe8000c101904 */
[----:B------:R-:W-:Y:S01]  /*0d50*/  STG.E desc[UR4][R2.64+0x600], R13 ;  /* 0x0006000d02007986 */ /* 0x000fe2000c101904 */
[----:B------:R-:W-:Y:S05]  /*0d60*/  EXIT ;  /* 0x000000000000794d */ /* 0x000fea0003800000 */
.L_x_13187:
        /* <DEDUP_REMOVED lines=9> */
.L_x_68549:


//--------------------- .text._ZN2at6native29vectorized_elementwise_kernelILi4EZNS0_50_GLOBAL__N__2680c7bb_12_PowKernel_cu_7dd49032_300329pow_tensor_scalar_kernel_implIssEEvRNS_18TensorIteratorBaseET0_EUlsE0_St5arrayIPcLm2EEEEviS6_T1_ --------------------------
	.section	.text._ZN2at6native29vectorized_elementwise_kernelILi4EZNS0_50_GLOBAL__N__2680c7bb_12_PowKernel_cu_7dd49032_300329pow_tensor_scalar_kernel_implIssEEvRNS_18TensorIteratorBaseET0_EUlsE0_St5arrayIPcLm2EEEEviS6_T1_,"ax",@progbits
	.align	128
        .global         _ZN2at6native29vectorized_elementwise_kernelILi4EZNS0_50_GLOBAL__N__2680c7bb_12_PowKernel_cu_7dd49032_300329pow_tensor_scalar_kernel_implIssEEvRNS_18TensorIteratorBaseET0_EUlsE0_St5arrayIPcLm2EEEEviS6_T1_
        .type           _ZN2at6native29vectorized_elementwise_kernelILi4EZNS0_50_GLOBAL__N__2680c7bb_12_PowKernel_cu_7dd49032_300329pow_tensor_scalar_kernel_implIssEEvRNS_18TensorIteratorBaseET0_EUlsE0_St5arrayIPcLm2EEEEviS6_T1_,@function
        .size           _ZN2at6native29vectorized_elementwise_kernelILi4EZNS0_50_GLOBAL__N__2680c7bb_12_PowKernel_cu_7dd49032_300329pow_tensor_scalar_kernel_implIssEEvRNS_18TensorIteratorBaseET0_EUlsE0_St5arrayIPcLm2EEEEviS6_T1_,(.L_x_68550 - _ZN2at6native29vectorized_elementwise_kernelILi4EZNS0_50_GLOBAL__N__2680c7bb_12_PowKernel_cu_7dd49032_300329pow_tensor_scalar_kernel_implIssEEvRNS_18TensorIteratorBaseET0_EUlsE0_St5arrayIPcLm2EEEEviS6_T1_)
        .other          _ZN2at6native29vectorized_elementwise_kernelILi4EZNS0_50_GLOBAL__N__2680c7bb_12_PowKernel_cu_7dd49032_300329pow_tensor_scalar_kernel_implIssEEvRNS_18TensorIteratorBaseET0_EUlsE0_St5arrayIPcLm2EEEEviS6_T1_,@"STO_CUDA_ENTRY STV_DEFAULT"
_ZN2at6native29vectorized_elementwise_kernelILi4EZNS0_50_GLOBAL__N__2680c7bb_12_PowKernel_cu_7dd49032_300329pow_tensor_scalar_kernel_implIssEEvRNS_18TensorIteratorBaseET0_EUlsE0_St5arrayIPcLm2EEEEviS6_T1_:
.text._ZN2at6native29vectorized_elementwise_kernelILi4EZNS0_50_GLOBAL__N__2680c7bb_12_PowKernel_cu_7dd49032_300329pow_tensor_scalar_kernel_implIssEEvRNS_18TensorIteratorBaseET0_EUlsE0_St5arrayIPcLm2EEEEviS6_T1_:
        /* <DEDUP_REMOVED lines=89> */
.L_x_13191:
[----:B------:R-:W-:-:S13]  /*0590*/  ISETP.GE.U32.AND P0, PT, R17, R16, PT ;  /* 0x000000101100720c */ /* 0x000fda0003f06070 */
[----:B------:R-:W-:Y:S05]  /*05a0*/  @P0 BRA `(.L_x_13193) ;  /* 0x0000000000500947 */ /* 0x000fea0003800000 */
[----:B0-----:R-:W0:Y:S01]  /*05b0*/  LDC.64 R2, c[0x0][0x390] ;  /* 0x0000e400ff027b82 */ /* 0x001e220000000a00 */
[----:B-----5:R-:W-:Y:S01]  /*05c0*/  PRMT R5, R22, 0x9910, RZ ;  /* 0x0000991016057816 */ /* 0x020fe200000000ff */
[----:B------:R-:W-:Y:S02]  /*05d0*/  IMAD.IADD R7, R0, 0x1, R17 ;  /* 0x0000000100077824 */ /* 0x000fe400078e0211 */
[----:B------:R-:W-:Y:S02]  /*05e0*/  VIADD R17, R17, 0x80 ;  /* 0x0000008011117836 */ /* 0x000fe40000000000 */
[----:B------:R-:W-:-:S05]  /*05f0*/  IMAD R4, R5, R5, RZ ;  /* 0x0000000505047224 */ /* 0x000fca00078e02ff */
[----:B------:R-:W-:-:S05]  /*0600*/  PRMT R4, R4, 0x9910, RZ ;  /* 0x0000991004047816 */ /* 0x000fca00000000ff */
[----:B------:R-:W-:Y:S02]  /*0610*/  IMAD R5, R5, R4, RZ ;  /* 0x0000000405057224 */ /* 0x000fe400078e02ff */
[----:B0-----:R-:W-:-:S05]  /*0620*/  IMAD.WIDE.U32 R2, R7, 0x2, R2 ;  /* 0x0000000207027825 */ /* 0x001fca00078e0002 */
[----:B------:R1:W-:Y:S02]  /*0630*/  STG.E.U16 desc[UR4][R2.64], R5 ;  /* 0x0000000502007986 */ /* 0x0003e4000c101504 */
.L_x_13192:
[----:B------:R-:W-:-:S13]  /*0640*/  ISETP.GE.U32.AND P0, PT, R17, R16, PT ;  /* 0x000000101100720c */ /* 0x000fda0003f06070 */
[----:B------:R-:W-:Y:S05]  /*0650*/  @P0 BRA `(.L_x_13194) ;  /* 0x0000000000500947 */ /* 0x000fea0003800000 */
[----:B01----:R-:W0:Y:S01]  /*0660*/  LDC.64 R2, c[0x0][0x390] ;  /* 0x0000e400ff027b82 */ /* 0x003e220000000a00 */
[----:B------:R-:W-:Y:S02]  /*0670*/  PRMT R5, R19, 0x9910, RZ ;  /* 0x0000991013057816 */ /* 0x000fe400000000ff */
[----:B------:R-:W-:Y:S01]  /*0680*/  IADD3 R7, PT, PT, R0, R17, RZ ;  /* 0x0000001100077210 */ /* 0x000fe20007ffe0ff */
[----:B------:R-:W-:Y:S02]  /*0690*/  VIADD R17, R17, 0x80 ;  /* 0x0000008011117836 */ /* 0x000fe40000000000 */
[----:B------:R-:W-:-:S05]  /*06a0*/  IMAD R4, R5, R5, RZ ;  /* 0x0000000505047224 */ /* 0x000fca00078e02ff */
[----:B------:R-:W-:-:S05]  /*06b0*/  PRMT R4, R4, 0x9910, RZ ;  /* 0x0000991004047816 */ /* 0x000fca00000000ff */
[----:B------:R-:W-:Y:S02]  /*06c0*/  IMAD R5, R5, R4, RZ ;  /* 0x0000000405057224 */ /* 0x000fe400078e02ff */
[----:B0-----:R-:W-:-:S05]  /*06d0*/  IMAD.WIDE.U32 R2, R7, 0x2, R2 ;  /* 0x0000000207027825 */ /* 0x001fca00078e0002 */
[----:B------:R1:W-:Y:S02]  /*06e0*/  STG.E.U16 desc[UR4][R2.64], R5 ;  /* 0x0000000502007986 */ /* 0x0003e4000c101504 */
.L_x_13193:
[----:B------:R-:W-:-:S13]  /*06f0*/  ISETP.GE.U32.AND P0, PT, R17, R16, PT ;  /* 0x000000101100720c */ /* 0x000fda0003f06070 */
[----:B------:R-:W-:Y:S05]  /*0700*/  @P0 BRA `(.L_x_13195) ;  /* 0x0000000000540947 */ /* 0x000fea0003800000 */
[----:B01----:R-:W0:Y:S01]  /*0710*/  LDC.64 R2, c[0x0][0x390] ;  /* 0x0000e400ff027b82 */ /* 0x003e220000000a00 */
[----:B-----5:R-:W-:Y:S02]  /*0720*/  PRMT R5, R21, 0x9910, RZ ;  /* 0x0000991015057816 */ /* 0x020fe400000000ff */
[----:B------:R-:W-:Y:S01]  /*0730*/  IADD3 R7, PT, PT, R0, R17, RZ ;  /* 0x0000001100077210 */ /* 0x000fe20007ffe0ff */
[----:B------:R-:W-:Y:S02]  /*0740*/  VIADD R17, R17, 0x80 ;  /* 0x0000008011117836 */ /* 0x000fe40000000000 */
[----:B------:R-:W-:-:S05]  /*0750*/  IMAD R4, R5, R5, RZ ;  /* 0x0000000505047224 */ /* 0x000fca00078e02ff */
[----:B------:R-:W-:-:S05]  /*0760*/  PRMT R4, R4, 0x9910, RZ ;  /* 0x0000991004047816 */ /* 0x000fca00000000ff */
[----:B------:R-:W-:Y:S02]  /*0770*/  IMAD R5, R5, R4, RZ ;  /* 0x0000000405057224 */ /* 0x000fe400078e02ff */
[----:B0-----:R-:W-:-:S05]  /*0780*/  IMAD.WIDE.U32 R2, R7, 0x2, R2 ;  /* 0x0000000207027825 */ /* 0x001fca00078e0002 */
[----:B------:R2:W-:Y:S02]  /*0790*/  STG.E.U16 desc[UR4][R2.64], R5 ;  /* 0x0000000502007986 */ /* 0x0005e4000c101504 */
.L_x_13194:
[----:B------:R-:W-:-:S13]  /*07a0*/  ISETP.GE.U32.AND P0, PT, R17, R16, PT ;  /* 0x000000101100720c */ /* 0x000fda0003f06070 */
[----:B------:R-:W-:Y:S05]  /*07b0*/  @P0 BREAK.RELIABLE B1 ;  /* 0x0000000000010942 */ /* 0x000fea0003800100 */
[----:B------:R-:W-:Y:S05]  /*07c0*/  @P0 BRA `(.L_x_13196) ;  /* 0x0000000000580947 */ /* 0x000fea0003800000 */
[----:B012---:R-:W0:Y:S01]  /*07d0*/  LDC.64 R2, c[0x0][0x390] ;  /* 0x0000e400ff027b82 */ /* 0x007e220000000a00 */
        /* <DEDUP_REMOVED lines=8> */
.L_x_13195:
[----:B------:R-:W-:-:S13]  /*0860*/  ISETP.GE.U32.AND P0, PT, R17, R16, PT ;  /* 0x000000101100720c */ /* 0x000fda0003f06070 */
[----:B------:R-:W-:Y:S05]  /*0870*/  @P0 BREAK.RELIABLE B1 ;  /* 0x0000000000010942 */ /* 0x000fea0003800100 */
[----:B------:R-:W-:Y:S05]  /*0880*/  @P0 BRA `(.L_x_13196) ;  /* 0x0000000000280947 */ /* 0x000fea0003800000 */
[----:B------:R-:W-:Y:S05]  /*0890*/  BSYNC.RELIABLE B1 ;  /* 0x0000000000017941 */ /* 0x000fea0003800100 */
.L_x_13190:
[----:B012---:R-:W0:Y:S01]  /*08a0*/  LDC.64 R2, c[0x0][0x390] ;  /* 0x0000e400ff027b82 */ /* 0x007e220000000a00 */
        /* <DEDUP_REMOVED lines=8> */
.L_x_13196:
[----:B------:R-:W-:Y:S05]  /*0930*/  BSYNC.RECONVERGENT B0 ;  /* 0x0000000000007941 */ /* 0x000fea0003800200 */
.L_x_13189:
[----:B------:R-:W-:Y:S05]  /*0940*/  WARPSYNC.ALL ;  /* 0x0000000000007948 */ /* 0x000fea0003800000 */
[----:B------:R-:W-:-:S13]  /*0950*/  ISETP.GE.U32.AND P0, PT, R17, R16, PT ;  /* 0x000000101100720c */ /* 0x000fda0003f06070 */
[----:B------:R-:W-:Y:S05]  /*0960*/  @P0 EXIT ;  /* 0x000000000000094d */ /* 0x000fea0003800000 */
[----:B0123--:R-:W0:Y:S01]  /*0970*/  LDC.64 R2, c[0x0][0x390] ;  /* 0x0000e400ff027b82 */ /* 0x00fe220000000a00 */
[----:B-----5:R-:W-:Y:S02]  /*0980*/  PRMT R5, R12, 0x9910, RZ ;  /* 0x000099100c057816 */ /* 0x020fe400000000ff */
[----:B------:R-:W-:-:S03]  /*0990*/  IADD3 R17, PT, PT, R0, R17, RZ ;  /* 0x0000001100117210 */ /* 0x000fc60007ffe0ff */
[----:B------:R-:W-:-:S05]  /*09a0*/  IMAD R4, R5, R5, RZ ;  /* 0x0000000505047224 */ /* 0x000fca00078e02ff */
[----:B------:R-:W-:-:S05]  /*09b0*/  PRMT R4, R4, 0x9910, RZ ;  /* 0x0000991004047816 */ /* 0x000fca00000000ff */
[----:B------:R-:W-:-:S04]  /*09c0*/  IMAD.MOV.U32 R0, RZ, RZ, R4 ;  /* 0x000000ffff007224 */ /* 0x000fc800078e0004 */
[----:B------:R-:W-:Y:S02]  /*09d0*/  IMAD R5, R5, R0, RZ ;  /* 0x0000000005057224 */ /* 0x000fe400078e02ff */
[----:B0-----:R-:W-:-:S05]  /*09e0*/  IMAD.WIDE.U32 R2, R17, 0x2, R2 ;  /* 0x0000000211027825 */ /* 0x001fca00078e0002 */
[----:B------:R-:W-:Y:S01]  /*09f0*/  STG.E.U16 desc[UR4][R2.64], R5 ;  /* 0x0000000502007986 */ /* 0x000fe2000c101504 */
[----:B------:R-:W-:Y:S05]  /*0a00*/  EXIT ;  /* 0x000000000000794d */ /* 0x000fea0003800000 */
.L_x_13188:
        /* <DEDUP_REMOVED lines=9> */
[C---:B--2---:R-:W-:Y:S02]  /*0aa0*/  PRMT R14, R6.reuse, 0xbb32, RZ ;  /* 0x0000bb32060e7816 */ /* 0x044fe400000000ff */
[----:B------:R-:W-:Y:S02]  /*0ab0*/  PRMT R15, R7, 0x9910, RZ ;  /* 0x00009910070f7816 */ /* 0x000fe400000000ff */
[----:B------:R-:W-:Y:S01]  /*0ac0*/  PRMT R13, R6, 0x9910, RZ ;  /* 0x00009910060d7816 */ /* 0x000fe200000000ff */
[----:B------:R-:W-:Y:S01]  /*0ad0*/  IMAD R6, R14, R14, RZ ;  /* 0x0000000e0e067224 */ /* 0x000fe200078e02ff */
[----:B---3--:R-:W-:Y:S01]  /*0ae0*/  PRMT R0, R8, 0x9910, RZ ;  /* 0x0000991008007816 */ /* 0x008fe200000000ff */
[----:B------:R-:W-:Y:S01]  /*0af0*/  IMAD R12, R15, R15, RZ ;  /* 0x0000000f0f0c7224 */ /* 0x000fe200078e02ff */
[----:B------:R-:W-:Y:S01]  /*0b00*/  PRMT R10, R7, 0xbb32, RZ ;  /* 0x0000bb32070a7816 */ /* 0x000fe200000000ff */
[----:B------:R-:W-:Y:S01]  /*0b10*/  IMAD R4, R13, R13, RZ ;  /* 0x0000000d0d047224 */ /* 0x000fe200078e02ff */
[----:B------:R-:W-:-:S02]  /*0b20*/  PRMT R11, R6, 0x9910, RZ ;  /* 0x00009910060b7816 */ /* 0x000fc400000000ff */
[----:B------:R-:W-:Y:S02]  /*0b30*/  PRMT R6, R12, 0x9910, RZ ;  /* 0x000099100c067816 */ /* 0x000fe400000000ff */
[----:B------:R-:W-:Y:S01]  /*0b40*/  PRMT R12, R9, 0xbb32, RZ ;  /* 0x0000bb32090c7816 */ /* 0x000fe200000000ff */
[----:B------:R-:W-:Y:S01]  /*0b50*/  IMAD R11, R14, R11, RZ ;  /* 0x0000000b0e0b7224 */ /* 0x000fe200078e02ff */
[----:B------:R-:W-:Y:S01]  /*0b60*/  PRMT R4, R4, 0x9910, RZ ;  /* 0x0000991004047816 */ /* 0x000fe200000000ff */
[----:B------:R-:W-:Y:S01]  /*0b70*/  IMAD R6, R15, R6, RZ ;  /* 0x000000060f067224 */ /* 0x000fe200078e02ff */
[----:B------:R-:W-:Y:S02]  /*0b80*/  PRMT R7, R9, 0x9910, RZ ;  /* 0x0000991009077816 */ /* 0x000fe400000000ff */
[----:B------:R-:W-:Y:S01]  /*0b90*/  MOV R9, R0 ;  /* 0x0000000000097202 */ /* 0x000fe20000000f00 */
[----:B------:R-:W-:Y:S01]  /*0ba0*/  IMAD.MOV.U32 R0, RZ, RZ, R12 ;  /* 0x000000ffff007224 */ /* 0x000fe200078e000c */
[----:B------:R-:W-:Y:S01]  /*0bb0*/  PRMT R8, R8, 0xbb32, RZ ;  /* 0x0000bb3208087816 */ /* 0x000fe200000000ff */
[----:B------:R-:W-:-:S02]  /*0bc0*/  IMAD R4, R13, R4, RZ ;  /* 0x000000040d047224 */ /* 0x000fc400078e02ff */
[----:B------:R-:W-:Y:S02]  /*0bd0*/  IMAD R12, R10, R10, RZ ;  /* 0x0000000a0a0c7224 */ /* 0x000fe400078e02ff */
[----:B------:R-:W-:Y:S01]  /*0be0*/  IMAD R13, R9, R9, RZ ;  /* 0x00000009090d7224 */ /* 0x000fe200078e02ff */
[----:B------:R-:W-:Y:S01]  /*0bf0*/  PRMT R4, R4, 0x5410, R11 ;  /* 0x0000541004047816 */ /* 0x000fe2000000000b */
[----:B------:R-:W-:Y:S01]  /*0c00*/  IMAD R14, R8, R8, RZ ;  /* 0x00000008080e7224 */ /* 0x000fe200078e02ff */
[----:B------:R-:W-:Y:S01]  /*0c10*/  PRMT R12, R12, 0x9910, RZ ;  /* 0x000099100c0c7816 */ /* 0x000fe200000000ff */
[----:B------:R-:W-:Y:S01]  /*0c20*/  IMAD R15, R7, R7, RZ ;  /* 0x00000007070f7224 */ /* 0x000fe200078e02ff */
[----:B------:R-:W-:Y:S01]  /*0c30*/  PRMT R17, R13, 0x9910, RZ ;  /* 0x000099100d117816 */ /* 0x000fe200000000ff */
[----:B------:R-:W-:Y:S01]  /*0c40*/  IMAD R16, R0, R0, RZ ;  /* 0x0000000000107224 */ /* 0x000fe200078e02ff */
[----:B------:R-:W-:Y:S02]  /*0c50*/  PRMT R14, R14, 0x9910, RZ ;  /* 0x000099100e0e7816 */ /* 0x000fe400000000ff */
[----:B------:R-:W-:-:S02]  /*0c60*/  PRMT R18, R15, 0x9910, RZ ;  /* 0x000099100f127816 */ /* 0x000fc400000000ff */
[----:B------:R-:W-:Y:S02]  /*0c70*/  PRMT R16, R16, 0x9910, RZ ;  /* 0x0000991010107816 */ /* 0x000fe400000000ff */
[----:B------:R-:W-:Y:S01]  /*0c80*/  MOV R13, R12 ;  /* 0x0000000c000d7202 */ /* 0x000fe20000000f00 */
[----:B------:R-:W-:Y:S01]  /*0c90*/  IMAD.MOV.U32 R12, RZ, RZ, R17 ;  /* 0x000000ffff0c7224 */ /* 0x000fe200078e0011 */
[----:B------:R-:W-:Y:S01]  /*0ca0*/  MOV R15, R14 ;  /* 0x0000000e000f7202 */ /* 0x000fe20000000f00 */
[----:B------:R-:W-:Y:S01]  /*0cb0*/  IMAD.MOV.U32 R14, RZ, RZ, R18 ;  /* 0x000000ffff0e7224 */ /* 0x000fe200078e0012 */
[----:B------:R-:W-:Y:S01]  /*0cc0*/  MOV R17, R16 ;  /* 0x0000001000117202 */ /* 0x000fe20000000f00 */
[----:B------:R-:W-:Y:S02]  /*0cd0*/  IMAD R13, R10, R13, RZ ;  /* 0x0000000d0a0d7224 */ /* 0x000fe400078e02ff */
[----:B------:R-:W-:Y:S02]  /*0ce0*/  IMAD R9, R9, R12, RZ ;  /* 0x0000000c09097224 */ /* 0x000fe400078e02ff */
[----:B------:R-:W-:Y:S01]  /*0cf0*/  IMAD R8, R8, R15, RZ ;  /* 0x0000000f08087224 */ /* 0x000fe200078e02ff */
[----:B------:R-:W-:Y:S01]  /*0d00*/  PRMT R5, R6, 0x5410, R13 ;  /* 0x0000541006057816 */ /* 0x000fe2000000000d */
[----:B------:R-:W-:-:S02]  /*0d10*/  IMAD R7, R7, R14, RZ ;  /* 0x0000000e07077224 */ /* 0x000fc400078e02ff */
[----:B------:R-:W-:Y:S01]  /*0d20*/  IMAD R0, R0, R17, RZ ;  /* 0x0000001100007224 */ /* 0x000fe200078e02ff */
[----:B------:R-:W-:Y:S01]  /*0d30*/  PRMT R6, R9, 0x5410, R8 ;  /* 0x0000541009067816 */ /* 0x000fe20000000008 */
[----:B------:R-:W-:Y:S03]  /*0d40*/  STG.E.64 desc[UR4][R2.64], R4 ;  /* 0x0000000402007986 */ /* 0x000fe6000c101b04 */
[----:B------:R-:W-:-:S05]  /*0d50*/  PRMT R7, R7, 0x5410, R0 ;  /* 0x0000541007077816 */ /* 0x000fca0000000000 */
[----:B------:R-:W-:Y:S01]  /*0d60*/  STG.E.64 desc[UR4][R2.64+0x400], R6 ;  /* 0x0004000602007986 */ /* 0x000fe2000c101b04 */
[----:B------:R-:W-:Y:S05]  /*0d70*/  EXIT ;  /* 0x000000000000794d */ /* 0x000fea0003800000 */
.L_x_13197:
        /* <DEDUP_REMOVED lines=16> */
.L_x_68550:


//--------------------- .text._ZN2at6native29vectorized_elementwise_kernelILi8EZNS0_50_GLOBAL__N__2680c7bb_12_PowKernel_cu_7dd49032_300329pow_tensor_scalar_kernel_implIssEEvRNS_18TensorIteratorBaseET0_EUlsE0_St5arrayIPcLm2EEEEviS6_T1_ --------------------------
	.section	.text._ZN2at6native29vectorized_elementwise_kernelILi8EZNS0_50_GLOBAL__N__2680c7bb_12_PowKernel_cu_7dd49032_300329pow_tensor_scalar_kernel_implIssEEvRNS_18TensorIteratorBaseET0_EUlsE0_St5arrayIPcLm2EEEEviS6_T1_,"ax",@progbits
	.align	128
        .global         _ZN2at6native29vectorized_elementwise_kernelILi8EZNS0_50_GLOBAL__N__2680c7bb_12_PowKernel_cu_7dd49032_300329pow_tensor_scalar_kernel_implIssEEvRNS_18TensorIteratorBaseET0_EUlsE0_St5arrayIPcLm2EEEEviS6_T1_
        .type           _ZN2at6native29vectorized_elementwise_kernelILi8EZNS0_50_GLOBAL__N__2680c7bb_12_PowKernel_cu_7dd49032_300329pow_tensor_scalar_kernel_implIssEEvRNS_18TensorIteratorBaseET0_EUlsE0_St5arrayIPcLm2EEEEviS6_T1_,@function
        .size           _ZN2at6native29vectorized_elementwise_kernelILi8EZNS0_50_GLOBAL__N__2680c7bb_12_PowKernel_cu_7dd49032_300329pow_tensor_scalar_kernel_implIssEEvRNS_18TensorIteratorBaseET0_EUlsE0_St5arrayIPcLm2EEEEviS6_T1_,(.L_x_68551 - _ZN2at6native29vectorized_elementwise_kernelILi8EZNS0_50_GLOBAL__N__2680c7bb_12_PowKernel_cu_7dd49032_300329pow_tensor_scalar_kernel_implIssEEvRNS_18TensorIteratorBaseET0_EUlsE0_St5arrayIPcLm2EEEEviS6_T1_)
        .other          _ZN2at6native29vectorized_elementwise_kernelILi8EZNS0_50_GLOBAL__N__2680c7bb_12_PowKernel_cu_7dd49032_300329pow_tensor_scalar_kernel_implIssEEvRNS_18TensorIteratorBaseET0_EUlsE0_St5arrayIPcLm2EEEEviS6_T1_,@"STO_CUDA_ENTRY STV_DEFAULT"
_ZN2at6native29vectorized_elementwise_kernelILi8EZNS0_50_GLOBAL__N__2680c7bb_12_PowKernel_cu_7dd49032_300329pow_tensor_scalar_kernel_implIssEEvRNS_18TensorIteratorBaseET0_EUlsE0_St5arrayIPcLm2EEEEviS6_T1_:
.text._ZN2at6native29vectorized_elementwise_kernelILi8EZNS0_50_GLOBAL__N__2680c7bb_12_PowKernel_cu_7dd49032_300329pow_tensor_scalar_kernel_implIssEEvRNS_18TensorIteratorBaseET0_EUlsE0_St5arrayIPcLm2EEEEviS6_T1_:
        /* <DEDUP_REMOVED lines=89> */
.L_x_13201:
        /* <DEDUP_REMOVED lines=11> */
.L_x_13202:
        /* <DEDUP_REMOVED lines=11> */
.L_x_13203:
        /* <DEDUP_REMOVED lines=11> */
.L_x_13204:
        /* <DEDUP_REMOVED lines=12> */
.L_x_13205:
[----:B------:R-:W-:-:S13]  /*0860*/  ISETP.GE.U32.AND P0, PT, R17, R16, PT ;  /* 0x000000101100720c */ /* 0x000fda0003f06070 */
[----:B------:R-:W-:Y:S05]  /*0870*/  @P0 BREAK.RELIABLE B1 ;  /* 0x0000000000010942 */ /* 0x000fea0003800100 */
[----:B------:R-:W-:Y:S05]  /*0880*/  @P0 BRA `(.L_x_13206) ;  /* 0x0000000000280947 */ /* 0x000fea0003800000 */
[----:B------:R-:W-:Y:S05]  /*0890*/  BSYNC.RELIABLE B1 ;  /* 0x0000000000017941 */ /* 0x000fea0003800100 */
.L_x_13200:
        /* <DEDUP_REMOVED lines=9> */
.L_x_13206:
[----:B------:R-:W-:Y:S05]  /*0930*/  BSYNC.RECONVERGENT B0 ;  /* 0x0000000000007941 */ /* 0x000fea0003800200 */
.L_x_13199:
        /* <DEDUP_REMOVED lines=13> */
.L_x_13198:
[----:B------:R-:W0:Y:S01]  /*0a10*/  S2R R2, SR_TID.X ;  /* 0x0000000000027919 */ /* 0x000e220000002100 */
[----:B------:R-:W1:Y:S08]  /*0a20*/  LDC.64 R4, c[0x0][0x398] ;  /* 0x0000e600ff047b82 */ /* 0x000e700000000a00 */
[----:B------:R-:W2:Y:S01]  /*0a30*/  LDC.64 R8, c[0x0][0x390] ;  /* 0x0000e400ff087b82 */ /* 0x000ea20000000a00 */
[----:B-1----:R-:W-:-:S04]  /*0a40*/  IMAD.WIDE.U32 R4, R0, 0x2, R4 ;  /* 0x0000000200047825 */ /* 0x002fc800078e0004 */
[----:B0-----:R-:W-:-:S06]  /*0a50*/  IMAD.WIDE.U32 R4, R2, 0x10, R4 ;  /* 0x0000001002047825 */ /* 0x001fcc00078e0004 */
[----:B------:R-:W3:Y:S02]  /*0a60*/  LDG.E.128 R4, desc[UR4][R4.64] ;  /* 0x0000000404047981 */ /* 0x000ee4000c1e1d00 */
[C---:B---3--:R-:W-:Y:S02]  /*0a70*/  PRMT R14, R5.reuse, 0x9910, RZ ;  /* 0x00009910050e7816 */ /* 0x048fe400000000ff */
[C---:B------:R-:W-:Y:S02]  /*0a80*/  PRMT R13, R4.reuse, 0xbb32, RZ ;  /* 0x0000bb32040d7816 */ /* 0x040fe400000000ff */
[----:B------:R-:W-:Y:S01]  /*0a90*/  PRMT R12, R4, 0x9910, RZ ;  /* 0x00009910040c7816 */ /* 0x000fe200000000ff */
[----:B------:R-:W-:Y:S01]  /*0aa0*/  IMAD R11, R14, R14, RZ ;  /* 0x0000000e0e0b7224 */ /* 0x000fe200078e02ff */
[----:B------:R-:W-:Y:S01]  /*0ab0*/  PRMT R15, R5, 0xbb32, RZ ;  /* 0x0000bb32050f7816 */ /* 0x000fe200000000ff */
[----:B------:R-:W-:Y:S01]  /*0ac0*/  IMAD R10, R13, R13, RZ ;  /* 0x0000000d0d0a7224 */ /* 0x000fe200078e02ff */
[----:B------:R-:W-:Y:S01]  /*0ad0*/  PRMT R16, R6, 0x9910, RZ ;  /* 0x0000991006107816 */ /* 0x000fe200000000ff */
[----:B------:R-:W-:Y:S01]  /*0ae0*/  IMAD R3, R12, R12, RZ ;  /* 0x0000000c0c037224 */ /* 0x000fe200078e02ff */
[----:B------:R-:W-:-:S02]  /*0af0*/  PRMT R5, R11, 0x9910, RZ ;  /* 0x000099100b057816 */ /* 0x000fc400000000ff */
[----:B------:R-:W-:Y:S02]  /*0b00*/  PRMT R10, R10, 0x9910, RZ ;  /* 0x000099100a0a7816 */ /* 0x000fe400000000ff */
[----:B------:R-:W-:Y:S02]  /*0b10*/  PRMT R17, R6, 0xbb32, RZ ;  /* 0x0000bb3206117816 */ /* 0x000fe400000000ff */
[C---:B------:R-:W-:Y:S01]  /*0b20*/  PRMT R18, R7.reuse, 0x9910, RZ ;  /* 0x0000991007127816 */ /* 0x040fe200000000ff */
[----:B------:R-:W-:Y:S01]  /*0b30*/  IMAD.MOV.U32 R6, RZ, RZ, R10 ;  /* 0x000000ffff067224 */ /* 0x000fe200078e000a */
[----:B------:R-:W-:Y:S01]  /*0b40*/  PRMT R19, R7, 0xbb32, RZ ;  /* 0x0000bb3207137816 */ /* 0x000fe200000000ff */
[----:B------:R-:W-:Y:S01]  /*0b50*/  IMAD R7, R14, R5, RZ ;  /* 0x000000050e077224 */ /* 0x000fe200078e02ff */
[----:B------:R-:W-:Y:S01]  /*0b60*/  PRMT R3, R3, 0x9910, RZ ;  /* 0x0000991003037816 */ /* 0x000fe200000000ff */
[----:B--2---:R-:W-:Y:S01]  /*0b70*/  IMAD.WIDE.U32 R4, R0, 0x2, R8 ;  /* 0x0000000200047825 */ /* 0x004fe200078e0008 */
[----:B------:R-:W-:-:S02]  /*0b80*/  MOV R11, R15 ;  /* 0x0000000f000b7202 */ /* 0x000fc40000000f00 */
[----:B------:R-:W-:Y:S01]  /*0b90*/  MOV R9, R17 ;  /* 0x0000001100097202 */ /* 0x000fe20000000f00 */
[----:B------:R-:W-:Y:S01]  /*0ba0*/  IMAD.MOV.U32 R10, RZ, RZ, R16 ;  /* 0x000000ffff0a7224 */ /* 0x000fe200078e0010 */
[----:B------:R-:W-:Y:S01]  /*0bb0*/  MOV R0, R19 ;  /* 0x0000001300007202 */ /* 0x000fe20000000f00 */
[----:B------:R-:W-:Y:S02]  /*0bc0*/  IMAD.MOV.U32 R8, RZ, RZ, R18 ;  /* 0x000000ffff087224 */ /* 0x000fe400078e0012 */
[----:B------:R-:W-:Y:S02]  /*0bd0*/  IMAD R3, R12, R3, RZ ;  /* 0x000000030c037224 */ /* 0x000fe400078e02ff */
[----:B------:R-:W-:Y:S02]  /*0be0*/  IMAD R6, R13, R6, RZ ;  /* 0x000000060d067224 */ /* 0x000fe400078e02ff */
[----:B------:R-:W-:Y:S02]  /*0bf0*/  IMAD R12, R11, R11, RZ ;  /* 0x0000000b0b0c7224 */ /* 0x000fe400078e02ff */
[----:B------:R-:W-:-:S02]  /*0c00*/  IMAD R13, R10, R10, RZ ;  /* 0x0000000a0a0d7224 */ /* 0x000fc400078e02ff */
[----:B------:R-:W-:Y:S01]  /*0c10*/  IMAD R14, R9, R9, RZ ;  /* 0x00000009090e7224 */ /* 0x000fe200078e02ff */
[----:B------:R-:W-:Y:S01]  /*0c20*/  PRMT R12, R12, 0x9910, RZ ;  /* 0x000099100c0c7816 */ /* 0x000fe200000000ff */
        /* <DEDUP_REMOVED lines=8> */
[----:B------:R-:W-:-:S02]  /*0cb0*/  IMAD R11, R9, R14, RZ ;  /* 0x0000000e090b7224 */ /* 0x000fc400078e02ff */
[----:B------:R-:W-:Y:S02]  /*0cc0*/  IMAD R13, R8, R15, RZ ;  /* 0x0000000f080d7224 */ /* 0x000fe400078e02ff */
[----:B------:R-:W-:Y:S02]  /*0cd0*/  IMAD R0, R0, R17, RZ ;  /* 0x0000001100007224 */ /* 0x000fe400078e02ff */
[----:B------:R-:W-:Y:S01]  /*0ce0*/  IMAD.WIDE.U32 R8, R2, 0x10, R4 ;  /* 0x0000001002087825 */ /* 0x000fe200078e0004 */
[----:B------:R-:W-:Y:S02]  /*0cf0*/  PRMT R4, R3, 0x5410, R6 ;  /* 0x0000541003047816 */ /* 0x000fe40000000006 */
[----:B------:R-:W-:Y:S02]  /*0d00*/  PRMT R5, R7, 0x5410, R12 ;  /* 0x0000541007057816 */ /* 0x000fe4000000000c */
[----:B------:R-:W-:Y:S02]  /*0d10*/  PRMT R6, R10, 0x5410, R11 ;  /* 0x000054100a067816 */ /* 0x000fe4000000000b */
[----:B------:R-:W-:-:S05]  /*0d20*/  PRMT R7, R13, 0x5410, R0 ;  /* 0x000054100d077816 */ /* 0x000fca0000000000 */
[----:B------:R-:W-:Y:S01]  /*0d30*/  STG.E.128 desc[UR4][R8.64], R4 ;  /* 0x0000000408007986 */ /* 0x000fe2000c101d04 */
[----:B------:R-:W-:Y:S05]  /*0d40*/  EXIT ;  /* 0x000000000000794d */ /* 0x000fea0003800000 */
.L_x_13207:
        /* <DEDUP_REMOVED lines=11> */
.L_x_68551:


//--------------------- .text._ZN2at6native18elementwise_kernelILi128ELi4EZNS0_15gpu_kernel_implIZNS0_50_GLOBAL__N__2680c7bb_12_PowKernel_cu_7dd49032_300329pow_tensor_scalar_kernel_implIssEEvRNS_18TensorIteratorBaseET0_EUlsE_EEvS6_RKT_EUliE_EEviT1_ --------------------------
	.section	.text._ZN2at6native18elementwise_kernelILi128ELi4EZNS0_15gpu_kernel_implIZNS0_50_GLOBAL__N__2680c7bb_12_PowKernel_cu_7dd49032_300329pow_tensor_scalar_kernel_implIssEEvRNS_18TensorIteratorBaseET0_EUlsE_EEvS6_RKT_EUliE_EEviT1_,"ax",@progbits
	.align	128
        .global         _ZN2at6native18elementwise_kernelILi128ELi4EZNS0_15gpu_kernel_implIZNS0_50_GLOBAL__N__2680c7bb_12_PowKernel_cu_7dd49032_300329pow_tensor_scalar_kernel_implIssEEvRNS_18TensorIteratorBaseET0_EUlsE_EEvS6_RKT_EUliE_EEviT1_
        .type           _ZN2at6native18elementwise_kernelILi128ELi4EZNS0_15gpu_kernel_implIZNS0_50_GLOBAL__N__2680c7bb_12_PowKernel_cu_7dd49032_300329pow_tensor_scalar_kernel_implIssEEvRNS_18TensorIteratorBaseET0_EUlsE_EEvS6_RKT_EUliE_EEviT1_,@function
        .size           _ZN2at6native18elementwise_kernelILi128ELi4EZNS0_15gpu_kernel_implIZNS0_50_GLOBAL__N__2680c7bb_12_PowKernel_cu_7dd49032_300329pow_tensor_scalar_kernel_implIssEEvRNS_18TensorIteratorBaseET0_EUlsE_EEvS6_RKT_EUliE_EEviT1_,(.L_x_68552 - _ZN2at6native18elementwise_kernelILi128ELi4EZNS0_15gpu_kernel_implIZNS0_50_GLOBAL__N__2680c7bb_12_PowKernel_cu_7dd49032_300329pow_tensor_scalar_kernel_implIssEEvRNS_18TensorIteratorBaseET0_EUlsE_EEvS6_RKT_EUliE_EEviT1_)
        .other          _ZN2at6native18elementwise_kernelILi128ELi4EZNS0_15gpu_kernel_implIZNS0_50_GLOBAL__N__2680c7bb_12_PowKernel_cu_7dd49032_300329pow_tensor_scalar_kernel_implIssEEvRNS_18TensorIteratorBaseET0_EUlsE_EEvS6_RKT_EUliE_EEviT1_,@"STO_CUDA_ENTRY STV_DEFAULT"
_ZN2at6native18elementwise_kernelILi128ELi4EZNS0_15gpu_kernel_implIZNS0_50_GLOBAL__N__2680c7bb_12_PowKernel_cu_7dd49032_300329pow_tensor_scalar_kernel_implIssEEvRNS_18TensorIteratorBaseET0_EUlsE_EEvS6_RKT_EUliE_EEviT1_:
.text._ZN2at6native18elementwise_kernelILi128ELi4EZNS0_15gpu_kernel_implIZNS0_50_GLOBAL__N__2680c7bb_12_PowKernel_cu_7dd49032_300329pow_tensor_scalar_kernel_implIssEEvRNS_18TensorIteratorBaseET0_EUlsE_EEvS6_RKT_EUliE_EEviT1_:
        /* <DEDUP_REMOVED lines=319> */
.L_x_13210:
        /* <DEDUP_REMOVED lines=16> */
.L_x_13214:
[----:B------:R0:W5:Y:S01]  /*14f0*/  LDG.E.U8 R0, desc[UR36][R2.64] ;  /* 0x0000002402007981 */ /* 0x000162000c1e1100 */
[----:B------:R-:W-:Y:S05]  /*1500*/  BRA `(.L_x_13216) ;  /* 0x0000000c004c7947 */ /* 0x000fea0003800000 */
.L_x_13213:
        /* <DEDUP_REMOVED lines=8> */
.L_x_13218:
[----:B------:R0:W5:Y:S01]  /*1590*/  LDG.E.U16 R0, desc[UR36][R2.64] ;  /* 0x0000002402007981 */ /* 0x000162000c1e1500 */
[----:B------:R-:W-:Y:S05]  /*15a0*/  BRA `(.L_x_13216) ;  /* 0x0000000c00247947 */ /* 0x000fea0003800000 */
.L_x_13217:
[----:B------:R0:W5:Y:S01]  /*15b0*/  LDG.E.U16 R0, desc[UR36][R2.64] ;  /* 0x0000002402007981 */ /* 0x000162000c1e1500 */
[----:B------:R-:W-:Y:S05]  /*15c0*/  BRA `(.L_x_13216) ;  /* 0x0000000c001c7947 */ /* 0x000fea0003800000 */
.L_x_13212:
        /* <DEDUP_REMOVED lines=9> */
.L_x_13220:
[----:B------:R-:W2:Y:S02]  /*1660*/  LDG.E.U16 R4, desc[UR36][R2.64] ;  /* 0x0000002402047981 */ /* 0x000ea4000c1e1500 */
[----:B--2---:R-:W-:-:S06]  /*1670*/  HADD2.F32 R4, -RZ, R4.H0_H0 ;  /* 0x20000004ff047230 */ /* 0x004fcc0000004100 */
[----:B------:R-:W0:Y:S02]  /*1680*/  F2I.FTZ.TRUNC.NTZ R4, R4 ;  /* 0x0000000400047305 */ /* 0x000e24000021f100 */
[----:B0-----:R-:W-:Y:S01]  /*1690*/  PRMT R0, R4, 0x7610, R0 ;  /* 0x0000761004007816 */ /* 0x001fe20000000000 */
[----:B------:R-:W-:Y:S06]  /*16a0*/  BRA `(.L_x_13216) ;  /* 0x0000000800e47947 */ /* 0x000fec0003800000 */
.L_x_13219:
        /* <DEDUP_REMOVED lines=9> */
.L_x_13222:
[----:B------:R-:W2:Y:S02]  /*1740*/  LDG.E.U16 R2, desc[UR36][R2.64] ;  /* 0x0000002402027981 */ /* 0x000ea4000c1e1500 */
[----:B--2---:R-:W-:-:S06]  /*1750*/  HADD2.F32 R4, -RZ, R2.H0_H0 ;  /* 0x20000002ff047230 */ /* 0x004fcc0000004100 */
[----:B------:R-:W0:Y:S02]  /*1760*/  F2I.FTZ.TRUNC.NTZ R4, R4 ;  /* 0x0000000400047305 */ /* 0x000e24000021f100 */
[----:B0-----:R-:W-:Y:S01]  /*1770*/  PRMT R0, R4, 0x7610, R0 ;  /* 0x0000761004007816 */ /* 0x001fe20000000000 */
[----:B------:R-:W-:Y:S06]  /*1780*/  BRA `(.L_x_13216) ;  /* 0x0000000800ac7947 */ /* 0x000fec0003800000 */
.L_x_13221:
[----:B------:R-:W2:Y:S02]  /*1790*/  LDG.E.64 R2, desc[UR36][R2.64] ;  /* 0x0000002402027981 */ /* 0x000ea4000c1e1b00 */
[----:B--2---:R0:W1:Y:S01]  /*17a0*/  F2I.F64.TRUNC R0, R2 ;  /* 0x0000000200007311 */ /* 0x004062000030d100 */
[----:B------:R-:W-:Y:S05]  /*17b0*/  BRA `(.L_x_13216) ;  /* 0x0000000800a07947 */ /* 0x000fea0003800000 */
.L_x_13211:
        /* <DEDUP_REMOVED lines=12> */
.L_x_13225:
[----:B------:R-:W2:Y:S02]  /*1880*/  LDG.E.64 R2, desc[UR36][R2.64] ;  /* 0x0000002402027981 */ /* 0x000ea4000c1e1b00 */
[----:B--2---:R3:W4:Y:S01]  /*1890*/  F2I.F64.TRUNC R0, R2 ;  /* 0x0000000200007311 */ /* 0x004722000030d100 */
[----:B------:R-:W-:Y:S05]  /*18a0*/  BRA `(.L_x_13216) ;  /* 0x0000000800647947 */ /* 0x000fea0003800000 */
.L_x_13224:
        /* <DEDUP_REMOVED lines=27> */
.L_x_13227:
        /* <DEDUP_REMOVED lines=14> */
.L_x_13226:
[----:B------:R-:W2:Y:S02]  /*1b40*/  LDG.E.U16 R4, desc[UR36][R2.64] ;  /* 0x0000002402047981 */ /* 0x000ea4000c1e1500 */
[----:B--2---:R-:W-:-:S06]  /*1b50*/  IMAD.U32 R4, R4, 0x10000, RZ ;  /* 0x0001000004047824 */ /* 0x004fcc00078e00ff */
[----:B------:R-:W0:Y:S02]  /*1b60*/  F2I.FTZ.TRUNC.NTZ R4, R4 ;  /* 0x0000000400047305 */ /* 0x000e24000021f100 */
[----:B0-----:R-:W-:Y:S01]  /*1b70*/  PRMT R0, R4, 0x7610, R0 ;  /* 0x0000761004007816 */ /* 0x001fe20000000000 */
[----:B------:R-:W-:Y:S06]  /*1b80*/  BRA `(.L_x_13216) ;  /* 0x0000000400ac7947 */ /* 0x000fec0003800000 */
.L_x_13223:
        /* <DEDUP_REMOVED lines=10> */
.L_x_13230:
        /* <DEDUP_REMOVED lines=21> */
.L_x_13234:
[----:B------:R-:W-:Y:S05]  /*1d80*/  BSYNC.RECONVERGENT B1 ;  /* 0x0000000000017941 */ /* 0x000fea0003800200 */
.L_x_13233:
[----:B------:R-:W-:Y:S02]  /*1d90*/  SHF.L.U32 R0, R0, 0x14, RZ ;  /* 0x0000001400007819 */ /* 0x000fe400000006ff */
[----:B------:R-:W-:-:S04]  /*1da0*/  LEA R2, R2, 0x3b800000, 0x17 ;  /* 0x3b80000002027811 */ /* 0x000fc800078eb8ff */
[----:B------:R-:W-:-:S07]  /*1db0*/  LOP3.LUT R4, R2, R0, R7, 0xfe, !PT ;  /* 0x0000000002047212 */ /* 0x000fce00078efe07 */
.L_x_13232:
[----:B------:R-:W-:Y:S05]  /*1dc0*/  BSYNC.RECONVERGENT B0 ;  /* 0x0000000000007941 */ /* 0x000fea0003800200 */
.L_x_13231:
[----:B------:R-:W0:Y:S02]  /*1dd0*/  F2I.FTZ.TRUNC.NTZ R4, R4 ;  /* 0x0000000400047305 */ /* 0x000e24000021f100 */
[----:B0-----:R-:W-:Y:S01]  /*1de0*/  PRMT R0, R4, 0x7610, R0 ;  /* 0x0000761004007816 */ /* 0x001fe20000000000 */
[----:B------:R-:W-:Y:S06]  /*1df0*/  BRA `(.L_x_13216) ;  /* 0x0000000400107947 */ /* 0x000fec0003800000 */
.L_x_13229:
        /* <DEDUP_REMOVED lines=21> */
.L_x_13238:
[----:B------:R-:W-:Y:S05]  /*1f50*/  BSYNC.RECONVERGENT B1 ;  /* 0x0000000000017941 */ /* 0x000fea0003800200 */
.L_x_13237:
[----:B------:R-:W-:Y:S01]  /*1f60*/  IMAD.SHL.U32 R0, R0, 0x200000, RZ ;  /* 0x0020000000007824 */ /* 0x000fe200078e00ff */
[----:B------:R-:W-:-:S04]  /*1f70*/  LEA R2, R2, 0x37800000, 0x17 ;  /* 0x3780000002027811 */ /* 0x000fc800078eb8ff */
[----:B------:R-:W-:-:S07]  /*1f80*/  LOP3.LUT R4, R2, R0, R7, 0xfe, !PT ;  /* 0x0000000002047212 */ /* 0x000fce00078efe07 */
.L_x_13236:
[----:B------:R-:W-:Y:S05]  /*1f90*/  BSYNC.RECONVERGENT B0 ;  /* 0x0000000000007941 */ /* 0x000fea0003800200 */
.L_x_13235:
[----:B------:R-:W0:Y:S02]  /*1fa0*/  F2I.FTZ.TRUNC.NTZ R4, R4 ;  /* 0x0000000400047305 */ /* 0x000e24000021f100 */
[----:B0-----:R-:W-:Y:S01]  /*1fb0*/  PRMT R0, R4, 0x7610, R0 ;  /* 0x0000761004007816 */ /* 0x001fe20000000000 */
[----:B------:R-:W-:Y:S06]  /*1fc0*/  BRA `(.L_x_13216) ;  /* 0x00000000009c7947 */ /* 0x000fec0003800000 */
.L_x_13228:
[----:B------:R-:W-:-:S09]  /*1fd0*/  UISETP.NE.AND UP0, UPT, UR4, 0x1c, UPT ;  /* 0x0000001c0400788c */ /* 0x000fd2000bf05270 */
[----:B------:R-:W-:Y:S05]  /*1fe0*/  BRA.U !UP0, `(.L_x_13239) ;  /* 0x0000000108907547 */ /* 0x000fea000b800000 */
[----:B------:R-:W-:-:S09]  /*1ff0*/  UISETP.NE.AND UP0, UPT, UR4, 0x1d, UPT ;  /* 0x0000001d0400788c */ /* 0x000fd2000bf05270 */
[----:B------:R-:W-:Y:S05]  /*2000*/  BRA.U !UP0, `(.L_x_13240) ;  /* 0x0000000108807547 */ /* 0x000fea000b800000 */
[----:B------:R-:W-:-:S09]  /*2010*/  UISETP.NE.AND UP0, UPT, UR4, 0x2c, UPT ;  /* 0x0000002c0400788c */ /* 0x000fd2000bf05270 */
[----:B------:R-:W-:Y:S05]  /*2020*/  BRA.U !UP0, `(.L_x_13241) ;  /* 0x0000000108487547 */ /* 0x000fea000b800000 */
.L_x_13215:
        /* <DEDUP_REMOVED lines=16> */
.L_x_13242:
[----:B------:R-:W-:Y:S01]  /*2130*/  PRMT R0, RZ, 0x7610, R0 ;  /* 0x00007610ff007816 */ /* 0x000fe20000000000 */
[----:B------:R-:W-:Y:S06]  /*2140*/  BRA `(.L_x_13216) ;  /* 0x00000000003c7947 */ /* 0x000fec0003800000 */
.L_x_13241:
        /* <DEDUP_REMOVED lines=8> */
.L_x_13244:
[----:B------:R-:W-:Y:S05]  /*21d0*/  BSYNC.RECONVERGENT B0 ;  /* 0x0000000000007941 */ /* 0x000fea0003800200 */
.L_x_13243:
[----:B------:R-:W0:Y:S02]  /*21e0*/  F2I.FTZ.TRUNC.NTZ R4, R4 ;  /* 0x0000000400047305 */ /* 0x000e24000021f100 */
[----:B0-----:R-:W-:Y:S01]  /*21f0*/  PRMT R0, R4, 0x7610, R0 ;  /* 0x0000761004007816 */ /* 0x001fe20000000000 */
[----:B------:R-:W-:Y:S06]  /*2200*/  BRA `(.L_x_13216) ;  /* 0x00000000000c7947 */ /* 0x000fec0003800000 */
.L_x_13240:
[----:B------:R2:W5:Y:S01]  /*2210*/  LDG.E.U16 R0, desc[UR36][R2.64] ;  /* 0x0000002402007981 */ /* 0x000562000c1e1500 */
[----:B------:R-:W-:Y:S05]  /*2220*/  BRA `(.L_x_13216) ;  /* 0x0000000000047947 */ /* 0x000fea0003800000 */
.L_x_13239:
[----:B------:R1:W5:Y:S02]  /*2230*/  LDG.E.U16 R0, desc[UR36][R2.64] ;  /* 0x0000002402007981 */ /* 0x000364000c1e1500 */
.L_x_13216:
[----:B------:R-:W0:Y:S01]  /*2240*/  LDCU.64 UR6, c[0x0][0x580] ;  /* 0x0000b000ff0677ac */ /* 0x000e220008000a00 */
[----:B-1--45:R-:W-:Y:S01]  /*2250*/  PRMT R0, R0, 0x9910, RZ ;  /* 0x0000991000007816 */ /* 0x032fe200000000ff */
[----:B------:R-:W-:-:S04]  /*2260*/  UPRMT UR4, UR41, 0x9910, URZ ;  /* 0x0000991029047896 */ /* 0x000fc800080000ff */
[----:B------:R-:W-:Y:S01]  /*2270*/  IMAD R9, R0, R0, RZ ;  /* 0x0000000000097224 */ /* 0x000fe200078e02ff */
[----:B------:R-:W-:Y:S01]  /*2280*/  UISETP.GT.AND UP0, UPT, UR4, 0x9, UPT ;  /* 0x000000090400788c */ /* 0x000fe2000bf04270 */
[----:B0-23--:R-:W-:-:S05]  /*2290*/  IADD3 R2, P0, PT, R16, UR6, RZ ;  /* 0x0000000610027c10 */ /* 0x00dfca000ff1e0ff */
        /* <DEDUP_REMOVED lines=12> */
.L_x_13248:
[----:B------:R3:W-:Y:S01]  /*2360*/  STG.E.U8 desc[UR36][R2.64], R9 ;  /* 0x0000000902007986 */ /* 0x0007e2000c101124 */
[----:B------:R-:W-:Y:S05]  /*2370*/  BRA `(.L_x_13250) ;  /* 0x0000000c00507947 */ /* 0x000fea0003800000 */
.L_x_13247:
        /* <DEDUP_REMOVED lines=10> */
.L_x_13252:
[----:B------:R-:W-:-:S05]  /*2420*/  PRMT R5, R9, 0x9910, RZ ;  /* 0x0000991009057816 */ /* 0x000fca00000000ff */
[----:B------:R1:W-:Y:S01]  /*2430*/  STG.E desc[UR36][R2.64], R5 ;  /* 0x0000000502007986 */ /* 0x0003e2000c101924 */
[----:B------:R-:W-:Y:S05]  /*2440*/  BRA `(.L_x_13250) ;  /* 0x0000000c001c7947 */ /* 0x000fea0003800000 */
.L_x_13251:
[----:B------:R2:W-:Y:S01]  /*2450*/  STG.E.U16 desc[UR36][R2.64], R9 ;  /* 0x0000000902007986 */ /* 0x0005e2000c101524 */
[----:B------:R-:W-:Y:S05]  /*2460*/  BRA `(.L_x_13250) ;  /* 0x0000000c00147947 */ /* 0x000fea0003800000 */
.L_x_13246:
        /* <DEDUP_REMOVED lines=9> */
.L_x_13254:
[----:B------:R-:W0:Y:S02]  /*2500*/  I2F.S16 R0, R9 ;  /* 0x0000000900007306 */ /* 0x000e240000101400 */
[----:B0-----:R-:W-:-:S05]  /*2510*/  F2FP.F16.F32.PACK_AB R0, RZ, R0 ;  /* 0x00000000ff00723e */ /* 0x001fca00000000ff */
[----:B------:R0:W-:Y:S01]  /*2520*/  STG.E.U16 desc[UR36][R2.64], R0 ;  /* 0x0000000002007986 */ /* 0x0001e2000c101524 */
[----:B------:R-:W-:Y:S05]  /*2530*/  BRA `(.L_x_13250) ;  /* 0x0000000800e07947 */ /* 0x000fea0003800000 */
.L_x_13253:
        /* <DEDUP_REMOVED lines=10> */
.L_x_13256:
[----:B------:R-:W0:Y:S02]  /*25e0*/  I2F.S16 R9, R9 ;  /* 0x0000000900097306 */ /* 0x000e240000101400 */
[----:B0-----:R-:W-:-:S04]  /*25f0*/  F2FP.F16.F32.PACK_AB R5, RZ, R9 ;  /* 0x00000009ff05723e */ /* 0x001fc800000000ff */
[----:B------:R-:W-:-:S05]  /*2600*/  PRMT R5, R5, 0x5410, RZ ;  /* 0x0000541005057816 */ /* 0x000fca00000000ff */
[----:B------:R0:W-:Y:S01]  /*2610*/  STG.E desc[UR36][R2.64], R5 ;  /* 0x0000000502007986 */ /* 0x0001e2000c101924 */
[----:B------:R-:W-:Y:S05]  /*2620*/  BRA `(.L_x_13250) ;  /* 0x0000000800a47947 */ /* 0x000fea0003800000 */
.L_x_13255:
[----:B------:R-:W0:Y:S02]  /*2630*/  I2F.F64.S16 R4, R9 ;  /* 0x0000000900047312 */ /* 0x000e240000101c00 */
[----:B0-----:R0:W-:Y:S01]  /*2640*/  STG.E.64 desc[UR36][R2.64], R4 ;  /* 0x0000000402007986 */ /* 0x0011e2000c101b24 */
[----:B------:R-:W-:Y:S05]  /*2650*/  BRA `(.L_x_13250) ;  /* 0x0000000800987947 */ /* 0x000fea0003800000 */
.L_x_13245:
        /* <DEDUP_REMOVED lines=13> */
.L_x_13259:
[----:B------:R-:W0:Y:S01]  /*2730*/  I2F.F64.S16 R4, R9 ;  /* 0x0000000900047312 */ /* 0x000e220000101c00 */
[----:B------:R-:W-:-:S05]  /*2740*/  CS2R R6, SRZ ;  /* 0x0000000000067805 */ /* 0x000fca000001ff00 */
[----:B0-----:R0:W-:Y:S01]  /*2750*/  STG.E.128 desc[UR36][R2.64], R4 ;  /* 0x0000000402007986 */ /* 0x0011e2000c101d24 */
[----:B------:R-:W-:Y:S05]  /*2760*/  BRA `(.L_x_13250) ;  /* 0x0000000800547947 */ /* 0x000fea0003800000 */
.L_x_13258:
        /* <DEDUP_REMOVED lines=19> */
.L_x_13263:
[----:B------:R-:W-:Y:S05]  /*28a0*/  BSYNC.RECONVERGENT B0 ;  /* 0x0000000000007941 */ /* 0x000fea0003800200 */
.L_x_13262:
[----:B------:R-:W-:-:S05]  /*28b0*/  LOP3.LUT R5, R0, 0x80, R5, 0xf8, !PT ;  /* 0x0000008000057812 */ /* 0x000fca00078ef805 */
[----:B------:R0:W-:Y:S01]  /*28c0*/  STG.E.U8 desc[UR36][R2.64], R5 ;  /* 0x0000000502007986 */ /* 0x0001e2000c101124 */
[----:B------:R-:W-:Y:S05]  /*28d0*/  BRA `(.L_x_13250) ;  /* 0x0000000400f87947 */ /* 0x000fea0003800000 */
.L_x_13261:
        /* <DEDUP_REMOVED lines=15> */
.L_x_13265:
[----:B------:R-:W-:Y:S05]  /*29d0*/  BSYNC.RECONVERGENT B0 ;  /* 0x0000000000007941 */ /* 0x000fea0003800200 */
.L_x_13264:
[----:B------:R-:W-:-:S05]  /*29e0*/  LOP3.LUT R5, R0, 0x80, R5, 0xf8, !PT ;  /* 0x0000008000057812 */ /* 0x000fca00078ef805 */
[----:B------:R0:W-:Y:S01]  /*29f0*/  STG.E.U8 desc[UR36][R2.64], R5 ;  /* 0x0000000502007986 */ /* 0x0001e2000c101124 */
[----:B------:R-:W-:Y:S05]  /*2a00*/  BRA `(.L_x_13250) ;  /* 0x0000000400ac7947 */ /* 0x000fea0003800000 */
.L_x_13260:
[----:B------:R-:W0:Y:S02]  /*2a10*/  I2F.S16 R0, R9 ;  /* 0x0000000900007306 */ /* 0x000e240000101400 */
[----:B0-----:R-:W-:-:S05]  /*2a20*/  F2FP.BF16.F32.PACK_AB R0, RZ, R0 ;  /* 0x00000000ff00723e */ /* 0x001fca00000010ff */
[----:B------:R0:W-:Y:S01]  /*2a30*/  STG.E.U16 desc[UR36][R2.64], R0 ;  /* 0x0000000002007986 */ /* 0x0001e2000c101524 */
[----:B------:R-:W-:Y:S05]  /*2a40*/  BRA `(.L_x_13250) ;  /* 0x00000004009c7947 */ /* 0x000fea0003800000 */
.L_x_13257:
        /* <DEDUP_REMOVED lines=10> */
.L_x_13268:
        /* <DEDUP_REMOVED lines=13> */
.L_x_13271:
[----:B------:R-:W-:-:S04]  /*2bc0*/  SHF.R.U32.HI R0, RZ, 0x14, R5 ;  /* 0x00000014ff007819 */ /* 0x000fc80000011605 */
[----:B------:R-:W-:-:S04]  /*2bd0*/  LOP3.LUT R0, R0, 0x1, RZ, 0xc0, !PT ;  /* 0x0000000100007812 */ /* 0x000fc800078ec0ff */
[----:B------:R-:W-:-:S04]  /*2be0*/  IADD3 R0, PT, PT, R5, 0x487ffff, R0 ;  /* 0x0487ffff05007810 */ /* 0x000fc80007ffe000 */
[----:B------:R-:W-:-:S04]  /*2bf0*/  SHF.R.U32.HI R0, RZ, 0x14, R0 ;  /* 0x00000014ff007819 */ /* 0x000fc80000011600 */
[----:B------:R-:W-:-:S07]  /*2c00*/  LOP3.LUT R4, R0, 0xff, RZ, 0xc0, !PT ;  /* 0x000000ff00047812 */ /* 0x000fce00078ec0ff */
.L_x_13272:
[----:B------:R-:W-:-:S04]  /*2c10*/  SHF.R.U32.HI R5, RZ, 0x18, R5 ;  /* 0x00000018ff057819 */ /* 0x000fc80000011605 */
[----:B------:R-:W-:-:S04]  /*2c20*/  LOP3.LUT R4, R4, 0x80, R5, 0xf8, !PT ;  /* 0x0000008004047812 */ /* 0x000fc800078ef805 */
[----:B------:R-:W-:-:S07]  /*2c30*/  PRMT R0, R4, 0x7610, R0 ;  /* 0x0000761004007816 */ /* 0x000fce0000000000 */
.L_x_13270:
[----:B------:R-:W-:Y:S05]  /*2c40*/  BSYNC.RECONVERGENT B0 ;  /* 0x0000000000007941 */ /* 0x000fea0003800200 */
.L_x_13269:
[----:B------:R0:W-:Y:S01]  /*2c50*/  STG.E.U8 desc[UR36][R2.64], R0 ;  /* 0x0000000002007986 */ /* 0x0001e2000c101124 */
[----:B------:R-:W-:Y:S05]  /*2c60*/  BRA `(.L_x_13250) ;  /* 0x0000000400147947 */ /* 0x000fea0003800000 */
.L_x_13267:
        /* <DEDUP_REMOVED lines=13> */
.L_x_13275:
[----:B------:R-:W-:-:S04]  /*2d40*/  SHF.R.U32.HI R0, RZ, 0x15, R5 ;  /* 0x00000015ff007819 */ /* 0x000fc80000011605 */
[----:B------:R-:W-:-:S04]  /*2d50*/  LOP3.LUT R0, R0, 0x1, RZ, 0xc0, !PT ;  /* 0x0000000100007812 */ /* 0x000fc800078ec0ff */
[----:B------:R-:W-:-:S04]  /*2d60*/  IADD3 R0, PT, PT, R5, 0x88fffff, R0 ;  /* 0x088fffff05007810 */ /* 0x000fc80007ffe000 */
[----:B------:R-:W-:-:S04]  /*2d70*/  SHF.R.U32.HI R0, RZ, 0x15, R0 ;  /* 0x00000015ff007819 */ /* 0x000fc80000011600 */
[----:B------:R-:W-:-:S07]  /*2d80*/  LOP3.LUT R4, R0, 0xff, RZ, 0xc0, !PT ;  /* 0x000000ff00047812 */ /* 0x000fce00078ec0ff */
.L_x_13276:
[----:B------:R-:W-:-:S04]  /*2d90*/  SHF.R.U32.HI R5, RZ, 0x18, R5 ;  /* 0x00000018ff057819 */ /* 0x000fc80000011605 */
[----:B------:R-:W-:-:S04]  /*2da0*/  LOP3.LUT R4, R4, 0x80, R5, 0xf8, !PT ;  /* 0x0000008004047812 */ /* 0x000fc800078ef805 */
[----:B------:R-:W-:-:S07]  /*2db0*/  PRMT R0, R4, 0x7610, R0 ;  /* 0x0000761004007816 */ /* 0x000fce0000000000 */
.L_x_13274:
[----:B------:R-:W-:Y:S05]  /*2dc0*/  BSYNC.RECONVERGENT B0 ;  /* 0x0000000000007941 */ /* 0x000fea0003800200 */
.L_x_13273:
[----:B------:R0:W-:Y:S01]  /*2dd0*/  STG.E.U8 desc[UR36][R2.64], R0 ;  /* 0x0000000002007986 */ /* 0x0001e2000c101124 */
[----:B------:R-:W-:Y:S05]  /*2de0*/  BRA `(.L_x_13250) ;  /* 0x0000000000b47947 */ /* 0x000fea0003800000 */
.L_x_13266:
[----:B------:R-:W-:-:S09]  /*2df0*/  UISETP.NE.AND UP0, UPT, UR4, 0x1c, UPT ;  /* 0x0000001c0400788c */ /* 0x000fd2000bf05270 */
[----:B------:R-:W-:Y:S05]  /*2e00*/  BRA.U !UP0, `(.L_x_13277) ;  /* 0x0000000108a47547 */ /* 0x000fea000b800000 */
[----:B------:R-:W-:-:S09]  /*2e10*/  UISETP.NE.AND UP0, UPT, UR4, 0x1d, UPT ;  /* 0x0000001d0400788c */ /* 0x000fd2000bf05270 */
[----:B------:R-:W-:Y:S05]  /*2e20*/  BRA.U !UP0, `(.L_x_13278) ;  /* 0x00000001088c7547 */ /* 0x000fea000b800000 */
[----:B------:R-:W-:-:S09]  /*2e30*/  UISETP.NE.AND UP0, UPT, UR4, 0x2c, UPT ;  /* 0x0000002c0400788c */ /* 0x000fd2000bf05270 */
[----:B------:R-:W-:Y:S05]  /*2e40*/  BRA.U !UP0, `(.L_x_13279) ;  /* 0x0000000108447547 */ /* 0x000fea000b800000 */
.L_x_13249:
        /* <DEDUP_REMOVED lines=16> */
.L_x_13280:
[----:B------:R-:W-:Y:S05]  /*2f50*/  BRA `(.L_x_13250) ;  /* 0x0000000000587947 */ /* 0x000fea0003800000 */
.L_x_13279:
        /* <DEDUP_REMOVED lines=16> */
.L_x_13278:
[----:B------:R-:W-:-:S04]  /*3060*/  PRMT R4, R9, 0x9910, RZ ;  /* 0x0000991009047816 */ /* 0x000fc800000000ff */
[----:B------:R-:W-:-:S05]  /*3070*/  SHF.R.S32.HI R5, RZ, 0x1f, R4 ;  /* 0x0000001fff057819 */ /* 0x000fca0000011404 */
[----:B------:R0:W-:Y:S01]  /*3080*/  STG.E.64 desc[UR36][R2.64], R4 ;  /* 0x0000000402007986 */ /* 0x0001e2000c101b24 */
[----:B------:R-:W-:Y:S05]  /*3090*/  BRA `(.L_x_13250) ;  /* 0x0000000000087947 */ /* 0x000fea0003800000 */
.L_x_13277:
[----:B------:R-:W-:-:S05]  /*30a0*/  PRMT R5, R9, 0x9910, RZ ;  /* 0x0000991009057816 */ /* 0x000fca00000000ff */
[----:B------:R0:W-:Y:S02]  /*30b0*/  STG.E desc[UR36][R2.64], R5 ;  /* 0x0000000502007986 */ /* 0x0001e4000c101924 */
.L_x_13250:
[----:B------:R-:W-:-:S07]  /*30c0*/  VIADD R17, R17, 0x80 ;  /* 0x0000008011117836 */ /* 0x000fce0000000000 */
.L_x_13209:
[----:B------:R-:W-:Y:S05]  /*30d0*/  BSYNC.RECONVERGENT B6 ;  /* 0x0000000000067941 */ /* 0x000fea0003800200 */
.L_x_13208:
        /* <DEDUP_REMOVED lines=307> */
.L_x_13283:
        /* <DEDUP_REMOVED lines=16> */
.L_x_13287:
[----:B------:R1:W5:Y:S01]  /*4510*/  LDG.E.U8 R0, desc[UR36][R2.64] ;  /* 0x0000002402007981 */ /* 0x000362000c1e1100 */
[----:B------:R-:W-:Y:S05]  /*4520*/  BRA `(.L_x_13289) ;  /* 0x0000000c004c7947 */ /* 0x000fea0003800000 */
.L_x_13286:
        /* <DEDUP_REMOVED lines=8> */
.L_x_13291:
[----:B------:R3:W5:Y:S01]  /*45b0*/  LDG.E.U16 R0, desc[UR36][R2.64] ;  /* 0x0000002402007981 */ /* 0x000762000c1e1500 */
[----:B------:R-:W-:Y:S05]  /*45c0*/  BRA `(.L_x_13289) ;  /* 0x0000000c00247947 */ /* 0x000fea0003800000 */
.L_x_13290:
[----:B------:R2:W5:Y:S01]  /*45d0*/  LDG.E.U16 R0, desc[UR36][R2.64] ;  /* 0x0000002402007981 */ /* 0x000562000c1e1500 */
[----:B------:R-:W-:Y:S05]  /*45e0*/  BRA `(.L_x_13289) ;  /* 0x0000000c001c7947 */ /* 0x000fea0003800000 */
.L_x_13285:
        /* <DEDUP_REMOVED lines=9> */
.L_x_13293:
[----:B------:R-:W2:Y:S02]  /*4680*/  LDG.E.U16 R4, desc[UR36][R2.64] ;  /* 0x0000002402047981 */ /* 0x000ea4000c1e1500 */
[----:B--2---:R-:W-:-:S06]  /*4690*/  HADD2.F32 R4, -RZ, R4.H0_H0 ;  /* 0x20000004ff047230 */ /* 0x004fcc0000004100 */
[----:B------:R-:W0:Y:S02]  /*46a0*/  F2I.FTZ.TRUNC.NTZ R4, R4 ;  /* 0x0000000400047305 */ /* 0x000e24000021f100 */
[----:B0-----:R-:W-:Y:S01]  /*46b0*/  PRMT R0, R4, 0x7610, R0 ;  /* 0x0000761004007816 */ /* 0x001fe20000000000 */
[----:B------:R-:W-:Y:S06]  /*46c0*/  BRA `(.L_x_13289) ;  /* 0x0000000800e47947 */ /* 0x000fec0003800000 */
.L_x_13292:
        /* <DEDUP_REMOVED lines=9> */
.L_x_13295:
[----:B------:R-:W2:Y:S02]  /*4760*/  LDG.E.U16 R2, desc[UR36][R2.64] ;  /* 0x0000002402027981 */ /* 0x000ea4000c1e1500 */
[----:B--2---:R-:W-:-:S06]  /*4770*/  HADD2.F32 R4, -RZ, R2.H0_H0 ;  /* 0x20000002ff047230 */ /* 0x004fcc0000004100 */
[----:B------:R-:W0:Y:S02]  /*4780*/  F2I.FTZ.TRUNC.NTZ R4, R4 ;  /* 0x0000000400047305 */ /* 0x000e24000021f100 */
[----:B0-----:R-:W-:Y:S01]  /*4790*/  PRMT R0, R4, 0x7610, R0 ;  /* 0x0000761004007816 */ /* 0x001fe20000000000 */
[----:B------:R-:W-:Y:S06]  /*47a0*/  BRA `(.L_x_13289) ;  /* 0x0000000800ac7947 */ /* 0x000fec0003800000 */
.L_x_13294:
[----:B------:R-:W2:Y:S02]  /*47b0*/  LDG.E.64 R2, desc[UR36][R2.64] ;  /* 0x0000002402027981 */ /* 0x000ea4000c1e1b00 */
[----:B--2---:R0:W1:Y:S01]  /*47c0*/  F2I.F64.TRUNC R0, R2 ;  /* 0x0000000200007311 */ /* 0x004062000030d100 */
[----:B------:R-:W-:Y:S05]  /*47d0*/  BRA `(.L_x_13289) ;  /* 0x0000000800a07947 */ /* 0x000fea0003800000 */
.L_x_13284:
        /* <DEDUP_REMOVED lines=12> */
.L_x_13298:
[----:B------:R-:W2:Y:S02]  /*48a0*/  LDG.E.64 R2, desc[UR36][R2.64] ;  /* 0x0000002402027981 */ /* 0x000ea4000c1e1b00 */
[----:B--2---:R0:W1:Y:S01]  /*48b0*/  F2I.F64.TRUNC R0, R2 ;  /* 0x0000000200007311 */ /* 0x004062000030d100 */
[----:B------:R-:W-:Y:S05]  /*48c0*/  BRA `(.L_x_13289) ;  /* 0x0000000800647947 */ /* 0x000fea0003800000 */
.L_x_13297:
        /* <DEDUP_REMOVED lines=27> */
.L_x_13300:
        /* <DEDUP_REMOVED lines=14> */
.L_x_13299:
[----:B------:R-:W2:Y:S02]  /*4b60*/  LDG.E.U16 R4, desc[UR36][R2.64] ;  /* 0x0000002402047981 */ /* 0x000ea4000c1e1500 */
[----:B--2---:R-:W-:-:S06]  /*4b70*/  SHF.L.U32 R4, R4, 0x10, RZ ;  /* 0x0000001004047819 */ /* 0x004fcc00000006ff */
[----:B------:R-:W0:Y:S02]  /*4b80*/  F2I.FTZ.TRUNC.NTZ R4, R4 ;  /* 0x0000000400047305 */ /* 0x000e24000021f100 */
[----:B0-----:R-:W-:Y:S01]  /*4b90*/  PRMT R0, R4, 0x7610, R0 ;  /* 0x0000761004007816 */ /* 0x001fe20000000000 */
[----:B------:R-:W-:Y:S06]  /*4ba0*/  BRA `(.L_x_13289) ;  /* 0x0000000400ac7947 */ /* 0x000fec0003800000 */
.L_x_13296:
        /* <DEDUP_REMOVED lines=10> */
.L_x_13303:
        /* <DEDUP_REMOVED lines=21> */
.L_x_13307:
[----:B------:R-:W-:Y:S05]  /*4da0*/  BSYNC.RECONVERGENT B1 ;  /* 0x0000000000017941 */ /* 0x000fea0003800200 */
.L_x_13306:
[----:B------:R-:W-:Y:S01]  /*4db0*/  IMAD.SHL.U32 R0, R0, 0x100000, RZ ;  /* 0x0010000000007824 */ /* 0x000fe200078e00ff */
[----:B------:R-:W-:-:S04]  /*4dc0*/  LEA R2, R2, 0x3b800000, 0x17 ;  /* 0x3b80000002027811 */ /* 0x000fc800078eb8ff */
[----:B------:R-:W-:-:S07]  /*4dd0*/  LOP3.LUT R4, R2, R0, R7, 0xfe, !PT ;  /* 0x0000000002047212 */ /* 0x000fce00078efe07 */
.L_x_13305:
[----:B------:R-:W-:Y:S05]  /*4de0*/  BSYNC.RECONVERGENT B0 ;  /* 0x0000000000007941 */ /* 0x000fea0003800200 */
.L_x_13304:
[----:B------:R-:W0:Y:S02]  /*4df0*/  F2I.FTZ.TRUNC.NTZ R4, R4 ;  /* 0x0000000400047305 */ /* 0x000e24000021f100 */
[----:B0-----:R-:W-:Y:S01]  /*4e00*/  PRMT R0, R4, 0x7610, R0 ;  /* 0x0000761004007816 */ /* 0x001fe20000000000 */
[----:B------:R-:W-:Y:S06]  /*4e10*/  BRA `(.L_x_13289) ;  /* 0x0000000400107947 */ /* 0x000fec0003800000 */
.L_x_13302:
        /* <DEDUP_REMOVED lines=21> */
.L_x_13311:
[----:B------:R-:W-:Y:S05]  /*4f70*/  BSYNC.RECONVERGENT B1 ;  /* 0x0000000000017941 */ /* 0x000fea0003800200 */
.L_x_13310:
[----:B------:R-:W-:Y:S01]  /*4f80*/  IMAD.SHL.U32 R0, R0, 0x200000, RZ ;  /* 0x0020000000007824 */ /* 0x000fe200078e00ff */
[----:B------:R-:W-:-:S04]  /*4f90*/  LEA R2, R2, 0x37800000, 0x17 ;  /* 0x3780000002027811 */ /* 0x000fc800078eb8ff */
[----:B------:R-:W-:-:S07]  /*4fa0*/  LOP3.LUT R4, R2, R0, R7, 0xfe, !PT ;  /* 0x0000000002047212 */ /* 0x000fce00078efe07 */
.L_x_13309:
[----:B------:R-:W-:Y:S05]  /*4fb0*/  BSYNC.RECONVERGENT B0 ;  /* 0x0000000000007941 */ /* 0x000fea0003800200 */
.L_x_13308:
[----:B------:R-:W0:Y:S02]  /*4fc0*/  F2I.FTZ.TRUNC.NTZ R4, R4 ;  /* 0x0000000400047305 */ /* 0x000e24000021f100 */
[----:B0-----:R-:W-:Y:S01]  /*4fd0*/  PRMT R0, R4, 0x7610, R0 ;  /* 0x0000761004007816 */ /* 0x001fe20000000000 */
[----:B------:R-:W-:Y:S06]  /*4fe0*/  BRA `(.L_x_13289) ;  /* 0x00000000009c7947 */ /* 0x000fec0003800000 */
.L_x_13301:
        /* <DEDUP_REMOVED lines=14> */
.L_x_13315:
[----:B------:R-:W-:Y:S05]  /*50d0*/  BSYNC.RECONVERGENT B0 ;  /* 0x0000000000007941 */ /* 0x000fea0003800200 */
.L_x_13314:
[----:B------:R-:W0:Y:S02]  /*50e0*/  F2I.FTZ.TRUNC.NTZ R4, R4 ;  /* 0x0000000400047305 */ /* 0x000e24000021f100 */
[----:B0-----:R-:W-:Y:S01]  /*50f0*/  PRMT R0, R4, 0x7610, R0 ;  /* 0x0000761004007816 */ /* 0x001fe20000000000 */
[----:B------:R-:W-:Y:S06]  /*5100*/  BRA `(.L_x_13289) ;  /* 0x0000000000547947 */ /* 0x000fec0003800000 */
.L_x_13288:
        /* <DEDUP_REMOVED lines=16> */
.L_x_13316:
[----:B------:R-:W-:Y:S01]  /*5210*/  PRMT R0, RZ, 0x7610, R0 ;  /* 0x00007610ff007816 */ /* 0x000fe20000000000 */
[----:B------:R-:W-:Y:S06]  /*5220*/  BRA `(.L_x_13289) ;  /* 0x00000000000c7947 */ /* 0x000fec0003800000 */
.L_x_13313:
[----:B------:R0:W5:Y:S01]  /*5230*/  LDG.E.U16 R0, desc[UR36][R2.64] ;  /* 0x0000002402007981 */ /* 0x000162000c1e1500 */
[----:B------:R-:W-:Y:S05]  /*5240*/  BRA `(.L_x_13289) ;  /* 0x0000000000047947 */ /* 0x000fea0003800000 */
.L_x_13312:
[----:B------:R0:W5:Y:S02]  /*5250*/  LDG.E.U16 R0, desc[UR36][R2.64] ;  /* 0x0000002402007981 */ /* 0x000164000c1e1500 */
.L_x_13289:
[----:B------:R-:W0:Y:S01]  /*5260*/  LDCU.64 UR6, c[0x0][0x580] ;  /* 0x0000b000ff0677ac */ /* 0x000e220008000a00 */
[----:B-1---5:R-:W-:Y:S01]  /*5270*/  PRMT R0, R0, 0x9910, RZ ;  /* 0x0000991000007816 */ /* 0x022fe200000000ff */
[----:B------:R-:W-:-:S04]  /*5280*/  UPRMT UR4, UR41, 0x9910, URZ ;  /* 0x0000991029047896 */ /* 0x000fc800080000ff */
[----:B------:R-:W-:Y:S01]  /*5290*/  IMAD R9, R0, R0, RZ ;  /* 0x0000000000097224 */ /* 0x000fe200078e02ff */
        /* <DEDUP_REMOVED lines=14> */
.L_x_13320:
[----:B------:R0:W-:Y:S01]  /*5380*/  STG.E.U8 desc[UR36][R2.64], R9 ;  /* 0x0000000902007986 */ /* 0x0001e2000c101124 */
[----:B------:R-:W-:Y:S05]  /*5390*/  BRA `(.L_x_13322) ;  /* 0x0000000c004c7947 */ /* 0x000fea0003800000 */
.L_x_13319:
        /* <DEDUP_REMOVED lines=10> */
.L_x_13324:
[----:B------:R-:W-:-:S05]  /*5440*/  PRMT R5, R9, 0x9910, RZ ;  /* 0x0000991009057816 */ /* 0x000fca00000000ff */
[----:B------:R0:W-:Y:S01]  /*5450*/  STG.E desc[UR36][R2.64], R5 ;  /* 0x0000000502007986 */ /* 0x0001e2000c101924 */
[----:B------:R-:W-:Y:S05]  /*5460*/  BRA `(.L_x_13322) ;  /* 0x0000000c00187947 */ /* 0x000fea0003800000 */
.L_x_13323:
[----:B------:R0:W-:Y:S01]  /*5470*/  STG.E.U16 desc[UR36][R2.64], R9 ;  /* 0x0000000902007986 */ /* 0x0001e2000c101524 */
[----:B------:R-:W-:Y:S05]  /*5480*/  BRA `(.L_x_13322) ;  /* 0x0000000c00107947 */ /* 0x000fea0003800000 */
.L_x_13318:
        /* <DEDUP_REMOVED lines=9> */
.L_x_13326:
[----:B------:R-:W0:Y:S02]  /*5520*/  I2F.S16 R0, R9 ;  /* 0x0000000900007306 */ /* 0x000e240000101400 */
[----:B0-----:R-:W-:-:S05]  /*5530*/  F2FP.F16.F32.PACK_AB R0, RZ, R0 ;  /* 0x00000000ff00723e */ /* 0x001fca00000000ff */
[----:B------:R0:W-:Y:S01]  /*5540*/  STG.E.U16 desc[UR36][R2.64], R0 ;  /* 0x0000000002007986 */ /* 0x0001e2000c101524 */
[----:B------:R-:W-:Y:S05]  /*5550*/  BRA `(.L_x_13322) ;  /* 0x0000000800dc7947 */ /* 0x000fea0003800000 */
.L_x_13325:
        /* <DEDUP_REMOVED lines=10> */
.L_x_13328:
[----:B------:R-:W0:Y:S02]  /*5600*/  I2F.S16 R9, R9 ;  /* 0x0000000900097306 */ /* 0x000e240000101400 */
[----:B0-----:R-:W-:-:S04]  /*5610*/  F2FP.F16.F32.PACK_AB R5, RZ, R9 ;  /* 0x00000009ff05723e */ /* 0x001fc800000000ff */
[----:B------:R-:W-:-:S05]  /*5620*/  PRMT R5, R5, 0x5410, RZ ;  /* 0x0000541005057816 */ /* 0x000fca00000000ff */
[----:B------:R0:W-:Y:S01]  /*5630*/  STG.E desc[UR36][R2.64], R5 ;  /* 0x0000000502007986 */ /* 0x0001e2000c101924 */
[----:B------:R-:W-:Y:S05]  /*5640*/  BRA `(.L_x_13322) ;  /* 0x0000000800a07947 */ /* 0x000fea0003800000 */
.L_x_13327:
[----:B------:R-:W0:Y:S02]  /*5650*/  I2F.F64.S16 R4, R9 ;  /* 0x0000000900047312 */ /* 0x000e240000101c00 */
[----:B0-----:R0:W-:Y:S01]  /*5660*/  STG.E.64 desc[UR36][R2.64], R4 ;  /* 0x0000000402007986 */ /* 0x0011e2000c101b24 */
[----:B------:R-:W-:Y:S05]  /*5670*/  BRA `(.L_x_13322) ;  /* 0x0000000800947947 */ /* 0x000fea0003800000 */
.L_x_13317:
        /* <DEDUP_REMOVED lines=12> */
.L_x_13332:
        /* <DEDUP_REMOVED lines=18> */
.L_x_13335:
[----:B------:R-:W-:-:S04]  /*5860*/  SHF.R.U32.HI R5, RZ, 0x18, R5 ;  /* 0x00000018ff057819 */ /* 0x000fc80000011605 */
[----:B------:R-:W-:-:S07]  /*5870*/  LOP3.LUT R0, R0, 0x80, R5, 0xf8, !PT ;  /* 0x0000008000007812 */ /* 0x000fce00078ef805 */
.L_x_13334:
[----:B------:R-:W-:Y:S05]  /*5880*/  BSYNC.RECONVERGENT B0 ;  /* 0x0000000000007941 */ /* 0x000fea0003800200 */
.L_x_13333:
[----:B------:R0:W-:Y:S01]  /*5890*/  STG.E.U8 desc[UR36][R2.64], R0 ;  /* 0x0000000002007986 */ /* 0x0001e2000c101124 */
[----:B------:R-:W-:Y:S05]  /*58a0*/  BRA `(.L_x_13322) ;  /* 0x0000000800087947 */ /* 0x000fea0003800000 */
.L_x_13331:
        /* <DEDUP_REMOVED lines=18> */
.L_x_13338:
[----:B------:R-:W-:-:S04]  /*59d0*/  SHF.R.U32.HI R5, RZ, 0x18, R5 ;  /* 0x00000018ff057819 */ /* 0x000fc80000011605 */
[----:B------:R-:W-:-:S07]  /*59e0*/  LOP3.LUT R0, R0, 0x80, R5, 0xf8, !PT ;  /* 0x0000008000007812 */ /* 0x000fce00078ef805 */
.L_x_13337:
[----:B------:R-:W-:Y:S05]  /*59f0*/  BSYNC.RECONVERGENT B0 ;  /* 0x0000000000007941 */ /* 0x000fea0003800200 */
.L_x_13336:
[----:B------:R0:W-:Y:S01]  /*5a00*/  STG.E.U8 desc[UR36][R2.64], R0 ;  /* 0x0000000002007986 */ /* 0x0001e2000c101124 */
[----:B------:R-:W-:Y:S05]  /*5a10*/  BRA `(.L_x_13322) ;  /* 0x0000000400ac7947 */ /* 0x000fea0003800000 */
.L_x_13330:
        /* <DEDUP_REMOVED lines=22> */
.L_x_13340:
[----:B------:R-:W-:-:S04]  /*5b80*/  PRMT R4, R9, 0x9910, RZ ;  /* 0x0000991009047816 */ /* 0x000fc800000000ff */
[----:B------:R-:W-:-:S05]  /*5b90*/  SHF.R.S32.HI R5, RZ, 0x1f, R4 ;  /* 0x0000001fff057819 */ /* 0x000fca0000011404 */
[----:B------:R0:W-:Y:S01]  /*5ba0*/  STG.E.64 desc[UR36][R2.64], R4 ;  /* 0x0000000402007986 */ /* 0x0001e2000c101b24 */
[----:B------:R-:W-:Y:S05]  /*5bb0*/  BRA `(.L_x_13322) ;  /* 0x0000000400447947 */ /* 0x000fea0003800000 */
.L_x_13339:
[----:B------:R-:W-:-:S05]  /*5bc0*/  PRMT R5, R9, 0x9910, RZ ;  /* 0x0000991009057816 */ /* 0x000fca00000000ff */
[----:B------:R0:W-:Y:S01]  /*5bd0*/  STG.E desc[UR36][R2.64], R5 ;  /* 0x0000000502007986 */ /* 0x0001e2000c101924 */
[----:B------:R-:W-:Y:S05]  /*5be0*/  BRA `(.L_x_13322) ;  /* 0x0000000400387947 */ /* 0x000fea0003800000 */
.L_x_13329:
        /* <DEDUP_REMOVED lines=11> */
.L_x_13342:
[----:B------:R-:W0:Y:S01]  /*5ca0*/  I2F.F64.S16 R4, R9 ;  /* 0x0000000900047312 */ /* 0x000e220000101c00 */
[----:B------:R-:W-:-:S05]  /*5cb0*/  CS2R R6, SRZ ;  /* 0x0000000000067805 */ /* 0x000fca000001ff00 */
[----:B0-----:R4:W-:Y:S01]  /*5cc0*/  STG.E.128 desc[UR36][R2.64], R4 ;  /* 0x0000000402007986 */ /* 0x0019e2000c101d24 */
[----:B------:R-:W-:Y:S05]  /*5cd0*/  BRA `(.L_x_13322) ;  /* 0x0000000000fc7947 */ /* 0x000fea0003800000 */
.L_x_13341:
[----:B------:R-:W-:-:S09]  /*5ce0*/  UISETP.NE.AND UP0, UPT, UR4, 0xf, UPT ;  /* 0x0000000f0400788c */ /* 0x000fd2000bf05270 */
[----:B------:R-:W-:Y:S05]  /*5cf0*/  BRA.U !UP0, `(.L_x_13343) ;  /* 0x0000000108e87547 */ /* 0x000fea000b800000 */
[----:B------:R-:W-:-:S09]  /*5d00*/  UISETP.NE.AND UP0, UPT, UR4, 0x17, UPT ;  /* 0x000000170400788c */ /* 0x000fd2000bf05270 */
[----:B------:R-:W-:Y:S05]  /*5d10*/  BRA.U !UP0, `(.L_x_13344) ;  /* 0x0000000108907547 */ /* 0x000fea000b800000 */
[----:B------:R-:W-:-:S09]  /*5d20*/  UISETP.NE.AND UP0, UPT, UR4, 0x18, UPT ;  /* 0x000000180400788c */ /* 0x000fd2000bf05270 */
[----:B------:R-:W-:Y:S05]  /*5d30*/  BRA.U !UP0, `(.L_x_13345) ;  /* 0x0000000108447547 */ /* 0x000fea000b800000 */
.L_x_13321:
        /* <DEDUP_REMOVED lines=16> */
.L_x_13346:
[----:B------:R-:W-:Y:S05]  /*5e40*/  BRA `(.L_x_13322) ;  /* 0x0000000000a07947 */ /* 0x000fea0003800000 */
.L_x_13345:
        /* <DEDUP_REMOVED lines=13> */
.L_x_13348:
[----:B------:R-:W-:Y:S05]  /*5f20*/  BSYNC.RECONVERGENT B0 ;  /* 0x0000000000007941 */ /* 0x000fea0003800200 */
.L_x_13347:
[----:B------:R-:W-:-:S05]  /*5f30*/  LOP3.LUT R5, R0, 0x80, R5, 0xf8, !PT ;  /* 0x0000008000057812 */ /* 0x000fca00078ef805 */
[----:B------:R2:W-:Y:S01]  /*5f40*/  STG.E.U8 desc[UR36][R2.64], R5 ;  /* 0x0000000502007986 */ /* 0x0005e2000c101124 */
[----:B------:R-:W-:Y:S05]  /*5f50*/  BRA `(.L_x_13322) ;  /* 0x00000000005c7947 */ /* 0x000fea0003800000 */
.L_x_13344:
        /* <DEDUP_REMOVED lines=12> */
.L_x_13350:
[----:B------:R-:W-:Y:S01]  /*6020*/  IMAD.MOV.U32 R0, RZ, RZ, 0x7f ;  /* 0x0000007fff007424 */ /* 0x000fe200078e00ff */
[----:B------:R-:W-:-:S04]  /*6030*/  ISETP.GT.U32.AND P0, PT, R4, 0x7f800000, PT ;  /* 0x7f8000000400780c */ /* 0x000fc80003f04070 */
[----:B------:R-:W-:-:S09]  /*6040*/  SEL R0, R0, 0x7c, P0 ;  /* 0x0000007c00007807 */ /* 0x000fd20000000000 */
.L_x_13351:
[----:B------:R-:W-:Y:S05]  /*6050*/  BSYNC.RECONVERGENT B0 ;  /* 0x0000000000007941 */ /* 0x000fea0003800200 */
.L_x_13349:
[----:B------:R-:W-:-:S04]  /*6060*/  SHF.R.U32.HI R5, RZ, 0x18, R5 ;  /* 0x00000018ff057819 */ /* 0x000fc80000011605 */
[----:B------:R-:W-:-:S05]  /*6070*/  LOP3.LUT R5, R0, 0x80, R5, 0xf8, !PT ;  /* 0x0000008000057812 */ /* 0x000fca00078ef805 */
[----:B------:R1:W-:Y:S01]  /*6080*/  STG.E.U8 desc[UR36][R2.64], R5 ;  /* 0x0000000502007986 */ /* 0x0003e2000c101124 */
[----:B------:R-:W-:Y:S05]  /*6090*/  BRA `(.L_x_13322) ;  /* 0x00000000000c7947 */ /* 0x000fea0003800000 */
.L_x_13343:
[----:B------:R-:W0:Y:S02]  /*60a0*/  I2F.S16 R0, R9 ;  /* 0x0000000900007306 */ /* 0x000e240000101400 */
[----:B0-----:R-:W-:-:S05]  /*60b0*/  F2FP.BF16.F32.PACK_AB R0, RZ, R0 ;  /* 0x00000000ff00723e */ /* 0x001fca00000010ff */
[----:B------:R0:W-:Y:S02]  /*60c0*/  STG.E.U16 desc[UR36][R2.64], R0 ;  /* 0x0000000002007986 */ /* 0x0001e4000c101524 */
.L_x_13322:
[----:B------:R-:W-:-:S07]  /*60d0*/  IADD3 R17, PT, PT, R17, 0x80, RZ ;  /* 0x0000008011117810 */ /* 0x000fce0007ffe0ff */
.L_x_13282:
[----:B------:R-:W-:Y:S05]  /*60e0*/  BSYNC.RECONVERGENT B6 ;  /* 0x0000000000067941 */ /* 0x000fea0003800200 */
.L_x_13281:
        /* <DEDUP_REMOVED lines=307> */
.L_x_13354:
        /* <DEDUP_REMOVED lines=16> */
.L_x_13358:
[----:B------:R0:W5:Y:S01]  /*7520*/  LDG.E.U8 R0, desc[UR36][R2.64] ;  /* 0x0000002402007981 */ /* 0x000162000c1e1100 */
[----:B------:R-:W-:Y:S05]  /*7530*/  BRA `(.L_x_13360) ;  /* 0x0000000c004c7947 */ /* 0x000fea0003800000 */
.L_x_13357:
        /* <DEDUP_REMOVED lines=8> */
.L_x_13362:
[----:B------:R0:W5:Y:S01]  /*75c0*/  LDG.E.U16 R0, desc[UR36][R2.64] ;  /* 0x0000002402007981 */ /* 0x000162000c1e1500 */
[----:B------:R-:W-:Y:S05]  /*75d0*/  BRA `(.L_x_13360) ;  /* 0x0000000c00247947 */ /* 0x000fea0003800000 */
.L_x_13361:
[----:B------:R0:W5:Y:S01]  /*75e0*/  LDG.E.U16 R0, desc[UR36][R2.64] ;  /* 0x0000002402007981 */ /* 0x000162000c1e1500 */
[----:B------:R-:W-:Y:S05]  /*75f0*/  BRA `(.L_x_13360) ;  /* 0x0000000c001c7947 */ /* 0x000fea0003800000 */
.L_x_13356:
        /* <DEDUP_REMOVED lines=9> */
.L_x_13364:
[----:B------:R-:W2:Y:S02]  /*7690*/  LDG.E.U16 R4, desc[UR36][R2.64] ;  /* 0x0000002402047981 */ /* 0x000ea4000c1e1500 */
[----:B--2---:R-:W-:-:S06]  /*76a0*/  HADD2.F32 R4, -RZ, R4.H0_H0 ;  /* 0x20000004ff047230 */ /* 0x004fcc0000004100 */
[----:B------:R-:W0:Y:S02]  /*76b0*/  F2I.FTZ.TRUNC.NTZ R4, R4 ;  /* 0x0000000400047305 */ /* 0x000e24000021f100 */
[----:B0-----:R-:W-:Y:S01]  /*76c0*/  PRMT R0, R4, 0x7610, R0 ;  /* 0x0000761004007816 */ /* 0x001fe20000000000 */
[----:B------:R-:W-:Y:S06]  /*76d0*/  BRA `(.L_x_13360) ;  /* 0x0000000800e47947 */ /* 0x000fec0003800000 */
.L_x_13363:
        /* <DEDUP_REMOVED lines=9> */
.L_x_13366:
[----:B------:R-:W2:Y:S02]  /*7770*/  LDG.E.U16 R2, desc[UR36][R2.64] ;  /* 0x0000002402027981 */ /* 0x000ea4000c1e1500 */
[----:B--2---:R-:W-:-:S06]  /*7780*/  HADD2.F32 R4, -RZ, R2.H0_H0 ;  /* 0x20000002ff047230 */ /* 0x004fcc0000004100 */
[----:B------:R-:W0:Y:S02]  /*7790*/  F2I.FTZ.TRUNC.NTZ R4, R4 ;  /* 0x0000000400047305 */ /* 0x000e24000021f100 */
[----:B0-----:R-:W-:Y:S01]  /*77a0*/  PRMT R0, R4, 0x7610, R0 ;  /* 0x0000761004007816 */ /* 0x001fe20000000000 */
[----:B------:R-:W-:Y:S06]  /*77b0*/  BRA `(.L_x_13360) ;  /* 0x0000000800ac7947 */ /* 0x000fec0003800000 */
.L_x_13365:
[----:B------:R-:W2:Y:S02]  /*77c0*/  LDG.E.64 R2, desc[UR36][R2.64] ;  /* 0x0000002402027981 */ /* 0x000ea4000c1e1b00 */
[----:B--2---:R0:W1:Y:S01]  /*77d0*/  F2I.F64.TRUNC R0, R2 ;  /* 0x0000000200007311 */ /* 0x004062000030d100 */
[----:B------:R-:W-:Y:S05]  /*77e0*/  BRA `(.L_x_13360) ;  /* 0x0000000800a07947 */ /* 0x000fea0003800000 */
.L_x_13355:
        /* <DEDUP_REMOVED lines=12> */
.L_x_13369:
[----:B------:R-:W2:Y:S02]  /*78b0*/  LDG.E.64 R2, desc[UR36][R2.64] ;  /* 0x0000002402027981 */ /* 0x000ea4000c1e1b00 */
[----:B--2---:R0:W1:Y:S01]  /*78c0*/  F2I.F64.TRUNC R0, R2 ;  /* 0x0000000200007311 */ /* 0x004062000030d100 */
[----:B------:R-:W-:Y:S05]  /*78d0*/  BRA `(.L_x_13360) ;  /* 0x0000000800647947 */ /* 0x000fea0003800000 */
.L_x_13368:
        /* <DEDUP_REMOVED lines=27> */
.L_x_13371:
        /* <DEDUP_REMOVED lines=14> */
.L_x_13370:
[----:B------:R-:W2:Y:S02]  /*7b70*/  LDG.E.U16 R4, desc[UR36][R2.64] ;  /* 0x0000002402047981 */ /* 0x000ea4000c1e1500 */
[----:B--2---:R-:W-:-:S06]  /*7b80*/  SHF.L.U32 R4, R4, 0x10, RZ ;  /* 0x0000001004047819 */ /* 0x004fcc00000006ff */
[----:B------:R-:W0:Y:S02]  /*7b90*/  F2I.FTZ.TRUNC.NTZ R4, R4 ;  /* 0x0000000400047305 */ /* 0x000e24000021f100 */
[----:B0-----:R-:W-:Y:S01]  /*7ba0*/  PRMT R0, R4, 0x7610, R0 ;  /* 0x0000761004007816 */ /* 0x001fe20000000000 */
[----:B------:R-:W-:Y:S06]  /*7bb0*/  BRA `(.L_x_13360) ;  /* 0x0000000400ac7947 */ /* 0x000fec0003800000 */
.L_x_13367:
        /* <DEDUP_REMOVED lines=10> */
.L_x_13374:
        /* <DEDUP_REMOVED lines=21> */
.L_x_13378:
[----:B------:R-:W-:Y:S05]  /*7db0*/  BSYNC.RECONVERGENT B1 ;  /* 0x0000000000017941 */ /* 0x000fea0003800200 */
.L_x_13377:
[----:B------:R-:W-:Y:S01]  /*7dc0*/  IMAD.SHL.U32 R0, R0, 0x100000, RZ ;  /* 0x0010000000007824 */ /* 0x000fe200078e00ff */
[----:B------:R-:W-:-:S04]  /*7dd0*/  LEA R2, R2, 0x3b800000, 0x17 ;  /* 0x3b80000002027811 */ /* 0x000fc800078eb8ff */
[----:B------:R-:W-:-:S07]  /*7de0*/  LOP3.LUT R4, R2, R0, R7, 0xfe, !PT ;  /* 0x0000000002047212 */ /* 0x000fce00078efe07 */
.L_x_13376:
[----:B------:R-:W-:Y:S05]  /*7df0*/  BSYNC.RECONVERGENT B0 ;  /* 0x0000000000007941 */ /* 0x000fea0003800200 */
.L_x_13375:
[----:B------:R-:W0:Y:S02]  /*7e00*/  F2I.FTZ.TRUNC.NTZ R4, R4 ;  /* 0x0000000400047305 */ /* 0x000e24000021f100 */
[----:B0-----:R-:W-:Y:S01]  /*7e10*/  PRMT R0, R4, 0x7610, R0 ;  /* 0x0000761004007816 */ /* 0x001fe20000000000 */
[----:B------:R-:W-:Y:S06]  /*7e20*/  BRA `(.L_x_13360) ;  /* 0x0000000400107947 */ /* 0x000fec0003800000 */
.L_x_13373:
        /* <DEDUP_REMOVED lines=21> */
.L_x_13382:
[----:B------:R-:W-:Y:S05]  /*7f80*/  BSYNC.RECONVERGENT B1 ;  /* 0x0000000000017941 */ /* 0x000fea0003800200 */
.L_x_13381:
[----:B------:R-:W-:Y:S01]  /*7f90*/  IMAD.SHL.U32 R0, R0, 0x200000, RZ ;  /* 0x0020000000007824 */ /* 0x000fe200078e00ff */
[----:B------:R-:W-:-:S04]  /*7fa0*/  LEA R2, R2, 0x37800000, 0x17 ;  /* 0x3780000002027811 */ /* 0x000fc800078eb8ff */
[----:B------:R-:W-:-:S07]  /*7fb0*/  LOP3.LUT R4, R2, R0, R7, 0xfe, !PT ;  /* 0x0000000002047212 */ /* 0x000fce00078efe07 */
.L_x_13380:
[----:B------:R-:W-:Y:S05]  /*7fc0*/  BSYNC.RECONVERGENT B0 ;  /* 0x0000000000007941 */ /* 0x000fea0003800200 */
.L_x_13379:
[----:B------:R-:W0:Y:S02]  /*7fd0*/  F2I.FTZ.TRUNC.NTZ R4, R4 ;  /* 0x0000000400047305 */ /* 0x000e24000021f100 */
[----:B0-----:R-:W-:Y:S01]  /*7fe0*/  PRMT R0, R4, 0x7610, R0 ;  /* 0x0000761004007816 */ /* 0x001fe20000000000 */
[----:B------:R-:W-:Y:S06]  /*7ff0*/  BRA `(.L_x_13360) ;  /* 0x00000000009c7947 */ /* 0x000fec0003800000 */
.L_x_13372:
        /* <DEDUP_REMOVED lines=14> */
.L_x_13386:
[----:B------:R-:W-:Y:S05]  /*80e0*/  BSYNC.RECONVERGENT B0 ;  /* 0x0000000000007941 */ /* 0x000fea0003800200 */
.L_x_13385:
[----:B------:R-:W0:Y:S02]  /*80f0*/  F2I.FTZ.TRUNC.NTZ R4, R4 ;  /* 0x0000000400047305 */ /* 0x000e24000021f100 */
[----:B0-----:R-:W-:Y:S01]  /*8100*/  PRMT R0, R4, 0x7610, R0 ;  /* 0x0000761004007816 */ /* 0x001fe20000000000 */
[----:B------:R-:W-:Y:S06]  /*8110*/  BRA `(.L_x_13360) ;  /* 0x0000000000547947 */ /* 0x000fec0003800000 */
.L_x_13359:
        /* <DEDUP_REMOVED lines=16> */
.L_x_13387:
[----:B------:R-:W-:Y:S01]  /*8220*/  PRMT R0, RZ, 0x7610, R0 ;  /* 0x00007610ff007816 */ /* 0x000fe20000000000 */
[----:B------:R-:W-:Y:S06]  /*8230*/  BRA `(.L_x_13360) ;  /* 0x00000000000c7947 */ /* 0x000fec0003800000 */
.L_x_13384:
[----:B------:R3:W5:Y:S01]  /*8240*/  LDG.E.U16 R0, desc[UR36][R2.64] ;  /* 0x0000002402007981 */ /* 0x000762000c1e1500 */
[----:B------:R-:W-:Y:S05]  /*8250*/  BRA `(.L_x_13360) ;  /* 0x0000000000047947 */ /* 0x000fea0003800000 */
.L_x_13383:
[----:B------:R4:W5:Y:S02]  /*8260*/  LDG.E.U16 R0, desc[UR36][R2.64] ;  /* 0x0000002402007981 */ /* 0x000964000c1e1500 */
.L_x_13360:
        /* <DEDUP_REMOVED lines=18> */
.L_x_13391:
[----:B------:R4:W-:Y:S01]  /*8390*/  STG.E.U8 desc[UR36][R2.64], R9 ;  /* 0x0000000902007986 */ /* 0x0009e2000c101124 */
[----:B------:R-:W-:Y:S05]  /*83a0*/  BRA `(.L_x_13393) ;  /* 0x0000000c004c7947 */ /* 0x000fea0003800000 */
.L_x_13390:
        /* <DEDUP_REMOVED lines=10> */
.L_x_13395:
[----:B------:R-:W-:-:S05]  /*8450*/  PRMT R5, R9, 0x9910, RZ ;  /* 0x0000991009057816 */ /* 0x000fca00000000ff */
[----:B------:R2:W-:Y:S01]  /*8460*/  STG.E desc[UR36][R2.64], R5 ;  /* 0x0000000502007986 */ /* 0x0005e2000c101924 */
[----:B------:R-:W-:Y:S05]  /*8470*/  BRA `(.L_x_13393) ;  /* 0x0000000c00187947 */ /* 0x000fea0003800000 */
.L_x_13394:
[----:B------:R0:W-:Y:S01]  /*8480*/  STG.E.U16 desc[UR36][R2.64], R9 ;  /* 0x0000000902007986 */ /* 0x0001e2000c101524 */
[----:B------:R-:W-:Y:S05]  /*8490*/  BRA `(.L_x_13393) ;  /* 0x0000000c00107947 */ /* 0x000fea0003800000 */
.L_x_13389:
        /* <DEDUP_REMOVED lines=9> */
.L_x_13397:
[----:B------:R-:W0:Y:S02]  /*8530*/  I2F.S16 R0, R9 ;  /* 0x0000000900007306 */ /* 0x000e240000101400 */
[----:B0-----:R-:W-:-:S05]  /*8540*/  F2FP.F16.F32.PACK_AB R0, RZ, R0 ;  /* 0x00000000ff00723e */ /* 0x001fca00000000ff */
[----:B------:R0:W-:Y:S01]  /*8550*/  STG.E.U16 desc[UR36][R2.64], R0 ;  /* 0x0000000002007986 */ /* 0x0001e2000c101524 */
[----:B------:R-:W-:Y:S05]  /*8560*/  BRA `(.L_x_13393) ;  /* 0x0000000800dc7947 */ /* 0x000fea0003800000 */
.L_x_13396:
        /* <DEDUP_REMOVED lines=10> */
.L_x_13399:
[----:B------:R-:W0:Y:S02]  /*8610*/  I2F.S16 R9, R9 ;  /* 0x0000000900097306 */ /* 0x000e240000101400 */
[----:B0-----:R-:W-:-:S04]  /*8620*/  F2FP.F16.F32.PACK_AB R5, RZ, R9 ;  /* 0x00000009ff05723e */ /* 0x001fc800000000ff */
[----:B------:R-:W-:-:S05]  /*8630*/  PRMT R5, R5, 0x5410, RZ ;  /* 0x0000541005057816 */ /* 0x000fca00000000ff */
[----:B------:R0:W-:Y:S01]  /*8640*/  STG.E desc[UR36][R2.64], R5 ;  /* 0x0000000502007986 */ /* 0x0001e2000c101924 */
[----:B------:R-:W-:Y:S05]  /*8650*/  BRA `(.L_x_13393) ;  /* 0x0000000800a07947 */ /* 0x000fea0003800000 */
.L_x_13398:
[----:B------:R-:W0:Y:S02]  /*8660*/  I2F.F64.S16 R4, R9 ;  /* 0x0000000900047312 */ /* 0x000e240000101c00 */
[----:B0-----:R0:W-:Y:S01]  /*8670*/  STG.E.64 desc[UR36][R2.64], R4 ;  /* 0x0000000402007986 */ /* 0x0011e2000c101b24 */
[----:B------:R-:W-:Y:S05]  /*8680*/  BRA `(.L_x_13393) ;  /* 0x0000000800947947 */ /* 0x000fea0003800000 */
.L_x_13388:
        /* <DEDUP_REMOVED lines=12> */
.L_x_13403:
        /* <DEDUP_REMOVED lines=18> */
.L_x_13406:
[----:B------:R-:W-:-:S04]  /*8870*/  SHF.R.U32.HI R5, RZ, 0x18, R5 ;  /* 0x00000018ff057819 */ /* 0x000fc80000011605 */
[----:B------:R-:W-:-:S07]  /*8880*/  LOP3.LUT R0, R0, 0x80, R5, 0xf8, !PT ;  /* 0x0000008000007812 */ /* 0x000fce00078ef805 */
.L_x_13405:
[----:B------:R-:W-:Y:S05]  /*8890*/  BSYNC.RECONVERGENT B0 ;  /* 0x0000000000007941 */ /* 0x000fea0003800200 */
.L_x_13404:
[----:B------:R0:W-:Y:S01]  /*88a0*/  STG.E.U8 desc[UR36][R2.64], R0 ;  /* 0x0000000002007986 */ /* 0x0001e2000c101124 */
[----:B------:R-:W-:Y:S05]  /*88b0*/  BRA `(.L_x_13393) ;  /* 0x0000000800087947 */ /* 0x000fea0003800000 */
.L_x_13402:
        /* <DEDUP_REMOVED lines=18> */
.L_x_13409:
[----:B------:R-:W-:-:S04]  /*89e0*/  SHF.R.U32.HI R5, RZ, 0x18, R5 ;  /* 0x00000018ff057819 */ /* 0x000fc80000011605 */
[----:B------:R-:W-:-:S07]  /*89f0*/  LOP3.LUT R0, R0, 0x80, R5, 0xf8, !PT ;  /* 0x0000008000007812 */ /* 0x000fce00078ef805 */
.L_x_13408:
[----:B------:R-:W-:Y:S05]  /*8a00*/  BSYNC.RECONVERGENT B0 ;  /* 0x0000000000007941 */ /* 0x000fea0003800200 */
.L_x_13407:
[----:B------:R0:W-:Y:S01]  /*8a10*/  STG.E.U8 desc[UR36][R2.64], R0 ;  /* 0x0000000002007986 */ /* 0x0001e2000c101124 */
[----:B------:R-:W-:Y:S05]  /*8a20*/  BRA `(.L_x_13393) ;  /* 0x0000000400ac7947 */ /* 0x000fea0003800000 */
.L_x_13401:
        /* <DEDUP_REMOVED lines=22> */
.L_x_13411:
[----:B------:R-:W-:-:S04]  /*8b90*/  PRMT R4, R9, 0x9910, RZ ;  /* 0x0000991009047816 */ /* 0x000fc800000000ff */
[----:B------:R-:W-:-:S05]  /*8ba0*/  SHF.R.S32.HI R5, RZ, 0x1f, R4 ;  /* 0x0000001fff057819 */ /* 0x000fca0000011404 */
[----:B------:R0:W-:Y:S01]  /*8bb0*/  STG.E.64 desc[UR36][R2.64], R4 ;  /* 0x0000000402007986 */ /* 0x0001e2000c101b24 */
[----:B------:R-:W-:Y:S05]  /*8bc0*/  BRA `(.L_x_13393) ;  /* 0x0000000400447947 */ /* 0x000fea0003800000 */
.L_x_13410:
[----:B------:R-:W-:-:S05]  /*8bd0*/  PRMT R5, R9, 0x9910, RZ ;  /* 0x0000991009057816 */ /* 0x000fca00000000ff */
[----:B------:R0:W-:Y:S01]  /*8be0*/  STG.E desc[UR36][R2.64], R5 ;  /* 0x0000000502007986 */ /* 0x0001e2000c101924 */
[----:B------:R-:W-:Y:S05]  /*8bf0*/  BRA `(.L_x_13393) ;  /* 0x0000000400387947 */ /* 0x000fea0003800000 */
.L_x_13400:
        /* <DEDUP_REMOVED lines=11> */
.L_x_13413:
[----:B------:R-:W0:Y:S01]  /*8cb0*/  I2F.F64.S16 R4, R9 ;  /* 0x0000000900047312 */ /* 0x000e220000101c00 */
[----:B------:R-:W-:-:S05]  /*8cc0*/  CS2R R6, SRZ ;  /* 0x0000000000067805 */ /* 0x000fca000001ff00 */
[----:B0-----:R0:W-:Y:S01]  /*8cd0*/  STG.E.128 desc[UR36][R2.64], R4 ;  /* 0x0000000402007986 */ /* 0x0011e2000c101d24 */
[----:B------:R-:W-:Y:S05]  /*8ce0*/  BRA `(.L_x_13393) ;  /* 0x0000000000fc7947 */ /* 0x000fea0003800000 */
.L_x_13412:
[----:B------:R-:W-:-:S09]  /*8cf0*/  UISETP.NE.AND UP0, UPT, UR4, 0xf, UPT ;  /* 0x0000000f0400788c */ /* 0x000fd2000bf05270 */
[----:B------:R-:W-:Y:S05]  /*8d00*/  BRA.U !UP0, `(.L_x_13414) ;  /* 0x0000000108e87547 */ /* 0x000fea000b800000 */
[----:B------:R-:W-:-:S09]  /*8d10*/  UISETP.NE.AND UP0, UPT, UR4, 0x17, UPT ;  /* 0x000000170400788c */ /* 0x000fd2000bf05270 */
[----:B------:R-:W-:Y:S05]  /*8d20*/  BRA.U !UP0, `(.L_x_13415) ;  /* 0x0000000108907547 */ /* 0x000fea000b800000 */
[----:B------:R-:W-:-:S09]  /*8d30*/  UISETP.NE.AND UP0, UPT, UR4, 0x18, UPT ;  /* 0x000000180400788c */ /* 0x000fd2000bf05270 */
[----:B------:R-:W-:Y:S05]  /*8d40*/  BRA.U !UP0, `(.L_x_13416) ;  /* 0x0000000108447547 */ /* 0x000fea000b800000 */
.L_x_13392:
        /* <DEDUP_REMOVED lines=16> */
.L_x_13417:
[----:B------:R-:W-:Y:S05]  /*8e50*/  BRA `(.L_x_13393) ;  /* 0x0000000000a07947 */ /* 0x000fea0003800000 */
.L_x_13416:
        /* <DEDUP_REMOVED lines=13> */
.L_x_13419:
[----:B------:R-:W-:Y:S05]  /*8f30*/  BSYNC.RECONVERGENT B0 ;  /* 0x0000000000007941 */ /* 0x000fea0003800200 */
.L_x_13418:
[----:B------:R-:W-:-:S05]  /*8f40*/  LOP3.LUT R5, R0, 0x80, R5, 0xf8, !PT ;  /* 0x0000008000057812 */ /* 0x000fca00078ef805 */
[----:B------:R0:W-:Y:S01]  /*8f50*/  STG.E.U8 desc[UR36][R2.64], R5 ;  /* 0x0000000502007986 */ /* 0x0001e2000c101124 */
[----:B------:R-:W-:Y:S05]  /*8f60*/  BRA `(.L_x_13393) ;  /* 0x00000000005c7947 */ /* 0x000fea0003800000 */
.L_x_13415:
        /* <DEDUP_REMOVED lines=12> */
.L_x_13421:
[----:B------:R-:W-:Y:S01]  /*9030*/  IMAD.MOV.U32 R0, RZ, RZ, 0x7f ;  /* 0x0000007fff007424 */ /* 0x000fe200078e00ff */
[----:B------:R-:W-:-:S04]  /*9040*/  ISETP.GT.U32.AND P0, PT, R4, 0x7f800000, PT ;  /* 0x7f8000000400780c */ /* 0x000fc80003f04070 */
[----:B------:R-:W-:-:S09]  /*9050*/  SEL R0, R0, 0x7c, P0 ;  /* 0x0000007c00007807 */ /* 0x000fd20000000000 */
.L_x_13422:
[----:B------:R-:W-:Y:S05]  /*9060*/  BSYNC.RECONVERGENT B0 ;  /* 0x0000000000007941 */ /* 0x000fea0003800200 */
.L_x_13420:
[----:B------:R-:W-:-:S04]  /*9070*/  SHF.R.U32.HI R5, RZ, 0x18, R5 ;  /* 0x00000018ff057819 */ /* 0x000fc80000011605 */
[----:B------:R-:W-:-:S05]  /*9080*/  LOP3.LUT R5, R0, 0x80, R5, 0xf8, !PT ;  /* 0x0000008000057812 */ /* 0x000fca00078ef805 */
[----:B------:R0:W-:Y:S01]  /*9090*/  STG.E.U8 desc[UR36][R2.64], R5 ;  /* 0x0000000502007986 */ /* 0x0001e2000c101124 */
[----:B------:R-:W-:Y:S05]  /*90a0*/  BRA `(.L_x_13393) ;  /* 0x00000000000c7947 */ /* 0x000fea0003800000 */
.L_x_13414:
[----:B------:R-:W0:Y:S02]  /*90b0*/  I2F.S16 R0, R9 ;  /* 0x0000000900007306 */ /* 0x000e240000101400 */
[----:B0-----:R-:W-:-:S05]  /*90c0*/  F2FP.BF16.F32.PACK_AB R0, RZ, R0 ;  /* 0x00000000ff00723e */ /* 0x001fca00000010ff */
[----:B------:R0:W-:Y:S02]  /*90d0*/  STG.E.U16 desc[UR36][R2.64], R0 ;  /* 0x0000000002007986 */ /* 0x0001e4000c101524 */
.L_x_13393:
[----:B------:R-:W-:-:S07]  /*90e0*/  VIADD R17, R17, 0x80 ;  /* 0x0000008011117836 */ /* 0x000fce0000000000 */
.L_x_13353:
[----:B------:R-:W-:Y:S05]  /*90f0*/  BSYNC.RECONVERGENT B6 ;  /* 0x0000000000067941 */ /* 0x000fea0003800200 */
.L_x_13352:
        /* <DEDUP_REMOVED lines=306> */
.L_x_13423:
        /* <DEDUP_REMOVED lines=18> */
.L_x_13427:
[----:B------:R0:W5:Y:S01]  /*a540*/  LDG.E.U8 R0, desc[UR36][R2.64] ;  /* 0x0000002402007981 */ /* 0x000162000c1e1100 */
[----:B------:R-:W-:Y:S05]  /*a550*/  BRA `(.L_x_13429) ;  /* 0x0000000c004c7947 */ /* 0x000fea0003800000 */
.L_x_13426:
        /* <DEDUP_REMOVED lines=8> */
.L_x_13431:
[----:B------:R0:W5:Y:S01]  /*a5e0*/  LDG.E.U16 R0, desc[UR36][R2.64] ;  /* 0x0000002402007981 */ /* 0x000162000c1e1500 */
[----:B------:R-:W-:Y:S05]  /*a5f0*/  BRA `(.L_x_13429) ;  /* 0x0000000c00247947 */ /* 0x000fea0003800000 */
.L_x_13430:
[----:B------:R0:W5:Y:S01]  /*a600*/  LDG.E.U16 R0, desc[UR36][R2.64] ;  /* 0x0000002402007981 */ /* 0x000162000c1e1500 */
[----:B------:R-:W-:Y:S05]  /*a610*/  BRA `(.L_x_13429) ;  /* 0x0000000c001c7947 */ /* 0x000fea0003800000 */
.L_x_13425:
        /* <DEDUP_REMOVED lines=9> */
.L_x_13433:
[----:B------:R-:W2:Y:S02]  /*a6b0*/  LDG.E.U16 R4, desc[UR36][R2.64] ;  /* 0x0000002402047981 */ /* 0x000ea4000c1e1500 */
[----:B--2---:R-:W-:-:S06]  /*a6c0*/  HADD2.F32 R4, -RZ, R4.H0_H0 ;  /* 0x20000004ff047230 */ /* 0x004fcc0000004100 */
[----:B------:R-:W0:Y:S02]  /*a6d0*/  F2I.FTZ.TRUNC.NTZ R4, R4 ;  /* 0x0000000400047305 */ /* 0x000e24000021f100 */
[----:B0-----:R-:W-:Y:S01]  /*a6e0*/  PRMT R0, R4, 0x7610, R0 ;  /* 0x0000761004007816 */ /* 0x001fe20000000000 */
[----:B------:R-:W-:Y:S06]  /*a6f0*/  BRA `(.L_x_13429) ;  /* 0x0000000800e47947 */ /* 0x000fec0003800000 */
.L_x_13432:
        /* <DEDUP_REMOVED lines=9> */
.L_x_13435:
[----:B------:R-:W2:Y:S02]  /*a790*/  LDG.E.U16 R2, desc[UR36][R2.64] ;  /* 0x0000002402027981 */ /* 0x000ea4000c1e1500 */
[----:B--2---:R-:W-:-:S06]  /*a7a0*/  HADD2.F32 R4, -RZ, R2.H0_H0 ;  /* 0x20000002ff047230 */ /* 0x004fcc0000004100 */
[----:B------:R-:W0:Y:S02]  /*a7b0*/  F2I.FTZ.TRUNC.NTZ R4, R4 ;  /* 0x0000000400047305 */ /* 0x000e24000021f100 */
[----:B0-----:R-:W-:Y:S01]  /*a7c0*/  PRMT R0, R4, 0x7610, R0 ;  /* 0x0000761004007816 */ /* 0x001fe20000000000 */
[----:B------:R-:W-:Y:S06]  /*a7d0*/  BRA `(.L_x_13429) ;  /* 0x0000000800ac7947 */ /* 0x000fec0003800000 */
.L_x_13434:
[----:B------:R-:W2:Y:S02]  /*a7e0*/  LDG.E.64 R2, desc[UR36][R2.64] ;  /* 0x0000002402027981 */ /* 0x000ea4000c1e1b00 */
[----:B--2---:R0:W1:Y:S01]  /*a7f0*/  F2I.F64.TRUNC R0, R2 ;  /* 0x0000000200007311 */ /* 0x004062000030d100 */
[----:B------:R-:W-:Y:S05]  /*a800*/  BRA `(.L_x_13429) ;  /* 0x0000000800a07947 */ /* 0x000fea0003800000 */
.L_x_13424:
        /* <DEDUP_REMOVED lines=12> */
.L_x_13438:
[----:B------:R-:W2:Y:S02]  /*a8d0*/  LDG.E.64 R2, desc[UR36][R2.64] ;  /* 0x0000002402027981 */ /* 0x000ea4000c1e1b00 */
[----:B--2---:R3:W4:Y:S01]  /*a8e0*/  F2I.F64.TRUNC R0, R2 ;  /* 0x0000000200007311 */ /* 0x004722000030d100 */
[----:B------:R-:W-:Y:S05]  /*a8f0*/  BRA `(.L_x_13429) ;  /* 0x0000000800647947 */ /* 0x000fea0003800000 */
.L_x_13437:
        /* <DEDUP_REMOVED lines=27> */
.L_x_13440:
        /* <DEDUP_REMOVED lines=14> */
.L_x_13439:
[----:B------:R-:W2:Y:S02]  /*ab90*/  LDG.E.U16 R4, desc[UR36][R2.64] ;  /* 0x0000002402047981 */ /* 0x000ea4000c1e1500 */
[----:B--2---:R-:W-:-:S06]  /*aba0*/  SHF.L.U32 R4, R4, 0x10, RZ ;  /* 0x0000001004047819 */ /* 0x004fcc00000006ff */
[----:B------:R-:W0:Y:S02]  /*abb0*/  F2I.FTZ.TRUNC.NTZ R4, R4 ;  /* 0x0000000400047305 */ /* 0x000e24000021f100 */
[----:B0-----:R-:W-:Y:S01]  /*abc0*/  PRMT R0, R4, 0x7610, R0 ;  /* 0x0000761004007816 */ /* 0x001fe20000000000 */
[----:B------:R-:W-:Y:S06]  /*abd0*/  BRA `(.L_x_13429) ;  /* 0x0000000400ac7947 */ /* 0x000fec0003800000 */
.L_x_13436:
        /* <DEDUP_REMOVED lines=10> */
.L_x_13443:
        /* <DEDUP_REMOVED lines=21> */
.L_x_13447:
[----:B------:R-:W-:Y:S05]  /*add0*/  BSYNC.RECONVERGENT B1 ;  /* 0x0000000000017941 */ /* 0x000fea0003800200 */
.L_x_13446:
[----:B------:R-:W-:Y:S01]  /*ade0*/  IMAD.SHL.U32 R0, R0, 0x100000, RZ ;  /* 0x0010000000007824 */ /* 0x000fe200078e00ff */
[----:B------:R-:W-:-:S04]  /*adf0*/  LEA R2, R2, 0x3b800000, 0x17 ;  /* 0x3b80000002027811 */ /* 0x000fc800078eb8ff */
[----:B------:R-:W-:-:S07]  /*ae00*/  LOP3.LUT R4, R2, R0, R7, 0xfe, !PT ;  /* 0x0000000002047212 */ /* 0x000fce00078efe07 */
.L_x_13445:
[----:B------:R-:W-:Y:S05]  /*ae10*/  BSYNC.RECONVERGENT B0 ;  /* 0x0000000000007941 */ /* 0x000fea0003800200 */
.L_x_13444:
[----:B------:R-:W0:Y:S02]  /*ae20*/  F2I.FTZ.TRUNC.NTZ R4, R4 ;  /* 0x0000000400047305 */ /* 0x000e24000021f100 */
[----:B0-----:R-:W-:Y:S01]  /*ae30*/  PRMT R0, R4, 0x7610, R0 ;  /* 0x0000761004007816 */ /* 0x001fe20000000000 */
[----:B------:R-:W-:Y:S06]  /*ae40*/  BRA `(.L_x_13429) ;  /* 0x0000000400107947 */ /* 0x000fec0003800000 */
.L_x_13442:
        /* <DEDUP_REMOVED lines=21> */
.L_x_13451:
[----:B------:R-:W-:Y:S05]  /*afa0*/  BSYNC.RECONVERGENT B1 ;  /* 0x0000000000017941 */ /* 0x000fea0003800200 */
.L_x_13450:
[----:B------:R-:W-:Y:S01]  /*afb0*/  IMAD.SHL.U32 R0, R0, 0x200000, RZ ;  /* 0x0020000000007824 */ /* 0x000fe200078e00ff */
[----:B------:R-:W-:-:S04]  /*afc0*/  LEA R2, R2, 0x37800000, 0x17 ;  /* 0x3780000002027811 */ /* 0x000fc800078eb8ff */
[----:B------:R-:W-:-:S07]  /*afd0*/  LOP3.LUT R4, R2, R0, R7, 0xfe, !PT ;  /* 0x0000000002047212 */ /* 0x000fce00078efe07 */
.L_x_13449:
[----:B------:R-:W-:Y:S05]  /*afe0*/  BSYNC.RECONVERGENT B0 ;  /* 0x0000000000007941 */ /* 0x000fea0003800200 */
.L_x_13448:
[----:B------:R-:W0:Y:S02]  /*aff0*/  F2I.FTZ.TRUNC.NTZ R4, R4 ;  /* 0x0000000400047305 */ /* 0x000e24000021f100 */
[----:B0-----:R-:W-:Y:S01]  /*b000*/  PRMT R0, R4, 0x7610, R0 ;  /* 0x0000761004007816 */ /* 0x001fe20000000000 */
[----:B------:R-:W-:Y:S06]  /*b010*/  BRA `(.L_x_13429) ;  /* 0x00000000009c7947 */ /* 0x000fec0003800000 */
.L_x_13441:
        /* <DEDUP_REMOVED lines=14> */
.L_x_13455:
[----:B------:R-:W-:Y:S05]  /*b100*/  BSYNC.RECONVERGENT B0 ;  /* 0x0000000000007941 */ /* 0x000fea0003800200 */
.L_x_13454:
[----:B------:R-:W0:Y:S02]  /*b110*/  F2I.FTZ.TRUNC.NTZ R4, R4 ;  /* 0x0000000400047305 */ /* 0x000e24000021f100 */
[----:B0-----:R-:W-:Y:S01]  /*b120*/  PRMT R0, R4, 0x7610, R0 ;  /* 0x0000761004007816 */ /* 0x001fe20000000000 */
[----:B------:R-:W-:Y:S06]  /*b130*/  BRA `(.L_x_13429) ;  /* 0x0000000000547947 */ /* 0x000fec0003800000 */
.L_x_13428:
        /* <DEDUP_REMOVED lines=16> */
.L_x_13456:
[----:B------:R-:W-:Y:S01]  /*b240*/  PRMT R0, RZ, 0x7610, R0 ;  /* 0x00007610ff007816 */ /* 0x000fe20000000000 */
[----:B------:R-:W-:Y:S06]  /*b250*/  BRA `(.L_x_13429) ;  /* 0x00000000000c7947 */ /* 0x000fec0003800000 */
.L_x_13453:
[----:B------:R2:W5:Y:S01]  /*b260*/  LDG.E.U16 R0, desc[UR36][R2.64] ;  /* 0x0000002402007981 */ /* 0x000562000c1e1500 */
[----:B------:R-:W-:Y:S05]  /*b270*/  BRA `(.L_x_13429) ;  /* 0x0000000000047947 */ /* 0x000fea0003800000 */
.L_x_13452:
[----:B------:R1:W5:Y:S02]  /*b280*/  LDG.E.U16 R0, desc[UR36][R2.64] ;  /* 0x0000002402007981 */ /* 0x000364000c1e1500 */
.L_x_13429:
[----:B------:R-:W-:Y:S01]  /*b290*/  UPRMT UR4, UR41, 0x9910, URZ ;  /* 0x0000991029047896 */ /* 0x000fe200080000ff */
[----:B-1--45:R-:W-:-:S03]  /*b2a0*/  PRMT R0, R0, 0x9910, RZ ;  /* 0x0000991000007816 */ /* 0x032fc600000000ff */
[----:B------:R-:W-:Y:S02]  /*b2b0*/  UISETP.GT.AND UP0, UPT, UR4, 0x9, UPT ;  /* 0x000000090400788c */ /* 0x000fe4000bf04270 */
[----:B------:R-:W-:-:S07]  /*b2c0*/  IMAD R5, R0, R0, RZ ;  /* 0x0000000000057224 */ /* 0x000fce00078e02ff */
        /* <DEDUP_REMOVED lines=11> */
.L_x_13460:
[----:B------:R-:W-:Y:S01]  /*b380*/  STG.E.U8 desc[UR36][R16.64], R5 ;  /* 0x0000000510007986 */ /* 0x000fe2000c101124 */
[----:B------:R-:W-:Y:S05]  /*b390*/  EXIT ;  /* 0x000000000000794d */ /* 0x000fea0003800000 */
.L_x_13459:
[----:B------:R-:W-:-:S09]  /*b3a0*/  UISETP.NE.AND UP0, UPT, UR4, 0x2, UPT ;  /* 0x000000020400788c */ /* 0x000fd2000bf05270 */
[----:B------:R-:W-:Y:S05]  /*b3b0*/  BRA.U !UP0, `(.L_x_13462) ;  /* 0x00000001082c7547 */ /* 0x000fea000b800000 */
[----:B------:R-:W-:-:S09]  /*b3c0*/  UISETP.NE.AND UP0, UPT, UR4, 0x3, UPT ;  /* 0x000000030400788c */ /* 0x000fd2000bf05270 */
[----:B------:R-:W-:Y:S05]  /*b3d0*/  BRA.U !UP0, `(.L_x_13463) ;  /* 0x0000000108187547 */ /* 0x000fea000b800000 */
[----:B------:R-:W-:-:S09]  /*b3e0*/  UISETP.NE.AND UP0, UPT, UR4, 0x4, UPT ;  /* 0x000000040400788c */ /* 0x000fd2000bf05270 */
[----:B------:R-:W-:Y:S05]  /*b3f0*/  BRA.U UP0, `(.L_x_13461) ;  /* 0x0000000900507547 */ /* 0x000fea000b800000 */
[----:B0-23--:R-:W-:-:S04]  /*b400*/  PRMT R2, R5, 0x9910, RZ ;  /* 0x0000991005027816 */ /* 0x00dfc800000000ff */
[----:B------:R-:W-:-:S05]  /*b410*/  SHF.R.S32.HI R3, RZ, 0x1f, R2 ;  /* 0x0000001fff037819 */ /* 0x000fca0000011402 */
[----:B------:R-:W-:Y:S01]  /*b420*/  STG.E.64 desc[UR36][R16.64], R2 ;  /* 0x0000000210007986 */ /* 0x000fe2000c101b24 */
[----:B------:R-:W-:Y:S05]  /*b430*/  EXIT ;  /* 0x000000000000794d */ /* 0x000fea0003800000 */
.L_x_13463:
[----:B0-23--:R-:W-:-:S05]  /*b440*/  PRMT R3, R5, 0x9910, RZ ;  /* 0x0000991005037816 */ /* 0x00dfca00000000ff */
[----:B------:R-:W-:Y:S01]  /*b450*/  STG.E desc[UR36][R16.64], R3 ;  /* 0x0000000310007986 */ /* 0x000fe2000c101924 */
[----:B------:R-:W-:Y:S05]  /*b460*/  EXIT ;  /* 0x000000000000794d */ /* 0x000fea0003800000 */
.L_x_13462:
[----:B------:R-:W-:Y:S01]  /*b470*/  STG.E.U16 desc[UR36][R16.64], R5 ;  /* 0x0000000510007986 */ /* 0x000fe2000c101524 */
[----:B------:R-:W-:Y:S05]  /*b480*/  EXIT ;  /* 0x000000000000794d */ /* 0x000fea0003800000 */
.L_x_13458:
[----:B------:R-:W-:-:S09]  /*b490*/  UISETP.GT.AND UP0, UPT, UR4, 0x6, UPT ;  /* 0x000000060400788c */ /* 0x000fd2000bf04270 */
[----:B------:R-:W-:Y:S05]  /*b4a0*/  BRA.U UP0, `(.L_x_13464) ;  /* 0x00000001002c7547 */ /* 0x000fea000b800000 */
[----:B------:R-:W-:-:S09]  /*b4b0*/  UISETP.NE.AND UP0, UPT, UR4, 0x5, UPT ;  /* 0x000000050400788c */ /* 0x000fd2000bf05270 */
[----:B------:R-:W-:Y:S05]  /*b4c0*/  BRA.U !UP0, `(.L_x_13465) ;  /* 0x0000000108147547 */ /* 0x000fea000b800000 */
[----:B------:R-:W-:-:S09]  /*b4d0*/  UISETP.NE.AND UP0, UPT, UR4, 0x6, UPT ;  /* 0x000000060400788c */ /* 0x000fd2000bf05270 */
[----:B------:R-:W-:Y:S05]  /*b4e0*/  BRA.U UP0, `(.L_x_13461) ;  /* 0x0000000900147547 */ /* 0x000fea000b800000 */
[----:B0-23--:R-:W0:Y:S02]  /*b4f0*/  I2F.S16 R3, R5 ;  /* 0x0000000500037306 */ /* 0x00de240000101400 */
[----:B0-----:R-:W-:Y:S01]  /*b500*/  STG.E desc[UR36][R16.64], R3 ;  /* 0x0000000310007986 */ /* 0x001fe2000c101924 */
[----:B------:R-:W-:Y:S05]  /*b510*/  EXIT ;  /* 0x000000000000794d */ /* 0x000fea0003800000 */
.L_x_13465:
[----:B------:R-:W1:Y:S02]  /*b520*/  I2F.S16 R0, R5 ;  /* 0x0000000500007306 */ /* 0x000e640000101400 */
[----:B-1----:R-:W-:-:S05]  /*b530*/  F2FP.F16.F32.PACK_AB R0, RZ, R0 ;  /* 0x00000000ff00723e */ /* 0x002fca00000000ff */
[----:B------:R-:W-:Y:S01]  /*b540*/  STG.E.U16 desc[UR36][R16.64], R0 ;  /* 0x0000000010007986 */ /* 0x000fe2000c101524 */
[----:B------:R-:W-:Y:S05]  /*b550*/  EXIT ;  /* 0x000000000000794d */ /* 0x000fea0003800000 */
.L_x_13464:
[----:B------:R-:W-:-:S09]  /*b560*/  UISETP.NE.AND UP0, UPT, UR4, 0x7, UPT ;  /* 0x000000070400788c */ /* 0x000fd2000bf05270 */
[----:B------:R-:W-:Y:S05]  /*b570*/  BRA.U !UP0, `(.L_x_13466) ;  /* 0x0000000108347547 */ /* 0x000fea000b800000 */
[----:B------:R-:W-:-:S09]  /*b580*/  UISETP.NE.AND UP0, UPT, UR4, 0x8, UPT ;  /* 0x000000080400788c */ /* 0x000fd2000bf05270 */
[----:B------:R-:W-:Y:S05]  /*b590*/  BRA.U !UP0, `(.L_x_13467) ;  /* 0x0000000108187547 */ /* 0x000fea000b800000 */
[----:B------:R-:W-:-:S09]  /*b5a0*/  UISETP.NE.AND UP0, UPT, UR4, 0x9, UPT ;  /* 0x000000090400788c */ /* 0x000fd2000bf05270 */
[----:B------:R-:W-:Y:S05]  /*b5b0*/  BRA.U UP0, `(.L_x_13461) ;  /* 0x0000000500e07547 */ /* 0x000fea000b800000 */
[----:B0-23--:R-:W0:Y:S01]  /*b5c0*/  I2F.S16 R2, R5 ;  /* 0x0000000500027306 */ /* 0x00de220000101400 */
[----:B------:R-:W-:-:S05]  /*b5d0*/  IMAD.MOV.U32 R3, RZ, RZ, RZ ;  /* 0x000000ffff037224 */ /* 0x000fca00078e00ff */
[----:B0-----:R-:W-:Y:S01]  /*b5e0*/  STG.E.64 desc[UR36][R16.64], R2 ;  /* 0x0000000210007986 */ /* 0x001fe2000c101b24 */
[----:B------:R-:W-:Y:S05]  /*b5f0*/  EXIT ;  /* 0x000000000000794d */ /* 0x000fea0003800000 */
.L_x_13467:
[----:B------:R-:W0:Y:S02]  /*b600*/  I2F.S16 R5, R5 ;  /* 0x0000000500057306 */ /* 0x000e240000101400 */
[----:B0-23--:R-:W-:-:S04]  /*b610*/  F2FP.F16.F32.PACK_AB R3, RZ, R5 ;  /* 0x00000005ff03723e */ /* 0x00dfc800000000ff */
[----:B------:R-:W-:-:S05]  /*b620*/  PRMT R3, R3, 0x5410, RZ ;  /* 0x0000541003037816 */ /* 0x000fca00000000ff */
[----:B------:R-:W-:Y:S01]  /*b630*/  STG.E desc[UR36][R16.64], R3 ;  /* 0x0000000310007986 */ /* 0x000fe2000c101924 */
[----:B------:R-:W-:Y:S05]  /*b640*/  EXIT ;  /* 0x000000000000794d */ /* 0x000fea0003800000 */
.L_x_13466:
[----:B0-23--:R-:W0:Y:S02]  /*b650*/  I2F.F64.S16 R2, R5 ;  /* 0x0000000500027312 */ /* 0x00de240000101c00 */
[----:B0-----:R-:W-:Y:S01]  /*b660*/  STG.E.64 desc[UR36][R16.64], R2 ;  /* 0x0000000210007986 */ /* 0x001fe2000c101b24 */
[----:B------:R-:W-:Y:S05]  /*b670*/  EXIT ;  /* 0x000000000000794d */ /* 0x000fea0003800000 */
.L_x_13457:
        /* <DEDUP_REMOVED lines=12> */
.L_x_13471:
[----:B0-23--:R-:W0:Y:S01]  /*b740*/  I2F.S16 R3, R5 ;  /* 0x0000000500037306 */ /* 0x00de220000101400 */
        /* <DEDUP_REMOVED lines=16> */
.L_x_13474:
[----:B------:R-:W-:-:S04]  /*b850*/  SHF.R.U32.HI R3, RZ, 0x18, R3 ;  /* 0x00000018ff037819 */ /* 0x000fc80000011603 */
[----:B------:R-:W-:-:S04]  /*b860*/  LOP3.LUT R0, R0, 0x80, R3, 0xf8, !PT ;  /* 0x0000008000007812 */ /* 0x000fc800078ef803 */
[----:B------:R-:W-:-:S07]  /*b870*/  PRMT R8, R0, 0x7610, R8 ;  /* 0x0000761000087816 */ /* 0x000fce0000000008 */
.L_x_13473:
[----:B------:R-:W-:Y:S05]  /*b880*/  BSYNC.RECONVERGENT B0 ;  /* 0x0000000000007941 */ /* 0x000fea0003800200 */
.L_x_13472:
[----:B------:R-:W-:Y:S01]  /*b890*/  STG.E.U8 desc[UR36][R16.64], R8 ;  /* 0x0000000810007986 */ /* 0x000fe2000c101124 */
[----:B------:R-:W-:Y:S05]  /*b8a0*/  EXIT ;  /* 0x000000000000794d */ /* 0x000fea0003800000 */
.L_x_13470:
[----:B0-23--:R-:W0:Y:S01]  /*b8b0*/  I2F.S16 R3, R5 ;  /* 0x0000000500037306 */ /* 0x00de220000101400 */
        /* <DEDUP_REMOVED lines=16> */
.L_x_13477:
[----:B------:R-:W-:-:S04]  /*b9c0*/  SHF.R.U32.HI R3, RZ, 0x18, R3 ;  /* 0x00000018ff037819 */ /* 0x000fc80000011603 */
[----:B------:R-:W-:-:S04]  /*b9d0*/  LOP3.LUT R0, R0, 0x80, R3, 0xf8, !PT ;  /* 0x0000008000007812 */ /* 0x000fc800078ef803 */
[----:B------:R-:W-:-:S07]  /*b9e0*/  PRMT R8, R0, 0x7610, R8 ;  /* 0x0000761000087816 */ /* 0x000fce0000000008 */
.L_x_13476:
[----:B------:R-:W-:Y:S05]  /*b9f0*/  BSYNC.RECONVERGENT B0 ;  /* 0x0000000000007941 */ /* 0x000fea0003800200 */
.L_x_13475:
[----:B------:R-:W-:Y:S01]  /*ba00*/  STG.E.U8 desc[UR36][R16.64], R8 ;  /* 0x0000000810007986 */ /* 0x000fe2000c101124 */
[----:B------:R-:W-:Y:S05]  /*ba10*/  EXIT ;  /* 0x000000000000794d */ /* 0x000fea0003800000 */
.L_x_13469:
[----:B------:R-:W-:-:S09]  /*ba20*/  UISETP.NE.AND UP0, UPT, UR4, 0x1c, UPT ;  /* 0x0000001c0400788c */ /* 0x000fd2000bf05270 */
[----:B------:R-:W-:Y:S05]  /*ba30*/  BRA.U !UP0, `(.L_x_13478) ;  /* 0x0000000108607547 */ /* 0x000fea000b800000 */
[----:B------:R-:W-:-:S09]  /*ba40*/  UISETP.NE.AND UP0, UPT, UR4, 0x1d, UPT ;  /* 0x0000001d0400788c */ /* 0x000fd2000bf05270 */
[----:B------:R-:W-:Y:S05]  /*ba50*/  BRA.U !UP0, `(.L_x_13479) ;  /* 0x0000000108487547 */ /* 0x000fea000b800000 */
[----:B------:R-:W-:-:S09]  /*ba60*/  UISETP.NE.AND UP0, UPT, UR4, 0x2c, UPT ;  /* 0x0000002c0400788c */ /* 0x000fd2000bf05270 */
[----:B------:R-:W-:Y:S05]  /*ba70*/  BRA.U UP0, `(.L_x_13461) ;  /* 0x0000000100b07547 */ /* 0x000fea000b800000 */
[----:B------:R-:W0:Y:S02]  /*ba80*/  I2F.S16 R4, R5 ;  /* 0x0000000500047306 */ /* 0x000e240000101400 */
[----:B0-23--:R-:W-:-:S04]  /*ba90*/  SHF.R.U32.HI R2, RZ, 0x17, R4 ;  /* 0x00000017ff027819 */ /* 0x00dfc80000011604 */
        /* <DEDUP_REMOVED lines=14> */
.L_x_13479:
[----:B0-23--:R-:W-:-:S04]  /*bb80*/  PRMT R2, R5, 0x9910, RZ ;  /* 0x0000991005027816 */ /* 0x00dfc800000000ff */
[----:B------:R-:W-:-:S05]  /*bb90*/  SHF.R.S32.HI R3, RZ, 0x1f, R2 ;  /* 0x0000001fff037819 */ /* 0x000fca0000011402 */
[----:B------:R-:W-:Y:S01]  /*bba0*/  STG.E.64 desc[UR36][R16.64], R2 ;  /* 0x0000000210007986 */ /* 0x000fe2000c101b24 */
[----:B------:R-:W-:Y:S05]  /*bbb0*/  EXIT ;  /* 0x000000000000794d */ /* 0x000fea0003800000 */
.L_x_13478:
[----:B0-23--:R-:W-:-:S05]  /*bbc0*/  PRMT R3, R5, 0x9910, RZ ;  /* 0x0000991005037816 */ /* 0x00dfca00000000ff */
[----:B------:R-:W-:Y:S01]  /*bbd0*/  STG.E desc[UR36][R16.64], R3 ;  /* 0x0000000310007986 */ /* 0x000fe2000c101924 */
[----:B------:R-:W-:Y:S05]  /*bbe0*/  EXIT ;  /* 0x000000000000794d */ /* 0x000fea0003800000 */
.L_x_13468:
        /* <DEDUP_REMOVED lines=8> */
[----:B0-23--:R-:W-:-:S05]  /*bc70*/  SEL R3, RZ, 0x1, !P0 ;  /* 0x00000001ff037807 */ /* 0x00dfca0004000000 */
[----:B------:R-:W-:Y:S01]  /*bc80*/  STG.E.U8 desc[UR36][R16.64], R3 ;  /* 0x0000000310007986 */ /* 0x000fe2000c101124 */
[----:B------:R-:W-:Y:S05]  /*bc90*/  EXIT ;  /* 0x000000000000794d */ /* 0x000fea0003800000 */
.L_x_13481:
[----:B------:R-:W1:Y:S01]  /*bca0*/  I2F.F64.S16 R4, R5 ;  /* 0x0000000500047312 */ /* 0x000e620000101c00 */
[----:B------:R-:W-:-:S05]  /*bcb0*/  CS2R R6, SRZ ;  /* 0x0000000000067805 */ /* 0x000fca000001ff00 */
[----:B-1----:R-:W-:Y:S01]  /*bcc0*/  STG.E.128 desc[UR36][R16.64], R4 ;  /* 0x0000000410007986 */ /* 0x002fe2000c101d24 */
[----:B------:R-:W-:Y:S05]  /*bcd0*/  EXIT ;  /* 0x000000000000794d */ /* 0x000fea0003800000 */
.L_x_13480:
[----:B------:R-:W-:-:S09]  /*bce0*/  UISETP.NE.AND UP0, UPT, UR4, 0xf, UPT ;  /* 0x0000000f0400788c */ /* 0x000fd2000bf05270 */
[----:B------:R-:W-:Y:S05]  /*bcf0*/  BRA.U !UP0, `(.L_x_13482) ;  /* 0x0000000108e87547 */ /* 0x000fea000b800000 */
[----:B------:R-:W-:-:S09]  /*bd00*/  UISETP.NE.AND UP0, UPT, UR4, 0x17, UPT ;  /* 0x000000170400788c */ /* 0x000fd2000bf05270 */
[----:B------:R-:W-:Y:S05]  /*bd10*/  BRA.U !UP0, `(.L_x_13483) ;  /* 0x0000000108907547 */ /* 0x000fea000b800000 */
[----:B------:R-:W-:-:S09]  /*bd20*/  UISETP.NE.AND UP0, UPT, UR4, 0x18, UPT ;  /* 0x000000180400788c */ /* 0x000fd2000bf05270 */
[----:B------:R-:W-:Y:S05]  /*bd30*/  BRA.U !UP0, `(.L_x_13484) ;  /* 0x0000000108447547 */ /* 0x000fea000b800000 */
.L_x_13461:
[----:B------:R-:W-:Y:S01]  /*bd40*/  MOV R0, 0x0 ;  /* 0x0000000000007802 */ /* 0x000fe20000000f00 */
[----:B------:R-:W1:Y:S01]  /*bd50*/  LDCU.64 UR4, c[0x4][0x198] ;  /* 0x01003300ff0477ac */ /* 0x000e620008000a00 */
[----:B------:R-:W-:Y:S02]  /*bd60*/  HFMA2 R8, -RZ, RZ, 0, 6.020069122314453125e-06 ;  /* 0x00000065ff087431 */ /* 0x000fe400000001ff */
[----:B------:R-:W-:Y:S01]  /*bd70*/  IMAD.MOV.U32 R12, RZ, RZ, 0x1 ;  /* 0x00000001ff0c7424 */ /* 0x000fe200078e00ff */
[----:B0-23--:R0:W2:Y:S01]  /*bd80*/  LDC.64 R2, c[0x4][R0] ;  /* 0x0100000000027b82 */ /* 0x00d0a20000000a00 */
[----:B------:R-:W3:Y:S01]  /*bd90*/  LDCU.64 UR6, c[0x4][0x1a0] ;  /* 0x01003400ff0677ac */ /* 0x000ee20008000a00 */
[----:B------:R-:W-:Y:S01]  /*bda0*/  IMAD.MOV.U32 R13, RZ, RZ, RZ ;  /* 0x000000ffff0d7224 */ /* 0x000fe200078e00ff */
[----:B------:R-:W4:Y:S01]  /*bdb0*/  LDCU.64 UR8, c[0x4][0x50] ;  /* 0x01000a00ff0877ac */ /* 0x000f220008000a00 */
[----:B-1----:R-:W-:Y:S01]  /*bdc0*/  MOV R4, UR4 ;  /* 0x0000000400047c02 */ /* 0x002fe20008000f00 */
[----:B------:R-:W-:-:S02]  /*bdd0*/  IMAD.U32 R5, RZ, RZ, UR5 ;  /* 0x00000005ff057e24 */ /* 0x000fc4000f8e00ff */
[----:B---3--:R-:W-:Y:S01]  /*bde0*/  IMAD.U32 R6, RZ, RZ, UR6 ;  /* 0x00000006ff067e24 */ /* 0x008fe2000f8e00ff */
[----:B------:R-:W-:Y:S01]  /*bdf0*/  MOV R7, UR7 ;  /* 0x0000000700077c02 */ /* 0x000fe20008000f00 */
[----:B----4-:R-:W-:Y:S02]  /*be00*/  IMAD.U32 R10, RZ, RZ, UR8 ;  /* 0x00000008ff0a7e24 */ /* 0x010fe4000f8e00ff */
[----:B0-----:R-:W-:-:S07]  /*be10*/  IMAD.U32 R11, RZ, RZ, UR9 ;  /* 0x00000009ff0b7e24 */ /* 0x001fce000f8e00ff */
[----:B------:R-:W-:-:S07]  /*be20*/  LEPC R20, `(.L_x_13485) ;  /* 0x000000001014794e */ /* 0x000fce0000000000 */
[----:B--2---:R-:W-:Y:S05]  /*be30*/  CALL.ABS.NOINC R2 ;  /* 0x0000000002007343 */ /* 0x004fea0003c00000 */
.L_x_13485:
[----:B------:R-:W-:Y:S05]  /*be40*/  EXIT ;  /* 0x000000000000794d */ /* 0x000fea0003800000 */
.L_x_13484:
[----:B------:R-:W0:Y:S01]  /*be50*/  I2F.S16 R5, R5 ;  /* 0x0000000500057306 */ /* 0x000e220000101400 */
[----:B------:R-:W-:Y:S01]  /*be60*/  BSSY.RECONVERGENT B0, `(.L_x_13486) ;  /* 0x000000c000007945 */ /* 0x000fe20003800200 */
[----:B------:R-:W-:Y:S02]  /*be70*/  MOV R0, 0x7f ;  /* 0x0000007f00007802 */ /* 0x000fe40000000f00 */
[----:B0-23--:R-:W-:Y:S02]  /*be80*/  LOP3.LUT R2, R5, 0x7fffffff, RZ, 0xc0, !PT ;  /* 0x7fffffff05027812 */ /* 0x00dfe400078ec0ff */
        /* <DEDUP_REMOVED lines=9> */
.L_x_13487:
[----:B------:R-:W-:Y:S05]  /*bf20*/  BSYNC.RECONVERGENT B0 ;  /* 0x0000000000007941 */ /* 0x000fea0003800200 */
.L_x_13486:
[----:B------:R-:W-:-:S05]  /*bf30*/  LOP3.LUT R3, R0, 0x80, R3, 0xf8, !PT ;  /* 0x0000008000037812 */ /* 0x000fca00078ef803 */
[----:B------:R-:W-:Y:S01]  /*bf40*/  STG.E.U8 desc[UR36][R16.64], R3 ;  /* 0x0000000310007986 */ /* 0x000fe2000c101124 */
[----:B------:R-:W-:Y:S05]  /*bf50*/  EXIT ;  /* 0x000000000000794d */ /* 0x000fea0003800000 */
.L_x_13483:
[----:B0-23--:R-:W0:Y:S01]  /*bf60*/  I2F.S16 R3, R5 ;  /* 0x0000000500037306 */ /* 0x00de220000101400 */
        /* <DEDUP_REMOVED lines=11> */
.L_x_13489:
[----:B------:R-:W-:Y:S01]  /*c020*/  IMAD.MOV.U32 R0, RZ, RZ, 0x7f ;  /* 0x0000007fff007424 */ /* 0x000fe200078e00ff */
[----:B------:R-:W-:-:S04]  /*c030*/  ISETP.GT.U32.AND P0, PT, R2, 0x7f800000, PT ;  /* 0x7f8000000200780c */ /* 0x000fc80003f04070 */
[----:B------:R-:W-:-:S09]  /*c040*/  SEL R0, R0, 0x7c, P0 ;  /* 0x0000007c00007807 */ /* 0x000fd20000000000 */
.L_x_13490:
[----:B------:R-:W-:Y:S05]  /*c050*/  BSYNC.RECONVERGENT B0 ;  /* 0x0000000000007941 */ /* 0x000fea0003800200 */
.L_x_13488:
[----:B------:R-:W-:-:S04]  /*c060*/  SHF.R.U32.HI R3, RZ, 0x18, R3 ;  /* 0x00000018ff037819 */ /* 0x000fc80000011603 */
[----:B------:R-:W-:-:S05]  /*c070*/  LOP3.LUT R3, R0, 0x80, R3, 0xf8, !PT ;  /* 0x0000008000037812 */ /* 0x000fca00078ef803 */
[----:B------:R-:W-:Y:S01]  /*c080*/  STG.E.U8 desc[UR36][R16.64], R3 ;  /* 0x0000000310007986 */ /* 0x000fe2000c101124 */
[----:B------:R-:W-:Y:S05]  /*c090*/  EXIT ;  /* 0x000000000000794d */ /* 0x000fea0003800000 */
.L_x_13482:
[----:B------:R-:W1:Y:S02]  /*c0a0*/  I2F.S16 R0, R5 ;  /* 0x0000000500007306 */ /* 0x000e640000101400 */
[----:B-1----:R-:W-:-:S05]  /*c0b0*/  F2FP.BF16.F32.PACK_AB R0, RZ, R0 ;  /* 0x00000000ff00723e */ /* 0x002fca00000010ff */
[----:B------:R-:W-:Y:S01]  /*c0c0*/  STG.E.U16 desc[UR36][R16.64], R0 ;  /* 0x0000000010007986 */ /* 0x000fe2000c101524 */
[----:B------:R-:W-:Y:S05]  /*c0d0*/  EXIT ;  /* 0x000000000000794d */ /* 0x000fea0003800000 */
.L_x_13491:
        /* <DEDUP_REMOVED lines=10> */
.L_x_68552:


//--------------------- .text._ZN2at6native27unrolled_elementwise_kernelIZNS0_50_GLOBAL__N__2680c7bb_12_PowKernel_cu_7dd49032_300329pow_tensor_scalar_kernel_implIssEEvRNS_18TensorIteratorBaseET0_EUlsE_St5arrayIPcLm2EELi4E23TrivialOffsetCalculatorILi1EjESC_NS0_6memory12LoadWithCastILi1EEENSD_13StoreWithCastILi1EEEEEviT_S6_T2_T3_T4_T5_ --------------------------
	.section	.text._ZN2at6native27unrolled_elementwise_kernelIZNS0_50_GLOBAL__N__2680c7bb_12_PowKernel_cu_7dd49032_300329pow_tensor_scalar_kernel_implIssEEvRNS_18TensorIteratorBaseET0_EUlsE_St5arrayIPcLm2EELi4E23TrivialOffsetCalculatorILi1EjESC_NS0_6memory12LoadWithCastILi1EEENSD_13StoreWithCastILi1EEEEEviT_S6_T2_T3_T4_T5_,"ax",@progbits
	.align	128
        .global         _ZN2at6native27unrolled_elementwise_kernelIZNS0_50_GLOBAL__N__2680c7bb_12_PowKernel_cu_7dd49032_300329pow_tensor_scalar_kernel_implIssEEvRNS_18TensorIteratorBaseET0_EUlsE_St5arrayIPcLm2EELi4E23TrivialOffsetCalculatorILi1EjESC_NS0_6memory12LoadWithCastILi1EEENSD_13StoreWithCastILi1EEEEEviT_S6_T2_T3_T4_T5_
        .type           _ZN2at6native27unrolled_elementwise_kernelIZNS0_50_GLOBAL__N__2680c7bb_12_PowKernel_cu_7dd49032_300329pow_tensor_scalar_kernel_implIssEEvRNS_18TensorIteratorBaseET0_EUlsE_St5arrayIPcLm2EELi4E23TrivialOffsetCalculatorILi1EjESC_NS0_6memory12LoadWithCastILi1EEENSD_13StoreWithCastILi1EEEEEviT_S6_T2_T3_T4_T5_,@function
        .size           _ZN2at6native27unrolled_elementwise_kernelIZNS0_50_GLOBAL__N__2680c7bb_12_PowKernel_cu_7dd49032_300329pow_tensor_scalar_kernel_implIssEEvRNS_18TensorIteratorBaseET0_EUlsE_St5arrayIPcLm2EELi4E23TrivialOffsetCalculatorILi1EjESC_NS0_6memory12LoadWithCastILi1EEENSD_13StoreWithCastILi1EEEEEviT_S6_T2_T3_T4_T5_,(.L_x_68553 - _ZN2at6native27unrolled_elementwise_kernelIZNS0_50_GLOBAL__N__2680c7bb_12_PowKernel_cu_7dd49032_300329pow_tensor_scalar_kernel_implIssEEvRNS_18TensorIteratorBaseET0_EUlsE_St5arrayIPcLm2EELi4E23TrivialOffsetCalculatorILi1EjESC_NS0_6memory12LoadWithCastILi1EEENSD_13StoreWithCastILi1EEEEEviT_S6_T2_T3_T4_T5_)
        .other          _ZN2at6native27unrolled_elementwise_kernelIZNS0_50_GLOBAL__N__2680c7bb_12_PowKernel_cu_7dd49032_300329pow_tensor_scalar_kernel_implIssEEvRNS_18TensorIteratorBaseET0_EUlsE_St5arrayIPcLm2EELi4E23TrivialOffsetCalculatorILi1EjESC_NS0_6memory12LoadWithCastILi1EEENSD_13StoreWithCastILi1EEEEEviT_S6_T2_T3_T4_T5_,@"STO_CUDA_ENTRY STV_DEFAULT"
_ZN2at6native27unrolled_elementwise_kernelIZNS0_50_GLOBAL__N__2680c7bb_12_PowKernel_cu_7dd49032_300329pow_tensor_scalar_kernel_implIssEEvRNS_18TensorIteratorBaseET0_EUlsE_St5arrayIPcLm2EELi4E23TrivialOffsetCalculatorILi1EjESC_NS0_6memory12LoadWithCastILi1EEENSD_13StoreWithCastILi1EEEEEviT_S6_T2_T3_T4_T5_:
.text._ZN2at6native27unrolled_elementwise_kernelIZNS0_50_GLOBAL__N__2680c7bb_12_PowKernel_cu_7dd49032_300329pow_tensor_scalar_kernel_implIssEEvRNS_18TensorIteratorBaseET0_EUlsE_St5arrayIPcLm2EELi4E23TrivialOffsetCalculatorILi1EjESC_NS0_6memory12LoadWithCastILi1EEENSD_13StoreWithCastILi1EEEEEviT_S6_T2_T3_T4_T5_:
        /* <DEDUP_REMOVED lines=31> */
.L_x_13497:
[----:B------:R3:W5:Y:S01]  /*01f0*/  LDG.E.U8 R16, desc[UR36][R4.64] ;  /* 0x0000002404107981 */ /* 0x000762000c1e1100 */
[----:B------:R-:W-:Y:S05]  /*0200*/  BRA `(.L_x_13499) ;  /* 0x0000000c00507947 */ /* 0x000fea0003800000 */
.L_x_13496:
        /* <DEDUP_REMOVED lines=8> */
.L_x_13501:
[----:B------:R1:W5:Y:S01]  /*0290*/  LDG.E.U16 R16, desc[UR36][R4.64] ;  /* 0x0000002404107981 */ /* 0x000362000c1e1500 */
[----:B------:R-:W-:Y:S05]  /*02a0*/  BRA `(.L_x_13499) ;  /* 0x0000000c00287947 */ /* 0x000fea0003800000 */
.L_x_13500:
[----:B------:R2:W5:Y:S01]  /*02b0*/  LDG.E.U16 R16, desc[UR36][R4.64] ;  /* 0x0000002404107981 */ /* 0x000562000c1e1500 */
[----:B------:R-:W-:Y:S05]  /*02c0*/  BRA `(.L_x_13499) ;  /* 0x0000000c00207947 */ /* 0x000fea0003800000 */
.L_x_13495:
        /* <DEDUP_REMOVED lines=9> */
.L_x_13503:
[----:B------:R-:W2:Y:S02]  /*0360*/  LDG.E.U16 R0, desc[UR36][R4.64] ;  /* 0x0000002404007981 */ /* 0x000ea4000c1e1500 */
[----:B--2---:R-:W-:-:S06]  /*0370*/  HADD2.F32 R0, -RZ, R0.H0_H0 ;  /* 0x20000000ff007230 */ /* 0x004fcc0000004100 */
[----:B------:R-:W0:Y:S02]  /*0380*/  F2I.FTZ.TRUNC.NTZ R0, R0 ;  /* 0x0000000000007305 */ /* 0x000e24000021f100 */
[----:B0-----:R-:W-:Y:S01]  /*0390*/  PRMT R16, R0, 0x7610, R16 ;  /* 0x0000761000107816 */ /* 0x001fe20000000010 */
[----:B------:R-:W-:Y:S06]  /*03a0*/  BRA `(.L_x_13499) ;  /* 0x0000000800e87947 */ /* 0x000fec0003800000 */
.L_x_13502:
        /* <DEDUP_REMOVED lines=9> */
.L_x_13505:
[----:B------:R-:W2:Y:S02]  /*0440*/  LDG.E.U16 R4, desc[UR36][R4.64] ;  /* 0x0000002404047981 */ /* 0x000ea4000c1e1500 */
[----:B--2---:R-:W-:-:S06]  /*0450*/  HADD2.F32 R0, -RZ, R4.H0_H0 ;  /* 0x20000004ff007230 */ /* 0x004fcc0000004100 */
[----:B------:R-:W0:Y:S02]  /*0460*/  F2I.FTZ.TRUNC.NTZ R0, R0 ;  /* 0x0000000000007305 */ /* 0x000e24000021f100 */
[----:B0-----:R-:W-:Y:S01]  /*0470*/  PRMT R16, R0, 0x7610, R16 ;  /* 0x0000761000107816 */ /* 0x001fe20000000010 */
[----:B------:R-:W-:Y:S06]  /*0480*/  BRA `(.L_x_13499) ;  /* 0x0000000800b07947 */ /* 0x000fec0003800000 */
.L_x_13504:
[----:B------:R-:W2:Y:S02]  /*0490*/  LDG.E.64 R4, desc[UR36][R4.64] ;  /* 0x0000002404047981 */ /* 0x000ea4000c1e1b00 */
[----:B--2---:R0:W1:Y:S01]  /*04a0*/  F2I.F64.TRUNC R16, R4 ;  /* 0x0000000400107311 */ /* 0x004062000030d100 */
[----:B------:R-:W-:Y:S05]  /*04b0*/  BRA `(.L_x_13499) ;  /* 0x0000000800a47947 */ /* 0x000fea0003800000 */
.L_x_13494:
        /* <DEDUP_REMOVED lines=12> */
.L_x_13508:
[----:B------:R-:W2:Y:S02]  /*0580*/  LDG.E.64 R4, desc[UR36][R4.64] ;  /* 0x0000002404047981 */ /* 0x000ea4000c1e1b00 */
[----:B--2---:R0:W1:Y:S01]  /*0590*/  F2I.F64.TRUNC R16, R4 ;  /* 0x0000000400107311 */ /* 0x004062000030d100 */
[----:B------:R-:W-:Y:S05]  /*05a0*/  BRA `(.L_x_13499) ;  /* 0x0000000800687947 */ /* 0x000fea0003800000 */
.L_x_13507:
        /* <DEDUP_REMOVED lines=27> */
.L_x_13510:
        /* <DEDUP_REMOVED lines=15> */
.L_x_13509:
[----:B------:R-:W2:Y:S02]  /*0850*/  LDG.E.U16 R0, desc[UR36][R4.64] ;  /* 0x0000002404007981 */ /* 0x000ea4000c1e1500 */
[----:B--2---:R-:W-:-:S06]  /*0860*/  IMAD.U32 R0, R0, 0x10000, RZ ;  /* 0x0001000000007824 */ /* 0x004fcc00078e00ff */
[----:B------:R-:W0:Y:S02]  /*0870*/  F2I.FTZ.TRUNC.NTZ R0, R0 ;  /* 0x0000000000007305 */ /* 0x000e24000021f100 */
[----:B0-----:R-:W-:Y:S01]  /*0880*/  PRMT R16, R0, 0x7610, R16 ;  /* 0x0000761000107816 */ /* 0x001fe20000000010 */
[----:B------:R-:W-:Y:S06]  /*0890*/  BRA `(.L_x_13499) ;  /* 0x0000000400ac7947 */ /* 0x000fec0003800000 */
.L_x_13506:
        /* <DEDUP_REMOVED lines=10> */
.L_x_13513:
        /* <DEDUP_REMOVED lines=21> */
.L_x_13517:
[----:B------:R-:W-:Y:S05]  /*0a90*/  BSYNC.RECONVERGENT B1 ;  /* 0x0000000000017941 */ /* 0x000fea0003800200 */
.L_x_13516:
[----:B------:R-:W-:Y:S01]  /*0aa0*/  IMAD.SHL.U32 R0, R0, 0x100000, RZ ;  /* 0x0010000000007824 */ /* 0x000fe200078e00ff */
[----:B------:R-:W-:-:S04]  /*0ab0*/  LEA R3, R3, 0x3b800000, 0x17 ;  /* 0x3b80000003037811 */ /* 0x000fc800078eb8ff */
[----:B------:R-:W-:-:S07]  /*0ac0*/  LOP3.LUT R0, R3, R0, R7, 0xfe, !PT ;  /* 0x0000000003007212 */ /* 0x000fce00078efe07 */
.L_x_13515:
[----:B------:R-:W-:Y:S05]  /*0ad0*/  BSYNC.RECONVERGENT B0 ;  /* 0x0000000000007941 */ /* 0x000fea0003800200 */
.L_x_13514:
[----:B------:R-:W0:Y:S02]  /*0ae0*/  F2I.FTZ.TRUNC.NTZ R0, R0 ;  /* 0x0000000000007305 */ /* 0x000e24000021f100 */
[----:B0-----:R-:W-:Y:S01]  /*0af0*/  PRMT R16, R0, 0x7610, R16 ;  /* 0x0000761000107816 */ /* 0x001fe20000000010 */
[----:B------:R-:W-:Y:S06]  /*0b00*/  BRA `(.L_x_13499) ;  /* 0x0000000400107947 */ /* 0x000fec0003800000 */
.L_x_13512:
        /* <DEDUP_REMOVED lines=21> */
.L_x_13521:
[----:B------:R-:W-:Y:S05]  /*0c60*/  BSYNC.RECONVERGENT B1 ;  /* 0x0000000000017941 */ /* 0x000fea0003800200 */
.L_x_13520:
[----:B------:R-:W-:Y:S01]  /*0c70*/  IMAD.SHL.U32 R0, R0, 0x200000, RZ ;  /* 0x0020000000007824 */ /* 0x000fe200078e00ff */
[----:B------:R-:W-:-:S04]  /*0c80*/  LEA R3, R3, 0x37800000, 0x17 ;  /* 0x3780000003037811 */ /* 0x000fc800078eb8ff */
[----:B------:R-:W-:-:S07]  /*0c90*/  LOP3.LUT R0, R3, R0, R7, 0xfe, !PT ;  /* 0x0000000003007212 */ /* 0x000fce00078efe07 */
.L_x_13519:
[----:B------:R-:W-:Y:S05]  /*0ca0*/  BSYNC.RECONVERGENT B0 ;  /* 0x0000000000007941 */ /* 0x000fea0003800200 */
.L_x_13518:
[----:B------:R-:W0:Y:S02]  /*0cb0*/  F2I.FTZ.TRUNC.NTZ R0, R0 ;  /* 0x0000000000007305 */ /* 0x000e24000021f100 */
[----:B0-----:R-:W-:Y:S01]  /*0cc0*/  PRMT R16, R0, 0x7610, R16 ;  /* 0x0000761000107816 */ /* 0x001fe20000000010 */
[----:B------:R-:W-:Y:S06]  /*0cd0*/  BRA `(.L_x_13499) ;  /* 0x00000000009c7947 */ /* 0x000fec0003800000 */
.L_x_13511:
[----:B------:R-:W-:-:S09]  /*0ce0*/  UISETP.NE.AND UP0, UPT, UR4, 0x1c, UPT ;  /* 0x0000001c0400788c */ /* 0x000fd2000bf05270 */
[----:B------:R-:W-:Y:S05]  /*0cf0*/  BRA.U !UP0, `(.L_x_13522) ;  /* 0x0000000108907547 */ /* 0x000fea000b800000 */
[----:B------:R-:W-:-:S09]  /*0d00*/  UISETP.NE.AND UP0, UPT, UR4, 0x1d, UPT ;  /* 0x0000001d0400788c */ /* 0x000fd2000bf05270 */
[----:B------:R-:W-:Y:S05]  /*0d10*/  BRA.U !UP0, `(.L_x_13523) ;  /* 0x0000000108807547 */ /* 0x000fea000b800000 */
[----:B------:R-:W-:-:S09]  /*0d20*/  UISETP.NE.AND UP0, UPT, UR4, 0x2c, UPT ;  /* 0x0000002c0400788c */ /* 0x000fd2000bf05270 */
[----:B------:R-:W-:Y:S05]  /*0d30*/  BRA.U !UP0, `(.L_x_13524) ;  /* 0x0000000108487547 */ /* 0x000fea000b800000 */
.L_x_13498:
        /* <DEDUP_REMOVED lines=16> */
.L_x_13525:
[----:B------:R-:W-:Y:S01]  /*0e40*/  PRMT R16, RZ, 0x7610, R16 ;  /* 0x00007610ff107816 */ /* 0x000fe20000000010 */
[----:B------:R-:W-:Y:S06]  /*0e50*/  BRA `(.L_x_13499) ;  /* 0x00000000003c7947 */ /* 0x000fec0003800000 */
.L_x_13524:
        /* <DEDUP_REMOVED lines=8> */
.L_x_13527:
[----:B------:R-:W-:Y:S05]  /*0ee0*/  BSYNC.RECONVERGENT B0 ;  /* 0x0000000000007941 */ /* 0x000fea0003800200 */
.L_x_13526:
[----:B------:R-:W0:Y:S02]  /*0ef0*/  F2I.FTZ.TRUNC.NTZ R0, R0 ;  /* 0x0000000000007305 */ /* 0x000e24000021f100 */
[----:B0-----:R-:W-:Y:S01]  /*0f00*/  PRMT R16, R0, 0x7610, R16 ;  /* 0x0000761000107816 */ /* 0x001fe20000000010 */
[----:B------:R-:W-:Y:S06]  /*0f10*/  BRA `(.L_x_13499) ;  /* 0x00000000000c7947 */ /* 0x000fec0003800000 */
.L_x_13523:
[----:B------:R0:W5:Y:S01]  /*0f20*/  LDG.E.U16 R16, desc[UR36][R4.64] ;  /* 0x0000002404107981 */ /* 0x000162000c1e1500 */
[----:B------:R-:W-:Y:S05]  /*0f30*/  BRA `(.L_x_13499) ;  /* 0x0000000000047947 */ /* 0x000fea0003800000 */
.L_x_13522:
[----:B------:R0:W5:Y:S02]  /*0f40*/  LDG.E.U16 R16, desc[UR36][R4.64] ;  /* 0x0000002404107981 */ /* 0x000164000c1e1500 */
.L_x_13499:
[----:B------:R-:W-:-:S07]  /*0f50*/  VIADD R19, R2, 0x80 ;  /* 0x0000008002137836 */ /* 0x000fce0000000000 */
.L_x_13493:
[----:B------:R-:W-:Y:S05]  /*0f60*/  BSYNC.RECONVERGENT B6 ;  /* 0x0000000000067941 */ /* 0x000fea0003800200 */
.L_x_13492:
        /* <DEDUP_REMOVED lines=23> */
.L_x_13533:
[----:B------:R0:W5:Y:S01]  /*10e0*/  LDG.E.U8 R17, desc[UR36][R4.64] ;  /* 0x0000002404117981 */ /* 0x000162000c1e1100 */
[----:B------:R-:W-:Y:S05]  /*10f0*/  BRA `(.L_x_13535) ;  /* 0x0000000c00507947 */ /* 0x000fea0003800000 */
.L_x_13532:
        /* <DEDUP_REMOVED lines=8> */
.L_x_13537:
[----:B------:R0:W5:Y:S01]  /*1180*/  LDG.E.U16 R17, desc[UR36][R4.64] ;  /* 0x0000002404117981 */ /* 0x000162000c1e1500 */
[----:B------:R-:W-:Y:S05]  /*1190*/  BRA `(.L_x_13535) ;  /* 0x0000000c00287947 */ /* 0x000fea0003800000 */
.L_x_13536:
[----:B------:R0:W5:Y:S01]  /*11a0*/  LDG.E.U16 R17, desc[UR36][R4.64] ;  /* 0x0000002404117981 */ /* 0x000162000c1e1500 */
[----:B------:R-:W-:Y:S05]  /*11b0*/  BRA `(.L_x_13535) ;  /* 0x0000000c00207947 */ /* 0x000fea0003800000 */
.L_x_13531:
        /* <DEDUP_REMOVED lines=9> */
.L_x_13539:
[----:B------:R-:W2:Y:S02]  /*1250*/  LDG.E.U16 R0, desc[UR36][R4.64] ;  /* 0x0000002404007981 */ /* 0x000ea4000c1e1500 */
[----:B--2---:R-:W-:-:S06]  /*1260*/  HADD2.F32 R0, -RZ, R0.H0_H0 ;  /* 0x20000000ff007230 */ /* 0x004fcc0000004100 */
[----:B------:R-:W0:Y:S02]  /*1270*/  F2I.FTZ.TRUNC.NTZ R0, R0 ;  /* 0x0000000000007305 */ /* 0x000e24000021f100 */
[----:B0-----:R-:W-:Y:S01]  /*1280*/  PRMT R17, R0, 0x7610, R17 ;  /* 0x0000761000117816 */ /* 0x001fe20000000011 */
[----:B------:R-:W-:Y:S06]  /*1290*/  BRA `(.L_x_13535) ;  /* 0x0000000800e87947 */ /* 0x000fec0003800000 */
.L_x_13538:
        /* <DEDUP_REMOVED lines=9> */
.L_x_13541:
[----:B------:R-:W2:Y:S02]  /*1330*/  LDG.E.U16 R4, desc[UR36][R4.64] ;  /* 0x0000002404047981 */ /* 0x000ea4000c1e1500 */
[----:B--2---:R-:W-:-:S06]  /*1340*/  HADD2.F32 R0, -RZ, R4.H0_H0 ;  /* 0x20000004ff007230 */ /* 0x004fcc0000004100 */
[----:B------:R-:W0:Y:S02]  /*1350*/  F2I.FTZ.TRUNC.NTZ R0, R0 ;  /* 0x0000000000007305 */ /* 0x000e24000021f100 */
[----:B0-----:R-:W-:Y:S01]  /*1360*/  PRMT R17, R0, 0x7610, R17 ;  /* 0x0000761000117816 */ /* 0x001fe20000000011 */
[----:B------:R-:W-:Y:S06]  /*1370*/  BRA `(.L_x_13535) ;  /* 0x0000000800b07947 */ /* 0x000fec0003800000 */
.L_x_13540:
[----:B------:R-:W2:Y:S02]  /*1380*/  LDG.E.64 R4, desc[UR36][R4.64] ;  /* 0x0000002404047981 */ /* 0x000ea4000c1e1b00 */
[----:B--2---:R0:W1:Y:S01]  /*1390*/  F2I.F64.TRUNC R17, R4 ;  /* 0x0000000400117311 */ /* 0x004062000030d100 */
[----:B------:R-:W-:Y:S05]  /*13a0*/  BRA `(.L_x_13535) ;  /* 0x0000000800a47947 */ /* 0x000fea0003800000 */
.L_x_13530:
        /* <DEDUP_REMOVED lines=12> */
.L_x_13544:
[----:B------:R-:W2:Y:S02]  /*1470*/  LDG.E.64 R4, desc[UR36][R4.64] ;  /* 0x0000002404047981 */ /* 0x000ea4000c1e1b00 */
[----:B--2---:R0:W1:Y:S01]  /*1480*/  F2I.F64.TRUNC R17, R4 ;  /* 0x0000000400117311 */ /* 0x004062000030d100 */
[----:B------:R-:W-:Y:S05]  /*1490*/  BRA `(.L_x_13535) ;  /* 0x0000000800687947 */ /* 0x000fea0003800000 */
.L_x_13543:
        /* <DEDUP_REMOVED lines=27> */
.L_x_13546:
        /* <DEDUP_REMOVED lines=15> */
.L_x_13545:
[----:B------:R-:W2:Y:S02]  /*1740*/  LDG.E.U16 R0, desc[UR36][R4.64] ;  /* 0x0000002404007981 */ /* 0x000ea4000c1e1500 */
[----:B--2---:R-:W-:-:S06]  /*1750*/  IMAD.U32 R0, R0, 0x10000, RZ ;  /* 0x0001000000007824 */ /* 0x004fcc00078e00ff */
[----:B------:R-:W0:Y:S02]  /*1760*/  F2I.FTZ.TRUNC.NTZ R0, R0 ;  /* 0x0000000000007305 */ /* 0x000e24000021f100 */
[----:B0-----:R-:W-:Y:S01]  /*1770*/  PRMT R17, R0, 0x7610, R17 ;  /* 0x0000761000117816 */ /* 0x001fe20000000011 */
[----:B------:R-:W-:Y:S06]  /*1780*/  BRA `(.L_x_13535) ;  /* 0x0000000400ac7947 */ /* 0x000fec0003800000 */
.L_x_13542:
        /* <DEDUP_REMOVED lines=10> */
.L_x_13549:
        /* <DEDUP_REMOVED lines=21> */
.L_x_13553:
[----:B------:R-:W-:Y:S05]  /*1980*/  BSYNC.RECONVERGENT B1 ;  /* 0x0000000000017941 */ /* 0x000fea0003800200 */
.L_x_13552:
[----:B------:R-:W-:Y:S01]  /*1990*/  IMAD.SHL.U32 R0, R0, 0x100000, RZ ;  /* 0x0010000000007824 */ /* 0x000fe200078e00ff */
[----:B------:R-:W-:-:S04]  /*19a0*/  LEA R3, R3, 0x3b800000, 0x17 ;  /* 0x3b80000003037811 */ /* 0x000fc800078eb8ff */
[----:B------:R-:W-:-:S07]  /*19b0*/  LOP3.LUT R0, R3, R0, R7, 0xfe, !PT ;  /* 0x0000000003007212 */ /* 0x000fce00078efe07 */
.L_x_13551:
[----:B------:R-:W-:Y:S05]  /*19c0*/  BSYNC.RECONVERGENT B0 ;  /* 0x0000000000007941 */ /* 0x000fea0003800200 */
.L_x_13550:
[----:B------:R-:W0:Y:S02]  /*19d0*/  F2I.FTZ.TRUNC.NTZ R0, R0 ;  /* 0x0000000000007305 */ /* 0x000e24000021f100 */
[----:B0-----:R-:W-:Y:S01]  /*19e0*/  PRMT R17, R0, 0x7610, R17 ;  /* 0x0000761000117816 */ /* 0x001fe20000000011 */
[----:B------:R-:W-:Y:S06]  /*19f0*/  BRA `(.L_x_13535) ;  /* 0x0000000400107947 */ /* 0x000fec0003800000 */
.L_x_13548:
        /* <DEDUP_REMOVED lines=21> */
.L_x_13557:
[----:B------:R-:W-:Y:S05]  /*1b50*/  BSYNC.RECONVERGENT B1 ;  /* 0x0000000000017941 */ /* 0x000fea0003800200 */
.L_x_13556:
[----:B------:R-:W-:Y:S01]  /*1b60*/  IMAD.SHL.U32 R0, R0, 0x200000, RZ ;  /* 0x0020000000007824 */ /* 0x000fe200078e00ff */
[----:B------:R-:W-:-:S04]  /*1b70*/  LEA R3, R3, 0x37800000, 0x17 ;  /* 0x3780000003037811 */ /* 0x000fc800078eb8ff */
[----:B------:R-:W-:-:S07]  /*1b80*/  LOP3.LUT R0, R3, R0, R7, 0xfe, !PT ;  /* 0x0000000003007212 */ /* 0x000fce00078efe07 */
.L_x_13555:
[----:B------:R-:W-:Y:S05]  /*1b90*/  BSYNC.RECONVERGENT B0 ;  /* 0x0000000000007941 */ /* 0x000fea0003800200 */
.L_x_13554:
[----:B------:R-:W0:Y:S02]  /*1ba0*/  F2I.FTZ.TRUNC.NTZ R0, R0 ;  /* 0x0000000000007305 */ /* 0x000e24000021f100 */
[----:B0-----:R-:W-:Y:S01]  /*1bb0*/  PRMT R17, R0, 0x7610, R17 ;  /* 0x0000761000117816 */ /* 0x001fe20000000011 */
[----:B------:R-:W-:Y:S06]  /*1bc0*/  BRA `(.L_x_13535) ;  /* 0x00000000009c7947 */ /* 0x000fec0003800000 */
.L_x_13547:
        /* <DEDUP_REMOVED lines=14> */
.L_x_13561:
[----:B------:R-:W-:Y:S05]  /*1cb0*/  BSYNC.RECONVERGENT B0 ;  /* 0x0000000000007941 */ /* 0x000fea0003800200 */
.L_x_13560:
[----:B------:R-:W0:Y:S02]  /*1cc0*/  F2I.FTZ.TRUNC.NTZ R0, R0 ;  /* 0x0000000000007305 */ /* 0x000e24000021f100 */
[----:B0-----:R-:W-:Y:S01]  /*1cd0*/  PRMT R17, R0, 0x7610, R17 ;  /* 0x0000761000117816 */ /* 0x001fe20000000011 */
[----:B------:R-:W-:Y:S06]  /*1ce0*/  BRA `(.L_x_13535) ;  /* 0x0000000000547947 */ /* 0x000fec0003800000 */
.L_x_13534:
        /* <DEDUP_REMOVED lines=16> */
.L_x_13562:
[----:B------:R-:W-:Y:S01]  /*1df0*/  PRMT R17, RZ, 0x7610, R17 ;  /* 0x00007610ff117816 */ /* 0x000fe20000000011 */
[----:B------:R-:W-:Y:S06]  /*1e00*/  BRA `(.L_x_13535) ;  /* 0x00000000000c7947 */ /* 0x000fec0003800000 */
.L_x_13559:
[----:B------:R3:W5:Y:S01]  /*1e10*/  LDG.E.U16 R17, desc[UR36][R4.64] ;  /* 0x0000002404117981 */ /* 0x000762000c1e1500 */
[----:B------:R-:W-:Y:S05]  /*1e20*/  BRA `(.L_x_13535) ;  /* 0x0000000000047947 */ /* 0x000fea0003800000 */
.L_x_13558:
[----:B------:R2:W5:Y:S02]  /*1e30*/  LDG.E.U16 R17, desc[UR36][R4.64] ;  /* 0x0000002404117981 */ /* 0x000564000c1e1500 */
.L_x_13535:
[----:B------:R-:W-:-:S07]  /*1e40*/  VIADD R19, R19, 0x80 ;  /* 0x0000008013137836 */ /* 0x000fce0000000000 */
.L_x_13529:
[----:B------:R-:W-:Y:S05]  /*1e50*/  BSYNC.RECONVERGENT B6 ;  /* 0x0000000000067941 */ /* 0x000fea0003800200 */
.L_x_13528:
        /* <DEDUP_REMOVED lines=23> */
.L_x_13568:
[----:B------:R0:W5:Y:S01]  /*1fd0*/  LDG.E.U8 R18, desc[UR36][R4.64] ;  /* 0x0000002404127981 */ /* 0x000162000c1e1100 */
[----:B------:R-:W-:Y:S05]  /*1fe0*/  BRA `(.L_x_13570) ;  /* 0x0000000c00507947 */ /* 0x000fea0003800000 */
.L_x_13567:
        /* <DEDUP_REMOVED lines=8> */
.L_x_13572:
[----:B------:R0:W5:Y:S01]  /*2070*/  LDG.E.U16 R18, desc[UR36][R4.64] ;  /* 0x0000002404127981 */ /* 0x000162000c1e1500 */
[----:B------:R-:W-:Y:S05]  /*2080*/  BRA `(.L_x_13570) ;  /* 0x0000000c00287947 */ /* 0x000fea0003800000 */
.L_x_13571:
[----:B------:R0:W5:Y:S01]  /*2090*/  LDG.E.U16 R18, desc[UR36][R4.64] ;  /* 0x0000002404127981 */ /* 0x000162000c1e1500 */
[----:B------:R-:W-:Y:S05]  /*20a0*/  BRA `(.L_x_13570) ;  /* 0x0000000c00207947 */ /* 0x000fea0003800000 */
.L_x_13566:
        /* <DEDUP_REMOVED lines=9> */
.L_x_13574:
[----:B------:R-:W2:Y:S02]  /*2140*/  LDG.E.U16 R0, desc[UR36][R4.64] ;  /* 0x0000002404007981 */ /* 0x000ea4000c1e1500 */
[----:B--2---:R-:W-:-:S06]  /*2150*/  HADD2.F32 R0, -RZ, R0.H0_H0 ;  /* 0x20000000ff007230 */ /* 0x004fcc0000004100 */
[----:B------:R-:W0:Y:S02]  /*2160*/  F2I.FTZ.TRUNC.NTZ R0, R0 ;  /* 0x0000000000007305 */ /* 0x000e24000021f100 */
[----:B0-----:R-:W-:Y:S01]  /*2170*/  PRMT R18, R0, 0x7610, R18 ;  /* 0x0000761000127816 */ /* 0x001fe20000000012 */
[----:B------:R-:W-:Y:S06]  /*2180*/  BRA `(.L_x_13570) ;  /* 0x0000000800e87947 */ /* 0x000fec0003800000 */
.L_x_13573:
        /* <DEDUP_REMOVED lines=9> */
.L_x_13576:
[----:B------:R-:W2:Y:S02]  /*2220*/  LDG.E.U16 R4, desc[UR36][R4.64] ;  /* 0x0000002404047981 */ /* 0x000ea4000c1e1500 */
[----:B--2---:R-:W-:-:S06]  /*2230*/  HADD2.F32 R0, -RZ, R4.H0_H0 ;  /* 0x20000004ff007230 */ /* 0x004fcc0000004100 */
[----:B------:R-:W0:Y:S02]  /*2240*/  F2I.FTZ.TRUNC.NTZ R0, R0 ;  /* 0x0000000000007305 */ /* 0x000e24000021f100 */
[----:B0-----:R-:W-:Y:S01]  /*2250*/  PRMT R18, R0, 0x7610, R18 ;  /* 0x0000761000127816 */ /* 0x001fe20000000012 */
[----:B------:R-:W-:Y:S06]  /*2260*/  BRA `(.L_x_13570) ;  /* 0x0000000800b07947 */ /* 0x000fec0003800000 */
.L_x_13575:
[----:B------:R-:W2:Y:S02]  /*2270*/  LDG.E.64 R4, desc[UR36][R4.64] ;  /* 0x0000002404047981 */ /* 0x000ea4000c1e1b00 */
[----:B--2---:R0:W1:Y:S01]  /*2280*/  F2I.F64.TRUNC R18, R4 ;  /* 0x0000000400127311 */ /* 0x004062000030d100 */
[----:B------:R-:W-:Y:S05]  /*2290*/  BRA `(.L_x_13570) ;  /* 0x0000000800a47947 */ /* 0x000fea0003800000 */
.L_x_13565:
        /* <DEDUP_REMOVED lines=12> */
.L_x_13579:
[----:B------:R-:W2:Y:S02]  /*2360*/  LDG.E.64 R4, desc[UR36][R4.64] ;  /* 0x0000002404047981 */ /* 0x000ea4000c1e1b00 */
[----:B--2---:R3:W4:Y:S01]  /*2370*/  F2I.F64.TRUNC R18, R4 ;  /* 0x0000000400127311 */ /* 0x004722000030d100 */
[----:B------:R-:W-:Y:S05]  /*2380*/  BRA `(.L_x_13570) ;  /* 0x0000000800687947 */ /* 0x000fea0003800000 */
.L_x_13578:
        /* <DEDUP_REMOVED lines=27> */
.L_x_13581:
        /* <DEDUP_REMOVED lines=15> */
.L_x_13580:
[----:B------:R-:W2:Y:S02]  /*2630*/  LDG.E.U16 R0, desc[UR36][R4.64] ;  /* 0x0000002404007981 */ /* 0x000ea4000c1e1500 */
[----:B--2---:R-:W-:-:S06]  /*2640*/  IMAD.U32 R0, R0, 0x10000, RZ ;  /* 0x0001000000007824 */ /* 0x004fcc00078e00ff */
[----:B------:R-:W0:Y:S02]  /*2650*/  F2I.FTZ.TRUNC.NTZ R0, R0 ;  /* 0x0000000000007305 */ /* 0x000e24000021f100 */
[----:B0-----:R-:W-:Y:S01]  /*2660*/  PRMT R18, R0, 0x7610, R18 ;  /* 0x0000761000127816 */ /* 0x001fe20000000012 */
[----:B------:R-:W-:Y:S06]  /*2670*/  BRA `(.L_x_13570) ;  /* 0x0000000400ac7947 */ /* 0x000fec0003800000 */
.L_x_13577:
        /* <DEDUP_REMOVED lines=10> */
.L_x_13584:
        /* <DEDUP_REMOVED lines=21> */
.L_x_13588:
[----:B------:R-:W-:Y:S05]  /*2870*/  BSYNC.RECONVERGENT B1 ;  /* 0x0000000000017941 */ /* 0x000fea0003800200 */
.L_x_13587:
[----:B------:R-:W-:Y:S01]  /*2880*/  IMAD.SHL.U32 R0, R0, 0x100000, RZ ;  /* 0x0010000000007824 */ /* 0x000fe200078e00ff */
[----:B------:R-:W-:-:S04]  /*2890*/  LEA R3, R3, 0x3b800000, 0x17 ;  /* 0x3b80000003037811 */ /* 0x000fc800078eb8ff */
[----:B------:R-:W-:-:S07]  /*28a0*/  LOP3.LUT R0, R3, R0, R7, 0xfe, !PT ;  /* 0x0000000003007212 */ /* 0x000fce00078efe07 */
.L_x_13586:
[----:B------:R-:W-:Y:S05]  /*28b0*/  BSYNC.RECONVERGENT B0 ;  /* 0x0000000000007941 */ /* 0x000fea0003800200 */
.L_x_13585:
[----:B------:R-:W0:Y:S02]  /*28c0*/  F2I.FTZ.TRUNC.NTZ R0, R0 ;  /* 0x0000000000007305 */ /* 0x000e24000021f100 */
[----:B0-----:R-:W-:Y:S01]  /*28d0*/  PRMT R18, R0, 0x7610, R18 ;  /* 0x0000761000127816 */ /* 0x001fe20000000012 */
[----:B------:R-:W-:Y:S06]  /*28e0*/  BRA `(.L_x_13570) ;  /* 0x0000000400107947 */ /* 0x000fec0003800000 */
.L_x_13583:
        /* <DEDUP_REMOVED lines=21> */
.L_x_13592:
[----:B------:R-:W-:Y:S05]  /*2a40*/  BSYNC.RECONVERGENT B1 ;  /* 0x0000000000017941 */ /* 0x000fea0003800200 */
.L_x_13591:
[----:B------:R-:W-:Y:S01]  /*2a50*/  IMAD.SHL.U32 R0, R0, 0x200000, RZ ;  /* 0x0020000000007824 */ /* 0x000fe200078e00ff */
[----:B------:R-:W-:-:S04]  /*2a60*/  LEA R3, R3, 0x37800000, 0x17 ;  /* 0x3780000003037811 */ /* 0x000fc800078eb8ff */
[----:B------:R-:W-:-:S07]  /*2a70*/  LOP3.LUT R0, R3, R0, R7, 0xfe, !PT ;  /* 0x0000000003007212 */ /* 0x000fce00078efe07 */
.L_x_13590:
[----:B------:R-:W-:Y:S05]  /*2a80*/  BSYNC.RECONVERGENT B0 ;  /* 0x0000000000007941 */ /* 0x000fea0003800200 */
.L_x_13589:
[----:B------:R-:W0:Y:S02]  /*2a90*/  F2I.FTZ.TRUNC.NTZ R0, R0 ;  /* 0x0000000000007305 */ /* 0x000e24000021f100 */
[----:B0-----:R-:W-:Y:S01]  /*2aa0*/  PRMT R18, R0, 0x7610, R18 ;  /* 0x0000761000127816 */ /* 0x001fe20000000012 */
[----:B------:R-:W-:Y:S06]  /*2ab0*/  BRA `(.L_x_13570) ;  /* 0x00000000009c7947 */ /* 0x000fec0003800000 */
.L_x_13582:
        /* <DEDUP_REMOVED lines=14> */
.L_x_13596:
[----:B------:R-:W-:Y:S05]  /*2ba0*/  BSYNC.RECONVERGENT B0 ;  /* 0x0000000000007941 */ /* 0x000fea0003800200 */
.L_x_13595:
[----:B------:R-:W0:Y:S02]  /*2bb0*/  F2I.FTZ.TRUNC.NTZ R0, R0 ;  /* 0x0000000000007305 */ /* 0x000e24000021f100 */
[----:B0-----:R-:W-:Y:S01]  /*2bc0*/  PRMT R18, R0, 0x7610, R18 ;  /* 0x0000761000127816 */ /* 0x001fe20000000012 */
[----:B------:R-:W-:Y:S06]  /*2bd0*/  BRA `(.L_x_13570) ;  /* 0x0000000000547947 */ /* 0x000fec0003800000 */
.L_x_13569:
        /* <DEDUP_REMOVED lines=16> */
.L_x_13597:
[----:B------:R-:W-:Y:S01]  /*2ce0*/  PRMT R18, RZ, 0x7610, R18 ;  /* 0x00007610ff127816 */ /* 0x000fe20000000012 */
[----:B------:R-:W-:Y:S06]  /*2cf0*/  BRA `(.L_x_13570) ;  /* 0x00000000000c7947 */ /* 0x000fec0003800000 */
.L_x_13594:
[----:B------:R2:W5:Y:S01]  /*2d00*/  LDG.E.U16 R18, desc[UR36][R4.64] ;  /* 0x0000002404127981 */ /* 0x000562000c1e1500 */
[----:B------:R-:W-:Y:S05]  /*2d10*/  BRA `(.L_x_13570) ;  /* 0x0000000000047947 */ /* 0x000fea0003800000 */
.L_x_13593:
[----:B------:R1:W5:Y:S02]  /*2d20*/  LDG.E.U16 R18, desc[UR36][R4.64] ;  /* 0x0000002404127981 */ /* 0x000364000c1e1500 */
.L_x_13570:
[----:B------:R-:W-:-:S07]  /*2d30*/  VIADD R19, R19, 0x80 ;  /* 0x0000008013137836 */ /* 0x000fce0000000000 */
.L_x_13564:
[----:B------:R-:W-:Y:S05]  /*2d40*/  BSYNC.RECONVERGENT B6 ;  /* 0x0000000000067941 */ /* 0x000fea0003800200 */
.L_x_13563:
        /* <DEDUP_REMOVED lines=23> */
.L_x_13603:
[----:B------:R0:W5:Y:S01]  /*2ec0*/  LDG.E.U8 R24, desc[UR36][R4.64] ;  /* 0x0000002404187981 */ /* 0x000162000c1e1100 */
[----:B------:R-:W-:Y:S05]  /*2ed0*/  BRA `(.L_x_13599) ;  /* 0x0000000c004c7947 */ /* 0x000fea0003800000 */
.L_x_13602:
        /* <DEDUP_REMOVED lines=8> */
.L_x_13606:
[----:B------:R0:W5:Y:S01]  /*2f60*/  LDG.E.U16 R24, desc[UR36][R4.64] ;  /* 0x0000002404187981 */ /* 0x000162000c1e1500 */
[----:B------:R-:W-:Y:S05]  /*2f70*/  BRA `(.L_x_13599) ;  /* 0x0000000c00247947 */ /* 0x000fea0003800000 */
.L_x_13605:
[----:B------:R0:W5:Y:S01]  /*2f80*/  LDG.E.U16 R24, desc[UR36][R4.64] ;  /* 0x0000002404187981 */ /* 0x000162000c1e1500 */
[----:B------:R-:W-:Y:S05]  /*2f90*/  BRA `(.L_x_13599) ;  /* 0x0000000c001c7947 */ /* 0x000fea0003800000 */
.L_x_13601:
        /* <DEDUP_REMOVED lines=9> */
.L_x_13608:
[----:B------:R-:W2:Y:S02]  /*3030*/  LDG.E.U16 R0, desc[UR36][R4.64] ;  /* 0x0000002404007981 */ /* 0x000ea4000c1e1500 */
[----:B--2---:R-:W-:-:S06]  /*3040*/  HADD2.F32 R0, -RZ, R0.H0_H0 ;  /* 0x20000000ff007230 */ /* 0x004fcc0000004100 */
[----:B------:R-:W0:Y:S02]  /*3050*/  F2I.FTZ.TRUNC.NTZ R0, R0 ;  /* 0x0000000000007305 */ /* 0x000e24000021f100 */
[----:B0-----:R-:W-:Y:S01]  /*3060*/  PRMT R24, R0, 0x7610, R24 ;  /* 0x0000761000187816 */ /* 0x001fe20000000018 */
[----:B------:R-:W-:Y:S06]  /*3070*/  BRA `(.L_x_13599) ;  /* 0x0000000800e47947 */ /* 0x000fec0003800000 */
.L_x_13607:
        /* <DEDUP_REMOVED lines=9> */
.L_x_13610:
[----:B------:R-:W2:Y:S02]  /*3110*/  LDG.E.U16 R4, desc[UR36][R4.64] ;  /* 0x0000002404047981 */ /* 0x000ea4000c1e1500 */
[----:B--2---:R-:W-:-:S06]  /*3120*/  HADD2.F32 R0, -RZ, R4.H0_H0 ;  /* 0x20000004ff007230 */ /* 0x004fcc0000004100 */
[----:B------:R-:W0:Y:S02]  /*3130*/  F2I.FTZ.TRUNC.NTZ R0, R0 ;  /* 0x0000000000007305 */ /* 0x000e24000021f100 */
[----:B0-----:R-:W-:Y:S01]  /*3140*/  PRMT R24, R0, 0x7610, R24 ;  /* 0x0000761000187816 */ /* 0x001fe20000000018 */
[----:B------:R-:W-:Y:S06]  /*3150*/  BRA `(.L_x_13599) ;  /* 0x0000000800ac7947 */ /* 0x000fec0003800000 */
.L_x_13609:
[----:B------:R-:W2:Y:S02]  /*3160*/  LDG.E.64 R4, desc[UR36][R4.64] ;  /* 0x0000002404047981 */ /* 0x000ea4000c1e1b00 */
[----:B--2---:R0:W1:Y:S01]  /*3170*/  F2I.F64.TRUNC R24, R4 ;  /* 0x0000000400187311 */ /* 0x004062000030d100 */
[----:B------:R-:W-:Y:S05]  /*3180*/  BRA `(.L_x_13599) ;  /* 0x0000000800a07947 */ /* 0x000fea0003800000 */
.L_x_13600:
        /* <DEDUP_REMOVED lines=12> */
.L_x_13613:
[----:B------:R-:W2:Y:S02]  /*3250*/  LDG.E.64 R4, desc[UR36][R4.64] ;  /* 0x0000002404047981 */ /* 0x000ea4000c1e1b00 */
[----:B--2---:R0:W1:Y:S01]  /*3260*/  F2I.F64.TRUNC R24, R4 ;  /* 0x0000000400187311 */ /* 0x004062000030d100 */
[----:B------:R-:W-:Y:S05]  /*3270*/  BRA `(.L_x_13599) ;  /* 0x0000000800647947 */ /* 0x000fea0003800000 */
.L_x_13612:
        /* <DEDUP_REMOVED lines=27> */
.L_x_13615:
        /* <DEDUP_REMOVED lines=15> */
.L_x_13614:
[----:B------:R-:W2:Y:S02]  /*3520*/  LDG.E.U16 R0, desc[UR36][R4.64] ;  /* 0x0000002404007981 */ /* 0x000ea4000c1e1500 */
[----:B--2---:R-:W-:-:S06]  /*3530*/  IMAD.U32 R0, R0, 0x10000, RZ ;  /* 0x0001000000007824 */ /* 0x004fcc00078e00ff */
[----:B------:R-:W0:Y:S02]  /*3540*/  F2I.FTZ.TRUNC.NTZ R0, R0 ;  /* 0x0000000000007305 */ /* 0x000e24000021f100 */
[----:B0-----:R-:W-:Y:S01]  /*3550*/  PRMT R24, R0, 0x7610, R24 ;  /* 0x0000761000187816 */ /* 0x001fe20000000018 */
[----:B------:R-:W-:Y:S06]  /*3560*/  BRA `(.L_x_13599) ;  /* 0x0000000400a87947 */ /* 0x000fec0003800000 */
.L_x_13611:
        /* <DEDUP_REMOVED lines=10> */
.L_x_13618:
        /* <DEDUP_REMOVED lines=21> */
.L_x_13622:
[----:B------:R-:W-:Y:S05]  /*3760*/  BSYNC.RECONVERGENT B1 ;  /* 0x0000000000017941 */ /* 0x000fea0003800200 */
.L_x_13621:
[----:B------:R-:W-:Y:S01]  /*3770*/  IMAD.SHL.U32 R0, R0, 0x100000, RZ ;  /* 0x0010000000007824 */ /* 0x000fe200078e00ff */
[----:B------:R-:W-:-:S04]  /*3780*/  LEA R3, R3, 0x3b800000, 0x17 ;  /* 0x3b80000003037811 */ /* 0x000fc800078eb8ff */
[----:B------:R-:W-:-:S07]  /*3790*/  LOP3.LUT R0, R3, R0, R7, 0xfe, !PT ;  /* 0x0000000003007212 */ /* 0x000fce00078efe07 */
.L_x_13620:
[----:B------:R-:W-:Y:S05]  /*37a0*/  BSYNC.RECONVERGENT B0 ;  /* 0x0000000000007941 */ /* 0x000fea0003800200 */
.L_x_13619:
[----:B------:R-:W0:Y:S02]  /*37b0*/  F2I.FTZ.TRUNC.NTZ R0, R0 ;  /* 0x0000000000007305 */ /* 0x000e24000021f100 */
[----:B0-----:R-:W-:Y:S01]  /*37c0*/  PRMT R24, R0, 0x7610, R24 ;  /* 0x0000761000187816 */ /* 0x001fe20000000018 */
[----:B------:R-:W-:Y:S06]  /*37d0*/  BRA `(.L_x_13599) ;  /* 0x00000004000c7947 */ /* 0x000fec0003800000 */
.L_x_13617:
        /* <DEDUP_REMOVED lines=21> */
.L_x_13626:
[----:B------:R-:W-:Y:S05]  /*3930*/  BSYNC.RECONVERGENT B1 ;  /* 0x0000000000017941 */ /* 0x000fea0003800200 */
.L_x_13625:
[----:B------:R-:W-:Y:S01]  /*3940*/  IMAD.SHL.U32 R0, R0, 0x200000, RZ ;  /* 0x0020000000007824 */ /* 0x000fe200078e00ff */
[----:B------:R-:W-:-:S04]  /*3950*/  LEA R3, R3, 0x37800000, 0x17 ;  /* 0x3780000003037811 */ /* 0x000fc800078eb8ff */
[----:B------:R-:W-:-:S07]  /*3960*/  LOP3.LUT R0, R3, R0, R7, 0xfe, !PT ;  /* 0x0000000003007212 */ /* 0x000fce00078efe07 */
.L_x_13624:
[----:B------:R-:W-:Y:S05]  /*3970*/  BSYNC.RECONVERGENT B0 ;  /* 0x0000000000007941 */ /* 0x000fea0003800200 */
.L_x_13623:
[----:B------:R-:W0:Y:S02]  /*3980*/  F2I.FTZ.TRUNC.NTZ R0, R0 ;  /* 0x0000000000007305 */ /* 0x000e24000021f100 */
[----:B0-----:R-:W-:Y:S01]  /*3990*/  PRMT R24, R0, 0x7610, R24 ;  /* 0x0000761000187816 */ /* 0x001fe20000000018 */
[----:B------:R-:W-:Y:S06]  /*39a0*/  BRA `(.L_x_13599) ;  /* 0x0000000000987947 */ /* 0x000fec0003800000 */
.L_x_13616:
        /* <DEDUP_REMOVED lines=14> */
.L_x_13630:
[----:B------:R-:W-:Y:S05]  /*3a90*/  BSYNC.RECONVERGENT B0 ;  /* 0x0000000000007941 */ /* 0x000fea0003800200 */
.L_x_13629:
[----:B------:R-:W0:Y:S02]  /*3aa0*/  F2I.FTZ.TRUNC.NTZ R0, R0 ;  /* 0x0000000000007305 */ /* 0x000e24000021f100 */
[----:B0-----:R-:W-:Y:S01]  /*3ab0*/  PRMT R24, R0, 0x7610, R24 ;  /* 0x0000761000187816 */ /* 0x001fe20000000018 */
[----:B------:R-:W-:Y:S06]  /*3ac0*/  BRA `(.L_x_13599) ;  /* 0x0000000000507947 */ /* 0x000fec0003800000 */
.L_x_13604:
        /* <DEDUP_REMOVED lines=16> */
.L_x_13631:
[----:B------:R-:W-:Y:S05]  /*3bd0*/  BRA `(.L_x_13599) ;  /* 0x00000000000c7947 */ /* 0x000fea0003800000 */
.L_x_13628:
[----:B------:R0:W5:Y:S01]  /*3be0*/  LDG.E.U16 R24, desc[UR36][R4.64] ;  /* 0x0000002404187981 */ /* 0x000162000c1e1500 */
[----:B------:R-:W-:Y:S05]  /*3bf0*/  BRA `(.L_x_13599) ;  /* 0x0000000000047947 */ /* 0x000fea0003800000 */
.L_x_13627:
[----:B------:R0:W5:Y:S02]  /*3c00*/  LDG.E.U16 R24, desc[UR36][R4.64] ;  /* 0x0000002404187981 */ /* 0x000164000c1e1500 */
.L_x_13599:
[----:B------:R-:W-:Y:S05]  /*3c10*/  BSYNC.RECONVERGENT B6 ;  /* 0x0000000000067941 */ /* 0x000fea0003800200 */
.L_x_13598:
[----:B------:R-:W0:Y:S01]  /*3c20*/  LDC.U8 R19, c[0x0][0x3ac] ;  /* 0x0000eb00ff137b82 */ /* 0x000e220000000000 */
[----:B------:R-:W-:Y:S01]  /*3c30*/  ISETP.GE.AND P0, PT, R2, R22, PT ;  /* 0x000000160200720c */ /* 0x000fe20003f06270 */
[----:B------:R-:W-:Y:S01]  /*3c40*/  BSSY.RECONVERGENT B7, `(.L_x_13632) ;  /* 0x00002d6000077945 */ /* 0x000fe20003800200 */
[----:B-1---5:R-:W-:-:S03]  /*3c50*/  PRMT R17, R17, 0x9910, RZ ;  /* 0x0000991011117816 */ /* 0x022fc600000000ff */
[----:B------:R-:W-:Y:S01]  /*3c60*/  BSSY.RELIABLE B6, `(.L_x_13633) ;  /* 0x00001e9000067945 */ /* 0x000fe20003800100 */
[----:B----4-:R-:W-:Y:S02]  /*3c70*/  PRMT R3, R18, 0x9910, RZ ;  /* 0x0000991012037816 */ /* 0x010fe400000000ff */
[----:B------:R-:W-:Y:S01]  /*3c80*/  PRMT R0, R16, 0x9910, RZ ;  /* 0x0000991010007816 */ /* 0x000fe200000000ff */
[----:B------:R-:W-:Y:S01]  /*3c90*/  IMAD.MOV.U32 R18, RZ, RZ, R17 ;  /* 0x000000ffff127224 */ /* 0x000fe200078e0011 */
[----:B------:R-:W-:Y:S01]  /*3ca0*/  PRMT R16, R24, 0x9910, RZ ;  /* 0x0000991018107816 */ /* 0x000fe200000000ff */
[----:B------:R-:W-:Y:S02]  /*3cb0*/  IMAD.MOV.U32 R17, RZ, RZ, R3 ;  /* 0x000000ffff117224 */ /* 0x000fe400078e0003 */
[----:B------:R-:W-:Y:S02]  /*3cc0*/  IMAD R3, R0, R0, RZ ;  /* 0x0000000000037224 */ /* 0x000fe400078e02ff */
[----:B------:R-:W-:-:S02]  /*3cd0*/  IMAD R18, R18, R18, RZ ;  /* 0x0000001212127224 */ /* 0x000fc400078e02ff */
[----:B------:R-:W-:Y:S02]  /*3ce0*/  IMAD R17, R17, R17, RZ ;  /* 0x0000001111117224 */ /* 0x000fe400078e02ff */
[----:B------:R-:W-:Y:S01]  /*3cf0*/  IMAD R16, R16, R16, RZ ;  /* 0x0000001010107224 */ /* 0x000fe200078e02ff */
[----:B------:R-:W-:Y:S06]  /*3d00*/  @P0 BRA `(.L_x_13634) ;  /* 0x0000001c006c0947 */ /* 0x000fec0003800000 */
[----:B------:R-:W1:Y:S01]  /*3d10*/  LDCU UR4, c[0x0][0x3b0] ;  /* 0x00007600ff0477ac */ /* 0x000e620008000800 */
[----:B------:R-:W4:Y:S01]  /*3d20*/  LDC.64 R8, c[0x0][0x390] ;  /* 0x0000e400ff087b82 */ /* 0x000f220000000a00 */
[----:B------:R-:W-:Y:S01]  /*3d30*/  IMAD R0, R23, 0x200, R2 ;  /* 0x0000020017007824 */ /* 0x000fe200078e0202 */
[----:B0-23--:R-:W-:Y:S01]  /*3d40*/  PRMT R4, R19, 0x9910, RZ ;  /* 0x0000991013047816 */ /* 0x00dfe200000000ff */
[----:B------:R-:W-:Y:S02]  /*3d50*/  VIADD R2, R2, 0x80 ;  /* 0x0000008002027836 */ /* 0x000fe40000000000 */
        /* <DEDUP_REMOVED lines=16> */
.L_x_13638:
[----:B------:R0:W-:Y:S01]  /*3e60*/  STG.E.U8 desc[UR36][R8.64], R3 ;  /* 0x0000000308007986 */ /* 0x0001e2000c101124 */
[----:B------:R-:W-:Y:S05]  /*3e70*/  BRA `(.L_x_13640) ;  /* 0x0000000c005c7947 */ /* 0x000fea0003800000 */
.L_x_13637:
        /* <DEDUP_REMOVED lines=11> */
.L_x_13642:
[----:B------:R-:W-:-:S05]  /*3f30*/  PRMT R3, R3, 0x9910, RZ ;  /* 0x0000991003037816 */ /* 0x000fca00000000ff */
[----:B------:R0:W-:Y:S01]  /*3f40*/  STG.E desc[UR36][R8.64], R3 ;  /* 0x0000000308007986 */ /* 0x0001e2000c101924 */
[----:B------:R-:W-:Y:S05]  /*3f50*/  BRA `(.L_x_13640) ;  /* 0x0000000c00247947 */ /* 0x000fea0003800000 */
.L_x_13641:
[----:B------:R0:W-:Y:S01]  /*3f60*/  STG.E.U16 desc[UR36][R8.64], R3 ;  /* 0x0000000308007986 */ /* 0x0001e2000c101524 */
[----:B------:R-:W-:Y:S05]  /*3f70*/  BRA `(.L_x_13640) ;  /* 0x0000000c001c7947 */ /* 0x000fea0003800000 */
.L_x_13636:
        /* <DEDUP_REMOVED lines=9> */
.L_x_13644:
[----:B------:R-:W0:Y:S02]  /*4010*/  I2F.S16 R0, R3 ;  /* 0x0000000300007306 */ /* 0x000e240000101400 */
[----:B0-----:R-:W-:-:S05]  /*4020*/  F2FP.F16.F32.PACK_AB R0, RZ, R0 ;  /* 0x00000000ff00723e */ /* 0x001fca00000000ff */
[----:B------:R0:W-:Y:S01]  /*4030*/  STG.E.U16 desc[UR36][R8.64], R0 ;  /* 0x0000000008007986 */ /* 0x0001e2000c101524 */
[----:B------:R-:W-:Y:S05]  /*4040*/  BRA `(.L_x_13640) ;  /* 0x0000000800e87947 */ /* 0x000fea0003800000 */
.L_x_13643:
        /* <DEDUP_REMOVED lines=10> */
.L_x_13646:
[----:B------:R-:W0:Y:S02]  /*40f0*/  I2F.S16 R3, R3 ;  /* 0x0000000300037306 */ /* 0x000e240000101400 */
[----:B0-----:R-:W-:-:S04]  /*4100*/  F2FP.F16.F32.PACK_AB R3, RZ, R3 ;  /* 0x00000003ff03723e */ /* 0x001fc800000000ff */
[----:B------:R-:W-:-:S05]  /*4110*/  PRMT R3, R3, 0x5410, RZ ;  /* 0x0000541003037816 */ /* 0x000fca00000000ff */
[----:B------:R0:W-:Y:S01]  /*4120*/  STG.E desc[UR36][R8.64], R3 ;  /* 0x0000000308007986 */ /* 0x0001e2000c101924 */
[----:B------:R-:W-:Y:S05]  /*4130*/  BRA `(.L_x_13640) ;  /* 0x0000000800ac7947 */ /* 0x000fea0003800000 */
.L_x_13645:
[----:B------:R-:W0:Y:S02]  /*4140*/  I2F.F64.S16 R4, R3 ;  /* 0x0000000300047312 */ /* 0x000e240000101c00 */
[----:B0-----:R0:W-:Y:S01]  /*4150*/  STG.E.64 desc[UR36][R8.64], R4 ;  /* 0x0000000408007986 */ /* 0x0011e2000c101b24 */
[----:B------:R-:W-:Y:S05]  /*4160*/  BRA `(.L_x_13640) ;  /* 0x0000000800a07947 */ /* 0x000fea0003800000 */
.L_x_13635:
        /* <DEDUP_REMOVED lines=13> */
.L_x_13649:
[----:B------:R-:W0:Y:S01]  /*4240*/  I2F.F64.S16 R4, R3 ;  /* 0x0000000300047312 */ /* 0x000e220000101c00 */
[----:B------:R-:W-:-:S05]  /*4250*/  CS2R R6, SRZ ;  /* 0x0000000000067805 */ /* 0x000fca000001ff00 */
[----:B0-----:R3:W-:Y:S01]  /*4260*/  STG.E.128 desc[UR36][R8.64], R4 ;  /* 0x0000000408007986 */ /* 0x0017e2000c101d24 */
[----:B------:R-:W-:Y:S05]  /*4270*/  BRA `(.L_x_13640) ;  /* 0x00000008005c7947 */ /* 0x000fea0003800000 */
.L_x_13648:
        /* <DEDUP_REMOVED lines=19> */
.L_x_13653:
[----:B------:R-:W-:Y:S05]  /*43b0*/  BSYNC.RECONVERGENT B0 ;  /* 0x0000000000007941 */ /* 0x000fea0003800200 */
.L_x_13652:
[----:B------:R-:W-:-:S05]  /*43c0*/  LOP3.LUT R5, R0, 0x80, R5, 0xf8, !PT ;  /* 0x0000008000057812 */ /* 0x000fca00078ef805 */
[----:B------:R2:W-:Y:S01]  /*43d0*/  STG.E.U8 desc[UR36][R8.64], R5 ;  /* 0x0000000508007986 */ /* 0x0005e2000c101124 */
[----:B------:R-:W-:Y:S05]  /*43e0*/  BRA `(.L_x_13640) ;  /* 0x0000000800007947 */ /* 0x000fea0003800000 */
.L_x_13651:
        /* <DEDUP_REMOVED lines=15> */
.L_x_13655:
[----:B------:R-:W-:Y:S05]  /*44e0*/  BSYNC.RECONVERGENT B0 ;  /* 0x0000000000007941 */ /* 0x000fea0003800200 */
.L_x_13654:
[----:B------:R-:W-:-:S05]  /*44f0*/  LOP3.LUT R5, R0, 0x80, R5, 0xf8, !PT ;  /* 0x0000008000057812 */ /* 0x000fca00078ef805 */
[----:B------:R1:W-:Y:S01]  /*4500*/  STG.E.U8 desc[UR36][R8.64], R5 ;  /* 0x0000000508007986 */ /* 0x0003e2000c101124 */
[----:B------:R-:W-:Y:S05]  /*4510*/  BRA `(.L_x_13640) ;  /* 0x0000000400b47947 */ /* 0x000fea0003800000 */
.L_x_13650:
[----:B------:R-:W0:Y:S02]  /*4520*/  I2F.S16 R0, R3 ;  /* 0x0000000300007306 */ /* 0x000e240000101400 */
[----:B0-----:R-:W-:-:S05]  /*4530*/  F2FP.BF16.F32.PACK_AB R0, RZ, R0 ;  /* 0x00000000ff00723e */ /* 0x001fca00000010ff */
[----:B------:R0:W-:Y:S01]  /*4540*/  STG.E.U16 desc[UR36][R8.64], R0 ;  /* 0x0000000008007986 */ /* 0x0001e2000c101524 */
[----:B------:R-:W-:Y:S05]  /*4550*/  BRA `(.L_x_13640) ;  /* 0x0000000400a47947 */ /* 0x000fea0003800000 */
.L_x_13647:
        /* <DEDUP_REMOVED lines=10> */
.L_x_13658:
        /* <DEDUP_REMOVED lines=13> */
.L_x_13661:
[----:B------:R-:W-:-:S04]  /*46d0*/  SHF.R.U32.HI R0, RZ, 0x14, R3 ;  /* 0x00000014ff007819 */ /* 0x000fc80000011603 */
[----:B------:R-:W-:-:S04]  /*46e0*/  LOP3.LUT R0, R0, 0x1, RZ, 0xc0, !PT ;  /* 0x0000000100007812 */ /* 0x000fc800078ec0ff */
[----:B------:R-:W-:-:S04]  /*46f0*/  IADD3 R0, PT, PT, R3, 0x487ffff, R0 ;  /* 0x0487ffff03007810 */ /* 0x000fc80007ffe000 */
[----:B------:R-:W-:-:S04]  /*4700*/  SHF.R.U32.HI R0, RZ, 0x14, R0 ;  /* 0x00000014ff007819 */ /* 0x000fc80000011600 */
[----:B------:R-:W-:-:S07]  /*4710*/  LOP3.LUT R0, R0, 0xff, RZ, 0xc0, !PT ;  /* 0x000000ff00007812 */ /* 0x000fce00078ec0ff */
.L_x_13662:
[----:B------:R-:W-:-:S04]  /*4720*/  SHF.R.U32.HI R3, RZ, 0x18, R3 ;  /* 0x00000018ff037819 */ /* 0x000fc80000011603 */
[----:B------:R-:W-:-:S04]  /*4730*/  LOP3.LUT R0, R0, 0x80, R3, 0xf8, !PT ;  /* 0x0000008000007812 */ /* 0x000fc800078ef803 */
[----:B------:R-:W-:-:S07]  /*4740*/  PRMT R4, R0, 0x7610, R4 ;  /* 0x0000761000047816 */ /* 0x000fce0000000004 */
.L_x_13660:
[----:B------:R-:W-:Y:S05]  /*4750*/  BSYNC.RECONVERGENT B0 ;  /* 0x0000000000007941 */ /* 0x000fea0003800200 */
.L_x_13659:
[----:B------:R0:W-:Y:S01]  /*4760*/  STG.E.U8 desc[UR36][R8.64], R4 ;  /* 0x0000000408007986 */ /* 0x0001e2000c101124 */
[----:B------:R-:W-:Y:S05]  /*4770*/  BRA `(.L_x_13640) ;  /* 0x00000004001c7947 */ /* 0x000fea0003800000 */
.L_x_13657:
        /* <DEDUP_REMOVED lines=13> */
.L_x_13665:
[----:B------:R-:W-:-:S04]  /*4850*/  SHF.R.U32.HI R0, RZ, 0x15, R3 ;  /* 0x00000015ff007819 */ /* 0x000fc80000011603 */
[----:B------:R-:W-:-:S04]  /*4860*/  LOP3.LUT R0, R0, 0x1, RZ, 0xc0, !PT ;  /* 0x0000000100007812 */ /* 0x000fc800078ec0ff */
[----:B------:R-:W-:-:S04]  /*4870*/  IADD3 R0, PT, PT, R3, 0x88fffff, R0 ;  /* 0x088fffff03007810 */ /* 0x000fc80007ffe000 */
[----:B------:R-:W-:-:S04]  /*4880*/  SHF.R.U32.HI R0, RZ, 0x15, R0 ;  /* 0x00000015ff007819 */ /* 0x000fc80000011600 */
[----:B------:R-:W-:-:S07]  /*4890*/  LOP3.LUT R0, R0, 0xff, RZ, 0xc0, !PT ;  /* 0x000000ff00007812 */ /* 0x000fce00078ec0ff */
.L_x_13666:
[----:B------:R-:W-:-:S04]  /*48a0*/  SHF.R.U32.HI R3, RZ, 0x18, R3 ;  /* 0x00000018ff037819 */ /* 0x000fc80000011603 */
[----:B------:R-:W-:-:S04]  /*48b0*/  LOP3.LUT R0, R0, 0x80, R3, 0xf8, !PT ;  /* 0x0000008000007812 */ /* 0x000fc800078ef803 */
[----:B------:R-:W-:-:S07]  /*48c0*/  PRMT R4, R0, 0x7610, R4 ;  /* 0x0000761000047816 */ /* 0x000fce0000000004 */
.L_x_13664:
[----:B------:R-:W-:Y:S05]  /*48d0*/  BSYNC.RECONVERGENT B0 ;  /* 0x0000000000007941 */ /* 0x000fea0003800200 */
.L_x_13663:
[----:B------:R0:W-:Y:S01]  /*48e0*/  STG.E.U8 desc[UR36][R8.64], R4 ;  /* 0x0000000408007986 */ /* 0x0001e2000c101124 */
[----:B------:R-:W-:Y:S05]  /*48f0*/  BRA `(.L_x_13640) ;  /* 0x0000000000bc7947 */ /* 0x000fea0003800000 */
.L_x_13656:
[----:B------:R-:W-:-:S13]  /*4900*/  ISETP.NE.AND P0, PT, R0, 0x1c, PT ;  /* 0x0000001c0000780c */ /* 0x000fda0003f05270 */
[----:B------:R-:W-:Y:S05]  /*4910*/  @!P0 BRA `(.L_x_13667) ;  /* 0x0000000000ac8947 */ /* 0x000fea0003800000 */
[----:B------:R-:W-:-:S13]  /*4920*/  ISETP.NE.AND P0, PT, R0, 0x1d, PT ;  /* 0x0000001d0000780c */ /* 0x000fda0003f05270 */
[----:B------:R-:W-:Y:S05]  /*4930*/  @!P0 BRA `(.L_x_13668) ;  /* 0x0000000000908947 */ /* 0x000fea0003800000 */
[----:B------:R-:W-:-:S13]  /*4940*/  ISETP.NE.AND P0, PT, R0, 0x2c, PT ;  /* 0x0000002c0000780c */ /* 0x000fda0003f05270 */
[----:B------:R-:W-:Y:S05]  /*4950*/  @!P0 BRA `(.L_x_13669) ;  /* 0x0000000000448947 */ /* 0x000fea0003800000 */
.L_x_13639:
        /* <DEDUP_REMOVED lines=16> */
.L_x_13670:
[----:B------:R-:W-:Y:S05]  /*4a60*/  BRA `(.L_x_13640) ;  /* 0x0000000000607947 */ /* 0x000fea0003800000 */
.L_x_13669:
        /* <DEDUP_REMOVED lines=17> */
.L_x_13668:
[----:B------:R-:W-:-:S05]  /*4b80*/  PRMT R3, R3, 0x9910, RZ ;  /* 0x0000991003037816 */ /* 0x000fca00000000ff */
[----:B------:R-:W-:-:S05]  /*4b90*/  IMAD.MOV.U32 R4, RZ, RZ, R3 ;  /* 0x000000ffff047224 */ /* 0x000fca00078e0003 */
[----:B------:R-:W-:-:S05]  /*4ba0*/  SHF.R.S32.HI R5, RZ, 0x1f, R4 ;  /* 0x0000001fff057819 */ /* 0x000fca0000011404 */
[----:B------:R0:W-:Y:S01]  /*4bb0*/  STG.E.64 desc[UR36][R8.64], R4 ;  /* 0x0000000408007986 */ /* 0x0001e2000c101b24 */
[----:B------:R-:W-:Y:S05]  /*4bc0*/  BRA `(.L_x_13640) ;  /* 0x0000000000087947 */ /* 0x000fea0003800000 */
.L_x_13667:
[----:B------:R-:W-:-:S05]  /*4bd0*/  PRMT R3, R3, 0x9910, RZ ;  /* 0x0000991003037816 */ /* 0x000fca00000000ff */
[----:B------:R0:W-:Y:S02]  /*4be0*/  STG.E desc[UR36][R8.64], R3 ;  /* 0x0000000308007986 */ /* 0x0001e4000c101924 */
.L_x_13640:
        /* <DEDUP_REMOVED lines=23> */
.L_x_13675:
[----:B------:R0:W-:Y:S01]  /*4d60*/  STG.E.U8 desc[UR36][R8.64], R18 ;  /* 0x0000001208007986 */ /* 0x0001e2000c101124 */
[----:B------:R-:W-:Y:S05]  /*4d70*/  BRA `(.L_x_13677) ;  /* 0x0000000c004c7947 */ /* 0x000fea0003800000 */
.L_x_13674:
        /* <DEDUP_REMOVED lines=10> */
.L_x_13679:
[----:B------:R-:W-:-:S05]  /*4e20*/  PRMT R3, R18, 0x9910, RZ ;  /* 0x0000991012037816 */ /* 0x000fca00000000ff */
[----:B------:R3:W-:Y:S01]  /*4e30*/  STG.E desc[UR36][R8.64], R3 ;  /* 0x0000000308007986 */ /* 0x0007e2000c101924 */
[----:B------:R-:W-:Y:S05]  /*4e40*/  BRA `(.L_x_13677) ;  /* 0x0000000c00187947 */ /* 0x000fea0003800000 */
.L_x_13678:
[----:B------:R2:W-:Y:S01]  /*4e50*/  STG.E.U16 desc[UR36][R8.64], R18 ;  /* 0x0000001208007986 */ /* 0x0005e2000c101524 */
[----:B------:R-:W-:Y:S05]  /*4e60*/  BRA `(.L_x_13677) ;  /* 0x0000000c00107947 */ /* 0x000fea0003800000 */
.L_x_13673:
        /* <DEDUP_REMOVED lines=9> */
.L_x_13681:
[----:B------:R-:W0:Y:S02]  /*4f00*/  I2F.S16 R0, R18 ;  /* 0x0000001200007306 */ /* 0x000e240000101400 */
[----:B0-----:R-:W-:-:S05]  /*4f10*/  F2FP.F16.F32.PACK_AB R0, RZ, R0 ;  /* 0x00000000ff00723e */ /* 0x001fca00000000ff */
[----:B------:R0:W-:Y:S01]  /*4f20*/  STG.E.U16 desc[UR36][R8.64], R0 ;  /* 0x0000000008007986 */ /* 0x0001e2000c101524 */
[----:B------:R-:W-:Y:S05]  /*4f30*/  BRA `(.L_x_13677) ;  /* 0x0000000800dc7947 */ /* 0x000fea0003800000 */
.L_x_13680:
        /* <DEDUP_REMOVED lines=10> */
.L_x_13683:
[----:B------:R-:W0:Y:S02]  /*4fe0*/  I2F.S16 R18, R18 ;  /* 0x0000001200127306 */ /* 0x000e240000101400 */
[----:B0-----:R-:W-:-:S04]  /*4ff0*/  F2FP.F16.F32.PACK_AB R3, RZ, R18 ;  /* 0x00000012ff03723e */ /* 0x001fc800000000ff */
[----:B------:R-:W-:-:S05]  /*5000*/  PRMT R3, R3, 0x5410, RZ ;  /* 0x0000541003037816 */ /* 0x000fca00000000ff */
[----:B------:R0:W-:Y:S01]  /*5010*/  STG.E desc[UR36][R8.64], R3 ;  /* 0x0000000308007986 */ /* 0x0001e2000c101924 */
[----:B------:R-:W-:Y:S05]  /*5020*/  BRA `(.L_x_13677) ;  /* 0x0000000800a07947 */ /* 0x000fea0003800000 */
.L_x_13682:
[----:B------:R-:W0:Y:S02]  /*5030*/  I2F.F64.S16 R4, R18 ;  /* 0x0000001200047312 */ /* 0x000e240000101c00 */
[----:B0-----:R0:W-:Y:S01]  /*5040*/  STG.E.64 desc[UR36][R8.64], R4 ;  /* 0x0000000408007986 */ /* 0x0011e2000c101b24 */
[----:B------:R-:W-:Y:S05]  /*5050*/  BRA `(.L_x_13677) ;  /* 0x0000000800947947 */ /* 0x000fea0003800000 */
.L_x_13672:
        /* <DEDUP_REMOVED lines=12> */
.L_x_13687:
        /* <DEDUP_REMOVED lines=17> */
.L_x_13690:
[----:B------:R-:W-:-:S04]  /*5230*/  SHF.R.U32.HI R3, RZ, 0x18, R5 ;  /* 0x00000018ff037819 */ /* 0x000fc80000011605 */
[----:B------:R-:W-:-:S04]  /*5240*/  LOP3.LUT R0, R0, 0x80, R3, 0xf8, !PT ;  /* 0x0000008000007812 */ /* 0x000fc800078ef803 */
[----:B------:R-:W-:-:S07]  /*5250*/  PRMT R4, R0, 0x7610, R4 ;  /* 0x0000761000047816 */ /* 0x000fce0000000004 */
.L_x_13689:
[----:B------:R-:W-:Y:S05]  /*5260*/  BSYNC.RECONVERGENT B0 ;  /* 0x0000000000007941 */ /* 0x000fea0003800200 */
.L_x_13688:
[----:B------:R0:W-:Y:S01]  /*5270*/  STG.E.U8 desc[UR36][R8.64], R4 ;  /* 0x0000000408007986 */ /* 0x0001e2000c101124 */
[----:B------:R-:W-:Y:S05]  /*5280*/  BRA `(.L_x_13677) ;  /* 0x0000000800087947 */ /* 0x000fea0003800000 */
.L_x_13686:
        /* <DEDUP_REMOVED lines=17> */
.L_x_13693:
[----:B------:R-:W-:-:S04]  /*53a0*/  SHF.R.U32.HI R3, RZ, 0x18, R5 ;  /* 0x00000018ff037819 */ /* 0x000fc80000011605 */
[----:B------:R-:W-:-:S04]  /*53b0*/  LOP3.LUT R0, R0, 0x80, R3, 0xf8, !PT ;  /* 0x0000008000007812 */ /* 0x000fc800078ef803 */
[----:B------:R-:W-:-:S07]  /*53c0*/  PRMT R4, R0, 0x7610, R4 ;  /* 0x0000761000047816 */ /* 0x000fce0000000004 */
.L_x_13692:
[----:B------:R-:W-:Y:S05]  /*53d0*/  BSYNC.RECONVERGENT B0 ;  /* 0x0000000000007941 */ /* 0x000fea0003800200 */
.L_x_13691:
[----:B------:R0:W-:Y:S01]  /*53e0*/  STG.E.U8 desc[UR36][R8.64], R4 ;  /* 0x0000000408007986 */ /* 0x0001e2000c101124 */
[----:B------:R-:W-:Y:S05]  /*53f0*/  BRA `(.L_x_13677) ;  /* 0x0000000400ac7947 */ /* 0x000fea0003800000 */
.L_x_13685:
        /* <DEDUP_REMOVED lines=22> */
.L_x_13695:
[----:B------:R-:W-:-:S04]  /*5560*/  PRMT R4, R18, 0x9910, RZ ;  /* 0x0000991012047816 */ /* 0x000fc800000000ff */
[----:B------:R-:W-:-:S05]  /*5570*/  SHF.R.S32.HI R5, RZ, 0x1f, R4 ;  /* 0x0000001fff057819 */ /* 0x000fca0000011404 */
[----:B------:R0:W-:Y:S01]  /*5580*/  STG.E.64 desc[UR36][R8.64], R4 ;  /* 0x0000000408007986 */ /* 0x0001e2000c101b24 */
[----:B------:R-:W-:Y:S05]  /*5590*/  BRA `(.L_x_13677) ;  /* 0x0000000400447947 */ /* 0x000fea0003800000 */
.L_x_13694:
[----:B------:R-:W-:-:S05]  /*55a0*/  PRMT R3, R18, 0x9910, RZ ;  /* 0x0000991012037816 */ /* 0x000fca00000000ff */
[----:B------:R0:W-:Y:S01]  /*55b0*/  STG.E desc[UR36][R8.64], R3 ;  /* 0x0000000308007986 */ /* 0x0001e2000c101924 */
[----:B------:R-:W-:Y:S05]  /*55c0*/  BRA `(.L_x_13677) ;  /* 0x0000000400387947 */ /* 0x000fea0003800000 */
.L_x_13684:
        /* <DEDUP_REMOVED lines=11> */
.L_x_13697:
[----:B------:R-:W0:Y:S01]  /*5680*/  I2F.F64.S16 R4, R18 ;  /* 0x0000001200047312 */ /* 0x000e220000101c00 */
[----:B------:R-:W-:-:S05]  /*5690*/  CS2R R6, SRZ ;  /* 0x0000000000067805 */ /* 0x000fca000001ff00 */
[----:B0-----:R0:W-:Y:S01]  /*56a0*/  STG.E.128 desc[UR36][R8.64], R4 ;  /* 0x0000000408007986 */ /* 0x0011e2000c101d24 */
[----:B------:R-:W-:Y:S05]  /*56b0*/  BRA `(.L_x_13677) ;  /* 0x0000000000fc7947 */ /* 0x000fea0003800000 */
.L_x_13696:
[----:B------:R-:W-:-:S13]  /*56c0*/  ISETP.NE.AND P0, PT, R0, 0xf, PT ;  /* 0x0000000f0000780c */ /* 0x000fda0003f05270 */
[----:B------:R-:W-:Y:S05]  /*56d0*/  @!P0 BRA `(.L_x_13698) ;  /* 0x0000000000e88947 */ /* 0x000fea0003800000 */
[----:B------:R-:W-:-:S13]  /*56e0*/  ISETP.NE.AND P0, PT, R0, 0x17, PT ;  /* 0x000000170000780c */ /* 0x000fda0003f05270 */
[----:B------:R-:W-:Y:S05]  /*56f0*/  @!P0 BRA `(.L_x_13699) ;  /* 0x0000000000908947 */ /* 0x000fea0003800000 */
[----:B------:R-:W-:-:S13]  /*5700*/  ISETP.NE.AND P0, PT, R0, 0x18, PT ;  /* 0x000000180000780c */ /* 0x000fda0003f05270 */
[----:B------:R-:W-:Y:S05]  /*5710*/  @!P0 BRA `(.L_x_13700) ;  /* 0x0000000000448947 */ /* 0x000fea0003800000 */
.L_x_13676:
        /* <DEDUP_REMOVED lines=16> */
.L_x_13701:
[----:B------:R-:W-:Y:S05]  /*5820*/  BRA `(.L_x_13677) ;  /* 0x0000000000a07947 */ /* 0x000fea0003800000 */
.L_x_13700:
        /* <DEDUP_REMOVED lines=13> */
.L_x_13703:
[----:B------:R-:W-:Y:S05]  /*5900*/  BSYNC.RECONVERGENT B0 ;  /* 0x0000000000007941 */ /* 0x000fea0003800200 */
.L_x_13702:
[----:B------:R-:W-:-:S05]  /*5910*/  LOP3.LUT R3, R0, 0x80, R3, 0xf8, !PT ;  /* 0x0000008000037812 */ /* 0x000fca00078ef803 */
[----:B------:R0:W-:Y:S01]  /*5920*/  STG.E.U8 desc[UR36][R8.64], R3 ;  /* 0x0000000308007986 */ /* 0x0001e2000c101124 */
[----:B------:R-:W-:Y:S05]  /*5930*/  BRA `(.L_x_13677) ;  /* 0x00000000005c7947 */ /* 0x000fea0003800000 */
.L_x_13699:
        /* <DEDUP_REMOVED lines=12> */
.L_x_13705:
[----:B------:R-:W-:Y:S01]  /*5a00*/  IMAD.MOV.U32 R0, RZ, RZ, 0x7f ;  /* 0x0000007fff007424 */ /* 0x000fe200078e00ff */
[----:B------:R-:W-:-:S04]  /*5a10*/  ISETP.GT.U32.AND P0, PT, R3, 0x7f800000, PT ;  /* 0x7f8000000300780c */ /* 0x000fc80003f04070 */
[----:B------:R-:W-:-:S09]  /*5a20*/  SEL R0, R0, 0x7c, P0 ;  /* 0x0000007c00007807 */ /* 0x000fd20000000000 */
.L_x_13706:
[----:B------:R-:W-:Y:S05]  /*5a30*/  BSYNC.RECONVERGENT B0 ;  /* 0x0000000000007941 */ /* 0x000fea0003800200 */
.L_x_13704:
[----:B------:R-:W-:-:S04]  /*5a40*/  SHF.R.U32.HI R3, RZ, 0x18, R5 ;  /* 0x00000018ff037819 */ /* 0x000fc80000011605 */
[----:B------:R-:W-:-:S05]  /*5a50*/  LOP3.LUT R3, R0, 0x80, R3, 0xf8, !PT ;  /* 0x0000008000037812 */ /* 0x000fca00078ef803 */
[----:B------:R0:W-:Y:S01]  /*5a60*/  STG.E.U8 desc[UR36][R8.64], R3 ;  /* 0x0000000308007986 */ /* 0x0001e2000c101124 */
[----:B------:R-:W-:Y:S05]  /*5a70*/  BRA `(.L_x_13677) ;  /* 0x00000000000c7947 */ /* 0x000fea0003800000 */
.L_x_13698:
[----:B------:R-:W0:Y:S02]  /*5a80*/  I2F.S16 R0, R18 ;  /* 0x0000001200007306 */ /* 0x000e240000101400 */
[----:B0-----:R-:W-:-:S05]  /*5a90*/  F2FP.BF16.F32.PACK_AB R0, RZ, R0 ;  /* 0x00000000ff00723e */ /* 0x001fca00000010ff */
[----:B------:R0:W-:Y:S02]  /*5aa0*/  STG.E.U16 desc[UR36][R8.64], R0 ;  /* 0x0000000008007986 */ /* 0x0001e4000c101524 */
.L_x_13677:
[----:B------:R-:W-:-:S07]  /*5ab0*/  VIADD R2, R2, 0x80 ;  /* 0x0000008002027836 */ /* 0x000fce0000000000 */
.L_x_13634:
[----:B------:R-:W-:-:S13]  /*5ac0*/  ISETP.GE.AND P0, PT, R2, R22, PT ;  /* 0x000000160200720c */ /* 0x000fda0003f06270 */
[----:B------:R-:W-:Y:S05]  /*5ad0*/  @P0 BREAK.RELIABLE B6 ;  /* 0x0000000000060942 */ /* 0x000fea0003800100 */
[----:B------:R-:W-:Y:S05]  /*5ae0*/  @P0 BRA `(.L_x_13671) ;  /* 0x0000000c00ac0947 */ /* 0x000fea0003800000 */
[----:B------:R-:W-:Y:S05]  /*5af0*/  BSYNC.RELIABLE B6 ;  /* 0x0000000000067941 */ /* 0x000fea0003800100 */
.L_x_13633:
        /* <DEDUP_REMOVED lines=20> */
.L_x_13710:
[----:B------:R0:W-:Y:S01]  /*5c40*/  STG.E.U8 desc[UR36][R8.64], R17 ;  /* 0x0000001108007986 */ /* 0x0001e2000c101124 */
[----:B------:R-:W-:Y:S05]  /*5c50*/  BRA `(.L_x_13712) ;  /* 0x0000000c004c7947 */ /* 0x000fea0003800000 */
.L_x_13709:
        /* <DEDUP_REMOVED lines=10> */
.L_x_13714:
[----:B------:R-:W-:-:S05]  /*5d00*/  PRMT R3, R17, 0x9910, RZ ;  /* 0x0000991011037816 */ /* 0x000fca00000000ff */
[----:B------:R0:W-:Y:S01]  /*5d10*/  STG.E desc[UR36][R8.64], R3 ;  /* 0x0000000308007986 */ /* 0x0001e2000c101924 */
[----:B------:R-:W-:Y:S05]  /*5d20*/  BRA `(.L_x_13712) ;  /* 0x0000000c00187947 */ /* 0x000fea0003800000 */
.L_x_13713:
[----:B------:R0:W-:Y:S01]  /*5d30*/  STG.E.U16 desc[UR36][R8.64], R17 ;  /* 0x0000001108007986 */ /* 0x0001e2000c101524 */
[----:B------:R-:W-:Y:S05]  /*5d40*/  BRA `(.L_x_13712) ;  /* 0x0000000c00107947 */ /* 0x000fea0003800000 */
.L_x_13708:
        /* <DEDUP_REMOVED lines=9> */
.L_x_13716:
[----:B------:R-:W0:Y:S02]  /*5de0*/  I2F.S16 R0, R17 ;  /* 0x0000001100007306 */ /* 0x000e240000101400 */
[----:B0-----:R-:W-:-:S05]  /*5df0*/  F2FP.F16.F32.PACK_AB R0, RZ, R0 ;  /* 0x00000000ff00723e */ /* 0x001fca00000000ff */
[----:B------:R0:W-:Y:S01]  /*5e00*/  STG.E.U16 desc[UR36][R8.64], R0 ;  /* 0x0000000008007986 */ /* 0x0001e2000c101524 */
[----:B------:R-:W-:Y:S05]  /*5e10*/  BRA `(.L_x_13712) ;  /* 0x0000000800dc7947 */ /* 0x000fea0003800000 */
.L_x_13715:
        /* <DEDUP_REMOVED lines=10> */
.L_x_13718:
[----:B------:R-:W0:Y:S02]  /*5ec0*/  I2F.S16 R17, R17 ;  /* 0x0000001100117306 */ /* 0x000e240000101400 */
[----:B0-----:R-:W-:-:S04]  /*5ed0*/  F2FP.F16.F32.PACK_AB R3, RZ, R17 ;  /* 0x00000011ff03723e */ /* 0x001fc800000000ff */
[----:B------:R-:W-:-:S05]  /*5ee0*/  PRMT R3, R3, 0x5410, RZ ;  /* 0x0000541003037816 */ /* 0x000fca00000000ff */
[----:B------:R0:W-:Y:S01]  /*5ef0*/  STG.E desc[UR36][R8.64], R3 ;  /* 0x0000000308007986 */ /* 0x0001e2000c101924 */
[----:B------:R-:W-:Y:S05]  /*5f00*/  BRA `(.L_x_13712) ;  /* 0x0000000800a07947 */ /* 0x000fea0003800000 */
.L_x_13717:
[----:B------:R-:W0:Y:S02]  /*5f10*/  I2F.F64.S16 R4, R17 ;  /* 0x0000001100047312 */ /* 0x000e240000101c00 */
[----:B0-----:R0:W-:Y:S01]  /*5f20*/  STG.E.64 desc[UR36][R8.64], R4 ;  /* 0x0000000408007986 */ /* 0x0011e2000c101b24 */
[----:B------:R-:W-:Y:S05]  /*5f30*/  BRA `(.L_x_13712) ;  /* 0x0000000800947947 */ /* 0x000fea0003800000 */
.L_x_13707:
        /* <DEDUP_REMOVED lines=12> */
.L_x_13722:
        /* <DEDUP_REMOVED lines=17> */
.L_x_13725:
[----:B------:R-:W-:-:S04]  /*6110*/  SHF.R.U32.HI R3, RZ, 0x18, R17 ;  /* 0x00000018ff037819 */ /* 0x000fc80000011611 */
[----:B------:R-:W-:-:S04]  /*6120*/  LOP3.LUT R0, R0, 0x80, R3, 0xf8, !PT ;  /* 0x0000008000007812 */ /* 0x000fc800078ef803 */
[----:B------:R-:W-:-:S07]  /*6130*/  PRMT R4, R0, 0x7610, R4 ;  /* 0x0000761000047816 */ /* 0x000fce0000000004 */
.L_x_13724:
[----:B------:R-:W-:Y:S05]  /*6140*/  BSYNC.RECONVERGENT B0 ;  /* 0x0000000000007941 */ /* 0x000fea0003800200 */
.L_x_13723:
[----:B------:R0:W-:Y:S01]  /*6150*/  STG.E.U8 desc[UR36][R8.64], R4 ;  /* 0x0000000408007986 */ /* 0x0001e2000c101124 */
[----:B------:R-:W-:Y:S05]  /*6160*/  BRA `(.L_x_13712) ;  /* 0x0000000800087947 */ /* 0x000fea0003800000 */
.L_x_13721:
        /* <DEDUP_REMOVED lines=17> */
.L_x_13728:
[----:B------:R-:W-:-:S04]  /*6280*/  SHF.R.U32.HI R3, RZ, 0x18, R17 ;  /* 0x00000018ff037819 */ /* 0x000fc80000011611 */
[----:B------:R-:W-:-:S04]  /*6290*/  LOP3.LUT R0, R0, 0x80, R3, 0xf8, !PT ;  /* 0x0000008000007812 */ /* 0x000fc800078ef803 */
[----:B------:R-:W-:-:S07]  /*62a0*/  PRMT R4, R0, 0x7610, R4 ;  /* 0x0000761000047816 */ /* 0x000fce0000000004 */
.L_x_13727:
[----:B------:R-:W-:Y:S05]  /*62b0*/  BSYNC.RECONVERGENT B0 ;  /* 0x0000000000007941 */ /* 0x000fea0003800200 */
.L_x_13726:
[----:B------:R0:W-:Y:S01]  /*62c0*/  STG.E.U8 desc[UR36][R8.64], R4 ;  /* 0x0000000408007986 */ /* 0x0001e2000c101124 */
[----:B------:R-:W-:Y:S05]  /*62d0*/  BRA `(.L_x_13712) ;  /* 0x0000000400ac7947 */ /* 0x000fea0003800000 */
.L_x_13720:
        /* <DEDUP_REMOVED lines=22> */
.L_x_13730:
[----:B------:R-:W-:-:S04]  /*6440*/  PRMT R4, R17, 0x9910, RZ ;  /* 0x0000991011047816 */ /* 0x000fc800000000ff */
[----:B------:R-:W-:-:S05]  /*6450*/  SHF.R.S32.HI R5, RZ, 0x1f, R4 ;  /* 0x0000001fff057819 */ /* 0x000fca0000011404 */
[----:B------:R0:W-:Y:S01]  /*6460*/  STG.E.64 desc[UR36][R8.64], R4 ;  /* 0x0000000408007986 */ /* 0x0001e2000c101b24 */
[----:B------:R-:W-:Y:S05]  /*6470*/  BRA `(.L_x_13712) ;  /* 0x0000000400447947 */ /* 0x000fea0003800000 */
.L_x_13729:
[----:B------:R-:W-:-:S05]  /*6480*/  PRMT R3, R17, 0x9910, RZ ;  /* 0x0000991011037816 */ /* 0x000fca00000000ff */
[----:B------:R0:W-:Y:S01]  /*6490*/  STG.E desc[UR36][R8.64], R3 ;  /* 0x0000000308007986 */ /* 0x0001e2000c101924 */
[----:B------:R-:W-:Y:S05]  /*64a0*/  BRA `(.L_x_13712) ;  /* 0x0000000400387947 */ /* 0x000fea0003800000 */
.L_x_13719:
        /* <DEDUP_REMOVED lines=11> */
.L_x_13732:
[----:B------:R-:W0:Y:S01]  /*6560*/  I2F.F64.S16 R4, R17 ;  /* 0x0000001100047312 */ /* 0x000e220000101c00 */
[----:B------:R-:W-:-:S05]  /*6570*/  CS2R R6, SRZ ;  /* 0x0000000000067805 */ /* 0x000fca000001ff00 */
[----:B0-----:R4:W-:Y:S01]  /*6580*/  STG.E.128 desc[UR36][R8.64], R4 ;  /* 0x0000000408007986 */ /* 0x0019e2000c101d24 */
[----:B------:R-:W-:Y:S05]  /*6590*/  BRA `(.L_x_13712) ;  /* 0x0000000000fc7947 */ /* 0x000fea0003800000 */
.L_x_13731:
[----:B------:R-:W-:-:S13]  /*65a0*/  ISETP.NE.AND P0, PT, R0, 0xf, PT ;  /* 0x0000000f0000780c */ /* 0x000fda0003f05270 */
[----:B------:R-:W-:Y:S05]  /*65b0*/  @!P0 BRA `(.L_x_13733) ;  /* 0x0000000000e88947 */ /* 0x000fea0003800000 */
[----:B------:R-:W-:-:S13]  /*65c0*/  ISETP.NE.AND P0, PT, R0, 0x17, PT ;  /* 0x000000170000780c */ /* 0x000fda0003f05270 */
[----:B------:R-:W-:Y:S05]  /*65d0*/  @!P0 BRA `(.L_x_13734) ;  /* 0x0000000000908947 */ /* 0x000fea0003800000 */
[----:B------:R-:W-:-:S13]  /*65e0*/  ISETP.NE.AND P0, PT, R0, 0x18, PT ;  /* 0x000000180000780c */ /* 0x000fda0003f05270 */
[----:B------:R-:W-:Y:S05]  /*65f0*/  @!P0 BRA `(.L_x_13735) ;  /* 0x0000000000448947 */ /* 0x000fea0003800000 */
.L_x_13711:
        /* <DEDUP_REMOVED lines=16> */
.L_x_13736:
[----:B------:R-:W-:Y:S05]  /*6700*/  BRA `(.L_x_13712) ;  /* 0x0000000000a07947 */ /* 0x000fea0003800000 */
.L_x_13735:
        /* <DEDUP_REMOVED lines=13> */
.L_x_13738:
[----:B------:R-:W-:Y:S05]  /*67e0*/  BSYNC.RECONVERGENT B0 ;  /* 0x0000000000007941 */ /* 0x000fea0003800200 */
.L_x_13737:
[----:B------:R-:W-:-:S05]  /*67f0*/  LOP3.LUT R3, R0, 0x80, R3, 0xf8, !PT ;  /* 0x0000008000037812 */ /* 0x000fca00078ef803 */
[----:B------:R2:W-:Y:S01]  /*6800*/  STG.E.U8 desc[UR36][R8.64], R3 ;  /* 0x0000000308007986 */ /* 0x0005e2000c101124 */
[----:B------:R-:W-:Y:S05]  /*6810*/  BRA `(.L_x_13712) ;  /* 0x00000000005c7947 */ /* 0x000fea0003800000 */
.L_x_13734:
        /* <DEDUP_REMOVED lines=12> */
.L_x_13740:
[----:B------:R-:W-:Y:S01]  /*68e0*/  IMAD.MOV.U32 R0, RZ, RZ, 0x7f ;  /* 0x0000007fff007424 */ /* 0x000fe200078e00ff */
[----:B------:R-:W-:-:S04]  /*68f0*/  ISETP.GT.U32.AND P0, PT, R3, 0x7f800000, PT ;  /* 0x7f8000000300780c */ /* 0x000fc80003f04070 */
[----:B------:R-:W-:-:S09]  /*6900*/  SEL R0, R0, 0x7c, P0 ;  /* 0x0000007c00007807 */ /* 0x000fd20000000000 */
.L_x_13741:
[----:B------:R-:W-:Y:S05]  /*6910*/  BSYNC.RECONVERGENT B0 ;  /* 0x0000000000007941 */ /* 0x000fea0003800200 */
.L_x_13739:
[----:B------:R-:W-:-:S04]  /*6920*/  SHF.R.U32.HI R3, RZ, 0x18, R17 ;  /* 0x00000018ff037819 */ /* 0x000fc80000011611 */
[----:B------:R-:W-:-:S05]  /*6930*/  LOP3.LUT R3, R0, 0x80, R3, 0xf8, !PT ;  /* 0x0000008000037812 */ /* 0x000fca00078ef803 */
[----:B------:R1:W-:Y:S01]  /*6940*/  STG.E.U8 desc[UR36][R8.64], R3 ;  /* 0x0000000308007986 */ /* 0x0003e2000c101124 */
[----:B------:R-:W-:Y:S05]  /*6950*/  BRA `(.L_x_13712) ;  /* 0x00000000000c7947 */ /* 0x000fea0003800000 */
.L_x_13733:
[----:B------:R-:W0:Y:S02]  /*6960*/  I2F.S16 R0, R17 ;  /* 0x0000001100007306 */ /* 0x000e240000101400 */
[----:B0-----:R-:W-:-:S05]  /*6970*/  F2FP.BF16.F32.PACK_AB R0, RZ, R0 ;  /* 0x00000000ff00723e */ /* 0x001fca00000010ff */
[----:B------:R0:W-:Y:S02]  /*6980*/  STG.E.U16 desc[UR36][R8.64], R0 ;  /* 0x0000000008007986 */ /* 0x0001e4000c101524 */
.L_x_13712:
[----:B------:R-:W-:-:S07]  /*6990*/  VIADD R2, R2, 0x80 ;  /* 0x0000008002027836 */ /* 0x000fce0000000000 */
.L_x_13671:
[----:B------:R-:W-:Y:S05]  /*69a0*/  BSYNC.RECONVERGENT B7 ;  /* 0x0000000000077941 */ /* 0x000fea0003800200 */
.L_x_13632:
        /* <DEDUP_REMOVED lines=21> */
.L_x_13745:
[----:B------:R-:W-:Y:S01]  /*6b00*/  STG.E.U8 desc[UR36][R2.64], R16 ;  /* 0x0000001002007986 */ /* 0x000fe2000c101124 */
[----:B------:R-:W-:Y:S05]  /*6b10*/  EXIT ;  /* 0x000000000000794d */ /* 0x000fea0003800000 */
.L_x_13744:
        /* <DEDUP_REMOVED lines=10> */
.L_x_13748:
[----:B------:R-:W-:-:S05]  /*6bc0*/  PRMT R5, R16, 0x9910, RZ ;  /* 0x0000991010057816 */ /* 0x000fca00000000ff */
[----:B------:R-:W-:Y:S01]  /*6bd0*/  STG.E desc[UR36][R2.64], R5 ;  /* 0x0000000502007986 */ /* 0x000fe2000c101924 */
[----:B------:R-:W-:Y:S05]  /*6be0*/  EXIT ;  /* 0x000000000000794d */ /* 0x000fea0003800000 */
.L_x_13747:
[----:B------:R-:W-:Y:S01]  /*6bf0*/  STG.E.U16 desc[UR36][R2.64], R16 ;  /* 0x0000001002007986 */ /* 0x000fe2000c101524 */
[----:B------:R-:W-:Y:S05]  /*6c00*/  EXIT ;  /* 0x000000000000794d */ /* 0x000fea0003800000 */
.L_x_13743:
        /* <DEDUP_REMOVED lines=9> */
.L_x_13750:
[----:B------:R-:W0:Y:S02]  /*6ca0*/  I2F.S16 R0, R16 ;  /* 0x0000001000007306 */ /* 0x000e240000101400 */
[----:B0-----:R-:W-:-:S05]  /*6cb0*/  F2FP.F16.F32.PACK_AB R0, RZ, R0 ;  /* 0x00000000ff00723e */ /* 0x001fca00000000ff */
[----:B------:R-:W-:Y:S01]  /*6cc0*/  STG.E.U16 desc[UR36][R2.64], R0 ;  /* 0x0000000002007986 */ /* 0x000fe2000c101524 */
[----:B------:R-:W-:Y:S05]  /*6cd0*/  EXIT ;  /* 0x000000000000794d */ /* 0x000fea0003800000 */
.L_x_13749:
        /* <DEDUP_REMOVED lines=10> */
.L_x_13752:
[----:B------:R-:W0:Y:S02]  /*6d80*/  I2F.S16 R16, R16 ;  /* 0x0000001000107306 */ /* 0x000e240000101400 */
[----:B0-----:R-:W-:-:S04]  /*6d90*/  F2FP.F16.F32.PACK_AB R5, RZ, R16 ;  /* 0x00000010ff05723e */ /* 0x001fc800000000ff */
[----:B------:R-:W-:-:S05]  /*6da0*/  PRMT R5, R5, 0x5410, RZ ;  /* 0x0000541005057816 */ /* 0x000fca00000000ff */
[----:B------:R-:W-:Y:S01]  /*6db0*/  STG.E desc[UR36][R2.64], R5 ;  /* 0x0000000502007986 */ /* 0x000fe2000c101924 */
[----:B------:R-:W-:Y:S05]  /*6dc0*/  EXIT ;  /* 0x000000000000794d */ /* 0x000fea0003800000 */
.L_x_13751:
[----:B------:R-:W0:Y:S02]  /*6dd0*/  I2F.F64.S16 R16, R16 ;  /* 0x0000001000107312 */ /* 0x000e240000101c00 */
[----:B0-----:R-:W-:Y:S01]  /*6de0*/  STG.E.64 desc[UR36][R2.64], R16 ;  /* 0x0000001002007986 */ /* 0x001fe2000c101b24 */
[----:B------:R-:W-:Y:S05]  /*6df0*/  EXIT ;  /* 0x000000000000794d */ /* 0x000fea0003800000 */
.L_x_13742:
        /* <DEDUP_REMOVED lines=12> */
.L_x_13756:
        /* <DEDUP_REMOVED lines=18> */
.L_x_13759:
[----:B------:R-:W-:-:S04]  /*6fe0*/  SHF.R.U32.HI R5, RZ, 0x18, R5 ;  /* 0x00000018ff057819 */ /* 0x000fc80000011605 */
[----:B------:R-:W-:-:S07]  /*6ff0*/  LOP3.LUT R0, R0, 0x80, R5, 0xf8, !PT ;  /* 0x0000008000007812 */ /* 0x000fce00078ef805 */
.L_x_13758:
[----:B------:R-:W-:Y:S05]  /*7000*/  BSYNC.RECONVERGENT B0 ;  /* 0x0000000000007941 */ /* 0x000fea0003800200 */
.L_x_13757:
[----:B------:R-:W-:Y:S01]  /*7010*/  STG.E.U8 desc[UR36][R2.64], R0 ;  /* 0x0000000002007986 */ /* 0x000fe2000c101124 */
[----:B------:R-:W-:Y:S05]  /*7020*/  EXIT ;  /* 0x000000000000794d */ /* 0x000fea0003800000 */
.L_x_13755:
        /* <DEDUP_REMOVED lines=18> */
.L_x_13762:
[----:B------:R-:W-:-:S04]  /*7150*/  SHF.R.U32.HI R5, RZ, 0x18, R5 ;  /* 0x00000018ff057819 */ /* 0x000fc80000011605 */
[----:B------:R-:W-:-:S07]  /*7160*/  LOP3.LUT R0, R0, 0x80, R5, 0xf8, !PT ;  /* 0x0000008000007812 */ /* 0x000fce00078ef805 */
.L_x_13761:
[----:B------:R-:W-:Y:S05]  /*7170*/  BSYNC.RECONVERGENT B0 ;  /* 0x0000000000007941 */ /* 0x000fea0003800200 */
.L_x_13760:
[----:B------:R-:W-:Y:S01]  /*7180*/  STG.E.U8 desc[UR36][R2.64], R0 ;  /* 0x0000000002007986 */ /* 0x000fe2000c101124 */
[----:B------:R-:W-:Y:S05]  /*7190*/  EXIT ;  /* 0x000000000000794d */ /* 0x000fea0003800000 */
.L_x_13754:
        /* <DEDUP_REMOVED lines=22> */
.L_x_13764:
[----:B------:R-:W-:-:S04]  /*7300*/  PRMT R4, R16, 0x9910, RZ ;  /* 0x0000991010047816 */ /* 0x000fc800000000ff */
[----:B------:R-:W-:-:S05]  /*7310*/  SHF.R.S32.HI R5, RZ, 0x1f, R4 ;  /* 0x0000001fff057819 */ /* 0x000fca0000011404 */
[----:B------:R-:W-:Y:S01]  /*7320*/  STG.E.64 desc[UR36][R2.64], R4 ;  /* 0x0000000402007986 */ /* 0x000fe2000c101b24 */
[----:B------:R-:W-:Y:S05]  /*7330*/  EXIT ;  /* 0x000000000000794d */ /* 0x000fea0003800000 */
.L_x_13763:
[----:B------:R-:W-:-:S05]  /*7340*/  PRMT R5, R16, 0x9910, RZ ;  /* 0x0000991010057816 */ /* 0x000fca00000000ff */
[----:B------:R-:W-:Y:S01]  /*7350*/  STG.E desc[UR36][R2.64], R5 ;  /* 0x0000000502007986 */ /* 0x000fe2000c101924 */
[----:B------:R-:W-:Y:S05]  /*7360*/  EXIT ;  /* 0x000000000000794d */ /* 0x000fea0003800000 */
.L_x_13753:
        /* <DEDUP_REMOVED lines=11> */
.L_x_13766:
[----:B------:R-:W0:Y:S01]  /*7420*/  I2F.F64.S16 R16, R16 ;  /* 0x0000001000107312 */ /* 0x000e220000101c00 */
[----:B------:R-:W-:-:S05]  /*7430*/  CS2R R18, SRZ ;  /* 0x0000000000127805 */ /* 0x000fca000001ff00 */
[----:B0-----:R-:W-:Y:S01]  /*7440*/  STG.E.128 desc[UR36][R2.64], R16 ;  /* 0x0000001002007986 */ /* 0x001fe2000c101d24 */
[----:B------:R-:W-:Y:S05]  /*7450*/  EXIT ;  /* 0x000000000000794d */ /* 0x000fea0003800000 */
.L_x_13765:
[----:B------:R-:W-:-:S13]  /*7460*/  ISETP.NE.AND P0, PT, R0, 0xf, PT ;  /* 0x0000000f0000780c */ /* 0x000fda0003f05270 */
[----:B------:R-:W-:Y:S05]  /*7470*/  @!P0 BRA `(.L_x_13767) ;  /* 0x0000000000e88947 */ /* 0x000fea0003800000 */
[----:B------:R-:W-:-:S13]  /*7480*/  ISETP.NE.AND P0, PT, R0, 0x17, PT ;  /* 0x000000170000780c */ /* 0x000fda0003f05270 */
[----:B------:R-:W-:Y:S05]  /*7490*/  @!P0 BRA `(.L_x_13768) ;  /* 0x0000000000908947 */ /* 0x000fea0003800000 */
[----:B------:R-:W-:-:S13]  /*74a0*/  ISETP.NE.AND P0, PT, R0, 0x18, PT ;  /* 0x000000180000780c */ /* 0x000fda0003f05270 */
[----:B------:R-:W-:Y:S05]  /*74b0*/  @!P0 BRA `(.L_x_13769) ;  /* 0x0000000000448947 */ /* 0x000fea0003800000 */
.L_x_13746:
        /* <DEDUP_REMOVED lines=16> */
.L_x_13770:
[----:B------:R-:W-:Y:S05]  /*75c0*/  EXIT ;  /* 0x000000000000794d */ /* 0x000fea0003800000 */
.L_x_13769:
        /* <DEDUP_REMOVED lines=13> */
.L_x_13772:
[----:B------:R-:W-:Y:S05]  /*76a0*/  BSYNC.RECONVERGENT B0 ;  /* 0x0000000000007941 */ /* 0x000fea0003800200 */
.L_x_13771:
[----:B------:R-:W-:-:S05]  /*76b0*/  LOP3.LUT R5, R0, 0x80, R5, 0xf8, !PT ;  /* 0x0000008000057812 */ /* 0x000fca00078ef805 */
[----:B------:R-:W-:Y:S01]  /*76c0*/  STG.E.U8 desc[UR36][R2.64], R5 ;  /* 0x0000000502007986 */ /* 0x000fe2000c101124 */
[----:B------:R-:W-:Y:S05]  /*76d0*/  EXIT ;  /* 0x000000000000794d */ /* 0x000fea0003800000 */
.L_x_13768:
        /* <DEDUP_REMOVED lines=12> */
.L_x_13774:
[----:B------:R-:W-:Y:S01]  /*77a0*/  IMAD.MOV.U32 R0, RZ, RZ, 0x7f ;  /* 0x0000007fff007424 */ /* 0x000fe200078e00ff */
[----:B------:R-:W-:-:S04]  /*77b0*/  ISETP.GT.U32.AND P0, PT, R4, 0x7f800000, PT ;  /* 0x7f8000000400780c */ /* 0x000fc80003f04070 */
[----:B------:R-:W-:-:S09]  /*77c0*/  SEL R0, R0, 0x7c, P0 ;  /* 0x0000007c00007807 */ /* 0x000fd20000000000 */
.L_x_13775:
[----:B------:R-:W-:Y:S05]  /*77d0*/  BSYNC.RECONVERGENT B0 ;  /* 0x0000000000007941 */ /* 0x000fea0003800200 */
.L_x_13773:
[----:B------:R-:W-:-:S04]  /*77e0*/  SHF.R.U32.HI R5, RZ, 0x18, R5 ;  /* 0x00000018ff057819 */ /* 0x000fc80000011605 */
[----:B------:R-:W-:-:S05]  /*77f0*/  LOP3.LUT R5, R0, 0x80, R5, 0xf8, !PT ;  /* 0x0000008000057812 */ /* 0x000fca00078ef805 */
[----:B------:R-:W-:Y:S01]  /*7800*/  STG.E.U8 desc[UR36][R2.64], R5 ;  /* 0x0000000502007986 */ /* 0x000fe2000c101124 */
[----:B------:R-:W-:Y:S05]  /*7810*/  EXIT ;  /* 0x000000000000794d */ /* 0x000fea0003800000 */
.L_x_13767:
[----:B------:R-:W0:Y:S02]  /*7820*/  I2F.S16 R0, R16 ;  /* 0x0000001000007306 */ /* 0x000e240000101400 */
[----:B0-----:R-:W-:-:S05]  /*7830*/  F2FP.BF16.F32.PACK_AB R0, RZ, R0 ;  /* 0x00000000ff00723e */ /* 0x001fca00000010ff */
[----:B------:R-:W-:Y:S01]  /*7840*/  STG.E.U16 desc[UR36][R2.64], R0 ;  /* 0x0000000002007986 */ /* 0x000fe2000c101524 */
[----:B------:R-:W-:Y:S05]  /*7850*/  EXIT ;  /* 0x000000000000794d */ /* 0x000fea0003800000 */
.L_x_13776:
        /* <DEDUP_REMOVED lines=10> */
.L_x_68553:


//--------------------- .text._ZN2at6native18elementwise_kernelILi128ELi4EZNS0_22gpu_kernel_impl_nocastIZNS0_50_GLOBAL__N__2680c7bb_12_PowKernel_cu_7dd49032_300329pow_tensor_scalar_kernel_implIssEEvRNS_18TensorIteratorBaseET0_EUlsE_EEvS6_RKT_EUliE_EEviT1_ --------------------------
	.section	.text._ZN2at6native18elementwise_kernelILi128ELi4EZNS0_22gpu_kernel_impl_nocastIZNS0_50_GLOBAL__N__2680c7bb_12_PowKernel_cu_7dd49032_300329pow_tensor_scalar_kernel_implIssEEvRNS_18TensorIteratorBaseET0_EUlsE_EEvS6_RKT_EUliE_EEviT1_,"ax",@progbits
	.align	128
        .global         _ZN2at6native18elementwise_kernelILi128ELi4EZNS0_22gpu_kernel_impl_nocastIZNS0_50_GLOBAL__N__2680c7bb_12_PowKernel_cu_7dd49032_300329pow_tensor_scalar_kernel_implIssEEvRNS_18TensorIteratorBaseET0_EUlsE_EEvS6_RKT_EUliE_EEviT1_
        .type           _ZN2at6native18elementwise_kernelILi128ELi4EZNS0_22gpu_kernel_impl_nocastIZNS0_50_GLOBAL__N__2680c7bb_12_PowKernel_cu_7dd49032_300329pow_tensor_scalar_kernel_implIssEEvRNS_18TensorIteratorBaseET0_EUlsE_EEvS6_RKT_EUliE_EEviT1_,@function
        .size           _ZN2at6native18elementwise_kernelILi128ELi4EZNS0_22gpu_kernel_impl_nocastIZNS0_50_GLOBAL__N__2680c7bb_12_PowKernel_cu_7dd49032_300329pow_tensor_scalar_kernel_implIssEEvRNS_18TensorIteratorBaseET0_EUlsE_EEvS6_RKT_EUliE_EEviT1_,(.L_x_68554 - _ZN2at6native18elementwise_kernelILi128ELi4EZNS0_22gpu_kernel_impl_nocastIZNS0_50_GLOBAL__N__2680c7bb_12_PowKernel_cu_7dd49032_300329pow_tensor_scalar_kernel_implIssEEvRNS_18TensorIteratorBaseET0_EUlsE_EEvS6_RKT_EUliE_EEviT1_)
        .other          _ZN2at6native18elementwise_kernelILi128ELi4EZNS0_22gpu_kernel_impl_nocastIZNS0_50_GLOBAL__N__2680c7bb_12_PowKernel_cu_7dd49032_300329pow_tensor_scalar_kernel_implIssEEvRNS_18TensorIteratorBaseET0_EUlsE_EEvS6_RKT_EUliE_EEviT1_,@"STO_CUDA_ENTRY STV_DEFAULT"
_ZN2at6native18elementwise_kernelILi128ELi4EZNS0_22gpu_kernel_impl_nocastIZNS0_50_GLOBAL__N__2680c7bb_12_PowKernel_cu_7dd49032_300329pow_tensor_scalar_kernel_implIssEEvRNS_18TensorIteratorBaseET0_EUlsE_EEvS6_RKT_EUliE_EEviT1_:
.text._ZN2at6native18elementwise_kernelILi128ELi4EZNS0_22gpu_kernel_impl_nocastIZNS0_50_GLOBAL__N__2680c7bb_12_PowKernel_cu_7dd49032_300329pow_tensor_scalar_kernel_implIssEEvRNS_18TensorIteratorBaseET0_EUlsE_EEvS6_RKT_EUliE_EEviT1_:
        /* <DEDUP_REMOVED lines=30> */
[----:B0-----:R0:W-:Y:S02]  /*01e0*/  STG.E.U16 desc[UR6][R6.64], R9 ;  /* 0x0000000906007986 */ /* 0x0011e4000c101506 */
.L_x_13780:
[----:B------:R-:W-:-:S13]  /*01f0*/  ISETP.GE.AND P0, PT, R3, UR4, PT ;  /* 0x0000000403007c0c */ /* 0x000fda000bf06270 */
[----:B------:R-:W-:Y:S05]  /*0200*/  @P0 BREAK.RELIABLE B1 ;  /* 0x0000000000010942 */ /* 0x000fea0003800100 */
[----:B------:R-:W-:Y:S05]  /*0210*/  @P0 BRA `(.L_x_13781) ;  /* 0x0000000000200947 */ /* 0x000fea0003800000 */
[----:B------:R-:W-:Y:S05]  /*0220*/  BSYNC.RELIABLE B1 ;  /* 0x0000000000017941 */ /* 0x000fea0003800100 */
.L_x_13779:
[----:B------:R-:W1:Y:S02]  /*0230*/  LDC.64 R4, c[0x0][0x588] ;  /* 0x00016200ff047b82 */ /* 0x000e640000000a00 */
[----:B-1----:R-:W2:Y:S06]  /*0240*/  LDG.E.U16 R4, desc[UR6][R4.64] ;  /* 0x0000000604047981 */ /* 0x002eac000c1e1500 */
[----:B0-----:R-:W0:Y:S01]  /*0250*/  LDC.64 R6, c[0x0][0x580] ;  /* 0x00016000ff067b82 */ /* 0x001e220000000a00 */
[----:B------:R-:W-:Y:S02]  /*0260*/  IADD3 R3, PT, PT, R3, 0x80, RZ ;  /* 0x0000008003037810 */ /* 0x000fe40007ffe0ff */
[----:B--2---:R-:W-:-:S05]  /*0270*/  PRMT R9, R4, 0x9910, RZ ;  /* 0x0000991004097816 */ /* 0x004fca00000000ff */
[----:B------:R-:W-:-:S05]  /*0280*/  IMAD R9, R9, R9, RZ ;  /* 0x0000000909097224 */ /* 0x000fca00078e02ff */
[----:B0-----:R1:W-:Y:S02]  /*0290*/  STG.E.U16 desc[UR6][R6.64], R9 ;  /* 0x0000000906007986 */ /* 0x0013e4000c101506 */
.L_x_13781:
[----:B------:R-:W-:Y:S05]  /*02a0*/  BSYNC.RECONVERGENT B0 ;  /* 0x0000000000007941 */ /* 0x000fea0003800200 */
.L_x_13778:
        /* <DEDUP_REMOVED lines=8> */
[----:B--2---:R-:W-:Y:S01]  /*0330*/  STG.E.U16 desc[UR6][R4.64], R7 ;  /* 0x0000000704007986 */ /* 0x004fe2000c101506 */
[----:B------:R-:W-:Y:S05]  /*0340*/  EXIT ;  /* 0x000000000000794d */ /* 0x000fea0003800000 */
.L_x_13777:
        /* <DEDUP_REMOVED lines=306> */
.L_x_13785:
[----:B------:R-:W0:Y:S02]  /*1670*/  LDCU.128 UR8, c[0x0][0x580] ;  /* 0x0000b000ff0877ac */ /* 0x000e240008000c00 */
[----:B0-----:R-:W-:-:S04]  /*1680*/  IADD3 R6, P0, PT, R4, UR10, RZ ;  /* 0x0000000a04067c10 */ /* 0x001fc8000ff1e0ff */
[----:B------:R-:W-:-:S05]  /*1690*/  IADD3.X R7, PT, PT, RZ, UR11, RZ, P0, !PT ;  /* 0x0000000bff077c10 */ /* 0x000fca00087fe4ff */
[----:B------:R-:W2:Y:S01]  /*16a0*/  LDG.E.U16 R6, desc[UR6][R6.64] ;  /* 0x0000000606067981 */ /* 0x000ea2000c1e1500 */
[----:B------:R-:W-:Y:S02]  /*16b0*/  IADD3 R4, P0, PT, R5, UR8, RZ ;  /* 0x0000000805047c10 */ /* 0x000fe4000ff1e0ff */
[----:B------:R-:W-:Y:S02]  /*16c0*/  IADD3 R3, PT, PT, R3, 0x80, RZ ;  /* 0x0000008003037810 */ /* 0x000fe40007ffe0ff */
[----:B------:R-:W-:Y:S02]  /*16d0*/  IADD3.X R5, PT, PT, RZ, UR9, RZ, P0, !PT ;  /* 0x00000009ff057c10 */ /* 0x000fe400087fe4ff */
[----:B------:R-:W-:-:S13]  /*16e0*/  ISETP.GE.AND P0, PT, R3, UR4, PT ;  /* 0x0000000403007c0c */ /* 0x000fda000bf06270 */
[----:B------:R-:W-:Y:S05]  /*16f0*/  @P0 BREAK.RELIABLE B1 ;  /* 0x0000000000010942 */ /* 0x000fea0003800100 */
[----:B--2---:R-:W-:-:S05]  /*1700*/  PRMT R9, R6, 0x9910, RZ ;  /* 0x0000991006097816 */ /* 0x004fca00000000ff */
[----:B------:R-:W-:-:S05]  /*1710*/  IMAD R9, R9, R9, RZ ;  /* 0x0000000909097224 */ /* 0x000fca00078e02ff */
[----:B------:R0:W-:Y:S01]  /*1720*/  STG.E.U16 desc[UR6][R4.64], R9 ;  /* 0x0000000904007986 */ /* 0x0001e2000c101506 */
        /* <DEDUP_REMOVED lines=299> */
.L_x_13787:
[----:B------:R-:W0:Y:S02]  /*29e0*/  LDCU.128 UR8, c[0x0][0x580] ;  /* 0x0000b000ff0877ac */ /* 0x000e240008000c00 */
[----:B0-----:R-:W-:-:S04]  /*29f0*/  IADD3 R6, P0, PT, R4, UR10, RZ ;  /* 0x0000000a04067c10 */ /* 0x001fc8000ff1e0ff */
[----:B------:R-:W-:-:S05]  /*2a00*/  IADD3.X R7, PT, PT, RZ, UR11, RZ, P0, !PT ;  /* 0x0000000bff077c10 */ /* 0x000fca00087fe4ff */
[----:B------:R-:W2:Y:S01]  /*2a10*/  LDG.E.U16 R6, desc[UR6][R6.64] ;  /* 0x0000000606067981 */ /* 0x000ea2000c1e1500 */
[----:B------:R-:W-:Y:S02]  /*2a20*/  IADD3 R4, P0, PT, R5, UR8, RZ ;  /* 0x0000000805047c10 */ /* 0x000fe4000ff1e0ff */
[----:B------:R-:W-:Y:S02]  /*2a30*/  IADD3 R3, PT, PT, R3, 0x80, RZ ;  /* 0x0000008003037810 */ /* 0x000fe40007ffe0ff */
[----:B------:R-:W-:Y:S02]  /*2a40*/  IADD3.X R5, PT, PT, RZ, UR9, RZ, P0, !PT ;  /* 0x00000009ff057c10 */ /* 0x000fe400087fe4ff */
[----:B--2---:R-:W-:-:S05]  /*2a50*/  PRMT R9, R6, 0x9910, RZ ;  /* 0x0000991006097816 */ /* 0x004fca00000000ff */
[----:B------:R-:W-:-:S05]  /*2a60*/  IMAD R9, R9, R9, RZ ;  /* 0x0000000909097224 */ /* 0x000fca00078e02ff */
[----:B------:R0:W-:Y:S02]  /*2a70*/  STG.E.U16 desc[UR6][R4.64], R9 ;  /* 0x0000000904007986 */ /* 0x0001e4000c101506 */
.L_x_13784:
[----:B------:R-:W-:-:S13]  /*2a80*/  ISETP.GE.AND P0, PT, R3, UR4, PT ;  /* 0x0000000403007c0c */ /* 0x000fda000bf06270 */
[----:B------:R-:W-:Y:S05]  /*2a90*/  @P0 BREAK.RELIABLE B1 ;  /* 0x0000000000010942 */ /* 0x000fea0003800100 */
[----:B------:R-:W-:Y:S05]  /*2aa0*/  @P0 BRA `(.L_x_13786) ;  /* 0x0000001000d40947 */ /* 0x000fea0003800000 */
[----:B------:R-:W-:Y:S05]  /*2ab0*/  BSYNC.RELIABLE B1 ;  /* 0x0000000000017941 */ /* 0x000fea0003800100 */
.L_x_13783:
        /* <DEDUP_REMOVED lines=298> */
.L_x_13788:
        /* <DEDUP_REMOVED lines=10> */
.L_x_13786:
[----:B------:R-:W-:Y:S05]  /*3e00*/  BSYNC.RECONVERGENT B0 ;  /* 0x0000000000007941 */ /* 0x000fea0003800200 */
.L_x_13782:
        /* <DEDUP_REMOVED lines=301> */
.L_x_13789:
        /* <DEDUP_REMOVED lines=8> */
[----:B------:R-:W-:Y:S01]  /*5160*/  STG.E.U16 desc[UR6][R2.64], R7 ;  /* 0x0000000702007986 */ /* 0x000fe2000c101506 */
[----:B------:R-:W-:Y:S05]  /*5170*/  EXIT ;  /* 0x000000000000794d */ /* 0x000fea0003800000 */
.L_x_13790:
        /* <DEDUP_REMOVED lines=16> */
.L_x_68554:


//--------------------- .text._ZN2at6native27unrolled_elementwise_kernelIZNS0_50_GLOBAL__N__2680c7bb_12_PowKernel_cu_7dd49032_300329pow_tensor_scalar_kernel_implIssEEvRNS_18TensorIteratorBaseET0_EUlsE_St5arrayIPcLm2EELi4E23TrivialOffsetCalculatorILi1EjESC_NS0_6memory15LoadWithoutCastENSD_16StoreWithoutCastEEEviT_S6_T2_T3_T4_T5_ --------------------------
	.section	.text._ZN2at6native27unrolled_elementwise_kernelIZNS0_50_GLOBAL__N__2680c7bb_12_PowKernel_cu_7dd49032_300329pow_tensor_scalar_kernel_implIssEEvRNS_18TensorIteratorBaseET0_EUlsE_St5arrayIPcLm2EELi4E23TrivialOffsetCalculatorILi1EjESC_NS0_6memory15LoadWithoutCastENSD_16StoreWithoutCastEEEviT_S6_T2_T3_T4_T5_,"ax",@progbits
	.align	128
        .global         _ZN2at6native27unrolled_elementwise_kernelIZNS0_50_GLOBAL__N__2680c7bb_12_PowKernel_cu_7dd49032_300329pow_tensor_scalar_kernel_implIssEEvRNS_18TensorIteratorBaseET0_EUlsE_St5arrayIPcLm2EELi4E23TrivialOffsetCalculatorILi1EjESC_NS0_6memory15LoadWithoutCastENSD_16StoreWithoutCastEEEviT_S6_T2_T3_T4_T5_
        .type           _ZN2at6native27unrolled_elementwise_kernelIZNS0_50_GLOBAL__N__2680c7bb_12_PowKernel_cu_7dd49032_300329pow_tensor_scalar_kernel_implIssEEvRNS_18TensorIteratorBaseET0_EUlsE_St5arrayIPcLm2EELi4E23TrivialOffsetCalculatorILi1EjESC_NS0_6memory15LoadWithoutCastENSD_16StoreWithoutCastEEEviT_S6_T2_T3_T4_T5_,@function
        .size           _ZN2at6native27unrolled_elementwise_kernelIZNS0_50_GLOBAL__N__2680c7bb_12_PowKernel_cu_7dd49032_300329pow_tensor_scalar_kernel_implIssEEvRNS_18TensorIteratorBaseET0_EUlsE_St5arrayIPcLm2EELi4E23TrivialOffsetCalculatorILi1EjESC_NS0_6memory15LoadWithoutCastENSD_16StoreWithoutCastEEEviT_S6_T2_T3_T4_T5_,(.L_x_68555 - _ZN2at6native27unrolled_elementwise_kernelIZNS0_50_GLOBAL__N__2680c7bb_12_PowKernel_cu_7dd49032_300329pow_tensor_scalar_kernel_implIssEEvRNS_18TensorIteratorBaseET0_EUlsE_St5arrayIPcLm2EELi4E23TrivialOffsetCalculatorILi1EjESC_NS0_6memory15LoadWithoutCastENSD_16StoreWithoutCastEEEviT_S6_T2_T3_T4_T5_)
        .other          _ZN2at6native27unrolled_elementwise_kernelIZNS0_50_GLOBAL__N__2680c7bb_12_PowKernel_cu_7dd49032_300329pow_tensor_scalar_kernel_implIssEEvRNS_18TensorIteratorBaseET0_EUlsE_St5arrayIPcLm2EELi4E23TrivialOffsetCalculatorILi1EjESC_NS0_6memory15LoadWithoutCastENSD_16StoreWithoutCastEEEviT_S6_T2_T3_T4_T5_,@"STO_CUDA_ENTRY STV_DEFAULT"
_ZN2at6native27unrolled_elementwise_kernelIZNS0_50_GLOBAL__N__2680c7bb_12_PowKernel_cu_7dd49032_300329pow_tensor_scalar_kernel_implIssEEvRNS_18TensorIteratorBaseET0_EUlsE_St5arrayIPcLm2EELi4E23TrivialOffsetCalculatorILi1EjESC_NS0_6memory15LoadWithoutCastENSD_16StoreWithoutCastEEEviT_S6_T2_T3_T4_T5_:
.text._ZN2at6native27unrolled_elementwise_kernelIZNS0_50_GLOBAL__N__2680c7bb_12_PowKernel_cu_7dd49032_300329pow_tensor_scalar_kernel_implIssEEvRNS_18TensorIteratorBaseET0_EUlsE_St5arrayIPcLm2EELi4E23TrivialOffsetCalculatorILi1EjESC_NS0_6memory15LoadWithoutCastENSD_16StoreWithoutCastEEEviT_S6_T2_T3_T4_T5_:
        /* <DEDUP_REMOVED lines=18> */
[----:B-1----:R-:W3:Y:S07]  /*0120*/  @!P0 LDG.E.U16 R14, desc[UR4][R8.64] ;  /* 0x00000004080e8981 */ /* 0x002eee000c1e1500 */
        /* <DEDUP_REMOVED lines=9> */
[----:B------:R-:W-:Y:S02]  /*01c0*/  PRMT R15, RZ, 0x7610, R15 ;  /* 0x00007610ff0f7816 */ /* 0x000fe4000000000f */
[----:B------:R-:W-:Y:S02]  /*01d0*/  PRMT R5, RZ, 0x7610, R5 ;  /* 0x00007610ff057816 */ /* 0x000fe40000000005 */
[----:B------:R-:W-:Y:S02]  /*01e0*/  PRMT R4, RZ, 0x7610, R4 ;  /* 0x00007610ff047816 */ /* 0x000fe40000000004 */
[----:B------:R0:W5:Y:S04]  /*01f0*/  @!P1 LDG.E.U16 R15, desc[UR4][R10.64] ;  /* 0x000000040a0f9981 */ /* 0x000168000c1e1500 */
[----:B------:R0:W5:Y:S04]  /*0200*/  @!P3 LDG.E.U16 R5, desc[UR4][R12.64] ;  /* 0x000000040c05b981 */ /* 0x000168000c1e1500 */
[----:B------:R0:W5:Y:S01]  /*0210*/  @!P2 LDG.E.U16 R4, desc[UR4][R6.64] ;  /* 0x000000040604a981 */ /* 0x000162000c1e1500 */
[----:B------:R-:W-:Y:S01]  /*0220*/  ISETP.GE.AND P0, PT, R3, R2, PT ;  /* 0x000000020300720c */ /* 0x000fe20003f06270 */
[----:B------:R-:W-:Y:S04]  /*0230*/  BSSY.RECONVERGENT B0, `(.L_x_13791) ;  /* 0x000001d000007945 */ /* 0x000fe80003800200 */
[----:B------:R-:W-:Y:S01]  /*0240*/  BSSY.RELIABLE B1, `(.L_x_13792) ;  /* 0x0000013000017945 */ /* 0x000fe20003800100 */
[----:B---3--:R-:W-:-:S05]  /*0250*/  PRMT R8, R14, 0x9910, RZ ;  /* 0x000099100e087816 */ /* 0x008fca00000000ff */
[----:B------:R-:W-:Y:S02]  /*0260*/  IMAD R9, R8, R8, RZ ;  /* 0x0000000808097224 */ /* 0x000fe400078e02ff */
[----:B0-----:R-:W-:Y:S05]  /*0270*/  @P0 BRA `(.L_x_13793) ;  /* 0x00000000003c0947 */ /* 0x001fea0003800000 */
[----:B------:R-:W0:Y:S01]  /*0280*/  LDC.64 R6, c[0x0][0x390] ;  /* 0x0000e400ff067b82 */ /* 0x000e220000000a00 */
[----:B------:R-:W-:Y:S01]  /*0290*/  LEA R11, R0, R3, 0x9 ;  /* 0x00000003000b7211 */ /* 0x000fe200078e48ff */
[----:B------:R-:W-:-:S05]  /*02a0*/  VIADD R3, R3, 0x80 ;  /* 0x0000008003037836 */ /* 0x000fca0000000000 */
[----:B------:R-:W-:-:S13]  /*02b0*/  ISETP.GE.AND P0, PT, R3, R2, PT ;  /* 0x000000020300720c */ /* 0x000fda0003f06270 */
[----:B------:R-:W-:Y:S05]  /*02c0*/  @P0 BREAK.RELIABLE B1 ;  /* 0x0000000000010942 */ /* 0x000fea0003800100 */
[----:B0-----:R-:W-:-:S05]  /*02d0*/  IMAD.WIDE.U32 R6, R11, 0x2, R6 ;  /* 0x000000020b067825 */ /* 0x001fca00078e0006 */
[----:B------:R0:W-:Y:S01]  /*02e0*/  STG.E.U16 desc[UR4][R6.64], R9 ;  /* 0x0000000906007986 */ /* 0x0001e2000c101504 */
[----:B------:R-:W-:Y:S05]  /*02f0*/  @P0 BRA `(.L_x_13794) ;  /* 0x0000000000400947 */ /* 0x000fea0003800000 */
[----:B0-----:R-:W0:Y:S01]  /*0300*/  LDC.64 R6, c[0x0][0x390] ;  /* 0x0000e400ff067b82 */ /* 0x001e220000000a00 */
[----:B-----5:R-:W-:Y:S02]  /*0310*/  PRMT R9, R15, 0x9910, RZ ;  /* 0x000099100f097816 */ /* 0x020fe400000000ff */
[----:B------:R-:W-:Y:S01]  /*0320*/  LEA R11, R0, R3, 0x9 ;  /* 0x00000003000b7211 */ /* 0x000fe200078e48ff */
[----:B------:R-:W-:Y:S02]  /*0330*/  VIADD R3, R3, 0x80 ;  /* 0x0000008003037836 */ /* 0x000fe40000000000 */
[----:B------:R-:W-:Y:S02]  /*0340*/  IMAD R9, R9, R9, RZ ;  /* 0x0000000909097224 */ /* 0x000fe400078e02ff */
[----:B0-----:R-:W-:-:S05]  /*0350*/  IMAD.WIDE.U32 R6, R11, 0x2, R6 ;  /* 0x000000020b067825 */ /* 0x001fca00078e0006 */
[----:B------:R0:W-:Y:S02]  /*0360*/  STG.E.U16 desc[UR4][R6.64], R9 ;  /* 0x0000000906007986 */ /* 0x0001e4000c101504 */
.L_x_13793:
[----:B------:R-:W-:Y:S05]  /*0370*/  BSYNC.RELIABLE B1 ;  /* 0x0000000000017941 */ /* 0x000fea0003800100 */
.L_x_13792:
[----:B------:R-:W-:-:S13]  /*0380*/  ISETP.GE.AND P0, PT, R3, R2, PT ;  /* 0x000000020300720c */ /* 0x000fda0003f06270 */
[----:B0-----:R-:W0:Y:S01]  /*0390*/  @!P0 LDC.64 R6, c[0x0][0x390] ;  /* 0x0000e400ff068b82 */ /* 0x001e220000000a00 */
[----:B-----5:R-:W-:Y:S02]  /*03a0*/  @!P0 PRMT R5, R5, 0x9910, RZ ;  /* 0x0000991005058816 */ /* 0x020fe400000000ff */
[----:B------:R-:W-:Y:S01]  /*03b0*/  @!P0 LEA R9, R0, R3, 0x9 ;  /* 0x0000000300098211 */ /* 0x000fe200078e48ff */
[----:B------:R-:W-:Y:S02]  /*03c0*/  @!P0 VIADD R3, R3, 0x80 ;  /* 0x0000008003038836 */ /* 0x000fe40000000000 */
[----:B------:R-:W-:Y:S02]  /*03d0*/  @!P0 IMAD R5, R5, R5, RZ ;  /* 0x0000000505058224 */ /* 0x000fe400078e02ff */
[----:B0-----:R-:W-:-:S05]  /*03e0*/  @!P0 IMAD.WIDE.U32 R6, R9, 0x2, R6 ;  /* 0x0000000209068825 */ /* 0x001fca00078e0006 */
[----:B------:R1:W-:Y:S02]  /*03f0*/  @!P0 STG.E.U16 desc[UR4][R6.64], R5 ;  /* 0x0000000506008986 */ /* 0x0003e4000c101504 */
.L_x_13794:
[----:B------:R-:W-:Y:S05]  /*0400*/  BSYNC.RECONVERGENT B0 ;  /* 0x0000000000007941 */ /* 0x000fea0003800200 */
.L_x_13791:
[----:B------:R-:W-:Y:S05]  /*0410*/  WARPSYNC.ALL ;  /* 0x0000000000007948 */ /* 0x000fea0003800000 */
[----:B------:R-:W-:-:S13]  /*0420*/  ISETP.GE.AND P0, PT, R3, R2, PT ;  /* 0x000000020300720c */ /* 0x000fda0003f06270 */
[----:B------:R-:W-:Y:S05]  /*0430*/  @P0 EXIT ;  /* 0x000000000000094d */ /* 0x000fea0003800000 */
[----:B01----:R-:W0:Y:S01]  /*0440*/  LDC.64 R6, c[0x0][0x390] ;  /* 0x0000e400ff067b82 */ /* 0x003e220000000a00 */
[----:B-----5:R-:W-:Y:S02]  /*0450*/  PRMT R5, R4, 0x9910, RZ ;  /* 0x0000991004057816 */ /* 0x020fe400000000ff */
[----:B------:R-:W-:-:S03]  /*0460*/  LEA R3, R0, R3, 0x9 ;  /* 0x0000000300037211 */ /* 0x000fc600078e48ff */
[----:B------:R-:W-:Y:S02]  /*0470*/  IMAD R5, R5, R5, RZ ;  /* 0x0000000505057224 */ /* 0x000fe400078e02ff */
[----:B0-----:R-:W-:-:S05]  /*0480*/  IMAD.WIDE.U32 R2, R3, 0x2, R6 ;  /* 0x0000000203027825 */ /* 0x001fca00078e0006 */
[----:B------:R-:W-:Y:S01]  /*0490*/  STG.E.U16 desc[UR4][R2.64], R5 ;  /* 0x0000000502007986 */ /* 0x000fe2000c101504 */
[----:B------:R-:W-:Y:S05]  /*04a0*/  EXIT ;  /* 0x000000000000794d */ /* 0x000fea0003800000 */
.L_x_13795:
        /* <DEDUP_REMOVED lines=13> */
.L_x_68555:


//--------------------- .text._ZN2at6native29vectorized_elementwise_kernelILi2EZNS0_50_GLOBAL__N__2680c7bb_12_PowKernel_cu_7dd49032_300329pow_tensor_scalar_kernel_implIssEEvRNS_18TensorIteratorBaseET0_EUlsE_St5arrayIPcLm2EEEEviS6_T1_ --------------------------
	.section	.text._ZN2at6native29vectorized_elementwise_kernelILi2EZNS0_50_GLOBAL__N__2680c7bb_12_PowKernel_cu_7dd49032_300329pow_tensor_scalar_kernel_implIssEEvRNS_18TensorIteratorBaseET0_EUlsE_St5arrayIPcLm2EEEEviS6_T1_,"ax",@progbits
	.align	128
        .global         _ZN2at6native29vectorized_elementwise_kernelILi2EZNS0_50_GLOBAL__N__2680c7bb_12_PowKernel_cu_7dd49032_300329pow_tensor_scalar_kernel_implIssEEvRNS_18TensorIteratorBaseET0_EUlsE_St5arrayIPcLm2EEEEviS6_T1_
        .type           _ZN2at6native29vectorized_elementwise_kernelILi2EZNS0_50_GLOBAL__N__2680c7bb_12_PowKernel_cu_7dd49032_300329pow_tensor_scalar_kernel_implIssEEvRNS_18TensorIteratorBaseET0_EUlsE_St5arrayIPcLm2EEEEviS6_T1_,@function
        .size           _ZN2at6native29vectorized_elementwise_kernelILi2EZNS0_50_GLOBAL__N__2680c7bb_12_PowKernel_cu_7dd49032_300329pow_tensor_scalar_kernel_implIssEEvRNS_18TensorIteratorBaseET0_EUlsE_St5arrayIPcLm2EEEEviS6_T1_,(.L_x_68556 - _ZN2at6native29vectorized_elementwise_kernelILi2EZNS0_50_GLOBAL__N__2680c7bb_12_PowKernel_cu_7dd49032_300329pow_tensor_scalar_kernel_implIssEEvRNS_18TensorIteratorBaseET0_EUlsE_St5arrayIPcLm2EEEEviS6_T1_)
        .other          _ZN2at6native29vectorized_elementwise_kernelILi2EZNS0_50_GLOBAL__N__2680c7bb_12_PowKernel_cu_7dd49032_300329pow_tensor_scalar_kernel_implIssEEvRNS_18TensorIteratorBaseET0_EUlsE_St5arrayIPcLm2EEEEviS6_T1_,@"STO_CUDA_ENTRY STV_DEFAULT"
_ZN2at6native29vectorized_elementwise_kernelILi2EZNS0_50_GLOBAL__N__2680c7bb_12_PowKernel_cu_7dd49032_300329pow_tensor_scalar_kernel_implIssEEvRNS_18TensorIteratorBaseET0_EUlsE_St5arrayIPcLm2EEEEviS6_T1_:
.text._ZN2at6native29vectorized_elementwise_kernelILi2EZNS0_50_GLOBAL__N__2680c7bb_12_PowKernel_cu_7dd49032_300329pow_tensor_scalar_kernel_implIssEEvRNS_18TensorIteratorBaseET0_EUlsE_St5arrayIPcLm2EEEEviS6_T1_:
        /* <DEDUP_REMOVED lines=21> */
[----:B------:R0:W2:Y:S07]  /*0150*/  @!P6 LDG.E.U16 R18, desc[UR4][R2.64] ;  /* 0x000000040212e981 */ /* 0x0000ae000c1e1500 */
[----:B------:R-:W-:Y:S01]  /*0160*/  @!P4 IADD3 R29, PT, PT, R0, R25, RZ ;  /* 0x00000019001dc210 */ /* 0x000fe20007ffe0ff */
[----:B------:R-:W-:Y:S01]  /*0170*/  @!P4 VIADD R25, R25, 0x80 ;  /* 0x000000801919c836 */ /* 0x000fe20000000000 */
[----:B------:R-:W3:Y:S04]  /*0180*/  @!P4 LDC.64 R14, c[0x0][0x398] ;  /* 0x0000e600ff0ecb82 */ /* 0x000ee80000000a00 */
[----:B------:R-:W-:-:S13]  /*0190*/  ISETP.GE.U32.AND P3, PT, R25, R16, PT ;  /* 0x000000101900720c */ /* 0x000fda0003f66070 */
[----:B------:R-:W-:Y:S01]  /*01a0*/  @!P3 IMAD.IADD R27, R0, 0x1, R25 ;  /* 0x00000001001bb824 */ /* 0x000fe200078e0219 */
[----:B------:R-:W-:Y:S01]  /*01b0*/  @!P3 IADD3 R25, PT, PT, R25, 0x80, RZ ;  /* 0x000000801919b810 */ /* 0x000fe20007ffe0ff */
[----:B------:R-:W4:Y:S03]  /*01c0*/  @!P3 LDC.64 R10, c[0x0][0x398] ;  /* 0x0000e600ff0abb82 */ /* 0x000f260000000a00 */
[----:B------:R-:W-:-:S13]  /*01d0*/  ISETP.GE.U32.AND P2, PT, R25, R16, PT ;  /* 0x000000101900720c */ /* 0x000fda0003f46070 */
[----:B------:R-:W-:Y:S01]  /*01e0*/  @!P2 IMAD.IADD R23, R0, 0x1, R25 ;  /* 0x000000010017a824 */ /* 0x000fe200078e0219 */
[----:B0-----:R-:W0:Y:S01]  /*01f0*/  @!P2 LDC.64 R2, c[0x0][0x398] ;  /* 0x0000e600ff02ab82 */ /* 0x001e220000000a00 */
        /* <DEDUP_REMOVED lines=8> */
[----:B------:R-:W4:Y:S04]  /*0280*/  @!P0 LDC.64 R6, c[0x0][0x398] ;  /* 0x0000e600ff068b82 */ /* 0x000f280000000a00 */
[----:B------:R-:W-:-:S13]  /*0290*/  ISETP.GE.U32.AND P6, PT, R25, R16, PT ;  /* 0x000000101900720c */ /* 0x000fda0003fc6070 */
[----:B------:R-:W4:Y:S01]  /*02a0*/  @!P6 LDC.64 R8, c[0x0][0x398] ;  /* 0x0000e600ff08eb82 */ /* 0x000f220000000a00 */
[----:B-1----:R-:W-:Y:S01]  /*02b0*/  @!P5 IMAD.WIDE.U32 R12, R20, 0x2, R12 ;  /* 0x00000002140cd825 */ /* 0x002fe200078e000c */
[----:B------:R-:W-:-:S03]  /*02c0*/  PRMT R20, RZ, 0x7610, R20 ;  /* 0x00007610ff147816 */ /* 0x000fc60000000014 */
[----:B------:R-:W-:Y:S02]  /*02d0*/  @!P6 IMAD.IADD R25, R0, 0x1, R25 ;  /* 0x000000010019e824 */ /* 0x000fe400078e0219 */
[----:B0-----:R-:W-:Y:S01]  /*02e0*/  @!P2 IMAD.WIDE.U32 R2, R23, 0x2, R2 ;  /* 0x000000021702a825 */ /* 0x001fe200078e0002 */
[----:B------:R0:W5:Y:S01]  /*02f0*/  @!P5 LDG.E.U16 R20, desc[UR4][R12.64] ;  /* 0x000000040c14d981 */ /* 0x000162000c1e1500 */
[----:B------:R-:W-:Y:S02]  /*0300*/  PRMT R23, RZ, 0x7610, R23 ;  /* 0x00007610ff177816 */ /* 0x000fe40000000017 */
[----:B---3--:R-:W-:Y:S01]  /*0310*/  @!P1 IMAD.WIDE.U32 R4, R21, 0x2, R4 ;  /* 0x0000000215049825 */ /* 0x008fe200078e0004 */
[----:B------:R-:W-:-:S03]  /*0320*/  PRMT R21, RZ, 0x7610, R21 ;  /* 0x00007610ff157816 */ /* 0x000fc60000000015 */
[----:B----4-:R-:W-:Y:S01]  /*0330*/  @!P0 IMAD.WIDE.U32 R6, R19, 0x2, R6 ;  /* 0x0000000213068825 */ /* 0x010fe200078e0006 */
[----:B------:R-:W-:Y:S01]  /*0340*/  PRMT R19, RZ, 0x7610, R19 ;  /* 0x00007610ff137816 */ /* 0x000fe20000000013 */
[----:B------:R-:W5:Y:S01]  /*0350*/  @!P1 LDG.E.U16 R23, desc[UR4][R4.64] ;  /* 0x0000000404179981 */ /* 0x000f62000c1e1500 */
[----:B0-----:R-:W-:Y:S01]  /*0360*/  PRMT R12, RZ, 0x7610, R12 ;  /* 0x00007610ff0c7816 */ /* 0x001fe2000000000c */
[----:B------:R-:W-:Y:S02]  /*0370*/  @!P3 IMAD.WIDE.U32 R10, R27, 0x2, R10 ;  /* 0x000000021b0ab825 */ /* 0x000fe400078e000a */
[----:B------:R-:W5:Y:S02]  /*0380*/  @!P2 LDG.E.U16 R21, desc[UR4][R2.64] ;  /* 0x000000040215a981 */ /* 0x000f64000c1e1500 */
[----:B------:R-:W-:Y:S02]  /*0390*/  @!P6 IMAD.WIDE.U32 R8, R25, 0x2, R8 ;  /* 0x000000021908e825 */ /* 0x000fe400078e0008 */
[----:B------:R-:W5:Y:S04]  /*03a0*/  @!P3 LDG.E.U16 R19, desc[UR4][R10.64] ;  /* 0x000000040a13b981 */ /* 0x000f68000c1e1500 */
[----:B------:R-:W5:Y:S01]  /*03b0*/  @!P6 LDG.E.U16 R12, desc[UR4][R8.64] ;  /* 0x00000004080ce981 */ /* 0x000f62000c1e1500 */
[----:B------:R-:W-:Y:S01]  /*03c0*/  PRMT R13, RZ, 0x7610, R13 ;  /* 0x00007610ff0d7816 */ /* 0x000fe2000000000d */
[----:B------:R-:W-:Y:S01]  /*03d0*/  @!P4 IMAD.WIDE.U32 R14, R29, 0x2, R14 ;  /* 0x000000021d0ec825 */ /* 0x000fe200078e000e */
[----:B------:R-:W-:-:S04]  /*03e0*/  PRMT R22, RZ, 0x7610, R22 ;  /* 0x00007610ff167816 */ /* 0x000fc80000000016 */
[----:B------:R-:W5:Y:S01]  /*03f0*/  @!P0 LDG.E.U16 R13, desc[UR4][R6.64] ;  /* 0x00000004060d8981 */ /* 0x000f62000c1e1500 */
[----:B------:R-:W-:Y:S01]  /*0400*/  ISETP.GE.U32.AND P0, PT, R17, R16, PT ;  /* 0x000000101100720c */ /* 0x000fe20003f06070 */
[----:B------:R-:W-:Y:S02]  /*0410*/  BSSY.RECONVERGENT B0, `(.L_x_13797) ;  /* 0x0000042000007945 */ /* 0x000fe40003800200 */
[----:B------:R2:W5:Y:S02]  /*0420*/  @!P4 LDG.E.U16 R22, desc[UR4][R14.64] ;  /* 0x000000040e16c981 */ /* 0x000564000c1e1500 */
[----:B------:R-:W-:Y:S01]  /*0430*/  BSSY.RELIABLE B1, `(.L_x_13798) ;  /* 0x0000037000017945 */ /* 0x000fe20003800100 */
[----:B--2---:R-:W-:-:S05]  /*0440*/  PRMT R14, R18, 0x9910, RZ ;  /* 0x00009910120e7816 */ /* 0x004fca00000000ff */
[----:B------:R-:W-:Y:S02]  /*0450*/  IMAD R15, R14, R14, RZ ;  /* 0x0000000e0e0f7224 */ /* 0x000fe400078e02ff */
[----:B------:R-:W-:Y:S05]  /*0460*/  @P0 BRA `(.L_x_13799) ;  /* 0x0000000000380947 */ /* 0x000fea0003800000 */
        /* <DEDUP_REMOVED lines=8> */
[----:B-----5:R-:W-:Y:S01]  /*04f0*/  PRMT R5, R20, 0x9910, RZ ;  /* 0x0000991014057816 */ /* 0x020fe200000000ff */
[----:B------:R-:W-:Y:S01]  /*0500*/  IMAD.IADD R7, R0, 0x1, R17 ;  /* 0x0000000100077824 */ /* 0x000fe200078e0211 */
[----:B------:R-:W-:-:S03]  /*0510*/  IADD3 R17, PT, PT, R17, 0x80, RZ ;  /* 0x0000008011117810 */ /* 0x000fc60007ffe0ff */
[----:B------:R-:W-:Y:S02]  /*0520*/  IMAD R5, R5, R5, RZ ;  /* 0x0000000505057224 */ /* 0x000fe400078e02ff */
[----:B0-----:R-:W-:-:S05]  /*0530*/  IMAD.WIDE.U32 R2, R7, 0x2, R2 ;  /* 0x0000000207027825 */ /* 0x001fca00078e0002 */
[----:B------:R0:W-:Y:S02]  /*0540*/  STG.E.U16 desc[UR4][R2.64], R5 ;  /* 0x0000000502007986 */ /* 0x0001e4000c101504 */
.L_x_13799:
[----:B------:R-:W-:-:S13]  /*0550*/  ISETP.GE.U32.AND P0, PT, R17, R16, PT ;  /* 0x000000101100720c */ /* 0x000fda0003f06070 */
        /* <DEDUP_REMOVED lines=8> */
.L_x_13800:
[----:B------:R-:W-:-:S13]  /*05e0*/  ISETP.GE.U32.AND P0, PT, R17, R16, PT ;  /* 0x000000101100720c */ /* 0x000fda0003f06070 */
[----:B------:R-:W-:Y:S05]  /*05f0*/  @P0 BRA `(.L_x_13802) ;  /* 0x0000000000400947 */ /* 0x000fea0003800000 */
[----:B01----:R-:W0:Y:S01]  /*0600*/  LDC.64 R2, c[0x0][0x390] ;  /* 0x0000e400ff027b82 */ /* 0x003e220000000a00 */
[----:B-----5:R-:W-:Y:S01]  /*0610*/  PRMT R5, R19, 0x9910, RZ ;  /* 0x0000991013057816 */ /* 0x020fe200000000ff */
[----:B------:R-:W-:Y:S01]  /*0620*/  IMAD.IADD R7, R0, 0x1, R17 ;  /* 0x0000000100077824 */ /* 0x000fe200078e0211 */
[----:B------:R-:W-:-:S03]  /*0630*/  IADD3 R17, PT, PT, R17, 0x80, RZ ;  /* 0x0000008011117810 */ /* 0x000fc60007ffe0ff */
[----:B------:R-:W-:Y:S02]  /*0640*/  IMAD R5, R5, R5, RZ ;  /* 0x0000000505057224 */ /* 0x000fe400078e02ff */
[----:B0-----:R-:W-:-:S05]  /*0650*/  IMAD.WIDE.U32 R2, R7, 0x2, R2 ;  /* 0x0000000207027825 */ /* 0x001fca00078e0002 */
[----:B------:R1:W-:Y:S02]  /*0660*/  STG.E.U16 desc[UR4][R2.64], R5 ;  /* 0x0000000502007986 */ /* 0x0003e4000c101504 */
.L_x_13801:
        /* <DEDUP_REMOVED lines=9> */
.L_x_13802:
[----:B------:R-:W-:-:S13]  /*0700*/  ISETP.GE.U32.AND P0, PT, R17, R16, PT ;  /* 0x000000101100720c */ /* 0x000fda0003f06070 */
[----:B------:R-:W-:Y:S05]  /*0710*/  @P0 BREAK.RELIABLE B1 ;  /* 0x0000000000010942 */ /* 0x000fea0003800100 */
[----:B------:R-:W-:Y:S05]  /*0720*/  @P0 BRA `(.L_x_13804) ;  /* 0x0000000000400947 */ /* 0x000fea0003800000 */
[----:B012---:R-:W0:Y:S01]  /*0730*/  LDC.64 R2, c[0x0][0x390] ;  /* 0x0000e400ff027b82 */ /* 0x007e220000000a00 */
[----:B-----5:R-:W-:Y:S01]  /*0740*/  PRMT R5, R23, 0x9910, RZ ;  /* 0x0000991017057816 */ /* 0x020fe200000000ff */
[----:B------:R-:W-:Y:S01]  /*0750*/  IMAD.IADD R7, R0, 0x1, R17 ;  /* 0x0000000100077824 */ /* 0x000fe200078e0211 */
[----:B------:R-:W-:-:S03]  /*0760*/  IADD3 R17, PT, PT, R17, 0x80, RZ ;  /* 0x0000008011117810 */ /* 0x000fc60007ffe0ff */
[----:B------:R-:W-:Y:S02]  /*0770*/  IMAD R5, R5, R5, RZ ;  /* 0x0000000505057224 */ /* 0x000fe400078e02ff */
[----:B0-----:R-:W-:-:S05]  /*0780*/  IMAD.WIDE.U32 R2, R7, 0x2, R2 ;  /* 0x0000000207027825 */ /* 0x001fca00078e0002 */
[----:B------:R2:W-:Y:S02]  /*0790*/  STG.E.U16 desc[UR4][R2.64], R5 ;  /* 0x0000000502007986 */ /* 0x0005e4000c101504 */
.L_x_13803:
[----:B------:R-:W-:Y:S05]  /*07a0*/  BSYNC.RELIABLE B1 ;  /* 0x0000000000017941 */ /* 0x000fea0003800100 */
.L_x_13798:
[----:B------:R-:W-:-:S13]  /*07b0*/  ISETP.GE.U32.AND P0, PT, R17, R16, PT ;  /* 0x000000101100720c */ /* 0x000fda0003f06070 */
[----:B012---:R-:W0:Y:S01]  /*07c0*/  @!P0 LDC.64 R2, c[0x0][0x390] ;  /* 0x0000e400ff028b82 */ /* 0x007e220000000a00 */
[----:B-----5:R-:W-:Y:S01]  /*07d0*/  @!P0 PRMT R5, R13, 0x9910, RZ ;  /* 0x000099100d058816 */ /* 0x020fe200000000ff */
[----:B------:R-:W-:Y:S01]  /*07e0*/  @!P0 IMAD.IADD R7, R0, 0x1, R17 ;  /* 0x0000000100078824 */ /* 0x000fe200078e0211 */
[----:B------:R-:W-:-:S03]  /*07f0*/  @!P0 IADD3 R17, PT, PT, R17, 0x80, RZ ;  /* 0x0000008011118810 */ /* 0x000fc60007ffe0ff */
[----:B------:R-:W-:Y:S02]  /*0800*/  @!P0 IMAD R5, R5, R5, RZ ;  /* 0x0000000505058224 */ /* 0x000fe400078e02ff */
[----:B0-----:R-:W-:-:S05]  /*0810*/  @!P0 IMAD.WIDE.U32 R2, R7, 0x2, R2 ;  /* 0x0000000207028825 */ /* 0x001fca00078e0002 */
[----:B------:R3:W-:Y:S02]  /*0820*/  @!P0 STG.E.U16 desc[UR4][R2.64], R5 ;  /* 0x0000000502008986 */ /* 0x0007e4000c101504 */
.L_x_13804:
[----:B------:R-:W-:Y:S05]  /*0830*/  BSYNC.RECONVERGENT B0 ;  /* 0x0000000000007941 */ /* 0x000fea0003800200 */
.L_x_13797:
[----:B------:R-:W-:Y:S05]  /*0840*/  WARPSYNC.ALL ;  /* 0x0000000000007948 */ /* 0x000fea0003800000 */
[----:B------:R-:W-:-:S13]  /*0850*/  ISETP.GE.U32.AND P0, PT, R17, R16, PT ;  /* 0x000000101100720c */ /* 0x000fda0003f06070 */
[----:B------:R-:W-:Y:S05]  /*0860*/  @P0 EXIT ;  /* 0x000000000000094d */ /* 0x000fea0003800000 */
[----:B0123--:R-:W0:Y:S01]  /*0870*/  LDC.64 R2, c[0x0][0x390] ;  /* 0x0000e400ff027b82 */ /* 0x00fe220000000a00 */
[----:B-----5:R-:W-:Y:S01]  /*0880*/  PRMT R5, R12, 0x9910, RZ ;  /* 0x000099100c057816 */ /* 0x020fe200000000ff */
[----:B------:R-:W-:-:S04]  /*0890*/  IMAD.IADD R17, R0, 0x1, R17 ;  /* 0x0000000100117824 */ /* 0x000fc800078e0211 */
[----:B------:R-:W-:Y:S02]  /*08a0*/  IMAD R5, R5, R5, RZ ;  /* 0x0000000505057224 */ /* 0x000fe400078e02ff */
[----:B0-----:R-:W-:-:S05]  /*08b0*/  IMAD.WIDE.U32 R2, R17, 0x2, R2 ;  /* 0x0000000211027825 */ /* 0x001fca00078e0002 */
[----:B------:R-:W-:Y:S01]  /*08c0*/  STG.E.U16 desc[UR4][R2.64], R5 ;  /* 0x0000000502007986 */ /* 0x000fe2000c101504 */
[----:B------:R-:W-:Y:S05]  /*08d0*/  EXIT ;  /* 0x000000000000794d */ /* 0x000fea0003800000 */
.L_x_13796:
        /* <DEDUP_REMOVED lines=11> */
[C---:B--2---:R-:W-:Y:S02]  /*0990*/  PRMT R0, R4.reuse, 0x9910, RZ ;  /* 0x0000991004007816 */ /* 0x044fe400000000ff */
[----:B------:R-:W-:Y:S02]  /*09a0*/  PRMT R4, R4, 0xbb32, RZ ;  /* 0x0000bb3204047816 */ /* 0x000fe400000000ff */
[----:B---3--:R-:W-:Y:S01]  /*09b0*/  PRMT R11, R8, 0x9910, RZ ;  /* 0x00009910080b7816 */ /* 0x008fe200000000ff */
[----:B------:R-:W-:Y:S01]  /*09c0*/  IMAD R0, R0, R0, RZ ;  /* 0x0000000000007224 */ /* 0x000fe200078e02ff */
[----:B------:R-:W-:Y:S02]  /*09d0*/  PRMT R8, R8, 0xbb32, RZ ;  /* 0x0000bb3208087816 */ /* 0x000fe400000000ff */
[C---:B----4-:R-:W-:Y:S02]  /*09e0*/  PRMT R13, R9.reuse, 0xbb32, RZ ;  /* 0x0000bb32090d7816 */ /* 0x050fe400000000ff */
[----:B------:R-:W-:-:S02]  /*09f0*/  PRMT R12, R9, 0x9910, RZ ;  /* 0x00009910090c7816 */ /* 0x000fc400000000ff */
[C---:B-----5:R-:W-:Y:S02]  /*0a00*/  PRMT R14, R10.reuse, 0x9910, RZ ;  /* 0x000099100a0e7816 */ /* 0x060fe400000000ff */
[----:B------:R-:W-:Y:S01]  /*0a10*/  PRMT R10, R10, 0xbb32, RZ ;  /* 0x0000bb320a0a7816 */ /* 0x000fe200000000ff */
[----:B------:R-:W-:Y:S01]  /*0a20*/  IMAD.MOV.U32 R6, RZ, RZ, R12 ;  /* 0x000000ffff067224 */ /* 0x000fe200078e000c */
[----:B------:R-:W-:Y:S01]  /*0a30*/  MOV R7, R4 ;  /* 0x0000000400077202 */ /* 0x000fe20000000f00 */
[----:B------:R-:W-:Y:S01]  /*0a40*/  IMAD.MOV.U32 R4, RZ, RZ, R11 ;  /* 0x000000ffff047224 */ /* 0x000fe200078e000b */
[----:B------:R-:W-:Y:S01]  /*0a50*/  MOV R11, R13 ;  /* 0x0000000d000b7202 */ /* 0x000fe20000000f00 */
[----:B------:R-:W-:Y:S01]  /*0a60*/  IMAD R6, R6, R6, RZ ;  /* 0x0000000606067224 */ /* 0x000fe200078e02ff */
[----:B------:R-:W-:Y:S01]  /*0a70*/  MOV R9, R8 ;  /* 0x0000000800097202 */ /* 0x000fe20000000f00 */
[----:B------:R-:W-:Y:S01]  /*0a80*/  IMAD.MOV.U32 R8, RZ, RZ, R14 ;  /* 0x000000ffff087224 */ /* 0x000fe200078e000e */
[----:B------:R-:W-:Y:S01]  /*0a90*/  MOV R13, R10 ;  /* 0x0000000a000d7202 */ /* 0x000fe20000000f00 */
[----:B------:R-:W-:-:S02]  /*0aa0*/  IMAD R7, R7, R7, RZ ;  /* 0x0000000707077224 */ /* 0x000fc400078e02ff */
[----:B------:R-:W-:Y:S02]  /*0ab0*/  IMAD R4, R4, R4, RZ ;  /* 0x0000000404047224 */ /* 0x000fe400078e02ff */
[----:B------:R-:W-:Y:S01]  /*0ac0*/  IMAD R9, R9, R9, RZ ;  /* 0x0000000909097224 */ /* 0x000fe200078e02ff */
[----:B------:R-:W-:Y:S01]  /*0ad0*/  PRMT R7, R0, 0x5410, R7 ;  /* 0x0000541000077816 */ /* 0x000fe20000000007 */
[----:B------:R-:W-:Y:S02]  /*0ae0*/  IMAD R11, R11, R11, RZ ;  /* 0x0000000b0b0b7224 */ /* 0x000fe400078e02ff */
[----:B------:R-:W-:Y:S01]  /*0af0*/  IMAD R8, R8, R8, RZ ;  /* 0x0000000808087224 */ /* 0x000fe200078e02ff */
[----:B------:R-:W-:Y:S01]  /*0b00*/  PRMT R9, R4, 0x5410, R9 ;  /* 0x0000541004097816 */ /* 0x000fe20000000009 */
[----:B------:R-:W-:Y:S01]  /*0b10*/  IMAD R13, R13, R13, RZ ;  /* 0x0000000d0d0d7224 */ /* 0x000fe200078e02ff */
[----:B------:R-:W-:Y:S01]  /*0b20*/  PRMT R11, R6, 0x5410, R11 ;  /* 0x00005410060b7816 */ /* 0x000fe2000000000b */
[----:B------:R-:W-:Y:S03]  /*0b30*/  STG.E desc[UR4][R2.64], R7 ;  /* 0x0000000702007986 */ /* 0x000fe6000c101904 */
[----:B------:R-:W-:Y:S01]  /*0b40*/  PRMT R13, R8, 0x5410, R13 ;  /* 0x00005410080d7816 */ /* 0x000fe2000000000d */
[----:B------:R-:W-:Y:S04]  /*0b50*/  STG.E desc[UR4][R2.64+0x200], R9 ;  /* 0x0002000902007986 */ /* 0x000fe8000c101904 */
[----:B------:R-:W-:Y:S04]  /*0b60*/  STG.E desc[UR4][R2.64+0x400], R11 ;  /* 0x0004000b02007986 */ /* 0x000fe8000c101904 */
[----:B------:R-:W-:Y:S01]  /*0b70*/  STG.E desc[UR4][R2.64+0x600], R13 ;  /* 0x0006000d02007986 */ /* 0x000fe2000c101904 */
[----:B------:R-:W-:Y:S05]  /*0b80*/  EXIT ;  /* 0x000000000000794d */ /* 0x000fea0003800000 */
.L_x_13805:
        /* <DEDUP_REMOVED lines=15> */
.L_x_68556:


//--------------------- .text._ZN2at6native29vectorized_elementwise_kernelILi4EZNS0_50_GLOBAL__N__2680c7bb_12_PowKernel_cu_7dd49032_300329pow_tensor_scalar_kernel_implIssEEvRNS_18TensorIteratorBaseET0_EUlsE_St5arrayIPcLm2EEEEviS6_T1_ --------------------------
	.section	.text._ZN2at6native29vectorized_elementwise_kernelILi4EZNS0_50_GLOBAL__N__2680c7bb_12_PowKernel_cu_7dd49032_300329pow_tensor_scalar_kernel_implIssEEvRNS_18TensorIteratorBaseET0_EUlsE_St5arrayIPcLm2EEEEviS6_T1_,"ax",@progbits
	.align	128
        .global         _ZN2at6native29vectorized_elementwise_kernelILi4EZNS0_50_GLOBAL__N__2680c7bb_12_PowKernel_cu_7dd49032_300329pow_tensor_scalar_kernel_implIssEEvRNS_18TensorIteratorBaseET0_EUlsE_St5arrayIPcLm2EEEEviS6_T1_
        .type           _ZN2at6native29vectorized_elementwise_kernelILi4EZNS0_50_GLOBAL__N__2680c7bb_12_PowKernel_cu_7dd49032_300329pow_tensor_scalar_kernel_implIssEEvRNS_18TensorIteratorBaseET0_EUlsE_St5arrayIPcLm2EEEEviS6_T1_,@function
        .size           _ZN2at6native29vectorized_elementwise_kernelILi4EZNS0_50_GLOBAL__N__2680c7bb_12_PowKernel_cu_7dd49032_300329pow_tensor_scalar_kernel_implIssEEvRNS_18TensorIteratorBaseET0_EUlsE_St5arrayIPcLm2EEEEviS6_T1_,(.L_x_68557 - _ZN2at6native29vectorized_elementwise_kernelILi4EZNS0_50_GLOBAL__N__2680c7bb_12_PowKernel_cu_7dd49032_300329pow_tensor_scalar_kernel_implIssEEvRNS_18TensorIteratorBaseET0_EUlsE_St5arrayIPcLm2EEEEviS6_T1_)
        .other          _ZN2at6native29vectorized_elementwise_kernelILi4EZNS0_50_GLOBAL__N__2680c7bb_12_PowKernel_cu_7dd49032_300329pow_tensor_scalar_kernel_implIssEEvRNS_18TensorIteratorBaseET0_EUlsE_St5arrayIPcLm2EEEEviS6_T1_,@"STO_CUDA_ENTRY STV_DEFAULT"
_ZN2at6native29vectorized_elementwise_kernelILi4EZNS0_50_GLOBAL__N__2680c7bb_12_PowKernel_cu_7dd49032_300329pow_tensor_scalar_kernel_implIssEEvRNS_18TensorIteratorBaseET0_EUlsE_St5arrayIPcLm2EEEEviS6_T1_:
.text._ZN2at6native29vectorized_elementwise_kernelILi4EZNS0_50_GLOBAL__N__2680c7bb_12_PowKernel_cu_7dd49032_300329pow_tensor_scalar_kernel_implIssEEvRNS_18TensorIteratorBaseET0_EUlsE_St5arrayIPcLm2EEEEviS6_T1_:
        /* <DEDUP_REMOVED lines=85> */
.L_x_13809:
        /* <DEDUP_REMOVED lines=9> */
.L_x_13810:
        /* <DEDUP_REMOVED lines=9> */
.L_x_13811:
        /* <DEDUP_REMOVED lines=9> */
.L_x_13812:
        /* <DEDUP_REMOVED lines=10> */
.L_x_13813:
[----:B------:R-:W-:Y:S05]  /*07a0*/  BSYNC.RELIABLE B1 ;  /* 0x0000000000017941 */ /* 0x000fea0003800100 */
.L_x_13808:
        /* <DEDUP_REMOVED lines=8> */
.L_x_13814:
[----:B------:R-:W-:Y:S05]  /*0830*/  BSYNC.RECONVERGENT B0 ;  /* 0x0000000000007941 */ /* 0x000fea0003800200 */
.L_x_13807:
        /* <DEDUP_REMOVED lines=10> */
.L_x_13806:
        /* <DEDUP_REMOVED lines=11> */
[C---:B---3--:R-:W-:Y:S01]  /*0990*/  PRMT R13, R11.reuse, 0x9910, RZ ;  /* 0x000099100b0d7816 */ /* 0x048fe200000000ff */
[----:B------:R-:W-:Y:S01]  /*09a0*/  IMAD R0, R0, R0, RZ ;  /* 0x0000000000007224 */ /* 0x000fe200078e02ff */
[C---:B------:R-:W-:Y:S02]  /*09b0*/  PRMT R12, R10.reuse, 0x9910, RZ ;  /* 0x000099100a0c7816 */ /* 0x040fe400000000ff */
[----:B------:R-:W-:Y:S02]  /*09c0*/  PRMT R10, R10, 0xbb32, RZ ;  /* 0x0000bb320a0a7816 */ /* 0x000fe400000000ff */
[----:B------:R-:W-:Y:S01]  /*09d0*/  PRMT R14, R11, 0xbb32, RZ ;  /* 0x0000bb320b0e7816 */ /* 0x000fe200000000ff */
[----:B------:R-:W-:Y:S01]  /*09e0*/  IMAD.MOV.U32 R6, RZ, RZ, R12 ;  /* 0x000000ffff067224 */ /* 0x000fe200078e000c */
[----:B------:R-:W-:Y:S01]  /*09f0*/  MOV R7, R8 ;  /* 0x0000000800077202 */ /* 0x000fe20000000f00 */
[----:B------:R-:W-:Y:S01]  /*0a00*/  IMAD.MOV.U32 R8, RZ, RZ, R13 ;  /* 0x000000ffff087224 */ /* 0x000fe200078e000d */
[C---:B------:R-:W-:Y:S01]  /*0a10*/  PRMT R4, R9.reuse, 0x9910, RZ ;  /* 0x0000991009047816 */ /* 0x040fe200000000ff */
[----:B------:R-:W-:Y:S01]  /*0a20*/  IMAD R6, R6, R6, RZ ;  /* 0x0000000606067224 */ /* 0x000fe200078e02ff */
[----:B------:R-:W-:Y:S01]  /*0a30*/  PRMT R9, R9, 0xbb32, RZ ;  /* 0x0000bb3209097816 */ /* 0x000fe200000000ff */
[----:B------:R-:W-:Y:S01]  /*0a40*/  IMAD R7, R7, R7, RZ ;  /* 0x0000000707077224 */ /* 0x000fe200078e02ff */
[----:B------:R-:W-:Y:S01]  /*0a50*/  MOV R11, R10 ;  /* 0x0000000a000b7202 */ /* 0x000fe20000000f00 */
[----:B------:R-:W-:Y:S01]  /*0a60*/  IMAD R4, R4, R4, RZ ;  /* 0x0000000404047224 */ /* 0x000fe200078e02ff */
[----:B------:R-:W-:Y:S01]  /*0a70*/  MOV R13, R14 ;  /* 0x0000000e000d7202 */ /* 0x000fe20000000f00 */
[----:B------:R-:W-:Y:S01]  /*0a80*/  IMAD R9, R9, R9, RZ ;  /* 0x0000000909097224 */ /* 0x000fe200078e02ff */
[----:B------:R-:W-:Y:S01]  /*0a90*/  PRMT R14, R0, 0x5410, R7 ;  /* 0x00005410000e7816 */ /* 0x000fe20000000007 */
[----:B------:R-:W-:-:S02]  /*0aa0*/  IMAD R11, R11, R11, RZ ;  /* 0x0000000b0b0b7224 */ /* 0x000fc400078e02ff */
[----:B------:R-:W-:Y:S01]  /*0ab0*/  IMAD R8, R8, R8, RZ ;  /* 0x0000000808087224 */ /* 0x000fe200078e02ff */
[----:B------:R-:W-:Y:S01]  /*0ac0*/  PRMT R15, R4, 0x5410, R9 ;  /* 0x00005410040f7816 */ /* 0x000fe20000000009 */
[----:B------:R-:W-:Y:S01]  /*0ad0*/  IMAD R13, R13, R13, RZ ;  /* 0x0000000d0d0d7224 */ /* 0x000fe200078e02ff */
[----:B------:R-:W-:-:S03]  /*0ae0*/  PRMT R6, R6, 0x5410, R11 ;  /* 0x0000541006067816 */ /* 0x000fc6000000000b */
[----:B------:R-:W-:Y:S01]  /*0af0*/  STG.E.64 desc[UR4][R2.64], R14 ;  /* 0x0000000e02007986 */ /* 0x000fe2000c101b04 */
[----:B------:R-:W-:-:S05]  /*0b00*/  PRMT R7, R8, 0x5410, R13 ;  /* 0x0000541008077816 */ /* 0x000fca000000000d */
[----:B------:R-:W-:Y:S01]  /*0b10*/  STG.E.64 desc[UR4][R2.64+0x400], R6 ;  /* 0x0004000602007986 */ /* 0x000fe2000c101b04 */
[----:B------:R-:W-:Y:S05]  /*0b20*/  EXIT ;  /* 0x000000000000794d */ /* 0x000fea0003800000 */
.L_x_13815:
        /* <DEDUP_REMOVED lines=13> */
.L_x_68557:


//--------------------- .text._ZN2at6native29vectorized_elementwise_kernelILi8EZNS0_50_GLOBAL__N__2680c7bb_12_PowKernel_cu_7dd49032_300329pow_tensor_scalar_kernel_implIssEEvRNS_18TensorIteratorBaseET0_EUlsE_St5arrayIPcLm2EEEEviS6_T1_ --------------------------
	.section	.text._ZN2at6native29vectorized_elementwise_kernelILi8EZNS0_50_GLOBAL__N__2680c7bb_12_PowKernel_cu_7dd49032_300329pow_tensor_scalar_kernel_implIssEEvRNS_18TensorIteratorBaseET0_EUlsE_St5arrayIPcLm2EEEEviS6_T1_,"ax",@progbits
	.align	128
        .global         _ZN2at6native29vectorized_elementwise_kernelILi8EZNS0_50_GLOBAL__N__2680c7bb_12_PowKernel_cu_7dd49032_300329pow_tensor_scalar_kernel_implIssEEvRNS_18TensorIteratorBaseET0_EUlsE_St5arrayIPcLm2EEEEviS6_T1_
        .type           _ZN2at6native29vectorized_elementwise_kernelILi8EZNS0_50_GLOBAL__N__2680c7bb_12_PowKernel_cu_7dd49032_300329pow_tensor_scalar_kernel_implIssEEvRNS_18TensorIteratorBaseET0_EUlsE_St5arrayIPcLm2EEEEviS6_T1_,@function
        .size           _ZN2at6native29vectorized_elementwise_kernelILi8EZNS0_50_GLOBAL__N__2680c7bb_12_PowKernel_cu_7dd49032_300329pow_tensor_scalar_kernel_implIssEEvRNS_18TensorIteratorBaseET0_EUlsE_St5arrayIPcLm2EEEEviS6_T1_,(.L_x_68558 - _ZN2at6native29vectorized_elementwise_kernelILi8EZNS0_50_GLOBAL__N__2680c7bb_12_PowKernel_cu_7dd49032_300329pow_tensor_scalar_kernel_implIssEEvRNS_18TensorIteratorBaseET0_EUlsE_St5arrayIPcLm2EEEEviS6_T1_)
        .other          _ZN2at6native29vectorized_elementwise_kernelILi8EZNS0_50_GLOBAL__N__2680c7bb_12_PowKernel_cu_7dd49032_300329pow_tensor_scalar_kernel_implIssEEvRNS_18TensorIteratorBaseET0_EUlsE_St5arrayIPcLm2EEEEviS6_T1_,@"STO_CUDA_ENTRY STV_DEFAULT"
_ZN2at6native29vectorized_elementwise_kernelILi8EZNS0_50_GLOBAL__N__2680c7bb_12_PowKernel_cu_7dd49032_300329pow_tensor_scalar_kernel_implIssEEvRNS_18TensorIteratorBaseET0_EUlsE_St5arrayIPcLm2EEEEviS6_T1_:
.text._ZN2at6native29vectorized_elementwise_kernelILi8EZNS0_50_GLOBAL__N__2680c7bb_12_PowKernel_cu_7dd49032_300329pow_tensor_scalar_kernel_implIssEEvRNS_18TensorIteratorBaseET0_EUlsE_St5arrayIPcLm2EEEEviS6_T1_:
        /* <DEDUP_REMOVED lines=85> */
.L_x_13819:
        /* <DEDUP_REMOVED lines=9> */
.L_x_13820:
        /* <DEDUP_REMOVED lines=9> */
.L_x_13821:
        /* <DEDUP_REMOVED lines=9> */
.L_x_13822:
        /* <DEDUP_REMOVED lines=10> */
.L_x_13823:
[----:B------:R-:W-:Y:S05]  /*07a0*/  BSYNC.RELIABLE B1 ;  /* 0x0000000000017941 */ /* 0x000fea0003800100 */
.L_x_13818:
        /* <DEDUP_REMOVED lines=8> */
.L_x_13824:
[----:B------:R-:W-:Y:S05]  /*0830*/  BSYNC.RECONVERGENT B0 ;  /* 0x0000000000007941 */ /* 0x000fea0003800200 */
.L_x_13817:
        /* <DEDUP_REMOVED lines=10> */
.L_x_13816:
        /* <DEDUP_REMOVED lines=8> */
[C---:B--2---:R-:W-:Y:S02]  /*0960*/  PRMT R6, R10.reuse, 0x9910, RZ ;  /* 0x000099100a067816 */ /* 0x044fe400000000ff */
[----:B------:R-:W-:Y:S02]  /*0970*/  PRMT R10, R10, 0xbb32, RZ ;  /* 0x0000bb320a0a7816 */ /* 0x000fe400000000ff */
[----:B------:R-:W-:Y:S01]  /*0980*/  PRMT R4, R8, 0x9910, RZ ;  /* 0x0000991008047816 */ /* 0x000fe200000000ff */
[----:B------:R-:W-:Y:S01]  /*0990*/  IMAD R6, R6, R6, RZ ;  /* 0x0000000606067224 */ /* 0x000fe200078e02ff */
[----:B------:R-:W-:Y:S02]  /*09a0*/  PRMT R7, R8, 0xbb32, RZ ;  /* 0x0000bb3208077816 */ /* 0x000fe400000000ff */
        /* <DEDUP_REMOVED lines=8> */
[----:B------:R-:W-:Y:S01]  /*0a30*/  MOV R11, R10 ;  /* 0x0000000a000b7202 */ /* 0x000fe20000000f00 */
[----:B------:R-:W-:Y:S01]  /*0a40*/  IMAD R13, R13, R13, RZ ;  /* 0x0000000d0d0d7224 */ /* 0x000fe200078e02ff */
[----:B------:R-:W-:Y:S01]  /*0a50*/  PRMT R4, R4, 0x5410, R7 ;  /* 0x0000541004047816 */ /* 0x000fe20000000007 */
[----:B------:R-:W-:-:S02]  /*0a60*/  IMAD R9, R9, R9, RZ ;  /* 0x0000000909097224 */ /* 0x000fc400078e02ff */
[----:B------:R-:W-:Y:S01]  /*0a70*/  IMAD R11, R11, R11, RZ ;  /* 0x0000000b0b0b7224 */ /* 0x000fe200078e02ff */
[----:B------:R-:W-:Y:S02]  /*0a80*/  PRMT R7, R8, 0x5410, R13 ;  /* 0x0000541008077816 */ /* 0x000fe4000000000d */
[----:B------:R-:W-:Y:S02]  /*0a90*/  PRMT R5, R0, 0x5410, R9 ;  /* 0x0000541000057816 */ /* 0x000fe40000000009 */
[----:B------:R-:W-:-:S05]  /*0aa0*/  PRMT R6, R6, 0x5410, R11 ;  /* 0x0000541006067816 */ /* 0x000fca000000000b */
[----:B------:R-:W-:Y:S01]  /*0ab0*/  STG.E.128 desc[UR4][R2.64], R4 ;  /* 0x0000000402007986 */ /* 0x000fe2000c101d04 */
[----:B------:R-:W-:Y:S05]  /*0ac0*/  EXIT ;  /* 0x000000000000794d */ /* 0x000fea0003800000 */
.L_x_13825:
        /* <DEDUP_REMOVED lines=11> */
.L_x_68558:


//--------------------- .text._ZN2at6native18elementwise_kernelILi128ELi4EZNS0_15gpu_kernel_implIZNS0_50_GLOBAL__N__2680c7bb_12_PowKernel_cu_7dd49032_300329pow_tensor_scalar_kernel_implIllEEvRNS_18TensorIteratorBaseET0_EUllE2_EEvS6_RKT_EUliE_EEviT1_ --------------------------
	.section	.text._ZN2at6native18elementwise_kernelILi128ELi4EZNS0_15gpu_kernel_implIZNS0_50_GLOBAL__N__2680c7bb_12_PowKernel_cu_7dd49032_300329pow_tensor_scalar_kernel_implIllEEvRNS_18TensorIteratorBaseET0_EUllE2_EEvS6_RKT_EUliE_EEviT1_,"ax",@progbits
	.align	128
        .global         _ZN2at6native18elementwise_kernelILi128ELi4EZNS0_15gpu_kernel_implIZNS0_50_GLOBAL__N__2680c7bb_12_PowKernel_cu_7dd49032_300329pow_tensor_scalar_kernel_implIllEEvRNS_18TensorIteratorBaseET0_EUllE2_EEvS6_RKT_EUliE_EEviT1_
        .type           _ZN2at6native18elementwise_kernelILi128ELi4EZNS0_15gpu_kernel_implIZNS0_50_GLOBAL__N__2680c7bb_12_PowKernel_cu_7dd49032_300329pow_tensor_scalar_kernel_implIllEEvRNS_18TensorIteratorBaseET0_EUllE2_EEvS6_RKT_EUliE_EEviT1_,@function
        .size           _ZN2at6native18elementwise_kernelILi128ELi4EZNS0_15gpu_kernel_implIZNS0_50_GLOBAL__N__2680c7bb_12_PowKernel_cu_7dd49032_300329pow_tensor_scalar_kernel_implIllEEvRNS_18TensorIteratorBaseET0_EUllE2_EEvS6_RKT_EUliE_EEviT1_,(.L_x_68559 - _ZN2at6native18elementwise_kernelILi128ELi4EZNS0_15gpu_kernel_implIZNS0_50_GLOBAL__N__2680c7bb_12_PowKernel_cu_7dd49032_300329pow_tensor_scalar_kernel_implIllEEvRNS_18TensorIteratorBaseET0_EUllE2_EEvS6_RKT_EUliE_EEviT1_)
        .other          _ZN2at6native18elementwise_kernelILi128ELi4EZNS0_15gpu_kernel_implIZNS0_50_GLOBAL__N__2680c7bb_12_PowKernel_cu_7dd49032_300329pow_tensor_scalar_kernel_implIllEEvRNS_18TensorIteratorBaseET0_EUllE2_EEvS6_RKT_EUliE_EEviT1_,@"STO_CUDA_ENTRY STV_DEFAULT"
_ZN2at6native18elementwise_kernelILi128ELi4EZNS0_15gpu_kernel_implIZNS0_50_GLOBAL__N__2680c7bb_12_PowKernel_cu_7dd49032_300329pow_tensor_scalar_kernel_implIllEEvRNS_18TensorIteratorBaseET0_EUllE2_EEvS6_RKT_EUliE_EEviT1_:
.text._ZN2at6native18elementwise_kernelILi128ELi4EZNS0_15gpu_kernel_implIZNS0_50_GLOBAL__N__2680c7bb_12_PowKernel_cu_7dd49032_300329pow_tensor_scalar_kernel_implIllEEvRNS_18TensorIteratorBaseET0_EUllE2_EEvS6_RKT_EUliE_EEviT1_:
[----:B------:R-:W0:Y:S01]  /*0000*/  LDC R1, c[0x0][0x37c] ;  /* 0x0000df00ff017b82 */ /* 0x000e220000000800 */
[----:B------:R-:W1:Y:S07]  /*0010*/  S2R R17, SR_TID.X ;  /* 0x0000000000117919 */ /* 0x000e6e0000002100 */
[----:B------:R-:W2:Y:S01]  /*0020*/  S2UR UR4, SR_CTAID.X ;  /* 0x00000000000479c3 */ /* 0x000ea20000002500 */
[----:B------:R-:W3:Y:S01]  /*0030*/  LDCU UR5, c[0x0][0x590] ;  /* 0x0000b200ff0577ac */ /* 0x000ee20008000800 */
[----:B------:R-:W-:Y:S01]  /*0040*/  BSSY.RECONVERGENT B6, `(.L_x_13826) ;  /* 0x000033d000067945 */ /* 0x000fe20003800200 */
[----:B------:R-:W4:Y:S01]  /*0050*/  LDCU UR41, c[0x0][0x388] ;  /* 0x00007100ff2977ac */ /* 0x000f220008000800 */
[----:B------:R-:W5:Y:S01]  /*0060*/  LDCU UR6, c[0x0][0x380] ;  /* 0x00007000ff0677ac */ /* 0x000f620008000800 */
[----:B------:R-:W-:Y:S01]  /*0070*/  UMOV UR38, 0xffffffff ;  /* 0xffffffff00267882 */ /* 0x000fe20000000000 */
[----:B------:R-:W0:Y:S01]  /*0080*/  LDCU.64 UR36, c[0x0][0x358] ;  /* 0x00006b00ff2477ac */ /* 0x000e220008000a00 */
[----:B------:R-:W0:Y:S01]  /*0090*/  LDCU.U8 UR40, c[0x0][0x5a0] ;  /* 0x0000b400ff2877ac */ /* 0x000e220008000000 */
[----:B---3--:R-:W-:-:S02]  /*00a0*/  ULOP3.LUT UR5, UR5, 0x1, URZ, 0xc0, !UPT ;  /* 0x0000000105057892 */ /* 0x008fc4000f8ec0ff */
[----:B--2---:R-:W-:Y:S02]  /*00b0*/  USHF.L.U32 UR4, UR4, 0x9, URZ ;  /* 0x0000000904047899 */ /* 0x004fe400080006ff */
[----:B----4-:R-:W-:Y:S02]  /*00c0*/  UIADD3 UR42, UPT, UPT, UR41, -0x1, URZ ;  /* 0xffffffff292a7890 */ /* 0x010fe4000fffe0ff */
[----:B------:R-:W-:Y:S02]  /*00d0*/  UISETP.NE.U32.AND UP0, UPT, UR5, 0x1, UPT ;  /* 0x000000010500788c */ /* 0x000fe4000bf05070 */
[----:B------:R-:W-:Y:S01]  /*00e0*/  UISETP.LT.U32.AND UP1, UPT, UR42, 0x18, UPT ;  /* 0x000000182a00788c */ /* 0x000fe2000bf21070 */
[----:B-1----:R-:W-:Y:S01]  /*00f0*/  LOP3.LUT R17, R17, UR4, RZ, 0xfc, !PT ;  /* 0x0000000411117c12 */ /* 0x002fe2000f8efcff */
[----:B------:R-:W-:Y:S02]  /*0100*/  UISETP.NE.U32.AND.EX UP0, UPT, URZ, URZ, UPT, UP0 ;  /* 0x000000ffff00728c */ /* 0x000fe4000bf05100 */
[----:B------:R-:W-:Y:S01]  /*0110*/  USEL UR39, UR42, 0x18, UP1 ;  /* 0x000000182a277887 */ /* 0x000fe20008800000 */
[----:B-----5:R-:W-:Y:S01]  /*0120*/  ISETP.GE.AND P0, PT, R17, UR6, PT ;  /* 0x0000000611007c0c */ /* 0x020fe2000bf06270 */
[----:B------:R-:W1:Y:S01]  /*0130*/  LDCU.U8 UR43, c[0x0][0x5a1] ;  /* 0x0000b420ff2b77ac */ /* 0x000e620008000000 */
[----:B------:R-:W-:-:S02]  /*0140*/  USEL UR38, UR38, 0x1, !UP0 ;  /* 0x0000000126267887 */ /* 0x000fc4000c000000 */
[----:B------:R-:W-:Y:S02]  /*0150*/  USEL UR44, URZ, 0xffffffff, UP0 ;  /* 0xffffffffff2c7887 */ /* 0x000fe40008000000 */
[----:B------:R-:W-:-:S07]  /*0160*/  UIADD3 UR39, UPT, UPT, UR39, 0x1, URZ ;  /* 0x0000000127277890 */ /* 0x000fce000fffe0ff */
        /* <DEDUP_REMOVED lines=11> */
[----:B------:R-:W-:-:S04]  /*0220*/  SHF.R.U32.HI R3, RZ, UR5, R2 ;  /* 0x00000005ff037c19 */ /* 0x000fc80008011602 */
[----:B------:R-:W-:-:S05]  /*0230*/  IADD3 R0, PT, PT, -R3, RZ, RZ ;  /* 0x000000ff03007210 */ /* 0x000fca0007ffe1ff */
[----:B--2---:R-:W-:-:S04]  /*0240*/  IMAD R0, R0, UR6, R17 ;  /* 0x0000000600007c24 */ /* 0x004fc8000f8e0211 */
[C---:B---3--:R-:W-:Y:S02]  /*0250*/  IMAD R16, R0.reuse, UR8, RZ ;  /* 0x0000000800107c24 */ /* 0x048fe4000f8e02ff */
[----:B------:R-:W-:Y:S01]  /*0260*/  IMAD R0, R0, UR9, RZ ;  /* 0x0000000900007c24 */ /* 0x000fe2000f8e02ff */
        /* <DEDUP_REMOVED lines=282> */
[----:B------:R-:W-:-:S04]  /*1410*/  SHF.R.U32.HI R2, RZ, UR5, R2 ;  /* 0x00000005ff027c19 */ /* 0x000fc80008011602 */
[----:B------:R-:W-:-:S05]  /*1420*/  IADD3 R3, PT, PT, -R2, RZ, RZ ;  /* 0x000000ff02037210 */ /* 0x000fca0007ffe1ff */
[----:B--2---:R-:W-:-:S04]  /*1430*/  IMAD R5, R3, UR6, R5 ;  /* 0x0000000603057c24 */ /* 0x004fc8000f8e0205 */
[C---:B---3--:R-:W-:Y:S02]  /*1440*/  IMAD R16, R5.reuse, UR8, R16 ;  /* 0x0000000805107c24 */ /* 0x048fe4000f8e0210 */
[----:B------:R-:W-:-:S07]  /*1450*/  IMAD R0, R5, UR9, R0 ;  /* 0x0000000905007c24 */ /* 0x000fce000f8e0200 */
.L_x_13828:
        /* <DEDUP_REMOVED lines=15> */
[----:B--2---:R-:W-:Y:S01]  /*1550*/  SHF.R.S32.HI R3, RZ, 0x1f, R2 ;  /* 0x0000001fff037819 */ /* 0x004fe20000011402 */
[----:B------:R-:W-:Y:S06]  /*1560*/  BRA `(.L_x_13834) ;  /* 0x0000000c004c7947 */ /* 0x000fec0003800000 */
.L_x_13832:
[----:B------:R0:W5:Y:S01]  /*1570*/  LDG.E.U8 R2, desc[UR36][R4.64] ;  /* 0x0000002404027981 */ /* 0x000162000c1e1100 */
[----:B------:R-:W-:Y:S01]  /*1580*/  IMAD.MOV.U32 R3, RZ, RZ, RZ ;  /* 0x000000ffff037224 */ /* 0x000fe200078e00ff */
[----:B------:R-:W-:Y:S06]  /*1590*/  BRA `(.L_x_13834) ;  /* 0x0000000c00407947 */ /* 0x000fec0003800000 */
.L_x_13831:
[----:B------:R-:W-:-:S09]  /*15a0*/  UISETP.NE.AND UP0, UPT, UR4, 0x2, UPT ;  /* 0x000000020400788c */ /* 0x000fd2000bf05270 */
[----:B------:R-:W-:Y:S05]  /*15b0*/  BRA.U !UP0, `(.L_x_13835) ;  /* 0x0000000108247547 */ /* 0x000fea000b800000 */
[----:B------:R-:W-:-:S09]  /*15c0*/  UISETP.NE.AND UP0, UPT, UR4, 0x3, UPT ;  /* 0x000000030400788c */ /* 0x000fd2000bf05270 */
[----:B------:R-:W-:Y:S05]  /*15d0*/  BRA.U !UP0, `(.L_x_13836) ;  /* 0x0000000108107547 */ /* 0x000fea000b800000 */
[----:B------:R-:W-:-:S09]  /*15e0*/  UISETP.NE.AND UP0, UPT, UR4, 0x4, UPT ;  /* 0x000000040400788c */ /* 0x000fd2000bf05270 */
[----:B------:R-:W-:Y:S05]  /*15f0*/  BRA.U UP0, `(.L_x_13833) ;  /* 0x0000000900a47547 */ /* 0x000fea000b800000 */
[----:B------:R0:W5:Y:S01]  /*1600*/  LDG.E.64 R2, desc[UR36][R4.64] ;  /* 0x0000002404027981 */ /* 0x000162000c1e1b00 */
[----:B------:R-:W-:Y:S05]  /*1610*/  BRA `(.L_x_13834) ;  /* 0x0000000c00207947 */ /* 0x000fea0003800000 */
.L_x_13836:
[----:B------:R-:W2:Y:S02]  /*1620*/  LDG.E R2, desc[UR36][R4.64] ;  /* 0x0000002404027981 */ /* 0x000ea4000c1e1900 */
[----:B--2---:R-:W-:Y:S01]  /*1630*/  SHF.R.S32.HI R3, RZ, 0x1f, R2 ;  /* 0x0000001fff037819 */ /* 0x004fe20000011402 */
[----:B------:R-:W-:Y:S06]  /*1640*/  BRA `(.L_x_13834) ;  /* 0x0000000c00147947 */ /* 0x000fec0003800000 */
.L_x_13835:
[----:B------:R-:W2:Y:S02]  /*1650*/  LDG.E.S16 R2, desc[UR36][R4.64] ;  /* 0x0000002404027981 */ /* 0x000ea4000c1e1700 */
[----:B--2---:R-:W-:Y:S01]  /*1660*/  SHF.R.S32.HI R3, RZ, 0x1f, R2 ;  /* 0x0000001fff037819 */ /* 0x004fe20000011402 */
[----:B------:R-:W-:Y:S06]  /*1670*/  BRA `(.L_x_13834) ;  /* 0x0000000c00087947 */ /* 0x000fec0003800000 */
.L_x_13830:
[----:B------:R-:W-:-:S09]  /*1680*/  UISETP.GT.AND UP0, UPT, UR4, 0x6, UPT ;  /* 0x000000060400788c */ /* 0x000fd2000bf04270 */
[----:B------:R-:W-:Y:S05]  /*1690*/  BRA.U UP0, `(.L_x_13837) ;  /* 0x00000001002c7547 */ /* 0x000fea000b800000 */
[----:B------:R-:W-:-:S09]  /*16a0*/  UISETP.NE.AND UP0, UPT, UR4, 0x5, UPT ;  /* 0x000000050400788c */ /* 0x000fd2000bf05270 */
[----:B------:R-:W-:Y:S05]  /*16b0*/  BRA.U !UP0, `(.L_x_13838) ;  /* 0x0000000108147547 */ /* 0x000fea000b800000 */
[----:B------:R-:W-:-:S09]  /*16c0*/  UISETP.NE.AND UP0, UPT, UR4, 0x6, UPT ;  /* 0x000000060400788c */ /* 0x000fd2000bf05270 */
[----:B------:R-:W-:Y:S05]  /*16d0*/  BRA.U UP0, `(.L_x_13833) ;  /* 0x00000009006c7547 */ /* 0x000fea000b800000 */
[----:B------:R-:W2:Y:S02]  /*16e0*/  LDG.E R2, desc[UR36][R4.64] ;  /* 0x0000002404027981 */ /* 0x000ea4000c1e1900 */
[----:B--2---:R-:W0:Y:S01]  /*16f0*/  F2I.S64.TRUNC R2, R2 ;  /* 0x0000000200027311 */ /* 0x004e22000020d900 */
[----:B------:R-:W-:Y:S05]  /*1700*/  BRA `(.L_x_13834) ;  /* 0x0000000800e47947 */ /* 0x000fea0003800000 */
.L_x_13838:
[----:B------:R-:W2:Y:S02]  /*1710*/  LDG.E.U16 R4, desc[UR36][R4.64] ;  /* 0x0000002404047981 */ /* 0x000ea4000c1e1500 */
[----:B--2---:R-:W-:-:S06]  /*1720*/  HADD2.F32 R2, -RZ, R4.H0_H0 ;  /* 0x20000004ff027230 */ /* 0x004fcc0000004100 */
[----:B------:R-:W0:Y:S01]  /*1730*/  F2I.S64.TRUNC R2, R2 ;  /* 0x0000000200027311 */ /* 0x000e22000020d900 */
[----:B------:R-:W-:Y:S05]  /*1740*/  BRA `(.L_x_13834) ;  /* 0x0000000800d47947 */ /* 0x000fea0003800000 */
.L_x_13837:
[----:B------:R-:W-:-:S09]  /*1750*/  UISETP.NE.AND UP0, UPT, UR4, 0x7, UPT ;  /* 0x000000070400788c */ /* 0x000fd2000bf05270 */
[----:B------:R-:W-:Y:S05]  /*1760*/  BRA.U !UP0, `(.L_x_13839) ;  /* 0x00000001082c7547 */ /* 0x000fea000b800000 */
[----:B------:R-:W-:-:S09]  /*1770*/  UISETP.NE.AND UP0, UPT, UR4, 0x8, UPT ;  /* 0x000000080400788c */ /* 0x000fd2000bf05270 */
[----:B------:R-:W-:Y:S05]  /*1780*/  BRA.U !UP0, `(.L_x_13840) ;  /* 0x0000000108147547 */ /* 0x000fea000b800000 */
[----:B------:R-:W-:-:S09]  /*1790*/  UISETP.NE.AND UP0, UPT, UR4, 0x9, UPT ;  /* 0x000000090400788c */ /* 0x000fd2000bf05270 */
[----:B------:R-:W-:Y:S05]  /*17a0*/  BRA.U UP0, `(.L_x_13833) ;  /* 0x0000000900387547 */ /* 0x000fea000b800000 */
[----:B------:R-:W2:Y:S02]  /*17b0*/  LDG.E R2, desc[UR36][R4.64] ;  /* 0x0000002404027981 */ /* 0x000ea4000c1e1900 */
[----:B--2---:R-:W0:Y:S01]  /*17c0*/  F2I.S64.TRUNC R2, R2 ;  /* 0x0000000200027311 */ /* 0x004e22000020d900 */
[----:B------:R-:W-:Y:S05]  /*17d0*/  BRA `(.L_x_13834) ;  /* 0x0000000800b07947 */ /* 0x000fea0003800000 */
.L_x_13840:
[----:B------:R-:W2:Y:S02]  /*17e0*/  LDG.E.U16 R4, desc[UR36][R4.64] ;  /* 0x0000002404047981 */ /* 0x000ea4000c1e1500 */
[----:B--2---:R-:W-:-:S06]  /*17f0*/  HADD2.F32 R2, -RZ, R4.H0_H0 ;  /* 0x20000004ff027230 */ /* 0x004fcc0000004100 */
[----:B------:R-:W0:Y:S01]  /*1800*/  F2I.S64.TRUNC R2, R2 ;  /* 0x0000000200027311 */ /* 0x000e22000020d900 */
[----:B------:R-:W-:Y:S05]  /*1810*/  BRA `(.L_x_13834) ;  /* 0x0000000800a07947 */ /* 0x000fea0003800000 */
.L_x_13839:
[----:B------:R-:W2:Y:S02]  /*1820*/  LDG.E.64 R2, desc[UR36][R4.64] ;  /* 0x0000002404027981 */ /* 0x000ea4000c1e1b00 */
[----:B--2---:R-:W0:Y:S01]  /*1830*/  F2I.S64.F64.TRUNC R2, R2 ;  /* 0x0000000200027311 */ /* 0x004e22000030d900 */
[----:B------:R-:W-:Y:S05]  /*1840*/  BRA `(.L_x_13834) ;  /* 0x0000000800947947 */ /* 0x000fea0003800000 */
.L_x_13829:
        /* <DEDUP_REMOVED lines=11> */
[----:B------:R-:W-:Y:S01]  /*1900*/  SEL R2, RZ, 0x1, !P0 ;  /* 0x00000001ff027807 */ /* 0x000fe20004000000 */
[----:B------:R-:W-:Y:S08]  /*1910*/  BRA `(.L_x_13834) ;  /* 0x0000000800607947 */ /* 0x000ff00003800000 */
.L_x_13843:
[----:B------:R-:W2:Y:S02]  /*1920*/  LDG.E.64 R2, desc[UR36][R4.64] ;  /* 0x0000002404027981 */ /* 0x000ea4000c1e1b00 */
[----:B--2---:R-:W0:Y:S01]  /*1930*/  F2I.S64.F64.TRUNC R2, R2 ;  /* 0x0000000200027311 */ /* 0x004e22000030d900 */
[----:B------:R-:W-:Y:S05]  /*1940*/  BRA `(.L_x_13834) ;  /* 0x0000000800547947 */ /* 0x000fea0003800000 */
.L_x_13842:
        /* <DEDUP_REMOVED lines=24> */
[----:B------:R-:W0:Y:S01]  /*1ad0*/  F2I.S64.TRUNC R2, R3 ;  /* 0x0000000300027311 */ /* 0x000e22000020d900 */
[----:B------:R-:W-:Y:S05]  /*1ae0*/  BRA `(.L_x_13834) ;  /* 0x0000000400ec7947 */ /* 0x000fea0003800000 */
.L_x_13845:
        /* <DEDUP_REMOVED lines=11> */
[----:B------:R-:W0:Y:S01]  /*1ba0*/  F2I.S64.TRUNC R2, R3 ;  /* 0x0000000300027311 */ /* 0x000e22000020d900 */
[----:B------:R-:W-:Y:S05]  /*1bb0*/  BRA `(.L_x_13834) ;  /* 0x0000000400b87947 */ /* 0x000fea0003800000 */
.L_x_13844:
[----:B------:R-:W2:Y:S02]  /*1bc0*/  LDG.E.U16 R2, desc[UR36][R4.64] ;  /* 0x0000002404027981 */ /* 0x000ea4000c1e1500 */
[----:B--2---:R-:W-:-:S06]  /*1bd0*/  IMAD.U32 R2, R2, 0x10000, RZ ;  /* 0x0001000002027824 */ /* 0x004fcc00078e00ff */
[----:B------:R-:W0:Y:S01]  /*1be0*/  F2I.S64.TRUNC R2, R2 ;  /* 0x0000000200027311 */ /* 0x000e22000020d900 */
[----:B------:R-:W-:Y:S05]  /*1bf0*/  BRA `(.L_x_13834) ;  /* 0x0000000400a87947 */ /* 0x000fea0003800000 */
.L_x_13841:
        /* <DEDUP_REMOVED lines=9> */
[----:B------:R-:W-:Y:S01]  /*1c90*/  IMAD.MOV.U32 R3, RZ, RZ, RZ ;  /* 0x000000ffff037224 */ /* 0x000fe200078e00ff */
[----:B------:R-:W-:Y:S06]  /*1ca0*/  BRA `(.L_x_13834) ;  /* 0x00000004007c7947 */ /* 0x000fec0003800000 */
.L_x_13848:
        /* <DEDUP_REMOVED lines=21> */
.L_x_13852:
[----:B------:R-:W-:Y:S05]  /*1e00*/  BSYNC.RECONVERGENT B1 ;  /* 0x0000000000017941 */ /* 0x000fea0003800200 */
.L_x_13851:
[----:B------:R-:W-:Y:S01]  /*1e10*/  IMAD.SHL.U32 R0, R0, 0x100000, RZ ;  /* 0x0010000000007824 */ /* 0x000fe200078e00ff */
[----:B------:R-:W-:-:S04]  /*1e20*/  LEA R2, R2, 0x3b800000, 0x17 ;  /* 0x3b80000002027811 */ /* 0x000fc800078eb8ff */
[----:B------:R-:W-:-:S07]  /*1e30*/  LOP3.LUT R2, R2, R0, R7, 0xfe, !PT ;  /* 0x0000000002027212 */ /* 0x000fce00078efe07 */
.L_x_13850:
[----:B------:R-:W-:Y:S05]  /*1e40*/  BSYNC.RECONVERGENT B0 ;  /* 0x0000000000007941 */ /* 0x000fea0003800200 */
.L_x_13849:
[----:B------:R-:W1:Y:S01]  /*1e50*/  F2I.S64.TRUNC R2, R2 ;  /* 0x0000000200027311 */ /* 0x000e62000020d900 */
[----:B------:R-:W-:Y:S05]  /*1e60*/  BRA `(.L_x_13834) ;  /* 0x00000004000c7947 */ /* 0x000fea0003800000 */
.L_x_13847:
        /* <DEDUP_REMOVED lines=21> */
.L_x_13856:
[----:B------:R-:W-:Y:S05]  /*1fc0*/  BSYNC.RECONVERGENT B1 ;  /* 0x0000000000017941 */ /* 0x000fea0003800200 */
.L_x_13855:
[----:B------:R-:W-:Y:S02]  /*1fd0*/  SHF.L.U32 R0, R0, 0x15, RZ ;  /* 0x0000001500007819 */ /* 0x000fe400000006ff */
[----:B------:R-:W-:-:S04]  /*1fe0*/  LEA R2, R2, 0x37800000, 0x17 ;  /* 0x3780000002027811 */ /* 0x000fc800078eb8ff */
[----:B------:R-:W-:-:S07]  /*1ff0*/  LOP3.LUT R2, R2, R0, R7, 0xfe, !PT ;  /* 0x0000000002027212 */ /* 0x000fce00078efe07 */
.L_x_13854:
[----:B------:R-:W-:Y:S05]  /*2000*/  BSYNC.RECONVERGENT B0 ;  /* 0x0000000000007941 */ /* 0x000fea0003800200 */
.L_x_13853:
[----:B------:R-:W2:Y:S01]  /*2010*/  F2I.S64.TRUNC R2, R2 ;  /* 0x0000000200027311 */ /* 0x000ea2000020d900 */
[----:B------:R-:W-:Y:S05]  /*2020*/  BRA `(.L_x_13834) ;  /* 0x00000000009c7947 */ /* 0x000fea0003800000 */
.L_x_13846:
[----:B------:R-:W-:-:S09]  /*2030*/  UISETP.NE.AND UP0, UPT, UR4, 0x1c, UPT ;  /* 0x0000001c0400788c */ /* 0x000fd2000bf05270 */
[----:B------:R-:W-:Y:S05]  /*2040*/  BRA.U !UP0, `(.L_x_13857) ;  /* 0x00000001088c7547 */ /* 0x000fea000b800000 */
[----:B------:R-:W-:-:S09]  /*2050*/  UISETP.NE.AND UP0, UPT, UR4, 0x1d, UPT ;  /* 0x0000001d0400788c */ /* 0x000fd2000bf05270 */
[----:B------:R-:W-:Y:S05]  /*2060*/  BRA.U !UP0, `(.L_x_13858) ;  /* 0x00000001087c7547 */ /* 0x000fea000b800000 */
[----:B------:R-:W-:-:S09]  /*2070*/  UISETP.NE.AND UP0, UPT, UR4, 0x2c, UPT ;  /* 0x0000002c0400788c */ /* 0x000fd2000bf05270 */
[----:B------:R-:W-:Y:S05]  /*2080*/  BRA.U !UP0, `(.L_x_13859) ;  /* 0x0000000108487547 */ /* 0x000fea000b800000 */
.L_x_13833:
        /* <DEDUP_REMOVED lines=16> */
.L_x_13860:
[----:B------:R-:W-:Y:S01]  /*2190*/  CS2R R2, SRZ ;  /* 0x0000000000027805 */ /* 0x000fe2000001ff00 */
[----:B------:R-:W-:Y:S06]  /*21a0*/  BRA `(.L_x_13834) ;  /* 0x00000000003c7947 */ /* 0x000fec0003800000 */
.L_x_13859:
        /* <DEDUP_REMOVED lines=8> */
.L_x_13862:
[----:B------:R-:W-:Y:S05]  /*2230*/  BSYNC.RECONVERGENT B0 ;  /* 0x0000000000007941 */ /* 0x000fea0003800200 */
.L_x_13861:
[----:B------:R-:W4:Y:S01]  /*2240*/  F2I.S64.TRUNC R2, R2 ;  /* 0x0000000200027311 */ /* 0x000f22000020d900 */
[----:B------:R-:W-:Y:S05]  /*2250*/  BRA `(.L_x_13834) ;  /* 0x0000000000107947 */ /* 0x000fea0003800000 */
.L_x_13858:
[----:B------:R0:W5:Y:S01]  /*2260*/  LDG.E.64 R2, desc[UR36][R4.64] ;  /* 0x0000002404027981 */ /* 0x000162000c1e1b00 */
[----:B------:R-:W-:Y:S05]  /*2270*/  BRA `(.L_x_13834) ;  /* 0x0000000000087947 */ /* 0x000fea0003800000 */
.L_x_13857:
[----:B------:R3:W5:Y:S01]  /*2280*/  LDG.E R2, desc[UR36][R4.64] ;  /* 0x0000002404027981 */ /* 0x000762000c1e1900 */
[----:B------:R-:W-:-:S07]  /*2290*/  IMAD.MOV.U32 R3, RZ, RZ, RZ ;  /* 0x000000ffff037224 */ /* 0x000fce00078e00ff */
.L_x_13834:
[----:B------:R-:W3:Y:S01]  /*22a0*/  LDCU UR4, c[0x0][0x594] ;  /* 0x0000b280ff0477ac */ /* 0x000ee20008000800 */
[----:B------:R-:W-:Y:S01]  /*22b0*/  BSSY.RECONVERGENT B0, `(.L_x_13863) ;  /* 0x0000031000007945 */ /* 0x000fe20003800200 */
[----:B---3--:R-:W-:-:S09]  /*22c0*/  UISETP.GE.AND UP0, UPT, UR4, URZ, UPT ;  /* 0x000000ff0400728c */ /* 0x008fd2000bf06270 */
[----:B------:R-:W-:Y:S05]  /*22d0*/  BRA.U !UP0, `(.L_x_13864) ;  /* 0x0000000108907547 */ /* 0x000fea000b800000 */
[----:B------:R-:W3:Y:S01]  /*22e0*/  LDCU UR5, c[0x0][0x590] ;  /* 0x0000b200ff0577ac */ /* 0x000ee20008000800 */
[----:B------:R-:W-:Y:S02]  /*22f0*/  IMAD.MOV.U32 R9, RZ, RZ, 0x1 ;  /* 0x00000001ff097424 */ /* 0x000fe400078e00ff */
[----:B------:R-:W-:Y:S01]  /*2300*/  IMAD.MOV.U32 R8, RZ, RZ, RZ ;  /* 0x000000ffff087224 */ /* 0x000fe200078e00ff */
[----:B---3--:R-:W-:-:S04]  /*2310*/  UISETP.NE.U32.AND UP0, UPT, UR5, URZ, UPT ;  /* 0x000000ff0500728c */ /* 0x008fc8000bf05070 */
[----:B------:R-:W-:-:S09]  /*2320*/  UISETP.NE.AND.EX UP0, UPT, UR4, URZ, UPT, UP0 ;  /* 0x000000ff0400728c */ /* 0x000fd2000bf05300 */
[----:B------:R-:W-:Y:S05]  /*2330*/  BRA.U !UP0, `(.L_x_13865) ;  /* 0x0000000108a07547 */ /* 0x000fea000b800000 */
[----:B------:R-:W3:Y:S01]  /*2340*/  LDCU.64 UR4, c[0x0][0x590] ;  /* 0x0000b200ff0477ac */ /* 0x000ee20008000a00 */
[----:B------:R-:W-:Y:S01]  /*2350*/  BSSY.RECONVERGENT B1, `(.L_x_13866) ;  /* 0x000001b000017945 */ /* 0x000fe20003800200 */
[----:B------:R-:W-:Y:S01]  /*2360*/  MOV R9, 0x1 ;  /* 0x0000000100097802 */ /* 0x000fe20000000f00 */
[----:B------:R-:W-:Y:S02]  /*2370*/  IMAD.MOV.U32 R8, RZ, RZ, RZ ;  /* 0x000000ffff087224 */ /* 0x000fe400078e00ff */
[----:B---3--:R-:W-:Y:S02]  /*2380*/  IMAD.U32 R7, RZ, RZ, UR4 ;  /* 0x00000004ff077e24 */ /* 0x008fe4000f8e00ff */
[----:B------:R-:W-:-:S07]  /*2390*/  IMAD.U32 R6, RZ, RZ, UR5 ;  /* 0x00000005ff067e24 */ /* 0x000fce000f8e00ff */
.L_x_13867:
[----:B------:R-:W-:Y:S01]  /*23a0*/  LOP3.LUT R0, R7, 0x1, RZ, 0xc0, !PT ;  /* 0x0000000107007812 */ /* 0x000fe200078ec0ff */
[----:B012-45:R-:W-:-:S03]  /*23b0*/  IMAD R11, R3, R2, RZ ;  /* 0x00000002030b7224 */ /* 0x037fc600078e02ff */
[----:B------:R-:W-:Y:S01]  /*23c0*/  ISETP.NE.U32.AND P0, PT, R0, 0x1, PT ;  /* 0x000000010000780c */ /* 0x000fe20003f05070 */
[----:B------:R-:W-:-:S03]  /*23d0*/  IMAD R13, R2, R3, R11 ;  /* 0x00000003020d7224 */ /* 0x000fc600078e020b */
[----:B------:R-:W-:-:S04]  /*23e0*/  ISETP.NE.U32.AND.EX P0, PT, RZ, RZ, PT, P0 ;  /* 0x000000ffff00720c */ /* 0x000fc80003f05100 */
[----:B------:R-:W-:Y:S02]  /*23f0*/  SEL R4, R3, RZ, !P0 ;  /* 0x000000ff03047207 */ /* 0x000fe40004000000 */
[----:B------:R-:W-:Y:S02]  /*2400*/  SEL R0, R2, 0x1, !P0 ;  /* 0x0000000102007807 */ /* 0x000fe40004000000 */
[----:B------:R-:W-:Y:S01]  /*2410*/  ISETP.GT.U32.AND P0, PT, R7, 0x1, PT ;  /* 0x000000010700780c */ /* 0x000fe20003f04070 */
[----:B------:R-:W-:-:S03]  /*2420*/  IMAD R5, R4, R9, RZ ;  /* 0x0000000904057224 */ /* 0x000fc600078e02ff */
[----:B------:R-:W-:Y:S01]  /*2430*/  ISETP.GT.U32.AND.EX P0, PT, R6, RZ, PT, P0 ;  /* 0x000000ff0600720c */ /* 0x000fe20003f04100 */
[----:B------:R-:W-:Y:S02]  /*2440*/  IMAD R11, R8, R0, R5 ;  /* 0x00000000080b7224 */ /* 0x000fe400078e0205 */
[----:B------:R-:W-:-:S04]  /*2450*/  IMAD.WIDE.U32 R4, R2, R2, RZ ;  /* 0x0000000202047225 */ /* 0x000fc800078e00ff */
[----:B------:R-:W-:Y:S01]  /*2460*/  IMAD.WIDE.U32 R2, R0, R9, RZ ;  /* 0x0000000900027225 */ /* 0x000fe200078e00ff */
[----:B------:R-:W-:Y:S02]  /*2470*/  SHF.R.U64 R0, R7, 0x1, R6 ;  /* 0x0000000107007819 */ /* 0x000fe40000001206 */
[----:B------:R-:W-:Y:S01]  /*2480*/  IADD3 R5, PT, PT, R5, R13, RZ ;  /* 0x0000000d05057210 */ /* 0x000fe20007ffe0ff */
[----:B------:R-:W-:Y:S01]  /*2490*/  IMAD.MOV.U32 R9, RZ, RZ, R2 ;  /* 0x000000ffff097224 */ /* 0x000fe200078e0002 */
[----:B------:R-:W-:Y:S01]  /*24a0*/  SHF.R.U32.HI R6, RZ, 0x1, R6 ;  /* 0x00000001ff067819 */ /* 0x000fe20000011606 */
[----:B------:R-:W-:Y:S01]  /*24b0*/  IMAD.IADD R8, R3, 0x1, R11 ;  /* 0x0000000103087824 */ /* 0x000fe200078e020b */
[----:B------:R-:W-:Y:S01]  /*24c0*/  MOV R2, R4 ;  /* 0x0000000400027202 */ /* 0x000fe20000000f00 */
[----:B------:R-:W-:Y:S02]  /*24d0*/  IMAD.MOV.U32 R7, RZ, RZ, R0 ;  /* 0x000000ffff077224 */ /* 0x000fe400078e0000 */
[----:B------:R-:W-:Y:S01]  /*24e0*/  IMAD.MOV.U32 R3, RZ, RZ, R5 ;  /* 0x000000ffff037224 */ /* 0x000fe200078e0005 */
[----:B------:R-:W-:Y:S06]  /*24f0*/  @P0 BRA `(.L_x_13867) ;  /* 0xfffffffc00a80947 */ /* 0x000fec000383ffff */
[----:B------:R-:W-:Y:S05]  /*2500*/  BSYNC.RECONVERGENT B1 ;  /* 0x0000000000017941 */ /* 0x000fea0003800200 */
.L_x_13866:
[----:B------:R-:W-:Y:S05]  /*2510*/  BRA `(.L_x_13865) ;  /* 0x0000000000287947 */ /* 0x000fea0003800000 */
.L_x_13864:
[----:B012-45:R-:W-:Y:S01]  /*2520*/  ISETP.NE.U32.AND P0, PT, R2, 0x1, PT ;  /* 0x000000010200780c */ /* 0x037fe20003f05070 */
[----:B------:R-:W-:Y:S02]  /*2530*/  IMAD.MOV.U32 R9, RZ, RZ, R2 ;  /* 0x000000ffff097224 */ /* 0x000fe400078e0002 */
[----:B------:R-:W-:Y:S01]  /*2540*/  IMAD.MOV.U32 R8, RZ, RZ, R3 ;  /* 0x000000ffff087224 */ /* 0x000fe200078e0003 */
[----:B------:R-:W-:-:S13]  /*2550*/  ISETP.NE.AND.EX P0, PT, R3, RZ, PT, P0 ;  /* 0x000000ff0300720c */ /* 0x000fda0003f05300 */
[----:B------:R-:W-:Y:S05]  /*2560*/  @!P0 BRA `(.L_x_13865) ;  /* 0x0000000000148947 */ /* 0x000fea0003800000 */
[----:B------:R-:W-:Y:S01]  /*2570*/  ISETP.NE.U32.AND P0, PT, R2, -0x1, PT ;  /* 0xffffffff0200780c */ /* 0x000fe20003f05070 */
[----:B------:R-:W-:Y:S01]  /*2580*/  IMAD.U32 R8, RZ, RZ, UR44 ;  /* 0x0000002cff087e24 */ /* 0x000fe2000f8e00ff */
[----:B------:R-:W-:Y:S02]  /*2590*/  MOV R9, UR38 ;  /* 0x0000002600097c02 */ /* 0x000fe40008000f00 */
[----:B------:R-:W-:-:S13]  /*25a0*/  ISETP.NE.AND.EX P0, PT, R3, -0x1, PT, P0 ;  /* 0xffffffff0300780c */ /* 0x000fda0003f05300 */
[----:B------:R-:W-:-:S07]  /*25b0*/  @P0 CS2R R8, SRZ ;  /* 0x0000000000080805 */ /* 0x000fce000001ff00 */
.L_x_13865:
[----:B------:R-:W-:Y:S05]  /*25c0*/  BSYNC.RECONVERGENT B0 ;  /* 0x0000000000007941 */ /* 0x000fea0003800200 */
.L_x_13863:
[----:B------:R-:W1:Y:S01]  /*25d0*/  LDCU.64 UR6, c[0x0][0x580] ;  /* 0x0000b000ff0677ac */ /* 0x000e620008000a00 */
[----:B0-----:R-:W-:Y:S01]  /*25e0*/  IMAD.MOV.U32 R4, RZ, RZ, R9 ;  /* 0x000000ffff047224 */ /* 0x001fe200078e0009 */
[----:B------:R-:W-:Y:S01]  /*25f0*/  MOV R5, R8 ;  /* 0x0000000800057202 */ /* 0x000fe20000000f00 */
[----:B------:R-:W-:-:S04]  /*2600*/  UPRMT UR4, UR40, 0x9910, URZ ;  /* 0x0000991028047896 */ /* 0x000fc800080000ff */
[----:B------:R-:W-:Y:S01]  /*2610*/  UISETP.GT.AND UP0, UPT, UR4, 0x9, UPT ;  /* 0x000000090400788c */ /* 0x000fe2000bf04270 */
[----:B-12-45:R-:W-:-:S05]  /*2620*/  IADD3 R2, P0, PT, R16, UR6, RZ ;  /* 0x0000000610027c10 */ /* 0x036fca000ff1e0ff */
        /* <DEDUP_REMOVED lines=12> */
.L_x_13871:
[----:B------:R0:W-:Y:S01]  /*26f0*/  STG.E.U8 desc[UR36][R2.64], R4 ;  /* 0x0000000402007986 */ /* 0x0001e2000c101124 */
[----:B------:R-:W-:Y:S05]  /*2700*/  BRA `(.L_x_13873) ;  /* 0x0000000c003c7947 */ /* 0x000fea0003800000 */
.L_x_13870:
[----:B------:R-:W-:-:S09]  /*2710*/  UISETP.NE.AND UP0, UPT, UR4, 0x2, UPT ;  /* 0x000000020400788c */ /* 0x000fd2000bf05270 */
[----:B------:R-:W-:Y:S05]  /*2720*/  BRA.U !UP0, `(.L_x_13874) ;  /* 0x0000000108207547 */ /* 0x000fea000b800000 */
[----:B------:R-:W-:-:S09]  /*2730*/  UISETP.NE.AND UP0, UPT, UR4, 0x3, UPT ;  /* 0x000000030400788c */ /* 0x000fd2000bf05270 */
[----:B------:R-:W-:Y:S05]  /*2740*/  BRA.U !UP0, `(.L_x_13875) ;  /* 0x0000000108107547 */ /* 0x000fea000b800000 */
[----:B------:R-:W-:-:S09]  /*2750*/  UISETP.NE.AND UP0, UPT, UR4, 0x4, UPT ;  /* 0x000000040400788c */ /* 0x000fd2000bf05270 */
[----:B------:R-:W-:Y:S05]  /*2760*/  BRA.U UP0, `(.L_x_13872) ;  /* 0x0000000900907547 */ /* 0x000fea000b800000 */
[----:B------:R0:W-:Y:S01]  /*2770*/  STG.E.64 desc[UR36][R2.64], R4 ;  /* 0x0000000402007986 */ /* 0x0001e2000c101b24 */
[----:B------:R-:W-:Y:S05]  /*2780*/  BRA `(.L_x_13873) ;  /* 0x0000000c001c7947 */ /* 0x000fea0003800000 */
.L_x_13875:
[----:B------:R0:W-:Y:S01]  /*2790*/  STG.E desc[UR36][R2.64], R4 ;  /* 0x0000000402007986 */ /* 0x0001e2000c101924 */
[----:B------:R-:W-:Y:S05]  /*27a0*/  BRA `(.L_x_13873) ;  /* 0x0000000c00147947 */ /* 0x000fea0003800000 */
.L_x_13874:
[----:B------:R0:W-:Y:S01]  /*27b0*/  STG.E.U16 desc[UR36][R2.64], R4 ;  /* 0x0000000402007986 */ /* 0x0001e2000c101524 */
[----:B------:R-:W-:Y:S05]  /*27c0*/  BRA `(.L_x_13873) ;  /* 0x0000000c000c7947 */ /* 0x000fea0003800000 */
.L_x_13869:
[----:B------:R-:W-:-:S09]  /*27d0*/  UISETP.GT.AND UP0, UPT, UR4, 0x6, UPT ;  /* 0x000000060400788c */ /* 0x000fd2000bf04270 */
[----:B------:R-:W-:Y:S05]  /*27e0*/  BRA.U UP0, `(.L_x_13876) ;  /* 0x00000001002c7547 */ /* 0x000fea000b800000 */
[----:B------:R-:W-:-:S09]  /*27f0*/  UISETP.NE.AND UP0, UPT, UR4, 0x5, UPT ;  /* 0x000000050400788c */ /* 0x000fd2000bf05270 */
[----:B------:R-:W-:Y:S05]  /*2800*/  BRA.U !UP0, `(.L_x_13877) ;  /* 0x0000000108147547 */ /* 0x000fea000b800000 */
[----:B------:R-:W-:-:S09]  /*2810*/  UISETP.NE.AND UP0, UPT, UR4, 0x6, UPT ;  /* 0x000000060400788c */ /* 0x000fd2000bf05270 */
[----:B------:R-:W-:Y:S05]  /*2820*/  BRA.U UP0, `(.L_x_13872) ;  /* 0x0000000900607547 */ /* 0x000fea000b800000 */
[----:B------:R-:W0:Y:S02]  /*2830*/  I2F.S64 R5, R4 ;  /* 0x0000000400057312 */ /* 0x000e240000301400 */
[----:B0-----:R0:W-:Y:S01]  /*2840*/  STG.E desc[UR36][R2.64], R5 ;  /* 0x0000000502007986 */ /* 0x0011e2000c101924 */
[----:B------:R-:W-:Y:S05]  /*2850*/  BRA `(.L_x_13873) ;  /* 0x0000000800e87947 */ /* 0x000fea0003800000 */
.L_x_13877:
[----:B------:R-:W0:Y:S02]  /*2860*/  I2F.S64 R0, R4 ;  /* 0x0000000400007312 */ /* 0x000e240000301400 */
[----:B0-----:R-:W-:-:S05]  /*2870*/  F2FP.F16.F32.PACK_AB R0, RZ, R0 ;  /* 0x00000000ff00723e */ /* 0x001fca00000000ff */
[----:B------:R0:W-:Y:S01]  /*2880*/  STG.E.U16 desc[UR36][R2.64], R0 ;  /* 0x0000000002007986 */ /* 0x0001e2000c101524 */
[----:B------:R-:W-:Y:S05]  /*2890*/  BRA `(.L_x_13873) ;  /* 0x0000000800d87947 */ /* 0x000fea0003800000 */
.L_x_13876:
[----:B------:R-:W-:-:S09]  /*28a0*/  UISETP.NE.AND UP0, UPT, UR4, 0x7, UPT ;  /* 0x000000070400788c */ /* 0x000fd2000bf05270 */
[----:B------:R-:W-:Y:S05]  /*28b0*/  BRA.U !UP0, `(.L_x_13878) ;  /* 0x0000000108347547 */ /* 0x000fea000b800000 */
[----:B------:R-:W-:-:S09]  /*28c0*/  UISETP.NE.AND UP0, UPT, UR4, 0x8, UPT ;  /* 0x000000080400788c */ /* 0x000fd2000bf05270 */
[----:B------:R-:W-:Y:S05]  /*28d0*/  BRA.U !UP0, `(.L_x_13879) ;  /* 0x0000000108187547 */ /* 0x000fea000b800000 */
[----:B------:R-:W-:-:S09]  /*28e0*/  UISETP.NE.AND UP0, UPT, UR4, 0x9, UPT ;  /* 0x000000090400788c */ /* 0x000fd2000bf05270 */
[----:B------:R-:W-:Y:S05]  /*28f0*/  BRA.U UP0, `(.L_x_13872) ;  /* 0x00000009002c7547 */ /* 0x000fea000b800000 */
[----:B------:R-:W0:Y:S01]  /*2900*/  I2F.S64 R6, R4 ;  /* 0x0000000400067312 */ /* 0x000e220000301400 */
[----:B------:R-:W-:-:S05]  /*2910*/  IMAD.MOV.U32 R7, RZ, RZ, RZ ;  /* 0x000000ffff077224 */ /* 0x000fca00078e00ff */
[----:B0-----:R0:W-:Y:S01]  /*2920*/  STG.E.64 desc[UR36][R2.64], R6 ;  /* 0x0000000602007986 */ /* 0x0011e2000c101b24 */
[----:B------:R-:W-:Y:S05]  /*2930*/  BRA `(.L_x_13873) ;  /* 0x0000000800b07947 */ /* 0x000fea0003800000 */
.L_x_13879:
[----:B------:R-:W0:Y:S02]  /*2940*/  I2F.S64 R4, R4 ;  /* 0x0000000400047312 */ /* 0x000e240000301400 */
[----:B0-----:R-:W-:-:S04]  /*2950*/  F2FP.F16.F32.PACK_AB R5, RZ, R4 ;  /* 0x00000004ff05723e */ /* 0x001fc800000000ff */
[----:B------:R-:W-:-:S05]  /*2960*/  PRMT R5, R5, 0x5410, RZ ;  /* 0x0000541005057816 */ /* 0x000fca00000000ff */
[----:B------:R0:W-:Y:S01]  /*2970*/  STG.E desc[UR36][R2.64], R5 ;  /* 0x0000000502007986 */ /* 0x0001e2000c101924 */
[----:B------:R-:W-:Y:S05]  /*2980*/  BRA `(.L_x_13873) ;  /* 0x00000008009c7947 */ /* 0x000fea0003800000 */
.L_x_13878:
[----:B------:R-:W0:Y:S02]  /*2990*/  I2F.F64.S64 R4, R4 ;  /* 0x0000000400047312 */ /* 0x000e240000301c00 */
[----:B0-----:R0:W-:Y:S01]  /*29a0*/  STG.E.64 desc[UR36][R2.64], R4 ;  /* 0x0000000402007986 */ /* 0x0011e2000c101b24 */
[----:B------:R-:W-:Y:S05]  /*29b0*/  BRA `(.L_x_13873) ;  /* 0x0000000800907947 */ /* 0x000fea0003800000 */
.L_x_13868:
        /* <DEDUP_REMOVED lines=8> */
[----:B------:R-:W-:-:S04]  /*2a40*/  ISETP.NE.U32.AND P0, PT, R4, RZ, PT ;  /* 0x000000ff0400720c */ /* 0x000fc80003f05070 */
[----:B------:R-:W-:-:S04]  /*2a50*/  ISETP.NE.AND.EX P0, PT, R5, RZ, PT, P0 ;  /* 0x000000ff0500720c */ /* 0x000fc80003f05300 */
[----:B------:R-:W-:-:S05]  /*2a60*/  SEL R5, RZ, 0x1, !P0 ;  /* 0x00000001ff057807 */ /* 0x000fca0004000000 */
[----:B------:R4:W-:Y:S01]  /*2a70*/  STG.E.U8 desc[UR36][R2.64], R5 ;  /* 0x0000000502007986 */ /* 0x0009e2000c101124 */
[----:B------:R-:W-:Y:S05]  /*2a80*/  BRA `(.L_x_13873) ;  /* 0x00000008005c7947 */ /* 0x000fea0003800000 */
.L_x_13882:
[----:B------:R-:W0:Y:S01]  /*2a90*/  I2F.F64.S64 R4, R4 ;  /* 0x0000000400047312 */ /* 0x000e220000301c00 */
[----:B------:R-:W-:-:S05]  /*2aa0*/  CS2R R6, SRZ ;  /* 0x0000000000067805 */ /* 0x000fca000001ff00 */
[----:B0-----:R3:W-:Y:S01]  /*2ab0*/  STG.E.128 desc[UR36][R2.64], R4 ;  /* 0x0000000402007986 */ /* 0x0017e2000c101d24 */
[----:B------:R-:W-:Y:S05]  /*2ac0*/  BRA `(.L_x_13873) ;  /* 0x00000008004c7947 */ /* 0x000fea0003800000 */
.L_x_13881:
[----:B------:R-:W-:-:S09]  /*2ad0*/  UISETP.NE.AND UP0, UPT, UR4, 0xf, UPT ;  /* 0x0000000f0400788c */ /* 0x000fd2000bf05270 */
[----:B------:R-:W-:Y:S05]  /*2ae0*/  BRA.U !UP0, `(.L_x_13883) ;  /* 0x0000000108a07547 */ /* 0x000fea000b800000 */
[----:B------:R-:W-:-:S09]  /*2af0*/  UISETP.NE.AND UP0, UPT, UR4, 0x17, UPT ;  /* 0x000000170400788c */ /* 0x000fd2000bf05270 */
[----:B------:R-:W-:Y:S05]  /*2b00*/  BRA.U !UP0, `(.L_x_13884) ;  /* 0x00000001084c7547 */ /* 0x000fea000b800000 */
[----:B------:R-:W-:-:S09]  /*2b10*/  UISETP.NE.AND UP0, UPT, UR4, 0x18, UPT ;  /* 0x000000180400788c */ /* 0x000fd2000bf05270 */
[----:B------:R-:W-:Y:S05]  /*2b20*/  BRA.U UP0, `(.L_x_13872) ;  /* 0x0000000500a07547 */ /* 0x000fea000b800000 */
[----:B------:R-:W0:Y:S01]  /*2b30*/  I2F.S64 R5, R4 ;  /* 0x0000000400057312 */ /* 0x000e220000301400 */
        /* <DEDUP_REMOVED lines=12> */
.L_x_13886:
[----:B------:R-:W-:Y:S05]  /*2c00*/  BSYNC.RECONVERGENT B0 ;  /* 0x0000000000007941 */ /* 0x000fea0003800200 */
.L_x_13885:
[----:B------:R-:W-:-:S05]  /*2c10*/  LOP3.LUT R7, R0, 0x80, R7, 0xf8, !PT ;  /* 0x0000008000077812 */ /* 0x000fca00078ef807 */
[----:B------:R1:W-:Y:S01]  /*2c20*/  STG.E.U8 desc[UR36][R2.64], R7 ;  /* 0x0000000702007986 */ /* 0x0003e2000c101124 */
[----:B------:R-:W-:Y:S05]  /*2c30*/  BRA `(.L_x_13873) ;  /* 0x0000000400f07947 */ /* 0x000fea0003800000 */
.L_x_13884:
[----:B------:R-:W0:Y:S01]  /*2c40*/  I2F.S64 R5, R4 ;  /* 0x0000000400057312 */ /* 0x000e220000301400 */
        /* <DEDUP_REMOVED lines=14> */
.L_x_13888:
[----:B------:R-:W-:Y:S05]  /*2d30*/  BSYNC.RECONVERGENT B0 ;  /* 0x0000000000007941 */ /* 0x000fea0003800200 */
.L_x_13887:
[----:B------:R-:W-:-:S05]  /*2d40*/  LOP3.LUT R7, R0, 0x80, R7, 0xf8, !PT ;  /* 0x0000008000077812 */ /* 0x000fca00078ef807 */
[----:B------:R2:W-:Y:S01]  /*2d50*/  STG.E.U8 desc[UR36][R2.64], R7 ;  /* 0x0000000702007986 */ /* 0x0005e2000c101124 */
[----:B------:R-:W-:Y:S05]  /*2d60*/  BRA `(.L_x_13873) ;  /* 0x0000000400a47947 */ /* 0x000fea0003800000 */
.L_x_13883:
[----:B------:R-:W0:Y:S02]  /*2d70*/  I2F.S64 R0, R4 ;  /* 0x0000000400007312 */ /* 0x000e240000301400 */
[----:B0-----:R-:W-:-:S05]  /*2d80*/  F2FP.BF16.F32.PACK_AB R0, RZ, R0 ;  /* 0x00000000ff00723e */ /* 0x001fca00000010ff */
[----:B------:R0:W-:Y:S01]  /*2d90*/  STG.E.U16 desc[UR36][R2.64], R0 ;  /* 0x0000000002007986 */ /* 0x0001e2000c101524 */
[----:B------:R-:W-:Y:S05]  /*2da0*/  BRA `(.L_x_13873) ;  /* 0x0000000400947947 */ /* 0x000fea0003800000 */
.L_x_13880:
        /* <DEDUP_REMOVED lines=10> */
.L_x_13891:
[----:B------:R-:W0:Y:S01]  /*2e50*/  I2F.S64 R5, R4 ;  /* 0x0000000400057312 */ /* 0x000e220000301400 */
[----:B------:R-:W-:Y:S01]  /*2e60*/  BSSY.RECONVERGENT B0, `(.L_x_13892) ;  /* 0x0000014000007945 */ /* 0x000fe20003800200 */
[----:B------:R-:W-:Y:S01]  /*2e70*/  HFMA2 R0, -RZ, RZ, 0, 7.62939453125e-06 ;  /* 0x00000080ff007431 */ /* 0x000fe200000001ff */
        /* <DEDUP_REMOVED lines=10> */
.L_x_13894:
[----:B------:R-:W-:-:S04]  /*2f20*/  SHF.R.U32.HI R0, RZ, 0x14, R5 ;  /* 0x00000014ff007819 */ /* 0x000fc80000011605 */
[----:B------:R-:W-:-:S04]  /*2f30*/  LOP3.LUT R0, R0, 0x1, RZ, 0xc0, !PT ;  /* 0x0000000100007812 */ /* 0x000fc800078ec0ff */
[----:B------:R-:W-:-:S04]  /*2f40*/  IADD3 R0, PT, PT, R5, 0x487ffff, R0 ;  /* 0x0487ffff05007810 */ /* 0x000fc80007ffe000 */
[----:B------:R-:W-:-:S04]  /*2f50*/  SHF.R.U32.HI R0, RZ, 0x14, R0 ;  /* 0x00000014ff007819 */ /* 0x000fc80000011600 */
[----:B------:R-:W-:-:S07]  /*2f60*/  LOP3.LUT R4, R0, 0xff, RZ, 0xc0, !PT ;  /* 0x000000ff00047812 */ /* 0x000fce00078ec0ff */
.L_x_13895:
[----:B------:R-:W-:-:S04]  /*2f70*/  SHF.R.U32.HI R5, RZ, 0x18, R5 ;  /* 0x00000018ff057819 */ /* 0x000fc80000011605 */
[----:B------:R-:W-:-:S04]  /*2f80*/  LOP3.LUT R4, R4, 0x80, R5, 0xf8, !PT ;  /* 0x0000008004047812 */ /* 0x000fc800078ef805 */
[----:B------:R-:W-:-:S07]  /*2f90*/  PRMT R0, R4, 0x7610, R0 ;  /* 0x0000761004007816 */ /* 0x000fce0000000000 */
.L_x_13893:
[----:B------:R-:W-:Y:S05]  /*2fa0*/  BSYNC.RECONVERGENT B0 ;  /* 0x0000000000007941 */ /* 0x000fea0003800200 */
.L_x_13892:
[----:B------:R0:W-:Y:S01]  /*2fb0*/  STG.E.U8 desc[UR36][R2.64], R0 ;  /* 0x0000000002007986 */ /* 0x0001e2000c101124 */
[----:B------:R-:W-:Y:S05]  /*2fc0*/  BRA `(.L_x_13873) ;  /* 0x00000004000c7947 */ /* 0x000fea0003800000 */
.L_x_13890:
[----:B------:R-:W0:Y:S01]  /*2fd0*/  I2F.S64 R5, R4 ;  /* 0x0000000400057312 */ /* 0x000e220000301400 */
        /* <DEDUP_REMOVED lines=12> */
.L_x_13898:
[----:B------:R-:W-:-:S04]  /*30a0*/  SHF.R.U32.HI R0, RZ, 0x15, R5 ;  /* 0x00000015ff007819 */ /* 0x000fc80000011605 */
[----:B------:R-:W-:-:S04]  /*30b0*/  LOP3.LUT R0, R0, 0x1, RZ, 0xc0, !PT ;  /* 0x0000000100007812 */ /* 0x000fc800078ec0ff */
[----:B------:R-:W-:-:S04]  /*30c0*/  IADD3 R0, PT, PT, R5, 0x88fffff, R0 ;  /* 0x088fffff05007810 */ /* 0x000fc80007ffe000 */
[----:B------:R-:W-:-:S04]  /*30d0*/  SHF.R.U32.HI R0, RZ, 0x15, R0 ;  /* 0x00000015ff007819 */ /* 0x000fc80000011600 */
[----:B------:R-:W-:-:S07]  /*30e0*/  LOP3.LUT R4, R0, 0xff, RZ, 0xc0, !PT ;  /* 0x000000ff00047812 */ /* 0x000fce00078ec0ff */
.L_x_13899:
[----:B------:R-:W-:-:S04]  /*30f0*/  SHF.R.U32.HI R5, RZ, 0x18, R5 ;  /* 0x00000018ff057819 */ /* 0x000fc80000011605 */
[----:B------:R-:W-:-:S04]  /*3100*/  LOP3.LUT R4, R4, 0x80, R5, 0xf8, !PT ;  /* 0x0000008004047812 */ /* 0x000fc800078ef805 */
[----:B------:R-:W-:-:S07]  /*3110*/  PRMT R0, R4, 0x7610, R0 ;  /* 0x0000761004007816 */ /* 0x000fce0000000000 */
.L_x_13897:
[----:B------:R-:W-:Y:S05]  /*3120*/  BSYNC.RECONVERGENT B0 ;  /* 0x0000000000007941 */ /* 0x000fea0003800200 */
.L_x_13896:
[----:B------:R0:W-:Y:S01]  /*3130*/  STG.E.U8 desc[UR36][R2.64], R0 ;  /* 0x0000000002007986 */ /* 0x0001e2000c101124 */
[----:B------:R-:W-:Y:S05]  /*3140*/  BRA `(.L_x_13873) ;  /* 0x0000000000ac7947 */ /* 0x000fea0003800000 */
.L_x_13889:
[----:B------:R-:W-:-:S09]  /*3150*/  UISETP.NE.AND UP0, UPT, UR4, 0x1c, UPT ;  /* 0x0000001c0400788c */ /* 0x000fd2000bf05270 */
[----:B------:R-:W-:Y:S05]  /*3160*/  BRA.U !UP0, `(.L_x_13900) ;  /* 0x0000000108a07547 */ /* 0x000fea000b800000 */
[----:B------:R-:W-:-:S09]  /*3170*/  UISETP.NE.AND UP0, UPT, UR4, 0x1d, UPT ;  /* 0x0000001d0400788c */ /* 0x000fd2000bf05270 */
[----:B------:R-:W-:Y:S05]  /*3180*/  BRA.U !UP0, `(.L_x_13901) ;  /* 0x0000000108907547 */ /* 0x000fea000b800000 */
[----:B------:R-:W-:-:S09]  /*3190*/  UISETP.NE.AND UP0, UPT, UR4, 0x2c, UPT ;  /* 0x0000002c0400788c */ /* 0x000fd2000bf05270 */
[----:B------:R-:W-:Y:S05]  /*31a0*/  BRA.U !UP0, `(.L_x_13902) ;  /* 0x0000000108447547 */ /* 0x000fea000b800000 */
.L_x_13872:
        /* <DEDUP_REMOVED lines=16> */
.L_x_13903:
[----:B------:R-:W-:Y:S05]  /*32b0*/  BRA `(.L_x_13873) ;  /* 0x0000000000507947 */ /* 0x000fea0003800000 */
.L_x_13902:
[----:B------:R-:W0:Y:S02]  /*32c0*/  I2F.S64 R4, R4 ;  /* 0x0000000400047312 */ /* 0x000e240000301400 */
[----:B0-----:R-:W-:-:S04]  /*32d0*/  SHF.R.U32.HI R6, RZ, 0x17, R4 ;  /* 0x00000017ff067819 */ /* 0x001fc80000011604 */
[----:B------:R-:W-:-:S04]  /*32e0*/  LOP3.LUT R7, R6, 0xff, RZ, 0xc0, !PT ;  /* 0x000000ff06077812 */ /* 0x000fc800078ec0ff */
[----:B------:R-:W-:-:S13]  /*32f0*/  ISETP.NE.AND P1, PT, R7, 0xff, PT ;  /* 0x000000ff0700780c */ /* 0x000fda0003f25270 */
[--C-:B------:R-:W-:Y:S02]  /*3300*/  @P1 SHF.R.U32.HI R0, RZ, 0x16, R4.reuse ;  /* 0x00000016ff001819 */ /* 0x100fe40000011604 */
        /* <DEDUP_REMOVED lines=12> */
.L_x_13901:
[----:B------:R0:W-:Y:S01]  /*33d0*/  STG.E.64 desc[UR36][R2.64], R4 ;  /* 0x0000000402007986 */ /* 0x0001e2000c101b24 */
[----:B------:R-:W-:Y:S05]  /*33e0*/  BRA `(.L_x_13873) ;  /* 0x0000000000047947 */ /* 0x000fea0003800000 */
.L_x_13900:
[----:B------:R0:W-:Y:S02]  /*33f0*/  STG.E desc[UR36][R2.64], R4 ;  /* 0x0000000402007986 */ /* 0x0001e4000c101924 */
.L_x_13873:
[----:B------:R-:W-:-:S07]  /*3400*/  VIADD R17, R17, 0x80 ;  /* 0x0000008011117836 */ /* 0x000fce0000000000 */
.L_x_13827:
[----:B-1----:R-:W-:Y:S05]  /*3410*/  BSYNC.RECONVERGENT B6 ;  /* 0x0000000000067941 */ /* 0x002fea0003800200 */
.L_x_13826:
[----:B------:R-:W1:Y:S01]  /*3420*/  LDCU UR4, c[0x0][0x380] ;  /* 0x00007000ff0477ac */ /* 0x000e620008000800 */
[----:B------:R-:W-:Y:S01]  /*3430*/  BSSY.RECONVERGENT B6, `(.L_x_13904) ;  /* 0x0000335000067945 */ /* 0x000fe20003800200 */
[----:B-1----:R-:W-:-:S13]  /*3440*/  ISETP.GE.AND P0, PT, R17, UR4, PT ;  /* 0x0000000411007c0c */ /* 0x002fda000bf06270 */
[----:B------:R-:W-:Y:S05]  /*3450*/  @P0 BRA `(.L_x_13905) ;  /* 0x0000003000c80947 */ /* 0x000fea0003800000 */
[----:B------:R-:W1:Y:S01]  /*3460*/  LDCU UR4, c[0x0][0x388] ;  /* 0x00007100ff0477ac */ /* 0x000e620008000800 */
[----:B0-----:R-:W-:Y:S02]  /*3470*/  HFMA2 R0, -RZ, RZ, 0, 0 ;  /* 0x00000000ff007431 */ /* 0x001fe400000001ff */
[----:B------:R-:W-:Y:S01]  /*3480*/  IMAD.MOV.U32 R16, RZ, RZ, RZ ;  /* 0x000000ffff107224 */ /* 0x000fe200078e00ff */
[----:B-1----:R-:W-:-:S09]  /*3490*/  UISETP.NE.AND UP0, UPT, UR4, URZ, UPT ;  /* 0x000000ff0400728c */ /* 0x002fd2000bf05270 */
        /* <DEDUP_REMOVED lines=299> */
.L_x_13906:
[----:B------:R-:W3:Y:S01]  /*4750*/  LDCU.64 UR6, c[0x0][0x588] ;  /* 0x0000b100ff0677ac */ /* 0x000ee20008000a00 */
[----:B------:R-:W-:-:S04]  /*4760*/  UPRMT UR4, UR43, 0x9910, URZ ;  /* 0x000099102b047896 */ /* 0x000fc800080000ff */
[----:B------:R-:W-:Y:S01]  /*4770*/  UISETP.GT.AND UP0, UPT, UR4, 0x9, UPT ;  /* 0x000000090400788c */ /* 0x000fe2000bf04270 */
[----:B---3--:R-:W-:-:S04]  /*4780*/  IADD3 R4, P0, PT, R0, UR6, RZ ;  /* 0x0000000600047c10 */ /* 0x008fc8000ff1e0ff */
[----:B----4-:R-:W-:-:S04]  /*4790*/  IADD3.X R5, PT, PT, RZ, UR7, RZ, P0, !PT ;  /* 0x00000007ff057c10 */ /* 0x010fc800087fe4ff */
        /* <DEDUP_REMOVED lines=9> */
[----:B--2---:R-:W2:Y:S02]  /*4830*/  LDG.E.S8 R2, desc[UR36][R4.64] ;  /* 0x0000002404027981 */ /* 0x004ea4000c1e1300 */
[----:B--2---:R-:W-:Y:S01]  /*4840*/  SHF.R.S32.HI R3, RZ, 0x1f, R2 ;  /* 0x0000001fff037819 */ /* 0x004fe20000011402 */
[----:B------:R-:W-:Y:S06]  /*4850*/  BRA `(.L_x_13912) ;  /* 0x0000000c004c7947 */ /* 0x000fec0003800000 */
.L_x_13910:
[----:B--2---:R0:W5:Y:S01]  /*4860*/  LDG.E.U8 R2, desc[UR36][R4.64] ;  /* 0x0000002404027981 */ /* 0x004162000c1e1100 */
[----:B------:R-:W-:Y:S01]  /*4870*/  IMAD.MOV.U32 R3, RZ, RZ, RZ ;  /* 0x000000ffff037224 */ /* 0x000fe200078e00ff */
[----:B------:R-:W-:Y:S06]  /*4880*/  BRA `(.L_x_13912) ;  /* 0x0000000c00407947 */ /* 0x000fec0003800000 */
.L_x_13909:
[----:B------:R-:W-:-:S09]  /*4890*/  UISETP.NE.AND UP0, UPT, UR4, 0x2, UPT ;  /* 0x000000020400788c */ /* 0x000fd2000bf05270 */
[----:B------:R-:W-:Y:S05]  /*48a0*/  BRA.U !UP0, `(.L_x_13913) ;  /* 0x0000000108247547 */ /* 0x000fea000b800000 */
[----:B------:R-:W-:-:S09]  /*48b0*/  UISETP.NE.AND UP0, UPT, UR4, 0x3, UPT ;  /* 0x000000030400788c */ /* 0x000fd2000bf05270 */
[----:B------:R-:W-:Y:S05]  /*48c0*/  BRA.U !UP0, `(.L_x_13914) ;  /* 0x0000000108107547 */ /* 0x000fea000b800000 */
[----:B------:R-:W-:-:S09]  /*48d0*/  UISETP.NE.AND UP0, UPT, UR4, 0x4, UPT ;  /* 0x000000040400788c */ /* 0x000fd2000bf05270 */
[----:B------:R-:W-:Y:S05]  /*48e0*/  BRA.U UP0, `(.L_x_13911) ;  /* 0x0000000900d07547 */ /* 0x000fea000b800000 */
[----:B--2---:R0:W5:Y:S01]  /*48f0*/  LDG.E.64 R2, desc[UR36][R4.64] ;  /* 0x0000002404027981 */ /* 0x004162000c1e1b00 */
[----:B------:R-:W-:Y:S05]  /*4900*/  BRA `(.L_x_13912) ;  /* 0x0000000c00207947 */ /* 0x000fea0003800000 */
.L_x_13914:
[----:B--2---:R-:W2:Y:S02]  /*4910*/  LDG.E R2, desc[UR36][R4.64] ;  /* 0x0000002404027981 */ /* 0x004ea4000c1e1900 */
[----:B--2---:R-:W-:Y:S01]  /*4920*/  SHF.R.S32.HI R3, RZ, 0x1f, R2 ;  /* 0x0000001fff037819 */ /* 0x004fe20000011402 */
[----:B------:R-:W-:Y:S06]  /*4930*/  BRA `(.L_x_13912) ;  /* 0x0000000c00147947 */ /* 0x000fec0003800000 */
.L_x_13913:
[----:B--2---:R-:W2:Y:S02]  /*4940*/  LDG.E.S16 R2, desc[UR36][R4.64] ;  /* 0x0000002404027981 */ /* 0x004ea4000c1e1700 */
[----:B--2---:R-:W-:Y:S01]  /*4950*/  SHF.R.S32.HI R3, RZ, 0x1f, R2 ;  /* 0x0000001fff037819 */ /* 0x004fe20000011402 */
[----:B------:R-:W-:Y:S06]  /*4960*/  BRA `(.L_x_13912) ;  /* 0x0000000c00087947 */ /* 0x000fec0003800000 */
.L_x_13908:
[----:B------:R-:W-:-:S09]  /*4970*/  UISETP.GT.AND UP0, UPT, UR4, 0x6, UPT ;  /* 0x000000060400788c */ /* 0x000fd2000bf04270 */
[----:B------:R-:W-:Y:S05]  /*4980*/  BRA.U UP0, `(.L_x_13915) ;  /* 0x00000001002c7547 */ /* 0x000fea000b800000 */
[----:B------:R-:W-:-:S09]  /*4990*/  UISETP.NE.AND UP0, UPT, UR4, 0x5, UPT ;  /* 0x000000050400788c */ /* 0x000fd2000bf05270 */
[----:B------:R-:W-:Y:S05]  /*49a0*/  BRA.U !UP0, `(.L_x_13916) ;  /* 0x0000000108147547 */ /* 0x000fea000b800000 */
[----:B------:R-:W-:-:S09]  /*49b0*/  UISETP.NE.AND UP0, UPT, UR4, 0x6, UPT ;  /* 0x000000060400788c */ /* 0x000fd2000bf05270 */
[----:B------:R-:W-:Y:S05]  /*49c0*/  BRA.U UP0, `(.L_x_13911) ;  /* 0x0000000900987547 */ /* 0x000fea000b800000 */
[----:B--2---:R-:W2:Y:S02]  /*49d0*/  LDG.E R2, desc[UR36][R4.64] ;  /* 0x0000002404027981 */ /* 0x004ea4000c1e1900 */
[----:B--2---:R-:W0:Y:S01]  /*49e0*/  F2I.S64.TRUNC R2, R2 ;  /* 0x0000000200027311 */ /* 0x004e22000020d900 */
[----:B------:R-:W-:Y:S05]  /*49f0*/  BRA `(.L_x_13912) ;  /* 0x0000000800e47947 */ /* 0x000fea0003800000 */
.L_x_13916:
[----:B------:R-:W2:Y:S02]  /*4a00*/  LDG.E.U16 R4, desc[UR36][R4.64] ;  /* 0x0000002404047981 */ /* 0x000ea4000c1e1500 */
[----:B--2---:R-:W-:-:S06]  /*4a10*/  HADD2.F32 R2, -RZ, R4.H0_H0 ;  /* 0x20000004ff027230 */ /* 0x004fcc0000004100 */
[----:B------:R-:W0:Y:S01]  /*4a20*/  F2I.S64.TRUNC R2, R2 ;  /* 0x0000000200027311 */ /* 0x000e22000020d900 */
[----:B------:R-:W-:Y:S05]  /*4a30*/  BRA `(.L_x_13912) ;  /* 0x0000000800d47947 */ /* 0x000fea0003800000 */
.L_x_13915:
[----:B------:R-:W-:-:S09]  /*4a40*/  UISETP.NE.AND UP0, UPT, UR4, 0x7, UPT ;  /* 0x000000070400788c */ /* 0x000fd2000bf05270 */
[----:B------:R-:W-:Y:S05]  /*4a50*/  BRA.U !UP0, `(.L_x_13917) ;  /* 0x00000001082c7547 */ /* 0x000fea000b800000 */
[----:B------:R-:W-:-:S09]  /*4a60*/  UISETP.NE.AND UP0, UPT, UR4, 0x8, UPT ;  /* 0x000000080400788c */ /* 0x000fd2000bf05270 */
[----:B------:R-:W-:Y:S05]  /*4a70*/  BRA.U !UP0, `(.L_x_13918) ;  /* 0x0000000108147547 */ /* 0x000fea000b800000 */
[----:B------:R-:W-:-:S09]  /*4a80*/  UISETP.NE.AND UP0, UPT, UR4, 0x9, UPT ;  /* 0x000000090400788c */ /* 0x000fd2000bf05270 */
[----:B------:R-:W-:Y:S05]  /*4a90*/  BRA.U UP0, `(.L_x_13911) ;  /* 0x0000000900647547 */ /* 0x000fea000b800000 */
[----:B--2---:R-:W2:Y:S02]  /*4aa0*/  LDG.E R2, desc[UR36][R4.64] ;  /* 0x0000002404027981 */ /* 0x004ea4000c1e1900 */
[----:B--2---:R-:W0:Y:S01]  /*4ab0*/  F2I.S64.TRUNC R2, R2 ;  /* 0x0000000200027311 */ /* 0x004e22000020d900 */
[----:B------:R-:W-:Y:S05]  /*4ac0*/  BRA `(.L_x_13912) ;  /* 0x0000000800b07947 */ /* 0x000fea0003800000 */
.L_x_13918:
[----:B------:R-:W2:Y:S02]  /*4ad0*/  LDG.E.U16 R4, desc[UR36][R4.64] ;  /* 0x0000002404047981 */ /* 0x000ea4000c1e1500 */
[----:B--2---:R-:W-:-:S06]  /*4ae0*/  HADD2.F32 R2, -RZ, R4.H0_H0 ;  /* 0x20000004ff027230 */ /* 0x004fcc0000004100 */
[----:B------:R-:W0:Y:S01]  /*4af0*/  F2I.S64.TRUNC R2, R2 ;  /* 0x0000000200027311 */ /* 0x000e22000020d900 */
[----:B------:R-:W-:Y:S05]  /*4b00*/  BRA `(.L_x_13912) ;  /* 0x0000000800a07947 */ /* 0x000fea0003800000 */
.L_x_13917:
[----:B--2---:R-:W2:Y:S02]  /*4b10*/  LDG.E.64 R2, desc[UR36][R4.64] ;  /* 0x0000002404027981 */ /* 0x004ea4000c1e1b00 */
[----:B--2---:R-:W0:Y:S01]  /*4b20*/  F2I.S64.F64.TRUNC R2, R2 ;  /* 0x0000000200027311 */ /* 0x004e22000030d900 */
[----:B------:R-:W-:Y:S05]  /*4b30*/  BRA `(.L_x_13912) ;  /* 0x0000000800947947 */ /* 0x000fea0003800000 */
.L_x_13907:
        /* <DEDUP_REMOVED lines=9> */
[----:B--2---:R-:W-:Y:S01]  /*4bd0*/  IMAD.MOV.U32 R3, RZ, RZ, RZ ;  /* 0x000000ffff037224 */ /* 0x004fe200078e00ff */
[----:B---3--:R-:W-:-:S04]  /*4be0*/  ISETP.NE.AND P0, PT, R4, RZ, PT ;  /* 0x000000ff0400720c */ /* 0x008fc80003f05270 */
[----:B------:R-:W-:Y:S01]  /*4bf0*/  SEL R2, RZ, 0x1, !P0 ;  /* 0x00000001ff027807 */ /* 0x000fe20004000000 */
[----:B------:R-:W-:Y:S08]  /*4c00*/  BRA `(.L_x_13912) ;  /* 0x0000000800607947 */ /* 0x000ff00003800000 */
.L_x_13921:
[----:B--2---:R-:W2:Y:S02]  /*4c10*/  LDG.E.64 R2, desc[UR36][R4.64] ;  /* 0x0000002404027981 */ /* 0x004ea4000c1e1b00 */
[----:B--2---:R-:W0:Y:S01]  /*4c20*/  F2I.S64.F64.TRUNC R2, R2 ;  /* 0x0000000200027311 */ /* 0x004e22000030d900 */
[----:B------:R-:W-:Y:S05]  /*4c30*/  BRA `(.L_x_13912) ;  /* 0x0000000800547947 */ /* 0x000fea0003800000 */
.L_x_13920:
[----:B------:R-:W-:-:S09]  /*4c40*/  UISETP.NE.AND UP0, UPT, UR4, 0xf, UPT ;  /* 0x0000000f0400788c */ /* 0x000fd2000bf05270 */
[----:B------:R-:W-:Y:S05]  /*4c50*/  BRA.U !UP0, `(.L_x_13922) ;  /* 0x0000000108947547 */ /* 0x000fea000b800000 */
[----:B------:R-:W-:-:S09]  /*4c60*/  UISETP.NE.AND UP0, UPT, UR4, 0x17, UPT ;  /* 0x000000170400788c */ /* 0x000fd2000bf05270 */
[----:B------:R-:W-:Y:S05]  /*4c70*/  BRA.U !UP0, `(.L_x_13923) ;  /* 0x0000000108587547 */ /* 0x000fea000b800000 */
[----:B------:R-:W-:-:S09]  /*4c80*/  UISETP.NE.AND UP0, UPT, UR4, 0x18, UPT ;  /* 0x000000180400788c */ /* 0x000fd2000bf05270 */
[----:B------:R-:W-:Y:S05]  /*4c90*/  BRA.U UP0, `(.L_x_13911) ;  /* 0x0000000500e47547 */ /* 0x000fea000b800000 */
[----:B------:R-:W3:Y:S01]  /*4ca0*/  LDG.E.U8 R0, desc[UR36][R4.64] ;  /* 0x0000002404007981 */ /* 0x000ee2000c1e1100 */
[----:B------:R-:W-:Y:S01]  /*4cb0*/  IMAD.MOV.U32 R6, RZ, RZ, 0x1f ;  /* 0x0000001fff067424 */ /* 0x000fe200078e00ff */
[----:B---3--:R-:W-:-:S04]  /*4cc0*/  SHF.L.U32 R0, R0, 0x18, RZ ;  /* 0x0000001800007819 */ /* 0x008fc800000006ff */
[C---:B--2---:R-:W-:Y:S02]  /*4cd0*/  LOP3.LUT R2, R0.reuse, 0x7f000000, RZ, 0xc0, !PT ;  /* 0x7f00000000027812 */ /* 0x044fe400078ec0ff */
        /* <DEDUP_REMOVED lines=14> */
[----:B------:R-:W3:Y:S01]  /*4dc0*/  F2I.S64.TRUNC R2, R3 ;  /* 0x0000000300027311 */ /* 0x000ee2000020d900 */
[----:B------:R-:W-:Y:S05]  /*4dd0*/  BRA `(.L_x_13912) ;  /* 0x0000000400ec7947 */ /* 0x000fea0003800000 */
.L_x_13923:
[----:B--2---:R-:W2:Y:S02]  /*4de0*/  LDG.E.U8 R3, desc[UR36][R4.64] ;  /* 0x0000002404037981 */ /* 0x004ea4000c1e1100 */
        /* <DEDUP_REMOVED lines=10> */
[----:B------:R-:W2:Y:S01]  /*4e90*/  F2I.S64.TRUNC R2, R3 ;  /* 0x0000000300027311 */ /* 0x000ea2000020d900 */
[----:B------:R-:W-:Y:S05]  /*4ea0*/  BRA `(.L_x_13912) ;  /* 0x0000000400b87947 */ /* 0x000fea0003800000 */
.L_x_13922:
[----:B--2---:R-:W2:Y:S02]  /*4eb0*/  LDG.E.U16 R2, desc[UR36][R4.64] ;  /* 0x0000002404027981 */ /* 0x004ea4000c1e1500 */
[----:B--2---:R-:W-:-:S06]  /*4ec0*/  SHF.L.U32 R2, R2, 0x10, RZ ;  /* 0x0000001002027819 */ /* 0x004fcc00000006ff */
[----:B------:R-:W1:Y:S01]  /*4ed0*/  F2I.S64.TRUNC R2, R2 ;  /* 0x0000000200027311 */ /* 0x000e62000020d900 */
[----:B------:R-:W-:Y:S05]  /*4ee0*/  BRA `(.L_x_13912) ;  /* 0x0000000400a87947 */ /* 0x000fea0003800000 */
.L_x_13919:
        /* <DEDUP_REMOVED lines=8> */
[----:B--2---:R0:W5:Y:S01]  /*4f70*/  LDG.E.U16 R2, desc[UR36][R4.64] ;  /* 0x0000002404027981 */ /* 0x004162000c1e1500 */
[----:B------:R-:W-:Y:S01]  /*4f80*/  IMAD.MOV.U32 R3, RZ, RZ, RZ ;  /* 0x000000ffff037224 */ /* 0x000fe200078e00ff */
[----:B------:R-:W-:Y:S06]  /*4f90*/  BRA `(.L_x_13912) ;  /* 0x00000004007c7947 */ /* 0x000fec0003800000 */
.L_x_13926:
[----:B------:R-:W3:Y:S01]  /*4fa0*/  LDG.E.U8 R4, desc[UR36][R4.64] ;  /* 0x0000002404047981 */ /* 0x000ee2000c1e1100 */
[----:B------:R-:W-:Y:S01]  /*4fb0*/  BSSY.RECONVERGENT B0, `(.L_x_13927) ;  /* 0x0000018000007945 */ /* 0x000fe20003800200 */
[----:B--2---:R-:W-:Y:S01]  /*4fc0*/  IMAD.MOV.U32 R2, RZ, RZ, RZ ;  /* 0x000000ffff027224 */ /* 0x004fe200078e00ff */
[----:B---3--:R-:W-:-:S13]  /*4fd0*/  ISETP.NE.AND P0, PT, R4, RZ, PT ;  /* 0x000000ff0400720c */ /* 0x008fda0003f05270 */
        /* <DEDUP_REMOVED lines=17> */
.L_x_13930:
[----:B------:R-:W-:Y:S05]  /*50f0*/  BSYNC.RECONVERGENT B1 ;  /* 0x0000000000017941 */ /* 0x000fea0003800200 */
.L_x_13929:
[----:B------:R-:W-:Y:S02]  /*5100*/  SHF.L.U32 R0, R0, 0x14, RZ ;  /* 0x0000001400007819 */ /* 0x000fe400000006ff */
[----:B------:R-:W-:-:S04]  /*5110*/  LEA R2, R2, 0x3b800000, 0x17 ;  /* 0x3b80000002027811 */ /* 0x000fc800078eb8ff */
[----:B------:R-:W-:-:S07]  /*5120*/  LOP3.LUT R2, R2, R0, R7, 0xfe, !PT ;  /* 0x0000000002027212 */ /* 0x000fce00078efe07 */
.L_x_13928:
[----:B------:R-:W-:Y:S05]  /*5130*/  BSYNC.RECONVERGENT B0 ;  /* 0x0000000000007941 */ /* 0x000fea0003800200 */
.L_x_13927:
[----:B------:R-:W0:Y:S01]  /*5140*/  F2I.S64.TRUNC R2, R2 ;  /* 0x0000000200027311 */ /* 0x000e22000020d900 */
[----:B------:R-:W-:Y:S05]  /*5150*/  BRA `(.L_x_13912) ;  /* 0x00000004000c7947 */ /* 0x000fea0003800000 */
.L_x_13925:
[----:B------:R-:W3:Y:S01]  /*5160*/  LDG.E.U8 R4, desc[UR36][R4.64] ;  /* 0x0000002404047981 */ /* 0x000ee2000c1e1100 */
[----:B------:R-:W-:Y:S01]  /*5170*/  BSSY.RECONVERGENT B0, `(.L_x_13931) ;  /* 0x0000018000007945 */ /* 0x000fe20003800200 */
[----:B--2---:R-:W-:Y:S01]  /*5180*/  IMAD.MOV.U32 R2, RZ, RZ, RZ ;  /* 0x000000ffff027224 */ /* 0x004fe200078e00ff */
[----:B---3--:R-:W-:-:S13]  /*5190*/  ISETP.NE.AND P0, PT, R4, RZ, PT ;  /* 0x000000ff0400720c */ /* 0x008fda0003f05270 */
        /* <DEDUP_REMOVED lines=17> */
.L_x_13934:
[----:B------:R-:W-:Y:S05]  /*52b0*/  BSYNC.RECONVERGENT B1 ;  /* 0x0000000000017941 */ /* 0x000fea0003800200 */
.L_x_13933:
[----:B------:R-:W-:Y:S01]  /*52c0*/  IMAD.SHL.U32 R0, R0, 0x200000, RZ ;  /* 0x0020000000007824 */ /* 0x000fe200078e00ff */
[----:B------:R-:W-:-:S04]  /*52d0*/  LEA R2, R2, 0x37800000, 0x17 ;  /* 0x3780000002027811 */ /* 0x000fc800078eb8ff */
[----:B------:R-:W-:-:S07]  /*52e0*/  LOP3.LUT R2, R2, R0, R7, 0xfe, !PT ;  /* 0x0000000002027212 */ /* 0x000fce00078efe07 */
.L_x_13932:
[----:B------:R-:W-:Y:S05]  /*52f0*/  BSYNC.RECONVERGENT B0 ;  /* 0x0000000000007941 */ /* 0x000fea0003800200 */
.L_x_13931:
[----:B------:R-:W0:Y:S01]  /*5300*/  F2I.S64.TRUNC R2, R2 ;  /* 0x0000000200027311 */ /* 0x000e22000020d900 */
[----:B------:R-:W-:Y:S05]  /*5310*/  BRA `(.L_x_13912) ;  /* 0x00000000009c7947 */ /* 0x000fea0003800000 */
.L_x_13924:
[----:B------:R-:W-:-:S09]  /*5320*/  UISETP.NE.AND UP0, UPT, UR4, 0x1c, UPT ;  /* 0x0000001c0400788c */ /* 0x000fd2000bf05270 */
[----:B------:R-:W-:Y:S05]  /*5330*/  BRA.U !UP0, `(.L_x_13935) ;  /* 0x00000001088c7547 */ /* 0x000fea000b800000 */
[----:B------:R-:W-:-:S09]  /*5340*/  UISETP.NE.AND UP0, UPT, UR4, 0x1d, UPT ;  /* 0x0000001d0400788c */ /* 0x000fd2000bf05270 */
[----:B------:R-:W-:Y:S05]  /*5350*/  BRA.U !UP0, `(.L_x_13936) ;  /* 0x00000001087c7547 */ /* 0x000fea000b800000 */
[----:B------:R-:W-:-:S09]  /*5360*/  UISETP.NE.AND UP0, UPT, UR4, 0x2c, UPT ;  /* 0x0000002c0400788c */ /* 0x000fd2000bf05270 */
[----:B------:R-:W-:Y:S05]  /*5370*/  BRA.U UP0, `(.L_x_13911) ;  /* 0x00000001002c7547 */ /* 0x000fea000b800000 */
[----:B------:R-:W3:Y:S01]  /*5380*/  LDG.E.U8 R4, desc[UR36][R4.64] ;  /* 0x0000002404047981 */ /* 0x000ee2000c1e1100 */
[----:B------:R-:W-:Y:S01]  /*5390*/  BSSY.RECONVERGENT B0, `(.L_x_13937) ;  /* 0x0000007000007945 */ /* 0x000fe20003800200 */
[----:B--2---:R-:W-:Y:S01]  /*53a0*/  HFMA2 R2, -RZ, RZ, 3.814697265625e-06, 0 ;  /* 0x00400000ff027431 */ /* 0x004fe200000001ff */
[----:B---3--:R-:W-:-:S13]  /*53b0*/  ISETP.NE.AND P0, PT, R4, RZ, PT ;  /* 0x000000ff0400720c */ /* 0x008fda0003f05270 */
[----:B------:R-:W-:Y:S05]  /*53c0*/  @!P0 BRA `(.L_x_13938) ;  /* 0x00000000000c8947 */ /* 0x000fea0003800000 */
[----:B------:R-:W-:-:S13]  /*53d0*/  ISETP.NE.AND P0, PT, R4, 0xff, PT ;  /* 0x000000ff0400780c */ /* 0x000fda0003f05270 */
[----:B------:R-:W-:Y:S02]  /*53e0*/  @!P0 IMAD.MOV.U32 R2, RZ, RZ, 0x7f800001 ;  /* 0x7f800001ff028424 */ /* 0x000fe400078e00ff */
[----:B------:R-:W-:-:S07]  /*53f0*/  @P0 IMAD.SHL.U32 R2, R4, 0x800000, RZ ;  /* 0x0080000004020824 */ /* 0x000fce00078e00ff */
.L_x_13938:
[----:B------:R-:W-:Y:S05]  /*5400*/  BSYNC.RECONVERGENT B0 ;  /* 0x0000000000007941 */ /* 0x000fea0003800200 */
.L_x_13937:
[----:B------:R-:W0:Y:S01]  /*5410*/  F2I.S64.TRUNC R2, R2 ;  /* 0x0000000200027311 */ /* 0x000e22000020d900 */
[----:B------:R-:W-:Y:S05]  /*5420*/  BRA `(.L_x_13912) ;  /* 0x0000000000587947 */ /* 0x000fea0003800000 */
.L_x_13911:
[----:B--2---:R-:W-:Y:S01]  /*5430*/  MOV R2, 0x0 ;  /* 0x0000000000027802 */ /* 0x004fe20000000f00 */
        /* <DEDUP_REMOVED lines=15> */
.L_x_13939:
[----:B------:R-:W-:Y:S01]  /*5530*/  CS2R R2, SRZ ;  /* 0x0000000000027805 */ /* 0x000fe2000001ff00 */
[----:B------:R-:W-:Y:S06]  /*5540*/  BRA `(.L_x_13912) ;  /* 0x0000000000107947 */ /* 0x000fec0003800000 */
.L_x_13936:
[----:B--2---:R4:W5:Y:S01]  /*5550*/  LDG.E.64 R2, desc[UR36][R4.64] ;  /* 0x0000002404027981 */ /* 0x004962000c1e1b00 */
[----:B------:R-:W-:Y:S05]  /*5560*/  BRA `(.L_x_13912) ;  /* 0x0000000000087947 */ /* 0x000fea0003800000 */
.L_x_13935:
[----:B--2---:R0:W5:Y:S01]  /*5570*/  LDG.E R2, desc[UR36][R4.64] ;  /* 0x0000002404027981 */ /* 0x004162000c1e1900 */
[----:B------:R-:W-:-:S07]  /*5580*/  MOV R3, RZ ;  /* 0x000000ff00037202 */ /* 0x000fce0000000f00 */
.L_x_13912:
[----:B------:R-:W4:Y:S01]  /*5590*/  LDC R8, c[0x0][0x594] ;  /* 0x00016500ff087b82 */ /* 0x000f220000000800 */
[----:B------:R-:W-:Y:S01]  /*55a0*/  BSSY.RECONVERGENT B0, `(.L_x_13940) ;  /* 0x000003c000007945 */ /* 0x000fe20003800200 */
[----:B----4-:R-:W-:-:S13]  /*55b0*/  ISETP.GE.AND P0, PT, R8, RZ, PT ;  /* 0x000000ff0800720c */ /* 0x010fda0003f06270 */
[----:B------:R-:W-:Y:S05]  /*55c0*/  @!P0 BRA `(.L_x_13941) ;  /* 0x0000000000bc8947 */ /* 0x000fea0003800000 */
[----:B------:R-:W4:Y:S01]  /*55d0*/  LDC R11, c[0x0][0x590] ;  /* 0x00016400ff0b7b82 */ /* 0x000f220000000800 */
[----:B0-----:R-:W-:Y:S02]  /*55e0*/  IMAD.MOV.U32 R4, RZ, RZ, 0x1 ;  /* 0x00000001ff047424 */ /* 0x001fe400078e00ff */
[----:B------:R-:W-:Y:S01]  /*55f0*/  IMAD.MOV.U32 R5, RZ, RZ, RZ ;  /* 0x000000ffff057224 */ /* 0x000fe200078e00ff */
[----:B----4-:R-:W-:-:S04]  /*5600*/  ISETP.NE.U32.AND P0, PT, R11, RZ, PT ;  /* 0x000000ff0b00720c */ /* 0x010fc80003f05070 */
[----:B------:R-:W-:-:S13]  /*5610*/  ISETP.NE.AND.EX P0, PT, R8, RZ, PT, P0 ;  /* 0x000000ff0800720c */ /* 0x000fda0003f05300 */
[----:B------:R-:W-:Y:S05]  /*5620*/  @!P0 BRA `(.L_x_13942) ;  /* 0x0000000000cc8947 */ /* 0x000fea0003800000 */
[----:B------:R-:W-:Y:S01]  /*5630*/  LOP3.LUT R0, R11, 0x1, RZ, 0xc0, !PT ;  /* 0x000000010b007812 */ /* 0x000fe200078ec0ff */
[----:B-123-5:R-:W-:Y:S01]  /*5640*/  IMAD R9, R3, R2, RZ ;  /* 0x0000000203097224 */ /* 0x02efe200078e02ff */
[----:B------:R-:W-:Y:S02]  /*5650*/  BSSY.RECONVERGENT B1, `(.L_x_13943) ;  /* 0x0000025000017945 */ /* 0x000fe40003800200 */
[----:B------:R-:W-:Y:S01]  /*5660*/  ISETP.NE.U32.AND P0, PT, R0, 0x1, PT ;  /* 0x000000010000780c */ /* 0x000fe20003f05070 */
[----:B------:R-:W-:-:S03]  /*5670*/  IMAD R9, R2, R3, R9 ;  /* 0x0000000302097224 */ /* 0x000fc600078e0209 */
[----:B------:R-:W-:Y:S02]  /*5680*/  ISETP.NE.U32.AND.EX P1, PT, RZ, RZ, PT, P0 ;  /* 0x000000ffff00720c */ /* 0x000fe40003f25100 */
[----:B------:R-:W-:Y:S02]  /*5690*/  ISETP.GE.U32.AND P0, PT, R11, 0x2, PT ;  /* 0x000000020b00780c */ /* 0x000fe40003f06070 */
[----:B------:R-:W-:Y:S02]  /*56a0*/  SEL R4, R2, 0x1, !P1 ;  /* 0x0000000102047807 */ /* 0x000fe40004800000 */
[----:B------:R-:W-:Y:S02]  /*56b0*/  ISETP.GE.U32.AND.EX P0, PT, R8, RZ, PT, P0 ;  /* 0x000000ff0800720c */ /* 0x000fe40003f06100 */
[----:B------:R-:W-:Y:S01]  /*56c0*/  SEL R7, R3, RZ, !P1 ;  /* 0x000000ff03077207 */ /* 0x000fe20004800000 */
[----:B------:R-:W-:-:S04]  /*56d0*/  IMAD.WIDE.U32 R4, R4, 0x1, RZ ;  /* 0x0000000104047825 */ /* 0x000fc800078e00ff */
[----:B------:R-:W-:Y:S01]  /*56e0*/  IMAD.WIDE.U32 R2, R2, R2, RZ ;  /* 0x0000000202027225 */ /* 0x000fe200078e00ff */
[----:B------:R-:W-:-:S05]  /*56f0*/  IADD3 R5, PT, PT, R5, R7, RZ ;  /* 0x0000000705057210 */ /* 0x000fca0007ffe0ff */
[----:B------:R-:W-:Y:S05]  /*5700*/  @!P0 BRA `(.L_x_13944) ;  /* 0x0000000000648947 */ /* 0x000fea0003800000 */
[--C-:B------:R-:W-:Y:S01]  /*5710*/  SHF.R.U64 R10, R11, 0x1, R8.reuse ;  /* 0x000000010b0a7819 */ /* 0x100fe20000001208 */
[----:B------:R-:W-:Y:S01]  /*5720*/  IMAD.IADD R7, R3, 0x1, R9 ;  /* 0x0000000103077824 */ /* 0x000fe200078e0209 */
[----:B------:R-:W-:Y:S01]  /*5730*/  SHF.R.U32.HI R8, RZ, 0x1, R8 ;  /* 0x00000001ff087819 */ /* 0x000fe20000011608 */
[----:B------:R-:W-:-:S07]  /*5740*/  IMAD.MOV.U32 R0, RZ, RZ, R2 ;  /* 0x000000ffff007224 */ /* 0x000fce00078e0002 */
.L_x_13945:
[----:B------:R-:W-:Y:S01]  /*5750*/  LOP3.LUT R2, R10, 0x1, RZ, 0xc0, !PT ;  /* 0x000000010a027812 */ /* 0x000fe200078ec0ff */
[----:B------:R-:W-:-:S03]  /*5760*/  IMAD R6, R7, R0, RZ ;  /* 0x0000000007067224 */ /* 0x000fc600078e02ff */
[----:B------:R-:W-:Y:S01]  /*5770*/  ISETP.NE.U32.AND P0, PT, R2, 0x1, PT ;  /* 0x000000010200780c */ /* 0x000fe20003f05070 */
[----:B------:R-:W-:-:S03]  /*5780*/  IMAD.WIDE.U32 R2, R0, R0, RZ ;  /* 0x0000000000027225 */ /* 0x000fc600078e00ff */
[----:B------:R-:W-:-:S04]  /*5790*/  ISETP.NE.U32.AND.EX P0, PT, RZ, RZ, PT, P0 ;  /* 0x000000ffff00720c */ /* 0x000fc80003f05100 */
[----:B------:R-:W-:Y:S01]  /*57a0*/  SEL R9, R7, RZ, !P0 ;  /* 0x000000ff07097207 */ /* 0x000fe20004000000 */
[C---:B------:R-:W-:Y:S01]  /*57b0*/  IMAD R7, R0.reuse, R7, R6 ;  /* 0x0000000700077224 */ /* 0x040fe200078e0206 */
[----:B------:R-:W-:Y:S01]  /*57c0*/  SEL R6, R0, 0x1, !P0 ;  /* 0x0000000100067807 */ /* 0x000fe20004000000 */
[----:B------:R-:W-:Y:S01]  /*57d0*/  IMAD.MOV.U32 R0, RZ, RZ, R2 ;  /* 0x000000ffff007224 */ /* 0x000fe200078e0002 */
[----:B------:R-:W-:Y:S01]  /*57e0*/  ISETP.GE.U32.AND P0, PT, R10, 0x2, PT ;  /* 0x000000020a00780c */ /* 0x000fe20003f06070 */
[-C--:B------:R-:W-:Y:S01]  /*57f0*/  IMAD R9, R9, R4.reuse, RZ ;  /* 0x0000000409097224 */ /* 0x080fe200078e02ff */
[----:B------:R-:W-:Y:S01]  /*5800*/  IADD3 R7, PT, PT, R3, R7, RZ ;  /* 0x0000000703077210 */ /* 0x000fe20007ffe0ff */
[----:B------:R-:W-:Y:S01]  /*5810*/  IMAD.WIDE.U32 R2, R6, R4, RZ ;  /* 0x0000000406027225 */ /* 0x000fe200078e00ff */
[----:B------:R-:W-:-:S03]  /*5820*/  ISETP.GE.U32.AND.EX P0, PT, R8, RZ, PT, P0 ;  /* 0x000000ff0800720c */ /* 0x000fc60003f06100 */
[----:B------:R-:W-:Y:S01]  /*5830*/  IMAD R5, R5, R6, R9 ;  /* 0x0000000605057224 */ /* 0x000fe200078e0209 */
[----:B------:R-:W-:Y:S01]  /*5840*/  SHF.R.U64 R6, R10, 0x1, R8 ;  /* 0x000000010a067819 */ /* 0x000fe20000001208 */
[----:B------:R-:W-:Y:S01]  /*5850*/  IMAD.MOV.U32 R4, RZ, RZ, R2 ;  /* 0x000000ffff047224 */ /* 0x000fe200078e0002 */
[----:B------:R-:W-:Y:S02]  /*5860*/  SHF.R.U32.HI R8, RZ, 0x1, R8 ;  /* 0x00000001ff087819 */ /* 0x000fe40000011608 */
[----:B------:R-:W-:Y:S01]  /*5870*/  IADD3 R5, PT, PT, R3, R5, RZ ;  /* 0x0000000503057210 */ /* 0x000fe20007ffe0ff */
[----:B------:R-:W-:-:S04]  /*5880*/  IMAD.MOV.U32 R10, RZ, RZ, R6 ;  /* 0x000000ffff0a7224 */ /* 0x000fc800078e0006 */
[----:B------:R-:W-:Y:S05]  /*5890*/  @P0 BRA `(.L_x_13945) ;  /* 0xfffffffc00ac0947 */ /* 0x000fea000383ffff */
.L_x_13944:
[----:B------:R-:W-:Y:S05]  /*58a0*/  BSYNC.RECONVERGENT B1 ;  /* 0x0000000000017941 */ /* 0x000fea0003800200 */
.L_x_13943:
[----:B------:R-:W-:Y:S05]  /*58b0*/  BRA `(.L_x_13942) ;  /* 0x0000000000287947 */ /* 0x000fea0003800000 */
.L_x_13941:
[----:B0123-5:R-:W-:Y:S01]  /*58c0*/  ISETP.NE.U32.AND P0, PT, R2, 0x1, PT ;  /* 0x000000010200780c */ /* 0x02ffe20003f05070 */
[----:B------:R-:W-:Y:S01]  /*58d0*/  IMAD.MOV.U32 R4, RZ, RZ, R2 ;  /* 0x000000ffff047224 */ /* 0x000fe200078e0002 */
[----:B------:R-:W-:Y:S02]  /*58e0*/  MOV R5, R3 ;  /* 0x0000000300057202 */ /* 0x000fe40000000f00 */
[----:B------:R-:W-:-:S13]  /*58f0*/  ISETP.NE.AND.EX P0, PT, R3, RZ, PT, P0 ;  /* 0x000000ff0300720c */ /* 0x000fda0003f05300 */
[----:B------:R-:W-:Y:S05]  /*5900*/  @!P0 BRA `(.L_x_13942) ;  /* 0x0000000000148947 */ /* 0x000fea0003800000 */
[----:B------:R-:W-:Y:S01]  /*5910*/  ISETP.NE.U32.AND P0, PT, R2, -0x1, PT ;  /* 0xffffffff0200780c */ /* 0x000fe20003f05070 */
[----:B------:R-:W-:Y:S02]  /*5920*/  IMAD.U32 R4, RZ, RZ, UR38 ;  /* 0x00000026ff047e24 */ /* 0x000fe4000f8e00ff */
[----:B------:R-:W-:Y:S01]  /*5930*/  IMAD.U32 R5, RZ, RZ, UR44 ;  /* 0x0000002cff057e24 */ /* 0x000fe2000f8e00ff */
[----:B------:R-:W-:-:S13]  /*5940*/  ISETP.NE.AND.EX P0, PT, R3, -0x1, PT, P0 ;  /* 0xffffffff0300780c */ /* 0x000fda0003f05300 */
[----:B------:R-:W-:-:S07]  /*5950*/  @P0 CS2R R4, SRZ ;  /* 0x0000000000040805 */ /* 0x000fce000001ff00 */
.L_x_13942:
[----:B------:R-:W-:Y:S05]  /*5960*/  BSYNC.RECONVERGENT B0 ;  /* 0x0000000000007941 */ /* 0x000fea0003800200 */
.L_x_13940:
[----:B------:R-:W1:Y:S01]  /*5970*/  LDCU.64 UR6, c[0x0][0x580] ;  /* 0x0000b000ff0677ac */ /* 0x000e620008000a00 */
[----:B------:R-:W-:-:S04]  /*5980*/  UPRMT UR4, UR40, 0x9910, URZ ;  /* 0x0000991028047896 */ /* 0x000fc800080000ff */
[----:B------:R-:W-:Y:S01]  /*5990*/  UISETP.GT.AND UP0, UPT, UR4, 0x9, UPT ;  /* 0x000000090400788c */ /* 0x000fe2000bf04270 */
[----:B-123-5:R-:W-:-:S04]  /*59a0*/  IADD3 R2, P0, PT, R16, UR6, RZ ;  /* 0x0000000610027c10 */ /* 0x02efc8000ff1e0ff */
        /* <DEDUP_REMOVED lines=12> */
.L_x_13949:
[----:B------:R4:W-:Y:S01]  /*5a70*/  STG.E.U8 desc[UR36][R2.64], R4 ;  /* 0x0000000402007986 */ /* 0x0009e2000c101124 */
[----:B------:R-:W-:Y:S05]  /*5a80*/  BRA `(.L_x_13951) ;  /* 0x0000000c00387947 */ /* 0x000fea0003800000 */
.L_x_13948:
        /* <DEDUP_REMOVED lines=8> */
.L_x_13953:
[----:B------:R2:W-:Y:S01]  /*5b10*/  STG.E desc[UR36][R2.64], R4 ;  /* 0x0000000402007986 */ /* 0x0005e2000c101924 */
[----:B------:R-:W-:Y:S05]  /*5b20*/  BRA `(.L_x_13951) ;  /* 0x0000000c00107947 */ /* 0x000fea0003800000 */
.L_x_13952:
[----:B------:R0:W-:Y:S01]  /*5b30*/  STG.E.U16 desc[UR36][R2.64], R4 ;  /* 0x0000000402007986 */ /* 0x0001e2000c101524 */
[----:B------:R-:W-:Y:S05]  /*5b40*/  BRA `(.L_x_13951) ;  /* 0x0000000c00087947 */ /* 0x000fea0003800000 */
.L_x_13947:
        /* <DEDUP_REMOVED lines=9> */
.L_x_13955:
[----:B------:R-:W0:Y:S02]  /*5be0*/  I2F.S64 R0, R4 ;  /* 0x0000000400007312 */ /* 0x000e240000301400 */
[----:B0-----:R-:W-:-:S05]  /*5bf0*/  F2FP.F16.F32.PACK_AB R0, RZ, R0 ;  /* 0x00000000ff00723e */ /* 0x001fca00000000ff */
[----:B------:R0:W-:Y:S01]  /*5c00*/  STG.E.U16 desc[UR36][R2.64], R0 ;  /* 0x0000000002007986 */ /* 0x0001e2000c101524 */
[----:B------:R-:W-:Y:S05]  /*5c10*/  BRA `(.L_x_13951) ;  /* 0x0000000800d47947 */ /* 0x000fea0003800000 */
.L_x_13954:
        /* <DEDUP_REMOVED lines=10> */
.L_x_13957:
[----:B------:R-:W0:Y:S02]  /*5cc0*/  I2F.S64 R4, R4 ;  /* 0x0000000400047312 */ /* 0x000e240000301400 */
[----:B0-----:R-:W-:-:S04]  /*5cd0*/  F2FP.F16.F32.PACK_AB R5, RZ, R4 ;  /* 0x00000004ff05723e */ /* 0x001fc800000000ff */
[----:B------:R-:W-:-:S05]  /*5ce0*/  PRMT R5, R5, 0x5410, RZ ;  /* 0x0000541005057816 */ /* 0x000fca00000000ff */
[----:B------:R0:W-:Y:S01]  /*5cf0*/  STG.E desc[UR36][R2.64], R5 ;  /* 0x0000000502007986 */ /* 0x0001e2000c101924 */
[----:B------:R-:W-:Y:S05]  /*5d00*/  BRA `(.L_x_13951) ;  /* 0x0000000800987947 */ /* 0x000fea0003800000 */
.L_x_13956:
[----:B------:R-:W0:Y:S02]  /*5d10*/  I2F.F64.S64 R4, R4 ;  /* 0x0000000400047312 */ /* 0x000e240000301c00 */
[----:B0-----:R0:W-:Y:S01]  /*5d20*/  STG.E.64 desc[UR36][R2.64], R4 ;  /* 0x0000000402007986 */ /* 0x0011e2000c101b24 */
[----:B------:R-:W-:Y:S05]  /*5d30*/  BRA `(.L_x_13951) ;  /* 0x00000008008c7947 */ /* 0x000fea0003800000 */
.L_x_13946:
        /* <DEDUP_REMOVED lines=12> */
.L_x_13961:
[----:B------:R-:W0:Y:S01]  /*5e00*/  I2F.S64 R5, R4 ;  /* 0x0000000400057312 */ /* 0x000e220000301400 */
        /* <DEDUP_REMOVED lines=17> */
.L_x_13964:
[----:B------:R-:W-:-:S04]  /*5f20*/  SHF.R.U32.HI R5, RZ, 0x18, R5 ;  /* 0x00000018ff057819 */ /* 0x000fc80000011605 */
[----:B------:R-:W-:-:S07]  /*5f30*/  LOP3.LUT R0, R0, 0x80, R5, 0xf8, !PT ;  /* 0x0000008000007812 */ /* 0x000fce00078ef805 */
.L_x_13963:
[----:B------:R-:W-:Y:S05]  /*5f40*/  BSYNC.RECONVERGENT B0 ;  /* 0x0000000000007941 */ /* 0x000fea0003800200 */
.L_x_13962:
[----:B------:R0:W-:Y:S01]  /*5f50*/  STG.E.U8 desc[UR36][R2.64], R0 ;  /* 0x0000000002007986 */ /* 0x0001e2000c101124 */
[----:B------:R-:W-:Y:S05]  /*5f60*/  BRA `(.L_x_13951) ;  /* 0x0000000800007947 */ /* 0x000fea0003800000 */
.L_x_13960:
        /* <DEDUP_REMOVED lines=18> */
.L_x_13967:
[----:B------:R-:W-:-:S04]  /*6090*/  SHF.R.U32.HI R5, RZ, 0x18, R5 ;  /* 0x00000018ff057819 */ /* 0x000fc80000011605 */
[----:B------:R-:W-:-:S07]  /*60a0*/  LOP3.LUT R0, R0, 0x80, R5, 0xf8, !PT ;  /* 0x0000008000007812 */ /* 0x000fce00078ef805 */
.L_x_13966:
[----:B------:R-:W-:Y:S05]  /*60b0*/  BSYNC.RECONVERGENT B0 ;  /* 0x0000000000007941 */ /* 0x000fea0003800200 */
.L_x_13965:
[----:B------:R0:W-:Y:S01]  /*60c0*/  STG.E.U8 desc[UR36][R2.64], R0 ;  /* 0x0000000002007986 */ /* 0x0001e2000c101124 */
[----:B------:R-:W-:Y:S05]  /*60d0*/  BRA `(.L_x_13951) ;  /* 0x0000000400a47947 */ /* 0x000fea0003800000 */
.L_x_13959:
[----:B------:R-:W-:-:S09]  /*60e0*/  UISETP.NE.AND UP0, UPT, UR4, 0x1c, UPT ;  /* 0x0000001c0400788c */ /* 0x000fd2000bf05270 */
[----:B------:R-:W-:Y:S05]  /*60f0*/  BRA.U !UP0, `(.L_x_13968) ;  /* 0x00000001085c7547 */ /* 0x000fea000b800000 */
[----:B------:R-:W-:-:S09]  /*6100*/  UISETP.NE.AND UP0, UPT, UR4, 0x1d, UPT ;  /* 0x0000001d0400788c */ /* 0x000fd2000bf05270 */
[----:B------:R-:W-:Y:S05]  /*6110*/  BRA.U !UP0, `(.L_x_13969) ;  /* 0x00000001084c7547 */ /* 0x000fea000b800000 */
[----:B------:R-:W-:-:S09]  /*6120*/  UISETP.NE.AND UP0, UPT, UR4, 0x2c, UPT ;  /* 0x0000002c0400788c */ /* 0x000fd2000bf05270 */
[----:B------:R-:W-:Y:S05]  /*6130*/  BRA.U UP0, `(.L_x_13950) ;  /* 0x0000000100a87547 */ /* 0x000fea000b800000 */
[----:B------:R-:W0:Y:S02]  /*6140*/  I2F.S64 R4, R4 ;  /* 0x0000000400047312 */ /* 0x000e240000301400 */
        /* <DEDUP_REMOVED lines=8> */
[----:B------:R-:W-:Y:S01]  /*61d0*/  HFMA2 R0, -RZ, RZ, 0, 1.5199184417724609375e-05 ;  /* 0x000000ffff007431 */ /* 0x000fe200000001ff */
[----:B------:R-:W-:Y:S02]  /*61e0*/  PLOP3.LUT P0, PT, PT, PT, PT, 0x80, 0x8 ;  /* 0x000000000008781c */ /* 0x000fe40003f0f070 */
[----:B------:R-:W-:Y:S02]  /*61f0*/  @P1 PLOP3.LUT P0, PT, P2, PT, PT, 0x80, 0x8 ;  /* 0x000000000008181c */ /* 0x000fe4000170f070 */
[----:B------:R-:W-:-:S11]  /*6200*/  PRMT R5, R0, 0x7610, R5 ;  /* 0x0000761000057816 */ /* 0x000fd60000000005 */
[----:B------:R-:W-:-:S05]  /*6210*/  @!P0 IMAD.MOV R4, RZ, RZ, R6 ;  /* 0x000000ffff048224 */ /* 0x000fca00078e0206 */
[----:B------:R-:W-:-:S05]  /*6220*/  @P1 MOV R5, R4 ;  /* 0x0000000400051202 */ /* 0x000fca0000000f00 */
[----:B------:R0:W-:Y:S01]  /*6230*/  STG.E.U8 desc[UR36][R2.64], R5 ;  /* 0x0000000502007986 */ /* 0x0001e2000c101124 */
[----:B------:R-:W-:Y:S05]  /*6240*/  BRA `(.L_x_13951) ;  /* 0x0000000400487947 */ /* 0x000fea0003800000 */
.L_x_13969:
[----:B------:R0:W-:Y:S01]  /*6250*/  STG.E.64 desc[UR36][R2.64], R4 ;  /* 0x0000000402007986 */ /* 0x0001e2000c101b24 */
[----:B------:R-:W-:Y:S05]  /*6260*/  BRA `(.L_x_13951) ;  /* 0x0000000400407947 */ /* 0x000fea0003800000 */
.L_x_13968:
[----:B------:R0:W-:Y:S01]  /*6270*/  STG.E desc[UR36][R2.64], R4 ;  /* 0x0000000402007986 */ /* 0x0001e2000c101924 */
[----:B------:R-:W-:Y:S05]  /*6280*/  BRA `(.L_x_13951) ;  /* 0x0000000400387947 */ /* 0x000fea0003800000 */
.L_x_13958:
        /* <DEDUP_REMOVED lines=11> */
.L_x_13971:
[----:B------:R-:W0:Y:S01]  /*6340*/  I2F.F64.S64 R4, R4 ;  /* 0x0000000400047312 */ /* 0x000e220000301c00 */
[----:B------:R-:W-:-:S05]  /*6350*/  CS2R R6, SRZ ;  /* 0x0000000000067805 */ /* 0x000fca000001ff00 */
[----:B0-----:R0:W-:Y:S01]  /*6360*/  STG.E.128 desc[UR36][R2.64], R4 ;  /* 0x0000000402007986 */ /* 0x0011e2000c101d24 */
[----:B------:R-:W-:Y:S05]  /*6370*/  BRA `(.L_x_13951) ;  /* 0x0000000000fc7947 */ /* 0x000fea0003800000 */
.L_x_13970:
[----:B------:R-:W-:-:S09]  /*6380*/  UISETP.NE.AND UP0, UPT, UR4, 0xf, UPT ;  /* 0x0000000f0400788c */ /* 0x000fd2000bf05270 */
[----:B------:R-:W-:Y:S05]  /*6390*/  BRA.U !UP0, `(.L_x_13972) ;  /* 0x0000000108e87547 */ /* 0x000fea000b800000 */
[----:B------:R-:W-:-:S09]  /*63a0*/  UISETP.NE.AND UP0, UPT, UR4, 0x17, UPT ;  /* 0x000000170400788c */ /* 0x000fd2000bf05270 */
[----:B------:R-:W-:Y:S05]  /*63b0*/  BRA.U !UP0, `(.L_x_13973) ;  /* 0x0000000108907547 */ /* 0x000fea000b800000 */
[----:B------:R-:W-:-:S09]  /*63c0*/  UISETP.NE.AND UP0, UPT, UR4, 0x18, UPT ;  /* 0x000000180400788c */ /* 0x000fd2000bf05270 */
[----:B------:R-:W-:Y:S05]  /*63d0*/  BRA.U !UP0, `(.L_x_13974) ;  /* 0x0000000108447547 */ /* 0x000fea000b800000 */
.L_x_13950:
        /* <DEDUP_REMOVED lines=16> */
.L_x_13975:
[----:B------:R-:W-:Y:S05]  /*64e0*/  BRA `(.L_x_13951) ;  /* 0x0000000000a07947 */ /* 0x000fea0003800000 */
.L_x_13974:
[----:B------:R-:W0:Y:S01]  /*64f0*/  I2F.S64 R5, R4 ;  /* 0x0000000400057312 */ /* 0x000e220000301400 */
        /* <DEDUP_REMOVED lines=12> */
.L_x_13977:
[----:B------:R-:W-:Y:S05]  /*65c0*/  BSYNC.RECONVERGENT B0 ;  /* 0x0000000000007941 */ /* 0x000fea0003800200 */
.L_x_13976:
[----:B------:R-:W-:-:S05]  /*65d0*/  LOP3.LUT R7, R0, 0x80, R7, 0xf8, !PT ;  /* 0x0000008000077812 */ /* 0x000fca00078ef807 */
[----:B------:R0:W-:Y:S01]  /*65e0*/  STG.E.U8 desc[UR36][R2.64], R7 ;  /* 0x0000000702007986 */ /* 0x0001e2000c101124 */
[----:B------:R-:W-:Y:S05]  /*65f0*/  BRA `(.L_x_13951) ;  /* 0x00000000005c7947 */ /* 0x000fea0003800000 */
.L_x_13973:
[----:B------:R-:W0:Y:S01]  /*6600*/  I2F.S64 R5, R4 ;  /* 0x0000000400057312 */ /* 0x000e220000301400 */
        /* <DEDUP_REMOVED lines=11> */
.L_x_13979:
[----:B------:R-:W-:Y:S01]  /*66c0*/  IMAD.MOV.U32 R0, RZ, RZ, 0x7f ;  /* 0x0000007fff007424 */ /* 0x000fe200078e00ff */
[----:B------:R-:W-:-:S04]  /*66d0*/  ISETP.GT.U32.AND P0, PT, R6, 0x7f800000, PT ;  /* 0x7f8000000600780c */ /* 0x000fc80003f04070 */
[----:B------:R-:W-:-:S09]  /*66e0*/  SEL R0, R0, 0x7c, P0 ;  /* 0x0000007c00007807 */ /* 0x000fd20000000000 */
.L_x_13980:
[----:B------:R-:W-:Y:S05]  /*66f0*/  BSYNC.RECONVERGENT B0 ;  /* 0x0000000000007941 */ /* 0x000fea0003800200 */
.L_x_13978:
[----:B------:R-:W-:-:S04]  /*6700*/  SHF.R.U32.HI R5, RZ, 0x18, R5 ;  /* 0x00000018ff057819 */ /* 0x000fc80000011605 */
[----:B------:R-:W-:-:S05]  /*6710*/  LOP3.LUT R5, R0, 0x80, R5, 0xf8, !PT ;  /* 0x0000008000057812 */ /* 0x000fca00078ef805 */
[----:B------:R0:W-:Y:S01]  /*6720*/  STG.E.U8 desc[UR36][R2.64], R5 ;  /* 0x0000000502007986 */ /* 0x0001e2000c101124 */
[----:B------:R-:W-:Y:S05]  /*6730*/  BRA `(.L_x_13951) ;  /* 0x00000000000c7947 */ /* 0x000fea0003800000 */
.L_x_13972:
[----:B------:R-:W0:Y:S02]  /*6740*/  I2F.S64 R0, R4 ;  /* 0x0000000400007312 */ /* 0x000e240000301400 */
[----:B0-----:R-:W-:-:S05]  /*6750*/  F2FP.BF16.F32.PACK_AB R0, RZ, R0 ;  /* 0x00000000ff00723e */ /* 0x001fca00000010ff */
[----:B------:R0:W-:Y:S02]  /*6760*/  STG.E.U16 desc[UR36][R2.64], R0 ;  /* 0x0000000002007986 */ /* 0x0001e4000c101524 */
.L_x_13951:
[----:B------:R-:W-:-:S07]  /*6770*/  IADD3 R17, PT, PT, R17, 0x80, RZ ;  /* 0x0000008011117810 */ /* 0x000fce0007ffe0ff */
.L_x_13905:
[----:B------:R-:W-:Y:S05]  /*6780*/  BSYNC.RECONVERGENT B6 ;  /* 0x0000000000067941 */ /* 0x000fea0003800200 */
.L_x_13904:
        /* <DEDUP_REMOVED lines=307> */
.L_x_13983:
        /* <DEDUP_REMOVED lines=17> */
.L_x_13987:
[----:B------:R0:W5:Y:S01]  /*7bd0*/  LDG.E.U8 R2, desc[UR36][R4.64] ;  /* 0x0000002404027981 */ /* 0x000162000c1e1100 */
[----:B------:R-:W-:Y:S01]  /*7be0*/  HFMA2 R3, -RZ, RZ, 0, 0 ;  /* 0x00000000ff037431 */ /* 0x000fe200000001ff */
[----:B------:R-:W-:Y:S06]  /*7bf0*/  BRA `(.L_x_13989) ;  /* 0x0000000c00407947 */ /* 0x000fec0003800000 */
.L_x_13986:
        /* <DEDUP_REMOVED lines=8> */
.L_x_13991:
[----:B------:R-:W2:Y:S02]  /*7c80*/  LDG.E R2, desc[UR36][R4.64] ;  /* 0x0000002404027981 */ /* 0x000ea4000c1e1900 */
[----:B--2---:R-:W-:Y:S01]  /*7c90*/  SHF.R.S32.HI R3, RZ, 0x1f, R2 ;  /* 0x0000001fff037819 */ /* 0x004fe20000011402 */
[----:B------:R-:W-:Y:S06]  /*7ca0*/  BRA `(.L_x_13989) ;  /* 0x0000000c00147947 */ /* 0x000fec0003800000 */
.L_x_13990:
[----:B------:R-:W2:Y:S02]  /*7cb0*/  LDG.E.S16 R2, desc[UR36][R4.64] ;  /* 0x0000002404027981 */ /* 0x000ea4000c1e1700 */
[----:B--2---:R-:W-:Y:S01]  /*7cc0*/  SHF.R.S32.HI R3, RZ, 0x1f, R2 ;  /* 0x0000001fff037819 */ /* 0x004fe20000011402 */
[----:B------:R-:W-:Y:S06]  /*7cd0*/  BRA `(.L_x_13989) ;  /* 0x0000000c00087947 */ /* 0x000fec0003800000 */
.L_x_13985:
        /* <DEDUP_REMOVED lines=9> */
.L_x_13993:
[----:B------:R-:W2:Y:S02]  /*7d70*/  LDG.E.U16 R4, desc[UR36][R4.64] ;  /* 0x0000002404047981 */ /* 0x000ea4000c1e1500 */
[----:B--2---:R-:W-:-:S06]  /*7d80*/  HADD2.F32 R2, -RZ, R4.H0_H0 ;  /* 0x20000004ff027230 */ /* 0x004fcc0000004100 */
[----:B------:R-:W0:Y:S01]  /*7d90*/  F2I.S64.TRUNC R2, R2 ;  /* 0x0000000200027311 */ /* 0x000e22000020d900 */
[----:B------:R-:W-:Y:S05]  /*7da0*/  BRA `(.L_x_13989) ;  /* 0x0000000800d47947 */ /* 0x000fea0003800000 */
.L_x_13992:
        /* <DEDUP_REMOVED lines=9> */
.L_x_13995:
[----:B------:R-:W2:Y:S02]  /*7e40*/  LDG.E.U16 R4, desc[UR36][R4.64] ;  /* 0x0000002404047981 */ /* 0x000ea4000c1e1500 */
[----:B--2---:R-:W-:-:S06]  /*7e50*/  HADD2.F32 R2, -RZ, R4.H0_H0 ;  /* 0x20000004ff027230 */ /* 0x004fcc0000004100 */
[----:B------:R-:W0:Y:S01]  /*7e60*/  F2I.S64.TRUNC R2, R2 ;  /* 0x0000000200027311 */ /* 0x000e22000020d900 */
[----:B------:R-:W-:Y:S05]  /*7e70*/  BRA `(.L_x_13989) ;  /* 0x0000000800a07947 */ /* 0x000fea0003800000 */
.L_x_13994:
[----:B------:R-:W2:Y:S02]  /*7e80*/  LDG.E.64 R2, desc[UR36][R4.64] ;  /* 0x0000002404027981 */ /* 0x000ea4000c1e1b00 */
[----:B--2---:R-:W0:Y:S01]  /*7e90*/  F2I.S64.F64.TRUNC R2, R2 ;  /* 0x0000000200027311 */ /* 0x004e22000030d900 */
[----:B------:R-:W-:Y:S05]  /*7ea0*/  BRA `(.L_x_13989) ;  /* 0x0000000800947947 */ /* 0x000fea0003800000 */
.L_x_13984:
        /* <DEDUP_REMOVED lines=13> */
.L_x_13998:
[----:B------:R-:W2:Y:S02]  /*7f80*/  LDG.E.64 R2, desc[UR36][R4.64] ;  /* 0x0000002404027981 */ /* 0x000ea4000c1e1b00 */
[----:B--2---:R-:W0:Y:S01]  /*7f90*/  F2I.S64.F64.TRUNC R2, R2 ;  /* 0x0000000200027311 */ /* 0x004e22000030d900 */
[----:B------:R-:W-:Y:S05]  /*7fa0*/  BRA `(.L_x_13989) ;  /* 0x0000000800547947 */ /* 0x000fea0003800000 */
.L_x_13997:
        /* <DEDUP_REMOVED lines=26> */
.L_x_14000:
        /* <DEDUP_REMOVED lines=11> */
[----:B------:R-:W0:Y:S01]  /*8200*/  F2I.S64.TRUNC R2, R3 ;  /* 0x0000000300027311 */ /* 0x000e22000020d900 */
[----:B------:R-:W-:Y:S05]  /*8210*/  BRA `(.L_x_13989) ;  /* 0x0000000400b87947 */ /* 0x000fea0003800000 */
.L_x_13999:
[----:B------:R-:W2:Y:S02]  /*8220*/  LDG.E.U16 R2, desc[UR36][R4.64] ;  /* 0x0000002404027981 */ /* 0x000ea4000c1e1500 */
[----:B--2---:R-:W-:-:S06]  /*8230*/  IMAD.U32 R2, R2, 0x10000, RZ ;  /* 0x0001000002027824 */ /* 0x004fcc00078e00ff */
[----:B------:R-:W0:Y:S01]  /*8240*/  F2I.S64.TRUNC R2, R2 ;  /* 0x0000000200027311 */ /* 0x000e22000020d900 */
[----:B------:R-:W-:Y:S05]  /*8250*/  BRA `(.L_x_13989) ;  /* 0x0000000400a87947 */ /* 0x000fea0003800000 */
.L_x_13996:
        /* <DEDUP_REMOVED lines=9> */
[----:B------:R-:W-:Y:S01]  /*82f0*/  HFMA2 R3, -RZ, RZ, 0, 0 ;  /* 0x00000000ff037431 */ /* 0x000fe200000001ff */
[----:B------:R-:W-:Y:S06]  /*8300*/  BRA `(.L_x_13989) ;  /* 0x00000004007c7947 */ /* 0x000fec0003800000 */
.L_x_14003:
        /* <DEDUP_REMOVED lines=21> */
.L_x_14007:
[----:B------:R-:W-:Y:S05]  /*8460*/  BSYNC.RECONVERGENT B1 ;  /* 0x0000000000017941 */ /* 0x000fea0003800200 */
.L_x_14006:
[----:B------:R-:W-:Y:S01]  /*8470*/  IMAD.SHL.U32 R0, R0, 0x100000, RZ ;  /* 0x0010000000007824 */ /* 0x000fe200078e00ff */
[----:B------:R-:W-:-:S04]  /*8480*/  LEA R2, R2, 0x3b800000, 0x17 ;  /* 0x3b80000002027811 */ /* 0x000fc800078eb8ff */
[----:B------:R-:W-:-:S07]  /*8490*/  LOP3.LUT R2, R2, R0, R7, 0xfe, !PT ;  /* 0x0000000002027212 */ /* 0x000fce00078efe07 */
.L_x_14005:
[----:B------:R-:W-:Y:S05]  /*84a0*/  BSYNC.RECONVERGENT B0 ;  /* 0x0000000000007941 */ /* 0x000fea0003800200 */
.L_x_14004:
[----:B------:R-:W1:Y:S01]  /*84b0*/  F2I.S64.TRUNC R2, R2 ;  /* 0x0000000200027311 */ /* 0x000e62000020d900 */
[----:B------:R-:W-:Y:S05]  /*84c0*/  BRA `(.L_x_13989) ;  /* 0x00000004000c7947 */ /* 0x000fea0003800000 */
.L_x_14002:
        /* <DEDUP_REMOVED lines=21> */
.L_x_14011:
[----:B------:R-:W-:Y:S05]  /*8620*/  BSYNC.RECONVERGENT B1 ;  /* 0x0000000000017941 */ /* 0x000fea0003800200 */
.L_x_14010:
[----:B------:R-:W-:Y:S01]  /*8630*/  IMAD.SHL.U32 R0, R0, 0x200000, RZ ;  /* 0x0020000000007824 */ /* 0x000fe200078e00ff */
[----:B------:R-:W-:-:S04]  /*8640*/  LEA R2, R2, 0x37800000, 0x17 ;  /* 0x3780000002027811 */ /* 0x000fc800078eb8ff */
[----:B------:R-:W-:-:S07]  /*8650*/  LOP3.LUT R2, R2, R0, R7, 0xfe, !PT ;  /* 0x0000000002027212 */ /* 0x000fce00078efe07 */
.L_x_14009:
[----:B------:R-:W-:Y:S05]  /*8660*/  BSYNC.RECONVERGENT B0 ;  /* 0x0000000000007941 */ /* 0x000fea0003800200 */
.L_x_14008:
[----:B------:R-:W2:Y:S01]  /*8670*/  F2I.S64.TRUNC R2, R2 ;  /* 0x0000000200027311 */ /* 0x000ea2000020d900 */
[----:B------:R-:W-:Y:S05]  /*8680*/  BRA `(.L_x_13989) ;  /* 0x00000000009c7947 */ /* 0x000fea0003800000 */
.L_x_14001:
        /* <DEDUP_REMOVED lines=14> */
.L_x_14015:
[----:B------:R-:W-:Y:S05]  /*8770*/  BSYNC.RECONVERGENT B0 ;  /* 0x0000000000007941 */ /* 0x000fea0003800200 */
.L_x_14014:
[----:B------:R-:W4:Y:S01]  /*8780*/  F2I.S64.TRUNC R2, R2 ;  /* 0x0000000200027311 */ /* 0x000f22000020d900 */
[----:B------:R-:W-:Y:S05]  /*8790*/  BRA `(.L_x_13989) ;  /* 0x0000000000587947 */ /* 0x000fea0003800000 */
.L_x_13988:
        /* <DEDUP_REMOVED lines=16> */
.L_x_14016:
[----:B------:R-:W-:Y:S01]  /*88a0*/  CS2R R2, SRZ ;  /* 0x0000000000027805 */ /* 0x000fe2000001ff00 */
[----:B------:R-:W-:Y:S06]  /*88b0*/  BRA `(.L_x_13989) ;  /* 0x0000000000107947 */ /* 0x000fec0003800000 */
.L_x_14013:
[----:B------:R3:W5:Y:S01]  /*88c0*/  LDG.E.64 R2, desc[UR36][R4.64] ;  /* 0x0000002404027981 */ /* 0x000762000c1e1b00 */
[----:B------:R-:W-:Y:S05]  /*88d0*/  BRA `(.L_x_13989) ;  /* 0x0000000000087947 */ /* 0x000fea0003800000 */
.L_x_14012:
[----:B------:R0:W5:Y:S01]  /*88e0*/  LDG.E R2, desc[UR36][R4.64] ;  /* 0x0000002404027981 */ /* 0x000162000c1e1900 */
[----:B------:R-:W-:-:S07]  /*88f0*/  IMAD.MOV.U32 R3, RZ, RZ, RZ ;  /* 0x000000ffff037224 */ /* 0x000fce00078e00ff */
.L_x_13989:
[----:B------:R-:W3:Y:S01]  /*8900*/  LDC R8, c[0x0][0x594] ;  /* 0x00016500ff087b82 */ /* 0x000ee20000000800 */
[----:B------:R-:W-:Y:S01]  /*8910*/  BSSY.RECONVERGENT B0, `(.L_x_14017) ;  /* 0x000003c000007945 */ /* 0x000fe20003800200 */
[----:B---3--:R-:W-:-:S13]  /*8920*/  ISETP.GE.AND P0, PT, R8, RZ, PT ;  /* 0x000000ff0800720c */ /* 0x008fda0003f06270 */
[----:B------:R-:W-:Y:S05]  /*8930*/  @!P0 BRA `(.L_x_14018) ;  /* 0x0000000000bc8947 */ /* 0x000fea0003800000 */
[----:B------:R-:W3:Y:S01]  /*8940*/  LDC R11, c[0x0][0x590] ;  /* 0x00016400ff0b7b82 */ /* 0x000ee20000000800 */
[----:B0-----:R-:W-:Y:S01]  /*8950*/  MOV R4, 0x1 ;  /* 0x0000000100047802 */ /* 0x001fe20000000f00 */
[----:B------:R-:W-:Y:S01]  /*8960*/  IMAD.MOV.U32 R5, RZ, RZ, RZ ;  /* 0x000000ffff057224 */ /* 0x000fe200078e00ff */
[----:B---3--:R-:W-:-:S04]  /*8970*/  ISETP.NE.U32.AND P0, PT, R11, RZ, PT ;  /* 0x000000ff0b00720c */ /* 0x008fc80003f05070 */
[----:B------:R-:W-:-:S13]  /*8980*/  ISETP.NE.AND.EX P0, PT, R8, RZ, PT, P0 ;  /* 0x000000ff0800720c */ /* 0x000fda0003f05300 */
[----:B------:R-:W-:Y:S05]  /*8990*/  @!P0 BRA `(.L_x_14019) ;  /* 0x0000000000cc8947 */ /* 0x000fea0003800000 */
[----:B------:R-:W-:Y:S01]  /*89a0*/  LOP3.LUT R0, R11, 0x1, RZ, 0xc0, !PT ;  /* 0x000000010b007812 */ /* 0x000fe200078ec0ff */
[----:B-12-45:R-:W-:Y:S01]  /*89b0*/  IMAD R9, R3, R2, RZ ;  /* 0x0000000203097224 */ /* 0x036fe200078e02ff */
[----:B------:R-:W-:Y:S01]  /*89c0*/  ISETP.GE.U32.AND P1, PT, R11, 0x2, PT ;  /* 0x000000020b00780c */ /* 0x000fe20003f26070 */
[----:B------:R-:W-:Y:S01]  /*89d0*/  BSSY.RECONVERGENT B1, `(.L_x_14020) ;  /* 0x0000024000017945 */ /* 0x000fe20003800200 */
[----:B------:R-:W-:Y:S01]  /*89e0*/  ISETP.NE.U32.AND P0, PT, R0, 0x1, PT ;  /* 0x000000010000780c */ /* 0x000fe20003f05070 */
[----:B------:R-:W-:Y:S01]  /*89f0*/  IMAD R9, R2, R3, R9 ;  /* 0x0000000302097224 */ /* 0x000fe200078e0209 */
[----:B------:R-:W-:Y:S02]  /*8a00*/  ISETP.GE.U32.AND.EX P1, PT, R8, RZ, PT, P1 ;  /* 0x000000ff0800720c */ /* 0x000fe40003f26110 */
[----:B------:R-:W-:-:S04]  /*8a10*/  ISETP.NE.U32.AND.EX P0, PT, RZ, RZ, PT, P0 ;  /* 0x000000ffff00720c */ /* 0x000fc80003f05100 */
[C---:B------:R-:W-:Y:S02]  /*8a20*/  SEL R4, R2.reuse, 0x1, !P0 ;  /* 0x0000000102047807 */ /* 0x040fe40004000000 */
[----:B------:R-:W-:Y:S01]  /*8a30*/  SEL R7, R3, RZ, !P0 ;  /* 0x000000ff03077207 */ /* 0x000fe20004000000 */
[----:B------:R-:W-:-:S04]  /*8a40*/  IMAD.WIDE.U32 R2, R2, R2, RZ ;  /* 0x0000000202027225 */ /* 0x000fc800078e00ff */
[----:B------:R-:W-:-:S04]  /*8a50*/  IMAD.WIDE.U32 R4, R4, 0x1, RZ ;  /* 0x0000000104047825 */ /* 0x000fc800078e00ff */
[----:B------:R-:W-:Y:S01]  /*8a60*/  IMAD.IADD R5, R5, 0x1, R7 ;  /* 0x0000000105057824 */ /* 0x000fe200078e0207 */
[----:B------:R-:W-:Y:S06]  /*8a70*/  @!P1 BRA `(.L_x_14021) ;  /* 0x0000000000649947 */ /* 0x000fec0003800000 */
[----:B------:R-:W-:Y:S01]  /*8a80*/  SHF.R.U64 R10, R11, 0x1, R8 ;  /* 0x000000010b0a7819 */ /* 0x000fe20000001208 */
[----:B------:R-:W-:Y:S01]  /*8a90*/  IMAD.MOV.U32 R0, RZ, RZ, R2 ;  /* 0x000000ffff007224 */ /* 0x000fe200078e0002 */
[----:B------:R-:W-:Y:S02]  /*8aa0*/  IADD3 R7, PT, PT, R3, R9, RZ ;  /* 0x0000000903077210 */ /* 0x000fe40007ffe0ff */
[----:B------:R-:W-:-:S07]  /*8ab0*/  SHF.R.U32.HI R8, RZ, 0x1, R8 ;  /* 0x00000001ff087819 */ /* 0x000fce0000011608 */
.L_x_14022:
[----:B------:R-:W-:Y:S01]  /*8ac0*/  LOP3.LUT R2, R10, 0x1, RZ, 0xc0, !PT ;  /* 0x000000010a027812 */ /* 0x000fe200078ec0ff */
[----:B------:R-:W-:-:S03]  /*8ad0*/  IMAD R6, R7, R0, RZ ;  /* 0x0000000007067224 */ /* 0x000fc600078e02ff */
[----:B------:R-:W-:Y:S01]  /*8ae0*/  ISETP.NE.U32.AND P0, PT, R2, 0x1, PT ;  /* 0x000000010200780c */ /* 0x000fe20003f05070 */
[----:B------:R-:W-:-:S03]  /*8af0*/  IMAD.WIDE.U32 R2, R0, R0, RZ ;  /* 0x0000000000027225 */ /* 0x000fc600078e00ff */
[----:B------:R-:W-:-:S04]  /*8b00*/  ISETP.NE.U32.AND.EX P0, PT, RZ, RZ, PT, P0 ;  /* 0x000000ffff00720c */ /* 0x000fc80003f05100 */
[----:B------:R-:W-:Y:S01]  /*8b10*/  SEL R9, R7, RZ, !P0 ;  /* 0x000000ff07097207 */ /* 0x000fe20004000000 */
[C---:B------:R-:W-:Y:S01]  /*8b20*/  IMAD R7, R0.reuse, R7, R6 ;  /* 0x0000000700077224 */ /* 0x040fe200078e0206 */
[----:B------:R-:W-:Y:S02]  /*8b30*/  SEL R6, R0, 0x1, !P0 ;  /* 0x0000000100067807 */ /* 0x000fe40004000000 */
[----:B------:R-:W-:Y:S01]  /*8b40*/  ISETP.GE.U32.AND P0, PT, R10, 0x2, PT ;  /* 0x000000020a00780c */ /* 0x000fe20003f06070 */
[----:B------:R-:W-:Y:S01]  /*8b50*/  IMAD R9, R9, R4, RZ ;  /* 0x0000000409097224 */ /* 0x000fe200078e02ff */
[----:B------:R-:W-:Y:S01]  /*8b60*/  MOV R0, R2 ;  /* 0x0000000200007202 */ /* 0x000fe20000000f00 */
[----:B------:R-:W-:Y:S01]  /*8b70*/  IMAD.IADD R7, R3, 0x1, R7 ;  /* 0x0000000103077824 */ /* 0x000fe200078e0207 */
[----:B------:R-:W-:Y:S01]  /*8b80*/  ISETP.GE.U32.AND.EX P0, PT, R8, RZ, PT, P0 ;  /* 0x000000ff0800720c */ /* 0x000fe20003f06100 */
[----:B------:R-:W-:-:S04]  /*8b90*/  IMAD.WIDE.U32 R2, R6, R4, RZ ;  /* 0x0000000406027225 */ /* 0x000fc800078e00ff */
[----:B------:R-:W-:Y:S01]  /*8ba0*/  IMAD R5, R5, R6, R9 ;  /* 0x0000000605057224 */ /* 0x000fe200078e0209 */
[----:B------:R-:W-:Y:S01]  /*8bb0*/  SHF.R.U64 R6, R10, 0x1, R8 ;  /* 0x000000010a067819 */ /* 0x000fe20000001208 */
[----:B------:R-:W-:Y:S01]  /*8bc0*/  IMAD.MOV.U32 R4, RZ, RZ, R2 ;  /* 0x000000ffff047224 */ /* 0x000fe200078e0002 */
[----:B------:R-:W-:Y:S01]  /*8bd0*/  SHF.R.U32.HI R8, RZ, 0x1, R8 ;  /* 0x00000001ff087819 */ /* 0x000fe20000011608 */
[----:B------:R-:W-:Y:S01]  /*8be0*/  IMAD.IADD R5, R3, 0x1, R5 ;  /* 0x0000000103057824 */ /* 0x000fe200078e0205 */
[----:B------:R-:W-:-:S03]  /*8bf0*/  MOV R10, R6 ;  /* 0x00000006000a7202 */ /* 0x000fc60000000f00 */
[----:B------:R-:W-:Y:S05]  /*8c00*/  @P0 BRA `(.L_x_14022) ;  /* 0xfffffffc00ac0947 */ /* 0x000fea000383ffff */
.L_x_14021:
[----:B------:R-:W-:Y:S05]  /*8c10*/  BSYNC.RECONVERGENT B1 ;  /* 0x0000000000017941 */ /* 0x000fea0003800200 */
.L_x_14020:
[----:B------:R-:W-:Y:S05]  /*8c20*/  BRA `(.L_x_14019) ;  /* 0x0000000000287947 */ /* 0x000fea0003800000 */
.L_x_14018:
        /* <DEDUP_REMOVED lines=10> */
.L_x_14019:
[----:B------:R-:W-:Y:S05]  /*8cd0*/  BSYNC.RECONVERGENT B0 ;  /* 0x0000000000007941 */ /* 0x000fea0003800200 */
.L_x_14017:
[----:B------:R-:W1:Y:S01]  /*8ce0*/  LDCU.64 UR6, c[0x0][0x580] ;  /* 0x0000b000ff0677ac */ /* 0x000e620008000a00 */
        /* <DEDUP_REMOVED lines=15> */
.L_x_14026:
[----:B------:R0:W-:Y:S01]  /*8de0*/  STG.E.U8 desc[UR36][R2.64], R4 ;  /* 0x0000000402007986 */ /* 0x0001e2000c101124 */
[----:B------:R-:W-:Y:S05]  /*8df0*/  BRA `(.L_x_14028) ;  /* 0x0000000c00387947 */ /* 0x000fea0003800000 */
.L_x_14025:
        /* <DEDUP_REMOVED lines=8> */
.L_x_14030:
[----:B------:R0:W-:Y:S01]  /*8e80*/  STG.E desc[UR36][R2.64], R4 ;  /* 0x0000000402007986 */ /* 0x0001e2000c101924 */
[----:B------:R-:W-:Y:S05]  /*8e90*/  BRA `(.L_x_14028) ;  /* 0x0000000c00107947 */ /* 0x000fea0003800000 */
.L_x_14029:
[----:B------:R0:W-:Y:S01]  /*8ea0*/  STG.E.U16 desc[UR36][R2.64], R4 ;  /* 0x0000000402007986 */ /* 0x0001e2000c101524 */
[----:B------:R-:W-:Y:S05]  /*8eb0*/  BRA `(.L_x_14028) ;  /* 0x0000000c00087947 */ /* 0x000fea0003800000 */
.L_x_14024:
        /* <DEDUP_REMOVED lines=9> */
.L_x_14032:
[----:B------:R-:W0:Y:S02]  /*8f50*/  I2F.S64 R0, R4 ;  /* 0x0000000400007312 */ /* 0x000e240000301400 */
[----:B0-----:R-:W-:-:S05]  /*8f60*/  F2FP.F16.F32.PACK_AB R0, RZ, R0 ;  /* 0x00000000ff00723e */ /* 0x001fca00000000ff */
[----:B------:R0:W-:Y:S01]  /*8f70*/  STG.E.U16 desc[UR36][R2.64], R0 ;  /* 0x0000000002007986 */ /* 0x0001e2000c101524 */
[----:B------:R-:W-:Y:S05]  /*8f80*/  BRA `(.L_x_14028) ;  /* 0x0000000800d47947 */ /* 0x000fea0003800000 */
.L_x_14031:
[----:B------:R-:W-:-:S09]  /*8f90*/  UISETP.NE.AND UP0, UPT, UR4, 0x7, UPT ;  /* 0x000000070400788c */ /* 0x000fd2000bf05270 */
[----:B------:R-:W-:Y:S05]  /*8fa0*/  BRA.U !UP0, `(.L_x_14033) ;  /* 0x0000000108347547 */ /* 0x000fea000b800000 */
[----:B------:R-:W-:-:S09]  /*8fb0*/  UISETP.NE.AND UP0, UPT, UR4, 0x8, UPT ;  /* 0x000000080400788c */ /* 0x000fd2000bf05270 */
[----:B------:R-:W-:Y:S05]  /*8fc0*/  BRA.U !UP0, `(.L_x_14034) ;  /* 0x0000000108187547 */ /* 0x000fea000b800000 */
[----:B------:R-:W-:-:S09]  /*8fd0*/  UISETP.NE.AND UP0, UPT, UR4, 0x9, UPT ;  /* 0x000000090400788c */ /* 0x000fd2000bf05270 */
[----:B------:R-:W-:Y:S05]  /*8fe0*/  BRA.U UP0, `(.L_x_14027) ;  /* 0x0000000500d87547 */ /* 0x000fea000b800000 */
[----:B------:R-:W0:Y:S01]  /*8ff0*/  I2F.S64 R6, R4 ;  /* 0x0000000400067312 */ /* 0x000e220000301400 */
[----:B------:R-:W-:-:S05]  /*9000*/  HFMA2 R7, -RZ, RZ, 0, 0 ;  /* 0x00000000ff077431 */ /* 0x000fca00000001ff */
[----:B0-----:R0:W-:Y:S01]  /*9010*/  STG.E.64 desc[UR36][R2.64], R6 ;  /* 0x0000000602007986 */ /* 0x0011e2000c101b24 */
[----:B------:R-:W-:Y:S05]  /*9020*/  BRA `(.L_x_14028) ;  /* 0x0000000800ac7947 */ /* 0x000fea0003800000 */
.L_x_14034:
[----:B------:R-:W0:Y:S02]  /*9030*/  I2F.S64 R4, R4 ;  /* 0x0000000400047312 */ /* 0x000e240000301400 */
[----:B0-----:R-:W-:-:S04]  /*9040*/  F2FP.F16.F32.PACK_AB R5, RZ, R4 ;  /* 0x00000004ff05723e */ /* 0x001fc800000000ff */
[----:B------:R-:W-:-:S05]  /*9050*/  PRMT R5, R5, 0x5410, RZ ;  /* 0x0000541005057816 */ /* 0x000fca00000000ff */
[----:B------:R0:W-:Y:S01]  /*9060*/  STG.E desc[UR36][R2.64], R5 ;  /* 0x0000000502007986 */ /* 0x0001e2000c101924 */
[----:B------:R-:W-:Y:S05]  /*9070*/  BRA `(.L_x_14028) ;  /* 0x0000000800987947 */ /* 0x000fea0003800000 */
.L_x_14033:
[----:B------:R-:W0:Y:S02]  /*9080*/  I2F.F64.S64 R4, R4 ;  /* 0x0000000400047312 */ /* 0x000e240000301c00 */
[----:B0-----:R0:W-:Y:S01]  /*9090*/  STG.E.64 desc[UR36][R2.64], R4 ;  /* 0x0000000402007986 */ /* 0x0011e2000c101b24 */
[----:B------:R-:W-:Y:S05]  /*90a0*/  BRA `(.L_x_14028) ;  /* 0x00000008008c7947 */ /* 0x000fea0003800000 */
.L_x_14023:
        /* <DEDUP_REMOVED lines=12> */
.L_x_14038:
        /* <DEDUP_REMOVED lines=18> */
.L_x_14041:
[----:B------:R-:W-:-:S04]  /*9290*/  SHF.R.U32.HI R5, RZ, 0x18, R5 ;  /* 0x00000018ff057819 */ /* 0x000fc80000011605 */
[----:B------:R-:W-:-:S07]  /*92a0*/  LOP3.LUT R0, R0, 0x80, R5, 0xf8, !PT ;  /* 0x0000008000007812 */ /* 0x000fce00078ef805 */
.L_x_14040:
[----:B------:R-:W-:Y:S05]  /*92b0*/  BSYNC.RECONVERGENT B0 ;  /* 0x0000000000007941 */ /* 0x000fea0003800200 */
.L_x_14039:
[----:B------:R0:W-:Y:S01]  /*92c0*/  STG.E.U8 desc[UR36][R2.64], R0 ;  /* 0x0000000002007986 */ /* 0x0001e2000c101124 */
[----:B------:R-:W-:Y:S05]  /*92d0*/  BRA `(.L_x_14028) ;  /* 0x0000000800007947 */ /* 0x000fea0003800000 */
.L_x_14037:
[----:B------:R-:W0:Y:S01]  /*92e0*/  I2F.S64 R5, R4 ;  /* 0x0000000400057312 */ /* 0x000e220000301400 */
        /* <DEDUP_REMOVED lines=17> */
.L_x_14044:
[----:B------:R-:W-:-:S04]  /*9400*/  SHF.R.U32.HI R5, RZ, 0x18, R5 ;  /* 0x00000018ff057819 */ /* 0x000fc80000011605 */
[----:B------:R-:W-:-:S07]  /*9410*/  LOP3.LUT R0, R0, 0x80, R5, 0xf8, !PT ;  /* 0x0000008000007812 */ /* 0x000fce00078ef805 */
.L_x_14043:
[----:B------:R-:W-:Y:S05]  /*9420*/  BSYNC.RECONVERGENT B0 ;  /* 0x0000000000007941 */ /* 0x000fea0003800200 */
.L_x_14042:
[----:B------:R0:W-:Y:S01]  /*9430*/  STG.E.U8 desc[UR36][R2.64], R0 ;  /* 0x0000000002007986 */ /* 0x0001e2000c101124 */
[----:B------:R-:W-:Y:S05]  /*9440*/  BRA `(.L_x_14028) ;  /* 0x0000000400a47947 */ /* 0x000fea0003800000 */
.L_x_14036:
        /* <DEDUP_REMOVED lines=23> */
.L_x_14046:
[----:B------:R0:W-:Y:S01]  /*95c0*/  STG.E.64 desc[UR36][R2.64], R4 ;  /* 0x0000000402007986 */ /* 0x0001e2000c101b24 */
[----:B------:R-:W-:Y:S05]  /*95d0*/  BRA `(.L_x_14028) ;  /* 0x0000000400407947 */ /* 0x000fea0003800000 */
.L_x_14045:
[----:B------:R0:W-:Y:S01]  /*95e0*/  STG.E desc[UR36][R2.64], R4 ;  /* 0x0000000402007986 */ /* 0x0001e2000c101924 */
[----:B------:R-:W-:Y:S05]  /*95f0*/  BRA `(.L_x_14028) ;  /* 0x0000000400387947 */ /* 0x000fea0003800000 */
.L_x_14035:
        /* <DEDUP_REMOVED lines=11> */
.L_x_14048:
[----:B------:R-:W0:Y:S01]  /*96b0*/  I2F.F64.S64 R4, R4 ;  /* 0x0000000400047312 */ /* 0x000e220000301c00 */
[----:B------:R-:W-:-:S05]  /*96c0*/  CS2R R6, SRZ ;  /* 0x0000000000067805 */ /* 0x000fca000001ff00 */
[----:B0-----:R1:W-:Y:S01]  /*96d0*/  STG.E.128 desc[UR36][R2.64], R4 ;  /* 0x0000000402007986 */ /* 0x0013e2000c101d24 */
[----:B------:R-:W-:Y:S05]  /*96e0*/  BRA `(.L_x_14028) ;  /* 0x0000000000fc7947 */ /* 0x000fea0003800000 */
.L_x_14047:
[----:B------:R-:W-:-:S09]  /*96f0*/  UISETP.NE.AND UP0, UPT, UR4, 0xf, UPT ;  /* 0x0000000f0400788c */ /* 0x000fd2000bf05270 */
[----:B------:R-:W-:Y:S05]  /*9700*/  BRA.U !UP0, `(.L_x_14049) ;  /* 0x0000000108e87547 */ /* 0x000fea000b800000 */
[----:B------:R-:W-:-:S09]  /*9710*/  UISETP.NE.AND UP0, UPT, UR4, 0x17, UPT ;  /* 0x000000170400788c */ /* 0x000fd2000bf05270 */
[----:B------:R-:W-:Y:S05]  /*9720*/  BRA.U !UP0, `(.L_x_14050) ;  /* 0x0000000108907547 */ /* 0x000fea000b800000 */
[----:B------:R-:W-:-:S09]  /*9730*/  UISETP.NE.AND UP0, UPT, UR4, 0x18, UPT ;  /* 0x000000180400788c */ /* 0x000fd2000bf05270 */
[----:B------:R-:W-:Y:S05]  /*9740*/  BRA.U !UP0, `(.L_x_14051) ;  /* 0x0000000108447547 */ /* 0x000fea000b800000 */
.L_x_14027:
        /* <DEDUP_REMOVED lines=16> */
.L_x_14052:
[----:B------:R-:W-:Y:S05]  /*9850*/  BRA `(.L_x_14028) ;  /* 0x0000000000a07947 */ /* 0x000fea0003800000 */
.L_x_14051:
[----:B------:R-:W0:Y:S01]  /*9860*/  I2F.S64 R5, R4 ;  /* 0x0000000400057312 */ /* 0x000e220000301400 */
        /* <DEDUP_REMOVED lines=12> */
.L_x_14054:
[----:B------:R-:W-:Y:S05]  /*9930*/  BSYNC.RECONVERGENT B0 ;  /* 0x0000000000007941 */ /* 0x000fea0003800200 */
.L_x_14053:
[----:B------:R-:W-:-:S05]  /*9940*/  LOP3.LUT R7, R0, 0x80, R7, 0xf8, !PT ;  /* 0x0000008000077812 */ /* 0x000fca00078ef807 */
[----:B------:R3:W-:Y:S01]  /*9950*/  STG.E.U8 desc[UR36][R2.64], R7 ;  /* 0x0000000702007986 */ /* 0x0007e2000c101124 */
[----:B------:R-:W-:Y:S05]  /*9960*/  BRA `(.L_x_14028) ;  /* 0x00000000005c7947 */ /* 0x000fea0003800000 */
.L_x_14050:
        /* <DEDUP_REMOVED lines=12> */
.L_x_14056:
[----:B------:R-:W-:Y:S01]  /*9a30*/  IMAD.MOV.U32 R0, RZ, RZ, 0x7f ;  /* 0x0000007fff007424 */ /* 0x000fe200078e00ff */
[----:B------:R-:W-:-:S04]  /*9a40*/  ISETP.GT.U32.AND P0, PT, R6, 0x7f800000, PT ;  /* 0x7f8000000600780c */ /* 0x000fc80003f04070 */
[----:B------:R-:W-:-:S09]  /*9a50*/  SEL R0, R0, 0x7c, P0 ;  /* 0x0000007c00007807 */ /* 0x000fd20000000000 */
.L_x_14057:
[----:B------:R-:W-:Y:S05]  /*9a60*/  BSYNC.RECONVERGENT B0 ;  /* 0x0000000000007941 */ /* 0x000fea0003800200 */
.L_x_14055:
[----:B------:R-:W-:-:S04]  /*9a70*/  SHF.R.U32.HI R5, RZ, 0x18, R5 ;  /* 0x00000018ff057819 */ /* 0x000fc80000011605 */
[----:B------:R-:W-:-:S05]  /*9a80*/  LOP3.LUT R5, R0, 0x80, R5, 0xf8, !PT ;  /* 0x0000008000057812 */ /* 0x000fca00078ef805 */
[----:B------:R2:W-:Y:S01]  /*9a90*/  STG.E.U8 desc[UR36][R2.64], R5 ;  /* 0x0000000502007986 */ /* 0x0005e2000c101124 */
[----:B------:R-:W-:Y:S05]  /*9aa0*/  BRA `(.L_x_14028) ;  /* 0x00000000000c7947 */ /* 0x000fea0003800000 */
.L_x_14049:
[----:B------:R-:W0:Y:S02]  /*9ab0*/  I2F.S64 R0, R4 ;  /* 0x0000000400007312 */ /* 0x000e240000301400 */
[----:B0-----:R-:W-:-:S05]  /*9ac0*/  F2FP.BF16.F32.PACK_AB R0, RZ, R0 ;  /* 0x00000000ff00723e */ /* 0x001fca00000010ff */
[----:B------:R4:W-:Y:S02]  /*9ad0*/  STG.E.U16 desc[UR36][R2.64], R0 ;  /* 0x0000000002007986 */ /* 0x0009e4000c101524 */
.L_x_14028:
[----:B------:R-:W-:-:S07]  /*9ae0*/  VIADD R17, R17, 0x80 ;  /* 0x0000008011117836 */ /* 0x000fce0000000000 */
.L_x_13982:
[----:B------:R-:W-:Y:S05]  /*9af0*/  BSYNC.RECONVERGENT B6 ;  /* 0x0000000000067941 */ /* 0x000fea0003800200 */
.L_x_13981:
[----:B------:R-:W5:Y:S02]  /*9b00*/  LDCU UR4, c[0x0][0x380] ;  /* 0x00007000ff0477ac */ /* 0x000f640008000800 */
[----:B-----5:R-:W-:-:S13]  /*9b10*/  ISETP.GE.AND P0, PT, R17, UR4, PT ;  /* 0x0000000411007c0c */ /* 0x020fda000bf06270 */
[----:B------:R-:W-:Y:S05]  /*9b20*/  @P0 EXIT ;  /* 0x000000000000094d */ /* 0x000fea0003800000 */
        /* <DEDUP_REMOVED lines=303> */
.L_x_14058:
[----:B------:R-:W0:Y:S01]  /*ae20*/  LDCU.128 UR8, c[0x0][0x580] ;  /* 0x0000b000ff0877ac */ /* 0x000e220008000c00 */
[----:B------:R-:W-:-:S04]  /*ae30*/  UPRMT UR4, UR43, 0x9910, URZ ;  /* 0x000099102b047896 */ /* 0x000fc800080000ff */
[----:B------:R-:W-:Y:S01]  /*ae40*/  UISETP.GT.AND UP0, UPT, UR4, 0x9, UPT ;  /* 0x000000090400788c */ /* 0x000fe2000bf04270 */
[----:B0-----:R-:W-:Y:S02]  /*ae50*/  IADD3 R16, P0, PT, R16, UR8, RZ ;  /* 0x0000000810107c10 */ /* 0x001fe4000ff1e0ff */
[----:B-123--:R-:W-:-:S03]  /*ae60*/  IADD3 R2, P1, PT, R0, UR10, RZ ;  /* 0x0000000a00027c10 */ /* 0x00efc6000ff3e0ff */
        /* <DEDUP_REMOVED lines=14> */
.L_x_14062:
[----:B------:R0:W5:Y:S01]  /*af50*/  LDG.E.U8 R4, desc[UR36][R2.64] ;  /* 0x0000002402047981 */ /* 0x000162000c1e1100 */
[----:B------:R-:W-:Y:S01]  /*af60*/  MOV R5, RZ ;  /* 0x000000ff00057202 */ /* 0x000fe20000000f00 */
[----:B------:R-:W-:Y:S06]  /*af70*/  BRA `(.L_x_14064) ;  /* 0x0000000c00407947 */ /* 0x000fec0003800000 */
.L_x_14061:
        /* <DEDUP_REMOVED lines=8> */
.L_x_14066:
[----:B------:R-:W2:Y:S02]  /*b000*/  LDG.E R4, desc[UR36][R2.64] ;  /* 0x0000002402047981 */ /* 0x000ea4000c1e1900 */
[----:B--2---:R-:W-:Y:S01]  /*b010*/  SHF.R.S32.HI R5, RZ, 0x1f, R4 ;  /* 0x0000001fff057819 */ /* 0x004fe20000011404 */
[----:B------:R-:W-:Y:S06]  /*b020*/  BRA `(.L_x_14064) ;  /* 0x0000000c00147947 */ /* 0x000fec0003800000 */
.L_x_14065:
[----:B------:R-:W2:Y:S02]  /*b030*/  LDG.E.S16 R4, desc[UR36][R2.64] ;  /* 0x0000002402047981 */ /* 0x000ea4000c1e1700 */
[----:B--2---:R-:W-:Y:S01]  /*b040*/  SHF.R.S32.HI R5, RZ, 0x1f, R4 ;  /* 0x0000001fff057819 */ /* 0x004fe20000011404 */
[----:B------:R-:W-:Y:S06]  /*b050*/  BRA `(.L_x_14064) ;  /* 0x0000000c00087947 */ /* 0x000fec0003800000 */
.L_x_14060:
[----:B------:R-:W-:-:S09]  /*b060*/  UISETP.GT.AND UP0, UPT, UR4, 0x6, UPT ;  /* 0x000000060400788c */ /* 0x000fd2000bf04270 */
[----:B------:R-:W-:Y:S05]  /*b070*/  BRA.U UP0, `(.L_x_14067) ;  /* 0x00000001002c7547 */ /* 0x000fea000b800000 */
[----:B------:R-:W-:-:S09]  /*b080*/  UISETP.NE.AND UP0, UPT, UR4, 0x5, UPT ;  /* 0x000000050400788c */ /* 0x000fd2000bf05270 */
[----:B------:R-:W-:Y:S05]  /*b090*/  BRA.U !UP0, `(.L_x_14068) ;  /* 0x0000000108147547 */ /* 0x000fea000b800000 */
[----:B------:R-:W-:-:S09]  /*b0a0*/  UISETP.NE.AND UP0, UPT, UR4, 0x6, UPT ;  /* 0x000000060400788c */ /* 0x000fd2000bf05270 */
[----:B------:R-:W-:Y:S05]  /*b0b0*/  BRA.U UP0, `(.L_x_14063) ;  /* 0x0000000900987547 */ /* 0x000fea000b800000 */
[----:B------:R-:W2:Y:S02]  /*b0c0*/  LDG.E R2, desc[UR36][R2.64] ;  /* 0x0000002402027981 */ /* 0x000ea4000c1e1900 */
[----:B--2---:R0:W1:Y:S01]  /*b0d0*/  F2I.S64.TRUNC R4, R2 ;  /* 0x0000000200047311 */ /* 0x004062000020d900 */
[----:B------:R-:W-:Y:S05]  /*b0e0*/  BRA `(.L_x_14064) ;  /* 0x0000000800e47947 */ /* 0x000fea0003800000 */
.L_x_14068:
[----:B------:R-:W2:Y:S02]  /*b0f0*/  LDG.E.U16 R2, desc[UR36][R2.64] ;  /* 0x0000002402027981 */ /* 0x000ea4000c1e1500 */
[----:B--2---:R-:W-:-:S06]  /*b100*/  HADD2.F32 R4, -RZ, R2.H0_H0 ;  /* 0x20000002ff047230 */ /* 0x004fcc0000004100 */
[----:B------:R-:W0:Y:S01]  /*b110*/  F2I.S64.TRUNC R4, R4 ;  /* 0x0000000400047311 */ /* 0x000e22000020d900 */
[----:B------:R-:W-:Y:S05]  /*b120*/  BRA `(.L_x_14064) ;  /* 0x0000000800d47947 */ /* 0x000fea0003800000 */
.L_x_14067:
[----:B------:R-:W-:-:S09]  /*b130*/  UISETP.NE.AND UP0, UPT, UR4, 0x7, UPT ;  /* 0x000000070400788c */ /* 0x000fd2000bf05270 */
[----:B------:R-:W-:Y:S05]  /*b140*/  BRA.U !UP0, `(.L_x_14069) ;  /* 0x00000001082c7547 */ /* 0x000fea000b800000 */
[----:B------:R-:W-:-:S09]  /*b150*/  UISETP.NE.AND UP0, UPT, UR4, 0x8, UPT ;  /* 0x000000080400788c */ /* 0x000fd2000bf05270 */
[----:B------:R-:W-:Y:S05]  /*b160*/  BRA.U !UP0, `(.L_x_14070) ;  /* 0x0000000108147547 */ /* 0x000fea000b800000 */
[----:B------:R-:W-:-:S09]  /*b170*/  UISETP.NE.AND UP0, UPT, UR4, 0x9, UPT ;  /* 0x000000090400788c */ /* 0x000fd2000bf05270 */
[----:B------:R-:W-:Y:S05]  /*b180*/  BRA.U UP0, `(.L_x_14063) ;  /* 0x0000000900647547 */ /* 0x000fea000b800000 */
[----:B------:R-:W2:Y:S02]  /*b190*/  LDG.E R2, desc[UR36][R2.64] ;  /* 0x0000002402027981 */ /* 0x000ea4000c1e1900 */
[----:B--2---:R0:W1:Y:S01]  /*b1a0*/  F2I.S64.TRUNC R4, R2 ;  /* 0x0000000200047311 */ /* 0x004062000020d900 */
[----:B------:R-:W-:Y:S05]  /*b1b0*/  BRA `(.L_x_14064) ;  /* 0x0000000800b07947 */ /* 0x000fea0003800000 */
.L_x_14070:
[----:B------:R-:W2:Y:S02]  /*b1c0*/  LDG.E.U16 R2, desc[UR36][R2.64] ;  /* 0x0000002402027981 */ /* 0x000ea4000c1e1500 */
[----:B--2---:R-:W-:-:S06]  /*b1d0*/  HADD2.F32 R4, -RZ, R2.H0_H0 ;  /* 0x20000002ff047230 */ /* 0x004fcc0000004100 */
[----:B------:R-:W0:Y:S01]  /*b1e0*/  F2I.S64.TRUNC R4, R4 ;  /* 0x0000000400047311 */ /* 0x000e22000020d900 */
[----:B------:R-:W-:Y:S05]  /*b1f0*/  BRA `(.L_x_14064) ;  /* 0x0000000800a07947 */ /* 0x000fea0003800000 */
.L_x_14069:
[----:B------:R-:W2:Y:S02]  /*b200*/  LDG.E.64 R2, desc[UR36][R2.64] ;  /* 0x0000002402027981 */ /* 0x000ea4000c1e1b00 */
[----:B--2---:R0:W1:Y:S01]  /*b210*/  F2I.S64.F64.TRUNC R4, R2 ;  /* 0x0000000200047311 */ /* 0x004062000030d900 */
[----:B------:R-:W-:Y:S05]  /*b220*/  BRA `(.L_x_14064) ;  /* 0x0000000800947947 */ /* 0x000fea0003800000 */
.L_x_14059:
        /* <DEDUP_REMOVED lines=13> */
.L_x_14073:
[----:B------:R-:W2:Y:S02]  /*b300*/  LDG.E.64 R2, desc[UR36][R2.64] ;  /* 0x0000002402027981 */ /* 0x000ea4000c1e1b00 */
[----:B--2---:R0:W1:Y:S01]  /*b310*/  F2I.S64.F64.TRUNC R4, R2 ;  /* 0x0000000200047311 */ /* 0x004062000030d900 */
[----:B------:R-:W-:Y:S05]  /*b320*/  BRA `(.L_x_14064) ;  /* 0x0000000800547947 */ /* 0x000fea0003800000 */
.L_x_14072:
        /* <DEDUP_REMOVED lines=26> */
.L_x_14075:
        /* <DEDUP_REMOVED lines=13> */
.L_x_14074:
[----:B------:R-:W2:Y:S02]  /*b5a0*/  LDG.E.U16 R4, desc[UR36][R2.64] ;  /* 0x0000002402047981 */ /* 0x000ea4000c1e1500 */
[----:B--2---:R-:W-:-:S06]  /*b5b0*/  IMAD.U32 R4, R4, 0x10000, RZ ;  /* 0x0001000004047824 */ /* 0x004fcc00078e00ff */
[----:B------:R-:W0:Y:S01]  /*b5c0*/  F2I.S64.TRUNC R4, R4 ;  /* 0x0000000400047311 */ /* 0x000e22000020d900 */
[----:B------:R-:W-:Y:S05]  /*b5d0*/  BRA `(.L_x_14064) ;  /* 0x0000000400a87947 */ /* 0x000fea0003800000 */
.L_x_14071:
        /* <DEDUP_REMOVED lines=9> */
[----:B------:R-:W-:Y:S01]  /*b670*/  MOV R5, RZ ;  /* 0x000000ff00057202 */ /* 0x000fe20000000f00 */
[----:B------:R-:W-:Y:S06]  /*b680*/  BRA `(.L_x_14064) ;  /* 0x00000004007c7947 */ /* 0x000fec0003800000 */
.L_x_14078:
        /* <DEDUP_REMOVED lines=21> */
.L_x_14082:
[----:B------:R-:W-:Y:S05]  /*b7e0*/  BSYNC.RECONVERGENT B1 ;  /* 0x0000000000017941 */ /* 0x000fea0003800200 */
.L_x_14081:
[----:B------:R-:W-:Y:S01]  /*b7f0*/  IMAD.SHL.U32 R0, R0, 0x100000, RZ ;  /* 0x0010000000007824 */ /* 0x000fe200078e00ff */
[----:B------:R-:W-:-:S04]  /*b800*/  LEA R2, R2, 0x3b800000, 0x17 ;  /* 0x3b80000002027811 */ /* 0x000fc800078eb8ff */
[----:B------:R-:W-:-:S07]  /*b810*/  LOP3.LUT R4, R2, R0, R7, 0xfe, !PT ;  /* 0x0000000002047212 */ /* 0x000fce00078efe07 */
.L_x_14080:
[----:B------:R-:W-:Y:S05]  /*b820*/  BSYNC.RECONVERGENT B0 ;  /* 0x0000000000007941 */ /* 0x000fea0003800200 */
.L_x_14079:
[----:B------:R-:W1:Y:S01]  /*b830*/  F2I.S64.TRUNC R4, R4 ;  /* 0x0000000400047311 */ /* 0x000e62000020d900 */
[----:B------:R-:W-:Y:S05]  /*b840*/  BRA `(.L_x_14064) ;  /* 0x00000004000c7947 */ /* 0x000fea0003800000 */
.L_x_14077:
        /* <DEDUP_REMOVED lines=21> */
.L_x_14086:
[----:B------:R-:W-:Y:S05]  /*b9a0*/  BSYNC.RECONVERGENT B1 ;  /* 0x0000000000017941 */ /* 0x000fea0003800200 */
.L_x_14085:
[----:B------:R-:W-:Y:S01]  /*b9b0*/  IMAD.SHL.U32 R0, R0, 0x200000, RZ ;  /* 0x0020000000007824 */ /* 0x000fe200078e00ff */
[----:B------:R-:W-:-:S04]  /*b9c0*/  LEA R2, R2, 0x37800000, 0x17 ;  /* 0x3780000002027811 */ /* 0x000fc800078eb8ff */
[----:B------:R-:W-:-:S07]  /*b9d0*/  LOP3.LUT R4, R2, R0, R7, 0xfe, !PT ;  /* 0x0000000002047212 */ /* 0x000fce00078efe07 */
.L_x_14084:
[----:B------:R-:W-:Y:S05]  /*b9e0*/  BSYNC.RECONVERGENT B0 ;  /* 0x0000000000007941 */ /* 0x000fea0003800200 */
.L_x_14083:
[----:B------:R-:W2:Y:S01]  /*b9f0*/  F2I.S64.TRUNC R4, R4 ;  /* 0x0000000400047311 */ /* 0x000ea2000020d900 */
[----:B------:R-:W-:Y:S05]  /*ba00*/  BRA `(.L_x_14064) ;  /* 0x00000000009c7947 */ /* 0x000fea0003800000 */
.L_x_14076:
        /* <DEDUP_REMOVED lines=14> */
.L_x_14090:
[----:B------:R-:W-:Y:S05]  /*baf0*/  BSYNC.RECONVERGENT B0 ;  /* 0x0000000000007941 */ /* 0x000fea0003800200 */
.L_x_14089:
[----:B------:R-:W4:Y:S01]  /*bb00*/  F2I.S64.TRUNC R4, R4 ;  /* 0x0000000400047311 */ /* 0x000f22000020d900 */
[----:B------:R-:W-:Y:S05]  /*bb10*/  BRA `(.L_x_14064) ;  /* 0x0000000000587947 */ /* 0x000fea0003800000 */
.L_x_14063:
        /* <DEDUP_REMOVED lines=16> */
.L_x_14091:
[----:B------:R-:W-:Y:S01]  /*bc20*/  CS2R R4, SRZ ;  /* 0x0000000000047805 */ /* 0x000fe2000001ff00 */
[----:B------:R-:W-:Y:S06]  /*bc30*/  BRA `(.L_x_14064) ;  /* 0x0000000000107947 */ /* 0x000fec0003800000 */
.L_x_14088:
[----:B------:R0:W5:Y:S01]  /*bc40*/  LDG.E.64 R4, desc[UR36][R2.64] ;  /* 0x0000002402047981 */ /* 0x000162000c1e1b00 */
[----:B------:R-:W-:Y:S05]  /*bc50*/  BRA `(.L_x_14064) ;  /* 0x0000000000087947 */ /* 0x000fea0003800000 */
.L_x_14087:
[----:B------:R3:W5:Y:S01]  /*bc60*/  LDG.E R4, desc[UR36][R2.64] ;  /* 0x0000002402047981 */ /* 0x000762000c1e1900 */
[----:B------:R-:W-:-:S07]  /*bc70*/  IMAD.MOV.U32 R5, RZ, RZ, RZ ;  /* 0x000000ffff057224 */ /* 0x000fce00078e00ff */
.L_x_14064:
[----:B------:R-:W3:Y:S01]  /*bc80*/  LDC R6, c[0x0][0x594] ;  /* 0x00016500ff067b82 */ /* 0x000ee20000000800 */
[----:B------:R-:W-:Y:S01]  /*bc90*/  BSSY.RECONVERGENT B0, `(.L_x_14092) ;  /* 0x000003d000007945 */ /* 0x000fe20003800200 */
[----:B---3--:R-:W-:-:S13]  /*bca0*/  ISETP.GE.AND P0, PT, R6, RZ, PT ;  /* 0x000000ff0600720c */ /* 0x008fda0003f06270 */
[----:B------:R-:W-:Y:S05]  /*bcb0*/  @!P0 BRA `(.L_x_14093) ;  /* 0x0000000000bc8947 */ /* 0x000fea0003800000 */
[----:B------:R-:W3:Y:S01]  /*bcc0*/  LDC R13, c[0x0][0x590] ;  /* 0x00016400ff0d7b82 */ /* 0x000ee20000000800 */
[----:B------:R-:W-:Y:S01]  /*bcd0*/  MOV R11, 0x1 ;  /* 0x00000001000b7802 */ /* 0x000fe20000000f00 */
[----:B0-----:R-:W-:Y:S01]  /*bce0*/  IMAD.MOV.U32 R3, RZ, RZ, RZ ;  /* 0x000000ffff037224 */ /* 0x001fe200078e00ff */
        /* <DEDUP_REMOVED lines=16> */
[----:B------:R-:W-:Y:S01]  /*bdf0*/  MOV R11, R2 ;  /* 0x00000002000b7202 */ /* 0x000fe20000000f00 */
[----:B------:R-:W-:Y:S06]  /*be00*/  @!P1 BRA `(.L_x_14096) ;  /* 0x0000000000609947 */ /* 0x000fec0003800000 */
[----:B------:R-:W-:Y:S01]  /*be10*/  IMAD.IADD R9, R5, 0x1, R9 ;  /* 0x0000000105097824 */ /* 0x000fe200078e0209 */
[----:B------:R-:W-:Y:S01]  /*be20*/  SHF.R.U64 R0, R13, 0x1, R6 ;  /* 0x000000010d007819 */ /* 0x000fe20000001206 */
[----:B------:R-:W-:Y:S01]  /*be30*/  IMAD.MOV.U32 R2, RZ, RZ, R4 ;  /* 0x000000ffff027224 */ /* 0x000fe200078e0004 */
[----:B------:R-:W-:-:S07]  /*be40*/  SHF.R.U32.HI R7, RZ, 0x1, R6 ;  /* 0x00000001ff077819 */ /* 0x000fce0000011606 */
.L_x_14097:
        /* <DEDUP_REMOVED lines=10> */
[----:B------:R-:W-:Y:S01]  /*bef0*/  IMAD R8, R8, R11, RZ ;  /* 0x0000000b08087224 */ /* 0x000fe200078e02ff */
[----:B------:R-:W-:Y:S01]  /*bf00*/  IADD3 R9, PT, PT, R5, R9, RZ ;  /* 0x0000000905097210 */ /* 0x000fe20007ffe0ff */
[----:B------:R-:W-:Y:S01]  /*bf10*/  IMAD.WIDE.U32 R4, R6, R11, RZ ;  /* 0x0000000b06047225 */ /* 0x000fe200078e00ff */
[----:B------:R-:W-:Y:S02]  /*bf20*/  ISETP.GE.U32.AND.EX P0, PT, R7, RZ, PT, P0 ;  /* 0x000000ff0700720c */ /* 0x000fe40003f06100 */
[--C-:B------:R-:W-:Y:S01]  /*bf30*/  SHF.R.U64 R0, R0, 0x1, R7.reuse ;  /* 0x0000000100007819 */ /* 0x100fe20000001207 */
[----:B------:R-:W-:Y:S01]  /*bf40*/  IMAD R3, R3, R6, R8 ;  /* 0x0000000603037224 */ /* 0x000fe200078e0208 */
[----:B------:R-:W-:Y:S01]  /*bf50*/  SHF.R.U32.HI R7, RZ, 0x1, R7 ;  /* 0x00000001ff077819 */ /* 0x000fe20000011607 */
[----:B------:R-:W-:-:S03]  /*bf60*/  IMAD.MOV.U32 R11, RZ, RZ, R4 ;  /* 0x000000ffff0b7224 */ /* 0x000fc600078e0004 */
[----:B------:R-:W-:-:S05]  /*bf70*/  IADD3 R3, PT, PT, R5, R3, RZ ;  /* 0x0000000305037210 */ /* 0x000fca0007ffe0ff */
[----:B------:R-:W-:Y:S05]  /*bf80*/  @P0 BRA `(.L_x_14097) ;  /* 0xfffffffc00b00947 */ /* 0x000fea000383ffff */
.L_x_14096:
[----:B------:R-:W-:Y:S05]  /*bf90*/  BSYNC.RECONVERGENT B1 ;  /* 0x0000000000017941 */ /* 0x000fea0003800200 */
.L_x_14095:
[----:B------:R-:W-:Y:S05]  /*bfa0*/  BRA `(.L_x_14094) ;  /* 0x00000000002c7947 */ /* 0x000fea0003800000 */
.L_x_14093:
        /* <DEDUP_REMOVED lines=9> */
[----:B------:R-:W-:Y:S01]  /*c040*/  @P0 IMAD.MOV.U32 R11, RZ, RZ, RZ ;  /* 0x000000ffff0b0224 */ /* 0x000fe200078e00ff */
[----:B------:R-:W-:-:S07]  /*c050*/  @P0 MOV R3, RZ ;  /* 0x000000ff00030202 */ /* 0x000fce0000000f00 */
.L_x_14094:
[----:B------:R-:W-:Y:S05]  /*c060*/  BSYNC.RECONVERGENT B0 ;  /* 0x0000000000007941 */ /* 0x000fea0003800200 */
.L_x_14092:
[----:B------:R-:W-:Y:S01]  /*c070*/  UPRMT UR4, UR40, 0x9910, URZ ;  /* 0x0000991028047896 */ /* 0x000fe200080000ff */
[----:B------:R-:W-:-:S03]  /*c080*/  IMAD.MOV.U32 R2, RZ, RZ, R11 ;  /* 0x000000ffff027224 */ /* 0x000fc600078e000b */
        /* <DEDUP_REMOVED lines=12> */
.L_x_14101:
[----:B------:R-:W-:Y:S01]  /*c150*/  STG.E.U8 desc[UR36][R16.64], R2 ;  /* 0x0000000210007986 */ /* 0x000fe2000c101124 */
[----:B------:R-:W-:Y:S05]  /*c160*/  EXIT ;  /* 0x000000000000794d */ /* 0x000fea0003800000 */
.L_x_14100:
[----:B------:R-:W-:-:S09]  /*c170*/  UISETP.NE.AND UP0, UPT, UR4, 0x2, UPT ;  /* 0x000000020400788c */ /* 0x000fd2000bf05270 */
[----:B------:R-:W-:Y:S05]  /*c180*/  BRA.U !UP0, `(.L_x_14103) ;  /* 0x0000000108207547 */ /* 0x000fea000b800000 */
[----:B------:R-:W-:-:S09]  /*c190*/  UISETP.NE.AND UP0, UPT, UR4, 0x3, UPT ;  /* 0x000000030400788c */ /* 0x000fd2000bf05270 */
[----:B------:R-:W-:Y:S05]  /*c1a0*/  BRA.U !UP0, `(.L_x_14104) ;  /* 0x0000000108107547 */ /* 0x000fea000b800000 */
[----:B------:R-:W-:-:S09]  /*c1b0*/  UISETP.NE.AND UP0, UPT, UR4, 0x4, UPT ;  /* 0x000000040400788c */ /* 0x000fd2000bf05270 */
[----:B------:R-:W-:Y:S05]  /*c1c0*/  BRA.U UP0, `(.L_x_14102) ;  /* 0x00000009003c7547 */ /* 0x000fea000b800000 */
[----:B------:R-:W-:Y:S01]  /*c1d0*/  STG.E.64 desc[UR36][R16.64], R2 ;  /* 0x0000000210007986 */ /* 0x000fe2000c101b24 */
[----:B------:R-:W-:Y:S05]  /*c1e0*/  EXIT ;  /* 0x000000000000794d */ /* 0x000fea0003800000 */
.L_x_14104:
[----:B------:R-:W-:Y:S01]  /*c1f0*/  STG.E desc[UR36][R16.64], R2 ;  /* 0x0000000210007986 */ /* 0x000fe2000c101924 */
[----:B------:R-:W-:Y:S05]  /*c200*/  EXIT ;  /* 0x000000000000794d */ /* 0x000fea0003800000 */
.L_x_14103:
[----:B------:R-:W-:Y:S01]  /*c210*/  STG.E.U16 desc[UR36][R16.64], R2 ;  /* 0x0000000210007986 */ /* 0x000fe2000c101524 */
[----:B------:R-:W-:Y:S05]  /*c220*/  EXIT ;  /* 0x000000000000794d */ /* 0x000fea0003800000 */
.L_x_14099:
[----:B------:R-:W-:-:S09]  /*c230*/  UISETP.GT.AND UP0, UPT, UR4, 0x6, UPT ;  /* 0x000000060400788c */ /* 0x000fd2000bf04270 */
[----:B------:R-:W-:Y:S05]  /*c240*/  BRA.U UP0, `(.L_x_14105) ;  /* 0x00000001002c7547 */ /* 0x000fea000b800000 */
[----:B------:R-:W-:-:S09]  /*c250*/  UISETP.NE.AND UP0, UPT, UR4, 0x5, UPT ;  /* 0x000000050400788c */ /* 0x000fd2000bf05270 */
[----:B------:R-:W-:Y:S05]  /*c260*/  BRA.U !UP0, `(.L_x_14106) ;  /* 0x0000000108147547 */ /* 0x000fea000b800000 */
[----:B------:R-:W-:-:S09]  /*c270*/  UISETP.NE.AND UP0, UPT, UR4, 0x6, UPT ;  /* 0x000000060400788c */ /* 0x000fd2000bf05270 */
[----:B------:R-:W-:Y:S05]  /*c280*/  BRA.U UP0, `(.L_x_14102) ;  /* 0x00000009000c7547 */ /* 0x000fea000b800000 */
[----:B------:R-:W0:Y:S02]  /*c290*/  I2F.S64 R3, R2 ;  /* 0x0000000200037312 */ /* 0x000e240000301400 */
[----:B0-----:R-:W-:Y:S01]  /*c2a0*/  STG.E desc[UR36][R16.64], R3 ;  /* 0x0000000310007986 */ /* 0x001fe2000c101924 */
[----:B------:R-:W-:Y:S05]  /*c2b0*/  EXIT ;  /* 0x000000000000794d */ /* 0x000fea0003800000 */
.L_x_14106:
[----:B------:R-:W0:Y:S02]  /*c2c0*/  I2F.S64 R0, R2 ;  /* 0x0000000200007312 */ /* 0x000e240000301400 */
[----:B0-----:R-:W-:-:S05]  /*c2d0*/  F2FP.F16.F32.PACK_AB R0, RZ, R0 ;  /* 0x00000000ff00723e */ /* 0x001fca00000000ff */
[----:B------:R-:W-:Y:S01]  /*c2e0*/  STG.E.U16 desc[UR36][R16.64], R0 ;  /* 0x0000000010007986 */ /* 0x000fe2000c101524 */
[----:B------:R-:W-:Y:S05]  /*c2f0*/  EXIT ;  /* 0x000000000000794d */ /* 0x000fea0003800000 */
.L_x_14105:
[----:B------:R-:W-:-:S09]  /*c300*/  UISETP.NE.AND UP0, UPT, UR4, 0x7, UPT ;  /* 0x000000070400788c */ /* 0x000fd2000bf05270 */
[----:B------:R-:W-:Y:S05]  /*c310*/  BRA.U !UP0, `(.L_x_14107) ;  /* 0x0000000108347547 */ /* 0x000fea000b800000 */
[----:B------:R-:W-:-:S09]  /*c320*/  UISETP.NE.AND UP0, UPT, UR4, 0x8, UPT ;  /* 0x000000080400788c */ /* 0x000fd2000bf05270 */
[----:B------:R-:W-:Y:S05]  /*c330*/  BRA.U !UP0, `(.L_x_14108) ;  /* 0x0000000108187547 */ /* 0x000fea000b800000 */
[----:B------:R-:W-:-:S09]  /*c340*/  UISETP.NE.AND UP0, UPT, UR4, 0x9, UPT ;  /* 0x000000090400788c */ /* 0x000fd2000bf05270 */
[----:B------:R-:W-:Y:S05]  /*c350*/  BRA.U UP0, `(.L_x_14102) ;  /* 0x0000000500d87547 */ /* 0x000fea000b800000 */
[----:B-12-45:R-:W0:Y:S01]  /*c360*/  I2F.S64 R4, R2 ;  /* 0x0000000200047312 */ /* 0x036e220000301400 */
[----:B------:R-:W-:-:S05]  /*c370*/  IMAD.MOV.U32 R5, RZ, RZ, RZ ;  /* 0x000000ffff057224 */ /* 0x000fca00078e00ff */
[----:B0-----:R-:W-:Y:S01]  /*c380*/  STG.E.64 desc[UR36][R16.64], R4 ;  /* 0x0000000410007986 */ /* 0x001fe2000c101b24 */
[----:B------:R-:W-:Y:S05]  /*c390*/  EXIT ;  /* 0x000000000000794d */ /* 0x000fea0003800000 */
.L_x_14108:
[----:B------:R-:W0:Y:S02]  /*c3a0*/  I2F.S64 R2, R2 ;  /* 0x0000000200027312 */ /* 0x000e240000301400 */
[----:B0-----:R-:W-:-:S04]  /*c3b0*/  F2FP.F16.F32.PACK_AB R3, RZ, R2 ;  /* 0x00000002ff03723e */ /* 0x001fc800000000ff */
[----:B------:R-:W-:-:S05]  /*c3c0*/  PRMT R3, R3, 0x5410, RZ ;  /* 0x0000541003037816 */ /* 0x000fca00000000ff */
[----:B------:R-:W-:Y:S01]  /*c3d0*/  STG.E desc[UR36][R16.64], R3 ;  /* 0x0000000310007986 */ /* 0x000fe2000c101924 */
[----:B------:R-:W-:Y:S05]  /*c3e0*/  EXIT ;  /* 0x000000000000794d */ /* 0x000fea0003800000 */
.L_x_14107:
[----:B------:R-:W0:Y:S02]  /*c3f0*/  I2F.F64.S64 R2, R2 ;  /* 0x0000000200027312 */ /* 0x000e240000301c00 */
[----:B0-----:R-:W-:Y:S01]  /*c400*/  STG.E.64 desc[UR36][R16.64], R2 ;  /* 0x0000000210007986 */ /* 0x001fe2000c101b24 */
[----:B------:R-:W-:Y:S05]  /*c410*/  EXIT ;  /* 0x000000000000794d */ /* 0x000fea0003800000 */
.L_x_14098:
        /* <DEDUP_REMOVED lines=12> */
.L_x_14112:
[----:B------:R-:W1:Y:S01]  /*c4e0*/  I2F.S64 R3, R2 ;  /* 0x0000000200037312 */ /* 0x000e620000301400 */
[----:B------:R-:W-:Y:S01]  /*c4f0*/  BSSY.RECONVERGENT B0, `(.L_x_14113) ;  /* 0x0000013000007945 */ /* 0x000fe20003800200 */
[----:B------:R-:W-:Y:S01]  /*c500*/  HFMA2 R8, -RZ, RZ, 0, 7.62939453125e-06 ;  /* 0x00000080ff087431 */ /* 0x000fe200000001ff */
[----:B-12-45:R-:W-:-:S04]  /*c510*/  LOP3.LUT R4, R3, 0x7fffffff, RZ, 0xc0, !PT ;  /* 0x7fffffff03047812 */ /* 0x036fc800078ec0ff */
        /* <DEDUP_REMOVED lines=13> */
.L_x_14115:
[----:B------:R-:W-:-:S04]  /*c5f0*/  SHF.R.U32.HI R3, RZ, 0x18, R3 ;  /* 0x00000018ff037819 */ /* 0x000fc80000011603 */
[----:B------:R-:W-:-:S04]  /*c600*/  LOP3.LUT R0, R0, 0x80, R3, 0xf8, !PT ;  /* 0x0000008000007812 */ /* 0x000fc800078ef803 */
[----:B------:R-:W-:-:S07]  /*c610*/  PRMT R8, R0, 0x7610, R8 ;  /* 0x0000761000087816 */ /* 0x000fce0000000008 */
.L_x_14114:
[----:B------:R-:W-:Y:S05]  /*c620*/  BSYNC.RECONVERGENT B0 ;  /* 0x0000000000007941 */ /* 0x000fea0003800200 */
.L_x_14113:
[----:B------:R-:W-:Y:S01]  /*c630*/  STG.E.U8 desc[UR36][R16.64], R8 ;  /* 0x0000000810007986 */ /* 0x000fe2000c101124 */
[----:B------:R-:W-:Y:S05]  /*c640*/  EXIT ;  /* 0x000000000000794d */ /* 0x000fea0003800000 */
.L_x_14111:
[----:B------:R-:W1:Y:S01]  /*c650*/  I2F.S64 R3, R2 ;  /* 0x0000000200037312 */ /* 0x000e620000301400 */
[----:B------:R-:W-:Y:S01]  /*c660*/  BSSY.RECONVERGENT B0, `(.L_x_14116) ;  /* 0x0000013000007945 */ /* 0x000fe20003800200 */
[----:B------:R-:W-:Y:S01]  /*c670*/  IMAD.MOV.U32 R8, RZ, RZ, 0x80 ;  /* 0x00000080ff087424 */ /* 0x000fe200078e00ff */
        /* <DEDUP_REMOVED lines=14> */
.L_x_14118:
[----:B------:R-:W-:-:S04]  /*c760*/  SHF.R.U32.HI R3, RZ, 0x18, R3 ;  /* 0x00000018ff037819 */ /* 0x000fc80000011603 */
[----:B------:R-:W-:-:S04]  /*c770*/  LOP3.LUT R0, R0, 0x80, R3, 0xf8, !PT ;  /* 0x0000008000007812 */ /* 0x000fc800078ef803 */
[----:B------:R-:W-:-:S07]  /*c780*/  PRMT R8, R0, 0x7610, R8 ;  /* 0x0000761000087816 */ /* 0x000fce0000000008 */
.L_x_14117:
[----:B------:R-:W-:Y:S05]  /*c790*/  BSYNC.RECONVERGENT B0 ;  /* 0x0000000000007941 */ /* 0x000fea0003800200 */
.L_x_14116:
[----:B------:R-:W-:Y:S01]  /*c7a0*/  STG.E.U8 desc[UR36][R16.64], R8 ;  /* 0x0000000810007986 */ /* 0x000fe2000c101124 */
[----:B------:R-:W-:Y:S05]  /*c7b0*/  EXIT ;  /* 0x000000000000794d */ /* 0x000fea0003800000 */
.L_x_14110:
[----:B------:R-:W-:-:S09]  /*c7c0*/  UISETP.NE.AND UP0, UPT, UR4, 0x1c, UPT ;  /* 0x0000001c0400788c */ /* 0x000fd2000bf05270 */
[----:B------:R-:W-:Y:S05]  /*c7d0*/  BRA.U !UP0, `(.L_x_14119) ;  /* 0x00000001085c7547 */ /* 0x000fea000b800000 */
[----:B------:R-:W-:-:S09]  /*c7e0*/  UISETP.NE.AND UP0, UPT, UR4, 0x1d, UPT ;  /* 0x0000001d0400788c */ /* 0x000fd2000bf05270 */
[----:B------:R-:W-:Y:S05]  /*c7f0*/  BRA.U !UP0, `(.L_x_14120) ;  /* 0x00000001084c7547 */ /* 0x000fea000b800000 */
[----:B------:R-:W-:-:S09]  /*c800*/  UISETP.NE.AND UP0, UPT, UR4, 0x2c, UPT ;  /* 0x0000002c0400788c */ /* 0x000fd2000bf05270 */
[----:B------:R-:W-:Y:S05]  /*c810*/  BRA.U UP0, `(.L_x_14102) ;  /* 0x0000000100a87547 */ /* 0x000fea000b800000 */
[----:B------:R-:W1:Y:S02]  /*c820*/  I2F.S64 R2, R2 ;  /* 0x0000000200027312 */ /* 0x000e640000301400 */
[----:B-12-45:R-:W-:-:S04]  /*c830*/  SHF.R.U32.HI R4, RZ, 0x17, R2 ;  /* 0x00000017ff047819 */ /* 0x036fc80000011602 */
        /* <DEDUP_REMOVED lines=15> */
.L_x_14120:
[----:B------:R-:W-:Y:S01]  /*c930*/  STG.E.64 desc[UR36][R16.64], R2 ;  /* 0x0000000210007986 */ /* 0x000fe2000c101b24 */
[----:B------:R-:W-:Y:S05]  /*c940*/  EXIT ;  /* 0x000000000000794d */ /* 0x000fea0003800000 */
.L_x_14119:
[----:B------:R-:W-:Y:S01]  /*c950*/  STG.E desc[UR36][R16.64], R2 ;  /* 0x0000000210007986 */ /* 0x000fe2000c101924 */
[----:B------:R-:W-:Y:S05]  /*c960*/  EXIT ;  /* 0x000000000000794d */ /* 0x000fea0003800000 */
.L_x_14109:
        /* <DEDUP_REMOVED lines=9> */
[----:B------:R-:W-:Y:S01]  /*ca00*/  STG.E.U8 desc[UR36][R16.64], R3 ;  /* 0x0000000310007986 */ /* 0x000fe2000c101124 */
[----:B------:R-:W-:Y:S05]  /*ca10*/  EXIT ;  /* 0x000000000000794d */ /* 0x000fea0003800000 */
.L_x_14122:
[----:B-12-45:R-:W0:Y:S01]  /*ca20*/  I2F.F64.S64 R4, R2 ;  /* 0x0000000200047312 */ /* 0x036e220000301c00 */
[----:B------:R-:W-:-:S05]  /*ca30*/  CS2R R6, SRZ ;  /* 0x0000000000067805 */ /* 0x000fca000001ff00 */
[----:B0-----:R-:W-:Y:S01]  /*ca40*/  STG.E.128 desc[UR36][R16.64], R4 ;  /* 0x0000000410007986 */ /* 0x001fe2000c101d24 */
[----:B------:R-:W-:Y:S05]  /*ca50*/  EXIT ;  /* 0x000000000000794d */ /* 0x000fea0003800000 */
.L_x_14121:
[----:B------:R-:W-:-:S09]  /*ca60*/  UISETP.NE.AND UP0, UPT, UR4, 0xf, UPT ;  /* 0x0000000f0400788c */ /* 0x000fd2000bf05270 */
[----:B------:R-:W-:Y:S05]  /*ca70*/  BRA.U !UP0, `(.L_x_14123) ;  /* 0x0000000108e87547 */ /* 0x000fea000b800000 */
[----:B------:R-:W-:-:S09]  /*ca80*/  UISETP.NE.AND UP0, UPT, UR4, 0x17, UPT ;  /* 0x000000170400788c */ /* 0x000fd2000bf05270 */
[----:B------:R-:W-:Y:S05]  /*ca90*/  BRA.U !UP0, `(.L_x_14124) ;  /* 0x0000000108907547 */ /* 0x000fea000b800000 */
[----:B------:R-:W-:-:S09]  /*caa0*/  UISETP.NE.AND UP0, UPT, UR4, 0x18, UPT ;  /* 0x000000180400788c */ /* 0x000fd2000bf05270 */
[----:B------:R-:W-:Y:S05]  /*cab0*/  BRA.U !UP0, `(.L_x_14125) ;  /* 0x0000000108447547 */ /* 0x000fea000b800000 */
.L_x_14102:
[----:B------:R-:W-:Y:S01]  /*cac0*/  MOV R0, 0x0 ;  /* 0x0000000000007802 */ /* 0x000fe20000000f00 */
[----:B------:R-:W1:Y:S01]  /*cad0*/  LDCU.64 UR4, c[0x4][0x198] ;  /* 0x01003300ff0477ac */ /* 0x000e620008000a00 */
[----:B------:R-:W-:Y:S02]  /*cae0*/  HFMA2 R8, -RZ, RZ, 0, 6.020069122314453125e-06 ;  /* 0x00000065ff087431 */ /* 0x000fe400000001ff */
[----:B------:R-:W-:Y:S01]  /*caf0*/  IMAD.MOV.U32 R12, RZ, RZ, 0x1 ;  /* 0x00000001ff0c7424 */ /* 0x000fe200078e00ff */
[----:B------:R0:W3:Y:S01]  /*cb00*/  LDC.64 R2, c[0x4][R0] ;  /* 0x0100000000027b82 */ /* 0x0000e20000000a00 */
[----:B------:R-:W0:Y:S01]  /*cb10*/  LDCU.64 UR6, c[0x4][0x1a0] ;  /* 0x01003400ff0677ac */ /* 0x000e220008000a00 */
[----:B------:R-:W-:Y:S01]  /*cb20*/  IMAD.MOV.U32 R13, RZ, RZ, RZ ;  /* 0x000000ffff0d7224 */ /* 0x000fe200078e00ff */
[----:B------:R-:W0:Y:S01]  /*cb30*/  LDCU.64 UR8, c[0x4][0x40] ;  /* 0x01000800ff0877ac */ /* 0x000e220008000a00 */
[----:B-12-45:R-:W-:Y:S01]  /*cb40*/  MOV R4, UR4 ;  /* 0x0000000400047c02 */ /* 0x036fe20008000f00 */
[----:B------:R-:W-:-:S02]  /*cb50*/  IMAD.U32 R5, RZ, RZ, UR5 ;  /* 0x00000005ff057e24 */ /* 0x000fc4000f8e00ff */
[----:B0-----:R-:W-:Y:S01]  /*cb60*/  IMAD.U32 R6, RZ, RZ, UR6 ;  /* 0x00000006ff067e24 */ /* 0x001fe2000f8e00ff */
[----:B------:R-:W-:Y:S01]  /*cb70*/  MOV R7, UR7 ;  /* 0x0000000700077c02 */ /* 0x000fe20008000f00 */
[----:B------:R-:W-:Y:S02]  /*cb80*/  IMAD.U32 R10, RZ, RZ, UR8 ;  /* 0x00000008ff0a7e24 */ /* 0x000fe4000f8e00ff */
[----:B------:R-:W-:-:S07]  /*cb90*/  IMAD.U32 R11, RZ, RZ, UR9 ;  /* 0x00000009ff0b7e24 */ /* 0x000fce000f8e00ff */
[----:B------:R-:W-:-:S07]  /*cba0*/  LEPC R20, `(.L_x_14126) ;  /* 0x000000001014794e */ /* 0x000fce0000000000 */
[----:B---3--:R-:W-:Y:S05]  /*cbb0*/  CALL.ABS.NOINC R2 ;  /* 0x0000000002007343 */ /* 0x008fea0003c00000 */
.L_x_14126:
[----:B------:R-:W-:Y:S05]  /*cbc0*/  EXIT ;  /* 0x000000000000794d */ /* 0x000fea0003800000 */
.L_x_14125:
[----:B------:R-:W1:Y:S01]  /*cbd0*/  I2F.S64 R3, R2 ;  /* 0x0000000200037312 */ /* 0x000e620000301400 */
[----:B------:R-:W-:Y:S01]  /*cbe0*/  BSSY.RECONVERGENT B0, `(.L_x_14127) ;  /* 0x000000c000007945 */ /* 0x000fe20003800200 */
[----:B------:R-:W-:Y:S02]  /*cbf0*/  MOV R0, 0x7f ;  /* 0x0000007f00007802 */ /* 0x000fe40000000f00 */
[----:B-12-45:R-:W-:Y:S02]  /*cc00*/  LOP3.LUT R4, R3, 0x7fffffff, RZ, 0xc0, !PT ;  /* 0x7fffffff03047812 */ /* 0x036fe400078ec0ff */
        /* <DEDUP_REMOVED lines=9> */
.L_x_14128:
[----:B------:R-:W-:Y:S05]  /*cca0*/  BSYNC.RECONVERGENT B0 ;  /* 0x0000000000007941 */ /* 0x000fea0003800200 */
.L_x_14127:
[----:B------:R-:W-:-:S05]  /*ccb0*/  LOP3.LUT R5, R0, 0x80, R5, 0xf8, !PT ;  /* 0x0000008000057812 */ /* 0x000fca00078ef805 */
[----:B------:R-:W-:Y:S01]  /*ccc0*/  STG.E.U8 desc[UR36][R16.64], R5 ;  /* 0x0000000510007986 */ /* 0x000fe2000c101124 */
[----:B------:R-:W-:Y:S05]  /*ccd0*/  EXIT ;  /* 0x000000000000794d */ /* 0x000fea0003800000 */
.L_x_14124:
[----:B------:R-:W1:Y:S01]  /*cce0*/  I2F.S64 R3, R2 ;  /* 0x0000000200037312 */ /* 0x000e620000301400 */
[----:B------:R-:W-:Y:S01]  /*ccf0*/  BSSY.RECONVERGENT B0, `(.L_x_14129) ;  /* 0x000000e000007945 */ /* 0x000fe20003800200 */
[----:B-12-45:R-:W-:-:S04]  /*cd00*/  LOP3.LUT R4, R3, 0x7fffffff, RZ, 0xc0, !PT ;  /* 0x7fffffff03047812 */ /* 0x036fc800078ec0ff */
        /* <DEDUP_REMOVED lines=9> */
.L_x_14130:
[----:B------:R-:W-:Y:S01]  /*cda0*/  IMAD.MOV.U32 R0, RZ, RZ, 0x7f ;  /* 0x0000007fff007424 */ /* 0x000fe200078e00ff */
[----:B------:R-:W-:-:S04]  /*cdb0*/  ISETP.GT.U32.AND P0, PT, R4, 0x7f800000, PT ;  /* 0x7f8000000400780c */ /* 0x000fc80003f04070 */
[----:B------:R-:W-:-:S09]  /*cdc0*/  SEL R0, R0, 0x7c, P0 ;  /* 0x0000007c00007807 */ /* 0x000fd20000000000 */
.L_x_14131:
[----:B------:R-:W-:Y:S05]  /*cdd0*/  BSYNC.RECONVERGENT B0 ;  /* 0x0000000000007941 */ /* 0x000fea0003800200 */
.L_x_14129:
[----:B------:R-:W-:-:S04]  /*cde0*/  SHF.R.U32.HI R3, RZ, 0x18, R3 ;  /* 0x00000018ff037819 */ /* 0x000fc80000011603 */
[----:B------:R-:W-:-:S05]  /*cdf0*/  LOP3.LUT R3, R0, 0x80, R3, 0xf8, !PT ;  /* 0x0000008000037812 */ /* 0x000fca00078ef803 */
[----:B------:R-:W-:Y:S01]  /*ce00*/  STG.E.U8 desc[UR36][R16.64], R3 ;  /* 0x0000000310007986 */ /* 0x000fe2000c101124 */
[----:B------:R-:W-:Y:S05]  /*ce10*/  EXIT ;  /* 0x000000000000794d */ /* 0x000fea0003800000 */
.L_x_14123:
[----:B------:R-:W0:Y:S02]  /*ce20*/  I2F.S64 R0, R2 ;  /* 0x0000000200007312 */ /* 0x000e240000301400 */
[----:B0-----:R-:W-:-:S05]  /*ce30*/  F2FP.BF16.F32.PACK_AB R0, RZ, R0 ;  /* 0x00000000ff00723e */ /* 0x001fca00000010ff */
[----:B------:R-:W-:Y:S01]  /*ce40*/  STG.E.U16 desc[UR36][R16.64], R0 ;  /* 0x0000000010007986 */ /* 0x000fe2000c101524 */
[----:B------:R-:W-:Y:S05]  /*ce50*/  EXIT ;  /* 0x000000000000794d */ /* 0x000fea0003800000 */
.L_x_14132:
        /* <DEDUP_REMOVED lines=10> */
.L_x_68559:


//--------------------- .text._ZN2at6native27unrolled_elementwise_kernelIZNS0_50_GLOBAL__N__2680c7bb_12_PowKernel_cu_7dd49032_300329pow_tensor_scalar_kernel_implIllEEvRNS_18TensorIteratorBaseET0_EUllE2_St5arrayIPcLm2EELi4E23TrivialOffsetCalculatorILi1EjESC_NS0_6memory12LoadWithCastILi1EEENSD_13StoreWithCastILi1EEEEEviT_S6_T2_T3_T4_T5_ --------------------------
	.section	.text._ZN2at6native27unrolled_elementwise_kernelIZNS0_50_GLOBAL__N__2680c7bb_12_PowKernel_cu_7dd49032_300329pow_tensor_scalar_kernel_implIllEEvRNS_18TensorIteratorBaseET0_EUllE2_St5arrayIPcLm2EELi4E23TrivialOffsetCalculatorILi1EjESC_NS0_6memory12LoadWithCastILi1EEENSD_13StoreWithCastILi1EEEEEviT_S6_T2_T3_T4_T5_,"ax",@progbits
	.align	128
        .global         _ZN2at6native27unrolled_elementwise_kernelIZNS0_50_GLOBAL__N__2680c7bb_12_PowKernel_cu_7dd49032_300329pow_tensor_scalar_kernel_implIllEEvRNS_18TensorIteratorBaseET0_EUllE2_St5arrayIPcLm2EELi4E23TrivialOffsetCalculatorILi1EjESC_NS0_6memory12LoadWithCastILi1EEENSD_13StoreWithCastILi1EEEEEviT_S6_T2_T3_T4_T5_
        .type           _ZN2at6native27unrolled_elementwise_kernelIZNS0_50_GLOBAL__N__2680c7bb_12_PowKernel_cu_7dd49032_300329pow_tensor_scalar_kernel_implIllEEvRNS_18TensorIteratorBaseET0_EUllE2_St5arrayIPcLm2EELi4E23TrivialOffsetCalculatorILi1EjESC_NS0_6memory12LoadWithCastILi1EEENSD_13StoreWithCastILi1EEEEEviT_S6_T2_T3_T4_T5_,@function
        .size           _ZN2at6native27unrolled_elementwise_kernelIZNS0_50_GLOBAL__N__2680c7bb_12_PowKernel_cu_7dd49032_300329pow_tensor_scalar_kernel_implIllEEvRNS_18TensorIteratorBaseET0_EUllE2_St5arrayIPcLm2EELi4E23TrivialOffsetCalculatorILi1EjESC_NS0_6memory12LoadWithCastILi1EEENSD_13StoreWithCastILi1EEEEEviT_S6_T2_T3_T4_T5_,(.L_x_68560 - _ZN2at6native27unrolled_elementwise_kernelIZNS0_50_GLOBAL__N__2680c7bb_12_PowKernel_cu_7dd49032_300329pow_tensor_scalar_kernel_implIllEEvRNS_18TensorIteratorBaseET0_EUllE2_St5arrayIPcLm2EELi4E23TrivialOffsetCalculatorILi1EjESC_NS0_6memory12LoadWithCastILi1EEENSD_13StoreWithCastILi1EEEEEviT_S6_T2_T3_T4_T5_)
        .other          _ZN2at6native27unrolled_elementwise_kernelIZNS0_50_GLOBAL__N__2680c7bb_12_PowKernel_cu_7dd49032_300329pow_tensor_scalar_kernel_implIllEEvRNS_18TensorIteratorBaseET0_EUllE2_St5arrayIPcLm2EELi4E23TrivialOffsetCalculatorILi1EjESC_NS0_6memory12LoadWithCastILi1EEENSD_13StoreWithCastILi1EEEEEviT_S6_T2_T3_T4_T5_,@"STO_CUDA_ENTRY STV_DEFAULT"
_ZN2at6native27unrolled_elementwise_kernelIZNS0_50_GLOBAL__N__2680c7bb_12_PowKernel_cu_7dd49032_300329pow_tensor_scalar_kernel_implIllEEvRNS_18TensorIteratorBaseET0_EUllE2_St5arrayIPcLm2EELi4E23TrivialOffsetCalculatorILi1EjESC_NS0_6memory12LoadWithCastILi1EEENSD_13StoreWithCastILi1EEEEEviT_S6_T2_T3_T4_T5_:
.text._ZN2at6native27unrolled_elementwise_kernelIZNS0_50_GLOBAL__N__2680c7bb_12_PowKernel_cu_7dd49032_300329pow_tensor_scalar_kernel_implIllEEvRNS_18TensorIteratorBaseET0_EUllE2_St5arrayIPcLm2EELi4E23TrivialOffsetCalculatorILi1EjESC_NS0_6memory12LoadWithCastILi1EEENSD_13StoreWithCastILi1EEEEEviT_S6_T2_T3_T4_T5_:
[----:B------:R-:W0:Y:S01]  /*0000*/  LDC R1, c[0x0][0x37c] ;  /* 0x0000df00ff017b82 */ /* 0x000e220000000800 */
[----:B------:R-:W1:Y:S07]  /*0010*/  S2R R25, SR_CTAID.X ;  /* 0x0000000000197919 */ /* 0x000e6e0000002500 */
[----:B------:R-:W1:Y:S01]  /*0020*/  LDC R0, c[0x0][0x380] ;  /* 0x0000e000ff007b82 */ /* 0x000e620000000800 */
[----:B------:R-:W2:Y:S01]  /*0030*/  LDCU.64 UR4, c[0x0][0x388] ;  /* 0x00007100ff0477ac */ /* 0x000ea20008000a00 */
[----:B------:R-:W-:Y:S01]  /*0040*/  BSSY.RECONVERGENT B6, `(.L_x_14133) ;  /* 0x00000f3000067945 */ /* 0x000fe20003800200 */
[----:B------:R-:W3:Y:S01]  /*0050*/  S2R R29, SR_TID.X ;  /* 0x00000000001d7919 */ /* 0x000ee20000002100 */
[----:B------:R-:W-:Y:S01]  /*0060*/  CS2R R22, SRZ ;  /* 0x0000000000167805 */ /* 0x000fe2000001ff00 */
[----:B------:R-:W4:Y:S01]  /*0070*/  LDCU.64 UR36, c[0x0][0x358] ;  /* 0x00006b00ff2477ac */ /* 0x000f220008000a00 */
[----:B------:R-:W0:Y:S01]  /*0080*/  LDCU.U8 UR38, c[0x0][0x3ac] ;  /* 0x00007580ff2677ac */ /* 0x000e220008000000 */
[----:B--2---:R-:W-:-:S02]  /*0090*/  IMAD.U32 R26, RZ, RZ, UR4 ;  /* 0x00000004ff1a7e24 */ /* 0x004fc4000f8e00ff */
[----:B------:R-:W-:Y:S02]  /*00a0*/  IMAD.U32 R27, RZ, RZ, UR5 ;  /* 0x00000005ff1b7e24 */ /* 0x000fe4000f8e00ff */
        /* <DEDUP_REMOVED lines=24> */
.L_x_14138:
[----:B------:R1:W5:Y:S01]  /*0230*/  LDG.E.U8 R22, desc[UR36][R2.64] ;  /* 0x0000002402167981 */ /* 0x000362000c1e1100 */
[----:B------:R-:W-:Y:S01]  /*0240*/  IMAD.MOV.U32 R23, RZ, RZ, RZ ;  /* 0x000000ffff177224 */ /* 0x000fe200078e00ff */
[----:B------:R-:W-:Y:S06]  /*0250*/  BRA `(.L_x_14140) ;  /* 0x0000000c00407947 */ /* 0x000fec0003800000 */
.L_x_14137:
        /* <DEDUP_REMOVED lines=8> */
.L_x_14142:
[----:B------:R-:W2:Y:S02]  /*02e0*/  LDG.E R22, desc[UR36][R2.64] ;  /* 0x0000002402167981 */ /* 0x000ea4000c1e1900 */
[----:B--2---:R-:W-:Y:S01]  /*02f0*/  SHF.R.S32.HI R23, RZ, 0x1f, R22 ;  /* 0x0000001fff177819 */ /* 0x004fe20000011416 */
[----:B------:R-:W-:Y:S06]  /*0300*/  BRA `(.L_x_14140) ;  /* 0x0000000c00147947 */ /* 0x000fec0003800000 */
.L_x_14141:
[----:B------:R-:W2:Y:S02]  /*0310*/  LDG.E.S16 R22, desc[UR36][R2.64] ;  /* 0x0000002402167981 */ /* 0x000ea4000c1e1700 */
[----:B--2---:R-:W-:Y:S01]  /*0320*/  SHF.R.S32.HI R23, RZ, 0x1f, R22 ;  /* 0x0000001fff177819 */ /* 0x004fe20000011416 */
[----:B------:R-:W-:Y:S06]  /*0330*/  BRA `(.L_x_14140) ;  /* 0x0000000c00087947 */ /* 0x000fec0003800000 */
.L_x_14136:
        /* <DEDUP_REMOVED lines=9> */
.L_x_14144:
[----:B------:R-:W2:Y:S02]  /*03d0*/  LDG.E.U16 R2, desc[UR36][R2.64] ;  /* 0x0000002402027981 */ /* 0x000ea4000c1e1500 */
[----:B--2---:R-:W-:-:S06]  /*03e0*/  HADD2.F32 R22, -RZ, R2.H0_H0 ;  /* 0x20000002ff167230 */ /* 0x004fcc0000004100 */
[----:B------:R-:W0:Y:S01]  /*03f0*/  F2I.S64.TRUNC R22, R22 ;  /* 0x0000001600167311 */ /* 0x000e22000020d900 */
[----:B------:R-:W-:Y:S05]  /*0400*/  BRA `(.L_x_14140) ;  /* 0x0000000800d47947 */ /* 0x000fea0003800000 */
.L_x_14143:
        /* <DEDUP_REMOVED lines=9> */
.L_x_14146:
[----:B------:R-:W2:Y:S02]  /*04a0*/  LDG.E.U16 R2, desc[UR36][R2.64] ;  /* 0x0000002402027981 */ /* 0x000ea4000c1e1500 */
[----:B--2---:R-:W-:-:S06]  /*04b0*/  HADD2.F32 R22, -RZ, R2.H0_H0 ;  /* 0x20000002ff167230 */ /* 0x004fcc0000004100 */
[----:B------:R-:W4:Y:S01]  /*04c0*/  F2I.S64.TRUNC R22, R22 ;  /* 0x0000001600167311 */ /* 0x000f22000020d900 */
[----:B------:R-:W-:Y:S05]  /*04d0*/  BRA `(.L_x_14140) ;  /* 0x0000000800a07947 */ /* 0x000fea0003800000 */
.L_x_14145:
[----:B------:R-:W2:Y:S02]  /*04e0*/  LDG.E.64 R2, desc[UR36][R2.64] ;  /* 0x0000002402027981 */ /* 0x000ea4000c1e1b00 */
[----:B--2---:R2:W3:Y:S01]  /*04f0*/  F2I.S64.F64.TRUNC R22, R2 ;  /* 0x0000000200167311 */ /* 0x0044e2000030d900 */
[----:B------:R-:W-:Y:S05]  /*0500*/  BRA `(.L_x_14140) ;  /* 0x0000000800947947 */ /* 0x000fea0003800000 */
.L_x_14135:
        /* <DEDUP_REMOVED lines=13> */
.L_x_14149:
[----:B------:R-:W2:Y:S02]  /*05e0*/  LDG.E.64 R2, desc[UR36][R2.64] ;  /* 0x0000002402027981 */ /* 0x000ea4000c1e1b00 */
[----:B--2---:R0:W1:Y:S01]  /*05f0*/  F2I.S64.F64.TRUNC R22, R2 ;  /* 0x0000000200167311 */ /* 0x004062000030d900 */
[----:B------:R-:W-:Y:S05]  /*0600*/  BRA `(.L_x_14140) ;  /* 0x0000000800547947 */ /* 0x000fea0003800000 */
.L_x_14148:
        /* <DEDUP_REMOVED lines=24> */
[----:B------:R0:W1:Y:S01]  /*0790*/  F2I.S64.TRUNC R22, R5 ;  /* 0x0000000500167311 */ /* 0x000062000020d900 */
[----:B------:R-:W-:Y:S05]  /*07a0*/  BRA `(.L_x_14140) ;  /* 0x0000000400ec7947 */ /* 0x000fea0003800000 */
.L_x_14151:
        /* <DEDUP_REMOVED lines=11> */
[----:B------:R0:W1:Y:S01]  /*0860*/  F2I.S64.TRUNC R22, R0 ;  /* 0x0000000000167311 */ /* 0x000062000020d900 */
[----:B------:R-:W-:Y:S05]  /*0870*/  BRA `(.L_x_14140) ;  /* 0x0000000400b87947 */ /* 0x000fea0003800000 */
.L_x_14150:
[----:B------:R-:W2:Y:S02]  /*0880*/  LDG.E.U16 R22, desc[UR36][R2.64] ;  /* 0x0000002402167981 */ /* 0x000ea4000c1e1500 */
[----:B--2---:R-:W-:-:S06]  /*0890*/  IMAD.U32 R22, R22, 0x10000, RZ ;  /* 0x0001000016167824 */ /* 0x004fcc00078e00ff */
[----:B------:R-:W0:Y:S01]  /*08a0*/  F2I.S64.TRUNC R22, R22 ;  /* 0x0000001600167311 */ /* 0x000e22000020d900 */
[----:B------:R-:W-:Y:S05]  /*08b0*/  BRA `(.L_x_14140) ;  /* 0x0000000400a87947 */ /* 0x000fea0003800000 */
.L_x_14147:
        /* <DEDUP_REMOVED lines=11> */
.L_x_14154:
        /* <DEDUP_REMOVED lines=21> */
.L_x_14158:
[----:B------:R-:W-:Y:S05]  /*0ac0*/  BSYNC.RECONVERGENT B1 ;  /* 0x0000000000017941 */ /* 0x000fea0003800200 */
.L_x_14157:
[----:B------:R-:W-:Y:S01]  /*0ad0*/  IMAD.SHL.U32 R0, R0, 0x100000, RZ ;  /* 0x0010000000007824 */ /* 0x000fe200078e00ff */
[----:B------:R-:W-:-:S04]  /*0ae0*/  LEA R2, R2, 0x3b800000, 0x17 ;  /* 0x3b80000002027811 */ /* 0x000fc800078eb8ff */
[----:B------:R-:W-:-:S07]  /*0af0*/  LOP3.LUT R22, R2, R0, R7, 0xfe, !PT ;  /* 0x0000000002167212 */ /* 0x000fce00078efe07 */
.L_x_14156:
[----:B------:R-:W-:Y:S05]  /*0b00*/  BSYNC.RECONVERGENT B0 ;  /* 0x0000000000007941 */ /* 0x000fea0003800200 */
.L_x_14155:
[----:B------:R-:W0:Y:S01]  /*0b10*/  F2I.S64.TRUNC R22, R22 ;  /* 0x0000001600167311 */ /* 0x000e22000020d900 */
[----:B------:R-:W-:Y:S05]  /*0b20*/  BRA `(.L_x_14140) ;  /* 0x00000004000c7947 */ /* 0x000fea0003800000 */
.L_x_14153:
        /* <DEDUP_REMOVED lines=21> */
.L_x_14162:
[----:B------:R-:W-:Y:S05]  /*0c80*/  BSYNC.RECONVERGENT B1 ;  /* 0x0000000000017941 */ /* 0x000fea0003800200 */
.L_x_14161:
[----:B------:R-:W-:Y:S01]  /*0c90*/  IMAD.SHL.U32 R0, R0, 0x200000, RZ ;  /* 0x0020000000007824 */ /* 0x000fe200078e00ff */
[----:B------:R-:W-:-:S04]  /*0ca0*/  LEA R2, R2, 0x37800000, 0x17 ;  /* 0x3780000002027811 */ /* 0x000fc800078eb8ff */
[----:B------:R-:W-:-:S07]  /*0cb0*/  LOP3.LUT R22, R2, R0, R7, 0xfe, !PT ;  /* 0x0000000002167212 */ /* 0x000fce00078efe07 */
.L_x_14160:
[----:B------:R-:W-:Y:S05]  /*0cc0*/  BSYNC.RECONVERGENT B0 ;  /* 0x0000000000007941 */ /* 0x000fea0003800200 */
.L_x_14159:
[----:B------:R-:W0:Y:S01]  /*0cd0*/  F2I.S64.TRUNC R22, R22 ;  /* 0x0000001600167311 */ /* 0x000e22000020d900 */
[----:B------:R-:W-:Y:S05]  /*0ce0*/  BRA `(.L_x_14140) ;  /* 0x00000000009c7947 */ /* 0x000fea0003800000 */
.L_x_14152:
[----:B------:R-:W-:-:S09]  /*0cf0*/  UISETP.NE.AND UP0, UPT, UR4, 0x1c, UPT ;  /* 0x0000001c0400788c */ /* 0x000fd2000bf05270 */
[----:B------:R-:W-:Y:S05]  /*0d00*/  BRA.U !UP0, `(.L_x_14163) ;  /* 0x00000001088c7547 */ /* 0x000fea000b800000 */
[----:B------:R-:W-:-:S09]  /*0d10*/  UISETP.NE.AND UP0, UPT, UR4, 0x1d, UPT ;  /* 0x0000001d0400788c */ /* 0x000fd2000bf05270 */
[----:B------:R-:W-:Y:S05]  /*0d20*/  BRA.U !UP0, `(.L_x_14164) ;  /* 0x00000001087c7547 */ /* 0x000fea000b800000 */
[----:B------:R-:W-:-:S09]  /*0d30*/  UISETP.NE.AND UP0, UPT, UR4, 0x2c, UPT ;  /* 0x0000002c0400788c */ /* 0x000fd2000bf05270 */
[----:B------:R-:W-:Y:S05]  /*0d40*/  BRA.U !UP0, `(.L_x_14165) ;  /* 0x0000000108487547 */ /* 0x000fea000b800000 */
.L_x_14139:
        /* <DEDUP_REMOVED lines=16> */
.L_x_14166:
[----:B------:R-:W-:Y:S01]  /*0e50*/  CS2R R22, SRZ ;  /* 0x0000000000167805 */ /* 0x000fe2000001ff00 */
[----:B------:R-:W-:Y:S06]  /*0e60*/  BRA `(.L_x_14140) ;  /* 0x00000000003c7947 */ /* 0x000fec0003800000 */
.L_x_14165:
        /* <DEDUP_REMOVED lines=8> */
.L_x_14168:
[----:B------:R-:W-:Y:S05]  /*0ef0*/  BSYNC.RECONVERGENT B0 ;  /* 0x0000000000007941 */ /* 0x000fea0003800200 */
.L_x_14167:
[----:B------:R-:W0:Y:S01]  /*0f00*/  F2I.S64.TRUNC R22, R22 ;  /* 0x0000001600167311 */ /* 0x000e22000020d900 */
[----:B------:R-:W-:Y:S05]  /*0f10*/  BRA `(.L_x_14140) ;  /* 0x0000000000107947 */ /* 0x000fea0003800000 */
.L_x_14164:
[----:B------:R0:W5:Y:S01]  /*0f20*/  LDG.E.64 R22, desc[UR36][R2.64] ;  /* 0x0000002402167981 */ /* 0x000162000c1e1b00 */
[----:B------:R-:W-:Y:S05]  /*0f30*/  BRA `(.L_x_14140) ;  /* 0x0000000000087947 */ /* 0x000fea0003800000 */
.L_x_14163:
[----:B------:R0:W5:Y:S01]  /*0f40*/  LDG.E R22, desc[UR36][R2.64] ;  /* 0x0000002402167981 */ /* 0x000162000c1e1900 */
[----:B------:R-:W-:-:S07]  /*0f50*/  IMAD.MOV.U32 R23, RZ, RZ, RZ ;  /* 0x000000ffff177224 */ /* 0x000fce00078e00ff */
.L_x_14140:
[----:B------:R-:W-:-:S07]  /*0f60*/  VIADD R29, R28, 0x80 ;  /* 0x000000801c1d7836 */ /* 0x000fce0000000000 */
.L_x_14134:
[----:B------:R-:W-:Y:S05]  /*0f70*/  BSYNC.RECONVERGENT B6 ;  /* 0x0000000000067941 */ /* 0x000fea0003800200 */
.L_x_14133:
[----:B------:R-:W-:Y:S01]  /*0f80*/  ISETP.GE.AND P0, PT, R29, R24, PT ;  /* 0x000000181d00720c */ /* 0x000fe20003f06270 */
[----:B------:R-:W-:Y:S01]  /*0f90*/  BSSY.RECONVERGENT B6, `(.L_x_14169) ;  /* 0x00000eb000067945 */ /* 0x000fe20003800200 */
[----:B------:R-:W-:-:S11]  /*0fa0*/  CS2R R18, SRZ ;  /* 0x0000000000127805 */ /* 0x000fd6000001ff00 */
[----:B------:R-:W-:Y:S05]  /*0fb0*/  @P0 BRA `(.L_x_14170) ;  /* 0x0000000c00a00947 */ /* 0x000fea0003800000 */
[----:B012---:R-:W0:Y:S01]  /*0fc0*/  LDC.64 R2, c[0x0][0x3a0] ;  /* 0x0000e800ff027b82 */ /* 0x007e220000000a00 */
        /* <DEDUP_REMOVED lines=19> */
.L_x_14174:
[----:B------:R0:W5:Y:S01]  /*1100*/  LDG.E.U8 R18, desc[UR36][R2.64] ;  /* 0x0000002402127981 */ /* 0x000162000c1e1100 */
[----:B------:R-:W-:Y:S01]  /*1110*/  IMAD.MOV.U32 R19, RZ, RZ, RZ ;  /* 0x000000ffff137224 */ /* 0x000fe200078e00ff */
[----:B------:R-:W-:Y:S06]  /*1120*/  BRA `(.L_x_14176) ;  /* 0x0000000c00407947 */ /* 0x000fec0003800000 */
.L_x_14173:
        /* <DEDUP_REMOVED lines=8> */
.L_x_14178:
[----:B------:R-:W2:Y:S02]  /*11b0*/  LDG.E R18, desc[UR36][R2.64] ;  /* 0x0000002402127981 */ /* 0x000ea4000c1e1900 */
[----:B--2---:R-:W-:Y:S01]  /*11c0*/  SHF.R.S32.HI R19, RZ, 0x1f, R18 ;  /* 0x0000001fff137819 */ /* 0x004fe20000011412 */
[----:B------:R-:W-:Y:S06]  /*11d0*/  BRA `(.L_x_14176) ;  /* 0x0000000c00147947 */ /* 0x000fec0003800000 */
.L_x_14177:
[----:B------:R-:W2:Y:S02]  /*11e0*/  LDG.E.S16 R18, desc[UR36][R2.64] ;  /* 0x0000002402127981 */ /* 0x000ea4000c1e1700 */
[----:B--2---:R-:W-:Y:S01]  /*11f0*/  SHF.R.S32.HI R19, RZ, 0x1f, R18 ;  /* 0x0000001fff137819 */ /* 0x004fe20000011412 */
[----:B------:R-:W-:Y:S06]  /*1200*/  BRA `(.L_x_14176) ;  /* 0x0000000c00087947 */ /* 0x000fec0003800000 */
.L_x_14172:
        /* <DEDUP_REMOVED lines=9> */
.L_x_14180:
[----:B------:R-:W2:Y:S02]  /*12a0*/  LDG.E.U16 R2, desc[UR36][R2.64] ;  /* 0x0000002402027981 */ /* 0x000ea4000c1e1500 */
[----:B--2---:R-:W-:-:S06]  /*12b0*/  HADD2.F32 R18, -RZ, R2.H0_H0 ;  /* 0x20000002ff127230 */ /* 0x004fcc0000004100 */
[----:B------:R-:W0:Y:S01]  /*12c0*/  F2I.S64.TRUNC R18, R18 ;  /* 0x0000001200127311 */ /* 0x000e22000020d900 */
[----:B------:R-:W-:Y:S05]  /*12d0*/  BRA `(.L_x_14176) ;  /* 0x0000000800d47947 */ /* 0x000fea0003800000 */
.L_x_14179:
        /* <DEDUP_REMOVED lines=9> */
.L_x_14182:
[----:B------:R-:W2:Y:S02]  /*1370*/  LDG.E.U16 R2, desc[UR36][R2.64] ;  /* 0x0000002402027981 */ /* 0x000ea4000c1e1500 */
[----:B--2---:R-:W-:-:S06]  /*1380*/  HADD2.F32 R18, -RZ, R2.H0_H0 ;  /* 0x20000002ff127230 */ /* 0x004fcc0000004100 */
[----:B------:R-:W0:Y:S01]  /*1390*/  F2I.S64.TRUNC R18, R18 ;  /* 0x0000001200127311 */ /* 0x000e22000020d900 */
[----:B------:R-:W-:Y:S05]  /*13a0*/  BRA `(.L_x_14176) ;  /* 0x0000000800a07947 */ /* 0x000fea0003800000 */
.L_x_14181:
[----:B------:R-:W2:Y:S02]  /*13b0*/  LDG.E.64 R2, desc[UR36][R2.64] ;  /* 0x0000002402027981 */ /* 0x000ea4000c1e1b00 */
[----:B--2---:R0:W1:Y:S01]  /*13c0*/  F2I.S64.F64.TRUNC R18, R2 ;  /* 0x0000000200127311 */ /* 0x004062000030d900 */
[----:B------:R-:W-:Y:S05]  /*13d0*/  BRA `(.L_x_14176) ;  /* 0x0000000800947947 */ /* 0x000fea0003800000 */
.L_x_14171:
        /* <DEDUP_REMOVED lines=13> */
.L_x_14185:
[----:B------:R-:W2:Y:S02]  /*14b0*/  LDG.E.64 R2, desc[UR36][R2.64] ;  /* 0x0000002402027981 */ /* 0x000ea4000c1e1b00 */
[----:B--2---:R0:W1:Y:S01]  /*14c0*/  F2I.S64.F64.TRUNC R18, R2 ;  /* 0x0000000200127311 */ /* 0x004062000030d900 */
[----:B------:R-:W-:Y:S05]  /*14d0*/  BRA `(.L_x_14176) ;  /* 0x0000000800547947 */ /* 0x000fea0003800000 */
.L_x_14184:
        /* <DEDUP_REMOVED lines=26> */
.L_x_14187:
        /* <DEDUP_REMOVED lines=11> */
[----:B------:R2:W0:Y:S01]  /*1730*/  F2I.S64.TRUNC R18, R0 ;  /* 0x0000000000127311 */ /* 0x000422000020d900 */
[----:B------:R-:W-:Y:S05]  /*1740*/  BRA `(.L_x_14176) ;  /* 0x0000000400b87947 */ /* 0x000fea0003800000 */
.L_x_14186:
[----:B------:R-:W2:Y:S02]  /*1750*/  LDG.E.U16 R18, desc[UR36][R2.64] ;  /* 0x0000002402127981 */ /* 0x000ea4000c1e1500 */
[----:B--2---:R-:W-:-:S06]  /*1760*/  IMAD.U32 R18, R18, 0x10000, RZ ;  /* 0x0001000012127824 */ /* 0x004fcc00078e00ff */
[----:B------:R-:W0:Y:S01]  /*1770*/  F2I.S64.TRUNC R18, R18 ;  /* 0x0000001200127311 */ /* 0x000e22000020d900 */
[----:B------:R-:W-:Y:S05]  /*1780*/  BRA `(.L_x_14176) ;  /* 0x0000000400a87947 */ /* 0x000fea0003800000 */
.L_x_14183:
        /* <DEDUP_REMOVED lines=11> */
.L_x_14190:
        /* <DEDUP_REMOVED lines=21> */
.L_x_14194:
[----:B------:R-:W-:Y:S05]  /*1990*/  BSYNC.RECONVERGENT B1 ;  /* 0x0000000000017941 */ /* 0x000fea0003800200 */
.L_x_14193:
[----:B------:R-:W-:Y:S01]  /*19a0*/  IMAD.SHL.U32 R0, R0, 0x100000, RZ ;  /* 0x0010000000007824 */ /* 0x000fe200078e00ff */
[----:B------:R-:W-:-:S04]  /*19b0*/  LEA R2, R2, 0x3b800000, 0x17 ;  /* 0x3b80000002027811 */ /* 0x000fc800078eb8ff */
[----:B------:R-:W-:-:S07]  /*19c0*/  LOP3.LUT R18, R2, R0, R7, 0xfe, !PT ;  /* 0x0000000002127212 */ /* 0x000fce00078efe07 */
.L_x_14192:
[----:B------:R-:W-:Y:S05]  /*19d0*/  BSYNC.RECONVERGENT B0 ;  /* 0x0000000000007941 */ /* 0x000fea0003800200 */
.L_x_14191:
[----:B------:R-:W0:Y:S01]  /*19e0*/  F2I.S64.TRUNC R18, R18 ;  /* 0x0000001200127311 */ /* 0x000e22000020d900 */
[----:B------:R-:W-:Y:S05]  /*19f0*/  BRA `(.L_x_14176) ;  /* 0x00000004000c7947 */ /* 0x000fea0003800000 */
.L_x_14189:
        /* <DEDUP_REMOVED lines=21> */
.L_x_14198:
[----:B------:R-:W-:Y:S05]  /*1b50*/  BSYNC.RECONVERGENT B1 ;  /* 0x0000000000017941 */ /* 0x000fea0003800200 */
.L_x_14197:
[----:B------:R-:W-:Y:S01]  /*1b60*/  IMAD.SHL.U32 R0, R0, 0x200000, RZ ;  /* 0x0020000000007824 */ /* 0x000fe200078e00ff */
[----:B------:R-:W-:-:S04]  /*1b70*/  LEA R2, R2, 0x37800000, 0x17 ;  /* 0x3780000002027811 */ /* 0x000fc800078eb8ff */
[----:B------:R-:W-:-:S07]  /*1b80*/  LOP3.LUT R18, R2, R0, R7, 0xfe, !PT ;  /* 0x0000000002127212 */ /* 0x000fce00078efe07 */
.L_x_14196:
[----:B------:R-:W-:Y:S05]  /*1b90*/  BSYNC.RECONVERGENT B0 ;  /* 0x0000000000007941 */ /* 0x000fea0003800200 */
.L_x_14195:
[----:B------:R-:W0:Y:S01]  /*1ba0*/  F2I.S64.TRUNC R18, R18 ;  /* 0x0000001200127311 */ /* 0x000e22000020d900 */
[----:B------:R-:W-:Y:S05]  /*1bb0*/  BRA `(.L_x_14176) ;  /* 0x00000000009c7947 */ /* 0x000fea0003800000 */
.L_x_14188:
        /* <DEDUP_REMOVED lines=14> */
.L_x_14202:
[----:B------:R-:W-:Y:S05]  /*1ca0*/  BSYNC.RECONVERGENT B0 ;  /* 0x0000000000007941 */ /* 0x000fea0003800200 */
.L_x_14201:
[----:B------:R-:W0:Y:S01]  /*1cb0*/  F2I.S64.TRUNC R18, R18 ;  /* 0x0000001200127311 */ /* 0x000e22000020d900 */
[----:B------:R-:W-:Y:S05]  /*1cc0*/  BRA `(.L_x_14176) ;  /* 0x0000000000587947 */ /* 0x000fea0003800000 */
.L_x_14175:
        /* <DEDUP_REMOVED lines=16> */
.L_x_14203:
[----:B------:R-:W-:Y:S01]  /*1dd0*/  CS2R R18, SRZ ;  /* 0x0000000000127805 */ /* 0x000fe2000001ff00 */
[----:B------:R-:W-:Y:S06]  /*1de0*/  BRA `(.L_x_14176) ;  /* 0x0000000000107947 */ /* 0x000fec0003800000 */
.L_x_14200:
[----:B------:R0:W5:Y:S01]  /*1df0*/  LDG.E.64 R18, desc[UR36][R2.64] ;  /* 0x0000002402127981 */ /* 0x000162000c1e1b00 */
[----:B------:R-:W-:Y:S05]  /*1e00*/  BRA `(.L_x_14176) ;  /* 0x0000000000087947 */ /* 0x000fea0003800000 */
.L_x_14199:
[----:B------:R0:W5:Y:S01]  /*1e10*/  LDG.E R18, desc[UR36][R2.64] ;  /* 0x0000002402127981 */ /* 0x000162000c1e1900 */
[----:B------:R-:W-:-:S07]  /*1e20*/  IMAD.MOV.U32 R19, RZ, RZ, RZ ;  /* 0x000000ffff137224 */ /* 0x000fce00078e00ff */
.L_x_14176:
[----:B------:R-:W-:-:S07]  /*1e30*/  VIADD R29, R29, 0x80 ;  /* 0x000000801d1d7836 */ /* 0x000fce0000000000 */
.L_x_14170:
[----:B------:R-:W-:Y:S05]  /*1e40*/  BSYNC.RECONVERGENT B6 ;  /* 0x0000000000067941 */ /* 0x000fea0003800200 */
.L_x_14169:
        /* <DEDUP_REMOVED lines=24> */
.L_x_14209:
[----:B------:R0:W5:Y:S01]  /*1fd0*/  LDG.E.U8 R16, desc[UR36][R2.64] ;  /* 0x0000002402107981 */ /* 0x000162000c1e1100 */
[----:B------:R-:W-:Y:S01]  /*1fe0*/  IMAD.MOV.U32 R17, RZ, RZ, RZ ;  /* 0x000000ffff117224 */ /* 0x000fe200078e00ff */
[----:B------:R-:W-:Y:S06]  /*1ff0*/  BRA `(.L_x_14211) ;  /* 0x0000000c00407947 */ /* 0x000fec0003800000 */
.L_x_14208:
        /* <DEDUP_REMOVED lines=8> */
.L_x_14213:
[----:B------:R-:W2:Y:S02]  /*2080*/  LDG.E R16, desc[UR36][R2.64] ;  /* 0x0000002402107981 */ /* 0x000ea4000c1e1900 */
[----:B--2---:R-:W-:Y:S01]  /*2090*/  SHF.R.S32.HI R17, RZ, 0x1f, R16 ;  /* 0x0000001fff117819 */ /* 0x004fe20000011410 */
[----:B------:R-:W-:Y:S06]  /*20a0*/  BRA `(.L_x_14211) ;  /* 0x0000000c00147947 */ /* 0x000fec0003800000 */
.L_x_14212:
[----:B------:R-:W2:Y:S02]  /*20b0*/  LDG.E.S16 R16, desc[UR36][R2.64] ;  /* 0x0000002402107981 */ /* 0x000ea4000c1e1700 */
[----:B--2---:R-:W-:Y:S01]  /*20c0*/  SHF.R.S32.HI R17, RZ, 0x1f, R16 ;  /* 0x0000001fff117819 */ /* 0x004fe20000011410 */
[----:B------:R-:W-:Y:S06]  /*20d0*/  BRA `(.L_x_14211) ;  /* 0x0000000c00087947 */ /* 0x000fec0003800000 */
.L_x_14207:
        /* <DEDUP_REMOVED lines=9> */
.L_x_14215:
[----:B------:R-:W2:Y:S02]  /*2170*/  LDG.E.U16 R2, desc[UR36][R2.64] ;  /* 0x0000002402027981 */ /* 0x000ea4000c1e1500 */
[----:B--2---:R-:W-:-:S06]  /*2180*/  HADD2.F32 R16, -RZ, R2.H0_H0 ;  /* 0x20000002ff107230 */ /* 0x004fcc0000004100 */
[----:B------:R-:W0:Y:S01]  /*2190*/  F2I.S64.TRUNC R16, R16 ;  /* 0x0000001000107311 */ /* 0x000e22000020d900 */
[----:B------:R-:W-:Y:S05]  /*21a0*/  BRA `(.L_x_14211) ;  /* 0x0000000800d47947 */ /* 0x000fea0003800000 */
.L_x_14214:
        /* <DEDUP_REMOVED lines=9> */
.L_x_14217:
[----:B------:R-:W2:Y:S02]  /*2240*/  LDG.E.U16 R2, desc[UR36][R2.64] ;  /* 0x0000002402027981 */ /* 0x000ea4000c1e1500 */
[----:B--2---:R-:W-:-:S06]  /*2250*/  HADD2.F32 R16, -RZ, R2.H0_H0 ;  /* 0x20000002ff107230 */ /* 0x004fcc0000004100 */
[----:B------:R-:W0:Y:S01]  /*2260*/  F2I.S64.TRUNC R16, R16 ;  /* 0x0000001000107311 */ /* 0x000e22000020d900 */
[----:B------:R-:W-:Y:S05]  /*2270*/  BRA `(.L_x_14211) ;  /* 0x0000000800a07947 */ /* 0x000fea0003800000 */
.L_x_14216:
[----:B------:R-:W2:Y:S02]  /*2280*/  LDG.E.64 R2, desc[UR36][R2.64] ;  /* 0x0000002402027981 */ /* 0x000ea4000c1e1b00 */
[----:B--2---:R0:W1:Y:S01]  /*2290*/  F2I.S64.F64.TRUNC R16, R2 ;  /* 0x0000000200107311 */ /* 0x004062000030d900 */
[----:B------:R-:W-:Y:S05]  /*22a0*/  BRA `(.L_x_14211) ;  /* 0x0000000800947947 */ /* 0x000fea0003800000 */
.L_x_14206:
        /* <DEDUP_REMOVED lines=13> */
.L_x_14220:
[----:B------:R-:W2:Y:S02]  /*2380*/  LDG.E.64 R2, desc[UR36][R2.64] ;  /* 0x0000002402027981 */ /* 0x000ea4000c1e1b00 */
[----:B--2---:R0:W1:Y:S01]  /*2390*/  F2I.S64.F64.TRUNC R16, R2 ;  /* 0x0000000200107311 */ /* 0x004062000030d900 */
[----:B------:R-:W-:Y:S05]  /*23a0*/  BRA `(.L_x_14211) ;  /* 0x0000000800547947 */ /* 0x000fea0003800000 */
.L_x_14219:
        /* <DEDUP_REMOVED lines=26> */
.L_x_14222:
        /* <DEDUP_REMOVED lines=11> */
[----:B------:R0:W1:Y:S01]  /*2600*/  F2I.S64.TRUNC R16, R0 ;  /* 0x0000000000107311 */ /* 0x000062000020d900 */
[----:B------:R-:W-:Y:S05]  /*2610*/  BRA `(.L_x_14211) ;  /* 0x0000000400b87947 */ /* 0x000fea0003800000 */
.L_x_14221:
[----:B------:R-:W2:Y:S02]  /*2620*/  LDG.E.U16 R16, desc[UR36][R2.64] ;  /* 0x0000002402107981 */ /* 0x000ea4000c1e1500 */
[----:B--2---:R-:W-:-:S06]  /*2630*/  IMAD.U32 R16, R16, 0x10000, RZ ;  /* 0x0001000010107824 */ /* 0x004fcc00078e00ff */
[----:B------:R-:W0:Y:S01]  /*2640*/  F2I.S64.TRUNC R16, R16 ;  /* 0x0000001000107311 */ /* 0x000e22000020d900 */
[----:B------:R-:W-:Y:S05]  /*2650*/  BRA `(.L_x_14211) ;  /* 0x0000000400a87947 */ /* 0x000fea0003800000 */
.L_x_14218:
        /* <DEDUP_REMOVED lines=11> */
.L_x_14225:
        /* <DEDUP_REMOVED lines=21> */
.L_x_14229:
[----:B------:R-:W-:Y:S05]  /*2860*/  BSYNC.RECONVERGENT B1 ;  /* 0x0000000000017941 */ /* 0x000fea0003800200 */
.L_x_14228:
[----:B------:R-:W-:Y:S01]  /*2870*/  IMAD.SHL.U32 R0, R0, 0x100000, RZ ;  /* 0x0010000000007824 */ /* 0x000fe200078e00ff */
[----:B------:R-:W-:-:S04]  /*2880*/  LEA R2, R2, 0x3b800000, 0x17 ;  /* 0x3b80000002027811 */ /* 0x000fc800078eb8ff */
[----:B------:R-:W-:-:S07]  /*2890*/  LOP3.LUT R16, R2, R0, R7, 0xfe, !PT ;  /* 0x0000000002107212 */ /* 0x000fce00078efe07 */
.L_x_14227:
[----:B------:R-:W-:Y:S05]  /*28a0*/  BSYNC.RECONVERGENT B0 ;  /* 0x0000000000007941 */ /* 0x000fea0003800200 */
.L_x_14226:
[----:B------:R-:W1:Y:S01]  /*28b0*/  F2I.S64.TRUNC R16, R16 ;  /* 0x0000001000107311 */ /* 0x000e62000020d900 */
[----:B------:R-:W-:Y:S05]  /*28c0*/  BRA `(.L_x_14211) ;  /* 0x00000004000c7947 */ /* 0x000fea0003800000 */
.L_x_14224:
        /* <DEDUP_REMOVED lines=21> */
.L_x_14233:
[----:B------:R-:W-:Y:S05]  /*2a20*/  BSYNC.RECONVERGENT B1 ;  /* 0x0000000000017941 */ /* 0x000fea0003800200 */
.L_x_14232:
[----:B------:R-:W-:Y:S01]  /*2a30*/  IMAD.SHL.U32 R0, R0, 0x200000, RZ ;  /* 0x0020000000007824 */ /* 0x000fe200078e00ff */
[----:B------:R-:W-:-:S04]  /*2a40*/  LEA R2, R2, 0x37800000, 0x17 ;  /* 0x3780000002027811 */ /* 0x000fc800078eb8ff */
[----:B------:R-:W-:-:S07]  /*2a50*/  LOP3.LUT R16, R2, R0, R7, 0xfe, !PT ;  /* 0x0000000002107212 */ /* 0x000fce00078efe07 */
.L_x_14231:
[----:B------:R-:W-:Y:S05]  /*2a60*/  BSYNC.RECONVERGENT B0 ;  /* 0x0000000000007941 */ /* 0x000fea0003800200 */
.L_x_14230:
[----:B------:R-:W2:Y:S01]  /*2a70*/  F2I.S64.TRUNC R16, R16 ;  /* 0x0000001000107311 */ /* 0x000ea2000020d900 */
[----:B------:R-:W-:Y:S05]  /*2a80*/  BRA `(.L_x_14211) ;  /* 0x00000000009c7947 */ /* 0x000fea0003800000 */
.L_x_14223:
        /* <DEDUP_REMOVED lines=14> */
.L_x_14237:
[----:B------:R-:W-:Y:S05]  /*2b70*/  BSYNC.RECONVERGENT B0 ;  /* 0x0000000000007941 */ /* 0x000fea0003800200 */
.L_x_14236:
[----:B------:R-:W0:Y:S01]  /*2b80*/  F2I.S64.TRUNC R16, R16 ;  /* 0x0000001000107311 */ /* 0x000e22000020d900 */
[----:B------:R-:W-:Y:S05]  /*2b90*/  BRA `(.L_x_14211) ;  /* 0x0000000000587947 */ /* 0x000fea0003800000 */
.L_x_14210:
        /* <DEDUP_REMOVED lines=16> */
.L_x_14238:
[----:B------:R-:W-:Y:S01]  /*2ca0*/  CS2R R16, SRZ ;  /* 0x0000000000107805 */ /* 0x000fe2000001ff00 */
[----:B------:R-:W-:Y:S06]  /*2cb0*/  BRA `(.L_x_14211) ;  /* 0x0000000000107947 */ /* 0x000fec0003800000 */
.L_x_14235:
[----:B------:R0:W5:Y:S01]  /*2cc0*/  LDG.E.64 R16, desc[UR36][R2.64] ;  /* 0x0000002402107981 */ /* 0x000162000c1e1b00 */
[----:B------:R-:W-:Y:S05]  /*2cd0*/  BRA `(.L_x_14211) ;  /* 0x0000000000087947 */ /* 0x000fea0003800000 */
.L_x_14234:
[----:B------:R0:W5:Y:S01]  /*2ce0*/  LDG.E R16, desc[UR36][R2.64] ;  /* 0x0000002402107981 */ /* 0x000162000c1e1900 */
[----:B------:R-:W-:-:S07]  /*2cf0*/  IMAD.MOV.U32 R17, RZ, RZ, RZ ;  /* 0x000000ffff117224 */ /* 0x000fce00078e00ff */
.L_x_14211:
[----:B------:R-:W-:-:S07]  /*2d00*/  VIADD R29, R29, 0x80 ;  /* 0x000000801d1d7836 */ /* 0x000fce0000000000 */
.L_x_14205:
[----:B------:R-:W-:Y:S05]  /*2d10*/  BSYNC.RECONVERGENT B6 ;  /* 0x0000000000067941 */ /* 0x000fea0003800200 */
.L_x_14204:
[----:B------:R-:W-:Y:S01]  /*2d20*/  ISETP.GE.AND P0, PT, R29, R24, PT ;  /* 0x000000181d00720c */ /* 0x000fe20003f06270 */
[----:B------:R-:W-:Y:S01]  /*2d30*/  BSSY.RECONVERGENT B6, `(.L_x_14239) ;  /* 0x00000ea000067945 */ /* 0x000fe20003800200 */
[----:B------:R-:W-:-:S11]  /*2d40*/  CS2R R24, SRZ ;  /* 0x0000000000187805 */ /* 0x000fd6000001ff00 */
[----:B------:R-:W-:Y:S05]  /*2d50*/  @P0 BRA `(.L_x_14240) ;  /* 0x0000000c009c0947 */ /* 0x000fea0003800000 */
[----:B0-2---:R-:W0:Y:S01]  /*2d60*/  S2R R0, SR_CTAID.X ;  /* 0x0000000000007919 */ /* 0x005e220000002500 */
[----:B-1----:R-:W1:Y:S01]  /*2d70*/  LDC.64 R2, c[0x0][0x3a0] ;  /* 0x0000e800ff027b82 */ /* 0x002e620000000a00 */
[----:B------:R-:W2:Y:S01]  /*2d80*/  LDCU UR5, c[0x0][0x3b0] ;  /* 0x00007600ff0577ac */ /* 0x000ea20008000800 */
[----:B------:R-:W-:-:S04]  /*2d90*/  UPRMT UR4, UR38, 0x9910, URZ ;  /* 0x0000991026047896 */ /* 0x000fc800080000ff */
[----:B------:R-:W-:Y:S01]  /*2da0*/  UISETP.GT.AND UP0, UPT, UR4, 0x9, UPT ;  /* 0x000000090400788c */ /* 0x000fe2000bf04270 */
[----:B0-----:R-:W-:-:S04]  /*2db0*/  IMAD R0, R0, 0x200, R29 ;  /* 0x0000020000007824 */ /* 0x001fc800078e021d */
[----:B--2---:R-:W-:-:S05]  /*2dc0*/  IMAD R5, R0, UR5, RZ ;  /* 0x0000000500057c24 */ /* 0x004fca000f8e02ff */
[----:B-1----:R-:W-:-:S05]  /*2dd0*/  IADD3 R2, P0, PT, R5, R2, RZ ;  /* 0x0000000205027210 */ /* 0x002fca0007f1e0ff */
        /* <DEDUP_REMOVED lines=13> */
.L_x_14244:
[----:B------:R0:W5:Y:S01]  /*2eb0*/  LDG.E.U8 R24, desc[UR36][R2.64] ;  /* 0x0000002402187981 */ /* 0x000162000c1e1100 */
[----:B------:R-:W-:Y:S01]  /*2ec0*/  IMAD.MOV.U32 R25, RZ, RZ, RZ ;  /* 0x000000ffff197224 */ /* 0x000fe200078e00ff */
[----:B------:R-:W-:Y:S06]  /*2ed0*/  BRA `(.L_x_14240) ;  /* 0x0000000c003c7947 */ /* 0x000fec0003800000 */
.L_x_14243:
        /* <DEDUP_REMOVED lines=8> */
.L_x_14247:
[----:B------:R-:W2:Y:S02]  /*2f60*/  LDG.E R24, desc[UR36][R2.64] ;  /* 0x0000002402187981 */ /* 0x000ea4000c1e1900 */
[----:B--2---:R-:W-:Y:S01]  /*2f70*/  SHF.R.S32.HI R25, RZ, 0x1f, R24 ;  /* 0x0000001fff197819 */ /* 0x004fe20000011418 */
[----:B------:R-:W-:Y:S06]  /*2f80*/  BRA `(.L_x_14240) ;  /* 0x0000000c00107947 */ /* 0x000fec0003800000 */
.L_x_14246:
[----:B------:R-:W2:Y:S02]  /*2f90*/  LDG.E.S16 R24, desc[UR36][R2.64] ;  /* 0x0000002402187981 */ /* 0x000ea4000c1e1700 */
[----:B--2---:R-:W-:Y:S01]  /*2fa0*/  SHF.R.S32.HI R25, RZ, 0x1f, R24 ;  /* 0x0000001fff197819 */ /* 0x004fe20000011418 */
[----:B------:R-:W-:Y:S06]  /*2fb0*/  BRA `(.L_x_14240) ;  /* 0x0000000c00047947 */ /* 0x000fec0003800000 */
.L_x_14242:
        /* <DEDUP_REMOVED lines=9> */
.L_x_14249:
[----:B------:R-:W2:Y:S02]  /*3050*/  LDG.E.U16 R2, desc[UR36][R2.64] ;  /* 0x0000002402027981 */ /* 0x000ea4000c1e1500 */
[----:B--2---:R-:W-:-:S06]  /*3060*/  HADD2.F32 R24, -RZ, R2.H0_H0 ;  /* 0x20000002ff187230 */ /* 0x004fcc0000004100 */
[----:B------:R-:W0:Y:S01]  /*3070*/  F2I.S64.TRUNC R24, R24 ;  /* 0x0000001800187311 */ /* 0x000e22000020d900 */
[----:B------:R-:W-:Y:S05]  /*3080*/  BRA `(.L_x_14240) ;  /* 0x0000000800d07947 */ /* 0x000fea0003800000 */
.L_x_14248:
        /* <DEDUP_REMOVED lines=9> */
.L_x_14251:
[----:B------:R-:W2:Y:S02]  /*3120*/  LDG.E.U16 R2, desc[UR36][R2.64] ;  /* 0x0000002402027981 */ /* 0x000ea4000c1e1500 */
[----:B--2---:R-:W-:-:S06]  /*3130*/  HADD2.F32 R24, -RZ, R2.H0_H0 ;  /* 0x20000002ff187230 */ /* 0x004fcc0000004100 */
[----:B------:R-:W0:Y:S01]  /*3140*/  F2I.S64.TRUNC R24, R24 ;  /* 0x0000001800187311 */ /* 0x000e22000020d900 */
[----:B------:R-:W-:Y:S05]  /*3150*/  BRA `(.L_x_14240) ;  /* 0x00000008009c7947 */ /* 0x000fea0003800000 */
.L_x_14250:
[----:B------:R-:W2:Y:S02]  /*3160*/  LDG.E.64 R2, desc[UR36][R2.64] ;  /* 0x0000002402027981 */ /* 0x000ea4000c1e1b00 */
[----:B--2---:R0:W1:Y:S01]  /*3170*/  F2I.S64.F64.TRUNC R24, R2 ;  /* 0x0000000200187311 */ /* 0x004062000030d900 */
[----:B------:R-:W-:Y:S05]  /*3180*/  BRA `(.L_x_14240) ;  /* 0x0000000800907947 */ /* 0x000fea0003800000 */
.L_x_14241:
        /* <DEDUP_REMOVED lines=13> */
.L_x_14254:
[----:B------:R-:W2:Y:S02]  /*3260*/  LDG.E.64 R2, desc[UR36][R2.64] ;  /* 0x0000002402027981 */ /* 0x000ea4000c1e1b00 */
[----:B--2---:R0:W1:Y:S01]  /*3270*/  F2I.S64.F64.TRUNC R24, R2 ;  /* 0x0000000200187311 */ /* 0x004062000030d900 */
[----:B------:R-:W-:Y:S05]  /*3280*/  BRA `(.L_x_14240) ;  /* 0x0000000800507947 */ /* 0x000fea0003800000 */
.L_x_14253:
        /* <DEDUP_REMOVED lines=26> */
.L_x_14256:
        /* <DEDUP_REMOVED lines=13> */
.L_x_14255:
[----:B------:R-:W2:Y:S02]  /*3500*/  LDG.E.U16 R24, desc[UR36][R2.64] ;  /* 0x0000002402187981 */ /* 0x000ea4000c1e1500 */
[----:B--2---:R-:W-:-:S06]  /*3510*/  IMAD.U32 R24, R24, 0x10000, RZ ;  /* 0x0001000018187824 */ /* 0x004fcc00078e00ff */
[----:B------:R-:W0:Y:S01]  /*3520*/  F2I.S64.TRUNC R24, R24 ;  /* 0x0000001800187311 */ /* 0x000e22000020d900 */
[----:B------:R-:W-:Y:S05]  /*3530*/  BRA `(.L_x_14240) ;  /* 0x0000000400a47947 */ /* 0x000fea0003800000 */
.L_x_14252:
        /* <DEDUP_REMOVED lines=11> */
.L_x_14259:
        /* <DEDUP_REMOVED lines=21> */
.L_x_14263:
[----:B------:R-:W-:Y:S05]  /*3740*/  BSYNC.RECONVERGENT B1 ;  /* 0x0000000000017941 */ /* 0x000fea0003800200 */
.L_x_14262:
[----:B------:R-:W-:Y:S01]  /*3750*/  IMAD.SHL.U32 R0, R0, 0x100000, RZ ;  /* 0x0010000000007824 */ /* 0x000fe200078e00ff */
[----:B------:R-:W-:-:S04]  /*3760*/  LEA R2, R2, 0x3b800000, 0x17 ;  /* 0x3b80000002027811 */ /* 0x000fc800078eb8ff */
[----:B------:R-:W-:-:S07]  /*3770*/  LOP3.LUT R24, R2, R0, R7, 0xfe, !PT ;  /* 0x0000000002187212 */ /* 0x000fce00078efe07 */
.L_x_14261:
[----:B------:R-:W-:Y:S05]  /*3780*/  BSYNC.RECONVERGENT B0 ;  /* 0x0000000000007941 */ /* 0x000fea0003800200 */
.L_x_14260:
[----:B------:R-:W0:Y:S01]  /*3790*/  F2I.S64.TRUNC R24, R24 ;  /* 0x0000001800187311 */ /* 0x000e22000020d900 */
[----:B------:R-:W-:Y:S05]  /*37a0*/  BRA `(.L_x_14240) ;  /* 0x0000000400087947 */ /* 0x000fea0003800000 */
.L_x_14258:
        /* <DEDUP_REMOVED lines=21> */
.L_x_14267:
[----:B------:R-:W-:Y:S05]  /*3900*/  BSYNC.RECONVERGENT B1 ;  /* 0x0000000000017941 */ /* 0x000fea0003800200 */
.L_x_14266:
[----:B------:R-:W-:Y:S01]  /*3910*/  IMAD.SHL.U32 R0, R0, 0x200000, RZ ;  /* 0x0020000000007824 */ /* 0x000fe200078e00ff */
[----:B------:R-:W-:-:S04]  /*3920*/  LEA R2, R2, 0x37800000, 0x17 ;  /* 0x3780000002027811 */ /* 0x000fc800078eb8ff */
[----:B------:R-:W-:-:S07]  /*3930*/  LOP3.LUT R24, R2, R0, R7, 0xfe, !PT ;  /* 0x0000000002187212 */ /* 0x000fce00078efe07 */
.L_x_14265:
[----:B------:R-:W-:Y:S05]  /*3940*/  BSYNC.RECONVERGENT B0 ;  /* 0x0000000000007941 */ /* 0x000fea0003800200 */
.L_x_14264:
[----:B------:R-:W0:Y:S01]  /*3950*/  F2I.S64.TRUNC R24, R24 ;  /* 0x0000001800187311 */ /* 0x000e22000020d900 */
[----:B------:R-:W-:Y:S05]  /*3960*/  BRA `(.L_x_14240) ;  /* 0x0000000000987947 */ /* 0x000fea0003800000 */
.L_x_14257:
        /* <DEDUP_REMOVED lines=14> */
.L_x_14271:
[----:B------:R-:W-:Y:S05]  /*3a50*/  BSYNC.RECONVERGENT B0 ;  /* 0x0000000000007941 */ /* 0x000fea0003800200 */
.L_x_14270:
[----:B------:R-:W0:Y:S01]  /*3a60*/  F2I.S64.TRUNC R24, R24 ;  /* 0x0000001800187311 */ /* 0x000e22000020d900 */
[----:B------:R-:W-:Y:S05]  /*3a70*/  BRA `(.L_x_14240) ;  /* 0x0000000000547947 */ /* 0x000fea0003800000 */
.L_x_14245:
        /* <DEDUP_REMOVED lines=16> */
.L_x_14272:
[----:B------:R-:W-:Y:S05]  /*3b80*/  BRA `(.L_x_14240) ;  /* 0x0000000000107947 */ /* 0x000fea0003800000 */
.L_x_14269:
[----:B------:R0:W5:Y:S01]  /*3b90*/  LDG.E.64 R24, desc[UR36][R2.64] ;  /* 0x0000002402187981 */ /* 0x000162000c1e1b00 */
[----:B------:R-:W-:Y:S05]  /*3ba0*/  BRA `(.L_x_14240) ;  /* 0x0000000000087947 */ /* 0x000fea0003800000 */
.L_x_14268:
[----:B------:R0:W5:Y:S01]  /*3bb0*/  LDG.E R24, desc[UR36][R2.64] ;  /* 0x0000002402187981 */ /* 0x000162000c1e1900 */
[----:B------:R-:W-:-:S07]  /*3bc0*/  IMAD.MOV.U32 R25, RZ, RZ, RZ ;  /* 0x000000ffff197224 */ /* 0x000fce00078e00ff */
.L_x_14240:
[----:B------:R-:W-:Y:S05]  /*3bd0*/  BSYNC.RECONVERGENT B6 ;  /* 0x0000000000067941 */ /* 0x000fea0003800200 */
.L_x_14239:
[----:B012---:R-:W0:Y:S01]  /*3be0*/  LDC.64 R2, c[0x0][0x388] ;  /* 0x0000e200ff027b82 */ /* 0x007e220000000a00 */
[----:B------:R-:W-:Y:S01]  /*3bf0*/  BSSY.RECONVERGENT B0, `(.L_x_14273) ;  /* 0x00000c4000007945 */ /* 0x000fe20003800200 */
[----:B0-----:R-:W-:-:S04]  /*3c00*/  ISETP.GT.U32.AND P0, PT, R2, -0x1, PT ;  /* 0xffffffff0200780c */ /* 0x001fc80003f04070 */
[----:B------:R-:W-:-:S13]  /*3c10*/  ISETP.GT.AND.EX P0, PT, R3, -0x1, PT, P0 ;  /* 0xffffffff0300780c */ /* 0x000fda0003f04300 */
[----:B------:R-:W-:Y:S05]  /*3c20*/  @P0 BRA `(.L_x_14274) ;  /* 0x00000004001c0947 */ /* 0x000fea0003800000 */
[----:B------:R-:W0:Y:S01]  /*3c30*/  S2R R0, SR_CTAID.X ;  /* 0x0000000000007919 */ /* 0x000e220000002500 */
[----:B------:R-:W0:Y:S01]  /*3c40*/  LDC R4, c[0x0][0x380] ;  /* 0x0000e000ff047b82 */ /* 0x000e220000000800 */
[----:B------:R-:W-:Y:S01]  /*3c50*/  LOP3.LUT R2, R2, 0x1, RZ, 0xc0, !PT ;  /* 0x0000000102027812 */ /* 0x000fe200078ec0ff */
[----:B------:R-:W-:Y:S01]  /*3c60*/  VIADD R3, R28, 0x80 ;  /* 0x000000801c037836 */ /* 0x000fe20000000000 */
[----:B------:R-:W-:Y:S01]  /*3c70*/  BSSY.RECONVERGENT B1, `(.L_x_14275) ;  /* 0x0000019000017945 */ /* 0x000fe20003800200 */
[----:B------:R-:W-:Y:S01]  /*3c80*/  IMAD.MOV.U32 R7, RZ, RZ, 0x1 ;  /* 0x00000001ff077424 */ /* 0x000fe200078e00ff */
[----:B------:R-:W-:Y:S01]  /*3c90*/  ISETP.NE.U32.AND P0, PT, R2, 0x1, PT ;  /* 0x000000010200780c */ /* 0x000fe20003f05070 */
[----:B------:R-:W-:-:S03]  /*3ca0*/  VIADD R2, R28, 0x180 ;  /* 0x000001801c027836 */ /* 0x000fc60000000000 */
[----:B------:R-:W-:-:S04]  /*3cb0*/  ISETP.NE.U32.AND.EX P0, PT, RZ, RZ, PT, P0 ;  /* 0x000000ffff00720c */ /* 0x000fc80003f05100 */
[----:B------:R-:W-:Y:S02]  /*3cc0*/  SEL R7, R7, 0xffffffff, P0 ;  /* 0xffffffff07077807 */ /* 0x000fe40000000000 */
[----:B------:R-:W-:Y:S01]  /*3cd0*/  SEL R10, RZ, 0xffffffff, P0 ;  /* 0xffffffffff0a7807 */ /* 0x000fe20000000000 */
[----:B0-----:R-:W-:Y:S02]  /*3ce0*/  IMAD R4, R0, -0x200, R4 ;  /* 0xfffffe0000047824 */ /* 0x001fe400078e0204 */
[----:B------:R-:W-:-:S03]  /*3cf0*/  VIADD R0, R28, 0x100 ;  /* 0x000001001c007836 */ /* 0x000fc60000000000 */
[-C--:B------:R-:W-:Y:S02]  /*3d00*/  ISETP.GE.AND P4, PT, R28, R4.reuse, PT ;  /* 0x000000041c00720c */ /* 0x080fe40003f86270 */
[-C--:B------:R-:W-:Y:S02]  /*3d10*/  ISETP.GE.AND P1, PT, R3, R4.reuse, PT ;  /* 0x000000040300720c */ /* 0x080fe40003f26270 */
[-C--:B------:R-:W-:Y:S02]  /*3d20*/  ISETP.GE.AND P2, PT, R0, R4.reuse, PT ;  /* 0x000000040000720c */ /* 0x080fe40003f46270 */
[----:B------:R-:W-:-:S07]  /*3d30*/  ISETP.GE.AND P3, PT, R2, R4, PT ;  /* 0x000000040200720c */ /* 0x000fce0003f66270 */
[----:B------:R-:W-:Y:S06]  /*3d40*/  @P4 BRA `(.L_x_14276) ;  /* 0x00000000002c4947 */ /* 0x000fec0003800000 */
[----:B---345:R-:W-:Y:S01]  /*3d50*/  ISETP.NE.U32.AND P0, PT, R22, 0x1, PT ;  /* 0x000000011600780c */ /* 0x038fe20003f05070 */
[----:B------:R-:W-:Y:S02]  /*3d60*/  IMAD.MOV.U32 R6, RZ, RZ, R22 ;  /* 0x000000ffff067224 */ /* 0x000fe400078e0016 */
[----:B------:R-:W-:Y:S01]  /*3d70*/  IMAD.MOV.U32 R5, RZ, RZ, R23 ;  /* 0x000000ffff057224 */ /* 0x000fe200078e0017 */
[----:B------:R-:W-:-:S13]  /*3d80*/  ISETP.NE.AND.EX P0, PT, R23, RZ, PT, P0 ;  /* 0x000000ff1700720c */ /* 0x000fda0003f05300 */
[----:B------:R-:W-:Y:S05]  /*3d90*/  @!P0 BRA `(.L_x_14276) ;  /* 0x0000000000188947 */ /* 0x000fea0003800000 */
[----:B------:R-:W-:Y:S01]  /*3da0*/  ISETP.NE.U32.AND P0, PT, R22, -0x1, PT ;  /* 0xffffffff1600780c */ /* 0x000fe20003f05070 */
[----:B------:R-:W-:Y:S02]  /*3db0*/  IMAD.MOV.U32 R6, RZ, RZ, R7 ;  /* 0x000000ffff067224 */ /* 0x000fe400078e0007 */
[----:B------:R-:W-:Y:S01]  /*3dc0*/  IMAD.MOV.U32 R5, RZ, RZ, R10 ;  /* 0x000000ffff057224 */ /* 0x000fe200078e000a */
[----:B------:R-:W-:-:S13]  /*3dd0*/  ISETP.NE.AND.EX P0, PT, R23, -0x1, PT, P0 ;  /* 0xffffffff1700780c */ /* 0x000fda0003f05300 */
[----:B------:R-:W-:Y:S02]  /*3de0*/  @P0 IMAD.MOV.U32 R6, RZ, RZ, RZ ;  /* 0x000000ffff060224 */ /* 0x000fe400078e00ff */
[----:B------:R-:W-:-:S07]  /*3df0*/  @P0 IMAD.MOV.U32 R5, RZ, RZ, RZ ;  /* 0x000000ffff050224 */ /* 0x000fce00078e00ff */
.L_x_14276:
[----:B------:R-:W-:Y:S05]  /*3e00*/  BSYNC.RECONVERGENT B1 ;  /* 0x0000000000017941 */ /* 0x000fea0003800200 */
.L_x_14275:
[----:B------:R-:W-:Y:S04]  /*3e10*/  BSSY.RECONVERGENT B1, `(.L_x_14277) ;  /* 0x000000c000017945 */ /* 0x000fe80003800200 */
[----:B------:R-:W-:Y:S05]  /*3e20*/  @P1 BRA `(.L_x_14278) ;  /* 0x0000000000281947 */ /* 0x000fea0003800000 */
[----:B-----5:R-:W-:Y:S01]  /*3e30*/  ISETP.NE.U32.AND P0, PT, R18, 0x1, PT ;  /* 0x000000011200780c */ /* 0x020fe20003f05070 */
        /* <DEDUP_REMOVED lines=8> */
[----:B------:R-:W-:-:S07]  /*3ec0*/  @P0 CS2R R8, SRZ ;  /* 0x0000000000080805 */ /* 0x000fce000001ff00 */
.L_x_14278:
[----:B------:R-:W-:Y:S05]  /*3ed0*/  BSYNC.RECONVERGENT B1 ;  /* 0x0000000000017941 */ /* 0x000fea0003800200 */
.L_x_14277:
        /* <DEDUP_REMOVED lines=13> */
.L_x_14280:
[----:B------:R-:W-:Y:S05]  /*3fb0*/  BSYNC.RECONVERGENT B1 ;  /* 0x0000000000017941 */ /* 0x000fea0003800200 */
.L_x_14279:
        /* <DEDUP_REMOVED lines=10> */
[----:B------:R-:W-:Y:S05]  /*4060*/  @!P0 BRA `(.L_x_14281) ;  /* 0x0000000400f08947 */ /* 0x000fea0003800000 */
[----:B------:R-:W-:Y:S02]  /*4070*/  IMAD.MOV.U32 R0, RZ, RZ, RZ ;  /* 0x000000ffff007224 */ /* 0x000fe400078e00ff */
[----:B------:R-:W-:Y:S01]  /*4080*/  IMAD.MOV.U32 R2, RZ, RZ, RZ ;  /* 0x000000ffff027224 */ /* 0x000fe200078e00ff */
[----:B------:R-:W-:Y:S06]  /*4090*/  BRA `(.L_x_14281) ;  /* 0x0000000400e47947 */ /* 0x000fec0003800000 */
.L_x_14274:
[----:B------:R-:W-:Y:S01]  /*40a0*/  ISETP.NE.U32.AND P0, PT, R2, RZ, PT ;  /* 0x000000ff0200720c */ /* 0x000fe20003f05070 */
[----:B------:R-:W-:Y:S01]  /*40b0*/  IMAD.MOV.U32 R0, RZ, RZ, 0x1 ;  /* 0x00000001ff007424 */ /* 0x000fe200078e00ff */
[----:B------:R-:W-:Y:S01]  /*40c0*/  CS2R R4, SRZ ;  /* 0x0000000000047805 */ /* 0x000fe2000001ff00 */
[----:B------:R-:W-:Y:S01]  /*40d0*/  IMAD.MOV.U32 R2, RZ, RZ, RZ ;  /* 0x000000ffff027224 */ /* 0x000fe200078e00ff */
[----:B------:R-:W-:Y:S01]  /*40e0*/  ISETP.NE.AND.EX P0, PT, R3, RZ, PT, P0 ;  /* 0x000000ff0300720c */ /* 0x000fe20003f05300 */
[----:B------:R-:W-:Y:S02]  /*40f0*/  IMAD.MOV.U32 R3, RZ, RZ, 0x1 ;  /* 0x00000001ff037424 */ /* 0x000fe400078e00ff */
[----:B------:R-:W-:Y:S02]  /*4100*/  IMAD.MOV.U32 R8, RZ, RZ, 0x1 ;  /* 0x00000001ff087424 */ /* 0x000fe400078e00ff */
[----:B------:R-:W-:Y:S02]  /*4110*/  IMAD.MOV.U32 R9, RZ, RZ, RZ ;  /* 0x000000ffff097224 */ /* 0x000fe400078e00ff */
[----:B------:R-:W-:-:S06]  /*4120*/  IMAD.MOV.U32 R6, RZ, RZ, 0x1 ;  /* 0x00000001ff067424 */ /* 0x000fcc00078e00ff */
[----:B------:R-:W-:Y:S05]  /*4130*/  @!P0 BRA `(.L_x_14281) ;  /* 0x0000000400bc8947 */ /* 0x000fea0003800000 */
[----:B------:R-:W0:Y:S01]  /*4140*/  S2R R7, SR_CTAID.X ;  /* 0x0000000000077919 */ /* 0x000e220000002500 */
[----:B------:R-:W0:Y:S01]  /*4150*/  LDC R12, c[0x0][0x380] ;  /* 0x0000e000ff0c7b82 */ /* 0x000e220000000800 */
[C---:B------:R-:W-:Y:S01]  /*4160*/  VIADD R10, R28.reuse, 0x100 ;  /* 0x000001001c0a7836 */ /* 0x040fe20000000000 */
[----:B------:R-:W-:Y:S01]  /*4170*/  BSSY.RECONVERGENT B1, `(.L_x_14282) ;  /* 0x0000020000017945 */ /* 0x000fe20003800200 */
[C---:B------:R-:W-:Y:S02]  /*4180*/  VIADD R11, R28.reuse, 0x180 ;  /* 0x000001801c0b7836 */ /* 0x040fe40000000000 */
[----:B0-----:R-:W-:Y:S02]  /*4190*/  IMAD R12, R7, -0x200, R12 ;  /* 0xfffffe00070c7824 */ /* 0x001fe400078e020c */
[----:B------:R-:W-:-:S03]  /*41a0*/  VIADD R7, R28, 0x80 ;  /* 0x000000801c077836 */ /* 0x000fc60000000000 */
[-C--:B------:R-:W-:Y:S02]  /*41b0*/  ISETP.GE.AND P0, PT, R28, R12.reuse, PT ;  /* 0x0000000c1c00720c */ /* 0x080fe40003f06270 */
[-C--:B------:R-:W-:Y:S02]  /*41c0*/  ISETP.GE.AND P3, PT, R7, R12.reuse, PT ;  /* 0x0000000c0700720c */ /* 0x080fe40003f66270 */
[-C--:B------:R-:W-:Y:S02]  /*41d0*/  ISETP.GE.AND P1, PT, R10, R12.reuse, PT ;  /* 0x0000000c0a00720c */ /* 0x080fe40003f26270 */
[----:B------:R-:W-:-:S07]  /*41e0*/  ISETP.GE.AND P2, PT, R11, R12, PT ;  /* 0x0000000c0b00720c */ /* 0x000fce0003f46270 */
[----:B------:R-:W-:Y:S06]  /*41f0*/  @P0 BRA `(.L_x_14283) ;  /* 0x00000000005c0947 */ /* 0x000fec0003800000 */
[----:B------:R-:W0:Y:S01]  /*4200*/  LDCU.64 UR4, c[0x0][0x388] ;  /* 0x00007100ff0477ac */ /* 0x000e220008000a00 */
[----:B------:R-:W-:Y:S02]  /*4210*/  IMAD.MOV.U32 R6, RZ, RZ, 0x1 ;  /* 0x00000001ff067424 */ /* 0x000fe400078e00ff */
[----:B------:R-:W-:Y:S02]  /*4220*/  IMAD.MOV.U32 R5, RZ, RZ, RZ ;  /* 0x000000ffff057224 */ /* 0x000fe400078e00ff */
[----:B0-----:R-:W-:Y:S02]  /*4230*/  IMAD.U32 R11, RZ, RZ, UR4 ;  /* 0x00000004ff0b7e24 */ /* 0x001fe4000f8e00ff */
[----:B------:R-:W-:-:S07]  /*4240*/  IMAD.U32 R10, RZ, RZ, UR5 ;  /* 0x00000005ff0a7e24 */ /* 0x000fce000f8e00ff */
.L_x_14284:
[----:B------:R-:W-:-:S04]  /*4250*/  LOP3.LUT R7, R11, 0x1, RZ, 0xc0, !PT ;  /* 0x000000010b077812 */ /* 0x000fc800078ec0ff */
[----:B------:R-:W-:-:S04]  /*4260*/  ISETP.NE.U32.AND P0, PT, R7, 0x1, PT ;  /* 0x000000010700780c */ /* 0x000fc80003f05070 */
[----:B------:R-:W-:-:S04]  /*4270*/  ISETP.NE.U32.AND.EX P0, PT, RZ, RZ, PT, P0 ;  /* 0x000000ffff00720c */ /* 0x000fc80003f05100 */
[----:B---345:R-:W-:Y:S02]  /*4280*/  SEL R13, R23, RZ, !P0 ;  /* 0x000000ff170d7207 */ /* 0x038fe40004000000 */
[----:B------:R-:W-:Y:S02]  /*4290*/  SEL R7, R22, 0x1, !P0 ;  /* 0x0000000116077807 */ /* 0x000fe40004000000 */
[----:B------:R-:W-:Y:S01]  /*42a0*/  ISETP.GT.U32.AND P0, PT, R11, 0x1, PT ;  /* 0x000000010b00780c */ /* 0x000fe20003f04070 */
[----:B------:R-:W-:Y:S01]  /*42b0*/  IMAD R12, R13, R6, RZ ;  /* 0x000000060d0c7224 */ /* 0x000fe200078e02ff */
[----:B------:R-:W-:Y:S01]  /*42c0*/  SHF.R.U64 R11, R11, 0x1, R10 ;  /* 0x000000010b0b7819 */ /* 0x000fe2000000120a */
[----:B------:R-:W-:Y:S01]  /*42d0*/  IMAD R13, R23, R22, RZ ;  /* 0x00000016170d7224 */ /* 0x000fe200078e02ff */
[----:B------:R-:W-:Y:S01]  /*42e0*/  ISETP.GT.U32.AND.EX P0, PT, R10, RZ, PT, P0 ;  /* 0x000000ff0a00720c */ /* 0x000fe20003f04100 */
[----:B------:R-:W-:Y:S01]  /*42f0*/  IMAD R5, R5, R7, R12 ;  /* 0x0000000705057224 */ /* 0x000fe200078e020c */
[----:B------:R-:W-:Y:S01]  /*4300*/  SHF.R.U32.HI R10, RZ, 0x1, R10 ;  /* 0x00000001ff0a7819 */ /* 0x000fe2000001160a */
[----:B------:R-:W-:-:S02]  /*4310*/  IMAD R13, R22, R23, R13 ;  /* 0x00000017160d7224 */ /* 0x000fc400078e020d */
[----:B------:R-:W-:-:S04]  /*4320*/  IMAD.WIDE.U32 R6, R7, R6, RZ ;  /* 0x0000000607067225 */ /* 0x000fc800078e00ff */
[----:B------:R-:W-:-:S04]  /*4330*/  IMAD.WIDE.U32 R22, R22, R22, RZ ;  /* 0x0000001616167225 */ /* 0x000fc800078e00ff */
[----:B------:R-:W-:Y:S02]  /*4340*/  IMAD.IADD R5, R7, 0x1, R5 ;  /* 0x0000000107057824 */ /* 0x000fe400078e0205 */
[----:B------:R-:W-:Y:S01]  /*4350*/  IMAD.IADD R23, R23, 0x1, R13 ;  /* 0x0000000117177824 */ /* 0x000fe200078e020d */
[----:B------:R-:W-:Y:S06]  /*4360*/  @P0 BRA `(.L_x_14284) ;  /* 0xfffffffc00b80947 */ /* 0x000fec000383ffff */
.L_x_14283:
[----:B------:R-:W-:Y:S05]  /*4370*/  BSYNC.RECONVERGENT B1 ;  /* 0x0000000000017941 */ /* 0x000fea0003800200 */
.L_x_14282:
[----:B------:R-:W-:Y:S04]  /*4380*/  BSSY.RECONVERGENT B1, `(.L_x_14285) ;  /* 0x0000019000017945 */ /* 0x000fe80003800200 */
[----:B------:R-:W-:Y:S05]  /*4390*/  @P3 BRA `(.L_x_14286) ;  /* 0x00000000005c3947 */ /* 0x000fea0003800000 */
[----:B------:R-:W0:Y:S01]  /*43a0*/  LDCU.64 UR4, c[0x0][0x388] ;  /* 0x00007100ff0477ac */ /* 0x000e220008000a00 */
[----:B------:R-:W-:Y:S02]  /*43b0*/  IMAD.MOV.U32 R8, RZ, RZ, 0x1 ;  /* 0x00000001ff087424 */ /* 0x000fe400078e00ff */
[----:B------:R-:W-:Y:S02]  /*43c0*/  IMAD.MOV.U32 R9, RZ, RZ, RZ ;  /* 0x000000ffff097224 */ /* 0x000fe400078e00ff */
[----:B0-----:R-:W-:Y:S02]  /*43d0*/  IMAD.U32 R7, RZ, RZ, UR4 ;  /* 0x00000004ff077e24 */ /* 0x001fe4000f8e00ff */
[----:B------:R-:W-:-:S07]  /*43e0*/  IMAD.U32 R10, RZ, RZ, UR5 ;  /* 0x00000005ff0a7e24 */ /* 0x000fce000f8e00ff */
.L_x_14287:
[----:B------:R-:W-:Y:S01]  /*43f0*/  LOP3.LUT R11, R7, 0x1, RZ, 0xc0, !PT ;  /* 0x00000001070b7812 */ /* 0x000fe200078ec0ff */
[----:B-----5:R-:W-:-:S03]  /*4400*/  IMAD R15, R19, R18, RZ ;  /* 0x00000012130f7224 */ /* 0x020fc600078e02ff */
[----:B------:R-:W-:-:S04]  /*4410*/  ISETP.NE.U32.AND P0, PT, R11, 0x1, PT ;  /* 0x000000010b00780c */ /* 0x000fc80003f05070 */
[----:B------:R-:W-:-:S04]  /*4420*/  ISETP.NE.U32.AND.EX P0, PT, RZ, RZ, PT, P0 ;  /* 0x000000ffff00720c */ /* 0x000fc80003f05100 */
[----:B------:R-:W-:Y:S02]  /*4430*/  SEL R11, R19, RZ, !P0 ;  /* 0x000000ff130b7207 */ /* 0x000fe40004000000 */
[C---:B------:R-:W-:Y:S02]  /*4440*/  SEL R12, R18.reuse, 0x1, !P0 ;  /* 0x00000001120c7807 */ /* 0x040fe40004000000 */
[----:B------:R-:W-:Y:S01]  /*4450*/  ISETP.GT.U32.AND P0, PT, R7, 0x1, PT ;  /* 0x000000010700780c */ /* 0x000fe20003f04070 */
[----:B------:R-:W-:Y:S01]  /*4460*/  IMAD R13, R11, R8, RZ ;  /* 0x000000080b0d7224 */ /* 0x000fe200078e02ff */
[--C-:B------:R-:W-:Y:S01]  /*4470*/  SHF.R.U64 R7, R7, 0x1, R10.reuse ;  /* 0x0000000107077819 */ /* 0x100fe2000000120a */
[----:B------:R-:W-:Y:S01]  /*4480*/  IMAD R11, R18, R19, R15 ;  /* 0x00000013120b7224 */ /* 0x000fe200078e020f */
[----:B------:R-:W-:Y:S01]  /*4490*/  ISETP.GT.U32.AND.EX P0, PT, R10, RZ, PT, P0 ;  /* 0x000000ff0a00720c */ /* 0x000fe20003f04100 */
[----:B------:R-:W-:Y:S01]  /*44a0*/  IMAD R13, R9, R12, R13 ;  /* 0x0000000c090d7224 */ /* 0x000fe200078e020d */
[----:B------:R-:W-:Y:S01]  /*44b0*/  SHF.R.U32.HI R10, RZ, 0x1, R10 ;  /* 0x00000001ff0a7819 */ /* 0x000fe2000001160a */
[----:B------:R-:W-:-:S04]  /*44c0*/  IMAD.WIDE.U32 R18, R18, R18, RZ ;  /* 0x0000001212127225 */ /* 0x000fc800078e00ff */
[----:B------:R-:W-:-:S04]  /*44d0*/  IMAD.WIDE.U32 R8, R12, R8, RZ ;  /* 0x000000080c087225 */ /* 0x000fc800078e00ff */
[----:B------:R-:W-:Y:S02]  /*44e0*/  IMAD.IADD R19, R19, 0x1, R11 ;  /* 0x0000000113137824 */ /* 0x000fe400078e020b */
[----:B------:R-:W-:Y:S01]  /*44f0*/  IMAD.IADD R9, R9, 0x1, R13 ;  /* 0x0000000109097824 */ /* 0x000fe200078e020d */
[----:B------:R-:W-:Y:S06]  /*4500*/  @P0 BRA `(.L_x_14287) ;  /* 0xfffffffc00b80947 */ /* 0x000fec000383ffff */
.L_x_14286:
[----:B------:R-:W-:Y:S05]  /*4510*/  BSYNC.RECONVERGENT B1 ;  /* 0x0000000000017941 */ /* 0x000fea0003800200 */
.L_x_14285:
[----:B------:R-:W-:Y:S04]  /*4520*/  BSSY.RECONVERGENT B1, `(.L_x_14288) ;  /* 0x000001a000017945 */ /* 0x000fe80003800200 */
[----:B------:R-:W-:Y:S05]  /*4530*/  @P1 BRA `(.L_x_14289) ;  /* 0x0000000000601947 */ /* 0x000fea0003800000 */
[----:B------:R-:W0:Y:S01]  /*4540*/  LDCU.64 UR4, c[0x0][0x388] ;  /* 0x00007100ff0477ac */ /* 0x000e220008000a00 */
[----:B------:R-:W-:Y:S02]  /*4550*/  IMAD.MOV.U32 R3, RZ, RZ, 0x1 ;  /* 0x00000001ff037424 */ /* 0x000fe400078e00ff */
[----:B------:R-:W-:Y:S02]  /*4560*/  IMAD.MOV.U32 R4, RZ, RZ, RZ ;  /* 0x000000ffff047224 */ /* 0x000fe400078e00ff */
[----:B0-----:R-:W-:Y:S02]  /*4570*/  IMAD.U32 R7, RZ, RZ, UR4 ;  /* 0x00000004ff077e24 */ /* 0x001fe4000f8e00ff */
[----:B------:R-:W-:-:S07]  /*4580*/  IMAD.U32 R12, RZ, RZ, UR5 ;  /* 0x00000005ff0c7e24 */ /* 0x000fce000f8e00ff */
.L_x_14290:
[----:B------:R-:W-:Y:S01]  /*4590*/  LOP3.LUT R10, R7, 0x1, RZ, 0xc0, !PT ;  /* 0x00000001070a7812 */ /* 0x000fe200078ec0ff */
[----:B-----5:R-:W-:-:S03]  /*45a0*/  IMAD R13, R17, R16, RZ ;  /* 0x00000010110d7224 */ /* 0x020fc600078e02ff */
[----:B------:R-:W-:Y:S01]  /*45b0*/  ISETP.NE.U32.AND P0, PT, R10, 0x1, PT ;  /* 0x000000010a00780c */ /* 0x000fe20003f05070 */
[----:B------:R-:W-:-:S03]  /*45c0*/  IMAD R15, R16, R17, R13 ;  /* 0x00000011100f7224 */ /* 0x000fc600078e020d */
[----:B------:R-:W-:-:S04]  /*45d0*/  ISETP.NE.U32.AND.EX P0, PT, RZ, RZ, PT, P0 ;  /* 0x000000ffff00720c */ /* 0x000fc80003f05100 */
[----:B------:R-:W-:Y:S02]  /*45e0*/  SEL R14, R17, RZ, !P0 ;  /* 0x000000ff110e7207 */ /* 0x000fe40004000000 */
[C---:B------:R-:W-:Y:S01]  /*45f0*/  SEL R10, R16.reuse, 0x1, !P0 ;  /* 0x00000001100a7807 */ /* 0x040fe20004000000 */
[----:B------:R-:W-:Y:S01]  /*4600*/  IMAD.WIDE.U32 R16, R16, R16, RZ ;  /* 0x0000001010107225 */ /* 0x000fe200078e00ff */
[C---:B------:R-:W-:Y:S02]  /*4610*/  ISETP.GT.U32.AND P0, PT, R7.reuse, 0x1, PT ;  /* 0x000000010700780c */ /* 0x040fe40003f04070 */
[--C-:B------:R-:W-:Y:S01]  /*4620*/  SHF.R.U64 R7, R7, 0x1, R12.reuse ;  /* 0x0000000107077819 */ /* 0x100fe2000000120c */
[----:B------:R-:W-:Y:S01]  /*4630*/  IMAD R11, R14, R3, RZ ;  /* 0x000000030e0b7224 */ /* 0x000fe200078e02ff */
[----:B------:R-:W-:Y:S01]  /*4640*/  ISETP.GT.U32.AND.EX P0, PT, R12, RZ, PT, P0 ;  /* 0x000000ff0c00720c */ /* 0x000fe20003f04100 */
[----:B------:R-:W-:Y:S01]  /*4650*/  IMAD.IADD R17, R17, 0x1, R15 ;  /* 0x0000000111117824 */ /* 0x000fe200078e020f */
[----:B------:R-:W-:Y:S01]  /*4660*/  SHF.R.U32.HI R12, RZ, 0x1, R12 ;  /* 0x00000001ff0c7819 */ /* 0x000fe2000001160c */
[----:B------:R-:W-:-:S02]  /*4670*/  IMAD R13, R4, R10, R11 ;  /* 0x0000000a040d7224 */ /* 0x000fc400078e020b */
[----:B------:R-:W-:-:S04]  /*4680*/  IMAD.WIDE.U32 R10, R10, R3, RZ ;  /* 0x000000030a0a7225 */ /* 0x000fc800078e00ff */
[----:B------:R-:W-:Y:S02]  /*4690*/  IMAD.MOV.U32 R3, RZ, RZ, R10 ;  /* 0x000000ffff037224 */ /* 0x000fe400078e000a */
[----:B------:R-:W-:Y:S02]  /*46a0*/  IMAD.IADD R4, R11, 0x1, R13 ;  /* 0x000000010b047824 */ /* 0x000fe400078e020d */
[----:B------:R-:W-:Y:S05]  /*46b0*/  @P0 BRA `(.L_x_14290) ;  /* 0xfffffffc00b40947 */ /* 0x000fea000383ffff */
.L_x_14289:
[----:B------:R-:W-:Y:S05]  /*46c0*/  BSYNC.RECONVERGENT B1 ;  /* 0x0000000000017941 */ /* 0x000fea0003800200 */
.L_x_14288:
[----:B------:R-:W-:Y:S05]  /*46d0*/  @P2 BRA `(.L_x_14281) ;  /* 0x0000000000542947 */ /* 0x000fea0003800000 */
[----:B------:R-:W-:Y:S02]  /*46e0*/  IMAD.MOV.U32 R0, RZ, RZ, 0x1 ;  /* 0x00000001ff007424 */ /* 0x000fe400078e00ff */
[----:B------:R-:W-:-:S07]  /*46f0*/  IMAD.MOV.U32 R2, RZ, RZ, RZ ;  /* 0x000000ffff027224 */ /* 0x000fce00078e00ff */
.L_x_14291:
        /* <DEDUP_REMOVED lines=9> */
[----:B------:R-:W-:Y:S01]  /*4790*/  SHF.R.U64 R26, R26, 0x1, R27 ;  /* 0x000000011a1a7819 */ /* 0x000fe2000000121b */
        /* <DEDUP_REMOVED lines=9> */
.L_x_14281:
[----:B------:R-:W-:Y:S05]  /*4830*/  BSYNC.RECONVERGENT B0 ;  /* 0x0000000000007941 */ /* 0x000fea0003800200 */
.L_x_14273:
[----:B-----5:R-:W0:Y:S01]  /*4840*/  S2R R25, SR_CTAID.X ;  /* 0x0000000000197919 */ /* 0x020e220000002500 */
[----:B------:R-:W0:Y:S01]  /*4850*/  LDC R29, c[0x0][0x380] ;  /* 0x0000e000ff1d7b82 */ /* 0x000e220000000800 */
[----:B------:R-:W-:Y:S04]  /*4860*/  BSSY.RECONVERGENT B7, `(.L_x_14292) ;  /* 0x00002c1000077945 */ /* 0x000fe80003800200 */
[----:B------:R-:W-:Y:S01]  /*4870*/  BSSY.RELIABLE B6, `(.L_x_14293) ;  /* 0x00001db000067945 */ /* 0x000fe20003800100 */
[----:B------:R-:W-:Y:S02]  /*4880*/  IMAD.MOV.U32 R7, RZ, RZ, R5 ;  /* 0x000000ffff077224 */ /* 0x000fe400078e0005 */
[----:B---34-:R-:W-:Y:S02]  /*4890*/  IMAD.MOV.U32 R22, RZ, RZ, R8 ;  /* 0x000000ffff167224 */ /* 0x018fe400078e0008 */
[----:B------:R-:W-:Y:S01]  /*48a0*/  IMAD.MOV.U32 R23, RZ, RZ, R9 ;  /* 0x000000ffff177224 */ /* 0x000fe200078e0009 */
[----:B------:R-:W1:Y:S01]  /*48b0*/  LDC.U8 R24, c[0x0][0x3b4] ;  /* 0x0000ed00ff187b82 */ /* 0x000e620000000000 */
[----:B------:R-:W-:-:S02]  /*48c0*/  IMAD.MOV.U32 R18, RZ, RZ, R3 ;  /* 0x000000ffff127224 */ /* 0x000fc400078e0003 */
[----:B------:R-:W-:Y:S02]  /*48d0*/  IMAD.MOV.U32 R19, RZ, RZ, R4 ;  /* 0x000000ffff137224 */ /* 0x000fe400078e0004 */
[----:B------:R-:W-:Y:S02]  /*48e0*/  IMAD.MOV.U32 R16, RZ, RZ, R0 ;  /* 0x000000ffff107224 */ /* 0x000fe400078e0000 */
[----:B------:R-:W-:Y:S02]  /*48f0*/  IMAD.MOV.U32 R17, RZ, RZ, R2 ;  /* 0x000000ffff117224 */ /* 0x000fe400078e0002 */
[----:B0-----:R-:W-:-:S05]  /*4900*/  IMAD R29, R25, -0x200, R29 ;  /* 0xfffffe00191d7824 */ /* 0x001fca00078e021d */
[----:B------:R-:W-:-:S13]  /*4910*/  ISETP.GE.AND P0, PT, R28, R29, PT ;  /* 0x0000001d1c00720c */ /* 0x000fda0003f06270 */
[----:B-1----:R-:W-:Y:S05]  /*4920*/  @P0 BRA `(.L_x_14294) ;  /* 0x0000001c00300947 */ /* 0x002fea0003800000 */
        /* <DEDUP_REMOVED lines=20> */
.L_x_14298:
[----:B------:R0:W-:Y:S01]  /*4a70*/  STG.E.U8 desc[UR36][R2.64], R6 ;  /* 0x0000000602007986 */ /* 0x0001e2000c101124 */
[----:B------:R-:W-:Y:S05]  /*4a80*/  BRA `(.L_x_14300) ;  /* 0x0000000c00387947 */ /* 0x000fea0003800000 */
.L_x_14297:
[----:B------:R-:W-:-:S13]  /*4a90*/  ISETP.NE.AND P0, PT, R0, 0x2, PT ;  /* 0x000000020000780c */ /* 0x000fda0003f05270 */
[----:B------:R-:W-:Y:S05]  /*4aa0*/  @!P0 BRA `(.L_x_14301) ;  /* 0x0000000000208947 */ /* 0x000fea0003800000 */
[----:B------:R-:W-:-:S13]  /*4ab0*/  ISETP.NE.AND P0, PT, R0, 0x3, PT ;  /* 0x000000030000780c */ /* 0x000fda0003f05270 */
[----:B------:R-:W-:Y:S05]  /*4ac0*/  @!P0 BRA `(.L_x_14302) ;  /* 0x0000000000108947 */ /* 0x000fea0003800000 */
[----:B------:R-:W-:-:S13]  /*4ad0*/  ISETP.NE.AND P0, PT, R0, 0x4, PT ;  /* 0x000000040000780c */ /* 0x000fda0003f05270 */
[----:B------:R-:W-:Y:S05]  /*4ae0*/  @P0 BRA `(.L_x_14299) ;  /* 0x0000000800900947 */ /* 0x000fea0003800000 */
[----:B------:R4:W-:Y:S01]  /*4af0*/  STG.E.64 desc[UR36][R2.64], R6 ;  /* 0x0000000602007986 */ /* 0x0009e2000c101b24 */
[----:B------:R-:W-:Y:S05]  /*4b00*/  BRA `(.L_x_14300) ;  /* 0x0000000c00187947 */ /* 0x000fea0003800000 */
.L_x_14302:
[----:B------:R3:W-:Y:S01]  /*4b10*/  STG.E desc[UR36][R2.64], R6 ;  /* 0x0000000602007986 */ /* 0x0007e2000c101924 */
[----:B------:R-:W-:Y:S05]  /*4b20*/  BRA `(.L_x_14300) ;  /* 0x0000000c00107947 */ /* 0x000fea0003800000 */
.L_x_14301:
[----:B------:R2:W-:Y:S01]  /*4b30*/  STG.E.U16 desc[UR36][R2.64], R6 ;  /* 0x0000000602007986 */ /* 0x0005e2000c101524 */
[----:B------:R-:W-:Y:S05]  /*4b40*/  BRA `(.L_x_14300) ;  /* 0x0000000c00087947 */ /* 0x000fea0003800000 */
.L_x_14296:
[----:B------:R-:W-:-:S13]  /*4b50*/  ISETP.GT.AND P0, PT, R0, 0x6, PT ;  /* 0x000000060000780c */ /* 0x000fda0003f04270 */
[----:B------:R-:W-:Y:S05]  /*4b60*/  @P0 BRA `(.L_x_14303) ;  /* 0x00000000002c0947 */ /* 0x000fea0003800000 */
[----:B------:R-:W-:-:S13]  /*4b70*/  ISETP.NE.AND P0, PT, R0, 0x5, PT ;  /* 0x000000050000780c */ /* 0x000fda0003f05270 */
[----:B------:R-:W-:Y:S05]  /*4b80*/  @!P0 BRA `(.L_x_14304) ;  /* 0x0000000000148947 */ /* 0x000fea0003800000 */
[----:B------:R-:W-:-:S13]  /*4b90*/  ISETP.NE.AND P0, PT, R0, 0x6, PT ;  /* 0x000000060000780c */ /* 0x000fda0003f05270 */
[----:B------:R-:W-:Y:S05]  /*4ba0*/  @P0 BRA `(.L_x_14299) ;  /* 0x0000000800600947 */ /* 0x000fea0003800000 */
[----:B------:R-:W0:Y:S02]  /*4bb0*/  I2F.S64 R7, R6 ;  /* 0x0000000600077312 */ /* 0x000e240000301400 */
[----:B0-----:R0:W-:Y:S01]  /*4bc0*/  STG.E desc[UR36][R2.64], R7 ;  /* 0x0000000702007986 */ /* 0x0011e2000c101924 */
[----:B------:R-:W-:Y:S05]  /*4bd0*/  BRA `(.L_x_14300) ;  /* 0x0000000800e47947 */ /* 0x000fea0003800000 */
.L_x_14304:
[----:B------:R-:W0:Y:S02]  /*4be0*/  I2F.S64 R0, R6 ;  /* 0x0000000600007312 */ /* 0x000e240000301400 */
[----:B0-----:R-:W-:-:S05]  /*4bf0*/  F2FP.F16.F32.PACK_AB R0, RZ, R0 ;  /* 0x00000000ff00723e */ /* 0x001fca00000000ff */
[----:B------:R0:W-:Y:S01]  /*4c00*/  STG.E.U16 desc[UR36][R2.64], R0 ;  /* 0x0000000002007986 */ /* 0x0001e2000c101524 */
[----:B------:R-:W-:Y:S05]  /*4c10*/  BRA `(.L_x_14300) ;  /* 0x0000000800d47947 */ /* 0x000fea0003800000 */
.L_x_14303:
[----:B------:R-:W-:-:S13]  /*4c20*/  ISETP.NE.AND P0, PT, R0, 0x7, PT ;  /* 0x000000070000780c */ /* 0x000fda0003f05270 */
[----:B------:R-:W-:Y:S05]  /*4c30*/  @!P0 BRA `(.L_x_14305) ;  /* 0x0000000000348947 */ /* 0x000fea0003800000 */
[----:B------:R-:W-:-:S13]  /*4c40*/  ISETP.NE.AND P0, PT, R0, 0x8, PT ;  /* 0x000000080000780c */ /* 0x000fda0003f05270 */
[----:B------:R-:W-:Y:S05]  /*4c50*/  @!P0 BRA `(.L_x_14306) ;  /* 0x0000000000188947 */ /* 0x000fea0003800000 */
[----:B------:R-:W-:-:S13]  /*4c60*/  ISETP.NE.AND P0, PT, R0, 0x9, PT ;  /* 0x000000090000780c */ /* 0x000fda0003f05270 */
[----:B------:R-:W-:Y:S05]  /*4c70*/  @P0 BRA `(.L_x_14299) ;  /* 0x00000008002c0947 */ /* 0x000fea0003800000 */
[----:B------:R-:W0:Y:S01]  /*4c80*/  I2F.S64 R4, R6 ;  /* 0x0000000600047312 */ /* 0x000e220000301400 */
[----:B------:R-:W-:-:S05]  /*4c90*/  IMAD.MOV.U32 R5, RZ, RZ, RZ ;  /* 0x000000ffff057224 */ /* 0x000fca00078e00ff */
[----:B0-----:R0:W-:Y:S01]  /*4ca0*/  STG.E.64 desc[UR36][R2.64], R4 ;  /* 0x0000000402007986 */ /* 0x0011e2000c101b24 */
[----:B------:R-:W-:Y:S05]  /*4cb0*/  BRA `(.L_x_14300) ;  /* 0x0000000800ac7947 */ /* 0x000fea0003800000 */
.L_x_14306:
[----:B------:R-:W0:Y:S02]  /*4cc0*/  I2F.S64 R6, R6 ;  /* 0x0000000600067312 */ /* 0x000e240000301400 */
[----:B0-----:R-:W-:-:S04]  /*4cd0*/  F2FP.F16.F32.PACK_AB R5, RZ, R6 ;  /* 0x00000006ff05723e */ /* 0x001fc800000000ff */
[----:B------:R-:W-:-:S05]  /*4ce0*/  PRMT R5, R5, 0x5410, RZ ;  /* 0x0000541005057816 */ /* 0x000fca00000000ff */
[----:B------:R0:W-:Y:S01]  /*4cf0*/  STG.E desc[UR36][R2.64], R5 ;  /* 0x0000000502007986 */ /* 0x0001e2000c101924 */
[----:B------:R-:W-:Y:S05]  /*4d00*/  BRA `(.L_x_14300) ;  /* 0x0000000800987947 */ /* 0x000fea0003800000 */
.L_x_14305:
[----:B------:R-:W0:Y:S02]  /*4d10*/  I2F.F64.S64 R6, R6 ;  /* 0x0000000600067312 */ /* 0x000e240000301c00 */
[----:B0-----:R0:W-:Y:S01]  /*4d20*/  STG.E.64 desc[UR36][R2.64], R6 ;  /* 0x0000000602007986 */ /* 0x0011e2000c101b24 */
[----:B------:R-:W-:Y:S05]  /*4d30*/  BRA `(.L_x_14300) ;  /* 0x00000008008c7947 */ /* 0x000fea0003800000 */
.L_x_14295:
        /* <DEDUP_REMOVED lines=8> */
[----:B------:R-:W-:-:S04]  /*4dc0*/  ISETP.NE.U32.AND P0, PT, R6, RZ, PT ;  /* 0x000000ff0600720c */ /* 0x000fc80003f05070 */
[----:B------:R-:W-:-:S04]  /*4dd0*/  ISETP.NE.AND.EX P0, PT, R7, RZ, PT, P0 ;  /* 0x000000ff0700720c */ /* 0x000fc80003f05300 */
[----:B------:R-:W-:-:S05]  /*4de0*/  SEL R5, RZ, 0x1, !P0 ;  /* 0x00000001ff057807 */ /* 0x000fca0004000000 */
[----:B------:R0:W-:Y:S01]  /*4df0*/  STG.E.U8 desc[UR36][R2.64], R5 ;  /* 0x0000000502007986 */ /* 0x0001e2000c101124 */
[----:B------:R-:W-:Y:S05]  /*4e00*/  BRA `(.L_x_14300) ;  /* 0x0000000800587947 */ /* 0x000fea0003800000 */
.L_x_14309:
[----:B------:R0:W1:Y:S02]  /*4e10*/  I2F.F64.S64 R4, R6 ;  /* 0x0000000600047312 */ /* 0x0000640000301c00 */
[----:B0-----:R-:W-:-:S05]  /*4e20*/  CS2R R6, SRZ ;  /* 0x0000000000067805 */ /* 0x001fca000001ff00 */
[----:B-1----:R0:W-:Y:S01]  /*4e30*/  STG.E.128 desc[UR36][R2.64], R4 ;  /* 0x0000000402007986 */ /* 0x0021e2000c101d24 */
[----:B------:R-:W-:Y:S05]  /*4e40*/  BRA `(.L_x_14300) ;  /* 0x0000000800487947 */ /* 0x000fea0003800000 */
.L_x_14308:
[----:B------:R-:W-:-:S13]  /*4e50*/  ISETP.NE.AND P0, PT, R0, 0xf, PT ;  /* 0x0000000f0000780c */ /* 0x000fda0003f05270 */
[----:B------:R-:W-:Y:S05]  /*4e60*/  @!P0 BRA `(.L_x_14310) ;  /* 0x0000000000a08947 */ /* 0x000fea0003800000 */
[----:B------:R-:W-:-:S13]  /*4e70*/  ISETP.NE.AND P0, PT, R0, 0x17, PT ;  /* 0x000000170000780c */ /* 0x000fda0003f05270 */
[----:B------:R-:W-:Y:S05]  /*4e80*/  @!P0 BRA `(.L_x_14311) ;  /* 0x00000000004c8947 */ /* 0x000fea0003800000 */
[----:B------:R-:W-:-:S13]  /*4e90*/  ISETP.NE.AND P0, PT, R0, 0x18, PT ;  /* 0x000000180000780c */ /* 0x000fda0003f05270 */
[----:B------:R-:W-:Y:S05]  /*4ea0*/  @P0 BRA `(.L_x_14299) ;  /* 0x0000000400a00947 */ /* 0x000fea0003800000 */
        /* <DEDUP_REMOVED lines=13> */
.L_x_14313:
[----:B------:R-:W-:Y:S05]  /*4f80*/  BSYNC.RECONVERGENT B0 ;  /* 0x0000000000007941 */ /* 0x000fea0003800200 */
.L_x_14312:
[----:B------:R-:W-:-:S05]  /*4f90*/  LOP3.LUT R5, R0, 0x80, R5, 0xf8, !PT ;  /* 0x0000008000057812 */ /* 0x000fca00078ef805 */
[----:B------:R0:W-:Y:S01]  /*4fa0*/  STG.E.U8 desc[UR36][R2.64], R5 ;  /* 0x0000000502007986 */ /* 0x0001e2000c101124 */
[----:B------:R-:W-:Y:S05]  /*4fb0*/  BRA `(.L_x_14300) ;  /* 0x0000000400ec7947 */ /* 0x000fea0003800000 */
.L_x_14311:
        /* <DEDUP_REMOVED lines=15> */
.L_x_14315:
[----:B------:R-:W-:Y:S05]  /*50b0*/  BSYNC.RECONVERGENT B0 ;  /* 0x0000000000007941 */ /* 0x000fea0003800200 */
.L_x_14314:
[----:B------:R-:W-:-:S05]  /*50c0*/  LOP3.LUT R5, R0, 0x80, R5, 0xf8, !PT ;  /* 0x0000008000057812 */ /* 0x000fca00078ef805 */
[----:B------:R0:W-:Y:S01]  /*50d0*/  STG.E.U8 desc[UR36][R2.64], R5 ;  /* 0x0000000502007986 */ /* 0x0001e2000c101124 */
[----:B------:R-:W-:Y:S05]  /*50e0*/  BRA `(.L_x_14300) ;  /* 0x0000000400a07947 */ /* 0x000fea0003800000 */
.L_x_14310:
[----:B------:R-:W0:Y:S02]  /*50f0*/  I2F.S64 R0, R6 ;  /* 0x0000000600007312 */ /* 0x000e240000301400 */
[----:B0-----:R-:W-:-:S05]  /*5100*/  F2FP.BF16.F32.PACK_AB R0, RZ, R0 ;  /* 0x00000000ff00723e */ /* 0x001fca00000010ff */
[----:B------:R0:W-:Y:S01]  /*5110*/  STG.E.U16 desc[UR36][R2.64], R0 ;  /* 0x0000000002007986 */ /* 0x0001e2000c101524 */
[----:B------:R-:W-:Y:S05]  /*5120*/  BRA `(.L_x_14300) ;  /* 0x0000000400907947 */ /* 0x000fea0003800000 */
.L_x_14307:
        /* <DEDUP_REMOVED lines=10> */
.L_x_14318:
        /* <DEDUP_REMOVED lines=13> */
.L_x_14321:
[----:B------:R-:W-:-:S04]  /*52a0*/  SHF.R.U32.HI R0, RZ, 0x14, R5 ;  /* 0x00000014ff007819 */ /* 0x000fc80000011605 */
[----:B------:R-:W-:-:S04]  /*52b0*/  LOP3.LUT R0, R0, 0x1, RZ, 0xc0, !PT ;  /* 0x0000000100007812 */ /* 0x000fc800078ec0ff */
[----:B------:R-:W-:-:S04]  /*52c0*/  IADD3 R0, PT, PT, R5, 0x487ffff, R0 ;  /* 0x0487ffff05007810 */ /* 0x000fc80007ffe000 */
[----:B------:R-:W-:-:S04]  /*52d0*/  SHF.R.U32.HI R0, RZ, 0x14, R0 ;  /* 0x00000014ff007819 */ /* 0x000fc80000011600 */
[----:B------:R-:W-:-:S07]  /*52e0*/  LOP3.LUT R4, R0, 0xff, RZ, 0xc0, !PT ;  /* 0x000000ff00047812 */ /* 0x000fce00078ec0ff */
.L_x_14322:
[----:B------:R-:W-:-:S04]  /*52f0*/  SHF.R.U32.HI R5, RZ, 0x18, R5 ;  /* 0x00000018ff057819 */ /* 0x000fc80000011605 */
[----:B------:R-:W-:-:S04]  /*5300*/  LOP3.LUT R4, R4, 0x80, R5, 0xf8, !PT ;  /* 0x0000008004047812 */ /* 0x000fc800078ef805 */
[----:B------:R-:W-:-:S07]  /*5310*/  PRMT R0, R4, 0x7610, R0 ;  /* 0x0000761004007816 */ /* 0x000fce0000000000 */
.L_x_14320:
[----:B------:R-:W-:Y:S05]  /*5320*/  BSYNC.RECONVERGENT B0 ;  /* 0x0000000000007941 */ /* 0x000fea0003800200 */
.L_x_14319:
[----:B------:R0:W-:Y:S01]  /*5330*/  STG.E.U8 desc[UR36][R2.64], R0 ;  /* 0x0000000002007986 */ /* 0x0001e2000c101124 */
[----:B------:R-:W-:Y:S05]  /*5340*/  BRA `(.L_x_14300) ;  /* 0x0000000400087947 */ /* 0x000fea0003800000 */
.L_x_14317:
        /* <DEDUP_REMOVED lines=13> */
.L_x_14325:
[----:B------:R-:W-:-:S04]  /*5420*/  SHF.R.U32.HI R0, RZ, 0x15, R5 ;  /* 0x00000015ff007819 */ /* 0x000fc80000011605 */
[----:B------:R-:W-:-:S04]  /*5430*/  LOP3.LUT R0, R0, 0x1, RZ, 0xc0, !PT ;  /* 0x0000000100007812 */ /* 0x000fc800078ec0ff */
[----:B------:R-:W-:-:S04]  /*5440*/  IADD3 R0, PT, PT, R5, 0x88fffff, R0 ;  /* 0x088fffff05007810 */ /* 0x000fc80007ffe000 */
[----:B------:R-:W-:-:S04]  /*5450*/  SHF.R.U32.HI R0, RZ, 0x15, R0 ;  /* 0x00000015ff007819 */ /* 0x000fc80000011600 */
[----:B------:R-:W-:-:S07]  /*5460*/  LOP3.LUT R4, R0, 0xff, RZ, 0xc0, !PT ;  /* 0x000000ff00047812 */ /* 0x000fce00078ec0ff */
.L_x_14326:
[----:B------:R-:W-:-:S04]  /*5470*/  SHF.R.U32.HI R5, RZ, 0x18, R5 ;  /* 0x00000018ff057819 */ /* 0x000fc80000011605 */
[----:B------:R-:W-:-:S04]  /*5480*/  LOP3.LUT R4, R4, 0x80, R5, 0xf8, !PT ;  /* 0x0000008004047812 */ /* 0x000fc800078ef805 */
[----:B------:R-:W-:-:S07]  /*5490*/  PRMT R0, R4, 0x7610, R0 ;  /* 0x0000761004007816 */ /* 0x000fce0000000000 */
.L_x_14324:
[----:B------:R-:W-:Y:S05]  /*54a0*/  BSYNC.RECONVERGENT B0 ;  /* 0x0000000000007941 */ /* 0x000fea0003800200 */
.L_x_14323:
[----:B------:R0:W-:Y:S01]  /*54b0*/  STG.E.U8 desc[UR36][R2.64], R0 ;  /* 0x0000000002007986 */ /* 0x0001e2000c101124 */
[----:B------:R-:W-:Y:S05]  /*54c0*/  BRA `(.L_x_14300) ;  /* 0x0000000000a87947 */ /* 0x000fea0003800000 */
.L_x_14316:
[----:B------:R-:W-:-:S13]  /*54d0*/  ISETP.NE.AND P0, PT, R0, 0x1c, PT ;  /* 0x0000001c0000780c */ /* 0x000fda0003f05270 */
[----:B------:R-:W-:Y:S05]  /*54e0*/  @!P0 BRA `(.L_x_14327) ;  /* 0x00000000009c8947 */ /* 0x000fea0003800000 */
[----:B------:R-:W-:-:S13]  /*54f0*/  ISETP.NE.AND P0, PT, R0, 0x1d, PT ;  /* 0x0000001d0000780c */ /* 0x000fda0003f05270 */
[----:B------:R-:W-:Y:S05]  /*5500*/  @!P0 BRA `(.L_x_14328) ;  /* 0x00000000008c8947 */ /* 0x000fea0003800000 */
[----:B------:R-:W-:-:S13]  /*5510*/  ISETP.NE.AND P0, PT, R0, 0x2c, PT ;  /* 0x0000002c0000780c */ /* 0x000fda0003f05270 */
[----:B------:R-:W-:Y:S05]  /*5520*/  @!P0 BRA `(.L_x_14329) ;  /* 0x0000000000448947 */ /* 0x000fea0003800000 */
.L_x_14299:
        /* <DEDUP_REMOVED lines=16> */
.L_x_14330:
[----:B------:R-:W-:Y:S05]  /*5630*/  BRA `(.L_x_14300) ;  /* 0x00000000004c7947 */ /* 0x000fea0003800000 */
.L_x_14329:
[----:B------:R-:W0:Y:S02]  /*5640*/  I2F.S64 R6, R6 ;  /* 0x0000000600067312 */ /* 0x000e240000301400 */
        /* <DEDUP_REMOVED lines=15> */
.L_x_14328:
[----:B------:R0:W-:Y:S01]  /*5740*/  STG.E.64 desc[UR36][R2.64], R6 ;  /* 0x0000000602007986 */ /* 0x0001e2000c101b24 */
[----:B------:R-:W-:Y:S05]  /*5750*/  BRA `(.L_x_14300) ;  /* 0x0000000000047947 */ /* 0x000fea0003800000 */
.L_x_14327:
[----:B------:R0:W-:Y:S02]  /*5760*/  STG.E desc[UR36][R2.64], R6 ;  /* 0x0000000602007986 */ /* 0x0001e4000c101924 */
.L_x_14300:
        /* <DEDUP_REMOVED lines=24> */
.L_x_14335:
[----:B------:R4:W-:Y:S01]  /*58f0*/  STG.E.U8 desc[UR36][R2.64], R22 ;  /* 0x0000001602007986 */ /* 0x0009e2000c101124 */
[----:B------:R-:W-:Y:S05]  /*5900*/  BRA `(.L_x_14337) ;  /* 0x0000000c00347947 */ /* 0x000fea0003800000 */
.L_x_14334:
        /* <DEDUP_REMOVED lines=8> */
.L_x_14339:
[----:B------:R2:W-:Y:S01]  /*5990*/  STG.E desc[UR36][R2.64], R22 ;  /* 0x0000001602007986 */ /* 0x0005e2000c101924 */
[----:B------:R-:W-:Y:S05]  /*59a0*/  BRA `(.L_x_14337) ;  /* 0x0000000c000c7947 */ /* 0x000fea0003800000 */
.L_x_14338:
[----:B------:R0:W-:Y:S01]  /*59b0*/  STG.E.U16 desc[UR36][R2.64], R22 ;  /* 0x0000001602007986 */ /* 0x0001e2000c101524 */
[----:B------:R-:W-:Y:S05]  /*59c0*/  BRA `(.L_x_14337) ;  /* 0x0000000c00047947 */ /* 0x000fea0003800000 */
.L_x_14333:
        /* <DEDUP_REMOVED lines=9> */
.L_x_14341:
[----:B------:R-:W0:Y:S02]  /*5a60*/  I2F.S64 R0, R22 ;  /* 0x0000001600007312 */ /* 0x000e240000301400 */
[----:B0-----:R-:W-:-:S05]  /*5a70*/  F2FP.F16.F32.PACK_AB R0, RZ, R0 ;  /* 0x00000000ff00723e */ /* 0x001fca00000000ff */
[----:B------:R0:W-:Y:S01]  /*5a80*/  STG.E.U16 desc[UR36][R2.64], R0 ;  /* 0x0000000002007986 */ /* 0x0001e2000c101524 */
[----:B------:R-:W-:Y:S05]  /*5a90*/  BRA `(.L_x_14337) ;  /* 0x0000000800d07947 */ /* 0x000fea0003800000 */
.L_x_14340:
        /* <DEDUP_REMOVED lines=10> */
.L_x_14343:
[----:B------:R-:W0:Y:S02]  /*5b40*/  I2F.S64 R22, R22 ;  /* 0x0000001600167312 */ /* 0x000e240000301400 */
[----:B0-----:R-:W-:-:S04]  /*5b50*/  F2FP.F16.F32.PACK_AB R5, RZ, R22 ;  /* 0x00000016ff05723e */ /* 0x001fc800000000ff */
[----:B------:R-:W-:-:S05]  /*5b60*/  PRMT R5, R5, 0x5410, RZ ;  /* 0x0000541005057816 */ /* 0x000fca00000000ff */
[----:B------:R0:W-:Y:S01]  /*5b70*/  STG.E desc[UR36][R2.64], R5 ;  /* 0x0000000502007986 */ /* 0x0001e2000c101924 */
[----:B------:R-:W-:Y:S05]  /*5b80*/  BRA `(.L_x_14337) ;  /* 0x0000000800947947 */ /* 0x000fea0003800000 */
.L_x_14342:
[----:B------:R-:W0:Y:S02]  /*5b90*/  I2F.F64.S64 R22, R22 ;  /* 0x0000001600167312 */ /* 0x000e240000301c00 */
[----:B0-----:R0:W-:Y:S01]  /*5ba0*/  STG.E.64 desc[UR36][R2.64], R22 ;  /* 0x0000001602007986 */ /* 0x0011e2000c101b24 */
[----:B------:R-:W-:Y:S05]  /*5bb0*/  BRA `(.L_x_14337) ;  /* 0x0000000800887947 */ /* 0x000fea0003800000 */
.L_x_14332:
        /* <DEDUP_REMOVED lines=12> */
.L_x_14347:
        /* <DEDUP_REMOVED lines=18> */
.L_x_14350:
[----:B------:R-:W-:-:S04]  /*5da0*/  SHF.R.U32.HI R5, RZ, 0x18, R5 ;  /* 0x00000018ff057819 */ /* 0x000fc80000011605 */
[----:B------:R-:W-:-:S07]  /*5db0*/  LOP3.LUT R0, R0, 0x80, R5, 0xf8, !PT ;  /* 0x0000008000007812 */ /* 0x000fce00078ef805 */
.L_x_14349:
[----:B------:R-:W-:Y:S05]  /*5dc0*/  BSYNC.RECONVERGENT B0 ;  /* 0x0000000000007941 */ /* 0x000fea0003800200 */
.L_x_14348:
[----:B------:R0:W-:Y:S01]  /*5dd0*/  STG.E.U8 desc[UR36][R2.64], R0 ;  /* 0x0000000002007986 */ /* 0x0001e2000c101124 */
[----:B------:R-:W-:Y:S05]  /*5de0*/  BRA `(.L_x_14337) ;  /* 0x0000000400fc7947 */ /* 0x000fea0003800000 */
.L_x_14346:
        /* <DEDUP_REMOVED lines=18> */
.L_x_14353:
[----:B------:R-:W-:-:S04]  /*5f10*/  SHF.R.U32.HI R5, RZ, 0x18, R5 ;  /* 0x00000018ff057819 */ /* 0x000fc80000011605 */
[----:B------:R-:W-:-:S07]  /*5f20*/  LOP3.LUT R0, R0, 0x80, R5, 0xf8, !PT ;  /* 0x0000008000007812 */ /* 0x000fce00078ef805 */
.L_x_14352:
[----:B------:R-:W-:Y:S05]  /*5f30*/  BSYNC.RECONVERGENT B0 ;  /* 0x0000000000007941 */ /* 0x000fea0003800200 */
.L_x_14351:
[----:B------:R0:W-:Y:S01]  /*5f40*/  STG.E.U8 desc[UR36][R2.64], R0 ;  /* 0x0000000002007986 */ /* 0x0001e2000c101124 */
[----:B------:R-:W-:Y:S05]  /*5f50*/  BRA `(.L_x_14337) ;  /* 0x0000000400a07947 */ /* 0x000fea0003800000 */
.L_x_14345:
[----:B------:R-:W-:-:S13]  /*5f60*/  ISETP.NE.AND P0, PT, R0, 0x1c, PT ;  /* 0x0000001c0000780c */ /* 0x000fda0003f05270 */
[----:B------:R-:W-:Y:S05]  /*5f70*/  @!P0 BRA `(.L_x_14354) ;  /* 0x0000000000588947 */ /* 0x000fea0003800000 */
[----:B------:R-:W-:-:S13]  /*5f80*/  ISETP.NE.AND P0, PT, R0, 0x1d, PT ;  /* 0x0000001d0000780c */ /* 0x000fda0003f05270 */
[----:B------:R-:W-:Y:S05]  /*5f90*/  @!P0 BRA `(.L_x_14355) ;  /* 0x0000000000488947 */ /* 0x000fea0003800000 */
[----:B------:R-:W-:-:S13]  /*5fa0*/  ISETP.NE.AND P0, PT, R0, 0x2c, PT ;  /* 0x0000002c0000780c */ /* 0x000fda0003f05270 */
[----:B------:R-:W-:Y:S05]  /*5fb0*/  @P0 BRA `(.L_x_14336) ;  /* 0x0000000000a40947 */ /* 0x000fea0003800000 */
        /* <DEDUP_REMOVED lines=16> */
.L_x_14355:
[----:B------:R0:W-:Y:S01]  /*60c0*/  STG.E.64 desc[UR36][R2.64], R22 ;  /* 0x0000001602007986 */ /* 0x0001e2000c101b24 */
[----:B------:R-:W-:Y:S05]  /*60d0*/  BRA `(.L_x_14337) ;  /* 0x0000000400407947 */ /* 0x000fea0003800000 */
.L_x_14354:
[----:B------:R0:W-:Y:S01]  /*60e0*/  STG.E desc[UR36][R2.64], R22 ;  /* 0x0000001602007986 */ /* 0x0001e2000c101924 */
[----:B------:R-:W-:Y:S05]  /*60f0*/  BRA `(.L_x_14337) ;  /* 0x0000000400387947 */ /* 0x000fea0003800000 */
.L_x_14344:
        /* <DEDUP_REMOVED lines=11> */
.L_x_14357:
[----:B------:R-:W0:Y:S01]  /*61b0*/  I2F.F64.S64 R4, R22 ;  /* 0x0000001600047312 */ /* 0x000e220000301c00 */
[----:B------:R-:W-:-:S05]  /*61c0*/  CS2R R6, SRZ ;  /* 0x0000000000067805 */ /* 0x000fca000001ff00 */
[----:B0-----:R0:W-:Y:S01]  /*61d0*/  STG.E.128 desc[UR36][R2.64], R4 ;  /* 0x0000000402007986 */ /* 0x0011e2000c101d24 */
[----:B------:R-:W-:Y:S05]  /*61e0*/  BRA `(.L_x_14337) ;  /* 0x0000000000fc7947 */ /* 0x000fea0003800000 */
.L_x_14356:
[----:B------:R-:W-:-:S13]  /*61f0*/  ISETP.NE.AND P0, PT, R0, 0xf, PT ;  /* 0x0000000f0000780c */ /* 0x000fda0003f05270 */
[----:B------:R-:W-:Y:S05]  /*6200*/  @!P0 BRA `(.L_x_14358) ;  /* 0x0000000000e88947 */ /* 0x000fea0003800000 */
[----:B------:R-:W-:-:S13]  /*6210*/  ISETP.NE.AND P0, PT, R0, 0x17, PT ;  /* 0x000000170000780c */ /* 0x000fda0003f05270 */
[----:B------:R-:W-:Y:S05]  /*6220*/  @!P0 BRA `(.L_x_14359) ;  /* 0x0000000000908947 */ /* 0x000fea0003800000 */
[----:B------:R-:W-:-:S13]  /*6230*/  ISETP.NE.AND P0, PT, R0, 0x18, PT ;  /* 0x000000180000780c */ /* 0x000fda0003f05270 */
[----:B------:R-:W-:Y:S05]  /*6240*/  @!P0 BRA `(.L_x_14360) ;  /* 0x0000000000448947 */ /* 0x000fea0003800000 */
.L_x_14336:
        /* <DEDUP_REMOVED lines=16> */
.L_x_14361:
[----:B------:R-:W-:Y:S05]  /*6350*/  BRA `(.L_x_14337) ;  /* 0x0000000000a07947 */ /* 0x000fea0003800000 */
.L_x_14360:
        /* <DEDUP_REMOVED lines=13> */
.L_x_14363:
[----:B------:R-:W-:Y:S05]  /*6430*/  BSYNC.RECONVERGENT B0 ;  /* 0x0000000000007941 */ /* 0x000fea0003800200 */
.L_x_14362:
[----:B------:R-:W-:-:S05]  /*6440*/  LOP3.LUT R5, R0, 0x80, R5, 0xf8, !PT ;  /* 0x0000008000057812 */ /* 0x000fca00078ef805 */
[----:B------:R0:W-:Y:S01]  /*6450*/  STG.E.U8 desc[UR36][R2.64], R5 ;  /* 0x0000000502007986 */ /* 0x0001e2000c101124 */
[----:B------:R-:W-:Y:S05]  /*6460*/  BRA `(.L_x_14337) ;  /* 0x00000000005c7947 */ /* 0x000fea0003800000 */
.L_x_14359:
        /* <DEDUP_REMOVED lines=12> */
.L_x_14365:
[----:B------:R-:W-:Y:S01]  /*6530*/  IMAD.MOV.U32 R0, RZ, RZ, 0x7f ;  /* 0x0000007fff007424 */ /* 0x000fe200078e00ff */
[----:B------:R-:W-:-:S04]  /*6540*/  ISETP.GT.U32.AND P0, PT, R4, 0x7f800000, PT ;  /* 0x7f8000000400780c */ /* 0x000fc80003f04070 */
[----:B------:R-:W-:-:S09]  /*6550*/  SEL R0, R0, 0x7c, P0 ;  /* 0x0000007c00007807 */ /* 0x000fd20000000000 */
.L_x_14366:
[----:B------:R-:W-:Y:S05]  /*6560*/  BSYNC.RECONVERGENT B0 ;  /* 0x0000000000007941 */ /* 0x000fea0003800200 */
.L_x_14364:
[----:B------:R-:W-:-:S04]  /*6570*/  SHF.R.U32.HI R5, RZ, 0x18, R5 ;  /* 0x00000018ff057819 */ /* 0x000fc80000011605 */
[----:B------:R-:W-:-:S05]  /*6580*/  LOP3.LUT R5, R0, 0x80, R5, 0xf8, !PT ;  /* 0x0000008000057812 */ /* 0x000fca00078ef805 */
[----:B------:R0:W-:Y:S01]  /*6590*/  STG.E.U8 desc[UR36][R2.64], R5 ;  /* 0x0000000502007986 */ /* 0x0001e2000c101124 */
[----:B------:R-:W-:Y:S05]  /*65a0*/  BRA `(.L_x_14337) ;  /* 0x00000000000c7947 */ /* 0x000fea0003800000 */
.L_x_14358:
[----:B------:R-:W0:Y:S02]  /*65b0*/  I2F.S64 R0, R22 ;  /* 0x0000001600007312 */ /* 0x000e240000301400 */
[----:B0-----:R-:W-:-:S05]  /*65c0*/  F2FP.BF16.F32.PACK_AB R0, RZ, R0 ;  /* 0x00000000ff00723e */ /* 0x001fca00000010ff */
[----:B------:R0:W-:Y:S02]  /*65d0*/  STG.E.U16 desc[UR36][R2.64], R0 ;  /* 0x0000000002007986 */ /* 0x0001e4000c101524 */
.L_x_14337:
[----:B------:R-:W-:-:S07]  /*65e0*/  VIADD R28, R28, 0x80 ;  /* 0x000000801c1c7836 */ /* 0x000fce0000000000 */
.L_x_14294:
[----:B------:R-:W-:-:S13]  /*65f0*/  ISETP.GE.AND P0, PT, R28, R29, PT ;  /* 0x0000001d1c00720c */ /* 0x000fda0003f06270 */
[----:B------:R-:W-:Y:S05]  /*6600*/  @P0 BREAK.RELIABLE B6 ;  /* 0x0000000000060942 */ /* 0x000fea0003800100 */
[----:B------:R-:W-:Y:S05]  /*6610*/  @P0 BRA `(.L_x_14331) ;  /* 0x0000000c00940947 */ /* 0x000fea0003800000 */
[----:B------:R-:W-:Y:S05]  /*6620*/  BSYNC.RELIABLE B6 ;  /* 0x0000000000067941 */ /* 0x000fea0003800100 */
.L_x_14293:
        /* <DEDUP_REMOVED lines=20> */
.L_x_14370:
[----:B------:R3:W-:Y:S01]  /*6770*/  STG.E.U8 desc[UR36][R2.64], R18 ;  /* 0x0000001202007986 */ /* 0x0007e2000c101124 */
[----:B------:R-:W-:Y:S05]  /*6780*/  BRA `(.L_x_14372) ;  /* 0x0000000c00347947 */ /* 0x000fea0003800000 */
.L_x_14369:
        /* <DEDUP_REMOVED lines=8> */
.L_x_14374:
[----:B------:R2:W-:Y:S01]  /*6810*/  STG.E desc[UR36][R2.64], R18 ;  /* 0x0000001202007986 */ /* 0x0005e2000c101924 */
[----:B------:R-:W-:Y:S05]  /*6820*/  BRA `(.L_x_14372) ;  /* 0x0000000c000c7947 */ /* 0x000fea0003800000 */
.L_x_14373:
[----:B------:R0:W-:Y:S01]  /*6830*/  STG.E.U16 desc[UR36][R2.64], R18 ;  /* 0x0000001202007986 */ /* 0x0001e2000c101524 */
[----:B------:R-:W-:Y:S05]  /*6840*/  BRA `(.L_x_14372) ;  /* 0x0000000c00047947 */ /* 0x000fea0003800000 */
.L_x_14368:
        /* <DEDUP_REMOVED lines=9> */
.L_x_14376:
[----:B------:R-:W0:Y:S02]  /*68e0*/  I2F.S64 R0, R18 ;  /* 0x0000001200007312 */ /* 0x000e240000301400 */
[----:B0-----:R-:W-:-:S05]  /*68f0*/  F2FP.F16.F32.PACK_AB R0, RZ, R0 ;  /* 0x00000000ff00723e */ /* 0x001fca00000000ff */
[----:B------:R0:W-:Y:S01]  /*6900*/  STG.E.U16 desc[UR36][R2.64], R0 ;  /* 0x0000000002007986 */ /* 0x0001e2000c101524 */
[----:B------:R-:W-:Y:S05]  /*6910*/  BRA `(.L_x_14372) ;  /* 0x0000000800d07947 */ /* 0x000fea0003800000 */
.L_x_14375:
        /* <DEDUP_REMOVED lines=10> */
.L_x_14378:
[----:B------:R-:W0:Y:S02]  /*69c0*/  I2F.S64 R18, R18 ;  /* 0x0000001200127312 */ /* 0x000e240000301400 */
[----:B0-----:R-:W-:-:S04]  /*69d0*/  F2FP.F16.F32.PACK_AB R5, RZ, R18 ;  /* 0x00000012ff05723e */ /* 0x001fc800000000ff */
[----:B------:R-:W-:-:S05]  /*69e0*/  PRMT R5, R5, 0x5410, RZ ;  /* 0x0000541005057816 */ /* 0x000fca00000000ff */
[----:B------:R0:W-:Y:S01]  /*69f0*/  STG.E desc[UR36][R2.64], R5 ;  /* 0x0000000502007986 */ /* 0x0001e2000c101924 */
[----:B------:R-:W-:Y:S05]  /*6a00*/  BRA `(.L_x_14372) ;  /* 0x0000000800947947 */ /* 0x000fea0003800000 */
.L_x_14377:
[----:B------:R-:W0:Y:S02]  /*6a10*/  I2F.F64.S64 R18, R18 ;  /* 0x0000001200127312 */ /* 0x000e240000301c00 */
[----:B0-----:R0:W-:Y:S01]  /*6a20*/  STG.E.64 desc[UR36][R2.64], R18 ;  /* 0x0000001202007986 */ /* 0x0011e2000c101b24 */
[----:B------:R-:W-:Y:S05]  /*6a30*/  BRA `(.L_x_14372) ;  /* 0x0000000800887947 */ /* 0x000fea0003800000 */
.L_x_14367:
        /* <DEDUP_REMOVED lines=12> */
.L_x_14382:
        /* <DEDUP_REMOVED lines=18> */
.L_x_14385:
[----:B------:R-:W-:-:S04]  /*6c20*/  SHF.R.U32.HI R5, RZ, 0x18, R5 ;  /* 0x00000018ff057819 */ /* 0x000fc80000011605 */
[----:B------:R-:W-:-:S07]  /*6c30*/  LOP3.LUT R0, R0, 0x80, R5, 0xf8, !PT ;  /* 0x0000008000007812 */ /* 0x000fce00078ef805 */
.L_x_14384:
[----:B------:R-:W-:Y:S05]  /*6c40*/  BSYNC.RECONVERGENT B0 ;  /* 0x0000000000007941 */ /* 0x000fea0003800200 */
.L_x_14383:
[----:B------:R0:W-:Y:S01]  /*6c50*/  STG.E.U8 desc[UR36][R2.64], R0 ;  /* 0x0000000002007986 */ /* 0x0001e2000c101124 */
[----:B------:R-:W-:Y:S05]  /*6c60*/  BRA `(.L_x_14372) ;  /* 0x0000000400fc7947 */ /* 0x000fea0003800000 */
.L_x_14381:
        /* <DEDUP_REMOVED lines=18> */
.L_x_14388:
[----:B------:R-:W-:-:S04]  /*6d90*/  SHF.R.U32.HI R5, RZ, 0x18, R5 ;  /* 0x00000018ff057819 */ /* 0x000fc80000011605 */
[----:B------:R-:W-:-:S07]  /*6da0*/  LOP3.LUT R0, R0, 0x80, R5, 0xf8, !PT ;  /* 0x0000008000007812 */ /* 0x000fce00078ef805 */
.L_x_14387:
[----:B------:R-:W-:Y:S05]  /*6db0*/  BSYNC.RECONVERGENT B0 ;  /* 0x0000000000007941 */ /* 0x000fea0003800200 */
.L_x_14386:
[----:B------:R0:W-:Y:S01]  /*6dc0*/  STG.E.U8 desc[UR36][R2.64], R0 ;  /* 0x0000000002007986 */ /* 0x0001e2000c101124 */
[----:B------:R-:W-:Y:S05]  /*6dd0*/  BRA `(.L_x_14372) ;  /* 0x0000000400a07947 */ /* 0x000fea0003800000 */
.L_x_14380:
        /* <DEDUP_REMOVED lines=22> */
.L_x_14390:
[----:B------:R0:W-:Y:S01]  /*6f40*/  STG.E.64 desc[UR36][R2.64], R18 ;  /* 0x0000001202007986 */ /* 0x0001e2000c101b24 */
[----:B------:R-:W-:Y:S05]  /*6f50*/  BRA `(.L_x_14372) ;  /* 0x0000000400407947 */ /* 0x000fea0003800000 */
.L_x_14389:
[----:B------:R0:W-:Y:S01]  /*6f60*/  STG.E desc[UR36][R2.64], R18 ;  /* 0x0000001202007986 */ /* 0x0001e2000c101924 */
[----:B------:R-:W-:Y:S05]  /*6f70*/  BRA `(.L_x_14372) ;  /* 0x0000000400387947 */ /* 0x000fea0003800000 */
.L_x_14379:
        /* <DEDUP_REMOVED lines=11> */
.L_x_14392:
[----:B------:R-:W0:Y:S01]  /*7030*/  I2F.F64.S64 R4, R18 ;  /* 0x0000001200047312 */ /* 0x000e220000301c00 */
[----:B------:R-:W-:-:S05]  /*7040*/  CS2R R6, SRZ ;  /* 0x0000000000067805 */ /* 0x000fca000001ff00 */
[----:B0-----:R0:W-:Y:S01]  /*7050*/  STG.E.128 desc[UR36][R2.64], R4 ;  /* 0x0000000402007986 */ /* 0x0011e2000c101d24 */
[----:B------:R-:W-:Y:S05]  /*7060*/  BRA `(.L_x_14372) ;  /* 0x0000000000fc7947 */ /* 0x000fea0003800000 */
.L_x_14391:
[----:B------:R-:W-:-:S13]  /*7070*/  ISETP.NE.AND P0, PT, R0, 0xf, PT ;  /* 0x0000000f0000780c */ /* 0x000fda0003f05270 */
[----:B------:R-:W-:Y:S05]  /*7080*/  @!P0 BRA `(.L_x_14393) ;  /* 0x0000000000e88947 */ /* 0x000fea0003800000 */
[----:B------:R-:W-:-:S13]  /*7090*/  ISETP.NE.AND P0, PT, R0, 0x17, PT ;  /* 0x000000170000780c */ /* 0x000fda0003f05270 */
[----:B------:R-:W-:Y:S05]  /*70a0*/  @!P0 BRA `(.L_x_14394) ;  /* 0x0000000000908947 */ /* 0x000fea0003800000 */
[----:B------:R-:W-:-:S13]  /*70b0*/  ISETP.NE.AND P0, PT, R0, 0x18, PT ;  /* 0x000000180000780c */ /* 0x000fda0003f05270 */
[----:B------:R-:W-:Y:S05]  /*70c0*/  @!P0 BRA `(.L_x_14395) ;  /* 0x0000000000448947 */ /* 0x000fea0003800000 */
.L_x_14371:
        /* <DEDUP_REMOVED lines=16> */
.L_x_14396:
[----:B------:R-:W-:Y:S05]  /*71d0*/  BRA `(.L_x_14372) ;  /* 0x0000000000a07947 */ /* 0x000fea0003800000 */
.L_x_14395:
        /* <DEDUP_REMOVED lines=13> */
.L_x_14398:
[----:B------:R-:W-:Y:S05]  /*72b0*/  BSYNC.RECONVERGENT B0 ;  /* 0x0000000000007941 */ /* 0x000fea0003800200 */
.L_x_14397:
[----:B------:R-:W-:-:S05]  /*72c0*/  LOP3.LUT R5, R0, 0x80, R5, 0xf8, !PT ;  /* 0x0000008000057812 */ /* 0x000fca00078ef805 */
[----:B------:R0:W-:Y:S01]  /*72d0*/  STG.E.U8 desc[UR36][R2.64], R5 ;  /* 0x0000000502007986 */ /* 0x0001e2000c101124 */
[----:B------:R-:W-:Y:S05]  /*72e0*/  BRA `(.L_x_14372) ;  /* 0x00000000005c7947 */ /* 0x000fea0003800000 */
.L_x_14394:
        /* <DEDUP_REMOVED lines=12> */
.L_x_14400:
[----:B------:R-:W-:Y:S01]  /*73b0*/  IMAD.MOV.U32 R0, RZ, RZ, 0x7f ;  /* 0x0000007fff007424 */ /* 0x000fe200078e00ff */
[----:B------:R-:W-:-:S04]  /*73c0*/  ISETP.GT.U32.AND P0, PT, R4, 0x7f800000, PT ;  /* 0x7f8000000400780c */ /* 0x000fc80003f04070 */
[----:B------:R-:W-:-:S09]  /*73d0*/  SEL R0, R0, 0x7c, P0 ;  /* 0x0000007c00007807 */ /* 0x000fd20000000000 */
.L_x_14401:
[----:B------:R-:W-:Y:S05]  /*73e0*/  BSYNC.RECONVERGENT B0 ;  /* 0x0000000000007941 */ /* 0x000fea0003800200 */
.L_x_14399:
[----:B------:R-:W-:-:S04]  /*73f0*/  SHF.R.U32.HI R5, RZ, 0x18, R5 ;  /* 0x00000018ff057819 */ /* 0x000fc80000011605 */
[----:B------:R-:W-:-:S05]  /*7400*/  LOP3.LUT R5, R0, 0x80, R5, 0xf8, !PT ;  /* 0x0000008000057812 */ /* 0x000fca00078ef805 */
[----:B------:R0:W-:Y:S01]  /*7410*/  STG.E.U8 desc[UR36][R2.64], R5 ;  /* 0x0000000502007986 */ /* 0x0001e2000c101124 */
[----:B------:R-:W-:Y:S05]  /*7420*/  BRA `(.L_x_14372) ;  /* 0x00000000000c7947 */ /* 0x000fea0003800000 */
.L_x_14393:
[----:B------:R-:W0:Y:S02]  /*7430*/  I2F.S64 R0, R18 ;  /* 0x0000001200007312 */ /* 0x000e240000301400 */
[----:B0-----:R-:W-:-:S05]  /*7440*/  F2FP.BF16.F32.PACK_AB R0, RZ, R0 ;  /* 0x00000000ff00723e */ /* 0x001fca00000010ff */
[----:B------:R0:W-:Y:S02]  /*7450*/  STG.E.U16 desc[UR36][R2.64], R0 ;  /* 0x0000000002007986 */ /* 0x0001e4000c101524 */
.L_x_14372:
[----:B------:R-:W-:-:S07]  /*7460*/  VIADD R28, R28, 0x80 ;  /* 0x000000801c1c7836 */ /* 0x000fce0000000000 */
.L_x_14331:
[----:B------:R-:W-:Y:S05]  /*7470*/  BSYNC.RECONVERGENT B7 ;  /* 0x0000000000077941 */ /* 0x000fea0003800200 */
.L_x_14292:
[----:B------:R-:W-:-:S13]  /*7480*/  ISETP.GE.AND P0, PT, R28, R29, PT ;  /* 0x0000001d1c00720c */ /* 0x000fda0003f06270 */
[----:B------:R-:W-:Y:S05]  /*7490*/  @P0 EXIT ;  /* 0x000000000000094d */ /* 0x000fea0003800000 */
[----:B0-----:R-:W0:Y:S01]  /*74a0*/  S2R R0, SR_CTAID.X ;  /* 0x0000000000007919 */ /* 0x001e220000002500 */
[----:B-1234-:R-:W1:Y:S01]  /*74b0*/  LDC.64 R2, c[0x0][0x398] ;  /* 0x0000e600ff027b82 */ /* 0x01ee620000000a00 */
[----:B------:R-:W2:Y:S01]  /*74c0*/  LDCU UR4, c[0x0][0x3b8] ;  /* 0x00007700ff0477ac */ /* 0x000ea20008000800 */
[----:B0-----:R-:W-:Y:S01]  /*74d0*/  IMAD R28, R0, 0x200, R28 ;  /* 0x00000200001c7824 */ /* 0x001fe200078e021c */
[----:B------:R-:W-:-:S03]  /*74e0*/  PRMT R0, R24, 0x9910, RZ ;  /* 0x0000991018007816 */ /* 0x000fc600000000ff */
[----:B--2---:R-:W-:Y:S01]  /*74f0*/  IMAD R5, R28, UR4, RZ ;  /* 0x000000041c057c24 */ /* 0x004fe2000f8e02ff */
[----:B------:R-:W-:-:S04]  /*7500*/  ISETP.GT.AND P1, PT, R0, 0x9, PT ;  /* 0x000000090000780c */ /* 0x000fc80003f24270 */
[----:B-1----:R-:W-:-:S05]  /*7510*/  IADD3 R2, P0, PT, R5, R2, RZ ;  /* 0x0000000205027210 */ /* 0x002fca0007f1e0ff */
[----:B------:R-:W-:-:S04]  /*7520*/  IMAD.X R3, RZ, RZ, R3, P0 ;  /* 0x000000ffff037224 */ /* 0x000fc800000e0603 */
        /* <DEDUP_REMOVED lines=11> */
.L_x_14405:
[----:B------:R-:W-:Y:S01]  /*75e0*/  STG.E.U8 desc[UR36][R2.64], R16 ;  /* 0x0000001002007986 */ /* 0x000fe2000c101124 */
[----:B------:R-:W-:Y:S05]  /*75f0*/  EXIT ;  /* 0x000000000000794d */ /* 0x000fea0003800000 */
.L_x_14404:
[----:B------:R-:W-:-:S13]  /*7600*/  ISETP.NE.AND P0, PT, R0, 0x2, PT ;  /* 0x000000020000780c */ /* 0x000fda0003f05270 */
[----:B------:R-:W-:Y:S05]  /*7610*/  @!P0 BRA `(.L_x_14407) ;  /* 0x0000000000208947 */ /* 0x000fea0003800000 */
[----:B------:R-:W-:-:S13]  /*7620*/  ISETP.NE.AND P0, PT, R0, 0x3, PT ;  /* 0x000000030000780c */ /* 0x000fda0003f05270 */
[----:B------:R-:W-:Y:S05]  /*7630*/  @!P0 BRA `(.L_x_14408) ;  /* 0x0000000000108947 */ /* 0x000fea0003800000 */
[----:B------:R-:W-:-:S13]  /*7640*/  ISETP.NE.AND P0, PT, R0, 0x4, PT ;  /* 0x000000040000780c */ /* 0x000fda0003f05270 */
[----:B------:R-:W-:Y:S05]  /*7650*/  @P0 BRA `(.L_x_14406) ;  /* 0x0000000800380947 */ /* 0x000fea0003800000 */
[----:B------:R-:W-:Y:S01]  /*7660*/  STG.E.64 desc[UR36][R2.64], R16 ;  /* 0x0000001002007986 */ /* 0x000fe2000c101b24 */
[----:B------:R-:W-:Y:S05]  /*7670*/  EXIT ;  /* 0x000000000000794d */ /* 0x000fea0003800000 */
.L_x_14408:
[----:B------:R-:W-:Y:S01]  /*7680*/  STG.E desc[UR36][R2.64], R16 ;  /* 0x0000001002007986 */ /* 0x000fe2000c101924 */
[----:B------:R-:W-:Y:S05]  /*7690*/  EXIT ;  /* 0x000000000000794d */ /* 0x000fea0003800000 */
.L_x_14407:
[----:B------:R-:W-:Y:S01]  /*76a0*/  STG.E.U16 desc[UR36][R2.64], R16 ;  /* 0x0000001002007986 */ /* 0x000fe2000c101524 */
[----:B------:R-:W-:Y:S05]  /*76b0*/  EXIT ;  /* 0x000000000000794d */ /* 0x000fea0003800000 */
.L_x_14403:
[----:B------:R-:W-:-:S13]  /*76c0*/  ISETP.GT.AND P0, PT, R0, 0x6, PT ;  /* 0x000000060000780c */ /* 0x000fda0003f04270 */
[----:B------:R-:W-:Y:S05]  /*76d0*/  @P0 BRA `(.L_x_14409) ;  /* 0x00000000002c0947 */ /* 0x000fea0003800000 */
[----:B------:R-:W-:-:S13]  /*76e0*/  ISETP.NE.AND P0, PT, R0, 0x5, PT ;  /* 0x000000050000780c */ /* 0x000fda0003f05270 */
[----:B------:R-:W-:Y:S05]  /*76f0*/  @!P0 BRA `(.L_x_14410) ;  /* 0x0000000000148947 */ /* 0x000fea0003800000 */
[----:B------:R-:W-:-:S13]  /*7700*/  ISETP.NE.AND P0, PT, R0, 0x6, PT ;  /* 0x000000060000780c */ /* 0x000fda0003f05270 */
[----:B------:R-:W-:Y:S05]  /*7710*/  @P0 BRA `(.L_x_14406) ;  /* 0x0000000800080947 */ /* 0x000fea0003800000 */
[----:B------:R-:W0:Y:S02]  /*7720*/  I2F.S64 R17, R16 ;  /* 0x0000001000117312 */ /* 0x000e240000301400 */
[----:B0-----:R-:W-:Y:S01]  /*7730*/  STG.E desc[UR36][R2.64], R17 ;  /* 0x0000001102007986 */ /* 0x001fe2000c101924 */
[----:B------:R-:W-:Y:S05]  /*7740*/  EXIT ;  /* 0x000000000000794d */ /* 0x000fea0003800000 */
.L_x_14410:
[----:B------:R-:W0:Y:S02]  /*7750*/  I2F.S64 R0, R16 ;  /* 0x0000001000007312 */ /* 0x000e240000301400 */
[----:B0-----:R-:W-:-:S05]  /*7760*/  F2FP.F16.F32.PACK_AB R0, RZ, R0 ;  /* 0x00000000ff00723e */ /* 0x001fca00000000ff */
[----:B------:R-:W-:Y:S01]  /*7770*/  STG.E.U16 desc[UR36][R2.64], R0 ;  /* 0x0000000002007986 */ /* 0x000fe2000c101524 */
[----:B------:R-:W-:Y:S05]  /*7780*/  EXIT ;  /* 0x000000000000794d */ /* 0x000fea0003800000 */
.L_x_14409:
        /* <DEDUP_REMOVED lines=8> */
[----:B0-----:R-:W-:Y:S01]  /*7810*/  STG.E.64 desc[UR36][R2.64], R4 ;  /* 0x0000000402007986 */ /* 0x001fe2000c101b24 */
[----:B------:R-:W-:Y:S05]  /*7820*/  EXIT ;  /* 0x000000000000794d */ /* 0x000fea0003800000 */
.L_x_14412:
[----:B------:R-:W0:Y:S02]  /*7830*/  I2F.S64 R16, R16 ;  /* 0x0000001000107312 */ /* 0x000e240000301400 */
[----:B0-----:R-:W-:-:S04]  /*7840*/  F2FP.F16.F32.PACK_AB R5, RZ, R16 ;  /* 0x00000010ff05723e */ /* 0x001fc800000000ff */
[----:B------:R-:W-:-:S05]  /*7850*/  PRMT R5, R5, 0x5410, RZ ;  /* 0x0000541005057816 */ /* 0x000fca00000000ff */
[----:B------:R-:W-:Y:S01]  /*7860*/  STG.E desc[UR36][R2.64], R5 ;  /* 0x0000000502007986 */ /* 0x000fe2000c101924 */
[----:B------:R-:W-:Y:S05]  /*7870*/  EXIT ;  /* 0x000000000000794d */ /* 0x000fea0003800000 */
.L_x_14411:
[----:B------:R-:W0:Y:S02]  /*7880*/  I2F.F64.S64 R16, R16 ;  /* 0x0000001000107312 */ /* 0x000e240000301c00 */
[----:B0-----:R-:W-:Y:S01]  /*7890*/  STG.E.64 desc[UR36][R2.64], R16 ;  /* 0x0000001002007986 */ /* 0x001fe2000c101b24 */
[----:B------:R-:W-:Y:S05]  /*78a0*/  EXIT ;  /* 0x000000000000794d */ /* 0x000fea0003800000 */
.L_x_14402:
        /* <DEDUP_REMOVED lines=12> */
.L_x_14416:
        /* <DEDUP_REMOVED lines=18> */
.L_x_14419:
[----:B------:R-:W-:-:S04]  /*7a90*/  SHF.R.U32.HI R5, RZ, 0x18, R5 ;  /* 0x00000018ff057819 */ /* 0x000fc80000011605 */
[----:B------:R-:W-:-:S07]  /*7aa0*/  LOP3.LUT R0, R0, 0x80, R5, 0xf8, !PT ;  /* 0x0000008000007812 */ /* 0x000fce00078ef805 */
.L_x_14418:
[----:B------:R-:W-:Y:S05]  /*7ab0*/  BSYNC.RECONVERGENT B0 ;  /* 0x0000000000007941 */ /* 0x000fea0003800200 */
.L_x_14417:
[----:B------:R-:W-:Y:S01]  /*7ac0*/  STG.E.U8 desc[UR36][R2.64], R0 ;  /* 0x0000000002007986 */ /* 0x000fe2000c101124 */
[----:B------:R-:W-:Y:S05]  /*7ad0*/  EXIT ;  /* 0x000000000000794d */ /* 0x000fea0003800000 */
.L_x_14415:
        /* <DEDUP_REMOVED lines=18> */
.L_x_14422:
[----:B------:R-:W-:-:S04]  /*7c00*/  SHF.R.U32.HI R5, RZ, 0x18, R5 ;  /* 0x00000018ff057819 */ /* 0x000fc80000011605 */
[----:B------:R-:W-:-:S07]  /*7c10*/  LOP3.LUT R0, R0, 0x80, R5, 0xf8, !PT ;  /* 0x0000008000007812 */ /* 0x000fce00078ef805 */
.L_x_14421:
[----:B------:R-:W-:Y:S05]  /*7c20*/  BSYNC.RECONVERGENT B0 ;  /* 0x0000000000007941 */ /* 0x000fea0003800200 */
.L_x_14420:
[----:B------:R-:W-:Y:S01]  /*7c30*/  STG.E.U8 desc[UR36][R2.64], R0 ;  /* 0x0000000002007986 */ /* 0x000fe2000c101124 */
[----:B------:R-:W-:Y:S05]  /*7c40*/  EXIT ;  /* 0x000000000000794d */ /* 0x000fea0003800000 */
.L_x_14414:
        /* <DEDUP_REMOVED lines=22> */
.L_x_14424:
[----:B------:R-:W-:Y:S01]  /*7db0*/  STG.E.64 desc[UR36][R2.64], R16 ;  /* 0x0000001002007986 */ /* 0x000fe2000c101b24 */
[----:B------:R-:W-:Y:S05]  /*7dc0*/  EXIT ;  /* 0x000000000000794d */ /* 0x000fea0003800000 */
.L_x_14423:
[----:B------:R-:W-:Y:S01]  /*7dd0*/  STG.E desc[UR36][R2.64], R16 ;  /* 0x0000001002007986 */ /* 0x000fe2000c101924 */
[----:B------:R-:W-:Y:S05]  /*7de0*/  EXIT ;  /* 0x000000000000794d */ /* 0x000fea0003800000 */
.L_x_14413:
        /* <DEDUP_REMOVED lines=9> */
[----:B------:R-:W-:Y:S01]  /*7e80*/  STG.E.U8 desc[UR36][R2.64], R5 ;  /* 0x0000000502007986 */ /* 0x000fe2000c101124 */
[----:B------:R-:W-:Y:S05]  /*7e90*/  EXIT ;  /* 0x000000000000794d */ /* 0x000fea0003800000 */
.L_x_14426:
[----:B------:R-:W0:Y:S01]  /*7ea0*/  I2F.F64.S64 R16, R16 ;  /* 0x0000001000107312 */ /* 0x000e220000301c00 */
[----:B------:R-:W-:-:S05]  /*7eb0*/  CS2R R18, SRZ ;  /* 0x0000000000127805 */ /* 0x000fca000001ff00 */
[----:B0-----:R-:W-:Y:S01]  /*7ec0*/  STG.E.128 desc[UR36][R2.64], R16 ;  /* 0x0000001002007986 */ /* 0x001fe2000c101d24 */
[----:B------:R-:W-:Y:S05]  /*7ed0*/  EXIT ;  /* 0x000000000000794d */ /* 0x000fea0003800000 */
.L_x_14425:
[----:B------:R-:W-:-:S13]  /*7ee0*/  ISETP.NE.AND P0, PT, R0, 0xf, PT ;  /* 0x0000000f0000780c */ /* 0x000fda0003f05270 */
[----:B------:R-:W-:Y:S05]  /*7ef0*/  @!P0 BRA `(.L_x_14427) ;  /* 0x0000000000e88947 */ /* 0x000fea0003800000 */
[----:B------:R-:W-:-:S13]  /*7f00*/  ISETP.NE.AND P0, PT, R0, 0x17, PT ;  /* 0x000000170000780c */ /* 0x000fda0003f05270 */
[----:B------:R-:W-:Y:S05]  /*7f10*/  @!P0 BRA `(.L_x_14428) ;  /* 0x0000000000908947 */ /* 0x000fea0003800000 */
[----:B------:R-:W-:-:S13]  /*7f20*/  ISETP.NE.AND P0, PT, R0, 0x18, PT ;  /* 0x000000180000780c */ /* 0x000fda0003f05270 */
[----:B------:R-:W-:Y:S05]  /*7f30*/  @!P0 BRA `(.L_x_14429) ;  /* 0x0000000000448947 */ /* 0x000fea0003800000 */
.L_x_14406:
        /* <DEDUP_REMOVED lines=16> */
.L_x_14430:
[----:B------:R-:W-:Y:S05]  /*8040*/  EXIT ;  /* 0x000000000000794d */ /* 0x000fea0003800000 */
.L_x_14429:
        /* <DEDUP_REMOVED lines=13> */
.L_x_14432:
[----:B------:R-:W-:Y:S05]  /*8120*/  BSYNC.RECONVERGENT B0 ;  /* 0x0000000000007941 */ /* 0x000fea0003800200 */
.L_x_14431:
[----:B------:R-:W-:-:S05]  /*8130*/  LOP3.LUT R5, R0, 0x80, R5, 0xf8, !PT ;  /* 0x0000008000057812 */ /* 0x000fca00078ef805 */
[----:B------:R-:W-:Y:S01]  /*8140*/  STG.E.U8 desc[UR36][R2.64], R5 ;  /* 0x0000000502007986 */ /* 0x000fe2000c101124 */
[----:B------:R-:W-:Y:S05]  /*8150*/  EXIT ;  /* 0x000000000000794d */ /* 0x000fea0003800000 */
.L_x_14428:
        /* <DEDUP_REMOVED lines=12> */
.L_x_14434:
[----:B------:R-:W-:Y:S01]  /*8220*/  IMAD.MOV.U32 R0, RZ, RZ, 0x7f ;  /* 0x0000007fff007424 */ /* 0x000fe200078e00ff */
[----:B------:R-:W-:-:S04]  /*8230*/  ISETP.GT.U32.AND P0, PT, R4, 0x7f800000, PT ;  /* 0x7f8000000400780c */ /* 0x000fc80003f04070 */
[----:B------:R-:W-:-:S09]  /*8240*/  SEL R0, R0, 0x7c, P0 ;  /* 0x0000007c00007807 */ /* 0x000fd20000000000 */
.L_x_14435:
[----:B------:R-:W-:Y:S05]  /*8250*/  BSYNC.RECONVERGENT B0 ;  /* 0x0000000000007941 */ /* 0x000fea0003800200 */
.L_x_14433:
[----:B------:R-:W-:-:S04]  /*8260*/  SHF.R.U32.HI R5, RZ, 0x18, R5 ;  /* 0x00000018ff057819 */ /* 0x000fc80000011605 */
[----:B------:R-:W-:-:S05]  /*8270*/  LOP3.LUT R5, R0, 0x80, R5, 0xf8, !PT ;  /* 0x0000008000057812 */ /* 0x000fca00078ef805 */
[----:B------:R-:W-:Y:S01]  /*8280*/  STG.E.U8 desc[UR36][R2.64], R5 ;  /* 0x0000000502007986 */ /* 0x000fe2000c101124 */
[----:B------:R-:W-:Y:S05]  /*8290*/  EXIT ;  /* 0x000000000000794d */ /* 0x000fea0003800000 */
.L_x_14427:
[----:B------:R-:W0:Y:S02]  /*82a0*/  I2F.S64 R0, R16 ;  /* 0x0000001000007312 */ /* 0x000e240000301400 */
[----:B0-----:R-:W-:-:S05]  /*82b0*/  F2FP.BF16.F32.PACK_AB R0, RZ, R0 ;  /* 0x00000000ff00723e */ /* 0x001fca00000010ff */
[----:B------:R-:W-:Y:S01]  /*82c0*/  STG.E.U16 desc[UR36][R2.64], R0 ;  /* 0x0000000002007986 */ /* 0x000fe2000c101524 */
[----:B------:R-:W-:Y:S05]  /*82d0*/  EXIT ;  /* 0x000000000000794d */ /* 0x000fea0003800000 */
.L_x_14436:
        /* <DEDUP_REMOVED lines=10> */
.L_x_68560:


//--------------------- .text._ZN2at6native18elementwise_kernelILi128ELi2EZNS0_22gpu_kernel_impl_nocastIZNS0_50_GLOBAL__N__2680c7bb_12_PowKernel_cu_7dd49032_300329pow_tensor_scalar_kernel_implIllEEvRNS_18TensorIteratorBaseET0_EUllE2_EEvS6_RKT_EUliE_EEviT1_ --------------------------
	.section	.text._ZN2at6native18elementwise_kernelILi128ELi2EZNS0_22gpu_kernel_impl_nocastIZNS0_50_GLOBAL__N__2680c7bb_12_PowKernel_cu_7dd49032_300329pow_tensor_scalar_kernel_implIllEEvRNS_18TensorIteratorBaseET0_EUllE2_EEvS6_RKT_EUliE_EEviT1_,"ax",@progbits
	.align	128
        .global         _ZN2at6native18elementwise_kernelILi128ELi2EZNS0_22gpu_kernel_impl_nocastIZNS0_50_GLOBAL__N__2680c7bb_12_PowKernel_cu_7dd49032_300329pow_tensor_scalar_kernel_implIllEEvRNS_18TensorIteratorBaseET0_EUllE2_EEvS6_RKT_EUliE_EEviT1_
        .type           _ZN2at6native18elementwise_kernelILi128ELi2EZNS0_22gpu_kernel_impl_nocastIZNS0_50_GLOBAL__N__2680c7bb_12_PowKernel_cu_7dd49032_300329pow_tensor_scalar_kernel_implIllEEvRNS_18TensorIteratorBaseET0_EUllE2_EEvS6_RKT_EUliE_EEviT1_,@function
        .size           _ZN2at6native18elementwise_kernelILi128ELi2EZNS0_22gpu_kernel_impl_nocastIZNS0_50_GLOBAL__N__2680c7bb_12_PowKernel_cu_7dd49032_300329pow_tensor_scalar_kernel_implIllEEvRNS_18TensorIteratorBaseET0_EUllE2_EEvS6_RKT_EUliE_EEviT1_,(.L_x_68561 - _ZN2at6native18elementwise_kernelILi128ELi2EZNS0_22gpu_kernel_impl_nocastIZNS0_50_GLOBAL__N__2680c7bb_12_PowKernel_cu_7dd49032_300329pow_tensor_scalar_kernel_implIllEEvRNS_18TensorIteratorBaseET0_EUllE2_EEvS6_RKT_EUliE_EEviT1_)
        .other          _ZN2at6native18elementwise_kernelILi128ELi2EZNS0_22gpu_kernel_impl_nocastIZNS0_50_GLOBAL__N__2680c7bb_12_PowKernel_cu_7dd49032_300329pow_tensor_scalar_kernel_implIllEEvRNS_18TensorIteratorBaseET0_EUllE2_EEvS6_RKT_EUliE_EEviT1_,@"STO_CUDA_ENTRY STV_DEFAULT"
_ZN2at6native18elementwise_kernelILi128ELi2EZNS0_22gpu_kernel_impl_nocastIZNS0_50_GLOBAL__N__2680c7bb_12_PowKernel_cu_7dd49032_300329pow_tensor_scalar_kernel_implIllEEvRNS_18TensorIteratorBaseET0_EUllE2_EEvS6_RKT_EUliE_EEviT1_:
.text._ZN2at6native18elementwise_kernelILi128ELi2EZNS0_22gpu_kernel_impl_nocastIZNS0_50_GLOBAL__N__2680c7bb_12_PowKernel_cu_7dd49032_300329pow_tensor_scalar_kernel_implIllEEvRNS_18TensorIteratorBaseET0_EUllE2_EEvS6_RKT_EUliE_EEviT1_:
[----:B------:R-:W-:Y:S08]  /*0000*/  LDC R1, c[0x0][0x37c] ;  /* 0x0000df00ff017b82 */ /* 0x000ff00000000800 */
[----:B------:R-:W0:Y:S01]  /*0010*/  LDC R2, c[0x0][0x388] ;  /* 0x0000e200ff027b82 */ /* 0x000e220000000800 */
[----:B------:R-:W1:Y:S01]  /*0020*/  S2R R5, SR_TID.X ;  /* 0x0000000000057919 */ /* 0x000e620000002100 */
[----:B------:R-:W2:Y:S01]  /*0030*/  LDCU UR10, c[0x0][0x590] ;  /* 0x0000b200ff0a77ac */ /* 0x000ea20008000800 */
[----:B------:R-:W3:Y:S05]  /*0040*/  LDCU UR9, c[0x0][0x590] ;  /* 0x0000b200ff0977ac */ /* 0x000eea0008000800 */
[----:B------:R-:W4:Y:S01]  /*0050*/  S2UR UR5, SR_CTAID.X ;  /* 0x00000000000579c3 */ /* 0x000f220000002500 */
[----:B------:R-:W0:Y:S07]  /*0060*/  LDCU.64 UR6, c[0x0][0x358] ;  /* 0x00006b00ff0677ac */ /* 0x000e2e0008000a00 */
[----:B------:R-:W1:Y:S01]  /*0070*/  LDC R3, c[0x0][0x594] ;  /* 0x00016500ff037b82 */ /* 0x000e620000000800 */
[----:B--2---:R-:W-:Y:S01]  /*0080*/  ULOP3.LUT UR4, UR10, 0x1, URZ, 0xc0, !UPT ;  /* 0x000000010a047892 */ /* 0x004fe2000f8ec0ff */
[----:B0-----:R-:W-:-:S03]  /*0090*/  ISETP.NE.AND P0, PT, R2, RZ, PT ;  /* 0x000000ff0200720c */ /* 0x001fc60003f05270 */
[----:B------:R-:W-:Y:S01]  /*00a0*/  UISETP.NE.U32.AND UP0, UPT, UR4, 0x1, UPT ;  /* 0x000000010400788c */ /* 0x000fe2000bf05070 */
[----:B---3--:R-:W-:Y:S02]  /*00b0*/  MOV R0, UR9 ;  /* 0x0000000900007c02 */ /* 0x008fe40008000f00 */
[----:B------:R-:W-:Y:S01]  /*00c0*/  UMOV UR4, 0xffffffff ;  /* 0xffffffff00047882 */ /* 0x000fe20000000000 */
[----:B------:R-:W-:Y:S02]  /*00d0*/  UISETP.NE.U32.AND.EX UP0, UPT, URZ, URZ, UPT, UP0 ;  /* 0x000000ffff00728c */ /* 0x000fe4000bf05100 */
[----:B----4-:R-:W-:Y:S02]  /*00e0*/  USHF.L.U32 UR5, UR5, 0x8, URZ ;  /* 0x0000000805057899 */ /* 0x010fe400080006ff */
[----:B------:R-:W-:Y:S02]  /*00f0*/  USEL UR4, UR4, 0x1, !UP0 ;  /* 0x0000000104047887 */ /* 0x000fe4000c000000 */
[----:B------:R-:W-:-:S02]  /*0100*/  USEL UR8, URZ, 0xffffffff, UP0 ;  /* 0xffffffffff087887 */ /* 0x000fc40008000000 */
[----:B-1----:R-:W-:Y:S01]  /*0110*/  LOP3.LUT R5, R5, UR5, RZ, 0xfc, !PT ;  /* 0x0000000505057c12 */ /* 0x002fe2000f8efcff */
[----:B------:R-:W-:Y:S09]  /*0120*/  @P0 BRA `(.L_x_14437) ;  /* 0x0000000400cc0947 */ /* 0x000ff20003800000 */
[----:B------:R-:W0:Y:S01]  /*0130*/  LDCU UR5, c[0x0][0x594] ;  /* 0x0000b280ff0577ac */ /* 0x000e220008000800 */
[----:B------:R-:W-:-:S04]  /*0140*/  UISETP.GT.U32.AND UP0, UPT, UR10, -0x1, UPT ;  /* 0xffffffff0a00788c */ /* 0x000fc8000bf04070 */
[----:B0-----:R-:W-:-:S09]  /*0150*/  UISETP.GT.AND.EX UP0, UPT, UR5, -0x1, UPT, UP0 ;  /* 0xffffffff0500788c */ /* 0x001fd2000bf04300 */
[----:B------:R-:W-:Y:S05]  /*0160*/  BRA.U UP0, `(.L_x_14438) ;  /* 0x0000000100847547 */ /* 0x000fea000b800000 */
[----:B------:R-:W0:Y:S01]  /*0170*/  LDCU UR5, c[0x0][0x380] ;  /* 0x00007000ff0577ac */ /* 0x000e220008000800 */
[----:B------:R-:W-:Y:S01]  /*0180*/  BSSY.RECONVERGENT B0, `(.L_x_14439) ;  /* 0x0000010000007945 */ /* 0x000fe20003800200 */
[----:B0-----:R-:W-:-:S13]  /*0190*/  ISETP.GE.AND P0, PT, R5, UR5, PT ;  /* 0x0000000505007c0c */ /* 0x001fda000bf06270 */
[----:B------:R-:W-:Y:S05]  /*01a0*/  @P0 BRA `(.L_x_14440) ;  /* 0x0000000000340947 */ /* 0x000fea0003800000 */
[----:B------:R-:W0:Y:S02]  /*01b0*/  LDC.64 R2, c[0x0][0x588] ;  /* 0x00016200ff027b82 */ /* 0x000e240000000a00 */
[----:B0-----:R-:W2:Y:S06]  /*01c0*/  LDG.E.64 R2, desc[UR6][R2.64] ;  /* 0x0000000602027981 */ /* 0x001eac000c1e1b00 */
[----:B------:R-:W0:Y:S01]  /*01d0*/  LDC.64 R6, c[0x0][0x580] ;  /* 0x00016000ff067b82 */ /* 0x000e220000000a00 */
[----:B--2---:R-:W-:-:S04]  /*01e0*/  ISETP.NE.U32.AND P0, PT, R2, 0x1, PT ;  /* 0x000000010200780c */ /* 0x004fc80003f05070 */
[----:B------:R-:W-:-:S13]  /*01f0*/  ISETP.NE.AND.EX P0, PT, R3, RZ, PT, P0 ;  /* 0x000000ff0300720c */ /* 0x000fda0003f05300 */
[----:B0-----:R-:W-:Y:S05]  /*0200*/  @!P0 BRA `(.L_x_14441) ;  /* 0x0000000000148947 */ /* 0x001fea0003800000 */
[----:B------:R-:W-:Y:S02]  /*0210*/  ISETP.NE.U32.AND P0, PT, R2, -0x1, PT ;  /* 0xffffffff0200780c */ /* 0x000fe40003f05070 */
[----:B------:R-:W-:Y:S02]  /*0220*/  MOV R2, UR4 ;  /* 0x0000000400027c02 */ /* 0x000fe40008000f00 */
[----:B------:R-:W-:Y:S02]  /*0230*/  ISETP.NE.AND.EX P0, PT, R3, -0x1, PT, P0 ;  /* 0xffffffff0300780c */ /* 0x000fe40003f05300 */
[----:B------:R-:W-:-:S11]  /*0240*/  MOV R3, UR8 ;  /* 0x0000000800037c02 */ /* 0x000fd60008000f00 */
[----:B------:R-:W-:-:S07]  /*0250*/  @P0 CS2R R2, SRZ ;  /* 0x0000000000020805 */ /* 0x000fce000001ff00 */
.L_x_14441:
[----:B------:R0:W-:Y:S01]  /*0260*/  STG.E.64 desc[UR6][R6.64], R2 ;  /* 0x0000000206007986 */ /* 0x0001e2000c101b06 */
[----:B------:R-:W-:-:S07]  /*0270*/  VIADD R5, R5, 0x80 ;  /* 0x0000008005057836 */ /* 0x000fce0000000000 */
.L_x_14440:
[----:B------:R-:W-:Y:S05]  /*0280*/  BSYNC.RECONVERGENT B0 ;  /* 0x0000000000007941 */ /* 0x000fea0003800200 */
.L_x_14439:
[----:B------:R-:W-:-:S13]  /*0290*/  ISETP.GE.AND P0, PT, R5, UR5, PT ;  /* 0x0000000505007c0c */ /* 0x000fda000bf06270 */
[----:B------:R-:W-:Y:S05]  /*02a0*/  @P0 EXIT ;  /* 0x000000000000094d */ /* 0x000fea0003800000 */
[----:B0-----:R-:W0:Y:S02]  /*02b0*/  LDC.64 R2, c[0x0][0x588] ;  /* 0x00016200ff027b82 */ /* 0x001e240000000a00 */
        /* <DEDUP_REMOVED lines=10> */
.L_x_14442:
[----:B------:R-:W-:Y:S01]  /*0360*/  STG.E.64 desc[UR6][R4.64], R2 ;  /* 0x0000000204007986 */ /* 0x000fe2000c101b06 */
[----:B------:R-:W-:Y:S05]  /*0370*/  EXIT ;  /* 0x000000000000794d */ /* 0x000fea0003800000 */
.L_x_14438:
[----:B------:R-:W-:-:S04]  /*0380*/  UISETP.NE.U32.AND UP0, UPT, UR10, URZ, UPT ;  /* 0x000000ff0a00728c */ /* 0x000fc8000bf05070 */
[----:B------:R-:W-:-:S09]  /*0390*/  UISETP.NE.AND.EX UP0, UPT, UR5, URZ, UPT, UP0 ;  /* 0x000000ff0500728c */ /* 0x000fd2000bf05300 */
[----:B------:R-:W-:Y:S05]  /*03a0*/  BRA.U UP0, `(.L_x_14443) ;  /* 0x0000000100207547 */ /* 0x000fea000b800000 */
[----:B------:R-:W0:Y:S02]  /*03b0*/  LDCU UR4, c[0x0][0x380] ;  /* 0x00007000ff0477ac */ /* 0x000e240008000800 */
[----:B0-----:R-:W-:-:S13]  /*03c0*/  ISETP.GE.AND P0, PT, R5, UR4, PT ;  /* 0x0000000405007c0c */ /* 0x001fda000bf06270 */
[----:B------:R-:W-:Y:S05]  /*03d0*/  @P0 EXIT ;  /* 0x000000000000094d */ /* 0x000fea0003800000 */
[----:B------:R-:W0:Y:S01]  /*03e0*/  LDC.64 R4, c[0x0][0x580] ;  /* 0x00016000ff047b82 */ /* 0x000e220000000a00 */
[----:B------:R-:W-:Y:S02]  /*03f0*/  HFMA2 R2, -RZ, RZ, 0, 5.9604644775390625e-08 ;  /* 0x00000001ff027431 */ /* 0x000fe400000001ff */
[----:B------:R-:W-:-:S05]  /*0400*/  IMAD.MOV.U32 R3, RZ, RZ, 0x0 ;  /* 0x00000000ff037424 */ /* 0x000fca00078e00ff */
[----:B0-----:R-:W-:Y:S01]  /*0410*/  STG.E.64 desc[UR6][R4.64], R2 ;  /* 0x0000000204007986 */ /* 0x001fe2000c101b06 */
[----:B------:R-:W-:Y:S05]  /*0420*/  EXIT ;  /* 0x000000000000794d */ /* 0x000fea0003800000 */
.L_x_14443:
[----:B------:R-:W0:Y:S01]  /*0430*/  LDCU UR4, c[0x0][0x380] ;  /* 0x00007000ff0477ac */ /* 0x000e220008000800 */
[----:B------:R-:W-:Y:S01]  /*0440*/  BSSY.RECONVERGENT B0, `(.L_x_14444) ;  /* 0x0000023000007945 */ /* 0x000fe20003800200 */
[----:B0-----:R-:W-:-:S13]  /*0450*/  ISETP.GE.AND P0, PT, R5, UR4, PT ;  /* 0x0000000405007c0c */ /* 0x001fda000bf06270 */
[----:B------:R-:W-:Y:S05]  /*0460*/  @P0 BRA `(.L_x_14445) ;  /* 0x0000000000800947 */ /* 0x000fea0003800000 */
[----:B------:R-:W0:Y:S02]  /*0470*/  LDC.64 R6, c[0x0][0x588] ;  /* 0x00016200ff067b82 */ /* 0x000e240000000a00 */
[----:B0-----:R-:W5:Y:S01]  /*0480*/  LDG.E.64 R6, desc[UR6][R6.64] ;  /* 0x0000000606067981 */ /* 0x001f62000c1e1b00 */
[----:B------:R-:W-:Y:S01]  /*0490*/  HFMA2 R13, -RZ, RZ, 0, 5.9604644775390625e-08 ;  /* 0x00000001ff0d7431 */ /* 0x000fe200000001ff */
[----:B------:R-:W-:Y:S01]  /*04a0*/  MOV R11, R3 ;  /* 0x00000003000b7202 */ /* 0x000fe20000000f00 */
[----:B------:R-:W-:Y:S01]  /*04b0*/  IMAD.U32 R10, RZ, RZ, UR9 ;  /* 0x00000009ff0a7e24 */ /* 0x000fe2000f8e00ff */
[----:B------:R-:W-:-:S07]  /*04c0*/  MOV R12, RZ ;  /* 0x000000ff000c7202 */ /* 0x000fce0000000f00 */
.L_x_14446:
[----:B------:R-:W-:-:S04]  /*04d0*/  LOP3.LUT R2, R10, 0x1, RZ, 0xc0, !PT ;  /* 0x000000010a027812 */ /* 0x000fc800078ec0ff */
[----:B------:R-:W-:-:S04]  /*04e0*/  ISETP.NE.U32.AND P0, PT, R2, 0x1, PT ;  /* 0x000000010200780c */ /* 0x000fc80003f05070 */
[----:B------:R-:W-:-:S04]  /*04f0*/  ISETP.NE.U32.AND.EX P0, PT, RZ, RZ, PT, P0 ;  /* 0x000000ffff00720c */ /* 0x000fc80003f05100 */
[C---:B-----5:R-:W-:Y:S02]  /*0500*/  SEL R4, R7.reuse, RZ, !P0 ;  /* 0x000000ff07047207 */ /* 0x060fe40004000000 */
[----:B------:R-:W-:Y:S02]  /*0510*/  SEL R2, R6, 0x1, !P0 ;  /* 0x0000000106027807 */ /* 0x000fe40004000000 */
[----:B------:R-:W-:Y:S01]  /*0520*/  ISETP.GT.U32.AND P0, PT, R10, 0x1, PT ;  /* 0x000000010a00780c */ /* 0x000fe20003f04070 */
[-C--:B------:R-:W-:Y:S02]  /*0530*/  IMAD R15, R4, R13.reuse, RZ ;  /* 0x0000000d040f7224 */ /* 0x080fe400078e02ff */
[----:B------:R-:W-:Y:S01]  /*0540*/  IMAD R4, R7, R6, RZ ;  /* 0x0000000607047224 */ /* 0x000fe200078e02ff */
[----:B------:R-:W-:Y:S01]  /*0550*/  ISETP.GT.U32.AND.EX P0, PT, R11, RZ, PT, P0 ;  /* 0x000000ff0b00720c */ /* 0x000fe20003f04100 */
[----:B------:R-:W-:-:S04]  /*0560*/  IMAD.WIDE.U32 R8, R2, R13, RZ ;  /* 0x0000000d02087225 */ /* 0x000fc800078e00ff */
[----:B------:R-:W-:Y:S01]  /*0570*/  IMAD R15, R12, R2, R15 ;  /* 0x000000020c0f7224 */ /* 0x000fe200078e020f */
[--C-:B------:R-:W-:Y:S01]  /*0580*/  SHF.R.U64 R2, R10, 0x1, R11.reuse ;  /* 0x000000010a027819 */ /* 0x100fe2000000120b */
[C---:B------:R-:W-:Y:S01]  /*0590*/  IMAD R17, R6.reuse, R7, R4 ;  /* 0x0000000706117224 */ /* 0x040fe200078e0204 */
[----:B------:R-:W-:Y:S01]  /*05a0*/  SHF.R.U32.HI R4, RZ, 0x1, R11 ;  /* 0x00000001ff047819 */ /* 0x000fe2000001160b */
[----:B------:R-:W-:Y:S01]  /*05b0*/  IMAD.WIDE.U32 R6, R6, R6, RZ ;  /* 0x0000000606067225 */ /* 0x000fe200078e00ff */
[----:B------:R-:W-:Y:S02]  /*05c0*/  MOV R13, R8 ;  /* 0x00000008000d7202 */ /* 0x000fe40000000f00 */
[----:B------:R-:W-:Y:S01]  /*05d0*/  IADD3 R12, PT, PT, R9, R15, RZ ;  /* 0x0000000f090c7210 */ /* 0x000fe20007ffe0ff */
[----:B------:R-:W-:Y:S01]  /*05e0*/  IMAD.MOV.U32 R10, RZ, RZ, R2 ;  /* 0x000000ffff0a7224 */ /* 0x000fe200078e0002 */
[----:B------:R-:W-:Y:S02]  /*05f0*/  IADD3 R7, PT, PT, R7, R17, RZ ;  /* 0x0000001107077210 */ /* 0x000fe40007ffe0ff */
[----:B------:R-:W-:Y:S01]  /*0600*/  MOV R11, R4 ;  /* 0x00000004000b7202 */ /* 0x000fe20000000f00 */
[----:B------:R-:W-:Y:S06]  /*0610*/  @P0 BRA `(.L_x_14446) ;  /* 0xfffffffc00ac0947 */ /* 0x000fec000383ffff */
[----:B------:R-:W0:Y:S01]  /*0620*/  LDC.64 R8, c[0x0][0x580] ;  /* 0x00016000ff087b82 */ /* 0x000e220000000a00 */
[----:B------:R-:W-:Y:S01]  /*0630*/  MOV R6, R13 ;  /* 0x0000000d00067202 */ /* 0x000fe20000000f00 */
[----:B------:R-:W-:Y:S01]  /*0640*/  VIADD R5, R5, 0x80 ;  /* 0x0000008005057836 */ /* 0x000fe20000000000 */
[----:B------:R-:W-:-:S05]  /*0650*/  MOV R7, R12 ;  /* 0x0000000c00077202 */ /* 0x000fca0000000f00 */
[----:B0-----:R0:W-:Y:S02]  /*0660*/  STG.E.64 desc[UR6][R8.64], R6 ;  /* 0x0000000608007986 */ /* 0x0011e4000c101b06 */
.L_x_14445:
[----:B------:R-:W-:Y:S05]  /*0670*/  BSYNC.RECONVERGENT B0 ;  /* 0x0000000000007941 */ /* 0x000fea0003800200 */
.L_x_14444:
[----:B------:R-:W-:-:S13]  /*0680*/  ISETP.GE.AND P0, PT, R5, UR4, PT ;  /* 0x0000000405007c0c */ /* 0x000fda000bf06270 */
[----:B------:R-:W-:Y:S05]  /*0690*/  @P0 EXIT ;  /* 0x000000000000094d */ /* 0x000fea0003800000 */
[----:B------:R-:W1:Y:S02]  /*06a0*/  LDC.64 R4, c[0x0][0x588] ;  /* 0x00016200ff047b82 */ /* 0x000e640000000a00 */
[----:B-1----:R-:W5:Y:S01]  /*06b0*/  LDG.E.64 R4, desc[UR6][R4.64] ;  /* 0x0000000604047981 */ /* 0x002f62000c1e1b00 */
[----:B0-----:R-:W-:Y:S01]  /*06c0*/  HFMA2 R9, -RZ, RZ, 0, 5.9604644775390625e-08 ;  /* 0x00000001ff097431 */ /* 0x001fe200000001ff */
[----:B------:R-:W-:-:S07]  /*06d0*/  MOV R8, RZ ;  /* 0x000000ff00087202 */ /* 0x000fce0000000f00 */
.L_x_14447:
        /* <DEDUP_REMOVED lines=10> */
[-C--:B------:R-:W-:Y:S01]  /*0780*/  IMAD R11, R6, R9.reuse, RZ ;  /* 0x00000009060b7224 */ /* 0x080fe200078e02ff */
[----:B------:R-:W-:Y:S01]  /*0790*/  ISETP.GT.U32.AND.EX P0, PT, R3, RZ, PT, P0 ;  /* 0x000000ff0300720c */ /* 0x000fe20003f04100 */
[----:B------:R-:W-:Y:S01]  /*07a0*/  IMAD.WIDE.U32 R6, R2, R9, RZ ;  /* 0x0000000902067225 */ /* 0x000fe200078e00ff */
[----:B------:R-:W-:-:S02]  /*07b0*/  SHF.R.U32.HI R3, RZ, 0x1, R3 ;  /* 0x00000001ff037819 */ /* 0x000fc40000011603 */
[----:B------:R-:W-:Y:S01]  /*07c0*/  IADD3 R5, PT, PT, R5, R13, RZ ;  /* 0x0000000d05057210 */ /* 0x000fe20007ffe0ff */
[----:B------:R-:W-:Y:S01]  /*07d0*/  IMAD R11, R8, R2, R11 ;  /* 0x00000002080b7224 */ /* 0x000fe200078e020b */
[----:B------:R-:W-:-:S03]  /*07e0*/  MOV R9, R6 ;  /* 0x0000000600097202 */ /* 0x000fc60000000f00 */
[----:B------:R-:W-:-:S04]  /*07f0*/  IMAD.IADD R8, R7, 0x1, R11 ;  /* 0x0000000107087824 */ /* 0x000fc800078e020b */
[----:B------:R-:W-:Y:S05]  /*0800*/  @P0 BRA `(.L_x_14447) ;  /* 0xfffffffc00b40947 */ /* 0x000fea000383ffff */
[----:B------:R-:W0:Y:S01]  /*0810*/  LDC.64 R4, c[0x0][0x580] ;  /* 0x00016000ff047b82 */ /* 0x000e220000000a00 */
[----:B------:R-:W-:Y:S02]  /*0820*/  MOV R2, R9 ;  /* 0x0000000900027202 */ /* 0x000fe40000000f00 */
[----:B------:R-:W-:-:S05]  /*0830*/  MOV R3, R8 ;  /* 0x0000000800037202 */ /* 0x000fca0000000f00 */
[----:B0-----:R-:W-:Y:S01]  /*0840*/  STG.E.64 desc[UR6][R4.64], R2 ;  /* 0x0000000204007986 */ /* 0x001fe2000c101b06 */
[----:B------:R-:W-:Y:S05]  /*0850*/  EXIT ;  /* 0x000000000000794d */ /* 0x000fea0003800000 */
.L_x_14437:
[----:B------:R-:W0:Y:S01]  /*0860*/  LDCU UR5, c[0x0][0x594] ;  /* 0x0000b280ff0577ac */ /* 0x000e220008000800 */
[----:B------:R-:W-:Y:S01]  /*0870*/  VIADD R2, R2, 0xffffffff ;  /* 0xffffffff02027836 */ /* 0x000fe20000000000 */
[----:B------:R-:W-:-:S04]  /*0880*/  UISETP.GT.U32.AND UP0, UPT, UR10, -0x1, UPT ;  /* 0xffffffff0a00788c */ /* 0x000fc8000bf04070 */
[----:B0-----:R-:W-:-:S09]  /*0890*/  UISETP.GT.AND.EX UP0, UPT, UR5, -0x1, UPT, UP0 ;  /* 0xffffffff0500788c */ /* 0x001fd2000bf04300 */
[----:B------:R-:W-:Y:S05]  /*08a0*/  BRA.U UP0, `(.L_x_14448) ;  /* 0x0000002900087547 */ /* 0x000fea000b800000 */
[----:B------:R-:W0:Y:S01]  /*08b0*/  LDCU UR5, c[0x0][0x380] ;  /* 0x00007000ff0577ac */ /* 0x000e220008000800 */
[----:B------:R-:W-:Y:S01]  /*08c0*/  VIMNMX.U32 R0, PT, PT, R2, 0x18, PT ;  /* 0x0000001802007848 */ /* 0x000fe20003fe0000 */
[----:B------:R-:W-:Y:S03]  /*08d0*/  BSSY.RECONVERGENT B0, `(.L_x_14449) ;  /* 0x0000140000007945 */ /* 0x000fe60003800200 */
[----:B------:R-:W-:Y:S02]  /*08e0*/  IADD3 R0, PT, PT, R0, 0x1, RZ ;  /* 0x0000000100007810 */ /* 0x000fe40007ffe0ff */
[----:B0-----:R-:W-:-:S13]  /*08f0*/  ISETP.GE.AND P0, PT, R5, UR5, PT ;  /* 0x0000000505007c0c */ /* 0x001fda000bf06270 */
[----:B------:R-:W-:Y:S05]  /*0900*/  @P0 BRA `(.L_x_14450) ;  /* 0x0000001000f00947 */ /* 0x000fea0003800000 */
[----:B------:R-:W0:Y:S01]  /*0910*/  LDCU.64 UR10, c[0x0][0x390] ;  /* 0x00007200ff0a77ac */ /* 0x000e220008000a00 */
[----:B------:R-:W-:Y:S01]  /*0920*/  HFMA2 R4, -RZ, RZ, 0, 0 ;  /* 0x00000000ff047431 */ /* 0x000fe200000001ff */
[----:B------:R-:W-:Y:S01]  /*0930*/  ISETP.NE.AND P0, PT, R2, RZ, PT ;  /* 0x000000ff0200720c */ /* 0x000fe20003f05270 */
[----:B------:R-:W1:Y:S01]  /*0940*/  LDCU UR9, c[0x0][0x38c] ;  /* 0x00007180ff0977ac */ /* 0x000e620008000800 */
[----:B------:R-:W2:Y:S02]  /*0950*/  LDCU.64 UR12, c[0x0][0x4b8] ;  /* 0x00009700ff0c77ac */ /* 0x000ea40008000a00 */
        /* <DEDUP_REMOVED lines=292> */
.L_x_14451:
[----:B------:R-:W0:Y:S02]  /*1ba0*/  LDCU.64 UR10, c[0x0][0x588] ;  /* 0x0000b100ff0a77ac */ /* 0x000e240008000a00 */
[----:B0-----:R-:W-:-:S05]  /*1bb0*/  IADD3 R6, P0, PT, R4, UR10, RZ ;  /* 0x0000000a04067c10 */ /* 0x001fca000ff1e0ff */
[----:B------:R-:W-:-:S06]  /*1bc0*/  IMAD.X R7, RZ, RZ, UR11, P0 ;  /* 0x0000000bff077e24 */ /* 0x000fcc00080e06ff */
[----:B------:R-:W2:Y:S01]  /*1bd0*/  LDG.E.64 R6, desc[UR6][R6.64] ;  /* 0x0000000606067981 */ /* 0x000ea2000c1e1b00 */
[----:B------:R-:W-:Y:S01]  /*1be0*/  BSSY.RECONVERGENT B1, `(.L_x_14452) ;  /* 0x0000009000017945 */ /* 0x000fe20003800200 */
[----:B--2---:R-:W-:-:S04]  /*1bf0*/  ISETP.NE.U32.AND P0, PT, R6, 0x1, PT ;  /* 0x000000010600780c */ /* 0x004fc80003f05070 */
[----:B------:R-:W-:-:S13]  /*1c00*/  ISETP.NE.AND.EX P0, PT, R7, RZ, PT, P0 ;  /* 0x000000ff0700720c */ /* 0x000fda0003f05300 */
[----:B------:R-:W-:Y:S05]  /*1c10*/  @!P0 BRA `(.L_x_14453) ;  /* 0x0000000000148947 */ /* 0x000fea0003800000 */
[----:B------:R-:W-:Y:S02]  /*1c20*/  ISETP.NE.U32.AND P0, PT, R6, -0x1, PT ;  /* 0xffffffff0600780c */ /* 0x000fe40003f05070 */
[----:B------:R-:W-:Y:S02]  /*1c30*/  MOV R6, UR4 ;  /* 0x0000000400067c02 */ /* 0x000fe40008000f00 */
[----:B------:R-:W-:Y:S02]  /*1c40*/  ISETP.NE.AND.EX P0, PT, R7, -0x1, PT, P0 ;  /* 0xffffffff0700780c */ /* 0x000fe40003f05300 */
[----:B------:R-:W-:-:S11]  /*1c50*/  MOV R7, UR8 ;  /* 0x0000000800077c02 */ /* 0x000fd60008000f00 */
[----:B------:R-:W-:-:S07]  /*1c60*/  @P0 CS2R R6, SRZ ;  /* 0x0000000000060805 */ /* 0x000fce000001ff00 */
.L_x_14453:
[----:B------:R-:W-:Y:S05]  /*1c70*/  BSYNC.RECONVERGENT B1 ;  /* 0x0000000000017941 */ /* 0x000fea0003800200 */
.L_x_14452:
[----:B------:R-:W0:Y:S01]  /*1c80*/  LDCU.64 UR10, c[0x0][0x580] ;  /* 0x0000b000ff0a77ac */ /* 0x000e220008000a00 */
[----:B------:R-:W-:Y:S01]  /*1c90*/  VIADD R5, R5, 0x80 ;  /* 0x0000008005057836 */ /* 0x000fe20000000000 */
[----:B0-----:R-:W-:-:S04]  /*1ca0*/  IADD3 R8, P0, PT, R3, UR10, RZ ;  /* 0x0000000a03087c10 */ /* 0x001fc8000ff1e0ff */
[----:B------:R-:W-:-:S05]  /*1cb0*/  IADD3.X R9, PT, PT, RZ, UR11, RZ, P0, !PT ;  /* 0x0000000bff097c10 */ /* 0x000fca00087fe4ff */
[----:B------:R0:W-:Y:S04]  /*1cc0*/  STG.E.64 desc[UR6][R8.64], R6 ;  /* 0x0000000608007986 */ /* 0x0001e8000c101b06 */
.L_x_14450:
[----:B------:R-:W-:Y:S05]  /*1cd0*/  BSYNC.RECONVERGENT B0 ;  /* 0x0000000000007941 */ /* 0x000fea0003800200 */
.L_x_14449:
[----:B------:R-:W-:-:S13]  /*1ce0*/  ISETP.GE.AND P0, PT, R5, UR5, PT ;  /* 0x0000000505007c0c */ /* 0x000fda000bf06270 */
[----:B------:R-:W-:Y:S05]  /*1cf0*/  @P0 EXIT ;  /* 0x000000000000094d */ /* 0x000fea0003800000 */
        /* <DEDUP_REMOVED lines=297> */
.L_x_14454:
[----:B------:R-:W0:Y:S02]  /*2f90*/  LDCU.128 UR12, c[0x0][0x580] ;  /* 0x0000b000ff0c77ac */ /* 0x000e240008000c00 */
[----:B0-----:R-:W-:-:S04]  /*2fa0*/  IADD3 R4, P0, PT, R2, UR14, RZ ;  /* 0x0000000e02047c10 */ /* 0x001fc8000ff1e0ff */
[----:B------:R-:W-:-:S06]  /*2fb0*/  IADD3.X R5, PT, PT, RZ, UR15, RZ, P0, !PT ;  /* 0x0000000fff057c10 */ /* 0x000fcc00087fe4ff */
[----:B------:R-:W2:Y:S01]  /*2fc0*/  LDG.E.64 R4, desc[UR6][R4.64] ;  /* 0x0000000604047981 */ /* 0x000ea2000c1e1b00 */
[----:B------:R-:W-:Y:S01]  /*2fd0*/  IADD3 R6, P1, PT, R3, UR12, RZ ;  /* 0x0000000c03067c10 */ /* 0x000fe2000ff3e0ff */
[----:B------:R-:W-:Y:S04]  /*2fe0*/  BSSY.RECONVERGENT B0, `(.L_x_14455) ;  /* 0x000000a000007945 */ /* 0x000fe80003800200 */
[----:B------:R-:W-:Y:S01]  /*2ff0*/  IMAD.X R7, RZ, RZ, UR13, P1 ;  /* 0x0000000dff077e24 */ /* 0x000fe200088e06ff */
        /* <DEDUP_REMOVED lines=8> */
.L_x_14456:
[----:B------:R-:W-:Y:S05]  /*3080*/  BSYNC.RECONVERGENT B0 ;  /* 0x0000000000007941 */ /* 0x000fea0003800200 */
.L_x_14455:
[----:B------:R-:W-:Y:S01]  /*3090*/  MOV R2, R4 ;  /* 0x0000000400027202 */ /* 0x000fe20000000f00 */
[----:B------:R-:W-:-:S05]  /*30a0*/  IMAD.MOV.U32 R3, RZ, RZ, R5 ;  /* 0x000000ffff037224 */ /* 0x000fca00078e0005 */
[----:B------:R-:W-:Y:S01]  /*30b0*/  STG.E.64 desc[UR6][R6.64], R2 ;  /* 0x0000000206007986 */ /* 0x000fe2000c101b06 */
[----:B------:R-:W-:Y:S05]  /*30c0*/  EXIT ;  /* 0x000000000000794d */ /* 0x000fea0003800000 */
.L_x_14448:
[----:B------:R-:W-:-:S04]  /*30d0*/  UISETP.NE.U32.AND UP0, UPT, UR10, URZ, UPT ;  /* 0x000000ff0a00728c */ /* 0x000fc8000bf05070 */
[----:B------:R-:W-:-:S09]  /*30e0*/  UISETP.NE.AND.EX UP0, UPT, UR5, URZ, UPT, UP0 ;  /* 0x000000ff0500728c */ /* 0x000fd2000bf05300 */
        /* <DEDUP_REMOVED lines=11> */
[----:B------:R-:W2:Y:S02]  /*31a0*/  LDCU UR10, c[0x0][0x4b8] ;  /* 0x00009700ff0a77ac */ /* 0x000ea40008000800 */
[----:B0-----:R-:W-:-:S05]  /*31b0*/  IMAD.HI.U32 R6, R5, UR8, R4 ;  /* 0x0000000805067c27 */ /* 0x001fca000f8e0004 */
[----:B------:R-:W-:-:S04]  /*31c0*/  SHF.R.U32.HI R7, RZ, UR9, R6 ;  /* 0x00000009ff077c19 */ /* 0x000fc80008011606 */
[----:B------:R-:W-:-:S05]  /*31d0*/  IADD3 R4, PT, PT, -R7, RZ, RZ ;  /* 0x000000ff07047210 */ /* 0x000fca0007ffe1ff */
[----:B-1----:R-:W-:-:S04]  /*31e0*/  IMAD R3, R4, UR5, R5 ;  /* 0x0000000504037c24 */ /* 0x002fc8000f8e0205 */
[----:B--2---:R-:W-:Y:S01]  /*31f0*/  IMAD R3, R3, UR10, RZ ;  /* 0x0000000a03037c24 */ /* 0x004fe2000f8e02ff */
        /* <DEDUP_REMOVED lines=263> */
.L_x_14460:
[----:B------:R-:W0:Y:S01]  /*4270*/  LDCU.64 UR8, c[0x0][0x580] ;  /* 0x0000b000ff0877ac */ /* 0x000e220008000a00 */
[----:B------:R-:W-:Y:S02]  /*4280*/  MOV R8, 0x1 ;  /* 0x0000000100087802 */ /* 0x000fe40000000f00 */
[----:B------:R-:W-:Y:S02]  /*4290*/  MOV R9, 0x0 ;  /* 0x0000000000097802 */ /* 0x000fe40000000f00 */
[----:B------:R-:W-:Y:S02]  /*42a0*/  IADD3 R5, PT, PT, R5, 0x80, RZ ;  /* 0x0000008005057810 */ /* 0x000fe40007ffe0ff */
[----:B0-----:R-:W-:-:S05]  /*42b0*/  IADD3 R6, P0, PT, R3, UR8, RZ ;  /* 0x0000000803067c10 */ /* 0x001fca000ff1e0ff */
[----:B------:R-:W-:-:S05]  /*42c0*/  IMAD.X R7, RZ, RZ, UR9, P0 ;  /* 0x00000009ff077e24 */ /* 0x000fca00080e06ff */
[----:B------:R0:W-:Y:S03]  /*42d0*/  STG.E.64 desc[UR6][R6.64], R8 ;  /* 0x0000000806007986 */ /* 0x0001e6000c101b06 */
.L_x_14459:
[----:B------:R-:W-:Y:S05]  /*42e0*/  BSYNC.RECONVERGENT B0 ;  /* 0x0000000000007941 */ /* 0x000fea0003800200 */
.L_x_14458:
[----:B------:R-:W-:-:S13]  /*42f0*/  ISETP.GE.AND P0, PT, R5, UR4, PT ;  /* 0x0000000405007c0c */ /* 0x000fda000bf06270 */
[----:B------:R-:W-:Y:S05]  /*4300*/  @P0 EXIT ;  /* 0x000000000000094d */ /* 0x000fea0003800000 */
[----:B------:R-:W0:Y:S01]  /*4310*/  LDCU.64 UR4, c[0x0][0x390] ;  /* 0x00007200ff0477ac */ /* 0x000e220008000a00 */
[----:B------:R-:W-:Y:S01]  /*4320*/  IMAD.MOV.U32 R4, RZ, RZ, RZ ;  /* 0x000000ffff047224 */ /* 0x000fe200078e00ff */
[----:B------:R-:W-:Y:S01]  /*4330*/  ISETP.NE.AND P0, PT, R2, RZ, PT ;  /* 0x000000ff0200720c */ /* 0x000fe20003f05270 */
[----:B------:R-:W1:Y:S01]  /*4340*/  LDCU UR8, c[0x0][0x38c] ;  /* 0x00007180ff0877ac */ /* 0x000e620008000800 */
[----:B------:R-:W2:Y:S01]  /*4350*/  LDCU UR9, c[0x0][0x4b8] ;  /* 0x00009700ff0977ac */ /* 0x000ea20008000800 */
[----:B0-----:R-:W-:-:S05]  /*4360*/  IMAD.HI.U32 R6, R5, UR4, R4 ;  /* 0x0000000405067c27 */ /* 0x001fca000f8e0004 */
[----:B------:R-:W-:-:S04]  /*4370*/  SHF.R.U32.HI R7, RZ, UR5, R6 ;  /* 0x00000005ff077c19 */ /* 0x000fc80008011606 */
[----:B------:R-:W-:-:S05]  /*4380*/  IADD3 R4, PT, PT, -R7, RZ, RZ ;  /* 0x000000ff07047210 */ /* 0x000fca0007ffe1ff */
        /* <DEDUP_REMOVED lines=258> */
[----:B------:R-:W1:Y:S01]  /*53b0*/  LDCU UR8, c[0x0][0x4ac] ;  /* 0x00009580ff0877ac */ /* 0x000e620008000800 */
[----:B------:R-:W2:Y:S02]  /*53c0*/  LDCU UR9, c[0x0][0x578] ;  /* 0x0000af00ff0977ac */ /* 0x000ea40008000800 */
[----:B0-----:R-:W-:-:S05]  /*53d0*/  IMAD.HI.U32 R0, R5, UR4, R4 ;  /* 0x0000000405007c27 */ /* 0x001fca000f8e0004 */
[----:B------:R-:W-:-:S04]  /*53e0*/  SHF.R.U32.HI R0, RZ, UR5, R0 ;  /* 0x00000005ff007c19 */ /* 0x000fc80008011600 */
[----:B------:R-:W-:-:S05]  /*53f0*/  IADD3 R3, PT, PT, -R0, RZ, RZ ;  /* 0x000000ff00037210 */ /* 0x000fca0007ffe1ff */
[----:B-1----:R-:W-:-:S04]  /*5400*/  IMAD R5, R3, UR8, R5 ;  /* 0x0000000803057c24 */ /* 0x002fc8000f8e0205 */
[----:B--2---:R-:W-:-:S07]  /*5410*/  IMAD R2, R5, UR9, R2 ;  /* 0x0000000905027c24 */ /* 0x004fce000f8e0202 */
.L_x_14461:
[----:B------:R-:W0:Y:S01]  /*5420*/  LDCU.64 UR4, c[0x0][0x580] ;  /* 0x0000b000ff0477ac */ /* 0x000e220008000a00 */
[----:B------:R-:W-:Y:S01]  /*5430*/  MOV R4, 0x1 ;  /* 0x0000000100047802 */ /* 0x000fe20000000f00 */
[----:B------:R-:W-:Y:S01]  /*5440*/  IMAD.MOV.U32 R5, RZ, RZ, 0x0 ;  /* 0x00000000ff057424 */ /* 0x000fe200078e00ff */
[----:B0-----:R-:W-:-:S04]  /*5450*/  IADD3 R2, P0, PT, R2, UR4, RZ ;  /* 0x0000000402027c10 */ /* 0x001fc8000ff1e0ff */
[----:B------:R-:W-:-:S05]  /*5460*/  IADD3.X R3, PT, PT, RZ, UR5, RZ, P0, !PT ;  /* 0x00000005ff037c10 */ /* 0x000fca00087fe4ff */
[----:B------:R-:W-:Y:S01]  /*5470*/  STG.E.64 desc[UR6][R2.64], R4 ;  /* 0x0000000402007986 */ /* 0x000fe2000c101b06 */
[----:B------:R-:W-:Y:S05]  /*5480*/  EXIT ;  /* 0x000000000000794d */ /* 0x000fea0003800000 */
.L_x_14457:
[----:B------:R-:W0:Y:S01]  /*5490*/  LDCU UR4, c[0x0][0x380] ;  /* 0x00007000ff0477ac */ /* 0x000e220008000800 */
[----:B------:R-:W-:Y:S01]  /*54a0*/  VIMNMX.U32 R4, PT, PT, R2, 0x18, PT ;  /* 0x0000001802047848 */ /* 0x000fe20003fe0000 */
[----:B------:R-:W-:Y:S03]  /*54b0*/  BSSY.RECONVERGENT B0, `(.L_x_14462) ;  /* 0x0000152000007945 */ /* 0x000fe60003800200 */
        /* <DEDUP_REMOVED lines=296> */
[----:B------:R-:W-:-:S04]  /*6740*/  IMAD R6, R8, UR13, R6 ;  /* 0x0000000d08067c24 */ /* 0x000fc8000f8e0206 */
[----:B------:R-:W-:-:S04]  /*6750*/  @P0 IMAD.MOV R12, RZ, RZ, -R14 ;  /* 0x000000ffff0c0224 */ /* 0x000fc800078e0a0e */
[----:B0-----:R-:W-:-:S04]  /*6760*/  @P0 IMAD R12, R17, R12, R13 ;  /* 0x0000000c110c0224 */ /* 0x001fc800078e020d */
[C---:B-1----:R-:W-:Y:S02]  /*6770*/  @P0 IMAD R7, R12.reuse, R10, R7 ;  /* 0x0000000a0c070224 */ /* 0x042fe400078e0207 */
[----:B------:R-:W-:-:S07]  /*6780*/  @P0 IMAD R6, R12, R11, R6 ;  /* 0x0000000b0c060224 */ /* 0x000fce00078e0206 */
.L_x_14464:
[----:B------:R-:W0:Y:S02]  /*6790*/  LDCU.64 UR10, c[0x0][0x588] ;  /* 0x0000b100ff0a77ac */ /* 0x000e240008000a00 */
[----:B0-----:R-:W-:-:S04]  /*67a0*/  IADD3 R8, P0, PT, R6, UR10, RZ ;  /* 0x0000000a06087c10 */ /* 0x001fc8000ff1e0ff */
[----:B------:R-:W-:-:S06]  /*67b0*/  IADD3.X R9, PT, PT, RZ, UR11, RZ, P0, !PT ;  /* 0x0000000bff097c10 */ /* 0x000fcc00087fe4ff */
[----:B------:R-:W5:Y:S01]  /*67c0*/  LDG.E.64 R8, desc[UR6][R8.64] ;  /* 0x0000000608087981 */ /* 0x000f62000c1e1b00 */
[----:B------:R-:W-:Y:S01]  /*67d0*/  MOV R13, R3 ;  /* 0x00000003000d7202 */ /* 0x000fe20000000f00 */
[----:B------:R-:W-:Y:S01]  /*67e0*/  IMAD.U32 R12, RZ, RZ, UR9 ;  /* 0x00000009ff0c7e24 */ /* 0x000fe2000f8e00ff */
[----:B------:R-:W-:Y:S02]  /*67f0*/  MOV R15, 0x1 ;  /* 0x00000001000f7802 */ /* 0x000fe40000000f00 */
[----:B------:R-:W-:-:S07]  /*6800*/  MOV R14, RZ ;  /* 0x000000ff000e7202 */ /* 0x000fce0000000f00 */
.L_x_14465:
        /* <DEDUP_REMOVED lines=8> */
[----:B------:R-:W-:-:S03]  /*6890*/  ISETP.GT.U32.AND P0, PT, R12, 0x1, PT ;  /* 0x000000010c00780c */ /* 0x000fc60003f04070 */
[-C--:B------:R-:W-:Y:S01]  /*68a0*/  IMAD R17, R10, R15.reuse, RZ ;  /* 0x0000000f0a117224 */ /* 0x080fe200078e02ff */
[----:B------:R-:W-:Y:S01]  /*68b0*/  ISETP.GT.U32.AND.EX P0, PT, R13, RZ, PT, P0 ;  /* 0x000000ff0d00720c */ /* 0x000fe20003f04100 */
[----:B------:R-:W-:Y:S01]  /*68c0*/  IMAD.WIDE.U32 R10, R6, R15, RZ ;  /* 0x0000000f060a7225 */ /* 0x000fe200078e00ff */
[----:B------:R-:W-:-:S03]  /*68d0*/  IADD3 R9, PT, PT, R9, R19, RZ ;  /* 0x0000001309097210 */ /* 0x000fc60007ffe0ff */
[----:B------:R-:W-:Y:S01]  /*68e0*/  IMAD R17, R14, R6, R17 ;  /* 0x000000060e117224 */ /* 0x000fe200078e0211 */
[----:B------:R-:W-:Y:S02]  /*68f0*/  MOV R15, R10 ;  /* 0x0000000a000f7202 */ /* 0x000fe40000000f00 */
[--C-:B------:R-:W-:Y:S02]  /*6900*/  SHF.R.U32.HI R10, RZ, 0x1, R13.reuse ;  /* 0x00000001ff0a7819 */ /* 0x100fe4000001160d */
[----:B------:R-:W-:Y:S02]  /*6910*/  SHF.R.U64 R6, R12, 0x1, R13 ;  /* 0x000000010c067819 */ /* 0x000fe4000000120d */
[----:B------:R-:W-:Y:S01]  /*6920*/  IADD3 R14, PT, PT, R11, R17, RZ ;  /* 0x000000110b0e7210 */ /* 0x000fe20007ffe0ff */
[----:B------:R-:W-:Y:S01]  /*6930*/  IMAD.MOV.U32 R13, RZ, RZ, R10 ;  /* 0x000000ffff0d7224 */ /* 0x000fe200078e000a */
[----:B------:R-:W-:Y:S01]  /*6940*/  MOV R12, R6 ;  /* 0x00000006000c7202 */ /* 0x000fe20000000f00 */
[----:B------:R-:W-:Y:S06]  /*6950*/  @P0 BRA `(.L_x_14465) ;  /* 0xfffffffc00ac0947 */ /* 0x000fec000383ffff */
[----:B------:R-:W0:Y:S01]  /*6960*/  LDCU.64 UR10, c[0x0][0x580] ;  /* 0x0000b000ff0a77ac */ /* 0x000e220008000a00 */
[----:B------:R-:W-:Y:S02]  /*6970*/  MOV R6, R15 ;  /* 0x0000000f00067202 */ /* 0x000fe40000000f00 */
[----:B------:R-:W-:Y:S02]  /*6980*/  IADD3 R5, PT, PT, R5, 0x80, RZ ;  /* 0x0000008005057810 */ /* 0x000fe40007ffe0ff */
[----:B0-----:R-:W-:Y:S02]  /*6990*/  IADD3 R8, P0, PT, R7, UR10, RZ ;  /* 0x0000000a07087c10 */ /* 0x001fe4000ff1e0ff */
[----:B------:R-:W-:Y:S02]  /*69a0*/  MOV R7, R14 ;  /* 0x0000000e00077202 */ /* 0x000fe40000000f00 */
[----:B------:R-:W-:-:S05]  /*69b0*/  IADD3.X R9, PT, PT, RZ, UR11, RZ, P0, !PT ;  /* 0x0000000bff097c10 */ /* 0x000fca00087fe4ff */
[----:B------:R0:W-:Y:S04]  /*69c0*/  STG.E.64 desc[UR6][R8.64], R6 ;  /* 0x0000000608007986 */ /* 0x0001e8000c101b06 */
.L_x_14463:
[----:B------:R-:W-:Y:S05]  /*69d0*/  BSYNC.RECONVERGENT B0 ;  /* 0x0000000000007941 */ /* 0x000fea0003800200 */
.L_x_14462:
[----:B------:R-:W-:-:S13]  /*69e0*/  ISETP.GE.AND P0, PT, R5, UR4, PT ;  /* 0x0000000405007c0c */ /* 0x000fda000bf06270 */
[----:B------:R-:W-:Y:S05]  /*69f0*/  @P0 EXIT ;  /* 0x000000000000094d */ /* 0x000fea0003800000 */
        /* <DEDUP_REMOVED lines=293> */
[----:B------:R-:W-:Y:S02]  /*7c50*/  IMAD R2, R6, UR5, R2 ;  /* 0x0000000506027c24 */ /* 0x000fe4000f8e0202 */
[----:B------:R-:W-:-:S04]  /*7c60*/  @P0 IMAD.MOV R10, RZ, RZ, -R4 ;  /* 0x000000ffff0a0224 */ /* 0x000fc800078e0a04 */
[----:B0-----:R-:W-:-:S04]  /*7c70*/  @P0 IMAD R10, R15, R10, R11 ;  /* 0x0000000a0f0a0224 */ /* 0x001fc800078e020b */
[C---:B---3--:R-:W-:Y:S02]  /*7c80*/  @P0 IMAD R5, R10.reuse, R8, R5 ;  /* 0x000000080a050224 */ /* 0x048fe400078e0205 */
[----:B------:R-:W-:-:S07]  /*7c90*/  @P0 IMAD R2, R10, R9, R2 ;  /* 0x000000090a020224 */ /* 0x000fce00078e0202 */
.L_x_14466:
[----:B------:R-:W0:Y:S02]  /*7ca0*/  LDCU.128 UR8, c[0x0][0x580] ;  /* 0x0000b000ff0877ac */ /* 0x000e240008000c00 */
[----:B0-----:R-:W-:-:S04]  /*7cb0*/  IADD3 R6, P0, PT, R2, UR10, RZ ;  /* 0x0000000a02067c10 */ /* 0x001fc8000ff1e0ff */
[----:B------:R-:W-:-:S06]  /*7cc0*/  IADD3.X R7, PT, PT, RZ, UR11, RZ, P0, !PT ;  /* 0x0000000bff077c10 */ /* 0x000fcc00087fe4ff */
[----:B------:R-:W5:Y:S01]  /*7cd0*/  LDG.E.64 R6, desc[UR6][R6.64] ;  /* 0x0000000606067981 */ /* 0x000f62000c1e1b00 */
[----:B------:R-:W-:Y:S02]  /*7ce0*/  IADD3 R4, P0, PT, R5, UR8, RZ ;  /* 0x0000000805047c10 */ /* 0x000fe4000ff1e0ff */
[----:B------:R-:W-:Y:S02]  /*7cf0*/  MOV R11, 0x1 ;  /* 0x00000001000b7802 */ /* 0x000fe40000000f00 */
[----:B------:R-:W-:Y:S02]  /*7d00*/  IADD3.X R5, PT, PT, RZ, UR9, RZ, P0, !PT ;  /* 0x00000009ff057c10 */ /* 0x000fe400087fe4ff */
[----:B------:R-:W-:-:S07]  /*7d10*/  MOV R10, RZ ;  /* 0x000000ff000a7202 */ /* 0x000fce0000000f00 */
.L_x_14467:
        /* <DEDUP_REMOVED lines=15> */
[----:B------:R-:W-:Y:S02]  /*7e10*/  IMAD R13, R10, R2, R13 ;  /* 0x000000020a0d7224 */ /* 0x000fe400078e020d */
[----:B------:R-:W-:-:S03]  /*7e20*/  IMAD.MOV.U32 R11, RZ, RZ, R8 ;  /* 0x000000ffff0b7224 */ /* 0x000fc600078e0008 */
[----:B------:R-:W-:-:S03]  /*7e30*/  IADD3 R10, PT, PT, R9, R13, RZ ;  /* 0x0000000d090a7210 */ /* 0x000fc60007ffe0ff */
[----:B------:R-:W-:Y:S05]  /*7e40*/  @P0 BRA `(.L_x_14467) ;  /* 0xfffffffc00b40947 */ /* 0x000fea000383ffff */
[----:B------:R-:W-:Y:S02]  /*7e50*/  MOV R2, R11 ;  /* 0x0000000b00027202 */ /* 0x000fe40000000f00 */
[----:B------:R-:W-:-:S05]  /*7e60*/  MOV R3, R10 ;  /* 0x0000000a00037202 */ /* 0x000fca0000000f00 */
[----:B------:R-:W-:Y:S01]  /*7e70*/  STG.E.64 desc[UR6][R4.64], R2 ;  /* 0x0000000204007986 */ /* 0x000fe2000c101b06 */
[----:B------:R-:W-:Y:S05]  /*7e80*/  EXIT ;  /* 0x000000000000794d */ /* 0x000fea0003800000 */
.L_x_14468:
        /* <DEDUP_REMOVED lines=15> */
.L_x_68561:


//--------------------- .text._ZN2at6native27unrolled_elementwise_kernelIZNS0_50_GLOBAL__N__2680c7bb_12_PowKernel_cu_7dd49032_300329pow_tensor_scalar_kernel_implIllEEvRNS_18TensorIteratorBaseET0_EUllE2_St5arrayIPcLm2EELi4E23TrivialOffsetCalculatorILi1EjESC_NS0_6memory15LoadWithoutCastENSD_16StoreWithoutCastEEEviT_S6_T2_T3_T4_T5_ --------------------------
	.section	.text._ZN2at6native27unrolled_elementwise_kernelIZNS0_50_GLOBAL__N__2680c7bb_12_PowKernel_cu_7dd49032_300329pow_tensor_scalar_kernel_implIllEEvRNS_18TensorIteratorBaseET0_EUllE2_St5arrayIPcLm2EELi4E23TrivialOffsetCalculatorILi1EjESC_NS0_6memory15LoadWithoutCastENSD_16StoreWithoutCastEEEviT_S6_T2_T3_T4_T5_,"ax",@progbits
	.align	128
        .global         _ZN2at6native27unrolled_elementwise_kernelIZNS0_50_GLOBAL__N__2680c7bb_12_PowKernel_cu_7dd49032_300329pow_tensor_scalar_kernel_implIllEEvRNS_18TensorIteratorBaseET0_EUllE2_St5arrayIPcLm2EELi4E23TrivialOffsetCalculatorILi1EjESC_NS0_6memory15LoadWithoutCastENSD_16StoreWithoutCastEEEviT_S6_T2_T3_T4_T5_
        .type           _ZN2at6native27unrolled_elementwise_kernelIZNS0_50_GLOBAL__N__2680c7bb_12_PowKernel_cu_7dd49032_300329pow_tensor_scalar_kernel_implIllEEvRNS_18TensorIteratorBaseET0_EUllE2_St5arrayIPcLm2EELi4E23TrivialOffsetCalculatorILi1EjESC_NS0_6memory15LoadWithoutCastENSD_16StoreWithoutCastEEEviT_S6_T2_T3_T4_T5_,@function
        .size           _ZN2at6native27unrolled_elementwise_kernelIZNS0_50_GLOBAL__N__2680c7bb_12_PowKernel_cu_7dd49032_300329pow_tensor_scalar_kernel_implIllEEvRNS_18TensorIteratorBaseET0_EUllE2_St5arrayIPcLm2EELi4E23TrivialOffsetCalculatorILi1EjESC_NS0_6memory15LoadWithoutCastENSD_16StoreWithoutCastEEEviT_S6_T2_T3_T4_T5_,(.L_x_68562 - _ZN2at6native27unrolled_elementwise_kernelIZNS0_50_GLOBAL__N__2680c7bb_12_PowKernel_cu_7dd49032_300329pow_tensor_scalar_kernel_implIllEEvRNS_18TensorIteratorBaseET0_EUllE2_St5arrayIPcLm2EELi4E23TrivialOffsetCalculatorILi1EjESC_NS0_6memory15LoadWithoutCastENSD_16StoreWithoutCastEEEviT_S6_T2_T3_T4_T5_)
        .other          _ZN2at6native27unrolled_elementwise_kernelIZNS0_50_GLOBAL__N__2680c7bb_12_PowKernel_cu_7dd49032_300329pow_tensor_scalar_kernel_implIllEEvRNS_18TensorIteratorBaseET0_EUllE2_St5arrayIPcLm2EELi4E23TrivialOffsetCalculatorILi1EjESC_NS0_6memory15LoadWithoutCastENSD_16StoreWithoutCastEEEviT_S6_T2_T3_T4_T5_,@"STO_CUDA_ENTRY STV_DEFAULT"
_ZN2at6native27unrolled_elementwise_kernelIZNS0_50_GLOBAL__N__2680c7bb_12_PowKernel_cu_7dd49032_300329pow_tensor_scalar_kernel_implIllEEvRNS_18TensorIteratorBaseET0_EUllE2_St5arrayIPcLm2EELi4E23TrivialOffsetCalculatorILi1EjESC_NS0_6memory15LoadWithoutCastENSD_16StoreWithoutCastEEEviT_S6_T2_T3_T4_T5_:
.text._ZN2at6native27unrolled_elementwise_kernelIZNS0_50_GLOBAL__N__2680c7bb_12_PowKernel_cu_7dd49032_300329pow_tensor_scalar_kernel_implIllEEvRNS_18TensorIteratorBaseET0_EUllE2_St5arrayIPcLm2EELi4E23TrivialOffsetCalculatorILi1EjESC_NS0_6memory15LoadWithoutCastENSD_16StoreWithoutCastEEEviT_S6_T2_T3_T4_T5_:
[----:B------:R-:W-:Y:S01]  /*0000*/  LDC R1, c[0x0][0x37c] ;  /* 0x0000df00ff017b82 */ /* 0x000fe20000000800 */
[----:B------:R-:W0:Y:S07]  /*0010*/  S2R R6, SR_TID.X ;  /* 0x0000000000067919 */ /* 0x000e2e0000002100 */
[----:B------:R-:W1:Y:S01]  /*0020*/  S2UR UR9, SR_CTAID.X ;  /* 0x00000000000979c3 */ /* 0x000e620000002500 */
[----:B------:R-:W1:Y:S01]  /*0030*/  LDCU UR4, c[0x0][0x380] ;  /* 0x00007000ff0477ac */ /* 0x000e620008000800 */
[----:B------:R-:W2:Y:S01]  /*0040*/  LDCU.64 UR12, c[0x0][0x358] ;  /* 0x00006b00ff0c77ac */ /* 0x000ea20008000a00 */
[----:B------:R-:W3:Y:S01]  /*0050*/  LDCU.64 UR6, c[0x0][0x388] ;  /* 0x00007100ff0677ac */ /* 0x000ee20008000a00 */
[----:B------:R-:W4:Y:S01]  /*0060*/  LDCU.64 UR10, c[0x0][0x388] ;  /* 0x00007100ff0a77ac */ /* 0x000f220008000a00 */
[----:B-1----:R-:W-:-:S02]  /*0070*/  UIMAD UR4, UR9, -0x200, UR4 ;  /* 0xfffffe00090478a4 */ /* 0x002fc4000f8e0204 */
[----:B------:R-:W-:Y:S01]  /*0080*/  MOV R9, UR9 ;  /* 0x0000000900097c02 */ /* 0x000fe20008000f00 */
[----:B------:R-:W-:Y:S01]  /*0090*/  IMAD.U32 R19, RZ, RZ, UR9 ;  /* 0x00000009ff137e24 */ /* 0x000fe2000f8e00ff */
[----:B------:R-:W-:Y:S02]  /*00a0*/  MOV R21, UR9 ;  /* 0x0000000900157c02 */ /* 0x000fe40008000f00 */
[----:B------:R-:W-:Y:S02]  /*00b0*/  MOV R7, UR9 ;  /* 0x0000000900077c02 */ /* 0x000fe40008000f00 */
[----:B0-----:R-:W-:Y:S01]  /*00c0*/  ISETP.GE.AND P0, PT, R6, UR4, PT ;  /* 0x0000000406007c0c */ /* 0x001fe2000bf06270 */
[----:B------:R-:W-:-:S12]  /*00d0*/  IMAD.MOV.U32 R0, RZ, RZ, R6 ;  /* 0x000000ffff007224 */ /* 0x000fd800078e0006 */
[----:B------:R-:W-:Y:S01]  /*00e0*/  @!P0 VIADD R6, R0, 0x80 ;  /* 0x0000008000068836 */ /* 0x000fe20000000000 */
[----:B------:R-:W0:Y:S01]  /*00f0*/  @!P0 LDC.64 R10, c[0x0][0x3a0] ;  /* 0x0000e800ff0a8b82 */ /* 0x000e220000000a00 */
[----:B------:R-:W-:-:S03]  /*0100*/  @!P0 IMAD R7, R7, 0x200, R0 ;  /* 0x0000020007078824 */ /* 0x000fc600078e0200 */
[----:B------:R-:W-:-:S13]  /*0110*/  ISETP.GE.AND P1, PT, R6, UR4, PT ;  /* 0x0000000406007c0c */ /* 0x000fda000bf26270 */
[----:B------:R-:W-:Y:S01]  /*0120*/  @!P1 IMAD R9, R9, 0x200, R6 ;  /* 0x0000020009099824 */ /* 0x000fe200078e0206 */
[----:B------:R-:W1:Y:S01]  /*0130*/  @!P1 LDC.64 R12, c[0x0][0x3a0] ;  /* 0x0000e800ff0c9b82 */ /* 0x000e620000000a00 */
[----:B------:R-:W-:-:S05]  /*0140*/  @!P1 VIADD R6, R6, 0x80 ;  /* 0x0000008006069836 */ /* 0x000fca0000000000 */
[----:B------:R-:W-:Y:S01]  /*0150*/  ISETP.GE.AND P3, PT, R6, UR4, PT ;  /* 0x0000000406007c0c */ /* 0x000fe2000bf66270 */
[----:B0-----:R-:W-:-:S12]  /*0160*/  @!P0 IMAD.WIDE.U32 R10, R7, 0x8, R10 ;  /* 0x00000008070a8825 */ /* 0x001fd800078e000a */
[----:B------:R-:W-:Y:S01]  /*0170*/  @!P3 IMAD R21, R21, 0x200, R6 ;  /* 0x000002001515b824 */ /* 0x000fe200078e0206 */
[----:B------:R-:W0:Y:S01]  /*0180*/  @!P3 LDC.64 R4, c[0x0][0x3a0] ;  /* 0x0000e800ff04bb82 */ /* 0x000e220000000a00 */
[----:B------:R-:W-:Y:S02]  /*0190*/  @!P3 VIADD R6, R6, 0x80 ;  /* 0x000000800606b836 */ /* 0x000fe40000000000 */
[----:B-1----:R-:W-:Y:S01]  /*01a0*/  @!P1 IMAD.WIDE.U32 R12, R9, 0x8, R12 ;  /* 0x00000008090c9825 */ /* 0x002fe200078e000c */
[----:B------:R-:W-:Y:S02]  /*01b0*/  CS2R R8, SRZ ;  /* 0x0000000000087805 */ /* 0x000fe4000001ff00 */
[----:B------:R-:W-:-:S04]  /*01c0*/  ISETP.GE.AND P2, PT, R6, UR4, PT ;  /* 0x0000000406007c0c */ /* 0x000fc8000bf46270 */
[----:B--2---:R1:W5:Y:S09]  /*01d0*/  @!P0 LDG.E.64 R8, desc[UR12][R10.64] ;  /* 0x0000000c0a088981 */ /* 0x004372000c1e1b00 */
[----:B------:R-:W2:Y:S01]  /*01e0*/  @!P2 LDC.64 R2, c[0x0][0x3a0] ;  /* 0x0000e800ff02ab82 */ /* 0x000ea20000000a00 */
[----:B------:R-:W-:-:S02]  /*01f0*/  @!P2 LEA R19, R19, R6, 0x9 ;  /* 0x000000061313a211 */ /* 0x000fc400078e48ff */
[----:B------:R-:W-:Y:S01]  /*0200*/  CS2R R6, SRZ ;  /* 0x0000000000067805 */ /* 0x000fe2000001ff00 */
[----:B0-----:R-:W-:Y:S01]  /*0210*/  @!P3 IMAD.WIDE.U32 R20, R21, 0x8, R4 ;  /* 0x000000081514b825 */ /* 0x001fe200078e0004 */
[----:B------:R-:W-:-:S04]  /*0220*/  CS2R R4, SRZ ;  /* 0x0000000000047805 */ /* 0x000fc8000001ff00 */
[----:B------:R1:W5:Y:S04]  /*0230*/  @!P1 LDG.E.64 R6, desc[UR12][R12.64] ;  /* 0x0000000c0c069981 */ /* 0x000368000c1e1b00 */
[----:B------:R1:W5:Y:S01]  /*0240*/  @!P3 LDG.E.64 R4, desc[UR12][R20.64] ;  /* 0x0000000c1404b981 */ /* 0x000362000c1e1b00 */
[----:B--2---:R-:W-:Y:S01]  /*0250*/  @!P2 IMAD.WIDE.U32 R18, R19, 0x8, R2 ;  /* 0x000000081312a825 */ /* 0x004fe200078e0002 */
[----:B------:R-:W-:-:S06]  /*0260*/  CS2R R2, SRZ ;  /* 0x0000000000027805 */ /* 0x000fcc000001ff00 */
[----:B------:R1:W5:Y:S01]  /*0270*/  @!P2 LDG.E.64 R2, desc[UR12][R18.64] ;  /* 0x0000000c1202a981 */ /* 0x000362000c1e1b00 */
[----:B---3--:R-:W-:-:S04]  /*0280*/  UISETP.GT.U32.AND UP0, UPT, UR6, -0x1, UPT ;  /* 0xffffffff0600788c */ /* 0x008fc8000bf04070 */
[----:B------:R-:W-:Y:S01]  /*0290*/  UISETP.GT.AND.EX UP0, UPT, UR7, -0x1, UPT, UP0 ;  /* 0xffffffff0700788c */ /* 0x000fe2000bf04300 */
[----:B------:R-:W-:Y:S01]  /*02a0*/  BSSY.RECONVERGENT B0, `(.L_x_14469) ;  /* 0x00000c6000007945 */ /* 0x000fe20003800200 */
[----:B----4-:R-:W-:Y:S02]  /*02b0*/  IMAD.U32 R14, RZ, RZ, UR10 ;  /* 0x0000000aff0e7e24 */ /* 0x010fe4000f8e00ff */
[----:B------:R-:W-:-:S05]  /*02c0*/  IMAD.U32 R17, RZ, RZ, UR11 ;  /* 0x0000000bff117e24 */ /* 0x000fca000f8e00ff */
[----:B-1----:R-:W-:Y:S05]  /*02d0*/  BRA.U UP0, `(.L_x_14470) ;  /* 0x0000000500107547 */ /* 0x002fea000b800000 */
[----:B------:R-:W-:Y:S01]  /*02e0*/  ULOP3.LUT UR5, UR6, 0x1, URZ, 0xc0, !UPT ;  /* 0x0000000106057892 */ /* 0x000fe2000f8ec0ff */
[C---:B------:R-:W-:Y:S01]  /*02f0*/  ISETP.GE.AND P0, PT, R0.reuse, UR4, PT ;  /* 0x0000000400007c0c */ /* 0x040fe2000bf06270 */
[C---:B------:R-:W-:Y:S01]  /*0300*/  VIADD R10, R0.reuse, 0x100 ;  /* 0x00000100000a7836 */ /* 0x040fe20000000000 */
[C---:B------:R-:W-:Y:S01]  /*0310*/  IADD3 R11, PT, PT, R0.reuse, 0x80, RZ ;  /* 0x00000080000b7810 */ /* 0x040fe20007ffe0ff */
[----:B------:R-:W-:Y:S01]  /*0320*/  UISETP.NE.U32.AND UP0, UPT, UR5, 0x1, UPT ;  /* 0x000000010500788c */ /* 0x000fe2000bf05070 */
[----:B------:R-:W-:Y:S02]  /*0330*/  BSSY.RECONVERGENT B1, `(.L_x_14471) ;  /* 0x0000015000017945 */ /* 0x000fe40003800200 */
[----:B------:R-:W-:Y:S01]  /*0340*/  ISETP.GE.AND P1, PT, R11, UR4, PT ;  /* 0x000000040b007c0c */ /* 0x000fe2000bf26270 */
[----:B------:R-:W-:Y:S01]  /*0350*/  UISETP.NE.U32.AND.EX UP0, UPT, URZ, URZ, UPT, UP0 ;  /* 0x000000ffff00728c */ /* 0x000fe2000bf05100 */
[----:B------:R-:W-:Y:S01]  /*0360*/  VIADD R11, R0, 0x180 ;  /* 0x00000180000b7836 */ /* 0x000fe20000000000 */
[----:B------:R-:W-:Y:S01]  /*0370*/  UMOV UR5, 0xffffffff ;  /* 0xffffffff00057882 */ /* 0x000fe20000000000 */
[----:B------:R-:W-:Y:S01]  /*0380*/  ISETP.GE.AND P2, PT, R10, UR4, PT ;  /* 0x000000040a007c0c */ /* 0x000fe2000bf46270 */
[----:B------:R-:W-:-:S02]  /*0390*/  USEL UR5, UR5, 0x1, !UP0 ;  /* 0x0000000105057887 */ /* 0x000fc4000c000000 */
[----:B------:R-:W-:Y:S01]  /*03a0*/  USEL UR6, URZ, 0xffffffff, UP0 ;  /* 0xffffffffff067887 */ /* 0x000fe20008000000 */
[----:B------:R-:W-:Y:S01]  /*03b0*/  ISETP.GE.AND P3, PT, R11, UR4, PT ;  /* 0x000000040b007c0c */ /* 0x000fe2000bf66270 */
[----:B------:R-:W-:-:S12]  /*03c0*/  @P0 BRA `(.L_x_14472) ;  /* 0x00000000002c0947 */ /* 0x000fd80003800000 */
[----:B-----5:R-:W-:Y:S01]  /*03d0*/  ISETP.NE.U32.AND P0, PT, R8, 0x1, PT ;  /* 0x000000010800780c */ /* 0x020fe20003f05070 */
[----:B------:R-:W-:Y:S01]  /*03e0*/  IMAD.MOV.U32 R19, RZ, RZ, R9 ;  /* 0x000000ffff137224 */ /* 0x000fe200078e0009 */
[----:B------:R-:W-:Y:S02]  /*03f0*/  MOV R10, R8 ;  /* 0x00000008000a7202 */ /* 0x000fe40000000f00 */
[----:B------:R-:W-:-:S13]  /*0400*/  ISETP.NE.AND.EX P0, PT, R9, RZ, PT, P0 ;  /* 0x000000ff0900720c */ /* 0x000fda0003f05300 */
[----:B------:R-:W-:Y:S05]  /*0410*/  @!P0 BRA `(.L_x_14472) ;  /* 0x0000000000188947 */ /* 0x000fea0003800000 */
[----:B------:R-:W-:Y:S01]  /*0420*/  ISETP.NE.U32.AND P0, PT, R8, -0x1, PT ;  /* 0xffffffff0800780c */ /* 0x000fe20003f05070 */
[----:B------:R-:W-:Y:S01]  /*0430*/  IMAD.U32 R10, RZ, RZ, UR5 ;  /* 0x00000005ff0a7e24 */ /* 0x000fe2000f8e00ff */
[----:B------:R-:W-:Y:S02]  /*0440*/  MOV R19, UR6 ;  /* 0x0000000600137c02 */ /* 0x000fe40008000f00 */
[----:B------:R-:W-:-:S13]  /*0450*/  ISETP.NE.AND.EX P0, PT, R9, -0x1, PT, P0 ;  /* 0xffffffff0900780c */ /* 0x000fda0003f05300 */
[----:B------:R-:W-:Y:S02]  /*0460*/  @P0 IMAD.MOV.U32 R10, RZ, RZ, RZ ;  /* 0x000000ffff0a0224 */ /* 0x000fe400078e00ff */
[----:B------:R-:W-:-:S07]  /*0470*/  @P0 IMAD.MOV.U32 R19, RZ, RZ, RZ ;  /* 0x000000ffff130224 */ /* 0x000fce00078e00ff */
.L_x_14472:
[----:B------:R-:W-:Y:S05]  /*0480*/  BSYNC.RECONVERGENT B1 ;  /* 0x0000000000017941 */ /* 0x000fea0003800200 */
.L_x_14471:
[----:B------:R-:W-:Y:S04]  /*0490*/  BSSY.RECONVERGENT B1, `(.L_x_14473) ;  /* 0x000000d000017945 */ /* 0x000fe80003800200 */
[----:B------:R-:W-:Y:S05]  /*04a0*/  @P1 BRA `(.L_x_14474) ;  /* 0x00000000002c1947 */ /* 0x000fea0003800000 */
        /* <DEDUP_REMOVED lines=11> */
.L_x_14474:
[----:B------:R-:W-:Y:S05]  /*0560*/  BSYNC.RECONVERGENT B1 ;  /* 0x0000000000017941 */ /* 0x000fea0003800200 */
.L_x_14473:
        /* <DEDUP_REMOVED lines=11> */
[----:B------:R-:W-:-:S07]  /*0620*/  @P0 CS2R R12, SRZ ;  /* 0x00000000000c0805 */ /* 0x000fce000001ff00 */
.L_x_14476:
[----:B------:R-:W-:Y:S05]  /*0630*/  BSYNC.RECONVERGENT B1 ;  /* 0x0000000000017941 */ /* 0x000fea0003800200 */
.L_x_14475:
[----:B------:R-:W-:Y:S05]  /*0640*/  @P3 BRA `(.L_x_14477) ;  /* 0x00000008002c3947 */ /* 0x000fea0003800000 */
[----:B-----5:R-:W-:Y:S01]  /*0650*/  ISETP.NE.U32.AND P0, PT, R2, 0x1, PT ;  /* 0x000000010200780c */ /* 0x020fe20003f05070 */
        /* <DEDUP_REMOVED lines=8> */
[----:B------:R-:W-:Y:S05]  /*06e0*/  @!P0 BRA `(.L_x_14477) ;  /* 0x0000000800048947 */ /* 0x000fea0003800000 */
[----:B------:R-:W-:Y:S02]  /*06f0*/  HFMA2 R15, -RZ, RZ, 0, 0 ;  /* 0x00000000ff0f7431 */ /* 0x000fe400000001ff */
[----:B------:R-:W-:Y:S01]  /*0700*/  IMAD.MOV.U32 R18, RZ, RZ, RZ ;  /* 0x000000ffff127224 */ /* 0x000fe200078e00ff */
[----:B------:R-:W-:Y:S06]  /*0710*/  BRA `(.L_x_14477) ;  /* 0x0000000400f87947 */ /* 0x000fec0003800000 */
.L_x_14470:
[----:B------:R-:W-:Y:S01]  /*0720*/  UISETP.NE.U32.AND UP0, UPT, UR6, URZ, UPT ;  /* 0x000000ff0600728c */ /* 0x000fe2000bf05070 */
[----:B------:R-:W-:Y:S02]  /*0730*/  HFMA2 R21, -RZ, RZ, 0, 0 ;  /* 0x00000000ff157431 */ /* 0x000fe400000001ff */
[----:B------:R-:W-:Y:S01]  /*0740*/  IMAD.MOV.U32 R18, RZ, RZ, 0x1 ;  /* 0x00000001ff127424 */ /* 0x000fe200078e00ff */
[----:B------:R-:W-:Y:S01]  /*0750*/  MOV R12, 0x1 ;  /* 0x00000001000c7802 */ /* 0x000fe20000000f00 */
[----:B------:R-:W-:Y:S01]  /*0760*/  UISETP.NE.AND.EX UP0, UPT, UR7, URZ, UPT, UP0 ;  /* 0x000000ff0700728c */ /* 0x000fe2000bf05300 */
[----:B------:R-:W-:Y:S02]  /*0770*/  IMAD.MOV.U32 R15, RZ, RZ, RZ ;  /* 0x000000ffff0f7224 */ /* 0x000fe400078e00ff */
[----:B------:R-:W-:Y:S02]  /*0780*/  IMAD.MOV.U32 R13, RZ, RZ, RZ ;  /* 0x000000ffff0d7224 */ /* 0x000fe400078e00ff */
[----:B------:R-:W-:-:S02]  /*0790*/  IMAD.MOV.U32 R16, RZ, RZ, 0x1 ;  /* 0x00000001ff107424 */ /* 0x000fc400078e00ff */
[----:B------:R-:W-:Y:S02]  /*07a0*/  IMAD.MOV.U32 R10, RZ, RZ, 0x1 ;  /* 0x00000001ff0a7424 */ /* 0x000fe400078e00ff */
[----:B------:R-:W-:Y:S01]  /*07b0*/  IMAD.MOV.U32 R19, RZ, RZ, RZ ;  /* 0x000000ffff137224 */ /* 0x000fe200078e00ff */
[----:B------:R-:W-:Y:S06]  /*07c0*/  BRA.U !UP0, `(.L_x_14477) ;  /* 0x0000000508cc7547 */ /* 0x000fec000b800000 */
[C---:B------:R-:W-:Y:S01]  /*07d0*/  ISETP.GE.AND P3, PT, R0.reuse, UR4, PT ;  /* 0x0000000400007c0c */ /* 0x040fe2000bf66270 */
[C---:B------:R-:W-:Y:S01]  /*07e0*/  VIADD R20, R0.reuse, 0x100 ;  /* 0x0000010000147836 */ /* 0x040fe20000000000 */
[C---:B------:R-:W-:Y:S01]  /*07f0*/  IADD3 R11, PT, PT, R0.reuse, 0x80, RZ ;  /* 0x00000080000b7810 */ /* 0x040fe20007ffe0ff */
[----:B------:R-:W-:Y:S01]  /*0800*/  VIADD R22, R0, 0x180 ;  /* 0x0000018000167836 */ /* 0x000fe20000000000 */
[----:B------:R-:W-:Y:S02]  /*0810*/  BSSY.RECONVERGENT B1, `(.L_x_14478) ;  /* 0x000001e000017945 */ /* 0x000fe40003800200 */
[----:B------:R-:W-:Y:S02]  /*0820*/  ISETP.GE.AND P0, PT, R11, UR4, PT ;  /* 0x000000040b007c0c */ /* 0x000fe4000bf06270 */
[----:B------:R-:W-:Y:S02]  /*0830*/  ISETP.GE.AND P1, PT, R20, UR4, PT ;  /* 0x0000000414007c0c */ /* 0x000fe4000bf26270 */
[----:B------:R-:W-:-:S03]  /*0840*/  ISETP.GE.AND P2, PT, R22, UR4, PT ;  /* 0x0000000416007c0c */ /* 0x000fc6000bf46270 */
[----:B------:R-:W-:Y:S10]  /*0850*/  @P3 BRA `(.L_x_14479) ;  /* 0x0000000000643947 */ /* 0x000ff40003800000 */
[----:B------:R-:W-:Y:S01]  /*0860*/  MOV R10, 0x1 ;  /* 0x00000001000a7802 */ /* 0x000fe20000000f00 */
[----:B------:R-:W-:Y:S01]  /*0870*/  IMAD.MOV.U32 R19, RZ, RZ, RZ ;  /* 0x000000ffff137224 */ /* 0x000fe200078e00ff */
[----:B------:R-:W-:Y:S01]  /*0880*/  UMOV UR7, UR10 ;  /* 0x0000000a00077c82 */ /* 0x000fe20008000000 */
[----:B------:R-:W-:-:S05]  /*0890*/  UMOV UR8, UR11 ;  /* 0x0000000b00087c82 */ /* 0x000fca0008000000 */
.L_x_14480:
[----:B------:R-:W-:Y:S01]  /*08a0*/  ULOP3.LUT UR5, UR7, 0x1, URZ, 0xc0, !UPT ;  /* 0x0000000107057892 */ /* 0x000fe2000f8ec0ff */
[----:B-----5:R-:W-:Y:S01]  /*08b0*/  IMAD R23, R9, R8, RZ ;  /* 0x0000000809177224 */ /* 0x020fe200078e02ff */
[----:B------:R-:W-:Y:S02]  /*08c0*/  USHF.R.U32.HI UR6, URZ, 0x1, UR8 ;  /* 0x00000001ff067899 */ /* 0x000fe40008011608 */
[----:B------:R-:W-:Y:S01]  /*08d0*/  UISETP.NE.U32.AND UP0, UPT, UR5, 0x1, UPT ;  /* 0x000000010500788c */ /* 0x000fe2000bf05070 */
[----:B------:R-:W-:Y:S01]  /*08e0*/  IMAD R23, R8, R9, R23 ;  /* 0x0000000908177224 */ /* 0x000fe200078e0217 */
[----:B------:R-:W-:Y:S02]  /*08f0*/  USHF.R.U64 UR5, UR7, 0x1, UR8 ;  /* 0x0000000107057899 */ /* 0x000fe40008001208 */
[----:B------:R-:W-:-:S06]  /*0900*/  UISETP.NE.U32.AND.EX UP0, UPT, URZ, URZ, UPT, UP0 ;  /* 0x000000ffff00728c */ /* 0x000fcc000bf05100 */
[----:B------:R-:W-:Y:S01]  /*0910*/  PLOP3.LUT P3, PT, PT, PT, UP0, 0x80, 0x8 ;  /* 0x000000000008781c */ /* 0x000fe20003f6f008 */
[----:B------:R-:W-:-:S03]  /*0920*/  UISETP.GT.U32.AND UP0, UPT, UR7, 0x1, UPT ;  /* 0x000000010700788c */ /* 0x000fc6000bf04070 */
[----:B------:R-:W-:Y:S01]  /*0930*/  SEL R11, R9, RZ, !P3 ;  /* 0x000000ff090b7207 */ /* 0x000fe20005800000 */
[----:B------:R-:W-:Y:S01]  /*0940*/  UISETP.GT.U32.AND.EX UP0, UPT, UR8, URZ, UPT, UP0 ;  /* 0x000000ff0800728c */ /* 0x000fe2000bf04100 */
[C---:B------:R-:W-:Y:S01]  /*0950*/  SEL R20, R8.reuse, 0x1, !P3 ;  /* 0x0000000108147807 */ /* 0x040fe20005800000 */
[----:B------:R-:W-:Y:S01]  /*0960*/  IMAD.WIDE.U32 R8, R8, R8, RZ ;  /* 0x0000000808087225 */ /* 0x000fe200078e00ff */
[----:B------:R-:W-:Y:S01]  /*0970*/  UMOV UR7, UR5 ;  /* 0x0000000500077c82 */ /* 0x000fe20008000000 */
[----:B------:R-:W-:Y:S02]  /*0980*/  UMOV UR8, UR6 ;  /* 0x0000000600087c82 */ /* 0x000fe40008000000 */
[-C--:B------:R-:W-:Y:S01]  /*0990*/  IMAD R22, R11, R10.reuse, RZ ;  /* 0x0000000a0b167224 */ /* 0x080fe200078e02ff */
[----:B------:R-:W-:Y:S01]  /*09a0*/  IADD3 R9, PT, PT, R9, R23, RZ ;  /* 0x0000001709097210 */ /* 0x000fe20007ffe0ff */
[----:B------:R-:W-:-:S04]  /*09b0*/  IMAD.WIDE.U32 R10, R20, R10, RZ ;  /* 0x0000000a140a7225 */ /* 0x000fc800078e00ff */
[----:B------:R-:W-:-:S04]  /*09c0*/  IMAD R19, R19, R20, R22 ;  /* 0x0000001413137224 */ /* 0x000fc800078e0216 */
[----:B------:R-:W-:Y:S01]  /*09d0*/  IMAD.IADD R19, R11, 0x1, R19 ;  /* 0x000000010b137824 */ /* 0x000fe200078e0213 */
[----:B------:R-:W-:Y:S06]  /*09e0*/  BRA.U UP0, `(.L_x_14480) ;  /* 0xfffffffd00ac7547 */ /* 0x000fec000b83ffff */
.L_x_14479:
[----:B------:R-:W-:Y:S05]  /*09f0*/  BSYNC.RECONVERGENT B1 ;  /* 0x0000000000017941 */ /* 0x000fea0003800200 */
.L_x_14478:
[----:B------:R-:W0:Y:S01]  /*0a00*/  LDCU.64 UR10, c[0x0][0x388] ;  /* 0x00007100ff0a77ac */ /* 0x000e220008000a00 */
[----:B------:R-:W-:Y:S04]  /*0a10*/  BSSY.RECONVERGENT B1, `(.L_x_14481) ;  /* 0x000001b000017945 */ /* 0x000fe80003800200 */
[----:B------:R-:W-:Y:S05]  /*0a20*/  @P0 BRA `(.L_x_14482) ;  /* 0x0000000000640947 */ /* 0x000fea0003800000 */
[----:B------:R-:W-:Y:S01]  /*0a30*/  IMAD.MOV.U32 R16, RZ, RZ, 0x1 ;  /* 0x00000001ff107424 */ /* 0x000fe200078e00ff */
[----:B0-----:R-:W-:Y:S01]  /*0a40*/  UMOV UR5, UR10 ;  /* 0x0000000a00057c82 */ /* 0x001fe20008000000 */
[----:B------:R-:W-:Y:S01]  /*0a50*/  IMAD.MOV.U32 R21, RZ, RZ, RZ ;  /* 0x000000ffff157224 */ /* 0x000fe200078e00ff */
[----:B------:R-:W-:-:S06]  /*0a60*/  UMOV UR7, UR11 ;  /* 0x0000000b00077c82 */ /* 0x000fcc0008000000 */
.L_x_14483:
[----:B------:R-:W-:Y:S01]  /*0a70*/  ULOP3.LUT UR6, UR5, 0x1, URZ, 0xc0, !UPT ;  /* 0x0000000105067892 */ /* 0x000fe2000f8ec0ff */
[----:B-----5:R-:W-:-:S03]  /*0a80*/  IMAD R11, R7, R6, RZ ;  /* 0x00000006070b7224 */ /* 0x020fc600078e02ff */
[----:B------:R-:W-:Y:S01]  /*0a90*/  UISETP.NE.U32.AND UP0, UPT, UR6, 0x1, UPT ;  /* 0x000000010600788c */ /* 0x000fe2000bf05070 */
[----:B------:R-:W-:Y:S01]  /*0aa0*/  IMAD R11, R6, R7, R11 ;  /* 0x00000007060b7224 */ /* 0x000fe200078e020b */
[----:B------:R-:W-:Y:S02]  /*0ab0*/  USHF.R.U32.HI UR6, URZ, 0x1, UR7 ;  /* 0x00000001ff067899 */ /* 0x000fe40008011607 */
[----:B------:R-:W-:-:S06]  /*0ac0*/  UISETP.NE.U32.AND.EX UP0, UPT, URZ, URZ, UPT, UP0 ;  /* 0x000000ffff00728c */ /* 0x000fcc000bf05100 */
[----:B------:R-:W-:Y:S01]  /*0ad0*/  PLOP3.LUT P0, PT, PT, PT, UP0, 0x80, 0x8 ;  /* 0x000000000008781c */ /* 0x000fe20003f0f008 */
[----:B------:R-:W-:Y:S02]  /*0ae0*/  UISETP.GT.U32.AND UP0, UPT, UR5, 0x1, UPT ;  /* 0x000000010500788c */ /* 0x000fe4000bf04070 */
[----:B------:R-:W-:Y:S01]  /*0af0*/  USHF.R.U64 UR5, UR5, 0x1, UR7 ;  /* 0x0000000105057899 */ /* 0x000fe20008001207 */
[----:B------:R-:W-:Y:S01]  /*0b00*/  SEL R9, R7, RZ, !P0 ;  /* 0x000000ff07097207 */ /* 0x000fe20004000000 */
[----:B------:R-:W-:Y:S01]  /*0b10*/  UISETP.GT.U32.AND.EX UP0, UPT, UR7, URZ, UPT, UP0 ;  /* 0x000000ff0700728c */ /* 0x000fe2000bf04100 */
[C---:B------:R-:W-:Y:S01]  /*0b20*/  SEL R8, R6.reuse, 0x1, !P0 ;  /* 0x0000000106087807 */ /* 0x040fe20004000000 */
[----:B------:R-:W-:Y:S01]  /*0b30*/  IMAD.WIDE.U32 R6, R6, R6, RZ ;  /* 0x0000000606067225 */ /* 0x000fe200078e00ff */
[----:B------:R-:W-:-:S03]  /*0b40*/  UMOV UR7, UR6 ;  /* 0x0000000600077c82 */ /* 0x000fc60008000000 */
[----:B------:R-:W-:Y:S02]  /*0b50*/  IMAD R9, R9, R16, RZ ;  /* 0x0000001009097224 */ /* 0x000fe400078e02ff */
[----:B------:R-:W-:Y:S02]  /*0b60*/  IMAD.IADD R7, R7, 0x1, R11 ;  /* 0x0000000107077824 */ /* 0x000fe400078e020b */
[----:B------:R-:W-:Y:S02]  /*0b70*/  IMAD R21, R21, R8, R9 ;  /* 0x0000000815157224 */ /* 0x000fe400078e0209 */
[----:B------:R-:W-:-:S04]  /*0b80*/  IMAD.WIDE.U32 R8, R8, R16, RZ ;  /* 0x0000001008087225 */ /* 0x000fc800078e00ff */
[----:B------:R-:W-:Y:S01]  /*0b90*/  IMAD.IADD R21, R9, 0x1, R21 ;  /* 0x0000000109157824 */ /* 0x000fe200078e0215 */
[----:B------:R-:W-:Y:S01]  /*0ba0*/  MOV R16, R8 ;  /* 0x0000000800107202 */ /* 0x000fe20000000f00 */
[----:B------:R-:W-:Y:S06]  /*0bb0*/  BRA.U UP0, `(.L_x_14483) ;  /* 0xfffffffd00ac7547 */ /* 0x000fec000b83ffff */
.L_x_14482:
[----:B0-----:R-:W-:Y:S05]  /*0bc0*/  BSYNC.RECONVERGENT B1 ;  /* 0x0000000000017941 */ /* 0x001fea0003800200 */
.L_x_14481:
[----:B------:R-:W-:Y:S04]  /*0bd0*/  BSSY.RECONVERGENT B1, `(.L_x_14484) ;  /* 0x000001c000017945 */ /* 0x000fe80003800200 */
[----:B------:R-:W-:Y:S05]  /*0be0*/  @P1 BRA `(.L_x_14485) ;  /* 0x0000000000681947 */ /* 0x000fea0003800000 */
[----:B------:R-:W-:Y:S02]  /*0bf0*/  HFMA2 R12, -RZ, RZ, 0, 5.9604644775390625e-08 ;  /* 0x00000001ff0c7431 */ /* 0x000fe400000001ff */
[----:B------:R-:W-:Y:S01]  /*0c00*/  IMAD.MOV.U32 R13, RZ, RZ, RZ ;  /* 0x000000ffff0d7224 */ /* 0x000fe200078e00ff */
[----:B------:R-:W-:Y:S01]  /*0c10*/  UMOV UR7, UR10 ;  /* 0x0000000a00077c82 */ /* 0x000fe20008000000 */
[----:B------:R-:W-:-:S05]  /*0c20*/  UMOV UR8, UR11 ;  /* 0x0000000b00087c82 */ /* 0x000fca0008000000 */
.L_x_14486:
        /* <DEDUP_REMOVED lines=15> */
[-C--:B------:R-:W-:Y:S02]  /*0d20*/  IMAD R9, R7, R12.reuse, RZ ;  /* 0x0000000c07097224 */ /* 0x080fe400078e02ff */
[----:B------:R-:W-:-:S04]  /*0d30*/  IMAD.WIDE.U32 R6, R8, R12, RZ ;  /* 0x0000000c08067225 */ /* 0x000fc800078e00ff */
[----:B------:R-:W-:Y:S02]  /*0d40*/  IMAD R9, R13, R8, R9 ;  /* 0x000000080d097224 */ /* 0x000fe400078e0209 */
[----:B------:R-:W-:Y:S02]  /*0d50*/  IMAD.MOV.U32 R12, RZ, RZ, R6 ;  /* 0x000000ffff0c7224 */ /* 0x000fe400078e0006 */
[----:B------:R-:W-:Y:S01]  /*0d60*/  IMAD.IADD R5, R5, 0x1, R11 ;  /* 0x0000000105057824 */ /* 0x000fe200078e020b */
[----:B------:R-:W-:Y:S01]  /*0d70*/  IADD3 R13, PT, PT, R7, R9, RZ ;  /* 0x00000009070d7210 */ /* 0x000fe20007ffe0ff */
[----:B------:R-:W-:Y:S06]  /*0d80*/  BRA.U UP0, `(.L_x_14486) ;  /* 0xfffffffd00a87547 */ /* 0x000fec000b83ffff */
.L_x_14485:
[----:B------:R-:W-:Y:S05]  /*0d90*/  BSYNC.RECONVERGENT B1 ;  /* 0x0000000000017941 */ /* 0x000fea0003800200 */
.L_x_14484:
[----:B------:R-:W-:Y:S05]  /*0da0*/  @P2 BRA `(.L_x_14477) ;  /* 0x0000000000542947 */ /* 0x000fea0003800000 */
[----:B------:R-:W-:Y:S02]  /*0db0*/  HFMA2 R18, -RZ, RZ, 0, 5.9604644775390625e-08 ;  /* 0x00000001ff127431 */ /* 0x000fe400000001ff */
[----:B------:R-:W-:-:S07]  /*0dc0*/  IMAD.MOV.U32 R15, RZ, RZ, RZ ;  /* 0x000000ffff0f7224 */ /* 0x000fce00078e00ff */
.L_x_14487:
[----:B-----5:R-:W-:Y:S01]  /*0dd0*/  LOP3.LUT R4, R14, 0x1, RZ, 0xc0, !PT ;  /* 0x000000010e047812 */ /* 0x020fe200078ec0ff */
[----:B------:R-:W-:-:S03]  /*0de0*/  IMAD R8, R3, R2, RZ ;  /* 0x0000000203087224 */ /* 0x000fc600078e02ff */
        /* <DEDUP_REMOVED lines=17> */
.L_x_14477:
[----:B------:R-:W-:Y:S05]  /*0f00*/  BSYNC.RECONVERGENT B0 ;  /* 0x0000000000007941 */ /* 0x000fea0003800200 */
.L_x_14469:
[----:B------:R-:W-:Y:S01]  /*0f10*/  ISETP.GE.AND P0, PT, R0, UR4, PT ;  /* 0x0000000400007c0c */ /* 0x000fe2000bf06270 */
[----:B------:R-:W-:Y:S04]  /*0f20*/  BSSY.RECONVERGENT B0, `(.L_x_14488) ;  /* 0x000001d000007945 */ /* 0x000fe80003800200 */
[----:B------:R-:W-:Y:S01]  /*0f30*/  BSSY.RELIABLE B1, `(.L_x_14489) ;  /* 0x0000014000017945 */ /* 0x000fe20003800100 */
[----:B------:R-:W-:Y:S01]  /*0f40*/  IMAD.MOV.U32 R11, RZ, RZ, R19 ;  /* 0x000000ffff0b7224 */ /* 0x000fe200078e0013 */
[----:B------:R-:W-:Y:S01]  /*0f50*/  MOV R17, R21 ;  /* 0x0000001500117202 */ /* 0x000fe20000000f00 */
[----:B------:R-:W-:-:S05]  /*0f60*/  IMAD.MOV.U32 R19, RZ, RZ, R15 ;  /* 0x000000ffff137224 */ /* 0x000fca00078e000f */
[----:B------:R-:W-:Y:S05]  /*0f70*/  @P0 BRA `(.L_x_14490) ;  /* 0x00000000003c0947 */ /* 0x000fea0003800000 */
[----:B-----5:R-:W0:Y:S01]  /*0f80*/  LDC.64 R2, c[0x0][0x398] ;  /* 0x0000e600ff027b82 */ /* 0x020e220000000a00 */
[----:B------:R-:W-:-:S05]  /*0f90*/  MOV R5, UR9 ;  /* 0x0000000900057c02 */ /* 0x000fca0008000f00 */
[----:B------:R-:W-:Y:S01]  /*0fa0*/  IMAD R5, R5, 0x200, R0 ;  /* 0x0000020005057824 */ /* 0x000fe200078e0200 */
[----:B------:R-:W-:-:S04]  /*0fb0*/  IADD3 R0, PT, PT, R0, 0x80, RZ ;  /* 0x0000008000007810 */ /* 0x000fc80007ffe0ff */
[----:B------:R-:W-:Y:S01]  /*0fc0*/  ISETP.GE.AND P0, PT, R0, UR4, PT ;  /* 0x0000000400007c0c */ /* 0x000fe2000bf06270 */
[----:B0-----:R-:W-:-:S12]  /*0fd0*/  IMAD.WIDE.U32 R2, R5, 0x8, R2 ;  /* 0x0000000805027825 */ /* 0x001fd800078e0002 */
[----:B------:R-:W-:Y:S05]  /*0fe0*/  @P0 BREAK.RELIABLE B1 ;  /* 0x0000000000010942 */ /* 0x000fea0003800100 */
[----:B------:R0:W-:Y:S01]  /*0ff0*/  STG.E.64 desc[UR12][R2.64], R10 ;  /* 0x0000000a02007986 */ /* 0x0001e2000c101b0c */
[----:B------:R-:W-:Y:S05]  /*1000*/  @P0 BRA `(.L_x_14491) ;  /* 0x0000000000380947 */ /* 0x000fea0003800000 */
[----:B0-----:R-:W0:Y:S01]  /*1010*/  LDC.64 R2, c[0x0][0x398] ;  /* 0x0000e600ff027b82 */ /* 0x001e220000000a00 */
[----:B------:R-:W-:-:S05]  /*1020*/  IMAD.U32 R5, RZ, RZ, UR9 ;  /* 0x00000009ff057e24 */ /* 0x000fca000f8e00ff */
[----:B------:R-:W-:Y:S01]  /*1030*/  LEA R5, R5, R0, 0x9 ;  /* 0x0000000005057211 */ /* 0x000fe200078e48ff */
[----:B------:R-:W-:-:S04]  /*1040*/  VIADD R0, R0, 0x80 ;  /* 0x0000008000007836 */ /* 0x000fc80000000000 */
[----:B0-----:R-:W-:-:S05]  /*1050*/  IMAD.WIDE.U32 R2, R5, 0x8, R2 ;  /* 0x0000000805027825 */ /* 0x001fca00078e0002 */
[----:B------:R0:W-:Y:S02]  /*1060*/  STG.E.64 desc[UR12][R2.64], R16 ;  /* 0x0000001002007986 */ /* 0x0001e4000c101b0c */
.L_x_14490:
[----:B------:R-:W-:Y:S05]  /*1070*/  BSYNC.RELIABLE B1 ;  /* 0x0000000000017941 */ /* 0x000fea0003800100 */
.L_x_14489:
[----:B------:R-:W-:Y:S02]  /*1080*/  ISETP.GE.AND P0, PT, R0, UR4, PT ;  /* 0x0000000400007c0c */ /* 0x000fe4000bf06270 */
[----:B-----5:R-:W-:-:S11]  /*1090*/  MOV R5, UR9 ;  /* 0x0000000900057c02 */ /* 0x020fd60008000f00 */
[----:B0-----:R-:W0:Y:S01]  /*10a0*/  @!P0 LDC.64 R2, c[0x0][0x398] ;  /* 0x0000e600ff028b82 */ /* 0x001e220000000a00 */
[----:B------:R-:W-:Y:S01]  /*10b0*/  @!P0 IMAD R5, R5, 0x200, R0 ;  /* 0x0000020005058824 */ /* 0x000fe200078e0200 */
[----:B------:R-:W-:-:S03]  /*10c0*/  @!P0 IADD3 R0, PT, PT, R0, 0x80, RZ ;  /* 0x0000008000008810 */ /* 0x000fc60007ffe0ff */
[----:B0-----:R-:W-:-:S05]  /*10d0*/  @!P0 IMAD.WIDE.U32 R2, R5, 0x8, R2 ;  /* 0x0000000805028825 */ /* 0x001fca00078e0002 */
[----:B------:R1:W-:Y:S02]  /*10e0*/  @!P0 STG.E.64 desc[UR12][R2.64], R12 ;  /* 0x0000000c02008986 */ /* 0x0003e4000c101b0c */
.L_x_14491:
[----:B------:R-:W-:Y:S05]  /*10f0*/  BSYNC.RECONVERGENT B0 ;  /* 0x0000000000007941 */ /* 0x000fea0003800200 */
.L_x_14488:
[----:B------:R-:W-:Y:S05]  /*1100*/  WARPSYNC.ALL ;  /* 0x0000000000007948 */ /* 0x000fea0003800000 */
[----:B------:R-:W-:-:S13]  /*1110*/  ISETP.GE.AND P0, PT, R0, UR4, PT ;  /* 0x0000000400007c0c */ /* 0x000fda000bf06270 */
[----:B------:R-:W-:Y:S05]  /*1120*/  @P0 EXIT ;  /* 0x000000000000094d */ /* 0x000fea0003800000 */
[----:B01----:R-:W0:Y:S01]  /*1130*/  LDC.64 R2, c[0x0][0x398] ;  /* 0x0000e600ff027b82 */ /* 0x003e220000000a00 */
[----:B------:R-:W-:-:S05]  /*1140*/  IMAD.U32 R5, RZ, RZ, UR9 ;  /* 0x00000009ff057e24 */ /* 0x000fca000f8e00ff */
[----:B------:R-:W-:-:S05]  /*1150*/  LEA R5, R5, R0, 0x9 ;  /* 0x0000000005057211 */ /* 0x000fca00078e48ff */
[----:B0-----:R-:W-:-:S05]  /*1160*/  IMAD.WIDE.U32 R2, R5, 0x8, R2 ;  /* 0x0000000805027825 */ /* 0x001fca00078e0002 */
[----:B------:R-:W-:Y:S01]  /*1170*/  STG.E.64 desc[UR12][R2.64], R18 ;  /* 0x0000001202007986 */ /* 0x000fe2000c101b0c */
[----:B------:R-:W-:Y:S05]  /*1180*/  EXIT ;  /* 0x000000000000794d */ /* 0x000fea0003800000 */
.L_x_14492:
        /* <DEDUP_REMOVED lines=15> */
.L_x_68562:


//--------------------- .text._ZN2at6native29vectorized_elementwise_kernelILi2EZNS0_50_GLOBAL__N__2680c7bb_12_PowKernel_cu_7dd49032_300329pow_tensor_scalar_kernel_implIllEEvRNS_18TensorIteratorBaseET0_EUllE2_St5arrayIPcLm2EEEEviS6_T1_ --------------------------
	.section	.text._ZN2at6native29vectorized_elementwise_kernelILi2EZNS0_50_GLOBAL__N__2680c7bb_12_PowKernel_cu_7dd49032_300329pow_tensor_scalar_kernel_implIllEEvRNS_18TensorIteratorBaseET0_EUllE2_St5arrayIPcLm2EEEEviS6_T1_,"ax",@progbits
	.align	128
        .global         _ZN2at6native29vectorized_elementwise_kernelILi2EZNS0_50_GLOBAL__N__2680c7bb_12_PowKernel_cu_7dd49032_300329pow_tensor_scalar_kernel_implIllEEvRNS_18TensorIteratorBaseET0_EUllE2_St5arrayIPcLm2EEEEviS6_T1_
        .type           _ZN2at6native29vectorized_elementwise_kernelILi2EZNS0_50_GLOBAL__N__2680c7bb_12_PowKernel_cu_7dd49032_300329pow_tensor_scalar_kernel_implIllEEvRNS_18TensorIteratorBaseET0_EUllE2_St5arrayIPcLm2EEEEviS6_T1_,@function
        .size           _ZN2at6native29vectorized_elementwise_kernelILi2EZNS0_50_GLOBAL__N__2680c7bb_12_PowKernel_cu_7dd49032_300329pow_tensor_scalar_kernel_implIllEEvRNS_18TensorIteratorBaseET0_EUllE2_St5arrayIPcLm2EEEEviS6_T1_,(.L_x_68563 - _ZN2at6native29vectorized_elementwise_kernelILi2EZNS0_50_GLOBAL__N__2680c7bb_12_PowKernel_cu_7dd49032_300329pow_tensor_scalar_kernel_implIllEEvRNS_18TensorIteratorBaseET0_EUllE2_St5arrayIPcLm2EEEEviS6_T1_)
        .other          _ZN2at6native29vectorized_elementwise_kernelILi2EZNS0_50_GLOBAL__N__2680c7bb_12_PowKernel_cu_7dd49032_300329pow_tensor_scalar_kernel_implIllEEvRNS_18TensorIteratorBaseET0_EUllE2_St5arrayIPcLm2EEEEviS6_T1_,@"STO_CUDA_ENTRY STV_DEFAULT"
_ZN2at6native29vectorized_elementwise_kernelILi2EZNS0_50_GLOBAL__N__2680c7bb_12_PowKernel_cu_7dd49032_300329pow_tensor_scalar_kernel_implIllEEvRNS_18TensorIteratorBaseET0_EUllE2_St5arrayIPcLm2EEEEviS6_T1_:
.text._ZN2at6native29vectorized_elementwise_kernelILi2EZNS0_50_GLOBAL__N__2680c7bb_12_PowKernel_cu_7dd49032_300329pow_tensor_scalar_kernel_implIllEEvRNS_18TensorIteratorBaseET0_EUllE2_St5arrayIPcLm2EEEEviS6_T1_:
[----:B------:R-:W-:Y:S08]  /*0000*/  LDC R1, c[0x0][0x37c] ;  /* 0x0000df00ff017b82 */ /* 0x000ff00000000800 */
[----:B------:R-:W0:Y:S01]  /*0010*/  S2UR UR6, SR_CTAID.X ;  /* 0x00000000000679c3 */ /* 0x000e220000002500 */
[----:B------:R-:W1:Y:S01]  /*0020*/  LDCU UR4, c[0x0][0x380] ;  /* 0x00007000ff0477ac */ /* 0x000e620008000800 */
[----:B------:R-:W2:Y:S01]  /*0030*/  LDCU.64 UR12, c[0x0][0x388] ;  /* 0x00007100ff0c77ac */ /* 0x000ea20008000a00 */
[----:B------:R-:W3:Y:S01]  /*0040*/  LDCU.64 UR10, c[0x0][0x358] ;  /* 0x00006b00ff0a77ac */ /* 0x000ee20008000a00 */
[----:B--2---:R-:W-:Y:S01]  /*0050*/  IMAD.U32 R6, RZ, RZ, UR12 ;  /* 0x0000000cff067e24 */ /* 0x004fe2000f8e00ff */
[----:B0-----:R-:W-:Y:S01]  /*0060*/  USHF.L.U32 UR6, UR6, 0xa, URZ ;  /* 0x0000000a06067899 */ /* 0x001fe200080006ff */
[----:B------:R-:W-:-:S03]  /*0070*/  IMAD.U32 R5, RZ, RZ, UR13 ;  /* 0x0000000dff057e24 */ /* 0x000fc6000f8e00ff */
[----:B-1----:R-:W-:-:S04]  /*0080*/  UIADD3 UR4, UPT, UPT, -UR6, UR4, URZ ;  /* 0x0000000406047290 */ /* 0x002fc8000fffe1ff */
[----:B------:R-:W-:-:S09]  /*0090*/  UISETP.GT.U32.AND UP0, UPT, UR4, 0x3ff, UPT ;  /* 0x000003ff0400788c */ /* 0x000fd2000bf04070 */
[----:B---3--:R-:W-:Y:S05]  /*00a0*/  BRA.U UP0, `(.L_x_14493) ;  /* 0x0000001d00d87547 */ /* 0x008fea000b800000 */
[----:B------:R-:W0:Y:S01]  /*00b0*/  S2R R0, SR_TID.X ;  /* 0x0000000000007919 */ /* 0x000e220000002100 */
[----:B------:R-:W-:Y:S02]  /*00c0*/  CS2R R30, SRZ ;  /* 0x00000000001e7805 */ /* 0x000fe4000001ff00 */
[----:B------:R-:W-:Y:S01]  /*00d0*/  CS2R R28, SRZ ;  /* 0x00000000001c7805 */ /* 0x000fe2000001ff00 */
[----:B------:R-:W1:Y:S01]  /*00e0*/  LDCU.64 UR8, c[0x0][0x388] ;  /* 0x00007100ff0877ac */ /* 0x000e620008000a00 */
[----:B0-----:R-:W-:Y:S01]  /*00f0*/  ISETP.GE.U32.AND P6, PT, R0, UR4, PT ;  /* 0x0000000400007c0c */ /* 0x001fe2000bfc6070 */
[----:B------:R-:W-:-:S12]  /*0100*/  IMAD.MOV.U32 R4, RZ, RZ, R0 ;  /* 0x000000ffff047224 */ /* 0x000fd800078e0000 */
[C---:B------:R-:W-:Y:S01]  /*0110*/  @!P6 IADD3 R0, PT, PT, R4.reuse, 0x80, RZ ;  /* 0x000000800400e810 */ /* 0x040fe20007ffe0ff */
[----:B------:R-:W0:Y:S01]  /*0120*/  @!P6 LDC.64 R2, c[0x0][0x3a0] ;  /* 0x0000e800ff02eb82 */ /* 0x000e220000000a00 */
[----:B------:R-:W-:Y:S02]  /*0130*/  @!P6 VIADD R7, R4, UR6 ;  /* 0x000000060407ec36 */ /* 0x000fe40008000000 */
[----:B------:R-:W-:-:S13]  /*0140*/  ISETP.GE.U32.AND P5, PT, R0, UR4, PT ;  /* 0x0000000400007c0c */ /* 0x000fda000bfa6070 */
[C---:B------:R-:W-:Y:S01]  /*0150*/  @!P5 VIADD R21, R0.reuse, UR6 ;  /* 0x000000060015dc36 */ /* 0x040fe20008000000 */
[----:B------:R-:W2:Y:S01]  /*0160*/  @!P5 LDC.64 R14, c[0x0][0x3a0] ;  /* 0x0000e800ff0edb82 */ /* 0x000ea20000000a00 */
[----:B------:R-:W-:-:S05]  /*0170*/  @!P5 VIADD R0, R0, 0x80 ;  /* 0x000000800000d836 */ /* 0x000fca0000000000 */
[----:B------:R-:W-:Y:S01]  /*0180*/  ISETP.GE.U32.AND P4, PT, R0, UR4, PT ;  /* 0x0000000400007c0c */ /* 0x000fe2000bf86070 */
[----:B0-----:R-:W-:-:S05]  /*0190*/  @!P6 IMAD.WIDE.U32 R2, R7, 0x8, R2 ;  /* 0x000000080702e825 */ /* 0x001fca00078e0002 */
[----:B------:R0:W5:Y:S07]  /*01a0*/  @!P6 LDG.E.64 R30, desc[UR10][R2.64] ;  /* 0x0000000a021ee981 */ /* 0x00016e000c1e1b00 */
[C---:B------:R-:W-:Y:S01]  /*01b0*/  @!P4 VIADD R23, R0.reuse, UR6 ;  /* 0x000000060017cc36 */ /* 0x040fe20008000000 */
[----:B------:R-:W-:Y:S01]  /*01c0*/  @!P4 IADD3 R0, PT, PT, R0, 0x80, RZ ;  /* 0x000000800000c810 */ /* 0x000fe20007ffe0ff */
[----:B------:R-:W3:Y:S03]  /*01d0*/  @!P4 LDC.64 R32, c[0x0][0x3a0] ;  /* 0x0000e800ff20cb82 */ /* 0x000ee60000000a00 */
[----:B------:R-:W-:-:S13]  /*01e0*/  ISETP.GE.U32.AND P3, PT, R0, UR4, PT ;  /* 0x0000000400007c0c */ /* 0x000fda000bf66070 */
[C---:B------:R-:W-:Y:S01]  /*01f0*/  @!P3 VIADD R25, R0.reuse, UR6 ;  /* 0x000000060019bc36 */ /* 0x040fe20008000000 */
[----:B------:R-:W0:Y:S01]  /*0200*/  @!P3 LDC.64 R8, c[0x0][0x3a0] ;  /* 0x0000e800ff08bb82 */ /* 0x000e220000000a00 */
[----:B------:R-:W-:-:S05]  /*0210*/  @!P3 VIADD R0, R0, 0x80 ;  /* 0x000000800000b836 */ /* 0x000fca0000000000 */
[----:B------:R-:W-:-:S13]  /*0220*/  ISETP.GE.U32.AND P2, PT, R0, UR4, PT ;  /* 0x0000000400007c0c */ /* 0x000fda000bf46070 */
[C---:B------:R-:W-:Y:S01]  /*0230*/  @!P2 VIADD R27, R0.reuse, UR6 ;  /* 0x00000006001bac36 */ /* 0x040fe20008000000 */
[----:B------:R-:W-:Y:S01]  /*0240*/  @!P2 IADD3 R0, PT, PT, R0, 0x80, RZ ;  /* 0x000000800000a810 */ /* 0x000fe20007ffe0ff */
[----:B------:R-:W4:Y:S03]  /*0250*/  @!P2 LDC.64 R18, c[0x0][0x3a0] ;  /* 0x0000e800ff12ab82 */ /* 0x000f260000000a00 */
[----:B------:R-:W-:-:S13]  /*0260*/  ISETP.GE.U32.AND P1, PT, R0, UR4, PT ;  /* 0x0000000400007c0c */ /* 0x000fda000bf26070 */
[C---:B------:R-:W-:Y:S01]  /*0270*/  @!P1 VIADD R35, R0.reuse, UR6 ;  /* 0x0000000600239c36 */ /* 0x040fe20008000000 */
[----:B------:R-:W1:Y:S01]  /*0280*/  @!P1 LDC.64 R16, c[0x0][0x3a0] ;  /* 0x0000e800ff109b82 */ /* 0x000e620000000a00 */
[----:B------:R-:W-:-:S05]  /*0290*/  @!P1 VIADD R0, R0, 0x80 ;  /* 0x0000008000009836 */ /* 0x000fca0000000000 */
[----:B------:R-:W-:-:S13]  /*02a0*/  ISETP.GE.U32.AND P0, PT, R0, UR4, PT ;  /* 0x0000000400007c0c */ /* 0x000fda000bf06070 */
[C---:B------:R-:W-:Y:S01]  /*02b0*/  @!P0 IADD3 R37, PT, PT, R0.reuse, UR6, RZ ;  /* 0x0000000600258c10 */ /* 0x040fe2000fffe0ff */
[----:B------:R-:W-:Y:S01]  /*02c0*/  @!P0 VIADD R0, R0, 0x80 ;  /* 0x0000008000008836 */ /* 0x000fe20000000000 */
[----:B------:R-:W1:Y:S04]  /*02d0*/  @!P0 LDC.64 R12, c[0x0][0x3a0] ;  /* 0x0000e800ff0c8b82 */ /* 0x000e680000000a00 */
[----:B------:R-:W-:-:S13]  /*02e0*/  ISETP.GE.U32.AND P6, PT, R0, UR4, PT ;  /* 0x0000000400007c0c */ /* 0x000fda000bfc6070 */
[----:B------:R-:W1:Y:S01]  /*02f0*/  @!P6 LDC.64 R10, c[0x0][0x3a0] ;  /* 0x0000e800ff0aeb82 */ /* 0x000e620000000a00 */
[----:B------:R-:W-:Y:S02]  /*0300*/  @!P6 VIADD R7, R0, UR6 ;  /* 0x000000060007ec36 */ /* 0x000fe40008000000 */
[----:B0-----:R-:W-:Y:S01]  /*0310*/  @!P3 IMAD.WIDE.U32 R2, R25, 0x8, R8 ;  /* 0x000000081902b825 */ /* 0x001fe200078e0008 */
[----:B------:R-:W-:-:S03]  /*0320*/  CS2R R24, SRZ ;  /* 0x0000000000187805 */ /* 0x000fc6000001ff00 */
[----:B--2---:R-:W-:Y:S01]  /*0330*/  @!P5 IMAD.WIDE.U32 R14, R21, 0x8, R14 ;  /* 0x00000008150ed825 */ /* 0x004fe200078e000e */
[----:B------:R-:W-:Y:S02]  /*0340*/  CS2R R20, SRZ ;  /* 0x0000000000147805 */ /* 0x000fe4000001ff00 */
[----:B------:R0:W5:Y:S01]  /*0350*/  @!P3 LDG.E.64 R24, desc[UR10][R2.64] ;  /* 0x0000000a0218b981 */ /* 0x000162000c1e1b00 */
[----:B---3--:R-:W-:Y:S01]  /*0360*/  @!P4 IMAD.WIDE.U32 R32, R23, 0x8, R32 ;  /* 0x000000081720c825 */ /* 0x008fe200078e0020 */
[----:B------:R-:W-:Y:S02]  /*0370*/  CS2R R22, SRZ ;  /* 0x0000000000167805 */ /* 0x000fe4000001ff00 */
[----:B------:R0:W5:Y:S01]  /*0380*/  @!P5 LDG.E.64 R28, desc[UR10][R14.64] ;  /* 0x0000000a0e1cd981 */ /* 0x000162000c1e1b00 */
[----:B----4-:R-:W-:Y:S01]  /*0390*/  @!P2 IMAD.WIDE.U32 R8, R27, 0x8, R18 ;  /* 0x000000081b08a825 */ /* 0x010fe200078e0012 */
[----:B------:R-:W-:Y:S02]  /*03a0*/  CS2R R26, SRZ ;  /* 0x00000000001a7805 */ /* 0x000fe4000001ff00 */
[----:B------:R-:W-:Y:S01]  /*03b0*/  CS2R R18, SRZ ;  /* 0x0000000000127805 */ /* 0x000fe2000001ff00 */
[----:B-1----:R-:W-:Y:S01]  /*03c0*/  @!P1 IMAD.WIDE.U32 R34, R35, 0x8, R16 ;  /* 0x0000000823229825 */ /* 0x002fe200078e0010 */
[----:B------:R-:W-:Y:S01]  /*03d0*/  CS2R R16, SRZ ;  /* 0x0000000000107805 */ /* 0x000fe2000001ff00 */
[----:B------:R0:W5:Y:S02]  /*03e0*/  @!P2 LDG.E.64 R22, desc[UR10][R8.64] ;  /* 0x0000000a0816a981 */ /* 0x000164000c1e1b00 */
[----:B------:R-:W-:-:S02]  /*03f0*/  @!P0 IMAD.WIDE.U32 R12, R37, 0x8, R12 ;  /* 0x00000008250c8825 */ /* 0x000fc400078e000c */
[----:B------:R0:W5:Y:S02]  /*0400*/  @!P4 LDG.E.64 R26, desc[UR10][R32.64] ;  /* 0x0000000a201ac981 */ /* 0x000164000c1e1b00 */
[----:B------:R-:W-:Y:S02]  /*0410*/  @!P6 IMAD.WIDE.U32 R10, R7, 0x8, R10 ;  /* 0x00000008070ae825 */ /* 0x000fe400078e000a */
[----:B------:R0:W5:Y:S04]  /*0420*/  @!P1 LDG.E.64 R20, desc[UR10][R34.64] ;  /* 0x0000000a22149981 */ /* 0x000168000c1e1b00 */
[----:B------:R0:W5:Y:S04]  /*0430*/  @!P0 LDG.E.64 R18, desc[UR10][R12.64] ;  /* 0x0000000a0c128981 */ /* 0x000168000c1e1b00 */
[----:B------:R0:W5:Y:S01]  /*0440*/  @!P6 LDG.E.64 R16, desc[UR10][R10.64] ;  /* 0x0000000a0a10e981 */ /* 0x000162000c1e1b00 */
[----:B------:R-:W-:-:S04]  /*0450*/  UISETP.GT.U32.AND UP0, UPT, UR8, -0x1, UPT ;  /* 0xffffffff0800788c */ /* 0x000fc8000bf04070 */
[----:B------:R-:W-:Y:S01]  /*0460*/  UISETP.GT.AND.EX UP0, UPT, UR9, -0x1, UPT, UP0 ;  /* 0xffffffff0900788c */ /* 0x000fe2000bf04300 */
[----:B------:R-:W-:Y:S08]  /*0470*/  BSSY.RECONVERGENT B0, `(.L_x_14494) ;  /* 0x000017b000007945 */ /* 0x000ff00003800200 */
[----:B0-----:R-:W-:Y:S05]  /*0480*/  BRA.U UP0, `(.L_x_14495) ;  /* 0x0000000500f87547 */ /* 0x001fea000b800000 */
[C---:B------:R-:W-:Y:S01]  /*0490*/  IADD3 R0, PT, PT, R4.reuse, 0x100, RZ ;  /* 0x0000010004007810 */ /* 0x040fe20007ffe0ff */
[----:B------:R-:W-:Y:S01]  /*04a0*/  ULOP3.LUT UR5, UR8, 0x1, URZ, 0xc0, !UPT ;  /* 0x0000000108057892 */ /* 0x000fe2000f8ec0ff */
[C---:B------:R-:W-:Y:S01]  /*04b0*/  ISETP.GE.U32.AND P0, PT, R4.reuse, UR4, PT ;  /* 0x0000000404007c0c */ /* 0x040fe2000bf06070 */
[----:B------:R-:W-:Y:S01]  /*04c0*/  VIADD R2, R4, 0x180 ;  /* 0x0000018004027836 */ /* 0x000fe20000000000 */
[----:B------:R-:W-:Y:S01]  /*04d0*/  ISETP.GE.U32.AND P2, PT, R0, UR4, PT ;  /* 0x0000000400007c0c */ /* 0x000fe2000bf46070 */
[C---:B------:R-:W-:Y:S01]  /*04e0*/  VIADD R0, R4.reuse, 0x200 ;  /* 0x0000020004007836 */ /* 0x040fe20000000000 */
[----:B------:R-:W-:Y:S01]  /*04f0*/  UISETP.NE.U32.AND UP0, UPT, UR5, 0x1, UPT ;  /* 0x000000010500788c */ /* 0x000fe2000bf05070 */
[----:B------:R-:W-:Y:S01]  /*0500*/  VIADD R3, R4, 0x80 ;  /* 0x0000008004037836 */ /* 0x000fe20000000000 */
[----:B------:R-:W-:Y:S01]  /*0510*/  ISETP.GE.U32.AND P3, PT, R2, UR4, PT ;  /* 0x0000000402007c0c */ /* 0x000fe2000bf66070 */
[----:B------:R-:W-:Y:S01]  /*0520*/  VIADD R2, R4, 0x280 ;  /* 0x0000028004027836 */ /* 0x000fe20000000000 */
[----:B------:R-:W-:Y:S01]  /*0530*/  UISETP.NE.U32.AND.EX UP0, UPT, URZ, URZ, UPT, UP0 ;  /* 0x000000ffff00728c */ /* 0x000fe2000bf05100 */
[----:B------:R-:W-:Y:S01]  /*0540*/  ISETP.GE.U32.AND P4, PT, R0, UR4, PT ;  /* 0x0000000400007c0c */ /* 0x000fe2000bf86070 */
[----:B------:R-:W-:Y:S01]  /*0550*/  UMOV UR5, 0xffffffff ;  /* 0xffffffff00057882 */ /* 0x000fe20000000000 */
[----:B------:R-:W-:Y:S01]  /*0560*/  IADD3 R0, PT, PT, R4, 0x300, RZ ;  /* 0x0000030004007810 */ /* 0x000fe20007ffe0ff */
[----:B------:R-:W-:Y:S01]  /*0570*/  USEL UR5, UR5, 0x1, !UP0 ;  /* 0x0000000105057887 */ /* 0x000fe2000c000000 */
[----:B------:R-:W-:Y:S01]  /*0580*/  BSSY.RECONVERGENT B1, `(.L_x_14496) ;  /* 0x0000011000017945 */ /* 0x000fe20003800200 */
[----:B------:R-:W-:Y:S01]  /*0590*/  USEL UR7, URZ, 0xffffffff, UP0 ;  /* 0xffffffffff077887 */ /* 0x000fe20008000000 */
[----:B------:R-:W-:Y:S01]  /*05a0*/  ISETP.GE.U32.AND P6, PT, R0, UR4, PT ;  /* 0x0000000400007c0c */ /* 0x000fe2000bfc6070 */
[----:B------:R-:W-:Y:S01]  /*05b0*/  VIADD R0, R4, 0x380 ;  /* 0x0000038004007836 */ /* 0x000fe20000000000 */
[----:B------:R-:W-:-:S02]  /*05c0*/  ISETP.GE.U32.AND P1, PT, R3, UR4, PT ;  /* 0x0000000403007c0c */ /* 0x000fc4000bf26070 */
[----:B------:R-:W-:Y:S01]  /*05d0*/  ISETP.GE.U32.AND P5, PT, R2, UR4, PT ;  /* 0x0000000402007c0c */ /* 0x000fe2000bfa6070 */
[----:B------:R-:W-:-:S12]  /*05e0*/  @P0 BRA `(.L_x_14497) ;  /* 0x0000000000280947 */ /* 0x000fd80003800000 */
        /* <DEDUP_REMOVED lines=10> */
.L_x_14497:
[----:B------:R-:W-:Y:S05]  /*0690*/  BSYNC.RECONVERGENT B1 ;  /* 0x0000000000017941 */ /* 0x000fea0003800200 */
.L_x_14496:
[----:B------:R-:W-:Y:S01]  /*06a0*/  BSSY.RECONVERGENT B1, `(.L_x_14498) ;  /* 0x000000e000017945 */ /* 0x000fe20003800200 */
[----:B------:R-:W-:-:S03]  /*06b0*/  ISETP.GE.U32.AND P0, PT, R0, UR4, PT ;  /* 0x0000000400007c0c */ /* 0x000fc6000bf06070 */
[----:B------:R-:W-:Y:S10]  /*06c0*/  @P1 BRA `(.L_x_14499) ;  /* 0x00000000002c1947 */ /* 0x000ff40003800000 */
        /* <DEDUP_REMOVED lines=11> */
.L_x_14499:
[----:B------:R-:W-:Y:S05]  /*0780*/  BSYNC.RECONVERGENT B1 ;  /* 0x0000000000017941 */ /* 0x000fea0003800200 */
.L_x_14498:
        /* <DEDUP_REMOVED lines=12> */
.L_x_14501:
[----:B------:R-:W-:Y:S05]  /*0850*/  BSYNC.RECONVERGENT B1 ;  /* 0x0000000000017941 */ /* 0x000fea0003800200 */
.L_x_14500:
        /* <DEDUP_REMOVED lines=12> */
.L_x_14503:
[----:B------:R-:W-:Y:S05]  /*0920*/  BSYNC.RECONVERGENT B1 ;  /* 0x0000000000017941 */ /* 0x000fea0003800200 */
.L_x_14502:
        /* <DEDUP_REMOVED lines=12> */
.L_x_14505:
[----:B------:R-:W-:Y:S05]  /*09f0*/  BSYNC.RECONVERGENT B1 ;  /* 0x0000000000017941 */ /* 0x000fea0003800200 */
.L_x_14504:
        /* <DEDUP_REMOVED lines=12> */
.L_x_14507:
[----:B------:R-:W-:Y:S05]  /*0ac0*/  BSYNC.RECONVERGENT B1 ;  /* 0x0000000000017941 */ /* 0x000fea0003800200 */
.L_x_14506:
        /* <DEDUP_REMOVED lines=12> */
.L_x_14509:
[----:B------:R-:W-:Y:S05]  /*0b90*/  BSYNC.RECONVERGENT B1 ;  /* 0x0000000000017941 */ /* 0x000fea0003800200 */
.L_x_14508:
        /* <DEDUP_REMOVED lines=11> */
[----:B------:R-:W-:Y:S01]  /*0c50*/  CS2R R36, SRZ ;  /* 0x0000000000247805 */ /* 0x000fe2000001ff00 */
[----:B------:R-:W-:Y:S06]  /*0c60*/  BRA `(.L_x_14510) ;  /* 0x0000000c00ec7947 */ /* 0x000fec0003800000 */
.L_x_14495:
[----:B------:R-:W-:Y:S01]  /*0c70*/  UISETP.NE.U32.AND UP0, UPT, UR8, URZ, UPT ;  /* 0x000000ff0800728c */ /* 0x000fe2000bf05070 */
[----:B------:R-:W-:Y:S02]  /*0c80*/  HFMA2 R37, -RZ, RZ, 0, 0 ;  /* 0x00000000ff257431 */ /* 0x000fe400000001ff */
[----:B------:R-:W-:Y:S02]  /*0c90*/  IMAD.MOV.U32 R36, RZ, RZ, 0x1 ;  /* 0x00000001ff247424 */ /* 0x000fe400078e00ff */
[----:B------:R-:W-:Y:S01]  /*0ca0*/  HFMA2 R13, -RZ, RZ, 0, 0 ;  /* 0x00000000ff0d7431 */ /* 0x000fe200000001ff */
[----:B------:R-:W-:Y:S01]  /*0cb0*/  UISETP.NE.AND.EX UP0, UPT, UR9, URZ, UPT, UP0 ;  /* 0x000000ff0900728c */ /* 0x000fe2000bf05300 */
[----:B------:R-:W-:Y:S02]  /*0cc0*/  HFMA2 R7, -RZ, RZ, 0, 0 ;  /* 0x00000000ff077431 */ /* 0x000fe400000001ff */
[----:B------:R-:W-:Y:S01]  /*0cd0*/  IMAD.MOV.U32 R34, RZ, RZ, 0x1 ;  /* 0x00000001ff227424 */ /* 0x000fe200078e00ff */
[----:B------:R-:W-:Y:S01]  /*0ce0*/  MOV R14, 0x1 ;  /* 0x00000001000e7802 */ /* 0x000fe20000000f00 */
[----:B------:R-:W-:Y:S01]  /*0cf0*/  IMAD.MOV.U32 R35, RZ, RZ, RZ ;  /* 0x000000ffff237224 */ /* 0x000fe200078e00ff */
[----:B------:R-:W-:Y:S01]  /*0d00*/  MOV R8, 0x1 ;  /* 0x0000000100087802 */ /* 0x000fe20000000f00 */
[----:B------:R-:W-:-:S02]  /*0d10*/  IMAD.MOV.U32 R15, RZ, RZ, RZ ;  /* 0x000000ffff0f7224 */ /* 0x000fc400078e00ff */
[----:B------:R-:W-:Y:S02]  /*0d20*/  IMAD.MOV.U32 R12, RZ, RZ, 0x1 ;  /* 0x00000001ff0c7424 */ /* 0x000fe400078e00ff */
[----:B------:R-:W-:Y:S02]  /*0d30*/  IMAD.MOV.U32 R10, RZ, RZ, 0x1 ;  /* 0x00000001ff0a7424 */ /* 0x000fe400078e00ff */
[----:B------:R-:W-:Y:S02]  /*0d40*/  IMAD.MOV.U32 R11, RZ, RZ, RZ ;  /* 0x000000ffff0b7224 */ /* 0x000fe400078e00ff */
[----:B------:R-:W-:Y:S02]  /*0d50*/  IMAD.MOV.U32 R9, RZ, RZ, RZ ;  /* 0x000000ffff097224 */ /* 0x000fe400078e00ff */
[----:B------:R-:W-:Y:S02]  /*0d60*/  IMAD.MOV.U32 R0, RZ, RZ, 0x1 ;  /* 0x00000001ff007424 */ /* 0x000fe400078e00ff */
[----:B------:R-:W-:-:S02]  /*0d70*/  IMAD.MOV.U32 R2, RZ, RZ, 0x1 ;  /* 0x00000001ff027424 */ /* 0x000fc400078e00ff */
[----:B------:R-:W-:Y:S01]  /*0d80*/  IMAD.MOV.U32 R3, RZ, RZ, RZ ;  /* 0x000000ffff037224 */ /* 0x000fe200078e00ff */
[----:B------:R-:W-:Y:S06]  /*0d90*/  BRA.U !UP0, `(.L_x_14510) ;  /* 0x0000000d08a07547 */ /* 0x000fec000b800000 */
[C---:B------:R-:W-:Y:S01]  /*0da0*/  ISETP.GE.U32.AND P6, PT, R4.reuse, UR4, PT ;  /* 0x0000000404007c0c */ /* 0x040fe2000bfc6070 */
[C---:B------:R-:W-:Y:S01]  /*0db0*/  VIADD R33, R4.reuse, 0x100 ;  /* 0x0000010004217836 */ /* 0x040fe20000000000 */
[C---:B------:R-:W-:Y:S01]  /*0dc0*/  IADD3 R32, PT, PT, R4.reuse, 0x80, RZ ;  /* 0x0000008004207810 */ /* 0x040fe20007ffe0ff */
[C---:B------:R-:W-:Y:S01]  /*0dd0*/  VIADD R38, R4.reuse, 0x180 ;  /* 0x0000018004267836 */ /* 0x040fe20000000000 */
[----:B------:R-:W-:Y:S01]  /*0de0*/  BSSY.RECONVERGENT B1, `(.L_x_14511) ;  /* 0x0000026000017945 */ /* 0x000fe20003800200 */
[C---:B------:R-:W-:Y:S02]  /*0df0*/  IADD3 R40, PT, PT, R4.reuse, 0x380, RZ ;  /* 0x0000038004287810 */ /* 0x040fe40007ffe0ff */
[----:B------:R-:W-:Y:S01]  /*0e00*/  ISETP.GE.U32.AND P2, PT, R33, UR4, PT ;  /* 0x0000000421007c0c */ /* 0x000fe2000bf46070 */
[----:B------:R-:W-:Y:S01]  /*0e10*/  VIADD R33, R4, 0x280 ;  /* 0x0000028004217836 */ /* 0x000fe20000000000 */
[----:B------:R-:W-:Y:S01]  /*0e20*/  ISETP.GE.U32.AND P3, PT, R38, UR4, PT ;  /* 0x0000000426007c0c */ /* 0x000fe2000bf66070 */
[----:B------:R-:W-:Y:S01]  /*0e30*/  VIADD R38, R4, 0x300 ;  /* 0x0000030004267836 */ /* 0x000fe20000000000 */
[----:B------:R-:W-:-:S02]  /*0e40*/  ISETP.GE.U32.AND P1, PT, R32, UR4, PT ;  /* 0x0000000420007c0c */ /* 0x000fc4000bf26070 */
[----:B------:R-:W-:Y:S02]  /*0e50*/  IADD3 R32, PT, PT, R4, 0x200, RZ ;  /* 0x0000020004207810 */ /* 0x000fe40007ffe0ff */
[----:B------:R-:W-:Y:S02]  /*0e60*/  ISETP.GE.U32.AND P5, PT, R33, UR4, PT ;  /* 0x0000000421007c0c */ /* 0x000fe4000bfa6070 */
[----:B------:R-:W-:Y:S02]  /*0e70*/  ISETP.GE.U32.AND P4, PT, R32, UR4, PT ;  /* 0x0000000420007c0c */ /* 0x000fe4000bf86070 */
[----:B------:R-:W-:Y:S01]  /*0e80*/  ISETP.GE.U32.AND P0, PT, R38, UR4, PT ;  /* 0x0000000426007c0c */ /* 0x000fe2000bf06070 */
[----:B------:R-:W-:-:S12]  /*0e90*/  @P6 BRA `(.L_x_14512) ;  /* 0x0000000000686947 */ /* 0x000fd80003800000 */
[----:B------:R-:W-:Y:S01]  /*0ea0*/  IMAD.MOV.U32 R2, RZ, RZ, 0x1 ;  /* 0x00000001ff027424 */ /* 0x000fe200078e00ff */
[----:B------:R-:W-:Y:S01]  /*0eb0*/  UMOV UR8, UR12 ;  /* 0x0000000c00087c82 */ /* 0x000fe20008000000 */
[----:B------:R-:W-:Y:S01]  /*0ec0*/  IMAD.MOV.U32 R3, RZ, RZ, RZ ;  /* 0x000000ffff037224 */ /* 0x000fe200078e00ff */
[----:B------:R-:W-:-:S06]  /*0ed0*/  UMOV UR9, UR13 ;  /* 0x0000000d00097c82 */ /* 0x000fcc0008000000 */
.L_x_14513:
        /* <DEDUP_REMOVED lines=17> */
[----:B------:R-:W-:Y:S01]  /*0ff0*/  IMAD R3, R3, R38, R39 ;  /* 0x0000002603037224 */ /* 0x000fe200078e0227 */
[----:B------:R-:W-:Y:S01]  /*1000*/  MOV R2, R32 ;  /* 0x0000002000027202 */ /* 0x000fe20000000f00 */
[----:B------:R-:W-:Y:S02]  /*1010*/  IMAD.IADD R31, R31, 0x1, R41 ;  /* 0x000000011f1f7824 */ /* 0x000fe400078e0229 */
[----:B------:R-:W-:Y:S01]  /*1020*/  IMAD.IADD R3, R33, 0x1, R3 ;  /* 0x0000000121037824 */ /* 0x000fe200078e0203 */
[----:B------:R-:W-:Y:S06]  /*1030*/  BRA.U UP0, `(.L_x_14513) ;  /* 0xfffffffd00a87547 */ /* 0x000fec000b83ffff */
.L_x_14512:
[----:B------:R-:W-:Y:S05]  /*1040*/  BSYNC.RECONVERGENT B1 ;  /* 0x0000000000017941 */ /* 0x000fea0003800200 */
.L_x_14511:
[----:B------:R-:W0:Y:S01]  /*1050*/  LDCU.64 UR12, c[0x0][0x388] ;  /* 0x00007100ff0c77ac */ /* 0x000e220008000a00 */
[----:B------:R-:W-:Y:S01]  /*1060*/  BSSY.RECONVERGENT B1, `(.L_x_14514) ;  /* 0x000001c000017945 */ /* 0x000fe20003800200 */
[----:B------:R-:W-:-:S03]  /*1070*/  ISETP.GE.U32.AND P6, PT, R40, UR4, PT ;  /* 0x0000000428007c0c */ /* 0x000fc6000bfc6070 */
[----:B------:R-:W-:Y:S10]  /*1080*/  @P1 BRA `(.L_x_14515) ;  /* 0x0000000000641947 */ /* 0x000ff40003800000 */
[----:B------:R-:W-:Y:S02]  /*1090*/  HFMA2 R0, -RZ, RZ, 0, 5.9604644775390625e-08 ;  /* 0x00000001ff007431 */ /* 0x000fe400000001ff */
[----:B------:R-:W-:Y:S01]  /*10a0*/  IMAD.MOV.U32 R7, RZ, RZ, RZ ;  /* 0x000000ffff077224 */ /* 0x000fe200078e00ff */
[----:B0-----:R-:W-:Y:S01]  /*10b0*/  UMOV UR5, UR12 ;  /* 0x0000000c00057c82 */ /* 0x001fe20008000000 */
[----:B------:R-:W-:-:S05]  /*10c0*/  UMOV UR8, UR13 ;  /* 0x0000000d00087c82 */ /* 0x000fca0008000000 */
.L_x_14516:
        /* <DEDUP_REMOVED lines=18> */
[----:B------:R-:W-:Y:S01]  /*11f0*/  IMAD.MOV.U32 R0, RZ, RZ, R30 ;  /* 0x000000ffff007224 */ /* 0x000fe200078e001e */
[----:B------:R-:W-:Y:S01]  /*1200*/  IADD3 R7, PT, PT, R31, R7, RZ ;  /* 0x000000071f077210 */ /* 0x000fe20007ffe0ff */
[----:B------:R-:W-:Y:S06]  /*1210*/  BRA.U UP0, `(.L_x_14516) ;  /* 0xfffffffd00ac7547 */ /* 0x000fec000b83ffff */
.L_x_14515:
[----:B0-----:R-:W-:Y:S05]  /*1220*/  BSYNC.RECONVERGENT B1 ;  /* 0x0000000000017941 */ /* 0x001fea0003800200 */
.L_x_14514:
[----:B------:R-:W-:Y:S04]  /*1230*/  BSSY.RECONVERGENT B1, `(.L_x_14517) ;  /* 0x000001a000017945 */ /* 0x000fe80003800200 */
[----:B------:R-:W-:Y:S05]  /*1240*/  @P2 BRA `(.L_x_14518) ;  /* 0x0000000000602947 */ /* 0x000fea0003800000 */
[----:B------:R-:W-:Y:S02]  /*1250*/  HFMA2 R9, -RZ, RZ, 0, 0 ;  /* 0x00000000ff097431 */ /* 0x000fe400000001ff */
[----:B------:R-:W-:Y:S01]  /*1260*/  IMAD.MOV.U32 R8, RZ, RZ, 0x1 ;  /* 0x00000001ff087424 */ /* 0x000fe200078e00ff */
[----:B------:R-:W-:Y:S01]  /*1270*/  UMOV UR5, UR12 ;  /* 0x0000000c00057c82 */ /* 0x000fe20008000000 */
[----:B------:R-:W-:-:S05]  /*1280*/  UMOV UR8, UR13 ;  /* 0x0000000d00087c82 */ /* 0x000fca0008000000 */
.L_x_14519:
        /* <DEDUP_REMOVED lines=19> */
[----:B------:R-:W-:Y:S06]  /*13c0*/  BRA.U UP0, `(.L_x_14519) ;  /* 0xfffffffd00b07547 */ /* 0x000fec000b83ffff */
.L_x_14518:
[----:B------:R-:W-:Y:S05]  /*13d0*/  BSYNC.RECONVERGENT B1 ;  /* 0x0000000000017941 */ /* 0x000fea0003800200 */
.L_x_14517:
[----:B------:R-:W-:Y:S04]  /*13e0*/  BSSY.RECONVERGENT B1, `(.L_x_14520) ;  /* 0x000001a000017945 */ /* 0x000fe80003800200 */
[----:B------:R-:W-:Y:S05]  /*13f0*/  @P3 BRA `(.L_x_14521) ;  /* 0x0000000000603947 */ /* 0x000fea0003800000 */
[----:B------:R-:W-:Y:S02]  /*1400*/  HFMA2 R10, -RZ, RZ, 0, 5.9604644775390625e-08 ;  /* 0x00000001ff0a7431 */ /* 0x000fe400000001ff */
[----:B------:R-:W-:Y:S01]  /*1410*/  IMAD.MOV.U32 R11, RZ, RZ, RZ ;  /* 0x000000ffff0b7224 */ /* 0x000fe200078e00ff */
[----:B------:R-:W-:Y:S01]  /*1420*/  UMOV UR5, UR12 ;  /* 0x0000000c00057c82 */ /* 0x000fe20008000000 */
[----:B------:R-:W-:-:S05]  /*1430*/  UMOV UR8, UR13 ;  /* 0x0000000d00087c82 */ /* 0x000fca0008000000 */
.L_x_14522:
        /* <DEDUP_REMOVED lines=14> */
[----:B------:R-:W-:Y:S01]  /*1520*/  IMAD R27, R27, R10, RZ ;  /* 0x0000000a1b1b7224 */ /* 0x000fe200078e02ff */
[----:B------:R-:W-:-:S03]  /*1530*/  IADD3 R25, PT, PT, R25, R29, RZ ;  /* 0x0000001d19197210 */ /* 0x000fc60007ffe0ff */
[----:B------:R-:W-:Y:S02]  /*1540*/  IMAD R27, R11, R26, R27 ;  /* 0x0000001a0b1b7224 */ /* 0x000fe400078e021b */
[----:B------:R-:W-:-:S04]  /*1550*/  IMAD.WIDE.U32 R10, R26, R10, RZ ;  /* 0x0000000a1a0a7225 */ /* 0x000fc800078e00ff */
[----:B------:R-:W-:Y:S01]  /*1560*/  IMAD.IADD R11, R11, 0x1, R27 ;  /* 0x000000010b0b7824 */ /* 0x000fe200078e021b */
[----:B------:R-:W-:Y:S06]  /*1570*/  BRA.U UP0, `(.L_x_14522) ;  /* 0xfffffffd00b07547 */ /* 0x000fec000b83ffff */
.L_x_14521:
[----:B------:R-:W-:Y:S05]  /*1580*/  BSYNC.RECONVERGENT B1 ;  /* 0x0000000000017941 */ /* 0x000fea0003800200 */
.L_x_14520:
[----:B------:R-:W-:Y:S04]  /*1590*/  BSSY.RECONVERGENT B1, `(.L_x_14523) ;  /* 0x000001a000017945 */ /* 0x000fe80003800200 */
[----:B------:R-:W-:Y:S05]  /*15a0*/  @P4 BRA `(.L_x_14524) ;  /* 0x0000000000604947 */ /* 0x000fea0003800000 */
[----:B------:R-:W-:Y:S01]  /*15b0*/  IMAD.MOV.U32 R12, RZ, RZ, 0x1 ;  /* 0x00000001ff0c7424 */ /* 0x000fe200078e00ff */
[----:B------:R-:W-:Y:S01]  /*15c0*/  UMOV UR5, UR12 ;  /* 0x0000000c00057c82 */ /* 0x000fe20008000000 */
[----:B------:R-:W-:Y:S01]  /*15d0*/  IMAD.MOV.U32 R13, RZ, RZ, RZ ;  /* 0x000000ffff0d7224 */ /* 0x000fe200078e00ff */
[----:B------:R-:W-:-:S06]  /*15e0*/  UMOV UR8, UR13 ;  /* 0x0000000d00087c82 */ /* 0x000fcc0008000000 */
.L_x_14525:
        /* <DEDUP_REMOVED lines=17> */
[----:B------:R-:W-:-:S05]  /*1700*/  IMAD.WIDE.U32 R12, R24, R12, RZ ;  /* 0x0000000c180c7225 */ /* 0x000fca00078e00ff */
[----:B------:R-:W-:Y:S01]  /*1710*/  IADD3 R13, PT, PT, R13, R25, RZ ;  /* 0x000000190d0d7210 */ /* 0x000fe20007ffe0ff */
[----:B------:R-:W-:Y:S06]  /*1720*/  BRA.U UP0, `(.L_x_14525) ;  /* 0xfffffffd00b07547 */ /* 0x000fec000b83ffff */
.L_x_14524:
[----:B------:R-:W-:Y:S05]  /*1730*/  BSYNC.RECONVERGENT B1 ;  /* 0x0000000000017941 */ /* 0x000fea0003800200 */
.L_x_14523:
[----:B------:R-:W-:Y:S04]  /*1740*/  BSSY.RECONVERGENT B1, `(.L_x_14526) ;  /* 0x000001a000017945 */ /* 0x000fe80003800200 */
[----:B------:R-:W-:Y:S05]  /*1750*/  @P5 BRA `(.L_x_14527) ;  /* 0x0000000000605947 */ /* 0x000fea0003800000 */
[----:B------:R-:W-:Y:S02]  /*1760*/  HFMA2 R15, -RZ, RZ, 0, 0 ;  /* 0x00000000ff0f7431 */ /* 0x000fe400000001ff */
[----:B------:R-:W-:Y:S01]  /*1770*/  IMAD.MOV.U32 R14, RZ, RZ, 0x1 ;  /* 0x00000001ff0e7424 */ /* 0x000fe200078e00ff */
[----:B------:R-:W-:Y:S01]  /*1780*/  UMOV UR5, UR12 ;  /* 0x0000000c00057c82 */ /* 0x000fe20008000000 */
[----:B------:R-:W-:-:S05]  /*1790*/  UMOV UR8, UR13 ;  /* 0x0000000d00087c82 */ /* 0x000fca0008000000 */
.L_x_14528:
        /* <DEDUP_REMOVED lines=20> */
.L_x_14527:
[----:B------:R-:W-:Y:S05]  /*18e0*/  BSYNC.RECONVERGENT B1 ;  /* 0x0000000000017941 */ /* 0x000fea0003800200 */
.L_x_14526:
[----:B------:R-:W-:Y:S04]  /*18f0*/  BSSY.RECONVERGENT B1, `(.L_x_14529) ;  /* 0x000001c000017945 */ /* 0x000fe80003800200 */
[----:B------:R-:W-:Y:S05]  /*1900*/  @P0 BRA `(.L_x_14530) ;  /* 0x0000000000680947 */ /* 0x000fea0003800000 */
[----:B------:R-:W-:Y:S02]  /*1910*/  HFMA2 R34, -RZ, RZ, 0, 5.9604644775390625e-08 ;  /* 0x00000001ff227431 */ /* 0x000fe400000001ff */
[----:B------:R-:W-:Y:S01]  /*1920*/  IMAD.MOV.U32 R35, RZ, RZ, RZ ;  /* 0x000000ffff237224 */ /* 0x000fe200078e00ff */
[----:B------:R-:W-:Y:S01]  /*1930*/  UMOV UR8, UR12 ;  /* 0x0000000c00087c82 */ /* 0x000fe20008000000 */
[----:B------:R-:W-:-:S05]  /*1940*/  UMOV UR9, UR13 ;  /* 0x0000000d00097c82 */ /* 0x000fca0008000000 */
.L_x_14531:
        /* <DEDUP_REMOVED lines=22> */
.L_x_14530:
[----:B------:R-:W-:Y:S05]  /*1ab0*/  BSYNC.RECONVERGENT B1 ;  /* 0x0000000000017941 */ /* 0x000fea0003800200 */
.L_x_14529:
[----:B------:R-:W-:Y:S05]  /*1ac0*/  @P6 BRA `(.L_x_14510) ;  /* 0x0000000000546947 */ /* 0x000fea0003800000 */
[----:B------:R-:W-:Y:S02]  /*1ad0*/  HFMA2 R37, -RZ, RZ, 0, 0 ;  /* 0x00000000ff257431 */ /* 0x000fe400000001ff */
[----:B------:R-:W-:-:S07]  /*1ae0*/  IMAD.MOV.U32 R36, RZ, RZ, 0x1 ;  /* 0x00000001ff247424 */ /* 0x000fce00078e00ff */
.L_x_14532:
        /* <DEDUP_REMOVED lines=16> */
[----:B------:R-:W-:Y:S02]  /*1bf0*/  IMAD.MOV.U32 R36, RZ, RZ, R18 ;  /* 0x000000ffff247224 */ /* 0x000fe400078e0012 */
[----:B------:R-:W-:-:S04]  /*1c00*/  IMAD.IADD R37, R19, 0x1, R21 ;  /* 0x0000000113257824 */ /* 0x000fc800078e0215 */
[----:B------:R-:W-:Y:S05]  /*1c10*/  @P0 BRA `(.L_x_14532) ;  /* 0xfffffffc00b40947 */ /* 0x000fea000383ffff */
.L_x_14510:
[----:B------:R-:W-:Y:S05]  /*1c20*/  BSYNC.RECONVERGENT B0 ;  /* 0x0000000000007941 */ /* 0x000fea0003800200 */
.L_x_14494:
[----:B------:R-:W-:Y:S01]  /*1c30*/  ISETP.GE.U32.AND P0, PT, R4, UR4, PT ;  /* 0x0000000404007c0c */ /* 0x000fe2000bf06070 */
[----:B------:R-:W-:Y:S04]  /*1c40*/  BSSY.RECONVERGENT B0, `(.L_x_14533) ;  /* 0x0000034000007945 */ /* 0x000fe80003800200 */
[----:B------:R-:W-:Y:S01]  /*1c50*/  BSSY.RELIABLE B1, `(.L_x_14534) ;  /* 0x000002c000017945 */ /* 0x000fe20003800100 */
[----:B------:R-:W-:-:S07]  /*1c60*/  IMAD.MOV.U32 R6, RZ, RZ, R0 ;  /* 0x000000ffff067224 */ /* 0x000fce00078e0000 */
[----:B------:R-:W-:Y:S05]  /*1c70*/  @P0 BRA `(.L_x_14535) ;  /* 0x0000000000300947 */ /* 0x000fea0003800000 */
[----:B-----5:R-:W0:Y:S01]  /*1c80*/  LDC.64 R16, c[0x0][0x398] ;  /* 0x0000e600ff107b82 */ /* 0x020e220000000a00 */
[C---:B------:R-:W-:Y:S01]  /*1c90*/  VIADD R5, R4.reuse, UR6 ;  /* 0x0000000604057c36 */ /* 0x040fe20008000000 */
[----:B------:R-:W-:-:S04]  /*1ca0*/  IADD3 R4, PT, PT, R4, 0x80, RZ ;  /* 0x0000008004047810 */ /* 0x000fc80007ffe0ff */
[----:B------:R-:W-:Y:S01]  /*1cb0*/  ISETP.GE.U32.AND P0, PT, R4, UR4, PT ;  /* 0x0000000404007c0c */ /* 0x000fe2000bf06070 */
[----:B0-----:R-:W-:-:S05]  /*1cc0*/  IMAD.WIDE.U32 R16, R5, 0x8, R16 ;  /* 0x0000000805107825 */ /* 0x001fca00078e0010 */
[----:B------:R0:W-:Y:S07]  /*1cd0*/  STG.E.64 desc[UR10][R16.64], R2 ;  /* 0x0000000210007986 */ /* 0x0001ee000c101b0a */
[----:B------:R-:W-:Y:S05]  /*1ce0*/  @P0 BRA `(.L_x_14536) ;  /* 0x0000000000300947 */ /* 0x000fea0003800000 */
[----:B0-----:R-:W0:Y:S01]  /*1cf0*/  LDC.64 R2, c[0x0][0x398] ;  /* 0x0000e600ff027b82 */ /* 0x001e220000000a00 */
[C---:B------:R-:W-:Y:S02]  /*1d00*/  VIADD R5, R4.reuse, UR6 ;  /* 0x0000000604057c36 */ /* 0x040fe40008000000 */
[----:B------:R-:W-:Y:S02]  /*1d10*/  VIADD R4, R4, 0x80 ;  /* 0x0000008004047836 */ /* 0x000fe40000000000 */
[----:B0-----:R-:W-:-:S05]  /*1d20*/  IMAD.WIDE.U32 R2, R5, 0x8, R2 ;  /* 0x0000000805027825 */ /* 0x001fca00078e0002 */
[----:B------:R0:W-:Y:S02]  /*1d30*/  STG.E.64 desc[UR10][R2.64], R6 ;  /* 0x0000000602007986 */ /* 0x0001e4000c101b0a */
.L_x_14535:
[----:B------:R-:W-:-:S13]  /*1d40*/  ISETP.GE.U32.AND P0, PT, R4, UR4, PT ;  /* 0x0000000404007c0c */ /* 0x000fda000bf06070 */
[----:B------:R-:W-:Y:S05]  /*1d50*/  @P0 BRA `(.L_x_14537) ;  /* 0x0000000000300947 */ /* 0x000fea0003800000 */
[----:B0-----:R-:W0:Y:S01]  /*1d60*/  LDC.64 R2, c[0x0][0x398] ;  /* 0x0000e600ff027b82 */ /* 0x001e220000000a00 */
[C---:B------:R-:W-:Y:S01]  /*1d70*/  IADD3 R5, PT, PT, R4.reuse, UR6, RZ ;  /* 0x0000000604057c10 */ /* 0x040fe2000fffe0ff */
[----:B------:R-:W-:-:S04]  /*1d80*/  VIADD R4, R4, 0x80 ;  /* 0x0000008004047836 */ /* 0x000fc80000000000 */
[----:B0-----:R-:W-:-:S05]  /*1d90*/  IMAD.WIDE.U32 R2, R5, 0x8, R2 ;  /* 0x0000000805027825 */ /* 0x001fca00078e0002 */
[----:B------:R1:W-:Y:S02]  /*1da0*/  STG.E.64 desc[UR10][R2.64], R8 ;  /* 0x0000000802007986 */ /* 0x0003e4000c101b0a */
.L_x_14536:
[----:B------:R-:W-:-:S13]  /*1db0*/  ISETP.GE.U32.AND P0, PT, R4, UR4, PT ;  /* 0x0000000404007c0c */ /* 0x000fda000bf06070 */
[----:B------:R-:W-:Y:S05]  /*1dc0*/  @P0 BRA `(.L_x_14538) ;  /* 0x0000000000300947 */ /* 0x000fea0003800000 */
[----:B01----:R-:W0:Y:S01]  /*1dd0*/  LDC.64 R2, c[0x0][0x398] ;  /* 0x0000e600ff027b82 */ /* 0x003e220000000a00 */
[C---:B------:R-:W-:Y:S01]  /*1de0*/  VIADD R5, R4.reuse, UR6 ;  /* 0x0000000604057c36 */ /* 0x040fe20008000000 */
[----:B------:R-:W-:-:S03]  /*1df0*/  IADD3 R4, PT, PT, R4, 0x80, RZ ;  /* 0x0000008004047810 */ /* 0x000fc60007ffe0ff */
[----:B0-----:R-:W-:-:S05]  /*1e00*/  IMAD.WIDE.U32 R2, R5, 0x8, R2 ;  /* 0x0000000805027825 */ /* 0x001fca00078e0002 */
[----:B------:R1:W-:Y:S02]  /*1e10*/  STG.E.64 desc[UR10][R2.64], R10 ;  /* 0x0000000a02007986 */ /* 0x0003e4000c101b0a */
.L_x_14537:
[----:B------:R-:W-:-:S13]  /*1e20*/  ISETP.GE.U32.AND P0, PT, R4, UR4, PT ;  /* 0x0000000404007c0c */ /* 0x000fda000bf06070 */
[----:B------:R-:W-:Y:S05]  /*1e30*/  @P0 BRA `(.L_x_14539) ;  /* 0x0000000000340947 */ /* 0x000fea0003800000 */
[----:B01----:R-:W0:Y:S01]  /*1e40*/  LDC.64 R2, c[0x0][0x398] ;  /* 0x0000e600ff027b82 */ /* 0x003e220000000a00 */
[C---:B------:R-:W-:Y:S02]  /*1e50*/  VIADD R5, R4.reuse, UR6 ;  /* 0x0000000604057c36 */ /* 0x040fe40008000000 */
[----:B------:R-:W-:Y:S02]  /*1e60*/  VIADD R4, R4, 0x80 ;  /* 0x0000008004047836 */ /* 0x000fe40000000000 */
[----:B0-----:R-:W-:-:S05]  /*1e70*/  IMAD.WIDE.U32 R2, R5, 0x8, R2 ;  /* 0x0000000805027825 */ /* 0x001fca00078e0002 */
[----:B------:R2:W-:Y:S02]  /*1e80*/  STG.E.64 desc[UR10][R2.64], R12 ;  /* 0x0000000c02007986 */ /* 0x0005e4000c101b0a */
.L_x_14538:
[----:B------:R-:W-:-:S13]  /*1e90*/  ISETP.GE.U32.AND P0, PT, R4, UR4, PT ;  /* 0x0000000404007c0c */ /* 0x000fda000bf06070 */
[----:B------:R-:W-:Y:S05]  /*1ea0*/  @P0 BREAK.RELIABLE B1 ;  /* 0x0000000000010942 */ /* 0x000fea0003800100 */
[----:B------:R-:W-:Y:S05]  /*1eb0*/  @P0 BRA `(.L_x_14540) ;  /* 0x0000000000300947 */ /* 0x000fea0003800000 */
[----:B012---:R-:W0:Y:S01]  /*1ec0*/  LDC.64 R2, c[0x0][0x398] ;  /* 0x0000e600ff027b82 */ /* 0x007e220000000a00 */
[C---:B------:R-:W-:Y:S01]  /*1ed0*/  IADD3 R5, PT, PT, R4.reuse, UR6, RZ ;  /* 0x0000000604057c10 */ /* 0x040fe2000fffe0ff */
[----:B------:R-:W-:-:S04]  /*1ee0*/  VIADD R4, R4, 0x80 ;  /* 0x0000008004047836 */ /* 0x000fc80000000000 */
[----:B0-----:R-:W-:-:S05]  /*1ef0*/  IMAD.WIDE.U32 R2, R5, 0x8, R2 ;  /* 0x0000000805027825 */ /* 0x001fca00078e0002 */
[----:B------:R2:W-:Y:S02]  /*1f00*/  STG.E.64 desc[UR10][R2.64], R14 ;  /* 0x0000000e02007986 */ /* 0x0005e4000c101b0a */
.L_x_14539:
[----:B------:R-:W-:Y:S05]  /*1f10*/  BSYNC.RELIABLE B1 ;  /* 0x0000000000017941 */ /* 0x000fea0003800100 */
.L_x_14534:
[----:B------:R-:W-:-:S13]  /*1f20*/  ISETP.GE.U32.AND P0, PT, R4, UR4, PT ;  /* 0x0000000404007c0c */ /* 0x000fda000bf06070 */
[----:B012---:R-:W0:Y:S01]  /*1f30*/  @!P0 LDC.64 R2, c[0x0][0x398] ;  /* 0x0000e600ff028b82 */ /* 0x007e220000000a00 */
[C---:B------:R-:W-:Y:S01]  /*1f40*/  @!P0 VIADD R5, R4.reuse, UR6 ;  /* 0x0000000604058c36 */ /* 0x040fe20008000000 */
[----:B------:R-:W-:-:S03]  /*1f50*/  @!P0 IADD3 R4, PT, PT, R4, 0x80, RZ ;  /* 0x0000008004048810 */ /* 0x000fc60007ffe0ff */
[----:B0-----:R-:W-:-:S05]  /*1f60*/  @!P0 IMAD.WIDE.U32 R2, R5, 0x8, R2 ;  /* 0x0000000805028825 */ /* 0x001fca00078e0002 */
[----:B------:R3:W-:Y:S02]  /*1f70*/  @!P0 STG.E.64 desc[UR10][R2.64], R34 ;  /* 0x0000002202008986 */ /* 0x0007e4000c101b0a */
.L_x_14540:
[----:B------:R-:W-:Y:S05]  /*1f80*/  BSYNC.RECONVERGENT B0 ;  /* 0x0000000000007941 */ /* 0x000fea0003800200 */
.L_x_14533:
[----:B------:R-:W-:Y:S05]  /*1f90*/  WARPSYNC.ALL ;  /* 0x0000000000007948 */ /* 0x000fea0003800000 */
[----:B------:R-:W-:-:S13]  /*1fa0*/  ISETP.GE.U32.AND P0, PT, R4, UR4, PT ;  /* 0x0000000404007c0c */ /* 0x000fda000bf06070 */
[----:B------:R-:W-:Y:S05]  /*1fb0*/  @P0 EXIT ;  /* 0x000000000000094d */ /* 0x000fea0003800000 */
[----:B0123--:R-:W0:Y:S01]  /*1fc0*/  LDC.64 R2, c[0x0][0x398] ;  /* 0x0000e600ff027b82 */ /* 0x00fe220000000a00 */
[----:B------:R-:W-:-:S04]  /*1fd0*/  VIADD R5, R4, UR6 ;  /* 0x0000000604057c36 */ /* 0x000fc80008000000 */
[----:B0-----:R-:W-:-:S05]  /*1fe0*/  IMAD.WIDE.U32 R2, R5, 0x8, R2 ;  /* 0x0000000805027825 */ /* 0x001fca00078e0002 */
[----:B------:R-:W-:Y:S01]  /*1ff0*/  STG.E.64 desc[UR10][R2.64], R36 ;  /* 0x0000002402007986 */ /* 0x000fe2000c101b0a */
[----:B------:R-:W-:Y:S05]  /*2000*/  EXIT ;  /* 0x000000000000794d */ /* 0x000fea0003800000 */
.L_x_14493:
[----:B------:R-:W0:Y:S01]  /*2010*/  S2R R34, SR_TID.X ;  /* 0x0000000000227919 */ /* 0x000e220000002100 */
[----:B------:R-:W1:Y:S02]  /*2020*/  LDCU.64 UR4, c[0x0][0x3a0] ;  /* 0x00007400ff0477ac */ /* 0x000e640008000a00 */
[----:B-1----:R-:W-:-:S06]  /*2030*/  UIMAD.WIDE.U32 UR4, UR6, 0x8, UR4 ;  /* 0x00000008060478a5 */ /* 0x002fcc000f8e0004 */
[----:B------:R-:W-:Y:S01]  /*2040*/  MOV R3, UR5 ;  /* 0x0000000500037c02 */ /* 0x000fe20008000f00 */
[----:B------:R-:W-:-:S04]  /*2050*/  IMAD.U32 R2, RZ, RZ, UR4 ;  /* 0x00000004ff027e24 */ /* 0x000fc8000f8e00ff */
[----:B------:R-:W1:Y:S01]  /*2060*/  LDCU.64 UR4, c[0x0][0x388] ;  /* 0x00007100ff0477ac */ /* 0x000e620008000a00 */
[----:B0-----:R-:W-:-:S05]  /*2070*/  IMAD.WIDE.U32 R2, R34, 0x10, R2 ;  /* 0x0000001022027825 */ /* 0x001fca00078e0002 */
[----:B------:R0:W5:Y:S04]  /*2080*/  LDG.E.128 R20, desc[UR10][R2.64] ;  /* 0x0000000a02147981 */ /* 0x000168000c1e1d00 */
[----:B------:R0:W5:Y:S04]  /*2090*/  LDG.E.128 R16, desc[UR10][R2.64+0x800] ;  /* 0x0008000a02107981 */ /* 0x000168000c1e1d00 */
[----:B------:R0:W5:Y:S04]  /*20a0*/  LDG.E.128 R12, desc[UR10][R2.64+0x1000] ;  /* 0x0010000a020c7981 */ /* 0x000168000c1e1d00 */
[----:B------:R0:W5:Y:S01]  /*20b0*/  LDG.E.128 R8, desc[UR10][R2.64+0x1800] ;  /* 0x0018000a02087981 */ /* 0x000162000c1e1d00 */
[----:B-1----:R-:W-:Y:S01]  /*20c0*/  UISETP.GT.U32.AND UP0, UPT, UR4, -0x1, UPT ;  /* 0xffffffff0400788c */ /* 0x002fe2000bf04070 */
[----:B------:R-:W-:Y:S03]  /*20d0*/  BSSY.RECONVERGENT B0, `(.L_x_14541) ;  /* 0x0000156000007945 */ /* 0x000fe60003800200 */
[----:B------:R-:W-:-:S09]  /*20e0*/  UISETP.GT.AND.EX UP0, UPT, UR5, -0x1, UPT, UP0 ;  /* 0xffffffff0500788c */ /* 0x000fd2000bf04300 */
[----:B0-----:R-:W-:Y:S05]  /*20f0*/  BRA.U UP0, `(.L_x_14542) ;  /* 0x0000000500fc7547 */ /* 0x001fea000b800000 */
[----:B-----5:R-:W-:Y:S01]  /*2100*/  ISETP.NE.U32.AND P0, PT, R20, 0x1, PT ;  /* 0x000000011400780c */ /* 0x020fe20003f05070 */
[----:B------:R-:W-:Y:S01]  /*2110*/  ULOP3.LUT UR4, UR4, 0x1, URZ, 0xc0, !UPT ;  /* 0x0000000104047892 */ /* 0x000fe2000f8ec0ff */
[----:B------:R-:W-:Y:S01]  /*2120*/  BSSY.RECONVERGENT B1, `(.L_x_14543) ;  /* 0x0000012000017945 */ /* 0x000fe20003800200 */
[----:B------:R-:W-:Y:S01]  /*2130*/  ISETP.NE.U32.AND P5, PT, R22, 0x1, PT ;  /* 0x000000011600780c */ /* 0x000fe20003fa5070 */
[----:B------:R-:W-:Y:S01]  /*2140*/  IMAD.MOV.U32 R32, RZ, RZ, R20 ;  /* 0x000000ffff207224 */ /* 0x000fe200078e0014 */
[----:B------:R-:W-:Y:S01]  /*2150*/  ISETP.NE.AND.EX P0, PT, R21, RZ, PT, P0 ;  /* 0x000000ff1500720c */ /* 0x000fe20003f05300 */
[----:B------:R-:W-:Y:S01]  /*2160*/  UISETP.NE.U32.AND UP0, UPT, UR4, 0x1, UPT ;  /* 0x000000010400788c */ /* 0x000fe2000bf05070 */
[----:B------:R-:W-:Y:S01]  /*2170*/  ISETP.NE.U32.AND P1, PT, R16, 0x1, PT ;  /* 0x000000011000780c */ /* 0x000fe20003f25070 */
[----:B------:R-:W-:Y:S01]  /*2180*/  IMAD.MOV.U32 R35, RZ, RZ, R21 ;  /* 0x000000ffff237224 */ /* 0x000fe200078e0015 */
[----:B------:R-:W-:Y:S01]  /*2190*/  UMOV UR4, 0xffffffff ;  /* 0xffffffff00047882 */ /* 0x000fe20000000000 */
[----:B------:R-:W-:-:S04]  /*21a0*/  UISETP.NE.U32.AND.EX UP0, UPT, URZ, URZ, UPT, UP0 ;  /* 0x000000ffff00728c */ /* 0x000fc8000bf05100 */
[----:B------:R-:W-:Y:S02]  /*21b0*/  USEL UR7, UR4, 0x1, !UP0 ;  /* 0x0000000104077887 */ /* 0x000fe4000c000000 */
[----:B------:R-:W-:Y:S02]  /*21c0*/  USEL UR8, URZ, 0xffffffff, UP0 ;  /* 0xffffffffff087887 */ /* 0x000fe40008000000 */
[----:B------:R-:W-:Y:S10]  /*21d0*/  @!P0 BRA `(.L_x_14544) ;  /* 0x0000000000188947 */ /* 0x000ff40003800000 */
[----:B------:R-:W-:Y:S01]  /*21e0*/  ISETP.NE.U32.AND P0, PT, R20, -0x1, PT ;  /* 0xffffffff1400780c */ /* 0x000fe20003f05070 */
[----:B------:R-:W-:Y:S01]  /*21f0*/  IMAD.U32 R35, RZ, RZ, UR8 ;  /* 0x00000008ff237e24 */ /* 0x000fe2000f8e00ff */
[----:B------:R-:W-:Y:S02]  /*2200*/  MOV R32, UR7 ;  /* 0x0000000700207c02 */ /* 0x000fe40008000f00 */
[----:B------:R-:W-:-:S13]  /*2210*/  ISETP.NE.AND.EX P0, PT, R21, -0x1, PT, P0 ;  /* 0xffffffff1500780c */ /* 0x000fda0003f05300 */
[----:B------:R-:W-:Y:S01]  /*2220*/  @P0 IMAD.MOV.U32 R32, RZ, RZ, RZ ;  /* 0x000000ffff200224 */ /* 0x000fe200078e00ff */
[----:B------:R-:W-:-:S07]  /*2230*/  @P0 MOV R35, RZ ;  /* 0x000000ff00230202 */ /* 0x000fce0000000f00 */
.L_x_14544:
[----:B------:R-:W-:Y:S05]  /*2240*/  BSYNC.RECONVERGENT B1 ;  /* 0x0000000000017941 */ /* 0x000fea0003800200 */
.L_x_14543:
[----:B------:R-:W-:Y:S01]  /*2250*/  ISETP.NE.AND.EX P5, PT, R23, RZ, PT, P5 ;  /* 0x000000ff1700720c */ /* 0x000fe20003fa5350 */
[----:B------:R-:W-:Y:S01]  /*2260*/  BSSY.RECONVERGENT B1, `(.L_x_14545) ;  /* 0x0000014000017945 */ /* 0x000fe20003800200 */
[----:B------:R-:W-:Y:S01]  /*2270*/  ISETP.NE.U32.AND P0, PT, R18, 0x1, PT ;  /* 0x000000011200780c */ /* 0x000fe20003f05070 */
[----:B------:R-:W-:Y:S01]  /*2280*/  IMAD.MOV.U32 R24, RZ, RZ, R10 ;  /* 0x000000ffff187224 */ /* 0x000fe200078e000a */
[----:B------:R-:W-:Y:S01]  /*2290*/  ISETP.NE.U32.AND P6, PT, R12, 0x1, PT ;  /* 0x000000010c00780c */ /* 0x000fe20003fc5070 */
[----:B------:R-:W-:Y:S01]  /*22a0*/  IMAD.MOV.U32 R25, RZ, RZ, R11 ;  /* 0x000000ffff197224 */ /* 0x000fe200078e000b */
[----:B------:R-:W-:Y:S02]  /*22b0*/  ISETP.NE.U32.AND P2, PT, R14, 0x1, PT ;  /* 0x000000010e00780c */ /* 0x000fe40003f45070 */
[----:B------:R-:W-:Y:S02]  /*22c0*/  ISETP.NE.U32.AND P3, PT, R8, 0x1, PT ;  /* 0x000000010800780c */ /* 0x000fe40003f65070 */
[----:B------:R-:W-:-:S02]  /*22d0*/  ISETP.NE.U32.AND P4, PT, R10, 0x1, PT ;  /* 0x000000010a00780c */ /* 0x000fc40003f85070 */
[----:B------:R-:W-:Y:S02]  /*22e0*/  ISETP.NE.AND.EX P1, PT, R17, RZ, PT, P1 ;  /* 0x000000ff1100720c */ /* 0x000fe40003f25310 */
[----:B------:R-:W-:Y:S02]  /*22f0*/  ISETP.NE.AND.EX P0, PT, R19, RZ, PT, P0 ;  /* 0x000000ff1300720c */ /* 0x000fe40003f05300 */
[----:B------:R-:W-:Y:S02]  /*2300*/  ISETP.NE.AND.EX P6, PT, R13, RZ, PT, P6 ;  /* 0x000000ff0d00720c */ /* 0x000fe40003fc5360 */
[----:B------:R-:W-:Y:S02]  /*2310*/  ISETP.NE.AND.EX P2, PT, R15, RZ, PT, P2 ;  /* 0x000000ff0f00720c */ /* 0x000fe40003f45320 */
[----:B------:R-:W-:Y:S02]  /*2320*/  ISETP.NE.AND.EX P3, PT, R9, RZ, PT, P3 ;  /* 0x000000ff0900720c */ /* 0x000fe40003f65330 */
[----:B------:R-:W-:Y:S01]  /*2330*/  ISETP.NE.AND.EX P4, PT, R11, RZ, PT, P4 ;  /* 0x000000ff0b00720c */ /* 0x000fe20003f85340 */
[----:B------:R-:W-:-:S12]  /*2340*/  @!P5 BRA `(.L_x_14546) ;  /* 0x000000000014d947 */ /* 0x000fd80003800000 */
[----:B------:R-:W-:Y:S02]  /*2350*/  ISETP.NE.U32.AND P5, PT, R22, -0x1, PT ;  /* 0xffffffff1600780c */ /* 0x000fe40003fa5070 */
[----:B------:R-:W-:Y:S02]  /*2360*/  MOV R22, UR7 ;  /* 0x0000000700167c02 */ /* 0x000fe40008000f00 */
[----:B------:R-:W-:Y:S01]  /*2370*/  ISETP.NE.AND.EX P5, PT, R23, -0x1, PT, P5 ;  /* 0xffffffff1700780c */ /* 0x000fe20003fa5350 */
[----:B------:R-:W-:-:S12]  /*2380*/  IMAD.U32 R23, RZ, RZ, UR8 ;  /* 0x00000008ff177e24 */ /* 0x000fd8000f8e00ff */
[----:B------:R-:W-:-:S07]  /*2390*/  @P5 CS2R R22, SRZ ;  /* 0x0000000000165805 */ /* 0x000fce000001ff00 */
.L_x_14546:
[----:B------:R-:W-:Y:S05]  /*23a0*/  BSYNC.RECONVERGENT B1 ;  /* 0x0000000000017941 */ /* 0x000fea0003800200 */
.L_x_14545:
[----:B------:R-:W-:Y:S04]  /*23b0*/  BSSY.RECONVERGENT B1, `(.L_x_14547) ;  /* 0x0000007000017945 */ /* 0x000fe80003800200 */
[----:B------:R-:W-:Y:S05]  /*23c0*/  @!P1 BRA `(.L_x_14548) ;  /* 0x0000000000149947 */ /* 0x000fea0003800000 */
[----:B------:R-:W-:Y:S01]  /*23d0*/  ISETP.NE.U32.AND P1, PT, R16, -0x1, PT ;  /* 0xffffffff1000780c */ /* 0x000fe20003f25070 */
[----:B------:R-:W-:-:S03]  /*23e0*/  IMAD.U32 R16, RZ, RZ, UR7 ;  /* 0x00000007ff107e24 */ /* 0x000fc6000f8e00ff */
[----:B------:R-:W-:Y:S02]  /*23f0*/  ISETP.NE.AND.EX P1, PT, R17, -0x1, PT, P1 ;  /* 0xffffffff1100780c */ /* 0x000fe40003f25310 */
[----:B------:R-:W-:-:S11]  /*2400*/  MOV R17, UR8 ;  /* 0x0000000800117c02 */ /* 0x000fd60008000f00 */
[----:B------:R-:W-:-:S07]  /*2410*/  @P1 CS2R R16, SRZ ;  /* 0x0000000000101805 */ /* 0x000fce000001ff00 */
.L_x_14548:
[----:B------:R-:W-:Y:S05]  /*2420*/  BSYNC.RECONVERGENT B1 ;  /* 0x0000000000017941 */ /* 0x000fea0003800200 */
.L_x_14547:
[----:B------:R-:W-:Y:S04]  /*2430*/  BSSY.RECONVERGENT B1, `(.L_x_14549) ;  /* 0x0000007000017945 */ /* 0x000fe80003800200 */
[----:B------:R-:W-:Y:S05]  /*2440*/  @!P0 BRA `(.L_x_14550) ;  /* 0x0000000000148947 */ /* 0x000fea0003800000 */
[----:B------:R-:W-:Y:S01]  /*2450*/  ISETP.NE.U32.AND P0, PT, R18, -0x1, PT ;  /* 0xffffffff1200780c */ /* 0x000fe20003f05070 */
[----:B------:R-:W-:-:S03]  /*2460*/  IMAD.U32 R18, RZ, RZ, UR7 ;  /* 0x00000007ff127e24 */ /* 0x000fc6000f8e00ff */
[----:B------:R-:W-:Y:S01]  /*2470*/  ISETP.NE.AND.EX P0, PT, R19, -0x1, PT, P0 ;  /* 0xffffffff1300780c */ /* 0x000fe20003f05300 */
[----:B------:R-:W-:-:S12]  /*2480*/  IMAD.U32 R19, RZ, RZ, UR8 ;  /* 0x00000008ff137e24 */ /* 0x000fd8000f8e00ff */
[----:B------:R-:W-:-:S07]  /*2490*/  @P0 CS2R R18, SRZ ;  /* 0x0000000000120805 */ /* 0x000fce000001ff00 */
.L_x_14550:
[----:B------:R-:W-:Y:S05]  /*24a0*/  BSYNC.RECONVERGENT B1 ;  /* 0x0000000000017941 */ /* 0x000fea0003800200 */
.L_x_14549:
[----:B------:R-:W-:Y:S04]  /*24b0*/  BSSY.RECONVERGENT B1, `(.L_x_14551) ;  /* 0x0000007000017945 */ /* 0x000fe80003800200 */
[----:B------:R-:W-:Y:S05]  /*24c0*/  @!P6 BRA `(.L_x_14552) ;  /* 0x000000000014e947 */ /* 0x000fea0003800000 */
[----:B------:R-:W-:Y:S02]  /*24d0*/  ISETP.NE.U32.AND P0, PT, R12, -0x1, PT ;  /* 0xffffffff0c00780c */ /* 0x000fe40003f05070 */
[----:B------:R-:W-:Y:S02]  /*24e0*/  MOV R12, UR7 ;  /* 0x00000007000c7c02 */ /* 0x000fe40008000f00 */
[----:B------:R-:W-:Y:S01]  /*24f0*/  ISETP.NE.AND.EX P0, PT, R13, -0x1, PT, P0 ;  /* 0xffffffff0d00780c */ /* 0x000fe20003f05300 */
[----:B------:R-:W-:-:S12]  /*2500*/  IMAD.U32 R13, RZ, RZ, UR8 ;  /* 0x00000008ff0d7e24 */ /* 0x000fd8000f8e00ff */
[----:B------:R-:W-:-:S07]  /*2510*/  @P0 CS2R R12, SRZ ;  /* 0x00000000000c0805 */ /* 0x000fce000001ff00 */
.L_x_14552:
[----:B------:R-:W-:Y:S05]  /*2520*/  BSYNC.RECONVERGENT B1 ;  /* 0x0000000000017941 */ /* 0x000fea0003800200 */
.L_x_14551:
[----:B------:R-:W-:Y:S04]  /*2530*/  BSSY.RECONVERGENT B1, `(.L_x_14553) ;  /* 0x0000007000017945 */ /* 0x000fe80003800200 */
[----:B------:R-:W-:Y:S05]  /*2540*/  @!P2 BRA `(.L_x_14554) ;  /* 0x000000000014a947 */ /* 0x000fea0003800000 */
[----:B------:R-:W-:Y:S01]  /*2550*/  ISETP.NE.U32.AND P0, PT, R14, -0x1, PT ;  /* 0xffffffff0e00780c */ /* 0x000fe20003f05070 */
[----:B------:R-:W-:-:S03]  /*2560*/  IMAD.U32 R14, RZ, RZ, UR7 ;  /* 0x00000007ff0e7e24 */ /* 0x000fc6000f8e00ff */
[----:B------:R-:W-:Y:S02]  /*2570*/  ISETP.NE.AND.EX P0, PT, R15, -0x1, PT, P0 ;  /* 0xffffffff0f00780c */ /* 0x000fe40003f05300 */
[----:B------:R-:W-:-:S11]  /*2580*/  MOV R15, UR8 ;  /* 0x00000008000f7c02 */ /* 0x000fd60008000f00 */
[----:B------:R-:W-:-:S07]  /*2590*/  @P0 CS2R R14, SRZ ;  /* 0x00000000000e0805 */ /* 0x000fce000001ff00 */
.L_x_14554:
[----:B------:R-:W-:Y:S05]  /*25a0*/  BSYNC.RECONVERGENT B1 ;  /* 0x0000000000017941 */ /* 0x000fea0003800200 */
.L_x_14553:
[----:B------:R-:W-:Y:S04]  /*25b0*/  BSSY.RECONVERGENT B1, `(.L_x_14555) ;  /* 0x0000007000017945 */ /* 0x000fe80003800200 */
[----:B------:R-:W-:Y:S05]  /*25c0*/  @!P3 BRA `(.L_x_14556) ;  /* 0x000000000014b947 */ /* 0x000fea0003800000 */
[----:B------:R-:W-:Y:S01]  /*25d0*/  ISETP.NE.U32.AND P0, PT, R8, -0x1, PT ;  /* 0xffffffff0800780c */ /* 0x000fe20003f05070 */
[----:B------:R-:W-:-:S03]  /*25e0*/  IMAD.U32 R8, RZ, RZ, UR7 ;  /* 0x00000007ff087e24 */ /* 0x000fc6000f8e00ff */
[----:B------:R-:W-:Y:S01]  /*25f0*/  ISETP.NE.AND.EX P0, PT, R9, -0x1, PT, P0 ;  /* 0xffffffff0900780c */ /* 0x000fe20003f05300 */
[----:B------:R-:W-:-:S12]  /*2600*/  IMAD.U32 R9, RZ, RZ, UR8 ;  /* 0x00000008ff097e24 */ /* 0x000fd8000f8e00ff */
[----:B------:R-:W-:-:S07]  /*2610*/  @P0 CS2R R8, SRZ ;  /* 0x0000000000080805 */ /* 0x000fce000001ff00 */
.L_x_14556:
[----:B------:R-:W-:Y:S05]  /*2620*/  BSYNC.RECONVERGENT B1 ;  /* 0x0000000000017941 */ /* 0x000fea0003800200 */
.L_x_14555:
[----:B------:R-:W-:Y:S01]  /*2630*/  MOV R2, R8 ;  /* 0x0000000800027202 */ /* 0x000fe20000000f00 */
[----:B------:R-:W-:Y:S01]  /*2640*/  IMAD.MOV.U32 R3, RZ, RZ, R9 ;  /* 0x000000ffff037224 */ /* 0x000fe200078e0009 */
[----:B------:R-:W-:Y:S01]  /*2650*/  MOV R7, R15 ;  /* 0x0000000f00077202 */ /* 0x000fe20000000f00 */
[----:B------:R-:W-:Y:S01]  /*2660*/  IMAD.MOV.U32 R30, RZ, RZ, R14 ;  /* 0x000000ffff1e7224 */ /* 0x000fe200078e000e */
[----:B------:R-:W-:Y:S01]  /*2670*/  MOV R28, R18 ;  /* 0x00000012001c7202 */ /* 0x000fe20000000f00 */
[----:B------:R-:W-:Y:S01]  /*2680*/  IMAD.MOV.U32 R4, RZ, RZ, R12 ;  /* 0x000000ffff047224 */ /* 0x000fe200078e000c */
[----:B------:R-:W-:Y:S01]  /*2690*/  MOV R29, R17 ;  /* 0x00000011001d7202 */ /* 0x000fe20000000f00 */
[----:B------:R-:W-:Y:S02]  /*26a0*/  IMAD.MOV.U32 R27, RZ, RZ, R13 ;  /* 0x000000ffff1b7224 */ /* 0x000fe400078e000d */
[----:B------:R-:W-:Y:S02]  /*26b0*/  IMAD.MOV.U32 R33, RZ, RZ, R19 ;  /* 0x000000ffff217224 */ /* 0x000fe400078e0013 */
[----:B------:R-:W-:-:S02]  /*26c0*/  IMAD.MOV.U32 R0, RZ, RZ, R16 ;  /* 0x000000ffff007224 */ /* 0x000fc400078e0010 */
[----:B------:R-:W-:Y:S02]  /*26d0*/  IMAD.MOV.U32 R26, RZ, RZ, R22 ;  /* 0x000000ffff1a7224 */ /* 0x000fe400078e0016 */
[----:B------:R-:W-:Y:S01]  /*26e0*/  IMAD.MOV.U32 R31, RZ, RZ, R23 ;  /* 0x000000ffff1f7224 */ /* 0x000fe200078e0017 */
[----:B------:R-:W-:Y:S06]  /*26f0*/  @!P4 BRA `(.L_x_14557) ;  /* 0x0000000c00ccc947 */ /* 0x000fec0003800000 */
[----:B------:R-:W-:Y:S01]  /*2700*/  ISETP.NE.U32.AND P0, PT, R10, -0x1, PT ;  /* 0xffffffff0a00780c */ /* 0x000fe20003f05070 */
[----:B------:R-:W-:Y:S01]  /*2710*/  IMAD.U32 R25, RZ, RZ, UR8 ;  /* 0x00000008ff197e24 */ /* 0x000fe2000f8e00ff */
[----:B------:R-:W-:Y:S01]  /*2720*/  MOV R24, UR7 ;  /* 0x0000000700187c02 */ /* 0x000fe20008000f00 */
[----:B------:R-:W-:Y:S01]  /*2730*/  IMAD.MOV.U32 R2, RZ, RZ, R8 ;  /* 0x000000ffff027224 */ /* 0x000fe200078e0008 */
[----:B------:R-:W-:Y:S01]  /*2740*/  ISETP.NE.AND.EX P0, PT, R11, -0x1, PT, P0 ;  /* 0xffffffff0b00780c */ /* 0x000fe20003f05300 */
[----:B------:R-:W-:Y:S01]  /*2750*/  IMAD.MOV.U32 R30, RZ, RZ, R14 ;  /* 0x000000ffff1e7224 */ /* 0x000fe200078e000e */
[----:B------:R-:W-:Y:S01]  /*2760*/  MOV R3, R9 ;  /* 0x0000000900037202 */ /* 0x000fe20000000f00 */
[----:B------:R-:W-:Y:S01]  /*2770*/  IMAD.MOV.U32 R7, RZ, RZ, R15 ;  /* 0x000000ffff077224 */ /* 0x000fe200078e000f */
[----:B------:R-:W-:Y:S01]  /*2780*/  MOV R4, R12 ;  /* 0x0000000c00047202 */ /* 0x000fe20000000f00 */
[----:B------:R-:W-:Y:S01]  /*2790*/  IMAD.MOV.U32 R27, RZ, RZ, R13 ;  /* 0x000000ffff1b7224 */ /* 0x000fe200078e000d */
[----:B------:R-:W-:Y:S01]  /*27a0*/  MOV R33, R19 ;  /* 0x0000001300217202 */ /* 0x000fe20000000f00 */
[----:B------:R-:W-:Y:S01]  /*27b0*/  IMAD.MOV.U32 R28, RZ, RZ, R18 ;  /* 0x000000ffff1c7224 */ /* 0x000fe200078e0012 */
[----:B------:R-:W-:Y:S01]  /*27c0*/  MOV R26, R22 ;  /* 0x00000016001a7202 */ /* 0x000fe20000000f00 */
[----:B------:R-:W-:-:S02]  /*27d0*/  IMAD.MOV.U32 R0, RZ, RZ, R16 ;  /* 0x000000ffff007224 */ /* 0x000fc400078e0010 */
[----:B------:R-:W-:Y:S02]  /*27e0*/  IMAD.MOV.U32 R29, RZ, RZ, R17 ;  /* 0x000000ffff1d7224 */ /* 0x000fe400078e0011 */
[----:B------:R-:W-:Y:S01]  /*27f0*/  IMAD.MOV.U32 R31, RZ, RZ, R23 ;  /* 0x000000ffff1f7224 */ /* 0x000fe200078e0017 */
[----:B------:R-:W-:Y:S06]  /*2800*/  @!P0 BRA `(.L_x_14557) ;  /* 0x0000000c00888947 */ /* 0x000fec0003800000 */
        /* <DEDUP_REMOVED lines=8> */
[----:B------:R-:W-:Y:S01]  /*2890*/  IMAD.MOV.U32 R28, RZ, RZ, R18 ;  /* 0x000000ffff1c7224 */ /* 0x000fe200078e0012 */
[----:B------:R-:W-:Y:S01]  /*28a0*/  CS2R R24, SRZ ;  /* 0x0000000000187805 */ /* 0x000fe2000001ff00 */
[----:B------:R-:W-:-:S02]  /*28b0*/  IMAD.MOV.U32 R0, RZ, RZ, R16 ;  /* 0x000000ffff007224 */ /* 0x000fc400078e0010 */
[----:B------:R-:W-:Y:S02]  /*28c0*/  IMAD.MOV.U32 R29, RZ, RZ, R17 ;  /* 0x000000ffff1d7224 */ /* 0x000fe400078e0011 */
[----:B------:R-:W-:Y:S01]  /*28d0*/  IMAD.MOV.U32 R31, RZ, RZ, R23 ;  /* 0x000000ffff1f7224 */ /* 0x000fe200078e0017 */
[----:B------:R-:W-:Y:S06]  /*28e0*/  BRA `(.L_x_14557) ;  /* 0x0000000c00507947 */ /* 0x000fec0003800000 */
.L_x_14542:
        /* <DEDUP_REMOVED lines=19> */
[----:B------:R-:W0:Y:S01]  /*2a20*/  LDCU.64 UR4, c[0x0][0x388] ;  /* 0x00007100ff0477ac */ /* 0x000e220008000a00 */
[----:B------:R-:W-:Y:S01]  /*2a30*/  MOV R32, 0x1 ;  /* 0x0000000100207802 */ /* 0x000fe20000000f00 */
[----:B------:R-:W-:Y:S02]  /*2a40*/  IMAD.MOV.U32 R35, RZ, RZ, RZ ;  /* 0x000000ffff237224 */ /* 0x000fe400078e00ff */
[----:B0-----:R-:W-:Y:S01]  /*2a50*/  IMAD.U32 R4, RZ, RZ, UR4 ;  /* 0x00000004ff047e24 */ /* 0x001fe2000f8e00ff */
[----:B------:R-:W-:-:S07]  /*2a60*/  MOV R2, UR5 ;  /* 0x0000000500027c02 */ /* 0x000fce0008000f00 */
.L_x_14558:
        /* <DEDUP_REMOVED lines=11> */
[----:B------:R-:W-:-:S04]  /*2b20*/  IMAD.WIDE.U32 R32, R0, R32, RZ ;  /* 0x0000002000207225 */ /* 0x000fc800078e00ff */
[----:B------:R-:W-:Y:S01]  /*2b30*/  IMAD R3, R35, R0, R3 ;  /* 0x0000000023037224 */ /* 0x000fe200078e0203 */
[--C-:B------:R-:W-:Y:S01]  /*2b40*/  SHF.R.U64 R0, R4, 0x1, R2.reuse ;  /* 0x0000000104007819 */ /* 0x100fe20000001202 */
[----:B------:R-:W-:Y:S01]  /*2b50*/  IMAD.IADD R21, R21, 0x1, R7 ;  /* 0x0000000115157824 */ /* 0x000fe200078e0207 */
[----:B------:R-:W-:Y:S01]  /*2b60*/  SHF.R.U32.HI R2, RZ, 0x1, R2 ;  /* 0x00000001ff027819 */ /* 0x000fe20000011602 */
[----:B------:R-:W-:Y:S01]  /*2b70*/  IMAD.IADD R35, R33, 0x1, R3 ;  /* 0x0000000121237824 */ /* 0x000fe200078e0203 */
[----:B------:R-:W-:-:S03]  /*2b80*/  MOV R4, R0 ;  /* 0x0000000000047202 */ /* 0x000fc60000000f00 */
[----:B------:R-:W-:Y:S05]  /*2b90*/  @P0 BRA `(.L_x_14558) ;  /* 0xfffffffc00b40947 */ /* 0x000fea000383ffff */
[----:B------:R-:W-:Y:S01]  /*2ba0*/  IMAD.MOV.U32 R26, RZ, RZ, 0x1 ;  /* 0x00000001ff1a7424 */ /* 0x000fe200078e00ff */
[----:B------:R-:W-:Y:S01]  /*2bb0*/  MOV R4, UR4 ;  /* 0x0000000400047c02 */ /* 0x000fe20008000f00 */
[----:B------:R-:W-:Y:S02]  /*2bc0*/  IMAD.MOV.U32 R31, RZ, RZ, RZ ;  /* 0x000000ffff1f7224 */ /* 0x000fe400078e00ff */
[----:B------:R-:W-:-:S07]  /*2bd0*/  IMAD.U32 R2, RZ, RZ, UR5 ;  /* 0x00000005ff027e24 */ /* 0x000fce000f8e00ff */
.L_x_14559:
[----:B------:R-:W-:Y:S01]  /*2be0*/  LOP3.LUT R0, R4, 0x1, RZ, 0xc0, !PT ;  /* 0x0000000104007812 */ /* 0x000fe200078ec0ff */
[----:B------:R-:W-:-:S03]  /*2bf0*/  IMAD R7, R23, R22, RZ ;  /* 0x0000001617077224 */ /* 0x000fc600078e02ff */
        /* <DEDUP_REMOVED lines=12> */
[--C-:B------:R-:W-:Y:S02]  /*2cc0*/  SHF.R.U64 R0, R4, 0x1, R2.reuse ;  /* 0x0000000104007819 */ /* 0x100fe40000001202 */
[----:B------:R-:W-:Y:S01]  /*2cd0*/  SHF.R.U32.HI R2, RZ, 0x1, R2 ;  /* 0x00000001ff027819 */ /* 0x000fe20000011602 */
[----:B------:R-:W-:Y:S02]  /*2ce0*/  IMAD.IADD R31, R27, 0x1, R3 ;  /* 0x000000011b1f7824 */ /* 0x000fe400078e0203 */
[----:B------:R-:W-:Y:S02]  /*2cf0*/  IMAD.MOV.U32 R4, RZ, RZ, R0 ;  /* 0x000000ffff047224 */ /* 0x000fe400078e0000 */
[----:B------:R-:W-:Y:S05]  /*2d00*/  @P0 BRA `(.L_x_14559) ;  /* 0xfffffffc00b40947 */ /* 0x000fea000383ffff */
[----:B------:R-:W-:Y:S02]  /*2d10*/  HFMA2 R29, -RZ, RZ, 0, 0 ;  /* 0x00000000ff1d7431 */ /* 0x000fe400000001ff */
[----:B------:R-:W-:Y:S02]  /*2d20*/  IMAD.MOV.U32 R0, RZ, RZ, 0x1 ;  /* 0x00000001ff007424 */ /* 0x000fe400078e00ff */
[----:B------:R-:W-:Y:S02]  /*2d30*/  IMAD.U32 R7, RZ, RZ, UR4 ;  /* 0x00000004ff077e24 */ /* 0x000fe4000f8e00ff */
[----:B------:R-:W-:-:S07]  /*2d40*/  IMAD.U32 R20, RZ, RZ, UR5 ;  /* 0x00000005ff147e24 */ /* 0x000fce000f8e00ff */
.L_x_14560:
        /* <DEDUP_REMOVED lines=13> */
[----:B------:R-:W-:Y:S01]  /*2e20*/  MOV R0, R2 ;  /* 0x0000000200007202 */ /* 0x000fe20000000f00 */
[----:B------:R-:W-:Y:S01]  /*2e30*/  IMAD.IADD R17, R17, 0x1, R23 ;  /* 0x0000000111117824 */ /* 0x000fe200078e0217 */
[--C-:B------:R-:W-:Y:S01]  /*2e40*/  SHF.R.U64 R2, R7, 0x1, R20.reuse ;  /* 0x0000000107027819 */ /* 0x100fe20000001214 */
[----:B------:R-:W-:Y:S01]  /*2e50*/  IMAD.IADD R29, R3, 0x1, R21 ;  /* 0x00000001031d7824 */ /* 0x000fe200078e0215 */
[----:B------:R-:W-:Y:S02]  /*2e60*/  SHF.R.U32.HI R3, RZ, 0x1, R20 ;  /* 0x00000001ff037819 */ /* 0x000fe40000011614 */
[----:B------:R-:W-:-:S03]  /*2e70*/  MOV R7, R2 ;  /* 0x0000000200077202 */ /* 0x000fc60000000f00 */
[----:B------:R-:W-:Y:S01]  /*2e80*/  IMAD.MOV.U32 R20, RZ, RZ, R3 ;  /* 0x000000ffff147224 */ /* 0x000fe200078e0003 */
[----:B------:R-:W-:Y:S06]  /*2e90*/  @P0 BRA `(.L_x_14560) ;  /* 0xfffffffc00ac0947 */ /* 0x000fec000383ffff */
[----:B------:R-:W-:Y:S01]  /*2ea0*/  IMAD.MOV.U32 R28, RZ, RZ, 0x1 ;  /* 0x00000001ff1c7424 */ /* 0x000fe200078e00ff */
[----:B------:R-:W-:Y:S01]  /*2eb0*/  MOV R33, RZ ;  /* 0x000000ff00217202 */ /* 0x000fe20000000f00 */
[----:B------:R-:W-:Y:S02]  /*2ec0*/  IMAD.U32 R7, RZ, RZ, UR4 ;  /* 0x00000004ff077e24 */ /* 0x000fe4000f8e00ff */
[----:B------:R-:W-:-:S07]  /*2ed0*/  IMAD.U32 R16, RZ, RZ, UR5 ;  /* 0x00000005ff107e24 */ /* 0x000fce000f8e00ff */
.L_x_14561:
        /* <DEDUP_REMOVED lines=21> */
[----:B------:R-:W-:Y:S02]  /*3030*/  HFMA2 R27, -RZ, RZ, 0, 0 ;  /* 0x00000000ff1b7431 */ /* 0x000fe400000001ff */
[----:B------:R-:W-:Y:S02]  /*3040*/  IMAD.MOV.U32 R4, RZ, RZ, 0x1 ;  /* 0x00000001ff047424 */ /* 0x000fe400078e00ff */
[----:B------:R-:W-:Y:S02]  /*3050*/  IMAD.U32 R16, RZ, RZ, UR4 ;  /* 0x00000004ff107e24 */ /* 0x000fe4000f8e00ff */
[----:B------:R-:W-:-:S07]  /*3060*/  IMAD.U32 R17, RZ, RZ, UR5 ;  /* 0x00000005ff117e24 */ /* 0x000fce000f8e00ff */
.L_x_14562:
        /* <DEDUP_REMOVED lines=15> */
[----:B------:R-:W-:Y:S01]  /*3160*/  SHF.R.U64 R2, R16, 0x1, R17 ;  /* 0x0000000110027819 */ /* 0x000fe20000001211 */
        /* <DEDUP_REMOVED lines=9> */
.L_x_14563:
        /* <DEDUP_REMOVED lines=21> */
[----:B------:R-:W-:Y:S01]  /*3350*/  IMAD.U32 R15, RZ, RZ, UR4 ;  /* 0x00000004ff0f7e24 */ /* 0x000fe2000f8e00ff */
[----:B------:R-:W-:Y:S01]  /*3360*/  MOV R16, UR5 ;  /* 0x0000000500107c02 */ /* 0x000fe20008000f00 */
[----:B------:R-:W-:Y:S02]  /*3370*/  IMAD.MOV.U32 R2, RZ, RZ, 0x1 ;  /* 0x00000001ff027424 */ /* 0x000fe400078e00ff */
[----:B------:R-:W-:-:S07]  /*3380*/  IMAD.MOV.U32 R3, RZ, RZ, RZ ;  /* 0x000000ffff037224 */ /* 0x000fce00078e00ff */
.L_x_14564:
        /* <DEDUP_REMOVED lines=22> */
[----:B------:R-:W-:-:S07]  /*34f0*/  IMAD.MOV.U32 R24, RZ, RZ, 0x1 ;  /* 0x00000001ff187424 */ /* 0x000fce00078e00ff */
.L_x_14565:
        /* <DEDUP_REMOVED lines=19> */
.L_x_14557:
[----:B------:R-:W-:Y:S05]  /*3630*/  BSYNC.RECONVERGENT B0 ;  /* 0x0000000000007941 */ /* 0x000fea0003800200 */
.L_x_14541:
[----:B------:R-:W0:Y:S01]  /*3640*/  LDCU.64 UR4, c[0x0][0x398] ;  /* 0x00007300ff0477ac */ /* 0x000e220008000a00 */
[----:B------:R-:W-:Y:S01]  /*3650*/  IMAD.MOV.U32 R6, RZ, RZ, R30 ;  /* 0x000000ffff067224 */ /* 0x000fe200078e001e */
[----:B------:R-:W-:Y:S01]  /*3660*/  MOV R5, R27 ;  /* 0x0000001b00057202 */ /* 0x000fe20000000f00 */
[----:B-----5:R-:W-:Y:S01]  /*3670*/  IMAD.MOV.U32 R13, RZ, RZ, R35 ;  /* 0x000000ffff0d7224 */ /* 0x020fe200078e0023 */
[----:B------:R-:W-:Y:S01]  /*3680*/  MOV R12, R32 ;  /* 0x00000020000c7202 */ /* 0x000fe20000000f00 */
[----:B------:R-:W-:Y:S01]  /*3690*/  IMAD.MOV.U32 R11, RZ, RZ, R33 ;  /* 0x000000ffff0b7224 */ /* 0x000fe200078e0021 */
[----:B------:R-:W-:Y:S01]  /*36a0*/  MOV R10, R28 ;  /* 0x0000001c000a7202 */ /* 0x000fe20000000f00 */
[----:B------:R-:W-:Y:S01]  /*36b0*/  IMAD.MOV.U32 R14, RZ, RZ, R26 ;  /* 0x000000ffff0e7224 */ /* 0x000fe200078e001a */
[----:B------:R-:W-:Y:S01]  /*36c0*/  MOV R15, R31 ;  /* 0x0000001f000f7202 */ /* 0x000fe20000000f00 */
[----:B------:R-:W-:Y:S02]  /*36d0*/  IMAD.MOV.U32 R8, RZ, RZ, R0 ;  /* 0x000000ffff087224 */ /* 0x000fe400078e0000 */
[----:B------:R-:W-:Y:S01]  /*36e0*/  IMAD.MOV.U32 R9, RZ, RZ, R29 ;  /* 0x000000ffff097224 */ /* 0x000fe200078e001d */
[----:B0-----:R-:W-:-:S06]  /*36f0*/  UIMAD.WIDE.U32 UR4, UR6, 0x8, UR4 ;  /* 0x00000008060478a5 */ /* 0x001fcc000f8e0004 */
[----:B------:R-:W-:Y:S02]  /*3700*/  IMAD.U32 R16, RZ, RZ, UR4 ;  /* 0x00000004ff107e24 */ /* 0x000fe4000f8e00ff */
[----:B------:R-:W-:Y:S02]  /*3710*/  IMAD.U32 R17, RZ, RZ, UR5 ;  /* 0x00000005ff117e24 */ /* 0x000fe4000f8e00ff */
[----:B------:R-:W-:-:S05]  /*3720*/  IMAD.WIDE.U32 R16, R34, 0x10, R16 ;  /* 0x0000001022107825 */ /* 0x000fca00078e0010 */
[----:B------:R0:W-:Y:S04]  /*3730*/  STG.E.128 desc[UR10][R16.64+0x1000], R4 ;  /* 0x0010000410007986 */ /* 0x0001e8000c101d0a */
[----:B------:R-:W-:Y:S04]  /*3740*/  STG.E.128 desc[UR10][R16.64], R12 ;  /* 0x0000000c10007986 */ /* 0x000fe8000c101d0a */
[----:B------:R-:W-:Y:S01]  /*3750*/  STG.E.128 desc[UR10][R16.64+0x800], R8 ;  /* 0x0008000810007986 */ /* 0x000fe2000c101d0a */
[----:B0-----:R-:W-:Y:S01]  /*3760*/  IMAD.MOV.U32 R6, RZ, RZ, R24 ;  /* 0x000000ffff067224 */ /* 0x001fe200078e0018 */
[----:B------:R-:W-:Y:S01]  /*3770*/  MOV R4, R2 ;  /* 0x0000000200047202 */ /* 0x000fe20000000f00 */
[----:B------:R-:W-:-:S02]  /*3780*/  IMAD.MOV.U32 R7, RZ, RZ, R25 ;  /* 0x000000ffff077224 */ /* 0x000fc400078e0019 */
[----:B------:R-:W-:-:S05]  /*3790*/  IMAD.MOV.U32 R5, RZ, RZ, R3 ;  /* 0x000000ffff057224 */ /* 0x000fca00078e0003 */
[----:B------:R-:W-:Y:S01]  /*37a0*/  STG.E.128 desc[UR10][R16.64+0x1800], R4 ;  /* 0x0018000410007986 */ /* 0x000fe2000c101d0a */
[----:B------:R-:W-:Y:S05]  /*37b0*/  EXIT ;  /* 0x000000000000794d */ /* 0x000fea0003800000 */
.L_x_14566:
        /* <DEDUP_REMOVED lines=12> */
.L_x_68563:


//--------------------- .text._ZN2at6native29vectorized_elementwise_kernelILi4EZNS0_50_GLOBAL__N__2680c7bb_12_PowKernel_cu_7dd49032_300329pow_tensor_scalar_kernel_implIllEEvRNS_18TensorIteratorBaseET0_EUllE2_St5arrayIPcLm2EEEEviS6_T1_ --------------------------
	.section	.text._ZN2at6native29vectorized_elementwise_kernelILi4EZNS0_50_GLOBAL__N__2680c7bb_12_PowKernel_cu_7dd49032_300329pow_tensor_scalar_kernel_implIllEEvRNS_18TensorIteratorBaseET0_EUllE2_St5arrayIPcLm2EEEEviS6_T1_,"ax",@progbits
	.align	128
        .global         _ZN2at6native29vectorized_elementwise_kernelILi4EZNS0_50_GLOBAL__N__2680c7bb_12_PowKernel_cu_7dd49032_300329pow_tensor_scalar_kernel_implIllEEvRNS_18TensorIteratorBaseET0_EUllE2_St5arrayIPcLm2EEEEviS6_T1_
        .type           _ZN2at6native29vectorized_elementwise_kernelILi4EZNS0_50_GLOBAL__N__2680c7bb_12_PowKernel_cu_7dd49032_300329pow_tensor_scalar_kernel_implIllEEvRNS_18TensorIteratorBaseET0_EUllE2_St5arrayIPcLm2EEEEviS6_T1_,@function
        .size           _ZN2at6native29vectorized_elementwise_kernelILi4EZNS0_50_GLOBAL__N__2680c7bb_12_PowKernel_cu_7dd49032_300329pow_tensor_scalar_kernel_implIllEEvRNS_18TensorIteratorBaseET0_EUllE2_St5arrayIPcLm2EEEEviS6_T1_,(.L_x_68564 - _ZN2at6native29vectorized_elementwise_kernelILi4EZNS0_50_GLOBAL__N__2680c7bb_12_PowKernel_cu_7dd49032_300329pow_tensor_scalar_kernel_implIllEEvRNS_18TensorIteratorBaseET0_EUllE2_St5arrayIPcLm2EEEEviS6_T1_)
        .other          _ZN2at6native29vectorized_elementwise_kernelILi4EZNS0_50_GLOBAL__N__2680c7bb_12_PowKernel_cu_7dd49032_300329pow_tensor_scalar_kernel_implIllEEvRNS_18TensorIteratorBaseET0_EUllE2_St5arrayIPcLm2EEEEviS6_T1_,@"STO_CUDA_ENTRY STV_DEFAULT"
_ZN2at6native29vectorized_elementwise_kernelILi4EZNS0_50_GLOBAL__N__2680c7bb_12_PowKernel_cu_7dd49032_300329pow_tensor_scalar_kernel_implIllEEvRNS_18TensorIteratorBaseET0_EUllE2_St5arrayIPcLm2EEEEviS6_T1_:
.text._ZN2at6native29vectorized_elementwise_kernelILi4EZNS0_50_GLOBAL__N__2680c7bb_12_PowKernel_cu_7dd49032_300329pow_tensor_scalar_kernel_implIllEEvRNS_18TensorIteratorBaseET0_EUllE2_St5arrayIPcLm2EEEEviS6_T1_:
        /* <DEDUP_REMOVED lines=105> */
.L_x_14571:
[----:B------:R-:W-:Y:S05]  /*0690*/  BSYNC.RECONVERGENT B1 ;  /* 0x0000000000017941 */ /* 0x000fea0003800200 */
.L_x_14570:
        /* <DEDUP_REMOVED lines=14> */
.L_x_14573:
[----:B------:R-:W-:Y:S05]  /*0780*/  BSYNC.RECONVERGENT B1 ;  /* 0x0000000000017941 */ /* 0x000fea0003800200 */
.L_x_14572:
        /* <DEDUP_REMOVED lines=12> */
.L_x_14575:
[----:B------:R-:W-:Y:S05]  /*0850*/  BSYNC.RECONVERGENT B1 ;  /* 0x0000000000017941 */ /* 0x000fea0003800200 */
.L_x_14574:
        /* <DEDUP_REMOVED lines=12> */
.L_x_14577:
[----:B------:R-:W-:Y:S05]  /*0920*/  BSYNC.RECONVERGENT B1 ;  /* 0x0000000000017941 */ /* 0x000fea0003800200 */
.L_x_14576:
        /* <DEDUP_REMOVED lines=12> */
.L_x_14579:
[----:B------:R-:W-:Y:S05]  /*09f0*/  BSYNC.RECONVERGENT B1 ;  /* 0x0000000000017941 */ /* 0x000fea0003800200 */
.L_x_14578:
        /* <DEDUP_REMOVED lines=12> */
.L_x_14581:
[----:B------:R-:W-:Y:S05]  /*0ac0*/  BSYNC.RECONVERGENT B1 ;  /* 0x0000000000017941 */ /* 0x000fea0003800200 */
.L_x_14580:
        /* <DEDUP_REMOVED lines=12> */
.L_x_14583:
[----:B------:R-:W-:Y:S05]  /*0b90*/  BSYNC.RECONVERGENT B1 ;  /* 0x0000000000017941 */ /* 0x000fea0003800200 */
.L_x_14582:
        /* <DEDUP_REMOVED lines=13> */
.L_x_14569:
        /* <DEDUP_REMOVED lines=39> */
.L_x_14587:
        /* <DEDUP_REMOVED lines=22> */
.L_x_14586:
[----:B------:R-:W-:Y:S05]  /*1040*/  BSYNC.RECONVERGENT B1 ;  /* 0x0000000000017941 */ /* 0x000fea0003800200 */
.L_x_14585:
        /* <DEDUP_REMOVED lines=8> */
.L_x_14590:
        /* <DEDUP_REMOVED lines=21> */
.L_x_14589:
[----:B0-----:R-:W-:Y:S05]  /*1220*/  BSYNC.RECONVERGENT B1 ;  /* 0x0000000000017941 */ /* 0x001fea0003800200 */
.L_x_14588:
[----:B------:R-:W-:Y:S04]  /*1230*/  BSSY.RECONVERGENT B1, `(.L_x_14591) ;  /* 0x000001a000017945 */ /* 0x000fe80003800200 */
[----:B------:R-:W-:Y:S05]  /*1240*/  @P2 BRA `(.L_x_14592) ;  /* 0x0000000000602947 */ /* 0x000fea0003800000 */
[----:B------:R-:W-:Y:S02]  /*1250*/  HFMA2 R9, -RZ, RZ, 0, 0 ;  /* 0x00000000ff097431 */ /* 0x000fe400000001ff */
[----:B------:R-:W-:Y:S01]  /*1260*/  IMAD.MOV.U32 R8, RZ, RZ, 0x1 ;  /* 0x00000001ff087424 */ /* 0x000fe200078e00ff */
[----:B------:R-:W-:Y:S01]  /*1270*/  UMOV UR5, UR12 ;  /* 0x0000000c00057c82 */ /* 0x000fe20008000000 */
[----:B------:R-:W-:-:S05]  /*1280*/  UMOV UR8, UR13 ;  /* 0x0000000d00087c82 */ /* 0x000fca0008000000 */
.L_x_14593:
        /* <DEDUP_REMOVED lines=20> */
.L_x_14592:
[----:B------:R-:W-:Y:S05]  /*13d0*/  BSYNC.RECONVERGENT B1 ;  /* 0x0000000000017941 */ /* 0x000fea0003800200 */
.L_x_14591:
[----:B------:R-:W-:Y:S04]  /*13e0*/  BSSY.RECONVERGENT B1, `(.L_x_14594) ;  /* 0x000001a000017945 */ /* 0x000fe80003800200 */
[----:B------:R-:W-:Y:S05]  /*13f0*/  @P3 BRA `(.L_x_14595) ;  /* 0x0000000000603947 */ /* 0x000fea0003800000 */
[----:B------:R-:W-:Y:S02]  /*1400*/  HFMA2 R10, -RZ, RZ, 0, 5.9604644775390625e-08 ;  /* 0x00000001ff0a7431 */ /* 0x000fe400000001ff */
[----:B------:R-:W-:Y:S01]  /*1410*/  IMAD.MOV.U32 R11, RZ, RZ, RZ ;  /* 0x000000ffff0b7224 */ /* 0x000fe200078e00ff */
[----:B------:R-:W-:Y:S01]  /*1420*/  UMOV UR5, UR12 ;  /* 0x0000000c00057c82 */ /* 0x000fe20008000000 */
[----:B------:R-:W-:-:S05]  /*1430*/  UMOV UR8, UR13 ;  /* 0x0000000d00087c82 */ /* 0x000fca0008000000 */
.L_x_14596:
        /* <DEDUP_REMOVED lines=20> */
.L_x_14595:
[----:B------:R-:W-:Y:S05]  /*1580*/  BSYNC.RECONVERGENT B1 ;  /* 0x0000000000017941 */ /* 0x000fea0003800200 */
.L_x_14594:
[----:B------:R-:W-:Y:S04]  /*1590*/  BSSY.RECONVERGENT B1, `(.L_x_14597) ;  /* 0x000001a000017945 */ /* 0x000fe80003800200 */
[----:B------:R-:W-:Y:S05]  /*15a0*/  @P4 BRA `(.L_x_14598) ;  /* 0x0000000000604947 */ /* 0x000fea0003800000 */
[----:B------:R-:W-:Y:S01]  /*15b0*/  IMAD.MOV.U32 R12, RZ, RZ, 0x1 ;  /* 0x00000001ff0c7424 */ /* 0x000fe200078e00ff */
[----:B------:R-:W-:Y:S01]  /*15c0*/  UMOV UR5, UR12 ;  /* 0x0000000c00057c82 */ /* 0x000fe20008000000 */
[----:B------:R-:W-:Y:S01]  /*15d0*/  IMAD.MOV.U32 R13, RZ, RZ, RZ ;  /* 0x000000ffff0d7224 */ /* 0x000fe200078e00ff */
[----:B------:R-:W-:-:S06]  /*15e0*/  UMOV UR8, UR13 ;  /* 0x0000000d00087c82 */ /* 0x000fcc0008000000 */
.L_x_14599:
        /* <DEDUP_REMOVED lines=20> */
.L_x_14598:
[----:B------:R-:W-:Y:S05]  /*1730*/  BSYNC.RECONVERGENT B1 ;  /* 0x0000000000017941 */ /* 0x000fea0003800200 */
.L_x_14597:
[----:B------:R-:W-:Y:S04]  /*1740*/  BSSY.RECONVERGENT B1, `(.L_x_14600) ;  /* 0x000001a000017945 */ /* 0x000fe80003800200 */
[----:B------:R-:W-:Y:S05]  /*1750*/  @P5 BRA `(.L_x_14601) ;  /* 0x0000000000605947 */ /* 0x000fea0003800000 */
[----:B------:R-:W-:Y:S02]  /*1760*/  HFMA2 R15, -RZ, RZ, 0, 0 ;  /* 0x00000000ff0f7431 */ /* 0x000fe400000001ff */
[----:B------:R-:W-:Y:S01]  /*1770*/  IMAD.MOV.U32 R14, RZ, RZ, 0x1 ;  /* 0x00000001ff0e7424 */ /* 0x000fe200078e00ff */
[----:B------:R-:W-:Y:S01]  /*1780*/  UMOV UR5, UR12 ;  /* 0x0000000c00057c82 */ /* 0x000fe20008000000 */
[----:B------:R-:W-:-:S05]  /*1790*/  UMOV UR8, UR13 ;  /* 0x0000000d00087c82 */ /* 0x000fca0008000000 */
.L_x_14602:
        /* <DEDUP_REMOVED lines=20> */
.L_x_14601:
[----:B------:R-:W-:Y:S05]  /*18e0*/  BSYNC.RECONVERGENT B1 ;  /* 0x0000000000017941 */ /* 0x000fea0003800200 */
.L_x_14600:
[----:B------:R-:W-:Y:S04]  /*18f0*/  BSSY.RECONVERGENT B1, `(.L_x_14603) ;  /* 0x000001c000017945 */ /* 0x000fe80003800200 */
[----:B------:R-:W-:Y:S05]  /*1900*/  @P0 BRA `(.L_x_14604) ;  /* 0x0000000000680947 */ /* 0x000fea0003800000 */
[----:B------:R-:W-:Y:S02]  /*1910*/  HFMA2 R34, -RZ, RZ, 0, 5.9604644775390625e-08 ;  /* 0x00000001ff227431 */ /* 0x000fe400000001ff */
[----:B------:R-:W-:Y:S01]  /*1920*/  IMAD.MOV.U32 R35, RZ, RZ, RZ ;  /* 0x000000ffff237224 */ /* 0x000fe200078e00ff */
[----:B------:R-:W-:Y:S01]  /*1930*/  UMOV UR8, UR12 ;  /* 0x0000000c00087c82 */ /* 0x000fe20008000000 */
[----:B------:R-:W-:-:S05]  /*1940*/  UMOV UR9, UR13 ;  /* 0x0000000d00097c82 */ /* 0x000fca0008000000 */
.L_x_14605:
        /* <DEDUP_REMOVED lines=22> */
.L_x_14604:
[----:B------:R-:W-:Y:S05]  /*1ab0*/  BSYNC.RECONVERGENT B1 ;  /* 0x0000000000017941 */ /* 0x000fea0003800200 */
.L_x_14603:
[----:B------:R-:W-:Y:S05]  /*1ac0*/  @P6 BRA `(.L_x_14584) ;  /* 0x0000000000546947 */ /* 0x000fea0003800000 */
[----:B------:R-:W-:Y:S02]  /*1ad0*/  HFMA2 R37, -RZ, RZ, 0, 0 ;  /* 0x00000000ff257431 */ /* 0x000fe400000001ff */
[----:B------:R-:W-:-:S07]  /*1ae0*/  IMAD.MOV.U32 R36, RZ, RZ, 0x1 ;  /* 0x00000001ff247424 */ /* 0x000fce00078e00ff */
.L_x_14606:
        /* <DEDUP_REMOVED lines=19> */
.L_x_14584:
[----:B------:R-:W-:Y:S05]  /*1c20*/  BSYNC.RECONVERGENT B0 ;  /* 0x0000000000007941 */ /* 0x000fea0003800200 */
.L_x_14568:
        /* <DEDUP_REMOVED lines=17> */
.L_x_14609:
[----:B------:R-:W-:-:S13]  /*1d40*/  ISETP.GE.U32.AND P0, PT, R4, UR4, PT ;  /* 0x0000000404007c0c */ /* 0x000fda000bf06070 */
[----:B------:R-:W-:Y:S05]  /*1d50*/  @P0 BRA `(.L_x_14611) ;  /* 0x0000000000300947 */ /* 0x000fea0003800000 */
[----:B0-----:R-:W0:Y:S01]  /*1d60*/  LDC.64 R2, c[0x0][0x398] ;  /* 0x0000e600ff027b82 */ /* 0x001e220000000a00 */
[C---:B------:R-:W-:Y:S01]  /*1d70*/  IADD3 R5, PT, PT, R4.reuse, UR6, RZ ;  /* 0x0000000604057c10 */ /* 0x040fe2000fffe0ff */
[----:B------:R-:W-:-:S04]  /*1d80*/  VIADD R4, R4, 0x80 ;  /* 0x0000008004047836 */ /* 0x000fc80000000000 */
[----:B0-----:R-:W-:-:S05]  /*1d90*/  IMAD.WIDE.U32 R2, R5, 0x8, R2 ;  /* 0x0000000805027825 */ /* 0x001fca00078e0002 */
[----:B------:R1:W-:Y:S02]  /*1da0*/  STG.E.64 desc[UR10][R2.64], R8 ;  /* 0x0000000802007986 */ /* 0x0003e4000c101b0a */
.L_x_14610:
[----:B------:R-:W-:-:S13]  /*1db0*/  ISETP.GE.U32.AND P0, PT, R4, UR4, PT ;  /* 0x0000000404007c0c */ /* 0x000fda000bf06070 */
[----:B------:R-:W-:Y:S05]  /*1dc0*/  @P0 BRA `(.L_x_14612) ;  /* 0x0000000000300947 */ /* 0x000fea0003800000 */
[----:B01----:R-:W0:Y:S01]  /*1dd0*/  LDC.64 R2, c[0x0][0x398] ;  /* 0x0000e600ff027b82 */ /* 0x003e220000000a00 */
[C---:B------:R-:W-:Y:S01]  /*1de0*/  VIADD R5, R4.reuse, UR6 ;  /* 0x0000000604057c36 */ /* 0x040fe20008000000 */
[----:B------:R-:W-:-:S03]  /*1df0*/  IADD3 R4, PT, PT, R4, 0x80, RZ ;  /* 0x0000008004047810 */ /* 0x000fc60007ffe0ff */
[----:B0-----:R-:W-:-:S05]  /*1e00*/  IMAD.WIDE.U32 R2, R5, 0x8, R2 ;  /* 0x0000000805027825 */ /* 0x001fca00078e0002 */
[----:B------:R1:W-:Y:S02]  /*1e10*/  STG.E.64 desc[UR10][R2.64], R10 ;  /* 0x0000000a02007986 */ /* 0x0003e4000c101b0a */
.L_x_14611:
[----:B------:R-:W-:-:S13]  /*1e20*/  ISETP.GE.U32.AND P0, PT, R4, UR4, PT ;  /* 0x0000000404007c0c */ /* 0x000fda000bf06070 */
[----:B------:R-:W-:Y:S05]  /*1e30*/  @P0 BRA `(.L_x_14613) ;  /* 0x0000000000340947 */ /* 0x000fea0003800000 */
[----:B01----:R-:W0:Y:S01]  /*1e40*/  LDC.64 R2, c[0x0][0x398] ;  /* 0x0000e600ff027b82 */ /* 0x003e220000000a00 */
[C---:B------:R-:W-:Y:S02]  /*1e50*/  VIADD R5, R4.reuse, UR6 ;  /* 0x0000000604057c36 */ /* 0x040fe40008000000 */
[----:B------:R-:W-:Y:S02]  /*1e60*/  VIADD R4, R4, 0x80 ;  /* 0x0000008004047836 */ /* 0x000fe40000000000 */
[----:B0-----:R-:W-:-:S05]  /*1e70*/  IMAD.WIDE.U32 R2, R5, 0x8, R2 ;  /* 0x0000000805027825 */ /* 0x001fca00078e0002 */
[----:B------:R2:W-:Y:S02]  /*1e80*/  STG.E.64 desc[UR10][R2.64], R12 ;  /* 0x0000000c02007986 */ /* 0x0005e4000c101b0a */
.L_x_14612:
        /* <DEDUP_REMOVED lines=8> */
.L_x_14613:
[----:B------:R-:W-:Y:S05]  /*1f10*/  BSYNC.RELIABLE B1 ;  /* 0x0000000000017941 */ /* 0x000fea0003800100 */
.L_x_14608:
[----:B------:R-:W-:-:S13]  /*1f20*/  ISETP.GE.U32.AND P0, PT, R4, UR4, PT ;  /* 0x0000000404007c0c */ /* 0x000fda000bf06070 */
[----:B012---:R-:W0:Y:S01]  /*1f30*/  @!P0 LDC.64 R2, c[0x0][0x398] ;  /* 0x0000e600ff028b82 */ /* 0x007e220000000a00 */
[C---:B------:R-:W-:Y:S01]  /*1f40*/  @!P0 VIADD R5, R4.reuse, UR6 ;  /* 0x0000000604058c36 */ /* 0x040fe20008000000 */
[----:B------:R-:W-:-:S03]  /*1f50*/  @!P0 IADD3 R4, PT, PT, R4, 0x80, RZ ;  /* 0x0000008004048810 */ /* 0x000fc60007ffe0ff */
[----:B0-----:R-:W-:-:S05]  /*1f60*/  @!P0 IMAD.WIDE.U32 R2, R5, 0x8, R2 ;  /* 0x0000000805028825 */ /* 0x001fca00078e0002 */
[----:B------:R3:W-:Y:S02]  /*1f70*/  @!P0 STG.E.64 desc[UR10][R2.64], R34 ;  /* 0x0000002202008986 */ /* 0x0007e4000c101b0a */
.L_x_14614:
[----:B------:R-:W-:Y:S05]  /*1f80*/  BSYNC.RECONVERGENT B0 ;  /* 0x0000000000007941 */ /* 0x000fea0003800200 */
.L_x_14607:
        /* <DEDUP_REMOVED lines=8> */
.L_x_14567:
[----:B------:R-:W0:Y:S01]  /*2010*/  S2R R30, SR_TID.X ;  /* 0x00000000001e7919 */ /* 0x000e220000002100 */
[----:B------:R-:W1:Y:S02]  /*2020*/  LDCU.64 UR4, c[0x0][0x3a0] ;  /* 0x00007400ff0477ac */ /* 0x000e640008000a00 */
[----:B-1----:R-:W-:-:S06]  /*2030*/  UIMAD.WIDE.U32 UR4, UR6, 0x8, UR4 ;  /* 0x00000008060478a5 */ /* 0x002fcc000f8e0004 */
[----:B------:R-:W-:Y:S01]  /*2040*/  MOV R3, UR5 ;  /* 0x0000000500037c02 */ /* 0x000fe20008000f00 */
[----:B------:R-:W-:-:S04]  /*2050*/  IMAD.U32 R2, RZ, RZ, UR4 ;  /* 0x00000004ff027e24 */ /* 0x000fc8000f8e00ff */
[----:B------:R-:W1:Y:S01]  /*2060*/  LDCU.64 UR4, c[0x0][0x388] ;  /* 0x00007100ff0477ac */ /* 0x000e620008000a00 */
[----:B0-----:R-:W-:-:S05]  /*2070*/  IMAD.WIDE.U32 R2, R30, 0x20, R2 ;  /* 0x000000201e027825 */ /* 0x001fca00078e0002 */
[----:B------:R0:W5:Y:S04]  /*2080*/  LDG.E.ENL2.256 R16, R20, desc[UR10][R2.64] ;  /* 0xfe00000a0214797e */ /* 0x0001680008121910 */
[----:B------:R0:W5:Y:S01]  /*2090*/  LDG.E.ENL2.256 R8, R12, desc[UR10][R2.64+0x1000] ;  /* 0xfe00800a020c797e */ /* 0x0001620008121908 */
[----:B------:R-:W-:Y:S01]  /*20a0*/  BSSY.RECONVERGENT B0, `(.L_x_14615) ;  /* 0x0000158000007945 */ /* 0x000fe20003800200 */
[----:B-1----:R-:W-:-:S04]  /*20b0*/  UISETP.GT.U32.AND UP0, UPT, UR4, -0x1, UPT ;  /* 0xffffffff0400788c */ /* 0x002fc8000bf04070 */
        /* <DEDUP_REMOVED lines=22> */
.L_x_14618:
[----:B------:R-:W-:Y:S05]  /*2220*/  BSYNC.RECONVERGENT B1 ;  /* 0x0000000000017941 */ /* 0x000fea0003800200 */
.L_x_14617:
        /* <DEDUP_REMOVED lines=21> */
.L_x_14620:
[----:B------:R-:W-:Y:S05]  /*2380*/  BSYNC.RECONVERGENT B1 ;  /* 0x0000000000017941 */ /* 0x000fea0003800200 */
.L_x_14619:
[----:B------:R-:W-:Y:S04]  /*2390*/  BSSY.RECONVERGENT B1, `(.L_x_14621) ;  /* 0x0000007000017945 */ /* 0x000fe80003800200 */
[----:B------:R-:W-:Y:S05]  /*23a0*/  @!P1 BRA `(.L_x_14622) ;  /* 0x0000000000149947 */ /* 0x000fea0003800000 */
[----:B------:R-:W-:Y:S01]  /*23b0*/  ISETP.NE.U32.AND P1, PT, R16, -0x1, PT ;  /* 0xffffffff1000780c */ /* 0x000fe20003f25070 */
[----:B------:R-:W-:-:S03]  /*23c0*/  IMAD.U32 R16, RZ, RZ, UR7 ;  /* 0x00000007ff107e24 */ /* 0x000fc6000f8e00ff */
[----:B------:R-:W-:Y:S02]  /*23d0*/  ISETP.NE.AND.EX P1, PT, R17, -0x1, PT, P1 ;  /* 0xffffffff1100780c */ /* 0x000fe40003f25310 */
[----:B------:R-:W-:-:S11]  /*23e0*/  MOV R17, UR8 ;  /* 0x0000000800117c02 */ /* 0x000fd60008000f00 */
[----:B------:R-:W-:-:S07]  /*23f0*/  @P1 CS2R R16, SRZ ;  /* 0x0000000000101805 */ /* 0x000fce000001ff00 */
.L_x_14622:
[----:B------:R-:W-:Y:S05]  /*2400*/  BSYNC.RECONVERGENT B1 ;  /* 0x0000000000017941 */ /* 0x000fea0003800200 */
.L_x_14621:
[----:B------:R-:W-:Y:S04]  /*2410*/  BSSY.RECONVERGENT B1, `(.L_x_14623) ;  /* 0x0000007000017945 */ /* 0x000fe80003800200 */
[----:B------:R-:W-:Y:S05]  /*2420*/  @!P0 BRA `(.L_x_14624) ;  /* 0x0000000000148947 */ /* 0x000fea0003800000 */
[----:B------:R-:W-:Y:S01]  /*2430*/  ISETP.NE.U32.AND P0, PT, R18, -0x1, PT ;  /* 0xffffffff1200780c */ /* 0x000fe20003f05070 */
[----:B------:R-:W-:-:S03]  /*2440*/  IMAD.U32 R18, RZ, RZ, UR7 ;  /* 0x00000007ff127e24 */ /* 0x000fc6000f8e00ff */
[----:B------:R-:W-:Y:S01]  /*2450*/  ISETP.NE.AND.EX P0, PT, R19, -0x1, PT, P0 ;  /* 0xffffffff1300780c */ /* 0x000fe20003f05300 */
[----:B------:R-:W-:-:S12]  /*2460*/  IMAD.U32 R19, RZ, RZ, UR8 ;  /* 0x00000008ff137e24 */ /* 0x000fd8000f8e00ff */
[----:B------:R-:W-:-:S07]  /*2470*/  @P0 CS2R R18, SRZ ;  /* 0x0000000000120805 */ /* 0x000fce000001ff00 */
.L_x_14624:
[----:B------:R-:W-:Y:S05]  /*2480*/  BSYNC.RECONVERGENT B1 ;  /* 0x0000000000017941 */ /* 0x000fea0003800200 */
.L_x_14623:
[----:B------:R-:W-:Y:S04]  /*2490*/  BSSY.RECONVERGENT B1, `(.L_x_14625) ;  /* 0x0000007000017945 */ /* 0x000fe80003800200 */
[----:B------:R-:W-:Y:S05]  /*24a0*/  @!P6 BRA `(.L_x_14626) ;  /* 0x000000000014e947 */ /* 0x000fea0003800000 */
[----:B------:R-:W-:Y:S02]  /*24b0*/  ISETP.NE.U32.AND P0, PT, R12, -0x1, PT ;  /* 0xffffffff0c00780c */ /* 0x000fe40003f05070 */
[----:B------:R-:W-:Y:S02]  /*24c0*/  MOV R12, UR7 ;  /* 0x00000007000c7c02 */ /* 0x000fe40008000f00 */
[----:B------:R-:W-:Y:S01]  /*24d0*/  ISETP.NE.AND.EX P0, PT, R13, -0x1, PT, P0 ;  /* 0xffffffff0d00780c */ /* 0x000fe20003f05300 */
[----:B------:R-:W-:-:S12]  /*24e0*/  IMAD.U32 R13, RZ, RZ, UR8 ;  /* 0x00000008ff0d7e24 */ /* 0x000fd8000f8e00ff */
[----:B------:R-:W-:-:S07]  /*24f0*/  @P0 CS2R R12, SRZ ;  /* 0x00000000000c0805 */ /* 0x000fce000001ff00 */
.L_x_14626:
[----:B------:R-:W-:Y:S05]  /*2500*/  BSYNC.RECONVERGENT B1 ;  /* 0x0000000000017941 */ /* 0x000fea0003800200 */
.L_x_14625:
[----:B------:R-:W-:Y:S04]  /*2510*/  BSSY.RECONVERGENT B1, `(.L_x_14627) ;  /* 0x0000007000017945 */ /* 0x000fe80003800200 */
[----:B------:R-:W-:Y:S05]  /*2520*/  @!P2 BRA `(.L_x_14628) ;  /* 0x000000000014a947 */ /* 0x000fea0003800000 */
[----:B------:R-:W-:Y:S01]  /*2530*/  ISETP.NE.U32.AND P0, PT, R14, -0x1, PT ;  /* 0xffffffff0e00780c */ /* 0x000fe20003f05070 */
[----:B------:R-:W-:-:S03]  /*2540*/  IMAD.U32 R14, RZ, RZ, UR7 ;  /* 0x00000007ff0e7e24 */ /* 0x000fc6000f8e00ff */
[----:B------:R-:W-:Y:S02]  /*2550*/  ISETP.NE.AND.EX P0, PT, R15, -0x1, PT, P0 ;  /* 0xffffffff0f00780c */ /* 0x000fe40003f05300 */
[----:B------:R-:W-:-:S11]  /*2560*/  MOV R15, UR8 ;  /* 0x00000008000f7c02 */ /* 0x000fd60008000f00 */
[----:B------:R-:W-:-:S07]  /*2570*/  @P0 CS2R R14, SRZ ;  /* 0x00000000000e0805 */ /* 0x000fce000001ff00 */
.L_x_14628:
[----:B------:R-:W-:Y:S05]  /*2580*/  BSYNC.RECONVERGENT B1 ;  /* 0x0000000000017941 */ /* 0x000fea0003800200 */
.L_x_14627:
[----:B------:R-:W-:Y:S04]  /*2590*/  BSSY.RECONVERGENT B1, `(.L_x_14629) ;  /* 0x0000007000017945 */ /* 0x000fe80003800200 */
[----:B------:R-:W-:Y:S05]  /*25a0*/  @!P3 BRA `(.L_x_14630) ;  /* 0x000000000014b947 */ /* 0x000fea0003800000 */
[----:B------:R-:W-:Y:S01]  /*25b0*/  ISETP.NE.U32.AND P0, PT, R8, -0x1, PT ;  /* 0xffffffff0800780c */ /* 0x000fe20003f05070 */
[----:B------:R-:W-:-:S03]  /*25c0*/  IMAD.U32 R8, RZ, RZ, UR7 ;  /* 0x00000007ff087e24 */ /* 0x000fc6000f8e00ff */
[----:B------:R-:W-:Y:S01]  /*25d0*/  ISETP.NE.AND.EX P0, PT, R9, -0x1, PT, P0 ;  /* 0xffffffff0900780c */ /* 0x000fe20003f05300 */
[----:B------:R-:W-:-:S12]  /*25e0*/  IMAD.U32 R9, RZ, RZ, UR8 ;  /* 0x00000008ff097e24 */ /* 0x000fd8000f8e00ff */
[----:B------:R-:W-:-:S07]  /*25f0*/  @P0 CS2R R8, SRZ ;  /* 0x0000000000080805 */ /* 0x000fce000001ff00 */
.L_x_14630:
[----:B------:R-:W-:Y:S05]  /*2600*/  BSYNC.RECONVERGENT B1 ;  /* 0x0000000000017941 */ /* 0x000fea0003800200 */
.L_x_14629:
        /* <DEDUP_REMOVED lines=44> */
.L_x_14616:
        /* <DEDUP_REMOVED lines=24> */
.L_x_14632:
        /* <DEDUP_REMOVED lines=14> */
[----:B------:R-:W-:Y:S01]  /*2b30*/  SHF.R.U64 R0, R7, 0x1, R24 ;  /* 0x0000000107007819 */ /* 0x000fe20000001218 */
[----:B------:R-:W-:Y:S01]  /*2b40*/  IMAD.MOV.U32 R4, RZ, RZ, R2 ;  /* 0x000000ffff047224 */ /* 0x000fe200078e0002 */
[----:B------:R-:W-:Y:S01]  /*2b50*/  SHF.R.U32.HI R2, RZ, 0x1, R24 ;  /* 0x00000001ff027819 */ /* 0x000fe20000011618 */
[----:B------:R-:W-:Y:S02]  /*2b60*/  IMAD.IADD R31, R3, 0x1, R25 ;  /* 0x00000001031f7824 */ /* 0x000fe400078e0219 */
[----:B------:R-:W-:Y:S02]  /*2b70*/  IMAD.MOV.U32 R7, RZ, RZ, R0 ;  /* 0x000000ffff077224 */ /* 0x000fe400078e0000 */
[----:B------:R-:W-:Y:S01]  /*2b80*/  IMAD.MOV.U32 R24, RZ, RZ, R2 ;  /* 0x000000ffff187224 */ /* 0x000fe200078e0002 */
[----:B------:R-:W-:Y:S06]  /*2b90*/  @P0 BRA `(.L_x_14632) ;  /* 0xfffffffc00ac0947 */ /* 0x000fec000383ffff */
[----:B------:R-:W-:Y:S01]  /*2ba0*/  MOV R24, 0x1 ;  /* 0x0000000100187802 */ /* 0x000fe20000000f00 */
[----:B------:R-:W-:Y:S01]  /*2bb0*/  IMAD.MOV.U32 R7, RZ, RZ, RZ ;  /* 0x000000ffff077224 */ /* 0x000fe200078e00ff */
[----:B------:R-:W-:Y:S01]  /*2bc0*/  MOV R2, UR5 ;  /* 0x0000000500027c02 */ /* 0x000fe20008000f00 */
[----:B------:R-:W-:-:S07]  /*2bd0*/  IMAD.U32 R20, RZ, RZ, UR4 ;  /* 0x00000004ff147e24 */ /* 0x000fce000f8e00ff */
.L_x_14633:
        /* <DEDUP_REMOVED lines=23> */
.L_x_14634:
        /* <DEDUP_REMOVED lines=14> */
[----:B------:R-:W-:Y:S01]  /*2e30*/  IMAD.MOV.U32 R26, RZ, RZ, R2 ;  /* 0x000000ffff1a7224 */ /* 0x000fe200078e0002 */
[----:B------:R-:W-:Y:S01]  /*2e40*/  SHF.R.U32.HI R2, RZ, 0x1, R21 ;  /* 0x00000001ff027819 */ /* 0x000fe20000011615 */
[----:B------:R-:W-:Y:S01]  /*2e50*/  IMAD.IADD R17, R17, 0x1, R23 ;  /* 0x0000000111117824 */ /* 0x000fe200078e0217 */
[----:B------:R-:W-:Y:S01]  /*2e60*/  IADD3 R27, PT, PT, R3, R27, RZ ;  /* 0x0000001b031b7210 */ /* 0x000fe20007ffe0ff */
[----:B------:R-:W-:Y:S01]  /*2e70*/  IMAD.MOV.U32 R20, RZ, RZ, R0 ;  /* 0x000000ffff147224 */ /* 0x000fe200078e0000 */
[----:B------:R-:W-:Y:S01]  /*2e80*/  MOV R21, R2 ;  /* 0x0000000200157202 */ /* 0x000fe20000000f00 */
[----:B------:R-:W-:Y:S06]  /*2e90*/  @P0 BRA `(.L_x_14634) ;  /* 0xfffffffc00ac0947 */ /* 0x000fec000383ffff */
[----:B------:R-:W-:Y:S01]  /*2ea0*/  IMAD.MOV.U32 R28, RZ, RZ, 0x1 ;  /* 0x00000001ff1c7424 */ /* 0x000fe200078e00ff */
[----:B------:R-:W-:Y:S01]  /*2eb0*/  MOV R16, UR4 ;  /* 0x0000000400107c02 */ /* 0x000fe20008000f00 */
[----:B------:R-:W-:Y:S02]  /*2ec0*/  IMAD.MOV.U32 R29, RZ, RZ, RZ ;  /* 0x000000ffff1d7224 */ /* 0x000fe400078e00ff */
[----:B------:R-:W-:-:S07]  /*2ed0*/  IMAD.U32 R17, RZ, RZ, UR5 ;  /* 0x00000005ff117e24 */ /* 0x000fce000f8e00ff */
.L_x_14635:
        /* <DEDUP_REMOVED lines=25> */
.L_x_14636:
        /* <DEDUP_REMOVED lines=14> */
[----:B------:R-:W-:-:S03]  /*3150*/  SHF.R.U64 R0, R16, 0x1, R17 ;  /* 0x0000000110007819 */ /* 0x000fc60000001211 */
[----:B------:R-:W-:Y:S01]  /*3160*/  IMAD.IADD R25, R3, 0x1, R25 ;  /* 0x0000000103197824 */ /* 0x000fe200078e0219 */
[----:B------:R-:W-:Y:S01]  /*3170*/  SHF.R.U32.HI R3, RZ, 0x1, R17 ;  /* 0x00000001ff037819 */ /* 0x000fe20000011611 */
[----:B------:R-:W-:-:S04]  /*3180*/  IMAD.MOV.U32 R16, RZ, RZ, R0 ;  /* 0x000000ffff107224 */ /* 0x000fc800078e0000 */
[----:B------:R-:W-:Y:S01]  /*3190*/  IMAD.MOV.U32 R17, RZ, RZ, R3 ;  /* 0x000000ffff117224 */ /* 0x000fe200078e0003 */
[----:B------:R-:W-:Y:S06]  /*31a0*/  @P0 BRA `(.L_x_14636) ;  /* 0xfffffffc00b00947 */ /* 0x000fec000383ffff */
[----:B------:R-:W-:Y:S02]  /*31b0*/  HFMA2 R0, -RZ, RZ, 0, 5.9604644775390625e-08 ;  /* 0x00000001ff007431 */ /* 0x000fe400000001ff */
[----:B------:R-:W-:Y:S01]  /*31c0*/  IMAD.MOV.U32 R3, RZ, RZ, RZ ;  /* 0x000000ffff037224 */ /* 0x000fe200078e00ff */
[----:B------:R-:W-:Y:S01]  /*31d0*/  MOV R18, UR5 ;  /* 0x0000000500127c02 */ /* 0x000fe20008000f00 */
[----:B------:R-:W-:-:S07]  /*31e0*/  IMAD.U32 R17, RZ, RZ, UR4 ;  /* 0x00000004ff117e24 */ /* 0x000fce000f8e00ff */
.L_x_14637:
        /* <DEDUP_REMOVED lines=13> */
[----:B------:R-:W-:Y:S02]  /*32c0*/  IMAD R19, R3, R16, R19 ;  /* 0x0000001003137224 */ /* 0x000fe400078e0213 */
[----:B------:R-:W-:Y:S01]  /*32d0*/  IMAD.MOV.U32 R0, RZ, RZ, R12 ;  /* 0x000000ffff007224 */ /* 0x000fe200078e000c */
[--C-:B------:R-:W-:Y:S01]  /*32e0*/  SHF.R.U64 R12, R17, 0x1, R18.reuse ;  /* 0x00000001110c7819 */ /* 0x100fe20000001212 */
[----:B------:R-:W-:Y:S01]  /*32f0*/  IMAD.IADD R3, R13, 0x1, R19 ;  /* 0x000000010d037824 */ /* 0x000fe200078e0213 */
[----:B------:R-:W-:-:S03]  /*3300*/  SHF.R.U32.HI R13, RZ, 0x1, R18 ;  /* 0x00000001ff0d7819 */ /* 0x000fc60000011612 */
[----:B------:R-:W-:Y:S02]  /*3310*/  IMAD.MOV.U32 R17, RZ, RZ, R12 ;  /* 0x000000ffff117224 */ /* 0x000fe400078e000c */
[----:B------:R-:W-:Y:S01]  /*3320*/  IMAD.MOV.U32 R18, RZ, RZ, R13 ;  /* 0x000000ffff127224 */ /* 0x000fe200078e000d */
[----:B------:R-:W-:Y:S06]  /*3330*/  @P0 BRA `(.L_x_14637) ;  /* 0xfffffffc00ac0947 */ /* 0x000fec000383ffff */
[----:B------:R-:W-:Y:S01]  /*3340*/  MOV R15, UR4 ;  /* 0x00000004000f7c02 */ /* 0x000fe20008000f00 */
[----:B------:R-:W-:Y:S01]  /*3350*/  IMAD.U32 R16, RZ, RZ, UR5 ;  /* 0x00000005ff107e24 */ /* 0x000fe2000f8e00ff */
[----:B------:R-:W-:Y:S01]  /*3360*/  MOV R33, RZ ;  /* 0x000000ff00217202 */ /* 0x000fe20000000f00 */
[----:B------:R-:W-:-:S07]  /*3370*/  IMAD.MOV.U32 R32, RZ, RZ, 0x1 ;  /* 0x00000001ff207424 */ /* 0x000fce00078e00ff */
.L_x_14638:
        /* <DEDUP_REMOVED lines=21> */
[----:B------:R-:W-:Y:S02]  /*34d0*/  HFMA2 R34, -RZ, RZ, 0, 5.9604644775390625e-08 ;  /* 0x00000001ff227431 */ /* 0x000fe400000001ff */
[----:B------:R-:W-:-:S07]  /*34e0*/  IMAD.MOV.U32 R35, RZ, RZ, RZ ;  /* 0x000000ffff237224 */ /* 0x000fce00078e00ff */
.L_x_14639:
        /* <DEDUP_REMOVED lines=13> */
[----:B------:R-:W-:-:S03]  /*35c0*/  SHF.R.U32.HI R5, RZ, 0x1, R5 ;  /* 0x00000001ff057819 */ /* 0x000fc60000011605 */
[----:B------:R-:W-:Y:S02]  /*35d0*/  IMAD R13, R35, R12, R13 ;  /* 0x0000000c230d7224 */ /* 0x000fe400078e020d */
[----:B------:R-:W-:Y:S02]  /*35e0*/  IMAD.MOV.U32 R34, RZ, RZ, R8 ;  /* 0x000000ffff227224 */ /* 0x000fe400078e0008 */
[----:B------:R-:W-:Y:S01]  /*35f0*/  IMAD.IADD R11, R11, 0x1, R15 ;  /* 0x000000010b0b7824 */ /* 0x000fe200078e020f */
[----:B------:R-:W-:-:S03]  /*3600*/  IADD3 R35, PT, PT, R9, R13, RZ ;  /* 0x0000000d09237210 */ /* 0x000fc60007ffe0ff */
[----:B------:R-:W-:Y:S05]  /*3610*/  @P0 BRA `(.L_x_14639) ;  /* 0xfffffffc00b40947 */ /* 0x000fea000383ffff */
.L_x_14631:
[----:B------:R-:W-:Y:S05]  /*3620*/  BSYNC.RECONVERGENT B0 ;  /* 0x0000000000007941 */ /* 0x000fea0003800200 */
.L_x_14615:
[----:B------:R-:W0:Y:S01]  /*3630*/  LDCU.64 UR4, c[0x0][0x398] ;  /* 0x00007300ff0477ac */ /* 0x000e220008000a00 */
[----:B------:R-:W-:Y:S01]  /*3640*/  IMAD.MOV.U32 R5, RZ, RZ, R31 ;  /* 0x000000ffff057224 */ /* 0x000fe200078e001f */
[----:B-----5:R-:W-:Y:S01]  /*3650*/  MOV R13, R27 ;  /* 0x0000001b000d7202 */ /* 0x020fe20000000f00 */
[----:B------:R-:W-:Y:S01]  /*3660*/  IMAD.MOV.U32 R12, RZ, RZ, R26 ;  /* 0x000000ffff0c7224 */ /* 0x000fe200078e001a */
[----:B------:R-:W-:Y:S01]  /*3670*/  MOV R11, R35 ;  /* 0x00000023000b7202 */ /* 0x000fe20000000f00 */
[----:B------:R-:W-:Y:S01]  /*3680*/  IMAD.MOV.U32 R6, RZ, RZ, R24 ;  /* 0x000000ffff067224 */ /* 0x000fe200078e0018 */
[----:B------:R-:W-:Y:S01]  /*3690*/  MOV R14, R28 ;  /* 0x0000001c000e7202 */ /* 0x000fe20000000f00 */
[----:B------:R-:W-:Y:S01]  /*36a0*/  IMAD.MOV.U32 R10, RZ, RZ, R34 ;  /* 0x000000ffff0a7224 */ /* 0x000fe200078e0022 */
[----:B------:R-:W-:Y:S01]  /*36b0*/  MOV R27, R3 ;  /* 0x00000003001b7202 */ /* 0x000fe20000000f00 */
[----:B------:R-:W-:Y:S02]  /*36c0*/  IMAD.MOV.U32 R15, RZ, RZ, R29 ;  /* 0x000000ffff0f7224 */ /* 0x000fe400078e001d */
[----:B------:R-:W-:-:S02]  /*36d0*/  IMAD.MOV.U32 R26, RZ, RZ, R0 ;  /* 0x000000ffff1a7224 */ /* 0x000fc400078e0000 */
[----:B------:R-:W-:Y:S01]  /*36e0*/  IMAD.MOV.U32 R24, RZ, RZ, R2 ;  /* 0x000000ffff187224 */ /* 0x000fe200078e0002 */
[----:B0-----:R-:W-:-:S06]  /*36f0*/  UIMAD.WIDE.U32 UR4, UR6, 0x8, UR4 ;  /* 0x00000008060478a5 */ /* 0x001fcc000f8e0004 */
[----:B------:R-:W-:Y:S01]  /*3700*/  MOV R9, UR5 ;  /* 0x0000000500097c02 */ /* 0x000fe20008000f00 */
[----:B------:R-:W-:-:S04]  /*3710*/  IMAD.U32 R8, RZ, RZ, UR4 ;  /* 0x00000004ff087e24 */ /* 0x000fc8000f8e00ff */
[----:B------:R-:W-:-:S04]  /*3720*/  IMAD.WIDE.U32 R30, R30, 0x20, R8 ;  /* 0x000000201e1e7825 */ /* 0x000fc800078e0008 */
[----:B------:R-:W-:Y:S01]  /*3730*/  IMAD.MOV.U32 R8, RZ, RZ, R32 ;  /* 0x000000ffff087224 */ /* 0x000fe200078e0020 */
[----:B------:R-:W-:Y:S01]  /*3740*/  STG.E.ENL2.256 desc[UR10][R30.64], R4, R12 ;  /* 0xf80000041e0c797f */ /* 0x000fe2000f12180a */
[----:B------:R-:W-:-:S05]  /*3750*/  IMAD.MOV.U32 R9, RZ, RZ, R33 ;  /* 0x000000ffff097224 */ /* 0x000fca00078e0021 */
[----:B------:R-:W-:Y:S01]  /*3760*/  STG.E.ENL2.256 desc[UR10][R30.64+0x1000], R24, R8 ;  /* 0xf80080181e08797f */ /* 0x000fe2000f12180a */
[----:B------:R-:W-:Y:S05]  /*3770*/  EXIT ;  /* 0x000000000000794d */ /* 0x000fea0003800000 */
.L_x_14640:
        /* <DEDUP_REMOVED lines=16> */
.L_x_68564:


//--------------------- .text._ZN2at6native29vectorized_elementwise_kernelILi8EZNS0_50_GLOBAL__N__2680c7bb_12_PowKernel_cu_7dd49032_300329pow_tensor_scalar_kernel_implIllEEvRNS_18TensorIteratorBaseET0_EUllE2_St5arrayIPcLm2EEEEviS6_T1_ --------------------------
	.section	.text._ZN2at6native29vectorized_elementwise_kernelILi8EZNS0_50_GLOBAL__N__2680c7bb_12_PowKernel_cu_7dd49032_300329pow_tensor_scalar_kernel_implIllEEvRNS_18TensorIteratorBaseET0_EUllE2_St5arrayIPcLm2EEEEviS6_T1_,"ax",@progbits
	.align	128
        .global         _ZN2at6native29vectorized_elementwise_kernelILi8EZNS0_50_GLOBAL__N__2680c7bb_12_PowKernel_cu_7dd49032_300329pow_tensor_scalar_kernel_implIllEEvRNS_18TensorIteratorBaseET0_EUllE2_St5arrayIPcLm2EEEEviS6_T1_
        .type           _ZN2at6native29vectorized_elementwise_kernelILi8EZNS0_50_GLOBAL__N__2680c7bb_12_PowKernel_cu_7dd49032_300329pow_tensor_scalar_kernel_implIllEEvRNS_18TensorIteratorBaseET0_EUllE2_St5arrayIPcLm2EEEEviS6_T1_,@function
        .size           _ZN2at6native29vectorized_elementwise_kernelILi8EZNS0_50_GLOBAL__N__2680c7bb_12_PowKernel_cu_7dd49032_300329pow_tensor_scalar_kernel_implIllEEvRNS_18TensorIteratorBaseET0_EUllE2_St5arrayIPcLm2EEEEviS6_T1_,(.L_x_68565 - _ZN2at6native29vectorized_elementwise_kernelILi8EZNS0_50_GLOBAL__N__2680c7bb_12_PowKernel_cu_7dd49032_300329pow_tensor_scalar_kernel_implIllEEvRNS_18TensorIteratorBaseET0_EUllE2_St5arrayIPcLm2EEEEviS6_T1_)
        .other          _ZN2at6native29vectorized_elementwise_kernelILi8EZNS0_50_GLOBAL__N__2680c7bb_12_PowKernel_cu_7dd49032_300329pow_tensor_scalar_kernel_implIllEEvRNS_18TensorIteratorBaseET0_EUllE2_St5arrayIPcLm2EEEEviS6_T1_,@"STO_CUDA_ENTRY STV_DEFAULT"
_ZN2at6native29vectorized_elementwise_kernelILi8EZNS0_50_GLOBAL__N__2680c7bb_12_PowKernel_cu_7dd49032_300329pow_tensor_scalar_kernel_implIllEEvRNS_18TensorIteratorBaseET0_EUllE2_St5arrayIPcLm2EEEEviS6_T1_:
.text._ZN2at6native29vectorized_elementwise_kernelILi8EZNS0_50_GLOBAL__N__2680c7bb_12_PowKernel_cu_7dd49032_300329pow_tensor_scalar_kernel_implIllEEvRNS_18TensorIteratorBaseET0_EUllE2_St5arrayIPcLm2EEEEviS6_T1_:
        /* <DEDUP_REMOVED lines=105> */
.L_x_14645:
[----:B------:R-:W-:Y:S05]  /*0690*/  BSYNC.RECONVERGENT B1 ;  /* 0x0000000000017941 */ /* 0x000fea0003800200 */
.L_x_14644:
        /* <DEDUP_REMOVED lines=14> */
.L_x_14647:
[----:B------:R-:W-:Y:S05]  /*0780*/  BSYNC.RECONVERGENT B1 ;  /* 0x0000000000017941 */ /* 0x000fea0003800200 */
.L_x_14646:
        /* <DEDUP_REMOVED lines=12> */
.L_x_14649:
[----:B------:R-:W-:Y:S05]  /*0850*/  BSYNC.RECONVERGENT B1 ;  /* 0x0000000000017941 */ /* 0x000fea0003800200 */
.L_x_14648:
        /* <DEDUP_REMOVED lines=12> */
.L_x_14651:
[----:B------:R-:W-:Y:S05]  /*0920*/  BSYNC.RECONVERGENT B1 ;  /* 0x0000000000017941 */ /* 0x000fea0003800200 */
.L_x_14650:
        /* <DEDUP_REMOVED lines=12> */
.L_x_14653:
[----:B------:R-:W-:Y:S05]  /*09f0*/  BSYNC.RECONVERGENT B1 ;  /* 0x0000000000017941 */ /* 0x000fea0003800200 */
.L_x_14652:
        /* <DEDUP_REMOVED lines=12> */
.L_x_14655:
[----:B------:R-:W-:Y:S05]  /*0ac0*/  BSYNC.RECONVERGENT B1 ;  /* 0x0000000000017941 */ /* 0x000fea0003800200 */
.L_x_14654:
        /* <DEDUP_REMOVED lines=12> */
.L_x_14657:
[----:B------:R-:W-:Y:S05]  /*0b90*/  BSYNC.RECONVERGENT B1 ;  /* 0x0000000000017941 */ /* 0x000fea0003800200 */
.L_x_14656:
        /* <DEDUP_REMOVED lines=13> */
.L_x_14643:
        /* <DEDUP_REMOVED lines=39> */
.L_x_14661:
        /* <DEDUP_REMOVED lines=22> */
.L_x_14660:
[----:B------:R-:W-:Y:S05]  /*1040*/  BSYNC.RECONVERGENT B1 ;  /* 0x0000000000017941 */ /* 0x000fea0003800200 */
.L_x_14659:
        /* <DEDUP_REMOVED lines=8> */
.L_x_14664:
        /* <DEDUP_REMOVED lines=21> */
.L_x_14663:
[----:B0-----:R-:W-:Y:S05]  /*1220*/  BSYNC.RECONVERGENT B1 ;  /* 0x0000000000017941 */ /* 0x001fea0003800200 */
.L_x_14662:
[----:B------:R-:W-:Y:S04]  /*1230*/  BSSY.RECONVERGENT B1, `(.L_x_14665) ;  /* 0x000001a000017945 */ /* 0x000fe80003800200 */
[----:B------:R-:W-:Y:S05]  /*1240*/  @P2 BRA `(.L_x_14666) ;  /* 0x0000000000602947 */ /* 0x000fea0003800000 */
[----:B------:R-:W-:Y:S02]  /*1250*/  HFMA2 R9, -RZ, RZ, 0, 0 ;  /* 0x00000000ff097431 */ /* 0x000fe400000001ff */
[----:B------:R-:W-:Y:S01]  /*1260*/  IMAD.MOV.U32 R8, RZ, RZ, 0x1 ;  /* 0x00000001ff087424 */ /* 0x000fe200078e00ff */
[----:B------:R-:W-:Y:S01]  /*1270*/  UMOV UR5, UR12 ;  /* 0x0000000c00057c82 */ /* 0x000fe20008000000 */
[----:B------:R-:W-:-:S05]  /*1280*/  UMOV UR8, UR13 ;  /* 0x0000000d00087c82 */ /* 0x000fca0008000000 */
.L_x_14667:
        /* <DEDUP_REMOVED lines=20> */
.L_x_14666:
[----:B------:R-:W-:Y:S05]  /*13d0*/  BSYNC.RECONVERGENT B1 ;  /* 0x0000000000017941 */ /* 0x000fea0003800200 */
.L_x_14665:
[----:B------:R-:W-:Y:S04]  /*13e0*/  BSSY.RECONVERGENT B1, `(.L_x_14668) ;  /* 0x000001a000017945 */ /* 0x000fe80003800200 */
[----:B------:R-:W-:Y:S05]  /*13f0*/  @P3 BRA `(.L_x_14669) ;  /* 0x0000000000603947 */ /* 0x000fea0003800000 */
[----:B------:R-:W-:Y:S02]  /*1400*/  HFMA2 R10, -RZ, RZ, 0, 5.9604644775390625e-08 ;  /* 0x00000001ff0a7431 */ /* 0x000fe400000001ff */
[----:B------:R-:W-:Y:S01]  /*1410*/  IMAD.MOV.U32 R11, RZ, RZ, RZ ;  /* 0x000000ffff0b7224 */ /* 0x000fe200078e00ff */
[----:B------:R-:W-:Y:S01]  /*1420*/  UMOV UR5, UR12 ;  /* 0x0000000c00057c82 */ /* 0x000fe20008000000 */
[----:B------:R-:W-:-:S05]  /*1430*/  UMOV UR8, UR13 ;  /* 0x0000000d00087c82 */ /* 0x000fca0008000000 */
.L_x_14670:
        /* <DEDUP_REMOVED lines=20> */
.L_x_14669:
[----:B------:R-:W-:Y:S05]  /*1580*/  BSYNC.RECONVERGENT B1 ;  /* 0x0000000000017941 */ /* 0x000fea0003800200 */
.L_x_14668:
[----:B------:R-:W-:Y:S04]  /*1590*/  BSSY.RECONVERGENT B1, `(.L_x_14671) ;  /* 0x000001a000017945 */ /* 0x000fe80003800200 */
[----:B------:R-:W-:Y:S05]  /*15a0*/  @P4 BRA `(.L_x_14672) ;  /* 0x0000000000604947 */ /* 0x000fea0003800000 */
[----:B------:R-:W-:Y:S01]  /*15b0*/  IMAD.MOV.U32 R12, RZ, RZ, 0x1 ;  /* 0x00000001ff0c7424 */ /* 0x000fe200078e00ff */
[----:B------:R-:W-:Y:S01]  /*15c0*/  UMOV UR5, UR12 ;  /* 0x0000000c00057c82 */ /* 0x000fe20008000000 */
[----:B------:R-:W-:Y:S01]  /*15d0*/  IMAD.MOV.U32 R13, RZ, RZ, RZ ;  /* 0x000000ffff0d7224 */ /* 0x000fe200078e00ff */
[----:B------:R-:W-:-:S06]  /*15e0*/  UMOV UR8, UR13 ;  /* 0x0000000d00087c82 */ /* 0x000fcc0008000000 */
.L_x_14673:
        /* <DEDUP_REMOVED lines=20> */
.L_x_14672:
[----:B------:R-:W-:Y:S05]  /*1730*/  BSYNC.RECONVERGENT B1 ;  /* 0x0000000000017941 */ /* 0x000fea0003800200 */
.L_x_14671:
[----:B------:R-:W-:Y:S04]  /*1740*/  BSSY.RECONVERGENT B1, `(.L_x_14674) ;  /* 0x000001a000017945 */ /* 0x000fe80003800200 */
[----:B------:R-:W-:Y:S05]  /*1750*/  @P5 BRA `(.L_x_14675) ;  /* 0x0000000000605947 */ /* 0x000fea0003800000 */
[----:B------:R-:W-:Y:S02]  /*1760*/  HFMA2 R15, -RZ, RZ, 0, 0 ;  /* 0x00000000ff0f7431 */ /* 0x000fe400000001ff */
[----:B------:R-:W-:Y:S01]  /*1770*/  IMAD.MOV.U32 R14, RZ, RZ, 0x1 ;  /* 0x00000001ff0e7424 */ /* 0x000fe200078e00ff */
[----:B------:R-:W-:Y:S01]  /*1780*/  UMOV UR5, UR12 ;  /* 0x0000000c00057c82 */ /* 0x000fe20008000000 */
[----:B------:R-:W-:-:S05]  /*1790*/  UMOV UR8, UR13 ;  /* 0x0000000d00087c82 */ /* 0x000fca0008000000 */
.L_x_14676:
        /* <DEDUP_REMOVED lines=20> */
.L_x_14675:
[----:B------:R-:W-:Y:S05]  /*18e0*/  BSYNC.RECONVERGENT B1 ;  /* 0x0000000000017941 */ /* 0x000fea0003800200 */
.L_x_14674:
[----:B------:R-:W-:Y:S04]  /*18f0*/  BSSY.RECONVERGENT B1, `(.L_x_14677) ;  /* 0x000001c000017945 */ /* 0x000fe80003800200 */
[----:B------:R-:W-:Y:S05]  /*1900*/  @P0 BRA `(.L_x_14678) ;  /* 0x0000000000680947 */ /* 0x000fea0003800000 */
[----:B------:R-:W-:Y:S02]  /*1910*/  HFMA2 R34, -RZ, RZ, 0, 5.9604644775390625e-08 ;  /* 0x00000001ff227431 */ /* 0x000fe400000001ff */
[----:B------:R-:W-:Y:S01]  /*1920*/  IMAD.MOV.U32 R35, RZ, RZ, RZ ;  /* 0x000000ffff237224 */ /* 0x000fe200078e00ff */
[----:B------:R-:W-:Y:S01]  /*1930*/  UMOV UR8, UR12 ;  /* 0x0000000c00087c82 */ /* 0x000fe20008000000 */
[----:B------:R-:W-:-:S05]  /*1940*/  UMOV UR9, UR13 ;  /* 0x0000000d00097c82 */ /* 0x000fca0008000000 */
.L_x_14679:
        /* <DEDUP_REMOVED lines=22> */
.L_x_14678:
[----:B------:R-:W-:Y:S05]  /*1ab0*/  BSYNC.RECONVERGENT B1 ;  /* 0x0000000000017941 */ /* 0x000fea0003800200 */
.L_x_14677:
[----:B------:R-:W-:Y:S05]  /*1ac0*/  @P6 BRA `(.L_x_14658) ;  /* 0x0000000000546947 */ /* 0x000fea0003800000 */
[----:B------:R-:W-:Y:S02]  /*1ad0*/  HFMA2 R37, -RZ, RZ, 0, 0 ;  /* 0x00000000ff257431 */ /* 0x000fe400000001ff */
[----:B------:R-:W-:-:S07]  /*1ae0*/  IMAD.MOV.U32 R36, RZ, RZ, 0x1 ;  /* 0x00000001ff247424 */ /* 0x000fce00078e00ff */
.L_x_14680:
        /* <DEDUP_REMOVED lines=19> */
.L_x_14658:
[----:B------:R-:W-:Y:S05]  /*1c20*/  BSYNC.RECONVERGENT B0 ;  /* 0x0000000000007941 */ /* 0x000fea0003800200 */
.L_x_14642:
        /* <DEDUP_REMOVED lines=17> */
.L_x_14683:
[----:B------:R-:W-:-:S13]  /*1d40*/  ISETP.GE.U32.AND P0, PT, R4, UR4, PT ;  /* 0x0000000404007c0c */ /* 0x000fda000bf06070 */
[----:B------:R-:W-:Y:S05]  /*1d50*/  @P0 BRA `(.L_x_14685) ;  /* 0x0000000000300947 */ /* 0x000fea0003800000 */
[----:B0-----:R-:W0:Y:S01]  /*1d60*/  LDC.64 R2, c[0x0][0x398] ;  /* 0x0000e600ff027b82 */ /* 0x001e220000000a00 */
[C---:B------:R-:W-:Y:S01]  /*1d70*/  IADD3 R5, PT, PT, R4.reuse, UR6, RZ ;  /* 0x0000000604057c10 */ /* 0x040fe2000fffe0ff */
[----:B------:R-:W-:-:S04]  /*1d80*/  VIADD R4, R4, 0x80 ;  /* 0x0000008004047836 */ /* 0x000fc80000000000 */
[----:B0-----:R-:W-:-:S05]  /*1d90*/  IMAD.WIDE.U32 R2, R5, 0x8, R2 ;  /* 0x0000000805027825 */ /* 0x001fca00078e0002 */
[----:B------:R1:W-:Y:S02]  /*1da0*/  STG.E.64 desc[UR10][R2.64], R8 ;  /* 0x0000000802007986 */ /* 0x0003e4000c101b0a */
.L_x_14684:
[----:B------:R-:W-:-:S13]  /*1db0*/  ISETP.GE.U32.AND P0, PT, R4, UR4, PT ;  /* 0x0000000404007c0c */ /* 0x000fda000bf06070 */
[----:B------:R-:W-:Y:S05]  /*1dc0*/  @P0 BRA `(.L_x_14686) ;  /* 0x0000000000300947 */ /* 0x000fea0003800000 */
[----:B01----:R-:W0:Y:S01]  /*1dd0*/  LDC.64 R2, c[0x0][0x398] ;  /* 0x0000e600ff027b82 */ /* 0x003e220000000a00 */
[C---:B------:R-:W-:Y:S01]  /*1de0*/  VIADD R5, R4.reuse, UR6 ;  /* 0x0000000604057c36 */ /* 0x040fe20008000000 */
[----:B------:R-:W-:-:S03]  /*1df0*/  IADD3 R4, PT, PT, R4, 0x80, RZ ;  /* 0x0000008004047810 */ /* 0x000fc60007ffe0ff */
[----:B0-----:R-:W-:-:S05]  /*1e00*/  IMAD.WIDE.U32 R2, R5, 0x8, R2 ;  /* 0x0000000805027825 */ /* 0x001fca00078e0002 */
[----:B------:R1:W-:Y:S02]  /*1e10*/  STG.E.64 desc[UR10][R2.64], R10 ;  /* 0x0000000a02007986 */ /* 0x0003e4000c101b0a */
.L_x_14685:
[----:B------:R-:W-:-:S13]  /*1e20*/  ISETP.GE.U32.AND P0, PT, R4, UR4, PT ;  /* 0x0000000404007c0c */ /* 0x000fda000bf06070 */
[----:B------:R-:W-:Y:S05]  /*1e30*/  @P0 BRA `(.L_x_14687) ;  /* 0x0000000000340947 */ /* 0x000fea0003800000 */
[----:B01----:R-:W0:Y:S01]  /*1e40*/  LDC.64 R2, c[0x0][0x398] ;  /* 0x0000e600ff027b82 */ /* 0x003e220000000a00 */
[C---:B------:R-:W-:Y:S02]  /*1e50*/  VIADD R5, R4.reuse, UR6 ;  /* 0x0000000604057c36 */ /* 0x040fe40008000000 */
[----:B------:R-:W-:Y:S02]  /*1e60*/  VIADD R4, R4, 0x80 ;  /* 0x0000008004047836 */ /* 0x000fe40000000000 */
[----:B0-----:R-:W-:-:S05]  /*1e70*/  IMAD.WIDE.U32 R2, R5, 0x8, R2 ;  /* 0x0000000805027825 */ /* 0x001fca00078e0002 */
[----:B------:R2:W-:Y:S02]  /*1e80*/  STG.E.64 desc[UR10][R2.64], R12 ;  /* 0x0000000c02007986 */ /* 0x0005e4000c101b0a */
.L_x_14686:
        /* <DEDUP_REMOVED lines=8> */
.L_x_14687:
[----:B------:R-:W-:Y:S05]  /*1f10*/  BSYNC.RELIABLE B1 ;  /* 0x0000000000017941 */ /* 0x000fea0003800100 */
.L_x_14682:
[----:B------:R-:W-:-:S13]  /*1f20*/  ISETP.GE.U32.AND P0, PT, R4, UR4, PT ;  /* 0x0000000404007c0c */ /* 0x000fda000bf06070 */
[----:B012---:R-:W0:Y:S01]  /*1f30*/  @!P0 LDC.64 R2, c[0x0][0x398] ;  /* 0x0000e600ff028b82 */ /* 0x007e220000000a00 */
[C---:B------:R-:W-:Y:S01]  /*1f40*/  @!P0 VIADD R5, R4.reuse, UR6 ;  /* 0x0000000604058c36 */ /* 0x040fe20008000000 */
[----:B------:R-:W-:-:S03]  /*1f50*/  @!P0 IADD3 R4, PT, PT, R4, 0x80, RZ ;  /* 0x0000008004048810 */ /* 0x000fc60007ffe0ff */
[----:B0-----:R-:W-:-:S05]  /*1f60*/  @!P0 IMAD.WIDE.U32 R2, R5, 0x8, R2 ;  /* 0x0000000805028825 */ /* 0x001fca00078e0002 */
[----:B------:R3:W-:Y:S02]  /*1f70*/  @!P0 STG.E.64 desc[UR10][R2.64], R34 ;  /* 0x0000002202008986 */ /* 0x0007e4000c101b0a */
.L_x_14688:
[----:B------:R-:W-:Y:S05]  /*1f80*/  BSYNC.RECONVERGENT B0 ;  /* 0x0000000000007941 */ /* 0x000fea0003800200 */
.L_x_14681:
        /* <DEDUP_REMOVED lines=8> */
.L_x_14641:
        /* <DEDUP_REMOVED lines=33> */
.L_x_14692:
[----:B------:R-:W-:Y:S05]  /*2220*/  BSYNC.RECONVERGENT B1 ;  /* 0x0000000000017941 */ /* 0x000fea0003800200 */
.L_x_14691:
        /* <DEDUP_REMOVED lines=21> */
.L_x_14694:
[----:B------:R-:W-:Y:S05]  /*2380*/  BSYNC.RECONVERGENT B1 ;  /* 0x0000000000017941 */ /* 0x000fea0003800200 */
.L_x_14693:
[----:B------:R-:W-:Y:S04]  /*2390*/  BSSY.RECONVERGENT B1, `(.L_x_14695) ;  /* 0x0000007000017945 */ /* 0x000fe80003800200 */
[----:B------:R-:W-:Y:S05]  /*23a0*/  @!P1 BRA `(.L_x_14696) ;  /* 0x0000000000149947 */ /* 0x000fea0003800000 */
[----:B------:R-:W-:Y:S01]  /*23b0*/  ISETP.NE.U32.AND P1, PT, R16, -0x1, PT ;  /* 0xffffffff1000780c */ /* 0x000fe20003f25070 */
[----:B------:R-:W-:-:S03]  /*23c0*/  IMAD.U32 R16, RZ, RZ, UR7 ;  /* 0x00000007ff107e24 */ /* 0x000fc6000f8e00ff */
[----:B------:R-:W-:Y:S02]  /*23d0*/  ISETP.NE.AND.EX P1, PT, R17, -0x1, PT, P1 ;  /* 0xffffffff1100780c */ /* 0x000fe40003f25310 */
[----:B------:R-:W-:-:S11]  /*23e0*/  MOV R17, UR8 ;  /* 0x0000000800117c02 */ /* 0x000fd60008000f00 */
[----:B------:R-:W-:-:S07]  /*23f0*/  @P1 CS2R R16, SRZ ;  /* 0x0000000000101805 */ /* 0x000fce000001ff00 */
.L_x_14696:
[----:B------:R-:W-:Y:S05]  /*2400*/  BSYNC.RECONVERGENT B1 ;  /* 0x0000000000017941 */ /* 0x000fea0003800200 */
.L_x_14695:
[----:B------:R-:W-:Y:S04]  /*2410*/  BSSY.RECONVERGENT B1, `(.L_x_14697) ;  /* 0x0000007000017945 */ /* 0x000fe80003800200 */
[----:B------:R-:W-:Y:S05]  /*2420*/  @!P0 BRA `(.L_x_14698) ;  /* 0x0000000000148947 */ /* 0x000fea0003800000 */
[----:B------:R-:W-:Y:S01]  /*2430*/  ISETP.NE.U32.AND P0, PT, R18, -0x1, PT ;  /* 0xffffffff1200780c */ /* 0x000fe20003f05070 */
[----:B------:R-:W-:-:S03]  /*2440*/  IMAD.U32 R18, RZ, RZ, UR7 ;  /* 0x00000007ff127e24 */ /* 0x000fc6000f8e00ff */
[----:B------:R-:W-:Y:S01]  /*2450*/  ISETP.NE.AND.EX P0, PT, R19, -0x1, PT, P0 ;  /* 0xffffffff1300780c */ /* 0x000fe20003f05300 */
[----:B------:R-:W-:-:S12]  /*2460*/  IMAD.U32 R19, RZ, RZ, UR8 ;  /* 0x00000008ff137e24 */ /* 0x000fd8000f8e00ff */
[----:B------:R-:W-:-:S07]  /*2470*/  @P0 CS2R R18, SRZ ;  /* 0x0000000000120805 */ /* 0x000fce000001ff00 */
.L_x_14698:
[----:B------:R-:W-:Y:S05]  /*2480*/  BSYNC.RECONVERGENT B1 ;  /* 0x0000000000017941 */ /* 0x000fea0003800200 */
.L_x_14697:
[----:B------:R-:W-:Y:S04]  /*2490*/  BSSY.RECONVERGENT B1, `(.L_x_14699) ;  /* 0x0000007000017945 */ /* 0x000fe80003800200 */
[----:B------:R-:W-:Y:S05]  /*24a0*/  @!P6 BRA `(.L_x_14700) ;  /* 0x000000000014e947 */ /* 0x000fea0003800000 */
[----:B------:R-:W-:Y:S02]  /*24b0*/  ISETP.NE.U32.AND P0, PT, R12, -0x1, PT ;  /* 0xffffffff0c00780c */ /* 0x000fe40003f05070 */
[----:B------:R-:W-:Y:S02]  /*24c0*/  MOV R12, UR7 ;  /* 0x00000007000c7c02 */ /* 0x000fe40008000f00 */
[----:B------:R-:W-:Y:S01]  /*24d0*/  ISETP.NE.AND.EX P0, PT, R13, -0x1, PT, P0 ;  /* 0xffffffff0d00780c */ /* 0x000fe20003f05300 */
[----:B------:R-:W-:-:S12]  /*24e0*/  IMAD.U32 R13, RZ, RZ, UR8 ;  /* 0x00000008ff0d7e24 */ /* 0x000fd8000f8e00ff */
[----:B------:R-:W-:-:S07]  /*24f0*/  @P0 CS2R R12, SRZ ;  /* 0x00000000000c0805 */ /* 0x000fce000001ff00 */
.L_x_14700:
[----:B------:R-:W-:Y:S05]  /*2500*/  BSYNC.RECONVERGENT B1 ;  /* 0x0000000000017941 */ /* 0x000fea0003800200 */
.L_x_14699:
[----:B------:R-:W-:Y:S04]  /*2510*/  BSSY.RECONVERGENT B1, `(.L_x_14701) ;  /* 0x0000007000017945 */ /* 0x000fe80003800200 */
[----:B------:R-:W-:Y:S05]  /*2520*/  @!P2 BRA `(.L_x_14702) ;  /* 0x000000000014a947 */ /* 0x000fea0003800000 */
[----:B------:R-:W-:Y:S01]  /*2530*/  ISETP.NE.U32.AND P0, PT, R14, -0x1, PT ;  /* 0xffffffff0e00780c */ /* 0x000fe20003f05070 */
[----:B------:R-:W-:-:S03]  /*2540*/  IMAD.U32 R14, RZ, RZ, UR7 ;  /* 0x00000007ff0e7e24 */ /* 0x000fc6000f8e00ff */
[----:B------:R-:W-:Y:S02]  /*2550*/  ISETP.NE.AND.EX P0, PT, R15, -0x1, PT, P0 ;  /* 0xffffffff0f00780c */ /* 0x000fe40003f05300 */
[----:B------:R-:W-:-:S11]  /*2560*/  MOV R15, UR8 ;  /* 0x00000008000f7c02 */ /* 0x000fd60008000f00 */
[----:B------:R-:W-:-:S07]  /*2570*/  @P0 CS2R R14, SRZ ;  /* 0x00000000000e0805 */ /* 0x000fce000001ff00 */
.L_x_14702:
[----:B------:R-:W-:Y:S05]  /*2580*/  BSYNC.RECONVERGENT B1 ;  /* 0x0000000000017941 */ /* 0x000fea0003800200 */
.L_x_14701:
[----:B------:R-:W-:Y:S04]  /*2590*/  BSSY.RECONVERGENT B1, `(.L_x_14703) ;  /* 0x0000007000017945 */ /* 0x000fe80003800200 */
[----:B------:R-:W-:Y:S05]  /*25a0*/  @!P3 BRA `(.L_x_14704) ;  /* 0x000000000014b947 */ /* 0x000fea0003800000 */
[----:B------:R-:W-:Y:S01]  /*25b0*/  ISETP.NE.U32.AND P0, PT, R8, -0x1, PT ;  /* 0xffffffff0800780c */ /* 0x000fe20003f05070 */
[----:B------:R-:W-:-:S03]  /*25c0*/  IMAD.U32 R8, RZ, RZ, UR7 ;  /* 0x00000007ff087e24 */ /* 0x000fc6000f8e00ff */
[----:B------:R-:W-:Y:S01]  /*25d0*/  ISETP.NE.AND.EX P0, PT, R9, -0x1, PT, P0 ;  /* 0xffffffff0900780c */ /* 0x000fe20003f05300 */
[----:B------:R-:W-:-:S12]  /*25e0*/  IMAD.U32 R9, RZ, RZ, UR8 ;  /* 0x00000008ff097e24 */ /* 0x000fd8000f8e00ff */
[----:B------:R-:W-:-:S07]  /*25f0*/  @P0 CS2R R8, SRZ ;  /* 0x0000000000080805 */ /* 0x000fce000001ff00 */
.L_x_14704:
[----:B------:R-:W-:Y:S05]  /*2600*/  BSYNC.RECONVERGENT B1 ;  /* 0x0000000000017941 */ /* 0x000fea0003800200 */
.L_x_14703:
        /* <DEDUP_REMOVED lines=44> */
.L_x_14690:
        /* <DEDUP_REMOVED lines=24> */
.L_x_14706:
        /* <DEDUP_REMOVED lines=25> */
.L_x_14707:
        /* <DEDUP_REMOVED lines=23> */
.L_x_14708:
        /* <DEDUP_REMOVED lines=25> */
.L_x_14709:
        /* <DEDUP_REMOVED lines=25> */
.L_x_14710:
        /* <DEDUP_REMOVED lines=24> */
.L_x_14711:
        /* <DEDUP_REMOVED lines=25> */
.L_x_14712:
        /* <DEDUP_REMOVED lines=23> */
.L_x_14713:
        /* <DEDUP_REMOVED lines=19> */
.L_x_14705:
[----:B------:R-:W-:Y:S05]  /*3620*/  BSYNC.RECONVERGENT B0 ;  /* 0x0000000000007941 */ /* 0x000fea0003800200 */
.L_x_14689:
        /* <DEDUP_REMOVED lines=21> */
.L_x_14714:
        /* <DEDUP_REMOVED lines=16> */
.L_x_68565:


//--------------------- .text._ZN2at6native18elementwise_kernelILi128ELi4EZNS0_15gpu_kernel_implIZNS0_50_GLOBAL__N__2680c7bb_12_PowKernel_cu_7dd49032_300329pow_tensor_scalar_kernel_implIllEEvRNS_18TensorIteratorBaseET0_EUllE1_EEvS6_RKT_EUliE_EEviT1_ --------------------------
	.section	.text._ZN2at6native18elementwise_kernelILi128ELi4EZNS0_15gpu_kernel_implIZNS0_50_GLOBAL__N__2680c7bb_12_PowKernel_cu_7dd49032_300329pow_tensor_scalar_kernel_implIllEEvRNS_18TensorIteratorBaseET0_EUllE1_EEvS6_RKT_EUliE_EEviT1_,"ax",@progbits
	.align	128
        .global         _ZN2at6native18elementwise_kernelILi128ELi4EZNS0_15gpu_kernel_implIZNS0_50_GLOBAL__N__2680c7bb_12_PowKernel_cu_7dd49032_300329pow_tensor_scalar_kernel_implIllEEvRNS_18TensorIteratorBaseET0_EUllE1_EEvS6_RKT_EUliE_EEviT1_
        .type           _ZN2at6native18elementwise_kernelILi128ELi4EZNS0_15gpu_kernel_implIZNS0_50_GLOBAL__N__2680c7bb_12_PowKernel_cu_7dd49032_300329pow_tensor_scalar_kernel_implIllEEvRNS_18TensorIteratorBaseET0_EUllE1_EEvS6_RKT_EUliE_EEviT1_,@function
        .size           _ZN2at6native18elementwise_kernelILi128ELi4EZNS0_15gpu_kernel_implIZNS0_50_GLOBAL__N__2680c7bb_12_PowKernel_cu_7dd49032_300329pow_tensor_scalar_kernel_implIllEEvRNS_18TensorIteratorBaseET0_EUllE1_EEvS6_RKT_EUliE_EEviT1_,(.L_x_68328 - _ZN2at6native18elementwise_kernelILi128ELi4EZNS0_15gpu_kernel_implIZNS0_50_GLOBAL__N__2680c7bb_12_PowKernel_cu_7dd49032_300329pow_tensor_scalar_kernel_implIllEEvRNS_18TensorIteratorBaseET0_EUllE1_EEvS6_RKT_EUliE_EEviT1_)
        .other          _ZN2at6native18elementwise_kernelILi128ELi4EZNS0_15gpu_kernel_implIZNS0_50_GLOBAL__N__2680c7bb_12_PowKernel_cu_7dd49032_300329pow_tensor_scalar_kernel_implIllEEvRNS_18TensorIteratorBaseET0_EUllE1_EEvS6_RKT_EUliE_EEviT1_,@"STO_CUDA_ENTRY STV_DEFAULT"
_ZN2at6native18elementwise_kernelILi128ELi4EZNS0_15gpu_kernel_implIZNS0_50_GLOBAL__N__2680c7bb_12_PowKernel_cu_7dd49032_300329pow_tensor_scalar_kernel_implIllEEvRNS_18TensorIteratorBaseET0_EUllE1_EEvS6_RKT_EUliE_EEviT1_:
.text._ZN2at6native18elementwise_kernelILi128ELi4EZNS0_15gpu_kernel_implIZNS0_50_GLOBAL__N__2680c7bb_12_PowKernel_cu_7dd49032_300329pow_tensor_scalar_kernel_implIllEEvRNS_18TensorIteratorBaseET0_EUllE1_EEvS6_RKT_EUliE_EEviT1_:
        /* <DEDUP_REMOVED lines=319> */
.L_x_14717:
        /* <DEDUP_REMOVED lines=17> */
.L_x_14721:
[----:B------:R0:W5:Y:S01]  /*1500*/  LDG.E.U8 R2, desc[UR36][R4.64] ;  /* 0x0000002404027981 */ /* 0x000162000c1e1100 */
[----:B------:R-:W-:Y:S01]  /*1510*/  MOV R3, RZ ;  /* 0x000000ff00037202 */ /* 0x000fe20000000f00 */
[----:B------:R-:W-:Y:S06]  /*1520*/  BRA `(.L_x_14723) ;  /* 0x0000000c00407947 */ /* 0x000fec0003800000 */
.L_x_14720:
        /* <DEDUP_REMOVED lines=8> */
.L_x_14725:
[----:B------:R-:W2:Y:S02]  /*15b0*/  LDG.E R2, desc[UR36][R4.64] ;  /* 0x0000002404027981 */ /* 0x000ea4000c1e1900 */
[----:B--2---:R-:W-:Y:S01]  /*15c0*/  SHF.R.S32.HI R3, RZ, 0x1f, R2 ;  /* 0x0000001fff037819 */ /* 0x004fe20000011402 */
[----:B------:R-:W-:Y:S06]  /*15d0*/  BRA `(.L_x_14723) ;  /* 0x0000000c00147947 */ /* 0x000fec0003800000 */
.L_x_14724:
[----:B------:R-:W2:Y:S02]  /*15e0*/  LDG.E.S16 R2, desc[UR36][R4.64] ;  /* 0x0000002404027981 */ /* 0x000ea4000c1e1700 */
[----:B--2---:R-:W-:Y:S01]  /*15f0*/  SHF.R.S32.HI R3, RZ, 0x1f, R2 ;  /* 0x0000001fff037819 */ /* 0x004fe20000011402 */
[----:B------:R-:W-:Y:S06]  /*1600*/  BRA `(.L_x_14723) ;  /* 0x0000000c00087947 */ /* 0x000fec0003800000 */
.L_x_14719:
        /* <DEDUP_REMOVED lines=9> */
.L_x_14727:
[----:B------:R-:W2:Y:S02]  /*16a0*/  LDG.E.U16 R4, desc[UR36][R4.64] ;  /* 0x0000002404047981 */ /* 0x000ea4000c1e1500 */
[----:B--2---:R-:W-:-:S06]  /*16b0*/  HADD2.F32 R2, -RZ, R4.H0_H0 ;  /* 0x20000004ff027230 */ /* 0x004fcc0000004100 */
[----:B------:R-:W0:Y:S01]  /*16c0*/  F2I.S64.TRUNC R2, R2 ;  /* 0x0000000200027311 */ /* 0x000e22000020d900 */
[----:B------:R-:W-:Y:S05]  /*16d0*/  BRA `(.L_x_14723) ;  /* 0x0000000800d47947 */ /* 0x000fea0003800000 */
.L_x_14726:
        /* <DEDUP_REMOVED lines=9> */
.L_x_14729:
[----:B------:R-:W2:Y:S02]  /*1770*/  LDG.E.U16 R4, desc[UR36][R4.64] ;  /* 0x0000002404047981 */ /* 0x000ea4000c1e1500 */
[----:B--2---:R-:W-:-:S06]  /*1780*/  HADD2.F32 R2, -RZ, R4.H0_H0 ;  /* 0x20000004ff027230 */ /* 0x004fcc0000004100 */
[----:B------:R-:W0:Y:S01]  /*1790*/  F2I.S64.TRUNC R2, R2 ;  /* 0x0000000200027311 */ /* 0x000e22000020d900 */
[----:B------:R-:W-:Y:S05]  /*17a0*/  BRA `(.L_x_14723) ;  /* 0x0000000800a07947 */ /* 0x000fea0003800000 */
.L_x_14728:
[----:B------:R-:W2:Y:S02]  /*17b0*/  LDG.E.64 R2, desc[UR36][R4.64] ;  /* 0x0000002404027981 */ /* 0x000ea4000c1e1b00 */
[----:B--2---:R-:W0:Y:S01]  /*17c0*/  F2I.S64.F64.TRUNC R2, R2 ;  /* 0x0000000200027311 */ /* 0x004e22000030d900 */
[----:B------:R-:W-:Y:S05]  /*17d0*/  BRA `(.L_x_14723) ;  /* 0x0000000800947947 */ /* 0x000fea0003800000 */
.L_x_14718:
        /* <DEDUP_REMOVED lines=13> */
.L_x_14732:
[----:B------:R-:W2:Y:S02]  /*18b0*/  LDG.E.64 R2, desc[UR36][R4.64] ;  /* 0x0000002404027981 */ /* 0x000ea4000c1e1b00 */
[----:B--2---:R-:W0:Y:S01]  /*18c0*/  F2I.S64.F64.TRUNC R2, R2 ;  /* 0x0000000200027311 */ /* 0x004e22000030d900 */
[----:B------:R-:W-:Y:S05]  /*18d0*/  BRA `(.L_x_14723) ;  /* 0x0000000800547947 */ /* 0x000fea0003800000 */
.L_x_14731:
        /* <DEDUP_REMOVED lines=26> */
.L_x_14734:
[----:B------:R-:W2:Y:S02]  /*1a80*/  LDG.E.U8 R3, desc[UR36][R4.64] ;  /* 0x0000002404037981 */ /* 0x000ea4000c1e1100 */
[C---:B--2---:R-:W-:Y:S01]  /*1a90*/  SHF.L.U32 R2, R3.reuse, 0x19, RZ ;  /* 0x0000001903027819 */ /* 0x044fe200000006ff */
        /* <DEDUP_REMOVED lines=11> */
.L_x_14733:
[----:B------:R-:W2:Y:S02]  /*1b50*/  LDG.E.U16 R2, desc[UR36][R4.64] ;  /* 0x0000002404027981 */ /* 0x000ea4000c1e1500 */
[----:B--2---:R-:W-:-:S06]  /*1b60*/  IMAD.U32 R2, R2, 0x10000, RZ ;  /* 0x0001000002027824 */ /* 0x004fcc00078e00ff */
[----:B------:R-:W0:Y:S01]  /*1b70*/  F2I.S64.TRUNC R2, R2 ;  /* 0x0000000200027311 */ /* 0x000e22000020d900 */
[----:B------:R-:W-:Y:S05]  /*1b80*/  BRA `(.L_x_14723) ;  /* 0x0000000400a87947 */ /* 0x000fea0003800000 */
.L_x_14730:
        /* <DEDUP_REMOVED lines=11> */
.L_x_14737:
        /* <DEDUP_REMOVED lines=21> */
.L_x_14741:
[----:B------:R-:W-:Y:S05]  /*1d90*/  BSYNC.RECONVERGENT B1 ;  /* 0x0000000000017941 */ /* 0x000fea0003800200 */
.L_x_14740:
[----:B------:R-:W-:Y:S01]  /*1da0*/  IMAD.SHL.U32 R0, R0, 0x100000, RZ ;  /* 0x0010000000007824 */ /* 0x000fe200078e00ff */
[----:B------:R-:W-:-:S04]  /*1db0*/  LEA R2, R2, 0x3b800000, 0x17 ;  /* 0x3b80000002027811 */ /* 0x000fc800078eb8ff */
[----:B------:R-:W-:-:S07]  /*1dc0*/  LOP3.LUT R2, R2, R0, R7, 0xfe, !PT ;  /* 0x0000000002027212 */ /* 0x000fce00078efe07 */
.L_x_14739:
[----:B------:R-:W-:Y:S05]  /*1dd0*/  BSYNC.RECONVERGENT B0 ;  /* 0x0000000000007941 */ /* 0x000fea0003800200 */
.L_x_14738:
[----:B------:R-:W1:Y:S01]  /*1de0*/  F2I.S64.TRUNC R2, R2 ;  /* 0x0000000200027311 */ /* 0x000e62000020d900 */
[----:B------:R-:W-:Y:S05]  /*1df0*/  BRA `(.L_x_14723) ;  /* 0x00000004000c7947 */ /* 0x000fea0003800000 */
.L_x_14736:
        /* <DEDUP_REMOVED lines=21> */
.L_x_14745:
[----:B------:R-:W-:Y:S05]  /*1f50*/  BSYNC.RECONVERGENT B1 ;  /* 0x0000000000017941 */ /* 0x000fea0003800200 */
.L_x_14744:
[----:B------:R-:W-:Y:S01]  /*1f60*/  IMAD.SHL.U32 R0, R0, 0x200000, RZ ;  /* 0x0020000000007824 */ /* 0x000fe200078e00ff */
[----:B------:R-:W-:-:S04]  /*1f70*/  LEA R2, R2, 0x37800000, 0x17 ;  /* 0x3780000002027811 */ /* 0x000fc800078eb8ff */
[----:B------:R-:W-:-:S07]  /*1f80*/  LOP3.LUT R2, R2, R0, R7, 0xfe, !PT ;  /* 0x0000000002027212 */ /* 0x000fce00078efe07 */
.L_x_14743:
[----:B------:R-:W-:Y:S05]  /*1f90*/  BSYNC.RECONVERGENT B0 ;  /* 0x0000000000007941 */ /* 0x000fea0003800200 */
.L_x_14742:
[----:B------:R-:W2:Y:S01]  /*1fa0*/  F2I.S64.TRUNC R2, R2 ;  /* 0x0000000200027311 */ /* 0x000ea2000020d900 */
[----:B------:R-:W-:Y:S05]  /*1fb0*/  BRA `(.L_x_14723) ;  /* 0x00000000009c7947 */ /* 0x000fea0003800000 */
.L_x_14735:
[----:B------:R-:W-:-:S09]  /*1fc0*/  UISETP.NE.AND UP0, UPT, UR4, 0x1c, UPT ;  /* 0x0000001c0400788c */ /* 0x000fd2000bf05270 */
[----:B------:R-:W-:Y:S05]  /*1fd0*/  BRA.U !UP0, `(.L_x_14746) ;  /* 0x00000001088c7547 */ /* 0x000fea000b800000 */
[----:B------:R-:W-:-:S09]  /*1fe0*/  UISETP.NE.AND UP0, UPT, UR4, 0x1d, UPT ;  /* 0x0000001d0400788c */ /* 0x000fd2000bf05270 */
[----:B------:R-:W-:Y:S05]  /*1ff0*/  BRA.U !UP0, `(.L_x_14747) ;  /* 0x00000001087c7547 */ /* 0x000fea000b800000 */
[----:B------:R-:W-:-:S09]  /*2000*/  UISETP.NE.AND UP0, UPT, UR4, 0x2c, UPT ;  /* 0x0000002c0400788c */ /* 0x000fd2000bf05270 */
[----:B------:R-:W-:Y:S05]  /*2010*/  BRA.U !UP0, `(.L_x_14748) ;  /* 0x0000000108487547 */ /* 0x000fea000b800000 */
.L_x_14722:
        /* <DEDUP_REMOVED lines=16> */
.L_x_14749:
[----:B------:R-:W-:Y:S01]  /*2120*/  CS2R R2, SRZ ;  /* 0x0000000000027805 */ /* 0x000fe2000001ff00 */
[----:B------:R-:W-:Y:S06]  /*2130*/  BRA `(.L_x_14723) ;  /* 0x00000000003c7947 */ /* 0x000fec0003800000 */
.L_x_14748:
        /* <DEDUP_REMOVED lines=8> */
.L_x_14751:
[----:B------:R-:W-:Y:S05]  /*21c0*/  BSYNC.RECONVERGENT B0 ;  /* 0x0000000000007941 */ /* 0x000fea0003800200 */
.L_x_14750:
[----:B------:R-:W4:Y:S01]  /*21d0*/  F2I.S64.TRUNC R2, R2 ;  /* 0x0000000200027311 */ /* 0x000f22000020d900 */
[----:B------:R-:W-:Y:S05]  /*21e0*/  BRA `(.L_x_14723) ;  /* 0x0000000000107947 */ /* 0x000fea0003800000 */
.L_x_14747:
[----:B------:R0:W5:Y:S01]  /*21f0*/  LDG.E.64 R2, desc[UR36][R4.64] ;  /* 0x0000002404027981 */ /* 0x000162000c1e1b00 */
[----:B------:R-:W-:Y:S05]  /*2200*/  BRA `(.L_x_14723) ;  /* 0x0000000000087947 */ /* 0x000fea0003800000 */
.L_x_14746:
[----:B------:R3:W5:Y:S01]  /*2210*/  LDG.E R2, desc[UR36][R4.64] ;  /* 0x0000002404027981 */ /* 0x000762000c1e1900 */
[----:B------:R-:W-:-:S07]  /*2220*/  IMAD.MOV.U32 R3, RZ, RZ, RZ ;  /* 0x000000ffff037224 */ /* 0x000fce00078e00ff */
.L_x_14723:
[-C--:B012-45:R-:W-:Y:S01]  /*2230*/  IMAD R7, R3, R2.reuse, RZ ;  /* 0x0000000203077224 */ /* 0x0b7fe200078e02ff */
[----:B------:R-:W0:Y:S01]  /*2240*/  LDCU.64 UR4, c[0x0][0x580] ;  /* 0x0000b000ff0477ac */ /* 0x000e220008000a00 */
[C---:B---3--:R-:W-:Y:S01]  /*2250*/  IMAD.WIDE.U32 R4, R2.reuse, R2, RZ ;  /* 0x0000000202047225 */ /* 0x048fe200078e00ff */
[----:B------:R-:W-:Y:S03]  /*2260*/  BSSY.RECONVERGENT B0, `(.L_x_14752) ;  /* 0x0000014000007945 */ /* 0x000fe60003800200 */
[----:B------:R-:W-:Y:S02]  /*2270*/  IMAD R7, R2, R3, R7 ;  /* 0x0000000302077224 */ /* 0x000fe400078e0207 */
[----:B------:R-:W-:-:S03]  /*2280*/  IMAD.MOV.U32 R10, RZ, RZ, R4 ;  /* 0x000000ffff0a7224 */ /* 0x000fc600078e0004 */
[----:B------:R-:W-:-:S06]  /*2290*/  IADD3 R11, PT, PT, R5, R7, RZ ;  /* 0x00000007050b7210 */ /* 0x000fcc0007ffe0ff */
[----:B------:R-:W1:Y:S08]  /*22a0*/  I2F.F64.U64 R10, R10 ;  /* 0x0000000a000a7312 */ /* 0x000e700000301800 */
[----:B-1----:R-:W1:Y:S01]  /*22b0*/  MUFU.RCP64H R5, R11 ;  /* 0x0000000b00057308 */ /* 0x002e620000001800 */
        /* <DEDUP_REMOVED lines=13> */
[----:B------:R-:W-:Y:S05]  /*2390*/  CALL.REL.NOINC `($__internal_35_$__cuda_sm20_dblrcp_rn_slowpath_v3) ;  /* 0x000000a000307944 */ /* 0x000fea0003c00000 */
.L_x_14753:
[----:B------:R-:W-:Y:S05]  /*23a0*/  BSYNC.RECONVERGENT B0 ;  /* 0x0000000000007941 */ /* 0x000fea0003800200 */
.L_x_14752:
[----:B------:R-:W-:Y:S01]  /*23b0*/  UPRMT UR4, UR41, 0x9910, URZ ;  /* 0x0000991029047896 */ /* 0x000fe200080000ff */
[----:B------:R-:W0:Y:S03]  /*23c0*/  F2I.S64.F64.TRUNC R6, R6 ;  /* 0x0000000600067311 */ /* 0x000e26000030d900 */
        /* <DEDUP_REMOVED lines=10> */
[----:B0-----:R0:W-:Y:S01]  /*2470*/  STG.E.U8 desc[UR36][R2.64], R6 ;  /* 0x0000000602007986 */ /* 0x0011e2000c101124 */
[----:B------:R-:W-:Y:S05]  /*2480*/  BRA `(.L_x_14759) ;  /* 0x0000000c00407947 */ /* 0x000fea0003800000 */
.L_x_14757:
[----:B0-----:R0:W-:Y:S01]  /*2490*/  STG.E.U8 desc[UR36][R2.64], R6 ;  /* 0x0000000602007986 */ /* 0x0011e2000c101124 */
[----:B------:R-:W-:Y:S05]  /*24a0*/  BRA `(.L_x_14759) ;  /* 0x0000000c00387947 */ /* 0x000fea0003800000 */
.L_x_14756:
[----:B------:R-:W-:-:S09]  /*24b0*/  UISETP.NE.AND UP0, UPT, UR4, 0x2, UPT ;  /* 0x000000020400788c */ /* 0x000fd2000bf05270 */
[----:B------:R-:W-:Y:S05]  /*24c0*/  BRA.U !UP0, `(.L_x_14760) ;  /* 0x0000000108207547 */ /* 0x000fea000b800000 */
[----:B------:R-:W-:-:S09]  /*24d0*/  UISETP.NE.AND UP0, UPT, UR4, 0x3, UPT ;  /* 0x000000030400788c */ /* 0x000fd2000bf05270 */
[----:B------:R-:W-:Y:S05]  /*24e0*/  BRA.U !UP0, `(.L_x_14761) ;  /* 0x0000000108107547 */ /* 0x000fea000b800000 */
[----:B------:R-:W-:-:S09]  /*24f0*/  UISETP.NE.AND UP0, UPT, UR4, 0x4, UPT ;  /* 0x000000040400788c */ /* 0x000fd2000bf05270 */
[----:B------:R-:W-:Y:S05]  /*2500*/  BRA.U UP0, `(.L_x_14758) ;  /* 0x0000000900907547 */ /* 0x000fea000b800000 */
[----:B0-----:R0:W-:Y:S01]  /*2510*/  STG.E.64 desc[UR36][R2.64], R6 ;  /* 0x0000000602007986 */ /* 0x0011e2000c101b24 */
[----:B------:R-:W-:Y:S05]  /*2520*/  BRA `(.L_x_14759) ;  /* 0x0000000c00187947 */ /* 0x000fea0003800000 */
.L_x_14761:
[----:B0-----:R0:W-:Y:S01]  /*2530*/  STG.E desc[UR36][R2.64], R6 ;  /* 0x0000000602007986 */ /* 0x0011e2000c101924 */
[----:B------:R-:W-:Y:S05]  /*2540*/  BRA `(.L_x_14759) ;  /* 0x0000000c00107947 */ /* 0x000fea0003800000 */
.L_x_14760:
[----:B0-----:R0:W-:Y:S01]  /*2550*/  STG.E.U16 desc[UR36][R2.64], R6 ;  /* 0x0000000602007986 */ /* 0x0011e2000c101524 */
[----:B------:R-:W-:Y:S05]  /*2560*/  BRA `(.L_x_14759) ;  /* 0x0000000c00087947 */ /* 0x000fea0003800000 */
.L_x_14755:
[----:B------:R-:W-:-:S09]  /*2570*/  UISETP.GT.AND UP0, UPT, UR4, 0x6, UPT ;  /* 0x000000060400788c */ /* 0x000fd2000bf04270 */
[----:B------:R-:W-:Y:S05]  /*2580*/  BRA.U UP0, `(.L_x_14762) ;  /* 0x00000001002c7547 */ /* 0x000fea000b800000 */
[----:B------:R-:W-:-:S09]  /*2590*/  UISETP.NE.AND UP0, UPT, UR4, 0x5, UPT ;  /* 0x000000050400788c */ /* 0x000fd2000bf05270 */
[----:B------:R-:W-:Y:S05]  /*25a0*/  BRA.U !UP0, `(.L_x_14763) ;  /* 0x0000000108147547 */ /* 0x000fea000b800000 */
[----:B------:R-:W-:-:S09]  /*25b0*/  UISETP.NE.AND UP0, UPT, UR4, 0x6, UPT ;  /* 0x000000060400788c */ /* 0x000fd2000bf05270 */
[----:B------:R-:W-:Y:S05]  /*25c0*/  BRA.U UP0, `(.L_x_14758) ;  /* 0x0000000900607547 */ /* 0x000fea000b800000 */
[----:B0-----:R-:W0:Y:S02]  /*25d0*/  I2F.S64 R7, R6 ;  /* 0x0000000600077312 */ /* 0x001e240000301400 */
[----:B0-----:R1:W-:Y:S01]  /*25e0*/  STG.E desc[UR36][R2.64], R7 ;  /* 0x0000000702007986 */ /* 0x0013e2000c101924 */
[----:B------:R-:W-:Y:S05]  /*25f0*/  BRA `(.L_x_14759) ;  /* 0x0000000800e47947 */ /* 0x000fea0003800000 */
.L_x_14763:
[----:B0-----:R-:W0:Y:S02]  /*2600*/  I2F.S64 R0, R6 ;  /* 0x0000000600007312 */ /* 0x001e240000301400 */
[----:B0-----:R-:W-:-:S05]  /*2610*/  F2FP.F16.F32.PACK_AB R0, RZ, R0 ;  /* 0x00000000ff00723e */ /* 0x001fca00000000ff */
[----:B------:R0:W-:Y:S01]  /*2620*/  STG.E.U16 desc[UR36][R2.64], R0 ;  /* 0x0000000002007986 */ /* 0x0001e2000c101524 */
[----:B------:R-:W-:Y:S05]  /*2630*/  BRA `(.L_x_14759) ;  /* 0x0000000800d47947 */ /* 0x000fea0003800000 */
.L_x_14762:
[----:B------:R-:W-:-:S09]  /*2640*/  UISETP.NE.AND UP0, UPT, UR4, 0x7, UPT ;  /* 0x000000070400788c */ /* 0x000fd2000bf05270 */
[----:B------:R-:W-:Y:S05]  /*2650*/  BRA.U !UP0, `(.L_x_14764) ;  /* 0x0000000108347547 */ /* 0x000fea000b800000 */
[----:B------:R-:W-:-:S09]  /*2660*/  UISETP.NE.AND UP0, UPT, UR4, 0x8, UPT ;  /* 0x000000080400788c */ /* 0x000fd2000bf05270 */
[----:B------:R-:W-:Y:S05]  /*2670*/  BRA.U !UP0, `(.L_x_14765) ;  /* 0x0000000108187547 */ /* 0x000fea000b800000 */
[----:B------:R-:W-:-:S09]  /*2680*/  UISETP.NE.AND UP0, UPT, UR4, 0x9, UPT ;  /* 0x000000090400788c */ /* 0x000fd2000bf05270 */
[----:B------:R-:W-:Y:S05]  /*2690*/  BRA.U UP0, `(.L_x_14758) ;  /* 0x00000009002c7547 */ /* 0x000fea000b800000 */
[----:B0-----:R-:W0:Y:S01]  /*26a0*/  I2F.S64 R4, R6 ;  /* 0x0000000600047312 */ /* 0x001e220000301400 */
[----:B------:R-:W-:-:S05]  /*26b0*/  IMAD.MOV.U32 R5, RZ, RZ, RZ ;  /* 0x000000ffff057224 */ /* 0x000fca00078e00ff */
[----:B0-----:R3:W-:Y:S01]  /*26c0*/  STG.E.64 desc[UR36][R2.64], R4 ;  /* 0x0000000402007986 */ /* 0x0017e2000c101b24 */
[----:B------:R-:W-:Y:S05]  /*26d0*/  BRA `(.L_x_14759) ;  /* 0x0000000800ac7947 */ /* 0x000fea0003800000 */
.L_x_14765:
[----:B0-----:R-:W0:Y:S02]  /*26e0*/  I2F.S64 R6, R6 ;  /* 0x0000000600067312 */ /* 0x001e240000301400 */
[----:B0-----:R-:W-:-:S04]  /*26f0*/  F2FP.F16.F32.PACK_AB R5, RZ, R6 ;  /* 0x00000006ff05723e */ /* 0x001fc800000000ff */
[----:B------:R-:W-:-:S05]  /*2700*/  PRMT R5, R5, 0x5410, RZ ;  /* 0x0000541005057816 */ /* 0x000fca00000000ff */
[----:B------:R2:W-:Y:S01]  /*2710*/  STG.E desc[UR36][R2.64], R5 ;  /* 0x0000000502007986 */ /* 0x0005e2000c101924 */
[----:B------:R-:W-:Y:S05]  /*2720*/  BRA `(.L_x_14759) ;  /* 0x0000000800987947 */ /* 0x000fea0003800000 */
.L_x_14764:
[----:B0-----:R-:W0:Y:S02]  /*2730*/  I2F.F64.S64 R4, R6 ;  /* 0x0000000600047312 */ /* 0x001e240000301c00 */
[----:B0-----:R4:W-:Y:S01]  /*2740*/  STG.E.64 desc[UR36][R2.64], R4 ;  /* 0x0000000402007986 */ /* 0x0019e2000c101b24 */
[----:B------:R-:W-:Y:S05]  /*2750*/  BRA `(.L_x_14759) ;  /* 0x00000008008c7947 */ /* 0x000fea0003800000 */
.L_x_14754:
        /* <DEDUP_REMOVED lines=8> */
[----:B0-----:R-:W-:-:S04]  /*27e0*/  ISETP.NE.U32.AND P0, PT, R6, RZ, PT ;  /* 0x000000ff0600720c */ /* 0x001fc80003f05070 */
[----:B------:R-:W-:-:S04]  /*27f0*/  ISETP.NE.AND.EX P0, PT, R7, RZ, PT, P0 ;  /* 0x000000ff0700720c */ /* 0x000fc80003f05300 */
[----:B------:R-:W-:-:S05]  /*2800*/  SEL R5, RZ, 0x1, !P0 ;  /* 0x00000001ff057807 */ /* 0x000fca0004000000 */
[----:B------:R0:W-:Y:S01]  /*2810*/  STG.E.U8 desc[UR36][R2.64], R5 ;  /* 0x0000000502007986 */ /* 0x0001e2000c101124 */
[----:B------:R-:W-:Y:S05]  /*2820*/  BRA `(.L_x_14759) ;  /* 0x0000000800587947 */ /* 0x000fea0003800000 */
.L_x_14768:
[----:B0-----:R-:W0:Y:S01]  /*2830*/  I2F.F64.S64 R8, R6 ;  /* 0x0000000600087312 */ /* 0x001e220000301c00 */
[----:B------:R-:W-:-:S05]  /*2840*/  CS2R R10, SRZ ;  /* 0x00000000000a7805 */ /* 0x000fca000001ff00 */
[----:B0-----:R0:W-:Y:S01]  /*2850*/  STG.E.128 desc[UR36][R2.64], R8 ;  /* 0x0000000802007986 */ /* 0x0011e2000c101d24 */
[----:B------:R-:W-:Y:S05]  /*2860*/  BRA `(.L_x_14759) ;  /* 0x0000000800487947 */ /* 0x000fea0003800000 */
.L_x_14767:
[----:B------:R-:W-:-:S09]  /*2870*/  UISETP.NE.AND UP0, UPT, UR4, 0xf, UPT ;  /* 0x0000000f0400788c */ /* 0x000fd2000bf05270 */
[----:B------:R-:W-:Y:S05]  /*2880*/  BRA.U !UP0, `(.L_x_14769) ;  /* 0x0000000108a07547 */ /* 0x000fea000b800000 */
[----:B------:R-:W-:-:S09]  /*2890*/  UISETP.NE.AND UP0, UPT, UR4, 0x17, UPT ;  /* 0x000000170400788c */ /* 0x000fd2000bf05270 */
[----:B------:R-:W-:Y:S05]  /*28a0*/  BRA.U !UP0, `(.L_x_14770) ;  /* 0x00000001084c7547 */ /* 0x000fea000b800000 */
[----:B------:R-:W-:-:S09]  /*28b0*/  UISETP.NE.AND UP0, UPT, UR4, 0x18, UPT ;  /* 0x000000180400788c */ /* 0x000fd2000bf05270 */
[----:B------:R-:W-:Y:S05]  /*28c0*/  BRA.U UP0, `(.L_x_14758) ;  /* 0x0000000500a07547 */ /* 0x000fea000b800000 */
[----:B0-----:R-:W0:Y:S01]  /*28d0*/  I2F.S64 R7, R6 ;  /* 0x0000000600077312 */ /* 0x001e220000301400 */
[----:B------:R-:W-:Y:S01]  /*28e0*/  BSSY.RECONVERGENT B0, `(.L_x_14771) ;  /* 0x000000c000007945 */ /* 0x000fe20003800200 */
[----:B------:R-:W-:Y:S02]  /*28f0*/  MOV R0, 0x7f ;  /* 0x0000007f00007802 */ /* 0x000fe40000000f00 */
        /* <DEDUP_REMOVED lines=10> */
.L_x_14772:
[----:B------:R-:W-:Y:S05]  /*29a0*/  BSYNC.RECONVERGENT B0 ;  /* 0x0000000000007941 */ /* 0x000fea0003800200 */
.L_x_14771:
[----:B------:R-:W-:-:S05]  /*29b0*/  LOP3.LUT R5, R0, 0x80, R5, 0xf8, !PT ;  /* 0x0000008000057812 */ /* 0x000fca00078ef805 */
[----:B------:R0:W-:Y:S01]  /*29c0*/  STG.E.U8 desc[UR36][R2.64], R5 ;  /* 0x0000000502007986 */ /* 0x0001e2000c101124 */
[----:B------:R-:W-:Y:S05]  /*29d0*/  BRA `(.L_x_14759) ;  /* 0x0000000400ec7947 */ /* 0x000fea0003800000 */
.L_x_14770:
[----:B0-----:R-:W0:Y:S01]  /*29e0*/  I2F.S64 R7, R6 ;  /* 0x0000000600077312 */ /* 0x001e220000301400 */
        /* <DEDUP_REMOVED lines=14> */
.L_x_14774:
[----:B------:R-:W-:Y:S05]  /*2ad0*/  BSYNC.RECONVERGENT B0 ;  /* 0x0000000000007941 */ /* 0x000fea0003800200 */
.L_x_14773:
[----:B------:R-:W-:-:S05]  /*2ae0*/  LOP3.LUT R5, R0, 0x80, R5, 0xf8, !PT ;  /* 0x0000008000057812 */ /* 0x000fca00078ef805 */
[----:B------:R0:W-:Y:S01]  /*2af0*/  STG.E.U8 desc[UR36][R2.64], R5 ;  /* 0x0000000502007986 */ /* 0x0001e2000c101124 */
[----:B------:R-:W-:Y:S05]  /*2b00*/  BRA `(.L_x_14759) ;  /* 0x0000000400a07947 */ /* 0x000fea0003800000 */
.L_x_14769:
[----:B0-----:R-:W0:Y:S02]  /*2b10*/  I2F.S64 R0, R6 ;  /* 0x0000000600007312 */ /* 0x001e240000301400 */
[----:B0-----:R-:W-:-:S05]  /*2b20*/  F2FP.BF16.F32.PACK_AB R0, RZ, R0 ;  /* 0x00000000ff00723e */ /* 0x001fca00000010ff */
[----:B------:R0:W-:Y:S01]  /*2b30*/  STG.E.U16 desc[UR36][R2.64], R0 ;  /* 0x0000000002007986 */ /* 0x0001e2000c101524 */
[----:B------:R-:W-:Y:S05]  /*2b40*/  BRA `(.L_x_14759) ;  /* 0x0000000400907947 */ /* 0x000fea0003800000 */
.L_x_14766:
        /* <DEDUP_REMOVED lines=8> */
[----:B0-----:R0:W-:Y:S01]  /*2bd0*/  STG.E.U16 desc[UR36][R2.64], R6 ;  /* 0x0000000602007986 */ /* 0x0011e2000c101524 */
[----:B------:R-:W-:Y:S05]  /*2be0*/  BRA `(.L_x_14759) ;  /* 0x0000000400687947 */ /* 0x000fea0003800000 */
.L_x_14777:
[----:B0-----:R-:W0:Y:S01]  /*2bf0*/  I2F.S64 R5, R6 ;  /* 0x0000000600057312 */ /* 0x001e220000301400 */
        /* <DEDUP_REMOVED lines=12> */
.L_x_14780:
[----:B------:R-:W-:-:S04]  /*2cc0*/  SHF.R.U32.HI R0, RZ, 0x14, R5 ;  /* 0x00000014ff007819 */ /* 0x000fc80000011605 */
[----:B------:R-:W-:-:S04]  /*2cd0*/  LOP3.LUT R0, R0, 0x1, RZ, 0xc0, !PT ;  /* 0x0000000100007812 */ /* 0x000fc800078ec0ff */
[----:B------:R-:W-:-:S04]  /*2ce0*/  IADD3 R0, PT, PT, R5, 0x487ffff, R0 ;  /* 0x0487ffff05007810 */ /* 0x000fc80007ffe000 */
[----:B------:R-:W-:-:S04]  /*2cf0*/  SHF.R.U32.HI R0, RZ, 0x14, R0 ;  /* 0x00000014ff007819 */ /* 0x000fc80000011600 */
[----:B------:R-:W-:-:S07]  /*2d00*/  LOP3.LUT R4, R0, 0xff, RZ, 0xc0, !PT ;  /* 0x000000ff00047812 */ /* 0x000fce00078ec0ff */
.L_x_14781:
[----:B------:R-:W-:-:S04]  /*2d10*/  SHF.R.U32.HI R5, RZ, 0x18, R5 ;  /* 0x00000018ff057819 */ /* 0x000fc80000011605 */
[----:B------:R-:W-:-:S04]  /*2d20*/  LOP3.LUT R4, R4, 0x80, R5, 0xf8, !PT ;  /* 0x0000008004047812 */ /* 0x000fc800078ef805 */
[----:B------:R-:W-:-:S07]  /*2d30*/  PRMT R0, R4, 0x7610, R0 ;  /* 0x0000761004007816 */ /* 0x000fce0000000000 */
.L_x_14779:
[----:B------:R-:W-:Y:S05]  /*2d40*/  BSYNC.RECONVERGENT B0 ;  /* 0x0000000000007941 */ /* 0x000fea0003800200 */
.L_x_14778:
[----:B------:R0:W-:Y:S01]  /*2d50*/  STG.E.U8 desc[UR36][R2.64], R0 ;  /* 0x0000000002007986 */ /* 0x0001e2000c101124 */
[----:B------:R-:W-:Y:S05]  /*2d60*/  BRA `(.L_x_14759) ;  /* 0x0000000400087947 */ /* 0x000fea0003800000 */
.L_x_14776:
[----:B0-----:R-:W0:Y:S01]  /*2d70*/  I2F.S64 R5, R6 ;  /* 0x0000000600057312 */ /* 0x001e220000301400 */
        /* <DEDUP_REMOVED lines=12> */
.L_x_14784:
[----:B------:R-:W-:-:S04]  /*2e40*/  SHF.R.U32.HI R0, RZ, 0x15, R5 ;  /* 0x00000015ff007819 */ /* 0x000fc80000011605 */
[----:B------:R-:W-:-:S04]  /*2e50*/  LOP3.LUT R0, R0, 0x1, RZ, 0xc0, !PT ;  /* 0x0000000100007812 */ /* 0x000fc800078ec0ff */
[----:B------:R-:W-:-:S04]  /*2e60*/  IADD3 R0, PT, PT, R5, 0x88fffff, R0 ;  /* 0x088fffff05007810 */ /* 0x000fc80007ffe000 */
[----:B------:R-:W-:-:S04]  /*2e70*/  SHF.R.U32.HI R0, RZ, 0x15, R0 ;  /* 0x00000015ff007819 */ /* 0x000fc80000011600 */
[----:B------:R-:W-:-:S07]  /*2e80*/  LOP3.LUT R4, R0, 0xff, RZ, 0xc0, !PT ;  /* 0x000000ff00047812 */ /* 0x000fce00078ec0ff */
.L_x_14785:
[----:B------:R-:W-:-:S04]  /*2e90*/  SHF.R.U32.HI R5, RZ, 0x18, R5 ;  /* 0x00000018ff057819 */ /* 0x000fc80000011605 */
[----:B------:R-:W-:-:S04]  /*2ea0*/  LOP3.LUT R4, R4, 0x80, R5, 0xf8, !PT ;  /* 0x0000008004047812 */ /* 0x000fc800078ef805 */
[----:B------:R-:W-:-:S07]  /*2eb0*/  PRMT R0, R4, 0x7610, R0 ;  /* 0x0000761004007816 */ /* 0x000fce0000000000 */
.L_x_14783:
[----:B------:R-:W-:Y:S05]  /*2ec0*/  BSYNC.RECONVERGENT B0 ;  /* 0x0000000000007941 */ /* 0x000fea0003800200 */
.L_x_14782:
[----:B------:R0:W-:Y:S01]  /*2ed0*/  STG.E.U8 desc[UR36][R2.64], R0 ;  /* 0x0000000002007986 */ /* 0x0001e2000c101124 */
[----:B------:R-:W-:Y:S05]  /*2ee0*/  BRA `(.L_x_14759) ;  /* 0x0000000000a87947 */ /* 0x000fea0003800000 */
.L_x_14775:
[----:B------:R-:W-:-:S09]  /*2ef0*/  UISETP.NE.AND UP0, UPT, UR4, 0x1c, UPT ;  /* 0x0000001c0400788c */ /* 0x000fd2000bf05270 */
[----:B------:R-:W-:Y:S05]  /*2f00*/  BRA.U !UP0, `(.L_x_14786) ;  /* 0x00000001089c7547 */ /* 0x000fea000b800000 */
[----:B------:R-:W-:-:S09]  /*2f10*/  UISETP.NE.AND UP0, UPT, UR4, 0x1d, UPT ;  /* 0x0000001d0400788c */ /* 0x000fd2000bf05270 */
[----:B------:R-:W-:Y:S05]  /*2f20*/  BRA.U !UP0, `(.L_x_14787) ;  /* 0x00000001088c7547 */ /* 0x000fea000b800000 */
[----:B------:R-:W-:-:S09]  /*2f30*/  UISETP.NE.AND UP0, UPT, UR4, 0x2c, UPT ;  /* 0x0000002c0400788c */ /* 0x000fd2000bf05270 */
[----:B------:R-:W-:Y:S05]  /*2f40*/  BRA.U !UP0, `(.L_x_14788) ;  /* 0x0000000108447547 */ /* 0x000fea000b800000 */
.L_x_14758:
[----:B------:R-:W-:Y:S01]  /*2f50*/  MOV R0, 0x0 ;  /* 0x0000000000007802 */ /* 0x000fe20000000f00 */
[----:B------:R-:W1:Y:S01]  /*2f60*/  LDCU.64 UR6, c[0x4][0x198] ;  /* 0x01003300ff0677ac */ /* 0x000e620008000a00 */
[----:B------:R-:W-:Y:S02]  /*2f70*/  HFMA2 R13, -RZ, RZ, 0, 0 ;  /* 0x00000000ff0d7431 */ /* 0x000fe400000001ff */
[----:B------:R-:W-:Y:S01]  /*2f80*/  IMAD.MOV.U32 R8, RZ, RZ, 0x65 ;  /* 0x00000065ff087424 */ /* 0x000fe200078e00ff */
[----:B------:R2:W3:Y:S01]  /*2f90*/  LDC.64 R2, c[0x4][R0] ;  /* 0x0100000000027b82 */ /* 0x0004e20000000a00 */
[----:B------:R-:W0:Y:S01]  /*2fa0*/  LDCU.64 UR8, c[0x4][0x1a0] ;  /* 0x01003400ff0877ac */ /* 0x000e220008000a00 */
[----:B------:R-:W-:Y:S01]  /*2fb0*/  IMAD.MOV.U32 R12, RZ, RZ, 0x1 ;  /* 0x00000001ff0c7424 */ /* 0x000fe200078e00ff */
[----:B------:R-:W4:Y:S01]  /*2fc0*/  LDCU.64 UR4, c[0x4][0x40] ;  /* 0x01000800ff0477ac */ /* 0x000f220008000a00 */
[----:B-1----:R-:W-:Y:S02]  /*2fd0*/  IMAD.U32 R4, RZ, RZ, UR6 ;  /* 0x00000006ff047e24 */ /* 0x002fe4000f8e00ff */
[----:B------:R-:W-:Y:S01]  /*2fe0*/  IMAD.U32 R5, RZ, RZ, UR7 ;  /* 0x00000007ff057e24 */ /* 0x000fe2000f8e00ff */
[----:B0-----:R-:W-:Y:S01]  /*2ff0*/  MOV R6, UR8 ;  /* 0x0000000800067c02 */ /* 0x001fe20008000f00 */
[----:B------:R-:W-:-:S02]  /*3000*/  IMAD.U32 R7, RZ, RZ, UR9 ;  /* 0x00000009ff077e24 */ /* 0x000fc4000f8e00ff */
[----:B----4-:R-:W-:Y:S01]  /*3010*/  IMAD.U32 R10, RZ, RZ, UR4 ;  /* 0x00000004ff0a7e24 */ /* 0x010fe2000f8e00ff */
[----:B--2---:R-:W-:-:S07]  /*3020*/  MOV R11, UR5 ;  /* 0x00000005000b7c02 */ /* 0x004fce0008000f00 */
[----:B------:R-:W-:-:S07]  /*3030*/  LEPC R20, `(.L_x_14789) ;  /* 0x000000001014794e */ /* 0x000fce0000000000 */
[----:B---3--:R-:W-:Y:S05]  /*3040*/  CALL.ABS.NOINC R2 ;  /* 0x0000000002007343 */ /* 0x008fea0003c00000 */
.L_x_14789:
[----:B------:R-:W-:Y:S05]  /*3050*/  BRA `(.L_x_14759) ;  /* 0x00000000004c7947 */ /* 0x000fea0003800000 */
.L_x_14788:
[----:B0-----:R-:W0:Y:S02]  /*3060*/  I2F.S64 R6, R6 ;  /* 0x0000000600067312 */ /* 0x001e240000301400 */
        /* <DEDUP_REMOVED lines=15> */
.L_x_14787:
[----:B0-----:R0:W-:Y:S01]  /*3160*/  STG.E.64 desc[UR36][R2.64], R6 ;  /* 0x0000000602007986 */ /* 0x0011e2000c101b24 */
[----:B------:R-:W-:Y:S05]  /*3170*/  BRA `(.L_x_14759) ;  /* 0x0000000000047947 */ /* 0x000fea0003800000 */
.L_x_14786:
[----:B0-----:R0:W-:Y:S02]  /*3180*/  STG.E desc[UR36][R2.64], R6 ;  /* 0x0000000602007986 */ /* 0x0011e4000c101924 */
.L_x_14759:
[----:B------:R-:W-:-:S07]  /*3190*/  VIADD R17, R17, 0x80 ;  /* 0x0000008011117836 */ /* 0x000fce0000000000 */
.L_x_14716:
[----:B------:R-:W-:Y:S05]  /*31a0*/  BSYNC.RECONVERGENT B6 ;  /* 0x0000000000067941 */ /* 0x000fea0003800200 */
.L_x_14715:
        /* <DEDUP_REMOVED lines=307> */
.L_x_14792:
[----:B------:R-:W3:Y:S01]  /*44e0*/  LDCU.64 UR6, c[0x0][0x588] ;  /* 0x0000b100ff0677ac */ /* 0x000ee20008000a00 */
[----:B------:R-:W-:-:S04]  /*44f0*/  UPRMT UR4, UR42, 0x9910, URZ ;  /* 0x000099102a047896 */ /* 0x000fc800080000ff */
[----:B------:R-:W-:Y:S01]  /*4500*/  UISETP.GT.AND UP0, UPT, UR4, 0x9, UPT ;  /* 0x000000090400788c */ /* 0x000fe2000bf04270 */
[----:B---34-:R-:W-:-:S05]  /*4510*/  IADD3 R4, P0, PT, R0, UR6, RZ ;  /* 0x0000000600047c10 */ /* 0x018fca000ff1e0ff */
[----:B--2---:R-:W-:-:S03]  /*4520*/  IMAD.X R5, RZ, RZ, UR7, P0 ;  /* 0x00000007ff057e24 */ /* 0x004fc600080e06ff */
        /* <DEDUP_REMOVED lines=9> */
[----:B-1----:R-:W2:Y:S02]  /*45c0*/  LDG.E.S8 R2, desc[UR36][R4.64] ;  /* 0x0000002404027981 */ /* 0x002ea4000c1e1300 */
[----:B--2---:R-:W-:Y:S01]  /*45d0*/  SHF.R.S32.HI R3, RZ, 0x1f, R2 ;  /* 0x0000001fff037819 */ /* 0x004fe20000011402 */
[----:B------:R-:W-:Y:S06]  /*45e0*/  BRA `(.L_x_14798) ;  /* 0x0000000c004c7947 */ /* 0x000fec0003800000 */
.L_x_14796:
[----:B-1----:R0:W5:Y:S01]  /*45f0*/  LDG.E.U8 R2, desc[UR36][R4.64] ;  /* 0x0000002404027981 */ /* 0x002162000c1e1100 */
[----:B------:R-:W-:Y:S01]  /*4600*/  IMAD.MOV.U32 R3, RZ, RZ, RZ ;  /* 0x000000ffff037224 */ /* 0x000fe200078e00ff */
[----:B------:R-:W-:Y:S06]  /*4610*/  BRA `(.L_x_14798) ;  /* 0x0000000c00407947 */ /* 0x000fec0003800000 */
.L_x_14795:
[----:B------:R-:W-:-:S09]  /*4620*/  UISETP.NE.AND UP0, UPT, UR4, 0x2, UPT ;  /* 0x000000020400788c */ /* 0x000fd2000bf05270 */
[----:B------:R-:W-:Y:S05]  /*4630*/  BRA.U !UP0, `(.L_x_14799) ;  /* 0x0000000108247547 */ /* 0x000fea000b800000 */
[----:B------:R-:W-:-:S09]  /*4640*/  UISETP.NE.AND UP0, UPT, UR4, 0x3, UPT ;  /* 0x000000030400788c */ /* 0x000fd2000bf05270 */
[----:B------:R-:W-:Y:S05]  /*4650*/  BRA.U !UP0, `(.L_x_14800) ;  /* 0x0000000108107547 */ /* 0x000fea000b800000 */
[----:B------:R-:W-:-:S09]  /*4660*/  UISETP.NE.AND UP0, UPT, UR4, 0x4, UPT ;  /* 0x000000040400788c */ /* 0x000fd2000bf05270 */
[----:B------:R-:W-:Y:S05]  /*4670*/  BRA.U UP0, `(.L_x_14797) ;  /* 0x0000000900d07547 */ /* 0x000fea000b800000 */
[----:B-1----:R0:W5:Y:S01]  /*4680*/  LDG.E.64 R2, desc[UR36][R4.64] ;  /* 0x0000002404027981 */ /* 0x002162000c1e1b00 */
[----:B------:R-:W-:Y:S05]  /*4690*/  BRA `(.L_x_14798) ;  /* 0x0000000c00207947 */ /* 0x000fea0003800000 */
.L_x_14800:
[----:B-1----:R-:W2:Y:S02]  /*46a0*/  LDG.E R2, desc[UR36][R4.64] ;  /* 0x0000002404027981 */ /* 0x002ea4000c1e1900 */
[----:B--2---:R-:W-:Y:S01]  /*46b0*/  SHF.R.S32.HI R3, RZ, 0x1f, R2 ;  /* 0x0000001fff037819 */ /* 0x004fe20000011402 */
[----:B------:R-:W-:Y:S06]  /*46c0*/  BRA `(.L_x_14798) ;  /* 0x0000000c00147947 */ /* 0x000fec0003800000 */
.L_x_14799:
[----:B-1----:R-:W2:Y:S02]  /*46d0*/  LDG.E.S16 R2, desc[UR36][R4.64] ;  /* 0x0000002404027981 */ /* 0x002ea4000c1e1700 */
[----:B--2---:R-:W-:Y:S01]  /*46e0*/  SHF.R.S32.HI R3, RZ, 0x1f, R2 ;  /* 0x0000001fff037819 */ /* 0x004fe20000011402 */
[----:B------:R-:W-:Y:S06]  /*46f0*/  BRA `(.L_x_14798) ;  /* 0x0000000c00087947 */ /* 0x000fec0003800000 */
.L_x_14794:
[----:B------:R-:W-:-:S09]  /*4700*/  UISETP.GT.AND UP0, UPT, UR4, 0x6, UPT ;  /* 0x000000060400788c */ /* 0x000fd2000bf04270 */
[----:B------:R-:W-:Y:S05]  /*4710*/  BRA.U UP0, `(.L_x_14801) ;  /* 0x00000001002c7547 */ /* 0x000fea000b800000 */
[----:B------:R-:W-:-:S09]  /*4720*/  UISETP.NE.AND UP0, UPT, UR4, 0x5, UPT ;  /* 0x000000050400788c */ /* 0x000fd2000bf05270 */
[----:B------:R-:W-:Y:S05]  /*4730*/  BRA.U !UP0, `(.L_x_14802) ;  /* 0x0000000108147547 */ /* 0x000fea000b800000 */
[----:B------:R-:W-:-:S09]  /*4740*/  UISETP.NE.AND UP0, UPT, UR4, 0x6, UPT ;  /* 0x000000060400788c */ /* 0x000fd2000bf05270 */
[----:B------:R-:W-:Y:S05]  /*4750*/  BRA.U UP0, `(.L_x_14797) ;  /* 0x0000000900987547 */ /* 0x000fea000b800000 */
[----:B-1----:R-:W2:Y:S02]  /*4760*/  LDG.E R2, desc[UR36][R4.64] ;  /* 0x0000002404027981 */ /* 0x002ea4000c1e1900 */
[----:B--2---:R-:W0:Y:S01]  /*4770*/  F2I.S64.TRUNC R2, R2 ;  /* 0x0000000200027311 */ /* 0x004e22000020d900 */
[----:B------:R-:W-:Y:S05]  /*4780*/  BRA `(.L_x_14798) ;  /* 0x0000000800e47947 */ /* 0x000fea0003800000 */
.L_x_14802:
[----:B------:R-:W1:Y:S02]  /*4790*/  LDG.E.U16 R4, desc[UR36][R4.64] ;  /* 0x0000002404047981 */ /* 0x000e64000c1e1500 */
[----:B-1----:R-:W-:-:S06]  /*47a0*/  HADD2.F32 R2, -RZ, R4.H0_H0 ;  /* 0x20000004ff027230 */ /* 0x002fcc0000004100 */
[----:B------:R-:W0:Y:S01]  /*47b0*/  F2I.S64.TRUNC R2, R2 ;  /* 0x0000000200027311 */ /* 0x000e22000020d900 */
[----:B------:R-:W-:Y:S05]  /*47c0*/  BRA `(.L_x_14798) ;  /* 0x0000000800d47947 */ /* 0x000fea0003800000 */
.L_x_14801:
[----:B------:R-:W-:-:S09]  /*47d0*/  UISETP.NE.AND UP0, UPT, UR4, 0x7, UPT ;  /* 0x000000070400788c */ /* 0x000fd2000bf05270 */
[----:B------:R-:W-:Y:S05]  /*47e0*/  BRA.U !UP0, `(.L_x_14803) ;  /* 0x00000001082c7547 */ /* 0x000fea000b800000 */
[----:B------:R-:W-:-:S09]  /*47f0*/  UISETP.NE.AND UP0, UPT, UR4, 0x8, UPT ;  /* 0x000000080400788c */ /* 0x000fd2000bf05270 */
[----:B------:R-:W-:Y:S05]  /*4800*/  BRA.U !UP0, `(.L_x_14804) ;  /* 0x0000000108147547 */ /* 0x000fea000b800000 */
[----:B------:R-:W-:-:S09]  /*4810*/  UISETP.NE.AND UP0, UPT, UR4, 0x9, UPT ;  /* 0x000000090400788c */ /* 0x000fd2000bf05270 */
[----:B------:R-:W-:Y:S05]  /*4820*/  BRA.U UP0, `(.L_x_14797) ;  /* 0x0000000900647547 */ /* 0x000fea000b800000 */
[----:B-1----:R-:W2:Y:S02]  /*4830*/  LDG.E R2, desc[UR36][R4.64] ;  /* 0x0000002404027981 */ /* 0x002ea4000c1e1900 */
[----:B--2---:R-:W0:Y:S01]  /*4840*/  F2I.S64.TRUNC R2, R2 ;  /* 0x0000000200027311 */ /* 0x004e22000020d900 */
[----:B------:R-:W-:Y:S05]  /*4850*/  BRA `(.L_x_14798) ;  /* 0x0000000800b07947 */ /* 0x000fea0003800000 */
.L_x_14804:
[----:B------:R-:W1:Y:S02]  /*4860*/  LDG.E.U16 R4, desc[UR36][R4.64] ;  /* 0x0000002404047981 */ /* 0x000e64000c1e1500 */
[----:B-1----:R-:W-:-:S06]  /*4870*/  HADD2.F32 R2, -RZ, R4.H0_H0 ;  /* 0x20000004ff027230 */ /* 0x002fcc0000004100 */
[----:B------:R-:W0:Y:S01]  /*4880*/  F2I.S64.TRUNC R2, R2 ;  /* 0x0000000200027311 */ /* 0x000e22000020d900 */
[----:B------:R-:W-:Y:S05]  /*4890*/  BRA `(.L_x_14798) ;  /* 0x0000000800a07947 */ /* 0x000fea0003800000 */
.L_x_14803:
[----:B-1----:R-:W2:Y:S02]  /*48a0*/  LDG.E.64 R2, desc[UR36][R4.64] ;  /* 0x0000002404027981 */ /* 0x002ea4000c1e1b00 */
[----:B--2---:R-:W0:Y:S01]  /*48b0*/  F2I.S64.F64.TRUNC R2, R2 ;  /* 0x0000000200027311 */ /* 0x004e22000030d900 */
[----:B------:R-:W-:Y:S05]  /*48c0*/  BRA `(.L_x_14798) ;  /* 0x0000000800947947 */ /* 0x000fea0003800000 */
.L_x_14793:
        /* <DEDUP_REMOVED lines=9> */
[----:B-1----:R-:W-:Y:S02]  /*4960*/  MOV R3, RZ ;  /* 0x000000ff00037202 */ /* 0x002fe40000000f00 */
[----:B--2---:R-:W-:-:S04]  /*4970*/  ISETP.NE.AND P0, PT, R4, RZ, PT ;  /* 0x000000ff0400720c */ /* 0x004fc80003f05270 */
[----:B------:R-:W-:Y:S01]  /*4980*/  SEL R2, RZ, 0x1, !P0 ;  /* 0x00000001ff027807 */ /* 0x000fe20004000000 */
[----:B------:R-:W-:Y:S08]  /*4990*/  BRA `(.L_x_14798) ;  /* 0x0000000800607947 */ /* 0x000ff00003800000 */
.L_x_14807:
[----:B-1----:R-:W2:Y:S02]  /*49a0*/  LDG.E.64 R2, desc[UR36][R4.64] ;  /* 0x0000002404027981 */ /* 0x002ea4000c1e1b00 */
[----:B--2---:R-:W0:Y:S01]  /*49b0*/  F2I.S64.F64.TRUNC R2, R2 ;  /* 0x0000000200027311 */ /* 0x004e22000030d900 */
[----:B------:R-:W-:Y:S05]  /*49c0*/  BRA `(.L_x_14798) ;  /* 0x0000000800547947 */ /* 0x000fea0003800000 */
.L_x_14806:
        /* <DEDUP_REMOVED lines=9> */
[C---:B-1----:R-:W-:Y:S02]  /*4a60*/  LOP3.LUT R2, R0.reuse, 0x7f000000, RZ, 0xc0, !PT ;  /* 0x7f00000000027812 */ /* 0x042fe400078ec0ff */
        /* <DEDUP_REMOVED lines=16> */
.L_x_14809:
[----:B-1----:R-:W2:Y:S02]  /*4b70*/  LDG.E.U8 R3, desc[UR36][R4.64] ;  /* 0x0000002404037981 */ /* 0x002ea4000c1e1100 */
        /* <DEDUP_REMOVED lines=12> */
.L_x_14808:
[----:B-1----:R-:W2:Y:S02]  /*4c40*/  LDG.E.U16 R2, desc[UR36][R4.64] ;  /* 0x0000002404027981 */ /* 0x002ea4000c1e1500 */
[----:B--2---:R-:W-:-:S06]  /*4c50*/  IMAD.U32 R2, R2, 0x10000, RZ ;  /* 0x0001000002027824 */ /* 0x004fcc00078e00ff */
[----:B------:R-:W0:Y:S01]  /*4c60*/  F2I.S64.TRUNC R2, R2 ;  /* 0x0000000200027311 */ /* 0x000e22000020d900 */
[----:B------:R-:W-:Y:S05]  /*4c70*/  BRA `(.L_x_14798) ;  /* 0x0000000400a87947 */ /* 0x000fea0003800000 */
.L_x_14805:
        /* <DEDUP_REMOVED lines=8> */
[----:B-1----:R3:W5:Y:S01]  /*4d00*/  LDG.E.U16 R2, desc[UR36][R4.64] ;  /* 0x0000002404027981 */ /* 0x002762000c1e1500 */
[----:B------:R-:W-:Y:S01]  /*4d10*/  IMAD.MOV.U32 R3, RZ, RZ, RZ ;  /* 0x000000ffff037224 */ /* 0x000fe200078e00ff */
[----:B------:R-:W-:Y:S06]  /*4d20*/  BRA `(.L_x_14798) ;  /* 0x00000004007c7947 */ /* 0x000fec0003800000 */
.L_x_14812:
[----:B------:R-:W2:Y:S01]  /*4d30*/  LDG.E.U8 R4, desc[UR36][R4.64] ;  /* 0x0000002404047981 */ /* 0x000ea2000c1e1100 */
[----:B------:R-:W-:Y:S01]  /*4d40*/  BSSY.RECONVERGENT B0, `(.L_x_14813) ;  /* 0x0000018000007945 */ /* 0x000fe20003800200 */
[----:B-1----:R-:W-:Y:S01]  /*4d50*/  HFMA2 R2, -RZ, RZ, 0, 0 ;  /* 0x00000000ff027431 */ /* 0x002fe200000001ff */
        /* <DEDUP_REMOVED lines=18> */
.L_x_14816:
[----:B------:R-:W-:Y:S05]  /*4e80*/  BSYNC.RECONVERGENT B1 ;  /* 0x0000000000017941 */ /* 0x000fea0003800200 */
.L_x_14815:
[----:B------:R-:W-:Y:S01]  /*4e90*/  IMAD.SHL.U32 R0, R0, 0x100000, RZ ;  /* 0x0010000000007824 */ /* 0x000fe200078e00ff */
[----:B------:R-:W-:-:S04]  /*4ea0*/  LEA R2, R2, 0x3b800000, 0x17 ;  /* 0x3b80000002027811 */ /* 0x000fc800078eb8ff */
[----:B------:R-:W-:-:S07]  /*4eb0*/  LOP3.LUT R2, R2, R0, R7, 0xfe, !PT ;  /* 0x0000000002027212 */ /* 0x000fce00078efe07 */
.L_x_14814:
[----:B------:R-:W-:Y:S05]  /*4ec0*/  BSYNC.RECONVERGENT B0 ;  /* 0x0000000000007941 */ /* 0x000fea0003800200 */
.L_x_14813:
[----:B------:R-:W4:Y:S01]  /*4ed0*/  F2I.S64.TRUNC R2, R2 ;  /* 0x0000000200027311 */ /* 0x000f22000020d900 */
[----:B------:R-:W-:Y:S05]  /*4ee0*/  BRA `(.L_x_14798) ;  /* 0x00000004000c7947 */ /* 0x000fea0003800000 */
.L_x_14811:
[----:B------:R-:W2:Y:S01]  /*4ef0*/  LDG.E.U8 R4, desc[UR36][R4.64] ;  /* 0x0000002404047981 */ /* 0x000ea2000c1e1100 */
[----:B------:R-:W-:Y:S01]  /*4f00*/  BSSY.RECONVERGENT B0, `(.L_x_14817) ;  /* 0x0000018000007945 */ /* 0x000fe20003800200 */
[----:B-1----:R-:W-:Y:S01]  /*4f10*/  IMAD.MOV.U32 R2, RZ, RZ, RZ ;  /* 0x000000ffff027224 */ /* 0x002fe200078e00ff */
        /* <DEDUP_REMOVED lines=18> */
.L_x_14820:
[----:B------:R-:W-:Y:S05]  /*5040*/  BSYNC.RECONVERGENT B1 ;  /* 0x0000000000017941 */ /* 0x000fea0003800200 */
.L_x_14819:
[----:B------:R-:W-:Y:S02]  /*5050*/  SHF.L.U32 R0, R0, 0x15, RZ ;  /* 0x0000001500007819 */ /* 0x000fe400000006ff */
[----:B------:R-:W-:-:S04]  /*5060*/  LEA R2, R2, 0x37800000, 0x17 ;  /* 0x3780000002027811 */ /* 0x000fc800078eb8ff */
[----:B------:R-:W-:-:S07]  /*5070*/  LOP3.LUT R2, R2, R0, R7, 0xfe, !PT ;  /* 0x0000000002027212 */ /* 0x000fce00078efe07 */
.L_x_14818:
[----:B------:R-:W-:Y:S05]  /*5080*/  BSYNC.RECONVERGENT B0 ;  /* 0x0000000000007941 */ /* 0x000fea0003800200 */
.L_x_14817:
[----:B------:R-:W0:Y:S01]  /*5090*/  F2I.S64.TRUNC R2, R2 ;  /* 0x0000000200027311 */ /* 0x000e22000020d900 */
[----:B------:R-:W-:Y:S05]  /*50a0*/  BRA `(.L_x_14798) ;  /* 0x00000000009c7947 */ /* 0x000fea0003800000 */
.L_x_14810:
        /* <DEDUP_REMOVED lines=8> */
[----:B-1----:R-:W-:Y:S01]  /*5130*/  IMAD.MOV.U32 R2, RZ, RZ, 0x400000 ;  /* 0x00400000ff027424 */ /* 0x002fe200078e00ff */
[----:B--2---:R-:W-:-:S13]  /*5140*/  ISETP.NE.AND P0, PT, R4, RZ, PT ;  /* 0x000000ff0400720c */ /* 0x004fda0003f05270 */
[----:B------:R-:W-:Y:S05]  /*5150*/  @!P0 BRA `(.L_x_14824) ;  /* 0x00000000000c8947 */ /* 0x000fea0003800000 */
[----:B------:R-:W-:-:S13]  /*5160*/  ISETP.NE.AND P0, PT, R4, 0xff, PT ;  /* 0x000000ff0400780c */ /* 0x000fda0003f05270 */
[----:B------:R-:W-:Y:S01]  /*5170*/  @!P0 IMAD.MOV.U32 R2, RZ, RZ, 0x7f800001 ;  /* 0x7f800001ff028424 */ /* 0x000fe200078e00ff */
[----:B------:R-:W-:-:S07]  /*5180*/  @P0 SHF.L.U32 R2, R4, 0x17, RZ ;  /* 0x0000001704020819 */ /* 0x000fce00000006ff */
.L_x_14824:
[----:B------:R-:W-:Y:S05]  /*5190*/  BSYNC.RECONVERGENT B0 ;  /* 0x0000000000007941 */ /* 0x000fea0003800200 */
.L_x_14823:
[----:B------:R-:W1:Y:S01]  /*51a0*/  F2I.S64.TRUNC R2, R2 ;  /* 0x0000000200027311 */ /* 0x000e62000020d900 */
[----:B------:R-:W-:Y:S05]  /*51b0*/  BRA `(.L_x_14798) ;  /* 0x0000000000587947 */ /* 0x000fea0003800000 */
.L_x_14797:
[----:B-1----:R-:W-:Y:S01]  /*51c0*/  MOV R2, 0x0 ;  /* 0x0000000000027802 */ /* 0x002fe20000000f00 */
        /* <DEDUP_REMOVED lines=15> */
.L_x_14825:
[----:B------:R-:W-:Y:S01]  /*52c0*/  CS2R R2, SRZ ;  /* 0x0000000000027805 */ /* 0x000fe2000001ff00 */
[----:B------:R-:W-:Y:S06]  /*52d0*/  BRA `(.L_x_14798) ;  /* 0x0000000000107947 */ /* 0x000fec0003800000 */
.L_x_14822:
[----:B-1----:R0:W5:Y:S01]  /*52e0*/  LDG.E.64 R2, desc[UR36][R4.64] ;  /* 0x0000002404027981 */ /* 0x002162000c1e1b00 */
[----:B------:R-:W-:Y:S05]  /*52f0*/  BRA `(.L_x_14798) ;  /* 0x0000000000087947 */ /* 0x000fea0003800000 */
.L_x_14821:
[----:B-1----:R2:W5:Y:S01]  /*5300*/  LDG.E R2, desc[UR36][R4.64] ;  /* 0x0000002404027981 */ /* 0x002562000c1e1900 */
[----:B------:R-:W-:-:S07]  /*5310*/  IMAD.MOV.U32 R3, RZ, RZ, RZ ;  /* 0x000000ffff037224 */ /* 0x000fce00078e00ff */
.L_x_14798:
[-C--:B01--45:R-:W-:Y:S01]  /*5320*/  IMAD R7, R3, R2.reuse, RZ ;  /* 0x0000000203077224 */ /* 0x0b3fe200078e02ff */
[----:B------:R-:W0:Y:S01]  /*5330*/  LDCU.64 UR4, c[0x0][0x580] ;  /* 0x0000b000ff0477ac */ /* 0x000e220008000a00 */
[C---:B--23--:R-:W-:Y:S01]  /*5340*/  IMAD.WIDE.U32 R4, R2.reuse, R2, RZ ;  /* 0x0000000202047225 */ /* 0x04cfe200078e00ff */
[----:B------:R-:W-:Y:S03]  /*5350*/  BSSY.RECONVERGENT B0, `(.L_x_14826) ;  /* 0x0000014000007945 */ /* 0x000fe60003800200 */
[----:B------:R-:W-:Y:S01]  /*5360*/  IMAD R7, R2, R3, R7 ;  /* 0x0000000302077224 */ /* 0x000fe200078e0207 */
[----:B------:R-:W-:-:S03]  /*5370*/  MOV R10, R4 ;  /* 0x00000004000a7202 */ /* 0x000fc60000000f00 */
[----:B------:R-:W-:-:S06]  /*5380*/  IMAD.IADD R11, R5, 0x1, R7 ;  /* 0x00000001050b7824 */ /* 0x000fcc00078e0207 */
[----:B------:R-:W1:Y:S08]  /*5390*/  I2F.F64.U64 R10, R10 ;  /* 0x0000000a000a7312 */ /* 0x000e700000301800 */
[----:B-1----:R-:W1:Y:S01]  /*53a0*/  MUFU.RCP64H R5, R11 ;  /* 0x0000000b00057308 */ /* 0x002e620000001800 */
[----:B------:R-:W-:-:S05]  /*53b0*/  VIADD R4, R11, 0x300402 ;  /* 0x003004020b047836 */ /* 0x000fca0000000000 */
[----:B------:R-:W-:Y:S01]  /*53c0*/  FSETP.GEU.AND P0, PT, |R4|, 5.8789094863358348022e-39, PT ;  /* 0x004004020400780b */ /* 0x000fe20003f0e200 */
        /* <DEDUP_REMOVED lines=11> */
[----:B------:R-:W-:Y:S05]  /*5480*/  CALL.REL.NOINC `($__internal_35_$__cuda_sm20_dblrcp_rn_slowpath_v3) ;  /* 0x0000006c00f47944 */ /* 0x000fea0003c00000 */
.L_x_14827:
[----:B------:R-:W-:Y:S05]  /*5490*/  BSYNC.RECONVERGENT B0 ;  /* 0x0000000000007941 */ /* 0x000fea0003800200 */
.L_x_14826:
        /* <DEDUP_REMOVED lines=14> */
.L_x_14831:
[----:B0-----:R0:W-:Y:S01]  /*5580*/  STG.E.U8 desc[UR36][R2.64], R6 ;  /* 0x0000000602007986 */ /* 0x0011e2000c101124 */
[----:B------:R-:W-:Y:S05]  /*5590*/  BRA `(.L_x_14833) ;  /* 0x0000000c00347947 */ /* 0x000fea0003800000 */
.L_x_14830:
        /* <DEDUP_REMOVED lines=8> */
.L_x_14835:
[----:B0-----:R0:W-:Y:S01]  /*5620*/  STG.E desc[UR36][R2.64], R6 ;  /* 0x0000000602007986 */ /* 0x0011e2000c101924 */
[----:B------:R-:W-:Y:S05]  /*5630*/  BRA `(.L_x_14833) ;  /* 0x0000000c000c7947 */ /* 0x000fea0003800000 */
.L_x_14834:
[----:B0-----:R0:W-:Y:S01]  /*5640*/  STG.E.U16 desc[UR36][R2.64], R6 ;  /* 0x0000000602007986 */ /* 0x0011e2000c101524 */
[----:B------:R-:W-:Y:S05]  /*5650*/  BRA `(.L_x_14833) ;  /* 0x0000000c00047947 */ /* 0x000fea0003800000 */
.L_x_14829:
        /* <DEDUP_REMOVED lines=9> */
.L_x_14837:
[----:B0-----:R-:W0:Y:S02]  /*56f0*/  I2F.S64 R0, R6 ;  /* 0x0000000600007312 */ /* 0x001e240000301400 */
[----:B0-----:R-:W-:-:S05]  /*5700*/  F2FP.F16.F32.PACK_AB R0, RZ, R0 ;  /* 0x00000000ff00723e */ /* 0x001fca00000000ff */
[----:B------:R0:W-:Y:S01]  /*5710*/  STG.E.U16 desc[UR36][R2.64], R0 ;  /* 0x0000000002007986 */ /* 0x0001e2000c101524 */
[----:B------:R-:W-:Y:S05]  /*5720*/  BRA `(.L_x_14833) ;  /* 0x0000000800d07947 */ /* 0x000fea0003800000 */
.L_x_14836:
        /* <DEDUP_REMOVED lines=10> */
.L_x_14839:
[----:B0-----:R-:W0:Y:S02]  /*57d0*/  I2F.S64 R6, R6 ;  /* 0x0000000600067312 */ /* 0x001e240000301400 */
[----:B0-----:R-:W-:-:S04]  /*57e0*/  F2FP.F16.F32.PACK_AB R5, RZ, R6 ;  /* 0x00000006ff05723e */ /* 0x001fc800000000ff */
[----:B------:R-:W-:-:S05]  /*57f0*/  PRMT R5, R5, 0x5410, RZ ;  /* 0x0000541005057816 */ /* 0x000fca00000000ff */
[----:B------:R0:W-:Y:S01]  /*5800*/  STG.E desc[UR36][R2.64], R5 ;  /* 0x0000000502007986 */ /* 0x0001e2000c101924 */
[----:B------:R-:W-:Y:S05]  /*5810*/  BRA `(.L_x_14833) ;  /* 0x0000000800947947 */ /* 0x000fea0003800000 */
.L_x_14838:
[----:B0-----:R-:W0:Y:S02]  /*5820*/  I2F.F64.S64 R4, R6 ;  /* 0x0000000600047312 */ /* 0x001e240000301c00 */
[----:B0-----:R0:W-:Y:S01]  /*5830*/  STG.E.64 desc[UR36][R2.64], R4 ;  /* 0x0000000402007986 */ /* 0x0011e2000c101b24 */
[----:B------:R-:W-:Y:S05]  /*5840*/  BRA `(.L_x_14833) ;  /* 0x0000000800887947 */ /* 0x000fea0003800000 */
.L_x_14828:
        /* <DEDUP_REMOVED lines=12> */
.L_x_14843:
[----:B0-----:R-:W0:Y:S01]  /*5910*/  I2F.S64 R5, R6 ;  /* 0x0000000600057312 */ /* 0x001e220000301400 */
        /* <DEDUP_REMOVED lines=17> */
.L_x_14846:
[----:B------:R-:W-:-:S04]  /*5a30*/  SHF.R.U32.HI R5, RZ, 0x18, R5 ;  /* 0x00000018ff057819 */ /* 0x000fc80000011605 */
[----:B------:R-:W-:-:S07]  /*5a40*/  LOP3.LUT R0, R0, 0x80, R5, 0xf8, !PT ;  /* 0x0000008000007812 */ /* 0x000fce00078ef805 */
.L_x_14845:
[----:B------:R-:W-:Y:S05]  /*5a50*/  BSYNC.RECONVERGENT B0 ;  /* 0x0000000000007941 */ /* 0x000fea0003800200 */
.L_x_14844:
[----:B------:R0:W-:Y:S01]  /*5a60*/  STG.E.U8 desc[UR36][R2.64], R0 ;  /* 0x0000000002007986 */ /* 0x0001e2000c101124 */
[----:B------:R-:W-:Y:S05]  /*5a70*/  BRA `(.L_x_14833) ;  /* 0x0000000400fc7947 */ /* 0x000fea0003800000 */
.L_x_14842:
        /* <DEDUP_REMOVED lines=18> */
.L_x_14849:
[----:B------:R-:W-:-:S04]  /*5ba0*/  SHF.R.U32.HI R5, RZ, 0x18, R5 ;  /* 0x00000018ff057819 */ /* 0x000fc80000011605 */
[----:B------:R-:W-:-:S07]  /*5bb0*/  LOP3.LUT R0, R0, 0x80, R5, 0xf8, !PT ;  /* 0x0000008000007812 */ /* 0x000fce00078ef805 */
.L_x_14848:
[----:B------:R-:W-:Y:S05]  /*5bc0*/  BSYNC.RECONVERGENT B0 ;  /* 0x0000000000007941 */ /* 0x000fea0003800200 */
.L_x_14847:
[----:B------:R0:W-:Y:S01]  /*5bd0*/  STG.E.U8 desc[UR36][R2.64], R0 ;  /* 0x0000000002007986 */ /* 0x0001e2000c101124 */
[----:B------:R-:W-:Y:S05]  /*5be0*/  BRA `(.L_x_14833) ;  /* 0x0000000400a07947 */ /* 0x000fea0003800000 */
.L_x_14841:
[----:B------:R-:W-:-:S09]  /*5bf0*/  UISETP.NE.AND UP0, UPT, UR4, 0x1c, UPT ;  /* 0x0000001c0400788c */ /* 0x000fd2000bf05270 */
[----:B------:R-:W-:Y:S05]  /*5c00*/  BRA.U !UP0, `(.L_x_14850) ;  /* 0x0000000108587547 */ /* 0x000fea000b800000 */
[----:B------:R-:W-:-:S09]  /*5c10*/  UISETP.NE.AND UP0, UPT, UR4, 0x1d, UPT ;  /* 0x0000001d0400788c */ /* 0x000fd2000bf05270 */
[----:B------:R-:W-:Y:S05]  /*5c20*/  BRA.U !UP0, `(.L_x_14851) ;  /* 0x0000000108487547 */ /* 0x000fea000b800000 */
[----:B------:R-:W-:-:S09]  /*5c30*/  UISETP.NE.AND UP0, UPT, UR4, 0x2c, UPT ;  /* 0x0000002c0400788c */ /* 0x000fd2000bf05270 */
[----:B------:R-:W-:Y:S05]  /*5c40*/  BRA.U UP0, `(.L_x_14832) ;  /* 0x0000000100a47547 */ /* 0x000fea000b800000 */
[----:B0-----:R-:W0:Y:S02]  /*5c50*/  I2F.S64 R6, R6 ;  /* 0x0000000600067312 */ /* 0x001e240000301400 */
        /* <DEDUP_REMOVED lines=15> */
.L_x_14851:
[----:B0-----:R0:W-:Y:S01]  /*5d50*/  STG.E.64 desc[UR36][R2.64], R6 ;  /* 0x0000000602007986 */ /* 0x0011e2000c101b24 */
[----:B------:R-:W-:Y:S05]  /*5d60*/  BRA `(.L_x_14833) ;  /* 0x0000000400407947 */ /* 0x000fea0003800000 */
.L_x_14850:
[----:B0-----:R0:W-:Y:S01]  /*5d70*/  STG.E desc[UR36][R2.64], R6 ;  /* 0x0000000602007986 */ /* 0x0011e2000c101924 */
[----:B------:R-:W-:Y:S05]  /*5d80*/  BRA `(.L_x_14833) ;  /* 0x0000000400387947 */ /* 0x000fea0003800000 */
.L_x_14840:
        /* <DEDUP_REMOVED lines=11> */
.L_x_14853:
[----:B0-----:R-:W0:Y:S01]  /*5e40*/  I2F.F64.S64 R8, R6 ;  /* 0x0000000600087312 */ /* 0x001e220000301c00 */
[----:B------:R-:W-:-:S05]  /*5e50*/  CS2R R10, SRZ ;  /* 0x00000000000a7805 */ /* 0x000fca000001ff00 */
[----:B0-----:R4:W-:Y:S01]  /*5e60*/  STG.E.128 desc[UR36][R2.64], R8 ;  /* 0x0000000802007986 */ /* 0x0019e2000c101d24 */
[----:B------:R-:W-:Y:S05]  /*5e70*/  BRA `(.L_x_14833) ;  /* 0x0000000000fc7947 */ /* 0x000fea0003800000 */
.L_x_14852:
[----:B------:R-:W-:-:S09]  /*5e80*/  UISETP.NE.AND UP0, UPT, UR4, 0xf, UPT ;  /* 0x0000000f0400788c */ /* 0x000fd2000bf05270 */
[----:B------:R-:W-:Y:S05]  /*5e90*/  BRA.U !UP0, `(.L_x_14854) ;  /* 0x0000000108e87547 */ /* 0x000fea000b800000 */
[----:B------:R-:W-:-:S09]  /*5ea0*/  UISETP.NE.AND UP0, UPT, UR4, 0x17, UPT ;  /* 0x000000170400788c */ /* 0x000fd2000bf05270 */
[----:B------:R-:W-:Y:S05]  /*5eb0*/  BRA.U !UP0, `(.L_x_14855) ;  /* 0x0000000108907547 */ /* 0x000fea000b800000 */
[----:B------:R-:W-:-:S09]  /*5ec0*/  UISETP.NE.AND UP0, UPT, UR4, 0x18, UPT ;  /* 0x000000180400788c */ /* 0x000fd2000bf05270 */
[----:B------:R-:W-:Y:S05]  /*5ed0*/  BRA.U !UP0, `(.L_x_14856) ;  /* 0x0000000108447547 */ /* 0x000fea000b800000 */
.L_x_14832:
        /* <DEDUP_REMOVED lines=16> */
.L_x_14857:
[----:B------:R-:W-:Y:S05]  /*5fe0*/  BRA `(.L_x_14833) ;  /* 0x0000000000a07947 */ /* 0x000fea0003800000 */
.L_x_14856:
[----:B0-----:R-:W0:Y:S01]  /*5ff0*/  I2F.S64 R7, R6 ;  /* 0x0000000600077312 */ /* 0x001e220000301400 */
        /* <DEDUP_REMOVED lines=12> */
.L_x_14859:
[----:B------:R-:W-:Y:S05]  /*60c0*/  BSYNC.RECONVERGENT B0 ;  /* 0x0000000000007941 */ /* 0x000fea0003800200 */
.L_x_14858:
[----:B------:R-:W-:-:S05]  /*60d0*/  LOP3.LUT R5, R0, 0x80, R5, 0xf8, !PT ;  /* 0x0000008000057812 */ /* 0x000fca00078ef805 */
[----:B------:R2:W-:Y:S01]  /*60e0*/  STG.E.U8 desc[UR36][R2.64], R5 ;  /* 0x0000000502007986 */ /* 0x0005e2000c101124 */
[----:B------:R-:W-:Y:S05]  /*60f0*/  BRA `(.L_x_14833) ;  /* 0x00000000005c7947 */ /* 0x000fea0003800000 */
.L_x_14855:
[----:B0-----:R-:W0:Y:S01]  /*6100*/  I2F.S64 R5, R6 ;  /* 0x0000000600057312 */ /* 0x001e220000301400 */
        /* <DEDUP_REMOVED lines=11> */
.L_x_14861:
[----:B------:R-:W-:Y:S01]  /*61c0*/  IMAD.MOV.U32 R0, RZ, RZ, 0x7f ;  /* 0x0000007fff007424 */ /* 0x000fe200078e00ff */
[----:B------:R-:W-:-:S04]  /*61d0*/  ISETP.GT.U32.AND P0, PT, R4, 0x7f800000, PT ;  /* 0x7f8000000400780c */ /* 0x000fc80003f04070 */
[----:B------:R-:W-:-:S09]  /*61e0*/  SEL R0, R0, 0x7c, P0 ;  /* 0x0000007c00007807 */ /* 0x000fd20000000000 */
.L_x_14862:
[----:B------:R-:W-:Y:S05]  /*61f0*/  BSYNC.RECONVERGENT B0 ;  /* 0x0000000000007941 */ /* 0x000fea0003800200 */
.L_x_14860:
[----:B------:R-:W-:-:S04]  /*6200*/  SHF.R.U32.HI R5, RZ, 0x18, R5 ;  /* 0x00000018ff057819 */ /* 0x000fc80000011605 */
[----:B------:R-:W-:-:S05]  /*6210*/  LOP3.LUT R5, R0, 0x80, R5, 0xf8, !PT ;  /* 0x0000008000057812 */ /* 0x000fca00078ef805 */
[----:B------:R1:W-:Y:S01]  /*6220*/  STG.E.U8 desc[UR36][R2.64], R5 ;  /* 0x0000000502007986 */ /* 0x0003e2000c101124 */
[----:B------:R-:W-:Y:S05]  /*6230*/  BRA `(.L_x_14833) ;  /* 0x00000000000c7947 */ /* 0x000fea0003800000 */
.L_x_14854:
[----:B0-----:R-:W0:Y:S02]  /*6240*/  I2F.S64 R0, R6 ;  /* 0x0000000600007312 */ /* 0x001e240000301400 */
[----:B0-----:R-:W-:-:S05]  /*6250*/  F2FP.BF16.F32.PACK_AB R0, RZ, R0 ;  /* 0x00000000ff00723e */ /* 0x001fca00000010ff */
[----:B------:R0:W-:Y:S02]  /*6260*/  STG.E.U16 desc[UR36][R2.64], R0 ;  /* 0x0000000002007986 */ /* 0x0001e4000c101524 */
.L_x_14833:
[----:B------:R-:W-:-:S07]  /*6270*/  IADD3 R17, PT, PT, R17, 0x80, RZ ;  /* 0x0000008011117810 */ /* 0x000fce0007ffe0ff */
.L_x_14791:
[----:B------:R-:W-:Y:S05]  /*6280*/  BSYNC.RECONVERGENT B6 ;  /* 0x0000000000067941 */ /* 0x000fea0003800200 */
.L_x_14790:
        /* <DEDUP_REMOVED lines=307> */
.L_x_14865:
[----:B------:R-:W3:Y:S01]  /*75c0*/  LDCU.64 UR6, c[0x0][0x588] ;  /* 0x0000b100ff0677ac */ /* 0x000ee20008000a00 */
[----:B------:R-:W-:-:S04]  /*75d0*/  UPRMT UR4, UR42, 0x9910, URZ ;  /* 0x000099102a047896 */ /* 0x000fc800080000ff */
[----:B------:R-:W-:Y:S01]  /*75e0*/  UISETP.GT.AND UP0, UPT, UR4, 0x9, UPT ;  /* 0x000000090400788c */ /* 0x000fe2000bf04270 */
[----:B---34-:R-:W-:-:S05]  /*75f0*/  IADD3 R4, P0, PT, R0, UR6, RZ ;  /* 0x0000000600047c10 */ /* 0x018fca000ff1e0ff */
        /* <DEDUP_REMOVED lines=13> */
.L_x_14869:
[----:B------:R0:W5:Y:S01]  /*76d0*/  LDG.E.U8 R2, desc[UR36][R4.64] ;  /* 0x0000002404027981 */ /* 0x000162000c1e1100 */
[----:B------:R-:W-:Y:S01]  /*76e0*/  HFMA2 R3, -RZ, RZ, 0, 0 ;  /* 0x00000000ff037431 */ /* 0x000fe200000001ff */
[----:B------:R-:W-:Y:S06]  /*76f0*/  BRA `(.L_x_14871) ;  /* 0x0000000c00407947 */ /* 0x000fec0003800000 */
.L_x_14868:
        /* <DEDUP_REMOVED lines=8> */
.L_x_14873:
[----:B------:R-:W2:Y:S02]  /*7780*/  LDG.E R2, desc[UR36][R4.64] ;  /* 0x0000002404027981 */ /* 0x000ea4000c1e1900 */
[----:B--2---:R-:W-:Y:S01]  /*7790*/  SHF.R.S32.HI R3, RZ, 0x1f, R2 ;  /* 0x0000001fff037819 */ /* 0x004fe20000011402 */
[----:B------:R-:W-:Y:S06]  /*77a0*/  BRA `(.L_x_14871) ;  /* 0x0000000c00147947 */ /* 0x000fec0003800000 */
.L_x_14872:
[----:B------:R-:W2:Y:S02]  /*77b0*/  LDG.E.S16 R2, desc[UR36][R4.64] ;  /* 0x0000002404027981 */ /* 0x000ea4000c1e1700 */
[----:B--2---:R-:W-:Y:S01]  /*77c0*/  SHF.R.S32.HI R3, RZ, 0x1f, R2 ;  /* 0x0000001fff037819 */ /* 0x004fe20000011402 */
[----:B------:R-:W-:Y:S06]  /*77d0*/  BRA `(.L_x_14871) ;  /* 0x0000000c00087947 */ /* 0x000fec0003800000 */
.L_x_14867:
        /* <DEDUP_REMOVED lines=9> */
.L_x_14875:
[----:B------:R-:W2:Y:S02]  /*7870*/  LDG.E.U16 R4, desc[UR36][R4.64] ;  /* 0x0000002404047981 */ /* 0x000ea4000c1e1500 */
[----:B--2---:R-:W-:-:S06]  /*7880*/  HADD2.F32 R2, -RZ, R4.H0_H0 ;  /* 0x20000004ff027230 */ /* 0x004fcc0000004100 */
[----:B------:R-:W0:Y:S01]  /*7890*/  F2I.S64.TRUNC R2, R2 ;  /* 0x0000000200027311 */ /* 0x000e22000020d900 */
[----:B------:R-:W-:Y:S05]  /*78a0*/  BRA `(.L_x_14871) ;  /* 0x0000000800d47947 */ /* 0x000fea0003800000 */
.L_x_14874:
        /* <DEDUP_REMOVED lines=9> */
.L_x_14877:
[----:B------:R-:W2:Y:S02]  /*7940*/  LDG.E.U16 R4, desc[UR36][R4.64] ;  /* 0x0000002404047981 */ /* 0x000ea4000c1e1500 */
[----:B--2---:R-:W-:-:S06]  /*7950*/  HADD2.F32 R2, -RZ, R4.H0_H0 ;  /* 0x20000004ff027230 */ /* 0x004fcc0000004100 */
[----:B------:R-:W0:Y:S01]  /*7960*/  F2I.S64.TRUNC R2, R2 ;  /* 0x0000000200027311 */ /* 0x000e22000020d900 */
[----:B------:R-:W-:Y:S05]  /*7970*/  BRA `(.L_x_14871) ;  /* 0x0000000800a07947 */ /* 0x000fea0003800000 */
.L_x_14876:
[----:B------:R-:W2:Y:S02]  /*7980*/  LDG.E.64 R2, desc[UR36][R4.64] ;  /* 0x0000002404027981 */ /* 0x000ea4000c1e1b00 */
[----:B--2---:R-:W0:Y:S01]  /*7990*/  F2I.S64.F64.TRUNC R2, R2 ;  /* 0x0000000200027311 */ /* 0x004e22000030d900 */
[----:B------:R-:W-:Y:S05]  /*79a0*/  BRA `(.L_x_14871) ;  /* 0x0000000800947947 */ /* 0x000fea0003800000 */
.L_x_14866:
        /* <DEDUP_REMOVED lines=13> */
.L_x_14880:
[----:B------:R-:W2:Y:S02]  /*7a80*/  LDG.E.64 R2, desc[UR36][R4.64] ;  /* 0x0000002404027981 */ /* 0x000ea4000c1e1b00 */
[----:B--2---:R-:W0:Y:S01]  /*7a90*/  F2I.S64.F64.TRUNC R2, R2 ;  /* 0x0000000200027311 */ /* 0x004e22000030d900 */
[----:B------:R-:W-:Y:S05]  /*7aa0*/  BRA `(.L_x_14871) ;  /* 0x0000000800547947 */ /* 0x000fea0003800000 */
.L_x_14879:
        /* <DEDUP_REMOVED lines=24> */
[----:B------:R-:W2:Y:S01]  /*7c30*/  F2I.S64.TRUNC R2, R3 ;  /* 0x0000000300027311 */ /* 0x000ea2000020d900 */
[----:B------:R-:W-:Y:S05]  /*7c40*/  BRA `(.L_x_14871) ;  /* 0x0000000400ec7947 */ /* 0x000fea0003800000 */
.L_x_14882:
        /* <DEDUP_REMOVED lines=11> */
[----:B------:R-:W1:Y:S01]  /*7d00*/  F2I.S64.TRUNC R2, R3 ;  /* 0x0000000300027311 */ /* 0x000e62000020d900 */
[----:B------:R-:W-:Y:S05]  /*7d10*/  BRA `(.L_x_14871) ;  /* 0x0000000400b87947 */ /* 0x000fea0003800000 */
.L_x_14881:
[----:B------:R-:W2:Y:S02]  /*7d20*/  LDG.E.U16 R2, desc[UR36][R4.64] ;  /* 0x0000002404027981 */ /* 0x000ea4000c1e1500 */
[----:B--2---:R-:W-:-:S06]  /*7d30*/  IMAD.U32 R2, R2, 0x10000, RZ ;  /* 0x0001000002027824 */ /* 0x004fcc00078e00ff */
[----:B------:R-:W3:Y:S01]  /*7d40*/  F2I.S64.TRUNC R2, R2 ;  /* 0x0000000200027311 */ /* 0x000ee2000020d900 */
[----:B------:R-:W-:Y:S05]  /*7d50*/  BRA `(.L_x_14871) ;  /* 0x0000000400a87947 */ /* 0x000fea0003800000 */
.L_x_14878:
        /* <DEDUP_REMOVED lines=11> */
.L_x_14885:
        /* <DEDUP_REMOVED lines=21> */
.L_x_14889:
[----:B------:R-:W-:Y:S05]  /*7f60*/  BSYNC.RECONVERGENT B1 ;  /* 0x0000000000017941 */ /* 0x000fea0003800200 */
.L_x_14888:
[----:B------:R-:W-:Y:S01]  /*7f70*/  IMAD.SHL.U32 R0, R0, 0x100000, RZ ;  /* 0x0010000000007824 */ /* 0x000fe200078e00ff */
[----:B------:R-:W-:-:S04]  /*7f80*/  LEA R2, R2, 0x3b800000, 0x17 ;  /* 0x3b80000002027811 */ /* 0x000fc800078eb8ff */
[----:B------:R-:W-:-:S07]  /*7f90*/  LOP3.LUT R2, R2, R0, R7, 0xfe, !PT ;  /* 0x0000000002027212 */ /* 0x000fce00078efe07 */
.L_x_14887:
[----:B------:R-:W-:Y:S05]  /*7fa0*/  BSYNC.RECONVERGENT B0 ;  /* 0x0000000000007941 */ /* 0x000fea0003800200 */
.L_x_14886:
[----:B------:R-:W0:Y:S01]  /*7fb0*/  F2I.S64.TRUNC R2, R2 ;  /* 0x0000000200027311 */ /* 0x000e22000020d900 */
[----:B------:R-:W-:Y:S05]  /*7fc0*/  BRA `(.L_x_14871) ;  /* 0x00000004000c7947 */ /* 0x000fea0003800000 */
.L_x_14884:
        /* <DEDUP_REMOVED lines=21> */
.L_x_14893:
[----:B------:R-:W-:Y:S05]  /*8120*/  BSYNC.RECONVERGENT B1 ;  /* 0x0000000000017941 */ /* 0x000fea0003800200 */
.L_x_14892:
[----:B------:R-:W-:Y:S01]  /*8130*/  IMAD.SHL.U32 R0, R0, 0x200000, RZ ;  /* 0x0020000000007824 */ /* 0x000fe200078e00ff */
[----:B------:R-:W-:-:S04]  /*8140*/  LEA R2, R2, 0x37800000, 0x17 ;  /* 0x3780000002027811 */ /* 0x000fc800078eb8ff */
[----:B------:R-:W-:-:S07]  /*8150*/  LOP3.LUT R2, R2, R0, R7, 0xfe, !PT ;  /* 0x0000000002027212 */ /* 0x000fce00078efe07 */
.L_x_14891:
[----:B------:R-:W-:Y:S05]  /*8160*/  BSYNC.RECONVERGENT B0 ;  /* 0x0000000000007941 */ /* 0x000fea0003800200 */
.L_x_14890:
[----:B------:R-:W0:Y:S01]  /*8170*/  F2I.S64.TRUNC R2, R2 ;  /* 0x0000000200027311 */ /* 0x000e22000020d900 */
[----:B------:R-:W-:Y:S05]  /*8180*/  BRA `(.L_x_14871) ;  /* 0x00000000009c7947 */ /* 0x000fea0003800000 */
.L_x_14883:
        /* <DEDUP_REMOVED lines=14> */
.L_x_14897:
[----:B------:R-:W-:Y:S05]  /*8270*/  BSYNC.RECONVERGENT B0 ;  /* 0x0000000000007941 */ /* 0x000fea0003800200 */
.L_x_14896:
[----:B------:R-:W0:Y:S01]  /*8280*/  F2I.S64.TRUNC R2, R2 ;  /* 0x0000000200027311 */ /* 0x000e22000020d900 */
[----:B------:R-:W-:Y:S05]  /*8290*/  BRA `(.L_x_14871) ;  /* 0x0000000000587947 */ /* 0x000fea0003800000 */
.L_x_14870:
        /* <DEDUP_REMOVED lines=16> */
.L_x_14898:
[----:B------:R-:W-:Y:S01]  /*83a0*/  CS2R R2, SRZ ;  /* 0x0000000000027805 */ /* 0x000fe2000001ff00 */
[----:B------:R-:W-:Y:S06]  /*83b0*/  BRA `(.L_x_14871) ;  /* 0x0000000000107947 */ /* 0x000fec0003800000 */
.L_x_14895:
[----:B------:R0:W5:Y:S01]  /*83c0*/  LDG.E.64 R2, desc[UR36][R4.64] ;  /* 0x0000002404027981 */ /* 0x000162000c1e1b00 */
[----:B------:R-:W-:Y:S05]  /*83d0*/  BRA `(.L_x_14871) ;  /* 0x0000000000087947 */ /* 0x000fea0003800000 */
.L_x_14894:
[----:B------:R0:W5:Y:S01]  /*83e0*/  LDG.E R2, desc[UR36][R4.64] ;  /* 0x0000002404027981 */ /* 0x000162000c1e1900 */
[----:B------:R-:W-:-:S07]  /*83f0*/  IMAD.MOV.U32 R3, RZ, RZ, RZ ;  /* 0x000000ffff037224 */ /* 0x000fce00078e00ff */
.L_x_14871:
[-C--:B0123-5:R-:W-:Y:S01]  /*8400*/  IMAD R7, R3, R2.reuse, RZ ;  /* 0x0000000203077224 */ /* 0x0affe200078e02ff */
[----:B------:R-:W0:Y:S01]  /*8410*/  LDCU.64 UR4, c[0x0][0x580] ;  /* 0x0000b000ff0477ac */ /* 0x000e220008000a00 */
[C---:B----4-:R-:W-:Y:S01]  /*8420*/  IMAD.WIDE.U32 R4, R2.reuse, R2, RZ ;  /* 0x0000000202047225 */ /* 0x050fe200078e00ff */
        /* <DEDUP_REMOVED lines=20> */
.L_x_14900:
[----:B------:R-:W-:Y:S05]  /*8570*/  BSYNC.RECONVERGENT B0 ;  /* 0x0000000000007941 */ /* 0x000fea0003800200 */
.L_x_14899:
        /* <DEDUP_REMOVED lines=14> */
.L_x_14904:
[----:B0-----:R0:W-:Y:S01]  /*8660*/  STG.E.U8 desc[UR36][R2.64], R6 ;  /* 0x0000000602007986 */ /* 0x0011e2000c101124 */
[----:B------:R-:W-:Y:S05]  /*8670*/  BRA `(.L_x_14906) ;  /* 0x0000000c00347947 */ /* 0x000fea0003800000 */
.L_x_14903:
        /* <DEDUP_REMOVED lines=8> */
.L_x_14908:
[----:B0-----:R0:W-:Y:S01]  /*8700*/  STG.E desc[UR36][R2.64], R6 ;  /* 0x0000000602007986 */ /* 0x0011e2000c101924 */
[----:B------:R-:W-:Y:S05]  /*8710*/  BRA `(.L_x_14906) ;  /* 0x0000000c000c7947 */ /* 0x000fea0003800000 */
.L_x_14907:
[----:B0-----:R0:W-:Y:S01]  /*8720*/  STG.E.U16 desc[UR36][R2.64], R6 ;  /* 0x0000000602007986 */ /* 0x0011e2000c101524 */
[----:B------:R-:W-:Y:S05]  /*8730*/  BRA `(.L_x_14906) ;  /* 0x0000000c00047947 */ /* 0x000fea0003800000 */
.L_x_14902:
        /* <DEDUP_REMOVED lines=9> */
.L_x_14910:
[----:B0-----:R-:W0:Y:S02]  /*87d0*/  I2F.S64 R0, R6 ;  /* 0x0000000600007312 */ /* 0x001e240000301400 */
[----:B0-----:R-:W-:-:S05]  /*87e0*/  F2FP.F16.F32.PACK_AB R0, RZ, R0 ;  /* 0x00000000ff00723e */ /* 0x001fca00000000ff */
[----:B------:R0:W-:Y:S01]  /*87f0*/  STG.E.U16 desc[UR36][R2.64], R0 ;  /* 0x0000000002007986 */ /* 0x0001e2000c101524 */
[----:B------:R-:W-:Y:S05]  /*8800*/  BRA `(.L_x_14906) ;  /* 0x0000000800d07947 */ /* 0x000fea0003800000 */
.L_x_14909:
        /* <DEDUP_REMOVED lines=10> */
.L_x_14912:
[----:B0-----:R-:W0:Y:S02]  /*88b0*/  I2F.S64 R6, R6 ;  /* 0x0000000600067312 */ /* 0x001e240000301400 */
[----:B0-----:R-:W-:-:S04]  /*88c0*/  F2FP.F16.F32.PACK_AB R5, RZ, R6 ;  /* 0x00000006ff05723e */ /* 0x001fc800000000ff */
[----:B------:R-:W-:-:S05]  /*88d0*/  PRMT R5, R5, 0x5410, RZ ;  /* 0x0000541005057816 */ /* 0x000fca00000000ff */
[----:B------:R0:W-:Y:S01]  /*88e0*/  STG.E desc[UR36][R2.64], R5 ;  /* 0x0000000502007986 */ /* 0x0001e2000c101924 */
[----:B------:R-:W-:Y:S05]  /*88f0*/  BRA `(.L_x_14906) ;  /* 0x0000000800947947 */ /* 0x000fea0003800000 */
.L_x_14911:
[----:B0-----:R-:W0:Y:S02]  /*8900*/  I2F.F64.S64 R4, R6 ;  /* 0x0000000600047312 */ /* 0x001e240000301c00 */
[----:B0-----:R0:W-:Y:S01]  /*8910*/  STG.E.64 desc[UR36][R2.64], R4 ;  /* 0x0000000402007986 */ /* 0x0011e2000c101b24 */
[----:B------:R-:W-:Y:S05]  /*8920*/  BRA `(.L_x_14906) ;  /* 0x0000000800887947 */ /* 0x000fea0003800000 */
.L_x_14901:
        /* <DEDUP_REMOVED lines=12> */
.L_x_14916:
[----:B0-----:R-:W0:Y:S01]  /*89f0*/  I2F.S64 R5, R6 ;  /* 0x0000000600057312 */ /* 0x001e220000301400 */
        /* <DEDUP_REMOVED lines=17> */
.L_x_14919:
[----:B------:R-:W-:-:S04]  /*8b10*/  SHF.R.U32.HI R5, RZ, 0x18, R5 ;  /* 0x00000018ff057819 */ /* 0x000fc80000011605 */
[----:B------:R-:W-:-:S07]  /*8b20*/  LOP3.LUT R0, R0, 0x80, R5, 0xf8, !PT ;  /* 0x0000008000007812 */ /* 0x000fce00078ef805 */
.L_x_14918:
[----:B------:R-:W-:Y:S05]  /*8b30*/  BSYNC.RECONVERGENT B0 ;  /* 0x0000000000007941 */ /* 0x000fea0003800200 */
.L_x_14917:
[----:B------:R4:W-:Y:S01]  /*8b40*/  STG.E.U8 desc[UR36][R2.64], R0 ;  /* 0x0000000002007986 */ /* 0x0009e2000c101124 */
[----:B------:R-:W-:Y:S05]  /*8b50*/  BRA `(.L_x_14906) ;  /* 0x0000000400fc7947 */ /* 0x000fea0003800000 */
.L_x_14915:
        /* <DEDUP_REMOVED lines=18> */
.L_x_14922:
[----:B------:R-:W-:-:S04]  /*8c80*/  SHF.R.U32.HI R5, RZ, 0x18, R5 ;  /* 0x00000018ff057819 */ /* 0x000fc80000011605 */
[----:B------:R-:W-:-:S07]  /*8c90*/  LOP3.LUT R0, R0, 0x80, R5, 0xf8, !PT ;  /* 0x0000008000007812 */ /* 0x000fce00078ef805 */
.L_x_14921:
[----:B------:R-:W-:Y:S05]  /*8ca0*/  BSYNC.RECONVERGENT B0 ;  /* 0x0000000000007941 */ /* 0x000fea0003800200 */
.L_x_14920:
[----:B------:R3:W-:Y:S01]  /*8cb0*/  STG.E.U8 desc[UR36][R2.64], R0 ;  /* 0x0000000002007986 */ /* 0x0007e2000c101124 */
[----:B------:R-:W-:Y:S05]  /*8cc0*/  BRA `(.L_x_14906) ;  /* 0x0000000400a07947 */ /* 0x000fea0003800000 */
.L_x_14914:
        /* <DEDUP_REMOVED lines=22> */
.L_x_14924:
[----:B0-----:R0:W-:Y:S01]  /*8e30*/  STG.E.64 desc[UR36][R2.64], R6 ;  /* 0x0000000602007986 */ /* 0x0011e2000c101b24 */
[----:B------:R-:W-:Y:S05]  /*8e40*/  BRA `(.L_x_14906) ;  /* 0x0000000400407947 */ /* 0x000fea0003800000 */
.L_x_14923:
[----:B0-----:R2:W-:Y:S01]  /*8e50*/  STG.E desc[UR36][R2.64], R6 ;  /* 0x0000000602007986 */ /* 0x0015e2000c101924 */
[----:B------:R-:W-:Y:S05]  /*8e60*/  BRA `(.L_x_14906) ;  /* 0x0000000400387947 */ /* 0x000fea0003800000 */
.L_x_14913:
        /* <DEDUP_REMOVED lines=11> */
.L_x_14926:
[----:B0-----:R-:W0:Y:S01]  /*8f20*/  I2F.F64.S64 R8, R6 ;  /* 0x0000000600087312 */ /* 0x001e220000301c00 */
[----:B------:R-:W-:-:S05]  /*8f30*/  CS2R R10, SRZ ;  /* 0x00000000000a7805 */ /* 0x000fca000001ff00 */
[----:B0-----:R0:W-:Y:S01]  /*8f40*/  STG.E.128 desc[UR36][R2.64], R8 ;  /* 0x0000000802007986 */ /* 0x0011e2000c101d24 */
[----:B------:R-:W-:Y:S05]  /*8f50*/  BRA `(.L_x_14906) ;  /* 0x0000000000fc7947 */ /* 0x000fea0003800000 */
.L_x_14925:
[----:B------:R-:W-:-:S09]  /*8f60*/  UISETP.NE.AND UP0, UPT, UR4, 0xf, UPT ;  /* 0x0000000f0400788c */ /* 0x000fd2000bf05270 */
[----:B------:R-:W-:Y:S05]  /*8f70*/  BRA.U !UP0, `(.L_x_14927) ;  /* 0x0000000108e87547 */ /* 0x000fea000b800000 */
[----:B------:R-:W-:-:S09]  /*8f80*/  UISETP.NE.AND UP0, UPT, UR4, 0x17, UPT ;  /* 0x000000170400788c */ /* 0x000fd2000bf05270 */
[----:B------:R-:W-:Y:S05]  /*8f90*/  BRA.U !UP0, `(.L_x_14928) ;  /* 0x0000000108907547 */ /* 0x000fea000b800000 */
[----:B------:R-:W-:-:S09]  /*8fa0*/  UISETP.NE.AND UP0, UPT, UR4, 0x18, UPT ;  /* 0x000000180400788c */ /* 0x000fd2000bf05270 */
[----:B------:R-:W-:Y:S05]  /*8fb0*/  BRA.U !UP0, `(.L_x_14929) ;  /* 0x0000000108447547 */ /* 0x000fea000b800000 */
.L_x_14905:
[----:B------:R-:W-:Y:S01]  /*8fc0*/  MOV R0, 0x0 ;  /* 0x0000000000007802 */ /* 0x000fe20000000f00 */
[----:B------:R-:W1:Y:S01]  /*8fd0*/  LDCU.64 UR4, c[0x4][0x198] ;  /* 0x01003300ff0477ac */ /* 0x000e620008000a00 */
[----:B------:R-:W-:Y:S02]  /*8fe0*/  HFMA2 R12, -RZ, RZ, 0, 5.9604644775390625e-08 ;  /* 0x00000001ff0c7431 */ /* 0x000fe400000001ff */
[----:B------:R-:W-:Y:S01]  /*8ff0*/  IMAD.MOV.U32 R8, RZ, RZ, 0x65 ;  /* 0x00000065ff087424 */ /* 0x000fe200078e00ff */
[----:B------:R2:W3:Y:S01]  /*9000*/  LDC.64 R2, c[0x4][R0] ;  /* 0x0100000000027b82 */ /* 0x0004e20000000a00 */
[----:B------:R-:W0:Y:S01]  /*9010*/  LDCU.64 UR6, c[0x4][0x1a0] ;  /* 0x01003400ff0677ac */ /* 0x000e220008000a00 */
[----:B------:R-:W-:Y:S01]  /*9020*/  IMAD.MOV.U32 R13, RZ, RZ, RZ ;  /* 0x000000ffff0d7224 */ /* 0x000fe200078e00ff */
[----:B------:R-:W4:Y:S01]  /*9030*/  LDCU.64 UR8, c[0x4][0x40] ;  /* 0x01000800ff0877ac */ /* 0x000f220008000a00 */
[----:B-1----:R-:W-:Y:S01]  /*9040*/  IMAD.U32 R4, RZ, RZ, UR4 ;  /* 0x00000004ff047e24 */ /* 0x002fe2000f8e00ff */
[----:B------:R-:W-:Y:S01]  /*9050*/  MOV R5, UR5 ;  /* 0x0000000500057c02 */ /* 0x000fe20008000f00 */
[----:B0-----:R-:W-:-:S02]  /*9060*/  IMAD.U32 R6, RZ, RZ, UR6 ;  /* 0x00000006ff067e24 */ /* 0x001fc4000f8e00ff */
[----:B------:R-:W-:Y:S01]  /*9070*/  IMAD.U32 R7, RZ, RZ, UR7 ;  /* 0x00000007ff077e24 */ /* 0x000fe2000f8e00ff */
[----:B----4-:R-:W-:Y:S01]  /*9080*/  MOV R10, UR8 ;  /* 0x00000008000a7c02 */ /* 0x010fe20008000f00 */
[----:B--2---:R-:W-:-:S07]  /*9090*/  IMAD.U32 R11, RZ, RZ, UR9 ;  /* 0x00000009ff0b7e24 */ /* 0x004fce000f8e00ff */
[----:B------:R-:W-:-:S07]  /*90a0*/  LEPC R20, `(.L_x_14930) ;  /* 0x000000001014794e */ /* 0x000fce0000000000 */
[----:B---3--:R-:W-:Y:S05]  /*90b0*/  CALL.ABS.NOINC R2 ;  /* 0x0000000002007343 */ /* 0x008fea0003c00000 */
.L_x_14930:
[----:B------:R-:W-:Y:S05]  /*90c0*/  BRA `(.L_x_14906) ;  /* 0x0000000000a07947 */ /* 0x000fea0003800000 */
.L_x_14929:
        /* <DEDUP_REMOVED lines=13> */
.L_x_14932:
[----:B------:R-:W-:Y:S05]  /*91a0*/  BSYNC.RECONVERGENT B0 ;  /* 0x0000000000007941 */ /* 0x000fea0003800200 */
.L_x_14931:
[----:B------:R-:W-:-:S05]  /*91b0*/  LOP3.LUT R5, R0, 0x80, R5, 0xf8, !PT ;  /* 0x0000008000057812 */ /* 0x000fca00078ef805 */
[----:B------:R0:W-:Y:S01]  /*91c0*/  STG.E.U8 desc[UR36][R2.64], R5 ;  /* 0x0000000502007986 */ /* 0x0001e2000c101124 */
[----:B------:R-:W-:Y:S05]  /*91d0*/  BRA `(.L_x_14906) ;  /* 0x00000000005c7947 */ /* 0x000fea0003800000 */
.L_x_14928:
        /* <DEDUP_REMOVED lines=12> */
.L_x_14934:
[----:B------:R-:W-:Y:S02]  /*92a0*/  ISETP.GT.U32.AND P0, PT, R4, 0x7f800000, PT ;  /* 0x7f8000000400780c */ /* 0x000fe40003f04070 */
[----:B------:R-:W-:-:S04]  /*92b0*/  MOV R0, 0x7f ;  /* 0x0000007f00007802 */ /* 0x000fc80000000f00 */
[----:B------:R-:W-:-:S07]  /*92c0*/  SEL R0, R0, 0x7c, P0 ;  /* 0x0000007c00007807 */ /* 0x000fce0000000000 */
.L_x_14935:
[----:B------:R-:W-:Y:S05]  /*92d0*/  BSYNC.RECONVERGENT B0 ;  /* 0x0000000000007941 */ /* 0x000fea0003800200 */
.L_x_14933:
[----:B------:R-:W-:-:S04]  /*92e0*/  SHF.R.U32.HI R5, RZ, 0x18, R5 ;  /* 0x00000018ff057819 */ /* 0x000fc80000011605 */
[----:B------:R-:W-:-:S05]  /*92f0*/  LOP3.LUT R5, R0, 0x80, R5, 0xf8, !PT ;  /* 0x0000008000057812 */ /* 0x000fca00078ef805 */
[----:B------:R0:W-:Y:S01]  /*9300*/  STG.E.U8 desc[UR36][R2.64], R5 ;  /* 0x0000000502007986 */ /* 0x0001e2000c101124 */
[----:B------:R-:W-:Y:S05]  /*9310*/  BRA `(.L_x_14906) ;  /* 0x00000000000c7947 */ /* 0x000fea0003800000 */
.L_x_14927:
[----:B0-----:R-:W0:Y:S02]  /*9320*/  I2F.S64 R0, R6 ;  /* 0x0000000600007312 */ /* 0x001e240000301400 */
[----:B0-----:R-:W-:-:S05]  /*9330*/  F2FP.BF16.F32.PACK_AB R0, RZ, R0 ;  /* 0x00000000ff00723e */ /* 0x001fca00000010ff */
[----:B------:R0:W-:Y:S02]  /*9340*/  STG.E.U16 desc[UR36][R2.64], R0 ;  /* 0x0000000002007986 */ /* 0x0001e4000c101524 */
.L_x_14906:
[----:B------:R-:W-:-:S07]  /*9350*/  VIADD R17, R17, 0x80 ;  /* 0x0000008011117836 */ /* 0x000fce0000000000 */
.L_x_14864:
[----:B------:R-:W-:Y:S05]  /*9360*/  BSYNC.RECONVERGENT B6 ;  /* 0x0000000000067941 */ /* 0x000fea0003800200 */
.L_x_14863:
        /* <DEDUP_REMOVED lines=306> */
.L_x_14936:
[----:B------:R-:W0:Y:S01]  /*a690*/  LDCU.128 UR8, c[0x0][0x580] ;  /* 0x0000b000ff0877ac */ /* 0x000e220008000c00 */
[----:B------:R-:W-:-:S04]  /*a6a0*/  UPRMT UR4, UR42, 0x9910, URZ ;  /* 0x000099102a047896 */ /* 0x000fc800080000ff */
[----:B------:R-:W-:Y:S01]  /*a6b0*/  UISETP.GT.AND UP0, UPT, UR4, 0x9, UPT ;  /* 0x000000090400788c */ /* 0x000fe2000bf04270 */
[----:B0-----:R-:W-:Y:S02]  /*a6c0*/  IADD3 R4, P1, PT, R0, UR10, RZ ;  /* 0x0000000a00047c10 */ /* 0x001fe4000ff3e0ff */
[----:B------:R-:W-:-:S03]  /*a6d0*/  IADD3 R16, P0, PT, R16, UR8, RZ ;  /* 0x0000000810107c10 */ /* 0x000fc6000ff1e0ff */
[----:B-12---:R-:W-:Y:S01]  /*a6e0*/  IMAD.X R5, RZ, RZ, UR11, P1 ;  /* 0x0000000bff057e24 */ /* 0x006fe200088e06ff */
        /* <DEDUP_REMOVED lines=13> */
.L_x_14940:
[----:B------:R0:W5:Y:S01]  /*a7c0*/  LDG.E.U8 R2, desc[UR36][R4.64] ;  /* 0x0000002404027981 */ /* 0x000162000c1e1100 */
[----:B------:R-:W-:Y:S01]  /*a7d0*/  IMAD.MOV.U32 R3, RZ, RZ, RZ ;  /* 0x000000ffff037224 */ /* 0x000fe200078e00ff */
[----:B------:R-:W-:Y:S06]  /*a7e0*/  BRA `(.L_x_14942) ;  /* 0x0000000c00407947 */ /* 0x000fec0003800000 */
.L_x_14939:
        /* <DEDUP_REMOVED lines=8> */
.L_x_14944:
[----:B------:R-:W2:Y:S02]  /*a870*/  LDG.E R2, desc[UR36][R4.64] ;  /* 0x0000002404027981 */ /* 0x000ea4000c1e1900 */
[----:B--2---:R-:W-:Y:S01]  /*a880*/  SHF.R.S32.HI R3, RZ, 0x1f, R2 ;  /* 0x0000001fff037819 */ /* 0x004fe20000011402 */
[----:B------:R-:W-:Y:S06]  /*a890*/  BRA `(.L_x_14942) ;  /* 0x0000000c00147947 */ /* 0x000fec0003800000 */
.L_x_14943:
[----:B------:R-:W2:Y:S02]  /*a8a0*/  LDG.E.S16 R2, desc[UR36][R4.64] ;  /* 0x0000002404027981 */ /* 0x000ea4000c1e1700 */
[----:B--2---:R-:W-:Y:S01]  /*a8b0*/  SHF.R.S32.HI R3, RZ, 0x1f, R2 ;  /* 0x0000001fff037819 */ /* 0x004fe20000011402 */
[----:B------:R-:W-:Y:S06]  /*a8c0*/  BRA `(.L_x_14942) ;  /* 0x0000000c00087947 */ /* 0x000fec0003800000 */
.L_x_14938:
        /* <DEDUP_REMOVED lines=9> */
.L_x_14946:
[----:B------:R-:W2:Y:S02]  /*a960*/  LDG.E.U16 R4, desc[UR36][R4.64] ;  /* 0x0000002404047981 */ /* 0x000ea4000c1e1500 */
[----:B--2---:R-:W-:-:S06]  /*a970*/  HADD2.F32 R2, -RZ, R4.H0_H0 ;  /* 0x20000004ff027230 */ /* 0x004fcc0000004100 */
[----:B------:R-:W1:Y:S01]  /*a980*/  F2I.S64.TRUNC R2, R2 ;  /* 0x0000000200027311 */ /* 0x000e62000020d900 */
[----:B------:R-:W-:Y:S05]  /*a990*/  BRA `(.L_x_14942) ;  /* 0x0000000800d47947 */ /* 0x000fea0003800000 */
.L_x_14945:
[----:B------:R-:W-:-:S09]  /*a9a0*/  UISETP.NE.AND UP0, UPT, UR4, 0x7, UPT ;  /* 0x000000070400788c */ /* 0x000fd2000bf05270 */
[----:B------:R-:W-:Y:S05]  /*a9b0*/  BRA.U !UP0, `(.L_x_14947) ;  /* 0x00000001082c7547 */ /* 0x000fea000b800000 */
[----:B------:R-:W-:-:S09]  /*a9c0*/  UISETP.NE.AND UP0, UPT, UR4, 0x8, UPT ;  /* 0x000000080400788c */ /* 0x000fd2000bf05270 */
[----:B------:R-:W-:Y:S05]  /*a9d0*/  BRA.U !UP0, `(.L_x_14948) ;  /* 0x0000000108147547 */ /* 0x000fea000b800000 */
[----:B------:R-:W-:-:S09]  /*a9e0*/  UISETP.NE.AND UP0, UPT, UR4, 0x9, UPT ;  /* 0x000000090400788c */ /* 0x000fd2000bf05270 */
[----:B------:R-:W-:Y:S05]  /*a9f0*/  BRA.U UP0, `(.L_x_14941) ;  /* 0x0000000900647547 */ /* 0x000fea000b800000 */
[----:B------:R-:W2:Y:S02]  /*aa00*/  LDG.E R2, desc[UR36][R4.64] ;  /* 0x0000002404027981 */ /* 0x000ea4000c1e1900 */
[----:B--2---:R-:W3:Y:S01]  /*aa10*/  F2I.S64.TRUNC R2, R2 ;  /* 0x0000000200027311 */ /* 0x004ee2000020d900 */
[----:B------:R-:W-:Y:S05]  /*aa20*/  BRA `(.L_x_14942) ;  /* 0x0000000800b07947 */ /* 0x000fea0003800000 */
.L_x_14948:
[----:B------:R-:W2:Y:S02]  /*aa30*/  LDG.E.U16 R4, desc[UR36][R4.64] ;  /* 0x0000002404047981 */ /* 0x000ea4000c1e1500 */
[----:B--2---:R-:W-:-:S06]  /*aa40*/  HADD2.F32 R2, -RZ, R4.H0_H0 ;  /* 0x20000004ff027230 */ /* 0x004fcc0000004100 */
[----:B------:R-:W4:Y:S01]  /*aa50*/  F2I.S64.TRUNC R2, R2 ;  /* 0x0000000200027311 */ /* 0x000f22000020d900 */
[----:B------:R-:W-:Y:S05]  /*aa60*/  BRA `(.L_x_14942) ;  /* 0x0000000800a07947 */ /* 0x000fea0003800000 */
.L_x_14947:
[----:B------:R-:W2:Y:S02]  /*aa70*/  LDG.E.64 R2, desc[UR36][R4.64] ;  /* 0x0000002404027981 */ /* 0x000ea4000c1e1b00 */
[----:B--2---:R-:W2:Y:S01]  /*aa80*/  F2I.S64.F64.TRUNC R2, R2 ;  /* 0x0000000200027311 */ /* 0x004ea2000030d900 */
[----:B------:R-:W-:Y:S05]  /*aa90*/  BRA `(.L_x_14942) ;  /* 0x0000000800947947 */ /* 0x000fea0003800000 */
.L_x_14937:
        /* <DEDUP_REMOVED lines=11> */
[----:B------:R-:W-:Y:S01]  /*ab50*/  SEL R2, RZ, 0x1, !P0 ;  /* 0x00000001ff027807 */ /* 0x000fe20004000000 */
[----:B------:R-:W-:Y:S08]  /*ab60*/  BRA `(.L_x_14942) ;  /* 0x0000000800607947 */ /* 0x000ff00003800000 */
.L_x_14951:
[----:B------:R-:W2:Y:S02]  /*ab70*/  LDG.E.64 R2, desc[UR36][R4.64] ;  /* 0x0000002404027981 */ /* 0x000ea4000c1e1b00 */
[----:B--2---:R-:W0:Y:S01]  /*ab80*/  F2I.S64.F64.TRUNC R2, R2 ;  /* 0x0000000200027311 */ /* 0x004e22000030d900 */
[----:B------:R-:W-:Y:S05]  /*ab90*/  BRA `(.L_x_14942) ;  /* 0x0000000800547947 */ /* 0x000fea0003800000 */
.L_x_14950:
        /* <DEDUP_REMOVED lines=26> */
.L_x_14953:
        /* <DEDUP_REMOVED lines=13> */
.L_x_14952:
[----:B------:R-:W2:Y:S02]  /*ae10*/  LDG.E.U16 R2, desc[UR36][R4.64] ;  /* 0x0000002404027981 */ /* 0x000ea4000c1e1500 */
[----:B--2---:R-:W-:-:S06]  /*ae20*/  SHF.L.U32 R2, R2, 0x10, RZ ;  /* 0x0000001002027819 */ /* 0x004fcc00000006ff */
[----:B------:R-:W0:Y:S01]  /*ae30*/  F2I.S64.TRUNC R2, R2 ;  /* 0x0000000200027311 */ /* 0x000e22000020d900 */
[----:B------:R-:W-:Y:S05]  /*ae40*/  BRA `(.L_x_14942) ;  /* 0x0000000400a87947 */ /* 0x000fea0003800000 */
.L_x_14949:
        /* <DEDUP_REMOVED lines=11> */
.L_x_14956:
        /* <DEDUP_REMOVED lines=21> */
.L_x_14960:
[----:B------:R-:W-:Y:S05]  /*b050*/  BSYNC.RECONVERGENT B1 ;  /* 0x0000000000017941 */ /* 0x000fea0003800200 */
.L_x_14959:
[----:B------:R-:W-:Y:S02]  /*b060*/  SHF.L.U32 R0, R0, 0x14, RZ ;  /* 0x0000001400007819 */ /* 0x000fe400000006ff */
[----:B------:R-:W-:-:S04]  /*b070*/  LEA R2, R2, 0x3b800000, 0x17 ;  /* 0x3b80000002027811 */ /* 0x000fc800078eb8ff */
[----:B------:R-:W-:-:S07]  /*b080*/  LOP3.LUT R2, R2, R0, R7, 0xfe, !PT ;  /* 0x0000000002027212 */ /* 0x000fce00078efe07 */
.L_x_14958:
[----:B------:R-:W-:Y:S05]  /*b090*/  BSYNC.RECONVERGENT B0 ;  /* 0x0000000000007941 */ /* 0x000fea0003800200 */
.L_x_14957:
[----:B------:R-:W0:Y:S01]  /*b0a0*/  F2I.S64.TRUNC R2, R2 ;  /* 0x0000000200027311 */ /* 0x000e22000020d900 */
[----:B------:R-:W-:Y:S05]  /*b0b0*/  BRA `(.L_x_14942) ;  /* 0x00000004000c7947 */ /* 0x000fea0003800000 */
.L_x_14955:
        /* <DEDUP_REMOVED lines=21> */
.L_x_14964:
[----:B------:R-:W-:Y:S05]  /*b210*/  BSYNC.RECONVERGENT B1 ;  /* 0x0000000000017941 */ /* 0x000fea0003800200 */
.L_x_14963:
[----:B------:R-:W-:Y:S01]  /*b220*/  IMAD.SHL.U32 R0, R0, 0x200000, RZ ;  /* 0x0020000000007824 */ /* 0x000fe200078e00ff */
[----:B------:R-:W-:-:S04]  /*b230*/  LEA R2, R2, 0x37800000, 0x17 ;  /* 0x3780000002027811 */ /* 0x000fc800078eb8ff */
[----:B------:R-:W-:-:S07]  /*b240*/  LOP3.LUT R2, R2, R0, R7, 0xfe, !PT ;  /* 0x0000000002027212 */ /* 0x000fce00078efe07 */
.L_x_14962:
[----:B------:R-:W-:Y:S05]  /*b250*/  BSYNC.RECONVERGENT B0 ;  /* 0x0000000000007941 */ /* 0x000fea0003800200 */
.L_x_14961:
[----:B------:R-:W0:Y:S01]  /*b260*/  F2I.S64.TRUNC R2, R2 ;  /* 0x0000000200027311 */ /* 0x000e22000020d900 */
[----:B------:R-:W-:Y:S05]  /*b270*/  BRA `(.L_x_14942) ;  /* 0x00000000009c7947 */ /* 0x000fea0003800000 */
.L_x_14954:
        /* <DEDUP_REMOVED lines=12> */
[----:B------:R-:W-:Y:S01]  /*b340*/  @!P0 IMAD.MOV.U32 R2, RZ, RZ, 0x7f800001 ;  /* 0x7f800001ff028424 */ /* 0x000fe200078e00ff */
[----:B------:R-:W-:-:S07]  /*b350*/  @P0 SHF.L.U32 R2, R4, 0x17, RZ ;  /* 0x0000001704020819 */ /* 0x000fce00000006ff */
.L_x_14968:
[----:B------:R-:W-:Y:S05]  /*b360*/  BSYNC.RECONVERGENT B0 ;  /* 0x0000000000007941 */ /* 0x000fea0003800200 */
.L_x_14967:
[----:B------:R-:W0:Y:S01]  /*b370*/  F2I.S64.TRUNC R2, R2 ;  /* 0x0000000200027311 */ /* 0x000e22000020d900 */
[----:B------:R-:W-:Y:S05]  /*b380*/  BRA `(.L_x_14942) ;  /* 0x0000000000587947 */ /* 0x000fea0003800000 */
.L_x_14941:
        /* <DEDUP_REMOVED lines=16> */
.L_x_14969:
[----:B------:R-:W-:Y:S01]  /*b490*/  CS2R R2, SRZ ;  /* 0x0000000000027805 */ /* 0x000fe2000001ff00 */
[----:B------:R-:W-:Y:S06]  /*b4a0*/  BRA `(.L_x_14942) ;  /* 0x0000000000107947 */ /* 0x000fec0003800000 */
.L_x_14966:
[----:B------:R0:W5:Y:S01]  /*b4b0*/  LDG.E.64 R2, desc[UR36][R4.64] ;  /* 0x0000002404027981 */ /* 0x000162000c1e1b00 */
[----:B------:R-:W-:Y:S05]  /*b4c0*/  BRA `(.L_x_14942) ;  /* 0x0000000000087947 */ /* 0x000fea0003800000 */
.L_x_14965:
[----:B------:R0:W5:Y:S01]  /*b4d0*/  LDG.E R2, desc[UR36][R4.64] ;  /* 0x0000002404027981 */ /* 0x000162000c1e1900 */
[----:B------:R-:W-:-:S07]  /*b4e0*/  MOV R3, RZ ;  /* 0x000000ff00037202 */ /* 0x000fce0000000f00 */
.L_x_14942:
[-C--:B012345:R-:W-:Y:S01]  /*b4f0*/  IMAD R7, R3, R2.reuse, RZ ;  /* 0x0000000203077224 */ /* 0x0bffe200078e02ff */
[----:B------:R-:W-:Y:S01]  /*b500*/  BSSY.RECONVERGENT B0, `(.L_x_14970) ;  /* 0x0000017000007945 */ /* 0x000fe20003800200 */
[----:B------:R-:W-:-:S04]  /*b510*/  IMAD.WIDE.U32 R4, R2, R2, RZ ;  /* 0x0000000202047225 */ /* 0x000fc800078e00ff */
[----:B------:R-:W-:Y:S01]  /*b520*/  IMAD R7, R2, R3, R7 ;  /* 0x0000000302077224 */ /* 0x000fe200078e0207 */
[----:B------:R-:W-:-:S03]  /*b530*/  MOV R8, R4 ;  /* 0x0000000400087202 */ /* 0x000fc60000000f00 */
[----:B------:R-:W-:-:S06]  /*b540*/  IMAD.IADD R9, R5, 0x1, R7 ;  /* 0x0000000105097824 */ /* 0x000fcc00078e0207 */
[----:B------:R-:W0:Y:S08]  /*b550*/  I2F.F64.U64 R8, R8 ;  /* 0x0000000800087312 */ /* 0x000e300000301800 */
        /* <DEDUP_REMOVED lines=14> */
[----:B------:R-:W-:Y:S05]  /*b640*/  CALL.REL.NOINC `($__internal_35_$__cuda_sm20_dblrcp_rn_slowpath_v3) ;  /* 0x0000000c00847944 */ /* 0x000fea0003c00000 */
[----:B------:R-:W-:Y:S01]  /*b650*/  IMAD.MOV.U32 R4, RZ, RZ, R6 ;  /* 0x000000ffff047224 */ /* 0x000fe200078e0006 */
[----:B------:R-:W-:-:S07]  /*b660*/  MOV R5, R7 ;  /* 0x0000000700057202 */ /* 0x000fce0000000f00 */
.L_x_14971:
[----:B------:R-:W-:Y:S05]  /*b670*/  BSYNC.RECONVERGENT B0 ;  /* 0x0000000000007941 */ /* 0x000fea0003800200 */
.L_x_14970:
        /* <DEDUP_REMOVED lines=12> */
[----:B0-----:R-:W-:Y:S01]  /*b740*/  STG.E.U8 desc[UR36][R16.64], R4 ;  /* 0x0000000410007986 */ /* 0x001fe2000c101124 */
[----:B------:R-:W-:Y:S05]  /*b750*/  EXIT ;  /* 0x000000000000794d */ /* 0x000fea0003800000 */
.L_x_14975:
[----:B0-----:R-:W-:Y:S01]  /*b760*/  STG.E.U8 desc[UR36][R16.64], R4 ;  /* 0x0000000410007986 */ /* 0x001fe2000c101124 */
[----:B------:R-:W-:Y:S05]  /*b770*/  EXIT ;  /* 0x000000000000794d */ /* 0x000fea0003800000 */
.L_x_14974:
[----:B------:R-:W-:-:S09]  /*b780*/  UISETP.NE.AND UP0, UPT, UR4, 0x2, UPT ;  /* 0x000000020400788c */ /* 0x000fd2000bf05270 */
[----:B------:R-:W-:Y:S05]  /*b790*/  BRA.U !UP0, `(.L_x_14977) ;  /* 0x0000000108207547 */ /* 0x000fea000b800000 */
[----:B------:R-:W-:-:S09]  /*b7a0*/  UISETP.NE.AND UP0, UPT, UR4, 0x3, UPT ;  /* 0x000000030400788c */ /* 0x000fd2000bf05270 */
[----:B------:R-:W-:Y:S05]  /*b7b0*/  BRA.U !UP0, `(.L_x_14978) ;  /* 0x0000000108107547 */ /* 0x000fea000b800000 */
[----:B------:R-:W-:-:S09]  /*b7c0*/  UISETP.NE.AND UP0, UPT, UR4, 0x4, UPT ;  /* 0x000000040400788c */ /* 0x000fd2000bf05270 */
[----:B------:R-:W-:Y:S05]  /*b7d0*/  BRA.U UP0, `(.L_x_14976) ;  /* 0x0000000900387547 */ /* 0x000fea000b800000 */
[----:B0-----:R-:W-:Y:S01]  /*b7e0*/  STG.E.64 desc[UR36][R16.64], R4 ;  /* 0x0000000410007986 */ /* 0x001fe2000c101b24 */
[----:B------:R-:W-:Y:S05]  /*b7f0*/  EXIT ;  /* 0x000000000000794d */ /* 0x000fea0003800000 */
.L_x_14978:
[----:B0-----:R-:W-:Y:S01]  /*b800*/  STG.E desc[UR36][R16.64], R4 ;  /* 0x0000000410007986 */ /* 0x001fe2000c101924 */
[----:B------:R-:W-:Y:S05]  /*b810*/  EXIT ;  /* 0x000000000000794d */ /* 0x000fea0003800000 */
.L_x_14977:
[----:B0-----:R-:W-:Y:S01]  /*b820*/  STG.E.U16 desc[UR36][R16.64], R4 ;  /* 0x0000000410007986 */ /* 0x001fe2000c101524 */
[----:B------:R-:W-:Y:S05]  /*b830*/  EXIT ;  /* 0x000000000000794d */ /* 0x000fea0003800000 */
.L_x_14973:
[----:B------:R-:W-:-:S09]  /*b840*/  UISETP.GT.AND UP0, UPT, UR4, 0x6, UPT ;  /* 0x000000060400788c */ /* 0x000fd2000bf04270 */
[----:B------:R-:W-:Y:S05]  /*b850*/  BRA.U UP0, `(.L_x_14979) ;  /* 0x00000001002c7547 */ /* 0x000fea000b800000 */
[----:B------:R-:W-:-:S09]  /*b860*/  UISETP.NE.AND UP0, UPT, UR4, 0x5, UPT ;  /* 0x000000050400788c */ /* 0x000fd2000bf05270 */
[----:B------:R-:W-:Y:S05]  /*b870*/  BRA.U !UP0, `(.L_x_14980) ;  /* 0x0000000108147547 */ /* 0x000fea000b800000 */
[----:B------:R-:W-:-:S09]  /*b880*/  UISETP.NE.AND UP0, UPT, UR4, 0x6, UPT ;  /* 0x000000060400788c */ /* 0x000fd2000bf05270 */
[----:B------:R-:W-:Y:S05]  /*b890*/  BRA.U UP0, `(.L_x_14976) ;  /* 0x0000000900087547 */ /* 0x000fea000b800000 */
[----:B0-----:R-:W0:Y:S02]  /*b8a0*/  I2F.S64 R5, R4 ;  /* 0x0000000400057312 */ /* 0x001e240000301400 */
[----:B0-----:R-:W-:Y:S01]  /*b8b0*/  STG.E desc[UR36][R16.64], R5 ;  /* 0x0000000510007986 */ /* 0x001fe2000c101924 */
[----:B------:R-:W-:Y:S05]  /*b8c0*/  EXIT ;  /* 0x000000000000794d */ /* 0x000fea0003800000 */
.L_x_14980:
[----:B0-----:R-:W0:Y:S02]  /*b8d0*/  I2F.S64 R0, R4 ;  /* 0x0000000400007312 */ /* 0x001e240000301400 */
[----:B0-----:R-:W-:-:S05]  /*b8e0*/  F2FP.F16.F32.PACK_AB R0, RZ, R0 ;  /* 0x00000000ff00723e */ /* 0x001fca00000000ff */
[----:B------:R-:W-:Y:S01]  /*b8f0*/  STG.E.U16 desc[UR36][R16.64], R0 ;  /* 0x0000000010007986 */ /* 0x000fe2000c101524 */
[----:B------:R-:W-:Y:S05]  /*b900*/  EXIT ;  /* 0x000000000000794d */ /* 0x000fea0003800000 */
.L_x_14979:
        /* <DEDUP_REMOVED lines=8> */
[----:B0-----:R-:W-:Y:S01]  /*b990*/  STG.E.64 desc[UR36][R16.64], R2 ;  /* 0x0000000210007986 */ /* 0x001fe2000c101b24 */
[----:B------:R-:W-:Y:S05]  /*b9a0*/  EXIT ;  /* 0x000000000000794d */ /* 0x000fea0003800000 */
.L_x_14982:
[----:B0-----:R-:W0:Y:S02]  /*b9b0*/  I2F.S64 R4, R4 ;  /* 0x0000000400047312 */ /* 0x001e240000301400 */
[----:B0-----:R-:W-:-:S04]  /*b9c0*/  F2FP.F16.F32.PACK_AB R3, RZ, R4 ;  /* 0x00000004ff03723e */ /* 0x001fc800000000ff */
[----:B------:R-:W-:-:S05]  /*b9d0*/  PRMT R3, R3, 0x5410, RZ ;  /* 0x0000541003037816 */ /* 0x000fca00000000ff */
[----:B------:R-:W-:Y:S01]  /*b9e0*/  STG.E desc[UR36][R16.64], R3 ;  /* 0x0000000310007986 */ /* 0x000fe2000c101924 */
[----:B------:R-:W-:Y:S05]  /*b9f0*/  EXIT ;  /* 0x000000000000794d */ /* 0x000fea0003800000 */
.L_x_14981:
[----:B0-----:R-:W0:Y:S02]  /*ba00*/  I2F.F64.S64 R2, R4 ;  /* 0x0000000400027312 */ /* 0x001e240000301c00 */
[----:B0-----:R-:W-:Y:S01]  /*ba10*/  STG.E.64 desc[UR36][R16.64], R2 ;  /* 0x0000000210007986 */ /* 0x001fe2000c101b24 */
[----:B------:R-:W-:Y:S05]  /*ba20*/  EXIT ;  /* 0x000000000000794d */ /* 0x000fea0003800000 */
.L_x_14972:
        /* <DEDUP_REMOVED lines=10> */
[----:B0-----:R-:W-:Y:S01]  /*bad0*/  STG.E.U16 desc[UR36][R16.64], R4 ;  /* 0x0000000410007986 */ /* 0x001fe2000c101524 */
[----:B------:R-:W-:Y:S05]  /*bae0*/  EXIT ;  /* 0x000000000000794d */ /* 0x000fea0003800000 */
.L_x_14986:
[----:B0-----:R-:W0:Y:S01]  /*baf0*/  I2F.S64 R3, R4 ;  /* 0x0000000400037312 */ /* 0x001e220000301400 */
        /* <DEDUP_REMOVED lines=16> */
.L_x_14989:
[----:B------:R-:W-:-:S04]  /*bc00*/  SHF.R.U32.HI R3, RZ, 0x18, R3 ;  /* 0x00000018ff037819 */ /* 0x000fc80000011603 */
[----:B------:R-:W-:-:S04]  /*bc10*/  LOP3.LUT R0, R0, 0x80, R3, 0xf8, !PT ;  /* 0x0000008000007812 */ /* 0x000fc800078ef803 */
[----:B------:R-:W-:-:S07]  /*bc20*/  PRMT R8, R0, 0x7610, R8 ;  /* 0x0000761000087816 */ /* 0x000fce0000000008 */
.L_x_14988:
[----:B------:R-:W-:Y:S05]  /*bc30*/  BSYNC.RECONVERGENT B0 ;  /* 0x0000000000007941 */ /* 0x000fea0003800200 */
.L_x_14987:
[----:B------:R-:W-:Y:S01]  /*bc40*/  STG.E.U8 desc[UR36][R16.64], R8 ;  /* 0x0000000810007986 */ /* 0x000fe2000c101124 */
[----:B------:R-:W-:Y:S05]  /*bc50*/  EXIT ;  /* 0x000000000000794d */ /* 0x000fea0003800000 */
.L_x_14985:
        /* <DEDUP_REMOVED lines=17> */
.L_x_14992:
[----:B------:R-:W-:-:S04]  /*bd70*/  SHF.R.U32.HI R3, RZ, 0x18, R3 ;  /* 0x00000018ff037819 */ /* 0x000fc80000011603 */
[----:B------:R-:W-:-:S04]  /*bd80*/  LOP3.LUT R0, R0, 0x80, R3, 0xf8, !PT ;  /* 0x0000008000007812 */ /* 0x000fc800078ef803 */
[----:B------:R-:W-:-:S07]  /*bd90*/  PRMT R8, R0, 0x7610, R8 ;  /* 0x0000761000087816 */ /* 0x000fce0000000008 */
.L_x_14991:
[----:B------:R-:W-:Y:S05]  /*bda0*/  BSYNC.RECONVERGENT B0 ;  /* 0x0000000000007941 */ /* 0x000fea0003800200 */
.L_x_14990:
[----:B------:R-:W-:Y:S01]  /*bdb0*/  STG.E.U8 desc[UR36][R16.64], R8 ;  /* 0x0000000810007986 */ /* 0x000fe2000c101124 */
[----:B------:R-:W-:Y:S05]  /*bdc0*/  EXIT ;  /* 0x000000000000794d */ /* 0x000fea0003800000 */
.L_x_14984:
        /* <DEDUP_REMOVED lines=22> */
.L_x_14994:
[----:B0-----:R-:W-:Y:S01]  /*bf30*/  STG.E.64 desc[UR36][R16.64], R4 ;  /* 0x0000000410007986 */ /* 0x001fe2000c101b24 */
[----:B------:R-:W-:Y:S05]  /*bf40*/  EXIT ;  /* 0x000000000000794d */ /* 0x000fea0003800000 */
.L_x_14993:
[----:B0-----:R-:W-:Y:S01]  /*bf50*/  STG.E desc[UR36][R16.64], R4 ;  /* 0x0000000410007986 */ /* 0x001fe2000c101924 */
[----:B------:R-:W-:Y:S05]  /*bf60*/  EXIT ;  /* 0x000000000000794d */ /* 0x000fea0003800000 */
.L_x_14983:
        /* <DEDUP_REMOVED lines=9> */
[----:B------:R-:W-:Y:S01]  /*c000*/  STG.E.U8 desc[UR36][R16.64], R3 ;  /* 0x0000000310007986 */ /* 0x000fe2000c101124 */
[----:B------:R-:W-:Y:S05]  /*c010*/  EXIT ;  /* 0x000000000000794d */ /* 0x000fea0003800000 */
.L_x_14996:
[----:B0-----:R-:W0:Y:S01]  /*c020*/  I2F.F64.S64 R4, R4 ;  /* 0x0000000400047312 */ /* 0x001e220000301c00 */
[----:B------:R-:W-:-:S05]  /*c030*/  CS2R R6, SRZ ;  /* 0x0000000000067805 */ /* 0x000fca000001ff00 */
[----:B0-----:R-:W-:Y:S01]  /*c040*/  STG.E.128 desc[UR36][R16.64], R4 ;  /* 0x0000000410007986 */ /* 0x001fe2000c101d24 */
[----:B------:R-:W-:Y:S05]  /*c050*/  EXIT ;  /* 0x000000000000794d */ /* 0x000fea0003800000 */
.L_x_14995:
[----:B------:R-:W-:-:S09]  /*c060*/  UISETP.NE.AND UP0, UPT, UR4, 0xf, UPT ;  /* 0x0000000f0400788c */ /* 0x000fd2000bf05270 */
[----:B------:R-:W-:Y:S05]  /*c070*/  BRA.U !UP0, `(.L_x_14997) ;  /* 0x0000000108e87547 */ /* 0x000fea000b800000 */
[----:B------:R-:W-:-:S09]  /*c080*/  UISETP.NE.AND UP0, UPT, UR4, 0x17, UPT ;  /* 0x000000170400788c */ /* 0x000fd2000bf05270 */
[----:B------:R-:W-:Y:S05]  /*c090*/  BRA.U !UP0, `(.L_x_14998) ;  /* 0x0000000108907547 */ /* 0x000fea000b800000 */
[----:B------:R-:W-:-:S09]  /*c0a0*/  UISETP.NE.AND UP0, UPT, UR4, 0x18, UPT ;  /* 0x000000180400788c */ /* 0x000fd2000bf05270 */
[----:B------:R-:W-:Y:S05]  /*c0b0*/  BRA.U !UP0, `(.L_x_14999) ;  /* 0x0000000108447547 */ /* 0x000fea000b800000 */
.L_x_14976:
        /* <DEDUP_REMOVED lines=16> */
.L_x_15000:
[----:B------:R-:W-:Y:S05]  /*c1c0*/  EXIT ;  /* 0x000000000000794d */ /* 0x000fea0003800000 */
.L_x_14999:
        /* <DEDUP_REMOVED lines=13> */
.L_x_15002:
[----:B------:R-:W-:Y:S05]  /*c2a0*/  BSYNC.RECONVERGENT B0 ;  /* 0x0000000000007941 */ /* 0x000fea0003800200 */
.L_x_15001:
[----:B------:R-:W-:-:S05]  /*c2b0*/  LOP3.LUT R3, R0, 0x80, R3, 0xf8, !PT ;  /* 0x0000008000037812 */ /* 0x000fca00078ef803 */
[----:B------:R-:W-:Y:S01]  /*c2c0*/  STG.E.U8 desc[UR36][R16.64], R3 ;  /* 0x0000000310007986 */ /* 0x000fe2000c101124 */
[----:B------:R-:W-:Y:S05]  /*c2d0*/  EXIT ;  /* 0x000000000000794d */ /* 0x000fea0003800000 */
.L_x_14998:
        /* <DEDUP_REMOVED lines=12> */
.L_x_15004:
[----:B------:R-:W-:Y:S01]  /*c3a0*/  HFMA2 R0, -RZ, RZ, 0, 7.569789886474609375e-06 ;  /* 0x0000007fff007431 */ /* 0x000fe200000001ff */
[----:B------:R-:W-:-:S04]  /*c3b0*/  ISETP.GT.U32.AND P0, PT, R2, 0x7f800000, PT ;  /* 0x7f8000000200780c */ /* 0x000fc80003f04070 */
[----:B------:R-:W-:-:S09]  /*c3c0*/  SEL R0, R0, 0x7c, P0 ;  /* 0x0000007c00007807 */ /* 0x000fd20000000000 */
.L_x_15005:
[----:B------:R-:W-:Y:S05]  /*c3d0*/  BSYNC.RECONVERGENT B0 ;  /* 0x0000000000007941 */ /* 0x000fea0003800200 */
.L_x_15003:
[----:B------:R-:W-:-:S04]  /*c3e0*/  SHF.R.U32.HI R3, RZ, 0x18, R3 ;  /* 0x00000018ff037819 */ /* 0x000fc80000011603 */
[----:B------:R-:W-:-:S05]  /*c3f0*/  LOP3.LUT R3, R0, 0x80, R3, 0xf8, !PT ;  /* 0x0000008000037812 */ /* 0x000fca00078ef803 */
[----:B------:R-:W-:Y:S01]  /*c400*/  STG.E.U8 desc[UR36][R16.64], R3 ;  /* 0x0000000310007986 */ /* 0x000fe2000c101124 */
[----:B------:R-:W-:Y:S05]  /*c410*/  EXIT ;  /* 0x000000000000794d */ /* 0x000fea0003800000 */
.L_x_14997:
[----:B0-----:R-:W0:Y:S02]  /*c420*/  I2F.S64 R0, R4 ;  /* 0x0000000400007312 */ /* 0x001e240000301400 */
[----:B0-----:R-:W-:-:S05]  /*c430*/  F2FP.BF16.F32.PACK_AB R0, RZ, R0 ;  /* 0x00000000ff00723e */ /* 0x001fca00000010ff */
[----:B------:R-:W-:Y:S01]  /*c440*/  STG.E.U16 desc[UR36][R16.64], R0 ;  /* 0x0000000010007986 */ /* 0x000fe2000c101524 */
[----:B------:R-:W-:Y:S05]  /*c450*/  EXIT ;  /* 0x000000000000794d */ /* 0x000fea0003800000 */
        .weak           $__internal_35_$__cuda_sm20_dblrcp_rn_slowpath_v3
        .type           $__internal_35_$__cuda_sm20_dblrcp_rn_slowpath_v3,@function
        .size           $__internal_35_$__cuda_sm20_dblrcp_rn_slowpath_v3,(.L_x_68328 - $__internal_35_$__cuda_sm20_dblrcp_rn_slowpath_v3)
$__internal_35_$__cuda_sm20_dblrcp_rn_slowpath_v3:
        /* <DEDUP_REMOVED lines=26> */
.L_x_15009:
        /* <DEDUP_REMOVED lines=10> */
.L_x_15007:
[----:B------:R-:W-:Y:S02]  /*c6a0*/  LOP3.LUT R7, R5, 0x80000, RZ, 0xfc, !PT ;  /* 0x0008000005077812 */ /* 0x000fe400078efcff */
[----:B------:R-:W-:-:S07]  /*c6b0*/  MOV R6, R4 ;  /* 0x0000000400067202 */ /* 0x000fce0000000f00 */
.L_x_15008:
[----:B------:R-:W-:Y:S05]  /*c6c0*/  BSYNC.RECONVERGENT B1 ;  /* 0x0000000000017941 */ /* 0x000fea0003800200 */
.L_x_15006:
[----:B------:R-:W-:Y:S01]  /*c6d0*/  IMAD.MOV.U32 R4, RZ, RZ, R0 ;  /* 0x000000ffff047224 */ /* 0x000fe200078e0000 */
[----:B------:R-:W-:-:S04]  /*c6e0*/  MOV R5, 0x0 ;  /* 0x0000000000057802 */ /* 0x000fc80000000f00 */
[----:B------:R-:W-:Y:S05]  /*c6f0*/  RET.REL.NODEC R4 `(_ZN2at6native18elementwise_kernelILi128ELi4EZNS0_15gpu_kernel_implIZNS0_50_GLOBAL__N__2680c7bb_12_PowKernel_cu_7dd49032_300329pow_tensor_scalar_kernel_implIllEEvRNS_18TensorIteratorBaseET0_EUllE1_EEvS6_RKT_EUliE_EEviT1_) ;  /* 0xffffff3804407950 */ /* 0x000fea0003c3ffff */
.L_x_15010:
        /* <DEDUP_REMOVED lines=16> */
.L_x_68328:


//--------------------- .text._ZN2at6native27unrolled_elementwise_kernelIZNS0_50_GLOBAL__N__2680c7bb_12_PowKernel_cu_7dd49032_300329pow_tensor_scalar_kernel_implIllEEvRNS_18TensorIteratorBaseET0_EUllE1_St5arrayIPcLm2EELi4E23TrivialOffsetCalculatorILi1EjESC_NS0_6memory12LoadWithCastILi1EEENSD_13StoreWithCastILi1EEEEEviT_S6_T2_T3_T4_T5_ --------------------------
	.section	.text._ZN2at6native27unrolled_elementwise_kernelIZNS0_50_GLOBAL__N__2680c7bb_12_PowKernel_cu_7dd49032_300329pow_tensor_scalar_kernel_implIllEEvRNS_18TensorIteratorBaseET0_EUllE1_St5arrayIPcLm2EELi4E23TrivialOffsetCalculatorILi1EjESC_NS0_6memory12LoadWithCastILi1EEENSD_13StoreWithCastILi1EEEEEviT_S6_T2_T3_T4_T5_,"ax",@progbits
	.align	128
        .global         _ZN2at6native27unrolled_elementwise_kernelIZNS0_50_GLOBAL__N__2680c7bb_12_PowKernel_cu_7dd49032_300329pow_tensor_scalar_kernel_implIllEEvRNS_18TensorIteratorBaseET0_EUllE1_St5arrayIPcLm2EELi4E23TrivialOffsetCalculatorILi1EjESC_NS0_6memory12LoadWithCastILi1EEENSD_13StoreWithCastILi1EEEEEviT_S6_T2_T3_T4_T5_
        .type           _ZN2at6native27unrolled_elementwise_kernelIZNS0_50_GLOBAL__N__2680c7bb_12_PowKernel_cu_7dd49032_300329pow_tensor_scalar_kernel_implIllEEvRNS_18TensorIteratorBaseET0_EUllE1_St5arrayIPcLm2EELi4E23TrivialOffsetCalculatorILi1EjESC_NS0_6memory12LoadWithCastILi1EEENSD_13StoreWithCastILi1EEEEEviT_S6_T2_T3_T4_T5_,@function
        .size           _ZN2at6native27unrolled_elementwise_kernelIZNS0_50_GLOBAL__N__2680c7bb_12_PowKernel_cu_7dd49032_300329pow_tensor_scalar_kernel_implIllEEvRNS_18TensorIteratorBaseET0_EUllE1_St5arrayIPcLm2EELi4E23TrivialOffsetCalculatorILi1EjESC_NS0_6memory12LoadWithCastILi1EEENSD_13StoreWithCastILi1EEEEEviT_S6_T2_T3_T4_T5_,(.L_x_68329 - _ZN2at6native27unrolled_elementwise_kernelIZNS0_50_GLOBAL__N__2680c7bb_12_PowKernel_cu_7dd49032_300329pow_tensor_scalar_kernel_implIllEEvRNS_18TensorIteratorBaseET0_EUllE1_St5arrayIPcLm2EELi4E23TrivialOffsetCalculatorILi1EjESC_NS0_6memory12LoadWithCastILi1EEENSD_13StoreWithCastILi1EEEEEviT_S6_T2_T3_T4_T5_)
        .other          _ZN2at6native27unrolled_elementwise_kernelIZNS0_50_GLOBAL__N__2680c7bb_12_PowKernel_cu_7dd49032_300329pow_tensor_scalar_kernel_implIllEEvRNS_18TensorIteratorBaseET0_EUllE1_St5arrayIPcLm2EELi4E23TrivialOffsetCalculatorILi1EjESC_NS0_6memory12LoadWithCastILi1EEENSD_13StoreWithCastILi1EEEEEviT_S6_T2_T3_T4_T5_,@"STO_CUDA_ENTRY STV_DEFAULT"
_ZN2at6native27unrolled_elementwise_kernelIZNS0_50_GLOBAL__N__2680c7bb_12_PowKernel_cu_7dd49032_300329pow_tensor_scalar_kernel_implIllEEvRNS_18TensorIteratorBaseET0_EUllE1_St5arrayIPcLm2EELi4E23TrivialOffsetCalculatorILi1EjESC_NS0_6memory12LoadWithCastILi1EEENSD_13StoreWithCastILi1EEEEEviT_S6_T2_T3_T4_T5_:
.text._ZN2at6native27unrolled_elementwise_kernelIZNS0_50_GLOBAL__N__2680c7bb_12_PowKernel_cu_7dd49032_300329pow_tensor_scalar_kernel_implIllEEvRNS_18TensorIteratorBaseET0_EUllE1_St5arrayIPcLm2EELi4E23TrivialOffsetCalculatorILi1EjESC_NS0_6memory12LoadWithCastILi1EEENSD_13StoreWithCastILi1EEEEEviT_S6_T2_T3_T4_T5_:
        /* <DEDUP_REMOVED lines=32> */
.L_x_15016:
[----:B------:R1:W5:Y:S01]  /*0200*/  LDG.E.U8 R22, desc[UR36][R4.64] ;  /* 0x0000002404167981 */ /* 0x000362000c1e1100 */
[----:B------:R-:W-:Y:S01]  /*0210*/  IMAD.MOV.U32 R23, RZ, RZ, RZ ;  /* 0x000000ffff177224 */ /* 0x000fe200078e00ff */
[----:B------:R-:W-:Y:S06]  /*0220*/  BRA `(.L_x_15018) ;  /* 0x0000000c00447947 */ /* 0x000fec0003800000 */
.L_x_15015:
        /* <DEDUP_REMOVED lines=8> */
.L_x_15020:
[----:B------:R-:W2:Y:S02]  /*02b0*/  LDG.E R22, desc[UR36][R4.64] ;  /* 0x0000002404167981 */ /* 0x000ea4000c1e1900 */
[----:B--2---:R-:W-:Y:S01]  /*02c0*/  SHF.R.S32.HI R23, RZ, 0x1f, R22 ;  /* 0x0000001fff177819 */ /* 0x004fe20000011416 */
[----:B------:R-:W-:Y:S06]  /*02d0*/  BRA `(.L_x_15018) ;  /* 0x0000000c00187947 */ /* 0x000fec0003800000 */
.L_x_15019:
[----:B------:R-:W2:Y:S02]  /*02e0*/  LDG.E.S16 R22, desc[UR36][R4.64] ;  /* 0x0000002404167981 */ /* 0x000ea4000c1e1700 */
[----:B--2---:R-:W-:Y:S01]  /*02f0*/  SHF.R.S32.HI R23, RZ, 0x1f, R22 ;  /* 0x0000001fff177819 */ /* 0x004fe20000011416 */
[----:B------:R-:W-:Y:S06]  /*0300*/  BRA `(.L_x_15018) ;  /* 0x0000000c000c7947 */ /* 0x000fec0003800000 */
.L_x_15014:
        /* <DEDUP_REMOVED lines=9> */
.L_x_15022:
[----:B------:R-:W2:Y:S02]  /*03a0*/  LDG.E.U16 R4, desc[UR36][R4.64] ;  /* 0x0000002404047981 */ /* 0x000ea4000c1e1500 */
[----:B--2---:R-:W-:-:S06]  /*03b0*/  HADD2.F32 R22, -RZ, R4.H0_H0 ;  /* 0x20000004ff167230 */ /* 0x004fcc0000004100 */
[----:B------:R-:W0:Y:S01]  /*03c0*/  F2I.S64.TRUNC R22, R22 ;  /* 0x0000001600167311 */ /* 0x000e22000020d900 */
[----:B------:R-:W-:Y:S05]  /*03d0*/  BRA `(.L_x_15018) ;  /* 0x0000000800d87947 */ /* 0x000fea0003800000 */
.L_x_15021:
        /* <DEDUP_REMOVED lines=9> */
.L_x_15024:
[----:B------:R-:W2:Y:S02]  /*0470*/  LDG.E.U16 R4, desc[UR36][R4.64] ;  /* 0x0000002404047981 */ /* 0x000ea4000c1e1500 */
[----:B--2---:R-:W-:-:S06]  /*0480*/  HADD2.F32 R22, -RZ, R4.H0_H0 ;  /* 0x20000004ff167230 */ /* 0x004fcc0000004100 */
[----:B------:R-:W4:Y:S01]  /*0490*/  F2I.S64.TRUNC R22, R22 ;  /* 0x0000001600167311 */ /* 0x000f22000020d900 */
[----:B------:R-:W-:Y:S05]  /*04a0*/  BRA `(.L_x_15018) ;  /* 0x0000000800a47947 */ /* 0x000fea0003800000 */
.L_x_15023:
[----:B------:R-:W2:Y:S02]  /*04b0*/  LDG.E.64 R4, desc[UR36][R4.64] ;  /* 0x0000002404047981 */ /* 0x000ea4000c1e1b00 */
[----:B--2---:R2:W3:Y:S01]  /*04c0*/  F2I.S64.F64.TRUNC R22, R4 ;  /* 0x0000000400167311 */ /* 0x0044e2000030d900 */
[----:B------:R-:W-:Y:S05]  /*04d0*/  BRA `(.L_x_15018) ;  /* 0x0000000800987947 */ /* 0x000fea0003800000 */
.L_x_15013:
        /* <DEDUP_REMOVED lines=13> */
.L_x_15027:
[----:B------:R-:W2:Y:S02]  /*05b0*/  LDG.E.64 R4, desc[UR36][R4.64] ;  /* 0x0000002404047981 */ /* 0x000ea4000c1e1b00 */
[----:B--2---:R0:W1:Y:S01]  /*05c0*/  F2I.S64.F64.TRUNC R22, R4 ;  /* 0x0000000400167311 */ /* 0x004062000030d900 */
[----:B------:R-:W-:Y:S05]  /*05d0*/  BRA `(.L_x_15018) ;  /* 0x0000000800587947 */ /* 0x000fea0003800000 */
.L_x_15026:
        /* <DEDUP_REMOVED lines=26> */
.L_x_15029:
        /* <DEDUP_REMOVED lines=12> */
[----:B------:R0:W1:Y:S01]  /*0840*/  F2I.S64.TRUNC R22, R0 ;  /* 0x0000000000167311 */ /* 0x000062000020d900 */
[----:B------:R-:W-:Y:S05]  /*0850*/  BRA `(.L_x_15018) ;  /* 0x0000000400b87947 */ /* 0x000fea0003800000 */
.L_x_15028:
[----:B------:R-:W2:Y:S02]  /*0860*/  LDG.E.U16 R22, desc[UR36][R4.64] ;  /* 0x0000002404167981 */ /* 0x000ea4000c1e1500 */
[----:B--2---:R-:W-:-:S06]  /*0870*/  IMAD.U32 R22, R22, 0x10000, RZ ;  /* 0x0001000016167824 */ /* 0x004fcc00078e00ff */
[----:B------:R-:W0:Y:S01]  /*0880*/  F2I.S64.TRUNC R22, R22 ;  /* 0x0000001600167311 */ /* 0x000e22000020d900 */
[----:B------:R-:W-:Y:S05]  /*0890*/  BRA `(.L_x_15018) ;  /* 0x0000000400a87947 */ /* 0x000fea0003800000 */
.L_x_15025:
        /* <DEDUP_REMOVED lines=11> */
.L_x_15032:
        /* <DEDUP_REMOVED lines=21> */
.L_x_15036:
[----:B------:R-:W-:Y:S05]  /*0aa0*/  BSYNC.RECONVERGENT B1 ;  /* 0x0000000000017941 */ /* 0x000fea0003800200 */
.L_x_15035:
[----:B------:R-:W-:Y:S01]  /*0ab0*/  IMAD.SHL.U32 R0, R0, 0x100000, RZ ;  /* 0x0010000000007824 */ /* 0x000fe200078e00ff */
[----:B------:R-:W-:-:S04]  /*0ac0*/  LEA R3, R3, 0x3b800000, 0x17 ;  /* 0x3b80000003037811 */ /* 0x000fc800078eb8ff */
[----:B------:R-:W-:-:S07]  /*0ad0*/  LOP3.LUT R22, R3, R0, R7, 0xfe, !PT ;  /* 0x0000000003167212 */ /* 0x000fce00078efe07 */
.L_x_15034:
[----:B------:R-:W-:Y:S05]  /*0ae0*/  BSYNC.RECONVERGENT B0 ;  /* 0x0000000000007941 */ /* 0x000fea0003800200 */
.L_x_15033:
[----:B------:R-:W0:Y:S01]  /*0af0*/  F2I.S64.TRUNC R22, R22 ;  /* 0x0000001600167311 */ /* 0x000e22000020d900 */
[----:B------:R-:W-:Y:S05]  /*0b00*/  BRA `(.L_x_15018) ;  /* 0x00000004000c7947 */ /* 0x000fea0003800000 */
.L_x_15031:
        /* <DEDUP_REMOVED lines=21> */
.L_x_15040:
[----:B------:R-:W-:Y:S05]  /*0c60*/  BSYNC.RECONVERGENT B1 ;  /* 0x0000000000017941 */ /* 0x000fea0003800200 */
.L_x_15039:
[----:B------:R-:W-:Y:S01]  /*0c70*/  IMAD.SHL.U32 R0, R0, 0x200000, RZ ;  /* 0x0020000000007824 */ /* 0x000fe200078e00ff */
[----:B------:R-:W-:-:S04]  /*0c80*/  LEA R3, R3, 0x37800000, 0x17 ;  /* 0x3780000003037811 */ /* 0x000fc800078eb8ff */
[----:B------:R-:W-:-:S07]  /*0c90*/  LOP3.LUT R22, R3, R0, R7, 0xfe, !PT ;  /* 0x0000000003167212 */ /* 0x000fce00078efe07 */
.L_x_15038:
[----:B------:R-:W-:Y:S05]  /*0ca0*/  BSYNC.RECONVERGENT B0 ;  /* 0x0000000000007941 */ /* 0x000fea0003800200 */
.L_x_15037:
[----:B------:R-:W0:Y:S01]  /*0cb0*/  F2I.S64.TRUNC R22, R22 ;  /* 0x0000001600167311 */ /* 0x000e22000020d900 */
[----:B------:R-:W-:Y:S05]  /*0cc0*/  BRA `(.L_x_15018) ;  /* 0x00000000009c7947 */ /* 0x000fea0003800000 */
.L_x_15030:
[----:B------:R-:W-:-:S09]  /*0cd0*/  UISETP.NE.AND UP0, UPT, UR4, 0x1c, UPT ;  /* 0x0000001c0400788c */ /* 0x000fd2000bf05270 */
[----:B------:R-:W-:Y:S05]  /*0ce0*/  BRA.U !UP0, `(.L_x_15041) ;  /* 0x00000001088c7547 */ /* 0x000fea000b800000 */
[----:B------:R-:W-:-:S09]  /*0cf0*/  UISETP.NE.AND UP0, UPT, UR4, 0x1d, UPT ;  /* 0x0000001d0400788c */ /* 0x000fd2000bf05270 */
[----:B------:R-:W-:Y:S05]  /*0d00*/  BRA.U !UP0, `(.L_x_15042) ;  /* 0x00000001087c7547 */ /* 0x000fea000b800000 */
[----:B------:R-:W-:-:S09]  /*0d10*/  UISETP.NE.AND UP0, UPT, UR4, 0x2c, UPT ;  /* 0x0000002c0400788c */ /* 0x000fd2000bf05270 */
[----:B------:R-:W-:Y:S05]  /*0d20*/  BRA.U !UP0, `(.L_x_15043) ;  /* 0x0000000108487547 */ /* 0x000fea000b800000 */
.L_x_15017:
        /* <DEDUP_REMOVED lines=16> */
.L_x_15044:
[----:B------:R-:W-:Y:S01]  /*0e30*/  CS2R R22, SRZ ;  /* 0x0000000000167805 */ /* 0x000fe2000001ff00 */
[----:B------:R-:W-:Y:S06]  /*0e40*/  BRA `(.L_x_15018) ;  /* 0x00000000003c7947 */ /* 0x000fec0003800000 */
.L_x_15043:
        /* <DEDUP_REMOVED lines=8> */
.L_x_15046:
[----:B------:R-:W-:Y:S05]  /*0ed0*/  BSYNC.RECONVERGENT B0 ;  /* 0x0000000000007941 */ /* 0x000fea0003800200 */
.L_x_15045:
[----:B------:R-:W0:Y:S01]  /*0ee0*/  F2I.S64.TRUNC R22, R22 ;  /* 0x0000001600167311 */ /* 0x000e22000020d900 */
[----:B------:R-:W-:Y:S05]  /*0ef0*/  BRA `(.L_x_15018) ;  /* 0x0000000000107947 */ /* 0x000fea0003800000 */
.L_x_15042:
[----:B------:R0:W5:Y:S01]  /*0f00*/  LDG.E.64 R22, desc[UR36][R4.64] ;  /* 0x0000002404167981 */ /* 0x000162000c1e1b00 */
[----:B------:R-:W-:Y:S05]  /*0f10*/  BRA `(.L_x_15018) ;  /* 0x0000000000087947 */ /* 0x000fea0003800000 */
.L_x_15041:
[----:B------:R0:W5:Y:S01]  /*0f20*/  LDG.E R22, desc[UR36][R4.64] ;  /* 0x0000002404167981 */ /* 0x000162000c1e1900 */
[----:B------:R-:W-:-:S07]  /*0f30*/  IMAD.MOV.U32 R23, RZ, RZ, RZ ;  /* 0x000000ffff177224 */ /* 0x000fce00078e00ff */
.L_x_15018:
[----:B------:R-:W-:-:S07]  /*0f40*/  VIADD R19, R25, 0x80 ;  /* 0x0000008019137836 */ /* 0x000fce0000000000 */
.L_x_15012:
[----:B------:R-:W-:Y:S05]  /*0f50*/  BSYNC.RECONVERGENT B6 ;  /* 0x0000000000067941 */ /* 0x000fea0003800200 */
.L_x_15011:
        /* <DEDUP_REMOVED lines=24> */
.L_x_15052:
[----:B------:R0:W5:Y:S01]  /*10e0*/  LDG.E.U8 R28, desc[UR36][R4.64] ;  /* 0x00000024041c7981 */ /* 0x000162000c1e1100 */
[----:B------:R-:W-:Y:S01]  /*10f0*/  IMAD.MOV.U32 R29, RZ, RZ, RZ ;  /* 0x000000ffff1d7224 */ /* 0x000fe200078e00ff */
[----:B------:R-:W-:Y:S06]  /*1100*/  BRA `(.L_x_15054) ;  /* 0x0000000c00447947 */ /* 0x000fec0003800000 */
.L_x_15051:
        /* <DEDUP_REMOVED lines=8> */
.L_x_15056:
[----:B------:R-:W2:Y:S02]  /*1190*/  LDG.E R28, desc[UR36][R4.64] ;  /* 0x00000024041c7981 */ /* 0x000ea4000c1e1900 */
[----:B--2---:R-:W-:Y:S01]  /*11a0*/  SHF.R.S32.HI R29, RZ, 0x1f, R28 ;  /* 0x0000001fff1d7819 */ /* 0x004fe2000001141c */
[----:B------:R-:W-:Y:S06]  /*11b0*/  BRA `(.L_x_15054) ;  /* 0x0000000c00187947 */ /* 0x000fec0003800000 */
.L_x_15055:
[----:B------:R-:W2:Y:S02]  /*11c0*/  LDG.E.S16 R28, desc[UR36][R4.64] ;  /* 0x00000024041c7981 */ /* 0x000ea4000c1e1700 */
[----:B--2---:R-:W-:Y:S01]  /*11d0*/  SHF.R.S32.HI R29, RZ, 0x1f, R28 ;  /* 0x0000001fff1d7819 */ /* 0x004fe2000001141c */
[----:B------:R-:W-:Y:S06]  /*11e0*/  BRA `(.L_x_15054) ;  /* 0x0000000c000c7947 */ /* 0x000fec0003800000 */
.L_x_15050:
        /* <DEDUP_REMOVED lines=9> */
.L_x_15058:
[----:B------:R-:W2:Y:S02]  /*1280*/  LDG.E.U16 R4, desc[UR36][R4.64] ;  /* 0x0000002404047981 */ /* 0x000ea4000c1e1500 */
[----:B--2---:R-:W-:-:S06]  /*1290*/  HADD2.F32 R28, -RZ, R4.H0_H0 ;  /* 0x20000004ff1c7230 */ /* 0x004fcc0000004100 */
[----:B------:R-:W0:Y:S01]  /*12a0*/  F2I.S64.TRUNC R28, R28 ;  /* 0x0000001c001c7311 */ /* 0x000e22000020d900 */
[----:B------:R-:W-:Y:S05]  /*12b0*/  BRA `(.L_x_15054) ;  /* 0x0000000800d87947 */ /* 0x000fea0003800000 */
.L_x_15057:
        /* <DEDUP_REMOVED lines=9> */
.L_x_15060:
[----:B------:R-:W2:Y:S02]  /*1350*/  LDG.E.U16 R4, desc[UR36][R4.64] ;  /* 0x0000002404047981 */ /* 0x000ea4000c1e1500 */
[----:B--2---:R-:W-:-:S06]  /*1360*/  HADD2.F32 R28, -RZ, R4.H0_H0 ;  /* 0x20000004ff1c7230 */ /* 0x004fcc0000004100 */
[----:B------:R-:W0:Y:S01]  /*1370*/  F2I.S64.TRUNC R28, R28 ;  /* 0x0000001c001c7311 */ /* 0x000e22000020d900 */
[----:B------:R-:W-:Y:S05]  /*1380*/  BRA `(.L_x_15054) ;  /* 0x0000000800a47947 */ /* 0x000fea0003800000 */
.L_x_15059:
[----:B------:R-:W2:Y:S02]  /*1390*/  LDG.E.64 R4, desc[UR36][R4.64] ;  /* 0x0000002404047981 */ /* 0x000ea4000c1e1b00 */
[----:B--2---:R0:W1:Y:S01]  /*13a0*/  F2I.S64.F64.TRUNC R28, R4 ;  /* 0x00000004001c7311 */ /* 0x004062000030d900 */
[----:B------:R-:W-:Y:S05]  /*13b0*/  BRA `(.L_x_15054) ;  /* 0x0000000800987947 */ /* 0x000fea0003800000 */
.L_x_15049:
        /* <DEDUP_REMOVED lines=13> */
.L_x_15063:
[----:B------:R-:W2:Y:S02]  /*1490*/  LDG.E.64 R4, desc[UR36][R4.64] ;  /* 0x0000002404047981 */ /* 0x000ea4000c1e1b00 */
[----:B--2---:R0:W1:Y:S01]  /*14a0*/  F2I.S64.F64.TRUNC R28, R4 ;  /* 0x00000004001c7311 */ /* 0x004062000030d900 */
[----:B------:R-:W-:Y:S05]  /*14b0*/  BRA `(.L_x_15054) ;  /* 0x0000000800587947 */ /* 0x000fea0003800000 */
.L_x_15062:
        /* <DEDUP_REMOVED lines=26> */
.L_x_15065:
        /* <DEDUP_REMOVED lines=12> */
[----:B------:R2:W0:Y:S01]  /*1720*/  F2I.S64.TRUNC R28, R0 ;  /* 0x00000000001c7311 */ /* 0x000422000020d900 */
[----:B------:R-:W-:Y:S05]  /*1730*/  BRA `(.L_x_15054) ;  /* 0x0000000400b87947 */ /* 0x000fea0003800000 */
.L_x_15064:
[----:B------:R-:W2:Y:S02]  /*1740*/  LDG.E.U16 R28, desc[UR36][R4.64] ;  /* 0x00000024041c7981 */ /* 0x000ea4000c1e1500 */
[----:B--2---:R-:W-:-:S06]  /*1750*/  IMAD.U32 R28, R28, 0x10000, RZ ;  /* 0x000100001c1c7824 */ /* 0x004fcc00078e00ff */
[----:B------:R-:W0:Y:S01]  /*1760*/  F2I.S64.TRUNC R28, R28 ;  /* 0x0000001c001c7311 */ /* 0x000e22000020d900 */
[----:B------:R-:W-:Y:S05]  /*1770*/  BRA `(.L_x_15054) ;  /* 0x0000000400a87947 */ /* 0x000fea0003800000 */
.L_x_15061:
        /* <DEDUP_REMOVED lines=11> */
.L_x_15068:
        /* <DEDUP_REMOVED lines=21> */
.L_x_15072:
[----:B------:R-:W-:Y:S05]  /*1980*/  BSYNC.RECONVERGENT B1 ;  /* 0x0000000000017941 */ /* 0x000fea0003800200 */
.L_x_15071:
[----:B------:R-:W-:Y:S01]  /*1990*/  IMAD.SHL.U32 R0, R0, 0x100000, RZ ;  /* 0x0010000000007824 */ /* 0x000fe200078e00ff */
[----:B------:R-:W-:-:S04]  /*19a0*/  LEA R3, R3, 0x3b800000, 0x17 ;  /* 0x3b80000003037811 */ /* 0x000fc800078eb8ff */
[----:B------:R-:W-:-:S07]  /*19b0*/  LOP3.LUT R28, R3, R0, R7, 0xfe, !PT ;  /* 0x00000000031c7212 */ /* 0x000fce00078efe07 */
.L_x_15070:
[----:B------:R-:W-:Y:S05]  /*19c0*/  BSYNC.RECONVERGENT B0 ;  /* 0x0000000000007941 */ /* 0x000fea0003800200 */
.L_x_15069:
[----:B------:R-:W0:Y:S01]  /*19d0*/  F2I.S64.TRUNC R28, R28 ;  /* 0x0000001c001c7311 */ /* 0x000e22000020d900 */
[----:B------:R-:W-:Y:S05]  /*19e0*/  BRA `(.L_x_15054) ;  /* 0x00000004000c7947 */ /* 0x000fea0003800000 */
.L_x_15067:
        /* <DEDUP_REMOVED lines=21> */
.L_x_15076:
[----:B------:R-:W-:Y:S05]  /*1b40*/  BSYNC.RECONVERGENT B1 ;  /* 0x0000000000017941 */ /* 0x000fea0003800200 */
.L_x_15075:
[----:B------:R-:W-:Y:S01]  /*1b50*/  IMAD.SHL.U32 R0, R0, 0x200000, RZ ;  /* 0x0020000000007824 */ /* 0x000fe200078e00ff */
[----:B------:R-:W-:-:S04]  /*1b60*/  LEA R3, R3, 0x37800000, 0x17 ;  /* 0x3780000003037811 */ /* 0x000fc800078eb8ff */
[----:B------:R-:W-:-:S07]  /*1b70*/  LOP3.LUT R28, R3, R0, R7, 0xfe, !PT ;  /* 0x00000000031c7212 */ /* 0x000fce00078efe07 */
.L_x_15074:
[----:B------:R-:W-:Y:S05]  /*1b80*/  BSYNC.RECONVERGENT B0 ;  /* 0x0000000000007941 */ /* 0x000fea0003800200 */
.L_x_15073:
[----:B------:R-:W0:Y:S01]  /*1b90*/  F2I.S64.TRUNC R28, R28 ;  /* 0x0000001c001c7311 */ /* 0x000e22000020d900 */
[----:B------:R-:W-:Y:S05]  /*1ba0*/  BRA `(.L_x_15054) ;  /* 0x00000000009c7947 */ /* 0x000fea0003800000 */
.L_x_15066:
        /* <DEDUP_REMOVED lines=14> */
.L_x_15080:
[----:B------:R-:W-:Y:S05]  /*1c90*/  BSYNC.RECONVERGENT B0 ;  /* 0x0000000000007941 */ /* 0x000fea0003800200 */
.L_x_15079:
[----:B------:R-:W0:Y:S01]  /*1ca0*/  F2I.S64.TRUNC R28, R28 ;  /* 0x0000001c001c7311 */ /* 0x000e22000020d900 */
[----:B------:R-:W-:Y:S05]  /*1cb0*/  BRA `(.L_x_15054) ;  /* 0x0000000000587947 */ /* 0x000fea0003800000 */
.L_x_15053:
        /* <DEDUP_REMOVED lines=16> */
.L_x_15081:
[----:B------:R-:W-:Y:S01]  /*1dc0*/  CS2R R28, SRZ ;  /* 0x00000000001c7805 */ /* 0x000fe2000001ff00 */
[----:B------:R-:W-:Y:S06]  /*1dd0*/  BRA `(.L_x_15054) ;  /* 0x0000000000107947 */ /* 0x000fec0003800000 */
.L_x_15078:
[----:B------:R0:W5:Y:S01]  /*1de0*/  LDG.E.64 R28, desc[UR36][R4.64] ;  /* 0x00000024041c7981 */ /* 0x000162000c1e1b00 */
[----:B------:R-:W-:Y:S05]  /*1df0*/  BRA `(.L_x_15054) ;  /* 0x0000000000087947 */ /* 0x000fea0003800000 */
.L_x_15077:
[----:B------:R0:W5:Y:S01]  /*1e00*/  LDG.E R28, desc[UR36][R4.64] ;  /* 0x00000024041c7981 */ /* 0x000162000c1e1900 */
[----:B------:R-:W-:-:S07]  /*1e10*/  IMAD.MOV.U32 R29, RZ, RZ, RZ ;  /* 0x000000ffff1d7224 */ /* 0x000fce00078e00ff */
.L_x_15054:
[----:B------:R-:W-:-:S07]  /*1e20*/  VIADD R19, R19, 0x80 ;  /* 0x0000008013137836 */ /* 0x000fce0000000000 */
.L_x_15048:
[----:B------:R-:W-:Y:S05]  /*1e30*/  BSYNC.RECONVERGENT B6 ;  /* 0x0000000000067941 */ /* 0x000fea0003800200 */
.L_x_15047:
        /* <DEDUP_REMOVED lines=24> */
.L_x_15087:
[----:B------:R0:W5:Y:S01]  /*1fc0*/  LDG.E.U8 R26, desc[UR36][R4.64] ;  /* 0x00000024041a7981 */ /* 0x000162000c1e1100 */
[----:B------:R-:W-:Y:S01]  /*1fd0*/  IMAD.MOV.U32 R27, RZ, RZ, RZ ;  /* 0x000000ffff1b7224 */ /* 0x000fe200078e00ff */
[----:B------:R-:W-:Y:S06]  /*1fe0*/  BRA `(.L_x_15089) ;  /* 0x0000000c00447947 */ /* 0x000fec0003800000 */
.L_x_15086:
        /* <DEDUP_REMOVED lines=8> */
.L_x_15091:
[----:B------:R-:W2:Y:S02]  /*2070*/  LDG.E R26, desc[UR36][R4.64] ;  /* 0x00000024041a7981 */ /* 0x000ea4000c1e1900 */
[----:B--2---:R-:W-:Y:S01]  /*2080*/  SHF.R.S32.HI R27, RZ, 0x1f, R26 ;  /* 0x0000001fff1b7819 */ /* 0x004fe2000001141a */
[----:B------:R-:W-:Y:S06]  /*2090*/  BRA `(.L_x_15089) ;  /* 0x0000000c00187947 */ /* 0x000fec0003800000 */
.L_x_15090:
[----:B------:R-:W2:Y:S02]  /*20a0*/  LDG.E.S16 R26, desc[UR36][R4.64] ;  /* 0x00000024041a7981 */ /* 0x000ea4000c1e1700 */
[----:B--2---:R-:W-:Y:S01]  /*20b0*/  SHF.R.S32.HI R27, RZ, 0x1f, R26 ;  /* 0x0000001fff1b7819 */ /* 0x004fe2000001141a */
[----:B------:R-:W-:Y:S06]  /*20c0*/  BRA `(.L_x_15089) ;  /* 0x0000000c000c7947 */ /* 0x000fec0003800000 */
.L_x_15085:
        /* <DEDUP_REMOVED lines=9> */
.L_x_15093:
[----:B------:R-:W2:Y:S02]  /*2160*/  LDG.E.U16 R4, desc[UR36][R4.64] ;  /* 0x0000002404047981 */ /* 0x000ea4000c1e1500 */
[----:B--2---:R-:W-:-:S06]  /*2170*/  HADD2.F32 R26, -RZ, R4.H0_H0 ;  /* 0x20000004ff1a7230 */ /* 0x004fcc0000004100 */
[----:B------:R-:W0:Y:S01]  /*2180*/  F2I.S64.TRUNC R26, R26 ;  /* 0x0000001a001a7311 */ /* 0x000e22000020d900 */
[----:B------:R-:W-:Y:S05]  /*2190*/  BRA `(.L_x_15089) ;  /* 0x0000000800d87947 */ /* 0x000fea0003800000 */
.L_x_15092:
        /* <DEDUP_REMOVED lines=9> */
.L_x_15095:
[----:B------:R-:W2:Y:S02]  /*2230*/  LDG.E.U16 R4, desc[UR36][R4.64] ;  /* 0x0000002404047981 */ /* 0x000ea4000c1e1500 */
[----:B--2---:R-:W-:-:S06]  /*2240*/  HADD2.F32 R26, -RZ, R4.H0_H0 ;  /* 0x20000004ff1a7230 */ /* 0x004fcc0000004100 */
[----:B------:R-:W0:Y:S01]  /*2250*/  F2I.S64.TRUNC R26, R26 ;  /* 0x0000001a001a7311 */ /* 0x000e22000020d900 */
[----:B------:R-:W-:Y:S05]  /*2260*/  BRA `(.L_x_15089) ;  /* 0x0000000800a47947 */ /* 0x000fea0003800000 */
.L_x_15094:
[----:B------:R-:W2:Y:S02]  /*2270*/  LDG.E.64 R4, desc[UR36][R4.64] ;  /* 0x0000002404047981 */ /* 0x000ea4000c1e1b00 */
[----:B--2---:R0:W1:Y:S01]  /*2280*/  F2I.S64.F64.TRUNC R26, R4 ;  /* 0x00000004001a7311 */ /* 0x004062000030d900 */
[----:B------:R-:W-:Y:S05]  /*2290*/  BRA `(.L_x_15089) ;  /* 0x0000000800987947 */ /* 0x000fea0003800000 */
.L_x_15084:
        /* <DEDUP_REMOVED lines=13> */
.L_x_15098:
[----:B------:R-:W2:Y:S02]  /*2370*/  LDG.E.64 R4, desc[UR36][R4.64] ;  /* 0x0000002404047981 */ /* 0x000ea4000c1e1b00 */
[----:B--2---:R0:W1:Y:S01]  /*2380*/  F2I.S64.F64.TRUNC R26, R4 ;  /* 0x00000004001a7311 */ /* 0x004062000030d900 */
[----:B------:R-:W-:Y:S05]  /*2390*/  BRA `(.L_x_15089) ;  /* 0x0000000800587947 */ /* 0x000fea0003800000 */
.L_x_15097:
        /* <DEDUP_REMOVED lines=26> */
.L_x_15100:
        /* <DEDUP_REMOVED lines=12> */
[----:B------:R0:W1:Y:S01]  /*2600*/  F2I.S64.TRUNC R26, R0 ;  /* 0x00000000001a7311 */ /* 0x000062000020d900 */
[----:B------:R-:W-:Y:S05]  /*2610*/  BRA `(.L_x_15089) ;  /* 0x0000000400b87947 */ /* 0x000fea0003800000 */
.L_x_15099:
[----:B------:R-:W2:Y:S02]  /*2620*/  LDG.E.U16 R26, desc[UR36][R4.64] ;  /* 0x00000024041a7981 */ /* 0x000ea4000c1e1500 */
[----:B--2---:R-:W-:-:S06]  /*2630*/  IMAD.U32 R26, R26, 0x10000, RZ ;  /* 0x000100001a1a7824 */ /* 0x004fcc00078e00ff */
[----:B------:R-:W0:Y:S01]  /*2640*/  F2I.S64.TRUNC R26, R26 ;  /* 0x0000001a001a7311 */ /* 0x000e22000020d900 */
[----:B------:R-:W-:Y:S05]  /*2650*/  BRA `(.L_x_15089) ;  /* 0x0000000400a87947 */ /* 0x000fea0003800000 */
.L_x_15096:
        /* <DEDUP_REMOVED lines=11> */
.L_x_15103:
        /* <DEDUP_REMOVED lines=21> */
.L_x_15107:
[----:B------:R-:W-:Y:S05]  /*2860*/  BSYNC.RECONVERGENT B1 ;  /* 0x0000000000017941 */ /* 0x000fea0003800200 */
.L_x_15106:
[----:B------:R-:W-:Y:S01]  /*2870*/  IMAD.SHL.U32 R0, R0, 0x100000, RZ ;  /* 0x0010000000007824 */ /* 0x000fe200078e00ff */
[----:B------:R-:W-:-:S04]  /*2880*/  LEA R3, R3, 0x3b800000, 0x17 ;  /* 0x3b80000003037811 */ /* 0x000fc800078eb8ff */
[----:B------:R-:W-:-:S07]  /*2890*/  LOP3.LUT R26, R3, R0, R7, 0xfe, !PT ;  /* 0x00000000031a7212 */ /* 0x000fce00078efe07 */
.L_x_15105:
[----:B------:R-:W-:Y:S05]  /*28a0*/  BSYNC.RECONVERGENT B0 ;  /* 0x0000000000007941 */ /* 0x000fea0003800200 */
.L_x_15104:
[----:B------:R-:W1:Y:S01]  /*28b0*/  F2I.S64.TRUNC R26, R26 ;  /* 0x0000001a001a7311 */ /* 0x000e62000020d900 */
[----:B------:R-:W-:Y:S05]  /*28c0*/  BRA `(.L_x_15089) ;  /* 0x00000004000c7947 */ /* 0x000fea0003800000 */
.L_x_15102:
        /* <DEDUP_REMOVED lines=21> */
.L_x_15111:
[----:B------:R-:W-:Y:S05]  /*2a20*/  BSYNC.RECONVERGENT B1 ;  /* 0x0000000000017941 */ /* 0x000fea0003800200 */
.L_x_15110:
[----:B------:R-:W-:Y:S01]  /*2a30*/  IMAD.SHL.U32 R0, R0, 0x200000, RZ ;  /* 0x0020000000007824 */ /* 0x000fe200078e00ff */
[----:B------:R-:W-:-:S04]  /*2a40*/  LEA R3, R3, 0x37800000, 0x17 ;  /* 0x3780000003037811 */ /* 0x000fc800078eb8ff */
[----:B------:R-:W-:-:S07]  /*2a50*/  LOP3.LUT R26, R3, R0, R7, 0xfe, !PT ;  /* 0x00000000031a7212 */ /* 0x000fce00078efe07 */
.L_x_15109:
[----:B------:R-:W-:Y:S05]  /*2a60*/  BSYNC.RECONVERGENT B0 ;  /* 0x0000000000007941 */ /* 0x000fea0003800200 */
.L_x_15108:
[----:B------:R-:W2:Y:S01]  /*2a70*/  F2I.S64.TRUNC R26, R26 ;  /* 0x0000001a001a7311 */ /* 0x000ea2000020d900 */
[----:B------:R-:W-:Y:S05]  /*2a80*/  BRA `(.L_x_15089) ;  /* 0x00000000009c7947 */ /* 0x000fea0003800000 */
.L_x_15101:
        /* <DEDUP_REMOVED lines=14> */
.L_x_15115:
[----:B------:R-:W-:Y:S05]  /*2b70*/  BSYNC.RECONVERGENT B0 ;  /* 0x0000000000007941 */ /* 0x000fea0003800200 */
.L_x_15114:
[----:B------:R-:W0:Y:S01]  /*2b80*/  F2I.S64.TRUNC R26, R26 ;  /* 0x0000001a001a7311 */ /* 0x000e22000020d900 */
[----:B------:R-:W-:Y:S05]  /*2b90*/  BRA `(.L_x_15089) ;  /* 0x0000000000587947 */ /* 0x000fea0003800000 */
.L_x_15088:
        /* <DEDUP_REMOVED lines=16> */
.L_x_15116:
[----:B------:R-:W-:Y:S01]  /*2ca0*/  CS2R R26, SRZ ;  /* 0x00000000001a7805 */ /* 0x000fe2000001ff00 */
[----:B------:R-:W-:Y:S06]  /*2cb0*/  BRA `(.L_x_15089) ;  /* 0x0000000000107947 */ /* 0x000fec0003800000 */
.L_x_15113:
[----:B------:R0:W5:Y:S01]  /*2cc0*/  LDG.E.64 R26, desc[UR36][R4.64] ;  /* 0x00000024041a7981 */ /* 0x000162000c1e1b00 */
[----:B------:R-:W-:Y:S05]  /*2cd0*/  BRA `(.L_x_15089) ;  /* 0x0000000000087947 */ /* 0x000fea0003800000 */
.L_x_15112:
[----:B------:R0:W5:Y:S01]  /*2ce0*/  LDG.E R26, desc[UR36][R4.64] ;  /* 0x00000024041a7981 */ /* 0x000162000c1e1900 */
[----:B------:R-:W-:-:S07]  /*2cf0*/  IMAD.MOV.U32 R27, RZ, RZ, RZ ;  /* 0x000000ffff1b7224 */ /* 0x000fce00078e00ff */
.L_x_15089:
[----:B------:R-:W-:-:S07]  /*2d00*/  VIADD R19, R19, 0x80 ;  /* 0x0000008013137836 */ /* 0x000fce0000000000 */
.L_x_15083:
[----:B------:R-:W-:Y:S05]  /*2d10*/  BSYNC.RECONVERGENT B6 ;  /* 0x0000000000067941 */ /* 0x000fea0003800200 */
.L_x_15082:
        /* <DEDUP_REMOVED lines=24> */
.L_x_15122:
[----:B------:R0:W5:Y:S01]  /*2ea0*/  LDG.E.U8 R16, desc[UR36][R4.64] ;  /* 0x0000002404107981 */ /* 0x000162000c1e1100 */
[----:B------:R-:W-:Y:S01]  /*2eb0*/  IMAD.MOV.U32 R17, RZ, RZ, RZ ;  /* 0x000000ffff117224 */ /* 0x000fe200078e00ff */
[----:B------:R-:W-:Y:S06]  /*2ec0*/  BRA `(.L_x_15118) ;  /* 0x0000000c00407947 */ /* 0x000fec0003800000 */
.L_x_15121:
        /* <DEDUP_REMOVED lines=8> */
.L_x_15125:
[----:B------:R-:W2:Y:S02]  /*2f50*/  LDG.E R16, desc[UR36][R4.64] ;  /* 0x0000002404107981 */ /* 0x000ea4000c1e1900 */
[----:B--2---:R-:W-:Y:S01]  /*2f60*/  SHF.R.S32.HI R17, RZ, 0x1f, R16 ;  /* 0x0000001fff117819 */ /* 0x004fe20000011410 */
[----:B------:R-:W-:Y:S06]  /*2f70*/  BRA `(.L_x_15118) ;  /* 0x0000000c00147947 */ /* 0x000fec0003800000 */
.L_x_15124:
[----:B------:R-:W2:Y:S02]  /*2f80*/  LDG.E.S16 R16, desc[UR36][R4.64] ;  /* 0x0000002404107981 */ /* 0x000ea4000c1e1700 */
[----:B--2---:R-:W-:Y:S01]  /*2f90*/  SHF.R.S32.HI R17, RZ, 0x1f, R16 ;  /* 0x0000001fff117819 */ /* 0x004fe20000011410 */
[----:B------:R-:W-:Y:S06]  /*2fa0*/  BRA `(.L_x_15118) ;  /* 0x0000000c00087947 */ /* 0x000fec0003800000 */
.L_x_15120:
        /* <DEDUP_REMOVED lines=9> */
.L_x_15127:
[----:B------:R-:W2:Y:S02]  /*3040*/  LDG.E.U16 R4, desc[UR36][R4.64] ;  /* 0x0000002404047981 */ /* 0x000ea4000c1e1500 */
[----:B--2---:R-:W-:-:S06]  /*3050*/  HADD2.F32 R16, -RZ, R4.H0_H0 ;  /* 0x20000004ff107230 */ /* 0x004fcc0000004100 */
[----:B------:R-:W0:Y:S01]  /*3060*/  F2I.S64.TRUNC R16, R16 ;  /* 0x0000001000107311 */ /* 0x000e22000020d900 */
[----:B------:R-:W-:Y:S05]  /*3070*/  BRA `(.L_x_15118) ;  /* 0x0000000800d47947 */ /* 0x000fea0003800000 */
.L_x_15126:
        /* <DEDUP_REMOVED lines=9> */
.L_x_15129:
[----:B------:R-:W2:Y:S02]  /*3110*/  LDG.E.U16 R4, desc[UR36][R4.64] ;  /* 0x0000002404047981 */ /* 0x000ea4000c1e1500 */
[----:B--2---:R-:W-:-:S06]  /*3120*/  HADD2.F32 R16, -RZ, R4.H0_H0 ;  /* 0x20000004ff107230 */ /* 0x004fcc0000004100 */
[----:B------:R-:W0:Y:S01]  /*3130*/  F2I.S64.TRUNC R16, R16 ;  /* 0x0000001000107311 */ /* 0x000e22000020d900 */
[----:B------:R-:W-:Y:S05]  /*3140*/  BRA `(.L_x_15118) ;  /* 0x0000000800a07947 */ /* 0x000fea0003800000 */
.L_x_15128:
[----:B------:R-:W2:Y:S02]  /*3150*/  LDG.E.64 R4, desc[UR36][R4.64] ;  /* 0x0000002404047981 */ /* 0x000ea4000c1e1b00 */
[----:B--2---:R0:W1:Y:S01]  /*3160*/  F2I.S64.F64.TRUNC R16, R4 ;  /* 0x0000000400107311 */ /* 0x004062000030d900 */
[----:B------:R-:W-:Y:S05]  /*3170*/  BRA `(.L_x_15118) ;  /* 0x0000000800947947 */ /* 0x000fea0003800000 */
.L_x_15119:
        /* <DEDUP_REMOVED lines=13> */
.L_x_15132:
[----:B------:R-:W2:Y:S02]  /*3250*/  LDG.E.64 R4, desc[UR36][R4.64] ;  /* 0x0000002404047981 */ /* 0x000ea4000c1e1b00 */
[----:B--2---:R0:W1:Y:S01]  /*3260*/  F2I.S64.F64.TRUNC R16, R4 ;  /* 0x0000000400107311 */ /* 0x004062000030d900 */
[----:B------:R-:W-:Y:S05]  /*3270*/  BRA `(.L_x_15118) ;  /* 0x0000000800547947 */ /* 0x000fea0003800000 */
.L_x_15131:
        /* <DEDUP_REMOVED lines=26> */
.L_x_15134:
        /* <DEDUP_REMOVED lines=14> */
.L_x_15133:
[----:B------:R-:W2:Y:S02]  /*3500*/  LDG.E.U16 R16, desc[UR36][R4.64] ;  /* 0x0000002404107981 */ /* 0x000ea4000c1e1500 */
[----:B--2---:R-:W-:-:S06]  /*3510*/  IMAD.U32 R16, R16, 0x10000, RZ ;  /* 0x0001000010107824 */ /* 0x004fcc00078e00ff */
[----:B------:R-:W0:Y:S01]  /*3520*/  F2I.S64.TRUNC R16, R16 ;  /* 0x0000001000107311 */ /* 0x000e22000020d900 */
[----:B------:R-:W-:Y:S05]  /*3530*/  BRA `(.L_x_15118) ;  /* 0x0000000400a47947 */ /* 0x000fea0003800000 */
.L_x_15130:
        /* <DEDUP_REMOVED lines=11> */
.L_x_15137:
        /* <DEDUP_REMOVED lines=21> */
.L_x_15141:
[----:B------:R-:W-:Y:S05]  /*3740*/  BSYNC.RECONVERGENT B1 ;  /* 0x0000000000017941 */ /* 0x000fea0003800200 */
.L_x_15140:
[----:B------:R-:W-:Y:S01]  /*3750*/  IMAD.SHL.U32 R0, R0, 0x100000, RZ ;  /* 0x0010000000007824 */ /* 0x000fe200078e00ff */
[----:B------:R-:W-:-:S04]  /*3760*/  LEA R3, R3, 0x3b800000, 0x17 ;  /* 0x3b80000003037811 */ /* 0x000fc800078eb8ff */
[----:B------:R-:W-:-:S07]  /*3770*/  LOP3.LUT R16, R3, R0, R7, 0xfe, !PT ;  /* 0x0000000003107212 */ /* 0x000fce00078efe07 */
.L_x_15139:
[----:B------:R-:W-:Y:S05]  /*3780*/  BSYNC.RECONVERGENT B0 ;  /* 0x0000000000007941 */ /* 0x000fea0003800200 */
.L_x_15138:
[----:B------:R-:W0:Y:S01]  /*3790*/  F2I.S64.TRUNC R16, R16 ;  /* 0x0000001000107311 */ /* 0x000e22000020d900 */
[----:B------:R-:W-:Y:S05]  /*37a0*/  BRA `(.L_x_15118) ;  /* 0x0000000400087947 */ /* 0x000fea0003800000 */
.L_x_15136:
        /* <DEDUP_REMOVED lines=21> */
.L_x_15145:
[----:B------:R-:W-:Y:S05]  /*3900*/  BSYNC.RECONVERGENT B1 ;  /* 0x0000000000017941 */ /* 0x000fea0003800200 */
.L_x_15144:
[----:B------:R-:W-:Y:S01]  /*3910*/  IMAD.SHL.U32 R0, R0, 0x200000, RZ ;  /* 0x0020000000007824 */ /* 0x000fe200078e00ff */
[----:B------:R-:W-:-:S04]  /*3920*/  LEA R3, R3, 0x37800000, 0x17 ;  /* 0x3780000003037811 */ /* 0x000fc800078eb8ff */
[----:B------:R-:W-:-:S07]  /*3930*/  LOP3.LUT R16, R3, R0, R7, 0xfe, !PT ;  /* 0x0000000003107212 */ /* 0x000fce00078efe07 */
.L_x_15143:
[----:B------:R-:W-:Y:S05]  /*3940*/  BSYNC.RECONVERGENT B0 ;  /* 0x0000000000007941 */ /* 0x000fea0003800200 */
.L_x_15142:
[----:B------:R-:W0:Y:S01]  /*3950*/  F2I.S64.TRUNC R16, R16 ;  /* 0x0000001000107311 */ /* 0x000e22000020d900 */
[----:B------:R-:W-:Y:S05]  /*3960*/  BRA `(.L_x_15118) ;  /* 0x0000000000987947 */ /* 0x000fea0003800000 */
.L_x_15135:
        /* <DEDUP_REMOVED lines=14> */
.L_x_15149:
[----:B------:R-:W-:Y:S05]  /*3a50*/  BSYNC.RECONVERGENT B0 ;  /* 0x0000000000007941 */ /* 0x000fea0003800200 */
.L_x_15148:
[----:B------:R-:W0:Y:S01]  /*3a60*/  F2I.S64.TRUNC R16, R16 ;  /* 0x0000001000107311 */ /* 0x000e22000020d900 */
[----:B------:R-:W-:Y:S05]  /*3a70*/  BRA `(.L_x_15118) ;  /* 0x0000000000547947 */ /* 0x000fea0003800000 */
.L_x_15123:
        /* <DEDUP_REMOVED lines=16> */
.L_x_15150:
[----:B------:R-:W-:Y:S05]  /*3b80*/  BRA `(.L_x_15118) ;  /* 0x0000000000107947 */ /* 0x000fea0003800000 */
.L_x_15147:
[----:B------:R0:W5:Y:S01]  /*3b90*/  LDG.E.64 R16, desc[UR36][R4.64] ;  /* 0x0000002404107981 */ /* 0x000162000c1e1b00 */
[----:B------:R-:W-:Y:S05]  /*3ba0*/  BRA `(.L_x_15118) ;  /* 0x0000000000087947 */ /* 0x000fea0003800000 */
.L_x_15146:
[----:B------:R0:W5:Y:S01]  /*3bb0*/  LDG.E R16, desc[UR36][R4.64] ;  /* 0x0000002404107981 */ /* 0x000162000c1e1900 */
[----:B------:R-:W-:-:S07]  /*3bc0*/  IMAD.MOV.U32 R17, RZ, RZ, RZ ;  /* 0x000000ffff117224 */ /* 0x000fce00078e00ff */
.L_x_15118:
[----:B------:R-:W-:Y:S05]  /*3bd0*/  BSYNC.RECONVERGENT B6 ;  /* 0x0000000000067941 */ /* 0x000fea0003800200 */
.L_x_15117:
[----:B------:R-:W-:Y:S01]  /*3be0*/  ISETP.GE.AND P0, PT, R25, R18, PT ;  /* 0x000000121900720c */ /* 0x000fe20003f06270 */
[----:B------:R-:W-:-:S12]  /*3bf0*/  BSSY.RECONVERGENT B0, `(.L_x_15151) ;  /* 0x0000019000007945 */ /* 0x000fd80003800200 */
[----:B------:R-:W-:Y:S05]  /*3c00*/  @P0 BRA `(.L_x_15152) ;  /* 0x00000000005c0947 */ /* 0x000fea0003800000 */
[-C--:B01-345:R-:W-:Y:S01]  /*3c10*/  IMAD R3, R23, R22.reuse, RZ ;  /* 0x0000001617037224 */ /* 0x0bbfe200078e02ff */
[----:B------:R-:W-:Y:S01]  /*3c20*/  BSSY.RECONVERGENT B1, `(.L_x_15153) ;  /* 0x0000014000017945 */ /* 0x000fe20003800200 */
[----:B--2---:R-:W-:-:S04]  /*3c30*/  IMAD.WIDE.U32 R4, R22, R22, RZ ;  /* 0x0000001616047225 */ /* 0x004fc800078e00ff */
[----:B------:R-:W-:-:S04]  /*3c40*/  IMAD R3, R22, R23, R3 ;  /* 0x0000001716037224 */ /* 0x000fc800078e0203 */
        /* <DEDUP_REMOVED lines=16> */
[----:B------:R-:W-:Y:S05]  /*3d50*/  CALL.REL.NOINC `($__internal_36_$__cuda_sm20_dblrcp_rn_slowpath_v3) ;  /* 0x0000004000247944 */ /* 0x000fea0003c00000 */
.L_x_15154:
[----:B------:R-:W-:Y:S05]  /*3d60*/  BSYNC.RECONVERGENT B1 ;  /* 0x0000000000017941 */ /* 0x000fea0003800200 */
.L_x_15153:
[----:B------:R0:W1:Y:S02]  /*3d70*/  F2I.S64.F64.TRUNC R4, R8 ;  /* 0x0000000800047311 */ /* 0x000064000030d900 */
.L_x_15152:
[----:B------:R-:W-:Y:S05]  /*3d80*/  BSYNC.RECONVERGENT B0 ;  /* 0x0000000000007941 */ /* 0x000fea0003800200 */
.L_x_15151:
[----:B01-345:R-:W-:Y:S01]  /*3d90*/  VIADD R23, R25, 0x80 ;  /* 0x0000008019177836 */ /* 0x03bfe20000000000 */
[----:B------:R-:W-:Y:S04]  /*3da0*/  BSSY.RECONVERGENT B0, `(.L_x_15155) ;  /* 0x000001a000007945 */ /* 0x000fe80003800200 */
[----:B------:R-:W-:-:S13]  /*3db0*/  ISETP.GE.AND P0, PT, R23, R18, PT ;  /* 0x000000121700720c */ /* 0x000fda0003f06270 */
[----:B------:R-:W-:Y:S05]  /*3dc0*/  @P0 BRA `(.L_x_15156) ;  /* 0x00000000005c0947 */ /* 0x000fea0003800000 */
[-C--:B------:R-:W-:Y:S01]  /*3dd0*/  IMAD R3, R29, R28.reuse, RZ ;  /* 0x0000001c1d037224 */ /* 0x080fe200078e02ff */
[----:B------:R-:W-:Y:S01]  /*3de0*/  BSSY.RECONVERGENT B1, `(.L_x_15157) ;  /* 0x0000014000017945 */ /* 0x000fe20003800200 */
[----:B------:R-:W-:-:S04]  /*3df0*/  IMAD.WIDE.U32 R6, R28, R28, RZ ;  /* 0x0000001c1c067225 */ /* 0x000fc800078e00ff */
        /* <DEDUP_REMOVED lines=13> */
[----:B--2---:R-:W-:-:S03]  /*3ed0*/  MOV R0, 0x3f00 ;  /* 0x00003f0000007802 */ /* 0x004fc60000000f00 */
[----:B------:R-:W-:-:S07]  /*3ee0*/  VIADD R10, R10, 0xfff00000 ;  /* 0xfff000000a0a7836 */ /* 0x000fce0000000000 */
[----:B------:R-:W-:Y:S05]  /*3ef0*/  CALL.REL.NOINC `($__internal_36_$__cuda_sm20_dblrcp_rn_slowpath_v3) ;  /* 0x0000003c00bc7944 */ /* 0x000fea0003c00000 */
[----:B------:R-:W-:Y:S02]  /*3f00*/  IMAD.MOV.U32 R28, RZ, RZ, R8 ;  /* 0x000000ffff1c7224 */ /* 0x000fe400078e0008 */
[----:B------:R-:W-:-:S07]  /*3f10*/  IMAD.MOV.U32 R29, RZ, RZ, R9 ;  /* 0x000000ffff1d7224 */ /* 0x000fce00078e0009 */
.L_x_15158:
[----:B------:R-:W-:Y:S05]  /*3f20*/  BSYNC.RECONVERGENT B1 ;  /* 0x0000000000017941 */ /* 0x000fea0003800200 */
.L_x_15157:
[----:B------:R-:W0:Y:S02]  /*3f30*/  F2I.S64.F64.TRUNC R28, R28 ;  /* 0x0000001c001c7311 */ /* 0x000e24000030d900 */
.L_x_15156:
[----:B------:R-:W-:Y:S05]  /*3f40*/  BSYNC.RECONVERGENT B0 ;  /* 0x0000000000007941 */ /* 0x000fea0003800200 */
.L_x_15155:
[----:B------:R-:W-:Y:S01]  /*3f50*/  VIADD R3, R25, 0x100 ;  /* 0x0000010019037836 */ /* 0x000fe20000000000 */
[----:B------:R-:W-:Y:S04]  /*3f60*/  BSSY.RECONVERGENT B0, `(.L_x_15159) ;  /* 0x000001a000007945 */ /* 0x000fe80003800200 */
[----:B------:R-:W-:-:S13]  /*3f70*/  ISETP.GE.AND P0, PT, R3, R18, PT ;  /* 0x000000120300720c */ /* 0x000fda0003f06270 */
[----:B------:R-:W-:Y:S05]  /*3f80*/  @P0 BRA `(.L_x_15160) ;  /* 0x00000000005c0947 */ /* 0x000fea0003800000 */
[-C--:B--2---:R-:W-:Y:S01]  /*3f90*/  IMAD R3, R27, R26.reuse, RZ ;  /* 0x0000001a1b037224 */ /* 0x084fe200078e02ff */
[----:B------:R-:W-:Y:S01]  /*3fa0*/  BSSY.RECONVERGENT B1, `(.L_x_15161) ;  /* 0x0000014000017945 */ /* 0x000fe20003800200 */
[----:B------:R-:W-:-:S04]  /*3fb0*/  IMAD.WIDE.U32 R6, R26, R26, RZ ;  /* 0x0000001a1a067225 */ /* 0x000fc800078e00ff */
[----:B------:R-:W-:-:S04]  /*3fc0*/  IMAD R3, R26, R27, R3 ;  /* 0x0000001b1a037224 */ /* 0x000fc800078e0203 */
[----:B------:R-:W-:-:S06]  /*3fd0*/  IMAD.IADD R7, R7, 0x1, R3 ;  /* 0x0000000107077824 */ /* 0x000fcc00078e0203 */
[----:B------:R-:W1:Y:S08]  /*3fe0*/  I2F.F64.U64 R6, R6 ;  /* 0x0000000600067312 */ /* 0x000e700000301800 */
        /* <DEDUP_REMOVED lines=12> */
[----:B0-----:R-:W-:Y:S05]  /*40b0*/  CALL.REL.NOINC `($__internal_36_$__cuda_sm20_dblrcp_rn_slowpath_v3) ;  /* 0x0000003c004c7944 */ /* 0x001fea0003c00000 */
[----:B------:R-:W-:Y:S02]  /*40c0*/  IMAD.MOV.U32 R26, RZ, RZ, R8 ;  /* 0x000000ffff1a7224 */ /* 0x000fe400078e0008 */
[----:B------:R-:W-:-:S07]  /*40d0*/  IMAD.MOV.U32 R27, RZ, RZ, R9 ;  /* 0x000000ffff1b7224 */ /* 0x000fce00078e0009 */
.L_x_15162:
[----:B------:R-:W-:Y:S05]  /*40e0*/  BSYNC.RECONVERGENT B1 ;  /* 0x0000000000017941 */ /* 0x000fea0003800200 */
.L_x_15161:
[----:B------:R-:W1:Y:S02]  /*40f0*/  F2I.S64.F64.TRUNC R26, R26 ;  /* 0x0000001a001a7311 */ /* 0x000e64000030d900 */
.L_x_15160:
[----:B------:R-:W-:Y:S05]  /*4100*/  BSYNC.RECONVERGENT B0 ;  /* 0x0000000000007941 */ /* 0x000fea0003800200 */
.L_x_15159:
[----:B------:R-:W-:Y:S01]  /*4110*/  VIADD R3, R25, 0x180 ;  /* 0x0000018019037836 */ /* 0x000fe20000000000 */
        /* <DEDUP_REMOVED lines=8> */
[----:B------:R-:W3:Y:S08]  /*41a0*/  I2F.F64.U64 R6, R6 ;  /* 0x0000000600067312 */ /* 0x000ef00000301800 */
        /* <DEDUP_REMOVED lines=12> */
[----:B01----:R-:W-:Y:S05]  /*4270*/  CALL.REL.NOINC `($__internal_36_$__cuda_sm20_dblrcp_rn_slowpath_v3) ;  /* 0x0000003800dc7944 */ /* 0x003fea0003c00000 */
[----:B------:R-:W-:Y:S02]  /*4280*/  IMAD.MOV.U32 R16, RZ, RZ, R8 ;  /* 0x000000ffff107224 */ /* 0x000fe400078e0008 */
[----:B------:R-:W-:-:S07]  /*4290*/  IMAD.MOV.U32 R17, RZ, RZ, R9 ;  /* 0x000000ffff117224 */ /* 0x000fce00078e0009 */
.L_x_15166:
[----:B------:R-:W-:Y:S05]  /*42a0*/  BSYNC.RECONVERGENT B1 ;  /* 0x0000000000017941 */ /* 0x000fea0003800200 */
.L_x_15165:
[----:B------:R-:W3:Y:S02]  /*42b0*/  F2I.S64.F64.TRUNC R16, R16 ;  /* 0x0000001000107311 */ /* 0x000ee4000030d900 */
.L_x_15164:
[----:B------:R-:W-:Y:S05]  /*42c0*/  BSYNC.RECONVERGENT B0 ;  /* 0x0000000000007941 */ /* 0x000fea0003800200 */
.L_x_15163:
[----:B------:R-:W4:Y:S01]  /*42d0*/  LDC.U8 R19, c[0x0][0x3ac] ;  /* 0x0000eb00ff137b82 */ /* 0x000f220000000000 */
[----:B------:R-:W-:Y:S01]  /*42e0*/  ISETP.GE.AND P0, PT, R25, R18, PT ;  /* 0x000000121900720c */ /* 0x000fe20003f06270 */
[----:B------:R-:W-:Y:S04]  /*42f0*/  BSSY.RECONVERGENT B7, `(.L_x_15167) ;  /* 0x00002ca000077945 */ /* 0x000fe80003800200 */
[----:B------:R-:W-:Y:S08]  /*4300*/  BSSY.RELIABLE B6, `(.L_x_15168) ;  /* 0x00001e4000067945 */ /* 0x000ff00003800100 */
[----:B------:R-:W-:Y:S05]  /*4310*/  @P0 BRA `(.L_x_15169) ;  /* 0x0000001c007c0947 */ /* 0x000fea0003800000 */
[----:B------:R-:W5:Y:S01]  /*4320*/  LDCU UR4, c[0x0][0x3b0] ;  /* 0x00007600ff0477ac */ /* 0x000f620008000800 */
[----:B------:R-:W0:Y:S01]  /*4330*/  LDC.64 R8, c[0x0][0x390] ;  /* 0x0000e400ff087b82 */ /* 0x000e220000000a00 */
[----:B--2---:R-:W-:Y:S01]  /*4340*/  IMAD R0, R2, 0x200, R25 ;  /* 0x0000020002007824 */ /* 0x004fe200078e0219 */
        /* <DEDUP_REMOVED lines=18> */
.L_x_15173:
[----:B------:R0:W-:Y:S01]  /*4470*/  STG.E.U8 desc[UR36][R8.64], R4 ;  /* 0x0000000408007986 */ /* 0x0001e2000c101124 */
[----:B------:R-:W-:Y:S01]  /*4480*/  IMAD.MOV.U32 R25, RZ, RZ, R23 ;  /* 0x000000ffff197224 */ /* 0x000fe200078e0017 */
[----:B------:R-:W-:Y:S06]  /*4490*/  BRA `(.L_x_15175) ;  /* 0x0000000c00807947 */ /* 0x000fec0003800000 */
.L_x_15172:
[----:B------:R-:W-:-:S13]  /*44a0*/  ISETP.NE.AND P0, PT, R0, 0x2, PT ;  /* 0x000000020000780c */ /* 0x000fda0003f05270 */
[----:B------:R-:W-:Y:S05]  /*44b0*/  @!P0 BRA `(.L_x_15176) ;  /* 0x0000000000288947 */ /* 0x000fea0003800000 */
[----:B------:R-:W-:-:S13]  /*44c0*/  ISETP.NE.AND P0, PT, R0, 0x3, PT ;  /* 0x000000030000780c */ /* 0x000fda0003f05270 */
[----:B------:R-:W-:Y:S05]  /*44d0*/  @!P0 BRA `(.L_x_15177) ;  /* 0x0000000000148947 */ /* 0x000fea0003800000 */
[----:B------:R-:W-:-:S13]  /*44e0*/  ISETP.NE.AND P0, PT, R0, 0x4, PT ;  /* 0x000000040000780c */ /* 0x000fda0003f05270 */
[----:B------:R-:W-:Y:S05]  /*44f0*/  @P0 BRA `(.L_x_15174) ;  /* 0x0000000800c80947 */ /* 0x000fea0003800000 */
[----:B------:R2:W-:Y:S01]  /*4500*/  STG.E.64 desc[UR36][R8.64], R4 ;  /* 0x0000000408007986 */ /* 0x0005e2000c101b24 */
[----:B------:R-:W-:Y:S01]  /*4510*/  IMAD.MOV.U32 R25, RZ, RZ, R23 ;  /* 0x000000ffff197224 */ /* 0x000fe200078e0017 */
[----:B------:R-:W-:Y:S06]  /*4520*/  BRA `(.L_x_15175) ;  /* 0x0000000c005c7947 */ /* 0x000fec0003800000 */
.L_x_15177:
[----:B------:R4:W-:Y:S01]  /*4530*/  STG.E desc[UR36][R8.64], R4 ;  /* 0x0000000408007986 */ /* 0x0009e2000c101924 */
[----:B------:R-:W-:Y:S01]  /*4540*/  IMAD.MOV.U32 R25, RZ, RZ, R23 ;  /* 0x000000ffff197224 */ /* 0x000fe200078e0017 */
[----:B------:R-:W-:Y:S06]  /*4550*/  BRA `(.L_x_15175) ;  /* 0x0000000c00507947 */ /* 0x000fec0003800000 */
.L_x_15176:
[----:B------:R0:W-:Y:S01]  /*4560*/  STG.E.U16 desc[UR36][R8.64], R4 ;  /* 0x0000000408007986 */ /* 0x0001e2000c101524 */
[----:B------:R-:W-:Y:S01]  /*4570*/  IMAD.MOV.U32 R25, RZ, RZ, R23 ;  /* 0x000000ffff197224 */ /* 0x000fe200078e0017 */
[----:B------:R-:W-:Y:S06]  /*4580*/  BRA `(.L_x_15175) ;  /* 0x0000000c00447947 */ /* 0x000fec0003800000 */
.L_x_15171:
[----:B------:R-:W-:-:S13]  /*4590*/  ISETP.GT.AND P0, PT, R0, 0x6, PT ;  /* 0x000000060000780c */ /* 0x000fda0003f04270 */
[----:B------:R-:W-:Y:S05]  /*45a0*/  @P0 BRA `(.L_x_15178) ;  /* 0x0000000000340947 */ /* 0x000fea0003800000 */
[----:B------:R-:W-:-:S13]  /*45b0*/  ISETP.NE.AND P0, PT, R0, 0x5, PT ;  /* 0x000000050000780c */ /* 0x000fda0003f05270 */
[----:B------:R-:W-:Y:S05]  /*45c0*/  @!P0 BRA `(.L_x_15179) ;  /* 0x0000000000188947 */ /* 0x000fea0003800000 */
[----:B------:R-:W-:-:S13]  /*45d0*/  ISETP.NE.AND P0, PT, R0, 0x6, PT ;  /* 0x000000060000780c */ /* 0x000fda0003f05270 */
[----:B------:R-:W-:Y:S05]  /*45e0*/  @P0 BRA `(.L_x_15174) ;  /* 0x00000008008c0947 */ /* 0x000fea0003800000 */
[----:B------:R-:W0:Y:S01]  /*45f0*/  I2F.S64 R5, R4 ;  /* 0x0000000400057312 */ /* 0x000e220000301400 */
[----:B------:R-:W-:Y:S01]  /*4600*/  IMAD.MOV.U32 R25, RZ, RZ, R23 ;  /* 0x000000ffff197224 */ /* 0x000fe200078e0017 */
[----:B0-----:R0:W-:Y:S01]  /*4610*/  STG.E desc[UR36][R8.64], R5 ;  /* 0x0000000508007986 */ /* 0x0011e2000c101924 */
[----:B------:R-:W-:Y:S05]  /*4620*/  BRA `(.L_x_15175) ;  /* 0x0000000c001c7947 */ /* 0x000fea0003800000 */
.L_x_15179:
[----:B------:R-:W0:Y:S01]  /*4630*/  I2F.S64 R0, R4 ;  /* 0x0000000400007312 */ /* 0x000e220000301400 */
[----:B------:R-:W-:Y:S01]  /*4640*/  IMAD.MOV.U32 R25, RZ, RZ, R23 ;  /* 0x000000ffff197224 */ /* 0x000fe200078e0017 */
[----:B0-----:R-:W-:-:S05]  /*4650*/  F2FP.F16.F32.PACK_AB R0, RZ, R0 ;  /* 0x00000000ff00723e */ /* 0x001fca00000000ff */
[----:B------:R0:W-:Y:S01]  /*4660*/  STG.E.U16 desc[UR36][R8.64], R0 ;  /* 0x0000000008007986 */ /* 0x0001e2000c101524 */
[----:B------:R-:W-:Y:S05]  /*4670*/  BRA `(.L_x_15175) ;  /* 0x0000000c00087947 */ /* 0x000fea0003800000 */
.L_x_15178:
[----:B------:R-:W-:-:S13]  /*4680*/  ISETP.NE.AND P0, PT, R0, 0x7, PT ;  /* 0x000000070000780c */ /* 0x000fda0003f05270 */
[----:B------:R-:W-:Y:S05]  /*4690*/  @!P0 BRA `(.L_x_15180) ;  /* 0x00000000003c8947 */ /* 0x000fea0003800000 */
[----:B------:R-:W-:-:S13]  /*46a0*/  ISETP.NE.AND P0, PT, R0, 0x8, PT ;  /* 0x000000080000780c */ /* 0x000fda0003f05270 */
[----:B------:R-:W-:Y:S05]  /*46b0*/  @!P0 BRA `(.L_x_15181) ;  /* 0x00000000001c8947 */ /* 0x000fea0003800000 */
[----:B------:R-:W-:-:S13]  /*46c0*/  ISETP.NE.AND P0, PT, R0, 0x9, PT ;  /* 0x000000090000780c */ /* 0x000fda0003f05270 */
[----:B------:R-:W-:Y:S05]  /*46d0*/  @P0 BRA `(.L_x_15174) ;  /* 0x0000000800500947 */ /* 0x000fea0003800000 */
[----:B------:R-:W0:Y:S01]  /*46e0*/  I2F.S64 R6, R4 ;  /* 0x0000000400067312 */ /* 0x000e220000301400 */
[----:B------:R-:W-:Y:S02]  /*46f0*/  IMAD.MOV.U32 R7, RZ, RZ, RZ ;  /* 0x000000ffff077224 */ /* 0x000fe400078e00ff */
[----:B------:R-:W-:-:S03]  /*4700*/  IMAD.MOV.U32 R25, RZ, RZ, R23 ;  /* 0x000000ffff197224 */ /* 0x000fc600078e0017 */
[----:B0-----:R0:W-:Y:S01]  /*4710*/  STG.E.64 desc[UR36][R8.64], R6 ;  /* 0x0000000608007986 */ /* 0x0011e2000c101b24 */
[----:B------:R-:W-:Y:S05]  /*4720*/  BRA `(.L_x_15175) ;  /* 0x0000000800dc7947 */ /* 0x000fea0003800000 */
.L_x_15181:
[----:B------:R-:W0:Y:S01]  /*4730*/  I2F.S64 R4, R4 ;  /* 0x0000000400047312 */ /* 0x000e220000301400 */
[----:B------:R-:W-:Y:S01]  /*4740*/  IMAD.MOV.U32 R25, RZ, RZ, R23 ;  /* 0x000000ffff197224 */ /* 0x000fe200078e0017 */
[----:B0-----:R-:W-:-:S04]  /*4750*/  F2FP.F16.F32.PACK_AB R3, RZ, R4 ;  /* 0x00000004ff03723e */ /* 0x001fc800000000ff */
[----:B------:R-:W-:-:S05]  /*4760*/  PRMT R3, R3, 0x5410, RZ ;  /* 0x0000541003037816 */ /* 0x000fca00000000ff */
[----:B------:R0:W-:Y:S01]  /*4770*/  STG.E desc[UR36][R8.64], R3 ;  /* 0x0000000308007986 */ /* 0x0001e2000c101924 */
[----:B------:R-:W-:Y:S05]  /*4780*/  BRA `(.L_x_15175) ;  /* 0x0000000800c47947 */ /* 0x000fea0003800000 */
.L_x_15180:
[----:B------:R-:W0:Y:S01]  /*4790*/  I2F.F64.S64 R4, R4 ;  /* 0x0000000400047312 */ /* 0x000e220000301c00 */
[----:B------:R-:W-:Y:S01]  /*47a0*/  IMAD.MOV.U32 R25, RZ, RZ, R23 ;  /* 0x000000ffff197224 */ /* 0x000fe200078e0017 */
[----:B0-----:R0:W-:Y:S01]  /*47b0*/  STG.E.64 desc[UR36][R8.64], R4 ;  /* 0x0000000408007986 */ /* 0x0011e2000c101b24 */
[----:B------:R-:W-:Y:S05]  /*47c0*/  BRA `(.L_x_15175) ;  /* 0x0000000800b47947 */ /* 0x000fea0003800000 */
.L_x_15170:
        /* <DEDUP_REMOVED lines=8> */
[----:B------:R-:W-:Y:S01]  /*4850*/  ISETP.NE.U32.AND P0, PT, R4, RZ, PT ;  /* 0x000000ff0400720c */ /* 0x000fe20003f05070 */
[----:B------:R-:W-:-:S03]  /*4860*/  IMAD.MOV.U32 R25, RZ, RZ, R23 ;  /* 0x000000ffff197224 */ /* 0x000fc600078e0017 */
[----:B------:R-:W-:-:S04]  /*4870*/  ISETP.NE.AND.EX P0, PT, R5, RZ, PT, P0 ;  /* 0x000000ff0500720c */ /* 0x000fc80003f05300 */
[----:B------:R-:W-:-:S05]  /*4880*/  SEL R3, RZ, 0x1, !P0 ;  /* 0x00000001ff037807 */ /* 0x000fca0004000000 */
[----:B------:R0:W-:Y:S01]  /*4890*/  STG.E.U8 desc[UR36][R8.64], R3 ;  /* 0x0000000308007986 */ /* 0x0001e2000c101124 */
[----:B------:R-:W-:Y:S05]  /*48a0*/  BRA `(.L_x_15175) ;  /* 0x00000008007c7947 */ /* 0x000fea0003800000 */
.L_x_15184:
[----:B------:R-:W0:Y:S01]  /*48b0*/  I2F.F64.S64 R4, R4 ;  /* 0x0000000400047312 */ /* 0x000e220000301c00 */
[----:B------:R-:W-:Y:S01]  /*48c0*/  CS2R R6, SRZ ;  /* 0x0000000000067805 */ /* 0x000fe2000001ff00 */
[----:B------:R-:W-:-:S04]  /*48d0*/  IMAD.MOV.U32 R25, RZ, RZ, R23 ;  /* 0x000000ffff197224 */ /* 0x000fc800078e0017 */
[----:B0-----:R0:W-:Y:S01]  /*48e0*/  STG.E.128 desc[UR36][R8.64], R4 ;  /* 0x0000000408007986 */ /* 0x0011e2000c101d24 */
[----:B------:R-:W-:Y:S05]  /*48f0*/  BRA `(.L_x_15175) ;  /* 0x0000000800687947 */ /* 0x000fea0003800000 */
.L_x_15183:
        /* <DEDUP_REMOVED lines=19> */
.L_x_15188:
[----:B------:R-:W-:Y:S05]  /*4a30*/  BSYNC.RECONVERGENT B0 ;  /* 0x0000000000007941 */ /* 0x000fea0003800200 */
.L_x_15187:
[----:B------:R-:W-:Y:S01]  /*4a40*/  LOP3.LUT R7, R0, 0x80, R7, 0xf8, !PT ;  /* 0x0000008000077812 */ /* 0x000fe200078ef807 */
[----:B------:R-:W-:-:S04]  /*4a50*/  IMAD.MOV.U32 R25, RZ, RZ, R23 ;  /* 0x000000ffff197224 */ /* 0x000fc800078e0017 */
[----:B------:R0:W-:Y:S01]  /*4a60*/  STG.E.U8 desc[UR36][R8.64], R7 ;  /* 0x0000000708007986 */ /* 0x0001e2000c101124 */
[----:B------:R-:W-:Y:S05]  /*4a70*/  BRA `(.L_x_15175) ;  /* 0x0000000800087947 */ /* 0x000fea0003800000 */
.L_x_15186:
        /* <DEDUP_REMOVED lines=15> */
.L_x_15190:
[----:B------:R-:W-:Y:S05]  /*4b70*/  BSYNC.RECONVERGENT B0 ;  /* 0x0000000000007941 */ /* 0x000fea0003800200 */
.L_x_15189:
[----:B------:R-:W-:Y:S01]  /*4b80*/  LOP3.LUT R7, R0, 0x80, R7, 0xf8, !PT ;  /* 0x0000008000077812 */ /* 0x000fe200078ef807 */
[----:B------:R-:W-:-:S04]  /*4b90*/  IMAD.MOV.U32 R25, RZ, RZ, R23 ;  /* 0x000000ffff197224 */ /* 0x000fc800078e0017 */
[----:B------:R0:W-:Y:S01]  /*4ba0*/  STG.E.U8 desc[UR36][R8.64], R7 ;  /* 0x0000000708007986 */ /* 0x0001e2000c101124 */
[----:B------:R-:W-:Y:S05]  /*4bb0*/  BRA `(.L_x_15175) ;  /* 0x0000000400b87947 */ /* 0x000fea0003800000 */
.L_x_15185:
[----:B------:R-:W0:Y:S01]  /*4bc0*/  I2F.S64 R0, R4 ;  /* 0x0000000400007312 */ /* 0x000e220000301400 */
[----:B------:R-:W-:Y:S01]  /*4bd0*/  IMAD.MOV.U32 R25, RZ, RZ, R23 ;  /* 0x000000ffff197224 */ /* 0x000fe200078e0017 */
[----:B0-----:R-:W-:-:S05]  /*4be0*/  F2FP.BF16.F32.PACK_AB R0, RZ, R0 ;  /* 0x00000000ff00723e */ /* 0x001fca00000010ff */
[----:B------:R0:W-:Y:S01]  /*4bf0*/  STG.E.U16 desc[UR36][R8.64], R0 ;  /* 0x0000000008007986 */ /* 0x0001e2000c101524 */
[----:B------:R-:W-:Y:S05]  /*4c00*/  BRA `(.L_x_15175) ;  /* 0x0000000400a47947 */ /* 0x000fea0003800000 */
.L_x_15182:
        /* <DEDUP_REMOVED lines=11> */
.L_x_15193:
        /* <DEDUP_REMOVED lines=13> */
.L_x_15196:
[----:B------:R-:W-:-:S04]  /*4d90*/  SHF.R.U32.HI R0, RZ, 0x14, R5 ;  /* 0x00000014ff007819 */ /* 0x000fc80000011605 */
[----:B------:R-:W-:-:S04]  /*4da0*/  LOP3.LUT R0, R0, 0x1, RZ, 0xc0, !PT ;  /* 0x0000000100007812 */ /* 0x000fc800078ec0ff */
[----:B------:R-:W-:-:S04]  /*4db0*/  IADD3 R0, PT, PT, R5, 0x487ffff, R0 ;  /* 0x0487ffff05007810 */ /* 0x000fc80007ffe000 */
[----:B------:R-:W-:-:S04]  /*4dc0*/  SHF.R.U32.HI R0, RZ, 0x14, R0 ;  /* 0x00000014ff007819 */ /* 0x000fc80000011600 */
[----:B------:R-:W-:-:S07]  /*4dd0*/  LOP3.LUT R3, R0, 0xff, RZ, 0xc0, !PT ;  /* 0x000000ff00037812 */ /* 0x000fce00078ec0ff */
.L_x_15197:
[----:B------:R-:W-:-:S04]  /*4de0*/  SHF.R.U32.HI R0, RZ, 0x18, R5 ;  /* 0x00000018ff007819 */ /* 0x000fc80000011605 */
[----:B------:R-:W-:-:S07]  /*4df0*/  LOP3.LUT R0, R3, 0x80, R0, 0xf8, !PT ;  /* 0x0000008003007812 */ /* 0x000fce00078ef800 */
.L_x_15195:
[----:B------:R-:W-:Y:S05]  /*4e00*/  BSYNC.RECONVERGENT B0 ;  /* 0x0000000000007941 */ /* 0x000fea0003800200 */
.L_x_15194:
[----:B------:R0:W-:Y:S01]  /*4e10*/  STG.E.U8 desc[UR36][R8.64], R0 ;  /* 0x0000000008007986 */ /* 0x0001e2000c101124 */
[----:B------:R-:W-:Y:S01]  /*4e20*/  IMAD.MOV.U32 R25, RZ, RZ, R23 ;  /* 0x000000ffff197224 */ /* 0x000fe200078e0017 */
[----:B------:R-:W-:Y:S06]  /*4e30*/  BRA `(.L_x_15175) ;  /* 0x0000000400187947 */ /* 0x000fec0003800000 */
.L_x_15192:
        /* <DEDUP_REMOVED lines=13> */
.L_x_15200:
[----:B------:R-:W-:-:S04]  /*4f10*/  SHF.R.U32.HI R0, RZ, 0x15, R5 ;  /* 0x00000015ff007819 */ /* 0x000fc80000011605 */
[----:B------:R-:W-:-:S04]  /*4f20*/  LOP3.LUT R0, R0, 0x1, RZ, 0xc0, !PT ;  /* 0x0000000100007812 */ /* 0x000fc800078ec0ff */
[----:B------:R-:W-:-:S04]  /*4f30*/  IADD3 R0, PT, PT, R5, 0x88fffff, R0 ;  /* 0x088fffff05007810 */ /* 0x000fc80007ffe000 */
[----:B------:R-:W-:-:S04]  /*4f40*/  SHF.R.U32.HI R0, RZ, 0x15, R0 ;  /* 0x00000015ff007819 */ /* 0x000fc80000011600 */
[----:B------:R-:W-:-:S07]  /*4f50*/  LOP3.LUT R3, R0, 0xff, RZ, 0xc0, !PT ;  /* 0x000000ff00037812 */ /* 0x000fce00078ec0ff */
.L_x_15201:
[----:B------:R-:W-:-:S04]  /*4f60*/  SHF.R.U32.HI R0, RZ, 0x18, R5 ;  /* 0x00000018ff007819 */ /* 0x000fc80000011605 */
[----:B------:R-:W-:-:S07]  /*4f70*/  LOP3.LUT R0, R3, 0x80, R0, 0xf8, !PT ;  /* 0x0000008003007812 */ /* 0x000fce00078ef800 */
.L_x_15199:
[----:B------:R-:W-:Y:S05]  /*4f80*/  BSYNC.RECONVERGENT B0 ;  /* 0x0000000000007941 */ /* 0x000fea0003800200 */
.L_x_15198:
[----:B------:R0:W-:Y:S01]  /*4f90*/  STG.E.U8 desc[UR36][R8.64], R0 ;  /* 0x0000000008007986 */ /* 0x0001e2000c101124 */
[----:B------:R-:W-:Y:S01]  /*4fa0*/  IMAD.MOV.U32 R25, RZ, RZ, R23 ;  /* 0x000000ffff197224 */ /* 0x000fe200078e0017 */
[----:B------:R-:W-:Y:S06]  /*4fb0*/  BRA `(.L_x_15175) ;  /* 0x0000000000b87947 */ /* 0x000fec0003800000 */
.L_x_15191:
[----:B------:R-:W-:-:S13]  /*4fc0*/  ISETP.NE.AND P0, PT, R0, 0x1c, PT ;  /* 0x0000001c0000780c */ /* 0x000fda0003f05270 */
[----:B------:R-:W-:Y:S05]  /*4fd0*/  @!P0 BRA `(.L_x_15202) ;  /* 0x0000000000a88947 */ /* 0x000fea0003800000 */
[----:B------:R-:W-:-:S13]  /*4fe0*/  ISETP.NE.AND P0, PT, R0, 0x1d, PT ;  /* 0x0000001d0000780c */ /* 0x000fda0003f05270 */
[----:B------:R-:W-:Y:S05]  /*4ff0*/  @!P0 BRA `(.L_x_15203) ;  /* 0x0000000000948947 */ /* 0x000fea0003800000 */
[----:B------:R-:W-:-:S13]  /*5000*/  ISETP.NE.AND P0, PT, R0, 0x2c, PT ;  /* 0x0000002c0000780c */ /* 0x000fda0003f05270 */
[----:B------:R-:W-:Y:S05]  /*5010*/  @!P0 BRA `(.L_x_15204) ;  /* 0x0000000000488947 */ /* 0x000fea0003800000 */
.L_x_15174:
        /* <DEDUP_REMOVED lines=16> */
.L_x_15205:
[----:B------:R-:W-:Y:S01]  /*5120*/  IMAD.MOV.U32 R25, RZ, RZ, R23 ;  /* 0x000000ffff197224 */ /* 0x000fe200078e0017 */
[----:B------:R-:W-:Y:S06]  /*5130*/  BRA `(.L_x_15175) ;  /* 0x0000000000587947 */ /* 0x000fec0003800000 */
.L_x_15204:
[----:B------:R-:W0:Y:S01]  /*5140*/  I2F.S64 R4, R4 ;  /* 0x0000000400047312 */ /* 0x000e220000301400 */
[----:B------:R-:W-:Y:S01]  /*5150*/  IMAD.MOV.U32 R25, RZ, RZ, R23 ;  /* 0x000000ffff197224 */ /* 0x000fe200078e0017 */
        /* <DEDUP_REMOVED lines=15> */
.L_x_15203:
[----:B------:R0:W-:Y:S01]  /*5250*/  STG.E.64 desc[UR36][R8.64], R4 ;  /* 0x0000000408007986 */ /* 0x0001e2000c101b24 */
[----:B------:R-:W-:Y:S01]  /*5260*/  IMAD.MOV.U32 R25, RZ, RZ, R23 ;  /* 0x000000ffff197224 */ /* 0x000fe200078e0017 */
[----:B------:R-:W-:Y:S06]  /*5270*/  BRA `(.L_x_15175) ;  /* 0x0000000000087947 */ /* 0x000fec0003800000 */
.L_x_15202:
[----:B------:R0:W-:Y:S01]  /*5280*/  STG.E desc[UR36][R8.64], R4 ;  /* 0x0000000408007986 */ /* 0x0001e2000c101924 */
[----:B------:R-:W-:-:S07]  /*5290*/  IMAD.MOV.U32 R25, RZ, RZ, R23 ;  /* 0x000000ffff197224 */ /* 0x000fce00078e0017 */
.L_x_15175:
        /* <DEDUP_REMOVED lines=23> */
.L_x_15210:
[----:B------:R0:W-:Y:S01]  /*5410*/  STG.E.U8 desc[UR36][R8.64], R28 ;  /* 0x0000001c08007986 */ /* 0x0001e2000c101124 */
[----:B------:R-:W-:Y:S05]  /*5420*/  BRA `(.L_x_15212) ;  /* 0x0000000c00347947 */ /* 0x000fea0003800000 */
.L_x_15209:
        /* <DEDUP_REMOVED lines=8> */
.L_x_15214:
[----:B------:R0:W-:Y:S01]  /*54b0*/  STG.E desc[UR36][R8.64], R28 ;  /* 0x0000001c08007986 */ /* 0x0001e2000c101924 */
[----:B------:R-:W-:Y:S05]  /*54c0*/  BRA `(.L_x_15212) ;  /* 0x0000000c000c7947 */ /* 0x000fea0003800000 */
.L_x_15213:
[----:B------:R0:W-:Y:S01]  /*54d0*/  STG.E.U16 desc[UR36][R8.64], R28 ;  /* 0x0000001c08007986 */ /* 0x0001e2000c101524 */
[----:B------:R-:W-:Y:S05]  /*54e0*/  BRA `(.L_x_15212) ;  /* 0x0000000c00047947 */ /* 0x000fea0003800000 */
.L_x_15208:
        /* <DEDUP_REMOVED lines=9> */
.L_x_15216:
[----:B------:R-:W0:Y:S02]  /*5580*/  I2F.S64 R0, R28 ;  /* 0x0000001c00007312 */ /* 0x000e240000301400 */
[----:B0-----:R-:W-:-:S05]  /*5590*/  F2FP.F16.F32.PACK_AB R0, RZ, R0 ;  /* 0x00000000ff00723e */ /* 0x001fca00000000ff */
[----:B------:R0:W-:Y:S01]  /*55a0*/  STG.E.U16 desc[UR36][R8.64], R0 ;  /* 0x0000000008007986 */ /* 0x0001e2000c101524 */
[----:B------:R-:W-:Y:S05]  /*55b0*/  BRA `(.L_x_15212) ;  /* 0x0000000800d07947 */ /* 0x000fea0003800000 */
.L_x_15215:
        /* <DEDUP_REMOVED lines=10> */
.L_x_15218:
[----:B------:R-:W0:Y:S02]  /*5660*/  I2F.S64 R28, R28 ;  /* 0x0000001c001c7312 */ /* 0x000e240000301400 */
[----:B0-----:R-:W-:-:S04]  /*5670*/  F2FP.F16.F32.PACK_AB R3, RZ, R28 ;  /* 0x0000001cff03723e */ /* 0x001fc800000000ff */
[----:B------:R-:W-:-:S05]  /*5680*/  PRMT R3, R3, 0x5410, RZ ;  /* 0x0000541003037816 */ /* 0x000fca00000000ff */
[----:B------:R0:W-:Y:S01]  /*5690*/  STG.E desc[UR36][R8.64], R3 ;  /* 0x0000000308007986 */ /* 0x0001e2000c101924 */
[----:B------:R-:W-:Y:S05]  /*56a0*/  BRA `(.L_x_15212) ;  /* 0x0000000800947947 */ /* 0x000fea0003800000 */
.L_x_15217:
[----:B------:R-:W0:Y:S02]  /*56b0*/  I2F.F64.S64 R28, R28 ;  /* 0x0000001c001c7312 */ /* 0x000e240000301c00 */
[----:B0-----:R0:W-:Y:S01]  /*56c0*/  STG.E.64 desc[UR36][R8.64], R28 ;  /* 0x0000001c08007986 */ /* 0x0011e2000c101b24 */
[----:B------:R-:W-:Y:S05]  /*56d0*/  BRA `(.L_x_15212) ;  /* 0x0000000800887947 */ /* 0x000fea0003800000 */
.L_x_15207:
        /* <DEDUP_REMOVED lines=12> */
.L_x_15222:
        /* <DEDUP_REMOVED lines=17> */
.L_x_15225:
[----:B------:R-:W-:-:S04]  /*58b0*/  SHF.R.U32.HI R3, RZ, 0x18, R29 ;  /* 0x00000018ff037819 */ /* 0x000fc8000001161d */
[----:B------:R-:W-:-:S04]  /*58c0*/  LOP3.LUT R0, R0, 0x80, R3, 0xf8, !PT ;  /* 0x0000008000007812 */ /* 0x000fc800078ef803 */
[----:B------:R-:W-:-:S07]  /*58d0*/  PRMT R4, R0, 0x7610, R4 ;  /* 0x0000761000047816 */ /* 0x000fce0000000004 */
.L_x_15224:
[----:B------:R-:W-:Y:S05]  /*58e0*/  BSYNC.RECONVERGENT B0 ;  /* 0x0000000000007941 */ /* 0x000fea0003800200 */
.L_x_15223:
[----:B------:R0:W-:Y:S01]  /*58f0*/  STG.E.U8 desc[UR36][R8.64], R4 ;  /* 0x0000000408007986 */ /* 0x0001e2000c101124 */
[----:B------:R-:W-:Y:S05]  /*5900*/  BRA `(.L_x_15212) ;  /* 0x0000000400fc7947 */ /* 0x000fea0003800000 */
.L_x_15221:
        /* <DEDUP_REMOVED lines=17> */
.L_x_15228:
[----:B------:R-:W-:-:S04]  /*5a20*/  SHF.R.U32.HI R3, RZ, 0x18, R29 ;  /* 0x00000018ff037819 */ /* 0x000fc8000001161d */
[----:B------:R-:W-:-:S04]  /*5a30*/  LOP3.LUT R0, R0, 0x80, R3, 0xf8, !PT ;  /* 0x0000008000007812 */ /* 0x000fc800078ef803 */
[----:B------:R-:W-:-:S07]  /*5a40*/  PRMT R4, R0, 0x7610, R4 ;  /* 0x0000761000047816 */ /* 0x000fce0000000004 */
.L_x_15227:
[----:B------:R-:W-:Y:S05]  /*5a50*/  BSYNC.RECONVERGENT B0 ;  /* 0x0000000000007941 */ /* 0x000fea0003800200 */
.L_x_15226:
[----:B------:R0:W-:Y:S01]  /*5a60*/  STG.E.U8 desc[UR36][R8.64], R4 ;  /* 0x0000000408007986 */ /* 0x0001e2000c101124 */
[----:B------:R-:W-:Y:S05]  /*5a70*/  BRA `(.L_x_15212) ;  /* 0x0000000400a07947 */ /* 0x000fea0003800000 */
.L_x_15220:
        /* <DEDUP_REMOVED lines=22> */
.L_x_15230:
[----:B------:R0:W-:Y:S01]  /*5be0*/  STG.E.64 desc[UR36][R8.64], R28 ;  /* 0x0000001c08007986 */ /* 0x0001e2000c101b24 */
[----:B------:R-:W-:Y:S05]  /*5bf0*/  BRA `(.L_x_15212) ;  /* 0x0000000400407947 */ /* 0x000fea0003800000 */
.L_x_15229:
[----:B------:R0:W-:Y:S01]  /*5c00*/  STG.E desc[UR36][R8.64], R28 ;  /* 0x0000001c08007986 */ /* 0x0001e2000c101924 */
[----:B------:R-:W-:Y:S05]  /*5c10*/  BRA `(.L_x_15212) ;  /* 0x0000000400387947 */ /* 0x000fea0003800000 */
.L_x_15219:
        /* <DEDUP_REMOVED lines=11> */
.L_x_15232:
[----:B------:R-:W0:Y:S01]  /*5cd0*/  I2F.F64.S64 R4, R28 ;  /* 0x0000001c00047312 */ /* 0x000e220000301c00 */
[----:B------:R-:W-:-:S05]  /*5ce0*/  CS2R R6, SRZ ;  /* 0x0000000000067805 */ /* 0x000fca000001ff00 */
[----:B0-----:R0:W-:Y:S01]  /*5cf0*/  STG.E.128 desc[UR36][R8.64], R4 ;  /* 0x0000000408007986 */ /* 0x0011e2000c101d24 */
[----:B------:R-:W-:Y:S05]  /*5d00*/  BRA `(.L_x_15212) ;  /* 0x0000000000fc7947 */ /* 0x000fea0003800000 */
.L_x_15231:
[----:B------:R-:W-:-:S13]  /*5d10*/  ISETP.NE.AND P0, PT, R0, 0xf, PT ;  /* 0x0000000f0000780c */ /* 0x000fda0003f05270 */
[----:B------:R-:W-:Y:S05]  /*5d20*/  @!P0 BRA `(.L_x_15233) ;  /* 0x0000000000e88947 */ /* 0x000fea0003800000 */
[----:B------:R-:W-:-:S13]  /*5d30*/  ISETP.NE.AND P0, PT, R0, 0x17, PT ;  /* 0x000000170000780c */ /* 0x000fda0003f05270 */
[----:B------:R-:W-:Y:S05]  /*5d40*/  @!P0 BRA `(.L_x_15234) ;  /* 0x0000000000908947 */ /* 0x000fea0003800000 */
[----:B------:R-:W-:-:S13]  /*5d50*/  ISETP.NE.AND P0, PT, R0, 0x18, PT ;  /* 0x000000180000780c */ /* 0x000fda0003f05270 */
[----:B------:R-:W-:Y:S05]  /*5d60*/  @!P0 BRA `(.L_x_15235) ;  /* 0x0000000000448947 */ /* 0x000fea0003800000 */
.L_x_15211:
        /* <DEDUP_REMOVED lines=16> */
.L_x_15236:
[----:B------:R-:W-:Y:S05]  /*5e70*/  BRA `(.L_x_15212) ;  /* 0x0000000000a07947 */ /* 0x000fea0003800000 */
.L_x_15235:
        /* <DEDUP_REMOVED lines=13> */
.L_x_15238:
[----:B------:R-:W-:Y:S05]  /*5f50*/  BSYNC.RECONVERGENT B0 ;  /* 0x0000000000007941 */ /* 0x000fea0003800200 */
.L_x_15237:
[----:B------:R-:W-:-:S05]  /*5f60*/  LOP3.LUT R3, R0, 0x80, R3, 0xf8, !PT ;  /* 0x0000008000037812 */ /* 0x000fca00078ef803 */
[----:B------:R2:W-:Y:S01]  /*5f70*/  STG.E.U8 desc[UR36][R8.64], R3 ;  /* 0x0000000308007986 */ /* 0x0005e2000c101124 */
[----:B------:R-:W-:Y:S05]  /*5f80*/  BRA `(.L_x_15212) ;  /* 0x00000000005c7947 */ /* 0x000fea0003800000 */
.L_x_15234:
        /* <DEDUP_REMOVED lines=12> */
.L_x_15240:
[----:B------:R-:W-:Y:S01]  /*6050*/  IMAD.MOV.U32 R0, RZ, RZ, 0x7f ;  /* 0x0000007fff007424 */ /* 0x000fe200078e00ff */
[----:B------:R-:W-:-:S04]  /*6060*/  ISETP.GT.U32.AND P0, PT, R3, 0x7f800000, PT ;  /* 0x7f8000000300780c */ /* 0x000fc80003f04070 */
[----:B------:R-:W-:-:S09]  /*6070*/  SEL R0, R0, 0x7c, P0 ;  /* 0x0000007c00007807 */ /* 0x000fd20000000000 */
.L_x_15241:
[----:B------:R-:W-:Y:S05]  /*6080*/  BSYNC.RECONVERGENT B0 ;  /* 0x0000000000007941 */ /* 0x000fea0003800200 */
.L_x_15239:
[----:B------:R-:W-:-:S04]  /*6090*/  SHF.R.U32.HI R3, RZ, 0x18, R29 ;  /* 0x00000018ff037819 */ /* 0x000fc8000001161d */
[----:B------:R-:W-:-:S05]  /*60a0*/  LOP3.LUT R3, R0, 0x80, R3, 0xf8, !PT ;  /* 0x0000008000037812 */ /* 0x000fca00078ef803 */
[----:B------:R4:W-:Y:S01]  /*60b0*/  STG.E.U8 desc[UR36][R8.64], R3 ;  /* 0x0000000308007986 */ /* 0x0009e2000c101124 */
[----:B------:R-:W-:Y:S05]  /*60c0*/  BRA `(.L_x_15212) ;  /* 0x00000000000c7947 */ /* 0x000fea0003800000 */
.L_x_15233:
[----:B------:R-:W0:Y:S02]  /*60d0*/  I2F.S64 R0, R28 ;  /* 0x0000001c00007312 */ /* 0x000e240000301400 */
[----:B0-----:R-:W-:-:S05]  /*60e0*/  F2FP.BF16.F32.PACK_AB R0, RZ, R0 ;  /* 0x00000000ff00723e */ /* 0x001fca00000010ff */
[----:B------:R0:W-:Y:S02]  /*60f0*/  STG.E.U16 desc[UR36][R8.64], R0 ;  /* 0x0000000008007986 */ /* 0x0001e4000c101524 */
.L_x_15212:
[----:B------:R-:W-:-:S07]  /*6100*/  VIADD R25, R25, 0x80 ;  /* 0x0000008019197836 */ /* 0x000fce0000000000 */
.L_x_15169:
[----:B------:R-:W-:-:S13]  /*6110*/  ISETP.GE.AND P0, PT, R25, R18, PT ;  /* 0x000000121900720c */ /* 0x000fda0003f06270 */
[----:B------:R-:W-:Y:S05]  /*6120*/  @P0 BREAK.RELIABLE B6 ;  /* 0x0000000000060942 */ /* 0x000fea0003800100 */
[----:B------:R-:W-:Y:S05]  /*6130*/  @P0 BRA `(.L_x_15206) ;  /* 0x0000000c00940947 */ /* 0x000fea0003800000 */
[----:B------:R-:W-:Y:S05]  /*6140*/  BSYNC.RELIABLE B6 ;  /* 0x0000000000067941 */ /* 0x000fea0003800100 */
.L_x_15168:
        /* <DEDUP_REMOVED lines=18> */
[----:B-1----:R1:W-:Y:S01]  /*6270*/  STG.E.U8 desc[UR36][R8.64], R26 ;  /* 0x0000001a08007986 */ /* 0x0023e2000c101124 */
[----:B------:R-:W-:Y:S05]  /*6280*/  BRA `(.L_x_15247) ;  /* 0x0000000c003c7947 */ /* 0x000fea0003800000 */
.L_x_15245:
[----:B-1----:R0:W-:Y:S01]  /*6290*/  STG.E.U8 desc[UR36][R8.64], R26 ;  /* 0x0000001a08007986 */ /* 0x0021e2000c101124 */
[----:B------:R-:W-:Y:S05]  /*62a0*/  BRA `(.L_x_15247) ;  /* 0x0000000c00347947 */ /* 0x000fea0003800000 */
.L_x_15244:
[----:B------:R-:W-:-:S13]  /*62b0*/  ISETP.NE.AND P0, PT, R0, 0x2, PT ;  /* 0x000000020000780c */ /* 0x000fda0003f05270 */
[----:B------:R-:W-:Y:S05]  /*62c0*/  @!P0 BRA `(.L_x_15248) ;  /* 0x0000000000208947 */ /* 0x000fea0003800000 */
[----:B------:R-:W-:-:S13]  /*62d0*/  ISETP.NE.AND P0, PT, R0, 0x3, PT ;  /* 0x000000030000780c */ /* 0x000fda0003f05270 */
[----:B------:R-:W-:Y:S05]  /*62e0*/  @!P0 BRA `(.L_x_15249) ;  /* 0x0000000000108947 */ /* 0x000fea0003800000 */
[----:B------:R-:W-:-:S13]  /*62f0*/  ISETP.NE.AND P0, PT, R0, 0x4, PT ;  /* 0x000000040000780c */ /* 0x000fda0003f05270 */
[----:B------:R-:W-:Y:S05]  /*6300*/  @P0 BRA `(.L_x_15246) ;  /* 0x0000000800380947 */ /* 0x000fea0003800000 */
[----:B-1----:R0:W-:Y:S01]  /*6310*/  STG.E.64 desc[UR36][R8.64], R26 ;  /* 0x0000001a08007986 */ /* 0x0021e2000c101b24 */
[----:B------:R-:W-:Y:S05]  /*6320*/  BRA `(.L_x_15247) ;  /* 0x0000000c00147947 */ /* 0x000fea0003800000 */
.L_x_15249:
[----:B-1----:R4:W-:Y:S01]  /*6330*/  STG.E desc[UR36][R8.64], R26 ;  /* 0x0000001a08007986 */ /* 0x0029e2000c101924 */
[----:B------:R-:W-:Y:S05]  /*6340*/  BRA `(.L_x_15247) ;  /* 0x0000000c000c7947 */ /* 0x000fea0003800000 */
.L_x_15248:
[----:B-1----:R2:W-:Y:S01]  /*6350*/  STG.E.U16 desc[UR36][R8.64], R26 ;  /* 0x0000001a08007986 */ /* 0x0025e2000c101524 */
[----:B------:R-:W-:Y:S05]  /*6360*/  BRA `(.L_x_15247) ;  /* 0x0000000c00047947 */ /* 0x000fea0003800000 */
.L_x_15243:
[----:B------:R-:W-:-:S13]  /*6370*/  ISETP.GT.AND P0, PT, R0, 0x6, PT ;  /* 0x000000060000780c */ /* 0x000fda0003f04270 */
[----:B------:R-:W-:Y:S05]  /*6380*/  @P0 BRA `(.L_x_15250) ;  /* 0x00000000002c0947 */ /* 0x000fea0003800000 */
[----:B------:R-:W-:-:S13]  /*6390*/  ISETP.NE.AND P0, PT, R0, 0x5, PT ;  /* 0x000000050000780c */ /* 0x000fda0003f05270 */
[----:B------:R-:W-:Y:S05]  /*63a0*/  @!P0 BRA `(.L_x_15251) ;  /* 0x0000000000148947 */ /* 0x000fea0003800000 */
[----:B------:R-:W-:-:S13]  /*63b0*/  ISETP.NE.AND P0, PT, R0, 0x6, PT ;  /* 0x000000060000780c */ /* 0x000fda0003f05270 */
[----:B------:R-:W-:Y:S05]  /*63c0*/  @P0 BRA `(.L_x_15246) ;  /* 0x0000000800080947 */ /* 0x000fea0003800000 */
[----:B-1----:R-:W0:Y:S02]  /*63d0*/  I2F.S64 R27, R26 ;  /* 0x0000001a001b7312 */ /* 0x002e240000301400 */
[----:B0-----:R0:W-:Y:S01]  /*63e0*/  STG.E desc[UR36][R8.64], R27 ;  /* 0x0000001b08007986 */ /* 0x0011e2000c101924 */
[----:B------:R-:W-:Y:S05]  /*63f0*/  BRA `(.L_x_15247) ;  /* 0x0000000800e07947 */ /* 0x000fea0003800000 */
.L_x_15251:
[----:B-1----:R-:W0:Y:S02]  /*6400*/  I2F.S64 R0, R26 ;  /* 0x0000001a00007312 */ /* 0x002e240000301400 */
[----:B0-----:R-:W-:-:S05]  /*6410*/  F2FP.F16.F32.PACK_AB R0, RZ, R0 ;  /* 0x00000000ff00723e */ /* 0x001fca00000000ff */
[----:B------:R0:W-:Y:S01]  /*6420*/  STG.E.U16 desc[UR36][R8.64], R0 ;  /* 0x0000000008007986 */ /* 0x0001e2000c101524 */
[----:B------:R-:W-:Y:S05]  /*6430*/  BRA `(.L_x_15247) ;  /* 0x0000000800d07947 */ /* 0x000fea0003800000 */
.L_x_15250:
[----:B------:R-:W-:-:S13]  /*6440*/  ISETP.NE.AND P0, PT, R0, 0x7, PT ;  /* 0x000000070000780c */ /* 0x000fda0003f05270 */
[----:B------:R-:W-:Y:S05]  /*6450*/  @!P0 BRA `(.L_x_15252) ;  /* 0x0000000000348947 */ /* 0x000fea0003800000 */
[----:B------:R-:W-:-:S13]  /*6460*/  ISETP.NE.AND P0, PT, R0, 0x8, PT ;  /* 0x000000080000780c */ /* 0x000fda0003f05270 */
[----:B------:R-:W-:Y:S05]  /*6470*/  @!P0 BRA `(.L_x_15253) ;  /* 0x0000000000188947 */ /* 0x000fea0003800000 */
[----:B------:R-:W-:-:S13]  /*6480*/  ISETP.NE.AND P0, PT, R0, 0x9, PT ;  /* 0x000000090000780c */ /* 0x000fda0003f05270 */
[----:B------:R-:W-:Y:S05]  /*6490*/  @P0 BRA `(.L_x_15246) ;  /* 0x0000000400d40947 */ /* 0x000fea0003800000 */
[----:B-1----:R-:W0:Y:S01]  /*64a0*/  I2F.S64 R4, R26 ;  /* 0x0000001a00047312 */ /* 0x002e220000301400 */
[----:B------:R-:W-:-:S05]  /*64b0*/  IMAD.MOV.U32 R5, RZ, RZ, RZ ;  /* 0x000000ffff057224 */ /* 0x000fca00078e00ff */
[----:B0-----:R0:W-:Y:S01]  /*64c0*/  STG.E.64 desc[UR36][R8.64], R4 ;  /* 0x0000000408007986 */ /* 0x0011e2000c101b24 */
[----:B------:R-:W-:Y:S05]  /*64d0*/  BRA `(.L_x_15247) ;  /* 0x0000000800a87947 */ /* 0x000fea0003800000 */
.L_x_15253:
[----:B-1----:R-:W0:Y:S02]  /*64e0*/  I2F.S64 R26, R26 ;  /* 0x0000001a001a7312 */ /* 0x002e240000301400 */
[----:B0-----:R-:W-:-:S04]  /*64f0*/  F2FP.F16.F32.PACK_AB R3, RZ, R26 ;  /* 0x0000001aff03723e */ /* 0x001fc800000000ff */
[----:B------:R-:W-:-:S05]  /*6500*/  PRMT R3, R3, 0x5410, RZ ;  /* 0x0000541003037816 */ /* 0x000fca00000000ff */
[----:B------:R0:W-:Y:S01]  /*6510*/  STG.E desc[UR36][R8.64], R3 ;  /* 0x0000000308007986 */ /* 0x0001e2000c101924 */
[----:B------:R-:W-:Y:S05]  /*6520*/  BRA `(.L_x_15247) ;  /* 0x0000000800947947 */ /* 0x000fea0003800000 */
.L_x_15252:
[----:B-1----:R-:W0:Y:S02]  /*6530*/  I2F.F64.S64 R26, R26 ;  /* 0x0000001a001a7312 */ /* 0x002e240000301c00 */
[----:B0-----:R0:W-:Y:S01]  /*6540*/  STG.E.64 desc[UR36][R8.64], R26 ;  /* 0x0000001a08007986 */ /* 0x0011e2000c101b24 */
[----:B------:R-:W-:Y:S05]  /*6550*/  BRA `(.L_x_15247) ;  /* 0x0000000800887947 */ /* 0x000fea0003800000 */
.L_x_15242:
        /* <DEDUP_REMOVED lines=10> */
[----:B-1----:R0:W-:Y:S01]  /*6600*/  STG.E.U16 desc[UR36][R8.64], R26 ;  /* 0x0000001a08007986 */ /* 0x0021e2000c101524 */
[----:B------:R-:W-:Y:S05]  /*6610*/  BRA `(.L_x_15247) ;  /* 0x0000000800587947 */ /* 0x000fea0003800000 */
.L_x_15257:
[----:B-1----:R-:W0:Y:S01]  /*6620*/  I2F.S64 R27, R26 ;  /* 0x0000001a001b7312 */ /* 0x002e220000301400 */
        /* <DEDUP_REMOVED lines=16> */
.L_x_15260:
[----:B------:R-:W-:-:S04]  /*6730*/  SHF.R.U32.HI R3, RZ, 0x18, R27 ;  /* 0x00000018ff037819 */ /* 0x000fc8000001161b */
[----:B------:R-:W-:-:S04]  /*6740*/  LOP3.LUT R0, R0, 0x80, R3, 0xf8, !PT ;  /* 0x0000008000007812 */ /* 0x000fc800078ef803 */
[----:B------:R-:W-:-:S07]  /*6750*/  PRMT R4, R0, 0x7610, R4 ;  /* 0x0000761000047816 */ /* 0x000fce0000000004 */
.L_x_15259:
[----:B------:R-:W-:Y:S05]  /*6760*/  BSYNC.RECONVERGENT B0 ;  /* 0x0000000000007941 */ /* 0x000fea0003800200 */
.L_x_15258:
[----:B------:R0:W-:Y:S01]  /*6770*/  STG.E.U8 desc[UR36][R8.64], R4 ;  /* 0x0000000408007986 */ /* 0x0001e2000c101124 */
[----:B------:R-:W-:Y:S05]  /*6780*/  BRA `(.L_x_15247) ;  /* 0x0000000400fc7947 */ /* 0x000fea0003800000 */
.L_x_15256:
        /* <DEDUP_REMOVED lines=17> */
.L_x_15263:
[----:B------:R-:W-:-:S04]  /*68a0*/  SHF.R.U32.HI R3, RZ, 0x18, R27 ;  /* 0x00000018ff037819 */ /* 0x000fc8000001161b */
[----:B------:R-:W-:-:S04]  /*68b0*/  LOP3.LUT R0, R0, 0x80, R3, 0xf8, !PT ;  /* 0x0000008000007812 */ /* 0x000fc800078ef803 */
[----:B------:R-:W-:-:S07]  /*68c0*/  PRMT R4, R0, 0x7610, R4 ;  /* 0x0000761000047816 */ /* 0x000fce0000000004 */
.L_x_15262:
[----:B------:R-:W-:Y:S05]  /*68d0*/  BSYNC.RECONVERGENT B0 ;  /* 0x0000000000007941 */ /* 0x000fea0003800200 */
.L_x_15261:
[----:B------:R0:W-:Y:S01]  /*68e0*/  STG.E.U8 desc[UR36][R8.64], R4 ;  /* 0x0000000408007986 */ /* 0x0001e2000c101124 */
[----:B------:R-:W-:Y:S05]  /*68f0*/  BRA `(.L_x_15247) ;  /* 0x0000000400a07947 */ /* 0x000fea0003800000 */
.L_x_15255:
[----:B------:R-:W-:-:S13]  /*6900*/  ISETP.NE.AND P0, PT, R0, 0x1c, PT ;  /* 0x0000001c0000780c */ /* 0x000fda0003f05270 */
[----:B------:R-:W-:Y:S05]  /*6910*/  @!P0 BRA `(.L_x_15264) ;  /* 0x0000000000588947 */ /* 0x000fea0003800000 */
[----:B------:R-:W-:-:S13]  /*6920*/  ISETP.NE.AND P0, PT, R0, 0x1d, PT ;  /* 0x0000001d0000780c */ /* 0x000fda0003f05270 */
[----:B------:R-:W-:Y:S05]  /*6930*/  @!P0 BRA `(.L_x_15265) ;  /* 0x0000000000488947 */ /* 0x000fea0003800000 */
[----:B------:R-:W-:-:S13]  /*6940*/  ISETP.NE.AND P0, PT, R0, 0x2c, PT ;  /* 0x0000002c0000780c */ /* 0x000fda0003f05270 */
[----:B------:R-:W-:Y:S05]  /*6950*/  @P0 BRA `(.L_x_15246) ;  /* 0x0000000000a40947 */ /* 0x000fea0003800000 */
[----:B-1----:R-:W0:Y:S02]  /*6960*/  I2F.S64 R26, R26 ;  /* 0x0000001a001a7312 */ /* 0x002e240000301400 */
        /* <DEDUP_REMOVED lines=15> */
.L_x_15265:
[----:B-1----:R0:W-:Y:S01]  /*6a60*/  STG.E.64 desc[UR36][R8.64], R26 ;  /* 0x0000001a08007986 */ /* 0x0021e2000c101b24 */
[----:B------:R-:W-:Y:S05]  /*6a70*/  BRA `(.L_x_15247) ;  /* 0x0000000400407947 */ /* 0x000fea0003800000 */
.L_x_15264:
[----:B-1----:R0:W-:Y:S01]  /*6a80*/  STG.E desc[UR36][R8.64], R26 ;  /* 0x0000001a08007986 */ /* 0x0021e2000c101924 */
[----:B------:R-:W-:Y:S05]  /*6a90*/  BRA `(.L_x_15247) ;  /* 0x0000000400387947 */ /* 0x000fea0003800000 */
.L_x_15254:
[----:B------:R-:W-:-:S13]  /*6aa0*/  ISETP.GT.AND P0, PT, R0, 0xe, PT ;  /* 0x0000000e0000780c */ /* 0x000fda0003f04270 */
[----:B------:R-:W-:Y:S05]  /*6ab0*/  @P0 BRA `(.L_x_15266) ;  /* 0x0000000000340947 */ /* 0x000fea0003800000 */
[----:B------:R-:W-:-:S13]  /*6ac0*/  ISETP.NE.AND P0, PT, R0, 0xa, PT ;  /* 0x0000000a0000780c */ /* 0x000fda0003f05270 */
[----:B------:R-:W-:Y:S05]  /*6ad0*/  @!P0 BRA `(.L_x_15267) ;  /* 0x00000000001c8947 */ /* 0x000fea0003800000 */
[----:B------:R-:W-:-:S13]  /*6ae0*/  ISETP.NE.AND P0, PT, R0, 0xb, PT ;  /* 0x0000000b0000780c */ /* 0x000fda0003f05270 */
[----:B------:R-:W-:Y:S05]  /*6af0*/  @P0 BRA `(.L_x_15246) ;  /* 0x00000000003c0947 */ /* 0x000fea0003800000 */
[----:B-1----:R-:W-:-:S04]  /*6b00*/  ISETP.NE.U32.AND P0, PT, R26, RZ, PT ;  /* 0x000000ff1a00720c */ /* 0x002fc80003f05070 */
[----:B------:R-:W-:-:S04]  /*6b10*/  ISETP.NE.AND.EX P0, PT, R27, RZ, PT, P0 ;  /* 0x000000ff1b00720c */ /* 0x000fc80003f05300 */
[----:B------:R-:W-:-:S05]  /*6b20*/  SEL R3, RZ, 0x1, !P0 ;  /* 0x00000001ff037807 */ /* 0x000fca0004000000 */
[----:B------:R0:W-:Y:S01]  /*6b30*/  STG.E.U8 desc[UR36][R8.64], R3 ;  /* 0x0000000308007986 */ /* 0x0001e2000c101124 */
[----:B------:R-:W-:Y:S05]  /*6b40*/  BRA `(.L_x_15247) ;  /* 0x00000004000c7947 */ /* 0x000fea0003800000 */
.L_x_15267:
[----:B-1----:R-:W0:Y:S01]  /*6b50*/  I2F.F64.S64 R4, R26 ;  /* 0x0000001a00047312 */ /* 0x002e220000301c00 */
[----:B------:R-:W-:-:S05]  /*6b60*/  CS2R R6, SRZ ;  /* 0x0000000000067805 */ /* 0x000fca000001ff00 */
[----:B0-----:R0:W-:Y:S01]  /*6b70*/  STG.E.128 desc[UR36][R8.64], R4 ;  /* 0x0000000408007986 */ /* 0x0011e2000c101d24 */
[----:B------:R-:W-:Y:S05]  /*6b80*/  BRA `(.L_x_15247) ;  /* 0x0000000000fc7947 */ /* 0x000fea0003800000 */
.L_x_15266:
[----:B------:R-:W-:-:S13]  /*6b90*/  ISETP.NE.AND P0, PT, R0, 0xf, PT ;  /* 0x0000000f0000780c */ /* 0x000fda0003f05270 */
[----:B------:R-:W-:Y:S05]  /*6ba0*/  @!P0 BRA `(.L_x_15268) ;  /* 0x0000000000e88947 */ /* 0x000fea0003800000 */
[----:B------:R-:W-:-:S13]  /*6bb0*/  ISETP.NE.AND P0, PT, R0, 0x17, PT ;  /* 0x000000170000780c */ /* 0x000fda0003f05270 */
[----:B------:R-:W-:Y:S05]  /*6bc0*/  @!P0 BRA `(.L_x_15269) ;  /* 0x0000000000908947 */ /* 0x000fea0003800000 */
[----:B------:R-:W-:-:S13]  /*6bd0*/  ISETP.NE.AND P0, PT, R0, 0x18, PT ;  /* 0x000000180000780c */ /* 0x000fda0003f05270 */
[----:B------:R-:W-:Y:S05]  /*6be0*/  @!P0 BRA `(.L_x_15270) ;  /* 0x0000000000448947 */ /* 0x000fea0003800000 */
.L_x_15246:
        /* <DEDUP_REMOVED lines=16> */
.L_x_15271:
[----:B------:R-:W-:Y:S05]  /*6cf0*/  BRA `(.L_x_15247) ;  /* 0x0000000000a07947 */ /* 0x000fea0003800000 */
.L_x_15270:
[----:B-1----:R-:W0:Y:S01]  /*6d00*/  I2F.S64 R27, R26 ;  /* 0x0000001a001b7312 */ /* 0x002e220000301400 */
        /* <DEDUP_REMOVED lines=12> */
.L_x_15273:
[----:B------:R-:W-:Y:S05]  /*6dd0*/  BSYNC.RECONVERGENT B0 ;  /* 0x0000000000007941 */ /* 0x000fea0003800200 */
.L_x_15272:
[----:B------:R-:W-:-:S05]  /*6de0*/  LOP3.LUT R3, R0, 0x80, R3, 0xf8, !PT ;  /* 0x0000008000037812 */ /* 0x000fca00078ef803 */
[----:B------:R0:W-:Y:S01]  /*6df0*/  STG.E.U8 desc[UR36][R8.64], R3 ;  /* 0x0000000308007986 */ /* 0x0001e2000c101124 */
[----:B------:R-:W-:Y:S05]  /*6e00*/  BRA `(.L_x_15247) ;  /* 0x00000000005c7947 */ /* 0x000fea0003800000 */
.L_x_15269:
[----:B-1----:R-:W0:Y:S01]  /*6e10*/  I2F.S64 R27, R26 ;  /* 0x0000001a001b7312 */ /* 0x002e220000301400 */
        /* <DEDUP_REMOVED lines=11> */
.L_x_15275:
[----:B------:R-:W-:Y:S01]  /*6ed0*/  IMAD.MOV.U32 R0, RZ, RZ, 0x7f ;  /* 0x0000007fff007424 */ /* 0x000fe200078e00ff */
[----:B------:R-:W-:-:S04]  /*6ee0*/  ISETP.GT.U32.AND P0, PT, R3, 0x7f800000, PT ;  /* 0x7f8000000300780c */ /* 0x000fc80003f04070 */
[----:B------:R-:W-:-:S09]  /*6ef0*/  SEL R0, R0, 0x7c, P0 ;  /* 0x0000007c00007807 */ /* 0x000fd20000000000 */
.L_x_15276:
[----:B------:R-:W-:Y:S05]  /*6f00*/  BSYNC.RECONVERGENT B0 ;  /* 0x0000000000007941 */ /* 0x000fea0003800200 */
.L_x_15274:
[----:B------:R-:W-:-:S04]  /*6f10*/  SHF.R.U32.HI R3, RZ, 0x18, R27 ;  /* 0x00000018ff037819 */ /* 0x000fc8000001161b */
[----:B------:R-:W-:-:S05]  /*6f20*/  LOP3.LUT R3, R0, 0x80, R3, 0xf8, !PT ;  /* 0x0000008000037812 */ /* 0x000fca00078ef803 */
[----:B------:R0:W-:Y:S01]  /*6f30*/  STG.E.U8 desc[UR36][R8.64], R3 ;  /* 0x0000000308007986 */ /* 0x0001e2000c101124 */
[----:B------:R-:W-:Y:S05]  /*6f40*/  BRA `(.L_x_15247) ;  /* 0x00000000000c7947 */ /* 0x000fea0003800000 */
.L_x_15268:
[----:B-1----:R-:W0:Y:S02]  /*6f50*/  I2F.S64 R0, R26 ;  /* 0x0000001a00007312 */ /* 0x002e240000301400 */
[----:B0-----:R-:W-:-:S05]  /*6f60*/  F2FP.BF16.F32.PACK_AB R0, RZ, R0 ;  /* 0x00000000ff00723e */ /* 0x001fca00000010ff */
[----:B------:R0:W-:Y:S02]  /*6f70*/  STG.E.U16 desc[UR36][R8.64], R0 ;  /* 0x0000000008007986 */ /* 0x0001e4000c101524 */
.L_x_15247:
[----:B------:R-:W-:-:S07]  /*6f80*/  VIADD R25, R25, 0x80 ;  /* 0x0000008019197836 */ /* 0x000fce0000000000 */
.L_x_15206:
[----:B------:R-:W-:Y:S05]  /*6f90*/  BSYNC.RECONVERGENT B7 ;  /* 0x0000000000077941 */ /* 0x000fea0003800200 */
.L_x_15167:
[----:B------:R-:W-:-:S13]  /*6fa0*/  ISETP.GE.AND P0, PT, R25, R18, PT ;  /* 0x000000121900720c */ /* 0x000fda0003f06270 */
[----:B------:R-:W-:Y:S05]  /*6fb0*/  @P0 EXIT ;  /* 0x000000000000094d */ /* 0x000fea0003800000 */
[----:B0-2-4-:R-:W0:Y:S01]  /*6fc0*/  LDC.64 R4, c[0x0][0x390] ;  /* 0x0000e400ff047b82 */ /* 0x015e220000000a00 */
[----:B------:R-:W2:Y:S01]  /*6fd0*/  LDCU UR4, c[0x0][0x3b0] ;  /* 0x00007600ff0477ac */ /* 0x000ea20008000800 */
[----:B------:R-:W-:Y:S01]  /*6fe0*/  PRMT R0, R19, 0x9910, RZ ;  /* 0x0000991013007816 */ /* 0x000fe200000000ff */
        /* <DEDUP_REMOVED lines=14> */
[----:B---3--:R-:W-:Y:S01]  /*70d0*/  STG.E.U8 desc[UR36][R2.64], R16 ;  /* 0x0000001002007986 */ /* 0x008fe2000c101124 */
[----:B------:R-:W-:Y:S05]  /*70e0*/  EXIT ;  /* 0x000000000000794d */ /* 0x000fea0003800000 */
.L_x_15280:
[----:B---3--:R-:W-:Y:S01]  /*70f0*/  STG.E.U8 desc[UR36][R2.64], R16 ;  /* 0x0000001002007986 */ /* 0x008fe2000c101124 */
[----:B------:R-:W-:Y:S05]  /*7100*/  EXIT ;  /* 0x000000000000794d */ /* 0x000fea0003800000 */
.L_x_15279:
[----:B------:R-:W-:-:S13]  /*7110*/  ISETP.NE.AND P0, PT, R0, 0x2, PT ;  /* 0x000000020000780c */ /* 0x000fda0003f05270 */
[----:B------:R-:W-:Y:S05]  /*7120*/  @!P0 BRA `(.L_x_15282) ;  /* 0x0000000000208947 */ /* 0x000fea0003800000 */
[----:B------:R-:W-:-:S13]  /*7130*/  ISETP.NE.AND P0, PT, R0, 0x3, PT ;  /* 0x000000030000780c */ /* 0x000fda0003f05270 */
[----:B------:R-:W-:Y:S05]  /*7140*/  @!P0 BRA `(.L_x_15283) ;  /* 0x0000000000108947 */ /* 0x000fea0003800000 */
[----:B------:R-:W-:-:S13]  /*7150*/  ISETP.NE.AND P0, PT, R0, 0x4, PT ;  /* 0x000000040000780c */ /* 0x000fda0003f05270 */
[----:B------:R-:W-:Y:S05]  /*7160*/  @P0 BRA `(.L_x_15281) ;  /* 0x0000000800380947 */ /* 0x000fea0003800000 */
[----:B---3--:R-:W-:Y:S01]  /*7170*/  STG.E.64 desc[UR36][R2.64], R16 ;  /* 0x0000001002007986 */ /* 0x008fe2000c101b24 */
[----:B------:R-:W-:Y:S05]  /*7180*/  EXIT ;  /* 0x000000000000794d */ /* 0x000fea0003800000 */
.L_x_15283:
[----:B---3--:R-:W-:Y:S01]  /*7190*/  STG.E desc[UR36][R2.64], R16 ;  /* 0x0000001002007986 */ /* 0x008fe2000c101924 */
[----:B------:R-:W-:Y:S05]  /*71a0*/  EXIT ;  /* 0x000000000000794d */ /* 0x000fea0003800000 */
.L_x_15282:
[----:B---3--:R-:W-:Y:S01]  /*71b0*/  STG.E.U16 desc[UR36][R2.64], R16 ;  /* 0x0000001002007986 */ /* 0x008fe2000c101524 */
[----:B------:R-:W-:Y:S05]  /*71c0*/  EXIT ;  /* 0x000000000000794d */ /* 0x000fea0003800000 */
.L_x_15278:
[----:B------:R-:W-:-:S13]  /*71d0*/  ISETP.GT.AND P0, PT, R0, 0x6, PT ;  /* 0x000000060000780c */ /* 0x000fda0003f04270 */
[----:B------:R-:W-:Y:S05]  /*71e0*/  @P0 BRA `(.L_x_15284) ;  /* 0x00000000002c0947 */ /* 0x000fea0003800000 */
[----:B------:R-:W-:-:S13]  /*71f0*/  ISETP.NE.AND P0, PT, R0, 0x5, PT ;  /* 0x000000050000780c */ /* 0x000fda0003f05270 */
[----:B------:R-:W-:Y:S05]  /*7200*/  @!P0 BRA `(.L_x_15285) ;  /* 0x0000000000148947 */ /* 0x000fea0003800000 */
[----:B------:R-:W-:-:S13]  /*7210*/  ISETP.NE.AND P0, PT, R0, 0x6, PT ;  /* 0x000000060000780c */ /* 0x000fda0003f05270 */
[----:B------:R-:W-:Y:S05]  /*7220*/  @P0 BRA `(.L_x_15281) ;  /* 0x0000000800080947 */ /* 0x000fea0003800000 */
[----:B---3--:R-:W0:Y:S02]  /*7230*/  I2F.S64 R17, R16 ;  /* 0x0000001000117312 */ /* 0x008e240000301400 */
[----:B0-----:R-:W-:Y:S01]  /*7240*/  STG.E desc[UR36][R2.64], R17 ;  /* 0x0000001102007986 */ /* 0x001fe2000c101924 */
[----:B------:R-:W-:Y:S05]  /*7250*/  EXIT ;  /* 0x000000000000794d */ /* 0x000fea0003800000 */
.L_x_15285:
[----:B---3--:R-:W0:Y:S02]  /*7260*/  I2F.S64 R0, R16 ;  /* 0x0000001000007312 */ /* 0x008e240000301400 */
[----:B0-----:R-:W-:-:S05]  /*7270*/  F2FP.F16.F32.PACK_AB R0, RZ, R0 ;  /* 0x00000000ff00723e */ /* 0x001fca00000000ff */
[----:B------:R-:W-:Y:S01]  /*7280*/  STG.E.U16 desc[UR36][R2.64], R0 ;  /* 0x0000000002007986 */ /* 0x000fe2000c101524 */
[----:B------:R-:W-:Y:S05]  /*7290*/  EXIT ;  /* 0x000000000000794d */ /* 0x000fea0003800000 */
.L_x_15284:
[----:B------:R-:W-:-:S13]  /*72a0*/  ISETP.NE.AND P0, PT, R0, 0x7, PT ;  /* 0x000000070000780c */ /* 0x000fda0003f05270 */
[----:B------:R-:W-:Y:S05]  /*72b0*/  @!P0 BRA `(.L_x_15286) ;  /* 0x0000000000348947 */ /* 0x000fea0003800000 */
[----:B------:R-:W-:-:S13]  /*72c0*/  ISETP.NE.AND P0, PT, R0, 0x8, PT ;  /* 0x000000080000780c */ /* 0x000fda0003f05270 */
[----:B------:R-:W-:Y:S05]  /*72d0*/  @!P0 BRA `(.L_x_15287) ;  /* 0x0000000000188947 */ /* 0x000fea0003800000 */
[----:B------:R-:W-:-:S13]  /*72e0*/  ISETP.NE.AND P0, PT, R0, 0x9, PT ;  /* 0x000000090000780c */ /* 0x000fda0003f05270 */
[----:B------:R-:W-:Y:S05]  /*72f0*/  @P0 BRA `(.L_x_15281) ;  /* 0x0000000400d40947 */ /* 0x000fea0003800000 */
[----:B---3--:R-:W0:Y:S01]  /*7300*/  I2F.S64 R4, R16 ;  /* 0x0000001000047312 */ /* 0x008e220000301400 */
[----:B------:R-:W-:-:S05]  /*7310*/  IMAD.MOV.U32 R5, RZ, RZ, RZ ;  /* 0x000000ffff057224 */ /* 0x000fca00078e00ff */
[----:B0-----:R-:W-:Y:S01]  /*7320*/  STG.E.64 desc[UR36][R2.64], R4 ;  /* 0x0000000402007986 */ /* 0x001fe2000c101b24 */
[----:B------:R-:W-:Y:S05]  /*7330*/  EXIT ;  /* 0x000000000000794d */ /* 0x000fea0003800000 */
.L_x_15287:
[----:B---3--:R-:W0:Y:S02]  /*7340*/  I2F.S64 R16, R16 ;  /* 0x0000001000107312 */ /* 0x008e240000301400 */
[----:B0-----:R-:W-:-:S04]  /*7350*/  F2FP.F16.F32.PACK_AB R5, RZ, R16 ;  /* 0x00000010ff05723e */ /* 0x001fc800000000ff */
[----:B------:R-:W-:-:S05]  /*7360*/  PRMT R5, R5, 0x5410, RZ ;  /* 0x0000541005057816 */ /* 0x000fca00000000ff */
[----:B------:R-:W-:Y:S01]  /*7370*/  STG.E desc[UR36][R2.64], R5 ;  /* 0x0000000502007986 */ /* 0x000fe2000c101924 */
[----:B------:R-:W-:Y:S05]  /*7380*/  EXIT ;  /* 0x000000000000794d */ /* 0x000fea0003800000 */
.L_x_15286:
[----:B---3--:R-:W0:Y:S02]  /*7390*/  I2F.F64.S64 R16, R16 ;  /* 0x0000001000107312 */ /* 0x008e240000301c00 */
[----:B0-----:R-:W-:Y:S01]  /*73a0*/  STG.E.64 desc[UR36][R2.64], R16 ;  /* 0x0000001002007986 */ /* 0x001fe2000c101b24 */
[----:B------:R-:W-:Y:S05]  /*73b0*/  EXIT ;  /* 0x000000000000794d */ /* 0x000fea0003800000 */
.L_x_15277:
        /* <DEDUP_REMOVED lines=10> */
[----:B---3--:R-:W-:Y:S01]  /*7460*/  STG.E.U16 desc[UR36][R2.64], R16 ;  /* 0x0000001002007986 */ /* 0x008fe2000c101524 */
[----:B------:R-:W-:Y:S05]  /*7470*/  EXIT ;  /* 0x000000000000794d */ /* 0x000fea0003800000 */
.L_x_15291:
[----:B---3--:R-:W0:Y:S01]  /*7480*/  I2F.S64 R5, R16 ;  /* 0x0000001000057312 */ /* 0x008e220000301400 */
        /* <DEDUP_REMOVED lines=17> */
.L_x_15294:
[----:B------:R-:W-:-:S04]  /*75a0*/  SHF.R.U32.HI R5, RZ, 0x18, R5 ;  /* 0x00000018ff057819 */ /* 0x000fc80000011605 */
[----:B------:R-:W-:-:S07]  /*75b0*/  LOP3.LUT R0, R0, 0x80, R5, 0xf8, !PT ;  /* 0x0000008000007812 */ /* 0x000fce00078ef805 */
.L_x_15293:
[----:B------:R-:W-:Y:S05]  /*75c0*/  BSYNC.RECONVERGENT B0 ;  /* 0x0000000000007941 */ /* 0x000fea0003800200 */
.L_x_15292:
[----:B------:R-:W-:Y:S01]  /*75d0*/  STG.E.U8 desc[UR36][R2.64], R0 ;  /* 0x0000000002007986 */ /* 0x000fe2000c101124 */
[----:B------:R-:W-:Y:S05]  /*75e0*/  EXIT ;  /* 0x000000000000794d */ /* 0x000fea0003800000 */
.L_x_15290:
        /* <DEDUP_REMOVED lines=18> */
.L_x_15297:
[----:B------:R-:W-:-:S04]  /*7710*/  SHF.R.U32.HI R5, RZ, 0x18, R5 ;  /* 0x00000018ff057819 */ /* 0x000fc80000011605 */
[----:B------:R-:W-:-:S07]  /*7720*/  LOP3.LUT R0, R0, 0x80, R5, 0xf8, !PT ;  /* 0x0000008000007812 */ /* 0x000fce00078ef805 */
.L_x_15296:
[----:B------:R-:W-:Y:S05]  /*7730*/  BSYNC.RECONVERGENT B0 ;  /* 0x0000000000007941 */ /* 0x000fea0003800200 */
.L_x_15295:
[----:B------:R-:W-:Y:S01]  /*7740*/  STG.E.U8 desc[UR36][R2.64], R0 ;  /* 0x0000000002007986 */ /* 0x000fe2000c101124 */
[----:B------:R-:W-:Y:S05]  /*7750*/  EXIT ;  /* 0x000000000000794d */ /* 0x000fea0003800000 */
.L_x_15289:
[----:B------:R-:W-:-:S13]  /*7760*/  ISETP.NE.AND P0, PT, R0, 0x1c, PT ;  /* 0x0000001c0000780c */ /* 0x000fda0003f05270 */
[----:B------:R-:W-:Y:S05]  /*7770*/  @!P0 BRA `(.L_x_15298) ;  /* 0x0000000000588947 */ /* 0x000fea0003800000 */
[----:B------:R-:W-:-:S13]  /*7780*/  ISETP.NE.AND P0, PT, R0, 0x1d, PT ;  /* 0x0000001d0000780c */ /* 0x000fda0003f05270 */
[----:B------:R-:W-:Y:S05]  /*7790*/  @!P0 BRA `(.L_x_15299) ;  /* 0x0000000000488947 */ /* 0x000fea0003800000 */
[----:B------:R-:W-:-:S13]  /*77a0*/  ISETP.NE.AND P0, PT, R0, 0x2c, PT ;  /* 0x0000002c0000780c */ /* 0x000fda0003f05270 */
[----:B------:R-:W-:Y:S05]  /*77b0*/  @P0 BRA `(.L_x_15281) ;  /* 0x0000000000a40947 */ /* 0x000fea0003800000 */
[----:B---3--:R-:W0:Y:S02]  /*77c0*/  I2F.S64 R16, R16 ;  /* 0x0000001000107312 */ /* 0x008e240000301400 */
        /* <DEDUP_REMOVED lines=15> */
.L_x_15299:
[----:B---3--:R-:W-:Y:S01]  /*78c0*/  STG.E.64 desc[UR36][R2.64], R16 ;  /* 0x0000001002007986 */ /* 0x008fe2000c101b24 */
[----:B------:R-:W-:Y:S05]  /*78d0*/  EXIT ;  /* 0x000000000000794d */ /* 0x000fea0003800000 */
.L_x_15298:
[----:B---3--:R-:W-:Y:S01]  /*78e0*/  STG.E desc[UR36][R2.64], R16 ;  /* 0x0000001002007986 */ /* 0x008fe2000c101924 */
[----:B------:R-:W-:Y:S05]  /*78f0*/  EXIT ;  /* 0x000000000000794d */ /* 0x000fea0003800000 */
.L_x_15288:
[----:B------:R-:W-:-:S13]  /*7900*/  ISETP.GT.AND P0, PT, R0, 0xe, PT ;  /* 0x0000000e0000780c */ /* 0x000fda0003f04270 */
[----:B------:R-:W-:Y:S05]  /*7910*/  @P0 BRA `(.L_x_15300) ;  /* 0x0000000000340947 */ /* 0x000fea0003800000 */
[----:B------:R-:W-:-:S13]  /*7920*/  ISETP.NE.AND P0, PT, R0, 0xa, PT ;  /* 0x0000000a0000780c */ /* 0x000fda0003f05270 */
[----:B------:R-:W-:Y:S05]  /*7930*/  @!P0 BRA `(.L_x_15301) ;  /* 0x00000000001c8947 */ /* 0x000fea0003800000 */
[----:B------:R-:W-:-:S13]  /*7940*/  ISETP.NE.AND P0, PT, R0, 0xb, PT ;  /* 0x0000000b0000780c */ /* 0x000fda0003f05270 */
[----:B------:R-:W-:Y:S05]  /*7950*/  @P0 BRA `(.L_x_15281) ;  /* 0x00000000003c0947 */ /* 0x000fea0003800000 */
[----:B---3--:R-:W-:-:S04]  /*7960*/  ISETP.NE.U32.AND P0, PT, R16, RZ, PT ;  /* 0x000000ff1000720c */ /* 0x008fc80003f05070 */
[----:B------:R-:W-:-:S04]  /*7970*/  ISETP.NE.AND.EX P0, PT, R17, RZ, PT, P0 ;  /* 0x000000ff1100720c */ /* 0x000fc80003f05300 */
[----:B------:R-:W-:-:S05]  /*7980*/  SEL R5, RZ, 0x1, !P0 ;  /* 0x00000001ff057807 */ /* 0x000fca0004000000 */
[----:B------:R-:W-:Y:S01]  /*7990*/  STG.E.U8 desc[UR36][R2.64], R5 ;  /* 0x0000000502007986 */ /* 0x000fe2000c101124 */
[----:B------:R-:W-:Y:S05]  /*79a0*/  EXIT ;  /* 0x000000000000794d */ /* 0x000fea0003800000 */
.L_x_15301:
[----:B---3--:R-:W0:Y:S01]  /*79b0*/  I2F.F64.S64 R16, R16 ;  /* 0x0000001000107312 */ /* 0x008e220000301c00 */
[----:B------:R-:W-:-:S05]  /*79c0*/  CS2R R18, SRZ ;  /* 0x0000000000127805 */ /* 0x000fca000001ff00 */
[----:B0-----:R-:W-:Y:S01]  /*79d0*/  STG.E.128 desc[UR36][R2.64], R16 ;  /* 0x0000001002007986 */ /* 0x001fe2000c101d24 */
[----:B------:R-:W-:Y:S05]  /*79e0*/  EXIT ;  /* 0x000000000000794d */ /* 0x000fea0003800000 */
.L_x_15300:
[----:B------:R-:W-:-:S13]  /*79f0*/  ISETP.NE.AND P0, PT, R0, 0xf, PT ;  /* 0x0000000f0000780c */ /* 0x000fda0003f05270 */
[----:B------:R-:W-:Y:S05]  /*7a00*/  @!P0 BRA `(.L_x_15302) ;  /* 0x0000000000e88947 */ /* 0x000fea0003800000 */
[----:B------:R-:W-:-:S13]  /*7a10*/  ISETP.NE.AND P0, PT, R0, 0x17, PT ;  /* 0x000000170000780c */ /* 0x000fda0003f05270 */
[----:B------:R-:W-:Y:S05]  /*7a20*/  @!P0 BRA `(.L_x_15303) ;  /* 0x0000000000908947 */ /* 0x000fea0003800000 */
[----:B------:R-:W-:-:S13]  /*7a30*/  ISETP.NE.AND P0, PT, R0, 0x18, PT ;  /* 0x000000180000780c */ /* 0x000fda0003f05270 */
[----:B------:R-:W-:Y:S05]  /*7a40*/  @!P0 BRA `(.L_x_15304) ;  /* 0x0000000000448947 */ /* 0x000fea0003800000 */
.L_x_15281:
[----:B------:R-:W-:Y:S01]  /*7a50*/  MOV R0, 0x0 ;  /* 0x0000000000007802 */ /* 0x000fe20000000f00 */
[----:B------:R-:W0:Y:S01]  /*7a60*/  LDCU.64 UR4, c[0x4][0x198] ;  /* 0x01003300ff0477ac */ /* 0x000e220008000a00 */
[----:B-1----:R-:W-:Y:S02]  /*7a70*/  IMAD.MOV.U32 R8, RZ, RZ, 0x65 ;  /* 0x00000065ff087424 */ /* 0x002fe400078e00ff */
[----:B------:R1:W2:Y:S01]  /*7a80*/  LDC.64 R2, c[0x4][R0] ;  /* 0x0100000000027b82 */ /* 0x0002a20000000a00 */
        /* <DEDUP_REMOVED lines=9> */
[----:B-1----:R-:W-:-:S07]  /*7b20*/  IMAD.U32 R11, RZ, RZ, UR9 ;  /* 0x00000009ff0b7e24 */ /* 0x002fce000f8e00ff */
[----:B------:R-:W-:-:S07]  /*7b30*/  LEPC R20, `(.L_x_15305) ;  /* 0x000000001014794e */ /* 0x000fce0000000000 */
[----:B--23--:R-:W-:Y:S05]  /*7b40*/  CALL.ABS.NOINC R2 ;  /* 0x0000000002007343 */ /* 0x00cfea0003c00000 */
.L_x_15305:
[----:B------:R-:W-:Y:S05]  /*7b50*/  EXIT ;  /* 0x000000000000794d */ /* 0x000fea0003800000 */
.L_x_15304:
[----:B---3--:R-:W0:Y:S01]  /*7b60*/  I2F.S64 R17, R16 ;  /* 0x0000001000117312 */ /* 0x008e220000301400 */
        /* <DEDUP_REMOVED lines=12> */
.L_x_15307:
[----:B------:R-:W-:Y:S05]  /*7c30*/  BSYNC.RECONVERGENT B0 ;  /* 0x0000000000007941 */ /* 0x000fea0003800200 */
.L_x_15306:
[----:B------:R-:W-:-:S05]  /*7c40*/  LOP3.LUT R5, R0, 0x80, R5, 0xf8, !PT ;  /* 0x0000008000057812 */ /* 0x000fca00078ef805 */
[----:B------:R-:W-:Y:S01]  /*7c50*/  STG.E.U8 desc[UR36][R2.64], R5 ;  /* 0x0000000502007986 */ /* 0x000fe2000c101124 */
[----:B------:R-:W-:Y:S05]  /*7c60*/  EXIT ;  /* 0x000000000000794d */ /* 0x000fea0003800000 */
.L_x_15303:
[----:B---3--:R-:W0:Y:S01]  /*7c70*/  I2F.S64 R5, R16 ;  /* 0x0000001000057312 */ /* 0x008e220000301400 */
        /* <DEDUP_REMOVED lines=11> */
.L_x_15309:
[----:B------:R-:W-:Y:S01]  /*7d30*/  IMAD.MOV.U32 R0, RZ, RZ, 0x7f ;  /* 0x0000007fff007424 */ /* 0x000fe200078e00ff */
[----:B------:R-:W-:-:S04]  /*7d40*/  ISETP.GT.U32.AND P0, PT, R4, 0x7f800000, PT ;  /* 0x7f8000000400780c */ /* 0x000fc80003f04070 */
[----:B------:R-:W-:-:S09]  /*7d50*/  SEL R0, R0, 0x7c, P0 ;  /* 0x0000007c00007807 */ /* 0x000fd20000000000 */
.L_x_15310:
[----:B------:R-:W-:Y:S05]  /*7d60*/  BSYNC.RECONVERGENT B0 ;  /* 0x0000000000007941 */ /* 0x000fea0003800200 */
.L_x_15308:
[----:B------:R-:W-:-:S04]  /*7d70*/  SHF.R.U32.HI R5, RZ, 0x18, R5 ;  /* 0x00000018ff057819 */ /* 0x000fc80000011605 */
[----:B------:R-:W-:-:S05]  /*7d80*/  LOP3.LUT R5, R0, 0x80, R5, 0xf8, !PT ;  /* 0x0000008000057812 */ /* 0x000fca00078ef805 */
[----:B------:R-:W-:Y:S01]  /*7d90*/  STG.E.U8 desc[UR36][R2.64], R5 ;  /* 0x0000000502007986 */ /* 0x000fe2000c101124 */
[----:B------:R-:W-:Y:S05]  /*7da0*/  EXIT ;  /* 0x000000000000794d */ /* 0x000fea0003800000 */
.L_x_15302:
[----:B---3--:R-:W0:Y:S02]  /*7db0*/  I2F.S64 R0, R16 ;  /* 0x0000001000007312 */ /* 0x008e240000301400 */
[----:B0-----:R-:W-:-:S05]  /*7dc0*/  F2FP.BF16.F32.PACK_AB R0, RZ, R0 ;  /* 0x00000000ff00723e */ /* 0x001fca00000010ff */
[----:B------:R-:W-:Y:S01]  /*7dd0*/  STG.E.U16 desc[UR36][R2.64], R0 ;  /* 0x0000000002007986 */ /* 0x000fe2000c101524 */
[----:B------:R-:W-:Y:S05]  /*7de0*/  EXIT ;  /* 0x000000000000794d */ /* 0x000fea0003800000 */
        .weak           $__internal_36_$__cuda_sm20_dblrcp_rn_slowpath_v3
        .type           $__internal_36_$__cuda_sm20_dblrcp_rn_slowpath_v3,@function
        .size           $__internal_36_$__cuda_sm20_dblrcp_rn_slowpath_v3,(.L_x_68329 - $__internal_36_$__cuda_sm20_dblrcp_rn_slowpath_v3)
$__internal_36_$__cuda_sm20_dblrcp_rn_slowpath_v3:
        /* <DEDUP_REMOVED lines=24> */
.L_x_15314:
        /* <DEDUP_REMOVED lines=9> */
.L_x_15312:
[----:B------:R-:W-:Y:S01]  /*8000*/  LOP3.LUT R9, R7, 0x80000, RZ, 0xfc, !PT ;  /* 0x0008000007097812 */ /* 0x000fe200078efcff */
[----:B------:R-:W-:-:S07]  /*8010*/  IMAD.MOV.U32 R8, RZ, RZ, R6 ;  /* 0x000000ffff087224 */ /* 0x000fce00078e0006 */
.L_x_15313:
[----:B------:R-:W-:Y:S05]  /*8020*/  BSYNC.RECONVERGENT B2 ;  /* 0x0000000000027941 */ /* 0x000fea0003800200 */
.L_x_15311:
[----:B------:R-:W-:Y:S02]  /*8030*/  IMAD.MOV.U32 R6, RZ, RZ, R0 ;  /* 0x000000ffff067224 */ /* 0x000fe400078e0000 */
[----:B------:R-:W-:-:S04]  /*8040*/  IMAD.MOV.U32 R7, RZ, RZ, 0x0 ;  /* 0x00000000ff077424 */ /* 0x000fc800078e00ff */
[----:B------:R-:W-:Y:S05]  /*8050*/  RET.REL.NODEC R6 `(_ZN2at6native27unrolled_elementwise_kernelIZNS0_50_GLOBAL__N__2680c7bb_12_PowKernel_cu_7dd49032_300329pow_tensor_scalar_kernel_implIllEEvRNS_18TensorIteratorBaseET0_EUllE1_St5arrayIPcLm2EELi4E23TrivialOffsetCalculatorILi1EjESC_NS0_6memory12LoadWithCastILi1EEENSD_13StoreWithCastILi1EEEEEviT_S6_T2_T3_T4_T5_) ;  /* 0xffffff7c06e87950 */ /* 0x000fea0003c3ffff */
.L_x_15315:
        /* <DEDUP_REMOVED lines=10> */
.L_x_68329:


//--------------------- .text._ZN2at6native18elementwise_kernelILi128ELi2EZNS0_22gpu_kernel_impl_nocastIZNS0_50_GLOBAL__N__2680c7bb_12_PowKernel_cu_7dd49032_300329pow_tensor_scalar_kernel_implIllEEvRNS_18TensorIteratorBaseET0_EUllE1_EEvS6_RKT_EUliE_EEviT1_ --------------------------
	.section	.text._ZN2at6native18elementwise_kernelILi128ELi2EZNS0_22gpu_kernel_impl_nocastIZNS0_50_GLOBAL__N__2680c7bb_12_PowKernel_cu_7dd49032_300329pow_tensor_scalar_kernel_implIllEEvRNS_18TensorIteratorBaseET0_EUllE1_EEvS6_RKT_EUliE_EEviT1_,"ax",@progbits
	.align	128
        .global         _ZN2at6native18elementwise_kernelILi128ELi2EZNS0_22gpu_kernel_impl_nocastIZNS0_50_GLOBAL__N__2680c7bb_12_PowKernel_cu_7dd49032_300329pow_tensor_scalar_kernel_implIllEEvRNS_18TensorIteratorBaseET0_EUllE1_EEvS6_RKT_EUliE_EEviT1_
        .type           _ZN2at6native18elementwise_kernelILi128ELi2EZNS0_22gpu_kernel_impl_nocastIZNS0_50_GLOBAL__N__2680c7bb_12_PowKernel_cu_7dd49032_300329pow_tensor_scalar_kernel_implIllEEvRNS_18TensorIteratorBaseET0_EUllE1_EEvS6_RKT_EUliE_EEviT1_,@function
        .size           _ZN2at6native18elementwise_kernelILi128ELi2EZNS0_22gpu_kernel_impl_nocastIZNS0_50_GLOBAL__N__2680c7bb_12_PowKernel_cu_7dd49032_300329pow_tensor_scalar_kernel_implIllEEvRNS_18TensorIteratorBaseET0_EUllE1_EEvS6_RKT_EUliE_EEviT1_,(.L_x_68330 - _ZN2at6native18elementwise_kernelILi128ELi2EZNS0_22gpu_kernel_impl_nocastIZNS0_50_GLOBAL__N__2680c7bb_12_PowKernel_cu_7dd49032_300329pow_tensor_scalar_kernel_implIllEEvRNS_18TensorIteratorBaseET0_EUllE1_EEvS6_RKT_EUliE_EEviT1_)
        .other          _ZN2at6native18elementwise_kernelILi128ELi2EZNS0_22gpu_kernel_impl_nocastIZNS0_50_GLOBAL__N__2680c7bb_12_PowKernel_cu_7dd49032_300329pow_tensor_scalar_kernel_implIllEEvRNS_18TensorIteratorBaseET0_EUllE1_EEvS6_RKT_EUliE_EEviT1_,@"STO_CUDA_ENTRY STV_DEFAULT"
_ZN2at6native18elementwise_kernelILi128ELi2EZNS0_22gpu_kernel_impl_nocastIZNS0_50_GLOBAL__N__2680c7bb_12_PowKernel_cu_7dd49032_300329pow_tensor_scalar_kernel_implIllEEvRNS_18TensorIteratorBaseET0_EUllE1_EEvS6_RKT_EUliE_EEviT1_:
.text._ZN2at6native18elementwise_kernelILi128ELi2EZNS0_22gpu_kernel_impl_nocastIZNS0_50_GLOBAL__N__2680c7bb_12_PowKernel_cu_7dd49032_300329pow_tensor_scalar_kernel_implIllEEvRNS_18TensorIteratorBaseET0_EUllE1_EEvS6_RKT_EUliE_EEviT1_:
        /* <DEDUP_REMOVED lines=15> */
[-C--:B--2---:R-:W-:Y:S02]  /*00f0*/  IMAD R9, R5, R4.reuse, RZ ;  /* 0x0000000405097224 */ /* 0x084fe400078e02ff */
[----:B------:R-:W-:-:S04]  /*0100*/  IMAD.WIDE.U32 R6, R4, R4, RZ ;  /* 0x0000000404067225 */ /* 0x000fc800078e00ff */
[----:B------:R-:W-:-:S05]  /*0110*/  IMAD R9, R4, R5, R9 ;  /* 0x0000000504097224 */ /* 0x000fca00078e0209 */
[----:B------:R-:W-:-:S06]  /*0120*/  IADD3 R7, PT, PT, R7, R9, RZ ;  /* 0x0000000907077210 */ /* 0x000fcc0007ffe0ff */
[----:B------:R-:W0:Y:S08]  /*0130*/  I2F.F64.U64 R6, R6 ;  /* 0x0000000600067312 */ /* 0x000e300000301800 */
        /* <DEDUP_REMOVED lines=13> */
[----:B------:R-:W-:Y:S05]  /*0210*/  CALL.REL.NOINC `($__internal_37_$__cuda_sm20_dblrcp_rn_slowpath_v3) ;  /* 0x0000002c00147944 */ /* 0x000fea0003c00000 */
[----:B------:R-:W-:Y:S01]  /*0220*/  IMAD.MOV.U32 R4, RZ, RZ, R6 ;  /* 0x000000ffff047224 */ /* 0x000fe200078e0006 */
[----:B------:R-:W-:-:S07]  /*0230*/  MOV R5, R7 ;  /* 0x0000000700057202 */ /* 0x000fce0000000f00 */
.L_x_15319:
[----:B------:R-:W0:Y:S01]  /*0240*/  LDC.64 R6, c[0x0][0x580] ;  /* 0x00016000ff067b82 */ /* 0x000e220000000a00 */
[----:B------:R-:W0:Y:S01]  /*0250*/  F2I.S64.F64.TRUNC R4, R4 ;  /* 0x0000000400047311 */ /* 0x000e22000030d900 */
[----:B------:R-:W-:Y:S01]  /*0260*/  IADD3 R3, PT, PT, R3, 0x80, RZ ;  /* 0x0000008003037810 */ /* 0x000fe20007ffe0ff */
[----:B0-----:R0:W-:Y:S06]  /*0270*/  STG.E.64 desc[UR6][R6.64], R4 ;  /* 0x0000000406007986 */ /* 0x0011ec000c101b06 */
.L_x_15318:
[----:B------:R-:W-:Y:S05]  /*0280*/  BSYNC.RECONVERGENT B0 ;  /* 0x0000000000007941 */ /* 0x000fea0003800200 */
.L_x_15317:
[----:B------:R-:W1:Y:S02]  /*0290*/  LDCU UR4, c[0x0][0x380] ;  /* 0x00007000ff0477ac */ /* 0x000e640008000800 */
[----:B-1----:R-:W-:-:S13]  /*02a0*/  ISETP.GE.AND P0, PT, R3, UR4, PT ;  /* 0x0000000403007c0c */ /* 0x002fda000bf06270 */
[----:B------:R-:W-:Y:S05]  /*02b0*/  @P0 EXIT ;  /* 0x000000000000094d */ /* 0x000fea0003800000 */
[----:B------:R-:W1:Y:S02]  /*02c0*/  LDC.64 R8, c[0x0][0x588] ;  /* 0x00016200ff087b82 */ /* 0x000e640000000a00 */
[----:B-1----:R-:W0:Y:S02]  /*02d0*/  LDG.E.64 R2, desc[UR6][R8.64] ;  /* 0x0000000608027981 */ /* 0x002e24000c1e1b00 */
[-C--:B0-----:R-:W-:Y:S02]  /*02e0*/  IMAD R7, R3, R2.reuse, RZ ;  /* 0x0000000203077224 */ /* 0x081fe400078e02ff */
[----:B------:R-:W-:-:S04]  /*02f0*/  IMAD.WIDE.U32 R4, R2, R2, RZ ;  /* 0x0000000202047225 */ /* 0x000fc800078e00ff */
[----:B------:R-:W-:Y:S02]  /*0300*/  IMAD R3, R2, R3, R7 ;  /* 0x0000000302037224 */ /* 0x000fe400078e0207 */
[----:B------:R-:W-:-:S03]  /*0310*/  IMAD.MOV.U32 R2, RZ, RZ, R4 ;  /* 0x000000ffff027224 */ /* 0x000fc600078e0004 */
        /* <DEDUP_REMOVED lines=16> */
[----:B------:R-:W-:Y:S05]  /*0420*/  CALL.REL.NOINC `($__internal_37_$__cuda_sm20_dblrcp_rn_slowpath_v3) ;  /* 0x0000002800907944 */ /* 0x000fea0003c00000 */
.L_x_15320:
[----:B------:R-:W0:Y:S01]  /*0430*/  LDC.64 R2, c[0x0][0x580] ;  /* 0x00016000ff027b82 */ /* 0x000e220000000a00 */
[----:B------:R-:W0:Y:S02]  /*0440*/  F2I.S64.F64.TRUNC R6, R6 ;  /* 0x0000000600067311 */ /* 0x000e24000030d900 */
[----:B0-----:R-:W-:Y:S01]  /*0450*/  STG.E.64 desc[UR6][R2.64], R6 ;  /* 0x0000000602007986 */ /* 0x001fe2000c101b06 */
[----:B------:R-:W-:Y:S05]  /*0460*/  EXIT ;  /* 0x000000000000794d */ /* 0x000fea0003800000 */
.L_x_15316:
        /* <DEDUP_REMOVED lines=305> */
.L_x_15323:
[----:B------:R-:W0:Y:S02]  /*1780*/  LDCU.128 UR8, c[0x0][0x580] ;  /* 0x0000b000ff0877ac */ /* 0x000e240008000c00 */
[----:B0-----:R-:W-:-:S04]  /*1790*/  IADD3 R10, P0, PT, R4, UR10, RZ ;  /* 0x0000000a040a7c10 */ /* 0x001fc8000ff1e0ff */
[----:B------:R-:W-:-:S05]  /*17a0*/  IADD3.X R11, PT, PT, RZ, UR11, RZ, P0, !PT ;  /* 0x0000000bff0b7c10 */ /* 0x000fca00087fe4ff */
[----:B------:R-:W2:Y:S01]  /*17b0*/  LDG.E.64 R6, desc[UR6][R10.64] ;  /* 0x000000060a067981 */ /* 0x000ea2000c1e1b00 */
[----:B------:R-:W-:Y:S01]  /*17c0*/  IADD3 R4, P1, PT, R5, UR8, RZ ;  /* 0x0000000805047c10 */ /* 0x000fe2000ff3e0ff */
[----:B------:R-:W-:Y:S04]  /*17d0*/  BSSY.RECONVERGENT B1, `(.L_x_15324) ;  /* 0x0000019000017945 */ /* 0x000fe80003800200 */
[----:B------:R-:W-:Y:S02]  /*17e0*/  IMAD.X R5, RZ, RZ, UR9, P1 ;  /* 0x00000009ff057e24 */ /* 0x000fe400088e06ff */
[-C--:B--2---:R-:W-:Y:S02]  /*17f0*/  IMAD R13, R7, R6.reuse, RZ ;  /* 0x00000006070d7224 */ /* 0x084fe400078e02ff */
[----:B------:R-:W-:-:S04]  /*1800*/  IMAD.WIDE.U32 R8, R6, R6, RZ ;  /* 0x0000000606087225 */ /* 0x000fc800078e00ff */
[----:B------:R-:W-:Y:S01]  /*1810*/  IMAD R13, R6, R7, R13 ;  /* 0x00000007060d7224 */ /* 0x000fe200078e020d */
[----:B------:R-:W-:-:S04]  /*1820*/  MOV R12, R8 ;  /* 0x00000008000c7202 */ /* 0x000fc80000000f00 */
        /* <DEDUP_REMOVED lines=16> */
[----:B------:R-:W-:Y:S05]  /*1930*/  CALL.REL.NOINC `($__internal_37_$__cuda_sm20_dblrcp_rn_slowpath_v3) ;  /* 0x00000014004c7944 */ /* 0x000fea0003c00000 */
[----:B------:R-:W-:Y:S01]  /*1940*/  MOV R8, R6 ;  /* 0x0000000600087202 */ /* 0x000fe20000000f00 */
[----:B------:R-:W-:-:S07]  /*1950*/  IMAD.MOV.U32 R9, RZ, RZ, R7 ;  /* 0x000000ffff097224 */ /* 0x000fce00078e0007 */
.L_x_15325:
[----:B------:R-:W-:Y:S05]  /*1960*/  BSYNC.RECONVERGENT B1 ;  /* 0x0000000000017941 */ /* 0x000fea0003800200 */
.L_x_15324:
[----:B------:R-:W0:Y:S01]  /*1970*/  F2I.S64.F64.TRUNC R8, R8 ;  /* 0x0000000800087311 */ /* 0x000e22000030d900 */
[----:B------:R-:W-:Y:S01]  /*1980*/  IADD3 R3, PT, PT, R3, 0x80, RZ ;  /* 0x0000008003037810 */ /* 0x000fe20007ffe0ff */
[----:B0-----:R0:W-:Y:S06]  /*1990*/  STG.E.64 desc[UR6][R4.64], R8 ;  /* 0x0000000804007986 */ /* 0x0011ec000c101b06 */
.L_x_15322:
[----:B------:R-:W-:Y:S05]  /*19a0*/  BSYNC.RECONVERGENT B0 ;  /* 0x0000000000007941 */ /* 0x000fea0003800200 */
.L_x_15321:
        /* <DEDUP_REMOVED lines=301> */
.L_x_15326:
[----:B------:R-:W0:Y:S02]  /*2c80*/  LDCU.128 UR8, c[0x0][0x580] ;  /* 0x0000b000ff0877ac */ /* 0x000e240008000c00 */
[----:B0-----:R-:W-:-:S04]  /*2c90*/  IADD3 R8, P0, PT, R2, UR10, RZ ;  /* 0x0000000a02087c10 */ /* 0x001fc8000ff1e0ff */
[----:B------:R-:W-:-:S05]  /*2ca0*/  IADD3.X R9, PT, PT, RZ, UR11, RZ, P0, !PT ;  /* 0x0000000bff097c10 */ /* 0x000fca00087fe4ff */
[----:B------:R-:W2:Y:S01]  /*2cb0*/  LDG.E.64 R4, desc[UR6][R8.64] ;  /* 0x0000000608047981 */ /* 0x000ea2000c1e1b00 */
[----:B------:R-:W-:Y:S01]  /*2cc0*/  IADD3 R2, P1, PT, R3, UR8, RZ ;  /* 0x0000000803027c10 */ /* 0x000fe2000ff3e0ff */
[----:B------:R-:W-:Y:S03]  /*2cd0*/  BSSY.RECONVERGENT B0, `(.L_x_15327) ;  /* 0x0000016000007945 */ /* 0x000fe60003800200 */
[----:B------:R-:W-:Y:S01]  /*2ce0*/  IADD3.X R3, PT, PT, RZ, UR9, RZ, P1, !PT ;  /* 0x00000009ff037c10 */ /* 0x000fe20008ffe4ff */
[-C--:B--2---:R-:W-:Y:S02]  /*2cf0*/  IMAD R11, R5, R4.reuse, RZ ;  /* 0x00000004050b7224 */ /* 0x084fe400078e02ff */
        /* <DEDUP_REMOVED lines=19> */
.L_x_15328:
[----:B------:R-:W-:Y:S05]  /*2e30*/  BSYNC.RECONVERGENT B0 ;  /* 0x0000000000007941 */ /* 0x000fea0003800200 */
.L_x_15327:
[----:B------:R-:W0:Y:S02]  /*2e40*/  F2I.S64.F64.TRUNC R6, R6 ;  /* 0x0000000600067311 */ /* 0x000e24000030d900 */
[----:B0-----:R-:W-:Y:S01]  /*2e50*/  STG.E.64 desc[UR6][R2.64], R6 ;  /* 0x0000000602007986 */ /* 0x001fe2000c101b06 */
[----:B------:R-:W-:Y:S05]  /*2e60*/  EXIT ;  /* 0x000000000000794d */ /* 0x000fea0003800000 */
        .weak           $__internal_37_$__cuda_sm20_dblrcp_rn_slowpath_v3
        .type           $__internal_37_$__cuda_sm20_dblrcp_rn_slowpath_v3,@function
        .size           $__internal_37_$__cuda_sm20_dblrcp_rn_slowpath_v3,(.L_x_68330 - $__internal_37_$__cuda_sm20_dblrcp_rn_slowpath_v3)
$__internal_37_$__cuda_sm20_dblrcp_rn_slowpath_v3:
[----:B------:R-:W-:Y:S01]  /*2e70*/  IMAD.MOV.U32 R6, RZ, RZ, R10 ;  /* 0x000000ffff067224 */ /* 0x000fe200078e000a */
        /* <DEDUP_REMOVED lines=24> */
.L_x_15332:
        /* <DEDUP_REMOVED lines=10> */
.L_x_15330:
[----:B------:R-:W-:Y:S02]  /*30a0*/  LOP3.LUT R11, R7, 0x80000, RZ, 0xfc, !PT ;  /* 0x00080000070b7812 */ /* 0x000fe400078efcff */
[----:B------:R-:W-:-:S07]  /*30b0*/  MOV R10, R6 ;  /* 0x00000006000a7202 */ /* 0x000fce0000000f00 */
.L_x_15331:
[----:B------:R-:W-:Y:S05]  /*30c0*/  BSYNC.RECONVERGENT B2 ;  /* 0x0000000000027941 */ /* 0x000fea0003800200 */
.L_x_15329:
[----:B------:R-:W-:Y:S01]  /*30d0*/  HFMA2 R9, -RZ, RZ, 0, 0 ;  /* 0x00000000ff097431 */ /* 0x000fe200000001ff */
[----:B------:R-:W-:Y:S02]  /*30e0*/  MOV R6, R10 ;  /* 0x0000000a00067202 */ /* 0x000fe40000000f00 */
[----:B------:R-:W-:Y:S01]  /*30f0*/  MOV R7, R11 ;  /* 0x0000000b00077202 */ /* 0x000fe20000000f00 */
[----:B------:R-:W-:Y:S06]  /*3100*/  RET.REL.NODEC R8 `(_ZN2at6native18elementwise_kernelILi128ELi2EZNS0_22gpu_kernel_impl_nocastIZNS0_50_GLOBAL__N__2680c7bb_12_PowKernel_cu_7dd49032_300329pow_tensor_scalar_kernel_implIllEEvRNS_18TensorIteratorBaseET0_EUllE1_EEvS6_RKT_EUliE_EEviT1_) ;  /* 0xffffffcc08bc7950 */ /* 0x000fec0003c3ffff */
.L_x_15333:
        /* <DEDUP_REMOVED lines=15> */
.L_x_68330:


//--------------------- .text._ZN2at6native27unrolled_elementwise_kernelIZNS0_50_GLOBAL__N__2680c7bb_12_PowKernel_cu_7dd49032_300329pow_tensor_scalar_kernel_implIllEEvRNS_18TensorIteratorBaseET0_EUllE1_St5arrayIPcLm2EELi4E23TrivialOffsetCalculatorILi1EjESC_NS0_6memory15LoadWithoutCastENSD_16StoreWithoutCastEEEviT_S6_T2_T3_T4_T5_ --------------------------
	.section	.text._ZN2at6native27unrolled_elementwise_kernelIZNS0_50_GLOBAL__N__2680c7bb_12_PowKernel_cu_7dd49032_300329pow_tensor_scalar_kernel_implIllEEvRNS_18TensorIteratorBaseET0_EUllE1_St5arrayIPcLm2EELi4E23TrivialOffsetCalculatorILi1EjESC_NS0_6memory15LoadWithoutCastENSD_16StoreWithoutCastEEEviT_S6_T2_T3_T4_T5_,"ax",@progbits
	.align	128
        .global         _ZN2at6native27unrolled_elementwise_kernelIZNS0_50_GLOBAL__N__2680c7bb_12_PowKernel_cu_7dd49032_300329pow_tensor_scalar_kernel_implIllEEvRNS_18TensorIteratorBaseET0_EUllE1_St5arrayIPcLm2EELi4E23TrivialOffsetCalculatorILi1EjESC_NS0_6memory15LoadWithoutCastENSD_16StoreWithoutCastEEEviT_S6_T2_T3_T4_T5_
        .type           _ZN2at6native27unrolled_elementwise_kernelIZNS0_50_GLOBAL__N__2680c7bb_12_PowKernel_cu_7dd49032_300329pow_tensor_scalar_kernel_implIllEEvRNS_18TensorIteratorBaseET0_EUllE1_St5arrayIPcLm2EELi4E23TrivialOffsetCalculatorILi1EjESC_NS0_6memory15LoadWithoutCastENSD_16StoreWithoutCastEEEviT_S6_T2_T3_T4_T5_,@function
        .size           _ZN2at6native27unrolled_elementwise_kernelIZNS0_50_GLOBAL__N__2680c7bb_12_PowKernel_cu_7dd49032_300329pow_tensor_scalar_kernel_implIllEEvRNS_18TensorIteratorBaseET0_EUllE1_St5arrayIPcLm2EELi4E23TrivialOffsetCalculatorILi1EjESC_NS0_6memory15LoadWithoutCastENSD_16StoreWithoutCastEEEviT_S6_T2_T3_T4_T5_,(.L_x_68331 - _ZN2at6native27unrolled_elementwise_kernelIZNS0_50_GLOBAL__N__2680c7bb_12_PowKernel_cu_7dd49032_300329pow_tensor_scalar_kernel_implIllEEvRNS_18TensorIteratorBaseET0_EUllE1_St5arrayIPcLm2EELi4E23TrivialOffsetCalculatorILi1EjESC_NS0_6memory15LoadWithoutCastENSD_16StoreWithoutCastEEEviT_S6_T2_T3_T4_T5_)
        .other          _ZN2at6native27unrolled_elementwise_kernelIZNS0_50_GLOBAL__N__2680c7bb_12_PowKernel_cu_7dd49032_300329pow_tensor_scalar_kernel_implIllEEvRNS_18TensorIteratorBaseET0_EUllE1_St5arrayIPcLm2EELi4E23TrivialOffsetCalculatorILi1EjESC_NS0_6memory15LoadWithoutCastENSD_16StoreWithoutCastEEEviT_S6_T2_T3_T4_T5_,@"STO_CUDA_ENTRY STV_DEFAULT"
_ZN2at6native27unrolled_elementwise_kernelIZNS0_50_GLOBAL__N__2680c7bb_12_PowKernel_cu_7dd49032_300329pow_tensor_scalar_kernel_implIllEEvRNS_18TensorIteratorBaseET0_EUllE1_St5arrayIPcLm2EELi4E23TrivialOffsetCalculatorILi1EjESC_NS0_6memory15LoadWithoutCastENSD_16StoreWithoutCastEEEviT_S6_T2_T3_T4_T5_:
.text._ZN2at6native27unrolled_elementwise_kernelIZNS0_50_GLOBAL__N__2680c7bb_12_PowKernel_cu_7dd49032_300329pow_tensor_scalar_kernel_implIllEEvRNS_18TensorIteratorBaseET0_EUllE1_St5arrayIPcLm2EELi4E23TrivialOffsetCalculatorILi1EjESC_NS0_6memory15LoadWithoutCastENSD_16StoreWithoutCastEEEviT_S6_T2_T3_T4_T5_:
        /* <DEDUP_REMOVED lines=16> */
[----:B0-----:R-:W-:-:S12]  /*0100*/  @!P0 IMAD.WIDE.U32 R4, R11, 0x8, R4 ;  /* 0x000000080b048825 */ /* 0x001fd800078e0004 */
[----:B------:R-:W-:Y:S01]  /*0110*/  @!P3 IMAD R17, R21, 0x200, R0 ;  /* 0x000002001511b824 */ /* 0x000fe200078e0200 */
[----:B------:R-:W-:Y:S01]  /*0120*/  @!P3 IADD3 R0, PT, PT, R0, 0x80, RZ ;  /* 0x000000800000b810 */ /* 0x000fe20007ffe0ff */
[----:B------:R-:W0:Y:S03]  /*0130*/  @!P3 LDC.64 R8, c[0x0][0x398] ;  /* 0x0000e600ff08bb82 */ /* 0x000e260000000a00 */
[----:B------:R-:W-:Y:S01]  /*0140*/  ISETP.GE.AND P2, PT, R0, R19, PT ;  /* 0x000000130000720c */ /* 0x000fe20003f46270 */
[----:B--2---:R-:W-:Y:S01]  /*0150*/  @!P1 IMAD.WIDE.U32 R6, R13, 0x8, R6 ;  /* 0x000000080d069825 */ /* 0x004fe200078e0006 */
[----:B------:R-:W-:-:S11]  /*0160*/  CS2R R12, SRZ ;  /* 0x00000000000c7805 */ /* 0x000fd6000001ff00 */
[----:B------:R-:W2:Y:S01]  /*0170*/  @!P2 LDC.64 R2, c[0x0][0x398] ;  /* 0x0000e600ff02ab82 */ /* 0x000ea20000000a00 */
[----:B------:R-:W-:Y:S02]  /*0180*/  @!P2 IMAD R15, R21, 0x200, R0 ;  /* 0x00000200150fa824 */ /* 0x000fe400078e0200 */
[----:B0-----:R-:W-:Y:S01]  /*0190*/  @!P3 IMAD.WIDE.U32 R16, R17, 0x8, R8 ;  /* 0x000000081110b825 */ /* 0x001fe200078e0008 */
[----:B------:R-:W-:-:S04]  /*01a0*/  CS2R R8, SRZ ;  /* 0x0000000000087805 */ /* 0x000fc8000001ff00 */
[----:B-1----:R0:W5:Y:S04]  /*01b0*/  @!P3 LDG.E.64 R12, desc[UR4][R16.64] ;  /* 0x00000004100cb981 */ /* 0x002168000c1e1b00 */
[----:B------:R0:W5:Y:S01]  /*01c0*/  @!P0 LDG.E.64 R8, desc[UR4][R4.64] ;  /* 0x0000000404088981 */ /* 0x000162000c1e1b00 */
[----:B--2---:R-:W-:Y:S01]  /*01d0*/  @!P2 IMAD.WIDE.U32 R10, R15, 0x8, R2 ;  /* 0x000000080f0aa825 */ /* 0x004fe200078e0002 */
[----:B------:R-:W-:Y:S02]  /*01e0*/  CS2R R14, SRZ ;  /* 0x00000000000e7805 */ /* 0x000fe4000001ff00 */
[----:B------:R-:W-:-:S04]  /*01f0*/  CS2R R2, SRZ ;  /* 0x0000000000027805 */ /* 0x000fc8000001ff00 */
[----:B------:R0:W5:Y:S04]  /*0200*/  @!P1 LDG.E.64 R14, desc[UR4][R6.64] ;  /* 0x00000004060e9981 */ /* 0x000168000c1e1b00 */
[----:B------:R0:W5:Y:S01]  /*0210*/  @!P2 LDG.E.64 R2, desc[UR4][R10.64] ;  /* 0x000000040a02a981 */ /* 0x000162000c1e1b00 */
[----:B------:R-:W-:Y:S01]  /*0220*/  ISETP.GE.AND P0, PT, R18, R19, PT ;  /* 0x000000131200720c */ /* 0x000fe20003f06270 */
[----:B------:R-:W-:-:S12]  /*0230*/  BSSY.RECONVERGENT B0, `(.L_x_15334) ;  /* 0x0000019000007945 */ /* 0x000fd80003800200 */
[----:B0-----:R-:W-:Y:S05]  /*0240*/  @P0 BRA `(.L_x_15335) ;  /* 0x00000000005c0947 */ /* 0x001fea0003800000 */
[-C--:B-----5:R-:W-:Y:S01]  /*0250*/  IMAD R7, R9, R8.reuse, RZ ;  /* 0x0000000809077224 */ /* 0x0a0fe200078e02ff */
[----:B------:R-:W-:Y:S01]  /*0260*/  BSSY.RECONVERGENT B1, `(.L_x_15336) ;  /* 0x0000014000017945 */ /* 0x000fe20003800200 */
[----:B------:R-:W-:-:S04]  /*0270*/  IMAD.WIDE.U32 R4, R8, R8, RZ ;  /* 0x0000000808047225 */ /* 0x000fc800078e00ff */
[----:B------:R-:W-:-:S05]  /*0280*/  IMAD R7, R8, R9, R7 ;  /* 0x0000000908077224 */ /* 0x000fca00078e0207 */
[----:B------:R-:W-:-:S06]  /*0290*/  IADD3 R5, PT, PT, R5, R7, RZ ;  /* 0x0000000705057210 */ /* 0x000fcc0007ffe0ff */
        /* <DEDUP_REMOVED lines=13> */
[----:B------:R-:W-:Y:S01]  /*0370*/  MOV R20, 0x3a0 ;  /* 0x000003a000147802 */ /* 0x000fe20000000f00 */
[----:B------:R-:W-:-:S07]  /*0380*/  VIADD R10, R10, 0xfff00000 ;  /* 0xfff000000a0a7836 */ /* 0x000fce0000000000 */
[----:B------:R-:W-:Y:S05]  /*0390*/  CALL.REL.NOINC `($__internal_38_$__cuda_sm20_dblrcp_rn_slowpath_v3) ;  /* 0x0000000400e47944 */ /* 0x000fea0003c00000 */
.L_x_15337:
[----:B------:R-:W-:Y:S05]  /*03a0*/  BSYNC.RECONVERGENT B1 ;  /* 0x0000000000017941 */ /* 0x000fea0003800200 */
.L_x_15336:
[----:B------:R0:W1:Y:S02]  /*03b0*/  F2I.S64.F64.TRUNC R4, R8 ;  /* 0x0000000800047311 */ /* 0x000064000030d900 */
.L_x_15335:
[----:B------:R-:W-:Y:S05]  /*03c0*/  BSYNC.RECONVERGENT B0 ;  /* 0x0000000000007941 */ /* 0x000fea0003800200 */
.L_x_15334:
[----:B------:R-:W-:Y:S01]  /*03d0*/  VIADD R0, R18, 0x80 ;  /* 0x0000008012007836 */ /* 0x000fe20000000000 */
[----:B------:R-:W-:Y:S04]  /*03e0*/  BSSY.RECONVERGENT B0, `(.L_x_15338) ;  /* 0x000001a000007945 */ /* 0x000fe80003800200 */
[----:B------:R-:W-:-:S13]  /*03f0*/  ISETP.GE.AND P0, PT, R0, R19, PT ;  /* 0x000000130000720c */ /* 0x000fda0003f06270 */
[----:B------:R-:W-:Y:S05]  /*0400*/  @P0 BRA `(.L_x_15339) ;  /* 0x00000000005c0947 */ /* 0x000fea0003800000 */
[-C--:B0----5:R-:W-:Y:S01]  /*0410*/  IMAD R9, R15, R14.reuse, RZ ;  /* 0x0000000e0f097224 */ /* 0x0a1fe200078e02ff */
        /* <DEDUP_REMOVED lines=17> */
[----:B-1----:R-:W-:Y:S05]  /*0530*/  CALL.REL.NOINC `($__internal_38_$__cuda_sm20_dblrcp_rn_slowpath_v3) ;  /* 0x00000004007c7944 */ /* 0x002fea0003c00000 */
[----:B------:R-:W-:Y:S01]  /*0540*/  MOV R14, R8 ;  /* 0x00000008000e7202 */ /* 0x000fe20000000f00 */
[----:B------:R-:W-:-:S07]  /*0550*/  IMAD.MOV.U32 R15, RZ, RZ, R9 ;  /* 0x000000ffff0f7224 */ /* 0x000fce00078e0009 */
.L_x_15341:
[----:B------:R-:W-:Y:S05]  /*0560*/  BSYNC.RECONVERGENT B1 ;  /* 0x0000000000017941 */ /* 0x000fea0003800200 */
.L_x_15340:
[----:B------:R-:W2:Y:S02]  /*0570*/  F2I.S64.F64.TRUNC R14, R14 ;  /* 0x0000000e000e7311 */ /* 0x000ea4000030d900 */
.L_x_15339:
[----:B------:R-:W-:Y:S05]  /*0580*/  BSYNC.RECONVERGENT B0 ;  /* 0x0000000000007941 */ /* 0x000fea0003800200 */
.L_x_15338:
        /* <DEDUP_REMOVED lines=22> */
[----:B-12---:R-:W-:Y:S05]  /*06f0*/  CALL.REL.NOINC `($__internal_38_$__cuda_sm20_dblrcp_rn_slowpath_v3) ;  /* 0x00000004000c7944 */ /* 0x006fea0003c00000 */
[----:B------:R-:W-:Y:S01]  /*0700*/  MOV R12, R8 ;  /* 0x00000008000c7202 */ /* 0x000fe20000000f00 */
[----:B------:R-:W-:-:S07]  /*0710*/  IMAD.MOV.U32 R13, RZ, RZ, R9 ;  /* 0x000000ffff0d7224 */ /* 0x000fce00078e0009 */
.L_x_15345:
[----:B------:R-:W-:Y:S05]  /*0720*/  BSYNC.RECONVERGENT B1 ;  /* 0x0000000000017941 */ /* 0x000fea0003800200 */
.L_x_15344:
[----:B------:R-:W3:Y:S02]  /*0730*/  F2I.S64.F64.TRUNC R12, R12 ;  /* 0x0000000c000c7311 */ /* 0x000ee4000030d900 */
.L_x_15343:
[----:B------:R-:W-:Y:S05]  /*0740*/  BSYNC.RECONVERGENT B0 ;  /* 0x0000000000007941 */ /* 0x000fea0003800200 */
.L_x_15342:
[----:B------:R-:W-:Y:S01]  /*0750*/  VIADD R6, R18, 0x180 ;  /* 0x0000018012067836 */ /* 0x000fe20000000000 */
[----:B------:R-:W-:Y:S04]  /*0760*/  BSSY.RECONVERGENT B0, `(.L_x_15346) ;  /* 0x000001b000007945 */ /* 0x000fe80003800200 */
[----:B------:R-:W-:-:S13]  /*0770*/  ISETP.GE.AND P0, PT, R6, R19, PT ;  /* 0x000000130600720c */ /* 0x000fda0003f06270 */
[----:B------:R-:W-:Y:S05]  /*0780*/  @P0 BRA `(.L_x_15347) ;  /* 0x0000000000600947 */ /* 0x000fea0003800000 */
[-C--:B0----5:R-:W-:Y:S01]  /*0790*/  IMAD R9, R3, R2.reuse, RZ ;  /* 0x0000000203097224 */ /* 0x0a1fe200078e02ff */
[----:B------:R-:W-:Y:S01]  /*07a0*/  BSSY.RECONVERGENT B1, `(.L_x_15348) ;  /* 0x0000015000017945 */ /* 0x000fe20003800200 */
[----:B------:R-:W-:-:S04]  /*07b0*/  IMAD.WIDE.U32 R6, R2, R2, RZ ;  /* 0x0000000202067225 */ /* 0x000fc800078e00ff */
[----:B------:R-:W-:Y:S02]  /*07c0*/  IMAD R3, R2, R3, R9 ;  /* 0x0000000302037224 */ /* 0x000fe400078e0209 */
[----:B------:R-:W-:-:S03]  /*07d0*/  IMAD.MOV.U32 R2, RZ, RZ, R6 ;  /* 0x000000ffff027224 */ /* 0x000fc600078e0006 */
        /* <DEDUP_REMOVED lines=16> */
[----:B-123--:R-:W-:Y:S05]  /*08e0*/  CALL.REL.NOINC `($__internal_38_$__cuda_sm20_dblrcp_rn_slowpath_v3) ;  /* 0x0000000000907944 */ /* 0x00efea0003c00000 */
.L_x_15349:
[----:B------:R-:W-:Y:S05]  /*08f0*/  BSYNC.RECONVERGENT B1 ;  /* 0x0000000000017941 */ /* 0x000fea0003800200 */
.L_x_15348:
[----:B------:R4:W0:Y:S02]  /*0900*/  F2I.S64.F64.TRUNC R2, R8 ;  /* 0x0000000800027311 */ /* 0x000824000030d900 */
.L_x_15347:
[----:B------:R-:W-:Y:S05]  /*0910*/  BSYNC.RECONVERGENT B0 ;  /* 0x0000000000007941 */ /* 0x000fea0003800200 */
.L_x_15346:
[----:B------:R-:W-:Y:S01]  /*0920*/  ISETP.GE.AND P0, PT, R18, R19, PT ;  /* 0x000000131200720c */ /* 0x000fe20003f06270 */
[----:B------:R-:W-:Y:S04]  /*0930*/  BSSY.RECONVERGENT B0, `(.L_x_15350) ;  /* 0x0000017000007945 */ /* 0x000fe80003800200 */
[----:B------:R-:W-:Y:S08]  /*0940*/  BSSY.RELIABLE B1, `(.L_x_15351) ;  /* 0x000000f000017945 */ /* 0x000ff00003800100 */
[----:B------:R-:W-:Y:S05]  /*0950*/  @P0 BRA `(.L_x_15352) ;  /* 0x0000000000340947 */ /* 0x000fea0003800000 */
[----:B------:R-:W1:Y:S01]  /*0960*/  LDC.64 R6, c[0x0][0x390] ;  /* 0x0000e400ff067b82 */ /* 0x000e620000000a00 */
[----:B0---45:R-:W-:Y:S01]  /*0970*/  IMAD R9, R21, 0x200, R18 ;  /* 0x0000020015097824 */ /* 0x031fe200078e0212 */
[----:B------:R-:W-:-:S04]  /*0980*/  MOV R18, R0 ;  /* 0x0000000000127202 */ /* 0x000fc80000000f00 */
[----:B------:R-:W-:-:S13]  /*0990*/  ISETP.GE.AND P0, PT, R18, R19, PT ;  /* 0x000000131200720c */ /* 0x000fda0003f06270 */
[----:B------:R-:W-:Y:S05]  /*09a0*/  @P0 BREAK.RELIABLE B1 ;  /* 0x0000000000010942 */ /* 0x000fea0003800100 */
[----:B-1----:R-:W-:-:S05]  /*09b0*/  IMAD.WIDE.U32 R6, R9, 0x8, R6 ;  /* 0x0000000809067825 */ /* 0x002fca00078e0006 */
[----:B------:R0:W-:Y:S01]  /*09c0*/  STG.E.64 desc[UR4][R6.64], R4 ;  /* 0x0000000406007986 */ /* 0x0001e2000c101b04 */
[----:B------:R-:W-:Y:S05]  /*09d0*/  @P0 BRA `(.L_x_15353) ;  /* 0x0000000000300947 */ /* 0x000fea0003800000 */
[----:B0-----:R-:W0:Y:S01]  /*09e0*/  LDC.64 R4, c[0x0][0x390] ;  /* 0x0000e400ff047b82 */ /* 0x001e220000000a00 */
[----:B------:R-:W-:Y:S01]  /*09f0*/  IMAD R7, R21, 0x200, R18 ;  /* 0x0000020015077824 */ /* 0x000fe200078e0212 */
[----:B------:R-:W-:-:S03]  /*0a00*/  IADD3 R18, PT, PT, R18, 0x80, RZ ;  /* 0x0000008012127810 */ /* 0x000fc60007ffe0ff */
[----:B0-----:R-:W-:-:S05]  /*0a10*/  IMAD.WIDE.U32 R4, R7, 0x8, R4 ;  /* 0x0000000807047825 */ /* 0x001fca00078e0004 */
[----:B--2---:R0:W-:Y:S02]  /*0a20*/  STG.E.64 desc[UR4][R4.64], R14 ;  /* 0x0000000e04007986 */ /* 0x0041e4000c101b04 */
.L_x_15352:
[----:B------:R-:W-:Y:S05]  /*0a30*/  BSYNC.RELIABLE B1 ;  /* 0x0000000000017941 */ /* 0x000fea0003800100 */
.L_x_15351:
[----:B------:R-:W-:-:S13]  /*0a40*/  ISETP.GE.AND P0, PT, R18, R19, PT ;  /* 0x000000131200720c */ /* 0x000fda0003f06270 */
[----:B01----:R-:W0:Y:S01]  /*0a50*/  @!P0 LDC.64 R4, c[0x0][0x390] ;  /* 0x0000e400ff048b82 */ /* 0x003e220000000a00 */
[----:B------:R-:W-:Y:S01]  /*0a60*/  @!P0 IMAD R7, R21, 0x200, R18 ;  /* 0x0000020015078824 */ /* 0x000fe200078e0212 */
[----:B------:R-:W-:-:S03]  /*0a70*/  @!P0 IADD3 R18, PT, PT, R18, 0x80, RZ ;  /* 0x0000008012128810 */ /* 0x000fc60007ffe0ff */
[----:B0-----:R-:W-:-:S05]  /*0a80*/  @!P0 IMAD.WIDE.U32 R4, R7, 0x8, R4 ;  /* 0x0000000807048825 */ /* 0x001fca00078e0004 */
[----:B---3-5:R1:W-:Y:S02]  /*0a90*/  @!P0 STG.E.64 desc[UR4][R4.64], R12 ;  /* 0x0000000c04008986 */ /* 0x0283e4000c101b04 */
.L_x_15353:
[----:B------:R-:W-:Y:S05]  /*0aa0*/  BSYNC.RECONVERGENT B0 ;  /* 0x0000000000007941 */ /* 0x000fea0003800200 */
.L_x_15350:
[----:B------:R-:W-:Y:S05]  /*0ab0*/  WARPSYNC.ALL ;  /* 0x0000000000007948 */ /* 0x000fea0003800000 */
[----:B------:R-:W-:-:S13]  /*0ac0*/  ISETP.GE.AND P0, PT, R18, R19, PT ;  /* 0x000000131200720c */ /* 0x000fda0003f06270 */
[----:B------:R-:W-:Y:S05]  /*0ad0*/  @P0 EXIT ;  /* 0x000000000000094d */ /* 0x000fea0003800000 */
[----:B01----:R-:W0:Y:S01]  /*0ae0*/  LDC.64 R4, c[0x0][0x390] ;  /* 0x0000e400ff047b82 */ /* 0x003e220000000a00 */
[----:B------:R-:W-:-:S04]  /*0af0*/  IMAD R21, R21, 0x200, R18 ;  /* 0x0000020015157824 */ /* 0x000fc800078e0212 */
[----:B0-----:R-:W-:-:S05]  /*0b00*/  IMAD.WIDE.U32 R4, R21, 0x8, R4 ;  /* 0x0000000815047825 */ /* 0x001fca00078e0004 */
[----:B------:R-:W-:Y:S01]  /*0b10*/  STG.E.64 desc[UR4][R4.64], R2 ;  /* 0x0000000204007986 */ /* 0x000fe2000c101b04 */
[----:B------:R-:W-:Y:S05]  /*0b20*/  EXIT ;  /* 0x000000000000794d */ /* 0x000fea0003800000 */
        .weak           $__internal_38_$__cuda_sm20_dblrcp_rn_slowpath_v3
        .type           $__internal_38_$__cuda_sm20_dblrcp_rn_slowpath_v3,@function
        .size           $__internal_38_$__cuda_sm20_dblrcp_rn_slowpath_v3,(.L_x_68331 - $__internal_38_$__cuda_sm20_dblrcp_rn_slowpath_v3)
$__internal_38_$__cuda_sm20_dblrcp_rn_slowpath_v3:
        /* <DEDUP_REMOVED lines=24> */
.L_x_15357:
        /* <DEDUP_REMOVED lines=9> */
.L_x_15355:
[----:B------:R-:W-:Y:S02]  /*0d40*/  LOP3.LUT R9, R7, 0x80000, RZ, 0xfc, !PT ;  /* 0x0008000007097812 */ /* 0x000fe400078efcff */
[----:B------:R-:W-:-:S07]  /*0d50*/  MOV R8, R6 ;  /* 0x0000000600087202 */ /* 0x000fce0000000f00 */
.L_x_15356:
[----:B------:R-:W-:Y:S05]  /*0d60*/  BSYNC.RECONVERGENT B2 ;  /* 0x0000000000027941 */ /* 0x000fea0003800200 */
.L_x_15354:
[----:B------:R-:W-:Y:S01]  /*0d70*/  IMAD.MOV.U32 R6, RZ, RZ, R20 ;  /* 0x000000ffff067224 */ /* 0x000fe200078e0014 */
[----:B------:R-:W-:-:S04]  /*0d80*/  MOV R7, 0x0 ;  /* 0x0000000000077802 */ /* 0x000fc80000000f00 */
[----:B------:R-:W-:Y:S05]  /*0d90*/  RET.REL.NODEC R6 `(_ZN2at6native27unrolled_elementwise_kernelIZNS0_50_GLOBAL__N__2680c7bb_12_PowKernel_cu_7dd49032_300329pow_tensor_scalar_kernel_implIllEEvRNS_18TensorIteratorBaseET0_EUllE1_St5arrayIPcLm2EELi4E23TrivialOffsetCalculatorILi1EjESC_NS0_6memory15LoadWithoutCastENSD_16StoreWithoutCastEEEviT_S6_T2_T3_T4_T5_) ;  /* 0xfffffff006987950 */ /* 0x000fea0003c3ffff */
.L_x_15358:
        /* <DEDUP_REMOVED lines=14> */
.L_x_68331:


//--------------------- .text._ZN2at6native29vectorized_elementwise_kernelILi2EZNS0_50_GLOBAL__N__2680c7bb_12_PowKernel_cu_7dd49032_300329pow_tensor_scalar_kernel_implIllEEvRNS_18TensorIteratorBaseET0_EUllE1_St5arrayIPcLm2EEEEviS6_T1_ --------------------------
	.section	.text._ZN2at6native29vectorized_elementwise_kernelILi2EZNS0_50_GLOBAL__N__2680c7bb_12_PowKernel_cu_7dd49032_300329pow_tensor_scalar_kernel_implIllEEvRNS_18TensorIteratorBaseET0_EUllE1_St5arrayIPcLm2EEEEviS6_T1_,"ax",@progbits
	.align	128
        .global         _ZN2at6native29vectorized_elementwise_kernelILi2EZNS0_50_GLOBAL__N__2680c7bb_12_PowKernel_cu_7dd49032_300329pow_tensor_scalar_kernel_implIllEEvRNS_18TensorIteratorBaseET0_EUllE1_St5arrayIPcLm2EEEEviS6_T1_
        .type           _ZN2at6native29vectorized_elementwise_kernelILi2EZNS0_50_GLOBAL__N__2680c7bb_12_PowKernel_cu_7dd49032_300329pow_tensor_scalar_kernel_implIllEEvRNS_18TensorIteratorBaseET0_EUllE1_St5arrayIPcLm2EEEEviS6_T1_,@function
        .size           _ZN2at6native29vectorized_elementwise_kernelILi2EZNS0_50_GLOBAL__N__2680c7bb_12_PowKernel_cu_7dd49032_300329pow_tensor_scalar_kernel_implIllEEvRNS_18TensorIteratorBaseET0_EUllE1_St5arrayIPcLm2EEEEviS6_T1_,(.L_x_68332 - _ZN2at6native29vectorized_elementwise_kernelILi2EZNS0_50_GLOBAL__N__2680c7bb_12_PowKernel_cu_7dd49032_300329pow_tensor_scalar_kernel_implIllEEvRNS_18TensorIteratorBaseET0_EUllE1_St5arrayIPcLm2EEEEviS6_T1_)
        .other          _ZN2at6native29vectorized_elementwise_kernelILi2EZNS0_50_GLOBAL__N__2680c7bb_12_PowKernel_cu_7dd49032_300329pow_tensor_scalar_kernel_implIllEEvRNS_18TensorIteratorBaseET0_EUllE1_St5arrayIPcLm2EEEEviS6_T1_,@"STO_CUDA_ENTRY STV_DEFAULT"
_ZN2at6native29vectorized_elementwise_kernelILi2EZNS0_50_GLOBAL__N__2680c7bb_12_PowKernel_cu_7dd49032_300329pow_tensor_scalar_kernel_implIllEEvRNS_18TensorIteratorBaseET0_EUllE1_St5arrayIPcLm2EEEEviS6_T1_:
.text._ZN2at6native29vectorized_elementwise_kernelILi2EZNS0_50_GLOBAL__N__2680c7bb_12_PowKernel_cu_7dd49032_300329pow_tensor_scalar_kernel_implIllEEvRNS_18TensorIteratorBaseET0_EUllE1_St5arrayIPcLm2EEEEviS6_T1_:
        /* <DEDUP_REMOVED lines=21> */
[----:B------:R0:W5:Y:S07]  /*0150*/  @!P6 LDG.E.64 R2, desc[UR4][R8.64] ;  /* 0x000000040802e981 */ /* 0x00016e000c1e1b00 */
        /* <DEDUP_REMOVED lines=18> */
[----:B------:R-:W4:Y:S04]  /*0280*/  @!P0 LDC.64 R10, c[0x0][0x398] ;  /* 0x0000e600ff0a8b82 */ /* 0x000f280000000a00 */
[----:B------:R-:W-:-:S13]  /*0290*/  ISETP.GE.U32.AND P6, PT, R0, R23, PT ;  /* 0x000000170000720c */ /* 0x000fda0003fc6070 */
[----:B------:R-:W4:Y:S01]  /*02a0*/  @!P6 LDC.64 R12, c[0x0][0x398] ;  /* 0x0000e600ff0ceb82 */ /* 0x000f220000000a00 */
[----:B------:R-:W-:Y:S02]  /*02b0*/  @!P6 IMAD.IADD R35, R34, 0x1, R0 ;  /* 0x000000012223e824 */ /* 0x000fe400078e0200 */
[----:B-1----:R-:W-:Y:S01]  /*02c0*/  @!P5 IMAD.WIDE.U32 R24, R31, 0x8, R24 ;  /* 0x000000081f18d825 */ /* 0x002fe200078e0018 */
[----:B0-----:R-:W-:-:S03]  /*02d0*/  CS2R R8, SRZ ;  /* 0x0000000000087805 */ /* 0x001fc6000001ff00 */
[----:B--2---:R-:W-:Y:S01]  /*02e0*/  @!P4 IMAD.WIDE.U32 R30, R33, 0x8, R6 ;  /* 0x00000008211ec825 */ /* 0x004fe200078e0006 */
[----:B------:R-:W-:-:S03]  /*02f0*/  CS2R R6, SRZ ;  /* 0x0000000000067805 */ /* 0x000fc6000001ff00 */
[----:B---3--:R-:W-:Y:S01]  /*0300*/  @!P3 IMAD.WIDE.U32 R4, R29, 0x8, R4 ;  /* 0x000000081d04b825 */ /* 0x008fe200078e0004 */
[----:B------:R0:W5:Y:S03]  /*0310*/  @!P4 LDG.E.64 R8, desc[UR4][R30.64] ;  /* 0x000000041e08c981 */ /* 0x000166000c1e1b00 */
[----:B----4-:R-:W-:Y:S01]  /*0320*/  @!P2 IMAD.WIDE.U32 R20, R27, 0x8, R20 ;  /* 0x000000081b14a825 */ /* 0x010fe200078e0014 */
[----:B------:R0:W5:Y:S03]  /*0330*/  @!P5 LDG.E.64 R6, desc[UR4][R24.64] ;  /* 0x000000041806d981 */ /* 0x000166000c1e1b00 */
[----:B------:R-:W-:Y:S01]  /*0340*/  @!P1 IMAD.WIDE.U32 R26, R17, 0x8, R14 ;  /* 0x00000008111a9825 */ /* 0x000fe200078e000e */
[----:B------:R-:W-:-:S03]  /*0350*/  CS2R R14, SRZ ;  /* 0x00000000000e7805 */ /* 0x000fc6000001ff00 */
[----:B------:R-:W-:Y:S01]  /*0360*/  @!P0 IMAD.WIDE.U32 R32, R19, 0x8, R10 ;  /* 0x0000000813208825 */ /* 0x000fe200078e000a */
[----:B------:R-:W-:Y:S02]  /*0370*/  CS2R R10, SRZ ;  /* 0x00000000000a7805 */ /* 0x000fe4000001ff00 */
[----:B------:R-:W-:Y:S01]  /*0380*/  CS2R R18, SRZ ;  /* 0x0000000000127805 */ /* 0x000fe2000001ff00 */
[----:B------:R0:W5:Y:S01]  /*0390*/  @!P1 LDG.E.64 R14, desc[UR4][R26.64] ;  /* 0x000000041a0e9981 */ /* 0x000162000c1e1b00 */
[----:B------:R-:W-:Y:S01]  /*03a0*/  @!P6 IMAD.WIDE.U32 R28, R35, 0x8, R12 ;  /* 0x00000008231ce825 */ /* 0x000fe200078e000c */
[----:B------:R-:W-:Y:S02]  /*03b0*/  CS2R R12, SRZ ;  /* 0x00000000000c7805 */ /* 0x000fe4000001ff00 */
        /* <DEDUP_REMOVED lines=8> */
[-C--:B-----5:R-:W-:Y:S01]  /*0440*/  IMAD R21, R3, R2.reuse, RZ ;  /* 0x0000000203157224 */ /* 0x0a0fe200078e02ff */
        /* <DEDUP_REMOVED lines=16> */
[----:B------:R-:W-:-:S03]  /*0550*/  MOV R4, R2 ;  /* 0x0000000200047202 */ /* 0x000fc60000000f00 */
[----:B------:R-:W-:Y:S01]  /*0560*/  VIADD R2, R0, 0xfff00000 ;  /* 0xfff0000000027836 */ /* 0x000fe20000000000 */
[----:B------:R-:W-:-:S07]  /*0570*/  MOV R0, 0x590 ;  /* 0x0000059000007802 */ /* 0x000fce0000000f00 */
[----:B------:R-:W-:Y:S05]  /*0580*/  CALL.REL.NOINC `($__internal_39_$__cuda_sm20_dblrcp_rn_slowpath_v3) ;  /* 0x0000001c00347944 */ /* 0x000fea0003c00000 */
[----:B------:R-:W-:Y:S01]  /*0590*/  IMAD.MOV.U32 R30, RZ, RZ, R2 ;  /* 0x000000ffff1e7224 */ /* 0x000fe200078e0002 */
[----:B------:R-:W-:-:S07]  /*05a0*/  MOV R31, R3 ;  /* 0x00000003001f7202 */ /* 0x000fce0000000f00 */
.L_x_15363:
[----:B------:R-:W-:Y:S05]  /*05b0*/  BSYNC.RECONVERGENT B2 ;  /* 0x0000000000027941 */ /* 0x000fea0003800200 */
.L_x_15362:
[----:B------:R-:W0:Y:S02]  /*05c0*/  F2I.S64.F64.TRUNC R30, R30 ;  /* 0x0000001e001e7311 */ /* 0x000e24000030d900 */
.L_x_15361:
[----:B------:R-:W-:Y:S05]  /*05d0*/  BSYNC.RECONVERGENT B1 ;  /* 0x0000000000017941 */ /* 0x000fea0003800200 */
.L_x_15360:
[----:B------:R-:W-:Y:S01]  /*05e0*/  VIADD R35, R22, 0x80 ;  /* 0x0000008016237836 */ /* 0x000fe20000000000 */
[----:B------:R-:W-:Y:S04]  /*05f0*/  BSSY.RECONVERGENT B1, `(.L_x_15364) ;  /* 0x000001b000017945 */ /* 0x000fe80003800200 */
[----:B------:R-:W-:-:S13]  /*0600*/  ISETP.GE.U32.AND P0, PT, R35, R23, PT ;  /* 0x000000172300720c */ /* 0x000fda0003f06070 */
[----:B------:R-:W-:Y:S05]  /*0610*/  @P0 BRA `(.L_x_15365) ;  /* 0x0000000000600947 */ /* 0x000fea0003800000 */
[-C--:B-----5:R-:W-:Y:S01]  /*0620*/  IMAD R5, R7, R6.reuse, RZ ;  /* 0x0000000607057224 */ /* 0x0a0fe200078e02ff */
[----:B------:R-:W-:Y:S01]  /*0630*/  BSSY.RECONVERGENT B2, `(.L_x_15366) ;  /* 0x0000015000027945 */ /* 0x000fe20003800200 */
[----:B------:R-:W-:-:S04]  /*0640*/  IMAD.WIDE.U32 R2, R6, R6, RZ ;  /* 0x0000000606027225 */ /* 0x000fc800078e00ff */
[----:B------:R-:W-:-:S04]  /*0650*/  IMAD R5, R6, R7, R5 ;  /* 0x0000000706057224 */ /* 0x000fc800078e0205 */
[----:B------:R-:W-:-:S06]  /*0660*/  IMAD.IADD R3, R3, 0x1, R5 ;  /* 0x0000000103037824 */ /* 0x000fcc00078e0205 */
[----:B------:R-:W1:Y:S08]  /*0670*/  I2F.F64.U64 R2, R2 ;  /* 0x0000000200027312 */ /* 0x000e700000301800 */
        /* <DEDUP_REMOVED lines=8> */
[----:B------:R-:W-:Y:S10]  /*0700*/  @P0 BRA `(.L_x_15367) ;  /* 0x00000000001c0947 */ /* 0x000ff40003800000 */
[----:B------:R-:W-:Y:S01]  /*0710*/  LOP3.LUT R0, R3, 0x7fffffff, RZ, 0xc0, !PT ;  /* 0x7fffffff03007812 */ /* 0x000fe200078ec0ff */
[----:B------:R-:W-:-:S04]  /*0720*/  IMAD.MOV.U32 R4, RZ, RZ, R2 ;  /* 0x000000ffff047224 */ /* 0x000fc800078e0002 */
[----:B------:R-:W-:Y:S01]  /*0730*/  VIADD R2, R0, 0xfff00000 ;  /* 0xfff0000000027836 */ /* 0x000fe20000000000 */
[----:B------:R-:W-:-:S07]  /*0740*/  MOV R0, 0x760 ;  /* 0x0000076000007802 */ /* 0x000fce0000000f00 */
[----:B0-----:R-:W-:Y:S05]  /*0750*/  CALL.REL.NOINC `($__internal_39_$__cuda_sm20_dblrcp_rn_slowpath_v3) ;  /* 0x0000001800c07944 */ /* 0x001fea0003c00000 */
[----:B------:R-:W-:Y:S01]  /*0760*/  MOV R28, R2 ;  /* 0x00000002001c7202 */ /* 0x000fe20000000f00 */
[----:B------:R-:W-:-:S07]  /*0770*/  IMAD.MOV.U32 R29, RZ, RZ, R3 ;  /* 0x000000ffff1d7224 */ /* 0x000fce00078e0003 */
.L_x_15367:
[----:B------:R-:W-:Y:S05]  /*0780*/  BSYNC.RECONVERGENT B2 ;  /* 0x0000000000027941 */ /* 0x000fea0003800200 */
.L_x_15366:
[----:B------:R-:W1:Y:S02]  /*0790*/  F2I.S64.F64.TRUNC R28, R28 ;  /* 0x0000001c001c7311 */ /* 0x000e64000030d900 */
.L_x_15365:
[----:B------:R-:W-:Y:S05]  /*07a0*/  BSYNC.RECONVERGENT B1 ;  /* 0x0000000000017941 */ /* 0x000fea0003800200 */
.L_x_15364:
[----:B------:R-:W-:Y:S01]  /*07b0*/  VIADD R0, R22, 0x100 ;  /* 0x0000010016007836 */ /* 0x000fe20000000000 */
[----:B------:R-:W-:Y:S04]  /*07c0*/  BSSY.RECONVERGENT B1, `(.L_x_15368) ;  /* 0x000001b000017945 */ /* 0x000fe80003800200 */
[----:B------:R-:W-:-:S13]  /*07d0*/  ISETP.GE.U32.AND P0, PT, R0, R23, PT ;  /* 0x000000170000720c */ /* 0x000fda0003f06070 */
[----:B------:R-:W-:Y:S05]  /*07e0*/  @P0 BRA `(.L_x_15369) ;  /* 0x0000000000600947 */ /* 0x000fea0003800000 */
[-C--:B-----5:R-:W-:Y:S01]  /*07f0*/  IMAD R5, R9, R8.reuse, RZ ;  /* 0x0000000809057224 */ /* 0x0a0fe200078e02ff */
[----:B------:R-:W-:Y:S01]  /*0800*/  BSSY.RECONVERGENT B2, `(.L_x_15370) ;  /* 0x0000015000027945 */ /* 0x000fe20003800200 */
[----:B------:R-:W-:-:S04]  /*0810*/  IMAD.WIDE.U32 R2, R8, R8, RZ ;  /* 0x0000000808027225 */ /* 0x000fc800078e00ff */
[----:B------:R-:W-:-:S05]  /*0820*/  IMAD R5, R8, R9, R5 ;  /* 0x0000000908057224 */ /* 0x000fca00078e0205 */
[----:B------:R-:W-:-:S06]  /*0830*/  IADD3 R3, PT, PT, R3, R5, RZ ;  /* 0x0000000503037210 */ /* 0x000fcc0007ffe0ff */
[----:B------:R-:W2:Y:S08]  /*0840*/  I2F.F64.U64 R2, R2 ;  /* 0x0000000200027312 */ /* 0x000eb00000301800 */
        /* <DEDUP_REMOVED lines=9> */
[----:B------:R-:W-:Y:S01]  /*08e0*/  LOP3.LUT R0, R3, 0x7fffffff, RZ, 0xc0, !PT ;  /* 0x7fffffff03007812 */ /* 0x000fe200078ec0ff */
[----:B------:R-:W-:-:S03]  /*08f0*/  IMAD.MOV.U32 R4, RZ, RZ, R2 ;  /* 0x000000ffff047224 */ /* 0x000fc600078e0002 */
[----:B------:R-:W-:Y:S02]  /*0900*/  IADD3 R2, PT, PT, R0, -0x100000, RZ ;  /* 0xfff0000000027810 */ /* 0x000fe40007ffe0ff */
[----:B------:R-:W-:-:S07]  /*0910*/  MOV R0, 0x930 ;  /* 0x0000093000007802 */ /* 0x000fce0000000f00 */
[----:B01----:R-:W-:Y:S05]  /*0920*/  CALL.REL.NOINC `($__internal_39_$__cuda_sm20_dblrcp_rn_slowpath_v3) ;  /* 0x00000018004c7944 */ /* 0x003fea0003c00000 */
[----:B------:R-:W-:Y:S02]  /*0930*/  IMAD.MOV.U32 R26, RZ, RZ, R2 ;  /* 0x000000ffff1a7224 */ /* 0x000fe400078e0002 */
[----:B------:R-:W-:-:S07]  /*0940*/  IMAD.MOV.U32 R27, RZ, RZ, R3 ;  /* 0x000000ffff1b7224 */ /* 0x000fce00078e0003 */
.L_x_15371:
[----:B------:R-:W-:Y:S05]  /*0950*/  BSYNC.RECONVERGENT B2 ;  /* 0x0000000000027941 */ /* 0x000fea0003800200 */
.L_x_15370:
[----:B------:R-:W2:Y:S02]  /*0960*/  F2I.S64.F64.TRUNC R26, R26 ;  /* 0x0000001a001a7311 */ /* 0x000ea4000030d900 */
.L_x_15369:
[----:B------:R-:W-:Y:S05]  /*0970*/  BSYNC.RECONVERGENT B1 ;  /* 0x0000000000017941 */ /* 0x000fea0003800200 */
.L_x_15368:
[----:B------:R-:W-:Y:S01]  /*0980*/  IADD3 R0, PT, PT, R22, 0x180, RZ ;  /* 0x0000018016007810 */ /* 0x000fe20007ffe0ff */
[----:B------:R-:W-:Y:S03]  /*0990*/  BSSY.RECONVERGENT B1, `(.L_x_15372) ;  /* 0x000001b000017945 */ /* 0x000fe60003800200 */
[----:B------:R-:W-:-:S13]  /*09a0*/  ISETP.GE.U32.AND P0, PT, R0, R23, PT ;  /* 0x000000170000720c */ /* 0x000fda0003f06070 */
[----:B------:R-:W-:Y:S05]  /*09b0*/  @P0 BRA `(.L_x_15373) ;  /* 0x0000000000600947 */ /* 0x000fea0003800000 */
[-C--:B-----5:R-:W-:Y:S01]  /*09c0*/  IMAD R5, R11, R10.reuse, RZ ;  /* 0x0000000a0b057224 */ /* 0x0a0fe200078e02ff */
        /* <DEDUP_REMOVED lines=18> */
[----:B012---:R-:W-:Y:S05]  /*0af0*/  CALL.REL.NOINC `($__internal_39_$__cuda_sm20_dblrcp_rn_slowpath_v3) ;  /* 0x0000001400d87944 */ /* 0x007fea0003c00000 */
[----:B------:R-:W-:Y:S01]  /*0b00*/  IMAD.MOV.U32 R24, RZ, RZ, R2 ;  /* 0x000000ffff187224 */ /* 0x000fe200078e0002 */
[----:B------:R-:W-:-:S07]  /*0b10*/  MOV R25, R3 ;  /* 0x0000000300197202 */ /* 0x000fce0000000f00 */
.L_x_15375:
[----:B------:R-:W-:Y:S05]  /*0b20*/  BSYNC.RECONVERGENT B2 ;  /* 0x0000000000027941 */ /* 0x000fea0003800200 */
.L_x_15374:
[----:B------:R-:W3:Y:S02]  /*0b30*/  F2I.S64.F64.TRUNC R24, R24 ;  /* 0x0000001800187311 */ /* 0x000ee4000030d900 */
.L_x_15373:
[----:B------:R-:W-:Y:S05]  /*0b40*/  BSYNC.RECONVERGENT B1 ;  /* 0x0000000000017941 */ /* 0x000fea0003800200 */
.L_x_15372:
        /* <DEDUP_REMOVED lines=9> */
[----:B------:R-:W4:Y:S08]  /*0be0*/  I2F.F64.U64 R2, R2 ;  /* 0x0000000200027312 */ /* 0x000f300000301800 */
[----:B----4-:R-:W4:Y:S01]  /*0bf0*/  MUFU.RCP64H R5, R3 ;  /* 0x0000000300057308 */ /* 0x010f220000001800 */
[----:B------:R-:W-:-:S04]  /*0c00*/  IADD3 R4, PT, PT, R3, 0x300402, RZ ;  /* 0x0030040203047810 */ /* 0x000fc80007ffe0ff */
[----:B------:R-:W-:Y:S02]  /*0c10*/  FSETP.GEU.AND P0, PT, |R4|, 5.8789094863358348022e-39, PT ;  /* 0x004004020400780b */ /* 0x000fe40003f0e200 */
[----:B----4-:R-:W-:-:S08]  /*0c20*/  DFMA R6, -R2, R4, 1 ;  /* 0x3ff000000206742b */ /* 0x010fd00000000104 */
        /* <DEDUP_REMOVED lines=9> */
[----:B0123--:R-:W-:Y:S05]  /*0cc0*/  CALL.REL.NOINC `($__internal_39_$__cuda_sm20_dblrcp_rn_slowpath_v3) ;  /* 0x0000001400647944 */ /* 0x00ffea0003c00000 */
[----:B------:R-:W-:Y:S01]  /*0cd0*/  MOV R10, R2 ;  /* 0x00000002000a7202 */ /* 0x000fe20000000f00 */
[----:B------:R-:W-:-:S07]  /*0ce0*/  IMAD.MOV.U32 R11, RZ, RZ, R3 ;  /* 0x000000ffff0b7224 */ /* 0x000fce00078e0003 */
.L_x_15379:
[----:B------:R-:W-:Y:S05]  /*0cf0*/  BSYNC.RECONVERGENT B2 ;  /* 0x0000000000027941 */ /* 0x000fea0003800200 */
.L_x_15378:
[----:B------:R-:W4:Y:S02]  /*0d00*/  F2I.S64.F64.TRUNC R10, R10 ;  /* 0x0000000a000a7311 */ /* 0x000f24000030d900 */
.L_x_15377:
[----:B------:R-:W-:Y:S05]  /*0d10*/  BSYNC.RECONVERGENT B1 ;  /* 0x0000000000017941 */ /* 0x000fea0003800200 */
.L_x_15376:
        /* <DEDUP_REMOVED lines=23> */
[----:B-1234-:R-:W-:Y:S05]  /*0e90*/  CALL.REL.NOINC `($__internal_39_$__cuda_sm20_dblrcp_rn_slowpath_v3) ;  /* 0x0000001000f07944 */ /* 0x01efea0003c00000 */
[----:B------:R-:W-:Y:S01]  /*0ea0*/  IMAD.MOV.U32 R8, RZ, RZ, R2 ;  /* 0x000000ffff087224 */ /* 0x000fe200078e0002 */
[----:B------:R-:W-:-:S07]  /*0eb0*/  MOV R9, R3 ;  /* 0x0000000300097202 */ /* 0x000fce0000000f00 */
.L_x_15383:
[----:B------:R-:W-:Y:S05]  /*0ec0*/  BSYNC.RECONVERGENT B2 ;  /* 0x0000000000027941 */ /* 0x000fea0003800200 */
.L_x_15382:
[----:B------:R-:W0:Y:S02]  /*0ed0*/  F2I.S64.F64.TRUNC R8, R8 ;  /* 0x0000000800087311 */ /* 0x000e24000030d900 */
.L_x_15381:
[----:B------:R-:W-:Y:S05]  /*0ee0*/  BSYNC.RECONVERGENT B1 ;  /* 0x0000000000017941 */ /* 0x000fea0003800200 */
.L_x_15380:
        /* <DEDUP_REMOVED lines=23> */
[----:B-1234-:R-:W-:Y:S05]  /*1060*/  CALL.REL.NOINC `($__internal_39_$__cuda_sm20_dblrcp_rn_slowpath_v3) ;  /* 0x00000010007c7944 */ /* 0x01efea0003c00000 */
[----:B------:R-:W-:Y:S01]  /*1070*/  MOV R6, R2 ;  /* 0x0000000200067202 */ /* 0x000fe20000000f00 */
[----:B------:R-:W-:-:S07]  /*1080*/  IMAD.MOV.U32 R7, RZ, RZ, R3 ;  /* 0x000000ffff077224 */ /* 0x000fce00078e0003 */
.L_x_15387:
[----:B------:R-:W-:Y:S05]  /*1090*/  BSYNC.RECONVERGENT B2 ;  /* 0x0000000000027941 */ /* 0x000fea0003800200 */
.L_x_15386:
[----:B------:R-:W0:Y:S02]  /*10a0*/  F2I.S64.F64.TRUNC R6, R6 ;  /* 0x0000000600067311 */ /* 0x000e24000030d900 */
.L_x_15385:
[----:B------:R-:W-:Y:S05]  /*10b0*/  BSYNC.RECONVERGENT B1 ;  /* 0x0000000000017941 */ /* 0x000fea0003800200 */
.L_x_15384:
        /* <DEDUP_REMOVED lines=26> */
.L_x_15391:
[----:B------:R-:W-:Y:S05]  /*1260*/  BSYNC.RECONVERGENT B2 ;  /* 0x0000000000027941 */ /* 0x000fea0003800200 */
.L_x_15390:
[----:B------:R0:W0:Y:S02]  /*1270*/  F2I.S64.F64.TRUNC R2, R12 ;  /* 0x0000000c00027311 */ /* 0x000024000030d900 */
.L_x_15389:
[----:B------:R-:W-:Y:S05]  /*1280*/  BSYNC.RECONVERGENT B1 ;  /* 0x0000000000017941 */ /* 0x000fea0003800200 */
.L_x_15388:
[----:B------:R-:W-:Y:S01]  /*1290*/  ISETP.GE.U32.AND P0, PT, R22, R23, PT ;  /* 0x000000171600720c */ /* 0x000fe20003f06070 */
[----:B------:R-:W-:Y:S04]  /*12a0*/  BSSY.RECONVERGENT B0, `(.L_x_15392) ;  /* 0x0000033000007945 */ /* 0x000fe80003800200 */
[----:B------:R-:W-:Y:S08]  /*12b0*/  BSSY.RELIABLE B1, `(.L_x_15393) ;  /* 0x000002b000017945 */ /* 0x000ff00003800100 */
[----:B------:R-:W-:Y:S05]  /*12c0*/  @P0 BRA `(.L_x_15394) ;  /* 0x0000000000300947 */ /* 0x000fea0003800000 */
[----:B------:R-:W1:Y:S01]  /*12d0*/  LDC.64 R4, c[0x0][0x390] ;  /* 0x0000e400ff047b82 */ /* 0x000e620000000a00 */
[----:B0----5:R-:W-:Y:S01]  /*12e0*/  IMAD.IADD R13, R34, 0x1, R22 ;  /* 0x00000001220d7824 */ /* 0x021fe200078e0216 */
[----:B------:R-:W-:-:S04]  /*12f0*/  MOV R22, R35 ;  /* 0x0000002300167202 */ /* 0x000fc80000000f00 */
[----:B------:R-:W-:Y:S01]  /*1300*/  ISETP.GE.U32.AND P0, PT, R22, R23, PT ;  /* 0x000000171600720c */ /* 0x000fe20003f06070 */
[----:B-1----:R-:W-:-:S05]  /*1310*/  IMAD.WIDE.U32 R4, R13, 0x8, R4 ;  /* 0x000000080d047825 */ /* 0x002fca00078e0004 */
[----:B------:R0:W-:Y:S07]  /*1320*/  STG.E.64 desc[UR4][R4.64], R30 ;  /* 0x0000001e04007986 */ /* 0x0001ee000c101b04 */
[----:B------:R-:W-:Y:S05]  /*1330*/  @P0 BRA `(.L_x_15395) ;  /* 0x0000000000300947 */ /* 0x000fea0003800000 */
[----:B0-----:R-:W0:Y:S01]  /*1340*/  LDC.64 R4, c[0x0][0x390] ;  /* 0x0000e400ff047b82 */ /* 0x001e220000000a00 */
[----:B------:R-:W-:Y:S01]  /*1350*/  IMAD.IADD R13, R34, 0x1, R22 ;  /* 0x00000001220d7824 */ /* 0x000fe200078e0216 */
[----:B------:R-:W-:-:S03]  /*1360*/  IADD3 R22, PT, PT, R22, 0x80, RZ ;  /* 0x0000008016167810 */ /* 0x000fc60007ffe0ff */
[----:B0-----:R-:W-:-:S05]  /*1370*/  IMAD.WIDE.U32 R4, R13, 0x8, R4 ;  /* 0x000000080d047825 */ /* 0x001fca00078e0004 */
[----:B------:R0:W-:Y:S02]  /*1380*/  STG.E.64 desc[UR4][R4.64], R28 ;  /* 0x0000001c04007986 */ /* 0x0001e4000c101b04 */
.L_x_15394:
[----:B------:R-:W-:-:S13]  /*1390*/  ISETP.GE.U32.AND P0, PT, R22, R23, PT ;  /* 0x000000171600720c */ /* 0x000fda0003f06070 */
[----:B------:R-:W-:Y:S05]  /*13a0*/  @P0 BRA `(.L_x_15396) ;  /* 0x0000000000300947 */ /* 0x000fea0003800000 */
[----:B0-----:R-:W0:Y:S01]  /*13b0*/  LDC.64 R4, c[0x0][0x390] ;  /* 0x0000e400ff047b82 */ /* 0x001e220000000a00 */
[----:B-----5:R-:W-:Y:S01]  /*13c0*/  IMAD.IADD R13, R34, 0x1, R22 ;  /* 0x00000001220d7824 */ /* 0x020fe200078e0216 */
[----:B------:R-:W-:-:S03]  /*13d0*/  IADD3 R22, PT, PT, R22, 0x80, RZ ;  /* 0x0000008016167810 */ /* 0x000fc60007ffe0ff */
[----:B0-----:R-:W-:-:S05]  /*13e0*/  IMAD.WIDE.U32 R4, R13, 0x8, R4 ;  /* 0x000000080d047825 */ /* 0x001fca00078e0004 */
[----:B--2---:R0:W-:Y:S02]  /*13f0*/  STG.E.64 desc[UR4][R4.64], R26 ;  /* 0x0000001a04007986 */ /* 0x0041e4000c101b04 */
.L_x_15395:
[----:B------:R-:W-:-:S13]  /*1400*/  ISETP.GE.U32.AND P0, PT, R22, R23, PT ;  /* 0x000000171600720c */ /* 0x000fda0003f06070 */
[----:B------:R-:W-:Y:S05]  /*1410*/  @P0 BRA `(.L_x_15397) ;  /* 0x0000000000300947 */ /* 0x000fea0003800000 */
[----:B0-----:R-:W0:Y:S01]  /*1420*/  LDC.64 R4, c[0x0][0x390] ;  /* 0x0000e400ff047b82 */ /* 0x001e220000000a00 */
[----:B------:R-:W-:Y:S01]  /*1430*/  IMAD.IADD R13, R34, 0x1, R22 ;  /* 0x00000001220d7824 */ /* 0x000fe200078e0216 */
[----:B------:R-:W-:-:S03]  /*1440*/  IADD3 R22, PT, PT, R22, 0x80, RZ ;  /* 0x0000008016167810 */ /* 0x000fc60007ffe0ff */
[----:B0-----:R-:W-:-:S05]  /*1450*/  IMAD.WIDE.U32 R4, R13, 0x8, R4 ;  /* 0x000000080d047825 */ /* 0x001fca00078e0004 */
[----:B---3--:R0:W-:Y:S02]  /*1460*/  STG.E.64 desc[UR4][R4.64], R24 ;  /* 0x0000001804007986 */ /* 0x0081e4000c101b04 */
.L_x_15396:
[----:B------:R-:W-:-:S13]  /*1470*/  ISETP.GE.U32.AND P0, PT, R22, R23, PT ;  /* 0x000000171600720c */ /* 0x000fda0003f06070 */
[----:B------:R-:W-:Y:S05]  /*1480*/  @P0 BRA `(.L_x_15398) ;  /* 0x0000000000340947 */ /* 0x000fea0003800000 */
[----:B0-----:R-:W0:Y:S01]  /*1490*/  LDC.64 R4, c[0x0][0x390] ;  /* 0x0000e400ff047b82 */ /* 0x001e220000000a00 */
[----:B-----5:R-:W-:Y:S01]  /*14a0*/  IMAD.IADD R13, R34, 0x1, R22 ;  /* 0x00000001220d7824 */ /* 0x020fe200078e0216 */
[----:B------:R-:W-:-:S03]  /*14b0*/  IADD3 R22, PT, PT, R22, 0x80, RZ ;  /* 0x0000008016167810 */ /* 0x000fc60007ffe0ff */
[----:B0-----:R-:W-:-:S05]  /*14c0*/  IMAD.WIDE.U32 R4, R13, 0x8, R4 ;  /* 0x000000080d047825 */ /* 0x001fca00078e0004 */
[----:B----4-:R0:W-:Y:S02]  /*14d0*/  STG.E.64 desc[UR4][R4.64], R10 ;  /* 0x0000000a04007986 */ /* 0x0101e4000c101b04 */
.L_x_15397:
[----:B------:R-:W-:-:S13]  /*14e0*/  ISETP.GE.U32.AND P0, PT, R22, R23, PT ;  /* 0x000000171600720c */ /* 0x000fda0003f06070 */
[----:B------:R-:W-:Y:S05]  /*14f0*/  @P0 BREAK.RELIABLE B1 ;  /* 0x0000000000010942 */ /* 0x000fea0003800100 */
[----:B------:R-:W-:Y:S05]  /*1500*/  @P0 BRA `(.L_x_15399) ;  /* 0x0000000000300947 */ /* 0x000fea0003800000 */
[----:B0-----:R-:W0:Y:S01]  /*1510*/  LDC.64 R4, c[0x0][0x390] ;  /* 0x0000e400ff047b82 */ /* 0x001e220000000a00 */
[----:B----4-:R-:W-:Y:S01]  /*1520*/  IMAD.IADD R11, R34, 0x1, R22 ;  /* 0x00000001220b7824 */ /* 0x010fe200078e0216 */
[----:B------:R-:W-:-:S03]  /*1530*/  IADD3 R22, PT, PT, R22, 0x80, RZ ;  /* 0x0000008016167810 */ /* 0x000fc60007ffe0ff */
[----:B0-----:R-:W-:-:S05]  /*1540*/  IMAD.WIDE.U32 R4, R11, 0x8, R4 ;  /* 0x000000080b047825 */ /* 0x001fca00078e0004 */
[----:B------:R0:W-:Y:S02]  /*1550*/  STG.E.64 desc[UR4][R4.64], R8 ;  /* 0x0000000804007986 */ /* 0x0001e4000c101b04 */
.L_x_15398:
[----:B------:R-:W-:Y:S05]  /*1560*/  BSYNC.RELIABLE B1 ;  /* 0x0000000000017941 */ /* 0x000fea0003800100 */
.L_x_15393:
[----:B------:R-:W-:-:S13]  /*1570*/  ISETP.GE.U32.AND P0, PT, R22, R23, PT ;  /* 0x000000171600720c */ /* 0x000fda0003f06070 */
[----:B0-----:R-:W0:Y:S01]  /*1580*/  @!P0 LDC.64 R4, c[0x0][0x390] ;  /* 0x0000e400ff048b82 */ /* 0x001e220000000a00 */
[----:B-----5:R-:W-:Y:S01]  /*1590*/  @!P0 IMAD.IADD R9, R34, 0x1, R22 ;  /* 0x0000000122098824 */ /* 0x020fe200078e0216 */
[----:B------:R-:W-:-:S03]  /*15a0*/  @!P0 IADD3 R22, PT, PT, R22, 0x80, RZ ;  /* 0x0000008016168810 */ /* 0x000fc60007ffe0ff */
[----:B0-----:R-:W-:-:S05]  /*15b0*/  @!P0 IMAD.WIDE.U32 R4, R9, 0x8, R4 ;  /* 0x0000000809048825 */ /* 0x001fca00078e0004 */
[----:B------:R0:W-:Y:S02]  /*15c0*/  @!P0 STG.E.64 desc[UR4][R4.64], R6 ;  /* 0x0000000604008986 */ /* 0x0001e4000c101b04 */
.L_x_15399:
[----:B------:R-:W-:Y:S05]  /*15d0*/  BSYNC.RECONVERGENT B0 ;  /* 0x0000000000007941 */ /* 0x000fea0003800200 */
.L_x_15392:
[----:B------:R-:W-:Y:S05]  /*15e0*/  WARPSYNC.ALL ;  /* 0x0000000000007948 */ /* 0x000fea0003800000 */
[----:B------:R-:W-:-:S13]  /*15f0*/  ISETP.GE.U32.AND P0, PT, R22, R23, PT ;  /* 0x000000171600720c */ /* 0x000fda0003f06070 */
[----:B------:R-:W-:Y:S05]  /*1600*/  @P0 EXIT ;  /* 0x000000000000094d */ /* 0x000fea0003800000 */
[----:B0-----:R-:W0:Y:S01]  /*1610*/  LDC.64 R4, c[0x0][0x390] ;  /* 0x0000e400ff047b82 */ /* 0x001e220000000a00 */
[----:B------:R-:W-:-:S04]  /*1620*/  IMAD.IADD R7, R34, 0x1, R22 ;  /* 0x0000000122077824 */ /* 0x000fc800078e0216 */
[----:B0-----:R-:W-:-:S05]  /*1630*/  IMAD.WIDE.U32 R4, R7, 0x8, R4 ;  /* 0x0000000807047825 */ /* 0x001fca00078e0004 */
[----:B------:R-:W-:Y:S01]  /*1640*/  STG.E.64 desc[UR4][R4.64], R2 ;  /* 0x0000000204007986 */ /* 0x000fe2000c101b04 */
[----:B------:R-:W-:Y:S05]  /*1650*/  EXIT ;  /* 0x000000000000794d */ /* 0x000fea0003800000 */
.L_x_15359:
[----:B------:R-:W0:Y:S01]  /*1660*/  S2R R22, SR_TID.X ;  /* 0x0000000000167919 */ /* 0x000e220000002100 */
[----:B------:R-:W1:Y:S02]  /*1670*/  LDC.64 R2, c[0x0][0x398] ;  /* 0x0000e600ff027b82 */ /* 0x000e640000000a00 */
[----:B-1----:R-:W-:-:S04]  /*1680*/  IMAD.WIDE.U32 R2, R34, 0x8, R2 ;  /* 0x0000000822027825 */ /* 0x002fc800078e0002 */
[----:B0-----:R-:W-:-:S05]  /*1690*/  IMAD.WIDE.U32 R2, R22, 0x10, R2 ;  /* 0x0000001016027825 */ /* 0x001fca00078e0002 */
[----:B------:R-:W2:Y:S04]  /*16a0*/  LDG.E.128 R4, desc[UR4][R2.64] ;  /* 0x0000000402047981 */ /* 0x000ea8000c1e1d00 */
[----:B------:R-:W5:Y:S04]  /*16b0*/  LDG.E.128 R8, desc[UR4][R2.64+0x800] ;  /* 0x0008000402087981 */ /* 0x000f68000c1e1d00 */
[----:B------:R-:W5:Y:S04]  /*16c0*/  LDG.E.128 R12, desc[UR4][R2.64+0x1000] ;  /* 0x00100004020c7981 */ /* 0x000f68000c1e1d00 */
[----:B------:R0:W5:Y:S01]  /*16d0*/  LDG.E.128 R16, desc[UR4][R2.64+0x1800] ;  /* 0x0018000402107981 */ /* 0x000162000c1e1d00 */
[----:B------:R-:W-:Y:S01]  /*16e0*/  BSSY.RECONVERGENT B1, `(.L_x_15400) ;  /* 0x0000014000017945 */ /* 0x000fe20003800200 */
[----:B--2---:R-:W-:-:S04]  /*16f0*/  IMAD R21, R5, R4, RZ ;  /* 0x0000000405157224 */ /* 0x004fc800078e02ff */
[C---:B------:R-:W-:Y:S02]  /*1700*/  IMAD R21, R4.reuse, R5, R21 ;  /* 0x0000000504157224 */ /* 0x040fe400078e0215 */
[----:B------:R-:W-:-:S05]  /*1710*/  IMAD.WIDE.U32 R4, R4, R4, RZ ;  /* 0x0000000404047225 */ /* 0x000fca00078e00ff */
[----:B------:R-:W-:-:S06]  /*1720*/  IADD3 R5, PT, PT, R5, R21, RZ ;  /* 0x0000001505057210 */ /* 0x000fcc0007ffe0ff */
[----:B------:R-:W1:Y:S08]  /*1730*/  I2F.F64.U64 R4, R4 ;  /* 0x0000000400047312 */ /* 0x000e700000301800 */
        /* <DEDUP_REMOVED lines=10> */
[----:B------:R-:W-:Y:S02]  /*17e0*/  MOV R3, R5 ;  /* 0x0000000500037202 */ /* 0x000fe40000000f00 */
[----:B------:R-:W-:Y:S01]  /*17f0*/  MOV R0, 0x1820 ;  /* 0x0000182000007802 */ /* 0x000fe20000000f00 */
[----:B------:R-:W-:-:S07]  /*1800*/  VIADD R2, R2, 0xfff00000 ;  /* 0xfff0000002027836 */ /* 0x000fce0000000000 */
[----:B-----5:R-:W-:Y:S05]  /*1810*/  CALL.REL.NOINC `($__internal_39_$__cuda_sm20_dblrcp_rn_slowpath_v3) ;  /* 0x0000000800907944 */ /* 0x020fea0003c00000 */
.L_x_15401:
[----:B------:R-:W-:Y:S05]  /*1820*/  BSYNC.RECONVERGENT B1 ;  /* 0x0000000000017941 */ /* 0x000fea0003800200 */
.L_x_15400:
[-C--:B------:R-:W-:Y:S01]  /*1830*/  IMAD R21, R7, R6.reuse, RZ ;  /* 0x0000000607157224 */ /* 0x080fe200078e02ff */
[----:B------:R-:W-:Y:S01]  /*1840*/  F2I.S64.F64.TRUNC R28, R2 ;  /* 0x00000002001c7311 */ /* 0x000fe2000030d900 */
[C---:B------:R-:W-:Y:S01]  /*1850*/  IMAD.WIDE.U32 R4, R6.reuse, R6, RZ ;  /* 0x0000000606047225 */ /* 0x040fe200078e00ff */
[----:B------:R-:W-:Y:S03]  /*1860*/  BSSY.RECONVERGENT B1, `(.L_x_15402) ;  /* 0x0000012000017945 */ /* 0x000fe60003800200 */
        /* <DEDUP_REMOVED lines=16> */
[----:B-----5:R-:W-:Y:S05]  /*1970*/  CALL.REL.NOINC `($__internal_39_$__cuda_sm20_dblrcp_rn_slowpath_v3) ;  /* 0x0000000800387944 */ /* 0x020fea0003c00000 */
.L_x_15403:
[----:B------:R-:W-:Y:S05]  /*1980*/  BSYNC.RECONVERGENT B1 ;  /* 0x0000000000017941 */ /* 0x000fea0003800200 */
.L_x_15402:
[-C--:B-----5:R-:W-:Y:S01]  /*1990*/  IMAD R7, R9, R8.reuse, RZ ;  /* 0x0000000809077224 */ /* 0x0a0fe200078e02ff */
        /* <DEDUP_REMOVED lines=19> */
[----:B------:R-:W-:Y:S05]  /*1ad0*/  CALL.REL.NOINC `($__internal_39_$__cuda_sm20_dblrcp_rn_slowpath_v3) ;  /* 0x0000000400e07944 */ /* 0x000fea0003c00000 */
.L_x_15405:
[----:B------:R-:W-:Y:S05]  /*1ae0*/  BSYNC.RECONVERGENT B1 ;  /* 0x0000000000017941 */ /* 0x000fea0003800200 */
.L_x_15404:
        /* <DEDUP_REMOVED lines=21> */
.L_x_15407:
[----:B------:R-:W-:Y:S05]  /*1c40*/  BSYNC.RECONVERGENT B1 ;  /* 0x0000000000017941 */ /* 0x000fea0003800200 */
.L_x_15406:
        /* <DEDUP_REMOVED lines=21> */
.L_x_15409:
[----:B------:R-:W-:Y:S05]  /*1da0*/  BSYNC.RECONVERGENT B1 ;  /* 0x0000000000017941 */ /* 0x000fea0003800200 */
.L_x_15408:
        /* <DEDUP_REMOVED lines=21> */
.L_x_15411:
[----:B------:R-:W-:Y:S05]  /*1f00*/  BSYNC.RECONVERGENT B1 ;  /* 0x0000000000017941 */ /* 0x000fea0003800200 */
.L_x_15410:
        /* <DEDUP_REMOVED lines=21> */
.L_x_15413:
[----:B------:R-:W-:Y:S05]  /*2060*/  BSYNC.RECONVERGENT B1 ;  /* 0x0000000000017941 */ /* 0x000fea0003800200 */
.L_x_15412:
[-C--:B------:R-:W-:Y:S01]  /*2070*/  IMAD R7, R19, R18.reuse, RZ ;  /* 0x0000001213077224 */ /* 0x080fe200078e02ff */
        /* <DEDUP_REMOVED lines=10> */
[----:B------:R-:W-:Y:S02]  /*2120*/  DFMA R10, R6, R8, R6 ;  /* 0x00000008060a722b */ /* 0x000fe40000000006 */
[----:B------:R0:W1:Y:S06]  /*2130*/  F2I.S64.F64.TRUNC R8, R2 ;  /* 0x0000000200087311 */ /* 0x00006c000030d900 */
[----:B------:R-:W-:-:S08]  /*2140*/  DFMA R16, -R4, R10, 1 ;  /* 0x3ff000000410742b */ /* 0x000fd0000000010a */
[----:B0-----:R-:W-:Y:S01]  /*2150*/  DFMA R2, R10, R16, R10 ;  /* 0x000000100a02722b */ /* 0x001fe2000000000a */
[----:B-1----:R-:W-:Y:S10]  /*2160*/  @P0 BRA `(.L_x_15415) ;  /* 0x0000000000140947 */ /* 0x002ff40003800000 */
[----:B------:R-:W-:Y:S02]  /*2170*/  LOP3.LUT R2, R5, 0x7fffffff, RZ, 0xc0, !PT ;  /* 0x7fffffff05027812 */ /* 0x000fe400078ec0ff */
[----:B------:R-:W-:Y:S02]  /*2180*/  MOV R3, R5 ;  /* 0x0000000500037202 */ /* 0x000fe40000000f00 */
[----:B------:R-:W-:Y:S01]  /*2190*/  MOV R0, 0x21c0 ;  /* 0x000021c000007802 */ /* 0x000fe20000000f00 */
[----:B------:R-:W-:-:S07]  /*21a0*/  VIADD R2, R2, 0xfff00000 ;  /* 0xfff0000002027836 */ /* 0x000fce0000000000 */
[----:B------:R-:W-:Y:S05]  /*21b0*/  CALL.REL.NOINC `($__internal_39_$__cuda_sm20_dblrcp_rn_slowpath_v3) ;  /* 0x0000000000287944 */ /* 0x000fea0003c00000 */
.L_x_15415:
[----:B------:R-:W-:Y:S05]  /*21c0*/  BSYNC.RECONVERGENT B1 ;  /* 0x0000000000017941 */ /* 0x000fea0003800200 */
.L_x_15414:
[----:B------:R-:W0:Y:S01]  /*21d0*/  LDC.64 R4, c[0x0][0x390] ;  /* 0x0000e400ff047b82 */ /* 0x000e220000000a00 */
[----:B------:R-:W1:Y:S01]  /*21e0*/  F2I.S64.F64.TRUNC R10, R2 ;  /* 0x00000002000a7311 */ /* 0x000e62000030d900 */
[----:B0-----:R-:W-:-:S04]  /*21f0*/  IMAD.WIDE.U32 R34, R34, 0x8, R4 ;  /* 0x0000000822227825 */ /* 0x001fc800078e0004 */
[----:B------:R-:W-:-:S05]  /*2200*/  IMAD.WIDE.U32 R34, R22, 0x10, R34 ;  /* 0x0000001016227825 */ /* 0x000fca00078e0022 */
[----:B------:R-:W-:Y:S04]  /*2210*/  STG.E.128 desc[UR4][R34.64], R28 ;  /* 0x0000001c22007986 */ /* 0x000fe8000c101d04 */
[----:B------:R-:W-:Y:S04]  /*2220*/  STG.E.128 desc[UR4][R34.64+0x800], R24 ;  /* 0x0008001822007986 */ /* 0x000fe8000c101d04 */
[----:B------:R-:W-:Y:S04]  /*2230*/  STG.E.128 desc[UR4][R34.64+0x1000], R12 ;  /* 0x0010000c22007986 */ /* 0x000fe8000c101d04 */
[----:B-1----:R-:W-:Y:S01]  /*2240*/  STG.E.128 desc[UR4][R34.64+0x1800], R8 ;  /* 0x0018000822007986 */ /* 0x002fe2000c101d04 */
[----:B------:R-:W-:Y:S05]  /*2250*/  EXIT ;  /* 0x000000000000794d */ /* 0x000fea0003800000 */
        .weak           $__internal_39_$__cuda_sm20_dblrcp_rn_slowpath_v3
        .type           $__internal_39_$__cuda_sm20_dblrcp_rn_slowpath_v3,@function
        .size           $__internal_39_$__cuda_sm20_dblrcp_rn_slowpath_v3,(.L_x_68332 - $__internal_39_$__cuda_sm20_dblrcp_rn_slowpath_v3)
$__internal_39_$__cuda_sm20_dblrcp_rn_slowpath_v3:
        /* <DEDUP_REMOVED lines=26> */
.L_x_15419:
        /* <DEDUP_REMOVED lines=9> */
.L_x_15417:
[----:B------:R-:W-:Y:S02]  /*2490*/  LOP3.LUT R21, R5, 0x80000, RZ, 0xfc, !PT ;  /* 0x0008000005157812 */ /* 0x000fe400078efcff */
[----:B------:R-:W-:-:S07]  /*24a0*/  MOV R20, R4 ;  /* 0x0000000400147202 */ /* 0x000fce0000000f00 */
.L_x_15418:
[----:B------:R-:W-:Y:S05]  /*24b0*/  BSYNC.RECONVERGENT B0 ;  /* 0x0000000000007941 */ /* 0x000fea0003800200 */
.L_x_15416:
[----:B------:R-:W-:Y:S02]  /*24c0*/  HFMA2 R5, -RZ, RZ, 0, 0 ;  /* 0x00000000ff057431 */ /* 0x000fe400000001ff */
[----:B------:R-:W-:Y:S01]  /*24d0*/  IMAD.MOV.U32 R4, RZ, RZ, R0 ;  /* 0x000000ffff047224 */ /* 0x000fe200078e0000 */
[----:B------:R-:W-:Y:S01]  /*24e0*/  MOV R3, R21 ;  /* 0x0000001500037202 */ /* 0x000fe20000000f00 */
[----:B------:R-:W-:Y:S02]  /*24f0*/  IMAD.MOV.U32 R2, RZ, RZ, R20 ;  /* 0x000000ffff027224 */ /* 0x000fe400078e0014 */
[----:B------:R-:W-:Y:S05]  /*2500*/  RET.REL.NODEC R4 `(_ZN2at6native29vectorized_elementwise_kernelILi2EZNS0_50_GLOBAL__N__2680c7bb_12_PowKernel_cu_7dd49032_300329pow_tensor_scalar_kernel_implIllEEvRNS_18TensorIteratorBaseET0_EUllE1_St5arrayIPcLm2EEEEviS6_T1_) ;  /* 0xffffffd804bc7950 */ /* 0x000fea0003c3ffff */
.L_x_15420:
        /* <DEDUP_REMOVED lines=15> */
.L_x_68332:


//--------------------- .text._ZN2at6native29vectorized_elementwise_kernelILi4EZNS0_50_GLOBAL__N__2680c7bb_12_PowKernel_cu_7dd49032_300329pow_tensor_scalar_kernel_implIllEEvRNS_18TensorIteratorBaseET0_EUllE1_St5arrayIPcLm2EEEEviS6_T1_ --------------------------
	.section	.text._ZN2at6native29vectorized_elementwise_kernelILi4EZNS0_50_GLOBAL__N__2680c7bb_12_PowKernel_cu_7dd49032_300329pow_tensor_scalar_kernel_implIllEEvRNS_18TensorIteratorBaseET0_EUllE1_St5arrayIPcLm2EEEEviS6_T1_,"ax",@progbits
	.align	128
        .global         _ZN2at6native29vectorized_elementwise_kernelILi4EZNS0_50_GLOBAL__N__2680c7bb_12_PowKernel_cu_7dd49032_300329pow_tensor_scalar_kernel_implIllEEvRNS_18TensorIteratorBaseET0_EUllE1_St5arrayIPcLm2EEEEviS6_T1_
        .type           _ZN2at6native29vectorized_elementwise_kernelILi4EZNS0_50_GLOBAL__N__2680c7bb_12_PowKernel_cu_7dd49032_300329pow_tensor_scalar_kernel_implIllEEvRNS_18TensorIteratorBaseET0_EUllE1_St5arrayIPcLm2EEEEviS6_T1_,@function
        .size           _ZN2at6native29vectorized_elementwise_kernelILi4EZNS0_50_GLOBAL__N__2680c7bb_12_PowKernel_cu_7dd49032_300329pow_tensor_scalar_kernel_implIllEEvRNS_18TensorIteratorBaseET0_EUllE1_St5arrayIPcLm2EEEEviS6_T1_,(.L_x_68333 - _ZN2at6native29vectorized_elementwise_kernelILi4EZNS0_50_GLOBAL__N__2680c7bb_12_PowKernel_cu_7dd49032_300329pow_tensor_scalar_kernel_implIllEEvRNS_18TensorIteratorBaseET0_EUllE1_St5arrayIPcLm2EEEEviS6_T1_)
        .other          _ZN2at6native29vectorized_elementwise_kernelILi4EZNS0_50_GLOBAL__N__2680c7bb_12_PowKernel_cu_7dd49032_300329pow_tensor_scalar_kernel_implIllEEvRNS_18TensorIteratorBaseET0_EUllE1_St5arrayIPcLm2EEEEviS6_T1_,@"STO_CUDA_ENTRY STV_DEFAULT"
_ZN2at6native29vectorized_elementwise_kernelILi4EZNS0_50_GLOBAL__N__2680c7bb_12_PowKernel_cu_7dd49032_300329pow_tensor_scalar_kernel_implIllEEvRNS_18TensorIteratorBaseET0_EUllE1_St5arrayIPcLm2EEEEviS6_T1_:
.text._ZN2at6native29vectorized_elementwise_kernelILi4EZNS0_50_GLOBAL__N__2680c7bb_12_PowKernel_cu_7dd49032_300329pow_tensor_scalar_kernel_implIllEEvRNS_18TensorIteratorBaseET0_EUllE1_St5arrayIPcLm2EEEEviS6_T1_:
        /* <DEDUP_REMOVED lines=88> */
[----:B------:R-:W-:Y:S05]  /*0580*/  CALL.REL.NOINC `($__internal_40_$__cuda_sm20_dblrcp_rn_slowpath_v3) ;  /* 0x0000001c00287944 */ /* 0x000fea0003c00000 */
[----:B------:R-:W-:Y:S01]  /*0590*/  IMAD.MOV.U32 R30, RZ, RZ, R2 ;  /* 0x000000ffff1e7224 */ /* 0x000fe200078e0002 */
[----:B------:R-:W-:-:S07]  /*05a0*/  MOV R31, R3 ;  /* 0x00000003001f7202 */ /* 0x000fce0000000f00 */
.L_x_15425:
[----:B------:R-:W-:Y:S05]  /*05b0*/  BSYNC.RECONVERGENT B2 ;  /* 0x0000000000027941 */ /* 0x000fea0003800200 */
.L_x_15424:
[----:B------:R-:W0:Y:S02]  /*05c0*/  F2I.S64.F64.TRUNC R30, R30 ;  /* 0x0000001e001e7311 */ /* 0x000e24000030d900 */
.L_x_15423:
[----:B------:R-:W-:Y:S05]  /*05d0*/  BSYNC.RECONVERGENT B1 ;  /* 0x0000000000017941 */ /* 0x000fea0003800200 */
.L_x_15422:
        /* <DEDUP_REMOVED lines=23> */
[----:B0-----:R-:W-:Y:S05]  /*0750*/  CALL.REL.NOINC `($__internal_40_$__cuda_sm20_dblrcp_rn_slowpath_v3) ;  /* 0x0000001800b47944 */ /* 0x001fea0003c00000 */
[----:B------:R-:W-:Y:S01]  /*0760*/  MOV R28, R2 ;  /* 0x00000002001c7202 */ /* 0x000fe20000000f00 */
[----:B------:R-:W-:-:S07]  /*0770*/  IMAD.MOV.U32 R29, RZ, RZ, R3 ;  /* 0x000000ffff1d7224 */ /* 0x000fce00078e0003 */
.L_x_15429:
[----:B------:R-:W-:Y:S05]  /*0780*/  BSYNC.RECONVERGENT B2 ;  /* 0x0000000000027941 */ /* 0x000fea0003800200 */
.L_x_15428:
[----:B------:R-:W1:Y:S02]  /*0790*/  F2I.S64.F64.TRUNC R28, R28 ;  /* 0x0000001c001c7311 */ /* 0x000e64000030d900 */
.L_x_15427:
[----:B------:R-:W-:Y:S05]  /*07a0*/  BSYNC.RECONVERGENT B1 ;  /* 0x0000000000017941 */ /* 0x000fea0003800200 */
.L_x_15426:
        /* <DEDUP_REMOVED lines=23> */
[----:B01----:R-:W-:Y:S05]  /*0920*/  CALL.REL.NOINC `($__internal_40_$__cuda_sm20_dblrcp_rn_slowpath_v3) ;  /* 0x0000001800407944 */ /* 0x003fea0003c00000 */
[----:B------:R-:W-:Y:S02]  /*0930*/  IMAD.MOV.U32 R26, RZ, RZ, R2 ;  /* 0x000000ffff1a7224 */ /* 0x000fe400078e0002 */
[----:B------:R-:W-:-:S07]  /*0940*/  IMAD.MOV.U32 R27, RZ, RZ, R3 ;  /* 0x000000ffff1b7224 */ /* 0x000fce00078e0003 */
.L_x_15433:
[----:B------:R-:W-:Y:S05]  /*0950*/  BSYNC.RECONVERGENT B2 ;  /* 0x0000000000027941 */ /* 0x000fea0003800200 */
.L_x_15432:
[----:B------:R-:W2:Y:S02]  /*0960*/  F2I.S64.F64.TRUNC R26, R26 ;  /* 0x0000001a001a7311 */ /* 0x000ea4000030d900 */
.L_x_15431:
[----:B------:R-:W-:Y:S05]  /*0970*/  BSYNC.RECONVERGENT B1 ;  /* 0x0000000000017941 */ /* 0x000fea0003800200 */
.L_x_15430:
        /* <DEDUP_REMOVED lines=23> */
[----:B012---:R-:W-:Y:S05]  /*0af0*/  CALL.REL.NOINC `($__internal_40_$__cuda_sm20_dblrcp_rn_slowpath_v3) ;  /* 0x0000001400cc7944 */ /* 0x007fea0003c00000 */
[----:B------:R-:W-:Y:S01]  /*0b00*/  IMAD.MOV.U32 R24, RZ, RZ, R2 ;  /* 0x000000ffff187224 */ /* 0x000fe200078e0002 */
[----:B------:R-:W-:-:S07]  /*0b10*/  MOV R25, R3 ;  /* 0x0000000300197202 */ /* 0x000fce0000000f00 */
.L_x_15437:
[----:B------:R-:W-:Y:S05]  /*0b20*/  BSYNC.RECONVERGENT B2 ;  /* 0x0000000000027941 */ /* 0x000fea0003800200 */
.L_x_15436:
[----:B------:R-:W3:Y:S02]  /*0b30*/  F2I.S64.F64.TRUNC R24, R24 ;  /* 0x0000001800187311 */ /* 0x000ee4000030d900 */
.L_x_15435:
[----:B------:R-:W-:Y:S05]  /*0b40*/  BSYNC.RECONVERGENT B1 ;  /* 0x0000000000017941 */ /* 0x000fea0003800200 */
.L_x_15434:
        /* <DEDUP_REMOVED lines=23> */
[----:B0123--:R-:W-:Y:S05]  /*0cc0*/  CALL.REL.NOINC `($__internal_40_$__cuda_sm20_dblrcp_rn_slowpath_v3) ;  /* 0x0000001400587944 */ /* 0x00ffea0003c00000 */
[----:B------:R-:W-:Y:S01]  /*0cd0*/  IMAD.MOV.U32 R10, RZ, RZ, R2 ;  /* 0x000000ffff0a7224 */ /* 0x000fe200078e0002 */
[----:B------:R-:W-:-:S07]  /*0ce0*/  MOV R11, R3 ;  /* 0x00000003000b7202 */ /* 0x000fce0000000f00 */
.L_x_15441:
[----:B------:R-:W-:Y:S05]  /*0cf0*/  BSYNC.RECONVERGENT B2 ;  /* 0x0000000000027941 */ /* 0x000fea0003800200 */
.L_x_15440:
[----:B------:R-:W4:Y:S02]  /*0d00*/  F2I.S64.F64.TRUNC R10, R10 ;  /* 0x0000000a000a7311 */ /* 0x000f24000030d900 */
.L_x_15439:
[----:B------:R-:W-:Y:S05]  /*0d10*/  BSYNC.RECONVERGENT B1 ;  /* 0x0000000000017941 */ /* 0x000fea0003800200 */
.L_x_15438:
        /* <DEDUP_REMOVED lines=23> */
[----:B-1234-:R-:W-:Y:S05]  /*0e90*/  CALL.REL.NOINC `($__internal_40_$__cuda_sm20_dblrcp_rn_slowpath_v3) ;  /* 0x0000001000e47944 */ /* 0x01efea0003c00000 */
[----:B------:R-:W-:Y:S01]  /*0ea0*/  MOV R8, R2 ;  /* 0x0000000200087202 */ /* 0x000fe20000000f00 */
[----:B------:R-:W-:-:S07]  /*0eb0*/  IMAD.MOV.U32 R9, RZ, RZ, R3 ;  /* 0x000000ffff097224 */ /* 0x000fce00078e0003 */
.L_x_15445:
[----:B------:R-:W-:Y:S05]  /*0ec0*/  BSYNC.RECONVERGENT B2 ;  /* 0x0000000000027941 */ /* 0x000fea0003800200 */
.L_x_15444:
[----:B------:R-:W0:Y:S02]  /*0ed0*/  F2I.S64.F64.TRUNC R8, R8 ;  /* 0x0000000800087311 */ /* 0x000e24000030d900 */
.L_x_15443:
[----:B------:R-:W-:Y:S05]  /*0ee0*/  BSYNC.RECONVERGENT B1 ;  /* 0x0000000000017941 */ /* 0x000fea0003800200 */
.L_x_15442:
        /* <DEDUP_REMOVED lines=23> */
[----:B-1234-:R-:W-:Y:S05]  /*1060*/  CALL.REL.NOINC `($__internal_40_$__cuda_sm20_dblrcp_rn_slowpath_v3) ;  /* 0x0000001000707944 */ /* 0x01efea0003c00000 */
[----:B------:R-:W-:Y:S01]  /*1070*/  IMAD.MOV.U32 R6, RZ, RZ, R2 ;  /* 0x000000ffff067224 */ /* 0x000fe200078e0002 */
[----:B------:R-:W-:-:S07]  /*1080*/  MOV R7, R3 ;  /* 0x0000000300077202 */ /* 0x000fce0000000f00 */
.L_x_15449:
[----:B------:R-:W-:Y:S05]  /*1090*/  BSYNC.RECONVERGENT B2 ;  /* 0x0000000000027941 */ /* 0x000fea0003800200 */
.L_x_15448:
[----:B------:R-:W0:Y:S02]  /*10a0*/  F2I.S64.F64.TRUNC R6, R6 ;  /* 0x0000000600067311 */ /* 0x000e24000030d900 */
.L_x_15447:
[----:B------:R-:W-:Y:S05]  /*10b0*/  BSYNC.RECONVERGENT B1 ;  /* 0x0000000000017941 */ /* 0x000fea0003800200 */
.L_x_15446:
        /* <DEDUP_REMOVED lines=26> */
.L_x_15453:
[----:B------:R-:W-:Y:S05]  /*1260*/  BSYNC.RECONVERGENT B2 ;  /* 0x0000000000027941 */ /* 0x000fea0003800200 */
.L_x_15452:
[----:B------:R0:W0:Y:S02]  /*1270*/  F2I.S64.F64.TRUNC R2, R12 ;  /* 0x0000000c00027311 */ /* 0x000024000030d900 */
.L_x_15451:
[----:B------:R-:W-:Y:S05]  /*1280*/  BSYNC.RECONVERGENT B1 ;  /* 0x0000000000017941 */ /* 0x000fea0003800200 */
.L_x_15450:
[----:B------:R-:W-:Y:S01]  /*1290*/  ISETP.GE.U32.AND P0, PT, R22, R23, PT ;  /* 0x000000171600720c */ /* 0x000fe20003f06070 */
[----:B------:R-:W-:Y:S04]  /*12a0*/  BSSY.RECONVERGENT B0, `(.L_x_15454) ;  /* 0x0000033000007945 */ /* 0x000fe80003800200 */
[----:B------:R-:W-:Y:S08]  /*12b0*/  BSSY.RELIABLE B1, `(.L_x_15455) ;  /* 0x000002b000017945 */ /* 0x000ff00003800100 */
[----:B------:R-:W-:Y:S05]  /*12c0*/  @P0 BRA `(.L_x_15456) ;  /* 0x0000000000300947 */ /* 0x000fea0003800000 */
[----:B------:R-:W1:Y:S01]  /*12d0*/  LDC.64 R4, c[0x0][0x390] ;  /* 0x0000e400ff047b82 */ /* 0x000e620000000a00 */
[----:B0----5:R-:W-:Y:S01]  /*12e0*/  IADD3 R13, PT, PT, R34, R22, RZ ;  /* 0x00000016220d7210 */ /* 0x021fe20007ffe0ff */
[----:B------:R-:W-:-:S05]  /*12f0*/  IMAD.MOV.U32 R22, RZ, RZ, R35 ;  /* 0x000000ffff167224 */ /* 0x000fca00078e0023 */
[----:B------:R-:W-:Y:S01]  /*1300*/  ISETP.GE.U32.AND P0, PT, R22, R23, PT ;  /* 0x000000171600720c */ /* 0x000fe20003f06070 */
[----:B-1----:R-:W-:-:S05]  /*1310*/  IMAD.WIDE.U32 R4, R13, 0x8, R4 ;  /* 0x000000080d047825 */ /* 0x002fca00078e0004 */
[----:B------:R0:W-:Y:S07]  /*1320*/  STG.E.64 desc[UR4][R4.64], R30 ;  /* 0x0000001e04007986 */ /* 0x0001ee000c101b04 */
[----:B------:R-:W-:Y:S05]  /*1330*/  @P0 BRA `(.L_x_15457) ;  /* 0x0000000000300947 */ /* 0x000fea0003800000 */
[----:B0-----:R-:W0:Y:S01]  /*1340*/  LDC.64 R4, c[0x0][0x390] ;  /* 0x0000e400ff047b82 */ /* 0x001e220000000a00 */
[----:B------:R-:W-:Y:S01]  /*1350*/  IADD3 R13, PT, PT, R34, R22, RZ ;  /* 0x00000016220d7210 */ /* 0x000fe20007ffe0ff */
[----:B------:R-:W-:-:S04]  /*1360*/  VIADD R22, R22, 0x80 ;  /* 0x0000008016167836 */ /* 0x000fc80000000000 */
[----:B0-----:R-:W-:-:S05]  /*1370*/  IMAD.WIDE.U32 R4, R13, 0x8, R4 ;  /* 0x000000080d047825 */ /* 0x001fca00078e0004 */
[----:B------:R0:W-:Y:S02]  /*1380*/  STG.E.64 desc[UR4][R4.64], R28 ;  /* 0x0000001c04007986 */ /* 0x0001e4000c101b04 */
.L_x_15456:
[----:B------:R-:W-:-:S13]  /*1390*/  ISETP.GE.U32.AND P0, PT, R22, R23, PT ;  /* 0x000000171600720c */ /* 0x000fda0003f06070 */
[----:B------:R-:W-:Y:S05]  /*13a0*/  @P0 BRA `(.L_x_15458) ;  /* 0x0000000000300947 */ /* 0x000fea0003800000 */
[----:B0-----:R-:W0:Y:S01]  /*13b0*/  LDC.64 R4, c[0x0][0x390] ;  /* 0x0000e400ff047b82 */ /* 0x001e220000000a00 */
[----:B-----5:R-:W-:Y:S01]  /*13c0*/  IADD3 R13, PT, PT, R34, R22, RZ ;  /* 0x00000016220d7210 */ /* 0x020fe20007ffe0ff */
[----:B------:R-:W-:-:S04]  /*13d0*/  VIADD R22, R22, 0x80 ;  /* 0x0000008016167836 */ /* 0x000fc80000000000 */
[----:B0-----:R-:W-:-:S05]  /*13e0*/  IMAD.WIDE.U32 R4, R13, 0x8, R4 ;  /* 0x000000080d047825 */ /* 0x001fca00078e0004 */
[----:B--2---:R0:W-:Y:S02]  /*13f0*/  STG.E.64 desc[UR4][R4.64], R26 ;  /* 0x0000001a04007986 */ /* 0x0041e4000c101b04 */
.L_x_15457:
[----:B------:R-:W-:-:S13]  /*1400*/  ISETP.GE.U32.AND P0, PT, R22, R23, PT ;  /* 0x000000171600720c */ /* 0x000fda0003f06070 */
[----:B------:R-:W-:Y:S05]  /*1410*/  @P0 BRA `(.L_x_15459) ;  /* 0x0000000000300947 */ /* 0x000fea0003800000 */
[----:B0-----:R-:W0:Y:S01]  /*1420*/  LDC.64 R4, c[0x0][0x390] ;  /* 0x0000e400ff047b82 */ /* 0x001e220000000a00 */
[----:B------:R-:W-:Y:S01]  /*1430*/  IADD3 R13, PT, PT, R34, R22, RZ ;  /* 0x00000016220d7210 */ /* 0x000fe20007ffe0ff */
[----:B------:R-:W-:-:S04]  /*1440*/  VIADD R22, R22, 0x80 ;  /* 0x0000008016167836 */ /* 0x000fc80000000000 */
[----:B0-----:R-:W-:-:S05]  /*1450*/  IMAD.WIDE.U32 R4, R13, 0x8, R4 ;  /* 0x000000080d047825 */ /* 0x001fca00078e0004 */
[----:B---3--:R0:W-:Y:S02]  /*1460*/  STG.E.64 desc[UR4][R4.64], R24 ;  /* 0x0000001804007986 */ /* 0x0081e4000c101b04 */
.L_x_15458:
[----:B------:R-:W-:-:S13]  /*1470*/  ISETP.GE.U32.AND P0, PT, R22, R23, PT ;  /* 0x000000171600720c */ /* 0x000fda0003f06070 */
[----:B------:R-:W-:Y:S05]  /*1480*/  @P0 BRA `(.L_x_15460) ;  /* 0x0000000000340947 */ /* 0x000fea0003800000 */
[----:B0-----:R-:W0:Y:S01]  /*1490*/  LDC.64 R4, c[0x0][0x390] ;  /* 0x0000e400ff047b82 */ /* 0x001e220000000a00 */
[----:B-----5:R-:W-:Y:S01]  /*14a0*/  IADD3 R13, PT, PT, R34, R22, RZ ;  /* 0x00000016220d7210 */ /* 0x020fe20007ffe0ff */
[----:B------:R-:W-:-:S04]  /*14b0*/  VIADD R22, R22, 0x80 ;  /* 0x0000008016167836 */ /* 0x000fc80000000000 */
[----:B0-----:R-:W-:-:S05]  /*14c0*/  IMAD.WIDE.U32 R4, R13, 0x8, R4 ;  /* 0x000000080d047825 */ /* 0x001fca00078e0004 */
[----:B----4-:R0:W-:Y:S02]  /*14d0*/  STG.E.64 desc[UR4][R4.64], R10 ;  /* 0x0000000a04007986 */ /* 0x0101e4000c101b04 */
.L_x_15459:
[----:B------:R-:W-:-:S13]  /*14e0*/  ISETP.GE.U32.AND P0, PT, R22, R23, PT ;  /* 0x000000171600720c */ /* 0x000fda0003f06070 */
[----:B------:R-:W-:Y:S05]  /*14f0*/  @P0 BREAK.RELIABLE B1 ;  /* 0x0000000000010942 */ /* 0x000fea0003800100 */
[----:B------:R-:W-:Y:S05]  /*1500*/  @P0 BRA `(.L_x_15461) ;  /* 0x0000000000300947 */ /* 0x000fea0003800000 */
[----:B0-----:R-:W0:Y:S01]  /*1510*/  LDC.64 R4, c[0x0][0x390] ;  /* 0x0000e400ff047b82 */ /* 0x001e220000000a00 */
[----:B----4-:R-:W-:Y:S01]  /*1520*/  IADD3 R11, PT, PT, R34, R22, RZ ;  /* 0x00000016220b7210 */ /* 0x010fe20007ffe0ff */
[----:B------:R-:W-:-:S04]  /*1530*/  VIADD R22, R22, 0x80 ;  /* 0x0000008016167836 */ /* 0x000fc80000000000 */
[----:B0-----:R-:W-:-:S05]  /*1540*/  IMAD.WIDE.U32 R4, R11, 0x8, R4 ;  /* 0x000000080b047825 */ /* 0x001fca00078e0004 */
[----:B------:R0:W-:Y:S02]  /*1550*/  STG.E.64 desc[UR4][R4.64], R8 ;  /* 0x0000000804007986 */ /* 0x0001e4000c101b04 */
.L_x_15460:
[----:B------:R-:W-:Y:S05]  /*1560*/  BSYNC.RELIABLE B1 ;  /* 0x0000000000017941 */ /* 0x000fea0003800100 */
.L_x_15455:
[----:B------:R-:W-:-:S13]  /*1570*/  ISETP.GE.U32.AND P0, PT, R22, R23, PT ;  /* 0x000000171600720c */ /* 0x000fda0003f06070 */
[----:B0-----:R-:W0:Y:S01]  /*1580*/  @!P0 LDC.64 R4, c[0x0][0x390] ;  /* 0x0000e400ff048b82 */ /* 0x001e220000000a00 */
[----:B-----5:R-:W-:Y:S01]  /*1590*/  @!P0 IADD3 R9, PT, PT, R34, R22, RZ ;  /* 0x0000001622098210 */ /* 0x020fe20007ffe0ff */
[----:B------:R-:W-:-:S04]  /*15a0*/  @!P0 VIADD R22, R22, 0x80 ;  /* 0x0000008016168836 */ /* 0x000fc80000000000 */
[----:B0-----:R-:W-:-:S05]  /*15b0*/  @!P0 IMAD.WIDE.U32 R4, R9, 0x8, R4 ;  /* 0x0000000809048825 */ /* 0x001fca00078e0004 */
[----:B------:R0:W-:Y:S02]  /*15c0*/  @!P0 STG.E.64 desc[UR4][R4.64], R6 ;  /* 0x0000000604008986 */ /* 0x0001e4000c101b04 */
.L_x_15461:
[----:B------:R-:W-:Y:S05]  /*15d0*/  BSYNC.RECONVERGENT B0 ;  /* 0x0000000000007941 */ /* 0x000fea0003800200 */
.L_x_15454:
[----:B------:R-:W-:Y:S05]  /*15e0*/  WARPSYNC.ALL ;  /* 0x0000000000007948 */ /* 0x000fea0003800000 */
[----:B------:R-:W-:-:S13]  /*15f0*/  ISETP.GE.U32.AND P0, PT, R22, R23, PT ;  /* 0x000000171600720c */ /* 0x000fda0003f06070 */
[----:B------:R-:W-:Y:S05]  /*1600*/  @P0 EXIT ;  /* 0x000000000000094d */ /* 0x000fea0003800000 */
[----:B0-----:R-:W0:Y:S01]  /*1610*/  LDC.64 R4, c[0x0][0x390] ;  /* 0x0000e400ff047b82 */ /* 0x001e220000000a00 */
[----:B------:R-:W-:-:S05]  /*1620*/  IADD3 R7, PT, PT, R34, R22, RZ ;  /* 0x0000001622077210 */ /* 0x000fca0007ffe0ff */
[----:B0-----:R-:W-:-:S05]  /*1630*/  IMAD.WIDE.U32 R4, R7, 0x8, R4 ;  /* 0x0000000807047825 */ /* 0x001fca00078e0004 */
[----:B------:R-:W-:Y:S01]  /*1640*/  STG.E.64 desc[UR4][R4.64], R2 ;  /* 0x0000000204007986 */ /* 0x000fe2000c101b04 */
[----:B------:R-:W-:Y:S05]  /*1650*/  EXIT ;  /* 0x000000000000794d */ /* 0x000fea0003800000 */
.L_x_15421:
[----:B------:R-:W0:Y:S01]  /*1660*/  S2R R22, SR_TID.X ;  /* 0x0000000000167919 */ /* 0x000e220000002100 */
[----:B------:R-:W1:Y:S02]  /*1670*/  LDC.64 R2, c[0x0][0x398] ;  /* 0x0000e600ff027b82 */ /* 0x000e640000000a00 */
[----:B-1----:R-:W-:-:S04]  /*1680*/  IMAD.WIDE.U32 R2, R34, 0x8, R2 ;  /* 0x0000000822027825 */ /* 0x002fc800078e0002 */
[----:B0-----:R-:W-:-:S05]  /*1690*/  IMAD.WIDE.U32 R2, R22, 0x20, R2 ;  /* 0x0000002016027825 */ /* 0x001fca00078e0002 */
[----:B------:R-:W2:Y:S04]  /*16a0*/  LDG.E.ENL2.256 R8, R4, desc[UR4][R2.64] ;  /* 0xfe0000040204797e */ /* 0x000ea80008121908 */
[----:B------:R0:W5:Y:S01]  /*16b0*/  LDG.E.ENL2.256 R16, R12, desc[UR4][R2.64+0x1000] ;  /* 0xfe008004020c797e */ /* 0x0001620008121910 */
[----:B------:R-:W-:Y:S01]  /*16c0*/  BSSY.RECONVERGENT B1, `(.L_x_15462) ;  /* 0x0000015000017945 */ /* 0x000fe20003800200 */
[-C--:B--2---:R-:W-:Y:S02]  /*16d0*/  IMAD R23, R5, R4.reuse, RZ ;  /* 0x0000000405177224 */ /* 0x084fe400078e02ff */
[----:B------:R-:W-:-:S04]  /*16e0*/  IMAD.WIDE.U32 R20, R4, R4, RZ ;  /* 0x0000000404147225 */ /* 0x000fc800078e00ff */
        /* <DEDUP_REMOVED lines=17> */
[----:B-----5:R-:W-:Y:S05]  /*1800*/  CALL.REL.NOINC `($__internal_40_$__cuda_sm20_dblrcp_rn_slowpath_v3) ;  /* 0x0000000800887944 */ /* 0x020fea0003c00000 */
.L_x_15463:
[----:B------:R-:W-:Y:S05]  /*1810*/  BSYNC.RECONVERGENT B1 ;  /* 0x0000000000017941 */ /* 0x000fea0003800200 */
.L_x_15462:
        /* <DEDUP_REMOVED lines=20> */
[----:B-----5:R-:W-:Y:S05]  /*1960*/  CALL.REL.NOINC `($__internal_40_$__cuda_sm20_dblrcp_rn_slowpath_v3) ;  /* 0x0000000800307944 */ /* 0x020fea0003c00000 */
.L_x_15465:
[----:B------:R-:W-:Y:S05]  /*1970*/  BSYNC.RECONVERGENT B1 ;  /* 0x0000000000017941 */ /* 0x000fea0003800200 */
.L_x_15464:
        /* <DEDUP_REMOVED lines=21> */
.L_x_15467:
[----:B------:R-:W-:Y:S05]  /*1ad0*/  BSYNC.RECONVERGENT B1 ;  /* 0x0000000000017941 */ /* 0x000fea0003800200 */
.L_x_15466:
        /* <DEDUP_REMOVED lines=21> */
.L_x_15469:
[----:B------:R-:W-:Y:S05]  /*1c30*/  BSYNC.RECONVERGENT B1 ;  /* 0x0000000000017941 */ /* 0x000fea0003800200 */
.L_x_15468:
        /* <DEDUP_REMOVED lines=20> */
[----:B------:R-:W-:Y:S05]  /*1d80*/  CALL.REL.NOINC `($__internal_40_$__cuda_sm20_dblrcp_rn_slowpath_v3) ;  /* 0x0000000400287944 */ /* 0x000fea0003c00000 */
.L_x_15471:
[----:B------:R-:W-:Y:S05]  /*1d90*/  BSYNC.RECONVERGENT B1 ;  /* 0x0000000000017941 */ /* 0x000fea0003800200 */
.L_x_15470:
        /* <DEDUP_REMOVED lines=21> */
.L_x_15473:
[----:B------:R-:W-:Y:S05]  /*1ef0*/  BSYNC.RECONVERGENT B1 ;  /* 0x0000000000017941 */ /* 0x000fea0003800200 */
.L_x_15472:
        /* <DEDUP_REMOVED lines=21> */
.L_x_15475:
[----:B------:R-:W-:Y:S05]  /*2050*/  BSYNC.RECONVERGENT B1 ;  /* 0x0000000000017941 */ /* 0x000fea0003800200 */
.L_x_15474:
        /* <DEDUP_REMOVED lines=20> */
[----:B------:R-:W-:Y:S05]  /*21a0*/  CALL.REL.NOINC `($__internal_40_$__cuda_sm20_dblrcp_rn_slowpath_v3) ;  /* 0x0000000000207944 */ /* 0x000fea0003c00000 */
.L_x_15477:
[----:B------:R-:W-:Y:S05]  /*21b0*/  BSYNC.RECONVERGENT B1 ;  /* 0x0000000000017941 */ /* 0x000fea0003800200 */
.L_x_15476:
[----:B------:R-:W0:Y:S01]  /*21c0*/  LDC.64 R4, c[0x0][0x390] ;  /* 0x0000e400ff047b82 */ /* 0x000e220000000a00 */
[----:B------:R-:W1:Y:S01]  /*21d0*/  F2I.S64.F64.TRUNC R10, R2 ;  /* 0x00000002000a7311 */ /* 0x000e62000030d900 */
[----:B0-----:R-:W-:-:S04]  /*21e0*/  IMAD.WIDE.U32 R34, R34, 0x8, R4 ;  /* 0x0000000822227825 */ /* 0x001fc800078e0004 */
[----:B------:R-:W-:-:S05]  /*21f0*/  IMAD.WIDE.U32 R34, R22, 0x20, R34 ;  /* 0x0000002016227825 */ /* 0x000fca00078e0022 */
[----:B------:R-:W-:Y:S04]  /*2200*/  STG.E.ENL2.256 desc[UR4][R34.64], R28, R24 ;  /* 0xf800001c2218797f */ /* 0x000fe8000f121804 */
[----:B-1----:R-:W-:Y:S01]  /*2210*/  STG.E.ENL2.256 desc[UR4][R34.64+0x1000], R12, R8 ;  /* 0xf800800c2208797f */ /* 0x002fe2000f121804 */
[----:B------:R-:W-:Y:S05]  /*2220*/  EXIT ;  /* 0x000000000000794d */ /* 0x000fea0003800000 */
        .weak           $__internal_40_$__cuda_sm20_dblrcp_rn_slowpath_v3
        .type           $__internal_40_$__cuda_sm20_dblrcp_rn_slowpath_v3,@function
        .size           $__internal_40_$__cuda_sm20_dblrcp_rn_slowpath_v3,(.L_x_68333 - $__internal_40_$__cuda_sm20_dblrcp_rn_slowpath_v3)
$__internal_40_$__cuda_sm20_dblrcp_rn_slowpath_v3:
        /* <DEDUP_REMOVED lines=26> */
.L_x_15481:
        /* <DEDUP_REMOVED lines=9> */
.L_x_15479:
[----:B------:R-:W-:Y:S02]  /*2460*/  LOP3.LUT R21, R5, 0x80000, RZ, 0xfc, !PT ;  /* 0x0008000005157812 */ /* 0x000fe400078efcff */
[----:B------:R-:W-:-:S07]  /*2470*/  MOV R20, R4 ;  /* 0x0000000400147202 */ /* 0x000fce0000000f00 */
.L_x_15480:
[----:B------:R-:W-:Y:S05]  /*2480*/  BSYNC.RECONVERGENT B0 ;  /* 0x0000000000007941 */ /* 0x000fea0003800200 */
.L_x_15478:
[----:B------:R-:W-:Y:S02]  /*2490*/  HFMA2 R5, -RZ, RZ, 0, 0 ;  /* 0x00000000ff057431 */ /* 0x000fe400000001ff */
[----:B------:R-:W-:Y:S01]  /*24a0*/  IMAD.MOV.U32 R4, RZ, RZ, R0 ;  /* 0x000000ffff047224 */ /* 0x000fe200078e0000 */
[----:B------:R-:W-:Y:S01]  /*24b0*/  MOV R3, R21 ;  /* 0x0000001500037202 */ /* 0x000fe20000000f00 */
[----:B------:R-:W-:Y:S02]  /*24c0*/  IMAD.MOV.U32 R2, RZ, RZ, R20 ;  /* 0x000000ffff027224 */ /* 0x000fe400078e0014 */
[----:B------:R-:W-:Y:S05]  /*24d0*/  RET.REL.NODEC R4 `(_ZN2at6native29vectorized_elementwise_kernelILi4EZNS0_50_GLOBAL__N__2680c7bb_12_PowKernel_cu_7dd49032_300329pow_tensor_scalar_kernel_implIllEEvRNS_18TensorIteratorBaseET0_EUllE1_St5arrayIPcLm2EEEEviS6_T1_) ;  /* 0xffffffd804c87950 */ /* 0x000fea0003c3ffff */
.L_x_15482:
        /* <DEDUP_REMOVED lines=10> */
.L_x_68333:


//--------------------- .text._ZN2at6native29vectorized_elementwise_kernelILi8EZNS0_50_GLOBAL__N__2680c7bb_12_PowKernel_cu_7dd49032_300329pow_tensor_scalar_kernel_implIllEEvRNS_18TensorIteratorBaseET0_EUllE1_St5arrayIPcLm2EEEEviS6_T1_ --------------------------
	.section	.text._ZN2at6native29vectorized_elementwise_kernelILi8EZNS0_50_GLOBAL__N__2680c7bb_12_PowKernel_cu_7dd49032_300329pow_tensor_scalar_kernel_implIllEEvRNS_18TensorIteratorBaseET0_EUllE1_St5arrayIPcLm2EEEEviS6_T1_,"ax",@progbits
	.align	128
        .global         _ZN2at6native29vectorized_elementwise_kernelILi8EZNS0_50_GLOBAL__N__2680c7bb_12_PowKernel_cu_7dd49032_300329pow_tensor_scalar_kernel_implIllEEvRNS_18TensorIteratorBaseET0_EUllE1_St5arrayIPcLm2EEEEviS6_T1_
        .type           _ZN2at6native29vectorized_elementwise_kernelILi8EZNS0_50_GLOBAL__N__2680c7bb_12_PowKernel_cu_7dd49032_300329pow_tensor_scalar_kernel_implIllEEvRNS_18TensorIteratorBaseET0_EUllE1_St5arrayIPcLm2EEEEviS6_T1_,@function
        .size           _ZN2at6native29vectorized_elementwise_kernelILi8EZNS0_50_GLOBAL__N__2680c7bb_12_PowKernel_cu_7dd49032_300329pow_tensor_scalar_kernel_implIllEEvRNS_18TensorIteratorBaseET0_EUllE1_St5arrayIPcLm2EEEEviS6_T1_,(.L_x_68334 - _ZN2at6native29vectorized_elementwise_kernelILi8EZNS0_50_GLOBAL__N__2680c7bb_12_PowKernel_cu_7dd49032_300329pow_tensor_scalar_kernel_implIllEEvRNS_18TensorIteratorBaseET0_EUllE1_St5arrayIPcLm2EEEEviS6_T1_)
        .other          _ZN2at6native29vectorized_elementwise_kernelILi8EZNS0_50_GLOBAL__N__2680c7bb_12_PowKernel_cu_7dd49032_300329pow_tensor_scalar_kernel_implIllEEvRNS_18TensorIteratorBaseET0_EUllE1_St5arrayIPcLm2EEEEviS6_T1_,@"STO_CUDA_ENTRY STV_DEFAULT"
_ZN2at6native29vectorized_elementwise_kernelILi8EZNS0_50_GLOBAL__N__2680c7bb_12_PowKernel_cu_7dd49032_300329pow_tensor_scalar_kernel_implIllEEvRNS_18TensorIteratorBaseET0_EUllE1_St5arrayIPcLm2EEEEviS6_T1_:
.text._ZN2at6native29vectorized_elementwise_kernelILi8EZNS0_50_GLOBAL__N__2680c7bb_12_PowKernel_cu_7dd49032_300329pow_tensor_scalar_kernel_implIllEEvRNS_18TensorIteratorBaseET0_EUllE1_St5arrayIPcLm2EEEEviS6_T1_:
        /* <DEDUP_REMOVED lines=88> */
[----:B------:R-:W-:Y:S05]  /*0580*/  CALL.REL.NOINC `($__internal_41_$__cuda_sm20_dblrcp_rn_slowpath_v3) ;  /* 0x0000001c00287944 */ /* 0x000fea0003c00000 */
[----:B------:R-:W-:Y:S01]  /*0590*/  IMAD.MOV.U32 R30, RZ, RZ, R2 ;  /* 0x000000ffff1e7224 */ /* 0x000fe200078e0002 */
[----:B------:R-:W-:-:S07]  /*05a0*/  MOV R31, R3 ;  /* 0x00000003001f7202 */ /* 0x000fce0000000f00 */
.L_x_15487:
[----:B------:R-:W-:Y:S05]  /*05b0*/  BSYNC.RECONVERGENT B2 ;  /* 0x0000000000027941 */ /* 0x000fea0003800200 */
.L_x_15486:
[----:B------:R-:W0:Y:S02]  /*05c0*/  F2I.S64.F64.TRUNC R30, R30 ;  /* 0x0000001e001e7311 */ /* 0x000e24000030d900 */
.L_x_15485:
[----:B------:R-:W-:Y:S05]  /*05d0*/  BSYNC.RECONVERGENT B1 ;  /* 0x0000000000017941 */ /* 0x000fea0003800200 */
.L_x_15484:
        /* <DEDUP_REMOVED lines=23> */
[----:B0-----:R-:W-:Y:S05]  /*0750*/  CALL.REL.NOINC `($__internal_41_$__cuda_sm20_dblrcp_rn_slowpath_v3) ;  /* 0x0000001800b47944 */ /* 0x001fea0003c00000 */
[----:B------:R-:W-:Y:S01]  /*0760*/  MOV R28, R2 ;  /* 0x00000002001c7202 */ /* 0x000fe20000000f00 */
[----:B------:R-:W-:-:S07]  /*0770*/  IMAD.MOV.U32 R29, RZ, RZ, R3 ;  /* 0x000000ffff1d7224 */ /* 0x000fce00078e0003 */
.L_x_15491:
[----:B------:R-:W-:Y:S05]  /*0780*/  BSYNC.RECONVERGENT B2 ;  /* 0x0000000000027941 */ /* 0x000fea0003800200 */
.L_x_15490:
[----:B------:R-:W1:Y:S02]  /*0790*/  F2I.S64.F64.TRUNC R28, R28 ;  /* 0x0000001c001c7311 */ /* 0x000e64000030d900 */
.L_x_15489:
[----:B------:R-:W-:Y:S05]  /*07a0*/  BSYNC.RECONVERGENT B1 ;  /* 0x0000000000017941 */ /* 0x000fea0003800200 */
.L_x_15488:
        /* <DEDUP_REMOVED lines=23> */
[----:B01----:R-:W-:Y:S05]  /*0920*/  CALL.REL.NOINC `($__internal_41_$__cuda_sm20_dblrcp_rn_slowpath_v3) ;  /* 0x0000001800407944 */ /* 0x003fea0003c00000 */
[----:B------:R-:W-:Y:S02]  /*0930*/  IMAD.MOV.U32 R26, RZ, RZ, R2 ;  /* 0x000000ffff1a7224 */ /* 0x000fe400078e0002 */
[----:B------:R-:W-:-:S07]  /*0940*/  IMAD.MOV.U32 R27, RZ, RZ, R3 ;  /* 0x000000ffff1b7224 */ /* 0x000fce00078e0003 */
.L_x_15495:
[----:B------:R-:W-:Y:S05]  /*0950*/  BSYNC.RECONVERGENT B2 ;  /* 0x0000000000027941 */ /* 0x000fea0003800200 */
.L_x_15494:
[----:B------:R-:W2:Y:S02]  /*0960*/  F2I.S64.F64.TRUNC R26, R26 ;  /* 0x0000001a001a7311 */ /* 0x000ea4000030d900 */
.L_x_15493:
[----:B------:R-:W-:Y:S05]  /*0970*/  BSYNC.RECONVERGENT B1 ;  /* 0x0000000000017941 */ /* 0x000fea0003800200 */
.L_x_15492:
        /* <DEDUP_REMOVED lines=23> */
[----:B012---:R-:W-:Y:S05]  /*0af0*/  CALL.REL.NOINC `($__internal_41_$__cuda_sm20_dblrcp_rn_slowpath_v3) ;  /* 0x0000001400cc7944 */ /* 0x007fea0003c00000 */
[----:B------:R-:W-:Y:S01]  /*0b00*/  IMAD.MOV.U32 R24, RZ, RZ, R2 ;  /* 0x000000ffff187224 */ /* 0x000fe200078e0002 */
[----:B------:R-:W-:-:S07]  /*0b10*/  MOV R25, R3 ;  /* 0x0000000300197202 */ /* 0x000fce0000000f00 */
.L_x_15499:
[----:B------:R-:W-:Y:S05]  /*0b20*/  BSYNC.RECONVERGENT B2 ;  /* 0x0000000000027941 */ /* 0x000fea0003800200 */
.L_x_15498:
[----:B------:R-:W3:Y:S02]  /*0b30*/  F2I.S64.F64.TRUNC R24, R24 ;  /* 0x0000001800187311 */ /* 0x000ee4000030d900 */
.L_x_15497:
[----:B------:R-:W-:Y:S05]  /*0b40*/  BSYNC.RECONVERGENT B1 ;  /* 0x0000000000017941 */ /* 0x000fea0003800200 */
.L_x_15496:
        /* <DEDUP_REMOVED lines=23> */
[----:B0123--:R-:W-:Y:S05]  /*0cc0*/  CALL.REL.NOINC `($__internal_41_$__cuda_sm20_dblrcp_rn_slowpath_v3) ;  /* 0x0000001400587944 */ /* 0x00ffea0003c00000 */
[----:B------:R-:W-:Y:S01]  /*0cd0*/  IMAD.MOV.U32 R10, RZ, RZ, R2 ;  /* 0x000000ffff0a7224 */ /* 0x000fe200078e0002 */
[----:B------:R-:W-:-:S07]  /*0ce0*/  MOV R11, R3 ;  /* 0x00000003000b7202 */ /* 0x000fce0000000f00 */
.L_x_15503:
[----:B------:R-:W-:Y:S05]  /*0cf0*/  BSYNC.RECONVERGENT B2 ;  /* 0x0000000000027941 */ /* 0x000fea0003800200 */
.L_x_15502:
[----:B------:R-:W4:Y:S02]  /*0d00*/  F2I.S64.F64.TRUNC R10, R10 ;  /* 0x0000000a000a7311 */ /* 0x000f24000030d900 */
.L_x_15501:
[----:B------:R-:W-:Y:S05]  /*0d10*/  BSYNC.RECONVERGENT B1 ;  /* 0x0000000000017941 */ /* 0x000fea0003800200 */
.L_x_15500:
        /* <DEDUP_REMOVED lines=23> */
[----:B-1234-:R-:W-:Y:S05]  /*0e90*/  CALL.REL.NOINC `($__internal_41_$__cuda_sm20_dblrcp_rn_slowpath_v3) ;  /* 0x0000001000e47944 */ /* 0x01efea0003c00000 */
[----:B------:R-:W-:Y:S01]  /*0ea0*/  MOV R8, R2 ;  /* 0x0000000200087202 */ /* 0x000fe20000000f00 */
[----:B------:R-:W-:-:S07]  /*0eb0*/  IMAD.MOV.U32 R9, RZ, RZ, R3 ;  /* 0x000000ffff097224 */ /* 0x000fce00078e0003 */
.L_x_15507:
[----:B------:R-:W-:Y:S05]  /*0ec0*/  BSYNC.RECONVERGENT B2 ;  /* 0x0000000000027941 */ /* 0x000fea0003800200 */
.L_x_15506:
[----:B------:R-:W0:Y:S02]  /*0ed0*/  F2I.S64.F64.TRUNC R8, R8 ;  /* 0x0000000800087311 */ /* 0x000e24000030d900 */
.L_x_15505:
[----:B------:R-:W-:Y:S05]  /*0ee0*/  BSYNC.RECONVERGENT B1 ;  /* 0x0000000000017941 */ /* 0x000fea0003800200 */
.L_x_15504:
        /* <DEDUP_REMOVED lines=23> */
[----:B-1234-:R-:W-:Y:S05]  /*1060*/  CALL.REL.NOINC `($__internal_41_$__cuda_sm20_dblrcp_rn_slowpath_v3) ;  /* 0x0000001000707944 */ /* 0x01efea0003c00000 */
[----:B------:R-:W-:Y:S01]  /*1070*/  IMAD.MOV.U32 R6, RZ, RZ, R2 ;  /* 0x000000ffff067224 */ /* 0x000fe200078e0002 */
[----:B------:R-:W-:-:S07]  /*1080*/  MOV R7, R3 ;  /* 0x0000000300077202 */ /* 0x000fce0000000f00 */
.L_x_15511:
[----:B------:R-:W-:Y:S05]  /*1090*/  BSYNC.RECONVERGENT B2 ;  /* 0x0000000000027941 */ /* 0x000fea0003800200 */
.L_x_15510:
[----:B------:R-:W0:Y:S02]  /*10a0*/  F2I.S64.F64.TRUNC R6, R6 ;  /* 0x0000000600067311 */ /* 0x000e24000030d900 */
.L_x_15509:
[----:B------:R-:W-:Y:S05]  /*10b0*/  BSYNC.RECONVERGENT B1 ;  /* 0x0000000000017941 */ /* 0x000fea0003800200 */
.L_x_15508:
        /* <DEDUP_REMOVED lines=26> */
.L_x_15515:
[----:B------:R-:W-:Y:S05]  /*1260*/  BSYNC.RECONVERGENT B2 ;  /* 0x0000000000027941 */ /* 0x000fea0003800200 */
.L_x_15514:
[----:B------:R0:W0:Y:S02]  /*1270*/  F2I.S64.F64.TRUNC R2, R12 ;  /* 0x0000000c00027311 */ /* 0x000024000030d900 */
.L_x_15513:
[----:B------:R-:W-:Y:S05]  /*1280*/  BSYNC.RECONVERGENT B1 ;  /* 0x0000000000017941 */ /* 0x000fea0003800200 */
.L_x_15512:
        /* <DEDUP_REMOVED lines=16> */
.L_x_15518:
[----:B------:R-:W-:-:S13]  /*1390*/  ISETP.GE.U32.AND P0, PT, R22, R23, PT ;  /* 0x000000171600720c */ /* 0x000fda0003f06070 */
[----:B------:R-:W-:Y:S05]  /*13a0*/  @P0 BRA `(.L_x_15520) ;  /* 0x0000000000300947 */ /* 0x000fea0003800000 */
[----:B0-----:R-:W0:Y:S01]  /*13b0*/  LDC.64 R4, c[0x0][0x390] ;  /* 0x0000e400ff047b82 */ /* 0x001e220000000a00 */
[----:B-----5:R-:W-:Y:S01]  /*13c0*/  IADD3 R13, PT, PT, R34, R22, RZ ;  /* 0x00000016220d7210 */ /* 0x020fe20007ffe0ff */
[----:B------:R-:W-:-:S04]  /*13d0*/  VIADD R22, R22, 0x80 ;  /* 0x0000008016167836 */ /* 0x000fc80000000000 */
[----:B0-----:R-:W-:-:S05]  /*13e0*/  IMAD.WIDE.U32 R4, R13, 0x8, R4 ;  /* 0x000000080d047825 */ /* 0x001fca00078e0004 */
[----:B--2---:R0:W-:Y:S02]  /*13f0*/  STG.E.64 desc[UR4][R4.64], R26 ;  /* 0x0000001a04007986 */ /* 0x0041e4000c101b04 */
.L_x_15519:
[----:B------:R-:W-:-:S13]  /*1400*/  ISETP.GE.U32.AND P0, PT, R22, R23, PT ;  /* 0x000000171600720c */ /* 0x000fda0003f06070 */
[----:B------:R-:W-:Y:S05]  /*1410*/  @P0 BRA `(.L_x_15521) ;  /* 0x0000000000300947 */ /* 0x000fea0003800000 */
[----:B0-----:R-:W0:Y:S01]  /*1420*/  LDC.64 R4, c[0x0][0x390] ;  /* 0x0000e400ff047b82 */ /* 0x001e220000000a00 */
[----:B------:R-:W-:Y:S01]  /*1430*/  IADD3 R13, PT, PT, R34, R22, RZ ;  /* 0x00000016220d7210 */ /* 0x000fe20007ffe0ff */
[----:B------:R-:W-:-:S04]  /*1440*/  VIADD R22, R22, 0x80 ;  /* 0x0000008016167836 */ /* 0x000fc80000000000 */
[----:B0-----:R-:W-:-:S05]  /*1450*/  IMAD.WIDE.U32 R4, R13, 0x8, R4 ;  /* 0x000000080d047825 */ /* 0x001fca00078e0004 */
[----:B---3--:R0:W-:Y:S02]  /*1460*/  STG.E.64 desc[UR4][R4.64], R24 ;  /* 0x0000001804007986 */ /* 0x0081e4000c101b04 */
.L_x_15520:
[----:B------:R-:W-:-:S13]  /*1470*/  ISETP.GE.U32.AND P0, PT, R22, R23, PT ;  /* 0x000000171600720c */ /* 0x000fda0003f06070 */
[----:B------:R-:W-:Y:S05]  /*1480*/  @P0 BRA `(.L_x_15522) ;  /* 0x0000000000340947 */ /* 0x000fea0003800000 */
[----:B0-----:R-:W0:Y:S01]  /*1490*/  LDC.64 R4, c[0x0][0x390] ;  /* 0x0000e400ff047b82 */ /* 0x001e220000000a00 */
[----:B-----5:R-:W-:Y:S01]  /*14a0*/  IADD3 R13, PT, PT, R34, R22, RZ ;  /* 0x00000016220d7210 */ /* 0x020fe20007ffe0ff */
[----:B------:R-:W-:-:S04]  /*14b0*/  VIADD R22, R22, 0x80 ;  /* 0x0000008016167836 */ /* 0x000fc80000000000 */
[----:B0-----:R-:W-:-:S05]  /*14c0*/  IMAD.WIDE.U32 R4, R13, 0x8, R4 ;  /* 0x000000080d047825 */ /* 0x001fca00078e0004 */
[----:B----4-:R0:W-:Y:S02]  /*14d0*/  STG.E.64 desc[UR4][R4.64], R10 ;  /* 0x0000000a04007986 */ /* 0x0101e4000c101b04 */
.L_x_15521:
        /* <DEDUP_REMOVED lines=8> */
.L_x_15522:
[----:B------:R-:W-:Y:S05]  /*1560*/  BSYNC.RELIABLE B1 ;  /* 0x0000000000017941 */ /* 0x000fea0003800100 */
.L_x_15517:
[----:B------:R-:W-:-:S13]  /*1570*/  ISETP.GE.U32.AND P0, PT, R22, R23, PT ;  /* 0x000000171600720c */ /* 0x000fda0003f06070 */
[----:B0-----:R-:W0:Y:S01]  /*1580*/  @!P0 LDC.64 R4, c[0x0][0x390] ;  /* 0x0000e400ff048b82 */ /* 0x001e220000000a00 */
[----:B-----5:R-:W-:Y:S01]  /*1590*/  @!P0 IADD3 R9, PT, PT, R34, R22, RZ ;  /* 0x0000001622098210 */ /* 0x020fe20007ffe0ff */
[----:B------:R-:W-:-:S04]  /*15a0*/  @!P0 VIADD R22, R22, 0x80 ;  /* 0x0000008016168836 */ /* 0x000fc80000000000 */
[----:B0-----:R-:W-:-:S05]  /*15b0*/  @!P0 IMAD.WIDE.U32 R4, R9, 0x8, R4 ;  /* 0x0000000809048825 */ /* 0x001fca00078e0004 */
[----:B------:R0:W-:Y:S02]  /*15c0*/  @!P0 STG.E.64 desc[UR4][R4.64], R6 ;  /* 0x0000000604008986 */ /* 0x0001e4000c101b04 */
.L_x_15523:
[----:B------:R-:W-:Y:S05]  /*15d0*/  BSYNC.RECONVERGENT B0 ;  /* 0x0000000000007941 */ /* 0x000fea0003800200 */
.L_x_15516:
        /* <DEDUP_REMOVED lines=8> */
.L_x_15483:
        /* <DEDUP_REMOVED lines=26> */
[----:B-----5:R-:W-:Y:S05]  /*1800*/  CALL.REL.NOINC `($__internal_41_$__cuda_sm20_dblrcp_rn_slowpath_v3) ;  /* 0x0000000800887944 */ /* 0x020fea0003c00000 */
.L_x_15525:
[----:B------:R-:W-:Y:S05]  /*1810*/  BSYNC.RECONVERGENT B1 ;  /* 0x0000000000017941 */ /* 0x000fea0003800200 */
.L_x_15524:
        /* <DEDUP_REMOVED lines=20> */
[----:B-----5:R-:W-:Y:S05]  /*1960*/  CALL.REL.NOINC `($__internal_41_$__cuda_sm20_dblrcp_rn_slowpath_v3) ;  /* 0x0000000800307944 */ /* 0x020fea0003c00000 */
.L_x_15527:
[----:B------:R-:W-:Y:S05]  /*1970*/  BSYNC.RECONVERGENT B1 ;  /* 0x0000000000017941 */ /* 0x000fea0003800200 */
.L_x_15526:
        /* <DEDUP_REMOVED lines=21> */
.L_x_15529:
[----:B------:R-:W-:Y:S05]  /*1ad0*/  BSYNC.RECONVERGENT B1 ;  /* 0x0000000000017941 */ /* 0x000fea0003800200 */
.L_x_15528:
        /* <DEDUP_REMOVED lines=21> */
.L_x_15531:
[----:B------:R-:W-:Y:S05]  /*1c30*/  BSYNC.RECONVERGENT B1 ;  /* 0x0000000000017941 */ /* 0x000fea0003800200 */
.L_x_15530:
        /* <DEDUP_REMOVED lines=20> */
[----:B------:R-:W-:Y:S05]  /*1d80*/  CALL.REL.NOINC `($__internal_41_$__cuda_sm20_dblrcp_rn_slowpath_v3) ;  /* 0x0000000400287944 */ /* 0x000fea0003c00000 */
.L_x_15533:
[----:B------:R-:W-:Y:S05]  /*1d90*/  BSYNC.RECONVERGENT B1 ;  /* 0x0000000000017941 */ /* 0x000fea0003800200 */
.L_x_15532:
        /* <DEDUP_REMOVED lines=21> */
.L_x_15535:
[----:B------:R-:W-:Y:S05]  /*1ef0*/  BSYNC.RECONVERGENT B1 ;  /* 0x0000000000017941 */ /* 0x000fea0003800200 */
.L_x_15534:
        /* <DEDUP_REMOVED lines=21> */
.L_x_15537:
[----:B------:R-:W-:Y:S05]  /*2050*/  BSYNC.RECONVERGENT B1 ;  /* 0x0000000000017941 */ /* 0x000fea0003800200 */
.L_x_15536:
        /* <DEDUP_REMOVED lines=20> */
[----:B------:R-:W-:Y:S05]  /*21a0*/  CALL.REL.NOINC `($__internal_41_$__cuda_sm20_dblrcp_rn_slowpath_v3) ;  /* 0x0000000000207944 */ /* 0x000fea0003c00000 */
.L_x_15539:
[----:B------:R-:W-:Y:S05]  /*21b0*/  BSYNC.RECONVERGENT B1 ;  /* 0x0000000000017941 */ /* 0x000fea0003800200 */
.L_x_15538:
[----:B------:R-:W0:Y:S01]  /*21c0*/  LDC.64 R4, c[0x0][0x390] ;  /* 0x0000e400ff047b82 */ /* 0x000e220000000a00 */
[----:B------:R-:W1:Y:S01]  /*21d0*/  F2I.S64.F64.TRUNC R10, R2 ;  /* 0x00000002000a7311 */ /* 0x000e62000030d900 */
[----:B0-----:R-:W-:-:S04]  /*21e0*/  IMAD.WIDE.U32 R34, R34, 0x8, R4 ;  /* 0x0000000822227825 */ /* 0x001fc800078e0004 */
[----:B------:R-:W-:-:S05]  /*21f0*/  IMAD.WIDE.U32 R34, R22, 0x40, R34 ;  /* 0x0000004016227825 */ /* 0x000fca00078e0022 */
[----:B------:R-:W-:Y:S04]  /*2200*/  STG.E.ENL2.256 desc[UR4][R34.64], R28, R24 ;  /* 0xf800001c2218797f */ /* 0x000fe8000f121804 */
[----:B-1----:R-:W-:Y:S01]  /*2210*/  STG.E.ENL2.256 desc[UR4][R34.64+0x20], R12, R8 ;  /* 0xf800010c2208797f */ /* 0x002fe2000f121804 */
[----:B------:R-:W-:Y:S05]  /*2220*/  EXIT ;  /* 0x000000000000794d */ /* 0x000fea0003800000 */
        .weak           $__internal_41_$__cuda_sm20_dblrcp_rn_slowpath_v3
        .type           $__internal_41_$__cuda_sm20_dblrcp_rn_slowpath_v3,@function
        .size           $__internal_41_$__cuda_sm20_dblrcp_rn_slowpath_v3,(.L_x_68334 - $__internal_41_$__cuda_sm20_dblrcp_rn_slowpath_v3)
$__internal_41_$__cuda_sm20_dblrcp_rn_slowpath_v3:
        /* <DEDUP_REMOVED lines=26> */
.L_x_15543:
        /* <DEDUP_REMOVED lines=9> */
.L_x_15541:
[----:B------:R-:W-:Y:S02]  /*2460*/  LOP3.LUT R21, R5, 0x80000, RZ, 0xfc, !PT ;  /* 0x0008000005157812 */ /* 0x000fe400078efcff */
[----:B------:R-:W-:-:S07]  /*2470*/  MOV R20, R4 ;  /* 0x0000000400147202 */ /* 0x000fce0000000f00 */
.L_x_15542:
[----:B------:R-:W-:Y:S05]  /*2480*/  BSYNC.RECONVERGENT B0 ;  /* 0x0000000000007941 */ /* 0x000fea0003800200 */
.L_x_15540:
[----:B------:R-:W-:Y:S02]  /*2490*/  HFMA2 R5, -RZ, RZ, 0, 0 ;  /* 0x00000000ff057431 */ /* 0x000fe400000001ff */
[----:B------:R-:W-:Y:S01]  /*24a0*/  IMAD.MOV.U32 R4, RZ, RZ, R0 ;  /* 0x000000ffff047224 */ /* 0x000fe200078e0000 */
[----:B------:R-:W-:Y:S01]  /*24b0*/  MOV R3, R21 ;  /* 0x0000001500037202 */ /* 0x000fe20000000f00 */
[----:B------:R-:W-:Y:S02]  /*24c0*/  IMAD.MOV.U32 R2, RZ, RZ, R20 ;  /* 0x000000ffff027224 */ /* 0x000fe400078e0014 */
[----:B------:R-:W-:Y:S05]  /*24d0*/  RET.REL.NODEC R4 `(_ZN2at6native29vectorized_elementwise_kernelILi8EZNS0_50_GLOBAL__N__2680c7bb_12_PowKernel_cu_7dd49032_300329pow_tensor_scalar_kernel_implIllEEvRNS_18TensorIteratorBaseET0_EUllE1_St5arrayIPcLm2EEEEviS6_T1_) ;  /* 0xffffffd804c87950 */ /* 0x000fea0003c3ffff */
.L_x_15544:
        /* <DEDUP_REMOVED lines=10> */
.L_x_68334:


//--------------------- .text._ZN2at6native18elementwise_kernelILi128ELi4EZNS0_15gpu_kernel_implIZNS0_50_GLOBAL__N__2680c7bb_12_PowKernel_cu_7dd49032_300329pow_tensor_scalar_kernel_implIllEEvRNS_18TensorIteratorBaseET0_EUllE0_EEvS6_RKT_EUliE_EEviT1_ --------------------------
	.section	.text._ZN2at6native18elementwise_kernelILi128ELi4EZNS0_15gpu_kernel_implIZNS0_50_GLOBAL__N__2680c7bb_12_PowKernel_cu_7dd49032_300329pow_tensor_scalar_kernel_implIllEEvRNS_18TensorIteratorBaseET0_EUllE0_EEvS6_RKT_EUliE_EEviT1_,"ax",@progbits
	.align	128
        .global         _ZN2at6native18elementwise_kernelILi128ELi4EZNS0_15gpu_kernel_implIZNS0_50_GLOBAL__N__2680c7bb_12_PowKernel_cu_7dd49032_300329pow_tensor_scalar_kernel_implIllEEvRNS_18TensorIteratorBaseET0_EUllE0_EEvS6_RKT_EUliE_EEviT1_
        .type           _ZN2at6native18elementwise_kernelILi128ELi4EZNS0_15gpu_kernel_implIZNS0_50_GLOBAL__N__2680c7bb_12_PowKernel_cu_7dd49032_300329pow_tensor_scalar_kernel_implIllEEvRNS_18TensorIteratorBaseET0_EUllE0_EEvS6_RKT_EUliE_EEviT1_,@function
        .size           _ZN2at6native18elementwise_kernelILi128ELi4EZNS0_15gpu_kernel_implIZNS0_50_GLOBAL__N__2680c7bb_12_PowKernel_cu_7dd49032_300329pow_tensor_scalar_kernel_implIllEEvRNS_18TensorIteratorBaseET0_EUllE0_EEvS6_RKT_EUliE_EEviT1_,(.L_x_68573 - _ZN2at6native18elementwise_kernelILi128ELi4EZNS0_15gpu_kernel_implIZNS0_50_GLOBAL__N__2680c7bb_12_PowKernel_cu_7dd49032_300329pow_tensor_scalar_kernel_implIllEEvRNS_18TensorIteratorBaseET0_EUllE0_EEvS6_RKT_EUliE_EEviT1_)
        .other          _ZN2at6native18elementwise_kernelILi128ELi4EZNS0_15gpu_kernel_implIZNS0_50_GLOBAL__N__2680c7bb_12_PowKernel_cu_7dd49032_300329pow_tensor_scalar_kernel_implIllEEvRNS_18TensorIteratorBaseET0_EUllE0_EEvS6_RKT_EUliE_EEviT1_,@"STO_CUDA_ENTRY STV_DEFAULT"
_ZN2at6native18elementwise_kernelILi128ELi4EZNS0_15gpu_kernel_implIZNS0_50_GLOBAL__N__2680c7bb_12_PowKernel_cu_7dd49032_300329pow_tensor_scalar_kernel_implIllEEvRNS_18TensorIteratorBaseET0_EUllE0_EEvS6_RKT_EUliE_EEviT1_:
.text._ZN2at6native18elementwise_kernelILi128ELi4EZNS0_15gpu_kernel_implIZNS0_50_GLOBAL__N__2680c7bb_12_PowKernel_cu_7dd49032_300329pow_tensor_scalar_kernel_implIllEEvRNS_18TensorIteratorBaseET0_EUllE0_EEvS6_RKT_EUliE_EEviT1_:
        /* <DEDUP_REMOVED lines=319> */
.L_x_15547:
        /* <DEDUP_REMOVED lines=17> */
.L_x_15551:
[----:B------:R0:W5:Y:S01]  /*1500*/  LDG.E.U8 R4, desc[UR36][R2.64] ;  /* 0x0000002402047981 */ /* 0x000162000c1e1100 */
[----:B------:R-:W-:Y:S01]  /*1510*/  MOV R5, RZ ;  /* 0x000000ff00057202 */ /* 0x000fe20000000f00 */
[----:B------:R-:W-:Y:S06]  /*1520*/  BRA `(.L_x_15553) ;  /* 0x0000000c00407947 */ /* 0x000fec0003800000 */
.L_x_15550:
        /* <DEDUP_REMOVED lines=8> */
.L_x_15555:
[----:B------:R-:W2:Y:S02]  /*15b0*/  LDG.E R4, desc[UR36][R2.64] ;  /* 0x0000002402047981 */ /* 0x000ea4000c1e1900 */
[----:B--2---:R-:W-:Y:S01]  /*15c0*/  SHF.R.S32.HI R5, RZ, 0x1f, R4 ;  /* 0x0000001fff057819 */ /* 0x004fe20000011404 */
[----:B------:R-:W-:Y:S06]  /*15d0*/  BRA `(.L_x_15553) ;  /* 0x0000000c00147947 */ /* 0x000fec0003800000 */
.L_x_15554:
[----:B------:R-:W2:Y:S02]  /*15e0*/  LDG.E.S16 R4, desc[UR36][R2.64] ;  /* 0x0000002402047981 */ /* 0x000ea4000c1e1700 */
[----:B--2---:R-:W-:Y:S01]  /*15f0*/  SHF.R.S32.HI R5, RZ, 0x1f, R4 ;  /* 0x0000001fff057819 */ /* 0x004fe20000011404 */
[----:B------:R-:W-:Y:S06]  /*1600*/  BRA `(.L_x_15553) ;  /* 0x0000000c00087947 */ /* 0x000fec0003800000 */
.L_x_15549:
        /* <DEDUP_REMOVED lines=9> */
.L_x_15557:
[----:B------:R-:W2:Y:S02]  /*16a0*/  LDG.E.U16 R2, desc[UR36][R2.64] ;  /* 0x0000002402027981 */ /* 0x000ea4000c1e1500 */
[----:B--2---:R-:W-:-:S06]  /*16b0*/  HADD2.F32 R4, -RZ, R2.H0_H0 ;  /* 0x20000002ff047230 */ /* 0x004fcc0000004100 */
[----:B------:R-:W0:Y:S01]  /*16c0*/  F2I.S64.TRUNC R4, R4 ;  /* 0x0000000400047311 */ /* 0x000e22000020d900 */
[----:B------:R-:W-:Y:S05]  /*16d0*/  BRA `(.L_x_15553) ;  /* 0x0000000800d47947 */ /* 0x000fea0003800000 */
.L_x_15556:
        /* <DEDUP_REMOVED lines=9> */
.L_x_15559:
[----:B------:R-:W2:Y:S02]  /*1770*/  LDG.E.U16 R2, desc[UR36][R2.64] ;  /* 0x0000002402027981 */ /* 0x000ea4000c1e1500 */
[----:B--2---:R-:W-:-:S06]  /*1780*/  HADD2.F32 R4, -RZ, R2.H0_H0 ;  /* 0x20000002ff047230 */ /* 0x004fcc0000004100 */
[----:B------:R-:W0:Y:S01]  /*1790*/  F2I.S64.TRUNC R4, R4 ;  /* 0x0000000400047311 */ /* 0x000e22000020d900 */
[----:B------:R-:W-:Y:S05]  /*17a0*/  BRA `(.L_x_15553) ;  /* 0x0000000800a07947 */ /* 0x000fea0003800000 */
.L_x_15558:
[----:B------:R-:W2:Y:S02]  /*17b0*/  LDG.E.64 R2, desc[UR36][R2.64] ;  /* 0x0000002402027981 */ /* 0x000ea4000c1e1b00 */
[----:B--2---:R0:W1:Y:S01]  /*17c0*/  F2I.S64.F64.TRUNC R4, R2 ;  /* 0x0000000200047311 */ /* 0x004062000030d900 */
[----:B------:R-:W-:Y:S05]  /*17d0*/  BRA `(.L_x_15553) ;  /* 0x0000000800947947 */ /* 0x000fea0003800000 */
.L_x_15548:
        /* <DEDUP_REMOVED lines=13> */
.L_x_15562:
[----:B------:R-:W2:Y:S02]  /*18b0*/  LDG.E.64 R2, desc[UR36][R2.64] ;  /* 0x0000002402027981 */ /* 0x000ea4000c1e1b00 */
[----:B--2---:R0:W1:Y:S01]  /*18c0*/  F2I.S64.F64.TRUNC R4, R2 ;  /* 0x0000000200047311 */ /* 0x004062000030d900 */
[----:B------:R-:W-:Y:S05]  /*18d0*/  BRA `(.L_x_15553) ;  /* 0x0000000800547947 */ /* 0x000fea0003800000 */
.L_x_15561:
        /* <DEDUP_REMOVED lines=26> */
.L_x_15564:
        /* <DEDUP_REMOVED lines=13> */
.L_x_15563:
[----:B------:R-:W2:Y:S02]  /*1b50*/  LDG.E.U16 R4, desc[UR36][R2.64] ;  /* 0x0000002402047981 */ /* 0x000ea4000c1e1500 */
[----:B--2---:R-:W-:-:S06]  /*1b60*/  IMAD.U32 R4, R4, 0x10000, RZ ;  /* 0x0001000004047824 */ /* 0x004fcc00078e00ff */
[----:B------:R-:W0:Y:S01]  /*1b70*/  F2I.S64.TRUNC R4, R4 ;  /* 0x0000000400047311 */ /* 0x000e22000020d900 */
[----:B------:R-:W-:Y:S05]  /*1b80*/  BRA `(.L_x_15553) ;  /* 0x0000000400a87947 */ /* 0x000fea0003800000 */
.L_x_15560:
        /* <DEDUP_REMOVED lines=11> */
.L_x_15567:
        /* <DEDUP_REMOVED lines=21> */
.L_x_15571:
[----:B------:R-:W-:Y:S05]  /*1d90*/  BSYNC.RECONVERGENT B1 ;  /* 0x0000000000017941 */ /* 0x000fea0003800200 */
.L_x_15570:
[----:B------:R-:W-:Y:S01]  /*1da0*/  IMAD.SHL.U32 R0, R0, 0x100000, RZ ;  /* 0x0010000000007824 */ /* 0x000fe200078e00ff */
[----:B------:R-:W-:-:S04]  /*1db0*/  LEA R2, R2, 0x3b800000, 0x17 ;  /* 0x3b80000002027811 */ /* 0x000fc800078eb8ff */
[----:B------:R-:W-:-:S07]  /*1dc0*/  LOP3.LUT R4, R2, R0, R7, 0xfe, !PT ;  /* 0x0000000002047212 */ /* 0x000fce00078efe07 */
.L_x_15569:
[----:B------:R-:W-:Y:S05]  /*1dd0*/  BSYNC.RECONVERGENT B0 ;  /* 0x0000000000007941 */ /* 0x000fea0003800200 */
.L_x_15568:
[----:B------:R-:W1:Y:S01]  /*1de0*/  F2I.S64.TRUNC R4, R4 ;  /* 0x0000000400047311 */ /* 0x000e62000020d900 */
[----:B------:R-:W-:Y:S05]  /*1df0*/  BRA `(.L_x_15553) ;  /* 0x00000004000c7947 */ /* 0x000fea0003800000 */
.L_x_15566:
        /* <DEDUP_REMOVED lines=21> */
.L_x_15575:
[----:B------:R-:W-:Y:S05]  /*1f50*/  BSYNC.RECONVERGENT B1 ;  /* 0x0000000000017941 */ /* 0x000fea0003800200 */
.L_x_15574:
[----:B------:R-:W-:Y:S01]  /*1f60*/  IMAD.SHL.U32 R0, R0, 0x200000, RZ ;  /* 0x0020000000007824 */ /* 0x000fe200078e00ff */
[----:B------:R-:W-:-:S04]  /*1f70*/  LEA R2, R2, 0x37800000, 0x17 ;  /* 0x3780000002027811 */ /* 0x000fc800078eb8ff */
[----:B------:R-:W-:-:S07]  /*1f80*/  LOP3.LUT R4, R2, R0, R7, 0xfe, !PT ;  /* 0x0000000002047212 */ /* 0x000fce00078efe07 */
.L_x_15573:
[----:B------:R-:W-:Y:S05]  /*1f90*/  BSYNC.RECONVERGENT B0 ;  /* 0x0000000000007941 */ /* 0x000fea0003800200 */
.L_x_15572:
[----:B------:R-:W2:Y:S01]  /*1fa0*/  F2I.S64.TRUNC R4, R4 ;  /* 0x0000000400047311 */ /* 0x000ea2000020d900 */
[----:B------:R-:W-:Y:S05]  /*1fb0*/  BRA `(.L_x_15553) ;  /* 0x00000000009c7947 */ /* 0x000fea0003800000 */
.L_x_15565:
[----:B------:R-:W-:-:S09]  /*1fc0*/  UISETP.NE.AND UP0, UPT, UR4, 0x1c, UPT ;  /* 0x0000001c0400788c */ /* 0x000fd2000bf05270 */
[----:B------:R-:W-:Y:S05]  /*1fd0*/  BRA.U !UP0, `(.L_x_15576) ;  /* 0x00000001088c7547 */ /* 0x000fea000b800000 */
[----:B------:R-:W-:-:S09]  /*1fe0*/  UISETP.NE.AND UP0, UPT, UR4, 0x1d, UPT ;  /* 0x0000001d0400788c */ /* 0x000fd2000bf05270 */
[----:B------:R-:W-:Y:S05]  /*1ff0*/  BRA.U !UP0, `(.L_x_15577) ;  /* 0x00000001087c7547 */ /* 0x000fea000b800000 */
[----:B------:R-:W-:-:S09]  /*2000*/  UISETP.NE.AND UP0, UPT, UR4, 0x2c, UPT ;  /* 0x0000002c0400788c */ /* 0x000fd2000bf05270 */
[----:B------:R-:W-:Y:S05]  /*2010*/  BRA.U !UP0, `(.L_x_15578) ;  /* 0x0000000108487547 */ /* 0x000fea000b800000 */
.L_x_15552:
        /* <DEDUP_REMOVED lines=16> */
.L_x_15579:
[----:B------:R-:W-:Y:S01]  /*2120*/  CS2R R4, SRZ ;  /* 0x0000000000047805 */ /* 0x000fe2000001ff00 */
[----:B------:R-:W-:Y:S06]  /*2130*/  BRA `(.L_x_15553) ;  /* 0x00000000003c7947 */ /* 0x000fec0003800000 */
.L_x_15578:
        /* <DEDUP_REMOVED lines=8> */
.L_x_15581:
[----:B------:R-:W-:Y:S05]  /*21c0*/  BSYNC.RECONVERGENT B0 ;  /* 0x0000000000007941 */ /* 0x000fea0003800200 */
.L_x_15580:
[----:B------:R-:W4:Y:S01]  /*21d0*/  F2I.S64.TRUNC R4, R4 ;  /* 0x0000000400047311 */ /* 0x000f22000020d900 */
[----:B------:R-:W-:Y:S05]  /*21e0*/  BRA `(.L_x_15553) ;  /* 0x0000000000107947 */ /* 0x000fea0003800000 */
.L_x_15577:
[----:B------:R0:W5:Y:S01]  /*21f0*/  LDG.E.64 R4, desc[UR36][R2.64] ;  /* 0x0000002402047981 */ /* 0x000162000c1e1b00 */
[----:B------:R-:W-:Y:S05]  /*2200*/  BRA `(.L_x_15553) ;  /* 0x0000000000087947 */ /* 0x000fea0003800000 */
.L_x_15576:
[----:B------:R3:W5:Y:S01]  /*2210*/  LDG.E R4, desc[UR36][R2.64] ;  /* 0x0000002402047981 */ /* 0x000762000c1e1900 */
[----:B------:R-:W-:-:S07]  /*2220*/  IMAD.MOV.U32 R5, RZ, RZ, RZ ;  /* 0x000000ffff057224 */ /* 0x000fce00078e00ff */
.L_x_15553:
[----:B------:R-:W0:Y:S02]  /*2230*/  LDCU.64 UR6, c[0x0][0x580] ;  /* 0x0000b000ff0677ac */ /* 0x000e240008000a00 */
[-C--:B012345:R-:W-:Y:S02]  /*2240*/  IMAD R3, R5, R4.reuse, RZ ;  /* 0x0000000405037224 */ /* 0x0bffe400078e02ff */
[----:B------:R-:W-:Y:S01]  /*2250*/  IMAD.WIDE.U32 R6, R4, R4, RZ ;  /* 0x0000000404067225 */ /* 0x000fe200078e00ff */
[----:B------:R-:W-:-:S03]  /*2260*/  UPRMT UR4, UR41, 0x9910, URZ ;  /* 0x0000991029047896 */ /* 0x000fc600080000ff */
[----:B------:R-:W-:Y:S01]  /*2270*/  IMAD R3, R4, R5, R3 ;  /* 0x0000000504037224 */ /* 0x000fe200078e0203 */
[----:B------:R-:W-:Y:S01]  /*2280*/  UISETP.GT.AND UP0, UPT, UR4, 0x9, UPT ;  /* 0x000000090400788c */ /* 0x000fe2000bf04270 */
[----:B------:R-:W-:-:S03]  /*2290*/  IMAD.WIDE.U32 R8, R6, R4, RZ ;  /* 0x0000000406087225 */ /* 0x000fc600078e00ff */
[----:B------:R-:W-:-:S05]  /*22a0*/  IADD3 R3, PT, PT, R7, R3, RZ ;  /* 0x0000000307037210 */ /* 0x000fca0007ffe0ff */
[----:B------:R-:W-:Y:S01]  /*22b0*/  IMAD R3, R3, R4, RZ ;  /* 0x0000000403037224 */ /* 0x000fe200078e02ff */
[----:B------:R-:W-:Y:S02]  /*22c0*/  IADD3 R2, P0, PT, R16, UR6, RZ ;  /* 0x0000000610027c10 */ /* 0x000fe4000ff1e0ff */
[----:B------:R-:W-:Y:S01]  /*22d0*/  MOV R4, R8 ;  /* 0x0000000800047202 */ /* 0x000fe20000000f00 */
[----:B------:R-:W-:Y:S02]  /*22e0*/  IMAD R5, R5, R6, R3 ;  /* 0x0000000605057224 */ /* 0x000fe400078e0203 */
[----:B------:R-:W-:Y:S02]  /*22f0*/  IMAD.X R3, RZ, RZ, UR7, P0 ;  /* 0x00000007ff037e24 */ /* 0x000fe400080e06ff */
[----:B------:R-:W-:Y:S01]  /*2300*/  IMAD.IADD R5, R9, 0x1, R5 ;  /* 0x0000000109057824 */ /* 0x000fe200078e0205 */
        /* <DEDUP_REMOVED lines=11> */
.L_x_15585:
[----:B------:R3:W-:Y:S01]  /*23c0*/  STG.E.U8 desc[UR36][R2.64], R8 ;  /* 0x0000000802007986 */ /* 0x0007e2000c101124 */
[----:B------:R-:W-:Y:S05]  /*23d0*/  BRA `(.L_x_15587) ;  /* 0x0000000c003c7947 */ /* 0x000fea0003800000 */
.L_x_15584:
        /* <DEDUP_REMOVED lines=8> */
.L_x_15589:
[----:B------:R1:W-:Y:S01]  /*2460*/  STG.E desc[UR36][R2.64], R8 ;  /* 0x0000000802007986 */ /* 0x0003e2000c101924 */
[----:B------:R-:W-:Y:S05]  /*2470*/  BRA `(.L_x_15587) ;  /* 0x0000000c00147947 */ /* 0x000fea0003800000 */
.L_x_15588:
[----:B------:R2:W-:Y:S01]  /*2480*/  STG.E.U16 desc[UR36][R2.64], R8 ;  /* 0x0000000802007986 */ /* 0x0005e2000c101524 */
[----:B------:R-:W-:Y:S05]  /*2490*/  BRA `(.L_x_15587) ;  /* 0x0000000c000c7947 */ /* 0x000fea0003800000 */
.L_x_15583:
        /* <DEDUP_REMOVED lines=9> */
.L_x_15591:
[----:B------:R-:W0:Y:S02]  /*2530*/  I2F.S64 R0, R4 ;  /* 0x0000000400007312 */ /* 0x000e240000301400 */
[----:B0-----:R-:W-:-:S05]  /*2540*/  F2FP.F16.F32.PACK_AB R0, RZ, R0 ;  /* 0x00000000ff00723e */ /* 0x001fca00000000ff */
[----:B------:R0:W-:Y:S01]  /*2550*/  STG.E.U16 desc[UR36][R2.64], R0 ;  /* 0x0000000002007986 */ /* 0x0001e2000c101524 */
[----:B------:R-:W-:Y:S05]  /*2560*/  BRA `(.L_x_15587) ;  /* 0x0000000800d87947 */ /* 0x000fea0003800000 */
.L_x_15590:
        /* <DEDUP_REMOVED lines=10> */
.L_x_15593:
[----:B------:R-:W0:Y:S02]  /*2610*/  I2F.S64 R4, R4 ;  /* 0x0000000400047312 */ /* 0x000e240000301400 */
[----:B0-----:R-:W-:-:S04]  /*2620*/  F2FP.F16.F32.PACK_AB R5, RZ, R4 ;  /* 0x00000004ff05723e */ /* 0x001fc800000000ff */
[----:B------:R-:W-:-:S05]  /*2630*/  PRMT R5, R5, 0x5410, RZ ;  /* 0x0000541005057816 */ /* 0x000fca00000000ff */
[----:B------:R0:W-:Y:S01]  /*2640*/  STG.E desc[UR36][R2.64], R5 ;  /* 0x0000000502007986 */ /* 0x0001e2000c101924 */
[----:B------:R-:W-:Y:S05]  /*2650*/  BRA `(.L_x_15587) ;  /* 0x00000008009c7947 */ /* 0x000fea0003800000 */
.L_x_15592:
[----:B------:R-:W0:Y:S02]  /*2660*/  I2F.F64.S64 R4, R4 ;  /* 0x0000000400047312 */ /* 0x000e240000301c00 */
[----:B0-----:R0:W-:Y:S01]  /*2670*/  STG.E.64 desc[UR36][R2.64], R4 ;  /* 0x0000000402007986 */ /* 0x0011e2000c101b24 */
[----:B------:R-:W-:Y:S05]  /*2680*/  BRA `(.L_x_15587) ;  /* 0x0000000800907947 */ /* 0x000fea0003800000 */
.L_x_15582:
        /* <DEDUP_REMOVED lines=13> */
.L_x_15596:
[----:B------:R-:W0:Y:S01]  /*2760*/  I2F.F64.S64 R4, R4 ;  /* 0x0000000400047312 */ /* 0x000e220000301c00 */
[----:B------:R-:W-:-:S05]  /*2770*/  CS2R R6, SRZ ;  /* 0x0000000000067805 */ /* 0x000fca000001ff00 */
[----:B0-----:R0:W-:Y:S01]  /*2780*/  STG.E.128 desc[UR36][R2.64], R4 ;  /* 0x0000000402007986 */ /* 0x0011e2000c101d24 */
[----:B------:R-:W-:Y:S05]  /*2790*/  BRA `(.L_x_15587) ;  /* 0x00000008004c7947 */ /* 0x000fea0003800000 */
.L_x_15595:
        /* <DEDUP_REMOVED lines=19> */
.L_x_15600:
[----:B------:R-:W-:Y:S05]  /*28d0*/  BSYNC.RECONVERGENT B0 ;  /* 0x0000000000007941 */ /* 0x000fea0003800200 */
.L_x_15599:
[----:B------:R-:W-:-:S05]  /*28e0*/  LOP3.LUT R7, R0, 0x80, R7, 0xf8, !PT ;  /* 0x0000008000077812 */ /* 0x000fca00078ef807 */
[----:B------:R0:W-:Y:S01]  /*28f0*/  STG.E.U8 desc[UR36][R2.64], R7 ;  /* 0x0000000702007986 */ /* 0x0001e2000c101124 */
[----:B------:R-:W-:Y:S05]  /*2900*/  BRA `(.L_x_15587) ;  /* 0x0000000400f07947 */ /* 0x000fea0003800000 */
.L_x_15598:
[----:B------:R-:W0:Y:S01]  /*2910*/  I2F.S64 R5, R4 ;  /* 0x0000000400057312 */ /* 0x000e220000301400 */
[----:B------:R-:W-:Y:S01]  /*2920*/  BSSY.RECONVERGENT B0, `(.L_x_15601) ;  /* 0x000000e000007945 */ /* 0x000fe20003800200 */
[----:B0-----:R-:W-:Y:S02]  /*2930*/  LOP3.LUT R6, R5, 0x7fffffff, RZ, 0xc0, !PT ;  /* 0x7fffffff05067812 */ /* 0x001fe400078ec0ff */
        /* <DEDUP_REMOVED lines=12> */
.L_x_15602:
[----:B------:R-:W-:Y:S05]  /*2a00*/  BSYNC.RECONVERGENT B0 ;  /* 0x0000000000007941 */ /* 0x000fea0003800200 */
.L_x_15601:
[----:B------:R-:W-:-:S05]  /*2a10*/  LOP3.LUT R7, R0, 0x80, R7, 0xf8, !PT ;  /* 0x0000008000077812 */ /* 0x000fca00078ef807 */
[----:B------:R0:W-:Y:S01]  /*2a20*/  STG.E.U8 desc[UR36][R2.64], R7 ;  /* 0x0000000702007986 */ /* 0x0001e2000c101124 */
[----:B------:R-:W-:Y:S05]  /*2a30*/  BRA `(.L_x_15587) ;  /* 0x0000000400a47947 */ /* 0x000fea0003800000 */
.L_x_15597:
[----:B------:R-:W0:Y:S02]  /*2a40*/  I2F.S64 R0, R4 ;  /* 0x0000000400007312 */ /* 0x000e240000301400 */
[----:B0-----:R-:W-:-:S05]  /*2a50*/  F2FP.BF16.F32.PACK_AB R0, RZ, R0 ;  /* 0x00000000ff00723e */ /* 0x001fca00000010ff */
[----:B------:R0:W-:Y:S01]  /*2a60*/  STG.E.U16 desc[UR36][R2.64], R0 ;  /* 0x0000000002007986 */ /* 0x0001e2000c101524 */
[----:B------:R-:W-:Y:S05]  /*2a70*/  BRA `(.L_x_15587) ;  /* 0x0000000400947947 */ /* 0x000fea0003800000 */
.L_x_15594:
        /* <DEDUP_REMOVED lines=10> */
.L_x_15605:
        /* <DEDUP_REMOVED lines=13> */
.L_x_15608:
[----:B------:R-:W-:-:S04]  /*2bf0*/  SHF.R.U32.HI R0, RZ, 0x14, R5 ;  /* 0x00000014ff007819 */ /* 0x000fc80000011605 */
[----:B------:R-:W-:-:S04]  /*2c00*/  LOP3.LUT R0, R0, 0x1, RZ, 0xc0, !PT ;  /* 0x0000000100007812 */ /* 0x000fc800078ec0ff */
[----:B------:R-:W-:-:S04]  /*2c10*/  IADD3 R0, PT, PT, R5, 0x487ffff, R0 ;  /* 0x0487ffff05007810 */ /* 0x000fc80007ffe000 */
[----:B------:R-:W-:-:S04]  /*2c20*/  SHF.R.U32.HI R0, RZ, 0x14, R0 ;  /* 0x00000014ff007819 */ /* 0x000fc80000011600 */
[----:B------:R-:W-:-:S07]  /*2c30*/  LOP3.LUT R4, R0, 0xff, RZ, 0xc0, !PT ;  /* 0x000000ff00047812 */ /* 0x000fce00078ec0ff */
.L_x_15609:
[----:B------:R-:W-:-:S04]  /*2c40*/  SHF.R.U32.HI R5, RZ, 0x18, R5 ;  /* 0x00000018ff057819 */ /* 0x000fc80000011605 */
[----:B------:R-:W-:-:S04]  /*2c50*/  LOP3.LUT R4, R4, 0x80, R5, 0xf8, !PT ;  /* 0x0000008004047812 */ /* 0x000fc800078ef805 */
[----:B------:R-:W-:-:S07]  /*2c60*/  PRMT R0, R4, 0x7610, R0 ;  /* 0x0000761004007816 */ /* 0x000fce0000000000 */
.L_x_15607:
[----:B------:R-:W-:Y:S05]  /*2c70*/  BSYNC.RECONVERGENT B0 ;  /* 0x0000000000007941 */ /* 0x000fea0003800200 */
.L_x_15606:
[----:B------:R0:W-:Y:S01]  /*2c80*/  STG.E.U8 desc[UR36][R2.64], R0 ;  /* 0x0000000002007986 */ /* 0x0001e2000c101124 */
[----:B------:R-:W-:Y:S05]  /*2c90*/  BRA `(.L_x_15587) ;  /* 0x00000004000c7947 */ /* 0x000fea0003800000 */
.L_x_15604:
        /* <DEDUP_REMOVED lines=13> */
.L_x_15612:
[----:B------:R-:W-:-:S04]  /*2d70*/  SHF.R.U32.HI R0, RZ, 0x15, R5 ;  /* 0x00000015ff007819 */ /* 0x000fc80000011605 */
[----:B------:R-:W-:-:S04]  /*2d80*/  LOP3.LUT R0, R0, 0x1, RZ, 0xc0, !PT ;  /* 0x0000000100007812 */ /* 0x000fc800078ec0ff */
[----:B------:R-:W-:-:S04]  /*2d90*/  IADD3 R0, PT, PT, R5, 0x88fffff, R0 ;  /* 0x088fffff05007810 */ /* 0x000fc80007ffe000 */
[----:B------:R-:W-:-:S04]  /*2da0*/  SHF.R.U32.HI R0, RZ, 0x15, R0 ;  /* 0x00000015ff007819 */ /* 0x000fc80000011600 */
[----:B------:R-:W-:-:S07]  /*2db0*/  LOP3.LUT R4, R0, 0xff, RZ, 0xc0, !PT ;  /* 0x000000ff00047812 */ /* 0x000fce00078ec0ff */
.L_x_15613:
[----:B------:R-:W-:-:S04]  /*2dc0*/  SHF.R.U32.HI R5, RZ, 0x18, R5 ;  /* 0x00000018ff057819 */ /* 0x000fc80000011605 */
[----:B------:R-:W-:-:S04]  /*2dd0*/  LOP3.LUT R4, R4, 0x80, R5, 0xf8, !PT ;  /* 0x0000008004047812 */ /* 0x000fc800078ef805 */
[----:B------:R-:W-:-:S07]  /*2de0*/  PRMT R0, R4, 0x7610, R0 ;  /* 0x0000761004007816 */ /* 0x000fce0000000000 */
.L_x_15611:
[----:B------:R-:W-:Y:S05]  /*2df0*/  BSYNC.RECONVERGENT B0 ;  /* 0x0000000000007941 */ /* 0x000fea0003800200 */
.L_x_15610:
[----:B------:R0:W-:Y:S01]  /*2e00*/  STG.E.U8 desc[UR36][R2.64], R0 ;  /* 0x0000000002007986 */ /* 0x0001e2000c101124 */
[----:B------:R-:W-:Y:S05]  /*2e10*/  BRA `(.L_x_15587) ;  /* 0x0000000000ac7947 */ /* 0x000fea0003800000 */
.L_x_15603:
[----:B------:R-:W-:-:S09]  /*2e20*/  UISETP.NE.AND UP0, UPT, UR4, 0x1c, UPT ;  /* 0x0000001c0400788c */ /* 0x000fd2000bf05270 */
[----:B------:R-:W-:Y:S05]  /*2e30*/  BRA.U !UP0, `(.L_x_15614) ;  /* 0x0000000108a07547 */ /* 0x000fea000b800000 */
[----:B------:R-:W-:-:S09]  /*2e40*/  UISETP.NE.AND UP0, UPT, UR4, 0x1d, UPT ;  /* 0x0000001d0400788c */ /* 0x000fd2000bf05270 */
[----:B------:R-:W-:Y:S05]  /*2e50*/  BRA.U !UP0, `(.L_x_15615) ;  /* 0x0000000108907547 */ /* 0x000fea000b800000 */
[----:B------:R-:W-:-:S09]  /*2e60*/  UISETP.NE.AND UP0, UPT, UR4, 0x2c, UPT ;  /* 0x0000002c0400788c */ /* 0x000fd2000bf05270 */
[----:B------:R-:W-:Y:S05]  /*2e70*/  BRA.U !UP0, `(.L_x_15616) ;  /* 0x0000000108447547 */ /* 0x000fea000b800000 */
.L_x_15586:
        /* <DEDUP_REMOVED lines=16> */
.L_x_15617:
[----:B------:R-:W-:Y:S05]  /*2f80*/  BRA `(.L_x_15587) ;  /* 0x0000000000507947 */ /* 0x000fea0003800000 */
.L_x_15616:
        /* <DEDUP_REMOVED lines=17> */
.L_x_15615:
[----:B------:R0:W-:Y:S01]  /*30a0*/  STG.E.64 desc[UR36][R2.64], R4 ;  /* 0x0000000402007986 */ /* 0x0001e2000c101b24 */
[----:B------:R-:W-:Y:S05]  /*30b0*/  BRA `(.L_x_15587) ;  /* 0x0000000000047947 */ /* 0x000fea0003800000 */
.L_x_15614:
[----:B------:R0:W-:Y:S02]  /*30c0*/  STG.E desc[UR36][R2.64], R8 ;  /* 0x0000000802007986 */ /* 0x0001e4000c101924 */
.L_x_15587:
[----:B------:R-:W-:-:S07]  /*30d0*/  VIADD R17, R17, 0x80 ;  /* 0x0000008011117836 */ /* 0x000fce0000000000 */
.L_x_15546:
[----:B------:R-:W-:Y:S05]  /*30e0*/  BSYNC.RECONVERGENT B6 ;  /* 0x0000000000067941 */ /* 0x000fea0003800200 */
.L_x_15545:
        /* <DEDUP_REMOVED lines=307> */
.L_x_15620:
        /* <DEDUP_REMOVED lines=17> */
.L_x_15624:
[----:B------:R0:W5:Y:S01]  /*4530*/  LDG.E.U8 R4, desc[UR36][R2.64] ;  /* 0x0000002402047981 */ /* 0x000162000c1e1100 */
[----:B------:R-:W-:Y:S01]  /*4540*/  IMAD.MOV.U32 R5, RZ, RZ, RZ ;  /* 0x000000ffff057224 */ /* 0x000fe200078e00ff */
[----:B------:R-:W-:Y:S06]  /*4550*/  BRA `(.L_x_15626) ;  /* 0x0000000c00407947 */ /* 0x000fec0003800000 */
.L_x_15623:
        /* <DEDUP_REMOVED lines=8> */
.L_x_15628:
[----:B------:R-:W2:Y:S02]  /*45e0*/  LDG.E R4, desc[UR36][R2.64] ;  /* 0x0000002402047981 */ /* 0x000ea4000c1e1900 */
[----:B--2---:R-:W-:Y:S01]  /*45f0*/  SHF.R.S32.HI R5, RZ, 0x1f, R4 ;  /* 0x0000001fff057819 */ /* 0x004fe20000011404 */
[----:B------:R-:W-:Y:S06]  /*4600*/  BRA `(.L_x_15626) ;  /* 0x0000000c00147947 */ /* 0x000fec0003800000 */
.L_x_15627:
[----:B------:R-:W2:Y:S02]  /*4610*/  LDG.E.S16 R4, desc[UR36][R2.64] ;  /* 0x0000002402047981 */ /* 0x000ea4000c1e1700 */
[----:B--2---:R-:W-:Y:S01]  /*4620*/  SHF.R.S32.HI R5, RZ, 0x1f, R4 ;  /* 0x0000001fff057819 */ /* 0x004fe20000011404 */
[----:B------:R-:W-:Y:S06]  /*4630*/  BRA `(.L_x_15626) ;  /* 0x0000000c00087947 */ /* 0x000fec0003800000 */
.L_x_15622:
        /* <DEDUP_REMOVED lines=9> */
.L_x_15630:
[----:B------:R-:W2:Y:S02]  /*46d0*/  LDG.E.U16 R2, desc[UR36][R2.64] ;  /* 0x0000002402027981 */ /* 0x000ea4000c1e1500 */
[----:B--2---:R-:W-:-:S06]  /*46e0*/  HADD2.F32 R4, -RZ, R2.H0_H0 ;  /* 0x20000002ff047230 */ /* 0x004fcc0000004100 */
[----:B------:R-:W0:Y:S01]  /*46f0*/  F2I.S64.TRUNC R4, R4 ;  /* 0x0000000400047311 */ /* 0x000e22000020d900 */
[----:B------:R-:W-:Y:S05]  /*4700*/  BRA `(.L_x_15626) ;  /* 0x0000000800d47947 */ /* 0x000fea0003800000 */
.L_x_15629:
[----:B------:R-:W-:-:S09]  /*4710*/  UISETP.NE.AND UP0, UPT, UR4, 0x7, UPT ;  /* 0x000000070400788c */ /* 0x000fd2000bf05270 */
[----:B------:R-:W-:Y:S05]  /*4720*/  BRA.U !UP0, `(.L_x_15631) ;  /* 0x00000001082c7547 */ /* 0x000fea000b800000 */
[----:B------:R-:W-:-:S09]  /*4730*/  UISETP.NE.AND UP0, UPT, UR4, 0x8, UPT ;  /* 0x000000080400788c */ /* 0x000fd2000bf05270 */
[----:B------:R-:W-:Y:S05]  /*4740*/  BRA.U !UP0, `(.L_x_15632) ;  /* 0x0000000108147547 */ /* 0x000fea000b800000 */
[----:B------:R-:W-:-:S09]  /*4750*/  UISETP.NE.AND UP0, UPT, UR4, 0x9, UPT ;  /* 0x000000090400788c */ /* 0x000fd2000bf05270 */
[----:B------:R-:W-:Y:S05]  /*4760*/  BRA.U UP0, `(.L_x_15625) ;  /* 0x0000000900647547 */ /* 0x000fea000b800000 */
[----:B------:R-:W2:Y:S02]  /*4770*/  LDG.E R2, desc[UR36][R2.64] ;  /* 0x0000002402027981 */ /* 0x000ea4000c1e1900 */
[----:B--2---:R2:W3:Y:S01]  /*4780*/  F2I.S64.TRUNC R4, R2 ;  /* 0x0000000200047311 */ /* 0x0044e2000020d900 */
[----:B------:R-:W-:Y:S05]  /*4790*/  BRA `(.L_x_15626) ;  /* 0x0000000800b07947 */ /* 0x000fea0003800000 */
.L_x_15632:
[----:B------:R-:W2:Y:S02]  /*47a0*/  LDG.E.U16 R2, desc[UR36][R2.64] ;  /* 0x0000002402027981 */ /* 0x000ea4000c1e1500 */
[----:B--2---:R-:W-:-:S06]  /*47b0*/  HADD2.F32 R4, -RZ, R2.H0_H0 ;  /* 0x20000002ff047230 */ /* 0x004fcc0000004100 */
[----:B------:R-:W4:Y:S01]  /*47c0*/  F2I.S64.TRUNC R4, R4 ;  /* 0x0000000400047311 */ /* 0x000f22000020d900 */
[----:B------:R-:W-:Y:S05]  /*47d0*/  BRA `(.L_x_15626) ;  /* 0x0000000800a07947 */ /* 0x000fea0003800000 */
.L_x_15631:
[----:B------:R-:W2:Y:S02]  /*47e0*/  LDG.E.64 R2, desc[UR36][R2.64] ;  /* 0x0000002402027981 */ /* 0x000ea4000c1e1b00 */
[----:B--2---:R0:W1:Y:S01]  /*47f0*/  F2I.S64.F64.TRUNC R4, R2 ;  /* 0x0000000200047311 */ /* 0x004062000030d900 */
[----:B------:R-:W-:Y:S05]  /*4800*/  BRA `(.L_x_15626) ;  /* 0x0000000800947947 */ /* 0x000fea0003800000 */
.L_x_15621:
        /* <DEDUP_REMOVED lines=13> */
.L_x_15635:
[----:B------:R-:W2:Y:S02]  /*48e0*/  LDG.E.64 R2, desc[UR36][R2.64] ;  /* 0x0000002402027981 */ /* 0x000ea4000c1e1b00 */
[----:B--2---:R0:W1:Y:S01]  /*48f0*/  F2I.S64.F64.TRUNC R4, R2 ;  /* 0x0000000200047311 */ /* 0x004062000030d900 */
[----:B------:R-:W-:Y:S05]  /*4900*/  BRA `(.L_x_15626) ;  /* 0x0000000800547947 */ /* 0x000fea0003800000 */
.L_x_15634:
        /* <DEDUP_REMOVED lines=24> */
[----:B------:R-:W0:Y:S01]  /*4a90*/  F2I.S64.TRUNC R4, R5 ;  /* 0x0000000500047311 */ /* 0x000e22000020d900 */
[----:B------:R-:W-:Y:S05]  /*4aa0*/  BRA `(.L_x_15626) ;  /* 0x0000000400ec7947 */ /* 0x000fea0003800000 */
.L_x_15637:
        /* <DEDUP_REMOVED lines=13> */
.L_x_15636:
[----:B------:R-:W2:Y:S02]  /*4b80*/  LDG.E.U16 R4, desc[UR36][R2.64] ;  /* 0x0000002402047981 */ /* 0x000ea4000c1e1500 */
[----:B--2---:R-:W-:-:S06]  /*4b90*/  SHF.L.U32 R4, R4, 0x10, RZ ;  /* 0x0000001004047819 */ /* 0x004fcc00000006ff */
[----:B------:R-:W0:Y:S01]  /*4ba0*/  F2I.S64.TRUNC R4, R4 ;  /* 0x0000000400047311 */ /* 0x000e22000020d900 */
[----:B------:R-:W-:Y:S05]  /*4bb0*/  BRA `(.L_x_15626) ;  /* 0x0000000400a87947 */ /* 0x000fea0003800000 */
.L_x_15633:
        /* <DEDUP_REMOVED lines=11> */
.L_x_15640:
        /* <DEDUP_REMOVED lines=21> */
.L_x_15644:
[----:B------:R-:W-:Y:S05]  /*4dc0*/  BSYNC.RECONVERGENT B1 ;  /* 0x0000000000017941 */ /* 0x000fea0003800200 */
.L_x_15643:
[----:B------:R-:W-:Y:S02]  /*4dd0*/  SHF.L.U32 R0, R0, 0x14, RZ ;  /* 0x0000001400007819 */ /* 0x000fe400000006ff */
[----:B------:R-:W-:-:S04]  /*4de0*/  LEA R2, R2, 0x3b800000, 0x17 ;  /* 0x3b80000002027811 */ /* 0x000fc800078eb8ff */
[----:B------:R-:W-:-:S07]  /*4df0*/  LOP3.LUT R4, R2, R0, R7, 0xfe, !PT ;  /* 0x0000000002047212 */ /* 0x000fce00078efe07 */
.L_x_15642:
[----:B------:R-:W-:Y:S05]  /*4e00*/  BSYNC.RECONVERGENT B0 ;  /* 0x0000000000007941 */ /* 0x000fea0003800200 */
.L_x_15641:
[----:B------:R-:W0:Y:S01]  /*4e10*/  F2I.S64.TRUNC R4, R4 ;  /* 0x0000000400047311 */ /* 0x000e22000020d900 */
[----:B------:R-:W-:Y:S05]  /*4e20*/  BRA `(.L_x_15626) ;  /* 0x00000004000c7947 */ /* 0x000fea0003800000 */
.L_x_15639:
        /* <DEDUP_REMOVED lines=21> */
.L_x_15648:
[----:B------:R-:W-:Y:S05]  /*4f80*/  BSYNC.RECONVERGENT B1 ;  /* 0x0000000000017941 */ /* 0x000fea0003800200 */
.L_x_15647:
[----:B------:R-:W-:Y:S01]  /*4f90*/  IMAD.SHL.U32 R0, R0, 0x200000, RZ ;  /* 0x0020000000007824 */ /* 0x000fe200078e00ff */
[----:B------:R-:W-:-:S04]  /*4fa0*/  LEA R2, R2, 0x37800000, 0x17 ;  /* 0x3780000002027811 */ /* 0x000fc800078eb8ff */
[----:B------:R-:W-:-:S07]  /*4fb0*/  LOP3.LUT R4, R2, R0, R7, 0xfe, !PT ;  /* 0x0000000002047212 */ /* 0x000fce00078efe07 */
.L_x_15646:
[----:B------:R-:W-:Y:S05]  /*4fc0*/  BSYNC.RECONVERGENT B0 ;  /* 0x0000000000007941 */ /* 0x000fea0003800200 */
.L_x_15645:
[----:B------:R-:W0:Y:S01]  /*4fd0*/  F2I.S64.TRUNC R4, R4 ;  /* 0x0000000400047311 */ /* 0x000e22000020d900 */
[----:B------:R-:W-:Y:S05]  /*4fe0*/  BRA `(.L_x_15626) ;  /* 0x00000000009c7947 */ /* 0x000fea0003800000 */
.L_x_15638:
        /* <DEDUP_REMOVED lines=14> */
.L_x_15652:
[----:B------:R-:W-:Y:S05]  /*50d0*/  BSYNC.RECONVERGENT B0 ;  /* 0x0000000000007941 */ /* 0x000fea0003800200 */
.L_x_15651:
[----:B------:R-:W0:Y:S01]  /*50e0*/  F2I.S64.TRUNC R4, R4 ;  /* 0x0000000400047311 */ /* 0x000e22000020d900 */
[----:B------:R-:W-:Y:S05]  /*50f0*/  BRA `(.L_x_15626) ;  /* 0x0000000000587947 */ /* 0x000fea0003800000 */
.L_x_15625:
        /* <DEDUP_REMOVED lines=16> */
.L_x_15653:
[----:B------:R-:W-:Y:S01]  /*5200*/  CS2R R4, SRZ ;  /* 0x0000000000047805 */ /* 0x000fe2000001ff00 */
[----:B------:R-:W-:Y:S06]  /*5210*/  BRA `(.L_x_15626) ;  /* 0x0000000000107947 */ /* 0x000fec0003800000 */
.L_x_15650:
[----:B------:R0:W5:Y:S01]  /*5220*/  LDG.E.64 R4, desc[UR36][R2.64] ;  /* 0x0000002402047981 */ /* 0x000162000c1e1b00 */
[----:B------:R-:W-:Y:S05]  /*5230*/  BRA `(.L_x_15626) ;  /* 0x0000000000087947 */ /* 0x000fea0003800000 */
.L_x_15649:
[----:B------:R0:W5:Y:S01]  /*5240*/  LDG.E R4, desc[UR36][R2.64] ;  /* 0x0000002402047981 */ /* 0x000162000c1e1900 */
[----:B------:R-:W-:-:S07]  /*5250*/  MOV R5, RZ ;  /* 0x000000ff00057202 */ /* 0x000fce0000000f00 */
.L_x_15626:
[----:B------:R-:W2:Y:S01]  /*5260*/  LDCU.64 UR6, c[0x0][0x580] ;  /* 0x0000b000ff0677ac */ /* 0x000ea20008000a00 */
[-C--:B01-345:R-:W-:Y:S02]  /*5270*/  IMAD R3, R5, R4.reuse, RZ ;  /* 0x0000000405037224 */ /* 0x0bbfe400078e02ff */
[----:B------:R-:W-:Y:S01]  /*5280*/  IMAD.WIDE.U32 R6, R4, R4, RZ ;  /* 0x0000000404067225 */ /* 0x000fe200078e00ff */
[----:B------:R-:W-:-:S03]  /*5290*/  UPRMT UR4, UR41, 0x9910, URZ ;  /* 0x0000991029047896 */ /* 0x000fc600080000ff */
[----:B------:R-:W-:Y:S01]  /*52a0*/  IMAD R3, R4, R5, R3 ;  /* 0x0000000504037224 */ /* 0x000fe200078e0203 */
[----:B------:R-:W-:Y:S01]  /*52b0*/  UISETP.GT.AND UP0, UPT, UR4, 0x9, UPT ;  /* 0x000000090400788c */ /* 0x000fe2000bf04270 */
[----:B------:R-:W-:-:S04]  /*52c0*/  IMAD.WIDE.U32 R8, R6, R4, RZ ;  /* 0x0000000406087225 */ /* 0x000fc800078e00ff */
[----:B------:R-:W-:-:S04]  /*52d0*/  IMAD.IADD R3, R7, 0x1, R3 ;  /* 0x0000000107037824 */ /* 0x000fc800078e0203 */
[----:B------:R-:W-:Y:S01]  /*52e0*/  IMAD R3, R3, R4, RZ ;  /* 0x0000000403037224 */ /* 0x000fe200078e02ff */
[----:B--2---:R-:W-:Y:S01]  /*52f0*/  IADD3 R2, P0, PT, R16, UR6, RZ ;  /* 0x0000000610027c10 */ /* 0x004fe2000ff1e0ff */
[----:B------:R-:W-:Y:S02]  /*5300*/  IMAD.MOV.U32 R4, RZ, RZ, R8 ;  /* 0x000000ffff047224 */ /* 0x000fe400078e0008 */
[----:B------:R-:W-:Y:S02]  /*5310*/  IMAD R5, R5, R6, R3 ;  /* 0x0000000605057224 */ /* 0x000fe400078e0203 */
[----:B------:R-:W-:-:S03]  /*5320*/  IMAD.X R3, RZ, RZ, UR7, P0 ;  /* 0x00000007ff037e24 */ /* 0x000fc600080e06ff */
[----:B------:R-:W-:Y:S01]  /*5330*/  IADD3 R5, PT, PT, R9, R5, RZ ;  /* 0x0000000509057210 */ /* 0x000fe20007ffe0ff */
        /* <DEDUP_REMOVED lines=11> */
.L_x_15657:
[----:B------:R0:W-:Y:S01]  /*53f0*/  STG.E.U8 desc[UR36][R2.64], R8 ;  /* 0x0000000802007986 */ /* 0x0001e2000c101124 */
[----:B------:R-:W-:Y:S05]  /*5400*/  BRA `(.L_x_15659) ;  /* 0x0000000c00387947 */ /* 0x000fea0003800000 */
.L_x_15656:
        /* <DEDUP_REMOVED lines=8> */
.L_x_15661:
[----:B------:R0:W-:Y:S01]  /*5490*/  STG.E desc[UR36][R2.64], R8 ;  /* 0x0000000802007986 */ /* 0x0001e2000c101924 */
[----:B------:R-:W-:Y:S05]  /*54a0*/  BRA `(.L_x_15659) ;  /* 0x0000000c00107947 */ /* 0x000fea0003800000 */
.L_x_15660:
[----:B------:R0:W-:Y:S01]  /*54b0*/  STG.E.U16 desc[UR36][R2.64], R8 ;  /* 0x0000000802007986 */ /* 0x0001e2000c101524 */
[----:B------:R-:W-:Y:S05]  /*54c0*/  BRA `(.L_x_15659) ;  /* 0x0000000c00087947 */ /* 0x000fea0003800000 */
.L_x_15655:
        /* <DEDUP_REMOVED lines=9> */
.L_x_15663:
[----:B------:R-:W0:Y:S02]  /*5560*/  I2F.S64 R0, R4 ;  /* 0x0000000400007312 */ /* 0x000e240000301400 */
[----:B0-----:R-:W-:-:S05]  /*5570*/  F2FP.F16.F32.PACK_AB R0, RZ, R0 ;  /* 0x00000000ff00723e */ /* 0x001fca00000000ff */
[----:B------:R0:W-:Y:S01]  /*5580*/  STG.E.U16 desc[UR36][R2.64], R0 ;  /* 0x0000000002007986 */ /* 0x0001e2000c101524 */
[----:B------:R-:W-:Y:S05]  /*5590*/  BRA `(.L_x_15659) ;  /* 0x0000000800d47947 */ /* 0x000fea0003800000 */
.L_x_15662:
        /* <DEDUP_REMOVED lines=10> */
.L_x_15665:
[----:B------:R-:W0:Y:S02]  /*5640*/  I2F.S64 R4, R4 ;  /* 0x0000000400047312 */ /* 0x000e240000301400 */
[----:B0-----:R-:W-:-:S04]  /*5650*/  F2FP.F16.F32.PACK_AB R5, RZ, R4 ;  /* 0x00000004ff05723e */ /* 0x001fc800000000ff */
[----:B------:R-:W-:-:S05]  /*5660*/  PRMT R5, R5, 0x5410, RZ ;  /* 0x0000541005057816 */ /* 0x000fca00000000ff */
[----:B------:R0:W-:Y:S01]  /*5670*/  STG.E desc[UR36][R2.64], R5 ;  /* 0x0000000502007986 */ /* 0x0001e2000c101924 */
[----:B------:R-:W-:Y:S05]  /*5680*/  BRA `(.L_x_15659) ;  /* 0x0000000800987947 */ /* 0x000fea0003800000 */
.L_x_15664:
[----:B------:R-:W0:Y:S02]  /*5690*/  I2F.F64.S64 R4, R4 ;  /* 0x0000000400047312 */ /* 0x000e240000301c00 */
[----:B0-----:R0:W-:Y:S01]  /*56a0*/  STG.E.64 desc[UR36][R2.64], R4 ;  /* 0x0000000402007986 */ /* 0x0011e2000c101b24 */
[----:B------:R-:W-:Y:S05]  /*56b0*/  BRA `(.L_x_15659) ;  /* 0x00000008008c7947 */ /* 0x000fea0003800000 */
.L_x_15654:
        /* <DEDUP_REMOVED lines=12> */
.L_x_15669:
[----:B------:R-:W0:Y:S01]  /*5780*/  I2F.S64 R5, R4 ;  /* 0x0000000400057312 */ /* 0x000e220000301400 */
        /* <DEDUP_REMOVED lines=17> */
.L_x_15672:
[----:B------:R-:W-:-:S04]  /*58a0*/  SHF.R.U32.HI R5, RZ, 0x18, R5 ;  /* 0x00000018ff057819 */ /* 0x000fc80000011605 */
[----:B------:R-:W-:-:S07]  /*58b0*/  LOP3.LUT R0, R0, 0x80, R5, 0xf8, !PT ;  /* 0x0000008000007812 */ /* 0x000fce00078ef805 */
.L_x_15671:
[----:B------:R-:W-:Y:S05]  /*58c0*/  BSYNC.RECONVERGENT B0 ;  /* 0x0000000000007941 */ /* 0x000fea0003800200 */
.L_x_15670:
[----:B------:R0:W-:Y:S01]  /*58d0*/  STG.E.U8 desc[UR36][R2.64], R0 ;  /* 0x0000000002007986 */ /* 0x0001e2000c101124 */
[----:B------:R-:W-:Y:S05]  /*58e0*/  BRA `(.L_x_15659) ;  /* 0x0000000800007947 */ /* 0x000fea0003800000 */
.L_x_15668:
        /* <DEDUP_REMOVED lines=18> */
.L_x_15675:
[----:B------:R-:W-:-:S04]  /*5a10*/  SHF.R.U32.HI R5, RZ, 0x18, R5 ;  /* 0x00000018ff057819 */ /* 0x000fc80000011605 */
[----:B------:R-:W-:-:S07]  /*5a20*/  LOP3.LUT R0, R0, 0x80, R5, 0xf8, !PT ;  /* 0x0000008000007812 */ /* 0x000fce00078ef805 */
.L_x_15674:
[----:B------:R-:W-:Y:S05]  /*5a30*/  BSYNC.RECONVERGENT B0 ;  /* 0x0000000000007941 */ /* 0x000fea0003800200 */
.L_x_15673:
[----:B------:R0:W-:Y:S01]  /*5a40*/  STG.E.U8 desc[UR36][R2.64], R0 ;  /* 0x0000000002007986 */ /* 0x0001e2000c101124 */
[----:B------:R-:W-:Y:S05]  /*5a50*/  BRA `(.L_x_15659) ;  /* 0x0000000400a47947 */ /* 0x000fea0003800000 */
.L_x_15667:
        /* <DEDUP_REMOVED lines=23> */
.L_x_15677:
[----:B------:R0:W-:Y:S01]  /*5bd0*/  STG.E.64 desc[UR36][R2.64], R4 ;  /* 0x0000000402007986 */ /* 0x0001e2000c101b24 */
[----:B------:R-:W-:Y:S05]  /*5be0*/  BRA `(.L_x_15659) ;  /* 0x0000000400407947 */ /* 0x000fea0003800000 */
.L_x_15676:
[----:B------:R0:W-:Y:S01]  /*5bf0*/  STG.E desc[UR36][R2.64], R8 ;  /* 0x0000000802007986 */ /* 0x0001e2000c101924 */
[----:B------:R-:W-:Y:S05]  /*5c00*/  BRA `(.L_x_15659) ;  /* 0x0000000400387947 */ /* 0x000fea0003800000 */
.L_x_15666:
        /* <DEDUP_REMOVED lines=11> */
.L_x_15679:
[----:B------:R-:W0:Y:S01]  /*5cc0*/  I2F.F64.S64 R4, R4 ;  /* 0x0000000400047312 */ /* 0x000e220000301c00 */
[----:B------:R-:W-:-:S05]  /*5cd0*/  CS2R R6, SRZ ;  /* 0x0000000000067805 */ /* 0x000fca000001ff00 */
[----:B0-----:R4:W-:Y:S01]  /*5ce0*/  STG.E.128 desc[UR36][R2.64], R4 ;  /* 0x0000000402007986 */ /* 0x0019e2000c101d24 */
[----:B------:R-:W-:Y:S05]  /*5cf0*/  BRA `(.L_x_15659) ;  /* 0x0000000000fc7947 */ /* 0x000fea0003800000 */
.L_x_15678:
[----:B------:R-:W-:-:S09]  /*5d00*/  UISETP.NE.AND UP0, UPT, UR4, 0xf, UPT ;  /* 0x0000000f0400788c */ /* 0x000fd2000bf05270 */
[----:B------:R-:W-:Y:S05]  /*5d10*/  BRA.U !UP0, `(.L_x_15680) ;  /* 0x0000000108e87547 */ /* 0x000fea000b800000 */
[----:B------:R-:W-:-:S09]  /*5d20*/  UISETP.NE.AND UP0, UPT, UR4, 0x17, UPT ;  /* 0x000000170400788c */ /* 0x000fd2000bf05270 */
[----:B------:R-:W-:Y:S05]  /*5d30*/  BRA.U !UP0, `(.L_x_15681) ;  /* 0x0000000108907547 */ /* 0x000fea000b800000 */
[----:B------:R-:W-:-:S09]  /*5d40*/  UISETP.NE.AND UP0, UPT, UR4, 0x18, UPT ;  /* 0x000000180400788c */ /* 0x000fd2000bf05270 */
[----:B------:R-:W-:Y:S05]  /*5d50*/  BRA.U !UP0, `(.L_x_15682) ;  /* 0x0000000108447547 */ /* 0x000fea000b800000 */
.L_x_15658:
        /* <DEDUP_REMOVED lines=16> */
.L_x_15683:
[----:B------:R-:W-:Y:S05]  /*5e60*/  BRA `(.L_x_15659) ;  /* 0x0000000000a07947 */ /* 0x000fea0003800000 */
.L_x_15682:
        /* <DEDUP_REMOVED lines=13> */
.L_x_15685:
[----:B------:R-:W-:Y:S05]  /*5f40*/  BSYNC.RECONVERGENT B0 ;  /* 0x0000000000007941 */ /* 0x000fea0003800200 */
.L_x_15684:
[----:B------:R-:W-:-:S05]  /*5f50*/  LOP3.LUT R7, R0, 0x80, R7, 0xf8, !PT ;  /* 0x0000008000077812 */ /* 0x000fca00078ef807 */
[----:B------:R2:W-:Y:S01]  /*5f60*/  STG.E.U8 desc[UR36][R2.64], R7 ;  /* 0x0000000702007986 */ /* 0x0005e2000c101124 */
[----:B------:R-:W-:Y:S05]  /*5f70*/  BRA `(.L_x_15659) ;  /* 0x00000000005c7947 */ /* 0x000fea0003800000 */
.L_x_15681:
        /* <DEDUP_REMOVED lines=12> */
.L_x_15687:
[----:B------:R-:W-:Y:S02]  /*6040*/  ISETP.GT.U32.AND P0, PT, R6, 0x7f800000, PT ;  /* 0x7f8000000600780c */ /* 0x000fe40003f04070 */
[----:B------:R-:W-:-:S04]  /*6050*/  MOV R0, 0x7f ;  /* 0x0000007f00007802 */ /* 0x000fc80000000f00 */
[----:B------:R-:W-:-:S07]  /*6060*/  SEL R0, R0, 0x7c, P0 ;  /* 0x0000007c00007807 */ /* 0x000fce0000000000 */
.L_x_15688:
[----:B------:R-:W-:Y:S05]  /*6070*/  BSYNC.RECONVERGENT B0 ;  /* 0x0000000000007941 */ /* 0x000fea0003800200 */
.L_x_15686:
[----:B------:R-:W-:-:S04]  /*6080*/  SHF.R.U32.HI R5, RZ, 0x18, R5 ;  /* 0x00000018ff057819 */ /* 0x000fc80000011605 */
[----:B------:R-:W-:-:S05]  /*6090*/  LOP3.LUT R5, R0, 0x80, R5, 0xf8, !PT ;  /* 0x0000008000057812 */ /* 0x000fca00078ef805 */
[----:B------:R1:W-:Y:S01]  /*60a0*/  STG.E.U8 desc[UR36][R2.64], R5 ;  /* 0x0000000502007986 */ /* 0x0003e2000c101124 */
[----:B------:R-:W-:Y:S05]  /*60b0*/  BRA `(.L_x_15659) ;  /* 0x00000000000c7947 */ /* 0x000fea0003800000 */
.L_x_15680:
[----:B------:R-:W0:Y:S02]  /*60c0*/  I2F.S64 R0, R4 ;  /* 0x0000000400007312 */ /* 0x000e240000301400 */
[----:B0-----:R-:W-:-:S05]  /*60d0*/  F2FP.BF16.F32.PACK_AB R0, RZ, R0 ;  /* 0x00000000ff00723e */ /* 0x001fca00000010ff */
[----:B------:R0:W-:Y:S02]  /*60e0*/  STG.E.U16 desc[UR36][R2.64], R0 ;  /* 0x0000000002007986 */ /* 0x0001e4000c101524 */
.L_x_15659:
[----:B------:R-:W-:-:S07]  /*60f0*/  VIADD R17, R17, 0x80 ;  /* 0x0000008011117836 */ /* 0x000fce0000000000 */
.L_x_15619:
[----:B------:R-:W-:Y:S05]  /*6100*/  BSYNC.RECONVERGENT B6 ;  /* 0x0000000000067941 */ /* 0x000fea0003800200 */
.L_x_15618:
        /* <DEDUP_REMOVED lines=307> */
.L_x_15691:
        /* <DEDUP_REMOVED lines=17> */
.L_x_15695:
[----:B------:R0:W5:Y:S01]  /*7550*/  LDG.E.U8 R4, desc[UR36][R2.64] ;  /* 0x0000002402047981 */ /* 0x000162000c1e1100 */
[----:B------:R-:W-:Y:S01]  /*7560*/  IMAD.MOV.U32 R5, RZ, RZ, RZ ;  /* 0x000000ffff057224 */ /* 0x000fe200078e00ff */
[----:B------:R-:W-:Y:S06]  /*7570*/  BRA `(.L_x_15697) ;  /* 0x0000000c00407947 */ /* 0x000fec0003800000 */
.L_x_15694:
        /* <DEDUP_REMOVED lines=8> */
.L_x_15699:
[----:B------:R-:W2:Y:S02]  /*7600*/  LDG.E R4, desc[UR36][R2.64] ;  /* 0x0000002402047981 */ /* 0x000ea4000c1e1900 */
[----:B--2---:R-:W-:Y:S01]  /*7610*/  SHF.R.S32.HI R5, RZ, 0x1f, R4 ;  /* 0x0000001fff057819 */ /* 0x004fe20000011404 */
[----:B------:R-:W-:Y:S06]  /*7620*/  BRA `(.L_x_15697) ;  /* 0x0000000c00147947 */ /* 0x000fec0003800000 */
.L_x_15698:
[----:B------:R-:W2:Y:S02]  /*7630*/  LDG.E.S16 R4, desc[UR36][R2.64] ;  /* 0x0000002402047981 */ /* 0x000ea4000c1e1700 */
[----:B--2---:R-:W-:Y:S01]  /*7640*/  SHF.R.S32.HI R5, RZ, 0x1f, R4 ;  /* 0x0000001fff057819 */ /* 0x004fe20000011404 */
[----:B------:R-:W-:Y:S06]  /*7650*/  BRA `(.L_x_15697) ;  /* 0x0000000c00087947 */ /* 0x000fec0003800000 */
.L_x_15693:
        /* <DEDUP_REMOVED lines=9> */
.L_x_15701:
[----:B------:R-:W2:Y:S02]  /*76f0*/  LDG.E.U16 R2, desc[UR36][R2.64] ;  /* 0x0000002402027981 */ /* 0x000ea4000c1e1500 */
[----:B--2---:R-:W-:-:S06]  /*7700*/  HADD2.F32 R4, -RZ, R2.H0_H0 ;  /* 0x20000002ff047230 */ /* 0x004fcc0000004100 */
[----:B------:R-:W0:Y:S01]  /*7710*/  F2I.S64.TRUNC R4, R4 ;  /* 0x0000000400047311 */ /* 0x000e22000020d900 */
[----:B------:R-:W-:Y:S05]  /*7720*/  BRA `(.L_x_15697) ;  /* 0x0000000800d47947 */ /* 0x000fea0003800000 */
.L_x_15700:
        /* <DEDUP_REMOVED lines=9> */
.L_x_15703:
[----:B------:R-:W2:Y:S02]  /*77c0*/  LDG.E.U16 R2, desc[UR36][R2.64] ;  /* 0x0000002402027981 */ /* 0x000ea4000c1e1500 */
[----:B--2---:R-:W-:-:S06]  /*77d0*/  HADD2.F32 R4, -RZ, R2.H0_H0 ;  /* 0x20000002ff047230 */ /* 0x004fcc0000004100 */
[----:B------:R-:W0:Y:S01]  /*77e0*/  F2I.S64.TRUNC R4, R4 ;  /* 0x0000000400047311 */ /* 0x000e22000020d900 */
[----:B------:R-:W-:Y:S05]  /*77f0*/  BRA `(.L_x_15697) ;  /* 0x0000000800a07947 */ /* 0x000fea0003800000 */
.L_x_15702:
[----:B------:R-:W2:Y:S02]  /*7800*/  LDG.E.64 R2, desc[UR36][R2.64] ;  /* 0x0000002402027981 */ /* 0x000ea4000c1e1b00 */
[----:B--2---:R0:W1:Y:S01]  /*7810*/  F2I.S64.F64.TRUNC R4, R2 ;  /* 0x0000000200047311 */ /* 0x004062000030d900 */
[----:B------:R-:W-:Y:S05]  /*7820*/  BRA `(.L_x_15697) ;  /* 0x0000000800947947 */ /* 0x000fea0003800000 */
.L_x_15692:
        /* <DEDUP_REMOVED lines=13> */
.L_x_15706:
[----:B------:R-:W2:Y:S02]  /*7900*/  LDG.E.64 R2, desc[UR36][R2.64] ;  /* 0x0000002402027981 */ /* 0x000ea4000c1e1b00 */
[----:B--2---:R0:W1:Y:S01]  /*7910*/  F2I.S64.F64.TRUNC R4, R2 ;  /* 0x0000000200047311 */ /* 0x004062000030d900 */
[----:B------:R-:W-:Y:S05]  /*7920*/  BRA `(.L_x_15697) ;  /* 0x0000000800547947 */ /* 0x000fea0003800000 */
.L_x_15705:
        /* <DEDUP_REMOVED lines=26> */
.L_x_15708:
        /* <DEDUP_REMOVED lines=13> */
.L_x_15707:
[----:B------:R-:W2:Y:S02]  /*7ba0*/  LDG.E.U16 R4, desc[UR36][R2.64] ;  /* 0x0000002402047981 */ /* 0x000ea4000c1e1500 */
[----:B--2---:R-:W-:-:S06]  /*7bb0*/  SHF.L.U32 R4, R4, 0x10, RZ ;  /* 0x0000001004047819 */ /* 0x004fcc00000006ff */
[----:B------:R-:W4:Y:S01]  /*7bc0*/  F2I.S64.TRUNC R4, R4 ;  /* 0x0000000400047311 */ /* 0x000f22000020d900 */
[----:B------:R-:W-:Y:S05]  /*7bd0*/  BRA `(.L_x_15697) ;  /* 0x0000000400a87947 */ /* 0x000fea0003800000 */
.L_x_15704:
        /* <DEDUP_REMOVED lines=11> */
.L_x_15711:
        /* <DEDUP_REMOVED lines=21> */
.L_x_15715:
[----:B------:R-:W-:Y:S05]  /*7de0*/  BSYNC.RECONVERGENT B1 ;  /* 0x0000000000017941 */ /* 0x000fea0003800200 */
.L_x_15714:
[----:B------:R-:W-:Y:S02]  /*7df0*/  SHF.L.U32 R0, R0, 0x14, RZ ;  /* 0x0000001400007819 */ /* 0x000fe400000006ff */
[----:B------:R-:W-:-:S04]  /*7e00*/  LEA R2, R2, 0x3b800000, 0x17 ;  /* 0x3b80000002027811 */ /* 0x000fc800078eb8ff */
[----:B------:R-:W-:-:S07]  /*7e10*/  LOP3.LUT R4, R2, R0, R7, 0xfe, !PT ;  /* 0x0000000002047212 */ /* 0x000fce00078efe07 */
.L_x_15713:
[----:B------:R-:W-:Y:S05]  /*7e20*/  BSYNC.RECONVERGENT B0 ;  /* 0x0000000000007941 */ /* 0x000fea0003800200 */
.L_x_15712:
[----:B------:R-:W0:Y:S01]  /*7e30*/  F2I.S64.TRUNC R4, R4 ;  /* 0x0000000400047311 */ /* 0x000e22000020d900 */
[----:B------:R-:W-:Y:S05]  /*7e40*/  BRA `(.L_x_15697) ;  /* 0x00000004000c7947 */ /* 0x000fea0003800000 */
.L_x_15710:
        /* <DEDUP_REMOVED lines=21> */
.L_x_15719:
[----:B------:R-:W-:Y:S05]  /*7fa0*/  BSYNC.RECONVERGENT B1 ;  /* 0x0000000000017941 */ /* 0x000fea0003800200 */
.L_x_15718:
[----:B------:R-:W-:Y:S01]  /*7fb0*/  IMAD.SHL.U32 R0, R0, 0x200000, RZ ;  /* 0x0020000000007824 */ /* 0x000fe200078e00ff */
[----:B------:R-:W-:-:S04]  /*7fc0*/  LEA R2, R2, 0x37800000, 0x17 ;  /* 0x3780000002027811 */ /* 0x000fc800078eb8ff */
[----:B------:R-:W-:-:S07]  /*7fd0*/  LOP3.LUT R4, R2, R0, R7, 0xfe, !PT ;  /* 0x0000000002047212 */ /* 0x000fce00078efe07 */
.L_x_15717:
[----:B------:R-:W-:Y:S05]  /*7fe0*/  BSYNC.RECONVERGENT B0 ;  /* 0x0000000000007941 */ /* 0x000fea0003800200 */
.L_x_15716:
[----:B------:R-:W0:Y:S01]  /*7ff0*/  F2I.S64.TRUNC R4, R4 ;  /* 0x0000000400047311 */ /* 0x000e22000020d900 */
[----:B------:R-:W-:Y:S05]  /*8000*/  BRA `(.L_x_15697) ;  /* 0x00000000009c7947 */ /* 0x000fea0003800000 */
.L_x_15709:
        /* <DEDUP_REMOVED lines=14> */
.L_x_15723:
[----:B------:R-:W-:Y:S05]  /*80f0*/  BSYNC.RECONVERGENT B0 ;  /* 0x0000000000007941 */ /* 0x000fea0003800200 */
.L_x_15722:
[----:B------:R-:W0:Y:S01]  /*8100*/  F2I.S64.TRUNC R4, R4 ;  /* 0x0000000400047311 */ /* 0x000e22000020d900 */
[----:B------:R-:W-:Y:S05]  /*8110*/  BRA `(.L_x_15697) ;  /* 0x0000000000587947 */ /* 0x000fea0003800000 */
.L_x_15696:
        /* <DEDUP_REMOVED lines=16> */
.L_x_15724:
[----:B------:R-:W-:Y:S01]  /*8220*/  CS2R R4, SRZ ;  /* 0x0000000000047805 */ /* 0x000fe2000001ff00 */
[----:B------:R-:W-:Y:S06]  /*8230*/  BRA `(.L_x_15697) ;  /* 0x0000000000107947 */ /* 0x000fec0003800000 */
.L_x_15721:
[----:B------:R0:W5:Y:S01]  /*8240*/  LDG.E.64 R4, desc[UR36][R2.64] ;  /* 0x0000002402047981 */ /* 0x000162000c1e1b00 */
[----:B------:R-:W-:Y:S05]  /*8250*/  BRA `(.L_x_15697) ;  /* 0x0000000000087947 */ /* 0x000fea0003800000 */
.L_x_15720:
[----:B------:R0:W5:Y:S01]  /*8260*/  LDG.E R4, desc[UR36][R2.64] ;  /* 0x0000002402047981 */ /* 0x000162000c1e1900 */
[----:B------:R-:W-:-:S07]  /*8270*/  MOV R5, RZ ;  /* 0x000000ff00057202 */ /* 0x000fce0000000f00 */
.L_x_15697:
[----:B------:R-:W0:Y:S02]  /*8280*/  LDCU.64 UR6, c[0x0][0x580] ;  /* 0x0000b000ff0677ac */ /* 0x000e240008000a00 */
[-C--:B012345:R-:W-:Y:S02]  /*8290*/  IMAD R3, R5, R4.reuse, RZ ;  /* 0x0000000405037224 */ /* 0x0bffe400078e02ff */
[----:B------:R-:W-:Y:S01]  /*82a0*/  IMAD.WIDE.U32 R6, R4, R4, RZ ;  /* 0x0000000404067225 */ /* 0x000fe200078e00ff */
[----:B------:R-:W-:-:S03]  /*82b0*/  UPRMT UR4, UR41, 0x9910, URZ ;  /* 0x0000991029047896 */ /* 0x000fc600080000ff */
[----:B------:R-:W-:Y:S01]  /*82c0*/  IMAD R3, R4, R5, R3 ;  /* 0x0000000504037224 */ /* 0x000fe200078e0203 */
[----:B------:R-:W-:Y:S01]  /*82d0*/  UISETP.GT.AND UP0, UPT, UR4, 0x9, UPT ;  /* 0x000000090400788c */ /* 0x000fe2000bf04270 */
[----:B------:R-:W-:-:S04]  /*82e0*/  IMAD.WIDE.U32 R8, R6, R4, RZ ;  /* 0x0000000406087225 */ /* 0x000fc800078e00ff */
[----:B------:R-:W-:-:S04]  /*82f0*/  IMAD.IADD R3, R7, 0x1, R3 ;  /* 0x0000000107037824 */ /* 0x000fc800078e0203 */
[----:B------:R-:W-:Y:S01]  /*8300*/  IMAD R3, R3, R4, RZ ;  /* 0x0000000403037224 */ /* 0x000fe200078e02ff */
[----:B------:R-:W-:Y:S01]  /*8310*/  IADD3 R2, P0, PT, R16, UR6, RZ ;  /* 0x0000000610027c10 */ /* 0x000fe2000ff1e0ff */
        /* <DEDUP_REMOVED lines=15> */
.L_x_15728:
[----:B------:R4:W-:Y:S01]  /*8410*/  STG.E.U8 desc[UR36][R2.64], R8 ;  /* 0x0000000802007986 */ /* 0x0009e2000c101124 */
[----:B------:R-:W-:Y:S05]  /*8420*/  BRA `(.L_x_15730) ;  /* 0x0000000c00387947 */ /* 0x000fea0003800000 */
.L_x_15727:
        /* <DEDUP_REMOVED lines=8> */
.L_x_15732:
[----:B------:R2:W-:Y:S01]  /*84b0*/  STG.E desc[UR36][R2.64], R8 ;  /* 0x0000000802007986 */ /* 0x0005e2000c101924 */
[----:B------:R-:W-:Y:S05]  /*84c0*/  BRA `(.L_x_15730) ;  /* 0x0000000c00107947 */ /* 0x000fea0003800000 */
.L_x_15731:
[----:B------:R0:W-:Y:S01]  /*84d0*/  STG.E.U16 desc[UR36][R2.64], R8 ;  /* 0x0000000802007986 */ /* 0x0001e2000c101524 */
[----:B------:R-:W-:Y:S05]  /*84e0*/  BRA `(.L_x_15730) ;  /* 0x0000000c00087947 */ /* 0x000fea0003800000 */
.L_x_15726:
        /* <DEDUP_REMOVED lines=9> */
.L_x_15734:
[----:B------:R-:W0:Y:S02]  /*8580*/  I2F.S64 R0, R4 ;  /* 0x0000000400007312 */ /* 0x000e240000301400 */
[----:B0-----:R-:W-:-:S05]  /*8590*/  F2FP.F16.F32.PACK_AB R0, RZ, R0 ;  /* 0x00000000ff00723e */ /* 0x001fca00000000ff */
[----:B------:R0:W-:Y:S01]  /*85a0*/  STG.E.U16 desc[UR36][R2.64], R0 ;  /* 0x0000000002007986 */ /* 0x0001e2000c101524 */
[----:B------:R-:W-:Y:S05]  /*85b0*/  BRA `(.L_x_15730) ;  /* 0x0000000800d47947 */ /* 0x000fea0003800000 */
.L_x_15733:
        /* <DEDUP_REMOVED lines=10> */
.L_x_15736:
[----:B------:R-:W0:Y:S02]  /*8660*/  I2F.S64 R4, R4 ;  /* 0x0000000400047312 */ /* 0x000e240000301400 */
[----:B0-----:R-:W-:-:S04]  /*8670*/  F2FP.F16.F32.PACK_AB R5, RZ, R4 ;  /* 0x00000004ff05723e */ /* 0x001fc800000000ff */
[----:B------:R-:W-:-:S05]  /*8680*/  PRMT R5, R5, 0x5410, RZ ;  /* 0x0000541005057816 */ /* 0x000fca00000000ff */
[----:B------:R0:W-:Y:S01]  /*8690*/  STG.E desc[UR36][R2.64], R5 ;  /* 0x0000000502007986 */ /* 0x0001e2000c101924 */
[----:B------:R-:W-:Y:S05]  /*86a0*/  BRA `(.L_x_15730) ;  /* 0x0000000800987947 */ /* 0x000fea0003800000 */
.L_x_15735:
[----:B------:R-:W0:Y:S02]  /*86b0*/  I2F.F64.S64 R4, R4 ;  /* 0x0000000400047312 */ /* 0x000e240000301c00 */
[----:B0-----:R0:W-:Y:S01]  /*86c0*/  STG.E.64 desc[UR36][R2.64], R4 ;  /* 0x0000000402007986 */ /* 0x0011e2000c101b24 */
[----:B------:R-:W-:Y:S05]  /*86d0*/  BRA `(.L_x_15730) ;  /* 0x00000008008c7947 */ /* 0x000fea0003800000 */
.L_x_15725:
        /* <DEDUP_REMOVED lines=12> */
.L_x_15740:
        /* <DEDUP_REMOVED lines=18> */
.L_x_15743:
[----:B------:R-:W-:-:S04]  /*88c0*/  SHF.R.U32.HI R5, RZ, 0x18, R5 ;  /* 0x00000018ff057819 */ /* 0x000fc80000011605 */
[----:B------:R-:W-:-:S07]  /*88d0*/  LOP3.LUT R0, R0, 0x80, R5, 0xf8, !PT ;  /* 0x0000008000007812 */ /* 0x000fce00078ef805 */
.L_x_15742:
[----:B------:R-:W-:Y:S05]  /*88e0*/  BSYNC.RECONVERGENT B0 ;  /* 0x0000000000007941 */ /* 0x000fea0003800200 */
.L_x_15741:
[----:B------:R0:W-:Y:S01]  /*88f0*/  STG.E.U8 desc[UR36][R2.64], R0 ;  /* 0x0000000002007986 */ /* 0x0001e2000c101124 */
[----:B------:R-:W-:Y:S05]  /*8900*/  BRA `(.L_x_15730) ;  /* 0x0000000800007947 */ /* 0x000fea0003800000 */
.L_x_15739:
        /* <DEDUP_REMOVED lines=18> */
.L_x_15746:
[----:B------:R-:W-:-:S04]  /*8a30*/  SHF.R.U32.HI R5, RZ, 0x18, R5 ;  /* 0x00000018ff057819 */ /* 0x000fc80000011605 */
[----:B------:R-:W-:-:S07]  /*8a40*/  LOP3.LUT R0, R0, 0x80, R5, 0xf8, !PT ;  /* 0x0000008000007812 */ /* 0x000fce00078ef805 */
.L_x_15745:
[----:B------:R-:W-:Y:S05]  /*8a50*/  BSYNC.RECONVERGENT B0 ;  /* 0x0000000000007941 */ /* 0x000fea0003800200 */
.L_x_15744:
[----:B------:R0:W-:Y:S01]  /*8a60*/  STG.E.U8 desc[UR36][R2.64], R0 ;  /* 0x0000000002007986 */ /* 0x0001e2000c101124 */
[----:B------:R-:W-:Y:S05]  /*8a70*/  BRA `(.L_x_15730) ;  /* 0x0000000400a47947 */ /* 0x000fea0003800000 */
.L_x_15738:
        /* <DEDUP_REMOVED lines=23> */
.L_x_15748:
[----:B------:R0:W-:Y:S01]  /*8bf0*/  STG.E.64 desc[UR36][R2.64], R4 ;  /* 0x0000000402007986 */ /* 0x0001e2000c101b24 */
[----:B------:R-:W-:Y:S05]  /*8c00*/  BRA `(.L_x_15730) ;  /* 0x0000000400407947 */ /* 0x000fea0003800000 */
.L_x_15747:
[----:B------:R0:W-:Y:S01]  /*8c10*/  STG.E desc[UR36][R2.64], R8 ;  /* 0x0000000802007986 */ /* 0x0001e2000c101924 */
[----:B------:R-:W-:Y:S05]  /*8c20*/  BRA `(.L_x_15730) ;  /* 0x0000000400387947 */ /* 0x000fea0003800000 */
.L_x_15737:
        /* <DEDUP_REMOVED lines=11> */
.L_x_15750:
[----:B------:R-:W0:Y:S01]  /*8ce0*/  I2F.F64.S64 R4, R4 ;  /* 0x0000000400047312 */ /* 0x000e220000301c00 */
[----:B------:R-:W-:-:S05]  /*8cf0*/  CS2R R6, SRZ ;  /* 0x0000000000067805 */ /* 0x000fca000001ff00 */
[----:B0-----:R0:W-:Y:S01]  /*8d00*/  STG.E.128 desc[UR36][R2.64], R4 ;  /* 0x0000000402007986 */ /* 0x0011e2000c101d24 */
[----:B------:R-:W-:Y:S05]  /*8d10*/  BRA `(.L_x_15730) ;  /* 0x0000000000fc7947 */ /* 0x000fea0003800000 */
.L_x_15749:
[----:B------:R-:W-:-:S09]  /*8d20*/  UISETP.NE.AND UP0, UPT, UR4, 0xf, UPT ;  /* 0x0000000f0400788c */ /* 0x000fd2000bf05270 */
[----:B------:R-:W-:Y:S05]  /*8d30*/  BRA.U !UP0, `(.L_x_15751) ;  /* 0x0000000108e87547 */ /* 0x000fea000b800000 */
[----:B------:R-:W-:-:S09]  /*8d40*/  UISETP.NE.AND UP0, UPT, UR4, 0x17, UPT ;  /* 0x000000170400788c */ /* 0x000fd2000bf05270 */
[----:B------:R-:W-:Y:S05]  /*8d50*/  BRA.U !UP0, `(.L_x_15752) ;  /* 0x0000000108907547 */ /* 0x000fea000b800000 */
[----:B------:R-:W-:-:S09]  /*8d60*/  UISETP.NE.AND UP0, UPT, UR4, 0x18, UPT ;  /* 0x000000180400788c */ /* 0x000fd2000bf05270 */
[----:B------:R-:W-:Y:S05]  /*8d70*/  BRA.U !UP0, `(.L_x_15753) ;  /* 0x0000000108447547 */ /* 0x000fea000b800000 */
.L_x_15729:
        /* <DEDUP_REMOVED lines=16> */
.L_x_15754:
[----:B------:R-:W-:Y:S05]  /*8e80*/  BRA `(.L_x_15730) ;  /* 0x0000000000a07947 */ /* 0x000fea0003800000 */
.L_x_15753:
        /* <DEDUP_REMOVED lines=13> */
.L_x_15756:
[----:B------:R-:W-:Y:S05]  /*8f60*/  BSYNC.RECONVERGENT B0 ;  /* 0x0000000000007941 */ /* 0x000fea0003800200 */
.L_x_15755:
[----:B------:R-:W-:-:S05]  /*8f70*/  LOP3.LUT R7, R0, 0x80, R7, 0xf8, !PT ;  /* 0x0000008000077812 */ /* 0x000fca00078ef807 */
[----:B------:R0:W-:Y:S01]  /*8f80*/  STG.E.U8 desc[UR36][R2.64], R7 ;  /* 0x0000000702007986 */ /* 0x0001e2000c101124 */
[----:B------:R-:W-:Y:S05]  /*8f90*/  BRA `(.L_x_15730) ;  /* 0x00000000005c7947 */ /* 0x000fea0003800000 */
.L_x_15752:
        /* <DEDUP_REMOVED lines=12> */
.L_x_15758:
[----:B------:R-:W-:Y:S01]  /*9060*/  HFMA2 R0, -RZ, RZ, 0, 7.569789886474609375e-06 ;  /* 0x0000007fff007431 */ /* 0x000fe200000001ff */
[----:B------:R-:W-:-:S04]  /*9070*/  ISETP.GT.U32.AND P0, PT, R6, 0x7f800000, PT ;  /* 0x7f8000000600780c */ /* 0x000fc80003f04070 */
[----:B------:R-:W-:-:S09]  /*9080*/  SEL R0, R0, 0x7c, P0 ;  /* 0x0000007c00007807 */ /* 0x000fd20000000000 */
.L_x_15759:
[----:B------:R-:W-:Y:S05]  /*9090*/  BSYNC.RECONVERGENT B0 ;  /* 0x0000000000007941 */ /* 0x000fea0003800200 */
.L_x_15757:
[----:B------:R-:W-:-:S04]  /*90a0*/  SHF.R.U32.HI R5, RZ, 0x18, R5 ;  /* 0x00000018ff057819 */ /* 0x000fc80000011605 */
[----:B------:R-:W-:-:S05]  /*90b0*/  LOP3.LUT R5, R0, 0x80, R5, 0xf8, !PT ;  /* 0x0000008000057812 */ /* 0x000fca00078ef805 */
[----:B------:R0:W-:Y:S01]  /*90c0*/  STG.E.U8 desc[UR36][R2.64], R5 ;  /* 0x0000000502007986 */ /* 0x0001e2000c101124 */
[----:B------:R-:W-:Y:S05]  /*90d0*/  BRA `(.L_x_15730) ;  /* 0x00000000000c7947 */ /* 0x000fea0003800000 */
.L_x_15751:
[----:B------:R-:W0:Y:S02]  /*90e0*/  I2F.S64 R0, R4 ;  /* 0x0000000400007312 */ /* 0x000e240000301400 */
[----:B0-----:R-:W-:-:S05]  /*90f0*/  F2FP.BF16.F32.PACK_AB R0, RZ, R0 ;  /* 0x00000000ff00723e */ /* 0x001fca00000010ff */
[----:B------:R0:W-:Y:S02]  /*9100*/  STG.E.U16 desc[UR36][R2.64], R0 ;  /* 0x0000000002007986 */ /* 0x0001e4000c101524 */
.L_x_15730:
[----:B------:R-:W-:-:S07]  /*9110*/  VIADD R17, R17, 0x80 ;  /* 0x0000008011117836 */ /* 0x000fce0000000000 */
.L_x_15690:
[----:B------:R-:W-:Y:S05]  /*9120*/  BSYNC.RECONVERGENT B6 ;  /* 0x0000000000067941 */ /* 0x000fea0003800200 */
.L_x_15689:
        /* <DEDUP_REMOVED lines=306> */
.L_x_15760:
[----:B------:R-:W1:Y:S01]  /*a450*/  LDCU.128 UR8, c[0x0][0x580] ;  /* 0x0000b000ff0877ac */ /* 0x000e620008000c00 */
[----:B------:R-:W-:-:S04]  /*a460*/  UPRMT UR4, UR42, 0x9910, URZ ;  /* 0x000099102a047896 */ /* 0x000fc800080000ff */
[----:B------:R-:W-:Y:S01]  /*a470*/  UISETP.GT.AND UP0, UPT, UR4, 0x9, UPT ;  /* 0x000000090400788c */ /* 0x000fe2000bf04270 */
[----:B-1--4-:R-:W-:Y:S02]  /*a480*/  IADD3 R4, P1, PT, R0, UR10, RZ ;  /* 0x0000000a00047c10 */ /* 0x012fe4000ff3e0ff */
[----:B------:R-:W-:-:S03]  /*a490*/  IADD3 R16, P0, PT, R16, UR8, RZ ;  /* 0x0000000810107c10 */ /* 0x000fc6000ff1e0ff */
[----:B---3--:R-:W-:Y:S01]  /*a4a0*/  IMAD.X R5, RZ, RZ, UR11, P1 ;  /* 0x0000000bff057e24 */ /* 0x008fe200088e06ff */
        /* <DEDUP_REMOVED lines=13> */
.L_x_15764:
[----:B--2---:R0:W5:Y:S01]  /*a580*/  LDG.E.U8 R2, desc[UR36][R4.64] ;  /* 0x0000002404027981 */ /* 0x004162000c1e1100 */
[----:B------:R-:W-:Y:S01]  /*a590*/  MOV R3, RZ ;  /* 0x000000ff00037202 */ /* 0x000fe20000000f00 */
[----:B------:R-:W-:Y:S06]  /*a5a0*/  BRA `(.L_x_15766) ;  /* 0x0000000c00407947 */ /* 0x000fec0003800000 */
.L_x_15763:
        /* <DEDUP_REMOVED lines=8> */
.L_x_15768:
[----:B--2---:R-:W2:Y:S02]  /*a630*/  LDG.E R2, desc[UR36][R4.64] ;  /* 0x0000002404027981 */ /* 0x004ea4000c1e1900 */
[----:B--2---:R-:W-:Y:S01]  /*a640*/  SHF.R.S32.HI R3, RZ, 0x1f, R2 ;  /* 0x0000001fff037819 */ /* 0x004fe20000011402 */
[----:B------:R-:W-:Y:S06]  /*a650*/  BRA `(.L_x_15766) ;  /* 0x0000000c00147947 */ /* 0x000fec0003800000 */
.L_x_15767:
[----:B--2---:R-:W2:Y:S02]  /*a660*/  LDG.E.S16 R2, desc[UR36][R4.64] ;  /* 0x0000002404027981 */ /* 0x004ea4000c1e1700 */
[----:B--2---:R-:W-:Y:S01]  /*a670*/  SHF.R.S32.HI R3, RZ, 0x1f, R2 ;  /* 0x0000001fff037819 */ /* 0x004fe20000011402 */
[----:B------:R-:W-:Y:S06]  /*a680*/  BRA `(.L_x_15766) ;  /* 0x0000000c00087947 */ /* 0x000fec0003800000 */
.L_x_15762:
        /* <DEDUP_REMOVED lines=9> */
.L_x_15770:
[----:B------:R-:W2:Y:S02]  /*a720*/  LDG.E.U16 R4, desc[UR36][R4.64] ;  /* 0x0000002404047981 */ /* 0x000ea4000c1e1500 */
[----:B--2---:R-:W-:-:S06]  /*a730*/  HADD2.F32 R2, -RZ, R4.H0_H0 ;  /* 0x20000004ff027230 */ /* 0x004fcc0000004100 */
[----:B------:R-:W0:Y:S01]  /*a740*/  F2I.S64.TRUNC R2, R2 ;  /* 0x0000000200027311 */ /* 0x000e22000020d900 */
[----:B------:R-:W-:Y:S05]  /*a750*/  BRA `(.L_x_15766) ;  /* 0x0000000800d47947 */ /* 0x000fea0003800000 */
.L_x_15769:
        /* <DEDUP_REMOVED lines=9> */
.L_x_15772:
[----:B------:R-:W2:Y:S02]  /*a7f0*/  LDG.E.U16 R4, desc[UR36][R4.64] ;  /* 0x0000002404047981 */ /* 0x000ea4000c1e1500 */
[----:B--2---:R-:W-:-:S06]  /*a800*/  HADD2.F32 R2, -RZ, R4.H0_H0 ;  /* 0x20000004ff027230 */ /* 0x004fcc0000004100 */
[----:B------:R-:W0:Y:S01]  /*a810*/  F2I.S64.TRUNC R2, R2 ;  /* 0x0000000200027311 */ /* 0x000e22000020d900 */
[----:B------:R-:W-:Y:S05]  /*a820*/  BRA `(.L_x_15766) ;  /* 0x0000000800a07947 */ /* 0x000fea0003800000 */
.L_x_15771:
[----:B--2---:R-:W2:Y:S02]  /*a830*/  LDG.E.64 R2, desc[UR36][R4.64] ;  /* 0x0000002404027981 */ /* 0x004ea4000c1e1b00 */
[----:B--2---:R-:W0:Y:S01]  /*a840*/  F2I.S64.F64.TRUNC R2, R2 ;  /* 0x0000000200027311 */ /* 0x004e22000030d900 */
[----:B------:R-:W-:Y:S05]  /*a850*/  BRA `(.L_x_15766) ;  /* 0x0000000800947947 */ /* 0x000fea0003800000 */
.L_x_15761:
        /* <DEDUP_REMOVED lines=13> */
.L_x_15775:
[----:B--2---:R-:W2:Y:S02]  /*a930*/  LDG.E.64 R2, desc[UR36][R4.64] ;  /* 0x0000002404027981 */ /* 0x004ea4000c1e1b00 */
[----:B--2---:R-:W0:Y:S01]  /*a940*/  F2I.S64.F64.TRUNC R2, R2 ;  /* 0x0000000200027311 */ /* 0x004e22000030d900 */
[----:B------:R-:W-:Y:S05]  /*a950*/  BRA `(.L_x_15766) ;  /* 0x0000000800547947 */ /* 0x000fea0003800000 */
.L_x_15774:
        /* <DEDUP_REMOVED lines=26> */
.L_x_15777:
[----:B--2---:R-:W2:Y:S02]  /*ab00*/  LDG.E.U8 R3, desc[UR36][R4.64] ;  /* 0x0000002404037981 */ /* 0x004ea4000c1e1100 */
        /* <DEDUP_REMOVED lines=12> */
.L_x_15776:
[----:B--2---:R-:W2:Y:S02]  /*abd0*/  LDG.E.U16 R2, desc[UR36][R4.64] ;  /* 0x0000002404027981 */ /* 0x004ea4000c1e1500 */
[----:B--2---:R-:W-:-:S06]  /*abe0*/  IMAD.U32 R2, R2, 0x10000, RZ ;  /* 0x0001000002027824 */ /* 0x004fcc00078e00ff */
[----:B------:R-:W0:Y:S01]  /*abf0*/  F2I.S64.TRUNC R2, R2 ;  /* 0x0000000200027311 */ /* 0x000e22000020d900 */
[----:B------:R-:W-:Y:S05]  /*ac00*/  BRA `(.L_x_15766) ;  /* 0x0000000400a87947 */ /* 0x000fea0003800000 */
.L_x_15773:
        /* <DEDUP_REMOVED lines=9> */
[----:B------:R-:W-:Y:S01]  /*aca0*/  HFMA2 R3, -RZ, RZ, 0, 0 ;  /* 0x00000000ff037431 */ /* 0x000fe200000001ff */
[----:B------:R-:W-:Y:S06]  /*acb0*/  BRA `(.L_x_15766) ;  /* 0x00000004007c7947 */ /* 0x000fec0003800000 */
.L_x_15780:
        /* <DEDUP_REMOVED lines=21> */
.L_x_15784:
[----:B------:R-:W-:Y:S05]  /*ae10*/  BSYNC.RECONVERGENT B1 ;  /* 0x0000000000017941 */ /* 0x000fea0003800200 */
.L_x_15783:
[----:B------:R-:W-:Y:S01]  /*ae20*/  IMAD.SHL.U32 R0, R0, 0x100000, RZ ;  /* 0x0010000000007824 */ /* 0x000fe200078e00ff */
[----:B------:R-:W-:-:S04]  /*ae30*/  LEA R2, R2, 0x3b800000, 0x17 ;  /* 0x3b80000002027811 */ /* 0x000fc800078eb8ff */
[----:B------:R-:W-:-:S07]  /*ae40*/  LOP3.LUT R2, R2, R0, R7, 0xfe, !PT ;  /* 0x0000000002027212 */ /* 0x000fce00078efe07 */
.L_x_15782:
[----:B------:R-:W-:Y:S05]  /*ae50*/  BSYNC.RECONVERGENT B0 ;  /* 0x0000000000007941 */ /* 0x000fea0003800200 */
.L_x_15781:
[----:B------:R-:W2:Y:S01]  /*ae60*/  F2I.S64.TRUNC R2, R2 ;  /* 0x0000000200027311 */ /* 0x000ea2000020d900 */
[----:B------:R-:W-:Y:S05]  /*ae70*/  BRA `(.L_x_15766) ;  /* 0x00000004000c7947 */ /* 0x000fea0003800000 */
.L_x_15779:
[----:B------:R-:W3:Y:S01]  /*ae80*/  LDG.E.U8 R4, desc[UR36][R4.64] ;  /* 0x0000002404047981 */ /* 0x000ee2000c1e1100 */
[----:B------:R-:W-:Y:S01]  /*ae90*/  BSSY.RECONVERGENT B0, `(.L_x_15785) ;  /* 0x0000018000007945 */ /* 0x000fe20003800200 */
[----:B--2---:R-:W-:Y:S01]  /*aea0*/  HFMA2 R2, -RZ, RZ, 0, 0 ;  /* 0x00000000ff027431 */ /* 0x004fe200000001ff */
        /* <DEDUP_REMOVED lines=18> */
.L_x_15788:
[----:B------:R-:W-:Y:S05]  /*afd0*/  BSYNC.RECONVERGENT B1 ;  /* 0x0000000000017941 */ /* 0x000fea0003800200 */
.L_x_15787:
[----:B------:R-:W-:Y:S02]  /*afe0*/  SHF.L.U32 R0, R0, 0x15, RZ ;  /* 0x0000001500007819 */ /* 0x000fe400000006ff */
[----:B------:R-:W-:-:S04]  /*aff0*/  LEA R2, R2, 0x37800000, 0x17 ;  /* 0x3780000002027811 */ /* 0x000fc800078eb8ff */
[----:B------:R-:W-:-:S07]  /*b000*/  LOP3.LUT R2, R2, R0, R7, 0xfe, !PT ;  /* 0x0000000002027212 */ /* 0x000fce00078efe07 */
.L_x_15786:
[----:B------:R-:W-:Y:S05]  /*b010*/  BSYNC.RECONVERGENT B0 ;  /* 0x0000000000007941 */ /* 0x000fea0003800200 */
.L_x_15785:
[----:B------:R-:W0:Y:S01]  /*b020*/  F2I.S64.TRUNC R2, R2 ;  /* 0x0000000200027311 */ /* 0x000e22000020d900 */
[----:B------:R-:W-:Y:S05]  /*b030*/  BRA `(.L_x_15766) ;  /* 0x00000000009c7947 */ /* 0x000fea0003800000 */
.L_x_15778:
        /* <DEDUP_REMOVED lines=8> */
[----:B--2---:R-:W-:Y:S01]  /*b0c0*/  IMAD.MOV.U32 R2, RZ, RZ, 0x400000 ;  /* 0x00400000ff027424 */ /* 0x004fe200078e00ff */
[----:B---3--:R-:W-:-:S13]  /*b0d0*/  ISETP.NE.AND P0, PT, R4, RZ, PT ;  /* 0x000000ff0400720c */ /* 0x008fda0003f05270 */
[----:B------:R-:W-:Y:S05]  /*b0e0*/  @!P0 BRA `(.L_x_15792) ;  /* 0x00000000000c8947 */ /* 0x000fea0003800000 */
[----:B------:R-:W-:-:S13]  /*b0f0*/  ISETP.NE.AND P0, PT, R4, 0xff, PT ;  /* 0x000000ff0400780c */ /* 0x000fda0003f05270 */
[----:B------:R-:W-:Y:S01]  /*b100*/  @!P0 MOV R2, 0x7f800001 ;  /* 0x7f80000100028802 */ /* 0x000fe20000000f00 */
[----:B------:R-:W-:-:S07]  /*b110*/  @P0 IMAD.SHL.U32 R2, R4, 0x800000, RZ ;  /* 0x0080000004020824 */ /* 0x000fce00078e00ff */
.L_x_15792:
[----:B------:R-:W-:Y:S05]  /*b120*/  BSYNC.RECONVERGENT B0 ;  /* 0x0000000000007941 */ /* 0x000fea0003800200 */
.L_x_15791:
[----:B------:R-:W4:Y:S01]  /*b130*/  F2I.S64.TRUNC R2, R2 ;  /* 0x0000000200027311 */ /* 0x000f22000020d900 */
[----:B------:R-:W-:Y:S05]  /*b140*/  BRA `(.L_x_15766) ;  /* 0x0000000000587947 */ /* 0x000fea0003800000 */
.L_x_15765:
[----:B------:R-:W-:Y:S01]  /*b150*/  MOV R0, 0x0 ;  /* 0x0000000000007802 */ /* 0x000fe20000000f00 */
[----:B------:R-:W0:Y:S01]  /*b160*/  LDCU.64 UR4, c[0x4][0x198] ;  /* 0x01003300ff0477ac */ /* 0x000e220008000a00 */
[----:B--2---:R-:W-:Y:S02]  /*b170*/  HFMA2 R8, -RZ, RZ, 0, 4.64916229248046875e-06 ;  /* 0x0000004eff087431 */ /* 0x004fe400000001ff */
        /* <DEDUP_REMOVED lines=13> */
.L_x_15793:
[----:B------:R-:W-:Y:S01]  /*b250*/  CS2R R2, SRZ ;  /* 0x0000000000027805 */ /* 0x000fe2000001ff00 */
[----:B------:R-:W-:Y:S06]  /*b260*/  BRA `(.L_x_15766) ;  /* 0x0000000000107947 */ /* 0x000fec0003800000 */
.L_x_15790:
[----:B--2---:R0:W5:Y:S01]  /*b270*/  LDG.E.64 R2, desc[UR36][R4.64] ;  /* 0x0000002404027981 */ /* 0x004162000c1e1b00 */
[----:B------:R-:W-:Y:S05]  /*b280*/  BRA `(.L_x_15766) ;  /* 0x0000000000087947 */ /* 0x000fea0003800000 */
.L_x_15789:
[----:B--2---:R3:W5:Y:S01]  /*b290*/  LDG.E R2, desc[UR36][R4.64] ;  /* 0x0000002404027981 */ /* 0x004762000c1e1900 */
[----:B------:R-:W-:-:S07]  /*b2a0*/  IMAD.MOV.U32 R3, RZ, RZ, RZ ;  /* 0x000000ffff037224 */ /* 0x000fce00078e00ff */
.L_x_15766:
[-C--:B0-2-45:R-:W-:Y:S01]  /*b2b0*/  IMAD R7, R3, R2.reuse, RZ ;  /* 0x0000000203077224 */ /* 0x0b5fe200078e02ff */
[----:B------:R-:W-:Y:S01]  /*b2c0*/  UPRMT UR4, UR41, 0x9910, URZ ;  /* 0x0000991029047896 */ /* 0x000fe200080000ff */
[----:B-1-3--:R-:W-:-:S03]  /*b2d0*/  IMAD.WIDE.U32 R4, R2, R2, RZ ;  /* 0x0000000202047225 */ /* 0x00afc600078e00ff */
[----:B------:R-:W-:Y:S01]  /*b2e0*/  UISETP.GT.AND UP0, UPT, UR4, 0x9, UPT ;  /* 0x000000090400788c */ /* 0x000fe2000bf04270 */
[----:B------:R-:W-:-:S05]  /*b2f0*/  IMAD R7, R2, R3, R7 ;  /* 0x0000000302077224 */ /* 0x000fca00078e0207 */
[----:B------:R-:W-:Y:S01]  /*b300*/  IADD3 R5, PT, PT, R5, R7, RZ ;  /* 0x0000000705057210 */ /* 0x000fe20007ffe0ff */
[----:B------:R-:W-:-:S04]  /*b310*/  IMAD.WIDE.U32 R6, R4, R2, RZ ;  /* 0x0000000204067225 */ /* 0x000fc800078e00ff */
[----:B------:R-:W-:Y:S01]  /*b320*/  IMAD R5, R5, R2, RZ ;  /* 0x0000000205057224 */ /* 0x000fe200078e02ff */
[----:B------:R-:W-:-:S03]  /*b330*/  MOV R2, R6 ;  /* 0x0000000600027202 */ /* 0x000fc60000000f00 */
[----:B------:R-:W-:-:S04]  /*b340*/  IMAD R5, R3, R4, R5 ;  /* 0x0000000403057224 */ /* 0x000fc800078e0205 */
        /* <DEDUP_REMOVED lines=12> */
.L_x_15797:
[----:B------:R-:W-:Y:S01]  /*b410*/  STG.E.U8 desc[UR36][R16.64], R6 ;  /* 0x0000000610007986 */ /* 0x000fe2000c101124 */
[----:B------:R-:W-:Y:S05]  /*b420*/  EXIT ;  /* 0x000000000000794d */ /* 0x000fea0003800000 */
.L_x_15796:
        /* <DEDUP_REMOVED lines=8> */
.L_x_15800:
[----:B------:R-:W-:Y:S01]  /*b4b0*/  STG.E desc[UR36][R16.64], R6 ;  /* 0x0000000610007986 */ /* 0x000fe2000c101924 */
[----:B------:R-:W-:Y:S05]  /*b4c0*/  EXIT ;  /* 0x000000000000794d */ /* 0x000fea0003800000 */
.L_x_15799:
[----:B------:R-:W-:Y:S01]  /*b4d0*/  STG.E.U16 desc[UR36][R16.64], R6 ;  /* 0x0000000610007986 */ /* 0x000fe2000c101524 */
[----:B------:R-:W-:Y:S05]  /*b4e0*/  EXIT ;  /* 0x000000000000794d */ /* 0x000fea0003800000 */
.L_x_15795:
        /* <DEDUP_REMOVED lines=9> */
.L_x_15802:
[----:B------:R-:W0:Y:S02]  /*b580*/  I2F.S64 R0, R2 ;  /* 0x0000000200007312 */ /* 0x000e240000301400 */
[----:B0-----:R-:W-:-:S05]  /*b590*/  F2FP.F16.F32.PACK_AB R0, RZ, R0 ;  /* 0x00000000ff00723e */ /* 0x001fca00000000ff */
[----:B------:R-:W-:Y:S01]  /*b5a0*/  STG.E.U16 desc[UR36][R16.64], R0 ;  /* 0x0000000010007986 */ /* 0x000fe2000c101524 */
[----:B------:R-:W-:Y:S05]  /*b5b0*/  EXIT ;  /* 0x000000000000794d */ /* 0x000fea0003800000 */
.L_x_15801:
        /* <DEDUP_REMOVED lines=8> */
[----:B0-----:R-:W-:Y:S01]  /*b640*/  STG.E.64 desc[UR36][R16.64], R4 ;  /* 0x0000000410007986 */ /* 0x001fe2000c101b24 */
[----:B------:R-:W-:Y:S05]  /*b650*/  EXIT ;  /* 0x000000000000794d */ /* 0x000fea0003800000 */
.L_x_15804:
[----:B------:R-:W0:Y:S02]  /*b660*/  I2F.S64 R2, R2 ;  /* 0x0000000200027312 */ /* 0x000e240000301400 */
[----:B0-----:R-:W-:-:S04]  /*b670*/  F2FP.F16.F32.PACK_AB R3, RZ, R2 ;  /* 0x00000002ff03723e */ /* 0x001fc800000000ff */
[----:B------:R-:W-:-:S05]  /*b680*/  PRMT R3, R3, 0x5410, RZ ;  /* 0x0000541003037816 */ /* 0x000fca00000000ff */
[----:B------:R-:W-:Y:S01]  /*b690*/  STG.E desc[UR36][R16.64], R3 ;  /* 0x0000000310007986 */ /* 0x000fe2000c101924 */
[----:B------:R-:W-:Y:S05]  /*b6a0*/  EXIT ;  /* 0x000000000000794d */ /* 0x000fea0003800000 */
.L_x_15803:
[----:B------:R-:W0:Y:S02]  /*b6b0*/  I2F.F64.S64 R2, R2 ;  /* 0x0000000200027312 */ /* 0x000e240000301c00 */
[----:B0-----:R-:W-:Y:S01]  /*b6c0*/  STG.E.64 desc[UR36][R16.64], R2 ;  /* 0x0000000210007986 */ /* 0x001fe2000c101b24 */
[----:B------:R-:W-:Y:S05]  /*b6d0*/  EXIT ;  /* 0x000000000000794d */ /* 0x000fea0003800000 */
.L_x_15794:
        /* <DEDUP_REMOVED lines=12> */
.L_x_15808:
        /* <DEDUP_REMOVED lines=17> */
.L_x_15811:
[----:B------:R-:W-:-:S04]  /*b8b0*/  SHF.R.U32.HI R3, RZ, 0x18, R3 ;  /* 0x00000018ff037819 */ /* 0x000fc80000011603 */
[----:B------:R-:W-:-:S04]  /*b8c0*/  LOP3.LUT R0, R0, 0x80, R3, 0xf8, !PT ;  /* 0x0000008000007812 */ /* 0x000fc800078ef803 */
[----:B------:R-:W-:-:S07]  /*b8d0*/  PRMT R8, R0, 0x7610, R8 ;  /* 0x0000761000087816 */ /* 0x000fce0000000008 */
.L_x_15810:
[----:B------:R-:W-:Y:S05]  /*b8e0*/  BSYNC.RECONVERGENT B0 ;  /* 0x0000000000007941 */ /* 0x000fea0003800200 */
.L_x_15809:
[----:B------:R-:W-:Y:S01]  /*b8f0*/  STG.E.U8 desc[UR36][R16.64], R8 ;  /* 0x0000000810007986 */ /* 0x000fe2000c101124 */
[----:B------:R-:W-:Y:S05]  /*b900*/  EXIT ;  /* 0x000000000000794d */ /* 0x000fea0003800000 */
.L_x_15807:
        /* <DEDUP_REMOVED lines=17> */
.L_x_15814:
[----:B------:R-:W-:-:S04]  /*ba20*/  SHF.R.U32.HI R3, RZ, 0x18, R3 ;  /* 0x00000018ff037819 */ /* 0x000fc80000011603 */
[----:B------:R-:W-:-:S04]  /*ba30*/  LOP3.LUT R0, R0, 0x80, R3, 0xf8, !PT ;  /* 0x0000008000007812 */ /* 0x000fc800078ef803 */
[----:B------:R-:W-:-:S07]  /*ba40*/  PRMT R8, R0, 0x7610, R8 ;  /* 0x0000761000087816 */ /* 0x000fce0000000008 */
.L_x_15813:
[----:B------:R-:W-:Y:S05]  /*ba50*/  BSYNC.RECONVERGENT B0 ;  /* 0x0000000000007941 */ /* 0x000fea0003800200 */
.L_x_15812:
[----:B------:R-:W-:Y:S01]  /*ba60*/  STG.E.U8 desc[UR36][R16.64], R8 ;  /* 0x0000000810007986 */ /* 0x000fe2000c101124 */
[----:B------:R-:W-:Y:S05]  /*ba70*/  EXIT ;  /* 0x000000000000794d */ /* 0x000fea0003800000 */
.L_x_15806:
        /* <DEDUP_REMOVED lines=19> */
[----:B------:R-:W-:-:S05]  /*bbb0*/  @!P0 IADD3 R2, PT, PT, R4, RZ, RZ ;  /* 0x000000ff04028210 */ /* 0x000fca0007ffe0ff */
[----:B------:R-:W-:-:S05]  /*bbc0*/  @P1 IMAD.MOV.U32 R3, RZ, RZ, R2 ;  /* 0x000000ffff031224 */ /* 0x000fca00078e0002 */
[----:B------:R-:W-:Y:S01]  /*bbd0*/  STG.E.U8 desc[UR36][R16.64], R3 ;  /* 0x0000000310007986 */ /* 0x000fe2000c101124 */
[----:B------:R-:W-:Y:S05]  /*bbe0*/  EXIT ;  /* 0x000000000000794d */ /* 0x000fea0003800000 */
.L_x_15816:
[----:B------:R-:W-:Y:S01]  /*bbf0*/  STG.E.64 desc[UR36][R16.64], R2 ;  /* 0x0000000210007986 */ /* 0x000fe2000c101b24 */
[----:B------:R-:W-:Y:S05]  /*bc00*/  EXIT ;  /* 0x000000000000794d */ /* 0x000fea0003800000 */
.L_x_15815:
[----:B------:R-:W-:Y:S01]  /*bc10*/  STG.E desc[UR36][R16.64], R6 ;  /* 0x0000000610007986 */ /* 0x000fe2000c101924 */
[----:B------:R-:W-:Y:S05]  /*bc20*/  EXIT ;  /* 0x000000000000794d */ /* 0x000fea0003800000 */
.L_x_15805:
        /* <DEDUP_REMOVED lines=11> */
.L_x_15818:
[----:B------:R-:W0:Y:S01]  /*bce0*/  I2F.F64.S64 R4, R2 ;  /* 0x0000000200047312 */ /* 0x000e220000301c00 */
[----:B------:R-:W-:-:S05]  /*bcf0*/  CS2R R6, SRZ ;  /* 0x0000000000067805 */ /* 0x000fca000001ff00 */
[----:B0-----:R-:W-:Y:S01]  /*bd00*/  STG.E.128 desc[UR36][R16.64], R4 ;  /* 0x0000000410007986 */ /* 0x001fe2000c101d24 */
[----:B------:R-:W-:Y:S05]  /*bd10*/  EXIT ;  /* 0x000000000000794d */ /* 0x000fea0003800000 */
.L_x_15817:
[----:B------:R-:W-:-:S09]  /*bd20*/  UISETP.NE.AND UP0, UPT, UR4, 0xf, UPT ;  /* 0x0000000f0400788c */ /* 0x000fd2000bf05270 */
[----:B------:R-:W-:Y:S05]  /*bd30*/  BRA.U !UP0, `(.L_x_15819) ;  /* 0x0000000108e87547 */ /* 0x000fea000b800000 */
[----:B------:R-:W-:-:S09]  /*bd40*/  UISETP.NE.AND UP0, UPT, UR4, 0x17, UPT ;  /* 0x000000170400788c */ /* 0x000fd2000bf05270 */
[----:B------:R-:W-:Y:S05]  /*bd50*/  BRA.U !UP0, `(.L_x_15820) ;  /* 0x0000000108907547 */ /* 0x000fea000b800000 */
[----:B------:R-:W-:-:S09]  /*bd60*/  UISETP.NE.AND UP0, UPT, UR4, 0x18, UPT ;  /* 0x000000180400788c */ /* 0x000fd2000bf05270 */
[----:B------:R-:W-:Y:S05]  /*bd70*/  BRA.U !UP0, `(.L_x_15821) ;  /* 0x0000000108447547 */ /* 0x000fea000b800000 */
.L_x_15798:
        /* <DEDUP_REMOVED lines=16> */
.L_x_15822:
[----:B------:R-:W-:Y:S05]  /*be80*/  EXIT ;  /* 0x000000000000794d */ /* 0x000fea0003800000 */
.L_x_15821:
        /* <DEDUP_REMOVED lines=13> */
.L_x_15824:
[----:B------:R-:W-:Y:S05]  /*bf60*/  BSYNC.RECONVERGENT B0 ;  /* 0x0000000000007941 */ /* 0x000fea0003800200 */
.L_x_15823:
[----:B------:R-:W-:-:S05]  /*bf70*/  LOP3.LUT R5, R0, 0x80, R5, 0xf8, !PT ;  /* 0x0000008000057812 */ /* 0x000fca00078ef805 */
[----:B------:R-:W-:Y:S01]  /*bf80*/  STG.E.U8 desc[UR36][R16.64], R5 ;  /* 0x0000000510007986 */ /* 0x000fe2000c101124 */
[----:B------:R-:W-:Y:S05]  /*bf90*/  EXIT ;  /* 0x000000000000794d */ /* 0x000fea0003800000 */
.L_x_15820:
        /* <DEDUP_REMOVED lines=12> */
.L_x_15826:
[----:B------:R-:W-:Y:S01]  /*c060*/  HFMA2 R0, -RZ, RZ, 0, 7.569789886474609375e-06 ;  /* 0x0000007fff007431 */ /* 0x000fe200000001ff */
[----:B------:R-:W-:-:S04]  /*c070*/  ISETP.GT.U32.AND P0, PT, R4, 0x7f800000, PT ;  /* 0x7f8000000400780c */ /* 0x000fc80003f04070 */
[----:B------:R-:W-:-:S09]  /*c080*/  SEL R0, R0, 0x7c, P0 ;  /* 0x0000007c00007807 */ /* 0x000fd20000000000 */
.L_x_15827:
[----:B------:R-:W-:Y:S05]  /*c090*/  BSYNC.RECONVERGENT B0 ;  /* 0x0000000000007941 */ /* 0x000fea0003800200 */
.L_x_15825:
[----:B------:R-:W-:-:S04]  /*c0a0*/  SHF.R.U32.HI R3, RZ, 0x18, R3 ;  /* 0x00000018ff037819 */ /* 0x000fc80000011603 */
[----:B------:R-:W-:-:S05]  /*c0b0*/  LOP3.LUT R3, R0, 0x80, R3, 0xf8, !PT ;  /* 0x0000008000037812 */ /* 0x000fca00078ef803 */
[----:B------:R-:W-:Y:S01]  /*c0c0*/  STG.E.U8 desc[UR36][R16.64], R3 ;  /* 0x0000000310007986 */ /* 0x000fe2000c101124 */
[----:B------:R-:W-:Y:S05]  /*c0d0*/  EXIT ;  /* 0x000000000000794d */ /* 0x000fea0003800000 */
.L_x_15819:
[----:B------:R-:W0:Y:S02]  /*c0e0*/  I2F.S64 R0, R2 ;  /* 0x0000000200007312 */ /* 0x000e240000301400 */
[----:B0-----:R-:W-:-:S05]  /*c0f0*/  F2FP.BF16.F32.PACK_AB R0, RZ, R0 ;  /* 0x00000000ff00723e */ /* 0x001fca00000010ff */
[----:B------:R-:W-:Y:S01]  /*c100*/  STG.E.U16 desc[UR36][R16.64], R0 ;  /* 0x0000000010007986 */ /* 0x000fe2000c101524 */
[----:B------:R-:W-:Y:S05]  /*c110*/  EXIT ;  /* 0x000000000000794d */ /* 0x000fea0003800000 */
.L_x_15828:
        /* <DEDUP_REMOVED lines=14> */
.L_x_68573:


//--------------------- .text._ZN2at6native27unrolled_elementwise_kernelIZNS0_50_GLOBAL__N__2680c7bb_12_PowKernel_cu_7dd49032_300329pow_tensor_scalar_kernel_implIllEEvRNS_18TensorIteratorBaseET0_EUllE0_St5arrayIPcLm2EELi4E23TrivialOffsetCalculatorILi1EjESC_NS0_6memory12LoadWithCastILi1EEENSD_13StoreWithCastILi1EEEEEviT_S6_T2_T3_T4_T5_ --------------------------
	.section	.text._ZN2at6native27unrolled_elementwise_kernelIZNS0_50_GLOBAL__N__2680c7bb_12_PowKernel_cu_7dd49032_300329pow_tensor_scalar_kernel_implIllEEvRNS_18TensorIteratorBaseET0_EUllE0_St5arrayIPcLm2EELi4E23TrivialOffsetCalculatorILi1EjESC_NS0_6memory12LoadWithCastILi1EEENSD_13StoreWithCastILi1EEEEEviT_S6_T2_T3_T4_T5_,"ax",@progbits
	.align	128
        .global         _ZN2at6native27unrolled_elementwise_kernelIZNS0_50_GLOBAL__N__2680c7bb_12_PowKernel_cu_7dd49032_300329pow_tensor_scalar_kernel_implIllEEvRNS_18TensorIteratorBaseET0_EUllE0_St5arrayIPcLm2EELi4E23TrivialOffsetCalculatorILi1EjESC_NS0_6memory12LoadWithCastILi1EEENSD_13StoreWithCastILi1EEEEEviT_S6_T2_T3_T4_T5_
        .type           _ZN2at6native27unrolled_elementwise_kernelIZNS0_50_GLOBAL__N__2680c7bb_12_PowKernel_cu_7dd49032_300329pow_tensor_scalar_kernel_implIllEEvRNS_18TensorIteratorBaseET0_EUllE0_St5arrayIPcLm2EELi4E23TrivialOffsetCalculatorILi1EjESC_NS0_6memory12LoadWithCastILi1EEENSD_13StoreWithCastILi1EEEEEviT_S6_T2_T3_T4_T5_,@function
        .size           _ZN2at6native27unrolled_elementwise_kernelIZNS0_50_GLOBAL__N__2680c7bb_12_PowKernel_cu_7dd49032_300329pow_tensor_scalar_kernel_implIllEEvRNS_18TensorIteratorBaseET0_EUllE0_St5arrayIPcLm2EELi4E23TrivialOffsetCalculatorILi1EjESC_NS0_6memory12LoadWithCastILi1EEENSD_13StoreWithCastILi1EEEEEviT_S6_T2_T3_T4_T5_,(.L_x_68574 - _ZN2at6native27unrolled_elementwise_kernelIZNS0_50_GLOBAL__N__2680c7bb_12_PowKernel_cu_7dd49032_300329pow_tensor_scalar_kernel_implIllEEvRNS_18TensorIteratorBaseET0_EUllE0_St5arrayIPcLm2EELi4E23TrivialOffsetCalculatorILi1EjESC_NS0_6memory12LoadWithCastILi1EEENSD_13StoreWithCastILi1EEEEEviT_S6_T2_T3_T4_T5_)
        .other          _ZN2at6native27unrolled_elementwise_kernelIZNS0_50_GLOBAL__N__2680c7bb_12_PowKernel_cu_7dd49032_300329pow_tensor_scalar_kernel_implIllEEvRNS_18TensorIteratorBaseET0_EUllE0_St5arrayIPcLm2EELi4E23TrivialOffsetCalculatorILi1EjESC_NS0_6memory12LoadWithCastILi1EEENSD_13StoreWithCastILi1EEEEEviT_S6_T2_T3_T4_T5_,@"STO_CUDA_ENTRY STV_DEFAULT"
_ZN2at6native27unrolled_elementwise_kernelIZNS0_50_GLOBAL__N__2680c7bb_12_PowKernel_cu_7dd49032_300329pow_tensor_scalar_kernel_implIllEEvRNS_18TensorIteratorBaseET0_EUllE0_St5arrayIPcLm2EELi4E23TrivialOffsetCalculatorILi1EjESC_NS0_6memory12LoadWithCastILi1EEENSD_13StoreWithCastILi1EEEEEviT_S6_T2_T3_T4_T5_:
.text._ZN2at6native27unrolled_elementwise_kernelIZNS0_50_GLOBAL__N__2680c7bb_12_PowKernel_cu_7dd49032_300329pow_tensor_scalar_kernel_implIllEEvRNS_18TensorIteratorBaseET0_EUllE0_St5arrayIPcLm2EELi4E23TrivialOffsetCalculatorILi1EjESC_NS0_6memory12LoadWithCastILi1EEENSD_13StoreWithCastILi1EEEEEviT_S6_T2_T3_T4_T5_:
        /* <DEDUP_REMOVED lines=32> */
.L_x_15834:
[----:B------:R1:W5:Y:S01]  /*0200*/  LDG.E.U8 R32, desc[UR36][R4.64] ;  /* 0x0000002404207981 */ /* 0x000362000c1e1100 */
[----:B------:R-:W-:Y:S01]  /*0210*/  IMAD.MOV.U32 R33, RZ, RZ, RZ ;  /* 0x000000ffff217224 */ /* 0x000fe200078e00ff */
[----:B------:R-:W-:Y:S06]  /*0220*/  BRA `(.L_x_15836) ;  /* 0x0000000c00447947 */ /* 0x000fec0003800000 */
.L_x_15833:
        /* <DEDUP_REMOVED lines=8> */
.L_x_15838:
[----:B------:R-:W2:Y:S02]  /*02b0*/  LDG.E R32, desc[UR36][R4.64] ;  /* 0x0000002404207981 */ /* 0x000ea4000c1e1900 */
[----:B--2---:R-:W-:Y:S01]  /*02c0*/  SHF.R.S32.HI R33, RZ, 0x1f, R32 ;  /* 0x0000001fff217819 */ /* 0x004fe20000011420 */
[----:B------:R-:W-:Y:S06]  /*02d0*/  BRA `(.L_x_15836) ;  /* 0x0000000c00187947 */ /* 0x000fec0003800000 */
.L_x_15837:
[----:B------:R-:W2:Y:S02]  /*02e0*/  LDG.E.S16 R32, desc[UR36][R4.64] ;  /* 0x0000002404207981 */ /* 0x000ea4000c1e1700 */
[----:B--2---:R-:W-:Y:S01]  /*02f0*/  SHF.R.S32.HI R33, RZ, 0x1f, R32 ;  /* 0x0000001fff217819 */ /* 0x004fe20000011420 */
[----:B------:R-:W-:Y:S06]  /*0300*/  BRA `(.L_x_15836) ;  /* 0x0000000c000c7947 */ /* 0x000fec0003800000 */
.L_x_15832:
        /* <DEDUP_REMOVED lines=9> */
.L_x_15840:
[----:B------:R-:W2:Y:S02]  /*03a0*/  LDG.E.U16 R4, desc[UR36][R4.64] ;  /* 0x0000002404047981 */ /* 0x000ea4000c1e1500 */
[----:B--2---:R-:W-:-:S06]  /*03b0*/  HADD2.F32 R32, -RZ, R4.H0_H0 ;  /* 0x20000004ff207230 */ /* 0x004fcc0000004100 */
[----:B------:R-:W0:Y:S01]  /*03c0*/  F2I.S64.TRUNC R32, R32 ;  /* 0x0000002000207311 */ /* 0x000e22000020d900 */
[----:B------:R-:W-:Y:S05]  /*03d0*/  BRA `(.L_x_15836) ;  /* 0x0000000800d87947 */ /* 0x000fea0003800000 */
.L_x_15839:
        /* <DEDUP_REMOVED lines=9> */
.L_x_15842:
[----:B------:R-:W2:Y:S02]  /*0470*/  LDG.E.U16 R4, desc[UR36][R4.64] ;  /* 0x0000002404047981 */ /* 0x000ea4000c1e1500 */
[----:B--2---:R-:W-:-:S06]  /*0480*/  HADD2.F32 R32, -RZ, R4.H0_H0 ;  /* 0x20000004ff207230 */ /* 0x004fcc0000004100 */
[----:B------:R-:W4:Y:S01]  /*0490*/  F2I.S64.TRUNC R32, R32 ;  /* 0x0000002000207311 */ /* 0x000f22000020d900 */
[----:B------:R-:W-:Y:S05]  /*04a0*/  BRA `(.L_x_15836) ;  /* 0x0000000800a47947 */ /* 0x000fea0003800000 */
.L_x_15841:
[----:B------:R-:W2:Y:S02]  /*04b0*/  LDG.E.64 R4, desc[UR36][R4.64] ;  /* 0x0000002404047981 */ /* 0x000ea4000c1e1b00 */
[----:B--2---:R2:W3:Y:S01]  /*04c0*/  F2I.S64.F64.TRUNC R32, R4 ;  /* 0x0000000400207311 */ /* 0x0044e2000030d900 */
[----:B------:R-:W-:Y:S05]  /*04d0*/  BRA `(.L_x_15836) ;  /* 0x0000000800987947 */ /* 0x000fea0003800000 */
.L_x_15831:
        /* <DEDUP_REMOVED lines=13> */
.L_x_15845:
[----:B------:R-:W2:Y:S02]  /*05b0*/  LDG.E.64 R4, desc[UR36][R4.64] ;  /* 0x0000002404047981 */ /* 0x000ea4000c1e1b00 */
[----:B--2---:R0:W1:Y:S01]  /*05c0*/  F2I.S64.F64.TRUNC R32, R4 ;  /* 0x0000000400207311 */ /* 0x004062000030d900 */
[----:B------:R-:W-:Y:S05]  /*05d0*/  BRA `(.L_x_15836) ;  /* 0x0000000800587947 */ /* 0x000fea0003800000 */
.L_x_15844:
        /* <DEDUP_REMOVED lines=26> */
.L_x_15847:
        /* <DEDUP_REMOVED lines=14> */
.L_x_15846:
[----:B------:R-:W2:Y:S02]  /*0860*/  LDG.E.U16 R32, desc[UR36][R4.64] ;  /* 0x0000002404207981 */ /* 0x000ea4000c1e1500 */
[----:B--2---:R-:W-:-:S06]  /*0870*/  IMAD.U32 R32, R32, 0x10000, RZ ;  /* 0x0001000020207824 */ /* 0x004fcc00078e00ff */
[----:B------:R-:W0:Y:S01]  /*0880*/  F2I.S64.TRUNC R32, R32 ;  /* 0x0000002000207311 */ /* 0x000e22000020d900 */
[----:B------:R-:W-:Y:S05]  /*0890*/  BRA `(.L_x_15836) ;  /* 0x0000000400a87947 */ /* 0x000fea0003800000 */
.L_x_15843:
        /* <DEDUP_REMOVED lines=11> */
.L_x_15850:
        /* <DEDUP_REMOVED lines=21> */
.L_x_15854:
[----:B------:R-:W-:Y:S05]  /*0aa0*/  BSYNC.RECONVERGENT B1 ;  /* 0x0000000000017941 */ /* 0x000fea0003800200 */
.L_x_15853:
[----:B------:R-:W-:Y:S01]  /*0ab0*/  IMAD.SHL.U32 R0, R0, 0x100000, RZ ;  /* 0x0010000000007824 */ /* 0x000fe200078e00ff */
[----:B------:R-:W-:-:S04]  /*0ac0*/  LEA R3, R3, 0x3b800000, 0x17 ;  /* 0x3b80000003037811 */ /* 0x000fc800078eb8ff */
[----:B------:R-:W-:-:S07]  /*0ad0*/  LOP3.LUT R32, R3, R0, R7, 0xfe, !PT ;  /* 0x0000000003207212 */ /* 0x000fce00078efe07 */
.L_x_15852:
[----:B------:R-:W-:Y:S05]  /*0ae0*/  BSYNC.RECONVERGENT B0 ;  /* 0x0000000000007941 */ /* 0x000fea0003800200 */
.L_x_15851:
[----:B------:R-:W0:Y:S01]  /*0af0*/  F2I.S64.TRUNC R32, R32 ;  /* 0x0000002000207311 */ /* 0x000e22000020d900 */
[----:B------:R-:W-:Y:S05]  /*0b00*/  BRA `(.L_x_15836) ;  /* 0x00000004000c7947 */ /* 0x000fea0003800000 */
.L_x_15849:
        /* <DEDUP_REMOVED lines=21> */
.L_x_15858:
[----:B------:R-:W-:Y:S05]  /*0c60*/  BSYNC.RECONVERGENT B1 ;  /* 0x0000000000017941 */ /* 0x000fea0003800200 */
.L_x_15857:
[----:B------:R-:W-:Y:S01]  /*0c70*/  IMAD.SHL.U32 R0, R0, 0x200000, RZ ;  /* 0x0020000000007824 */ /* 0x000fe200078e00ff */
[----:B------:R-:W-:-:S04]  /*0c80*/  LEA R3, R3, 0x37800000, 0x17 ;  /* 0x3780000003037811 */ /* 0x000fc800078eb8ff */
[----:B------:R-:W-:-:S07]  /*0c90*/  LOP3.LUT R32, R3, R0, R7, 0xfe, !PT ;  /* 0x0000000003207212 */ /* 0x000fce00078efe07 */
.L_x_15856:
[----:B------:R-:W-:Y:S05]  /*0ca0*/  BSYNC.RECONVERGENT B0 ;  /* 0x0000000000007941 */ /* 0x000fea0003800200 */
.L_x_15855:
[----:B------:R-:W0:Y:S01]  /*0cb0*/  F2I.S64.TRUNC R32, R32 ;  /* 0x0000002000207311 */ /* 0x000e22000020d900 */
[----:B------:R-:W-:Y:S05]  /*0cc0*/  BRA `(.L_x_15836) ;  /* 0x00000000009c7947 */ /* 0x000fea0003800000 */
.L_x_15848:
[----:B------:R-:W-:-:S09]  /*0cd0*/  UISETP.NE.AND UP0, UPT, UR4, 0x1c, UPT ;  /* 0x0000001c0400788c */ /* 0x000fd2000bf05270 */
[----:B------:R-:W-:Y:S05]  /*0ce0*/  BRA.U !UP0, `(.L_x_15859) ;  /* 0x00000001088c7547 */ /* 0x000fea000b800000 */
[----:B------:R-:W-:-:S09]  /*0cf0*/  UISETP.NE.AND UP0, UPT, UR4, 0x1d, UPT ;  /* 0x0000001d0400788c */ /* 0x000fd2000bf05270 */
[----:B------:R-:W-:Y:S05]  /*0d00*/  BRA.U !UP0, `(.L_x_15860) ;  /* 0x00000001087c7547 */ /* 0x000fea000b800000 */
[----:B------:R-:W-:-:S09]  /*0d10*/  UISETP.NE.AND UP0, UPT, UR4, 0x2c, UPT ;  /* 0x0000002c0400788c */ /* 0x000fd2000bf05270 */
[----:B------:R-:W-:Y:S05]  /*0d20*/  BRA.U !UP0, `(.L_x_15861) ;  /* 0x0000000108487547 */ /* 0x000fea000b800000 */
.L_x_15835:
        /* <DEDUP_REMOVED lines=16> */
.L_x_15862:
[----:B------:R-:W-:Y:S01]  /*0e30*/  CS2R R32, SRZ ;  /* 0x0000000000207805 */ /* 0x000fe2000001ff00 */
[----:B------:R-:W-:Y:S06]  /*0e40*/  BRA `(.L_x_15836) ;  /* 0x00000000003c7947 */ /* 0x000fec0003800000 */
.L_x_15861:
        /* <DEDUP_REMOVED lines=8> */
.L_x_15864:
[----:B------:R-:W-:Y:S05]  /*0ed0*/  BSYNC.RECONVERGENT B0 ;  /* 0x0000000000007941 */ /* 0x000fea0003800200 */
.L_x_15863:
[----:B------:R-:W0:Y:S01]  /*0ee0*/  F2I.S64.TRUNC R32, R32 ;  /* 0x0000002000207311 */ /* 0x000e22000020d900 */
[----:B------:R-:W-:Y:S05]  /*0ef0*/  BRA `(.L_x_15836) ;  /* 0x0000000000107947 */ /* 0x000fea0003800000 */
.L_x_15860:
[----:B------:R0:W5:Y:S01]  /*0f00*/  LDG.E.64 R32, desc[UR36][R4.64] ;  /* 0x0000002404207981 */ /* 0x000162000c1e1b00 */
[----:B------:R-:W-:Y:S05]  /*0f10*/  BRA `(.L_x_15836) ;  /* 0x0000000000087947 */ /* 0x000fea0003800000 */
.L_x_15859:
[----:B------:R0:W5:Y:S01]  /*0f20*/  LDG.E R32, desc[UR36][R4.64] ;  /* 0x0000002404207981 */ /* 0x000162000c1e1900 */
[----:B------:R-:W-:-:S07]  /*0f30*/  IMAD.MOV.U32 R33, RZ, RZ, RZ ;  /* 0x000000ffff217224 */ /* 0x000fce00078e00ff */
.L_x_15836:
[----:B------:R-:W-:-:S07]  /*0f40*/  VIADD R23, R31, 0x80 ;  /* 0x000000801f177836 */ /* 0x000fce0000000000 */
.L_x_15830:
[----:B------:R-:W-:Y:S05]  /*0f50*/  BSYNC.RECONVERGENT B6 ;  /* 0x0000000000067941 */ /* 0x000fea0003800200 */
.L_x_15829:
        /* <DEDUP_REMOVED lines=24> */
.L_x_15870:
[----:B------:R0:W5:Y:S01]  /*10e0*/  LDG.E.U8 R26, desc[UR36][R4.64] ;  /* 0x00000024041a7981 */ /* 0x000162000c1e1100 */
[----:B------:R-:W-:Y:S01]  /*10f0*/  IMAD.MOV.U32 R27, RZ, RZ, RZ ;  /* 0x000000ffff1b7224 */ /* 0x000fe200078e00ff */
[----:B------:R-:W-:Y:S06]  /*1100*/  BRA `(.L_x_15872) ;  /* 0x0000000c00447947 */ /* 0x000fec0003800000 */
.L_x_15869:
        /* <DEDUP_REMOVED lines=8> */
.L_x_15874:
[----:B------:R-:W2:Y:S02]  /*1190*/  LDG.E R26, desc[UR36][R4.64] ;  /* 0x00000024041a7981 */ /* 0x000ea4000c1e1900 */
[----:B--2---:R-:W-:Y:S01]  /*11a0*/  SHF.R.S32.HI R27, RZ, 0x1f, R26 ;  /* 0x0000001fff1b7819 */ /* 0x004fe2000001141a */
[----:B------:R-:W-:Y:S06]  /*11b0*/  BRA `(.L_x_15872) ;  /* 0x0000000c00187947 */ /* 0x000fec0003800000 */
.L_x_15873:
[----:B------:R-:W2:Y:S02]  /*11c0*/  LDG.E.S16 R26, desc[UR36][R4.64] ;  /* 0x00000024041a7981 */ /* 0x000ea4000c1e1700 */
[----:B--2---:R-:W-:Y:S01]  /*11d0*/  SHF.R.S32.HI R27, RZ, 0x1f, R26 ;  /* 0x0000001fff1b7819 */ /* 0x004fe2000001141a */
[----:B------:R-:W-:Y:S06]  /*11e0*/  BRA `(.L_x_15872) ;  /* 0x0000000c000c7947 */ /* 0x000fec0003800000 */
.L_x_15868:
        /* <DEDUP_REMOVED lines=9> */
.L_x_15876:
[----:B------:R-:W2:Y:S02]  /*1280*/  LDG.E.U16 R4, desc[UR36][R4.64] ;  /* 0x0000002404047981 */ /* 0x000ea4000c1e1500 */
[----:B--2---:R-:W-:-:S06]  /*1290*/  HADD2.F32 R26, -RZ, R4.H0_H0 ;  /* 0x20000004ff1a7230 */ /* 0x004fcc0000004100 */
[----:B------:R-:W0:Y:S01]  /*12a0*/  F2I.S64.TRUNC R26, R26 ;  /* 0x0000001a001a7311 */ /* 0x000e22000020d900 */
[----:B------:R-:W-:Y:S05]  /*12b0*/  BRA `(.L_x_15872) ;  /* 0x0000000800d87947 */ /* 0x000fea0003800000 */
.L_x_15875:
        /* <DEDUP_REMOVED lines=9> */
.L_x_15878:
[----:B------:R-:W2:Y:S02]  /*1350*/  LDG.E.U16 R4, desc[UR36][R4.64] ;  /* 0x0000002404047981 */ /* 0x000ea4000c1e1500 */
[----:B--2---:R-:W-:-:S06]  /*1360*/  HADD2.F32 R26, -RZ, R4.H0_H0 ;  /* 0x20000004ff1a7230 */ /* 0x004fcc0000004100 */
[----:B------:R-:W0:Y:S01]  /*1370*/  F2I.S64.TRUNC R26, R26 ;  /* 0x0000001a001a7311 */ /* 0x000e22000020d900 */
[----:B------:R-:W-:Y:S05]  /*1380*/  BRA `(.L_x_15872) ;  /* 0x0000000800a47947 */ /* 0x000fea0003800000 */
.L_x_15877:
[----:B------:R-:W2:Y:S02]  /*1390*/  LDG.E.64 R4, desc[UR36][R4.64] ;  /* 0x0000002404047981 */ /* 0x000ea4000c1e1b00 */
[----:B--2---:R0:W1:Y:S01]  /*13a0*/  F2I.S64.F64.TRUNC R26, R4 ;  /* 0x00000004001a7311 */ /* 0x004062000030d900 */
[----:B------:R-:W-:Y:S05]  /*13b0*/  BRA `(.L_x_15872) ;  /* 0x0000000800987947 */ /* 0x000fea0003800000 */
.L_x_15867:
        /* <DEDUP_REMOVED lines=13> */
.L_x_15881:
[----:B------:R-:W2:Y:S02]  /*1490*/  LDG.E.64 R4, desc[UR36][R4.64] ;  /* 0x0000002404047981 */ /* 0x000ea4000c1e1b00 */
[----:B--2---:R0:W1:Y:S01]  /*14a0*/  F2I.S64.F64.TRUNC R26, R4 ;  /* 0x00000004001a7311 */ /* 0x004062000030d900 */
[----:B------:R-:W-:Y:S05]  /*14b0*/  BRA `(.L_x_15872) ;  /* 0x0000000800587947 */ /* 0x000fea0003800000 */
.L_x_15880:
        /* <DEDUP_REMOVED lines=26> */
.L_x_15883:
        /* <DEDUP_REMOVED lines=14> */
.L_x_15882:
[----:B------:R-:W2:Y:S02]  /*1740*/  LDG.E.U16 R26, desc[UR36][R4.64] ;  /* 0x00000024041a7981 */ /* 0x000ea4000c1e1500 */
[----:B--2---:R-:W-:-:S06]  /*1750*/  IMAD.U32 R26, R26, 0x10000, RZ ;  /* 0x000100001a1a7824 */ /* 0x004fcc00078e00ff */
[----:B------:R-:W0:Y:S01]  /*1760*/  F2I.S64.TRUNC R26, R26 ;  /* 0x0000001a001a7311 */ /* 0x000e22000020d900 */
[----:B------:R-:W-:Y:S05]  /*1770*/  BRA `(.L_x_15872) ;  /* 0x0000000400a87947 */ /* 0x000fea0003800000 */
.L_x_15879:
        /* <DEDUP_REMOVED lines=11> */
.L_x_15886:
        /* <DEDUP_REMOVED lines=21> */
.L_x_15890:
[----:B------:R-:W-:Y:S05]  /*1980*/  BSYNC.RECONVERGENT B1 ;  /* 0x0000000000017941 */ /* 0x000fea0003800200 */
.L_x_15889:
[----:B------:R-:W-:Y:S01]  /*1990*/  IMAD.SHL.U32 R0, R0, 0x100000, RZ ;  /* 0x0010000000007824 */ /* 0x000fe200078e00ff */
[----:B------:R-:W-:-:S04]  /*19a0*/  LEA R3, R3, 0x3b800000, 0x17 ;  /* 0x3b80000003037811 */ /* 0x000fc800078eb8ff */
[----:B------:R-:W-:-:S07]  /*19b0*/  LOP3.LUT R26, R3, R0, R7, 0xfe, !PT ;  /* 0x00000000031a7212 */ /* 0x000fce00078efe07 */
.L_x_15888:
[----:B------:R-:W-:Y:S05]  /*19c0*/  BSYNC.RECONVERGENT B0 ;  /* 0x0000000000007941 */ /* 0x000fea0003800200 */
.L_x_15887:
[----:B------:R-:W0:Y:S01]  /*19d0*/  F2I.S64.TRUNC R26, R26 ;  /* 0x0000001a001a7311 */ /* 0x000e22000020d900 */
[----:B------:R-:W-:Y:S05]  /*19e0*/  BRA `(.L_x_15872) ;  /* 0x00000004000c7947 */ /* 0x000fea0003800000 */
.L_x_15885:
        /* <DEDUP_REMOVED lines=21> */
.L_x_15894:
[----:B------:R-:W-:Y:S05]  /*1b40*/  BSYNC.RECONVERGENT B1 ;  /* 0x0000000000017941 */ /* 0x000fea0003800200 */
.L_x_15893:
[----:B------:R-:W-:Y:S01]  /*1b50*/  IMAD.SHL.U32 R0, R0, 0x200000, RZ ;  /* 0x0020000000007824 */ /* 0x000fe200078e00ff */
[----:B------:R-:W-:-:S04]  /*1b60*/  LEA R3, R3, 0x37800000, 0x17 ;  /* 0x3780000003037811 */ /* 0x000fc800078eb8ff */
[----:B------:R-:W-:-:S07]  /*1b70*/  LOP3.LUT R26, R3, R0, R7, 0xfe, !PT ;  /* 0x00000000031a7212 */ /* 0x000fce00078efe07 */
.L_x_15892:
[----:B------:R-:W-:Y:S05]  /*1b80*/  BSYNC.RECONVERGENT B0 ;  /* 0x0000000000007941 */ /* 0x000fea0003800200 */
.L_x_15891:
[----:B------:R-:W0:Y:S01]  /*1b90*/  F2I.S64.TRUNC R26, R26 ;  /* 0x0000001a001a7311 */ /* 0x000e22000020d900 */
[----:B------:R-:W-:Y:S05]  /*1ba0*/  BRA `(.L_x_15872) ;  /* 0x00000000009c7947 */ /* 0x000fea0003800000 */
.L_x_15884:
        /* <DEDUP_REMOVED lines=14> */
.L_x_15898:
[----:B------:R-:W-:Y:S05]  /*1c90*/  BSYNC.RECONVERGENT B0 ;  /* 0x0000000000007941 */ /* 0x000fea0003800200 */
.L_x_15897:
[----:B------:R-:W0:Y:S01]  /*1ca0*/  F2I.S64.TRUNC R26, R26 ;  /* 0x0000001a001a7311 */ /* 0x000e22000020d900 */
[----:B------:R-:W-:Y:S05]  /*1cb0*/  BRA `(.L_x_15872) ;  /* 0x0000000000587947 */ /* 0x000fea0003800000 */
.L_x_15871:
        /* <DEDUP_REMOVED lines=15> */
[----:B--2--5:R-:W-:Y:S05]  /*1db0*/  CALL.ABS.NOINC R14 ;  /* 0x000000000e007343 */ /* 0x024fea0003c00000 */
.L_x_15899:
[----:B------:R-:W-:Y:S01]  /*1dc0*/  CS2R R26, SRZ ;  /* 0x00000000001a7805 */ /* 0x000fe2000001ff00 */
[----:B------:R-:W-:Y:S06]  /*1dd0*/  BRA `(.L_x_15872) ;  /* 0x0000000000107947 */ /* 0x000fec0003800000 */
.L_x_15896:
[----:B------:R0:W5:Y:S01]  /*1de0*/  LDG.E.64 R26, desc[UR36][R4.64] ;  /* 0x00000024041a7981 */ /* 0x000162000c1e1b00 */
[----:B------:R-:W-:Y:S05]  /*1df0*/  BRA `(.L_x_15872) ;  /* 0x0000000000087947 */ /* 0x000fea0003800000 */
.L_x_15895:
[----:B------:R0:W5:Y:S01]  /*1e00*/  LDG.E R26, desc[UR36][R4.64] ;  /* 0x00000024041a7981 */ /* 0x000162000c1e1900 */
[----:B------:R-:W-:-:S07]  /*1e10*/  IMAD.MOV.U32 R27, RZ, RZ, RZ ;  /* 0x000000ffff1b7224 */ /* 0x000fce00078e00ff */
.L_x_15872:
[----:B------:R-:W-:-:S07]  /*1e20*/  VIADD R23, R23, 0x80 ;  /* 0x0000008017177836 */ /* 0x000fce0000000000 */
.L_x_15866:
[----:B------:R-:W-:Y:S05]  /*1e30*/  BSYNC.RECONVERGENT B6 ;  /* 0x0000000000067941 */ /* 0x000fea0003800200 */
.L_x_15865:
        /* <DEDUP_REMOVED lines=24> */
.L_x_15905:
[----:B------:R0:W5:Y:S01]  /*1fc0*/  LDG.E.U8 R18, desc[UR36][R4.64] ;  /* 0x0000002404127981 */ /* 0x000162000c1e1100 */
[----:B------:R-:W-:Y:S01]  /*1fd0*/  IMAD.MOV.U32 R19, RZ, RZ, RZ ;  /* 0x000000ffff137224 */ /* 0x000fe200078e00ff */
[----:B------:R-:W-:Y:S06]  /*1fe0*/  BRA `(.L_x_15907) ;  /* 0x0000000c00447947 */ /* 0x000fec0003800000 */
.L_x_15904:
        /* <DEDUP_REMOVED lines=8> */
.L_x_15909:
[----:B------:R-:W2:Y:S02]  /*2070*/  LDG.E R18, desc[UR36][R4.64] ;  /* 0x0000002404127981 */ /* 0x000ea4000c1e1900 */
[----:B--2---:R-:W-:Y:S01]  /*2080*/  SHF.R.S32.HI R19, RZ, 0x1f, R18 ;  /* 0x0000001fff137819 */ /* 0x004fe20000011412 */
[----:B------:R-:W-:Y:S06]  /*2090*/  BRA `(.L_x_15907) ;  /* 0x0000000c00187947 */ /* 0x000fec0003800000 */
.L_x_15908:
[----:B------:R-:W2:Y:S02]  /*20a0*/  LDG.E.S16 R18, desc[UR36][R4.64] ;  /* 0x0000002404127981 */ /* 0x000ea4000c1e1700 */
[----:B--2---:R-:W-:Y:S01]  /*20b0*/  SHF.R.S32.HI R19, RZ, 0x1f, R18 ;  /* 0x0000001fff137819 */ /* 0x004fe20000011412 */
[----:B------:R-:W-:Y:S06]  /*20c0*/  BRA `(.L_x_15907) ;  /* 0x0000000c000c7947 */ /* 0x000fec0003800000 */
.L_x_15903:
        /* <DEDUP_REMOVED lines=9> */
.L_x_15911:
[----:B------:R-:W2:Y:S02]  /*2160*/  LDG.E.U16 R4, desc[UR36][R4.64] ;  /* 0x0000002404047981 */ /* 0x000ea4000c1e1500 */
[----:B--2---:R-:W-:-:S06]  /*2170*/  HADD2.F32 R18, -RZ, R4.H0_H0 ;  /* 0x20000004ff127230 */ /* 0x004fcc0000004100 */
[----:B------:R-:W0:Y:S01]  /*2180*/  F2I.S64.TRUNC R18, R18 ;  /* 0x0000001200127311 */ /* 0x000e22000020d900 */
[----:B------:R-:W-:Y:S05]  /*2190*/  BRA `(.L_x_15907) ;  /* 0x0000000800d87947 */ /* 0x000fea0003800000 */
.L_x_15910:
        /* <DEDUP_REMOVED lines=9> */
.L_x_15913:
[----:B------:R-:W2:Y:S02]  /*2230*/  LDG.E.U16 R4, desc[UR36][R4.64] ;  /* 0x0000002404047981 */ /* 0x000ea4000c1e1500 */
[----:B--2---:R-:W-:-:S06]  /*2240*/  HADD2.F32 R18, -RZ, R4.H0_H0 ;  /* 0x20000004ff127230 */ /* 0x004fcc0000004100 */
[----:B------:R-:W0:Y:S01]  /*2250*/  F2I.S64.TRUNC R18, R18 ;  /* 0x0000001200127311 */ /* 0x000e22000020d900 */
[----:B------:R-:W-:Y:S05]  /*2260*/  BRA `(.L_x_15907) ;  /* 0x0000000800a47947 */ /* 0x000fea0003800000 */
.L_x_15912:
[----:B------:R-:W2:Y:S02]  /*2270*/  LDG.E.64 R4, desc[UR36][R4.64] ;  /* 0x0000002404047981 */ /* 0x000ea4000c1e1b00 */
[----:B--2---:R0:W1:Y:S01]  /*2280*/  F2I.S64.F64.TRUNC R18, R4 ;  /* 0x0000000400127311 */ /* 0x004062000030d900 */
[----:B------:R-:W-:Y:S05]  /*2290*/  BRA `(.L_x_15907) ;  /* 0x0000000800987947 */ /* 0x000fea0003800000 */
.L_x_15902:
        /* <DEDUP_REMOVED lines=13> */
.L_x_15916:
[----:B------:R-:W2:Y:S02]  /*2370*/  LDG.E.64 R4, desc[UR36][R4.64] ;  /* 0x0000002404047981 */ /* 0x000ea4000c1e1b00 */
[----:B--2---:R0:W1:Y:S01]  /*2380*/  F2I.S64.F64.TRUNC R18, R4 ;  /* 0x0000000400127311 */ /* 0x004062000030d900 */
[----:B------:R-:W-:Y:S05]  /*2390*/  BRA `(.L_x_15907) ;  /* 0x0000000800587947 */ /* 0x000fea0003800000 */
.L_x_15915:
        /* <DEDUP_REMOVED lines=26> */
.L_x_15918:
        /* <DEDUP_REMOVED lines=14> */
.L_x_15917:
[----:B------:R-:W2:Y:S02]  /*2620*/  LDG.E.U16 R18, desc[UR36][R4.64] ;  /* 0x0000002404127981 */ /* 0x000ea4000c1e1500 */
[----:B--2---:R-:W-:-:S06]  /*2630*/  IMAD.U32 R18, R18, 0x10000, RZ ;  /* 0x0001000012127824 */ /* 0x004fcc00078e00ff */
[----:B------:R-:W0:Y:S01]  /*2640*/  F2I.S64.TRUNC R18, R18 ;  /* 0x0000001200127311 */ /* 0x000e22000020d900 */
[----:B------:R-:W-:Y:S05]  /*2650*/  BRA `(.L_x_15907) ;  /* 0x0000000400a87947 */ /* 0x000fea0003800000 */
.L_x_15914:
        /* <DEDUP_REMOVED lines=11> */
.L_x_15921:
        /* <DEDUP_REMOVED lines=21> */
.L_x_15925:
[----:B------:R-:W-:Y:S05]  /*2860*/  BSYNC.RECONVERGENT B1 ;  /* 0x0000000000017941 */ /* 0x000fea0003800200 */
.L_x_15924:
[----:B------:R-:W-:Y:S01]  /*2870*/  IMAD.SHL.U32 R0, R0, 0x100000, RZ ;  /* 0x0010000000007824 */ /* 0x000fe200078e00ff */
[----:B------:R-:W-:-:S04]  /*2880*/  LEA R3, R3, 0x3b800000, 0x17 ;  /* 0x3b80000003037811 */ /* 0x000fc800078eb8ff */
[----:B------:R-:W-:-:S07]  /*2890*/  LOP3.LUT R18, R3, R0, R7, 0xfe, !PT ;  /* 0x0000000003127212 */ /* 0x000fce00078efe07 */
.L_x_15923:
[----:B------:R-:W-:Y:S05]  /*28a0*/  BSYNC.RECONVERGENT B0 ;  /* 0x0000000000007941 */ /* 0x000fea0003800200 */
.L_x_15922:
[----:B------:R-:W1:Y:S01]  /*28b0*/  F2I.S64.TRUNC R18, R18 ;  /* 0x0000001200127311 */ /* 0x000e62000020d900 */
[----:B------:R-:W-:Y:S05]  /*28c0*/  BRA `(.L_x_15907) ;  /* 0x00000004000c7947 */ /* 0x000fea0003800000 */
.L_x_15920:
        /* <DEDUP_REMOVED lines=21> */
.L_x_15929:
[----:B------:R-:W-:Y:S05]  /*2a20*/  BSYNC.RECONVERGENT B1 ;  /* 0x0000000000017941 */ /* 0x000fea0003800200 */
.L_x_15928:
[----:B------:R-:W-:Y:S01]  /*2a30*/  IMAD.SHL.U32 R0, R0, 0x200000, RZ ;  /* 0x0020000000007824 */ /* 0x000fe200078e00ff */
[----:B------:R-:W-:-:S04]  /*2a40*/  LEA R3, R3, 0x37800000, 0x17 ;  /* 0x3780000003037811 */ /* 0x000fc800078eb8ff */
[----:B------:R-:W-:-:S07]  /*2a50*/  LOP3.LUT R18, R3, R0, R7, 0xfe, !PT ;  /* 0x0000000003127212 */ /* 0x000fce00078efe07 */
.L_x_15927:
[----:B------:R-:W-:Y:S05]  /*2a60*/  BSYNC.RECONVERGENT B0 ;  /* 0x0000000000007941 */ /* 0x000fea0003800200 */
.L_x_15926:
[----:B------:R-:W2:Y:S01]  /*2a70*/  F2I.S64.TRUNC R18, R18 ;  /* 0x0000001200127311 */ /* 0x000ea2000020d900 */
[----:B------:R-:W-:Y:S05]  /*2a80*/  BRA `(.L_x_15907) ;  /* 0x00000000009c7947 */ /* 0x000fea0003800000 */
.L_x_15919:
        /* <DEDUP_REMOVED lines=14> */
.L_x_15933:
[----:B------:R-:W-:Y:S05]  /*2b70*/  BSYNC.RECONVERGENT B0 ;  /* 0x0000000000007941 */ /* 0x000fea0003800200 */
.L_x_15932:
[----:B------:R-:W0:Y:S01]  /*2b80*/  F2I.S64.TRUNC R18, R18 ;  /* 0x0000001200127311 */ /* 0x000e22000020d900 */
[----:B------:R-:W-:Y:S05]  /*2b90*/  BRA `(.L_x_15907) ;  /* 0x0000000000587947 */ /* 0x000fea0003800000 */
.L_x_15906:
        /* <DEDUP_REMOVED lines=16> */
.L_x_15934:
[----:B------:R-:W-:Y:S01]  /*2ca0*/  CS2R R18, SRZ ;  /* 0x0000000000127805 */ /* 0x000fe2000001ff00 */
[----:B------:R-:W-:Y:S06]  /*2cb0*/  BRA `(.L_x_15907) ;  /* 0x0000000000107947 */ /* 0x000fec0003800000 */
.L_x_15931:
[----:B------:R0:W5:Y:S01]  /*2cc0*/  LDG.E.64 R18, desc[UR36][R4.64] ;  /* 0x0000002404127981 */ /* 0x000162000c1e1b00 */
[----:B------:R-:W-:Y:S05]  /*2cd0*/  BRA `(.L_x_15907) ;  /* 0x0000000000087947 */ /* 0x000fea0003800000 */
.L_x_15930:
[----:B------:R0:W5:Y:S01]  /*2ce0*/  LDG.E R18, desc[UR36][R4.64] ;  /* 0x0000002404127981 */ /* 0x000162000c1e1900 */
[----:B------:R-:W-:-:S07]  /*2cf0*/  IMAD.MOV.U32 R19, RZ, RZ, RZ ;  /* 0x000000ffff137224 */ /* 0x000fce00078e00ff */
.L_x_15907:
[----:B------:R-:W-:-:S07]  /*2d00*/  VIADD R23, R23, 0x80 ;  /* 0x0000008017177836 */ /* 0x000fce0000000000 */
.L_x_15901:
[----:B------:R-:W-:Y:S05]  /*2d10*/  BSYNC.RECONVERGENT B6 ;  /* 0x0000000000067941 */ /* 0x000fea0003800200 */
.L_x_15900:
        /* <DEDUP_REMOVED lines=24> */
.L_x_15940:
[----:B------:R0:W5:Y:S01]  /*2ea0*/  LDG.E.U8 R16, desc[UR36][R4.64] ;  /* 0x0000002404107981 */ /* 0x000162000c1e1100 */
[----:B------:R-:W-:Y:S01]  /*2eb0*/  IMAD.MOV.U32 R17, RZ, RZ, RZ ;  /* 0x000000ffff117224 */ /* 0x000fe200078e00ff */
[----:B------:R-:W-:Y:S06]  /*2ec0*/  BRA `(.L_x_15936) ;  /* 0x0000000c00407947 */ /* 0x000fec0003800000 */
.L_x_15939:
        /* <DEDUP_REMOVED lines=8> */
.L_x_15943:
[----:B------:R-:W2:Y:S02]  /*2f50*/  LDG.E R16, desc[UR36][R4.64] ;  /* 0x0000002404107981 */ /* 0x000ea4000c1e1900 */
[----:B--2---:R-:W-:Y:S01]  /*2f60*/  SHF.R.S32.HI R17, RZ, 0x1f, R16 ;  /* 0x0000001fff117819 */ /* 0x004fe20000011410 */
[----:B------:R-:W-:Y:S06]  /*2f70*/  BRA `(.L_x_15936) ;  /* 0x0000000c00147947 */ /* 0x000fec0003800000 */
.L_x_15942:
[----:B------:R-:W2:Y:S02]  /*2f80*/  LDG.E.S16 R16, desc[UR36][R4.64] ;  /* 0x0000002404107981 */ /* 0x000ea4000c1e1700 */
[----:B--2---:R-:W-:Y:S01]  /*2f90*/  SHF.R.S32.HI R17, RZ, 0x1f, R16 ;  /* 0x0000001fff117819 */ /* 0x004fe20000011410 */
[----:B------:R-:W-:Y:S06]  /*2fa0*/  BRA `(.L_x_15936) ;  /* 0x0000000c00087947 */ /* 0x000fec0003800000 */
.L_x_15938:
        /* <DEDUP_REMOVED lines=9> */
.L_x_15945:
[----:B------:R-:W2:Y:S02]  /*3040*/  LDG.E.U16 R4, desc[UR36][R4.64] ;  /* 0x0000002404047981 */ /* 0x000ea4000c1e1500 */
[----:B--2---:R-:W-:-:S06]  /*3050*/  HADD2.F32 R16, -RZ, R4.H0_H0 ;  /* 0x20000004ff107230 */ /* 0x004fcc0000004100 */
[----:B------:R-:W0:Y:S01]  /*3060*/  F2I.S64.TRUNC R16, R16 ;  /* 0x0000001000107311 */ /* 0x000e22000020d900 */
[----:B------:R-:W-:Y:S05]  /*3070*/  BRA `(.L_x_15936) ;  /* 0x0000000800d47947 */ /* 0x000fea0003800000 */
.L_x_15944:
        /* <DEDUP_REMOVED lines=9> */
.L_x_15947:
[----:B------:R-:W2:Y:S02]  /*3110*/  LDG.E.U16 R4, desc[UR36][R4.64] ;  /* 0x0000002404047981 */ /* 0x000ea4000c1e1500 */
[----:B--2---:R-:W-:-:S06]  /*3120*/  HADD2.F32 R16, -RZ, R4.H0_H0 ;  /* 0x20000004ff107230 */ /* 0x004fcc0000004100 */
[----:B------:R-:W0:Y:S01]  /*3130*/  F2I.S64.TRUNC R16, R16 ;  /* 0x0000001000107311 */ /* 0x000e22000020d900 */
[----:B------:R-:W-:Y:S05]  /*3140*/  BRA `(.L_x_15936) ;  /* 0x0000000800a07947 */ /* 0x000fea0003800000 */
.L_x_15946:
[----:B------:R-:W2:Y:S02]  /*3150*/  LDG.E.64 R4, desc[UR36][R4.64] ;  /* 0x0000002404047981 */ /* 0x000ea4000c1e1b00 */
[----:B--2---:R0:W1:Y:S01]  /*3160*/  F2I.S64.F64.TRUNC R16, R4 ;  /* 0x0000000400107311 */ /* 0x004062000030d900 */
[----:B------:R-:W-:Y:S05]  /*3170*/  BRA `(.L_x_15936) ;  /* 0x0000000800947947 */ /* 0x000fea0003800000 */
.L_x_15937:
        /* <DEDUP_REMOVED lines=13> */
.L_x_15950:
[----:B------:R-:W2:Y:S02]  /*3250*/  LDG.E.64 R4, desc[UR36][R4.64] ;  /* 0x0000002404047981 */ /* 0x000ea4000c1e1b00 */
[----:B--2---:R0:W1:Y:S01]  /*3260*/  F2I.S64.F64.TRUNC R16, R4 ;  /* 0x0000000400107311 */ /* 0x004062000030d900 */
[----:B------:R-:W-:Y:S05]  /*3270*/  BRA `(.L_x_15936) ;  /* 0x0000000800547947 */ /* 0x000fea0003800000 */
.L_x_15949:
        /* <DEDUP_REMOVED lines=26> */
.L_x_15952:
        /* <DEDUP_REMOVED lines=14> */
.L_x_15951:
[----:B------:R-:W2:Y:S02]  /*3500*/  LDG.E.U16 R16, desc[UR36][R4.64] ;  /* 0x0000002404107981 */ /* 0x000ea4000c1e1500 */
[----:B--2---:R-:W-:-:S06]  /*3510*/  IMAD.U32 R16, R16, 0x10000, RZ ;  /* 0x0001000010107824 */ /* 0x004fcc00078e00ff */
[----:B------:R-:W0:Y:S01]  /*3520*/  F2I.S64.TRUNC R16, R16 ;  /* 0x0000001000107311 */ /* 0x000e22000020d900 */
[----:B------:R-:W-:Y:S05]  /*3530*/  BRA `(.L_x_15936) ;  /* 0x0000000400a47947 */ /* 0x000fea0003800000 */
.L_x_15948:
        /* <DEDUP_REMOVED lines=11> */
.L_x_15955:
        /* <DEDUP_REMOVED lines=21> */
.L_x_15959:
[----:B------:R-:W-:Y:S05]  /*3740*/  BSYNC.RECONVERGENT B1 ;  /* 0x0000000000017941 */ /* 0x000fea0003800200 */
.L_x_15958:
[----:B------:R-:W-:Y:S01]  /*3750*/  IMAD.SHL.U32 R0, R0, 0x100000, RZ ;  /* 0x0010000000007824 */ /* 0x000fe200078e00ff */
[----:B------:R-:W-:-:S04]  /*3760*/  LEA R3, R3, 0x3b800000, 0x17 ;  /* 0x3b80000003037811 */ /* 0x000fc800078eb8ff */
[----:B------:R-:W-:-:S07]  /*3770*/  LOP3.LUT R16, R3, R0, R7, 0xfe, !PT ;  /* 0x0000000003107212 */ /* 0x000fce00078efe07 */
.L_x_15957:
[----:B------:R-:W-:Y:S05]  /*3780*/  BSYNC.RECONVERGENT B0 ;  /* 0x0000000000007941 */ /* 0x000fea0003800200 */
.L_x_15956:
[----:B------:R-:W0:Y:S01]  /*3790*/  F2I.S64.TRUNC R16, R16 ;  /* 0x0000001000107311 */ /* 0x000e22000020d900 */
[----:B------:R-:W-:Y:S05]  /*37a0*/  BRA `(.L_x_15936) ;  /* 0x0000000400087947 */ /* 0x000fea0003800000 */
.L_x_15954:
        /* <DEDUP_REMOVED lines=21> */
.L_x_15963:
[----:B------:R-:W-:Y:S05]  /*3900*/  BSYNC.RECONVERGENT B1 ;  /* 0x0000000000017941 */ /* 0x000fea0003800200 */
.L_x_15962:
[----:B------:R-:W-:Y:S01]  /*3910*/  IMAD.SHL.U32 R0, R0, 0x200000, RZ ;  /* 0x0020000000007824 */ /* 0x000fe200078e00ff */
[----:B------:R-:W-:-:S04]  /*3920*/  LEA R3, R3, 0x37800000, 0x17 ;  /* 0x3780000003037811 */ /* 0x000fc800078eb8ff */
[----:B------:R-:W-:-:S07]  /*3930*/  LOP3.LUT R16, R3, R0, R7, 0xfe, !PT ;  /* 0x0000000003107212 */ /* 0x000fce00078efe07 */
.L_x_15961:
[----:B------:R-:W-:Y:S05]  /*3940*/  BSYNC.RECONVERGENT B0 ;  /* 0x0000000000007941 */ /* 0x000fea0003800200 */
.L_x_15960:
[----:B------:R-:W0:Y:S01]  /*3950*/  F2I.S64.TRUNC R16, R16 ;  /* 0x0000001000107311 */ /* 0x000e22000020d900 */
[----:B------:R-:W-:Y:S05]  /*3960*/  BRA `(.L_x_15936) ;  /* 0x0000000000987947 */ /* 0x000fea0003800000 */
.L_x_15953:
        /* <DEDUP_REMOVED lines=14> */
.L_x_15967:
[----:B------:R-:W-:Y:S05]  /*3a50*/  BSYNC.RECONVERGENT B0 ;  /* 0x0000000000007941 */ /* 0x000fea0003800200 */
.L_x_15966:
[----:B------:R-:W0:Y:S01]  /*3a60*/  F2I.S64.TRUNC R16, R16 ;  /* 0x0000001000107311 */ /* 0x000e22000020d900 */
[----:B------:R-:W-:Y:S05]  /*3a70*/  BRA `(.L_x_15936) ;  /* 0x0000000000547947 */ /* 0x000fea0003800000 */
.L_x_15941:
        /* <DEDUP_REMOVED lines=16> */
.L_x_15968:
[----:B------:R-:W-:Y:S05]  /*3b80*/  BRA `(.L_x_15936) ;  /* 0x0000000000107947 */ /* 0x000fea0003800000 */
.L_x_15965:
[----:B------:R0:W5:Y:S01]  /*3b90*/  LDG.E.64 R16, desc[UR36][R4.64] ;  /* 0x0000002404107981 */ /* 0x000162000c1e1b00 */
[----:B------:R-:W-:Y:S05]  /*3ba0*/  BRA `(.L_x_15936) ;  /* 0x0000000000087947 */ /* 0x000fea0003800000 */
.L_x_15964:
[----:B------:R0:W5:Y:S01]  /*3bb0*/  LDG.E R16, desc[UR36][R4.64] ;  /* 0x0000002404107981 */ /* 0x000162000c1e1900 */
[----:B------:R-:W-:-:S07]  /*3bc0*/  IMAD.MOV.U32 R17, RZ, RZ, RZ ;  /* 0x000000ffff117224 */ /* 0x000fce00078e00ff */
.L_x_15936:
[----:B------:R-:W-:Y:S05]  /*3bd0*/  BSYNC.RECONVERGENT B6 ;  /* 0x0000000000067941 */ /* 0x000fea0003800200 */
.L_x_15935:
[----:B012--5:R-:W-:Y:S01]  /*3be0*/  IMAD R3, R19, R18, RZ ;  /* 0x0000001213037224 */ /* 0x027fe200078e02ff */
[----:B------:R-:W0:Y:S01]  /*3bf0*/  LDC.U8 R29, c[0x0][0x3ac] ;  /* 0x0000eb00ff1d7b82 */ /* 0x000e220000000000 */
[----:B------:R-:W-:Y:S01]  /*3c00*/  IMAD R7, R17, R16, RZ ;  /* 0x0000001011077224 */ /* 0x000fe200078e02ff */
[----:B------:R-:W-:Y:S01]  /*3c10*/  ISETP.GE.AND P0, PT, R31, R28, PT ;  /* 0x0000001c1f00720c */ /* 0x000fe20003f06270 */
[C---:B------:R-:W-:Y:S01]  /*3c20*/  IMAD.WIDE.U32 R10, R18.reuse, R18, RZ ;  /* 0x00000012120a7225 */ /* 0x040fe200078e00ff */
[----:B------:R-:W-:Y:S04]  /*3c30*/  BSSY.RECONVERGENT B7, `(.L_x_15969) ;  /* 0x00002d8000077945 */ /* 0x000fe80003800200 */
[----:B------:R-:W-:Y:S01]  /*3c40*/  BSSY.RELIABLE B6, `(.L_x_15970) ;  /* 0x00001f2000067945 */ /* 0x000fe20003800100 */
[----:B------:R-:W-:-:S02]  /*3c50*/  IMAD R3, R18, R19, R3 ;  /* 0x0000001312037224 */ /* 0x000fc400078e0203 */
[----:B---34-:R-:W-:Y:S02]  /*3c60*/  IMAD R13, R33, R32, RZ ;  /* 0x00000020210d7224 */ /* 0x018fe400078e02ff */
[----:B------:R-:W-:-:S04]  /*3c70*/  IMAD.WIDE.U32 R4, R16, R16, RZ ;  /* 0x0000001010047225 */ /* 0x000fc800078e00ff */
[----:B------:R-:W-:Y:S02]  /*3c80*/  IMAD R21, R16, R17, R7 ;  /* 0x0000001110157224 */ /* 0x000fe400078e0207 */
[----:B------:R-:W-:Y:S02]  /*3c90*/  IMAD R15, R27, R26, RZ ;  /* 0x0000001a1b0f7224 */ /* 0x000fe400078e02ff */
[----:B------:R-:W-:Y:S02]  /*3ca0*/  IMAD.IADD R11, R11, 0x1, R3 ;  /* 0x000000010b0b7824 */ /* 0x000fe400078e0203 */
[----:B------:R-:W-:-:S04]  /*3cb0*/  IMAD.WIDE.U32 R8, R32, R32, RZ ;  /* 0x0000002020087225 */ /* 0x000fc800078e00ff */
[----:B------:R-:W-:Y:S02]  /*3cc0*/  IMAD.IADD R3, R5, 0x1, R21 ;  /* 0x0000000105037824 */ /* 0x000fe400078e0215 */
[----:B------:R-:W-:Y:S02]  /*3cd0*/  IMAD R13, R32, R33, R13 ;  /* 0x00000021200d7224 */ /* 0x000fe400078e020d */
[----:B------:R-:W-:-:S04]  /*3ce0*/  IMAD.WIDE.U32 R6, R26, R26, RZ ;  /* 0x0000001a1a067225 */ /* 0x000fc800078e00ff */
[----:B------:R-:W-:Y:S02]  /*3cf0*/  IMAD R15, R26, R27, R15 ;  /* 0x0000001b1a0f7224 */ /* 0x000fe400078e020f */
[----:B------:R-:W-:Y:S02]  /*3d00*/  IMAD R11, R11, R18, RZ ;  /* 0x000000120b0b7224 */ /* 0x000fe400078e02ff */
[----:B------:R-:W-:Y:S02]  /*3d10*/  IMAD R5, R3, R16, RZ ;  /* 0x0000001003057224 */ /* 0x000fe400078e02ff */
[----:B------:R-:W-:Y:S02]  /*3d20*/  IMAD.IADD R9, R9, 0x1, R13 ;  /* 0x0000000109097824 */ /* 0x000fe400078e020d */
[----:B------:R-:W-:Y:S02]  /*3d30*/  IMAD.IADD R3, R7, 0x1, R15 ;  /* 0x0000000107037824 */ /* 0x000fe400078e020f */
[----:B------:R-:W-:-:S04]  /*3d40*/  IMAD.WIDE.U32 R24, R10, R18, RZ ;  /* 0x000000120a187225 */ /* 0x000fc800078e00ff */
[----:B------:R-:W-:Y:S02]  /*3d50*/  IMAD R11, R19, R10, R11 ;  /* 0x0000000a130b7224 */ /* 0x000fe400078e020b */
[----:B------:R-:W-:Y:S02]  /*3d60*/  IMAD R9, R9, R32, RZ ;  /* 0x0000002009097224 */ /* 0x000fe400078e02ff */
[----:B------:R-:W-:-:S04]  /*3d70*/  IMAD.WIDE.U32 R18, R4, R16, RZ ;  /* 0x0000001004127225 */ /* 0x000fc800078e00ff */
[----:B------:R-:W-:Y:S02]  /*3d80*/  IMAD R17, R17, R4, R5 ;  /* 0x0000000411117224 */ /* 0x000fe400078e0205 */
[----:B------:R-:W-:Y:S02]  /*3d90*/  IMAD R3, R3, R26, RZ ;  /* 0x0000001a03037224 */ /* 0x000fe400078e02ff */
[----:B------:R-:W-:Y:S02]  /*3da0*/  IMAD.IADD R23, R25, 0x1, R11 ;  /* 0x0000000119177824 */ /* 0x000fe400078e020b */
[----:B------:R-:W-:-:S04]  /*3db0*/  IMAD.WIDE.U32 R4, R8, R32, RZ ;  /* 0x0000002008047225 */ /* 0x000fc800078e00ff */
[----:B------:R-:W-:Y:S02]  /*3dc0*/  IMAD R11, R33, R8, R9 ;  /* 0x00000008210b7224 */ /* 0x000fe400078e0209 */
[----:B------:R-:W-:Y:S02]  /*3dd0*/  IMAD.IADD R17, R19, 0x1, R17 ;  /* 0x0000000113117824 */ /* 0x000fe400078e0211 */
[----:B------:R-:W-:-:S04]  /*3de0*/  IMAD.WIDE.U32 R32, R6, R26, RZ ;  /* 0x0000001a06207225 */ /* 0x000fc800078e00ff */
[----:B------:R-:W-:Y:S02]  /*3df0*/  IMAD R3, R27, R6, R3 ;  /* 0x000000061b037224 */ /* 0x000fe400078e0203 */
[----:B------:R-:W-:Y:S02]  /*3e00*/  IMAD.MOV.U32 R22, RZ, RZ, R24 ;  /* 0x000000ffff167224 */ /* 0x000fe400078e0018 */
[----:B------:R-:W-:Y:S01]  /*3e10*/  IMAD.MOV.U32 R16, RZ, RZ, R18 ;  /* 0x000000ffff107224 */ /* 0x000fe200078e0012 */
[----:B0-----:R-:W-:Y:S06]  /*3e20*/  @P0 BRA `(.L_x_15971) ;  /* 0x0000001c00400947 */ /* 0x001fec0003800000 */
[----:B------:R-:W0:Y:S01]  /*3e30*/  LDCU UR4, c[0x0][0x3b0] ;  /* 0x00007600ff0477ac */ /* 0x000e220008000800 */
[----:B------:R-:W1:Y:S01]  /*3e40*/  LDC.64 R8, c[0x0][0x390] ;  /* 0x0000e400ff087b82 */ /* 0x000e620000000a00 */
[----:B------:R-:W-:Y:S01]  /*3e50*/  IMAD R0, R2, 0x200, R31 ;  /* 0x0000020002007824 */ /* 0x000fe200078e021f */
[----:B------:R-:W-:Y:S01]  /*3e60*/  PRMT R6, R29, 0x9910, RZ ;  /* 0x000099101d067816 */ /* 0x000fe200000000ff */
[----:B------:R-:W-:Y:S02]  /*3e70*/  IMAD.IADD R11, R5, 0x1, R11 ;  /* 0x00000001050b7824 */ /* 0x000fe400078e020b */
[----:B------:R-:W-:Y:S02]  /*3e80*/  IMAD.IADD R27, R33, 0x1, R3 ;  /* 0x00000001211b7824 */ /* 0x000fe400078e0203 */
[----:B------:R-:W-:Y:S02]  /*3e90*/  VIADD R31, R31, 0x80 ;  /* 0x000000801f1f7836 */ /* 0x000fe40000000000 */
[----:B------:R-:W-:-:S02]  /*3ea0*/  IMAD.MOV.U32 R10, RZ, RZ, R4 ;  /* 0x000000ffff0a7224 */ /* 0x000fc400078e0004 */
[----:B------:R-:W-:Y:S02]  /*3eb0*/  IMAD.MOV.U32 R26, RZ, RZ, R32 ;  /* 0x000000ffff1a7224 */ /* 0x000fe400078e0020 */
        /* <DEDUP_REMOVED lines=16> */
.L_x_15975:
[----:B------:R0:W-:Y:S01]  /*3fc0*/  STG.E.U8 desc[UR36][R8.64], R4 ;  /* 0x0000000408007986 */ /* 0x0001e2000c101124 */
[----:B------:R-:W-:Y:S05]  /*3fd0*/  BRA `(.L_x_15977) ;  /* 0x0000000c00387947 */ /* 0x000fea0003800000 */
.L_x_15974:
        /* <DEDUP_REMOVED lines=8> */
.L_x_15979:
[----:B------:R0:W-:Y:S01]  /*4060*/  STG.E desc[UR36][R8.64], R4 ;  /* 0x0000000408007986 */ /* 0x0001e2000c101924 */
[----:B------:R-:W-:Y:S05]  /*4070*/  BRA `(.L_x_15977) ;  /* 0x0000000c00107947 */ /* 0x000fea0003800000 */
.L_x_15978:
[----:B------:R0:W-:Y:S01]  /*4080*/  STG.E.U16 desc[UR36][R8.64], R4 ;  /* 0x0000000408007986 */ /* 0x0001e2000c101524 */
[----:B------:R-:W-:Y:S05]  /*4090*/  BRA `(.L_x_15977) ;  /* 0x0000000c00087947 */ /* 0x000fea0003800000 */
.L_x_15973:
        /* <DEDUP_REMOVED lines=9> */
.L_x_15981:
[----:B------:R-:W0:Y:S02]  /*4130*/  I2F.S64 R0, R10 ;  /* 0x0000000a00007312 */ /* 0x000e240000301400 */
[----:B0-----:R-:W-:-:S05]  /*4140*/  F2FP.F16.F32.PACK_AB R0, RZ, R0 ;  /* 0x00000000ff00723e */ /* 0x001fca00000000ff */
[----:B------:R0:W-:Y:S01]  /*4150*/  STG.E.U16 desc[UR36][R8.64], R0 ;  /* 0x0000000008007986 */ /* 0x0001e2000c101524 */
[----:B------:R-:W-:Y:S05]  /*4160*/  BRA `(.L_x_15977) ;  /* 0x0000000800d47947 */ /* 0x000fea0003800000 */
.L_x_15980:
        /* <DEDUP_REMOVED lines=10> */
.L_x_15983:
[----:B------:R-:W0:Y:S02]  /*4210*/  I2F.S64 R10, R10 ;  /* 0x0000000a000a7312 */ /* 0x000e240000301400 */
[----:B0-----:R-:W-:-:S04]  /*4220*/  F2FP.F16.F32.PACK_AB R3, RZ, R10 ;  /* 0x0000000aff03723e */ /* 0x001fc800000000ff */
[----:B------:R-:W-:-:S05]  /*4230*/  PRMT R3, R3, 0x5410, RZ ;  /* 0x0000541003037816 */ /* 0x000fca00000000ff */
[----:B------:R0:W-:Y:S01]  /*4240*/  STG.E desc[UR36][R8.64], R3 ;  /* 0x0000000308007986 */ /* 0x0001e2000c101924 */
[----:B------:R-:W-:Y:S05]  /*4250*/  BRA `(.L_x_15977) ;  /* 0x0000000800987947 */ /* 0x000fea0003800000 */
.L_x_15982:
[----:B------:R-:W0:Y:S02]  /*4260*/  I2F.F64.S64 R4, R10 ;  /* 0x0000000a00047312 */ /* 0x000e240000301c00 */
[----:B0-----:R0:W-:Y:S01]  /*4270*/  STG.E.64 desc[UR36][R8.64], R4 ;  /* 0x0000000408007986 */ /* 0x0011e2000c101b24 */
[----:B------:R-:W-:Y:S05]  /*4280*/  BRA `(.L_x_15977) ;  /* 0x00000008008c7947 */ /* 0x000fea0003800000 */
.L_x_15972:
        /* <DEDUP_REMOVED lines=13> */
.L_x_15986:
[----:B------:R-:W0:Y:S01]  /*4360*/  I2F.F64.S64 R4, R10 ;  /* 0x0000000a00047312 */ /* 0x000e220000301c00 */
[----:B------:R-:W-:-:S05]  /*4370*/  CS2R R6, SRZ ;  /* 0x0000000000067805 */ /* 0x000fca000001ff00 */
[----:B0-----:R3:W-:Y:S01]  /*4380*/  STG.E.128 desc[UR36][R8.64], R4 ;  /* 0x0000000408007986 */ /* 0x0017e2000c101d24 */
[----:B------:R-:W-:Y:S05]  /*4390*/  BRA `(.L_x_15977) ;  /* 0x0000000800487947 */ /* 0x000fea0003800000 */
.L_x_15985:
        /* <DEDUP_REMOVED lines=19> */
.L_x_15990:
[----:B------:R-:W-:Y:S05]  /*44d0*/  BSYNC.RECONVERGENT B0 ;  /* 0x0000000000007941 */ /* 0x000fea0003800200 */
.L_x_15989:
[----:B------:R-:W-:-:S05]  /*44e0*/  LOP3.LUT R5, R0, 0x80, R5, 0xf8, !PT ;  /* 0x0000008000057812 */ /* 0x000fca00078ef805 */
[----:B------:R2:W-:Y:S01]  /*44f0*/  STG.E.U8 desc[UR36][R8.64], R5 ;  /* 0x0000000508007986 */ /* 0x0005e2000c101124 */
[----:B------:R-:W-:Y:S05]  /*4500*/  BRA `(.L_x_15977) ;  /* 0x0000000400ec7947 */ /* 0x000fea0003800000 */
.L_x_15988:
        /* <DEDUP_REMOVED lines=15> */
.L_x_15992:
[----:B------:R-:W-:Y:S05]  /*4600*/  BSYNC.RECONVERGENT B0 ;  /* 0x0000000000007941 */ /* 0x000fea0003800200 */
.L_x_15991:
[----:B------:R-:W-:-:S05]  /*4610*/  LOP3.LUT R5, R0, 0x80, R5, 0xf8, !PT ;  /* 0x0000008000057812 */ /* 0x000fca00078ef805 */
[----:B------:R1:W-:Y:S01]  /*4620*/  STG.E.U8 desc[UR36][R8.64], R5 ;  /* 0x0000000508007986 */ /* 0x0003e2000c101124 */
[----:B------:R-:W-:Y:S05]  /*4630*/  BRA `(.L_x_15977) ;  /* 0x0000000400a07947 */ /* 0x000fea0003800000 */
.L_x_15987:
[----:B------:R-:W0:Y:S02]  /*4640*/  I2F.S64 R0, R10 ;  /* 0x0000000a00007312 */ /* 0x000e240000301400 */
[----:B0-----:R-:W-:-:S05]  /*4650*/  F2FP.BF16.F32.PACK_AB R0, RZ, R0 ;  /* 0x00000000ff00723e */ /* 0x001fca00000010ff */
[----:B------:R0:W-:Y:S01]  /*4660*/  STG.E.U16 desc[UR36][R8.64], R0 ;  /* 0x0000000008007986 */ /* 0x0001e2000c101524 */
[----:B------:R-:W-:Y:S05]  /*4670*/  BRA `(.L_x_15977) ;  /* 0x0000000400907947 */ /* 0x000fea0003800000 */
.L_x_15984:
        /* <DEDUP_REMOVED lines=10> */
.L_x_15995:
        /* <DEDUP_REMOVED lines=13> */
.L_x_15998:
[----:B------:R-:W-:-:S04]  /*47f0*/  SHF.R.U32.HI R0, RZ, 0x14, R3 ;  /* 0x00000014ff007819 */ /* 0x000fc80000011603 */
[----:B------:R-:W-:-:S04]  /*4800*/  LOP3.LUT R0, R0, 0x1, RZ, 0xc0, !PT ;  /* 0x0000000100007812 */ /* 0x000fc800078ec0ff */
[----:B------:R-:W-:-:S04]  /*4810*/  IADD3 R0, PT, PT, R3, 0x487ffff, R0 ;  /* 0x0487ffff03007810 */ /* 0x000fc80007ffe000 */
[----:B------:R-:W-:-:S04]  /*4820*/  SHF.R.U32.HI R0, RZ, 0x14, R0 ;  /* 0x00000014ff007819 */ /* 0x000fc80000011600 */
[----:B------:R-:W-:-:S07]  /*4830*/  LOP3.LUT R0, R0, 0xff, RZ, 0xc0, !PT ;  /* 0x000000ff00007812 */ /* 0x000fce00078ec0ff */
.L_x_15999:
[----:B------:R-:W-:-:S04]  /*4840*/  SHF.R.U32.HI R3, RZ, 0x18, R3 ;  /* 0x00000018ff037819 */ /* 0x000fc80000011603 */
[----:B------:R-:W-:-:S04]  /*4850*/  LOP3.LUT R0, R0, 0x80, R3, 0xf8, !PT ;  /* 0x0000008000007812 */ /* 0x000fc800078ef803 */
[----:B------:R-:W-:-:S07]  /*4860*/  PRMT R4, R0, 0x7610, R4 ;  /* 0x0000761000047816 */ /* 0x000fce0000000004 */
.L_x_15997:
[----:B------:R-:W-:Y:S05]  /*4870*/  BSYNC.RECONVERGENT B0 ;  /* 0x0000000000007941 */ /* 0x000fea0003800200 */
.L_x_15996:
[----:B------:R0:W-:Y:S01]  /*4880*/  STG.E.U8 desc[UR36][R8.64], R4 ;  /* 0x0000000408007986 */ /* 0x0001e2000c101124 */
[----:B------:R-:W-:Y:S05]  /*4890*/  BRA `(.L_x_15977) ;  /* 0x0000000400087947 */ /* 0x000fea0003800000 */
.L_x_15994:
        /* <DEDUP_REMOVED lines=13> */
.L_x_16002:
[----:B------:R-:W-:-:S04]  /*4970*/  SHF.R.U32.HI R0, RZ, 0x15, R3 ;  /* 0x00000015ff007819 */ /* 0x000fc80000011603 */
[----:B------:R-:W-:-:S04]  /*4980*/  LOP3.LUT R0, R0, 0x1, RZ, 0xc0, !PT ;  /* 0x0000000100007812 */ /* 0x000fc800078ec0ff */
[----:B------:R-:W-:-:S04]  /*4990*/  IADD3 R0, PT, PT, R3, 0x88fffff, R0 ;  /* 0x088fffff03007810 */ /* 0x000fc80007ffe000 */
[----:B------:R-:W-:-:S04]  /*49a0*/  SHF.R.U32.HI R0, RZ, 0x15, R0 ;  /* 0x00000015ff007819 */ /* 0x000fc80000011600 */
[----:B------:R-:W-:-:S07]  /*49b0*/  LOP3.LUT R0, R0, 0xff, RZ, 0xc0, !PT ;  /* 0x000000ff00007812 */ /* 0x000fce00078ec0ff */
.L_x_16003:
[----:B------:R-:W-:-:S04]  /*49c0*/  SHF.R.U32.HI R3, RZ, 0x18, R3 ;  /* 0x00000018ff037819 */ /* 0x000fc80000011603 */
[----:B------:R-:W-:-:S04]  /*49d0*/  LOP3.LUT R0, R0, 0x80, R3, 0xf8, !PT ;  /* 0x0000008000007812 */ /* 0x000fc800078ef803 */
[----:B------:R-:W-:-:S07]  /*49e0*/  PRMT R4, R0, 0x7610, R4 ;  /* 0x0000761000047816 */ /* 0x000fce0000000004 */
.L_x_16001:
[----:B------:R-:W-:Y:S05]  /*49f0*/  BSYNC.RECONVERGENT B0 ;  /* 0x0000000000007941 */ /* 0x000fea0003800200 */
.L_x_16000:
[----:B------:R0:W-:Y:S01]  /*4a00*/  STG.E.U8 desc[UR36][R8.64], R4 ;  /* 0x0000000408007986 */ /* 0x0001e2000c101124 */
[----:B------:R-:W-:Y:S05]  /*4a10*/  BRA `(.L_x_15977) ;  /* 0x0000000000a87947 */ /* 0x000fea0003800000 */
.L_x_15993:
[----:B------:R-:W-:-:S13]  /*4a20*/  ISETP.NE.AND P0, PT, R0, 0x1c, PT ;  /* 0x0000001c0000780c */ /* 0x000fda0003f05270 */
[----:B------:R-:W-:Y:S05]  /*4a30*/  @!P0 BRA `(.L_x_16004) ;  /* 0x00000000009c8947 */ /* 0x000fea0003800000 */
[----:B------:R-:W-:-:S13]  /*4a40*/  ISETP.NE.AND P0, PT, R0, 0x1d, PT ;  /* 0x0000001d0000780c */ /* 0x000fda0003f05270 */
[----:B------:R-:W-:Y:S05]  /*4a50*/  @!P0 BRA `(.L_x_16005) ;  /* 0x00000000008c8947 */ /* 0x000fea0003800000 */
[----:B------:R-:W-:-:S13]  /*4a60*/  ISETP.NE.AND P0, PT, R0, 0x2c, PT ;  /* 0x0000002c0000780c */ /* 0x000fda0003f05270 */
[----:B------:R-:W-:Y:S05]  /*4a70*/  @!P0 BRA `(.L_x_16006) ;  /* 0x0000000000448947 */ /* 0x000fea0003800000 */
.L_x_15976:
        /* <DEDUP_REMOVED lines=16> */
.L_x_16007:
[----:B------:R-:W-:Y:S05]  /*4b80*/  BRA `(.L_x_15977) ;  /* 0x00000000004c7947 */ /* 0x000fea0003800000 */
.L_x_16006:
        /* <DEDUP_REMOVED lines=16> */
.L_x_16005:
[----:B------:R0:W-:Y:S01]  /*4c90*/  STG.E.64 desc[UR36][R8.64], R10 ;  /* 0x0000000a08007986 */ /* 0x0001e2000c101b24 */
[----:B------:R-:W-:Y:S05]  /*4ca0*/  BRA `(.L_x_15977) ;  /* 0x0000000000047947 */ /* 0x000fea0003800000 */
.L_x_16004:
[----:B------:R0:W-:Y:S02]  /*4cb0*/  STG.E desc[UR36][R8.64], R4 ;  /* 0x0000000408007986 */ /* 0x0001e4000c101924 */
.L_x_15977:
        /* <DEDUP_REMOVED lines=23> */
.L_x_16012:
[----:B------:R0:W-:Y:S01]  /*4e30*/  STG.E.U8 desc[UR36][R8.64], R32 ;  /* 0x0000002008007986 */ /* 0x0001e2000c101124 */
[----:B------:R-:W-:Y:S05]  /*4e40*/  BRA `(.L_x_16014) ;  /* 0x0000000c00347947 */ /* 0x000fea0003800000 */
.L_x_16011:
        /* <DEDUP_REMOVED lines=8> */
.L_x_16016:
[----:B------:R3:W-:Y:S01]  /*4ed0*/  STG.E desc[UR36][R8.64], R32 ;  /* 0x0000002008007986 */ /* 0x0007e2000c101924 */
[----:B------:R-:W-:Y:S05]  /*4ee0*/  BRA `(.L_x_16014) ;  /* 0x0000000c000c7947 */ /* 0x000fea0003800000 */
.L_x_16015:
[----:B------:R2:W-:Y:S01]  /*4ef0*/  STG.E.U16 desc[UR36][R8.64], R32 ;  /* 0x0000002008007986 */ /* 0x0005e2000c101524 */
[----:B------:R-:W-:Y:S05]  /*4f00*/  BRA `(.L_x_16014) ;  /* 0x0000000c00047947 */ /* 0x000fea0003800000 */
.L_x_16010:
        /* <DEDUP_REMOVED lines=9> */
.L_x_16018:
[----:B------:R-:W0:Y:S02]  /*4fa0*/  I2F.S64 R0, R26 ;  /* 0x0000001a00007312 */ /* 0x000e240000301400 */
[----:B0-----:R-:W-:-:S05]  /*4fb0*/  F2FP.F16.F32.PACK_AB R0, RZ, R0 ;  /* 0x00000000ff00723e */ /* 0x001fca00000000ff */
[----:B------:R0:W-:Y:S01]  /*4fc0*/  STG.E.U16 desc[UR36][R8.64], R0 ;  /* 0x0000000008007986 */ /* 0x0001e2000c101524 */
[----:B------:R-:W-:Y:S05]  /*4fd0*/  BRA `(.L_x_16014) ;  /* 0x0000000800d07947 */ /* 0x000fea0003800000 */
.L_x_16017:
        /* <DEDUP_REMOVED lines=10> */
.L_x_16020:
[----:B------:R-:W0:Y:S02]  /*5080*/  I2F.S64 R26, R26 ;  /* 0x0000001a001a7312 */ /* 0x000e240000301400 */
[----:B0-----:R-:W-:-:S04]  /*5090*/  F2FP.F16.F32.PACK_AB R3, RZ, R26 ;  /* 0x0000001aff03723e */ /* 0x001fc800000000ff */
[----:B------:R-:W-:-:S05]  /*50a0*/  PRMT R3, R3, 0x5410, RZ ;  /* 0x0000541003037816 */ /* 0x000fca00000000ff */
[----:B------:R0:W-:Y:S01]  /*50b0*/  STG.E desc[UR36][R8.64], R3 ;  /* 0x0000000308007986 */ /* 0x0001e2000c101924 */
[----:B------:R-:W-:Y:S05]  /*50c0*/  BRA `(.L_x_16014) ;  /* 0x0000000800947947 */ /* 0x000fea0003800000 */
.L_x_16019:
[----:B------:R-:W0:Y:S02]  /*50d0*/  I2F.F64.S64 R26, R26 ;  /* 0x0000001a001a7312 */ /* 0x000e240000301c00 */
[----:B0-----:R0:W-:Y:S01]  /*50e0*/  STG.E.64 desc[UR36][R8.64], R26 ;  /* 0x0000001a08007986 */ /* 0x0011e2000c101b24 */
[----:B------:R-:W-:Y:S05]  /*50f0*/  BRA `(.L_x_16014) ;  /* 0x0000000800887947 */ /* 0x000fea0003800000 */
.L_x_16009:
        /* <DEDUP_REMOVED lines=12> */
.L_x_16024:
        /* <DEDUP_REMOVED lines=17> */
.L_x_16027:
[----:B------:R-:W-:-:S04]  /*52d0*/  SHF.R.U32.HI R3, RZ, 0x18, R27 ;  /* 0x00000018ff037819 */ /* 0x000fc8000001161b */
[----:B------:R-:W-:-:S04]  /*52e0*/  LOP3.LUT R0, R0, 0x80, R3, 0xf8, !PT ;  /* 0x0000008000007812 */ /* 0x000fc800078ef803 */
[----:B------:R-:W-:-:S07]  /*52f0*/  PRMT R4, R0, 0x7610, R4 ;  /* 0x0000761000047816 */ /* 0x000fce0000000004 */
.L_x_16026:
[----:B------:R-:W-:Y:S05]  /*5300*/  BSYNC.RECONVERGENT B0 ;  /* 0x0000000000007941 */ /* 0x000fea0003800200 */
.L_x_16025:
[----:B------:R0:W-:Y:S01]  /*5310*/  STG.E.U8 desc[UR36][R8.64], R4 ;  /* 0x0000000408007986 */ /* 0x0001e2000c101124 */
[----:B------:R-:W-:Y:S05]  /*5320*/  BRA `(.L_x_16014) ;  /* 0x0000000400fc7947 */ /* 0x000fea0003800000 */
.L_x_16023:
        /* <DEDUP_REMOVED lines=17> */
.L_x_16030:
[----:B------:R-:W-:-:S04]  /*5440*/  SHF.R.U32.HI R3, RZ, 0x18, R27 ;  /* 0x00000018ff037819 */ /* 0x000fc8000001161b */
[----:B------:R-:W-:-:S04]  /*5450*/  LOP3.LUT R0, R0, 0x80, R3, 0xf8, !PT ;  /* 0x0000008000007812 */ /* 0x000fc800078ef803 */
[----:B------:R-:W-:-:S07]  /*5460*/  PRMT R4, R0, 0x7610, R4 ;  /* 0x0000761000047816 */ /* 0x000fce0000000004 */
.L_x_16029:
[----:B------:R-:W-:Y:S05]  /*5470*/  BSYNC.RECONVERGENT B0 ;  /* 0x0000000000007941 */ /* 0x000fea0003800200 */
.L_x_16028:
[----:B------:R0:W-:Y:S01]  /*5480*/  STG.E.U8 desc[UR36][R8.64], R4 ;  /* 0x0000000408007986 */ /* 0x0001e2000c101124 */
[----:B------:R-:W-:Y:S05]  /*5490*/  BRA `(.L_x_16014) ;  /* 0x0000000400a07947 */ /* 0x000fea0003800000 */
.L_x_16022:
        /* <DEDUP_REMOVED lines=22> */
.L_x_16032:
[----:B------:R0:W-:Y:S01]  /*5600*/  STG.E.64 desc[UR36][R8.64], R26 ;  /* 0x0000001a08007986 */ /* 0x0001e2000c101b24 */
[----:B------:R-:W-:Y:S05]  /*5610*/  BRA `(.L_x_16014) ;  /* 0x0000000400407947 */ /* 0x000fea0003800000 */
.L_x_16031:
[----:B------:R0:W-:Y:S01]  /*5620*/  STG.E desc[UR36][R8.64], R32 ;  /* 0x0000002008007986 */ /* 0x0001e2000c101924 */
[----:B------:R-:W-:Y:S05]  /*5630*/  BRA `(.L_x_16014) ;  /* 0x0000000400387947 */ /* 0x000fea0003800000 */
.L_x_16021:
        /* <DEDUP_REMOVED lines=11> */
.L_x_16034:
[----:B------:R-:W0:Y:S01]  /*56f0*/  I2F.F64.S64 R4, R26 ;  /* 0x0000001a00047312 */ /* 0x000e220000301c00 */
[----:B------:R-:W-:-:S05]  /*5700*/  CS2R R6, SRZ ;  /* 0x0000000000067805 */ /* 0x000fca000001ff00 */
[----:B0-----:R0:W-:Y:S01]  /*5710*/  STG.E.128 desc[UR36][R8.64], R4 ;  /* 0x0000000408007986 */ /* 0x0011e2000c101d24 */
[----:B------:R-:W-:Y:S05]  /*5720*/  BRA `(.L_x_16014) ;  /* 0x0000000000fc7947 */ /* 0x000fea0003800000 */
.L_x_16033:
[----:B------:R-:W-:-:S13]  /*5730*/  ISETP.NE.AND P0, PT, R0, 0xf, PT ;  /* 0x0000000f0000780c */ /* 0x000fda0003f05270 */
[----:B------:R-:W-:Y:S05]  /*5740*/  @!P0 BRA `(.L_x_16035) ;  /* 0x0000000000e88947 */ /* 0x000fea0003800000 */
[----:B------:R-:W-:-:S13]  /*5750*/  ISETP.NE.AND P0, PT, R0, 0x17, PT ;  /* 0x000000170000780c */ /* 0x000fda0003f05270 */
[----:B------:R-:W-:Y:S05]  /*5760*/  @!P0 BRA `(.L_x_16036) ;  /* 0x0000000000908947 */ /* 0x000fea0003800000 */
[----:B------:R-:W-:-:S13]  /*5770*/  ISETP.NE.AND P0, PT, R0, 0x18, PT ;  /* 0x000000180000780c */ /* 0x000fda0003f05270 */
[----:B------:R-:W-:Y:S05]  /*5780*/  @!P0 BRA `(.L_x_16037) ;  /* 0x0000000000448947 */ /* 0x000fea0003800000 */
.L_x_16013:
        /* <DEDUP_REMOVED lines=16> */
.L_x_16038:
[----:B------:R-:W-:Y:S05]  /*5890*/  BRA `(.L_x_16014) ;  /* 0x0000000000a07947 */ /* 0x000fea0003800000 */
.L_x_16037:
        /* <DEDUP_REMOVED lines=13> */
.L_x_16040:
[----:B------:R-:W-:Y:S05]  /*5970*/  BSYNC.RECONVERGENT B0 ;  /* 0x0000000000007941 */ /* 0x000fea0003800200 */
.L_x_16039:
[----:B------:R-:W-:-:S05]  /*5980*/  LOP3.LUT R3, R0, 0x80, R3, 0xf8, !PT ;  /* 0x0000008000037812 */ /* 0x000fca00078ef803 */
[----:B------:R0:W-:Y:S01]  /*5990*/  STG.E.U8 desc[UR36][R8.64], R3 ;  /* 0x0000000308007986 */ /* 0x0001e2000c101124 */
[----:B------:R-:W-:Y:S05]  /*59a0*/  BRA `(.L_x_16014) ;  /* 0x00000000005c7947 */ /* 0x000fea0003800000 */
.L_x_16036:
        /* <DEDUP_REMOVED lines=12> */
.L_x_16042:
[----:B------:R-:W-:Y:S01]  /*5a70*/  IMAD.MOV.U32 R0, RZ, RZ, 0x7f ;  /* 0x0000007fff007424 */ /* 0x000fe200078e00ff */
[----:B------:R-:W-:-:S04]  /*5a80*/  ISETP.GT.U32.AND P0, PT, R3, 0x7f800000, PT ;  /* 0x7f8000000300780c */ /* 0x000fc80003f04070 */
[----:B------:R-:W-:-:S09]  /*5a90*/  SEL R0, R0, 0x7c, P0 ;  /* 0x0000007c00007807 */ /* 0x000fd20000000000 */
.L_x_16043:
[----:B------:R-:W-:Y:S05]  /*5aa0*/  BSYNC.RECONVERGENT B0 ;  /* 0x0000000000007941 */ /* 0x000fea0003800200 */
.L_x_16041:
[----:B------:R-:W-:-:S04]  /*5ab0*/  SHF.R.U32.HI R3, RZ, 0x18, R27 ;  /* 0x00000018ff037819 */ /* 0x000fc8000001161b */
[----:B------:R-:W-:-:S05]  /*5ac0*/  LOP3.LUT R3, R0, 0x80, R3, 0xf8, !PT ;  /* 0x0000008000037812 */ /* 0x000fca00078ef803 */
[----:B------:R0:W-:Y:S01]  /*5ad0*/  STG.E.U8 desc[UR36][R8.64], R3 ;  /* 0x0000000308007986 */ /* 0x0001e2000c101124 */
[----:B------:R-:W-:Y:S05]  /*5ae0*/  BRA `(.L_x_16014) ;  /* 0x00000000000c7947 */ /* 0x000fea0003800000 */
.L_x_16035:
[----:B------:R-:W0:Y:S02]  /*5af0*/  I2F.S64 R0, R26 ;  /* 0x0000001a00007312 */ /* 0x000e240000301400 */
[----:B0-----:R-:W-:-:S05]  /*5b00*/  F2FP.BF16.F32.PACK_AB R0, RZ, R0 ;  /* 0x00000000ff00723e */ /* 0x001fca00000010ff */
[----:B------:R0:W-:Y:S02]  /*5b10*/  STG.E.U16 desc[UR36][R8.64], R0 ;  /* 0x0000000008007986 */ /* 0x0001e4000c101524 */
.L_x_16014:
[----:B------:R-:W-:-:S07]  /*5b20*/  VIADD R31, R31, 0x80 ;  /* 0x000000801f1f7836 */ /* 0x000fce0000000000 */
.L_x_15971:
[----:B------:R-:W-:-:S13]  /*5b30*/  ISETP.GE.AND P0, PT, R31, R28, PT ;  /* 0x0000001c1f00720c */ /* 0x000fda0003f06270 */
[----:B------:R-:W-:Y:S05]  /*5b40*/  @P0 BREAK.RELIABLE B6 ;  /* 0x0000000000060942 */ /* 0x000fea0003800100 */
[----:B------:R-:W-:Y:S05]  /*5b50*/  @P0 BRA `(.L_x_16008) ;  /* 0x0000000c00940947 */ /* 0x000fea0003800000 */
[----:B------:R-:W-:Y:S05]  /*5b60*/  BSYNC.RELIABLE B6 ;  /* 0x0000000000067941 */ /* 0x000fea0003800100 */
.L_x_15970:
[----:B------:R-:W5:Y:S01]  /*5b70*/  LDCU UR4, c[0x0][0x3b0] ;  /* 0x00007600ff0477ac */ /* 0x000f620008000800 */
[----:B0-----:R-:W0:Y:S01]  /*5b80*/  LDC.64 R4, c[0x0][0x390] ;  /* 0x0000e400ff047b82 */ /* 0x001e220000000a00 */
        /* <DEDUP_REMOVED lines=18> */
.L_x_16047:
[----:B------:R0:W-:Y:S01]  /*5cb0*/  STG.E.U8 desc[UR36][R4.64], R24 ;  /* 0x0000001804007986 */ /* 0x0001e2000c101124 */
[----:B------:R-:W-:Y:S05]  /*5cc0*/  BRA `(.L_x_16049) ;  /* 0x0000000c00347947 */ /* 0x000fea0003800000 */
.L_x_16046:
        /* <DEDUP_REMOVED lines=8> */
.L_x_16051:
[----:B------:R0:W-:Y:S01]  /*5d50*/  STG.E desc[UR36][R4.64], R24 ;  /* 0x0000001804007986 */ /* 0x0001e2000c101924 */
[----:B------:R-:W-:Y:S05]  /*5d60*/  BRA `(.L_x_16049) ;  /* 0x0000000c000c7947 */ /* 0x000fea0003800000 */
.L_x_16050:
[----:B------:R0:W-:Y:S01]  /*5d70*/  STG.E.U16 desc[UR36][R4.64], R24 ;  /* 0x0000001804007986 */ /* 0x0001e2000c101524 */
[----:B------:R-:W-:Y:S05]  /*5d80*/  BRA `(.L_x_16049) ;  /* 0x0000000c00047947 */ /* 0x000fea0003800000 */
.L_x_16045:
        /* <DEDUP_REMOVED lines=9> */
.L_x_16053:
[----:B------:R-:W0:Y:S02]  /*5e20*/  I2F.S64 R0, R22 ;  /* 0x0000001600007312 */ /* 0x000e240000301400 */
[----:B0-----:R-:W-:-:S05]  /*5e30*/  F2FP.F16.F32.PACK_AB R0, RZ, R0 ;  /* 0x00000000ff00723e */ /* 0x001fca00000000ff */
[----:B------:R0:W-:Y:S01]  /*5e40*/  STG.E.U16 desc[UR36][R4.64], R0 ;  /* 0x0000000004007986 */ /* 0x0001e2000c101524 */
[----:B------:R-:W-:Y:S05]  /*5e50*/  BRA `(.L_x_16049) ;  /* 0x0000000800d07947 */ /* 0x000fea0003800000 */
.L_x_16052:
        /* <DEDUP_REMOVED lines=10> */
.L_x_16055:
[----:B------:R-:W0:Y:S02]  /*5f00*/  I2F.S64 R22, R22 ;  /* 0x0000001600167312 */ /* 0x000e240000301400 */
[----:B0-----:R-:W-:-:S04]  /*5f10*/  F2FP.F16.F32.PACK_AB R3, RZ, R22 ;  /* 0x00000016ff03723e */ /* 0x001fc800000000ff */
[----:B------:R-:W-:-:S05]  /*5f20*/  PRMT R3, R3, 0x5410, RZ ;  /* 0x0000541003037816 */ /* 0x000fca00000000ff */
[----:B------:R0:W-:Y:S01]  /*5f30*/  STG.E desc[UR36][R4.64], R3 ;  /* 0x0000000304007986 */ /* 0x0001e2000c101924 */
[----:B------:R-:W-:Y:S05]  /*5f40*/  BRA `(.L_x_16049) ;  /* 0x0000000800947947 */ /* 0x000fea0003800000 */
.L_x_16054:
[----:B------:R-:W0:Y:S02]  /*5f50*/  I2F.F64.S64 R22, R22 ;  /* 0x0000001600167312 */ /* 0x000e240000301c00 */
[----:B0-----:R0:W-:Y:S01]  /*5f60*/  STG.E.64 desc[UR36][R4.64], R22 ;  /* 0x0000001604007986 */ /* 0x0011e2000c101b24 */
[----:B------:R-:W-:Y:S05]  /*5f70*/  BRA `(.L_x_16049) ;  /* 0x0000000800887947 */ /* 0x000fea0003800000 */
.L_x_16044:
        /* <DEDUP_REMOVED lines=12> */
.L_x_16059:
        /* <DEDUP_REMOVED lines=18> */
.L_x_16062:
[----:B------:R-:W-:-:S04]  /*6160*/  SHF.R.U32.HI R3, RZ, 0x18, R23 ;  /* 0x00000018ff037819 */ /* 0x000fc80000011617 */
[----:B------:R-:W-:-:S07]  /*6170*/  LOP3.LUT R0, R0, 0x80, R3, 0xf8, !PT ;  /* 0x0000008000007812 */ /* 0x000fce00078ef803 */
.L_x_16061:
[----:B------:R-:W-:Y:S05]  /*6180*/  BSYNC.RECONVERGENT B0 ;  /* 0x0000000000007941 */ /* 0x000fea0003800200 */
.L_x_16060:
[----:B------:R0:W-:Y:S01]  /*6190*/  STG.E.U8 desc[UR36][R4.64], R0 ;  /* 0x0000000004007986 */ /* 0x0001e2000c101124 */
[----:B------:R-:W-:Y:S05]  /*61a0*/  BRA `(.L_x_16049) ;  /* 0x0000000400fc7947 */ /* 0x000fea0003800000 */
.L_x_16058:
        /* <DEDUP_REMOVED lines=18> */
.L_x_16065:
[----:B------:R-:W-:-:S04]  /*62d0*/  SHF.R.U32.HI R3, RZ, 0x18, R23 ;  /* 0x00000018ff037819 */ /* 0x000fc80000011617 */
[----:B------:R-:W-:-:S07]  /*62e0*/  LOP3.LUT R0, R0, 0x80, R3, 0xf8, !PT ;  /* 0x0000008000007812 */ /* 0x000fce00078ef803 */
.L_x_16064:
[----:B------:R-:W-:Y:S05]  /*62f0*/  BSYNC.RECONVERGENT B0 ;  /* 0x0000000000007941 */ /* 0x000fea0003800200 */
.L_x_16063:
[----:B------:R0:W-:Y:S01]  /*6300*/  STG.E.U8 desc[UR36][R4.64], R0 ;  /* 0x0000000004007986 */ /* 0x0001e2000c101124 */
[----:B------:R-:W-:Y:S05]  /*6310*/  BRA `(.L_x_16049) ;  /* 0x0000000400a07947 */ /* 0x000fea0003800000 */
.L_x_16057:
        /* <DEDUP_REMOVED lines=22> */
.L_x_16067:
[----:B------:R0:W-:Y:S01]  /*6480*/  STG.E.64 desc[UR36][R4.64], R22 ;  /* 0x0000001604007986 */ /* 0x0001e2000c101b24 */
[----:B------:R-:W-:Y:S05]  /*6490*/  BRA `(.L_x_16049) ;  /* 0x0000000400407947 */ /* 0x000fea0003800000 */
.L_x_16066:
[----:B------:R0:W-:Y:S01]  /*64a0*/  STG.E desc[UR36][R4.64], R24 ;  /* 0x0000001804007986 */ /* 0x0001e2000c101924 */
[----:B------:R-:W-:Y:S05]  /*64b0*/  BRA `(.L_x_16049) ;  /* 0x0000000400387947 */ /* 0x000fea0003800000 */
.L_x_16056:
        /* <DEDUP_REMOVED lines=11> */
.L_x_16069:
[----:B-1234-:R-:W0:Y:S01]  /*6570*/  I2F.F64.S64 R8, R22 ;  /* 0x0000001600087312 */ /* 0x01ee220000301c00 */
[----:B------:R-:W-:-:S05]  /*6580*/  CS2R R10, SRZ ;  /* 0x00000000000a7805 */ /* 0x000fca000001ff00 */
[----:B0-----:R0:W-:Y:S01]  /*6590*/  STG.E.128 desc[UR36][R4.64], R8 ;  /* 0x0000000804007986 */ /* 0x0011e2000c101d24 */
[----:B------:R-:W-:Y:S05]  /*65a0*/  BRA `(.L_x_16049) ;  /* 0x0000000000fc7947 */ /* 0x000fea0003800000 */
.L_x_16068:
[----:B------:R-:W-:-:S13]  /*65b0*/  ISETP.NE.AND P0, PT, R0, 0xf, PT ;  /* 0x0000000f0000780c */ /* 0x000fda0003f05270 */
[----:B------:R-:W-:Y:S05]  /*65c0*/  @!P0 BRA `(.L_x_16070) ;  /* 0x0000000000e88947 */ /* 0x000fea0003800000 */
[----:B------:R-:W-:-:S13]  /*65d0*/  ISETP.NE.AND P0, PT, R0, 0x17, PT ;  /* 0x000000170000780c */ /* 0x000fda0003f05270 */
[----:B------:R-:W-:Y:S05]  /*65e0*/  @!P0 BRA `(.L_x_16071) ;  /* 0x0000000000908947 */ /* 0x000fea0003800000 */
[----:B------:R-:W-:-:S13]  /*65f0*/  ISETP.NE.AND P0, PT, R0, 0x18, PT ;  /* 0x000000180000780c */ /* 0x000fda0003f05270 */
[----:B------:R-:W-:Y:S05]  /*6600*/  @!P0 BRA `(.L_x_16072) ;  /* 0x0000000000448947 */ /* 0x000fea0003800000 */
.L_x_16048:
[----:B------:R-:W-:Y:S01]  /*6610*/  MOV R14, 0x0 ;  /* 0x00000000000e7802 */ /* 0x000fe20000000f00 */
[----:B------:R-:W0:Y:S01]  /*6620*/  LDCU.64 UR4, c[0x4][0x198] ;  /* 0x01003300ff0477ac */ /* 0x000e220008000a00 */
[----:B-1234-:R-:W-:Y:S02]  /*6630*/  IMAD.MOV.U32 R8, RZ, RZ, 0x65 ;  /* 0x00000065ff087424 */ /* 0x01efe400078e00ff */
        /* <DEDUP_REMOVED lines=13> */
.L_x_16073:
[----:B------:R-:W-:Y:S05]  /*6710*/  BRA `(.L_x_16049) ;  /* 0x0000000000a07947 */ /* 0x000fea0003800000 */
.L_x_16072:
        /* <DEDUP_REMOVED lines=13> */
.L_x_16075:
[----:B------:R-:W-:Y:S05]  /*67f0*/  BSYNC.RECONVERGENT B0 ;  /* 0x0000000000007941 */ /* 0x000fea0003800200 */
.L_x_16074:
[----:B------:R-:W-:-:S05]  /*6800*/  LOP3.LUT R3, R0, 0x80, R3, 0xf8, !PT ;  /* 0x0000008000037812 */ /* 0x000fca00078ef803 */
[----:B------:R0:W-:Y:S01]  /*6810*/  STG.E.U8 desc[UR36][R4.64], R3 ;  /* 0x0000000304007986 */ /* 0x0001e2000c101124 */
[----:B------:R-:W-:Y:S05]  /*6820*/  BRA `(.L_x_16049) ;  /* 0x00000000005c7947 */ /* 0x000fea0003800000 */
.L_x_16071:
        /* <DEDUP_REMOVED lines=12> */
.L_x_16077:
[----:B------:R-:W-:Y:S01]  /*68f0*/  IMAD.MOV.U32 R0, RZ, RZ, 0x7f ;  /* 0x0000007fff007424 */ /* 0x000fe200078e00ff */
[----:B------:R-:W-:-:S04]  /*6900*/  ISETP.GT.U32.AND P0, PT, R3, 0x7f800000, PT ;  /* 0x7f8000000300780c */ /* 0x000fc80003f04070 */
[----:B------:R-:W-:-:S09]  /*6910*/  SEL R0, R0, 0x7c, P0 ;  /* 0x0000007c00007807 */ /* 0x000fd20000000000 */
.L_x_16078:
[----:B------:R-:W-:Y:S05]  /*6920*/  BSYNC.RECONVERGENT B0 ;  /* 0x0000000000007941 */ /* 0x000fea0003800200 */
.L_x_16076:
[----:B------:R-:W-:-:S04]  /*6930*/  SHF.R.U32.HI R3, RZ, 0x18, R23 ;  /* 0x00000018ff037819 */ /* 0x000fc80000011617 */
[----:B------:R-:W-:-:S05]  /*6940*/  LOP3.LUT R3, R0, 0x80, R3, 0xf8, !PT ;  /* 0x0000008000037812 */ /* 0x000fca00078ef803 */
[----:B------:R0:W-:Y:S01]  /*6950*/  STG.E.U8 desc[UR36][R4.64], R3 ;  /* 0x0000000304007986 */ /* 0x0001e2000c101124 */
[----:B------:R-:W-:Y:S05]  /*6960*/  BRA `(.L_x_16049) ;  /* 0x00000000000c7947 */ /* 0x000fea0003800000 */
.L_x_16070:
[----:B------:R-:W0:Y:S02]  /*6970*/  I2F.S64 R0, R22 ;  /* 0x0000001600007312 */ /* 0x000e240000301400 */
[----:B0-----:R-:W-:-:S05]  /*6980*/  F2FP.BF16.F32.PACK_AB R0, RZ, R0 ;  /* 0x00000000ff00723e */ /* 0x001fca00000010ff */
[----:B------:R0:W-:Y:S02]  /*6990*/  STG.E.U16 desc[UR36][R4.64], R0 ;  /* 0x0000000004007986 */ /* 0x0001e4000c101524 */
.L_x_16049:
[----:B------:R-:W-:-:S07]  /*69a0*/  VIADD R31, R31, 0x80 ;  /* 0x000000801f1f7836 */ /* 0x000fce0000000000 */
.L_x_16008:
[----:B------:R-:W-:Y:S05]  /*69b0*/  BSYNC.RECONVERGENT B7 ;  /* 0x0000000000077941 */ /* 0x000fea0003800200 */
.L_x_15969:
        /* <DEDUP_REMOVED lines=21> */
.L_x_16082:
[----:B------:R-:W-:Y:S01]  /*6b10*/  STG.E.U8 desc[UR36][R2.64], R18 ;  /* 0x0000001202007986 */ /* 0x000fe2000c101124 */
[----:B------:R-:W-:Y:S05]  /*6b20*/  EXIT ;  /* 0x000000000000794d */ /* 0x000fea0003800000 */
.L_x_16081:
        /* <DEDUP_REMOVED lines=8> */
.L_x_16085:
[----:B------:R-:W-:Y:S01]  /*6bb0*/  STG.E desc[UR36][R2.64], R18 ;  /* 0x0000001202007986 */ /* 0x000fe2000c101924 */
[----:B------:R-:W-:Y:S05]  /*6bc0*/  EXIT ;  /* 0x000000000000794d */ /* 0x000fea0003800000 */
.L_x_16084:
[----:B------:R-:W-:Y:S01]  /*6bd0*/  STG.E.U16 desc[UR36][R2.64], R18 ;  /* 0x0000001202007986 */ /* 0x000fe2000c101524 */
[----:B------:R-:W-:Y:S05]  /*6be0*/  EXIT ;  /* 0x000000000000794d */ /* 0x000fea0003800000 */
.L_x_16080:
        /* <DEDUP_REMOVED lines=9> */
.L_x_16087:
[----:B------:R-:W0:Y:S02]  /*6c80*/  I2F.S64 R0, R16 ;  /* 0x0000001000007312 */ /* 0x000e240000301400 */
[----:B0-----:R-:W-:-:S05]  /*6c90*/  F2FP.F16.F32.PACK_AB R0, RZ, R0 ;  /* 0x00000000ff00723e */ /* 0x001fca00000000ff */
[----:B------:R-:W-:Y:S01]  /*6ca0*/  STG.E.U16 desc[UR36][R2.64], R0 ;  /* 0x0000000002007986 */ /* 0x000fe2000c101524 */
[----:B------:R-:W-:Y:S05]  /*6cb0*/  EXIT ;  /* 0x000000000000794d */ /* 0x000fea0003800000 */
.L_x_16086:
        /* <DEDUP_REMOVED lines=10> */
.L_x_16089:
[----:B------:R-:W0:Y:S02]  /*6d60*/  I2F.S64 R16, R16 ;  /* 0x0000001000107312 */ /* 0x000e240000301400 */
[----:B0-----:R-:W-:-:S04]  /*6d70*/  F2FP.F16.F32.PACK_AB R5, RZ, R16 ;  /* 0x00000010ff05723e */ /* 0x001fc800000000ff */
[----:B------:R-:W-:-:S05]  /*6d80*/  PRMT R5, R5, 0x5410, RZ ;  /* 0x0000541005057816 */ /* 0x000fca00000000ff */
[----:B------:R-:W-:Y:S01]  /*6d90*/  STG.E desc[UR36][R2.64], R5 ;  /* 0x0000000502007986 */ /* 0x000fe2000c101924 */
[----:B------:R-:W-:Y:S05]  /*6da0*/  EXIT ;  /* 0x000000000000794d */ /* 0x000fea0003800000 */
.L_x_16088:
[----:B------:R-:W0:Y:S02]  /*6db0*/  I2F.F64.S64 R16, R16 ;  /* 0x0000001000107312 */ /* 0x000e240000301c00 */
[----:B0-----:R-:W-:Y:S01]  /*6dc0*/  STG.E.64 desc[UR36][R2.64], R16 ;  /* 0x0000001002007986 */ /* 0x001fe2000c101b24 */
[----:B------:R-:W-:Y:S05]  /*6dd0*/  EXIT ;  /* 0x000000000000794d */ /* 0x000fea0003800000 */
.L_x_16079:
        /* <DEDUP_REMOVED lines=12> */
.L_x_16093:
        /* <DEDUP_REMOVED lines=18> */
.L_x_16096:
[----:B------:R-:W-:-:S04]  /*6fc0*/  SHF.R.U32.HI R5, RZ, 0x18, R5 ;  /* 0x00000018ff057819 */ /* 0x000fc80000011605 */
[----:B------:R-:W-:-:S07]  /*6fd0*/  LOP3.LUT R0, R0, 0x80, R5, 0xf8, !PT ;  /* 0x0000008000007812 */ /* 0x000fce00078ef805 */
.L_x_16095:
[----:B------:R-:W-:Y:S05]  /*6fe0*/  BSYNC.RECONVERGENT B0 ;  /* 0x0000000000007941 */ /* 0x000fea0003800200 */
.L_x_16094:
[----:B------:R-:W-:Y:S01]  /*6ff0*/  STG.E.U8 desc[UR36][R2.64], R0 ;  /* 0x0000000002007986 */ /* 0x000fe2000c101124 */
[----:B------:R-:W-:Y:S05]  /*7000*/  EXIT ;  /* 0x000000000000794d */ /* 0x000fea0003800000 */
.L_x_16092:
        /* <DEDUP_REMOVED lines=18> */
.L_x_16099:
[----:B------:R-:W-:-:S04]  /*7130*/  SHF.R.U32.HI R5, RZ, 0x18, R5 ;  /* 0x00000018ff057819 */ /* 0x000fc80000011605 */
[----:B------:R-:W-:-:S07]  /*7140*/  LOP3.LUT R0, R0, 0x80, R5, 0xf8, !PT ;  /* 0x0000008000007812 */ /* 0x000fce00078ef805 */
.L_x_16098:
[----:B------:R-:W-:Y:S05]  /*7150*/  BSYNC.RECONVERGENT B0 ;  /* 0x0000000000007941 */ /* 0x000fea0003800200 */
.L_x_16097:
[----:B------:R-:W-:Y:S01]  /*7160*/  STG.E.U8 desc[UR36][R2.64], R0 ;  /* 0x0000000002007986 */ /* 0x000fe2000c101124 */
[----:B------:R-:W-:Y:S05]  /*7170*/  EXIT ;  /* 0x000000000000794d */ /* 0x000fea0003800000 */
.L_x_16091:
        /* <DEDUP_REMOVED lines=22> */
.L_x_16101:
[----:B------:R-:W-:Y:S01]  /*72e0*/  STG.E.64 desc[UR36][R2.64], R16 ;  /* 0x0000001002007986 */ /* 0x000fe2000c101b24 */
[----:B------:R-:W-:Y:S05]  /*72f0*/  EXIT ;  /* 0x000000000000794d */ /* 0x000fea0003800000 */
.L_x_16100:
[----:B------:R-:W-:Y:S01]  /*7300*/  STG.E desc[UR36][R2.64], R18 ;  /* 0x0000001202007986 */ /* 0x000fe2000c101924 */
[----:B------:R-:W-:Y:S05]  /*7310*/  EXIT ;  /* 0x000000000000794d */ /* 0x000fea0003800000 */
.L_x_16090:
        /* <DEDUP_REMOVED lines=11> */
.L_x_16103:
[----:B------:R-:W0:Y:S01]  /*73d0*/  I2F.F64.S64 R16, R16 ;  /* 0x0000001000107312 */ /* 0x000e220000301c00 */
[----:B------:R-:W-:-:S05]  /*73e0*/  CS2R R18, SRZ ;  /* 0x0000000000127805 */ /* 0x000fca000001ff00 */
[----:B0-----:R-:W-:Y:S01]  /*73f0*/  STG.E.128 desc[UR36][R2.64], R16 ;  /* 0x0000001002007986 */ /* 0x001fe2000c101d24 */
[----:B------:R-:W-:Y:S05]  /*7400*/  EXIT ;  /* 0x000000000000794d */ /* 0x000fea0003800000 */
.L_x_16102:
[----:B------:R-:W-:-:S13]  /*7410*/  ISETP.NE.AND P0, PT, R0, 0xf, PT ;  /* 0x0000000f0000780c */ /* 0x000fda0003f05270 */
[----:B------:R-:W-:Y:S05]  /*7420*/  @!P0 BRA `(.L_x_16104) ;  /* 0x0000000000e88947 */ /* 0x000fea0003800000 */
[----:B------:R-:W-:-:S13]  /*7430*/  ISETP.NE.AND P0, PT, R0, 0x17, PT ;  /* 0x000000170000780c */ /* 0x000fda0003f05270 */
[----:B------:R-:W-:Y:S05]  /*7440*/  @!P0 BRA `(.L_x_16105) ;  /* 0x0000000000908947 */ /* 0x000fea0003800000 */
[----:B------:R-:W-:-:S13]  /*7450*/  ISETP.NE.AND P0, PT, R0, 0x18, PT ;  /* 0x000000180000780c */ /* 0x000fda0003f05270 */
[----:B------:R-:W-:Y:S05]  /*7460*/  @!P0 BRA `(.L_x_16106) ;  /* 0x0000000000448947 */ /* 0x000fea0003800000 */
.L_x_16083:
        /* <DEDUP_REMOVED lines=16> */
.L_x_16107:
[----:B------:R-:W-:Y:S05]  /*7570*/  EXIT ;  /* 0x000000000000794d */ /* 0x000fea0003800000 */
.L_x_16106:
        /* <DEDUP_REMOVED lines=13> */
.L_x_16109:
[----:B------:R-:W-:Y:S05]  /*7650*/  BSYNC.RECONVERGENT B0 ;  /* 0x0000000000007941 */ /* 0x000fea0003800200 */
.L_x_16108:
[----:B------:R-:W-:-:S05]  /*7660*/  LOP3.LUT R5, R0, 0x80, R5, 0xf8, !PT ;  /* 0x0000008000057812 */ /* 0x000fca00078ef805 */
[----:B------:R-:W-:Y:S01]  /*7670*/  STG.E.U8 desc[UR36][R2.64], R5 ;  /* 0x0000000502007986 */ /* 0x000fe2000c101124 */
[----:B------:R-:W-:Y:S05]  /*7680*/  EXIT ;  /* 0x000000000000794d */ /* 0x000fea0003800000 */
.L_x_16105:
        /* <DEDUP_REMOVED lines=12> */
.L_x_16111:
[----:B------:R-:W-:Y:S01]  /*7750*/  IMAD.MOV.U32 R0, RZ, RZ, 0x7f ;  /* 0x0000007fff007424 */ /* 0x000fe200078e00ff */
[----:B------:R-:W-:-:S04]  /*7760*/  ISETP.GT.U32.AND P0, PT, R4, 0x7f800000, PT ;  /* 0x7f8000000400780c */ /* 0x000fc80003f04070 */
[----:B------:R-:W-:-:S09]  /*7770*/  SEL R0, R0, 0x7c, P0 ;  /* 0x0000007c00007807 */ /* 0x000fd20000000000 */
.L_x_16112:
[----:B------:R-:W-:Y:S05]  /*7780*/  BSYNC.RECONVERGENT B0 ;  /* 0x0000000000007941 */ /* 0x000fea0003800200 */
.L_x_16110:
[----:B------:R-:W-:-:S04]  /*7790*/  SHF.R.U32.HI R5, RZ, 0x18, R5 ;  /* 0x00000018ff057819 */ /* 0x000fc80000011605 */
[----:B------:R-:W-:-:S05]  /*77a0*/  LOP3.LUT R5, R0, 0x80, R5, 0xf8, !PT ;  /* 0x0000008000057812 */ /* 0x000fca00078ef805 */
[----:B------:R-:W-:Y:S01]  /*77b0*/  STG.E.U8 desc[UR36][R2.64], R5 ;  /* 0x0000000502007986 */ /* 0x000fe2000c101124 */
[----:B------:R-:W-:Y:S05]  /*77c0*/  EXIT ;  /* 0x000000000000794d */ /* 0x000fea0003800000 */
.L_x_16104:
[----:B------:R-:W0:Y:S02]  /*77d0*/  I2F.S64 R0, R16 ;  /* 0x0000001000007312 */ /* 0x000e240000301400 */
[----:B0-----:R-:W-:-:S05]  /*77e0*/  F2FP.BF16.F32.PACK_AB R0, RZ, R0 ;  /* 0x00000000ff00723e */ /* 0x001fca00000010ff */
[----:B------:R-:W-:Y:S01]  /*77f0*/  STG.E.U16 desc[UR36][R2.64], R0 ;  /* 0x0000000002007986 */ /* 0x000fe2000c101524 */
[----:B------:R-:W-:Y:S05]  /*7800*/  EXIT ;  /* 0x000000000000794d */ /* 0x000fea0003800000 */
.L_x_16113:
        /* <DEDUP_REMOVED lines=15> */
.L_x_68574:


//--------------------- .text._ZN2at6native18elementwise_kernelILi128ELi2EZNS0_22gpu_kernel_impl_nocastIZNS0_50_GLOBAL__N__2680c7bb_12_PowKernel_cu_7dd49032_300329pow_tensor_scalar_kernel_implIllEEvRNS_18TensorIteratorBaseET0_EUllE0_EEvS6_RKT_EUliE_EEviT1_ --------------------------
	.section	.text._ZN2at6native18elementwise_kernelILi128ELi2EZNS0_22gpu_kernel_impl_nocastIZNS0_50_GLOBAL__N__2680c7bb_12_PowKernel_cu_7dd49032_300329pow_tensor_scalar_kernel_implIllEEvRNS_18TensorIteratorBaseET0_EUllE0_EEvS6_RKT_EUliE_EEviT1_,"ax",@progbits
	.align	128
        .global         _ZN2at6native18elementwise_kernelILi128ELi2EZNS0_22gpu_kernel_impl_nocastIZNS0_50_GLOBAL__N__2680c7bb_12_PowKernel_cu_7dd49032_300329pow_tensor_scalar_kernel_implIllEEvRNS_18TensorIteratorBaseET0_EUllE0_EEvS6_RKT_EUliE_EEviT1_
        .type           _ZN2at6native18elementwise_kernelILi128ELi2EZNS0_22gpu_kernel_impl_nocastIZNS0_50_GLOBAL__N__2680c7bb_12_PowKernel_cu_7dd49032_300329pow_tensor_scalar_kernel_implIllEEvRNS_18TensorIteratorBaseET0_EUllE0_EEvS6_RKT_EUliE_EEviT1_,@function
        .size           _ZN2at6native18elementwise_kernelILi128ELi2EZNS0_22gpu_kernel_impl_nocastIZNS0_50_GLOBAL__N__2680c7bb_12_PowKernel_cu_7dd49032_300329pow_tensor_scalar_kernel_implIllEEvRNS_18TensorIteratorBaseET0_EUllE0_EEvS6_RKT_EUliE_EEviT1_,(.L_x_68575 - _ZN2at6native18elementwise_kernelILi128ELi2EZNS0_22gpu_kernel_impl_nocastIZNS0_50_GLOBAL__N__2680c7bb_12_PowKernel_cu_7dd49032_300329pow_tensor_scalar_kernel_implIllEEvRNS_18TensorIteratorBaseET0_EUllE0_EEvS6_RKT_EUliE_EEviT1_)
        .other          _ZN2at6native18elementwise_kernelILi128ELi2EZNS0_22gpu_kernel_impl_nocastIZNS0_50_GLOBAL__N__2680c7bb_12_PowKernel_cu_7dd49032_300329pow_tensor_scalar_kernel_implIllEEvRNS_18TensorIteratorBaseET0_EUllE0_EEvS6_RKT_EUliE_EEviT1_,@"STO_CUDA_ENTRY STV_DEFAULT"
_ZN2at6native18elementwise_kernelILi128ELi2EZNS0_22gpu_kernel_impl_nocastIZNS0_50_GLOBAL__N__2680c7bb_12_PowKernel_cu_7dd49032_300329pow_tensor_scalar_kernel_implIllEEvRNS_18TensorIteratorBaseET0_EUllE0_EEvS6_RKT_EUliE_EEviT1_:
.text._ZN2at6native18elementwise_kernelILi128ELi2EZNS0_22gpu_kernel_impl_nocastIZNS0_50_GLOBAL__N__2680c7bb_12_PowKernel_cu_7dd49032_300329pow_tensor_scalar_kernel_implIllEEvRNS_18TensorIteratorBaseET0_EUllE0_EEvS6_RKT_EUliE_EEviT1_:
        /* <DEDUP_REMOVED lines=14> */
[----:B0-----:R-:W2:Y:S01]  /*00e0*/  LDG.E.64 R4, desc[UR6][R4.64] ;  /* 0x0000000604047981 */ /* 0x001ea2000c1e1b00 */
[----:B------:R-:W-:Y:S01]  /*00f0*/  IADD3 R3, PT, PT, R3, 0x80, RZ ;  /* 0x0000008003037810 */ /* 0x000fe20007ffe0ff */
[-C--:B--2---:R-:W-:Y:S02]  /*0100*/  IMAD R7, R5, R4.reuse, RZ ;  /* 0x0000000405077224 */ /* 0x084fe400078e02ff */
[----:B------:R-:W-:-:S04]  /*0110*/  IMAD.WIDE.U32 R8, R4, R4, RZ ;  /* 0x0000000404087225 */ /* 0x000fc800078e00ff */
[----:B------:R-:W-:Y:S02]  /*0120*/  IMAD R11, R4, R5, R7 ;  /* 0x00000005040b7224 */ /* 0x000fe400078e0207 */
[----:B------:R-:W0:Y:S03]  /*0130*/  LDC.64 R6, c[0x0][0x580] ;  /* 0x00016000ff067b82 */ /* 0x000e260000000a00 */
[----:B------:R-:W-:Y:S01]  /*0140*/  IADD3 R9, PT, PT, R9, R11, RZ ;  /* 0x0000000b09097210 */ /* 0x000fe20007ffe0ff */
[----:B------:R-:W-:-:S04]  /*0150*/  IMAD.WIDE.U32 R10, R8, R4, RZ ;  /* 0x00000004080a7225 */ /* 0x000fc800078e00ff */
[----:B------:R-:W-:-:S04]  /*0160*/  IMAD R9, R9, R4, RZ ;  /* 0x0000000409097224 */ /* 0x000fc800078e02ff */
[----:B------:R-:W-:-:S05]  /*0170*/  IMAD R9, R5, R8, R9 ;  /* 0x0000000805097224 */ /* 0x000fca00078e0209 */
[----:B------:R-:W-:-:S05]  /*0180*/  IADD3 R11, PT, PT, R11, R9, RZ ;  /* 0x000000090b0b7210 */ /* 0x000fca0007ffe0ff */
[----:B0-----:R0:W-:Y:S02]  /*0190*/  STG.E.64 desc[UR6][R6.64], R10 ;  /* 0x0000000a06007986 */ /* 0x0011e4000c101b06 */
.L_x_16116:
[----:B------:R-:W-:Y:S05]  /*01a0*/  BSYNC.RECONVERGENT B0 ;  /* 0x0000000000007941 */ /* 0x000fea0003800200 */
.L_x_16115:
[----:B------:R-:W-:-:S13]  /*01b0*/  ISETP.GE.AND P0, PT, R3, UR4, PT ;  /* 0x0000000403007c0c */ /* 0x000fda000bf06270 */
[----:B------:R-:W-:Y:S05]  /*01c0*/  @P0 EXIT ;  /* 0x000000000000094d */ /* 0x000fea0003800000 */
[----:B------:R-:W1:Y:S02]  /*01d0*/  LDC.64 R2, c[0x0][0x588] ;  /* 0x00016200ff027b82 */ /* 0x000e640000000a00 */
[----:B-1----:R-:W0:Y:S06]  /*01e0*/  LDG.E.64 R2, desc[UR6][R2.64] ;  /* 0x0000000602027981 */ /* 0x002e2c000c1e1b00 */
[----:B------:R-:W1:Y:S01]  /*01f0*/  LDC.64 R8, c[0x0][0x580] ;  /* 0x00016000ff087b82 */ /* 0x000e620000000a00 */
[-C--:B0-----:R-:W-:Y:S02]  /*0200*/  IMAD R7, R3, R2.reuse, RZ ;  /* 0x0000000203077224 */ /* 0x081fe400078e02ff */
[----:B------:R-:W-:-:S04]  /*0210*/  IMAD.WIDE.U32 R4, R2, R2, RZ ;  /* 0x0000000202047225 */ /* 0x000fc800078e00ff */
[----:B------:R-:W-:-:S05]  /*0220*/  IMAD R7, R2, R3, R7 ;  /* 0x0000000302077224 */ /* 0x000fca00078e0207 */
[----:B------:R-:W-:Y:S01]  /*0230*/  IADD3 R5, PT, PT, R5, R7, RZ ;  /* 0x0000000705057210 */ /* 0x000fe20007ffe0ff */
[----:B------:R-:W-:-:S04]  /*0240*/  IMAD.WIDE.U32 R6, R4, R2, RZ ;  /* 0x0000000204067225 */ /* 0x000fc800078e00ff */
[----:B------:R-:W-:-:S04]  /*0250*/  IMAD R5, R5, R2, RZ ;  /* 0x0000000205057224 */ /* 0x000fc800078e02ff */
[----:B------:R-:W-:-:S05]  /*0260*/  IMAD R5, R3, R4, R5 ;  /* 0x0000000403057224 */ /* 0x000fca00078e0205 */
[----:B------:R-:W-:-:S05]  /*0270*/  IADD3 R7, PT, PT, R7, R5, RZ ;  /* 0x0000000507077210 */ /* 0x000fca0007ffe0ff */
[----:B-1----:R-:W-:Y:S01]  /*0280*/  STG.E.64 desc[UR6][R8.64], R6 ;  /* 0x0000000608007986 */ /* 0x002fe2000c101b06 */
[----:B------:R-:W-:Y:S05]  /*0290*/  EXIT ;  /* 0x000000000000794d */ /* 0x000fea0003800000 */
.L_x_16114:
        /* <DEDUP_REMOVED lines=305> */
.L_x_16119:
[----:B------:R-:W0:Y:S02]  /*15b0*/  LDCU.128 UR8, c[0x0][0x580] ;  /* 0x0000b000ff0877ac */ /* 0x000e240008000c00 */
[----:B0-----:R-:W-:-:S04]  /*15c0*/  IADD3 R6, P0, PT, R4, UR10, RZ ;  /* 0x0000000a04067c10 */ /* 0x001fc8000ff1e0ff */
[----:B------:R-:W-:-:S06]  /*15d0*/  IADD3.X R7, PT, PT, RZ, UR11, RZ, P0, !PT ;  /* 0x0000000bff077c10 */ /* 0x000fcc00087fe4ff */
[----:B------:R-:W2:Y:S01]  /*15e0*/  LDG.E.64 R6, desc[UR6][R6.64] ;  /* 0x0000000606067981 */ /* 0x000ea2000c1e1b00 */
[----:B------:R-:W-:Y:S02]  /*15f0*/  IADD3 R10, P0, PT, R5, UR8, RZ ;  /* 0x00000008050a7c10 */ /* 0x000fe4000ff1e0ff */
[----:B------:R-:W-:Y:S01]  /*1600*/  IADD3 R3, PT, PT, R3, 0x80, RZ ;  /* 0x0000008003037810 */ /* 0x000fe20007ffe0ff */
[-C--:B--2---:R-:W-:Y:S02]  /*1610*/  IMAD R11, R7, R6.reuse, RZ ;  /* 0x00000006070b7224 */ /* 0x084fe400078e02ff */
[----:B------:R-:W-:-:S04]  /*1620*/  IMAD.WIDE.U32 R8, R6, R6, RZ ;  /* 0x0000000606087225 */ /* 0x000fc800078e00ff */
[----:B------:R-:W-:Y:S02]  /*1630*/  IMAD R11, R6, R7, R11 ;  /* 0x00000007060b7224 */ /* 0x000fe400078e020b */
[----:B------:R-:W-:-:S03]  /*1640*/  IMAD.WIDE.U32 R4, R8, R6, RZ ;  /* 0x0000000608047225 */ /* 0x000fc600078e00ff */
[----:B------:R-:W-:Y:S02]  /*1650*/  IADD3 R9, PT, PT, R9, R11, RZ ;  /* 0x0000000b09097210 */ /* 0x000fe40007ffe0ff */
[----:B------:R-:W-:-:S03]  /*1660*/  IADD3.X R11, PT, PT, RZ, UR9, RZ, P0, !PT ;  /* 0x00000009ff0b7c10 */ /* 0x000fc600087fe4ff */
[----:B------:R-:W-:-:S04]  /*1670*/  IMAD R9, R9, R6, RZ ;  /* 0x0000000609097224 */ /* 0x000fc800078e02ff */
[----:B------:R-:W-:-:S05]  /*1680*/  IMAD R9, R7, R8, R9 ;  /* 0x0000000807097224 */ /* 0x000fca00078e0209 */
[----:B------:R-:W-:-:S05]  /*1690*/  IADD3 R5, PT, PT, R5, R9, RZ ;  /* 0x0000000905057210 */ /* 0x000fca0007ffe0ff */
[----:B------:R0:W-:Y:S02]  /*16a0*/  STG.E.64 desc[UR6][R10.64], R4 ;  /* 0x000000040a007986 */ /* 0x0001e4000c101b06 */
.L_x_16118:
[----:B------:R-:W-:Y:S05]  /*16b0*/  BSYNC.RECONVERGENT B0 ;  /* 0x0000000000007941 */ /* 0x000fea0003800200 */
.L_x_16117:
        /* <DEDUP_REMOVED lines=300> */
.L_x_16120:
[----:B------:R-:W0:Y:S02]  /*2980*/  LDCU.128 UR8, c[0x0][0x580] ;  /* 0x0000b000ff0877ac */ /* 0x000e240008000c00 */
[----:B0-----:R-:W-:-:S04]  /*2990*/  IADD3 R4, P0, PT, R2, UR10, RZ ;  /* 0x0000000a02047c10 */ /* 0x001fc8000ff1e0ff */
[----:B------:R-:W-:-:S06]  /*29a0*/  IADD3.X R5, PT, PT, RZ, UR11, RZ, P0, !PT ;  /* 0x0000000bff057c10 */ /* 0x000fcc00087fe4ff */
[----:B------:R-:W2:Y:S01]  /*29b0*/  LDG.E.64 R4, desc[UR6][R4.64] ;  /* 0x0000000604047981 */ /* 0x000ea2000c1e1b00 */
[----:B------:R-:W-:Y:S01]  /*29c0*/  IADD3 R8, P0, PT, R3, UR8, RZ ;  /* 0x0000000803087c10 */ /* 0x000fe2000ff1e0ff */
        /* <DEDUP_REMOVED lines=9> */
[----:B------:R-:W-:Y:S01]  /*2a60*/  STG.E.64 desc[UR6][R8.64], R2 ;  /* 0x0000000208007986 */ /* 0x000fe2000c101b06 */
[----:B------:R-:W-:Y:S05]  /*2a70*/  EXIT ;  /* 0x000000000000794d */ /* 0x000fea0003800000 */
.L_x_16121:
        /* <DEDUP_REMOVED lines=16> */
.L_x_68575:


//--------------------- .text._ZN2at6native27unrolled_elementwise_kernelIZNS0_50_GLOBAL__N__2680c7bb_12_PowKernel_cu_7dd49032_300329pow_tensor_scalar_kernel_implIllEEvRNS_18TensorIteratorBaseET0_EUllE0_St5arrayIPcLm2EELi4E23TrivialOffsetCalculatorILi1EjESC_NS0_6memory15LoadWithoutCastENSD_16StoreWithoutCastEEEviT_S6_T2_T3_T4_T5_ --------------------------
	.section	.text._ZN2at6native27unrolled_elementwise_kernelIZNS0_50_GLOBAL__N__2680c7bb_12_PowKernel_cu_7dd49032_300329pow_tensor_scalar_kernel_implIllEEvRNS_18TensorIteratorBaseET0_EUllE0_St5arrayIPcLm2EELi4E23TrivialOffsetCalculatorILi1EjESC_NS0_6memory15LoadWithoutCastENSD_16StoreWithoutCastEEEviT_S6_T2_T3_T4_T5_,"ax",@progbits
	.align	128
        .global         _ZN2at6native27unrolled_elementwise_kernelIZNS0_50_GLOBAL__N__2680c7bb_12_PowKernel_cu_7dd49032_300329pow_tensor_scalar_kernel_implIllEEvRNS_18TensorIteratorBaseET0_EUllE0_St5arrayIPcLm2EELi4E23TrivialOffsetCalculatorILi1EjESC_NS0_6memory15LoadWithoutCastENSD_16StoreWithoutCastEEEviT_S6_T2_T3_T4_T5_
        .type           _ZN2at6native27unrolled_elementwise_kernelIZNS0_50_GLOBAL__N__2680c7bb_12_PowKernel_cu_7dd49032_300329pow_tensor_scalar_kernel_implIllEEvRNS_18TensorIteratorBaseET0_EUllE0_St5arrayIPcLm2EELi4E23TrivialOffsetCalculatorILi1EjESC_NS0_6memory15LoadWithoutCastENSD_16StoreWithoutCastEEEviT_S6_T2_T3_T4_T5_,@function
        .size           _ZN2at6native27unrolled_elementwise_kernelIZNS0_50_GLOBAL__N__2680c7bb_12_PowKernel_cu_7dd49032_300329pow_tensor_scalar_kernel_implIllEEvRNS_18TensorIteratorBaseET0_EUllE0_St5arrayIPcLm2EELi4E23TrivialOffsetCalculatorILi1EjESC_NS0_6memory15LoadWithoutCastENSD_16StoreWithoutCastEEEviT_S6_T2_T3_T4_T5_,(.L_x_68576 - _ZN2at6native27unrolled_elementwise_kernelIZNS0_50_GLOBAL__N__2680c7bb_12_PowKernel_cu_7dd49032_300329pow_tensor_scalar_kernel_implIllEEvRNS_18TensorIteratorBaseET0_EUllE0_St5arrayIPcLm2EELi4E23TrivialOffsetCalculatorILi1EjESC_NS0_6memory15LoadWithoutCastENSD_16StoreWithoutCastEEEviT_S6_T2_T3_T4_T5_)
        .other          _ZN2at6native27unrolled_elementwise_kernelIZNS0_50_GLOBAL__N__2680c7bb_12_PowKernel_cu_7dd49032_300329pow_tensor_scalar_kernel_implIllEEvRNS_18TensorIteratorBaseET0_EUllE0_St5arrayIPcLm2EELi4E23TrivialOffsetCalculatorILi1EjESC_NS0_6memory15LoadWithoutCastENSD_16StoreWithoutCastEEEviT_S6_T2_T3_T4_T5_,@"STO_CUDA_ENTRY STV_DEFAULT"
_ZN2at6native27unrolled_elementwise_kernelIZNS0_50_GLOBAL__N__2680c7bb_12_PowKernel_cu_7dd49032_300329pow_tensor_scalar_kernel_implIllEEvRNS_18TensorIteratorBaseET0_EUllE0_St5arrayIPcLm2EELi4E23TrivialOffsetCalculatorILi1EjESC_NS0_6memory15LoadWithoutCastENSD_16StoreWithoutCastEEEviT_S6_T2_T3_T4_T5_:
.text._ZN2at6native27unrolled_elementwise_kernelIZNS0_50_GLOBAL__N__2680c7bb_12_PowKernel_cu_7dd49032_300329pow_tensor_scalar_kernel_implIllEEvRNS_18TensorIteratorBaseET0_EUllE0_St5arrayIPcLm2EELi4E23TrivialOffsetCalculatorILi1EjESC_NS0_6memory15LoadWithoutCastENSD_16StoreWithoutCastEEEviT_S6_T2_T3_T4_T5_:
[----:B------:R-:W-:Y:S01]  /*0000*/  LDC R1, c[0x0][0x37c] ;  /* 0x0000df00ff017b82 */ /* 0x000fe20000000800 */
[----:B------:R-:W0:Y:S07]  /*0010*/  S2R R0, SR_CTAID.X ;  /* 0x0000000000007919 */ /* 0x000e2e0000002500 */
[----:B------:R-:W0:Y:S01]  /*0020*/  LDC R3, c[0x0][0x380] ;  /* 0x0000e000ff037b82 */ /* 0x000e220000000800 */
[----:B------:R-:W1:Y:S01]  /*0030*/  LDCU.64 UR4, c[0x0][0x358] ;  /* 0x00006b00ff0477ac */ /* 0x000e620008000a00 */
[----:B------:R-:W2:Y:S01]  /*0040*/  S2R R9, SR_TID.X ;  /* 0x0000000000097919 */ /* 0x000ea20000002100 */
[----:B0-----:R-:W-:Y:S01]  /*0050*/  IMAD R6, R0, -0x200, R3 ;  /* 0xfffffe0000067824 */ /* 0x001fe200078e0203 */
[----:B--2---:R-:W-:-:S04]  /*0060*/  MOV R7, R9 ;  /* 0x0000000900077202 */ /* 0x004fc80000000f00 */
[----:B------:R-:W-:-:S13]  /*0070*/  ISETP.GE.AND P0, PT, R9, R6, PT ;  /* 0x000000060900720c */ /* 0x000fda0003f06270 */
[----:B------:R-:W-:Y:S01]  /*0080*/  @!P0 IADD3 R9, PT, PT, R7, 0x80, RZ ;  /* 0x0000008007098810 */ /* 0x000fe20007ffe0ff */
[----:B------:R-:W0:Y:S01]  /*0090*/  @!P0 LDC.64 R10, c[0x0][0x398] ;  /* 0x0000e600ff0a8b82 */ /* 0x000e220000000a00 */
[----:B------:R-:W-:Y:S02]  /*00a0*/  @!P0 LEA R13, R0, R7, 0x9 ;  /* 0x00000007000d8211 */ /* 0x000fe400078e48ff */
[----:B------:R-:W-:-:S13]  /*00b0*/  ISETP.GE.AND P1, PT, R9, R6, PT ;  /* 0x000000060900720c */ /* 0x000fda0003f26270 */
[----:B------:R-:W-:Y:S01]  /*00c0*/  @!P1 LEA R17, R0, R9, 0x9 ;  /* 0x0000000900119211 */ /* 0x000fe200078e48ff */
[----:B------:R-:W2:Y:S01]  /*00d0*/  @!P1 LDC.64 R14, c[0x0][0x398] ;  /* 0x0000e600ff0e9b82 */ /* 0x000ea20000000a00 */
[----:B------:R-:W-:-:S04]  /*00e0*/  @!P1 IADD3 R9, PT, PT, R9, 0x80, RZ ;  /* 0x0000008009099810 */ /* 0x000fc80007ffe0ff */
[----:B------:R-:W-:Y:S01]  /*00f0*/  ISETP.GE.AND P3, PT, R9, R6, PT ;  /* 0x000000060900720c */ /* 0x000fe20003f66270 */
[----:B0-----:R-:W-:Y:S01]  /*0100*/  @!P0 IMAD.WIDE.U32 R10, R13, 0x8, R10 ;  /* 0x000000080d0a8825 */ /* 0x001fe200078e000a */
[----:B------:R-:W-:-:S06]  /*0110*/  CS2R R12, SRZ ;  /* 0x00000000000c7805 */ /* 0x000fcc000001ff00 */
[----:B-1----:R0:W5:Y:S05]  /*0120*/  @!P0 LDG.E.64 R12, desc[UR4][R10.64] ;  /* 0x000000040a0c8981 */ /* 0x00216a000c1e1b00 */
[----:B------:R-:W-:Y:S01]  /*0130*/  @!P3 LEA R19, R0, R9, 0x9 ;  /* 0x000000090013b211 */ /* 0x000fe200078e48ff */
[----:B------:R-:W1:Y:S01]  /*0140*/  @!P3 LDC.64 R4, c[0x0][0x398] ;  /* 0x0000e600ff04bb82 */ /* 0x000e620000000a00 */
[----:B------:R-:W-:-:S04]  /*0150*/  @!P3 IADD3 R9, PT, PT, R9, 0x80, RZ ;  /* 0x000000800909b810 */ /* 0x000fc80007ffe0ff */
[----:B------:R-:W-:Y:S01]  /*0160*/  ISETP.GE.AND P2, PT, R9, R6, PT ;  /* 0x000000060900720c */ /* 0x000fe20003f46270 */
[----:B--2---:R-:W-:-:S12]  /*0170*/  @!P1 IMAD.WIDE.U32 R14, R17, 0x8, R14 ;  /* 0x00000008110e9825 */ /* 0x004fd800078e000e */
[----:B------:R-:W2:Y:S01]  /*0180*/  @!P2 LDC.64 R2, c[0x0][0x398] ;  /* 0x0000e600ff02ab82 */ /* 0x000ea20000000a00 */
[----:B------:R-:W-:Y:S01]  /*0190*/  @!P2 LEA R9, R0, R9, 0x9 ;  /* 0x000000090009a211 */ /* 0x000fe200078e48ff */
[----:B-1----:R-:W-:Y:S01]  /*01a0*/  @!P3 IMAD.WIDE.U32 R18, R19, 0x8, R4 ;  /* 0x000000081312b825 */ /* 0x002fe200078e0004 */
[----:B------:R-:W-:-:S06]  /*01b0*/  CS2R R4, SRZ ;  /* 0x0000000000047805 */ /* 0x000fcc000001ff00 */
[----:B------:R0:W5:Y:S01]  /*01c0*/  @!P3 LDG.E.64 R4, desc[UR4][R18.64] ;  /* 0x000000041204b981 */ /* 0x000162000c1e1b00 */
[----:B--2---:R-:W-:Y:S01]  /*01d0*/  @!P2 IMAD.WIDE.U32 R16, R9, 0x8, R2 ;  /* 0x000000080910a825 */ /* 0x004fe200078e0002 */
[----:B------:R-:W-:Y:S02]  /*01e0*/  CS2R R8, SRZ ;  /* 0x0000000000087805 */ /* 0x000fe4000001ff00 */
[----:B------:R-:W-:-:S04]  /*01f0*/  CS2R R2, SRZ ;  /* 0x0000000000027805 */ /* 0x000fc8000001ff00 */
[----:B------:R0:W5:Y:S04]  /*0200*/  @!P1 LDG.E.64 R8, desc[UR4][R14.64] ;  /* 0x000000040e089981 */ /* 0x000168000c1e1b00 */
[----:B------:R0:W5:Y:S01]  /*0210*/  @!P2 LDG.E.64 R2, desc[UR4][R16.64] ;  /* 0x000000041002a981 */ /* 0x000162000c1e1b00 */
[----:B------:R-:W-:Y:S01]  /*0220*/  ISETP.GE.AND P0, PT, R7, R6, PT ;  /* 0x000000060700720c */ /* 0x000fe20003f06270 */
[----:B------:R-:W-:Y:S04]  /*0230*/  BSSY.RECONVERGENT B0, `(.L_x_16122) ;  /* 0x0000032000007945 */ /* 0x000fe80003800200 */
[----:B------:R-:W-:Y:S08]  /*0240*/  BSSY.RELIABLE B1, `(.L_x_16123) ;  /* 0x0000023000017945 */ /* 0x000ff00003800100 */
[----:B0-----:R-:W-:Y:S05]  /*0250*/  @P0 BRA `(.L_x_16124) ;  /* 0x0000000000780947 */ /* 0x001fea0003800000 */
[----:B------:R-:W0:Y:S01]  /*0260*/  LDC.64 R10, c[0x0][0x390] ;  /* 0x0000e400ff0a7b82 */ /* 0x000e220000000a00 */
[-C--:B-----5:R-:W-:Y:S01]  /*0270*/  IMAD R17, R13, R12.reuse, RZ ;  /* 0x0000000c0d117224 */ /* 0x0a0fe200078e02ff */
[----:B------:R-:W-:Y:S01]  /*0280*/  LEA R19, R0, R7, 0x9 ;  /* 0x0000000700137211 */ /* 0x000fe200078e48ff */
[----:B------:R-:W-:Y:S01]  /*0290*/  IMAD.WIDE.U32 R14, R12, R12, RZ ;  /* 0x0000000c0c0e7225 */ /* 0x000fe200078e00ff */
[----:B------:R-:W-:-:S03]  /*02a0*/  IADD3 R7, PT, PT, R7, 0x80, RZ ;  /* 0x0000008007077810 */ /* 0x000fc60007ffe0ff */
[----:B------:R-:W-:Y:S01]  /*02b0*/  IMAD R17, R12, R13, R17 ;  /* 0x0000000d0c117224 */ /* 0x000fe200078e0211 */
[----:B------:R-:W-:-:S04]  /*02c0*/  ISETP.GE.AND P0, PT, R7, R6, PT ;  /* 0x000000060700720c */ /* 0x000fc80003f06270 */
[----:B------:R-:W-:Y:S01]  /*02d0*/  IADD3 R15, PT, PT, R15, R17, RZ ;  /* 0x000000110f0f7210 */ /* 0x000fe20007ffe0ff */
[----:B------:R-:W-:-:S04]  /*02e0*/  IMAD.WIDE.U32 R16, R14, R12, RZ ;  /* 0x0000000c0e107225 */ /* 0x000fc800078e00ff */
[----:B------:R-:W-:Y:S01]  /*02f0*/  IMAD R15, R15, R12, RZ ;  /* 0x0000000c0f0f7224 */ /* 0x000fe200078e02ff */
[----:B------:R-:W-:-:S03]  /*0300*/  MOV R12, R16 ;  /* 0x00000010000c7202 */ /* 0x000fc60000000f00 */
[----:B------:R-:W-:Y:S01]  /*0310*/  IMAD R15, R13, R14, R15 ;  /* 0x0000000e0d0f7224 */ /* 0x000fe200078e020f */
[----:B------:R-:W-:Y:S05]  /*0320*/  @P0 BREAK.RELIABLE B1 ;  /* 0x0000000000010942 */ /* 0x000fea0003800100 */
[----:B------:R-:W-:Y:S01]  /*0330*/  IADD3 R13, PT, PT, R17, R15, RZ ;  /* 0x0000000f110d7210 */ /* 0x000fe20007ffe0ff */
[----:B0-----:R-:W-:-:S05]  /*0340*/  IMAD.WIDE.U32 R10, R19, 0x8, R10 ;  /* 0x00000008130a7825 */ /* 0x001fca00078e000a */
[----:B------:R0:W-:Y:S01]  /*0350*/  STG.E.64 desc[UR4][R10.64], R12 ;  /* 0x0000000c0a007986 */ /* 0x0001e2000c101b04 */
[----:B------:R-:W-:Y:S05]  /*0360*/  @P0 BRA `(.L_x_16125) ;  /* 0x0000000000780947 */ /* 0x000fea0003800000 */
[-C--:B------:R-:W-:Y:S01]  /*0370*/  IMAD R15, R9, R8.reuse, RZ ;  /* 0x00000008090f7224 */ /* 0x080fe200078e02ff */
[----:B0-----:R-:W0:Y:S01]  /*0380*/  LDC.64 R10, c[0x0][0x390] ;  /* 0x0000e400ff0a7b82 */ /* 0x001e220000000a00 */
[----:B------:R-:W-:-:S04]  /*0390*/  IMAD.WIDE.U32 R12, R8, R8, RZ ;  /* 0x00000008080c7225 */ /* 0x000fc800078e00ff */
[----:B------:R-:W-:-:S05]  /*03a0*/  IMAD R15, R8, R9, R15 ;  /* 0x00000009080f7224 */ /* 0x000fca00078e020f */
[----:B------:R-:W-:Y:S01]  /*03b0*/  IADD3 R13, PT, PT, R13, R15, RZ ;  /* 0x0000000f0d0d7210 */ /* 0x000fe20007ffe0ff */
[----:B------:R-:W-:-:S04]  /*03c0*/  IMAD.WIDE.U32 R14, R12, R8, RZ ;  /* 0x000000080c0e7225 */ /* 0x000fc800078e00ff */
[----:B------:R-:W-:-:S04]  /*03d0*/  IMAD R13, R13, R8, RZ ;  /* 0x000000080d0d7224 */ /* 0x000fc800078e02ff */
[----:B------:R-:W-:Y:S01]  /*03e0*/  IMAD R13, R9, R12, R13 ;  /* 0x0000000c090d7224 */ /* 0x000fe200078e020d */
[----:B------:R-:W-:Y:S02]  /*03f0*/  LEA R9, R0, R7, 0x9 ;  /* 0x0000000700097211 */ /* 0x000fe400078e48ff */
[----:B------:R-:W-:Y:S02]  /*0400*/  IADD3 R7, PT, PT, R7, 0x80, RZ ;  /* 0x0000008007077810 */ /* 0x000fe40007ffe0ff */
[----:B------:R-:W-:Y:S01]  /*0410*/  IADD3 R15, PT, PT, R15, R13, RZ ;  /* 0x0000000d0f0f7210 */ /* 0x000fe20007ffe0ff */
[----:B0-----:R-:W-:-:S05]  /*0420*/  IMAD.WIDE.U32 R10, R9, 0x8, R10 ;  /* 0x00000008090a7825 */ /* 0x001fca00078e000a */
[----:B------:R0:W-:Y:S02]  /*0430*/  STG.E.64 desc[UR4][R10.64], R14 ;  /* 0x0000000e0a007986 */ /* 0x0001e4000c101b04 */
.L_x_16124:
[----:B------:R-:W-:-:S13]  /*0440*/  ISETP.GE.AND P0, PT, R7, R6, PT ;  /* 0x000000060700720c */ /* 0x000fda0003f06270 */
[----:B------:R-:W-:Y:S05]  /*0450*/  @P0 BREAK.RELIABLE B1 ;  /* 0x0000000000010942 */ /* 0x000fea0003800100 */
[----:B------:R-:W-:Y:S05]  /*0460*/  @P0 BRA `(.L_x_16125) ;  /* 0x0000000000380947 */ /* 0x000fea0003800000 */
[----:B------:R-:W-:Y:S05]  /*0470*/  BSYNC.RELIABLE B1 ;  /* 0x0000000000017941 */ /* 0x000fea0003800100 */
.L_x_16123:
[-C--:B-----5:R-:W-:Y:S01]  /*0480*/  IMAD R13, R5, R4.reuse, RZ ;  /* 0x00000004050d7224 */ /* 0x0a0fe200078e02ff */
[----:B------:R-:W1:Y:S01]  /*0490*/  LDC.64 R8, c[0x0][0x390] ;  /* 0x0000e400ff087b82 */ /* 0x000e620000000a00 */
[----:B0-----:R-:W-:-:S04]  /*04a0*/  IMAD.WIDE.U32 R10, R4, R4, RZ ;  /* 0x00000004040a7225 */ /* 0x001fc800078e00ff */
        /* <DEDUP_REMOVED lines=8> */
[----:B-1----:R-:W-:-:S05]  /*0530*/  IMAD.WIDE.U32 R8, R5, 0x8, R8 ;  /* 0x0000000805087825 */ /* 0x002fca00078e0008 */
[----:B------:R1:W-:Y:S02]  /*0540*/  STG.E.64 desc[UR4][R8.64], R12 ;  /* 0x0000000c08007986 */ /* 0x0003e4000c101b04 */
.L_x_16125:
[----:B------:R-:W-:Y:S05]  /*0550*/  BSYNC.RECONVERGENT B0 ;  /* 0x0000000000007941 */ /* 0x000fea0003800200 */
.L_x_16122:
[----:B------:R-:W-:Y:S05]  /*0560*/  WARPSYNC.ALL ;  /* 0x0000000000007948 */ /* 0x000fea0003800000 */
[----:B------:R-:W-:-:S13]  /*0570*/  ISETP.GE.AND P0, PT, R7, R6, PT ;  /* 0x000000060700720c */ /* 0x000fda0003f06270 */
[----:B------:R-:W-:Y:S05]  /*0580*/  @P0 EXIT ;  /* 0x000000000000094d */ /* 0x000fea0003800000 */
[-C--:B-1---5:R-:W-:Y:S01]  /*0590*/  IMAD R9, R3, R2.reuse, RZ ;  /* 0x0000000203097224 */ /* 0x0a2fe200078e02ff */
[----:B0-----:R-:W0:Y:S01]  /*05a0*/  LDC.64 R10, c[0x0][0x390] ;  /* 0x0000e400ff0a7b82 */ /* 0x001e220000000a00 */
[----:B------:R-:W-:-:S04]  /*05b0*/  IMAD.WIDE.U32 R4, R2, R2, RZ ;  /* 0x0000000202047225 */ /* 0x000fc800078e00ff */
[----:B------:R-:W-:-:S05]  /*05c0*/  IMAD R9, R2, R3, R9 ;  /* 0x0000000302097224 */ /* 0x000fca00078e0209 */
[----:B------:R-:W-:Y:S01]  /*05d0*/  IADD3 R5, PT, PT, R5, R9, RZ ;  /* 0x0000000905057210 */ /* 0x000fe20007ffe0ff */
[----:B------:R-:W-:-:S04]  /*05e0*/  IMAD.WIDE.U32 R8, R4, R2, RZ ;  /* 0x0000000204087225 */ /* 0x000fc800078e00ff */
[----:B------:R-:W-:-:S04]  /*05f0*/  IMAD R5, R5, R2, RZ ;  /* 0x0000000205057224 */ /* 0x000fc800078e02ff */
[----:B------:R-:W-:Y:S01]  /*0600*/  IMAD R5, R3, R4, R5 ;  /* 0x0000000403057224 */ /* 0x000fe200078e0205 */
[----:B------:R-:W-:-:S04]  /*0610*/  LEA R3, R0, R7, 0x9 ;  /* 0x0000000700037211 */ /* 0x000fc800078e48ff */
[----:B------:R-:W-:Y:S01]  /*0620*/  IADD3 R9, PT, PT, R9, R5, RZ ;  /* 0x0000000509097210 */ /* 0x000fe20007ffe0ff */
[----:B0-----:R-:W-:-:S05]  /*0630*/  IMAD.WIDE.U32 R2, R3, 0x8, R10 ;  /* 0x0000000803027825 */ /* 0x001fca00078e000a */
[----:B------:R-:W-:Y:S01]  /*0640*/  STG.E.64 desc[UR4][R2.64], R8 ;  /* 0x0000000802007986 */ /* 0x000fe2000c101b04 */
[----:B------:R-:W-:Y:S05]  /*0650*/  EXIT ;  /* 0x000000000000794d */ /* 0x000fea0003800000 */
.L_x_16126:
        /* <DEDUP_REMOVED lines=10> */
.L_x_68576:


//--------------------- .text._ZN2at6native29vectorized_elementwise_kernelILi2EZNS0_50_GLOBAL__N__2680c7bb_12_PowKernel_cu_7dd49032_300329pow_tensor_scalar_kernel_implIllEEvRNS_18TensorIteratorBaseET0_EUllE0_St5arrayIPcLm2EEEEviS6_T1_ --------------------------
	.section	.text._ZN2at6native29vectorized_elementwise_kernelILi2EZNS0_50_GLOBAL__N__2680c7bb_12_PowKernel_cu_7dd49032_300329pow_tensor_scalar_kernel_implIllEEvRNS_18TensorIteratorBaseET0_EUllE0_St5arrayIPcLm2EEEEviS6_T1_,"ax",@progbits
	.align	128
        .global         _ZN2at6native29vectorized_elementwise_kernelILi2EZNS0_50_GLOBAL__N__2680c7bb_12_PowKernel_cu_7dd49032_300329pow_tensor_scalar_kernel_implIllEEvRNS_18TensorIteratorBaseET0_EUllE0_St5arrayIPcLm2EEEEviS6_T1_
        .type           _ZN2at6native29vectorized_elementwise_kernelILi2EZNS0_50_GLOBAL__N__2680c7bb_12_PowKernel_cu_7dd49032_300329pow_tensor_scalar_kernel_implIllEEvRNS_18TensorIteratorBaseET0_EUllE0_St5arrayIPcLm2EEEEviS6_T1_,@function
        .size           _ZN2at6native29vectorized_elementwise_kernelILi2EZNS0_50_GLOBAL__N__2680c7bb_12_PowKernel_cu_7dd49032_300329pow_tensor_scalar_kernel_implIllEEvRNS_18TensorIteratorBaseET0_EUllE0_St5arrayIPcLm2EEEEviS6_T1_,(.L_x_68577 - _ZN2at6native29vectorized_elementwise_kernelILi2EZNS0_50_GLOBAL__N__2680c7bb_12_PowKernel_cu_7dd49032_300329pow_tensor_scalar_kernel_implIllEEvRNS_18TensorIteratorBaseET0_EUllE0_St5arrayIPcLm2EEEEviS6_T1_)
        .other          _ZN2at6native29vectorized_elementwise_kernelILi2EZNS0_50_GLOBAL__N__2680c7bb_12_PowKernel_cu_7dd49032_300329pow_tensor_scalar_kernel_implIllEEvRNS_18TensorIteratorBaseET0_EUllE0_St5arrayIPcLm2EEEEviS6_T1_,@"STO_CUDA_ENTRY STV_DEFAULT"
_ZN2at6native29vectorized_elementwise_kernelILi2EZNS0_50_GLOBAL__N__2680c7bb_12_PowKernel_cu_7dd49032_300329pow_tensor_scalar_kernel_implIllEEvRNS_18TensorIteratorBaseET0_EUllE0_St5arrayIPcLm2EEEEviS6_T1_:
.text._ZN2at6native29vectorized_elementwise_kernelILi2EZNS0_50_GLOBAL__N__2680c7bb_12_PowKernel_cu_7dd49032_300329pow_tensor_scalar_kernel_implIllEEvRNS_18TensorIteratorBaseET0_EUllE0_St5arrayIPcLm2EEEEviS6_T1_:
        /* <DEDUP_REMOVED lines=9> */
[----:B------:R-:W-:Y:S02]  /*0090*/  CS2R R10, SRZ ;  /* 0x00000000000a7805 */ /* 0x000fe4000001ff00 */
        /* <DEDUP_REMOVED lines=11> */
[----:B------:R0:W5:Y:S07]  /*0150*/  @!P6 LDG.E.64 R10, desc[UR4][R12.64] ;  /* 0x000000040c0ae981 */ /* 0x00016e000c1e1b00 */
[----:B------:R-:W-:Y:S01]  /*0160*/  @!P4 IADD3 R7, PT, PT, R2, R3, RZ ;  /* 0x000000030207c210 */ /* 0x000fe20007ffe0ff */
[----:B------:R-:W2:Y:S01]  /*0170*/  @!P4 LDC.64 R22, c[0x0][0x398] ;  /* 0x0000e600ff16cb82 */ /* 0x000ea20000000a00 */
[----:B------:R-:W-:-:S04]  /*0180*/  @!P4 IADD3 R3, PT, PT, R3, 0x80, RZ ;  /* 0x000000800303c810 */ /* 0x000fc80007ffe0ff */
[----:B------:R-:W-:-:S13]  /*0190*/  ISETP.GE.U32.AND P3, PT, R3, R0, PT ;  /* 0x000000000300720c */ /* 0x000fda0003f66070 */
[C---:B------:R-:W-:Y:S02]  /*01a0*/  @!P3 IADD3 R25, PT, PT, R2.reuse, R3, RZ ;  /* 0x000000030219b210 */ /* 0x040fe40007ffe0ff */
[----:B------:R-:W-:Y:S02]  /*01b0*/  CS2R R8, SRZ ;  /* 0x0000000000087805 */ /* 0x000fe4000001ff00 */
[----:B------:R-:W-:Y:S01]  /*01c0*/  @!P3 IADD3 R3, PT, PT, R3, 0x80, RZ ;  /* 0x000000800303b810 */ /* 0x000fe20007ffe0ff */
[----:B-1----:R-:W-:Y:S01]  /*01d0*/  @!P5 IMAD.WIDE.U32 R14, R17, 0x8, R14 ;  /* 0x00000008110ed825 */ /* 0x002fe200078e000e */
[----:B------:R-:W1:Y:S02]  /*01e0*/  @!P3 LDC.64 R20, c[0x0][0x398] ;  /* 0x0000e600ff14bb82 */ /* 0x000e640000000a00 */
[C---:B------:R-:W-:Y:S02]  /*01f0*/  ISETP.GE.U32.AND P2, PT, R3.reuse, R0, PT ;  /* 0x000000000300720c */ /* 0x040fe40003f46070 */
[----:B------:R3:W5:Y:S11]  /*0200*/  @!P5 LDG.E.64 R8, desc[UR4][R14.64] ;  /* 0x000000040e08d981 */ /* 0x000776000c1e1b00 */
[----:B------:R-:W-:Y:S01]  /*0210*/  @!P2 IADD3 R27, PT, PT, R2, R3, RZ ;  /* 0x00000003021ba210 */ /* 0x000fe20007ffe0ff */
[----:B0-----:R-:W0:Y:S01]  /*0220*/  @!P2 LDC.64 R12, c[0x0][0x398] ;  /* 0x0000e600ff0cab82 */ /* 0x001e220000000a00 */
[----:B------:R-:W-:-:S04]  /*0230*/  @!P2 IADD3 R3, PT, PT, R3, 0x80, RZ ;  /* 0x000000800303a810 */ /* 0x000fc80007ffe0ff */
[----:B------:R-:W-:-:S13]  /*0240*/  ISETP.GE.U32.AND P1, PT, R3, R0, PT ;  /* 0x000000000300720c */ /* 0x000fda0003f26070 */
[----:B------:R-:W-:Y:S01]  /*0250*/  @!P1 IADD3 R4, PT, PT, R2, R3, RZ ;  /* 0x0000000302049210 */ /* 0x000fe20007ffe0ff */
[----:B---3--:R-:W3:Y:S01]  /*0260*/  @!P1 LDC.64 R14, c[0x0][0x398] ;  /* 0x0000e600ff0e9b82 */ /* 0x008ee20000000a00 */
[----:B------:R-:W-:-:S04]  /*0270*/  @!P1 IADD3 R3, PT, PT, R3, 0x80, RZ ;  /* 0x0000008003039810 */ /* 0x000fc80007ffe0ff */
[----:B------:R-:W-:-:S13]  /*0280*/  ISETP.GE.U32.AND P0, PT, R3, R0, PT ;  /* 0x000000000300720c */ /* 0x000fda0003f06070 */
[----:B------:R-:W-:Y:S01]  /*0290*/  @!P0 IADD3 R29, PT, PT, R2, R3, RZ ;  /* 0x00000003021d8210 */ /* 0x000fe20007ffe0ff */
[----:B------:R-:W4:Y:S01]  /*02a0*/  @!P0 LDC.64 R16, c[0x0][0x398] ;  /* 0x0000e600ff108b82 */ /* 0x000f220000000a00 */
[----:B------:R-:W-:-:S04]  /*02b0*/  @!P0 IADD3 R3, PT, PT, R3, 0x80, RZ ;  /* 0x0000008003038810 */ /* 0x000fc80007ffe0ff */
[----:B------:R-:W-:-:S13]  /*02c0*/  ISETP.GE.U32.AND P6, PT, R3, R0, PT ;  /* 0x000000000300720c */ /* 0x000fda0003fc6070 */
[----:B------:R-:W2:Y:S01]  /*02d0*/  @!P6 LDC.64 R18, c[0x0][0x398] ;  /* 0x0000e600ff12eb82 */ /* 0x000ea20000000a00 */
[----:B0-----:R-:W-:Y:S01]  /*02e0*/  @!P2 IMAD.WIDE.U32 R12, R27, 0x8, R12 ;  /* 0x000000081b0ca825 */ /* 0x001fe200078e000c */
[----:B------:R-:W-:Y:S02]  /*02f0*/  CS2R R26, SRZ ;  /* 0x00000000001a7805 */ /* 0x000fe4000001ff00 */
[----:B------:R-:W-:Y:S01]  /*0300*/  @!P6 IADD3 R3, PT, PT, R2, R3, RZ ;  /* 0x000000030203e210 */ /* 0x000fe20007ffe0ff */
[----:B-1----:R-:W-:Y:S01]  /*0310*/  @!P3 IMAD.WIDE.U32 R24, R25, 0x8, R20 ;  /* 0x000000081918b825 */ /* 0x002fe200078e0014 */
[----:B------:R-:W-:Y:S02]  /*0320*/  CS2R R20, SRZ ;  /* 0x0000000000147805 */ /* 0x000fe4000001ff00 */
[----:B------:R2:W5:Y:S01]  /*0330*/  @!P2 LDG.E.64 R26, desc[UR4][R12.64] ;  /* 0x000000040c1aa981 */ /* 0x000562000c1e1b00 */
[----:B----4-:R-:W-:Y:S01]  /*0340*/  @!P0 IMAD.WIDE.U32 R28, R29, 0x8, R16 ;  /* 0x000000081d1c8825 */ /* 0x010fe200078e0010 */
[----:B------:R-:W-:-:S02]  /*0350*/  CS2R R16, SRZ ;  /* 0x0000000000107805 */ /* 0x000fc4000001ff00 */
[----:B------:R-:W5:Y:S01]  /*0360*/  @!P3 LDG.E.64 R20, desc[UR4][R24.64] ;  /* 0x000000041814b981 */ /* 0x000f62000c1e1b00 */
[----:B---3--:R-:W-:-:S04]  /*0370*/  @!P1 IMAD.WIDE.U32 R14, R4, 0x8, R14 ;  /* 0x00000008040e9825 */ /* 0x008fc800078e000e */
[----:B--2---:R-:W-:Y:S01]  /*0380*/  @!P6 IMAD.WIDE.U32 R12, R3, 0x8, R18 ;  /* 0x00000008030ce825 */ /* 0x004fe200078e0012 */
[----:B------:R-:W-:-:S04]  /*0390*/  CS2R R18, SRZ ;  /* 0x0000000000127805 */ /* 0x000fc8000001ff00 */
[----:B------:R-:W5:Y:S04]  /*03a0*/  @!P6 LDG.E.64 R16, desc[UR4][R12.64] ;  /* 0x000000040c10e981 */ /* 0x000f68000c1e1b00 */
[----:B------:R-:W5:Y:S01]  /*03b0*/  @!P1 LDG.E.64 R18, desc[UR4][R14.64] ;  /* 0x000000040e129981 */ /* 0x000f62000c1e1b00 */
[----:B------:R-:W-:Y:S01]  /*03c0*/  @!P4 IMAD.WIDE.U32 R22, R7, 0x8, R22 ;  /* 0x000000080716c825 */ /* 0x000fe200078e0016 */
[----:B------:R-:W-:-:S06]  /*03d0*/  CS2R R6, SRZ ;  /* 0x0000000000067805 */ /* 0x000fcc000001ff00 */
[----:B------:R0:W5:Y:S02]  /*03e0*/  @!P4 LDG.E.64 R6, desc[UR4][R22.64] ;  /* 0x000000041606c981 */ /* 0x000164000c1e1b00 */
[----:B0-----:R-:W-:-:S06]  /*03f0*/  CS2R R22, SRZ ;  /* 0x0000000000167805 */ /* 0x001fcc000001ff00 */
[----:B------:R0:W5:Y:S01]  /*0400*/  @!P0 LDG.E.64 R22, desc[UR4][R28.64] ;  /* 0x000000041c168981 */ /* 0x000162000c1e1b00 */
[----:B------:R-:W-:Y:S01]  /*0410*/  ISETP.GE.U32.AND P0, PT, R5, R0, PT ;  /* 0x000000000500720c */ /* 0x000fe20003f06070 */
[----:B------:R-:W-:Y:S04]  /*0420*/  BSSY.RECONVERGENT B0, `(.L_x_16128) ;  /* 0x000006d000007945 */ /* 0x000fe80003800200 */
[----:B------:R-:W-:Y:S08]  /*0430*/  BSSY.RELIABLE B1, `(.L_x_16129) ;  /* 0x000005e000017945 */ /* 0x000ff00003800100 */
[----:B0-----:R-:W-:Y:S05]  /*0440*/  @P0 BRA `(.L_x_16130) ;  /* 0x0000000000700947 */ /* 0x001fea0003800000 */
[-C--:B-----5:R-:W-:Y:S01]  /*0450*/  IMAD R3, R11, R10.reuse, RZ ;  /* 0x0000000a0b037224 */ /* 0x0a0fe200078e02ff */
[----:B------:R-:W0:Y:S01]  /*0460*/  LDC.64 R12, c[0x0][0x390] ;  /* 0x0000e400ff0c7b82 */ /* 0x000e220000000a00 */
[----:B------:R-:W-:-:S04]  /*0470*/  IMAD.WIDE.U32 R14, R10, R10, RZ ;  /* 0x0000000a0a0e7225 */ /* 0x000fc800078e00ff */
[----:B------:R-:W-:-:S05]  /*0480*/  IMAD R3, R10, R11, R3 ;  /* 0x0000000b0a037224 */ /* 0x000fca00078e0203 */
[----:B------:R-:W-:Y:S02]  /*0490*/  IADD3 R3, PT, PT, R15, R3, RZ ;  /* 0x000000030f037210 */ /* 0x000fe40007ffe0ff */
[----:B------:R-:W-:Y:S02]  /*04a0*/  IADD3 R15, PT, PT, R2, R5, RZ ;  /* 0x00000005020f7210 */ /* 0x000fe40007ffe0ff */
[----:B------:R-:W-:Y:S01]  /*04b0*/  IADD3 R5, PT, PT, R5, 0x80, RZ ;  /* 0x0000008005057810 */ /* 0x000fe20007ffe0ff */
[----:B------:R-:W-:-:S03]  /*04c0*/  IMAD R3, R3, R10, RZ ;  /* 0x0000000a03037224 */ /* 0x000fc600078e02ff */
[----:B------:R-:W-:Y:S01]  /*04d0*/  ISETP.GE.U32.AND P0, PT, R5, R0, PT ;  /* 0x000000000500720c */ /* 0x000fe20003f06070 */
[----:B------:R-:W-:Y:S02]  /*04e0*/  IMAD R3, R11, R14, R3 ;  /* 0x0000000e0b037224 */ /* 0x000fe400078e0203 */
[----:B------:R-:W-:-:S04]  /*04f0*/  IMAD.WIDE.U32 R10, R14, R10, RZ ;  /* 0x0000000a0e0a7225 */ /* 0x000fc800078e00ff */
[----:B0-----:R-:W-:Y:S01]  /*0500*/  IMAD.WIDE.U32 R12, R15, 0x8, R12 ;  /* 0x000000080f0c7825 */ /* 0x001fe200078e000c */
[----:B------:R-:W-:-:S05]  /*0510*/  IADD3 R11, PT, PT, R11, R3, RZ ;  /* 0x000000030b0b7210 */ /* 0x000fca0007ffe0ff */
[----:B------:R0:W-:Y:S01]  /*0520*/  STG.E.64 desc[UR4][R12.64], R10 ;  /* 0x0000000a0c007986 */ /* 0x0001e2000c101b04 */
[----:B------:R-:W-:Y:S05]  /*0530*/  @P0 BRA `(.L_x_16131) ;  /* 0x0000000000700947 */ /* 0x000fea0003800000 */
[-C--:B------:R-:W-:Y:S01]  /*0540*/  IMAD R3, R9, R8.reuse, RZ ;  /* 0x0000000809037224 */ /* 0x080fe200078e02ff */
[----:B0-----:R-:W0:Y:S01]  /*0550*/  LDC.64 R10, c[0x0][0x390] ;  /* 0x0000e400ff0a7b82 */ /* 0x001e220000000a00 */
[----:B------:R-:W-:-:S04]  /*0560*/  IMAD.WIDE.U32 R12, R8, R8, RZ ;  /* 0x00000008080c7225 */ /* 0x000fc800078e00ff */
[----:B------:R-:W-:Y:S02]  /*0570*/  IMAD R3, R8, R9, R3 ;  /* 0x0000000908037224 */ /* 0x000fe400078e0203 */
[----:B------:R-:W-:-:S03]  /*0580*/  IMAD.WIDE.U32 R14, R12, R8, RZ ;  /* 0x000000080c0e7225 */ /* 0x000fc600078e00ff */
[----:B------:R-:W-:-:S05]  /*0590*/  IADD3 R3, PT, PT, R13, R3, RZ ;  /* 0x000000030d037210 */ /* 0x000fca0007ffe0ff */
[----:B------:R-:W-:-:S04]  /*05a0*/  IMAD R3, R3, R8, RZ ;  /* 0x0000000803037224 */ /* 0x000fc800078e02ff */
[----:B------:R-:W-:Y:S01]  /*05b0*/  IMAD R3, R9, R12, R3 ;  /* 0x0000000c09037224 */ /* 0x000fe200078e0203 */
[----:B------:R-:W-:Y:S02]  /*05c0*/  IADD3 R9, PT, PT, R2, R5, RZ ;  /* 0x0000000502097210 */ /* 0x000fe40007ffe0ff */
[----:B------:R-:W-:Y:S02]  /*05d0*/  IADD3 R5, PT, PT, R5, 0x80, RZ ;  /* 0x0000008005057810 */ /* 0x000fe40007ffe0ff */
[----:B------:R-:W-:Y:S01]  /*05e0*/  IADD3 R15, PT, PT, R15, R3, RZ ;  /* 0x000000030f0f7210 */ /* 0x000fe20007ffe0ff */
[----:B0-----:R-:W-:-:S05]  /*05f0*/  IMAD.WIDE.U32 R10, R9, 0x8, R10 ;  /* 0x00000008090a7825 */ /* 0x001fca00078e000a */
[----:B------:R0:W-:Y:S02]  /*0600*/  STG.E.64 desc[UR4][R10.64], R14 ;  /* 0x0000000e0a007986 */ /* 0x0001e4000c101b04 */
.L_x_16130:
[----:B------:R-:W-:-:S13]  /*0610*/  ISETP.GE.U32.AND P0, PT, R5, R0, PT ;  /* 0x000000000500720c */ /* 0x000fda0003f06070 */
[----:B------:R-:W-:Y:S05]  /*0620*/  @P0 BRA `(.L_x_16132) ;  /* 0x0000000000700947 */ /* 0x000fea0003800000 */
[-C--:B-----5:R-:W-:Y:S01]  /*0630*/  IMAD R3, R7, R6.reuse, RZ ;  /* 0x0000000607037224 */ /* 0x0a0fe200078e02ff */
[----:B------:R-:W1:Y:S01]  /*0640*/  LDC.64 R8, c[0x0][0x390] ;  /* 0x0000e400ff087b82 */ /* 0x000e620000000a00 */
[----:B0-----:R-:W-:-:S04]  /*0650*/  IMAD.WIDE.U32 R10, R6, R6, RZ ;  /* 0x00000006060a7225 */ /* 0x001fc800078e00ff */
        /* <DEDUP_REMOVED lines=8> */
[----:B-1----:R-:W-:-:S05]  /*06e0*/  IMAD.WIDE.U32 R8, R7, 0x8, R8 ;  /* 0x0000000807087825 */ /* 0x002fca00078e0008 */
[----:B------:R1:W-:Y:S02]  /*06f0*/  STG.E.64 desc[UR4][R8.64], R12 ;  /* 0x0000000c08007986 */ /* 0x0003e4000c101b04 */
.L_x_16131:
[----:B------:R-:W-:-:S13]  /*0700*/  ISETP.GE.U32.AND P0, PT, R5, R0, PT ;  /* 0x000000000500720c */ /* 0x000fda0003f06070 */
[----:B------:R-:W-:Y:S05]  /*0710*/  @P0 BRA `(.L_x_16133) ;  /* 0x0000000000700947 */ /* 0x000fea0003800000 */
[----:B------:R-:W2:Y:S01]  /*0720*/  LDC.64 R6, c[0x0][0x390] ;  /* 0x0000e400ff067b82 */ /* 0x000ea20000000a00 */
[-C--:B------:R-:W-:Y:S02]  /*0730*/  IMAD R3, R21, R20.reuse, RZ ;  /* 0x0000001415037224 */ /* 0x080fe400078e02ff */
[----:B-1----:R-:W-:-:S04]  /*0740*/  IMAD.WIDE.U32 R8, R20, R20, RZ ;  /* 0x0000001414087225 */ /* 0x002fc800078e00ff */
[----:B------:R-:W-:Y:S02]  /*0750*/  IMAD R3, R20, R21, R3 ;  /* 0x0000001514037224 */ /* 0x000fe400078e0203 */
[----:B0-----:R-:W-:-:S03]  /*0760*/  IMAD.WIDE.U32 R10, R8, R20, RZ ;  /* 0x00000014080a7225 */ /* 0x001fc600078e00ff */
[----:B------:R-:W-:Y:S02]  /*0770*/  IADD3 R3, PT, PT, R9, R3, RZ ;  /* 0x0000000309037210 */ /* 0x000fe40007ffe0ff */
[----:B------:R-:W-:Y:S02]  /*0780*/  IADD3 R9, PT, PT, R2, R5, RZ ;  /* 0x0000000502097210 */ /* 0x000fe40007ffe0ff */
[----:B------:R-:W-:Y:S01]  /*0790*/  IADD3 R5, PT, PT, R5, 0x80, RZ ;  /* 0x0000008005057810 */ /* 0x000fe20007ffe0ff */
[----:B------:R-:W-:-:S04]  /*07a0*/  IMAD R3, R3, R20, RZ ;  /* 0x0000001403037224 */ /* 0x000fc800078e02ff */
[----:B------:R-:W-:Y:S02]  /*07b0*/  IMAD R3, R21, R8, R3 ;  /* 0x0000000815037224 */ /* 0x000fe400078e0203 */
[----:B--2---:R-:W-:-:S03]  /*07c0*/  IMAD.WIDE.U32 R6, R9, 0x8, R6 ;  /* 0x0000000809067825 */ /* 0x004fc600078e0006 */
[----:B------:R-:W-:-:S05]  /*07d0*/  IADD3 R11, PT, PT, R11, R3, RZ ;  /* 0x000000030b0b7210 */ /* 0x000fca0007ffe0ff */
[----:B------:R1:W-:Y:S02]  /*07e0*/  STG.E.64 desc[UR4][R6.64], R10 ;  /* 0x0000000a06007986 */ /* 0x0003e4000c101b04 */
.L_x_16132:
[----:B------:R-:W-:-:S13]  /*07f0*/  ISETP.GE.U32.AND P0, PT, R5, R0, PT ;  /* 0x000000000500720c */ /* 0x000fda0003f06070 */
[----:B------:R-:W-:Y:S05]  /*0800*/  @P0 BRA `(.L_x_16134) ;  /* 0x0000000000740947 */ /* 0x000fea0003800000 */
[----:B-1---5:R-:W1:Y:S01]  /*0810*/  LDC.64 R6, c[0x0][0x390] ;  /* 0x0000e400ff067b82 */ /* 0x022e620000000a00 */
[-C--:B------:R-:W-:Y:S02]  /*0820*/  IMAD R3, R27, R26.reuse, RZ ;  /* 0x0000001a1b037224 */ /* 0x080fe400078e02ff */
[----:B------:R-:W-:-:S04]  /*0830*/  IMAD.WIDE.U32 R8, R26, R26, RZ ;  /* 0x0000001a1a087225 */ /* 0x000fc800078e00ff */
[----:B------:R-:W-:Y:S02]  /*0840*/  IMAD R3, R26, R27, R3 ;  /* 0x0000001b1a037224 */ /* 0x000fe400078e0203 */
[----:B0-----:R-:W-:-:S03]  /*0850*/  IMAD.WIDE.U32 R10, R8, R26, RZ ;  /* 0x0000001a080a7225 */ /* 0x001fc600078e00ff */
[----:B------:R-:W-:Y:S02]  /*0860*/  IADD3 R3, PT, PT, R9, R3, RZ ;  /* 0x0000000309037210 */ /* 0x000fe40007ffe0ff */
[----:B------:R-:W-:Y:S02]  /*0870*/  IADD3 R9, PT, PT, R2, R5, RZ ;  /* 0x0000000502097210 */ /* 0x000fe40007ffe0ff */
[----:B------:R-:W-:Y:S01]  /*0880*/  IADD3 R5, PT, PT, R5, 0x80, RZ ;  /* 0x0000008005057810 */ /* 0x000fe20007ffe0ff */
[----:B------:R-:W-:-:S04]  /*0890*/  IMAD R3, R3, R26, RZ ;  /* 0x0000001a03037224 */ /* 0x000fc800078e02ff */
[----:B------:R-:W-:Y:S02]  /*08a0*/  IMAD R3, R27, R8, R3 ;  /* 0x000000081b037224 */ /* 0x000fe400078e0203 */
[----:B-1----:R-:W-:-:S03]  /*08b0*/  IMAD.WIDE.U32 R6, R9, 0x8, R6 ;  /* 0x0000000809067825 */ /* 0x002fc600078e0006 */
[----:B------:R-:W-:-:S05]  /*08c0*/  IADD3 R11, PT, PT, R11, R3, RZ ;  /* 0x000000030b0b7210 */ /* 0x000fca0007ffe0ff */
[----:B------:R2:W-:Y:S02]  /*08d0*/  STG.E.64 desc[UR4][R6.64], R10 ;  /* 0x0000000a06007986 */ /* 0x0005e4000c101b04 */
.L_x_16133:
[----:B------:R-:W-:-:S13]  /*08e0*/  ISETP.GE.U32.AND P0, PT, R5, R0, PT ;  /* 0x000000000500720c */ /* 0x000fda0003f06070 */
[----:B------:R-:W-:Y:S05]  /*08f0*/  @P0 BREAK.RELIABLE B1 ;  /* 0x0000000000010942 */ /* 0x000fea0003800100 */
[----:B------:R-:W-:Y:S05]  /*0900*/  @P0 BRA `(.L_x_16135) ;  /* 0x0000000000780947 */ /* 0x000fea0003800000 */
[----:B--2---:R-:W2:Y:S01]  /*0910*/  LDC.64 R6, c[0x0][0x390] ;  /* 0x0000e400ff067b82 */ /* 0x004ea20000000a00 */
        /* <DEDUP_REMOVED lines=12> */
.L_x_16134:
[----:B------:R-:W-:-:S13]  /*09e0*/  ISETP.GE.U32.AND P0, PT, R5, R0, PT ;  /* 0x000000000500720c */ /* 0x000fda0003f06070 */
[----:B------:R-:W-:Y:S05]  /*09f0*/  @P0 BREAK.RELIABLE B1 ;  /* 0x0000000000010942 */ /* 0x000fea0003800100 */
[----:B------:R-:W-:Y:S05]  /*0a00*/  @P0 BRA `(.L_x_16135) ;  /* 0x0000000000380947 */ /* 0x000fea0003800000 */
[----:B------:R-:W-:Y:S05]  /*0a10*/  BSYNC.RELIABLE B1 ;  /* 0x0000000000017941 */ /* 0x000fea0003800100 */
.L_x_16129:
[----:B-12--5:R-:W1:Y:S01]  /*0a20*/  LDC.64 R6, c[0x0][0x390] ;  /* 0x0000e400ff067b82 */ /* 0x026e620000000a00 */
        /* <DEDUP_REMOVED lines=12> */
.L_x_16135:
[----:B------:R-:W-:Y:S05]  /*0af0*/  BSYNC.RECONVERGENT B0 ;  /* 0x0000000000007941 */ /* 0x000fea0003800200 */
.L_x_16128:
[----:B------:R-:W-:Y:S05]  /*0b00*/  WARPSYNC.ALL ;  /* 0x0000000000007948 */ /* 0x000fea0003800000 */
[----:B------:R-:W-:-:S13]  /*0b10*/  ISETP.GE.U32.AND P0, PT, R5, R0, PT ;  /* 0x000000000500720c */ /* 0x000fda0003f06070 */
[----:B------:R-:W-:Y:S05]  /*0b20*/  @P0 EXIT ;  /* 0x000000000000094d */ /* 0x000fea0003800000 */
[-C--:B-----5:R-:W-:Y:S01]  /*0b30*/  IMAD R3, R17, R16.reuse, RZ ;  /* 0x0000001011037224 */ /* 0x0a0fe200078e02ff */
[----:B0123--:R-:W0:Y:S01]  /*0b40*/  LDC.64 R10, c[0x0][0x390] ;  /* 0x0000e400ff0a7b82 */ /* 0x00fe220000000a00 */
[----:B------:R-:W-:-:S04]  /*0b50*/  IMAD.WIDE.U32 R6, R16, R16, RZ ;  /* 0x0000001010067225 */ /* 0x000fc800078e00ff */
[----:B------:R-:W-:Y:S02]  /*0b60*/  IMAD R3, R16, R17, R3 ;  /* 0x0000001110037224 */ /* 0x000fe400078e0203 */
[----:B------:R-:W-:-:S03]  /*0b70*/  IMAD.WIDE.U32 R8, R6, R16, RZ ;  /* 0x0000001006087225 */ /* 0x000fc600078e00ff */
[----:B------:R-:W-:-:S05]  /*0b80*/  IADD3 R3, PT, PT, R7, R3, RZ ;  /* 0x0000000307037210 */ /* 0x000fca0007ffe0ff */
[----:B------:R-:W-:-:S04]  /*0b90*/  IMAD R3, R3, R16, RZ ;  /* 0x0000001003037224 */ /* 0x000fc800078e02ff */
[----:B------:R-:W-:Y:S01]  /*0ba0*/  IMAD R7, R17, R6, R3 ;  /* 0x0000000611077224 */ /* 0x000fe200078e0203 */
[----:B------:R-:W-:-:S04]  /*0bb0*/  IADD3 R3, PT, PT, R2, R5, RZ ;  /* 0x0000000502037210 */ /* 0x000fc80007ffe0ff */
[----:B------:R-:W-:Y:S01]  /*0bc0*/  IADD3 R9, PT, PT, R9, R7, RZ ;  /* 0x0000000709097210 */ /* 0x000fe20007ffe0ff */
[----:B0-----:R-:W-:-:S05]  /*0bd0*/  IMAD.WIDE.U32 R2, R3, 0x8, R10 ;  /* 0x0000000803027825 */ /* 0x001fca00078e000a */
[----:B------:R-:W-:Y:S01]  /*0be0*/  STG.E.64 desc[UR4][R2.64], R8 ;  /* 0x0000000802007986 */ /* 0x000fe2000c101b04 */
[----:B------:R-:W-:Y:S05]  /*0bf0*/  EXIT ;  /* 0x000000000000794d */ /* 0x000fea0003800000 */
.L_x_16127:
[----:B------:R-:W0:Y:S01]  /*0c00*/  S2R R27, SR_TID.X ;  /* 0x00000000001b7919 */ /* 0x000e220000002100 */
[----:B------:R-:W1:Y:S02]  /*0c10*/  LDC.64 R4, c[0x0][0x398] ;  /* 0x0000e600ff047b82 */ /* 0x000e640000000a00 */
[----:B-1----:R-:W-:-:S04]  /*0c20*/  IMAD.WIDE.U32 R4, R2, 0x8, R4 ;  /* 0x0000000802047825 */ /* 0x002fc800078e0004 */
[----:B0-----:R-:W-:-:S05]  /*0c30*/  IMAD.WIDE.U32 R26, R27, 0x10, R4 ;  /* 0x000000101b1a7825 */ /* 0x001fca00078e0004 */
[----:B------:R-:W2:Y:S04]  /*0c40*/  LDG.E.128 R16, desc[UR4][R26.64] ;  /* 0x000000041a107981 */ /* 0x000ea8000c1e1d00 */
[----:B------:R-:W3:Y:S04]  /*0c50*/  LDG.E.128 R8, desc[UR4][R26.64+0x800] ;  /* 0x000800041a087981 */ /* 0x000ee8000c1e1d00 */
[----:B------:R-:W4:Y:S04]  /*0c60*/  LDG.E.128 R4, desc[UR4][R26.64+0x1000] ;  /* 0x001000041a047981 */ /* 0x000f28000c1e1d00 */
[----:B------:R0:W5:Y:S01]  /*0c70*/  LDG.E.128 R12, desc[UR4][R26.64+0x1800] ;  /* 0x001800041a0c7981 */ /* 0x000162000c1e1d00 */
[----:B--2---:R-:W-:-:S02]  /*0c80*/  IMAD R3, R17, R16, RZ ;  /* 0x0000001011037224 */ /* 0x004fc400078e02ff */
[----:B------:R-:W-:-:S04]  /*0c90*/  IMAD.WIDE.U32 R20, R16, R16, RZ ;  /* 0x0000001010147225 */ /* 0x000fc800078e00ff */
[----:B------:R-:W-:Y:S02]  /*0ca0*/  IMAD R3, R16, R17, R3 ;  /* 0x0000001110037224 */ /* 0x000fe400078e0203 */
[-C--:B------:R-:W-:Y:S02]  /*0cb0*/  IMAD R25, R19, R18.reuse, RZ ;  /* 0x0000001213197224 */ /* 0x080fe400078e02ff */
[----:B------:R-:W-:Y:S01]  /*0cc0*/  IMAD.WIDE.U32 R22, R18, R18, RZ ;  /* 0x0000001212167225 */ /* 0x000fe200078e00ff */
[----:B------:R-:W-:-:S03]  /*0cd0*/  IADD3 R3, PT, PT, R21, R3, RZ ;  /* 0x0000000315037210 */ /* 0x000fc60007ffe0ff */
[----:B------:R-:W-:Y:S02]  /*0ce0*/  IMAD R25, R18, R19, R25 ;  /* 0x0000001312197224 */ /* 0x000fe400078e0219 */
[----:B------:R-:W-:Y:S02]  /*0cf0*/  IMAD R21, R3, R16, RZ ;  /* 0x0000001003157224 */ /* 0x000fe400078e02ff */
[----:B---3--:R-:W-:Y:S01]  /*0d00*/  IMAD R3, R9, R8, RZ ;  /* 0x0000000809037224 */ /* 0x008fe200078e02ff */
[----:B------:R-:W-:Y:S01]  /*0d10*/  IADD3 R25, PT, PT, R23, R25, RZ ;  /* 0x0000001917197210 */ /* 0x000fe20007ffe0ff */
[----:B------:R-:W-:Y:S02]  /*0d20*/  IMAD R0, R17, R20, R21 ;  /* 0x0000001411007224 */ /* 0x000fe400078e0215 */
[----:B------:R-:W-:-:S04]  /*0d30*/  IMAD.WIDE.U32 R16, R20, R16, RZ ;  /* 0x0000001014107225 */ /* 0x000fc800078e00ff */
[----:B------:R-:W-:Y:S01]  /*0d40*/  IMAD.WIDE.U32 R20, R8, R8, RZ ;  /* 0x0000000808147225 */ /* 0x000fe200078e00ff */
[----:B------:R-:W-:-:S03]  /*0d50*/  IADD3 R17, PT, PT, R17, R0, RZ ;  /* 0x0000000011117210 */ /* 0x000fc60007ffe0ff */
[----:B------:R-:W-:Y:S02]  /*0d60*/  IMAD R3, R8, R9, R3 ;  /* 0x0000000908037224 */ /* 0x000fe400078e0203 */
[----:B----4-:R-:W-:-:S03]  /*0d70*/  IMAD R29, R5, R4, RZ ;  /* 0x00000004051d7224 */ /* 0x010fc600078e02ff */
[----:B------:R-:W-:Y:S01]  /*0d80*/  IADD3 R21, PT, PT, R21, R3, RZ ;  /* 0x0000000315157210 */ /* 0x000fe20007ffe0ff */
[----:B------:R-:W-:Y:S02]  /*0d90*/  IMAD R3, R25, R18, RZ ;  /* 0x0000001219037224 */ /* 0x000fe400078e02ff */
[----:B------:R-:W-:Y:S02]  /*0da0*/  IMAD R25, R11, R10, RZ ;  /* 0x0000000a0b197224 */ /* 0x000fe400078e02ff */
[----:B------:R-:W-:Y:S02]  /*0db0*/  IMAD R3, R19, R22, R3 ;  /* 0x0000001613037224 */ /* 0x000fe400078e0203 */
[----:B------:R-:W-:Y:S02]  /*0dc0*/  IMAD.WIDE.U32 R18, R22, R18, RZ ;  /* 0x0000001216127225 */ /* 0x000fe400078e00ff */
[----:B------:R-:W1:Y:S02]  /*0dd0*/  LDC.64 R22, c[0x0][0x390] ;  /* 0x0000e400ff167b82 */ /* 0x000e640000000a00 */
[----:B------:R-:W-:Y:S01]  /*0de0*/  IMAD R21, R21, R8, RZ ;  /* 0x0000000815157224 */ /* 0x000fe200078e02ff */
[----:B------:R-:W-:Y:S01]  /*0df0*/  IADD3 R19, PT, PT, R19, R3, RZ ;  /* 0x0000000313137210 */ /* 0x000fe20007ffe0ff */
[----:B0-----:R-:W-:-:S02]  /*0e00*/  IMAD R27, R10, R11, R25 ;  /* 0x0000000b0a1b7224 */ /* 0x001fc400078e0219 */
[----:B------:R-:W-:Y:S02]  /*0e10*/  IMAD R9, R9, R20, R21 ;  /* 0x0000001409097224 */ /* 0x000fe400078e0215 */
[----:B------:R-:W-:Y:S02]  /*0e20*/  IMAD.WIDE.U32 R20, R20, R8, RZ ;  /* 0x0000000814147225 */ /* 0x000fe400078e00ff */
[----:B------:R-:W0:Y:S02]  /*0e30*/  S2R R8, SR_TID.X ;  /* 0x0000000000087919 */ /* 0x000e240000002100 */
[----:B------:R-:W-:Y:S01]  /*0e40*/  IMAD.WIDE.U32 R24, R10, R10, RZ ;  /* 0x0000000a0a187225 */ /* 0x000fe200078e00ff */
[----:B------:R-:W-:-:S03]  /*0e50*/  IADD3 R9, PT, PT, R21, R9, RZ ;  /* 0x0000000915097210 */ /* 0x000fc60007ffe0ff */
[----:B------:R-:W-:Y:S01]  /*0e60*/  IMAD R29, R4, R5, R29 ;  /* 0x00000005041d7224 */ /* 0x000fe200078e021d */
[----:B------:R-:W-:-:S05]  /*0e70*/  IADD3 R25, PT, PT, R25, R27, RZ ;  /* 0x0000001b19197210 */ /* 0x000fca0007ffe0ff */
[----:B------:R-:W-:Y:S02]  /*0e80*/  IMAD R25, R25, R10, RZ ;  /* 0x0000000a19197224 */ /* 0x000fe400078e02ff */
[----:B-1----:R-:W-:-:S04]  /*0e90*/  IMAD.WIDE.U32 R26, R2, 0x8, R22 ;  /* 0x00000008021a7825 */ /* 0x002fc800078e0016 */
[----:B------:R-:W-:-:S04]  /*0ea0*/  IMAD.WIDE.U32 R22, R4, R4, RZ ;  /* 0x0000000404167225 */ /* 0x000fc800078e00ff */
[----:B------:R-:W-:Y:S01]  /*0eb0*/  IMAD R25, R11, R24, R25 ;  /* 0x000000180b197224 */ /* 0x000fe200078e0219 */
[----:B------:R-:W-:Y:S01]  /*0ec0*/  IADD3 R23, PT, PT, R23, R29, RZ ;  /* 0x0000001d17177210 */ /* 0x000fe20007ffe0ff */
[----:B------:R-:W-:Y:S02]  /*0ed0*/  IMAD R29, R7, R6, RZ ;  /* 0x00000006071d7224 */ /* 0x000fe400078e02ff */
[----:B------:R-:W-:-:S04]  /*0ee0*/  IMAD.WIDE.U32 R10, R24, R10, RZ ;  /* 0x0000000a180a7225 */ /* 0x000fc800078e00ff */
[----:B------:R-:W-:Y:S01]  /*0ef0*/  IMAD R23, R23, R4, RZ ;  /* 0x0000000417177224 */ /* 0x000fe200078e02ff */
[----:B------:R-:W-:Y:S01]  /*0f00*/  IADD3 R11, PT, PT, R11, R25, RZ ;  /* 0x000000190b0b7210 */ /* 0x000fe20007ffe0ff */
[----:B------:R-:W-:Y:S02]  /*0f10*/  IMAD R29, R6, R7, R29 ;  /* 0x00000007061d7224 */ /* 0x000fe400078e021d */
[----:B------:R-:W-:Y:S02]  /*0f20*/  IMAD R0, R5, R22, R23 ;  /* 0x0000001605007224 */ /* 0x000fe400078e0217 */
[----:B------:R-:W-:-:S04]  /*0f30*/  IMAD.WIDE.U32 R22, R22, R4, RZ ;  /* 0x0000000416167225 */ /* 0x000fc800078e00ff */
[----:B------:R-:W-:-:S04]  /*0f40*/  IMAD.WIDE.U32 R4, R6, R6, RZ ;  /* 0x0000000606047225 */ /* 0x000fc800078e00ff */
[----:B0-----:R-:W-:Y:S01]  /*0f50*/  IMAD.WIDE.U32 R26, R8, 0x10, R26 ;  /* 0x00000010081a7825 */ /* 0x001fe200078e001a */
[----:B------:R-:W-:-:S03]  /*0f60*/  IADD3 R3, PT, PT, R5, R29, RZ ;  /* 0x0000001d05037210 */ /* 0x000fc60007ffe0ff */
[----:B-----5:R-:W-:Y:S01]  /*0f70*/  IMAD R8, R13, R12, RZ ;  /* 0x0000000c0d087224 */ /* 0x020fe200078e02ff */
[----:B------:R0:W-:Y:S01]  /*0f80*/  STG.E.128 desc[UR4][R26.64], R16 ;  /* 0x000000101a007986 */ /* 0x0001e2000c101d04 */
[----:B------:R-:W-:Y:S02]  /*0f90*/  IMAD R5, R3, R6, RZ ;  /* 0x0000000603057224 */ /* 0x000fe400078e02ff */
[----:B------:R-:W-:Y:S02]  /*0fa0*/  IMAD R3, R15, R14, RZ ;  /* 0x0000000e0f037224 */ /* 0x000fe400078e02ff */
[----:B------:R-:W-:Y:S02]  /*0fb0*/  IMAD R2, R7, R4, R5 ;  /* 0x0000000407027224 */ /* 0x000fe400078e0205 */
[----:B------:R-:W-:-:S04]  /*0fc0*/  IMAD.WIDE.U32 R28, R12, R12, RZ ;  /* 0x0000000c0c1c7225 */ /* 0x000fc800078e00ff */
[----:B------:R-:W-:Y:S02]  /*0fd0*/  IMAD R8, R12, R13, R8 ;  /* 0x0000000d0c087224 */ /* 0x000fe400078e0208 */
[----:B------:R-:W-:-:S04]  /*0fe0*/  IMAD.WIDE.U32 R4, R4, R6, RZ ;  /* 0x0000000604047225 */ /* 0x000fc800078e00ff */
[----:B------:R-:W-:Y:S01]  /*0ff0*/  IMAD.WIDE.U32 R6, R14, R14, RZ ;  /* 0x0000000e0e067225 */ /* 0x000fe200078e00ff */
[----:B------:R-:W-:-:S03]  /*1000*/  IADD3 R5, PT, PT, R5, R2, RZ ;  /* 0x0000000205057210 */ /* 0x000fc60007ffe0ff */
[----:B------:R-:W-:Y:S01]  /*1010*/  IMAD R24, R14, R15, R3 ;  /* 0x0000000f0e187224 */ /* 0x000fe200078e0203 */
[----:B------:R-:W-:Y:S01]  /*1020*/  IADD3 R3, PT, PT, R29, R8, RZ ;  /* 0x000000081d037210 */ /* 0x000fe20007ffe0ff */
[----:B0-----:R-:W-:Y:S01]  /*1030*/  IMAD.WIDE.U32 R16, R6, R14, RZ ;  /* 0x0000000e06107225 */ /* 0x001fe200078e00ff */
[----:B------:R-:W-:Y:S02]  /*1040*/  MOV R8, R20 ;  /* 0x0000001400087202 */ /* 0x000fe40000000f00 */
[----:B------:R-:W-:Y:S01]  /*1050*/  IADD3 R7, PT, PT, R7, R24, RZ ;  /* 0x0000001807077210 */ /* 0x000fe20007ffe0ff */
[----:B------:R-:W-:Y:S02]  /*1060*/  IMAD R3, R3, R12, RZ ;  /* 0x0000000c03037224 */ /* 0x000fe400078e02ff */
[----:B------:R0:W-:Y:S02]  /*1070*/  STG.E.128 desc[UR4][R26.64+0x800], R8 ;  /* 0x000800081a007986 */ /* 0x0001e4000c101d04 */
[----:B------:R-:W-:Y:S01]  /*1080*/  IMAD R7, R7, R14, RZ ;  /* 0x0000000e07077224 */ /* 0x000fe200078e02ff */
[----:B------:R-:W-:Y:S01]  /*1090*/  MOV R14, R16 ;  /* 0x00000010000e7202 */ /* 0x000fe20000000f00 */
[----:B------:R-:W-:-:S02]  /*10a0*/  IMAD R3, R13, R28, R3 ;  /* 0x0000001c0d037224 */ /* 0x000fc400078e0203 */
[----:B------:R-:W-:-:S04]  /*10b0*/  IMAD.WIDE.U32 R12, R28, R12, RZ ;  /* 0x0000000c1c0c7225 */ /* 0x000fc800078e00ff */
[----:B------:R-:W-:Y:S01]  /*10c0*/  IMAD R15, R15, R6, R7 ;  /* 0x000000060f0f7224 */ /* 0x000fe200078e0207 */
[----:B------:R-:W-:Y:S02]  /*10d0*/  IADD3 R7, PT, PT, R23, R0, RZ ;  /* 0x0000000017077210 */ /* 0x000fe40007ffe0ff */
[----:B------:R-:W-:Y:S02]  /*10e0*/  IADD3 R13, PT, PT, R13, R3, RZ ;  /* 0x000000030d0d7210 */ /* 0x000fe40007ffe0ff */
[----:B------:R-:W-:Y:S02]  /*10f0*/  IADD3 R15, PT, PT, R17, R15, RZ ;  /* 0x0000000f110f7210 */ /* 0x000fe40007ffe0ff */
[----:B0-----:R-:W-:Y:S02]  /*1100*/  MOV R8, R22 ;  /* 0x0000001600087202 */ /* 0x001fe40000000f00 */
[----:B------:R-:W-:Y:S01]  /*1110*/  MOV R9, R7 ;  /* 0x0000000700097202 */ /* 0x000fe20000000f00 */
[----:B------:R-:W-:Y:S01]  /*1120*/  STG.E.128 desc[UR4][R26.64+0x1800], R12 ;  /* 0x0018000c1a007986 */ /* 0x000fe2000c101d04 */
[----:B------:R-:W-:-:S02]  /*1130*/  MOV R10, R4 ;  /* 0x00000004000a7202 */ /* 0x000fc40000000f00 */
[----:B------:R-:W-:-:S05]  /*1140*/  MOV R11, R5 ;  /* 0x00000005000b7202 */ /* 0x000fca0000000f00 */
[----:B------:R-:W-:Y:S01]  /*1150*/  STG.E.128 desc[UR4][R26.64+0x1000], R8 ;  /* 0x001000081a007986 */ /* 0x000fe2000c101d04 */
[----:B------:R-:W-:Y:S05]  /*1160*/  EXIT ;  /* 0x000000000000794d */ /* 0x000fea0003800000 */
.L_x_16136:
        /* <DEDUP_REMOVED lines=9> */
.L_x_68577:


//--------------------- .text._ZN2at6native29vectorized_elementwise_kernelILi4EZNS0_50_GLOBAL__N__2680c7bb_12_PowKernel_cu_7dd49032_300329pow_tensor_scalar_kernel_implIllEEvRNS_18TensorIteratorBaseET0_EUllE0_St5arrayIPcLm2EEEEviS6_T1_ --------------------------
	.section	.text._ZN2at6native29vectorized_elementwise_kernelILi4EZNS0_50_GLOBAL__N__2680c7bb_12_PowKernel_cu_7dd49032_300329pow_tensor_scalar_kernel_implIllEEvRNS_18TensorIteratorBaseET0_EUllE0_St5arrayIPcLm2EEEEviS6_T1_,"ax",@progbits
	.align	128
        .global         _ZN2at6native29vectorized_elementwise_kernelILi4EZNS0_50_GLOBAL__N__2680c7bb_12_PowKernel_cu_7dd49032_300329pow_tensor_scalar_kernel_implIllEEvRNS_18TensorIteratorBaseET0_EUllE0_St5arrayIPcLm2EEEEviS6_T1_
        .type           _ZN2at6native29vectorized_elementwise_kernelILi4EZNS0_50_GLOBAL__N__2680c7bb_12_PowKernel_cu_7dd49032_300329pow_tensor_scalar_kernel_implIllEEvRNS_18TensorIteratorBaseET0_EUllE0_St5arrayIPcLm2EEEEviS6_T1_,@function
        .size           _ZN2at6native29vectorized_elementwise_kernelILi4EZNS0_50_GLOBAL__N__2680c7bb_12_PowKernel_cu_7dd49032_300329pow_tensor_scalar_kernel_implIllEEvRNS_18TensorIteratorBaseET0_EUllE0_St5arrayIPcLm2EEEEviS6_T1_,(.L_x_68578 - _ZN2at6native29vectorized_elementwise_kernelILi4EZNS0_50_GLOBAL__N__2680c7bb_12_PowKernel_cu_7dd49032_300329pow_tensor_scalar_kernel_implIllEEvRNS_18TensorIteratorBaseET0_EUllE0_St5arrayIPcLm2EEEEviS6_T1_)
        .other          _ZN2at6native29vectorized_elementwise_kernelILi4EZNS0_50_GLOBAL__N__2680c7bb_12_PowKernel_cu_7dd49032_300329pow_tensor_scalar_kernel_implIllEEvRNS_18TensorIteratorBaseET0_EUllE0_St5arrayIPcLm2EEEEviS6_T1_,@"STO_CUDA_ENTRY STV_DEFAULT"
_ZN2at6native29vectorized_elementwise_kernelILi4EZNS0_50_GLOBAL__N__2680c7bb_12_PowKernel_cu_7dd49032_300329pow_tensor_scalar_kernel_implIllEEvRNS_18TensorIteratorBaseET0_EUllE0_St5arrayIPcLm2EEEEviS6_T1_:
.text._ZN2at6native29vectorized_elementwise_kernelILi4EZNS0_50_GLOBAL__N__2680c7bb_12_PowKernel_cu_7dd49032_300329pow_tensor_scalar_kernel_implIllEEvRNS_18TensorIteratorBaseET0_EUllE0_St5arrayIPcLm2EEEEviS6_T1_:
        /* <DEDUP_REMOVED lines=97> */
.L_x_16140:
        /* <DEDUP_REMOVED lines=15> */
.L_x_16141:
        /* <DEDUP_REMOVED lines=15> */
.L_x_16142:
        /* <DEDUP_REMOVED lines=15> */
.L_x_16143:
        /* <DEDUP_REMOVED lines=16> */
.L_x_16144:
[----:B------:R-:W-:-:S13]  /*09e0*/  ISETP.GE.U32.AND P0, PT, R5, R2, PT ;  /* 0x000000020500720c */ /* 0x000fda0003f06070 */
[----:B------:R-:W-:Y:S05]  /*09f0*/  @P0 BREAK.RELIABLE B1 ;  /* 0x0000000000010942 */ /* 0x000fea0003800100 */
[----:B------:R-:W-:Y:S05]  /*0a00*/  @P0 BRA `(.L_x_16145) ;  /* 0x0000000000380947 */ /* 0x000fea0003800000 */
[----:B------:R-:W-:Y:S05]  /*0a10*/  BSYNC.RELIABLE B1 ;  /* 0x0000000000017941 */ /* 0x000fea0003800100 */
.L_x_16139:
        /* <DEDUP_REMOVED lines=13> */
.L_x_16145:
[----:B------:R-:W-:Y:S05]  /*0af0*/  BSYNC.RECONVERGENT B0 ;  /* 0x0000000000007941 */ /* 0x000fea0003800200 */
.L_x_16138:
[----:B------:R-:W-:Y:S05]  /*0b00*/  WARPSYNC.ALL ;  /* 0x0000000000007948 */ /* 0x000fea0003800000 */
[----:B------:R-:W-:-:S13]  /*0b10*/  ISETP.GE.U32.AND P0, PT, R5, R2, PT ;  /* 0x000000020500720c */ /* 0x000fda0003f06070 */
[----:B------:R-:W-:Y:S05]  /*0b20*/  @P0 EXIT ;  /* 0x000000000000094d */ /* 0x000fea0003800000 */
[-C--:B-123-5:R-:W-:Y:S01]  /*0b30*/  IMAD R7, R17, R16.reuse, RZ ;  /* 0x0000001011077224 */ /* 0x0aefe200078e02ff */
[----:B------:R-:W1:Y:S01]  /*0b40*/  LDC.64 R8, c[0x0][0x390] ;  /* 0x0000e400ff087b82 */ /* 0x000e620000000a00 */
[----:B------:R-:W-:-:S04]  /*0b50*/  IMAD.WIDE.U32 R2, R16, R16, RZ ;  /* 0x0000001010027225 */ /* 0x000fc800078e00ff */
[----:B------:R-:W-:-:S05]  /*0b60*/  IMAD R7, R16, R17, R7 ;  /* 0x0000001110077224 */ /* 0x000fca00078e0207 */
[----:B------:R-:W-:Y:S01]  /*0b70*/  IADD3 R3, PT, PT, R3, R7, RZ ;  /* 0x0000000703037210 */ /* 0x000fe20007ffe0ff */
[----:B------:R-:W-:-:S04]  /*0b80*/  IMAD.WIDE.U32 R6, R2, R16, RZ ;  /* 0x0000001002067225 */ /* 0x000fc800078e00ff */
[----:B------:R-:W-:-:S04]  /*0b90*/  IMAD R3, R3, R16, RZ ;  /* 0x0000001003037224 */ /* 0x000fc800078e02ff */
[----:B------:R-:W-:Y:S01]  /*0ba0*/  IMAD R17, R17, R2, R3 ;  /* 0x0000000211117224 */ /* 0x000fe200078e0203 */
[----:B------:R-:W-:-:S04]  /*0bb0*/  IADD3 R3, PT, PT, R0, R5, RZ ;  /* 0x0000000500037210 */ /* 0x000fc80007ffe0ff */
[----:B------:R-:W-:Y:S01]  /*0bc0*/  IADD3 R7, PT, PT, R7, R17, RZ ;  /* 0x0000001107077210 */ /* 0x000fe20007ffe0ff */
[----:B-1----:R-:W-:-:S05]  /*0bd0*/  IMAD.WIDE.U32 R2, R3, 0x8, R8 ;  /* 0x0000000803027825 */ /* 0x002fca00078e0008 */
[----:B------:R-:W-:Y:S01]  /*0be0*/  STG.E.64 desc[UR4][R2.64], R6 ;  /* 0x0000000602007986 */ /* 0x000fe2000c101b04 */
[----:B------:R-:W-:Y:S05]  /*0bf0*/  EXIT ;  /* 0x000000000000794d */ /* 0x000fea0003800000 */
.L_x_16137:
[----:B------:R-:W0:Y:S01]  /*0c00*/  S2R R25, SR_TID.X ;  /* 0x0000000000197919 */ /* 0x000e220000002100 */
[----:B------:R-:W1:Y:S02]  /*0c10*/  LDC.64 R2, c[0x0][0x398] ;  /* 0x0000e600ff027b82 */ /* 0x000e640000000a00 */
[----:B-1----:R-:W-:-:S04]  /*0c20*/  IMAD.WIDE.U32 R2, R0, 0x8, R2 ;  /* 0x0000000800027825 */ /* 0x002fc800078e0002 */
[----:B0-----:R-:W-:-:S05]  /*0c30*/  IMAD.WIDE.U32 R24, R25, 0x20, R2 ;  /* 0x0000002019187825 */ /* 0x001fca00078e0002 */
[----:B------:R-:W2:Y:S04]  /*0c40*/  LDG.E.ENL2.256 R12, R16, desc[UR4][R24.64] ;  /* 0xfe0000041810797e */ /* 0x000ea8000812190c */
[----:B------:R0:W3:Y:S01]  /*0c50*/  LDG.E.ENL2.256 R8, R4, desc[UR4][R24.64+0x1000] ;  /* 0xfe0080041804797e */ /* 0x0000e20008121908 */
[-C--:B--2---:R-:W-:Y:S02]  /*0c60*/  IMAD R3, R17, R16.reuse, RZ ;  /* 0x0000001011037224 */ /* 0x084fe400078e02ff */
[----:B------:R-:W-:-:S04]  /*0c70*/  IMAD.WIDE.U32 R26, R16, R16, RZ ;  /* 0x00000010101a7225 */ /* 0x000fc800078e00ff */
[----:B------:R-:W-:Y:S02]  /*0c80*/  IMAD R3, R16, R17, R3 ;  /* 0x0000001110037224 */ /* 0x000fe400078e0203 */
[----:B------:R-:W-:Y:S02]  /*0c90*/  IMAD R23, R19, R18, RZ ;  /* 0x0000001213177224 */ /* 0x000fe400078e02ff */
[----:B------:R-:W-:Y:S01]  /*0ca0*/  IMAD R21, R13, R12, RZ ;  /* 0x0000000c0d157224 */ /* 0x000fe200078e02ff */
[----:B------:R-:W-:Y:S01]  /*0cb0*/  IADD3 R3, PT, PT, R27, R3, RZ ;  /* 0x000000031b037210 */ /* 0x000fe20007ffe0ff */
[----:B------:R-:W-:Y:S02]  /*0cc0*/  IMAD R23, R18, R19, R23 ;  /* 0x0000001312177224 */ /* 0x000fe400078e0217 */
[----:B------:R-:W-:Y:S02]  /*0cd0*/  IMAD R21, R12, R13, R21 ;  /* 0x0000000d0c157224 */ /* 0x000fe400078e0215 */
[----:B------:R-:W-:-:S02]  /*0ce0*/  IMAD R27, R3, R16, RZ ;  /* 0x00000010031b7224 */ /* 0x000fc400078e02ff */
[----:B------:R-:W-:-:S04]  /*0cf0*/  IMAD.WIDE.U32 R2, R18, R18, RZ ;  /* 0x0000001212027225 */ /* 0x000fc800078e00ff */
[----:B------:R-:W-:Y:S01]  /*0d00*/  IMAD R22, R17, R26, R27 ;  /* 0x0000001a11167224 */ /* 0x000fe200078e021b */
[----:B------:R-:W-:Y:S01]  /*0d10*/  IADD3 R23, PT, PT, R3, R23, RZ ;  /* 0x0000001703177210 */ /* 0x000fe20007ffe0ff */
[----:B------:R-:W-:-:S04]  /*0d20*/  IMAD.WIDE.U32 R26, R26, R16, RZ ;  /* 0x000000101a1a7225 */ /* 0x000fc800078e00ff */
[----:B------:R-:W-:-:S04]  /*0d30*/  IMAD.WIDE.U32 R16, R12, R12, RZ ;  /* 0x0000000c0c107225 */ /* 0x000fc800078e00ff */
[----:B------:R-:W-:Y:S01]  /*0d40*/  IMAD R23, R23, R18, RZ ;  /* 0x0000001217177224 */ /* 0x000fe200078e02ff */
[----:B------:R-:W-:Y:S01]  /*0d50*/  IADD3 R3, PT, PT, R17, R21, RZ ;  /* 0x0000001511037210 */ /* 0x000fe20007ffe0ff */
[----:B------:R-:W-:-:S04]  /*0d60*/  IMAD.WIDE.U32 R20, R14, R14, RZ ;  /* 0x0000000e0e147225 */ /* 0x000fc800078e00ff */
[----:B------:R-:W-:Y:S02]  /*0d70*/  IMAD R3, R3, R12, RZ ;  /* 0x0000000c03037224 */ /* 0x000fe400078e02ff */
[----:B0-----:R-:W-:Y:S02]  /*0d80*/  IMAD R25, R19, R2, R23 ;  /* 0x0000000213197224 */ /* 0x001fe400078e0217 */
[----:B------:R-:W-:Y:S02]  /*0d90*/  IMAD R23, R15, R14, RZ ;  /* 0x0000000e0f177224 */ /* 0x000fe400078e02ff */
[----:B------:R-:W-:-:S04]  /*0da0*/  IMAD.WIDE.U32 R18, R2, R18, RZ ;  /* 0x0000001202127225 */ /* 0x000fc800078e00ff */
[----:B------:R-:W-:Y:S02]  /*0db0*/  IMAD R2, R13, R16, R3 ;  /* 0x000000100d027224 */ /* 0x000fe400078e0203 */
[----:B------:R-:W-:Y:S02]  /*0dc0*/  IMAD R3, R14, R15, R23 ;  /* 0x0000000f0e037224 */ /* 0x000fe400078e0217 */
[----:B---3--:R-:W-:Y:S02]  /*0dd0*/  IMAD R13, R5, R4, RZ ;  /* 0x00000004050d7224 */ /* 0x008fe400078e02ff */
[----:B------:R-:W-:Y:S01]  /*0de0*/  IMAD.WIDE.U32 R16, R16, R12, RZ ;  /* 0x0000000c10107225 */ /* 0x000fe200078e00ff */
[----:B------:R-:W-:-:S03]  /*0df0*/  IADD3 R3, PT, PT, R21, R3, RZ ;  /* 0x0000000315037210 */ /* 0x000fc60007ffe0ff */
[C---:B------:R-:W-:Y:S01]  /*0e00*/  IMAD R23, R4.reuse, R5, R13 ;  /* 0x0000000504177224 */ /* 0x040fe200078e020d */
[----:B------:R-:W-:Y:S01]  /*0e10*/  IADD3 R17, PT, PT, R17, R2, RZ ;  /* 0x0000000211117210 */ /* 0x000fe20007ffe0ff */
[----:B------:R-:W-:Y:S02]  /*0e20*/  IMAD R3, R3, R14, RZ ;  /* 0x0000000e03037224 */ /* 0x000fe400078e02ff */
[----:B------:R-:W-:-:S04]  /*0e30*/  IMAD.WIDE.U32 R12, R4, R4, RZ ;  /* 0x00000004040c7225 */ /* 0x000fc800078e00ff */
[----:B------:R-:W-:Y:S01]  /*0e40*/  IMAD R3, R15, R20, R3 ;  /* 0x000000140f037224 */ /* 0x000fe200078e0203 */
[----:B------:R-:W-:Y:S01]  /*0e50*/  IADD3 R13, PT, PT, R13, R23, RZ ;  /* 0x000000170d0d7210 */ /* 0x000fe20007ffe0ff */
[----:B------:R-:W-:Y:S02]  /*0e60*/  IMAD R15, R7, R6, RZ ;  /* 0x00000006070f7224 */ /* 0x000fe400078e02ff */
[----:B------:R-:W-:-:S04]  /*0e70*/  IMAD.WIDE.U32 R20, R20, R14, RZ ;  /* 0x0000000e14147225 */ /* 0x000fc800078e00ff */
[C---:B------:R-:W-:Y:S01]  /*0e80*/  IMAD R14, R6.reuse, R7, R15 ;  /* 0x00000007060e7224 */ /* 0x040fe200078e020f */
[----:B------:R-:W-:Y:S01]  /*0e90*/  IADD3 R15, PT, PT, R19, R25, RZ ;  /* 0x00000019130f7210 */ /* 0x000fe20007ffe0ff */
[----:B------:R-:W-:Y:S01]  /*0ea0*/  IMAD.WIDE.U32 R28, R6, R6, RZ ;  /* 0x00000006061c7225 */ /* 0x000fe200078e00ff */
[----:B------:R-:W0:Y:S03]  /*0eb0*/  LDC.64 R24, c[0x0][0x390] ;  /* 0x0000e400ff187b82 */ /* 0x000e260000000a00 */
[----:B------:R-:W-:Y:S01]  /*0ec0*/  IMAD R13, R13, R4, RZ ;  /* 0x000000040d0d7224 */ /* 0x000fe200078e02ff */
[----:B------:R-:W-:Y:S02]  /*0ed0*/  IADD3 R19, PT, PT, R29, R14, RZ ;  /* 0x0000000e1d137210 */ /* 0x000fe40007ffe0ff */
[----:B------:R-:W-:Y:S01]  /*0ee0*/  MOV R14, R18 ;  /* 0x00000012000e7202 */ /* 0x000fe20000000f00 */
[----:B------:R-:W-:Y:S01]  /*0ef0*/  IMAD R23, R5, R12, R13 ;  /* 0x0000000c05177224 */ /* 0x000fe200078e020d */
[----:B------:R-:W-:Y:S01]  /*0f00*/  IADD3 R13, PT, PT, R27, R22, RZ ;  /* 0x000000161b0d7210 */ /* 0x000fe20007ffe0ff */
[----:B------:R-:W-:Y:S01]  /*0f10*/  IMAD R27, R19, R6, RZ ;  /* 0x00000006131b7224 */ /* 0x000fe200078e02ff */
[----:B------:R-:W-:Y:S01]  /*0f20*/  IADD3 R19, PT, PT, R21, R3, RZ ;  /* 0x0000000315137210 */ /* 0x000fe20007ffe0ff */
[----:B------:R-:W-:Y:S01]  /*0f30*/  IMAD R21, R9, R8, RZ ;  /* 0x0000000809157224 */ /* 0x000fe200078e02ff */
[----:B------:R-:W-:Y:S01]  /*0f40*/  MOV R18, R20 ;  /* 0x0000001400127202 */ /* 0x000fe20000000f00 */
[----:B------:R-:W-:-:S02]  /*0f50*/  IMAD R3, R7, R28, R27 ;  /* 0x0000001c07037224 */ /* 0x000fc400078e021b */
[C---:B------:R-:W-:Y:S01]  /*0f60*/  IMAD R29, R8.reuse, R9, R21 ;  /* 0x00000009081d7224 */ /* 0x040fe200078e0215 */
[----:B------:R-:W1:Y:S01]  /*0f70*/  S2R R27, SR_TID.X ;  /* 0x00000000001b7919 */ /* 0x000e620000002100 */
[----:B------:R-:W-:-:S04]  /*0f80*/  IMAD.WIDE.U32 R20, R8, R8, RZ ;  /* 0x0000000808147225 */ /* 0x000fc800078e00ff */
[----:B------:R-:W-:Y:S01]  /*0f90*/  IMAD.WIDE.U32 R4, R12, R4, RZ ;  /* 0x000000040c047225 */ /* 0x000fe200078e00ff */
[----:B------:R-:W-:Y:S02]  /*0fa0*/  IADD3 R21, PT, PT, R21, R29, RZ ;  /* 0x0000001d15157210 */ /* 0x000fe40007ffe0ff */
[----:B------:R-:W-:Y:S01]  /*0fb0*/  MOV R12, R26 ;  /* 0x0000001a000c7202 */ /* 0x000fe20000000f00 */
[----:B------:R-:W-:Y:S01]  /*0fc0*/  IMAD R29, R11, R10, RZ ;  /* 0x0000000a0b1d7224 */ /* 0x000fe200078e02ff */
[----:B------:R-:W-:Y:S01]  /*0fd0*/  IADD3 R5, PT, PT, R5, R23, RZ ;  /* 0x0000001705057210 */ /* 0x000fe20007ffe0ff */
[----:B------:R-:W-:Y:S02]  /*0fe0*/  IMAD R21, R21, R8, RZ ;  /* 0x0000000815157224 */ /* 0x000fe400078e02ff */
[----:B0-----:R-:W-:-:S04]  /*0ff0*/  IMAD.WIDE.U32 R24, R0, 0x8, R24 ;  /* 0x0000000800187825 */ /* 0x001fc800078e0018 */
[----:B------:R-:W-:Y:S02]  /*1000*/  IMAD R0, R9, R20, R21 ;  /* 0x0000001409007224 */ /* 0x000fe400078e0215 */
[----:B------:R-:W-:-:S04]  /*1010*/  IMAD.WIDE.U32 R8, R20, R8, RZ ;  /* 0x0000000814087225 */ /* 0x000fc800078e00ff */
[C---:B------:R-:W-:Y:S01]  /*1020*/  IMAD R29, R10.reuse, R11, R29 ;  /* 0x0000000b0a1d7224 */ /* 0x040fe200078e021d */
[----:B------:R-:W-:Y:S01]  /*1030*/  IADD3 R9, PT, PT, R9, R0, RZ ;  /* 0x0000000009097210 */ /* 0x000fe20007ffe0ff */
[----:B------:R-:W-:-:S04]  /*1040*/  IMAD.WIDE.U32 R20, R10, R10, RZ ;  /* 0x0000000a0a147225 */ /* 0x000fc800078e00ff */
[----:B------:R-:W-:Y:S01]  /*1050*/  IMAD.WIDE.U32 R6, R28, R6, RZ ;  /* 0x000000061c067225 */ /* 0x000fe200078e00ff */
[----:B------:R-:W-:-:S03]  /*1060*/  IADD3 R21, PT, PT, R21, R29, RZ ;  /* 0x0000001d15157210 */ /* 0x000fc60007ffe0ff */
[----:B-1----:R-:W-:Y:S01]  /*1070*/  IMAD.WIDE.U32 R24, R27, 0x20, R24 ;  /* 0x000000201b187825 */ /* 0x002fe200078e0018 */
[----:B------:R-:W-:-:S03]  /*1080*/  IADD3 R7, PT, PT, R7, R3, RZ ;  /* 0x0000000307077210 */ /* 0x000fc60007ffe0ff */
[----:B------:R-:W-:Y:S01]  /*1090*/  IMAD R21, R21, R10, RZ ;  /* 0x0000000a15157224 */ /* 0x000fe200078e02ff */
[----:B------:R-:W-:Y:S03]  /*10a0*/  STG.E.ENL2.256 desc[UR4][R24.64], R12, R16 ;  /* 0xf800000c1810797f */ /* 0x000fe6000f121804 */
[----:B------:R-:W-:Y:S02]  /*10b0*/  IMAD R21, R11, R20, R21 ;  /* 0x000000140b157224 */ /* 0x000fe400078e0215 */
[----:B------:R-:W-:-:S05]  /*10c0*/  IMAD.WIDE.U32 R10, R20, R10, RZ ;  /* 0x0000000a140a7225 */ /* 0x000fca00078e00ff */
[----:B------:R-:W-:-:S05]  /*10d0*/  IADD3 R11, PT, PT, R11, R21, RZ ;  /* 0x000000150b0b7210 */ /* 0x000fca0007ffe0ff */
[----:B------:R-:W-:Y:S01]  /*10e0*/  STG.E.ENL2.256 desc[UR4][R24.64+0x1000], R4, R8 ;  /* 0xf80080041808797f */ /* 0x000fe2000f121804 */
[----:B------:R-:W-:Y:S05]  /*10f0*/  EXIT ;  /* 0x000000000000794d */ /* 0x000fea0003800000 */
.L_x_16146:
        /* <DEDUP_REMOVED lines=16> */
.L_x_68578:


//--------------------- .text._ZN2at6native29vectorized_elementwise_kernelILi8EZNS0_50_GLOBAL__N__2680c7bb_12_PowKernel_cu_7dd49032_300329pow_tensor_scalar_kernel_implIllEEvRNS_18TensorIteratorBaseET0_EUllE0_St5arrayIPcLm2EEEEviS6_T1_ --------------------------
	.section	.text._ZN2at6native29vectorized_elementwise_kernelILi8EZNS0_50_GLOBAL__N__2680c7bb_12_PowKernel_cu_7dd49032_300329pow_tensor_scalar_kernel_implIllEEvRNS_18TensorIteratorBaseET0_EUllE0_St5arrayIPcLm2EEEEviS6_T1_,"ax",@progbits
	.align	128
        .global         _ZN2at6native29vectorized_elementwise_kernelILi8EZNS0_50_GLOBAL__N__2680c7bb_12_PowKernel_cu_7dd49032_300329pow_tensor_scalar_kernel_implIllEEvRNS_18TensorIteratorBaseET0_EUllE0_St5arrayIPcLm2EEEEviS6_T1_
        .type           _ZN2at6native29vectorized_elementwise_kernelILi8EZNS0_50_GLOBAL__N__2680c7bb_12_PowKernel_cu_7dd49032_300329pow_tensor_scalar_kernel_implIllEEvRNS_18TensorIteratorBaseET0_EUllE0_St5arrayIPcLm2EEEEviS6_T1_,@function
        .size           _ZN2at6native29vectorized_elementwise_kernelILi8EZNS0_50_GLOBAL__N__2680c7bb_12_PowKernel_cu_7dd49032_300329pow_tensor_scalar_kernel_implIllEEvRNS_18TensorIteratorBaseET0_EUllE0_St5arrayIPcLm2EEEEviS6_T1_,(.L_x_68579 - _ZN2at6native29vectorized_elementwise_kernelILi8EZNS0_50_GLOBAL__N__2680c7bb_12_PowKernel_cu_7dd49032_300329pow_tensor_scalar_kernel_implIllEEvRNS_18TensorIteratorBaseET0_EUllE0_St5arrayIPcLm2EEEEviS6_T1_)
        .other          _ZN2at6native29vectorized_elementwise_kernelILi8EZNS0_50_GLOBAL__N__2680c7bb_12_PowKernel_cu_7dd49032_300329pow_tensor_scalar_kernel_implIllEEvRNS_18TensorIteratorBaseET0_EUllE0_St5arrayIPcLm2EEEEviS6_T1_,@"STO_CUDA_ENTRY STV_DEFAULT"
_ZN2at6native29vectorized_elementwise_kernelILi8EZNS0_50_GLOBAL__N__2680c7bb_12_PowKernel_cu_7dd49032_300329pow_tensor_scalar_kernel_implIllEEvRNS_18TensorIteratorBaseET0_EUllE0_St5arrayIPcLm2EEEEviS6_T1_:
.text._ZN2at6native29vectorized_elementwise_kernelILi8EZNS0_50_GLOBAL__N__2680c7bb_12_PowKernel_cu_7dd49032_300329pow_tensor_scalar_kernel_implIllEEvRNS_18TensorIteratorBaseET0_EUllE0_St5arrayIPcLm2EEEEviS6_T1_:
        /* <DEDUP_REMOVED lines=97> */
.L_x_16150:
        /* <DEDUP_REMOVED lines=15> */
.L_x_16151:
        /* <DEDUP_REMOVED lines=15> */
.L_x_16152:
        /* <DEDUP_REMOVED lines=15> */
.L_x_16153:
        /* <DEDUP_REMOVED lines=16> */
.L_x_16154:
[----:B------:R-:W-:-:S13]  /*09e0*/  ISETP.GE.U32.AND P0, PT, R5, R2, PT ;  /* 0x000000020500720c */ /* 0x000fda0003f06070 */
[----:B------:R-:W-:Y:S05]  /*09f0*/  @P0 BREAK.RELIABLE B1 ;  /* 0x0000000000010942 */ /* 0x000fea0003800100 */
[----:B------:R-:W-:Y:S05]  /*0a00*/  @P0 BRA `(.L_x_16155) ;  /* 0x0000000000380947 */ /* 0x000fea0003800000 */
[----:B------:R-:W-:Y:S05]  /*0a10*/  BSYNC.RELIABLE B1 ;  /* 0x0000000000017941 */ /* 0x000fea0003800100 */
.L_x_16149:
        /* <DEDUP_REMOVED lines=13> */
.L_x_16155:
[----:B------:R-:W-:Y:S05]  /*0af0*/  BSYNC.RECONVERGENT B0 ;  /* 0x0000000000007941 */ /* 0x000fea0003800200 */
.L_x_16148:
        /* <DEDUP_REMOVED lines=16> */
.L_x_16147:
        /* <DEDUP_REMOVED lines=80> */
.L_x_16156:
        /* <DEDUP_REMOVED lines=16> */
.L_x_68579:


//--------------------- .text._ZN2at6native18elementwise_kernelILi128ELi4EZNS0_15gpu_kernel_implIZNS0_50_GLOBAL__N__2680c7bb_12_PowKernel_cu_7dd49032_300329pow_tensor_scalar_kernel_implIllEEvRNS_18TensorIteratorBaseET0_EUllE_EEvS6_RKT_EUliE_EEviT1_ --------------------------
	.section	.text._ZN2at6native18elementwise_kernelILi128ELi4EZNS0_15gpu_kernel_implIZNS0_50_GLOBAL__N__2680c7bb_12_PowKernel_cu_7dd49032_300329pow_tensor_scalar_kernel_implIllEEvRNS_18TensorIteratorBaseET0_EUllE_EEvS6_RKT_EUliE_EEviT1_,"ax",@progbits
	.align	128
        .global         _ZN2at6native18elementwise_kernelILi128ELi4EZNS0_15gpu_kernel_implIZNS0_50_GLOBAL__N__2680c7bb_12_PowKernel_cu_7dd49032_300329pow_tensor_scalar_kernel_implIllEEvRNS_18TensorIteratorBaseET0_EUllE_EEvS6_RKT_EUliE_EEviT1_
        .type           _ZN2at6native18elementwise_kernelILi128ELi4EZNS0_15gpu_kernel_implIZNS0_50_GLOBAL__N__2680c7bb_12_PowKernel_cu_7dd49032_300329pow_tensor_scalar_kernel_implIllEEvRNS_18TensorIteratorBaseET0_EUllE_EEvS6_RKT_EUliE_EEviT1_,@function
        .size           _ZN2at6native18elementwise_kernelILi128ELi4EZNS0_15gpu_kernel_implIZNS0_50_GLOBAL__N__2680c7bb_12_PowKernel_cu_7dd49032_300329pow_tensor_scalar_kernel_implIllEEvRNS_18TensorIteratorBaseET0_EUllE_EEvS6_RKT_EUliE_EEviT1_,(.L_x_68580 - _ZN2at6native18elementwise_kernelILi128ELi4EZNS0_15gpu_kernel_implIZNS0_50_GLOBAL__N__2680c7bb_12_PowKernel_cu_7dd49032_300329pow_tensor_scalar_kernel_implIllEEvRNS_18TensorIteratorBaseET0_EUllE_EEvS6_RKT_EUliE_EEviT1_)
        .other          _ZN2at6native18elementwise_kernelILi128ELi4EZNS0_15gpu_kernel_implIZNS0_50_GLOBAL__N__2680c7bb_12_PowKernel_cu_7dd49032_300329pow_tensor_scalar_kernel_implIllEEvRNS_18TensorIteratorBaseET0_EUllE_EEvS6_RKT_EUliE_EEviT1_,@"STO_CUDA_ENTRY STV_DEFAULT"
_ZN2at6native18elementwise_kernelILi128ELi4EZNS0_15gpu_kernel_implIZNS0_50_GLOBAL__N__2680c7bb_12_PowKernel_cu_7dd49032_300329pow_tensor_scalar_kernel_implIllEEvRNS_18TensorIteratorBaseET0_EUllE_EEvS6_RKT_EUliE_EEviT1_:
.text._ZN2at6native18elementwise_kernelILi128ELi4EZNS0_15gpu_kernel_implIZNS0_50_GLOBAL__N__2680c7bb_12_PowKernel_cu_7dd49032_300329pow_tensor_scalar_kernel_implIllEEvRNS_18TensorIteratorBaseET0_EUllE_EEvS6_RKT_EUliE_EEviT1_:
        /* <DEDUP_REMOVED lines=319> */
.L_x_16159:
        /* <DEDUP_REMOVED lines=17> */
.L_x_16163:
[----:B------:R0:W5:Y:S01]  /*1500*/  LDG.E.U8 R4, desc[UR36][R2.64] ;  /* 0x0000002402047981 */ /* 0x000162000c1e1100 */
[----:B------:R-:W-:Y:S01]  /*1510*/  MOV R5, RZ ;  /* 0x000000ff00057202 */ /* 0x000fe20000000f00 */
[----:B------:R-:W-:Y:S06]  /*1520*/  BRA `(.L_x_16165) ;  /* 0x0000000c00407947 */ /* 0x000fec0003800000 */
.L_x_16162:
        /* <DEDUP_REMOVED lines=8> */
.L_x_16167:
[----:B------:R-:W2:Y:S02]  /*15b0*/  LDG.E R4, desc[UR36][R2.64] ;  /* 0x0000002402047981 */ /* 0x000ea4000c1e1900 */
[----:B--2---:R-:W-:Y:S01]  /*15c0*/  SHF.R.S32.HI R5, RZ, 0x1f, R4 ;  /* 0x0000001fff057819 */ /* 0x004fe20000011404 */
[----:B------:R-:W-:Y:S06]  /*15d0*/  BRA `(.L_x_16165) ;  /* 0x0000000c00147947 */ /* 0x000fec0003800000 */
.L_x_16166:
[----:B------:R-:W2:Y:S02]  /*15e0*/  LDG.E.S16 R4, desc[UR36][R2.64] ;  /* 0x0000002402047981 */ /* 0x000ea4000c1e1700 */
[----:B--2---:R-:W-:Y:S01]  /*15f0*/  SHF.R.S32.HI R5, RZ, 0x1f, R4 ;  /* 0x0000001fff057819 */ /* 0x004fe20000011404 */
[----:B------:R-:W-:Y:S06]  /*1600*/  BRA `(.L_x_16165) ;  /* 0x0000000c00087947 */ /* 0x000fec0003800000 */
.L_x_16161:
        /* <DEDUP_REMOVED lines=9> */
.L_x_16169:
[----:B------:R-:W2:Y:S02]  /*16a0*/  LDG.E.U16 R2, desc[UR36][R2.64] ;  /* 0x0000002402027981 */ /* 0x000ea4000c1e1500 */
[----:B--2---:R-:W-:-:S06]  /*16b0*/  HADD2.F32 R4, -RZ, R2.H0_H0 ;  /* 0x20000002ff047230 */ /* 0x004fcc0000004100 */
[----:B------:R-:W0:Y:S01]  /*16c0*/  F2I.S64.TRUNC R4, R4 ;  /* 0x0000000400047311 */ /* 0x000e22000020d900 */
[----:B------:R-:W-:Y:S05]  /*16d0*/  BRA `(.L_x_16165) ;  /* 0x0000000800d47947 */ /* 0x000fea0003800000 */
.L_x_16168:
        /* <DEDUP_REMOVED lines=9> */
.L_x_16171:
[----:B------:R-:W2:Y:S02]  /*1770*/  LDG.E.U16 R2, desc[UR36][R2.64] ;  /* 0x0000002402027981 */ /* 0x000ea4000c1e1500 */
[----:B--2---:R-:W-:-:S06]  /*1780*/  HADD2.F32 R4, -RZ, R2.H0_H0 ;  /* 0x20000002ff047230 */ /* 0x004fcc0000004100 */
[----:B------:R-:W0:Y:S01]  /*1790*/  F2I.S64.TRUNC R4, R4 ;  /* 0x0000000400047311 */ /* 0x000e22000020d900 */
[----:B------:R-:W-:Y:S05]  /*17a0*/  BRA `(.L_x_16165) ;  /* 0x0000000800a07947 */ /* 0x000fea0003800000 */
.L_x_16170:
[----:B------:R-:W2:Y:S02]  /*17b0*/  LDG.E.64 R2, desc[UR36][R2.64] ;  /* 0x0000002402027981 */ /* 0x000ea4000c1e1b00 */
[----:B--2---:R0:W1:Y:S01]  /*17c0*/  F2I.S64.F64.TRUNC R4, R2 ;  /* 0x0000000200047311 */ /* 0x004062000030d900 */
[----:B------:R-:W-:Y:S05]  /*17d0*/  BRA `(.L_x_16165) ;  /* 0x0000000800947947 */ /* 0x000fea0003800000 */
.L_x_16160:
        /* <DEDUP_REMOVED lines=13> */
.L_x_16174:
[----:B------:R-:W2:Y:S02]  /*18b0*/  LDG.E.64 R2, desc[UR36][R2.64] ;  /* 0x0000002402027981 */ /* 0x000ea4000c1e1b00 */
[----:B--2---:R0:W1:Y:S01]  /*18c0*/  F2I.S64.F64.TRUNC R4, R2 ;  /* 0x0000000200047311 */ /* 0x004062000030d900 */
[----:B------:R-:W-:Y:S05]  /*18d0*/  BRA `(.L_x_16165) ;  /* 0x0000000800547947 */ /* 0x000fea0003800000 */
.L_x_16173:
        /* <DEDUP_REMOVED lines=26> */
.L_x_16176:
        /* <DEDUP_REMOVED lines=13> */
.L_x_16175:
[----:B------:R-:W2:Y:S02]  /*1b50*/  LDG.E.U16 R4, desc[UR36][R2.64] ;  /* 0x0000002402047981 */ /* 0x000ea4000c1e1500 */
[----:B--2---:R-:W-:-:S06]  /*1b60*/  IMAD.U32 R4, R4, 0x10000, RZ ;  /* 0x0001000004047824 */ /* 0x004fcc00078e00ff */
[----:B------:R-:W0:Y:S01]  /*1b70*/  F2I.S64.TRUNC R4, R4 ;  /* 0x0000000400047311 */ /* 0x000e22000020d900 */
[----:B------:R-:W-:Y:S05]  /*1b80*/  BRA `(.L_x_16165) ;  /* 0x0000000400a87947 */ /* 0x000fea0003800000 */
.L_x_16172:
        /* <DEDUP_REMOVED lines=11> */
.L_x_16179:
        /* <DEDUP_REMOVED lines=21> */
.L_x_16183:
[----:B------:R-:W-:Y:S05]  /*1d90*/  BSYNC.RECONVERGENT B1 ;  /* 0x0000000000017941 */ /* 0x000fea0003800200 */
.L_x_16182:
[----:B------:R-:W-:Y:S01]  /*1da0*/  IMAD.SHL.U32 R0, R0, 0x100000, RZ ;  /* 0x0010000000007824 */ /* 0x000fe200078e00ff */
[----:B------:R-:W-:-:S04]  /*1db0*/  LEA R2, R2, 0x3b800000, 0x17 ;  /* 0x3b80000002027811 */ /* 0x000fc800078eb8ff */
[----:B------:R-:W-:-:S07]  /*1dc0*/  LOP3.LUT R4, R2, R0, R7, 0xfe, !PT ;  /* 0x0000000002047212 */ /* 0x000fce00078efe07 */
.L_x_16181:
[----:B------:R-:W-:Y:S05]  /*1dd0*/  BSYNC.RECONVERGENT B0 ;  /* 0x0000000000007941 */ /* 0x000fea0003800200 */
.L_x_16180:
[----:B------:R-:W1:Y:S01]  /*1de0*/  F2I.S64.TRUNC R4, R4 ;  /* 0x0000000400047311 */ /* 0x000e62000020d900 */
[----:B------:R-:W-:Y:S05]  /*1df0*/  BRA `(.L_x_16165) ;  /* 0x00000004000c7947 */ /* 0x000fea0003800000 */
.L_x_16178:
        /* <DEDUP_REMOVED lines=21> */
.L_x_16187:
[----:B------:R-:W-:Y:S05]  /*1f50*/  BSYNC.RECONVERGENT B1 ;  /* 0x0000000000017941 */ /* 0x000fea0003800200 */
.L_x_16186:
[----:B------:R-:W-:Y:S01]  /*1f60*/  IMAD.SHL.U32 R0, R0, 0x200000, RZ ;  /* 0x0020000000007824 */ /* 0x000fe200078e00ff */
[----:B------:R-:W-:-:S04]  /*1f70*/  LEA R2, R2, 0x37800000, 0x17 ;  /* 0x3780000002027811 */ /* 0x000fc800078eb8ff */
[----:B------:R-:W-:-:S07]  /*1f80*/  LOP3.LUT R4, R2, R0, R7, 0xfe, !PT ;  /* 0x0000000002047212 */ /* 0x000fce00078efe07 */
.L_x_16185:
[----:B------:R-:W-:Y:S05]  /*1f90*/  BSYNC.RECONVERGENT B0 ;  /* 0x0000000000007941 */ /* 0x000fea0003800200 */
.L_x_16184:
[----:B------:R-:W2:Y:S01]  /*1fa0*/  F2I.S64.TRUNC R4, R4 ;  /* 0x0000000400047311 */ /* 0x000ea2000020d900 */
[----:B------:R-:W-:Y:S05]  /*1fb0*/  BRA `(.L_x_16165) ;  /* 0x00000000009c7947 */ /* 0x000fea0003800000 */
.L_x_16177:
[----:B------:R-:W-:-:S09]  /*1fc0*/  UISETP.NE.AND UP0, UPT, UR4, 0x1c, UPT ;  /* 0x0000001c0400788c */ /* 0x000fd2000bf05270 */
[----:B------:R-:W-:Y:S05]  /*1fd0*/  BRA.U !UP0, `(.L_x_16188) ;  /* 0x00000001088c7547 */ /* 0x000fea000b800000 */
[----:B------:R-:W-:-:S09]  /*1fe0*/  UISETP.NE.AND UP0, UPT, UR4, 0x1d, UPT ;  /* 0x0000001d0400788c */ /* 0x000fd2000bf05270 */
[----:B------:R-:W-:Y:S05]  /*1ff0*/  BRA.U !UP0, `(.L_x_16189) ;  /* 0x00000001087c7547 */ /* 0x000fea000b800000 */
[----:B------:R-:W-:-:S09]  /*2000*/  UISETP.NE.AND UP0, UPT, UR4, 0x2c, UPT ;  /* 0x0000002c0400788c */ /* 0x000fd2000bf05270 */
[----:B------:R-:W-:Y:S05]  /*2010*/  BRA.U !UP0, `(.L_x_16190) ;  /* 0x0000000108487547 */ /* 0x000fea000b800000 */
.L_x_16164:
        /* <DEDUP_REMOVED lines=16> */
.L_x_16191:
[----:B------:R-:W-:Y:S01]  /*2120*/  CS2R R4, SRZ ;  /* 0x0000000000047805 */ /* 0x000fe2000001ff00 */
[----:B------:R-:W-:Y:S06]  /*2130*/  BRA `(.L_x_16165) ;  /* 0x00000000003c7947 */ /* 0x000fec0003800000 */
.L_x_16190:
        /* <DEDUP_REMOVED lines=8> */
.L_x_16193:
[----:B------:R-:W-:Y:S05]  /*21c0*/  BSYNC.RECONVERGENT B0 ;  /* 0x0000000000007941 */ /* 0x000fea0003800200 */
.L_x_16192:
[----:B------:R-:W4:Y:S01]  /*21d0*/  F2I.S64.TRUNC R4, R4 ;  /* 0x0000000400047311 */ /* 0x000f22000020d900 */
[----:B------:R-:W-:Y:S05]  /*21e0*/  BRA `(.L_x_16165) ;  /* 0x0000000000107947 */ /* 0x000fea0003800000 */
.L_x_16189:
[----:B------:R0:W5:Y:S01]  /*21f0*/  LDG.E.64 R4, desc[UR36][R2.64] ;  /* 0x0000002402047981 */ /* 0x000162000c1e1b00 */
[----:B------:R-:W-:Y:S05]  /*2200*/  BRA `(.L_x_16165) ;  /* 0x0000000000087947 */ /* 0x000fea0003800000 */
.L_x_16188:
[----:B------:R3:W5:Y:S01]  /*2210*/  LDG.E R4, desc[UR36][R2.64] ;  /* 0x0000002402047981 */ /* 0x000762000c1e1900 */
[----:B------:R-:W-:-:S07]  /*2220*/  IMAD.MOV.U32 R5, RZ, RZ, RZ ;  /* 0x000000ffff057224 */ /* 0x000fce00078e00ff */
.L_x_16165:
[----:B------:R-:W0:Y:S02]  /*2230*/  LDCU.64 UR6, c[0x0][0x580] ;  /* 0x0000b000ff0677ac */ /* 0x000e240008000a00 */
[-C--:B012345:R-:W-:Y:S01]  /*2240*/  IMAD R3, R5, R4.reuse, RZ ;  /* 0x0000000405037224 */ /* 0x0bffe200078e02ff */
[----:B------:R-:W-:Y:S01]  /*2250*/  BSSY.RECONVERGENT B6, `(.L_x_16194) ;  /* 0x00000d7000067945 */ /* 0x000fe20003800200 */
[----:B------:R-:W-:Y:S01]  /*2260*/  IMAD.WIDE.U32 R6, R4, R4, RZ ;  /* 0x0000000404067225 */ /* 0x000fe200078e00ff */
[----:B------:R-:W-:-:S03]  /*2270*/  UPRMT UR4, UR41, 0x9910, URZ ;  /* 0x0000991029047896 */ /* 0x000fc600080000ff */
[----:B------:R-:W-:Y:S01]  /*2280*/  IMAD R9, R4, R5, R3 ;  /* 0x0000000504097224 */ /* 0x000fe200078e0203 */
[----:B------:R-:W-:Y:S01]  /*2290*/  UISETP.GT.AND UP0, UPT, UR4, 0x9, UPT ;  /* 0x000000090400788c */ /* 0x000fe2000bf04270 */
[----:B------:R-:W-:Y:S02]  /*22a0*/  IMAD.MOV.U32 R8, RZ, RZ, R6 ;  /* 0x000000ffff087224 */ /* 0x000fe400078e0006 */
[----:B------:R-:W-:Y:S01]  /*22b0*/  IMAD.IADD R9, R7, 0x1, R9 ;  /* 0x0000000107097824 */ /* 0x000fe200078e0209 */
[----:B------:R-:W-:-:S04]  /*22c0*/  IADD3 R2, P0, PT, R16, UR6, RZ ;  /* 0x0000000610027c10 */ /* 0x000fc8000ff1e0ff */
        /* <DEDUP_REMOVED lines=12> */
.L_x_16198:
[----:B------:R3:W-:Y:S01]  /*2390*/  STG.E.U8 desc[UR36][R2.64], R6 ;  /* 0x0000000602007986 */ /* 0x0007e2000c101124 */
[----:B------:R-:W-:Y:S05]  /*23a0*/  BRA `(.L_x_16200) ;  /* 0x0000000c00047947 */ /* 0x000fea0003800000 */
.L_x_16197:
        /* <DEDUP_REMOVED lines=8> */
.L_x_16202:
[----:B------:R1:W-:Y:S01]  /*2430*/  STG.E desc[UR36][R2.64], R6 ;  /* 0x0000000602007986 */ /* 0x0003e2000c101924 */
[----:B------:R-:W-:Y:S05]  /*2440*/  BRA `(.L_x_16200) ;  /* 0x0000000800dc7947 */ /* 0x000fea0003800000 */
.L_x_16201:
[----:B------:R2:W-:Y:S01]  /*2450*/  STG.E.U16 desc[UR36][R2.64], R6 ;  /* 0x0000000602007986 */ /* 0x0005e2000c101524 */
[----:B------:R-:W-:Y:S05]  /*2460*/  BRA `(.L_x_16200) ;  /* 0x0000000800d47947 */ /* 0x000fea0003800000 */
.L_x_16196:
[----:B------:R-:W-:-:S09]  /*2470*/  UISETP.GT.AND UP0, UPT, UR4, 0x6, UPT ;  /* 0x000000060400788c */ /* 0x000fd2000bf04270 */
[----:B------:R-:W-:Y:S05]  /*2480*/  BRA.U UP0, `(.L_x_16203) ;  /* 0x00000001002c7547 */ /* 0x000fea000b800000 */
[----:B------:R-:W-:-:S09]  /*2490*/  UISETP.NE.AND UP0, UPT, UR4, 0x5, UPT ;  /* 0x000000050400788c */ /* 0x000fd2000bf05270 */
[----:B------:R-:W-:Y:S05]  /*24a0*/  BRA.U !UP0, `(.L_x_16204) ;  /* 0x0000000108147547 */ /* 0x000fea000b800000 */
[----:B------:R-:W-:-:S09]  /*24b0*/  UISETP.NE.AND UP0, UPT, UR4, 0x6, UPT ;  /* 0x000000060400788c */ /* 0x000fd2000bf05270 */
[----:B------:R-:W-:Y:S05]  /*24c0*/  BRA.U UP0, `(.L_x_16199) ;  /* 0x0000000900307547 */ /* 0x000fea000b800000 */
[----:B------:R-:W0:Y:S02]  /*24d0*/  I2F.U64 R9, R8 ;  /* 0x0000000800097312 */ /* 0x000e240000301000 */
[----:B0-----:R0:W-:Y:S01]  /*24e0*/  STG.E desc[UR36][R2.64], R9 ;  /* 0x0000000902007986 */ /* 0x0011e2000c101924 */
[----:B------:R-:W-:Y:S05]  /*24f0*/  BRA `(.L_x_16200) ;  /* 0x0000000800b07947 */ /* 0x000fea0003800000 */
.L_x_16204:
[----:B------:R-:W0:Y:S02]  /*2500*/  I2F.U64 R0, R8 ;  /* 0x0000000800007312 */ /* 0x000e240000301000 */
[----:B0-----:R-:W-:-:S05]  /*2510*/  F2FP.F16.F32.PACK_AB R0, RZ, R0 ;  /* 0x00000000ff00723e */ /* 0x001fca00000000ff */
[----:B------:R0:W-:Y:S01]  /*2520*/  STG.E.U16 desc[UR36][R2.64], R0 ;  /* 0x0000000002007986 */ /* 0x0001e2000c101524 */
[----:B------:R-:W-:Y:S05]  /*2530*/  BRA `(.L_x_16200) ;  /* 0x0000000800a07947 */ /* 0x000fea0003800000 */
.L_x_16203:
[----:B------:R-:W-:-:S09]  /*2540*/  UISETP.NE.AND UP0, UPT, UR4, 0x7, UPT ;  /* 0x000000070400788c */ /* 0x000fd2000bf05270 */
[----:B------:R-:W-:Y:S05]  /*2550*/  BRA.U !UP0, `(.L_x_16205) ;  /* 0x0000000108347547 */ /* 0x000fea000b800000 */
[----:B------:R-:W-:-:S09]  /*2560*/  UISETP.NE.AND UP0, UPT, UR4, 0x8, UPT ;  /* 0x000000080400788c */ /* 0x000fd2000bf05270 */
[----:B------:R-:W-:Y:S05]  /*2570*/  BRA.U !UP0, `(.L_x_16206) ;  /* 0x0000000108187547 */ /* 0x000fea000b800000 */
[----:B------:R-:W-:-:S09]  /*2580*/  UISETP.NE.AND UP0, UPT, UR4, 0x9, UPT ;  /* 0x000000090400788c */ /* 0x000fd2000bf05270 */
[----:B------:R-:W-:Y:S05]  /*2590*/  BRA.U UP0, `(.L_x_16199) ;  /* 0x0000000500fc7547 */ /* 0x000fea000b800000 */
[----:B------:R-:W0:Y:S01]  /*25a0*/  I2F.U64 R4, R8 ;  /* 0x0000000800047312 */ /* 0x000e220000301000 */
[----:B------:R-:W-:-:S05]  /*25b0*/  HFMA2 R5, -RZ, RZ, 0, 0 ;  /* 0x00000000ff057431 */ /* 0x000fca00000001ff */
[----:B0-----:R0:W-:Y:S01]  /*25c0*/  STG.E.64 desc[UR36][R2.64], R4 ;  /* 0x0000000402007986 */ /* 0x0011e2000c101b24 */
[----:B------:R-:W-:Y:S05]  /*25d0*/  BRA `(.L_x_16200) ;  /* 0x0000000800787947 */ /* 0x000fea0003800000 */
.L_x_16206:
[----:B------:R-:W0:Y:S02]  /*25e0*/  I2F.U64 R8, R8 ;  /* 0x0000000800087312 */ /* 0x000e240000301000 */
[----:B0-----:R-:W-:-:S04]  /*25f0*/  F2FP.F16.F32.PACK_AB R5, RZ, R8 ;  /* 0x00000008ff05723e */ /* 0x001fc800000000ff */
[----:B------:R-:W-:-:S05]  /*2600*/  PRMT R5, R5, 0x5410, RZ ;  /* 0x0000541005057816 */ /* 0x000fca00000000ff */
[----:B------:R0:W-:Y:S01]  /*2610*/  STG.E desc[UR36][R2.64], R5 ;  /* 0x0000000502007986 */ /* 0x0001e2000c101924 */
[----:B------:R-:W-:Y:S05]  /*2620*/  BRA `(.L_x_16200) ;  /* 0x0000000800647947 */ /* 0x000fea0003800000 */
.L_x_16205:
[----:B------:R-:W0:Y:S02]  /*2630*/  I2F.F64.U64 R4, R8 ;  /* 0x0000000800047312 */ /* 0x000e240000301800 */
[----:B0-----:R0:W-:Y:S01]  /*2640*/  STG.E.64 desc[UR36][R2.64], R4 ;  /* 0x0000000402007986 */ /* 0x0011e2000c101b24 */
[----:B------:R-:W-:Y:S05]  /*2650*/  BRA `(.L_x_16200) ;  /* 0x0000000800587947 */ /* 0x000fea0003800000 */
.L_x_16195:
        /* <DEDUP_REMOVED lines=13> */
.L_x_16209:
[----:B------:R-:W0:Y:S01]  /*2730*/  I2F.F64.U64 R8, R8 ;  /* 0x0000000800087312 */ /* 0x000e220000301800 */
[----:B------:R-:W-:-:S05]  /*2740*/  CS2R R10, SRZ ;  /* 0x00000000000a7805 */ /* 0x000fca000001ff00 */
[----:B0-----:R0:W-:Y:S01]  /*2750*/  STG.E.128 desc[UR36][R2.64], R8 ;  /* 0x0000000802007986 */ /* 0x0011e2000c101d24 */
[----:B------:R-:W-:Y:S05]  /*2760*/  BRA `(.L_x_16200) ;  /* 0x0000000800147947 */ /* 0x000fea0003800000 */
.L_x_16208:
[----:B------:R-:W-:-:S09]  /*2770*/  UISETP.NE.AND UP0, UPT, UR4, 0xf, UPT ;  /* 0x0000000f0400788c */ /* 0x000fd2000bf05270 */
[----:B------:R-:W-:Y:S05]  /*2780*/  BRA.U !UP0, `(.L_x_16210) ;  /* 0x0000000108887547 */ /* 0x000fea000b800000 */
[----:B------:R-:W-:-:S09]  /*2790*/  UISETP.NE.AND UP0, UPT, UR4, 0x17, UPT ;  /* 0x000000170400788c */ /* 0x000fd2000bf05270 */
[----:B------:R-:W-:Y:S05]  /*27a0*/  BRA.U !UP0, `(.L_x_16211) ;  /* 0x0000000108407547 */ /* 0x000fea000b800000 */
[----:B------:R-:W-:-:S09]  /*27b0*/  UISETP.NE.AND UP0, UPT, UR4, 0x18, UPT ;  /* 0x000000180400788c */ /* 0x000fd2000bf05270 */
[----:B------:R-:W-:Y:S05]  /*27c0*/  BRA.U UP0, `(.L_x_16199) ;  /* 0x0000000500707547 */ /* 0x000fea000b800000 */
[----:B------:R-:W0:Y:S01]  /*27d0*/  I2F.U64 R9, R8 ;  /* 0x0000000800097312 */ /* 0x000e220000301000 */
[----:B------:R-:W-:Y:S01]  /*27e0*/  BSSY.RECONVERGENT B0, `(.L_x_16212) ;  /* 0x000000a000007945 */ /* 0x000fe20003800200 */
[----:B------:R-:W-:Y:S01]  /*27f0*/  IMAD.MOV.U32 R5, RZ, RZ, 0x7f ;  /* 0x0000007fff057424 */ /* 0x000fe200078e00ff */
[----:B0-----:R-:W-:-:S13]  /*2800*/  ISETP.GT.U32.AND P0, PT, R9, 0x43efffff, PT ;  /* 0x43efffff0900780c */ /* 0x001fda0003f04070 */
[----:B------:R-:W-:Y:S05]  /*2810*/  @P0 BRA `(.L_x_16213) ;  /* 0x0000000000180947 */ /* 0x000fea0003800000 */
[----:B------:R-:W-:-:S13]  /*2820*/  ISETP.GT.U32.AND P0, PT, R9, 0x3c7fffff, PT ;  /* 0x3c7fffff0900780c */ /* 0x000fda0003f04070 */
[----:B------:R-:W-:Y:S01]  /*2830*/  @P0 SHF.R.U32.HI R0, RZ, 0x14, R9 ;  /* 0x00000014ff000819 */ /* 0x000fe20000011609 */
[----:B------:R-:W-:-:S03]  /*2840*/  @!P0 FADD.FTZ R5, R9, 16384 ;  /* 0x4680000009058421 */ /* 0x000fc60000010000 */
[----:B------:R-:W-:-:S04]  /*2850*/  @P0 LOP3.LUT R0, R0, 0x1, RZ, 0xc0, !PT ;  /* 0x0000000100000812 */ /* 0x000fc800078ec0ff */
[----:B------:R-:W-:-:S04]  /*2860*/  @P0 IADD3 R0, PT, PT, R9, 0x407ffff, R0 ;  /* 0x0407ffff09000810 */ /* 0x000fc80007ffe000 */
[----:B------:R-:W-:-:S07]  /*2870*/  @P0 SHF.R.U32.HI R5, RZ, 0x14, R0 ;  /* 0x00000014ff050819 */ /* 0x000fce0000011600 */
.L_x_16213:
[----:B------:R-:W-:Y:S05]  /*2880*/  BSYNC.RECONVERGENT B0 ;  /* 0x0000000000007941 */ /* 0x000fea0003800200 */
.L_x_16212:
[----:B------:R0:W-:Y:S01]  /*2890*/  STG.E.U8 desc[UR36][R2.64], R5 ;  /* 0x0000000502007986 */ /* 0x0001e2000c101124 */
[----:B------:R-:W-:Y:S05]  /*28a0*/  BRA `(.L_x_16200) ;  /* 0x0000000400c47947 */ /* 0x000fea0003800000 */
.L_x_16211:
[----:B------:R-:W0:Y:S02]  /*28b0*/  I2F.U64 R9, R8 ;  /* 0x0000000800097312 */ /* 0x000e240000301000 */
[----:B0-----:R-:W-:-:S13]  /*28c0*/  ISETP.GE.U32.AND P1, PT, R9, 0x47800000, PT ;  /* 0x478000000900780c */ /* 0x001fda0003f26070 */
[----:B------:R-:W-:Y:S01]  /*28d0*/  @P1 IMAD.MOV.U32 R5, RZ, RZ, 0x7f ;  /* 0x0000007fff051424 */ /* 0x000fe200078e00ff */
[----:B------:R-:W-:-:S04]  /*28e0*/  @P1 ISETP.GT.U32.AND P0, PT, R9, 0x7f800000, PT ;  /* 0x7f8000000900180c */ /* 0x000fc80003f04070 */
[----:B------:R-:W-:-:S05]  /*28f0*/  @P1 SEL R5, R5, 0x7c, P0 ;  /* 0x0000007c05051807 */ /* 0x000fca0000000000 */
[----:B------:R0:W-:Y:S01]  /*2900*/  @P1 STG.E.U8 desc[UR36][R2.64], R5 ;  /* 0x0000000502001986 */ /* 0x0001e2000c101124 */
[----:B------:R-:W-:Y:S05]  /*2910*/  @P1 BRA `(.L_x_16200) ;  /* 0x0000000400a81947 */ /* 0x000fea0003800000 */
[----:B------:R-:W-:-:S13]  /*2920*/  ISETP.GT.U32.AND P0, PT, R9, 0x387fffff, PT ;  /* 0x387fffff0900780c */ /* 0x000fda0003f04070 */
[----:B------:R-:W-:Y:S01]  /*2930*/  @P0 SHF.R.U32.HI R0, RZ, 0x15, R9 ;  /* 0x00000015ff000819 */ /* 0x000fe20000011609 */
[----:B0-----:R-:W-:-:S03]  /*2940*/  @!P0 FADD.FTZ R5, R9, 128 ;  /* 0x4300000009058421 */ /* 0x001fc60000010000 */
[----:B------:R-:W-:Y:S02]  /*2950*/  @P0 LOP3.LUT R0, R0, 0x1, RZ, 0xc0, !PT ;  /* 0x0000000100000812 */ /* 0x000fe400078ec0ff */
[----:B------:R0:W-:Y:S02]  /*2960*/  @!P0 STG.E.U8 desc[UR36][R2.64], R5 ;  /* 0x0000000502008986 */ /* 0x0001e4000c101124 */
[----:B------:R-:W-:-:S04]  /*2970*/  @P0 IADD3 R0, PT, PT, R9, 0x80fffff, R0 ;  /* 0x080fffff09000810 */ /* 0x000fc80007ffe000 */
[----:B------:R-:W-:-:S05]  /*2980*/  @P0 SHF.R.U32.HI R7, RZ, 0x15, R0 ;  /* 0x00000015ff070819 */ /* 0x000fca0000011600 */
[----:B------:R0:W-:Y:S01]  /*2990*/  @P0 STG.E.U8 desc[UR36][R2.64], R7 ;  /* 0x0000000702000986 */ /* 0x0001e2000c101124 */
[----:B------:R-:W-:Y:S05]  /*29a0*/  BRA `(.L_x_16200) ;  /* 0x0000000400847947 */ /* 0x000fea0003800000 */
.L_x_16210:
[----:B------:R-:W0:Y:S02]  /*29b0*/  I2F.U64 R0, R8 ;  /* 0x0000000800007312 */ /* 0x000e240000301000 */
[----:B0-----:R-:W-:-:S05]  /*29c0*/  F2FP.BF16.F32.PACK_AB R0, RZ, R0 ;  /* 0x00000000ff00723e */ /* 0x001fca00000010ff */
[----:B------:R0:W-:Y:S01]  /*29d0*/  STG.E.U16 desc[UR36][R2.64], R0 ;  /* 0x0000000002007986 */ /* 0x0001e2000c101524 */
[----:B------:R-:W-:Y:S05]  /*29e0*/  BRA `(.L_x_16200) ;  /* 0x0000000400747947 */ /* 0x000fea0003800000 */
.L_x_16207:
        /* <DEDUP_REMOVED lines=10> */
.L_x_16216:
[----:B------:R-:W0:Y:S01]  /*2a90*/  I2F.U64 R9, R8 ;  /* 0x0000000800097312 */ /* 0x000e220000301000 */
[----:B------:R-:W-:Y:S01]  /*2aa0*/  BSSY.RECONVERGENT B0, `(.L_x_16217) ;  /* 0x0000011000007945 */ /* 0x000fe20003800200 */
[----:B------:R-:W-:Y:S02]  /*2ab0*/  MOV R0, 0x80 ;  /* 0x0000008000007802 */ /* 0x000fe40000000f00 */
[----:B0-----:R-:W-:-:S13]  /*2ac0*/  ISETP.GT.U32.AND P0, PT, R9, 0x437fffff, PT ;  /* 0x437fffff0900780c */ /* 0x001fda0003f04070 */
        /* <DEDUP_REMOVED lines=8> */
.L_x_16219:
[----:B------:R-:W-:-:S04]  /*2b50*/  SHF.R.U32.HI R0, RZ, 0x14, R9 ;  /* 0x00000014ff007819 */ /* 0x000fc80000011609 */
[----:B------:R-:W-:-:S04]  /*2b60*/  LOP3.LUT R0, R0, 0x1, RZ, 0xc0, !PT ;  /* 0x0000000100007812 */ /* 0x000fc800078ec0ff */
[----:B------:R-:W-:-:S04]  /*2b70*/  IADD3 R0, PT, PT, R9, 0x487ffff, R0 ;  /* 0x0487ffff09007810 */ /* 0x000fc80007ffe000 */
[----:B------:R-:W-:-:S04]  /*2b80*/  SHF.R.U32.HI R0, RZ, 0x14, R0 ;  /* 0x00000014ff007819 */ /* 0x000fc80000011600 */
[----:B------:R-:W-:-:S07]  /*2b90*/  LOP3.LUT R4, R0, 0xff, RZ, 0xc0, !PT ;  /* 0x000000ff00047812 */ /* 0x000fce00078ec0ff */
.L_x_16220:
[----:B------:R-:W-:-:S07]  /*2ba0*/  PRMT R0, R4, 0x7610, R0 ;  /* 0x0000761004007816 */ /* 0x000fce0000000000 */
.L_x_16218:
[----:B------:R-:W-:Y:S05]  /*2bb0*/  BSYNC.RECONVERGENT B0 ;  /* 0x0000000000007941 */ /* 0x000fea0003800200 */
.L_x_16217:
[----:B------:R0:W-:Y:S01]  /*2bc0*/  STG.E.U8 desc[UR36][R2.64], R0 ;  /* 0x0000000002007986 */ /* 0x0001e2000c101124 */
[----:B------:R-:W-:Y:S05]  /*2bd0*/  BRA `(.L_x_16200) ;  /* 0x0000000000f87947 */ /* 0x000fea0003800000 */
.L_x_16215:
[----:B------:R-:W0:Y:S01]  /*2be0*/  I2F.U64 R9, R8 ;  /* 0x0000000800097312 */ /* 0x000e220000301000 */
[----:B------:R-:W-:Y:S01]  /*2bf0*/  BSSY.RECONVERGENT B0, `(.L_x_16221) ;  /* 0x0000011000007945 */ /* 0x000fe20003800200 */
[----:B------:R-:W-:Y:S01]  /*2c00*/  IMAD.MOV.U32 R0, RZ, RZ, 0x80 ;  /* 0x00000080ff007424 */ /* 0x000fe200078e00ff */
        /* <DEDUP_REMOVED lines=9> */
.L_x_16223:
[----:B------:R-:W-:-:S04]  /*2ca0*/  SHF.R.U32.HI R0, RZ, 0x15, R9 ;  /* 0x00000015ff007819 */ /* 0x000fc80000011609 */
[----:B------:R-:W-:-:S04]  /*2cb0*/  LOP3.LUT R0, R0, 0x1, RZ, 0xc0, !PT ;  /* 0x0000000100007812 */ /* 0x000fc800078ec0ff */
[----:B------:R-:W-:-:S04]  /*2cc0*/  IADD3 R0, PT, PT, R9, 0x88fffff, R0 ;  /* 0x088fffff09007810 */ /* 0x000fc80007ffe000 */
[----:B------:R-:W-:-:S04]  /*2cd0*/  SHF.R.U32.HI R0, RZ, 0x15, R0 ;  /* 0x00000015ff007819 */ /* 0x000fc80000011600 */
[----:B------:R-:W-:-:S07]  /*2ce0*/  LOP3.LUT R4, R0, 0xff, RZ, 0xc0, !PT ;  /* 0x000000ff00047812 */ /* 0x000fce00078ec0ff */
.L_x_16224:
[----:B------:R-:W-:-:S07]  /*2cf0*/  PRMT R0, R4, 0x7610, R0 ;  /* 0x0000761004007816 */ /* 0x000fce0000000000 */
.L_x_16222:
[----:B------:R-:W-:Y:S05]  /*2d00*/  BSYNC.RECONVERGENT B0 ;  /* 0x0000000000007941 */ /* 0x000fea0003800200 */
.L_x_16221:
[----:B------:R0:W-:Y:S01]  /*2d10*/  STG.E.U8 desc[UR36][R2.64], R0 ;  /* 0x0000000002007986 */ /* 0x0001e2000c101124 */
[----:B------:R-:W-:Y:S05]  /*2d20*/  BRA `(.L_x_16200) ;  /* 0x0000000000a47947 */ /* 0x000fea0003800000 */
.L_x_16214:
[----:B------:R-:W-:-:S09]  /*2d30*/  UISETP.NE.AND UP0, UPT, UR4, 0x1c, UPT ;  /* 0x0000001c0400788c */ /* 0x000fd2000bf05270 */
[----:B------:R-:W-:Y:S05]  /*2d40*/  BRA.U !UP0, `(.L_x_16225) ;  /* 0x0000000108987547 */ /* 0x000fea000b800000 */
[----:B------:R-:W-:-:S09]  /*2d50*/  UISETP.NE.AND UP0, UPT, UR4, 0x1d, UPT ;  /* 0x0000001d0400788c */ /* 0x000fd2000bf05270 */
[----:B------:R-:W-:Y:S05]  /*2d60*/  BRA.U !UP0, `(.L_x_16226) ;  /* 0x0000000108887547 */ /* 0x000fea000b800000 */
[----:B------:R-:W-:-:S09]  /*2d70*/  UISETP.NE.AND UP0, UPT, UR4, 0x2c, UPT ;  /* 0x0000002c0400788c */ /* 0x000fd2000bf05270 */
[----:B------:R-:W-:Y:S05]  /*2d80*/  BRA.U !UP0, `(.L_x_16227) ;  /* 0x0000000108447547 */ /* 0x000fea000b800000 */
.L_x_16199:
        /* <DEDUP_REMOVED lines=16> */
.L_x_16228:
[----:B------:R-:W-:Y:S05]  /*2e90*/  BRA `(.L_x_16200) ;  /* 0x0000000000487947 */ /* 0x000fea0003800000 */
.L_x_16227:
[----:B------:R-:W0:Y:S01]  /*2ea0*/  I2F.U64 R9, R8 ;  /* 0x0000000800097312 */ /* 0x000e220000301000 */
[----:B------:R-:W-:Y:S01]  /*2eb0*/  IMAD.MOV.U32 R5, RZ, RZ, 0xff ;  /* 0x000000ffff057424 */ /* 0x000fe200078e00ff */
[----:B0-----:R-:W-:-:S04]  /*2ec0*/  SHF.R.U32.HI R4, RZ, 0x17, R9 ;  /* 0x00000017ff047819 */ /* 0x001fc80000011609 */
        /* <DEDUP_REMOVED lines=12> */
.L_x_16226:
[----:B------:R0:W-:Y:S01]  /*2f90*/  STG.E.64 desc[UR36][R2.64], R8 ;  /* 0x0000000802007986 */ /* 0x0001e2000c101b24 */
[----:B------:R-:W-:Y:S05]  /*2fa0*/  BRA `(.L_x_16200) ;  /* 0x0000000000047947 */ /* 0x000fea0003800000 */
.L_x_16225:
[----:B------:R0:W-:Y:S02]  /*2fb0*/  STG.E desc[UR36][R2.64], R6 ;  /* 0x0000000602007986 */ /* 0x0001e4000c101924 */
.L_x_16200:
[----:B------:R-:W-:Y:S05]  /*2fc0*/  BSYNC.RECONVERGENT B6 ;  /* 0x0000000000067941 */ /* 0x000fea0003800200 */
.L_x_16194:
[----:B------:R-:W-:-:S07]  /*2fd0*/  IADD3 R17, PT, PT, R17, 0x80, RZ ;  /* 0x0000008011117810 */ /* 0x000fce0007ffe0ff */
.L_x_16158:
[----:B------:R-:W-:Y:S05]  /*2fe0*/  BSYNC.RECONVERGENT B7 ;  /* 0x0000000000077941 */ /* 0x000fea0003800200 */
.L_x_16157:
        /* <DEDUP_REMOVED lines=307> */
.L_x_16231:
        /* <DEDUP_REMOVED lines=17> */
.L_x_16235:
[----:B------:R0:W5:Y:S01]  /*4430*/  LDG.E.U8 R4, desc[UR36][R2.64] ;  /* 0x0000002402047981 */ /* 0x000162000c1e1100 */
[----:B------:R-:W-:Y:S01]  /*4440*/  MOV R5, RZ ;  /* 0x000000ff00057202 */ /* 0x000fe20000000f00 */
[----:B------:R-:W-:Y:S06]  /*4450*/  BRA `(.L_x_16237) ;  /* 0x0000000c00407947 */ /* 0x000fec0003800000 */
.L_x_16234:
        /* <DEDUP_REMOVED lines=8> */
.L_x_16239:
[----:B------:R-:W2:Y:S02]  /*44e0*/  LDG.E R4, desc[UR36][R2.64] ;  /* 0x0000002402047981 */ /* 0x000ea4000c1e1900 */
[----:B--2---:R-:W-:Y:S01]  /*44f0*/  SHF.R.S32.HI R5, RZ, 0x1f, R4 ;  /* 0x0000001fff057819 */ /* 0x004fe20000011404 */
[----:B------:R-:W-:Y:S06]  /*4500*/  BRA `(.L_x_16237) ;  /* 0x0000000c00147947 */ /* 0x000fec0003800000 */
.L_x_16238:
[----:B------:R-:W2:Y:S02]  /*4510*/  LDG.E.S16 R4, desc[UR36][R2.64] ;  /* 0x0000002402047981 */ /* 0x000ea4000c1e1700 */
[----:B--2---:R-:W-:Y:S01]  /*4520*/  SHF.R.S32.HI R5, RZ, 0x1f, R4 ;  /* 0x0000001fff057819 */ /* 0x004fe20000011404 */
[----:B------:R-:W-:Y:S06]  /*4530*/  BRA `(.L_x_16237) ;  /* 0x0000000c00087947 */ /* 0x000fec0003800000 */
.L_x_16233:
        /* <DEDUP_REMOVED lines=9> */
.L_x_16241:
[----:B------:R-:W2:Y:S02]  /*45d0*/  LDG.E.U16 R2, desc[UR36][R2.64] ;  /* 0x0000002402027981 */ /* 0x000ea4000c1e1500 */
[----:B--2---:R-:W-:-:S06]  /*45e0*/  HADD2.F32 R4, -RZ, R2.H0_H0 ;  /* 0x20000002ff047230 */ /* 0x004fcc0000004100 */
[----:B------:R-:W0:Y:S01]  /*45f0*/  F2I.S64.TRUNC R4, R4 ;  /* 0x0000000400047311 */ /* 0x000e22000020d900 */
[----:B------:R-:W-:Y:S05]  /*4600*/  BRA `(.L_x_16237) ;  /* 0x0000000800d47947 */ /* 0x000fea0003800000 */
.L_x_16240:
        /* <DEDUP_REMOVED lines=9> */
.L_x_16243:
[----:B------:R-:W2:Y:S02]  /*46a0*/  LDG.E.U16 R2, desc[UR36][R2.64] ;  /* 0x0000002402027981 */ /* 0x000ea4000c1e1500 */
[----:B--2---:R-:W-:-:S06]  /*46b0*/  HADD2.F32 R4, -RZ, R2.H0_H0 ;  /* 0x20000002ff047230 */ /* 0x004fcc0000004100 */
[----:B------:R-:W0:Y:S01]  /*46c0*/  F2I.S64.TRUNC R4, R4 ;  /* 0x0000000400047311 */ /* 0x000e22000020d900 */
[----:B------:R-:W-:Y:S05]  /*46d0*/  BRA `(.L_x_16237) ;  /* 0x0000000800a07947 */ /* 0x000fea0003800000 */
.L_x_16242:
[----:B------:R-:W2:Y:S02]  /*46e0*/  LDG.E.64 R2, desc[UR36][R2.64] ;  /* 0x0000002402027981 */ /* 0x000ea4000c1e1b00 */
[----:B--2---:R0:W1:Y:S01]  /*46f0*/  F2I.S64.F64.TRUNC R4, R2 ;  /* 0x0000000200047311 */ /* 0x004062000030d900 */
[----:B------:R-:W-:Y:S05]  /*4700*/  BRA `(.L_x_16237) ;  /* 0x0000000800947947 */ /* 0x000fea0003800000 */
.L_x_16232:
        /* <DEDUP_REMOVED lines=13> */
.L_x_16246:
[----:B------:R-:W2:Y:S02]  /*47e0*/  LDG.E.64 R2, desc[UR36][R2.64] ;  /* 0x0000002402027981 */ /* 0x000ea4000c1e1b00 */
[----:B--2---:R0:W1:Y:S01]  /*47f0*/  F2I.S64.F64.TRUNC R4, R2 ;  /* 0x0000000200047311 */ /* 0x004062000030d900 */
[----:B------:R-:W-:Y:S05]  /*4800*/  BRA `(.L_x_16237) ;  /* 0x0000000800547947 */ /* 0x000fea0003800000 */
.L_x_16245:
        /* <DEDUP_REMOVED lines=26> */
.L_x_16248:
        /* <DEDUP_REMOVED lines=13> */
.L_x_16247:
[----:B------:R-:W2:Y:S02]  /*4a80*/  LDG.E.U16 R4, desc[UR36][R2.64] ;  /* 0x0000002402047981 */ /* 0x000ea4000c1e1500 */
[----:B--2---:R-:W-:-:S06]  /*4a90*/  IMAD.U32 R4, R4, 0x10000, RZ ;  /* 0x0001000004047824 */ /* 0x004fcc00078e00ff */
[----:B------:R-:W0:Y:S01]  /*4aa0*/  F2I.S64.TRUNC R4, R4 ;  /* 0x0000000400047311 */ /* 0x000e22000020d900 */
[----:B------:R-:W-:Y:S05]  /*4ab0*/  BRA `(.L_x_16237) ;  /* 0x0000000400a87947 */ /* 0x000fea0003800000 */
.L_x_16244:
        /* <DEDUP_REMOVED lines=11> */
.L_x_16251:
        /* <DEDUP_REMOVED lines=21> */
.L_x_16255:
[----:B------:R-:W-:Y:S05]  /*4cc0*/  BSYNC.RECONVERGENT B1 ;  /* 0x0000000000017941 */ /* 0x000fea0003800200 */
.L_x_16254:
[----:B------:R-:W-:Y:S01]  /*4cd0*/  IMAD.SHL.U32 R0, R0, 0x100000, RZ ;  /* 0x0010000000007824 */ /* 0x000fe200078e00ff */
[----:B------:R-:W-:-:S04]  /*4ce0*/  LEA R2, R2, 0x3b800000, 0x17 ;  /* 0x3b80000002027811 */ /* 0x000fc800078eb8ff */
[----:B------:R-:W-:-:S07]  /*4cf0*/  LOP3.LUT R4, R2, R0, R7, 0xfe, !PT ;  /* 0x0000000002047212 */ /* 0x000fce00078efe07 */
.L_x_16253:
[----:B------:R-:W-:Y:S05]  /*4d00*/  BSYNC.RECONVERGENT B0 ;  /* 0x0000000000007941 */ /* 0x000fea0003800200 */
.L_x_16252:
[----:B------:R-:W1:Y:S01]  /*4d10*/  F2I.S64.TRUNC R4, R4 ;  /* 0x0000000400047311 */ /* 0x000e62000020d900 */
[----:B------:R-:W-:Y:S05]  /*4d20*/  BRA `(.L_x_16237) ;  /* 0x00000004000c7947 */ /* 0x000fea0003800000 */
.L_x_16250:
        /* <DEDUP_REMOVED lines=21> */
.L_x_16259:
[----:B------:R-:W-:Y:S05]  /*4e80*/  BSYNC.RECONVERGENT B1 ;  /* 0x0000000000017941 */ /* 0x000fea0003800200 */
.L_x_16258:
[----:B------:R-:W-:Y:S01]  /*4e90*/  IMAD.SHL.U32 R0, R0, 0x200000, RZ ;  /* 0x0020000000007824 */ /* 0x000fe200078e00ff */
[----:B------:R-:W-:-:S04]  /*4ea0*/  LEA R2, R2, 0x37800000, 0x17 ;  /* 0x3780000002027811 */ /* 0x000fc800078eb8ff */
[----:B------:R-:W-:-:S07]  /*4eb0*/  LOP3.LUT R4, R2, R0, R7, 0xfe, !PT ;  /* 0x0000000002047212 */ /* 0x000fce00078efe07 */
.L_x_16257:
[----:B------:R-:W-:Y:S05]  /*4ec0*/  BSYNC.RECONVERGENT B0 ;  /* 0x0000000000007941 */ /* 0x000fea0003800200 */
.L_x_16256:
[----:B------:R-:W0:Y:S01]  /*4ed0*/  F2I.S64.TRUNC R4, R4 ;  /* 0x0000000400047311 */ /* 0x000e22000020d900 */
[----:B------:R-:W-:Y:S05]  /*4ee0*/  BRA `(.L_x_16237) ;  /* 0x00000000009c7947 */ /* 0x000fea0003800000 */
.L_x_16249:
        /* <DEDUP_REMOVED lines=14> */
.L_x_16263:
[----:B------:R-:W-:Y:S05]  /*4fd0*/  BSYNC.RECONVERGENT B0 ;  /* 0x0000000000007941 */ /* 0x000fea0003800200 */
.L_x_16262:
[----:B------:R-:W3:Y:S01]  /*4fe0*/  F2I.S64.TRUNC R4, R4 ;  /* 0x0000000400047311 */ /* 0x000ee2000020d900 */
[----:B------:R-:W-:Y:S05]  /*4ff0*/  BRA `(.L_x_16237) ;  /* 0x0000000000587947 */ /* 0x000fea0003800000 */
.L_x_16236:
        /* <DEDUP_REMOVED lines=16> */
.L_x_16264:
[----:B------:R-:W-:Y:S01]  /*5100*/  CS2R R4, SRZ ;  /* 0x0000000000047805 */ /* 0x000fe2000001ff00 */
[----:B------:R-:W-:Y:S06]  /*5110*/  BRA `(.L_x_16237) ;  /* 0x0000000000107947 */ /* 0x000fec0003800000 */
.L_x_16261:
[----:B------:R4:W5:Y:S01]  /*5120*/  LDG.E.64 R4, desc[UR36][R2.64] ;  /* 0x0000002402047981 */ /* 0x000962000c1e1b00 */
[----:B------:R-:W-:Y:S05]  /*5130*/  BRA `(.L_x_16237) ;  /* 0x0000000000087947 */ /* 0x000fea0003800000 */
.L_x_16260:
[----:B------:R0:W5:Y:S01]  /*5140*/  LDG.E R4, desc[UR36][R2.64] ;  /* 0x0000002402047981 */ /* 0x000162000c1e1900 */
[----:B------:R-:W-:-:S07]  /*5150*/  IMAD.MOV.U32 R5, RZ, RZ, RZ ;  /* 0x000000ffff057224 */ /* 0x000fce00078e00ff */
.L_x_16237:
[----:B------:R-:W0:Y:S02]  /*5160*/  LDCU.64 UR6, c[0x0][0x580] ;  /* 0x0000b000ff0677ac */ /* 0x000e240008000a00 */
[-C--:B012345:R-:W-:Y:S01]  /*5170*/  IMAD R3, R5, R4.reuse, RZ ;  /* 0x0000000405037224 */ /* 0x0bffe200078e02ff */
[----:B------:R-:W-:Y:S01]  /*5180*/  BSSY.RECONVERGENT B6, `(.L_x_16265) ;  /* 0x00000d6000067945 */ /* 0x000fe20003800200 */
[----:B------:R-:W-:Y:S01]  /*5190*/  IMAD.WIDE.U32 R6, R4, R4, RZ ;  /* 0x0000000404067225 */ /* 0x000fe200078e00ff */
[----:B------:R-:W-:-:S03]  /*51a0*/  UPRMT UR4, UR41, 0x9910, URZ ;  /* 0x0000991029047896 */ /* 0x000fc600080000ff */
[----:B------:R-:W-:Y:S01]  /*51b0*/  IMAD R9, R4, R5, R3 ;  /* 0x0000000504097224 */ /* 0x000fe200078e0203 */
[----:B------:R-:W-:Y:S01]  /*51c0*/  UISETP.GT.AND UP0, UPT, UR4, 0x9, UPT ;  /* 0x000000090400788c */ /* 0x000fe2000bf04270 */
[----:B------:R-:W-:Y:S02]  /*51d0*/  MOV R8, R6 ;  /* 0x0000000600087202 */ /* 0x000fe40000000f00 */
        /* <DEDUP_REMOVED lines=14> */
.L_x_16269:
[----:B------:R0:W-:Y:S01]  /*52c0*/  STG.E.U8 desc[UR36][R2.64], R6 ;  /* 0x0000000602007986 */ /* 0x0001e2000c101124 */
[----:B------:R-:W-:Y:S05]  /*52d0*/  BRA `(.L_x_16271) ;  /* 0x0000000c00007947 */ /* 0x000fea0003800000 */
.L_x_16268:
        /* <DEDUP_REMOVED lines=8> */
.L_x_16273:
[----:B------:R0:W-:Y:S01]  /*5360*/  STG.E desc[UR36][R2.64], R6 ;  /* 0x0000000602007986 */ /* 0x0001e2000c101924 */
[----:B------:R-:W-:Y:S05]  /*5370*/  BRA `(.L_x_16271) ;  /* 0x0000000800d87947 */ /* 0x000fea0003800000 */
.L_x_16272:
[----:B------:R0:W-:Y:S01]  /*5380*/  STG.E.U16 desc[UR36][R2.64], R6 ;  /* 0x0000000602007986 */ /* 0x0001e2000c101524 */
[----:B------:R-:W-:Y:S05]  /*5390*/  BRA `(.L_x_16271) ;  /* 0x0000000800d07947 */ /* 0x000fea0003800000 */
.L_x_16267:
        /* <DEDUP_REMOVED lines=9> */
.L_x_16275:
[----:B------:R-:W0:Y:S02]  /*5430*/  I2F.U64 R0, R8 ;  /* 0x0000000800007312 */ /* 0x000e240000301000 */
[----:B0-----:R-:W-:-:S05]  /*5440*/  F2FP.F16.F32.PACK_AB R0, RZ, R0 ;  /* 0x00000000ff00723e */ /* 0x001fca00000000ff */
[----:B------:R0:W-:Y:S01]  /*5450*/  STG.E.U16 desc[UR36][R2.64], R0 ;  /* 0x0000000002007986 */ /* 0x0001e2000c101524 */
[----:B------:R-:W-:Y:S05]  /*5460*/  BRA `(.L_x_16271) ;  /* 0x00000008009c7947 */ /* 0x000fea0003800000 */
.L_x_16274:
[----:B------:R-:W-:-:S09]  /*5470*/  UISETP.NE.AND UP0, UPT, UR4, 0x7, UPT ;  /* 0x000000070400788c */ /* 0x000fd2000bf05270 */
[----:B------:R-:W-:Y:S05]  /*5480*/  BRA.U !UP0, `(.L_x_16276) ;  /* 0x0000000108347547 */ /* 0x000fea000b800000 */
[----:B------:R-:W-:-:S09]  /*5490*/  UISETP.NE.AND UP0, UPT, UR4, 0x8, UPT ;  /* 0x000000080400788c */ /* 0x000fd2000bf05270 */
[----:B------:R-:W-:Y:S05]  /*54a0*/  BRA.U !UP0, `(.L_x_16277) ;  /* 0x0000000108187547 */ /* 0x000fea000b800000 */
[----:B------:R-:W-:-:S09]  /*54b0*/  UISETP.NE.AND UP0, UPT, UR4, 0x9, UPT ;  /* 0x000000090400788c */ /* 0x000fd2000bf05270 */
[----:B------:R-:W-:Y:S05]  /*54c0*/  BRA.U UP0, `(.L_x_16270) ;  /* 0x0000000500b87547 */ /* 0x000fea000b800000 */
[----:B------:R-:W0:Y:S01]  /*54d0*/  I2F.U64 R4, R8 ;  /* 0x0000000800047312 */ /* 0x000e220000301000 */
[----:B------:R-:W-:-:S05]  /*54e0*/  IMAD.MOV.U32 R5, RZ, RZ, RZ ;  /* 0x000000ffff057224 */ /* 0x000fca00078e00ff */
[----:B0-----:R0:W-:Y:S01]  /*54f0*/  STG.E.64 desc[UR36][R2.64], R4 ;  /* 0x0000000402007986 */ /* 0x0011e2000c101b24 */
[----:B------:R-:W-:Y:S05]  /*5500*/  BRA `(.L_x_16271) ;  /* 0x0000000800747947 */ /* 0x000fea0003800000 */
.L_x_16277:
[----:B------:R-:W0:Y:S02]  /*5510*/  I2F.U64 R8, R8 ;  /* 0x0000000800087312 */ /* 0x000e240000301000 */
[----:B0-----:R-:W-:-:S04]  /*5520*/  F2FP.F16.F32.PACK_AB R5, RZ, R8 ;  /* 0x00000008ff05723e */ /* 0x001fc800000000ff */
[----:B------:R-:W-:-:S05]  /*5530*/  PRMT R5, R5, 0x5410, RZ ;  /* 0x0000541005057816 */ /* 0x000fca00000000ff */
[----:B------:R0:W-:Y:S01]  /*5540*/  STG.E desc[UR36][R2.64], R5 ;  /* 0x0000000502007986 */ /* 0x0001e2000c101924 */
[----:B------:R-:W-:Y:S05]  /*5550*/  BRA `(.L_x_16271) ;  /* 0x0000000800607947 */ /* 0x000fea0003800000 */
.L_x_16276:
[----:B------:R-:W0:Y:S02]  /*5560*/  I2F.F64.U64 R4, R8 ;  /* 0x0000000800047312 */ /* 0x000e240000301800 */
[----:B0-----:R0:W-:Y:S01]  /*5570*/  STG.E.64 desc[UR36][R2.64], R4 ;  /* 0x0000000402007986 */ /* 0x0011e2000c101b24 */
[----:B------:R-:W-:Y:S05]  /*5580*/  BRA `(.L_x_16271) ;  /* 0x0000000800547947 */ /* 0x000fea0003800000 */
.L_x_16266:
        /* <DEDUP_REMOVED lines=12> */
.L_x_16281:
[----:B------:R-:W0:Y:S01]  /*5650*/  I2F.U64 R9, R8 ;  /* 0x0000000800097312 */ /* 0x000e220000301000 */
[----:B------:R-:W-:Y:S01]  /*5660*/  BSSY.RECONVERGENT B0, `(.L_x_16282) ;  /* 0x0000010000007945 */ /* 0x000fe20003800200 */
[----:B------:R-:W-:Y:S02]  /*5670*/  MOV R0, 0x80 ;  /* 0x0000008000007802 */ /* 0x000fe40000000f00 */
[----:B0-----:R-:W-:-:S13]  /*5680*/  ISETP.GT.U32.AND P0, PT, R9, 0x437fffff, PT ;  /* 0x437fffff0900780c */ /* 0x001fda0003f04070 */
        /* <DEDUP_REMOVED lines=13> */
.L_x_16283:
[----:B------:R-:W-:Y:S05]  /*5760*/  BSYNC.RECONVERGENT B0 ;  /* 0x0000000000007941 */ /* 0x000fea0003800200 */
.L_x_16282:
[----:B------:R0:W-:Y:S01]  /*5770*/  STG.E.U8 desc[UR36][R2.64], R0 ;  /* 0x0000000002007986 */ /* 0x0001e2000c101124 */
[----:B------:R-:W-:Y:S05]  /*5780*/  BRA `(.L_x_16271) ;  /* 0x0000000400d47947 */ /* 0x000fea0003800000 */
.L_x_16280:
[----:B------:R-:W0:Y:S01]  /*5790*/  I2F.U64 R9, R8 ;  /* 0x0000000800097312 */ /* 0x000e220000301000 */
[----:B------:R-:W-:Y:S01]  /*57a0*/  BSSY.RECONVERGENT B0, `(.L_x_16284) ;  /* 0x0000010000007945 */ /* 0x000fe20003800200 */
[----:B------:R-:W-:Y:S01]  /*57b0*/  HFMA2 R0, -RZ, RZ, 0, 7.62939453125e-06 ;  /* 0x00000080ff007431 */ /* 0x000fe200000001ff */
        /* <DEDUP_REMOVED lines=14> */
.L_x_16285:
[----:B------:R-:W-:Y:S05]  /*58a0*/  BSYNC.RECONVERGENT B0 ;  /* 0x0000000000007941 */ /* 0x000fea0003800200 */
.L_x_16284:
[----:B------:R0:W-:Y:S01]  /*58b0*/  STG.E.U8 desc[UR36][R2.64], R0 ;  /* 0x0000000002007986 */ /* 0x0001e2000c101124 */
[----:B------:R-:W-:Y:S05]  /*58c0*/  BRA `(.L_x_16271) ;  /* 0x0000000400847947 */ /* 0x000fea0003800000 */
.L_x_16279:
[----:B------:R-:W-:-:S09]  /*58d0*/  UISETP.NE.AND UP0, UPT, UR4, 0x1c, UPT ;  /* 0x0000001c0400788c */ /* 0x000fd2000bf05270 */
[----:B------:R-:W-:Y:S05]  /*58e0*/  BRA.U !UP0, `(.L_x_16286) ;  /* 0x0000000108547547 */ /* 0x000fea000b800000 */
[----:B------:R-:W-:-:S09]  /*58f0*/  UISETP.NE.AND UP0, UPT, UR4, 0x1d, UPT ;  /* 0x0000001d0400788c */ /* 0x000fd2000bf05270 */
[----:B------:R-:W-:Y:S05]  /*5900*/  BRA.U !UP0, `(.L_x_16287) ;  /* 0x0000000108447547 */ /* 0x000fea000b800000 */
[----:B------:R-:W-:-:S09]  /*5910*/  UISETP.NE.AND UP0, UPT, UR4, 0x2c, UPT ;  /* 0x0000002c0400788c */ /* 0x000fd2000bf05270 */
[----:B------:R-:W-:Y:S05]  /*5920*/  BRA.U UP0, `(.L_x_16270) ;  /* 0x0000000100a07547 */ /* 0x000fea000b800000 */
[----:B------:R-:W0:Y:S01]  /*5930*/  I2F.U64 R9, R8 ;  /* 0x0000000800097312 */ /* 0x000e220000301000 */
[----:B------:R-:W-:Y:S01]  /*5940*/  HFMA2 R5, -RZ, RZ, 0, 1.5199184417724609375e-05 ;  /* 0x000000ffff057431 */ /* 0x000fe200000001ff */
[----:B0-----:R-:W-:-:S04]  /*5950*/  SHF.R.U32.HI R4, RZ, 0x17, R9 ;  /* 0x00000017ff047819 */ /* 0x001fc80000011609 */
        /* <DEDUP_REMOVED lines=12> */
.L_x_16287:
[----:B------:R0:W-:Y:S01]  /*5a20*/  STG.E.64 desc[UR36][R2.64], R8 ;  /* 0x0000000802007986 */ /* 0x0001e2000c101b24 */
[----:B------:R-:W-:Y:S05]  /*5a30*/  BRA `(.L_x_16271) ;  /* 0x0000000400287947 */ /* 0x000fea0003800000 */
.L_x_16286:
[----:B------:R0:W-:Y:S01]  /*5a40*/  STG.E desc[UR36][R2.64], R6 ;  /* 0x0000000602007986 */ /* 0x0001e2000c101924 */
[----:B------:R-:W-:Y:S05]  /*5a50*/  BRA `(.L_x_16271) ;  /* 0x0000000400207947 */ /* 0x000fea0003800000 */
.L_x_16278:
        /* <DEDUP_REMOVED lines=11> */
.L_x_16289:
[----:B------:R-:W0:Y:S01]  /*5b10*/  I2F.F64.U64 R8, R8 ;  /* 0x0000000800087312 */ /* 0x000e220000301800 */
[----:B------:R-:W-:-:S05]  /*5b20*/  CS2R R10, SRZ ;  /* 0x00000000000a7805 */ /* 0x000fca000001ff00 */
[----:B0-----:R4:W-:Y:S01]  /*5b30*/  STG.E.128 desc[UR36][R2.64], R8 ;  /* 0x0000000802007986 */ /* 0x0019e2000c101d24 */
[----:B------:R-:W-:Y:S05]  /*5b40*/  BRA `(.L_x_16271) ;  /* 0x0000000000e47947 */ /* 0x000fea0003800000 */
.L_x_16288:
[----:B------:R-:W-:-:S09]  /*5b50*/  UISETP.NE.AND UP0, UPT, UR4, 0xf, UPT ;  /* 0x0000000f0400788c */ /* 0x000fd2000bf05270 */
[----:B------:R-:W-:Y:S05]  /*5b60*/  BRA.U !UP0, `(.L_x_16290) ;  /* 0x0000000108d07547 */ /* 0x000fea000b800000 */
[----:B------:R-:W-:-:S09]  /*5b70*/  UISETP.NE.AND UP0, UPT, UR4, 0x17, UPT ;  /* 0x000000170400788c */ /* 0x000fd2000bf05270 */
[----:B------:R-:W-:Y:S05]  /*5b80*/  BRA.U !UP0, `(.L_x_16291) ;  /* 0x0000000108847547 */ /* 0x000fea000b800000 */
[----:B------:R-:W-:-:S09]  /*5b90*/  UISETP.NE.AND UP0, UPT, UR4, 0x18, UPT ;  /* 0x000000180400788c */ /* 0x000fd2000bf05270 */
[----:B------:R-:W-:Y:S05]  /*5ba0*/  BRA.U !UP0, `(.L_x_16292) ;  /* 0x0000000108447547 */ /* 0x000fea000b800000 */
.L_x_16270:
        /* <DEDUP_REMOVED lines=16> */
.L_x_16293:
[----:B------:R-:W-:Y:S05]  /*5cb0*/  BRA `(.L_x_16271) ;  /* 0x0000000000887947 */ /* 0x000fea0003800000 */
.L_x_16292:
[----:B------:R-:W0:Y:S01]  /*5cc0*/  I2F.U64 R9, R8 ;  /* 0x0000000800097312 */ /* 0x000e220000301000 */
[----:B------:R-:W-:Y:S01]  /*5cd0*/  BSSY.RECONVERGENT B0, `(.L_x_16294) ;  /* 0x000000a000007945 */ /* 0x000fe20003800200 */
[----:B------:R-:W-:Y:S01]  /*5ce0*/  IMAD.MOV.U32 R5, RZ, RZ, 0x7f ;  /* 0x0000007fff057424 */ /* 0x000fe200078e00ff */
[----:B0-----:R-:W-:-:S13]  /*5cf0*/  ISETP.GT.U32.AND P0, PT, R9, 0x43efffff, PT ;  /* 0x43efffff0900780c */ /* 0x001fda0003f04070 */
[----:B------:R-:W-:Y:S05]  /*5d00*/  @P0 BRA `(.L_x_16295) ;  /* 0x0000000000180947 */ /* 0x000fea0003800000 */
[----:B------:R-:W-:-:S13]  /*5d10*/  ISETP.GE.U32.AND P0, PT, R9, 0x3c800000, PT ;  /* 0x3c8000000900780c */ /* 0x000fda0003f06070 */
[----:B------:R-:W-:-:S04]  /*5d20*/  @P0 SHF.R.U32.HI R0, RZ, 0x14, R9 ;  /* 0x00000014ff000819 */ /* 0x000fc80000011609 */
[----:B------:R-:W-:-:S04]  /*5d30*/  @P0 LOP3.LUT R0, R0, 0x1, RZ, 0xc0, !PT ;  /* 0x0000000100000812 */ /* 0x000fc800078ec0ff */
[----:B------:R-:W-:-:S04]  /*5d40*/  @P0 IADD3 R0, PT, PT, R9, 0x407ffff, R0 ;  /* 0x0407ffff09000810 */ /* 0x000fc80007ffe000 */
[----:B------:R-:W-:Y:S01]  /*5d50*/  @P0 SHF.R.U32.HI R5, RZ, 0x14, R0 ;  /* 0x00000014ff050819 */ /* 0x000fe20000011600 */
[----:B------:R-:W-:-:S07]  /*5d60*/  @!P0 FADD.FTZ R5, R9, 16384 ;  /* 0x4680000009058421 */ /* 0x000fce0000010000 */
.L_x_16295:
[----:B------:R-:W-:Y:S05]  /*5d70*/  BSYNC.RECONVERGENT B0 ;  /* 0x0000000000007941 */ /* 0x000fea0003800200 */
.L_x_16294:
[----:B------:R3:W-:Y:S01]  /*5d80*/  STG.E.U8 desc[UR36][R2.64], R5 ;  /* 0x0000000502007986 */ /* 0x0007e2000c101124 */
[----:B------:R-:W-:Y:S05]  /*5d90*/  BRA `(.L_x_16271) ;  /* 0x0000000000507947 */ /* 0x000fea0003800000 */
.L_x_16291:
[----:B------:R-:W0:Y:S02]  /*5da0*/  I2F.U64 R7, R8 ;  /* 0x0000000800077312 */ /* 0x000e240000301000 */
[----:B0-----:R-:W-:-:S13]  /*5db0*/  ISETP.GT.U32.AND P0, PT, R7, 0x477fffff, PT ;  /* 0x477fffff0700780c */ /* 0x001fda0003f04070 */
[----:B------:R-:W-:Y:S05]  /*5dc0*/  @P0 BRA `(.L_x_16296) ;  /* 0x0000000000240947 */ /* 0x000fea0003800000 */
[----:B------:R-:W-:-:S13]  /*5dd0*/  ISETP.GE.U32.AND P0, PT, R7, 0x38800000, PT ;  /* 0x388000000700780c */ /* 0x000fda0003f06070 */
[----:B------:R-:W-:-:S04]  /*5de0*/  @P0 SHF.R.U32.HI R0, RZ, 0x15, R7 ;  /* 0x00000015ff000819 */ /* 0x000fc80000011607 */
[----:B------:R-:W-:-:S04]  /*5df0*/  @P0 LOP3.LUT R0, R0, 0x1, RZ, 0xc0, !PT ;  /* 0x0000000100000812 */ /* 0x000fc800078ec0ff */
[C---:B------:R-:W-:Y:S01]  /*5e00*/  @P0 IADD3 R0, PT, PT, R7.reuse, 0x80fffff, R0 ;  /* 0x080fffff07000810 */ /* 0x040fe20007ffe000 */
[----:B------:R-:W-:-:S03]  /*5e10*/  @!P0 FADD.FTZ R7, R7, 128 ;  /* 0x4300000007078421 */ /* 0x000fc60000010000 */
[----:B------:R-:W-:-:S05]  /*5e20*/  @P0 SHF.R.U32.HI R5, RZ, 0x15, R0 ;  /* 0x00000015ff050819 */ /* 0x000fca0000011600 */
[----:B------:R1:W-:Y:S04]  /*5e30*/  @P0 STG.E.U8 desc[UR36][R2.64], R5 ;  /* 0x0000000502000986 */ /* 0x0003e8000c101124 */
[----:B------:R1:W-:Y:S01]  /*5e40*/  @!P0 STG.E.U8 desc[UR36][R2.64], R7 ;  /* 0x0000000702008986 */ /* 0x0003e2000c101124 */
[----:B------:R-:W-:Y:S05]  /*5e50*/  BRA `(.L_x_16271) ;  /* 0x0000000000207947 */ /* 0x000fea0003800000 */
.L_x_16296:
[----:B------:R-:W-:Y:S01]  /*5e60*/  HFMA2 R5, -RZ, RZ, 0, 7.569789886474609375e-06 ;  /* 0x0000007fff057431 */ /* 0x000fe200000001ff */
[----:B------:R-:W-:-:S04]  /*5e70*/  ISETP.GT.U32.AND P0, PT, R7, 0x7f800000, PT ;  /* 0x7f8000000700780c */ /* 0x000fc80003f04070 */
[----:B------:R-:W-:-:S05]  /*5e80*/  SEL R5, R5, 0x7c, P0 ;  /* 0x0000007c05057807 */ /* 0x000fca0000000000 */
[----:B------:R2:W-:Y:S01]  /*5e90*/  STG.E.U8 desc[UR36][R2.64], R5 ;  /* 0x0000000502007986 */ /* 0x0005e2000c101124 */
[----:B------:R-:W-:Y:S05]  /*5ea0*/  BRA `(.L_x_16271) ;  /* 0x00000000000c7947 */ /* 0x000fea0003800000 */
.L_x_16290:
[----:B------:R-:W0:Y:S02]  /*5eb0*/  I2F.U64 R0, R8 ;  /* 0x0000000800007312 */ /* 0x000e240000301000 */
[----:B0-----:R-:W-:-:S05]  /*5ec0*/  F2FP.BF16.F32.PACK_AB R0, RZ, R0 ;  /* 0x00000000ff00723e */ /* 0x001fca00000010ff */
[----:B------:R0:W-:Y:S02]  /*5ed0*/  STG.E.U16 desc[UR36][R2.64], R0 ;  /* 0x0000000002007986 */ /* 0x0001e4000c101524 */
.L_x_16271:
[----:B------:R-:W-:Y:S05]  /*5ee0*/  BSYNC.RECONVERGENT B6 ;  /* 0x0000000000067941 */ /* 0x000fea0003800200 */
.L_x_16265:
[----:B------:R-:W-:-:S07]  /*5ef0*/  VIADD R17, R17, 0x80 ;  /* 0x0000008011117836 */ /* 0x000fce0000000000 */
.L_x_16230:
[----:B------:R-:W-:Y:S05]  /*5f00*/  BSYNC.RECONVERGENT B7 ;  /* 0x0000000000077941 */ /* 0x000fea0003800200 */
.L_x_16229:
        /* <DEDUP_REMOVED lines=307> */
.L_x_16299:
        /* <DEDUP_REMOVED lines=17> */
.L_x_16303:
[----:B------:R0:W5:Y:S01]  /*7350*/  LDG.E.U8 R4, desc[UR36][R2.64] ;  /* 0x0000002402047981 */ /* 0x000162000c1e1100 */
[----:B------:R-:W-:Y:S01]  /*7360*/  IMAD.MOV.U32 R5, RZ, RZ, RZ ;  /* 0x000000ffff057224 */ /* 0x000fe200078e00ff */
[----:B------:R-:W-:Y:S06]  /*7370*/  BRA `(.L_x_16305) ;  /* 0x0000000c00407947 */ /* 0x000fec0003800000 */
.L_x_16302:
        /* <DEDUP_REMOVED lines=8> */
.L_x_16307:
[----:B------:R-:W2:Y:S02]  /*7400*/  LDG.E R4, desc[UR36][R2.64] ;  /* 0x0000002402047981 */ /* 0x000ea4000c1e1900 */
[----:B--2---:R-:W-:Y:S01]  /*7410*/  SHF.R.S32.HI R5, RZ, 0x1f, R4 ;  /* 0x0000001fff057819 */ /* 0x004fe20000011404 */
[----:B------:R-:W-:Y:S06]  /*7420*/  BRA `(.L_x_16305) ;  /* 0x0000000c00147947 */ /* 0x000fec0003800000 */
.L_x_16306:
[----:B------:R-:W2:Y:S02]  /*7430*/  LDG.E.S16 R4, desc[UR36][R2.64] ;  /* 0x0000002402047981 */ /* 0x000ea4000c1e1700 */
[----:B--2---:R-:W-:Y:S01]  /*7440*/  SHF.R.S32.HI R5, RZ, 0x1f, R4 ;  /* 0x0000001fff057819 */ /* 0x004fe20000011404 */
[----:B------:R-:W-:Y:S06]  /*7450*/  BRA `(.L_x_16305) ;  /* 0x0000000c00087947 */ /* 0x000fec0003800000 */
.L_x_16301:
[----:B------:R-:W-:-:S09]  /*7460*/  UISETP.GT.AND UP0, UPT, UR4, 0x6, UPT ;  /* 0x000000060400788c */ /* 0x000fd2000bf04270 */
[----:B------:R-:W-:Y:S05]  /*7470*/  BRA.U UP0, `(.L_x_16308) ;  /* 0x00000001002c7547 */ /* 0x000fea000b800000 */
[----:B------:R-:W-:-:S09]  /*7480*/  UISETP.NE.AND UP0, UPT, UR4, 0x5, UPT ;  /* 0x000000050400788c */ /* 0x000fd2000bf05270 */
[----:B------:R-:W-:Y:S05]  /*7490*/  BRA.U !UP0, `(.L_x_16309) ;  /* 0x0000000108147547 */ /* 0x000fea000b800000 */
[----:B------:R-:W-:-:S09]  /*74a0*/  UISETP.NE.AND UP0, UPT, UR4, 0x6, UPT ;  /* 0x000000060400788c */ /* 0x000fd2000bf05270 */
[----:B------:R-:W-:Y:S05]  /*74b0*/  BRA.U UP0, `(.L_x_16304) ;  /* 0x0000000900987547 */ /* 0x000fea000b800000 */
[----:B------:R-:W2:Y:S02]  /*74c0*/  LDG.E R2, desc[UR36][R2.64] ;  /* 0x0000002402027981 */ /* 0x000ea4000c1e1900 */
[----:B--2---:R3:W4:Y:S01]  /*74d0*/  F2I.S64.TRUNC R4, R2 ;  /* 0x0000000200047311 */ /* 0x004722000020d900 */
[----:B------:R-:W-:Y:S05]  /*74e0*/  BRA `(.L_x_16305) ;  /* 0x0000000800e47947 */ /* 0x000fea0003800000 */
.L_x_16309:
[----:B------:R-:W2:Y:S02]  /*74f0*/  LDG.E.U16 R2, desc[UR36][R2.64] ;  /* 0x0000002402027981 */ /* 0x000ea4000c1e1500 */
[----:B--2---:R-:W-:-:S06]  /*7500*/  HADD2.F32 R4, -RZ, R2.H0_H0 ;  /* 0x20000002ff047230 */ /* 0x004fcc0000004100 */
[----:B------:R-:W2:Y:S01]  /*7510*/  F2I.S64.TRUNC R4, R4 ;  /* 0x0000000400047311 */ /* 0x000ea2000020d900 */
[----:B------:R-:W-:Y:S05]  /*7520*/  BRA `(.L_x_16305) ;  /* 0x0000000800d47947 */ /* 0x000fea0003800000 */
.L_x_16308:
        /* <DEDUP_REMOVED lines=9> */
.L_x_16311:
[----:B------:R-:W2:Y:S02]  /*75c0*/  LDG.E.U16 R2, desc[UR36][R2.64] ;  /* 0x0000002402027981 */ /* 0x000ea4000c1e1500 */
[----:B--2---:R-:W-:-:S06]  /*75d0*/  HADD2.F32 R4, -RZ, R2.H0_H0 ;  /* 0x20000002ff047230 */ /* 0x004fcc0000004100 */
[----:B------:R-:W0:Y:S01]  /*75e0*/  F2I.S64.TRUNC R4, R4 ;  /* 0x0000000400047311 */ /* 0x000e22000020d900 */
[----:B------:R-:W-:Y:S05]  /*75f0*/  BRA `(.L_x_16305) ;  /* 0x0000000800a07947 */ /* 0x000fea0003800000 */
.L_x_16310:
[----:B------:R-:W2:Y:S02]  /*7600*/  LDG.E.64 R2, desc[UR36][R2.64] ;  /* 0x0000002402027981 */ /* 0x000ea4000c1e1b00 */
[----:B--2---:R0:W1:Y:S01]  /*7610*/  F2I.S64.F64.TRUNC R4, R2 ;  /* 0x0000000200047311 */ /* 0x004062000030d900 */
[----:B------:R-:W-:Y:S05]  /*7620*/  BRA `(.L_x_16305) ;  /* 0x0000000800947947 */ /* 0x000fea0003800000 */
.L_x_16300:
        /* <DEDUP_REMOVED lines=13> */
.L_x_16314:
[----:B------:R-:W2:Y:S02]  /*7700*/  LDG.E.64 R2, desc[UR36][R2.64] ;  /* 0x0000002402027981 */ /* 0x000ea4000c1e1b00 */
[----:B--2---:R0:W1:Y:S01]  /*7710*/  F2I.S64.F64.TRUNC R4, R2 ;  /* 0x0000000200047311 */ /* 0x004062000030d900 */
[----:B------:R-:W-:Y:S05]  /*7720*/  BRA `(.L_x_16305) ;  /* 0x0000000800547947 */ /* 0x000fea0003800000 */
.L_x_16313:
        /* <DEDUP_REMOVED lines=26> */
.L_x_16316:
        /* <DEDUP_REMOVED lines=13> */
.L_x_16315:
[----:B------:R-:W2:Y:S02]  /*79a0*/  LDG.E.U16 R4, desc[UR36][R2.64] ;  /* 0x0000002402047981 */ /* 0x000ea4000c1e1500 */
[----:B--2---:R-:W-:-:S06]  /*79b0*/  SHF.L.U32 R4, R4, 0x10, RZ ;  /* 0x0000001004047819 */ /* 0x004fcc00000006ff */
[----:B------:R-:W0:Y:S01]  /*79c0*/  F2I.S64.TRUNC R4, R4 ;  /* 0x0000000400047311 */ /* 0x000e22000020d900 */
[----:B------:R-:W-:Y:S05]  /*79d0*/  BRA `(.L_x_16305) ;  /* 0x0000000400a87947 */ /* 0x000fea0003800000 */
.L_x_16312:
        /* <DEDUP_REMOVED lines=11> */
.L_x_16319:
        /* <DEDUP_REMOVED lines=21> */
.L_x_16323:
[----:B------:R-:W-:Y:S05]  /*7be0*/  BSYNC.RECONVERGENT B1 ;  /* 0x0000000000017941 */ /* 0x000fea0003800200 */
.L_x_16322:
[----:B------:R-:W-:Y:S02]  /*7bf0*/  SHF.L.U32 R0, R0, 0x14, RZ ;  /* 0x0000001400007819 */ /* 0x000fe400000006ff */
[----:B------:R-:W-:-:S04]  /*7c00*/  LEA R2, R2, 0x3b800000, 0x17 ;  /* 0x3b80000002027811 */ /* 0x000fc800078eb8ff */
[----:B------:R-:W-:-:S07]  /*7c10*/  LOP3.LUT R4, R2, R0, R7, 0xfe, !PT ;  /* 0x0000000002047212 */ /* 0x000fce00078efe07 */
.L_x_16321:
[----:B------:R-:W-:Y:S05]  /*7c20*/  BSYNC.RECONVERGENT B0 ;  /* 0x0000000000007941 */ /* 0x000fea0003800200 */
.L_x_16320:
[----:B------:R-:W0:Y:S01]  /*7c30*/  F2I.S64.TRUNC R4, R4 ;  /* 0x0000000400047311 */ /* 0x000e22000020d900 */
[----:B------:R-:W-:Y:S05]  /*7c40*/  BRA `(.L_x_16305) ;  /* 0x00000004000c7947 */ /* 0x000fea0003800000 */
.L_x_16318:
        /* <DEDUP_REMOVED lines=21> */
.L_x_16327:
[----:B------:R-:W-:Y:S05]  /*7da0*/  BSYNC.RECONVERGENT B1 ;  /* 0x0000000000017941 */ /* 0x000fea0003800200 */
.L_x_16326:
[----:B------:R-:W-:Y:S01]  /*7db0*/  IMAD.SHL.U32 R0, R0, 0x200000, RZ ;  /* 0x0020000000007824 */ /* 0x000fe200078e00ff */
[----:B------:R-:W-:-:S04]  /*7dc0*/  LEA R2, R2, 0x37800000, 0x17 ;  /* 0x3780000002027811 */ /* 0x000fc800078eb8ff */
[----:B------:R-:W-:-:S07]  /*7dd0*/  LOP3.LUT R4, R2, R0, R7, 0xfe, !PT ;  /* 0x0000000002047212 */ /* 0x000fce00078efe07 */
.L_x_16325:
[----:B------:R-:W-:Y:S05]  /*7de0*/  BSYNC.RECONVERGENT B0 ;  /* 0x0000000000007941 */ /* 0x000fea0003800200 */
.L_x_16324:
[----:B------:R-:W0:Y:S01]  /*7df0*/  F2I.S64.TRUNC R4, R4 ;  /* 0x0000000400047311 */ /* 0x000e22000020d900 */
[----:B------:R-:W-:Y:S05]  /*7e00*/  BRA `(.L_x_16305) ;  /* 0x00000000009c7947 */ /* 0x000fea0003800000 */
.L_x_16317:
        /* <DEDUP_REMOVED lines=14> */
.L_x_16331:
[----:B------:R-:W-:Y:S05]  /*7ef0*/  BSYNC.RECONVERGENT B0 ;  /* 0x0000000000007941 */ /* 0x000fea0003800200 */
.L_x_16330:
[----:B------:R-:W0:Y:S01]  /*7f00*/  F2I.S64.TRUNC R4, R4 ;  /* 0x0000000400047311 */ /* 0x000e22000020d900 */
[----:B------:R-:W-:Y:S05]  /*7f10*/  BRA `(.L_x_16305) ;  /* 0x0000000000587947 */ /* 0x000fea0003800000 */
.L_x_16304:
        /* <DEDUP_REMOVED lines=16> */
.L_x_16332:
[----:B------:R-:W-:Y:S01]  /*8020*/  CS2R R4, SRZ ;  /* 0x0000000000047805 */ /* 0x000fe2000001ff00 */
[----:B------:R-:W-:Y:S06]  /*8030*/  BRA `(.L_x_16305) ;  /* 0x0000000000107947 */ /* 0x000fec0003800000 */
.L_x_16329:
[----:B------:R0:W5:Y:S01]  /*8040*/  LDG.E.64 R4, desc[UR36][R2.64] ;  /* 0x0000002402047981 */ /* 0x000162000c1e1b00 */
[----:B------:R-:W-:Y:S05]  /*8050*/  BRA `(.L_x_16305) ;  /* 0x0000000000087947 */ /* 0x000fea0003800000 */
.L_x_16328:
[----:B------:R0:W5:Y:S01]  /*8060*/  LDG.E R4, desc[UR36][R2.64] ;  /* 0x0000002402047981 */ /* 0x000162000c1e1900 */
[----:B------:R-:W-:-:S07]  /*8070*/  MOV R5, RZ ;  /* 0x000000ff00057202 */ /* 0x000fce0000000f00 */
.L_x_16305:
[----:B------:R-:W3:Y:S01]  /*8080*/  LDCU.64 UR6, c[0x0][0x580] ;  /* 0x0000b000ff0677ac */ /* 0x000ee20008000a00 */
[-C--:B012-45:R-:W-:Y:S01]  /*8090*/  IMAD R3, R5, R4.reuse, RZ ;  /* 0x0000000405037224 */ /* 0x0b7fe200078e02ff */
[----:B------:R-:W-:Y:S01]  /*80a0*/  BSSY.RECONVERGENT B6, `(.L_x_16333) ;  /* 0x00000d6000067945 */ /* 0x000fe20003800200 */
[----:B------:R-:W-:Y:S01]  /*80b0*/  IMAD.WIDE.U32 R6, R4, R4, RZ ;  /* 0x0000000404067225 */ /* 0x000fe200078e00ff */
[----:B------:R-:W-:-:S03]  /*80c0*/  UPRMT UR4, UR41, 0x9910, URZ ;  /* 0x0000991029047896 */ /* 0x000fc600080000ff */
[----:B------:R-:W-:Y:S01]  /*80d0*/  IMAD R9, R4, R5, R3 ;  /* 0x0000000504097224 */ /* 0x000fe200078e0203 */
[----:B------:R-:W-:Y:S01]  /*80e0*/  UISETP.GT.AND UP0, UPT, UR4, 0x9, UPT ;  /* 0x000000090400788c */ /* 0x000fe2000bf04270 */
[----:B------:R-:W-:-:S03]  /*80f0*/  IMAD.MOV.U32 R8, RZ, RZ, R6 ;  /* 0x000000ffff087224 */ /* 0x000fc600078e0006 */
[----:B------:R-:W-:Y:S02]  /*8100*/  IADD3 R9, PT, PT, R7, R9, RZ ;  /* 0x0000000907097210 */ /* 0x000fe40007ffe0ff */
        /* <DEDUP_REMOVED lines=13> */
.L_x_16337:
[----:B------:R0:W-:Y:S01]  /*81e0*/  STG.E.U8 desc[UR36][R2.64], R6 ;  /* 0x0000000602007986 */ /* 0x0001e2000c101124 */
[----:B------:R-:W-:Y:S05]  /*81f0*/  BRA `(.L_x_16339) ;  /* 0x0000000c00007947 */ /* 0x000fea0003800000 */
.L_x_16336:
        /* <DEDUP_REMOVED lines=8> */
.L_x_16341:
[----:B------:R0:W-:Y:S01]  /*8280*/  STG.E desc[UR36][R2.64], R6 ;  /* 0x0000000602007986 */ /* 0x0001e2000c101924 */
[----:B------:R-:W-:Y:S05]  /*8290*/  BRA `(.L_x_16339) ;  /* 0x0000000800d87947 */ /* 0x000fea0003800000 */
.L_x_16340:
[----:B------:R0:W-:Y:S01]  /*82a0*/  STG.E.U16 desc[UR36][R2.64], R6 ;  /* 0x0000000602007986 */ /* 0x0001e2000c101524 */
[----:B------:R-:W-:Y:S05]  /*82b0*/  BRA `(.L_x_16339) ;  /* 0x0000000800d07947 */ /* 0x000fea0003800000 */
.L_x_16335:
        /* <DEDUP_REMOVED lines=9> */
.L_x_16343:
[----:B------:R-:W0:Y:S02]  /*8350*/  I2F.U64 R0, R8 ;  /* 0x0000000800007312 */ /* 0x000e240000301000 */
[----:B0-----:R-:W-:-:S05]  /*8360*/  F2FP.F16.F32.PACK_AB R0, RZ, R0 ;  /* 0x00000000ff00723e */ /* 0x001fca00000000ff */
[----:B------:R0:W-:Y:S01]  /*8370*/  STG.E.U16 desc[UR36][R2.64], R0 ;  /* 0x0000000002007986 */ /* 0x0001e2000c101524 */
[----:B------:R-:W-:Y:S05]  /*8380*/  BRA `(.L_x_16339) ;  /* 0x00000008009c7947 */ /* 0x000fea0003800000 */
.L_x_16342:
        /* <DEDUP_REMOVED lines=10> */
.L_x_16345:
[----:B------:R-:W0:Y:S02]  /*8430*/  I2F.U64 R8, R8 ;  /* 0x0000000800087312 */ /* 0x000e240000301000 */
[----:B0-----:R-:W-:-:S04]  /*8440*/  F2FP.F16.F32.PACK_AB R5, RZ, R8 ;  /* 0x00000008ff05723e */ /* 0x001fc800000000ff */
[----:B------:R-:W-:-:S05]  /*8450*/  PRMT R5, R5, 0x5410, RZ ;  /* 0x0000541005057816 */ /* 0x000fca00000000ff */
[----:B------:R0:W-:Y:S01]  /*8460*/  STG.E desc[UR36][R2.64], R5 ;  /* 0x0000000502007986 */ /* 0x0001e2000c101924 */
[----:B------:R-:W-:Y:S05]  /*8470*/  BRA `(.L_x_16339) ;  /* 0x0000000800607947 */ /* 0x000fea0003800000 */
.L_x_16344:
[----:B------:R-:W0:Y:S02]  /*8480*/  I2F.F64.U64 R4, R8 ;  /* 0x0000000800047312 */ /* 0x000e240000301800 */
[----:B0-----:R0:W-:Y:S01]  /*8490*/  STG.E.64 desc[UR36][R2.64], R4 ;  /* 0x0000000402007986 */ /* 0x0011e2000c101b24 */
[----:B------:R-:W-:Y:S05]  /*84a0*/  BRA `(.L_x_16339) ;  /* 0x0000000800547947 */ /* 0x000fea0003800000 */
.L_x_16334:
        /* <DEDUP_REMOVED lines=12> */
.L_x_16349:
        /* <DEDUP_REMOVED lines=17> */
.L_x_16351:
[----:B------:R-:W-:Y:S05]  /*8680*/  BSYNC.RECONVERGENT B0 ;  /* 0x0000000000007941 */ /* 0x000fea0003800200 */
.L_x_16350:
[----:B------:R0:W-:Y:S01]  /*8690*/  STG.E.U8 desc[UR36][R2.64], R0 ;  /* 0x0000000002007986 */ /* 0x0001e2000c101124 */
[----:B------:R-:W-:Y:S05]  /*86a0*/  BRA `(.L_x_16339) ;  /* 0x0000000400d47947 */ /* 0x000fea0003800000 */
.L_x_16348:
        /* <DEDUP_REMOVED lines=17> */
.L_x_16353:
[----:B------:R-:W-:Y:S05]  /*87c0*/  BSYNC.RECONVERGENT B0 ;  /* 0x0000000000007941 */ /* 0x000fea0003800200 */
.L_x_16352:
[----:B------:R0:W-:Y:S01]  /*87d0*/  STG.E.U8 desc[UR36][R2.64], R0 ;  /* 0x0000000002007986 */ /* 0x0001e2000c101124 */
[----:B------:R-:W-:Y:S05]  /*87e0*/  BRA `(.L_x_16339) ;  /* 0x0000000400847947 */ /* 0x000fea0003800000 */
.L_x_16347:
[----:B------:R-:W-:-:S09]  /*87f0*/  UISETP.NE.AND UP0, UPT, UR4, 0x1c, UPT ;  /* 0x0000001c0400788c */ /* 0x000fd2000bf05270 */
[----:B------:R-:W-:Y:S05]  /*8800*/  BRA.U !UP0, `(.L_x_16354) ;  /* 0x0000000108547547 */ /* 0x000fea000b800000 */
[----:B------:R-:W-:-:S09]  /*8810*/  UISETP.NE.AND UP0, UPT, UR4, 0x1d, UPT ;  /* 0x0000001d0400788c */ /* 0x000fd2000bf05270 */
[----:B------:R-:W-:Y:S05]  /*8820*/  BRA.U !UP0, `(.L_x_16355) ;  /* 0x0000000108447547 */ /* 0x000fea000b800000 */
[----:B------:R-:W-:-:S09]  /*8830*/  UISETP.NE.AND UP0, UPT, UR4, 0x2c, UPT ;  /* 0x0000002c0400788c */ /* 0x000fd2000bf05270 */
[----:B------:R-:W-:Y:S05]  /*8840*/  BRA.U UP0, `(.L_x_16338) ;  /* 0x0000000100a07547 */ /* 0x000fea000b800000 */
        /* <DEDUP_REMOVED lines=15> */
.L_x_16355:
[----:B------:R0:W-:Y:S01]  /*8940*/  STG.E.64 desc[UR36][R2.64], R8 ;  /* 0x0000000802007986 */ /* 0x0001e2000c101b24 */
[----:B------:R-:W-:Y:S05]  /*8950*/  BRA `(.L_x_16339) ;  /* 0x0000000400287947 */ /* 0x000fea0003800000 */
.L_x_16354:
[----:B------:R0:W-:Y:S01]  /*8960*/  STG.E desc[UR36][R2.64], R6 ;  /* 0x0000000602007986 */ /* 0x0001e2000c101924 */
[----:B------:R-:W-:Y:S05]  /*8970*/  BRA `(.L_x_16339) ;  /* 0x0000000400207947 */ /* 0x000fea0003800000 */
.L_x_16346:
        /* <DEDUP_REMOVED lines=11> */
.L_x_16357:
[----:B------:R-:W0:Y:S01]  /*8a30*/  I2F.F64.U64 R8, R8 ;  /* 0x0000000800087312 */ /* 0x000e220000301800 */
[----:B------:R-:W-:-:S05]  /*8a40*/  CS2R R10, SRZ ;  /* 0x00000000000a7805 */ /* 0x000fca000001ff00 */
[----:B0-----:R4:W-:Y:S01]  /*8a50*/  STG.E.128 desc[UR36][R2.64], R8 ;  /* 0x0000000802007986 */ /* 0x0019e2000c101d24 */
[----:B------:R-:W-:Y:S05]  /*8a60*/  BRA `(.L_x_16339) ;  /* 0x0000000000e47947 */ /* 0x000fea0003800000 */
.L_x_16356:
[----:B------:R-:W-:-:S09]  /*8a70*/  UISETP.NE.AND UP0, UPT, UR4, 0xf, UPT ;  /* 0x0000000f0400788c */ /* 0x000fd2000bf05270 */
[----:B------:R-:W-:Y:S05]  /*8a80*/  BRA.U !UP0, `(.L_x_16358) ;  /* 0x0000000108d07547 */ /* 0x000fea000b800000 */
[----:B------:R-:W-:-:S09]  /*8a90*/  UISETP.NE.AND UP0, UPT, UR4, 0x17, UPT ;  /* 0x000000170400788c */ /* 0x000fd2000bf05270 */
[----:B------:R-:W-:Y:S05]  /*8aa0*/  BRA.U !UP0, `(.L_x_16359) ;  /* 0x0000000108847547 */ /* 0x000fea000b800000 */
[----:B------:R-:W-:-:S09]  /*8ab0*/  UISETP.NE.AND UP0, UPT, UR4, 0x18, UPT ;  /* 0x000000180400788c */ /* 0x000fd2000bf05270 */
[----:B------:R-:W-:Y:S05]  /*8ac0*/  BRA.U !UP0, `(.L_x_16360) ;  /* 0x0000000108447547 */ /* 0x000fea000b800000 */
.L_x_16338:
        /* <DEDUP_REMOVED lines=16> */
.L_x_16361:
[----:B------:R-:W-:Y:S05]  /*8bd0*/  BRA `(.L_x_16339) ;  /* 0x0000000000887947 */ /* 0x000fea0003800000 */
.L_x_16360:
        /* <DEDUP_REMOVED lines=11> */
.L_x_16363:
[----:B------:R-:W-:Y:S05]  /*8c90*/  BSYNC.RECONVERGENT B0 ;  /* 0x0000000000007941 */ /* 0x000fea0003800200 */
.L_x_16362:
[----:B------:R3:W-:Y:S01]  /*8ca0*/  STG.E.U8 desc[UR36][R2.64], R5 ;  /* 0x0000000502007986 */ /* 0x0007e2000c101124 */
[----:B------:R-:W-:Y:S05]  /*8cb0*/  BRA `(.L_x_16339) ;  /* 0x0000000000507947 */ /* 0x000fea0003800000 */
.L_x_16359:
        /* <DEDUP_REMOVED lines=12> */
.L_x_16364:
[----:B------:R-:W-:Y:S01]  /*8d80*/  IMAD.MOV.U32 R5, RZ, RZ, 0x7f ;  /* 0x0000007fff057424 */ /* 0x000fe200078e00ff */
[----:B------:R-:W-:-:S04]  /*8d90*/  ISETP.GT.U32.AND P0, PT, R7, 0x7f800000, PT ;  /* 0x7f8000000700780c */ /* 0x000fc80003f04070 */
[----:B------:R-:W-:-:S05]  /*8da0*/  SEL R5, R5, 0x7c, P0 ;  /* 0x0000007c05057807 */ /* 0x000fca0000000000 */
[----:B------:R2:W-:Y:S01]  /*8db0*/  STG.E.U8 desc[UR36][R2.64], R5 ;  /* 0x0000000502007986 */ /* 0x0005e2000c101124 */
[----:B------:R-:W-:Y:S05]  /*8dc0*/  BRA `(.L_x_16339) ;  /* 0x00000000000c7947 */ /* 0x000fea0003800000 */
.L_x_16358:
[----:B------:R-:W0:Y:S02]  /*8dd0*/  I2F.U64 R0, R8 ;  /* 0x0000000800007312 */ /* 0x000e240000301000 */
[----:B0-----:R-:W-:-:S05]  /*8de0*/  F2FP.BF16.F32.PACK_AB R0, RZ, R0 ;  /* 0x00000000ff00723e */ /* 0x001fca00000010ff */
[----:B------:R0:W-:Y:S02]  /*8df0*/  STG.E.U16 desc[UR36][R2.64], R0 ;  /* 0x0000000002007986 */ /* 0x0001e4000c101524 */
.L_x_16339:
[----:B------:R-:W-:Y:S05]  /*8e00*/  BSYNC.RECONVERGENT B6 ;  /* 0x0000000000067941 */ /* 0x000fea0003800200 */
.L_x_16333:
[----:B------:R-:W-:-:S07]  /*8e10*/  IADD3 R17, PT, PT, R17, 0x80, RZ ;  /* 0x0000008011117810 */ /* 0x000fce0007ffe0ff */
.L_x_16298:
[----:B------:R-:W-:Y:S05]  /*8e20*/  BSYNC.RECONVERGENT B7 ;  /* 0x0000000000077941 */ /* 0x000fea0003800200 */
.L_x_16297:
        /* <DEDUP_REMOVED lines=306> */
.L_x_16365:
[----:B------:R-:W0:Y:S01]  /*a150*/  LDCU.128 UR8, c[0x0][0x580] ;  /* 0x0000b000ff0877ac */ /* 0x000e220008000c00 */
[----:B------:R-:W-:-:S04]  /*a160*/  UPRMT UR4, UR42, 0x9910, URZ ;  /* 0x000099102a047896 */ /* 0x000fc800080000ff */
[----:B------:R-:W-:Y:S01]  /*a170*/  UISETP.GT.AND UP0, UPT, UR4, 0x9, UPT ;  /* 0x000000090400788c */ /* 0x000fe2000bf04270 */
[----:B0-----:R-:W-:Y:S02]  /*a180*/  IADD3 R16, P0, PT, R16, UR8, RZ ;  /* 0x0000000810107c10 */ /* 0x001fe4000ff1e0ff */
[----:B------:R-:W-:-:S03]  /*a190*/  IADD3 R4, P1, PT, R0, UR10, RZ ;  /* 0x0000000a00047c10 */ /* 0x000fc6000ff3e0ff */
[----:B------:R-:W-:Y:S01]  /*a1a0*/  IMAD.X R17, RZ, RZ, UR9, P0 ;  /* 0x00000009ff117e24 */ /* 0x000fe200080e06ff */
[----:B-123--:R-:W-:Y:S02]  /*a1b0*/  IADD3.X R5, PT, PT, RZ, UR11, RZ, P1, !PT ;  /* 0x0000000bff057c10 */ /* 0x00efe40008ffe4ff */
        /* <DEDUP_REMOVED lines=9> */
[----:B----4-:R-:W2:Y:S02]  /*a250*/  LDG.E.S8 R2, desc[UR36][R4.64] ;  /* 0x0000002404027981 */ /* 0x010ea4000c1e1300 */
[----:B--2---:R-:W-:Y:S01]  /*a260*/  SHF.R.S32.HI R3, RZ, 0x1f, R2 ;  /* 0x0000001fff037819 */ /* 0x004fe20000011402 */
[----:B------:R-:W-:Y:S06]  /*a270*/  BRA `(.L_x_16371) ;  /* 0x0000000c004c7947 */ /* 0x000fec0003800000 */
.L_x_16369:
[----:B----4-:R1:W5:Y:S01]  /*a280*/  LDG.E.U8 R2, desc[UR36][R4.64] ;  /* 0x0000002404027981 */ /* 0x010362000c1e1100 */
[----:B------:R-:W-:Y:S01]  /*a290*/  IMAD.MOV.U32 R3, RZ, RZ, RZ ;  /* 0x000000ffff037224 */ /* 0x000fe200078e00ff */
[----:B------:R-:W-:Y:S06]  /*a2a0*/  BRA `(.L_x_16371) ;  /* 0x0000000c00407947 */ /* 0x000fec0003800000 */
.L_x_16368:
[----:B------:R-:W-:-:S09]  /*a2b0*/  UISETP.NE.AND UP0, UPT, UR4, 0x2, UPT ;  /* 0x000000020400788c */ /* 0x000fd2000bf05270 */
[----:B------:R-:W-:Y:S05]  /*a2c0*/  BRA.U !UP0, `(.L_x_16372) ;  /* 0x0000000108247547 */ /* 0x000fea000b800000 */
[----:B------:R-:W-:-:S09]  /*a2d0*/  UISETP.NE.AND UP0, UPT, UR4, 0x3, UPT ;  /* 0x000000030400788c */ /* 0x000fd2000bf05270 */
[----:B------:R-:W-:Y:S05]  /*a2e0*/  BRA.U !UP0, `(.L_x_16373) ;  /* 0x0000000108107547 */ /* 0x000fea000b800000 */
[----:B------:R-:W-:-:S09]  /*a2f0*/  UISETP.NE.AND UP0, UPT, UR4, 0x4, UPT ;  /* 0x000000040400788c */ /* 0x000fd2000bf05270 */
[----:B------:R-:W-:Y:S05]  /*a300*/  BRA.U UP0, `(.L_x_16370) ;  /* 0x0000000900d07547 */ /* 0x000fea000b800000 */
[----:B----4-:R0:W5:Y:S01]  /*a310*/  LDG.E.64 R2, desc[UR36][R4.64] ;  /* 0x0000002404027981 */ /* 0x010162000c1e1b00 */
[----:B------:R-:W-:Y:S05]  /*a320*/  BRA `(.L_x_16371) ;  /* 0x0000000c00207947 */ /* 0x000fea0003800000 */
.L_x_16373:
[----:B----4-:R-:W2:Y:S02]  /*a330*/  LDG.E R2, desc[UR36][R4.64] ;  /* 0x0000002404027981 */ /* 0x010ea4000c1e1900 */
[----:B--2---:R-:W-:Y:S01]  /*a340*/  SHF.R.S32.HI R3, RZ, 0x1f, R2 ;  /* 0x0000001fff037819 */ /* 0x004fe20000011402 */
[----:B------:R-:W-:Y:S06]  /*a350*/  BRA `(.L_x_16371) ;  /* 0x0000000c00147947 */ /* 0x000fec0003800000 */
.L_x_16372:
[----:B----4-:R-:W2:Y:S02]  /*a360*/  LDG.E.S16 R2, desc[UR36][R4.64] ;  /* 0x0000002404027981 */ /* 0x010ea4000c1e1700 */
[----:B--2---:R-:W-:Y:S01]  /*a370*/  SHF.R.S32.HI R3, RZ, 0x1f, R2 ;  /* 0x0000001fff037819 */ /* 0x004fe20000011402 */
[----:B------:R-:W-:Y:S06]  /*a380*/  BRA `(.L_x_16371) ;  /* 0x0000000c00087947 */ /* 0x000fec0003800000 */
.L_x_16367:
[----:B------:R-:W-:-:S09]  /*a390*/  UISETP.GT.AND UP0, UPT, UR4, 0x6, UPT ;  /* 0x000000060400788c */ /* 0x000fd2000bf04270 */
[----:B------:R-:W-:Y:S05]  /*a3a0*/  BRA.U UP0, `(.L_x_16374) ;  /* 0x00000001002c7547 */ /* 0x000fea000b800000 */
[----:B------:R-:W-:-:S09]  /*a3b0*/  UISETP.NE.AND UP0, UPT, UR4, 0x5, UPT ;  /* 0x000000050400788c */ /* 0x000fd2000bf05270 */
[----:B------:R-:W-:Y:S05]  /*a3c0*/  BRA.U !UP0, `(.L_x_16375) ;  /* 0x0000000108147547 */ /* 0x000fea000b800000 */
[----:B------:R-:W-:-:S09]  /*a3d0*/  UISETP.NE.AND UP0, UPT, UR4, 0x6, UPT ;  /* 0x000000060400788c */ /* 0x000fd2000bf05270 */
[----:B------:R-:W-:Y:S05]  /*a3e0*/  BRA.U UP0, `(.L_x_16370) ;  /* 0x0000000900987547 */ /* 0x000fea000b800000 */
[----:B----4-:R-:W2:Y:S02]  /*a3f0*/  LDG.E R2, desc[UR36][R4.64] ;  /* 0x0000002404027981 */ /* 0x010ea4000c1e1900 */
[----:B--2---:R-:W0:Y:S01]  /*a400*/  F2I.S64.TRUNC R2, R2 ;  /* 0x0000000200027311 */ /* 0x004e22000020d900 */
[----:B------:R-:W-:Y:S05]  /*a410*/  BRA `(.L_x_16371) ;  /* 0x0000000800e47947 */ /* 0x000fea0003800000 */
.L_x_16375:
[----:B------:R-:W4:Y:S02]  /*a420*/  LDG.E.U16 R4, desc[UR36][R4.64] ;  /* 0x0000002404047981 */ /* 0x000f24000c1e1500 */
[----:B----4-:R-:W-:-:S06]  /*a430*/  HADD2.F32 R2, -RZ, R4.H0_H0 ;  /* 0x20000004ff027230 */ /* 0x010fcc0000004100 */
[----:B------:R-:W0:Y:S01]  /*a440*/  F2I.S64.TRUNC R2, R2 ;  /* 0x0000000200027311 */ /* 0x000e22000020d900 */
[----:B------:R-:W-:Y:S05]  /*a450*/  BRA `(.L_x_16371) ;  /* 0x0000000800d47947 */ /* 0x000fea0003800000 */
.L_x_16374:
[----:B------:R-:W-:-:S09]  /*a460*/  UISETP.NE.AND UP0, UPT, UR4, 0x7, UPT ;  /* 0x000000070400788c */ /* 0x000fd2000bf05270 */
[----:B------:R-:W-:Y:S05]  /*a470*/  BRA.U !UP0, `(.L_x_16376) ;  /* 0x00000001082c7547 */ /* 0x000fea000b800000 */
[----:B------:R-:W-:-:S09]  /*a480*/  UISETP.NE.AND UP0, UPT, UR4, 0x8, UPT ;  /* 0x000000080400788c */ /* 0x000fd2000bf05270 */
[----:B------:R-:W-:Y:S05]  /*a490*/  BRA.U !UP0, `(.L_x_16377) ;  /* 0x0000000108147547 */ /* 0x000fea000b800000 */
[----:B------:R-:W-:-:S09]  /*a4a0*/  UISETP.NE.AND UP0, UPT, UR4, 0x9, UPT ;  /* 0x000000090400788c */ /* 0x000fd2000bf05270 */
[----:B------:R-:W-:Y:S05]  /*a4b0*/  BRA.U UP0, `(.L_x_16370) ;  /* 0x0000000900647547 */ /* 0x000fea000b800000 */
[----:B----4-:R-:W2:Y:S02]  /*a4c0*/  LDG.E R2, desc[UR36][R4.64] ;  /* 0x0000002404027981 */ /* 0x010ea4000c1e1900 */
[----:B--2---:R-:W3:Y:S01]  /*a4d0*/  F2I.S64.TRUNC R2, R2 ;  /* 0x0000000200027311 */ /* 0x004ee2000020d900 */
[----:B------:R-:W-:Y:S05]  /*a4e0*/  BRA `(.L_x_16371) ;  /* 0x0000000800b07947 */ /* 0x000fea0003800000 */
.L_x_16377:
[----:B------:R-:W4:Y:S02]  /*a4f0*/  LDG.E.U16 R4, desc[UR36][R4.64] ;  /* 0x0000002404047981 */ /* 0x000f24000c1e1500 */
[----:B----4-:R-:W-:-:S06]  /*a500*/  HADD2.F32 R2, -RZ, R4.H0_H0 ;  /* 0x20000004ff027230 */ /* 0x010fcc0000004100 */
[----:B------:R-:W4:Y:S01]  /*a510*/  F2I.S64.TRUNC R2, R2 ;  /* 0x0000000200027311 */ /* 0x000f22000020d900 */
[----:B------:R-:W-:Y:S05]  /*a520*/  BRA `(.L_x_16371) ;  /* 0x0000000800a07947 */ /* 0x000fea0003800000 */
.L_x_16376:
[----:B----4-:R-:W2:Y:S02]  /*a530*/  LDG.E.64 R2, desc[UR36][R4.64] ;  /* 0x0000002404027981 */ /* 0x010ea4000c1e1b00 */
[----:B--2---:R-:W2:Y:S01]  /*a540*/  F2I.S64.F64.TRUNC R2, R2 ;  /* 0x0000000200027311 */ /* 0x004ea2000030d900 */
[----:B------:R-:W-:Y:S05]  /*a550*/  BRA `(.L_x_16371) ;  /* 0x0000000800947947 */ /* 0x000fea0003800000 */
.L_x_16366:
        /* <DEDUP_REMOVED lines=9> */
[----:B----4-:R-:W-:Y:S02]  /*a5f0*/  MOV R3, RZ ;  /* 0x000000ff00037202 */ /* 0x010fe40000000f00 */
[----:B--2---:R-:W-:-:S04]  /*a600*/  ISETP.NE.AND P0, PT, R4, RZ, PT ;  /* 0x000000ff0400720c */ /* 0x004fc80003f05270 */
[----:B------:R-:W-:Y:S01]  /*a610*/  SEL R2, RZ, 0x1, !P0 ;  /* 0x00000001ff027807 */ /* 0x000fe20004000000 */
[----:B------:R-:W-:Y:S08]  /*a620*/  BRA `(.L_x_16371) ;  /* 0x0000000800607947 */ /* 0x000ff00003800000 */
.L_x_16380:
[----:B----4-:R-:W2:Y:S02]  /*a630*/  LDG.E.64 R2, desc[UR36][R4.64] ;  /* 0x0000002404027981 */ /* 0x010ea4000c1e1b00 */
[----:B--2---:R-:W0:Y:S01]  /*a640*/  F2I.S64.F64.TRUNC R2, R2 ;  /* 0x0000000200027311 */ /* 0x004e22000030d900 */
[----:B------:R-:W-:Y:S05]  /*a650*/  BRA `(.L_x_16371) ;  /* 0x0000000800547947 */ /* 0x000fea0003800000 */
.L_x_16379:
[----:B------:R-:W-:-:S09]  /*a660*/  UISETP.NE.AND UP0, UPT, UR4, 0xf, UPT ;  /* 0x0000000f0400788c */ /* 0x000fd2000bf05270 */
[----:B------:R-:W-:Y:S05]  /*a670*/  BRA.U !UP0, `(.L_x_16381) ;  /* 0x0000000108947547 */ /* 0x000fea000b800000 */
[----:B------:R-:W-:-:S09]  /*a680*/  UISETP.NE.AND UP0, UPT, UR4, 0x17, UPT ;  /* 0x000000170400788c */ /* 0x000fd2000bf05270 */
[----:B------:R-:W-:Y:S05]  /*a690*/  BRA.U !UP0, `(.L_x_16382) ;  /* 0x0000000108587547 */ /* 0x000fea000b800000 */
[----:B------:R-:W-:-:S09]  /*a6a0*/  UISETP.NE.AND UP0, UPT, UR4, 0x18, UPT ;  /* 0x000000180400788c */ /* 0x000fd2000bf05270 */
[----:B------:R-:W-:Y:S05]  /*a6b0*/  BRA.U UP0, `(.L_x_16370) ;  /* 0x0000000500e47547 */ /* 0x000fea000b800000 */
[----:B------:R-:W2:Y:S01]  /*a6c0*/  LDG.E.U8 R0, desc[UR36][R4.64] ;  /* 0x0000002404007981 */ /* 0x000ea2000c1e1100 */
[----:B----4-:R-:W-:Y:S02]  /*a6d0*/  HFMA2 R6, -RZ, RZ, 0, 1.847743988037109375e-06 ;  /* 0x0000001fff067431 */ /* 0x010fe400000001ff */
        /* <DEDUP_REMOVED lines=18> */
.L_x_16382:
[----:B----4-:R-:W2:Y:S02]  /*a800*/  LDG.E.U8 R3, desc[UR36][R4.64] ;  /* 0x0000002404037981 */ /* 0x010ea4000c1e1100 */
        /* <DEDUP_REMOVED lines=12> */
.L_x_16381:
[----:B----4-:R-:W2:Y:S02]  /*a8d0*/  LDG.E.U16 R2, desc[UR36][R4.64] ;  /* 0x0000002404027981 */ /* 0x010ea4000c1e1500 */
[----:B--2---:R-:W-:-:S06]  /*a8e0*/  SHF.L.U32 R2, R2, 0x10, RZ ;  /* 0x0000001002027819 */ /* 0x004fcc00000006ff */
[----:B------:R-:W0:Y:S01]  /*a8f0*/  F2I.S64.TRUNC R2, R2 ;  /* 0x0000000200027311 */ /* 0x000e22000020d900 */
[----:B------:R-:W-:Y:S05]  /*a900*/  BRA `(.L_x_16371) ;  /* 0x0000000400a87947 */ /* 0x000fea0003800000 */
.L_x_16378:
        /* <DEDUP_REMOVED lines=8> */
[----:B----4-:R0:W5:Y:S01]  /*a990*/  LDG.E.U16 R2, desc[UR36][R4.64] ;  /* 0x0000002404027981 */ /* 0x010162000c1e1500 */
[----:B------:R-:W-:Y:S01]  /*a9a0*/  IMAD.MOV.U32 R3, RZ, RZ, RZ ;  /* 0x000000ffff037224 */ /* 0x000fe200078e00ff */
[----:B------:R-:W-:Y:S06]  /*a9b0*/  BRA `(.L_x_16371) ;  /* 0x00000004007c7947 */ /* 0x000fec0003800000 */
.L_x_16385:
[----:B------:R-:W2:Y:S01]  /*a9c0*/  LDG.E.U8 R4, desc[UR36][R4.64] ;  /* 0x0000002404047981 */ /* 0x000ea2000c1e1100 */
[----:B------:R-:W-:Y:S01]  /*a9d0*/  BSSY.RECONVERGENT B0, `(.L_x_16386) ;  /* 0x0000018000007945 */ /* 0x000fe20003800200 */
[----:B----4-:R-:W-:Y:S02]  /*a9e0*/  MOV R2, RZ ;  /* 0x000000ff00027202 */ /* 0x010fe40000000f00 */
        /* <DEDUP_REMOVED lines=18> */
.L_x_16389:
[----:B------:R-:W-:Y:S05]  /*ab10*/  BSYNC.RECONVERGENT B1 ;  /* 0x0000000000017941 */ /* 0x000fea0003800200 */
.L_x_16388:
[----:B------:R-:W-:Y:S02]  /*ab20*/  SHF.L.U32 R0, R0, 0x14, RZ ;  /* 0x0000001400007819 */ /* 0x000fe400000006ff */
[----:B------:R-:W-:-:S04]  /*ab30*/  LEA R2, R2, 0x3b800000, 0x17 ;  /* 0x3b80000002027811 */ /* 0x000fc800078eb8ff */
[----:B------:R-:W-:-:S07]  /*ab40*/  LOP3.LUT R2, R2, R0, R7, 0xfe, !PT ;  /* 0x0000000002027212 */ /* 0x000fce00078efe07 */
.L_x_16387:
[----:B------:R-:W-:Y:S05]  /*ab50*/  BSYNC.RECONVERGENT B0 ;  /* 0x0000000000007941 */ /* 0x000fea0003800200 */
.L_x_16386:
[----:B------:R-:W0:Y:S01]  /*ab60*/  F2I.S64.TRUNC R2, R2 ;  /* 0x0000000200027311 */ /* 0x000e22000020d900 */
[----:B------:R-:W-:Y:S05]  /*ab70*/  BRA `(.L_x_16371) ;  /* 0x00000004000c7947 */ /* 0x000fea0003800000 */
.L_x_16384:
[----:B------:R-:W2:Y:S01]  /*ab80*/  LDG.E.U8 R4, desc[UR36][R4.64] ;  /* 0x0000002404047981 */ /* 0x000ea2000c1e1100 */
[----:B------:R-:W-:Y:S01]  /*ab90*/  BSSY.RECONVERGENT B0, `(.L_x_16390) ;  /* 0x0000018000007945 */ /* 0x000fe20003800200 */
[----:B----4-:R-:W-:Y:S01]  /*aba0*/  IMAD.MOV.U32 R2, RZ, RZ, RZ ;  /* 0x000000ffff027224 */ /* 0x010fe200078e00ff */
        /* <DEDUP_REMOVED lines=18> */
.L_x_16393:
[----:B------:R-:W-:Y:S05]  /*acd0*/  BSYNC.RECONVERGENT B1 ;  /* 0x0000000000017941 */ /* 0x000fea0003800200 */
.L_x_16392:
[----:B------:R-:W-:Y:S01]  /*ace0*/  IMAD.SHL.U32 R0, R0, 0x200000, RZ ;  /* 0x0020000000007824 */ /* 0x000fe200078e00ff */
[----:B------:R-:W-:-:S04]  /*acf0*/  LEA R2, R2, 0x37800000, 0x17 ;  /* 0x3780000002027811 */ /* 0x000fc800078eb8ff */
[----:B------:R-:W-:-:S07]  /*ad00*/  LOP3.LUT R2, R2, R0, R7, 0xfe, !PT ;  /* 0x0000000002027212 */ /* 0x000fce00078efe07 */
.L_x_16391:
[----:B------:R-:W-:Y:S05]  /*ad10*/  BSYNC.RECONVERGENT B0 ;  /* 0x0000000000007941 */ /* 0x000fea0003800200 */
.L_x_16390:
[----:B------:R-:W0:Y:S01]  /*ad20*/  F2I.S64.TRUNC R2, R2 ;  /* 0x0000000200027311 */ /* 0x000e22000020d900 */
[----:B------:R-:W-:Y:S05]  /*ad30*/  BRA `(.L_x_16371) ;  /* 0x00000000009c7947 */ /* 0x000fea0003800000 */
.L_x_16383:
        /* <DEDUP_REMOVED lines=8> */
[----:B----4-:R-:W-:Y:S01]  /*adc0*/  HFMA2 R2, -RZ, RZ, 3.814697265625e-06, 0 ;  /* 0x00400000ff027431 */ /* 0x010fe200000001ff */
[----:B--2---:R-:W-:-:S13]  /*add0*/  ISETP.NE.AND P0, PT, R4, RZ, PT ;  /* 0x000000ff0400720c */ /* 0x004fda0003f05270 */
[----:B------:R-:W-:Y:S05]  /*ade0*/  @!P0 BRA `(.L_x_16397) ;  /* 0x00000000000c8947 */ /* 0x000fea0003800000 */
[----:B------:R-:W-:-:S13]  /*adf0*/  ISETP.NE.AND P0, PT, R4, 0xff, PT ;  /* 0x000000ff0400780c */ /* 0x000fda0003f05270 */
[----:B------:R-:W-:Y:S01]  /*ae00*/  @!P0 IMAD.MOV.U32 R2, RZ, RZ, 0x7f800001 ;  /* 0x7f800001ff028424 */ /* 0x000fe200078e00ff */
[----:B------:R-:W-:-:S07]  /*ae10*/  @P0 SHF.L.U32 R2, R4, 0x17, RZ ;  /* 0x0000001704020819 */ /* 0x000fce00000006ff */
.L_x_16397:
[----:B------:R-:W-:Y:S05]  /*ae20*/  BSYNC.RECONVERGENT B0 ;  /* 0x0000000000007941 */ /* 0x000fea0003800200 */
.L_x_16396:
[----:B------:R-:W0:Y:S01]  /*ae30*/  F2I.S64.TRUNC R2, R2 ;  /* 0x0000000200027311 */ /* 0x000e22000020d900 */
[----:B------:R-:W-:Y:S05]  /*ae40*/  BRA `(.L_x_16371) ;  /* 0x0000000000587947 */ /* 0x000fea0003800000 */
.L_x_16370:
[----:B------:R-:W-:Y:S01]  /*ae50*/  MOV R0, 0x0 ;  /* 0x0000000000007802 */ /* 0x000fe20000000f00 */
[----:B------:R-:W0:Y:S01]  /*ae60*/  LDCU.64 UR4, c[0x4][0x198] ;  /* 0x01003300ff0477ac */ /* 0x000e220008000a00 */
[----:B------:R-:W-:Y:S02]  /*ae70*/  HFMA2 R12, -RZ, RZ, 0, 5.9604644775390625e-08 ;  /* 0x00000001ff0c7431 */ /* 0x000fe400000001ff */
[----:B----4-:R-:W-:Y:S01]  /*ae80*/  IMAD.MOV.U32 R8, RZ, RZ, 0x4e ;  /* 0x0000004eff087424 */ /* 0x010fe200078e00ff */
        /* <DEDUP_REMOVED lines=12> */
.L_x_16398:
[----:B------:R-:W-:Y:S01]  /*af50*/  CS2R R2, SRZ ;  /* 0x0000000000027805 */ /* 0x000fe2000001ff00 */
[----:B------:R-:W-:Y:S06]  /*af60*/  BRA `(.L_x_16371) ;  /* 0x0000000000107947 */ /* 0x000fec0003800000 */
.L_x_16395:
[----:B----4-:R0:W5:Y:S01]  /*af70*/  LDG.E.64 R2, desc[UR36][R4.64] ;  /* 0x0000002404027981 */ /* 0x010162000c1e1b00 */
[----:B------:R-:W-:Y:S05]  /*af80*/  BRA `(.L_x_16371) ;  /* 0x0000000000087947 */ /* 0x000fea0003800000 */
.L_x_16394:
[----:B----4-:R0:W5:Y:S01]  /*af90*/  LDG.E R2, desc[UR36][R4.64] ;  /* 0x0000002404027981 */ /* 0x010162000c1e1900 */
[----:B------:R-:W-:-:S07]  /*afa0*/  MOV R3, RZ ;  /* 0x000000ff00037202 */ /* 0x000fce0000000f00 */
.L_x_16371:
[----:B------:R-:W-:Y:S01]  /*afb0*/  UPRMT UR4, UR41, 0x9910, URZ ;  /* 0x0000991029047896 */ /* 0x000fe200080000ff */
[-C--:B0-2345:R-:W-:Y:S02]  /*afc0*/  IMAD R7, R3, R2.reuse, RZ ;  /* 0x0000000203077224 */ /* 0x0bdfe400078e02ff */
[----:B-1----:R-:W-:Y:S01]  /*afd0*/  IMAD.WIDE.U32 R4, R2, R2, RZ ;  /* 0x0000000202047225 */ /* 0x002fe200078e00ff */
[----:B------:R-:W-:-:S03]  /*afe0*/  UISETP.GT.AND UP0, UPT, UR4, 0x9, UPT ;  /* 0x000000090400788c */ /* 0x000fc6000bf04270 */
[----:B------:R-:W-:Y:S01]  /*aff0*/  IMAD R7, R2, R3, R7 ;  /* 0x0000000302077224 */ /* 0x000fe200078e0207 */
[----:B------:R-:W-:-:S03]  /*b000*/  MOV R6, R4 ;  /* 0x0000000400067202 */ /* 0x000fc60000000f00 */
[----:B------:R-:W-:Y:S02]  /*b010*/  IMAD.IADD R7, R5, 0x1, R7 ;  /* 0x0000000105077824 */ /* 0x000fe400078e0207 */
        /* <DEDUP_REMOVED lines=11> */
.L_x_16402:
[----:B------:R-:W-:Y:S01]  /*b0d0*/  STG.E.U8 desc[UR36][R16.64], R4 ;  /* 0x0000000410007986 */ /* 0x000fe2000c101124 */
[----:B------:R-:W-:Y:S05]  /*b0e0*/  EXIT ;  /* 0x000000000000794d */ /* 0x000fea0003800000 */
.L_x_16401:
        /* <DEDUP_REMOVED lines=8> */
.L_x_16405:
[----:B------:R-:W-:Y:S01]  /*b170*/  STG.E desc[UR36][R16.64], R4 ;  /* 0x0000000410007986 */ /* 0x000fe2000c101924 */
[----:B------:R-:W-:Y:S05]  /*b180*/  EXIT ;  /* 0x000000000000794d */ /* 0x000fea0003800000 */
.L_x_16404:
[----:B------:R-:W-:Y:S01]  /*b190*/  STG.E.U16 desc[UR36][R16.64], R4 ;  /* 0x0000000410007986 */ /* 0x000fe2000c101524 */
[----:B------:R-:W-:Y:S05]  /*b1a0*/  EXIT ;  /* 0x000000000000794d */ /* 0x000fea0003800000 */
.L_x_16400:
[----:B------:R-:W-:-:S09]  /*b1b0*/  UISETP.GT.AND UP0, UPT, UR4, 0x6, UPT ;  /* 0x000000060400788c */ /* 0x000fd2000bf04270 */
[----:B------:R-:W-:Y:S05]  /*b1c0*/  BRA.U UP0, `(.L_x_16406) ;  /* 0x00000001002c7547 */ /* 0x000fea000b800000 */
[----:B------:R-:W-:-:S09]  /*b1d0*/  UISETP.NE.AND UP0, UPT, UR4, 0x5, UPT ;  /* 0x000000050400788c */ /* 0x000fd2000bf05270 */
[----:B------:R-:W-:Y:S05]  /*b1e0*/  BRA.U !UP0, `(.L_x_16407) ;  /* 0x0000000108147547 */ /* 0x000fea000b800000 */
[----:B------:R-:W-:-:S09]  /*b1f0*/  UISETP.NE.AND UP0, UPT, UR4, 0x6, UPT ;  /* 0x000000060400788c */ /* 0x000fd2000bf05270 */
[----:B------:R-:W-:Y:S05]  /*b200*/  BRA.U UP0, `(.L_x_16403) ;  /* 0x0000000500ec7547 */ /* 0x000fea000b800000 */
[----:B------:R-:W0:Y:S02]  /*b210*/  I2F.U64 R7, R6 ;  /* 0x0000000600077312 */ /* 0x000e240000301000 */
[----:B0-----:R-:W-:Y:S01]  /*b220*/  STG.E desc[UR36][R16.64], R7 ;  /* 0x0000000710007986 */ /* 0x001fe2000c101924 */
[----:B------:R-:W-:Y:S05]  /*b230*/  EXIT ;  /* 0x000000000000794d */ /* 0x000fea0003800000 */
.L_x_16407:
[----:B------:R-:W0:Y:S02]  /*b240*/  I2F.U64 R0, R6 ;  /* 0x0000000600007312 */ /* 0x000e240000301000 */
[----:B0-----:R-:W-:-:S05]  /*b250*/  F2FP.F16.F32.PACK_AB R0, RZ, R0 ;  /* 0x00000000ff00723e */ /* 0x001fca00000000ff */
[----:B------:R-:W-:Y:S01]  /*b260*/  STG.E.U16 desc[UR36][R16.64], R0 ;  /* 0x0000000010007986 */ /* 0x000fe2000c101524 */
[----:B------:R-:W-:Y:S05]  /*b270*/  EXIT ;  /* 0x000000000000794d */ /* 0x000fea0003800000 */
.L_x_16406:
        /* <DEDUP_REMOVED lines=8> */
[----:B0-----:R-:W-:Y:S01]  /*b300*/  STG.E.64 desc[UR36][R16.64], R2 ;  /* 0x0000000210007986 */ /* 0x001fe2000c101b24 */
[----:B------:R-:W-:Y:S05]  /*b310*/  EXIT ;  /* 0x000000000000794d */ /* 0x000fea0003800000 */
.L_x_16409:
[----:B------:R-:W0:Y:S02]  /*b320*/  I2F.U64 R6, R6 ;  /* 0x0000000600067312 */ /* 0x000e240000301000 */
[----:B0-----:R-:W-:-:S04]  /*b330*/  F2FP.F16.F32.PACK_AB R3, RZ, R6 ;  /* 0x00000006ff03723e */ /* 0x001fc800000000ff */
[----:B------:R-:W-:-:S05]  /*b340*/  PRMT R3, R3, 0x5410, RZ ;  /* 0x0000541003037816 */ /* 0x000fca00000000ff */
[----:B------:R-:W-:Y:S01]  /*b350*/  STG.E desc[UR36][R16.64], R3 ;  /* 0x0000000310007986 */ /* 0x000fe2000c101924 */
[----:B------:R-:W-:Y:S05]  /*b360*/  EXIT ;  /* 0x000000000000794d */ /* 0x000fea0003800000 */
.L_x_16408:
[----:B------:R-:W0:Y:S02]  /*b370*/  I2F.F64.U64 R2, R6 ;  /* 0x0000000600027312 */ /* 0x000e240000301800 */
[----:B0-----:R-:W-:Y:S01]  /*b380*/  STG.E.64 desc[UR36][R16.64], R2 ;  /* 0x0000000210007986 */ /* 0x001fe2000c101b24 */
[----:B------:R-:W-:Y:S05]  /*b390*/  EXIT ;  /* 0x000000000000794d */ /* 0x000fea0003800000 */
.L_x_16399:
        /* <DEDUP_REMOVED lines=12> */
.L_x_16413:
        /* <DEDUP_REMOVED lines=16> */
.L_x_16416:
[----:B------:R-:W-:-:S07]  /*b560*/  PRMT R8, R0, 0x7610, R8 ;  /* 0x0000761000087816 */ /* 0x000fce0000000008 */
.L_x_16415:
[----:B------:R-:W-:Y:S05]  /*b570*/  BSYNC.RECONVERGENT B0 ;  /* 0x0000000000007941 */ /* 0x000fea0003800200 */
.L_x_16414:
[----:B------:R-:W-:Y:S01]  /*b580*/  STG.E.U8 desc[UR36][R16.64], R8 ;  /* 0x0000000810007986 */ /* 0x000fe2000c101124 */
[----:B------:R-:W-:Y:S05]  /*b590*/  EXIT ;  /* 0x000000000000794d */ /* 0x000fea0003800000 */
.L_x_16412:
        /* <DEDUP_REMOVED lines=16> */
.L_x_16419:
[----:B------:R-:W-:-:S07]  /*b6a0*/  PRMT R8, R0, 0x7610, R8 ;  /* 0x0000761000087816 */ /* 0x000fce0000000008 */
.L_x_16418:
[----:B------:R-:W-:Y:S05]  /*b6b0*/  BSYNC.RECONVERGENT B0 ;  /* 0x0000000000007941 */ /* 0x000fea0003800200 */
.L_x_16417:
[----:B------:R-:W-:Y:S01]  /*b6c0*/  STG.E.U8 desc[UR36][R16.64], R8 ;  /* 0x0000000810007986 */ /* 0x000fe2000c101124 */
[----:B------:R-:W-:Y:S05]  /*b6d0*/  EXIT ;  /* 0x000000000000794d */ /* 0x000fea0003800000 */
.L_x_16411:
        /* <DEDUP_REMOVED lines=21> */
.L_x_16421:
[----:B------:R-:W-:Y:S01]  /*b830*/  STG.E.64 desc[UR36][R16.64], R6 ;  /* 0x0000000610007986 */ /* 0x000fe2000c101b24 */
[----:B------:R-:W-:Y:S05]  /*b840*/  EXIT ;  /* 0x000000000000794d */ /* 0x000fea0003800000 */
.L_x_16420:
[----:B------:R-:W-:Y:S01]  /*b850*/  STG.E desc[UR36][R16.64], R4 ;  /* 0x0000000410007986 */ /* 0x000fe2000c101924 */
[----:B------:R-:W-:Y:S05]  /*b860*/  EXIT ;  /* 0x000000000000794d */ /* 0x000fea0003800000 */
.L_x_16410:
        /* <DEDUP_REMOVED lines=11> */
.L_x_16423:
[----:B------:R-:W0:Y:S01]  /*b920*/  I2F.F64.U64 R8, R6 ;  /* 0x0000000600087312 */ /* 0x000e220000301800 */
[----:B------:R-:W-:-:S05]  /*b930*/  CS2R R10, SRZ ;  /* 0x00000000000a7805 */ /* 0x000fca000001ff00 */
[----:B0-----:R-:W-:Y:S01]  /*b940*/  STG.E.128 desc[UR36][R16.64], R8 ;  /* 0x0000000810007986 */ /* 0x001fe2000c101d24 */
[----:B------:R-:W-:Y:S05]  /*b950*/  EXIT ;  /* 0x000000000000794d */ /* 0x000fea0003800000 */
.L_x_16422:
[----:B------:R-:W-:-:S09]  /*b960*/  UISETP.NE.AND UP0, UPT, UR4, 0xf, UPT ;  /* 0x0000000f0400788c */ /* 0x000fd2000bf05270 */
[----:B------:R-:W-:Y:S05]  /*b970*/  BRA.U !UP0, `(.L_x_16424) ;  /* 0x0000000108d47547 */ /* 0x000fea000b800000 */
[----:B------:R-:W-:-:S09]  /*b980*/  UISETP.NE.AND UP0, UPT, UR4, 0x17, UPT ;  /* 0x000000170400788c */ /* 0x000fd2000bf05270 */
[----:B------:R-:W-:Y:S05]  /*b990*/  BRA.U !UP0, `(.L_x_16425) ;  /* 0x0000000108847547 */ /* 0x000fea000b800000 */
[----:B------:R-:W-:-:S09]  /*b9a0*/  UISETP.NE.AND UP0, UPT, UR4, 0x18, UPT ;  /* 0x000000180400788c */ /* 0x000fd2000bf05270 */
[----:B------:R-:W-:Y:S05]  /*b9b0*/  BRA.U !UP0, `(.L_x_16426) ;  /* 0x0000000108447547 */ /* 0x000fea000b800000 */
.L_x_16403:
        /* <DEDUP_REMOVED lines=16> */
.L_x_16427:
[----:B------:R-:W-:Y:S05]  /*bac0*/  EXIT ;  /* 0x000000000000794d */ /* 0x000fea0003800000 */
.L_x_16426:
        /* <DEDUP_REMOVED lines=11> */
.L_x_16429:
[----:B------:R-:W-:Y:S05]  /*bb80*/  BSYNC.RECONVERGENT B0 ;  /* 0x0000000000007941 */ /* 0x000fea0003800200 */
.L_x_16428:
[----:B------:R-:W-:Y:S01]  /*bb90*/  STG.E.U8 desc[UR36][R16.64], R3 ;  /* 0x0000000310007986 */ /* 0x000fe2000c101124 */
[----:B------:R-:W-:Y:S05]  /*bba0*/  EXIT ;  /* 0x000000000000794d */ /* 0x000fea0003800000 */
.L_x_16425:
[----:B------:R-:W0:Y:S02]  /*bbb0*/  I2F.U64 R7, R6 ;  /* 0x0000000600077312 */ /* 0x000e240000301000 */
[----:B0-----:R-:W-:-:S13]  /*bbc0*/  ISETP.GT.U32.AND P0, PT, R7, 0x477fffff, PT ;  /* 0x477fffff0700780c */ /* 0x001fda0003f04070 */
[----:B------:R-:W-:Y:S05]  /*bbd0*/  @P0 BRA `(.L_x_16430) ;  /* 0x0000000000280947 */ /* 0x000fea0003800000 */
[----:B------:R-:W-:-:S13]  /*bbe0*/  ISETP.GE.U32.AND P0, PT, R7, 0x38800000, PT ;  /* 0x388000000700780c */ /* 0x000fda0003f06070 */
[----:B------:R-:W-:-:S04]  /*bbf0*/  @P0 SHF.R.U32.HI R0, RZ, 0x15, R7 ;  /* 0x00000015ff000819 */ /* 0x000fc80000011607 */
[----:B------:R-:W-:-:S04]  /*bc00*/  @P0 LOP3.LUT R0, R0, 0x1, RZ, 0xc0, !PT ;  /* 0x0000000100000812 */ /* 0x000fc800078ec0ff */
[----:B------:R-:W-:-:S04]  /*bc10*/  @P0 IADD3 R0, PT, PT, R7, 0x80fffff, R0 ;  /* 0x080fffff07000810 */ /* 0x000fc80007ffe000 */
[----:B------:R-:W-:-:S05]  /*bc20*/  @P0 SHF.R.U32.HI R3, RZ, 0x15, R0 ;  /* 0x00000015ff030819 */ /* 0x000fca0000011600 */
[----:B------:R0:W-:Y:S01]  /*bc30*/  @P0 STG.E.U8 desc[UR36][R16.64], R3 ;  /* 0x0000000310000986 */ /* 0x0001e2000c101124 */
[----:B------:R-:W-:Y:S05]  /*bc40*/  @P0 EXIT ;  /* 0x000000000000094d */ /* 0x000fea0003800000 */
[----:B0-----:R-:W-:-:S05]  /*bc50*/  FADD.FTZ R3, R7, 128 ;  /* 0x4300000007037421 */ /* 0x001fca0000010000 */
[----:B------:R-:W-:Y:S01]  /*bc60*/  STG.E.U8 desc[UR36][R16.64], R3 ;  /* 0x0000000310007986 */ /* 0x000fe2000c101124 */
[----:B------:R-:W-:Y:S05]  /*bc70*/  EXIT ;  /* 0x000000000000794d */ /* 0x000fea0003800000 */
.L_x_16430:
[----:B------:R-:W-:Y:S01]  /*bc80*/  HFMA2 R3, -RZ, RZ, 0, 7.569789886474609375e-06 ;  /* 0x0000007fff037431 */ /* 0x000fe200000001ff */
[----:B------:R-:W-:-:S04]  /*bc90*/  ISETP.GT.U32.AND P0, PT, R7, 0x7f800000, PT ;  /* 0x7f8000000700780c */ /* 0x000fc80003f04070 */
[----:B------:R-:W-:-:S05]  /*bca0*/  SEL R3, R3, 0x7c, P0 ;  /* 0x0000007c03037807 */ /* 0x000fca0000000000 */
[----:B------:R-:W-:Y:S01]  /*bcb0*/  STG.E.U8 desc[UR36][R16.64], R3 ;  /* 0x0000000310007986 */ /* 0x000fe2000c101124 */
[----:B------:R-:W-:Y:S05]  /*bcc0*/  EXIT ;  /* 0x000000000000794d */ /* 0x000fea0003800000 */
.L_x_16424:
[----:B------:R-:W0:Y:S02]  /*bcd0*/  I2F.U64 R0, R6 ;  /* 0x0000000600007312 */ /* 0x000e240000301000 */
[----:B0-----:R-:W-:-:S05]  /*bce0*/  F2FP.BF16.F32.PACK_AB R0, RZ, R0 ;  /* 0x00000000ff00723e */ /* 0x001fca00000010ff */
[----:B------:R-:W-:Y:S01]  /*bcf0*/  STG.E.U16 desc[UR36][R16.64], R0 ;  /* 0x0000000010007986 */ /* 0x000fe2000c101524 */
[----:B------:R-:W-:Y:S05]  /*bd00*/  EXIT ;  /* 0x000000000000794d */ /* 0x000fea0003800000 */
.L_x_16431:
        /* <DEDUP_REMOVED lines=15> */
.L_x_68580:


//--------------------- .text._ZN2at6native27unrolled_elementwise_kernelIZNS0_50_GLOBAL__N__2680c7bb_12_PowKernel_cu_7dd49032_300329pow_tensor_scalar_kernel_implIllEEvRNS_18TensorIteratorBaseET0_EUllE_St5arrayIPcLm2EELi4E23TrivialOffsetCalculatorILi1EjESC_NS0_6memory12LoadWithCastILi1EEENSD_13StoreWithCastILi1EEEEEviT_S6_T2_T3_T4_T5_ --------------------------
	.section	.text._ZN2at6native27unrolled_elementwise_kernelIZNS0_50_GLOBAL__N__2680c7bb_12_PowKernel_cu_7dd49032_300329pow_tensor_scalar_kernel_implIllEEvRNS_18TensorIteratorBaseET0_EUllE_St5arrayIPcLm2EELi4E23TrivialOffsetCalculatorILi1EjESC_NS0_6memory12LoadWithCastILi1EEENSD_13StoreWithCastILi1EEEEEviT_S6_T2_T3_T4_T5_,"ax",@progbits
	.align	128
        .global         _ZN2at6native27unrolled_elementwise_kernelIZNS0_50_GLOBAL__N__2680c7bb_12_PowKernel_cu_7dd49032_300329pow_tensor_scalar_kernel_implIllEEvRNS_18TensorIteratorBaseET0_EUllE_St5arrayIPcLm2EELi4E23TrivialOffsetCalculatorILi1EjESC_NS0_6memory12LoadWithCastILi1EEENSD_13StoreWithCastILi1EEEEEviT_S6_T2_T3_T4_T5_
        .type           _ZN2at6native27unrolled_elementwise_kernelIZNS0_50_GLOBAL__N__2680c7bb_12_PowKernel_cu_7dd49032_300329pow_tensor_scalar_kernel_implIllEEvRNS_18TensorIteratorBaseET0_EUllE_St5arrayIPcLm2EELi4E23TrivialOffsetCalculatorILi1EjESC_NS0_6memory12LoadWithCastILi1EEENSD_13StoreWithCastILi1EEEEEviT_S6_T2_T3_T4_T5_,@function
        .size           _ZN2at6native27unrolled_elementwise_kernelIZNS0_50_GLOBAL__N__2680c7bb_12_PowKernel_cu_7dd49032_300329pow_tensor_scalar_kernel_implIllEEvRNS_18TensorIteratorBaseET0_EUllE_St5arrayIPcLm2EELi4E23TrivialOffsetCalculatorILi1EjESC_NS0_6memory12LoadWithCastILi1EEENSD_13StoreWithCastILi1EEEEEviT_S6_T2_T3_T4_T5_,(.L_x_68581 - _ZN2at6native27unrolled_elementwise_kernelIZNS0_50_GLOBAL__N__2680c7bb_12_PowKernel_cu_7dd49032_300329pow_tensor_scalar_kernel_implIllEEvRNS_18TensorIteratorBaseET0_EUllE_St5arrayIPcLm2EELi4E23TrivialOffsetCalculatorILi1EjESC_NS0_6memory12LoadWithCastILi1EEENSD_13StoreWithCastILi1EEEEEviT_S6_T2_T3_T4_T5_)
        .other          _ZN2at6native27unrolled_elementwise_kernelIZNS0_50_GLOBAL__N__2680c7bb_12_PowKernel_cu_7dd49032_300329pow_tensor_scalar_kernel_implIllEEvRNS_18TensorIteratorBaseET0_EUllE_St5arrayIPcLm2EELi4E23TrivialOffsetCalculatorILi1EjESC_NS0_6memory12LoadWithCastILi1EEENSD_13StoreWithCastILi1EEEEEviT_S6_T2_T3_T4_T5_,@"STO_CUDA_ENTRY STV_DEFAULT"
_ZN2at6native27unrolled_elementwise_kernelIZNS0_50_GLOBAL__N__2680c7bb_12_PowKernel_cu_7dd49032_300329pow_tensor_scalar_kernel_implIllEEvRNS_18TensorIteratorBaseET0_EUllE_St5arrayIPcLm2EELi4E23TrivialOffsetCalculatorILi1EjESC_NS0_6memory12LoadWithCastILi1EEENSD_13StoreWithCastILi1EEEEEviT_S6_T2_T3_T4_T5_:
.text._ZN2at6native27unrolled_elementwise_kernelIZNS0_50_GLOBAL__N__2680c7bb_12_PowKernel_cu_7dd49032_300329pow_tensor_scalar_kernel_implIllEEvRNS_18TensorIteratorBaseET0_EUllE_St5arrayIPcLm2EELi4E23TrivialOffsetCalculatorILi1EjESC_NS0_6memory12LoadWithCastILi1EEENSD_13StoreWithCastILi1EEEEEviT_S6_T2_T3_T4_T5_:
        /* <DEDUP_REMOVED lines=32> */
.L_x_16437:
[----:B------:R1:W5:Y:S01]  /*0200*/  LDG.E.U8 R16, desc[UR36][R4.64] ;  /* 0x0000002404107981 */ /* 0x000362000c1e1100 */
[----:B------:R-:W-:Y:S01]  /*0210*/  IMAD.MOV.U32 R17, RZ, RZ, RZ ;  /* 0x000000ffff117224 */ /* 0x000fe200078e00ff */
[----:B------:R-:W-:Y:S06]  /*0220*/  BRA `(.L_x_16439) ;  /* 0x0000000c00447947 */ /* 0x000fec0003800000 */
.L_x_16436:
        /* <DEDUP_REMOVED lines=8> */
.L_x_16441:
[----:B------:R-:W2:Y:S02]  /*02b0*/  LDG.E R16, desc[UR36][R4.64] ;  /* 0x0000002404107981 */ /* 0x000ea4000c1e1900 */
[----:B--2---:R-:W-:Y:S01]  /*02c0*/  SHF.R.S32.HI R17, RZ, 0x1f, R16 ;  /* 0x0000001fff117819 */ /* 0x004fe20000011410 */
[----:B------:R-:W-:Y:S06]  /*02d0*/  BRA `(.L_x_16439) ;  /* 0x0000000c00187947 */ /* 0x000fec0003800000 */
.L_x_16440:
[----:B------:R-:W2:Y:S02]  /*02e0*/  LDG.E.S16 R16, desc[UR36][R4.64] ;  /* 0x0000002404107981 */ /* 0x000ea4000c1e1700 */
[----:B--2---:R-:W-:Y:S01]  /*02f0*/  SHF.R.S32.HI R17, RZ, 0x1f, R16 ;  /* 0x0000001fff117819 */ /* 0x004fe20000011410 */
[----:B------:R-:W-:Y:S06]  /*0300*/  BRA `(.L_x_16439) ;  /* 0x0000000c000c7947 */ /* 0x000fec0003800000 */
.L_x_16435:
        /* <DEDUP_REMOVED lines=9> */
.L_x_16443:
[----:B------:R-:W2:Y:S02]  /*03a0*/  LDG.E.U16 R4, desc[UR36][R4.64] ;  /* 0x0000002404047981 */ /* 0x000ea4000c1e1500 */
[----:B--2---:R-:W-:-:S06]  /*03b0*/  HADD2.F32 R16, -RZ, R4.H0_H0 ;  /* 0x20000004ff107230 */ /* 0x004fcc0000004100 */
[----:B------:R-:W0:Y:S01]  /*03c0*/  F2I.S64.TRUNC R16, R16 ;  /* 0x0000001000107311 */ /* 0x000e22000020d900 */
[----:B------:R-:W-:Y:S05]  /*03d0*/  BRA `(.L_x_16439) ;  /* 0x0000000800d87947 */ /* 0x000fea0003800000 */
.L_x_16442:
        /* <DEDUP_REMOVED lines=9> */
.L_x_16445:
[----:B------:R-:W2:Y:S02]  /*0470*/  LDG.E.U16 R4, desc[UR36][R4.64] ;  /* 0x0000002404047981 */ /* 0x000ea4000c1e1500 */
[----:B--2---:R-:W-:-:S06]  /*0480*/  HADD2.F32 R16, -RZ, R4.H0_H0 ;  /* 0x20000004ff107230 */ /* 0x004fcc0000004100 */
[----:B------:R-:W4:Y:S01]  /*0490*/  F2I.S64.TRUNC R16, R16 ;  /* 0x0000001000107311 */ /* 0x000f22000020d900 */
[----:B------:R-:W-:Y:S05]  /*04a0*/  BRA `(.L_x_16439) ;  /* 0x0000000800a47947 */ /* 0x000fea0003800000 */
.L_x_16444:
[----:B------:R-:W2:Y:S02]  /*04b0*/  LDG.E.64 R4, desc[UR36][R4.64] ;  /* 0x0000002404047981 */ /* 0x000ea4000c1e1b00 */
[----:B--2---:R2:W3:Y:S01]  /*04c0*/  F2I.S64.F64.TRUNC R16, R4 ;  /* 0x0000000400107311 */ /* 0x0044e2000030d900 */
[----:B------:R-:W-:Y:S05]  /*04d0*/  BRA `(.L_x_16439) ;  /* 0x0000000800987947 */ /* 0x000fea0003800000 */
.L_x_16434:
        /* <DEDUP_REMOVED lines=13> */
.L_x_16448:
[----:B------:R-:W2:Y:S02]  /*05b0*/  LDG.E.64 R4, desc[UR36][R4.64] ;  /* 0x0000002404047981 */ /* 0x000ea4000c1e1b00 */
[----:B--2---:R0:W1:Y:S01]  /*05c0*/  F2I.S64.F64.TRUNC R16, R4 ;  /* 0x0000000400107311 */ /* 0x004062000030d900 */
[----:B------:R-:W-:Y:S05]  /*05d0*/  BRA `(.L_x_16439) ;  /* 0x0000000800587947 */ /* 0x000fea0003800000 */
.L_x_16447:
        /* <DEDUP_REMOVED lines=26> */
.L_x_16450:
        /* <DEDUP_REMOVED lines=14> */
.L_x_16449:
[----:B------:R-:W2:Y:S02]  /*0860*/  LDG.E.U16 R16, desc[UR36][R4.64] ;  /* 0x0000002404107981 */ /* 0x000ea4000c1e1500 */
[----:B--2---:R-:W-:-:S06]  /*0870*/  IMAD.U32 R16, R16, 0x10000, RZ ;  /* 0x0001000010107824 */ /* 0x004fcc00078e00ff */
[----:B------:R-:W0:Y:S01]  /*0880*/  F2I.S64.TRUNC R16, R16 ;  /* 0x0000001000107311 */ /* 0x000e22000020d900 */
[----:B------:R-:W-:Y:S05]  /*0890*/  BRA `(.L_x_16439) ;  /* 0x0000000400a87947 */ /* 0x000fea0003800000 */
.L_x_16446:
        /* <DEDUP_REMOVED lines=11> */
.L_x_16453:
        /* <DEDUP_REMOVED lines=21> */
.L_x_16457:
[----:B------:R-:W-:Y:S05]  /*0aa0*/  BSYNC.RECONVERGENT B1 ;  /* 0x0000000000017941 */ /* 0x000fea0003800200 */
.L_x_16456:
[----:B------:R-:W-:Y:S01]  /*0ab0*/  IMAD.SHL.U32 R0, R0, 0x100000, RZ ;  /* 0x0010000000007824 */ /* 0x000fe200078e00ff */
[----:B------:R-:W-:-:S04]  /*0ac0*/  LEA R3, R3, 0x3b800000, 0x17 ;  /* 0x3b80000003037811 */ /* 0x000fc800078eb8ff */
[----:B------:R-:W-:-:S07]  /*0ad0*/  LOP3.LUT R16, R3, R0, R7, 0xfe, !PT ;  /* 0x0000000003107212 */ /* 0x000fce00078efe07 */
.L_x_16455:
[----:B------:R-:W-:Y:S05]  /*0ae0*/  BSYNC.RECONVERGENT B0 ;  /* 0x0000000000007941 */ /* 0x000fea0003800200 */
.L_x_16454:
[----:B------:R-:W0:Y:S01]  /*0af0*/  F2I.S64.TRUNC R16, R16 ;  /* 0x0000001000107311 */ /* 0x000e22000020d900 */
[----:B------:R-:W-:Y:S05]  /*0b00*/  BRA `(.L_x_16439) ;  /* 0x00000004000c7947 */ /* 0x000fea0003800000 */
.L_x_16452:
        /* <DEDUP_REMOVED lines=21> */
.L_x_16461:
[----:B------:R-:W-:Y:S05]  /*0c60*/  BSYNC.RECONVERGENT B1 ;  /* 0x0000000000017941 */ /* 0x000fea0003800200 */
.L_x_16460:
[----:B------:R-:W-:Y:S01]  /*0c70*/  IMAD.SHL.U32 R0, R0, 0x200000, RZ ;  /* 0x0020000000007824 */ /* 0x000fe200078e00ff */
[----:B------:R-:W-:-:S04]  /*0c80*/  LEA R3, R3, 0x37800000, 0x17 ;  /* 0x3780000003037811 */ /* 0x000fc800078eb8ff */
[----:B------:R-:W-:-:S07]  /*0c90*/  LOP3.LUT R16, R3, R0, R7, 0xfe, !PT ;  /* 0x0000000003107212 */ /* 0x000fce00078efe07 */
.L_x_16459:
[----:B------:R-:W-:Y:S05]  /*0ca0*/  BSYNC.RECONVERGENT B0 ;  /* 0x0000000000007941 */ /* 0x000fea0003800200 */
.L_x_16458:
[----:B------:R-:W0:Y:S01]  /*0cb0*/  F2I.S64.TRUNC R16, R16 ;  /* 0x0000001000107311 */ /* 0x000e22000020d900 */
[----:B------:R-:W-:Y:S05]  /*0cc0*/  BRA `(.L_x_16439) ;  /* 0x00000000009c7947 */ /* 0x000fea0003800000 */
.L_x_16451:
[----:B------:R-:W-:-:S09]  /*0cd0*/  UISETP.NE.AND UP0, UPT, UR4, 0x1c, UPT ;  /* 0x0000001c0400788c */ /* 0x000fd2000bf05270 */
[----:B------:R-:W-:Y:S05]  /*0ce0*/  BRA.U !UP0, `(.L_x_16462) ;  /* 0x00000001088c7547 */ /* 0x000fea000b800000 */
[----:B------:R-:W-:-:S09]  /*0cf0*/  UISETP.NE.AND UP0, UPT, UR4, 0x1d, UPT ;  /* 0x0000001d0400788c */ /* 0x000fd2000bf05270 */
[----:B------:R-:W-:Y:S05]  /*0d00*/  BRA.U !UP0, `(.L_x_16463) ;  /* 0x00000001087c7547 */ /* 0x000fea000b800000 */
[----:B------:R-:W-:-:S09]  /*0d10*/  UISETP.NE.AND UP0, UPT, UR4, 0x2c, UPT ;  /* 0x0000002c0400788c */ /* 0x000fd2000bf05270 */
[----:B------:R-:W-:Y:S05]  /*0d20*/  BRA.U !UP0, `(.L_x_16464) ;  /* 0x0000000108487547 */ /* 0x000fea000b800000 */
.L_x_16438:
        /* <DEDUP_REMOVED lines=16> */
.L_x_16465:
[----:B------:R-:W-:Y:S01]  /*0e30*/  CS2R R16, SRZ ;  /* 0x0000000000107805 */ /* 0x000fe2000001ff00 */
[----:B------:R-:W-:Y:S06]  /*0e40*/  BRA `(.L_x_16439) ;  /* 0x00000000003c7947 */ /* 0x000fec0003800000 */
.L_x_16464:
        /* <DEDUP_REMOVED lines=8> */
.L_x_16467:
[----:B------:R-:W-:Y:S05]  /*0ed0*/  BSYNC.RECONVERGENT B0 ;  /* 0x0000000000007941 */ /* 0x000fea0003800200 */
.L_x_16466:
[----:B------:R-:W0:Y:S01]  /*0ee0*/  F2I.S64.TRUNC R16, R16 ;  /* 0x0000001000107311 */ /* 0x000e22000020d900 */
[----:B------:R-:W-:Y:S05]  /*0ef0*/  BRA `(.L_x_16439) ;  /* 0x0000000000107947 */ /* 0x000fea0003800000 */
.L_x_16463:
[----:B------:R0:W5:Y:S01]  /*0f00*/  LDG.E.64 R16, desc[UR36][R4.64] ;  /* 0x0000002404107981 */ /* 0x000162000c1e1b00 */
[----:B------:R-:W-:Y:S05]  /*0f10*/  BRA `(.L_x_16439) ;  /* 0x0000000000087947 */ /* 0x000fea0003800000 */
.L_x_16462:
[----:B------:R0:W5:Y:S01]  /*0f20*/  LDG.E R16, desc[UR36][R4.64] ;  /* 0x0000002404107981 */ /* 0x000162000c1e1900 */
[----:B------:R-:W-:-:S07]  /*0f30*/  IMAD.MOV.U32 R17, RZ, RZ, RZ ;  /* 0x000000ffff117224 */ /* 0x000fce00078e00ff */
.L_x_16439:
[----:B------:R-:W-:-:S07]  /*0f40*/  VIADD R23, R31, 0x80 ;  /* 0x000000801f177836 */ /* 0x000fce0000000000 */
.L_x_16433:
[----:B------:R-:W-:Y:S05]  /*0f50*/  BSYNC.RECONVERGENT B6 ;  /* 0x0000000000067941 */ /* 0x000fea0003800200 */
.L_x_16432:
        /* <DEDUP_REMOVED lines=24> */
.L_x_16473:
[----:B------:R0:W5:Y:S01]  /*10e0*/  LDG.E.U8 R32, desc[UR36][R4.64] ;  /* 0x0000002404207981 */ /* 0x000162000c1e1100 */
[----:B------:R-:W-:Y:S01]  /*10f0*/  IMAD.MOV.U32 R33, RZ, RZ, RZ ;  /* 0x000000ffff217224 */ /* 0x000fe200078e00ff */
[----:B------:R-:W-:Y:S06]  /*1100*/  BRA `(.L_x_16475) ;  /* 0x0000000c00447947 */ /* 0x000fec0003800000 */
.L_x_16472:
        /* <DEDUP_REMOVED lines=8> */
.L_x_16477:
[----:B------:R-:W2:Y:S02]  /*1190*/  LDG.E R32, desc[UR36][R4.64] ;  /* 0x0000002404207981 */ /* 0x000ea4000c1e1900 */
[----:B--2---:R-:W-:Y:S01]  /*11a0*/  SHF.R.S32.HI R33, RZ, 0x1f, R32 ;  /* 0x0000001fff217819 */ /* 0x004fe20000011420 */
[----:B------:R-:W-:Y:S06]  /*11b0*/  BRA `(.L_x_16475) ;  /* 0x0000000c00187947 */ /* 0x000fec0003800000 */
.L_x_16476:
[----:B------:R-:W2:Y:S02]  /*11c0*/  LDG.E.S16 R32, desc[UR36][R4.64] ;  /* 0x0000002404207981 */ /* 0x000ea4000c1e1700 */
[----:B--2---:R-:W-:Y:S01]  /*11d0*/  SHF.R.S32.HI R33, RZ, 0x1f, R32 ;  /* 0x0000001fff217819 */ /* 0x004fe20000011420 */
[----:B------:R-:W-:Y:S06]  /*11e0*/  BRA `(.L_x_16475) ;  /* 0x0000000c000c7947 */ /* 0x000fec0003800000 */
.L_x_16471:
        /* <DEDUP_REMOVED lines=9> */
.L_x_16479:
[----:B------:R-:W2:Y:S02]  /*1280*/  LDG.E.U16 R4, desc[UR36][R4.64] ;  /* 0x0000002404047981 */ /* 0x000ea4000c1e1500 */
[----:B--2---:R-:W-:-:S06]  /*1290*/  HADD2.F32 R32, -RZ, R4.H0_H0 ;  /* 0x20000004ff207230 */ /* 0x004fcc0000004100 */
[----:B------:R-:W0:Y:S01]  /*12a0*/  F2I.S64.TRUNC R32, R32 ;  /* 0x0000002000207311 */ /* 0x000e22000020d900 */
[----:B------:R-:W-:Y:S05]  /*12b0*/  BRA `(.L_x_16475) ;  /* 0x0000000800d87947 */ /* 0x000fea0003800000 */
.L_x_16478:
        /* <DEDUP_REMOVED lines=9> */
.L_x_16481:
[----:B------:R-:W2:Y:S02]  /*1350*/  LDG.E.U16 R4, desc[UR36][R4.64] ;  /* 0x0000002404047981 */ /* 0x000ea4000c1e1500 */
[----:B--2---:R-:W-:-:S06]  /*1360*/  HADD2.F32 R32, -RZ, R4.H0_H0 ;  /* 0x20000004ff207230 */ /* 0x004fcc0000004100 */
[----:B------:R-:W0:Y:S01]  /*1370*/  F2I.S64.TRUNC R32, R32 ;  /* 0x0000002000207311 */ /* 0x000e22000020d900 */
[----:B------:R-:W-:Y:S05]  /*1380*/  BRA `(.L_x_16475) ;  /* 0x0000000800a47947 */ /* 0x000fea0003800000 */
.L_x_16480:
[----:B------:R-:W2:Y:S02]  /*1390*/  LDG.E.64 R4, desc[UR36][R4.64] ;  /* 0x0000002404047981 */ /* 0x000ea4000c1e1b00 */
[----:B--2---:R0:W1:Y:S01]  /*13a0*/  F2I.S64.F64.TRUNC R32, R4 ;  /* 0x0000000400207311 */ /* 0x004062000030d900 */
[----:B------:R-:W-:Y:S05]  /*13b0*/  BRA `(.L_x_16475) ;  /* 0x0000000800987947 */ /* 0x000fea0003800000 */
.L_x_16470:
        /* <DEDUP_REMOVED lines=13> */
.L_x_16484:
[----:B------:R-:W2:Y:S02]  /*1490*/  LDG.E.64 R4, desc[UR36][R4.64] ;  /* 0x0000002404047981 */ /* 0x000ea4000c1e1b00 */
[----:B--2---:R0:W1:Y:S01]  /*14a0*/  F2I.S64.F64.TRUNC R32, R4 ;  /* 0x0000000400207311 */ /* 0x004062000030d900 */
[----:B------:R-:W-:Y:S05]  /*14b0*/  BRA `(.L_x_16475) ;  /* 0x0000000800587947 */ /* 0x000fea0003800000 */
.L_x_16483:
        /* <DEDUP_REMOVED lines=26> */
.L_x_16486:
        /* <DEDUP_REMOVED lines=14> */
.L_x_16485:
[----:B------:R-:W2:Y:S02]  /*1740*/  LDG.E.U16 R32, desc[UR36][R4.64] ;  /* 0x0000002404207981 */ /* 0x000ea4000c1e1500 */
[----:B--2---:R-:W-:-:S06]  /*1750*/  IMAD.U32 R32, R32, 0x10000, RZ ;  /* 0x0001000020207824 */ /* 0x004fcc00078e00ff */
[----:B------:R-:W0:Y:S01]  /*1760*/  F2I.S64.TRUNC R32, R32 ;  /* 0x0000002000207311 */ /* 0x000e22000020d900 */
[----:B------:R-:W-:Y:S05]  /*1770*/  BRA `(.L_x_16475) ;  /* 0x0000000400a87947 */ /* 0x000fea0003800000 */
.L_x_16482:
        /* <DEDUP_REMOVED lines=11> */
.L_x_16489:
        /* <DEDUP_REMOVED lines=21> */
.L_x_16493:
[----:B------:R-:W-:Y:S05]  /*1980*/  BSYNC.RECONVERGENT B1 ;  /* 0x0000000000017941 */ /* 0x000fea0003800200 */
.L_x_16492:
[----:B------:R-:W-:Y:S01]  /*1990*/  IMAD.SHL.U32 R0, R0, 0x100000, RZ ;  /* 0x0010000000007824 */ /* 0x000fe200078e00ff */
[----:B------:R-:W-:-:S04]  /*19a0*/  LEA R3, R3, 0x3b800000, 0x17 ;  /* 0x3b80000003037811 */ /* 0x000fc800078eb8ff */
[----:B------:R-:W-:-:S07]  /*19b0*/  LOP3.LUT R32, R3, R0, R7, 0xfe, !PT ;  /* 0x0000000003207212 */ /* 0x000fce00078efe07 */
.L_x_16491:
[----:B------:R-:W-:Y:S05]  /*19c0*/  BSYNC.RECONVERGENT B0 ;  /* 0x0000000000007941 */ /* 0x000fea0003800200 */
.L_x_16490:
[----:B------:R-:W0:Y:S01]  /*19d0*/  F2I.S64.TRUNC R32, R32 ;  /* 0x0000002000207311 */ /* 0x000e22000020d900 */
[----:B------:R-:W-:Y:S05]  /*19e0*/  BRA `(.L_x_16475) ;  /* 0x00000004000c7947 */ /* 0x000fea0003800000 */
.L_x_16488:
        /* <DEDUP_REMOVED lines=21> */
.L_x_16497:
[----:B------:R-:W-:Y:S05]  /*1b40*/  BSYNC.RECONVERGENT B1 ;  /* 0x0000000000017941 */ /* 0x000fea0003800200 */
.L_x_16496:
[----:B------:R-:W-:Y:S01]  /*1b50*/  IMAD.SHL.U32 R0, R0, 0x200000, RZ ;  /* 0x0020000000007824 */ /* 0x000fe200078e00ff */
[----:B------:R-:W-:-:S04]  /*1b60*/  LEA R3, R3, 0x37800000, 0x17 ;  /* 0x3780000003037811 */ /* 0x000fc800078eb8ff */
[----:B------:R-:W-:-:S07]  /*1b70*/  LOP3.LUT R32, R3, R0, R7, 0xfe, !PT ;  /* 0x0000000003207212 */ /* 0x000fce00078efe07 */
.L_x_16495:
[----:B------:R-:W-:Y:S05]  /*1b80*/  BSYNC.RECONVERGENT B0 ;  /* 0x0000000000007941 */ /* 0x000fea0003800200 */
.L_x_16494:
[----:B------:R-:W0:Y:S01]  /*1b90*/  F2I.S64.TRUNC R32, R32 ;  /* 0x0000002000207311 */ /* 0x000e22000020d900 */
[----:B------:R-:W-:Y:S05]  /*1ba0*/  BRA `(.L_x_16475) ;  /* 0x00000000009c7947 */ /* 0x000fea0003800000 */
.L_x_16487:
        /* <DEDUP_REMOVED lines=14> */
.L_x_16501:
[----:B------:R-:W-:Y:S05]  /*1c90*/  BSYNC.RECONVERGENT B0 ;  /* 0x0000000000007941 */ /* 0x000fea0003800200 */
.L_x_16500:
[----:B------:R-:W0:Y:S01]  /*1ca0*/  F2I.S64.TRUNC R32, R32 ;  /* 0x0000002000207311 */ /* 0x000e22000020d900 */
[----:B------:R-:W-:Y:S05]  /*1cb0*/  BRA `(.L_x_16475) ;  /* 0x0000000000587947 */ /* 0x000fea0003800000 */
.L_x_16474:
        /* <DEDUP_REMOVED lines=16> */
.L_x_16502:
[----:B------:R-:W-:Y:S01]  /*1dc0*/  CS2R R32, SRZ ;  /* 0x0000000000207805 */ /* 0x000fe2000001ff00 */
[----:B------:R-:W-:Y:S06]  /*1dd0*/  BRA `(.L_x_16475) ;  /* 0x0000000000107947 */ /* 0x000fec0003800000 */
.L_x_16499:
[----:B------:R0:W5:Y:S01]  /*1de0*/  LDG.E.64 R32, desc[UR36][R4.64] ;  /* 0x0000002404207981 */ /* 0x000162000c1e1b00 */
[----:B------:R-:W-:Y:S05]  /*1df0*/  BRA `(.L_x_16475) ;  /* 0x0000000000087947 */ /* 0x000fea0003800000 */
.L_x_16498:
[----:B------:R0:W5:Y:S01]  /*1e00*/  LDG.E R32, desc[UR36][R4.64] ;  /* 0x0000002404207981 */ /* 0x000162000c1e1900 */
[----:B------:R-:W-:-:S07]  /*1e10*/  IMAD.MOV.U32 R33, RZ, RZ, RZ ;  /* 0x000000ffff217224 */ /* 0x000fce00078e00ff */
.L_x_16475:
[----:B------:R-:W-:-:S07]  /*1e20*/  VIADD R23, R23, 0x80 ;  /* 0x0000008017177836 */ /* 0x000fce0000000000 */
.L_x_16469:
[----:B------:R-:W-:Y:S05]  /*1e30*/  BSYNC.RECONVERGENT B6 ;  /* 0x0000000000067941 */ /* 0x000fea0003800200 */
.L_x_16468:
        /* <DEDUP_REMOVED lines=24> */
.L_x_16508:
[----:B------:R0:W5:Y:S01]  /*1fc0*/  LDG.E.U8 R24, desc[UR36][R4.64] ;  /* 0x0000002404187981 */ /* 0x000162000c1e1100 */
[----:B------:R-:W-:Y:S01]  /*1fd0*/  IMAD.MOV.U32 R25, RZ, RZ, RZ ;  /* 0x000000ffff197224 */ /* 0x000fe200078e00ff */
[----:B------:R-:W-:Y:S06]  /*1fe0*/  BRA `(.L_x_16510) ;  /* 0x0000000c00447947 */ /* 0x000fec0003800000 */
.L_x_16507:
        /* <DEDUP_REMOVED lines=8> */
.L_x_16512:
[----:B------:R-:W2:Y:S02]  /*2070*/  LDG.E R24, desc[UR36][R4.64] ;  /* 0x0000002404187981 */ /* 0x000ea4000c1e1900 */
[----:B--2---:R-:W-:Y:S01]  /*2080*/  SHF.R.S32.HI R25, RZ, 0x1f, R24 ;  /* 0x0000001fff197819 */ /* 0x004fe20000011418 */
[----:B------:R-:W-:Y:S06]  /*2090*/  BRA `(.L_x_16510) ;  /* 0x0000000c00187947 */ /* 0x000fec0003800000 */
.L_x_16511:
[----:B------:R-:W2:Y:S02]  /*20a0*/  LDG.E.S16 R24, desc[UR36][R4.64] ;  /* 0x0000002404187981 */ /* 0x000ea4000c1e1700 */
[----:B--2---:R-:W-:Y:S01]  /*20b0*/  SHF.R.S32.HI R25, RZ, 0x1f, R24 ;  /* 0x0000001fff197819 */ /* 0x004fe20000011418 */
[----:B------:R-:W-:Y:S06]  /*20c0*/  BRA `(.L_x_16510) ;  /* 0x0000000c000c7947 */ /* 0x000fec0003800000 */
.L_x_16506:
        /* <DEDUP_REMOVED lines=9> */
.L_x_16514:
[----:B------:R-:W2:Y:S02]  /*2160*/  LDG.E.U16 R4, desc[UR36][R4.64] ;  /* 0x0000002404047981 */ /* 0x000ea4000c1e1500 */
[----:B--2---:R-:W-:-:S06]  /*2170*/  HADD2.F32 R24, -RZ, R4.H0_H0 ;  /* 0x20000004ff187230 */ /* 0x004fcc0000004100 */
[----:B------:R-:W0:Y:S01]  /*2180*/  F2I.S64.TRUNC R24, R24 ;  /* 0x0000001800187311 */ /* 0x000e22000020d900 */
[----:B------:R-:W-:Y:S05]  /*2190*/  BRA `(.L_x_16510) ;  /* 0x0000000800d87947 */ /* 0x000fea0003800000 */
.L_x_16513:
        /* <DEDUP_REMOVED lines=9> */
.L_x_16516:
[----:B------:R-:W2:Y:S02]  /*2230*/  LDG.E.U16 R4, desc[UR36][R4.64] ;  /* 0x0000002404047981 */ /* 0x000ea4000c1e1500 */
[----:B--2---:R-:W-:-:S06]  /*2240*/  HADD2.F32 R24, -RZ, R4.H0_H0 ;  /* 0x20000004ff187230 */ /* 0x004fcc0000004100 */
[----:B------:R-:W0:Y:S01]  /*2250*/  F2I.S64.TRUNC R24, R24 ;  /* 0x0000001800187311 */ /* 0x000e22000020d900 */
[----:B------:R-:W-:Y:S05]  /*2260*/  BRA `(.L_x_16510) ;  /* 0x0000000800a47947 */ /* 0x000fea0003800000 */
.L_x_16515:
[----:B------:R-:W2:Y:S02]  /*2270*/  LDG.E.64 R4, desc[UR36][R4.64] ;  /* 0x0000002404047981 */ /* 0x000ea4000c1e1b00 */
[----:B--2---:R0:W1:Y:S01]  /*2280*/  F2I.S64.F64.TRUNC R24, R4 ;  /* 0x0000000400187311 */ /* 0x004062000030d900 */
[----:B------:R-:W-:Y:S05]  /*2290*/  BRA `(.L_x_16510) ;  /* 0x0000000800987947 */ /* 0x000fea0003800000 */
.L_x_16505:
        /* <DEDUP_REMOVED lines=13> */
.L_x_16519:
[----:B------:R-:W2:Y:S02]  /*2370*/  LDG.E.64 R4, desc[UR36][R4.64] ;  /* 0x0000002404047981 */ /* 0x000ea4000c1e1b00 */
[----:B--2---:R0:W1:Y:S01]  /*2380*/  F2I.S64.F64.TRUNC R24, R4 ;  /* 0x0000000400187311 */ /* 0x004062000030d900 */
[----:B------:R-:W-:Y:S05]  /*2390*/  BRA `(.L_x_16510) ;  /* 0x0000000800587947 */ /* 0x000fea0003800000 */
.L_x_16518:
        /* <DEDUP_REMOVED lines=26> */
.L_x_16521:
        /* <DEDUP_REMOVED lines=14> */
.L_x_16520:
[----:B------:R-:W2:Y:S02]  /*2620*/  LDG.E.U16 R24, desc[UR36][R4.64] ;  /* 0x0000002404187981 */ /* 0x000ea4000c1e1500 */
[----:B--2---:R-:W-:-:S06]  /*2630*/  IMAD.U32 R24, R24, 0x10000, RZ ;  /* 0x0001000018187824 */ /* 0x004fcc00078e00ff */
[----:B------:R-:W0:Y:S01]  /*2640*/  F2I.S64.TRUNC R24, R24 ;  /* 0x0000001800187311 */ /* 0x000e22000020d900 */
[----:B------:R-:W-:Y:S05]  /*2650*/  BRA `(.L_x_16510) ;  /* 0x0000000400a87947 */ /* 0x000fea0003800000 */
.L_x_16517:
        /* <DEDUP_REMOVED lines=11> */
.L_x_16524:
        /* <DEDUP_REMOVED lines=21> */
.L_x_16528:
[----:B------:R-:W-:Y:S05]  /*2860*/  BSYNC.RECONVERGENT B1 ;  /* 0x0000000000017941 */ /* 0x000fea0003800200 */
.L_x_16527:
[----:B------:R-:W-:Y:S01]  /*2870*/  IMAD.SHL.U32 R0, R0, 0x100000, RZ ;  /* 0x0010000000007824 */ /* 0x000fe200078e00ff */
[----:B------:R-:W-:-:S04]  /*2880*/  LEA R3, R3, 0x3b800000, 0x17 ;  /* 0x3b80000003037811 */ /* 0x000fc800078eb8ff */
[----:B------:R-:W-:-:S07]  /*2890*/  LOP3.LUT R24, R3, R0, R7, 0xfe, !PT ;  /* 0x0000000003187212 */ /* 0x000fce00078efe07 */
.L_x_16526:
[----:B------:R-:W-:Y:S05]  /*28a0*/  BSYNC.RECONVERGENT B0 ;  /* 0x0000000000007941 */ /* 0x000fea0003800200 */
.L_x_16525:
[----:B------:R-:W1:Y:S01]  /*28b0*/  F2I.S64.TRUNC R24, R24 ;  /* 0x0000001800187311 */ /* 0x000e62000020d900 */
[----:B------:R-:W-:Y:S05]  /*28c0*/  BRA `(.L_x_16510) ;  /* 0x00000004000c7947 */ /* 0x000fea0003800000 */
.L_x_16523:
        /* <DEDUP_REMOVED lines=21> */
.L_x_16532:
[----:B------:R-:W-:Y:S05]  /*2a20*/  BSYNC.RECONVERGENT B1 ;  /* 0x0000000000017941 */ /* 0x000fea0003800200 */
.L_x_16531:
[----:B------:R-:W-:Y:S01]  /*2a30*/  IMAD.SHL.U32 R0, R0, 0x200000, RZ ;  /* 0x0020000000007824 */ /* 0x000fe200078e00ff */
[----:B------:R-:W-:-:S04]  /*2a40*/  LEA R3, R3, 0x37800000, 0x17 ;  /* 0x3780000003037811 */ /* 0x000fc800078eb8ff */
[----:B------:R-:W-:-:S07]  /*2a50*/  LOP3.LUT R24, R3, R0, R7, 0xfe, !PT ;  /* 0x0000000003187212 */ /* 0x000fce00078efe07 */
.L_x_16530:
[----:B------:R-:W-:Y:S05]  /*2a60*/  BSYNC.RECONVERGENT B0 ;  /* 0x0000000000007941 */ /* 0x000fea0003800200 */
.L_x_16529:
[----:B------:R-:W2:Y:S01]  /*2a70*/  F2I.S64.TRUNC R24, R24 ;  /* 0x0000001800187311 */ /* 0x000ea2000020d900 */
[----:B------:R-:W-:Y:S05]  /*2a80*/  BRA `(.L_x_16510) ;  /* 0x00000000009c7947 */ /* 0x000fea0003800000 */
.L_x_16522:
        /* <DEDUP_REMOVED lines=14> */
.L_x_16536:
[----:B------:R-:W-:Y:S05]  /*2b70*/  BSYNC.RECONVERGENT B0 ;  /* 0x0000000000007941 */ /* 0x000fea0003800200 */
.L_x_16535:
[----:B------:R-:W0:Y:S01]  /*2b80*/  F2I.S64.TRUNC R24, R24 ;  /* 0x0000001800187311 */ /* 0x000e22000020d900 */
[----:B------:R-:W-:Y:S05]  /*2b90*/  BRA `(.L_x_16510) ;  /* 0x0000000000587947 */ /* 0x000fea0003800000 */
.L_x_16509:
        /* <DEDUP_REMOVED lines=16> */
.L_x_16537:
[----:B------:R-:W-:Y:S01]  /*2ca0*/  CS2R R24, SRZ ;  /* 0x0000000000187805 */ /* 0x000fe2000001ff00 */
[----:B------:R-:W-:Y:S06]  /*2cb0*/  BRA `(.L_x_16510) ;  /* 0x0000000000107947 */ /* 0x000fec0003800000 */
.L_x_16534:
[----:B------:R0:W5:Y:S01]  /*2cc0*/  LDG.E.64 R24, desc[UR36][R4.64] ;  /* 0x0000002404187981 */ /* 0x000162000c1e1b00 */
[----:B------:R-:W-:Y:S05]  /*2cd0*/  BRA `(.L_x_16510) ;  /* 0x0000000000087947 */ /* 0x000fea0003800000 */
.L_x_16533:
[----:B------:R0:W5:Y:S01]  /*2ce0*/  LDG.E R24, desc[UR36][R4.64] ;  /* 0x0000002404187981 */ /* 0x000162000c1e1900 */
[----:B------:R-:W-:-:S07]  /*2cf0*/  IMAD.MOV.U32 R25, RZ, RZ, RZ ;  /* 0x000000ffff197224 */ /* 0x000fce00078e00ff */
.L_x_16510:
[----:B------:R-:W-:-:S07]  /*2d00*/  VIADD R23, R23, 0x80 ;  /* 0x0000008017177836 */ /* 0x000fce0000000000 */
.L_x_16504:
[----:B------:R-:W-:Y:S05]  /*2d10*/  BSYNC.RECONVERGENT B6 ;  /* 0x0000000000067941 */ /* 0x000fea0003800200 */
.L_x_16503:
        /* <DEDUP_REMOVED lines=24> */
.L_x_16543:
[----:B------:R0:W5:Y:S01]  /*2ea0*/  LDG.E.U8 R18, desc[UR36][R4.64] ;  /* 0x0000002404127981 */ /* 0x000162000c1e1100 */
[----:B------:R-:W-:Y:S01]  /*2eb0*/  IMAD.MOV.U32 R19, RZ, RZ, RZ ;  /* 0x000000ffff137224 */ /* 0x000fe200078e00ff */
[----:B------:R-:W-:Y:S06]  /*2ec0*/  BRA `(.L_x_16539) ;  /* 0x0000000c00407947 */ /* 0x000fec0003800000 */
.L_x_16542:
        /* <DEDUP_REMOVED lines=8> */
.L_x_16546:
[----:B------:R-:W2:Y:S02]  /*2f50*/  LDG.E R18, desc[UR36][R4.64] ;  /* 0x0000002404127981 */ /* 0x000ea4000c1e1900 */
[----:B--2---:R-:W-:Y:S01]  /*2f60*/  SHF.R.S32.HI R19, RZ, 0x1f, R18 ;  /* 0x0000001fff137819 */ /* 0x004fe20000011412 */
[----:B------:R-:W-:Y:S06]  /*2f70*/  BRA `(.L_x_16539) ;  /* 0x0000000c00147947 */ /* 0x000fec0003800000 */
.L_x_16545:
[----:B------:R-:W2:Y:S02]  /*2f80*/  LDG.E.S16 R18, desc[UR36][R4.64] ;  /* 0x0000002404127981 */ /* 0x000ea4000c1e1700 */
[----:B--2---:R-:W-:Y:S01]  /*2f90*/  SHF.R.S32.HI R19, RZ, 0x1f, R18 ;  /* 0x0000001fff137819 */ /* 0x004fe20000011412 */
[----:B------:R-:W-:Y:S06]  /*2fa0*/  BRA `(.L_x_16539) ;  /* 0x0000000c00087947 */ /* 0x000fec0003800000 */
.L_x_16541:
        /* <DEDUP_REMOVED lines=9> */
.L_x_16548:
[----:B------:R-:W2:Y:S02]  /*3040*/  LDG.E.U16 R4, desc[UR36][R4.64] ;  /* 0x0000002404047981 */ /* 0x000ea4000c1e1500 */
[----:B--2---:R-:W-:-:S06]  /*3050*/  HADD2.F32 R18, -RZ, R4.H0_H0 ;  /* 0x20000004ff127230 */ /* 0x004fcc0000004100 */
[----:B------:R-:W0:Y:S01]  /*3060*/  F2I.S64.TRUNC R18, R18 ;  /* 0x0000001200127311 */ /* 0x000e22000020d900 */
[----:B------:R-:W-:Y:S05]  /*3070*/  BRA `(.L_x_16539) ;  /* 0x0000000800d47947 */ /* 0x000fea0003800000 */
.L_x_16547:
        /* <DEDUP_REMOVED lines=9> */
.L_x_16550:
[----:B------:R-:W2:Y:S02]  /*3110*/  LDG.E.U16 R4, desc[UR36][R4.64] ;  /* 0x0000002404047981 */ /* 0x000ea4000c1e1500 */
[----:B--2---:R-:W-:-:S06]  /*3120*/  HADD2.F32 R18, -RZ, R4.H0_H0 ;  /* 0x20000004ff127230 */ /* 0x004fcc0000004100 */
[----:B------:R-:W0:Y:S01]  /*3130*/  F2I.S64.TRUNC R18, R18 ;  /* 0x0000001200127311 */ /* 0x000e22000020d900 */
[----:B------:R-:W-:Y:S05]  /*3140*/  BRA `(.L_x_16539) ;  /* 0x0000000800a07947 */ /* 0x000fea0003800000 */
.L_x_16549:
[----:B------:R-:W2:Y:S02]  /*3150*/  LDG.E.64 R4, desc[UR36][R4.64] ;  /* 0x0000002404047981 */ /* 0x000ea4000c1e1b00 */
[----:B--2---:R0:W1:Y:S01]  /*3160*/  F2I.S64.F64.TRUNC R18, R4 ;  /* 0x0000000400127311 */ /* 0x004062000030d900 */
[----:B------:R-:W-:Y:S05]  /*3170*/  BRA `(.L_x_16539) ;  /* 0x0000000800947947 */ /* 0x000fea0003800000 */
.L_x_16540:
        /* <DEDUP_REMOVED lines=13> */
.L_x_16553:
[----:B------:R-:W2:Y:S02]  /*3250*/  LDG.E.64 R4, desc[UR36][R4.64] ;  /* 0x0000002404047981 */ /* 0x000ea4000c1e1b00 */
[----:B--2---:R0:W1:Y:S01]  /*3260*/  F2I.S64.F64.TRUNC R18, R4 ;  /* 0x0000000400127311 */ /* 0x004062000030d900 */
[----:B------:R-:W-:Y:S05]  /*3270*/  BRA `(.L_x_16539) ;  /* 0x0000000800547947 */ /* 0x000fea0003800000 */
.L_x_16552:
        /* <DEDUP_REMOVED lines=26> */
.L_x_16555:
        /* <DEDUP_REMOVED lines=14> */
.L_x_16554:
[----:B------:R-:W2:Y:S02]  /*3500*/  LDG.E.U16 R18, desc[UR36][R4.64] ;  /* 0x0000002404127981 */ /* 0x000ea4000c1e1500 */
[----:B--2---:R-:W-:-:S06]  /*3510*/  IMAD.U32 R18, R18, 0x10000, RZ ;  /* 0x0001000012127824 */ /* 0x004fcc00078e00ff */
[----:B------:R-:W0:Y:S01]  /*3520*/  F2I.S64.TRUNC R18, R18 ;  /* 0x0000001200127311 */ /* 0x000e22000020d900 */
[----:B------:R-:W-:Y:S05]  /*3530*/  BRA `(.L_x_16539) ;  /* 0x0000000400a47947 */ /* 0x000fea0003800000 */
.L_x_16551:
        /* <DEDUP_REMOVED lines=11> */
.L_x_16558:
        /* <DEDUP_REMOVED lines=21> */
.L_x_16562:
[----:B------:R-:W-:Y:S05]  /*3740*/  BSYNC.RECONVERGENT B1 ;  /* 0x0000000000017941 */ /* 0x000fea0003800200 */
.L_x_16561:
[----:B------:R-:W-:Y:S01]  /*3750*/  IMAD.SHL.U32 R0, R0, 0x100000, RZ ;  /* 0x0010000000007824 */ /* 0x000fe200078e00ff */
[----:B------:R-:W-:-:S04]  /*3760*/  LEA R3, R3, 0x3b800000, 0x17 ;  /* 0x3b80000003037811 */ /* 0x000fc800078eb8ff */
[----:B------:R-:W-:-:S07]  /*3770*/  LOP3.LUT R18, R3, R0, R7, 0xfe, !PT ;  /* 0x0000000003127212 */ /* 0x000fce00078efe07 */
.L_x_16560:
[----:B------:R-:W-:Y:S05]  /*3780*/  BSYNC.RECONVERGENT B0 ;  /* 0x0000000000007941 */ /* 0x000fea0003800200 */
.L_x_16559:
[----:B------:R-:W0:Y:S01]  /*3790*/  F2I.S64.TRUNC R18, R18 ;  /* 0x0000001200127311 */ /* 0x000e22000020d900 */
[----:B------:R-:W-:Y:S05]  /*37a0*/  BRA `(.L_x_16539) ;  /* 0x0000000400087947 */ /* 0x000fea0003800000 */
.L_x_16557:
        /* <DEDUP_REMOVED lines=21> */
.L_x_16566:
[----:B------:R-:W-:Y:S05]  /*3900*/  BSYNC.RECONVERGENT B1 ;  /* 0x0000000000017941 */ /* 0x000fea0003800200 */
.L_x_16565:
[----:B------:R-:W-:Y:S01]  /*3910*/  IMAD.SHL.U32 R0, R0, 0x200000, RZ ;  /* 0x0020000000007824 */ /* 0x000fe200078e00ff */
[----:B------:R-:W-:-:S04]  /*3920*/  LEA R3, R3, 0x37800000, 0x17 ;  /* 0x3780000003037811 */ /* 0x000fc800078eb8ff */
[----:B------:R-:W-:-:S07]  /*3930*/  LOP3.LUT R18, R3, R0, R7, 0xfe, !PT ;  /* 0x0000000003127212 */ /* 0x000fce00078efe07 */
.L_x_16564:
[----:B------:R-:W-:Y:S05]  /*3940*/  BSYNC.RECONVERGENT B0 ;  /* 0x0000000000007941 */ /* 0x000fea0003800200 */
.L_x_16563:
[----:B------:R-:W0:Y:S01]  /*3950*/  F2I.S64.TRUNC R18, R18 ;  /* 0x0000001200127311 */ /* 0x000e22000020d900 */
[----:B------:R-:W-:Y:S05]  /*3960*/  BRA `(.L_x_16539) ;  /* 0x0000000000987947 */ /* 0x000fea0003800000 */
.L_x_16556:
        /* <DEDUP_REMOVED lines=14> */
.L_x_16570:
[----:B------:R-:W-:Y:S05]  /*3a50*/  BSYNC.RECONVERGENT B0 ;  /* 0x0000000000007941 */ /* 0x000fea0003800200 */
.L_x_16569:
[----:B------:R-:W0:Y:S01]  /*3a60*/  F2I.S64.TRUNC R18, R18 ;  /* 0x0000001200127311 */ /* 0x000e22000020d900 */
[----:B------:R-:W-:Y:S05]  /*3a70*/  BRA `(.L_x_16539) ;  /* 0x0000000000547947 */ /* 0x000fea0003800000 */
.L_x_16544:
        /* <DEDUP_REMOVED lines=16> */
.L_x_16571:
[----:B------:R-:W-:Y:S05]  /*3b80*/  BRA `(.L_x_16539) ;  /* 0x0000000000107947 */ /* 0x000fea0003800000 */
.L_x_16568:
[----:B------:R0:W5:Y:S01]  /*3b90*/  LDG.E.64 R18, desc[UR36][R4.64] ;  /* 0x0000002404127981 */ /* 0x000162000c1e1b00 */
[----:B------:R-:W-:Y:S05]  /*3ba0*/  BRA `(.L_x_16539) ;  /* 0x0000000000087947 */ /* 0x000fea0003800000 */
.L_x_16567:
[----:B------:R0:W5:Y:S01]  /*3bb0*/  LDG.E R18, desc[UR36][R4.64] ;  /* 0x0000002404127981 */ /* 0x000162000c1e1900 */
[----:B------:R-:W-:-:S07]  /*3bc0*/  IMAD.MOV.U32 R19, RZ, RZ, RZ ;  /* 0x000000ffff137224 */ /* 0x000fce00078e00ff */
.L_x_16539:
[----:B------:R-:W-:Y:S05]  /*3bd0*/  BSYNC.RECONVERGENT B6 ;  /* 0x0000000000067941 */ /* 0x000fea0003800200 */
.L_x_16538:
[----:B------:R-:W3:Y:S01]  /*3be0*/  LDC.U8 R29, c[0x0][0x3ac] ;  /* 0x0000eb00ff1d7b82 */ /* 0x000ee20000000000 */
[----:B------:R-:W-:Y:S01]  /*3bf0*/  ISETP.GE.AND P0, PT, R31, R28, PT ;  /* 0x0000001c1f00720c */ /* 0x000fe20003f06270 */
[----:B012--5:R-:W-:Y:S01]  /*3c00*/  IMAD R3, R25, R24, RZ ;  /* 0x0000001819037224 */ /* 0x027fe200078e02ff */
[----:B------:R-:W-:Y:S01]  /*3c10*/  BSSY.RECONVERGENT B8, `(.L_x_16572) ;  /* 0x00002a9000087945 */ /* 0x000fe20003800200 */
[----:B------:R-:W-:-:S03]  /*3c20*/  IMAD R5, R19, R18, RZ ;  /* 0x0000001213057224 */ /* 0x000fc600078e02ff */
[----:B------:R-:W-:Y:S01]  /*3c30*/  BSSY.RELIABLE B7, `(.L_x_16573) ;  /* 0x00001cd000077945 */ /* 0x000fe20003800100 */
[----:B------:R-:W-:Y:S02]  /*3c40*/  IMAD R23, R24, R25, R3 ;  /* 0x0000001918177224 */ /* 0x000fe400078e0203 */
[----:B---34-:R-:W-:Y:S02]  /*3c50*/  IMAD R3, R17, R16, RZ ;  /* 0x0000001011037224 */ /* 0x018fe400078e02ff */
[C---:B------:R-:W-:Y:S02]  /*3c60*/  IMAD R5, R18.reuse, R19, R5 ;  /* 0x0000001312057224 */ /* 0x040fe400078e0205 */
[----:B------:R-:W-:-:S04]  /*3c70*/  IMAD.WIDE.U32 R18, R18, R18, RZ ;  /* 0x0000001212127225 */ /* 0x000fc800078e00ff */
[----:B------:R-:W-:Y:S02]  /*3c80*/  IMAD R7, R33, R32, RZ ;  /* 0x0000002021077224 */ /* 0x000fe400078e02ff */
[----:B------:R-:W-:-:S04]  /*3c90*/  IMAD.WIDE.U32 R24, R24, R24, RZ ;  /* 0x0000001818187225 */ /* 0x000fc800078e00ff */
[C---:B------:R-:W-:Y:S02]  /*3ca0*/  IMAD R3, R16.reuse, R17, R3 ;  /* 0x0000001110037224 */ /* 0x040fe400078e0203 */
[----:B------:R-:W-:Y:S02]  /*3cb0*/  IMAD.IADD R17, R19, 0x1, R5 ;  /* 0x0000000113117824 */ /* 0x000fe400078e0205 */
[----:B------:R-:W-:-:S04]  /*3cc0*/  IMAD.WIDE.U32 R4, R16, R16, RZ ;  /* 0x0000001010047225 */ /* 0x000fc800078e00ff */
[C---:B------:R-:W-:Y:S02]  /*3cd0*/  IMAD R7, R32.reuse, R33, R7 ;  /* 0x0000002120077224 */ /* 0x040fe400078e0207 */
[----:B------:R-:W-:Y:S02]  /*3ce0*/  IMAD.IADD R23, R25, 0x1, R23 ;  /* 0x0000000119177824 */ /* 0x000fe400078e0217 */
[----:B------:R-:W-:-:S04]  /*3cf0*/  IMAD.WIDE.U32 R32, R32, R32, RZ ;  /* 0x0000002020207225 */ /* 0x000fc800078e00ff */
[----:B------:R-:W-:Y:S02]  /*3d00*/  IMAD.MOV.U32 R22, RZ, RZ, R24 ;  /* 0x000000ffff167224 */ /* 0x000fe400078e0018 */
[----:B------:R-:W-:Y:S01]  /*3d10*/  IMAD.MOV.U32 R16, RZ, RZ, R18 ;  /* 0x000000ffff107224 */ /* 0x000fe200078e0012 */
[----:B------:R-:W-:Y:S06]  /*3d20*/  @P0 BRA `(.L_x_16574) ;  /* 0x0000001800e80947 */ /* 0x000fec0003800000 */
[----:B------:R-:W0:Y:S01]  /*3d30*/  LDCU UR4, c[0x0][0x3b0] ;  /* 0x00007600ff0477ac */ /* 0x000e220008000800 */
[----:B------:R-:W1:Y:S01]  /*3d40*/  LDC.64 R8, c[0x0][0x390] ;  /* 0x0000e400ff087b82 */ /* 0x000e620000000a00 */
[----:B------:R-:W-:Y:S01]  /*3d50*/  IMAD R0, R2, 0x200, R31 ;  /* 0x0000020002007824 */ /* 0x000fe200078e021f */
[----:B------:R-:W-:Y:S01]  /*3d60*/  PRMT R6, R29, 0x9910, RZ ;  /* 0x000099101d067816 */ /* 0x000fe200000000ff */
[----:B------:R-:W-:Y:S01]  /*3d70*/  BSSY.RECONVERGENT B6, `(.L_x_16575) ;  /* 0x00000d9000067945 */ /* 0x000fe20003800200 */
[----:B------:R-:W-:Y:S02]  /*3d80*/  IMAD.IADD R27, R33, 0x1, R7 ;  /* 0x00000001211b7824 */ /* 0x000fe400078e0207 */
[----:B------:R-:W-:Y:S02]  /*3d90*/  VIADD R31, R31, 0x80 ;  /* 0x000000801f1f7836 */ /* 0x000fe40000000000 */
[----:B------:R-:W-:Y:S02]  /*3da0*/  IMAD.MOV.U32 R10, RZ, RZ, R4 ;  /* 0x000000ffff0a7224 */ /* 0x000fe400078e0004 */
[----:B------:R-:W-:-:S02]  /*3db0*/  IMAD.MOV.U32 R26, RZ, RZ, R32 ;  /* 0x000000ffff1a7224 */ /* 0x000fc400078e0020 */
[----:B0-----:R-:W-:Y:S02]  /*3dc0*/  IMAD R11, R0, UR4, RZ ;  /* 0x00000004000b7c24 */ /* 0x001fe4000f8e02ff */
[----:B------:R-:W-:-:S05]  /*3dd0*/  IMAD.MOV.U32 R0, RZ, RZ, R6 ;  /* 0x000000ffff007224 */ /* 0x000fca00078e0006 */
[----:B------:R-:W-:Y:S02]  /*3de0*/  ISETP.GT.AND P0, PT, R0, 0x9, PT ;  /* 0x000000090000780c */ /* 0x000fe40003f04270 */
[----:B-1----:R-:W-:Y:S01]  /*3df0*/  IADD3 R8, P1, PT, R11, R8, RZ ;  /* 0x000000080b087210 */ /* 0x002fe20007f3e0ff */
[----:B------:R-:W-:-:S04]  /*3e00*/  IMAD.IADD R11, R5, 0x1, R3 ;  /* 0x00000001050b7824 */ /* 0x000fc800078e0203 */
        /* <DEDUP_REMOVED lines=12> */
.L_x_16579:
[----:B------:R0:W-:Y:S01]  /*3ed0*/  STG.E.U8 desc[UR36][R8.64], R4 ;  /* 0x0000000408007986 */ /* 0x0001e2000c101124 */
[----:B------:R-:W-:Y:S05]  /*3ee0*/  BRA `(.L_x_16581) ;  /* 0x0000000c00047947 */ /* 0x000fea0003800000 */
.L_x_16578:
        /* <DEDUP_REMOVED lines=8> */
.L_x_16583:
[----:B------:R0:W-:Y:S01]  /*3f70*/  STG.E desc[UR36][R8.64], R4 ;  /* 0x0000000408007986 */ /* 0x0001e2000c101924 */
[----:B------:R-:W-:Y:S05]  /*3f80*/  BRA `(.L_x_16581) ;  /* 0x0000000800dc7947 */ /* 0x000fea0003800000 */
.L_x_16582:
[----:B------:R0:W-:Y:S01]  /*3f90*/  STG.E.U16 desc[UR36][R8.64], R4 ;  /* 0x0000000408007986 */ /* 0x0001e2000c101524 */
[----:B------:R-:W-:Y:S05]  /*3fa0*/  BRA `(.L_x_16581) ;  /* 0x0000000800d47947 */ /* 0x000fea0003800000 */
.L_x_16577:
        /* <DEDUP_REMOVED lines=9> */
.L_x_16585:
[----:B------:R-:W0:Y:S02]  /*4040*/  I2F.S64 R0, R10 ;  /* 0x0000000a00007312 */ /* 0x000e240000301400 */
[----:B0-----:R-:W-:-:S05]  /*4050*/  F2FP.F16.F32.PACK_AB R0, RZ, R0 ;  /* 0x00000000ff00723e */ /* 0x001fca00000000ff */
[----:B------:R0:W-:Y:S01]  /*4060*/  STG.E.U16 desc[UR36][R8.64], R0 ;  /* 0x0000000008007986 */ /* 0x0001e2000c101524 */
[----:B------:R-:W-:Y:S05]  /*4070*/  BRA `(.L_x_16581) ;  /* 0x0000000800a07947 */ /* 0x000fea0003800000 */
.L_x_16584:
        /* <DEDUP_REMOVED lines=10> */
.L_x_16587:
[----:B------:R-:W0:Y:S02]  /*4120*/  I2F.S64 R10, R10 ;  /* 0x0000000a000a7312 */ /* 0x000e240000301400 */
[----:B0-----:R-:W-:-:S04]  /*4130*/  F2FP.F16.F32.PACK_AB R3, RZ, R10 ;  /* 0x0000000aff03723e */ /* 0x001fc800000000ff */
[----:B------:R-:W-:-:S05]  /*4140*/  PRMT R3, R3, 0x5410, RZ ;  /* 0x0000541003037816 */ /* 0x000fca00000000ff */
[----:B------:R0:W-:Y:S01]  /*4150*/  STG.E desc[UR36][R8.64], R3 ;  /* 0x0000000308007986 */ /* 0x0001e2000c101924 */
[----:B------:R-:W-:Y:S05]  /*4160*/  BRA `(.L_x_16581) ;  /* 0x0000000800647947 */ /* 0x000fea0003800000 */
.L_x_16586:
[----:B------:R-:W0:Y:S02]  /*4170*/  I2F.F64.S64 R4, R10 ;  /* 0x0000000a00047312 */ /* 0x000e240000301c00 */
[----:B0-----:R0:W-:Y:S01]  /*4180*/  STG.E.64 desc[UR36][R8.64], R4 ;  /* 0x0000000408007986 */ /* 0x0011e2000c101b24 */
[----:B------:R-:W-:Y:S05]  /*4190*/  BRA `(.L_x_16581) ;  /* 0x0000000800587947 */ /* 0x000fea0003800000 */
.L_x_16576:
        /* <DEDUP_REMOVED lines=13> */
.L_x_16590:
[----:B------:R-:W0:Y:S01]  /*4270*/  I2F.F64.S64 R4, R10 ;  /* 0x0000000a00047312 */ /* 0x000e220000301c00 */
[----:B------:R-:W-:-:S05]  /*4280*/  CS2R R6, SRZ ;  /* 0x0000000000067805 */ /* 0x000fca000001ff00 */
[----:B0-----:R0:W-:Y:S01]  /*4290*/  STG.E.128 desc[UR36][R8.64], R4 ;  /* 0x0000000408007986 */ /* 0x0011e2000c101d24 */
[----:B------:R-:W-:Y:S05]  /*42a0*/  BRA `(.L_x_16581) ;  /* 0x0000000800147947 */ /* 0x000fea0003800000 */
.L_x_16589:
        /* <DEDUP_REMOVED lines=17> */
.L_x_16594:
[----:B------:R-:W-:Y:S05]  /*43c0*/  BSYNC.RECONVERGENT B0 ;  /* 0x0000000000007941 */ /* 0x000fea0003800200 */
.L_x_16593:
[----:B------:R0:W-:Y:S01]  /*43d0*/  STG.E.U8 desc[UR36][R8.64], R3 ;  /* 0x0000000308007986 */ /* 0x0001e2000c101124 */
[----:B------:R-:W-:Y:S05]  /*43e0*/  BRA `(.L_x_16581) ;  /* 0x0000000400c47947 */ /* 0x000fea0003800000 */
.L_x_16592:
[----:B------:R-:W0:Y:S02]  /*43f0*/  I2F.S64 R11, R10 ;  /* 0x0000000a000b7312 */ /* 0x000e240000301400 */
        /* <DEDUP_REMOVED lines=15> */
.L_x_16591:
[----:B------:R-:W0:Y:S02]  /*44f0*/  I2F.S64 R0, R10 ;  /* 0x0000000a00007312 */ /* 0x000e240000301400 */
[----:B0-----:R-:W-:-:S05]  /*4500*/  F2FP.BF16.F32.PACK_AB R0, RZ, R0 ;  /* 0x00000000ff00723e */ /* 0x001fca00000010ff */
[----:B------:R0:W-:Y:S01]  /*4510*/  STG.E.U16 desc[UR36][R8.64], R0 ;  /* 0x0000000008007986 */ /* 0x0001e2000c101524 */
[----:B------:R-:W-:Y:S05]  /*4520*/  BRA `(.L_x_16581) ;  /* 0x0000000400747947 */ /* 0x000fea0003800000 */
.L_x_16588:
        /* <DEDUP_REMOVED lines=10> */
.L_x_16597:
[----:B------:R-:W0:Y:S01]  /*45d0*/  I2F.S64 R11, R10 ;  /* 0x0000000a000b7312 */ /* 0x000e220000301400 */
[----:B------:R-:W-:Y:S01]  /*45e0*/  BSSY.RECONVERGENT B0, `(.L_x_16598) ;  /* 0x0000011000007945 */ /* 0x000fe20003800200 */
[----:B------:R-:W-:Y:S01]  /*45f0*/  IMAD.MOV.U32 R4, RZ, RZ, 0x80 ;  /* 0x00000080ff047424 */ /* 0x000fe200078e00ff */
[----:B0-----:R-:W-:-:S13]  /*4600*/  ISETP.GT.U32.AND P0, PT, R11, 0x437fffff, PT ;  /* 0x437fffff0b00780c */ /* 0x001fda0003f04070 */
        /* <DEDUP_REMOVED lines=8> */
.L_x_16600:
[----:B------:R-:W-:-:S04]  /*4690*/  SHF.R.U32.HI R0, RZ, 0x14, R11 ;  /* 0x00000014ff007819 */ /* 0x000fc8000001160b */
[----:B------:R-:W-:-:S04]  /*46a0*/  LOP3.LUT R0, R0, 0x1, RZ, 0xc0, !PT ;  /* 0x0000000100007812 */ /* 0x000fc800078ec0ff */
[----:B------:R-:W-:-:S04]  /*46b0*/  IADD3 R0, PT, PT, R11, 0x487ffff, R0 ;  /* 0x0487ffff0b007810 */ /* 0x000fc80007ffe000 */
[----:B------:R-:W-:-:S04]  /*46c0*/  SHF.R.U32.HI R0, RZ, 0x14, R0 ;  /* 0x00000014ff007819 */ /* 0x000fc80000011600 */
[----:B------:R-:W-:-:S07]  /*46d0*/  LOP3.LUT R0, R0, 0xff, RZ, 0xc0, !PT ;  /* 0x000000ff00007812 */ /* 0x000fce00078ec0ff */
.L_x_16601:
[----:B------:R-:W-:-:S07]  /*46e0*/  PRMT R4, R0, 0x7610, R4 ;  /* 0x0000761000047816 */ /* 0x000fce0000000004 */
.L_x_16599:
[----:B------:R-:W-:Y:S05]  /*46f0*/  BSYNC.RECONVERGENT B0 ;  /* 0x0000000000007941 */ /* 0x000fea0003800200 */
.L_x_16598:
[----:B------:R4:W-:Y:S01]  /*4700*/  STG.E.U8 desc[UR36][R8.64], R4 ;  /* 0x0000000408007986 */ /* 0x0009e2000c101124 */
[----:B------:R-:W-:Y:S05]  /*4710*/  BRA `(.L_x_16581) ;  /* 0x0000000000f87947 */ /* 0x000fea0003800000 */
.L_x_16596:
        /* <DEDUP_REMOVED lines=12> */
.L_x_16604:
[----:B------:R-:W-:-:S04]  /*47e0*/  SHF.R.U32.HI R0, RZ, 0x15, R11 ;  /* 0x00000015ff007819 */ /* 0x000fc8000001160b */
[----:B------:R-:W-:-:S04]  /*47f0*/  LOP3.LUT R0, R0, 0x1, RZ, 0xc0, !PT ;  /* 0x0000000100007812 */ /* 0x000fc800078ec0ff */
[----:B------:R-:W-:-:S04]  /*4800*/  IADD3 R0, PT, PT, R11, 0x88fffff, R0 ;  /* 0x088fffff0b007810 */ /* 0x000fc80007ffe000 */
[----:B------:R-:W-:-:S04]  /*4810*/  SHF.R.U32.HI R0, RZ, 0x15, R0 ;  /* 0x00000015ff007819 */ /* 0x000fc80000011600 */
[----:B------:R-:W-:-:S07]  /*4820*/  LOP3.LUT R0, R0, 0xff, RZ, 0xc0, !PT ;  /* 0x000000ff00007812 */ /* 0x000fce00078ec0ff */
.L_x_16605:
[----:B------:R-:W-:-:S07]  /*4830*/  PRMT R4, R0, 0x7610, R4 ;  /* 0x0000761000047816 */ /* 0x000fce0000000004 */
.L_x_16603:
[----:B------:R-:W-:Y:S05]  /*4840*/  BSYNC.RECONVERGENT B0 ;  /* 0x0000000000007941 */ /* 0x000fea0003800200 */
.L_x_16602:
[----:B------:R3:W-:Y:S01]  /*4850*/  STG.E.U8 desc[UR36][R8.64], R4 ;  /* 0x0000000408007986 */ /* 0x0007e2000c101124 */
[----:B------:R-:W-:Y:S05]  /*4860*/  BRA `(.L_x_16581) ;  /* 0x0000000000a47947 */ /* 0x000fea0003800000 */
.L_x_16595:
[----:B------:R-:W-:-:S13]  /*4870*/  ISETP.NE.AND P0, PT, R0, 0x1c, PT ;  /* 0x0000001c0000780c */ /* 0x000fda0003f05270 */
[----:B------:R-:W-:Y:S05]  /*4880*/  @!P0 BRA `(.L_x_16606) ;  /* 0x0000000000988947 */ /* 0x000fea0003800000 */
[----:B------:R-:W-:-:S13]  /*4890*/  ISETP.NE.AND P0, PT, R0, 0x1d, PT ;  /* 0x0000001d0000780c */ /* 0x000fda0003f05270 */
[----:B------:R-:W-:Y:S05]  /*48a0*/  @!P0 BRA `(.L_x_16607) ;  /* 0x0000000000888947 */ /* 0x000fea0003800000 */
[----:B------:R-:W-:-:S13]  /*48b0*/  ISETP.NE.AND P0, PT, R0, 0x2c, PT ;  /* 0x0000002c0000780c */ /* 0x000fda0003f05270 */
[----:B------:R-:W-:Y:S05]  /*48c0*/  @!P0 BRA `(.L_x_16608) ;  /* 0x0000000000448947 */ /* 0x000fea0003800000 */
.L_x_16580:
        /* <DEDUP_REMOVED lines=16> */
.L_x_16609:
[----:B------:R-:W-:Y:S05]  /*49d0*/  BRA `(.L_x_16581) ;  /* 0x0000000000487947 */ /* 0x000fea0003800000 */
.L_x_16608:
[----:B------:R-:W0:Y:S01]  /*49e0*/  I2F.S64 R11, R10 ;  /* 0x0000000a000b7312 */ /* 0x000e220000301400 */
[----:B------:R-:W-:Y:S01]  /*49f0*/  IMAD.MOV.U32 R3, RZ, RZ, 0xff ;  /* 0x000000ffff037424 */ /* 0x000fe200078e00ff */
        /* <DEDUP_REMOVED lines=13> */
.L_x_16607:
[----:B------:R1:W-:Y:S01]  /*4ad0*/  STG.E.64 desc[UR36][R8.64], R10 ;  /* 0x0000000a08007986 */ /* 0x0003e2000c101b24 */
[----:B------:R-:W-:Y:S05]  /*4ae0*/  BRA `(.L_x_16581) ;  /* 0x0000000000047947 */ /* 0x000fea0003800000 */
.L_x_16606:
[----:B------:R0:W-:Y:S02]  /*4af0*/  STG.E desc[UR36][R8.64], R4 ;  /* 0x0000000408007986 */ /* 0x0001e4000c101924 */
.L_x_16581:
[----:B------:R-:W-:Y:S05]  /*4b00*/  BSYNC.RECONVERGENT B6 ;  /* 0x0000000000067941 */ /* 0x000fea0003800200 */
.L_x_16575:
[----:B------:R-:W-:-:S13]  /*4b10*/  ISETP.GE.AND P0, PT, R31, R28, PT ;  /* 0x0000001c1f00720c */ /* 0x000fda0003f06270 */
[----:B------:R-:W-:Y:S05]  /*4b20*/  @P0 BREAK.RELIABLE B7 ;  /* 0x0000000000070942 */ /* 0x000fea0003800100 */
[----:B------:R-:W-:Y:S05]  /*4b30*/  @P0 BRA `(.L_x_16610) ;  /* 0x0000001800d80947 */ /* 0x000fea0003800000 */
[----:B------:R-:W5:Y:S01]  /*4b40*/  LDCU UR4, c[0x0][0x3b0] ;  /* 0x00007600ff0477ac */ /* 0x000f620008000800 */
[----:B01234-:R-:W0:Y:S01]  /*4b50*/  LDC.64 R8, c[0x0][0x390] ;  /* 0x0000e400ff087b82 */ /* 0x01fe220000000a00 */
[----:B------:R-:W-:Y:S01]  /*4b60*/  IMAD R0, R2, 0x200, R31 ;  /* 0x0000020002007824 */ /* 0x000fe200078e021f */
[----:B------:R-:W-:Y:S01]  /*4b70*/  PRMT R4, R29, 0x9910, RZ ;  /* 0x000099101d047816 */ /* 0x000fe200000000ff */
[----:B------:R-:W-:Y:S02]  /*4b80*/  BSSY.RECONVERGENT B6, `(.L_x_16611) ;  /* 0x00000d3000067945 */ /* 0x000fe40003800200 */
        /* <DEDUP_REMOVED lines=16> */
.L_x_16615:
[----:B------:R0:W-:Y:S01]  /*4c90*/  STG.E.U8 desc[UR36][R8.64], R32 ;  /* 0x0000002008007986 */ /* 0x0001e2000c101124 */
[----:B------:R-:W-:Y:S05]  /*4ca0*/  BRA `(.L_x_16617) ;  /* 0x0000000c00007947 */ /* 0x000fea0003800000 */
.L_x_16614:
        /* <DEDUP_REMOVED lines=8> */
.L_x_16619:
[----:B------:R0:W-:Y:S01]  /*4d30*/  STG.E desc[UR36][R8.64], R32 ;  /* 0x0000002008007986 */ /* 0x0001e2000c101924 */
[----:B------:R-:W-:Y:S05]  /*4d40*/  BRA `(.L_x_16617) ;  /* 0x0000000800d87947 */ /* 0x000fea0003800000 */
.L_x_16618:
[----:B------:R0:W-:Y:S01]  /*4d50*/  STG.E.U16 desc[UR36][R8.64], R32 ;  /* 0x0000002008007986 */ /* 0x0001e2000c101524 */
[----:B------:R-:W-:Y:S05]  /*4d60*/  BRA `(.L_x_16617) ;  /* 0x0000000800d07947 */ /* 0x000fea0003800000 */
.L_x_16613:
        /* <DEDUP_REMOVED lines=9> */
.L_x_16621:
[----:B------:R-:W0:Y:S02]  /*4e00*/  I2F.S64 R0, R26 ;  /* 0x0000001a00007312 */ /* 0x000e240000301400 */
[----:B0-----:R-:W-:-:S05]  /*4e10*/  F2FP.F16.F32.PACK_AB R0, RZ, R0 ;  /* 0x00000000ff00723e */ /* 0x001fca00000000ff */
[----:B------:R0:W-:Y:S01]  /*4e20*/  STG.E.U16 desc[UR36][R8.64], R0 ;  /* 0x0000000008007986 */ /* 0x0001e2000c101524 */
[----:B------:R-:W-:Y:S05]  /*4e30*/  BRA `(.L_x_16617) ;  /* 0x00000008009c7947 */ /* 0x000fea0003800000 */
.L_x_16620:
        /* <DEDUP_REMOVED lines=10> */
.L_x_16623:
[----:B------:R-:W0:Y:S02]  /*4ee0*/  I2F.S64 R26, R26 ;  /* 0x0000001a001a7312 */ /* 0x000e240000301400 */
[----:B0-----:R-:W-:-:S04]  /*4ef0*/  F2FP.F16.F32.PACK_AB R3, RZ, R26 ;  /* 0x0000001aff03723e */ /* 0x001fc800000000ff */
[----:B------:R-:W-:-:S05]  /*4f00*/  PRMT R3, R3, 0x5410, RZ ;  /* 0x0000541003037816 */ /* 0x000fca00000000ff */
[----:B------:R0:W-:Y:S01]  /*4f10*/  STG.E desc[UR36][R8.64], R3 ;  /* 0x0000000308007986 */ /* 0x0001e2000c101924 */
[----:B------:R-:W-:Y:S05]  /*4f20*/  BRA `(.L_x_16617) ;  /* 0x0000000800607947 */ /* 0x000fea0003800000 */
.L_x_16622:
[----:B------:R-:W0:Y:S02]  /*4f30*/  I2F.F64.S64 R26, R26 ;  /* 0x0000001a001a7312 */ /* 0x000e240000301c00 */
[----:B0-----:R0:W-:Y:S01]  /*4f40*/  STG.E.64 desc[UR36][R8.64], R26 ;  /* 0x0000001a08007986 */ /* 0x0011e2000c101b24 */
[----:B------:R-:W-:Y:S05]  /*4f50*/  BRA `(.L_x_16617) ;  /* 0x0000000800547947 */ /* 0x000fea0003800000 */
.L_x_16612:
        /* <DEDUP_REMOVED lines=12> */
.L_x_16627:
[----:B------:R-:W0:Y:S01]  /*5020*/  I2F.S64 R27, R26 ;  /* 0x0000001a001b7312 */ /* 0x000e220000301400 */
        /* <DEDUP_REMOVED lines=15> */
.L_x_16630:
[----:B------:R-:W-:-:S07]  /*5120*/  PRMT R4, R0, 0x7610, R4 ;  /* 0x0000761000047816 */ /* 0x000fce0000000004 */
.L_x_16629:
[----:B------:R-:W-:Y:S05]  /*5130*/  BSYNC.RECONVERGENT B0 ;  /* 0x0000000000007941 */ /* 0x000fea0003800200 */
.L_x_16628:
[----:B------:R0:W-:Y:S01]  /*5140*/  STG.E.U8 desc[UR36][R8.64], R4 ;  /* 0x0000000408007986 */ /* 0x0001e2000c101124 */
[----:B------:R-:W-:Y:S05]  /*5150*/  BRA `(.L_x_16617) ;  /* 0x0000000400d47947 */ /* 0x000fea0003800000 */
.L_x_16626:
        /* <DEDUP_REMOVED lines=16> */
.L_x_16633:
[----:B------:R-:W-:-:S07]  /*5260*/  PRMT R4, R0, 0x7610, R4 ;  /* 0x0000761000047816 */ /* 0x000fce0000000004 */
.L_x_16632:
[----:B------:R-:W-:Y:S05]  /*5270*/  BSYNC.RECONVERGENT B0 ;  /* 0x0000000000007941 */ /* 0x000fea0003800200 */
.L_x_16631:
[----:B------:R0:W-:Y:S01]  /*5280*/  STG.E.U8 desc[UR36][R8.64], R4 ;  /* 0x0000000408007986 */ /* 0x0001e2000c101124 */
[----:B------:R-:W-:Y:S05]  /*5290*/  BRA `(.L_x_16617) ;  /* 0x0000000400847947 */ /* 0x000fea0003800000 */
.L_x_16625:
[----:B------:R-:W-:-:S13]  /*52a0*/  ISETP.NE.AND P0, PT, R0, 0x1c, PT ;  /* 0x0000001c0000780c */ /* 0x000fda0003f05270 */
[----:B------:R-:W-:Y:S05]  /*52b0*/  @!P0 BRA `(.L_x_16634) ;  /* 0x0000000000548947 */ /* 0x000fea0003800000 */
[----:B------:R-:W-:-:S13]  /*52c0*/  ISETP.NE.AND P0, PT, R0, 0x1d, PT ;  /* 0x0000001d0000780c */ /* 0x000fda0003f05270 */
[----:B------:R-:W-:Y:S05]  /*52d0*/  @!P0 BRA `(.L_x_16635) ;  /* 0x0000000000448947 */ /* 0x000fea0003800000 */
[----:B------:R-:W-:-:S13]  /*52e0*/  ISETP.NE.AND P0, PT, R0, 0x2c, PT ;  /* 0x0000002c0000780c */ /* 0x000fda0003f05270 */
[----:B------:R-:W-:Y:S05]  /*52f0*/  @P0 BRA `(.L_x_16616) ;  /* 0x0000000000a00947 */ /* 0x000fea0003800000 */
        /* <DEDUP_REMOVED lines=15> */
.L_x_16635:
[----:B------:R0:W-:Y:S01]  /*53f0*/  STG.E.64 desc[UR36][R8.64], R26 ;  /* 0x0000001a08007986 */ /* 0x0001e2000c101b24 */
[----:B------:R-:W-:Y:S05]  /*5400*/  BRA `(.L_x_16617) ;  /* 0x0000000400287947 */ /* 0x000fea0003800000 */
.L_x_16634:
[----:B------:R0:W-:Y:S01]  /*5410*/  STG.E desc[UR36][R8.64], R32 ;  /* 0x0000002008007986 */ /* 0x0001e2000c101924 */
[----:B------:R-:W-:Y:S05]  /*5420*/  BRA `(.L_x_16617) ;  /* 0x0000000400207947 */ /* 0x000fea0003800000 */
.L_x_16624:
        /* <DEDUP_REMOVED lines=11> */
.L_x_16637:
[----:B------:R-:W0:Y:S01]  /*54e0*/  I2F.F64.S64 R4, R26 ;  /* 0x0000001a00047312 */ /* 0x000e220000301c00 */
[----:B------:R-:W-:-:S05]  /*54f0*/  CS2R R6, SRZ ;  /* 0x0000000000067805 */ /* 0x000fca000001ff00 */
[----:B0-----:R4:W-:Y:S01]  /*5500*/  STG.E.128 desc[UR36][R8.64], R4 ;  /* 0x0000000408007986 */ /* 0x0019e2000c101d24 */
[----:B------:R-:W-:Y:S05]  /*5510*/  BRA `(.L_x_16617) ;  /* 0x0000000000e47947 */ /* 0x000fea0003800000 */
.L_x_16636:
[----:B------:R-:W-:-:S13]  /*5520*/  ISETP.NE.AND P0, PT, R0, 0xf, PT ;  /* 0x0000000f0000780c */ /* 0x000fda0003f05270 */
[----:B------:R-:W-:Y:S05]  /*5530*/  @!P0 BRA `(.L_x_16638) ;  /* 0x0000000000d08947 */ /* 0x000fea0003800000 */
[----:B------:R-:W-:-:S13]  /*5540*/  ISETP.NE.AND P0, PT, R0, 0x17, PT ;  /* 0x000000170000780c */ /* 0x000fda0003f05270 */
[----:B------:R-:W-:Y:S05]  /*5550*/  @!P0 BRA `(.L_x_16639) ;  /* 0x0000000000848947 */ /* 0x000fea0003800000 */
[----:B------:R-:W-:-:S13]  /*5560*/  ISETP.NE.AND P0, PT, R0, 0x18, PT ;  /* 0x000000180000780c */ /* 0x000fda0003f05270 */
[----:B------:R-:W-:Y:S05]  /*5570*/  @!P0 BRA `(.L_x_16640) ;  /* 0x0000000000448947 */ /* 0x000fea0003800000 */
.L_x_16616:
        /* <DEDUP_REMOVED lines=16> */
.L_x_16641:
[----:B------:R-:W-:Y:S05]  /*5680*/  BRA `(.L_x_16617) ;  /* 0x0000000000887947 */ /* 0x000fea0003800000 */
.L_x_16640:
        /* <DEDUP_REMOVED lines=11> */
.L_x_16643:
[----:B------:R-:W-:Y:S05]  /*5740*/  BSYNC.RECONVERGENT B0 ;  /* 0x0000000000007941 */ /* 0x000fea0003800200 */
.L_x_16642:
[----:B------:R1:W-:Y:S01]  /*5750*/  STG.E.U8 desc[UR36][R8.64], R3 ;  /* 0x0000000308007986 */ /* 0x0003e2000c101124 */
[----:B------:R-:W-:Y:S05]  /*5760*/  BRA `(.L_x_16617) ;  /* 0x0000000000507947 */ /* 0x000fea0003800000 */
.L_x_16639:
[----:B------:R-:W0:Y:S02]  /*5770*/  I2F.S64 R5, R26 ;  /* 0x0000001a00057312 */ /* 0x000e240000301400 */
        /* <DEDUP_REMOVED lines=11> */
.L_x_16644:
[----:B------:R-:W-:Y:S01]  /*5830*/  IMAD.MOV.U32 R3, RZ, RZ, 0x7f ;  /* 0x0000007fff037424 */ /* 0x000fe200078e00ff */
[----:B------:R-:W-:-:S04]  /*5840*/  ISETP.GT.U32.AND P0, PT, R5, 0x7f800000, PT ;  /* 0x7f8000000500780c */ /* 0x000fc80003f04070 */
[----:B------:R-:W-:-:S05]  /*5850*/  SEL R3, R3, 0x7c, P0 ;  /* 0x0000007c03037807 */ /* 0x000fca0000000000 */
[----:B------:R2:W-:Y:S01]  /*5860*/  STG.E.U8 desc[UR36][R8.64], R3 ;  /* 0x0000000308007986 */ /* 0x0005e2000c101124 */
[----:B------:R-:W-:Y:S05]  /*5870*/  BRA `(.L_x_16617) ;  /* 0x00000000000c7947 */ /* 0x000fea0003800000 */
.L_x_16638:
[----:B------:R-:W0:Y:S02]  /*5880*/  I2F.S64 R0, R26 ;  /* 0x0000001a00007312 */ /* 0x000e240000301400 */
[----:B0-----:R-:W-:-:S05]  /*5890*/  F2FP.BF16.F32.PACK_AB R0, RZ, R0 ;  /* 0x00000000ff00723e */ /* 0x001fca00000010ff */
[----:B------:R0:W-:Y:S02]  /*58a0*/  STG.E.U16 desc[UR36][R8.64], R0 ;  /* 0x0000000008007986 */ /* 0x0001e4000c101524 */
.L_x_16617:
[----:B------:R-:W-:Y:S05]  /*58b0*/  BSYNC.RECONVERGENT B6 ;  /* 0x0000000000067941 */ /* 0x000fea0003800200 */
.L_x_16611:
[----:B------:R-:W-:-:S07]  /*58c0*/  VIADD R31, R31, 0x80 ;  /* 0x000000801f1f7836 */ /* 0x000fce0000000000 */
.L_x_16574:
[----:B------:R-:W-:-:S13]  /*58d0*/  ISETP.GE.AND P0, PT, R31, R28, PT ;  /* 0x0000001c1f00720c */ /* 0x000fda0003f06270 */
[----:B------:R-:W-:Y:S05]  /*58e0*/  @P0 BREAK.RELIABLE B7 ;  /* 0x0000000000070942 */ /* 0x000fea0003800100 */
[----:B------:R-:W-:Y:S05]  /*58f0*/  @P0 BRA `(.L_x_16610) ;  /* 0x0000000c00680947 */ /* 0x000fea0003800000 */
[----:B------:R-:W-:Y:S05]  /*5900*/  BSYNC.RELIABLE B7 ;  /* 0x0000000000077941 */ /* 0x000fea0003800100 */
.L_x_16573:
[----:B------:R-:W1:Y:S01]  /*5910*/  LDCU UR4, c[0x0][0x3b0] ;  /* 0x00007600ff0477ac */ /* 0x000e620008000800 */
[----:B0--34-:R-:W0:Y:S01]  /*5920*/  LDC.64 R4, c[0x0][0x390] ;  /* 0x0000e400ff047b82 */ /* 0x019e220000000a00 */
[----:B------:R-:W-:Y:S01]  /*5930*/  IMAD R0, R2, 0x200, R31 ;  /* 0x0000020002007824 */ /* 0x000fe200078e021f */
[----:B------:R-:W-:Y:S01]  /*5940*/  PRMT R6, R29, 0x9910, RZ ;  /* 0x000099101d067816 */ /* 0x000fe200000000ff */
[----:B------:R-:W-:Y:S02]  /*5950*/  BSSY.RECONVERGENT B6, `(.L_x_16645) ;  /* 0x00000d3000067945 */ /* 0x000fe40003800200 */
[----:B-12---:R-:W-:Y:S02]  /*5960*/  IMAD R3, R0, UR4, RZ ;  /* 0x0000000400037c24 */ /* 0x006fe4000f8e02ff */
        /* <DEDUP_REMOVED lines=15> */
.L_x_16649:
[----:B------:R0:W-:Y:S01]  /*5a60*/  STG.E.U8 desc[UR36][R4.64], R24 ;  /* 0x0000001804007986 */ /* 0x0001e2000c101124 */
[----:B------:R-:W-:Y:S05]  /*5a70*/  BRA `(.L_x_16651) ;  /* 0x0000000c00007947 */ /* 0x000fea0003800000 */
.L_x_16648:
        /* <DEDUP_REMOVED lines=8> */
.L_x_16653:
[----:B------:R0:W-:Y:S01]  /*5b00*/  STG.E desc[UR36][R4.64], R24 ;  /* 0x0000001804007986 */ /* 0x0001e2000c101924 */
[----:B------:R-:W-:Y:S05]  /*5b10*/  BRA `(.L_x_16651) ;  /* 0x0000000800d87947 */ /* 0x000fea0003800000 */
.L_x_16652:
[----:B------:R0:W-:Y:S01]  /*5b20*/  STG.E.U16 desc[UR36][R4.64], R24 ;  /* 0x0000001804007986 */ /* 0x0001e2000c101524 */
[----:B------:R-:W-:Y:S05]  /*5b30*/  BRA `(.L_x_16651) ;  /* 0x0000000800d07947 */ /* 0x000fea0003800000 */
.L_x_16647:
        /* <DEDUP_REMOVED lines=9> */
.L_x_16655:
[----:B------:R-:W0:Y:S02]  /*5bd0*/  I2F.S64 R0, R22 ;  /* 0x0000001600007312 */ /* 0x000e240000301400 */
[----:B0-----:R-:W-:-:S05]  /*5be0*/  F2FP.F16.F32.PACK_AB R0, RZ, R0 ;  /* 0x00000000ff00723e */ /* 0x001fca00000000ff */
[----:B------:R0:W-:Y:S01]  /*5bf0*/  STG.E.U16 desc[UR36][R4.64], R0 ;  /* 0x0000000004007986 */ /* 0x0001e2000c101524 */
[----:B------:R-:W-:Y:S05]  /*5c00*/  BRA `(.L_x_16651) ;  /* 0x00000008009c7947 */ /* 0x000fea0003800000 */
.L_x_16654:
        /* <DEDUP_REMOVED lines=10> */
.L_x_16657:
[----:B------:R-:W0:Y:S02]  /*5cb0*/  I2F.S64 R22, R22 ;  /* 0x0000001600167312 */ /* 0x000e240000301400 */
[----:B0-----:R-:W-:-:S04]  /*5cc0*/  F2FP.F16.F32.PACK_AB R3, RZ, R22 ;  /* 0x00000016ff03723e */ /* 0x001fc800000000ff */
[----:B------:R-:W-:-:S05]  /*5cd0*/  PRMT R3, R3, 0x5410, RZ ;  /* 0x0000541003037816 */ /* 0x000fca00000000ff */
[----:B------:R0:W-:Y:S01]  /*5ce0*/  STG.E desc[UR36][R4.64], R3 ;  /* 0x0000000304007986 */ /* 0x0001e2000c101924 */
[----:B------:R-:W-:Y:S05]  /*5cf0*/  BRA `(.L_x_16651) ;  /* 0x0000000800607947 */ /* 0x000fea0003800000 */
.L_x_16656:
[----:B------:R-:W0:Y:S02]  /*5d00*/  I2F.F64.S64 R22, R22 ;  /* 0x0000001600167312 */ /* 0x000e240000301c00 */
[----:B0-----:R0:W-:Y:S01]  /*5d10*/  STG.E.64 desc[UR36][R4.64], R22 ;  /* 0x0000001604007986 */ /* 0x0011e2000c101b24 */
[----:B------:R-:W-:Y:S05]  /*5d20*/  BRA `(.L_x_16651) ;  /* 0x0000000800547947 */ /* 0x000fea0003800000 */
.L_x_16646:
        /* <DEDUP_REMOVED lines=12> */
.L_x_16661:
        /* <DEDUP_REMOVED lines=17> */
.L_x_16663:
[----:B------:R-:W-:Y:S05]  /*5f00*/  BSYNC.RECONVERGENT B0 ;  /* 0x0000000000007941 */ /* 0x000fea0003800200 */
.L_x_16662:
[----:B------:R0:W-:Y:S01]  /*5f10*/  STG.E.U8 desc[UR36][R4.64], R0 ;  /* 0x0000000004007986 */ /* 0x0001e2000c101124 */
[----:B------:R-:W-:Y:S05]  /*5f20*/  BRA `(.L_x_16651) ;  /* 0x0000000400d47947 */ /* 0x000fea0003800000 */
.L_x_16660:
        /* <DEDUP_REMOVED lines=17> */
.L_x_16665:
[----:B------:R-:W-:Y:S05]  /*6040*/  BSYNC.RECONVERGENT B0 ;  /* 0x0000000000007941 */ /* 0x000fea0003800200 */
.L_x_16664:
[----:B------:R0:W-:Y:S01]  /*6050*/  STG.E.U8 desc[UR36][R4.64], R0 ;  /* 0x0000000004007986 */ /* 0x0001e2000c101124 */
[----:B------:R-:W-:Y:S05]  /*6060*/  BRA `(.L_x_16651) ;  /* 0x0000000400847947 */ /* 0x000fea0003800000 */
.L_x_16659:
        /* <DEDUP_REMOVED lines=21> */
.L_x_16667:
[----:B------:R0:W-:Y:S01]  /*61c0*/  STG.E.64 desc[UR36][R4.64], R22 ;  /* 0x0000001604007986 */ /* 0x0001e2000c101b24 */
[----:B------:R-:W-:Y:S05]  /*61d0*/  BRA `(.L_x_16651) ;  /* 0x0000000400287947 */ /* 0x000fea0003800000 */
.L_x_16666:
[----:B------:R0:W-:Y:S01]  /*61e0*/  STG.E desc[UR36][R4.64], R24 ;  /* 0x0000001804007986 */ /* 0x0001e2000c101924 */
[----:B------:R-:W-:Y:S05]  /*61f0*/  BRA `(.L_x_16651) ;  /* 0x0000000400207947 */ /* 0x000fea0003800000 */
.L_x_16658:
        /* <DEDUP_REMOVED lines=11> */
.L_x_16669:
[----:B------:R-:W0:Y:S01]  /*62b0*/  I2F.F64.S64 R8, R22 ;  /* 0x0000001600087312 */ /* 0x000e220000301c00 */
[----:B------:R-:W-:-:S05]  /*62c0*/  CS2R R10, SRZ ;  /* 0x00000000000a7805 */ /* 0x000fca000001ff00 */
[----:B0-----:R4:W-:Y:S01]  /*62d0*/  STG.E.128 desc[UR36][R4.64], R8 ;  /* 0x0000000804007986 */ /* 0x0019e2000c101d24 */
[----:B------:R-:W-:Y:S05]  /*62e0*/  BRA `(.L_x_16651) ;  /* 0x0000000000e47947 */ /* 0x000fea0003800000 */
.L_x_16668:
[----:B------:R-:W-:-:S13]  /*62f0*/  ISETP.NE.AND P0, PT, R0, 0xf, PT ;  /* 0x0000000f0000780c */ /* 0x000fda0003f05270 */
[----:B------:R-:W-:Y:S05]  /*6300*/  @!P0 BRA `(.L_x_16670) ;  /* 0x0000000000d08947 */ /* 0x000fea0003800000 */
[----:B------:R-:W-:-:S13]  /*6310*/  ISETP.NE.AND P0, PT, R0, 0x17, PT ;  /* 0x000000170000780c */ /* 0x000fda0003f05270 */
[----:B------:R-:W-:Y:S05]  /*6320*/  @!P0 BRA `(.L_x_16671) ;  /* 0x0000000000848947 */ /* 0x000fea0003800000 */
[----:B------:R-:W-:-:S13]  /*6330*/  ISETP.NE.AND P0, PT, R0, 0x18, PT ;  /* 0x000000180000780c */ /* 0x000fda0003f05270 */
[----:B------:R-:W-:Y:S05]  /*6340*/  @!P0 BRA `(.L_x_16672) ;  /* 0x0000000000448947 */ /* 0x000fea0003800000 */
.L_x_16650:
        /* <DEDUP_REMOVED lines=16> */
.L_x_16673:
[----:B------:R-:W-:Y:S05]  /*6450*/  BRA `(.L_x_16651) ;  /* 0x0000000000887947 */ /* 0x000fea0003800000 */
.L_x_16672:
        /* <DEDUP_REMOVED lines=11> */
.L_x_16675:
[----:B------:R-:W-:Y:S05]  /*6510*/  BSYNC.RECONVERGENT B0 ;  /* 0x0000000000007941 */ /* 0x000fea0003800200 */
.L_x_16674:
[----:B------:R1:W-:Y:S01]  /*6520*/  STG.E.U8 desc[UR36][R4.64], R3 ;  /* 0x0000000304007986 */ /* 0x0003e2000c101124 */
[----:B------:R-:W-:Y:S05]  /*6530*/  BRA `(.L_x_16651) ;  /* 0x0000000000507947 */ /* 0x000fea0003800000 */
.L_x_16671:
        /* <DEDUP_REMOVED lines=12> */
.L_x_16676:
[----:B------:R-:W-:Y:S01]  /*6600*/  IMAD.MOV.U32 R3, RZ, RZ, 0x7f ;  /* 0x0000007fff037424 */ /* 0x000fe200078e00ff */
[----:B------:R-:W-:-:S04]  /*6610*/  ISETP.GT.U32.AND P0, PT, R7, 0x7f800000, PT ;  /* 0x7f8000000700780c */ /* 0x000fc80003f04070 */
[----:B------:R-:W-:-:S05]  /*6620*/  SEL R3, R3, 0x7c, P0 ;  /* 0x0000007c03037807 */ /* 0x000fca0000000000 */
[----:B------:R2:W-:Y:S01]  /*6630*/  STG.E.U8 desc[UR36][R4.64], R3 ;  /* 0x0000000304007986 */ /* 0x0005e2000c101124 */
[----:B------:R-:W-:Y:S05]  /*6640*/  BRA `(.L_x_16651) ;  /* 0x00000000000c7947 */ /* 0x000fea0003800000 */
.L_x_16670:
[----:B------:R-:W0:Y:S02]  /*6650*/  I2F.S64 R0, R22 ;  /* 0x0000001600007312 */ /* 0x000e240000301400 */
[----:B0-----:R-:W-:-:S05]  /*6660*/  F2FP.BF16.F32.PACK_AB R0, RZ, R0 ;  /* 0x00000000ff00723e */ /* 0x001fca00000010ff */
[----:B------:R0:W-:Y:S02]  /*6670*/  STG.E.U16 desc[UR36][R4.64], R0 ;  /* 0x0000000004007986 */ /* 0x0001e4000c101524 */
.L_x_16651:
[----:B------:R-:W-:Y:S05]  /*6680*/  BSYNC.RECONVERGENT B6 ;  /* 0x0000000000067941 */ /* 0x000fea0003800200 */
.L_x_16645:
[----:B------:R-:W-:-:S07]  /*6690*/  VIADD R31, R31, 0x80 ;  /* 0x000000801f1f7836 */ /* 0x000fce0000000000 */
.L_x_16610:
[----:B------:R-:W-:Y:S05]  /*66a0*/  BSYNC.RECONVERGENT B8 ;  /* 0x0000000000087941 */ /* 0x000fea0003800200 */
.L_x_16572:
        /* <DEDUP_REMOVED lines=21> */
.L_x_16680:
[----:B------:R-:W-:Y:S01]  /*6800*/  STG.E.U8 desc[UR36][R2.64], R18 ;  /* 0x0000001202007986 */ /* 0x000fe2000c101124 */
[----:B------:R-:W-:Y:S05]  /*6810*/  EXIT ;  /* 0x000000000000794d */ /* 0x000fea0003800000 */
.L_x_16679:
        /* <DEDUP_REMOVED lines=8> */
.L_x_16683:
[----:B------:R-:W-:Y:S01]  /*68a0*/  STG.E desc[UR36][R2.64], R18 ;  /* 0x0000001202007986 */ /* 0x000fe2000c101924 */
[----:B------:R-:W-:Y:S05]  /*68b0*/  EXIT ;  /* 0x000000000000794d */ /* 0x000fea0003800000 */
.L_x_16682:
[----:B------:R-:W-:Y:S01]  /*68c0*/  STG.E.U16 desc[UR36][R2.64], R18 ;  /* 0x0000001202007986 */ /* 0x000fe2000c101524 */
[----:B------:R-:W-:Y:S05]  /*68d0*/  EXIT ;  /* 0x000000000000794d */ /* 0x000fea0003800000 */
.L_x_16678:
        /* <DEDUP_REMOVED lines=9> */
.L_x_16685:
[----:B------:R-:W0:Y:S02]  /*6970*/  I2F.S64 R0, R16 ;  /* 0x0000001000007312 */ /* 0x000e240000301400 */
[----:B0-----:R-:W-:-:S05]  /*6980*/  F2FP.F16.F32.PACK_AB R0, RZ, R0 ;  /* 0x00000000ff00723e */ /* 0x001fca00000000ff */
[----:B------:R-:W-:Y:S01]  /*6990*/  STG.E.U16 desc[UR36][R2.64], R0 ;  /* 0x0000000002007986 */ /* 0x000fe2000c101524 */
[----:B------:R-:W-:Y:S05]  /*69a0*/  EXIT ;  /* 0x000000000000794d */ /* 0x000fea0003800000 */
.L_x_16684:
        /* <DEDUP_REMOVED lines=10> */
.L_x_16687:
[----:B------:R-:W0:Y:S02]  /*6a50*/  I2F.S64 R16, R16 ;  /* 0x0000001000107312 */ /* 0x000e240000301400 */
[----:B0-----:R-:W-:-:S04]  /*6a60*/  F2FP.F16.F32.PACK_AB R5, RZ, R16 ;  /* 0x00000010ff05723e */ /* 0x001fc800000000ff */
[----:B------:R-:W-:-:S05]  /*6a70*/  PRMT R5, R5, 0x5410, RZ ;  /* 0x0000541005057816 */ /* 0x000fca00000000ff */
[----:B------:R-:W-:Y:S01]  /*6a80*/  STG.E desc[UR36][R2.64], R5 ;  /* 0x0000000502007986 */ /* 0x000fe2000c101924 */
[----:B------:R-:W-:Y:S05]  /*6a90*/  EXIT ;  /* 0x000000000000794d */ /* 0x000fea0003800000 */
.L_x_16686:
[----:B------:R-:W0:Y:S02]  /*6aa0*/  I2F.F64.S64 R16, R16 ;  /* 0x0000001000107312 */ /* 0x000e240000301c00 */
[----:B0-----:R-:W-:Y:S01]  /*6ab0*/  STG.E.64 desc[UR36][R2.64], R16 ;  /* 0x0000001002007986 */ /* 0x001fe2000c101b24 */
[----:B------:R-:W-:Y:S05]  /*6ac0*/  EXIT ;  /* 0x000000000000794d */ /* 0x000fea0003800000 */
.L_x_16677:
        /* <DEDUP_REMOVED lines=12> */
.L_x_16691:
        /* <DEDUP_REMOVED lines=17> */
.L_x_16693:
[----:B------:R-:W-:Y:S05]  /*6ca0*/  BSYNC.RECONVERGENT B0 ;  /* 0x0000000000007941 */ /* 0x000fea0003800200 */
.L_x_16692:
[----:B------:R-:W-:Y:S01]  /*6cb0*/  STG.E.U8 desc[UR36][R2.64], R0 ;  /* 0x0000000002007986 */ /* 0x000fe2000c101124 */
[----:B------:R-:W-:Y:S05]  /*6cc0*/  EXIT ;  /* 0x000000000000794d */ /* 0x000fea0003800000 */
.L_x_16690:
        /* <DEDUP_REMOVED lines=17> */
.L_x_16695:
[----:B------:R-:W-:Y:S05]  /*6de0*/  BSYNC.RECONVERGENT B0 ;  /* 0x0000000000007941 */ /* 0x000fea0003800200 */
.L_x_16694:
[----:B------:R-:W-:Y:S01]  /*6df0*/  STG.E.U8 desc[UR36][R2.64], R0 ;  /* 0x0000000002007986 */ /* 0x000fe2000c101124 */
[----:B------:R-:W-:Y:S05]  /*6e00*/  EXIT ;  /* 0x000000000000794d */ /* 0x000fea0003800000 */
.L_x_16689:
        /* <DEDUP_REMOVED lines=21> */
.L_x_16697:
[----:B------:R-:W-:Y:S01]  /*6f60*/  STG.E.64 desc[UR36][R2.64], R16 ;  /* 0x0000001002007986 */ /* 0x000fe2000c101b24 */
[----:B------:R-:W-:Y:S05]  /*6f70*/  EXIT ;  /* 0x000000000000794d */ /* 0x000fea0003800000 */
.L_x_16696:
[----:B------:R-:W-:Y:S01]  /*6f80*/  STG.E desc[UR36][R2.64], R18 ;  /* 0x0000001202007986 */ /* 0x000fe2000c101924 */
[----:B------:R-:W-:Y:S05]  /*6f90*/  EXIT ;  /* 0x000000000000794d */ /* 0x000fea0003800000 */
.L_x_16688:
        /* <DEDUP_REMOVED lines=11> */
.L_x_16699:
[----:B------:R-:W0:Y:S01]  /*7050*/  I2F.F64.S64 R16, R16 ;  /* 0x0000001000107312 */ /* 0x000e220000301c00 */
[----:B------:R-:W-:-:S05]  /*7060*/  CS2R R18, SRZ ;  /* 0x0000000000127805 */ /* 0x000fca000001ff00 */
[----:B0-----:R-:W-:Y:S01]  /*7070*/  STG.E.128 desc[UR36][R2.64], R16 ;  /* 0x0000001002007986 */ /* 0x001fe2000c101d24 */
[----:B------:R-:W-:Y:S05]  /*7080*/  EXIT ;  /* 0x000000000000794d */ /* 0x000fea0003800000 */
.L_x_16698:
[----:B------:R-:W-:-:S13]  /*7090*/  ISETP.NE.AND P0, PT, R0, 0xf, PT ;  /* 0x0000000f0000780c */ /* 0x000fda0003f05270 */
[----:B------:R-:W-:Y:S05]  /*70a0*/  @!P0 BRA `(.L_x_16700) ;  /* 0x0000000000d48947 */ /* 0x000fea0003800000 */
[----:B------:R-:W-:-:S13]  /*70b0*/  ISETP.NE.AND P0, PT, R0, 0x17, PT ;  /* 0x000000170000780c */ /* 0x000fda0003f05270 */
[----:B------:R-:W-:Y:S05]  /*70c0*/  @!P0 BRA `(.L_x_16701) ;  /* 0x0000000000848947 */ /* 0x000fea0003800000 */
[----:B------:R-:W-:-:S13]  /*70d0*/  ISETP.NE.AND P0, PT, R0, 0x18, PT ;  /* 0x000000180000780c */ /* 0x000fda0003f05270 */
[----:B------:R-:W-:Y:S05]  /*70e0*/  @!P0 BRA `(.L_x_16702) ;  /* 0x0000000000448947 */ /* 0x000fea0003800000 */
.L_x_16681:
        /* <DEDUP_REMOVED lines=16> */
.L_x_16703:
[----:B------:R-:W-:Y:S05]  /*71f0*/  EXIT ;  /* 0x000000000000794d */ /* 0x000fea0003800000 */
.L_x_16702:
        /* <DEDUP_REMOVED lines=11> */
.L_x_16705:
[----:B------:R-:W-:Y:S05]  /*72b0*/  BSYNC.RECONVERGENT B0 ;  /* 0x0000000000007941 */ /* 0x000fea0003800200 */
.L_x_16704:
[----:B------:R-:W-:Y:S01]  /*72c0*/  STG.E.U8 desc[UR36][R2.64], R5 ;  /* 0x0000000502007986 */ /* 0x000fe2000c101124 */
[----:B------:R-:W-:Y:S05]  /*72d0*/  EXIT ;  /* 0x000000000000794d */ /* 0x000fea0003800000 */
.L_x_16701:
[----:B------:R-:W0:Y:S02]  /*72e0*/  I2F.S64 R17, R16 ;  /* 0x0000001000117312 */ /* 0x000e240000301400 */
        /* <DEDUP_REMOVED lines=12> */
.L_x_16706:
[----:B------:R-:W-:Y:S01]  /*73b0*/  IMAD.MOV.U32 R5, RZ, RZ, 0x7f ;  /* 0x0000007fff057424 */ /* 0x000fe200078e00ff */
[----:B------:R-:W-:-:S04]  /*73c0*/  ISETP.GT.U32.AND P0, PT, R17, 0x7f800000, PT ;  /* 0x7f8000001100780c */ /* 0x000fc80003f04070 */
[----:B------:R-:W-:-:S05]  /*73d0*/  SEL R5, R5, 0x7c, P0 ;  /* 0x0000007c05057807 */ /* 0x000fca0000000000 */
[----:B------:R-:W-:Y:S01]  /*73e0*/  STG.E.U8 desc[UR36][R2.64], R5 ;  /* 0x0000000502007986 */ /* 0x000fe2000c101124 */
[----:B------:R-:W-:Y:S05]  /*73f0*/  EXIT ;  /* 0x000000000000794d */ /* 0x000fea0003800000 */
.L_x_16700:
[----:B------:R-:W0:Y:S02]  /*7400*/  I2F.S64 R0, R16 ;  /* 0x0000001000007312 */ /* 0x000e240000301400 */
[----:B0-----:R-:W-:-:S05]  /*7410*/  F2FP.BF16.F32.PACK_AB R0, RZ, R0 ;  /* 0x00000000ff00723e */ /* 0x001fca00000010ff */
[----:B------:R-:W-:Y:S01]  /*7420*/  STG.E.U16 desc[UR36][R2.64], R0 ;  /* 0x0000000002007986 */ /* 0x000fe2000c101524 */
[----:B------:R-:W-:Y:S05]  /*7430*/  EXIT ;  /* 0x000000000000794d */ /* 0x000fea0003800000 */
.L_x_16707:
        /* <DEDUP_REMOVED lines=12> */
.L_x_68581:


//--------------------- .text._ZN2at6native18elementwise_kernelILi128ELi2EZNS0_22gpu_kernel_impl_nocastIZNS0_50_GLOBAL__N__2680c7bb_12_PowKernel_cu_7dd49032_300329pow_tensor_scalar_kernel_implIllEEvRNS_18TensorIteratorBaseET0_EUllE_EEvS6_RKT_EUliE_EEviT1_ --------------------------
	.section	.text._ZN2at6native18elementwise_kernelILi128ELi2EZNS0_22gpu_kernel_impl_nocastIZNS0_50_GLOBAL__N__2680c7bb_12_PowKernel_cu_7dd49032_300329pow_tensor_scalar_kernel_implIllEEvRNS_18TensorIteratorBaseET0_EUllE_EEvS6_RKT_EUliE_EEviT1_,"ax",@progbits
	.align	128
        .global         _ZN2at6native18elementwise_kernelILi128ELi2EZNS0_22gpu_kernel_impl_nocastIZNS0_50_GLOBAL__N__2680c7bb_12_PowKernel_cu_7dd49032_300329pow_tensor_scalar_kernel_implIllEEvRNS_18TensorIteratorBaseET0_EUllE_EEvS6_RKT_EUliE_EEviT1_
        .type           _ZN2at6native18elementwise_kernelILi128ELi2EZNS0_22gpu_kernel_impl_nocastIZNS0_50_GLOBAL__N__2680c7bb_12_PowKernel_cu_7dd49032_300329pow_tensor_scalar_kernel_implIllEEvRNS_18TensorIteratorBaseET0_EUllE_EEvS6_RKT_EUliE_EEviT1_,@function
        .size           _ZN2at6native18elementwise_kernelILi128ELi2EZNS0_22gpu_kernel_impl_nocastIZNS0_50_GLOBAL__N__2680c7bb_12_PowKernel_cu_7dd49032_300329pow_tensor_scalar_kernel_implIllEEvRNS_18TensorIteratorBaseET0_EUllE_EEvS6_RKT_EUliE_EEviT1_,(.L_x_68582 - _ZN2at6native18elementwise_kernelILi128ELi2EZNS0_22gpu_kernel_impl_nocastIZNS0_50_GLOBAL__N__2680c7bb_12_PowKernel_cu_7dd49032_300329pow_tensor_scalar_kernel_implIllEEvRNS_18TensorIteratorBaseET0_EUllE_EEvS6_RKT_EUliE_EEviT1_)
        .other          _ZN2at6native18elementwise_kernelILi128ELi2EZNS0_22gpu_kernel_impl_nocastIZNS0_50_GLOBAL__N__2680c7bb_12_PowKernel_cu_7dd49032_300329pow_tensor_scalar_kernel_implIllEEvRNS_18TensorIteratorBaseET0_EUllE_EEvS6_RKT_EUliE_EEviT1_,@"STO_CUDA_ENTRY STV_DEFAULT"
_ZN2at6native18elementwise_kernelILi128ELi2EZNS0_22gpu_kernel_impl_nocastIZNS0_50_GLOBAL__N__2680c7bb_12_PowKernel_cu_7dd49032_300329pow_tensor_scalar_kernel_implIllEEvRNS_18TensorIteratorBaseET0_EUllE_EEvS6_RKT_EUliE_EEviT1_:
.text._ZN2at6native18elementwise_kernelILi128ELi2EZNS0_22gpu_kernel_impl_nocastIZNS0_50_GLOBAL__N__2680c7bb_12_PowKernel_cu_7dd49032_300329pow_tensor_scalar_kernel_implIllEEvRNS_18TensorIteratorBaseET0_EUllE_EEvS6_RKT_EUliE_EEviT1_:
        /* <DEDUP_REMOVED lines=17> */
[----:B--2---:R-:W-:-:S02]  /*0110*/  IMAD R11, R5, R4, RZ ;  /* 0x00000004050b7224 */ /* 0x004fc400078e02ff */
[----:B------:R-:W-:-:S04]  /*0120*/  IMAD.WIDE.U32 R8, R4, R4, RZ ;  /* 0x0000000404087225 */ /* 0x000fc800078e00ff */
[----:B------:R-:W-:-:S05]  /*0130*/  IMAD R11, R4, R5, R11 ;  /* 0x00000005040b7224 */ /* 0x000fca00078e020b */
[----:B------:R-:W-:-:S05]  /*0140*/  IADD3 R9, PT, PT, R9, R11, RZ ;  /* 0x0000000b09097210 */ /* 0x000fca0007ffe0ff */
[----:B0-----:R0:W-:Y:S02]  /*0150*/  STG.E.64 desc[UR6][R6.64], R8 ;  /* 0x0000000806007986 */ /* 0x0011e4000c101b06 */
.L_x_16710:
[----:B------:R-:W-:Y:S05]  /*0160*/  BSYNC.RECONVERGENT B0 ;  /* 0x0000000000007941 */ /* 0x000fea0003800200 */
.L_x_16709:
[----:B------:R-:W-:-:S13]  /*0170*/  ISETP.GE.AND P0, PT, R3, UR4, PT ;  /* 0x0000000403007c0c */ /* 0x000fda000bf06270 */
[----:B------:R-:W-:Y:S05]  /*0180*/  @P0 EXIT ;  /* 0x000000000000094d */ /* 0x000fea0003800000 */
[----:B------:R-:W1:Y:S02]  /*0190*/  LDC.64 R2, c[0x0][0x588] ;  /* 0x00016200ff027b82 */ /* 0x000e640000000a00 */
[----:B-1----:R-:W2:Y:S06]  /*01a0*/  LDG.E.64 R2, desc[UR6][R2.64] ;  /* 0x0000000602027981 */ /* 0x002eac000c1e1b00 */
[----:B0-----:R-:W0:Y:S01]  /*01b0*/  LDC.64 R6, c[0x0][0x580] ;  /* 0x00016000ff067b82 */ /* 0x001e220000000a00 */
[-C--:B--2---:R-:W-:Y:S02]  /*01c0*/  IMAD R9, R3, R2.reuse, RZ ;  /* 0x0000000203097224 */ /* 0x084fe400078e02ff */
[----:B------:R-:W-:-:S04]  /*01d0*/  IMAD.WIDE.U32 R4, R2, R2, RZ ;  /* 0x0000000202047225 */ /* 0x000fc800078e00ff */
[----:B------:R-:W-:-:S05]  /*01e0*/  IMAD R9, R2, R3, R9 ;  /* 0x0000000302097224 */ /* 0x000fca00078e0209 */
[----:B------:R-:W-:-:S05]  /*01f0*/  IADD3 R5, PT, PT, R5, R9, RZ ;  /* 0x0000000905057210 */ /* 0x000fca0007ffe0ff */
[----:B0-----:R-:W-:Y:S01]  /*0200*/  STG.E.64 desc[UR6][R6.64], R4 ;  /* 0x0000000406007986 */ /* 0x001fe2000c101b06 */
[----:B------:R-:W-:Y:S05]  /*0210*/  EXIT ;  /* 0x000000000000794d */ /* 0x000fea0003800000 */
.L_x_16708:
        /* <DEDUP_REMOVED lines=305> */
.L_x_16713:
        /* <DEDUP_REMOVED lines=9> */
[----:B------:R-:W-:-:S03]  /*15c0*/  IMAD.X R9, RZ, RZ, UR9, P0 ;  /* 0x00000009ff097e24 */ /* 0x000fc600080e06ff */
[----:B------:R-:W-:-:S05]  /*15d0*/  IADD3 R5, PT, PT, R5, R11, RZ ;  /* 0x0000000b05057210 */ /* 0x000fca0007ffe0ff */
[----:B------:R0:W-:Y:S02]  /*15e0*/  STG.E.64 desc[UR6][R8.64], R4 ;  /* 0x0000000408007986 */ /* 0x0001e4000c101b06 */
.L_x_16712:
[----:B------:R-:W-:Y:S05]  /*15f0*/  BSYNC.RECONVERGENT B0 ;  /* 0x0000000000007941 */ /* 0x000fea0003800200 */
.L_x_16711:
        /* <DEDUP_REMOVED lines=300> */
.L_x_16714:
[----:B------:R-:W0:Y:S02]  /*28c0*/  LDCU.128 UR8, c[0x0][0x580] ;  /* 0x0000b000ff0877ac */ /* 0x000e240008000c00 */
[----:B0-----:R-:W-:-:S04]  /*28d0*/  IADD3 R4, P0, PT, R2, UR10, RZ ;  /* 0x0000000a02047c10 */ /* 0x001fc8000ff1e0ff */
[----:B------:R-:W-:-:S06]  /*28e0*/  IADD3.X R5, PT, PT, RZ, UR11, RZ, P0, !PT ;  /* 0x0000000bff057c10 */ /* 0x000fcc00087fe4ff */
[----:B------:R-:W2:Y:S01]  /*28f0*/  LDG.E.64 R4, desc[UR6][R4.64] ;  /* 0x0000000604047981 */ /* 0x000ea2000c1e1b00 */
[----:B------:R-:W-:Y:S01]  /*2900*/  IADD3 R6, P0, PT, R3, UR8, RZ ;  /* 0x0000000803067c10 */ /* 0x000fe2000ff1e0ff */
[-C--:B--2---:R-:W-:Y:S02]  /*2910*/  IMAD R7, R5, R4.reuse, RZ ;  /* 0x0000000405077224 */ /* 0x084fe400078e02ff */
[----:B------:R-:W-:-:S04]  /*2920*/  IMAD.WIDE.U32 R2, R4, R4, RZ ;  /* 0x0000000404027225 */ /* 0x000fc800078e00ff */
[----:B------:R-:W-:Y:S01]  /*2930*/  IMAD R9, R4, R5, R7 ;  /* 0x0000000504097224 */ /* 0x000fe200078e0207 */
[----:B------:R-:W-:-:S04]  /*2940*/  IADD3.X R7, PT, PT, RZ, UR9, RZ, P0, !PT ;  /* 0x00000009ff077c10 */ /* 0x000fc800087fe4ff */
[----:B------:R-:W-:-:S05]  /*2950*/  IADD3 R3, PT, PT, R3, R9, RZ ;  /* 0x0000000903037210 */ /* 0x000fca0007ffe0ff */
[----:B------:R-:W-:Y:S01]  /*2960*/  STG.E.64 desc[UR6][R6.64], R2 ;  /* 0x0000000206007986 */ /* 0x000fe2000c101b06 */
[----:B------:R-:W-:Y:S05]  /*2970*/  EXIT ;  /* 0x000000000000794d */ /* 0x000fea0003800000 */
.L_x_16715:
        /* <DEDUP_REMOVED lines=16> */
.L_x_68582:


//--------------------- .text._ZN2at6native27unrolled_elementwise_kernelIZNS0_50_GLOBAL__N__2680c7bb_12_PowKernel_cu_7dd49032_300329pow_tensor_scalar_kernel_implIllEEvRNS_18TensorIteratorBaseET0_EUllE_St5arrayIPcLm2EELi4E23TrivialOffsetCalculatorILi1EjESC_NS0_6memory15LoadWithoutCastENSD_16StoreWithoutCastEEEviT_S6_T2_T3_T4_T5_ --------------------------
	.section	.text._ZN2at6native27unrolled_elementwise_kernelIZNS0_50_GLOBAL__N__2680c7bb_12_PowKernel_cu_7dd49032_300329pow_tensor_scalar_kernel_implIllEEvRNS_18TensorIteratorBaseET0_EUllE_St5arrayIPcLm2EELi4E23TrivialOffsetCalculatorILi1EjESC_NS0_6memory15LoadWithoutCastENSD_16StoreWithoutCastEEEviT_S6_T2_T3_T4_T5_,"ax",@progbits
	.align	128
        .global         _ZN2at6native27unrolled_elementwise_kernelIZNS0_50_GLOBAL__N__2680c7bb_12_PowKernel_cu_7dd49032_300329pow_tensor_scalar_kernel_implIllEEvRNS_18TensorIteratorBaseET0_EUllE_St5arrayIPcLm2EELi4E23TrivialOffsetCalculatorILi1EjESC_NS0_6memory15LoadWithoutCastENSD_16StoreWithoutCastEEEviT_S6_T2_T3_T4_T5_
        .type           _ZN2at6native27unrolled_elementwise_kernelIZNS0_50_GLOBAL__N__2680c7bb_12_PowKernel_cu_7dd49032_300329pow_tensor_scalar_kernel_implIllEEvRNS_18TensorIteratorBaseET0_EUllE_St5arrayIPcLm2EELi4E23TrivialOffsetCalculatorILi1EjESC_NS0_6memory15LoadWithoutCastENSD_16StoreWithoutCastEEEviT_S6_T2_T3_T4_T5_,@function
        .size           _ZN2at6native27unrolled_elementwise_kernelIZNS0_50_GLOBAL__N__2680c7bb_12_PowKernel_cu_7dd49032_300329pow_tensor_scalar_kernel_implIllEEvRNS_18TensorIteratorBaseET0_EUllE_St5arrayIPcLm2EELi4E23TrivialOffsetCalculatorILi1EjESC_NS0_6memory15LoadWithoutCastENSD_16StoreWithoutCastEEEviT_S6_T2_T3_T4_T5_,(.L_x_68583 - _ZN2at6native27unrolled_elementwise_kernelIZNS0_50_GLOBAL__N__2680c7bb_12_PowKernel_cu_7dd49032_300329pow_tensor_scalar_kernel_implIllEEvRNS_18TensorIteratorBaseET0_EUllE_St5arrayIPcLm2EELi4E23TrivialOffsetCalculatorILi1EjESC_NS0_6memory15LoadWithoutCastENSD_16StoreWithoutCastEEEviT_S6_T2_T3_T4_T5_)
        .other          _ZN2at6native27unrolled_elementwise_kernelIZNS0_50_GLOBAL__N__2680c7bb_12_PowKernel_cu_7dd49032_300329pow_tensor_scalar_kernel_implIllEEvRNS_18TensorIteratorBaseET0_EUllE_St5arrayIPcLm2EELi4E23TrivialOffsetCalculatorILi1EjESC_NS0_6memory15LoadWithoutCastENSD_16StoreWithoutCastEEEviT_S6_T2_T3_T4_T5_,@"STO_CUDA_ENTRY STV_DEFAULT"
_ZN2at6native27unrolled_elementwise_kernelIZNS0_50_GLOBAL__N__2680c7bb_12_PowKernel_cu_7dd49032_300329pow_tensor_scalar_kernel_implIllEEvRNS_18TensorIteratorBaseET0_EUllE_St5arrayIPcLm2EELi4E23TrivialOffsetCalculatorILi1EjESC_NS0_6memory15LoadWithoutCastENSD_16StoreWithoutCastEEEviT_S6_T2_T3_T4_T5_:
.text._ZN2at6native27unrolled_elementwise_kernelIZNS0_50_GLOBAL__N__2680c7bb_12_PowKernel_cu_7dd49032_300329pow_tensor_scalar_kernel_implIllEEvRNS_18TensorIteratorBaseET0_EUllE_St5arrayIPcLm2EELi4E23TrivialOffsetCalculatorILi1EjESC_NS0_6memory15LoadWithoutCastENSD_16StoreWithoutCastEEEviT_S6_T2_T3_T4_T5_:
        /* <DEDUP_REMOVED lines=12> */
[----:B------:R-:W-:Y:S01]  /*00c0*/  @!P1 IMAD R17, R0, 0x200, R9 ;  /* 0x0000020000119824 */ /* 0x000fe200078e0209 */
[----:B------:R-:W-:Y:S01]  /*00d0*/  @!P1 IADD3 R9, PT, PT, R9, 0x80, RZ ;  /* 0x0000008009099810 */ /* 0x000fe20007ffe0ff */
[----:B------:R-:W2:Y:S03]  /*00e0*/  @!P1 LDC.64 R14, c[0x0][0x398] ;  /* 0x0000e600ff0e9b82 */ /* 0x000ea60000000a00 */
        /* <DEDUP_REMOVED lines=9> */
[----:B------:R-:W-:Y:S01]  /*0180*/  @!P2 LEA R9, R0, R9, 0x9 ;  /* 0x000000090009a211 */ /* 0x000fe200078e48ff */
        /* <DEDUP_REMOVED lines=12> */
[----:B---3--:R-:W-:-:S04]  /*0250*/  IMAD R13, R11, R10, RZ ;  /* 0x0000000a0b0d7224 */ /* 0x008fc800078e02ff */
[C---:B------:R-:W-:Y:S02]  /*0260*/  IMAD R21, R10.reuse, R11, R13 ;  /* 0x0000000b0a157224 */ /* 0x040fe400078e020d */
[----:B------:R-:W-:Y:S01]  /*0270*/  IMAD.WIDE.U32 R12, R10, R10, RZ ;  /* 0x0000000a0a0c7225 */ /* 0x000fe200078e00ff */
[----:B0-----:R-:W-:Y:S06]  /*0280*/  @P0 BRA `(.L_x_16718) ;  /* 0x0000000000480947 */ /* 0x001fec0003800000 */
[----:B------:R-:W0:Y:S01]  /*0290*/  LDC.64 R10, c[0x0][0x390] ;  /* 0x0000e400ff0a7b82 */ /* 0x000e220000000a00 */
[----:B------:R-:W-:Y:S01]  /*02a0*/  IMAD R15, R0, 0x200, R3 ;  /* 0x00000200000f7824 */ /* 0x000fe200078e0203 */
[----:B------:R-:W-:Y:S02]  /*02b0*/  IADD3 R13, PT, PT, R13, R21, RZ ;  /* 0x000000150d0d7210 */ /* 0x000fe40007ffe0ff */
[----:B------:R-:W-:-:S04]  /*02c0*/  IADD3 R3, PT, PT, R3, 0x80, RZ ;  /* 0x0000008003037810 */ /* 0x000fc80007ffe0ff */
[----:B------:R-:W-:-:S13]  /*02d0*/  ISETP.GE.AND P0, PT, R3, R2, PT ;  /* 0x000000020300720c */ /* 0x000fda0003f06270 */
[----:B------:R-:W-:Y:S05]  /*02e0*/  @P0 BREAK.RELIABLE B1 ;  /* 0x0000000000010942 */ /* 0x000fea0003800100 */
[----:B0-----:R-:W-:-:S05]  /*02f0*/  IMAD.WIDE.U32 R10, R15, 0x8, R10 ;  /* 0x000000080f0a7825 */ /* 0x001fca00078e000a */
[----:B------:R0:W-:Y:S01]  /*0300*/  STG.E.64 desc[UR4][R10.64], R12 ;  /* 0x0000000c0a007986 */ /* 0x0001e2000c101b04 */
[----:B------:R-:W-:Y:S05]  /*0310*/  @P0 BRA `(.L_x_16719) ;  /* 0x0000000000580947 */ /* 0x000fea0003800000 */
[----:B0-----:R-:W0:Y:S01]  /*0320*/  LDC.64 R12, c[0x0][0x390] ;  /* 0x0000e400ff0c7b82 */ /* 0x001e220000000a00 */
[-C--:B-----5:R-:W-:Y:S02]  /*0330*/  IMAD R15, R9, R8.reuse, RZ ;  /* 0x00000008090f7224 */ /* 0x0a0fe400078e02ff */
[----:B------:R-:W-:-:S04]  /*0340*/  IMAD.WIDE.U32 R10, R8, R8, RZ ;  /* 0x00000008080a7225 */ /* 0x000fc800078e00ff */
[----:B------:R-:W-:Y:S02]  /*0350*/  IMAD R15, R8, R9, R15 ;  /* 0x00000009080f7224 */ /* 0x000fe400078e020f */
[----:B------:R-:W-:Y:S01]  /*0360*/  IMAD R9, R0, 0x200, R3 ;  /* 0x0000020000097824 */ /* 0x000fe200078e0203 */
[----:B------:R-:W-:Y:S02]  /*0370*/  IADD3 R3, PT, PT, R3, 0x80, RZ ;  /* 0x0000008003037810 */ /* 0x000fe40007ffe0ff */
[----:B------:R-:W-:Y:S01]  /*0380*/  IADD3 R11, PT, PT, R11, R15, RZ ;  /* 0x0000000f0b0b7210 */ /* 0x000fe20007ffe0ff */
[----:B0-----:R-:W-:-:S05]  /*0390*/  IMAD.WIDE.U32 R12, R9, 0x8, R12 ;  /* 0x00000008090c7825 */ /* 0x001fca00078e000c */
[----:B------:R0:W-:Y:S02]  /*03a0*/  STG.E.64 desc[UR4][R12.64], R10 ;  /* 0x0000000a0c007986 */ /* 0x0001e4000c101b04 */
.L_x_16718:
[----:B------:R-:W-:-:S13]  /*03b0*/  ISETP.GE.AND P0, PT, R3, R2, PT ;  /* 0x000000020300720c */ /* 0x000fda0003f06270 */
[----:B------:R-:W-:Y:S05]  /*03c0*/  @P0 BREAK.RELIABLE B1 ;  /* 0x0000000000010942 */ /* 0x000fea0003800100 */
[----:B------:R-:W-:Y:S05]  /*03d0*/  @P0 BRA `(.L_x_16719) ;  /* 0x0000000000280947 */ /* 0x000fea0003800000 */
[----:B------:R-:W-:Y:S05]  /*03e0*/  BSYNC.RELIABLE B1 ;  /* 0x0000000000017941 */ /* 0x000fea0003800100 */
.L_x_16717:
[----:B0-----:R-:W0:Y:S01]  /*03f0*/  LDC.64 R10, c[0x0][0x390] ;  /* 0x0000e400ff0a7b82 */ /* 0x001e220000000a00 */
[-C--:B-----5:R-:W-:Y:S02]  /*0400*/  IMAD R13, R7, R6.reuse, RZ ;  /* 0x00000006070d7224 */ /* 0x0a0fe400078e02ff */
[----:B------:R-:W-:-:S04]  /*0410*/  IMAD.WIDE.U32 R8, R6, R6, RZ ;  /* 0x0000000606087225 */ /* 0x000fc800078e00ff */
[----:B------:R-:W-:Y:S01]  /*0420*/  IMAD R13, R6, R7, R13 ;  /* 0x00000007060d7224 */ /* 0x000fe200078e020d */
[----:B------:R-:W-:Y:S02]  /*0430*/  LEA R7, R0, R3, 0x9 ;  /* 0x0000000300077211 */ /* 0x000fe400078e48ff */
[----:B------:R-:W-:Y:S01]  /*0440*/  IADD3 R3, PT, PT, R3, 0x80, RZ ;  /* 0x0000008003037810 */ /* 0x000fe20007ffe0ff */
[----:B------:R-:W-:Y:S02]  /*0450*/  IMAD.IADD R9, R9, 0x1, R13 ;  /* 0x0000000109097824 */ /* 0x000fe400078e020d */
[----:B0-----:R-:W-:-:S05]  /*0460*/  IMAD.WIDE.U32 R10, R7, 0x8, R10 ;  /* 0x00000008070a7825 */ /* 0x001fca00078e000a */
[----:B------:R1:W-:Y:S02]  /*0470*/  STG.E.64 desc[UR4][R10.64], R8 ;  /* 0x000000080a007986 */ /* 0x0003e4000c101b04 */
.L_x_16719:
[----:B------:R-:W-:Y:S05]  /*0480*/  BSYNC.RECONVERGENT B0 ;  /* 0x0000000000007941 */ /* 0x000fea0003800200 */
.L_x_16716:
[----:B------:R-:W-:Y:S05]  /*0490*/  WARPSYNC.ALL ;  /* 0x0000000000007948 */ /* 0x000fea0003800000 */
[----:B------:R-:W-:-:S13]  /*04a0*/  ISETP.GE.AND P0, PT, R3, R2, PT ;  /* 0x000000020300720c */ /* 0x000fda0003f06270 */
[----:B------:R-:W-:Y:S05]  /*04b0*/  @P0 EXIT ;  /* 0x000000000000094d */ /* 0x000fea0003800000 */
[----:B-1---5:R-:W1:Y:S01]  /*04c0*/  LDC.64 R8, c[0x0][0x390] ;  /* 0x0000e400ff087b82 */ /* 0x022e620000000a00 */
[-C--:B0-----:R-:W-:Y:S01]  /*04d0*/  IMAD R11, R5, R4.reuse, RZ ;  /* 0x00000004050b7224 */ /* 0x081fe200078e02ff */
[----:B------:R-:W-:Y:S01]  /*04e0*/  LEA R3, R0, R3, 0x9 ;  /* 0x0000000300037211 */ /* 0x000fe200078e48ff */
[----:B------:R-:W-:-:S04]  /*04f0*/  IMAD.WIDE.U32 R6, R4, R4, RZ ;  /* 0x0000000404067225 */ /* 0x000fc800078e00ff */
[----:B------:R-:W-:-:S05]  /*0500*/  IMAD R11, R4, R5, R11 ;  /* 0x00000005040b7224 */ /* 0x000fca00078e020b */
[----:B------:R-:W-:Y:S01]  /*0510*/  IADD3 R7, PT, PT, R7, R11, RZ ;  /* 0x0000000b07077210 */ /* 0x000fe20007ffe0ff */
[----:B-1----:R-:W-:-:S05]  /*0520*/  IMAD.WIDE.U32 R2, R3, 0x8, R8 ;  /* 0x0000000803027825 */ /* 0x002fca00078e0008 */
[----:B------:R-:W-:Y:S01]  /*0530*/  STG.E.64 desc[UR4][R2.64], R6 ;  /* 0x0000000602007986 */ /* 0x000fe2000c101b04 */
[----:B------:R-:W-:Y:S05]  /*0540*/  EXIT ;  /* 0x000000000000794d */ /* 0x000fea0003800000 */
.L_x_16720:
        /* <DEDUP_REMOVED lines=11> */
.L_x_68583:


//--------------------- .text._ZN2at6native29vectorized_elementwise_kernelILi2EZNS0_50_GLOBAL__N__2680c7bb_12_PowKernel_cu_7dd49032_300329pow_tensor_scalar_kernel_implIllEEvRNS_18TensorIteratorBaseET0_EUllE_St5arrayIPcLm2EEEEviS6_T1_ --------------------------
	.section	.text._ZN2at6native29vectorized_elementwise_kernelILi2EZNS0_50_GLOBAL__N__2680c7bb_12_PowKernel_cu_7dd49032_300329pow_tensor_scalar_kernel_implIllEEvRNS_18TensorIteratorBaseET0_EUllE_St5arrayIPcLm2EEEEviS6_T1_,"ax",@progbits
	.align	128
        .global         _ZN2at6native29vectorized_elementwise_kernelILi2EZNS0_50_GLOBAL__N__2680c7bb_12_PowKernel_cu_7dd49032_300329pow_tensor_scalar_kernel_implIllEEvRNS_18TensorIteratorBaseET0_EUllE_St5arrayIPcLm2EEEEviS6_T1_
        .type           _ZN2at6native29vectorized_elementwise_kernelILi2EZNS0_50_GLOBAL__N__2680c7bb_12_PowKernel_cu_7dd49032_300329pow_tensor_scalar_kernel_implIllEEvRNS_18TensorIteratorBaseET0_EUllE_St5arrayIPcLm2EEEEviS6_T1_,@function
        .size           _ZN2at6native29vectorized_elementwise_kernelILi2EZNS0_50_GLOBAL__N__2680c7bb_12_PowKernel_cu_7dd49032_300329pow_tensor_scalar_kernel_implIllEEvRNS_18TensorIteratorBaseET0_EUllE_St5arrayIPcLm2EEEEviS6_T1_,(.L_x_68584 - _ZN2at6native29vectorized_elementwise_kernelILi2EZNS0_50_GLOBAL__N__2680c7bb_12_PowKernel_cu_7dd49032_300329pow_tensor_scalar_kernel_implIllEEvRNS_18TensorIteratorBaseET0_EUllE_St5arrayIPcLm2EEEEviS6_T1_)
        .other          _ZN2at6native29vectorized_elementwise_kernelILi2EZNS0_50_GLOBAL__N__2680c7bb_12_PowKernel_cu_7dd49032_300329pow_tensor_scalar_kernel_implIllEEvRNS_18TensorIteratorBaseET0_EUllE_St5arrayIPcLm2EEEEviS6_T1_,@"STO_CUDA_ENTRY STV_DEFAULT"
_ZN2at6native29vectorized_elementwise_kernelILi2EZNS0_50_GLOBAL__N__2680c7bb_12_PowKernel_cu_7dd49032_300329pow_tensor_scalar_kernel_implIllEEvRNS_18TensorIteratorBaseET0_EUllE_St5arrayIPcLm2EEEEviS6_T1_:
.text._ZN2at6native29vectorized_elementwise_kernelILi2EZNS0_50_GLOBAL__N__2680c7bb_12_PowKernel_cu_7dd49032_300329pow_tensor_scalar_kernel_implIllEEvRNS_18TensorIteratorBaseET0_EUllE_St5arrayIPcLm2EEEEviS6_T1_:
        /* <DEDUP_REMOVED lines=21> */
[----:B------:R0:W2:Y:S07]  /*0150*/  @!P6 LDG.E.64 R10, desc[UR4][R12.64] ;  /* 0x000000040c0ae981 */ /* 0x0000ae000c1e1b00 */
        /* <DEDUP_REMOVED lines=8> */
[----:B------:R-:W-:Y:S01]  /*01e0*/  @!P2 IMAD.IADD R27, R3, 0x1, R0 ;  /* 0x00000001031ba824 */ /* 0x000fe200078e0200 */
[----:B------:R-:W-:Y:S02]  /*01f0*/  @!P2 IADD3 R0, PT, PT, R0, 0x80, RZ ;  /* 0x000000800000a810 */ /* 0x000fe40007ffe0ff */
[----:B------:R-:W-:Y:S01]  /*0200*/  CS2R R8, SRZ ;  /* 0x0000000000087805 */ /* 0x000fe2000001ff00 */
[----:B-1----:R-:W-:Y:S01]  /*0210*/  @!P5 IMAD.WIDE.U32 R14, R17, 0x8, R14 ;  /* 0x00000008110ed825 */ /* 0x002fe200078e000e */
[----:B0-----:R-:W0:Y:S01]  /*0220*/  @!P2 LDC.64 R12, c[0x0][0x398] ;  /* 0x0000e600ff0cab82 */ /* 0x001e220000000a00 */
[----:B------:R-:W-:-:S03]  /*0230*/  ISETP.GE.U32.AND P1, PT, R0, R5, PT ;  /* 0x000000050000720c */ /* 0x000fc60003f26070 */
[----:B------:R1:W5:Y:S10]  /*0240*/  @!P5 LDG.E.64 R8, desc[UR4][R14.64] ;  /* 0x000000040e08d981 */ /* 0x000374000c1e1b00 */
[----:B------:R-:W-:Y:S01]  /*0250*/  @!P1 IADD3 R4, PT, PT, R3, R0, RZ ;  /* 0x0000000003049210 */ /* 0x000fe20007ffe0ff */
[----:B-1----:R-:W1:Y:S01]  /*0260*/  @!P1 LDC.64 R14, c[0x0][0x398] ;  /* 0x0000e600ff0e9b82 */ /* 0x002e620000000a00 */
[----:B------:R-:W-:-:S04]  /*0270*/  @!P1 IADD3 R0, PT, PT, R0, 0x80, RZ ;  /* 0x0000008000009810 */ /* 0x000fc80007ffe0ff */
[----:B------:R-:W-:-:S13]  /*0280*/  ISETP.GE.U32.AND P0, PT, R0, R5, PT ;  /* 0x000000050000720c */ /* 0x000fda0003f06070 */
[----:B------:R-:W-:Y:S01]  /*0290*/  @!P0 IADD3 R29, PT, PT, R3, R0, RZ ;  /* 0x00000000031d8210 */ /* 0x000fe20007ffe0ff */
[----:B------:R-:W3:Y:S01]  /*02a0*/  @!P0 LDC.64 R16, c[0x0][0x398] ;  /* 0x0000e600ff108b82 */ /* 0x000ee20000000a00 */
[----:B------:R-:W-:-:S04]  /*02b0*/  @!P0 IADD3 R0, PT, PT, R0, 0x80, RZ ;  /* 0x0000008000008810 */ /* 0x000fc80007ffe0ff */
[----:B------:R-:W-:-:S13]  /*02c0*/  ISETP.GE.U32.AND P6, PT, R0, R5, PT ;  /* 0x000000050000720c */ /* 0x000fda0003fc6070 */
[----:B------:R-:W0:Y:S01]  /*02d0*/  @!P6 LDC.64 R18, c[0x0][0x398] ;  /* 0x0000e600ff12eb82 */ /* 0x000e220000000a00 */
[----:B----4-:R-:W-:Y:S01]  /*02e0*/  @!P3 IMAD.WIDE.U32 R24, R25, 0x8, R20 ;  /* 0x000000081918b825 */ /* 0x010fe200078e0014 */
[----:B------:R-:W-:Y:S02]  /*02f0*/  CS2R R20, SRZ ;  /* 0x0000000000147805 */ /* 0x000fe4000001ff00 */
[----:B------:R-:W-:Y:S01]  /*0300*/  @!P6 IADD3 R0, PT, PT, R3, R0, RZ ;  /* 0x000000000300e210 */ /* 0x000fe20007ffe0ff */
[----:B---3--:R-:W-:-:S03]  /*0310*/  @!P0 IMAD.WIDE.U32 R28, R29, 0x8, R16 ;  /* 0x000000081d1c8825 */ /* 0x008fc600078e0010 */
[----:B------:R0:W5:Y:S01]  /*0320*/  @!P3 LDG.E.64 R20, desc[UR4][R24.64] ;  /* 0x000000041814b981 */ /* 0x000162000c1e1b00 */
[----:B------:R-:W-:Y:S01]  /*0330*/  CS2R R16, SRZ ;  /* 0x0000000000107805 */ /* 0x000fe2000001ff00 */
[----:B-1----:R-:W-:-:S04]  /*0340*/  @!P1 IMAD.WIDE.U32 R14, R4, 0x8, R14 ;  /* 0x00000008040e9825 */ /* 0x002fc800078e000e */
[----:B0-----:R-:W-:Y:S01]  /*0350*/  @!P6 IMAD.WIDE.U32 R24, R0, 0x8, R18 ;  /* 0x000000080018e825 */ /* 0x001fe200078e0012 */
[----:B------:R-:W-:-:S04]  /*0360*/  CS2R R18, SRZ ;  /* 0x0000000000127805 */ /* 0x000fc8000001ff00 */
[----:B------:R-:W5:Y:S04]  /*0370*/  @!P6 LDG.E.64 R16, desc[UR4][R24.64] ;  /* 0x000000041810e981 */ /* 0x000f68000c1e1b00 */
[----:B------:R-:W5:Y:S01]  /*0380*/  @!P1 LDG.E.64 R18, desc[UR4][R14.64] ;  /* 0x000000040e129981 */ /* 0x000f62000c1e1b00 */
[----:B------:R-:W-:Y:S01]  /*0390*/  @!P4 IMAD.WIDE.U32 R22, R7, 0x8, R22 ;  /* 0x000000080716c825 */ /* 0x000fe200078e0016 */
[----:B------:R-:W-:-:S06]  /*03a0*/  CS2R R6, SRZ ;  /* 0x0000000000067805 */ /* 0x000fcc000001ff00 */
[----:B------:R0:W5:Y:S01]  /*03b0*/  @!P4 LDG.E.64 R6, desc[UR4][R22.64] ;  /* 0x000000041606c981 */ /* 0x000162000c1e1b00 */
[----:B------:R-:W-:Y:S01]  /*03c0*/  @!P2 IMAD.WIDE.U32 R12, R27, 0x8, R12 ;  /* 0x000000081b0ca825 */ /* 0x000fe200078e000c */
[----:B0-----:R-:W-:Y:S02]  /*03d0*/  CS2R R22, SRZ ;  /* 0x0000000000167805 */ /* 0x001fe4000001ff00 */
[----:B------:R-:W-:-:S04]  /*03e0*/  CS2R R26, SRZ ;  /* 0x00000000001a7805 */ /* 0x000fc8000001ff00 */
[----:B------:R-:W5:Y:S01]  /*03f0*/  @!P0 LDG.E.64 R22, desc[UR4][R28.64] ;  /* 0x000000041c168981 */ /* 0x000f62000c1e1b00 */
[----:B------:R-:W-:Y:S01]  /*0400*/  ISETP.GE.U32.AND P0, PT, R2, R5, PT ;  /* 0x000000050200720c */ /* 0x000fe20003f06070 */
[----:B------:R-:W-:Y:S02]  /*0410*/  BSSY.RECONVERGENT B0, `(.L_x_16722) ;  /* 0x0000052000007945 */ /* 0x000fe40003800200 */
[----:B------:R2:W5:Y:S02]  /*0420*/  @!P2 LDG.E.64 R26, desc[UR4][R12.64] ;  /* 0x000000040c1aa981 */ /* 0x000564000c1e1b00 */
[----:B------:R-:W-:Y:S01]  /*0430*/  BSSY.RELIABLE B1, `(.L_x_16723) ;  /* 0x0000046000017945 */ /* 0x000fe20003800100 */
[----:B--2---:R-:W-:-:S04]  /*0440*/  IMAD R13, R11, R10, RZ ;  /* 0x0000000a0b0d7224 */ /* 0x004fc800078e02ff */
[C---:B------:R-:W-:Y:S02]  /*0450*/  IMAD R0, R10.reuse, R11, R13 ;  /* 0x0000000b0a007224 */ /* 0x040fe400078e020d */
[----:B------:R-:W-:Y:S01]  /*0460*/  IMAD.WIDE.U32 R12, R10, R10, RZ ;  /* 0x0000000a0a0c7225 */ /* 0x000fe200078e00ff */
[----:B------:R-:W-:Y:S06]  /*0470*/  @P0 BRA `(.L_x_16724) ;  /* 0x0000000000440947 */ /* 0x000fec0003800000 */
[----:B------:R-:W0:Y:S01]  /*0480*/  LDC.64 R10, c[0x0][0x390] ;  /* 0x0000e400ff0a7b82 */ /* 0x000e220000000a00 */
[----:B------:R-:W-:Y:S01]  /*0490*/  IMAD.IADD R15, R3, 0x1, R2 ;  /* 0x00000001030f7824 */ /* 0x000fe200078e0202 */
[----:B------:R-:W-:Y:S02]  /*04a0*/  IADD3 R13, PT, PT, R13, R0, RZ ;  /* 0x000000000d0d7210 */ /* 0x000fe40007ffe0ff */
[----:B------:R-:W-:-:S04]  /*04b0*/  IADD3 R2, PT, PT, R2, 0x80, RZ ;  /* 0x0000008002027810 */ /* 0x000fc80007ffe0ff */
[----:B------:R-:W-:Y:S01]  /*04c0*/  ISETP.GE.U32.AND P0, PT, R2, R5, PT ;  /* 0x000000050200720c */ /* 0x000fe20003f06070 */
[----:B0-----:R-:W-:-:S05]  /*04d0*/  IMAD.WIDE.U32 R10, R15, 0x8, R10 ;  /* 0x000000080f0a7825 */ /* 0x001fca00078e000a */
[----:B------:R0:W-:Y:S07]  /*04e0*/  STG.E.64 desc[UR4][R10.64], R12 ;  /* 0x0000000c0a007986 */ /* 0x0001ee000c101b04 */
[----:B------:R-:W-:Y:S05]  /*04f0*/  @P0 BRA `(.L_x_16725) ;  /* 0x0000000000500947 */ /* 0x000fea0003800000 */
[----:B0-----:R-:W0:Y:S01]  /*0500*/  LDC.64 R10, c[0x0][0x390] ;  /* 0x0000e400ff0a7b82 */ /* 0x001e220000000a00 */
[-C--:B-----5:R-:W-:Y:S02]  /*0510*/  IMAD R15, R9, R8.reuse, RZ ;  /* 0x00000008090f7224 */ /* 0x0a0fe400078e02ff */
[----:B------:R-:W-:-:S04]  /*0520*/  IMAD.WIDE.U32 R12, R8, R8, RZ ;  /* 0x00000008080c7225 */ /* 0x000fc800078e00ff */
[----:B------:R-:W-:Y:S01]  /*0530*/  IMAD R15, R8, R9, R15 ;  /* 0x00000009080f7224 */ /* 0x000fe200078e020f */
[----:B------:R-:W-:Y:S02]  /*0540*/  IADD3 R9, PT, PT, R3, R2, RZ ;  /* 0x0000000203097210 */ /* 0x000fe40007ffe0ff */
[----:B------:R-:W-:Y:S02]  /*0550*/  IADD3 R2, PT, PT, R2, 0x80, RZ ;  /* 0x0000008002027810 */ /* 0x000fe40007ffe0ff */
[----:B------:R-:W-:Y:S01]  /*0560*/  IADD3 R13, PT, PT, R13, R15, RZ ;  /* 0x0000000f0d0d7210 */ /* 0x000fe20007ffe0ff */
[----:B0-----:R-:W-:-:S05]  /*0570*/  IMAD.WIDE.U32 R10, R9, 0x8, R10 ;  /* 0x00000008090a7825 */ /* 0x001fca00078e000a */
[----:B------:R0:W-:Y:S02]  /*0580*/  STG.E.64 desc[UR4][R10.64], R12 ;  /* 0x0000000c0a007986 */ /* 0x0001e4000c101b04 */
.L_x_16724:
[----:B------:R-:W-:-:S13]  /*0590*/  ISETP.GE.U32.AND P0, PT, R2, R5, PT ;  /* 0x000000050200720c */ /* 0x000fda0003f06070 */
[----:B------:R-:W-:Y:S05]  /*05a0*/  @P0 BRA `(.L_x_16726) ;  /* 0x0000000000500947 */ /* 0x000fea0003800000 */
[----:B-----5:R-:W1:Y:S01]  /*05b0*/  LDC.64 R8, c[0x0][0x390] ;  /* 0x0000e400ff087b82 */ /* 0x020e620000000a00 */
[-C--:B0-----:R-:W-:Y:S02]  /*05c0*/  IMAD R13, R7, R6.reuse, RZ ;  /* 0x00000006070d7224 */ /* 0x081fe400078e02ff */
[----:B------:R-:W-:-:S04]  /*05d0*/  IMAD.WIDE.U32 R10, R6, R6, RZ ;  /* 0x00000006060a7225 */ /* 0x000fc800078e00ff */
[----:B------:R-:W-:Y:S01]  /*05e0*/  IMAD R13, R6, R7, R13 ;  /* 0x00000007060d7224 */ /* 0x000fe200078e020d */
[----:B------:R-:W-:Y:S02]  /*05f0*/  IADD3 R7, PT, PT, R3, R2, RZ ;  /* 0x0000000203077210 */ /* 0x000fe40007ffe0ff */
[----:B------:R-:W-:Y:S02]  /*0600*/  IADD3 R2, PT, PT, R2, 0x80, RZ ;  /* 0x0000008002027810 */ /* 0x000fe40007ffe0ff */
[----:B------:R-:W-:Y:S01]  /*0610*/  IADD3 R11, PT, PT, R11, R13, RZ ;  /* 0x0000000d0b0b7210 */ /* 0x000fe20007ffe0ff */
[----:B-1----:R-:W-:-:S05]  /*0620*/  IMAD.WIDE.U32 R8, R7, 0x8, R8 ;  /* 0x0000000807087825 */ /* 0x002fca00078e0008 */
[----:B------:R1:W-:Y:S02]  /*0630*/  STG.E.64 desc[UR4][R8.64], R10 ;  /* 0x0000000a08007986 */ /* 0x0003e4000c101b04 */
.L_x_16725:
[----:B------:R-:W-:-:S13]  /*0640*/  ISETP.GE.U32.AND P0, PT, R2, R5, PT ;  /* 0x000000050200720c */ /* 0x000fda0003f06070 */
[----:B------:R-:W-:Y:S05]  /*0650*/  @P0 BRA `(.L_x_16727) ;  /* 0x0000000000500947 */ /* 0x000fea0003800000 */
[----:B-1---5:R-:W1:Y:S01]  /*0660*/  LDC.64 R8, c[0x0][0x390] ;  /* 0x0000e400ff087b82 */ /* 0x022e620000000a00 */
[-C--:B0-----:R-:W-:Y:S02]  /*0670*/  IMAD R11, R21, R20.reuse, RZ ;  /* 0x00000014150b7224 */ /* 0x081fe400078e02ff */
[----:B------:R-:W-:-:S04]  /*0680*/  IMAD.WIDE.U32 R6, R20, R20, RZ ;  /* 0x0000001414067225 */ /* 0x000fc800078e00ff */
[----:B------:R-:W-:Y:S02]  /*0690*/  IMAD R11, R20, R21, R11 ;  /* 0x00000015140b7224 */ /* 0x000fe400078e020b */
[----:B------:R-:W-:Y:S01]  /*06a0*/  IMAD.IADD R13, R3, 0x1, R2 ;  /* 0x00000001030d7824 */ /* 0x000fe200078e0202 */
[----:B------:R-:W-:Y:S02]  /*06b0*/  IADD3 R2, PT, PT, R2, 0x80, RZ ;  /* 0x0000008002027810 */ /* 0x000fe40007ffe0ff */
[----:B------:R-:W-:Y:S01]  /*06c0*/  IADD3 R7, PT, PT, R7, R11, RZ ;  /* 0x0000000b07077210 */ /* 0x000fe20007ffe0ff */
[----:B-1----:R-:W-:-:S05]  /*06d0*/  IMAD.WIDE.U32 R8, R13, 0x8, R8 ;  /* 0x000000080d087825 */ /* 0x002fca00078e0008 */
[----:B------:R1:W-:Y:S02]  /*06e0*/  STG.E.64 desc[UR4][R8.64], R6 ;  /* 0x0000000608007986 */ /* 0x0003e4000c101b04 */
.L_x_16726:
[----:B------:R-:W-:-:S13]  /*06f0*/  ISETP.GE.U32.AND P0, PT, R2, R5, PT ;  /* 0x000000050200720c */ /* 0x000fda0003f06070 */
[----:B------:R-:W-:Y:S05]  /*0700*/  @P0 BRA `(.L_x_16728) ;  /* 0x0000000000540947 */ /* 0x000fea0003800000 */
[----:B-1---5:R-:W1:Y:S01]  /*0710*/  LDC.64 R8, c[0x0][0x390] ;  /* 0x0000e400ff087b82 */ /* 0x022e620000000a00 */
[----:B0-----:R-:W-:Y:S01]  /*0720*/  IMAD R11, R27, R26, RZ ;  /* 0x0000001a1b0b7224 */ /* 0x001fe200078e02ff */
[----:B------:R-:W-:Y:S01]  /*0730*/  IADD3 R13, PT, PT, R3, R2, RZ ;  /* 0x00000002030d7210 */ /* 0x000fe20007ffe0ff */
[----:B------:R-:W-:Y:S01]  /*0740*/  IMAD.WIDE.U32 R6, R26, R26, RZ ;  /* 0x0000001a1a067225 */ /* 0x000fe200078e00ff */
[----:B------:R-:W-:-:S03]  /*0750*/  IADD3 R2, PT, PT, R2, 0x80, RZ ;  /* 0x0000008002027810 */ /* 0x000fc60007ffe0ff */
[----:B------:R-:W-:-:S05]  /*0760*/  IMAD R11, R26, R27, R11 ;  /* 0x0000001b1a0b7224 */ /* 0x000fca00078e020b */
[----:B------:R-:W-:Y:S01]  /*0770*/  IADD3 R7, PT, PT, R7, R11, RZ ;  /* 0x0000000b07077210 */ /* 0x000fe20007ffe0ff */
[----:B-1----:R-:W-:-:S05]  /*0780*/  IMAD.WIDE.U32 R8, R13, 0x8, R8 ;  /* 0x000000080d087825 */ /* 0x002fca00078e0008 */
[----:B------:R2:W-:Y:S02]  /*0790*/  STG.E.64 desc[UR4][R8.64], R6 ;  /* 0x0000000608007986 */ /* 0x0005e4000c101b04 */
.L_x_16727:
[----:B------:R-:W-:-:S13]  /*07a0*/  ISETP.GE.U32.AND P0, PT, R2, R5, PT ;  /* 0x000000050200720c */ /* 0x000fda0003f06070 */
[----:B------:R-:W-:Y:S05]  /*07b0*/  @P0 BREAK.RELIABLE B1 ;  /* 0x0000000000010942 */ /* 0x000fea0003800100 */
[----:B------:R-:W-:Y:S05]  /*07c0*/  @P0 BRA `(.L_x_16729) ;  /* 0x0000000000580947 */ /* 0x000fea0003800000 */
[----:B-12--5:R-:W1:Y:S01]  /*07d0*/  LDC.64 R8, c[0x0][0x390] ;  /* 0x0000e400ff087b82 */ /* 0x026e620000000a00 */
        /* <DEDUP_REMOVED lines=8> */
.L_x_16728:
[----:B------:R-:W-:-:S13]  /*0860*/  ISETP.GE.U32.AND P0, PT, R2, R5, PT ;  /* 0x000000050200720c */ /* 0x000fda0003f06070 */
[----:B------:R-:W-:Y:S05]  /*0870*/  @P0 BREAK.RELIABLE B1 ;  /* 0x0000000000010942 */ /* 0x000fea0003800100 */
[----:B------:R-:W-:Y:S05]  /*0880*/  @P0 BRA `(.L_x_16729) ;  /* 0x0000000000280947 */ /* 0x000fea0003800000 */
[----:B------:R-:W-:Y:S05]  /*0890*/  BSYNC.RELIABLE B1 ;  /* 0x0000000000017941 */ /* 0x000fea0003800100 */
.L_x_16723:
[----:B-12--5:R-:W1:Y:S01]  /*08a0*/  LDC.64 R8, c[0x0][0x390] ;  /* 0x0000e400ff087b82 */ /* 0x026e620000000a00 */
        /* <DEDUP_REMOVED lines=8> */
.L_x_16729:
[----:B------:R-:W-:Y:S05]  /*0930*/  BSYNC.RECONVERGENT B0 ;  /* 0x0000000000007941 */ /* 0x000fea0003800200 */
.L_x_16722:
[----:B------:R-:W-:Y:S05]  /*0940*/  WARPSYNC.ALL ;  /* 0x0000000000007948 */ /* 0x000fea0003800000 */
[----:B------:R-:W-:-:S13]  /*0950*/  ISETP.GE.U32.AND P0, PT, R2, R5, PT ;  /* 0x000000050200720c */ /* 0x000fda0003f06070 */
[----:B------:R-:W-:Y:S05]  /*0960*/  @P0 EXIT ;  /* 0x000000000000094d */ /* 0x000fea0003800000 */
[----:B-123-5:R-:W1:Y:S01]  /*0970*/  LDC.64 R6, c[0x0][0x390] ;  /* 0x0000e400ff067b82 */ /* 0x02ee620000000a00 */
[----:B------:R-:W-:Y:S01]  /*0980*/  IMAD R9, R17, R16, RZ ;  /* 0x0000001011097224 */ /* 0x000fe200078e02ff */
[----:B------:R-:W-:Y:S01]  /*0990*/  IADD3 R3, PT, PT, R3, R2, RZ ;  /* 0x0000000203037210 */ /* 0x000fe20007ffe0ff */
[----:B------:R-:W-:-:S04]  /*09a0*/  IMAD.WIDE.U32 R4, R16, R16, RZ ;  /* 0x0000001010047225 */ /* 0x000fc800078e00ff */
[----:B------:R-:W-:-:S05]  /*09b0*/  IMAD R9, R16, R17, R9 ;  /* 0x0000001110097224 */ /* 0x000fca00078e0209 */
[----:B------:R-:W-:Y:S01]  /*09c0*/  IADD3 R5, PT, PT, R5, R9, RZ ;  /* 0x0000000905057210 */ /* 0x000fe20007ffe0ff */
[----:B-1----:R-:W-:-:S05]  /*09d0*/  IMAD.WIDE.U32 R2, R3, 0x8, R6 ;  /* 0x0000000803027825 */ /* 0x002fca00078e0006 */
[----:B------:R-:W-:Y:S01]  /*09e0*/  STG.E.64 desc[UR4][R2.64], R4 ;  /* 0x0000000402007986 */ /* 0x000fe2000c101b04 */
[----:B------:R-:W-:Y:S05]  /*09f0*/  EXIT ;  /* 0x000000000000794d */ /* 0x000fea0003800000 */
.L_x_16721:
        /* <DEDUP_REMOVED lines=8> */
[----:B------:R0:W5:Y:S01]  /*0a80*/  LDG.E.128 R8, desc[UR4][R22.64+0x1800] ;  /* 0x0018000416087981 */ /* 0x000162000c1e1d00 */
[----:B--2---:R-:W-:-:S04]  /*0a90*/  IMAD.WIDE.U32 R20, R3, 0x8, R20 ;  /* 0x0000000803147825 */ /* 0x004fc800078e0014 */
[----:B------:R-:W-:-:S04]  /*0aa0*/  IMAD.WIDE.U32 R2, R2, 0x10, R20 ;  /* 0x0000001002027825 */ /* 0x000fc800078e0014 */
[----:B---3--:R-:W-:Y:S02]  /*0ab0*/  IMAD R25, R17, R16, RZ ;  /* 0x0000001011197224 */ /* 0x008fe400078e02ff */
[----:B------:R-:W-:Y:S02]  /*0ac0*/  IMAD R27, R19, R18, RZ ;  /* 0x00000012131b7224 */ /* 0x000fe400078e02ff */
[----:B------:R-:W-:Y:S02]  /*0ad0*/  IMAD R25, R16, R17, R25 ;  /* 0x0000001110197224 */ /* 0x000fe400078e0219 */
[----:B------:R-:W-:Y:S02]  /*0ae0*/  IMAD R27, R18, R19, R27 ;  /* 0x00000013121b7224 */ /* 0x000fe400078e021b */
[----:B------:R-:W-:-:S04]  /*0af0*/  IMAD.WIDE.U32 R16, R16, R16, RZ ;  /* 0x0000001010107225 */ /* 0x000fc800078e00ff */
[----:B------:R-:W-:Y:S01]  /*0b00*/  IMAD.WIDE.U32 R18, R18, R18, RZ ;  /* 0x0000001212127225 */ /* 0x000fe200078e00ff */
[----:B------:R-:W-:Y:S02]  /*0b10*/  IADD3 R25, PT, PT, R17, R25, RZ ;  /* 0x0000001911197210 */ /* 0x000fe40007ffe0ff */
[----:B------:R-:W-:Y:S01]  /*0b20*/  MOV R24, R16 ;  /* 0x0000001000187202 */ /* 0x000fe20000000f00 */
[----:B----4-:R-:W-:Y:S01]  /*0b30*/  IMAD R21, R5, R4, RZ ;  /* 0x0000000405157224 */ /* 0x010fe200078e02ff */
[----:B------:R-:W-:Y:S02]  /*0b40*/  IADD3 R27, PT, PT, R19, R27, RZ ;  /* 0x0000001b131b7210 */ /* 0x000fe40007ffe0ff */
[----:B------:R-:W-:Y:S01]  /*0b50*/  MOV R26, R18 ;  /* 0x00000012001a7202 */ /* 0x000fe20000000f00 */
[----:B-----5:R-:W-:Y:S02]  /*0b60*/  IMAD R17, R15, R14, RZ ;  /* 0x0000000e0f117224 */ /* 0x020fe400078e02ff */
[----:B------:R-:W-:-:S02]  /*0b70*/  IMAD R21, R4, R5, R21 ;  /* 0x0000000504157224 */ /* 0x000fc400078e0215 */
[----:B------:R1:W-:Y:S01]  /*0b80*/  STG.E.128 desc[UR4][R2.64], R24 ;  /* 0x0000001802007986 */ /* 0x0003e2000c101d04 */
[----:B0-----:R-:W-:Y:S02]  /*0b90*/  IMAD R23, R13, R12, RZ ;  /* 0x0000000c0d177224 */ /* 0x001fe400078e02ff */
[----:B------:R-:W-:Y:S02]  /*0ba0*/  IMAD R5, R9, R8, RZ ;  /* 0x0000000809057224 */ /* 0x000fe400078e02ff */
[----:B------:R-:W-:Y:S02]  /*0bb0*/  IMAD R29, R7, R6, RZ ;  /* 0x00000006071d7224 */ /* 0x000fe400078e02ff */
[----:B------:R-:W-:Y:S02]  /*0bc0*/  IMAD R0, R14, R15, R17 ;  /* 0x0000000f0e007224 */ /* 0x000fe400078e0211 */
[----:B------:R-:W-:Y:S02]  /*0bd0*/  IMAD R23, R12, R13, R23 ;  /* 0x0000000d0c177224 */ /* 0x000fe400078e0217 */
[----:B------:R-:W-:-:S04]  /*0be0*/  IMAD.WIDE.U32 R16, R14, R14, RZ ;  /* 0x0000000e0e107225 */ /* 0x000fc800078e00ff */
[----:B-1----:R-:W-:Y:S02]  /*0bf0*/  IMAD R27, R11, R10, RZ ;  /* 0x0000000a0b1b7224 */ /* 0x002fe400078e02ff */
[----:B------:R-:W-:Y:S02]  /*0c00*/  IMAD R25, R8, R9, R5 ;  /* 0x0000000908197224 */ /* 0x000fe400078e0205 */
[----:B------:R-:W-:Y:S02]  /*0c10*/  IMAD R27, R10, R11, R27 ;  /* 0x0000000b0a1b7224 */ /* 0x000fe400078e021b */
[----:B------:R-:W-:-:S04]  /*0c20*/  IMAD.WIDE.U32 R12, R12, R12, RZ ;  /* 0x0000000c0c0c7225 */ /* 0x000fc800078e00ff */
[----:B------:R-:W-:-:S04]  /*0c30*/  IMAD.WIDE.U32 R14, R4, R4, RZ ;  /* 0x00000004040e7225 */ /* 0x000fc800078e00ff */
[C---:B------:R-:W-:Y:S02]  /*0c40*/  IMAD R29, R6.reuse, R7, R29 ;  /* 0x00000007061d7224 */ /* 0x040fe400078e021d */
[----:B------:R-:W-:-:S04]  /*0c50*/  IMAD.WIDE.U32 R18, R6, R6, RZ ;  /* 0x0000000606127225 */ /* 0x000fc800078e00ff */
[----:B------:R-:W-:-:S04]  /*0c60*/  IMAD.WIDE.U32 R8, R8, R8, RZ ;  /* 0x0000000808087225 */ /* 0x000fc800078e00ff */
[----:B------:R-:W-:Y:S01]  /*0c70*/  IMAD.WIDE.U32 R10, R10, R10, RZ ;  /* 0x0000000a0a0a7225 */ /* 0x000fe200078e00ff */
[----:B------:R-:W-:Y:S02]  /*0c80*/  IADD3 R7, PT, PT, R17, R0, RZ ;  /* 0x0000000011077210 */ /* 0x000fe40007ffe0ff */
[----:B------:R-:W-:Y:S01]  /*0c90*/  MOV R6, R16 ;  /* 0x0000001000067202 */ /* 0x000fe20000000f00 */
[----:B------:R-:W-:Y:S01]  /*0ca0*/  IMAD.IADD R5, R13, 0x1, R23 ;  /* 0x000000010d057824 */ /* 0x000fe200078e0217 */
[----:B------:R-:W-:Y:S02]  /*0cb0*/  MOV R4, R12 ;  /* 0x0000000c00047202 */ /* 0x000fe40000000f00 */
[----:B------:R-:W-:Y:S02]  /*0cc0*/  IADD3 R17, PT, PT, R15, R21, RZ ;  /* 0x000000150f117210 */ /* 0x000fe40007ffe0ff */
[----:B------:R-:W-:Y:S02]  /*0cd0*/  IADD3 R19, PT, PT, R19, R29, RZ ;  /* 0x0000001d13137210 */ /* 0x000fe40007ffe0ff */
[----:B------:R-:W-:-:S02]  /*0ce0*/  IADD3 R9, PT, PT, R9, R25, RZ ;  /* 0x0000001909097210 */ /* 0x000fc40007ffe0ff */
[----:B------:R-:W-:Y:S02]  /*0cf0*/  IADD3 R11, PT, PT, R11, R27, RZ ;  /* 0x0000001b0b0b7210 */ /* 0x000fe40007ffe0ff */
[----:B------:R-:W-:Y:S01]  /*0d00*/  MOV R16, R14 ;  /* 0x0000000e00107202 */ /* 0x000fe20000000f00 */
[----:B------:R-:W-:Y:S04]  /*0d10*/  STG.E.128 desc[UR4][R2.64+0x800], R4 ;  /* 0x0008000402007986 */ /* 0x000fe8000c101d04 */
[----:B------:R-:W-:Y:S04]  /*0d20*/  STG.E.128 desc[UR4][R2.64+0x1000], R16 ;  /* 0x0010001002007986 */ /* 0x000fe8000c101d04 */
[----:B------:R-:W-:Y:S01]  /*0d30*/  STG.E.128 desc[UR4][R2.64+0x1800], R8 ;  /* 0x0018000802007986 */ /* 0x000fe2000c101d04 */
[----:B------:R-:W-:Y:S05]  /*0d40*/  EXIT ;  /* 0x000000000000794d */ /* 0x000fea0003800000 */
.L_x_16730:
        /* <DEDUP_REMOVED lines=11> */
.L_x_68584:


//--------------------- .text._ZN2at6native29vectorized_elementwise_kernelILi4EZNS0_50_GLOBAL__N__2680c7bb_12_PowKernel_cu_7dd49032_300329pow_tensor_scalar_kernel_implIllEEvRNS_18TensorIteratorBaseET0_EUllE_St5arrayIPcLm2EEEEviS6_T1_ --------------------------
	.section	.text._ZN2at6native29vectorized_elementwise_kernelILi4EZNS0_50_GLOBAL__N__2680c7bb_12_PowKernel_cu_7dd49032_300329pow_tensor_scalar_kernel_implIllEEvRNS_18TensorIteratorBaseET0_EUllE_St5arrayIPcLm2EEEEviS6_T1_,"ax",@progbits
	.align	128
        .global         _ZN2at6native29vectorized_elementwise_kernelILi4EZNS0_50_GLOBAL__N__2680c7bb_12_PowKernel_cu_7dd49032_300329pow_tensor_scalar_kernel_implIllEEvRNS_18TensorIteratorBaseET0_EUllE_St5arrayIPcLm2EEEEviS6_T1_
        .type           _ZN2at6native29vectorized_elementwise_kernelILi4EZNS0_50_GLOBAL__N__2680c7bb_12_PowKernel_cu_7dd49032_300329pow_tensor_scalar_kernel_implIllEEvRNS_18TensorIteratorBaseET0_EUllE_St5arrayIPcLm2EEEEviS6_T1_,@function
        .size           _ZN2at6native29vectorized_elementwise_kernelILi4EZNS0_50_GLOBAL__N__2680c7bb_12_PowKernel_cu_7dd49032_300329pow_tensor_scalar_kernel_implIllEEvRNS_18TensorIteratorBaseET0_EUllE_St5arrayIPcLm2EEEEviS6_T1_,(.L_x_68585 - _ZN2at6native29vectorized_elementwise_kernelILi4EZNS0_50_GLOBAL__N__2680c7bb_12_PowKernel_cu_7dd49032_300329pow_tensor_scalar_kernel_implIllEEvRNS_18TensorIteratorBaseET0_EUllE_St5arrayIPcLm2EEEEviS6_T1_)
        .other          _ZN2at6native29vectorized_elementwise_kernelILi4EZNS0_50_GLOBAL__N__2680c7bb_12_PowKernel_cu_7dd49032_300329pow_tensor_scalar_kernel_implIllEEvRNS_18TensorIteratorBaseET0_EUllE_St5arrayIPcLm2EEEEviS6_T1_,@"STO_CUDA_ENTRY STV_DEFAULT"
_ZN2at6native29vectorized_elementwise_kernelILi4EZNS0_50_GLOBAL__N__2680c7bb_12_PowKernel_cu_7dd49032_300329pow_tensor_scalar_kernel_implIllEEvRNS_18TensorIteratorBaseET0_EUllE_St5arrayIPcLm2EEEEviS6_T1_:
.text._ZN2at6native29vectorized_elementwise_kernelILi4EZNS0_50_GLOBAL__N__2680c7bb_12_PowKernel_cu_7dd49032_300329pow_tensor_scalar_kernel_implIllEEvRNS_18TensorIteratorBaseET0_EUllE_St5arrayIPcLm2EEEEviS6_T1_:
        /* <DEDUP_REMOVED lines=59> */
[----:B------:R0:W5:Y:S02]  /*03b0*/  @!P4 LDG.E.64 R6, desc[UR4][R22.64] ;  /* 0x000000041606c981 */ /* 0x000164000c1e1b00 */
[----:B0-----:R-:W-:-:S06]  /*03c0*/  CS2R R22, SRZ ;  /* 0x0000000000167805 */ /* 0x001fcc000001ff00 */
[----:B------:R-:W5:Y:S01]  /*03d0*/  @!P0 LDG.E.64 R22, desc[UR4][R28.64] ;  /* 0x000000041c168981 */ /* 0x000f62000c1e1b00 */
[----:B------:R-:W-:Y:S01]  /*03e0*/  ISETP.GE.U32.AND P0, PT, R5, R2, PT ;  /* 0x000000020500720c */ /* 0x000fe20003f06070 */
[----:B------:R-:W-:Y:S01]  /*03f0*/  @!P2 IMAD.WIDE.U32 R12, R27, 0x8, R12 ;  /* 0x000000081b0ca825 */ /* 0x000fe200078e000c */
[----:B------:R-:W-:Y:S01]  /*0400*/  CS2R R26, SRZ ;  /* 0x00000000001a7805 */ /* 0x000fe2000001ff00 */
[----:B------:R-:W-:Y:S04]  /*0410*/  BSSY.RECONVERGENT B0, `(.L_x_16732) ;  /* 0x0000052000007945 */ /* 0x000fe80003800200 */
[----:B------:R-:W-:Y:S01]  /*0420*/  BSSY.RELIABLE B1, `(.L_x_16733) ;  /* 0x0000047000017945 */ /* 0x000fe20003800100 */
[----:B------:R0:W5:Y:S01]  /*0430*/  @!P2 LDG.E.64 R26, desc[UR4][R12.64] ;  /* 0x000000040c1aa981 */ /* 0x000162000c1e1b00 */
[----:B--2---:R-:W-:-:S02]  /*0440*/  IMAD R3, R11, R10, RZ ;  /* 0x0000000a0b037224 */ /* 0x004fc400078e02ff */
[----:B0-----:R-:W-:-:S04]  /*0450*/  IMAD.WIDE.U32 R12, R10, R10, RZ ;  /* 0x0000000a0a0c7225 */ /* 0x001fc800078e00ff */
[----:B------:R-:W-:Y:S01]  /*0460*/  IMAD R3, R10, R11, R3 ;  /* 0x0000000b0a037224 */ /* 0x000fe200078e0203 */
        /* <DEDUP_REMOVED lines=18> */
.L_x_16734:
[----:B------:R-:W-:-:S13]  /*0590*/  ISETP.GE.U32.AND P0, PT, R5, R2, PT ;  /* 0x000000020500720c */ /* 0x000fda0003f06070 */
[----:B------:R-:W-:Y:S05]  /*05a0*/  @P0 BRA `(.L_x_16736) ;  /* 0x0000000000500947 */ /* 0x000fea0003800000 */
[----:B-----5:R-:W1:Y:S01]  /*05b0*/  LDC.64 R8, c[0x0][0x390] ;  /* 0x0000e400ff087b82 */ /* 0x020e620000000a00 */
[-C--:B------:R-:W-:Y:S02]  /*05c0*/  IMAD R3, R7, R6.reuse, RZ ;  /* 0x0000000607037224 */ /* 0x080fe400078e02ff */
[----:B0-----:R-:W-:-:S04]  /*05d0*/  IMAD.WIDE.U32 R10, R6, R6, RZ ;  /* 0x00000006060a7225 */ /* 0x001fc800078e00ff */
[----:B------:R-:W-:Y:S01]  /*05e0*/  IMAD R3, R6, R7, R3 ;  /* 0x0000000706037224 */ /* 0x000fe200078e0203 */
[----:B------:R-:W-:Y:S02]  /*05f0*/  IADD3 R7, PT, PT, R0, R5, RZ ;  /* 0x0000000500077210 */ /* 0x000fe40007ffe0ff */
[----:B------:R-:W-:Y:S02]  /*0600*/  IADD3 R5, PT, PT, R5, 0x80, RZ ;  /* 0x0000008005057810 */ /* 0x000fe40007ffe0ff */
[----:B------:R-:W-:Y:S01]  /*0610*/  IADD3 R11, PT, PT, R11, R3, RZ ;  /* 0x000000030b0b7210 */ /* 0x000fe20007ffe0ff */
[----:B-1----:R-:W-:-:S05]  /*0620*/  IMAD.WIDE.U32 R8, R7, 0x8, R8 ;  /* 0x0000000807087825 */ /* 0x002fca00078e0008 */
[----:B------:R1:W-:Y:S02]  /*0630*/  STG.E.64 desc[UR4][R8.64], R10 ;  /* 0x0000000a08007986 */ /* 0x0003e4000c101b04 */
.L_x_16735:
[----:B------:R-:W-:-:S13]  /*0640*/  ISETP.GE.U32.AND P0, PT, R5, R2, PT ;  /* 0x000000020500720c */ /* 0x000fda0003f06070 */
[----:B------:R-:W-:Y:S05]  /*0650*/  @P0 BRA `(.L_x_16737) ;  /* 0x0000000000500947 */ /* 0x000fea0003800000 */
[----:B-1---5:R-:W1:Y:S01]  /*0660*/  LDC.64 R8, c[0x0][0x390] ;  /* 0x0000e400ff087b82 */ /* 0x022e620000000a00 */
[-C--:B------:R-:W-:Y:S02]  /*0670*/  IMAD R3, R21, R20.reuse, RZ ;  /* 0x0000001415037224 */ /* 0x080fe400078e02ff */
[----:B------:R-:W-:-:S04]  /*0680*/  IMAD.WIDE.U32 R6, R20, R20, RZ ;  /* 0x0000001414067225 */ /* 0x000fc800078e00ff */
[----:B------:R-:W-:Y:S02]  /*0690*/  IMAD R3, R20, R21, R3 ;  /* 0x0000001514037224 */ /* 0x000fe400078e0203 */
[----:B0-----:R-:W-:Y:S01]  /*06a0*/  IMAD.IADD R11, R0, 0x1, R5 ;  /* 0x00000001000b7824 */ /* 0x001fe200078e0205 */
[----:B------:R-:W-:Y:S02]  /*06b0*/  IADD3 R5, PT, PT, R5, 0x80, RZ ;  /* 0x0000008005057810 */ /* 0x000fe40007ffe0ff */
[----:B------:R-:W-:Y:S01]  /*06c0*/  IADD3 R7, PT, PT, R7, R3, RZ ;  /* 0x0000000307077210 */ /* 0x000fe20007ffe0ff */
[----:B-1----:R-:W-:-:S05]  /*06d0*/  IMAD.WIDE.U32 R8, R11, 0x8, R8 ;  /* 0x000000080b087825 */ /* 0x002fca00078e0008 */
[----:B------:R1:W-:Y:S02]  /*06e0*/  STG.E.64 desc[UR4][R8.64], R6 ;  /* 0x0000000608007986 */ /* 0x0003e4000c101b04 */
.L_x_16736:
[----:B------:R-:W-:-:S13]  /*06f0*/  ISETP.GE.U32.AND P0, PT, R5, R2, PT ;  /* 0x000000020500720c */ /* 0x000fda0003f06070 */
[----:B------:R-:W-:Y:S05]  /*0700*/  @P0 BRA `(.L_x_16738) ;  /* 0x0000000000540947 */ /* 0x000fea0003800000 */
[----:B-1---5:R-:W1:Y:S01]  /*0710*/  LDC.64 R8, c[0x0][0x390] ;  /* 0x0000e400ff087b82 */ /* 0x022e620000000a00 */
[-C--:B------:R-:W-:Y:S01]  /*0720*/  IMAD R3, R27, R26.reuse, RZ ;  /* 0x0000001a1b037224 */ /* 0x080fe200078e02ff */
[----:B0-----:R-:W-:Y:S01]  /*0730*/  IADD3 R11, PT, PT, R0, R5, RZ ;  /* 0x00000005000b7210 */ /* 0x001fe20007ffe0ff */
[----:B------:R-:W-:Y:S01]  /*0740*/  IMAD.WIDE.U32 R6, R26, R26, RZ ;  /* 0x0000001a1a067225 */ /* 0x000fe200078e00ff */
[----:B------:R-:W-:-:S03]  /*0750*/  IADD3 R5, PT, PT, R5, 0x80, RZ ;  /* 0x0000008005057810 */ /* 0x000fc60007ffe0ff */
[----:B------:R-:W-:-:S05]  /*0760*/  IMAD R3, R26, R27, R3 ;  /* 0x0000001b1a037224 */ /* 0x000fca00078e0203 */
[----:B------:R-:W-:Y:S01]  /*0770*/  IADD3 R7, PT, PT, R7, R3, RZ ;  /* 0x0000000307077210 */ /* 0x000fe20007ffe0ff */
[----:B-1----:R-:W-:-:S05]  /*0780*/  IMAD.WIDE.U32 R8, R11, 0x8, R8 ;  /* 0x000000080b087825 */ /* 0x002fca00078e0008 */
[----:B------:R2:W-:Y:S02]  /*0790*/  STG.E.64 desc[UR4][R8.64], R6 ;  /* 0x0000000608007986 */ /* 0x0005e4000c101b04 */
.L_x_16737:
[----:B------:R-:W-:-:S13]  /*07a0*/  ISETP.GE.U32.AND P0, PT, R5, R2, PT ;  /* 0x000000020500720c */ /* 0x000fda0003f06070 */
[----:B------:R-:W-:Y:S05]  /*07b0*/  @P0 BREAK.RELIABLE B1 ;  /* 0x0000000000010942 */ /* 0x000fea0003800100 */
[----:B------:R-:W-:Y:S05]  /*07c0*/  @P0 BRA `(.L_x_16739) ;  /* 0x0000000000580947 */ /* 0x000fea0003800000 */
[----:B-12--5:R-:W1:Y:S01]  /*07d0*/  LDC.64 R8, c[0x0][0x390] ;  /* 0x0000e400ff087b82 */ /* 0x026e620000000a00 */
        /* <DEDUP_REMOVED lines=8> */
.L_x_16738:
[----:B------:R-:W-:-:S13]  /*0860*/  ISETP.GE.U32.AND P0, PT, R5, R2, PT ;  /* 0x000000020500720c */ /* 0x000fda0003f06070 */
[----:B------:R-:W-:Y:S05]  /*0870*/  @P0 BREAK.RELIABLE B1 ;  /* 0x0000000000010942 */ /* 0x000fea0003800100 */
[----:B------:R-:W-:Y:S05]  /*0880*/  @P0 BRA `(.L_x_16739) ;  /* 0x0000000000280947 */ /* 0x000fea0003800000 */
[----:B------:R-:W-:Y:S05]  /*0890*/  BSYNC.RELIABLE B1 ;  /* 0x0000000000017941 */ /* 0x000fea0003800100 */
.L_x_16733:
[----:B-12--5:R-:W1:Y:S01]  /*08a0*/  LDC.64 R8, c[0x0][0x390] ;  /* 0x0000e400ff087b82 */ /* 0x026e620000000a00 */
        /* <DEDUP_REMOVED lines=8> */
.L_x_16739:
[----:B------:R-:W-:Y:S05]  /*0930*/  BSYNC.RECONVERGENT B0 ;  /* 0x0000000000007941 */ /* 0x000fea0003800200 */
.L_x_16732:
[----:B------:R-:W-:Y:S05]  /*0940*/  WARPSYNC.ALL ;  /* 0x0000000000007948 */ /* 0x000fea0003800000 */
[----:B------:R-:W-:-:S13]  /*0950*/  ISETP.GE.U32.AND P0, PT, R5, R2, PT ;  /* 0x000000020500720c */ /* 0x000fda0003f06070 */
[----:B------:R-:W-:Y:S05]  /*0960*/  @P0 EXIT ;  /* 0x000000000000094d */ /* 0x000fea0003800000 */
[----:B------:R-:W4:Y:S01]  /*0970*/  LDC.64 R2, c[0x0][0x390] ;  /* 0x0000e400ff027b82 */ /* 0x000f220000000a00 */
[-C--:B-123-5:R-:W-:Y:S01]  /*0980*/  IMAD R9, R17, R16.reuse, RZ ;  /* 0x0000001011097224 */ /* 0x0aefe200078e02ff */
[----:B------:R-:W-:Y:S01]  /*0990*/  IADD3 R5, PT, PT, R0, R5, RZ ;  /* 0x0000000500057210 */ /* 0x000fe20007ffe0ff */
[----:B------:R-:W-:-:S04]  /*09a0*/  IMAD.WIDE.U32 R6, R16, R16, RZ ;  /* 0x0000001010067225 */ /* 0x000fc800078e00ff */
[----:B------:R-:W-:-:S05]  /*09b0*/  IMAD R9, R16, R17, R9 ;  /* 0x0000001110097224 */ /* 0x000fca00078e0209 */
[----:B------:R-:W-:Y:S01]  /*09c0*/  IADD3 R7, PT, PT, R7, R9, RZ ;  /* 0x0000000907077210 */ /* 0x000fe20007ffe0ff */
[----:B----4-:R-:W-:-:S05]  /*09d0*/  IMAD.WIDE.U32 R2, R5, 0x8, R2 ;  /* 0x0000000805027825 */ /* 0x010fca00078e0002 */
[----:B------:R-:W-:Y:S01]  /*09e0*/  STG.E.64 desc[UR4][R2.64], R6 ;  /* 0x0000000602007986 */ /* 0x000fe2000c101b04 */
[----:B------:R-:W-:Y:S05]  /*09f0*/  EXIT ;  /* 0x000000000000794d */ /* 0x000fea0003800000 */
.L_x_16731:
        /* <DEDUP_REMOVED lines=8> */
[----:B------:R-:W-:-:S04]  /*0a80*/  IMAD.WIDE.U32 R16, R25, 0x20, R16 ;  /* 0x0000002019107825 */ /* 0x000fc800078e0010 */
[----:B---3--:R-:W-:Y:S02]  /*0a90*/  IMAD R3, R21, R20, RZ ;  /* 0x0000001415037224 */ /* 0x008fe400078e02ff */
[----:B------:R-:W-:Y:S02]  /*0aa0*/  IMAD R25, R23, R22, RZ ;  /* 0x0000001617197224 */ /* 0x000fe400078e02ff */
[C---:B------:R-:W-:Y:S02]  /*0ab0*/  IMAD R27, R20.reuse, R21, R3 ;  /* 0x00000015141b7224 */ /* 0x040fe400078e0203 */
[----:B------:R-:W-:Y:S02]  /*0ac0*/  IMAD R29, R13, R12, RZ ;  /* 0x0000000c0d1d7224 */ /* 0x000fe400078e02ff */
[----:B------:R-:W-:-:S04]  /*0ad0*/  IMAD.WIDE.U32 R2, R20, R20, RZ ;  /* 0x0000001414027225 */ /* 0x000fc800078e00ff */
[----:B------:R-:W-:Y:S02]  /*0ae0*/  IMAD R25, R22, R23, R25 ;  /* 0x0000001716197224 */ /* 0x000fe400078e0219 */
[----:B------:R-:W-:Y:S02]  /*0af0*/  IMAD R23, R15, R14, RZ ;  /* 0x0000000e0f177224 */ /* 0x000fe400078e02ff */
[----:B------:R-:W-:Y:S01]  /*0b00*/  IMAD R0, R12, R13, R29 ;  /* 0x0000000d0c007224 */ /* 0x000fe200078e021d */
[----:B------:R-:W-:Y:S01]  /*0b10*/  IADD3 R13, PT, PT, R3, R27, RZ ;  /* 0x0000001b030d7210 */ /* 0x000fe20007ffe0ff */
[----:B------:R-:W-:-:S04]  /*0b20*/  IMAD.WIDE.U32 R20, R22, R22, RZ ;  /* 0x0000001616147225 */ /* 0x000fc800078e00ff */
[----:B----4-:R-:W-:Y:S02]  /*0b30*/  IMAD R29, R11, R10, RZ ;  /* 0x0000000a0b1d7224 */ /* 0x010fe400078e02ff */
[C---:B------:R-:W-:Y:S01]  /*0b40*/  IMAD R3, R14.reuse, R15, R23 ;  /* 0x0000000f0e037224 */ /* 0x040fe200078e0217 */
[----:B------:R-:W-:Y:S01]  /*0b50*/  IADD3 R15, PT, PT, R21, R25, RZ ;  /* 0x00000019150f7210 */ /* 0x000fe20007ffe0ff */
[----:B------:R-:W-:Y:S01]  /*0b60*/  IMAD.WIDE.U32 R22, R14, R14, RZ ;  /* 0x0000000e0e167225 */ /* 0x000fe200078e00ff */
[----:B------:R-:W-:-:S03]  /*0b70*/  MOV R14, R20 ;  /* 0x00000014000e7202 */ /* 0x000fc60000000f00 */
[----:B------:R-:W-:Y:S01]  /*0b80*/  IMAD R11, R10, R11, R29 ;  /* 0x0000000b0a0b7224 */ /* 0x000fe200078e021d */
[----:B------:R-:W-:Y:S01]  /*0b90*/  IADD3 R23, PT, PT, R23, R3, RZ ;  /* 0x0000000317177210 */ /* 0x000fe20007ffe0ff */
[----:B------:R-:W-:Y:S02]  /*0ba0*/  IMAD R27, R9, R8, RZ ;  /* 0x00000008091b7224 */ /* 0x000fe400078e02ff */
[----:B------:R-:W-:Y:S02]  /*0bb0*/  IMAD R29, R7, R6, RZ ;  /* 0x00000006071d7224 */ /* 0x000fe400078e02ff */
[----:B------:R-:W-:Y:S02]  /*0bc0*/  IMAD R21, R5, R4, RZ ;  /* 0x0000000405157224 */ /* 0x000fe400078e02ff */
[----:B------:R-:W-:Y:S01]  /*0bd0*/  IMAD.WIDE.U32 R18, R12, R12, RZ ;  /* 0x0000000c0c127225 */ /* 0x000fe200078e00ff */
[----:B------:R-:W-:-:S03]  /*0be0*/  MOV R12, R2 ;  /* 0x00000002000c7202 */ /* 0x000fc60000000f00 */
[----:B------:R-:W-:Y:S01]  /*0bf0*/  IMAD R2, R8, R9, R27 ;  /* 0x0000000908027224 */ /* 0x000fe200078e021b */
[----:B------:R-:W-:Y:S01]  /*0c00*/  MOV R20, R18 ;  /* 0x0000001200147202 */ /* 0x000fe20000000f00 */
[----:B------:R-:W-:Y:S02]  /*0c10*/  IMAD R3, R6, R7, R29 ;  /* 0x0000000706037224 */ /* 0x000fe400078e021d */
[----:B------:R-:W-:-:S04]  /*0c20*/  IMAD.WIDE.U32 R8, R8, R8, RZ ;  /* 0x0000000808087225 */ /* 0x000fc800078e00ff */
[----:B------:R-:W-:Y:S01]  /*0c30*/  IMAD.WIDE.U32 R24, R10, R10, RZ ;  /* 0x0000000a0a187225 */ /* 0x000fe200078e00ff */
[----:B------:R-:W-:-:S03]  /*0c40*/  IADD3 R9, PT, PT, R9, R2, RZ ;  /* 0x0000000209097210 */ /* 0x000fc60007ffe0ff */
[C---:B------:R-:W-:Y:S01]  /*0c50*/  IMAD R5, R4.reuse, R5, R21 ;  /* 0x0000000504057224 */ /* 0x040fe200078e0215 */
[----:B------:R-:W-:Y:S01]  /*0c60*/  IADD3 R11, PT, PT, R25, R11, RZ ;  /* 0x0000000b190b7210 */ /* 0x000fe20007ffe0ff */
[----:B------:R-:W-:Y:S01]  /*0c70*/  IMAD.WIDE.U32 R26, R4, R4, RZ ;  /* 0x00000004041a7225 */ /* 0x000fe200078e00ff */
[----:B------:R-:W-:-:S03]  /*0c80*/  MOV R10, R24 ;  /* 0x00000018000a7202 */ /* 0x000fc60000000f00 */
[----:B------:R-:W-:Y:S01]  /*0c90*/  IMAD.WIDE.U32 R6, R6, R6, RZ ;  /* 0x0000000606067225 */ /* 0x000fe200078e00ff */
[----:B------:R-:W-:Y:S02]  /*0ca0*/  IADD3 R5, PT, PT, R27, R5, RZ ;  /* 0x000000051b057210 */ /* 0x000fe40007ffe0ff */
[----:B------:R-:W-:Y:S01]  /*0cb0*/  MOV R4, R26 ;  /* 0x0000001a00047202 */ /* 0x000fe20000000f00 */
[----:B------:R-:W-:Y:S01]  /*0cc0*/  IMAD.IADD R21, R19, 0x1, R0 ;  /* 0x0000000113157824 */ /* 0x000fe200078e0200 */
[----:B------:R-:W-:-:S04]  /*0cd0*/  IADD3 R7, PT, PT, R7, R3, RZ ;  /* 0x0000000307077210 */ /* 0x000fc80007ffe0ff */
[----:B------:R-:W-:Y:S04]  /*0ce0*/  STG.E.ENL2.256 desc[UR4][R16.64], R12, R20 ;  /* 0xf800000c1014797f */ /* 0x000fe8000f121804 */
[----:B------:R-:W-:Y:S01]  /*0cf0*/  STG.E.ENL2.256 desc[UR4][R16.64+0x1000], R8, R4 ;  /* 0xf80080081004797f */ /* 0x000fe2000f121804 */
[----:B------:R-:W-:Y:S05]  /*0d00*/  EXIT ;  /* 0x000000000000794d */ /* 0x000fea0003800000 */
.L_x_16740:
        /* <DEDUP_REMOVED lines=15> */
.L_x_68585:


//--------------------- .text._ZN2at6native29vectorized_elementwise_kernelILi8EZNS0_50_GLOBAL__N__2680c7bb_12_PowKernel_cu_7dd49032_300329pow_tensor_scalar_kernel_implIllEEvRNS_18TensorIteratorBaseET0_EUllE_St5arrayIPcLm2EEEEviS6_T1_ --------------------------
	.section	.text._ZN2at6native29vectorized_elementwise_kernelILi8EZNS0_50_GLOBAL__N__2680c7bb_12_PowKernel_cu_7dd49032_300329pow_tensor_scalar_kernel_implIllEEvRNS_18TensorIteratorBaseET0_EUllE_St5arrayIPcLm2EEEEviS6_T1_,"ax",@progbits
	.align	128
        .global         _ZN2at6native29vectorized_elementwise_kernelILi8EZNS0_50_GLOBAL__N__2680c7bb_12_PowKernel_cu_7dd49032_300329pow_tensor_scalar_kernel_implIllEEvRNS_18TensorIteratorBaseET0_EUllE_St5arrayIPcLm2EEEEviS6_T1_
        .type           _ZN2at6native29vectorized_elementwise_kernelILi8EZNS0_50_GLOBAL__N__2680c7bb_12_PowKernel_cu_7dd49032_300329pow_tensor_scalar_kernel_implIllEEvRNS_18TensorIteratorBaseET0_EUllE_St5arrayIPcLm2EEEEviS6_T1_,@function
        .size           _ZN2at6native29vectorized_elementwise_kernelILi8EZNS0_50_GLOBAL__N__2680c7bb_12_PowKernel_cu_7dd49032_300329pow_tensor_scalar_kernel_implIllEEvRNS_18TensorIteratorBaseET0_EUllE_St5arrayIPcLm2EEEEviS6_T1_,(.L_x_68586 - _ZN2at6native29vectorized_elementwise_kernelILi8EZNS0_50_GLOBAL__N__2680c7bb_12_PowKernel_cu_7dd49032_300329pow_tensor_scalar_kernel_implIllEEvRNS_18TensorIteratorBaseET0_EUllE_St5arrayIPcLm2EEEEviS6_T1_)
        .other          _ZN2at6native29vectorized_elementwise_kernelILi8EZNS0_50_GLOBAL__N__2680c7bb_12_PowKernel_cu_7dd49032_300329pow_tensor_scalar_kernel_implIllEEvRNS_18TensorIteratorBaseET0_EUllE_St5arrayIPcLm2EEEEviS6_T1_,@"STO_CUDA_ENTRY STV_DEFAULT"
_ZN2at6native29vectorized_elementwise_kernelILi8EZNS0_50_GLOBAL__N__2680c7bb_12_PowKernel_cu_7dd49032_300329pow_tensor_scalar_kernel_implIllEEvRNS_18TensorIteratorBaseET0_EUllE_St5arrayIPcLm2EEEEviS6_T1_:
.text._ZN2at6native29vectorized_elementwise_kernelILi8EZNS0_50_GLOBAL__N__2680c7bb_12_PowKernel_cu_7dd49032_300329pow_tensor_scalar_kernel_implIllEEvRNS_18TensorIteratorBaseET0_EUllE_St5arrayIPcLm2EEEEviS6_T1_:
        /* <DEDUP_REMOVED lines=89> */
.L_x_16744:
        /* <DEDUP_REMOVED lines=11> */
.L_x_16745:
        /* <DEDUP_REMOVED lines=11> */
.L_x_16746:
        /* <DEDUP_REMOVED lines=11> */
.L_x_16747:
        /* <DEDUP_REMOVED lines=12> */
.L_x_16748:
[----:B------:R-:W-:-:S13]  /*0860*/  ISETP.GE.U32.AND P0, PT, R5, R2, PT ;  /* 0x000000020500720c */ /* 0x000fda0003f06070 */
[----:B------:R-:W-:Y:S05]  /*0870*/  @P0 BREAK.RELIABLE B1 ;  /* 0x0000000000010942 */ /* 0x000fea0003800100 */
[----:B------:R-:W-:Y:S05]  /*0880*/  @P0 BRA `(.L_x_16749) ;  /* 0x0000000000280947 */ /* 0x000fea0003800000 */
[----:B------:R-:W-:Y:S05]  /*0890*/  BSYNC.RELIABLE B1 ;  /* 0x0000000000017941 */ /* 0x000fea0003800100 */
.L_x_16743:
        /* <DEDUP_REMOVED lines=9> */
.L_x_16749:
[----:B------:R-:W-:Y:S05]  /*0930*/  BSYNC.RECONVERGENT B0 ;  /* 0x0000000000007941 */ /* 0x000fea0003800200 */
.L_x_16742:
        /* <DEDUP_REMOVED lines=12> */
.L_x_16741:
        /* <DEDUP_REMOVED lines=49> */
.L_x_16750:
        /* <DEDUP_REMOVED lines=15> */
.L_x_68586:


//--------------------- .text._ZN2at6native18elementwise_kernelILi128ELi4EZNS0_15gpu_kernel_implIZNS0_50_GLOBAL__N__2680c7bb_12_PowKernel_cu_7dd49032_300329pow_tensor_scalar_kernel_implIiiEEvRNS_18TensorIteratorBaseET0_EUliE2_EEvS6_RKT_EUliE_EEviT1_ --------------------------
	.section	.text._ZN2at6native18elementwise_kernelILi128ELi4EZNS0_15gpu_kernel_implIZNS0_50_GLOBAL__N__2680c7bb_12_PowKernel_cu_7dd49032_300329pow_tensor_scalar_kernel_implIiiEEvRNS_18TensorIteratorBaseET0_EUliE2_EEvS6_RKT_EUliE_EEviT1_,"ax",@progbits
	.align	128
        .global         _ZN2at6native18elementwise_kernelILi128ELi4EZNS0_15gpu_kernel_implIZNS0_50_GLOBAL__N__2680c7bb_12_PowKernel_cu_7dd49032_300329pow_tensor_scalar_kernel_implIiiEEvRNS_18TensorIteratorBaseET0_EUliE2_EEvS6_RKT_EUliE_EEviT1_
        .type           _ZN2at6native18elementwise_kernelILi128ELi4EZNS0_15gpu_kernel_implIZNS0_50_GLOBAL__N__2680c7bb_12_PowKernel_cu_7dd49032_300329pow_tensor_scalar_kernel_implIiiEEvRNS_18TensorIteratorBaseET0_EUliE2_EEvS6_RKT_EUliE_EEviT1_,@function
        .size           _ZN2at6native18elementwise_kernelILi128ELi4EZNS0_15gpu_kernel_implIZNS0_50_GLOBAL__N__2680c7bb_12_PowKernel_cu_7dd49032_300329pow_tensor_scalar_kernel_implIiiEEvRNS_18TensorIteratorBaseET0_EUliE2_EEvS6_RKT_EUliE_EEviT1_,(.L_x_68587 - _ZN2at6native18elementwise_kernelILi128ELi4EZNS0_15gpu_kernel_implIZNS0_50_GLOBAL__N__2680c7bb_12_PowKernel_cu_7dd49032_300329pow_tensor_scalar_kernel_implIiiEEvRNS_18TensorIteratorBaseET0_EUliE2_EEvS6_RKT_EUliE_EEviT1_)
        .other          _ZN2at6native18elementwise_kernelILi128ELi4EZNS0_15gpu_kernel_implIZNS0_50_GLOBAL__N__2680c7bb_12_PowKernel_cu_7dd49032_300329pow_tensor_scalar_kernel_implIiiEEvRNS_18TensorIteratorBaseET0_EUliE2_EEvS6_RKT_EUliE_EEviT1_,@"STO_CUDA_ENTRY STV_DEFAULT"
_ZN2at6native18elementwise_kernelILi128ELi4EZNS0_15gpu_kernel_implIZNS0_50_GLOBAL__N__2680c7bb_12_PowKernel_cu_7dd49032_300329pow_tensor_scalar_kernel_implIiiEEvRNS_18TensorIteratorBaseET0_EUliE2_EEvS6_RKT_EUliE_EEviT1_:
.text._ZN2at6native18elementwise_kernelILi128ELi4EZNS0_15gpu_kernel_implIZNS0_50_GLOBAL__N__2680c7bb_12_PowKernel_cu_7dd49032_300329pow_tensor_scalar_kernel_implIiiEEvRNS_18TensorIteratorBaseET0_EUliE2_EEvS6_RKT_EUliE_EEviT1_:
        /* <DEDUP_REMOVED lines=19> */
[----:B------:R-:W-:-:S02]  /*0130*/  USEL UR38, UR38, 0x1, !UP0 ;  /* 0x0000000126267887 */ /* 0x000fc4000c000000 */
        /* <DEDUP_REMOVED lines=304> */
.L_x_16753:
        /* <DEDUP_REMOVED lines=16> */
.L_x_16757:
[----:B------:R0:W5:Y:S01]  /*1540*/  LDG.E.U8 R0, desc[UR36][R2.64] ;  /* 0x0000002402007981 */ /* 0x000162000c1e1100 */
[----:B------:R-:W-:Y:S05]  /*1550*/  BRA `(.L_x_16759) ;  /* 0x0000000c002c7947 */ /* 0x000fea0003800000 */
.L_x_16756:
        /* <DEDUP_REMOVED lines=8> */
.L_x_16761:
[----:B------:R0:W5:Y:S01]  /*15e0*/  LDG.E R0, desc[UR36][R2.64] ;  /* 0x0000002402007981 */ /* 0x000162000c1e1900 */
[----:B------:R-:W-:Y:S05]  /*15f0*/  BRA `(.L_x_16759) ;  /* 0x0000000c00047947 */ /* 0x000fea0003800000 */
.L_x_16760:
[----:B------:R0:W5:Y:S01]  /*1600*/  LDG.E.S16 R0, desc[UR36][R2.64] ;  /* 0x0000002402007981 */ /* 0x000162000c1e1700 */
[----:B------:R-:W-:Y:S05]  /*1610*/  BRA `(.L_x_16759) ;  /* 0x0000000800fc7947 */ /* 0x000fea0003800000 */
.L_x_16755:
[----:B------:R-:W-:-:S09]  /*1620*/  UISETP.GT.AND UP0, UPT, UR4, 0x6, UPT ;  /* 0x000000060400788c */ /* 0x000fd2000bf04270 */
[----:B------:R-:W-:Y:S05]  /*1630*/  BRA.U UP0, `(.L_x_16762) ;  /* 0x00000001002c7547 */ /* 0x000fea000b800000 */
[----:B------:R-:W-:-:S09]  /*1640*/  UISETP.NE.AND UP0, UPT, UR4, 0x5, UPT ;  /* 0x000000050400788c */ /* 0x000fd2000bf05270 */
[----:B------:R-:W-:Y:S05]  /*1650*/  BRA.U !UP0, `(.L_x_16763) ;  /* 0x0000000108147547 */ /* 0x000fea000b800000 */
[----:B------:R-:W-:-:S09]  /*1660*/  UISETP.NE.AND UP0, UPT, UR4, 0x6, UPT ;  /* 0x000000060400788c */ /* 0x000fd2000bf05270 */
[----:B------:R-:W-:Y:S05]  /*1670*/  BRA.U UP0, `(.L_x_16758) ;  /* 0x0000000900647547 */ /* 0x000fea000b800000 */
[----:B------:R-:W2:Y:S02]  /*1680*/  LDG.E R0, desc[UR36][R2.64] ;  /* 0x0000002402007981 */ /* 0x000ea4000c1e1900 */
[----:B--2---:R-:W0:Y:S01]  /*1690*/  F2I.FTZ.TRUNC.NTZ R0, R0 ;  /* 0x0000000000007305 */ /* 0x004e22000021f100 */
[----:B------:R-:W-:Y:S05]  /*16a0*/  BRA `(.L_x_16759) ;  /* 0x0000000800d87947 */ /* 0x000fea0003800000 */
.L_x_16763:
[----:B------:R-:W2:Y:S02]  /*16b0*/  LDG.E.U16 R2, desc[UR36][R2.64] ;  /* 0x0000002402027981 */ /* 0x000ea4000c1e1500 */
[----:B--2---:R-:W-:-:S06]  /*16c0*/  HADD2.F32 R0, -RZ, R2.H0_H0 ;  /* 0x20000002ff007230 */ /* 0x004fcc0000004100 */
[----:B------:R-:W0:Y:S01]  /*16d0*/  F2I.FTZ.TRUNC.NTZ R0, R0 ;  /* 0x0000000000007305 */ /* 0x000e22000021f100 */
[----:B------:R-:W-:Y:S05]  /*16e0*/  BRA `(.L_x_16759) ;  /* 0x0000000800c87947 */ /* 0x000fea0003800000 */
.L_x_16762:
[----:B------:R-:W-:-:S09]  /*16f0*/  UISETP.NE.AND UP0, UPT, UR4, 0x7, UPT ;  /* 0x000000070400788c */ /* 0x000fd2000bf05270 */
[----:B------:R-:W-:Y:S05]  /*1700*/  BRA.U !UP0, `(.L_x_16764) ;  /* 0x00000001082c7547 */ /* 0x000fea000b800000 */
[----:B------:R-:W-:-:S09]  /*1710*/  UISETP.NE.AND UP0, UPT, UR4, 0x8, UPT ;  /* 0x000000080400788c */ /* 0x000fd2000bf05270 */
[----:B------:R-:W-:Y:S05]  /*1720*/  BRA.U !UP0, `(.L_x_16765) ;  /* 0x0000000108147547 */ /* 0x000fea000b800000 */
[----:B------:R-:W-:-:S09]  /*1730*/  UISETP.NE.AND UP0, UPT, UR4, 0x9, UPT ;  /* 0x000000090400788c */ /* 0x000fd2000bf05270 */
[----:B------:R-:W-:Y:S05]  /*1740*/  BRA.U UP0, `(.L_x_16758) ;  /* 0x0000000900307547 */ /* 0x000fea000b800000 */
[----:B------:R-:W2:Y:S02]  /*1750*/  LDG.E R0, desc[UR36][R2.64] ;  /* 0x0000002402007981 */ /* 0x000ea4000c1e1900 */
[----:B--2---:R-:W0:Y:S01]  /*1760*/  F2I.FTZ.TRUNC.NTZ R0, R0 ;  /* 0x0000000000007305 */ /* 0x004e22000021f100 */
[----:B------:R-:W-:Y:S05]  /*1770*/  BRA `(.L_x_16759) ;  /* 0x0000000800a47947 */ /* 0x000fea0003800000 */
.L_x_16765:
[----:B------:R-:W2:Y:S02]  /*1780*/  LDG.E.U16 R2, desc[UR36][R2.64] ;  /* 0x0000002402027981 */ /* 0x000ea4000c1e1500 */
[----:B--2---:R-:W-:-:S06]  /*1790*/  HADD2.F32 R0, -RZ, R2.H0_H0 ;  /* 0x20000002ff007230 */ /* 0x004fcc0000004100 */
[----:B------:R-:W0:Y:S01]  /*17a0*/  F2I.FTZ.TRUNC.NTZ R0, R0 ;  /* 0x0000000000007305 */ /* 0x000e22000021f100 */
[----:B------:R-:W-:Y:S05]  /*17b0*/  BRA `(.L_x_16759) ;  /* 0x0000000800947947 */ /* 0x000fea0003800000 */
.L_x_16764:
[----:B------:R-:W2:Y:S02]  /*17c0*/  LDG.E.64 R2, desc[UR36][R2.64] ;  /* 0x0000002402027981 */ /* 0x000ea4000c1e1b00 */
[----:B--2---:R0:W1:Y:S01]  /*17d0*/  F2I.F64.TRUNC R0, R2 ;  /* 0x0000000200007311 */ /* 0x004062000030d100 */
[----:B------:R-:W-:Y:S05]  /*17e0*/  BRA `(.L_x_16759) ;  /* 0x0000000800887947 */ /* 0x000fea0003800000 */
.L_x_16754:
        /* <DEDUP_REMOVED lines=12> */
.L_x_16768:
[----:B------:R-:W2:Y:S02]  /*18b0*/  LDG.E.64 R2, desc[UR36][R2.64] ;  /* 0x0000002402027981 */ /* 0x000ea4000c1e1b00 */
[----:B--2---:R0:W1:Y:S01]  /*18c0*/  F2I.F64.TRUNC R0, R2 ;  /* 0x0000000200007311 */ /* 0x004062000030d100 */
[----:B------:R-:W-:Y:S05]  /*18d0*/  BRA `(.L_x_16759) ;  /* 0x00000008004c7947 */ /* 0x000fea0003800000 */
.L_x_16767:
        /* <DEDUP_REMOVED lines=24> */
[----:B------:R-:W0:Y:S01]  /*1a60*/  F2I.FTZ.TRUNC.NTZ R0, R0 ;  /* 0x0000000000007305 */ /* 0x000e22000021f100 */
[----:B------:R-:W-:Y:S05]  /*1a70*/  BRA `(.L_x_16759) ;  /* 0x0000000400e47947 */ /* 0x000fea0003800000 */
.L_x_16770:
        /* <DEDUP_REMOVED lines=11> */
[----:B------:R-:W0:Y:S01]  /*1b30*/  F2I.FTZ.TRUNC.NTZ R0, R0 ;  /* 0x0000000000007305 */ /* 0x000e22000021f100 */
[----:B------:R-:W-:Y:S05]  /*1b40*/  BRA `(.L_x_16759) ;  /* 0x0000000400b07947 */ /* 0x000fea0003800000 */
.L_x_16769:
[----:B------:R-:W2:Y:S02]  /*1b50*/  LDG.E.U16 R0, desc[UR36][R2.64] ;  /* 0x0000002402007981 */ /* 0x000ea4000c1e1500 */
[----:B--2---:R-:W-:-:S06]  /*1b60*/  IMAD.U32 R0, R0, 0x10000, RZ ;  /* 0x0001000000007824 */ /* 0x004fcc00078e00ff */
[----:B------:R-:W0:Y:S01]  /*1b70*/  F2I.FTZ.TRUNC.NTZ R0, R0 ;  /* 0x0000000000007305 */ /* 0x000e22000021f100 */
[----:B------:R-:W-:Y:S05]  /*1b80*/  BRA `(.L_x_16759) ;  /* 0x0000000400a07947 */ /* 0x000fea0003800000 */
.L_x_16766:
        /* <DEDUP_REMOVED lines=10> */
.L_x_16773:
        /* <DEDUP_REMOVED lines=21> */
.L_x_16777:
[----:B------:R-:W-:Y:S05]  /*1d80*/  BSYNC.RECONVERGENT B1 ;  /* 0x0000000000017941 */ /* 0x000fea0003800200 */
.L_x_16776:
[----:B------:R-:W-:Y:S02]  /*1d90*/  SHF.L.U32 R0, R0, 0x14, RZ ;  /* 0x0000001400007819 */ /* 0x000fe400000006ff */
[----:B------:R-:W-:-:S04]  /*1da0*/  LEA R2, R2, 0x3b800000, 0x17 ;  /* 0x3b80000002027811 */ /* 0x000fc800078eb8ff */
[----:B------:R-:W-:-:S07]  /*1db0*/  LOP3.LUT R0, R2, R0, R7, 0xfe, !PT ;  /* 0x0000000002007212 */ /* 0x000fce00078efe07 */
.L_x_16775:
[----:B------:R-:W-:Y:S05]  /*1dc0*/  BSYNC.RECONVERGENT B0 ;  /* 0x0000000000007941 */ /* 0x000fea0003800200 */
.L_x_16774:
[----:B------:R-:W1:Y:S01]  /*1dd0*/  F2I.FTZ.TRUNC.NTZ R0, R0 ;  /* 0x0000000000007305 */ /* 0x000e62000021f100 */
[----:B------:R-:W-:Y:S05]  /*1de0*/  BRA `(.L_x_16759) ;  /* 0x0000000400087947 */ /* 0x000fea0003800000 */
.L_x_16772:
        /* <DEDUP_REMOVED lines=21> */
.L_x_16781:
[----:B------:R-:W-:Y:S05]  /*1f40*/  BSYNC.RECONVERGENT B1 ;  /* 0x0000000000017941 */ /* 0x000fea0003800200 */
.L_x_16780:
[----:B------:R-:W-:Y:S01]  /*1f50*/  IMAD.SHL.U32 R0, R0, 0x200000, RZ ;  /* 0x0020000000007824 */ /* 0x000fe200078e00ff */
[----:B------:R-:W-:-:S04]  /*1f60*/  LEA R2, R2, 0x37800000, 0x17 ;  /* 0x3780000002027811 */ /* 0x000fc800078eb8ff */
[----:B------:R-:W-:-:S07]  /*1f70*/  LOP3.LUT R0, R2, R0, R7, 0xfe, !PT ;  /* 0x0000000002007212 */ /* 0x000fce00078efe07 */
.L_x_16779:
[----:B------:R-:W-:Y:S05]  /*1f80*/  BSYNC.RECONVERGENT B0 ;  /* 0x0000000000007941 */ /* 0x000fea0003800200 */
.L_x_16778:
[----:B------:R-:W2:Y:S01]  /*1f90*/  F2I.FTZ.TRUNC.NTZ R0, R0 ;  /* 0x0000000000007305 */ /* 0x000ea2000021f100 */
[----:B------:R-:W-:Y:S05]  /*1fa0*/  BRA `(.L_x_16759) ;  /* 0x0000000000987947 */ /* 0x000fea0003800000 */
.L_x_16771:
[----:B------:R-:W-:-:S09]  /*1fb0*/  UISETP.NE.AND UP0, UPT, UR4, 0x1c, UPT ;  /* 0x0000001c0400788c */ /* 0x000fd2000bf05270 */
[----:B------:R-:W-:Y:S05]  /*1fc0*/  BRA.U !UP0, `(.L_x_16782) ;  /* 0x00000001088c7547 */ /* 0x000fea000b800000 */
[----:B------:R-:W-:-:S09]  /*1fd0*/  UISETP.NE.AND UP0, UPT, UR4, 0x1d, UPT ;  /* 0x0000001d0400788c */ /* 0x000fd2000bf05270 */
[----:B------:R-:W-:Y:S05]  /*1fe0*/  BRA.U !UP0, `(.L_x_16783) ;  /* 0x00000001087c7547 */ /* 0x000fea000b800000 */
[----:B------:R-:W-:-:S09]  /*1ff0*/  UISETP.NE.AND UP0, UPT, UR4, 0x2c, UPT ;  /* 0x0000002c0400788c */ /* 0x000fd2000bf05270 */
[----:B------:R-:W-:Y:S05]  /*2000*/  BRA.U !UP0, `(.L_x_16784) ;  /* 0x0000000108487547 */ /* 0x000fea000b800000 */
.L_x_16758:
        /* <DEDUP_REMOVED lines=16> */
.L_x_16785:
[----:B------:R-:W-:Y:S01]  /*2110*/  IMAD.MOV.U32 R0, RZ, RZ, RZ ;  /* 0x000000ffff007224 */ /* 0x000fe200078e00ff */
[----:B------:R-:W-:Y:S06]  /*2120*/  BRA `(.L_x_16759) ;  /* 0x0000000000387947 */ /* 0x000fec0003800000 */
.L_x_16784:
        /* <DEDUP_REMOVED lines=8> */
.L_x_16787:
[----:B------:R-:W-:Y:S05]  /*21b0*/  BSYNC.RECONVERGENT B0 ;  /* 0x0000000000007941 */ /* 0x000fea0003800200 */
.L_x_16786:
[----:B------:R-:W4:Y:S01]  /*21c0*/  F2I.FTZ.TRUNC.NTZ R0, R0 ;  /* 0x0000000000007305 */ /* 0x000f22000021f100 */
[----:B------:R-:W-:Y:S05]  /*21d0*/  BRA `(.L_x_16759) ;  /* 0x00000000000c7947 */ /* 0x000fea0003800000 */
.L_x_16783:
[----:B------:R0:W5:Y:S01]  /*21e0*/  LDG.E R0, desc[UR36][R2.64] ;  /* 0x0000002402007981 */ /* 0x000162000c1e1900 */
[----:B------:R-:W-:Y:S05]  /*21f0*/  BRA `(.L_x_16759) ;  /* 0x0000000000047947 */ /* 0x000fea0003800000 */
.L_x_16782:
[----:B------:R3:W5:Y:S02]  /*2200*/  LDG.E R0, desc[UR36][R2.64] ;  /* 0x0000002402007981 */ /* 0x000764000c1e1900 */
.L_x_16759:
[----:B------:R-:W0:Y:S01]  /*2210*/  LDCU UR4, c[0x0][0x590] ;  /* 0x0000b200ff0477ac */ /* 0x000e220008000800 */
[----:B------:R-:W-:Y:S01]  /*2220*/  BSSY.RECONVERGENT B0, `(.L_x_16788) ;  /* 0x000001a000007945 */ /* 0x000fe20003800200 */
[----:B0-----:R-:W-:-:S09]  /*2230*/  UISETP.GE.AND UP0, UPT, UR4, URZ, UPT ;  /* 0x000000ff0400728c */ /* 0x001fd2000bf06270 */
[----:B------:R-:W-:Y:S05]  /*2240*/  BRA.U !UP0, `(.L_x_16789) ;  /* 0x0000000108447547 */ /* 0x000fea000b800000 */
[----:B------:R-:W-:Y:S01]  /*2250*/  UISETP.NE.AND UP0, UPT, UR4, URZ, UPT ;  /* 0x000000ff0400728c */ /* 0x000fe2000bf05270 */
[----:B------:R-:W-:-:S08]  /*2260*/  IMAD.MOV.U32 R4, RZ, RZ, 0x1 ;  /* 0x00000001ff047424 */ /* 0x000fd000078e00ff */
[----:B------:R-:W-:Y:S05]  /*2270*/  BRA.U !UP0, `(.L_x_16790) ;  /* 0x0000000108507547 */ /* 0x000fea000b800000 */
[----:B------:R-:W3:Y:S01]  /*2280*/  LDCU UR4, c[0x0][0x590] ;  /* 0x0000b200ff0477ac */ /* 0x000ee20008000800 */
[----:B------:R-:W-:Y:S01]  /*2290*/  HFMA2 R4, -RZ, RZ, 0, 5.9604644775390625e-08 ;  /* 0x00000001ff047431 */ /* 0x000fe200000001ff */
[----:B------:R-:W-:Y:S01]  /*22a0*/  BSSY.RECONVERGENT B1, `(.L_x_16791) ;  /* 0x000000a000017945 */ /* 0x000fe20003800200 */
[----:B---3--:R-:W-:-:S07]  /*22b0*/  IMAD.U32 R2, RZ, RZ, UR4 ;  /* 0x00000004ff027e24 */ /* 0x008fce000f8e00ff */
.L_x_16792:
[C---:B------:R-:W-:Y:S02]  /*22c0*/  ISETP.GT.U32.AND P1, PT, R2.reuse, 0x1, PT ;  /* 0x000000010200780c */ /* 0x040fe40003f24070 */
[----:B------:R-:W-:Y:S02]  /*22d0*/  LOP3.LUT R3, R2, 0x1, RZ, 0xc0, !PT ;  /* 0x0000000102037812 */ /* 0x000fe400078ec0ff */
[----:B------:R-:W-:Y:S02]  /*22e0*/  SHF.R.U32.HI R2, RZ, 0x1, R2 ;  /* 0x00000001ff027819 */ /* 0x000fe40000011602 */
[----:B------:R-:W-:-:S04]  /*22f0*/  ISETP.NE.U32.AND P0, PT, R3, 0x1, PT ;  /* 0x000000010300780c */ /* 0x000fc80003f05070 */
[C---:B-12-45:R-:W-:Y:S01]  /*2300*/  SEL R3, R0.reuse, 0x1, !P0 ;  /* 0x0000000100037807 */ /* 0x076fe20004000000 */
[----:B------:R-:W-:-:S04]  /*2310*/  IMAD R0, R0, R0, RZ ;  /* 0x0000000000007224 */ /* 0x000fc800078e02ff */
[----:B------:R-:W-:Y:S01]  /*2320*/  IMAD R4, R3, R4, RZ ;  /* 0x0000000403047224 */ /* 0x000fe200078e02ff */
[----:B------:R-:W-:Y:S06]  /*2330*/  @P1 BRA `(.L_x_16792) ;  /* 0xfffffffc00e01947 */ /* 0x000fec000383ffff */
[----:B------:R-:W-:Y:S05]  /*2340*/  BSYNC.RECONVERGENT B1 ;  /* 0x0000000000017941 */ /* 0x000fea0003800200 */
.L_x_16791:
[----:B------:R-:W-:Y:S05]  /*2350*/  BRA `(.L_x_16790) ;  /* 0x0000000000187947 */ /* 0x000fea0003800000 */
.L_x_16789:
[----:B-12-45:R-:W-:Y:S01]  /*2360*/  ISETP.NE.AND P0, PT, R0, 0x1, PT ;  /* 0x000000010000780c */ /* 0x036fe20003f05270 */
[----:B------:R-:W-:-:S12]  /*2370*/  IMAD.MOV.U32 R4, RZ, RZ, R0 ;  /* 0x000000ffff047224 */ /* 0x000fd800078e0000 */
[----:B------:R-:W-:Y:S05]  /*2380*/  @!P0 BRA `(.L_x_16790) ;  /* 0x00000000000c8947 */ /* 0x000fea0003800000 */
[----:B------:R-:W-:Y:S01]  /*2390*/  ISETP.NE.AND P0, PT, R0, -0x1, PT ;  /* 0xffffffff0000780c */ /* 0x000fe20003f05270 */
[----:B------:R-:W-:-:S12]  /*23a0*/  IMAD.U32 R4, RZ, RZ, UR38 ;  /* 0x00000026ff047e24 */ /* 0x000fd8000f8e00ff */
[----:B------:R-:W-:-:S07]  /*23b0*/  @P0 MOV R4, RZ ;  /* 0x000000ff00040202 */ /* 0x000fce0000000f00 */
.L_x_16790:
[----:B------:R-:W-:Y:S05]  /*23c0*/  BSYNC.RECONVERGENT B0 ;  /* 0x0000000000007941 */ /* 0x000fea0003800200 */
.L_x_16788:
        /* <DEDUP_REMOVED lines=16> */
.L_x_16796:
[----:B------:R0:W-:Y:S01]  /*24d0*/  STG.E.U8 desc[UR36][R2.64], R4 ;  /* 0x0000000402007986 */ /* 0x0001e2000c101124 */
[----:B------:R-:W-:Y:S05]  /*24e0*/  BRA `(.L_x_16798) ;  /* 0x0000000c003c7947 */ /* 0x000fea0003800000 */
.L_x_16795:
[----:B------:R-:W-:-:S09]  /*24f0*/  UISETP.NE.AND UP0, UPT, UR4, 0x2, UPT ;  /* 0x000000020400788c */ /* 0x000fd2000bf05270 */
[----:B------:R-:W-:Y:S05]  /*2500*/  BRA.U !UP0, `(.L_x_16799) ;  /* 0x0000000108247547 */ /* 0x000fea000b800000 */
[----:B------:R-:W-:-:S09]  /*2510*/  UISETP.NE.AND UP0, UPT, UR4, 0x3, UPT ;  /* 0x000000030400788c */ /* 0x000fd2000bf05270 */
[----:B------:R-:W-:Y:S05]  /*2520*/  BRA.U !UP0, `(.L_x_16800) ;  /* 0x0000000108147547 */ /* 0x000fea000b800000 */
[----:B------:R-:W-:-:S09]  /*2530*/  UISETP.NE.AND UP0, UPT, UR4, 0x4, UPT ;  /* 0x000000040400788c */ /* 0x000fd2000bf05270 */
[----:B------:R-:W-:Y:S05]  /*2540*/  BRA.U UP0, `(.L_x_16797) ;  /* 0x0000000900907547 */ /* 0x000fea000b800000 */
[----:B------:R-:W-:-:S05]  /*2550*/  SHF.R.S32.HI R5, RZ, 0x1f, R4 ;  /* 0x0000001fff057819 */ /* 0x000fca0000011404 */
[----:B------:R0:W-:Y:S01]  /*2560*/  STG.E.64 desc[UR36][R2.64], R4 ;  /* 0x0000000402007986 */ /* 0x0001e2000c101b24 */
[----:B------:R-:W-:Y:S05]  /*2570*/  BRA `(.L_x_16798) ;  /* 0x0000000c00187947 */ /* 0x000fea0003800000 */
.L_x_16800:
[----:B------:R0:W-:Y:S01]  /*2580*/  STG.E desc[UR36][R2.64], R4 ;  /* 0x0000000402007986 */ /* 0x0001e2000c101924 */
[----:B------:R-:W-:Y:S05]  /*2590*/  BRA `(.L_x_16798) ;  /* 0x0000000c00107947 */ /* 0x000fea0003800000 */
.L_x_16799:
[----:B------:R0:W-:Y:S01]  /*25a0*/  STG.E.U16 desc[UR36][R2.64], R4 ;  /* 0x0000000402007986 */ /* 0x0001e2000c101524 */
[----:B------:R-:W-:Y:S05]  /*25b0*/  BRA `(.L_x_16798) ;  /* 0x0000000c00087947 */ /* 0x000fea0003800000 */
.L_x_16794:
[----:B------:R-:W-:-:S09]  /*25c0*/  UISETP.GT.AND UP0, UPT, UR4, 0x6, UPT ;  /* 0x000000060400788c */ /* 0x000fd2000bf04270 */
[----:B------:R-:W-:Y:S05]  /*25d0*/  BRA.U UP0, `(.L_x_16801) ;  /* 0x00000001002c7547 */ /* 0x000fea000b800000 */
[----:B------:R-:W-:-:S09]  /*25e0*/  UISETP.NE.AND UP0, UPT, UR4, 0x5, UPT ;  /* 0x000000050400788c */ /* 0x000fd2000bf05270 */
[----:B------:R-:W-:Y:S05]  /*25f0*/  BRA.U !UP0, `(.L_x_16802) ;  /* 0x0000000108147547 */ /* 0x000fea000b800000 */
[----:B------:R-:W-:-:S09]  /*2600*/  UISETP.NE.AND UP0, UPT, UR4, 0x6, UPT ;  /* 0x000000060400788c */ /* 0x000fd2000bf05270 */
[----:B------:R-:W-:Y:S05]  /*2610*/  BRA.U UP0, `(.L_x_16797) ;  /* 0x00000009005c7547 */ /* 0x000fea000b800000 */
[----:B------:R-:W-:-:S05]  /*2620*/  I2FP.F32.S32 R5, R4 ;  /* 0x0000000400057245 */ /* 0x000fca0000201400 */
[----:B------:R0:W-:Y:S01]  /*2630*/  STG.E desc[UR36][R2.64], R5 ;  /* 0x0000000502007986 */ /* 0x0001e2000c101924 */
[----:B------:R-:W-:Y:S05]  /*2640*/  BRA `(.L_x_16798) ;  /* 0x0000000800e47947 */ /* 0x000fea0003800000 */
.L_x_16802:
[----:B-12-45:R-:W-:-:S04]  /*2650*/  I2FP.F32.S32 R0, R4 ;  /* 0x0000000400007245 */ /* 0x036fc80000201400 */
[----:B------:R-:W-:-:S05]  /*2660*/  F2FP.F16.F32.PACK_AB R0, RZ, R0 ;  /* 0x00000000ff00723e */ /* 0x000fca00000000ff */
[----:B------:R0:W-:Y:S01]  /*2670*/  STG.E.U16 desc[UR36][R2.64], R0 ;  /* 0x0000000002007986 */ /* 0x0001e2000c101524 */
[----:B------:R-:W-:Y:S05]  /*2680*/  BRA `(.L_x_16798) ;  /* 0x0000000800d47947 */ /* 0x000fea0003800000 */
.L_x_16801:
[----:B------:R-:W-:-:S09]  /*2690*/  UISETP.NE.AND UP0, UPT, UR4, 0x7, UPT ;  /* 0x000000070400788c */ /* 0x000fd2000bf05270 */
[----:B------:R-:W-:Y:S05]  /*26a0*/  BRA.U !UP0, `(.L_x_16803) ;  /* 0x0000000108347547 */ /* 0x000fea000b800000 */
[----:B------:R-:W-:-:S09]  /*26b0*/  UISETP.NE.AND UP0, UPT, UR4, 0x8, UPT ;  /* 0x000000080400788c */ /* 0x000fd2000bf05270 */
[----:B------:R-:W-:Y:S05]  /*26c0*/  BRA.U !UP0, `(.L_x_16804) ;  /* 0x0000000108187547 */ /* 0x000fea000b800000 */
[----:B------:R-:W-:-:S09]  /*26d0*/  UISETP.NE.AND UP0, UPT, UR4, 0x9, UPT ;  /* 0x000000090400788c */ /* 0x000fd2000bf05270 */
[----:B------:R-:W-:Y:S05]  /*26e0*/  BRA.U UP0, `(.L_x_16797) ;  /* 0x0000000900287547 */ /* 0x000fea000b800000 */
[----:B------:R-:W-:Y:S01]  /*26f0*/  I2FP.F32.S32 R4, R4 ;  /* 0x0000000400047245 */ /* 0x000fe20000201400 */
[----:B------:R-:W-:-:S05]  /*2700*/  IMAD.MOV.U32 R5, RZ, RZ, RZ ;  /* 0x000000ffff057224 */ /* 0x000fca00078e00ff */
[----:B------:R0:W-:Y:S01]  /*2710*/  STG.E.64 desc[UR36][R2.64], R4 ;  /* 0x0000000402007986 */ /* 0x0001e2000c101b24 */
[----:B------:R-:W-:Y:S05]  /*2720*/  BRA `(.L_x_16798) ;  /* 0x0000000800ac7947 */ /* 0x000fea0003800000 */
.L_x_16804:
[----:B------:R-:W-:-:S04]  /*2730*/  I2FP.F32.S32 R4, R4 ;  /* 0x0000000400047245 */ /* 0x000fc80000201400 */
[----:B------:R-:W-:-:S04]  /*2740*/  F2FP.F16.F32.PACK_AB R5, RZ, R4 ;  /* 0x00000004ff05723e */ /* 0x000fc800000000ff */
[----:B------:R-:W-:-:S05]  /*2750*/  PRMT R5, R5, 0x5410, RZ ;  /* 0x0000541005057816 */ /* 0x000fca00000000ff */
[----:B------:R0:W-:Y:S01]  /*2760*/  STG.E desc[UR36][R2.64], R5 ;  /* 0x0000000502007986 */ /* 0x0001e2000c101924 */
[----:B------:R-:W-:Y:S05]  /*2770*/  BRA `(.L_x_16798) ;  /* 0x0000000800987947 */ /* 0x000fea0003800000 */
.L_x_16803:
[----:B------:R-:W0:Y:S02]  /*2780*/  I2F.F64 R4, R4 ;  /* 0x0000000400047312 */ /* 0x000e240000201c00 */
[----:B0-----:R0:W-:Y:S01]  /*2790*/  STG.E.64 desc[UR36][R2.64], R4 ;  /* 0x0000000402007986 */ /* 0x0011e2000c101b24 */
[----:B------:R-:W-:Y:S05]  /*27a0*/  BRA `(.L_x_16798) ;  /* 0x00000008008c7947 */ /* 0x000fea0003800000 */
.L_x_16793:
        /* <DEDUP_REMOVED lines=8> */
[----:B------:R-:W-:-:S04]  /*2830*/  ISETP.NE.AND P0, PT, R4, RZ, PT ;  /* 0x000000ff0400720c */ /* 0x000fc80003f05270 */
[----:B------:R-:W-:-:S05]  /*2840*/  SEL R5, RZ, 0x1, !P0 ;  /* 0x00000001ff057807 */ /* 0x000fca0004000000 */
[----:B------:R0:W-:Y:S01]  /*2850*/  STG.E.U8 desc[UR36][R2.64], R5 ;  /* 0x0000000502007986 */ /* 0x0001e2000c101124 */
[----:B------:R-:W-:Y:S05]  /*2860*/  BRA `(.L_x_16798) ;  /* 0x00000008005c7947 */ /* 0x000fea0003800000 */
.L_x_16807:
[----:B------:R-:W0:Y:S01]  /*2870*/  I2F.F64 R4, R4 ;  /* 0x0000000400047312 */ /* 0x000e220000201c00 */
[----:B------:R-:W-:-:S05]  /*2880*/  CS2R R6, SRZ ;  /* 0x0000000000067805 */ /* 0x000fca000001ff00 */
[----:B0-----:R3:W-:Y:S01]  /*2890*/  STG.E.128 desc[UR36][R2.64], R4 ;  /* 0x0000000402007986 */ /* 0x0017e2000c101d24 */
[----:B------:R-:W-:Y:S05]  /*28a0*/  BRA `(.L_x_16798) ;  /* 0x00000008004c7947 */ /* 0x000fea0003800000 */
.L_x_16806:
[----:B------:R-:W-:-:S09]  /*28b0*/  UISETP.NE.AND UP0, UPT, UR4, 0xf, UPT ;  /* 0x0000000f0400788c */ /* 0x000fd2000bf05270 */
[----:B------:R-:W-:Y:S05]  /*28c0*/  BRA.U !UP0, `(.L_x_16808) ;  /* 0x0000000108a07547 */ /* 0x000fea000b800000 */
[----:B------:R-:W-:-:S09]  /*28d0*/  UISETP.NE.AND UP0, UPT, UR4, 0x17, UPT ;  /* 0x000000170400788c */ /* 0x000fd2000bf05270 */
[----:B------:R-:W-:Y:S05]  /*28e0*/  BRA.U !UP0, `(.L_x_16809) ;  /* 0x00000001084c7547 */ /* 0x000fea000b800000 */
[----:B------:R-:W-:-:S09]  /*28f0*/  UISETP.NE.AND UP0, UPT, UR4, 0x18, UPT ;  /* 0x000000180400788c */ /* 0x000fd2000bf05270 */
[----:B------:R-:W-:Y:S05]  /*2900*/  BRA.U UP0, `(.L_x_16797) ;  /* 0x0000000500a07547 */ /* 0x000fea000b800000 */
[----:B------:R-:W-:Y:S01]  /*2910*/  I2FP.F32.S32 R7, R4 ;  /* 0x0000000400077245 */ /* 0x000fe20000201400 */
[----:B------:R-:W-:Y:S01]  /*2920*/  BSSY.RECONVERGENT B0, `(.L_x_16810) ;  /* 0x000000c000007945 */ /* 0x000fe20003800200 */
[----:B-12-45:R-:W-:Y:S02]  /*2930*/  IMAD.MOV.U32 R0, RZ, RZ, 0x7f ;  /* 0x0000007fff007424 */ /* 0x036fe400078e00ff */
        /* <DEDUP_REMOVED lines=10> */
.L_x_16811:
[----:B------:R-:W-:Y:S05]  /*29e0*/  BSYNC.RECONVERGENT B0 ;  /* 0x0000000000007941 */ /* 0x000fea0003800200 */
.L_x_16810:
[----:B------:R-:W-:-:S05]  /*29f0*/  LOP3.LUT R5, R0, 0x80, R5, 0xf8, !PT ;  /* 0x0000008000057812 */ /* 0x000fca00078ef805 */
[----:B------:R1:W-:Y:S01]  /*2a00*/  STG.E.U8 desc[UR36][R2.64], R5 ;  /* 0x0000000502007986 */ /* 0x0003e2000c101124 */
[----:B------:R-:W-:Y:S05]  /*2a10*/  BRA `(.L_x_16798) ;  /* 0x0000000400f07947 */ /* 0x000fea0003800000 */
.L_x_16809:
[----:B------:R-:W-:Y:S01]  /*2a20*/  I2FP.F32.S32 R7, R4 ;  /* 0x0000000400077245 */ /* 0x000fe20000201400 */
[----:B------:R-:W-:Y:S03]  /*2a30*/  BSSY.RECONVERGENT B0, `(.L_x_16812) ;  /* 0x000000e000007945 */ /* 0x000fe60003800200 */
[----:B------:R-:W-:Y:S02]  /*2a40*/  LOP3.LUT R6, R7, 0x7fffffff, RZ, 0xc0, !PT ;  /* 0x7fffffff07067812 */ /* 0x000fe400078ec0ff */
[----:B------:R-:W-:Y:S02]  /*2a50*/  SHF.R.U32.HI R5, RZ, 0x18, R7 ;  /* 0x00000018ff057819 */ /* 0x000fe40000011607 */
[----:B------:R-:W-:-:S13]  /*2a60*/  ISETP.GE.U32.AND P1, PT, R6, 0x47800000, PT ;  /* 0x478000000600780c */ /* 0x000fda0003f26070 */
[----:B------:R-:W-:Y:S02]  /*2a70*/  @P1 ISETP.GT.U32.AND P0, PT, R6, 0x7f800000, PT ;  /* 0x7f8000000600180c */ /* 0x000fe40003f04070 */
[----:B-12-45:R-:W-:-:S04]  /*2a80*/  @P1 MOV R0, 0x7f ;  /* 0x0000007f00001802 */ /* 0x036fc80000000f00 */
        /* <DEDUP_REMOVED lines=8> */
.L_x_16813:
[----:B------:R-:W-:Y:S05]  /*2b10*/  BSYNC.RECONVERGENT B0 ;  /* 0x0000000000007941 */ /* 0x000fea0003800200 */
.L_x_16812:
[----:B------:R-:W-:-:S05]  /*2b20*/  LOP3.LUT R5, R0, 0x80, R5, 0xf8, !PT ;  /* 0x0000008000057812 */ /* 0x000fca00078ef805 */
[----:B------:R2:W-:Y:S01]  /*2b30*/  STG.E.U8 desc[UR36][R2.64], R5 ;  /* 0x0000000502007986 */ /* 0x0005e2000c101124 */
[----:B------:R-:W-:Y:S05]  /*2b40*/  BRA `(.L_x_16798) ;  /* 0x0000000400a47947 */ /* 0x000fea0003800000 */
.L_x_16808:
[----:B-12-45:R-:W-:-:S04]  /*2b50*/  I2FP.F32.S32 R0, R4 ;  /* 0x0000000400007245 */ /* 0x036fc80000201400 */
[----:B------:R-:W-:-:S05]  /*2b60*/  F2FP.BF16.F32.PACK_AB R0, RZ, R0 ;  /* 0x00000000ff00723e */ /* 0x000fca00000010ff */
[----:B------:R0:W-:Y:S01]  /*2b70*/  STG.E.U16 desc[UR36][R2.64], R0 ;  /* 0x0000000002007986 */ /* 0x0001e2000c101524 */
[----:B------:R-:W-:Y:S05]  /*2b80*/  BRA `(.L_x_16798) ;  /* 0x0000000400947947 */ /* 0x000fea0003800000 */
.L_x_16805:
        /* <DEDUP_REMOVED lines=10> */
.L_x_16816:
[----:B------:R-:W-:Y:S01]  /*2c30*/  I2FP.F32.S32 R5, R4 ;  /* 0x0000000400057245 */ /* 0x000fe20000201400 */
[----:B------:R-:W-:Y:S01]  /*2c40*/  BSSY.RECONVERGENT B0, `(.L_x_16817) ;  /* 0x0000014000007945 */ /* 0x000fe20003800200 */
[----:B-12-45:R-:W-:Y:S02]  /*2c50*/  IMAD.MOV.U32 R0, RZ, RZ, 0x80 ;  /* 0x00000080ff007424 */ /* 0x036fe400078e00ff */
        /* <DEDUP_REMOVED lines=10> */
.L_x_16819:
[----:B------:R-:W-:-:S04]  /*2d00*/  SHF.R.U32.HI R0, RZ, 0x14, R5 ;  /* 0x00000014ff007819 */ /* 0x000fc80000011605 */
[----:B------:R-:W-:-:S04]  /*2d10*/  LOP3.LUT R0, R0, 0x1, RZ, 0xc0, !PT ;  /* 0x0000000100007812 */ /* 0x000fc800078ec0ff */
[----:B------:R-:W-:-:S04]  /*2d20*/  IADD3 R0, PT, PT, R5, 0x487ffff, R0 ;  /* 0x0487ffff05007810 */ /* 0x000fc80007ffe000 */
[----:B------:R-:W-:-:S04]  /*2d30*/  SHF.R.U32.HI R0, RZ, 0x14, R0 ;  /* 0x00000014ff007819 */ /* 0x000fc80000011600 */
[----:B------:R-:W-:-:S07]  /*2d40*/  LOP3.LUT R4, R0, 0xff, RZ, 0xc0, !PT ;  /* 0x000000ff00047812 */ /* 0x000fce00078ec0ff */
.L_x_16820:
[----:B------:R-:W-:-:S04]  /*2d50*/  SHF.R.U32.HI R5, RZ, 0x18, R5 ;  /* 0x00000018ff057819 */ /* 0x000fc80000011605 */
[----:B------:R-:W-:-:S04]  /*2d60*/  LOP3.LUT R4, R4, 0x80, R5, 0xf8, !PT ;  /* 0x0000008004047812 */ /* 0x000fc800078ef805 */
[----:B------:R-:W-:-:S07]  /*2d70*/  PRMT R0, R4, 0x7610, R0 ;  /* 0x0000761004007816 */ /* 0x000fce0000000000 */
.L_x_16818:
[----:B------:R-:W-:Y:S05]  /*2d80*/  BSYNC.RECONVERGENT B0 ;  /* 0x0000000000007941 */ /* 0x000fea0003800200 */
.L_x_16817:
[----:B------:R0:W-:Y:S01]  /*2d90*/  STG.E.U8 desc[UR36][R2.64], R0 ;  /* 0x0000000002007986 */ /* 0x0001e2000c101124 */
[----:B------:R-:W-:Y:S05]  /*2da0*/  BRA `(.L_x_16798) ;  /* 0x00000004000c7947 */ /* 0x000fea0003800000 */
.L_x_16815:
        /* <DEDUP_REMOVED lines=13> */
.L_x_16823:
[----:B------:R-:W-:-:S04]  /*2e80*/  SHF.R.U32.HI R0, RZ, 0x15, R5 ;  /* 0x00000015ff007819 */ /* 0x000fc80000011605 */
[----:B------:R-:W-:-:S04]  /*2e90*/  LOP3.LUT R0, R0, 0x1, RZ, 0xc0, !PT ;  /* 0x0000000100007812 */ /* 0x000fc800078ec0ff */
[----:B------:R-:W-:-:S04]  /*2ea0*/  IADD3 R0, PT, PT, R5, 0x88fffff, R0 ;  /* 0x088fffff05007810 */ /* 0x000fc80007ffe000 */
[----:B------:R-:W-:-:S04]  /*2eb0*/  SHF.R.U32.HI R0, RZ, 0x15, R0 ;  /* 0x00000015ff007819 */ /* 0x000fc80000011600 */
[----:B------:R-:W-:-:S07]  /*2ec0*/  LOP3.LUT R4, R0, 0xff, RZ, 0xc0, !PT ;  /* 0x000000ff00047812 */ /* 0x000fce00078ec0ff */
.L_x_16824:
[----:B------:R-:W-:-:S04]  /*2ed0*/  SHF.R.U32.HI R5, RZ, 0x18, R5 ;  /* 0x00000018ff057819 */ /* 0x000fc80000011605 */
[----:B------:R-:W-:-:S04]  /*2ee0*/  LOP3.LUT R4, R4, 0x80, R5, 0xf8, !PT ;  /* 0x0000008004047812 */ /* 0x000fc800078ef805 */
[----:B------:R-:W-:-:S07]  /*2ef0*/  PRMT R0, R4, 0x7610, R0 ;  /* 0x0000761004007816 */ /* 0x000fce0000000000 */
.L_x_16822:
[----:B------:R-:W-:Y:S05]  /*2f00*/  BSYNC.RECONVERGENT B0 ;  /* 0x0000000000007941 */ /* 0x000fea0003800200 */
.L_x_16821:
[----:B------:R0:W-:Y:S01]  /*2f10*/  STG.E.U8 desc[UR36][R2.64], R0 ;  /* 0x0000000002007986 */ /* 0x0001e2000c101124 */
[----:B------:R-:W-:Y:S05]  /*2f20*/  BRA `(.L_x_16798) ;  /* 0x0000000000ac7947 */ /* 0x000fea0003800000 */
.L_x_16814:
[----:B------:R-:W-:-:S09]  /*2f30*/  UISETP.NE.AND UP0, UPT, UR4, 0x1c, UPT ;  /* 0x0000001c0400788c */ /* 0x000fd2000bf05270 */
[----:B------:R-:W-:Y:S05]  /*2f40*/  BRA.U !UP0, `(.L_x_16825) ;  /* 0x0000000108a07547 */ /* 0x000fea000b800000 */
[----:B------:R-:W-:-:S09]  /*2f50*/  UISETP.NE.AND UP0, UPT, UR4, 0x1d, UPT ;  /* 0x0000001d0400788c */ /* 0x000fd2000bf05270 */
[----:B------:R-:W-:Y:S05]  /*2f60*/  BRA.U !UP0, `(.L_x_16826) ;  /* 0x00000001088c7547 */ /* 0x000fea000b800000 */
[----:B------:R-:W-:-:S09]  /*2f70*/  UISETP.NE.AND UP0, UPT, UR4, 0x2c, UPT ;  /* 0x0000002c0400788c */ /* 0x000fd2000bf05270 */
[----:B------:R-:W-:Y:S05]  /*2f80*/  BRA.U !UP0, `(.L_x_16827) ;  /* 0x0000000108447547 */ /* 0x000fea000b800000 */
.L_x_16797:
[----:B-12-45:R-:W-:Y:S01]  /*2f90*/  MOV R0, 0x0 ;  /* 0x0000000000007802 */ /* 0x036fe20000000f00 */
[----:B------:R-:W0:Y:S01]  /*2fa0*/  LDCU.64 UR6, c[0x4][0x198] ;  /* 0x01003300ff0677ac */ /* 0x000e220008000a00 */
[----:B------:R-:W-:Y:S02]  /*2fb0*/  IMAD.MOV.U32 R8, RZ, RZ, 0x65 ;  /* 0x00000065ff087424 */ /* 0x000fe400078e00ff */
[----:B------:R1:W2:Y:S01]  /*2fc0*/  LDC.64 R2, c[0x4][R0] ;  /* 0x0100000000027b82 */ /* 0x0002a20000000a00 */
[----:B------:R-:W3:Y:S01]  /*2fd0*/  LDCU.64 UR8, c[0x4][0x1a0] ;  /* 0x01003400ff0877ac */ /* 0x000ee20008000a00 */
[----:B------:R-:W-:Y:S02]  /*2fe0*/  IMAD.MOV.U32 R12, RZ, RZ, 0x1 ;  /* 0x00000001ff0c7424 */ /* 0x000fe400078e00ff */
[----:B------:R-:W-:Y:S01]  /*2ff0*/  IMAD.MOV.U32 R13, RZ, RZ, RZ ;  /* 0x000000ffff0d7224 */ /* 0x000fe200078e00ff */
[----:B------:R-:W4:Y:S01]  /*3000*/  LDCU.64 UR4, c[0x4][0x30] ;  /* 0x01000600ff0477ac */ /* 0x000f220008000a00 */
[----:B0-----:R-:W-:Y:S01]  /*3010*/  IMAD.U32 R4, RZ, RZ, UR6 ;  /* 0x00000006ff047e24 */ /* 0x001fe2000f8e00ff */
[----:B------:R-:W-:Y:S01]  /*3020*/  MOV R5, UR7 ;  /* 0x0000000700057c02 */ /* 0x000fe20008000f00 */
[----:B---3--:R-:W-:-:S02]  /*3030*/  IMAD.U32 R6, RZ, RZ, UR8 ;  /* 0x00000008ff067e24 */ /* 0x008fc4000f8e00ff */
[----:B------:R-:W-:Y:S02]  /*3040*/  IMAD.U32 R7, RZ, RZ, UR9 ;  /* 0x00000009ff077e24 */ /* 0x000fe4000f8e00ff */
[----:B----4-:R-:W-:Y:S01]  /*3050*/  IMAD.U32 R10, RZ, RZ, UR4 ;  /* 0x00000004ff0a7e24 */ /* 0x010fe2000f8e00ff */
[----:B-1----:R-:W-:-:S07]  /*3060*/  MOV R11, UR5 ;  /* 0x00000005000b7c02 */ /* 0x002fce0008000f00 */
[----:B------:R-:W-:-:S07]  /*3070*/  LEPC R20, `(.L_x_16828) ;  /* 0x000000001014794e */ /* 0x000fce0000000000 */
[----:B--2---:R-:W-:Y:S05]  /*3080*/  CALL.ABS.NOINC R2 ;  /* 0x0000000002007343 */ /* 0x004fea0003c00000 */
.L_x_16828:
[----:B------:R-:W-:Y:S05]  /*3090*/  BRA `(.L_x_16798) ;  /* 0x0000000000507947 */ /* 0x000fea0003800000 */
.L_x_16827:
[----:B------:R-:W-:-:S04]  /*30a0*/  I2FP.F32.S32 R5, R4 ;  /* 0x0000000400057245 */ /* 0x000fc80000201400 */
[----:B------:R-:W-:-:S04]  /*30b0*/  SHF.R.U32.HI R6, RZ, 0x17, R5 ;  /* 0x00000017ff067819 */ /* 0x000fc80000011605 */
[----:B------:R-:W-:-:S04]  /*30c0*/  LOP3.LUT R4, R6, 0xff, RZ, 0xc0, !PT ;  /* 0x000000ff06047812 */ /* 0x000fc800078ec0ff */
[----:B------:R-:W-:-:S13]  /*30d0*/  ISETP.NE.AND P1, PT, R4, 0xff, PT ;  /* 0x000000ff0400780c */ /* 0x000fda0003f25270 */
[--C-:B-12-45:R-:W-:Y:S02]  /*30e0*/  @P1 SHF.R.U32.HI R0, RZ, 0x16, R5.reuse ;  /* 0x00000016ff001819 */ /* 0x136fe40000011605 */
[----:B------:R-:W-:Y:S01]  /*30f0*/  @P1 LOP3.LUT P0, RZ, R4, 0x3fffff, R5, 0xf8, !PT ;  /* 0x003fffff04ff1812 */ /* 0x000fe2000780f805 */
[----:B------:R-:W-:Y:S01]  /*3100*/  HFMA2 R5, -RZ, RZ, 0, 1.5199184417724609375e-05 ;  /* 0x000000ffff057431 */ /* 0x000fe200000001ff */
        /* <DEDUP_REMOVED lines=9> */
.L_x_16826:
[----:B------:R-:W-:-:S05]  /*31a0*/  SHF.R.S32.HI R5, RZ, 0x1f, R4 ;  /* 0x0000001fff057819 */ /* 0x000fca0000011404 */
[----:B------:R0:W-:Y:S01]  /*31b0*/  STG.E.64 desc[UR36][R2.64], R4 ;  /* 0x0000000402007986 */ /* 0x0001e2000c101b24 */
[----:B------:R-:W-:Y:S05]  /*31c0*/  BRA `(.L_x_16798) ;  /* 0x0000000000047947 */ /* 0x000fea0003800000 */
.L_x_16825:
[----:B------:R0:W-:Y:S02]  /*31d0*/  STG.E desc[UR36][R2.64], R4 ;  /* 0x0000000402007986 */ /* 0x0001e4000c101924 */
.L_x_16798:
[----:B------:R-:W-:-:S07]  /*31e0*/  IADD3 R17, PT, PT, R17, 0x80, RZ ;  /* 0x0000008011117810 */ /* 0x000fce0007ffe0ff */
.L_x_16752:
[----:B-1----:R-:W-:Y:S05]  /*31f0*/  BSYNC.RECONVERGENT B6 ;  /* 0x0000000000067941 */ /* 0x002fea0003800200 */
.L_x_16751:
        /* <DEDUP_REMOVED lines=307> */
.L_x_16831:
        /* <DEDUP_REMOVED lines=16> */
.L_x_16835:
[----:B------:R0:W5:Y:S01]  /*4630*/  LDG.E.U8 R0, desc[UR36][R2.64] ;  /* 0x0000002402007981 */ /* 0x000162000c1e1100 */
[----:B------:R-:W-:Y:S05]  /*4640*/  BRA `(.L_x_16837) ;  /* 0x0000000c002c7947 */ /* 0x000fea0003800000 */
.L_x_16834:
        /* <DEDUP_REMOVED lines=8> */
.L_x_16839:
[----:B------:R0:W5:Y:S01]  /*46d0*/  LDG.E R0, desc[UR36][R2.64] ;  /* 0x0000002402007981 */ /* 0x000162000c1e1900 */
[----:B------:R-:W-:Y:S05]  /*46e0*/  BRA `(.L_x_16837) ;  /* 0x0000000c00047947 */ /* 0x000fea0003800000 */
.L_x_16838:
[----:B------:R0:W5:Y:S01]  /*46f0*/  LDG.E.S16 R0, desc[UR36][R2.64] ;  /* 0x0000002402007981 */ /* 0x000162000c1e1700 */
[----:B------:R-:W-:Y:S05]  /*4700*/  BRA `(.L_x_16837) ;  /* 0x0000000800fc7947 */ /* 0x000fea0003800000 */
.L_x_16833:
        /* <DEDUP_REMOVED lines=9> */
.L_x_16841:
[----:B------:R-:W2:Y:S02]  /*47a0*/  LDG.E.U16 R2, desc[UR36][R2.64] ;  /* 0x0000002402027981 */ /* 0x000ea4000c1e1500 */
[----:B--2---:R-:W-:-:S06]  /*47b0*/  HADD2.F32 R0, -RZ, R2.H0_H0 ;  /* 0x20000002ff007230 */ /* 0x004fcc0000004100 */
[----:B------:R-:W0:Y:S01]  /*47c0*/  F2I.FTZ.TRUNC.NTZ R0, R0 ;  /* 0x0000000000007305 */ /* 0x000e22000021f100 */
[----:B------:R-:W-:Y:S05]  /*47d0*/  BRA `(.L_x_16837) ;  /* 0x0000000800c87947 */ /* 0x000fea0003800000 */
.L_x_16840:
        /* <DEDUP_REMOVED lines=9> */
.L_x_16843:
[----:B------:R-:W2:Y:S02]  /*4870*/  LDG.E.U16 R2, desc[UR36][R2.64] ;  /* 0x0000002402027981 */ /* 0x000ea4000c1e1500 */
[----:B--2---:R-:W-:-:S06]  /*4880*/  HADD2.F32 R0, -RZ, R2.H0_H0 ;  /* 0x20000002ff007230 */ /* 0x004fcc0000004100 */
[----:B------:R-:W0:Y:S01]  /*4890*/  F2I.FTZ.TRUNC.NTZ R0, R0 ;  /* 0x0000000000007305 */ /* 0x000e22000021f100 */
[----:B------:R-:W-:Y:S05]  /*48a0*/  BRA `(.L_x_16837) ;  /* 0x0000000800947947 */ /* 0x000fea0003800000 */
.L_x_16842:
[----:B------:R-:W2:Y:S02]  /*48b0*/  LDG.E.64 R2, desc[UR36][R2.64] ;  /* 0x0000002402027981 */ /* 0x000ea4000c1e1b00 */
[----:B--2---:R0:W1:Y:S01]  /*48c0*/  F2I.F64.TRUNC R0, R2 ;  /* 0x0000000200007311 */ /* 0x004062000030d100 */
[----:B------:R-:W-:Y:S05]  /*48d0*/  BRA `(.L_x_16837) ;  /* 0x0000000800887947 */ /* 0x000fea0003800000 */
.L_x_16832:
        /* <DEDUP_REMOVED lines=12> */
.L_x_16846:
[----:B------:R-:W2:Y:S02]  /*49a0*/  LDG.E.64 R2, desc[UR36][R2.64] ;  /* 0x0000002402027981 */ /* 0x000ea4000c1e1b00 */
[----:B--2---:R0:W1:Y:S01]  /*49b0*/  F2I.F64.TRUNC R0, R2 ;  /* 0x0000000200007311 */ /* 0x004062000030d100 */
[----:B------:R-:W-:Y:S05]  /*49c0*/  BRA `(.L_x_16837) ;  /* 0x00000008004c7947 */ /* 0x000fea0003800000 */
.L_x_16845:
        /* <DEDUP_REMOVED lines=24> */
[----:B------:R-:W4:Y:S01]  /*4b50*/  F2I.FTZ.TRUNC.NTZ R0, R0 ;  /* 0x0000000000007305 */ /* 0x000f22000021f100 */
[----:B------:R-:W-:Y:S05]  /*4b60*/  BRA `(.L_x_16837) ;  /* 0x0000000400e47947 */ /* 0x000fea0003800000 */
.L_x_16848:
        /* <DEDUP_REMOVED lines=11> */
[----:B------:R-:W3:Y:S01]  /*4c20*/  F2I.FTZ.TRUNC.NTZ R0, R0 ;  /* 0x0000000000007305 */ /* 0x000ee2000021f100 */
[----:B------:R-:W-:Y:S05]  /*4c30*/  BRA `(.L_x_16837) ;  /* 0x0000000400b07947 */ /* 0x000fea0003800000 */
.L_x_16847:
[----:B------:R-:W2:Y:S02]  /*4c40*/  LDG.E.U16 R0, desc[UR36][R2.64] ;  /* 0x0000002402007981 */ /* 0x000ea4000c1e1500 */
[----:B--2---:R-:W-:-:S06]  /*4c50*/  IMAD.U32 R0, R0, 0x10000, RZ ;  /* 0x0001000000007824 */ /* 0x004fcc00078e00ff */
[----:B------:R-:W2:Y:S01]  /*4c60*/  F2I.FTZ.TRUNC.NTZ R0, R0 ;  /* 0x0000000000007305 */ /* 0x000ea2000021f100 */
[----:B------:R-:W-:Y:S05]  /*4c70*/  BRA `(.L_x_16837) ;  /* 0x0000000400a07947 */ /* 0x000fea0003800000 */
.L_x_16844:
        /* <DEDUP_REMOVED lines=10> */
.L_x_16851:
        /* <DEDUP_REMOVED lines=21> */
.L_x_16855:
[----:B------:R-:W-:Y:S05]  /*4e70*/  BSYNC.RECONVERGENT B1 ;  /* 0x0000000000017941 */ /* 0x000fea0003800200 */
.L_x_16854:
[----:B------:R-:W-:Y:S02]  /*4e80*/  SHF.L.U32 R0, R0, 0x14, RZ ;  /* 0x0000001400007819 */ /* 0x000fe400000006ff */
[----:B------:R-:W-:-:S04]  /*4e90*/  LEA R2, R2, 0x3b800000, 0x17 ;  /* 0x3b80000002027811 */ /* 0x000fc800078eb8ff */
[----:B------:R-:W-:-:S07]  /*4ea0*/  LOP3.LUT R0, R2, R0, R7, 0xfe, !PT ;  /* 0x0000000002007212 */ /* 0x000fce00078efe07 */
.L_x_16853:
[----:B------:R-:W-:Y:S05]  /*4eb0*/  BSYNC.RECONVERGENT B0 ;  /* 0x0000000000007941 */ /* 0x000fea0003800200 */
.L_x_16852:
[----:B------:R-:W0:Y:S01]  /*4ec0*/  F2I.FTZ.TRUNC.NTZ R0, R0 ;  /* 0x0000000000007305 */ /* 0x000e22000021f100 */
[----:B------:R-:W-:Y:S05]  /*4ed0*/  BRA `(.L_x_16837) ;  /* 0x0000000400087947 */ /* 0x000fea0003800000 */
.L_x_16850:
        /* <DEDUP_REMOVED lines=21> */
.L_x_16859:
[----:B------:R-:W-:Y:S05]  /*5030*/  BSYNC.RECONVERGENT B1 ;  /* 0x0000000000017941 */ /* 0x000fea0003800200 */
.L_x_16858:
[----:B------:R-:W-:Y:S01]  /*5040*/  IMAD.SHL.U32 R0, R0, 0x200000, RZ ;  /* 0x0020000000007824 */ /* 0x000fe200078e00ff */
[----:B------:R-:W-:-:S04]  /*5050*/  LEA R2, R2, 0x37800000, 0x17 ;  /* 0x3780000002027811 */ /* 0x000fc800078eb8ff */
[----:B------:R-:W-:-:S07]  /*5060*/  LOP3.LUT R0, R2, R0, R7, 0xfe, !PT ;  /* 0x0000000002007212 */ /* 0x000fce00078efe07 */
.L_x_16857:
[----:B------:R-:W-:Y:S05]  /*5070*/  BSYNC.RECONVERGENT B0 ;  /* 0x0000000000007941 */ /* 0x000fea0003800200 */
.L_x_16856:
[----:B------:R-:W0:Y:S01]  /*5080*/  F2I.FTZ.TRUNC.NTZ R0, R0 ;  /* 0x0000000000007305 */ /* 0x000e22000021f100 */
[----:B------:R-:W-:Y:S05]  /*5090*/  BRA `(.L_x_16837) ;  /* 0x0000000000987947 */ /* 0x000fea0003800000 */
.L_x_16849:
        /* <DEDUP_REMOVED lines=14> */
.L_x_16863:
[----:B------:R-:W-:Y:S05]  /*5180*/  BSYNC.RECONVERGENT B0 ;  /* 0x0000000000007941 */ /* 0x000fea0003800200 */
.L_x_16862:
[----:B------:R-:W0:Y:S01]  /*5190*/  F2I.FTZ.TRUNC.NTZ R0, R0 ;  /* 0x0000000000007305 */ /* 0x000e22000021f100 */
[----:B------:R-:W-:Y:S05]  /*51a0*/  BRA `(.L_x_16837) ;  /* 0x0000000000547947 */ /* 0x000fea0003800000 */
.L_x_16836:
        /* <DEDUP_REMOVED lines=16> */
.L_x_16864:
[----:B------:R-:W-:Y:S01]  /*52b0*/  IMAD.MOV.U32 R0, RZ, RZ, RZ ;  /* 0x000000ffff007224 */ /* 0x000fe200078e00ff */
[----:B------:R-:W-:Y:S06]  /*52c0*/  BRA `(.L_x_16837) ;  /* 0x00000000000c7947 */ /* 0x000fec0003800000 */
.L_x_16861:
[----:B------:R0:W5:Y:S01]  /*52d0*/  LDG.E R0, desc[UR36][R2.64] ;  /* 0x0000002402007981 */ /* 0x000162000c1e1900 */
[----:B------:R-:W-:Y:S05]  /*52e0*/  BRA `(.L_x_16837) ;  /* 0x0000000000047947 */ /* 0x000fea0003800000 */
.L_x_16860:
[----:B------:R0:W5:Y:S02]  /*52f0*/  LDG.E R0, desc[UR36][R2.64] ;  /* 0x0000002402007981 */ /* 0x000164000c1e1900 */
.L_x_16837:
[----:B0-----:R-:W0:Y:S01]  /*5300*/  LDC R3, c[0x0][0x590] ;  /* 0x00016400ff037b82 */ /* 0x001e220000000800 */
[----:B------:R-:W-:Y:S01]  /*5310*/  BSSY.RECONVERGENT B0, `(.L_x_16865) ;  /* 0x000001e000007945 */ /* 0x000fe20003800200 */
[----:B0-----:R-:W-:-:S13]  /*5320*/  ISETP.GE.AND P0, PT, R3, RZ, PT ;  /* 0x000000ff0300720c */ /* 0x001fda0003f06270 */
[----:B------:R-:W-:Y:S05]  /*5330*/  @!P0 BRA `(.L_x_16866) ;  /* 0x0000000000548947 */ /* 0x000fea0003800000 */
[----:B------:R-:W-:Y:S01]  /*5340*/  ISETP.NE.AND P0, PT, R3, RZ, PT ;  /* 0x000000ff0300720c */ /* 0x000fe20003f05270 */
[----:B------:R-:W-:-:S12]  /*5350*/  IMAD.MOV.U32 R4, RZ, RZ, 0x1 ;  /* 0x00000001ff047424 */ /* 0x000fd800078e00ff */
[----:B------:R-:W-:Y:S05]  /*5360*/  @!P0 BRA `(.L_x_16867) ;  /* 0x0000000000608947 */ /* 0x000fea0003800000 */
[C---:B------:R-:W-:Y:S01]  /*5370*/  ISETP.GE.U32.AND P0, PT, R3.reuse, 0x2, PT ;  /* 0x000000020300780c */ /* 0x040fe20003f06070 */
[----:B------:R-:W-:Y:S01]  /*5380*/  BSSY.RECONVERGENT B1, `(.L_x_16868) ;  /* 0x000000f000017945 */ /* 0x000fe20003800200 */
[----:B------:R-:W-:-:S04]  /*5390*/  LOP3.LUT R2, R3, 0x1, RZ, 0xc0, !PT ;  /* 0x0000000103027812 */ /* 0x000fc800078ec0ff */
[----:B------:R-:W-:Y:S01]  /*53a0*/  ISETP.NE.U32.AND P1, PT, R2, 0x1, PT ;  /* 0x000000010200780c */ /* 0x000fe20003f25070 */
[----:B-12345:R-:W-:-:S03]  /*53b0*/  IMAD R2, R0, R0, RZ ;  /* 0x0000000000027224 */ /* 0x03efc600078e02ff */
[----:B------:R-:W-:-:S03]  /*53c0*/  SEL R4, R0, 0x1, !P1 ;  /* 0x0000000100047807 */ /* 0x000fc60004800000 */
[----:B------:R-:W-:Y:S06]  /*53d0*/  @!P0 BRA `(.L_x_16869) ;  /* 0x0000000000248947 */ /* 0x000fec0003800000 */
[----:B------:R-:W-:-:S07]  /*53e0*/  SHF.R.U32.HI R0, RZ, 0x1, R3 ;  /* 0x00000001ff007819 */ /* 0x000fce0000011603 */
.L_x_16870:
[C---:B------:R-:W-:Y:S02]  /*53f0*/  ISETP.GE.U32.AND P1, PT, R0.reuse, 0x2, PT ;  /* 0x000000020000780c */ /* 0x040fe40003f26070 */
[----:B------:R-:W-:Y:S02]  /*5400*/  LOP3.LUT R3, R0, 0x1, RZ, 0xc0, !PT ;  /* 0x0000000100037812 */ /* 0x000fe400078ec0ff */
[----:B------:R-:W-:Y:S02]  /*5410*/  SHF.R.U32.HI R0, RZ, 0x1, R0 ;  /* 0x00000001ff007819 */ /* 0x000fe40000011600 */
[----:B------:R-:W-:-:S04]  /*5420*/  ISETP.NE.U32.AND P0, PT, R3, 0x1, PT ;  /* 0x000000010300780c */ /* 0x000fc80003f05070 */
[C---:B------:R-:W-:Y:S01]  /*5430*/  SEL R3, R2.reuse, 0x1, !P0 ;  /* 0x0000000102037807 */ /* 0x040fe20004000000 */
[----:B------:R-:W-:-:S04]  /*5440*/  IMAD R2, R2, R2, RZ ;  /* 0x0000000202027224 */ /* 0x000fc800078e02ff */
[----:B------:R-:W-:Y:S01]  /*5450*/  IMAD R4, R3, R4, RZ ;  /* 0x0000000403047224 */ /* 0x000fe200078e02ff */
[----:B------:R-:W-:Y:S06]  /*5460*/  @P1 BRA `(.L_x_16870) ;  /* 0xfffffffc00e01947 */ /* 0x000fec000383ffff */
.L_x_16869:
[----:B------:R-:W-:Y:S05]  /*5470*/  BSYNC.RECONVERGENT B1 ;  /* 0x0000000000017941 */ /* 0x000fea0003800200 */
.L_x_16868:
[----:B------:R-:W-:Y:S05]  /*5480*/  BRA `(.L_x_16867) ;  /* 0x0000000000187947 */ /* 0x000fea0003800000 */
.L_x_16866:
[----:B-12345:R-:W-:Y:S02]  /*5490*/  ISETP.NE.AND P0, PT, R0, 0x1, PT ;  /* 0x000000010000780c */ /* 0x03efe40003f05270 */
[----:B------:R-:W-:-:S11]  /*54a0*/  MOV R4, R0 ;  /* 0x0000000000047202 */ /* 0x000fd60000000f00 */
[----:B------:R-:W-:Y:S05]  /*54b0*/  @!P0 BRA `(.L_x_16867) ;  /* 0x00000000000c8947 */ /* 0x000fea0003800000 */
[----:B------:R-:W-:Y:S01]  /*54c0*/  ISETP.NE.AND P0, PT, R0, -0x1, PT ;  /* 0xffffffff0000780c */ /* 0x000fe20003f05270 */
[----:B------:R-:W-:-:S12]  /*54d0*/  IMAD.U32 R4, RZ, RZ, UR38 ;  /* 0x00000026ff047e24 */ /* 0x000fd8000f8e00ff */
[----:B------:R-:W-:-:S07]  /*54e0*/  @P0 IMAD.MOV.U32 R4, RZ, RZ, RZ ;  /* 0x000000ffff040224 */ /* 0x000fce00078e00ff */
.L_x_16867:
[----:B------:R-:W-:Y:S05]  /*54f0*/  BSYNC.RECONVERGENT B0 ;  /* 0x0000000000007941 */ /* 0x000fea0003800200 */
.L_x_16865:
        /* <DEDUP_REMOVED lines=16> */
.L_x_16874:
[----:B------:R0:W-:Y:S01]  /*5600*/  STG.E.U8 desc[UR36][R2.64], R4 ;  /* 0x0000000402007986 */ /* 0x0001e2000c101124 */
[----:B------:R-:W-:Y:S05]  /*5610*/  BRA `(.L_x_16876) ;  /* 0x0000000c00387947 */ /* 0x000fea0003800000 */
.L_x_16873:
        /* <DEDUP_REMOVED lines=9> */
.L_x_16878:
[----:B------:R0:W-:Y:S01]  /*56b0*/  STG.E desc[UR36][R2.64], R4 ;  /* 0x0000000402007986 */ /* 0x0001e2000c101924 */
[----:B------:R-:W-:Y:S05]  /*56c0*/  BRA `(.L_x_16876) ;  /* 0x0000000c000c7947 */ /* 0x000fea0003800000 */
.L_x_16877:
[----:B------:R0:W-:Y:S01]  /*56d0*/  STG.E.U16 desc[UR36][R2.64], R4 ;  /* 0x0000000402007986 */ /* 0x0001e2000c101524 */
[----:B------:R-:W-:Y:S05]  /*56e0*/  BRA `(.L_x_16876) ;  /* 0x0000000c00047947 */ /* 0x000fea0003800000 */
.L_x_16872:
        /* <DEDUP_REMOVED lines=9> */
.L_x_16880:
[----:B-12345:R-:W-:-:S04]  /*5780*/  I2FP.F32.S32 R0, R4 ;  /* 0x0000000400007245 */ /* 0x03efc80000201400 */
[----:B------:R-:W-:-:S05]  /*5790*/  F2FP.F16.F32.PACK_AB R0, RZ, R0 ;  /* 0x00000000ff00723e */ /* 0x000fca00000000ff */
[----:B------:R0:W-:Y:S01]  /*57a0*/  STG.E.U16 desc[UR36][R2.64], R0 ;  /* 0x0000000002007986 */ /* 0x0001e2000c101524 */
[----:B------:R-:W-:Y:S05]  /*57b0*/  BRA `(.L_x_16876) ;  /* 0x0000000800d07947 */ /* 0x000fea0003800000 */
.L_x_16879:
[----:B------:R-:W-:-:S09]  /*57c0*/  UISETP.NE.AND UP0, UPT, UR4, 0x7, UPT ;  /* 0x000000070400788c */ /* 0x000fd2000bf05270 */
[----:B------:R-:W-:Y:S05]  /*57d0*/  BRA.U !UP0, `(.L_x_16881) ;  /* 0x0000000108347547 */ /* 0x000fea000b800000 */
[----:B------:R-:W-:-:S09]  /*57e0*/  UISETP.NE.AND UP0, UPT, UR4, 0x8, UPT ;  /* 0x000000080400788c */ /* 0x000fd2000bf05270 */
[----:B------:R-:W-:Y:S05]  /*57f0*/  BRA.U !UP0, `(.L_x_16882) ;  /* 0x0000000108187547 */ /* 0x000fea000b800000 */
[----:B------:R-:W-:-:S09]  /*5800*/  UISETP.NE.AND UP0, UPT, UR4, 0x9, UPT ;  /* 0x000000090400788c */ /* 0x000fd2000bf05270 */
[----:B------:R-:W-:Y:S05]  /*5810*/  BRA.U UP0, `(.L_x_16875) ;  /* 0x0000000500d47547 */ /* 0x000fea000b800000 */
[----:B------:R-:W-:Y:S01]  /*5820*/  HFMA2 R5, -RZ, RZ, 0, 0 ;  /* 0x00000000ff057431 */ /* 0x000fe200000001ff */
[----:B------:R-:W-:-:S05]  /*5830*/  I2FP.F32.S32 R4, R4 ;  /* 0x0000000400047245 */ /* 0x000fca0000201400 */
[----:B------:R0:W-:Y:S01]  /*5840*/  STG.E.64 desc[UR36][R2.64], R4 ;  /* 0x0000000402007986 */ /* 0x0001e2000c101b24 */
[----:B------:R-:W-:Y:S05]  /*5850*/  BRA `(.L_x_16876) ;  /* 0x0000000800a87947 */ /* 0x000fea0003800000 */
.L_x_16882:
[----:B------:R-:W-:-:S04]  /*5860*/  I2FP.F32.S32 R4, R4 ;  /* 0x0000000400047245 */ /* 0x000fc80000201400 */
[----:B------:R-:W-:-:S04]  /*5870*/  F2FP.F16.F32.PACK_AB R5, RZ, R4 ;  /* 0x00000004ff05723e */ /* 0x000fc800000000ff */
[----:B------:R-:W-:-:S05]  /*5880*/  PRMT R5, R5, 0x5410, RZ ;  /* 0x0000541005057816 */ /* 0x000fca00000000ff */
[----:B------:R0:W-:Y:S01]  /*5890*/  STG.E desc[UR36][R2.64], R5 ;  /* 0x0000000502007986 */ /* 0x0001e2000c101924 */
[----:B------:R-:W-:Y:S05]  /*58a0*/  BRA `(.L_x_16876) ;  /* 0x0000000800947947 */ /* 0x000fea0003800000 */
.L_x_16881:
[----:B------:R-:W0:Y:S02]  /*58b0*/  I2F.F64 R4, R4 ;  /* 0x0000000400047312 */ /* 0x000e240000201c00 */
[----:B0-----:R0:W-:Y:S01]  /*58c0*/  STG.E.64 desc[UR36][R2.64], R4 ;  /* 0x0000000402007986 */ /* 0x0011e2000c101b24 */
[----:B------:R-:W-:Y:S05]  /*58d0*/  BRA `(.L_x_16876) ;  /* 0x0000000800887947 */ /* 0x000fea0003800000 */
.L_x_16871:
        /* <DEDUP_REMOVED lines=12> */
.L_x_16886:
[----:B------:R-:W-:Y:S01]  /*59a0*/  I2FP.F32.S32 R5, R4 ;  /* 0x0000000400057245 */ /* 0x000fe20000201400 */
[----:B------:R-:W-:Y:S01]  /*59b0*/  BSSY.RECONVERGENT B0, `(.L_x_16887) ;  /* 0x0000013000007945 */ /* 0x000fe20003800200 */
[----:B-12345:R-:W-:Y:S02]  /*59c0*/  IMAD.MOV.U32 R0, RZ, RZ, 0x80 ;  /* 0x00000080ff007424 */ /* 0x03efe400078e00ff */
        /* <DEDUP_REMOVED lines=15> */
.L_x_16889:
[----:B------:R-:W-:-:S04]  /*5ac0*/  SHF.R.U32.HI R5, RZ, 0x18, R5 ;  /* 0x00000018ff057819 */ /* 0x000fc80000011605 */
[----:B------:R-:W-:-:S07]  /*5ad0*/  LOP3.LUT R0, R0, 0x80, R5, 0xf8, !PT ;  /* 0x0000008000007812 */ /* 0x000fce00078ef805 */
.L_x_16888:
[----:B------:R-:W-:Y:S05]  /*5ae0*/  BSYNC.RECONVERGENT B0 ;  /* 0x0000000000007941 */ /* 0x000fea0003800200 */
.L_x_16887:
[----:B------:R0:W-:Y:S01]  /*5af0*/  STG.E.U8 desc[UR36][R2.64], R0 ;  /* 0x0000000002007986 */ /* 0x0001e2000c101124 */
[----:B------:R-:W-:Y:S05]  /*5b00*/  BRA `(.L_x_16876) ;  /* 0x0000000400fc7947 */ /* 0x000fea0003800000 */
.L_x_16885:
        /* <DEDUP_REMOVED lines=18> */
.L_x_16892:
[----:B------:R-:W-:-:S04]  /*5c30*/  SHF.R.U32.HI R5, RZ, 0x18, R5 ;  /* 0x00000018ff057819 */ /* 0x000fc80000011605 */
[----:B------:R-:W-:-:S07]  /*5c40*/  LOP3.LUT R0, R0, 0x80, R5, 0xf8, !PT ;  /* 0x0000008000007812 */ /* 0x000fce00078ef805 */
.L_x_16891:
[----:B------:R-:W-:Y:S05]  /*5c50*/  BSYNC.RECONVERGENT B0 ;  /* 0x0000000000007941 */ /* 0x000fea0003800200 */
.L_x_16890:
[----:B------:R0:W-:Y:S01]  /*5c60*/  STG.E.U8 desc[UR36][R2.64], R0 ;  /* 0x0000000002007986 */ /* 0x0001e2000c101124 */
[----:B------:R-:W-:Y:S05]  /*5c70*/  BRA `(.L_x_16876) ;  /* 0x0000000400a07947 */ /* 0x000fea0003800000 */
.L_x_16884:
[----:B------:R-:W-:-:S09]  /*5c80*/  UISETP.NE.AND UP0, UPT, UR4, 0x1c, UPT ;  /* 0x0000001c0400788c */ /* 0x000fd2000bf05270 */
[----:B------:R-:W-:Y:S05]  /*5c90*/  BRA.U !UP0, `(.L_x_16893) ;  /* 0x00000001085c7547 */ /* 0x000fea000b800000 */
[----:B------:R-:W-:-:S09]  /*5ca0*/  UISETP.NE.AND UP0, UPT, UR4, 0x1d, UPT ;  /* 0x0000001d0400788c */ /* 0x000fd2000bf05270 */
[----:B------:R-:W-:Y:S05]  /*5cb0*/  BRA.U !UP0, `(.L_x_16894) ;  /* 0x0000000108487547 */ /* 0x000fea000b800000 */
[----:B------:R-:W-:-:S09]  /*5cc0*/  UISETP.NE.AND UP0, UPT, UR4, 0x2c, UPT ;  /* 0x0000002c0400788c */ /* 0x000fd2000bf05270 */
[----:B------:R-:W-:Y:S05]  /*5cd0*/  BRA.U UP0, `(.L_x_16875) ;  /* 0x0000000100a47547 */ /* 0x000fea000b800000 */
[----:B------:R-:W-:-:S04]  /*5ce0*/  I2FP.F32.S32 R5, R4 ;  /* 0x0000000400057245 */ /* 0x000fc80000201400 */
[----:B------:R-:W-:-:S04]  /*5cf0*/  SHF.R.U32.HI R6, RZ, 0x17, R5 ;  /* 0x00000017ff067819 */ /* 0x000fc80000011605 */
[----:B------:R-:W-:-:S04]  /*5d00*/  LOP3.LUT R4, R6, 0xff, RZ, 0xc0, !PT ;  /* 0x000000ff06047812 */ /* 0x000fc800078ec0ff */
[----:B------:R-:W-:-:S13]  /*5d10*/  ISETP.NE.AND P1, PT, R4, 0xff, PT ;  /* 0x000000ff0400780c */ /* 0x000fda0003f25270 */
[--C-:B-12345:R-:W-:Y:S02]  /*5d20*/  @P1 SHF.R.U32.HI R0, RZ, 0x16, R5.reuse ;  /* 0x00000016ff001819 */ /* 0x13efe40000011605 */
        /* <DEDUP_REMOVED lines=11> */
.L_x_16894:
[----:B------:R-:W-:-:S05]  /*5de0*/  SHF.R.S32.HI R5, RZ, 0x1f, R4 ;  /* 0x0000001fff057819 */ /* 0x000fca0000011404 */
[----:B------:R0:W-:Y:S01]  /*5df0*/  STG.E.64 desc[UR36][R2.64], R4 ;  /* 0x0000000402007986 */ /* 0x0001e2000c101b24 */
[----:B------:R-:W-:Y:S05]  /*5e00*/  BRA `(.L_x_16876) ;  /* 0x00000004003c7947 */ /* 0x000fea0003800000 */
.L_x_16893:
[----:B------:R0:W-:Y:S01]  /*5e10*/  STG.E desc[UR36][R2.64], R4 ;  /* 0x0000000402007986 */ /* 0x0001e2000c101924 */
[----:B------:R-:W-:Y:S05]  /*5e20*/  BRA `(.L_x_16876) ;  /* 0x0000000400347947 */ /* 0x000fea0003800000 */
.L_x_16883:
        /* <DEDUP_REMOVED lines=10> */
.L_x_16896:
[----:B------:R-:W0:Y:S01]  /*5ed0*/  I2F.F64 R4, R4 ;  /* 0x0000000400047312 */ /* 0x000e220000201c00 */
[----:B------:R-:W-:-:S05]  /*5ee0*/  CS2R R6, SRZ ;  /* 0x0000000000067805 */ /* 0x000fca000001ff00 */
[----:B0-----:R0:W-:Y:S01]  /*5ef0*/  STG.E.128 desc[UR36][R2.64], R4 ;  /* 0x0000000402007986 */ /* 0x0011e2000c101d24 */
[----:B------:R-:W-:Y:S05]  /*5f00*/  BRA `(.L_x_16876) ;  /* 0x0000000000fc7947 */ /* 0x000fea0003800000 */
.L_x_16895:
[----:B------:R-:W-:-:S09]  /*5f10*/  UISETP.NE.AND UP0, UPT, UR4, 0xf, UPT ;  /* 0x0000000f0400788c */ /* 0x000fd2000bf05270 */
[----:B------:R-:W-:Y:S05]  /*5f20*/  BRA.U !UP0, `(.L_x_16897) ;  /* 0x0000000108e87547 */ /* 0x000fea000b800000 */
[----:B------:R-:W-:-:S09]  /*5f30*/  UISETP.NE.AND UP0, UPT, UR4, 0x17, UPT ;  /* 0x000000170400788c */ /* 0x000fd2000bf05270 */
[----:B------:R-:W-:Y:S05]  /*5f40*/  BRA.U !UP0, `(.L_x_16898) ;  /* 0x0000000108907547 */ /* 0x000fea000b800000 */
[----:B------:R-:W-:-:S09]  /*5f50*/  UISETP.NE.AND UP0, UPT, UR4, 0x18, UPT ;  /* 0x000000180400788c */ /* 0x000fd2000bf05270 */
[----:B------:R-:W-:Y:S05]  /*5f60*/  BRA.U !UP0, `(.L_x_16899) ;  /* 0x0000000108447547 */ /* 0x000fea000b800000 */
.L_x_16875:
[----:B-12345:R-:W-:Y:S01]  /*5f70*/  MOV R0, 0x0 ;  /* 0x0000000000007802 */ /* 0x03efe20000000f00 */
        /* <DEDUP_REMOVED lines=15> */
.L_x_16900:
[----:B------:R-:W-:Y:S05]  /*6070*/  BRA `(.L_x_16876) ;  /* 0x0000000000a07947 */ /* 0x000fea0003800000 */
.L_x_16899:
[----:B------:R-:W-:Y:S01]  /*6080*/  I2FP.F32.S32 R7, R4 ;  /* 0x0000000400077245 */ /* 0x000fe20000201400 */
[----:B------:R-:W-:Y:S01]  /*6090*/  BSSY.RECONVERGENT B0, `(.L_x_16901) ;  /* 0x000000c000007945 */ /* 0x000fe20003800200 */
[----:B-12345:R-:W-:Y:S02]  /*60a0*/  IMAD.MOV.U32 R0, RZ, RZ, 0x7f ;  /* 0x0000007fff007424 */ /* 0x03efe400078e00ff */
        /* <DEDUP_REMOVED lines=10> */
.L_x_16902:
[----:B------:R-:W-:Y:S05]  /*6150*/  BSYNC.RECONVERGENT B0 ;  /* 0x0000000000007941 */ /* 0x000fea0003800200 */
.L_x_16901:
[----:B------:R-:W-:-:S05]  /*6160*/  LOP3.LUT R5, R0, 0x80, R5, 0xf8, !PT ;  /* 0x0000008000057812 */ /* 0x000fca00078ef805 */
[----:B------:R0:W-:Y:S01]  /*6170*/  STG.E.U8 desc[UR36][R2.64], R5 ;  /* 0x0000000502007986 */ /* 0x0001e2000c101124 */
[----:B------:R-:W-:Y:S05]  /*6180*/  BRA `(.L_x_16876) ;  /* 0x00000000005c7947 */ /* 0x000fea0003800000 */
.L_x_16898:
[----:B------:R-:W-:Y:S01]  /*6190*/  I2FP.F32.S32 R5, R4 ;  /* 0x0000000400057245 */ /* 0x000fe20000201400 */
[----:B------:R-:W-:Y:S03]  /*61a0*/  BSSY.RECONVERGENT B0, `(.L_x_16903) ;  /* 0x000000e000007945 */ /* 0x000fe60003800200 */
[----:B------:R-:W-:-:S04]  /*61b0*/  LOP3.LUT R4, R5, 0x7fffffff, RZ, 0xc0, !PT ;  /* 0x7fffffff05047812 */ /* 0x000fc800078ec0ff */
[----:B------:R-:W-:-:S13]  /*61c0*/  ISETP.GT.U32.AND P0, PT, R4, 0x477fffff, PT ;  /* 0x477fffff0400780c */ /* 0x000fda0003f04070 */
[----:B------:R-:W-:Y:S05]  /*61d0*/  @P0 BRA `(.L_x_16904) ;  /* 0x00000000001c0947 */ /* 0x000fea0003800000 */
[----:B------:R-:W-:-:S13]  /*61e0*/  ISETP.GE.U32.AND P0, PT, R4, 0x38800000, PT ;  /* 0x388000000400780c */ /* 0x000fda0003f06070 */
[----:B-12345:R-:W-:-:S04]  /*61f0*/  @P0 SHF.R.U32.HI R0, RZ, 0x15, R5 ;  /* 0x00000015ff000819 */ /* 0x03efc80000011605 */
[----:B------:R-:W-:-:S04]  /*6200*/  @P0 LOP3.LUT R0, R0, 0x1, RZ, 0xc0, !PT ;  /* 0x0000000100000812 */ /* 0x000fc800078ec0ff */
[----:B------:R-:W-:-:S04]  /*6210*/  @P0 IADD3 R0, PT, PT, R5, 0x80fffff, R0 ;  /* 0x080fffff05000810 */ /* 0x000fc80007ffe000 */
[----:B------:R-:W-:Y:S01]  /*6220*/  @P0 SHF.R.U32.HI R0, RZ, 0x15, R0 ;  /* 0x00000015ff000819 */ /* 0x000fe20000011600 */
[----:B------:R-:W-:Y:S01]  /*6230*/  @!P0 FADD.FTZ R0, R4, 128 ;  /* 0x4300000004008421 */ /* 0x000fe20000010000 */
[----:B------:R-:W-:Y:S06]  /*6240*/  BRA `(.L_x_16905) ;  /* 0x00000000000c7947 */ /* 0x000fec0003800000 */
.L_x_16904:
[----:B-12345:R-:W-:Y:S01]  /*6250*/  IMAD.MOV.U32 R0, RZ, RZ, 0x7f ;  /* 0x0000007fff007424 */ /* 0x03efe200078e00ff */
[----:B------:R-:W-:-:S04]  /*6260*/  ISETP.GT.U32.AND P0, PT, R4, 0x7f800000, PT ;  /* 0x7f8000000400780c */ /* 0x000fc80003f04070 */
[----:B------:R-:W-:-:S09]  /*6270*/  SEL R0, R0, 0x7c, P0 ;  /* 0x0000007c00007807 */ /* 0x000fd20000000000 */
.L_x_16905:
[----:B------:R-:W-:Y:S05]  /*6280*/  BSYNC.RECONVERGENT B0 ;  /* 0x0000000000007941 */ /* 0x000fea0003800200 */
.L_x_16903:
[----:B------:R-:W-:-:S04]  /*6290*/  SHF.R.U32.HI R5, RZ, 0x18, R5 ;  /* 0x00000018ff057819 */ /* 0x000fc80000011605 */
[----:B------:R-:W-:-:S05]  /*62a0*/  LOP3.LUT R5, R0, 0x80, R5, 0xf8, !PT ;  /* 0x0000008000057812 */ /* 0x000fca00078ef805 */
[----:B------:R0:W-:Y:S01]  /*62b0*/  STG.E.U8 desc[UR36][R2.64], R5 ;  /* 0x0000000502007986 */ /* 0x0001e2000c101124 */
[----:B------:R-:W-:Y:S05]  /*62c0*/  BRA `(.L_x_16876) ;  /* 0x00000000000c7947 */ /* 0x000fea0003800000 */
.L_x_16897:
[----:B-12345:R-:W-:-:S04]  /*62d0*/  I2FP.F32.S32 R0, R4 ;  /* 0x0000000400007245 */ /* 0x03efc80000201400 */
[----:B------:R-:W-:-:S05]  /*62e0*/  F2FP.BF16.F32.PACK_AB R0, RZ, R0 ;  /* 0x00000000ff00723e */ /* 0x000fca00000010ff */
[----:B------:R0:W-:Y:S02]  /*62f0*/  STG.E.U16 desc[UR36][R2.64], R0 ;  /* 0x0000000002007986 */ /* 0x0001e4000c101524 */
.L_x_16876:
[----:B------:R-:W-:-:S07]  /*6300*/  IADD3 R17, PT, PT, R17, 0x80, RZ ;  /* 0x0000008011117810 */ /* 0x000fce0007ffe0ff */
.L_x_16830:
[----:B------:R-:W-:Y:S05]  /*6310*/  BSYNC.RECONVERGENT B6 ;  /* 0x0000000000067941 */ /* 0x000fea0003800200 */
.L_x_16829:
[----:B------:R-:W0:Y:S01]  /*6320*/  LDCU UR4, c[0x0][0x380] ;  /* 0x00007000ff0477ac */ /* 0x000e220008000800 */
[----:B------:R-:W-:Y:S01]  /*6330*/  BSSY.RECONVERGENT B6, `(.L_x_16906) ;  /* 0x0000310000067945 */ /* 0x000fe20003800200 */
[----:B0-----:R-:W-:-:S13]  /*6340*/  ISETP.GE.AND P0, PT, R17, UR4, PT ;  /* 0x0000000411007c0c */ /* 0x001fda000bf06270 */
[----:B------:R-:W-:Y:S05]  /*6350*/  @P0 BRA `(.L_x_16907) ;  /* 0x0000003000340947 */ /* 0x000fea0003800000 */
[----:B------:R-:W0:Y:S01]  /*6360*/  LDCU UR4, c[0x0][0x388] ;  /* 0x00007100ff0477ac */ /* 0x000e220008000800 */
[----:B-12345:R-:W-:Y:S02]  /*6370*/  IMAD.MOV.U32 R0, RZ, RZ, RZ ;  /* 0x000000ffff007224 */ /* 0x03efe400078e00ff */
[----:B------:R-:W-:Y:S01]  /*6380*/  IMAD.MOV.U32 R16, RZ, RZ, RZ ;  /* 0x000000ffff107224 */ /* 0x000fe200078e00ff */
[----:B0-----:R-:W-:-:S09]  /*6390*/  UISETP.NE.AND UP0, UPT, UR4, URZ, UPT ;  /* 0x000000ff0400728c */ /* 0x001fd2000bf05270 */
        /* <DEDUP_REMOVED lines=299> */
.L_x_16908:
        /* <DEDUP_REMOVED lines=16> */
.L_x_16912:
[----:B------:R0:W5:Y:S01]  /*7750*/  LDG.E.U8 R0, desc[UR36][R2.64] ;  /* 0x0000002402007981 */ /* 0x000162000c1e1100 */
[----:B------:R-:W-:Y:S05]  /*7760*/  BRA `(.L_x_16914) ;  /* 0x0000000c002c7947 */ /* 0x000fea0003800000 */
.L_x_16911:
        /* <DEDUP_REMOVED lines=8> */
.L_x_16916:
[----:B------:R0:W5:Y:S01]  /*77f0*/  LDG.E R0, desc[UR36][R2.64] ;  /* 0x0000002402007981 */ /* 0x000162000c1e1900 */
[----:B------:R-:W-:Y:S05]  /*7800*/  BRA `(.L_x_16914) ;  /* 0x0000000c00047947 */ /* 0x000fea0003800000 */
.L_x_16915:
[----:B------:R0:W5:Y:S01]  /*7810*/  LDG.E.S16 R0, desc[UR36][R2.64] ;  /* 0x0000002402007981 */ /* 0x000162000c1e1700 */
[----:B------:R-:W-:Y:S05]  /*7820*/  BRA `(.L_x_16914) ;  /* 0x0000000800fc7947 */ /* 0x000fea0003800000 */
.L_x_16910:
        /* <DEDUP_REMOVED lines=9> */
.L_x_16918:
[----:B------:R-:W2:Y:S02]  /*78c0*/  LDG.E.U16 R2, desc[UR36][R2.64] ;  /* 0x0000002402027981 */ /* 0x000ea4000c1e1500 */
[----:B--2---:R-:W-:-:S06]  /*78d0*/  HADD2.F32 R0, -RZ, R2.H0_H0 ;  /* 0x20000002ff007230 */ /* 0x004fcc0000004100 */
[----:B------:R-:W0:Y:S01]  /*78e0*/  F2I.FTZ.TRUNC.NTZ R0, R0 ;  /* 0x0000000000007305 */ /* 0x000e22000021f100 */
[----:B------:R-:W-:Y:S05]  /*78f0*/  BRA `(.L_x_16914) ;  /* 0x0000000800c87947 */ /* 0x000fea0003800000 */
.L_x_16917:
        /* <DEDUP_REMOVED lines=9> */
.L_x_16920:
[----:B------:R-:W2:Y:S02]  /*7990*/  LDG.E.U16 R2, desc[UR36][R2.64] ;  /* 0x0000002402027981 */ /* 0x000ea4000c1e1500 */
[----:B--2---:R-:W-:-:S06]  /*79a0*/  HADD2.F32 R0, -RZ, R2.H0_H0 ;  /* 0x20000002ff007230 */ /* 0x004fcc0000004100 */
[----:B------:R-:W0:Y:S01]  /*79b0*/  F2I.FTZ.TRUNC.NTZ R0, R0 ;  /* 0x0000000000007305 */ /* 0x000e22000021f100 */
[----:B------:R-:W-:Y:S05]  /*79c0*/  BRA `(.L_x_16914) ;  /* 0x0000000800947947 */ /* 0x000fea0003800000 */
.L_x_16919:
[----:B------:R-:W2:Y:S02]  /*79d0*/  LDG.E.64 R2, desc[UR36][R2.64] ;  /* 0x0000002402027981 */ /* 0x000ea4000c1e1b00 */
[----:B--2---:R0:W1:Y:S01]  /*79e0*/  F2I.F64.TRUNC R0, R2 ;  /* 0x0000000200007311 */ /* 0x004062000030d100 */
[----:B------:R-:W-:Y:S05]  /*79f0*/  BRA `(.L_x_16914) ;  /* 0x0000000800887947 */ /* 0x000fea0003800000 */
.L_x_16909:
        /* <DEDUP_REMOVED lines=12> */
.L_x_16923:
[----:B------:R-:W2:Y:S02]  /*7ac0*/  LDG.E.64 R2, desc[UR36][R2.64] ;  /* 0x0000002402027981 */ /* 0x000ea4000c1e1b00 */
[----:B--2---:R0:W1:Y:S01]  /*7ad0*/  F2I.F64.TRUNC R0, R2 ;  /* 0x0000000200007311 */ /* 0x004062000030d100 */
[----:B------:R-:W-:Y:S05]  /*7ae0*/  BRA `(.L_x_16914) ;  /* 0x00000008004c7947 */ /* 0x000fea0003800000 */
.L_x_16922:
        /* <DEDUP_REMOVED lines=24> */
[----:B------:R-:W0:Y:S01]  /*7c70*/  F2I.FTZ.TRUNC.NTZ R0, R0 ;  /* 0x0000000000007305 */ /* 0x000e22000021f100 */
[----:B------:R-:W-:Y:S05]  /*7c80*/  BRA `(.L_x_16914) ;  /* 0x0000000400e47947 */ /* 0x000fea0003800000 */
.L_x_16925:
        /* <DEDUP_REMOVED lines=11> */
[----:B------:R-:W0:Y:S01]  /*7d40*/  F2I.FTZ.TRUNC.NTZ R0, R0 ;  /* 0x0000000000007305 */ /* 0x000e22000021f100 */
[----:B------:R-:W-:Y:S05]  /*7d50*/  BRA `(.L_x_16914) ;  /* 0x0000000400b07947 */ /* 0x000fea0003800000 */
.L_x_16924:
[----:B------:R-:W2:Y:S02]  /*7d60*/  LDG.E.U16 R0, desc[UR36][R2.64] ;  /* 0x0000002402007981 */ /* 0x000ea4000c1e1500 */
[----:B--2---:R-:W-:-:S06]  /*7d70*/  IMAD.U32 R0, R0, 0x10000, RZ ;  /* 0x0001000000007824 */ /* 0x004fcc00078e00ff */
[----:B------:R-:W0:Y:S01]  /*7d80*/  F2I.FTZ.TRUNC.NTZ R0, R0 ;  /* 0x0000000000007305 */ /* 0x000e22000021f100 */
[----:B------:R-:W-:Y:S05]  /*7d90*/  BRA `(.L_x_16914) ;  /* 0x0000000400a07947 */ /* 0x000fea0003800000 */
.L_x_16921:
        /* <DEDUP_REMOVED lines=10> */
.L_x_16928:
        /* <DEDUP_REMOVED lines=21> */
.L_x_16932:
[----:B------:R-:W-:Y:S05]  /*7f90*/  BSYNC.RECONVERGENT B1 ;  /* 0x0000000000017941 */ /* 0x000fea0003800200 */
.L_x_16931:
[----:B------:R-:W-:Y:S02]  /*7fa0*/  SHF.L.U32 R0, R0, 0x14, RZ ;  /* 0x0000001400007819 */ /* 0x000fe400000006ff */
[----:B------:R-:W-:-:S04]  /*7fb0*/  LEA R2, R2, 0x3b800000, 0x17 ;  /* 0x3b80000002027811 */ /* 0x000fc800078eb8ff */
[----:B------:R-:W-:-:S07]  /*7fc0*/  LOP3.LUT R0, R2, R0, R7, 0xfe, !PT ;  /* 0x0000000002007212 */ /* 0x000fce00078efe07 */
.L_x_16930:
[----:B------:R-:W-:Y:S05]  /*7fd0*/  BSYNC.RECONVERGENT B0 ;  /* 0x0000000000007941 */ /* 0x000fea0003800200 */
.L_x_16929:
[----:B------:R-:W1:Y:S01]  /*7fe0*/  F2I.FTZ.TRUNC.NTZ R0, R0 ;  /* 0x0000000000007305 */ /* 0x000e62000021f100 */
[----:B------:R-:W-:Y:S05]  /*7ff0*/  BRA `(.L_x_16914) ;  /* 0x0000000400087947 */ /* 0x000fea0003800000 */
.L_x_16927:
        /* <DEDUP_REMOVED lines=21> */
.L_x_16936:
[----:B------:R-:W-:Y:S05]  /*8150*/  BSYNC.RECONVERGENT B1 ;  /* 0x0000000000017941 */ /* 0x000fea0003800200 */
.L_x_16935:
[----:B------:R-:W-:Y:S01]  /*8160*/  IMAD.SHL.U32 R0, R0, 0x200000, RZ ;  /* 0x0020000000007824 */ /* 0x000fe200078e00ff */
[----:B------:R-:W-:-:S04]  /*8170*/  LEA R2, R2, 0x37800000, 0x17 ;  /* 0x3780000002027811 */ /* 0x000fc800078eb8ff */
[----:B------:R-:W-:-:S07]  /*8180*/  LOP3.LUT R0, R2, R0, R7, 0xfe, !PT ;  /* 0x0000000002007212 */ /* 0x000fce00078efe07 */
.L_x_16934:
[----:B------:R-:W-:Y:S05]  /*8190*/  BSYNC.RECONVERGENT B0 ;  /* 0x0000000000007941 */ /* 0x000fea0003800200 */
.L_x_16933:
[----:B------:R-:W2:Y:S01]  /*81a0*/  F2I.FTZ.TRUNC.NTZ R0, R0 ;  /* 0x0000000000007305 */ /* 0x000ea2000021f100 */
[----:B------:R-:W-:Y:S05]  /*81b0*/  BRA `(.L_x_16914) ;  /* 0x0000000000987947 */ /* 0x000fea0003800000 */
.L_x_16926:
        /* <DEDUP_REMOVED lines=14> */
.L_x_16940:
[----:B------:R-:W-:Y:S05]  /*82a0*/  BSYNC.RECONVERGENT B0 ;  /* 0x0000000000007941 */ /* 0x000fea0003800200 */
.L_x_16939:
[----:B------:R-:W4:Y:S01]  /*82b0*/  F2I.FTZ.TRUNC.NTZ R0, R0 ;  /* 0x0000000000007305 */ /* 0x000f22000021f100 */
[----:B------:R-:W-:Y:S05]  /*82c0*/  BRA `(.L_x_16914) ;  /* 0x0000000000547947 */ /* 0x000fea0003800000 */
.L_x_16913:
        /* <DEDUP_REMOVED lines=16> */
.L_x_16941:
[----:B------:R-:W-:Y:S01]  /*83d0*/  MOV R0, RZ ;  /* 0x000000ff00007202 */ /* 0x000fe20000000f00 */
[----:B------:R-:W-:Y:S06]  /*83e0*/  BRA `(.L_x_16914) ;  /* 0x00000000000c7947 */ /* 0x000fec0003800000 */
.L_x_16938:
[----:B------:R3:W5:Y:S01]  /*83f0*/  LDG.E R0, desc[UR36][R2.64] ;  /* 0x0000002402007981 */ /* 0x000762000c1e1900 */
[----:B------:R-:W-:Y:S05]  /*8400*/  BRA `(.L_x_16914) ;  /* 0x0000000000047947 */ /* 0x000fea0003800000 */
.L_x_16937:
[----:B------:R0:W5:Y:S02]  /*8410*/  LDG.E R0, desc[UR36][R2.64] ;  /* 0x0000002402007981 */ /* 0x000164000c1e1900 */
.L_x_16914:
[----:B0--3--:R-:W0:Y:S01]  /*8420*/  LDC R3, c[0x0][0x590] ;  /* 0x00016400ff037b82 */ /* 0x009e220000000800 */
        /* <DEDUP_REMOVED lines=10> */
[----:B-12-45:R-:W-:-:S03]  /*84d0*/  IMAD R2, R0, R0, RZ ;  /* 0x0000000000027224 */ /* 0x036fc600078e02ff */
[----:B------:R-:W-:-:S03]  /*84e0*/  SEL R4, R0, 0x1, !P0 ;  /* 0x0000000100047807 */ /* 0x000fc60004000000 */
[----:B------:R-:W-:Y:S06]  /*84f0*/  @!P1 BRA `(.L_x_16946) ;  /* 0x0000000000249947 */ /* 0x000fec0003800000 */
[----:B------:R-:W-:-:S07]  /*8500*/  SHF.R.U32.HI R0, RZ, 0x1, R3 ;  /* 0x00000001ff007819 */ /* 0x000fce0000011603 */
.L_x_16947:
        /* <DEDUP_REMOVED lines=8> */
.L_x_16946:
[----:B------:R-:W-:Y:S05]  /*8590*/  BSYNC.RECONVERGENT B1 ;  /* 0x0000000000017941 */ /* 0x000fea0003800200 */
.L_x_16945:
[----:B------:R-:W-:Y:S05]  /*85a0*/  BRA `(.L_x_16944) ;  /* 0x0000000000187947 */ /* 0x000fea0003800000 */
.L_x_16943:
[----:B-12-45:R-:W-:Y:S01]  /*85b0*/  ISETP.NE.AND P0, PT, R0, 0x1, PT ;  /* 0x000000010000780c */ /* 0x036fe20003f05270 */
[----:B------:R-:W-:-:S12]  /*85c0*/  IMAD.MOV.U32 R4, RZ, RZ, R0 ;  /* 0x000000ffff047224 */ /* 0x000fd800078e0000 */
[----:B------:R-:W-:Y:S05]  /*85d0*/  @!P0 BRA `(.L_x_16944) ;  /* 0x00000000000c8947 */ /* 0x000fea0003800000 */
[----:B------:R-:W-:Y:S02]  /*85e0*/  ISETP.NE.AND P0, PT, R0, -0x1, PT ;  /* 0xffffffff0000780c */ /* 0x000fe40003f05270 */
[----:B------:R-:W-:-:S11]  /*85f0*/  MOV R4, UR38 ;  /* 0x0000002600047c02 */ /* 0x000fd60008000f00 */
[----:B------:R-:W-:-:S07]  /*8600*/  @P0 IMAD.MOV.U32 R4, RZ, RZ, RZ ;  /* 0x000000ffff040224 */ /* 0x000fce00078e00ff */
.L_x_16944:
[----:B------:R-:W-:Y:S05]  /*8610*/  BSYNC.RECONVERGENT B0 ;  /* 0x0000000000007941 */ /* 0x000fea0003800200 */
.L_x_16942:
        /* <DEDUP_REMOVED lines=16> */
.L_x_16951:
[----:B------:R0:W-:Y:S01]  /*8720*/  STG.E.U8 desc[UR36][R2.64], R4 ;  /* 0x0000000402007986 */ /* 0x0001e2000c101124 */
[----:B------:R-:W-:Y:S05]  /*8730*/  BRA `(.L_x_16953) ;  /* 0x0000000c00387947 */ /* 0x000fea0003800000 */
.L_x_16950:
        /* <DEDUP_REMOVED lines=9> */
.L_x_16955:
[----:B------:R0:W-:Y:S01]  /*87d0*/  STG.E desc[UR36][R2.64], R4 ;  /* 0x0000000402007986 */ /* 0x0001e2000c101924 */
[----:B------:R-:W-:Y:S05]  /*87e0*/  BRA `(.L_x_16953) ;  /* 0x0000000c000c7947 */ /* 0x000fea0003800000 */
.L_x_16954:
[----:B------:R0:W-:Y:S01]  /*87f0*/  STG.E.U16 desc[UR36][R2.64], R4 ;  /* 0x0000000402007986 */ /* 0x0001e2000c101524 */
[----:B------:R-:W-:Y:S05]  /*8800*/  BRA `(.L_x_16953) ;  /* 0x0000000c00047947 */ /* 0x000fea0003800000 */
.L_x_16949:
        /* <DEDUP_REMOVED lines=9> */
.L_x_16957:
[----:B-12-45:R-:W-:-:S04]  /*88a0*/  I2FP.F32.S32 R0, R4 ;  /* 0x0000000400007245 */ /* 0x036fc80000201400 */
[----:B------:R-:W-:-:S05]  /*88b0*/  F2FP.F16.F32.PACK_AB R0, RZ, R0 ;  /* 0x00000000ff00723e */ /* 0x000fca00000000ff */
[----:B------:R0:W-:Y:S01]  /*88c0*/  STG.E.U16 desc[UR36][R2.64], R0 ;  /* 0x0000000002007986 */ /* 0x0001e2000c101524 */
[----:B------:R-:W-:Y:S05]  /*88d0*/  BRA `(.L_x_16953) ;  /* 0x0000000800d07947 */ /* 0x000fea0003800000 */
.L_x_16956:
        /* <DEDUP_REMOVED lines=10> */
.L_x_16959:
[----:B------:R-:W-:-:S04]  /*8980*/  I2FP.F32.S32 R4, R4 ;  /* 0x0000000400047245 */ /* 0x000fc80000201400 */
[----:B------:R-:W-:-:S04]  /*8990*/  F2FP.F16.F32.PACK_AB R5, RZ, R4 ;  /* 0x00000004ff05723e */ /* 0x000fc800000000ff */
[----:B------:R-:W-:-:S05]  /*89a0*/  PRMT R5, R5, 0x5410, RZ ;  /* 0x0000541005057816 */ /* 0x000fca00000000ff */
[----:B------:R0:W-:Y:S01]  /*89b0*/  STG.E desc[UR36][R2.64], R5 ;  /* 0x0000000502007986 */ /* 0x0001e2000c101924 */
[----:B------:R-:W-:Y:S05]  /*89c0*/  BRA `(.L_x_16953) ;  /* 0x0000000800947947 */ /* 0x000fea0003800000 */
.L_x_16958:
[----:B------:R-:W0:Y:S02]  /*89d0*/  I2F.F64 R4, R4 ;  /* 0x0000000400047312 */ /* 0x000e240000201c00 */
[----:B0-----:R0:W-:Y:S01]  /*89e0*/  STG.E.64 desc[UR36][R2.64], R4 ;  /* 0x0000000402007986 */ /* 0x0011e2000c101b24 */
[----:B------:R-:W-:Y:S05]  /*89f0*/  BRA `(.L_x_16953) ;  /* 0x0000000800887947 */ /* 0x000fea0003800000 */
.L_x_16948:
        /* <DEDUP_REMOVED lines=12> */
.L_x_16963:
[----:B------:R-:W-:Y:S01]  /*8ac0*/  I2FP.F32.S32 R5, R4 ;  /* 0x0000000400057245 */ /* 0x000fe20000201400 */
[----:B------:R-:W-:Y:S01]  /*8ad0*/  BSSY.RECONVERGENT B0, `(.L_x_16964) ;  /* 0x0000013000007945 */ /* 0x000fe20003800200 */
[----:B-12-45:R-:W-:Y:S02]  /*8ae0*/  IMAD.MOV.U32 R0, RZ, RZ, 0x80 ;  /* 0x00000080ff007424 */ /* 0x036fe400078e00ff */
        /* <DEDUP_REMOVED lines=15> */
.L_x_16966:
[----:B------:R-:W-:-:S04]  /*8be0*/  SHF.R.U32.HI R5, RZ, 0x18, R5 ;  /* 0x00000018ff057819 */ /* 0x000fc80000011605 */
[----:B------:R-:W-:-:S07]  /*8bf0*/  LOP3.LUT R0, R0, 0x80, R5, 0xf8, !PT ;  /* 0x0000008000007812 */ /* 0x000fce00078ef805 */
.L_x_16965:
[----:B------:R-:W-:Y:S05]  /*8c00*/  BSYNC.RECONVERGENT B0 ;  /* 0x0000000000007941 */ /* 0x000fea0003800200 */
.L_x_16964:
[----:B------:R0:W-:Y:S01]  /*8c10*/  STG.E.U8 desc[UR36][R2.64], R0 ;  /* 0x0000000002007986 */ /* 0x0001e2000c101124 */
[----:B------:R-:W-:Y:S05]  /*8c20*/  BRA `(.L_x_16953) ;  /* 0x0000000400fc7947 */ /* 0x000fea0003800000 */
.L_x_16962:
[----:B------:R-:W-:Y:S01]  /*8c30*/  I2FP.F32.S32 R5, R4 ;  /* 0x0000000400057245 */ /* 0x000fe20000201400 */
[----:B------:R-:W-:Y:S01]  /*8c40*/  BSSY.RECONVERGENT B0, `(.L_x_16967) ;  /* 0x0000013000007945 */ /* 0x000fe20003800200 */
[----:B-12-45:R-:W-:Y:S02]  /*8c50*/  MOV R0, 0x80 ;  /* 0x0000008000007802 */ /* 0x036fe40000000f00 */
        /* <DEDUP_REMOVED lines=15> */
.L_x_16969:
[----:B------:R-:W-:-:S04]  /*8d50*/  SHF.R.U32.HI R5, RZ, 0x18, R5 ;  /* 0x00000018ff057819 */ /* 0x000fc80000011605 */
[----:B------:R-:W-:-:S07]  /*8d60*/  LOP3.LUT R0, R0, 0x80, R5, 0xf8, !PT ;  /* 0x0000008000007812 */ /* 0x000fce00078ef805 */
.L_x_16968:
[----:B------:R-:W-:Y:S05]  /*8d70*/  BSYNC.RECONVERGENT B0 ;  /* 0x0000000000007941 */ /* 0x000fea0003800200 */
.L_x_16967:
[----:B------:R0:W-:Y:S01]  /*8d80*/  STG.E.U8 desc[UR36][R2.64], R0 ;  /* 0x0000000002007986 */ /* 0x0001e2000c101124 */
[----:B------:R-:W-:Y:S05]  /*8d90*/  BRA `(.L_x_16953) ;  /* 0x0000000400a07947 */ /* 0x000fea0003800000 */
.L_x_16961:
        /* <DEDUP_REMOVED lines=10> */
[--C-:B-12-45:R-:W-:Y:S02]  /*8e40*/  @P1 SHF.R.U32.HI R0, RZ, 0x16, R5.reuse ;  /* 0x00000016ff001819 */ /* 0x136fe40000011605 */
        /* <DEDUP_REMOVED lines=11> */
.L_x_16971:
[----:B------:R-:W-:-:S05]  /*8f00*/  SHF.R.S32.HI R5, RZ, 0x1f, R4 ;  /* 0x0000001fff057819 */ /* 0x000fca0000011404 */
[----:B------:R0:W-:Y:S01]  /*8f10*/  STG.E.64 desc[UR36][R2.64], R4 ;  /* 0x0000000402007986 */ /* 0x0001e2000c101b24 */
[----:B------:R-:W-:Y:S05]  /*8f20*/  BRA `(.L_x_16953) ;  /* 0x00000004003c7947 */ /* 0x000fea0003800000 */
.L_x_16970:
[----:B------:R0:W-:Y:S01]  /*8f30*/  STG.E desc[UR36][R2.64], R4 ;  /* 0x0000000402007986 */ /* 0x0001e2000c101924 */
[----:B------:R-:W-:Y:S05]  /*8f40*/  BRA `(.L_x_16953) ;  /* 0x0000000400347947 */ /* 0x000fea0003800000 */
.L_x_16960:
        /* <DEDUP_REMOVED lines=10> */
.L_x_16973:
[----:B------:R-:W0:Y:S01]  /*8ff0*/  I2F.F64 R4, R4 ;  /* 0x0000000400047312 */ /* 0x000e220000201c00 */
[----:B------:R-:W-:-:S05]  /*9000*/  CS2R R6, SRZ ;  /* 0x0000000000067805 */ /* 0x000fca000001ff00 */
[----:B0-----:R3:W-:Y:S01]  /*9010*/  STG.E.128 desc[UR36][R2.64], R4 ;  /* 0x0000000402007986 */ /* 0x0017e2000c101d24 */
[----:B------:R-:W-:Y:S05]  /*9020*/  BRA `(.L_x_16953) ;  /* 0x0000000000fc7947 */ /* 0x000fea0003800000 */
.L_x_16972:
[----:B------:R-:W-:-:S09]  /*9030*/  UISETP.NE.AND UP0, UPT, UR4, 0xf, UPT ;  /* 0x0000000f0400788c */ /* 0x000fd2000bf05270 */
[----:B------:R-:W-:Y:S05]  /*9040*/  BRA.U !UP0, `(.L_x_16974) ;  /* 0x0000000108e87547 */ /* 0x000fea000b800000 */
[----:B------:R-:W-:-:S09]  /*9050*/  UISETP.NE.AND UP0, UPT, UR4, 0x17, UPT ;  /* 0x000000170400788c */ /* 0x000fd2000bf05270 */
[----:B------:R-:W-:Y:S05]  /*9060*/  BRA.U !UP0, `(.L_x_16975) ;  /* 0x0000000108907547 */ /* 0x000fea000b800000 */
[----:B------:R-:W-:-:S09]  /*9070*/  UISETP.NE.AND UP0, UPT, UR4, 0x18, UPT ;  /* 0x000000180400788c */ /* 0x000fd2000bf05270 */
[----:B------:R-:W-:Y:S05]  /*9080*/  BRA.U !UP0, `(.L_x_16976) ;  /* 0x0000000108447547 */ /* 0x000fea000b800000 */
.L_x_16952:
[----:B-12-45:R-:W-:Y:S01]  /*9090*/  MOV R0, 0x0 ;  /* 0x0000000000007802 */ /* 0x036fe20000000f00 */
        /* <DEDUP_REMOVED lines=15> */
.L_x_16977:
[----:B------:R-:W-:Y:S05]  /*9190*/  BRA `(.L_x_16953) ;  /* 0x0000000000a07947 */ /* 0x000fea0003800000 */
.L_x_16976:
[----:B------:R-:W-:Y:S01]  /*91a0*/  I2FP.F32.S32 R7, R4 ;  /* 0x0000000400077245 */ /* 0x000fe20000201400 */
[----:B------:R-:W-:Y:S01]  /*91b0*/  BSSY.RECONVERGENT B0, `(.L_x_16978) ;  /* 0x000000c000007945 */ /* 0x000fe20003800200 */
[----:B-12-45:R-:W-:Y:S02]  /*91c0*/  MOV R0, 0x7f ;  /* 0x0000007f00007802 */ /* 0x036fe40000000f00 */
        /* <DEDUP_REMOVED lines=10> */
.L_x_16979:
[----:B------:R-:W-:Y:S05]  /*9270*/  BSYNC.RECONVERGENT B0 ;  /* 0x0000000000007941 */ /* 0x000fea0003800200 */
.L_x_16978:
[----:B------:R-:W-:-:S05]  /*9280*/  LOP3.LUT R5, R0, 0x80, R5, 0xf8, !PT ;  /* 0x0000008000057812 */ /* 0x000fca00078ef805 */
[----:B------:R0:W-:Y:S01]  /*9290*/  STG.E.U8 desc[UR36][R2.64], R5 ;  /* 0x0000000502007986 */ /* 0x0001e2000c101124 */
[----:B------:R-:W-:Y:S05]  /*92a0*/  BRA `(.L_x_16953) ;  /* 0x00000000005c7947 */ /* 0x000fea0003800000 */
.L_x_16975:
[----:B------:R-:W-:Y:S01]  /*92b0*/  I2FP.F32.S32 R5, R4 ;  /* 0x0000000400057245 */ /* 0x000fe20000201400 */
[----:B------:R-:W-:Y:S03]  /*92c0*/  BSSY.RECONVERGENT B0, `(.L_x_16980) ;  /* 0x000000e000007945 */ /* 0x000fe60003800200 */
[----:B------:R-:W-:-:S04]  /*92d0*/  LOP3.LUT R4, R5, 0x7fffffff, RZ, 0xc0, !PT ;  /* 0x7fffffff05047812 */ /* 0x000fc800078ec0ff */
[----:B------:R-:W-:-:S13]  /*92e0*/  ISETP.GT.U32.AND P0, PT, R4, 0x477fffff, PT ;  /* 0x477fffff0400780c */ /* 0x000fda0003f04070 */
[----:B------:R-:W-:Y:S05]  /*92f0*/  @P0 BRA `(.L_x_16981) ;  /* 0x00000000001c0947 */ /* 0x000fea0003800000 */
[----:B------:R-:W-:-:S13]  /*9300*/  ISETP.GE.U32.AND P0, PT, R4, 0x38800000, PT ;  /* 0x388000000400780c */ /* 0x000fda0003f06070 */
[----:B-12-45:R-:W-:-:S04]  /*9310*/  @P0 SHF.R.U32.HI R0, RZ, 0x15, R5 ;  /* 0x00000015ff000819 */ /* 0x036fc80000011605 */
[----:B------:R-:W-:-:S04]  /*9320*/  @P0 LOP3.LUT R0, R0, 0x1, RZ, 0xc0, !PT ;  /* 0x0000000100000812 */ /* 0x000fc800078ec0ff */
[----:B------:R-:W-:-:S04]  /*9330*/  @P0 IADD3 R0, PT, PT, R5, 0x80fffff, R0 ;  /* 0x080fffff05000810 */ /* 0x000fc80007ffe000 */
[----:B------:R-:W-:Y:S01]  /*9340*/  @P0 SHF.R.U32.HI R0, RZ, 0x15, R0 ;  /* 0x00000015ff000819 */ /* 0x000fe20000011600 */
[----:B------:R-:W-:Y:S01]  /*9350*/  @!P0 FADD.FTZ R0, R4, 128 ;  /* 0x4300000004008421 */ /* 0x000fe20000010000 */
[----:B------:R-:W-:Y:S06]  /*9360*/  BRA `(.L_x_16982) ;  /* 0x00000000000c7947 */ /* 0x000fec0003800000 */
.L_x_16981:
[----:B-12-45:R-:W-:Y:S01]  /*9370*/  IMAD.MOV.U32 R0, RZ, RZ, 0x7f ;  /* 0x0000007fff007424 */ /* 0x036fe200078e00ff */
[----:B------:R-:W-:-:S04]  /*9380*/  ISETP.GT.U32.AND P0, PT, R4, 0x7f800000, PT ;  /* 0x7f8000000400780c */ /* 0x000fc80003f04070 */
[----:B------:R-:W-:-:S09]  /*9390*/  SEL R0, R0, 0x7c, P0 ;  /* 0x0000007c00007807 */ /* 0x000fd20000000000 */
.L_x_16982:
[----:B------:R-:W-:Y:S05]  /*93a0*/  BSYNC.RECONVERGENT B0 ;  /* 0x0000000000007941 */ /* 0x000fea0003800200 */
.L_x_16980:
[----:B------:R-:W-:-:S04]  /*93b0*/  SHF.R.U32.HI R5, RZ, 0x18, R5 ;  /* 0x00000018ff057819 */ /* 0x000fc80000011605 */
[----:B------:R-:W-:-:S05]  /*93c0*/  LOP3.LUT R5, R0, 0x80, R5, 0xf8, !PT ;  /* 0x0000008000057812 */ /* 0x000fca00078ef805 */
[----:B------:R0:W-:Y:S01]  /*93d0*/  STG.E.U8 desc[UR36][R2.64], R5 ;  /* 0x0000000502007986 */ /* 0x0001e2000c101124 */
[----:B------:R-:W-:Y:S05]  /*93e0*/  BRA `(.L_x_16953) ;  /* 0x00000000000c7947 */ /* 0x000fea0003800000 */
.L_x_16974:
[----:B-12-45:R-:W-:-:S04]  /*93f0*/  I2FP.F32.S32 R0, R4 ;  /* 0x0000000400007245 */ /* 0x036fc80000201400 */
[----:B------:R-:W-:-:S05]  /*9400*/  F2FP.BF16.F32.PACK_AB R0, RZ, R0 ;  /* 0x00000000ff00723e */ /* 0x000fca00000010ff */
[----:B------:R0:W-:Y:S02]  /*9410*/  STG.E.U16 desc[UR36][R2.64], R0 ;  /* 0x0000000002007986 */ /* 0x0001e4000c101524 */
.L_x_16953:
[----:B------:R-:W-:-:S07]  /*9420*/  VIADD R17, R17, 0x80 ;  /* 0x0000008011117836 */ /* 0x000fce0000000000 */
.L_x_16907:
[----:B------:R-:W-:Y:S05]  /*9430*/  BSYNC.RECONVERGENT B6 ;  /* 0x0000000000067941 */ /* 0x000fea0003800200 */
.L_x_16906:
[----:B------:R-:W0:Y:S02]  /*9440*/  LDCU UR4, c[0x0][0x380] ;  /* 0x00007000ff0477ac */ /* 0x000e240008000800 */
[----:B0-----:R-:W-:-:S13]  /*9450*/  ISETP.GE.AND P0, PT, R17, UR4, PT ;  /* 0x0000000411007c0c */ /* 0x001fda000bf06270 */
[----:B------:R-:W-:Y:S05]  /*9460*/  @P0 EXIT ;  /* 0x000000000000094d */ /* 0x000fea0003800000 */
[----:B------:R-:W0:Y:S01]  /*9470*/  LDCU UR4, c[0x0][0x388] ;  /* 0x00007100ff0477ac */ /* 0x000e220008000800 */
[----:B-12345:R-:W-:Y:S02]  /*9480*/  HFMA2 R0, -RZ, RZ, 0, 0 ;  /* 0x00000000ff007431 */ /* 0x03efe400000001ff */
        /* <DEDUP_REMOVED lines=301> */
.L_x_16983:
[----:B------:R-:W0:Y:S01]  /*a760*/  LDCU.128 UR8, c[0x0][0x580] ;  /* 0x0000b000ff0877ac */ /* 0x000e220008000c00 */
[----:B------:R-:W-:-:S04]  /*a770*/  UPRMT UR4, UR40, 0x9910, URZ ;  /* 0x0000991028047896 */ /* 0x000fc800080000ff */
[----:B------:R-:W-:Y:S01]  /*a780*/  UISETP.GT.AND UP0, UPT, UR4, 0x9, UPT ;  /* 0x000000090400788c */ /* 0x000fe2000bf04270 */
[----:B0-----:R-:W-:Y:S02]  /*a790*/  IADD3 R16, P0, PT, R16, UR8, RZ ;  /* 0x0000000810107c10 */ /* 0x001fe4000ff1e0ff */
[----:B------:R-:W-:-:S03]  /*a7a0*/  IADD3 R2, P1, PT, R0, UR10, RZ ;  /* 0x0000000a00027c10 */ /* 0x000fc6000ff3e0ff */
        /* <DEDUP_REMOVED lines=13> */
.L_x_16987:
[----:B------:R0:W5:Y:S01]  /*a880*/  LDG.E.U8 R0, desc[UR36][R2.64] ;  /* 0x0000002402007981 */ /* 0x000162000c1e1100 */
[----:B------:R-:W-:Y:S05]  /*a890*/  BRA `(.L_x_16989) ;  /* 0x0000000c002c7947 */ /* 0x000fea0003800000 */
.L_x_16986:
        /* <DEDUP_REMOVED lines=8> */
.L_x_16991:
[----:B------:R0:W5:Y:S01]  /*a920*/  LDG.E R0, desc[UR36][R2.64] ;  /* 0x0000002402007981 */ /* 0x000162000c1e1900 */
[----:B------:R-:W-:Y:S05]  /*a930*/  BRA `(.L_x_16989) ;  /* 0x0000000c00047947 */ /* 0x000fea0003800000 */
.L_x_16990:
[----:B------:R0:W5:Y:S01]  /*a940*/  LDG.E.S16 R0, desc[UR36][R2.64] ;  /* 0x0000002402007981 */ /* 0x000162000c1e1700 */
[----:B------:R-:W-:Y:S05]  /*a950*/  BRA `(.L_x_16989) ;  /* 0x0000000800fc7947 */ /* 0x000fea0003800000 */
.L_x_16985:
        /* <DEDUP_REMOVED lines=9> */
.L_x_16993:
[----:B------:R-:W2:Y:S02]  /*a9f0*/  LDG.E.U16 R2, desc[UR36][R2.64] ;  /* 0x0000002402027981 */ /* 0x000ea4000c1e1500 */
[----:B--2---:R-:W-:-:S06]  /*aa00*/  HADD2.F32 R0, -RZ, R2.H0_H0 ;  /* 0x20000002ff007230 */ /* 0x004fcc0000004100 */
[----:B------:R-:W0:Y:S01]  /*aa10*/  F2I.FTZ.TRUNC.NTZ R0, R0 ;  /* 0x0000000000007305 */ /* 0x000e22000021f100 */
[----:B------:R-:W-:Y:S05]  /*aa20*/  BRA `(.L_x_16989) ;  /* 0x0000000800c87947 */ /* 0x000fea0003800000 */
.L_x_16992:
        /* <DEDUP_REMOVED lines=9> */
.L_x_16995:
[----:B------:R-:W2:Y:S02]  /*aac0*/  LDG.E.U16 R2, desc[UR36][R2.64] ;  /* 0x0000002402027981 */ /* 0x000ea4000c1e1500 */
[----:B--2---:R-:W-:-:S06]  /*aad0*/  HADD2.F32 R0, -RZ, R2.H0_H0 ;  /* 0x20000002ff007230 */ /* 0x004fcc0000004100 */
[----:B------:R-:W0:Y:S01]  /*aae0*/  F2I.FTZ.TRUNC.NTZ R0, R0 ;  /* 0x0000000000007305 */ /* 0x000e22000021f100 */
[----:B------:R-:W-:Y:S05]  /*aaf0*/  BRA `(.L_x_16989) ;  /* 0x0000000800947947 */ /* 0x000fea0003800000 */
.L_x_16994:
[----:B------:R-:W2:Y:S02]  /*ab00*/  LDG.E.64 R2, desc[UR36][R2.64] ;  /* 0x0000002402027981 */ /* 0x000ea4000c1e1b00 */
[----:B--2---:R0:W1:Y:S01]  /*ab10*/  F2I.F64.TRUNC R0, R2 ;  /* 0x0000000200007311 */ /* 0x004062000030d100 */
[----:B------:R-:W-:Y:S05]  /*ab20*/  BRA `(.L_x_16989) ;  /* 0x0000000800887947 */ /* 0x000fea0003800000 */
.L_x_16984:
        /* <DEDUP_REMOVED lines=12> */
.L_x_16998:
[----:B------:R-:W2:Y:S02]  /*abf0*/  LDG.E.64 R2, desc[UR36][R2.64] ;  /* 0x0000002402027981 */ /* 0x000ea4000c1e1b00 */
[----:B--2---:R0:W1:Y:S01]  /*ac00*/  F2I.F64.TRUNC R0, R2 ;  /* 0x0000000200007311 */ /* 0x004062000030d100 */
[----:B------:R-:W-:Y:S05]  /*ac10*/  BRA `(.L_x_16989) ;  /* 0x00000008004c7947 */ /* 0x000fea0003800000 */
.L_x_16997:
        /* <DEDUP_REMOVED lines=26> */
.L_x_17000:
        /* <DEDUP_REMOVED lines=13> */
.L_x_16999:
[----:B------:R-:W2:Y:S02]  /*ae90*/  LDG.E.U16 R0, desc[UR36][R2.64] ;  /* 0x0000002402007981 */ /* 0x000ea4000c1e1500 */
[----:B--2---:R-:W-:-:S06]  /*aea0*/  SHF.L.U32 R0, R0, 0x10, RZ ;  /* 0x0000001000007819 */ /* 0x004fcc00000006ff */
[----:B------:R-:W0:Y:S01]  /*aeb0*/  F2I.FTZ.TRUNC.NTZ R0, R0 ;  /* 0x0000000000007305 */ /* 0x000e22000021f100 */
[----:B------:R-:W-:Y:S05]  /*aec0*/  BRA `(.L_x_16989) ;  /* 0x0000000400a07947 */ /* 0x000fea0003800000 */
.L_x_16996:
        /* <DEDUP_REMOVED lines=10> */
.L_x_17003:
        /* <DEDUP_REMOVED lines=21> */
.L_x_17007:
[----:B------:R-:W-:Y:S05]  /*b0c0*/  BSYNC.RECONVERGENT B1 ;  /* 0x0000000000017941 */ /* 0x000fea0003800200 */
.L_x_17006:
[----:B------:R-:W-:Y:S01]  /*b0d0*/  IMAD.SHL.U32 R0, R0, 0x100000, RZ ;  /* 0x0010000000007824 */ /* 0x000fe200078e00ff */
[----:B------:R-:W-:-:S04]  /*b0e0*/  LEA R2, R2, 0x3b800000, 0x17 ;  /* 0x3b80000002027811 */ /* 0x000fc800078eb8ff */
[----:B------:R-:W-:-:S07]  /*b0f0*/  LOP3.LUT R0, R2, R0, R7, 0xfe, !PT ;  /* 0x0000000002007212 */ /* 0x000fce00078efe07 */
.L_x_17005:
[----:B------:R-:W-:Y:S05]  /*b100*/  BSYNC.RECONVERGENT B0 ;  /* 0x0000000000007941 */ /* 0x000fea0003800200 */
.L_x_17004:
[----:B------:R-:W1:Y:S01]  /*b110*/  F2I.FTZ.TRUNC.NTZ R0, R0 ;  /* 0x0000000000007305 */ /* 0x000e62000021f100 */
[----:B------:R-:W-:Y:S05]  /*b120*/  BRA `(.L_x_16989) ;  /* 0x0000000400087947 */ /* 0x000fea0003800000 */
.L_x_17002:
        /* <DEDUP_REMOVED lines=21> */
.L_x_17011:
[----:B------:R-:W-:Y:S05]  /*b280*/  BSYNC.RECONVERGENT B1 ;  /* 0x0000000000017941 */ /* 0x000fea0003800200 */
.L_x_17010:
[----:B------:R-:W-:Y:S01]  /*b290*/  IMAD.SHL.U32 R0, R0, 0x200000, RZ ;  /* 0x0020000000007824 */ /* 0x000fe200078e00ff */
[----:B------:R-:W-:-:S04]  /*b2a0*/  LEA R2, R2, 0x37800000, 0x17 ;  /* 0x3780000002027811 */ /* 0x000fc800078eb8ff */
[----:B------:R-:W-:-:S07]  /*b2b0*/  LOP3.LUT R0, R2, R0, R7, 0xfe, !PT ;  /* 0x0000000002007212 */ /* 0x000fce00078efe07 */
.L_x_17009:
[----:B------:R-:W-:Y:S05]  /*b2c0*/  BSYNC.RECONVERGENT B0 ;  /* 0x0000000000007941 */ /* 0x000fea0003800200 */
.L_x_17008:
[----:B------:R-:W2:Y:S01]  /*b2d0*/  F2I.FTZ.TRUNC.NTZ R0, R0 ;  /* 0x0000000000007305 */ /* 0x000ea2000021f100 */
[----:B------:R-:W-:Y:S05]  /*b2e0*/  BRA `(.L_x_16989) ;  /* 0x0000000000987947 */ /* 0x000fea0003800000 */
.L_x_17001:
        /* <DEDUP_REMOVED lines=14> */
.L_x_17015:
[----:B------:R-:W-:Y:S05]  /*b3d0*/  BSYNC.RECONVERGENT B0 ;  /* 0x0000000000007941 */ /* 0x000fea0003800200 */
.L_x_17014:
[----:B------:R-:W4:Y:S01]  /*b3e0*/  F2I.FTZ.TRUNC.NTZ R0, R0 ;  /* 0x0000000000007305 */ /* 0x000f22000021f100 */
[----:B------:R-:W-:Y:S05]  /*b3f0*/  BRA `(.L_x_16989) ;  /* 0x0000000000547947 */ /* 0x000fea0003800000 */
.L_x_16988:
        /* <DEDUP_REMOVED lines=16> */
.L_x_17016:
[----:B------:R-:W-:Y:S01]  /*b500*/  IMAD.MOV.U32 R0, RZ, RZ, RZ ;  /* 0x000000ffff007224 */ /* 0x000fe200078e00ff */
[----:B------:R-:W-:Y:S06]  /*b510*/  BRA `(.L_x_16989) ;  /* 0x00000000000c7947 */ /* 0x000fec0003800000 */
.L_x_17013:
[----:B------:R0:W5:Y:S01]  /*b520*/  LDG.E R0, desc[UR36][R2.64] ;  /* 0x0000002402007981 */ /* 0x000162000c1e1900 */
[----:B------:R-:W-:Y:S05]  /*b530*/  BRA `(.L_x_16989) ;  /* 0x0000000000047947 */ /* 0x000fea0003800000 */
.L_x_17012:
[----:B------:R3:W5:Y:S02]  /*b540*/  LDG.E R0, desc[UR36][R2.64] ;  /* 0x0000002402007981 */ /* 0x000764000c1e1900 */
.L_x_16989:
[----:B------:R-:W0:Y:S01]  /*b550*/  LDC R4, c[0x0][0x590] ;  /* 0x00016400ff047b82 */ /* 0x000e220000000800 */
[----:B------:R-:W-:Y:S01]  /*b560*/  BSSY.RECONVERGENT B0, `(.L_x_17017) ;  /* 0x000001f000007945 */ /* 0x000fe20003800200 */
[----:B0-----:R-:W-:-:S13]  /*b570*/  ISETP.GE.AND P0, PT, R4, RZ, PT ;  /* 0x000000ff0400720c */ /* 0x001fda0003f06270 */
[----:B------:R-:W-:Y:S05]  /*b580*/  @!P0 BRA `(.L_x_17018) ;  /* 0x0000000000588947 */ /* 0x000fea0003800000 */
[----:B------:R-:W-:Y:S02]  /*b590*/  ISETP.NE.AND P0, PT, R4, RZ, PT ;  /* 0x000000ff0400720c */ /* 0x000fe40003f05270 */
[----:B---3--:R-:W-:-:S11]  /*b5a0*/  MOV R2, 0x1 ;  /* 0x0000000100027802 */ /* 0x008fd60000000f00 */
[----:B------:R-:W-:Y:S05]  /*b5b0*/  @!P0 BRA `(.L_x_17019) ;  /* 0x0000000000648947 */ /* 0x000fea0003800000 */
[C---:B------:R-:W-:Y:S01]  /*b5c0*/  ISETP.GE.U32.AND P1, PT, R4.reuse, 0x2, PT ;  /* 0x000000020400780c */ /* 0x040fe20003f26070 */
[----:B------:R-:W-:Y:S01]  /*b5d0*/  BSSY.RECONVERGENT B1, `(.L_x_17020) ;  /* 0x0000010000017945 */ /* 0x000fe20003800200 */
[----:B------:R-:W-:Y:S01]  /*b5e0*/  LOP3.LUT R2, R4, 0x1, RZ, 0xc0, !PT ;  /* 0x0000000104027812 */ /* 0x000fe200078ec0ff */
[----:B-12-45:R-:W-:-:S03]  /*b5f0*/  IMAD R3, R0, R0, RZ ;  /* 0x0000000000037224 */ /* 0x036fc600078e02ff */
[----:B------:R-:W-:-:S04]  /*b600*/  ISETP.NE.U32.AND P0, PT, R2, 0x1, PT ;  /* 0x000000010200780c */ /* 0x000fc80003f05070 */
[----:B------:R-:W-:-:S03]  /*b610*/  SEL R2, R0, 0x1, !P0 ;  /* 0x0000000100027807 */ /* 0x000fc60004000000 */
[----:B------:R-:W-:Y:S06]  /*b620*/  @!P1 BRA `(.L_x_17021) ;  /* 0x0000000000289947 */ /* 0x000fec0003800000 */
[----:B------:R-:W-:Y:S01]  /*b630*/  SHF.R.U32.HI R0, RZ, 0x1, R4 ;  /* 0x00000001ff007819 */ /* 0x000fe20000011604 */
[----:B------:R-:W-:-:S07]  /*b640*/  IMAD.MOV.U32 R4, RZ, RZ, R3 ;  /* 0x000000ffff047224 */ /* 0x000fce00078e0003 */
.L_x_17022:
        /* <DEDUP_REMOVED lines=8> */
.L_x_17021:
[----:B------:R-:W-:Y:S05]  /*b6d0*/  BSYNC.RECONVERGENT B1 ;  /* 0x0000000000017941 */ /* 0x000fea0003800200 */
.L_x_17020:
[----:B------:R-:W-:Y:S05]  /*b6e0*/  BRA `(.L_x_17019) ;  /* 0x0000000000187947 */ /* 0x000fea0003800000 */
.L_x_17018:
[----:B-12-45:R-:W-:Y:S01]  /*b6f0*/  ISETP.NE.AND P0, PT, R0, 0x1, PT ;  /* 0x000000010000780c */ /* 0x036fe20003f05270 */
[----:B---3--:R-:W-:-:S12]  /*b700*/  IMAD.MOV.U32 R2, RZ, RZ, R0 ;  /* 0x000000ffff027224 */ /* 0x008fd800078e0000 */
[----:B------:R-:W-:Y:S05]  /*b710*/  @!P0 BRA `(.L_x_17019) ;  /* 0x00000000000c8947 */ /* 0x000fea0003800000 */
[----:B------:R-:W-:Y:S02]  /*b720*/  ISETP.NE.AND P0, PT, R0, -0x1, PT ;  /* 0xffffffff0000780c */ /* 0x000fe40003f05270 */
[----:B------:R-:W-:-:S11]  /*b730*/  MOV R2, UR38 ;  /* 0x0000002600027c02 */ /* 0x000fd60008000f00 */
[----:B------:R-:W-:-:S07]  /*b740*/  @P0 IMAD.MOV.U32 R2, RZ, RZ, RZ ;  /* 0x000000ffff020224 */ /* 0x000fce00078e00ff */
.L_x_17019:
[----:B------:R-:W-:Y:S05]  /*b750*/  BSYNC.RECONVERGENT B0 ;  /* 0x0000000000007941 */ /* 0x000fea0003800200 */
.L_x_17017:
        /* <DEDUP_REMOVED lines=13> */
.L_x_17026:
[----:B------:R-:W-:Y:S01]  /*b830*/  STG.E.U8 desc[UR36][R16.64], R2 ;  /* 0x0000000210007986 */ /* 0x000fe2000c101124 */
[----:B------:R-:W-:Y:S05]  /*b840*/  EXIT ;  /* 0x000000000000794d */ /* 0x000fea0003800000 */
.L_x_17025:
[----:B------:R-:W-:-:S09]  /*b850*/  UISETP.NE.AND UP0, UPT, UR4, 0x2, UPT ;  /* 0x000000020400788c */ /* 0x000fd2000bf05270 */
[----:B------:R-:W-:Y:S05]  /*b860*/  BRA.U !UP0, `(.L_x_17028) ;  /* 0x0000000108247547 */ /* 0x000fea000b800000 */
[----:B------:R-:W-:-:S09]  /*b870*/  UISETP.NE.AND UP0, UPT, UR4, 0x3, UPT ;  /* 0x000000030400788c */ /* 0x000fd2000bf05270 */
[----:B------:R-:W-:Y:S05]  /*b880*/  BRA.U !UP0, `(.L_x_17029) ;  /* 0x0000000108147547 */ /* 0x000fea000b800000 */
[----:B------:R-:W-:-:S09]  /*b890*/  UISETP.NE.AND UP0, UPT, UR4, 0x4, UPT ;  /* 0x000000040400788c */ /* 0x000fd2000bf05270 */
[----:B------:R-:W-:Y:S05]  /*b8a0*/  BRA.U UP0, `(.L_x_17027) ;  /* 0x00000009003c7547 */ /* 0x000fea000b800000 */
[----:B------:R-:W-:-:S05]  /*b8b0*/  SHF.R.S32.HI R3, RZ, 0x1f, R2 ;  /* 0x0000001fff037819 */ /* 0x000fca0000011402 */
[----:B------:R-:W-:Y:S01]  /*b8c0*/  STG.E.64 desc[UR36][R16.64], R2 ;  /* 0x0000000210007986 */ /* 0x000fe2000c101b24 */
[----:B------:R-:W-:Y:S05]  /*b8d0*/  EXIT ;  /* 0x000000000000794d */ /* 0x000fea0003800000 */
.L_x_17029:
[----:B------:R-:W-:Y:S01]  /*b8e0*/  STG.E desc[UR36][R16.64], R2 ;  /* 0x0000000210007986 */ /* 0x000fe2000c101924 */
[----:B------:R-:W-:Y:S05]  /*b8f0*/  EXIT ;  /* 0x000000000000794d */ /* 0x000fea0003800000 */
.L_x_17028:
[----:B------:R-:W-:Y:S01]  /*b900*/  STG.E.U16 desc[UR36][R16.64], R2 ;  /* 0x0000000210007986 */ /* 0x000fe2000c101524 */
[----:B------:R-:W-:Y:S05]  /*b910*/  EXIT ;  /* 0x000000000000794d */ /* 0x000fea0003800000 */
.L_x_17024:
[----:B------:R-:W-:-:S09]  /*b920*/  UISETP.GT.AND UP0, UPT, UR4, 0x6, UPT ;  /* 0x000000060400788c */ /* 0x000fd2000bf04270 */
[----:B------:R-:W-:Y:S05]  /*b930*/  BRA.U UP0, `(.L_x_17030) ;  /* 0x00000001002c7547 */ /* 0x000fea000b800000 */
[----:B------:R-:W-:-:S09]  /*b940*/  UISETP.NE.AND UP0, UPT, UR4, 0x5, UPT ;  /* 0x000000050400788c */ /* 0x000fd2000bf05270 */
[----:B------:R-:W-:Y:S05]  /*b950*/  BRA.U !UP0, `(.L_x_17031) ;  /* 0x0000000108147547 */ /* 0x000fea000b800000 */
[----:B------:R-:W-:-:S09]  /*b960*/  UISETP.NE.AND UP0, UPT, UR4, 0x6, UPT ;  /* 0x000000060400788c */ /* 0x000fd2000bf05270 */
[----:B------:R-:W-:Y:S05]  /*b970*/  BRA.U UP0, `(.L_x_17027) ;  /* 0x0000000900087547 */ /* 0x000fea000b800000 */
[----:B------:R-:W-:-:S05]  /*b980*/  I2FP.F32.S32 R3, R2 ;  /* 0x0000000200037245 */ /* 0x000fca0000201400 */
[----:B------:R-:W-:Y:S01]  /*b990*/  STG.E desc[UR36][R16.64], R3 ;  /* 0x0000000310007986 */ /* 0x000fe2000c101924 */
[----:B------:R-:W-:Y:S05]  /*b9a0*/  EXIT ;  /* 0x000000000000794d */ /* 0x000fea0003800000 */
.L_x_17031:
[----:B-12-45:R-:W-:-:S04]  /*b9b0*/  I2FP.F32.S32 R0, R2 ;  /* 0x0000000200007245 */ /* 0x036fc80000201400 */
[----:B------:R-:W-:-:S05]  /*b9c0*/  F2FP.F16.F32.PACK_AB R0, RZ, R0 ;  /* 0x00000000ff00723e */ /* 0x000fca00000000ff */
[----:B------:R-:W-:Y:S01]  /*b9d0*/  STG.E.U16 desc[UR36][R16.64], R0 ;  /* 0x0000000010007986 */ /* 0x000fe2000c101524 */
[----:B------:R-:W-:Y:S05]  /*b9e0*/  EXIT ;  /* 0x000000000000794d */ /* 0x000fea0003800000 */
.L_x_17030:
        /* <DEDUP_REMOVED lines=8> */
[----:B------:R-:W-:Y:S01]  /*ba70*/  STG.E.64 desc[UR36][R16.64], R2 ;  /* 0x0000000210007986 */ /* 0x000fe2000c101b24 */
[----:B------:R-:W-:Y:S05]  /*ba80*/  EXIT ;  /* 0x000000000000794d */ /* 0x000fea0003800000 */
.L_x_17033:
[----:B------:R-:W-:-:S04]  /*ba90*/  I2FP.F32.S32 R2, R2 ;  /* 0x0000000200027245 */ /* 0x000fc80000201400 */
[----:B------:R-:W-:-:S04]  /*baa0*/  F2FP.F16.F32.PACK_AB R3, RZ, R2 ;  /* 0x00000002ff03723e */ /* 0x000fc800000000ff */
[----:B------:R-:W-:-:S05]  /*bab0*/  PRMT R3, R3, 0x5410, RZ ;  /* 0x0000541003037816 */ /* 0x000fca00000000ff */
[----:B------:R-:W-:Y:S01]  /*bac0*/  STG.E desc[UR36][R16.64], R3 ;  /* 0x0000000310007986 */ /* 0x000fe2000c101924 */
[----:B------:R-:W-:Y:S05]  /*bad0*/  EXIT ;  /* 0x000000000000794d */ /* 0x000fea0003800000 */
.L_x_17032:
[----:B------:R-:W0:Y:S02]  /*bae0*/  I2F.F64 R2, R2 ;  /* 0x0000000200027312 */ /* 0x000e240000201c00 */
[----:B0-----:R-:W-:Y:S01]  /*baf0*/  STG.E.64 desc[UR36][R16.64], R2 ;  /* 0x0000000210007986 */ /* 0x001fe2000c101b24 */
[----:B------:R-:W-:Y:S05]  /*bb00*/  EXIT ;  /* 0x000000000000794d */ /* 0x000fea0003800000 */
.L_x_17023:
        /* <DEDUP_REMOVED lines=12> */
.L_x_17037:
[----:B------:R-:W-:Y:S01]  /*bbd0*/  I2FP.F32.S32 R3, R2 ;  /* 0x0000000200037245 */ /* 0x000fe20000201400 */
[----:B------:R-:W-:Y:S01]  /*bbe0*/  BSSY.RECONVERGENT B0, `(.L_x_17038) ;  /* 0x0000013000007945 */ /* 0x000fe20003800200 */
[----:B------:R-:W-:Y:S02]  /*bbf0*/  HFMA2 R8, -RZ, RZ, 0, 7.62939453125e-06 ;  /* 0x00000080ff087431 */ /* 0x000fe400000001ff */
[----:B------:R-:W-:-:S04]  /*bc00*/  LOP3.LUT R2, R3, 0x7fffffff, RZ, 0xc0, !PT ;  /* 0x7fffffff03027812 */ /* 0x000fc800078ec0ff */
[----:B------:R-:W-:-:S13]  /*bc10*/  ISETP.GT.U32.AND P0, PT, R2, 0x437fffff, PT ;  /* 0x437fffff0200780c */ /* 0x000fda0003f04070 */
[----:B------:R-:W-:Y:S05]  /*bc20*/  @P0 BRA `(.L_x_17039) ;  /* 0x0000000000380947 */ /* 0x000fea0003800000 */
[----:B------:R-:W-:-:S13]  /*bc30*/  ISETP.GE.U32.AND P0, PT, R2, 0x3c000000, PT ;  /* 0x3c0000000200780c */ /* 0x000fda0003f06070 */
[----:B-12-45:R-:W-:-:S04]  /*bc40*/  @P0 SHF.R.U32.HI R0, RZ, 0x14, R3 ;  /* 0x00000014ff000819 */ /* 0x036fc80000011603 */
        /* <DEDUP_REMOVED lines=9> */
.L_x_17040:
[----:B------:R-:W-:-:S04]  /*bce0*/  SHF.R.U32.HI R3, RZ, 0x18, R3 ;  /* 0x00000018ff037819 */ /* 0x000fc80000011603 */
[----:B------:R-:W-:-:S04]  /*bcf0*/  LOP3.LUT R0, R0, 0x80, R3, 0xf8, !PT ;  /* 0x0000008000007812 */ /* 0x000fc800078ef803 */
[----:B------:R-:W-:-:S07]  /*bd00*/  PRMT R8, R0, 0x7610, R8 ;  /* 0x0000761000087816 */ /* 0x000fce0000000008 */
.L_x_17039:
[----:B------:R-:W-:Y:S05]  /*bd10*/  BSYNC.RECONVERGENT B0 ;  /* 0x0000000000007941 */ /* 0x000fea0003800200 */
.L_x_17038:
[----:B------:R-:W-:Y:S01]  /*bd20*/  STG.E.U8 desc[UR36][R16.64], R8 ;  /* 0x0000000810007986 */ /* 0x000fe2000c101124 */
[----:B------:R-:W-:Y:S05]  /*bd30*/  EXIT ;  /* 0x000000000000794d */ /* 0x000fea0003800000 */
.L_x_17036:
[----:B------:R-:W-:Y:S01]  /*bd40*/  I2FP.F32.S32 R3, R2 ;  /* 0x0000000200037245 */ /* 0x000fe20000201400 */
[----:B------:R-:W-:Y:S01]  /*bd50*/  BSSY.RECONVERGENT B0, `(.L_x_17041) ;  /* 0x0000013000007945 */ /* 0x000fe20003800200 */
[----:B------:R-:W-:Y:S02]  /*bd60*/  IMAD.MOV.U32 R8, RZ, RZ, 0x80 ;  /* 0x00000080ff087424 */ /* 0x000fe400078e00ff */
        /* <DEDUP_REMOVED lines=14> */
.L_x_17043:
[----:B------:R-:W-:-:S04]  /*be50*/  SHF.R.U32.HI R3, RZ, 0x18, R3 ;  /* 0x00000018ff037819 */ /* 0x000fc80000011603 */
[----:B------:R-:W-:-:S04]  /*be60*/  LOP3.LUT R0, R0, 0x80, R3, 0xf8, !PT ;  /* 0x0000008000007812 */ /* 0x000fc800078ef803 */
[----:B------:R-:W-:-:S07]  /*be70*/  PRMT R8, R0, 0x7610, R8 ;  /* 0x0000761000087816 */ /* 0x000fce0000000008 */
.L_x_17042:
[----:B------:R-:W-:Y:S05]  /*be80*/  BSYNC.RECONVERGENT B0 ;  /* 0x0000000000007941 */ /* 0x000fea0003800200 */
.L_x_17041:
[----:B------:R-:W-:Y:S01]  /*be90*/  STG.E.U8 desc[UR36][R16.64], R8 ;  /* 0x0000000810007986 */ /* 0x000fe2000c101124 */
[----:B------:R-:W-:Y:S05]  /*bea0*/  EXIT ;  /* 0x000000000000794d */ /* 0x000fea0003800000 */
.L_x_17035:
        /* <DEDUP_REMOVED lines=22> */
.L_x_17045:
[----:B------:R-:W-:-:S05]  /*c010*/  SHF.R.S32.HI R3, RZ, 0x1f, R2 ;  /* 0x0000001fff037819 */ /* 0x000fca0000011402 */
[----:B------:R-:W-:Y:S01]  /*c020*/  STG.E.64 desc[UR36][R16.64], R2 ;  /* 0x0000000210007986 */ /* 0x000fe2000c101b24 */
[----:B------:R-:W-:Y:S05]  /*c030*/  EXIT ;  /* 0x000000000000794d */ /* 0x000fea0003800000 */
.L_x_17044:
[----:B------:R-:W-:Y:S01]  /*c040*/  STG.E desc[UR36][R16.64], R2 ;  /* 0x0000000210007986 */ /* 0x000fe2000c101924 */
[----:B------:R-:W-:Y:S05]  /*c050*/  EXIT ;  /* 0x000000000000794d */ /* 0x000fea0003800000 */
.L_x_17034:
        /* <DEDUP_REMOVED lines=8> */
[----:B------:R-:W-:Y:S01]  /*c0e0*/  STG.E.U8 desc[UR36][R16.64], R3 ;  /* 0x0000000310007986 */ /* 0x000fe2000c101124 */
[----:B------:R-:W-:Y:S05]  /*c0f0*/  EXIT ;  /* 0x000000000000794d */ /* 0x000fea0003800000 */
.L_x_17047:
[----:B------:R-:W0:Y:S01]  /*c100*/  I2F.F64 R4, R2 ;  /* 0x0000000200047312 */ /* 0x000e220000201c00 */
[----:B------:R-:W-:-:S05]  /*c110*/  CS2R R6, SRZ ;  /* 0x0000000000067805 */ /* 0x000fca000001ff00 */
[----:B0-----:R-:W-:Y:S01]  /*c120*/  STG.E.128 desc[UR36][R16.64], R4 ;  /* 0x0000000410007986 */ /* 0x001fe2000c101d24 */
[----:B------:R-:W-:Y:S05]  /*c130*/  EXIT ;  /* 0x000000000000794d */ /* 0x000fea0003800000 */
.L_x_17046:
[----:B------:R-:W-:-:S09]  /*c140*/  UISETP.NE.AND UP0, UPT, UR4, 0xf, UPT ;  /* 0x0000000f0400788c */ /* 0x000fd2000bf05270 */
[----:B------:R-:W-:Y:S05]  /*c150*/  BRA.U !UP0, `(.L_x_17048) ;  /* 0x0000000108e87547 */ /* 0x000fea000b800000 */
[----:B------:R-:W-:-:S09]  /*c160*/  UISETP.NE.AND UP0, UPT, UR4, 0x17, UPT ;  /* 0x000000170400788c */ /* 0x000fd2000bf05270 */
[----:B------:R-:W-:Y:S05]  /*c170*/  BRA.U !UP0, `(.L_x_17049) ;  /* 0x0000000108907547 */ /* 0x000fea000b800000 */
[----:B------:R-:W-:-:S09]  /*c180*/  UISETP.NE.AND UP0, UPT, UR4, 0x18, UPT ;  /* 0x000000180400788c */ /* 0x000fd2000bf05270 */
[----:B------:R-:W-:Y:S05]  /*c190*/  BRA.U !UP0, `(.L_x_17050) ;  /* 0x0000000108447547 */ /* 0x000fea000b800000 */
.L_x_17027:
        /* <DEDUP_REMOVED lines=16> */
.L_x_17051:
[----:B------:R-:W-:Y:S05]  /*c2a0*/  EXIT ;  /* 0x000000000000794d */ /* 0x000fea0003800000 */
.L_x_17050:
        /* <DEDUP_REMOVED lines=13> */
.L_x_17053:
[----:B------:R-:W-:Y:S05]  /*c380*/  BSYNC.RECONVERGENT B0 ;  /* 0x0000000000007941 */ /* 0x000fea0003800200 */
.L_x_17052:
[----:B------:R-:W-:-:S05]  /*c390*/  LOP3.LUT R3, R0, 0x80, R3, 0xf8, !PT ;  /* 0x0000008000037812 */ /* 0x000fca00078ef803 */
[----:B------:R-:W-:Y:S01]  /*c3a0*/  STG.E.U8 desc[UR36][R16.64], R3 ;  /* 0x0000000310007986 */ /* 0x000fe2000c101124 */
[----:B------:R-:W-:Y:S05]  /*c3b0*/  EXIT ;  /* 0x000000000000794d */ /* 0x000fea0003800000 */
.L_x_17049:
        /* <DEDUP_REMOVED lines=12> */
.L_x_17055:
[----:B-12-45:R-:W-:Y:S01]  /*c480*/  IMAD.MOV.U32 R0, RZ, RZ, 0x7f ;  /* 0x0000007fff007424 */ /* 0x036fe200078e00ff */
[----:B------:R-:W-:-:S04]  /*c490*/  ISETP.GT.U32.AND P0, PT, R2, 0x7f800000, PT ;  /* 0x7f8000000200780c */ /* 0x000fc80003f04070 */
[----:B------:R-:W-:-:S09]  /*c4a0*/  SEL R0, R0, 0x7c, P0 ;  /* 0x0000007c00007807 */ /* 0x000fd20000000000 */
.L_x_17056:
[----:B------:R-:W-:Y:S05]  /*c4b0*/  BSYNC.RECONVERGENT B0 ;  /* 0x0000000000007941 */ /* 0x000fea0003800200 */
.L_x_17054:
[----:B------:R-:W-:-:S04]  /*c4c0*/  SHF.R.U32.HI R3, RZ, 0x18, R3 ;  /* 0x00000018ff037819 */ /* 0x000fc80000011603 */
[----:B------:R-:W-:-:S05]  /*c4d0*/  LOP3.LUT R3, R0, 0x80, R3, 0xf8, !PT ;  /* 0x0000008000037812 */ /* 0x000fca00078ef803 */
[----:B------:R-:W-:Y:S01]  /*c4e0*/  STG.E.U8 desc[UR36][R16.64], R3 ;  /* 0x0000000310007986 */ /* 0x000fe2000c101124 */
[----:B------:R-:W-:Y:S05]  /*c4f0*/  EXIT ;  /* 0x000000000000794d */ /* 0x000fea0003800000 */
.L_x_17048:
[----:B-12-45:R-:W-:-:S04]  /*c500*/  I2FP.F32.S32 R0, R2 ;  /* 0x0000000200007245 */ /* 0x036fc80000201400 */
[----:B------:R-:W-:-:S05]  /*c510*/  F2FP.BF16.F32.PACK_AB R0, RZ, R0 ;  /* 0x00000000ff00723e */ /* 0x000fca00000010ff */
[----:B------:R-:W-:Y:S01]  /*c520*/  STG.E.U16 desc[UR36][R16.64], R0 ;  /* 0x0000000010007986 */ /* 0x000fe2000c101524 */
[----:B------:R-:W-:Y:S05]  /*c530*/  EXIT ;  /* 0x000000000000794d */ /* 0x000fea0003800000 */
.L_x_17057:
        /* <DEDUP_REMOVED lines=12> */
.L_x_68587:


//--------------------- .text._ZN2at6native27unrolled_elementwise_kernelIZNS0_50_GLOBAL__N__2680c7bb_12_PowKernel_cu_7dd49032_300329pow_tensor_scalar_kernel_implIiiEEvRNS_18TensorIteratorBaseET0_EUliE2_St5arrayIPcLm2EELi4E23TrivialOffsetCalculatorILi1EjESC_NS0_6memory12LoadWithCastILi1EEENSD_13StoreWithCastILi1EEEEEviT_S6_T2_T3_T4_T5_ --------------------------
	.section	.text._ZN2at6native27unrolled_elementwise_kernelIZNS0_50_GLOBAL__N__2680c7bb_12_PowKernel_cu_7dd49032_300329pow_tensor_scalar_kernel_implIiiEEvRNS_18TensorIteratorBaseET0_EUliE2_St5arrayIPcLm2EELi4E23TrivialOffsetCalculatorILi1EjESC_NS0_6memory12LoadWithCastILi1EEENSD_13StoreWithCastILi1EEEEEviT_S6_T2_T3_T4_T5_,"ax",@progbits
	.align	128
        .global         _ZN2at6native27unrolled_elementwise_kernelIZNS0_50_GLOBAL__N__2680c7bb_12_PowKernel_cu_7dd49032_300329pow_tensor_scalar_kernel_implIiiEEvRNS_18TensorIteratorBaseET0_EUliE2_St5arrayIPcLm2EELi4E23TrivialOffsetCalculatorILi1EjESC_NS0_6memory12LoadWithCastILi1EEENSD_13StoreWithCastILi1EEEEEviT_S6_T2_T3_T4_T5_
        .type           _ZN2at6native27unrolled_elementwise_kernelIZNS0_50_GLOBAL__N__2680c7bb_12_PowKernel_cu_7dd49032_300329pow_tensor_scalar_kernel_implIiiEEvRNS_18TensorIteratorBaseET0_EUliE2_St5arrayIPcLm2EELi4E23TrivialOffsetCalculatorILi1EjESC_NS0_6memory12LoadWithCastILi1EEENSD_13StoreWithCastILi1EEEEEviT_S6_T2_T3_T4_T5_,@function
        .size           _ZN2at6native27unrolled_elementwise_kernelIZNS0_50_GLOBAL__N__2680c7bb_12_PowKernel_cu_7dd49032_300329pow_tensor_scalar_kernel_implIiiEEvRNS_18TensorIteratorBaseET0_EUliE2_St5arrayIPcLm2EELi4E23TrivialOffsetCalculatorILi1EjESC_NS0_6memory12LoadWithCastILi1EEENSD_13StoreWithCastILi1EEEEEviT_S6_T2_T3_T4_T5_,(.L_x_68588 - _ZN2at6native27unrolled_elementwise_kernelIZNS0_50_GLOBAL__N__2680c7bb_12_PowKernel_cu_7dd49032_300329pow_tensor_scalar_kernel_implIiiEEvRNS_18TensorIteratorBaseET0_EUliE2_St5arrayIPcLm2EELi4E23TrivialOffsetCalculatorILi1EjESC_NS0_6memory12LoadWithCastILi1EEENSD_13StoreWithCastILi1EEEEEviT_S6_T2_T3_T4_T5_)
        .other          _ZN2at6native27unrolled_elementwise_kernelIZNS0_50_GLOBAL__N__2680c7bb_12_PowKernel_cu_7dd49032_300329pow_tensor_scalar_kernel_implIiiEEvRNS_18TensorIteratorBaseET0_EUliE2_St5arrayIPcLm2EELi4E23TrivialOffsetCalculatorILi1EjESC_NS0_6memory12LoadWithCastILi1EEENSD_13StoreWithCastILi1EEEEEviT_S6_T2_T3_T4_T5_,@"STO_CUDA_ENTRY STV_DEFAULT"
_ZN2at6native27unrolled_elementwise_kernelIZNS0_50_GLOBAL__N__2680c7bb_12_PowKernel_cu_7dd49032_300329pow_tensor_scalar_kernel_implIiiEEvRNS_18TensorIteratorBaseET0_EUliE2_St5arrayIPcLm2EELi4E23TrivialOffsetCalculatorILi1EjESC_NS0_6memory12LoadWithCastILi1EEENSD_13StoreWithCastILi1EEEEEviT_S6_T2_T3_T4_T5_:
.text._ZN2at6native27unrolled_elementwise_kernelIZNS0_50_GLOBAL__N__2680c7bb_12_PowKernel_cu_7dd49032_300329pow_tensor_scalar_kernel_implIiiEEvRNS_18TensorIteratorBaseET0_EUliE2_St5arrayIPcLm2EELi4E23TrivialOffsetCalculatorILi1EjESC_NS0_6memory12LoadWithCastILi1EEENSD_13StoreWithCastILi1EEEEEviT_S6_T2_T3_T4_T5_:
[----:B------:R-:W0:Y:S01]  /*0000*/  LDC R1, c[0x0][0x37c] ;  /* 0x0000df00ff017b82 */ /* 0x000e220000000800 */
[----:B------:R-:W1:Y:S07]  /*0010*/  S2R R2, SR_CTAID.X ;  /* 0x0000000000027919 */ /* 0x000e6e0000002500 */
[----:B------:R-:W1:Y:S01]  /*0020*/  LDC R3, c[0x0][0x380] ;  /* 0x0000e000ff037b82 */ /* 0x000e620000000800 */
[----:B------:R-:W2:Y:S01]  /*0030*/  LDCU UR4, c[0x0][0x388] ;  /* 0x00007100ff0477ac */ /* 0x000ea20008000800 */
[----:B------:R-:W-:Y:S01]  /*0040*/  BSSY.RECONVERGENT B6, `(.L_x_17058) ;  /* 0x00000ec000067945 */ /* 0x000fe20003800200 */
[----:B------:R-:W3:Y:S01]  /*0050*/  S2R R29, SR_TID.X ;  /* 0x00000000001d7919 */ /* 0x000ee20000002100 */
[----:B------:R-:W-:Y:S01]  /*0060*/  IMAD.MOV.U32 R27, RZ, RZ, RZ ;  /* 0x000000ffff1b7224 */ /* 0x000fe200078e00ff */
        /* <DEDUP_REMOVED lines=26> */
.L_x_17063:
[----:B------:R3:W5:Y:S01]  /*0210*/  LDG.E.U8 R27, desc[UR36][R4.64] ;  /* 0x00000024041b7981 */ /* 0x000762000c1e1100 */
[----:B------:R-:W-:Y:S05]  /*0220*/  BRA `(.L_x_17065) ;  /* 0x0000000c00307947 */ /* 0x000fea0003800000 */
.L_x_17062:
        /* <DEDUP_REMOVED lines=8> */
.L_x_17067:
[----:B------:R1:W5:Y:S01]  /*02b0*/  LDG.E R27, desc[UR36][R4.64] ;  /* 0x00000024041b7981 */ /* 0x000362000c1e1900 */
[----:B------:R-:W-:Y:S05]  /*02c0*/  BRA `(.L_x_17065) ;  /* 0x0000000c00087947 */ /* 0x000fea0003800000 */
.L_x_17066:
[----:B------:R2:W5:Y:S01]  /*02d0*/  LDG.E.S16 R27, desc[UR36][R4.64] ;  /* 0x00000024041b7981 */ /* 0x000562000c1e1700 */
[----:B------:R-:W-:Y:S05]  /*02e0*/  BRA `(.L_x_17065) ;  /* 0x0000000c00007947 */ /* 0x000fea0003800000 */
.L_x_17061:
        /* <DEDUP_REMOVED lines=9> */
.L_x_17069:
[----:B------:R-:W2:Y:S02]  /*0380*/  LDG.E.U16 R4, desc[UR36][R4.64] ;  /* 0x0000002404047981 */ /* 0x000ea4000c1e1500 */
[----:B--2---:R-:W-:-:S06]  /*0390*/  HADD2.F32 R27, -RZ, R4.H0_H0 ;  /* 0x20000004ff1b7230 */ /* 0x004fcc0000004100 */
[----:B------:R-:W0:Y:S01]  /*03a0*/  F2I.FTZ.TRUNC.NTZ R27, R27 ;  /* 0x0000001b001b7305 */ /* 0x000e22000021f100 */
[----:B------:R-:W-:Y:S05]  /*03b0*/  BRA `(.L_x_17065) ;  /* 0x0000000800cc7947 */ /* 0x000fea0003800000 */
.L_x_17068:
        /* <DEDUP_REMOVED lines=9> */
.L_x_17071:
[----:B------:R-:W2:Y:S02]  /*0450*/  LDG.E.U16 R4, desc[UR36][R4.64] ;  /* 0x0000002404047981 */ /* 0x000ea4000c1e1500 */
[----:B--2---:R-:W-:-:S06]  /*0460*/  HADD2.F32 R27, -RZ, R4.H0_H0 ;  /* 0x20000004ff1b7230 */ /* 0x004fcc0000004100 */
[----:B------:R-:W0:Y:S01]  /*0470*/  F2I.FTZ.TRUNC.NTZ R27, R27 ;  /* 0x0000001b001b7305 */ /* 0x000e22000021f100 */
[----:B------:R-:W-:Y:S05]  /*0480*/  BRA `(.L_x_17065) ;  /* 0x0000000800987947 */ /* 0x000fea0003800000 */
.L_x_17070:
[----:B------:R-:W2:Y:S02]  /*0490*/  LDG.E.64 R4, desc[UR36][R4.64] ;  /* 0x0000002404047981 */ /* 0x000ea4000c1e1b00 */
[----:B--2---:R0:W1:Y:S01]  /*04a0*/  F2I.F64.TRUNC R27, R4 ;  /* 0x00000004001b7311 */ /* 0x004062000030d100 */
[----:B------:R-:W-:Y:S05]  /*04b0*/  BRA `(.L_x_17065) ;  /* 0x00000008008c7947 */ /* 0x000fea0003800000 */
.L_x_17060:
        /* <DEDUP_REMOVED lines=12> */
.L_x_17074:
[----:B------:R-:W2:Y:S02]  /*0580*/  LDG.E.64 R4, desc[UR36][R4.64] ;  /* 0x0000002404047981 */ /* 0x000ea4000c1e1b00 */
[----:B--2---:R0:W1:Y:S01]  /*0590*/  F2I.F64.TRUNC R27, R4 ;  /* 0x00000004001b7311 */ /* 0x004062000030d100 */
[----:B------:R-:W-:Y:S05]  /*05a0*/  BRA `(.L_x_17065) ;  /* 0x0000000800507947 */ /* 0x000fea0003800000 */
.L_x_17073:
        /* <DEDUP_REMOVED lines=24> */
[----:B------:R0:W1:Y:S01]  /*0730*/  F2I.FTZ.TRUNC.NTZ R27, R3 ;  /* 0x00000003001b7305 */ /* 0x000062000021f100 */
[----:B------:R-:W-:Y:S05]  /*0740*/  BRA `(.L_x_17065) ;  /* 0x0000000400e87947 */ /* 0x000fea0003800000 */
.L_x_17076:
        /* <DEDUP_REMOVED lines=12> */
[----:B------:R0:W1:Y:S01]  /*0810*/  F2I.FTZ.TRUNC.NTZ R27, R0 ;  /* 0x00000000001b7305 */ /* 0x000062000021f100 */
[----:B------:R-:W-:Y:S05]  /*0820*/  BRA `(.L_x_17065) ;  /* 0x0000000400b07947 */ /* 0x000fea0003800000 */
.L_x_17075:
[----:B------:R-:W2:Y:S02]  /*0830*/  LDG.E.U16 R27, desc[UR36][R4.64] ;  /* 0x00000024041b7981 */ /* 0x000ea4000c1e1500 */
[----:B--2---:R-:W-:-:S06]  /*0840*/  IMAD.U32 R27, R27, 0x10000, RZ ;  /* 0x000100001b1b7824 */ /* 0x004fcc00078e00ff */
[----:B------:R-:W0:Y:S01]  /*0850*/  F2I.FTZ.TRUNC.NTZ R27, R27 ;  /* 0x0000001b001b7305 */ /* 0x000e22000021f100 */
[----:B------:R-:W-:Y:S05]  /*0860*/  BRA `(.L_x_17065) ;  /* 0x0000000400a07947 */ /* 0x000fea0003800000 */
.L_x_17072:
        /* <DEDUP_REMOVED lines=10> */
.L_x_17079:
        /* <DEDUP_REMOVED lines=21> */
.L_x_17083:
[----:B------:R-:W-:Y:S05]  /*0a60*/  BSYNC.RECONVERGENT B1 ;  /* 0x0000000000017941 */ /* 0x000fea0003800200 */
.L_x_17082:
[----:B------:R-:W-:Y:S01]  /*0a70*/  IMAD.SHL.U32 R0, R0, 0x100000, RZ ;  /* 0x0010000000007824 */ /* 0x000fe200078e00ff */
[----:B------:R-:W-:-:S04]  /*0a80*/  LEA R3, R3, 0x3b800000, 0x17 ;  /* 0x3b80000003037811 */ /* 0x000fc800078eb8ff */
[----:B------:R-:W-:-:S07]  /*0a90*/  LOP3.LUT R27, R3, R0, R27, 0xfe, !PT ;  /* 0x00000000031b7212 */ /* 0x000fce00078efe1b */
.L_x_17081:
[----:B------:R-:W-:Y:S05]  /*0aa0*/  BSYNC.RECONVERGENT B0 ;  /* 0x0000000000007941 */ /* 0x000fea0003800200 */
.L_x_17080:
[----:B------:R-:W0:Y:S01]  /*0ab0*/  F2I.FTZ.TRUNC.NTZ R27, R27 ;  /* 0x0000001b001b7305 */ /* 0x000e22000021f100 */
[----:B------:R-:W-:Y:S05]  /*0ac0*/  BRA `(.L_x_17065) ;  /* 0x0000000400087947 */ /* 0x000fea0003800000 */
.L_x_17078:
        /* <DEDUP_REMOVED lines=21> */
.L_x_17087:
[----:B------:R-:W-:Y:S05]  /*0c20*/  BSYNC.RECONVERGENT B1 ;  /* 0x0000000000017941 */ /* 0x000fea0003800200 */
.L_x_17086:
[----:B------:R-:W-:Y:S01]  /*0c30*/  IMAD.SHL.U32 R0, R0, 0x200000, RZ ;  /* 0x0020000000007824 */ /* 0x000fe200078e00ff */
[----:B------:R-:W-:-:S04]  /*0c40*/  LEA R3, R3, 0x37800000, 0x17 ;  /* 0x3780000003037811 */ /* 0x000fc800078eb8ff */
[----:B------:R-:W-:-:S07]  /*0c50*/  LOP3.LUT R27, R3, R0, R27, 0xfe, !PT ;  /* 0x00000000031b7212 */ /* 0x000fce00078efe1b */
.L_x_17085:
[----:B------:R-:W-:Y:S05]  /*0c60*/  BSYNC.RECONVERGENT B0 ;  /* 0x0000000000007941 */ /* 0x000fea0003800200 */
.L_x_17084:
[----:B------:R-:W0:Y:S01]  /*0c70*/  F2I.FTZ.TRUNC.NTZ R27, R27 ;  /* 0x0000001b001b7305 */ /* 0x000e22000021f100 */
[----:B------:R-:W-:Y:S05]  /*0c80*/  BRA `(.L_x_17065) ;  /* 0x0000000000987947 */ /* 0x000fea0003800000 */
.L_x_17077:
[----:B------:R-:W-:-:S09]  /*0c90*/  UISETP.NE.AND UP0, UPT, UR4, 0x1c, UPT ;  /* 0x0000001c0400788c */ /* 0x000fd2000bf05270 */
[----:B------:R-:W-:Y:S05]  /*0ca0*/  BRA.U !UP0, `(.L_x_17088) ;  /* 0x00000001088c7547 */ /* 0x000fea000b800000 */
[----:B------:R-:W-:-:S09]  /*0cb0*/  UISETP.NE.AND UP0, UPT, UR4, 0x1d, UPT ;  /* 0x0000001d0400788c */ /* 0x000fd2000bf05270 */
[----:B------:R-:W-:Y:S05]  /*0cc0*/  BRA.U !UP0, `(.L_x_17089) ;  /* 0x00000001087c7547 */ /* 0x000fea000b800000 */
[----:B------:R-:W-:-:S09]  /*0cd0*/  UISETP.NE.AND UP0, UPT, UR4, 0x2c, UPT ;  /* 0x0000002c0400788c */ /* 0x000fd2000bf05270 */
[----:B------:R-:W-:Y:S05]  /*0ce0*/  BRA.U !UP0, `(.L_x_17090) ;  /* 0x0000000108487547 */ /* 0x000fea000b800000 */
.L_x_17064:
        /* <DEDUP_REMOVED lines=16> */
.L_x_17091:
[----:B------:R-:W-:Y:S01]  /*0df0*/  IMAD.MOV.U32 R27, RZ, RZ, RZ ;  /* 0x000000ffff1b7224 */ /* 0x000fe200078e00ff */
[----:B------:R-:W-:Y:S06]  /*0e00*/  BRA `(.L_x_17065) ;  /* 0x0000000000387947 */ /* 0x000fec0003800000 */
.L_x_17090:
        /* <DEDUP_REMOVED lines=8> */
.L_x_17093:
[----:B------:R-:W-:Y:S05]  /*0e90*/  BSYNC.RECONVERGENT B0 ;  /* 0x0000000000007941 */ /* 0x000fea0003800200 */
.L_x_17092:
[----:B------:R-:W0:Y:S01]  /*0ea0*/  F2I.FTZ.TRUNC.NTZ R27, R27 ;  /* 0x0000001b001b7305 */ /* 0x000e22000021f100 */
[----:B------:R-:W-:Y:S05]  /*0eb0*/  BRA `(.L_x_17065) ;  /* 0x00000000000c7947 */ /* 0x000fea0003800000 */
.L_x_17089:
[----:B------:R0:W5:Y:S01]  /*0ec0*/  LDG.E R27, desc[UR36][R4.64] ;  /* 0x00000024041b7981 */ /* 0x000162000c1e1900 */
[----:B------:R-:W-:Y:S05]  /*0ed0*/  BRA `(.L_x_17065) ;  /* 0x0000000000047947 */ /* 0x000fea0003800000 */
.L_x_17088:
[----:B------:R0:W5:Y:S02]  /*0ee0*/  LDG.E R27, desc[UR36][R4.64] ;  /* 0x00000024041b7981 */ /* 0x000164000c1e1900 */
.L_x_17065:
[----:B------:R-:W-:-:S07]  /*0ef0*/  VIADD R29, R17, 0x80 ;  /* 0x00000080111d7836 */ /* 0x000fce0000000000 */
.L_x_17059:
[----:B------:R-:W-:Y:S05]  /*0f00*/  BSYNC.RECONVERGENT B6 ;  /* 0x0000000000067941 */ /* 0x000fea0003800200 */
.L_x_17058:
[----:B------:R-:W-:Y:S01]  /*0f10*/  ISETP.GE.AND P0, PT, R29, R22, PT ;  /* 0x000000161d00720c */ /* 0x000fe20003f06270 */
[----:B------:R-:W-:Y:S01]  /*0f20*/  BSSY.RECONVERGENT B6, `(.L_x_17094) ;  /* 0x00000e5000067945 */ /* 0x000fe20003800200 */
[----:B------:R-:W-:-:S11]  /*0f30*/  IMAD.MOV.U32 R25, RZ, RZ, RZ ;  /* 0x000000ffff197224 */ /* 0x000fd600078e00ff */
        /* <DEDUP_REMOVED lines=20> */
.L_x_17099:
[----:B------:R0:W5:Y:S01]  /*1080*/  LDG.E.U8 R25, desc[UR36][R4.64] ;  /* 0x0000002404197981 */ /* 0x000162000c1e1100 */
[----:B------:R-:W-:Y:S05]  /*1090*/  BRA `(.L_x_17101) ;  /* 0x0000000c00307947 */ /* 0x000fea0003800000 */
.L_x_17098:
        /* <DEDUP_REMOVED lines=8> */
.L_x_17103:
[----:B------:R0:W5:Y:S01]  /*1120*/  LDG.E R25, desc[UR36][R4.64] ;  /* 0x0000002404197981 */ /* 0x000162000c1e1900 */
[----:B------:R-:W-:Y:S05]  /*1130*/  BRA `(.L_x_17101) ;  /* 0x0000000c00087947 */ /* 0x000fea0003800000 */
.L_x_17102:
[----:B------:R0:W5:Y:S01]  /*1140*/  LDG.E.S16 R25, desc[UR36][R4.64] ;  /* 0x0000002404197981 */ /* 0x000162000c1e1700 */
[----:B------:R-:W-:Y:S05]  /*1150*/  BRA `(.L_x_17101) ;  /* 0x0000000c00007947 */ /* 0x000fea0003800000 */
.L_x_17097:
        /* <DEDUP_REMOVED lines=9> */
.L_x_17105:
[----:B------:R-:W2:Y:S02]  /*11f0*/  LDG.E.U16 R4, desc[UR36][R4.64] ;  /* 0x0000002404047981 */ /* 0x000ea4000c1e1500 */
[----:B--2---:R-:W-:-:S06]  /*1200*/  HADD2.F32 R25, -RZ, R4.H0_H0 ;  /* 0x20000004ff197230 */ /* 0x004fcc0000004100 */
[----:B------:R-:W0:Y:S01]  /*1210*/  F2I.FTZ.TRUNC.NTZ R25, R25 ;  /* 0x0000001900197305 */ /* 0x000e22000021f100 */
[----:B------:R-:W-:Y:S05]  /*1220*/  BRA `(.L_x_17101) ;  /* 0x0000000800cc7947 */ /* 0x000fea0003800000 */
.L_x_17104:
        /* <DEDUP_REMOVED lines=9> */
.L_x_17107:
[----:B------:R-:W2:Y:S02]  /*12c0*/  LDG.E.U16 R4, desc[UR36][R4.64] ;  /* 0x0000002404047981 */ /* 0x000ea4000c1e1500 */
[----:B--2---:R-:W-:-:S06]  /*12d0*/  HADD2.F32 R25, -RZ, R4.H0_H0 ;  /* 0x20000004ff197230 */ /* 0x004fcc0000004100 */
[----:B------:R-:W0:Y:S01]  /*12e0*/  F2I.FTZ.TRUNC.NTZ R25, R25 ;  /* 0x0000001900197305 */ /* 0x000e22000021f100 */
[----:B------:R-:W-:Y:S05]  /*12f0*/  BRA `(.L_x_17101) ;  /* 0x0000000800987947 */ /* 0x000fea0003800000 */
.L_x_17106:
[----:B------:R-:W2:Y:S02]  /*1300*/  LDG.E.64 R4, desc[UR36][R4.64] ;  /* 0x0000002404047981 */ /* 0x000ea4000c1e1b00 */
[----:B--2---:R0:W1:Y:S01]  /*1310*/  F2I.F64.TRUNC R25, R4 ;  /* 0x0000000400197311 */ /* 0x004062000030d100 */
[----:B------:R-:W-:Y:S05]  /*1320*/  BRA `(.L_x_17101) ;  /* 0x00000008008c7947 */ /* 0x000fea0003800000 */
.L_x_17096:
        /* <DEDUP_REMOVED lines=12> */
.L_x_17110:
[----:B------:R-:W2:Y:S02]  /*13f0*/  LDG.E.64 R4, desc[UR36][R4.64] ;  /* 0x0000002404047981 */ /* 0x000ea4000c1e1b00 */
[----:B--2---:R0:W1:Y:S01]  /*1400*/  F2I.F64.TRUNC R25, R4 ;  /* 0x0000000400197311 */ /* 0x004062000030d100 */
[----:B------:R-:W-:Y:S05]  /*1410*/  BRA `(.L_x_17101) ;  /* 0x0000000800507947 */ /* 0x000fea0003800000 */
.L_x_17109:
        /* <DEDUP_REMOVED lines=26> */
.L_x_17112:
        /* <DEDUP_REMOVED lines=12> */
[----:B------:R2:W3:Y:S01]  /*1680*/  F2I.FTZ.TRUNC.NTZ R25, R0 ;  /* 0x0000000000197305 */ /* 0x0004e2000021f100 */
[----:B------:R-:W-:Y:S05]  /*1690*/  BRA `(.L_x_17101) ;  /* 0x0000000400b07947 */ /* 0x000fea0003800000 */
.L_x_17111:
[----:B------:R-:W2:Y:S02]  /*16a0*/  LDG.E.U16 R25, desc[UR36][R4.64] ;  /* 0x0000002404197981 */ /* 0x000ea4000c1e1500 */
[----:B--2---:R-:W-:-:S06]  /*16b0*/  IMAD.U32 R25, R25, 0x10000, RZ ;  /* 0x0001000019197824 */ /* 0x004fcc00078e00ff */
[----:B------:R-:W4:Y:S01]  /*16c0*/  F2I.FTZ.TRUNC.NTZ R25, R25 ;  /* 0x0000001900197305 */ /* 0x000f22000021f100 */
[----:B------:R-:W-:Y:S05]  /*16d0*/  BRA `(.L_x_17101) ;  /* 0x0000000400a07947 */ /* 0x000fea0003800000 */
.L_x_17108:
        /* <DEDUP_REMOVED lines=10> */
.L_x_17115:
        /* <DEDUP_REMOVED lines=21> */
.L_x_17119:
[----:B------:R-:W-:Y:S05]  /*18d0*/  BSYNC.RECONVERGENT B1 ;  /* 0x0000000000017941 */ /* 0x000fea0003800200 */
.L_x_17118:
[----:B------:R-:W-:Y:S01]  /*18e0*/  IMAD.SHL.U32 R0, R0, 0x100000, RZ ;  /* 0x0010000000007824 */ /* 0x000fe200078e00ff */
[----:B------:R-:W-:-:S04]  /*18f0*/  LEA R3, R3, 0x3b800000, 0x17 ;  /* 0x3b80000003037811 */ /* 0x000fc800078eb8ff */
[----:B------:R-:W-:-:S07]  /*1900*/  LOP3.LUT R25, R3, R0, R25, 0xfe, !PT ;  /* 0x0000000003197212 */ /* 0x000fce00078efe19 */
.L_x_17117:
[----:B------:R-:W-:Y:S05]  /*1910*/  BSYNC.RECONVERGENT B0 ;  /* 0x0000000000007941 */ /* 0x000fea0003800200 */
.L_x_17116:
[----:B------:R-:W0:Y:S01]  /*1920*/  F2I.FTZ.TRUNC.NTZ R25, R25 ;  /* 0x0000001900197305 */ /* 0x000e22000021f100 */
[----:B------:R-:W-:Y:S05]  /*1930*/  BRA `(.L_x_17101) ;  /* 0x0000000400087947 */ /* 0x000fea0003800000 */
.L_x_17114:
        /* <DEDUP_REMOVED lines=21> */
.L_x_17123:
[----:B------:R-:W-:Y:S05]  /*1a90*/  BSYNC.RECONVERGENT B1 ;  /* 0x0000000000017941 */ /* 0x000fea0003800200 */
.L_x_17122:
[----:B------:R-:W-:Y:S01]  /*1aa0*/  IMAD.SHL.U32 R0, R0, 0x200000, RZ ;  /* 0x0020000000007824 */ /* 0x000fe200078e00ff */
[----:B------:R-:W-:-:S04]  /*1ab0*/  LEA R3, R3, 0x37800000, 0x17 ;  /* 0x3780000003037811 */ /* 0x000fc800078eb8ff */
[----:B------:R-:W-:-:S07]  /*1ac0*/  LOP3.LUT R25, R3, R0, R25, 0xfe, !PT ;  /* 0x0000000003197212 */ /* 0x000fce00078efe19 */
.L_x_17121:
[----:B------:R-:W-:Y:S05]  /*1ad0*/  BSYNC.RECONVERGENT B0 ;  /* 0x0000000000007941 */ /* 0x000fea0003800200 */
.L_x_17120:
[----:B------:R-:W0:Y:S01]  /*1ae0*/  F2I.FTZ.TRUNC.NTZ R25, R25 ;  /* 0x0000001900197305 */ /* 0x000e22000021f100 */
[----:B------:R-:W-:Y:S05]  /*1af0*/  BRA `(.L_x_17101) ;  /* 0x0000000000987947 */ /* 0x000fea0003800000 */
.L_x_17113:
        /* <DEDUP_REMOVED lines=14> */
.L_x_17127:
[----:B------:R-:W-:Y:S05]  /*1be0*/  BSYNC.RECONVERGENT B0 ;  /* 0x0000000000007941 */ /* 0x000fea0003800200 */
.L_x_17126:
[----:B------:R-:W0:Y:S01]  /*1bf0*/  F2I.FTZ.TRUNC.NTZ R25, R25 ;  /* 0x0000001900197305 */ /* 0x000e22000021f100 */
[----:B------:R-:W-:Y:S05]  /*1c00*/  BRA `(.L_x_17101) ;  /* 0x0000000000547947 */ /* 0x000fea0003800000 */
.L_x_17100:
        /* <DEDUP_REMOVED lines=16> */
.L_x_17128:
[----:B------:R-:W-:Y:S01]  /*1d10*/  IMAD.MOV.U32 R25, RZ, RZ, RZ ;  /* 0x000000ffff197224 */ /* 0x000fe200078e00ff */
[----:B------:R-:W-:Y:S06]  /*1d20*/  BRA `(.L_x_17101) ;  /* 0x00000000000c7947 */ /* 0x000fec0003800000 */
.L_x_17125:
[----:B------:R0:W5:Y:S01]  /*1d30*/  LDG.E R25, desc[UR36][R4.64] ;  /* 0x0000002404197981 */ /* 0x000162000c1e1900 */
[----:B------:R-:W-:Y:S05]  /*1d40*/  BRA `(.L_x_17101) ;  /* 0x0000000000047947 */ /* 0x000fea0003800000 */
.L_x_17124:
[----:B------:R0:W5:Y:S02]  /*1d50*/  LDG.E R25, desc[UR36][R4.64] ;  /* 0x0000002404197981 */ /* 0x000164000c1e1900 */
.L_x_17101:
[----:B------:R-:W-:-:S07]  /*1d60*/  VIADD R29, R29, 0x80 ;  /* 0x000000801d1d7836 */ /* 0x000fce0000000000 */
.L_x_17095:
[----:B------:R-:W-:Y:S05]  /*1d70*/  BSYNC.RECONVERGENT B6 ;  /* 0x0000000000067941 */ /* 0x000fea0003800200 */
.L_x_17094:
        /* <DEDUP_REMOVED lines=23> */
.L_x_17134:
[----:B------:R0:W5:Y:S01]  /*1ef0*/  LDG.E.U8 R23, desc[UR36][R4.64] ;  /* 0x0000002404177981 */ /* 0x000162000c1e1100 */
[----:B------:R-:W-:Y:S05]  /*1f00*/  BRA `(.L_x_17136) ;  /* 0x0000000c00307947 */ /* 0x000fea0003800000 */
.L_x_17133:
        /* <DEDUP_REMOVED lines=8> */
.L_x_17138:
[----:B------:R0:W5:Y:S01]  /*1f90*/  LDG.E R23, desc[UR36][R4.64] ;  /* 0x0000002404177981 */ /* 0x000162000c1e1900 */
[----:B------:R-:W-:Y:S05]  /*1fa0*/  BRA `(.L_x_17136) ;  /* 0x0000000c00087947 */ /* 0x000fea0003800000 */
.L_x_17137:
[----:B------:R0:W5:Y:S01]  /*1fb0*/  LDG.E.S16 R23, desc[UR36][R4.64] ;  /* 0x0000002404177981 */ /* 0x000162000c1e1700 */
[----:B------:R-:W-:Y:S05]  /*1fc0*/  BRA `(.L_x_17136) ;  /* 0x0000000c00007947 */ /* 0x000fea0003800000 */
.L_x_17132:
        /* <DEDUP_REMOVED lines=9> */
.L_x_17140:
[----:B------:R-:W2:Y:S02]  /*2060*/  LDG.E.U16 R4, desc[UR36][R4.64] ;  /* 0x0000002404047981 */ /* 0x000ea4000c1e1500 */
[----:B--2---:R-:W-:-:S06]  /*2070*/  HADD2.F32 R23, -RZ, R4.H0_H0 ;  /* 0x20000004ff177230 */ /* 0x004fcc0000004100 */
[----:B------:R-:W0:Y:S01]  /*2080*/  F2I.FTZ.TRUNC.NTZ R23, R23 ;  /* 0x0000001700177305 */ /* 0x000e22000021f100 */
[----:B------:R-:W-:Y:S05]  /*2090*/  BRA `(.L_x_17136) ;  /* 0x0000000800cc7947 */ /* 0x000fea0003800000 */
.L_x_17139:
        /* <DEDUP_REMOVED lines=9> */
.L_x_17142:
[----:B------:R-:W2:Y:S02]  /*2130*/  LDG.E.U16 R4, desc[UR36][R4.64] ;  /* 0x0000002404047981 */ /* 0x000ea4000c1e1500 */
[----:B--2---:R-:W-:-:S06]  /*2140*/  HADD2.F32 R23, -RZ, R4.H0_H0 ;  /* 0x20000004ff177230 */ /* 0x004fcc0000004100 */
[----:B------:R-:W0:Y:S01]  /*2150*/  F2I.FTZ.TRUNC.NTZ R23, R23 ;  /* 0x0000001700177305 */ /* 0x000e22000021f100 */
[----:B------:R-:W-:Y:S05]  /*2160*/  BRA `(.L_x_17136) ;  /* 0x0000000800987947 */ /* 0x000fea0003800000 */
.L_x_17141:
[----:B------:R-:W2:Y:S02]  /*2170*/  LDG.E.64 R4, desc[UR36][R4.64] ;  /* 0x0000002404047981 */ /* 0x000ea4000c1e1b00 */
[----:B--2---:R0:W1:Y:S01]  /*2180*/  F2I.F64.TRUNC R23, R4 ;  /* 0x0000000400177311 */ /* 0x004062000030d100 */
[----:B------:R-:W-:Y:S05]  /*2190*/  BRA `(.L_x_17136) ;  /* 0x00000008008c7947 */ /* 0x000fea0003800000 */
.L_x_17131:
        /* <DEDUP_REMOVED lines=12> */
.L_x_17145:
[----:B------:R-:W2:Y:S02]  /*2260*/  LDG.E.64 R4, desc[UR36][R4.64] ;  /* 0x0000002404047981 */ /* 0x000ea4000c1e1b00 */
[----:B--2---:R0:W1:Y:S01]  /*2270*/  F2I.F64.TRUNC R23, R4 ;  /* 0x0000000400177311 */ /* 0x004062000030d100 */
[----:B------:R-:W-:Y:S05]  /*2280*/  BRA `(.L_x_17136) ;  /* 0x0000000800507947 */ /* 0x000fea0003800000 */
.L_x_17144:
        /* <DEDUP_REMOVED lines=26> */
.L_x_17147:
        /* <DEDUP_REMOVED lines=12> */
[----:B------:R0:W1:Y:S01]  /*24f0*/  F2I.FTZ.TRUNC.NTZ R23, R0 ;  /* 0x0000000000177305 */ /* 0x000062000021f100 */
[----:B------:R-:W-:Y:S05]  /*2500*/  BRA `(.L_x_17136) ;  /* 0x0000000400b07947 */ /* 0x000fea0003800000 */
.L_x_17146:
[----:B------:R-:W2:Y:S02]  /*2510*/  LDG.E.U16 R23, desc[UR36][R4.64] ;  /* 0x0000002404177981 */ /* 0x000ea4000c1e1500 */
[----:B--2---:R-:W-:-:S06]  /*2520*/  IMAD.U32 R23, R23, 0x10000, RZ ;  /* 0x0001000017177824 */ /* 0x004fcc00078e00ff */
[----:B------:R-:W0:Y:S01]  /*2530*/  F2I.FTZ.TRUNC.NTZ R23, R23 ;  /* 0x0000001700177305 */ /* 0x000e22000021f100 */
[----:B------:R-:W-:Y:S05]  /*2540*/  BRA `(.L_x_17136) ;  /* 0x0000000400a07947 */ /* 0x000fea0003800000 */
.L_x_17143:
        /* <DEDUP_REMOVED lines=10> */
.L_x_17150:
        /* <DEDUP_REMOVED lines=21> */
.L_x_17154:
[----:B------:R-:W-:Y:S05]  /*2740*/  BSYNC.RECONVERGENT B1 ;  /* 0x0000000000017941 */ /* 0x000fea0003800200 */
.L_x_17153:
[----:B------:R-:W-:Y:S01]  /*2750*/  IMAD.SHL.U32 R0, R0, 0x100000, RZ ;  /* 0x0010000000007824 */ /* 0x000fe200078e00ff */
[----:B------:R-:W-:-:S04]  /*2760*/  LEA R3, R3, 0x3b800000, 0x17 ;  /* 0x3b80000003037811 */ /* 0x000fc800078eb8ff */
[----:B------:R-:W-:-:S07]  /*2770*/  LOP3.LUT R23, R3, R0, R23, 0xfe, !PT ;  /* 0x0000000003177212 */ /* 0x000fce00078efe17 */
.L_x_17152:
[----:B------:R-:W-:Y:S05]  /*2780*/  BSYNC.RECONVERGENT B0 ;  /* 0x0000000000007941 */ /* 0x000fea0003800200 */
.L_x_17151:
[----:B------:R-:W1:Y:S01]  /*2790*/  F2I.FTZ.TRUNC.NTZ R23, R23 ;  /* 0x0000001700177305 */ /* 0x000e62000021f100 */
[----:B------:R-:W-:Y:S05]  /*27a0*/  BRA `(.L_x_17136) ;  /* 0x0000000400087947 */ /* 0x000fea0003800000 */
.L_x_17149:
        /* <DEDUP_REMOVED lines=21> */
.L_x_17158:
[----:B------:R-:W-:Y:S05]  /*2900*/  BSYNC.RECONVERGENT B1 ;  /* 0x0000000000017941 */ /* 0x000fea0003800200 */
.L_x_17157:
[----:B------:R-:W-:Y:S01]  /*2910*/  IMAD.SHL.U32 R0, R0, 0x200000, RZ ;  /* 0x0020000000007824 */ /* 0x000fe200078e00ff */
[----:B------:R-:W-:-:S04]  /*2920*/  LEA R3, R3, 0x37800000, 0x17 ;  /* 0x3780000003037811 */ /* 0x000fc800078eb8ff */
[----:B------:R-:W-:-:S07]  /*2930*/  LOP3.LUT R23, R3, R0, R23, 0xfe, !PT ;  /* 0x0000000003177212 */ /* 0x000fce00078efe17 */
.L_x_17156:
[----:B------:R-:W-:Y:S05]  /*2940*/  BSYNC.RECONVERGENT B0 ;  /* 0x0000000000007941 */ /* 0x000fea0003800200 */
.L_x_17155:
[----:B------:R-:W2:Y:S01]  /*2950*/  F2I.FTZ.TRUNC.NTZ R23, R23 ;  /* 0x0000001700177305 */ /* 0x000ea2000021f100 */
[----:B------:R-:W-:Y:S05]  /*2960*/  BRA `(.L_x_17136) ;  /* 0x0000000000987947 */ /* 0x000fea0003800000 */
.L_x_17148:
        /* <DEDUP_REMOVED lines=14> */
.L_x_17162:
[----:B------:R-:W-:Y:S05]  /*2a50*/  BSYNC.RECONVERGENT B0 ;  /* 0x0000000000007941 */ /* 0x000fea0003800200 */
.L_x_17161:
[----:B------:R-:W4:Y:S01]  /*2a60*/  F2I.FTZ.TRUNC.NTZ R23, R23 ;  /* 0x0000001700177305 */ /* 0x000f22000021f100 */
[----:B------:R-:W-:Y:S05]  /*2a70*/  BRA `(.L_x_17136) ;  /* 0x0000000000547947 */ /* 0x000fea0003800000 */
.L_x_17135:
        /* <DEDUP_REMOVED lines=16> */
.L_x_17163:
[----:B------:R-:W-:Y:S01]  /*2b80*/  IMAD.MOV.U32 R23, RZ, RZ, RZ ;  /* 0x000000ffff177224 */ /* 0x000fe200078e00ff */
[----:B------:R-:W-:Y:S06]  /*2b90*/  BRA `(.L_x_17136) ;  /* 0x00000000000c7947 */ /* 0x000fec0003800000 */
.L_x_17160:
[----:B------:R0:W5:Y:S01]  /*2ba0*/  LDG.E R23, desc[UR36][R4.64] ;  /* 0x0000002404177981 */ /* 0x000162000c1e1900 */
[----:B------:R-:W-:Y:S05]  /*2bb0*/  BRA `(.L_x_17136) ;  /* 0x0000000000047947 */ /* 0x000fea0003800000 */
.L_x_17159:
[----:B------:R3:W5:Y:S02]  /*2bc0*/  LDG.E R23, desc[UR36][R4.64] ;  /* 0x0000002404177981 */ /* 0x000764000c1e1900 */
.L_x_17136:
[----:B------:R-:W-:-:S07]  /*2bd0*/  VIADD R29, R29, 0x80 ;  /* 0x000000801d1d7836 */ /* 0x000fce0000000000 */
.L_x_17130:
[----:B------:R-:W-:Y:S05]  /*2be0*/  BSYNC.RECONVERGENT B6 ;  /* 0x0000000000067941 */ /* 0x000fea0003800200 */
.L_x_17129:
        /* <DEDUP_REMOVED lines=23> */
.L_x_17169:
[----:B------:R0:W5:Y:S01]  /*2d60*/  LDG.E.U8 R19, desc[UR36][R4.64] ;  /* 0x0000002404137981 */ /* 0x000162000c1e1100 */
[----:B------:R-:W-:Y:S05]  /*2d70*/  BRA `(.L_x_17165) ;  /* 0x0000000c002c7947 */ /* 0x000fea0003800000 */
.L_x_17168:
        /* <DEDUP_REMOVED lines=8> */
.L_x_17172:
[----:B------:R0:W5:Y:S01]  /*2e00*/  LDG.E R19, desc[UR36][R4.64] ;  /* 0x0000002404137981 */ /* 0x000162000c1e1900 */
[----:B------:R-:W-:Y:S05]  /*2e10*/  BRA `(.L_x_17165) ;  /* 0x0000000c00047947 */ /* 0x000fea0003800000 */
.L_x_17171:
[----:B------:R0:W5:Y:S01]  /*2e20*/  LDG.E.S16 R19, desc[UR36][R4.64] ;  /* 0x0000002404137981 */ /* 0x000162000c1e1700 */
[----:B------:R-:W-:Y:S05]  /*2e30*/  BRA `(.L_x_17165) ;  /* 0x0000000800fc7947 */ /* 0x000fea0003800000 */
.L_x_17167:
        /* <DEDUP_REMOVED lines=9> */
.L_x_17174:
[----:B------:R-:W2:Y:S02]  /*2ed0*/  LDG.E.U16 R4, desc[UR36][R4.64] ;  /* 0x0000002404047981 */ /* 0x000ea4000c1e1500 */
[----:B--2---:R-:W-:-:S06]  /*2ee0*/  HADD2.F32 R19, -RZ, R4.H0_H0 ;  /* 0x20000004ff137230 */ /* 0x004fcc0000004100 */
[----:B------:R-:W0:Y:S01]  /*2ef0*/  F2I.FTZ.TRUNC.NTZ R19, R19 ;  /* 0x0000001300137305 */ /* 0x000e22000021f100 */
[----:B------:R-:W-:Y:S05]  /*2f00*/  BRA `(.L_x_17165) ;  /* 0x0000000800c87947 */ /* 0x000fea0003800000 */
.L_x_17173:
        /* <DEDUP_REMOVED lines=9> */
.L_x_17176:
[----:B------:R-:W2:Y:S02]  /*2fa0*/  LDG.E.U16 R4, desc[UR36][R4.64] ;  /* 0x0000002404047981 */ /* 0x000ea4000c1e1500 */
[----:B--2---:R-:W-:-:S06]  /*2fb0*/  HADD2.F32 R19, -RZ, R4.H0_H0 ;  /* 0x20000004ff137230 */ /* 0x004fcc0000004100 */
[----:B------:R-:W0:Y:S01]  /*2fc0*/  F2I.FTZ.TRUNC.NTZ R19, R19 ;  /* 0x0000001300137305 */ /* 0x000e22000021f100 */
[----:B------:R-:W-:Y:S05]  /*2fd0*/  BRA `(.L_x_17165) ;  /* 0x0000000800947947 */ /* 0x000fea0003800000 */
.L_x_17175:
[----:B------:R-:W2:Y:S02]  /*2fe0*/  LDG.E.64 R4, desc[UR36][R4.64] ;  /* 0x0000002404047981 */ /* 0x000ea4000c1e1b00 */
[----:B--2---:R0:W1:Y:S01]  /*2ff0*/  F2I.F64.TRUNC R19, R4 ;  /* 0x0000000400137311 */ /* 0x004062000030d100 */
[----:B------:R-:W-:Y:S05]  /*3000*/  BRA `(.L_x_17165) ;  /* 0x0000000800887947 */ /* 0x000fea0003800000 */
.L_x_17166:
        /* <DEDUP_REMOVED lines=12> */
.L_x_17179:
[----:B------:R-:W2:Y:S02]  /*30d0*/  LDG.E.64 R4, desc[UR36][R4.64] ;  /* 0x0000002404047981 */ /* 0x000ea4000c1e1b00 */
[----:B--2---:R0:W1:Y:S01]  /*30e0*/  F2I.F64.TRUNC R19, R4 ;  /* 0x0000000400137311 */ /* 0x004062000030d100 */
[----:B------:R-:W-:Y:S05]  /*30f0*/  BRA `(.L_x_17165) ;  /* 0x00000008004c7947 */ /* 0x000fea0003800000 */
.L_x_17178:
        /* <DEDUP_REMOVED lines=26> */
.L_x_17181:
        /* <DEDUP_REMOVED lines=14> */
.L_x_17180:
[----:B------:R-:W2:Y:S02]  /*3380*/  LDG.E.U16 R19, desc[UR36][R4.64] ;  /* 0x0000002404137981 */ /* 0x000ea4000c1e1500 */
[----:B--2---:R-:W-:-:S06]  /*3390*/  IMAD.U32 R19, R19, 0x10000, RZ ;  /* 0x0001000013137824 */ /* 0x004fcc00078e00ff */
[----:B------:R-:W0:Y:S01]  /*33a0*/  F2I.FTZ.TRUNC.NTZ R19, R19 ;  /* 0x0000001300137305 */ /* 0x000e22000021f100 */
[----:B------:R-:W-:Y:S05]  /*33b0*/  BRA `(.L_x_17165) ;  /* 0x00000004009c7947 */ /* 0x000fea0003800000 */
.L_x_17177:
        /* <DEDUP_REMOVED lines=10> */
.L_x_17184:
        /* <DEDUP_REMOVED lines=21> */
.L_x_17188:
[----:B------:R-:W-:Y:S05]  /*35b0*/  BSYNC.RECONVERGENT B1 ;  /* 0x0000000000017941 */ /* 0x000fea0003800200 */
.L_x_17187:
[----:B------:R-:W-:Y:S01]  /*35c0*/  IMAD.SHL.U32 R0, R0, 0x100000, RZ ;  /* 0x0010000000007824 */ /* 0x000fe200078e00ff */
[----:B------:R-:W-:-:S04]  /*35d0*/  LEA R3, R3, 0x3b800000, 0x17 ;  /* 0x3b80000003037811 */ /* 0x000fc800078eb8ff */
[----:B------:R-:W-:-:S07]  /*35e0*/  LOP3.LUT R19, R3, R0, R19, 0xfe, !PT ;  /* 0x0000000003137212 */ /* 0x000fce00078efe13 */
.L_x_17186:
[----:B------:R-:W-:Y:S05]  /*35f0*/  BSYNC.RECONVERGENT B0 ;  /* 0x0000000000007941 */ /* 0x000fea0003800200 */
.L_x_17185:
[----:B------:R-:W0:Y:S01]  /*3600*/  F2I.FTZ.TRUNC.NTZ R19, R19 ;  /* 0x0000001300137305 */ /* 0x000e22000021f100 */
[----:B------:R-:W-:Y:S05]  /*3610*/  BRA `(.L_x_17165) ;  /* 0x0000000400047947 */ /* 0x000fea0003800000 */
.L_x_17183:
        /* <DEDUP_REMOVED lines=21> */
.L_x_17192:
[----:B------:R-:W-:Y:S05]  /*3770*/  BSYNC.RECONVERGENT B1 ;  /* 0x0000000000017941 */ /* 0x000fea0003800200 */
.L_x_17191:
[----:B------:R-:W-:Y:S01]  /*3780*/  IMAD.SHL.U32 R0, R0, 0x200000, RZ ;  /* 0x0020000000007824 */ /* 0x000fe200078e00ff */
[----:B------:R-:W-:-:S04]  /*3790*/  LEA R3, R3, 0x37800000, 0x17 ;  /* 0x3780000003037811 */ /* 0x000fc800078eb8ff */
[----:B------:R-:W-:-:S07]  /*37a0*/  LOP3.LUT R19, R3, R0, R19, 0xfe, !PT ;  /* 0x0000000003137212 */ /* 0x000fce00078efe13 */
.L_x_17190:
[----:B------:R-:W-:Y:S05]  /*37b0*/  BSYNC.RECONVERGENT B0 ;  /* 0x0000000000007941 */ /* 0x000fea0003800200 */
.L_x_17189:
[----:B------:R-:W0:Y:S01]  /*37c0*/  F2I.FTZ.TRUNC.NTZ R19, R19 ;  /* 0x0000001300137305 */ /* 0x000e22000021f100 */
[----:B------:R-:W-:Y:S05]  /*37d0*/  BRA `(.L_x_17165) ;  /* 0x0000000000947947 */ /* 0x000fea0003800000 */
.L_x_17182:
        /* <DEDUP_REMOVED lines=14> */
.L_x_17196:
[----:B------:R-:W-:Y:S05]  /*38c0*/  BSYNC.RECONVERGENT B0 ;  /* 0x0000000000007941 */ /* 0x000fea0003800200 */
.L_x_17195:
[----:B------:R-:W0:Y:S01]  /*38d0*/  F2I.FTZ.TRUNC.NTZ R19, R19 ;  /* 0x0000001300137305 */ /* 0x000e22000021f100 */
[----:B------:R-:W-:Y:S05]  /*38e0*/  BRA `(.L_x_17165) ;  /* 0x0000000000507947 */ /* 0x000fea0003800000 */
.L_x_17170:
        /* <DEDUP_REMOVED lines=16> */
.L_x_17197:
[----:B------:R-:W-:Y:S05]  /*39f0*/  BRA `(.L_x_17165) ;  /* 0x00000000000c7947 */ /* 0x000fea0003800000 */
.L_x_17194:
[----:B------:R0:W5:Y:S01]  /*3a00*/  LDG.E R19, desc[UR36][R4.64] ;  /* 0x0000002404137981 */ /* 0x000162000c1e1900 */
[----:B------:R-:W-:Y:S05]  /*3a10*/  BRA `(.L_x_17165) ;  /* 0x0000000000047947 */ /* 0x000fea0003800000 */
.L_x_17193:
[----:B------:R0:W5:Y:S02]  /*3a20*/  LDG.E R19, desc[UR36][R4.64] ;  /* 0x0000002404137981 */ /* 0x000164000c1e1900 */
.L_x_17165:
[----:B------:R-:W-:Y:S05]  /*3a30*/  BSYNC.RECONVERGENT B6 ;  /* 0x0000000000067941 */ /* 0x000fea0003800200 */
.L_x_17164:
[----:B0-2---:R-:W0:Y:S01]  /*3a40*/  LDC R0, c[0x0][0x388] ;  /* 0x0000e200ff007b82 */ /* 0x005e220000000800 */
[----:B------:R-:W-:Y:S01]  /*3a50*/  BSSY.RECONVERGENT B0, `(.L_x_17198) ;  /* 0x0000073000007945 */ /* 0x000fe20003800200 */
[----:B0-----:R-:W-:-:S13]  /*3a60*/  ISETP.GT.AND P0, PT, R0, -0x1, PT ;  /* 0xffffffff0000780c */ /* 0x001fda0003f04270 */
[----:B------:R-:W-:Y:S05]  /*3a70*/  @P0 BRA `(.L_x_17199) ;  /* 0x0000000000bc0947 */ /* 0x000fea0003800000 */
[CC--:B------:R-:W-:Y:S01]  /*3a80*/  ISETP.GE.AND P4, PT, R17.reuse, R22.reuse, PT ;  /* 0x000000161100720c */ /* 0x0c0fe20003f86270 */
[C---:B------:R-:W-:Y:S01]  /*3a90*/  VIADD R7, R17.reuse, 0x80 ;  /* 0x0000008011077836 */ /* 0x040fe20000000000 */
[----:B------:R-:W-:Y:S01]  /*3aa0*/  LOP3.LUT R0, R0, 0x1, RZ, 0xc0, !PT ;  /* 0x0000000100007812 */ /* 0x000fe200078ec0ff */
[C---:B------:R-:W-:Y:S01]  /*3ab0*/  VIADD R3, R17.reuse, 0x100 ;  /* 0x0000010011037836 */ /* 0x040fe20000000000 */
[----:B------:R-:W-:Y:S01]  /*3ac0*/  BSSY.RECONVERGENT B1, `(.L_x_17200) ;  /* 0x000000f000017945 */ /* 0x000fe20003800200 */
[----:B-1-34-:R-:W-:Y:S01]  /*3ad0*/  VIADD R5, R17, 0x180 ;  /* 0x0000018011057836 */ /* 0x01afe20000000000 */
[----:B------:R-:W-:Y:S01]  /*3ae0*/  ISETP.NE.U32.AND P3, PT, R0, 0x1, PT ;  /* 0x000000010000780c */ /* 0x000fe20003f65070 */
[----:B------:R-:W-:Y:S01]  /*3af0*/  IMAD.MOV.U32 R0, RZ, RZ, 0x1 ;  /* 0x00000001ff007424 */ /* 0x000fe200078e00ff */
[-C--:B------:R-:W-:Y:S02]  /*3b00*/  ISETP.GE.AND P0, PT, R7, R22.reuse, PT ;  /* 0x000000160700720c */ /* 0x080fe40003f06270 */
[----:B------:R-:W-:-:S02]  /*3b10*/  ISETP.GE.AND P1, PT, R3, R22, PT ;  /* 0x000000160300720c */ /* 0x000fc40003f26270 */
[----:B------:R-:W-:Y:S02]  /*3b20*/  ISETP.GE.AND P2, PT, R5, R22, PT ;  /* 0x000000160500720c */ /* 0x000fe40003f46270 */
[----:B------:R-:W-:Y:S01]  /*3b30*/  SEL R0, R0, 0xffffffff, P3 ;  /* 0xffffffff00007807 */ /* 0x000fe20001800000 */
[----:B------:R-:W-:Y:S10]  /*3b40*/  @P4 BRA `(.L_x_17201) ;  /* 0x0000000000184947 */ /* 0x000ff40003800000 */
[----:B-----5:R-:W-:Y:S01]  /*3b50*/  ISETP.NE.AND P3, PT, R27, 0x1, PT ;  /* 0x000000011b00780c */ /* 0x020fe20003f65270 */
[----:B------:R-:W-:-:S12]  /*3b60*/  IMAD.MOV.U32 R4, RZ, RZ, R27 ;  /* 0x000000ffff047224 */ /* 0x000fd800078e001b */
[----:B------:R-:W-:Y:S05]  /*3b70*/  @!P3 BRA `(.L_x_17201) ;  /* 0x00000000000cb947 */ /* 0x000fea0003800000 */
[----:B------:R-:W-:Y:S01]  /*3b80*/  ISETP.NE.AND P3, PT, R27, -0x1, PT ;  /* 0xffffffff1b00780c */ /* 0x000fe20003f65270 */
[----:B------:R-:W-:-:S12]  /*3b90*/  IMAD.MOV.U32 R4, RZ, RZ, R0 ;  /* 0x000000ffff047224 */ /* 0x000fd800078e0000 */
[----:B------:R-:W-:-:S07]  /*3ba0*/  @P3 IMAD.MOV.U32 R4, RZ, RZ, RZ ;  /* 0x000000ffff043224 */ /* 0x000fce00078e00ff */
.L_x_17201:
[----:B------:R-:W-:Y:S05]  /*3bb0*/  BSYNC.RECONVERGENT B1 ;  /* 0x0000000000017941 */ /* 0x000fea0003800200 */
.L_x_17200:
[----:B------:R-:W-:Y:S04]  /*3bc0*/  BSSY.RECONVERGENT B1, `(.L_x_17202) ;  /* 0x0000008000017945 */ /* 0x000fe80003800200 */
[----:B------:R-:W-:Y:S05]  /*3bd0*/  @P0 BRA `(.L_x_17203) ;  /* 0x0000000000180947 */ /* 0x000fea0003800000 */
[----:B-----5:R-:W-:Y:S01]  /*3be0*/  ISETP.NE.AND P0, PT, R25, 0x1, PT ;  /* 0x000000011900780c */ /* 0x020fe20003f05270 */
[----:B------:R-:W-:-:S12]  /*3bf0*/  IMAD.MOV.U32 R24, RZ, RZ, R25 ;  /* 0x000000ffff187224 */ /* 0x000fd800078e0019 */
[----:B------:R-:W-:Y:S05]  /*3c00*/  @!P0 BRA `(.L_x_17203) ;  /* 0x00000000000c8947 */ /* 0x000fea0003800000 */
[----:B------:R-:W-:Y:S01]  /*3c10*/  ISETP.NE.AND P0, PT, R25, -0x1, PT ;  /* 0xffffffff1900780c */ /* 0x000fe20003f05270 */
[----:B------:R-:W-:-:S12]  /*3c20*/  IMAD.MOV.U32 R24, RZ, RZ, R0 ;  /* 0x000000ffff187224 */ /* 0x000fd800078e0000 */
[----:B------:R-:W-:-:S07]  /*3c30*/  @P0 IMAD.MOV.U32 R24, RZ, RZ, RZ ;  /* 0x000000ffff180224 */ /* 0x000fce00078e00ff */
.L_x_17203:
[----:B------:R-:W-:Y:S05]  /*3c40*/  BSYNC.RECONVERGENT B1 ;  /* 0x0000000000017941 */ /* 0x000fea0003800200 */
.L_x_17202:
        /* <DEDUP_REMOVED lines=8> */
.L_x_17205:
[----:B------:R-:W-:Y:S05]  /*3cd0*/  BSYNC.RECONVERGENT B1 ;  /* 0x0000000000017941 */ /* 0x000fea0003800200 */
.L_x_17204:
[----:B------:R-:W-:Y:S05]  /*3ce0*/  @P2 BRA `(.L_x_17206) ;  /* 0x0000000400242947 */ /* 0x000fea0003800000 */
[----:B-----5:R-:W-:Y:S01]  /*3cf0*/  ISETP.NE.AND P0, PT, R19, 0x1, PT ;  /* 0x000000011300780c */ /* 0x020fe20003f05270 */
[----:B------:R-:W-:-:S12]  /*3d00*/  IMAD.MOV.U32 R18, RZ, RZ, R19 ;  /* 0x000000ffff127224 */ /* 0x000fd800078e0013 */
[----:B------:R-:W-:Y:S05]  /*3d10*/  @!P0 BRA `(.L_x_17206) ;  /* 0x0000000400188947 */ /* 0x000fea0003800000 */
[----:B------:R-:W-:Y:S01]  /*3d20*/  ISETP.NE.AND P0, PT, R19, -0x1, PT ;  /* 0xffffffff1300780c */ /* 0x000fe20003f05270 */
[----:B------:R-:W-:-:S12]  /*3d30*/  IMAD.MOV.U32 R18, RZ, RZ, R0 ;  /* 0x000000ffff127224 */ /* 0x000fd800078e0000 */
[----:B------:R-:W-:Y:S05]  /*3d40*/  @!P0 BRA `(.L_x_17206) ;  /* 0x00000004000c8947 */ /* 0x000fea0003800000 */
[----:B------:R-:W-:Y:S01]  /*3d50*/  IMAD.MOV.U32 R18, RZ, RZ, RZ ;  /* 0x000000ffff127224 */ /* 0x000fe200078e00ff */
[----:B------:R-:W-:Y:S06]  /*3d60*/  BRA `(.L_x_17206) ;  /* 0x0000000400047947 */ /* 0x000fec0003800000 */
.L_x_17199:
[----:B------:R-:W-:Y:S01]  /*3d70*/  ISETP.NE.AND P0, PT, R0, RZ, PT ;  /* 0x000000ff0000720c */ /* 0x000fe20003f05270 */
[----:B------:R-:W-:Y:S02]  /*3d80*/  IMAD.MOV.U32 R18, RZ, RZ, 0x1 ;  /* 0x00000001ff127424 */ /* 0x000fe400078e00ff */
[----:B------:R-:W-:Y:S02]  /*3d90*/  IMAD.MOV.U32 R16, RZ, RZ, 0x1 ;  /* 0x00000001ff107424 */ /* 0x000fe400078e00ff */
[----:B------:R-:W-:Y:S02]  /*3da0*/  IMAD.MOV.U32 R24, RZ, RZ, 0x1 ;  /* 0x00000001ff187424 */ /* 0x000fe400078e00ff */
[----:B-1-34-:R-:W-:-:S06]  /*3db0*/  IMAD.MOV.U32 R4, RZ, RZ, 0x1 ;  /* 0x00000001ff047424 */ /* 0x01afcc00078e00ff */
[----:B------:R-:W-:Y:S05]  /*3dc0*/  @!P0 BRA `(.L_x_17206) ;  /* 0x0000000000ec8947 */ /* 0x000fea0003800000 */
        /* <DEDUP_REMOVED lines=9> */
[----:B------:R-:W0:Y:S01]  /*3e60*/  LDCU UR4, c[0x0][0x388] ;  /* 0x00007100ff0477ac */ /* 0x000e220008000800 */
[----:B------:R-:W-:Y:S02]  /*3e70*/  IMAD.MOV.U32 R4, RZ, RZ, 0x1 ;  /* 0x00000001ff047424 */ /* 0x000fe400078e00ff */
[----:B0-----:R-:W-:-:S07]  /*3e80*/  IMAD.U32 R0, RZ, RZ, UR4 ;  /* 0x00000004ff007e24 */ /* 0x001fce000f8e00ff */
.L_x_17209:
[C---:B------:R-:W-:Y:S02]  /*3e90*/  ISETP.GT.U32.AND P4, PT, R0.reuse, 0x1, PT ;  /* 0x000000010000780c */ /* 0x040fe40003f84070 */
[----:B------:R-:W-:Y:S02]  /*3ea0*/  LOP3.LUT R3, R0, 0x1, RZ, 0xc0, !PT ;  /* 0x0000000100037812 */ /* 0x000fe400078ec0ff */
[----:B------:R-:W-:Y:S02]  /*3eb0*/  SHF.R.U32.HI R0, RZ, 0x1, R0 ;  /* 0x00000001ff007819 */ /* 0x000fe40000011600 */
[----:B------:R-:W-:-:S04]  /*3ec0*/  ISETP.NE.U32.AND P3, PT, R3, 0x1, PT ;  /* 0x000000010300780c */ /* 0x000fc80003f65070 */
[C---:B-----5:R-:W-:Y:S01]  /*3ed0*/  SEL R3, R27.reuse, 0x1, !P3 ;  /* 0x000000011b037807 */ /* 0x060fe20005800000 */
[----:B------:R-:W-:-:S04]  /*3ee0*/  IMAD R27, R27, R27, RZ ;  /* 0x0000001b1b1b7224 */ /* 0x000fc800078e02ff */
[----:B------:R-:W-:Y:S01]  /*3ef0*/  IMAD R4, R3, R4, RZ ;  /* 0x0000000403047224 */ /* 0x000fe200078e02ff */
[----:B------:R-:W-:Y:S06]  /*3f00*/  @P4 BRA `(.L_x_17209) ;  /* 0xfffffffc00e04947 */ /* 0x000fec000383ffff */
.L_x_17208:
[----:B------:R-:W-:Y:S05]  /*3f10*/  BSYNC.RECONVERGENT B1 ;  /* 0x0000000000017941 */ /* 0x000fea0003800200 */
.L_x_17207:
[----:B------:R-:W-:Y:S04]  /*3f20*/  BSSY.RECONVERGENT B1, `(.L_x_17210) ;  /* 0x000000d000017945 */ /* 0x000fe80003800200 */
[----:B------:R-:W-:Y:S05]  /*3f30*/  @P2 BRA `(.L_x_17211) ;  /* 0x00000000002c2947 */ /* 0x000fea0003800000 */
[----:B------:R-:W0:Y:S01]  /*3f40*/  LDCU UR4, c[0x0][0x388] ;  /* 0x00007100ff0477ac */ /* 0x000e220008000800 */
[----:B------:R-:W-:Y:S02]  /*3f50*/  IMAD.MOV.U32 R24, RZ, RZ, 0x1 ;  /* 0x00000001ff187424 */ /* 0x000fe400078e00ff */
[----:B0-----:R-:W-:-:S07]  /*3f60*/  IMAD.U32 R0, RZ, RZ, UR4 ;  /* 0x00000004ff007e24 */ /* 0x001fce000f8e00ff */
.L_x_17212:
        /* <DEDUP_REMOVED lines=8> */
.L_x_17211:
[----:B------:R-:W-:Y:S05]  /*3ff0*/  BSYNC.RECONVERGENT B1 ;  /* 0x0000000000017941 */ /* 0x000fea0003800200 */
.L_x_17210:
[----:B------:R-:W-:Y:S04]  /*4000*/  BSSY.RECONVERGENT B1, `(.L_x_17213) ;  /* 0x000000d000017945 */ /* 0x000fe80003800200 */
[----:B------:R-:W-:Y:S05]  /*4010*/  @P0 BRA `(.L_x_17214) ;  /* 0x00000000002c0947 */ /* 0x000fea0003800000 */
[----:B------:R-:W0:Y:S01]  /*4020*/  LDCU UR4, c[0x0][0x388] ;  /* 0x00007100ff0477ac */ /* 0x000e220008000800 */
[----:B------:R-:W-:Y:S02]  /*4030*/  IMAD.MOV.U32 R16, RZ, RZ, 0x1 ;  /* 0x00000001ff107424 */ /* 0x000fe400078e00ff */
[----:B0-----:R-:W-:-:S07]  /*4040*/  IMAD.U32 R0, RZ, RZ, UR4 ;  /* 0x00000004ff007e24 */ /* 0x001fce000f8e00ff */
.L_x_17215:
        /* <DEDUP_REMOVED lines=8> */
.L_x_17214:
[----:B------:R-:W-:Y:S05]  /*40d0*/  BSYNC.RECONVERGENT B1 ;  /* 0x0000000000017941 */ /* 0x000fea0003800200 */
.L_x_17213:
[----:B------:R-:W-:Y:S05]  /*40e0*/  @P1 BRA `(.L_x_17206) ;  /* 0x0000000000241947 */ /* 0x000fea0003800000 */
[----:B------:R-:W-:-:S07]  /*40f0*/  IMAD.MOV.U32 R18, RZ, RZ, 0x1 ;  /* 0x00000001ff127424 */ /* 0x000fce00078e00ff */
.L_x_17216:
        /* <DEDUP_REMOVED lines=8> */
.L_x_17206:
[----:B------:R-:W-:Y:S05]  /*4180*/  BSYNC.RECONVERGENT B0 ;  /* 0x0000000000007941 */ /* 0x000fea0003800200 */
.L_x_17198:
        /* <DEDUP_REMOVED lines=25> */
.L_x_17223:
[----:B------:R0:W-:Y:S01]  /*4320*/  STG.E.U8 desc[UR36][R8.64], R4 ;  /* 0x0000000408007986 */ /* 0x0001e2000c101124 */
[----:B------:R-:W-:Y:S05]  /*4330*/  BRA `(.L_x_17225) ;  /* 0x0000000c003c7947 */ /* 0x000fea0003800000 */
.L_x_17222:
[----:B------:R-:W-:-:S13]  /*4340*/  ISETP.NE.AND P0, PT, R0, 0x2, PT ;  /* 0x000000020000780c */ /* 0x000fda0003f05270 */
[----:B------:R-:W-:Y:S05]  /*4350*/  @!P0 BRA `(.L_x_17226) ;  /* 0x0000000000248947 */ /* 0x000fea0003800000 */
[----:B------:R-:W-:-:S13]  /*4360*/  ISETP.NE.AND P0, PT, R0, 0x3, PT ;  /* 0x000000030000780c */ /* 0x000fda0003f05270 */
[----:B------:R-:W-:Y:S05]  /*4370*/  @!P0 BRA `(.L_x_17227) ;  /* 0x0000000000148947 */ /* 0x000fea0003800000 */
[----:B------:R-:W-:-:S13]  /*4380*/  ISETP.NE.AND P0, PT, R0, 0x4, PT ;  /* 0x000000040000780c */ /* 0x000fda0003f05270 */
[----:B------:R-:W-:Y:S05]  /*4390*/  @P0 BRA `(.L_x_17224) ;  /* 0x0000000800900947 */ /* 0x000fea0003800000 */
[----:B------:R-:W-:-:S05]  /*43a0*/  SHF.R.S32.HI R5, RZ, 0x1f, R4 ;  /* 0x0000001fff057819 */ /* 0x000fca0000011404 */
[----:B------:R4:W-:Y:S01]  /*43b0*/  STG.E.64 desc[UR36][R8.64], R4 ;  /* 0x0000000408007986 */ /* 0x0009e2000c101b24 */
[----:B------:R-:W-:Y:S05]  /*43c0*/  BRA `(.L_x_17225) ;  /* 0x0000000c00187947 */ /* 0x000fea0003800000 */
.L_x_17227:
[----:B------:R3:W-:Y:S01]  /*43d0*/  STG.E desc[UR36][R8.64], R4 ;  /* 0x0000000408007986 */ /* 0x0007e2000c101924 */
[----:B------:R-:W-:Y:S05]  /*43e0*/  BRA `(.L_x_17225) ;  /* 0x0000000c00107947 */ /* 0x000fea0003800000 */
.L_x_17226:
[----:B------:R2:W-:Y:S01]  /*43f0*/  STG.E.U16 desc[UR36][R8.64], R4 ;  /* 0x0000000408007986 */ /* 0x0005e2000c101524 */
[----:B------:R-:W-:Y:S05]  /*4400*/  BRA `(.L_x_17225) ;  /* 0x0000000c00087947 */ /* 0x000fea0003800000 */
.L_x_17221:
[----:B------:R-:W-:-:S13]  /*4410*/  ISETP.GT.AND P0, PT, R0, 0x6, PT ;  /* 0x000000060000780c */ /* 0x000fda0003f04270 */
[----:B------:R-:W-:Y:S05]  /*4420*/  @P0 BRA `(.L_x_17228) ;  /* 0x00000000002c0947 */ /* 0x000fea0003800000 */
[----:B------:R-:W-:-:S13]  /*4430*/  ISETP.NE.AND P0, PT, R0, 0x5, PT ;  /* 0x000000050000780c */ /* 0x000fda0003f05270 */
[----:B------:R-:W-:Y:S05]  /*4440*/  @!P0 BRA `(.L_x_17229) ;  /* 0x0000000000148947 */ /* 0x000fea0003800000 */
[----:B------:R-:W-:-:S13]  /*4450*/  ISETP.NE.AND P0, PT, R0, 0x6, PT ;  /* 0x000000060000780c */ /* 0x000fda0003f05270 */
[----:B------:R-:W-:Y:S05]  /*4460*/  @P0 BRA `(.L_x_17224) ;  /* 0x00000008005c0947 */ /* 0x000fea0003800000 */
[----:B------:R-:W-:-:S05]  /*4470*/  I2FP.F32.S32 R3, R4 ;  /* 0x0000000400037245 */ /* 0x000fca0000201400 */
[----:B------:R0:W-:Y:S01]  /*4480*/  STG.E desc[UR36][R8.64], R3 ;  /* 0x0000000308007986 */ /* 0x0001e2000c101924 */
[----:B------:R-:W-:Y:S05]  /*4490*/  BRA `(.L_x_17225) ;  /* 0x0000000800e47947 */ /* 0x000fea0003800000 */
.L_x_17229:
[----:B------:R-:W-:-:S04]  /*44a0*/  I2FP.F32.S32 R0, R4 ;  /* 0x0000000400007245 */ /* 0x000fc80000201400 */
[----:B------:R-:W-:-:S05]  /*44b0*/  F2FP.F16.F32.PACK_AB R0, RZ, R0 ;  /* 0x00000000ff00723e */ /* 0x000fca00000000ff */
[----:B------:R0:W-:Y:S01]  /*44c0*/  STG.E.U16 desc[UR36][R8.64], R0 ;  /* 0x0000000008007986 */ /* 0x0001e2000c101524 */
[----:B------:R-:W-:Y:S05]  /*44d0*/  BRA `(.L_x_17225) ;  /* 0x0000000800d47947 */ /* 0x000fea0003800000 */
.L_x_17228:
[----:B------:R-:W-:-:S13]  /*44e0*/  ISETP.NE.AND P0, PT, R0, 0x7, PT ;  /* 0x000000070000780c */ /* 0x000fda0003f05270 */
[----:B------:R-:W-:Y:S05]  /*44f0*/  @!P0 BRA `(.L_x_17230) ;  /* 0x0000000000348947 */ /* 0x000fea0003800000 */
[----:B------:R-:W-:-:S13]  /*4500*/  ISETP.NE.AND P0, PT, R0, 0x8, PT ;  /* 0x000000080000780c */ /* 0x000fda0003f05270 */
[----:B------:R-:W-:Y:S05]  /*4510*/  @!P0 BRA `(.L_x_17231) ;  /* 0x0000000000188947 */ /* 0x000fea0003800000 */
[----:B------:R-:W-:-:S13]  /*4520*/  ISETP.NE.AND P0, PT, R0, 0x9, PT ;  /* 0x000000090000780c */ /* 0x000fda0003f05270 */
[----:B------:R-:W-:Y:S05]  /*4530*/  @P0 BRA `(.L_x_17224) ;  /* 0x0000000800280947 */ /* 0x000fea0003800000 */
[----:B------:R-:W-:Y:S01]  /*4540*/  I2FP.F32.S32 R4, R4 ;  /* 0x0000000400047245 */ /* 0x000fe20000201400 */
[----:B------:R-:W-:-:S05]  /*4550*/  IMAD.MOV.U32 R5, RZ, RZ, RZ ;  /* 0x000000ffff057224 */ /* 0x000fca00078e00ff */
[----:B------:R0:W-:Y:S01]  /*4560*/  STG.E.64 desc[UR36][R8.64], R4 ;  /* 0x0000000408007986 */ /* 0x0001e2000c101b24 */
[----:B------:R-:W-:Y:S05]  /*4570*/  BRA `(.L_x_17225) ;  /* 0x0000000800ac7947 */ /* 0x000fea0003800000 */
.L_x_17231:
[----:B------:R-:W-:-:S04]  /*4580*/  I2FP.F32.S32 R4, R4 ;  /* 0x0000000400047245 */ /* 0x000fc80000201400 */
[----:B------:R-:W-:-:S04]  /*4590*/  F2FP.F16.F32.PACK_AB R3, RZ, R4 ;  /* 0x00000004ff03723e */ /* 0x000fc800000000ff */
[----:B------:R-:W-:-:S05]  /*45a0*/  PRMT R3, R3, 0x5410, RZ ;  /* 0x0000541003037816 */ /* 0x000fca00000000ff */
[----:B------:R0:W-:Y:S01]  /*45b0*/  STG.E desc[UR36][R8.64], R3 ;  /* 0x0000000308007986 */ /* 0x0001e2000c101924 */
[----:B------:R-:W-:Y:S05]  /*45c0*/  BRA `(.L_x_17225) ;  /* 0x0000000800987947 */ /* 0x000fea0003800000 */
.L_x_17230:
[----:B------:R-:W0:Y:S02]  /*45d0*/  I2F.F64 R4, R4 ;  /* 0x0000000400047312 */ /* 0x000e240000201c00 */
[----:B0-----:R0:W-:Y:S01]  /*45e0*/  STG.E.64 desc[UR36][R8.64], R4 ;  /* 0x0000000408007986 */ /* 0x0011e2000c101b24 */
[----:B------:R-:W-:Y:S05]  /*45f0*/  BRA `(.L_x_17225) ;  /* 0x00000008008c7947 */ /* 0x000fea0003800000 */
.L_x_17220:
        /* <DEDUP_REMOVED lines=8> */
[----:B------:R-:W-:-:S04]  /*4680*/  ISETP.NE.AND P0, PT, R4, RZ, PT ;  /* 0x000000ff0400720c */ /* 0x000fc80003f05270 */
[----:B------:R-:W-:-:S05]  /*4690*/  SEL R3, RZ, 0x1, !P0 ;  /* 0x00000001ff037807 */ /* 0x000fca0004000000 */
[----:B------:R0:W-:Y:S01]  /*46a0*/  STG.E.U8 desc[UR36][R8.64], R3 ;  /* 0x0000000308007986 */ /* 0x0001e2000c101124 */
[----:B------:R-:W-:Y:S05]  /*46b0*/  BRA `(.L_x_17225) ;  /* 0x00000008005c7947 */ /* 0x000fea0003800000 */
.L_x_17234:
[----:B------:R-:W0:Y:S01]  /*46c0*/  I2F.F64 R4, R4 ;  /* 0x0000000400047312 */ /* 0x000e220000201c00 */
[----:B------:R-:W-:-:S05]  /*46d0*/  CS2R R6, SRZ ;  /* 0x0000000000067805 */ /* 0x000fca000001ff00 */
[----:B0-----:R0:W-:Y:S01]  /*46e0*/  STG.E.128 desc[UR36][R8.64], R4 ;  /* 0x0000000408007986 */ /* 0x0011e2000c101d24 */
[----:B------:R-:W-:Y:S05]  /*46f0*/  BRA `(.L_x_17225) ;  /* 0x00000008004c7947 */ /* 0x000fea0003800000 */
.L_x_17233:
[----:B------:R-:W-:-:S13]  /*4700*/  ISETP.NE.AND P0, PT, R0, 0xf, PT ;  /* 0x0000000f0000780c */ /* 0x000fda0003f05270 */
[----:B------:R-:W-:Y:S05]  /*4710*/  @!P0 BRA `(.L_x_17235) ;  /* 0x0000000000a08947 */ /* 0x000fea0003800000 */
[----:B------:R-:W-:-:S13]  /*4720*/  ISETP.NE.AND P0, PT, R0, 0x17, PT ;  /* 0x000000170000780c */ /* 0x000fda0003f05270 */
[----:B------:R-:W-:Y:S05]  /*4730*/  @!P0 BRA `(.L_x_17236) ;  /* 0x00000000004c8947 */ /* 0x000fea0003800000 */
[----:B------:R-:W-:-:S13]  /*4740*/  ISETP.NE.AND P0, PT, R0, 0x18, PT ;  /* 0x000000180000780c */ /* 0x000fda0003f05270 */
[----:B------:R-:W-:Y:S05]  /*4750*/  @P0 BRA `(.L_x_17224) ;  /* 0x0000000400a00947 */ /* 0x000fea0003800000 */
[----:B------:R-:W-:Y:S01]  /*4760*/  I2FP.F32.S32 R6, R4 ;  /* 0x0000000400067245 */ /* 0x000fe20000201400 */
        /* <DEDUP_REMOVED lines=12> */
.L_x_17238:
[----:B------:R-:W-:Y:S05]  /*4830*/  BSYNC.RECONVERGENT B0 ;  /* 0x0000000000007941 */ /* 0x000fea0003800200 */
.L_x_17237:
[----:B------:R-:W-:-:S05]  /*4840*/  LOP3.LUT R5, R0, 0x80, R5, 0xf8, !PT ;  /* 0x0000008000057812 */ /* 0x000fca00078ef805 */
[----:B------:R0:W-:Y:S01]  /*4850*/  STG.E.U8 desc[UR36][R8.64], R5 ;  /* 0x0000000508007986 */ /* 0x0001e2000c101124 */
[----:B------:R-:W-:Y:S05]  /*4860*/  BRA `(.L_x_17225) ;  /* 0x0000000400f07947 */ /* 0x000fea0003800000 */
.L_x_17236:
[----:B------:R-:W-:Y:S01]  /*4870*/  I2FP.F32.S32 R6, R4 ;  /* 0x0000000400067245 */ /* 0x000fe20000201400 */
[----:B------:R-:W-:Y:S03]  /*4880*/  BSSY.RECONVERGENT B0, `(.L_x_17239) ;  /* 0x000000e000007945 */ /* 0x000fe60003800200 */
        /* <DEDUP_REMOVED lines=13> */
.L_x_17240:
[----:B------:R-:W-:Y:S05]  /*4960*/  BSYNC.RECONVERGENT B0 ;  /* 0x0000000000007941 */ /* 0x000fea0003800200 */
.L_x_17239:
[----:B------:R-:W-:-:S05]  /*4970*/  LOP3.LUT R5, R0, 0x80, R5, 0xf8, !PT ;  /* 0x0000008000057812 */ /* 0x000fca00078ef805 */
[----:B------:R0:W-:Y:S01]  /*4980*/  STG.E.U8 desc[UR36][R8.64], R5 ;  /* 0x0000000508007986 */ /* 0x0001e2000c101124 */
[----:B------:R-:W-:Y:S05]  /*4990*/  BRA `(.L_x_17225) ;  /* 0x0000000400a47947 */ /* 0x000fea0003800000 */
.L_x_17235:
[----:B------:R-:W-:-:S04]  /*49a0*/  I2FP.F32.S32 R0, R4 ;  /* 0x0000000400007245 */ /* 0x000fc80000201400 */
[----:B------:R-:W-:-:S05]  /*49b0*/  F2FP.BF16.F32.PACK_AB R0, RZ, R0 ;  /* 0x00000000ff00723e */ /* 0x000fca00000010ff */
[----:B------:R0:W-:Y:S01]  /*49c0*/  STG.E.U16 desc[UR36][R8.64], R0 ;  /* 0x0000000008007986 */ /* 0x0001e2000c101524 */
[----:B------:R-:W-:Y:S05]  /*49d0*/  BRA `(.L_x_17225) ;  /* 0x0000000400947947 */ /* 0x000fea0003800000 */
.L_x_17232:
        /* <DEDUP_REMOVED lines=10> */
.L_x_17243:
[----:B------:R-:W-:Y:S01]  /*4a80*/  I2FP.F32.S32 R3, R4 ;  /* 0x0000000400037245 */ /* 0x000fe20000201400 */
[----:B------:R-:W-:Y:S01]  /*4a90*/  BSSY.RECONVERGENT B0, `(.L_x_17244) ;  /* 0x0000014000007945 */ /* 0x000fe20003800200 */
[----:B------:R-:W-:Y:S02]  /*4aa0*/  IMAD.MOV.U32 R4, RZ, RZ, 0x80 ;  /* 0x00000080ff047424 */ /* 0x000fe400078e00ff */
        /* <DEDUP_REMOVED lines=10> */
.L_x_17246:
[----:B------:R-:W-:-:S04]  /*4b50*/  SHF.R.U32.HI R0, RZ, 0x14, R3 ;  /* 0x00000014ff007819 */ /* 0x000fc80000011603 */
[----:B------:R-:W-:-:S04]  /*4b60*/  LOP3.LUT R0, R0, 0x1, RZ, 0xc0, !PT ;  /* 0x0000000100007812 */ /* 0x000fc800078ec0ff */
[----:B------:R-:W-:-:S04]  /*4b70*/  IADD3 R0, PT, PT, R3, 0x487ffff, R0 ;  /* 0x0487ffff03007810 */ /* 0x000fc80007ffe000 */
[----:B------:R-:W-:-:S04]  /*4b80*/  SHF.R.U32.HI R0, RZ, 0x14, R0 ;  /* 0x00000014ff007819 */ /* 0x000fc80000011600 */
[----:B------:R-:W-:-:S07]  /*4b90*/  LOP3.LUT R0, R0, 0xff, RZ, 0xc0, !PT ;  /* 0x000000ff00007812 */ /* 0x000fce00078ec0ff */
.L_x_17247:
[----:B------:R-:W-:-:S04]  /*4ba0*/  SHF.R.U32.HI R3, RZ, 0x18, R3 ;  /* 0x00000018ff037819 */ /* 0x000fc80000011603 */
[----:B------:R-:W-:-:S04]  /*4bb0*/  LOP3.LUT R0, R0, 0x80, R3, 0xf8, !PT ;  /* 0x0000008000007812 */ /* 0x000fc800078ef803 */
[----:B------:R-:W-:-:S07]  /*4bc0*/  PRMT R4, R0, 0x7610, R4 ;  /* 0x0000761000047816 */ /* 0x000fce0000000004 */
.L_x_17245:
[----:B------:R-:W-:Y:S05]  /*4bd0*/  BSYNC.RECONVERGENT B0 ;  /* 0x0000000000007941 */ /* 0x000fea0003800200 */
.L_x_17244:
[----:B------:R0:W-:Y:S01]  /*4be0*/  STG.E.U8 desc[UR36][R8.64], R4 ;  /* 0x0000000408007986 */ /* 0x0001e2000c101124 */
[----:B------:R-:W-:Y:S05]  /*4bf0*/  BRA `(.L_x_17225) ;  /* 0x00000004000c7947 */ /* 0x000fea0003800000 */
.L_x_17242:
        /* <DEDUP_REMOVED lines=13> */
.L_x_17250:
[----:B------:R-:W-:-:S04]  /*4cd0*/  SHF.R.U32.HI R0, RZ, 0x15, R3 ;  /* 0x00000015ff007819 */ /* 0x000fc80000011603 */
[----:B------:R-:W-:-:S04]  /*4ce0*/  LOP3.LUT R0, R0, 0x1, RZ, 0xc0, !PT ;  /* 0x0000000100007812 */ /* 0x000fc800078ec0ff */
[----:B------:R-:W-:-:S04]  /*4cf0*/  IADD3 R0, PT, PT, R3, 0x88fffff, R0 ;  /* 0x088fffff03007810 */ /* 0x000fc80007ffe000 */
[----:B------:R-:W-:-:S04]  /*4d00*/  SHF.R.U32.HI R0, RZ, 0x15, R0 ;  /* 0x00000015ff007819 */ /* 0x000fc80000011600 */
[----:B------:R-:W-:-:S07]  /*4d10*/  LOP3.LUT R0, R0, 0xff, RZ, 0xc0, !PT ;  /* 0x000000ff00007812 */ /* 0x000fce00078ec0ff */
.L_x_17251:
[----:B------:R-:W-:-:S04]  /*4d20*/  SHF.R.U32.HI R3, RZ, 0x18, R3 ;  /* 0x00000018ff037819 */ /* 0x000fc80000011603 */
[----:B------:R-:W-:-:S04]  /*4d30*/  LOP3.LUT R0, R0, 0x80, R3, 0xf8, !PT ;  /* 0x0000008000007812 */ /* 0x000fc800078ef803 */
[----:B------:R-:W-:-:S07]  /*4d40*/  PRMT R4, R0, 0x7610, R4 ;  /* 0x0000761000047816 */ /* 0x000fce0000000004 */
.L_x_17249:
[----:B------:R-:W-:Y:S05]  /*4d50*/  BSYNC.RECONVERGENT B0 ;  /* 0x0000000000007941 */ /* 0x000fea0003800200 */
.L_x_17248:
[----:B------:R0:W-:Y:S01]  /*4d60*/  STG.E.U8 desc[UR36][R8.64], R4 ;  /* 0x0000000408007986 */ /* 0x0001e2000c101124 */
[----:B------:R-:W-:Y:S05]  /*4d70*/  BRA `(.L_x_17225) ;  /* 0x0000000000ac7947 */ /* 0x000fea0003800000 */
.L_x_17241:
[----:B------:R-:W-:-:S13]  /*4d80*/  ISETP.NE.AND P0, PT, R0, 0x1c, PT ;  /* 0x0000001c0000780c */ /* 0x000fda0003f05270 */
[----:B------:R-:W-:Y:S05]  /*4d90*/  @!P0 BRA `(.L_x_17252) ;  /* 0x0000000000a08947 */ /* 0x000fea0003800000 */
[----:B------:R-:W-:-:S13]  /*4da0*/  ISETP.NE.AND P0, PT, R0, 0x1d, PT ;  /* 0x0000001d0000780c */ /* 0x000fda0003f05270 */
[----:B------:R-:W-:Y:S05]  /*4db0*/  @!P0 BRA `(.L_x_17253) ;  /* 0x00000000008c8947 */ /* 0x000fea0003800000 */
[----:B------:R-:W-:-:S13]  /*4dc0*/  ISETP.NE.AND P0, PT, R0, 0x2c, PT ;  /* 0x0000002c0000780c */ /* 0x000fda0003f05270 */
[----:B------:R-:W-:Y:S05]  /*4dd0*/  @!P0 BRA `(.L_x_17254) ;  /* 0x0000000000448947 */ /* 0x000fea0003800000 */
.L_x_17224:
        /* <DEDUP_REMOVED lines=16> */
.L_x_17255:
[----:B------:R-:W-:Y:S05]  /*4ee0*/  BRA `(.L_x_17225) ;  /* 0x0000000000507947 */ /* 0x000fea0003800000 */
.L_x_17254:
[----:B------:R-:W-:-:S04]  /*4ef0*/  I2FP.F32.S32 R4, R4 ;  /* 0x0000000400047245 */ /* 0x000fc80000201400 */
        /* <DEDUP_REMOVED lines=15> */
.L_x_17253:
[----:B------:R-:W-:-:S05]  /*4ff0*/  SHF.R.S32.HI R5, RZ, 0x1f, R4 ;  /* 0x0000001fff057819 */ /* 0x000fca0000011404 */
[----:B------:R0:W-:Y:S01]  /*5000*/  STG.E.64 desc[UR36][R8.64], R4 ;  /* 0x0000000408007986 */ /* 0x0001e2000c101b24 */
[----:B------:R-:W-:Y:S05]  /*5010*/  BRA `(.L_x_17225) ;  /* 0x0000000000047947 */ /* 0x000fea0003800000 */
.L_x_17252:
[----:B------:R0:W-:Y:S02]  /*5020*/  STG.E desc[UR36][R8.64], R4 ;  /* 0x0000000408007986 */ /* 0x0001e4000c101924 */
.L_x_17225:
        /* <DEDUP_REMOVED lines=24> */
.L_x_17260:
[----:B------:R4:W-:Y:S01]  /*51b0*/  STG.E.U8 desc[UR36][R8.64], R24 ;  /* 0x0000001808007986 */ /* 0x0009e2000c101124 */
[----:B------:R-:W-:Y:S05]  /*51c0*/  BRA `(.L_x_17262) ;  /* 0x0000000c00387947 */ /* 0x000fea0003800000 */
.L_x_17259:
        /* <DEDUP_REMOVED lines=9> */
.L_x_17264:
[----:B------:R2:W-:Y:S01]  /*5260*/  STG.E desc[UR36][R8.64], R24 ;  /* 0x0000001808007986 */ /* 0x0005e2000c101924 */
[----:B------:R-:W-:Y:S05]  /*5270*/  BRA `(.L_x_17262) ;  /* 0x0000000c000c7947 */ /* 0x000fea0003800000 */
.L_x_17263:
[----:B------:R0:W-:Y:S01]  /*5280*/  STG.E.U16 desc[UR36][R8.64], R24 ;  /* 0x0000001808007986 */ /* 0x0001e2000c101524 */
[----:B------:R-:W-:Y:S05]  /*5290*/  BRA `(.L_x_17262) ;  /* 0x0000000c00047947 */ /* 0x000fea0003800000 */
.L_x_17258:
        /* <DEDUP_REMOVED lines=9> */
.L_x_17266:
[----:B------:R-:W-:-:S04]  /*5330*/  I2FP.F32.S32 R0, R24 ;  /* 0x0000001800007245 */ /* 0x000fc80000201400 */
[----:B------:R-:W-:-:S05]  /*5340*/  F2FP.F16.F32.PACK_AB R0, RZ, R0 ;  /* 0x00000000ff00723e */ /* 0x000fca00000000ff */
[----:B------:R0:W-:Y:S01]  /*5350*/  STG.E.U16 desc[UR36][R8.64], R0 ;  /* 0x0000000008007986 */ /* 0x0001e2000c101524 */
[----:B------:R-:W-:Y:S05]  /*5360*/  BRA `(.L_x_17262) ;  /* 0x0000000800d07947 */ /* 0x000fea0003800000 */
.L_x_17265:
        /* <DEDUP_REMOVED lines=10> */
.L_x_17268:
[----:B------:R-:W-:-:S04]  /*5410*/  I2FP.F32.S32 R24, R24 ;  /* 0x0000001800187245 */ /* 0x000fc80000201400 */
[----:B------:R-:W-:-:S04]  /*5420*/  F2FP.F16.F32.PACK_AB R3, RZ, R24 ;  /* 0x00000018ff03723e */ /* 0x000fc800000000ff */
[----:B------:R-:W-:-:S05]  /*5430*/  PRMT R3, R3, 0x5410, RZ ;  /* 0x0000541003037816 */ /* 0x000fca00000000ff */
[----:B------:R0:W-:Y:S01]  /*5440*/  STG.E desc[UR36][R8.64], R3 ;  /* 0x0000000308007986 */ /* 0x0001e2000c101924 */
[----:B------:R-:W-:Y:S05]  /*5450*/  BRA `(.L_x_17262) ;  /* 0x0000000800947947 */ /* 0x000fea0003800000 */
.L_x_17267:
[----:B------:R-:W0:Y:S02]  /*5460*/  I2F.F64 R24, R24 ;  /* 0x0000001800187312 */ /* 0x000e240000201c00 */
[----:B0-----:R0:W-:Y:S01]  /*5470*/  STG.E.64 desc[UR36][R8.64], R24 ;  /* 0x0000001808007986 */ /* 0x0011e2000c101b24 */
[----:B------:R-:W-:Y:S05]  /*5480*/  BRA `(.L_x_17262) ;  /* 0x0000000800887947 */ /* 0x000fea0003800000 */
.L_x_17257:
        /* <DEDUP_REMOVED lines=12> */
.L_x_17272:
[----:B------:R-:W-:Y:S01]  /*5550*/  I2FP.F32.S32 R5, R24 ;  /* 0x0000001800057245 */ /* 0x000fe20000201400 */
        /* <DEDUP_REMOVED lines=16> */
.L_x_17275:
[----:B------:R-:W-:-:S04]  /*5660*/  SHF.R.U32.HI R3, RZ, 0x18, R5 ;  /* 0x00000018ff037819 */ /* 0x000fc80000011605 */
[----:B------:R-:W-:-:S04]  /*5670*/  LOP3.LUT R0, R0, 0x80, R3, 0xf8, !PT ;  /* 0x0000008000007812 */ /* 0x000fc800078ef803 */
[----:B------:R-:W-:-:S07]  /*5680*/  PRMT R4, R0, 0x7610, R4 ;  /* 0x0000761000047816 */ /* 0x000fce0000000004 */
.L_x_17274:
[----:B------:R-:W-:Y:S05]  /*5690*/  BSYNC.RECONVERGENT B0 ;  /* 0x0000000000007941 */ /* 0x000fea0003800200 */
.L_x_17273:
[----:B------:R0:W-:Y:S01]  /*56a0*/  STG.E.U8 desc[UR36][R8.64], R4 ;  /* 0x0000000408007986 */ /* 0x0001e2000c101124 */
[----:B------:R-:W-:Y:S05]  /*56b0*/  BRA `(.L_x_17262) ;  /* 0x0000000400fc7947 */ /* 0x000fea0003800000 */
.L_x_17271:
        /* <DEDUP_REMOVED lines=17> */
.L_x_17278:
[----:B------:R-:W-:-:S04]  /*57d0*/  SHF.R.U32.HI R3, RZ, 0x18, R5 ;  /* 0x00000018ff037819 */ /* 0x000fc80000011605 */
[----:B------:R-:W-:-:S04]  /*57e0*/  LOP3.LUT R0, R0, 0x80, R3, 0xf8, !PT ;  /* 0x0000008000007812 */ /* 0x000fc800078ef803 */
[----:B------:R-:W-:-:S07]  /*57f0*/  PRMT R4, R0, 0x7610, R4 ;  /* 0x0000761000047816 */ /* 0x000fce0000000004 */
.L_x_17277:
[----:B------:R-:W-:Y:S05]  /*5800*/  BSYNC.RECONVERGENT B0 ;  /* 0x0000000000007941 */ /* 0x000fea0003800200 */
.L_x_17276:
[----:B------:R0:W-:Y:S01]  /*5810*/  STG.E.U8 desc[UR36][R8.64], R4 ;  /* 0x0000000408007986 */ /* 0x0001e2000c101124 */
[----:B------:R-:W-:Y:S05]  /*5820*/  BRA `(.L_x_17262) ;  /* 0x0000000400a07947 */ /* 0x000fea0003800000 */
.L_x_17270:
[----:B------:R-:W-:-:S13]  /*5830*/  ISETP.NE.AND P0, PT, R0, 0x1c, PT ;  /* 0x0000001c0000780c */ /* 0x000fda0003f05270 */
[----:B------:R-:W-:Y:S05]  /*5840*/  @!P0 BRA `(.L_x_17279) ;  /* 0x00000000005c8947 */ /* 0x000fea0003800000 */
[----:B------:R-:W-:-:S13]  /*5850*/  ISETP.NE.AND P0, PT, R0, 0x1d, PT ;  /* 0x0000001d0000780c */ /* 0x000fda0003f05270 */
[----:B------:R-:W-:Y:S05]  /*5860*/  @!P0 BRA `(.L_x_17280) ;  /* 0x0000000000488947 */ /* 0x000fea0003800000 */
[----:B------:R-:W-:-:S13]  /*5870*/  ISETP.NE.AND P0, PT, R0, 0x2c, PT ;  /* 0x0000002c0000780c */ /* 0x000fda0003f05270 */
[----:B------:R-:W-:Y:S05]  /*5880*/  @P0 BRA `(.L_x_17261) ;  /* 0x0000000000a40947 */ /* 0x000fea0003800000 */
        /* <DEDUP_REMOVED lines=16> */
.L_x_17280:
[----:B------:R-:W-:-:S05]  /*5990*/  SHF.R.S32.HI R25, RZ, 0x1f, R24 ;  /* 0x0000001fff197819 */ /* 0x000fca0000011418 */
[----:B------:R0:W-:Y:S01]  /*59a0*/  STG.E.64 desc[UR36][R8.64], R24 ;  /* 0x0000001808007986 */ /* 0x0001e2000c101b24 */
[----:B------:R-:W-:Y:S05]  /*59b0*/  BRA `(.L_x_17262) ;  /* 0x00000004003c7947 */ /* 0x000fea0003800000 */
.L_x_17279:
[----:B------:R0:W-:Y:S01]  /*59c0*/  STG.E desc[UR36][R8.64], R24 ;  /* 0x0000001808007986 */ /* 0x0001e2000c101924 */
[----:B------:R-:W-:Y:S05]  /*59d0*/  BRA `(.L_x_17262) ;  /* 0x0000000400347947 */ /* 0x000fea0003800000 */
.L_x_17269:
        /* <DEDUP_REMOVED lines=10> */
.L_x_17282:
[----:B------:R-:W0:Y:S01]  /*5a80*/  I2F.F64 R4, R24 ;  /* 0x0000001800047312 */ /* 0x000e220000201c00 */
[----:B------:R-:W-:-:S05]  /*5a90*/  CS2R R6, SRZ ;  /* 0x0000000000067805 */ /* 0x000fca000001ff00 */
[----:B0-----:R0:W-:Y:S01]  /*5aa0*/  STG.E.128 desc[UR36][R8.64], R4 ;  /* 0x0000000408007986 */ /* 0x0011e2000c101d24 */
[----:B------:R-:W-:Y:S05]  /*5ab0*/  BRA `(.L_x_17262) ;  /* 0x0000000000fc7947 */ /* 0x000fea0003800000 */
.L_x_17281:
[----:B------:R-:W-:-:S13]  /*5ac0*/  ISETP.NE.AND P0, PT, R0, 0xf, PT ;  /* 0x0000000f0000780c */ /* 0x000fda0003f05270 */
[----:B------:R-:W-:Y:S05]  /*5ad0*/  @!P0 BRA `(.L_x_17283) ;  /* 0x0000000000e88947 */ /* 0x000fea0003800000 */
[----:B------:R-:W-:-:S13]  /*5ae0*/  ISETP.NE.AND P0, PT, R0, 0x17, PT ;  /* 0x000000170000780c */ /* 0x000fda0003f05270 */
[----:B------:R-:W-:Y:S05]  /*5af0*/  @!P0 BRA `(.L_x_17284) ;  /* 0x0000000000908947 */ /* 0x000fea0003800000 */
[----:B------:R-:W-:-:S13]  /*5b00*/  ISETP.NE.AND P0, PT, R0, 0x18, PT ;  /* 0x000000180000780c */ /* 0x000fda0003f05270 */
[----:B------:R-:W-:Y:S05]  /*5b10*/  @!P0 BRA `(.L_x_17285) ;  /* 0x0000000000448947 */ /* 0x000fea0003800000 */
.L_x_17261:
        /* <DEDUP_REMOVED lines=16> */
.L_x_17286:
[----:B------:R-:W-:Y:S05]  /*5c20*/  BRA `(.L_x_17262) ;  /* 0x0000000000a07947 */ /* 0x000fea0003800000 */
.L_x_17285:
[----:B------:R-:W-:Y:S01]  /*5c30*/  I2FP.F32.S32 R5, R24 ;  /* 0x0000001800057245 */ /* 0x000fe20000201400 */
[----:B------:R-:W-:Y:S01]  /*5c40*/  BSSY.RECONVERGENT B0, `(.L_x_17287) ;  /* 0x000000c000007945 */ /* 0x000fe20003800200 */
[----:B------:R-:W-:Y:S02]  /*5c50*/  IMAD.MOV.U32 R0, RZ, RZ, 0x7f ;  /* 0x0000007fff007424 */ /* 0x000fe400078e00ff */
        /* <DEDUP_REMOVED lines=10> */
.L_x_17288:
[----:B------:R-:W-:Y:S05]  /*5d00*/  BSYNC.RECONVERGENT B0 ;  /* 0x0000000000007941 */ /* 0x000fea0003800200 */
.L_x_17287:
[----:B------:R-:W-:-:S05]  /*5d10*/  LOP3.LUT R3, R0, 0x80, R3, 0xf8, !PT ;  /* 0x0000008000037812 */ /* 0x000fca00078ef803 */
[----:B------:R0:W-:Y:S01]  /*5d20*/  STG.E.U8 desc[UR36][R8.64], R3 ;  /* 0x0000000308007986 */ /* 0x0001e2000c101124 */
[----:B------:R-:W-:Y:S05]  /*5d30*/  BRA `(.L_x_17262) ;  /* 0x00000000005c7947 */ /* 0x000fea0003800000 */
.L_x_17284:
[----:B------:R-:W-:Y:S01]  /*5d40*/  I2FP.F32.S32 R3, R24 ;  /* 0x0000001800037245 */ /* 0x000fe20000201400 */
        /* <DEDUP_REMOVED lines=11> */
.L_x_17290:
[----:B------:R-:W-:Y:S01]  /*5e00*/  IMAD.MOV.U32 R0, RZ, RZ, 0x7f ;  /* 0x0000007fff007424 */ /* 0x000fe200078e00ff */
[----:B------:R-:W-:-:S04]  /*5e10*/  ISETP.GT.U32.AND P0, PT, R4, 0x7f800000, PT ;  /* 0x7f8000000400780c */ /* 0x000fc80003f04070 */
[----:B------:R-:W-:-:S09]  /*5e20*/  SEL R0, R0, 0x7c, P0 ;  /* 0x0000007c00007807 */ /* 0x000fd20000000000 */
.L_x_17291:
[----:B------:R-:W-:Y:S05]  /*5e30*/  BSYNC.RECONVERGENT B0 ;  /* 0x0000000000007941 */ /* 0x000fea0003800200 */
.L_x_17289:
[----:B------:R-:W-:-:S04]  /*5e40*/  SHF.R.U32.HI R3, RZ, 0x18, R3 ;  /* 0x00000018ff037819 */ /* 0x000fc80000011603 */
[----:B------:R-:W-:-:S05]  /*5e50*/  LOP3.LUT R3, R0, 0x80, R3, 0xf8, !PT ;  /* 0x0000008000037812 */ /* 0x000fca00078ef803 */
[----:B------:R0:W-:Y:S01]  /*5e60*/  STG.E.U8 desc[UR36][R8.64], R3 ;  /* 0x0000000308007986 */ /* 0x0001e2000c101124 */
[----:B------:R-:W-:Y:S05]  /*5e70*/  BRA `(.L_x_17262) ;  /* 0x00000000000c7947 */ /* 0x000fea0003800000 */
.L_x_17283:
[----:B------:R-:W-:-:S04]  /*5e80*/  I2FP.F32.S32 R0, R24 ;  /* 0x0000001800007245 */ /* 0x000fc80000201400 */
[----:B------:R-:W-:-:S05]  /*5e90*/  F2FP.BF16.F32.PACK_AB R0, RZ, R0 ;  /* 0x00000000ff00723e */ /* 0x000fca00000010ff */
[----:B------:R0:W-:Y:S02]  /*5ea0*/  STG.E.U16 desc[UR36][R8.64], R0 ;  /* 0x0000000008007986 */ /* 0x0001e4000c101524 */
.L_x_17262:
[----:B------:R-:W-:-:S07]  /*5eb0*/  VIADD R17, R17, 0x80 ;  /* 0x0000008011117836 */ /* 0x000fce0000000000 */
.L_x_17219:
[----:B------:R-:W-:-:S13]  /*5ec0*/  ISETP.GE.AND P0, PT, R17, R22, PT ;  /* 0x000000161100720c */ /* 0x000fda0003f06270 */
[----:B------:R-:W-:Y:S05]  /*5ed0*/  @P0 BREAK.RELIABLE B6 ;  /* 0x0000000000060942 */ /* 0x000fea0003800100 */
[----:B------:R-:W-:Y:S05]  /*5ee0*/  @P0 BRA `(.L_x_17256) ;  /* 0x0000000c00a00947 */ /* 0x000fea0003800000 */
[----:B------:R-:W-:Y:S05]  /*5ef0*/  BSYNC.RELIABLE B6 ;  /* 0x0000000000067941 */ /* 0x000fea0003800100 */
.L_x_17218:
        /* <DEDUP_REMOVED lines=20> */
.L_x_17295:
[----:B------:R0:W-:Y:S01]  /*6040*/  STG.E.U8 desc[UR36][R8.64], R16 ;  /* 0x0000001008007986 */ /* 0x0001e2000c101124 */
[----:B------:R-:W-:Y:S05]  /*6050*/  BRA `(.L_x_17297) ;  /* 0x0000000c00407947 */ /* 0x000fea0003800000 */
.L_x_17294:
[----:B------:R-:W-:-:S13]  /*6060*/  ISETP.NE.AND P0, PT, R0, 0x2, PT ;  /* 0x000000020000780c */ /* 0x000fda0003f05270 */
[----:B------:R-:W-:Y:S05]  /*6070*/  @!P0 BRA `(.L_x_17298) ;  /* 0x0000000000288947 */ /* 0x000fea0003800000 */
[----:B------:R-:W-:-:S13]  /*6080*/  ISETP.NE.AND P0, PT, R0, 0x3, PT ;  /* 0x000000030000780c */ /* 0x000fda0003f05270 */
[----:B------:R-:W-:Y:S05]  /*6090*/  @!P0 BRA `(.L_x_17299) ;  /* 0x0000000000188947 */ /* 0x000fea0003800000 */
[----:B------:R-:W-:-:S13]  /*60a0*/  ISETP.NE.AND P0, PT, R0, 0x4, PT ;  /* 0x000000040000780c */ /* 0x000fda0003f05270 */
[----:B------:R-:W-:Y:S05]  /*60b0*/  @P0 BRA `(.L_x_17296) ;  /* 0x0000000800440947 */ /* 0x000fea0003800000 */
[--C-:B------:R-:W-:Y:S01]  /*60c0*/  SHF.R.S32.HI R5, RZ, 0x1f, R16.reuse ;  /* 0x0000001fff057819 */ /* 0x100fe20000011410 */
[----:B------:R-:W-:-:S05]  /*60d0*/  IMAD.MOV.U32 R4, RZ, RZ, R16 ;  /* 0x000000ffff047224 */ /* 0x000fca00078e0010 */
[----:B------:R0:W-:Y:S01]  /*60e0*/  STG.E.64 desc[UR36][R8.64], R4 ;  /* 0x0000000408007986 */ /* 0x0001e2000c101b24 */
[----:B------:R-:W-:Y:S05]  /*60f0*/  BRA `(.L_x_17297) ;  /* 0x0000000c00187947 */ /* 0x000fea0003800000 */
.L_x_17299:
[----:B------:R0:W-:Y:S01]  /*6100*/  STG.E desc[UR36][R8.64], R16 ;  /* 0x0000001008007986 */ /* 0x0001e2000c101924 */
[----:B------:R-:W-:Y:S05]  /*6110*/  BRA `(.L_x_17297) ;  /* 0x0000000c00107947 */ /* 0x000fea0003800000 */
.L_x_17298:
[----:B------:R0:W-:Y:S01]  /*6120*/  STG.E.U16 desc[UR36][R8.64], R16 ;  /* 0x0000001008007986 */ /* 0x0001e2000c101524 */
[----:B------:R-:W-:Y:S05]  /*6130*/  BRA `(.L_x_17297) ;  /* 0x0000000c00087947 */ /* 0x000fea0003800000 */
.L_x_17293:
        /* <DEDUP_REMOVED lines=9> */
.L_x_17301:
[----:B------:R-:W-:-:S04]  /*61d0*/  I2FP.F32.S32 R0, R16 ;  /* 0x0000001000007245 */ /* 0x000fc80000201400 */
[----:B------:R-:W-:-:S05]  /*61e0*/  F2FP.F16.F32.PACK_AB R0, RZ, R0 ;  /* 0x00000000ff00723e */ /* 0x000fca00000000ff */
[----:B------:R0:W-:Y:S01]  /*61f0*/  STG.E.U16 desc[UR36][R8.64], R0 ;  /* 0x0000000008007986 */ /* 0x0001e2000c101524 */
[----:B------:R-:W-:Y:S05]  /*6200*/  BRA `(.L_x_17297) ;  /* 0x0000000800d47947 */ /* 0x000fea0003800000 */
.L_x_17300:
        /* <DEDUP_REMOVED lines=10> */
.L_x_17303:
[----:B------:R-:W-:-:S04]  /*62b0*/  I2FP.F32.S32 R16, R16 ;  /* 0x0000001000107245 */ /* 0x000fc80000201400 */
[----:B------:R-:W-:-:S04]  /*62c0*/  F2FP.F16.F32.PACK_AB R3, RZ, R16 ;  /* 0x00000010ff03723e */ /* 0x000fc800000000ff */
[----:B------:R-:W-:-:S05]  /*62d0*/  PRMT R3, R3, 0x5410, RZ ;  /* 0x0000541003037816 */ /* 0x000fca00000000ff */
[----:B------:R0:W-:Y:S01]  /*62e0*/  STG.E desc[UR36][R8.64], R3 ;  /* 0x0000000308007986 */ /* 0x0001e2000c101924 */
[----:B------:R-:W-:Y:S05]  /*62f0*/  BRA `(.L_x_17297) ;  /* 0x0000000800987947 */ /* 0x000fea0003800000 */
.L_x_17302:
[----:B------:R-:W0:Y:S02]  /*6300*/  I2F.F64 R4, R16 ;  /* 0x0000001000047312 */ /* 0x000e240000201c00 */
[----:B0-----:R0:W-:Y:S01]  /*6310*/  STG.E.64 desc[UR36][R8.64], R4 ;  /* 0x0000000408007986 */ /* 0x0011e2000c101b24 */
[----:B------:R-:W-:Y:S05]  /*6320*/  BRA `(.L_x_17297) ;  /* 0x00000008008c7947 */ /* 0x000fea0003800000 */
.L_x_17292:
        /* <DEDUP_REMOVED lines=12> */
.L_x_17307:
        /* <DEDUP_REMOVED lines=17> */
.L_x_17310:
[----:B------:R-:W-:-:S04]  /*6500*/  SHF.R.U32.HI R3, RZ, 0x18, R5 ;  /* 0x00000018ff037819 */ /* 0x000fc80000011605 */
[----:B------:R-:W-:-:S04]  /*6510*/  LOP3.LUT R0, R0, 0x80, R3, 0xf8, !PT ;  /* 0x0000008000007812 */ /* 0x000fc800078ef803 */
[----:B------:R-:W-:-:S07]  /*6520*/  PRMT R4, R0, 0x7610, R4 ;  /* 0x0000761000047816 */ /* 0x000fce0000000004 */
.L_x_17309:
[----:B------:R-:W-:Y:S05]  /*6530*/  BSYNC.RECONVERGENT B0 ;  /* 0x0000000000007941 */ /* 0x000fea0003800200 */
.L_x_17308:
[----:B------:R0:W-:Y:S01]  /*6540*/  STG.E.U8 desc[UR36][R8.64], R4 ;  /* 0x0000000408007986 */ /* 0x0001e2000c101124 */
[----:B------:R-:W-:Y:S05]  /*6550*/  BRA `(.L_x_17297) ;  /* 0x0000000800007947 */ /* 0x000fea0003800000 */
.L_x_17306:
        /* <DEDUP_REMOVED lines=17> */
.L_x_17313:
[----:B------:R-:W-:-:S04]  /*6670*/  SHF.R.U32.HI R3, RZ, 0x18, R5 ;  /* 0x00000018ff037819 */ /* 0x000fc80000011605 */
[----:B------:R-:W-:-:S04]  /*6680*/  LOP3.LUT R0, R0, 0x80, R3, 0xf8, !PT ;  /* 0x0000008000007812 */ /* 0x000fc800078ef803 */
[----:B------:R-:W-:-:S07]  /*6690*/  PRMT R4, R0, 0x7610, R4 ;  /* 0x0000761000047816 */ /* 0x000fce0000000004 */
.L_x_17312:
[----:B------:R-:W-:Y:S05]  /*66a0*/  BSYNC.RECONVERGENT B0 ;  /* 0x0000000000007941 */ /* 0x000fea0003800200 */
.L_x_17311:
[----:B------:R2:W-:Y:S01]  /*66b0*/  STG.E.U8 desc[UR36][R8.64], R4 ;  /* 0x0000000408007986 */ /* 0x0005e2000c101124 */
[----:B------:R-:W-:Y:S05]  /*66c0*/  BRA `(.L_x_17297) ;  /* 0x0000000400a47947 */ /* 0x000fea0003800000 */
.L_x_17305:
        /* <DEDUP_REMOVED lines=22> */
.L_x_17315:
[--C-:B------:R-:W-:Y:S01]  /*6830*/  SHF.R.S32.HI R5, RZ, 0x1f, R16.reuse ;  /* 0x0000001fff057819 */ /* 0x100fe20000011410 */
[----:B------:R-:W-:-:S05]  /*6840*/  IMAD.MOV.U32 R4, RZ, RZ, R16 ;  /* 0x000000ffff047224 */ /* 0x000fca00078e0010 */
[----:B------:R0:W-:Y:S01]  /*6850*/  STG.E.64 desc[UR36][R8.64], R4 ;  /* 0x0000000408007986 */ /* 0x0001e2000c101b24 */
[----:B------:R-:W-:Y:S05]  /*6860*/  BRA `(.L_x_17297) ;  /* 0x00000004003c7947 */ /* 0x000fea0003800000 */
.L_x_17314:
[----:B------:R3:W-:Y:S01]  /*6870*/  STG.E desc[UR36][R8.64], R16 ;  /* 0x0000001008007986 */ /* 0x0007e2000c101924 */
[----:B------:R-:W-:Y:S05]  /*6880*/  BRA `(.L_x_17297) ;  /* 0x0000000400347947 */ /* 0x000fea0003800000 */
.L_x_17304:
        /* <DEDUP_REMOVED lines=10> */
.L_x_17317:
[----:B------:R-:W0:Y:S01]  /*6930*/  I2F.F64 R4, R16 ;  /* 0x0000001000047312 */ /* 0x000e220000201c00 */
[----:B------:R-:W-:-:S05]  /*6940*/  CS2R R6, SRZ ;  /* 0x0000000000067805 */ /* 0x000fca000001ff00 */
[----:B0-----:R0:W-:Y:S01]  /*6950*/  STG.E.128 desc[UR36][R8.64], R4 ;  /* 0x0000000408007986 */ /* 0x0011e2000c101d24 */
[----:B------:R-:W-:Y:S05]  /*6960*/  BRA `(.L_x_17297) ;  /* 0x0000000000fc7947 */ /* 0x000fea0003800000 */
.L_x_17316:
[----:B------:R-:W-:-:S13]  /*6970*/  ISETP.NE.AND P0, PT, R0, 0xf, PT ;  /* 0x0000000f0000780c */ /* 0x000fda0003f05270 */
[----:B------:R-:W-:Y:S05]  /*6980*/  @!P0 BRA `(.L_x_17318) ;  /* 0x0000000000e88947 */ /* 0x000fea0003800000 */
[----:B------:R-:W-:-:S13]  /*6990*/  ISETP.NE.AND P0, PT, R0, 0x17, PT ;  /* 0x000000170000780c */ /* 0x000fda0003f05270 */
[----:B------:R-:W-:Y:S05]  /*69a0*/  @!P0 BRA `(.L_x_17319) ;  /* 0x0000000000908947 */ /* 0x000fea0003800000 */
[----:B------:R-:W-:-:S13]  /*69b0*/  ISETP.NE.AND P0, PT, R0, 0x18, PT ;  /* 0x000000180000780c */ /* 0x000fda0003f05270 */
[----:B------:R-:W-:Y:S05]  /*69c0*/  @!P0 BRA `(.L_x_17320) ;  /* 0x0000000000448947 */ /* 0x000fea0003800000 */
.L_x_17296:
        /* <DEDUP_REMOVED lines=16> */
.L_x_17321:
[----:B------:R-:W-:Y:S05]  /*6ad0*/  BRA `(.L_x_17297) ;  /* 0x0000000000a07947 */ /* 0x000fea0003800000 */
.L_x_17320:
        /* <DEDUP_REMOVED lines=13> */
.L_x_17323:
[----:B------:R-:W-:Y:S05]  /*6bb0*/  BSYNC.RECONVERGENT B0 ;  /* 0x0000000000007941 */ /* 0x000fea0003800200 */
.L_x_17322:
[----:B------:R-:W-:-:S05]  /*6bc0*/  LOP3.LUT R3, R0, 0x80, R3, 0xf8, !PT ;  /* 0x0000008000037812 */ /* 0x000fca00078ef803 */
[----:B------:R0:W-:Y:S01]  /*6bd0*/  STG.E.U8 desc[UR36][R8.64], R3 ;  /* 0x0000000308007986 */ /* 0x0001e2000c101124 */
[----:B------:R-:W-:Y:S05]  /*6be0*/  BRA `(.L_x_17297) ;  /* 0x00000000005c7947 */ /* 0x000fea0003800000 */
.L_x_17319:
        /* <DEDUP_REMOVED lines=12> */
.L_x_17325:
[----:B------:R-:W-:Y:S01]  /*6cb0*/  IMAD.MOV.U32 R0, RZ, RZ, 0x7f ;  /* 0x0000007fff007424 */ /* 0x000fe200078e00ff */
[----:B------:R-:W-:-:S04]  /*6cc0*/  ISETP.GT.U32.AND P0, PT, R4, 0x7f800000, PT ;  /* 0x7f8000000400780c */ /* 0x000fc80003f04070 */
[----:B------:R-:W-:-:S09]  /*6cd0*/  SEL R0, R0, 0x7c, P0 ;  /* 0x0000007c00007807 */ /* 0x000fd20000000000 */
.L_x_17326:
[----:B------:R-:W-:Y:S05]  /*6ce0*/  BSYNC.RECONVERGENT B0 ;  /* 0x0000000000007941 */ /* 0x000fea0003800200 */
.L_x_17324:
[----:B------:R-:W-:-:S04]  /*6cf0*/  SHF.R.U32.HI R3, RZ, 0x18, R3 ;  /* 0x00000018ff037819 */ /* 0x000fc80000011603 */
[----:B------:R-:W-:-:S05]  /*6d00*/  LOP3.LUT R3, R0, 0x80, R3, 0xf8, !PT ;  /* 0x0000008000037812 */ /* 0x000fca00078ef803 */
[----:B------:R0:W-:Y:S01]  /*6d10*/  STG.E.U8 desc[UR36][R8.64], R3 ;  /* 0x0000000308007986 */ /* 0x0001e2000c101124 */
[----:B------:R-:W-:Y:S05]  /*6d20*/  BRA `(.L_x_17297) ;  /* 0x00000000000c7947 */ /* 0x000fea0003800000 */
.L_x_17318:
[----:B------:R-:W-:-:S04]  /*6d30*/  I2FP.F32.S32 R0, R16 ;  /* 0x0000001000007245 */ /* 0x000fc80000201400 */
[----:B------:R-:W-:-:S05]  /*6d40*/  F2FP.BF16.F32.PACK_AB R0, RZ, R0 ;  /* 0x00000000ff00723e */ /* 0x000fca00000010ff */
[----:B------:R0:W-:Y:S02]  /*6d50*/  STG.E.U16 desc[UR36][R8.64], R0 ;  /* 0x0000000008007986 */ /* 0x0001e4000c101524 */
.L_x_17297:
[----:B------:R-:W-:-:S07]  /*6d60*/  VIADD R17, R17, 0x80 ;  /* 0x0000008011117836 */ /* 0x000fce0000000000 */
.L_x_17256:
[----:B------:R-:W-:Y:S05]  /*6d70*/  BSYNC.RECONVERGENT B7 ;  /* 0x0000000000077941 */ /* 0x000fea0003800200 */
.L_x_17217:
        /* <DEDUP_REMOVED lines=21> */
.L_x_17330:
[----:B------:R-:W-:Y:S01]  /*6ed0*/  STG.E.U8 desc[UR36][R2.64], R18 ;  /* 0x0000001202007986 */ /* 0x000fe2000c101124 */
[----:B------:R-:W-:Y:S05]  /*6ee0*/  EXIT ;  /* 0x000000000000794d */ /* 0x000fea0003800000 */
.L_x_17329:
[----:B------:R-:W-:-:S13]  /*6ef0*/  ISETP.NE.AND P0, PT, R0, 0x2, PT ;  /* 0x000000020000780c */ /* 0x000fda0003f05270 */
[----:B------:R-:W-:Y:S05]  /*6f00*/  @!P0 BRA `(.L_x_17332) ;  /* 0x0000000000248947 */ /* 0x000fea0003800000 */
[----:B------:R-:W-:-:S13]  /*6f10*/  ISETP.NE.AND P0, PT, R0, 0x3, PT ;  /* 0x000000030000780c */ /* 0x000fda0003f05270 */
[----:B------:R-:W-:Y:S05]  /*6f20*/  @!P0 BRA `(.L_x_17333) ;  /* 0x0000000000148947 */ /* 0x000fea0003800000 */
[----:B------:R-:W-:-:S13]  /*6f30*/  ISETP.NE.AND P0, PT, R0, 0x4, PT ;  /* 0x000000040000780c */ /* 0x000fda0003f05270 */
[----:B------:R-:W-:Y:S05]  /*6f40*/  @P0 BRA `(.L_x_17331) ;  /* 0x00000008003c0947 */ /* 0x000fea0003800000 */
[----:B------:R-:W-:-:S05]  /*6f50*/  SHF.R.S32.HI R19, RZ, 0x1f, R18 ;  /* 0x0000001fff137819 */ /* 0x000fca0000011412 */
[----:B------:R-:W-:Y:S01]  /*6f60*/  STG.E.64 desc[UR36][R2.64], R18 ;  /* 0x0000001202007986 */ /* 0x000fe2000c101b24 */
[----:B------:R-:W-:Y:S05]  /*6f70*/  EXIT ;  /* 0x000000000000794d */ /* 0x000fea0003800000 */
.L_x_17333:
[----:B------:R-:W-:Y:S01]  /*6f80*/  STG.E desc[UR36][R2.64], R18 ;  /* 0x0000001202007986 */ /* 0x000fe2000c101924 */
[----:B------:R-:W-:Y:S05]  /*6f90*/  EXIT ;  /* 0x000000000000794d */ /* 0x000fea0003800000 */
.L_x_17332:
[----:B------:R-:W-:Y:S01]  /*6fa0*/  STG.E.U16 desc[UR36][R2.64], R18 ;  /* 0x0000001202007986 */ /* 0x000fe2000c101524 */
[----:B------:R-:W-:Y:S05]  /*6fb0*/  EXIT ;  /* 0x000000000000794d */ /* 0x000fea0003800000 */
.L_x_17328:
[----:B------:R-:W-:-:S13]  /*6fc0*/  ISETP.GT.AND P0, PT, R0, 0x6, PT ;  /* 0x000000060000780c */ /* 0x000fda0003f04270 */
[----:B------:R-:W-:Y:S05]  /*6fd0*/  @P0 BRA `(.L_x_17334) ;  /* 0x00000000002c0947 */ /* 0x000fea0003800000 */
[----:B------:R-:W-:-:S13]  /*6fe0*/  ISETP.NE.AND P0, PT, R0, 0x5, PT ;  /* 0x000000050000780c */ /* 0x000fda0003f05270 */
[----:B------:R-:W-:Y:S05]  /*6ff0*/  @!P0 BRA `(.L_x_17335) ;  /* 0x0000000000148947 */ /* 0x000fea0003800000 */
[----:B------:R-:W-:-:S13]  /*7000*/  ISETP.NE.AND P0, PT, R0, 0x6, PT ;  /* 0x000000060000780c */ /* 0x000fda0003f05270 */
[----:B------:R-:W-:Y:S05]  /*7010*/  @P0 BRA `(.L_x_17331) ;  /* 0x0000000800080947 */ /* 0x000fea0003800000 */
[----:B------:R-:W-:-:S05]  /*7020*/  I2FP.F32.S32 R5, R18 ;  /* 0x0000001200057245 */ /* 0x000fca0000201400 */
[----:B------:R-:W-:Y:S01]  /*7030*/  STG.E desc[UR36][R2.64], R5 ;  /* 0x0000000502007986 */ /* 0x000fe2000c101924 */
[----:B------:R-:W-:Y:S05]  /*7040*/  EXIT ;  /* 0x000000000000794d */ /* 0x000fea0003800000 */
.L_x_17335:
[----:B------:R-:W-:-:S04]  /*7050*/  I2FP.F32.S32 R0, R18 ;  /* 0x0000001200007245 */ /* 0x000fc80000201400 */
[----:B------:R-:W-:-:S05]  /*7060*/  F2FP.F16.F32.PACK_AB R0, RZ, R0 ;  /* 0x00000000ff00723e */ /* 0x000fca00000000ff */
[----:B------:R-:W-:Y:S01]  /*7070*/  STG.E.U16 desc[UR36][R2.64], R0 ;  /* 0x0000000002007986 */ /* 0x000fe2000c101524 */
[----:B------:R-:W-:Y:S05]  /*7080*/  EXIT ;  /* 0x000000000000794d */ /* 0x000fea0003800000 */
.L_x_17334:
        /* <DEDUP_REMOVED lines=8> */
[----:B------:R-:W-:Y:S01]  /*7110*/  STG.E.64 desc[UR36][R2.64], R18 ;  /* 0x0000001202007986 */ /* 0x000fe2000c101b24 */
[----:B------:R-:W-:Y:S05]  /*7120*/  EXIT ;  /* 0x000000000000794d */ /* 0x000fea0003800000 */
.L_x_17337:
[----:B------:R-:W-:-:S04]  /*7130*/  I2FP.F32.S32 R18, R18 ;  /* 0x0000001200127245 */ /* 0x000fc80000201400 */
[----:B------:R-:W-:-:S04]  /*7140*/  F2FP.F16.F32.PACK_AB R5, RZ, R18 ;  /* 0x00000012ff05723e */ /* 0x000fc800000000ff */
[----:B------:R-:W-:-:S05]  /*7150*/  PRMT R5, R5, 0x5410, RZ ;  /* 0x0000541005057816 */ /* 0x000fca00000000ff */
[----:B------:R-:W-:Y:S01]  /*7160*/  STG.E desc[UR36][R2.64], R5 ;  /* 0x0000000502007986 */ /* 0x000fe2000c101924 */
[----:B------:R-:W-:Y:S05]  /*7170*/  EXIT ;  /* 0x000000000000794d */ /* 0x000fea0003800000 */
.L_x_17336:
[----:B------:R-:W0:Y:S02]  /*7180*/  I2F.F64 R18, R18 ;  /* 0x0000001200127312 */ /* 0x000e240000201c00 */
[----:B0-----:R-:W-:Y:S01]  /*7190*/  STG.E.64 desc[UR36][R2.64], R18 ;  /* 0x0000001202007986 */ /* 0x001fe2000c101b24 */
[----:B------:R-:W-:Y:S05]  /*71a0*/  EXIT ;  /* 0x000000000000794d */ /* 0x000fea0003800000 */
.L_x_17327:
        /* <DEDUP_REMOVED lines=12> */
.L_x_17341:
        /* <DEDUP_REMOVED lines=18> */
.L_x_17344:
[----:B------:R-:W-:-:S04]  /*7390*/  SHF.R.U32.HI R5, RZ, 0x18, R5 ;  /* 0x00000018ff057819 */ /* 0x000fc80000011605 */
[----:B------:R-:W-:-:S07]  /*73a0*/  LOP3.LUT R0, R0, 0x80, R5, 0xf8, !PT ;  /* 0x0000008000007812 */ /* 0x000fce00078ef805 */
.L_x_17343:
[----:B------:R-:W-:Y:S05]  /*73b0*/  BSYNC.RECONVERGENT B0 ;  /* 0x0000000000007941 */ /* 0x000fea0003800200 */
.L_x_17342:
[----:B------:R-:W-:Y:S01]  /*73c0*/  STG.E.U8 desc[UR36][R2.64], R0 ;  /* 0x0000000002007986 */ /* 0x000fe2000c101124 */
[----:B------:R-:W-:Y:S05]  /*73d0*/  EXIT ;  /* 0x000000000000794d */ /* 0x000fea0003800000 */
.L_x_17340:
        /* <DEDUP_REMOVED lines=18> */
.L_x_17347:
[----:B------:R-:W-:-:S04]  /*7500*/  SHF.R.U32.HI R5, RZ, 0x18, R5 ;  /* 0x00000018ff057819 */ /* 0x000fc80000011605 */
[----:B------:R-:W-:-:S07]  /*7510*/  LOP3.LUT R0, R0, 0x80, R5, 0xf8, !PT ;  /* 0x0000008000007812 */ /* 0x000fce00078ef805 */
.L_x_17346:
[----:B------:R-:W-:Y:S05]  /*7520*/  BSYNC.RECONVERGENT B0 ;  /* 0x0000000000007941 */ /* 0x000fea0003800200 */
.L_x_17345:
[----:B------:R-:W-:Y:S01]  /*7530*/  STG.E.U8 desc[UR36][R2.64], R0 ;  /* 0x0000000002007986 */ /* 0x000fe2000c101124 */
[----:B------:R-:W-:Y:S05]  /*7540*/  EXIT ;  /* 0x000000000000794d */ /* 0x000fea0003800000 */
.L_x_17339:
        /* <DEDUP_REMOVED lines=22> */
.L_x_17349:
[----:B------:R-:W-:-:S05]  /*76b0*/  SHF.R.S32.HI R19, RZ, 0x1f, R18 ;  /* 0x0000001fff137819 */ /* 0x000fca0000011412 */
[----:B------:R-:W-:Y:S01]  /*76c0*/  STG.E.64 desc[UR36][R2.64], R18 ;  /* 0x0000001202007986 */ /* 0x000fe2000c101b24 */
[----:B------:R-:W-:Y:S05]  /*76d0*/  EXIT ;  /* 0x000000000000794d */ /* 0x000fea0003800000 */
.L_x_17348:
[----:B------:R-:W-:Y:S01]  /*76e0*/  STG.E desc[UR36][R2.64], R18 ;  /* 0x0000001202007986 */ /* 0x000fe2000c101924 */
[----:B------:R-:W-:Y:S05]  /*76f0*/  EXIT ;  /* 0x000000000000794d */ /* 0x000fea0003800000 */
.L_x_17338:
        /* <DEDUP_REMOVED lines=8> */
[----:B------:R-:W-:Y:S01]  /*7780*/  STG.E.U8 desc[UR36][R2.64], R5 ;  /* 0x0000000502007986 */ /* 0x000fe2000c101124 */
[----:B------:R-:W-:Y:S05]  /*7790*/  EXIT ;  /* 0x000000000000794d */ /* 0x000fea0003800000 */
.L_x_17351:
[----:B------:R-:W0:Y:S01]  /*77a0*/  I2F.F64 R4, R18 ;  /* 0x0000001200047312 */ /* 0x000e220000201c00 */
[----:B------:R-:W-:-:S05]  /*77b0*/  CS2R R6, SRZ ;  /* 0x0000000000067805 */ /* 0x000fca000001ff00 */
[----:B0-----:R-:W-:Y:S01]  /*77c0*/  STG.E.128 desc[UR36][R2.64], R4 ;  /* 0x0000000402007986 */ /* 0x001fe2000c101d24 */
[----:B------:R-:W-:Y:S05]  /*77d0*/  EXIT ;  /* 0x000000000000794d */ /* 0x000fea0003800000 */
.L_x_17350:
[----:B------:R-:W-:-:S13]  /*77e0*/  ISETP.NE.AND P0, PT, R0, 0xf, PT ;  /* 0x0000000f0000780c */ /* 0x000fda0003f05270 */
[----:B------:R-:W-:Y:S05]  /*77f0*/  @!P0 BRA `(.L_x_17352) ;  /* 0x0000000000e88947 */ /* 0x000fea0003800000 */
[----:B------:R-:W-:-:S13]  /*7800*/  ISETP.NE.AND P0, PT, R0, 0x17, PT ;  /* 0x000000170000780c */ /* 0x000fda0003f05270 */
[----:B------:R-:W-:Y:S05]  /*7810*/  @!P0 BRA `(.L_x_17353) ;  /* 0x0000000000908947 */ /* 0x000fea0003800000 */
[----:B------:R-:W-:-:S13]  /*7820*/  ISETP.NE.AND P0, PT, R0, 0x18, PT ;  /* 0x000000180000780c */ /* 0x000fda0003f05270 */
[----:B------:R-:W-:Y:S05]  /*7830*/  @!P0 BRA `(.L_x_17354) ;  /* 0x0000000000448947 */ /* 0x000fea0003800000 */
.L_x_17331:
        /* <DEDUP_REMOVED lines=16> */
.L_x_17355:
[----:B------:R-:W-:Y:S05]  /*7940*/  EXIT ;  /* 0x000000000000794d */ /* 0x000fea0003800000 */
.L_x_17354:
        /* <DEDUP_REMOVED lines=13> */
.L_x_17357:
[----:B------:R-:W-:Y:S05]  /*7a20*/  BSYNC.RECONVERGENT B0 ;  /* 0x0000000000007941 */ /* 0x000fea0003800200 */
.L_x_17356:
[----:B------:R-:W-:-:S05]  /*7a30*/  LOP3.LUT R5, R0, 0x80, R5, 0xf8, !PT ;  /* 0x0000008000057812 */ /* 0x000fca00078ef805 */
[----:B------:R-:W-:Y:S01]  /*7a40*/  STG.E.U8 desc[UR36][R2.64], R5 ;  /* 0x0000000502007986 */ /* 0x000fe2000c101124 */
[----:B------:R-:W-:Y:S05]  /*7a50*/  EXIT ;  /* 0x000000000000794d */ /* 0x000fea0003800000 */
.L_x_17353:
        /* <DEDUP_REMOVED lines=12> */
.L_x_17359:
[----:B------:R-:W-:Y:S01]  /*7b20*/  IMAD.MOV.U32 R0, RZ, RZ, 0x7f ;  /* 0x0000007fff007424 */ /* 0x000fe200078e00ff */
[----:B------:R-:W-:-:S04]  /*7b30*/  ISETP.GT.U32.AND P0, PT, R4, 0x7f800000, PT ;  /* 0x7f8000000400780c */ /* 0x000fc80003f04070 */
[----:B------:R-:W-:-:S09]  /*7b40*/  SEL R0, R0, 0x7c, P0 ;  /* 0x0000007c00007807 */ /* 0x000fd20000000000 */
.L_x_17360:
[----:B------:R-:W-:Y:S05]  /*7b50*/  BSYNC.RECONVERGENT B0 ;  /* 0x0000000000007941 */ /* 0x000fea0003800200 */
.L_x_17358:
[----:B------:R-:W-:-:S04]  /*7b60*/  SHF.R.U32.HI R5, RZ, 0x18, R5 ;  /* 0x00000018ff057819 */ /* 0x000fc80000011605 */
[----:B------:R-:W-:-:S05]  /*7b70*/  LOP3.LUT R5, R0, 0x80, R5, 0xf8, !PT ;  /* 0x0000008000057812 */ /* 0x000fca00078ef805 */
[----:B------:R-:W-:Y:S01]  /*7b80*/  STG.E.U8 desc[UR36][R2.64], R5 ;  /* 0x0000000502007986 */ /* 0x000fe2000c101124 */
[----:B------:R-:W-:Y:S05]  /*7b90*/  EXIT ;  /* 0x000000000000794d */ /* 0x000fea0003800000 */
.L_x_17352:
[----:B------:R-:W-:-:S04]  /*7ba0*/  I2FP.F32.S32 R0, R18 ;  /* 0x0000001200007245 */ /* 0x000fc80000201400 */
[----:B------:R-:W-:-:S05]  /*7bb0*/  F2FP.BF16.F32.PACK_AB R0, RZ, R0 ;  /* 0x00000000ff00723e */ /* 0x000fca00000010ff */
[----:B------:R-:W-:Y:S01]  /*7bc0*/  STG.E.U16 desc[UR36][R2.64], R0 ;  /* 0x0000000002007986 */ /* 0x000fe2000c101524 */
[----:B------:R-:W-:Y:S05]  /*7bd0*/  EXIT ;  /* 0x000000000000794d */ /* 0x000fea0003800000 */
.L_x_17361:
        /* <DEDUP_REMOVED lines=10> */
.L_x_68588:


//--------------------- .text._ZN2at6native18elementwise_kernelILi128ELi2EZNS0_22gpu_kernel_impl_nocastIZNS0_50_GLOBAL__N__2680c7bb_12_PowKernel_cu_7dd49032_300329pow_tensor_scalar_kernel_implIiiEEvRNS_18TensorIteratorBaseET0_EUliE2_EEvS6_RKT_EUliE_EEviT1_ --------------------------
	.section	.text._ZN2at6native18elementwise_kernelILi128ELi2EZNS0_22gpu_kernel_impl_nocastIZNS0_50_GLOBAL__N__2680c7bb_12_PowKernel_cu_7dd49032_300329pow_tensor_scalar_kernel_implIiiEEvRNS_18TensorIteratorBaseET0_EUliE2_EEvS6_RKT_EUliE_EEviT1_,"ax",@progbits
	.align	128
        .global         _ZN2at6native18elementwise_kernelILi128ELi2EZNS0_22gpu_kernel_impl_nocastIZNS0_50_GLOBAL__N__2680c7bb_12_PowKernel_cu_7dd49032_300329pow_tensor_scalar_kernel_implIiiEEvRNS_18TensorIteratorBaseET0_EUliE2_EEvS6_RKT_EUliE_EEviT1_
        .type           _ZN2at6native18elementwise_kernelILi128ELi2EZNS0_22gpu_kernel_impl_nocastIZNS0_50_GLOBAL__N__2680c7bb_12_PowKernel_cu_7dd49032_300329pow_tensor_scalar_kernel_implIiiEEvRNS_18TensorIteratorBaseET0_EUliE2_EEvS6_RKT_EUliE_EEviT1_,@function
        .size           _ZN2at6native18elementwise_kernelILi128ELi2EZNS0_22gpu_kernel_impl_nocastIZNS0_50_GLOBAL__N__2680c7bb_12_PowKernel_cu_7dd49032_300329pow_tensor_scalar_kernel_implIiiEEvRNS_18TensorIteratorBaseET0_EUliE2_EEvS6_RKT_EUliE_EEviT1_,(.L_x_68589 - _ZN2at6native18elementwise_kernelILi128ELi2EZNS0_22gpu_kernel_impl_nocastIZNS0_50_GLOBAL__N__2680c7bb_12_PowKernel_cu_7dd49032_300329pow_tensor_scalar_kernel_implIiiEEvRNS_18TensorIteratorBaseET0_EUliE2_EEvS6_RKT_EUliE_EEviT1_)
        .other          _ZN2at6native18elementwise_kernelILi128ELi2EZNS0_22gpu_kernel_impl_nocastIZNS0_50_GLOBAL__N__2680c7bb_12_PowKernel_cu_7dd49032_300329pow_tensor_scalar_kernel_implIiiEEvRNS_18TensorIteratorBaseET0_EUliE2_EEvS6_RKT_EUliE_EEviT1_,@"STO_CUDA_ENTRY STV_DEFAULT"
_ZN2at6native18elementwise_kernelILi128ELi2EZNS0_22gpu_kernel_impl_nocastIZNS0_50_GLOBAL__N__2680c7bb_12_PowKernel_cu_7dd49032_300329pow_tensor_scalar_kernel_implIiiEEvRNS_18TensorIteratorBaseET0_EUliE2_EEvS6_RKT_EUliE_EEviT1_:
.text._ZN2at6native18elementwise_kernelILi128ELi2EZNS0_22gpu_kernel_impl_nocastIZNS0_50_GLOBAL__N__2680c7bb_12_PowKernel_cu_7dd49032_300329pow_tensor_scalar_kernel_implIiiEEvRNS_18TensorIteratorBaseET0_EUliE2_EEvS6_RKT_EUliE_EEviT1_:
[----:B------:R-:W-:Y:S08]  /*0000*/  LDC R1, c[0x0][0x37c] ;  /* 0x0000df00ff017b82 */ /* 0x000ff00000000800 */
[----:B------:R-:W0:Y:S01]  /*0010*/  LDC R0, c[0x0][0x388] ;  /* 0x0000e200ff007b82 */ /* 0x000e220000000800 */
[----:B------:R-:W1:Y:S01]  /*0020*/  S2R R3, SR_TID.X ;  /* 0x0000000000037919 */ /* 0x000e620000002100 */
[----:B------:R-:W2:Y:S01]  /*0030*/  LDCU UR10, c[0x0][0x590] ;  /* 0x0000b200ff0a77ac */ /* 0x000ea20008000800 */
[----:B------:R-:W3:Y:S05]  /*0040*/  LDCU UR8, c[0x0][0x590] ;  /* 0x0000b200ff0877ac */ /* 0x000eea0008000800 */
[----:B------:R-:W4:Y:S01]  /*0050*/  S2UR UR5, SR_CTAID.X ;  /* 0x00000000000579c3 */ /* 0x000f220000002500 */
[----:B------:R-:W-:Y:S01]  /*0060*/  UMOV UR4, 0xffffffff ;  /* 0xffffffff00047882 */ /* 0x000fe20000000000 */
[----:B------:R-:W0:Y:S01]  /*0070*/  LDCU.64 UR6, c[0x0][0x358] ;  /* 0x00006b00ff0677ac */ /* 0x000e220008000a00 */
[----:B--2---:R-:W-:Y:S01]  /*0080*/  ULOP3.LUT UR9, UR10, 0x1, URZ, 0xc0, !UPT ;  /* 0x000000010a097892 */ /* 0x004fe2000f8ec0ff */
[----:B0-----:R-:W-:-:S03]  /*0090*/  ISETP.NE.AND P0, PT, R0, RZ, PT ;  /* 0x000000ff0000720c */ /* 0x001fc60003f05270 */
[----:B------:R-:W-:Y:S01]  /*00a0*/  UISETP.NE.U32.AND UP0, UPT, UR9, 0x1, UPT ;  /* 0x000000010900788c */ /* 0x000fe2000bf05070 */
[----:B---3--:R-:W-:-:S03]  /*00b0*/  MOV R2, UR8 ;  /* 0x0000000800027c02 */ /* 0x008fc60008000f00 */
[----:B------:R-:W-:Y:S02]  /*00c0*/  USEL UR4, UR4, 0x1, !UP0 ;  /* 0x0000000104047887 */ /* 0x000fe4000c000000 */
[----:B----4-:R-:W-:-:S06]  /*00d0*/  USHF.L.U32 UR5, UR5, 0x8, URZ ;  /* 0x0000000805057899 */ /* 0x010fcc00080006ff */
[----:B-1----:R-:W-:Y:S01]  /*00e0*/  LOP3.LUT R3, R3, UR5, RZ, 0xfc, !PT ;  /* 0x0000000503037c12 */ /* 0x002fe2000f8efcff */
[----:B------:R-:W-:Y:S06]  /*00f0*/  @P0 BRA `(.L_x_17362) ;  /* 0x0000000400280947 */ /* 0x000fec0003800000 */
[----:B------:R-:W-:-:S09]  /*0100*/  UISETP.GT.AND UP0, UPT, UR10, -0x1, UPT ;  /* 0xffffffff0a00788c */ /* 0x000fd2000bf04270 */
[----:B------:R-:W-:Y:S05]  /*0110*/  BRA.U UP0, `(.L_x_17363) ;  /* 0x00000001006c7547 */ /* 0x000fea000b800000 */
[----:B------:R-:W0:Y:S01]  /*0120*/  LDCU UR5, c[0x0][0x380] ;  /* 0x00007000ff0577ac */ /* 0x000e220008000800 */
[----:B------:R-:W-:Y:S01]  /*0130*/  BSSY.RECONVERGENT B0, `(.L_x_17364) ;  /* 0x000000d000007945 */ /* 0x000fe20003800200 */
[----:B0-----:R-:W-:-:S13]  /*0140*/  ISETP.GE.AND P0, PT, R3, UR5, PT ;  /* 0x0000000503007c0c */ /* 0x001fda000bf06270 */
[----:B------:R-:W-:Y:S05]  /*0150*/  @P0 BRA `(.L_x_17365) ;  /* 0x0000000000280947 */ /* 0x000fea0003800000 */
[----:B------:R-:W0:Y:S02]  /*0160*/  LDC.64 R4, c[0x0][0x588] ;  /* 0x00016200ff047b82 */ /* 0x000e240000000a00 */
[----:B0-----:R-:W2:Y:S06]  /*0170*/  LDG.E R5, desc[UR6][R4.64] ;  /* 0x0000000604057981 */ /* 0x001eac000c1e1900 */
[----:B------:R-:W0:Y:S01]  /*0180*/  LDC.64 R6, c[0x0][0x580] ;  /* 0x00016000ff067b82 */ /* 0x000e220000000a00 */
[----:B--2---:R-:W-:-:S13]  /*0190*/  ISETP.NE.AND P0, PT, R5, 0x1, PT ;  /* 0x000000010500780c */ /* 0x004fda0003f05270 */
[----:B0-----:R-:W-:Y:S05]  /*01a0*/  @!P0 BRA `(.L_x_17366) ;  /* 0x00000000000c8947 */ /* 0x001fea0003800000 */
[----:B------:R-:W-:Y:S02]  /*01b0*/  ISETP.NE.AND P0, PT, R5, -0x1, PT ;  /* 0xffffffff0500780c */ /* 0x000fe40003f05270 */
[----:B------:R-:W-:-:S11]  /*01c0*/  MOV R5, UR4 ;  /* 0x0000000400057c02 */ /* 0x000fd60008000f00 */
[----:B------:R-:W-:-:S07]  /*01d0*/  @P0 MOV R5, RZ ;  /* 0x000000ff00050202 */ /* 0x000fce0000000f00 */
.L_x_17366:
[----:B------:R0:W-:Y:S01]  /*01e0*/  STG.E desc[UR6][R6.64], R5 ;  /* 0x0000000506007986 */ /* 0x0001e2000c101906 */
[----:B------:R-:W-:-:S07]  /*01f0*/  IADD3 R3, PT, PT, R3, 0x80, RZ ;  /* 0x0000008003037810 */ /* 0x000fce0007ffe0ff */
.L_x_17365:
[----:B------:R-:W-:Y:S05]  /*0200*/  BSYNC.RECONVERGENT B0 ;  /* 0x0000000000007941 */ /* 0x000fea0003800200 */
.L_x_17364:
[----:B------:R-:W-:-:S13]  /*0210*/  ISETP.GE.AND P0, PT, R3, UR5, PT ;  /* 0x0000000503007c0c */ /* 0x000fda000bf06270 */
[----:B------:R-:W-:Y:S05]  /*0220*/  @P0 EXIT ;  /* 0x000000000000094d */ /* 0x000fea0003800000 */
[----:B------:R-:W1:Y:S02]  /*0230*/  LDC.64 R2, c[0x0][0x588] ;  /* 0x00016200ff027b82 */ /* 0x000e640000000a00 */
[----:B-1----:R-:W2:Y:S06]  /*0240*/  LDG.E R3, desc[UR6][R2.64] ;  /* 0x0000000602037981 */ /* 0x002eac000c1e1900 */
[----:B0-----:R-:W0:Y:S01]  /*0250*/  LDC.64 R4, c[0x0][0x580] ;  /* 0x00016000ff047b82 */ /* 0x001e220000000a00 */
[----:B--2---:R-:W-:-:S13]  /*0260*/  ISETP.NE.AND P0, PT, R3, 0x1, PT ;  /* 0x000000010300780c */ /* 0x004fda0003f05270 */
[----:B0-----:R-:W-:Y:S05]  /*0270*/  @!P0 BRA `(.L_x_17367) ;  /* 0x00000000000c8947 */ /* 0x001fea0003800000 */
[----:B------:R-:W-:Y:S01]  /*0280*/  ISETP.NE.AND P0, PT, R3, -0x1, PT ;  /* 0xffffffff0300780c */ /* 0x000fe20003f05270 */
[----:B------:R-:W-:-:S12]  /*0290*/  IMAD.U32 R3, RZ, RZ, UR4 ;  /* 0x00000004ff037e24 */ /* 0x000fd8000f8e00ff */
[----:B------:R-:W-:-:S07]  /*02a0*/  @P0 MOV R3, RZ ;  /* 0x000000ff00030202 */ /* 0x000fce0000000f00 */
.L_x_17367:
[----:B------:R-:W-:Y:S01]  /*02b0*/  STG.E desc[UR6][R4.64], R3 ;  /* 0x0000000304007986 */ /* 0x000fe2000c101906 */
[----:B------:R-:W-:Y:S05]  /*02c0*/  EXIT ;  /* 0x000000000000794d */ /* 0x000fea0003800000 */
.L_x_17363:
[----:B------:R-:W-:-:S09]  /*02d0*/  UISETP.NE.AND UP0, UPT, UR10, URZ, UPT ;  /* 0x000000ff0a00728c */ /* 0x000fd2000bf05270 */
[----:B------:R-:W-:Y:S05]  /*02e0*/  BRA.U UP0, `(.L_x_17368) ;  /* 0x00000001001c7547 */ /* 0x000fea000b800000 */
[----:B------:R-:W0:Y:S02]  /*02f0*/  LDCU UR4, c[0x0][0x380] ;  /* 0x00007000ff0477ac */ /* 0x000e240008000800 */
[----:B0-----:R-:W-:-:S13]  /*0300*/  ISETP.GE.AND P0, PT, R3, UR4, PT ;  /* 0x0000000403007c0c */ /* 0x001fda000bf06270 */
[----:B------:R-:W-:Y:S05]  /*0310*/  @P0 EXIT ;  /* 0x000000000000094d */ /* 0x000fea0003800000 */
[----:B------:R-:W0:Y:S01]  /*0320*/  LDC.64 R2, c[0x0][0x580] ;  /* 0x00016000ff027b82 */ /* 0x000e220000000a00 */
[----:B------:R-:W-:-:S05]  /*0330*/  HFMA2 R5, -RZ, RZ, 0, 5.9604644775390625e-08 ;  /* 0x00000001ff057431 */ /* 0x000fca00000001ff */
[----:B0-----:R-:W-:Y:S01]  /*0340*/  STG.E desc[UR6][R2.64], R5 ;  /* 0x0000000502007986 */ /* 0x001fe2000c101906 */
[----:B------:R-:W-:Y:S05]  /*0350*/  EXIT ;  /* 0x000000000000794d */ /* 0x000fea0003800000 */
.L_x_17368:
[----:B------:R-:W0:Y:S01]  /*0360*/  LDCU UR4, c[0x0][0x380] ;  /* 0x00007000ff0477ac */ /* 0x000e220008000800 */
[----:B------:R-:W-:Y:S01]  /*0370*/  BSSY.RECONVERGENT B0, `(.L_x_17369) ;  /* 0x0000012000007945 */ /* 0x000fe20003800200 */
[----:B0-----:R-:W-:-:S13]  /*0380*/  ISETP.GE.AND P0, PT, R3, UR4, PT ;  /* 0x0000000403007c0c */ /* 0x001fda000bf06270 */
[----:B------:R-:W-:Y:S05]  /*0390*/  @P0 BRA `(.L_x_17370) ;  /* 0x00000000003c0947 */ /* 0x000fea0003800000 */
[----:B------:R-:W0:Y:S02]  /*03a0*/  LDC.64 R4, c[0x0][0x588] ;  /* 0x00016200ff047b82 */ /* 0x000e240000000a00 */
[----:B0-----:R0:W5:Y:S01]  /*03b0*/  LDG.E R4, desc[UR6][R4.64] ;  /* 0x0000000604047981 */ /* 0x001162000c1e1900 */
[----:B------:R-:W-:Y:S01]  /*03c0*/  HFMA2 R7, -RZ, RZ, 0, 5.9604644775390625e-08 ;  /* 0x00000001ff077431 */ /* 0x000fe200000001ff */
[----:B------:R-:W-:-:S07]  /*03d0*/  MOV R0, UR8 ;  /* 0x0000000800007c02 */ /* 0x000fce0008000f00 */
.L_x_17371:
[C---:B------:R-:W-:Y:S02]  /*03e0*/  ISETP.GT.U32.AND P1, PT, R0.reuse, 0x1, PT ;  /* 0x000000010000780c */ /* 0x040fe40003f24070 */
[----:B0-----:R-:W-:Y:S02]  /*03f0*/  LOP3.LUT R5, R0, 0x1, RZ, 0xc0, !PT ;  /* 0x0000000100057812 */ /* 0x001fe400078ec0ff */
[----:B------:R-:W-:Y:S02]  /*0400*/  SHF.R.U32.HI R0, RZ, 0x1, R0 ;  /* 0x00000001ff007819 */ /* 0x000fe40000011600 */
[----:B------:R-:W-:-:S04]  /*0410*/  ISETP.NE.U32.AND P0, PT, R5, 0x1, PT ;  /* 0x000000010500780c */ /* 0x000fc80003f05070 */
[C---:B-----5:R-:W-:Y:S01]  /*0420*/  SEL R6, R4.reuse, 0x1, !P0 ;  /* 0x0000000104067807 */ /* 0x060fe20004000000 */
[----:B------:R-:W-:-:S04]  /*0430*/  IMAD R4, R4, R4, RZ ;  /* 0x0000000404047224 */ /* 0x000fc800078e02ff */
[----:B------:R-:W-:Y:S01]  /*0440*/  IMAD R7, R6, R7, RZ ;  /* 0x0000000706077224 */ /* 0x000fe200078e02ff */
[----:B------:R-:W-:Y:S06]  /*0450*/  @P1 BRA `(.L_x_17371) ;  /* 0xfffffffc00e01947 */ /* 0x000fec000383ffff */
[----:B------:R-:W0:Y:S01]  /*0460*/  LDC.64 R4, c[0x0][0x580] ;  /* 0x00016000ff047b82 */ /* 0x000e220000000a00 */
[----:B------:R-:W-:Y:S01]  /*0470*/  VIADD R3, R3, 0x80 ;  /* 0x0000008003037836 */ /* 0x000fe20000000000 */
[----:B0-----:R0:W-:Y:S06]  /*0480*/  STG.E desc[UR6][R4.64], R7 ;  /* 0x0000000704007986 */ /* 0x0011ec000c101906 */
.L_x_17370:
[----:B------:R-:W-:Y:S05]  /*0490*/  BSYNC.RECONVERGENT B0 ;  /* 0x0000000000007941 */ /* 0x000fea0003800200 */
.L_x_17369:
[----:B------:R-:W-:-:S13]  /*04a0*/  ISETP.GE.AND P0, PT, R3, UR4, PT ;  /* 0x0000000403007c0c */ /* 0x000fda000bf06270 */
[----:B------:R-:W-:Y:S05]  /*04b0*/  @P0 EXIT ;  /* 0x000000000000094d */ /* 0x000fea0003800000 */
[----:B0-----:R-:W0:Y:S02]  /*04c0*/  LDC.64 R4, c[0x0][0x588] ;  /* 0x00016200ff047b82 */ /* 0x001e240000000a00 */
[----:B0-----:R0:W5:Y:S01]  /*04d0*/  LDG.E R4, desc[UR6][R4.64] ;  /* 0x0000000604047981 */ /* 0x001162000c1e1900 */
[----:B------:R-:W-:-:S07]  /*04e0*/  HFMA2 R7, -RZ, RZ, 0, 5.9604644775390625e-08 ;  /* 0x00000001ff077431 */ /* 0x000fce00000001ff */
.L_x_17372:
        /* <DEDUP_REMOVED lines=8> */
[----:B------:R-:W1:Y:S02]  /*0570*/  LDC.64 R2, c[0x0][0x580] ;  /* 0x00016000ff027b82 */ /* 0x000e640000000a00 */
[----:B-1----:R-:W-:Y:S01]  /*0580*/  STG.E desc[UR6][R2.64], R7 ;  /* 0x0000000702007986 */ /* 0x002fe2000c101906 */
[----:B------:R-:W-:Y:S05]  /*0590*/  EXIT ;  /* 0x000000000000794d */ /* 0x000fea0003800000 */
.L_x_17362:
[----:B------:R-:W-:Y:S01]  /*05a0*/  UISETP.GT.AND UP0, UPT, UR10, -0x1, UPT ;  /* 0xffffffff0a00788c */ /* 0x000fe2000bf04270 */
[----:B------:R-:W-:-:S08]  /*05b0*/  IADD3 R0, PT, PT, R0, -0x1, RZ ;  /* 0xffffffff00007810 */ /* 0x000fd00007ffe0ff */
        /* <DEDUP_REMOVED lines=305> */
.L_x_17376:
[----:B------:R-:W0:Y:S02]  /*18d0*/  LDCU.64 UR8, c[0x0][0x588] ;  /* 0x0000b100ff0877ac */ /* 0x000e240008000a00 */
[----:B0-----:R-:W-:-:S05]  /*18e0*/  IADD3 R6, P0, PT, R4, UR8, RZ ;  /* 0x0000000804067c10 */ /* 0x001fca000ff1e0ff */
[----:B------:R-:W-:-:S06]  /*18f0*/  IMAD.X R7, RZ, RZ, UR9, P0 ;  /* 0x00000009ff077e24 */ /* 0x000fcc00080e06ff */
[----:B------:R-:W2:Y:S01]  /*1900*/  LDG.E R7, desc[UR6][R6.64] ;  /* 0x0000000606077981 */ /* 0x000ea2000c1e1900 */
[----:B------:R-:W-:Y:S01]  /*1910*/  BSSY.RECONVERGENT B1, `(.L_x_17377) ;  /* 0x0000006000017945 */ /* 0x000fe20003800200 */
[----:B--2---:R-:W-:-:S13]  /*1920*/  ISETP.NE.AND P0, PT, R7, 0x1, PT ;  /* 0x000000010700780c */ /* 0x004fda0003f05270 */
[----:B------:R-:W-:Y:S05]  /*1930*/  @!P0 BRA `(.L_x_17378) ;  /* 0x00000000000c8947 */ /* 0x000fea0003800000 */
[----:B------:R-:W-:Y:S02]  /*1940*/  ISETP.NE.AND P0, PT, R7, -0x1, PT ;  /* 0xffffffff0700780c */ /* 0x000fe40003f05270 */
[----:B------:R-:W-:-:S11]  /*1950*/  MOV R7, UR4 ;  /* 0x0000000400077c02 */ /* 0x000fd60008000f00 */
[----:B------:R-:W-:-:S07]  /*1960*/  @P0 MOV R7, RZ ;  /* 0x000000ff00070202 */ /* 0x000fce0000000f00 */
.L_x_17378:
[----:B------:R-:W-:Y:S05]  /*1970*/  BSYNC.RECONVERGENT B1 ;  /* 0x0000000000017941 */ /* 0x000fea0003800200 */
.L_x_17377:
[----:B------:R-:W0:Y:S01]  /*1980*/  LDCU.64 UR8, c[0x0][0x580] ;  /* 0x0000b000ff0877ac */ /* 0x000e220008000a00 */
[----:B------:R-:W-:Y:S02]  /*1990*/  IADD3 R3, PT, PT, R3, 0x80, RZ ;  /* 0x0000008003037810 */ /* 0x000fe40007ffe0ff */
[----:B0-----:R-:W-:-:S04]  /*19a0*/  IADD3 R4, P0, PT, R5, UR8, RZ ;  /* 0x0000000805047c10 */ /* 0x001fc8000ff1e0ff */
[----:B------:R-:W-:-:S05]  /*19b0*/  IADD3.X R5, PT, PT, RZ, UR9, RZ, P0, !PT ;  /* 0x00000009ff057c10 */ /* 0x000fca00087fe4ff */
[----:B------:R0:W-:Y:S04]  /*19c0*/  STG.E desc[UR6][R4.64], R7 ;  /* 0x0000000704007986 */ /* 0x0001e8000c101906 */
.L_x_17375:
[----:B------:R-:W-:Y:S05]  /*19d0*/  BSYNC.RECONVERGENT B0 ;  /* 0x0000000000007941 */ /* 0x000fea0003800200 */
.L_x_17374:
        /* <DEDUP_REMOVED lines=300> */
.L_x_17379:
[----:B------:R-:W0:Y:S02]  /*2ca0*/  LDCU.128 UR8, c[0x0][0x580] ;  /* 0x0000b000ff0877ac */ /* 0x000e240008000c00 */
[----:B0-----:R-:W-:-:S04]  /*2cb0*/  IADD3 R4, P0, PT, R0, UR10, RZ ;  /* 0x0000000a00047c10 */ /* 0x001fc8000ff1e0ff */
[----:B------:R-:W-:-:S06]  /*2cc0*/  IADD3.X R5, PT, PT, RZ, UR11, RZ, P0, !PT ;  /* 0x0000000bff057c10 */ /* 0x000fcc00087fe4ff */
[----:B------:R-:W2:Y:S01]  /*2cd0*/  LDG.E R5, desc[UR6][R4.64] ;  /* 0x0000000604057981 */ /* 0x000ea2000c1e1900 */
[----:B------:R-:W-:Y:S01]  /*2ce0*/  IADD3 R2, P1, PT, R3, UR8, RZ ;  /* 0x0000000803027c10 */ /* 0x000fe2000ff3e0ff */
[----:B------:R-:W-:Y:S03]  /*2cf0*/  BSSY.RECONVERGENT B0, `(.L_x_17380) ;  /* 0x0000007000007945 */ /* 0x000fe60003800200 */
[----:B------:R-:W-:Y:S02]  /*2d00*/  IADD3.X R3, PT, PT, RZ, UR9, RZ, P1, !PT ;  /* 0x00000009ff037c10 */ /* 0x000fe40008ffe4ff */
[----:B--2---:R-:W-:-:S13]  /*2d10*/  ISETP.NE.AND P0, PT, R5, 0x1, PT ;  /* 0x000000010500780c */ /* 0x004fda0003f05270 */
[----:B------:R-:W-:Y:S05]  /*2d20*/  @!P0 BRA `(.L_x_17381) ;  /* 0x00000000000c8947 */ /* 0x000fea0003800000 */
[----:B------:R-:W-:Y:S02]  /*2d30*/  ISETP.NE.AND P0, PT, R5, -0x1, PT ;  /* 0xffffffff0500780c */ /* 0x000fe40003f05270 */
[----:B------:R-:W-:-:S11]  /*2d40*/  MOV R5, UR4 ;  /* 0x0000000400057c02 */ /* 0x000fd60008000f00 */
[----:B------:R-:W-:-:S07]  /*2d50*/  @P0 MOV R5, RZ ;  /* 0x000000ff00050202 */ /* 0x000fce0000000f00 */
.L_x_17381:
[----:B------:R-:W-:Y:S05]  /*2d60*/  BSYNC.RECONVERGENT B0 ;  /* 0x0000000000007941 */ /* 0x000fea0003800200 */
.L_x_17380:
[----:B------:R-:W-:Y:S01]  /*2d70*/  STG.E desc[UR6][R2.64], R5 ;  /* 0x0000000502007986 */ /* 0x000fe2000c101906 */
[----:B------:R-:W-:Y:S05]  /*2d80*/  EXIT ;  /* 0x000000000000794d */ /* 0x000fea0003800000 */
.L_x_17373:
[----:B------:R-:W-:-:S09]  /*2d90*/  UISETP.NE.AND UP0, UPT, UR10, URZ, UPT ;  /* 0x000000ff0a00728c */ /* 0x000fd2000bf05270 */
[----:B------:R-:W-:Y:S05]  /*2da0*/  BRA.U UP0, `(.L_x_17382) ;  /* 0x0000002100e47547 */ /* 0x000fea000b800000 */
[----:B------:R-:W0:Y:S01]  /*2db0*/  LDCU UR4, c[0x0][0x380] ;  /* 0x00007000ff0477ac */ /* 0x000e220008000800 */
[----:B------:R-:W-:Y:S01]  /*2dc0*/  VIMNMX.U32 R2, PT, PT, R0, 0x18, PT ;  /* 0x0000001800027848 */ /* 0x000fe20003fe0000 */
[----:B------:R-:W-:Y:S04]  /*2dd0*/  BSSY.RECONVERGENT B0, `(.L_x_17383) ;  /* 0x000011c000007945 */ /* 0x000fe80003800200 */
[----:B------:R-:W-:Y:S01]  /*2de0*/  VIADD R2, R2, 0x1 ;  /* 0x0000000102027836 */ /* 0x000fe20000000000 */
        /* <DEDUP_REMOVED lines=276> */
.L_x_17385:
[----:B------:R-:W0:Y:S01]  /*3f30*/  LDCU.64 UR8, c[0x0][0x580] ;  /* 0x0000b000ff0877ac */ /* 0x000e220008000a00 */
[----:B------:R-:W-:Y:S02]  /*3f40*/  MOV R7, 0x1 ;  /* 0x0000000100077802 */ /* 0x000fe40000000f00 */
[----:B------:R-:W-:Y:S02]  /*3f50*/  IADD3 R3, PT, PT, R3, 0x80, RZ ;  /* 0x0000008003037810 */ /* 0x000fe40007ffe0ff */
[----:B0-----:R-:W-:-:S04]  /*3f60*/  IADD3 R4, P0, PT, R4, UR8, RZ ;  /* 0x0000000804047c10 */ /* 0x001fc8000ff1e0ff */
[----:B------:R-:W-:-:S05]  /*3f70*/  IADD3.X R5, PT, PT, RZ, UR9, RZ, P0, !PT ;  /* 0x00000009ff057c10 */ /* 0x000fca00087fe4ff */
[----:B------:R0:W-:Y:S04]  /*3f80*/  STG.E desc[UR6][R4.64], R7 ;  /* 0x0000000704007986 */ /* 0x0001e8000c101906 */
.L_x_17384:
[----:B------:R-:W-:Y:S05]  /*3f90*/  BSYNC.RECONVERGENT B0 ;  /* 0x0000000000007941 */ /* 0x000fea0003800200 */
.L_x_17383:
[----:B------:R-:W-:-:S13]  /*3fa0*/  ISETP.GE.AND P0, PT, R3, UR4, PT ;  /* 0x0000000403007c0c */ /* 0x000fda000bf06270 */
[----:B------:R-:W-:Y:S05]  /*3fb0*/  @P0 EXIT ;  /* 0x000000000000094d */ /* 0x000fea0003800000 */
        /* <DEDUP_REMOVED lines=274> */
.L_x_17386:
[----:B------:R-:W0:Y:S01]  /*50e0*/  LDCU.64 UR4, c[0x0][0x580] ;  /* 0x0000b000ff0477ac */ /* 0x000e220008000a00 */
[----:B------:R-:W-:Y:S02]  /*50f0*/  MOV R5, 0x1 ;  /* 0x0000000100057802 */ /* 0x000fe40000000f00 */
[----:B0-----:R-:W-:-:S04]  /*5100*/  IADD3 R2, P0, PT, R0, UR4, RZ ;  /* 0x0000000400027c10 */ /* 0x001fc8000ff1e0ff */
[----:B------:R-:W-:-:S05]  /*5110*/  IADD3.X R3, PT, PT, RZ, UR5, RZ, P0, !PT ;  /* 0x00000005ff037c10 */ /* 0x000fca00087fe4ff */
[----:B------:R-:W-:Y:S01]  /*5120*/  STG.E desc[UR6][R2.64], R5 ;  /* 0x0000000502007986 */ /* 0x000fe2000c101906 */
[----:B------:R-:W-:Y:S05]  /*5130*/  EXIT ;  /* 0x000000000000794d */ /* 0x000fea0003800000 */
.L_x_17382:
[----:B------:R-:W0:Y:S01]  /*5140*/  LDCU UR4, c[0x0][0x380] ;  /* 0x00007000ff0477ac */ /* 0x000e220008000800 */
[----:B------:R-:W-:Y:S01]  /*5150*/  VIMNMX.U32 R4, PT, PT, R0, 0x18, PT ;  /* 0x0000001800047848 */ /* 0x000fe20003fe0000 */
[----:B------:R-:W-:Y:S03]  /*5160*/  BSSY.RECONVERGENT B0, `(.L_x_17387) ;  /* 0x0000141000007945 */ /* 0x000fe60003800200 */
        /* <DEDUP_REMOVED lines=301> */
.L_x_17389:
[----:B------:R-:W0:Y:S02]  /*6440*/  LDCU.64 UR10, c[0x0][0x588] ;  /* 0x0000b100ff0a77ac */ /* 0x000e240008000a00 */
[----:B0-----:R-:W-:-:S05]  /*6450*/  IADD3 R6, P0, PT, R6, UR10, RZ ;  /* 0x0000000a06067c10 */ /* 0x001fca000ff1e0ff */
[----:B------:R-:W-:-:S05]  /*6460*/  IMAD.X R7, RZ, RZ, UR11, P0 ;  /* 0x0000000bff077e24 */ /* 0x000fca00080e06ff */
[----:B------:R0:W5:Y:S01]  /*6470*/  LDG.E R6, desc[UR6][R6.64] ;  /* 0x0000000606067981 */ /* 0x000162000c1e1900 */
[----:B------:R-:W-:Y:S02]  /*6480*/  MOV R9, 0x1 ;  /* 0x0000000100097802 */ /* 0x000fe40000000f00 */
[----:B------:R-:W-:-:S07]  /*6490*/  MOV R8, UR8 ;  /* 0x0000000800087c02 */ /* 0x000fce0008000f00 */
.L_x_17390:
        /* <DEDUP_REMOVED lines=8> */
[----:B------:R-:W0:Y:S01]  /*6520*/  LDCU.64 UR10, c[0x0][0x580] ;  /* 0x0000b000ff0a77ac */ /* 0x000e220008000a00 */
[----:B------:R-:W-:Y:S02]  /*6530*/  IADD3 R3, PT, PT, R3, 0x80, RZ ;  /* 0x0000008003037810 */ /* 0x000fe40007ffe0ff */
[----:B0-----:R-:W-:-:S04]  /*6540*/  IADD3 R6, P0, PT, R5, UR10, RZ ;  /* 0x0000000a05067c10 */ /* 0x001fc8000ff1e0ff */
[----:B------:R-:W-:-:S05]  /*6550*/  IADD3.X R7, PT, PT, RZ, UR11, RZ, P0, !PT ;  /* 0x0000000bff077c10 */ /* 0x000fca00087fe4ff */
[----:B------:R0:W-:Y:S04]  /*6560*/  STG.E desc[UR6][R6.64], R9 ;  /* 0x0000000906007986 */ /* 0x0001e8000c101906 */
.L_x_17388:
[----:B------:R-:W-:Y:S05]  /*6570*/  BSYNC.RECONVERGENT B0 ;  /* 0x0000000000007941 */ /* 0x000fea0003800200 */
.L_x_17387:
        /* <DEDUP_REMOVED lines=300> */
.L_x_17391:
[----:B------:R-:W0:Y:S02]  /*7840*/  LDCU.128 UR8, c[0x0][0x580] ;  /* 0x0000b000ff0877ac */ /* 0x000e240008000c00 */
[----:B0-----:R-:W-:-:S04]  /*7850*/  IADD3 R4, P0, PT, R0, UR10, RZ ;  /* 0x0000000a00047c10 */ /* 0x001fc8000ff1e0ff */
[----:B------:R-:W-:-:S05]  /*7860*/  IADD3.X R5, PT, PT, RZ, UR11, RZ, P0, !PT ;  /* 0x0000000bff057c10 */ /* 0x000fca00087fe4ff */
[----:B------:R0:W5:Y:S01]  /*7870*/  LDG.E R4, desc[UR6][R4.64] ;  /* 0x0000000604047981 */ /* 0x000162000c1e1900 */
[----:B------:R-:W-:Y:S02]  /*7880*/  IADD3 R6, P0, PT, R3, UR8, RZ ;  /* 0x0000000803067c10 */ /* 0x000fe4000ff1e0ff */
[----:B------:R-:W-:Y:S02]  /*7890*/  MOV R3, 0x1 ;  /* 0x0000000100037802 */ /* 0x000fe40000000f00 */
[----:B------:R-:W-:-:S09]  /*78a0*/  IADD3.X R7, PT, PT, RZ, UR9, RZ, P0, !PT ;  /* 0x00000009ff077c10 */ /* 0x000fd200087fe4ff */
.L_x_17392:
        /* <DEDUP_REMOVED lines=8> */
[----:B------:R-:W-:Y:S01]  /*7930*/  STG.E desc[UR6][R6.64], R3 ;  /* 0x0000000306007986 */ /* 0x000fe2000c101906 */
[----:B------:R-:W-:Y:S05]  /*7940*/  EXIT ;  /* 0x000000000000794d */ /* 0x000fea0003800000 */
.L_x_17393:
        /* <DEDUP_REMOVED lines=11> */
.L_x_68589:


//--------------------- .text._ZN2at6native27unrolled_elementwise_kernelIZNS0_50_GLOBAL__N__2680c7bb_12_PowKernel_cu_7dd49032_300329pow_tensor_scalar_kernel_implIiiEEvRNS_18TensorIteratorBaseET0_EUliE2_St5arrayIPcLm2EELi4E23TrivialOffsetCalculatorILi1EjESC_NS0_6memory15LoadWithoutCastENSD_16StoreWithoutCastEEEviT_S6_T2_T3_T4_T5_ --------------------------
	.section	.text._ZN2at6native27unrolled_elementwise_kernelIZNS0_50_GLOBAL__N__2680c7bb_12_PowKernel_cu_7dd49032_300329pow_tensor_scalar_kernel_implIiiEEvRNS_18TensorIteratorBaseET0_EUliE2_St5arrayIPcLm2EELi4E23TrivialOffsetCalculatorILi1EjESC_NS0_6memory15LoadWithoutCastENSD_16StoreWithoutCastEEEviT_S6_T2_T3_T4_T5_,"ax",@progbits
	.align	128
        .global         _ZN2at6native27unrolled_elementwise_kernelIZNS0_50_GLOBAL__N__2680c7bb_12_PowKernel_cu_7dd49032_300329pow_tensor_scalar_kernel_implIiiEEvRNS_18TensorIteratorBaseET0_EUliE2_St5arrayIPcLm2EELi4E23TrivialOffsetCalculatorILi1EjESC_NS0_6memory15LoadWithoutCastENSD_16StoreWithoutCastEEEviT_S6_T2_T3_T4_T5_
        .type           _ZN2at6native27unrolled_elementwise_kernelIZNS0_50_GLOBAL__N__2680c7bb_12_PowKernel_cu_7dd49032_300329pow_tensor_scalar_kernel_implIiiEEvRNS_18TensorIteratorBaseET0_EUliE2_St5arrayIPcLm2EELi4E23TrivialOffsetCalculatorILi1EjESC_NS0_6memory15LoadWithoutCastENSD_16StoreWithoutCastEEEviT_S6_T2_T3_T4_T5_,@function
        .size           _ZN2at6native27unrolled_elementwise_kernelIZNS0_50_GLOBAL__N__2680c7bb_12_PowKernel_cu_7dd49032_300329pow_tensor_scalar_kernel_implIiiEEvRNS_18TensorIteratorBaseET0_EUliE2_St5arrayIPcLm2EELi4E23TrivialOffsetCalculatorILi1EjESC_NS0_6memory15LoadWithoutCastENSD_16StoreWithoutCastEEEviT_S6_T2_T3_T4_T5_,(.L_x_68590 - _ZN2at6native27unrolled_elementwise_kernelIZNS0_50_GLOBAL__N__2680c7bb_12_PowKernel_cu_7dd49032_300329pow_tensor_scalar_kernel_implIiiEEvRNS_18TensorIteratorBaseET0_EUliE2_St5arrayIPcLm2EELi4E23TrivialOffsetCalculatorILi1EjESC_NS0_6memory15LoadWithoutCastENSD_16StoreWithoutCastEEEviT_S6_T2_T3_T4_T5_)
        .other          _ZN2at6native27unrolled_elementwise_kernelIZNS0_50_GLOBAL__N__2680c7bb_12_PowKernel_cu_7dd49032_300329pow_tensor_scalar_kernel_implIiiEEvRNS_18TensorIteratorBaseET0_EUliE2_St5arrayIPcLm2EELi4E23TrivialOffsetCalculatorILi1EjESC_NS0_6memory15LoadWithoutCastENSD_16StoreWithoutCastEEEviT_S6_T2_T3_T4_T5_,@"STO_CUDA_ENTRY STV_DEFAULT"
_ZN2at6native27unrolled_elementwise_kernelIZNS0_50_GLOBAL__N__2680c7bb_12_PowKernel_cu_7dd49032_300329pow_tensor_scalar_kernel_implIiiEEvRNS_18TensorIteratorBaseET0_EUliE2_St5arrayIPcLm2EELi4E23TrivialOffsetCalculatorILi1EjESC_NS0_6memory15LoadWithoutCastENSD_16StoreWithoutCastEEEviT_S6_T2_T3_T4_T5_:
.text._ZN2at6native27unrolled_elementwise_kernelIZNS0_50_GLOBAL__N__2680c7bb_12_PowKernel_cu_7dd49032_300329pow_tensor_scalar_kernel_implIiiEEvRNS_18TensorIteratorBaseET0_EUliE2_St5arrayIPcLm2EELi4E23TrivialOffsetCalculatorILi1EjESC_NS0_6memory15LoadWithoutCastENSD_16StoreWithoutCastEEEviT_S6_T2_T3_T4_T5_:
[----:B------:R-:W-:Y:S01]  /*0000*/  LDC R1, c[0x0][0x37c] ;  /* 0x0000df00ff017b82 */ /* 0x000fe20000000800 */
[----:B------:R-:W0:Y:S07]  /*0010*/  S2R R0, SR_CTAID.X ;  /* 0x0000000000007919 */ /* 0x000e2e0000002500 */
[----:B------:R-:W0:Y:S01]  /*0020*/  LDC R3, c[0x0][0x380] ;  /* 0x0000e000ff037b82 */ /* 0x000e220000000800 */
[----:B------:R-:W1:Y:S01]  /*0030*/  LDCU.64 UR6, c[0x0][0x358] ;  /* 0x00006b00ff0677ac */ /* 0x000e620008000a00 */
[----:B------:R-:W2:Y:S01]  /*0040*/  S2R R13, SR_TID.X ;  /* 0x00000000000d7919 */ /* 0x000ea20000002100 */
[----:B------:R-:W3:Y:S01]  /*0050*/  LDCU UR4, c[0x0][0x388] ;  /* 0x00007100ff0477ac */ /* 0x000ee20008000800 */
        /* <DEDUP_REMOVED lines=11> */
[----:B0-----:R-:W-:-:S12]  /*0110*/  @!P0 IMAD.WIDE.U32 R4, R15, 0x4, R4 ;  /* 0x000000040f048825 */ /* 0x001fd800078e0004 */
[----:B------:R-:W-:Y:S01]  /*0120*/  @!P3 IMAD R19, R0, 0x200, R13 ;  /* 0x000002000013b824 */ /* 0x000fe200078e020d */
[----:B------:R-:W-:Y:S01]  /*0130*/  @!P3 IADD3 R13, PT, PT, R13, 0x80, RZ ;  /* 0x000000800d0db810 */ /* 0x000fe20007ffe0ff */
[----:B------:R-:W0:Y:S03]  /*0140*/  @!P3 LDC.64 R10, c[0x0][0x3a0] ;  /* 0x0000e800ff0abb82 */ /* 0x000e260000000a00 */
[----:B------:R-:W-:Y:S01]  /*0150*/  ISETP.GE.AND P2, PT, R13, R2, PT ;  /* 0x000000020d00720c */ /* 0x000fe20003f46270 */
[----:B--2---:R-:W-:-:S12]  /*0160*/  @!P1 IMAD.WIDE.U32 R8, R17, 0x4, R8 ;  /* 0x0000000411089825 */ /* 0x004fd800078e0008 */
[----:B------:R-:W2:Y:S01]  /*0170*/  @!P2 LDC.64 R6, c[0x0][0x3a0] ;  /* 0x0000e800ff06ab82 */ /* 0x000ea20000000a00 */
[----:B------:R-:W-:Y:S02]  /*0180*/  @!P2 IMAD R13, R0, 0x200, R13 ;  /* 0x00000200000da824 */ /* 0x000fe400078e020d */
[----:B0-----:R-:W-:Y:S01]  /*0190*/  @!P3 IMAD.WIDE.U32 R14, R19, 0x4, R10 ;  /* 0x00000004130eb825 */ /* 0x001fe200078e000a */
[----:B------:R-:W-:-:S06]  /*01a0*/  CS2R R10, SRZ ;  /* 0x00000000000a7805 */ /* 0x000fcc000001ff00 */
[----:B-1----:R0:W5:Y:S04]  /*01b0*/  @!P0 LDG.E R11, desc[UR6][R4.64] ;  /* 0x00000006040b8981 */ /* 0x002168000c1e1900 */
[----:B------:R0:W5:Y:S01]  /*01c0*/  @!P1 LDG.E R10, desc[UR6][R8.64] ;  /* 0x00000006080a9981 */ /* 0x000162000c1e1900 */
[----:B--2---:R-:W-:Y:S01]  /*01d0*/  @!P2 IMAD.WIDE.U32 R12, R13, 0x4, R6 ;  /* 0x000000040d0ca825 */ /* 0x004fe200078e0006 */
[----:B------:R-:W-:-:S06]  /*01e0*/  CS2R R6, SRZ ;  /* 0x0000000000067805 */ /* 0x000fcc000001ff00 */
[----:B------:R0:W5:Y:S04]  /*01f0*/  @!P3 LDG.E R7, desc[UR6][R14.64] ;  /* 0x000000060e07b981 */ /* 0x000168000c1e1900 */
[----:B------:R0:W5:Y:S01]  /*0200*/  @!P2 LDG.E R6, desc[UR6][R12.64] ;  /* 0x000000060c06a981 */ /* 0x000162000c1e1900 */
[----:B------:R-:W1:Y:S01]  /*0210*/  LDCU UR5, c[0x0][0x388] ;  /* 0x00007100ff0577ac */ /* 0x000e620008000800 */
[----:B---3--:R-:W-:Y:S01]  /*0220*/  UISETP.GT.AND UP0, UPT, UR4, -0x1, UPT ;  /* 0xffffffff0400788c */ /* 0x008fe2000bf04270 */
[----:B------:R-:W-:Y:S01]  /*0230*/  BSSY.RECONVERGENT B0, `(.L_x_17394) ;  /* 0x0000070000007945 */ /* 0x000fe20003800200 */
[----:B-1----:R-:W-:-:S07]  /*0240*/  IMAD.U32 R16, RZ, RZ, UR5 ;  /* 0x00000005ff107e24 */ /* 0x002fce000f8e00ff */
[----:B0-----:R-:W-:Y:S05]  /*0250*/  BRA.U UP0, `(.L_x_17395) ;  /* 0x0000000100bc7547 */ /* 0x001fea000b800000 */
[CC--:B------:R-:W-:Y:S01]  /*0260*/  ISETP.GE.AND P3, PT, R3.reuse, R2.reuse, PT ;  /* 0x000000020300720c */ /* 0x0c0fe20003f66270 */
[----:B------:R-:W-:Y:S01]  /*0270*/  ULOP3.LUT UR4, UR4, 0x1, URZ, 0xc0, !UPT ;  /* 0x0000000104047892 */ /* 0x000fe2000f8ec0ff */
[C---:B------:R-:W-:Y:S01]  /*0280*/  VIADD R13, R3.reuse, 0x80 ;  /* 0x00000080030d7836 */ /* 0x040fe20000000000 */
[C---:B------:R-:W-:Y:S01]  /*0290*/  IADD3 R5, PT, PT, R3.reuse, 0x100, RZ ;  /* 0x0000010003057810 */ /* 0x040fe20007ffe0ff */
[----:B------:R-:W-:Y:S01]  /*02a0*/  VIADD R9, R3, 0x180 ;  /* 0x0000018003097836 */ /* 0x000fe20000000000 */
[----:B------:R-:W-:Y:S01]  /*02b0*/  UISETP.NE.U32.AND UP0, UPT, UR4, 0x1, UPT ;  /* 0x000000010400788c */ /* 0x000fe2000bf05070 */
[----:B------:R-:W-:Y:S01]  /*02c0*/  BSSY.RECONVERGENT B1, `(.L_x_17396) ;  /* 0x000000d000017945 */ /* 0x000fe20003800200 */
[-C--:B------:R-:W-:Y:S01]  /*02d0*/  ISETP.GE.AND P0, PT, R13, R2.reuse, PT ;  /* 0x000000020d00720c */ /* 0x080fe20003f06270 */
[----:B------:R-:W-:Y:S01]  /*02e0*/  UMOV UR4, 0x1 ;  /* 0x0000000100047882 */ /* 0x000fe20000000000 */
[-C--:B------:R-:W-:Y:S01]  /*02f0*/  ISETP.GE.AND P1, PT, R5, R2.reuse, PT ;  /* 0x000000020500720c */ /* 0x080fe20003f26270 */
[----:B------:R-:W-:Y:S01]  /*0300*/  USEL UR4, UR4, 0xffffffff, UP0 ;  /* 0xffffffff04047887 */ /* 0x000fe20008000000 */
[----:B------:R-:W-:-:S02]  /*0310*/  ISETP.GE.AND P2, PT, R9, R2, PT ;  /* 0x000000020900720c */ /* 0x000fc40003f46270 */
[----:B------:R-:W-:Y:S11]  /*0320*/  @P3 BRA `(.L_x_17397) ;  /* 0x0000000000183947 */ /* 0x000ff60003800000 */
[----:B-----5:R-:W-:Y:S01]  /*0330*/  ISETP.NE.AND P3, PT, R11, 0x1, PT ;  /* 0x000000010b00780c */ /* 0x020fe20003f65270 */
[----:B------:R-:W-:-:S12]  /*0340*/  IMAD.MOV.U32 R9, RZ, RZ, R11 ;  /* 0x000000ffff097224 */ /* 0x000fd800078e000b */
[----:B------:R-:W-:Y:S05]  /*0350*/  @!P3 BRA `(.L_x_17397) ;  /* 0x00000000000cb947 */ /* 0x000fea0003800000 */
[----:B------:R-:W-:Y:S01]  /*0360*/  ISETP.NE.AND P3, PT, R11, -0x1, PT ;  /* 0xffffffff0b00780c */ /* 0x000fe20003f65270 */
[----:B------:R-:W-:-:S12]  /*0370*/  IMAD.U32 R9, RZ, RZ, UR4 ;  /* 0x00000004ff097e24 */ /* 0x000fd8000f8e00ff */
[----:B------:R-:W-:-:S07]  /*0380*/  @P3 IMAD.MOV.U32 R9, RZ, RZ, RZ ;  /* 0x000000ffff093224 */ /* 0x000fce00078e00ff */
.L_x_17397:
[----:B------:R-:W-:Y:S05]  /*0390*/  BSYNC.RECONVERGENT B1 ;  /* 0x0000000000017941 */ /* 0x000fea0003800200 */
.L_x_17396:
[----:B------:R-:W-:Y:S04]  /*03a0*/  BSSY.RECONVERGENT B1, `(.L_x_17398) ;  /* 0x0000008000017945 */ /* 0x000fe80003800200 */
[----:B------:R-:W-:Y:S05]  /*03b0*/  @P0 BRA `(.L_x_17399) ;  /* 0x0000000000180947 */ /* 0x000fea0003800000 */
[----:B-----5:R-:W-:Y:S02]  /*03c0*/  ISETP.NE.AND P0, PT, R10, 0x1, PT ;  /* 0x000000010a00780c */ /* 0x020fe40003f05270 */
[----:B------:R-:W-:-:S11]  /*03d0*/  MOV R8, R10 ;  /* 0x0000000a00087202 */ /* 0x000fd60000000f00 */
[----:B------:R-:W-:Y:S05]  /*03e0*/  @!P0 BRA `(.L_x_17399) ;  /* 0x00000000000c8947 */ /* 0x000fea0003800000 */
[----:B------:R-:W-:Y:S01]  /*03f0*/  ISETP.NE.AND P0, PT, R10, -0x1, PT ;  /* 0xffffffff0a00780c */ /* 0x000fe20003f05270 */
[----:B------:R-:W-:-:S12]  /*0400*/  IMAD.U32 R8, RZ, RZ, UR4 ;  /* 0x00000004ff087e24 */ /* 0x000fd8000f8e00ff */
[----:B------:R-:W-:-:S07]  /*0410*/  @P0 IMAD.MOV.U32 R8, RZ, RZ, RZ ;  /* 0x000000ffff080224 */ /* 0x000fce00078e00ff */
.L_x_17399:
[----:B------:R-:W-:Y:S05]  /*0420*/  BSYNC.RECONVERGENT B1 ;  /* 0x0000000000017941 */ /* 0x000fea0003800200 */
.L_x_17398:
[----:B------:R-:W-:Y:S04]  /*0430*/  BSSY.RECONVERGENT B1, `(.L_x_17400) ;  /* 0x0000008000017945 */ /* 0x000fe80003800200 */
[----:B------:R-:W-:Y:S05]  /*0440*/  @P1 BRA `(.L_x_17401) ;  /* 0x0000000000181947 */ /* 0x000fea0003800000 */
[----:B-----5:R-:W-:Y:S01]  /*0450*/  ISETP.NE.AND P0, PT, R7, 0x1, PT ;  /* 0x000000010700780c */ /* 0x020fe20003f05270 */
[----:B------:R-:W-:-:S12]  /*0460*/  IMAD.MOV.U32 R5, RZ, RZ, R7 ;  /* 0x000000ffff057224 */ /* 0x000fd800078e0007 */
[----:B------:R-:W-:Y:S05]  /*0470*/  @!P0 BRA `(.L_x_17401) ;  /* 0x00000000000c8947 */ /* 0x000fea0003800000 */
[----:B------:R-:W-:Y:S01]  /*0480*/  ISETP.NE.AND P0, PT, R7, -0x1, PT ;  /* 0xffffffff0700780c */ /* 0x000fe20003f05270 */
[----:B------:R-:W-:-:S12]  /*0490*/  IMAD.U32 R5, RZ, RZ, UR4 ;  /* 0x00000004ff057e24 */ /* 0x000fd8000f8e00ff */
[----:B------:R-:W-:-:S07]  /*04a0*/  @P0 MOV R5, RZ ;  /* 0x000000ff00050202 */ /* 0x000fce0000000f00 */
.L_x_17401:
[----:B------:R-:W-:Y:S05]  /*04b0*/  BSYNC.RECONVERGENT B1 ;  /* 0x0000000000017941 */ /* 0x000fea0003800200 */
.L_x_17400:
[----:B------:R-:W-:Y:S05]  /*04c0*/  @P2 BRA `(.L_x_17402) ;  /* 0x0000000400182947 */ /* 0x000fea0003800000 */
[----:B-----5:R-:W-:Y:S01]  /*04d0*/  ISETP.NE.AND P0, PT, R6, 0x1, PT ;  /* 0x000000010600780c */ /* 0x020fe20003f05270 */
[----:B------:R-:W-:-:S12]  /*04e0*/  IMAD.MOV.U32 R4, RZ, RZ, R6 ;  /* 0x000000ffff047224 */ /* 0x000fd800078e0006 */
[----:B------:R-:W-:Y:S05]  /*04f0*/  @!P0 BRA `(.L_x_17402) ;  /* 0x00000004000c8947 */ /* 0x000fea0003800000 */
[----:B------:R-:W-:Y:S01]  /*0500*/  ISETP.NE.AND P0, PT, R6, -0x1, PT ;  /* 0xffffffff0600780c */ /* 0x000fe20003f05270 */
[----:B------:R-:W-:-:S12]  /*0510*/  IMAD.U32 R4, RZ, RZ, UR4 ;  /* 0x00000004ff047e24 */ /* 0x000fd8000f8e00ff */
[----:B------:R-:W-:Y:S05]  /*0520*/  @!P0 BRA `(.L_x_17402) ;  /* 0x0000000400008947 */ /* 0x000fea0003800000 */
[----:B------:R-:W-:Y:S01]  /*0530*/  IMAD.MOV.U32 R4, RZ, RZ, RZ ;  /* 0x000000ffff047224 */ /* 0x000fe200078e00ff */
[----:B------:R-:W-:Y:S06]  /*0540*/  BRA `(.L_x_17402) ;  /* 0x0000000000f87947 */ /* 0x000fec0003800000 */
.L_x_17395:
[----:B------:R-:W-:Y:S01]  /*0550*/  UISETP.NE.AND UP0, UPT, UR4, URZ, UPT ;  /* 0x000000ff0400728c */ /* 0x000fe2000bf05270 */
[----:B------:R-:W-:Y:S02]  /*0560*/  HFMA2 R5, -RZ, RZ, 0, 5.9604644775390625e-08 ;  /* 0x00000001ff057431 */ /* 0x000fe400000001ff */
[----:B------:R-:W-:Y:S02]  /*0570*/  IMAD.MOV.U32 R4, RZ, RZ, 0x1 ;  /* 0x00000001ff047424 */ /* 0x000fe400078e00ff */
[----:B------:R-:W-:Y:S02]  /*0580*/  IMAD.MOV.U32 R8, RZ, RZ, 0x1 ;  /* 0x00000001ff087424 */ /* 0x000fe400078e00ff */
[----:B------:R-:W-:Y:S02]  /*0590*/  IMAD.MOV.U32 R9, RZ, RZ, 0x1 ;  /* 0x00000001ff097424 */ /* 0x000fe400078e00ff */
[----:B------:R-:W-:Y:S05]  /*05a0*/  BRA.U !UP0, `(.L_x_17402) ;  /* 0x0000000108e07547 */ /* 0x000fea000b800000 */
[CC--:B------:R-:W-:Y:S01]  /*05b0*/  ISETP.GE.AND P3, PT, R3.reuse, R2.reuse, PT ;  /* 0x000000020300720c */ /* 0x0c0fe20003f66270 */
[C---:B------:R-:W-:Y:S01]  /*05c0*/  VIADD R13, R3.reuse, 0x80 ;  /* 0x00000080030d7836 */ /* 0x040fe20000000000 */
[C---:B------:R-:W-:Y:S01]  /*05d0*/  IADD3 R17, PT, PT, R3.reuse, 0x180, RZ ;  /* 0x0000018003117810 */ /* 0x040fe20007ffe0ff */
[----:B------:R-:W-:Y:S01]  /*05e0*/  VIADD R15, R3, 0x100 ;  /* 0x00000100030f7836 */ /* 0x000fe20000000000 */
[----:B------:R-:W-:Y:S02]  /*05f0*/  BSSY.RECONVERGENT B1, `(.L_x_17403) ;  /* 0x000000f000017945 */ /* 0x000fe40003800200 */
[-C--:B------:R-:W-:Y:S02]  /*0600*/  ISETP.GE.AND P2, PT, R13, R2.reuse, PT ;  /* 0x000000020d00720c */ /* 0x080fe40003f46270 */
[-C--:B------:R-:W-:Y:S02]  /*0610*/  ISETP.GE.AND P0, PT, R15, R2.reuse, PT ;  /* 0x000000020f00720c */ /* 0x080fe40003f06270 */
[----:B------:R-:W-:-:S03]  /*0620*/  ISETP.GE.AND P1, PT, R17, R2, PT ;  /* 0x000000021100720c */ /* 0x000fc60003f26270 */
[----:B------:R-:W-:Y:S10]  /*0630*/  @P3 BRA `(.L_x_17404) ;  /* 0x0000000000283947 */ /* 0x000ff40003800000 */
[----:B------:R-:W-:Y:S02]  /*0640*/  IMAD.MOV.U32 R9, RZ, RZ, 0x1 ;  /* 0x00000001ff097424 */ /* 0x000fe400078e00ff */
[----:B------:R-:W-:-:S07]  /*0650*/  IMAD.U32 R12, RZ, RZ, UR5 ;  /* 0x00000005ff0c7e24 */ /* 0x000fce000f8e00ff */
.L_x_17405:
        /* <DEDUP_REMOVED lines=8> */
.L_x_17404:
[----:B------:R-:W-:Y:S05]  /*06e0*/  BSYNC.RECONVERGENT B1 ;  /* 0x0000000000017941 */ /* 0x000fea0003800200 */
.L_x_17403:
[----:B------:R-:W-:Y:S04]  /*06f0*/  BSSY.RECONVERGENT B1, `(.L_x_17406) ;  /* 0x000000c000017945 */ /* 0x000fe80003800200 */
[----:B------:R-:W-:Y:S05]  /*0700*/  @P2 BRA `(.L_x_17407) ;  /* 0x0000000000282947 */ /* 0x000fea0003800000 */
[----:B------:R-:W-:Y:S01]  /*0710*/  IMAD.MOV.U32 R8, RZ, RZ, 0x1 ;  /* 0x00000001ff087424 */ /* 0x000fe200078e00ff */
[----:B-----5:R-:W-:-:S07]  /*0720*/  MOV R11, UR5 ;  /* 0x00000005000b7c02 */ /* 0x020fce0008000f00 */
.L_x_17408:
[C---:B------:R-:W-:Y:S02]  /*0730*/  ISETP.GT.U32.AND P3, PT, R11.reuse, 0x1, PT ;  /* 0x000000010b00780c */ /* 0x040fe40003f64070 */
[----:B------:R-:W-:Y:S02]  /*0740*/  LOP3.LUT R12, R11, 0x1, RZ, 0xc0, !PT ;  /* 0x000000010b0c7812 */ /* 0x000fe400078ec0ff */
[----:B------:R-:W-:Y:S02]  /*0750*/  SHF.R.U32.HI R11, RZ, 0x1, R11 ;  /* 0x00000001ff0b7819 */ /* 0x000fe4000001160b */
[----:B------:R-:W-:-:S04]  /*0760*/  ISETP.NE.U32.AND P2, PT, R12, 0x1, PT ;  /* 0x000000010c00780c */ /* 0x000fc80003f45070 */
[C---:B------:R-:W-:Y:S01]  /*0770*/  SEL R13, R10.reuse, 0x1, !P2 ;  /* 0x000000010a0d7807 */ /* 0x040fe20005000000 */
[----:B------:R-:W-:-:S04]  /*0780*/  IMAD R10, R10, R10, RZ ;  /* 0x0000000a0a0a7224 */ /* 0x000fc800078e02ff */
[----:B------:R-:W-:Y:S01]  /*0790*/  IMAD R8, R13, R8, RZ ;  /* 0x000000080d087224 */ /* 0x000fe200078e02ff */
[----:B------:R-:W-:Y:S06]  /*07a0*/  @P3 BRA `(.L_x_17408) ;  /* 0xfffffffc00e03947 */ /* 0x000fec000383ffff */
.L_x_17407:
[----:B------:R-:W-:Y:S05]  /*07b0*/  BSYNC.RECONVERGENT B1 ;  /* 0x0000000000017941 */ /* 0x000fea0003800200 */
.L_x_17406:
[----:B------:R-:W-:Y:S04]  /*07c0*/  BSSY.RECONVERGENT B1, `(.L_x_17409) ;  /* 0x000000c000017945 */ /* 0x000fe80003800200 */
[----:B------:R-:W-:Y:S05]  /*07d0*/  @P0 BRA `(.L_x_17410) ;  /* 0x0000000000280947 */ /* 0x000fea0003800000 */
[----:B------:R-:W-:Y:S02]  /*07e0*/  IMAD.MOV.U32 R5, RZ, RZ, 0x1 ;  /* 0x00000001ff057424 */ /* 0x000fe400078e00ff */
[----:B-----5:R-:W-:-:S07]  /*07f0*/  IMAD.U32 R10, RZ, RZ, UR5 ;  /* 0x00000005ff0a7e24 */ /* 0x020fce000f8e00ff */
.L_x_17411:
        /* <DEDUP_REMOVED lines=8> */
.L_x_17410:
[----:B------:R-:W-:Y:S05]  /*0880*/  BSYNC.RECONVERGENT B1 ;  /* 0x0000000000017941 */ /* 0x000fea0003800200 */
.L_x_17409:
[----:B------:R-:W-:Y:S05]  /*0890*/  @P1 BRA `(.L_x_17402) ;  /* 0x0000000000241947 */ /* 0x000fea0003800000 */
[----:B------:R-:W-:-:S07]  /*08a0*/  IMAD.MOV.U32 R4, RZ, RZ, 0x1 ;  /* 0x00000001ff047424 */ /* 0x000fce00078e00ff */
.L_x_17412:
[C---:B------:R-:W-:Y:S02]  /*08b0*/  ISETP.GT.U32.AND P1, PT, R16.reuse, 0x1, PT ;  /* 0x000000011000780c */ /* 0x040fe40003f24070 */
[----:B-----5:R-:W-:Y:S02]  /*08c0*/  LOP3.LUT R7, R16, 0x1, RZ, 0xc0, !PT ;  /* 0x0000000110077812 */ /* 0x020fe400078ec0ff */
[----:B------:R-:W-:Y:S02]  /*08d0*/  SHF.R.U32.HI R16, RZ, 0x1, R16 ;  /* 0x00000001ff107819 */ /* 0x000fe40000011610 */
[----:B------:R-:W-:-:S04]  /*08e0*/  ISETP.NE.U32.AND P0, PT, R7, 0x1, PT ;  /* 0x000000010700780c */ /* 0x000fc80003f05070 */
[C---:B------:R-:W-:Y:S01]  /*08f0*/  SEL R7, R6.reuse, 0x1, !P0 ;  /* 0x0000000106077807 */ /* 0x040fe20004000000 */
[----:B------:R-:W-:-:S04]  /*0900*/  IMAD R6, R6, R6, RZ ;  /* 0x0000000606067224 */ /* 0x000fc800078e02ff */
[----:B------:R-:W-:Y:S01]  /*0910*/  IMAD R4, R7, R4, RZ ;  /* 0x0000000407047224 */ /* 0x000fe200078e02ff */
[----:B------:R-:W-:Y:S06]  /*0920*/  @P1 BRA `(.L_x_17412) ;  /* 0xfffffffc00e01947 */ /* 0x000fec000383ffff */
.L_x_17402:
[----:B------:R-:W-:Y:S05]  /*0930*/  BSYNC.RECONVERGENT B0 ;  /* 0x0000000000007941 */ /* 0x000fea0003800200 */
.L_x_17394:
[----:B------:R-:W-:Y:S01]  /*0940*/  ISETP.GE.AND P0, PT, R3, R2, PT ;  /* 0x000000020300720c */ /* 0x000fe20003f06270 */
[----:B------:R-:W-:Y:S04]  /*0950*/  BSSY.RECONVERGENT B0, `(.L_x_17413) ;  /* 0x0000017000007945 */ /* 0x000fe80003800200 */
[----:B------:R-:W-:Y:S08]  /*0960*/  BSSY.RELIABLE B1, `(.L_x_17414) ;  /* 0x000000f000017945 */ /* 0x000ff00003800100 */
[----:B------:R-:W-:Y:S05]  /*0970*/  @P0 BRA `(.L_x_17415) ;  /* 0x0000000000340947 */ /* 0x000fea0003800000 */
[----:B-----5:R-:W0:Y:S01]  /*0980*/  LDC.64 R6, c[0x0][0x398] ;  /* 0x0000e600ff067b82 */ /* 0x020e220000000a00 */
        /* <DEDUP_REMOVED lines=8> */
[----:B------:R-:W-:Y:S02]  /*0a10*/  IMAD R9, R0, 0x200, R3 ;  /* 0x0000020000097824 */ /* 0x000fe400078e0203 */
[----:B------:R-:W-:Y:S02]  /*0a20*/  VIADD R3, R3, 0x80 ;  /* 0x0000008003037836 */ /* 0x000fe40000000000 */
[----:B0-----:R-:W-:-:S05]  /*0a30*/  IMAD.WIDE.U32 R6, R9, 0x4, R6 ;  /* 0x0000000409067825 */ /* 0x001fca00078e0006 */
[----:B------:R0:W-:Y:S02]  /*0a40*/  STG.E desc[UR6][R6.64], R8 ;  /* 0x0000000806007986 */ /* 0x0001e4000c101906 */
.L_x_17415:
[----:B------:R-:W-:Y:S05]  /*0a50*/  BSYNC.RELIABLE B1 ;  /* 0x0000000000017941 */ /* 0x000fea0003800100 */
.L_x_17414:
[----:B------:R-:W-:-:S13]  /*0a60*/  ISETP.GE.AND P0, PT, R3, R2, PT ;  /* 0x000000020300720c */ /* 0x000fda0003f06270 */
[----:B0----5:R-:W0:Y:S01]  /*0a70*/  @!P0 LDC.64 R6, c[0x0][0x398] ;  /* 0x0000e600ff068b82 */ /* 0x021e220000000a00 */
[----:B------:R-:W-:Y:S01]  /*0a80*/  @!P0 LEA R9, R0, R3, 0x9 ;  /* 0x0000000300098211 */ /* 0x000fe200078e48ff */
[----:B------:R-:W-:-:S04]  /*0a90*/  @!P0 VIADD R3, R3, 0x80 ;  /* 0x0000008003038836 */ /* 0x000fc80000000000 */
[----:B0-----:R-:W-:-:S05]  /*0aa0*/  @!P0 IMAD.WIDE.U32 R6, R9, 0x4, R6 ;  /* 0x0000000409068825 */ /* 0x001fca00078e0006 */
[----:B------:R1:W-:Y:S02]  /*0ab0*/  @!P0 STG.E desc[UR6][R6.64], R5 ;  /* 0x0000000506008986 */ /* 0x0003e4000c101906 */
.L_x_17416:
[----:B------:R-:W-:Y:S05]  /*0ac0*/  BSYNC.RECONVERGENT B0 ;  /* 0x0000000000007941 */ /* 0x000fea0003800200 */
.L_x_17413:
[----:B------:R-:W-:Y:S05]  /*0ad0*/  WARPSYNC.ALL ;  /* 0x0000000000007948 */ /* 0x000fea0003800000 */
[----:B------:R-:W-:-:S13]  /*0ae0*/  ISETP.GE.AND P0, PT, R3, R2, PT ;  /* 0x000000020300720c */ /* 0x000fda0003f06270 */
[----:B------:R-:W-:Y:S05]  /*0af0*/  @P0 EXIT ;  /* 0x000000000000094d */ /* 0x000fea0003800000 */
[----:B01----:R-:W0:Y:S01]  /*0b00*/  LDC.64 R6, c[0x0][0x398] ;  /* 0x0000e600ff067b82 */ /* 0x003e220000000a00 */
[----:B------:R-:W-:-:S04]  /*0b10*/  IMAD R3, R0, 0x200, R3 ;  /* 0x0000020000037824 */ /* 0x000fc800078e0203 */
[----:B0-----:R-:W-:-:S05]  /*0b20*/  IMAD.WIDE.U32 R2, R3, 0x4, R6 ;  /* 0x0000000403027825 */ /* 0x001fca00078e0006 */
[----:B------:R-:W-:Y:S01]  /*0b30*/  STG.E desc[UR6][R2.64], R4 ;  /* 0x0000000402007986 */ /* 0x000fe2000c101906 */
[----:B------:R-:W-:Y:S05]  /*0b40*/  EXIT ;  /* 0x000000000000794d */ /* 0x000fea0003800000 */
.L_x_17417:
        /* <DEDUP_REMOVED lines=11> */
.L_x_68590:


//--------------------- .text._ZN2at6native29vectorized_elementwise_kernelILi2EZNS0_50_GLOBAL__N__2680c7bb_12_PowKernel_cu_7dd49032_300329pow_tensor_scalar_kernel_implIiiEEvRNS_18TensorIteratorBaseET0_EUliE2_St5arrayIPcLm2EEEEviS6_T1_ --------------------------
	.section	.text._ZN2at6native29vectorized_elementwise_kernelILi2EZNS0_50_GLOBAL__N__2680c7bb_12_PowKernel_cu_7dd49032_300329pow_tensor_scalar_kernel_implIiiEEvRNS_18TensorIteratorBaseET0_EUliE2_St5arrayIPcLm2EEEEviS6_T1_,"ax",@progbits
	.align	128
        .global         _ZN2at6native29vectorized_elementwise_kernelILi2EZNS0_50_GLOBAL__N__2680c7bb_12_PowKernel_cu_7dd49032_300329pow_tensor_scalar_kernel_implIiiEEvRNS_18TensorIteratorBaseET0_EUliE2_St5arrayIPcLm2EEEEviS6_T1_
        .type           _ZN2at6native29vectorized_elementwise_kernelILi2EZNS0_50_GLOBAL__N__2680c7bb_12_PowKernel_cu_7dd49032_300329pow_tensor_scalar_kernel_implIiiEEvRNS_18TensorIteratorBaseET0_EUliE2_St5arrayIPcLm2EEEEviS6_T1_,@function
        .size           _ZN2at6native29vectorized_elementwise_kernelILi2EZNS0_50_GLOBAL__N__2680c7bb_12_PowKernel_cu_7dd49032_300329pow_tensor_scalar_kernel_implIiiEEvRNS_18TensorIteratorBaseET0_EUliE2_St5arrayIPcLm2EEEEviS6_T1_,(.L_x_68591 - _ZN2at6native29vectorized_elementwise_kernelILi2EZNS0_50_GLOBAL__N__2680c7bb_12_PowKernel_cu_7dd49032_300329pow_tensor_scalar_kernel_implIiiEEvRNS_18TensorIteratorBaseET0_EUliE2_St5arrayIPcLm2EEEEviS6_T1_)
        .other          _ZN2at6native29vectorized_elementwise_kernelILi2EZNS0_50_GLOBAL__N__2680c7bb_12_PowKernel_cu_7dd49032_300329pow_tensor_scalar_kernel_implIiiEEvRNS_18TensorIteratorBaseET0_EUliE2_St5arrayIPcLm2EEEEviS6_T1_,@"STO_CUDA_ENTRY STV_DEFAULT"
_ZN2at6native29vectorized_elementwise_kernelILi2EZNS0_50_GLOBAL__N__2680c7bb_12_PowKernel_cu_7dd49032_300329pow_tensor_scalar_kernel_implIiiEEvRNS_18TensorIteratorBaseET0_EUliE2_St5arrayIPcLm2EEEEviS6_T1_:
.text._ZN2at6native29vectorized_elementwise_kernelILi2EZNS0_50_GLOBAL__N__2680c7bb_12_PowKernel_cu_7dd49032_300329pow_tensor_scalar_kernel_implIiiEEvRNS_18TensorIteratorBaseET0_EUliE2_St5arrayIPcLm2EEEEviS6_T1_:
[----:B------:R-:W-:Y:S01]  /*0000*/  LDC R1, c[0x0][0x37c] ;  /* 0x0000df00ff017b82 */ /* 0x000fe20000000800 */
[----:B------:R-:W0:Y:S01]  /*0010*/  S2R R0, SR_CTAID.X ;  /* 0x0000000000007919 */ /* 0x000e220000002500 */
[----:B------:R-:W1:Y:S01]  /*0020*/  LDCU UR4, c[0x0][0x380] ;  /* 0x00007000ff0477ac */ /* 0x000e620008000800 */
[----:B------:R-:W2:Y:S01]  /*0030*/  LDCU UR5, c[0x0][0x388] ;  /* 0x00007100ff0577ac */ /* 0x000ea20008000800 */
[----:B------:R-:W3:Y:S01]  /*0040*/  LDCU.64 UR6, c[0x0][0x358] ;  /* 0x00006b00ff0677ac */ /* 0x000ee20008000a00 */
[----:B--2---:R-:W-:Y:S02]  /*0050*/  IMAD.U32 R17, RZ, RZ, UR5 ;  /* 0x00000005ff117e24 */ /* 0x004fe4000f8e00ff */
[----:B0-----:R-:W-:-:S05]  /*0060*/  IMAD.SHL.U32 R0, R0, 0x400, RZ ;  /* 0x0000040000007824 */ /* 0x001fca00078e00ff */
[----:B-1----:R-:W-:-:S04]  /*0070*/  IADD3 R16, PT, PT, -R0, UR4, RZ ;  /* 0x0000000400107c10 */ /* 0x002fc8000fffe1ff */
[----:B------:R-:W-:-:S13]  /*0080*/  ISETP.GT.U32.AND P0, PT, R16, 0x3ff, PT ;  /* 0x000003ff1000780c */ /* 0x000fda0003f04070 */
[----:B---3--:R-:W-:Y:S05]  /*0090*/  @P0 BRA `(.L_x_17418) ;  /* 0x0000001400500947 */ /* 0x008fea0003800000 */
[----:B------:R-:W0:Y:S01]  /*00a0*/  S2R R27, SR_TID.X ;  /* 0x00000000001b7919 */ /* 0x000e220000002100 */
[----:B------:R-:W-:Y:S01]  /*00b0*/  IMAD.MOV.U32 R18, RZ, RZ, RZ ;  /* 0x000000ffff127224 */ /* 0x000fe200078e00ff */
[----:B------:R-:W1:Y:S01]  /*00c0*/  LDCU UR4, c[0x0][0x388] ;  /* 0x00007100ff0477ac */ /* 0x000e620008000800 */
[----:B0-----:R-:W-:Y:S01]  /*00d0*/  ISETP.GE.U32.AND P6, PT, R27, R16, PT ;  /* 0x000000101b00720c */ /* 0x001fe20003fc6070 */
[----:B------:R-:W-:-:S12]  /*00e0*/  IMAD.MOV.U32 R19, RZ, RZ, R27 ;  /* 0x000000ffff137224 */ /* 0x000fd800078e001b */
[----:B------:R-:W-:Y:S01]  /*00f0*/  @!P6 VIADD R27, R19, 0x80 ;  /* 0x00000080131be836 */ /* 0x000fe20000000000 */
[----:B------:R-:W0:Y:S01]  /*0100*/  @!P6 LDC.64 R2, c[0x0][0x3a0] ;  /* 0x0000e800ff02eb82 */ /* 0x000e220000000a00 */
[----:B------:R-:W-:-:S03]  /*0110*/  @!P6 IADD3 R5, PT, PT, R0, R19, RZ ;  /* 0x000000130005e210 */ /* 0x000fc60007ffe0ff */
[----:B------:R-:W-:-:S13]  /*0120*/  ISETP.GE.U32.AND P5, PT, R27, R16, PT ;  /* 0x000000101b00720c */ /* 0x000fda0003fa6070 */
[----:B------:R-:W-:Y:S01]  /*0130*/  @!P5 IADD3 R22, PT, PT, R0, R27, RZ ;  /* 0x0000001b0016d210 */ /* 0x000fe20007ffe0ff */
[----:B------:R-:W-:Y:S01]  /*0140*/  @!P5 VIADD R27, R27, 0x80 ;  /* 0x000000801b1bd836 */ /* 0x000fe20000000000 */
[----:B------:R-:W2:Y:S04]  /*0150*/  @!P5 LDC.64 R14, c[0x0][0x3a0] ;  /* 0x0000e800ff0edb82 */ /* 0x000ea80000000a00 */
[----:B------:R-:W-:Y:S01]  /*0160*/  ISETP.GE.U32.AND P4, PT, R27, R16, PT ;  /* 0x000000101b00720c */ /* 0x000fe20003f86070 */
[----:B0-----:R-:W-:-:S05]  /*0170*/  @!P6 IMAD.WIDE.U32 R2, R5, 0x4, R2 ;  /* 0x000000040502e825 */ /* 0x001fca00078e0002 */
[----:B------:R0:W5:Y:S07]  /*0180*/  @!P6 LDG.E R18, desc[UR6][R2.64] ;  /* 0x000000060212e981 */ /* 0x00016e000c1e1900 */
[----:B------:R-:W-:Y:S01]  /*0190*/  @!P4 IMAD.IADD R20, R0, 0x1, R27 ;  /* 0x000000010014c824 */ /* 0x000fe200078e021b */
[----:B------:R-:W3:Y:S01]  /*01a0*/  @!P4 LDC.64 R12, c[0x0][0x3a0] ;  /* 0x0000e800ff0ccb82 */ /* 0x000ee20000000a00 */
[----:B------:R-:W-:-:S05]  /*01b0*/  @!P4 VIADD R27, R27, 0x80 ;  /* 0x000000801b1bc836 */ /* 0x000fca0000000000 */
[----:B------:R-:W-:-:S13]  /*01c0*/  ISETP.GE.U32.AND P3, PT, R27, R16, PT ;  /* 0x000000101b00720c */ /* 0x000fda0003f66070 */
[----:B------:R-:W-:Y:S01]  /*01d0*/  @!P3 IMAD.IADD R29, R0, 0x1, R27 ;  /* 0x00000001001db824 */ /* 0x000fe200078e021b */
[----:B------:R-:W-:Y:S01]  /*01e0*/  @!P3 IADD3 R27, PT, PT, R27, 0x80, RZ ;  /* 0x000000801b1bb810 */ /* 0x000fe20007ffe0ff */
[----:B0-----:R-:W0:Y:S03]  /*01f0*/  @!P3 LDC.64 R2, c[0x0][0x3a0] ;  /* 0x0000e800ff02bb82 */ /* 0x001e260000000a00 */
        /* <DEDUP_REMOVED lines=12> */
[----:B------:R-:W-:Y:S01]  /*02c0*/  ISETP.GE.U32.AND P6, PT, R27, R16, PT ;  /* 0x000000101b00720c */ /* 0x000fe20003fc6070 */
[----:B--2---:R-:W-:-:S12]  /*02d0*/  @!P5 IMAD.WIDE.U32 R14, R22, 0x4, R14 ;  /* 0x00000004160ed825 */ /* 0x004fd800078e000e */
[----:B------:R-:W2:Y:S01]  /*02e0*/  @!P6 LDC.64 R10, c[0x0][0x3a0] ;  /* 0x0000e800ff0aeb82 */ /* 0x000ea20000000a00 */
[----:B------:R-:W-:Y:S02]  /*02f0*/  HFMA2 R22, -RZ, RZ, 0, 0 ;  /* 0x00000000ff167431 */ /* 0x000fe400000001ff */
[----:B---3--:R-:W-:-:S04]  /*0300*/  @!P4 IMAD.WIDE.U32 R12, R20, 0x4, R12 ;  /* 0x00000004140cc825 */ /* 0x008fc800078e000c */
[----:B------:R-:W-:Y:S02]  /*0310*/  IMAD.MOV.U32 R20, RZ, RZ, RZ ;  /* 0x000000ffff147224 */ /* 0x000fe400078e00ff */
[----:B------:R-:W-:Y:S02]  /*0320*/  @!P6 IMAD.IADD R27, R0, 0x1, R27 ;  /* 0x00000001001be824 */ /* 0x000fe400078e021b */
[----:B-1----:R-:W-:Y:S01]  /*0330*/  @!P1 IMAD.WIDE.U32 R6, R23, 0x4, R6 ;  /* 0x0000000417069825 */ /* 0x002fe200078e0006 */
[----:B------:R1:W5:Y:S03]  /*0340*/  @!P4 LDG.E R22, desc[UR6][R12.64] ;  /* 0x000000060c16c981 */ /* 0x000366000c1e1900 */
[----:B0-----:R-:W-:Y:S01]  /*0350*/  @!P0 IMAD.WIDE.U32 R8, R21, 0x4, R8 ;  /* 0x0000000415088825 */ /* 0x001fe200078e0008 */
[----:B------:R0:W5:Y:S03]  /*0360*/  @!P5 LDG.E R20, desc[UR6][R14.64] ;  /* 0x000000060e14d981 */ /* 0x000166000c1e1900 */
[----:B------:R-:W-:-:S02]  /*0370*/  IMAD.MOV.U32 R24, RZ, RZ, RZ ;  /* 0x000000ffff187224 */ /* 0x000fc400078e00ff */
[----:B------:R-:W-:Y:S02]  /*0380*/  IMAD.MOV.U32 R23, RZ, RZ, RZ ;  /* 0x000000ffff177224 */ /* 0x000fe400078e00ff */
[----:B------:R-:W-:Y:S02]  /*0390*/  IMAD.MOV.U32 R21, RZ, RZ, RZ ;  /* 0x000000ffff157224 */ /* 0x000fe400078e00ff */
[----:B-1----:R-:W-:Y:S01]  /*03a0*/  IMAD.MOV.U32 R12, RZ, RZ, RZ ;  /* 0x000000ffff0c7224 */ /* 0x002fe200078e00ff */
[----:B0-----:R-:W-:Y:S01]  /*03b0*/  MOV R14, RZ ;  /* 0x000000ff000e7202 */ /* 0x001fe20000000f00 */
[----:B------:R-:W-:Y:S02]  /*03c0*/  @!P3 IMAD.WIDE.U32 R2, R29, 0x4, R2 ;  /* 0x000000041d02b825 */ /* 0x000fe400078e0002 */
[----:B------:R0:W5:Y:S02]  /*03d0*/  @!P1 LDG.E R21, desc[UR6][R6.64] ;  /* 0x0000000606159981 */ /* 0x000164000c1e1900 */
[----:B----4-:R-:W-:-:S02]  /*03e0*/  @!P2 IMAD.WIDE.U32 R4, R25, 0x4, R4 ;  /* 0x000000041904a825 */ /* 0x010fc400078e0004 */
[----:B------:R0:W5:Y:S02]  /*03f0*/  @!P3 LDG.E R24, desc[UR6][R2.64] ;  /* 0x000000060218b981 */ /* 0x000164000c1e1900 */
[----:B--2---:R-:W-:Y:S02]  /*0400*/  @!P6 IMAD.WIDE.U32 R10, R27, 0x4, R10 ;  /* 0x000000041b0ae825 */ /* 0x004fe400078e000a */
[----:B------:R0:W5:Y:S04]  /*0410*/  @!P2 LDG.E R23, desc[UR6][R4.64] ;  /* 0x000000060417a981 */ /* 0x000168000c1e1900 */
[----:B------:R0:W5:Y:S04]  /*0420*/  @!P0 LDG.E R14, desc[UR6][R8.64] ;  /* 0x00000006080e8981 */ /* 0x000168000c1e1900 */
[----:B------:R0:W5:Y:S01]  /*0430*/  @!P6 LDG.E R12, desc[UR6][R10.64] ;  /* 0x000000060a0ce981 */ /* 0x000162000c1e1900 */
[----:B------:R-:W-:Y:S01]  /*0440*/  UISETP.GT.AND UP0, UPT, UR4, -0x1, UPT ;  /* 0xffffffff0400788c */ /* 0x000fe2000bf04270 */
[----:B------:R-:W-:Y:S08]  /*0450*/  BSSY.RECONVERGENT B0, `(.L_x_17419) ;  /* 0x00000db000007945 */ /* 0x000ff00003800200 */
[----:B0-----:R-:W-:Y:S05]  /*0460*/  BRA.U UP0, `(.L_x_17420) ;  /* 0x00000005006c7547 */ /* 0x001fea000b800000 */
[CC--:B------:R-:W-:Y:S01]  /*0470*/  ISETP.GE.U32.AND P6, PT, R19.reuse, R16.reuse, PT ;  /* 0x000000101300720c */ /* 0x0c0fe20003fc6070 */
[C---:B------:R-:W-:Y:S01]  /*0480*/  VIADD R3, R19.reuse, 0x100 ;  /* 0x0000010013037836 */ /* 0x040fe20000000000 */
[----:B------:R-:W-:Y:S01]  /*0490*/  ULOP3.LUT UR4, UR4, 0x1, URZ, 0xc0, !UPT ;  /* 0x0000000104047892 */ /* 0x000fe2000f8ec0ff */
[C---:B------:R-:W-:Y:S01]  /*04a0*/  VIADD R5, R19.reuse, 0x180 ;  /* 0x0000018013057836 */ /* 0x040fe20000000000 */
[----:B------:R-:W-:Y:S01]  /*04b0*/  BSSY.RECONVERGENT B1, `(.L_x_17421) ;  /* 0x0000016000017945 */ /* 0x000fe20003800200 */
[----:B------:R-:W-:Y:S01]  /*04c0*/  VIADD R7, R19, 0x80 ;  /* 0x0000008013077836 */ /* 0x000fe20000000000 */
[-C--:B------:R-:W-:Y:S01]  /*04d0*/  ISETP.GE.U32.AND P2, PT, R3, R16.reuse, PT ;  /* 0x000000100300720c */ /* 0x080fe20003f46070 */
[----:B------:R-:W-:Y:S01]  /*04e0*/  UISETP.NE.U32.AND UP0, UPT, UR4, 0x1, UPT ;  /* 0x000000010400788c */ /* 0x000fe2000bf05070 */
[----:B------:R-:W-:Y:S01]  /*04f0*/  VIADD R3, R19, 0x280 ;  /* 0x0000028013037836 */ /* 0x000fe20000000000 */
[-C--:B------:R-:W-:Y:S01]  /*0500*/  ISETP.GE.U32.AND P3, PT, R5, R16.reuse, PT ;  /* 0x000000100500720c */ /* 0x080fe20003f66070 */
[----:B------:R-:W-:Y:S01]  /*0510*/  VIADD R5, R19, 0x300 ;  /* 0x0000030013057836 */ /* 0x000fe20000000000 */
[-C--:B------:R-:W-:Y:S01]  /*0520*/  ISETP.GE.U32.AND P1, PT, R7, R16.reuse, PT ;  /* 0x000000100700720c */ /* 0x080fe20003f26070 */
[----:B------:R-:W-:Y:S01]  /*0530*/  UMOV UR4, 0x1 ;  /* 0x0000000100047882 */ /* 0x000fe20000000000 */
[----:B------:R-:W-:Y:S01]  /*0540*/  IADD3 R7, PT, PT, R19, 0x200, RZ ;  /* 0x0000020013077810 */ /* 0x000fe20007ffe0ff */
[----:B------:R-:W-:Y:S01]  /*0550*/  USEL UR4, UR4, 0xffffffff, UP0 ;  /* 0xffffffff04047887 */ /* 0x000fe20008000000 */
[-C--:B------:R-:W-:Y:S01]  /*0560*/  ISETP.GE.U32.AND P5, PT, R3, R16.reuse, PT ;  /* 0x000000100300720c */ /* 0x080fe20003fa6070 */
[----:B------:R-:W-:Y:S01]  /*0570*/  VIADD R3, R19, 0x380 ;  /* 0x0000038013037836 */ /* 0x000fe20000000000 */
[----:B------:R-:W-:-:S02]  /*0580*/  ISETP.GE.U32.AND P4, PT, R7, R16, PT ;  /* 0x000000100700720c */ /* 0x000fc40003f86070 */
[----:B------:R-:W-:Y:S01]  /*0590*/  ISETP.GE.U32.AND P0, PT, R5, R16, PT ;  /* 0x000000100500720c */ /* 0x000fe20003f06070 */
[----:B------:R-:W-:-:S12]  /*05a0*/  @P6 BRA `(.L_x_17422) ;  /* 0x0000000000186947 */ /* 0x000fd80003800000 */
[----:B-----5:R-:W-:Y:S01]  /*05b0*/  ISETP.NE.AND P6, PT, R18, 0x1, PT ;  /* 0x000000011200780c */ /* 0x020fe20003fc5270 */
[----:B------:R-:W-:-:S12]  /*05c0*/  IMAD.MOV.U32 R9, RZ, RZ, R18 ;  /* 0x000000ffff097224 */ /* 0x000fd800078e0012 */
[----:B------:R-:W-:Y:S05]  /*05d0*/  @!P6 BRA `(.L_x_17422) ;  /* 0x00000000000ce947 */ /* 0x000fea0003800000 */
[----:B------:R-:W-:Y:S02]  /*05e0*/  ISETP.NE.AND P6, PT, R18, -0x1, PT ;  /* 0xffffffff1200780c */ /* 0x000fe40003fc5270 */
[----:B------:R-:W-:-:S11]  /*05f0*/  MOV R9, UR4 ;  /* 0x0000000400097c02 */ /* 0x000fd60008000f00 */
[----:B------:R-:W-:-:S07]  /*0600*/  @P6 IMAD.MOV.U32 R9, RZ, RZ, RZ ;  /* 0x000000ffff096224 */ /* 0x000fce00078e00ff */
.L_x_17422:
[----:B------:R-:W-:Y:S05]  /*0610*/  BSYNC.RECONVERGENT B1 ;  /* 0x0000000000017941 */ /* 0x000fea0003800200 */
.L_x_17421:
[----:B------:R-:W-:Y:S01]  /*0620*/  BSSY.RECONVERGENT B1, `(.L_x_17423) ;  /* 0x0000009000017945 */ /* 0x000fe20003800200 */
[----:B------:R-:W-:-:S03]  /*0630*/  ISETP.GE.U32.AND P6, PT, R3, R16, PT ;  /* 0x000000100300720c */ /* 0x000fc60003fc6070 */
[----:B------:R-:W-:Y:S10]  /*0640*/  @P1 BRA `(.L_x_17424) ;  /* 0x0000000000181947 */ /* 0x000ff40003800000 */
[----:B-----5:R-:W-:Y:S01]  /*0650*/  ISETP.NE.AND P1, PT, R20, 0x1, PT ;  /* 0x000000011400780c */ /* 0x020fe20003f25270 */
[----:B------:R-:W-:-:S12]  /*0660*/  IMAD.MOV.U32 R8, RZ, RZ, R20 ;  /* 0x000000ffff087224 */ /* 0x000fd800078e0014 */
[----:B------:R-:W-:Y:S05]  /*0670*/  @!P1 BRA `(.L_x_17424) ;  /* 0x00000000000c9947 */ /* 0x000fea0003800000 */
[----:B------:R-:W-:Y:S01]  /*0680*/  ISETP.NE.AND P1, PT, R20, -0x1, PT ;  /* 0xffffffff1400780c */ /* 0x000fe20003f25270 */
[----:B------:R-:W-:-:S12]  /*0690*/  IMAD.U32 R8, RZ, RZ, UR4 ;  /* 0x00000004ff087e24 */ /* 0x000fd8000f8e00ff */
[----:B------:R-:W-:-:S07]  /*06a0*/  @P1 IMAD.MOV.U32 R8, RZ, RZ, RZ ;  /* 0x000000ffff081224 */ /* 0x000fce00078e00ff */
.L_x_17424:
[----:B------:R-:W-:Y:S05]  /*06b0*/  BSYNC.RECONVERGENT B1 ;  /* 0x0000000000017941 */ /* 0x000fea0003800200 */
.L_x_17423:
        /* <DEDUP_REMOVED lines=8> */
.L_x_17426:
[----:B------:R-:W-:Y:S05]  /*0740*/  BSYNC.RECONVERGENT B1 ;  /* 0x0000000000017941 */ /* 0x000fea0003800200 */
.L_x_17425:
        /* <DEDUP_REMOVED lines=8> */
.L_x_17428:
[----:B------:R-:W-:Y:S05]  /*07d0*/  BSYNC.RECONVERGENT B1 ;  /* 0x0000000000017941 */ /* 0x000fea0003800200 */
.L_x_17427:
[----:B------:R-:W-:Y:S04]  /*07e0*/  BSSY.RECONVERGENT B1, `(.L_x_17429) ;  /* 0x0000008000017945 */ /* 0x000fe80003800200 */
[----:B------:R-:W-:Y:S05]  /*07f0*/  @P4 BRA `(.L_x_17430) ;  /* 0x0000000000184947 */ /* 0x000fea0003800000 */
[----:B-----5:R-:W-:Y:S01]  /*0800*/  ISETP.NE.AND P1, PT, R23, 0x1, PT ;  /* 0x000000011700780c */ /* 0x020fe20003f25270 */
[----:B------:R-:W-:-:S12]  /*0810*/  IMAD.MOV.U32 R4, RZ, RZ, R23 ;  /* 0x000000ffff047224 */ /* 0x000fd800078e0017 */
[----:B------:R-:W-:Y:S05]  /*0820*/  @!P1 BRA `(.L_x_17430) ;  /* 0x00000000000c9947 */ /* 0x000fea0003800000 */
[----:B------:R-:W-:Y:S01]  /*0830*/  ISETP.NE.AND P1, PT, R23, -0x1, PT ;  /* 0xffffffff1700780c */ /* 0x000fe20003f25270 */
[----:B------:R-:W-:-:S12]  /*0840*/  IMAD.U32 R4, RZ, RZ, UR4 ;  /* 0x00000004ff047e24 */ /* 0x000fd8000f8e00ff */
[----:B------:R-:W-:-:S07]  /*0850*/  @P1 IMAD.MOV.U32 R4, RZ, RZ, RZ ;  /* 0x000000ffff041224 */ /* 0x000fce00078e00ff */
.L_x_17430:
[----:B------:R-:W-:Y:S05]  /*0860*/  BSYNC.RECONVERGENT B1 ;  /* 0x0000000000017941 */ /* 0x000fea0003800200 */
.L_x_17429:
[----:B------:R-:W-:Y:S04]  /*0870*/  BSSY.RECONVERGENT B1, `(.L_x_17431) ;  /* 0x0000008000017945 */ /* 0x000fe80003800200 */
[----:B------:R-:W-:Y:S05]  /*0880*/  @P5 BRA `(.L_x_17432) ;  /* 0x0000000000185947 */ /* 0x000fea0003800000 */
[----:B-----5:R-:W-:Y:S01]  /*0890*/  ISETP.NE.AND P1, PT, R21, 0x1, PT ;  /* 0x000000011500780c */ /* 0x020fe20003f25270 */
[----:B------:R-:W-:-:S12]  /*08a0*/  IMAD.MOV.U32 R5, RZ, RZ, R21 ;  /* 0x000000ffff057224 */ /* 0x000fd800078e0015 */
[----:B------:R-:W-:Y:S05]  /*08b0*/  @!P1 BRA `(.L_x_17432) ;  /* 0x00000000000c9947 */ /* 0x000fea0003800000 */
[----:B------:R-:W-:Y:S02]  /*08c0*/  ISETP.NE.AND P1, PT, R21, -0x1, PT ;  /* 0xffffffff1500780c */ /* 0x000fe40003f25270 */
[----:B------:R-:W-:-:S11]  /*08d0*/  MOV R5, UR4 ;  /* 0x0000000400057c02 */ /* 0x000fd60008000f00 */
[----:B------:R-:W-:-:S07]  /*08e0*/  @P1 IMAD.MOV.U32 R5, RZ, RZ, RZ ;  /* 0x000000ffff051224 */ /* 0x000fce00078e00ff */
.L_x_17432:
[----:B------:R-:W-:Y:S05]  /*08f0*/  BSYNC.RECONVERGENT B1 ;  /* 0x0000000000017941 */ /* 0x000fea0003800200 */
.L_x_17431:
        /* <DEDUP_REMOVED lines=8> */
.L_x_17434:
[----:B------:R-:W-:Y:S05]  /*0980*/  BSYNC.RECONVERGENT B1 ;  /* 0x0000000000017941 */ /* 0x000fea0003800200 */
.L_x_17433:
[----:B------:R-:W-:Y:S05]  /*0990*/  @P6 BRA `(.L_x_17435) ;  /* 0x0000000800186947 */ /* 0x000fea0003800000 */
[----:B-----5:R-:W-:Y:S02]  /*09a0*/  ISETP.NE.AND P0, PT, R12, 0x1, PT ;  /* 0x000000010c00780c */ /* 0x020fe40003f05270 */
[----:B------:R-:W-:-:S11]  /*09b0*/  MOV R2, R12 ;  /* 0x0000000c00027202 */ /* 0x000fd60000000f00 */
[----:B------:R-:W-:Y:S05]  /*09c0*/  @!P0 BRA `(.L_x_17435) ;  /* 0x00000008000c8947 */ /* 0x000fea0003800000 */
[----:B------:R-:W-:Y:S01]  /*09d0*/  ISETP.NE.AND P0, PT, R12, -0x1, PT ;  /* 0xffffffff0c00780c */ /* 0x000fe20003f05270 */
[----:B------:R-:W-:-:S12]  /*09e0*/  IMAD.U32 R2, RZ, RZ, UR4 ;  /* 0x00000004ff027e24 */ /* 0x000fd8000f8e00ff */
[----:B------:R-:W-:Y:S05]  /*09f0*/  @!P0 BRA `(.L_x_17435) ;  /* 0x0000000800008947 */ /* 0x000fea0003800000 */
[----:B------:R-:W-:Y:S01]  /*0a00*/  IMAD.MOV.U32 R2, RZ, RZ, RZ ;  /* 0x000000ffff027224 */ /* 0x000fe200078e00ff */
[----:B------:R-:W-:Y:S06]  /*0a10*/  BRA `(.L_x_17435) ;  /* 0x0000000400f87947 */ /* 0x000fec0003800000 */
.L_x_17420:
[----:B------:R-:W-:Y:S01]  /*0a20*/  UISETP.NE.AND UP0, UPT, UR4, URZ, UPT ;  /* 0x000000ff0400728c */ /* 0x000fe2000bf05270 */
[----:B------:R-:W-:Y:S01]  /*0a30*/  IMAD.MOV.U32 R2, RZ, RZ, 0x1 ;  /* 0x00000001ff027424 */ /* 0x000fe200078e00ff */
[----:B------:R-:W-:Y:S01]  /*0a40*/  MOV R5, 0x1 ;  /* 0x0000000100057802 */ /* 0x000fe20000000f00 */
[----:B------:R-:W-:Y:S01]  /*0a50*/  IMAD.MOV.U32 R6, RZ, RZ, 0x1 ;  /* 0x00000001ff067424 */ /* 0x000fe200078e00ff */
[----:B------:R-:W-:Y:S01]  /*0a60*/  MOV R9, 0x1 ;  /* 0x0000000100097802 */ /* 0x000fe20000000f00 */
[----:B------:R-:W-:Y:S02]  /*0a70*/  IMAD.MOV.U32 R4, RZ, RZ, 0x1 ;  /* 0x00000001ff047424 */ /* 0x000fe400078e00ff */
[----:B------:R-:W-:Y:S02]  /*0a80*/  IMAD.MOV.U32 R3, RZ, RZ, 0x1 ;  /* 0x00000001ff037424 */ /* 0x000fe400078e00ff */
        /* <DEDUP_REMOVED lines=10> */
[----:B------:R-:W-:Y:S02]  /*0b30*/  ISETP.GE.U32.AND P0, PT, R13, R16, PT ;  /* 0x000000100d00720c */ /* 0x000fe40003f06070 */
[----:B------:R-:W-:-:S02]  /*0b40*/  IADD3 R13, PT, PT, R19, 0x280, RZ ;  /* 0x00000280130d7810 */ /* 0x000fc40007ffe0ff */
[-C--:B------:R-:W-:Y:S01]  /*0b50*/  ISETP.GE.U32.AND P2, PT, R11, R16.reuse, PT ;  /* 0x000000100b00720c */ /* 0x080fe20003f46070 */
[----:B------:R-:W-:Y:S01]  /*0b60*/  VIADD R11, R19, 0x300 ;  /* 0x00000300130b7836 */ /* 0x000fe20000000000 */
[-C--:B------:R-:W-:Y:S02]  /*0b70*/  ISETP.GE.U32.AND P1, PT, R15, R16.reuse, PT ;  /* 0x000000100f00720c */ /* 0x080fe40003f26070 */
[----:B------:R-:W-:Y:S01]  /*0b80*/  ISETP.GE.U32.AND P3, PT, R13, R16, PT ;  /* 0x000000100d00720c */ /* 0x000fe20003f66070 */
[----:B------:R-:W-:-:S12]  /*0b90*/  @P5 BRA `(.L_x_17437) ;  /* 0x0000000000285947 */ /* 0x000fd80003800000 */
[----:B------:R-:W-:Y:S02]  /*0ba0*/  IMAD.MOV.U32 R9, RZ, RZ, 0x1 ;  /* 0x00000001ff097424 */ /* 0x000fe400078e00ff */
[----:B------:R-:W-:-:S07]  /*0bb0*/  IMAD.U32 R10, RZ, RZ, UR5 ;  /* 0x00000005ff0a7e24 */ /* 0x000fce000f8e00ff */
.L_x_17438:
        /* <DEDUP_REMOVED lines=8> */
.L_x_17437:
[----:B------:R-:W-:Y:S05]  /*0c40*/  BSYNC.RECONVERGENT B1 ;  /* 0x0000000000017941 */ /* 0x000fea0003800200 */
.L_x_17436:
[----:B------:R-:W-:Y:S01]  /*0c50*/  BSSY.RECONVERGENT B1, `(.L_x_17439) ;  /* 0x000000e000017945 */ /* 0x000fe20003800200 */
[----:B------:R-:W-:Y:S01]  /*0c60*/  ISETP.GE.U32.AND P5, PT, R11, R16, PT ;  /* 0x000000100b00720c */ /* 0x000fe20003fa6070 */
[----:B------:R-:W-:Y:S02]  /*0c70*/  VIADD R13, R19, 0x380 ;  /* 0x00000380130d7836 */ /* 0x000fe40000000000 */
[----:B------:R-:W-:Y:S10]  /*0c80*/  @P4 BRA `(.L_x_17440) ;  /* 0x0000000000284947 */ /* 0x000ff40003800000 */
[----:B------:R-:W-:Y:S02]  /*0c90*/  HFMA2 R8, -RZ, RZ, 0, 5.9604644775390625e-08 ;  /* 0x00000001ff087431 */ /* 0x000fe400000001ff */
[----:B------:R-:W-:-:S07]  /*0ca0*/  IMAD.U32 R10, RZ, RZ, UR5 ;  /* 0x00000005ff0a7e24 */ /* 0x000fce000f8e00ff */
.L_x_17441:
        /* <DEDUP_REMOVED lines=8> */
.L_x_17440:
[----:B------:R-:W-:Y:S05]  /*0d30*/  BSYNC.RECONVERGENT B1 ;  /* 0x0000000000017941 */ /* 0x000fea0003800200 */
.L_x_17439:
[----:B------:R-:W-:Y:S01]  /*0d40*/  BSSY.RECONVERGENT B1, `(.L_x_17442) ;  /* 0x000000d000017945 */ /* 0x000fe20003800200 */
[----:B------:R-:W-:-:S03]  /*0d50*/  ISETP.GE.U32.AND P4, PT, R13, R16, PT ;  /* 0x000000100d00720c */ /* 0x000fc60003f86070 */
[----:B------:R-:W-:Y:S10]  /*0d60*/  @P0 BRA `(.L_x_17443) ;  /* 0x0000000000280947 */ /* 0x000ff40003800000 */
[----:B------:R-:W-:Y:S02]  /*0d70*/  IMAD.MOV.U32 R7, RZ, RZ, 0x1 ;  /* 0x00000001ff077424 */ /* 0x000fe400078e00ff */
[----:B------:R-:W-:-:S07]  /*0d80*/  IMAD.U32 R10, RZ, RZ, UR5 ;  /* 0x00000005ff0a7e24 */ /* 0x000fce000f8e00ff */
.L_x_17444:
        /* <DEDUP_REMOVED lines=8> */
.L_x_17443:
[----:B------:R-:W-:Y:S05]  /*0e10*/  BSYNC.RECONVERGENT B1 ;  /* 0x0000000000017941 */ /* 0x000fea0003800200 */
.L_x_17442:
[----:B------:R-:W-:Y:S04]  /*0e20*/  BSSY.RECONVERGENT B1, `(.L_x_17445) ;  /* 0x000000c000017945 */ /* 0x000fe80003800200 */
[----:B------:R-:W-:Y:S05]  /*0e30*/  @P1 BRA `(.L_x_17446) ;  /* 0x0000000000281947 */ /* 0x000fea0003800000 */
[----:B------:R-:W-:Y:S01]  /*0e40*/  IMAD.MOV.U32 R3, RZ, RZ, 0x1 ;  /* 0x00000001ff037424 */ /* 0x000fe200078e00ff */
[----:B------:R-:W-:-:S07]  /*0e50*/  MOV R10, UR5 ;  /* 0x00000005000a7c02 */ /* 0x000fce0008000f00 */
.L_x_17447:
        /* <DEDUP_REMOVED lines=8> */
.L_x_17446:
[----:B------:R-:W-:Y:S05]  /*0ee0*/  BSYNC.RECONVERGENT B1 ;  /* 0x0000000000017941 */ /* 0x000fea0003800200 */
.L_x_17445:
[----:B------:R-:W-:Y:S04]  /*0ef0*/  BSSY.RECONVERGENT B1, `(.L_x_17448) ;  /* 0x000000c000017945 */ /* 0x000fe80003800200 */
[----:B------:R-:W-:Y:S05]  /*0f00*/  @P2 BRA `(.L_x_17449) ;  /* 0x0000000000282947 */ /* 0x000fea0003800000 */
[----:B------:R-:W-:Y:S02]  /*0f10*/  IMAD.MOV.U32 R4, RZ, RZ, 0x1 ;  /* 0x00000001ff047424 */ /* 0x000fe400078e00ff */
[----:B------:R-:W-:-:S07]  /*0f20*/  IMAD.U32 R10, RZ, RZ, UR5 ;  /* 0x00000005ff0a7e24 */ /* 0x000fce000f8e00ff */
.L_x_17450:
        /* <DEDUP_REMOVED lines=8> */
.L_x_17449:
[----:B------:R-:W-:Y:S05]  /*0fb0*/  BSYNC.RECONVERGENT B1 ;  /* 0x0000000000017941 */ /* 0x000fea0003800200 */
.L_x_17448:
[----:B------:R-:W-:Y:S04]  /*0fc0*/  BSSY.RECONVERGENT B1, `(.L_x_17451) ;  /* 0x000000c000017945 */ /* 0x000fe80003800200 */
[----:B------:R-:W-:Y:S05]  /*0fd0*/  @P3 BRA `(.L_x_17452) ;  /* 0x0000000000283947 */ /* 0x000fea0003800000 */
[----:B------:R-:W-:Y:S02]  /*0fe0*/  IMAD.MOV.U32 R5, RZ, RZ, 0x1 ;  /* 0x00000001ff057424 */ /* 0x000fe400078e00ff */
[----:B------:R-:W-:-:S07]  /*0ff0*/  IMAD.U32 R10, RZ, RZ, UR5 ;  /* 0x00000005ff0a7e24 */ /* 0x000fce000f8e00ff */
.L_x_17453:
        /* <DEDUP_REMOVED lines=8> */
.L_x_17452:
[----:B------:R-:W-:Y:S05]  /*1080*/  BSYNC.RECONVERGENT B1 ;  /* 0x0000000000017941 */ /* 0x000fea0003800200 */
.L_x_17451:
[----:B------:R-:W-:Y:S04]  /*1090*/  BSSY.RECONVERGENT B1, `(.L_x_17454) ;  /* 0x000000c000017945 */ /* 0x000fe80003800200 */
[----:B------:R-:W-:Y:S05]  /*10a0*/  @P5 BRA `(.L_x_17455) ;  /* 0x0000000000285947 */ /* 0x000fea0003800000 */
[----:B------:R-:W-:Y:S01]  /*10b0*/  MOV R6, 0x1 ;  /* 0x0000000100067802 */ /* 0x000fe20000000f00 */
[----:B------:R-:W-:-:S07]  /*10c0*/  IMAD.U32 R10, RZ, RZ, UR5 ;  /* 0x00000005ff0a7e24 */ /* 0x000fce000f8e00ff */
.L_x_17456:
        /* <DEDUP_REMOVED lines=8> */
.L_x_17455:
[----:B------:R-:W-:Y:S05]  /*1150*/  BSYNC.RECONVERGENT B1 ;  /* 0x0000000000017941 */ /* 0x000fea0003800200 */
.L_x_17454:
[----:B------:R-:W-:Y:S05]  /*1160*/  @P4 BRA `(.L_x_17435) ;  /* 0x0000000000244947 */ /* 0x000fea0003800000 */
[----:B------:R-:W-:-:S07]  /*1170*/  IMAD.MOV.U32 R2, RZ, RZ, 0x1 ;  /* 0x00000001ff027424 */ /* 0x000fce00078e00ff */
.L_x_17457:
        /* <DEDUP_REMOVED lines=8> */
.L_x_17435:
[----:B------:R-:W-:Y:S05]  /*1200*/  BSYNC.RECONVERGENT B0 ;  /* 0x0000000000007941 */ /* 0x000fea0003800200 */
.L_x_17419:
        /* <DEDUP_REMOVED lines=16> */
.L_x_17460:
[----:B------:R-:W-:-:S13]  /*1310*/  ISETP.GE.U32.AND P0, PT, R19, R16, PT ;  /* 0x000000101300720c */ /* 0x000fda0003f06070 */
[----:B------:R-:W-:Y:S05]  /*1320*/  @P0 BRA `(.L_x_17462) ;  /* 0x0000000000300947 */ /* 0x000fea0003800000 */
[----:B0-----:R-:W0:Y:S01]  /*1330*/  LDC.64 R8, c[0x0][0x398] ;  /* 0x0000e600ff087b82 */ /* 0x001e220000000a00 */
[----:B------:R-:W-:Y:S02]  /*1340*/  IMAD.IADD R11, R0, 0x1, R19 ;  /* 0x00000001000b7824 */ /* 0x000fe400078e0213 */
[----:B------:R-:W-:Y:S02]  /*1350*/  VIADD R19, R19, 0x80 ;  /* 0x0000008013137836 */ /* 0x000fe40000000000 */
[----:B0-----:R-:W-:-:S05]  /*1360*/  IMAD.WIDE.U32 R8, R11, 0x4, R8 ;  /* 0x000000040b087825 */ /* 0x001fca00078e0008 */
[----:B------:R1:W-:Y:S02]  /*1370*/  STG.E desc[UR6][R8.64], R7 ;  /* 0x0000000708007986 */ /* 0x0003e4000c101906 */
.L_x_17461:
[----:B------:R-:W-:-:S13]  /*1380*/  ISETP.GE.U32.AND P0, PT, R19, R16, PT ;  /* 0x000000101300720c */ /* 0x000fda0003f06070 */
[----:B------:R-:W-:Y:S05]  /*1390*/  @P0 BRA `(.L_x_17463) ;  /* 0x0000000000300947 */ /* 0x000fea0003800000 */
[----:B01----:R-:W0:Y:S01]  /*13a0*/  LDC.64 R8, c[0x0][0x398] ;  /* 0x0000e600ff087b82 */ /* 0x003e220000000a00 */
[----:B------:R-:W-:Y:S01]  /*13b0*/  IMAD.IADD R7, R0, 0x1, R19 ;  /* 0x0000000100077824 */ /* 0x000fe200078e0213 */
[----:B------:R-:W-:-:S03]  /*13c0*/  IADD3 R19, PT, PT, R19, 0x80, RZ ;  /* 0x0000008013137810 */ /* 0x000fc60007ffe0ff */
[----:B0-----:R-:W-:-:S05]  /*13d0*/  IMAD.WIDE.U32 R8, R7, 0x4, R8 ;  /* 0x0000000407087825 */ /* 0x001fca00078e0008 */
[----:B------:R1:W-:Y:S02]  /*13e0*/  STG.E desc[UR6][R8.64], R3 ;  /* 0x0000000308007986 */ /* 0x0003e4000c101906 */
.L_x_17462:
[----:B------:R-:W-:-:S13]  /*13f0*/  ISETP.GE.U32.AND P0, PT, R19, R16, PT ;  /* 0x000000101300720c */ /* 0x000fda0003f06070 */
[----:B------:R-:W-:Y:S05]  /*1400*/  @P0 BRA `(.L_x_17464) ;  /* 0x0000000000340947 */ /* 0x000fea0003800000 */
[----:B01----:R-:W0:Y:S01]  /*1410*/  LDC.64 R8, c[0x0][0x398] ;  /* 0x0000e600ff087b82 */ /* 0x003e220000000a00 */
[----:B------:R-:W-:Y:S02]  /*1420*/  IMAD.IADD R3, R0, 0x1, R19 ;  /* 0x0000000100037824 */ /* 0x000fe400078e0213 */
[----:B------:R-:W-:Y:S02]  /*1430*/  VIADD R19, R19, 0x80 ;  /* 0x0000008013137836 */ /* 0x000fe40000000000 */
[----:B0-----:R-:W-:-:S05]  /*1440*/  IMAD.WIDE.U32 R8, R3, 0x4, R8 ;  /* 0x0000000403087825 */ /* 0x001fca00078e0008 */
[----:B------:R2:W-:Y:S02]  /*1450*/  STG.E desc[UR6][R8.64], R4 ;  /* 0x0000000408007986 */ /* 0x0005e4000c101906 */
.L_x_17463:
        /* <DEDUP_REMOVED lines=8> */
.L_x_17464:
[----:B------:R-:W-:Y:S05]  /*14e0*/  BSYNC.RELIABLE B1 ;  /* 0x0000000000017941 */ /* 0x000fea0003800100 */
.L_x_17459:
[----:B------:R-:W-:-:S13]  /*14f0*/  ISETP.GE.U32.AND P0, PT, R19, R16, PT ;  /* 0x000000101300720c */ /* 0x000fda0003f06070 */
[----:B--2---:R-:W2:Y:S01]  /*1500*/  @!P0 LDC.64 R4, c[0x0][0x398] ;  /* 0x0000e600ff048b82 */ /* 0x004ea20000000a00 */
[----:B-1----:R-:W-:Y:S02]  /*1510*/  @!P0 IMAD.IADD R3, R0, 0x1, R19 ;  /* 0x0000000100038824 */ /* 0x002fe400078e0213 */
[----:B------:R-:W-:Y:S02]  /*1520*/  @!P0 VIADD R19, R19, 0x80 ;  /* 0x0000008013138836 */ /* 0x000fe40000000000 */
[----:B--2---:R-:W-:-:S05]  /*1530*/  @!P0 IMAD.WIDE.U32 R4, R3, 0x4, R4 ;  /* 0x0000000403048825 */ /* 0x004fca00078e0004 */
[----:B------:R3:W-:Y:S02]  /*1540*/  @!P0 STG.E desc[UR6][R4.64], R6 ;  /* 0x0000000604008986 */ /* 0x0007e4000c101906 */
.L_x_17465:
[----:B------:R-:W-:Y:S05]  /*1550*/  BSYNC.RECONVERGENT B0 ;  /* 0x0000000000007941 */ /* 0x000fea0003800200 */
.L_x_17458:
[----:B------:R-:W-:Y:S05]  /*1560*/  WARPSYNC.ALL ;  /* 0x0000000000007948 */ /* 0x000fea0003800000 */
[----:B------:R-:W-:-:S13]  /*1570*/  ISETP.GE.U32.AND P0, PT, R19, R16, PT ;  /* 0x000000101300720c */ /* 0x000fda0003f06070 */
[----:B------:R-:W-:Y:S05]  /*1580*/  @P0 EXIT ;  /* 0x000000000000094d */ /* 0x000fea0003800000 */
[----:B--23--:R-:W2:Y:S01]  /*1590*/  LDC.64 R4, c[0x0][0x398] ;  /* 0x0000e600ff047b82 */ /* 0x00cea20000000a00 */
[----:B------:R-:W-:-:S04]  /*15a0*/  IMAD.IADD R19, R0, 0x1, R19 ;  /* 0x0000000100137824 */ /* 0x000fc800078e0213 */
[----:B--2---:R-:W-:-:S05]  /*15b0*/  IMAD.WIDE.U32 R4, R19, 0x4, R4 ;  /* 0x0000000413047825 */ /* 0x004fca00078e0004 */
[----:B------:R-:W-:Y:S01]  /*15c0*/  STG.E desc[UR6][R4.64], R2 ;  /* 0x0000000204007986 */ /* 0x000fe2000c101906 */
[----:B------:R-:W-:Y:S05]  /*15d0*/  EXIT ;  /* 0x000000000000794d */ /* 0x000fea0003800000 */
.L_x_17418:
[----:B------:R-:W0:Y:S01]  /*15e0*/  S2R R4, SR_TID.X ;  /* 0x0000000000047919 */ /* 0x000e220000002100 */
[----:B------:R-:W1:Y:S01]  /*15f0*/  LDC.64 R2, c[0x0][0x3a0] ;  /* 0x0000e800ff027b82 */ /* 0x000e620000000a00 */
[----:B------:R-:W2:Y:S01]  /*1600*/  LDCU UR4, c[0x0][0x388] ;  /* 0x00007100ff0477ac */ /* 0x000ea20008000800 */
[----:B-1----:R-:W-:-:S04]  /*1610*/  IMAD.WIDE.U32 R2, R0, 0x4, R2 ;  /* 0x0000000400027825 */ /* 0x002fc800078e0002 */
[----:B0-----:R-:W-:-:S05]  /*1620*/  IMAD.WIDE.U32 R2, R4, 0x8, R2 ;  /* 0x0000000804027825 */ /* 0x001fca00078e0002 */
[----:B------:R0:W5:Y:S04]  /*1630*/  LDG.E.64 R10, desc[UR6][R2.64] ;  /* 0x00000006020a7981 */ /* 0x000168000c1e1b00 */
[----:B------:R0:W5:Y:S04]  /*1640*/  LDG.E.64 R6, desc[UR6][R2.64+0x400] ;  /* 0x0004000602067981 */ /* 0x000168000c1e1b00 */
[----:B------:R0:W5:Y:S04]  /*1650*/  LDG.E.64 R8, desc[UR6][R2.64+0x800] ;  /* 0x0008000602087981 */ /* 0x000168000c1e1b00 */
[----:B------:R0:W5:Y:S01]  /*1660*/  LDG.E.64 R12, desc[UR6][R2.64+0xc00] ;  /* 0x000c0006020c7981 */ /* 0x000162000c1e1b00 */
[----:B--2---:R-:W-:Y:S01]  /*1670*/  UISETP.GT.AND UP0, UPT, UR4, -0x1, UPT ;  /* 0xffffffff0400788c */ /* 0x004fe2000bf04270 */
[----:B------:R-:W-:Y:S08]  /*1680*/  BSSY.RECONVERGENT B0, `(.L_x_17466) ;  /* 0x00000ab000007945 */ /* 0x000ff00003800200 */
[----:B0-----:R-:W-:Y:S05]  /*1690*/  BRA.U UP0, `(.L_x_17467) ;  /* 0x0000000500407547 */ /* 0x001fea000b800000 */
[----:B-----5:R-:W-:Y:S01]  /*16a0*/  ISETP.NE.AND P2, PT, R10, 0x1, PT ;  /* 0x000000010a00780c */ /* 0x020fe20003f45270 */
[----:B------:R-:W-:Y:S01]  /*16b0*/  ULOP3.LUT UR4, UR4, 0x1, URZ, 0xc0, !UPT ;  /* 0x0000000104047892 */ /* 0x000fe2000f8ec0ff */
[----:B------:R-:W-:Y:S01]  /*16c0*/  BSSY.RECONVERGENT B1, `(.L_x_17468) ;  /* 0x000000b000017945 */ /* 0x000fe20003800200 */
[----:B------:R-:W-:Y:S02]  /*16d0*/  ISETP.NE.AND P1, PT, R11, 0x1, PT ;  /* 0x000000010b00780c */ /* 0x000fe40003f25270 */
[----:B------:R-:W-:Y:S01]  /*16e0*/  UISETP.NE.U32.AND UP0, UPT, UR4, 0x1, UPT ;  /* 0x000000010400788c */ /* 0x000fe2000bf05070 */
[----:B------:R-:W-:Y:S02]  /*16f0*/  ISETP.NE.AND P0, PT, R6, 0x1, PT ;  /* 0x000000010600780c */ /* 0x000fe40003f05270 */
[----:B------:R-:W-:Y:S01]  /*1700*/  UMOV UR4, 0x1 ;  /* 0x0000000100047882 */ /* 0x000fe20000000000 */
[----:B------:R-:W-:Y:S01]  /*1710*/  MOV R2, R10 ;  /* 0x0000000a00027202 */ /* 0x000fe20000000f00 */
[----:B------:R-:W-:-:S03]  /*1720*/  USEL UR4, UR4, 0xffffffff, UP0 ;  /* 0xffffffff04047887 */ /* 0x000fc60008000000 */
[----:B------:R-:W-:Y:S09]  /*1730*/  @!P2 BRA `(.L_x_17469) ;  /* 0x00000000000ca947 */ /* 0x000ff20003800000 */
[----:B------:R-:W-:Y:S01]  /*1740*/  ISETP.NE.AND P2, PT, R10, -0x1, PT ;  /* 0xffffffff0a00780c */ /* 0x000fe20003f45270 */
[----:B------:R-:W-:-:S12]  /*1750*/  IMAD.U32 R2, RZ, RZ, UR4 ;  /* 0x00000004ff027e24 */ /* 0x000fd8000f8e00ff */
[----:B------:R-:W-:-:S07]  /*1760*/  @P2 IMAD.MOV.U32 R2, RZ, RZ, RZ ;  /* 0x000000ffff022224 */ /* 0x000fce00078e00ff */
.L_x_17469:
[----:B------:R-:W-:Y:S05]  /*1770*/  BSYNC.RECONVERGENT B1 ;  /* 0x0000000000017941 */ /* 0x000fea0003800200 */
.L_x_17468:
[----:B------:R-:W-:Y:S01]  /*1780*/  BSSY.RECONVERGENT B1, `(.L_x_17470) ;  /* 0x000000b000017945 */ /* 0x000fe20003800200 */
[----:B------:R-:W-:Y:S01]  /*1790*/  ISETP.NE.AND P2, PT, R7, 0x1, PT ;  /* 0x000000010700780c */ /* 0x000fe20003f45270 */
[----:B------:R-:W-:Y:S01]  /*17a0*/  IMAD.MOV.U32 R21, RZ, RZ, R13 ;  /* 0x000000ffff157224 */ /* 0x000fe200078e000d */
[----:B------:R-:W-:Y:S02]  /*17b0*/  ISETP.NE.AND P3, PT, R8, 0x1, PT ;  /* 0x000000010800780c */ /* 0x000fe40003f65270 */
[----:B------:R-:W-:Y:S02]  /*17c0*/  ISETP.NE.AND P4, PT, R9, 0x1, PT ;  /* 0x000000010900780c */ /* 0x000fe40003f85270 */
[----:B------:R-:W-:Y:S02]  /*17d0*/  ISETP.NE.AND P5, PT, R12, 0x1, PT ;  /* 0x000000010c00780c */ /* 0x000fe40003fa5270 */
[----:B------:R-:W-:Y:S01]  /*17e0*/  ISETP.NE.AND P6, PT, R13, 0x1, PT ;  /* 0x000000010d00780c */ /* 0x000fe20003fc5270 */
[----:B------:R-:W-:-:S12]  /*17f0*/  @!P1 BRA `(.L_x_17471) ;  /* 0x00000000000c9947 */ /* 0x000fd80003800000 */
[----:B------:R-:W-:Y:S02]  /*1800*/  ISETP.NE.AND P1, PT, R11, -0x1, PT ;  /* 0xffffffff0b00780c */ /* 0x000fe40003f25270 */
[----:B------:R-:W-:-:S11]  /*1810*/  MOV R11, UR4 ;  /* 0x00000004000b7c02 */ /* 0x000fd60008000f00 */
[----:B------:R-:W-:-:S07]  /*1820*/  @P1 IMAD.MOV.U32 R11, RZ, RZ, RZ ;  /* 0x000000ffff0b1224 */ /* 0x000fce00078e00ff */
.L_x_17471:
[----:B------:R-:W-:Y:S05]  /*1830*/  BSYNC.RECONVERGENT B1 ;  /* 0x0000000000017941 */ /* 0x000fea0003800200 */
.L_x_17470:
[----:B------:R-:W-:Y:S04]  /*1840*/  BSSY.RECONVERGENT B1, `(.L_x_17472) ;  /* 0x0000005000017945 */ /* 0x000fe80003800200 */
[----:B------:R-:W-:Y:S05]  /*1850*/  @!P0 BRA `(.L_x_17473) ;  /* 0x00000000000c8947 */ /* 0x000fea0003800000 */
[----:B------:R-:W-:Y:S01]  /*1860*/  ISETP.NE.AND P0, PT, R6, -0x1, PT ;  /* 0xffffffff0600780c */ /* 0x000fe20003f05270 */
[----:B------:R-:W-:-:S12]  /*1870*/  IMAD.U32 R6, RZ, RZ, UR4 ;  /* 0x00000004ff067e24 */ /* 0x000fd8000f8e00ff */
[----:B------:R-:W-:-:S07]  /*1880*/  @P0 IMAD.MOV.U32 R6, RZ, RZ, RZ ;  /* 0x000000ffff060224 */ /* 0x000fce00078e00ff */
.L_x_17473:
[----:B------:R-:W-:Y:S05]  /*1890*/  BSYNC.RECONVERGENT B1 ;  /* 0x0000000000017941 */ /* 0x000fea0003800200 */
.L_x_17472:
[----:B------:R-:W-:Y:S04]  /*18a0*/  BSSY.RECONVERGENT B1, `(.L_x_17474) ;  /* 0x0000005000017945 */ /* 0x000fe80003800200 */
[----:B------:R-:W-:Y:S05]  /*18b0*/  @!P2 BRA `(.L_x_17475) ;  /* 0x00000000000ca947 */ /* 0x000fea0003800000 */
[----:B------:R-:W-:Y:S02]  /*18c0*/  ISETP.NE.AND P0, PT, R7, -0x1, PT ;  /* 0xffffffff0700780c */ /* 0x000fe40003f05270 */
[----:B------:R-:W-:-:S11]  /*18d0*/  MOV R7, UR4 ;  /* 0x0000000400077c02 */ /* 0x000fd60008000f00 */
[----:B------:R-:W-:-:S07]  /*18e0*/  @P0 IMAD.MOV.U32 R7, RZ, RZ, RZ ;  /* 0x000000ffff070224 */ /* 0x000fce00078e00ff */
.L_x_17475:
[----:B------:R-:W-:Y:S05]  /*18f0*/  BSYNC.RECONVERGENT B1 ;  /* 0x0000000000017941 */ /* 0x000fea0003800200 */
.L_x_17474:
[----:B------:R-:W-:Y:S04]  /*1900*/  BSSY.RECONVERGENT B1, `(.L_x_17476) ;  /* 0x0000005000017945 */ /* 0x000fe80003800200 */
[----:B------:R-:W-:Y:S05]  /*1910*/  @!P3 BRA `(.L_x_17477) ;  /* 0x00000000000cb947 */ /* 0x000fea0003800000 */
[----:B------:R-:W-:Y:S01]  /*1920*/  ISETP.NE.AND P0, PT, R8, -0x1, PT ;  /* 0xffffffff0800780c */ /* 0x000fe20003f05270 */
[----:B------:R-:W-:-:S12]  /*1930*/  IMAD.U32 R8, RZ, RZ, UR4 ;  /* 0x00000004ff087e24 */ /* 0x000fd8000f8e00ff */
[----:B------:R-:W-:-:S07]  /*1940*/  @P0 IMAD.MOV.U32 R8, RZ, RZ, RZ ;  /* 0x000000ffff080224 */ /* 0x000fce00078e00ff */
.L_x_17477:
[----:B------:R-:W-:Y:S05]  /*1950*/  BSYNC.RECONVERGENT B1 ;  /* 0x0000000000017941 */ /* 0x000fea0003800200 */
.L_x_17476:
[----:B------:R-:W-:Y:S04]  /*1960*/  BSSY.RECONVERGENT B1, `(.L_x_17478) ;  /* 0x0000005000017945 */ /* 0x000fe80003800200 */
[----:B------:R-:W-:Y:S05]  /*1970*/  @!P4 BRA `(.L_x_17479) ;  /* 0x00000000000cc947 */ /* 0x000fea0003800000 */
[----:B------:R-:W-:Y:S02]  /*1980*/  ISETP.NE.AND P0, PT, R9, -0x1, PT ;  /* 0xffffffff0900780c */ /* 0x000fe40003f05270 */
[----:B------:R-:W-:-:S11]  /*1990*/  MOV R9, UR4 ;  /* 0x0000000400097c02 */ /* 0x000fd60008000f00 */
[----:B------:R-:W-:-:S07]  /*19a0*/  @P0 IMAD.MOV.U32 R9, RZ, RZ, RZ ;  /* 0x000000ffff090224 */ /* 0x000fce00078e00ff */
.L_x_17479:
[----:B------:R-:W-:Y:S05]  /*19b0*/  BSYNC.RECONVERGENT B1 ;  /* 0x0000000000017941 */ /* 0x000fea0003800200 */
.L_x_17478:
[----:B------:R-:W-:Y:S04]  /*19c0*/  BSSY.RECONVERGENT B1, `(.L_x_17480) ;  /* 0x0000005000017945 */ /* 0x000fe80003800200 */
[----:B------:R-:W-:Y:S05]  /*19d0*/  @!P5 BRA `(.L_x_17481) ;  /* 0x00000000000cd947 */ /* 0x000fea0003800000 */
[----:B------:R-:W-:Y:S01]  /*19e0*/  ISETP.NE.AND P0, PT, R12, -0x1, PT ;  /* 0xffffffff0c00780c */ /* 0x000fe20003f05270 */
[----:B------:R-:W-:-:S12]  /*19f0*/  IMAD.U32 R12, RZ, RZ, UR4 ;  /* 0x00000004ff0c7e24 */ /* 0x000fd8000f8e00ff */
[----:B------:R-:W-:-:S07]  /*1a00*/  @P0 IMAD.MOV.U32 R12, RZ, RZ, RZ ;  /* 0x000000ffff0c0224 */ /* 0x000fce00078e00ff */
.L_x_17481:
[----:B------:R-:W-:Y:S05]  /*1a10*/  BSYNC.RECONVERGENT B1 ;  /* 0x0000000000017941 */ /* 0x000fea0003800200 */
.L_x_17480:
[----:B------:R-:W-:Y:S01]  /*1a20*/  MOV R20, R12 ;  /* 0x0000000c00147202 */ /* 0x000fe20000000f00 */
[----:B------:R-:W-:Y:S01]  /*1a30*/  IMAD.MOV.U32 R19, RZ, RZ, R9 ;  /* 0x000000ffff137224 */ /* 0x000fe200078e0009 */
[----:B------:R-:W-:Y:S01]  /*1a40*/  MOV R14, R6 ;  /* 0x00000006000e7202 */ /* 0x000fe20000000f00 */
[----:B------:R-:W-:Y:S02]  /*1a50*/  IMAD.MOV.U32 R18, RZ, RZ, R8 ;  /* 0x000000ffff127224 */ /* 0x000fe400078e0008 */
[----:B------:R-:W-:Y:S02]  /*1a60*/  IMAD.MOV.U32 R15, RZ, RZ, R7 ;  /* 0x000000ffff0f7224 */ /* 0x000fe400078e0007 */
[----:B------:R-:W-:Y:S01]  /*1a70*/  IMAD.MOV.U32 R3, RZ, RZ, R11 ;  /* 0x000000ffff037224 */ /* 0x000fe200078e000b */
[----:B------:R-:W-:Y:S06]  /*1a80*/  @!P6 BRA `(.L_x_17482) ;  /* 0x0000000400a8e947 */ /* 0x000fec0003800000 */
[----:B------:R-:W-:Y:S01]  /*1a90*/  ISETP.NE.AND P0, PT, R13, -0x1, PT ;  /* 0xffffffff0d00780c */ /* 0x000fe20003f05270 */
[----:B------:R-:W-:Y:S01]  /*1aa0*/  IMAD.U32 R21, RZ, RZ, UR4 ;  /* 0x00000004ff157e24 */ /* 0x000fe2000f8e00ff */
[----:B------:R-:W-:Y:S01]  /*1ab0*/  MOV R19, R9 ;  /* 0x0000000900137202 */ /* 0x000fe20000000f00 */
[----:B------:R-:W-:Y:S01]  /*1ac0*/  IMAD.MOV.U32 R20, RZ, RZ, R12 ;  /* 0x000000ffff147224 */ /* 0x000fe200078e000c */
[----:B------:R-:W-:Y:S01]  /*1ad0*/  MOV R3, R11 ;  /* 0x0000000b00037202 */ /* 0x000fe20000000f00 */
[----:B------:R-:W-:Y:S02]  /*1ae0*/  IMAD.MOV.U32 R18, RZ, RZ, R8 ;  /* 0x000000ffff127224 */ /* 0x000fe400078e0008 */
[----:B------:R-:W-:Y:S02]  /*1af0*/  IMAD.MOV.U32 R15, RZ, RZ, R7 ;  /* 0x000000ffff0f7224 */ /* 0x000fe400078e0007 */
[----:B------:R-:W-:-:S04]  /*1b00*/  IMAD.MOV.U32 R14, RZ, RZ, R6 ;  /* 0x000000ffff0e7224 */ /* 0x000fc800078e0006 */
[----:B------:R-:W-:Y:S05]  /*1b10*/  @!P0 BRA `(.L_x_17482) ;  /* 0x0000000400848947 */ /* 0x000fea0003800000 */
[----:B------:R-:W-:Y:S01]  /*1b20*/  IMAD.MOV.U32 R20, RZ, RZ, R12 ;  /* 0x000000ffff147224 */ /* 0x000fe200078e000c */
[----:B------:R-:W-:Y:S01]  /*1b30*/  MOV R15, R7 ;  /* 0x00000007000f7202 */ /* 0x000fe20000000f00 */
[----:B------:R-:W-:Y:S02]  /*1b40*/  IMAD.MOV.U32 R19, RZ, RZ, R9 ;  /* 0x000000ffff137224 */ /* 0x000fe400078e0009 */
[----:B------:R-:W-:Y:S02]  /*1b50*/  IMAD.MOV.U32 R18, RZ, RZ, R8 ;  /* 0x000000ffff127224 */ /* 0x000fe400078e0008 */
[----:B------:R-:W-:Y:S02]  /*1b60*/  IMAD.MOV.U32 R14, RZ, RZ, R6 ;  /* 0x000000ffff0e7224 */ /* 0x000fe400078e0006 */
[----:B------:R-:W-:Y:S02]  /*1b70*/  IMAD.MOV.U32 R3, RZ, RZ, R11 ;  /* 0x000000ffff037224 */ /* 0x000fe400078e000b */
[----:B------:R-:W-:Y:S01]  /*1b80*/  IMAD.MOV.U32 R21, RZ, RZ, RZ ;  /* 0x000000ffff157224 */ /* 0x000fe200078e00ff */
[----:B------:R-:W-:Y:S06]  /*1b90*/  BRA `(.L_x_17482) ;  /* 0x0000000400647947 */ /* 0x000fec0003800000 */
.L_x_17467:
[----:B------:R-:W-:Y:S01]  /*1ba0*/  UISETP.NE.AND UP0, UPT, UR4, URZ, UPT ;  /* 0x000000ff0400728c */ /* 0x000fe2000bf05270 */
[----:B------:R-:W-:Y:S02]  /*1bb0*/  HFMA2 R21, -RZ, RZ, 0, 5.9604644775390625e-08 ;  /* 0x00000001ff157431 */ /* 0x000fe400000001ff */
[----:B------:R-:W-:Y:S01]  /*1bc0*/  IMAD.MOV.U32 R20, RZ, RZ, 0x1 ;  /* 0x00000001ff147424 */ /* 0x000fe200078e00ff */
[----:B------:R-:W-:Y:S01]  /*1bd0*/  MOV R15, 0x1 ;  /* 0x00000001000f7802 */ /* 0x000fe20000000f00 */
[----:B------:R-:W-:Y:S02]  /*1be0*/  IMAD.MOV.U32 R19, RZ, RZ, 0x1 ;  /* 0x00000001ff137424 */ /* 0x000fe400078e00ff */
[----:B------:R-:W-:Y:S02]  /*1bf0*/  IMAD.MOV.U32 R18, RZ, RZ, 0x1 ;  /* 0x00000001ff127424 */ /* 0x000fe400078e00ff */
[----:B------:R-:W-:Y:S02]  /*1c00*/  IMAD.MOV.U32 R14, RZ, RZ, 0x1 ;  /* 0x00000001ff0e7424 */ /* 0x000fe400078e00ff */
[----:B------:R-:W-:-:S02]  /*1c10*/  IMAD.MOV.U32 R3, RZ, RZ, 0x1 ;  /* 0x00000001ff037424 */ /* 0x000fc400078e00ff */
[----:B------:R-:W-:Y:S01]  /*1c20*/  IMAD.MOV.U32 R2, RZ, RZ, 0x1 ;  /* 0x00000001ff027424 */ /* 0x000fe200078e00ff */
[----:B------:R-:W-:Y:S06]  /*1c30*/  BRA.U !UP0, `(.L_x_17482) ;  /* 0x00000005083c7547 */ /* 0x000fec000b800000 */
[----:B------:R-:W-:Y:S01]  /*1c40*/  MOV R3, UR5 ;  /* 0x0000000500037c02 */ /* 0x000fe20008000f00 */
[----:B------:R-:W-:-:S07]  /*1c50*/  IMAD.MOV.U32 R2, RZ, RZ, 0x1 ;  /* 0x00000001ff027424 */ /* 0x000fce00078e00ff */
.L_x_17483:
        /* <DEDUP_REMOVED lines=8> */
[----:B------:R-:W-:Y:S02]  /*1ce0*/  IMAD.U32 R5, RZ, RZ, UR5 ;  /* 0x00000005ff057e24 */ /* 0x000fe4000f8e00ff */
[----:B------:R-:W-:-:S07]  /*1cf0*/  IMAD.MOV.U32 R3, RZ, RZ, 0x1 ;  /* 0x00000001ff037424 */ /* 0x000fce00078e00ff */
.L_x_17484:
        /* <DEDUP_REMOVED lines=8> */
[----:B------:R-:W-:Y:S01]  /*1d80*/  MOV R5, UR5 ;  /* 0x0000000500057c02 */ /* 0x000fe20008000f00 */
[----:B------:R-:W-:-:S07]  /*1d90*/  IMAD.MOV.U32 R14, RZ, RZ, 0x1 ;  /* 0x00000001ff0e7424 */ /* 0x000fce00078e00ff */
.L_x_17485:
        /* <DEDUP_REMOVED lines=8> */
[----:B------:R-:W-:Y:S02]  /*1e20*/  IMAD.U32 R5, RZ, RZ, UR5 ;  /* 0x00000005ff057e24 */ /* 0x000fe4000f8e00ff */
[----:B------:R-:W-:-:S07]  /*1e30*/  IMAD.MOV.U32 R15, RZ, RZ, 0x1 ;  /* 0x00000001ff0f7424 */ /* 0x000fce00078e00ff */
.L_x_17486:
        /* <DEDUP_REMOVED lines=10> */
.L_x_17487:
        /* <DEDUP_REMOVED lines=10> */
.L_x_17488:
        /* <DEDUP_REMOVED lines=10> */
.L_x_17489:
        /* <DEDUP_REMOVED lines=8> */
[----:B------:R-:W-:-:S07]  /*20a0*/  IMAD.MOV.U32 R21, RZ, RZ, 0x1 ;  /* 0x00000001ff157424 */ /* 0x000fce00078e00ff */
.L_x_17490:
        /* <DEDUP_REMOVED lines=8> */
.L_x_17482:
[----:B------:R-:W-:Y:S05]  /*2130*/  BSYNC.RECONVERGENT B0 ;  /* 0x0000000000007941 */ /* 0x000fea0003800200 */
.L_x_17466:
[----:B-----5:R-:W0:Y:S02]  /*2140*/  LDC.64 R6, c[0x0][0x398] ;  /* 0x0000e600ff067b82 */ /* 0x020e240000000a00 */
[----:B0-----:R-:W-:-:S04]  /*2150*/  IMAD.WIDE.U32 R6, R0, 0x4, R6 ;  /* 0x0000000400067825 */ /* 0x001fc800078e0006 */
[----:B------:R-:W-:-:S05]  /*2160*/  IMAD.WIDE.U32 R6, R4, 0x8, R6 ;  /* 0x0000000804067825 */ /* 0x000fca00078e0006 */
[----:B------:R-:W-:Y:S04]  /*2170*/  STG.E.64 desc[UR6][R6.64], R2 ;  /* 0x0000000206007986 */ /* 0x000fe8000c101b06 */
[----:B------:R-:W-:Y:S04]  /*2180*/  STG.E.64 desc[UR6][R6.64+0x400], R14 ;  /* 0x0004000e06007986 */ /* 0x000fe8000c101b06 */
[----:B------:R-:W-:Y:S04]  /*2190*/  STG.E.64 desc[UR6][R6.64+0x800], R18 ;  /* 0x0008001206007986 */ /* 0x000fe8000c101b06 */
[----:B------:R-:W-:Y:S01]  /*21a0*/  STG.E.64 desc[UR6][R6.64+0xc00], R20 ;  /* 0x000c001406007986 */ /* 0x000fe2000c101b06 */
[----:B------:R-:W-:Y:S05]  /*21b0*/  EXIT ;  /* 0x000000000000794d */ /* 0x000fea0003800000 */
.L_x_17491:
        /* <DEDUP_REMOVED lines=12> */
.L_x_68591:


//--------------------- .text._ZN2at6native29vectorized_elementwise_kernelILi4EZNS0_50_GLOBAL__N__2680c7bb_12_PowKernel_cu_7dd49032_300329pow_tensor_scalar_kernel_implIiiEEvRNS_18TensorIteratorBaseET0_EUliE2_St5arrayIPcLm2EEEEviS6_T1_ --------------------------
	.section	.text._ZN2at6native29vectorized_elementwise_kernelILi4EZNS0_50_GLOBAL__N__2680c7bb_12_PowKernel_cu_7dd49032_300329pow_tensor_scalar_kernel_implIiiEEvRNS_18TensorIteratorBaseET0_EUliE2_St5arrayIPcLm2EEEEviS6_T1_,"ax",@progbits
	.align	128
        .global         _ZN2at6native29vectorized_elementwise_kernelILi4EZNS0_50_GLOBAL__N__2680c7bb_12_PowKernel_cu_7dd49032_300329pow_tensor_scalar_kernel_implIiiEEvRNS_18TensorIteratorBaseET0_EUliE2_St5arrayIPcLm2EEEEviS6_T1_
        .type           _ZN2at6native29vectorized_elementwise_kernelILi4EZNS0_50_GLOBAL__N__2680c7bb_12_PowKernel_cu_7dd49032_300329pow_tensor_scalar_kernel_implIiiEEvRNS_18TensorIteratorBaseET0_EUliE2_St5arrayIPcLm2EEEEviS6_T1_,@function
        .size           _ZN2at6native29vectorized_elementwise_kernelILi4EZNS0_50_GLOBAL__N__2680c7bb_12_PowKernel_cu_7dd49032_300329pow_tensor_scalar_kernel_implIiiEEvRNS_18TensorIteratorBaseET0_EUliE2_St5arrayIPcLm2EEEEviS6_T1_,(.L_x_68592 - _ZN2at6native29vectorized_elementwise_kernelILi4EZNS0_50_GLOBAL__N__2680c7bb_12_PowKernel_cu_7dd49032_300329pow_tensor_scalar_kernel_implIiiEEvRNS_18TensorIteratorBaseET0_EUliE2_St5arrayIPcLm2EEEEviS6_T1_)
        .other          _ZN2at6native29vectorized_elementwise_kernelILi4EZNS0_50_GLOBAL__N__2680c7bb_12_PowKernel_cu_7dd49032_300329pow_tensor_scalar_kernel_implIiiEEvRNS_18TensorIteratorBaseET0_EUliE2_St5arrayIPcLm2EEEEviS6_T1_,@"STO_CUDA_ENTRY STV_DEFAULT"
_ZN2at6native29vectorized_elementwise_kernelILi4EZNS0_50_GLOBAL__N__2680c7bb_12_PowKernel_cu_7dd49032_300329pow_tensor_scalar_kernel_implIiiEEvRNS_18TensorIteratorBaseET0_EUliE2_St5arrayIPcLm2EEEEviS6_T1_:
.text._ZN2at6native29vectorized_elementwise_kernelILi4EZNS0_50_GLOBAL__N__2680c7bb_12_PowKernel_cu_7dd49032_300329pow_tensor_scalar_kernel_implIiiEEvRNS_18TensorIteratorBaseET0_EUliE2_St5arrayIPcLm2EEEEviS6_T1_:
        /* <DEDUP_REMOVED lines=97> */
.L_x_17496:
[----:B------:R-:W-:Y:S05]  /*0610*/  BSYNC.RECONVERGENT B1 ;  /* 0x0000000000017941 */ /* 0x000fea0003800200 */
.L_x_17495:
        /* <DEDUP_REMOVED lines=9> */
.L_x_17498:
[----:B------:R-:W-:Y:S05]  /*06b0*/  BSYNC.RECONVERGENT B1 ;  /* 0x0000000000017941 */ /* 0x000fea0003800200 */
.L_x_17497:
        /* <DEDUP_REMOVED lines=8> */
.L_x_17500:
[----:B------:R-:W-:Y:S05]  /*0740*/  BSYNC.RECONVERGENT B1 ;  /* 0x0000000000017941 */ /* 0x000fea0003800200 */
.L_x_17499:
        /* <DEDUP_REMOVED lines=8> */
.L_x_17502:
[----:B------:R-:W-:Y:S05]  /*07d0*/  BSYNC.RECONVERGENT B1 ;  /* 0x0000000000017941 */ /* 0x000fea0003800200 */
.L_x_17501:
        /* <DEDUP_REMOVED lines=8> */
.L_x_17504:
[----:B------:R-:W-:Y:S05]  /*0860*/  BSYNC.RECONVERGENT B1 ;  /* 0x0000000000017941 */ /* 0x000fea0003800200 */
.L_x_17503:
        /* <DEDUP_REMOVED lines=8> */
.L_x_17506:
[----:B------:R-:W-:Y:S05]  /*08f0*/  BSYNC.RECONVERGENT B1 ;  /* 0x0000000000017941 */ /* 0x000fea0003800200 */
.L_x_17505:
        /* <DEDUP_REMOVED lines=8> */
.L_x_17508:
[----:B------:R-:W-:Y:S05]  /*0980*/  BSYNC.RECONVERGENT B1 ;  /* 0x0000000000017941 */ /* 0x000fea0003800200 */
.L_x_17507:
        /* <DEDUP_REMOVED lines=9> */
.L_x_17494:
        /* <DEDUP_REMOVED lines=26> */
.L_x_17512:
        /* <DEDUP_REMOVED lines=8> */
.L_x_17511:
[----:B------:R-:W-:Y:S05]  /*0c40*/  BSYNC.RECONVERGENT B1 ;  /* 0x0000000000017941 */ /* 0x000fea0003800200 */
.L_x_17510:
[----:B------:R-:W-:Y:S01]  /*0c50*/  BSSY.RECONVERGENT B1, `(.L_x_17513) ;  /* 0x000000e000017945 */ /* 0x000fe20003800200 */
[----:B------:R-:W-:Y:S01]  /*0c60*/  ISETP.GE.U32.AND P5, PT, R11, R16, PT ;  /* 0x000000100b00720c */ /* 0x000fe20003fa6070 */
[----:B------:R-:W-:Y:S02]  /*0c70*/  VIADD R13, R19, 0x380 ;  /* 0x00000380130d7836 */ /* 0x000fe40000000000 */
[----:B------:R-:W-:Y:S10]  /*0c80*/  @P4 BRA `(.L_x_17514) ;  /* 0x0000000000284947 */ /* 0x000ff40003800000 */
[----:B------:R-:W-:Y:S02]  /*0c90*/  HFMA2 R8, -RZ, RZ, 0, 5.9604644775390625e-08 ;  /* 0x00000001ff087431 */ /* 0x000fe400000001ff */
[----:B------:R-:W-:-:S07]  /*0ca0*/  IMAD.U32 R10, RZ, RZ, UR5 ;  /* 0x00000005ff0a7e24 */ /* 0x000fce000f8e00ff */
.L_x_17515:
        /* <DEDUP_REMOVED lines=8> */
.L_x_17514:
[----:B------:R-:W-:Y:S05]  /*0d30*/  BSYNC.RECONVERGENT B1 ;  /* 0x0000000000017941 */ /* 0x000fea0003800200 */
.L_x_17513:
[----:B------:R-:W-:Y:S01]  /*0d40*/  BSSY.RECONVERGENT B1, `(.L_x_17516) ;  /* 0x000000d000017945 */ /* 0x000fe20003800200 */
[----:B------:R-:W-:-:S03]  /*0d50*/  ISETP.GE.U32.AND P4, PT, R13, R16, PT ;  /* 0x000000100d00720c */ /* 0x000fc60003f86070 */
[----:B------:R-:W-:Y:S10]  /*0d60*/  @P0 BRA `(.L_x_17517) ;  /* 0x0000000000280947 */ /* 0x000ff40003800000 */
[----:B------:R-:W-:Y:S02]  /*0d70*/  IMAD.MOV.U32 R7, RZ, RZ, 0x1 ;  /* 0x00000001ff077424 */ /* 0x000fe400078e00ff */
[----:B------:R-:W-:-:S07]  /*0d80*/  IMAD.U32 R10, RZ, RZ, UR5 ;  /* 0x00000005ff0a7e24 */ /* 0x000fce000f8e00ff */
.L_x_17518:
        /* <DEDUP_REMOVED lines=8> */
.L_x_17517:
[----:B------:R-:W-:Y:S05]  /*0e10*/  BSYNC.RECONVERGENT B1 ;  /* 0x0000000000017941 */ /* 0x000fea0003800200 */
.L_x_17516:
[----:B------:R-:W-:Y:S04]  /*0e20*/  BSSY.RECONVERGENT B1, `(.L_x_17519) ;  /* 0x000000c000017945 */ /* 0x000fe80003800200 */
[----:B------:R-:W-:Y:S05]  /*0e30*/  @P1 BRA `(.L_x_17520) ;  /* 0x0000000000281947 */ /* 0x000fea0003800000 */
[----:B------:R-:W-:Y:S01]  /*0e40*/  IMAD.MOV.U32 R3, RZ, RZ, 0x1 ;  /* 0x00000001ff037424 */ /* 0x000fe200078e00ff */
[----:B------:R-:W-:-:S07]  /*0e50*/  MOV R10, UR5 ;  /* 0x00000005000a7c02 */ /* 0x000fce0008000f00 */
.L_x_17521:
        /* <DEDUP_REMOVED lines=8> */
.L_x_17520:
[----:B------:R-:W-:Y:S05]  /*0ee0*/  BSYNC.RECONVERGENT B1 ;  /* 0x0000000000017941 */ /* 0x000fea0003800200 */
.L_x_17519:
[----:B------:R-:W-:Y:S04]  /*0ef0*/  BSSY.RECONVERGENT B1, `(.L_x_17522) ;  /* 0x000000c000017945 */ /* 0x000fe80003800200 */
[----:B------:R-:W-:Y:S05]  /*0f00*/  @P2 BRA `(.L_x_17523) ;  /* 0x0000000000282947 */ /* 0x000fea0003800000 */
[----:B------:R-:W-:Y:S02]  /*0f10*/  IMAD.MOV.U32 R4, RZ, RZ, 0x1 ;  /* 0x00000001ff047424 */ /* 0x000fe400078e00ff */
[----:B------:R-:W-:-:S07]  /*0f20*/  IMAD.U32 R10, RZ, RZ, UR5 ;  /* 0x00000005ff0a7e24 */ /* 0x000fce000f8e00ff */
.L_x_17524:
        /* <DEDUP_REMOVED lines=8> */
.L_x_17523:
[----:B------:R-:W-:Y:S05]  /*0fb0*/  BSYNC.RECONVERGENT B1 ;  /* 0x0000000000017941 */ /* 0x000fea0003800200 */
.L_x_17522:
[----:B------:R-:W-:Y:S04]  /*0fc0*/  BSSY.RECONVERGENT B1, `(.L_x_17525) ;  /* 0x000000c000017945 */ /* 0x000fe80003800200 */
[----:B------:R-:W-:Y:S05]  /*0fd0*/  @P3 BRA `(.L_x_17526) ;  /* 0x0000000000283947 */ /* 0x000fea0003800000 */
[----:B------:R-:W-:Y:S02]  /*0fe0*/  IMAD.MOV.U32 R5, RZ, RZ, 0x1 ;  /* 0x00000001ff057424 */ /* 0x000fe400078e00ff */
[----:B------:R-:W-:-:S07]  /*0ff0*/  IMAD.U32 R10, RZ, RZ, UR5 ;  /* 0x00000005ff0a7e24 */ /* 0x000fce000f8e00ff */
.L_x_17527:
        /* <DEDUP_REMOVED lines=8> */
.L_x_17526:
[----:B------:R-:W-:Y:S05]  /*1080*/  BSYNC.RECONVERGENT B1 ;  /* 0x0000000000017941 */ /* 0x000fea0003800200 */
.L_x_17525:
[----:B------:R-:W-:Y:S04]  /*1090*/  BSSY.RECONVERGENT B1, `(.L_x_17528) ;  /* 0x000000c000017945 */ /* 0x000fe80003800200 */
[----:B------:R-:W-:Y:S05]  /*10a0*/  @P5 BRA `(.L_x_17529) ;  /* 0x0000000000285947 */ /* 0x000fea0003800000 */
[----:B------:R-:W-:Y:S01]  /*10b0*/  MOV R6, 0x1 ;  /* 0x0000000100067802 */ /* 0x000fe20000000f00 */
[----:B------:R-:W-:-:S07]  /*10c0*/  IMAD.U32 R10, RZ, RZ, UR5 ;  /* 0x00000005ff0a7e24 */ /* 0x000fce000f8e00ff */
.L_x_17530:
        /* <DEDUP_REMOVED lines=8> */
.L_x_17529:
[----:B------:R-:W-:Y:S05]  /*1150*/  BSYNC.RECONVERGENT B1 ;  /* 0x0000000000017941 */ /* 0x000fea0003800200 */
.L_x_17528:
[----:B------:R-:W-:Y:S05]  /*1160*/  @P4 BRA `(.L_x_17509) ;  /* 0x0000000000244947 */ /* 0x000fea0003800000 */
[----:B------:R-:W-:-:S07]  /*1170*/  IMAD.MOV.U32 R2, RZ, RZ, 0x1 ;  /* 0x00000001ff027424 */ /* 0x000fce00078e00ff */
.L_x_17531:
        /* <DEDUP_REMOVED lines=8> */
.L_x_17509:
[----:B------:R-:W-:Y:S05]  /*1200*/  BSYNC.RECONVERGENT B0 ;  /* 0x0000000000007941 */ /* 0x000fea0003800200 */
.L_x_17493:
        /* <DEDUP_REMOVED lines=16> */
.L_x_17534:
[----:B------:R-:W-:-:S13]  /*1310*/  ISETP.GE.U32.AND P0, PT, R19, R16, PT ;  /* 0x000000101300720c */ /* 0x000fda0003f06070 */
[----:B------:R-:W-:Y:S05]  /*1320*/  @P0 BRA `(.L_x_17536) ;  /* 0x0000000000300947 */ /* 0x000fea0003800000 */
[----:B0-----:R-:W0:Y:S01]  /*1330*/  LDC.64 R8, c[0x0][0x398] ;  /* 0x0000e600ff087b82 */ /* 0x001e220000000a00 */
[----:B------:R-:W-:Y:S02]  /*1340*/  IMAD.IADD R11, R0, 0x1, R19 ;  /* 0x00000001000b7824 */ /* 0x000fe400078e0213 */
[----:B------:R-:W-:Y:S02]  /*1350*/  VIADD R19, R19, 0x80 ;  /* 0x0000008013137836 */ /* 0x000fe40000000000 */
[----:B0-----:R-:W-:-:S05]  /*1360*/  IMAD.WIDE.U32 R8, R11, 0x4, R8 ;  /* 0x000000040b087825 */ /* 0x001fca00078e0008 */
[----:B------:R1:W-:Y:S02]  /*1370*/  STG.E desc[UR6][R8.64], R7 ;  /* 0x0000000708007986 */ /* 0x0003e4000c101906 */
.L_x_17535:
[----:B------:R-:W-:-:S13]  /*1380*/  ISETP.GE.U32.AND P0, PT, R19, R16, PT ;  /* 0x000000101300720c */ /* 0x000fda0003f06070 */
[----:B------:R-:W-:Y:S05]  /*1390*/  @P0 BRA `(.L_x_17537) ;  /* 0x0000000000300947 */ /* 0x000fea0003800000 */
[----:B01----:R-:W0:Y:S01]  /*13a0*/  LDC.64 R8, c[0x0][0x398] ;  /* 0x0000e600ff087b82 */ /* 0x003e220000000a00 */
[----:B------:R-:W-:Y:S01]  /*13b0*/  IMAD.IADD R7, R0, 0x1, R19 ;  /* 0x0000000100077824 */ /* 0x000fe200078e0213 */
[----:B------:R-:W-:-:S03]  /*13c0*/  IADD3 R19, PT, PT, R19, 0x80, RZ ;  /* 0x0000008013137810 */ /* 0x000fc60007ffe0ff */
[----:B0-----:R-:W-:-:S05]  /*13d0*/  IMAD.WIDE.U32 R8, R7, 0x4, R8 ;  /* 0x0000000407087825 */ /* 0x001fca00078e0008 */
[----:B------:R1:W-:Y:S02]  /*13e0*/  STG.E desc[UR6][R8.64], R3 ;  /* 0x0000000308007986 */ /* 0x0003e4000c101906 */
.L_x_17536:
[----:B------:R-:W-:-:S13]  /*13f0*/  ISETP.GE.U32.AND P0, PT, R19, R16, PT ;  /* 0x000000101300720c */ /* 0x000fda0003f06070 */
[----:B------:R-:W-:Y:S05]  /*1400*/  @P0 BRA `(.L_x_17538) ;  /* 0x0000000000340947 */ /* 0x000fea0003800000 */
[----:B01----:R-:W0:Y:S01]  /*1410*/  LDC.64 R8, c[0x0][0x398] ;  /* 0x0000e600ff087b82 */ /* 0x003e220000000a00 */
[----:B------:R-:W-:Y:S02]  /*1420*/  IMAD.IADD R3, R0, 0x1, R19 ;  /* 0x0000000100037824 */ /* 0x000fe400078e0213 */
[----:B------:R-:W-:Y:S02]  /*1430*/  VIADD R19, R19, 0x80 ;  /* 0x0000008013137836 */ /* 0x000fe40000000000 */
[----:B0-----:R-:W-:-:S05]  /*1440*/  IMAD.WIDE.U32 R8, R3, 0x4, R8 ;  /* 0x0000000403087825 */ /* 0x001fca00078e0008 */
[----:B------:R2:W-:Y:S02]  /*1450*/  STG.E desc[UR6][R8.64], R4 ;  /* 0x0000000408007986 */ /* 0x0005e4000c101906 */
.L_x_17537:
        /* <DEDUP_REMOVED lines=8> */
.L_x_17538:
[----:B------:R-:W-:Y:S05]  /*14e0*/  BSYNC.RELIABLE B1 ;  /* 0x0000000000017941 */ /* 0x000fea0003800100 */
.L_x_17533:
[----:B------:R-:W-:-:S13]  /*14f0*/  ISETP.GE.U32.AND P0, PT, R19, R16, PT ;  /* 0x000000101300720c */ /* 0x000fda0003f06070 */
[----:B--2---:R-:W2:Y:S01]  /*1500*/  @!P0 LDC.64 R4, c[0x0][0x398] ;  /* 0x0000e600ff048b82 */ /* 0x004ea20000000a00 */
[----:B-1----:R-:W-:Y:S02]  /*1510*/  @!P0 IMAD.IADD R3, R0, 0x1, R19 ;  /* 0x0000000100038824 */ /* 0x002fe400078e0213 */
[----:B------:R-:W-:Y:S02]  /*1520*/  @!P0 VIADD R19, R19, 0x80 ;  /* 0x0000008013138836 */ /* 0x000fe40000000000 */
[----:B--2---:R-:W-:-:S05]  /*1530*/  @!P0 IMAD.WIDE.U32 R4, R3, 0x4, R4 ;  /* 0x0000000403048825 */ /* 0x004fca00078e0004 */
[----:B------:R3:W-:Y:S02]  /*1540*/  @!P0 STG.E desc[UR6][R4.64], R6 ;  /* 0x0000000604008986 */ /* 0x0007e4000c101906 */
.L_x_17539:
[----:B------:R-:W-:Y:S05]  /*1550*/  BSYNC.RECONVERGENT B0 ;  /* 0x0000000000007941 */ /* 0x000fea0003800200 */
.L_x_17532:
        /* <DEDUP_REMOVED lines=8> */
.L_x_17492:
[----:B------:R-:W0:Y:S01]  /*15e0*/  S2R R2, SR_TID.X ;  /* 0x0000000000027919 */ /* 0x000e220000002100 */
[----:B------:R-:W1:Y:S01]  /*15f0*/  LDC.64 R4, c[0x0][0x3a0] ;  /* 0x0000e800ff047b82 */ /* 0x000e620000000a00 */
[----:B------:R-:W2:Y:S01]  /*1600*/  LDCU UR4, c[0x0][0x388] ;  /* 0x00007100ff0477ac */ /* 0x000ea20008000800 */
[----:B-1----:R-:W-:-:S04]  /*1610*/  IMAD.WIDE.U32 R4, R0, 0x4, R4 ;  /* 0x0000000400047825 */ /* 0x002fc800078e0004 */
[----:B0-----:R-:W-:-:S05]  /*1620*/  IMAD.WIDE.U32 R12, R2, 0x10, R4 ;  /* 0x00000010020c7825 */ /* 0x001fca00078e0004 */
[----:B------:R0:W5:Y:S04]  /*1630*/  LDG.E.128 R4, desc[UR6][R12.64] ;  /* 0x000000060c047981 */ /* 0x000168000c1e1d00 */
[----:B------:R0:W5:Y:S01]  /*1640*/  LDG.E.128 R8, desc[UR6][R12.64+0x800] ;  /* 0x000800060c087981 */ /* 0x000162000c1e1d00 */
        /* <DEDUP_REMOVED lines=16> */
.L_x_17543:
[----:B------:R-:W-:Y:S05]  /*1750*/  BSYNC.RECONVERGENT B1 ;  /* 0x0000000000017941 */ /* 0x000fea0003800200 */
.L_x_17542:
        /* <DEDUP_REMOVED lines=11> */
.L_x_17545:
[----:B------:R-:W-:Y:S05]  /*1810*/  BSYNC.RECONVERGENT B1 ;  /* 0x0000000000017941 */ /* 0x000fea0003800200 */
.L_x_17544:
[----:B------:R-:W-:Y:S04]  /*1820*/  BSSY.RECONVERGENT B1, `(.L_x_17546) ;  /* 0x0000005000017945 */ /* 0x000fe80003800200 */
[----:B------:R-:W-:Y:S05]  /*1830*/  @!P0 BRA `(.L_x_17547) ;  /* 0x00000000000c8947 */ /* 0x000fea0003800000 */
[----:B------:R-:W-:Y:S01]  /*1840*/  ISETP.NE.AND P0, PT, R6, -0x1, PT ;  /* 0xffffffff0600780c */ /* 0x000fe20003f05270 */
[----:B------:R-:W-:-:S12]  /*1850*/  IMAD.U32 R6, RZ, RZ, UR4 ;  /* 0x00000004ff067e24 */ /* 0x000fd8000f8e00ff */
[----:B------:R-:W-:-:S07]  /*1860*/  @P0 IMAD.MOV.U32 R6, RZ, RZ, RZ ;  /* 0x000000ffff060224 */ /* 0x000fce00078e00ff */
.L_x_17547:
[----:B------:R-:W-:Y:S05]  /*1870*/  BSYNC.RECONVERGENT B1 ;  /* 0x0000000000017941 */ /* 0x000fea0003800200 */
.L_x_17546:
[----:B------:R-:W-:Y:S04]  /*1880*/  BSSY.RECONVERGENT B1, `(.L_x_17548) ;  /* 0x0000005000017945 */ /* 0x000fe80003800200 */
[----:B------:R-:W-:Y:S05]  /*1890*/  @!P2 BRA `(.L_x_17549) ;  /* 0x00000000000ca947 */ /* 0x000fea0003800000 */
[----:B------:R-:W-:Y:S02]  /*18a0*/  ISETP.NE.AND P0, PT, R7, -0x1, PT ;  /* 0xffffffff0700780c */ /* 0x000fe40003f05270 */
[----:B------:R-:W-:-:S11]  /*18b0*/  MOV R7, UR4 ;  /* 0x0000000400077c02 */ /* 0x000fd60008000f00 */
[----:B------:R-:W-:-:S07]  /*18c0*/  @P0 IMAD.MOV.U32 R7, RZ, RZ, RZ ;  /* 0x000000ffff070224 */ /* 0x000fce00078e00ff */
.L_x_17549:
[----:B------:R-:W-:Y:S05]  /*18d0*/  BSYNC.RECONVERGENT B1 ;  /* 0x0000000000017941 */ /* 0x000fea0003800200 */
.L_x_17548:
[----:B------:R-:W-:Y:S04]  /*18e0*/  BSSY.RECONVERGENT B1, `(.L_x_17550) ;  /* 0x0000005000017945 */ /* 0x000fe80003800200 */
[----:B------:R-:W-:Y:S05]  /*18f0*/  @!P3 BRA `(.L_x_17551) ;  /* 0x00000000000cb947 */ /* 0x000fea0003800000 */
[----:B------:R-:W-:Y:S01]  /*1900*/  ISETP.NE.AND P0, PT, R8, -0x1, PT ;  /* 0xffffffff0800780c */ /* 0x000fe20003f05270 */
[----:B------:R-:W-:-:S12]  /*1910*/  IMAD.U32 R8, RZ, RZ, UR4 ;  /* 0x00000004ff087e24 */ /* 0x000fd8000f8e00ff */
[----:B------:R-:W-:-:S07]  /*1920*/  @P0 IMAD.MOV.U32 R8, RZ, RZ, RZ ;  /* 0x000000ffff080224 */ /* 0x000fce00078e00ff */
.L_x_17551:
[----:B------:R-:W-:Y:S05]  /*1930*/  BSYNC.RECONVERGENT B1 ;  /* 0x0000000000017941 */ /* 0x000fea0003800200 */
.L_x_17550:
[----:B------:R-:W-:Y:S04]  /*1940*/  BSSY.RECONVERGENT B1, `(.L_x_17552) ;  /* 0x0000005000017945 */ /* 0x000fe80003800200 */
[----:B------:R-:W-:Y:S05]  /*1950*/  @!P4 BRA `(.L_x_17553) ;  /* 0x00000000000cc947 */ /* 0x000fea0003800000 */
[----:B------:R-:W-:Y:S02]  /*1960*/  ISETP.NE.AND P0, PT, R9, -0x1, PT ;  /* 0xffffffff0900780c */ /* 0x000fe40003f05270 */
[----:B------:R-:W-:-:S11]  /*1970*/  MOV R9, UR4 ;  /* 0x0000000400097c02 */ /* 0x000fd60008000f00 */
[----:B------:R-:W-:-:S07]  /*1980*/  @P0 IMAD.MOV.U32 R9, RZ, RZ, RZ ;  /* 0x000000ffff090224 */ /* 0x000fce00078e00ff */
.L_x_17553:
[----:B------:R-:W-:Y:S05]  /*1990*/  BSYNC.RECONVERGENT B1 ;  /* 0x0000000000017941 */ /* 0x000fea0003800200 */
.L_x_17552:
[----:B------:R-:W-:Y:S04]  /*19a0*/  BSSY.RECONVERGENT B1, `(.L_x_17554) ;  /* 0x0000005000017945 */ /* 0x000fe80003800200 */
[----:B------:R-:W-:Y:S05]  /*19b0*/  @!P5 BRA `(.L_x_17555) ;  /* 0x00000000000cd947 */ /* 0x000fea0003800000 */
[----:B------:R-:W-:Y:S01]  /*19c0*/  ISETP.NE.AND P0, PT, R10, -0x1, PT ;  /* 0xffffffff0a00780c */ /* 0x000fe20003f05270 */
[----:B------:R-:W-:-:S12]  /*19d0*/  IMAD.U32 R10, RZ, RZ, UR4 ;  /* 0x00000004ff0a7e24 */ /* 0x000fd8000f8e00ff */
[----:B------:R-:W-:-:S07]  /*19e0*/  @P0 IMAD.MOV.U32 R10, RZ, RZ, RZ ;  /* 0x000000ffff0a0224 */ /* 0x000fce00078e00ff */
.L_x_17555:
[----:B------:R-:W-:Y:S05]  /*19f0*/  BSYNC.RECONVERGENT B1 ;  /* 0x0000000000017941 */ /* 0x000fea0003800200 */
.L_x_17554:
        /* <DEDUP_REMOVED lines=24> */
.L_x_17541:
        /* <DEDUP_REMOVED lines=12> */
.L_x_17557:
        /* <DEDUP_REMOVED lines=10> */
.L_x_17558:
        /* <DEDUP_REMOVED lines=10> */
.L_x_17559:
        /* <DEDUP_REMOVED lines=10> */
.L_x_17560:
        /* <DEDUP_REMOVED lines=10> */
.L_x_17561:
        /* <DEDUP_REMOVED lines=10> */
.L_x_17562:
        /* <DEDUP_REMOVED lines=10> */
.L_x_17563:
        /* <DEDUP_REMOVED lines=9> */
.L_x_17564:
        /* <DEDUP_REMOVED lines=8> */
.L_x_17556:
[----:B------:R-:W-:Y:S05]  /*2110*/  BSYNC.RECONVERGENT B0 ;  /* 0x0000000000007941 */ /* 0x000fea0003800200 */
.L_x_17540:
[----:B-----5:R-:W0:Y:S02]  /*2120*/  LDC.64 R4, c[0x0][0x398] ;  /* 0x0000e600ff047b82 */ /* 0x020e240000000a00 */
[----:B0-----:R-:W-:-:S04]  /*2130*/  IMAD.WIDE.U32 R4, R0, 0x4, R4 ;  /* 0x0000000400047825 */ /* 0x001fc800078e0004 */
[----:B------:R-:W-:-:S05]  /*2140*/  IMAD.WIDE.U32 R4, R2, 0x10, R4 ;  /* 0x0000001002047825 */ /* 0x000fca00078e0004 */
[----:B------:R-:W-:Y:S04]  /*2150*/  STG.E.128 desc[UR6][R4.64], R20 ;  /* 0x0000001404007986 */ /* 0x000fe8000c101d06 */
[----:B------:R-:W-:Y:S01]  /*2160*/  STG.E.128 desc[UR6][R4.64+0x800], R12 ;  /* 0x0008000c04007986 */ /* 0x000fe2000c101d06 */
[----:B------:R-:W-:Y:S05]  /*2170*/  EXIT ;  /* 0x000000000000794d */ /* 0x000fea0003800000 */
.L_x_17565:
        /* <DEDUP_REMOVED lines=16> */
.L_x_68592:


//--------------------- .text._ZN2at6native29vectorized_elementwise_kernelILi8EZNS0_50_GLOBAL__N__2680c7bb_12_PowKernel_cu_7dd49032_300329pow_tensor_scalar_kernel_implIiiEEvRNS_18TensorIteratorBaseET0_EUliE2_St5arrayIPcLm2EEEEviS6_T1_ --------------------------
	.section	.text._ZN2at6native29vectorized_elementwise_kernelILi8EZNS0_50_GLOBAL__N__2680c7bb_12_PowKernel_cu_7dd49032_300329pow_tensor_scalar_kernel_implIiiEEvRNS_18TensorIteratorBaseET0_EUliE2_St5arrayIPcLm2EEEEviS6_T1_,"ax",@progbits
	.align	128
        .global         _ZN2at6native29vectorized_elementwise_kernelILi8EZNS0_50_GLOBAL__N__2680c7bb_12_PowKernel_cu_7dd49032_300329pow_tensor_scalar_kernel_implIiiEEvRNS_18TensorIteratorBaseET0_EUliE2_St5arrayIPcLm2EEEEviS6_T1_
        .type           _ZN2at6native29vectorized_elementwise_kernelILi8EZNS0_50_GLOBAL__N__2680c7bb_12_PowKernel_cu_7dd49032_300329pow_tensor_scalar_kernel_implIiiEEvRNS_18TensorIteratorBaseET0_EUliE2_St5arrayIPcLm2EEEEviS6_T1_,@function
        .size           _ZN2at6native29vectorized_elementwise_kernelILi8EZNS0_50_GLOBAL__N__2680c7bb_12_PowKernel_cu_7dd49032_300329pow_tensor_scalar_kernel_implIiiEEvRNS_18TensorIteratorBaseET0_EUliE2_St5arrayIPcLm2EEEEviS6_T1_,(.L_x_68593 - _ZN2at6native29vectorized_elementwise_kernelILi8EZNS0_50_GLOBAL__N__2680c7bb_12_PowKernel_cu_7dd49032_300329pow_tensor_scalar_kernel_implIiiEEvRNS_18TensorIteratorBaseET0_EUliE2_St5arrayIPcLm2EEEEviS6_T1_)
        .other          _ZN2at6native29vectorized_elementwise_kernelILi8EZNS0_50_GLOBAL__N__2680c7bb_12_PowKernel_cu_7dd49032_300329pow_tensor_scalar_kernel_implIiiEEvRNS_18TensorIteratorBaseET0_EUliE2_St5arrayIPcLm2EEEEviS6_T1_,@"STO_CUDA_ENTRY STV_DEFAULT"
_ZN2at6native29vectorized_elementwise_kernelILi8EZNS0_50_GLOBAL__N__2680c7bb_12_PowKernel_cu_7dd49032_300329pow_tensor_scalar_kernel_implIiiEEvRNS_18TensorIteratorBaseET0_EUliE2_St5arrayIPcLm2EEEEviS6_T1_:
.text._ZN2at6native29vectorized_elementwise_kernelILi8EZNS0_50_GLOBAL__N__2680c7bb_12_PowKernel_cu_7dd49032_300329pow_tensor_scalar_kernel_implIiiEEvRNS_18TensorIteratorBaseET0_EUliE2_St5arrayIPcLm2EEEEviS6_T1_:
        /* <DEDUP_REMOVED lines=97> */
.L_x_17570:
[----:B------:R-:W-:Y:S05]  /*0610*/  BSYNC.RECONVERGENT B1 ;  /* 0x0000000000017941 */ /* 0x000fea0003800200 */
.L_x_17569:
        /* <DEDUP_REMOVED lines=9> */
.L_x_17572:
[----:B------:R-:W-:Y:S05]  /*06b0*/  BSYNC.RECONVERGENT B1 ;  /* 0x0000000000017941 */ /* 0x000fea0003800200 */
.L_x_17571:
        /* <DEDUP_REMOVED lines=8> */
.L_x_17574:
[----:B------:R-:W-:Y:S05]  /*0740*/  BSYNC.RECONVERGENT B1 ;  /* 0x0000000000017941 */ /* 0x000fea0003800200 */
.L_x_17573:
        /* <DEDUP_REMOVED lines=8> */
.L_x_17576:
[----:B------:R-:W-:Y:S05]  /*07d0*/  BSYNC.RECONVERGENT B1 ;  /* 0x0000000000017941 */ /* 0x000fea0003800200 */
.L_x_17575:
        /* <DEDUP_REMOVED lines=8> */
.L_x_17578:
[----:B------:R-:W-:Y:S05]  /*0860*/  BSYNC.RECONVERGENT B1 ;  /* 0x0000000000017941 */ /* 0x000fea0003800200 */
.L_x_17577:
        /* <DEDUP_REMOVED lines=8> */
.L_x_17580:
[----:B------:R-:W-:Y:S05]  /*08f0*/  BSYNC.RECONVERGENT B1 ;  /* 0x0000000000017941 */ /* 0x000fea0003800200 */
.L_x_17579:
        /* <DEDUP_REMOVED lines=8> */
.L_x_17582:
[----:B------:R-:W-:Y:S05]  /*0980*/  BSYNC.RECONVERGENT B1 ;  /* 0x0000000000017941 */ /* 0x000fea0003800200 */
.L_x_17581:
        /* <DEDUP_REMOVED lines=9> */
.L_x_17568:
        /* <DEDUP_REMOVED lines=26> */
.L_x_17586:
        /* <DEDUP_REMOVED lines=8> */
.L_x_17585:
[----:B------:R-:W-:Y:S05]  /*0c40*/  BSYNC.RECONVERGENT B1 ;  /* 0x0000000000017941 */ /* 0x000fea0003800200 */
.L_x_17584:
[----:B------:R-:W-:Y:S01]  /*0c50*/  BSSY.RECONVERGENT B1, `(.L_x_17587) ;  /* 0x000000e000017945 */ /* 0x000fe20003800200 */
[----:B------:R-:W-:Y:S01]  /*0c60*/  ISETP.GE.U32.AND P5, PT, R11, R16, PT ;  /* 0x000000100b00720c */ /* 0x000fe20003fa6070 */
[----:B------:R-:W-:Y:S02]  /*0c70*/  VIADD R13, R19, 0x380 ;  /* 0x00000380130d7836 */ /* 0x000fe40000000000 */
[----:B------:R-:W-:Y:S10]  /*0c80*/  @P4 BRA `(.L_x_17588) ;  /* 0x0000000000284947 */ /* 0x000ff40003800000 */
[----:B------:R-:W-:Y:S02]  /*0c90*/  HFMA2 R8, -RZ, RZ, 0, 5.9604644775390625e-08 ;  /* 0x00000001ff087431 */ /* 0x000fe400000001ff */
[----:B------:R-:W-:-:S07]  /*0ca0*/  IMAD.U32 R10, RZ, RZ, UR5 ;  /* 0x00000005ff0a7e24 */ /* 0x000fce000f8e00ff */
.L_x_17589:
        /* <DEDUP_REMOVED lines=8> */
.L_x_17588:
[----:B------:R-:W-:Y:S05]  /*0d30*/  BSYNC.RECONVERGENT B1 ;  /* 0x0000000000017941 */ /* 0x000fea0003800200 */
.L_x_17587:
[----:B------:R-:W-:Y:S01]  /*0d40*/  BSSY.RECONVERGENT B1, `(.L_x_17590) ;  /* 0x000000d000017945 */ /* 0x000fe20003800200 */
[----:B------:R-:W-:-:S03]  /*0d50*/  ISETP.GE.U32.AND P4, PT, R13, R16, PT ;  /* 0x000000100d00720c */ /* 0x000fc60003f86070 */
[----:B------:R-:W-:Y:S10]  /*0d60*/  @P0 BRA `(.L_x_17591) ;  /* 0x0000000000280947 */ /* 0x000ff40003800000 */
[----:B------:R-:W-:Y:S02]  /*0d70*/  IMAD.MOV.U32 R7, RZ, RZ, 0x1 ;  /* 0x00000001ff077424 */ /* 0x000fe400078e00ff */
[----:B------:R-:W-:-:S07]  /*0d80*/  IMAD.U32 R10, RZ, RZ, UR5 ;  /* 0x00000005ff0a7e24 */ /* 0x000fce000f8e00ff */
.L_x_17592:
        /* <DEDUP_REMOVED lines=8> */
.L_x_17591:
[----:B------:R-:W-:Y:S05]  /*0e10*/  BSYNC.RECONVERGENT B1 ;  /* 0x0000000000017941 */ /* 0x000fea0003800200 */
.L_x_17590:
[----:B------:R-:W-:Y:S04]  /*0e20*/  BSSY.RECONVERGENT B1, `(.L_x_17593) ;  /* 0x000000c000017945 */ /* 0x000fe80003800200 */
[----:B------:R-:W-:Y:S05]  /*0e30*/  @P1 BRA `(.L_x_17594) ;  /* 0x0000000000281947 */ /* 0x000fea0003800000 */
[----:B------:R-:W-:Y:S01]  /*0e40*/  IMAD.MOV.U32 R3, RZ, RZ, 0x1 ;  /* 0x00000001ff037424 */ /* 0x000fe200078e00ff */
[----:B------:R-:W-:-:S07]  /*0e50*/  MOV R10, UR5 ;  /* 0x00000005000a7c02 */ /* 0x000fce0008000f00 */
.L_x_17595:
        /* <DEDUP_REMOVED lines=8> */
.L_x_17594:
[----:B------:R-:W-:Y:S05]  /*0ee0*/  BSYNC.RECONVERGENT B1 ;  /* 0x0000000000017941 */ /* 0x000fea0003800200 */
.L_x_17593:
[----:B------:R-:W-:Y:S04]  /*0ef0*/  BSSY.RECONVERGENT B1, `(.L_x_17596) ;  /* 0x000000c000017945 */ /* 0x000fe80003800200 */
[----:B------:R-:W-:Y:S05]  /*0f00*/  @P2 BRA `(.L_x_17597) ;  /* 0x0000000000282947 */ /* 0x000fea0003800000 */
[----:B------:R-:W-:Y:S02]  /*0f10*/  IMAD.MOV.U32 R4, RZ, RZ, 0x1 ;  /* 0x00000001ff047424 */ /* 0x000fe400078e00ff */
[----:B------:R-:W-:-:S07]  /*0f20*/  IMAD.U32 R10, RZ, RZ, UR5 ;  /* 0x00000005ff0a7e24 */ /* 0x000fce000f8e00ff */
.L_x_17598:
        /* <DEDUP_REMOVED lines=8> */
.L_x_17597:
[----:B------:R-:W-:Y:S05]  /*0fb0*/  BSYNC.RECONVERGENT B1 ;  /* 0x0000000000017941 */ /* 0x000fea0003800200 */
.L_x_17596:
[----:B------:R-:W-:Y:S04]  /*0fc0*/  BSSY.RECONVERGENT B1, `(.L_x_17599) ;  /* 0x000000c000017945 */ /* 0x000fe80003800200 */
[----:B------:R-:W-:Y:S05]  /*0fd0*/  @P3 BRA `(.L_x_17600) ;  /* 0x0000000000283947 */ /* 0x000fea0003800000 */
[----:B------:R-:W-:Y:S02]  /*0fe0*/  IMAD.MOV.U32 R5, RZ, RZ, 0x1 ;  /* 0x00000001ff057424 */ /* 0x000fe400078e00ff */
[----:B------:R-:W-:-:S07]  /*0ff0*/  IMAD.U32 R10, RZ, RZ, UR5 ;  /* 0x00000005ff0a7e24 */ /* 0x000fce000f8e00ff */
.L_x_17601:
        /* <DEDUP_REMOVED lines=8> */
.L_x_17600:
[----:B------:R-:W-:Y:S05]  /*1080*/  BSYNC.RECONVERGENT B1 ;  /* 0x0000000000017941 */ /* 0x000fea0003800200 */
.L_x_17599:
[----:B------:R-:W-:Y:S04]  /*1090*/  BSSY.RECONVERGENT B1, `(.L_x_17602) ;  /* 0x000000c000017945 */ /* 0x000fe80003800200 */
[----:B------:R-:W-:Y:S05]  /*10a0*/  @P5 BRA `(.L_x_17603) ;  /* 0x0000000000285947 */ /* 0x000fea0003800000 */
[----:B------:R-:W-:Y:S01]  /*10b0*/  MOV R6, 0x1 ;  /* 0x0000000100067802 */ /* 0x000fe20000000f00 */
[----:B------:R-:W-:-:S07]  /*10c0*/  IMAD.U32 R10, RZ, RZ, UR5 ;  /* 0x00000005ff0a7e24 */ /* 0x000fce000f8e00ff */
.L_x_17604:
        /* <DEDUP_REMOVED lines=8> */
.L_x_17603:
[----:B------:R-:W-:Y:S05]  /*1150*/  BSYNC.RECONVERGENT B1 ;  /* 0x0000000000017941 */ /* 0x000fea0003800200 */
.L_x_17602:
[----:B------:R-:W-:Y:S05]  /*1160*/  @P4 BRA `(.L_x_17583) ;  /* 0x0000000000244947 */ /* 0x000fea0003800000 */
[----:B------:R-:W-:-:S07]  /*1170*/  IMAD.MOV.U32 R2, RZ, RZ, 0x1 ;  /* 0x00000001ff027424 */ /* 0x000fce00078e00ff */
.L_x_17605:
        /* <DEDUP_REMOVED lines=8> */
.L_x_17583:
[----:B------:R-:W-:Y:S05]  /*1200*/  BSYNC.RECONVERGENT B0 ;  /* 0x0000000000007941 */ /* 0x000fea0003800200 */
.L_x_17567:
        /* <DEDUP_REMOVED lines=16> */
.L_x_17608:
[----:B------:R-:W-:-:S13]  /*1310*/  ISETP.GE.U32.AND P0, PT, R19, R16, PT ;  /* 0x000000101300720c */ /* 0x000fda0003f06070 */
[----:B------:R-:W-:Y:S05]  /*1320*/  @P0 BRA `(.L_x_17610) ;  /* 0x0000000000300947 */ /* 0x000fea0003800000 */
[----:B0-----:R-:W0:Y:S01]  /*1330*/  LDC.64 R8, c[0x0][0x398] ;  /* 0x0000e600ff087b82 */ /* 0x001e220000000a00 */
[----:B------:R-:W-:Y:S02]  /*1340*/  IMAD.IADD R11, R0, 0x1, R19 ;  /* 0x00000001000b7824 */ /* 0x000fe400078e0213 */
[----:B------:R-:W-:Y:S02]  /*1350*/  VIADD R19, R19, 0x80 ;  /* 0x0000008013137836 */ /* 0x000fe40000000000 */
[----:B0-----:R-:W-:-:S05]  /*1360*/  IMAD.WIDE.U32 R8, R11, 0x4, R8 ;  /* 0x000000040b087825 */ /* 0x001fca00078e0008 */
[----:B------:R1:W-:Y:S02]  /*1370*/  STG.E desc[UR6][R8.64], R7 ;  /* 0x0000000708007986 */ /* 0x0003e4000c101906 */
.L_x_17609:
[----:B------:R-:W-:-:S13]  /*1380*/  ISETP.GE.U32.AND P0, PT, R19, R16, PT ;  /* 0x000000101300720c */ /* 0x000fda0003f06070 */
[----:B------:R-:W-:Y:S05]  /*1390*/  @P0 BRA `(.L_x_17611) ;  /* 0x0000000000300947 */ /* 0x000fea0003800000 */
[----:B01----:R-:W0:Y:S01]  /*13a0*/  LDC.64 R8, c[0x0][0x398] ;  /* 0x0000e600ff087b82 */ /* 0x003e220000000a00 */
[----:B------:R-:W-:Y:S01]  /*13b0*/  IMAD.IADD R7, R0, 0x1, R19 ;  /* 0x0000000100077824 */ /* 0x000fe200078e0213 */
[----:B------:R-:W-:-:S03]  /*13c0*/  IADD3 R19, PT, PT, R19, 0x80, RZ ;  /* 0x0000008013137810 */ /* 0x000fc60007ffe0ff */
[----:B0-----:R-:W-:-:S05]  /*13d0*/  IMAD.WIDE.U32 R8, R7, 0x4, R8 ;  /* 0x0000000407087825 */ /* 0x001fca00078e0008 */
[----:B------:R1:W-:Y:S02]  /*13e0*/  STG.E desc[UR6][R8.64], R3 ;  /* 0x0000000308007986 */ /* 0x0003e4000c101906 */
.L_x_17610:
[----:B------:R-:W-:-:S13]  /*13f0*/  ISETP.GE.U32.AND P0, PT, R19, R16, PT ;  /* 0x000000101300720c */ /* 0x000fda0003f06070 */
[----:B------:R-:W-:Y:S05]  /*1400*/  @P0 BRA `(.L_x_17612) ;  /* 0x0000000000340947 */ /* 0x000fea0003800000 */
[----:B01----:R-:W0:Y:S01]  /*1410*/  LDC.64 R8, c[0x0][0x398] ;  /* 0x0000e600ff087b82 */ /* 0x003e220000000a00 */
[----:B------:R-:W-:Y:S02]  /*1420*/  IMAD.IADD R3, R0, 0x1, R19 ;  /* 0x0000000100037824 */ /* 0x000fe400078e0213 */
[----:B------:R-:W-:Y:S02]  /*1430*/  VIADD R19, R19, 0x80 ;  /* 0x0000008013137836 */ /* 0x000fe40000000000 */
[----:B0-----:R-:W-:-:S05]  /*1440*/  IMAD.WIDE.U32 R8, R3, 0x4, R8 ;  /* 0x0000000403087825 */ /* 0x001fca00078e0008 */
[----:B------:R2:W-:Y:S02]  /*1450*/  STG.E desc[UR6][R8.64], R4 ;  /* 0x0000000408007986 */ /* 0x0005e4000c101906 */
.L_x_17611:
        /* <DEDUP_REMOVED lines=8> */
.L_x_17612:
[----:B------:R-:W-:Y:S05]  /*14e0*/  BSYNC.RELIABLE B1 ;  /* 0x0000000000017941 */ /* 0x000fea0003800100 */
.L_x_17607:
[----:B------:R-:W-:-:S13]  /*14f0*/  ISETP.GE.U32.AND P0, PT, R19, R16, PT ;  /* 0x000000101300720c */ /* 0x000fda0003f06070 */
[----:B--2---:R-:W2:Y:S01]  /*1500*/  @!P0 LDC.64 R4, c[0x0][0x398] ;  /* 0x0000e600ff048b82 */ /* 0x004ea20000000a00 */
[----:B-1----:R-:W-:Y:S02]  /*1510*/  @!P0 IMAD.IADD R3, R0, 0x1, R19 ;  /* 0x0000000100038824 */ /* 0x002fe400078e0213 */
[----:B------:R-:W-:Y:S02]  /*1520*/  @!P0 VIADD R19, R19, 0x80 ;  /* 0x0000008013138836 */ /* 0x000fe40000000000 */
[----:B--2---:R-:W-:-:S05]  /*1530*/  @!P0 IMAD.WIDE.U32 R4, R3, 0x4, R4 ;  /* 0x0000000403048825 */ /* 0x004fca00078e0004 */
[----:B------:R3:W-:Y:S02]  /*1540*/  @!P0 STG.E desc[UR6][R4.64], R6 ;  /* 0x0000000604008986 */ /* 0x0007e4000c101906 */
.L_x_17613:
[----:B------:R-:W-:Y:S05]  /*1550*/  BSYNC.RECONVERGENT B0 ;  /* 0x0000000000007941 */ /* 0x000fea0003800200 */
.L_x_17606:
        /* <DEDUP_REMOVED lines=8> */
.L_x_17566:
[----:B------:R-:W0:Y:S01]  /*15e0*/  S2R R2, SR_TID.X ;  /* 0x0000000000027919 */ /* 0x000e220000002100 */
[----:B------:R-:W1:Y:S01]  /*15f0*/  LDC.64 R4, c[0x0][0x3a0] ;  /* 0x0000e800ff047b82 */ /* 0x000e620000000a00 */
[----:B------:R-:W2:Y:S01]  /*1600*/  LDCU UR4, c[0x0][0x388] ;  /* 0x00007100ff0477ac */ /* 0x000ea20008000800 */
[----:B-1----:R-:W-:-:S04]  /*1610*/  IMAD.WIDE.U32 R4, R0, 0x4, R4 ;  /* 0x0000000400047825 */ /* 0x002fc800078e0004 */
[----:B0-----:R-:W-:-:S06]  /*1620*/  IMAD.WIDE.U32 R4, R2, 0x20, R4 ;  /* 0x0000002002047825 */ /* 0x001fcc00078e0004 */
[----:B------:R-:W5:Y:S01]  /*1630*/  LDG.E.ENL2.256 R8, R4, desc[UR6][R4.64] ;  /* 0xfe0000060404797e */ /* 0x000f620008121908 */
[----:B--2---:R-:W-:Y:S01]  /*1640*/  UISETP.GT.AND UP0, UPT, UR4, -0x1, UPT ;  /* 0xffffffff0400788c */ /* 0x004fe2000bf04270 */
[----:B------:R-:W-:Y:S08]  /*1650*/  BSSY.RECONVERGENT B0, `(.L_x_17614) ;  /* 0x00000ab000007945 */ /* 0x000ff00003800200 */
[----:B------:R-:W-:Y:S05]  /*1660*/  BRA.U UP0, `(.L_x_17615) ;  /* 0x0000000500407547 */ /* 0x000fea000b800000 */
        /* <DEDUP_REMOVED lines=13> */
.L_x_17617:
[----:B------:R-:W-:Y:S05]  /*1740*/  BSYNC.RECONVERGENT B1 ;  /* 0x0000000000017941 */ /* 0x000fea0003800200 */
.L_x_17616:
        /* <DEDUP_REMOVED lines=11> */
.L_x_17619:
[----:B------:R-:W-:Y:S05]  /*1800*/  BSYNC.RECONVERGENT B1 ;  /* 0x0000000000017941 */ /* 0x000fea0003800200 */
.L_x_17618:
[----:B------:R-:W-:Y:S04]  /*1810*/  BSSY.RECONVERGENT B1, `(.L_x_17620) ;  /* 0x0000005000017945 */ /* 0x000fe80003800200 */
[----:B------:R-:W-:Y:S05]  /*1820*/  @!P0 BRA `(.L_x_17621) ;  /* 0x00000000000c8947 */ /* 0x000fea0003800000 */
[----:B------:R-:W-:Y:S01]  /*1830*/  ISETP.NE.AND P0, PT, R6, -0x1, PT ;  /* 0xffffffff0600780c */ /* 0x000fe20003f05270 */
[----:B------:R-:W-:-:S12]  /*1840*/  IMAD.U32 R6, RZ, RZ, UR4 ;  /* 0x00000004ff067e24 */ /* 0x000fd8000f8e00ff */
[----:B------:R-:W-:-:S07]  /*1850*/  @P0 IMAD.MOV.U32 R6, RZ, RZ, RZ ;  /* 0x000000ffff060224 */ /* 0x000fce00078e00ff */
.L_x_17621:
[----:B------:R-:W-:Y:S05]  /*1860*/  BSYNC.RECONVERGENT B1 ;  /* 0x0000000000017941 */ /* 0x000fea0003800200 */
.L_x_17620:
[----:B------:R-:W-:Y:S04]  /*1870*/  BSSY.RECONVERGENT B1, `(.L_x_17622) ;  /* 0x0000005000017945 */ /* 0x000fe80003800200 */
[----:B------:R-:W-:Y:S05]  /*1880*/  @!P2 BRA `(.L_x_17623) ;  /* 0x00000000000ca947 */ /* 0x000fea0003800000 */
[----:B------:R-:W-:Y:S02]  /*1890*/  ISETP.NE.AND P0, PT, R7, -0x1, PT ;  /* 0xffffffff0700780c */ /* 0x000fe40003f05270 */
[----:B------:R-:W-:-:S11]  /*18a0*/  MOV R7, UR4 ;  /* 0x0000000400077c02 */ /* 0x000fd60008000f00 */
[----:B------:R-:W-:-:S07]  /*18b0*/  @P0 IMAD.MOV.U32 R7, RZ, RZ, RZ ;  /* 0x000000ffff070224 */ /* 0x000fce00078e00ff */
.L_x_17623:
[----:B------:R-:W-:Y:S05]  /*18c0*/  BSYNC.RECONVERGENT B1 ;  /* 0x0000000000017941 */ /* 0x000fea0003800200 */
.L_x_17622:
[----:B------:R-:W-:Y:S04]  /*18d0*/  BSSY.RECONVERGENT B1, `(.L_x_17624) ;  /* 0x0000005000017945 */ /* 0x000fe80003800200 */
[----:B------:R-:W-:Y:S05]  /*18e0*/  @!P3 BRA `(.L_x_17625) ;  /* 0x00000000000cb947 */ /* 0x000fea0003800000 */
[----:B------:R-:W-:Y:S01]  /*18f0*/  ISETP.NE.AND P0, PT, R8, -0x1, PT ;  /* 0xffffffff0800780c */ /* 0x000fe20003f05270 */
[----:B------:R-:W-:-:S12]  /*1900*/  IMAD.U32 R8, RZ, RZ, UR4 ;  /* 0x00000004ff087e24 */ /* 0x000fd8000f8e00ff */
[----:B------:R-:W-:-:S07]  /*1910*/  @P0 IMAD.MOV.U32 R8, RZ, RZ, RZ ;  /* 0x000000ffff080224 */ /* 0x000fce00078e00ff */
.L_x_17625:
[----:B------:R-:W-:Y:S05]  /*1920*/  BSYNC.RECONVERGENT B1 ;  /* 0x0000000000017941 */ /* 0x000fea0003800200 */
.L_x_17624:
[----:B------:R-:W-:Y:S04]  /*1930*/  BSSY.RECONVERGENT B1, `(.L_x_17626) ;  /* 0x0000005000017945 */ /* 0x000fe80003800200 */
[----:B------:R-:W-:Y:S05]  /*1940*/  @!P4 BRA `(.L_x_17627) ;  /* 0x00000000000cc947 */ /* 0x000fea0003800000 */
[----:B------:R-:W-:Y:S02]  /*1950*/  ISETP.NE.AND P0, PT, R9, -0x1, PT ;  /* 0xffffffff0900780c */ /* 0x000fe40003f05270 */
[----:B------:R-:W-:-:S11]  /*1960*/  MOV R9, UR4 ;  /* 0x0000000400097c02 */ /* 0x000fd60008000f00 */
[----:B------:R-:W-:-:S07]  /*1970*/  @P0 IMAD.MOV.U32 R9, RZ, RZ, RZ ;  /* 0x000000ffff090224 */ /* 0x000fce00078e00ff */
.L_x_17627:
[----:B------:R-:W-:Y:S05]  /*1980*/  BSYNC.RECONVERGENT B1 ;  /* 0x0000000000017941 */ /* 0x000fea0003800200 */
.L_x_17626:
[----:B------:R-:W-:Y:S04]  /*1990*/  BSSY.RECONVERGENT B1, `(.L_x_17628) ;  /* 0x0000005000017945 */ /* 0x000fe80003800200 */
[----:B------:R-:W-:Y:S05]  /*19a0*/  @!P5 BRA `(.L_x_17629) ;  /* 0x00000000000cd947 */ /* 0x000fea0003800000 */
[----:B------:R-:W-:Y:S01]  /*19b0*/  ISETP.NE.AND P0, PT, R10, -0x1, PT ;  /* 0xffffffff0a00780c */ /* 0x000fe20003f05270 */
[----:B------:R-:W-:-:S12]  /*19c0*/  IMAD.U32 R10, RZ, RZ, UR4 ;  /* 0x00000004ff0a7e24 */ /* 0x000fd8000f8e00ff */
[----:B------:R-:W-:-:S07]  /*19d0*/  @P0 IMAD.MOV.U32 R10, RZ, RZ, RZ ;  /* 0x000000ffff0a0224 */ /* 0x000fce00078e00ff */
.L_x_17629:
[----:B------:R-:W-:Y:S05]  /*19e0*/  BSYNC.RECONVERGENT B1 ;  /* 0x0000000000017941 */ /* 0x000fea0003800200 */
.L_x_17628:
        /* <DEDUP_REMOVED lines=24> */
.L_x_17615:
        /* <DEDUP_REMOVED lines=12> */
.L_x_17631:
        /* <DEDUP_REMOVED lines=10> */
.L_x_17632:
        /* <DEDUP_REMOVED lines=10> */
.L_x_17633:
        /* <DEDUP_REMOVED lines=10> */
.L_x_17634:
        /* <DEDUP_REMOVED lines=10> */
.L_x_17635:
        /* <DEDUP_REMOVED lines=10> */
.L_x_17636:
        /* <DEDUP_REMOVED lines=10> */
.L_x_17637:
        /* <DEDUP_REMOVED lines=9> */
.L_x_17638:
        /* <DEDUP_REMOVED lines=8> */
.L_x_17630:
[----:B------:R-:W-:Y:S05]  /*2100*/  BSYNC.RECONVERGENT B0 ;  /* 0x0000000000007941 */ /* 0x000fea0003800200 */
.L_x_17614:
[----:B-----5:R-:W0:Y:S02]  /*2110*/  LDC.64 R4, c[0x0][0x398] ;  /* 0x0000e600ff047b82 */ /* 0x020e240000000a00 */
[----:B0-----:R-:W-:-:S04]  /*2120*/  IMAD.WIDE.U32 R4, R0, 0x4, R4 ;  /* 0x0000000400047825 */ /* 0x001fc800078e0004 */
[----:B------:R-:W-:-:S05]  /*2130*/  IMAD.WIDE.U32 R4, R2, 0x20, R4 ;  /* 0x0000002002047825 */ /* 0x000fca00078e0004 */
[----:B------:R-:W-:Y:S01]  /*2140*/  STG.E.ENL2.256 desc[UR6][R4.64], R20, R12 ;  /* 0xf8000014040c797f */ /* 0x000fe2000f121806 */
[----:B------:R-:W-:Y:S05]  /*2150*/  EXIT ;  /* 0x000000000000794d */ /* 0x000fea0003800000 */
.L_x_17639:
        /* <DEDUP_REMOVED lines=10> */
.L_x_68593:


//--------------------- .text._ZN2at6native18elementwise_kernelILi128ELi4EZNS0_15gpu_kernel_implIZNS0_50_GLOBAL__N__2680c7bb_12_PowKernel_cu_7dd49032_300329pow_tensor_scalar_kernel_implIiiEEvRNS_18TensorIteratorBaseET0_EUliE1_EEvS6_RKT_EUliE_EEviT1_ --------------------------
	.section	.text._ZN2at6native18elementwise_kernelILi128ELi4EZNS0_15gpu_kernel_implIZNS0_50_GLOBAL__N__2680c7bb_12_PowKernel_cu_7dd49032_300329pow_tensor_scalar_kernel_implIiiEEvRNS_18TensorIteratorBaseET0_EUliE1_EEvS6_RKT_EUliE_EEviT1_,"ax",@progbits
	.align	128
        .global         _ZN2at6native18elementwise_kernelILi128ELi4EZNS0_15gpu_kernel_implIZNS0_50_GLOBAL__N__2680c7bb_12_PowKernel_cu_7dd49032_300329pow_tensor_scalar_kernel_implIiiEEvRNS_18TensorIteratorBaseET0_EUliE1_EEvS6_RKT_EUliE_EEviT1_
        .type           _ZN2at6native18elementwise_kernelILi128ELi4EZNS0_15gpu_kernel_implIZNS0_50_GLOBAL__N__2680c7bb_12_PowKernel_cu_7dd49032_300329pow_tensor_scalar_kernel_implIiiEEvRNS_18TensorIteratorBaseET0_EUliE1_EEvS6_RKT_EUliE_EEviT1_,@function
        .size           _ZN2at6native18elementwise_kernelILi128ELi4EZNS0_15gpu_kernel_implIZNS0_50_GLOBAL__N__2680c7bb_12_PowKernel_cu_7dd49032_300329pow_tensor_scalar_kernel_implIiiEEvRNS_18TensorIteratorBaseET0_EUliE1_EEvS6_RKT_EUliE_EEviT1_,(.L_x_68335 - _ZN2at6native18elementwise_kernelILi128ELi4EZNS0_15gpu_kernel_implIZNS0_50_GLOBAL__N__2680c7bb_12_PowKernel_cu_7dd49032_300329pow_tensor_scalar_kernel_implIiiEEvRNS_18TensorIteratorBaseET0_EUliE1_EEvS6_RKT_EUliE_EEviT1_)
        .other          _ZN2at6native18elementwise_kernelILi128ELi4EZNS0_15gpu_kernel_implIZNS0_50_GLOBAL__N__2680c7bb_12_PowKernel_cu_7dd49032_300329pow_tensor_scalar_kernel_implIiiEEvRNS_18TensorIteratorBaseET0_EUliE1_EEvS6_RKT_EUliE_EEviT1_,@"STO_CUDA_ENTRY STV_DEFAULT"
_ZN2at6native18elementwise_kernelILi128ELi4EZNS0_15gpu_kernel_implIZNS0_50_GLOBAL__N__2680c7bb_12_PowKernel_cu_7dd49032_300329pow_tensor_scalar_kernel_implIiiEEvRNS_18TensorIteratorBaseET0_EUliE1_EEvS6_RKT_EUliE_EEviT1_:
.text._ZN2at6native18elementwise_kernelILi128ELi4EZNS0_15gpu_kernel_implIZNS0_50_GLOBAL__N__2680c7bb_12_PowKernel_cu_7dd49032_300329pow_tensor_scalar_kernel_implIiiEEvRNS_18TensorIteratorBaseET0_EUliE1_EEvS6_RKT_EUliE_EEviT1_:
        /* <DEDUP_REMOVED lines=319> */
.L_x_17642:
        /* <DEDUP_REMOVED lines=16> */
.L_x_17646:
[----:B------:R0:W5:Y:S01]  /*14f0*/  LDG.E.U8 R0, desc[UR36][R2.64] ;  /* 0x0000002402007981 */ /* 0x000162000c1e1100 */
[----:B------:R-:W-:Y:S05]  /*1500*/  BRA `(.L_x_17648) ;  /* 0x0000000c002c7947 */ /* 0x000fea0003800000 */
.L_x_17645:
        /* <DEDUP_REMOVED lines=8> */
.L_x_17650:
[----:B------:R0:W5:Y:S01]  /*1590*/  LDG.E R0, desc[UR36][R2.64] ;  /* 0x0000002402007981 */ /* 0x000162000c1e1900 */
[----:B------:R-:W-:Y:S05]  /*15a0*/  BRA `(.L_x_17648) ;  /* 0x0000000c00047947 */ /* 0x000fea0003800000 */
.L_x_17649:
[----:B------:R0:W5:Y:S01]  /*15b0*/  LDG.E.S16 R0, desc[UR36][R2.64] ;  /* 0x0000002402007981 */ /* 0x000162000c1e1700 */
[----:B------:R-:W-:Y:S05]  /*15c0*/  BRA `(.L_x_17648) ;  /* 0x0000000800fc7947 */ /* 0x000fea0003800000 */
.L_x_17644:
        /* <DEDUP_REMOVED lines=9> */
.L_x_17652:
[----:B------:R-:W2:Y:S02]  /*1660*/  LDG.E.U16 R2, desc[UR36][R2.64] ;  /* 0x0000002402027981 */ /* 0x000ea4000c1e1500 */
[----:B--2---:R-:W-:-:S06]  /*1670*/  HADD2.F32 R0, -RZ, R2.H0_H0 ;  /* 0x20000002ff007230 */ /* 0x004fcc0000004100 */
[----:B------:R-:W0:Y:S01]  /*1680*/  F2I.FTZ.TRUNC.NTZ R0, R0 ;  /* 0x0000000000007305 */ /* 0x000e22000021f100 */
[----:B------:R-:W-:Y:S05]  /*1690*/  BRA `(.L_x_17648) ;  /* 0x0000000800c87947 */ /* 0x000fea0003800000 */
.L_x_17651:
        /* <DEDUP_REMOVED lines=9> */
.L_x_17654:
[----:B------:R-:W2:Y:S02]  /*1730*/  LDG.E.U16 R2, desc[UR36][R2.64] ;  /* 0x0000002402027981 */ /* 0x000ea4000c1e1500 */
[----:B--2---:R-:W-:-:S06]  /*1740*/  HADD2.F32 R0, -RZ, R2.H0_H0 ;  /* 0x20000002ff007230 */ /* 0x004fcc0000004100 */
[----:B------:R-:W0:Y:S01]  /*1750*/  F2I.FTZ.TRUNC.NTZ R0, R0 ;  /* 0x0000000000007305 */ /* 0x000e22000021f100 */
[----:B------:R-:W-:Y:S05]  /*1760*/  BRA `(.L_x_17648) ;  /* 0x0000000800947947 */ /* 0x000fea0003800000 */
.L_x_17653:
[----:B------:R-:W2:Y:S02]  /*1770*/  LDG.E.64 R2, desc[UR36][R2.64] ;  /* 0x0000002402027981 */ /* 0x000ea4000c1e1b00 */
[----:B--2---:R0:W1:Y:S01]  /*1780*/  F2I.F64.TRUNC R0, R2 ;  /* 0x0000000200007311 */ /* 0x004062000030d100 */
[----:B------:R-:W-:Y:S05]  /*1790*/  BRA `(.L_x_17648) ;  /* 0x0000000800887947 */ /* 0x000fea0003800000 */
.L_x_17643:
        /* <DEDUP_REMOVED lines=12> */
.L_x_17657:
[----:B------:R-:W2:Y:S02]  /*1860*/  LDG.E.64 R2, desc[UR36][R2.64] ;  /* 0x0000002402027981 */ /* 0x000ea4000c1e1b00 */
[----:B--2---:R0:W1:Y:S01]  /*1870*/  F2I.F64.TRUNC R0, R2 ;  /* 0x0000000200007311 */ /* 0x004062000030d100 */
[----:B------:R-:W-:Y:S05]  /*1880*/  BRA `(.L_x_17648) ;  /* 0x00000008004c7947 */ /* 0x000fea0003800000 */
.L_x_17656:
        /* <DEDUP_REMOVED lines=26> */
.L_x_17659:
        /* <DEDUP_REMOVED lines=13> */
.L_x_17658:
[----:B------:R-:W2:Y:S02]  /*1b00*/  LDG.E.U16 R0, desc[UR36][R2.64] ;  /* 0x0000002402007981 */ /* 0x000ea4000c1e1500 */
[----:B--2---:R-:W-:-:S06]  /*1b10*/  IMAD.U32 R0, R0, 0x10000, RZ ;  /* 0x0001000000007824 */ /* 0x004fcc00078e00ff */
[----:B------:R-:W0:Y:S01]  /*1b20*/  F2I.FTZ.TRUNC.NTZ R0, R0 ;  /* 0x0000000000007305 */ /* 0x000e22000021f100 */
[----:B------:R-:W-:Y:S05]  /*1b30*/  BRA `(.L_x_17648) ;  /* 0x0000000400a07947 */ /* 0x000fea0003800000 */
.L_x_17655:
        /* <DEDUP_REMOVED lines=10> */
.L_x_17662:
        /* <DEDUP_REMOVED lines=21> */
.L_x_17666:
[----:B------:R-:W-:Y:S05]  /*1d30*/  BSYNC.RECONVERGENT B1 ;  /* 0x0000000000017941 */ /* 0x000fea0003800200 */
.L_x_17665:
[----:B------:R-:W-:Y:S02]  /*1d40*/  SHF.L.U32 R0, R0, 0x14, RZ ;  /* 0x0000001400007819 */ /* 0x000fe400000006ff */
[----:B------:R-:W-:-:S04]  /*1d50*/  LEA R2, R2, 0x3b800000, 0x17 ;  /* 0x3b80000002027811 */ /* 0x000fc800078eb8ff */
[----:B------:R-:W-:-:S07]  /*1d60*/  LOP3.LUT R0, R2, R0, R7, 0xfe, !PT ;  /* 0x0000000002007212 */ /* 0x000fce00078efe07 */
.L_x_17664:
[----:B------:R-:W-:Y:S05]  /*1d70*/  BSYNC.RECONVERGENT B0 ;  /* 0x0000000000007941 */ /* 0x000fea0003800200 */
.L_x_17663:
[----:B------:R-:W1:Y:S01]  /*1d80*/  F2I.FTZ.TRUNC.NTZ R0, R0 ;  /* 0x0000000000007305 */ /* 0x000e62000021f100 */
[----:B------:R-:W-:Y:S05]  /*1d90*/  BRA `(.L_x_17648) ;  /* 0x0000000400087947 */ /* 0x000fea0003800000 */
.L_x_17661:
        /* <DEDUP_REMOVED lines=21> */
.L_x_17670:
[----:B------:R-:W-:Y:S05]  /*1ef0*/  BSYNC.RECONVERGENT B1 ;  /* 0x0000000000017941 */ /* 0x000fea0003800200 */
.L_x_17669:
[----:B------:R-:W-:Y:S01]  /*1f00*/  IMAD.SHL.U32 R0, R0, 0x200000, RZ ;  /* 0x0020000000007824 */ /* 0x000fe200078e00ff */
[----:B------:R-:W-:-:S04]  /*1f10*/  LEA R2, R2, 0x37800000, 0x17 ;  /* 0x3780000002027811 */ /* 0x000fc800078eb8ff */
[----:B------:R-:W-:-:S07]  /*1f20*/  LOP3.LUT R0, R2, R0, R7, 0xfe, !PT ;  /* 0x0000000002007212 */ /* 0x000fce00078efe07 */
.L_x_17668:
[----:B------:R-:W-:Y:S05]  /*1f30*/  BSYNC.RECONVERGENT B0 ;  /* 0x0000000000007941 */ /* 0x000fea0003800200 */
.L_x_17667:
[----:B------:R-:W2:Y:S01]  /*1f40*/  F2I.FTZ.TRUNC.NTZ R0, R0 ;  /* 0x0000000000007305 */ /* 0x000ea2000021f100 */
[----:B------:R-:W-:Y:S05]  /*1f50*/  BRA `(.L_x_17648) ;  /* 0x0000000000987947 */ /* 0x000fea0003800000 */
.L_x_17660:
[----:B------:R-:W-:-:S09]  /*1f60*/  UISETP.NE.AND UP0, UPT, UR4, 0x1c, UPT ;  /* 0x0000001c0400788c */ /* 0x000fd2000bf05270 */
[----:B------:R-:W-:Y:S05]  /*1f70*/  BRA.U !UP0, `(.L_x_17671) ;  /* 0x00000001088c7547 */ /* 0x000fea000b800000 */
[----:B------:R-:W-:-:S09]  /*1f80*/  UISETP.NE.AND UP0, UPT, UR4, 0x1d, UPT ;  /* 0x0000001d0400788c */ /* 0x000fd2000bf05270 */
[----:B------:R-:W-:Y:S05]  /*1f90*/  BRA.U !UP0, `(.L_x_17672) ;  /* 0x00000001087c7547 */ /* 0x000fea000b800000 */
[----:B------:R-:W-:-:S09]  /*1fa0*/  UISETP.NE.AND UP0, UPT, UR4, 0x2c, UPT ;  /* 0x0000002c0400788c */ /* 0x000fd2000bf05270 */
[----:B------:R-:W-:Y:S05]  /*1fb0*/  BRA.U !UP0, `(.L_x_17673) ;  /* 0x0000000108487547 */ /* 0x000fea000b800000 */
.L_x_17647:
        /* <DEDUP_REMOVED lines=16> */
.L_x_17674:
[----:B------:R-:W-:Y:S01]  /*20c0*/  IMAD.MOV.U32 R0, RZ, RZ, RZ ;  /* 0x000000ffff007224 */ /* 0x000fe200078e00ff */
[----:B------:R-:W-:Y:S06]  /*20d0*/  BRA `(.L_x_17648) ;  /* 0x0000000000387947 */ /* 0x000fec0003800000 */
.L_x_17673:
        /* <DEDUP_REMOVED lines=8> */
.L_x_17676:
[----:B------:R-:W-:Y:S05]  /*2160*/  BSYNC.RECONVERGENT B0 ;  /* 0x0000000000007941 */ /* 0x000fea0003800200 */
.L_x_17675:
[----:B------:R-:W4:Y:S01]  /*2170*/  F2I.FTZ.TRUNC.NTZ R0, R0 ;  /* 0x0000000000007305 */ /* 0x000f22000021f100 */
[----:B------:R-:W-:Y:S05]  /*2180*/  BRA `(.L_x_17648) ;  /* 0x00000000000c7947 */ /* 0x000fea0003800000 */
.L_x_17672:
[----:B------:R0:W5:Y:S01]  /*2190*/  LDG.E R0, desc[UR36][R2.64] ;  /* 0x0000002402007981 */ /* 0x000162000c1e1900 */
[----:B------:R-:W-:Y:S05]  /*21a0*/  BRA `(.L_x_17648) ;  /* 0x0000000000047947 */ /* 0x000fea0003800000 */
.L_x_17671:
[----:B------:R3:W5:Y:S02]  /*21b0*/  LDG.E R0, desc[UR36][R2.64] ;  /* 0x0000002402007981 */ /* 0x000764000c1e1900 */
.L_x_17648:
[----:B012-45:R-:W-:Y:S01]  /*21c0*/  IMAD R10, R0, R0, RZ ;  /* 0x00000000000a7224 */ /* 0x037fe200078e02ff */
[----:B------:R-:W0:Y:S01]  /*21d0*/  LDCU.64 UR4, c[0x0][0x580] ;  /* 0x0000b000ff0477ac */ /* 0x000e220008000a00 */
[----:B------:R-:W-:Y:S04]  /*21e0*/  BSSY.RECONVERGENT B0, `(.L_x_17677) ;  /* 0x0000011000007945 */ /* 0x000fe80003800200 */
[----:B------:R-:W1:Y:S08]  /*21f0*/  I2F.F64.U32 R10, R10 ;  /* 0x0000000a000a7312 */ /* 0x000e700000201800 */
[----:B-1----:R-:W3:Y:S01]  /*2200*/  MUFU.RCP64H R5, R11 ;  /* 0x0000000b00057308 */ /* 0x002ee20000001800 */
[----:B------:R-:W-:-:S05]  /*2210*/  VIADD R4, R11, 0x300402 ;  /* 0x003004020b047836 */ /* 0x000fca0000000000 */
[----:B------:R-:W-:Y:S01]  /*2220*/  FSETP.GEU.AND P0, PT, |R4|, 5.8789094863358348022e-39, PT ;  /* 0x004004020400780b */ /* 0x000fe20003f0e200 */
[----:B---3--:R-:W-:-:S08]  /*2230*/  DFMA R2, -R10, R4, 1 ;  /* 0x3ff000000a02742b */ /* 0x008fd00000000104 */
        /* <DEDUP_REMOVED lines=10> */
[----:B------:R-:W-:Y:S05]  /*22e0*/  CALL.REL.NOINC `($__internal_42_$__cuda_sm20_dblrcp_rn_slowpath_v3) ;  /* 0x0000009c00bc7944 */ /* 0x000fea0003c00000 */
.L_x_17678:
[----:B------:R-:W-:Y:S05]  /*22f0*/  BSYNC.RECONVERGENT B0 ;  /* 0x0000000000007941 */ /* 0x000fea0003800200 */
.L_x_17677:
        /* <DEDUP_REMOVED lines=14> */
.L_x_17682:
[----:B-1----:R0:W-:Y:S01]  /*23e0*/  STG.E.U8 desc[UR36][R2.64], R4 ;  /* 0x0000000402007986 */ /* 0x0021e2000c101124 */
[----:B------:R-:W-:Y:S05]  /*23f0*/  BRA `(.L_x_17684) ;  /* 0x0000000c003c7947 */ /* 0x000fea0003800000 */
.L_x_17681:
[----:B------:R-:W-:-:S09]  /*2400*/  UISETP.NE.AND UP0, UPT, UR4, 0x2, UPT ;  /* 0x000000020400788c */ /* 0x000fd2000bf05270 */
[----:B------:R-:W-:Y:S05]  /*2410*/  BRA.U !UP0, `(.L_x_17685) ;  /* 0x0000000108247547 */ /* 0x000fea000b800000 */
[----:B------:R-:W-:-:S09]  /*2420*/  UISETP.NE.AND UP0, UPT, UR4, 0x3, UPT ;  /* 0x000000030400788c */ /* 0x000fd2000bf05270 */
[----:B------:R-:W-:Y:S05]  /*2430*/  BRA.U !UP0, `(.L_x_17686) ;  /* 0x0000000108147547 */ /* 0x000fea000b800000 */
[----:B------:R-:W-:-:S09]  /*2440*/  UISETP.NE.AND UP0, UPT, UR4, 0x4, UPT ;  /* 0x000000040400788c */ /* 0x000fd2000bf05270 */
[----:B------:R-:W-:Y:S05]  /*2450*/  BRA.U UP0, `(.L_x_17683) ;  /* 0x0000000900907547 */ /* 0x000fea000b800000 */
[----:B-1----:R-:W-:-:S05]  /*2460*/  SHF.R.S32.HI R5, RZ, 0x1f, R4 ;  /* 0x0000001fff057819 */ /* 0x002fca0000011404 */
[----:B------:R0:W-:Y:S01]  /*2470*/  STG.E.64 desc[UR36][R2.64], R4 ;  /* 0x0000000402007986 */ /* 0x0001e2000c101b24 */
[----:B------:R-:W-:Y:S05]  /*2480*/  BRA `(.L_x_17684) ;  /* 0x0000000c00187947 */ /* 0x000fea0003800000 */
.L_x_17686:
[----:B-1----:R0:W-:Y:S01]  /*2490*/  STG.E desc[UR36][R2.64], R4 ;  /* 0x0000000402007986 */ /* 0x0021e2000c101924 */
[----:B------:R-:W-:Y:S05]  /*24a0*/  BRA `(.L_x_17684) ;  /* 0x0000000c00107947 */ /* 0x000fea0003800000 */
.L_x_17685:
[----:B-1----:R0:W-:Y:S01]  /*24b0*/  STG.E.U16 desc[UR36][R2.64], R4 ;  /* 0x0000000402007986 */ /* 0x0021e2000c101524 */
[----:B------:R-:W-:Y:S05]  /*24c0*/  BRA `(.L_x_17684) ;  /* 0x0000000c00087947 */ /* 0x000fea0003800000 */
.L_x_17680:
[----:B------:R-:W-:-:S09]  /*24d0*/  UISETP.GT.AND UP0, UPT, UR4, 0x6, UPT ;  /* 0x000000060400788c */ /* 0x000fd2000bf04270 */
[----:B------:R-:W-:Y:S05]  /*24e0*/  BRA.U UP0, `(.L_x_17687) ;  /* 0x00000001002c7547 */ /* 0x000fea000b800000 */
[----:B------:R-:W-:-:S09]  /*24f0*/  UISETP.NE.AND UP0, UPT, UR4, 0x5, UPT ;  /* 0x000000050400788c */ /* 0x000fd2000bf05270 */
[----:B------:R-:W-:Y:S05]  /*2500*/  BRA.U !UP0, `(.L_x_17688) ;  /* 0x0000000108147547 */ /* 0x000fea000b800000 */
[----:B------:R-:W-:-:S09]  /*2510*/  UISETP.NE.AND UP0, UPT, UR4, 0x6, UPT ;  /* 0x000000060400788c */ /* 0x000fd2000bf05270 */
[----:B------:R-:W-:Y:S05]  /*2520*/  BRA.U UP0, `(.L_x_17683) ;  /* 0x00000009005c7547 */ /* 0x000fea000b800000 */
[----:B-1----:R-:W-:-:S05]  /*2530*/  I2FP.F32.S32 R5, R4 ;  /* 0x0000000400057245 */ /* 0x002fca0000201400 */
[----:B------:R1:W-:Y:S01]  /*2540*/  STG.E desc[UR36][R2.64], R5 ;  /* 0x0000000502007986 */ /* 0x0003e2000c101924 */
[----:B------:R-:W-:Y:S05]  /*2550*/  BRA `(.L_x_17684) ;  /* 0x0000000800e47947 */ /* 0x000fea0003800000 */
.L_x_17688:
[----:B-1----:R-:W-:-:S04]  /*2560*/  I2FP.F32.S32 R0, R4 ;  /* 0x0000000400007245 */ /* 0x002fc80000201400 */
[----:B------:R-:W-:-:S05]  /*2570*/  F2FP.F16.F32.PACK_AB R0, RZ, R0 ;  /* 0x00000000ff00723e */ /* 0x000fca00000000ff */
[----:B------:R0:W-:Y:S01]  /*2580*/  STG.E.U16 desc[UR36][R2.64], R0 ;  /* 0x0000000002007986 */ /* 0x0001e2000c101524 */
[----:B------:R-:W-:Y:S05]  /*2590*/  BRA `(.L_x_17684) ;  /* 0x0000000800d47947 */ /* 0x000fea0003800000 */
.L_x_17687:
[----:B------:R-:W-:-:S09]  /*25a0*/  UISETP.NE.AND UP0, UPT, UR4, 0x7, UPT ;  /* 0x000000070400788c */ /* 0x000fd2000bf05270 */
[----:B------:R-:W-:Y:S05]  /*25b0*/  BRA.U !UP0, `(.L_x_17689) ;  /* 0x0000000108347547 */ /* 0x000fea000b800000 */
[----:B------:R-:W-:-:S09]  /*25c0*/  UISETP.NE.AND UP0, UPT, UR4, 0x8, UPT ;  /* 0x000000080400788c */ /* 0x000fd2000bf05270 */
[----:B------:R-:W-:Y:S05]  /*25d0*/  BRA.U !UP0, `(.L_x_17690) ;  /* 0x0000000108187547 */ /* 0x000fea000b800000 */
[----:B------:R-:W-:-:S09]  /*25e0*/  UISETP.NE.AND UP0, UPT, UR4, 0x9, UPT ;  /* 0x000000090400788c */ /* 0x000fd2000bf05270 */
[----:B------:R-:W-:Y:S05]  /*25f0*/  BRA.U UP0, `(.L_x_17683) ;  /* 0x0000000900287547 */ /* 0x000fea000b800000 */
[----:B-1----:R-:W-:Y:S01]  /*2600*/  I2FP.F32.S32 R4, R4 ;  /* 0x0000000400047245 */ /* 0x002fe20000201400 */
[----:B------:R-:W-:-:S05]  /*2610*/  IMAD.MOV.U32 R5, RZ, RZ, RZ ;  /* 0x000000ffff057224 */ /* 0x000fca00078e00ff */
[----:B------:R3:W-:Y:S01]  /*2620*/  STG.E.64 desc[UR36][R2.64], R4 ;  /* 0x0000000402007986 */ /* 0x0007e2000c101b24 */
[----:B------:R-:W-:Y:S05]  /*2630*/  BRA `(.L_x_17684) ;  /* 0x0000000800ac7947 */ /* 0x000fea0003800000 */
.L_x_17690:
[----:B-1----:R-:W-:-:S04]  /*2640*/  I2FP.F32.S32 R4, R4 ;  /* 0x0000000400047245 */ /* 0x002fc80000201400 */
[----:B------:R-:W-:-:S04]  /*2650*/  F2FP.F16.F32.PACK_AB R5, RZ, R4 ;  /* 0x00000004ff05723e */ /* 0x000fc800000000ff */
[----:B------:R-:W-:-:S05]  /*2660*/  PRMT R5, R5, 0x5410, RZ ;  /* 0x0000541005057816 */ /* 0x000fca00000000ff */
[----:B------:R2:W-:Y:S01]  /*2670*/  STG.E desc[UR36][R2.64], R5 ;  /* 0x0000000502007986 */ /* 0x0005e2000c101924 */
[----:B------:R-:W-:Y:S05]  /*2680*/  BRA `(.L_x_17684) ;  /* 0x0000000800987947 */ /* 0x000fea0003800000 */
.L_x_17689:
[----:B-1----:R-:W0:Y:S02]  /*2690*/  I2F.F64 R4, R4 ;  /* 0x0000000400047312 */ /* 0x002e240000201c00 */
[----:B0-----:R4:W-:Y:S01]  /*26a0*/  STG.E.64 desc[UR36][R2.64], R4 ;  /* 0x0000000402007986 */ /* 0x0019e2000c101b24 */
[----:B------:R-:W-:Y:S05]  /*26b0*/  BRA `(.L_x_17684) ;  /* 0x00000008008c7947 */ /* 0x000fea0003800000 */
.L_x_17679:
        /* <DEDUP_REMOVED lines=8> */
[----:B-1----:R-:W-:-:S04]  /*2740*/  ISETP.NE.AND P0, PT, R4, RZ, PT ;  /* 0x000000ff0400720c */ /* 0x002fc80003f05270 */
[----:B------:R-:W-:-:S05]  /*2750*/  SEL R5, RZ, 0x1, !P0 ;  /* 0x00000001ff057807 */ /* 0x000fca0004000000 */
[----:B------:R0:W-:Y:S01]  /*2760*/  STG.E.U8 desc[UR36][R2.64], R5 ;  /* 0x0000000502007986 */ /* 0x0001e2000c101124 */
[----:B------:R-:W-:Y:S05]  /*2770*/  BRA `(.L_x_17684) ;  /* 0x00000008005c7947 */ /* 0x000fea0003800000 */
.L_x_17693:
[----:B-1----:R-:W0:Y:S01]  /*2780*/  I2F.F64 R4, R4 ;  /* 0x0000000400047312 */ /* 0x002e220000201c00 */
[----:B------:R-:W-:-:S05]  /*2790*/  CS2R R6, SRZ ;  /* 0x0000000000067805 */ /* 0x000fca000001ff00 */
[----:B0-----:R0:W-:Y:S01]  /*27a0*/  STG.E.128 desc[UR36][R2.64], R4 ;  /* 0x0000000402007986 */ /* 0x0011e2000c101d24 */
[----:B------:R-:W-:Y:S05]  /*27b0*/  BRA `(.L_x_17684) ;  /* 0x00000008004c7947 */ /* 0x000fea0003800000 */
.L_x_17692:
[----:B------:R-:W-:-:S09]  /*27c0*/  UISETP.NE.AND UP0, UPT, UR4, 0xf, UPT ;  /* 0x0000000f0400788c */ /* 0x000fd2000bf05270 */
[----:B------:R-:W-:Y:S05]  /*27d0*/  BRA.U !UP0, `(.L_x_17694) ;  /* 0x0000000108a07547 */ /* 0x000fea000b800000 */
[----:B------:R-:W-:-:S09]  /*27e0*/  UISETP.NE.AND UP0, UPT, UR4, 0x17, UPT ;  /* 0x000000170400788c */ /* 0x000fd2000bf05270 */
[----:B------:R-:W-:Y:S05]  /*27f0*/  BRA.U !UP0, `(.L_x_17695) ;  /* 0x00000001084c7547 */ /* 0x000fea000b800000 */
[----:B------:R-:W-:-:S09]  /*2800*/  UISETP.NE.AND UP0, UPT, UR4, 0x18, UPT ;  /* 0x000000180400788c */ /* 0x000fd2000bf05270 */
[----:B------:R-:W-:Y:S05]  /*2810*/  BRA.U UP0, `(.L_x_17683) ;  /* 0x0000000500a07547 */ /* 0x000fea000b800000 */
[----:B-1----:R-:W-:Y:S01]  /*2820*/  I2FP.F32.S32 R7, R4 ;  /* 0x0000000400077245 */ /* 0x002fe20000201400 */
        /* <DEDUP_REMOVED lines=12> */
.L_x_17697:
[----:B------:R-:W-:Y:S05]  /*28f0*/  BSYNC.RECONVERGENT B0 ;  /* 0x0000000000007941 */ /* 0x000fea0003800200 */
.L_x_17696:
[----:B------:R-:W-:-:S05]  /*2900*/  LOP3.LUT R5, R0, 0x80, R5, 0xf8, !PT ;  /* 0x0000008000057812 */ /* 0x000fca00078ef805 */
[----:B------:R0:W-:Y:S01]  /*2910*/  STG.E.U8 desc[UR36][R2.64], R5 ;  /* 0x0000000502007986 */ /* 0x0001e2000c101124 */
[----:B------:R-:W-:Y:S05]  /*2920*/  BRA `(.L_x_17684) ;  /* 0x0000000400f07947 */ /* 0x000fea0003800000 */
.L_x_17695:
[----:B-1----:R-:W-:Y:S01]  /*2930*/  I2FP.F32.S32 R7, R4 ;  /* 0x0000000400077245 */ /* 0x002fe20000201400 */
[----:B------:R-:W-:Y:S03]  /*2940*/  BSSY.RECONVERGENT B0, `(.L_x_17698) ;  /* 0x000000e000007945 */ /* 0x000fe60003800200 */
        /* <DEDUP_REMOVED lines=13> */
.L_x_17699:
[----:B------:R-:W-:Y:S05]  /*2a20*/  BSYNC.RECONVERGENT B0 ;  /* 0x0000000000007941 */ /* 0x000fea0003800200 */
.L_x_17698:
[----:B------:R-:W-:-:S05]  /*2a30*/  LOP3.LUT R5, R0, 0x80, R5, 0xf8, !PT ;  /* 0x0000008000057812 */ /* 0x000fca00078ef805 */
[----:B------:R0:W-:Y:S01]  /*2a40*/  STG.E.U8 desc[UR36][R2.64], R5 ;  /* 0x0000000502007986 */ /* 0x0001e2000c101124 */
[----:B------:R-:W-:Y:S05]  /*2a50*/  BRA `(.L_x_17684) ;  /* 0x0000000400a47947 */ /* 0x000fea0003800000 */
.L_x_17694:
[----:B-1----:R-:W-:-:S04]  /*2a60*/  I2FP.F32.S32 R0, R4 ;  /* 0x0000000400007245 */ /* 0x002fc80000201400 */
[----:B------:R-:W-:-:S05]  /*2a70*/  F2FP.BF16.F32.PACK_AB R0, RZ, R0 ;  /* 0x00000000ff00723e */ /* 0x000fca00000010ff */
[----:B------:R0:W-:Y:S01]  /*2a80*/  STG.E.U16 desc[UR36][R2.64], R0 ;  /* 0x0000000002007986 */ /* 0x0001e2000c101524 */
[----:B------:R-:W-:Y:S05]  /*2a90*/  BRA `(.L_x_17684) ;  /* 0x0000000400947947 */ /* 0x000fea0003800000 */
.L_x_17691:
        /* <DEDUP_REMOVED lines=10> */
.L_x_17702:
[----:B-1----:R-:W-:Y:S01]  /*2b40*/  I2FP.F32.S32 R5, R4 ;  /* 0x0000000400057245 */ /* 0x002fe20000201400 */
[----:B------:R-:W-:Y:S01]  /*2b50*/  BSSY.RECONVERGENT B0, `(.L_x_17703) ;  /* 0x0000014000007945 */ /* 0x000fe20003800200 */
[----:B------:R-:W-:Y:S02]  /*2b60*/  IMAD.MOV.U32 R0, RZ, RZ, 0x80 ;  /* 0x00000080ff007424 */ /* 0x000fe400078e00ff */
        /* <DEDUP_REMOVED lines=10> */
.L_x_17705:
[----:B------:R-:W-:-:S04]  /*2c10*/  SHF.R.U32.HI R0, RZ, 0x14, R5 ;  /* 0x00000014ff007819 */ /* 0x000fc80000011605 */
[----:B------:R-:W-:-:S04]  /*2c20*/  LOP3.LUT R0, R0, 0x1, RZ, 0xc0, !PT ;  /* 0x0000000100007812 */ /* 0x000fc800078ec0ff */
[----:B------:R-:W-:-:S04]  /*2c30*/  IADD3 R0, PT, PT, R5, 0x487ffff, R0 ;  /* 0x0487ffff05007810 */ /* 0x000fc80007ffe000 */
[----:B------:R-:W-:-:S04]  /*2c40*/  SHF.R.U32.HI R0, RZ, 0x14, R0 ;  /* 0x00000014ff007819 */ /* 0x000fc80000011600 */
[----:B------:R-:W-:-:S07]  /*2c50*/  LOP3.LUT R4, R0, 0xff, RZ, 0xc0, !PT ;  /* 0x000000ff00047812 */ /* 0x000fce00078ec0ff */
.L_x_17706:
[----:B------:R-:W-:-:S04]  /*2c60*/  SHF.R.U32.HI R5, RZ, 0x18, R5 ;  /* 0x00000018ff057819 */ /* 0x000fc80000011605 */
[----:B------:R-:W-:-:S04]  /*2c70*/  LOP3.LUT R4, R4, 0x80, R5, 0xf8, !PT ;  /* 0x0000008004047812 */ /* 0x000fc800078ef805 */
[----:B------:R-:W-:-:S07]  /*2c80*/  PRMT R0, R4, 0x7610, R0 ;  /* 0x0000761004007816 */ /* 0x000fce0000000000 */
.L_x_17704:
[----:B------:R-:W-:Y:S05]  /*2c90*/  BSYNC.RECONVERGENT B0 ;  /* 0x0000000000007941 */ /* 0x000fea0003800200 */
.L_x_17703:
[----:B------:R0:W-:Y:S01]  /*2ca0*/  STG.E.U8 desc[UR36][R2.64], R0 ;  /* 0x0000000002007986 */ /* 0x0001e2000c101124 */
[----:B------:R-:W-:Y:S05]  /*2cb0*/  BRA `(.L_x_17684) ;  /* 0x00000004000c7947 */ /* 0x000fea0003800000 */
.L_x_17701:
        /* <DEDUP_REMOVED lines=13> */
.L_x_17709:
[----:B------:R-:W-:-:S04]  /*2d90*/  SHF.R.U32.HI R0, RZ, 0x15, R5 ;  /* 0x00000015ff007819 */ /* 0x000fc80000011605 */
[----:B------:R-:W-:-:S04]  /*2da0*/  LOP3.LUT R0, R0, 0x1, RZ, 0xc0, !PT ;  /* 0x0000000100007812 */ /* 0x000fc800078ec0ff */
[----:B------:R-:W-:-:S04]  /*2db0*/  IADD3 R0, PT, PT, R5, 0x88fffff, R0 ;  /* 0x088fffff05007810 */ /* 0x000fc80007ffe000 */
[----:B------:R-:W-:-:S04]  /*2dc0*/  SHF.R.U32.HI R0, RZ, 0x15, R0 ;  /* 0x00000015ff007819 */ /* 0x000fc80000011600 */
[----:B------:R-:W-:-:S07]  /*2dd0*/  LOP3.LUT R4, R0, 0xff, RZ, 0xc0, !PT ;  /* 0x000000ff00047812 */ /* 0x000fce00078ec0ff */
.L_x_17710:
[----:B------:R-:W-:-:S04]  /*2de0*/  SHF.R.U32.HI R5, RZ, 0x18, R5 ;  /* 0x00000018ff057819 */ /* 0x000fc80000011605 */
[----:B------:R-:W-:-:S04]  /*2df0*/  LOP3.LUT R4, R4, 0x80, R5, 0xf8, !PT ;  /* 0x0000008004047812 */ /* 0x000fc800078ef805 */
[----:B------:R-:W-:-:S07]  /*2e00*/  PRMT R0, R4, 0x7610, R0 ;  /* 0x0000761004007816 */ /* 0x000fce0000000000 */
.L_x_17708:
[----:B------:R-:W-:Y:S05]  /*2e10*/  BSYNC.RECONVERGENT B0 ;  /* 0x0000000000007941 */ /* 0x000fea0003800200 */
.L_x_17707:
[----:B------:R0:W-:Y:S01]  /*2e20*/  STG.E.U8 desc[UR36][R2.64], R0 ;  /* 0x0000000002007986 */ /* 0x0001e2000c101124 */
[----:B------:R-:W-:Y:S05]  /*2e30*/  BRA `(.L_x_17684) ;  /* 0x0000000000ac7947 */ /* 0x000fea0003800000 */
.L_x_17700:
[----:B------:R-:W-:-:S09]  /*2e40*/  UISETP.NE.AND UP0, UPT, UR4, 0x1c, UPT ;  /* 0x0000001c0400788c */ /* 0x000fd2000bf05270 */
[----:B------:R-:W-:Y:S05]  /*2e50*/  BRA.U !UP0, `(.L_x_17711) ;  /* 0x0000000108a07547 */ /* 0x000fea000b800000 */
[----:B------:R-:W-:-:S09]  /*2e60*/  UISETP.NE.AND UP0, UPT, UR4, 0x1d, UPT ;  /* 0x0000001d0400788c */ /* 0x000fd2000bf05270 */
[----:B------:R-:W-:Y:S05]  /*2e70*/  BRA.U !UP0, `(.L_x_17712) ;  /* 0x00000001088c7547 */ /* 0x000fea000b800000 */
[----:B------:R-:W-:-:S09]  /*2e80*/  UISETP.NE.AND UP0, UPT, UR4, 0x2c, UPT ;  /* 0x0000002c0400788c */ /* 0x000fd2000bf05270 */
[----:B------:R-:W-:Y:S05]  /*2e90*/  BRA.U !UP0, `(.L_x_17713) ;  /* 0x0000000108447547 */ /* 0x000fea000b800000 */
.L_x_17683:
[----:B------:R-:W-:Y:S01]  /*2ea0*/  MOV R0, 0x0 ;  /* 0x0000000000007802 */ /* 0x000fe20000000f00 */
[----:B------:R-:W1:Y:S01]  /*2eb0*/  LDCU.64 UR6, c[0x4][0x198] ;  /* 0x01003300ff0677ac */ /* 0x000e620008000a00 */
[----:B------:R-:W-:Y:S02]  /*2ec0*/  IMAD.MOV.U32 R8, RZ, RZ, 0x65 ;  /* 0x00000065ff087424 */ /* 0x000fe400078e00ff */
[----:B------:R0:W2:Y:S01]  /*2ed0*/  LDC.64 R2, c[0x4][R0] ;  /* 0x0100000000027b82 */ /* 0x0000a20000000a00 */
[----:B------:R-:W3:Y:S01]  /*2ee0*/  LDCU.64 UR8, c[0x4][0x1a0] ;  /* 0x01003400ff0877ac */ /* 0x000ee20008000a00 */
[----:B------:R-:W-:Y:S02]  /*2ef0*/  IMAD.MOV.U32 R12, RZ, RZ, 0x1 ;  /* 0x00000001ff0c7424 */ /* 0x000fe400078e00ff */
[----:B------:R-:W-:Y:S01]  /*2f00*/  IMAD.MOV.U32 R13, RZ, RZ, RZ ;  /* 0x000000ffff0d7224 */ /* 0x000fe200078e00ff */
[----:B------:R-:W4:Y:S01]  /*2f10*/  LDCU.64 UR4, c[0x4][0x30] ;  /* 0x01000600ff0477ac */ /* 0x000f220008000a00 */
[----:B-1----:R-:W-:Y:S01]  /*2f20*/  IMAD.U32 R4, RZ, RZ, UR6 ;  /* 0x00000006ff047e24 */ /* 0x002fe2000f8e00ff */
[----:B------:R-:W-:Y:S01]  /*2f30*/  MOV R5, UR7 ;  /* 0x0000000700057c02 */ /* 0x000fe20008000f00 */
[----:B---3--:R-:W-:-:S02]  /*2f40*/  IMAD.U32 R6, RZ, RZ, UR8 ;  /* 0x00000008ff067e24 */ /* 0x008fc4000f8e00ff */
[----:B------:R-:W-:Y:S02]  /*2f50*/  IMAD.U32 R7, RZ, RZ, UR9 ;  /* 0x00000009ff077e24 */ /* 0x000fe4000f8e00ff */
[----:B----4-:R-:W-:Y:S01]  /*2f60*/  IMAD.U32 R10, RZ, RZ, UR4 ;  /* 0x00000004ff0a7e24 */ /* 0x010fe2000f8e00ff */
[----:B0-----:R-:W-:-:S07]  /*2f70*/  MOV R11, UR5 ;  /* 0x00000005000b7c02 */ /* 0x001fce0008000f00 */
[----:B------:R-:W-:-:S07]  /*2f80*/  LEPC R20, `(.L_x_17714) ;  /* 0x000000001014794e */ /* 0x000fce0000000000 */
[----:B--2---:R-:W-:Y:S05]  /*2f90*/  CALL.ABS.NOINC R2 ;  /* 0x0000000002007343 */ /* 0x004fea0003c00000 */
.L_x_17714:
[----:B------:R-:W-:Y:S05]  /*2fa0*/  BRA `(.L_x_17684) ;  /* 0x0000000000507947 */ /* 0x000fea0003800000 */
.L_x_17713:
[----:B-1----:R-:W-:-:S04]  /*2fb0*/  I2FP.F32.S32 R5, R4 ;  /* 0x0000000400057245 */ /* 0x002fc80000201400 */
        /* <DEDUP_REMOVED lines=15> */
.L_x_17712:
[----:B-1----:R-:W-:-:S05]  /*30b0*/  SHF.R.S32.HI R5, RZ, 0x1f, R4 ;  /* 0x0000001fff057819 */ /* 0x002fca0000011404 */
[----:B------:R0:W-:Y:S01]  /*30c0*/  STG.E.64 desc[UR36][R2.64], R4 ;  /* 0x0000000402007986 */ /* 0x0001e2000c101b24 */
[----:B------:R-:W-:Y:S05]  /*30d0*/  BRA `(.L_x_17684) ;  /* 0x0000000000047947 */ /* 0x000fea0003800000 */
.L_x_17711:
[----:B-1----:R0:W-:Y:S02]  /*30e0*/  STG.E desc[UR36][R2.64], R4 ;  /* 0x0000000402007986 */ /* 0x0021e4000c101924 */
.L_x_17684:
[----:B------:R-:W-:-:S07]  /*30f0*/  IADD3 R17, PT, PT, R17, 0x80, RZ ;  /* 0x0000008011117810 */ /* 0x000fce0007ffe0ff */
.L_x_17641:
[----:B------:R-:W-:Y:S05]  /*3100*/  BSYNC.RECONVERGENT B6 ;  /* 0x0000000000067941 */ /* 0x000fea0003800200 */
.L_x_17640:
        /* <DEDUP_REMOVED lines=307> */
.L_x_17717:
        /* <DEDUP_REMOVED lines=16> */
.L_x_17721:
[----:B------:R0:W5:Y:S01]  /*4540*/  LDG.E.U8 R0, desc[UR36][R2.64] ;  /* 0x0000002402007981 */ /* 0x000162000c1e1100 */
[----:B------:R-:W-:Y:S05]  /*4550*/  BRA `(.L_x_17723) ;  /* 0x0000000c002c7947 */ /* 0x000fea0003800000 */
.L_x_17720:
        /* <DEDUP_REMOVED lines=8> */
.L_x_17725:
[----:B------:R0:W5:Y:S01]  /*45e0*/  LDG.E R0, desc[UR36][R2.64] ;  /* 0x0000002402007981 */ /* 0x000162000c1e1900 */
[----:B------:R-:W-:Y:S05]  /*45f0*/  BRA `(.L_x_17723) ;  /* 0x0000000c00047947 */ /* 0x000fea0003800000 */
.L_x_17724:
[----:B------:R0:W5:Y:S01]  /*4600*/  LDG.E.S16 R0, desc[UR36][R2.64] ;  /* 0x0000002402007981 */ /* 0x000162000c1e1700 */
[----:B------:R-:W-:Y:S05]  /*4610*/  BRA `(.L_x_17723) ;  /* 0x0000000800fc7947 */ /* 0x000fea0003800000 */
.L_x_17719:
        /* <DEDUP_REMOVED lines=9> */
.L_x_17727:
[----:B------:R-:W2:Y:S02]  /*46b0*/  LDG.E.U16 R2, desc[UR36][R2.64] ;  /* 0x0000002402027981 */ /* 0x000ea4000c1e1500 */
[----:B--2---:R-:W-:-:S06]  /*46c0*/  HADD2.F32 R0, -RZ, R2.H0_H0 ;  /* 0x20000002ff007230 */ /* 0x004fcc0000004100 */
[----:B------:R-:W0:Y:S01]  /*46d0*/  F2I.FTZ.TRUNC.NTZ R0, R0 ;  /* 0x0000000000007305 */ /* 0x000e22000021f100 */
[----:B------:R-:W-:Y:S05]  /*46e0*/  BRA `(.L_x_17723) ;  /* 0x0000000800c87947 */ /* 0x000fea0003800000 */
.L_x_17726:
        /* <DEDUP_REMOVED lines=9> */
.L_x_17729:
[----:B------:R-:W2:Y:S02]  /*4780*/  LDG.E.U16 R2, desc[UR36][R2.64] ;  /* 0x0000002402027981 */ /* 0x000ea4000c1e1500 */
[----:B--2---:R-:W-:-:S06]  /*4790*/  HADD2.F32 R0, -RZ, R2.H0_H0 ;  /* 0x20000002ff007230 */ /* 0x004fcc0000004100 */
[----:B------:R-:W0:Y:S01]  /*47a0*/  F2I.FTZ.TRUNC.NTZ R0, R0 ;  /* 0x0000000000007305 */ /* 0x000e22000021f100 */
[----:B------:R-:W-:Y:S05]  /*47b0*/  BRA `(.L_x_17723) ;  /* 0x0000000800947947 */ /* 0x000fea0003800000 */
.L_x_17728:
[----:B------:R-:W2:Y:S02]  /*47c0*/  LDG.E.64 R2, desc[UR36][R2.64] ;  /* 0x0000002402027981 */ /* 0x000ea4000c1e1b00 */
[----:B--2---:R0:W1:Y:S01]  /*47d0*/  F2I.F64.TRUNC R0, R2 ;  /* 0x0000000200007311 */ /* 0x004062000030d100 */
[----:B------:R-:W-:Y:S05]  /*47e0*/  BRA `(.L_x_17723) ;  /* 0x0000000800887947 */ /* 0x000fea0003800000 */
.L_x_17718:
        /* <DEDUP_REMOVED lines=12> */
.L_x_17732:
[----:B------:R-:W2:Y:S02]  /*48b0*/  LDG.E.64 R2, desc[UR36][R2.64] ;  /* 0x0000002402027981 */ /* 0x000ea4000c1e1b00 */
[----:B--2---:R0:W1:Y:S01]  /*48c0*/  F2I.F64.TRUNC R0, R2 ;  /* 0x0000000200007311 */ /* 0x004062000030d100 */
[----:B------:R-:W-:Y:S05]  /*48d0*/  BRA `(.L_x_17723) ;  /* 0x00000008004c7947 */ /* 0x000fea0003800000 */
.L_x_17731:
        /* <DEDUP_REMOVED lines=26> */
.L_x_17734:
        /* <DEDUP_REMOVED lines=13> */
.L_x_17733:
[----:B------:R-:W2:Y:S02]  /*4b50*/  LDG.E.U16 R0, desc[UR36][R2.64] ;  /* 0x0000002402007981 */ /* 0x000ea4000c1e1500 */
[----:B--2---:R-:W-:-:S06]  /*4b60*/  IMAD.U32 R0, R0, 0x10000, RZ ;  /* 0x0001000000007824 */ /* 0x004fcc00078e00ff */
[----:B------:R-:W0:Y:S01]  /*4b70*/  F2I.FTZ.TRUNC.NTZ R0, R0 ;  /* 0x0000000000007305 */ /* 0x000e22000021f100 */
[----:B------:R-:W-:Y:S05]  /*4b80*/  BRA `(.L_x_17723) ;  /* 0x0000000400a07947 */ /* 0x000fea0003800000 */
.L_x_17730:
        /* <DEDUP_REMOVED lines=10> */
.L_x_17737:
        /* <DEDUP_REMOVED lines=21> */
.L_x_17741:
[----:B------:R-:W-:Y:S05]  /*4d80*/  BSYNC.RECONVERGENT B1 ;  /* 0x0000000000017941 */ /* 0x000fea0003800200 */
.L_x_17740:
[----:B------:R-:W-:Y:S01]  /*4d90*/  IMAD.SHL.U32 R0, R0, 0x100000, RZ ;  /* 0x0010000000007824 */ /* 0x000fe200078e00ff */
[----:B------:R-:W-:-:S04]  /*4da0*/  LEA R2, R2, 0x3b800000, 0x17 ;  /* 0x3b80000002027811 */ /* 0x000fc800078eb8ff */
[----:B------:R-:W-:-:S07]  /*4db0*/  LOP3.LUT R0, R2, R0, R7, 0xfe, !PT ;  /* 0x0000000002007212 */ /* 0x000fce00078efe07 */
.L_x_17739:
[----:B------:R-:W-:Y:S05]  /*4dc0*/  BSYNC.RECONVERGENT B0 ;  /* 0x0000000000007941 */ /* 0x000fea0003800200 */
.L_x_17738:
[----:B------:R-:W4:Y:S01]  /*4dd0*/  F2I.FTZ.TRUNC.NTZ R0, R0 ;  /* 0x0000000000007305 */ /* 0x000f22000021f100 */
[----:B------:R-:W-:Y:S05]  /*4de0*/  BRA `(.L_x_17723) ;  /* 0x0000000400087947 */ /* 0x000fea0003800000 */
.L_x_17736:
        /* <DEDUP_REMOVED lines=21> */
.L_x_17745:
[----:B------:R-:W-:Y:S05]  /*4f40*/  BSYNC.RECONVERGENT B1 ;  /* 0x0000000000017941 */ /* 0x000fea0003800200 */
.L_x_17744:
[----:B------:R-:W-:Y:S02]  /*4f50*/  SHF.L.U32 R0, R0, 0x15, RZ ;  /* 0x0000001500007819 */ /* 0x000fe400000006ff */
[----:B------:R-:W-:-:S04]  /*4f60*/  LEA R2, R2, 0x37800000, 0x17 ;  /* 0x3780000002027811 */ /* 0x000fc800078eb8ff */
[----:B------:R-:W-:-:S07]  /*4f70*/  LOP3.LUT R0, R2, R0, R7, 0xfe, !PT ;  /* 0x0000000002007212 */ /* 0x000fce00078efe07 */
.L_x_17743:
[----:B------:R-:W-:Y:S05]  /*4f80*/  BSYNC.RECONVERGENT B0 ;  /* 0x0000000000007941 */ /* 0x000fea0003800200 */
.L_x_17742:
[----:B------:R-:W0:Y:S01]  /*4f90*/  F2I.FTZ.TRUNC.NTZ R0, R0 ;  /* 0x0000000000007305 */ /* 0x000e22000021f100 */
[----:B------:R-:W-:Y:S05]  /*4fa0*/  BRA `(.L_x_17723) ;  /* 0x0000000000987947 */ /* 0x000fea0003800000 */
.L_x_17735:
        /* <DEDUP_REMOVED lines=14> */
.L_x_17749:
[----:B------:R-:W-:Y:S05]  /*5090*/  BSYNC.RECONVERGENT B0 ;  /* 0x0000000000007941 */ /* 0x000fea0003800200 */
.L_x_17748:
[----:B------:R-:W1:Y:S01]  /*50a0*/  F2I.FTZ.TRUNC.NTZ R0, R0 ;  /* 0x0000000000007305 */ /* 0x000e62000021f100 */
[----:B------:R-:W-:Y:S05]  /*50b0*/  BRA `(.L_x_17723) ;  /* 0x0000000000547947 */ /* 0x000fea0003800000 */
.L_x_17722:
        /* <DEDUP_REMOVED lines=16> */
.L_x_17750:
[----:B------:R-:W-:Y:S01]  /*51c0*/  IMAD.MOV.U32 R0, RZ, RZ, RZ ;  /* 0x000000ffff007224 */ /* 0x000fe200078e00ff */
[----:B------:R-:W-:Y:S06]  /*51d0*/  BRA `(.L_x_17723) ;  /* 0x00000000000c7947 */ /* 0x000fec0003800000 */
.L_x_17747:
[----:B------:R0:W5:Y:S01]  /*51e0*/  LDG.E R0, desc[UR36][R2.64] ;  /* 0x0000002402007981 */ /* 0x000162000c1e1900 */
[----:B------:R-:W-:Y:S05]  /*51f0*/  BRA `(.L_x_17723) ;  /* 0x0000000000047947 */ /* 0x000fea0003800000 */
.L_x_17746:
[----:B------:R2:W5:Y:S02]  /*5200*/  LDG.E R0, desc[UR36][R2.64] ;  /* 0x0000002402007981 */ /* 0x000564000c1e1900 */
.L_x_17723:
[----:B01--45:R-:W-:Y:S01]  /*5210*/  IMAD R10, R0, R0, RZ ;  /* 0x00000000000a7224 */ /* 0x033fe200078e02ff */
[----:B------:R-:W0:Y:S01]  /*5220*/  LDCU.64 UR4, c[0x0][0x580] ;  /* 0x0000b000ff0477ac */ /* 0x000e220008000a00 */
[----:B------:R-:W-:Y:S04]  /*5230*/  BSSY.RECONVERGENT B0, `(.L_x_17751) ;  /* 0x0000011000007945 */ /* 0x000fe80003800200 */
[----:B------:R-:W1:Y:S08]  /*5240*/  I2F.F64.U32 R10, R10 ;  /* 0x0000000a000a7312 */ /* 0x000e700000201800 */
[----:B-1----:R-:W2:Y:S01]  /*5250*/  MUFU.RCP64H R5, R11 ;  /* 0x0000000b00057308 */ /* 0x002ea20000001800 */
[----:B------:R-:W-:-:S05]  /*5260*/  VIADD R4, R11, 0x300402 ;  /* 0x003004020b047836 */ /* 0x000fca0000000000 */
[----:B------:R-:W-:Y:S01]  /*5270*/  FSETP.GEU.AND P0, PT, |R4|, 5.8789094863358348022e-39, PT ;  /* 0x004004020400780b */ /* 0x000fe20003f0e200 */
[----:B--23--:R-:W-:-:S08]  /*5280*/  DFMA R2, -R10, R4, 1 ;  /* 0x3ff000000a02742b */ /* 0x00cfd00000000104 */
        /* <DEDUP_REMOVED lines=11> */
.L_x_17752:
[----:B------:R-:W-:Y:S05]  /*5340*/  BSYNC.RECONVERGENT B0 ;  /* 0x0000000000007941 */ /* 0x000fea0003800200 */
.L_x_17751:
        /* <DEDUP_REMOVED lines=14> */
.L_x_17756:
[----:B-1----:R0:W-:Y:S01]  /*5430*/  STG.E.U8 desc[UR36][R2.64], R4 ;  /* 0x0000000402007986 */ /* 0x0021e2000c101124 */
[----:B------:R-:W-:Y:S05]  /*5440*/  BRA `(.L_x_17758) ;  /* 0x0000000c00387947 */ /* 0x000fea0003800000 */
.L_x_17755:
        /* <DEDUP_REMOVED lines=9> */
.L_x_17760:
[----:B-1----:R0:W-:Y:S01]  /*54e0*/  STG.E desc[UR36][R2.64], R4 ;  /* 0x0000000402007986 */ /* 0x0021e2000c101924 */
[----:B------:R-:W-:Y:S05]  /*54f0*/  BRA `(.L_x_17758) ;  /* 0x0000000c000c7947 */ /* 0x000fea0003800000 */
.L_x_17759:
[----:B-1----:R0:W-:Y:S01]  /*5500*/  STG.E.U16 desc[UR36][R2.64], R4 ;  /* 0x0000000402007986 */ /* 0x0021e2000c101524 */
[----:B------:R-:W-:Y:S05]  /*5510*/  BRA `(.L_x_17758) ;  /* 0x0000000c00047947 */ /* 0x000fea0003800000 */
.L_x_17754:
        /* <DEDUP_REMOVED lines=9> */
.L_x_17762:
[----:B-1----:R-:W-:-:S04]  /*55b0*/  I2FP.F32.S32 R0, R4 ;  /* 0x0000000400007245 */ /* 0x002fc80000201400 */
[----:B------:R-:W-:-:S05]  /*55c0*/  F2FP.F16.F32.PACK_AB R0, RZ, R0 ;  /* 0x00000000ff00723e */ /* 0x000fca00000000ff */
[----:B------:R0:W-:Y:S01]  /*55d0*/  STG.E.U16 desc[UR36][R2.64], R0 ;  /* 0x0000000002007986 */ /* 0x0001e2000c101524 */
[----:B------:R-:W-:Y:S05]  /*55e0*/  BRA `(.L_x_17758) ;  /* 0x0000000800d07947 */ /* 0x000fea0003800000 */
.L_x_17761:
        /* <DEDUP_REMOVED lines=10> */
.L_x_17764:
[----:B-1----:R-:W-:-:S04]  /*5690*/  I2FP.F32.S32 R4, R4 ;  /* 0x0000000400047245 */ /* 0x002fc80000201400 */
[----:B------:R-:W-:-:S04]  /*56a0*/  F2FP.F16.F32.PACK_AB R5, RZ, R4 ;  /* 0x00000004ff05723e */ /* 0x000fc800000000ff */
[----:B------:R-:W-:-:S05]  /*56b0*/  PRMT R5, R5, 0x5410, RZ ;  /* 0x0000541005057816 */ /* 0x000fca00000000ff */
[----:B------:R0:W-:Y:S01]  /*56c0*/  STG.E desc[UR36][R2.64], R5 ;  /* 0x0000000502007986 */ /* 0x0001e2000c101924 */
[----:B------:R-:W-:Y:S05]  /*56d0*/  BRA `(.L_x_17758) ;  /* 0x0000000800947947 */ /* 0x000fea0003800000 */
.L_x_17763:
[----:B-1----:R-:W0:Y:S02]  /*56e0*/  I2F.F64 R4, R4 ;  /* 0x0000000400047312 */ /* 0x002e240000201c00 */
[----:B0-----:R0:W-:Y:S01]  /*56f0*/  STG.E.64 desc[UR36][R2.64], R4 ;  /* 0x0000000402007986 */ /* 0x0011e2000c101b24 */
[----:B------:R-:W-:Y:S05]  /*5700*/  BRA `(.L_x_17758) ;  /* 0x0000000800887947 */ /* 0x000fea0003800000 */
.L_x_17753:
        /* <DEDUP_REMOVED lines=12> */
.L_x_17768:
[----:B-1----:R-:W-:Y:S01]  /*57d0*/  I2FP.F32.S32 R5, R4 ;  /* 0x0000000400057245 */ /* 0x002fe20000201400 */
[----:B------:R-:W-:Y:S01]  /*57e0*/  BSSY.RECONVERGENT B0, `(.L_x_17769) ;  /* 0x0000013000007945 */ /* 0x000fe20003800200 */
[----:B------:R-:W-:Y:S02]  /*57f0*/  MOV R0, 0x80 ;  /* 0x0000008000007802 */ /* 0x000fe40000000f00 */
        /* <DEDUP_REMOVED lines=15> */
.L_x_17771:
[----:B------:R-:W-:-:S04]  /*58f0*/  SHF.R.U32.HI R5, RZ, 0x18, R5 ;  /* 0x00000018ff057819 */ /* 0x000fc80000011605 */
[----:B------:R-:W-:-:S07]  /*5900*/  LOP3.LUT R0, R0, 0x80, R5, 0xf8, !PT ;  /* 0x0000008000007812 */ /* 0x000fce00078ef805 */
.L_x_17770:
[----:B------:R-:W-:Y:S05]  /*5910*/  BSYNC.RECONVERGENT B0 ;  /* 0x0000000000007941 */ /* 0x000fea0003800200 */
.L_x_17769:
[----:B------:R0:W-:Y:S01]  /*5920*/  STG.E.U8 desc[UR36][R2.64], R0 ;  /* 0x0000000002007986 */ /* 0x0001e2000c101124 */
[----:B------:R-:W-:Y:S05]  /*5930*/  BRA `(.L_x_17758) ;  /* 0x0000000400fc7947 */ /* 0x000fea0003800000 */
.L_x_17767:
[----:B-1----:R-:W-:Y:S01]  /*5940*/  I2FP.F32.S32 R5, R4 ;  /* 0x0000000400057245 */ /* 0x002fe20000201400 */
        /* <DEDUP_REMOVED lines=17> */
.L_x_17774:
[----:B------:R-:W-:-:S04]  /*5a60*/  SHF.R.U32.HI R5, RZ, 0x18, R5 ;  /* 0x00000018ff057819 */ /* 0x000fc80000011605 */
[----:B------:R-:W-:-:S07]  /*5a70*/  LOP3.LUT R0, R0, 0x80, R5, 0xf8, !PT ;  /* 0x0000008000007812 */ /* 0x000fce00078ef805 */
.L_x_17773:
[----:B------:R-:W-:Y:S05]  /*5a80*/  BSYNC.RECONVERGENT B0 ;  /* 0x0000000000007941 */ /* 0x000fea0003800200 */
.L_x_17772:
[----:B------:R0:W-:Y:S01]  /*5a90*/  STG.E.U8 desc[UR36][R2.64], R0 ;  /* 0x0000000002007986 */ /* 0x0001e2000c101124 */
[----:B------:R-:W-:Y:S05]  /*5aa0*/  BRA `(.L_x_17758) ;  /* 0x0000000400a07947 */ /* 0x000fea0003800000 */
.L_x_17766:
[----:B------:R-:W-:-:S09]  /*5ab0*/  UISETP.NE.AND UP0, UPT, UR4, 0x1c, UPT ;  /* 0x0000001c0400788c */ /* 0x000fd2000bf05270 */
[----:B------:R-:W-:Y:S05]  /*5ac0*/  BRA.U !UP0, `(.L_x_17775) ;  /* 0x00000001085c7547 */ /* 0x000fea000b800000 */
[----:B------:R-:W-:-:S09]  /*5ad0*/  UISETP.NE.AND UP0, UPT, UR4, 0x1d, UPT ;  /* 0x0000001d0400788c */ /* 0x000fd2000bf05270 */
[----:B------:R-:W-:Y:S05]  /*5ae0*/  BRA.U !UP0, `(.L_x_17776) ;  /* 0x0000000108487547 */ /* 0x000fea000b800000 */
[----:B------:R-:W-:-:S09]  /*5af0*/  UISETP.NE.AND UP0, UPT, UR4, 0x2c, UPT ;  /* 0x0000002c0400788c */ /* 0x000fd2000bf05270 */
[----:B------:R-:W-:Y:S05]  /*5b00*/  BRA.U UP0, `(.L_x_17757) ;  /* 0x0000000100a47547 */ /* 0x000fea000b800000 */
[----:B-1----:R-:W-:-:S04]  /*5b10*/  I2FP.F32.S32 R5, R4 ;  /* 0x0000000400057245 */ /* 0x002fc80000201400 */
        /* <DEDUP_REMOVED lines=15> */
.L_x_17776:
[----:B-1----:R-:W-:-:S05]  /*5c10*/  SHF.R.S32.HI R5, RZ, 0x1f, R4 ;  /* 0x0000001fff057819 */ /* 0x002fca0000011404 */
[----:B------:R0:W-:Y:S01]  /*5c20*/  STG.E.64 desc[UR36][R2.64], R4 ;  /* 0x0000000402007986 */ /* 0x0001e2000c101b24 */
[----:B------:R-:W-:Y:S05]  /*5c30*/  BRA `(.L_x_17758) ;  /* 0x00000004003c7947 */ /* 0x000fea0003800000 */
.L_x_17775:
[----:B-1----:R0:W-:Y:S01]  /*5c40*/  STG.E desc[UR36][R2.64], R4 ;  /* 0x0000000402007986 */ /* 0x0021e2000c101924 */
[----:B------:R-:W-:Y:S05]  /*5c50*/  BRA `(.L_x_17758) ;  /* 0x0000000400347947 */ /* 0x000fea0003800000 */
.L_x_17765:
        /* <DEDUP_REMOVED lines=10> */
.L_x_17778:
[----:B-1----:R-:W0:Y:S01]  /*5d00*/  I2F.F64 R4, R4 ;  /* 0x0000000400047312 */ /* 0x002e220000201c00 */
[----:B------:R-:W-:-:S05]  /*5d10*/  CS2R R6, SRZ ;  /* 0x0000000000067805 */ /* 0x000fca000001ff00 */
[----:B0-----:R4:W-:Y:S01]  /*5d20*/  STG.E.128 desc[UR36][R2.64], R4 ;  /* 0x0000000402007986 */ /* 0x0019e2000c101d24 */
[----:B------:R-:W-:Y:S05]  /*5d30*/  BRA `(.L_x_17758) ;  /* 0x0000000000fc7947 */ /* 0x000fea0003800000 */
.L_x_17777:
[----:B------:R-:W-:-:S09]  /*5d40*/  UISETP.NE.AND UP0, UPT, UR4, 0xf, UPT ;  /* 0x0000000f0400788c */ /* 0x000fd2000bf05270 */
[----:B------:R-:W-:Y:S05]  /*5d50*/  BRA.U !UP0, `(.L_x_17779) ;  /* 0x0000000108e87547 */ /* 0x000fea000b800000 */
[----:B------:R-:W-:-:S09]  /*5d60*/  UISETP.NE.AND UP0, UPT, UR4, 0x17, UPT ;  /* 0x000000170400788c */ /* 0x000fd2000bf05270 */
[----:B------:R-:W-:Y:S05]  /*5d70*/  BRA.U !UP0, `(.L_x_17780) ;  /* 0x0000000108907547 */ /* 0x000fea000b800000 */
[----:B------:R-:W-:-:S09]  /*5d80*/  UISETP.NE.AND UP0, UPT, UR4, 0x18, UPT ;  /* 0x000000180400788c */ /* 0x000fd2000bf05270 */
[----:B------:R-:W-:Y:S05]  /*5d90*/  BRA.U !UP0, `(.L_x_17781) ;  /* 0x0000000108447547 */ /* 0x000fea000b800000 */
.L_x_17757:
[----:B------:R-:W-:Y:S01]  /*5da0*/  MOV R0, 0x0 ;  /* 0x0000000000007802 */ /* 0x000fe20000000f00 */
[----:B------:R-:W1:Y:S01]  /*5db0*/  LDCU.64 UR4, c[0x4][0x198] ;  /* 0x01003300ff0477ac */ /* 0x000e620008000a00 */
[----:B------:R-:W-:Y:S02]  /*5dc0*/  HFMA2 R12, -RZ, RZ, 0, 5.9604644775390625e-08 ;  /* 0x00000001ff0c7431 */ /* 0x000fe400000001ff */
[----:B------:R-:W-:Y:S01]  /*5dd0*/  IMAD.MOV.U32 R8, RZ, RZ, 0x65 ;  /* 0x00000065ff087424 */ /* 0x000fe200078e00ff */
[----:B------:R0:W2:Y:S01]  /*5de0*/  LDC.64 R2, c[0x4][R0] ;  /* 0x0100000000027b82 */ /* 0x0000a20000000a00 */
[----:B------:R-:W3:Y:S01]  /*5df0*/  LDCU.64 UR6, c[0x4][0x1a0] ;  /* 0x01003400ff0677ac */ /* 0x000ee20008000a00 */
[----:B------:R-:W-:Y:S01]  /*5e00*/  IMAD.MOV.U32 R13, RZ, RZ, RZ ;  /* 0x000000ffff0d7224 */ /* 0x000fe200078e00ff */
[----:B------:R-:W4:Y:S01]  /*5e10*/  LDCU.64 UR8, c[0x4][0x30] ;  /* 0x01000600ff0877ac */ /* 0x000f220008000a00 */
[----:B-1----:R-:W-:Y:S01]  /*5e20*/  IMAD.U32 R4, RZ, RZ, UR4 ;  /* 0x00000004ff047e24 */ /* 0x002fe2000f8e00ff */
[----:B------:R-:W-:Y:S01]  /*5e30*/  MOV R5, UR5 ;  /* 0x0000000500057c02 */ /* 0x000fe20008000f00 */
[----:B---3--:R-:W-:-:S02]  /*5e40*/  IMAD.U32 R6, RZ, RZ, UR6 ;  /* 0x00000006ff067e24 */ /* 0x008fc4000f8e00ff */
[----:B------:R-:W-:Y:S01]  /*5e50*/  IMAD.U32 R7, RZ, RZ, UR7 ;  /* 0x00000007ff077e24 */ /* 0x000fe2000f8e00ff */
[----:B----4-:R-:W-:Y:S01]  /*5e60*/  MOV R10, UR8 ;  /* 0x00000008000a7c02 */ /* 0x010fe20008000f00 */
[----:B0-----:R-:W-:-:S07]  /*5e70*/  IMAD.U32 R11, RZ, RZ, UR9 ;  /* 0x00000009ff0b7e24 */ /* 0x001fce000f8e00ff */
[----:B------:R-:W-:-:S07]  /*5e80*/  LEPC R20, `(.L_x_17782) ;  /* 0x000000001014794e */ /* 0x000fce0000000000 */
[----:B--2---:R-:W-:Y:S05]  /*5e90*/  CALL.ABS.NOINC R2 ;  /* 0x0000000002007343 */ /* 0x004fea0003c00000 */
.L_x_17782:
[----:B------:R-:W-:Y:S05]  /*5ea0*/  BRA `(.L_x_17758) ;  /* 0x0000000000a07947 */ /* 0x000fea0003800000 */
.L_x_17781:
[----:B-1----:R-:W-:Y:S01]  /*5eb0*/  I2FP.F32.S32 R7, R4 ;  /* 0x0000000400077245 */ /* 0x002fe20000201400 */
        /* <DEDUP_REMOVED lines=12> */
.L_x_17784:
[----:B------:R-:W-:Y:S05]  /*5f80*/  BSYNC.RECONVERGENT B0 ;  /* 0x0000000000007941 */ /* 0x000fea0003800200 */
.L_x_17783:
[----:B------:R-:W-:-:S05]  /*5f90*/  LOP3.LUT R5, R0, 0x80, R5, 0xf8, !PT ;  /* 0x0000008000057812 */ /* 0x000fca00078ef805 */
[----:B------:R2:W-:Y:S01]  /*5fa0*/  STG.E.U8 desc[UR36][R2.64], R5 ;  /* 0x0000000502007986 */ /* 0x0005e2000c101124 */
[----:B------:R-:W-:Y:S05]  /*5fb0*/  BRA `(.L_x_17758) ;  /* 0x00000000005c7947 */ /* 0x000fea0003800000 */
.L_x_17780:
[----:B-1----:R-:W-:Y:S01]  /*5fc0*/  I2FP.F32.S32 R5, R4 ;  /* 0x0000000400057245 */ /* 0x002fe20000201400 */
        /* <DEDUP_REMOVED lines=11> */
.L_x_17786:
[----:B------:R-:W-:Y:S02]  /*6080*/  ISETP.GT.U32.AND P0, PT, R4, 0x7f800000, PT ;  /* 0x7f8000000400780c */ /* 0x000fe40003f04070 */
[----:B------:R-:W-:-:S04]  /*6090*/  MOV R0, 0x7f ;  /* 0x0000007f00007802 */ /* 0x000fc80000000f00 */
[----:B------:R-:W-:-:S07]  /*60a0*/  SEL R0, R0, 0x7c, P0 ;  /* 0x0000007c00007807 */ /* 0x000fce0000000000 */
.L_x_17787:
[----:B------:R-:W-:Y:S05]  /*60b0*/  BSYNC.RECONVERGENT B0 ;  /* 0x0000000000007941 */ /* 0x000fea0003800200 */
.L_x_17785:
[----:B------:R-:W-:-:S04]  /*60c0*/  SHF.R.U32.HI R5, RZ, 0x18, R5 ;  /* 0x00000018ff057819 */ /* 0x000fc80000011605 */
[----:B------:R-:W-:-:S05]  /*60d0*/  LOP3.LUT R5, R0, 0x80, R5, 0xf8, !PT ;  /* 0x0000008000057812 */ /* 0x000fca00078ef805 */
[----:B------:R1:W-:Y:S01]  /*60e0*/  STG.E.U8 desc[UR36][R2.64], R5 ;  /* 0x0000000502007986 */ /* 0x0003e2000c101124 */
[----:B------:R-:W-:Y:S05]  /*60f0*/  BRA `(.L_x_17758) ;  /* 0x00000000000c7947 */ /* 0x000fea0003800000 */
.L_x_17779:
[----:B-1----:R-:W-:-:S04]  /*6100*/  I2FP.F32.S32 R0, R4 ;  /* 0x0000000400007245 */ /* 0x002fc80000201400 */
[----:B------:R-:W-:-:S05]  /*6110*/  F2FP.BF16.F32.PACK_AB R0, RZ, R0 ;  /* 0x00000000ff00723e */ /* 0x000fca00000010ff */
[----:B------:R0:W-:Y:S02]  /*6120*/  STG.E.U16 desc[UR36][R2.64], R0 ;  /* 0x0000000002007986 */ /* 0x0001e4000c101524 */
.L_x_17758:
[----:B------:R-:W-:-:S07]  /*6130*/  VIADD R17, R17, 0x80 ;  /* 0x0000008011117836 */ /* 0x000fce0000000000 */
.L_x_17716:
[----:B------:R-:W-:Y:S05]  /*6140*/  BSYNC.RECONVERGENT B6 ;  /* 0x0000000000067941 */ /* 0x000fea0003800200 */
.L_x_17715:
        /* <DEDUP_REMOVED lines=307> */
.L_x_17790:
        /* <DEDUP_REMOVED lines=16> */
.L_x_17794:
[----:B------:R0:W5:Y:S01]  /*7580*/  LDG.E.U8 R0, desc[UR36][R2.64] ;  /* 0x0000002402007981 */ /* 0x000162000c1e1100 */
[----:B------:R-:W-:Y:S05]  /*7590*/  BRA `(.L_x_17796) ;  /* 0x0000000c002c7947 */ /* 0x000fea0003800000 */
.L_x_17793:
        /* <DEDUP_REMOVED lines=8> */
.L_x_17798:
[----:B------:R0:W5:Y:S01]  /*7620*/  LDG.E R0, desc[UR36][R2.64] ;  /* 0x0000002402007981 */ /* 0x000162000c1e1900 */
[----:B------:R-:W-:Y:S05]  /*7630*/  BRA `(.L_x_17796) ;  /* 0x0000000c00047947 */ /* 0x000fea0003800000 */
.L_x_17797:
[----:B------:R0:W5:Y:S01]  /*7640*/  LDG.E.S16 R0, desc[UR36][R2.64] ;  /* 0x0000002402007981 */ /* 0x000162000c1e1700 */
[----:B------:R-:W-:Y:S05]  /*7650*/  BRA `(.L_x_17796) ;  /* 0x0000000800fc7947 */ /* 0x000fea0003800000 */
.L_x_17792:
        /* <DEDUP_REMOVED lines=9> */
.L_x_17800:
[----:B------:R-:W2:Y:S02]  /*76f0*/  LDG.E.U16 R2, desc[UR36][R2.64] ;  /* 0x0000002402027981 */ /* 0x000ea4000c1e1500 */
[----:B--2---:R-:W-:-:S06]  /*7700*/  HADD2.F32 R0, -RZ, R2.H0_H0 ;  /* 0x20000002ff007230 */ /* 0x004fcc0000004100 */
[----:B------:R-:W0:Y:S01]  /*7710*/  F2I.FTZ.TRUNC.NTZ R0, R0 ;  /* 0x0000000000007305 */ /* 0x000e22000021f100 */
[----:B------:R-:W-:Y:S05]  /*7720*/  BRA `(.L_x_17796) ;  /* 0x0000000800c87947 */ /* 0x000fea0003800000 */
.L_x_17799:
        /* <DEDUP_REMOVED lines=9> */
.L_x_17802:
[----:B------:R-:W2:Y:S02]  /*77c0*/  LDG.E.U16 R2, desc[UR36][R2.64] ;  /* 0x0000002402027981 */ /* 0x000ea4000c1e1500 */
[----:B--2---:R-:W-:-:S06]  /*77d0*/  HADD2.F32 R0, -RZ, R2.H0_H0 ;  /* 0x20000002ff007230 */ /* 0x004fcc0000004100 */
[----:B------:R-:W0:Y:S01]  /*77e0*/  F2I.FTZ.TRUNC.NTZ R0, R0 ;  /* 0x0000000000007305 */ /* 0x000e22000021f100 */
[----:B------:R-:W-:Y:S05]  /*77f0*/  BRA `(.L_x_17796) ;  /* 0x0000000800947947 */ /* 0x000fea0003800000 */
.L_x_17801:
[----:B------:R-:W2:Y:S02]  /*7800*/  LDG.E.64 R2, desc[UR36][R2.64] ;  /* 0x0000002402027981 */ /* 0x000ea4000c1e1b00 */
[----:B--2---:R0:W1:Y:S01]  /*7810*/  F2I.F64.TRUNC R0, R2 ;  /* 0x0000000200007311 */ /* 0x004062000030d100 */
[----:B------:R-:W-:Y:S05]  /*7820*/  BRA `(.L_x_17796) ;  /* 0x0000000800887947 */ /* 0x000fea0003800000 */
.L_x_17791:
        /* <DEDUP_REMOVED lines=12> */
.L_x_17805:
[----:B------:R-:W2:Y:S02]  /*78f0*/  LDG.E.64 R2, desc[UR36][R2.64] ;  /* 0x0000002402027981 */ /* 0x000ea4000c1e1b00 */
[----:B--2---:R0:W1:Y:S01]  /*7900*/  F2I.F64.TRUNC R0, R2 ;  /* 0x0000000200007311 */ /* 0x004062000030d100 */
[----:B------:R-:W-:Y:S05]  /*7910*/  BRA `(.L_x_17796) ;  /* 0x00000008004c7947 */ /* 0x000fea0003800000 */
.L_x_17804:
        /* <DEDUP_REMOVED lines=24> */
[----:B------:R-:W3:Y:S01]  /*7aa0*/  F2I.FTZ.TRUNC.NTZ R0, R0 ;  /* 0x0000000000007305 */ /* 0x000ee2000021f100 */
[----:B------:R-:W-:Y:S05]  /*7ab0*/  BRA `(.L_x_17796) ;  /* 0x0000000400e47947 */ /* 0x000fea0003800000 */
.L_x_17807:
        /* <DEDUP_REMOVED lines=11> */
[----:B------:R-:W2:Y:S01]  /*7b70*/  F2I.FTZ.TRUNC.NTZ R0, R0 ;  /* 0x0000000000007305 */ /* 0x000ea2000021f100 */
[----:B------:R-:W-:Y:S05]  /*7b80*/  BRA `(.L_x_17796) ;  /* 0x0000000400b07947 */ /* 0x000fea0003800000 */
.L_x_17806:
[----:B------:R-:W2:Y:S02]  /*7b90*/  LDG.E.U16 R0, desc[UR36][R2.64] ;  /* 0x0000002402007981 */ /* 0x000ea4000c1e1500 */
[----:B--2---:R-:W-:-:S06]  /*7ba0*/  IMAD.U32 R0, R0, 0x10000, RZ ;  /* 0x0001000000007824 */ /* 0x004fcc00078e00ff */
[----:B------:R-:W4:Y:S01]  /*7bb0*/  F2I.FTZ.TRUNC.NTZ R0, R0 ;  /* 0x0000000000007305 */ /* 0x000f22000021f100 */
[----:B------:R-:W-:Y:S05]  /*7bc0*/  BRA `(.L_x_17796) ;  /* 0x0000000400a07947 */ /* 0x000fea0003800000 */
.L_x_17803:
        /* <DEDUP_REMOVED lines=10> */
.L_x_17810:
        /* <DEDUP_REMOVED lines=21> */
.L_x_17814:
[----:B------:R-:W-:Y:S05]  /*7dc0*/  BSYNC.RECONVERGENT B1 ;  /* 0x0000000000017941 */ /* 0x000fea0003800200 */
.L_x_17813:
[----:B------:R-:W-:Y:S02]  /*7dd0*/  SHF.L.U32 R0, R0, 0x14, RZ ;  /* 0x0000001400007819 */ /* 0x000fe400000006ff */
[----:B------:R-:W-:-:S04]  /*7de0*/  LEA R2, R2, 0x3b800000, 0x17 ;  /* 0x3b80000002027811 */ /* 0x000fc800078eb8ff */
[----:B------:R-:W-:-:S07]  /*7df0*/  LOP3.LUT R0, R2, R0, R7, 0xfe, !PT ;  /* 0x0000000002007212 */ /* 0x000fce00078efe07 */
.L_x_17812:
[----:B------:R-:W-:Y:S05]  /*7e00*/  BSYNC.RECONVERGENT B0 ;  /* 0x0000000000007941 */ /* 0x000fea0003800200 */
.L_x_17811:
[----:B------:R-:W0:Y:S01]  /*7e10*/  F2I.FTZ.TRUNC.NTZ R0, R0 ;  /* 0x0000000000007305 */ /* 0x000e22000021f100 */
[----:B------:R-:W-:Y:S05]  /*7e20*/  BRA `(.L_x_17796) ;  /* 0x0000000400087947 */ /* 0x000fea0003800000 */
.L_x_17809:
        /* <DEDUP_REMOVED lines=21> */
.L_x_17818:
[----:B------:R-:W-:Y:S05]  /*7f80*/  BSYNC.RECONVERGENT B1 ;  /* 0x0000000000017941 */ /* 0x000fea0003800200 */
.L_x_17817:
[----:B------:R-:W-:Y:S01]  /*7f90*/  IMAD.SHL.U32 R0, R0, 0x200000, RZ ;  /* 0x0020000000007824 */ /* 0x000fe200078e00ff */
[----:B------:R-:W-:-:S04]  /*7fa0*/  LEA R2, R2, 0x37800000, 0x17 ;  /* 0x3780000002027811 */ /* 0x000fc800078eb8ff */
[----:B------:R-:W-:-:S07]  /*7fb0*/  LOP3.LUT R0, R2, R0, R7, 0xfe, !PT ;  /* 0x0000000002007212 */ /* 0x000fce00078efe07 */
.L_x_17816:
[----:B------:R-:W-:Y:S05]  /*7fc0*/  BSYNC.RECONVERGENT B0 ;  /* 0x0000000000007941 */ /* 0x000fea0003800200 */
.L_x_17815:
[----:B------:R-:W0:Y:S01]  /*7fd0*/  F2I.FTZ.TRUNC.NTZ R0, R0 ;  /* 0x0000000000007305 */ /* 0x000e22000021f100 */
[----:B------:R-:W-:Y:S05]  /*7fe0*/  BRA `(.L_x_17796) ;  /* 0x0000000000987947 */ /* 0x000fea0003800000 */
.L_x_17808:
        /* <DEDUP_REMOVED lines=14> */
.L_x_17822:
[----:B------:R-:W-:Y:S05]  /*80d0*/  BSYNC.RECONVERGENT B0 ;  /* 0x0000000000007941 */ /* 0x000fea0003800200 */
.L_x_17821:
[----:B------:R-:W0:Y:S01]  /*80e0*/  F2I.FTZ.TRUNC.NTZ R0, R0 ;  /* 0x0000000000007305 */ /* 0x000e22000021f100 */
[----:B------:R-:W-:Y:S05]  /*80f0*/  BRA `(.L_x_17796) ;  /* 0x0000000000547947 */ /* 0x000fea0003800000 */
.L_x_17795:
        /* <DEDUP_REMOVED lines=16> */
.L_x_17823:
[----:B------:R-:W-:Y:S01]  /*8200*/  MOV R0, RZ ;  /* 0x000000ff00007202 */ /* 0x000fe20000000f00 */
[----:B------:R-:W-:Y:S06]  /*8210*/  BRA `(.L_x_17796) ;  /* 0x00000000000c7947 */ /* 0x000fec0003800000 */
.L_x_17820:
[----:B------:R0:W5:Y:S01]  /*8220*/  LDG.E R0, desc[UR36][R2.64] ;  /* 0x0000002402007981 */ /* 0x000162000c1e1900 */
[----:B------:R-:W-:Y:S05]  /*8230*/  BRA `(.L_x_17796) ;  /* 0x0000000000047947 */ /* 0x000fea0003800000 */
.L_x_17819:
[----:B------:R0:W5:Y:S02]  /*8240*/  LDG.E R0, desc[UR36][R2.64] ;  /* 0x0000002402007981 */ /* 0x000164000c1e1900 */
.L_x_17796:
[----:B012345:R-:W-:Y:S01]  /*8250*/  IMAD R10, R0, R0, RZ ;  /* 0x00000000000a7224 */ /* 0x03ffe200078e02ff */
[----:B------:R-:W0:Y:S01]  /*8260*/  LDCU.64 UR4, c[0x0][0x580] ;  /* 0x0000b000ff0477ac */ /* 0x000e220008000a00 */
[----:B------:R-:W-:Y:S04]  /*8270*/  BSSY.RECONVERGENT B0, `(.L_x_17824) ;  /* 0x0000011000007945 */ /* 0x000fe80003800200 */
[----:B------:R-:W1:Y:S08]  /*8280*/  I2F.F64.U32 R10, R10 ;  /* 0x0000000a000a7312 */ /* 0x000e700000201800 */
        /* <DEDUP_REMOVED lines=14> */
[----:B------:R-:W-:Y:S05]  /*8370*/  CALL.REL.NOINC `($__internal_42_$__cuda_sm20_dblrcp_rn_slowpath_v3) ;  /* 0x0000003c00987944 */ /* 0x000fea0003c00000 */
.L_x_17825:
[----:B------:R-:W-:Y:S05]  /*8380*/  BSYNC.RECONVERGENT B0 ;  /* 0x0000000000007941 */ /* 0x000fea0003800200 */
.L_x_17824:
        /* <DEDUP_REMOVED lines=14> */
.L_x_17829:
[----:B-1----:R0:W-:Y:S01]  /*8470*/  STG.E.U8 desc[UR36][R2.64], R4 ;  /* 0x0000000402007986 */ /* 0x0021e2000c101124 */
[----:B------:R-:W-:Y:S05]  /*8480*/  BRA `(.L_x_17831) ;  /* 0x0000000c00387947 */ /* 0x000fea0003800000 */
.L_x_17828:
        /* <DEDUP_REMOVED lines=9> */
.L_x_17833:
[----:B-1----:R0:W-:Y:S01]  /*8520*/  STG.E desc[UR36][R2.64], R4 ;  /* 0x0000000402007986 */ /* 0x0021e2000c101924 */
[----:B------:R-:W-:Y:S05]  /*8530*/  BRA `(.L_x_17831) ;  /* 0x0000000c000c7947 */ /* 0x000fea0003800000 */
.L_x_17832:
[----:B-1----:R0:W-:Y:S01]  /*8540*/  STG.E.U16 desc[UR36][R2.64], R4 ;  /* 0x0000000402007986 */ /* 0x0021e2000c101524 */
[----:B------:R-:W-:Y:S05]  /*8550*/  BRA `(.L_x_17831) ;  /* 0x0000000c00047947 */ /* 0x000fea0003800000 */
.L_x_17827:
        /* <DEDUP_REMOVED lines=9> */
.L_x_17835:
[----:B-1----:R-:W-:-:S04]  /*85f0*/  I2FP.F32.S32 R0, R4 ;  /* 0x0000000400007245 */ /* 0x002fc80000201400 */
[----:B------:R-:W-:-:S05]  /*8600*/  F2FP.F16.F32.PACK_AB R0, RZ, R0 ;  /* 0x00000000ff00723e */ /* 0x000fca00000000ff */
[----:B------:R0:W-:Y:S01]  /*8610*/  STG.E.U16 desc[UR36][R2.64], R0 ;  /* 0x0000000002007986 */ /* 0x0001e2000c101524 */
[----:B------:R-:W-:Y:S05]  /*8620*/  BRA `(.L_x_17831) ;  /* 0x0000000800d07947 */ /* 0x000fea0003800000 */
.L_x_17834:
        /* <DEDUP_REMOVED lines=10> */
.L_x_17837:
[----:B-1----:R-:W-:-:S04]  /*86d0*/  I2FP.F32.S32 R4, R4 ;  /* 0x0000000400047245 */ /* 0x002fc80000201400 */
[----:B------:R-:W-:-:S04]  /*86e0*/  F2FP.F16.F32.PACK_AB R5, RZ, R4 ;  /* 0x00000004ff05723e */ /* 0x000fc800000000ff */
[----:B------:R-:W-:-:S05]  /*86f0*/  PRMT R5, R5, 0x5410, RZ ;  /* 0x0000541005057816 */ /* 0x000fca00000000ff */
[----:B------:R0:W-:Y:S01]  /*8700*/  STG.E desc[UR36][R2.64], R5 ;  /* 0x0000000502007986 */ /* 0x0001e2000c101924 */
[----:B------:R-:W-:Y:S05]  /*8710*/  BRA `(.L_x_17831) ;  /* 0x0000000800947947 */ /* 0x000fea0003800000 */
.L_x_17836:
[----:B-1----:R-:W0:Y:S02]  /*8720*/  I2F.F64 R4, R4 ;  /* 0x0000000400047312 */ /* 0x002e240000201c00 */
[----:B0-----:R0:W-:Y:S01]  /*8730*/  STG.E.64 desc[UR36][R2.64], R4 ;  /* 0x0000000402007986 */ /* 0x0011e2000c101b24 */
[----:B------:R-:W-:Y:S05]  /*8740*/  BRA `(.L_x_17831) ;  /* 0x0000000800887947 */ /* 0x000fea0003800000 */
.L_x_17826:
        /* <DEDUP_REMOVED lines=12> */
.L_x_17841:
        /* <DEDUP_REMOVED lines=18> */
.L_x_17844:
[----:B------:R-:W-:-:S04]  /*8930*/  SHF.R.U32.HI R5, RZ, 0x18, R5 ;  /* 0x00000018ff057819 */ /* 0x000fc80000011605 */
[----:B------:R-:W-:-:S07]  /*8940*/  LOP3.LUT R0, R0, 0x80, R5, 0xf8, !PT ;  /* 0x0000008000007812 */ /* 0x000fce00078ef805 */
.L_x_17843:
[----:B------:R-:W-:Y:S05]  /*8950*/  BSYNC.RECONVERGENT B0 ;  /* 0x0000000000007941 */ /* 0x000fea0003800200 */
.L_x_17842:
[----:B------:R4:W-:Y:S01]  /*8960*/  STG.E.U8 desc[UR36][R2.64], R0 ;  /* 0x0000000002007986 */ /* 0x0009e2000c101124 */
[----:B------:R-:W-:Y:S05]  /*8970*/  BRA `(.L_x_17831) ;  /* 0x0000000400fc7947 */ /* 0x000fea0003800000 */
.L_x_17840:
        /* <DEDUP_REMOVED lines=18> */
.L_x_17847:
[----:B------:R-:W-:-:S04]  /*8aa0*/  SHF.R.U32.HI R5, RZ, 0x18, R5 ;  /* 0x00000018ff057819 */ /* 0x000fc80000011605 */
[----:B------:R-:W-:-:S07]  /*8ab0*/  LOP3.LUT R0, R0, 0x80, R5, 0xf8, !PT ;  /* 0x0000008000007812 */ /* 0x000fce00078ef805 */
.L_x_17846:
[----:B------:R-:W-:Y:S05]  /*8ac0*/  BSYNC.RECONVERGENT B0 ;  /* 0x0000000000007941 */ /* 0x000fea0003800200 */
.L_x_17845:
[----:B------:R3:W-:Y:S01]  /*8ad0*/  STG.E.U8 desc[UR36][R2.64], R0 ;  /* 0x0000000002007986 */ /* 0x0007e2000c101124 */
[----:B------:R-:W-:Y:S05]  /*8ae0*/  BRA `(.L_x_17831) ;  /* 0x0000000400a07947 */ /* 0x000fea0003800000 */
.L_x_17839:
        /* <DEDUP_REMOVED lines=22> */
.L_x_17849:
[----:B-1----:R-:W-:-:S05]  /*8c50*/  SHF.R.S32.HI R5, RZ, 0x1f, R4 ;  /* 0x0000001fff057819 */ /* 0x002fca0000011404 */
[----:B------:R0:W-:Y:S01]  /*8c60*/  STG.E.64 desc[UR36][R2.64], R4 ;  /* 0x0000000402007986 */ /* 0x0001e2000c101b24 */
[----:B------:R-:W-:Y:S05]  /*8c70*/  BRA `(.L_x_17831) ;  /* 0x00000004003c7947 */ /* 0x000fea0003800000 */
.L_x_17848:
[----:B-1----:R2:W-:Y:S01]  /*8c80*/  STG.E desc[UR36][R2.64], R4 ;  /* 0x0000000402007986 */ /* 0x0025e2000c101924 */
[----:B------:R-:W-:Y:S05]  /*8c90*/  BRA `(.L_x_17831) ;  /* 0x0000000400347947 */ /* 0x000fea0003800000 */
.L_x_17838:
        /* <DEDUP_REMOVED lines=10> */
.L_x_17851:
[----:B-1----:R-:W0:Y:S01]  /*8d40*/  I2F.F64 R4, R4 ;  /* 0x0000000400047312 */ /* 0x002e220000201c00 */
[----:B------:R-:W-:-:S05]  /*8d50*/  CS2R R6, SRZ ;  /* 0x0000000000067805 */ /* 0x000fca000001ff00 */
[----:B0-----:R0:W-:Y:S01]  /*8d60*/  STG.E.128 desc[UR36][R2.64], R4 ;  /* 0x0000000402007986 */ /* 0x0011e2000c101d24 */
[----:B------:R-:W-:Y:S05]  /*8d70*/  BRA `(.L_x_17831) ;  /* 0x0000000000fc7947 */ /* 0x000fea0003800000 */
.L_x_17850:
[----:B------:R-:W-:-:S09]  /*8d80*/  UISETP.NE.AND UP0, UPT, UR4, 0xf, UPT ;  /* 0x0000000f0400788c */ /* 0x000fd2000bf05270 */
[----:B------:R-:W-:Y:S05]  /*8d90*/  BRA.U !UP0, `(.L_x_17852) ;  /* 0x0000000108e87547 */ /* 0x000fea000b800000 */
[----:B------:R-:W-:-:S09]  /*8da0*/  UISETP.NE.AND UP0, UPT, UR4, 0x17, UPT ;  /* 0x000000170400788c */ /* 0x000fd2000bf05270 */
[----:B------:R-:W-:Y:S05]  /*8db0*/  BRA.U !UP0, `(.L_x_17853) ;  /* 0x0000000108907547 */ /* 0x000fea000b800000 */
[----:B------:R-:W-:-:S09]  /*8dc0*/  UISETP.NE.AND UP0, UPT, UR4, 0x18, UPT ;  /* 0x000000180400788c */ /* 0x000fd2000bf05270 */
[----:B------:R-:W-:Y:S05]  /*8dd0*/  BRA.U !UP0, `(.L_x_17854) ;  /* 0x0000000108447547 */ /* 0x000fea000b800000 */
.L_x_17830:
[----:B------:R-:W-:Y:S01]  /*8de0*/  MOV R0, 0x0 ;  /* 0x0000000000007802 */ /* 0x000fe20000000f00 */
[----:B------:R-:W1:Y:S01]  /*8df0*/  LDCU.64 UR4, c[0x4][0x198] ;  /* 0x01003300ff0477ac */ /* 0x000e620008000a00 */
[----:B------:R-:W-:Y:S02]  /*8e00*/  HFMA2 R13, -RZ, RZ, 0, 0 ;  /* 0x00000000ff0d7431 */ /* 0x000fe400000001ff */
[----:B------:R-:W-:Y:S01]  /*8e10*/  IMAD.MOV.U32 R8, RZ, RZ, 0x65 ;  /* 0x00000065ff087424 */ /* 0x000fe200078e00ff */
[----:B------:R0:W2:Y:S01]  /*8e20*/  LDC.64 R2, c[0x4][R0] ;  /* 0x0100000000027b82 */ /* 0x0000a20000000a00 */
        /* <DEDUP_REMOVED lines=11> */
.L_x_17855:
[----:B------:R-:W-:Y:S05]  /*8ee0*/  BRA `(.L_x_17831) ;  /* 0x0000000000a07947 */ /* 0x000fea0003800000 */
.L_x_17854:
        /* <DEDUP_REMOVED lines=13> */
.L_x_17857:
[----:B------:R-:W-:Y:S05]  /*8fc0*/  BSYNC.RECONVERGENT B0 ;  /* 0x0000000000007941 */ /* 0x000fea0003800200 */
.L_x_17856:
[----:B------:R-:W-:-:S05]  /*8fd0*/  LOP3.LUT R5, R0, 0x80, R5, 0xf8, !PT ;  /* 0x0000008000057812 */ /* 0x000fca00078ef805 */
[----:B------:R0:W-:Y:S01]  /*8fe0*/  STG.E.U8 desc[UR36][R2.64], R5 ;  /* 0x0000000502007986 */ /* 0x0001e2000c101124 */
[----:B------:R-:W-:Y:S05]  /*8ff0*/  BRA `(.L_x_17831) ;  /* 0x00000000005c7947 */ /* 0x000fea0003800000 */
.L_x_17853:
        /* <DEDUP_REMOVED lines=12> */
.L_x_17859:
[----:B------:R-:W-:Y:S01]  /*90c0*/  IMAD.MOV.U32 R0, RZ, RZ, 0x7f ;  /* 0x0000007fff007424 */ /* 0x000fe200078e00ff */
[----:B------:R-:W-:-:S04]  /*90d0*/  ISETP.GT.U32.AND P0, PT, R4, 0x7f800000, PT ;  /* 0x7f8000000400780c */ /* 0x000fc80003f04070 */
[----:B------:R-:W-:-:S09]  /*90e0*/  SEL R0, R0, 0x7c, P0 ;  /* 0x0000007c00007807 */ /* 0x000fd20000000000 */
.L_x_17860:
[----:B------:R-:W-:Y:S05]  /*90f0*/  BSYNC.RECONVERGENT B0 ;  /* 0x0000000000007941 */ /* 0x000fea0003800200 */
.L_x_17858:
[----:B------:R-:W-:-:S04]  /*9100*/  SHF.R.U32.HI R5, RZ, 0x18, R5 ;  /* 0x00000018ff057819 */ /* 0x000fc80000011605 */
[----:B------:R-:W-:-:S05]  /*9110*/  LOP3.LUT R5, R0, 0x80, R5, 0xf8, !PT ;  /* 0x0000008000057812 */ /* 0x000fca00078ef805 */
[----:B------:R0:W-:Y:S01]  /*9120*/  STG.E.U8 desc[UR36][R2.64], R5 ;  /* 0x0000000502007986 */ /* 0x0001e2000c101124 */
[----:B------:R-:W-:Y:S05]  /*9130*/  BRA `(.L_x_17831) ;  /* 0x00000000000c7947 */ /* 0x000fea0003800000 */
.L_x_17852:
[----:B-1----:R-:W-:-:S04]  /*9140*/  I2FP.F32.S32 R0, R4 ;  /* 0x0000000400007245 */ /* 0x002fc80000201400 */
[----:B------:R-:W-:-:S05]  /*9150*/  F2FP.BF16.F32.PACK_AB R0, RZ, R0 ;  /* 0x00000000ff00723e */ /* 0x000fca00000010ff */
[----:B------:R0:W-:Y:S02]  /*9160*/  STG.E.U16 desc[UR36][R2.64], R0 ;  /* 0x0000000002007986 */ /* 0x0001e4000c101524 */
.L_x_17831:
[----:B------:R-:W-:-:S07]  /*9170*/  IADD3 R17, PT, PT, R17, 0x80, RZ ;  /* 0x0000008011117810 */ /* 0x000fce0007ffe0ff */
.L_x_17789:
[----:B------:R-:W-:Y:S05]  /*9180*/  BSYNC.RECONVERGENT B6 ;  /* 0x0000000000067941 */ /* 0x000fea0003800200 */
.L_x_17788:
        /* <DEDUP_REMOVED lines=306> */
.L_x_17861:
[----:B------:R-:W0:Y:S01]  /*a4b0*/  LDCU.128 UR8, c[0x0][0x580] ;  /* 0x0000b000ff0877ac */ /* 0x000e220008000c00 */
        /* <DEDUP_REMOVED lines=17> */
.L_x_17865:
[----:B------:R0:W5:Y:S01]  /*a5d0*/  LDG.E.U8 R0, desc[UR36][R2.64] ;  /* 0x0000002402007981 */ /* 0x000162000c1e1100 */
[----:B------:R-:W-:Y:S05]  /*a5e0*/  BRA `(.L_x_17867) ;  /* 0x0000000c002c7947 */ /* 0x000fea0003800000 */
.L_x_17864:
        /* <DEDUP_REMOVED lines=8> */
.L_x_17869:
[----:B------:R0:W5:Y:S01]  /*a670*/  LDG.E R0, desc[UR36][R2.64] ;  /* 0x0000002402007981 */ /* 0x000162000c1e1900 */
[----:B------:R-:W-:Y:S05]  /*a680*/  BRA `(.L_x_17867) ;  /* 0x0000000c00047947 */ /* 0x000fea0003800000 */
.L_x_17868:
[----:B------:R0:W5:Y:S01]  /*a690*/  LDG.E.S16 R0, desc[UR36][R2.64] ;  /* 0x0000002402007981 */ /* 0x000162000c1e1700 */
[----:B------:R-:W-:Y:S05]  /*a6a0*/  BRA `(.L_x_17867) ;  /* 0x0000000800fc7947 */ /* 0x000fea0003800000 */
.L_x_17863:
        /* <DEDUP_REMOVED lines=9> */
.L_x_17871:
[----:B------:R-:W2:Y:S02]  /*a740*/  LDG.E.U16 R2, desc[UR36][R2.64] ;  /* 0x0000002402027981 */ /* 0x000ea4000c1e1500 */
[----:B--2---:R-:W-:-:S06]  /*a750*/  HADD2.F32 R0, -RZ, R2.H0_H0 ;  /* 0x20000002ff007230 */ /* 0x004fcc0000004100 */
[----:B------:R-:W1:Y:S01]  /*a760*/  F2I.FTZ.TRUNC.NTZ R0, R0 ;  /* 0x0000000000007305 */ /* 0x000e62000021f100 */
[----:B------:R-:W-:Y:S05]  /*a770*/  BRA `(.L_x_17867) ;  /* 0x0000000800c87947 */ /* 0x000fea0003800000 */
.L_x_17870:
[----:B------:R-:W-:-:S09]  /*a780*/  UISETP.NE.AND UP0, UPT, UR4, 0x7, UPT ;  /* 0x000000070400788c */ /* 0x000fd2000bf05270 */
[----:B------:R-:W-:Y:S05]  /*a790*/  BRA.U !UP0, `(.L_x_17872) ;  /* 0x00000001082c7547 */ /* 0x000fea000b800000 */
[----:B------:R-:W-:-:S09]  /*a7a0*/  UISETP.NE.AND UP0, UPT, UR4, 0x8, UPT ;  /* 0x000000080400788c */ /* 0x000fd2000bf05270 */
[----:B------:R-:W-:Y:S05]  /*a7b0*/  BRA.U !UP0, `(.L_x_17873) ;  /* 0x0000000108147547 */ /* 0x000fea000b800000 */
[----:B------:R-:W-:-:S09]  /*a7c0*/  UISETP.NE.AND UP0, UPT, UR4, 0x9, UPT ;  /* 0x000000090400788c */ /* 0x000fd2000bf05270 */
[----:B------:R-:W-:Y:S05]  /*a7d0*/  BRA.U UP0, `(.L_x_17866) ;  /* 0x00000009005c7547 */ /* 0x000fea000b800000 */
[----:B------:R-:W2:Y:S02]  /*a7e0*/  LDG.E R0, desc[UR36][R2.64] ;  /* 0x0000002402007981 */ /* 0x000ea4000c1e1900 */
[----:B--2---:R-:W4:Y:S01]  /*a7f0*/  F2I.FTZ.TRUNC.NTZ R0, R0 ;  /* 0x0000000000007305 */ /* 0x004f22000021f100 */
[----:B------:R-:W-:Y:S05]  /*a800*/  BRA `(.L_x_17867) ;  /* 0x0000000800a47947 */ /* 0x000fea0003800000 */
.L_x_17873:
[----:B------:R-:W2:Y:S02]  /*a810*/  LDG.E.U16 R2, desc[UR36][R2.64] ;  /* 0x0000002402027981 */ /* 0x000ea4000c1e1500 */
[----:B--2---:R-:W-:-:S06]  /*a820*/  HADD2.F32 R0, -RZ, R2.H0_H0 ;  /* 0x20000002ff007230 */ /* 0x004fcc0000004100 */
[----:B------:R-:W0:Y:S01]  /*a830*/  F2I.FTZ.TRUNC.NTZ R0, R0 ;  /* 0x0000000000007305 */ /* 0x000e22000021f100 */
[----:B------:R-:W-:Y:S05]  /*a840*/  BRA `(.L_x_17867) ;  /* 0x0000000800947947 */ /* 0x000fea0003800000 */
.L_x_17872:
[----:B------:R-:W2:Y:S02]  /*a850*/  LDG.E.64 R2, desc[UR36][R2.64] ;  /* 0x0000002402027981 */ /* 0x000ea4000c1e1b00 */
[----:B--2---:R2:W3:Y:S01]  /*a860*/  F2I.F64.TRUNC R0, R2 ;  /* 0x0000000200007311 */ /* 0x0044e2000030d100 */
[----:B------:R-:W-:Y:S05]  /*a870*/  BRA `(.L_x_17867) ;  /* 0x0000000800887947 */ /* 0x000fea0003800000 */
.L_x_17862:
        /* <DEDUP_REMOVED lines=12> */
.L_x_17876:
[----:B------:R-:W2:Y:S02]  /*a940*/  LDG.E.64 R2, desc[UR36][R2.64] ;  /* 0x0000002402027981 */ /* 0x000ea4000c1e1b00 */
[----:B--2---:R0:W1:Y:S01]  /*a950*/  F2I.F64.TRUNC R0, R2 ;  /* 0x0000000200007311 */ /* 0x004062000030d100 */
[----:B------:R-:W-:Y:S05]  /*a960*/  BRA `(.L_x_17867) ;  /* 0x00000008004c7947 */ /* 0x000fea0003800000 */
.L_x_17875:
        /* <DEDUP_REMOVED lines=26> */
.L_x_17878:
        /* <DEDUP_REMOVED lines=13> */
.L_x_17877:
[----:B------:R-:W2:Y:S02]  /*abe0*/  LDG.E.U16 R0, desc[UR36][R2.64] ;  /* 0x0000002402007981 */ /* 0x000ea4000c1e1500 */
[----:B--2---:R-:W-:-:S06]  /*abf0*/  IMAD.U32 R0, R0, 0x10000, RZ ;  /* 0x0001000000007824 */ /* 0x004fcc00078e00ff */
[----:B------:R-:W0:Y:S01]  /*ac00*/  F2I.FTZ.TRUNC.NTZ R0, R0 ;  /* 0x0000000000007305 */ /* 0x000e22000021f100 */
[----:B------:R-:W-:Y:S05]  /*ac10*/  BRA `(.L_x_17867) ;  /* 0x0000000400a07947 */ /* 0x000fea0003800000 */
.L_x_17874:
        /* <DEDUP_REMOVED lines=10> */
.L_x_17881:
        /* <DEDUP_REMOVED lines=21> */
.L_x_17885:
[----:B------:R-:W-:Y:S05]  /*ae10*/  BSYNC.RECONVERGENT B1 ;  /* 0x0000000000017941 */ /* 0x000fea0003800200 */
.L_x_17884:
[----:B------:R-:W-:Y:S02]  /*ae20*/  SHF.L.U32 R0, R0, 0x14, RZ ;  /* 0x0000001400007819 */ /* 0x000fe400000006ff */
[----:B------:R-:W-:-:S04]  /*ae30*/  LEA R2, R2, 0x3b800000, 0x17 ;  /* 0x3b80000002027811 */ /* 0x000fc800078eb8ff */
[----:B------:R-:W-:-:S07]  /*ae40*/  LOP3.LUT R0, R2, R0, R7, 0xfe, !PT ;  /* 0x0000000002007212 */ /* 0x000fce00078efe07 */
.L_x_17883:
[----:B------:R-:W-:Y:S05]  /*ae50*/  BSYNC.RECONVERGENT B0 ;  /* 0x0000000000007941 */ /* 0x000fea0003800200 */
.L_x_17882:
[----:B------:R-:W0:Y:S01]  /*ae60*/  F2I.FTZ.TRUNC.NTZ R0, R0 ;  /* 0x0000000000007305 */ /* 0x000e22000021f100 */
[----:B------:R-:W-:Y:S05]  /*ae70*/  BRA `(.L_x_17867) ;  /* 0x0000000400087947 */ /* 0x000fea0003800000 */
.L_x_17880:
        /* <DEDUP_REMOVED lines=21> */
.L_x_17889:
[----:B------:R-:W-:Y:S05]  /*afd0*/  BSYNC.RECONVERGENT B1 ;  /* 0x0000000000017941 */ /* 0x000fea0003800200 */
.L_x_17888:
[----:B------:R-:W-:Y:S01]  /*afe0*/  IMAD.SHL.U32 R0, R0, 0x200000, RZ ;  /* 0x0020000000007824 */ /* 0x000fe200078e00ff */
[----:B------:R-:W-:-:S04]  /*aff0*/  LEA R2, R2, 0x37800000, 0x17 ;  /* 0x3780000002027811 */ /* 0x000fc800078eb8ff */
[----:B------:R-:W-:-:S07]  /*b000*/  LOP3.LUT R0, R2, R0, R7, 0xfe, !PT ;  /* 0x0000000002007212 */ /* 0x000fce00078efe07 */
.L_x_17887:
[----:B------:R-:W-:Y:S05]  /*b010*/  BSYNC.RECONVERGENT B0 ;  /* 0x0000000000007941 */ /* 0x000fea0003800200 */
.L_x_17886:
[----:B------:R-:W0:Y:S01]  /*b020*/  F2I.FTZ.TRUNC.NTZ R0, R0 ;  /* 0x0000000000007305 */ /* 0x000e22000021f100 */
[----:B------:R-:W-:Y:S05]  /*b030*/  BRA `(.L_x_17867) ;  /* 0x0000000000987947 */ /* 0x000fea0003800000 */
.L_x_17879:
        /* <DEDUP_REMOVED lines=14> */
.L_x_17893:
[----:B------:R-:W-:Y:S05]  /*b120*/  BSYNC.RECONVERGENT B0 ;  /* 0x0000000000007941 */ /* 0x000fea0003800200 */
.L_x_17892:
[----:B------:R-:W0:Y:S01]  /*b130*/  F2I.FTZ.TRUNC.NTZ R0, R0 ;  /* 0x0000000000007305 */ /* 0x000e22000021f100 */
[----:B------:R-:W-:Y:S05]  /*b140*/  BRA `(.L_x_17867) ;  /* 0x0000000000547947 */ /* 0x000fea0003800000 */
.L_x_17866:
        /* <DEDUP_REMOVED lines=16> */
.L_x_17894:
[----:B------:R-:W-:Y:S01]  /*b250*/  MOV R0, RZ ;  /* 0x000000ff00007202 */ /* 0x000fe20000000f00 */
[----:B------:R-:W-:Y:S06]  /*b260*/  BRA `(.L_x_17867) ;  /* 0x00000000000c7947 */ /* 0x000fec0003800000 */
.L_x_17891:
[----:B------:R0:W5:Y:S01]  /*b270*/  LDG.E R0, desc[UR36][R2.64] ;  /* 0x0000002402007981 */ /* 0x000162000c1e1900 */
[----:B------:R-:W-:Y:S05]  /*b280*/  BRA `(.L_x_17867) ;  /* 0x0000000000047947 */ /* 0x000fea0003800000 */
.L_x_17890:
[----:B------:R0:W5:Y:S02]  /*b290*/  LDG.E R0, desc[UR36][R2.64] ;  /* 0x0000002402007981 */ /* 0x000164000c1e1900 */
.L_x_17867:
[----:B01-345:R-:W-:Y:S01]  /*b2a0*/  IMAD R8, R0, R0, RZ ;  /* 0x0000000000087224 */ /* 0x03bfe200078e02ff */
        /* <DEDUP_REMOVED lines=16> */
[----:B------:R-:W-:Y:S05]  /*b3b0*/  CALL.REL.NOINC `($__internal_42_$__cuda_sm20_dblrcp_rn_slowpath_v3) ;  /* 0x0000000c00887944 */ /* 0x000fea0003c00000 */
[----:B------:R-:W-:Y:S01]  /*b3c0*/  IMAD.MOV.U32 R4, RZ, RZ, R6 ;  /* 0x000000ffff047224 */ /* 0x000fe200078e0006 */
[----:B------:R-:W-:-:S07]  /*b3d0*/  MOV R5, R7 ;  /* 0x0000000700057202 */ /* 0x000fce0000000f00 */
.L_x_17896:
[----:B------:R-:W-:Y:S05]  /*b3e0*/  BSYNC.RECONVERGENT B0 ;  /* 0x0000000000007941 */ /* 0x000fea0003800200 */
.L_x_17895:
        /* <DEDUP_REMOVED lines=14> */
.L_x_17900:
[----:B-1----:R-:W-:Y:S01]  /*b4d0*/  STG.E.U8 desc[UR36][R16.64], R2 ;  /* 0x0000000210007986 */ /* 0x002fe2000c101124 */
[----:B------:R-:W-:Y:S05]  /*b4e0*/  EXIT ;  /* 0x000000000000794d */ /* 0x000fea0003800000 */
.L_x_17899:
[----:B------:R-:W-:-:S09]  /*b4f0*/  UISETP.NE.AND UP0, UPT, UR4, 0x2, UPT ;  /* 0x000000020400788c */ /* 0x000fd2000bf05270 */
[----:B------:R-:W-:Y:S05]  /*b500*/  BRA.U !UP0, `(.L_x_17902) ;  /* 0x0000000108247547 */ /* 0x000fea000b800000 */
[----:B------:R-:W-:-:S09]  /*b510*/  UISETP.NE.AND UP0, UPT, UR4, 0x3, UPT ;  /* 0x000000030400788c */ /* 0x000fd2000bf05270 */
[----:B------:R-:W-:Y:S05]  /*b520*/  BRA.U !UP0, `(.L_x_17903) ;  /* 0x0000000108147547 */ /* 0x000fea000b800000 */
[----:B------:R-:W-:-:S09]  /*b530*/  UISETP.NE.AND UP0, UPT, UR4, 0x4, UPT ;  /* 0x000000040400788c */ /* 0x000fd2000bf05270 */
[----:B------:R-:W-:Y:S05]  /*b540*/  BRA.U UP0, `(.L_x_17901) ;  /* 0x00000009003c7547 */ /* 0x000fea000b800000 */
[----:B-1----:R-:W-:-:S05]  /*b550*/  SHF.R.S32.HI R3, RZ, 0x1f, R2 ;  /* 0x0000001fff037819 */ /* 0x002fca0000011402 */
[----:B------:R-:W-:Y:S01]  /*b560*/  STG.E.64 desc[UR36][R16.64], R2 ;  /* 0x0000000210007986 */ /* 0x000fe2000c101b24 */
[----:B------:R-:W-:Y:S05]  /*b570*/  EXIT ;  /* 0x000000000000794d */ /* 0x000fea0003800000 */
.L_x_17903:
[----:B-1----:R-:W-:Y:S01]  /*b580*/  STG.E desc[UR36][R16.64], R2 ;  /* 0x0000000210007986 */ /* 0x002fe2000c101924 */
[----:B------:R-:W-:Y:S05]  /*b590*/  EXIT ;  /* 0x000000000000794d */ /* 0x000fea0003800000 */
.L_x_17902:
[----:B-1----:R-:W-:Y:S01]  /*b5a0*/  STG.E.U16 desc[UR36][R16.64], R2 ;  /* 0x0000000210007986 */ /* 0x002fe2000c101524 */
[----:B------:R-:W-:Y:S05]  /*b5b0*/  EXIT ;  /* 0x000000000000794d */ /* 0x000fea0003800000 */
.L_x_17898:
[----:B------:R-:W-:-:S09]  /*b5c0*/  UISETP.GT.AND UP0, UPT, UR4, 0x6, UPT ;  /* 0x000000060400788c */ /* 0x000fd2000bf04270 */
[----:B------:R-:W-:Y:S05]  /*b5d0*/  BRA.U UP0, `(.L_x_17904) ;  /* 0x00000001002c7547 */ /* 0x000fea000b800000 */
[----:B------:R-:W-:-:S09]  /*b5e0*/  UISETP.NE.AND UP0, UPT, UR4, 0x5, UPT ;  /* 0x000000050400788c */ /* 0x000fd2000bf05270 */
[----:B------:R-:W-:Y:S05]  /*b5f0*/  BRA.U !UP0, `(.L_x_17905) ;  /* 0x0000000108147547 */ /* 0x000fea000b800000 */
[----:B------:R-:W-:-:S09]  /*b600*/  UISETP.NE.AND UP0, UPT, UR4, 0x6, UPT ;  /* 0x000000060400788c */ /* 0x000fd2000bf05270 */
[----:B------:R-:W-:Y:S05]  /*b610*/  BRA.U UP0, `(.L_x_17901) ;  /* 0x0000000900087547 */ /* 0x000fea000b800000 */
[----:B-1----:R-:W-:-:S05]  /*b620*/  I2FP.F32.S32 R3, R2 ;  /* 0x0000000200037245 */ /* 0x002fca0000201400 */
[----:B------:R-:W-:Y:S01]  /*b630*/  STG.E desc[UR36][R16.64], R3 ;  /* 0x0000000310007986 */ /* 0x000fe2000c101924 */
[----:B------:R-:W-:Y:S05]  /*b640*/  EXIT ;  /* 0x000000000000794d */ /* 0x000fea0003800000 */
.L_x_17905:
[----:B-1----:R-:W-:-:S04]  /*b650*/  I2FP.F32.S32 R0, R2 ;  /* 0x0000000200007245 */ /* 0x002fc80000201400 */
[----:B------:R-:W-:-:S05]  /*b660*/  F2FP.F16.F32.PACK_AB R0, RZ, R0 ;  /* 0x00000000ff00723e */ /* 0x000fca00000000ff */
[----:B------:R-:W-:Y:S01]  /*b670*/  STG.E.U16 desc[UR36][R16.64], R0 ;  /* 0x0000000010007986 */ /* 0x000fe2000c101524 */
[----:B------:R-:W-:Y:S05]  /*b680*/  EXIT ;  /* 0x000000000000794d */ /* 0x000fea0003800000 */
.L_x_17904:
        /* <DEDUP_REMOVED lines=8> */
[----:B------:R-:W-:Y:S01]  /*b710*/  STG.E.64 desc[UR36][R16.64], R2 ;  /* 0x0000000210007986 */ /* 0x000fe2000c101b24 */
[----:B------:R-:W-:Y:S05]  /*b720*/  EXIT ;  /* 0x000000000000794d */ /* 0x000fea0003800000 */
.L_x_17907:
[----:B-1----:R-:W-:-:S04]  /*b730*/  I2FP.F32.S32 R2, R2 ;  /* 0x0000000200027245 */ /* 0x002fc80000201400 */
[----:B------:R-:W-:-:S04]  /*b740*/  F2FP.F16.F32.PACK_AB R3, RZ, R2 ;  /* 0x00000002ff03723e */ /* 0x000fc800000000ff */
[----:B------:R-:W-:-:S05]  /*b750*/  PRMT R3, R3, 0x5410, RZ ;  /* 0x0000541003037816 */ /* 0x000fca00000000ff */
[----:B------:R-:W-:Y:S01]  /*b760*/  STG.E desc[UR36][R16.64], R3 ;  /* 0x0000000310007986 */ /* 0x000fe2000c101924 */
[----:B------:R-:W-:Y:S05]  /*b770*/  EXIT ;  /* 0x000000000000794d */ /* 0x000fea0003800000 */
.L_x_17906:
[----:B-1----:R-:W0:Y:S02]  /*b780*/  I2F.F64 R2, R2 ;  /* 0x0000000200027312 */ /* 0x002e240000201c00 */
[----:B0-----:R-:W-:Y:S01]  /*b790*/  STG.E.64 desc[UR36][R16.64], R2 ;  /* 0x0000000210007986 */ /* 0x001fe2000c101b24 */
[----:B------:R-:W-:Y:S05]  /*b7a0*/  EXIT ;  /* 0x000000000000794d */ /* 0x000fea0003800000 */
.L_x_17897:
        /* <DEDUP_REMOVED lines=12> */
.L_x_17911:
        /* <DEDUP_REMOVED lines=17> */
.L_x_17914:
[----:B------:R-:W-:-:S04]  /*b980*/  SHF.R.U32.HI R3, RZ, 0x18, R3 ;  /* 0x00000018ff037819 */ /* 0x000fc80000011603 */
[----:B------:R-:W-:-:S04]  /*b990*/  LOP3.LUT R0, R0, 0x80, R3, 0xf8, !PT ;  /* 0x0000008000007812 */ /* 0x000fc800078ef803 */
[----:B------:R-:W-:-:S07]  /*b9a0*/  PRMT R8, R0, 0x7610, R8 ;  /* 0x0000761000087816 */ /* 0x000fce0000000008 */
.L_x_17913:
[----:B------:R-:W-:Y:S05]  /*b9b0*/  BSYNC.RECONVERGENT B0 ;  /* 0x0000000000007941 */ /* 0x000fea0003800200 */
.L_x_17912:
[----:B------:R-:W-:Y:S01]  /*b9c0*/  STG.E.U8 desc[UR36][R16.64], R8 ;  /* 0x0000000810007986 */ /* 0x000fe2000c101124 */
[----:B------:R-:W-:Y:S05]  /*b9d0*/  EXIT ;  /* 0x000000000000794d */ /* 0x000fea0003800000 */
.L_x_17910:
[----:B-1----:R-:W-:Y:S01]  /*b9e0*/  I2FP.F32.S32 R3, R2 ;  /* 0x0000000200037245 */ /* 0x002fe20000201400 */
[----:B------:R-:W-:Y:S01]  /*b9f0*/  BSSY.RECONVERGENT B0, `(.L_x_17915) ;  /* 0x0000013000007945 */ /* 0x000fe20003800200 */
[----:B------:R-:W-:Y:S02]  /*ba00*/  HFMA2 R8, -RZ, RZ, 0, 7.62939453125e-06 ;  /* 0x00000080ff087431 */ /* 0x000fe400000001ff */
        /* <DEDUP_REMOVED lines=14> */
.L_x_17917:
[----:B------:R-:W-:-:S04]  /*baf0*/  SHF.R.U32.HI R3, RZ, 0x18, R3 ;  /* 0x00000018ff037819 */ /* 0x000fc80000011603 */
[----:B------:R-:W-:-:S04]  /*bb00*/  LOP3.LUT R0, R0, 0x80, R3, 0xf8, !PT ;  /* 0x0000008000007812 */ /* 0x000fc800078ef803 */
[----:B------:R-:W-:-:S07]  /*bb10*/  PRMT R8, R0, 0x7610, R8 ;  /* 0x0000761000087816 */ /* 0x000fce0000000008 */
.L_x_17916:
[----:B------:R-:W-:Y:S05]  /*bb20*/  BSYNC.RECONVERGENT B0 ;  /* 0x0000000000007941 */ /* 0x000fea0003800200 */
.L_x_17915:
[----:B------:R-:W-:Y:S01]  /*bb30*/  STG.E.U8 desc[UR36][R16.64], R8 ;  /* 0x0000000810007986 */ /* 0x000fe2000c101124 */
[----:B------:R-:W-:Y:S05]  /*bb40*/  EXIT ;  /* 0x000000000000794d */ /* 0x000fea0003800000 */
.L_x_17909:
        /* <DEDUP_REMOVED lines=22> */
.L_x_17919:
[----:B-1----:R-:W-:-:S05]  /*bcb0*/  SHF.R.S32.HI R3, RZ, 0x1f, R2 ;  /* 0x0000001fff037819 */ /* 0x002fca0000011402 */
[----:B------:R-:W-:Y:S01]  /*bcc0*/  STG.E.64 desc[UR36][R16.64], R2 ;  /* 0x0000000210007986 */ /* 0x000fe2000c101b24 */
[----:B------:R-:W-:Y:S05]  /*bcd0*/  EXIT ;  /* 0x000000000000794d */ /* 0x000fea0003800000 */
.L_x_17918:
[----:B-1----:R-:W-:Y:S01]  /*bce0*/  STG.E desc[UR36][R16.64], R2 ;  /* 0x0000000210007986 */ /* 0x002fe2000c101924 */
[----:B------:R-:W-:Y:S05]  /*bcf0*/  EXIT ;  /* 0x000000000000794d */ /* 0x000fea0003800000 */
.L_x_17908:
        /* <DEDUP_REMOVED lines=8> */
[----:B------:R-:W-:Y:S01]  /*bd80*/  STG.E.U8 desc[UR36][R16.64], R3 ;  /* 0x0000000310007986 */ /* 0x000fe2000c101124 */
[----:B------:R-:W-:Y:S05]  /*bd90*/  EXIT ;  /* 0x000000000000794d */ /* 0x000fea0003800000 */
.L_x_17921:
[----:B-1----:R-:W0:Y:S01]  /*bda0*/  I2F.F64 R4, R2 ;  /* 0x0000000200047312 */ /* 0x002e220000201c00 */
[----:B------:R-:W-:-:S05]  /*bdb0*/  CS2R R6, SRZ ;  /* 0x0000000000067805 */ /* 0x000fca000001ff00 */
[----:B0-----:R-:W-:Y:S01]  /*bdc0*/  STG.E.128 desc[UR36][R16.64], R4 ;  /* 0x0000000410007986 */ /* 0x001fe2000c101d24 */
[----:B------:R-:W-:Y:S05]  /*bdd0*/  EXIT ;  /* 0x000000000000794d */ /* 0x000fea0003800000 */
.L_x_17920:
[----:B------:R-:W-:-:S09]  /*bde0*/  UISETP.NE.AND UP0, UPT, UR4, 0xf, UPT ;  /* 0x0000000f0400788c */ /* 0x000fd2000bf05270 */
[----:B------:R-:W-:Y:S05]  /*bdf0*/  BRA.U !UP0, `(.L_x_17922) ;  /* 0x0000000108e87547 */ /* 0x000fea000b800000 */
[----:B------:R-:W-:-:S09]  /*be00*/  UISETP.NE.AND UP0, UPT, UR4, 0x17, UPT ;  /* 0x000000170400788c */ /* 0x000fd2000bf05270 */
[----:B------:R-:W-:Y:S05]  /*be10*/  BRA.U !UP0, `(.L_x_17923) ;  /* 0x0000000108907547 */ /* 0x000fea000b800000 */
[----:B------:R-:W-:-:S09]  /*be20*/  UISETP.NE.AND UP0, UPT, UR4, 0x18, UPT ;  /* 0x000000180400788c */ /* 0x000fd2000bf05270 */
[----:B------:R-:W-:Y:S05]  /*be30*/  BRA.U !UP0, `(.L_x_17924) ;  /* 0x0000000108447547 */ /* 0x000fea000b800000 */
.L_x_17901:
[----:B------:R-:W-:Y:S01]  /*be40*/  MOV R0, 0x0 ;  /* 0x0000000000007802 */ /* 0x000fe20000000f00 */
[----:B------:R-:W0:Y:S01]  /*be50*/  LDCU.64 UR4, c[0x4][0x198] ;  /* 0x01003300ff0477ac */ /* 0x000e220008000a00 */
[----:B------:R-:W-:Y:S02]  /*be60*/  HFMA2 R12, -RZ, RZ, 0, 5.9604644775390625e-08 ;  /* 0x00000001ff0c7431 */ /* 0x000fe400000001ff */
[----:B------:R-:W-:Y:S01]  /*be70*/  IMAD.MOV.U32 R8, RZ, RZ, 0x65 ;  /* 0x00000065ff087424 */ /* 0x000fe200078e00ff */
[----:B-1----:R1:W2:Y:S01]  /*be80*/  LDC.64 R2, c[0x4][R0] ;  /* 0x0100000000027b82 */ /* 0x0022a20000000a00 */
        /* <DEDUP_REMOVED lines=11> */
.L_x_17925:
[----:B------:R-:W-:Y:S05]  /*bf40*/  EXIT ;  /* 0x000000000000794d */ /* 0x000fea0003800000 */
.L_x_17924:
        /* <DEDUP_REMOVED lines=13> */
.L_x_17927:
[----:B------:R-:W-:Y:S05]  /*c020*/  BSYNC.RECONVERGENT B0 ;  /* 0x0000000000007941 */ /* 0x000fea0003800200 */
.L_x_17926:
[----:B------:R-:W-:-:S05]  /*c030*/  LOP3.LUT R3, R0, 0x80, R3, 0xf8, !PT ;  /* 0x0000008000037812 */ /* 0x000fca00078ef803 */
[----:B------:R-:W-:Y:S01]  /*c040*/  STG.E.U8 desc[UR36][R16.64], R3 ;  /* 0x0000000310007986 */ /* 0x000fe2000c101124 */
[----:B------:R-:W-:Y:S05]  /*c050*/  EXIT ;  /* 0x000000000000794d */ /* 0x000fea0003800000 */
.L_x_17923:
        /* <DEDUP_REMOVED lines=12> */
.L_x_17929:
[----:B------:R-:W-:Y:S02]  /*c120*/  ISETP.GT.U32.AND P0, PT, R2, 0x7f800000, PT ;  /* 0x7f8000000200780c */ /* 0x000fe40003f04070 */
[----:B------:R-:W-:-:S04]  /*c130*/  MOV R0, 0x7f ;  /* 0x0000007f00007802 */ /* 0x000fc80000000f00 */
[----:B------:R-:W-:-:S07]  /*c140*/  SEL R0, R0, 0x7c, P0 ;  /* 0x0000007c00007807 */ /* 0x000fce0000000000 */
.L_x_17930:
[----:B------:R-:W-:Y:S05]  /*c150*/  BSYNC.RECONVERGENT B0 ;  /* 0x0000000000007941 */ /* 0x000fea0003800200 */
.L_x_17928:
[----:B------:R-:W-:-:S04]  /*c160*/  SHF.R.U32.HI R3, RZ, 0x18, R3 ;  /* 0x00000018ff037819 */ /* 0x000fc80000011603 */
[----:B------:R-:W-:-:S05]  /*c170*/  LOP3.LUT R3, R0, 0x80, R3, 0xf8, !PT ;  /* 0x0000008000037812 */ /* 0x000fca00078ef803 */
[----:B------:R-:W-:Y:S01]  /*c180*/  STG.E.U8 desc[UR36][R16.64], R3 ;  /* 0x0000000310007986 */ /* 0x000fe2000c101124 */
[----:B------:R-:W-:Y:S05]  /*c190*/  EXIT ;  /* 0x000000000000794d */ /* 0x000fea0003800000 */
.L_x_17922:
[----:B-1----:R-:W-:-:S04]  /*c1a0*/  I2FP.F32.S32 R0, R2 ;  /* 0x0000000200007245 */ /* 0x002fc80000201400 */
[----:B------:R-:W-:-:S05]  /*c1b0*/  F2FP.BF16.F32.PACK_AB R0, RZ, R0 ;  /* 0x00000000ff00723e */ /* 0x000fca00000010ff */
[----:B------:R-:W-:Y:S01]  /*c1c0*/  STG.E.U16 desc[UR36][R16.64], R0 ;  /* 0x0000000010007986 */ /* 0x000fe2000c101524 */
[----:B------:R-:W-:Y:S05]  /*c1d0*/  EXIT ;  /* 0x000000000000794d */ /* 0x000fea0003800000 */
        .weak           $__internal_42_$__cuda_sm20_dblrcp_rn_slowpath_v3
        .type           $__internal_42_$__cuda_sm20_dblrcp_rn_slowpath_v3,@function
        .size           $__internal_42_$__cuda_sm20_dblrcp_rn_slowpath_v3,(.L_x_68335 - $__internal_42_$__cuda_sm20_dblrcp_rn_slowpath_v3)
$__internal_42_$__cuda_sm20_dblrcp_rn_slowpath_v3:
        /* <DEDUP_REMOVED lines=26> */
.L_x_17934:
        /* <DEDUP_REMOVED lines=10> */
.L_x_17932:
[----:B------:R-:W-:Y:S01]  /*c420*/  LOP3.LUT R7, R5, 0x80000, RZ, 0xfc, !PT ;  /* 0x0008000005077812 */ /* 0x000fe200078efcff */
[----:B------:R-:W-:-:S07]  /*c430*/  IMAD.MOV.U32 R6, RZ, RZ, R4 ;  /* 0x000000ffff067224 */ /* 0x000fce00078e0004 */
.L_x_17933:
[----:B------:R-:W-:Y:S05]  /*c440*/  BSYNC.RECONVERGENT B1 ;  /* 0x0000000000017941 */ /* 0x000fea0003800200 */
.L_x_17931:
[----:B------:R-:W-:Y:S01]  /*c450*/  MOV R4, R0 ;  /* 0x0000000000047202 */ /* 0x000fe20000000f00 */
[----:B------:R-:W-:-:S04]  /*c460*/  IMAD.MOV.U32 R5, RZ, RZ, 0x0 ;  /* 0x00000000ff057424 */ /* 0x000fc800078e00ff */
[----:B------:R-:W-:Y:S05]  /*c470*/  RET.REL.NODEC R4 `(_ZN2at6native18elementwise_kernelILi128ELi4EZNS0_15gpu_kernel_implIZNS0_50_GLOBAL__N__2680c7bb_12_PowKernel_cu_7dd49032_300329pow_tensor_scalar_kernel_implIiiEEvRNS_18TensorIteratorBaseET0_EUliE1_EEvS6_RKT_EUliE_EEviT1_) ;  /* 0xffffff3804e07950 */ /* 0x000fea0003c3ffff */
.L_x_17935:
        /* <DEDUP_REMOVED lines=16> */
.L_x_68335:


//--------------------- .text._ZN2at6native27unrolled_elementwise_kernelIZNS0_50_GLOBAL__N__2680c7bb_12_PowKernel_cu_7dd49032_300329pow_tensor_scalar_kernel_implIiiEEvRNS_18TensorIteratorBaseET0_EUliE1_St5arrayIPcLm2EELi4E23TrivialOffsetCalculatorILi1EjESC_NS0_6memory12LoadWithCastILi1EEENSD_13StoreWithCastILi1EEEEEviT_S6_T2_T3_T4_T5_ --------------------------
	.section	.text._ZN2at6native27unrolled_elementwise_kernelIZNS0_50_GLOBAL__N__2680c7bb_12_PowKernel_cu_7dd49032_300329pow_tensor_scalar_kernel_implIiiEEvRNS_18TensorIteratorBaseET0_EUliE1_St5arrayIPcLm2EELi4E23TrivialOffsetCalculatorILi1EjESC_NS0_6memory12LoadWithCastILi1EEENSD_13StoreWithCastILi1EEEEEviT_S6_T2_T3_T4_T5_,"ax",@progbits
	.align	128
        .global         _ZN2at6native27unrolled_elementwise_kernelIZNS0_50_GLOBAL__N__2680c7bb_12_PowKernel_cu_7dd49032_300329pow_tensor_scalar_kernel_implIiiEEvRNS_18TensorIteratorBaseET0_EUliE1_St5arrayIPcLm2EELi4E23TrivialOffsetCalculatorILi1EjESC_NS0_6memory12LoadWithCastILi1EEENSD_13StoreWithCastILi1EEEEEviT_S6_T2_T3_T4_T5_
        .type           _ZN2at6native27unrolled_elementwise_kernelIZNS0_50_GLOBAL__N__2680c7bb_12_PowKernel_cu_7dd49032_300329pow_tensor_scalar_kernel_implIiiEEvRNS_18TensorIteratorBaseET0_EUliE1_St5arrayIPcLm2EELi4E23TrivialOffsetCalculatorILi1EjESC_NS0_6memory12LoadWithCastILi1EEENSD_13StoreWithCastILi1EEEEEviT_S6_T2_T3_T4_T5_,@function
        .size           _ZN2at6native27unrolled_elementwise_kernelIZNS0_50_GLOBAL__N__2680c7bb_12_PowKernel_cu_7dd49032_300329pow_tensor_scalar_kernel_implIiiEEvRNS_18TensorIteratorBaseET0_EUliE1_St5arrayIPcLm2EELi4E23TrivialOffsetCalculatorILi1EjESC_NS0_6memory12LoadWithCastILi1EEENSD_13StoreWithCastILi1EEEEEviT_S6_T2_T3_T4_T5_,(.L_x_68336 - _ZN2at6native27unrolled_elementwise_kernelIZNS0_50_GLOBAL__N__2680c7bb_12_PowKernel_cu_7dd49032_300329pow_tensor_scalar_kernel_implIiiEEvRNS_18TensorIteratorBaseET0_EUliE1_St5arrayIPcLm2EELi4E23TrivialOffsetCalculatorILi1EjESC_NS0_6memory12LoadWithCastILi1EEENSD_13StoreWithCastILi1EEEEEviT_S6_T2_T3_T4_T5_)
        .other          _ZN2at6native27unrolled_elementwise_kernelIZNS0_50_GLOBAL__N__2680c7bb_12_PowKernel_cu_7dd49032_300329pow_tensor_scalar_kernel_implIiiEEvRNS_18TensorIteratorBaseET0_EUliE1_St5arrayIPcLm2EELi4E23TrivialOffsetCalculatorILi1EjESC_NS0_6memory12LoadWithCastILi1EEENSD_13StoreWithCastILi1EEEEEviT_S6_T2_T3_T4_T5_,@"STO_CUDA_ENTRY STV_DEFAULT"
_ZN2at6native27unrolled_elementwise_kernelIZNS0_50_GLOBAL__N__2680c7bb_12_PowKernel_cu_7dd49032_300329pow_tensor_scalar_kernel_implIiiEEvRNS_18TensorIteratorBaseET0_EUliE1_St5arrayIPcLm2EELi4E23TrivialOffsetCalculatorILi1EjESC_NS0_6memory12LoadWithCastILi1EEENSD_13StoreWithCastILi1EEEEEviT_S6_T2_T3_T4_T5_:
.text._ZN2at6native27unrolled_elementwise_kernelIZNS0_50_GLOBAL__N__2680c7bb_12_PowKernel_cu_7dd49032_300329pow_tensor_scalar_kernel_implIiiEEvRNS_18TensorIteratorBaseET0_EUliE1_St5arrayIPcLm2EELi4E23TrivialOffsetCalculatorILi1EjESC_NS0_6memory12LoadWithCastILi1EEENSD_13StoreWithCastILi1EEEEEviT_S6_T2_T3_T4_T5_:
        /* <DEDUP_REMOVED lines=31> */
.L_x_17941:
[----:B------:R3:W5:Y:S01]  /*01f0*/  LDG.E.U8 R19, desc[UR36][R4.64] ;  /* 0x0000002404137981 */ /* 0x000762000c1e1100 */
[----:B------:R-:W-:Y:S05]  /*0200*/  BRA `(.L_x_17943) ;  /* 0x0000000c00307947 */ /* 0x000fea0003800000 */
.L_x_17940:
        /* <DEDUP_REMOVED lines=8> */
.L_x_17945:
[----:B------:R1:W5:Y:S01]  /*0290*/  LDG.E R19, desc[UR36][R4.64] ;  /* 0x0000002404137981 */ /* 0x000362000c1e1900 */
[----:B------:R-:W-:Y:S05]  /*02a0*/  BRA `(.L_x_17943) ;  /* 0x0000000c00087947 */ /* 0x000fea0003800000 */
.L_x_17944:
[----:B------:R2:W5:Y:S01]  /*02b0*/  LDG.E.S16 R19, desc[UR36][R4.64] ;  /* 0x0000002404137981 */ /* 0x000562000c1e1700 */
[----:B------:R-:W-:Y:S05]  /*02c0*/  BRA `(.L_x_17943) ;  /* 0x0000000c00007947 */ /* 0x000fea0003800000 */
.L_x_17939:
        /* <DEDUP_REMOVED lines=9> */
.L_x_17947:
[----:B------:R-:W2:Y:S02]  /*0360*/  LDG.E.U16 R4, desc[UR36][R4.64] ;  /* 0x0000002404047981 */ /* 0x000ea4000c1e1500 */
[----:B--2---:R-:W-:-:S06]  /*0370*/  HADD2.F32 R19, -RZ, R4.H0_H0 ;  /* 0x20000004ff137230 */ /* 0x004fcc0000004100 */
[----:B------:R-:W0:Y:S01]  /*0380*/  F2I.FTZ.TRUNC.NTZ R19, R19 ;  /* 0x0000001300137305 */ /* 0x000e22000021f100 */
[----:B------:R-:W-:Y:S05]  /*0390*/  BRA `(.L_x_17943) ;  /* 0x0000000800cc7947 */ /* 0x000fea0003800000 */
.L_x_17946:
        /* <DEDUP_REMOVED lines=9> */
.L_x_17949:
[----:B------:R-:W2:Y:S02]  /*0430*/  LDG.E.U16 R4, desc[UR36][R4.64] ;  /* 0x0000002404047981 */ /* 0x000ea4000c1e1500 */
[----:B--2---:R-:W-:-:S06]  /*0440*/  HADD2.F32 R19, -RZ, R4.H0_H0 ;  /* 0x20000004ff137230 */ /* 0x004fcc0000004100 */
[----:B------:R-:W0:Y:S01]  /*0450*/  F2I.FTZ.TRUNC.NTZ R19, R19 ;  /* 0x0000001300137305 */ /* 0x000e22000021f100 */
[----:B------:R-:W-:Y:S05]  /*0460*/  BRA `(.L_x_17943) ;  /* 0x0000000800987947 */ /* 0x000fea0003800000 */
.L_x_17948:
[----:B------:R-:W2:Y:S02]  /*0470*/  LDG.E.64 R4, desc[UR36][R4.64] ;  /* 0x0000002404047981 */ /* 0x000ea4000c1e1b00 */
[----:B--2---:R0:W1:Y:S01]  /*0480*/  F2I.F64.TRUNC R19, R4 ;  /* 0x0000000400137311 */ /* 0x004062000030d100 */
[----:B------:R-:W-:Y:S05]  /*0490*/  BRA `(.L_x_17943) ;  /* 0x00000008008c7947 */ /* 0x000fea0003800000 */
.L_x_17938:
        /* <DEDUP_REMOVED lines=12> */
.L_x_17952:
[----:B------:R-:W2:Y:S02]  /*0560*/  LDG.E.64 R4, desc[UR36][R4.64] ;  /* 0x0000002404047981 */ /* 0x000ea4000c1e1b00 */
[----:B--2---:R0:W1:Y:S01]  /*0570*/  F2I.F64.TRUNC R19, R4 ;  /* 0x0000000400137311 */ /* 0x004062000030d100 */
[----:B------:R-:W-:Y:S05]  /*0580*/  BRA `(.L_x_17943) ;  /* 0x0000000800507947 */ /* 0x000fea0003800000 */
.L_x_17951:
        /* <DEDUP_REMOVED lines=26> */
.L_x_17954:
        /* <DEDUP_REMOVED lines=14> */
.L_x_17953:
[----:B------:R-:W2:Y:S02]  /*0810*/  LDG.E.U16 R19, desc[UR36][R4.64] ;  /* 0x0000002404137981 */ /* 0x000ea4000c1e1500 */
[----:B--2---:R-:W-:-:S06]  /*0820*/  IMAD.U32 R19, R19, 0x10000, RZ ;  /* 0x0001000013137824 */ /* 0x004fcc00078e00ff */
[----:B------:R-:W0:Y:S01]  /*0830*/  F2I.FTZ.TRUNC.NTZ R19, R19 ;  /* 0x0000001300137305 */ /* 0x000e22000021f100 */
[----:B------:R-:W-:Y:S05]  /*0840*/  BRA `(.L_x_17943) ;  /* 0x0000000400a07947 */ /* 0x000fea0003800000 */
.L_x_17950:
        /* <DEDUP_REMOVED lines=10> */
.L_x_17957:
        /* <DEDUP_REMOVED lines=21> */
.L_x_17961:
[----:B------:R-:W-:Y:S05]  /*0a40*/  BSYNC.RECONVERGENT B1 ;  /* 0x0000000000017941 */ /* 0x000fea0003800200 */
.L_x_17960:
[----:B------:R-:W-:Y:S01]  /*0a50*/  IMAD.SHL.U32 R0, R0, 0x100000, RZ ;  /* 0x0010000000007824 */ /* 0x000fe200078e00ff */
[----:B------:R-:W-:-:S04]  /*0a60*/  LEA R3, R3, 0x3b800000, 0x17 ;  /* 0x3b80000003037811 */ /* 0x000fc800078eb8ff */
[----:B------:R-:W-:-:S07]  /*0a70*/  LOP3.LUT R19, R3, R0, R19, 0xfe, !PT ;  /* 0x0000000003137212 */ /* 0x000fce00078efe13 */
.L_x_17959:
[----:B------:R-:W-:Y:S05]  /*0a80*/  BSYNC.RECONVERGENT B0 ;  /* 0x0000000000007941 */ /* 0x000fea0003800200 */
.L_x_17958:
[----:B------:R-:W0:Y:S01]  /*0a90*/  F2I.FTZ.TRUNC.NTZ R19, R19 ;  /* 0x0000001300137305 */ /* 0x000e22000021f100 */
[----:B------:R-:W-:Y:S05]  /*0aa0*/  BRA `(.L_x_17943) ;  /* 0x0000000400087947 */ /* 0x000fea0003800000 */
.L_x_17956:
        /* <DEDUP_REMOVED lines=21> */
.L_x_17965:
[----:B------:R-:W-:Y:S05]  /*0c00*/  BSYNC.RECONVERGENT B1 ;  /* 0x0000000000017941 */ /* 0x000fea0003800200 */
.L_x_17964:
[----:B------:R-:W-:Y:S01]  /*0c10*/  IMAD.SHL.U32 R0, R0, 0x200000, RZ ;  /* 0x0020000000007824 */ /* 0x000fe200078e00ff */
[----:B------:R-:W-:-:S04]  /*0c20*/  LEA R3, R3, 0x37800000, 0x17 ;  /* 0x3780000003037811 */ /* 0x000fc800078eb8ff */
[----:B------:R-:W-:-:S07]  /*0c30*/  LOP3.LUT R19, R3, R0, R19, 0xfe, !PT ;  /* 0x0000000003137212 */ /* 0x000fce00078efe13 */
.L_x_17963:
[----:B------:R-:W-:Y:S05]  /*0c40*/  BSYNC.RECONVERGENT B0 ;  /* 0x0000000000007941 */ /* 0x000fea0003800200 */
.L_x_17962:
[----:B------:R-:W0:Y:S01]  /*0c50*/  F2I.FTZ.TRUNC.NTZ R19, R19 ;  /* 0x0000001300137305 */ /* 0x000e22000021f100 */
[----:B------:R-:W-:Y:S05]  /*0c60*/  BRA `(.L_x_17943) ;  /* 0x0000000000987947 */ /* 0x000fea0003800000 */
.L_x_17955:
[----:B------:R-:W-:-:S09]  /*0c70*/  UISETP.NE.AND UP0, UPT, UR4, 0x1c, UPT ;  /* 0x0000001c0400788c */ /* 0x000fd2000bf05270 */
[----:B------:R-:W-:Y:S05]  /*0c80*/  BRA.U !UP0, `(.L_x_17966) ;  /* 0x00000001088c7547 */ /* 0x000fea000b800000 */
[----:B------:R-:W-:-:S09]  /*0c90*/  UISETP.NE.AND UP0, UPT, UR4, 0x1d, UPT ;  /* 0x0000001d0400788c */ /* 0x000fd2000bf05270 */
[----:B------:R-:W-:Y:S05]  /*0ca0*/  BRA.U !UP0, `(.L_x_17967) ;  /* 0x00000001087c7547 */ /* 0x000fea000b800000 */
[----:B------:R-:W-:-:S09]  /*0cb0*/  UISETP.NE.AND UP0, UPT, UR4, 0x2c, UPT ;  /* 0x0000002c0400788c */ /* 0x000fd2000bf05270 */
[----:B------:R-:W-:Y:S05]  /*0cc0*/  BRA.U !UP0, `(.L_x_17968) ;  /* 0x0000000108487547 */ /* 0x000fea000b800000 */
.L_x_17942:
        /* <DEDUP_REMOVED lines=16> */
.L_x_17969:
[----:B------:R-:W-:Y:S01]  /*0dd0*/  IMAD.MOV.U32 R19, RZ, RZ, RZ ;  /* 0x000000ffff137224 */ /* 0x000fe200078e00ff */
[----:B------:R-:W-:Y:S06]  /*0de0*/  BRA `(.L_x_17943) ;  /* 0x0000000000387947 */ /* 0x000fec0003800000 */
.L_x_17968:
        /* <DEDUP_REMOVED lines=8> */
.L_x_17971:
[----:B------:R-:W-:Y:S05]  /*0e70*/  BSYNC.RECONVERGENT B0 ;  /* 0x0000000000007941 */ /* 0x000fea0003800200 */
.L_x_17970:
[----:B------:R-:W0:Y:S01]  /*0e80*/  F2I.FTZ.TRUNC.NTZ R19, R19 ;  /* 0x0000001300137305 */ /* 0x000e22000021f100 */
[----:B------:R-:W-:Y:S05]  /*0e90*/  BRA `(.L_x_17943) ;  /* 0x00000000000c7947 */ /* 0x000fea0003800000 */
.L_x_17967:
[----:B------:R0:W5:Y:S01]  /*0ea0*/  LDG.E R19, desc[UR36][R4.64] ;  /* 0x0000002404137981 */ /* 0x000162000c1e1900 */
[----:B------:R-:W-:Y:S05]  /*0eb0*/  BRA `(.L_x_17943) ;  /* 0x0000000000047947 */ /* 0x000fea0003800000 */
.L_x_17966:
[----:B------:R0:W5:Y:S02]  /*0ec0*/  LDG.E R19, desc[UR36][R4.64] ;  /* 0x0000002404137981 */ /* 0x000164000c1e1900 */
.L_x_17943:
[----:B------:R-:W-:-:S07]  /*0ed0*/  VIADD R25, R23, 0x80 ;  /* 0x0000008017197836 */ /* 0x000fce0000000000 */
.L_x_17937:
[----:B------:R-:W-:Y:S05]  /*0ee0*/  BSYNC.RECONVERGENT B6 ;  /* 0x0000000000067941 */ /* 0x000fea0003800200 */
.L_x_17936:
        /* <DEDUP_REMOVED lines=23> */
.L_x_17977:
[----:B------:R0:W5:Y:S01]  /*1060*/  LDG.E.U8 R22, desc[UR36][R4.64] ;  /* 0x0000002404167981 */ /* 0x000162000c1e1100 */
[----:B------:R-:W-:Y:S05]  /*1070*/  BRA `(.L_x_17979) ;  /* 0x0000000c00307947 */ /* 0x000fea0003800000 */
.L_x_17976:
        /* <DEDUP_REMOVED lines=8> */
.L_x_17981:
[----:B------:R0:W5:Y:S01]  /*1100*/  LDG.E R22, desc[UR36][R4.64] ;  /* 0x0000002404167981 */ /* 0x000162000c1e1900 */
[----:B------:R-:W-:Y:S05]  /*1110*/  BRA `(.L_x_17979) ;  /* 0x0000000c00087947 */ /* 0x000fea0003800000 */
.L_x_17980:
[----:B------:R0:W5:Y:S01]  /*1120*/  LDG.E.S16 R22, desc[UR36][R4.64] ;  /* 0x0000002404167981 */ /* 0x000162000c1e1700 */
[----:B------:R-:W-:Y:S05]  /*1130*/  BRA `(.L_x_17979) ;  /* 0x0000000c00007947 */ /* 0x000fea0003800000 */
.L_x_17975:
        /* <DEDUP_REMOVED lines=9> */
.L_x_17983:
[----:B------:R-:W2:Y:S02]  /*11d0*/  LDG.E.U16 R4, desc[UR36][R4.64] ;  /* 0x0000002404047981 */ /* 0x000ea4000c1e1500 */
[----:B--2---:R-:W-:-:S06]  /*11e0*/  HADD2.F32 R22, -RZ, R4.H0_H0 ;  /* 0x20000004ff167230 */ /* 0x004fcc0000004100 */
[----:B------:R-:W0:Y:S01]  /*11f0*/  F2I.FTZ.TRUNC.NTZ R22, R22 ;  /* 0x0000001600167305 */ /* 0x000e22000021f100 */
[----:B------:R-:W-:Y:S05]  /*1200*/  BRA `(.L_x_17979) ;  /* 0x0000000800cc7947 */ /* 0x000fea0003800000 */
.L_x_17982:
        /* <DEDUP_REMOVED lines=9> */
.L_x_17985:
[----:B------:R-:W2:Y:S02]  /*12a0*/  LDG.E.U16 R4, desc[UR36][R4.64] ;  /* 0x0000002404047981 */ /* 0x000ea4000c1e1500 */
[----:B--2---:R-:W-:-:S06]  /*12b0*/  HADD2.F32 R22, -RZ, R4.H0_H0 ;  /* 0x20000004ff167230 */ /* 0x004fcc0000004100 */
[----:B------:R-:W0:Y:S01]  /*12c0*/  F2I.FTZ.TRUNC.NTZ R22, R22 ;  /* 0x0000001600167305 */ /* 0x000e22000021f100 */
[----:B------:R-:W-:Y:S05]  /*12d0*/  BRA `(.L_x_17979) ;  /* 0x0000000800987947 */ /* 0x000fea0003800000 */
.L_x_17984:
[----:B------:R-:W2:Y:S02]  /*12e0*/  LDG.E.64 R4, desc[UR36][R4.64] ;  /* 0x0000002404047981 */ /* 0x000ea4000c1e1b00 */
[----:B--2---:R0:W1:Y:S01]  /*12f0*/  F2I.F64.TRUNC R22, R4 ;  /* 0x0000000400167311 */ /* 0x004062000030d100 */
[----:B------:R-:W-:Y:S05]  /*1300*/  BRA `(.L_x_17979) ;  /* 0x00000008008c7947 */ /* 0x000fea0003800000 */
.L_x_17974:
        /* <DEDUP_REMOVED lines=12> */
.L_x_17988:
[----:B------:R-:W2:Y:S02]  /*13d0*/  LDG.E.64 R4, desc[UR36][R4.64] ;  /* 0x0000002404047981 */ /* 0x000ea4000c1e1b00 */
[----:B--2---:R0:W1:Y:S01]  /*13e0*/  F2I.F64.TRUNC R22, R4 ;  /* 0x0000000400167311 */ /* 0x004062000030d100 */
[----:B------:R-:W-:Y:S05]  /*13f0*/  BRA `(.L_x_17979) ;  /* 0x0000000800507947 */ /* 0x000fea0003800000 */
.L_x_17987:
        /* <DEDUP_REMOVED lines=26> */
.L_x_17990:
        /* <DEDUP_REMOVED lines=14> */
.L_x_17989:
[----:B------:R-:W2:Y:S02]  /*1680*/  LDG.E.U16 R22, desc[UR36][R4.64] ;  /* 0x0000002404167981 */ /* 0x000ea4000c1e1500 */
[----:B--2---:R-:W-:-:S06]  /*1690*/  IMAD.U32 R22, R22, 0x10000, RZ ;  /* 0x0001000016167824 */ /* 0x004fcc00078e00ff */
[----:B------:R-:W4:Y:S01]  /*16a0*/  F2I.FTZ.TRUNC.NTZ R22, R22 ;  /* 0x0000001600167305 */ /* 0x000f22000021f100 */
[----:B------:R-:W-:Y:S05]  /*16b0*/  BRA `(.L_x_17979) ;  /* 0x0000000400a07947 */ /* 0x000fea0003800000 */
.L_x_17986:
        /* <DEDUP_REMOVED lines=10> */
.L_x_17993:
        /* <DEDUP_REMOVED lines=21> */
.L_x_17997:
[----:B------:R-:W-:Y:S05]  /*18b0*/  BSYNC.RECONVERGENT B1 ;  /* 0x0000000000017941 */ /* 0x000fea0003800200 */
.L_x_17996:
[----:B------:R-:W-:Y:S01]  /*18c0*/  IMAD.SHL.U32 R0, R0, 0x100000, RZ ;  /* 0x0010000000007824 */ /* 0x000fe200078e00ff */
[----:B------:R-:W-:-:S04]  /*18d0*/  LEA R3, R3, 0x3b800000, 0x17 ;  /* 0x3b80000003037811 */ /* 0x000fc800078eb8ff */
[----:B------:R-:W-:-:S07]  /*18e0*/  LOP3.LUT R22, R3, R0, R7, 0xfe, !PT ;  /* 0x0000000003167212 */ /* 0x000fce00078efe07 */
.L_x_17995:
[----:B------:R-:W-:Y:S05]  /*18f0*/  BSYNC.RECONVERGENT B0 ;  /* 0x0000000000007941 */ /* 0x000fea0003800200 */
.L_x_17994:
[----:B------:R-:W0:Y:S01]  /*1900*/  F2I.FTZ.TRUNC.NTZ R22, R22 ;  /* 0x0000001600167305 */ /* 0x000e22000021f100 */
[----:B------:R-:W-:Y:S05]  /*1910*/  BRA `(.L_x_17979) ;  /* 0x0000000400087947 */ /* 0x000fea0003800000 */
.L_x_17992:
        /* <DEDUP_REMOVED lines=21> */
.L_x_18001:
[----:B------:R-:W-:Y:S05]  /*1a70*/  BSYNC.RECONVERGENT B1 ;  /* 0x0000000000017941 */ /* 0x000fea0003800200 */
.L_x_18000:
[----:B------:R-:W-:Y:S01]  /*1a80*/  IMAD.SHL.U32 R0, R0, 0x200000, RZ ;  /* 0x0020000000007824 */ /* 0x000fe200078e00ff */
[----:B------:R-:W-:-:S04]  /*1a90*/  LEA R3, R3, 0x37800000, 0x17 ;  /* 0x3780000003037811 */ /* 0x000fc800078eb8ff */
[----:B------:R-:W-:-:S07]  /*1aa0*/  LOP3.LUT R22, R3, R0, R7, 0xfe, !PT ;  /* 0x0000000003167212 */ /* 0x000fce00078efe07 */
.L_x_17999:
[----:B------:R-:W-:Y:S05]  /*1ab0*/  BSYNC.RECONVERGENT B0 ;  /* 0x0000000000007941 */ /* 0x000fea0003800200 */
.L_x_17998:
[----:B------:R-:W0:Y:S01]  /*1ac0*/  F2I.FTZ.TRUNC.NTZ R22, R22 ;  /* 0x0000001600167305 */ /* 0x000e22000021f100 */
[----:B------:R-:W-:Y:S05]  /*1ad0*/  BRA `(.L_x_17979) ;  /* 0x0000000000987947 */ /* 0x000fea0003800000 */
.L_x_17991:
        /* <DEDUP_REMOVED lines=14> */
.L_x_18005:
[----:B------:R-:W-:Y:S05]  /*1bc0*/  BSYNC.RECONVERGENT B0 ;  /* 0x0000000000007941 */ /* 0x000fea0003800200 */
.L_x_18004:
[----:B------:R-:W0:Y:S01]  /*1bd0*/  F2I.FTZ.TRUNC.NTZ R22, R22 ;  /* 0x0000001600167305 */ /* 0x000e22000021f100 */
[----:B------:R-:W-:Y:S05]  /*1be0*/  BRA `(.L_x_17979) ;  /* 0x0000000000547947 */ /* 0x000fea0003800000 */
.L_x_17978:
        /* <DEDUP_REMOVED lines=16> */
.L_x_18006:
[----:B------:R-:W-:Y:S01]  /*1cf0*/  IMAD.MOV.U32 R22, RZ, RZ, RZ ;  /* 0x000000ffff167224 */ /* 0x000fe200078e00ff */
[----:B------:R-:W-:Y:S06]  /*1d00*/  BRA `(.L_x_17979) ;  /* 0x00000000000c7947 */ /* 0x000fec0003800000 */
.L_x_18003:
[----:B------:R0:W5:Y:S01]  /*1d10*/  LDG.E R22, desc[UR36][R4.64] ;  /* 0x0000002404167981 */ /* 0x000162000c1e1900 */
[----:B------:R-:W-:Y:S05]  /*1d20*/  BRA `(.L_x_17979) ;  /* 0x0000000000047947 */ /* 0x000fea0003800000 */
.L_x_18002:
[----:B------:R0:W5:Y:S02]  /*1d30*/  LDG.E R22, desc[UR36][R4.64] ;  /* 0x0000002404167981 */ /* 0x000164000c1e1900 */
.L_x_17979:
[----:B------:R-:W-:-:S07]  /*1d40*/  VIADD R25, R25, 0x80 ;  /* 0x0000008019197836 */ /* 0x000fce0000000000 */
.L_x_17973:
[----:B------:R-:W-:Y:S05]  /*1d50*/  BSYNC.RECONVERGENT B6 ;  /* 0x0000000000067941 */ /* 0x000fea0003800200 */
.L_x_17972:
        /* <DEDUP_REMOVED lines=23> */
.L_x_18012:
[----:B------:R0:W5:Y:S01]  /*1ed0*/  LDG.E.U8 R18, desc[UR36][R4.64] ;  /* 0x0000002404127981 */ /* 0x000162000c1e1100 */
[----:B------:R-:W-:Y:S05]  /*1ee0*/  BRA `(.L_x_18014) ;  /* 0x0000000c00307947 */ /* 0x000fea0003800000 */
.L_x_18011:
        /* <DEDUP_REMOVED lines=8> */
.L_x_18016:
[----:B------:R0:W5:Y:S01]  /*1f70*/  LDG.E R18, desc[UR36][R4.64] ;  /* 0x0000002404127981 */ /* 0x000162000c1e1900 */
[----:B------:R-:W-:Y:S05]  /*1f80*/  BRA `(.L_x_18014) ;  /* 0x0000000c00087947 */ /* 0x000fea0003800000 */
.L_x_18015:
[----:B------:R0:W5:Y:S01]  /*1f90*/  LDG.E.S16 R18, desc[UR36][R4.64] ;  /* 0x0000002404127981 */ /* 0x000162000c1e1700 */
[----:B------:R-:W-:Y:S05]  /*1fa0*/  BRA `(.L_x_18014) ;  /* 0x0000000c00007947 */ /* 0x000fea0003800000 */
.L_x_18010:
        /* <DEDUP_REMOVED lines=9> */
.L_x_18018:
[----:B------:R-:W2:Y:S02]  /*2040*/  LDG.E.U16 R4, desc[UR36][R4.64] ;  /* 0x0000002404047981 */ /* 0x000ea4000c1e1500 */
[----:B--2---:R-:W-:-:S06]  /*2050*/  HADD2.F32 R18, -RZ, R4.H0_H0 ;  /* 0x20000004ff127230 */ /* 0x004fcc0000004100 */
[----:B------:R-:W0:Y:S01]  /*2060*/  F2I.FTZ.TRUNC.NTZ R18, R18 ;  /* 0x0000001200127305 */ /* 0x000e22000021f100 */
[----:B------:R-:W-:Y:S05]  /*2070*/  BRA `(.L_x_18014) ;  /* 0x0000000800cc7947 */ /* 0x000fea0003800000 */
.L_x_18017:
        /* <DEDUP_REMOVED lines=9> */
.L_x_18020:
[----:B------:R-:W2:Y:S02]  /*2110*/  LDG.E.U16 R4, desc[UR36][R4.64] ;  /* 0x0000002404047981 */ /* 0x000ea4000c1e1500 */
[----:B--2---:R-:W-:-:S06]  /*2120*/  HADD2.F32 R18, -RZ, R4.H0_H0 ;  /* 0x20000004ff127230 */ /* 0x004fcc0000004100 */
[----:B------:R-:W0:Y:S01]  /*2130*/  F2I.FTZ.TRUNC.NTZ R18, R18 ;  /* 0x0000001200127305 */ /* 0x000e22000021f100 */
[----:B------:R-:W-:Y:S05]  /*2140*/  BRA `(.L_x_18014) ;  /* 0x0000000800987947 */ /* 0x000fea0003800000 */
.L_x_18019:
[----:B------:R-:W2:Y:S02]  /*2150*/  LDG.E.64 R4, desc[UR36][R4.64] ;  /* 0x0000002404047981 */ /* 0x000ea4000c1e1b00 */
[----:B--2---:R0:W1:Y:S01]  /*2160*/  F2I.F64.TRUNC R18, R4 ;  /* 0x0000000400127311 */ /* 0x004062000030d100 */
[----:B------:R-:W-:Y:S05]  /*2170*/  BRA `(.L_x_18014) ;  /* 0x00000008008c7947 */ /* 0x000fea0003800000 */
.L_x_18009:
        /* <DEDUP_REMOVED lines=12> */
.L_x_18023:
[----:B------:R-:W2:Y:S02]  /*2240*/  LDG.E.64 R4, desc[UR36][R4.64] ;  /* 0x0000002404047981 */ /* 0x000ea4000c1e1b00 */
[----:B--2---:R0:W1:Y:S01]  /*2250*/  F2I.F64.TRUNC R18, R4 ;  /* 0x0000000400127311 */ /* 0x004062000030d100 */
[----:B------:R-:W-:Y:S05]  /*2260*/  BRA `(.L_x_18014) ;  /* 0x0000000800507947 */ /* 0x000fea0003800000 */
.L_x_18022:
        /* <DEDUP_REMOVED lines=26> */
.L_x_18025:
        /* <DEDUP_REMOVED lines=14> */
.L_x_18024:
[----:B------:R-:W2:Y:S02]  /*24f0*/  LDG.E.U16 R18, desc[UR36][R4.64] ;  /* 0x0000002404127981 */ /* 0x000ea4000c1e1500 */
[----:B--2---:R-:W-:-:S06]  /*2500*/  IMAD.U32 R18, R18, 0x10000, RZ ;  /* 0x0001000012127824 */ /* 0x004fcc00078e00ff */
[----:B------:R-:W0:Y:S01]  /*2510*/  F2I.FTZ.TRUNC.NTZ R18, R18 ;  /* 0x0000001200127305 */ /* 0x000e22000021f100 */
[----:B------:R-:W-:Y:S05]  /*2520*/  BRA `(.L_x_18014) ;  /* 0x0000000400a07947 */ /* 0x000fea0003800000 */
.L_x_18021:
        /* <DEDUP_REMOVED lines=10> */
.L_x_18028:
        /* <DEDUP_REMOVED lines=21> */
.L_x_18032:
[----:B------:R-:W-:Y:S05]  /*2720*/  BSYNC.RECONVERGENT B1 ;  /* 0x0000000000017941 */ /* 0x000fea0003800200 */
.L_x_18031:
[----:B------:R-:W-:Y:S01]  /*2730*/  IMAD.SHL.U32 R0, R0, 0x100000, RZ ;  /* 0x0010000000007824 */ /* 0x000fe200078e00ff */
[----:B------:R-:W-:-:S04]  /*2740*/  LEA R3, R3, 0x3b800000, 0x17 ;  /* 0x3b80000003037811 */ /* 0x000fc800078eb8ff */
[----:B------:R-:W-:-:S07]  /*2750*/  LOP3.LUT R18, R3, R0, R7, 0xfe, !PT ;  /* 0x0000000003127212 */ /* 0x000fce00078efe07 */
.L_x_18030:
[----:B------:R-:W-:Y:S05]  /*2760*/  BSYNC.RECONVERGENT B0 ;  /* 0x0000000000007941 */ /* 0x000fea0003800200 */
.L_x_18029:
[----:B------:R-:W1:Y:S01]  /*2770*/  F2I.FTZ.TRUNC.NTZ R18, R18 ;  /* 0x0000001200127305 */ /* 0x000e62000021f100 */
[----:B------:R-:W-:Y:S05]  /*2780*/  BRA `(.L_x_18014) ;  /* 0x0000000400087947 */ /* 0x000fea0003800000 */
.L_x_18027:
        /* <DEDUP_REMOVED lines=21> */
.L_x_18036:
[----:B------:R-:W-:Y:S05]  /*28e0*/  BSYNC.RECONVERGENT B1 ;  /* 0x0000000000017941 */ /* 0x000fea0003800200 */
.L_x_18035:
[----:B------:R-:W-:Y:S01]  /*28f0*/  IMAD.SHL.U32 R0, R0, 0x200000, RZ ;  /* 0x0020000000007824 */ /* 0x000fe200078e00ff */
[----:B------:R-:W-:-:S04]  /*2900*/  LEA R3, R3, 0x37800000, 0x17 ;  /* 0x3780000003037811 */ /* 0x000fc800078eb8ff */
[----:B------:R-:W-:-:S07]  /*2910*/  LOP3.LUT R18, R3, R0, R7, 0xfe, !PT ;  /* 0x0000000003127212 */ /* 0x000fce00078efe07 */
.L_x_18034:
[----:B------:R-:W-:Y:S05]  /*2920*/  BSYNC.RECONVERGENT B0 ;  /* 0x0000000000007941 */ /* 0x000fea0003800200 */
.L_x_18033:
[----:B------:R-:W2:Y:S01]  /*2930*/  F2I.FTZ.TRUNC.NTZ R18, R18 ;  /* 0x0000001200127305 */ /* 0x000ea2000021f100 */
[----:B------:R-:W-:Y:S05]  /*2940*/  BRA `(.L_x_18014) ;  /* 0x0000000000987947 */ /* 0x000fea0003800000 */
.L_x_18026:
        /* <DEDUP_REMOVED lines=14> */
.L_x_18040:
[----:B------:R-:W-:Y:S05]  /*2a30*/  BSYNC.RECONVERGENT B0 ;  /* 0x0000000000007941 */ /* 0x000fea0003800200 */
.L_x_18039:
[----:B------:R-:W4:Y:S01]  /*2a40*/  F2I.FTZ.TRUNC.NTZ R18, R18 ;  /* 0x0000001200127305 */ /* 0x000f22000021f100 */
[----:B------:R-:W-:Y:S05]  /*2a50*/  BRA `(.L_x_18014) ;  /* 0x0000000000547947 */ /* 0x000fea0003800000 */
.L_x_18013:
        /* <DEDUP_REMOVED lines=16> */
.L_x_18041:
[----:B------:R-:W-:Y:S01]  /*2b60*/  IMAD.MOV.U32 R18, RZ, RZ, RZ ;  /* 0x000000ffff127224 */ /* 0x000fe200078e00ff */
[----:B------:R-:W-:Y:S06]  /*2b70*/  BRA `(.L_x_18014) ;  /* 0x00000000000c7947 */ /* 0x000fec0003800000 */
.L_x_18038:
[----:B------:R0:W5:Y:S01]  /*2b80*/  LDG.E R18, desc[UR36][R4.64] ;  /* 0x0000002404127981 */ /* 0x000162000c1e1900 */
[----:B------:R-:W-:Y:S05]  /*2b90*/  BRA `(.L_x_18014) ;  /* 0x0000000000047947 */ /* 0x000fea0003800000 */
.L_x_18037:
[----:B------:R3:W5:Y:S02]  /*2ba0*/  LDG.E R18, desc[UR36][R4.64] ;  /* 0x0000002404127981 */ /* 0x000764000c1e1900 */
.L_x_18014:
[----:B------:R-:W-:-:S07]  /*2bb0*/  VIADD R25, R25, 0x80 ;  /* 0x0000008019197836 */ /* 0x000fce0000000000 */
.L_x_18008:
[----:B------:R-:W-:Y:S05]  /*2bc0*/  BSYNC.RECONVERGENT B6 ;  /* 0x0000000000067941 */ /* 0x000fea0003800200 */
.L_x_18007:
        /* <DEDUP_REMOVED lines=23> */
.L_x_18047:
[----:B------:R0:W5:Y:S01]  /*2d40*/  LDG.E.U8 R17, desc[UR36][R4.64] ;  /* 0x0000002404117981 */ /* 0x000162000c1e1100 */
[----:B------:R-:W-:Y:S05]  /*2d50*/  BRA `(.L_x_18043) ;  /* 0x0000000c002c7947 */ /* 0x000fea0003800000 */
.L_x_18046:
        /* <DEDUP_REMOVED lines=8> */
.L_x_18050:
[----:B------:R0:W5:Y:S01]  /*2de0*/  LDG.E R17, desc[UR36][R4.64] ;  /* 0x0000002404117981 */ /* 0x000162000c1e1900 */
[----:B------:R-:W-:Y:S05]  /*2df0*/  BRA `(.L_x_18043) ;  /* 0x0000000c00047947 */ /* 0x000fea0003800000 */
.L_x_18049:
[----:B------:R0:W5:Y:S01]  /*2e00*/  LDG.E.S16 R17, desc[UR36][R4.64] ;  /* 0x0000002404117981 */ /* 0x000162000c1e1700 */
[----:B------:R-:W-:Y:S05]  /*2e10*/  BRA `(.L_x_18043) ;  /* 0x0000000800fc7947 */ /* 0x000fea0003800000 */
.L_x_18045:
        /* <DEDUP_REMOVED lines=9> */
.L_x_18052:
[----:B------:R-:W2:Y:S02]  /*2eb0*/  LDG.E.U16 R4, desc[UR36][R4.64] ;  /* 0x0000002404047981 */ /* 0x000ea4000c1e1500 */
[----:B--2---:R-:W-:-:S06]  /*2ec0*/  HADD2.F32 R17, -RZ, R4.H0_H0 ;  /* 0x20000004ff117230 */ /* 0x004fcc0000004100 */
[----:B------:R-:W0:Y:S01]  /*2ed0*/  F2I.FTZ.TRUNC.NTZ R17, R17 ;  /* 0x0000001100117305 */ /* 0x000e22000021f100 */
[----:B------:R-:W-:Y:S05]  /*2ee0*/  BRA `(.L_x_18043) ;  /* 0x0000000800c87947 */ /* 0x000fea0003800000 */
.L_x_18051:
        /* <DEDUP_REMOVED lines=9> */
.L_x_18054:
[----:B------:R-:W2:Y:S02]  /*2f80*/  LDG.E.U16 R4, desc[UR36][R4.64] ;  /* 0x0000002404047981 */ /* 0x000ea4000c1e1500 */
[----:B--2---:R-:W-:-:S06]  /*2f90*/  HADD2.F32 R17, -RZ, R4.H0_H0 ;  /* 0x20000004ff117230 */ /* 0x004fcc0000004100 */
[----:B------:R-:W0:Y:S01]  /*2fa0*/  F2I.FTZ.TRUNC.NTZ R17, R17 ;  /* 0x0000001100117305 */ /* 0x000e22000021f100 */
[----:B------:R-:W-:Y:S05]  /*2fb0*/  BRA `(.L_x_18043) ;  /* 0x0000000800947947 */ /* 0x000fea0003800000 */
.L_x_18053:
[----:B------:R-:W2:Y:S02]  /*2fc0*/  LDG.E.64 R4, desc[UR36][R4.64] ;  /* 0x0000002404047981 */ /* 0x000ea4000c1e1b00 */
[----:B--2---:R0:W1:Y:S01]  /*2fd0*/  F2I.F64.TRUNC R17, R4 ;  /* 0x0000000400117311 */ /* 0x004062000030d100 */
[----:B------:R-:W-:Y:S05]  /*2fe0*/  BRA `(.L_x_18043) ;  /* 0x0000000800887947 */ /* 0x000fea0003800000 */
.L_x_18044:
        /* <DEDUP_REMOVED lines=12> */
.L_x_18057:
[----:B------:R-:W2:Y:S02]  /*30b0*/  LDG.E.64 R4, desc[UR36][R4.64] ;  /* 0x0000002404047981 */ /* 0x000ea4000c1e1b00 */
[----:B--2---:R0:W1:Y:S01]  /*30c0*/  F2I.F64.TRUNC R17, R4 ;  /* 0x0000000400117311 */ /* 0x004062000030d100 */
[----:B------:R-:W-:Y:S05]  /*30d0*/  BRA `(.L_x_18043) ;  /* 0x00000008004c7947 */ /* 0x000fea0003800000 */
.L_x_18056:
        /* <DEDUP_REMOVED lines=26> */
.L_x_18059:
        /* <DEDUP_REMOVED lines=14> */
.L_x_18058:
[----:B------:R-:W2:Y:S02]  /*3360*/  LDG.E.U16 R17, desc[UR36][R4.64] ;  /* 0x0000002404117981 */ /* 0x000ea4000c1e1500 */
[----:B--2---:R-:W-:-:S06]  /*3370*/  IMAD.U32 R17, R17, 0x10000, RZ ;  /* 0x0001000011117824 */ /* 0x004fcc00078e00ff */
[----:B------:R-:W0:Y:S01]  /*3380*/  F2I.FTZ.TRUNC.NTZ R17, R17 ;  /* 0x0000001100117305 */ /* 0x000e22000021f100 */
[----:B------:R-:W-:Y:S05]  /*3390*/  BRA `(.L_x_18043) ;  /* 0x00000004009c7947 */ /* 0x000fea0003800000 */
.L_x_18055:
        /* <DEDUP_REMOVED lines=10> */
.L_x_18062:
        /* <DEDUP_REMOVED lines=21> */
.L_x_18066:
[----:B------:R-:W-:Y:S05]  /*3590*/  BSYNC.RECONVERGENT B1 ;  /* 0x0000000000017941 */ /* 0x000fea0003800200 */
.L_x_18065:
[----:B------:R-:W-:Y:S01]  /*35a0*/  IMAD.SHL.U32 R0, R0, 0x100000, RZ ;  /* 0x0010000000007824 */ /* 0x000fe200078e00ff */
[----:B------:R-:W-:-:S04]  /*35b0*/  LEA R3, R3, 0x3b800000, 0x17 ;  /* 0x3b80000003037811 */ /* 0x000fc800078eb8ff */
[----:B------:R-:W-:-:S07]  /*35c0*/  LOP3.LUT R17, R3, R0, R17, 0xfe, !PT ;  /* 0x0000000003117212 */ /* 0x000fce00078efe11 */
.L_x_18064:
[----:B------:R-:W-:Y:S05]  /*35d0*/  BSYNC.RECONVERGENT B0 ;  /* 0x0000000000007941 */ /* 0x000fea0003800200 */
.L_x_18063:
[----:B------:R-:W0:Y:S01]  /*35e0*/  F2I.FTZ.TRUNC.NTZ R17, R17 ;  /* 0x0000001100117305 */ /* 0x000e22000021f100 */
[----:B------:R-:W-:Y:S05]  /*35f0*/  BRA `(.L_x_18043) ;  /* 0x0000000400047947 */ /* 0x000fea0003800000 */
.L_x_18061:
        /* <DEDUP_REMOVED lines=21> */
.L_x_18070:
[----:B------:R-:W-:Y:S05]  /*3750*/  BSYNC.RECONVERGENT B1 ;  /* 0x0000000000017941 */ /* 0x000fea0003800200 */
.L_x_18069:
[----:B------:R-:W-:Y:S01]  /*3760*/  IMAD.SHL.U32 R0, R0, 0x200000, RZ ;  /* 0x0020000000007824 */ /* 0x000fe200078e00ff */
[----:B------:R-:W-:-:S04]  /*3770*/  LEA R3, R3, 0x37800000, 0x17 ;  /* 0x3780000003037811 */ /* 0x000fc800078eb8ff */
[----:B------:R-:W-:-:S07]  /*3780*/  LOP3.LUT R17, R3, R0, R17, 0xfe, !PT ;  /* 0x0000000003117212 */ /* 0x000fce00078efe11 */
.L_x_18068:
[----:B------:R-:W-:Y:S05]  /*3790*/  BSYNC.RECONVERGENT B0 ;  /* 0x0000000000007941 */ /* 0x000fea0003800200 */
.L_x_18067:
[----:B------:R-:W0:Y:S01]  /*37a0*/  F2I.FTZ.TRUNC.NTZ R17, R17 ;  /* 0x0000001100117305 */ /* 0x000e22000021f100 */
[----:B------:R-:W-:Y:S05]  /*37b0*/  BRA `(.L_x_18043) ;  /* 0x0000000000947947 */ /* 0x000fea0003800000 */
.L_x_18060:
        /* <DEDUP_REMOVED lines=14> */
.L_x_18074:
[----:B------:R-:W-:Y:S05]  /*38a0*/  BSYNC.RECONVERGENT B0 ;  /* 0x0000000000007941 */ /* 0x000fea0003800200 */
.L_x_18073:
[----:B------:R-:W0:Y:S01]  /*38b0*/  F2I.FTZ.TRUNC.NTZ R17, R17 ;  /* 0x0000001100117305 */ /* 0x000e22000021f100 */
[----:B------:R-:W-:Y:S05]  /*38c0*/  BRA `(.L_x_18043) ;  /* 0x0000000000507947 */ /* 0x000fea0003800000 */
.L_x_18048:
        /* <DEDUP_REMOVED lines=16> */
.L_x_18075:
[----:B------:R-:W-:Y:S05]  /*39d0*/  BRA `(.L_x_18043) ;  /* 0x00000000000c7947 */ /* 0x000fea0003800000 */
.L_x_18072:
[----:B------:R0:W5:Y:S01]  /*39e0*/  LDG.E R17, desc[UR36][R4.64] ;  /* 0x0000002404117981 */ /* 0x000162000c1e1900 */
[----:B------:R-:W-:Y:S05]  /*39f0*/  BRA `(.L_x_18043) ;  /* 0x0000000000047947 */ /* 0x000fea0003800000 */
.L_x_18071:
[----:B------:R0:W5:Y:S02]  /*3a00*/  LDG.E R17, desc[UR36][R4.64] ;  /* 0x0000002404117981 */ /* 0x000164000c1e1900 */
.L_x_18043:
[----:B------:R-:W-:Y:S05]  /*3a10*/  BSYNC.RECONVERGENT B6 ;  /* 0x0000000000067941 */ /* 0x000fea0003800200 */
.L_x_18042:
[----:B------:R-:W-:Y:S01]  /*3a20*/  ISETP.GE.AND P0, PT, R23, R16, PT ;  /* 0x000000101700720c */ /* 0x000fe20003f06270 */
[----:B------:R-:W-:-:S12]  /*3a30*/  BSSY.RECONVERGENT B0, `(.L_x_18076) ;  /* 0x0000014000007945 */ /* 0x000fd80003800200 */
[----:B------:R-:W-:Y:S05]  /*3a40*/  @P0 BRA `(.L_x_18077) ;  /* 0x0000000000480947 */ /* 0x000fea0003800000 */
[----:B012345:R-:W-:Y:S01]  /*3a50*/  IMAD R4, R19, R19, RZ ;  /* 0x0000001313047224 */ /* 0x03ffe200078e02ff */
        /* <DEDUP_REMOVED lines=14> */
[----:B------:R-:W-:Y:S05]  /*3b40*/  CALL.REL.NOINC `($__internal_43_$__cuda_sm20_dblrcp_rn_slowpath_v3) ;  /* 0x0000004000107944 */ /* 0x000fea0003c00000 */
.L_x_18079:
[----:B------:R-:W-:Y:S05]  /*3b50*/  BSYNC.RECONVERGENT B1 ;  /* 0x0000000000017941 */ /* 0x000fea0003800200 */
.L_x_18078:
[----:B------:R0:W1:Y:S02]  /*3b60*/  F2I.F64.TRUNC R0, R8 ;  /* 0x0000000800007311 */ /* 0x000064000030d100 */
.L_x_18077:
[----:B------:R-:W-:Y:S05]  /*3b70*/  BSYNC.RECONVERGENT B0 ;  /* 0x0000000000007941 */ /* 0x000fea0003800200 */
.L_x_18076:
[----:B01---5:R-:W-:Y:S01]  /*3b80*/  VIADD R19, R23, 0x80 ;  /* 0x0000008017137836 */ /* 0x023fe20000000000 */
[----:B------:R-:W-:Y:S04]  /*3b90*/  BSSY.RECONVERGENT B0, `(.L_x_18080) ;  /* 0x0000017000007945 */ /* 0x000fe80003800200 */
[----:B------:R-:W-:-:S13]  /*3ba0*/  ISETP.GE.AND P0, PT, R19, R16, PT ;  /* 0x000000101300720c */ /* 0x000fda0003f06270 */
[----:B------:R-:W-:Y:S05]  /*3bb0*/  @P0 BRA `(.L_x_18081) ;  /* 0x0000000000500947 */ /* 0x000fea0003800000 */
[----:B--234-:R-:W-:Y:S01]  /*3bc0*/  IMAD R4, R22, R22, RZ ;  /* 0x0000001616047224 */ /* 0x01cfe200078e02ff */
        /* <DEDUP_REMOVED lines=15> */
[----:B------:R-:W-:Y:S02]  /*3cc0*/  IMAD.MOV.U32 R24, RZ, RZ, R8 ;  /* 0x000000ffff187224 */ /* 0x000fe400078e0008 */
[----:B------:R-:W-:-:S07]  /*3cd0*/  IMAD.MOV.U32 R25, RZ, RZ, R9 ;  /* 0x000000ffff197224 */ /* 0x000fce00078e0009 */
.L_x_18083:
[----:B------:R-:W-:Y:S05]  /*3ce0*/  BSYNC.RECONVERGENT B1 ;  /* 0x0000000000017941 */ /* 0x000fea0003800200 */
.L_x_18082:
[----:B------:R0:W1:Y:S02]  /*3cf0*/  F2I.F64.TRUNC R24, R24 ;  /* 0x0000001800187311 */ /* 0x000064000030d100 */
.L_x_18081:
[----:B------:R-:W-:Y:S05]  /*3d00*/  BSYNC.RECONVERGENT B0 ;  /* 0x0000000000007941 */ /* 0x000fea0003800200 */
.L_x_18080:
[----:B------:R-:W-:Y:S01]  /*3d10*/  VIADD R3, R23, 0x100 ;  /* 0x0000010017037836 */ /* 0x000fe20000000000 */
[----:B------:R-:W-:Y:S04]  /*3d20*/  BSSY.RECONVERGENT B0, `(.L_x_18084) ;  /* 0x0000015000007945 */ /* 0x000fe80003800200 */
[----:B------:R-:W-:-:S13]  /*3d30*/  ISETP.GE.AND P0, PT, R3, R16, PT ;  /* 0x000000100300720c */ /* 0x000fda0003f06270 */
[----:B------:R-:W-:Y:S05]  /*3d40*/  @P0 BRA `(.L_x_18085) ;  /* 0x0000000000480947 */ /* 0x000fea0003800000 */
[----:B--234-:R-:W-:Y:S01]  /*3d50*/  IMAD R4, R18, R18, RZ ;  /* 0x0000001212047224 */ /* 0x01cfe200078e02ff */
        /* <DEDUP_REMOVED lines=14> */
[----:B01----:R-:W-:Y:S05]  /*3e40*/  CALL.REL.NOINC `($__internal_43_$__cuda_sm20_dblrcp_rn_slowpath_v3) ;  /* 0x0000003c00507944 */ /* 0x003fea0003c00000 */
.L_x_18087:
[----:B------:R-:W-:Y:S05]  /*3e50*/  BSYNC.RECONVERGENT B1 ;  /* 0x0000000000017941 */ /* 0x000fea0003800200 */
.L_x_18086:
[----:B------:R2:W3:Y:S02]  /*3e60*/  F2I.F64.TRUNC R18, R8 ;  /* 0x0000000800127311 */ /* 0x0004e4000030d100 */
.L_x_18085:
[----:B------:R-:W-:Y:S05]  /*3e70*/  BSYNC.RECONVERGENT B0 ;  /* 0x0000000000007941 */ /* 0x000fea0003800200 */
.L_x_18084:
        /* <DEDUP_REMOVED lines=20> */
.L_x_18091:
[----:B------:R-:W-:Y:S05]  /*3fc0*/  BSYNC.RECONVERGENT B1 ;  /* 0x0000000000017941 */ /* 0x000fea0003800200 */
.L_x_18090:
[----:B------:R2:W3:Y:S02]  /*3fd0*/  F2I.F64.TRUNC R22, R8 ;  /* 0x0000000800167311 */ /* 0x0004e4000030d100 */
.L_x_18089:
[----:B------:R-:W-:Y:S05]  /*3fe0*/  BSYNC.RECONVERGENT B0 ;  /* 0x0000000000007941 */ /* 0x000fea0003800200 */
.L_x_18088:
[----:B------:R-:W0:Y:S01]  /*3ff0*/  LDC.U8 R17, c[0x0][0x3ac] ;  /* 0x0000eb00ff117b82 */ /* 0x000e220000000000 */
[----:B------:R-:W-:Y:S01]  /*4000*/  ISETP.GE.AND P0, PT, R23, R16, PT ;  /* 0x000000101700720c */ /* 0x000fe20003f06270 */
[----:B------:R-:W-:Y:S04]  /*4010*/  BSSY.RECONVERGENT B7, `(.L_x_18092) ;  /* 0x00002d1000077945 */ /* 0x000fe80003800200 */
[----:B------:R-:W-:Y:S08]  /*4020*/  BSSY.RELIABLE B6, `(.L_x_18093) ;  /* 0x00001ea000067945 */ /* 0x000ff00003800100 */
[----:B------:R-:W-:Y:S05]  /*4030*/  @P0 BRA `(.L_x_18094) ;  /* 0x0000001c00940947 */ /* 0x000fea0003800000 */
[----:B------:R-:W5:Y:S01]  /*4040*/  LDCU UR4, c[0x0][0x3b0] ;  /* 0x00007600ff0477ac */ /* 0x000f620008000800 */
[----:B--2---:R-:W2:Y:S01]  /*4050*/  LDC.64 R8, c[0x0][0x390] ;  /* 0x0000e400ff087b82 */ /* 0x004ea20000000a00 */
[----:B------:R-:W-:Y:S01]  /*4060*/  IMAD R3, R2, 0x200, R23 ;  /* 0x0000020002037824 */ /* 0x000fe200078e0217 */
[----:B0--34-:R-:W-:-:S03]  /*4070*/  PRMT R4, R17, 0x9910, RZ ;  /* 0x0000991011047816 */ /* 0x019fc600000000ff */
[----:B-----5:R-:W-:Y:S02]  /*4080*/  IMAD R5, R3, UR4, RZ ;  /* 0x0000000403057c24 */ /* 0x020fe4000f8e02ff */
        /* <DEDUP_REMOVED lines=16> */
.L_x_18098:
[----:B------:R0:W-:Y:S01]  /*4190*/  STG.E.U8 desc[UR36][R8.64], R0 ;  /* 0x0000000008007986 */ /* 0x0001e2000c101124 */
[----:B------:R-:W-:Y:S01]  /*41a0*/  IMAD.MOV.U32 R23, RZ, RZ, R19 ;  /* 0x000000ffff177224 */ /* 0x000fe200078e0013 */
[----:B------:R-:W-:Y:S06]  /*41b0*/  BRA `(.L_x_18100) ;  /* 0x0000000c00947947 */ /* 0x000fec0003800000 */
.L_x_18097:
[----:B------:R-:W-:-:S13]  /*41c0*/  ISETP.NE.AND P0, PT, R3, 0x2, PT ;  /* 0x000000020300780c */ /* 0x000fda0003f05270 */
[----:B------:R-:W-:Y:S05]  /*41d0*/  @!P0 BRA `(.L_x_18101) ;  /* 0x0000000000308947 */ /* 0x000fea0003800000 */
[----:B------:R-:W-:-:S13]  /*41e0*/  ISETP.NE.AND P0, PT, R3, 0x3, PT ;  /* 0x000000030300780c */ /* 0x000fda0003f05270 */
[----:B------:R-:W-:Y:S05]  /*41f0*/  @!P0 BRA `(.L_x_18102) ;  /* 0x00000000001c8947 */ /* 0x000fea0003800000 */
[----:B------:R-:W-:-:S13]  /*4200*/  ISETP.NE.AND P0, PT, R3, 0x4, PT ;  /* 0x000000040300780c */ /* 0x000fda0003f05270 */
[----:B------:R-:W-:Y:S05]  /*4210*/  @P0 BRA `(.L_x_18099) ;  /* 0x0000000800d40947 */ /* 0x000fea0003800000 */
[--C-:B------:R-:W-:Y:S01]  /*4220*/  SHF.R.S32.HI R5, RZ, 0x1f, R0.reuse ;  /* 0x0000001fff057819 */ /* 0x100fe20000011400 */
[----:B------:R-:W-:Y:S02]  /*4230*/  IMAD.MOV.U32 R4, RZ, RZ, R0 ;  /* 0x000000ffff047224 */ /* 0x000fe400078e0000 */
[----:B------:R-:W-:-:S03]  /*4240*/  IMAD.MOV.U32 R23, RZ, RZ, R19 ;  /* 0x000000ffff177224 */ /* 0x000fc600078e0013 */
[----:B------:R0:W-:Y:S01]  /*4250*/  STG.E.64 desc[UR36][R8.64], R4 ;  /* 0x0000000408007986 */ /* 0x0001e2000c101b24 */
[----:B------:R-:W-:Y:S05]  /*4260*/  BRA `(.L_x_18100) ;  /* 0x0000000c00687947 */ /* 0x000fea0003800000 */
.L_x_18102:
[----:B------:R0:W-:Y:S01]  /*4270*/  STG.E desc[UR36][R8.64], R0 ;  /* 0x0000000008007986 */ /* 0x0001e2000c101924 */
[----:B------:R-:W-:Y:S01]  /*4280*/  IMAD.MOV.U32 R23, RZ, RZ, R19 ;  /* 0x000000ffff177224 */ /* 0x000fe200078e0013 */
[----:B------:R-:W-:Y:S06]  /*4290*/  BRA `(.L_x_18100) ;  /* 0x0000000c005c7947 */ /* 0x000fec0003800000 */
.L_x_18101:
[----:B------:R0:W-:Y:S01]  /*42a0*/  STG.E.U16 desc[UR36][R8.64], R0 ;  /* 0x0000000008007986 */ /* 0x0001e2000c101524 */
[----:B------:R-:W-:Y:S01]  /*42b0*/  IMAD.MOV.U32 R23, RZ, RZ, R19 ;  /* 0x000000ffff177224 */ /* 0x000fe200078e0013 */
[----:B------:R-:W-:Y:S06]  /*42c0*/  BRA `(.L_x_18100) ;  /* 0x0000000c00507947 */ /* 0x000fec0003800000 */
.L_x_18096:
[----:B------:R-:W-:-:S13]  /*42d0*/  ISETP.GT.AND P0, PT, R3, 0x6, PT ;  /* 0x000000060300780c */ /* 0x000fda0003f04270 */
[----:B------:R-:W-:Y:S05]  /*42e0*/  @P0 BRA `(.L_x_18103) ;  /* 0x0000000000340947 */ /* 0x000fea0003800000 */
[----:B------:R-:W-:-:S13]  /*42f0*/  ISETP.NE.AND P0, PT, R3, 0x5, PT ;  /* 0x000000050300780c */ /* 0x000fda0003f05270 */
[----:B------:R-:W-:Y:S05]  /*4300*/  @!P0 BRA `(.L_x_18104) ;  /* 0x0000000000188947 */ /* 0x000fea0003800000 */
[----:B------:R-:W-:-:S13]  /*4310*/  ISETP.NE.AND P0, PT, R3, 0x6, PT ;  /* 0x000000060300780c */ /* 0x000fda0003f05270 */
[----:B------:R-:W-:Y:S05]  /*4320*/  @P0 BRA `(.L_x_18099) ;  /* 0x0000000800900947 */ /* 0x000fea0003800000 */
[----:B------:R-:W-:Y:S01]  /*4330*/  I2FP.F32.S32 R3, R0 ;  /* 0x0000000000037245 */ /* 0x000fe20000201400 */
[----:B------:R-:W-:-:S04]  /*4340*/  IMAD.MOV.U32 R23, RZ, RZ, R19 ;  /* 0x000000ffff177224 */ /* 0x000fc800078e0013 */
[----:B------:R0:W-:Y:S01]  /*4350*/  STG.E desc[UR36][R8.64], R3 ;  /* 0x0000000308007986 */ /* 0x0001e2000c101924 */
[----:B------:R-:W-:Y:S05]  /*4360*/  BRA `(.L_x_18100) ;  /* 0x0000000c00287947 */ /* 0x000fea0003800000 */
.L_x_18104:
[----:B------:R-:W-:Y:S01]  /*4370*/  I2FP.F32.S32 R0, R0 ;  /* 0x0000000000007245 */ /* 0x000fe20000201400 */
[----:B------:R-:W-:-:S03]  /*4380*/  IMAD.MOV.U32 R23, RZ, RZ, R19 ;  /* 0x000000ffff177224 */ /* 0x000fc600078e0013 */
[----:B------:R-:W-:-:S05]  /*4390*/  F2FP.F16.F32.PACK_AB R0, RZ, R0 ;  /* 0x00000000ff00723e */ /* 0x000fca00000000ff */
[----:B------:R0:W-:Y:S01]  /*43a0*/  STG.E.U16 desc[UR36][R8.64], R0 ;  /* 0x0000000008007986 */ /* 0x0001e2000c101524 */
[----:B------:R-:W-:Y:S05]  /*43b0*/  BRA `(.L_x_18100) ;  /* 0x0000000c00147947 */ /* 0x000fea0003800000 */
.L_x_18103:
[----:B------:R-:W-:-:S13]  /*43c0*/  ISETP.NE.AND P0, PT, R3, 0x7, PT ;  /* 0x000000070300780c */ /* 0x000fda0003f05270 */
[----:B------:R-:W-:Y:S05]  /*43d0*/  @!P0 BRA `(.L_x_18105) ;  /* 0x00000000003c8947 */ /* 0x000fea0003800000 */
[----:B------:R-:W-:-:S13]  /*43e0*/  ISETP.NE.AND P0, PT, R3, 0x8, PT ;  /* 0x000000080300780c */ /* 0x000fda0003f05270 */
[----:B------:R-:W-:Y:S05]  /*43f0*/  @!P0 BRA `(.L_x_18106) ;  /* 0x00000000001c8947 */ /* 0x000fea0003800000 */
[----:B------:R-:W-:-:S13]  /*4400*/  ISETP.NE.AND P0, PT, R3, 0x9, PT ;  /* 0x000000090300780c */ /* 0x000fda0003f05270 */
[----:B------:R-:W-:Y:S05]  /*4410*/  @P0 BRA `(.L_x_18099) ;  /* 0x0000000800540947 */ /* 0x000fea0003800000 */
[----:B------:R-:W-:Y:S01]  /*4420*/  I2FP.F32.S32 R4, R0 ;  /* 0x0000000000047245 */ /* 0x000fe20000201400 */
[----:B------:R-:W-:Y:S02]  /*4430*/  IMAD.MOV.U32 R5, RZ, RZ, RZ ;  /* 0x000000ffff057224 */ /* 0x000fe400078e00ff */
[----:B------:R-:W-:-:S03]  /*4440*/  IMAD.MOV.U32 R23, RZ, RZ, R19 ;  /* 0x000000ffff177224 */ /* 0x000fc600078e0013 */
[----:B------:R0:W-:Y:S01]  /*4450*/  STG.E.64 desc[UR36][R8.64], R4 ;  /* 0x0000000408007986 */ /* 0x0001e2000c101b24 */
[----:B------:R-:W-:Y:S05]  /*4460*/  BRA `(.L_x_18100) ;  /* 0x0000000800e87947 */ /* 0x000fea0003800000 */
.L_x_18106:
[----:B------:R-:W-:Y:S01]  /*4470*/  I2FP.F32.S32 R0, R0 ;  /* 0x0000000000007245 */ /* 0x000fe20000201400 */
[----:B------:R-:W-:-:S03]  /*4480*/  IMAD.MOV.U32 R23, RZ, RZ, R19 ;  /* 0x000000ffff177224 */ /* 0x000fc600078e0013 */
[----:B------:R-:W-:-:S04]  /*4490*/  F2FP.F16.F32.PACK_AB R3, RZ, R0 ;  /* 0x00000000ff03723e */ /* 0x000fc800000000ff */
[----:B------:R-:W-:-:S05]  /*44a0*/  PRMT R3, R3, 0x5410, RZ ;  /* 0x0000541003037816 */ /* 0x000fca00000000ff */
[----:B------:R0:W-:Y:S01]  /*44b0*/  STG.E desc[UR36][R8.64], R3 ;  /* 0x0000000308007986 */ /* 0x0001e2000c101924 */
[----:B------:R-:W-:Y:S05]  /*44c0*/  BRA `(.L_x_18100) ;  /* 0x0000000800d07947 */ /* 0x000fea0003800000 */
.L_x_18105:
[----:B------:R-:W0:Y:S01]  /*44d0*/  I2F.F64 R4, R0 ;  /* 0x0000000000047312 */ /* 0x000e220000201c00 */
[----:B------:R-:W-:Y:S01]  /*44e0*/  IMAD.MOV.U32 R23, RZ, RZ, R19 ;  /* 0x000000ffff177224 */ /* 0x000fe200078e0013 */
[----:B0-----:R0:W-:Y:S01]  /*44f0*/  STG.E.64 desc[UR36][R8.64], R4 ;  /* 0x0000000408007986 */ /* 0x0011e2000c101b24 */
[----:B------:R-:W-:Y:S05]  /*4500*/  BRA `(.L_x_18100) ;  /* 0x0000000800c07947 */ /* 0x000fea0003800000 */
.L_x_18095:
        /* <DEDUP_REMOVED lines=8> */
[----:B------:R-:W-:Y:S01]  /*4590*/  ISETP.NE.AND P0, PT, R0, RZ, PT ;  /* 0x000000ff0000720c */ /* 0x000fe20003f05270 */
[----:B------:R-:W-:-:S03]  /*45a0*/  IMAD.MOV.U32 R23, RZ, RZ, R19 ;  /* 0x000000ffff177224 */ /* 0x000fc600078e0013 */
[----:B------:R-:W-:-:S05]  /*45b0*/  SEL R3, RZ, 0x1, !P0 ;  /* 0x00000001ff037807 */ /* 0x000fca0004000000 */
[----:B------:R4:W-:Y:S01]  /*45c0*/  STG.E.U8 desc[UR36][R8.64], R3 ;  /* 0x0000000308007986 */ /* 0x0009e2000c101124 */
[----:B------:R-:W-:Y:S05]  /*45d0*/  BRA `(.L_x_18100) ;  /* 0x00000008008c7947 */ /* 0x000fea0003800000 */
.L_x_18109:
[----:B------:R-:W0:Y:S01]  /*45e0*/  I2F.F64 R4, R0 ;  /* 0x0000000000047312 */ /* 0x000e220000201c00 */
[----:B------:R-:W-:Y:S01]  /*45f0*/  CS2R R6, SRZ ;  /* 0x0000000000067805 */ /* 0x000fe2000001ff00 */
[----:B------:R-:W-:-:S04]  /*4600*/  IMAD.MOV.U32 R23, RZ, RZ, R19 ;  /* 0x000000ffff177224 */ /* 0x000fc800078e0013 */
[----:B0-----:R0:W-:Y:S01]  /*4610*/  STG.E.128 desc[UR36][R8.64], R4 ;  /* 0x0000000408007986 */ /* 0x0011e2000c101d24 */
[----:B------:R-:W-:Y:S05]  /*4620*/  BRA `(.L_x_18100) ;  /* 0x0000000800787947 */ /* 0x000fea0003800000 */
.L_x_18108:
        /* <DEDUP_REMOVED lines=19> */
.L_x_18113:
[----:B------:R-:W-:Y:S05]  /*4760*/  BSYNC.RECONVERGENT B0 ;  /* 0x0000000000007941 */ /* 0x000fea0003800200 */
.L_x_18112:
[----:B------:R-:W-:Y:S01]  /*4770*/  LOP3.LUT R5, R0, 0x80, R5, 0xf8, !PT ;  /* 0x0000008000057812 */ /* 0x000fe200078ef805 */
[----:B------:R-:W-:-:S04]  /*4780*/  IMAD.MOV.U32 R23, RZ, RZ, R19 ;  /* 0x000000ffff177224 */ /* 0x000fc800078e0013 */
[----:B------:R2:W-:Y:S01]  /*4790*/  STG.E.U8 desc[UR36][R8.64], R5 ;  /* 0x0000000508007986 */ /* 0x0005e2000c101124 */
[----:B------:R-:W-:Y:S05]  /*47a0*/  BRA `(.L_x_18100) ;  /* 0x0000000800187947 */ /* 0x000fea0003800000 */
.L_x_18111:
        /* <DEDUP_REMOVED lines=15> */
.L_x_18115:
[----:B------:R-:W-:Y:S05]  /*48a0*/  BSYNC.RECONVERGENT B0 ;  /* 0x0000000000007941 */ /* 0x000fea0003800200 */
.L_x_18114:
[----:B------:R-:W-:Y:S01]  /*48b0*/  LOP3.LUT R5, R0, 0x80, R5, 0xf8, !PT ;  /* 0x0000008000057812 */ /* 0x000fe200078ef805 */
[----:B------:R-:W-:-:S04]  /*48c0*/  IMAD.MOV.U32 R23, RZ, RZ, R19 ;  /* 0x000000ffff177224 */ /* 0x000fc800078e0013 */
[----:B------:R3:W-:Y:S01]  /*48d0*/  STG.E.U8 desc[UR36][R8.64], R5 ;  /* 0x0000000508007986 */ /* 0x0007e2000c101124 */
[----:B------:R-:W-:Y:S05]  /*48e0*/  BRA `(.L_x_18100) ;  /* 0x0000000400c87947 */ /* 0x000fea0003800000 */
.L_x_18110:
[----:B------:R-:W-:Y:S01]  /*48f0*/  I2FP.F32.S32 R0, R0 ;  /* 0x0000000000007245 */ /* 0x000fe20000201400 */
[----:B------:R-:W-:-:S03]  /*4900*/  IMAD.MOV.U32 R23, RZ, RZ, R19 ;  /* 0x000000ffff177224 */ /* 0x000fc600078e0013 */
[----:B------:R-:W-:-:S05]  /*4910*/  F2FP.BF16.F32.PACK_AB R0, RZ, R0 ;  /* 0x00000000ff00723e */ /* 0x000fca00000010ff */
[----:B------:R0:W-:Y:S01]  /*4920*/  STG.E.U16 desc[UR36][R8.64], R0 ;  /* 0x0000000008007986 */ /* 0x0001e2000c101524 */
[----:B------:R-:W-:Y:S05]  /*4930*/  BRA `(.L_x_18100) ;  /* 0x0000000400b47947 */ /* 0x000fea0003800000 */
.L_x_18107:
        /* <DEDUP_REMOVED lines=11> */
.L_x_18118:
        /* <DEDUP_REMOVED lines=13> */
.L_x_18121:
[----:B------:R-:W-:-:S04]  /*4ac0*/  SHF.R.U32.HI R0, RZ, 0x14, R3 ;  /* 0x00000014ff007819 */ /* 0x000fc80000011603 */
[----:B------:R-:W-:-:S04]  /*4ad0*/  LOP3.LUT R0, R0, 0x1, RZ, 0xc0, !PT ;  /* 0x0000000100007812 */ /* 0x000fc800078ec0ff */
[----:B------:R-:W-:-:S04]  /*4ae0*/  IADD3 R0, PT, PT, R3, 0x487ffff, R0 ;  /* 0x0487ffff03007810 */ /* 0x000fc80007ffe000 */
[----:B------:R-:W-:-:S04]  /*4af0*/  SHF.R.U32.HI R0, RZ, 0x14, R0 ;  /* 0x00000014ff007819 */ /* 0x000fc80000011600 */
[----:B------:R-:W-:-:S07]  /*4b00*/  LOP3.LUT R0, R0, 0xff, RZ, 0xc0, !PT ;  /* 0x000000ff00007812 */ /* 0x000fce00078ec0ff */
.L_x_18122:
[----:B------:R-:W-:-:S04]  /*4b10*/  SHF.R.U32.HI R3, RZ, 0x18, R3 ;  /* 0x00000018ff037819 */ /* 0x000fc80000011603 */
[----:B------:R-:W-:-:S04]  /*4b20*/  LOP3.LUT R0, R0, 0x80, R3, 0xf8, !PT ;  /* 0x0000008000007812 */ /* 0x000fc800078ef803 */
[----:B------:R-:W-:-:S07]  /*4b30*/  PRMT R4, R0, 0x7610, R4 ;  /* 0x0000761000047816 */ /* 0x000fce0000000004 */
.L_x_18120:
[----:B------:R-:W-:Y:S05]  /*4b40*/  BSYNC.RECONVERGENT B0 ;  /* 0x0000000000007941 */ /* 0x000fea0003800200 */
.L_x_18119:
[----:B------:R0:W-:Y:S01]  /*4b50*/  STG.E.U8 desc[UR36][R8.64], R4 ;  /* 0x0000000408007986 */ /* 0x0001e2000c101124 */
[----:B------:R-:W-:Y:S01]  /*4b60*/  IMAD.MOV.U32 R23, RZ, RZ, R19 ;  /* 0x000000ffff177224 */ /* 0x000fe200078e0013 */
[----:B------:R-:W-:Y:S06]  /*4b70*/  BRA `(.L_x_18100) ;  /* 0x0000000400247947 */ /* 0x000fec0003800000 */
.L_x_18117:
        /* <DEDUP_REMOVED lines=13> */
.L_x_18125:
[----:B------:R-:W-:-:S04]  /*4c50*/  SHF.R.U32.HI R0, RZ, 0x15, R3 ;  /* 0x00000015ff007819 */ /* 0x000fc80000011603 */
[----:B------:R-:W-:-:S04]  /*4c60*/  LOP3.LUT R0, R0, 0x1, RZ, 0xc0, !PT ;  /* 0x0000000100007812 */ /* 0x000fc800078ec0ff */
[----:B------:R-:W-:-:S04]  /*4c70*/  IADD3 R0, PT, PT, R3, 0x88fffff, R0 ;  /* 0x088fffff03007810 */ /* 0x000fc80007ffe000 */
[----:B------:R-:W-:-:S04]  /*4c80*/  SHF.R.U32.HI R0, RZ, 0x15, R0 ;  /* 0x00000015ff007819 */ /* 0x000fc80000011600 */
[----:B------:R-:W-:-:S07]  /*4c90*/  LOP3.LUT R0, R0, 0xff, RZ, 0xc0, !PT ;  /* 0x000000ff00007812 */ /* 0x000fce00078ec0ff */
.L_x_18126:
[----:B------:R-:W-:-:S04]  /*4ca0*/  SHF.R.U32.HI R3, RZ, 0x18, R3 ;  /* 0x00000018ff037819 */ /* 0x000fc80000011603 */
[----:B------:R-:W-:-:S04]  /*4cb0*/  LOP3.LUT R0, R0, 0x80, R3, 0xf8, !PT ;  /* 0x0000008000007812 */ /* 0x000fc800078ef803 */
[----:B------:R-:W-:-:S07]  /*4cc0*/  PRMT R4, R0, 0x7610, R4 ;  /* 0x0000761000047816 */ /* 0x000fce0000000004 */
.L_x_18124:
[----:B------:R-:W-:Y:S05]  /*4cd0*/  BSYNC.RECONVERGENT B0 ;  /* 0x0000000000007941 */ /* 0x000fea0003800200 */
.L_x_18123:
[----:B------:R0:W-:Y:S01]  /*4ce0*/  STG.E.U8 desc[UR36][R8.64], R4 ;  /* 0x0000000408007986 */ /* 0x0001e2000c101124 */
[----:B------:R-:W-:Y:S01]  /*4cf0*/  IMAD.MOV.U32 R23, RZ, RZ, R19 ;  /* 0x000000ffff177224 */ /* 0x000fe200078e0013 */
[----:B------:R-:W-:Y:S06]  /*4d00*/  BRA `(.L_x_18100) ;  /* 0x0000000000c07947 */ /* 0x000fec0003800000 */
.L_x_18116:
[----:B------:R-:W-:-:S13]  /*4d10*/  ISETP.NE.AND P0, PT, R3, 0x1c, PT ;  /* 0x0000001c0300780c */ /* 0x000fda0003f05270 */
[----:B------:R-:W-:Y:S05]  /*4d20*/  @!P0 BRA `(.L_x_18127) ;  /* 0x0000000000b08947 */ /* 0x000fea0003800000 */
[----:B------:R-:W-:-:S13]  /*4d30*/  ISETP.NE.AND P0, PT, R3, 0x1d, PT ;  /* 0x0000001d0300780c */ /* 0x000fda0003f05270 */
[----:B------:R-:W-:Y:S05]  /*4d40*/  @!P0 BRA `(.L_x_18128) ;  /* 0x0000000000948947 */ /* 0x000fea0003800000 */
[----:B------:R-:W-:-:S13]  /*4d50*/  ISETP.NE.AND P0, PT, R3, 0x2c, PT ;  /* 0x0000002c0300780c */ /* 0x000fda0003f05270 */
[----:B------:R-:W-:Y:S05]  /*4d60*/  @!P0 BRA `(.L_x_18129) ;  /* 0x0000000000488947 */ /* 0x000fea0003800000 */
.L_x_18099:
        /* <DEDUP_REMOVED lines=16> */
.L_x_18130:
[----:B------:R-:W-:Y:S01]  /*4e70*/  IMAD.MOV.U32 R23, RZ, RZ, R19 ;  /* 0x000000ffff177224 */ /* 0x000fe200078e0013 */
[----:B------:R-:W-:Y:S06]  /*4e80*/  BRA `(.L_x_18100) ;  /* 0x0000000000607947 */ /* 0x000fec0003800000 */
.L_x_18129:
[----:B------:R-:W-:Y:S01]  /*4e90*/  I2FP.F32.S32 R4, R0 ;  /* 0x0000000000047245 */ /* 0x000fe20000201400 */
        /* <DEDUP_REMOVED lines=16> */
.L_x_18128:
[--C-:B------:R-:W-:Y:S01]  /*4fa0*/  SHF.R.S32.HI R5, RZ, 0x1f, R0.reuse ;  /* 0x0000001fff057819 */ /* 0x100fe20000011400 */
[----:B------:R-:W-:Y:S02]  /*4fb0*/  IMAD.MOV.U32 R4, RZ, RZ, R0 ;  /* 0x000000ffff047224 */ /* 0x000fe400078e0000 */
[----:B------:R-:W-:-:S03]  /*4fc0*/  IMAD.MOV.U32 R23, RZ, RZ, R19 ;  /* 0x000000ffff177224 */ /* 0x000fc600078e0013 */
[----:B------:R0:W-:Y:S01]  /*4fd0*/  STG.E.64 desc[UR36][R8.64], R4 ;  /* 0x0000000408007986 */ /* 0x0001e2000c101b24 */
[----:B------:R-:W-:Y:S05]  /*4fe0*/  BRA `(.L_x_18100) ;  /* 0x0000000000087947 */ /* 0x000fea0003800000 */
.L_x_18127:
[----:B------:R0:W-:Y:S01]  /*4ff0*/  STG.E desc[UR36][R8.64], R0 ;  /* 0x0000000008007986 */ /* 0x0001e2000c101924 */
[----:B------:R-:W-:-:S07]  /*5000*/  IMAD.MOV.U32 R23, RZ, RZ, R19 ;  /* 0x000000ffff177224 */ /* 0x000fce00078e0013 */
.L_x_18100:
[----:B------:R-:W-:-:S13]  /*5010*/  ISETP.GE.AND P0, PT, R23, R16, PT ;  /* 0x000000101700720c */ /* 0x000fda0003f06270 */
[----:B------:R-:W-:Y:S05]  /*5020*/  @P0 BREAK.RELIABLE B6 ;  /* 0x0000000000060942 */ /* 0x000fea0003800100 */
[----:B------:R-:W-:Y:S05]  /*5030*/  @P0 BRA `(.L_x_18131) ;  /* 0x0000001c00380947 */ /* 0x000fea0003800000 */
[----:B------:R-:W4:Y:S01]  /*5040*/  LDCU UR4, c[0x0][0x3b0] ;  /* 0x00007600ff0477ac */ /* 0x000f220008000800 */
[----:B0-23--:R-:W0:Y:S01]  /*5050*/  LDC.64 R4, c[0x0][0x390] ;  /* 0x0000e400ff047b82 */ /* 0x00de220000000a00 */
[----:B------:R-:W-:Y:S01]  /*5060*/  IMAD R0, R2, 0x200, R23 ;  /* 0x0000020002007824 */ /* 0x000fe200078e0217 */
        /* <DEDUP_REMOVED lines=17> */
.L_x_18135:
[----:B-1----:R3:W-:Y:S01]  /*5180*/  STG.E.U8 desc[UR36][R4.64], R24 ;  /* 0x0000001804007986 */ /* 0x0027e2000c101124 */
[----:B------:R-:W-:Y:S05]  /*5190*/  BRA `(.L_x_18137) ;  /* 0x0000000c00387947 */ /* 0x000fea0003800000 */
.L_x_18134:
[----:B------:R-:W-:-:S13]  /*51a0*/  ISETP.NE.AND P0, PT, R0, 0x2, PT ;  /* 0x000000020000780c */ /* 0x000fda0003f05270 */
[----:B------:R-:W-:Y:S05]  /*51b0*/  @!P0 BRA `(.L_x_18138) ;  /* 0x0000000000248947 */ /* 0x000fea0003800000 */
[----:B------:R-:W-:-:S13]  /*51c0*/  ISETP.NE.AND P0, PT, R0, 0x3, PT ;  /* 0x000000030000780c */ /* 0x000fda0003f05270 */
[----:B------:R-:W-:Y:S05]  /*51d0*/  @!P0 BRA `(.L_x_18139) ;  /* 0x0000000000148947 */ /* 0x000fea0003800000 */
[----:B------:R-:W-:-:S13]  /*51e0*/  ISETP.NE.AND P0, PT, R0, 0x4, PT ;  /* 0x000000040000780c */ /* 0x000fda0003f05270 */
[----:B------:R-:W-:Y:S05]  /*51f0*/  @P0 BRA `(.L_x_18136) ;  /* 0x00000008003c0947 */ /* 0x000fea0003800000 */
[----:B-1----:R-:W-:-:S05]  /*5200*/  SHF.R.S32.HI R25, RZ, 0x1f, R24 ;  /* 0x0000001fff197819 */ /* 0x002fca0000011418 */
[----:B------:R1:W-:Y:S01]  /*5210*/  STG.E.64 desc[UR36][R4.64], R24 ;  /* 0x0000001804007986 */ /* 0x0003e2000c101b24 */
[----:B------:R-:W-:Y:S05]  /*5220*/  BRA `(.L_x_18137) ;  /* 0x0000000c00147947 */ /* 0x000fea0003800000 */
.L_x_18139:
[----:B-1----:R2:W-:Y:S01]  /*5230*/  STG.E desc[UR36][R4.64], R24 ;  /* 0x0000001804007986 */ /* 0x0025e2000c101924 */
[----:B------:R-:W-:Y:S05]  /*5240*/  BRA `(.L_x_18137) ;  /* 0x0000000c000c7947 */ /* 0x000fea0003800000 */
.L_x_18138:
[----:B-1----:R0:W-:Y:S01]  /*5250*/  STG.E.U16 desc[UR36][R4.64], R24 ;  /* 0x0000001804007986 */ /* 0x0021e2000c101524 */
[----:B------:R-:W-:Y:S05]  /*5260*/  BRA `(.L_x_18137) ;  /* 0x0000000c00047947 */ /* 0x000fea0003800000 */
.L_x_18133:
[----:B------:R-:W-:-:S13]  /*5270*/  ISETP.GT.AND P0, PT, R0, 0x6, PT ;  /* 0x000000060000780c */ /* 0x000fda0003f04270 */
[----:B------:R-:W-:Y:S05]  /*5280*/  @P0 BRA `(.L_x_18140) ;  /* 0x00000000002c0947 */ /* 0x000fea0003800000 */
[----:B------:R-:W-:-:S13]  /*5290*/  ISETP.NE.AND P0, PT, R0, 0x5, PT ;  /* 0x000000050000780c */ /* 0x000fda0003f05270 */
[----:B------:R-:W-:Y:S05]  /*52a0*/  @!P0 BRA `(.L_x_18141) ;  /* 0x0000000000148947 */ /* 0x000fea0003800000 */
[----:B------:R-:W-:-:S13]  /*52b0*/  ISETP.NE.AND P0, PT, R0, 0x6, PT ;  /* 0x000000060000780c */ /* 0x000fda0003f05270 */
[----:B------:R-:W-:Y:S05]  /*52c0*/  @P0 BRA `(.L_x_18136) ;  /* 0x0000000800080947 */ /* 0x000fea0003800000 */
[----:B-1----:R-:W-:-:S05]  /*52d0*/  I2FP.F32.S32 R3, R24 ;  /* 0x0000001800037245 */ /* 0x002fca0000201400 */
[----:B------:R0:W-:Y:S01]  /*52e0*/  STG.E desc[UR36][R4.64], R3 ;  /* 0x0000000304007986 */ /* 0x0001e2000c101924 */
[----:B------:R-:W-:Y:S05]  /*52f0*/  BRA `(.L_x_18137) ;  /* 0x0000000800e07947 */ /* 0x000fea0003800000 */
.L_x_18141:
[----:B-1----:R-:W-:-:S04]  /*5300*/  I2FP.F32.S32 R0, R24 ;  /* 0x0000001800007245 */ /* 0x002fc80000201400 */
[----:B------:R-:W-:-:S05]  /*5310*/  F2FP.F16.F32.PACK_AB R0, RZ, R0 ;  /* 0x00000000ff00723e */ /* 0x000fca00000000ff */
[----:B------:R0:W-:Y:S01]  /*5320*/  STG.E.U16 desc[UR36][R4.64], R0 ;  /* 0x0000000004007986 */ /* 0x0001e2000c101524 */
[----:B------:R-:W-:Y:S05]  /*5330*/  BRA `(.L_x_18137) ;  /* 0x0000000800d07947 */ /* 0x000fea0003800000 */
.L_x_18140:
[----:B------:R-:W-:-:S13]  /*5340*/  ISETP.NE.AND P0, PT, R0, 0x7, PT ;  /* 0x000000070000780c */ /* 0x000fda0003f05270 */
[----:B------:R-:W-:Y:S05]  /*5350*/  @!P0 BRA `(.L_x_18142) ;  /* 0x0000000000348947 */ /* 0x000fea0003800000 */
[----:B------:R-:W-:-:S13]  /*5360*/  ISETP.NE.AND P0, PT, R0, 0x8, PT ;  /* 0x000000080000780c */ /* 0x000fda0003f05270 */
[----:B------:R-:W-:Y:S05]  /*5370*/  @!P0 BRA `(.L_x_18143) ;  /* 0x0000000000188947 */ /* 0x000fea0003800000 */
[----:B------:R-:W-:-:S13]  /*5380*/  ISETP.NE.AND P0, PT, R0, 0x9, PT ;  /* 0x000000090000780c */ /* 0x000fda0003f05270 */
[----:B------:R-:W-:Y:S05]  /*5390*/  @P0 BRA `(.L_x_18136) ;  /* 0x0000000400d40947 */ /* 0x000fea0003800000 */
[----:B-1----:R-:W-:Y:S01]  /*53a0*/  I2FP.F32.S32 R24, R24 ;  /* 0x0000001800187245 */ /* 0x002fe20000201400 */
[----:B------:R-:W-:-:S05]  /*53b0*/  IMAD.MOV.U32 R25, RZ, RZ, RZ ;  /* 0x000000ffff197224 */ /* 0x000fca00078e00ff */
[----:B------:R0:W-:Y:S01]  /*53c0*/  STG.E.64 desc[UR36][R4.64], R24 ;  /* 0x0000001804007986 */ /* 0x0001e2000c101b24 */
[----:B------:R-:W-:Y:S05]  /*53d0*/  BRA `(.L_x_18137) ;  /* 0x0000000800a87947 */ /* 0x000fea0003800000 */
.L_x_18143:
[----:B-1----:R-:W-:-:S04]  /*53e0*/  I2FP.F32.S32 R24, R24 ;  /* 0x0000001800187245 */ /* 0x002fc80000201400 */
[----:B------:R-:W-:-:S04]  /*53f0*/  F2FP.F16.F32.PACK_AB R3, RZ, R24 ;  /* 0x00000018ff03723e */ /* 0x000fc800000000ff */
[----:B------:R-:W-:-:S05]  /*5400*/  PRMT R3, R3, 0x5410, RZ ;  /* 0x0000541003037816 */ /* 0x000fca00000000ff */
[----:B------:R0:W-:Y:S01]  /*5410*/  STG.E desc[UR36][R4.64], R3 ;  /* 0x0000000304007986 */ /* 0x0001e2000c101924 */
[----:B------:R-:W-:Y:S05]  /*5420*/  BRA `(.L_x_18137) ;  /* 0x0000000800947947 */ /* 0x000fea0003800000 */
.L_x_18142:
[----:B-1----:R-:W0:Y:S02]  /*5430*/  I2F.F64 R24, R24 ;  /* 0x0000001800187312 */ /* 0x002e240000201c00 */
[----:B0-----:R0:W-:Y:S01]  /*5440*/  STG.E.64 desc[UR36][R4.64], R24 ;  /* 0x0000001804007986 */ /* 0x0011e2000c101b24 */
[----:B------:R-:W-:Y:S05]  /*5450*/  BRA `(.L_x_18137) ;  /* 0x0000000800887947 */ /* 0x000fea0003800000 */
.L_x_18132:
        /* <DEDUP_REMOVED lines=12> */
.L_x_18147:
        /* <DEDUP_REMOVED lines=18> */
.L_x_18150:
[----:B------:R-:W-:-:S04]  /*5640*/  SHF.R.U32.HI R3, RZ, 0x18, R7 ;  /* 0x00000018ff037819 */ /* 0x000fc80000011607 */
[----:B------:R-:W-:-:S07]  /*5650*/  LOP3.LUT R0, R0, 0x80, R3, 0xf8, !PT ;  /* 0x0000008000007812 */ /* 0x000fce00078ef803 */
.L_x_18149:
[----:B------:R-:W-:Y:S05]  /*5660*/  BSYNC.RECONVERGENT B0 ;  /* 0x0000000000007941 */ /* 0x000fea0003800200 */
.L_x_18148:
[----:B------:R0:W-:Y:S01]  /*5670*/  STG.E.U8 desc[UR36][R4.64], R0 ;  /* 0x0000000004007986 */ /* 0x0001e2000c101124 */
[----:B------:R-:W-:Y:S05]  /*5680*/  BRA `(.L_x_18137) ;  /* 0x0000000400fc7947 */ /* 0x000fea0003800000 */
.L_x_18146:
        /* <DEDUP_REMOVED lines=18> */
.L_x_18153:
[----:B------:R-:W-:-:S04]  /*57b0*/  SHF.R.U32.HI R3, RZ, 0x18, R7 ;  /* 0x00000018ff037819 */ /* 0x000fc80000011607 */
[----:B------:R-:W-:-:S07]  /*57c0*/  LOP3.LUT R0, R0, 0x80, R3, 0xf8, !PT ;  /* 0x0000008000007812 */ /* 0x000fce00078ef803 */
.L_x_18152:
[----:B------:R-:W-:Y:S05]  /*57d0*/  BSYNC.RECONVERGENT B0 ;  /* 0x0000000000007941 */ /* 0x000fea0003800200 */
.L_x_18151:
[----:B------:R0:W-:Y:S01]  /*57e0*/  STG.E.U8 desc[UR36][R4.64], R0 ;  /* 0x0000000004007986 */ /* 0x0001e2000c101124 */
[----:B------:R-:W-:Y:S05]  /*57f0*/  BRA `(.L_x_18137) ;  /* 0x0000000400a07947 */ /* 0x000fea0003800000 */
.L_x_18145:
[----:B------:R-:W-:-:S13]  /*5800*/  ISETP.NE.AND P0, PT, R0, 0x1c, PT ;  /* 0x0000001c0000780c */ /* 0x000fda0003f05270 */
[----:B------:R-:W-:Y:S05]  /*5810*/  @!P0 BRA `(.L_x_18154) ;  /* 0x00000000005c8947 */ /* 0x000fea0003800000 */
[----:B------:R-:W-:-:S13]  /*5820*/  ISETP.NE.AND P0, PT, R0, 0x1d, PT ;  /* 0x0000001d0000780c */ /* 0x000fda0003f05270 */
[----:B------:R-:W-:Y:S05]  /*5830*/  @!P0 BRA `(.L_x_18155) ;  /* 0x0000000000488947 */ /* 0x000fea0003800000 */
[----:B------:R-:W-:-:S13]  /*5840*/  ISETP.NE.AND P0, PT, R0, 0x2c, PT ;  /* 0x0000002c0000780c */ /* 0x000fda0003f05270 */
[----:B------:R-:W-:Y:S05]  /*5850*/  @P0 BRA `(.L_x_18136) ;  /* 0x0000000000a40947 */ /* 0x000fea0003800000 */
        /* <DEDUP_REMOVED lines=16> */
.L_x_18155:
[----:B-1----:R-:W-:-:S05]  /*5960*/  SHF.R.S32.HI R25, RZ, 0x1f, R24 ;  /* 0x0000001fff197819 */ /* 0x002fca0000011418 */
[----:B------:R0:W-:Y:S01]  /*5970*/  STG.E.64 desc[UR36][R4.64], R24 ;  /* 0x0000001804007986 */ /* 0x0001e2000c101b24 */
[----:B------:R-:W-:Y:S05]  /*5980*/  BRA `(.L_x_18137) ;  /* 0x00000004003c7947 */ /* 0x000fea0003800000 */
.L_x_18154:
[----:B-1----:R0:W-:Y:S01]  /*5990*/  STG.E desc[UR36][R4.64], R24 ;  /* 0x0000001804007986 */ /* 0x0021e2000c101924 */
[----:B------:R-:W-:Y:S05]  /*59a0*/  BRA `(.L_x_18137) ;  /* 0x0000000400347947 */ /* 0x000fea0003800000 */
.L_x_18144:
[----:B------:R-:W-:-:S13]  /*59b0*/  ISETP.GT.AND P0, PT, R0, 0xe, PT ;  /* 0x0000000e0000780c */ /* 0x000fda0003f04270 */
[----:B------:R-:W-:Y:S05]  /*59c0*/  @P0 BRA `(.L_x_18156) ;  /* 0x0000000000300947 */ /* 0x000fea0003800000 */
[----:B------:R-:W-:-:S13]  /*59d0*/  ISETP.NE.AND P0, PT, R0, 0xa, PT ;  /* 0x0000000a0000780c */ /* 0x000fda0003f05270 */
[----:B------:R-:W-:Y:S05]  /*59e0*/  @!P0 BRA `(.L_x_18157) ;  /* 0x0000000000188947 */ /* 0x000fea0003800000 */
[----:B------:R-:W-:-:S13]  /*59f0*/  ISETP.NE.AND P0, PT, R0, 0xb, PT ;  /* 0x0000000b0000780c */ /* 0x000fda0003f05270 */
[----:B------:R-:W-:Y:S05]  /*5a00*/  @P0 BRA `(.L_x_18136) ;  /* 0x0000000000380947 */ /* 0x000fea0003800000 */
[----:B-1----:R-:W-:-:S04]  /*5a10*/  ISETP.NE.AND P0, PT, R24, RZ, PT ;  /* 0x000000ff1800720c */ /* 0x002fc80003f05270 */
[----:B------:R-:W-:-:S05]  /*5a20*/  SEL R3, RZ, 0x1, !P0 ;  /* 0x00000001ff037807 */ /* 0x000fca0004000000 */
[----:B------:R0:W-:Y:S01]  /*5a30*/  STG.E.U8 desc[UR36][R4.64], R3 ;  /* 0x0000000304007986 */ /* 0x0001e2000c101124 */
[----:B------:R-:W-:Y:S05]  /*5a40*/  BRA `(.L_x_18137) ;  /* 0x00000004000c7947 */ /* 0x000fea0003800000 */
.L_x_18157:
[----:B-1----:R-:W0:Y:S01]  /*5a50*/  I2F.F64 R24, R24 ;  /* 0x0000001800187312 */ /* 0x002e220000201c00 */
[----:B------:R-:W-:-:S05]  /*5a60*/  CS2R R26, SRZ ;  /* 0x00000000001a7805 */ /* 0x000fca000001ff00 */
[----:B0-----:R0:W-:Y:S01]  /*5a70*/  STG.E.128 desc[UR36][R4.64], R24 ;  /* 0x0000001804007986 */ /* 0x0011e2000c101d24 */
[----:B------:R-:W-:Y:S05]  /*5a80*/  BRA `(.L_x_18137) ;  /* 0x0000000000fc7947 */ /* 0x000fea0003800000 */
.L_x_18156:
[----:B------:R-:W-:-:S13]  /*5a90*/  ISETP.NE.AND P0, PT, R0, 0xf, PT ;  /* 0x0000000f0000780c */ /* 0x000fda0003f05270 */
[----:B------:R-:W-:Y:S05]  /*5aa0*/  @!P0 BRA `(.L_x_18158) ;  /* 0x0000000000e88947 */ /* 0x000fea0003800000 */
[----:B------:R-:W-:-:S13]  /*5ab0*/  ISETP.NE.AND P0, PT, R0, 0x17, PT ;  /* 0x000000170000780c */ /* 0x000fda0003f05270 */
[----:B------:R-:W-:Y:S05]  /*5ac0*/  @!P0 BRA `(.L_x_18159) ;  /* 0x0000000000908947 */ /* 0x000fea0003800000 */
[----:B------:R-:W-:-:S13]  /*5ad0*/  ISETP.NE.AND P0, PT, R0, 0x18, PT ;  /* 0x000000180000780c */ /* 0x000fda0003f05270 */
[----:B------:R-:W-:Y:S05]  /*5ae0*/  @!P0 BRA `(.L_x_18160) ;  /* 0x0000000000448947 */ /* 0x000fea0003800000 */
.L_x_18136:
        /* <DEDUP_REMOVED lines=16> */
.L_x_18161:
[----:B------:R-:W-:Y:S05]  /*5bf0*/  BRA `(.L_x_18137) ;  /* 0x0000000000a07947 */ /* 0x000fea0003800000 */
.L_x_18160:
        /* <DEDUP_REMOVED lines=13> */
.L_x_18163:
[----:B------:R-:W-:Y:S05]  /*5cd0*/  BSYNC.RECONVERGENT B0 ;  /* 0x0000000000007941 */ /* 0x000fea0003800200 */
.L_x_18162:
[----:B------:R-:W-:-:S05]  /*5ce0*/  LOP3.LUT R3, R0, 0x80, R3, 0xf8, !PT ;  /* 0x0000008000037812 */ /* 0x000fca00078ef803 */
[----:B------:R0:W-:Y:S01]  /*5cf0*/  STG.E.U8 desc[UR36][R4.64], R3 ;  /* 0x0000000304007986 */ /* 0x0001e2000c101124 */
[----:B------:R-:W-:Y:S05]  /*5d00*/  BRA `(.L_x_18137) ;  /* 0x00000000005c7947 */ /* 0x000fea0003800000 */
.L_x_18159:
        /* <DEDUP_REMOVED lines=12> */
.L_x_18165:
[----:B------:R-:W-:Y:S01]  /*5dd0*/  IMAD.MOV.U32 R0, RZ, RZ, 0x7f ;  /* 0x0000007fff007424 */ /* 0x000fe200078e00ff */
[----:B------:R-:W-:-:S04]  /*5de0*/  ISETP.GT.U32.AND P0, PT, R6, 0x7f800000, PT ;  /* 0x7f8000000600780c */ /* 0x000fc80003f04070 */
[----:B------:R-:W-:-:S09]  /*5df0*/  SEL R0, R0, 0x7c, P0 ;  /* 0x0000007c00007807 */ /* 0x000fd20000000000 */
.L_x_18166:
[----:B------:R-:W-:Y:S05]  /*5e00*/  BSYNC.RECONVERGENT B0 ;  /* 0x0000000000007941 */ /* 0x000fea0003800200 */
.L_x_18164:
[----:B------:R-:W-:-:S04]  /*5e10*/  SHF.R.U32.HI R3, RZ, 0x18, R3 ;  /* 0x00000018ff037819 */ /* 0x000fc80000011603 */
[----:B------:R-:W-:-:S05]  /*5e20*/  LOP3.LUT R3, R0, 0x80, R3, 0xf8, !PT ;  /* 0x0000008000037812 */ /* 0x000fca00078ef803 */
[----:B------:R0:W-:Y:S01]  /*5e30*/  STG.E.U8 desc[UR36][R4.64], R3 ;  /* 0x0000000304007986 */ /* 0x0001e2000c101124 */
[----:B------:R-:W-:Y:S05]  /*5e40*/  BRA `(.L_x_18137) ;  /* 0x00000000000c7947 */ /* 0x000fea0003800000 */
.L_x_18158:
[----:B-1----:R-:W-:-:S04]  /*5e50*/  I2FP.F32.S32 R0, R24 ;  /* 0x0000001800007245 */ /* 0x002fc80000201400 */
[----:B------:R-:W-:-:S05]  /*5e60*/  F2FP.BF16.F32.PACK_AB R0, RZ, R0 ;  /* 0x00000000ff00723e */ /* 0x000fca00000010ff */
[----:B------:R0:W-:Y:S02]  /*5e70*/  STG.E.U16 desc[UR36][R4.64], R0 ;  /* 0x0000000004007986 */ /* 0x0001e4000c101524 */
.L_x_18137:
[----:B------:R-:W-:-:S07]  /*5e80*/  VIADD R23, R23, 0x80 ;  /* 0x0000008017177836 */ /* 0x000fce0000000000 */
.L_x_18094:
[----:B------:R-:W-:-:S13]  /*5e90*/  ISETP.GE.AND P0, PT, R23, R16, PT ;  /* 0x000000101700720c */ /* 0x000fda0003f06270 */
[----:B------:R-:W-:Y:S05]  /*5ea0*/  @P0 BREAK.RELIABLE B6 ;  /* 0x0000000000060942 */ /* 0x000fea0003800100 */
[----:B------:R-:W-:Y:S05]  /*5eb0*/  @P0 BRA `(.L_x_18131) ;  /* 0x0000000c00980947 */ /* 0x000fea0003800000 */
[----:B------:R-:W-:Y:S05]  /*5ec0*/  BSYNC.RELIABLE B6 ;  /* 0x0000000000067941 */ /* 0x000fea0003800100 */
.L_x_18093:
[----:B------:R-:W5:Y:S01]  /*5ed0*/  LDCU UR4, c[0x0][0x3b0] ;  /* 0x00007600ff0477ac */ /* 0x000f620008000800 */
[----:B--2---:R-:W2:Y:S01]  /*5ee0*/  LDC.64 R8, c[0x0][0x390] ;  /* 0x0000e400ff087b82 */ /* 0x004ea20000000a00 */
[----:B0-----:R-:W-:Y:S01]  /*5ef0*/  IMAD R0, R2, 0x200, R23 ;  /* 0x0000020002007824 */ /* 0x001fe200078e0217 */
[----:B-1-34-:R-:W-:-:S03]  /*5f00*/  PRMT R4, R17, 0x9910, RZ ;  /* 0x0000991011047816 */ /* 0x01afc600000000ff */
        /* <DEDUP_REMOVED lines=16> */
.L_x_18170:
[----:B------:R0:W-:Y:S01]  /*6010*/  STG.E.U8 desc[UR36][R8.64], R18 ;  /* 0x0000001208007986 */ /* 0x0001e2000c101124 */
[----:B------:R-:W-:Y:S05]  /*6020*/  BRA `(.L_x_18172) ;  /* 0x0000000c00387947 */ /* 0x000fea0003800000 */
.L_x_18169:
        /* <DEDUP_REMOVED lines=9> */
.L_x_18174:
[----:B------:R3:W-:Y:S01]  /*60c0*/  STG.E desc[UR36][R8.64], R18 ;  /* 0x0000001208007986 */ /* 0x0007e2000c101924 */
[----:B------:R-:W-:Y:S05]  /*60d0*/  BRA `(.L_x_18172) ;  /* 0x0000000c000c7947 */ /* 0x000fea0003800000 */
.L_x_18173:
[----:B------:R2:W-:Y:S01]  /*60e0*/  STG.E.U16 desc[UR36][R8.64], R18 ;  /* 0x0000001208007986 */ /* 0x0005e2000c101524 */
[----:B------:R-:W-:Y:S05]  /*60f0*/  BRA `(.L_x_18172) ;  /* 0x0000000c00047947 */ /* 0x000fea0003800000 */
.L_x_18168:
        /* <DEDUP_REMOVED lines=9> */
.L_x_18176:
[----:B------:R-:W-:-:S04]  /*6190*/  I2FP.F32.S32 R0, R18 ;  /* 0x0000001200007245 */ /* 0x000fc80000201400 */
[----:B------:R-:W-:-:S05]  /*61a0*/  F2FP.F16.F32.PACK_AB R0, RZ, R0 ;  /* 0x00000000ff00723e */ /* 0x000fca00000000ff */
[----:B------:R0:W-:Y:S01]  /*61b0*/  STG.E.U16 desc[UR36][R8.64], R0 ;  /* 0x0000000008007986 */ /* 0x0001e2000c101524 */
[----:B------:R-:W-:Y:S05]  /*61c0*/  BRA `(.L_x_18172) ;  /* 0x0000000800d07947 */ /* 0x000fea0003800000 */
.L_x_18175:
        /* <DEDUP_REMOVED lines=10> */
.L_x_18178:
[----:B------:R-:W-:-:S04]  /*6270*/  I2FP.F32.S32 R18, R18 ;  /* 0x0000001200127245 */ /* 0x000fc80000201400 */
[----:B------:R-:W-:-:S04]  /*6280*/  F2FP.F16.F32.PACK_AB R3, RZ, R18 ;  /* 0x00000012ff03723e */ /* 0x000fc800000000ff */
[----:B------:R-:W-:-:S05]  /*6290*/  PRMT R3, R3, 0x5410, RZ ;  /* 0x0000541003037816 */ /* 0x000fca00000000ff */
[----:B------:R0:W-:Y:S01]  /*62a0*/  STG.E desc[UR36][R8.64], R3 ;  /* 0x0000000308007986 */ /* 0x0001e2000c101924 */
[----:B------:R-:W-:Y:S05]  /*62b0*/  BRA `(.L_x_18172) ;  /* 0x0000000800947947 */ /* 0x000fea0003800000 */
.L_x_18177:
[----:B------:R-:W0:Y:S02]  /*62c0*/  I2F.F64 R18, R18 ;  /* 0x0000001200127312 */ /* 0x000e240000201c00 */
[----:B0-----:R0:W-:Y:S01]  /*62d0*/  STG.E.64 desc[UR36][R8.64], R18 ;  /* 0x0000001208007986 */ /* 0x0011e2000c101b24 */
[----:B------:R-:W-:Y:S05]  /*62e0*/  BRA `(.L_x_18172) ;  /* 0x0000000800887947 */ /* 0x000fea0003800000 */
.L_x_18167:
        /* <DEDUP_REMOVED lines=12> */
.L_x_18182:
        /* <DEDUP_REMOVED lines=17> */
.L_x_18185:
[----:B------:R-:W-:-:S04]  /*64c0*/  SHF.R.U32.HI R3, RZ, 0x18, R5 ;  /* 0x00000018ff037819 */ /* 0x000fc80000011605 */
[----:B------:R-:W-:-:S04]  /*64d0*/  LOP3.LUT R0, R0, 0x80, R3, 0xf8, !PT ;  /* 0x0000008000007812 */ /* 0x000fc800078ef803 */
[----:B------:R-:W-:-:S07]  /*64e0*/  PRMT R4, R0, 0x7610, R4 ;  /* 0x0000761000047816 */ /* 0x000fce0000000004 */
.L_x_18184:
[----:B------:R-:W-:Y:S05]  /*64f0*/  BSYNC.RECONVERGENT B0 ;  /* 0x0000000000007941 */ /* 0x000fea0003800200 */
.L_x_18183:
[----:B------:R0:W-:Y:S01]  /*6500*/  STG.E.U8 desc[UR36][R8.64], R4 ;  /* 0x0000000408007986 */ /* 0x0001e2000c101124 */
[----:B------:R-:W-:Y:S05]  /*6510*/  BRA `(.L_x_18172) ;  /* 0x0000000400fc7947 */ /* 0x000fea0003800000 */
.L_x_18181:
        /* <DEDUP_REMOVED lines=17> */
.L_x_18188:
[----:B------:R-:W-:-:S04]  /*6630*/  SHF.R.U32.HI R3, RZ, 0x18, R5 ;  /* 0x00000018ff037819 */ /* 0x000fc80000011605 */
[----:B------:R-:W-:-:S04]  /*6640*/  LOP3.LUT R0, R0, 0x80, R3, 0xf8, !PT ;  /* 0x0000008000007812 */ /* 0x000fc800078ef803 */
[----:B------:R-:W-:-:S07]  /*6650*/  PRMT R4, R0, 0x7610, R4 ;  /* 0x0000761000047816 */ /* 0x000fce0000000004 */
.L_x_18187:
[----:B------:R-:W-:Y:S05]  /*6660*/  BSYNC.RECONVERGENT B0 ;  /* 0x0000000000007941 */ /* 0x000fea0003800200 */
.L_x_18186:
[----:B------:R0:W-:Y:S01]  /*6670*/  STG.E.U8 desc[UR36][R8.64], R4 ;  /* 0x0000000408007986 */ /* 0x0001e2000c101124 */
[----:B------:R-:W-:Y:S05]  /*6680*/  BRA `(.L_x_18172) ;  /* 0x0000000400a07947 */ /* 0x000fea0003800000 */
.L_x_18180:
        /* <DEDUP_REMOVED lines=22> */
.L_x_18190:
[----:B------:R-:W-:-:S05]  /*67f0*/  SHF.R.S32.HI R19, RZ, 0x1f, R18 ;  /* 0x0000001fff137819 */ /* 0x000fca0000011412 */
[----:B------:R0:W-:Y:S01]  /*6800*/  STG.E.64 desc[UR36][R8.64], R18 ;  /* 0x0000001208007986 */ /* 0x0001e2000c101b24 */
[----:B------:R-:W-:Y:S05]  /*6810*/  BRA `(.L_x_18172) ;  /* 0x00000004003c7947 */ /* 0x000fea0003800000 */
.L_x_18189:
[----:B------:R0:W-:Y:S01]  /*6820*/  STG.E desc[UR36][R8.64], R18 ;  /* 0x0000001208007986 */ /* 0x0001e2000c101924 */
[----:B------:R-:W-:Y:S05]  /*6830*/  BRA `(.L_x_18172) ;  /* 0x0000000400347947 */ /* 0x000fea0003800000 */
.L_x_18179:
        /* <DEDUP_REMOVED lines=10> */
.L_x_18192:
[----:B------:R-:W0:Y:S01]  /*68e0*/  I2F.F64 R4, R18 ;  /* 0x0000001200047312 */ /* 0x000e220000201c00 */
[----:B------:R-:W-:-:S05]  /*68f0*/  CS2R R6, SRZ ;  /* 0x0000000000067805 */ /* 0x000fca000001ff00 */
[----:B0-----:R0:W-:Y:S01]  /*6900*/  STG.E.128 desc[UR36][R8.64], R4 ;  /* 0x0000000408007986 */ /* 0x0011e2000c101d24 */
[----:B------:R-:W-:Y:S05]  /*6910*/  BRA `(.L_x_18172) ;  /* 0x0000000000fc7947 */ /* 0x000fea0003800000 */
.L_x_18191:
[----:B------:R-:W-:-:S13]  /*6920*/  ISETP.NE.AND P0, PT, R0, 0xf, PT ;  /* 0x0000000f0000780c */ /* 0x000fda0003f05270 */
[----:B------:R-:W-:Y:S05]  /*6930*/  @!P0 BRA `(.L_x_18193) ;  /* 0x0000000000e88947 */ /* 0x000fea0003800000 */
[----:B------:R-:W-:-:S13]  /*6940*/  ISETP.NE.AND P0, PT, R0, 0x17, PT ;  /* 0x000000170000780c */ /* 0x000fda0003f05270 */
[----:B------:R-:W-:Y:S05]  /*6950*/  @!P0 BRA `(.L_x_18194) ;  /* 0x0000000000908947 */ /* 0x000fea0003800000 */
[----:B------:R-:W-:-:S13]  /*6960*/  ISETP.NE.AND P0, PT, R0, 0x18, PT ;  /* 0x000000180000780c */ /* 0x000fda0003f05270 */
[----:B------:R-:W-:Y:S05]  /*6970*/  @!P0 BRA `(.L_x_18195) ;  /* 0x0000000000448947 */ /* 0x000fea0003800000 */
.L_x_18171:
        /* <DEDUP_REMOVED lines=16> */
.L_x_18196:
[----:B------:R-:W-:Y:S05]  /*6a80*/  BRA `(.L_x_18172) ;  /* 0x0000000000a07947 */ /* 0x000fea0003800000 */
.L_x_18195:
        /* <DEDUP_REMOVED lines=13> */
.L_x_18198:
[----:B------:R-:W-:Y:S05]  /*6b60*/  BSYNC.RECONVERGENT B0 ;  /* 0x0000000000007941 */ /* 0x000fea0003800200 */
.L_x_18197:
[----:B------:R-:W-:-:S05]  /*6b70*/  LOP3.LUT R3, R0, 0x80, R3, 0xf8, !PT ;  /* 0x0000008000037812 */ /* 0x000fca00078ef803 */
[----:B------:R0:W-:Y:S01]  /*6b80*/  STG.E.U8 desc[UR36][R8.64], R3 ;  /* 0x0000000308007986 */ /* 0x0001e2000c101124 */
[----:B------:R-:W-:Y:S05]  /*6b90*/  BRA `(.L_x_18172) ;  /* 0x00000000005c7947 */ /* 0x000fea0003800000 */
.L_x_18194:
        /* <DEDUP_REMOVED lines=12> */
.L_x_18200:
[----:B------:R-:W-:Y:S01]  /*6c60*/  IMAD.MOV.U32 R0, RZ, RZ, 0x7f ;  /* 0x0000007fff007424 */ /* 0x000fe200078e00ff */
[----:B------:R-:W-:-:S04]  /*6c70*/  ISETP.GT.U32.AND P0, PT, R4, 0x7f800000, PT ;  /* 0x7f8000000400780c */ /* 0x000fc80003f04070 */
[----:B------:R-:W-:-:S09]  /*6c80*/  SEL R0, R0, 0x7c, P0 ;  /* 0x0000007c00007807 */ /* 0x000fd20000000000 */
.L_x_18201:
[----:B------:R-:W-:Y:S05]  /*6c90*/  BSYNC.RECONVERGENT B0 ;  /* 0x0000000000007941 */ /* 0x000fea0003800200 */
.L_x_18199:
[----:B------:R-:W-:-:S04]  /*6ca0*/  SHF.R.U32.HI R3, RZ, 0x18, R3 ;  /* 0x00000018ff037819 */ /* 0x000fc80000011603 */
[----:B------:R-:W-:-:S05]  /*6cb0*/  LOP3.LUT R3, R0, 0x80, R3, 0xf8, !PT ;  /* 0x0000008000037812 */ /* 0x000fca00078ef803 */
[----:B------:R0:W-:Y:S01]  /*6cc0*/  STG.E.U8 desc[UR36][R8.64], R3 ;  /* 0x0000000308007986 */ /* 0x0001e2000c101124 */
[----:B------:R-:W-:Y:S05]  /*6cd0*/  BRA `(.L_x_18172) ;  /* 0x00000000000c7947 */ /* 0x000fea0003800000 */
.L_x_18193:
[----:B------:R-:W-:-:S04]  /*6ce0*/  I2FP.F32.S32 R0, R18 ;  /* 0x0000001200007245 */ /* 0x000fc80000201400 */
[----:B------:R-:W-:-:S05]  /*6cf0*/  F2FP.BF16.F32.PACK_AB R0, RZ, R0 ;  /* 0x00000000ff00723e */ /* 0x000fca00000010ff */
[----:B------:R0:W-:Y:S02]  /*6d00*/  STG.E.U16 desc[UR36][R8.64], R0 ;  /* 0x0000000008007986 */ /* 0x0001e4000c101524 */
.L_x_18172:
[----:B------:R-:W-:-:S07]  /*6d10*/  VIADD R23, R23, 0x80 ;  /* 0x0000008017177836 */ /* 0x000fce0000000000 */
.L_x_18131:
[----:B------:R-:W-:Y:S05]  /*6d20*/  BSYNC.RECONVERGENT B7 ;  /* 0x0000000000077941 */ /* 0x000fea0003800200 */
.L_x_18092:
        /* <DEDUP_REMOVED lines=21> */
.L_x_18205:
[----:B------:R-:W-:Y:S01]  /*6e80*/  STG.E.U8 desc[UR36][R2.64], R22 ;  /* 0x0000001602007986 */ /* 0x000fe2000c101124 */
[----:B------:R-:W-:Y:S05]  /*6e90*/  EXIT ;  /* 0x000000000000794d */ /* 0x000fea0003800000 */
.L_x_18204:
        /* <DEDUP_REMOVED lines=9> */
.L_x_18208:
[----:B------:R-:W-:Y:S01]  /*6f30*/  STG.E desc[UR36][R2.64], R22 ;  /* 0x0000001602007986 */ /* 0x000fe2000c101924 */
[----:B------:R-:W-:Y:S05]  /*6f40*/  EXIT ;  /* 0x000000000000794d */ /* 0x000fea0003800000 */
.L_x_18207:
[----:B------:R-:W-:Y:S01]  /*6f50*/  STG.E.U16 desc[UR36][R2.64], R22 ;  /* 0x0000001602007986 */ /* 0x000fe2000c101524 */
[----:B------:R-:W-:Y:S05]  /*6f60*/  EXIT ;  /* 0x000000000000794d */ /* 0x000fea0003800000 */
.L_x_18203:
        /* <DEDUP_REMOVED lines=9> */
.L_x_18210:
[----:B------:R-:W-:-:S04]  /*7000*/  I2FP.F32.S32 R0, R22 ;  /* 0x0000001600007245 */ /* 0x000fc80000201400 */
[----:B------:R-:W-:-:S05]  /*7010*/  F2FP.F16.F32.PACK_AB R0, RZ, R0 ;  /* 0x00000000ff00723e */ /* 0x000fca00000000ff */
[----:B------:R-:W-:Y:S01]  /*7020*/  STG.E.U16 desc[UR36][R2.64], R0 ;  /* 0x0000000002007986 */ /* 0x000fe2000c101524 */
[----:B------:R-:W-:Y:S05]  /*7030*/  EXIT ;  /* 0x000000000000794d */ /* 0x000fea0003800000 */
.L_x_18209:
        /* <DEDUP_REMOVED lines=10> */
.L_x_18212:
[----:B------:R-:W-:-:S04]  /*70e0*/  I2FP.F32.S32 R22, R22 ;  /* 0x0000001600167245 */ /* 0x000fc80000201400 */
[----:B------:R-:W-:-:S04]  /*70f0*/  F2FP.F16.F32.PACK_AB R5, RZ, R22 ;  /* 0x00000016ff05723e */ /* 0x000fc800000000ff */
[----:B------:R-:W-:-:S05]  /*7100*/  PRMT R5, R5, 0x5410, RZ ;  /* 0x0000541005057816 */ /* 0x000fca00000000ff */
[----:B------:R-:W-:Y:S01]  /*7110*/  STG.E desc[UR36][R2.64], R5 ;  /* 0x0000000502007986 */ /* 0x000fe2000c101924 */
[----:B------:R-:W-:Y:S05]  /*7120*/  EXIT ;  /* 0x000000000000794d */ /* 0x000fea0003800000 */
.L_x_18211:
[----:B------:R-:W0:Y:S02]  /*7130*/  I2F.F64 R22, R22 ;  /* 0x0000001600167312 */ /* 0x000e240000201c00 */
[----:B0-----:R-:W-:Y:S01]  /*7140*/  STG.E.64 desc[UR36][R2.64], R22 ;  /* 0x0000001602007986 */ /* 0x001fe2000c101b24 */
[----:B------:R-:W-:Y:S05]  /*7150*/  EXIT ;  /* 0x000000000000794d */ /* 0x000fea0003800000 */
.L_x_18202:
        /* <DEDUP_REMOVED lines=12> */
.L_x_18216:
        /* <DEDUP_REMOVED lines=18> */
.L_x_18219:
[----:B------:R-:W-:-:S04]  /*7340*/  SHF.R.U32.HI R5, RZ, 0x18, R5 ;  /* 0x00000018ff057819 */ /* 0x000fc80000011605 */
[----:B------:R-:W-:-:S07]  /*7350*/  LOP3.LUT R0, R0, 0x80, R5, 0xf8, !PT ;  /* 0x0000008000007812 */ /* 0x000fce00078ef805 */
.L_x_18218:
[----:B------:R-:W-:Y:S05]  /*7360*/  BSYNC.RECONVERGENT B0 ;  /* 0x0000000000007941 */ /* 0x000fea0003800200 */
.L_x_18217:
[----:B------:R-:W-:Y:S01]  /*7370*/  STG.E.U8 desc[UR36][R2.64], R0 ;  /* 0x0000000002007986 */ /* 0x000fe2000c101124 */
[----:B------:R-:W-:Y:S05]  /*7380*/  EXIT ;  /* 0x000000000000794d */ /* 0x000fea0003800000 */
.L_x_18215:
        /* <DEDUP_REMOVED lines=18> */
.L_x_18222:
[----:B------:R-:W-:-:S04]  /*74b0*/  SHF.R.U32.HI R5, RZ, 0x18, R5 ;  /* 0x00000018ff057819 */ /* 0x000fc80000011605 */
[----:B------:R-:W-:-:S07]  /*74c0*/  LOP3.LUT R0, R0, 0x80, R5, 0xf8, !PT ;  /* 0x0000008000007812 */ /* 0x000fce00078ef805 */
.L_x_18221:
[----:B------:R-:W-:Y:S05]  /*74d0*/  BSYNC.RECONVERGENT B0 ;  /* 0x0000000000007941 */ /* 0x000fea0003800200 */
.L_x_18220:
[----:B------:R-:W-:Y:S01]  /*74e0*/  STG.E.U8 desc[UR36][R2.64], R0 ;  /* 0x0000000002007986 */ /* 0x000fe2000c101124 */
[----:B------:R-:W-:Y:S05]  /*74f0*/  EXIT ;  /* 0x000000000000794d */ /* 0x000fea0003800000 */
.L_x_18214:
        /* <DEDUP_REMOVED lines=22> */
.L_x_18224:
[----:B------:R-:W-:-:S05]  /*7660*/  SHF.R.S32.HI R23, RZ, 0x1f, R22 ;  /* 0x0000001fff177819 */ /* 0x000fca0000011416 */
[----:B------:R-:W-:Y:S01]  /*7670*/  STG.E.64 desc[UR36][R2.64], R22 ;  /* 0x0000001602007986 */ /* 0x000fe2000c101b24 */
[----:B------:R-:W-:Y:S05]  /*7680*/  EXIT ;  /* 0x000000000000794d */ /* 0x000fea0003800000 */
.L_x_18223:
[----:B------:R-:W-:Y:S01]  /*7690*/  STG.E desc[UR36][R2.64], R22 ;  /* 0x0000001602007986 */ /* 0x000fe2000c101924 */
[----:B------:R-:W-:Y:S05]  /*76a0*/  EXIT ;  /* 0x000000000000794d */ /* 0x000fea0003800000 */
.L_x_18213:
        /* <DEDUP_REMOVED lines=10> */
.L_x_18226:
[----:B------:R-:W0:Y:S01]  /*7750*/  I2F.F64 R4, R22 ;  /* 0x0000001600047312 */ /* 0x000e220000201c00 */
[----:B------:R-:W-:-:S05]  /*7760*/  CS2R R6, SRZ ;  /* 0x0000000000067805 */ /* 0x000fca000001ff00 */
[----:B0-----:R-:W-:Y:S01]  /*7770*/  STG.E.128 desc[UR36][R2.64], R4 ;  /* 0x0000000402007986 */ /* 0x001fe2000c101d24 */
[----:B------:R-:W-:Y:S05]  /*7780*/  EXIT ;  /* 0x000000000000794d */ /* 0x000fea0003800000 */
.L_x_18225:
[----:B------:R-:W-:-:S13]  /*7790*/  ISETP.NE.AND P0, PT, R0, 0xf, PT ;  /* 0x0000000f0000780c */ /* 0x000fda0003f05270 */
[----:B------:R-:W-:Y:S05]  /*77a0*/  @!P0 BRA `(.L_x_18227) ;  /* 0x0000000000e88947 */ /* 0x000fea0003800000 */
[----:B------:R-:W-:-:S13]  /*77b0*/  ISETP.NE.AND P0, PT, R0, 0x17, PT ;  /* 0x000000170000780c */ /* 0x000fda0003f05270 */
[----:B------:R-:W-:Y:S05]  /*77c0*/  @!P0 BRA `(.L_x_18228) ;  /* 0x0000000000908947 */ /* 0x000fea0003800000 */
[----:B------:R-:W-:-:S13]  /*77d0*/  ISETP.NE.AND P0, PT, R0, 0x18, PT ;  /* 0x000000180000780c */ /* 0x000fda0003f05270 */
[----:B------:R-:W-:Y:S05]  /*77e0*/  @!P0 BRA `(.L_x_18229) ;  /* 0x0000000000448947 */ /* 0x000fea0003800000 */
.L_x_18206:
        /* <DEDUP_REMOVED lines=16> */
.L_x_18230:
[----:B------:R-:W-:Y:S05]  /*78f0*/  EXIT ;  /* 0x000000000000794d */ /* 0x000fea0003800000 */
.L_x_18229:
        /* <DEDUP_REMOVED lines=13> */
.L_x_18232:
[----:B------:R-:W-:Y:S05]  /*79d0*/  BSYNC.RECONVERGENT B0 ;  /* 0x0000000000007941 */ /* 0x000fea0003800200 */
.L_x_18231:
[----:B------:R-:W-:-:S05]  /*79e0*/  LOP3.LUT R5, R0, 0x80, R5, 0xf8, !PT ;  /* 0x0000008000057812 */ /* 0x000fca00078ef805 */
[----:B------:R-:W-:Y:S01]  /*79f0*/  STG.E.U8 desc[UR36][R2.64], R5 ;  /* 0x0000000502007986 */ /* 0x000fe2000c101124 */
[----:B------:R-:W-:Y:S05]  /*7a00*/  EXIT ;  /* 0x000000000000794d */ /* 0x000fea0003800000 */
.L_x_18228:
        /* <DEDUP_REMOVED lines=12> */
.L_x_18234:
[----:B------:R-:W-:Y:S01]  /*7ad0*/  IMAD.MOV.U32 R0, RZ, RZ, 0x7f ;  /* 0x0000007fff007424 */ /* 0x000fe200078e00ff */
[----:B------:R-:W-:-:S04]  /*7ae0*/  ISETP.GT.U32.AND P0, PT, R4, 0x7f800000, PT ;  /* 0x7f8000000400780c */ /* 0x000fc80003f04070 */
[----:B------:R-:W-:-:S09]  /*7af0*/  SEL R0, R0, 0x7c, P0 ;  /* 0x0000007c00007807 */ /* 0x000fd20000000000 */
.L_x_18235:
[----:B------:R-:W-:Y:S05]  /*7b00*/  BSYNC.RECONVERGENT B0 ;  /* 0x0000000000007941 */ /* 0x000fea0003800200 */
.L_x_18233:
[----:B------:R-:W-:-:S04]  /*7b10*/  SHF.R.U32.HI R5, RZ, 0x18, R5 ;  /* 0x00000018ff057819 */ /* 0x000fc80000011605 */
[----:B------:R-:W-:-:S05]  /*7b20*/  LOP3.LUT R5, R0, 0x80, R5, 0xf8, !PT ;  /* 0x0000008000057812 */ /* 0x000fca00078ef805 */
[----:B------:R-:W-:Y:S01]  /*7b30*/  STG.E.U8 desc[UR36][R2.64], R5 ;  /* 0x0000000502007986 */ /* 0x000fe2000c101124 */
[----:B------:R-:W-:Y:S05]  /*7b40*/  EXIT ;  /* 0x000000000000794d */ /* 0x000fea0003800000 */
.L_x_18227:
[----:B------:R-:W-:-:S04]  /*7b50*/  I2FP.F32.S32 R0, R22 ;  /* 0x0000001600007245 */ /* 0x000fc80000201400 */
[----:B------:R-:W-:-:S05]  /*7b60*/  F2FP.BF16.F32.PACK_AB R0, RZ, R0 ;  /* 0x00000000ff00723e */ /* 0x000fca00000010ff */
[----:B------:R-:W-:Y:S01]  /*7b70*/  STG.E.U16 desc[UR36][R2.64], R0 ;  /* 0x0000000002007986 */ /* 0x000fe2000c101524 */
[----:B------:R-:W-:Y:S05]  /*7b80*/  EXIT ;  /* 0x000000000000794d */ /* 0x000fea0003800000 */
        .weak           $__internal_43_$__cuda_sm20_dblrcp_rn_slowpath_v3
        .type           $__internal_43_$__cuda_sm20_dblrcp_rn_slowpath_v3,@function
        .size           $__internal_43_$__cuda_sm20_dblrcp_rn_slowpath_v3,(.L_x_68336 - $__internal_43_$__cuda_sm20_dblrcp_rn_slowpath_v3)
$__internal_43_$__cuda_sm20_dblrcp_rn_slowpath_v3:
        /* <DEDUP_REMOVED lines=25> */
.L_x_18239:
        /* <DEDUP_REMOVED lines=10> */
.L_x_18237:
[----:B------:R-:W-:Y:S01]  /*7dc0*/  LOP3.LUT R9, R5, 0x80000, RZ, 0xfc, !PT ;  /* 0x0008000005097812 */ /* 0x000fe200078efcff */
[----:B------:R-:W-:-:S07]  /*7dd0*/  IMAD.MOV.U32 R8, RZ, RZ, R4 ;  /* 0x000000ffff087224 */ /* 0x000fce00078e0004 */
.L_x_18238:
[----:B------:R-:W-:Y:S05]  /*7de0*/  BSYNC.RECONVERGENT B2 ;  /* 0x0000000000027941 */ /* 0x000fea0003800200 */
.L_x_18236:
[----:B------:R-:W-:-:S04]  /*7df0*/  IMAD.MOV.U32 R13, RZ, RZ, 0x0 ;  /* 0x00000000ff0d7424 */ /* 0x000fc800078e00ff */
[----:B------:R-:W-:Y:S05]  /*7e00*/  RET.REL.NODEC R12 `(_ZN2at6native27unrolled_elementwise_kernelIZNS0_50_GLOBAL__N__2680c7bb_12_PowKernel_cu_7dd49032_300329pow_tensor_scalar_kernel_implIiiEEvRNS_18TensorIteratorBaseET0_EUliE1_St5arrayIPcLm2EELi4E23TrivialOffsetCalculatorILi1EjESC_NS0_6memory12LoadWithCastILi1EEENSD_13StoreWithCastILi1EEEEEviT_S6_T2_T3_T4_T5_) ;  /* 0xffffff800c7c7950 */ /* 0x000fea0003c3ffff */
.L_x_18240:
        /* <DEDUP_REMOVED lines=15> */
.L_x_68336:


//--------------------- .text._ZN2at6native18elementwise_kernelILi128ELi2EZNS0_22gpu_kernel_impl_nocastIZNS0_50_GLOBAL__N__2680c7bb_12_PowKernel_cu_7dd49032_300329pow_tensor_scalar_kernel_implIiiEEvRNS_18TensorIteratorBaseET0_EUliE1_EEvS6_RKT_EUliE_EEviT1_ --------------------------
	.section	.text._ZN2at6native18elementwise_kernelILi128ELi2EZNS0_22gpu_kernel_impl_nocastIZNS0_50_GLOBAL__N__2680c7bb_12_PowKernel_cu_7dd49032_300329pow_tensor_scalar_kernel_implIiiEEvRNS_18TensorIteratorBaseET0_EUliE1_EEvS6_RKT_EUliE_EEviT1_,"ax",@progbits
	.align	128
        .global         _ZN2at6native18elementwise_kernelILi128ELi2EZNS0_22gpu_kernel_impl_nocastIZNS0_50_GLOBAL__N__2680c7bb_12_PowKernel_cu_7dd49032_300329pow_tensor_scalar_kernel_implIiiEEvRNS_18TensorIteratorBaseET0_EUliE1_EEvS6_RKT_EUliE_EEviT1_
        .type           _ZN2at6native18elementwise_kernelILi128ELi2EZNS0_22gpu_kernel_impl_nocastIZNS0_50_GLOBAL__N__2680c7bb_12_PowKernel_cu_7dd49032_300329pow_tensor_scalar_kernel_implIiiEEvRNS_18TensorIteratorBaseET0_EUliE1_EEvS6_RKT_EUliE_EEviT1_,@function
        .size           _ZN2at6native18elementwise_kernelILi128ELi2EZNS0_22gpu_kernel_impl_nocastIZNS0_50_GLOBAL__N__2680c7bb_12_PowKernel_cu_7dd49032_300329pow_tensor_scalar_kernel_implIiiEEvRNS_18TensorIteratorBaseET0_EUliE1_EEvS6_RKT_EUliE_EEviT1_,(.L_x_68337 - _ZN2at6native18elementwise_kernelILi128ELi2EZNS0_22gpu_kernel_impl_nocastIZNS0_50_GLOBAL__N__2680c7bb_12_PowKernel_cu_7dd49032_300329pow_tensor_scalar_kernel_implIiiEEvRNS_18TensorIteratorBaseET0_EUliE1_EEvS6_RKT_EUliE_EEviT1_)
        .other          _ZN2at6native18elementwise_kernelILi128ELi2EZNS0_22gpu_kernel_impl_nocastIZNS0_50_GLOBAL__N__2680c7bb_12_PowKernel_cu_7dd49032_300329pow_tensor_scalar_kernel_implIiiEEvRNS_18TensorIteratorBaseET0_EUliE1_EEvS6_RKT_EUliE_EEviT1_,@"STO_CUDA_ENTRY STV_DEFAULT"
_ZN2at6native18elementwise_kernelILi128ELi2EZNS0_22gpu_kernel_impl_nocastIZNS0_50_GLOBAL__N__2680c7bb_12_PowKernel_cu_7dd49032_300329pow_tensor_scalar_kernel_implIiiEEvRNS_18TensorIteratorBaseET0_EUliE1_EEvS6_RKT_EUliE_EEviT1_:
.text._ZN2at6native18elementwise_kernelILi128ELi2EZNS0_22gpu_kernel_impl_nocastIZNS0_50_GLOBAL__N__2680c7bb_12_PowKernel_cu_7dd49032_300329pow_tensor_scalar_kernel_implIiiEEvRNS_18TensorIteratorBaseET0_EUliE1_EEvS6_RKT_EUliE_EEviT1_:
        /* <DEDUP_REMOVED lines=15> */
[----:B--2---:R-:W-:-:S06]  /*00f0*/  IMAD R6, R4, R4, RZ ;  /* 0x0000000404067224 */ /* 0x004fcc00078e02ff */
        /* <DEDUP_REMOVED lines=14> */
[----:B------:R-:W-:Y:S05]  /*01e0*/  CALL.REL.NOINC `($__internal_44_$__cuda_sm20_dblrcp_rn_slowpath_v3) ;  /* 0x0000002800e47944 */ /* 0x000fea0003c00000 */
[----:B------:R-:W-:Y:S01]  /*01f0*/  IMAD.MOV.U32 R10, RZ, RZ, R6 ;  /* 0x000000ffff0a7224 */ /* 0x000fe200078e0006 */
[----:B------:R-:W-:-:S07]  /*0200*/  MOV R11, R7 ;  /* 0x00000007000b7202 */ /* 0x000fce0000000f00 */
.L_x_18244:
[----:B------:R-:W0:Y:S01]  /*0210*/  LDC.64 R4, c[0x0][0x580] ;  /* 0x00016000ff047b82 */ /* 0x000e220000000a00 */
[----:B------:R-:W0:Y:S01]  /*0220*/  F2I.F64.TRUNC R11, R10 ;  /* 0x0000000a000b7311 */ /* 0x000e22000030d100 */
[----:B------:R-:W-:Y:S01]  /*0230*/  IADD3 R3, PT, PT, R3, 0x80, RZ ;  /* 0x0000008003037810 */ /* 0x000fe20007ffe0ff */
[----:B0-----:R0:W-:Y:S06]  /*0240*/  STG.E desc[UR6][R4.64], R11 ;  /* 0x0000000b04007986 */ /* 0x0011ec000c101906 */
.L_x_18243:
[----:B------:R-:W-:Y:S05]  /*0250*/  BSYNC.RECONVERGENT B0 ;  /* 0x0000000000007941 */ /* 0x000fea0003800200 */
.L_x_18242:
[----:B------:R-:W1:Y:S02]  /*0260*/  LDCU UR4, c[0x0][0x380] ;  /* 0x00007000ff0477ac */ /* 0x000e640008000800 */
[----:B-1----:R-:W-:-:S13]  /*0270*/  ISETP.GE.AND P0, PT, R3, UR4, PT ;  /* 0x0000000403007c0c */ /* 0x002fda000bf06270 */
[----:B------:R-:W-:Y:S05]  /*0280*/  @P0 EXIT ;  /* 0x000000000000094d */ /* 0x000fea0003800000 */
[----:B0-----:R-:W0:Y:S02]  /*0290*/  LDC.64 R10, c[0x0][0x588] ;  /* 0x00016200ff0a7b82 */ /* 0x001e240000000a00 */
        /* <DEDUP_REMOVED lines=17> */
[----:B------:R-:W-:Y:S05]  /*03b0*/  CALL.REL.NOINC `($__internal_44_$__cuda_sm20_dblrcp_rn_slowpath_v3) ;  /* 0x0000002800707944 */ /* 0x000fea0003c00000 */
.L_x_18245:
[----:B------:R-:W0:Y:S01]  /*03c0*/  LDC.64 R2, c[0x0][0x580] ;  /* 0x00016000ff027b82 */ /* 0x000e220000000a00 */
[----:B------:R-:W0:Y:S02]  /*03d0*/  F2I.F64.TRUNC R7, R6 ;  /* 0x0000000600077311 */ /* 0x000e24000030d100 */
[----:B0-----:R-:W-:Y:S01]  /*03e0*/  STG.E desc[UR6][R2.64], R7 ;  /* 0x0000000702007986 */ /* 0x001fe2000c101906 */
[----:B------:R-:W-:Y:S05]  /*03f0*/  EXIT ;  /* 0x000000000000794d */ /* 0x000fea0003800000 */
.L_x_18241:
        /* <DEDUP_REMOVED lines=305> */
.L_x_18248:
[----:B------:R-:W0:Y:S02]  /*1710*/  LDCU.128 UR8, c[0x0][0x580] ;  /* 0x0000b000ff0877ac */ /* 0x000e240008000c00 */
[----:B0-----:R-:W-:-:S04]  /*1720*/  IADD3 R12, P0, PT, R4, UR10, RZ ;  /* 0x0000000a040c7c10 */ /* 0x001fc8000ff1e0ff */
[----:B------:R-:W-:-:S05]  /*1730*/  IADD3.X R13, PT, PT, RZ, UR11, RZ, P0, !PT ;  /* 0x0000000bff0d7c10 */ /* 0x000fca00087fe4ff */
[----:B------:R-:W2:Y:S01]  /*1740*/  LDG.E R12, desc[UR6][R12.64] ;  /* 0x000000060c0c7981 */ /* 0x000ea2000c1e1900 */
[----:B------:R-:W-:Y:S01]  /*1750*/  IADD3 R4, P1, PT, R5, UR8, RZ ;  /* 0x0000000805047c10 */ /* 0x000fe2000ff3e0ff */
[----:B------:R-:W-:Y:S03]  /*1760*/  BSSY.RECONVERGENT B1, `(.L_x_18249) ;  /* 0x0000015000017945 */ /* 0x000fe60003800200 */
[----:B------:R-:W-:Y:S01]  /*1770*/  IADD3.X R5, PT, PT, RZ, UR9, RZ, P1, !PT ;  /* 0x00000009ff057c10 */ /* 0x000fe20008ffe4ff */
[----:B--2---:R-:W-:-:S06]  /*1780*/  IMAD R14, R12, R12, RZ ;  /* 0x0000000c0c0e7224 */ /* 0x004fcc00078e02ff */
        /* <DEDUP_REMOVED lines=15> */
[----:B------:R-:W-:Y:S05]  /*1880*/  CALL.REL.NOINC `($__internal_44_$__cuda_sm20_dblrcp_rn_slowpath_v3) ;  /* 0x00000014003c7944 */ /* 0x000fea0003c00000 */
[----:B------:R-:W-:Y:S01]  /*1890*/  IMAD.MOV.U32 R8, RZ, RZ, R6 ;  /* 0x000000ffff087224 */ /* 0x000fe200078e0006 */
[----:B------:R-:W-:-:S07]  /*18a0*/  MOV R9, R7 ;  /* 0x0000000700097202 */ /* 0x000fce0000000f00 */
.L_x_18250:
[----:B------:R-:W-:Y:S05]  /*18b0*/  BSYNC.RECONVERGENT B1 ;  /* 0x0000000000017941 */ /* 0x000fea0003800200 */
.L_x_18249:
[----:B------:R-:W0:Y:S01]  /*18c0*/  F2I.F64.TRUNC R9, R8 ;  /* 0x0000000800097311 */ /* 0x000e22000030d100 */
[----:B------:R-:W-:Y:S01]  /*18d0*/  IADD3 R3, PT, PT, R3, 0x80, RZ ;  /* 0x0000008003037810 */ /* 0x000fe20007ffe0ff */
[----:B0-----:R0:W-:Y:S06]  /*18e0*/  STG.E desc[UR6][R4.64], R9 ;  /* 0x0000000904007986 */ /* 0x0011ec000c101906 */
.L_x_18247:
[----:B------:R-:W-:Y:S05]  /*18f0*/  BSYNC.RECONVERGENT B0 ;  /* 0x0000000000007941 */ /* 0x000fea0003800200 */
.L_x_18246:
        /* <DEDUP_REMOVED lines=301> */
.L_x_18251:
        /* <DEDUP_REMOVED lines=23> */
.L_x_18253:
[----:B------:R-:W-:Y:S05]  /*2d40*/  BSYNC.RECONVERGENT B0 ;  /* 0x0000000000007941 */ /* 0x000fea0003800200 */
.L_x_18252:
[----:B------:R-:W0:Y:S02]  /*2d50*/  F2I.F64.TRUNC R7, R6 ;  /* 0x0000000600077311 */ /* 0x000e24000030d100 */
[----:B0-----:R-:W-:Y:S01]  /*2d60*/  STG.E desc[UR6][R2.64], R7 ;  /* 0x0000000702007986 */ /* 0x001fe2000c101906 */
[----:B------:R-:W-:Y:S05]  /*2d70*/  EXIT ;  /* 0x000000000000794d */ /* 0x000fea0003800000 */
        .weak           $__internal_44_$__cuda_sm20_dblrcp_rn_slowpath_v3
        .type           $__internal_44_$__cuda_sm20_dblrcp_rn_slowpath_v3,@function
        .size           $__internal_44_$__cuda_sm20_dblrcp_rn_slowpath_v3,(.L_x_68337 - $__internal_44_$__cuda_sm20_dblrcp_rn_slowpath_v3)
$__internal_44_$__cuda_sm20_dblrcp_rn_slowpath_v3:
        /* <DEDUP_REMOVED lines=26> */
.L_x_18257:
        /* <DEDUP_REMOVED lines=10> */
.L_x_18255:
[----:B------:R-:W-:Y:S02]  /*2fc0*/  LOP3.LUT R11, R7, 0x80000, RZ, 0xfc, !PT ;  /* 0x00080000070b7812 */ /* 0x000fe400078efcff */
[----:B------:R-:W-:-:S07]  /*2fd0*/  MOV R10, R6 ;  /* 0x00000006000a7202 */ /* 0x000fce0000000f00 */
.L_x_18256:
[----:B------:R-:W-:Y:S05]  /*2fe0*/  BSYNC.RECONVERGENT B2 ;  /* 0x0000000000027941 */ /* 0x000fea0003800200 */
.L_x_18254:
[----:B------:R-:W-:Y:S01]  /*2ff0*/  HFMA2 R9, -RZ, RZ, 0, 0 ;  /* 0x00000000ff097431 */ /* 0x000fe200000001ff */
[----:B------:R-:W-:Y:S02]  /*3000*/  MOV R6, R10 ;  /* 0x0000000a00067202 */ /* 0x000fe40000000f00 */
[----:B------:R-:W-:Y:S01]  /*3010*/  MOV R7, R11 ;  /* 0x0000000b00077202 */ /* 0x000fe20000000f00 */
[----:B------:R-:W-:Y:S06]  /*3020*/  RET.REL.NODEC R8 `(_ZN2at6native18elementwise_kernelILi128ELi2EZNS0_22gpu_kernel_impl_nocastIZNS0_50_GLOBAL__N__2680c7bb_12_PowKernel_cu_7dd49032_300329pow_tensor_scalar_kernel_implIiiEEvRNS_18TensorIteratorBaseET0_EUliE1_EEvS6_RKT_EUliE_EEviT1_) ;  /* 0xffffffcc08f47950 */ /* 0x000fec0003c3ffff */
.L_x_18258:
        /* <DEDUP_REMOVED lines=13> */
.L_x_68337:


//--------------------- .text._ZN2at6native27unrolled_elementwise_kernelIZNS0_50_GLOBAL__N__2680c7bb_12_PowKernel_cu_7dd49032_300329pow_tensor_scalar_kernel_implIiiEEvRNS_18TensorIteratorBaseET0_EUliE1_St5arrayIPcLm2EELi4E23TrivialOffsetCalculatorILi1EjESC_NS0_6memory15LoadWithoutCastENSD_16StoreWithoutCastEEEviT_S6_T2_T3_T4_T5_ --------------------------
	.section	.text._ZN2at6native27unrolled_elementwise_kernelIZNS0_50_GLOBAL__N__2680c7bb_12_PowKernel_cu_7dd49032_300329pow_tensor_scalar_kernel_implIiiEEvRNS_18TensorIteratorBaseET0_EUliE1_St5arrayIPcLm2EELi4E23TrivialOffsetCalculatorILi1EjESC_NS0_6memory15LoadWithoutCastENSD_16StoreWithoutCastEEEviT_S6_T2_T3_T4_T5_,"ax",@progbits
	.align	128
        .global         _ZN2at6native27unrolled_elementwise_kernelIZNS0_50_GLOBAL__N__2680c7bb_12_PowKernel_cu_7dd49032_300329pow_tensor_scalar_kernel_implIiiEEvRNS_18TensorIteratorBaseET0_EUliE1_St5arrayIPcLm2EELi4E23TrivialOffsetCalculatorILi1EjESC_NS0_6memory15LoadWithoutCastENSD_16StoreWithoutCastEEEviT_S6_T2_T3_T4_T5_
        .type           _ZN2at6native27unrolled_elementwise_kernelIZNS0_50_GLOBAL__N__2680c7bb_12_PowKernel_cu_7dd49032_300329pow_tensor_scalar_kernel_implIiiEEvRNS_18TensorIteratorBaseET0_EUliE1_St5arrayIPcLm2EELi4E23TrivialOffsetCalculatorILi1EjESC_NS0_6memory15LoadWithoutCastENSD_16StoreWithoutCastEEEviT_S6_T2_T3_T4_T5_,@function
        .size           _ZN2at6native27unrolled_elementwise_kernelIZNS0_50_GLOBAL__N__2680c7bb_12_PowKernel_cu_7dd49032_300329pow_tensor_scalar_kernel_implIiiEEvRNS_18TensorIteratorBaseET0_EUliE1_St5arrayIPcLm2EELi4E23TrivialOffsetCalculatorILi1EjESC_NS0_6memory15LoadWithoutCastENSD_16StoreWithoutCastEEEviT_S6_T2_T3_T4_T5_,(.L_x_68338 - _ZN2at6native27unrolled_elementwise_kernelIZNS0_50_GLOBAL__N__2680c7bb_12_PowKernel_cu_7dd49032_300329pow_tensor_scalar_kernel_implIiiEEvRNS_18TensorIteratorBaseET0_EUliE1_St5arrayIPcLm2EELi4E23TrivialOffsetCalculatorILi1EjESC_NS0_6memory15LoadWithoutCastENSD_16StoreWithoutCastEEEviT_S6_T2_T3_T4_T5_)
        .other          _ZN2at6native27unrolled_elementwise_kernelIZNS0_50_GLOBAL__N__2680c7bb_12_PowKernel_cu_7dd49032_300329pow_tensor_scalar_kernel_implIiiEEvRNS_18TensorIteratorBaseET0_EUliE1_St5arrayIPcLm2EELi4E23TrivialOffsetCalculatorILi1EjESC_NS0_6memory15LoadWithoutCastENSD_16StoreWithoutCastEEEviT_S6_T2_T3_T4_T5_,@"STO_CUDA_ENTRY STV_DEFAULT"
_ZN2at6native27unrolled_elementwise_kernelIZNS0_50_GLOBAL__N__2680c7bb_12_PowKernel_cu_7dd49032_300329pow_tensor_scalar_kernel_implIiiEEvRNS_18TensorIteratorBaseET0_EUliE1_St5arrayIPcLm2EELi4E23TrivialOffsetCalculatorILi1EjESC_NS0_6memory15LoadWithoutCastENSD_16StoreWithoutCastEEEviT_S6_T2_T3_T4_T5_:
.text._ZN2at6native27unrolled_elementwise_kernelIZNS0_50_GLOBAL__N__2680c7bb_12_PowKernel_cu_7dd49032_300329pow_tensor_scalar_kernel_implIiiEEvRNS_18TensorIteratorBaseET0_EUliE1_St5arrayIPcLm2EELi4E23TrivialOffsetCalculatorILi1EjESC_NS0_6memory15LoadWithoutCastENSD_16StoreWithoutCastEEEviT_S6_T2_T3_T4_T5_:
        /* <DEDUP_REMOVED lines=21> */
[----:B-1----:R0:W5:Y:S07]  /*0150*/  @!P0 LDG.E R14, desc[UR4][R2.64] ;  /* 0x00000004020e8981 */ /* 0x00216e000c1e1900 */
[----:B------:R-:W-:Y:S01]  /*0160*/  @!P3 IMAD R21, R11, 0x200, R15 ;  /* 0x000002000b15b824 */ /* 0x000fe200078e020f */
[----:B------:R-:W1:Y:S01]  /*0170*/  @!P3 LDC.64 R8, c[0x0][0x398] ;  /* 0x0000e600ff08bb82 */ /* 0x000e620000000a00 */
[----:B------:R-:W-:-:S05]  /*0180*/  @!P3 VIADD R15, R15, 0x80 ;  /* 0x000000800f0fb836 */ /* 0x000fca0000000000 */
        /* <DEDUP_REMOVED lines=27> */
[----:B------:R-:W-:Y:S05]  /*0340*/  CALL.REL.NOINC `($__internal_45_$__cuda_sm20_dblrcp_rn_slowpath_v3) ;  /* 0x0000000400b47944 */ /* 0x000fea0003c00000 */
[----:B------:R-:W-:Y:S01]  /*0350*/  IMAD.MOV.U32 R14, RZ, RZ, R6 ;  /* 0x000000ffff0e7224 */ /* 0x000fe200078e0006 */
[----:B------:R-:W-:-:S07]  /*0360*/  MOV R15, R7 ;  /* 0x00000007000f7202 */ /* 0x000fce0000000f00 */
.L_x_18262:
[----:B------:R-:W-:Y:S05]  /*0370*/  BSYNC.RECONVERGENT B1 ;  /* 0x0000000000017941 */ /* 0x000fea0003800200 */
.L_x_18261:
[----:B------:R0:W1:Y:S02]  /*0380*/  F2I.F64.TRUNC R14, R14 ;  /* 0x0000000e000e7311 */ /* 0x000064000030d100 */
.L_x_18260:
[----:B------:R-:W-:Y:S05]  /*0390*/  BSYNC.RECONVERGENT B0 ;  /* 0x0000000000007941 */ /* 0x000fea0003800200 */
.L_x_18259:
        /* <DEDUP_REMOVED lines=19> */
[----:B-1----:R-:W-:Y:S05]  /*04d0*/  CALL.REL.NOINC `($__internal_45_$__cuda_sm20_dblrcp_rn_slowpath_v3) ;  /* 0x0000000400507944 */ /* 0x002fea0003c00000 */
[----:B------:R-:W-:Y:S02]  /*04e0*/  IMAD.MOV.U32 R16, RZ, RZ, R6 ;  /* 0x000000ffff107224 */ /* 0x000fe400078e0006 */
[----:B------:R-:W-:-:S07]  /*04f0*/  IMAD.MOV.U32 R17, RZ, RZ, R7 ;  /* 0x000000ffff117224 */ /* 0x000fce00078e0007 */
.L_x_18266:
[----:B------:R-:W-:Y:S05]  /*0500*/  BSYNC.RECONVERGENT B1 ;  /* 0x0000000000017941 */ /* 0x000fea0003800200 */
.L_x_18265:
[----:B------:R0:W2:Y:S02]  /*0510*/  F2I.F64.TRUNC R16, R16 ;  /* 0x0000001000107311 */ /* 0x0000a4000030d100 */
.L_x_18264:
[----:B------:R-:W-:Y:S05]  /*0520*/  BSYNC.RECONVERGENT B0 ;  /* 0x0000000000007941 */ /* 0x000fea0003800200 */
.L_x_18263:
        /* <DEDUP_REMOVED lines=19> */
[----:B012---:R-:W-:Y:S05]  /*0660*/  CALL.REL.NOINC `($__internal_45_$__cuda_sm20_dblrcp_rn_slowpath_v3) ;  /* 0x0000000000ec7944 */ /* 0x007fea0003c00000 */
.L_x_18270:
[----:B------:R-:W-:Y:S05]  /*0670*/  BSYNC.RECONVERGENT B1 ;  /* 0x0000000000017941 */ /* 0x000fea0003800200 */
.L_x_18269:
[----:B------:R3:W4:Y:S02]  /*0680*/  F2I.F64.TRUNC R10, R6 ;  /* 0x00000006000a7311 */ /* 0x000724000030d100 */
.L_x_18268:
[----:B------:R-:W-:Y:S05]  /*0690*/  BSYNC.RECONVERGENT B0 ;  /* 0x0000000000007941 */ /* 0x000fea0003800200 */
.L_x_18267:
        /* <DEDUP_REMOVED lines=19> */
[----:B-12-4-:R-:W-:Y:S05]  /*07d0*/  CALL.REL.NOINC `($__internal_45_$__cuda_sm20_dblrcp_rn_slowpath_v3) ;  /* 0x0000000000907944 */ /* 0x016fea0003c00000 */
.L_x_18274:
[----:B------:R-:W-:Y:S05]  /*07e0*/  BSYNC.RECONVERGENT B1 ;  /* 0x0000000000017941 */ /* 0x000fea0003800200 */
.L_x_18273:
[----:B------:R0:W3:Y:S02]  /*07f0*/  F2I.F64.TRUNC R7, R6 ;  /* 0x0000000600077311 */ /* 0x0000e4000030d100 */
.L_x_18272:
[----:B------:R-:W-:Y:S05]  /*0800*/  BSYNC.RECONVERGENT B0 ;  /* 0x0000000000007941 */ /* 0x000fea0003800200 */
.L_x_18271:
        /* <DEDUP_REMOVED lines=10> */
[----:B-1---5:R0:W-:Y:S01]  /*08b0*/  STG.E desc[UR4][R2.64], R14 ;  /* 0x0000000e02007986 */ /* 0x0221e2000c101904 */
[----:B------:R-:W-:Y:S05]  /*08c0*/  @P0 BRA `(.L_x_18278) ;  /* 0x0000000000300947 */ /* 0x000fea0003800000 */
[----:B0-----:R-:W0:Y:S01]  /*08d0*/  LDC.64 R2, c[0x0][0x390] ;  /* 0x0000e400ff027b82 */ /* 0x001e220000000a00 */
[----:B------:R-:W-:Y:S01]  /*08e0*/  IMAD R5, R11, 0x200, R13 ;  /* 0x000002000b057824 */ /* 0x000fe200078e020d */
[----:B------:R-:W-:-:S03]  /*08f0*/  IADD3 R13, PT, PT, R13, 0x80, RZ ;  /* 0x000000800d0d7810 */ /* 0x000fc60007ffe0ff */
[----:B0-----:R-:W-:-:S05]  /*0900*/  IMAD.WIDE.U32 R2, R5, 0x4, R2 ;  /* 0x0000000405027825 */ /* 0x001fca00078e0002 */
[----:B--2---:R0:W-:Y:S02]  /*0910*/  STG.E desc[UR4][R2.64], R16 ;  /* 0x0000001002007986 */ /* 0x0041e4000c101904 */
.L_x_18277:
[----:B------:R-:W-:Y:S05]  /*0920*/  BSYNC.RELIABLE B1 ;  /* 0x0000000000017941 */ /* 0x000fea0003800100 */
.L_x_18276:
[----:B------:R-:W-:-:S13]  /*0930*/  ISETP.GE.AND P0, PT, R13, R12, PT ;  /* 0x0000000c0d00720c */ /* 0x000fda0003f06270 */
[----:B0-----:R-:W0:Y:S01]  /*0940*/  @!P0 LDC.64 R2, c[0x0][0x390] ;  /* 0x0000e400ff028b82 */ /* 0x001e220000000a00 */
[----:B------:R-:W-:Y:S02]  /*0950*/  @!P0 IMAD R5, R11, 0x200, R13 ;  /* 0x000002000b058824 */ /* 0x000fe400078e020d */
[----:B------:R-:W-:Y:S02]  /*0960*/  @!P0 VIADD R13, R13, 0x80 ;  /* 0x000000800d0d8836 */ /* 0x000fe40000000000 */
[----:B0-----:R-:W-:-:S05]  /*0970*/  @!P0 IMAD.WIDE.U32 R2, R5, 0x4, R2 ;  /* 0x0000000405028825 */ /* 0x001fca00078e0002 */
[----:B----45:R0:W-:Y:S02]  /*0980*/  @!P0 STG.E desc[UR4][R2.64], R10 ;  /* 0x0000000a02008986 */ /* 0x0301e4000c101904 */
.L_x_18278:
[----:B------:R-:W-:Y:S05]  /*0990*/  BSYNC.RECONVERGENT B0 ;  /* 0x0000000000007941 */ /* 0x000fea0003800200 */
.L_x_18275:
[----:B------:R-:W-:Y:S05]  /*09a0*/  WARPSYNC.ALL ;  /* 0x0000000000007948 */ /* 0x000fea0003800000 */
[----:B------:R-:W-:-:S13]  /*09b0*/  ISETP.GE.AND P0, PT, R13, R12, PT ;  /* 0x0000000c0d00720c */ /* 0x000fda0003f06270 */
[----:B------:R-:W-:Y:S05]  /*09c0*/  @P0 EXIT ;  /* 0x000000000000094d */ /* 0x000fea0003800000 */
[----:B0-----:R-:W0:Y:S01]  /*09d0*/  LDC.64 R2, c[0x0][0x390] ;  /* 0x0000e400ff027b82 */ /* 0x001e220000000a00 */
[----:B------:R-:W-:-:S05]  /*09e0*/  LEA R11, R11, R13, 0x9 ;  /* 0x0000000d0b0b7211 */ /* 0x000fca00078e48ff */
[----:B0-----:R-:W-:-:S05]  /*09f0*/  IMAD.WIDE.U32 R2, R11, 0x4, R2 ;  /* 0x000000040b027825 */ /* 0x001fca00078e0002 */
[----:B---3--:R-:W-:Y:S01]  /*0a00*/  STG.E desc[UR4][R2.64], R7 ;  /* 0x0000000702007986 */ /* 0x008fe2000c101904 */
[----:B------:R-:W-:Y:S05]  /*0a10*/  EXIT ;  /* 0x000000000000794d */ /* 0x000fea0003800000 */
        .weak           $__internal_45_$__cuda_sm20_dblrcp_rn_slowpath_v3
        .type           $__internal_45_$__cuda_sm20_dblrcp_rn_slowpath_v3,@function
        .size           $__internal_45_$__cuda_sm20_dblrcp_rn_slowpath_v3,(.L_x_68338 - $__internal_45_$__cuda_sm20_dblrcp_rn_slowpath_v3)
$__internal_45_$__cuda_sm20_dblrcp_rn_slowpath_v3:
        /* <DEDUP_REMOVED lines=25> */
.L_x_18282:
        /* <DEDUP_REMOVED lines=10> */
.L_x_18280:
[----:B------:R-:W-:Y:S01]  /*0c50*/  LOP3.LUT R7, R3, 0x80000, RZ, 0xfc, !PT ;  /* 0x0008000003077812 */ /* 0x000fe200078efcff */
[----:B------:R-:W-:-:S07]  /*0c60*/  IMAD.MOV.U32 R6, RZ, RZ, R2 ;  /* 0x000000ffff067224 */ /* 0x000fce00078e0002 */
.L_x_18281:
[----:B------:R-:W-:Y:S05]  /*0c70*/  BSYNC.RECONVERGENT B2 ;  /* 0x0000000000027941 */ /* 0x000fea0003800200 */
.L_x_18279:
[----:B------:R-:W-:-:S04]  /*0c80*/  MOV R19, 0x0 ;  /* 0x0000000000137802 */ /* 0x000fc80000000f00 */
[----:B------:R-:W-:Y:S05]  /*0c90*/  RET.REL.NODEC R18 `(_ZN2at6native27unrolled_elementwise_kernelIZNS0_50_GLOBAL__N__2680c7bb_12_PowKernel_cu_7dd49032_300329pow_tensor_scalar_kernel_implIiiEEvRNS_18TensorIteratorBaseET0_EUliE1_St5arrayIPcLm2EELi4E23TrivialOffsetCalculatorILi1EjESC_NS0_6memory15LoadWithoutCastENSD_16StoreWithoutCastEEEviT_S6_T2_T3_T4_T5_) ;  /* 0xfffffff012d87950 */ /* 0x000fea0003c3ffff */
.L_x_18283:
        /* <DEDUP_REMOVED lines=14> */
.L_x_68338:


//--------------------- .text._ZN2at6native29vectorized_elementwise_kernelILi2EZNS0_50_GLOBAL__N__2680c7bb_12_PowKernel_cu_7dd49032_300329pow_tensor_scalar_kernel_implIiiEEvRNS_18TensorIteratorBaseET0_EUliE1_St5arrayIPcLm2EEEEviS6_T1_ --------------------------
	.section	.text._ZN2at6native29vectorized_elementwise_kernelILi2EZNS0_50_GLOBAL__N__2680c7bb_12_PowKernel_cu_7dd49032_300329pow_tensor_scalar_kernel_implIiiEEvRNS_18TensorIteratorBaseET0_EUliE1_St5arrayIPcLm2EEEEviS6_T1_,"ax",@progbits
	.align	128
        .global         _ZN2at6native29vectorized_elementwise_kernelILi2EZNS0_50_GLOBAL__N__2680c7bb_12_PowKernel_cu_7dd49032_300329pow_tensor_scalar_kernel_implIiiEEvRNS_18TensorIteratorBaseET0_EUliE1_St5arrayIPcLm2EEEEviS6_T1_
        .type           _ZN2at6native29vectorized_elementwise_kernelILi2EZNS0_50_GLOBAL__N__2680c7bb_12_PowKernel_cu_7dd49032_300329pow_tensor_scalar_kernel_implIiiEEvRNS_18TensorIteratorBaseET0_EUliE1_St5arrayIPcLm2EEEEviS6_T1_,@function
        .size           _ZN2at6native29vectorized_elementwise_kernelILi2EZNS0_50_GLOBAL__N__2680c7bb_12_PowKernel_cu_7dd49032_300329pow_tensor_scalar_kernel_implIiiEEvRNS_18TensorIteratorBaseET0_EUliE1_St5arrayIPcLm2EEEEviS6_T1_,(.L_x_68339 - _ZN2at6native29vectorized_elementwise_kernelILi2EZNS0_50_GLOBAL__N__2680c7bb_12_PowKernel_cu_7dd49032_300329pow_tensor_scalar_kernel_implIiiEEvRNS_18TensorIteratorBaseET0_EUliE1_St5arrayIPcLm2EEEEviS6_T1_)
        .other          _ZN2at6native29vectorized_elementwise_kernelILi2EZNS0_50_GLOBAL__N__2680c7bb_12_PowKernel_cu_7dd49032_300329pow_tensor_scalar_kernel_implIiiEEvRNS_18TensorIteratorBaseET0_EUliE1_St5arrayIPcLm2EEEEviS6_T1_,@"STO_CUDA_ENTRY STV_DEFAULT"
_ZN2at6native29vectorized_elementwise_kernelILi2EZNS0_50_GLOBAL__N__2680c7bb_12_PowKernel_cu_7dd49032_300329pow_tensor_scalar_kernel_implIiiEEvRNS_18TensorIteratorBaseET0_EUliE1_St5arrayIPcLm2EEEEviS6_T1_:
.text._ZN2at6native29vectorized_elementwise_kernelILi2EZNS0_50_GLOBAL__N__2680c7bb_12_PowKernel_cu_7dd49032_300329pow_tensor_scalar_kernel_implIiiEEvRNS_18TensorIteratorBaseET0_EUliE1_St5arrayIPcLm2EEEEviS6_T1_:
        /* <DEDUP_REMOVED lines=21> */
[----:B------:R0:W5:Y:S07]  /*0150*/  @!P6 LDG.E R3, desc[UR4][R4.64] ;  /* 0x000000040403e981 */ /* 0x00016e000c1e1900 */
        /* <DEDUP_REMOVED lines=23> */
[----:B------:R-:W-:-:S03]  /*02d0*/  CS2R R8, SRZ ;  /* 0x0000000000087805 */ /* 0x000fc6000001ff00 */
[----:B------:R-:W-:Y:S02]  /*02e0*/  @!P6 IMAD.IADD R29, R2, 0x1, R29 ;  /* 0x00000001021de824 */ /* 0x000fe400078e021d */
[----:B---3--:R-:W-:Y:S01]  /*02f0*/  @!P3 IMAD.WIDE.U32 R12, R0, 0x4, R12 ;  /* 0x00000004000cb825 */ /* 0x008fe200078e000c */
[----:B------:R1:W5:Y:S03]  /*0300*/  @!P5 LDG.E R9, desc[UR4][R14.64] ;  /* 0x000000040e09d981 */ /* 0x000366000c1e1900 */
[----:B0-----:R-:W-:Y:S01]  /*0310*/  @!P0 IMAD.WIDE.U32 R4, R21, 0x4, R4 ;  /* 0x0000000415048825 */ /* 0x001fe200078e0004 */
[----:B------:R-:W-:Y:S01]  /*0320*/  CS2R R20, SRZ ;  /* 0x0000000000147805 */ /* 0x000fe2000001ff00 */
[----:B------:R0:W5:Y:S02]  /*0330*/  @!P4 LDG.E R8, desc[UR4][R22.64] ;  /* 0x000000041608c981 */ /* 0x000164000c1e1900 */
[----:B------:R-:W-:-:S02]  /*0340*/  IMAD.MOV.U32 R0, RZ, RZ, RZ ;  /* 0x000000ffff007224 */ /* 0x000fc400078e00ff */
        /* <DEDUP_REMOVED lines=27> */
[----:B------:R-:W-:Y:S05]  /*0500*/  CALL.REL.NOINC `($__internal_46_$__cuda_sm20_dblrcp_rn_slowpath_v3) ;  /* 0x0000001800047944 */ /* 0x000fea0003c00000 */
.L_x_18288:
[----:B------:R-:W-:Y:S05]  /*0510*/  BSYNC.RECONVERGENT B2 ;  /* 0x0000000000027941 */ /* 0x000fea0003800200 */
.L_x_18287:
[----:B------:R0:W1:Y:S02]  /*0520*/  F2I.F64.TRUNC R11, R18 ;  /* 0x00000012000b7311 */ /* 0x000064000030d100 */
.L_x_18286:
[----:B------:R-:W-:Y:S05]  /*0530*/  BSYNC.RECONVERGENT B1 ;  /* 0x0000000000017941 */ /* 0x000fea0003800200 */
.L_x_18285:
        /* <DEDUP_REMOVED lines=19> */
[----:B-1----:R-:W-:Y:S05]  /*0670*/  CALL.REL.NOINC `($__internal_46_$__cuda_sm20_dblrcp_rn_slowpath_v3) ;  /* 0x0000001400a87944 */ /* 0x002fea0003c00000 */
.L_x_18292:
[----:B------:R-:W-:Y:S05]  /*0680*/  BSYNC.RECONVERGENT B2 ;  /* 0x0000000000027941 */ /* 0x000fea0003800200 */
.L_x_18291:
[----:B------:R2:W3:Y:S02]  /*0690*/  F2I.F64.TRUNC R9, R18 ;  /* 0x0000001200097311 */ /* 0x0004e4000030d100 */
.L_x_18290:
[----:B------:R-:W-:Y:S05]  /*06a0*/  BSYNC.RECONVERGENT B1 ;  /* 0x0000000000017941 */ /* 0x000fea0003800200 */
.L_x_18289:
[----:B-----5:R-:W-:Y:S01]  /*06b0*/  IADD3 R3, PT, PT, R17, 0x100, RZ ;  /* 0x0000010011037810 */ /* 0x020fe20007ffe0ff */
[----:B------:R-:W-:Y:S03]  /*06c0*/  BSSY.RECONVERGENT B1, `(.L_x_18293) ;  /* 0x0000015000017945 */ /* 0x000fe60003800200 */
[----:B------:R-:W-:-:S13]  /*06d0*/  ISETP.GE.U32.AND P0, PT, R3, R16, PT ;  /* 0x000000100300720c */ /* 0x000fda0003f06070 */
[----:B------:R-:W-:Y:S05]  /*06e0*/  @P0 BRA `(.L_x_18294) ;  /* 0x0000000000480947 */ /* 0x000fea0003800000 */
[----:B------:R-:W-:Y:S01]  /*06f0*/  IMAD R12, R8, R8, RZ ;  /* 0x00000008080c7224 */ /* 0x000fe200078e02ff */
[----:B------:R-:W-:Y:S05]  /*0700*/  BSSY.RECONVERGENT B2, `(.L_x_18295) ;  /* 0x000000f000027945 */ /* 0x000fea0003800200 */
[----:B------:R-:W0:Y:S08]  /*0710*/  I2F.F64.U32 R12, R12 ;  /* 0x0000000c000c7312 */ /* 0x000e300000201800 */
[----:B0-2---:R-:W0:Y:S01]  /*0720*/  MUFU.RCP64H R19, R13 ;  /* 0x0000000d00137308 */ /* 0x005e220000001800 */
        /* <DEDUP_REMOVED lines=11> */
[----:B-1-3--:R-:W-:Y:S05]  /*07e0*/  CALL.REL.NOINC `($__internal_46_$__cuda_sm20_dblrcp_rn_slowpath_v3) ;  /* 0x00000014004c7944 */ /* 0x00afea0003c00000 */
.L_x_18296:
[----:B------:R-:W-:Y:S05]  /*07f0*/  BSYNC.RECONVERGENT B2 ;  /* 0x0000000000027941 */ /* 0x000fea0003800200 */
.L_x_18295:
[----:B------:R4:W0:Y:S02]  /*0800*/  F2I.F64.TRUNC R8, R18 ;  /* 0x0000001200087311 */ /* 0x000824000030d100 */
.L_x_18294:
[----:B------:R-:W-:Y:S05]  /*0810*/  BSYNC.RECONVERGENT B1 ;  /* 0x0000000000017941 */ /* 0x000fea0003800200 */
.L_x_18293:
[----:B------:R-:W-:Y:S01]  /*0820*/  VIADD R3, R17, 0x180 ;  /* 0x0000018011037836 */ /* 0x000fe20000000000 */
[----:B------:R-:W-:Y:S04]  /*0830*/  BSSY.RECONVERGENT B1, `(.L_x_18297) ;  /* 0x0000015000017945 */ /* 0x000fe80003800200 */
[----:B------:R-:W-:-:S13]  /*0840*/  ISETP.GE.U32.AND P0, PT, R3, R16, PT ;  /* 0x000000100300720c */ /* 0x000fda0003f06070 */
[----:B------:R-:W-:Y:S05]  /*0850*/  @P0 BRA `(.L_x_18298) ;  /* 0x0000000000480947 */ /* 0x000fea0003800000 */
[----:B------:R-:W-:Y:S01]  /*0860*/  IMAD R12, R0, R0, RZ ;  /* 0x00000000000c7224 */ /* 0x000fe200078e02ff */
[----:B------:R-:W-:Y:S05]  /*0870*/  BSSY.RECONVERGENT B2, `(.L_x_18299) ;  /* 0x000000f000027945 */ /* 0x000fea0003800200 */
[----:B------:R-:W0:Y:S08]  /*0880*/  I2F.F64.U32 R12, R12 ;  /* 0x0000000c000c7312 */ /* 0x000e300000201800 */
[----:B0-2-4-:R-:W0:Y:S01]  /*0890*/  MUFU.RCP64H R19, R13 ;  /* 0x0000000d00137308 */ /* 0x015e220000001800 */
        /* <DEDUP_REMOVED lines=12> */
.L_x_18300:
[----:B------:R-:W-:Y:S05]  /*0960*/  BSYNC.RECONVERGENT B2 ;  /* 0x0000000000027941 */ /* 0x000fea0003800200 */
.L_x_18299:
[----:B------:R0:W2:Y:S02]  /*0970*/  F2I.F64.TRUNC R0, R18 ;  /* 0x0000001200007311 */ /* 0x0000a4000030d100 */
.L_x_18298:
[----:B------:R-:W-:Y:S05]  /*0980*/  BSYNC.RECONVERGENT B1 ;  /* 0x0000000000017941 */ /* 0x000fea0003800200 */
.L_x_18297:
        /* <DEDUP_REMOVED lines=19> */
[----:B-1-3--:R-:W-:Y:S05]  /*0ac0*/  CALL.REL.NOINC `($__internal_46_$__cuda_sm20_dblrcp_rn_slowpath_v3) ;  /* 0x0000001000947944 */ /* 0x00afea0003c00000 */
.L_x_18304:
[----:B------:R-:W-:Y:S05]  /*0ad0*/  BSYNC.RECONVERGENT B2 ;  /* 0x0000000000027941 */ /* 0x000fea0003800200 */
.L_x_18303:
[----:B------:R0:W2:Y:S02]  /*0ae0*/  F2I.F64.TRUNC R20, R18 ;  /* 0x0000001200147311 */ /* 0x0000a4000030d100 */
.L_x_18302:
[----:B------:R-:W-:Y:S05]  /*0af0*/  BSYNC.RECONVERGENT B1 ;  /* 0x0000000000017941 */ /* 0x000fea0003800200 */
.L_x_18301:
        /* <DEDUP_REMOVED lines=20> */
.L_x_18308:
[----:B------:R-:W-:Y:S05]  /*0c40*/  BSYNC.RECONVERGENT B2 ;  /* 0x0000000000027941 */ /* 0x000fea0003800200 */
.L_x_18307:
[----:B------:R0:W2:Y:S02]  /*0c50*/  F2I.F64.TRUNC R21, R18 ;  /* 0x0000001200157311 */ /* 0x0000a4000030d100 */
.L_x_18306:
[----:B------:R-:W-:Y:S05]  /*0c60*/  BSYNC.RECONVERGENT B1 ;  /* 0x0000000000017941 */ /* 0x000fea0003800200 */
.L_x_18305:
[----:B------:R-:W-:Y:S01]  /*0c70*/  IADD3 R3, PT, PT, R17, 0x300, RZ ;  /* 0x0000030011037810 */ /* 0x000fe20007ffe0ff */
[----:B------:R-:W-:Y:S03]  /*0c80*/  BSSY.RECONVERGENT B1, `(.L_x_18309) ;  /* 0x0000015000017945 */ /* 0x000fe60003800200 */
        /* <DEDUP_REMOVED lines=18> */
.L_x_18312:
[----:B------:R-:W-:Y:S05]  /*0db0*/  BSYNC.RECONVERGENT B2 ;  /* 0x0000000000027941 */ /* 0x000fea0003800200 */
.L_x_18311:
[----:B------:R0:W2:Y:S02]  /*0dc0*/  F2I.F64.TRUNC R15, R18 ;  /* 0x00000012000f7311 */ /* 0x0000a4000030d100 */
.L_x_18310:
[----:B------:R-:W-:Y:S05]  /*0dd0*/  BSYNC.RECONVERGENT B1 ;  /* 0x0000000000017941 */ /* 0x000fea0003800200 */
.L_x_18309:
        /* <DEDUP_REMOVED lines=20> */
.L_x_18316:
[----:B------:R-:W-:Y:S05]  /*0f20*/  BSYNC.RECONVERGENT B2 ;  /* 0x0000000000027941 */ /* 0x000fea0003800200 */
.L_x_18315:
[----:B------:R0:W2:Y:S02]  /*0f30*/  F2I.F64.TRUNC R3, R18 ;  /* 0x0000001200037311 */ /* 0x0000a4000030d100 */
.L_x_18314:
[----:B------:R-:W-:Y:S05]  /*0f40*/  BSYNC.RECONVERGENT B1 ;  /* 0x0000000000017941 */ /* 0x000fea0003800200 */
.L_x_18313:
[----:B------:R-:W-:Y:S01]  /*0f50*/  ISETP.GE.U32.AND P0, PT, R17, R16, PT ;  /* 0x000000101100720c */ /* 0x000fe20003f06070 */
[----:B------:R-:W-:Y:S04]  /*0f60*/  BSSY.RECONVERGENT B0, `(.L_x_18317) ;  /* 0x0000033000007945 */ /* 0x000fe80003800200 */
[----:B------:R-:W-:Y:S08]  /*0f70*/  BSSY.RELIABLE B1, `(.L_x_18318) ;  /* 0x000002b000017945 */ /* 0x000ff00003800100 */
[----:B------:R-:W-:Y:S05]  /*0f80*/  @P0 BRA `(.L_x_18319) ;  /* 0x0000000000300947 */ /* 0x000fea0003800000 */
[----:B------:R-:W5:Y:S01]  /*0f90*/  LDC.64 R4, c[0x0][0x390] ;  /* 0x0000e400ff047b82 */ /* 0x000f620000000a00 */
[----:B------:R-:W-:Y:S02]  /*0fa0*/  IMAD.IADD R7, R2, 0x1, R17 ;  /* 0x0000000102077824 */ /* 0x000fe400078e0211 */
[----:B------:R-:W-:-:S05]  /*0fb0*/  IMAD.MOV.U32 R17, RZ, RZ, R10 ;  /* 0x000000ffff117224 */ /* 0x000fca00078e000a */
[----:B------:R-:W-:Y:S01]  /*0fc0*/  ISETP.GE.U32.AND P0, PT, R17, R16, PT ;  /* 0x000000101100720c */ /* 0x000fe20003f06070 */
[----:B-----5:R-:W-:-:S05]  /*0fd0*/  IMAD.WIDE.U32 R4, R7, 0x4, R4 ;  /* 0x0000000407047825 */ /* 0x020fca00078e0004 */
[----:B-1----:R1:W-:Y:S07]  /*0fe0*/  STG.E desc[UR4][R4.64], R11 ;  /* 0x0000000b04007986 */ /* 0x0023ee000c101904 */
[----:B------:R-:W-:Y:S05]  /*0ff0*/  @P0 BRA `(.L_x_18320) ;  /* 0x0000000000300947 */ /* 0x000fea0003800000 */
[----:B-1----:R-:W1:Y:S01]  /*1000*/  LDC.64 R4, c[0x0][0x390] ;  /* 0x0000e400ff047b82 */ /* 0x002e620000000a00 */
[----:B------:R-:W-:Y:S01]  /*1010*/  IADD3 R7, PT, PT, R2, R17, RZ ;  /* 0x0000001102077210 */ /* 0x000fe20007ffe0ff */
[----:B------:R-:W-:-:S04]  /*1020*/  VIADD R17, R17, 0x80 ;  /* 0x0000008011117836 */ /* 0x000fc80000000000 */
[----:B-1----:R-:W-:-:S05]  /*1030*/  IMAD.WIDE.U32 R4, R7, 0x4, R4 ;  /* 0x0000000407047825 */ /* 0x002fca00078e0004 */
[----:B---3--:R1:W-:Y:S02]  /*1040*/  STG.E desc[UR4][R4.64], R9 ;  /* 0x0000000904007986 */ /* 0x0083e4000c101904 */
.L_x_18319:
[----:B------:R-:W-:-:S13]  /*1050*/  ISETP.GE.U32.AND P0, PT, R17, R16, PT ;  /* 0x000000101100720c */ /* 0x000fda0003f06070 */
[----:B------:R-:W-:Y:S05]  /*1060*/  @P0 BRA `(.L_x_18321) ;  /* 0x0000000000300947 */ /* 0x000fea0003800000 */
[----:B-1----:R-:W1:Y:S01]  /*1070*/  LDC.64 R4, c[0x0][0x390] ;  /* 0x0000e400ff047b82 */ /* 0x002e620000000a00 */
[----:B------:R-:W-:Y:S02]  /*1080*/  IMAD.IADD R7, R2, 0x1, R17 ;  /* 0x0000000102077824 */ /* 0x000fe400078e0211 */
[----:B------:R-:W-:Y:S02]  /*1090*/  VIADD R17, R17, 0x80 ;  /* 0x0000008011117836 */ /* 0x000fe40000000000 */
[----:B-1----:R-:W-:-:S05]  /*10a0*/  IMAD.WIDE.U32 R4, R7, 0x4, R4 ;  /* 0x0000000407047825 */ /* 0x002fca00078e0004 */
[----:B0-----:R0:W-:Y:S02]  /*10b0*/  STG.E desc[UR4][R4.64], R8 ;  /* 0x0000000804007986 */ /* 0x0011e4000c101904 */
.L_x_18320:
[----:B------:R-:W-:-:S13]  /*10c0*/  ISETP.GE.U32.AND P0, PT, R17, R16, PT ;  /* 0x000000101100720c */ /* 0x000fda0003f06070 */
[----:B------:R-:W-:Y:S05]  /*10d0*/  @P0 BRA `(.L_x_18322) ;  /* 0x0000000000300947 */ /* 0x000fea0003800000 */
[----:B01----:R-:W0:Y:S01]  /*10e0*/  LDC.64 R4, c[0x0][0x390] ;  /* 0x0000e400ff047b82 */ /* 0x003e220000000a00 */
[----:B------:R-:W-:Y:S01]  /*10f0*/  IADD3 R7, PT, PT, R2, R17, RZ ;  /* 0x0000001102077210 */ /* 0x000fe20007ffe0ff */
[----:B------:R-:W-:-:S04]  /*1100*/  VIADD R17, R17, 0x80 ;  /* 0x0000008011117836 */ /* 0x000fc80000000000 */
[----:B0-----:R-:W-:-:S05]  /*1110*/  IMAD.WIDE.U32 R4, R7, 0x4, R4 ;  /* 0x0000000407047825 */ /* 0x001fca00078e0004 */
[----:B--2---:R0:W-:Y:S02]  /*1120*/  STG.E desc[UR4][R4.64], R0 ;  /* 0x0000000004007986 */ /* 0x0041e4000c101904 */
.L_x_18321:
[----:B------:R-:W-:-:S13]  /*1130*/  ISETP.GE.U32.AND P0, PT, R17, R16, PT ;  /* 0x000000101100720c */ /* 0x000fda0003f06070 */
[----:B------:R-:W-:Y:S05]  /*1140*/  @P0 BRA `(.L_x_18323) ;  /* 0x0000000000340947 */ /* 0x000fea0003800000 */
[----:B01----:R-:W0:Y:S01]  /*1150*/  LDC.64 R4, c[0x0][0x390] ;  /* 0x0000e400ff047b82 */ /* 0x003e220000000a00 */
[----:B------:R-:W-:Y:S02]  /*1160*/  IMAD.IADD R7, R2, 0x1, R17 ;  /* 0x0000000102077824 */ /* 0x000fe400078e0211 */
[----:B------:R-:W-:Y:S02]  /*1170*/  VIADD R17, R17, 0x80 ;  /* 0x0000008011117836 */ /* 0x000fe40000000000 */
[----:B0-----:R-:W-:-:S05]  /*1180*/  IMAD.WIDE.U32 R4, R7, 0x4, R4 ;  /* 0x0000000407047825 */ /* 0x001fca00078e0004 */
[----:B--2---:R0:W-:Y:S02]  /*1190*/  STG.E desc[UR4][R4.64], R20 ;  /* 0x0000001404007986 */ /* 0x0041e4000c101904 */
.L_x_18322:
[----:B------:R-:W-:-:S13]  /*11a0*/  ISETP.GE.U32.AND P0, PT, R17, R16, PT ;  /* 0x000000101100720c */ /* 0x000fda0003f06070 */
[----:B------:R-:W-:Y:S05]  /*11b0*/  @P0 BREAK.RELIABLE B1 ;  /* 0x0000000000010942 */ /* 0x000fea0003800100 */
[----:B------:R-:W-:Y:S05]  /*11c0*/  @P0 BRA `(.L_x_18324) ;  /* 0x0000000000300947 */ /* 0x000fea0003800000 */
[----:B01----:R-:W0:Y:S01]  /*11d0*/  LDC.64 R4, c[0x0][0x390] ;  /* 0x0000e400ff047b82 */ /* 0x003e220000000a00 */
[----:B------:R-:W-:Y:S01]  /*11e0*/  IADD3 R7, PT, PT, R2, R17, RZ ;  /* 0x0000001102077210 */ /* 0x000fe20007ffe0ff */
[----:B------:R-:W-:-:S04]  /*11f0*/  VIADD R17, R17, 0x80 ;  /* 0x0000008011117836 */ /* 0x000fc80000000000 */
[----:B0-----:R-:W-:-:S05]  /*1200*/  IMAD.WIDE.U32 R4, R7, 0x4, R4 ;  /* 0x0000000407047825 */ /* 0x001fca00078e0004 */
[----:B--2---:R0:W-:Y:S02]  /*1210*/  STG.E desc[UR4][R4.64], R21 ;  /* 0x0000001504007986 */ /* 0x0041e4000c101904 */
.L_x_18323:
[----:B------:R-:W-:Y:S05]  /*1220*/  BSYNC.RELIABLE B1 ;  /* 0x0000000000017941 */ /* 0x000fea0003800100 */
.L_x_18318:
[----:B------:R-:W-:-:S13]  /*1230*/  ISETP.GE.U32.AND P0, PT, R17, R16, PT ;  /* 0x000000101100720c */ /* 0x000fda0003f06070 */
[----:B01----:R-:W0:Y:S01]  /*1240*/  @!P0 LDC.64 R4, c[0x0][0x390] ;  /* 0x0000e400ff048b82 */ /* 0x003e220000000a00 */
[----:B------:R-:W-:Y:S02]  /*1250*/  @!P0 IMAD.IADD R7, R2, 0x1, R17 ;  /* 0x0000000102078824 */ /* 0x000fe400078e0211 */
[----:B------:R-:W-:Y:S02]  /*1260*/  @!P0 VIADD R17, R17, 0x80 ;  /* 0x0000008011118836 */ /* 0x000fe40000000000 */
[----:B0-----:R-:W-:-:S05]  /*1270*/  @!P0 IMAD.WIDE.U32 R4, R7, 0x4, R4 ;  /* 0x0000000407048825 */ /* 0x001fca00078e0004 */
[----:B--2---:R0:W-:Y:S02]  /*1280*/  @!P0 STG.E desc[UR4][R4.64], R15 ;  /* 0x0000000f04008986 */ /* 0x0041e4000c101904 */
.L_x_18324:
[----:B------:R-:W-:Y:S05]  /*1290*/  BSYNC.RECONVERGENT B0 ;  /* 0x0000000000007941 */ /* 0x000fea0003800200 */
.L_x_18317:
[----:B------:R-:W-:Y:S05]  /*12a0*/  WARPSYNC.ALL ;  /* 0x0000000000007948 */ /* 0x000fea0003800000 */
[----:B------:R-:W-:-:S13]  /*12b0*/  ISETP.GE.U32.AND P0, PT, R17, R16, PT ;  /* 0x000000101100720c */ /* 0x000fda0003f06070 */
[----:B------:R-:W-:Y:S05]  /*12c0*/  @P0 EXIT ;  /* 0x000000000000094d */ /* 0x000fea0003800000 */
[----:B01----:R-:W0:Y:S01]  /*12d0*/  LDC.64 R4, c[0x0][0x390] ;  /* 0x0000e400ff047b82 */ /* 0x003e220000000a00 */
[----:B------:R-:W-:-:S05]  /*12e0*/  IADD3 R17, PT, PT, R2, R17, RZ ;  /* 0x0000001102117210 */ /* 0x000fca0007ffe0ff */
[----:B0-----:R-:W-:-:S05]  /*12f0*/  IMAD.WIDE.U32 R4, R17, 0x4, R4 ;  /* 0x0000000411047825 */ /* 0x001fca00078e0004 */
[----:B--2---:R-:W-:Y:S01]  /*1300*/  STG.E desc[UR4][R4.64], R3 ;  /* 0x0000000304007986 */ /* 0x004fe2000c101904 */
[----:B------:R-:W-:Y:S05]  /*1310*/  EXIT ;  /* 0x000000000000794d */ /* 0x000fea0003800000 */
.L_x_18284:
        /* <DEDUP_REMOVED lines=9> */
[----:B--2---:R-:W-:-:S06]  /*13b0*/  IMAD R12, R10, R10, RZ ;  /* 0x0000000a0a0c7224 */ /* 0x004fcc00078e02ff */
        /* <DEDUP_REMOVED lines=13> */
[----:B-----5:R-:W-:Y:S05]  /*1490*/  CALL.REL.NOINC `($__internal_46_$__cuda_sm20_dblrcp_rn_slowpath_v3) ;  /* 0x0000000800207944 */ /* 0x020fea0003c00000 */
.L_x_18326:
[----:B------:R-:W-:Y:S05]  /*14a0*/  BSYNC.RECONVERGENT B1 ;  /* 0x0000000000017941 */ /* 0x000fea0003800200 */
.L_x_18325:
[----:B------:R-:W-:Y:S01]  /*14b0*/  IMAD R12, R11, R11, RZ ;  /* 0x0000000b0b0c7224 */ /* 0x000fe200078e02ff */
[----:B------:R-:W-:Y:S01]  /*14c0*/  F2I.F64.TRUNC R10, R18 ;  /* 0x00000012000a7311 */ /* 0x000fe2000030d100 */
[----:B------:R-:W-:Y:S07]  /*14d0*/  BSSY.RECONVERGENT B1, `(.L_x_18327) ;  /* 0x000000f000017945 */ /* 0x000fee0003800200 */
        /* <DEDUP_REMOVED lines=13> */
[----:B-----5:R-:W-:Y:S05]  /*15b0*/  CALL.REL.NOINC `($__internal_46_$__cuda_sm20_dblrcp_rn_slowpath_v3) ;  /* 0x0000000400d87944 */ /* 0x020fea0003c00000 */
.L_x_18328:
[----:B------:R-:W-:Y:S05]  /*15c0*/  BSYNC.RECONVERGENT B1 ;  /* 0x0000000000017941 */ /* 0x000fea0003800200 */
.L_x_18327:
[----:B-----5:R-:W-:Y:S01]  /*15d0*/  IMAD R12, R16, R16, RZ ;  /* 0x00000010100c7224 */ /* 0x020fe200078e02ff */
        /* <DEDUP_REMOVED lines=16> */
.L_x_18330:
[----:B------:R-:W-:Y:S05]  /*16e0*/  BSYNC.RECONVERGENT B1 ;  /* 0x0000000000017941 */ /* 0x000fea0003800200 */
.L_x_18329:
        /* <DEDUP_REMOVED lines=16> */
[----:B------:R-:W-:Y:S05]  /*17f0*/  CALL.REL.NOINC `($__internal_46_$__cuda_sm20_dblrcp_rn_slowpath_v3) ;  /* 0x0000000400487944 */ /* 0x000fea0003c00000 */
.L_x_18332:
[----:B------:R-:W-:Y:S05]  /*1800*/  BSYNC.RECONVERGENT B1 ;  /* 0x0000000000017941 */ /* 0x000fea0003800200 */
.L_x_18331:
        /* <DEDUP_REMOVED lines=17> */
.L_x_18334:
[----:B------:R-:W-:Y:S05]  /*1920*/  BSYNC.RECONVERGENT B1 ;  /* 0x0000000000017941 */ /* 0x000fea0003800200 */
.L_x_18333:
        /* <DEDUP_REMOVED lines=17> */
.L_x_18336:
[----:B------:R-:W-:Y:S05]  /*1a40*/  BSYNC.RECONVERGENT B1 ;  /* 0x0000000000017941 */ /* 0x000fea0003800200 */
.L_x_18335:
        /* <DEDUP_REMOVED lines=17> */
.L_x_18338:
[----:B------:R-:W-:Y:S05]  /*1b60*/  BSYNC.RECONVERGENT B1 ;  /* 0x0000000000017941 */ /* 0x000fea0003800200 */
.L_x_18337:
        /* <DEDUP_REMOVED lines=17> */
.L_x_18340:
[----:B------:R-:W-:Y:S05]  /*1c80*/  BSYNC.RECONVERGENT B1 ;  /* 0x0000000000017941 */ /* 0x000fea0003800200 */
.L_x_18339:
[----:B------:R-:W0:Y:S01]  /*1c90*/  LDC.64 R4, c[0x0][0x390] ;  /* 0x0000e400ff047b82 */ /* 0x000e220000000a00 */
[----:B------:R-:W1:Y:S01]  /*1ca0*/  F2I.F64.TRUNC R9, R18 ;  /* 0x0000001200097311 */ /* 0x000e62000030d100 */
[----:B0-----:R-:W-:-:S04]  /*1cb0*/  IMAD.WIDE.U32 R2, R2, 0x4, R4 ;  /* 0x0000000402027825 */ /* 0x001fc800078e0004 */
[----:B------:R-:W-:-:S05]  /*1cc0*/  IMAD.WIDE.U32 R2, R0, 0x8, R2 ;  /* 0x0000000800027825 */ /* 0x000fca00078e0002 */
[----:B------:R-:W-:Y:S04]  /*1cd0*/  STG.E.64 desc[UR4][R2.64], R10 ;  /* 0x0000000a02007986 */ /* 0x000fe8000c101b04 */
[----:B------:R-:W-:Y:S04]  /*1ce0*/  STG.E.64 desc[UR4][R2.64+0x400], R16 ;  /* 0x0004001002007986 */ /* 0x000fe8000c101b04 */
[----:B------:R-:W-:Y:S04]  /*1cf0*/  STG.E.64 desc[UR4][R2.64+0x800], R14 ;  /* 0x0008000e02007986 */ /* 0x000fe8000c101b04 */
[----:B-1----:R-:W-:Y:S01]  /*1d00*/  STG.E.64 desc[UR4][R2.64+0xc00], R8 ;  /* 0x000c000802007986 */ /* 0x002fe2000c101b04 */
[----:B------:R-:W-:Y:S05]  /*1d10*/  EXIT ;  /* 0x000000000000794d */ /* 0x000fea0003800000 */
        .weak           $__internal_46_$__cuda_sm20_dblrcp_rn_slowpath_v3
        .type           $__internal_46_$__cuda_sm20_dblrcp_rn_slowpath_v3,@function
        .size           $__internal_46_$__cuda_sm20_dblrcp_rn_slowpath_v3,(.L_x_68339 - $__internal_46_$__cuda_sm20_dblrcp_rn_slowpath_v3)
$__internal_46_$__cuda_sm20_dblrcp_rn_slowpath_v3:
        /* <DEDUP_REMOVED lines=24> */
.L_x_18344:
        /* <DEDUP_REMOVED lines=9> */
.L_x_18342:
[----:B------:R-:W-:Y:S01]  /*1f30*/  LOP3.LUT R19, R13, 0x80000, RZ, 0xfc, !PT ;  /* 0x000800000d137812 */ /* 0x000fe200078efcff */
[----:B------:R-:W-:-:S07]  /*1f40*/  IMAD.MOV.U32 R18, RZ, RZ, R12 ;  /* 0x000000ffff127224 */ /* 0x000fce00078e000c */
.L_x_18343:
[----:B------:R-:W-:Y:S05]  /*1f50*/  BSYNC.RECONVERGENT B0 ;  /* 0x0000000000007941 */ /* 0x000fea0003800200 */
.L_x_18341:
[----:B------:R-:W-:-:S04]  /*1f60*/  IMAD.MOV.U32 R5, RZ, RZ, 0x0 ;  /* 0x00000000ff057424 */ /* 0x000fc800078e00ff */
[----:B------:R-:W-:Y:S05]  /*1f70*/  RET.REL.NODEC R4 `(_ZN2at6native29vectorized_elementwise_kernelILi2EZNS0_50_GLOBAL__N__2680c7bb_12_PowKernel_cu_7dd49032_300329pow_tensor_scalar_kernel_implIiiEEvRNS_18TensorIteratorBaseET0_EUliE1_St5arrayIPcLm2EEEEviS6_T1_) ;  /* 0xffffffe004207950 */ /* 0x000fea0003c3ffff */
.L_x_18345:
        /* <DEDUP_REMOVED lines=16> */
.L_x_68339:


//--------------------- .text._ZN2at6native29vectorized_elementwise_kernelILi4EZNS0_50_GLOBAL__N__2680c7bb_12_PowKernel_cu_7dd49032_300329pow_tensor_scalar_kernel_implIiiEEvRNS_18TensorIteratorBaseET0_EUliE1_St5arrayIPcLm2EEEEviS6_T1_ --------------------------
	.section	.text._ZN2at6native29vectorized_elementwise_kernelILi4EZNS0_50_GLOBAL__N__2680c7bb_12_PowKernel_cu_7dd49032_300329pow_tensor_scalar_kernel_implIiiEEvRNS_18TensorIteratorBaseET0_EUliE1_St5arrayIPcLm2EEEEviS6_T1_,"ax",@progbits
	.align	128
        .global         _ZN2at6native29vectorized_elementwise_kernelILi4EZNS0_50_GLOBAL__N__2680c7bb_12_PowKernel_cu_7dd49032_300329pow_tensor_scalar_kernel_implIiiEEvRNS_18TensorIteratorBaseET0_EUliE1_St5arrayIPcLm2EEEEviS6_T1_
        .type           _ZN2at6native29vectorized_elementwise_kernelILi4EZNS0_50_GLOBAL__N__2680c7bb_12_PowKernel_cu_7dd49032_300329pow_tensor_scalar_kernel_implIiiEEvRNS_18TensorIteratorBaseET0_EUliE1_St5arrayIPcLm2EEEEviS6_T1_,@function
        .size           _ZN2at6native29vectorized_elementwise_kernelILi4EZNS0_50_GLOBAL__N__2680c7bb_12_PowKernel_cu_7dd49032_300329pow_tensor_scalar_kernel_implIiiEEvRNS_18TensorIteratorBaseET0_EUliE1_St5arrayIPcLm2EEEEviS6_T1_,(.L_x_68340 - _ZN2at6native29vectorized_elementwise_kernelILi4EZNS0_50_GLOBAL__N__2680c7bb_12_PowKernel_cu_7dd49032_300329pow_tensor_scalar_kernel_implIiiEEvRNS_18TensorIteratorBaseET0_EUliE1_St5arrayIPcLm2EEEEviS6_T1_)
        .other          _ZN2at6native29vectorized_elementwise_kernelILi4EZNS0_50_GLOBAL__N__2680c7bb_12_PowKernel_cu_7dd49032_300329pow_tensor_scalar_kernel_implIiiEEvRNS_18TensorIteratorBaseET0_EUliE1_St5arrayIPcLm2EEEEviS6_T1_,@"STO_CUDA_ENTRY STV_DEFAULT"
_ZN2at6native29vectorized_elementwise_kernelILi4EZNS0_50_GLOBAL__N__2680c7bb_12_PowKernel_cu_7dd49032_300329pow_tensor_scalar_kernel_implIiiEEvRNS_18TensorIteratorBaseET0_EUliE1_St5arrayIPcLm2EEEEviS6_T1_:
.text._ZN2at6native29vectorized_elementwise_kernelILi4EZNS0_50_GLOBAL__N__2680c7bb_12_PowKernel_cu_7dd49032_300329pow_tensor_scalar_kernel_implIiiEEvRNS_18TensorIteratorBaseET0_EUliE1_St5arrayIPcLm2EEEEviS6_T1_:
        /* <DEDUP_REMOVED lines=80> */
[----:B------:R-:W-:Y:S05]  /*0500*/  CALL.REL.NOINC `($__internal_47_$__cuda_sm20_dblrcp_rn_slowpath_v3) ;  /* 0x0000001400f47944 */ /* 0x000fea0003c00000 */
.L_x_18350:
[----:B------:R-:W-:Y:S05]  /*0510*/  BSYNC.RECONVERGENT B2 ;  /* 0x0000000000027941 */ /* 0x000fea0003800200 */
.L_x_18349:
[----:B------:R0:W1:Y:S02]  /*0520*/  F2I.F64.TRUNC R11, R16 ;  /* 0x00000010000b7311 */ /* 0x000064000030d100 */
.L_x_18348:
[----:B------:R-:W-:Y:S05]  /*0530*/  BSYNC.RECONVERGENT B1 ;  /* 0x0000000000017941 */ /* 0x000fea0003800200 */
.L_x_18347:
[----:B------:R-:W-:Y:S01]  /*0540*/  VIADD R10, R15, 0x80 ;  /* 0x000000800f0a7836 */ /* 0x000fe20000000000 */
[----:B------:R-:W-:Y:S04]  /*0550*/  BSSY.RECONVERGENT B1, `(.L_x_18351) ;  /* 0x0000015000017945 */ /* 0x000fe80003800200 */
        /* <DEDUP_REMOVED lines=17> */
[----:B-1----:R-:W-:Y:S05]  /*0670*/  CALL.REL.NOINC `($__internal_47_$__cuda_sm20_dblrcp_rn_slowpath_v3) ;  /* 0x0000001400987944 */ /* 0x002fea0003c00000 */
.L_x_18354:
[----:B------:R-:W-:Y:S05]  /*0680*/  BSYNC.RECONVERGENT B2 ;  /* 0x0000000000027941 */ /* 0x000fea0003800200 */
.L_x_18353:
[----:B------:R2:W3:Y:S02]  /*0690*/  F2I.F64.TRUNC R9, R16 ;  /* 0x0000001000097311 */ /* 0x0004e4000030d100 */
.L_x_18352:
[----:B------:R-:W-:Y:S05]  /*06a0*/  BSYNC.RECONVERGENT B1 ;  /* 0x0000000000017941 */ /* 0x000fea0003800200 */
.L_x_18351:
[----:B-----5:R-:W-:Y:S01]  /*06b0*/  IADD3 R3, PT, PT, R15, 0x100, RZ ;  /* 0x000001000f037810 */ /* 0x020fe20007ffe0ff */
[----:B------:R-:W-:Y:S03]  /*06c0*/  BSSY.RECONVERGENT B1, `(.L_x_18355) ;  /* 0x0000015000017945 */ /* 0x000fe60003800200 */
[----:B------:R-:W-:-:S13]  /*06d0*/  ISETP.GE.U32.AND P0, PT, R3, R14, PT ;  /* 0x0000000e0300720c */ /* 0x000fda0003f06070 */
[----:B------:R-:W-:Y:S05]  /*06e0*/  @P0 BRA `(.L_x_18356) ;  /* 0x0000000000480947 */ /* 0x000fea0003800000 */
[----:B------:R-:W-:Y:S01]  /*06f0*/  IMAD R6, R8, R8, RZ ;  /* 0x0000000808067224 */ /* 0x000fe200078e02ff */
[----:B------:R-:W-:Y:S05]  /*0700*/  BSSY.RECONVERGENT B2, `(.L_x_18357) ;  /* 0x000000f000027945 */ /* 0x000fea0003800200 */
[----:B------:R-:W4:Y:S08]  /*0710*/  I2F.F64.U32 R6, R6 ;  /* 0x0000000600067312 */ /* 0x000f300000201800 */
[----:B----4-:R-:W4:Y:S01]  /*0720*/  MUFU.RCP64H R19, R7 ;  /* 0x0000000700137308 */ /* 0x010f220000001800 */
[----:B------:R-:W-:-:S05]  /*0730*/  VIADD R18, R7, 0x300402 ;  /* 0x0030040207127836 */ /* 0x000fca0000000000 */
[----:B------:R-:W-:Y:S01]  /*0740*/  FSETP.GEU.AND P0, PT, |R18|, 5.8789094863358348022e-39, PT ;  /* 0x004004021200780b */ /* 0x000fe20003f0e200 */
[----:B----4-:R-:W-:-:S08]  /*0750*/  DFMA R4, -R6, R18, 1 ;  /* 0x3ff000000604742b */ /* 0x010fd00000000112 */
[----:B------:R-:W-:-:S08]  /*0760*/  DFMA R4, R4, R4, R4 ;  /* 0x000000040404722b */ /* 0x000fd00000000004 */
[----:B------:R-:W-:-:S08]  /*0770*/  DFMA R4, R18, R4, R18 ;  /* 0x000000041204722b */ /* 0x000fd00000000012 */
[----:B0-2---:R-:W-:-:S08]  /*0780*/  DFMA R16, -R6, R4, 1 ;  /* 0x3ff000000610742b */ /* 0x005fd00000000104 */
[----:B------:R-:W-:Y:S01]  /*0790*/  DFMA R16, R4, R16, R4 ;  /* 0x000000100410722b */ /* 0x000fe20000000004 */
[----:B------:R-:W-:Y:S10]  /*07a0*/  @P0 BRA `(.L_x_18358) ;  /* 0x0000000000100947 */ /* 0x000ff40003800000 */
[----:B------:R-:W-:Y:S02]  /*07b0*/  LOP3.LUT R18, R7, 0x7fffffff, RZ, 0xc0, !PT ;  /* 0x7fffffff07127812 */ /* 0x000fe400078ec0ff */
[----:B------:R-:W-:-:S03]  /*07c0*/  MOV R4, 0x7f0 ;  /* 0x000007f000047802 */ /* 0x000fc60000000f00 */
[----:B------:R-:W-:-:S07]  /*07d0*/  VIADD R18, R18, 0xfff00000 ;  /* 0xfff0000012127836 */ /* 0x000fce0000000000 */
[----:B-1-3--:R-:W-:Y:S05]  /*07e0*/  CALL.REL.NOINC `($__internal_47_$__cuda_sm20_dblrcp_rn_slowpath_v3) ;  /* 0x00000014003c7944 */ /* 0x00afea0003c00000 */
.L_x_18358:
[----:B------:R-:W-:Y:S05]  /*07f0*/  BSYNC.RECONVERGENT B2 ;  /* 0x0000000000027941 */ /* 0x000fea0003800200 */
.L_x_18357:
[----:B------:R4:W0:Y:S02]  /*0800*/  F2I.F64.TRUNC R8, R16 ;  /* 0x0000001000087311 */ /* 0x000824000030d100 */
.L_x_18356:
[----:B------:R-:W-:Y:S05]  /*0810*/  BSYNC.RECONVERGENT B1 ;  /* 0x0000000000017941 */ /* 0x000fea0003800200 */
.L_x_18355:
        /* <DEDUP_REMOVED lines=19> */
[----:B-1-3--:R-:W-:Y:S05]  /*0950*/  CALL.REL.NOINC `($__internal_47_$__cuda_sm20_dblrcp_rn_slowpath_v3) ;  /* 0x0000001000e07944 */ /* 0x00afea0003c00000 */
.L_x_18362:
[----:B------:R-:W-:Y:S05]  /*0960*/  BSYNC.RECONVERGENT B2 ;  /* 0x0000000000027941 */ /* 0x000fea0003800200 */
.L_x_18361:
[----:B------:R0:W2:Y:S02]  /*0970*/  F2I.F64.TRUNC R2, R16 ;  /* 0x0000001000027311 */ /* 0x0000a4000030d100 */
.L_x_18360:
[----:B------:R-:W-:Y:S05]  /*0980*/  BSYNC.RECONVERGENT B1 ;  /* 0x0000000000017941 */ /* 0x000fea0003800200 */
.L_x_18359:
[----:B------:R-:W-:Y:S01]  /*0990*/  VIADD R3, R15, 0x200 ;  /* 0x000002000f037836 */ /* 0x000fe20000000000 */
[----:B------:R-:W-:Y:S04]  /*09a0*/  BSSY.RECONVERGENT B1, `(.L_x_18363) ;  /* 0x0000015000017945 */ /* 0x000fe80003800200 */
[----:B------:R-:W-:-:S13]  /*09b0*/  ISETP.GE.U32.AND P0, PT, R3, R14, PT ;  /* 0x0000000e0300720c */ /* 0x000fda0003f06070 */
[----:B------:R-:W-:Y:S05]  /*09c0*/  @P0 BRA `(.L_x_18364) ;  /* 0x0000000000480947 */ /* 0x000fea0003800000 */
[----:B------:R-:W-:Y:S01]  /*09d0*/  IMAD R6, R20, R20, RZ ;  /* 0x0000001414067224 */ /* 0x000fe200078e02ff */
[----:B------:R-:W-:Y:S05]  /*09e0*/  BSSY.RECONVERGENT B2, `(.L_x_18365) ;  /* 0x000000f000027945 */ /* 0x000fea0003800200 */
[----:B------:R-:W5:Y:S08]  /*09f0*/  I2F.F64.U32 R6, R6 ;  /* 0x0000000600067312 */ /* 0x000f700000201800 */
[----:B-----5:R-:W5:Y:S01]  /*0a00*/  MUFU.RCP64H R19, R7 ;  /* 0x0000000700137308 */ /* 0x020f620000001800 */
[----:B------:R-:W-:-:S05]  /*0a10*/  VIADD R18, R7, 0x300402 ;  /* 0x0030040207127836 */ /* 0x000fca0000000000 */
[----:B------:R-:W-:Y:S01]  /*0a20*/  FSETP.GEU.AND P0, PT, |R18|, 5.8789094863358348022e-39, PT ;  /* 0x004004021200780b */ /* 0x000fe20003f0e200 */
[----:B-----5:R-:W-:-:S08]  /*0a30*/  DFMA R4, -R6, R18, 1 ;  /* 0x3ff000000604742b */ /* 0x020fd00000000112 */
[----:B------:R-:W-:-:S08]  /*0a40*/  DFMA R4, R4, R4, R4 ;  /* 0x000000040404722b */ /* 0x000fd00000000004 */
[----:B------:R-:W-:-:S08]  /*0a50*/  DFMA R4, R18, R4, R18 ;  /* 0x000000041204722b */ /* 0x000fd00000000012 */
[----:B0-2-4-:R-:W-:-:S08]  /*0a60*/  DFMA R16, -R6, R4, 1 ;  /* 0x3ff000000610742b */ /* 0x015fd00000000104 */
[----:B------:R-:W-:Y:S01]  /*0a70*/  DFMA R16, R4, R16, R4 ;  /* 0x000000100410722b */ /* 0x000fe20000000004 */
[----:B------:R-:W-:Y:S10]  /*0a80*/  @P0 BRA `(.L_x_18366) ;  /* 0x0000000000100947 */ /* 0x000ff40003800000 */
[----:B------:R-:W-:Y:S02]  /*0a90*/  LOP3.LUT R18, R7, 0x7fffffff, RZ, 0xc0, !PT ;  /* 0x7fffffff07127812 */ /* 0x000fe400078ec0ff */
[----:B------:R-:W-:Y:S02]  /*0aa0*/  MOV R4, 0xad0 ;  /* 0x00000ad000047802 */ /* 0x000fe40000000f00 */
[----:B------:R-:W-:-:S07]  /*0ab0*/  IADD3 R18, PT, PT, R18, -0x100000, RZ ;  /* 0xfff0000012127810 */ /* 0x000fce0007ffe0ff */
[----:B-1-3--:R-:W-:Y:S05]  /*0ac0*/  CALL.REL.NOINC `($__internal_47_$__cuda_sm20_dblrcp_rn_slowpath_v3) ;  /* 0x0000001000847944 */ /* 0x00afea0003c00000 */
.L_x_18366:
[----:B------:R-:W-:Y:S05]  /*0ad0*/  BSYNC.RECONVERGENT B2 ;  /* 0x0000000000027941 */ /* 0x000fea0003800200 */
.L_x_18365:
[----:B------:R0:W2:Y:S02]  /*0ae0*/  F2I.F64.TRUNC R20, R16 ;  /* 0x0000001000147311 */ /* 0x0000a4000030d100 */
.L_x_18364:
[----:B------:R-:W-:Y:S05]  /*0af0*/  BSYNC.RECONVERGENT B1 ;  /* 0x0000000000017941 */ /* 0x000fea0003800200 */
.L_x_18363:
        /* <DEDUP_REMOVED lines=17> */
[----:B------:R-:W-:-:S03]  /*0c10*/  MOV R4, 0xc40 ;  /* 0x00000c4000047802 */ /* 0x000fc60000000f00 */
[----:B------:R-:W-:-:S07]  /*0c20*/  VIADD R18, R18, 0xfff00000 ;  /* 0xfff0000012127836 */ /* 0x000fce0000000000 */
[----:B-1-3--:R-:W-:Y:S05]  /*0c30*/  CALL.REL.NOINC `($__internal_47_$__cuda_sm20_dblrcp_rn_slowpath_v3) ;  /* 0x0000001000287944 */ /* 0x00afea0003c00000 */
.L_x_18370:
[----:B------:R-:W-:Y:S05]  /*0c40*/  BSYNC.RECONVERGENT B2 ;  /* 0x0000000000027941 */ /* 0x000fea0003800200 */
.L_x_18369:
[----:B------:R0:W2:Y:S02]  /*0c50*/  F2I.F64.TRUNC R21, R16 ;  /* 0x0000001000157311 */ /* 0x0000a4000030d100 */
.L_x_18368:
[----:B------:R-:W-:Y:S05]  /*0c60*/  BSYNC.RECONVERGENT B1 ;  /* 0x0000000000017941 */ /* 0x000fea0003800200 */
.L_x_18367:
[----:B------:R-:W-:Y:S01]  /*0c70*/  IADD3 R3, PT, PT, R15, 0x300, RZ ;  /* 0x000003000f037810 */ /* 0x000fe20007ffe0ff */
[----:B------:R-:W-:Y:S03]  /*0c80*/  BSSY.RECONVERGENT B1, `(.L_x_18371) ;  /* 0x0000015000017945 */ /* 0x000fe60003800200 */
        /* <DEDUP_REMOVED lines=18> */
.L_x_18374:
[----:B------:R-:W-:Y:S05]  /*0db0*/  BSYNC.RECONVERGENT B2 ;  /* 0x0000000000027941 */ /* 0x000fea0003800200 */
.L_x_18373:
[----:B------:R0:W2:Y:S02]  /*0dc0*/  F2I.F64.TRUNC R13, R16 ;  /* 0x00000010000d7311 */ /* 0x0000a4000030d100 */
.L_x_18372:
[----:B------:R-:W-:Y:S05]  /*0dd0*/  BSYNC.RECONVERGENT B1 ;  /* 0x0000000000017941 */ /* 0x000fea0003800200 */
.L_x_18371:
        /* <DEDUP_REMOVED lines=8> */
[----:B------:R-:W-:-:S04]  /*0e60*/  IADD3 R18, PT, PT, R7, 0x300402, RZ ;  /* 0x0030040207127810 */ /* 0x000fc80007ffe0ff */
[----:B------:R-:W-:Y:S02]  /*0e70*/  FSETP.GEU.AND P0, PT, |R18|, 5.8789094863358348022e-39, PT ;  /* 0x004004021200780b */ /* 0x000fe40003f0e200 */
        /* <DEDUP_REMOVED lines=10> */
.L_x_18378:
[----:B------:R-:W-:Y:S05]  /*0f20*/  BSYNC.RECONVERGENT B2 ;  /* 0x0000000000027941 */ /* 0x000fea0003800200 */
.L_x_18377:
[----:B------:R0:W2:Y:S02]  /*0f30*/  F2I.F64.TRUNC R3, R16 ;  /* 0x0000001000037311 */ /* 0x0000a4000030d100 */
.L_x_18376:
[----:B------:R-:W-:Y:S05]  /*0f40*/  BSYNC.RECONVERGENT B1 ;  /* 0x0000000000017941 */ /* 0x000fea0003800200 */
.L_x_18375:
        /* <DEDUP_REMOVED lines=16> */
.L_x_18381:
[----:B------:R-:W-:-:S13]  /*1050*/  ISETP.GE.U32.AND P0, PT, R15, R14, PT ;  /* 0x0000000e0f00720c */ /* 0x000fda0003f06070 */
[----:B------:R-:W-:Y:S05]  /*1060*/  @P0 BRA `(.L_x_18383) ;  /* 0x0000000000300947 */ /* 0x000fea0003800000 */
[----:B-1----:R-:W1:Y:S01]  /*1070*/  LDC.64 R4, c[0x0][0x390] ;  /* 0x0000e400ff047b82 */ /* 0x002e620000000a00 */
[----:B------:R-:W-:Y:S02]  /*1080*/  IMAD.IADD R7, R0, 0x1, R15 ;  /* 0x0000000100077824 */ /* 0x000fe400078e020f */
[----:B------:R-:W-:Y:S02]  /*1090*/  VIADD R15, R15, 0x80 ;  /* 0x000000800f0f7836 */ /* 0x000fe40000000000 */
[----:B-1----:R-:W-:-:S05]  /*10a0*/  IMAD.WIDE.U32 R4, R7, 0x4, R4 ;  /* 0x0000000407047825 */ /* 0x002fca00078e0004 */
[----:B0-----:R0:W-:Y:S02]  /*10b0*/  STG.E desc[UR4][R4.64], R8 ;  /* 0x0000000804007986 */ /* 0x0011e4000c101904 */
.L_x_18382:
[----:B------:R-:W-:-:S13]  /*10c0*/  ISETP.GE.U32.AND P0, PT, R15, R14, PT ;  /* 0x0000000e0f00720c */ /* 0x000fda0003f06070 */
[----:B------:R-:W-:Y:S05]  /*10d0*/  @P0 BRA `(.L_x_18384) ;  /* 0x0000000000300947 */ /* 0x000fea0003800000 */
[----:B01----:R-:W0:Y:S01]  /*10e0*/  LDC.64 R4, c[0x0][0x390] ;  /* 0x0000e400ff047b82 */ /* 0x003e220000000a00 */
[----:B------:R-:W-:Y:S01]  /*10f0*/  IADD3 R7, PT, PT, R0, R15, RZ ;  /* 0x0000000f00077210 */ /* 0x000fe20007ffe0ff */
[----:B------:R-:W-:-:S04]  /*1100*/  VIADD R15, R15, 0x80 ;  /* 0x000000800f0f7836 */ /* 0x000fc80000000000 */
[----:B0-----:R-:W-:-:S05]  /*1110*/  IMAD.WIDE.U32 R4, R7, 0x4, R4 ;  /* 0x0000000407047825 */ /* 0x001fca00078e0004 */
[----:B--2---:R0:W-:Y:S02]  /*1120*/  STG.E desc[UR4][R4.64], R2 ;  /* 0x0000000204007986 */ /* 0x0041e4000c101904 */
.L_x_18383:
[----:B------:R-:W-:-:S13]  /*1130*/  ISETP.GE.U32.AND P0, PT, R15, R14, PT ;  /* 0x0000000e0f00720c */ /* 0x000fda0003f06070 */
[----:B------:R-:W-:Y:S05]  /*1140*/  @P0 BRA `(.L_x_18385) ;  /* 0x0000000000340947 */ /* 0x000fea0003800000 */
[----:B01----:R-:W0:Y:S01]  /*1150*/  LDC.64 R4, c[0x0][0x390] ;  /* 0x0000e400ff047b82 */ /* 0x003e220000000a00 */
[----:B------:R-:W-:Y:S02]  /*1160*/  IMAD.IADD R7, R0, 0x1, R15 ;  /* 0x0000000100077824 */ /* 0x000fe400078e020f */
[----:B------:R-:W-:Y:S02]  /*1170*/  VIADD R15, R15, 0x80 ;  /* 0x000000800f0f7836 */ /* 0x000fe40000000000 */
[----:B0-----:R-:W-:-:S05]  /*1180*/  IMAD.WIDE.U32 R4, R7, 0x4, R4 ;  /* 0x0000000407047825 */ /* 0x001fca00078e0004 */
[----:B--2---:R0:W-:Y:S02]  /*1190*/  STG.E desc[UR4][R4.64], R20 ;  /* 0x0000001404007986 */ /* 0x0041e4000c101904 */
.L_x_18384:
        /* <DEDUP_REMOVED lines=8> */
.L_x_18385:
[----:B------:R-:W-:Y:S05]  /*1220*/  BSYNC.RELIABLE B1 ;  /* 0x0000000000017941 */ /* 0x000fea0003800100 */
.L_x_18380:
[----:B------:R-:W-:-:S13]  /*1230*/  ISETP.GE.U32.AND P0, PT, R15, R14, PT ;  /* 0x0000000e0f00720c */ /* 0x000fda0003f06070 */
[----:B01----:R-:W0:Y:S01]  /*1240*/  @!P0 LDC.64 R4, c[0x0][0x390] ;  /* 0x0000e400ff048b82 */ /* 0x003e220000000a00 */
[----:B------:R-:W-:Y:S02]  /*1250*/  @!P0 IMAD.IADD R7, R0, 0x1, R15 ;  /* 0x0000000100078824 */ /* 0x000fe400078e020f */
[----:B------:R-:W-:Y:S02]  /*1260*/  @!P0 VIADD R15, R15, 0x80 ;  /* 0x000000800f0f8836 */ /* 0x000fe40000000000 */
[----:B0-----:R-:W-:-:S05]  /*1270*/  @!P0 IMAD.WIDE.U32 R4, R7, 0x4, R4 ;  /* 0x0000000407048825 */ /* 0x001fca00078e0004 */
[----:B--2---:R0:W-:Y:S02]  /*1280*/  @!P0 STG.E desc[UR4][R4.64], R13 ;  /* 0x0000000d04008986 */ /* 0x0041e4000c101904 */
.L_x_18386:
[----:B------:R-:W-:Y:S05]  /*1290*/  BSYNC.RECONVERGENT B0 ;  /* 0x0000000000007941 */ /* 0x000fea0003800200 */
.L_x_18379:
        /* <DEDUP_REMOVED lines=8> */
.L_x_18346:
[----:B------:R-:W0:Y:S01]  /*1320*/  S2R R2, SR_TID.X ;  /* 0x0000000000027919 */ /* 0x000e220000002100 */
[----:B------:R-:W1:Y:S02]  /*1330*/  LDC.64 R4, c[0x0][0x398] ;  /* 0x0000e600ff047b82 */ /* 0x000e640000000a00 */
[----:B-1----:R-:W-:-:S04]  /*1340*/  IMAD.WIDE.U32 R4, R0, 0x4, R4 ;  /* 0x0000000400047825 */ /* 0x002fc800078e0004 */
[----:B0-----:R-:W-:-:S05]  /*1350*/  IMAD.WIDE.U32 R4, R2, 0x10, R4 ;  /* 0x0000001002047825 */ /* 0x001fca00078e0004 */
[----:B------:R-:W2:Y:S04]  /*1360*/  LDG.E.128 R12, desc[UR4][R4.64] ;  /* 0x00000004040c7981 */ /* 0x000ea8000c1e1d00 */
[----:B------:R0:W5:Y:S01]  /*1370*/  LDG.E.128 R8, desc[UR4][R4.64+0x800] ;  /* 0x0008000404087981 */ /* 0x000162000c1e1d00 */
        /* <DEDUP_REMOVED lines=15> */
[----:B-----5:R-:W-:Y:S05]  /*1470*/  CALL.REL.NOINC `($__internal_47_$__cuda_sm20_dblrcp_rn_slowpath_v3) ;  /* 0x0000000800187944 */ /* 0x020fea0003c00000 */
.L_x_18388:
[----:B------:R-:W-:Y:S05]  /*1480*/  BSYNC.RECONVERGENT B1 ;  /* 0x0000000000017941 */ /* 0x000fea0003800200 */
.L_x_18387:
[----:B------:R-:W-:Y:S01]  /*1490*/  IMAD R6, R13, R13, RZ ;  /* 0x0000000d0d067224 */ /* 0x000fe200078e02ff */
[----:B------:R-:W-:Y:S05]  /*14a0*/  BSSY.RECONVERGENT B1, `(.L_x_18389) ;  /* 0x0000010000017945 */ /* 0x000fea0003800200 */
        /* <DEDUP_REMOVED lines=14> */
[----:B-----5:R-:W-:Y:S05]  /*1590*/  CALL.REL.NOINC `($__internal_47_$__cuda_sm20_dblrcp_rn_slowpath_v3) ;  /* 0x0000000400d07944 */ /* 0x020fea0003c00000 */
.L_x_18390:
[----:B------:R-:W-:Y:S05]  /*15a0*/  BSYNC.RECONVERGENT B1 ;  /* 0x0000000000017941 */ /* 0x000fea0003800200 */
.L_x_18389:
        /* <DEDUP_REMOVED lines=16> */
[----:B-----5:R-:W-:Y:S05]  /*16b0*/  CALL.REL.NOINC `($__internal_47_$__cuda_sm20_dblrcp_rn_slowpath_v3) ;  /* 0x0000000400887944 */ /* 0x020fea0003c00000 */
.L_x_18392:
[----:B------:R-:W-:Y:S05]  /*16c0*/  BSYNC.RECONVERGENT B1 ;  /* 0x0000000000017941 */ /* 0x000fea0003800200 */
.L_x_18391:
        /* <DEDUP_REMOVED lines=17> */
.L_x_18394:
[----:B------:R-:W-:Y:S05]  /*17e0*/  BSYNC.RECONVERGENT B1 ;  /* 0x0000000000017941 */ /* 0x000fea0003800200 */
.L_x_18393:
        /* <DEDUP_REMOVED lines=17> */
.L_x_18396:
[----:B------:R-:W-:Y:S05]  /*1900*/  BSYNC.RECONVERGENT B1 ;  /* 0x0000000000017941 */ /* 0x000fea0003800200 */
.L_x_18395:
        /* <DEDUP_REMOVED lines=16> */
[----:B------:R-:W-:Y:S05]  /*1a10*/  CALL.REL.NOINC `($__internal_47_$__cuda_sm20_dblrcp_rn_slowpath_v3) ;  /* 0x0000000000b07944 */ /* 0x000fea0003c00000 */
.L_x_18398:
[----:B------:R-:W-:Y:S05]  /*1a20*/  BSYNC.RECONVERGENT B1 ;  /* 0x0000000000017941 */ /* 0x000fea0003800200 */
.L_x_18397:
        /* <DEDUP_REMOVED lines=17> */
.L_x_18400:
[----:B------:R-:W-:Y:S05]  /*1b40*/  BSYNC.RECONVERGENT B1 ;  /* 0x0000000000017941 */ /* 0x000fea0003800200 */
.L_x_18399:
        /* <DEDUP_REMOVED lines=17> */
.L_x_18402:
[----:B------:R-:W-:Y:S05]  /*1c60*/  BSYNC.RECONVERGENT B1 ;  /* 0x0000000000017941 */ /* 0x000fea0003800200 */
.L_x_18401:
[----:B------:R-:W0:Y:S01]  /*1c70*/  LDC.64 R4, c[0x0][0x390] ;  /* 0x0000e400ff047b82 */ /* 0x000e220000000a00 */
[----:B------:R-:W1:Y:S01]  /*1c80*/  F2I.F64.TRUNC R11, R16 ;  /* 0x00000010000b7311 */ /* 0x000e62000030d100 */
[----:B0-----:R-:W-:-:S04]  /*1c90*/  IMAD.WIDE.U32 R4, R0, 0x4, R4 ;  /* 0x0000000400047825 */ /* 0x001fc800078e0004 */
[----:B------:R-:W-:-:S05]  /*1ca0*/  IMAD.WIDE.U32 R4, R2, 0x10, R4 ;  /* 0x0000001002047825 */ /* 0x000fca00078e0004 */
[----:B------:R-:W-:Y:S04]  /*1cb0*/  STG.E.128 desc[UR4][R4.64], R12 ;  /* 0x0000000c04007986 */ /* 0x000fe8000c101d04 */
[----:B-1----:R-:W-:Y:S01]  /*1cc0*/  STG.E.128 desc[UR4][R4.64+0x800], R8 ;  /* 0x0008000804007986 */ /* 0x002fe2000c101d04 */
[----:B------:R-:W-:Y:S05]  /*1cd0*/  EXIT ;  /* 0x000000000000794d */ /* 0x000fea0003800000 */
        .weak           $__internal_47_$__cuda_sm20_dblrcp_rn_slowpath_v3
        .type           $__internal_47_$__cuda_sm20_dblrcp_rn_slowpath_v3,@function
        .size           $__internal_47_$__cuda_sm20_dblrcp_rn_slowpath_v3,(.L_x_68340 - $__internal_47_$__cuda_sm20_dblrcp_rn_slowpath_v3)
$__internal_47_$__cuda_sm20_dblrcp_rn_slowpath_v3:
        /* <DEDUP_REMOVED lines=24> */
.L_x_18406:
        /* <DEDUP_REMOVED lines=9> */
.L_x_18404:
[----:B------:R-:W-:Y:S01]  /*1ef0*/  LOP3.LUT R17, R7, 0x80000, RZ, 0xfc, !PT ;  /* 0x0008000007117812 */ /* 0x000fe200078efcff */
[----:B------:R-:W-:-:S07]  /*1f00*/  IMAD.MOV.U32 R16, RZ, RZ, R6 ;  /* 0x000000ffff107224 */ /* 0x000fce00078e0006 */
.L_x_18405:
[----:B------:R-:W-:Y:S05]  /*1f10*/  BSYNC.RECONVERGENT B0 ;  /* 0x0000000000007941 */ /* 0x000fea0003800200 */
.L_x_18403:
[----:B------:R-:W-:-:S04]  /*1f20*/  IMAD.MOV.U32 R5, RZ, RZ, 0x0 ;  /* 0x00000000ff057424 */ /* 0x000fc800078e00ff */
[----:B------:R-:W-:Y:S05]  /*1f30*/  RET.REL.NODEC R4 `(_ZN2at6native29vectorized_elementwise_kernelILi4EZNS0_50_GLOBAL__N__2680c7bb_12_PowKernel_cu_7dd49032_300329pow_tensor_scalar_kernel_implIiiEEvRNS_18TensorIteratorBaseET0_EUliE1_St5arrayIPcLm2EEEEviS6_T1_) ;  /* 0xffffffe004307950 */ /* 0x000fea0003c3ffff */
.L_x_18407:
        /* <DEDUP_REMOVED lines=12> */
.L_x_68340:


//--------------------- .text._ZN2at6native29vectorized_elementwise_kernelILi8EZNS0_50_GLOBAL__N__2680c7bb_12_PowKernel_cu_7dd49032_300329pow_tensor_scalar_kernel_implIiiEEvRNS_18TensorIteratorBaseET0_EUliE1_St5arrayIPcLm2EEEEviS6_T1_ --------------------------
	.section	.text._ZN2at6native29vectorized_elementwise_kernelILi8EZNS0_50_GLOBAL__N__2680c7bb_12_PowKernel_cu_7dd49032_300329pow_tensor_scalar_kernel_implIiiEEvRNS_18TensorIteratorBaseET0_EUliE1_St5arrayIPcLm2EEEEviS6_T1_,"ax",@progbits
	.align	128
        .global         _ZN2at6native29vectorized_elementwise_kernelILi8EZNS0_50_GLOBAL__N__2680c7bb_12_PowKernel_cu_7dd49032_300329pow_tensor_scalar_kernel_implIiiEEvRNS_18TensorIteratorBaseET0_EUliE1_St5arrayIPcLm2EEEEviS6_T1_
        .type           _ZN2at6native29vectorized_elementwise_kernelILi8EZNS0_50_GLOBAL__N__2680c7bb_12_PowKernel_cu_7dd49032_300329pow_tensor_scalar_kernel_implIiiEEvRNS_18TensorIteratorBaseET0_EUliE1_St5arrayIPcLm2EEEEviS6_T1_,@function
        .size           _ZN2at6native29vectorized_elementwise_kernelILi8EZNS0_50_GLOBAL__N__2680c7bb_12_PowKernel_cu_7dd49032_300329pow_tensor_scalar_kernel_implIiiEEvRNS_18TensorIteratorBaseET0_EUliE1_St5arrayIPcLm2EEEEviS6_T1_,(.L_x_68341 - _ZN2at6native29vectorized_elementwise_kernelILi8EZNS0_50_GLOBAL__N__2680c7bb_12_PowKernel_cu_7dd49032_300329pow_tensor_scalar_kernel_implIiiEEvRNS_18TensorIteratorBaseET0_EUliE1_St5arrayIPcLm2EEEEviS6_T1_)
        .other          _ZN2at6native29vectorized_elementwise_kernelILi8EZNS0_50_GLOBAL__N__2680c7bb_12_PowKernel_cu_7dd49032_300329pow_tensor_scalar_kernel_implIiiEEvRNS_18TensorIteratorBaseET0_EUliE1_St5arrayIPcLm2EEEEviS6_T1_,@"STO_CUDA_ENTRY STV_DEFAULT"
_ZN2at6native29vectorized_elementwise_kernelILi8EZNS0_50_GLOBAL__N__2680c7bb_12_PowKernel_cu_7dd49032_300329pow_tensor_scalar_kernel_implIiiEEvRNS_18TensorIteratorBaseET0_EUliE1_St5arrayIPcLm2EEEEviS6_T1_:
.text._ZN2at6native29vectorized_elementwise_kernelILi8EZNS0_50_GLOBAL__N__2680c7bb_12_PowKernel_cu_7dd49032_300329pow_tensor_scalar_kernel_implIiiEEvRNS_18TensorIteratorBaseET0_EUliE1_St5arrayIPcLm2EEEEviS6_T1_:
        /* <DEDUP_REMOVED lines=80> */
[----:B------:R-:W-:Y:S05]  /*0500*/  CALL.REL.NOINC `($__internal_48_$__cuda_sm20_dblrcp_rn_slowpath_v3) ;  /* 0x0000001400ec7944 */ /* 0x000fea0003c00000 */
.L_x_18412:
[----:B------:R-:W-:Y:S05]  /*0510*/  BSYNC.RECONVERGENT B2 ;  /* 0x0000000000027941 */ /* 0x000fea0003800200 */
.L_x_18411:
[----:B------:R0:W1:Y:S02]  /*0520*/  F2I.F64.TRUNC R11, R16 ;  /* 0x00000010000b7311 */ /* 0x000064000030d100 */
.L_x_18410:
[----:B------:R-:W-:Y:S05]  /*0530*/  BSYNC.RECONVERGENT B1 ;  /* 0x0000000000017941 */ /* 0x000fea0003800200 */
.L_x_18409:
        /* <DEDUP_REMOVED lines=19> */
[----:B-1----:R-:W-:Y:S05]  /*0670*/  CALL.REL.NOINC `($__internal_48_$__cuda_sm20_dblrcp_rn_slowpath_v3) ;  /* 0x0000001400907944 */ /* 0x002fea0003c00000 */
.L_x_18416:
[----:B------:R-:W-:Y:S05]  /*0680*/  BSYNC.RECONVERGENT B2 ;  /* 0x0000000000027941 */ /* 0x000fea0003800200 */
.L_x_18415:
[----:B------:R2:W3:Y:S02]  /*0690*/  F2I.F64.TRUNC R9, R16 ;  /* 0x0000001000097311 */ /* 0x0004e4000030d100 */
.L_x_18414:
[----:B------:R-:W-:Y:S05]  /*06a0*/  BSYNC.RECONVERGENT B1 ;  /* 0x0000000000017941 */ /* 0x000fea0003800200 */
.L_x_18413:
        /* <DEDUP_REMOVED lines=19> */
[----:B-1-3--:R-:W-:Y:S05]  /*07e0*/  CALL.REL.NOINC `($__internal_48_$__cuda_sm20_dblrcp_rn_slowpath_v3) ;  /* 0x0000001400347944 */ /* 0x00afea0003c00000 */
.L_x_18420:
[----:B------:R-:W-:Y:S05]  /*07f0*/  BSYNC.RECONVERGENT B2 ;  /* 0x0000000000027941 */ /* 0x000fea0003800200 */
.L_x_18419:
[----:B------:R4:W0:Y:S02]  /*0800*/  F2I.F64.TRUNC R8, R16 ;  /* 0x0000001000087311 */ /* 0x000824000030d100 */
.L_x_18418:
[----:B------:R-:W-:Y:S05]  /*0810*/  BSYNC.RECONVERGENT B1 ;  /* 0x0000000000017941 */ /* 0x000fea0003800200 */
.L_x_18417:
        /* <DEDUP_REMOVED lines=19> */
[----:B-1-3--:R-:W-:Y:S05]  /*0950*/  CALL.REL.NOINC `($__internal_48_$__cuda_sm20_dblrcp_rn_slowpath_v3) ;  /* 0x0000001000d87944 */ /* 0x00afea0003c00000 */
.L_x_18424:
[----:B------:R-:W-:Y:S05]  /*0960*/  BSYNC.RECONVERGENT B2 ;  /* 0x0000000000027941 */ /* 0x000fea0003800200 */
.L_x_18423:
[----:B------:R0:W2:Y:S02]  /*0970*/  F2I.F64.TRUNC R2, R16 ;  /* 0x0000001000027311 */ /* 0x0000a4000030d100 */
.L_x_18422:
[----:B------:R-:W-:Y:S05]  /*0980*/  BSYNC.RECONVERGENT B1 ;  /* 0x0000000000017941 */ /* 0x000fea0003800200 */
.L_x_18421:
        /* <DEDUP_REMOVED lines=19> */
[----:B-1-3--:R-:W-:Y:S05]  /*0ac0*/  CALL.REL.NOINC `($__internal_48_$__cuda_sm20_dblrcp_rn_slowpath_v3) ;  /* 0x00000010007c7944 */ /* 0x00afea0003c00000 */
.L_x_18428:
[----:B------:R-:W-:Y:S05]  /*0ad0*/  BSYNC.RECONVERGENT B2 ;  /* 0x0000000000027941 */ /* 0x000fea0003800200 */
.L_x_18427:
[----:B------:R0:W2:Y:S02]  /*0ae0*/  F2I.F64.TRUNC R20, R16 ;  /* 0x0000001000147311 */ /* 0x0000a4000030d100 */
.L_x_18426:
[----:B------:R-:W-:Y:S05]  /*0af0*/  BSYNC.RECONVERGENT B1 ;  /* 0x0000000000017941 */ /* 0x000fea0003800200 */
.L_x_18425:
        /* <DEDUP_REMOVED lines=19> */
[----:B-1-3--:R-:W-:Y:S05]  /*0c30*/  CALL.REL.NOINC `($__internal_48_$__cuda_sm20_dblrcp_rn_slowpath_v3) ;  /* 0x0000001000207944 */ /* 0x00afea0003c00000 */
.L_x_18432:
[----:B------:R-:W-:Y:S05]  /*0c40*/  BSYNC.RECONVERGENT B2 ;  /* 0x0000000000027941 */ /* 0x000fea0003800200 */
.L_x_18431:
[----:B------:R0:W2:Y:S02]  /*0c50*/  F2I.F64.TRUNC R21, R16 ;  /* 0x0000001000157311 */ /* 0x0000a4000030d100 */
.L_x_18430:
[----:B------:R-:W-:Y:S05]  /*0c60*/  BSYNC.RECONVERGENT B1 ;  /* 0x0000000000017941 */ /* 0x000fea0003800200 */
.L_x_18429:
        /* <DEDUP_REMOVED lines=20> */
.L_x_18436:
[----:B------:R-:W-:Y:S05]  /*0db0*/  BSYNC.RECONVERGENT B2 ;  /* 0x0000000000027941 */ /* 0x000fea0003800200 */
.L_x_18435:
[----:B------:R0:W2:Y:S02]  /*0dc0*/  F2I.F64.TRUNC R13, R16 ;  /* 0x00000010000d7311 */ /* 0x0000a4000030d100 */
.L_x_18434:
[----:B------:R-:W-:Y:S05]  /*0dd0*/  BSYNC.RECONVERGENT B1 ;  /* 0x0000000000017941 */ /* 0x000fea0003800200 */
.L_x_18433:
        /* <DEDUP_REMOVED lines=20> */
.L_x_18440:
[----:B------:R-:W-:Y:S05]  /*0f20*/  BSYNC.RECONVERGENT B2 ;  /* 0x0000000000027941 */ /* 0x000fea0003800200 */
.L_x_18439:
[----:B------:R0:W2:Y:S02]  /*0f30*/  F2I.F64.TRUNC R3, R16 ;  /* 0x0000001000037311 */ /* 0x0000a4000030d100 */
.L_x_18438:
[----:B------:R-:W-:Y:S05]  /*0f40*/  BSYNC.RECONVERGENT B1 ;  /* 0x0000000000017941 */ /* 0x000fea0003800200 */
.L_x_18437:
        /* <DEDUP_REMOVED lines=16> */
.L_x_18443:
[----:B------:R-:W-:-:S13]  /*1050*/  ISETP.GE.U32.AND P0, PT, R15, R14, PT ;  /* 0x0000000e0f00720c */ /* 0x000fda0003f06070 */
[----:B------:R-:W-:Y:S05]  /*1060*/  @P0 BRA `(.L_x_18445) ;  /* 0x0000000000300947 */ /* 0x000fea0003800000 */
[----:B-1----:R-:W1:Y:S01]  /*1070*/  LDC.64 R4, c[0x0][0x390] ;  /* 0x0000e400ff047b82 */ /* 0x002e620000000a00 */
[----:B------:R-:W-:Y:S02]  /*1080*/  IMAD.IADD R7, R0, 0x1, R15 ;  /* 0x0000000100077824 */ /* 0x000fe400078e020f */
[----:B------:R-:W-:Y:S02]  /*1090*/  VIADD R15, R15, 0x80 ;  /* 0x000000800f0f7836 */ /* 0x000fe40000000000 */
[----:B-1----:R-:W-:-:S05]  /*10a0*/  IMAD.WIDE.U32 R4, R7, 0x4, R4 ;  /* 0x0000000407047825 */ /* 0x002fca00078e0004 */
[----:B0-----:R0:W-:Y:S02]  /*10b0*/  STG.E desc[UR4][R4.64], R8 ;  /* 0x0000000804007986 */ /* 0x0011e4000c101904 */
.L_x_18444:
[----:B------:R-:W-:-:S13]  /*10c0*/  ISETP.GE.U32.AND P0, PT, R15, R14, PT ;  /* 0x0000000e0f00720c */ /* 0x000fda0003f06070 */
[----:B------:R-:W-:Y:S05]  /*10d0*/  @P0 BRA `(.L_x_18446) ;  /* 0x0000000000300947 */ /* 0x000fea0003800000 */
[----:B01----:R-:W0:Y:S01]  /*10e0*/  LDC.64 R4, c[0x0][0x390] ;  /* 0x0000e400ff047b82 */ /* 0x003e220000000a00 */
[----:B------:R-:W-:Y:S01]  /*10f0*/  IADD3 R7, PT, PT, R0, R15, RZ ;  /* 0x0000000f00077210 */ /* 0x000fe20007ffe0ff */
[----:B------:R-:W-:-:S04]  /*1100*/  VIADD R15, R15, 0x80 ;  /* 0x000000800f0f7836 */ /* 0x000fc80000000000 */
[----:B0-----:R-:W-:-:S05]  /*1110*/  IMAD.WIDE.U32 R4, R7, 0x4, R4 ;  /* 0x0000000407047825 */ /* 0x001fca00078e0004 */
[----:B--2---:R0:W-:Y:S02]  /*1120*/  STG.E desc[UR4][R4.64], R2 ;  /* 0x0000000204007986 */ /* 0x0041e4000c101904 */
.L_x_18445:
[----:B------:R-:W-:-:S13]  /*1130*/  ISETP.GE.U32.AND P0, PT, R15, R14, PT ;  /* 0x0000000e0f00720c */ /* 0x000fda0003f06070 */
[----:B------:R-:W-:Y:S05]  /*1140*/  @P0 BRA `(.L_x_18447) ;  /* 0x0000000000340947 */ /* 0x000fea0003800000 */
[----:B01----:R-:W0:Y:S01]  /*1150*/  LDC.64 R4, c[0x0][0x390] ;  /* 0x0000e400ff047b82 */ /* 0x003e220000000a00 */
[----:B------:R-:W-:Y:S02]  /*1160*/  IMAD.IADD R7, R0, 0x1, R15 ;  /* 0x0000000100077824 */ /* 0x000fe400078e020f */
[----:B------:R-:W-:Y:S02]  /*1170*/  VIADD R15, R15, 0x80 ;  /* 0x000000800f0f7836 */ /* 0x000fe40000000000 */
[----:B0-----:R-:W-:-:S05]  /*1180*/  IMAD.WIDE.U32 R4, R7, 0x4, R4 ;  /* 0x0000000407047825 */ /* 0x001fca00078e0004 */
[----:B--2---:R0:W-:Y:S02]  /*1190*/  STG.E desc[UR4][R4.64], R20 ;  /* 0x0000001404007986 */ /* 0x0041e4000c101904 */
.L_x_18446:
        /* <DEDUP_REMOVED lines=8> */
.L_x_18447:
[----:B------:R-:W-:Y:S05]  /*1220*/  BSYNC.RELIABLE B1 ;  /* 0x0000000000017941 */ /* 0x000fea0003800100 */
.L_x_18442:
[----:B------:R-:W-:-:S13]  /*1230*/  ISETP.GE.U32.AND P0, PT, R15, R14, PT ;  /* 0x0000000e0f00720c */ /* 0x000fda0003f06070 */
[----:B01----:R-:W0:Y:S01]  /*1240*/  @!P0 LDC.64 R4, c[0x0][0x390] ;  /* 0x0000e400ff048b82 */ /* 0x003e220000000a00 */
[----:B------:R-:W-:Y:S02]  /*1250*/  @!P0 IMAD.IADD R7, R0, 0x1, R15 ;  /* 0x0000000100078824 */ /* 0x000fe400078e020f */
[----:B------:R-:W-:Y:S02]  /*1260*/  @!P0 VIADD R15, R15, 0x80 ;  /* 0x000000800f0f8836 */ /* 0x000fe40000000000 */
[----:B0-----:R-:W-:-:S05]  /*1270*/  @!P0 IMAD.WIDE.U32 R4, R7, 0x4, R4 ;  /* 0x0000000407048825 */ /* 0x001fca00078e0004 */
[----:B--2---:R0:W-:Y:S02]  /*1280*/  @!P0 STG.E desc[UR4][R4.64], R13 ;  /* 0x0000000d04008986 */ /* 0x0041e4000c101904 */
.L_x_18448:
[----:B------:R-:W-:Y:S05]  /*1290*/  BSYNC.RECONVERGENT B0 ;  /* 0x0000000000007941 */ /* 0x000fea0003800200 */
.L_x_18441:
        /* <DEDUP_REMOVED lines=8> */
.L_x_18408:
[----:B------:R-:W0:Y:S01]  /*1320*/  S2R R2, SR_TID.X ;  /* 0x0000000000027919 */ /* 0x000e220000002100 */
[----:B------:R-:W1:Y:S02]  /*1330*/  LDC.64 R4, c[0x0][0x398] ;  /* 0x0000e600ff047b82 */ /* 0x000e640000000a00 */
[----:B-1----:R-:W-:-:S04]  /*1340*/  IMAD.WIDE.U32 R4, R0, 0x4, R4 ;  /* 0x0000000400047825 */ /* 0x002fc800078e0004 */
[----:B0-----:R-:W-:-:S05]  /*1350*/  IMAD.WIDE.U32 R4, R2, 0x20, R4 ;  /* 0x0000002002047825 */ /* 0x001fca00078e0004 */
[----:B------:R-:W2:Y:S01]  /*1360*/  LDG.E.ENL2.256 R8, R12, desc[UR4][R4.64] ;  /* 0xfe000004040c797e */ /* 0x000ea20008121908 */
[----:B------:R-:W-:Y:S01]  /*1370*/  BSSY.RECONVERGENT B1, `(.L_x_18449) ;  /* 0x0000010000017945 */ /* 0x000fe20003800200 */
        /* <DEDUP_REMOVED lines=15> */
.L_x_18450:
[----:B------:R-:W-:Y:S05]  /*1470*/  BSYNC.RECONVERGENT B1 ;  /* 0x0000000000017941 */ /* 0x000fea0003800200 */
.L_x_18449:
        /* <DEDUP_REMOVED lines=16> */
[----:B------:R-:W-:Y:S05]  /*1580*/  CALL.REL.NOINC `($__internal_48_$__cuda_sm20_dblrcp_rn_slowpath_v3) ;  /* 0x0000000400cc7944 */ /* 0x000fea0003c00000 */
.L_x_18452:
[----:B------:R-:W-:Y:S05]  /*1590*/  BSYNC.RECONVERGENT B1 ;  /* 0x0000000000017941 */ /* 0x000fea0003800200 */
.L_x_18451:
        /* <DEDUP_REMOVED lines=17> */
.L_x_18454:
[----:B------:R-:W-:Y:S05]  /*16b0*/  BSYNC.RECONVERGENT B1 ;  /* 0x0000000000017941 */ /* 0x000fea0003800200 */
.L_x_18453:
        /* <DEDUP_REMOVED lines=17> */
.L_x_18456:
[----:B------:R-:W-:Y:S05]  /*17d0*/  BSYNC.RECONVERGENT B1 ;  /* 0x0000000000017941 */ /* 0x000fea0003800200 */
.L_x_18455:
        /* <DEDUP_REMOVED lines=17> */
.L_x_18458:
[----:B------:R-:W-:Y:S05]  /*18f0*/  BSYNC.RECONVERGENT B1 ;  /* 0x0000000000017941 */ /* 0x000fea0003800200 */
.L_x_18457:
        /* <DEDUP_REMOVED lines=17> */
.L_x_18460:
[----:B------:R-:W-:Y:S05]  /*1a10*/  BSYNC.RECONVERGENT B1 ;  /* 0x0000000000017941 */ /* 0x000fea0003800200 */
.L_x_18459:
        /* <DEDUP_REMOVED lines=17> */
.L_x_18462:
[----:B------:R-:W-:Y:S05]  /*1b30*/  BSYNC.RECONVERGENT B1 ;  /* 0x0000000000017941 */ /* 0x000fea0003800200 */
.L_x_18461:
        /* <DEDUP_REMOVED lines=17> */
.L_x_18464:
[----:B------:R-:W-:Y:S05]  /*1c50*/  BSYNC.RECONVERGENT B1 ;  /* 0x0000000000017941 */ /* 0x000fea0003800200 */
.L_x_18463:
[----:B------:R-:W0:Y:S01]  /*1c60*/  LDC.64 R4, c[0x0][0x390] ;  /* 0x0000e400ff047b82 */ /* 0x000e220000000a00 */
[----:B------:R-:W1:Y:S01]  /*1c70*/  F2I.F64.TRUNC R11, R16 ;  /* 0x00000010000b7311 */ /* 0x000e62000030d100 */
[----:B0-----:R-:W-:-:S04]  /*1c80*/  IMAD.WIDE.U32 R4, R0, 0x4, R4 ;  /* 0x0000000400047825 */ /* 0x001fc800078e0004 */
[----:B------:R-:W-:-:S05]  /*1c90*/  IMAD.WIDE.U32 R4, R2, 0x20, R4 ;  /* 0x0000002002047825 */ /* 0x000fca00078e0004 */
[----:B-1----:R-:W-:Y:S01]  /*1ca0*/  STG.E.ENL2.256 desc[UR4][R4.64], R12, R8 ;  /* 0xf800000c0408797f */ /* 0x002fe2000f121804 */
[----:B------:R-:W-:Y:S05]  /*1cb0*/  EXIT ;  /* 0x000000000000794d */ /* 0x000fea0003800000 */
        .weak           $__internal_48_$__cuda_sm20_dblrcp_rn_slowpath_v3
        .type           $__internal_48_$__cuda_sm20_dblrcp_rn_slowpath_v3,@function
        .size           $__internal_48_$__cuda_sm20_dblrcp_rn_slowpath_v3,(.L_x_68341 - $__internal_48_$__cuda_sm20_dblrcp_rn_slowpath_v3)
$__internal_48_$__cuda_sm20_dblrcp_rn_slowpath_v3:
        /* <DEDUP_REMOVED lines=24> */
.L_x_18468:
        /* <DEDUP_REMOVED lines=9> */
.L_x_18466:
[----:B------:R-:W-:Y:S01]  /*1ed0*/  LOP3.LUT R17, R7, 0x80000, RZ, 0xfc, !PT ;  /* 0x0008000007117812 */ /* 0x000fe200078efcff */
[----:B------:R-:W-:-:S07]  /*1ee0*/  IMAD.MOV.U32 R16, RZ, RZ, R6 ;  /* 0x000000ffff107224 */ /* 0x000fce00078e0006 */
.L_x_18467:
[----:B------:R-:W-:Y:S05]  /*1ef0*/  BSYNC.RECONVERGENT B0 ;  /* 0x0000000000007941 */ /* 0x000fea0003800200 */
.L_x_18465:
[----:B------:R-:W-:-:S04]  /*1f00*/  IMAD.MOV.U32 R5, RZ, RZ, 0x0 ;  /* 0x00000000ff057424 */ /* 0x000fc800078e00ff */
[----:B------:R-:W-:Y:S05]  /*1f10*/  RET.REL.NODEC R4 `(_ZN2at6native29vectorized_elementwise_kernelILi8EZNS0_50_GLOBAL__N__2680c7bb_12_PowKernel_cu_7dd49032_300329pow_tensor_scalar_kernel_implIiiEEvRNS_18TensorIteratorBaseET0_EUliE1_St5arrayIPcLm2EEEEviS6_T1_) ;  /* 0xffffffe004387950 */ /* 0x000fea0003c3ffff */
.L_x_18469:
        /* <DEDUP_REMOVED lines=14> */
.L_x_68341:


//--------------------- .text._ZN2at6native18elementwise_kernelILi128ELi4EZNS0_15gpu_kernel_implIZNS0_50_GLOBAL__N__2680c7bb_12_PowKernel_cu_7dd49032_300329pow_tensor_scalar_kernel_implIiiEEvRNS_18TensorIteratorBaseET0_EUliE0_EEvS6_RKT_EUliE_EEviT1_ --------------------------
	.section	.text._ZN2at6native18elementwise_kernelILi128ELi4EZNS0_15gpu_kernel_implIZNS0_50_GLOBAL__N__2680c7bb_12_PowKernel_cu_7dd49032_300329pow_tensor_scalar_kernel_implIiiEEvRNS_18TensorIteratorBaseET0_EUliE0_EEvS6_RKT_EUliE_EEviT1_,"ax",@progbits
	.align	128
        .global         _ZN2at6native18elementwise_kernelILi128ELi4EZNS0_15gpu_kernel_implIZNS0_50_GLOBAL__N__2680c7bb_12_PowKernel_cu_7dd49032_300329pow_tensor_scalar_kernel_implIiiEEvRNS_18TensorIteratorBaseET0_EUliE0_EEvS6_RKT_EUliE_EEviT1_
        .type           _ZN2at6native18elementwise_kernelILi128ELi4EZNS0_15gpu_kernel_implIZNS0_50_GLOBAL__N__2680c7bb_12_PowKernel_cu_7dd49032_300329pow_tensor_scalar_kernel_implIiiEEvRNS_18TensorIteratorBaseET0_EUliE0_EEvS6_RKT_EUliE_EEviT1_,@function
        .size           _ZN2at6native18elementwise_kernelILi128ELi4EZNS0_15gpu_kernel_implIZNS0_50_GLOBAL__N__2680c7bb_12_PowKernel_cu_7dd49032_300329pow_tensor_scalar_kernel_implIiiEEvRNS_18TensorIteratorBaseET0_EUliE0_EEvS6_RKT_EUliE_EEviT1_,(.L_x_68601 - _ZN2at6native18elementwise_kernelILi128ELi4EZNS0_15gpu_kernel_implIZNS0_50_GLOBAL__N__2680c7bb_12_PowKernel_cu_7dd49032_300329pow_tensor_scalar_kernel_implIiiEEvRNS_18TensorIteratorBaseET0_EUliE0_EEvS6_RKT_EUliE_EEviT1_)
        .other          _ZN2at6native18elementwise_kernelILi128ELi4EZNS0_15gpu_kernel_implIZNS0_50_GLOBAL__N__2680c7bb_12_PowKernel_cu_7dd49032_300329pow_tensor_scalar_kernel_implIiiEEvRNS_18TensorIteratorBaseET0_EUliE0_EEvS6_RKT_EUliE_EEviT1_,@"STO_CUDA_ENTRY STV_DEFAULT"
_ZN2at6native18elementwise_kernelILi128ELi4EZNS0_15gpu_kernel_implIZNS0_50_GLOBAL__N__2680c7bb_12_PowKernel_cu_7dd49032_300329pow_tensor_scalar_kernel_implIiiEEvRNS_18TensorIteratorBaseET0_EUliE0_EEvS6_RKT_EUliE_EEviT1_:
.text._ZN2at6native18elementwise_kernelILi128ELi4EZNS0_15gpu_kernel_implIZNS0_50_GLOBAL__N__2680c7bb_12_PowKernel_cu_7dd49032_300329pow_tensor_scalar_kernel_implIiiEEvRNS_18TensorIteratorBaseET0_EUliE0_EEvS6_RKT_EUliE_EEviT1_:
        /* <DEDUP_REMOVED lines=319> */
.L_x_18472:
        /* <DEDUP_REMOVED lines=16> */
.L_x_18476:
[----:B------:R0:W5:Y:S01]  /*14f0*/  LDG.E.U8 R0, desc[UR36][R2.64] ;  /* 0x0000002402007981 */ /* 0x000162000c1e1100 */
[----:B------:R-:W-:Y:S05]  /*1500*/  BRA `(.L_x_18478) ;  /* 0x0000000c002c7947 */ /* 0x000fea0003800000 */
.L_x_18475:
        /* <DEDUP_REMOVED lines=8> */
.L_x_18480:
[----:B------:R0:W5:Y:S01]  /*1590*/  LDG.E R0, desc[UR36][R2.64] ;  /* 0x0000002402007981 */ /* 0x000162000c1e1900 */
[----:B------:R-:W-:Y:S05]  /*15a0*/  BRA `(.L_x_18478) ;  /* 0x0000000c00047947 */ /* 0x000fea0003800000 */
.L_x_18479:
[----:B------:R0:W5:Y:S01]  /*15b0*/  LDG.E.S16 R0, desc[UR36][R2.64] ;  /* 0x0000002402007981 */ /* 0x000162000c1e1700 */
[----:B------:R-:W-:Y:S05]  /*15c0*/  BRA `(.L_x_18478) ;  /* 0x0000000800fc7947 */ /* 0x000fea0003800000 */
.L_x_18474:
        /* <DEDUP_REMOVED lines=9> */
.L_x_18482:
[----:B------:R-:W2:Y:S02]  /*1660*/  LDG.E.U16 R2, desc[UR36][R2.64] ;  /* 0x0000002402027981 */ /* 0x000ea4000c1e1500 */
[----:B--2---:R-:W-:-:S06]  /*1670*/  HADD2.F32 R0, -RZ, R2.H0_H0 ;  /* 0x20000002ff007230 */ /* 0x004fcc0000004100 */
[----:B------:R-:W0:Y:S01]  /*1680*/  F2I.FTZ.TRUNC.NTZ R0, R0 ;  /* 0x0000000000007305 */ /* 0x000e22000021f100 */
[----:B------:R-:W-:Y:S05]  /*1690*/  BRA `(.L_x_18478) ;  /* 0x0000000800c87947 */ /* 0x000fea0003800000 */
.L_x_18481:
        /* <DEDUP_REMOVED lines=9> */
.L_x_18484:
[----:B------:R-:W2:Y:S02]  /*1730*/  LDG.E.U16 R2, desc[UR36][R2.64] ;  /* 0x0000002402027981 */ /* 0x000ea4000c1e1500 */
[----:B--2---:R-:W-:-:S06]  /*1740*/  HADD2.F32 R0, -RZ, R2.H0_H0 ;  /* 0x20000002ff007230 */ /* 0x004fcc0000004100 */
[----:B------:R-:W0:Y:S01]  /*1750*/  F2I.FTZ.TRUNC.NTZ R0, R0 ;  /* 0x0000000000007305 */ /* 0x000e22000021f100 */
[----:B------:R-:W-:Y:S05]  /*1760*/  BRA `(.L_x_18478) ;  /* 0x0000000800947947 */ /* 0x000fea0003800000 */
.L_x_18483:
[----:B------:R-:W2:Y:S02]  /*1770*/  LDG.E.64 R2, desc[UR36][R2.64] ;  /* 0x0000002402027981 */ /* 0x000ea4000c1e1b00 */
[----:B--2---:R0:W1:Y:S01]  /*1780*/  F2I.F64.TRUNC R0, R2 ;  /* 0x0000000200007311 */ /* 0x004062000030d100 */
[----:B------:R-:W-:Y:S05]  /*1790*/  BRA `(.L_x_18478) ;  /* 0x0000000800887947 */ /* 0x000fea0003800000 */
.L_x_18473:
        /* <DEDUP_REMOVED lines=12> */
.L_x_18487:
[----:B------:R-:W2:Y:S02]  /*1860*/  LDG.E.64 R2, desc[UR36][R2.64] ;  /* 0x0000002402027981 */ /* 0x000ea4000c1e1b00 */
[----:B--2---:R0:W1:Y:S01]  /*1870*/  F2I.F64.TRUNC R0, R2 ;  /* 0x0000000200007311 */ /* 0x004062000030d100 */
[----:B------:R-:W-:Y:S05]  /*1880*/  BRA `(.L_x_18478) ;  /* 0x00000008004c7947 */ /* 0x000fea0003800000 */
.L_x_18486:
        /* <DEDUP_REMOVED lines=26> */
.L_x_18489:
        /* <DEDUP_REMOVED lines=13> */
.L_x_18488:
[----:B------:R-:W2:Y:S02]  /*1b00*/  LDG.E.U16 R0, desc[UR36][R2.64] ;  /* 0x0000002402007981 */ /* 0x000ea4000c1e1500 */
[----:B--2---:R-:W-:-:S06]  /*1b10*/  SHF.L.U32 R0, R0, 0x10, RZ ;  /* 0x0000001000007819 */ /* 0x004fcc00000006ff */
[----:B------:R-:W0:Y:S01]  /*1b20*/  F2I.FTZ.TRUNC.NTZ R0, R0 ;  /* 0x0000000000007305 */ /* 0x000e22000021f100 */
[----:B------:R-:W-:Y:S05]  /*1b30*/  BRA `(.L_x_18478) ;  /* 0x0000000400a07947 */ /* 0x000fea0003800000 */
.L_x_18485:
        /* <DEDUP_REMOVED lines=10> */
.L_x_18492:
        /* <DEDUP_REMOVED lines=21> */
.L_x_18496:
[----:B------:R-:W-:Y:S05]  /*1d30*/  BSYNC.RECONVERGENT B1 ;  /* 0x0000000000017941 */ /* 0x000fea0003800200 */
.L_x_18495:
[----:B------:R-:W-:Y:S01]  /*1d40*/  IMAD.SHL.U32 R0, R0, 0x100000, RZ ;  /* 0x0010000000007824 */ /* 0x000fe200078e00ff */
[----:B------:R-:W-:-:S04]  /*1d50*/  LEA R2, R2, 0x3b800000, 0x17 ;  /* 0x3b80000002027811 */ /* 0x000fc800078eb8ff */
[----:B------:R-:W-:-:S07]  /*1d60*/  LOP3.LUT R0, R2, R0, R7, 0xfe, !PT ;  /* 0x0000000002007212 */ /* 0x000fce00078efe07 */
.L_x_18494:
[----:B------:R-:W-:Y:S05]  /*1d70*/  BSYNC.RECONVERGENT B0 ;  /* 0x0000000000007941 */ /* 0x000fea0003800200 */
.L_x_18493:
[----:B------:R-:W1:Y:S01]  /*1d80*/  F2I.FTZ.TRUNC.NTZ R0, R0 ;  /* 0x0000000000007305 */ /* 0x000e62000021f100 */
[----:B------:R-:W-:Y:S05]  /*1d90*/  BRA `(.L_x_18478) ;  /* 0x0000000400087947 */ /* 0x000fea0003800000 */
.L_x_18491:
        /* <DEDUP_REMOVED lines=21> */
.L_x_18500:
[----:B------:R-:W-:Y:S05]  /*1ef0*/  BSYNC.RECONVERGENT B1 ;  /* 0x0000000000017941 */ /* 0x000fea0003800200 */
.L_x_18499:
[----:B------:R-:W-:Y:S01]  /*1f00*/  IMAD.SHL.U32 R0, R0, 0x200000, RZ ;  /* 0x0020000000007824 */ /* 0x000fe200078e00ff */
[----:B------:R-:W-:-:S04]  /*1f10*/  LEA R2, R2, 0x37800000, 0x17 ;  /* 0x3780000002027811 */ /* 0x000fc800078eb8ff */
[----:B------:R-:W-:-:S07]  /*1f20*/  LOP3.LUT R0, R2, R0, R7, 0xfe, !PT ;  /* 0x0000000002007212 */ /* 0x000fce00078efe07 */
.L_x_18498:
[----:B------:R-:W-:Y:S05]  /*1f30*/  BSYNC.RECONVERGENT B0 ;  /* 0x0000000000007941 */ /* 0x000fea0003800200 */
.L_x_18497:
[----:B------:R-:W2:Y:S01]  /*1f40*/  F2I.FTZ.TRUNC.NTZ R0, R0 ;  /* 0x0000000000007305 */ /* 0x000ea2000021f100 */
[----:B------:R-:W-:Y:S05]  /*1f50*/  BRA `(.L_x_18478) ;  /* 0x0000000000987947 */ /* 0x000fea0003800000 */
.L_x_18490:
[----:B------:R-:W-:-:S09]  /*1f60*/  UISETP.NE.AND UP0, UPT, UR4, 0x1c, UPT ;  /* 0x0000001c0400788c */ /* 0x000fd2000bf05270 */
[----:B------:R-:W-:Y:S05]  /*1f70*/  BRA.U !UP0, `(.L_x_18501) ;  /* 0x00000001088c7547 */ /* 0x000fea000b800000 */
[----:B------:R-:W-:-:S09]  /*1f80*/  UISETP.NE.AND UP0, UPT, UR4, 0x1d, UPT ;  /* 0x0000001d0400788c */ /* 0x000fd2000bf05270 */
[----:B------:R-:W-:Y:S05]  /*1f90*/  BRA.U !UP0, `(.L_x_18502) ;  /* 0x00000001087c7547 */ /* 0x000fea000b800000 */
[----:B------:R-:W-:-:S09]  /*1fa0*/  UISETP.NE.AND UP0, UPT, UR4, 0x2c, UPT ;  /* 0x0000002c0400788c */ /* 0x000fd2000bf05270 */
[----:B------:R-:W-:Y:S05]  /*1fb0*/  BRA.U !UP0, `(.L_x_18503) ;  /* 0x0000000108487547 */ /* 0x000fea000b800000 */
.L_x_18477:
        /* <DEDUP_REMOVED lines=16> */
.L_x_18504:
[----:B------:R-:W-:Y:S01]  /*20c0*/  IMAD.MOV.U32 R0, RZ, RZ, RZ ;  /* 0x000000ffff007224 */ /* 0x000fe200078e00ff */
[----:B------:R-:W-:Y:S06]  /*20d0*/  BRA `(.L_x_18478) ;  /* 0x0000000000387947 */ /* 0x000fec0003800000 */
.L_x_18503:
        /* <DEDUP_REMOVED lines=8> */
.L_x_18506:
[----:B------:R-:W-:Y:S05]  /*2160*/  BSYNC.RECONVERGENT B0 ;  /* 0x0000000000007941 */ /* 0x000fea0003800200 */
.L_x_18505:
[----:B------:R-:W4:Y:S01]  /*2170*/  F2I.FTZ.TRUNC.NTZ R0, R0 ;  /* 0x0000000000007305 */ /* 0x000f22000021f100 */
[----:B------:R-:W-:Y:S05]  /*2180*/  BRA `(.L_x_18478) ;  /* 0x00000000000c7947 */ /* 0x000fea0003800000 */
.L_x_18502:
[----:B------:R0:W5:Y:S01]  /*2190*/  LDG.E R0, desc[UR36][R2.64] ;  /* 0x0000002402007981 */ /* 0x000162000c1e1900 */
[----:B------:R-:W-:Y:S05]  /*21a0*/  BRA `(.L_x_18478) ;  /* 0x0000000000047947 */ /* 0x000fea0003800000 */
.L_x_18501:
[----:B------:R3:W5:Y:S02]  /*21b0*/  LDG.E R0, desc[UR36][R2.64] ;  /* 0x0000002402007981 */ /* 0x000764000c1e1900 */
.L_x_18478:
[----:B------:R-:W3:Y:S01]  /*21c0*/  LDCU.64 UR6, c[0x0][0x580] ;  /* 0x0000b000ff0677ac */ /* 0x000ee20008000a00 */
[----:B012-45:R-:W-:Y:S01]  /*21d0*/  IMAD R5, R0, R0, RZ ;  /* 0x0000000000057224 */ /* 0x037fe200078e02ff */
[----:B------:R-:W-:-:S03]  /*21e0*/  UPRMT UR4, UR41, 0x9910, URZ ;  /* 0x0000991029047896 */ /* 0x000fc600080000ff */
[----:B------:R-:W-:Y:S01]  /*21f0*/  IMAD R4, R5, R0, RZ ;  /* 0x0000000005047224 */ /* 0x000fe200078e02ff */
        /* <DEDUP_REMOVED lines=14> */
.L_x_18510:
[----:B------:R3:W-:Y:S01]  /*22e0*/  STG.E.U8 desc[UR36][R2.64], R4 ;  /* 0x0000000402007986 */ /* 0x0007e2000c101124 */
[----:B------:R-:W-:Y:S05]  /*22f0*/  BRA `(.L_x_18512) ;  /* 0x0000000c003c7947 */ /* 0x000fea0003800000 */
.L_x_18509:
        /* <DEDUP_REMOVED lines=9> */
.L_x_18514:
[----:B------:R1:W-:Y:S01]  /*2390*/  STG.E desc[UR36][R2.64], R4 ;  /* 0x0000000402007986 */ /* 0x0003e2000c101924 */
[----:B------:R-:W-:Y:S05]  /*23a0*/  BRA `(.L_x_18512) ;  /* 0x0000000c00107947 */ /* 0x000fea0003800000 */
.L_x_18513:
[----:B------:R2:W-:Y:S01]  /*23b0*/  STG.E.U16 desc[UR36][R2.64], R4 ;  /* 0x0000000402007986 */ /* 0x0005e2000c101524 */
[----:B------:R-:W-:Y:S05]  /*23c0*/  BRA `(.L_x_18512) ;  /* 0x0000000c00087947 */ /* 0x000fea0003800000 */
.L_x_18508:
        /* <DEDUP_REMOVED lines=9> */
.L_x_18516:
[----:B------:R-:W-:-:S04]  /*2460*/  I2FP.F32.S32 R0, R4 ;  /* 0x0000000400007245 */ /* 0x000fc80000201400 */
[----:B------:R-:W-:-:S05]  /*2470*/  F2FP.F16.F32.PACK_AB R0, RZ, R0 ;  /* 0x00000000ff00723e */ /* 0x000fca00000000ff */
[----:B------:R0:W-:Y:S01]  /*2480*/  STG.E.U16 desc[UR36][R2.64], R0 ;  /* 0x0000000002007986 */ /* 0x0001e2000c101524 */
[----:B------:R-:W-:Y:S05]  /*2490*/  BRA `(.L_x_18512) ;  /* 0x0000000800d47947 */ /* 0x000fea0003800000 */
.L_x_18515:
        /* <DEDUP_REMOVED lines=10> */
.L_x_18518:
[----:B------:R-:W-:-:S04]  /*2540*/  I2FP.F32.S32 R4, R4 ;  /* 0x0000000400047245 */ /* 0x000fc80000201400 */
[----:B------:R-:W-:-:S04]  /*2550*/  F2FP.F16.F32.PACK_AB R5, RZ, R4 ;  /* 0x00000004ff05723e */ /* 0x000fc800000000ff */
[----:B------:R-:W-:-:S05]  /*2560*/  PRMT R5, R5, 0x5410, RZ ;  /* 0x0000541005057816 */ /* 0x000fca00000000ff */
[----:B------:R0:W-:Y:S01]  /*2570*/  STG.E desc[UR36][R2.64], R5 ;  /* 0x0000000502007986 */ /* 0x0001e2000c101924 */
[----:B------:R-:W-:Y:S05]  /*2580*/  BRA `(.L_x_18512) ;  /* 0x0000000800987947 */ /* 0x000fea0003800000 */
.L_x_18517:
[----:B------:R-:W0:Y:S02]  /*2590*/  I2F.F64 R4, R4 ;  /* 0x0000000400047312 */ /* 0x000e240000201c00 */
[----:B0-----:R0:W-:Y:S01]  /*25a0*/  STG.E.64 desc[UR36][R2.64], R4 ;  /* 0x0000000402007986 */ /* 0x0011e2000c101b24 */
[----:B------:R-:W-:Y:S05]  /*25b0*/  BRA `(.L_x_18512) ;  /* 0x00000008008c7947 */ /* 0x000fea0003800000 */
.L_x_18507:
        /* <DEDUP_REMOVED lines=12> */
.L_x_18521:
[----:B------:R-:W0:Y:S01]  /*2680*/  I2F.F64 R4, R4 ;  /* 0x0000000400047312 */ /* 0x000e220000201c00 */
[----:B------:R-:W-:-:S05]  /*2690*/  CS2R R6, SRZ ;  /* 0x0000000000067805 */ /* 0x000fca000001ff00 */
[----:B0-----:R0:W-:Y:S01]  /*26a0*/  STG.E.128 desc[UR36][R2.64], R4 ;  /* 0x0000000402007986 */ /* 0x0011e2000c101d24 */
[----:B------:R-:W-:Y:S05]  /*26b0*/  BRA `(.L_x_18512) ;  /* 0x00000008004c7947 */ /* 0x000fea0003800000 */
.L_x_18520:
        /* <DEDUP_REMOVED lines=19> */
.L_x_18525:
[----:B------:R-:W-:Y:S05]  /*27f0*/  BSYNC.RECONVERGENT B0 ;  /* 0x0000000000007941 */ /* 0x000fea0003800200 */
.L_x_18524:
[----:B------:R-:W-:-:S05]  /*2800*/  LOP3.LUT R5, R0, 0x80, R5, 0xf8, !PT ;  /* 0x0000008000057812 */ /* 0x000fca00078ef805 */
[----:B------:R0:W-:Y:S01]  /*2810*/  STG.E.U8 desc[UR36][R2.64], R5 ;  /* 0x0000000502007986 */ /* 0x0001e2000c101124 */
[----:B------:R-:W-:Y:S05]  /*2820*/  BRA `(.L_x_18512) ;  /* 0x0000000400f07947 */ /* 0x000fea0003800000 */
.L_x_18523:
[----:B------:R-:W-:Y:S01]  /*2830*/  I2FP.F32.S32 R7, R4 ;  /* 0x0000000400077245 */ /* 0x000fe20000201400 */
        /* <DEDUP_REMOVED lines=14> */
.L_x_18527:
[----:B------:R-:W-:Y:S05]  /*2920*/  BSYNC.RECONVERGENT B0 ;  /* 0x0000000000007941 */ /* 0x000fea0003800200 */
.L_x_18526:
[----:B------:R-:W-:-:S05]  /*2930*/  LOP3.LUT R5, R0, 0x80, R5, 0xf8, !PT ;  /* 0x0000008000057812 */ /* 0x000fca00078ef805 */
[----:B------:R0:W-:Y:S01]  /*2940*/  STG.E.U8 desc[UR36][R2.64], R5 ;  /* 0x0000000502007986 */ /* 0x0001e2000c101124 */
[----:B------:R-:W-:Y:S05]  /*2950*/  BRA `(.L_x_18512) ;  /* 0x0000000400a47947 */ /* 0x000fea0003800000 */
.L_x_18522:
[----:B------:R-:W-:-:S04]  /*2960*/  I2FP.F32.S32 R0, R4 ;  /* 0x0000000400007245 */ /* 0x000fc80000201400 */
[----:B------:R-:W-:-:S05]  /*2970*/  F2FP.BF16.F32.PACK_AB R0, RZ, R0 ;  /* 0x00000000ff00723e */ /* 0x000fca00000010ff */
[----:B------:R0:W-:Y:S01]  /*2980*/  STG.E.U16 desc[UR36][R2.64], R0 ;  /* 0x0000000002007986 */ /* 0x0001e2000c101524 */
[----:B------:R-:W-:Y:S05]  /*2990*/  BRA `(.L_x_18512) ;  /* 0x0000000400947947 */ /* 0x000fea0003800000 */
.L_x_18519:
        /* <DEDUP_REMOVED lines=10> */
.L_x_18530:
        /* <DEDUP_REMOVED lines=13> */
.L_x_18533:
[----:B------:R-:W-:-:S04]  /*2b10*/  SHF.R.U32.HI R0, RZ, 0x14, R5 ;  /* 0x00000014ff007819 */ /* 0x000fc80000011605 */
[----:B------:R-:W-:-:S04]  /*2b20*/  LOP3.LUT R0, R0, 0x1, RZ, 0xc0, !PT ;  /* 0x0000000100007812 */ /* 0x000fc800078ec0ff */
[----:B------:R-:W-:-:S04]  /*2b30*/  IADD3 R0, PT, PT, R5, 0x487ffff, R0 ;  /* 0x0487ffff05007810 */ /* 0x000fc80007ffe000 */
[----:B------:R-:W-:-:S04]  /*2b40*/  SHF.R.U32.HI R0, RZ, 0x14, R0 ;  /* 0x00000014ff007819 */ /* 0x000fc80000011600 */
[----:B------:R-:W-:-:S07]  /*2b50*/  LOP3.LUT R4, R0, 0xff, RZ, 0xc0, !PT ;  /* 0x000000ff00047812 */ /* 0x000fce00078ec0ff */
.L_x_18534:
[----:B------:R-:W-:-:S04]  /*2b60*/  SHF.R.U32.HI R5, RZ, 0x18, R5 ;  /* 0x00000018ff057819 */ /* 0x000fc80000011605 */
[----:B------:R-:W-:-:S04]  /*2b70*/  LOP3.LUT R4, R4, 0x80, R5, 0xf8, !PT ;  /* 0x0000008004047812 */ /* 0x000fc800078ef805 */
[----:B------:R-:W-:-:S07]  /*2b80*/  PRMT R0, R4, 0x7610, R0 ;  /* 0x0000761004007816 */ /* 0x000fce0000000000 */
.L_x_18532:
[----:B------:R-:W-:Y:S05]  /*2b90*/  BSYNC.RECONVERGENT B0 ;  /* 0x0000000000007941 */ /* 0x000fea0003800200 */
.L_x_18531:
[----:B------:R0:W-:Y:S01]  /*2ba0*/  STG.E.U8 desc[UR36][R2.64], R0 ;  /* 0x0000000002007986 */ /* 0x0001e2000c101124 */
[----:B------:R-:W-:Y:S05]  /*2bb0*/  BRA `(.L_x_18512) ;  /* 0x00000004000c7947 */ /* 0x000fea0003800000 */
.L_x_18529:
        /* <DEDUP_REMOVED lines=13> */
.L_x_18537:
[----:B------:R-:W-:-:S04]  /*2c90*/  SHF.R.U32.HI R0, RZ, 0x15, R5 ;  /* 0x00000015ff007819 */ /* 0x000fc80000011605 */
[----:B------:R-:W-:-:S04]  /*2ca0*/  LOP3.LUT R0, R0, 0x1, RZ, 0xc0, !PT ;  /* 0x0000000100007812 */ /* 0x000fc800078ec0ff */
[----:B------:R-:W-:-:S04]  /*2cb0*/  IADD3 R0, PT, PT, R5, 0x88fffff, R0 ;  /* 0x088fffff05007810 */ /* 0x000fc80007ffe000 */
[----:B------:R-:W-:-:S04]  /*2cc0*/  SHF.R.U32.HI R0, RZ, 0x15, R0 ;  /* 0x00000015ff007819 */ /* 0x000fc80000011600 */
[----:B------:R-:W-:-:S07]  /*2cd0*/  LOP3.LUT R4, R0, 0xff, RZ, 0xc0, !PT ;  /* 0x000000ff00047812 */ /* 0x000fce00078ec0ff */
.L_x_18538:
[----:B------:R-:W-:-:S04]  /*2ce0*/  SHF.R.U32.HI R5, RZ, 0x18, R5 ;  /* 0x00000018ff057819 */ /* 0x000fc80000011605 */
[----:B------:R-:W-:-:S04]  /*2cf0*/  LOP3.LUT R4, R4, 0x80, R5, 0xf8, !PT ;  /* 0x0000008004047812 */ /* 0x000fc800078ef805 */
[----:B------:R-:W-:-:S07]  /*2d00*/  PRMT R0, R4, 0x7610, R0 ;  /* 0x0000761004007816 */ /* 0x000fce0000000000 */
.L_x_18536:
[----:B------:R-:W-:Y:S05]  /*2d10*/  BSYNC.RECONVERGENT B0 ;  /* 0x0000000000007941 */ /* 0x000fea0003800200 */
.L_x_18535:
[----:B------:R0:W-:Y:S01]  /*2d20*/  STG.E.U8 desc[UR36][R2.64], R0 ;  /* 0x0000000002007986 */ /* 0x0001e2000c101124 */
[----:B------:R-:W-:Y:S05]  /*2d30*/  BRA `(.L_x_18512) ;  /* 0x0000000000ac7947 */ /* 0x000fea0003800000 */
.L_x_18528:
[----:B------:R-:W-:-:S09]  /*2d40*/  UISETP.NE.AND UP0, UPT, UR4, 0x1c, UPT ;  /* 0x0000001c0400788c */ /* 0x000fd2000bf05270 */
[----:B------:R-:W-:Y:S05]  /*2d50*/  BRA.U !UP0, `(.L_x_18539) ;  /* 0x0000000108a07547 */ /* 0x000fea000b800000 */
[----:B------:R-:W-:-:S09]  /*2d60*/  UISETP.NE.AND UP0, UPT, UR4, 0x1d, UPT ;  /* 0x0000001d0400788c */ /* 0x000fd2000bf05270 */
[----:B------:R-:W-:Y:S05]  /*2d70*/  BRA.U !UP0, `(.L_x_18540) ;  /* 0x00000001088c7547 */ /* 0x000fea000b800000 */
[----:B------:R-:W-:-:S09]  /*2d80*/  UISETP.NE.AND UP0, UPT, UR4, 0x2c, UPT ;  /* 0x0000002c0400788c */ /* 0x000fd2000bf05270 */
[----:B------:R-:W-:Y:S05]  /*2d90*/  BRA.U !UP0, `(.L_x_18541) ;  /* 0x0000000108447547 */ /* 0x000fea000b800000 */
.L_x_18511:
        /* <DEDUP_REMOVED lines=16> */
.L_x_18542:
[----:B------:R-:W-:Y:S05]  /*2ea0*/  BRA `(.L_x_18512) ;  /* 0x0000000000507947 */ /* 0x000fea0003800000 */
.L_x_18541:
[----:B------:R-:W-:-:S04]  /*2eb0*/  I2FP.F32.S32 R5, R4 ;  /* 0x0000000400057245 */ /* 0x000fc80000201400 */
        /* <DEDUP_REMOVED lines=15> */
.L_x_18540:
[----:B------:R-:W-:-:S05]  /*2fb0*/  SHF.R.S32.HI R5, RZ, 0x1f, R4 ;  /* 0x0000001fff057819 */ /* 0x000fca0000011404 */
[----:B------:R0:W-:Y:S01]  /*2fc0*/  STG.E.64 desc[UR36][R2.64], R4 ;  /* 0x0000000402007986 */ /* 0x0001e2000c101b24 */
[----:B------:R-:W-:Y:S05]  /*2fd0*/  BRA `(.L_x_18512) ;  /* 0x0000000000047947 */ /* 0x000fea0003800000 */
.L_x_18539:
[----:B------:R0:W-:Y:S02]  /*2fe0*/  STG.E desc[UR36][R2.64], R4 ;  /* 0x0000000402007986 */ /* 0x0001e4000c101924 */
.L_x_18512:
[----:B------:R-:W-:-:S07]  /*2ff0*/  VIADD R17, R17, 0x80 ;  /* 0x0000008011117836 */ /* 0x000fce0000000000 */
.L_x_18471:
[----:B------:R-:W-:Y:S05]  /*3000*/  BSYNC.RECONVERGENT B6 ;  /* 0x0000000000067941 */ /* 0x000fea0003800200 */
.L_x_18470:
        /* <DEDUP_REMOVED lines=307> */
.L_x_18545:
        /* <DEDUP_REMOVED lines=16> */
.L_x_18549:
[----:B------:R1:W5:Y:S01]  /*4440*/  LDG.E.U8 R0, desc[UR36][R2.64] ;  /* 0x0000002402007981 */ /* 0x000362000c1e1100 */
[----:B------:R-:W-:Y:S05]  /*4450*/  BRA `(.L_x_18551) ;  /* 0x0000000c002c7947 */ /* 0x000fea0003800000 */
.L_x_18548:
        /* <DEDUP_REMOVED lines=8> */
.L_x_18553:
[----:B------:R3:W5:Y:S01]  /*44e0*/  LDG.E R0, desc[UR36][R2.64] ;  /* 0x0000002402007981 */ /* 0x000762000c1e1900 */
[----:B------:R-:W-:Y:S05]  /*44f0*/  BRA `(.L_x_18551) ;  /* 0x0000000c00047947 */ /* 0x000fea0003800000 */
.L_x_18552:
[----:B------:R2:W5:Y:S01]  /*4500*/  LDG.E.S16 R0, desc[UR36][R2.64] ;  /* 0x0000002402007981 */ /* 0x000562000c1e1700 */
[----:B------:R-:W-:Y:S05]  /*4510*/  BRA `(.L_x_18551) ;  /* 0x0000000800fc7947 */ /* 0x000fea0003800000 */
.L_x_18547:
        /* <DEDUP_REMOVED lines=9> */
.L_x_18555:
[----:B------:R-:W2:Y:S02]  /*45b0*/  LDG.E.U16 R2, desc[UR36][R2.64] ;  /* 0x0000002402027981 */ /* 0x000ea4000c1e1500 */
[----:B--2---:R-:W-:-:S06]  /*45c0*/  HADD2.F32 R0, -RZ, R2.H0_H0 ;  /* 0x20000002ff007230 */ /* 0x004fcc0000004100 */
[----:B------:R-:W0:Y:S01]  /*45d0*/  F2I.FTZ.TRUNC.NTZ R0, R0 ;  /* 0x0000000000007305 */ /* 0x000e22000021f100 */
[----:B------:R-:W-:Y:S05]  /*45e0*/  BRA `(.L_x_18551) ;  /* 0x0000000800c87947 */ /* 0x000fea0003800000 */
.L_x_18554:
        /* <DEDUP_REMOVED lines=9> */
.L_x_18557:
[----:B------:R-:W2:Y:S02]  /*4680*/  LDG.E.U16 R2, desc[UR36][R2.64] ;  /* 0x0000002402027981 */ /* 0x000ea4000c1e1500 */
[----:B--2---:R-:W-:-:S06]  /*4690*/  HADD2.F32 R0, -RZ, R2.H0_H0 ;  /* 0x20000002ff007230 */ /* 0x004fcc0000004100 */
[----:B------:R-:W0:Y:S01]  /*46a0*/  F2I.FTZ.TRUNC.NTZ R0, R0 ;  /* 0x0000000000007305 */ /* 0x000e22000021f100 */
[----:B------:R-:W-:Y:S05]  /*46b0*/  BRA `(.L_x_18551) ;  /* 0x0000000800947947 */ /* 0x000fea0003800000 */
.L_x_18556:
[----:B------:R-:W2:Y:S02]  /*46c0*/  LDG.E.64 R2, desc[UR36][R2.64] ;  /* 0x0000002402027981 */ /* 0x000ea4000c1e1b00 */
[----:B--2---:R0:W1:Y:S01]  /*46d0*/  F2I.F64.TRUNC R0, R2 ;  /* 0x0000000200007311 */ /* 0x004062000030d100 */
[----:B------:R-:W-:Y:S05]  /*46e0*/  BRA `(.L_x_18551) ;  /* 0x0000000800887947 */ /* 0x000fea0003800000 */
.L_x_18546:
        /* <DEDUP_REMOVED lines=12> */
.L_x_18560:
[----:B------:R-:W2:Y:S02]  /*47b0*/  LDG.E.64 R2, desc[UR36][R2.64] ;  /* 0x0000002402027981 */ /* 0x000ea4000c1e1b00 */
[----:B--2---:R0:W1:Y:S01]  /*47c0*/  F2I.F64.TRUNC R0, R2 ;  /* 0x0000000200007311 */ /* 0x004062000030d100 */
[----:B------:R-:W-:Y:S05]  /*47d0*/  BRA `(.L_x_18551) ;  /* 0x00000008004c7947 */ /* 0x000fea0003800000 */
.L_x_18559:
        /* <DEDUP_REMOVED lines=26> */
.L_x_18562:
        /* <DEDUP_REMOVED lines=13> */
.L_x_18561:
[----:B------:R-:W2:Y:S02]  /*4a50*/  LDG.E.U16 R0, desc[UR36][R2.64] ;  /* 0x0000002402007981 */ /* 0x000ea4000c1e1500 */
[----:B--2---:R-:W-:-:S06]  /*4a60*/  IMAD.U32 R0, R0, 0x10000, RZ ;  /* 0x0001000000007824 */ /* 0x004fcc00078e00ff */
[----:B------:R-:W0:Y:S01]  /*4a70*/  F2I.FTZ.TRUNC.NTZ R0, R0 ;  /* 0x0000000000007305 */ /* 0x000e22000021f100 */
[----:B------:R-:W-:Y:S05]  /*4a80*/  BRA `(.L_x_18551) ;  /* 0x0000000400a07947 */ /* 0x000fea0003800000 */
.L_x_18558:
        /* <DEDUP_REMOVED lines=10> */
.L_x_18565:
        /* <DEDUP_REMOVED lines=21> */
.L_x_18569:
[----:B------:R-:W-:Y:S05]  /*4c80*/  BSYNC.RECONVERGENT B1 ;  /* 0x0000000000017941 */ /* 0x000fea0003800200 */
.L_x_18568:
[----:B------:R-:W-:Y:S02]  /*4c90*/  SHF.L.U32 R0, R0, 0x14, RZ ;  /* 0x0000001400007819 */ /* 0x000fe400000006ff */
[----:B------:R-:W-:-:S04]  /*4ca0*/  LEA R2, R2, 0x3b800000, 0x17 ;  /* 0x3b80000002027811 */ /* 0x000fc800078eb8ff */
[----:B------:R-:W-:-:S07]  /*4cb0*/  LOP3.LUT R0, R2, R0, R7, 0xfe, !PT ;  /* 0x0000000002007212 */ /* 0x000fce00078efe07 */
.L_x_18567:
[----:B------:R-:W-:Y:S05]  /*4cc0*/  BSYNC.RECONVERGENT B0 ;  /* 0x0000000000007941 */ /* 0x000fea0003800200 */
.L_x_18566:
[----:B------:R-:W0:Y:S01]  /*4cd0*/  F2I.FTZ.TRUNC.NTZ R0, R0 ;  /* 0x0000000000007305 */ /* 0x000e22000021f100 */
[----:B------:R-:W-:Y:S05]  /*4ce0*/  BRA `(.L_x_18551) ;  /* 0x0000000400087947 */ /* 0x000fea0003800000 */
.L_x_18564:
        /* <DEDUP_REMOVED lines=21> */
.L_x_18573:
[----:B------:R-:W-:Y:S05]  /*4e40*/  BSYNC.RECONVERGENT B1 ;  /* 0x0000000000017941 */ /* 0x000fea0003800200 */
.L_x_18572:
[----:B------:R-:W-:Y:S01]  /*4e50*/  IMAD.SHL.U32 R0, R0, 0x200000, RZ ;  /* 0x0020000000007824 */ /* 0x000fe200078e00ff */
[----:B------:R-:W-:-:S04]  /*4e60*/  LEA R2, R2, 0x37800000, 0x17 ;  /* 0x3780000002027811 */ /* 0x000fc800078eb8ff */
[----:B------:R-:W-:-:S07]  /*4e70*/  LOP3.LUT R0, R2, R0, R7, 0xfe, !PT ;  /* 0x0000000002007212 */ /* 0x000fce00078efe07 */
.L_x_18571:
[----:B------:R-:W-:Y:S05]  /*4e80*/  BSYNC.RECONVERGENT B0 ;  /* 0x0000000000007941 */ /* 0x000fea0003800200 */
.L_x_18570:
[----:B------:R-:W0:Y:S01]  /*4e90*/  F2I.FTZ.TRUNC.NTZ R0, R0 ;  /* 0x0000000000007305 */ /* 0x000e22000021f100 */
[----:B------:R-:W-:Y:S05]  /*4ea0*/  BRA `(.L_x_18551) ;  /* 0x0000000000987947 */ /* 0x000fea0003800000 */
.L_x_18563:
        /* <DEDUP_REMOVED lines=14> */
.L_x_18577:
[----:B------:R-:W-:Y:S05]  /*4f90*/  BSYNC.RECONVERGENT B0 ;  /* 0x0000000000007941 */ /* 0x000fea0003800200 */
.L_x_18576:
[----:B------:R-:W0:Y:S01]  /*4fa0*/  F2I.FTZ.TRUNC.NTZ R0, R0 ;  /* 0x0000000000007305 */ /* 0x000e22000021f100 */
[----:B------:R-:W-:Y:S05]  /*4fb0*/  BRA `(.L_x_18551) ;  /* 0x0000000000547947 */ /* 0x000fea0003800000 */
.L_x_18550:
        /* <DEDUP_REMOVED lines=16> */
.L_x_18578:
[----:B------:R-:W-:Y:S01]  /*50c0*/  MOV R0, RZ ;  /* 0x000000ff00007202 */ /* 0x000fe20000000f00 */
[----:B------:R-:W-:Y:S06]  /*50d0*/  BRA `(.L_x_18551) ;  /* 0x00000000000c7947 */ /* 0x000fec0003800000 */
.L_x_18575:
[----:B------:R0:W5:Y:S01]  /*50e0*/  LDG.E R0, desc[UR36][R2.64] ;  /* 0x0000002402007981 */ /* 0x000162000c1e1900 */
[----:B------:R-:W-:Y:S05]  /*50f0*/  BRA `(.L_x_18551) ;  /* 0x0000000000047947 */ /* 0x000fea0003800000 */
.L_x_18574:
[----:B------:R0:W5:Y:S02]  /*5100*/  LDG.E R0, desc[UR36][R2.64] ;  /* 0x0000002402007981 */ /* 0x000164000c1e1900 */
.L_x_18551:
[----:B------:R-:W2:Y:S01]  /*5110*/  LDCU.64 UR6, c[0x0][0x580] ;  /* 0x0000b000ff0677ac */ /* 0x000ea20008000a00 */
[----:B01---5:R-:W-:Y:S01]  /*5120*/  IMAD R5, R0, R0, RZ ;  /* 0x0000000000057224 */ /* 0x023fe200078e02ff */
[----:B------:R-:W-:-:S03]  /*5130*/  UPRMT UR4, UR41, 0x9910, URZ ;  /* 0x0000991029047896 */ /* 0x000fc600080000ff */
[----:B------:R-:W-:Y:S01]  /*5140*/  IMAD R4, R5, R0, RZ ;  /* 0x0000000005047224 */ /* 0x000fe200078e02ff */
        /* <DEDUP_REMOVED lines=14> */
.L_x_18582:
[----:B------:R0:W-:Y:S01]  /*5230*/  STG.E.U8 desc[UR36][R2.64], R4 ;  /* 0x0000000402007986 */ /* 0x0001e2000c101124 */
[----:B------:R-:W-:Y:S05]  /*5240*/  BRA `(.L_x_18584) ;  /* 0x0000000c00387947 */ /* 0x000fea0003800000 */
.L_x_18581:
        /* <DEDUP_REMOVED lines=9> */
.L_x_18586:
[----:B------:R0:W-:Y:S01]  /*52e0*/  STG.E desc[UR36][R2.64], R4 ;  /* 0x0000000402007986 */ /* 0x0001e2000c101924 */
[----:B------:R-:W-:Y:S05]  /*52f0*/  BRA `(.L_x_18584) ;  /* 0x0000000c000c7947 */ /* 0x000fea0003800000 */
.L_x_18585:
[----:B------:R0:W-:Y:S01]  /*5300*/  STG.E.U16 desc[UR36][R2.64], R4 ;  /* 0x0000000402007986 */ /* 0x0001e2000c101524 */
[----:B------:R-:W-:Y:S05]  /*5310*/  BRA `(.L_x_18584) ;  /* 0x0000000c00047947 */ /* 0x000fea0003800000 */
.L_x_18580:
        /* <DEDUP_REMOVED lines=9> */
.L_x_18588:
[----:B------:R-:W-:-:S04]  /*53b0*/  I2FP.F32.S32 R0, R4 ;  /* 0x0000000400007245 */ /* 0x000fc80000201400 */
[----:B------:R-:W-:-:S05]  /*53c0*/  F2FP.F16.F32.PACK_AB R0, RZ, R0 ;  /* 0x00000000ff00723e */ /* 0x000fca00000000ff */
[----:B------:R0:W-:Y:S01]  /*53d0*/  STG.E.U16 desc[UR36][R2.64], R0 ;  /* 0x0000000002007986 */ /* 0x0001e2000c101524 */
[----:B------:R-:W-:Y:S05]  /*53e0*/  BRA `(.L_x_18584) ;  /* 0x0000000800d07947 */ /* 0x000fea0003800000 */
.L_x_18587:
        /* <DEDUP_REMOVED lines=10> */
.L_x_18590:
[----:B------:R-:W-:-:S04]  /*5490*/  I2FP.F32.S32 R4, R4 ;  /* 0x0000000400047245 */ /* 0x000fc80000201400 */
[----:B------:R-:W-:-:S04]  /*54a0*/  F2FP.F16.F32.PACK_AB R5, RZ, R4 ;  /* 0x00000004ff05723e */ /* 0x000fc800000000ff */
[----:B------:R-:W-:-:S05]  /*54b0*/  PRMT R5, R5, 0x5410, RZ ;  /* 0x0000541005057816 */ /* 0x000fca00000000ff */
[----:B------:R0:W-:Y:S01]  /*54c0*/  STG.E desc[UR36][R2.64], R5 ;  /* 0x0000000502007986 */ /* 0x0001e2000c101924 */
[----:B------:R-:W-:Y:S05]  /*54d0*/  BRA `(.L_x_18584) ;  /* 0x0000000800947947 */ /* 0x000fea0003800000 */
.L_x_18589:
[----:B------:R-:W0:Y:S02]  /*54e0*/  I2F.F64 R4, R4 ;  /* 0x0000000400047312 */ /* 0x000e240000201c00 */
[----:B0-----:R0:W-:Y:S01]  /*54f0*/  STG.E.64 desc[UR36][R2.64], R4 ;  /* 0x0000000402007986 */ /* 0x0011e2000c101b24 */
[----:B------:R-:W-:Y:S05]  /*5500*/  BRA `(.L_x_18584) ;  /* 0x0000000800887947 */ /* 0x000fea0003800000 */
.L_x_18579:
        /* <DEDUP_REMOVED lines=12> */
.L_x_18594:
[----:B------:R-:W-:Y:S01]  /*55d0*/  I2FP.F32.S32 R5, R4 ;  /* 0x0000000400057245 */ /* 0x000fe20000201400 */
        /* <DEDUP_REMOVED lines=17> */
.L_x_18597:
[----:B------:R-:W-:-:S04]  /*56f0*/  SHF.R.U32.HI R5, RZ, 0x18, R5 ;  /* 0x00000018ff057819 */ /* 0x000fc80000011605 */
[----:B------:R-:W-:-:S07]  /*5700*/  LOP3.LUT R0, R0, 0x80, R5, 0xf8, !PT ;  /* 0x0000008000007812 */ /* 0x000fce00078ef805 */
.L_x_18596:
[----:B------:R-:W-:Y:S05]  /*5710*/  BSYNC.RECONVERGENT B0 ;  /* 0x0000000000007941 */ /* 0x000fea0003800200 */
.L_x_18595:
[----:B------:R0:W-:Y:S01]  /*5720*/  STG.E.U8 desc[UR36][R2.64], R0 ;  /* 0x0000000002007986 */ /* 0x0001e2000c101124 */
[----:B------:R-:W-:Y:S05]  /*5730*/  BRA `(.L_x_18584) ;  /* 0x0000000400fc7947 */ /* 0x000fea0003800000 */
.L_x_18593:
        /* <DEDUP_REMOVED lines=18> */
.L_x_18600:
[----:B------:R-:W-:-:S04]  /*5860*/  SHF.R.U32.HI R5, RZ, 0x18, R5 ;  /* 0x00000018ff057819 */ /* 0x000fc80000011605 */
[----:B------:R-:W-:-:S07]  /*5870*/  LOP3.LUT R0, R0, 0x80, R5, 0xf8, !PT ;  /* 0x0000008000007812 */ /* 0x000fce00078ef805 */
.L_x_18599:
[----:B------:R-:W-:Y:S05]  /*5880*/  BSYNC.RECONVERGENT B0 ;  /* 0x0000000000007941 */ /* 0x000fea0003800200 */
.L_x_18598:
[----:B------:R0:W-:Y:S01]  /*5890*/  STG.E.U8 desc[UR36][R2.64], R0 ;  /* 0x0000000002007986 */ /* 0x0001e2000c101124 */
[----:B------:R-:W-:Y:S05]  /*58a0*/  BRA `(.L_x_18584) ;  /* 0x0000000400a07947 */ /* 0x000fea0003800000 */
.L_x_18592:
        /* <DEDUP_REMOVED lines=22> */
.L_x_18602:
[----:B------:R-:W-:-:S05]  /*5a10*/  SHF.R.S32.HI R5, RZ, 0x1f, R4 ;  /* 0x0000001fff057819 */ /* 0x000fca0000011404 */
[----:B------:R0:W-:Y:S01]  /*5a20*/  STG.E.64 desc[UR36][R2.64], R4 ;  /* 0x0000000402007986 */ /* 0x0001e2000c101b24 */
[----:B------:R-:W-:Y:S05]  /*5a30*/  BRA `(.L_x_18584) ;  /* 0x00000004003c7947 */ /* 0x000fea0003800000 */
.L_x_18601:
[----:B------:R0:W-:Y:S01]  /*5a40*/  STG.E desc[UR36][R2.64], R4 ;  /* 0x0000000402007986 */ /* 0x0001e2000c101924 */
[----:B------:R-:W-:Y:S05]  /*5a50*/  BRA `(.L_x_18584) ;  /* 0x0000000400347947 */ /* 0x000fea0003800000 */
.L_x_18591:
        /* <DEDUP_REMOVED lines=10> */
.L_x_18604:
[----:B------:R-:W0:Y:S01]  /*5b00*/  I2F.F64 R4, R4 ;  /* 0x0000000400047312 */ /* 0x000e220000201c00 */
[----:B------:R-:W-:-:S05]  /*5b10*/  CS2R R6, SRZ ;  /* 0x0000000000067805 */ /* 0x000fca000001ff00 */
[----:B0-----:R4:W-:Y:S01]  /*5b20*/  STG.E.128 desc[UR36][R2.64], R4 ;  /* 0x0000000402007986 */ /* 0x0019e2000c101d24 */
[----:B------:R-:W-:Y:S05]  /*5b30*/  BRA `(.L_x_18584) ;  /* 0x0000000000fc7947 */ /* 0x000fea0003800000 */
.L_x_18603:
[----:B------:R-:W-:-:S09]  /*5b40*/  UISETP.NE.AND UP0, UPT, UR4, 0xf, UPT ;  /* 0x0000000f0400788c */ /* 0x000fd2000bf05270 */
[----:B------:R-:W-:Y:S05]  /*5b50*/  BRA.U !UP0, `(.L_x_18605) ;  /* 0x0000000108e87547 */ /* 0x000fea000b800000 */
[----:B------:R-:W-:-:S09]  /*5b60*/  UISETP.NE.AND UP0, UPT, UR4, 0x17, UPT ;  /* 0x000000170400788c */ /* 0x000fd2000bf05270 */
[----:B------:R-:W-:Y:S05]  /*5b70*/  BRA.U !UP0, `(.L_x_18606) ;  /* 0x0000000108907547 */ /* 0x000fea000b800000 */
[----:B------:R-:W-:-:S09]  /*5b80*/  UISETP.NE.AND UP0, UPT, UR4, 0x18, UPT ;  /* 0x000000180400788c */ /* 0x000fd2000bf05270 */
[----:B------:R-:W-:Y:S05]  /*5b90*/  BRA.U !UP0, `(.L_x_18607) ;  /* 0x0000000108447547 */ /* 0x000fea000b800000 */
.L_x_18583:
        /* <DEDUP_REMOVED lines=16> */
.L_x_18608:
[----:B------:R-:W-:Y:S05]  /*5ca0*/  BRA `(.L_x_18584) ;  /* 0x0000000000a07947 */ /* 0x000fea0003800000 */
.L_x_18607:
        /* <DEDUP_REMOVED lines=13> */
.L_x_18610:
[----:B------:R-:W-:Y:S05]  /*5d80*/  BSYNC.RECONVERGENT B0 ;  /* 0x0000000000007941 */ /* 0x000fea0003800200 */
.L_x_18609:
[----:B------:R-:W-:-:S05]  /*5d90*/  LOP3.LUT R5, R0, 0x80, R5, 0xf8, !PT ;  /* 0x0000008000057812 */ /* 0x000fca00078ef805 */
[----:B------:R2:W-:Y:S01]  /*5da0*/  STG.E.U8 desc[UR36][R2.64], R5 ;  /* 0x0000000502007986 */ /* 0x0005e2000c101124 */
[----:B------:R-:W-:Y:S05]  /*5db0*/  BRA `(.L_x_18584) ;  /* 0x00000000005c7947 */ /* 0x000fea0003800000 */
.L_x_18606:
        /* <DEDUP_REMOVED lines=12> */
.L_x_18612:
[----:B------:R-:W-:Y:S02]  /*5e80*/  ISETP.GT.U32.AND P0, PT, R4, 0x7f800000, PT ;  /* 0x7f8000000400780c */ /* 0x000fe40003f04070 */
[----:B------:R-:W-:-:S04]  /*5e90*/  MOV R0, 0x7f ;  /* 0x0000007f00007802 */ /* 0x000fc80000000f00 */
[----:B------:R-:W-:-:S07]  /*5ea0*/  SEL R0, R0, 0x7c, P0 ;  /* 0x0000007c00007807 */ /* 0x000fce0000000000 */
.L_x_18613:
[----:B------:R-:W-:Y:S05]  /*5eb0*/  BSYNC.RECONVERGENT B0 ;  /* 0x0000000000007941 */ /* 0x000fea0003800200 */
.L_x_18611:
[----:B------:R-:W-:-:S04]  /*5ec0*/  SHF.R.U32.HI R5, RZ, 0x18, R5 ;  /* 0x00000018ff057819 */ /* 0x000fc80000011605 */
[----:B------:R-:W-:-:S05]  /*5ed0*/  LOP3.LUT R5, R0, 0x80, R5, 0xf8, !PT ;  /* 0x0000008000057812 */ /* 0x000fca00078ef805 */
[----:B------:R1:W-:Y:S01]  /*5ee0*/  STG.E.U8 desc[UR36][R2.64], R5 ;  /* 0x0000000502007986 */ /* 0x0003e2000c101124 */
[----:B------:R-:W-:Y:S05]  /*5ef0*/  BRA `(.L_x_18584) ;  /* 0x00000000000c7947 */ /* 0x000fea0003800000 */
.L_x_18605:
[----:B------:R-:W-:-:S04]  /*5f00*/  I2FP.F32.S32 R0, R4 ;  /* 0x0000000400007245 */ /* 0x000fc80000201400 */
[----:B------:R-:W-:-:S05]  /*5f10*/  F2FP.BF16.F32.PACK_AB R0, RZ, R0 ;  /* 0x00000000ff00723e */ /* 0x000fca00000010ff */
[----:B------:R0:W-:Y:S02]  /*5f20*/  STG.E.U16 desc[UR36][R2.64], R0 ;  /* 0x0000000002007986 */ /* 0x0001e4000c101524 */
.L_x_18584:
[----:B------:R-:W-:-:S07]  /*5f30*/  VIADD R17, R17, 0x80 ;  /* 0x0000008011117836 */ /* 0x000fce0000000000 */
.L_x_18544:
[----:B------:R-:W-:Y:S05]  /*5f40*/  BSYNC.RECONVERGENT B6 ;  /* 0x0000000000067941 */ /* 0x000fea0003800200 */
.L_x_18543:
        /* <DEDUP_REMOVED lines=307> */
.L_x_18616:
        /* <DEDUP_REMOVED lines=16> */
.L_x_18620:
[----:B------:R0:W5:Y:S01]  /*7380*/  LDG.E.U8 R0, desc[UR36][R2.64] ;  /* 0x0000002402007981 */ /* 0x000162000c1e1100 */
[----:B------:R-:W-:Y:S05]  /*7390*/  BRA `(.L_x_18622) ;  /* 0x0000000c002c7947 */ /* 0x000fea0003800000 */
.L_x_18619:
        /* <DEDUP_REMOVED lines=8> */
.L_x_18624:
[----:B------:R0:W5:Y:S01]  /*7420*/  LDG.E R0, desc[UR36][R2.64] ;  /* 0x0000002402007981 */ /* 0x000162000c1e1900 */
[----:B------:R-:W-:Y:S05]  /*7430*/  BRA `(.L_x_18622) ;  /* 0x0000000c00047947 */ /* 0x000fea0003800000 */
.L_x_18623:
[----:B------:R0:W5:Y:S01]  /*7440*/  LDG.E.S16 R0, desc[UR36][R2.64] ;  /* 0x0000002402007981 */ /* 0x000162000c1e1700 */
[----:B------:R-:W-:Y:S05]  /*7450*/  BRA `(.L_x_18622) ;  /* 0x0000000800fc7947 */ /* 0x000fea0003800000 */
.L_x_18618:
        /* <DEDUP_REMOVED lines=9> */
.L_x_18626:
[----:B------:R-:W2:Y:S02]  /*74f0*/  LDG.E.U16 R2, desc[UR36][R2.64] ;  /* 0x0000002402027981 */ /* 0x000ea4000c1e1500 */
[----:B--2---:R-:W-:-:S06]  /*7500*/  HADD2.F32 R0, -RZ, R2.H0_H0 ;  /* 0x20000002ff007230 */ /* 0x004fcc0000004100 */
[----:B------:R-:W0:Y:S01]  /*7510*/  F2I.FTZ.TRUNC.NTZ R0, R0 ;  /* 0x0000000000007305 */ /* 0x000e22000021f100 */
[----:B------:R-:W-:Y:S05]  /*7520*/  BRA `(.L_x_18622) ;  /* 0x0000000800c87947 */ /* 0x000fea0003800000 */
.L_x_18625:
        /* <DEDUP_REMOVED lines=9> */
.L_x_18628:
[----:B------:R-:W2:Y:S02]  /*75c0*/  LDG.E.U16 R2, desc[UR36][R2.64] ;  /* 0x0000002402027981 */ /* 0x000ea4000c1e1500 */
[----:B--2---:R-:W-:-:S06]  /*75d0*/  HADD2.F32 R0, -RZ, R2.H0_H0 ;  /* 0x20000002ff007230 */ /* 0x004fcc0000004100 */
[----:B------:R-:W0:Y:S01]  /*75e0*/  F2I.FTZ.TRUNC.NTZ R0, R0 ;  /* 0x0000000000007305 */ /* 0x000e22000021f100 */
[----:B------:R-:W-:Y:S05]  /*75f0*/  BRA `(.L_x_18622) ;  /* 0x0000000800947947 */ /* 0x000fea0003800000 */
.L_x_18627:
[----:B------:R-:W2:Y:S02]  /*7600*/  LDG.E.64 R2, desc[UR36][R2.64] ;  /* 0x0000002402027981 */ /* 0x000ea4000c1e1b00 */
[----:B--2---:R0:W1:Y:S01]  /*7610*/  F2I.F64.TRUNC R0, R2 ;  /* 0x0000000200007311 */ /* 0x004062000030d100 */
[----:B------:R-:W-:Y:S05]  /*7620*/  BRA `(.L_x_18622) ;  /* 0x0000000800887947 */ /* 0x000fea0003800000 */
.L_x_18617:
        /* <DEDUP_REMOVED lines=12> */
.L_x_18631:
[----:B------:R-:W2:Y:S02]  /*76f0*/  LDG.E.64 R2, desc[UR36][R2.64] ;  /* 0x0000002402027981 */ /* 0x000ea4000c1e1b00 */
[----:B--2---:R0:W1:Y:S01]  /*7700*/  F2I.F64.TRUNC R0, R2 ;  /* 0x0000000200007311 */ /* 0x004062000030d100 */
[----:B------:R-:W-:Y:S05]  /*7710*/  BRA `(.L_x_18622) ;  /* 0x00000008004c7947 */ /* 0x000fea0003800000 */
.L_x_18630:
        /* <DEDUP_REMOVED lines=26> */
.L_x_18633:
        /* <DEDUP_REMOVED lines=13> */
.L_x_18632:
[----:B------:R-:W2:Y:S02]  /*7990*/  LDG.E.U16 R0, desc[UR36][R2.64] ;  /* 0x0000002402007981 */ /* 0x000ea4000c1e1500 */
[----:B--2---:R-:W-:-:S06]  /*79a0*/  IMAD.U32 R0, R0, 0x10000, RZ ;  /* 0x0001000000007824 */ /* 0x004fcc00078e00ff */
[----:B------:R-:W4:Y:S01]  /*79b0*/  F2I.FTZ.TRUNC.NTZ R0, R0 ;  /* 0x0000000000007305 */ /* 0x000f22000021f100 */
[----:B------:R-:W-:Y:S05]  /*79c0*/  BRA `(.L_x_18622) ;  /* 0x0000000400a07947 */ /* 0x000fea0003800000 */
.L_x_18629:
        /* <DEDUP_REMOVED lines=10> */
.L_x_18636:
        /* <DEDUP_REMOVED lines=21> */
.L_x_18640:
[----:B------:R-:W-:Y:S05]  /*7bc0*/  BSYNC.RECONVERGENT B1 ;  /* 0x0000000000017941 */ /* 0x000fea0003800200 */
.L_x_18639:
[----:B------:R-:W-:Y:S02]  /*7bd0*/  SHF.L.U32 R0, R0, 0x14, RZ ;  /* 0x0000001400007819 */ /* 0x000fe400000006ff */
[----:B------:R-:W-:-:S04]  /*7be0*/  LEA R2, R2, 0x3b800000, 0x17 ;  /* 0x3b80000002027811 */ /* 0x000fc800078eb8ff */
[----:B------:R-:W-:-:S07]  /*7bf0*/  LOP3.LUT R0, R2, R0, R7, 0xfe, !PT ;  /* 0x0000000002007212 */ /* 0x000fce00078efe07 */
.L_x_18638:
[----:B------:R-:W-:Y:S05]  /*7c00*/  BSYNC.RECONVERGENT B0 ;  /* 0x0000000000007941 */ /* 0x000fea0003800200 */
.L_x_18637:
[----:B------:R-:W0:Y:S01]  /*7c10*/  F2I.FTZ.TRUNC.NTZ R0, R0 ;  /* 0x0000000000007305 */ /* 0x000e22000021f100 */
[----:B------:R-:W-:Y:S05]  /*7c20*/  BRA `(.L_x_18622) ;  /* 0x0000000400087947 */ /* 0x000fea0003800000 */
.L_x_18635:
        /* <DEDUP_REMOVED lines=21> */
.L_x_18644:
[----:B------:R-:W-:Y:S05]  /*7d80*/  BSYNC.RECONVERGENT B1 ;  /* 0x0000000000017941 */ /* 0x000fea0003800200 */
.L_x_18643:
[----:B------:R-:W-:Y:S01]  /*7d90*/  IMAD.SHL.U32 R0, R0, 0x200000, RZ ;  /* 0x0020000000007824 */ /* 0x000fe200078e00ff */
[----:B------:R-:W-:-:S04]  /*7da0*/  LEA R2, R2, 0x37800000, 0x17 ;  /* 0x3780000002027811 */ /* 0x000fc800078eb8ff */
[----:B------:R-:W-:-:S07]  /*7db0*/  LOP3.LUT R0, R2, R0, R7, 0xfe, !PT ;  /* 0x0000000002007212 */ /* 0x000fce00078efe07 */
.L_x_18642:
[----:B------:R-:W-:Y:S05]  /*7dc0*/  BSYNC.RECONVERGENT B0 ;  /* 0x0000000000007941 */ /* 0x000fea0003800200 */
.L_x_18641:
[----:B------:R-:W0:Y:S01]  /*7dd0*/  F2I.FTZ.TRUNC.NTZ R0, R0 ;  /* 0x0000000000007305 */ /* 0x000e22000021f100 */
[----:B------:R-:W-:Y:S05]  /*7de0*/  BRA `(.L_x_18622) ;  /* 0x0000000000987947 */ /* 0x000fea0003800000 */
.L_x_18634:
        /* <DEDUP_REMOVED lines=14> */
.L_x_18648:
[----:B------:R-:W-:Y:S05]  /*7ed0*/  BSYNC.RECONVERGENT B0 ;  /* 0x0000000000007941 */ /* 0x000fea0003800200 */
.L_x_18647:
[----:B------:R-:W0:Y:S01]  /*7ee0*/  F2I.FTZ.TRUNC.NTZ R0, R0 ;  /* 0x0000000000007305 */ /* 0x000e22000021f100 */
[----:B------:R-:W-:Y:S05]  /*7ef0*/  BRA `(.L_x_18622) ;  /* 0x0000000000547947 */ /* 0x000fea0003800000 */
.L_x_18621:
        /* <DEDUP_REMOVED lines=16> */
.L_x_18649:
[----:B------:R-:W-:Y:S01]  /*8000*/  MOV R0, RZ ;  /* 0x000000ff00007202 */ /* 0x000fe20000000f00 */
[----:B------:R-:W-:Y:S06]  /*8010*/  BRA `(.L_x_18622) ;  /* 0x00000000000c7947 */ /* 0x000fec0003800000 */
.L_x_18646:
[----:B------:R0:W5:Y:S01]  /*8020*/  LDG.E R0, desc[UR36][R2.64] ;  /* 0x0000002402007981 */ /* 0x000162000c1e1900 */
[----:B------:R-:W-:Y:S05]  /*8030*/  BRA `(.L_x_18622) ;  /* 0x0000000000047947 */ /* 0x000fea0003800000 */
.L_x_18645:
[----:B------:R0:W5:Y:S02]  /*8040*/  LDG.E R0, desc[UR36][R2.64] ;  /* 0x0000002402007981 */ /* 0x000164000c1e1900 */
.L_x_18622:
[----:B------:R-:W0:Y:S02]  /*8050*/  LDCU.64 UR6, c[0x0][0x580] ;  /* 0x0000b000ff0677ac */ /* 0x000e240008000a00 */
[----:B012345:R-:W-:Y:S01]  /*8060*/  IMAD R5, R0, R0, RZ ;  /* 0x0000000000057224 */ /* 0x03ffe200078e02ff */
[----:B------:R-:W-:-:S03]  /*8070*/  UPRMT UR4, UR41, 0x9910, URZ ;  /* 0x0000991029047896 */ /* 0x000fc600080000ff */
[----:B------:R-:W-:Y:S01]  /*8080*/  IMAD R4, R5, R0, RZ ;  /* 0x0000000005047224 */ /* 0x000fe200078e02ff */
[----:B------:R-:W-:Y:S01]  /*8090*/  UISETP.GT.AND UP0, UPT, UR4, 0x9, UPT ;  /* 0x000000090400788c */ /* 0x000fe2000bf04270 */
[----:B------:R-:W-:-:S05]  /*80a0*/  IADD3 R2, P0, PT, R16, UR6, RZ ;  /* 0x0000000610027c10 */ /* 0x000fca000ff1e0ff */
        /* <DEDUP_REMOVED lines=12> */
.L_x_18653:
[----:B------:R4:W-:Y:S01]  /*8170*/  STG.E.U8 desc[UR36][R2.64], R4 ;  /* 0x0000000402007986 */ /* 0x0009e2000c101124 */
[----:B------:R-:W-:Y:S05]  /*8180*/  BRA `(.L_x_18655) ;  /* 0x0000000c00387947 */ /* 0x000fea0003800000 */
.L_x_18652:
        /* <DEDUP_REMOVED lines=9> */
.L_x_18657:
[----:B------:R2:W-:Y:S01]  /*8220*/  STG.E desc[UR36][R2.64], R4 ;  /* 0x0000000402007986 */ /* 0x0005e2000c101924 */
[----:B------:R-:W-:Y:S05]  /*8230*/  BRA `(.L_x_18655) ;  /* 0x0000000c000c7947 */ /* 0x000fea0003800000 */
.L_x_18656:
[----:B------:R0:W-:Y:S01]  /*8240*/  STG.E.U16 desc[UR36][R2.64], R4 ;  /* 0x0000000402007986 */ /* 0x0001e2000c101524 */
[----:B------:R-:W-:Y:S05]  /*8250*/  BRA `(.L_x_18655) ;  /* 0x0000000c00047947 */ /* 0x000fea0003800000 */
.L_x_18651:
        /* <DEDUP_REMOVED lines=9> */
.L_x_18659:
[----:B------:R-:W-:-:S04]  /*82f0*/  I2FP.F32.S32 R0, R4 ;  /* 0x0000000400007245 */ /* 0x000fc80000201400 */
[----:B------:R-:W-:-:S05]  /*8300*/  F2FP.F16.F32.PACK_AB R0, RZ, R0 ;  /* 0x00000000ff00723e */ /* 0x000fca00000000ff */
[----:B------:R0:W-:Y:S01]  /*8310*/  STG.E.U16 desc[UR36][R2.64], R0 ;  /* 0x0000000002007986 */ /* 0x0001e2000c101524 */
[----:B------:R-:W-:Y:S05]  /*8320*/  BRA `(.L_x_18655) ;  /* 0x0000000800d07947 */ /* 0x000fea0003800000 */
.L_x_18658:
        /* <DEDUP_REMOVED lines=10> */
.L_x_18661:
[----:B------:R-:W-:-:S04]  /*83d0*/  I2FP.F32.S32 R4, R4 ;  /* 0x0000000400047245 */ /* 0x000fc80000201400 */
[----:B------:R-:W-:-:S04]  /*83e0*/  F2FP.F16.F32.PACK_AB R5, RZ, R4 ;  /* 0x00000004ff05723e */ /* 0x000fc800000000ff */
[----:B------:R-:W-:-:S05]  /*83f0*/  PRMT R5, R5, 0x5410, RZ ;  /* 0x0000541005057816 */ /* 0x000fca00000000ff */
[----:B------:R0:W-:Y:S01]  /*8400*/  STG.E desc[UR36][R2.64], R5 ;  /* 0x0000000502007986 */ /* 0x0001e2000c101924 */
[----:B------:R-:W-:Y:S05]  /*8410*/  BRA `(.L_x_18655) ;  /* 0x0000000800947947 */ /* 0x000fea0003800000 */
.L_x_18660:
[----:B------:R-:W0:Y:S02]  /*8420*/  I2F.F64 R4, R4 ;  /* 0x0000000400047312 */ /* 0x000e240000201c00 */
[----:B0-----:R0:W-:Y:S01]  /*8430*/  STG.E.64 desc[UR36][R2.64], R4 ;  /* 0x0000000402007986 */ /* 0x0011e2000c101b24 */
[----:B------:R-:W-:Y:S05]  /*8440*/  BRA `(.L_x_18655) ;  /* 0x0000000800887947 */ /* 0x000fea0003800000 */
.L_x_18650:
        /* <DEDUP_REMOVED lines=12> */
.L_x_18665:
        /* <DEDUP_REMOVED lines=18> */
.L_x_18668:
[----:B------:R-:W-:-:S04]  /*8630*/  SHF.R.U32.HI R5, RZ, 0x18, R5 ;  /* 0x00000018ff057819 */ /* 0x000fc80000011605 */
[----:B------:R-:W-:-:S07]  /*8640*/  LOP3.LUT R0, R0, 0x80, R5, 0xf8, !PT ;  /* 0x0000008000007812 */ /* 0x000fce00078ef805 */
.L_x_18667:
[----:B------:R-:W-:Y:S05]  /*8650*/  BSYNC.RECONVERGENT B0 ;  /* 0x0000000000007941 */ /* 0x000fea0003800200 */
.L_x_18666:
[----:B------:R0:W-:Y:S01]  /*8660*/  STG.E.U8 desc[UR36][R2.64], R0 ;  /* 0x0000000002007986 */ /* 0x0001e2000c101124 */
[----:B------:R-:W-:Y:S05]  /*8670*/  BRA `(.L_x_18655) ;  /* 0x0000000400fc7947 */ /* 0x000fea0003800000 */
.L_x_18664:
        /* <DEDUP_REMOVED lines=18> */
.L_x_18671:
[----:B------:R-:W-:-:S04]  /*87a0*/  SHF.R.U32.HI R5, RZ, 0x18, R5 ;  /* 0x00000018ff057819 */ /* 0x000fc80000011605 */
[----:B------:R-:W-:-:S07]  /*87b0*/  LOP3.LUT R0, R0, 0x80, R5, 0xf8, !PT ;  /* 0x0000008000007812 */ /* 0x000fce00078ef805 */
.L_x_18670:
[----:B------:R-:W-:Y:S05]  /*87c0*/  BSYNC.RECONVERGENT B0 ;  /* 0x0000000000007941 */ /* 0x000fea0003800200 */
.L_x_18669:
[----:B------:R0:W-:Y:S01]  /*87d0*/  STG.E.U8 desc[UR36][R2.64], R0 ;  /* 0x0000000002007986 */ /* 0x0001e2000c101124 */
[----:B------:R-:W-:Y:S05]  /*87e0*/  BRA `(.L_x_18655) ;  /* 0x0000000400a07947 */ /* 0x000fea0003800000 */
.L_x_18663:
        /* <DEDUP_REMOVED lines=22> */
.L_x_18673:
[----:B------:R-:W-:-:S05]  /*8950*/  SHF.R.S32.HI R5, RZ, 0x1f, R4 ;  /* 0x0000001fff057819 */ /* 0x000fca0000011404 */
[----:B------:R0:W-:Y:S01]  /*8960*/  STG.E.64 desc[UR36][R2.64], R4 ;  /* 0x0000000402007986 */ /* 0x0001e2000c101b24 */
[----:B------:R-:W-:Y:S05]  /*8970*/  BRA `(.L_x_18655) ;  /* 0x00000004003c7947 */ /* 0x000fea0003800000 */
.L_x_18672:
[----:B------:R0:W-:Y:S01]  /*8980*/  STG.E desc[UR36][R2.64], R4 ;  /* 0x0000000402007986 */ /* 0x0001e2000c101924 */
[----:B------:R-:W-:Y:S05]  /*8990*/  BRA `(.L_x_18655) ;  /* 0x0000000400347947 */ /* 0x000fea0003800000 */
.L_x_18662:
        /* <DEDUP_REMOVED lines=10> */
.L_x_18675:
[----:B------:R-:W0:Y:S01]  /*8a40*/  I2F.F64 R4, R4 ;  /* 0x0000000400047312 */ /* 0x000e220000201c00 */
[----:B------:R-:W-:-:S05]  /*8a50*/  CS2R R6, SRZ ;  /* 0x0000000000067805 */ /* 0x000fca000001ff00 */
[----:B0-----:R0:W-:Y:S01]  /*8a60*/  STG.E.128 desc[UR36][R2.64], R4 ;  /* 0x0000000402007986 */ /* 0x0011e2000c101d24 */
[----:B------:R-:W-:Y:S05]  /*8a70*/  BRA `(.L_x_18655) ;  /* 0x0000000000fc7947 */ /* 0x000fea0003800000 */
.L_x_18674:
[----:B------:R-:W-:-:S09]  /*8a80*/  UISETP.NE.AND UP0, UPT, UR4, 0xf, UPT ;  /* 0x0000000f0400788c */ /* 0x000fd2000bf05270 */
[----:B------:R-:W-:Y:S05]  /*8a90*/  BRA.U !UP0, `(.L_x_18676) ;  /* 0x0000000108e87547 */ /* 0x000fea000b800000 */
[----:B------:R-:W-:-:S09]  /*8aa0*/  UISETP.NE.AND UP0, UPT, UR4, 0x17, UPT ;  /* 0x000000170400788c */ /* 0x000fd2000bf05270 */
[----:B------:R-:W-:Y:S05]  /*8ab0*/  BRA.U !UP0, `(.L_x_18677) ;  /* 0x0000000108907547 */ /* 0x000fea000b800000 */
[----:B------:R-:W-:-:S09]  /*8ac0*/  UISETP.NE.AND UP0, UPT, UR4, 0x18, UPT ;  /* 0x000000180400788c */ /* 0x000fd2000bf05270 */
[----:B------:R-:W-:Y:S05]  /*8ad0*/  BRA.U !UP0, `(.L_x_18678) ;  /* 0x0000000108447547 */ /* 0x000fea000b800000 */
.L_x_18654:
        /* <DEDUP_REMOVED lines=16> */
.L_x_18679:
[----:B------:R-:W-:Y:S05]  /*8be0*/  BRA `(.L_x_18655) ;  /* 0x0000000000a07947 */ /* 0x000fea0003800000 */
.L_x_18678:
        /* <DEDUP_REMOVED lines=13> */
.L_x_18681:
[----:B------:R-:W-:Y:S05]  /*8cc0*/  BSYNC.RECONVERGENT B0 ;  /* 0x0000000000007941 */ /* 0x000fea0003800200 */
.L_x_18680:
[----:B------:R-:W-:-:S05]  /*8cd0*/  LOP3.LUT R5, R0, 0x80, R5, 0xf8, !PT ;  /* 0x0000008000057812 */ /* 0x000fca00078ef805 */
[----:B------:R0:W-:Y:S01]  /*8ce0*/  STG.E.U8 desc[UR36][R2.64], R5 ;  /* 0x0000000502007986 */ /* 0x0001e2000c101124 */
[----:B------:R-:W-:Y:S05]  /*8cf0*/  BRA `(.L_x_18655) ;  /* 0x00000000005c7947 */ /* 0x000fea0003800000 */
.L_x_18677:
        /* <DEDUP_REMOVED lines=12> */
.L_x_18683:
[----:B------:R-:W-:Y:S02]  /*8dc0*/  ISETP.GT.U32.AND P0, PT, R4, 0x7f800000, PT ;  /* 0x7f8000000400780c */ /* 0x000fe40003f04070 */
[----:B------:R-:W-:-:S04]  /*8dd0*/  MOV R0, 0x7f ;  /* 0x0000007f00007802 */ /* 0x000fc80000000f00 */
[----:B------:R-:W-:-:S07]  /*8de0*/  SEL R0, R0, 0x7c, P0 ;  /* 0x0000007c00007807 */ /* 0x000fce0000000000 */
.L_x_18684:
[----:B------:R-:W-:Y:S05]  /*8df0*/  BSYNC.RECONVERGENT B0 ;  /* 0x0000000000007941 */ /* 0x000fea0003800200 */
.L_x_18682:
[----:B------:R-:W-:-:S04]  /*8e00*/  SHF.R.U32.HI R5, RZ, 0x18, R5 ;  /* 0x00000018ff057819 */ /* 0x000fc80000011605 */
[----:B------:R-:W-:-:S05]  /*8e10*/  LOP3.LUT R5, R0, 0x80, R5, 0xf8, !PT ;  /* 0x0000008000057812 */ /* 0x000fca00078ef805 */
[----:B------:R0:W-:Y:S01]  /*8e20*/  STG.E.U8 desc[UR36][R2.64], R5 ;  /* 0x0000000502007986 */ /* 0x0001e2000c101124 */
[----:B------:R-:W-:Y:S05]  /*8e30*/  BRA `(.L_x_18655) ;  /* 0x00000000000c7947 */ /* 0x000fea0003800000 */
.L_x_18676:
[----:B------:R-:W-:-:S04]  /*8e40*/  I2FP.F32.S32 R0, R4 ;  /* 0x0000000400007245 */ /* 0x000fc80000201400 */
[----:B------:R-:W-:-:S05]  /*8e50*/  F2FP.BF16.F32.PACK_AB R0, RZ, R0 ;  /* 0x00000000ff00723e */ /* 0x000fca00000010ff */
[----:B------:R0:W-:Y:S02]  /*8e60*/  STG.E.U16 desc[UR36][R2.64], R0 ;  /* 0x0000000002007986 */ /* 0x0001e4000c101524 */
.L_x_18655:
[----:B------:R-:W-:-:S07]  /*8e70*/  VIADD R17, R17, 0x80 ;  /* 0x0000008011117836 */ /* 0x000fce0000000000 */
.L_x_18615:
[----:B------:R-:W-:Y:S05]  /*8e80*/  BSYNC.RECONVERGENT B6 ;  /* 0x0000000000067941 */ /* 0x000fea0003800200 */
.L_x_18614:
        /* <DEDUP_REMOVED lines=306> */
.L_x_18685:
[----:B------:R-:W1:Y:S01]  /*a1b0*/  LDCU.128 UR8, c[0x0][0x580] ;  /* 0x0000b000ff0877ac */ /* 0x000e620008000c00 */
[----:B------:R-:W-:-:S04]  /*a1c0*/  UPRMT UR4, UR42, 0x9910, URZ ;  /* 0x000099102a047896 */ /* 0x000fc800080000ff */
[----:B------:R-:W-:Y:S01]  /*a1d0*/  UISETP.GT.AND UP0, UPT, UR4, 0x9, UPT ;  /* 0x000000090400788c */ /* 0x000fe2000bf04270 */
[----:B-1234-:R-:W-:Y:S02]  /*a1e0*/  IADD3 R2, P1, PT, R0, UR10, RZ ;  /* 0x0000000a00027c10 */ /* 0x01efe4000ff3e0ff */
        /* <DEDUP_REMOVED lines=14> */
.L_x_18689:
[----:B------:R0:W5:Y:S01]  /*a2d0*/  LDG.E.U8 R0, desc[UR36][R2.64] ;  /* 0x0000002402007981 */ /* 0x000162000c1e1100 */
[----:B------:R-:W-:Y:S05]  /*a2e0*/  BRA `(.L_x_18691) ;  /* 0x0000000c002c7947 */ /* 0x000fea0003800000 */
.L_x_18688:
        /* <DEDUP_REMOVED lines=8> */
.L_x_18693:
[----:B------:R0:W5:Y:S01]  /*a370*/  LDG.E R0, desc[UR36][R2.64] ;  /* 0x0000002402007981 */ /* 0x000162000c1e1900 */
[----:B------:R-:W-:Y:S05]  /*a380*/  BRA `(.L_x_18691) ;  /* 0x0000000c00047947 */ /* 0x000fea0003800000 */
.L_x_18692:
[----:B------:R0:W5:Y:S01]  /*a390*/  LDG.E.S16 R0, desc[UR36][R2.64] ;  /* 0x0000002402007981 */ /* 0x000162000c1e1700 */
[----:B------:R-:W-:Y:S05]  /*a3a0*/  BRA `(.L_x_18691) ;  /* 0x0000000800fc7947 */ /* 0x000fea0003800000 */
.L_x_18687:
        /* <DEDUP_REMOVED lines=9> */
.L_x_18695:
[----:B------:R-:W2:Y:S02]  /*a440*/  LDG.E.U16 R2, desc[UR36][R2.64] ;  /* 0x0000002402027981 */ /* 0x000ea4000c1e1500 */
[----:B--2---:R-:W-:-:S06]  /*a450*/  HADD2.F32 R0, -RZ, R2.H0_H0 ;  /* 0x20000002ff007230 */ /* 0x004fcc0000004100 */
[----:B------:R-:W0:Y:S01]  /*a460*/  F2I.FTZ.TRUNC.NTZ R0, R0 ;  /* 0x0000000000007305 */ /* 0x000e22000021f100 */
[----:B------:R-:W-:Y:S05]  /*a470*/  BRA `(.L_x_18691) ;  /* 0x0000000800c87947 */ /* 0x000fea0003800000 */
.L_x_18694:
        /* <DEDUP_REMOVED lines=9> */
.L_x_18697:
[----:B------:R-:W2:Y:S02]  /*a510*/  LDG.E.U16 R2, desc[UR36][R2.64] ;  /* 0x0000002402027981 */ /* 0x000ea4000c1e1500 */
[----:B--2---:R-:W-:-:S06]  /*a520*/  HADD2.F32 R0, -RZ, R2.H0_H0 ;  /* 0x20000002ff007230 */ /* 0x004fcc0000004100 */
[----:B------:R-:W0:Y:S01]  /*a530*/  F2I.FTZ.TRUNC.NTZ R0, R0 ;  /* 0x0000000000007305 */ /* 0x000e22000021f100 */
[----:B------:R-:W-:Y:S05]  /*a540*/  BRA `(.L_x_18691) ;  /* 0x0000000800947947 */ /* 0x000fea0003800000 */
.L_x_18696:
[----:B------:R-:W2:Y:S02]  /*a550*/  LDG.E.64 R2, desc[UR36][R2.64] ;  /* 0x0000002402027981 */ /* 0x000ea4000c1e1b00 */
[----:B--2---:R0:W1:Y:S01]  /*a560*/  F2I.F64.TRUNC R0, R2 ;  /* 0x0000000200007311 */ /* 0x004062000030d100 */
[----:B------:R-:W-:Y:S05]  /*a570*/  BRA `(.L_x_18691) ;  /* 0x0000000800887947 */ /* 0x000fea0003800000 */
.L_x_18686:
        /* <DEDUP_REMOVED lines=12> */
.L_x_18700:
[----:B------:R-:W2:Y:S02]  /*a640*/  LDG.E.64 R2, desc[UR36][R2.64] ;  /* 0x0000002402027981 */ /* 0x000ea4000c1e1b00 */
[----:B--2---:R0:W1:Y:S01]  /*a650*/  F2I.F64.TRUNC R0, R2 ;  /* 0x0000000200007311 */ /* 0x004062000030d100 */
[----:B------:R-:W-:Y:S05]  /*a660*/  BRA `(.L_x_18691) ;  /* 0x00000008004c7947 */ /* 0x000fea0003800000 */
.L_x_18699:
        /* <DEDUP_REMOVED lines=26> */
.L_x_18702:
        /* <DEDUP_REMOVED lines=13> */
.L_x_18701:
[----:B------:R-:W2:Y:S02]  /*a8e0*/  LDG.E.U16 R0, desc[UR36][R2.64] ;  /* 0x0000002402007981 */ /* 0x000ea4000c1e1500 */
[----:B--2---:R-:W-:-:S06]  /*a8f0*/  IMAD.U32 R0, R0, 0x10000, RZ ;  /* 0x0001000000007824 */ /* 0x004fcc00078e00ff */
[----:B------:R-:W0:Y:S01]  /*a900*/  F2I.FTZ.TRUNC.NTZ R0, R0 ;  /* 0x0000000000007305 */ /* 0x000e22000021f100 */
[----:B------:R-:W-:Y:S05]  /*a910*/  BRA `(.L_x_18691) ;  /* 0x0000000400a07947 */ /* 0x000fea0003800000 */
.L_x_18698:
        /* <DEDUP_REMOVED lines=10> */
.L_x_18705:
        /* <DEDUP_REMOVED lines=21> */
.L_x_18709:
[----:B------:R-:W-:Y:S05]  /*ab10*/  BSYNC.RECONVERGENT B1 ;  /* 0x0000000000017941 */ /* 0x000fea0003800200 */
.L_x_18708:
[----:B------:R-:W-:Y:S01]  /*ab20*/  IMAD.SHL.U32 R0, R0, 0x100000, RZ ;  /* 0x0010000000007824 */ /* 0x000fe200078e00ff */
[----:B------:R-:W-:-:S04]  /*ab30*/  LEA R2, R2, 0x3b800000, 0x17 ;  /* 0x3b80000002027811 */ /* 0x000fc800078eb8ff */
[----:B------:R-:W-:-:S07]  /*ab40*/  LOP3.LUT R0, R2, R0, R7, 0xfe, !PT ;  /* 0x0000000002007212 */ /* 0x000fce00078efe07 */
.L_x_18707:
[----:B------:R-:W-:Y:S05]  /*ab50*/  BSYNC.RECONVERGENT B0 ;  /* 0x0000000000007941 */ /* 0x000fea0003800200 */
.L_x_18706:
[----:B------:R-:W2:Y:S01]  /*ab60*/  F2I.FTZ.TRUNC.NTZ R0, R0 ;  /* 0x0000000000007305 */ /* 0x000ea2000021f100 */
[----:B------:R-:W-:Y:S05]  /*ab70*/  BRA `(.L_x_18691) ;  /* 0x0000000400087947 */ /* 0x000fea0003800000 */
.L_x_18704:
        /* <DEDUP_REMOVED lines=21> */
.L_x_18713:
[----:B------:R-:W-:Y:S05]  /*acd0*/  BSYNC.RECONVERGENT B1 ;  /* 0x0000000000017941 */ /* 0x000fea0003800200 */
.L_x_18712:
[----:B------:R-:W-:Y:S02]  /*ace0*/  SHF.L.U32 R0, R0, 0x15, RZ ;  /* 0x0000001500007819 */ /* 0x000fe400000006ff */
[----:B------:R-:W-:-:S04]  /*acf0*/  LEA R2, R2, 0x37800000, 0x17 ;  /* 0x3780000002027811 */ /* 0x000fc800078eb8ff */
[----:B------:R-:W-:-:S07]  /*ad00*/  LOP3.LUT R0, R2, R0, R7, 0xfe, !PT ;  /* 0x0000000002007212 */ /* 0x000fce00078efe07 */
.L_x_18711:
[----:B------:R-:W-:Y:S05]  /*ad10*/  BSYNC.RECONVERGENT B0 ;  /* 0x0000000000007941 */ /* 0x000fea0003800200 */
.L_x_18710:
[----:B------:R-:W0:Y:S01]  /*ad20*/  F2I.FTZ.TRUNC.NTZ R0, R0 ;  /* 0x0000000000007305 */ /* 0x000e22000021f100 */
[----:B------:R-:W-:Y:S05]  /*ad30*/  BRA `(.L_x_18691) ;  /* 0x0000000000987947 */ /* 0x000fea0003800000 */
.L_x_18703:
        /* <DEDUP_REMOVED lines=14> */
.L_x_18717:
[----:B------:R-:W-:Y:S05]  /*ae20*/  BSYNC.RECONVERGENT B0 ;  /* 0x0000000000007941 */ /* 0x000fea0003800200 */
.L_x_18716:
[----:B------:R-:W4:Y:S01]  /*ae30*/  F2I.FTZ.TRUNC.NTZ R0, R0 ;  /* 0x0000000000007305 */ /* 0x000f22000021f100 */
[----:B------:R-:W-:Y:S05]  /*ae40*/  BRA `(.L_x_18691) ;  /* 0x0000000000547947 */ /* 0x000fea0003800000 */
.L_x_18690:
        /* <DEDUP_REMOVED lines=16> */
.L_x_18718:
[----:B------:R-:W-:Y:S01]  /*af50*/  IMAD.MOV.U32 R0, RZ, RZ, RZ ;  /* 0x000000ffff007224 */ /* 0x000fe200078e00ff */
[----:B------:R-:W-:Y:S06]  /*af60*/  BRA `(.L_x_18691) ;  /* 0x00000000000c7947 */ /* 0x000fec0003800000 */
.L_x_18715:
[----:B------:R0:W5:Y:S01]  /*af70*/  LDG.E R0, desc[UR36][R2.64] ;  /* 0x0000002402007981 */ /* 0x000162000c1e1900 */
[----:B------:R-:W-:Y:S05]  /*af80*/  BRA `(.L_x_18691) ;  /* 0x0000000000047947 */ /* 0x000fea0003800000 */
.L_x_18714:
[----:B------:R3:W5:Y:S02]  /*af90*/  LDG.E R0, desc[UR36][R2.64] ;  /* 0x0000002402007981 */ /* 0x000764000c1e1900 */
.L_x_18691:
[----:B------:R-:W-:Y:S01]  /*afa0*/  UPRMT UR4, UR41, 0x9910, URZ ;  /* 0x0000991029047896 */ /* 0x000fe200080000ff */
[----:B012345:R-:W-:-:S03]  /*afb0*/  IMAD R3, R0, R0, RZ ;  /* 0x0000000000037224 */ /* 0x03ffc600078e02ff */
[----:B------:R-:W-:Y:S01]  /*afc0*/  UISETP.GT.AND UP0, UPT, UR4, 0x9, UPT ;  /* 0x000000090400788c */ /* 0x000fe2000bf04270 */
[----:B------:R-:W-:-:S08]  /*afd0*/  IMAD R2, R3, R0, RZ ;  /* 0x0000000003027224 */ /* 0x000fd000078e02ff */
        /* <DEDUP_REMOVED lines=11> */
.L_x_18722:
[----:B------:R-:W-:Y:S01]  /*b090*/  STG.E.U8 desc[UR36][R16.64], R2 ;  /* 0x0000000210007986 */ /* 0x000fe2000c101124 */
[----:B------:R-:W-:Y:S05]  /*b0a0*/  EXIT ;  /* 0x000000000000794d */ /* 0x000fea0003800000 */
.L_x_18721:
        /* <DEDUP_REMOVED lines=9> */
.L_x_18725:
[----:B------:R-:W-:Y:S01]  /*b140*/  STG.E desc[UR36][R16.64], R2 ;  /* 0x0000000210007986 */ /* 0x000fe2000c101924 */
[----:B------:R-:W-:Y:S05]  /*b150*/  EXIT ;  /* 0x000000000000794d */ /* 0x000fea0003800000 */
.L_x_18724:
[----:B------:R-:W-:Y:S01]  /*b160*/  STG.E.U16 desc[UR36][R16.64], R2 ;  /* 0x0000000210007986 */ /* 0x000fe2000c101524 */
[----:B------:R-:W-:Y:S05]  /*b170*/  EXIT ;  /* 0x000000000000794d */ /* 0x000fea0003800000 */
.L_x_18720:
        /* <DEDUP_REMOVED lines=9> */
.L_x_18727:
[----:B------:R-:W-:-:S04]  /*b210*/  I2FP.F32.S32 R0, R2 ;  /* 0x0000000200007245 */ /* 0x000fc80000201400 */
[----:B------:R-:W-:-:S05]  /*b220*/  F2FP.F16.F32.PACK_AB R0, RZ, R0 ;  /* 0x00000000ff00723e */ /* 0x000fca00000000ff */
[----:B------:R-:W-:Y:S01]  /*b230*/  STG.E.U16 desc[UR36][R16.64], R0 ;  /* 0x0000000010007986 */ /* 0x000fe2000c101524 */
[----:B------:R-:W-:Y:S05]  /*b240*/  EXIT ;  /* 0x000000000000794d */ /* 0x000fea0003800000 */
.L_x_18726:
        /* <DEDUP_REMOVED lines=10> */
.L_x_18729:
[----:B------:R-:W-:-:S04]  /*b2f0*/  I2FP.F32.S32 R2, R2 ;  /* 0x0000000200027245 */ /* 0x000fc80000201400 */
[----:B------:R-:W-:-:S04]  /*b300*/  F2FP.F16.F32.PACK_AB R3, RZ, R2 ;  /* 0x00000002ff03723e */ /* 0x000fc800000000ff */
[----:B------:R-:W-:-:S05]  /*b310*/  PRMT R3, R3, 0x5410, RZ ;  /* 0x0000541003037816 */ /* 0x000fca00000000ff */
[----:B------:R-:W-:Y:S01]  /*b320*/  STG.E desc[UR36][R16.64], R3 ;  /* 0x0000000310007986 */ /* 0x000fe2000c101924 */
[----:B------:R-:W-:Y:S05]  /*b330*/  EXIT ;  /* 0x000000000000794d */ /* 0x000fea0003800000 */
.L_x_18728:
[----:B------:R-:W0:Y:S02]  /*b340*/  I2F.F64 R2, R2 ;  /* 0x0000000200027312 */ /* 0x000e240000201c00 */
[----:B0-----:R-:W-:Y:S01]  /*b350*/  STG.E.64 desc[UR36][R16.64], R2 ;  /* 0x0000000210007986 */ /* 0x001fe2000c101b24 */
[----:B------:R-:W-:Y:S05]  /*b360*/  EXIT ;  /* 0x000000000000794d */ /* 0x000fea0003800000 */
.L_x_18719:
        /* <DEDUP_REMOVED lines=12> */
.L_x_18733:
[----:B------:R-:W-:Y:S01]  /*b430*/  I2FP.F32.S32 R3, R2 ;  /* 0x0000000200037245 */ /* 0x000fe20000201400 */
        /* <DEDUP_REMOVED lines=16> */
.L_x_18736:
[----:B------:R-:W-:-:S04]  /*b540*/  SHF.R.U32.HI R3, RZ, 0x18, R3 ;  /* 0x00000018ff037819 */ /* 0x000fc80000011603 */
[----:B------:R-:W-:-:S04]  /*b550*/  LOP3.LUT R0, R0, 0x80, R3, 0xf8, !PT ;  /* 0x0000008000007812 */ /* 0x000fc800078ef803 */
[----:B------:R-:W-:-:S07]  /*b560*/  PRMT R8, R0, 0x7610, R8 ;  /* 0x0000761000087816 */ /* 0x000fce0000000008 */
.L_x_18735:
[----:B------:R-:W-:Y:S05]  /*b570*/  BSYNC.RECONVERGENT B0 ;  /* 0x0000000000007941 */ /* 0x000fea0003800200 */
.L_x_18734:
[----:B------:R-:W-:Y:S01]  /*b580*/  STG.E.U8 desc[UR36][R16.64], R8 ;  /* 0x0000000810007986 */ /* 0x000fe2000c101124 */
[----:B------:R-:W-:Y:S05]  /*b590*/  EXIT ;  /* 0x000000000000794d */ /* 0x000fea0003800000 */
.L_x_18732:
        /* <DEDUP_REMOVED lines=17> */
.L_x_18739:
[----:B------:R-:W-:-:S04]  /*b6b0*/  SHF.R.U32.HI R3, RZ, 0x18, R3 ;  /* 0x00000018ff037819 */ /* 0x000fc80000011603 */
[----:B------:R-:W-:-:S04]  /*b6c0*/  LOP3.LUT R0, R0, 0x80, R3, 0xf8, !PT ;  /* 0x0000008000007812 */ /* 0x000fc800078ef803 */
[----:B------:R-:W-:-:S07]  /*b6d0*/  PRMT R8, R0, 0x7610, R8 ;  /* 0x0000761000087816 */ /* 0x000fce0000000008 */
.L_x_18738:
[----:B------:R-:W-:Y:S05]  /*b6e0*/  BSYNC.RECONVERGENT B0 ;  /* 0x0000000000007941 */ /* 0x000fea0003800200 */
.L_x_18737:
[----:B------:R-:W-:Y:S01]  /*b6f0*/  STG.E.U8 desc[UR36][R16.64], R8 ;  /* 0x0000000810007986 */ /* 0x000fe2000c101124 */
[----:B------:R-:W-:Y:S05]  /*b700*/  EXIT ;  /* 0x000000000000794d */ /* 0x000fea0003800000 */
.L_x_18731:
        /* <DEDUP_REMOVED lines=22> */
.L_x_18741:
[----:B------:R-:W-:-:S05]  /*b870*/  SHF.R.S32.HI R3, RZ, 0x1f, R2 ;  /* 0x0000001fff037819 */ /* 0x000fca0000011402 */
[----:B------:R-:W-:Y:S01]  /*b880*/  STG.E.64 desc[UR36][R16.64], R2 ;  /* 0x0000000210007986 */ /* 0x000fe2000c101b24 */
[----:B------:R-:W-:Y:S05]  /*b890*/  EXIT ;  /* 0x000000000000794d */ /* 0x000fea0003800000 */
.L_x_18740:
[----:B------:R-:W-:Y:S01]  /*b8a0*/  STG.E desc[UR36][R16.64], R2 ;  /* 0x0000000210007986 */ /* 0x000fe2000c101924 */
[----:B------:R-:W-:Y:S05]  /*b8b0*/  EXIT ;  /* 0x000000000000794d */ /* 0x000fea0003800000 */
.L_x_18730:
        /* <DEDUP_REMOVED lines=10> */
.L_x_18743:
[----:B------:R-:W0:Y:S01]  /*b960*/  I2F.F64 R4, R2 ;  /* 0x0000000200047312 */ /* 0x000e220000201c00 */
[----:B------:R-:W-:-:S05]  /*b970*/  CS2R R6, SRZ ;  /* 0x0000000000067805 */ /* 0x000fca000001ff00 */
[----:B0-----:R-:W-:Y:S01]  /*b980*/  STG.E.128 desc[UR36][R16.64], R4 ;  /* 0x0000000410007986 */ /* 0x001fe2000c101d24 */
[----:B------:R-:W-:Y:S05]  /*b990*/  EXIT ;  /* 0x000000000000794d */ /* 0x000fea0003800000 */
.L_x_18742:
[----:B------:R-:W-:-:S09]  /*b9a0*/  UISETP.NE.AND UP0, UPT, UR4, 0xf, UPT ;  /* 0x0000000f0400788c */ /* 0x000fd2000bf05270 */
[----:B------:R-:W-:Y:S05]  /*b9b0*/  BRA.U !UP0, `(.L_x_18744) ;  /* 0x0000000108e87547 */ /* 0x000fea000b800000 */
[----:B------:R-:W-:-:S09]  /*b9c0*/  UISETP.NE.AND UP0, UPT, UR4, 0x17, UPT ;  /* 0x000000170400788c */ /* 0x000fd2000bf05270 */
[----:B------:R-:W-:Y:S05]  /*b9d0*/  BRA.U !UP0, `(.L_x_18745) ;  /* 0x0000000108907547 */ /* 0x000fea000b800000 */
[----:B------:R-:W-:-:S09]  /*b9e0*/  UISETP.NE.AND UP0, UPT, UR4, 0x18, UPT ;  /* 0x000000180400788c */ /* 0x000fd2000bf05270 */
[----:B------:R-:W-:Y:S05]  /*b9f0*/  BRA.U !UP0, `(.L_x_18746) ;  /* 0x0000000108447547 */ /* 0x000fea000b800000 */
.L_x_18723:
        /* <DEDUP_REMOVED lines=16> */
.L_x_18747:
[----:B------:R-:W-:Y:S05]  /*bb00*/  EXIT ;  /* 0x000000000000794d */ /* 0x000fea0003800000 */
.L_x_18746:
[----:B------:R-:W-:Y:S01]  /*bb10*/  I2FP.F32.S32 R5, R2 ;  /* 0x0000000200057245 */ /* 0x000fe20000201400 */
[----:B------:R-:W-:Y:S01]  /*bb20*/  BSSY.RECONVERGENT B0, `(.L_x_18748) ;  /* 0x000000c000007945 */ /* 0x000fe20003800200 */
[----:B------:R-:W-:Y:S02]  /*bb30*/  MOV R0, 0x7f ;  /* 0x0000007f00007802 */ /* 0x000fe40000000f00 */
        /* <DEDUP_REMOVED lines=10> */
.L_x_18749:
[----:B------:R-:W-:Y:S05]  /*bbe0*/  BSYNC.RECONVERGENT B0 ;  /* 0x0000000000007941 */ /* 0x000fea0003800200 */
.L_x_18748:
[----:B------:R-:W-:-:S05]  /*bbf0*/  LOP3.LUT R3, R0, 0x80, R3, 0xf8, !PT ;  /* 0x0000008000037812 */ /* 0x000fca00078ef803 */
[----:B------:R-:W-:Y:S01]  /*bc00*/  STG.E.U8 desc[UR36][R16.64], R3 ;  /* 0x0000000310007986 */ /* 0x000fe2000c101124 */
[----:B------:R-:W-:Y:S05]  /*bc10*/  EXIT ;  /* 0x000000000000794d */ /* 0x000fea0003800000 */
.L_x_18745:
        /* <DEDUP_REMOVED lines=12> */
.L_x_18751:
[----:B------:R-:W-:Y:S01]  /*bce0*/  IMAD.MOV.U32 R0, RZ, RZ, 0x7f ;  /* 0x0000007fff007424 */ /* 0x000fe200078e00ff */
[----:B------:R-:W-:-:S04]  /*bcf0*/  ISETP.GT.U32.AND P0, PT, R2, 0x7f800000, PT ;  /* 0x7f8000000200780c */ /* 0x000fc80003f04070 */
[----:B------:R-:W-:-:S09]  /*bd00*/  SEL R0, R0, 0x7c, P0 ;  /* 0x0000007c00007807 */ /* 0x000fd20000000000 */
.L_x_18752:
[----:B------:R-:W-:Y:S05]  /*bd10*/  BSYNC.RECONVERGENT B0 ;  /* 0x0000000000007941 */ /* 0x000fea0003800200 */
.L_x_18750:
[----:B------:R-:W-:-:S04]  /*bd20*/  SHF.R.U32.HI R3, RZ, 0x18, R3 ;  /* 0x00000018ff037819 */ /* 0x000fc80000011603 */
[----:B------:R-:W-:-:S05]  /*bd30*/  LOP3.LUT R3, R0, 0x80, R3, 0xf8, !PT ;  /* 0x0000008000037812 */ /* 0x000fca00078ef803 */
[----:B------:R-:W-:Y:S01]  /*bd40*/  STG.E.U8 desc[UR36][R16.64], R3 ;  /* 0x0000000310007986 */ /* 0x000fe2000c101124 */
[----:B------:R-:W-:Y:S05]  /*bd50*/  EXIT ;  /* 0x000000000000794d */ /* 0x000fea0003800000 */
.L_x_18744:
[----:B------:R-:W-:-:S04]  /*bd60*/  I2FP.F32.S32 R0, R2 ;  /* 0x0000000200007245 */ /* 0x000fc80000201400 */
[----:B------:R-:W-:-:S05]  /*bd70*/  F2FP.BF16.F32.PACK_AB R0, RZ, R0 ;  /* 0x00000000ff00723e */ /* 0x000fca00000010ff */
[----:B------:R-:W-:Y:S01]  /*bd80*/  STG.E.U16 desc[UR36][R16.64], R0 ;  /* 0x0000000010007986 */ /* 0x000fe2000c101524 */
[----:B------:R-:W-:Y:S05]  /*bd90*/  EXIT ;  /* 0x000000000000794d */ /* 0x000fea0003800000 */
.L_x_18753:
        /* <DEDUP_REMOVED lines=14> */
.L_x_68601:


//--------------------- .text._ZN2at6native27unrolled_elementwise_kernelIZNS0_50_GLOBAL__N__2680c7bb_12_PowKernel_cu_7dd49032_300329pow_tensor_scalar_kernel_implIiiEEvRNS_18TensorIteratorBaseET0_EUliE0_St5arrayIPcLm2EELi4E23TrivialOffsetCalculatorILi1EjESC_NS0_6memory12LoadWithCastILi1EEENSD_13StoreWithCastILi1EEEEEviT_S6_T2_T3_T4_T5_ --------------------------
	.section	.text._ZN2at6native27unrolled_elementwise_kernelIZNS0_50_GLOBAL__N__2680c7bb_12_PowKernel_cu_7dd49032_300329pow_tensor_scalar_kernel_implIiiEEvRNS_18TensorIteratorBaseET0_EUliE0_St5arrayIPcLm2EELi4E23TrivialOffsetCalculatorILi1EjESC_NS0_6memory12LoadWithCastILi1EEENSD_13StoreWithCastILi1EEEEEviT_S6_T2_T3_T4_T5_,"ax",@progbits
	.align	128
        .global         _ZN2at6native27unrolled_elementwise_kernelIZNS0_50_GLOBAL__N__2680c7bb_12_PowKernel_cu_7dd49032_300329pow_tensor_scalar_kernel_implIiiEEvRNS_18TensorIteratorBaseET0_EUliE0_St5arrayIPcLm2EELi4E23TrivialOffsetCalculatorILi1EjESC_NS0_6memory12LoadWithCastILi1EEENSD_13StoreWithCastILi1EEEEEviT_S6_T2_T3_T4_T5_
        .type           _ZN2at6native27unrolled_elementwise_kernelIZNS0_50_GLOBAL__N__2680c7bb_12_PowKernel_cu_7dd49032_300329pow_tensor_scalar_kernel_implIiiEEvRNS_18TensorIteratorBaseET0_EUliE0_St5arrayIPcLm2EELi4E23TrivialOffsetCalculatorILi1EjESC_NS0_6memory12LoadWithCastILi1EEENSD_13StoreWithCastILi1EEEEEviT_S6_T2_T3_T4_T5_,@function
        .size           _ZN2at6native27unrolled_elementwise_kernelIZNS0_50_GLOBAL__N__2680c7bb_12_PowKernel_cu_7dd49032_300329pow_tensor_scalar_kernel_implIiiEEvRNS_18TensorIteratorBaseET0_EUliE0_St5arrayIPcLm2EELi4E23TrivialOffsetCalculatorILi1EjESC_NS0_6memory12LoadWithCastILi1EEENSD_13StoreWithCastILi1EEEEEviT_S6_T2_T3_T4_T5_,(.L_x_68602 - _ZN2at6native27unrolled_elementwise_kernelIZNS0_50_GLOBAL__N__2680c7bb_12_PowKernel_cu_7dd49032_300329pow_tensor_scalar_kernel_implIiiEEvRNS_18TensorIteratorBaseET0_EUliE0_St5arrayIPcLm2EELi4E23TrivialOffsetCalculatorILi1EjESC_NS0_6memory12LoadWithCastILi1EEENSD_13StoreWithCastILi1EEEEEviT_S6_T2_T3_T4_T5_)
        .other          _ZN2at6native27unrolled_elementwise_kernelIZNS0_50_GLOBAL__N__2680c7bb_12_PowKernel_cu_7dd49032_300329pow_tensor_scalar_kernel_implIiiEEvRNS_18TensorIteratorBaseET0_EUliE0_St5arrayIPcLm2EELi4E23TrivialOffsetCalculatorILi1EjESC_NS0_6memory12LoadWithCastILi1EEENSD_13StoreWithCastILi1EEEEEviT_S6_T2_T3_T4_T5_,@"STO_CUDA_ENTRY STV_DEFAULT"
_ZN2at6native27unrolled_elementwise_kernelIZNS0_50_GLOBAL__N__2680c7bb_12_PowKernel_cu_7dd49032_300329pow_tensor_scalar_kernel_implIiiEEvRNS_18TensorIteratorBaseET0_EUliE0_St5arrayIPcLm2EELi4E23TrivialOffsetCalculatorILi1EjESC_NS0_6memory12LoadWithCastILi1EEENSD_13StoreWithCastILi1EEEEEviT_S6_T2_T3_T4_T5_:
.text._ZN2at6native27unrolled_elementwise_kernelIZNS0_50_GLOBAL__N__2680c7bb_12_PowKernel_cu_7dd49032_300329pow_tensor_scalar_kernel_implIiiEEvRNS_18TensorIteratorBaseET0_EUliE0_St5arrayIPcLm2EELi4E23TrivialOffsetCalculatorILi1EjESC_NS0_6memory12LoadWithCastILi1EEENSD_13StoreWithCastILi1EEEEEviT_S6_T2_T3_T4_T5_:
        /* <DEDUP_REMOVED lines=31> */
.L_x_18759:
[----:B------:R3:W5:Y:S01]  /*01f0*/  LDG.E.U8 R22, desc[UR36][R4.64] ;  /* 0x0000002404167981 */ /* 0x000762000c1e1100 */
[----:B------:R-:W-:Y:S05]  /*0200*/  BRA `(.L_x_18761) ;  /* 0x0000000c00307947 */ /* 0x000fea0003800000 */
.L_x_18758:
        /* <DEDUP_REMOVED lines=8> */
.L_x_18763:
[----:B------:R1:W5:Y:S01]  /*0290*/  LDG.E R22, desc[UR36][R4.64] ;  /* 0x0000002404167981 */ /* 0x000362000c1e1900 */
[----:B------:R-:W-:Y:S05]  /*02a0*/  BRA `(.L_x_18761) ;  /* 0x0000000c00087947 */ /* 0x000fea0003800000 */
.L_x_18762:
[----:B------:R2:W5:Y:S01]  /*02b0*/  LDG.E.S16 R22, desc[UR36][R4.64] ;  /* 0x0000002404167981 */ /* 0x000562000c1e1700 */
[----:B------:R-:W-:Y:S05]  /*02c0*/  BRA `(.L_x_18761) ;  /* 0x0000000c00007947 */ /* 0x000fea0003800000 */
.L_x_18757:
        /* <DEDUP_REMOVED lines=9> */
.L_x_18765:
[----:B------:R-:W2:Y:S02]  /*0360*/  LDG.E.U16 R4, desc[UR36][R4.64] ;  /* 0x0000002404047981 */ /* 0x000ea4000c1e1500 */
[----:B--2---:R-:W-:-:S06]  /*0370*/  HADD2.F32 R22, -RZ, R4.H0_H0 ;  /* 0x20000004ff167230 */ /* 0x004fcc0000004100 */
[----:B------:R-:W0:Y:S01]  /*0380*/  F2I.FTZ.TRUNC.NTZ R22, R22 ;  /* 0x0000001600167305 */ /* 0x000e22000021f100 */
[----:B------:R-:W-:Y:S05]  /*0390*/  BRA `(.L_x_18761) ;  /* 0x0000000800cc7947 */ /* 0x000fea0003800000 */
.L_x_18764:
        /* <DEDUP_REMOVED lines=9> */
.L_x_18767:
[----:B------:R-:W2:Y:S02]  /*0430*/  LDG.E.U16 R4, desc[UR36][R4.64] ;  /* 0x0000002404047981 */ /* 0x000ea4000c1e1500 */
[----:B--2---:R-:W-:-:S06]  /*0440*/  HADD2.F32 R22, -RZ, R4.H0_H0 ;  /* 0x20000004ff167230 */ /* 0x004fcc0000004100 */
[----:B------:R-:W0:Y:S01]  /*0450*/  F2I.FTZ.TRUNC.NTZ R22, R22 ;  /* 0x0000001600167305 */ /* 0x000e22000021f100 */
[----:B------:R-:W-:Y:S05]  /*0460*/  BRA `(.L_x_18761) ;  /* 0x0000000800987947 */ /* 0x000fea0003800000 */
.L_x_18766:
[----:B------:R-:W2:Y:S02]  /*0470*/  LDG.E.64 R4, desc[UR36][R4.64] ;  /* 0x0000002404047981 */ /* 0x000ea4000c1e1b00 */
[----:B--2---:R0:W1:Y:S01]  /*0480*/  F2I.F64.TRUNC R22, R4 ;  /* 0x0000000400167311 */ /* 0x004062000030d100 */
[----:B------:R-:W-:Y:S05]  /*0490*/  BRA `(.L_x_18761) ;  /* 0x00000008008c7947 */ /* 0x000fea0003800000 */
.L_x_18756:
        /* <DEDUP_REMOVED lines=12> */
.L_x_18770:
[----:B------:R-:W2:Y:S02]  /*0560*/  LDG.E.64 R4, desc[UR36][R4.64] ;  /* 0x0000002404047981 */ /* 0x000ea4000c1e1b00 */
[----:B--2---:R0:W1:Y:S01]  /*0570*/  F2I.F64.TRUNC R22, R4 ;  /* 0x0000000400167311 */ /* 0x004062000030d100 */
[----:B------:R-:W-:Y:S05]  /*0580*/  BRA `(.L_x_18761) ;  /* 0x0000000800507947 */ /* 0x000fea0003800000 */
.L_x_18769:
        /* <DEDUP_REMOVED lines=26> */
.L_x_18772:
        /* <DEDUP_REMOVED lines=14> */
.L_x_18771:
[----:B------:R-:W2:Y:S02]  /*0810*/  LDG.E.U16 R22, desc[UR36][R4.64] ;  /* 0x0000002404167981 */ /* 0x000ea4000c1e1500 */
[----:B--2---:R-:W-:-:S06]  /*0820*/  IMAD.U32 R22, R22, 0x10000, RZ ;  /* 0x0001000016167824 */ /* 0x004fcc00078e00ff */
[----:B------:R-:W0:Y:S01]  /*0830*/  F2I.FTZ.TRUNC.NTZ R22, R22 ;  /* 0x0000001600167305 */ /* 0x000e22000021f100 */
[----:B------:R-:W-:Y:S05]  /*0840*/  BRA `(.L_x_18761) ;  /* 0x0000000400a07947 */ /* 0x000fea0003800000 */
.L_x_18768:
        /* <DEDUP_REMOVED lines=10> */
.L_x_18775:
        /* <DEDUP_REMOVED lines=21> */
.L_x_18779:
[----:B------:R-:W-:Y:S05]  /*0a40*/  BSYNC.RECONVERGENT B1 ;  /* 0x0000000000017941 */ /* 0x000fea0003800200 */
.L_x_18778:
[----:B------:R-:W-:Y:S01]  /*0a50*/  IMAD.SHL.U32 R0, R0, 0x100000, RZ ;  /* 0x0010000000007824 */ /* 0x000fe200078e00ff */
[----:B------:R-:W-:-:S04]  /*0a60*/  LEA R3, R3, 0x3b800000, 0x17 ;  /* 0x3b80000003037811 */ /* 0x000fc800078eb8ff */
[----:B------:R-:W-:-:S07]  /*0a70*/  LOP3.LUT R22, R3, R0, R7, 0xfe, !PT ;  /* 0x0000000003167212 */ /* 0x000fce00078efe07 */
.L_x_18777:
[----:B------:R-:W-:Y:S05]  /*0a80*/  BSYNC.RECONVERGENT B0 ;  /* 0x0000000000007941 */ /* 0x000fea0003800200 */
.L_x_18776:
[----:B------:R-:W0:Y:S01]  /*0a90*/  F2I.FTZ.TRUNC.NTZ R22, R22 ;  /* 0x0000001600167305 */ /* 0x000e22000021f100 */
[----:B------:R-:W-:Y:S05]  /*0aa0*/  BRA `(.L_x_18761) ;  /* 0x0000000400087947 */ /* 0x000fea0003800000 */
.L_x_18774:
        /* <DEDUP_REMOVED lines=21> */
.L_x_18783:
[----:B------:R-:W-:Y:S05]  /*0c00*/  BSYNC.RECONVERGENT B1 ;  /* 0x0000000000017941 */ /* 0x000fea0003800200 */
.L_x_18782:
[----:B------:R-:W-:Y:S01]  /*0c10*/  IMAD.SHL.U32 R0, R0, 0x200000, RZ ;  /* 0x0020000000007824 */ /* 0x000fe200078e00ff */
[----:B------:R-:W-:-:S04]  /*0c20*/  LEA R3, R3, 0x37800000, 0x17 ;  /* 0x3780000003037811 */ /* 0x000fc800078eb8ff */
[----:B------:R-:W-:-:S07]  /*0c30*/  LOP3.LUT R22, R3, R0, R7, 0xfe, !PT ;  /* 0x0000000003167212 */ /* 0x000fce00078efe07 */
.L_x_18781:
[----:B------:R-:W-:Y:S05]  /*0c40*/  BSYNC.RECONVERGENT B0 ;  /* 0x0000000000007941 */ /* 0x000fea0003800200 */
.L_x_18780:
[----:B------:R-:W0:Y:S01]  /*0c50*/  F2I.FTZ.TRUNC.NTZ R22, R22 ;  /* 0x0000001600167305 */ /* 0x000e22000021f100 */
[----:B------:R-:W-:Y:S05]  /*0c60*/  BRA `(.L_x_18761) ;  /* 0x0000000000987947 */ /* 0x000fea0003800000 */
.L_x_18773:
[----:B------:R-:W-:-:S09]  /*0c70*/  UISETP.NE.AND UP0, UPT, UR4, 0x1c, UPT ;  /* 0x0000001c0400788c */ /* 0x000fd2000bf05270 */
[----:B------:R-:W-:Y:S05]  /*0c80*/  BRA.U !UP0, `(.L_x_18784) ;  /* 0x00000001088c7547 */ /* 0x000fea000b800000 */
[----:B------:R-:W-:-:S09]  /*0c90*/  UISETP.NE.AND UP0, UPT, UR4, 0x1d, UPT ;  /* 0x0000001d0400788c */ /* 0x000fd2000bf05270 */
[----:B------:R-:W-:Y:S05]  /*0ca0*/  BRA.U !UP0, `(.L_x_18785) ;  /* 0x00000001087c7547 */ /* 0x000fea000b800000 */
[----:B------:R-:W-:-:S09]  /*0cb0*/  UISETP.NE.AND UP0, UPT, UR4, 0x2c, UPT ;  /* 0x0000002c0400788c */ /* 0x000fd2000bf05270 */
[----:B------:R-:W-:Y:S05]  /*0cc0*/  BRA.U !UP0, `(.L_x_18786) ;  /* 0x0000000108487547 */ /* 0x000fea000b800000 */
.L_x_18760:
        /* <DEDUP_REMOVED lines=16> */
.L_x_18787:
[----:B------:R-:W-:Y:S01]  /*0dd0*/  IMAD.MOV.U32 R22, RZ, RZ, RZ ;  /* 0x000000ffff167224 */ /* 0x000fe200078e00ff */
[----:B------:R-:W-:Y:S06]  /*0de0*/  BRA `(.L_x_18761) ;  /* 0x0000000000387947 */ /* 0x000fec0003800000 */
.L_x_18786:
        /* <DEDUP_REMOVED lines=8> */
.L_x_18789:
[----:B------:R-:W-:Y:S05]  /*0e70*/  BSYNC.RECONVERGENT B0 ;  /* 0x0000000000007941 */ /* 0x000fea0003800200 */
.L_x_18788:
[----:B------:R-:W0:Y:S01]  /*0e80*/  F2I.FTZ.TRUNC.NTZ R22, R22 ;  /* 0x0000001600167305 */ /* 0x000e22000021f100 */
[----:B------:R-:W-:Y:S05]  /*0e90*/  BRA `(.L_x_18761) ;  /* 0x00000000000c7947 */ /* 0x000fea0003800000 */
.L_x_18785:
[----:B------:R0:W5:Y:S01]  /*0ea0*/  LDG.E R22, desc[UR36][R4.64] ;  /* 0x0000002404167981 */ /* 0x000162000c1e1900 */
[----:B------:R-:W-:Y:S05]  /*0eb0*/  BRA `(.L_x_18761) ;  /* 0x0000000000047947 */ /* 0x000fea0003800000 */
.L_x_18784:
[----:B------:R0:W5:Y:S02]  /*0ec0*/  LDG.E R22, desc[UR36][R4.64] ;  /* 0x0000002404167981 */ /* 0x000164000c1e1900 */
.L_x_18761:
[----:B------:R-:W-:-:S07]  /*0ed0*/  VIADD R26, R2, 0x80 ;  /* 0x00000080021a7836 */ /* 0x000fce0000000000 */
.L_x_18755:
[----:B------:R-:W-:Y:S05]  /*0ee0*/  BSYNC.RECONVERGENT B6 ;  /* 0x0000000000067941 */ /* 0x000fea0003800200 */
.L_x_18754:
        /* <DEDUP_REMOVED lines=23> */
.L_x_18795:
[----:B------:R0:W5:Y:S01]  /*1060*/  LDG.E.U8 R24, desc[UR36][R4.64] ;  /* 0x0000002404187981 */ /* 0x000162000c1e1100 */
[----:B------:R-:W-:Y:S05]  /*1070*/  BRA `(.L_x_18797) ;  /* 0x0000000c00307947 */ /* 0x000fea0003800000 */
.L_x_18794:
        /* <DEDUP_REMOVED lines=8> */
.L_x_18799:
[----:B------:R0:W5:Y:S01]  /*1100*/  LDG.E R24, desc[UR36][R4.64] ;  /* 0x0000002404187981 */ /* 0x000162000c1e1900 */
[----:B------:R-:W-:Y:S05]  /*1110*/  BRA `(.L_x_18797) ;  /* 0x0000000c00087947 */ /* 0x000fea0003800000 */
.L_x_18798:
[----:B------:R0:W5:Y:S01]  /*1120*/  LDG.E.S16 R24, desc[UR36][R4.64] ;  /* 0x0000002404187981 */ /* 0x000162000c1e1700 */
[----:B------:R-:W-:Y:S05]  /*1130*/  BRA `(.L_x_18797) ;  /* 0x0000000c00007947 */ /* 0x000fea0003800000 */
.L_x_18793:
        /* <DEDUP_REMOVED lines=9> */
.L_x_18801:
[----:B------:R-:W2:Y:S02]  /*11d0*/  LDG.E.U16 R4, desc[UR36][R4.64] ;  /* 0x0000002404047981 */ /* 0x000ea4000c1e1500 */
[----:B--2---:R-:W-:-:S06]  /*11e0*/  HADD2.F32 R24, -RZ, R4.H0_H0 ;  /* 0x20000004ff187230 */ /* 0x004fcc0000004100 */
[----:B------:R-:W0:Y:S01]  /*11f0*/  F2I.FTZ.TRUNC.NTZ R24, R24 ;  /* 0x0000001800187305 */ /* 0x000e22000021f100 */
[----:B------:R-:W-:Y:S05]  /*1200*/  BRA `(.L_x_18797) ;  /* 0x0000000800cc7947 */ /* 0x000fea0003800000 */
.L_x_18800:
        /* <DEDUP_REMOVED lines=9> */
.L_x_18803:
[----:B------:R-:W2:Y:S02]  /*12a0*/  LDG.E.U16 R4, desc[UR36][R4.64] ;  /* 0x0000002404047981 */ /* 0x000ea4000c1e1500 */
[----:B--2---:R-:W-:-:S06]  /*12b0*/  HADD2.F32 R24, -RZ, R4.H0_H0 ;  /* 0x20000004ff187230 */ /* 0x004fcc0000004100 */
[----:B------:R-:W0:Y:S01]  /*12c0*/  F2I.FTZ.TRUNC.NTZ R24, R24 ;  /* 0x0000001800187305 */ /* 0x000e22000021f100 */
[----:B------:R-:W-:Y:S05]  /*12d0*/  BRA `(.L_x_18797) ;  /* 0x0000000800987947 */ /* 0x000fea0003800000 */
.L_x_18802:
[----:B------:R-:W2:Y:S02]  /*12e0*/  LDG.E.64 R24, desc[UR36][R4.64] ;  /* 0x0000002404187981 */ /* 0x000ea4000c1e1b00 */
[----:B--2---:R0:W1:Y:S01]  /*12f0*/  F2I.F64.TRUNC R24, R24 ;  /* 0x0000001800187311 */ /* 0x004062000030d100 */
[----:B------:R-:W-:Y:S05]  /*1300*/  BRA `(.L_x_18797) ;  /* 0x00000008008c7947 */ /* 0x000fea0003800000 */
.L_x_18792:
        /* <DEDUP_REMOVED lines=12> */
.L_x_18806:
[----:B------:R-:W2:Y:S02]  /*13d0*/  LDG.E.64 R4, desc[UR36][R4.64] ;  /* 0x0000002404047981 */ /* 0x000ea4000c1e1b00 */
[----:B--2---:R0:W1:Y:S01]  /*13e0*/  F2I.F64.TRUNC R24, R4 ;  /* 0x0000000400187311 */ /* 0x004062000030d100 */
[----:B------:R-:W-:Y:S05]  /*13f0*/  BRA `(.L_x_18797) ;  /* 0x0000000800507947 */ /* 0x000fea0003800000 */
.L_x_18805:
        /* <DEDUP_REMOVED lines=26> */
.L_x_18808:
        /* <DEDUP_REMOVED lines=14> */
.L_x_18807:
[----:B------:R-:W2:Y:S02]  /*1680*/  LDG.E.U16 R24, desc[UR36][R4.64] ;  /* 0x0000002404187981 */ /* 0x000ea4000c1e1500 */
[----:B--2---:R-:W-:-:S06]  /*1690*/  IMAD.U32 R24, R24, 0x10000, RZ ;  /* 0x0001000018187824 */ /* 0x004fcc00078e00ff */
[----:B------:R-:W4:Y:S01]  /*16a0*/  F2I.FTZ.TRUNC.NTZ R24, R24 ;  /* 0x0000001800187305 */ /* 0x000f22000021f100 */
[----:B------:R-:W-:Y:S05]  /*16b0*/  BRA `(.L_x_18797) ;  /* 0x0000000400a07947 */ /* 0x000fea0003800000 */
.L_x_18804:
        /* <DEDUP_REMOVED lines=10> */
.L_x_18811:
        /* <DEDUP_REMOVED lines=21> */
.L_x_18815:
[----:B------:R-:W-:Y:S05]  /*18b0*/  BSYNC.RECONVERGENT B1 ;  /* 0x0000000000017941 */ /* 0x000fea0003800200 */
.L_x_18814:
[----:B------:R-:W-:Y:S01]  /*18c0*/  IMAD.SHL.U32 R0, R0, 0x100000, RZ ;  /* 0x0010000000007824 */ /* 0x000fe200078e00ff */
[----:B------:R-:W-:-:S04]  /*18d0*/  LEA R3, R3, 0x3b800000, 0x17 ;  /* 0x3b80000003037811 */ /* 0x000fc800078eb8ff */
[----:B------:R-:W-:-:S07]  /*18e0*/  LOP3.LUT R24, R3, R0, R7, 0xfe, !PT ;  /* 0x0000000003187212 */ /* 0x000fce00078efe07 */
.L_x_18813:
[----:B------:R-:W-:Y:S05]  /*18f0*/  BSYNC.RECONVERGENT B0 ;  /* 0x0000000000007941 */ /* 0x000fea0003800200 */
.L_x_18812:
[----:B------:R-:W0:Y:S01]  /*1900*/  F2I.FTZ.TRUNC.NTZ R24, R24 ;  /* 0x0000001800187305 */ /* 0x000e22000021f100 */
[----:B------:R-:W-:Y:S05]  /*1910*/  BRA `(.L_x_18797) ;  /* 0x0000000400087947 */ /* 0x000fea0003800000 */
.L_x_18810:
        /* <DEDUP_REMOVED lines=21> */
.L_x_18819:
[----:B------:R-:W-:Y:S05]  /*1a70*/  BSYNC.RECONVERGENT B1 ;  /* 0x0000000000017941 */ /* 0x000fea0003800200 */
.L_x_18818:
[----:B------:R-:W-:Y:S01]  /*1a80*/  IMAD.SHL.U32 R0, R0, 0x200000, RZ ;  /* 0x0020000000007824 */ /* 0x000fe200078e00ff */
[----:B------:R-:W-:-:S04]  /*1a90*/  LEA R3, R3, 0x37800000, 0x17 ;  /* 0x3780000003037811 */ /* 0x000fc800078eb8ff */
[----:B------:R-:W-:-:S07]  /*1aa0*/  LOP3.LUT R24, R3, R0, R7, 0xfe, !PT ;  /* 0x0000000003187212 */ /* 0x000fce00078efe07 */
.L_x_18817:
[----:B------:R-:W-:Y:S05]  /*1ab0*/  BSYNC.RECONVERGENT B0 ;  /* 0x0000000000007941 */ /* 0x000fea0003800200 */
.L_x_18816:
[----:B------:R-:W0:Y:S01]  /*1ac0*/  F2I.FTZ.TRUNC.NTZ R24, R24 ;  /* 0x0000001800187305 */ /* 0x000e22000021f100 */
[----:B------:R-:W-:Y:S05]  /*1ad0*/  BRA `(.L_x_18797) ;  /* 0x0000000000987947 */ /* 0x000fea0003800000 */
.L_x_18809:
        /* <DEDUP_REMOVED lines=14> */
.L_x_18823:
[----:B------:R-:W-:Y:S05]  /*1bc0*/  BSYNC.RECONVERGENT B0 ;  /* 0x0000000000007941 */ /* 0x000fea0003800200 */
.L_x_18822:
[----:B------:R-:W0:Y:S01]  /*1bd0*/  F2I.FTZ.TRUNC.NTZ R24, R24 ;  /* 0x0000001800187305 */ /* 0x000e22000021f100 */
[----:B------:R-:W-:Y:S05]  /*1be0*/  BRA `(.L_x_18797) ;  /* 0x0000000000547947 */ /* 0x000fea0003800000 */
.L_x_18796:
        /* <DEDUP_REMOVED lines=16> */
.L_x_18824:
[----:B------:R-:W-:Y:S01]  /*1cf0*/  IMAD.MOV.U32 R24, RZ, RZ, RZ ;  /* 0x000000ffff187224 */ /* 0x000fe200078e00ff */
[----:B------:R-:W-:Y:S06]  /*1d00*/  BRA `(.L_x_18797) ;  /* 0x00000000000c7947 */ /* 0x000fec0003800000 */
.L_x_18821:
[----:B------:R0:W5:Y:S01]  /*1d10*/  LDG.E R24, desc[UR36][R4.64] ;  /* 0x0000002404187981 */ /* 0x000162000c1e1900 */
[----:B------:R-:W-:Y:S05]  /*1d20*/  BRA `(.L_x_18797) ;  /* 0x0000000000047947 */ /* 0x000fea0003800000 */
.L_x_18820:
[----:B------:R0:W5:Y:S02]  /*1d30*/  LDG.E R24, desc[UR36][R4.64] ;  /* 0x0000002404187981 */ /* 0x000164000c1e1900 */
.L_x_18797:
[----:B------:R-:W-:-:S07]  /*1d40*/  VIADD R26, R26, 0x80 ;  /* 0x000000801a1a7836 */ /* 0x000fce0000000000 */
.L_x_18791:
[----:B------:R-:W-:Y:S05]  /*1d50*/  BSYNC.RECONVERGENT B6 ;  /* 0x0000000000067941 */ /* 0x000fea0003800200 */
.L_x_18790:
        /* <DEDUP_REMOVED lines=23> */
.L_x_18830:
[----:B------:R0:W5:Y:S01]  /*1ed0*/  LDG.E.U8 R18, desc[UR36][R4.64] ;  /* 0x0000002404127981 */ /* 0x000162000c1e1100 */
[----:B------:R-:W-:Y:S05]  /*1ee0*/  BRA `(.L_x_18832) ;  /* 0x0000000c00307947 */ /* 0x000fea0003800000 */
.L_x_18829:
        /* <DEDUP_REMOVED lines=8> */
.L_x_18834:
[----:B------:R0:W5:Y:S01]  /*1f70*/  LDG.E R18, desc[UR36][R4.64] ;  /* 0x0000002404127981 */ /* 0x000162000c1e1900 */
[----:B------:R-:W-:Y:S05]  /*1f80*/  BRA `(.L_x_18832) ;  /* 0x0000000c00087947 */ /* 0x000fea0003800000 */
.L_x_18833:
[----:B------:R0:W5:Y:S01]  /*1f90*/  LDG.E.S16 R18, desc[UR36][R4.64] ;  /* 0x0000002404127981 */ /* 0x000162000c1e1700 */
[----:B------:R-:W-:Y:S05]  /*1fa0*/  BRA `(.L_x_18832) ;  /* 0x0000000c00007947 */ /* 0x000fea0003800000 */
.L_x_18828:
        /* <DEDUP_REMOVED lines=9> */
.L_x_18836:
[----:B------:R-:W2:Y:S02]  /*2040*/  LDG.E.U16 R4, desc[UR36][R4.64] ;  /* 0x0000002404047981 */ /* 0x000ea4000c1e1500 */
[----:B--2---:R-:W-:-:S06]  /*2050*/  HADD2.F32 R18, -RZ, R4.H0_H0 ;  /* 0x20000004ff127230 */ /* 0x004fcc0000004100 */
[----:B------:R-:W0:Y:S01]  /*2060*/  F2I.FTZ.TRUNC.NTZ R18, R18 ;  /* 0x0000001200127305 */ /* 0x000e22000021f100 */
[----:B------:R-:W-:Y:S05]  /*2070*/  BRA `(.L_x_18832) ;  /* 0x0000000800cc7947 */ /* 0x000fea0003800000 */
.L_x_18835:
        /* <DEDUP_REMOVED lines=9> */
.L_x_18838:
[----:B------:R-:W2:Y:S02]  /*2110*/  LDG.E.U16 R4, desc[UR36][R4.64] ;  /* 0x0000002404047981 */ /* 0x000ea4000c1e1500 */
[----:B--2---:R-:W-:-:S06]  /*2120*/  HADD2.F32 R18, -RZ, R4.H0_H0 ;  /* 0x20000004ff127230 */ /* 0x004fcc0000004100 */
[----:B------:R-:W0:Y:S01]  /*2130*/  F2I.FTZ.TRUNC.NTZ R18, R18 ;  /* 0x0000001200127305 */ /* 0x000e22000021f100 */
[----:B------:R-:W-:Y:S05]  /*2140*/  BRA `(.L_x_18832) ;  /* 0x0000000800987947 */ /* 0x000fea0003800000 */
.L_x_18837:
[----:B------:R-:W2:Y:S02]  /*2150*/  LDG.E.64 R4, desc[UR36][R4.64] ;  /* 0x0000002404047981 */ /* 0x000ea4000c1e1b00 */
[----:B--2---:R0:W1:Y:S01]  /*2160*/  F2I.F64.TRUNC R18, R4 ;  /* 0x0000000400127311 */ /* 0x004062000030d100 */
[----:B------:R-:W-:Y:S05]  /*2170*/  BRA `(.L_x_18832) ;  /* 0x00000008008c7947 */ /* 0x000fea0003800000 */
.L_x_18827:
        /* <DEDUP_REMOVED lines=12> */
.L_x_18841:
[----:B------:R-:W2:Y:S02]  /*2240*/  LDG.E.64 R4, desc[UR36][R4.64] ;  /* 0x0000002404047981 */ /* 0x000ea4000c1e1b00 */
[----:B--2---:R0:W1:Y:S01]  /*2250*/  F2I.F64.TRUNC R18, R4 ;  /* 0x0000000400127311 */ /* 0x004062000030d100 */
[----:B------:R-:W-:Y:S05]  /*2260*/  BRA `(.L_x_18832) ;  /* 0x0000000800507947 */ /* 0x000fea0003800000 */
.L_x_18840:
        /* <DEDUP_REMOVED lines=26> */
.L_x_18843:
        /* <DEDUP_REMOVED lines=14> */
.L_x_18842:
[----:B------:R-:W2:Y:S02]  /*24f0*/  LDG.E.U16 R18, desc[UR36][R4.64] ;  /* 0x0000002404127981 */ /* 0x000ea4000c1e1500 */
[----:B--2---:R-:W-:-:S06]  /*2500*/  IMAD.U32 R18, R18, 0x10000, RZ ;  /* 0x0001000012127824 */ /* 0x004fcc00078e00ff */
[----:B------:R-:W0:Y:S01]  /*2510*/  F2I.FTZ.TRUNC.NTZ R18, R18 ;  /* 0x0000001200127305 */ /* 0x000e22000021f100 */
[----:B------:R-:W-:Y:S05]  /*2520*/  BRA `(.L_x_18832) ;  /* 0x0000000400a07947 */ /* 0x000fea0003800000 */
.L_x_18839:
        /* <DEDUP_REMOVED lines=10> */
.L_x_18846:
        /* <DEDUP_REMOVED lines=21> */
.L_x_18850:
[----:B------:R-:W-:Y:S05]  /*2720*/  BSYNC.RECONVERGENT B1 ;  /* 0x0000000000017941 */ /* 0x000fea0003800200 */
.L_x_18849:
[----:B------:R-:W-:Y:S01]  /*2730*/  IMAD.SHL.U32 R0, R0, 0x100000, RZ ;  /* 0x0010000000007824 */ /* 0x000fe200078e00ff */
[----:B------:R-:W-:-:S04]  /*2740*/  LEA R3, R3, 0x3b800000, 0x17 ;  /* 0x3b80000003037811 */ /* 0x000fc800078eb8ff */
[----:B------:R-:W-:-:S07]  /*2750*/  LOP3.LUT R18, R3, R0, R7, 0xfe, !PT ;  /* 0x0000000003127212 */ /* 0x000fce00078efe07 */
.L_x_18848:
[----:B------:R-:W-:Y:S05]  /*2760*/  BSYNC.RECONVERGENT B0 ;  /* 0x0000000000007941 */ /* 0x000fea0003800200 */
.L_x_18847:
[----:B------:R-:W1:Y:S01]  /*2770*/  F2I.FTZ.TRUNC.NTZ R18, R18 ;  /* 0x0000001200127305 */ /* 0x000e62000021f100 */
[----:B------:R-:W-:Y:S05]  /*2780*/  BRA `(.L_x_18832) ;  /* 0x0000000400087947 */ /* 0x000fea0003800000 */
.L_x_18845:
        /* <DEDUP_REMOVED lines=21> */
.L_x_18854:
[----:B------:R-:W-:Y:S05]  /*28e0*/  BSYNC.RECONVERGENT B1 ;  /* 0x0000000000017941 */ /* 0x000fea0003800200 */
.L_x_18853:
[----:B------:R-:W-:Y:S01]  /*28f0*/  IMAD.SHL.U32 R0, R0, 0x200000, RZ ;  /* 0x0020000000007824 */ /* 0x000fe200078e00ff */
[----:B------:R-:W-:-:S04]  /*2900*/  LEA R3, R3, 0x37800000, 0x17 ;  /* 0x3780000003037811 */ /* 0x000fc800078eb8ff */
[----:B------:R-:W-:-:S07]  /*2910*/  LOP3.LUT R18, R3, R0, R7, 0xfe, !PT ;  /* 0x0000000003127212 */ /* 0x000fce00078efe07 */
.L_x_18852:
[----:B------:R-:W-:Y:S05]  /*2920*/  BSYNC.RECONVERGENT B0 ;  /* 0x0000000000007941 */ /* 0x000fea0003800200 */
.L_x_18851:
[----:B------:R-:W2:Y:S01]  /*2930*/  F2I.FTZ.TRUNC.NTZ R18, R18 ;  /* 0x0000001200127305 */ /* 0x000ea2000021f100 */
[----:B------:R-:W-:Y:S05]  /*2940*/  BRA `(.L_x_18832) ;  /* 0x0000000000987947 */ /* 0x000fea0003800000 */
.L_x_18844:
        /* <DEDUP_REMOVED lines=14> */
.L_x_18858:
[----:B------:R-:W-:Y:S05]  /*2a30*/  BSYNC.RECONVERGENT B0 ;  /* 0x0000000000007941 */ /* 0x000fea0003800200 */
.L_x_18857:
[----:B------:R-:W4:Y:S01]  /*2a40*/  F2I.FTZ.TRUNC.NTZ R18, R18 ;  /* 0x0000001200127305 */ /* 0x000f22000021f100 */
[----:B------:R-:W-:Y:S05]  /*2a50*/  BRA `(.L_x_18832) ;  /* 0x0000000000547947 */ /* 0x000fea0003800000 */
.L_x_18831:
        /* <DEDUP_REMOVED lines=16> */
.L_x_18859:
[----:B------:R-:W-:Y:S01]  /*2b60*/  IMAD.MOV.U32 R18, RZ, RZ, RZ ;  /* 0x000000ffff127224 */ /* 0x000fe200078e00ff */
[----:B------:R-:W-:Y:S06]  /*2b70*/  BRA `(.L_x_18832) ;  /* 0x00000000000c7947 */ /* 0x000fec0003800000 */
.L_x_18856:
[----:B------:R0:W5:Y:S01]  /*2b80*/  LDG.E R18, desc[UR36][R4.64] ;  /* 0x0000002404127981 */ /* 0x000162000c1e1900 */
[----:B------:R-:W-:Y:S05]  /*2b90*/  BRA `(.L_x_18832) ;  /* 0x0000000000047947 */ /* 0x000fea0003800000 */
.L_x_18855:
[----:B------:R3:W5:Y:S02]  /*2ba0*/  LDG.E R18, desc[UR36][R4.64] ;  /* 0x0000002404127981 */ /* 0x000764000c1e1900 */
.L_x_18832:
[----:B------:R-:W-:-:S07]  /*2bb0*/  VIADD R26, R26, 0x80 ;  /* 0x000000801a1a7836 */ /* 0x000fce0000000000 */
.L_x_18826:
[----:B------:R-:W-:Y:S05]  /*2bc0*/  BSYNC.RECONVERGENT B6 ;  /* 0x0000000000067941 */ /* 0x000fea0003800200 */
.L_x_18825:
        /* <DEDUP_REMOVED lines=23> */
.L_x_18865:
[----:B------:R0:W5:Y:S01]  /*2d40*/  LDG.E.U8 R16, desc[UR36][R4.64] ;  /* 0x0000002404107981 */ /* 0x000162000c1e1100 */
[----:B------:R-:W-:Y:S05]  /*2d50*/  BRA `(.L_x_18861) ;  /* 0x0000000c002c7947 */ /* 0x000fea0003800000 */
.L_x_18864:
        /* <DEDUP_REMOVED lines=8> */
.L_x_18868:
[----:B------:R0:W5:Y:S01]  /*2de0*/  LDG.E R16, desc[UR36][R4.64] ;  /* 0x0000002404107981 */ /* 0x000162000c1e1900 */
[----:B------:R-:W-:Y:S05]  /*2df0*/  BRA `(.L_x_18861) ;  /* 0x0000000c00047947 */ /* 0x000fea0003800000 */
.L_x_18867:
[----:B------:R0:W5:Y:S01]  /*2e00*/  LDG.E.S16 R16, desc[UR36][R4.64] ;  /* 0x0000002404107981 */ /* 0x000162000c1e1700 */
[----:B------:R-:W-:Y:S05]  /*2e10*/  BRA `(.L_x_18861) ;  /* 0x0000000800fc7947 */ /* 0x000fea0003800000 */
.L_x_18863:
        /* <DEDUP_REMOVED lines=9> */
.L_x_18870:
[----:B------:R-:W2:Y:S02]  /*2eb0*/  LDG.E.U16 R4, desc[UR36][R4.64] ;  /* 0x0000002404047981 */ /* 0x000ea4000c1e1500 */
[----:B--2---:R-:W-:-:S06]  /*2ec0*/  HADD2.F32 R16, -RZ, R4.H0_H0 ;  /* 0x20000004ff107230 */ /* 0x004fcc0000004100 */
[----:B------:R-:W0:Y:S01]  /*2ed0*/  F2I.FTZ.TRUNC.NTZ R16, R16 ;  /* 0x0000001000107305 */ /* 0x000e22000021f100 */
[----:B------:R-:W-:Y:S05]  /*2ee0*/  BRA `(.L_x_18861) ;  /* 0x0000000800c87947 */ /* 0x000fea0003800000 */
.L_x_18869:
        /* <DEDUP_REMOVED lines=9> */
.L_x_18872:
[----:B------:R-:W2:Y:S02]  /*2f80*/  LDG.E.U16 R4, desc[UR36][R4.64] ;  /* 0x0000002404047981 */ /* 0x000ea4000c1e1500 */
[----:B--2---:R-:W-:-:S06]  /*2f90*/  HADD2.F32 R16, -RZ, R4.H0_H0 ;  /* 0x20000004ff107230 */ /* 0x004fcc0000004100 */
[----:B------:R-:W0:Y:S01]  /*2fa0*/  F2I.FTZ.TRUNC.NTZ R16, R16 ;  /* 0x0000001000107305 */ /* 0x000e22000021f100 */
[----:B------:R-:W-:Y:S05]  /*2fb0*/  BRA `(.L_x_18861) ;  /* 0x0000000800947947 */ /* 0x000fea0003800000 */
.L_x_18871:
[----:B------:R-:W2:Y:S02]  /*2fc0*/  LDG.E.64 R16, desc[UR36][R4.64] ;  /* 0x0000002404107981 */ /* 0x000ea4000c1e1b00 */
[----:B--2---:R0:W1:Y:S01]  /*2fd0*/  F2I.F64.TRUNC R16, R16 ;  /* 0x0000001000107311 */ /* 0x004062000030d100 */
[----:B------:R-:W-:Y:S05]  /*2fe0*/  BRA `(.L_x_18861) ;  /* 0x0000000800887947 */ /* 0x000fea0003800000 */
.L_x_18862:
        /* <DEDUP_REMOVED lines=12> */
.L_x_18875:
[----:B------:R-:W2:Y:S02]  /*30b0*/  LDG.E.64 R4, desc[UR36][R4.64] ;  /* 0x0000002404047981 */ /* 0x000ea4000c1e1b00 */
[----:B--2---:R0:W1:Y:S01]  /*30c0*/  F2I.F64.TRUNC R16, R4 ;  /* 0x0000000400107311 */ /* 0x004062000030d100 */
[----:B------:R-:W-:Y:S05]  /*30d0*/  BRA `(.L_x_18861) ;  /* 0x00000008004c7947 */ /* 0x000fea0003800000 */
.L_x_18874:
        /* <DEDUP_REMOVED lines=26> */
.L_x_18877:
        /* <DEDUP_REMOVED lines=14> */
.L_x_18876:
[----:B------:R-:W2:Y:S02]  /*3360*/  LDG.E.U16 R16, desc[UR36][R4.64] ;  /* 0x0000002404107981 */ /* 0x000ea4000c1e1500 */
[----:B--2---:R-:W-:-:S06]  /*3370*/  IMAD.U32 R16, R16, 0x10000, RZ ;  /* 0x0001000010107824 */ /* 0x004fcc00078e00ff */
[----:B------:R-:W0:Y:S01]  /*3380*/  F2I.FTZ.TRUNC.NTZ R16, R16 ;  /* 0x0000001000107305 */ /* 0x000e22000021f100 */
[----:B------:R-:W-:Y:S05]  /*3390*/  BRA `(.L_x_18861) ;  /* 0x00000004009c7947 */ /* 0x000fea0003800000 */
.L_x_18873:
        /* <DEDUP_REMOVED lines=10> */
.L_x_18880:
        /* <DEDUP_REMOVED lines=21> */
.L_x_18884:
[----:B------:R-:W-:Y:S05]  /*3590*/  BSYNC.RECONVERGENT B1 ;  /* 0x0000000000017941 */ /* 0x000fea0003800200 */
.L_x_18883:
[----:B------:R-:W-:Y:S01]  /*35a0*/  IMAD.SHL.U32 R0, R0, 0x100000, RZ ;  /* 0x0010000000007824 */ /* 0x000fe200078e00ff */
[----:B------:R-:W-:-:S04]  /*35b0*/  LEA R3, R3, 0x3b800000, 0x17 ;  /* 0x3b80000003037811 */ /* 0x000fc800078eb8ff */
[----:B------:R-:W-:-:S07]  /*35c0*/  LOP3.LUT R16, R3, R0, R7, 0xfe, !PT ;  /* 0x0000000003107212 */ /* 0x000fce00078efe07 */
.L_x_18882:
[----:B------:R-:W-:Y:S05]  /*35d0*/  BSYNC.RECONVERGENT B0 ;  /* 0x0000000000007941 */ /* 0x000fea0003800200 */
.L_x_18881:
[----:B------:R-:W0:Y:S01]  /*35e0*/  F2I.FTZ.TRUNC.NTZ R16, R16 ;  /* 0x0000001000107305 */ /* 0x000e22000021f100 */
[----:B------:R-:W-:Y:S05]  /*35f0*/  BRA `(.L_x_18861) ;  /* 0x0000000400047947 */ /* 0x000fea0003800000 */
.L_x_18879:
        /* <DEDUP_REMOVED lines=21> */
.L_x_18888:
[----:B------:R-:W-:Y:S05]  /*3750*/  BSYNC.RECONVERGENT B1 ;  /* 0x0000000000017941 */ /* 0x000fea0003800200 */
.L_x_18887:
[----:B------:R-:W-:Y:S01]  /*3760*/  IMAD.SHL.U32 R0, R0, 0x200000, RZ ;  /* 0x0020000000007824 */ /* 0x000fe200078e00ff */
[----:B------:R-:W-:-:S04]  /*3770*/  LEA R3, R3, 0x37800000, 0x17 ;  /* 0x3780000003037811 */ /* 0x000fc800078eb8ff */
[----:B------:R-:W-:-:S07]  /*3780*/  LOP3.LUT R16, R3, R0, R7, 0xfe, !PT ;  /* 0x0000000003107212 */ /* 0x000fce00078efe07 */
.L_x_18886:
[----:B------:R-:W-:Y:S05]  /*3790*/  BSYNC.RECONVERGENT B0 ;  /* 0x0000000000007941 */ /* 0x000fea0003800200 */
.L_x_18885:
[----:B------:R-:W0:Y:S01]  /*37a0*/  F2I.FTZ.TRUNC.NTZ R16, R16 ;  /* 0x0000001000107305 */ /* 0x000e22000021f100 */
[----:B------:R-:W-:Y:S05]  /*37b0*/  BRA `(.L_x_18861) ;  /* 0x0000000000947947 */ /* 0x000fea0003800000 */
.L_x_18878:
        /* <DEDUP_REMOVED lines=14> */
.L_x_18892:
[----:B------:R-:W-:Y:S05]  /*38a0*/  BSYNC.RECONVERGENT B0 ;  /* 0x0000000000007941 */ /* 0x000fea0003800200 */
.L_x_18891:
[----:B------:R-:W0:Y:S01]  /*38b0*/  F2I.FTZ.TRUNC.NTZ R16, R16 ;  /* 0x0000001000107305 */ /* 0x000e22000021f100 */
[----:B------:R-:W-:Y:S05]  /*38c0*/  BRA `(.L_x_18861) ;  /* 0x0000000000507947 */ /* 0x000fea0003800000 */
.L_x_18866:
        /* <DEDUP_REMOVED lines=16> */
.L_x_18893:
[----:B------:R-:W-:Y:S05]  /*39d0*/  BRA `(.L_x_18861) ;  /* 0x00000000000c7947 */ /* 0x000fea0003800000 */
.L_x_18890:
[----:B------:R0:W5:Y:S01]  /*39e0*/  LDG.E R16, desc[UR36][R4.64] ;  /* 0x0000002404107981 */ /* 0x000162000c1e1900 */
[----:B------:R-:W-:Y:S05]  /*39f0*/  BRA `(.L_x_18861) ;  /* 0x0000000000047947 */ /* 0x000fea0003800000 */
.L_x_18889:
[----:B------:R0:W5:Y:S02]  /*3a00*/  LDG.E R16, desc[UR36][R4.64] ;  /* 0x0000002404107981 */ /* 0x000164000c1e1900 */
.L_x_18861:
[----:B------:R-:W-:Y:S05]  /*3a10*/  BSYNC.RECONVERGENT B6 ;  /* 0x0000000000067941 */ /* 0x000fea0003800200 */
.L_x_18860:
[----:B0-----:R-:W0:Y:S01]  /*3a20*/  LDC.U8 R17, c[0x0][0x3ac] ;  /* 0x0000eb00ff117b82 */ /* 0x001e220000000000 */
[----:B------:R-:W-:Y:S01]  /*3a30*/  ISETP.GE.AND P0, PT, R2, R19, PT ;  /* 0x000000130200720c */ /* 0x000fe20003f06270 */
[----:B-1---5:R-:W-:Y:S01]  /*3a40*/  IMAD R3, R22, R22, RZ ;  /* 0x0000001616037224 */ /* 0x022fe200078e02ff */
[----:B------:R-:W-:Y:S01]  /*3a50*/  BSSY.RECONVERGENT B7, `(.L_x_18894) ;  /* 0x00002c5000077945 */ /* 0x000fe20003800200 */
[----:B--234-:R-:W-:-:S03]  /*3a60*/  IMAD R5, R24, R24, RZ ;  /* 0x0000001818057224 */ /* 0x01cfc600078e02ff */
[----:B------:R-:W-:Y:S01]  /*3a70*/  BSSY.RELIABLE B6, `(.L_x_18895) ;  /* 0x00001db000067945 */ /* 0x000fe20003800100 */
[----:B------:R-:W-:Y:S02]  /*3a80*/  IMAD R7, R18, R18, RZ ;  /* 0x0000001212077224 */ /* 0x000fe400078e02ff */
[----:B------:R-:W-:Y:S02]  /*3a90*/  IMAD R9, R16, R16, RZ ;  /* 0x0000001010097224 */ /* 0x000fe400078e02ff */
[----:B------:R-:W-:Y:S02]  /*3aa0*/  IMAD R4, R3, R22, RZ ;  /* 0x0000001603047224 */ /* 0x000fe400078e02ff */
[----:B------:R-:W-:Y:S02]  /*3ab0*/  IMAD R22, R5, R24, RZ ;  /* 0x0000001805167224 */ /* 0x000fe400078e02ff */
[----:B------:R-:W-:Y:S02]  /*3ac0*/  IMAD R18, R7, R18, RZ ;  /* 0x0000001207127224 */ /* 0x000fe400078e02ff */
[----:B------:R-:W-:Y:S01]  /*3ad0*/  IMAD R16, R9, R16, RZ ;  /* 0x0000001009107224 */ /* 0x000fe200078e02ff */
[----:B------:R-:W-:Y:S06]  /*3ae0*/  @P0 BRA `(.L_x_18896) ;  /* 0x0000001c00400947 */ /* 0x000fec0003800000 */
        /* <DEDUP_REMOVED lines=21> */
.L_x_18900:
[----:B------:R0:W-:Y:S01]  /*3c40*/  STG.E.U8 desc[UR36][R8.64], R4 ;  /* 0x0000000408007986 */ /* 0x0001e2000c101124 */
[----:B------:R-:W-:Y:S05]  /*3c50*/  BRA `(.L_x_18902) ;  /* 0x0000000c003c7947 */ /* 0x000fea0003800000 */
.L_x_18899:
        /* <DEDUP_REMOVED lines=9> */
.L_x_18904:
[----:B------:R0:W-:Y:S01]  /*3cf0*/  STG.E desc[UR36][R8.64], R4 ;  /* 0x0000000408007986 */ /* 0x0001e2000c101924 */
[----:B------:R-:W-:Y:S05]  /*3d00*/  BRA `(.L_x_18902) ;  /* 0x0000000c00107947 */ /* 0x000fea0003800000 */
.L_x_18903:
[----:B------:R0:W-:Y:S01]  /*3d10*/  STG.E.U16 desc[UR36][R8.64], R4 ;  /* 0x0000000408007986 */ /* 0x0001e2000c101524 */
[----:B------:R-:W-:Y:S05]  /*3d20*/  BRA `(.L_x_18902) ;  /* 0x0000000c00087947 */ /* 0x000fea0003800000 */
.L_x_18898:
        /* <DEDUP_REMOVED lines=9> */
.L_x_18906:
[----:B------:R-:W-:-:S04]  /*3dc0*/  I2FP.F32.S32 R0, R4 ;  /* 0x0000000400007245 */ /* 0x000fc80000201400 */
[----:B------:R-:W-:-:S05]  /*3dd0*/  F2FP.F16.F32.PACK_AB R0, RZ, R0 ;  /* 0x00000000ff00723e */ /* 0x000fca00000000ff */
[----:B------:R0:W-:Y:S01]  /*3de0*/  STG.E.U16 desc[UR36][R8.64], R0 ;  /* 0x0000000008007986 */ /* 0x0001e2000c101524 */
[----:B------:R-:W-:Y:S05]  /*3df0*/  BRA `(.L_x_18902) ;  /* 0x0000000800d47947 */ /* 0x000fea0003800000 */
.L_x_18905:
        /* <DEDUP_REMOVED lines=10> */
.L_x_18908:
[----:B------:R-:W-:-:S04]  /*3ea0*/  I2FP.F32.S32 R4, R4 ;  /* 0x0000000400047245 */ /* 0x000fc80000201400 */
[----:B------:R-:W-:-:S04]  /*3eb0*/  F2FP.F16.F32.PACK_AB R3, RZ, R4 ;  /* 0x00000004ff03723e */ /* 0x000fc800000000ff */
[----:B------:R-:W-:-:S05]  /*3ec0*/  PRMT R3, R3, 0x5410, RZ ;  /* 0x0000541003037816 */ /* 0x000fca00000000ff */
[----:B------:R0:W-:Y:S01]  /*3ed0*/  STG.E desc[UR36][R8.64], R3 ;  /* 0x0000000308007986 */ /* 0x0001e2000c101924 */
[----:B------:R-:W-:Y:S05]  /*3ee0*/  BRA `(.L_x_18902) ;  /* 0x0000000800987947 */ /* 0x000fea0003800000 */
.L_x_18907:
[----:B------:R-:W0:Y:S02]  /*3ef0*/  I2F.F64 R4, R4 ;  /* 0x0000000400047312 */ /* 0x000e240000201c00 */
[----:B0-----:R0:W-:Y:S01]  /*3f00*/  STG.E.64 desc[UR36][R8.64], R4 ;  /* 0x0000000408007986 */ /* 0x0011e2000c101b24 */
[----:B------:R-:W-:Y:S05]  /*3f10*/  BRA `(.L_x_18902) ;  /* 0x00000008008c7947 */ /* 0x000fea0003800000 */
.L_x_18897:
        /* <DEDUP_REMOVED lines=12> */
.L_x_18911:
[----:B------:R-:W0:Y:S01]  /*3fe0*/  I2F.F64 R4, R4 ;  /* 0x0000000400047312 */ /* 0x000e220000201c00 */
[----:B------:R-:W-:-:S05]  /*3ff0*/  CS2R R6, SRZ ;  /* 0x0000000000067805 */ /* 0x000fca000001ff00 */
[----:B0-----:R3:W-:Y:S01]  /*4000*/  STG.E.128 desc[UR36][R8.64], R4 ;  /* 0x0000000408007986 */ /* 0x0017e2000c101d24 */
[----:B------:R-:W-:Y:S05]  /*4010*/  BRA `(.L_x_18902) ;  /* 0x00000008004c7947 */ /* 0x000fea0003800000 */
.L_x_18910:
        /* <DEDUP_REMOVED lines=19> */
.L_x_18915:
[----:B------:R-:W-:Y:S05]  /*4150*/  BSYNC.RECONVERGENT B0 ;  /* 0x0000000000007941 */ /* 0x000fea0003800200 */
.L_x_18914:
[----:B------:R-:W-:-:S05]  /*4160*/  LOP3.LUT R5, R0, 0x80, R5, 0xf8, !PT ;  /* 0x0000008000057812 */ /* 0x000fca00078ef805 */
[----:B------:R2:W-:Y:S01]  /*4170*/  STG.E.U8 desc[UR36][R8.64], R5 ;  /* 0x0000000508007986 */ /* 0x0005e2000c101124 */
[----:B------:R-:W-:Y:S05]  /*4180*/  BRA `(.L_x_18902) ;  /* 0x0000000400f07947 */ /* 0x000fea0003800000 */
.L_x_18913:
        /* <DEDUP_REMOVED lines=15> */
.L_x_18917:
[----:B------:R-:W-:Y:S05]  /*4280*/  BSYNC.RECONVERGENT B0 ;  /* 0x0000000000007941 */ /* 0x000fea0003800200 */
.L_x_18916:
[----:B------:R-:W-:-:S05]  /*4290*/  LOP3.LUT R5, R0, 0x80, R5, 0xf8, !PT ;  /* 0x0000008000057812 */ /* 0x000fca00078ef805 */
[----:B------:R1:W-:Y:S01]  /*42a0*/  STG.E.U8 desc[UR36][R8.64], R5 ;  /* 0x0000000508007986 */ /* 0x0003e2000c101124 */
[----:B------:R-:W-:Y:S05]  /*42b0*/  BRA `(.L_x_18902) ;  /* 0x0000000400a47947 */ /* 0x000fea0003800000 */
.L_x_18912:
[----:B------:R-:W-:-:S04]  /*42c0*/  I2FP.F32.S32 R0, R4 ;  /* 0x0000000400007245 */ /* 0x000fc80000201400 */
[----:B------:R-:W-:-:S05]  /*42d0*/  F2FP.BF16.F32.PACK_AB R0, RZ, R0 ;  /* 0x00000000ff00723e */ /* 0x000fca00000010ff */
[----:B------:R0:W-:Y:S01]  /*42e0*/  STG.E.U16 desc[UR36][R8.64], R0 ;  /* 0x0000000008007986 */ /* 0x0001e2000c101524 */
[----:B------:R-:W-:Y:S05]  /*42f0*/  BRA `(.L_x_18902) ;  /* 0x0000000400947947 */ /* 0x000fea0003800000 */
.L_x_18909:
        /* <DEDUP_REMOVED lines=10> */
.L_x_18920:
        /* <DEDUP_REMOVED lines=13> */
.L_x_18923:
[----:B------:R-:W-:-:S04]  /*4470*/  SHF.R.U32.HI R0, RZ, 0x14, R3 ;  /* 0x00000014ff007819 */ /* 0x000fc80000011603 */
[----:B------:R-:W-:-:S04]  /*4480*/  LOP3.LUT R0, R0, 0x1, RZ, 0xc0, !PT ;  /* 0x0000000100007812 */ /* 0x000fc800078ec0ff */
[----:B------:R-:W-:-:S04]  /*4490*/  IADD3 R0, PT, PT, R3, 0x487ffff, R0 ;  /* 0x0487ffff03007810 */ /* 0x000fc80007ffe000 */
[----:B------:R-:W-:-:S04]  /*44a0*/  SHF.R.U32.HI R0, RZ, 0x14, R0 ;  /* 0x00000014ff007819 */ /* 0x000fc80000011600 */
[----:B------:R-:W-:-:S07]  /*44b0*/  LOP3.LUT R0, R0, 0xff, RZ, 0xc0, !PT ;  /* 0x000000ff00007812 */ /* 0x000fce00078ec0ff */
.L_x_18924:
[----:B------:R-:W-:-:S04]  /*44c0*/  SHF.R.U32.HI R3, RZ, 0x18, R3 ;  /* 0x00000018ff037819 */ /* 0x000fc80000011603 */
[----:B------:R-:W-:-:S04]  /*44d0*/  LOP3.LUT R0, R0, 0x80, R3, 0xf8, !PT ;  /* 0x0000008000007812 */ /* 0x000fc800078ef803 */
[----:B------:R-:W-:-:S07]  /*44e0*/  PRMT R4, R0, 0x7610, R4 ;  /* 0x0000761000047816 */ /* 0x000fce0000000004 */
.L_x_18922:
[----:B------:R-:W-:Y:S05]  /*44f0*/  BSYNC.RECONVERGENT B0 ;  /* 0x0000000000007941 */ /* 0x000fea0003800200 */
.L_x_18921:
[----:B------:R0:W-:Y:S01]  /*4500*/  STG.E.U8 desc[UR36][R8.64], R4 ;  /* 0x0000000408007986 */ /* 0x0001e2000c101124 */
[----:B------:R-:W-:Y:S05]  /*4510*/  BRA `(.L_x_18902) ;  /* 0x00000004000c7947 */ /* 0x000fea0003800000 */
.L_x_18919:
        /* <DEDUP_REMOVED lines=13> */
.L_x_18927:
[----:B------:R-:W-:-:S04]  /*45f0*/  SHF.R.U32.HI R0, RZ, 0x15, R3 ;  /* 0x00000015ff007819 */ /* 0x000fc80000011603 */
[----:B------:R-:W-:-:S04]  /*4600*/  LOP3.LUT R0, R0, 0x1, RZ, 0xc0, !PT ;  /* 0x0000000100007812 */ /* 0x000fc800078ec0ff */
[----:B------:R-:W-:-:S04]  /*4610*/  IADD3 R0, PT, PT, R3, 0x88fffff, R0 ;  /* 0x088fffff03007810 */ /* 0x000fc80007ffe000 */
[----:B------:R-:W-:-:S04]  /*4620*/  SHF.R.U32.HI R0, RZ, 0x15, R0 ;  /* 0x00000015ff007819 */ /* 0x000fc80000011600 */
[----:B------:R-:W-:-:S07]  /*4630*/  LOP3.LUT R0, R0, 0xff, RZ, 0xc0, !PT ;  /* 0x000000ff00007812 */ /* 0x000fce00078ec0ff */
.L_x_18928:
[----:B------:R-:W-:-:S04]  /*4640*/  SHF.R.U32.HI R3, RZ, 0x18, R3 ;  /* 0x00000018ff037819 */ /* 0x000fc80000011603 */
[----:B------:R-:W-:-:S04]  /*4650*/  LOP3.LUT R0, R0, 0x80, R3, 0xf8, !PT ;  /* 0x0000008000007812 */ /* 0x000fc800078ef803 */
[----:B------:R-:W-:-:S07]  /*4660*/  PRMT R4, R0, 0x7610, R4 ;  /* 0x0000761000047816 */ /* 0x000fce0000000004 */
.L_x_18926:
[----:B------:R-:W-:Y:S05]  /*4670*/  BSYNC.RECONVERGENT B0 ;  /* 0x0000000000007941 */ /* 0x000fea0003800200 */
.L_x_18925:
[----:B------:R0:W-:Y:S01]  /*4680*/  STG.E.U8 desc[UR36][R8.64], R4 ;  /* 0x0000000408007986 */ /* 0x0001e2000c101124 */
[----:B------:R-:W-:Y:S05]  /*4690*/  BRA `(.L_x_18902) ;  /* 0x0000000000ac7947 */ /* 0x000fea0003800000 */
.L_x_18918:
[----:B------:R-:W-:-:S13]  /*46a0*/  ISETP.NE.AND P0, PT, R0, 0x1c, PT ;  /* 0x0000001c0000780c */ /* 0x000fda0003f05270 */
[----:B------:R-:W-:Y:S05]  /*46b0*/  @!P0 BRA `(.L_x_18929) ;  /* 0x0000000000a08947 */ /* 0x000fea0003800000 */
[----:B------:R-:W-:-:S13]  /*46c0*/  ISETP.NE.AND P0, PT, R0, 0x1d, PT ;  /* 0x0000001d0000780c */ /* 0x000fda0003f05270 */
[----:B------:R-:W-:Y:S05]  /*46d0*/  @!P0 BRA `(.L_x_18930) ;  /* 0x00000000008c8947 */ /* 0x000fea0003800000 */
[----:B------:R-:W-:-:S13]  /*46e0*/  ISETP.NE.AND P0, PT, R0, 0x2c, PT ;  /* 0x0000002c0000780c */ /* 0x000fda0003f05270 */
[----:B------:R-:W-:Y:S05]  /*46f0*/  @!P0 BRA `(.L_x_18931) ;  /* 0x0000000000448947 */ /* 0x000fea0003800000 */
.L_x_18901:
        /* <DEDUP_REMOVED lines=16> */
.L_x_18932:
[----:B------:R-:W-:Y:S05]  /*4800*/  BRA `(.L_x_18902) ;  /* 0x0000000000507947 */ /* 0x000fea0003800000 */
.L_x_18931:
        /* <DEDUP_REMOVED lines=16> */
.L_x_18930:
[----:B------:R-:W-:-:S05]  /*4910*/  SHF.R.S32.HI R5, RZ, 0x1f, R4 ;  /* 0x0000001fff057819 */ /* 0x000fca0000011404 */
[----:B------:R0:W-:Y:S01]  /*4920*/  STG.E.64 desc[UR36][R8.64], R4 ;  /* 0x0000000408007986 */ /* 0x0001e2000c101b24 */
[----:B------:R-:W-:Y:S05]  /*4930*/  BRA `(.L_x_18902) ;  /* 0x0000000000047947 */ /* 0x000fea0003800000 */
.L_x_18929:
[----:B------:R0:W-:Y:S02]  /*4940*/  STG.E desc[UR36][R8.64], R4 ;  /* 0x0000000408007986 */ /* 0x0001e4000c101924 */
.L_x_18902:
        /* <DEDUP_REMOVED lines=23> */
.L_x_18937:
[----:B------:R0:W-:Y:S01]  /*4ac0*/  STG.E.U8 desc[UR36][R8.64], R22 ;  /* 0x0000001608007986 */ /* 0x0001e2000c101124 */
[----:B------:R-:W-:Y:S05]  /*4ad0*/  BRA `(.L_x_18939) ;  /* 0x0000000c00407947 */ /* 0x000fea0003800000 */
.L_x_18936:
        /* <DEDUP_REMOVED lines=10> */
.L_x_18941:
[----:B------:R3:W-:Y:S01]  /*4b80*/  STG.E desc[UR36][R8.64], R22 ;  /* 0x0000001608007986 */ /* 0x0007e2000c101924 */
[----:B------:R-:W-:Y:S05]  /*4b90*/  BRA `(.L_x_18939) ;  /* 0x0000000c00107947 */ /* 0x000fea0003800000 */
.L_x_18940:
[----:B------:R2:W-:Y:S01]  /*4ba0*/  STG.E.U16 desc[UR36][R8.64], R22 ;  /* 0x0000001608007986 */ /* 0x0005e2000c101524 */
[----:B------:R-:W-:Y:S05]  /*4bb0*/  BRA `(.L_x_18939) ;  /* 0x0000000c00087947 */ /* 0x000fea0003800000 */
.L_x_18935:
        /* <DEDUP_REMOVED lines=9> */
.L_x_18943:
[----:B------:R-:W-:-:S04]  /*4c50*/  I2FP.F32.S32 R0, R22 ;  /* 0x0000001600007245 */ /* 0x000fc80000201400 */
[----:B------:R-:W-:-:S05]  /*4c60*/  F2FP.F16.F32.PACK_AB R0, RZ, R0 ;  /* 0x00000000ff00723e */ /* 0x000fca00000000ff */
[----:B------:R0:W-:Y:S01]  /*4c70*/  STG.E.U16 desc[UR36][R8.64], R0 ;  /* 0x0000000008007986 */ /* 0x0001e2000c101524 */
[----:B------:R-:W-:Y:S05]  /*4c80*/  BRA `(.L_x_18939) ;  /* 0x0000000800d47947 */ /* 0x000fea0003800000 */
.L_x_18942:
        /* <DEDUP_REMOVED lines=10> */
.L_x_18945:
[----:B------:R-:W-:-:S04]  /*4d30*/  I2FP.F32.S32 R22, R22 ;  /* 0x0000001600167245 */ /* 0x000fc80000201400 */
[----:B------:R-:W-:-:S04]  /*4d40*/  F2FP.F16.F32.PACK_AB R3, RZ, R22 ;  /* 0x00000016ff03723e */ /* 0x000fc800000000ff */
[----:B------:R-:W-:-:S05]  /*4d50*/  PRMT R3, R3, 0x5410, RZ ;  /* 0x0000541003037816 */ /* 0x000fca00000000ff */
[----:B------:R0:W-:Y:S01]  /*4d60*/  STG.E desc[UR36][R8.64], R3 ;  /* 0x0000000308007986 */ /* 0x0001e2000c101924 */
[----:B------:R-:W-:Y:S05]  /*4d70*/  BRA `(.L_x_18939) ;  /* 0x0000000800987947 */ /* 0x000fea0003800000 */
.L_x_18944:
[----:B------:R-:W0:Y:S02]  /*4d80*/  I2F.F64 R4, R22 ;  /* 0x0000001600047312 */ /* 0x000e240000201c00 */
[----:B0-----:R0:W-:Y:S01]  /*4d90*/  STG.E.64 desc[UR36][R8.64], R4 ;  /* 0x0000000408007986 */ /* 0x0011e2000c101b24 */
[----:B------:R-:W-:Y:S05]  /*4da0*/  BRA `(.L_x_18939) ;  /* 0x00000008008c7947 */ /* 0x000fea0003800000 */
.L_x_18934:
        /* <DEDUP_REMOVED lines=12> */
.L_x_18949:
        /* <DEDUP_REMOVED lines=17> */
.L_x_18952:
[----:B------:R-:W-:-:S04]  /*4f80*/  SHF.R.U32.HI R3, RZ, 0x18, R5 ;  /* 0x00000018ff037819 */ /* 0x000fc80000011605 */
[----:B------:R-:W-:-:S04]  /*4f90*/  LOP3.LUT R0, R0, 0x80, R3, 0xf8, !PT ;  /* 0x0000008000007812 */ /* 0x000fc800078ef803 */
[----:B------:R-:W-:-:S07]  /*4fa0*/  PRMT R4, R0, 0x7610, R4 ;  /* 0x0000761000047816 */ /* 0x000fce0000000004 */
.L_x_18951:
[----:B------:R-:W-:Y:S05]  /*4fb0*/  BSYNC.RECONVERGENT B0 ;  /* 0x0000000000007941 */ /* 0x000fea0003800200 */
.L_x_18950:
[----:B------:R0:W-:Y:S01]  /*4fc0*/  STG.E.U8 desc[UR36][R8.64], R4 ;  /* 0x0000000408007986 */ /* 0x0001e2000c101124 */
[----:B------:R-:W-:Y:S05]  /*4fd0*/  BRA `(.L_x_18939) ;  /* 0x0000000800007947 */ /* 0x000fea0003800000 */
.L_x_18948:
        /* <DEDUP_REMOVED lines=17> */
.L_x_18955:
[----:B------:R-:W-:-:S04]  /*50f0*/  SHF.R.U32.HI R3, RZ, 0x18, R5 ;  /* 0x00000018ff037819 */ /* 0x000fc80000011605 */
[----:B------:R-:W-:-:S04]  /*5100*/  LOP3.LUT R0, R0, 0x80, R3, 0xf8, !PT ;  /* 0x0000008000007812 */ /* 0x000fc800078ef803 */
[----:B------:R-:W-:-:S07]  /*5110*/  PRMT R4, R0, 0x7610, R4 ;  /* 0x0000761000047816 */ /* 0x000fce0000000004 */
.L_x_18954:
[----:B------:R-:W-:Y:S05]  /*5120*/  BSYNC.RECONVERGENT B0 ;  /* 0x0000000000007941 */ /* 0x000fea0003800200 */
.L_x_18953:
[----:B------:R0:W-:Y:S01]  /*5130*/  STG.E.U8 desc[UR36][R8.64], R4 ;  /* 0x0000000408007986 */ /* 0x0001e2000c101124 */
[----:B------:R-:W-:Y:S05]  /*5140*/  BRA `(.L_x_18939) ;  /* 0x0000000400a47947 */ /* 0x000fea0003800000 */
.L_x_18947:
        /* <DEDUP_REMOVED lines=22> */
.L_x_18957:
[--C-:B------:R-:W-:Y:S01]  /*52b0*/  SHF.R.S32.HI R5, RZ, 0x1f, R22.reuse ;  /* 0x0000001fff057819 */ /* 0x100fe20000011416 */
[----:B------:R-:W-:-:S05]  /*52c0*/  IMAD.MOV.U32 R4, RZ, RZ, R22 ;  /* 0x000000ffff047224 */ /* 0x000fca00078e0016 */
[----:B------:R0:W-:Y:S01]  /*52d0*/  STG.E.64 desc[UR36][R8.64], R4 ;  /* 0x0000000408007986 */ /* 0x0001e2000c101b24 */
[----:B------:R-:W-:Y:S05]  /*52e0*/  BRA `(.L_x_18939) ;  /* 0x00000004003c7947 */ /* 0x000fea0003800000 */
.L_x_18956:
[----:B------:R0:W-:Y:S01]  /*52f0*/  STG.E desc[UR36][R8.64], R22 ;  /* 0x0000001608007986 */ /* 0x0001e2000c101924 */
[----:B------:R-:W-:Y:S05]  /*5300*/  BRA `(.L_x_18939) ;  /* 0x0000000400347947 */ /* 0x000fea0003800000 */
.L_x_18946:
        /* <DEDUP_REMOVED lines=10> */
.L_x_18959:
[----:B------:R-:W0:Y:S01]  /*53b0*/  I2F.F64 R4, R22 ;  /* 0x0000001600047312 */ /* 0x000e220000201c00 */
[----:B------:R-:W-:-:S05]  /*53c0*/  CS2R R6, SRZ ;  /* 0x0000000000067805 */ /* 0x000fca000001ff00 */
[----:B0-----:R0:W-:Y:S01]  /*53d0*/  STG.E.128 desc[UR36][R8.64], R4 ;  /* 0x0000000408007986 */ /* 0x0011e2000c101d24 */
[----:B------:R-:W-:Y:S05]  /*53e0*/  BRA `(.L_x_18939) ;  /* 0x0000000000fc7947 */ /* 0x000fea0003800000 */
.L_x_18958:
[----:B------:R-:W-:-:S13]  /*53f0*/  ISETP.NE.AND P0, PT, R0, 0xf, PT ;  /* 0x0000000f0000780c */ /* 0x000fda0003f05270 */
[----:B------:R-:W-:Y:S05]  /*5400*/  @!P0 BRA `(.L_x_18960) ;  /* 0x0000000000e88947 */ /* 0x000fea0003800000 */
[----:B------:R-:W-:-:S13]  /*5410*/  ISETP.NE.AND P0, PT, R0, 0x17, PT ;  /* 0x000000170000780c */ /* 0x000fda0003f05270 */
[----:B------:R-:W-:Y:S05]  /*5420*/  @!P0 BRA `(.L_x_18961) ;  /* 0x0000000000908947 */ /* 0x000fea0003800000 */
[----:B------:R-:W-:-:S13]  /*5430*/  ISETP.NE.AND P0, PT, R0, 0x18, PT ;  /* 0x000000180000780c */ /* 0x000fda0003f05270 */
[----:B------:R-:W-:Y:S05]  /*5440*/  @!P0 BRA `(.L_x_18962) ;  /* 0x0000000000448947 */ /* 0x000fea0003800000 */
.L_x_18938:
        /* <DEDUP_REMOVED lines=16> */
.L_x_18963:
[----:B------:R-:W-:Y:S05]  /*5550*/  BRA `(.L_x_18939) ;  /* 0x0000000000a07947 */ /* 0x000fea0003800000 */
.L_x_18962:
        /* <DEDUP_REMOVED lines=13> */
.L_x_18965:
[----:B------:R-:W-:Y:S05]  /*5630*/  BSYNC.RECONVERGENT B0 ;  /* 0x0000000000007941 */ /* 0x000fea0003800200 */
.L_x_18964:
[----:B------:R-:W-:-:S05]  /*5640*/  LOP3.LUT R3, R0, 0x80, R3, 0xf8, !PT ;  /* 0x0000008000037812 */ /* 0x000fca00078ef803 */
[----:B------:R0:W-:Y:S01]  /*5650*/  STG.E.U8 desc[UR36][R8.64], R3 ;  /* 0x0000000308007986 */ /* 0x0001e2000c101124 */
[----:B------:R-:W-:Y:S05]  /*5660*/  BRA `(.L_x_18939) ;  /* 0x00000000005c7947 */ /* 0x000fea0003800000 */
.L_x_18961:
        /* <DEDUP_REMOVED lines=12> */
.L_x_18967:
[----:B------:R-:W-:Y:S01]  /*5730*/  IMAD.MOV.U32 R0, RZ, RZ, 0x7f ;  /* 0x0000007fff007424 */ /* 0x000fe200078e00ff */
[----:B------:R-:W-:-:S04]  /*5740*/  ISETP.GT.U32.AND P0, PT, R4, 0x7f800000, PT ;  /* 0x7f8000000400780c */ /* 0x000fc80003f04070 */
[----:B------:R-:W-:-:S09]  /*5750*/  SEL R0, R0, 0x7c, P0 ;  /* 0x0000007c00007807 */ /* 0x000fd20000000000 */
.L_x_18968:
[----:B------:R-:W-:Y:S05]  /*5760*/  BSYNC.RECONVERGENT B0 ;  /* 0x0000000000007941 */ /* 0x000fea0003800200 */
.L_x_18966:
[----:B------:R-:W-:-:S04]  /*5770*/  SHF.R.U32.HI R3, RZ, 0x18, R3 ;  /* 0x00000018ff037819 */ /* 0x000fc80000011603 */
[----:B------:R-:W-:-:S05]  /*5780*/  LOP3.LUT R3, R0, 0x80, R3, 0xf8, !PT ;  /* 0x0000008000037812 */ /* 0x000fca00078ef803 */
[----:B------:R0:W-:Y:S01]  /*5790*/  STG.E.U8 desc[UR36][R8.64], R3 ;  /* 0x0000000308007986 */ /* 0x0001e2000c101124 */
[----:B------:R-:W-:Y:S05]  /*57a0*/  BRA `(.L_x_18939) ;  /* 0x00000000000c7947 */ /* 0x000fea0003800000 */
.L_x_18960:
[----:B------:R-:W-:-:S04]  /*57b0*/  I2FP.F32.S32 R0, R22 ;  /* 0x0000001600007245 */ /* 0x000fc80000201400 */
[----:B------:R-:W-:-:S05]  /*57c0*/  F2FP.BF16.F32.PACK_AB R0, RZ, R0 ;  /* 0x00000000ff00723e */ /* 0x000fca00000010ff */
[----:B------:R0:W-:Y:S02]  /*57d0*/  STG.E.U16 desc[UR36][R8.64], R0 ;  /* 0x0000000008007986 */ /* 0x0001e4000c101524 */
.L_x_18939:
[----:B------:R-:W-:-:S07]  /*57e0*/  VIADD R2, R2, 0x80 ;  /* 0x0000008002027836 */ /* 0x000fce0000000000 */
.L_x_18896:
[----:B------:R-:W-:-:S13]  /*57f0*/  ISETP.GE.AND P0, PT, R2, R19, PT ;  /* 0x000000130200720c */ /* 0x000fda0003f06270 */
[----:B------:R-:W-:Y:S05]  /*5800*/  @P0 BREAK.RELIABLE B6 ;  /* 0x0000000000060942 */ /* 0x000fea0003800100 */
[----:B------:R-:W-:Y:S05]  /*5810*/  @P0 BRA `(.L_x_18933) ;  /* 0x0000000c00a00947 */ /* 0x000fea0003800000 */
[----:B------:R-:W-:Y:S05]  /*5820*/  BSYNC.RELIABLE B6 ;  /* 0x0000000000067941 */ /* 0x000fea0003800100 */
.L_x_18895:
        /* <DEDUP_REMOVED lines=20> */
.L_x_18972:
[----:B------:R0:W-:Y:S01]  /*5970*/  STG.E.U8 desc[UR36][R8.64], R18 ;  /* 0x0000001208007986 */ /* 0x0001e2000c101124 */
[----:B------:R-:W-:Y:S05]  /*5980*/  BRA `(.L_x_18974) ;  /* 0x0000000c00407947 */ /* 0x000fea0003800000 */
.L_x_18971:
        /* <DEDUP_REMOVED lines=10> */
.L_x_18976:
[----:B------:R0:W-:Y:S01]  /*5a30*/  STG.E desc[UR36][R8.64], R18 ;  /* 0x0000001208007986 */ /* 0x0001e2000c101924 */
[----:B------:R-:W-:Y:S05]  /*5a40*/  BRA `(.L_x_18974) ;  /* 0x0000000c00107947 */ /* 0x000fea0003800000 */
.L_x_18975:
[----:B------:R0:W-:Y:S01]  /*5a50*/  STG.E.U16 desc[UR36][R8.64], R18 ;  /* 0x0000001208007986 */ /* 0x0001e2000c101524 */
[----:B------:R-:W-:Y:S05]  /*5a60*/  BRA `(.L_x_18974) ;  /* 0x0000000c00087947 */ /* 0x000fea0003800000 */
.L_x_18970:
        /* <DEDUP_REMOVED lines=9> */
.L_x_18978:
[----:B------:R-:W-:-:S04]  /*5b00*/  I2FP.F32.S32 R0, R18 ;  /* 0x0000001200007245 */ /* 0x000fc80000201400 */
[----:B------:R-:W-:-:S05]  /*5b10*/  F2FP.F16.F32.PACK_AB R0, RZ, R0 ;  /* 0x00000000ff00723e */ /* 0x000fca00000000ff */
[----:B------:R0:W-:Y:S01]  /*5b20*/  STG.E.U16 desc[UR36][R8.64], R0 ;  /* 0x0000000008007986 */ /* 0x0001e2000c101524 */
[----:B------:R-:W-:Y:S05]  /*5b30*/  BRA `(.L_x_18974) ;  /* 0x0000000800d47947 */ /* 0x000fea0003800000 */
.L_x_18977:
        /* <DEDUP_REMOVED lines=10> */
.L_x_18980:
[----:B------:R-:W-:-:S04]  /*5be0*/  I2FP.F32.S32 R18, R18 ;  /* 0x0000001200127245 */ /* 0x000fc80000201400 */
[----:B------:R-:W-:-:S04]  /*5bf0*/  F2FP.F16.F32.PACK_AB R3, RZ, R18 ;  /* 0x00000012ff03723e */ /* 0x000fc800000000ff */
[----:B------:R-:W-:-:S05]  /*5c00*/  PRMT R3, R3, 0x5410, RZ ;  /* 0x0000541003037816 */ /* 0x000fca00000000ff */
[----:B------:R0:W-:Y:S01]  /*5c10*/  STG.E desc[UR36][R8.64], R3 ;  /* 0x0000000308007986 */ /* 0x0001e2000c101924 */
[----:B------:R-:W-:Y:S05]  /*5c20*/  BRA `(.L_x_18974) ;  /* 0x0000000800987947 */ /* 0x000fea0003800000 */
.L_x_18979:
[----:B------:R-:W0:Y:S02]  /*5c30*/  I2F.F64 R4, R18 ;  /* 0x0000001200047312 */ /* 0x000e240000201c00 */
[----:B0-----:R0:W-:Y:S01]  /*5c40*/  STG.E.64 desc[UR36][R8.64], R4 ;  /* 0x0000000408007986 */ /* 0x0011e2000c101b24 */
[----:B------:R-:W-:Y:S05]  /*5c50*/  BRA `(.L_x_18974) ;  /* 0x00000008008c7947 */ /* 0x000fea0003800000 */
.L_x_18969:
        /* <DEDUP_REMOVED lines=12> */
.L_x_18984:
        /* <DEDUP_REMOVED lines=17> */
.L_x_18987:
[----:B------:R-:W-:-:S04]  /*5e30*/  SHF.R.U32.HI R3, RZ, 0x18, R5 ;  /* 0x00000018ff037819 */ /* 0x000fc80000011605 */
[----:B------:R-:W-:-:S04]  /*5e40*/  LOP3.LUT R0, R0, 0x80, R3, 0xf8, !PT ;  /* 0x0000008000007812 */ /* 0x000fc800078ef803 */
[----:B------:R-:W-:-:S07]  /*5e50*/  PRMT R4, R0, 0x7610, R4 ;  /* 0x0000761000047816 */ /* 0x000fce0000000004 */
.L_x_18986:
[----:B------:R-:W-:Y:S05]  /*5e60*/  BSYNC.RECONVERGENT B0 ;  /* 0x0000000000007941 */ /* 0x000fea0003800200 */
.L_x_18985:
[----:B------:R0:W-:Y:S01]  /*5e70*/  STG.E.U8 desc[UR36][R8.64], R4 ;  /* 0x0000000408007986 */ /* 0x0001e2000c101124 */
[----:B------:R-:W-:Y:S05]  /*5e80*/  BRA `(.L_x_18974) ;  /* 0x0000000800007947 */ /* 0x000fea0003800000 */
.L_x_18983:
        /* <DEDUP_REMOVED lines=17> */
.L_x_18990:
[----:B------:R-:W-:-:S04]  /*5fa0*/  SHF.R.U32.HI R3, RZ, 0x18, R5 ;  /* 0x00000018ff037819 */ /* 0x000fc80000011605 */
[----:B------:R-:W-:-:S04]  /*5fb0*/  LOP3.LUT R0, R0, 0x80, R3, 0xf8, !PT ;  /* 0x0000008000007812 */ /* 0x000fc800078ef803 */
[----:B------:R-:W-:-:S07]  /*5fc0*/  PRMT R4, R0, 0x7610, R4 ;  /* 0x0000761000047816 */ /* 0x000fce0000000004 */
.L_x_18989:
[----:B------:R-:W-:Y:S05]  /*5fd0*/  BSYNC.RECONVERGENT B0 ;  /* 0x0000000000007941 */ /* 0x000fea0003800200 */
.L_x_18988:
[----:B------:R0:W-:Y:S01]  /*5fe0*/  STG.E.U8 desc[UR36][R8.64], R4 ;  /* 0x0000000408007986 */ /* 0x0001e2000c101124 */
[----:B------:R-:W-:Y:S05]  /*5ff0*/  BRA `(.L_x_18974) ;  /* 0x0000000400a47947 */ /* 0x000fea0003800000 */
.L_x_18982:
        /* <DEDUP_REMOVED lines=22> */
.L_x_18992:
[--C-:B------:R-:W-:Y:S01]  /*6160*/  SHF.R.S32.HI R5, RZ, 0x1f, R18.reuse ;  /* 0x0000001fff057819 */ /* 0x100fe20000011412 */
[----:B------:R-:W-:-:S05]  /*6170*/  IMAD.MOV.U32 R4, RZ, RZ, R18 ;  /* 0x000000ffff047224 */ /* 0x000fca00078e0012 */
[----:B------:R0:W-:Y:S01]  /*6180*/  STG.E.64 desc[UR36][R8.64], R4 ;  /* 0x0000000408007986 */ /* 0x0001e2000c101b24 */
[----:B------:R-:W-:Y:S05]  /*6190*/  BRA `(.L_x_18974) ;  /* 0x00000004003c7947 */ /* 0x000fea0003800000 */
.L_x_18991:
[----:B------:R0:W-:Y:S01]  /*61a0*/  STG.E desc[UR36][R8.64], R18 ;  /* 0x0000001208007986 */ /* 0x0001e2000c101924 */
[----:B------:R-:W-:Y:S05]  /*61b0*/  BRA `(.L_x_18974) ;  /* 0x0000000400347947 */ /* 0x000fea0003800000 */
.L_x_18981:
        /* <DEDUP_REMOVED lines=10> */
.L_x_18994:
[----:B------:R-:W0:Y:S01]  /*6260*/  I2F.F64 R4, R18 ;  /* 0x0000001200047312 */ /* 0x000e220000201c00 */
[----:B------:R-:W-:-:S05]  /*6270*/  CS2R R6, SRZ ;  /* 0x0000000000067805 */ /* 0x000fca000001ff00 */
[----:B0-----:R4:W-:Y:S01]  /*6280*/  STG.E.128 desc[UR36][R8.64], R4 ;  /* 0x0000000408007986 */ /* 0x0019e2000c101d24 */
[----:B------:R-:W-:Y:S05]  /*6290*/  BRA `(.L_x_18974) ;  /* 0x0000000000fc7947 */ /* 0x000fea0003800000 */
.L_x_18993:
[----:B------:R-:W-:-:S13]  /*62a0*/  ISETP.NE.AND P0, PT, R0, 0xf, PT ;  /* 0x0000000f0000780c */ /* 0x000fda0003f05270 */
[----:B------:R-:W-:Y:S05]  /*62b0*/  @!P0 BRA `(.L_x_18995) ;  /* 0x0000000000e88947 */ /* 0x000fea0003800000 */
[----:B------:R-:W-:-:S13]  /*62c0*/  ISETP.NE.AND P0, PT, R0, 0x17, PT ;  /* 0x000000170000780c */ /* 0x000fda0003f05270 */
[----:B------:R-:W-:Y:S05]  /*62d0*/  @!P0 BRA `(.L_x_18996) ;  /* 0x0000000000908947 */ /* 0x000fea0003800000 */
[----:B------:R-:W-:-:S13]  /*62e0*/  ISETP.NE.AND P0, PT, R0, 0x18, PT ;  /* 0x000000180000780c */ /* 0x000fda0003f05270 */
[----:B------:R-:W-:Y:S05]  /*62f0*/  @!P0 BRA `(.L_x_18997) ;  /* 0x0000000000448947 */ /* 0x000fea0003800000 */
.L_x_18973:
        /* <DEDUP_REMOVED lines=16> */
.L_x_18998:
[----:B------:R-:W-:Y:S05]  /*6400*/  BRA `(.L_x_18974) ;  /* 0x0000000000a07947 */ /* 0x000fea0003800000 */
.L_x_18997:
        /* <DEDUP_REMOVED lines=13> */
.L_x_19000:
[----:B------:R-:W-:Y:S05]  /*64e0*/  BSYNC.RECONVERGENT B0 ;  /* 0x0000000000007941 */ /* 0x000fea0003800200 */
.L_x_18999:
[----:B------:R-:W-:-:S05]  /*64f0*/  LOP3.LUT R3, R0, 0x80, R3, 0xf8, !PT ;  /* 0x0000008000037812 */ /* 0x000fca00078ef803 */
[----:B------:R2:W-:Y:S01]  /*6500*/  STG.E.U8 desc[UR36][R8.64], R3 ;  /* 0x0000000308007986 */ /* 0x0005e2000c101124 */
[----:B------:R-:W-:Y:S05]  /*6510*/  BRA `(.L_x_18974) ;  /* 0x00000000005c7947 */ /* 0x000fea0003800000 */
.L_x_18996:
        /* <DEDUP_REMOVED lines=12> */
.L_x_19002:
[----:B------:R-:W-:Y:S01]  /*65e0*/  IMAD.MOV.U32 R0, RZ, RZ, 0x7f ;  /* 0x0000007fff007424 */ /* 0x000fe200078e00ff */
[----:B------:R-:W-:-:S04]  /*65f0*/  ISETP.GT.U32.AND P0, PT, R4, 0x7f800000, PT ;  /* 0x7f8000000400780c */ /* 0x000fc80003f04070 */
[----:B------:R-:W-:-:S09]  /*6600*/  SEL R0, R0, 0x7c, P0 ;  /* 0x0000007c00007807 */ /* 0x000fd20000000000 */
.L_x_19003:
[----:B------:R-:W-:Y:S05]  /*6610*/  BSYNC.RECONVERGENT B0 ;  /* 0x0000000000007941 */ /* 0x000fea0003800200 */
.L_x_19001:
[----:B------:R-:W-:-:S04]  /*6620*/  SHF.R.U32.HI R3, RZ, 0x18, R3 ;  /* 0x00000018ff037819 */ /* 0x000fc80000011603 */
[----:B------:R-:W-:-:S05]  /*6630*/  LOP3.LUT R3, R0, 0x80, R3, 0xf8, !PT ;  /* 0x0000008000037812 */ /* 0x000fca00078ef803 */
[----:B------:R1:W-:Y:S01]  /*6640*/  STG.E.U8 desc[UR36][R8.64], R3 ;  /* 0x0000000308007986 */ /* 0x0003e2000c101124 */
[----:B------:R-:W-:Y:S05]  /*6650*/  BRA `(.L_x_18974) ;  /* 0x00000000000c7947 */ /* 0x000fea0003800000 */
.L_x_18995:
[----:B------:R-:W-:-:S04]  /*6660*/  I2FP.F32.S32 R0, R18 ;  /* 0x0000001200007245 */ /* 0x000fc80000201400 */
[----:B------:R-:W-:-:S05]  /*6670*/  F2FP.BF16.F32.PACK_AB R0, RZ, R0 ;  /* 0x00000000ff00723e */ /* 0x000fca00000010ff */
[----:B------:R0:W-:Y:S02]  /*6680*/  STG.E.U16 desc[UR36][R8.64], R0 ;  /* 0x0000000008007986 */ /* 0x0001e4000c101524 */
.L_x_18974:
[----:B------:R-:W-:-:S07]  /*6690*/  VIADD R2, R2, 0x80 ;  /* 0x0000008002027836 */ /* 0x000fce0000000000 */
.L_x_18933:
[----:B------:R-:W-:Y:S05]  /*66a0*/  BSYNC.RECONVERGENT B7 ;  /* 0x0000000000077941 */ /* 0x000fea0003800200 */
.L_x_18894:
        /* <DEDUP_REMOVED lines=21> */
.L_x_19007:
[----:B------:R-:W-:Y:S01]  /*6800*/  STG.E.U8 desc[UR36][R2.64], R16 ;  /* 0x0000001002007986 */ /* 0x000fe2000c101124 */
[----:B------:R-:W-:Y:S05]  /*6810*/  EXIT ;  /* 0x000000000000794d */ /* 0x000fea0003800000 */
.L_x_19006:
        /* <DEDUP_REMOVED lines=9> */
.L_x_19010:
[----:B------:R-:W-:Y:S01]  /*68b0*/  STG.E desc[UR36][R2.64], R16 ;  /* 0x0000001002007986 */ /* 0x000fe2000c101924 */
[----:B------:R-:W-:Y:S05]  /*68c0*/  EXIT ;  /* 0x000000000000794d */ /* 0x000fea0003800000 */
.L_x_19009:
[----:B------:R-:W-:Y:S01]  /*68d0*/  STG.E.U16 desc[UR36][R2.64], R16 ;  /* 0x0000001002007986 */ /* 0x000fe2000c101524 */
[----:B------:R-:W-:Y:S05]  /*68e0*/  EXIT ;  /* 0x000000000000794d */ /* 0x000fea0003800000 */
.L_x_19005:
        /* <DEDUP_REMOVED lines=9> */
.L_x_19012:
[----:B------:R-:W-:-:S04]  /*6980*/  I2FP.F32.S32 R0, R16 ;  /* 0x0000001000007245 */ /* 0x000fc80000201400 */
[----:B------:R-:W-:-:S05]  /*6990*/  F2FP.F16.F32.PACK_AB R0, RZ, R0 ;  /* 0x00000000ff00723e */ /* 0x000fca00000000ff */
[----:B------:R-:W-:Y:S01]  /*69a0*/  STG.E.U16 desc[UR36][R2.64], R0 ;  /* 0x0000000002007986 */ /* 0x000fe2000c101524 */
[----:B------:R-:W-:Y:S05]  /*69b0*/  EXIT ;  /* 0x000000000000794d */ /* 0x000fea0003800000 */
.L_x_19011:
        /* <DEDUP_REMOVED lines=10> */
.L_x_19014:
[----:B------:R-:W-:-:S04]  /*6a60*/  I2FP.F32.S32 R16, R16 ;  /* 0x0000001000107245 */ /* 0x000fc80000201400 */
[----:B------:R-:W-:-:S04]  /*6a70*/  F2FP.F16.F32.PACK_AB R5, RZ, R16 ;  /* 0x00000010ff05723e */ /* 0x000fc800000000ff */
[----:B------:R-:W-:-:S05]  /*6a80*/  PRMT R5, R5, 0x5410, RZ ;  /* 0x0000541005057816 */ /* 0x000fca00000000ff */
[----:B------:R-:W-:Y:S01]  /*6a90*/  STG.E desc[UR36][R2.64], R5 ;  /* 0x0000000502007986 */ /* 0x000fe2000c101924 */
[----:B------:R-:W-:Y:S05]  /*6aa0*/  EXIT ;  /* 0x000000000000794d */ /* 0x000fea0003800000 */
.L_x_19013:
[----:B------:R-:W0:Y:S02]  /*6ab0*/  I2F.F64 R16, R16 ;  /* 0x0000001000107312 */ /* 0x000e240000201c00 */
[----:B0-----:R-:W-:Y:S01]  /*6ac0*/  STG.E.64 desc[UR36][R2.64], R16 ;  /* 0x0000001002007986 */ /* 0x001fe2000c101b24 */
[----:B------:R-:W-:Y:S05]  /*6ad0*/  EXIT ;  /* 0x000000000000794d */ /* 0x000fea0003800000 */
.L_x_19004:
        /* <DEDUP_REMOVED lines=12> */
.L_x_19018:
        /* <DEDUP_REMOVED lines=18> */
.L_x_19021:
[----:B------:R-:W-:-:S04]  /*6cc0*/  SHF.R.U32.HI R5, RZ, 0x18, R5 ;  /* 0x00000018ff057819 */ /* 0x000fc80000011605 */
[----:B------:R-:W-:-:S07]  /*6cd0*/  LOP3.LUT R0, R0, 0x80, R5, 0xf8, !PT ;  /* 0x0000008000007812 */ /* 0x000fce00078ef805 */
.L_x_19020:
[----:B------:R-:W-:Y:S05]  /*6ce0*/  BSYNC.RECONVERGENT B0 ;  /* 0x0000000000007941 */ /* 0x000fea0003800200 */
.L_x_19019:
[----:B------:R-:W-:Y:S01]  /*6cf0*/  STG.E.U8 desc[UR36][R2.64], R0 ;  /* 0x0000000002007986 */ /* 0x000fe2000c101124 */
[----:B------:R-:W-:Y:S05]  /*6d00*/  EXIT ;  /* 0x000000000000794d */ /* 0x000fea0003800000 */
.L_x_19017:
        /* <DEDUP_REMOVED lines=18> */
.L_x_19024:
[----:B------:R-:W-:-:S04]  /*6e30*/  SHF.R.U32.HI R5, RZ, 0x18, R5 ;  /* 0x00000018ff057819 */ /* 0x000fc80000011605 */
[----:B------:R-:W-:-:S07]  /*6e40*/  LOP3.LUT R0, R0, 0x80, R5, 0xf8, !PT ;  /* 0x0000008000007812 */ /* 0x000fce00078ef805 */
.L_x_19023:
[----:B------:R-:W-:Y:S05]  /*6e50*/  BSYNC.RECONVERGENT B0 ;  /* 0x0000000000007941 */ /* 0x000fea0003800200 */
.L_x_19022:
[----:B------:R-:W-:Y:S01]  /*6e60*/  STG.E.U8 desc[UR36][R2.64], R0 ;  /* 0x0000000002007986 */ /* 0x000fe2000c101124 */
[----:B------:R-:W-:Y:S05]  /*6e70*/  EXIT ;  /* 0x000000000000794d */ /* 0x000fea0003800000 */
.L_x_19016:
        /* <DEDUP_REMOVED lines=22> */
.L_x_19026:
[----:B------:R-:W-:-:S05]  /*6fe0*/  SHF.R.S32.HI R17, RZ, 0x1f, R16 ;  /* 0x0000001fff117819 */ /* 0x000fca0000011410 */
[----:B------:R-:W-:Y:S01]  /*6ff0*/  STG.E.64 desc[UR36][R2.64], R16 ;  /* 0x0000001002007986 */ /* 0x000fe2000c101b24 */
[----:B------:R-:W-:Y:S05]  /*7000*/  EXIT ;  /* 0x000000000000794d */ /* 0x000fea0003800000 */
.L_x_19025:
[----:B------:R-:W-:Y:S01]  /*7010*/  STG.E desc[UR36][R2.64], R16 ;  /* 0x0000001002007986 */ /* 0x000fe2000c101924 */
[----:B------:R-:W-:Y:S05]  /*7020*/  EXIT ;  /* 0x000000000000794d */ /* 0x000fea0003800000 */
.L_x_19015:
        /* <DEDUP_REMOVED lines=10> */
.L_x_19028:
[----:B------:R-:W0:Y:S01]  /*70d0*/  I2F.F64 R16, R16 ;  /* 0x0000001000107312 */ /* 0x000e220000201c00 */
[----:B------:R-:W-:-:S05]  /*70e0*/  CS2R R18, SRZ ;  /* 0x0000000000127805 */ /* 0x000fca000001ff00 */
[----:B0-----:R-:W-:Y:S01]  /*70f0*/  STG.E.128 desc[UR36][R2.64], R16 ;  /* 0x0000001002007986 */ /* 0x001fe2000c101d24 */
[----:B------:R-:W-:Y:S05]  /*7100*/  EXIT ;  /* 0x000000000000794d */ /* 0x000fea0003800000 */
.L_x_19027:
[----:B------:R-:W-:-:S13]  /*7110*/  ISETP.NE.AND P0, PT, R0, 0xf, PT ;  /* 0x0000000f0000780c */ /* 0x000fda0003f05270 */
[----:B------:R-:W-:Y:S05]  /*7120*/  @!P0 BRA `(.L_x_19029) ;  /* 0x0000000000e88947 */ /* 0x000fea0003800000 */
[----:B------:R-:W-:-:S13]  /*7130*/  ISETP.NE.AND P0, PT, R0, 0x17, PT ;  /* 0x000000170000780c */ /* 0x000fda0003f05270 */
[----:B------:R-:W-:Y:S05]  /*7140*/  @!P0 BRA `(.L_x_19030) ;  /* 0x0000000000908947 */ /* 0x000fea0003800000 */
[----:B------:R-:W-:-:S13]  /*7150*/  ISETP.NE.AND P0, PT, R0, 0x18, PT ;  /* 0x000000180000780c */ /* 0x000fda0003f05270 */
[----:B------:R-:W-:Y:S05]  /*7160*/  @!P0 BRA `(.L_x_19031) ;  /* 0x0000000000448947 */ /* 0x000fea0003800000 */
.L_x_19008:
        /* <DEDUP_REMOVED lines=16> */
.L_x_19032:
[----:B------:R-:W-:Y:S05]  /*7270*/  EXIT ;  /* 0x000000000000794d */ /* 0x000fea0003800000 */
.L_x_19031:
        /* <DEDUP_REMOVED lines=13> */
.L_x_19034:
[----:B------:R-:W-:Y:S05]  /*7350*/  BSYNC.RECONVERGENT B0 ;  /* 0x0000000000007941 */ /* 0x000fea0003800200 */
.L_x_19033:
[----:B------:R-:W-:-:S05]  /*7360*/  LOP3.LUT R5, R0, 0x80, R5, 0xf8, !PT ;  /* 0x0000008000057812 */ /* 0x000fca00078ef805 */
[----:B------:R-:W-:Y:S01]  /*7370*/  STG.E.U8 desc[UR36][R2.64], R5 ;  /* 0x0000000502007986 */ /* 0x000fe2000c101124 */
[----:B------:R-:W-:Y:S05]  /*7380*/  EXIT ;  /* 0x000000000000794d */ /* 0x000fea0003800000 */
.L_x_19030:
        /* <DEDUP_REMOVED lines=12> */
.L_x_19036:
[----:B------:R-:W-:Y:S01]  /*7450*/  IMAD.MOV.U32 R0, RZ, RZ, 0x7f ;  /* 0x0000007fff007424 */ /* 0x000fe200078e00ff */
[----:B------:R-:W-:-:S04]  /*7460*/  ISETP.GT.U32.AND P0, PT, R4, 0x7f800000, PT ;  /* 0x7f8000000400780c */ /* 0x000fc80003f04070 */
[----:B------:R-:W-:-:S09]  /*7470*/  SEL R0, R0, 0x7c, P0 ;  /* 0x0000007c00007807 */ /* 0x000fd20000000000 */
.L_x_19037:
[----:B------:R-:W-:Y:S05]  /*7480*/  BSYNC.RECONVERGENT B0 ;  /* 0x0000000000007941 */ /* 0x000fea0003800200 */
.L_x_19035:
[----:B------:R-:W-:-:S04]  /*7490*/  SHF.R.U32.HI R5, RZ, 0x18, R5 ;  /* 0x00000018ff057819 */ /* 0x000fc80000011605 */
[----:B------:R-:W-:-:S05]  /*74a0*/  LOP3.LUT R5, R0, 0x80, R5, 0xf8, !PT ;  /* 0x0000008000057812 */ /* 0x000fca00078ef805 */
[----:B------:R-:W-:Y:S01]  /*74b0*/  STG.E.U8 desc[UR36][R2.64], R5 ;  /* 0x0000000502007986 */ /* 0x000fe2000c101124 */
[----:B------:R-:W-:Y:S05]  /*74c0*/  EXIT ;  /* 0x000000000000794d */ /* 0x000fea0003800000 */
.L_x_19029:
[----:B------:R-:W-:-:S04]  /*74d0*/  I2FP.F32.S32 R0, R16 ;  /* 0x0000001000007245 */ /* 0x000fc80000201400 */
[----:B------:R-:W-:-:S05]  /*74e0*/  F2FP.BF16.F32.PACK_AB R0, RZ, R0 ;  /* 0x00000000ff00723e */ /* 0x000fca00000010ff */
[----:B------:R-:W-:Y:S01]  /*74f0*/  STG.E.U16 desc[UR36][R2.64], R0 ;  /* 0x0000000002007986 */ /* 0x000fe2000c101524 */
[----:B------:R-:W-:Y:S05]  /*7500*/  EXIT ;  /* 0x000000000000794d */ /* 0x000fea0003800000 */
.L_x_19038:
        /* <DEDUP_REMOVED lines=15> */
.L_x_68602:


//--------------------- .text._ZN2at6native18elementwise_kernelILi128ELi2EZNS0_22gpu_kernel_impl_nocastIZNS0_50_GLOBAL__N__2680c7bb_12_PowKernel_cu_7dd49032_300329pow_tensor_scalar_kernel_implIiiEEvRNS_18TensorIteratorBaseET0_EUliE0_EEvS6_RKT_EUliE_EEviT1_ --------------------------
	.section	.text._ZN2at6native18elementwise_kernelILi128ELi2EZNS0_22gpu_kernel_impl_nocastIZNS0_50_GLOBAL__N__2680c7bb_12_PowKernel_cu_7dd49032_300329pow_tensor_scalar_kernel_implIiiEEvRNS_18TensorIteratorBaseET0_EUliE0_EEvS6_RKT_EUliE_EEviT1_,"ax",@progbits
	.align	128
        .global         _ZN2at6native18elementwise_kernelILi128ELi2EZNS0_22gpu_kernel_impl_nocastIZNS0_50_GLOBAL__N__2680c7bb_12_PowKernel_cu_7dd49032_300329pow_tensor_scalar_kernel_implIiiEEvRNS_18TensorIteratorBaseET0_EUliE0_EEvS6_RKT_EUliE_EEviT1_
        .type           _ZN2at6native18elementwise_kernelILi128ELi2EZNS0_22gpu_kernel_impl_nocastIZNS0_50_GLOBAL__N__2680c7bb_12_PowKernel_cu_7dd49032_300329pow_tensor_scalar_kernel_implIiiEEvRNS_18TensorIteratorBaseET0_EUliE0_EEvS6_RKT_EUliE_EEviT1_,@function
        .size           _ZN2at6native18elementwise_kernelILi128ELi2EZNS0_22gpu_kernel_impl_nocastIZNS0_50_GLOBAL__N__2680c7bb_12_PowKernel_cu_7dd49032_300329pow_tensor_scalar_kernel_implIiiEEvRNS_18TensorIteratorBaseET0_EUliE0_EEvS6_RKT_EUliE_EEviT1_,(.L_x_68603 - _ZN2at6native18elementwise_kernelILi128ELi2EZNS0_22gpu_kernel_impl_nocastIZNS0_50_GLOBAL__N__2680c7bb_12_PowKernel_cu_7dd49032_300329pow_tensor_scalar_kernel_implIiiEEvRNS_18TensorIteratorBaseET0_EUliE0_EEvS6_RKT_EUliE_EEviT1_)
        .other          _ZN2at6native18elementwise_kernelILi128ELi2EZNS0_22gpu_kernel_impl_nocastIZNS0_50_GLOBAL__N__2680c7bb_12_PowKernel_cu_7dd49032_300329pow_tensor_scalar_kernel_implIiiEEvRNS_18TensorIteratorBaseET0_EUliE0_EEvS6_RKT_EUliE_EEviT1_,@"STO_CUDA_ENTRY STV_DEFAULT"
_ZN2at6native18elementwise_kernelILi128ELi2EZNS0_22gpu_kernel_impl_nocastIZNS0_50_GLOBAL__N__2680c7bb_12_PowKernel_cu_7dd49032_300329pow_tensor_scalar_kernel_implIiiEEvRNS_18TensorIteratorBaseET0_EUliE0_EEvS6_RKT_EUliE_EEviT1_:
.text._ZN2at6native18elementwise_kernelILi128ELi2EZNS0_22gpu_kernel_impl_nocastIZNS0_50_GLOBAL__N__2680c7bb_12_PowKernel_cu_7dd49032_300329pow_tensor_scalar_kernel_implIiiEEvRNS_18TensorIteratorBaseET0_EUliE0_EEvS6_RKT_EUliE_EEviT1_:
        /* <DEDUP_REMOVED lines=17> */
[----:B--2---:R-:W-:-:S04]  /*0110*/  IMAD R9, R4, R4, RZ ;  /* 0x0000000404097224 */ /* 0x004fc800078e02ff */
[----:B------:R-:W-:-:S05]  /*0120*/  IMAD R9, R4, R9, RZ ;  /* 0x0000000904097224 */ /* 0x000fca00078e02ff */
[----:B0-----:R0:W-:Y:S02]  /*0130*/  STG.E desc[UR6][R6.64], R9 ;  /* 0x0000000906007986 */ /* 0x0011e4000c101906 */
.L_x_19041:
[----:B------:R-:W-:Y:S05]  /*0140*/  BSYNC.RECONVERGENT B0 ;  /* 0x0000000000007941 */ /* 0x000fea0003800200 */
.L_x_19040:
[----:B------:R-:W-:-:S13]  /*0150*/  ISETP.GE.AND P0, PT, R3, UR4, PT ;  /* 0x0000000403007c0c */ /* 0x000fda000bf06270 */
[----:B------:R-:W-:Y:S05]  /*0160*/  @P0 EXIT ;  /* 0x000000000000094d */ /* 0x000fea0003800000 */
[----:B------:R-:W1:Y:S02]  /*0170*/  LDC.64 R2, c[0x0][0x588] ;  /* 0x00016200ff027b82 */ /* 0x000e640000000a00 */
[----:B-1----:R-:W0:Y:S06]  /*0180*/  LDG.E R2, desc[UR6][R2.64] ;  /* 0x0000000602027981 */ /* 0x002e2c000c1e1900 */
[----:B------:R-:W1:Y:S01]  /*0190*/  LDC.64 R4, c[0x0][0x580] ;  /* 0x00016000ff047b82 */ /* 0x000e620000000a00 */
[----:B0-----:R-:W-:-:S04]  /*01a0*/  IMAD R7, R2, R2, RZ ;  /* 0x0000000202077224 */ /* 0x001fc800078e02ff */
[----:B------:R-:W-:-:S05]  /*01b0*/  IMAD R7, R2, R7, RZ ;  /* 0x0000000702077224 */ /* 0x000fca00078e02ff */
[----:B-1----:R-:W-:Y:S01]  /*01c0*/  STG.E desc[UR6][R4.64], R7 ;  /* 0x0000000704007986 */ /* 0x002fe2000c101906 */
[----:B------:R-:W-:Y:S05]  /*01d0*/  EXIT ;  /* 0x000000000000794d */ /* 0x000fea0003800000 */
.L_x_19039:
        /* <DEDUP_REMOVED lines=305> */
.L_x_19044:
[----:B------:R-:W0:Y:S02]  /*14f0*/  LDCU.128 UR8, c[0x0][0x580] ;  /* 0x0000b000ff0877ac */ /* 0x000e240008000c00 */
[----:B0-----:R-:W-:-:S04]  /*1500*/  IADD3 R6, P0, PT, R4, UR10, RZ ;  /* 0x0000000a04067c10 */ /* 0x001fc8000ff1e0ff */
[----:B------:R-:W-:-:S05]  /*1510*/  IADD3.X R7, PT, PT, RZ, UR11, RZ, P0, !PT ;  /* 0x0000000bff077c10 */ /* 0x000fca00087fe4ff */
[----:B------:R-:W2:Y:S01]  /*1520*/  LDG.E R6, desc[UR6][R6.64] ;  /* 0x0000000606067981 */ /* 0x000ea2000c1e1900 */
[----:B------:R-:W-:Y:S01]  /*1530*/  IADD3 R4, P0, PT, R5, UR8, RZ ;  /* 0x0000000805047c10 */ /* 0x000fe2000ff1e0ff */
[----:B------:R-:W-:-:S03]  /*1540*/  VIADD R3, R3, 0x80 ;  /* 0x0000008003037836 */ /* 0x000fc60000000000 */
[----:B------:R-:W-:Y:S01]  /*1550*/  IADD3.X R5, PT, PT, RZ, UR9, RZ, P0, !PT ;  /* 0x00000009ff057c10 */ /* 0x000fe200087fe4ff */
[----:B--2---:R-:W-:-:S04]  /*1560*/  IMAD R9, R6, R6, RZ ;  /* 0x0000000606097224 */ /* 0x004fc800078e02ff */
[----:B------:R-:W-:-:S05]  /*1570*/  IMAD R9, R6, R9, RZ ;  /* 0x0000000906097224 */ /* 0x000fca00078e02ff */
[----:B------:R0:W-:Y:S02]  /*1580*/  STG.E desc[UR6][R4.64], R9 ;  /* 0x0000000904007986 */ /* 0x0001e4000c101906 */
.L_x_19043:
[----:B------:R-:W-:Y:S05]  /*1590*/  BSYNC.RECONVERGENT B0 ;  /* 0x0000000000007941 */ /* 0x000fea0003800200 */
.L_x_19042:
        /* <DEDUP_REMOVED lines=300> */
.L_x_19045:
[----:B------:R-:W0:Y:S02]  /*2860*/  LDCU.128 UR8, c[0x0][0x580] ;  /* 0x0000b000ff0877ac */ /* 0x000e240008000c00 */
[----:B0-----:R-:W-:-:S04]  /*2870*/  IADD3 R4, P0, PT, R2, UR10, RZ ;  /* 0x0000000a02047c10 */ /* 0x001fc8000ff1e0ff */
[----:B------:R-:W-:-:S05]  /*2880*/  IADD3.X R5, PT, PT, RZ, UR11, RZ, P0, !PT ;  /* 0x0000000bff057c10 */ /* 0x000fca00087fe4ff */
[----:B------:R-:W2:Y:S01]  /*2890*/  LDG.E R4, desc[UR6][R4.64] ;  /* 0x0000000604047981 */ /* 0x000ea2000c1e1900 */
[----:B------:R-:W-:-:S04]  /*28a0*/  IADD3 R2, P0, PT, R3, UR8, RZ ;  /* 0x0000000803027c10 */ /* 0x000fc8000ff1e0ff */
[----:B------:R-:W-:Y:S01]  /*28b0*/  IADD3.X R3, PT, PT, RZ, UR9, RZ, P0, !PT ;  /* 0x00000009ff037c10 */ /* 0x000fe200087fe4ff */
[----:B--2---:R-:W-:-:S04]  /*28c0*/  IMAD R7, R4, R4, RZ ;  /* 0x0000000404077224 */ /* 0x004fc800078e02ff */
[----:B------:R-:W-:-:S05]  /*28d0*/  IMAD R7, R4, R7, RZ ;  /* 0x0000000704077224 */ /* 0x000fca00078e02ff */
[----:B------:R-:W-:Y:S01]  /*28e0*/  STG.E desc[UR6][R2.64], R7 ;  /* 0x0000000702007986 */ /* 0x000fe2000c101906 */
[----:B------:R-:W-:Y:S05]  /*28f0*/  EXIT ;  /* 0x000000000000794d */ /* 0x000fea0003800000 */
.L_x_19046:
        /* <DEDUP_REMOVED lines=16> */
.L_x_68603:


//--------------------- .text._ZN2at6native27unrolled_elementwise_kernelIZNS0_50_GLOBAL__N__2680c7bb_12_PowKernel_cu_7dd49032_300329pow_tensor_scalar_kernel_implIiiEEvRNS_18TensorIteratorBaseET0_EUliE0_St5arrayIPcLm2EELi4E23TrivialOffsetCalculatorILi1EjESC_NS0_6memory15LoadWithoutCastENSD_16StoreWithoutCastEEEviT_S6_T2_T3_T4_T5_ --------------------------
	.section	.text._ZN2at6native27unrolled_elementwise_kernelIZNS0_50_GLOBAL__N__2680c7bb_12_PowKernel_cu_7dd49032_300329pow_tensor_scalar_kernel_implIiiEEvRNS_18TensorIteratorBaseET0_EUliE0_St5arrayIPcLm2EELi4E23TrivialOffsetCalculatorILi1EjESC_NS0_6memory15LoadWithoutCastENSD_16StoreWithoutCastEEEviT_S6_T2_T3_T4_T5_,"ax",@progbits
	.align	128
        .global         _ZN2at6native27unrolled_elementwise_kernelIZNS0_50_GLOBAL__N__2680c7bb_12_PowKernel_cu_7dd49032_300329pow_tensor_scalar_kernel_implIiiEEvRNS_18TensorIteratorBaseET0_EUliE0_St5arrayIPcLm2EELi4E23TrivialOffsetCalculatorILi1EjESC_NS0_6memory15LoadWithoutCastENSD_16StoreWithoutCastEEEviT_S6_T2_T3_T4_T5_
        .type           _ZN2at6native27unrolled_elementwise_kernelIZNS0_50_GLOBAL__N__2680c7bb_12_PowKernel_cu_7dd49032_300329pow_tensor_scalar_kernel_implIiiEEvRNS_18TensorIteratorBaseET0_EUliE0_St5arrayIPcLm2EELi4E23TrivialOffsetCalculatorILi1EjESC_NS0_6memory15LoadWithoutCastENSD_16StoreWithoutCastEEEviT_S6_T2_T3_T4_T5_,@function
        .size           _ZN2at6native27unrolled_elementwise_kernelIZNS0_50_GLOBAL__N__2680c7bb_12_PowKernel_cu_7dd49032_300329pow_tensor_scalar_kernel_implIiiEEvRNS_18TensorIteratorBaseET0_EUliE0_St5arrayIPcLm2EELi4E23TrivialOffsetCalculatorILi1EjESC_NS0_6memory15LoadWithoutCastENSD_16StoreWithoutCastEEEviT_S6_T2_T3_T4_T5_,(.L_x_68604 - _ZN2at6native27unrolled_elementwise_kernelIZNS0_50_GLOBAL__N__2680c7bb_12_PowKernel_cu_7dd49032_300329pow_tensor_scalar_kernel_implIiiEEvRNS_18TensorIteratorBaseET0_EUliE0_St5arrayIPcLm2EELi4E23TrivialOffsetCalculatorILi1EjESC_NS0_6memory15LoadWithoutCastENSD_16StoreWithoutCastEEEviT_S6_T2_T3_T4_T5_)
        .other          _ZN2at6native27unrolled_elementwise_kernelIZNS0_50_GLOBAL__N__2680c7bb_12_PowKernel_cu_7dd49032_300329pow_tensor_scalar_kernel_implIiiEEvRNS_18TensorIteratorBaseET0_EUliE0_St5arrayIPcLm2EELi4E23TrivialOffsetCalculatorILi1EjESC_NS0_6memory15LoadWithoutCastENSD_16StoreWithoutCastEEEviT_S6_T2_T3_T4_T5_,@"STO_CUDA_ENTRY STV_DEFAULT"
_ZN2at6native27unrolled_elementwise_kernelIZNS0_50_GLOBAL__N__2680c7bb_12_PowKernel_cu_7dd49032_300329pow_tensor_scalar_kernel_implIiiEEvRNS_18TensorIteratorBaseET0_EUliE0_St5arrayIPcLm2EELi4E23TrivialOffsetCalculatorILi1EjESC_NS0_6memory15LoadWithoutCastENSD_16StoreWithoutCastEEEviT_S6_T2_T3_T4_T5_:
.text._ZN2at6native27unrolled_elementwise_kernelIZNS0_50_GLOBAL__N__2680c7bb_12_PowKernel_cu_7dd49032_300329pow_tensor_scalar_kernel_implIiiEEvRNS_18TensorIteratorBaseET0_EUliE0_St5arrayIPcLm2EELi4E23TrivialOffsetCalculatorILi1EjESC_NS0_6memory15LoadWithoutCastENSD_16StoreWithoutCastEEEviT_S6_T2_T3_T4_T5_:
        /* <DEDUP_REMOVED lines=36> */
[----:B---3--:R-:W-:-:S04]  /*0240*/  IMAD R9, R14, R14, RZ ;  /* 0x0000000e0e097224 */ /* 0x008fc800078e02ff */
[----:B------:R-:W-:-:S03]  /*0250*/  IMAD R9, R9, R14, RZ ;  /* 0x0000000e09097224 */ /* 0x000fc600078e02ff */
        /* <DEDUP_REMOVED lines=11> */
[-C--:B-----5:R-:W-:Y:S02]  /*0310*/  IMAD R8, R15, R15.reuse, RZ ;  /* 0x0000000f0f087224 */ /* 0x0a0fe400078e02ff */
[----:B------:R-:W-:Y:S02]  /*0320*/  VIADD R3, R3, 0x80 ;  /* 0x0000008003037836 */ /* 0x000fe40000000000 */
[----:B------:R-:W-:Y:S02]  /*0330*/  IMAD R15, R8, R15, RZ ;  /* 0x0000000f080f7224 */ /* 0x000fe400078e02ff */
[----:B0-----:R-:W-:-:S05]  /*0340*/  IMAD.WIDE.U32 R6, R9, 0x4, R6 ;  /* 0x0000000409067825 */ /* 0x001fca00078e0006 */
[----:B------:R0:W-:Y:S02]  /*0350*/  STG.E desc[UR4][R6.64], R15 ;  /* 0x0000000f06007986 */ /* 0x0001e4000c101904 */
.L_x_19049:
[----:B------:R-:W-:Y:S05]  /*0360*/  BSYNC.RELIABLE B1 ;  /* 0x0000000000017941 */ /* 0x000fea0003800100 */
.L_x_19048:
[----:B------:R-:W-:-:S13]  /*0370*/  ISETP.GE.AND P0, PT, R3, R2, PT ;  /* 0x000000020300720c */ /* 0x000fda0003f06270 */
[----:B0-----:R-:W0:Y:S01]  /*0380*/  @!P0 LDC.64 R6, c[0x0][0x390] ;  /* 0x0000e400ff068b82 */ /* 0x001e220000000a00 */
[----:B------:R-:W-:Y:S01]  /*0390*/  @!P0 LEA R9, R0, R3, 0x9 ;  /* 0x0000000300098211 */ /* 0x000fe200078e48ff */
[----:B-----5:R-:W-:Y:S01]  /*03a0*/  @!P0 IMAD R8, R5, R5, RZ ;  /* 0x0000000505088224 */ /* 0x020fe200078e02ff */
[----:B------:R-:W-:-:S03]  /*03b0*/  @!P0 IADD3 R3, PT, PT, R3, 0x80, RZ ;  /* 0x0000008003038810 */ /* 0x000fc60007ffe0ff */
[----:B------:R-:W-:Y:S02]  /*03c0*/  @!P0 IMAD R5, R8, R5, RZ ;  /* 0x0000000508058224 */ /* 0x000fe400078e02ff */
[----:B0-----:R-:W-:-:S05]  /*03d0*/  @!P0 IMAD.WIDE.U32 R6, R9, 0x4, R6 ;  /* 0x0000000409068825 */ /* 0x001fca00078e0006 */
[----:B------:R1:W-:Y:S02]  /*03e0*/  @!P0 STG.E desc[UR4][R6.64], R5 ;  /* 0x0000000506008986 */ /* 0x0003e4000c101904 */
.L_x_19050:
[----:B------:R-:W-:Y:S05]  /*03f0*/  BSYNC.RECONVERGENT B0 ;  /* 0x0000000000007941 */ /* 0x000fea0003800200 */
.L_x_19047:
[----:B------:R-:W-:Y:S05]  /*0400*/  WARPSYNC.ALL ;  /* 0x0000000000007948 */ /* 0x000fea0003800000 */
[----:B------:R-:W-:-:S13]  /*0410*/  ISETP.GE.AND P0, PT, R3, R2, PT ;  /* 0x000000020300720c */ /* 0x000fda0003f06270 */
[----:B------:R-:W-:Y:S05]  /*0420*/  @P0 EXIT ;  /* 0x000000000000094d */ /* 0x000fea0003800000 */
[----:B01----:R-:W0:Y:S01]  /*0430*/  LDC.64 R6, c[0x0][0x390] ;  /* 0x0000e400ff067b82 */ /* 0x003e220000000a00 */
[----:B------:R-:W-:Y:S01]  /*0440*/  LEA R3, R0, R3, 0x9 ;  /* 0x0000000300037211 */ /* 0x000fe200078e48ff */
[----:B-----5:R-:W-:-:S04]  /*0450*/  IMAD R5, R4, R4, RZ ;  /* 0x0000000404057224 */ /* 0x020fc800078e02ff */
[----:B------:R-:W-:Y:S02]  /*0460*/  IMAD R5, R5, R4, RZ ;  /* 0x0000000405057224 */ /* 0x000fe400078e02ff */
[----:B0-----:R-:W-:-:S05]  /*0470*/  IMAD.WIDE.U32 R2, R3, 0x4, R6 ;  /* 0x0000000403027825 */ /* 0x001fca00078e0006 */
[----:B------:R-:W-:Y:S01]  /*0480*/  STG.E desc[UR4][R2.64], R5 ;  /* 0x0000000502007986 */ /* 0x000fe2000c101904 */
[----:B------:R-:W-:Y:S05]  /*0490*/  EXIT ;  /* 0x000000000000794d */ /* 0x000fea0003800000 */
.L_x_19051:
        /* <DEDUP_REMOVED lines=14> */
.L_x_68604:


//--------------------- .text._ZN2at6native29vectorized_elementwise_kernelILi2EZNS0_50_GLOBAL__N__2680c7bb_12_PowKernel_cu_7dd49032_300329pow_tensor_scalar_kernel_implIiiEEvRNS_18TensorIteratorBaseET0_EUliE0_St5arrayIPcLm2EEEEviS6_T1_ --------------------------
	.section	.text._ZN2at6native29vectorized_elementwise_kernelILi2EZNS0_50_GLOBAL__N__2680c7bb_12_PowKernel_cu_7dd49032_300329pow_tensor_scalar_kernel_implIiiEEvRNS_18TensorIteratorBaseET0_EUliE0_St5arrayIPcLm2EEEEviS6_T1_,"ax",@progbits
	.align	128
        .global         _ZN2at6native29vectorized_elementwise_kernelILi2EZNS0_50_GLOBAL__N__2680c7bb_12_PowKernel_cu_7dd49032_300329pow_tensor_scalar_kernel_implIiiEEvRNS_18TensorIteratorBaseET0_EUliE0_St5arrayIPcLm2EEEEviS6_T1_
        .type           _ZN2at6native29vectorized_elementwise_kernelILi2EZNS0_50_GLOBAL__N__2680c7bb_12_PowKernel_cu_7dd49032_300329pow_tensor_scalar_kernel_implIiiEEvRNS_18TensorIteratorBaseET0_EUliE0_St5arrayIPcLm2EEEEviS6_T1_,@function
        .size           _ZN2at6native29vectorized_elementwise_kernelILi2EZNS0_50_GLOBAL__N__2680c7bb_12_PowKernel_cu_7dd49032_300329pow_tensor_scalar_kernel_implIiiEEvRNS_18TensorIteratorBaseET0_EUliE0_St5arrayIPcLm2EEEEviS6_T1_,(.L_x_68605 - _ZN2at6native29vectorized_elementwise_kernelILi2EZNS0_50_GLOBAL__N__2680c7bb_12_PowKernel_cu_7dd49032_300329pow_tensor_scalar_kernel_implIiiEEvRNS_18TensorIteratorBaseET0_EUliE0_St5arrayIPcLm2EEEEviS6_T1_)
        .other          _ZN2at6native29vectorized_elementwise_kernelILi2EZNS0_50_GLOBAL__N__2680c7bb_12_PowKernel_cu_7dd49032_300329pow_tensor_scalar_kernel_implIiiEEvRNS_18TensorIteratorBaseET0_EUliE0_St5arrayIPcLm2EEEEviS6_T1_,@"STO_CUDA_ENTRY STV_DEFAULT"
_ZN2at6native29vectorized_elementwise_kernelILi2EZNS0_50_GLOBAL__N__2680c7bb_12_PowKernel_cu_7dd49032_300329pow_tensor_scalar_kernel_implIiiEEvRNS_18TensorIteratorBaseET0_EUliE0_St5arrayIPcLm2EEEEviS6_T1_:
.text._ZN2at6native29vectorized_elementwise_kernelILi2EZNS0_50_GLOBAL__N__2680c7bb_12_PowKernel_cu_7dd49032_300329pow_tensor_scalar_kernel_implIiiEEvRNS_18TensorIteratorBaseET0_EUliE0_St5arrayIPcLm2EEEEviS6_T1_:
        /* <DEDUP_REMOVED lines=67> */
[----:B--2---:R-:W-:-:S04]  /*0430*/  IMAD R15, R18, R18, RZ ;  /* 0x00000012120f7224 */ /* 0x004fc800078e02ff */
[----:B------:R-:W-:Y:S01]  /*0440*/  IMAD R15, R15, R18, RZ ;  /* 0x000000120f0f7224 */ /* 0x000fe200078e02ff */
        /* <DEDUP_REMOVED lines=10> */
[----:B-----5:R-:W-:Y:S01]  /*04f0*/  IMAD R5, R20, R20, RZ ;  /* 0x0000001414057224 */ /* 0x020fe200078e02ff */
[----:B------:R-:W-:-:S03]  /*0500*/  IADD3 R17, PT, PT, R17, 0x80, RZ ;  /* 0x0000008011117810 */ /* 0x000fc60007ffe0ff */
[----:B------:R-:W-:Y:S02]  /*0510*/  IMAD R5, R5, R20, RZ ;  /* 0x0000001405057224 */ /* 0x000fe400078e02ff */
[----:B0-----:R-:W-:-:S05]  /*0520*/  IMAD.WIDE.U32 R2, R7, 0x4, R2 ;  /* 0x0000000407027825 */ /* 0x001fca00078e0002 */
[----:B------:R0:W-:Y:S02]  /*0530*/  STG.E desc[UR4][R2.64], R5 ;  /* 0x0000000502007986 */ /* 0x0001e4000c101904 */
.L_x_19055:
[----:B------:R-:W-:-:S13]  /*0540*/  ISETP.GE.U32.AND P0, PT, R17, R16, PT ;  /* 0x000000101100720c */ /* 0x000fda0003f06070 */
[----:B------:R-:W-:Y:S05]  /*0550*/  @P0 BRA `(.L_x_19057) ;  /* 0x0000000000400947 */ /* 0x000fea0003800000 */
[----:B0-----:R-:W0:Y:S01]  /*0560*/  LDC.64 R2, c[0x0][0x390] ;  /* 0x0000e400ff027b82 */ /* 0x001e220000000a00 */
[----:B------:R-:W-:Y:S01]  /*0570*/  IADD3 R7, PT, PT, R0, R17, RZ ;  /* 0x0000001100077210 */ /* 0x000fe20007ffe0ff */
[-C--:B-----5:R-:W-:Y:S02]  /*0580*/  IMAD R5, R22, R22.reuse, RZ ;  /* 0x0000001616057224 */ /* 0x0a0fe400078e02ff */
[----:B------:R-:W-:Y:S02]  /*0590*/  VIADD R17, R17, 0x80 ;  /* 0x0000008011117836 */ /* 0x000fe40000000000 */
[----:B------:R-:W-:Y:S02]  /*05a0*/  IMAD R5, R5, R22, RZ ;  /* 0x0000001605057224 */ /* 0x000fe400078e02ff */
[----:B0-----:R-:W-:-:S05]  /*05b0*/  IMAD.WIDE.U32 R2, R7, 0x4, R2 ;  /* 0x0000000407027825 */ /* 0x001fca00078e0002 */
[----:B------:R1:W-:Y:S02]  /*05c0*/  STG.E desc[UR4][R2.64], R5 ;  /* 0x0000000502007986 */ /* 0x0003e4000c101904 */
.L_x_19056:
[----:B------:R-:W-:-:S13]  /*05d0*/  ISETP.GE.U32.AND P0, PT, R17, R16, PT ;  /* 0x000000101100720c */ /* 0x000fda0003f06070 */
[----:B------:R-:W-:Y:S05]  /*05e0*/  @P0 BRA `(.L_x_19058) ;  /* 0x0000000000400947 */ /* 0x000fea0003800000 */
[----:B01----:R-:W0:Y:S01]  /*05f0*/  LDC.64 R2, c[0x0][0x390] ;  /* 0x0000e400ff027b82 */ /* 0x003e220000000a00 */
[----:B------:R-:W-:Y:S01]  /*0600*/  IADD3 R5, PT, PT, R0, R17, RZ ;  /* 0x0000001100057210 */ /* 0x000fe20007ffe0ff */
[----:B-----5:R-:W-:Y:S01]  /*0610*/  IMAD R4, R19, R19, RZ ;  /* 0x0000001313047224 */ /* 0x020fe200078e02ff */
[----:B------:R-:W-:-:S03]  /*0620*/  IADD3 R17, PT, PT, R17, 0x80, RZ ;  /* 0x0000008011117810 */ /* 0x000fc60007ffe0ff */
[----:B------:R-:W-:Y:S02]  /*0630*/  IMAD R19, R4, R19, RZ ;  /* 0x0000001304137224 */ /* 0x000fe400078e02ff */
[----:B0-----:R-:W-:-:S05]  /*0640*/  IMAD.WIDE.U32 R2, R5, 0x4, R2 ;  /* 0x0000000405027825 */ /* 0x001fca00078e0002 */
[----:B------:R1:W-:Y:S02]  /*0650*/  STG.E desc[UR4][R2.64], R19 ;  /* 0x0000001302007986 */ /* 0x0003e4000c101904 */
.L_x_19057:
        /* <DEDUP_REMOVED lines=9> */
.L_x_19058:
[----:B------:R-:W-:-:S13]  /*06f0*/  ISETP.GE.U32.AND P0, PT, R17, R16, PT ;  /* 0x000000101100720c */ /* 0x000fda0003f06070 */
[----:B------:R-:W-:Y:S05]  /*0700*/  @P0 BREAK.RELIABLE B1 ;  /* 0x0000000000010942 */ /* 0x000fea0003800100 */
[----:B------:R-:W-:Y:S05]  /*0710*/  @P0 BRA `(.L_x_19060) ;  /* 0x0000000000400947 */ /* 0x000fea0003800000 */
[----:B012---:R-:W0:Y:S01]  /*0720*/  LDC.64 R2, c[0x0][0x390] ;  /* 0x0000e400ff027b82 */ /* 0x007e220000000a00 */
[----:B------:R-:W-:Y:S01]  /*0730*/  IADD3 R5, PT, PT, R0, R17, RZ ;  /* 0x0000001100057210 */ /* 0x000fe20007ffe0ff */
[----:B-----5:R-:W-:Y:S01]  /*0740*/  IMAD R4, R23, R23, RZ ;  /* 0x0000001717047224 */ /* 0x020fe200078e02ff */
[----:B------:R-:W-:-:S03]  /*0750*/  IADD3 R17, PT, PT, R17, 0x80, RZ ;  /* 0x0000008011117810 */ /* 0x000fc60007ffe0ff */
[----:B------:R-:W-:Y:S02]  /*0760*/  IMAD R23, R4, R23, RZ ;  /* 0x0000001704177224 */ /* 0x000fe400078e02ff */
[----:B0-----:R-:W-:-:S05]  /*0770*/  IMAD.WIDE.U32 R2, R5, 0x4, R2 ;  /* 0x0000000405027825 */ /* 0x001fca00078e0002 */
[----:B------:R2:W-:Y:S02]  /*0780*/  STG.E desc[UR4][R2.64], R23 ;  /* 0x0000001702007986 */ /* 0x0005e4000c101904 */
.L_x_19059:
[----:B------:R-:W-:Y:S05]  /*0790*/  BSYNC.RELIABLE B1 ;  /* 0x0000000000017941 */ /* 0x000fea0003800100 */
.L_x_19054:
[----:B------:R-:W-:-:S13]  /*07a0*/  ISETP.GE.U32.AND P0, PT, R17, R16, PT ;  /* 0x000000101100720c */ /* 0x000fda0003f06070 */
[----:B012---:R-:W0:Y:S01]  /*07b0*/  @!P0 LDC.64 R2, c[0x0][0x390] ;  /* 0x0000e400ff028b82 */ /* 0x007e220000000a00 */
[----:B------:R-:W-:Y:S01]  /*07c0*/  @!P0 IADD3 R5, PT, PT, R0, R17, RZ ;  /* 0x0000001100058210 */ /* 0x000fe20007ffe0ff */
[----:B-----5:R-:W-:Y:S01]  /*07d0*/  @!P0 IMAD R4, R13, R13, RZ ;  /* 0x0000000d0d048224 */ /* 0x020fe200078e02ff */
[----:B------:R-:W-:-:S03]  /*07e0*/  @!P0 IADD3 R17, PT, PT, R17, 0x80, RZ ;  /* 0x0000008011118810 */ /* 0x000fc60007ffe0ff */
[----:B------:R-:W-:Y:S02]  /*07f0*/  @!P0 IMAD R13, R4, R13, RZ ;  /* 0x0000000d040d8224 */ /* 0x000fe400078e02ff */
[----:B0-----:R-:W-:-:S05]  /*0800*/  @!P0 IMAD.WIDE.U32 R2, R5, 0x4, R2 ;  /* 0x0000000405028825 */ /* 0x001fca00078e0002 */
[----:B------:R3:W-:Y:S02]  /*0810*/  @!P0 STG.E desc[UR4][R2.64], R13 ;  /* 0x0000000d02008986 */ /* 0x0007e4000c101904 */
.L_x_19060:
[----:B------:R-:W-:Y:S05]  /*0820*/  BSYNC.RECONVERGENT B0 ;  /* 0x0000000000007941 */ /* 0x000fea0003800200 */
.L_x_19053:
[----:B------:R-:W-:Y:S05]  /*0830*/  WARPSYNC.ALL ;  /* 0x0000000000007948 */ /* 0x000fea0003800000 */
[----:B------:R-:W-:-:S13]  /*0840*/  ISETP.GE.U32.AND P0, PT, R17, R16, PT ;  /* 0x000000101100720c */ /* 0x000fda0003f06070 */
[----:B------:R-:W-:Y:S05]  /*0850*/  @P0 EXIT ;  /* 0x000000000000094d */ /* 0x000fea0003800000 */
[----:B0123--:R-:W0:Y:S01]  /*0860*/  LDC.64 R2, c[0x0][0x390] ;  /* 0x0000e400ff027b82 */ /* 0x00fe220000000a00 */
[----:B------:R-:W-:Y:S01]  /*0870*/  IADD3 R17, PT, PT, R0, R17, RZ ;  /* 0x0000001100117210 */ /* 0x000fe20007ffe0ff */
[----:B-----5:R-:W-:-:S04]  /*0880*/  IMAD R5, R12, R12, RZ ;  /* 0x0000000c0c057224 */ /* 0x020fc800078e02ff */
[----:B------:R-:W-:Y:S02]  /*0890*/  IMAD R5, R5, R12, RZ ;  /* 0x0000000c05057224 */ /* 0x000fe400078e02ff */
[----:B0-----:R-:W-:-:S05]  /*08a0*/  IMAD.WIDE.U32 R2, R17, 0x4, R2 ;  /* 0x0000000411027825 */ /* 0x001fca00078e0002 */
[----:B------:R-:W-:Y:S01]  /*08b0*/  STG.E desc[UR4][R2.64], R5 ;  /* 0x0000000502007986 */ /* 0x000fe2000c101904 */
[----:B------:R-:W-:Y:S05]  /*08c0*/  EXIT ;  /* 0x000000000000794d */ /* 0x000fea0003800000 */
.L_x_19052:
        /* <DEDUP_REMOVED lines=11> */
[C---:B---3--:R-:W-:Y:S02]  /*0980*/  IMAD R15, R8.reuse, R8, RZ ;  /* 0x00000008080f7224 */ /* 0x048fe400078e02ff */
[C---:B------:R-:W-:Y:S02]  /*0990*/  IMAD R0, R9.reuse, R9, RZ ;  /* 0x0000000909007224 */ /* 0x040fe400078e02ff */
[----:B------:R-:W-:Y:S02]  /*09a0*/  IMAD R8, R8, R15, RZ ;  /* 0x0000000f08087224 */ /* 0x000fe400078e02ff */
[----:B------:R-:W-:Y:S02]  /*09b0*/  IMAD R9, R9, R0, RZ ;  /* 0x0000000009097224 */ /* 0x000fe400078e02ff */
[----:B----4-:R-:W-:Y:S02]  /*09c0*/  IMAD R17, R10, R10, RZ ;  /* 0x0000000a0a117224 */ /* 0x010fe400078e02ff */
[----:B------:R-:W-:Y:S01]  /*09d0*/  IMAD R14, R11, R11, RZ ;  /* 0x0000000b0b0e7224 */ /* 0x000fe200078e02ff */
[----:B------:R-:W-:Y:S01]  /*09e0*/  STG.E.64 desc[UR4][R6.64], R8 ;  /* 0x0000000806007986 */ /* 0x000fe2000c101b04 */
[----:B-----5:R-:W-:-:S02]  /*09f0*/  IMAD R13, R2, R2, RZ ;  /* 0x00000002020d7224 */ /* 0x020fc400078e02ff */
[----:B------:R-:W-:Y:S02]  /*0a00*/  IMAD R0, R3, R3, RZ ;  /* 0x0000000303007224 */ /* 0x000fe400078e02ff */
[----:B------:R-:W-:Y:S02]  /*0a10*/  IMAD R15, R4, R4, RZ ;  /* 0x00000004040f7224 */ /* 0x000fe400078e02ff */
[----:B------:R-:W-:Y:S02]  /*0a20*/  IMAD R12, R5, R5, RZ ;  /* 0x00000005050c7224 */ /* 0x000fe400078e02ff */
[----:B------:R-:W-:Y:S02]  /*0a30*/  IMAD R10, R10, R17, RZ ;  /* 0x000000110a0a7224 */ /* 0x000fe400078e02ff */
[----:B------:R-:W-:Y:S02]  /*0a40*/  IMAD R11, R11, R14, RZ ;  /* 0x0000000e0b0b7224 */ /* 0x000fe400078e02ff */
[----:B------:R-:W-:-:S02]  /*0a50*/  IMAD R2, R2, R13, RZ ;  /* 0x0000000d02027224 */ /* 0x000fc400078e02ff */
[----:B------:R-:W-:Y:S01]  /*0a60*/  IMAD R3, R3, R0, RZ ;  /* 0x0000000003037224 */ /* 0x000fe200078e02ff */
[----:B------:R-:W-:Y:S01]  /*0a70*/  STG.E.64 desc[UR4][R6.64+0x400], R10 ;  /* 0x0004000a06007986 */ /* 0x000fe2000c101b04 */
[----:B------:R-:W-:Y:S02]  /*0a80*/  IMAD R4, R4, R15, RZ ;  /* 0x0000000f04047224 */ /* 0x000fe400078e02ff */
[----:B------:R-:W-:Y:S01]  /*0a90*/  IMAD R5, R5, R12, RZ ;  /* 0x0000000c05057224 */ /* 0x000fe200078e02ff */
[----:B------:R-:W-:Y:S04]  /*0aa0*/  STG.E.64 desc[UR4][R6.64+0x800], R2 ;  /* 0x0008000206007986 */ /* 0x000fe8000c101b04 */
[----:B------:R-:W-:Y:S01]  /*0ab0*/  STG.E.64 desc[UR4][R6.64+0xc00], R4 ;  /* 0x000c000406007986 */ /* 0x000fe2000c101b04 */
[----:B------:R-:W-:Y:S05]  /*0ac0*/  EXIT ;  /* 0x000000000000794d */ /* 0x000fea0003800000 */
.L_x_19061:
        /* <DEDUP_REMOVED lines=11> */
.L_x_68605:


//--------------------- .text._ZN2at6native29vectorized_elementwise_kernelILi4EZNS0_50_GLOBAL__N__2680c7bb_12_PowKernel_cu_7dd49032_300329pow_tensor_scalar_kernel_implIiiEEvRNS_18TensorIteratorBaseET0_EUliE0_St5arrayIPcLm2EEEEviS6_T1_ --------------------------
	.section	.text._ZN2at6native29vectorized_elementwise_kernelILi4EZNS0_50_GLOBAL__N__2680c7bb_12_PowKernel_cu_7dd49032_300329pow_tensor_scalar_kernel_implIiiEEvRNS_18TensorIteratorBaseET0_EUliE0_St5arrayIPcLm2EEEEviS6_T1_,"ax",@progbits
	.align	128
        .global         _ZN2at6native29vectorized_elementwise_kernelILi4EZNS0_50_GLOBAL__N__2680c7bb_12_PowKernel_cu_7dd49032_300329pow_tensor_scalar_kernel_implIiiEEvRNS_18TensorIteratorBaseET0_EUliE0_St5arrayIPcLm2EEEEviS6_T1_
        .type           _ZN2at6native29vectorized_elementwise_kernelILi4EZNS0_50_GLOBAL__N__2680c7bb_12_PowKernel_cu_7dd49032_300329pow_tensor_scalar_kernel_implIiiEEvRNS_18TensorIteratorBaseET0_EUliE0_St5arrayIPcLm2EEEEviS6_T1_,@function
        .size           _ZN2at6native29vectorized_elementwise_kernelILi4EZNS0_50_GLOBAL__N__2680c7bb_12_PowKernel_cu_7dd49032_300329pow_tensor_scalar_kernel_implIiiEEvRNS_18TensorIteratorBaseET0_EUliE0_St5arrayIPcLm2EEEEviS6_T1_,(.L_x_68606 - _ZN2at6native29vectorized_elementwise_kernelILi4EZNS0_50_GLOBAL__N__2680c7bb_12_PowKernel_cu_7dd49032_300329pow_tensor_scalar_kernel_implIiiEEvRNS_18TensorIteratorBaseET0_EUliE0_St5arrayIPcLm2EEEEviS6_T1_)
        .other          _ZN2at6native29vectorized_elementwise_kernelILi4EZNS0_50_GLOBAL__N__2680c7bb_12_PowKernel_cu_7dd49032_300329pow_tensor_scalar_kernel_implIiiEEvRNS_18TensorIteratorBaseET0_EUliE0_St5arrayIPcLm2EEEEviS6_T1_,@"STO_CUDA_ENTRY STV_DEFAULT"
_ZN2at6native29vectorized_elementwise_kernelILi4EZNS0_50_GLOBAL__N__2680c7bb_12_PowKernel_cu_7dd49032_300329pow_tensor_scalar_kernel_implIiiEEvRNS_18TensorIteratorBaseET0_EUliE0_St5arrayIPcLm2EEEEviS6_T1_:
.text._ZN2at6native29vectorized_elementwise_kernelILi4EZNS0_50_GLOBAL__N__2680c7bb_12_PowKernel_cu_7dd49032_300329pow_tensor_scalar_kernel_implIiiEEvRNS_18TensorIteratorBaseET0_EUliE0_St5arrayIPcLm2EEEEviS6_T1_:
        /* <DEDUP_REMOVED lines=84> */
.L_x_19065:
        /* <DEDUP_REMOVED lines=9> */
.L_x_19066:
        /* <DEDUP_REMOVED lines=9> */
.L_x_19067:
        /* <DEDUP_REMOVED lines=9> */
.L_x_19068:
        /* <DEDUP_REMOVED lines=10> */
.L_x_19069:
[----:B------:R-:W-:Y:S05]  /*0790*/  BSYNC.RELIABLE B1 ;  /* 0x0000000000017941 */ /* 0x000fea0003800100 */
.L_x_19064:
        /* <DEDUP_REMOVED lines=8> */
.L_x_19070:
[----:B------:R-:W-:Y:S05]  /*0820*/  BSYNC.RECONVERGENT B0 ;  /* 0x0000000000007941 */ /* 0x000fea0003800200 */
.L_x_19063:
        /* <DEDUP_REMOVED lines=10> */
.L_x_19062:
        /* <DEDUP_REMOVED lines=9> */
[C---:B--2---:R-:W-:Y:S02]  /*0960*/  IMAD R15, R8.reuse, R8, RZ ;  /* 0x00000008080f7224 */ /* 0x044fe400078e02ff */
[C---:B------:R-:W-:Y:S02]  /*0970*/  IMAD R0, R9.reuse, R9, RZ ;  /* 0x0000000909007224 */ /* 0x040fe400078e02ff */
[----:B------:R-:W-:Y:S02]  /*0980*/  IMAD R8, R8, R15, RZ ;  /* 0x0000000f08087224 */ /* 0x000fe400078e02ff */
[----:B------:R-:W-:Y:S02]  /*0990*/  IMAD R9, R9, R0, RZ ;  /* 0x0000000009097224 */ /* 0x000fe400078e02ff */
[----:B------:R-:W-:Y:S02]  /*09a0*/  IMAD R17, R10, R10, RZ ;  /* 0x0000000a0a117224 */ /* 0x000fe400078e02ff */
[----:B------:R-:W-:-:S02]  /*09b0*/  IMAD R14, R11, R11, RZ ;  /* 0x0000000b0b0e7224 */ /* 0x000fc400078e02ff */
[----:B---3--:R-:W-:Y:S02]  /*09c0*/  IMAD R13, R4, R4, RZ ;  /* 0x00000004040d7224 */ /* 0x008fe400078e02ff */
[----:B------:R-:W-:Y:S02]  /*09d0*/  IMAD R0, R5, R5, RZ ;  /* 0x0000000505007224 */ /* 0x000fe400078e02ff */
[----:B------:R-:W-:Y:S02]  /*09e0*/  IMAD R15, R6, R6, RZ ;  /* 0x00000006060f7224 */ /* 0x000fe400078e02ff */
[----:B------:R-:W-:Y:S02]  /*09f0*/  IMAD R12, R7, R7, RZ ;  /* 0x00000007070c7224 */ /* 0x000fe400078e02ff */
[----:B------:R-:W-:Y:S02]  /*0a00*/  IMAD R10, R10, R17, RZ ;  /* 0x000000110a0a7224 */ /* 0x000fe400078e02ff */
[----:B------:R-:W-:-:S02]  /*0a10*/  IMAD R11, R11, R14, RZ ;  /* 0x0000000e0b0b7224 */ /* 0x000fc400078e02ff */
[----:B------:R-:W-:Y:S02]  /*0a20*/  IMAD R4, R4, R13, RZ ;  /* 0x0000000d04047224 */ /* 0x000fe400078e02ff */
[----:B------:R-:W-:Y:S01]  /*0a30*/  IMAD R5, R5, R0, RZ ;  /* 0x0000000005057224 */ /* 0x000fe200078e02ff */
[----:B------:R-:W-:Y:S01]  /*0a40*/  STG.E.128 desc[UR4][R2.64], R8 ;  /* 0x0000000802007986 */ /* 0x000fe2000c101d04 */
[----:B------:R-:W-:Y:S02]  /*0a50*/  IMAD R6, R6, R15, RZ ;  /* 0x0000000f06067224 */ /* 0x000fe400078e02ff */
[----:B------:R-:W-:-:S05]  /*0a60*/  IMAD R7, R7, R12, RZ ;  /* 0x0000000c07077224 */ /* 0x000fca00078e02ff */
[----:B------:R-:W-:Y:S01]  /*0a70*/  STG.E.128 desc[UR4][R2.64+0x800], R4 ;  /* 0x0008000402007986 */ /* 0x000fe2000c101d04 */
[----:B------:R-:W-:Y:S05]  /*0a80*/  EXIT ;  /* 0x000000000000794d */ /* 0x000fea0003800000 */
.L_x_19071:
        /* <DEDUP_REMOVED lines=15> */
.L_x_68606:


//--------------------- .text._ZN2at6native29vectorized_elementwise_kernelILi8EZNS0_50_GLOBAL__N__2680c7bb_12_PowKernel_cu_7dd49032_300329pow_tensor_scalar_kernel_implIiiEEvRNS_18TensorIteratorBaseET0_EUliE0_St5arrayIPcLm2EEEEviS6_T1_ --------------------------
	.section	.text._ZN2at6native29vectorized_elementwise_kernelILi8EZNS0_50_GLOBAL__N__2680c7bb_12_PowKernel_cu_7dd49032_300329pow_tensor_scalar_kernel_implIiiEEvRNS_18TensorIteratorBaseET0_EUliE0_St5arrayIPcLm2EEEEviS6_T1_,"ax",@progbits
	.align	128
        .global         _ZN2at6native29vectorized_elementwise_kernelILi8EZNS0_50_GLOBAL__N__2680c7bb_12_PowKernel_cu_7dd49032_300329pow_tensor_scalar_kernel_implIiiEEvRNS_18TensorIteratorBaseET0_EUliE0_St5arrayIPcLm2EEEEviS6_T1_
        .type           _ZN2at6native29vectorized_elementwise_kernelILi8EZNS0_50_GLOBAL__N__2680c7bb_12_PowKernel_cu_7dd49032_300329pow_tensor_scalar_kernel_implIiiEEvRNS_18TensorIteratorBaseET0_EUliE0_St5arrayIPcLm2EEEEviS6_T1_,@function
        .size           _ZN2at6native29vectorized_elementwise_kernelILi8EZNS0_50_GLOBAL__N__2680c7bb_12_PowKernel_cu_7dd49032_300329pow_tensor_scalar_kernel_implIiiEEvRNS_18TensorIteratorBaseET0_EUliE0_St5arrayIPcLm2EEEEviS6_T1_,(.L_x_68607 - _ZN2at6native29vectorized_elementwise_kernelILi8EZNS0_50_GLOBAL__N__2680c7bb_12_PowKernel_cu_7dd49032_300329pow_tensor_scalar_kernel_implIiiEEvRNS_18TensorIteratorBaseET0_EUliE0_St5arrayIPcLm2EEEEviS6_T1_)
        .other          _ZN2at6native29vectorized_elementwise_kernelILi8EZNS0_50_GLOBAL__N__2680c7bb_12_PowKernel_cu_7dd49032_300329pow_tensor_scalar_kernel_implIiiEEvRNS_18TensorIteratorBaseET0_EUliE0_St5arrayIPcLm2EEEEviS6_T1_,@"STO_CUDA_ENTRY STV_DEFAULT"
_ZN2at6native29vectorized_elementwise_kernelILi8EZNS0_50_GLOBAL__N__2680c7bb_12_PowKernel_cu_7dd49032_300329pow_tensor_scalar_kernel_implIiiEEvRNS_18TensorIteratorBaseET0_EUliE0_St5arrayIPcLm2EEEEviS6_T1_:
.text._ZN2at6native29vectorized_elementwise_kernelILi8EZNS0_50_GLOBAL__N__2680c7bb_12_PowKernel_cu_7dd49032_300329pow_tensor_scalar_kernel_implIiiEEvRNS_18TensorIteratorBaseET0_EUliE0_St5arrayIPcLm2EEEEviS6_T1_:
        /* <DEDUP_REMOVED lines=84> */
.L_x_19075:
        /* <DEDUP_REMOVED lines=9> */
.L_x_19076:
        /* <DEDUP_REMOVED lines=9> */
.L_x_19077:
        /* <DEDUP_REMOVED lines=9> */
.L_x_19078:
        /* <DEDUP_REMOVED lines=10> */
.L_x_19079:
[----:B------:R-:W-:Y:S05]  /*0790*/  BSYNC.RELIABLE B1 ;  /* 0x0000000000017941 */ /* 0x000fea0003800100 */
.L_x_19074:
        /* <DEDUP_REMOVED lines=8> */
.L_x_19080:
[----:B------:R-:W-:Y:S05]  /*0820*/  BSYNC.RECONVERGENT B0 ;  /* 0x0000000000007941 */ /* 0x000fea0003800200 */
.L_x_19073:
        /* <DEDUP_REMOVED lines=10> */
.L_x_19072:
        /* <DEDUP_REMOVED lines=8> */
[----:B--2---:R-:W-:Y:S02]  /*0950*/  IMAD R13, R8, R8, RZ ;  /* 0x00000008080d7224 */ /* 0x004fe400078e02ff */
[----:B------:R-:W-:Y:S02]  /*0960*/  IMAD R0, R9, R9, RZ ;  /* 0x0000000909007224 */ /* 0x000fe400078e02ff */
[----:B------:R-:W-:Y:S02]  /*0970*/  IMAD R15, R10, R10, RZ ;  /* 0x0000000a0a0f7224 */ /* 0x000fe400078e02ff */
[----:B------:R-:W-:Y:S02]  /*0980*/  IMAD R12, R11, R11, RZ ;  /* 0x0000000b0b0c7224 */ /* 0x000fe400078e02ff */
[----:B------:R-:W-:Y:S02]  /*0990*/  IMAD R8, R8, R13, RZ ;  /* 0x0000000d08087224 */ /* 0x000fe400078e02ff */
[----:B------:R-:W-:-:S02]  /*09a0*/  IMAD R9, R9, R0, RZ ;  /* 0x0000000009097224 */ /* 0x000fc400078e02ff */
[----:B------:R-:W-:Y:S02]  /*09b0*/  IMAD R10, R10, R15, RZ ;  /* 0x0000000f0a0a7224 */ /* 0x000fe400078e02ff */
        /* <DEDUP_REMOVED lines=8> */
[----:B------:R-:W-:-:S05]  /*0a40*/  IMAD R7, R7, R12, RZ ;  /* 0x0000000c07077224 */ /* 0x000fca00078e02ff */
[----:B------:R-:W-:Y:S01]  /*0a50*/  STG.E.ENL2.256 desc[UR4][R2.64], R8, R4 ;  /* 0xf80000080204797f */ /* 0x000fe2000f121804 */
[----:B------:R-:W-:Y:S05]  /*0a60*/  EXIT ;  /* 0x000000000000794d */ /* 0x000fea0003800000 */
.L_x_19081:
        /* <DEDUP_REMOVED lines=9> */
.L_x_68607:


//--------------------- .text._ZN2at6native18elementwise_kernelILi128ELi4EZNS0_15gpu_kernel_implIZNS0_50_GLOBAL__N__2680c7bb_12_PowKernel_cu_7dd49032_300329pow_tensor_scalar_kernel_implIiiEEvRNS_18TensorIteratorBaseET0_EUliE_EEvS6_RKT_EUliE_EEviT1_ --------------------------
	.section	.text._ZN2at6native18elementwise_kernelILi128ELi4EZNS0_15gpu_kernel_implIZNS0_50_GLOBAL__N__2680c7bb_12_PowKernel_cu_7dd49032_300329pow_tensor_scalar_kernel_implIiiEEvRNS_18TensorIteratorBaseET0_EUliE_EEvS6_RKT_EUliE_EEviT1_,"ax",@progbits
	.align	128
        .global         _ZN2at6native18elementwise_kernelILi128ELi4EZNS0_15gpu_kernel_implIZNS0_50_GLOBAL__N__2680c7bb_12_PowKernel_cu_7dd49032_300329pow_tensor_scalar_kernel_implIiiEEvRNS_18TensorIteratorBaseET0_EUliE_EEvS6_RKT_EUliE_EEviT1_
        .type           _ZN2at6native18elementwise_kernelILi128ELi4EZNS0_15gpu_kernel_implIZNS0_50_GLOBAL__N__2680c7bb_12_PowKernel_cu_7dd49032_300329pow_tensor_scalar_kernel_implIiiEEvRNS_18TensorIteratorBaseET0_EUliE_EEvS6_RKT_EUliE_EEviT1_,@function
        .size           _ZN2at6native18elementwise_kernelILi128ELi4EZNS0_15gpu_kernel_implIZNS0_50_GLOBAL__N__2680c7bb_12_PowKernel_cu_7dd49032_300329pow_tensor_scalar_kernel_implIiiEEvRNS_18TensorIteratorBaseET0_EUliE_EEvS6_RKT_EUliE_EEviT1_,(.L_x_68608 - _ZN2at6native18elementwise_kernelILi128ELi4EZNS0_15gpu_kernel_implIZNS0_50_GLOBAL__N__2680c7bb_12_PowKernel_cu_7dd49032_300329pow_tensor_scalar_kernel_implIiiEEvRNS_18TensorIteratorBaseET0_EUliE_EEvS6_RKT_EUliE_EEviT1_)
        .other          _ZN2at6native18elementwise_kernelILi128ELi4EZNS0_15gpu_kernel_implIZNS0_50_GLOBAL__N__2680c7bb_12_PowKernel_cu_7dd49032_300329pow_tensor_scalar_kernel_implIiiEEvRNS_18TensorIteratorBaseET0_EUliE_EEvS6_RKT_EUliE_EEviT1_,@"STO_CUDA_ENTRY STV_DEFAULT"
_ZN2at6native18elementwise_kernelILi128ELi4EZNS0_15gpu_kernel_implIZNS0_50_GLOBAL__N__2680c7bb_12_PowKernel_cu_7dd49032_300329pow_tensor_scalar_kernel_implIiiEEvRNS_18TensorIteratorBaseET0_EUliE_EEvS6_RKT_EUliE_EEviT1_:
.text._ZN2at6native18elementwise_kernelILi128ELi4EZNS0_15gpu_kernel_implIZNS0_50_GLOBAL__N__2680c7bb_12_PowKernel_cu_7dd49032_300329pow_tensor_scalar_kernel_implIiiEEvRNS_18TensorIteratorBaseET0_EUliE_EEvS6_RKT_EUliE_EEviT1_:
        /* <DEDUP_REMOVED lines=319> */
.L_x_19084:
        /* <DEDUP_REMOVED lines=16> */
.L_x_19088:
[----:B------:R0:W5:Y:S01]  /*14f0*/  LDG.E.U8 R0, desc[UR36][R2.64] ;  /* 0x0000002402007981 */ /* 0x000162000c1e1100 */
[----:B------:R-:W-:Y:S05]  /*1500*/  BRA `(.L_x_19090) ;  /* 0x0000000c002c7947 */ /* 0x000fea0003800000 */
.L_x_19087:
        /* <DEDUP_REMOVED lines=8> */
.L_x_19092:
[----:B------:R0:W5:Y:S01]  /*1590*/  LDG.E R0, desc[UR36][R2.64] ;  /* 0x0000002402007981 */ /* 0x000162000c1e1900 */
[----:B------:R-:W-:Y:S05]  /*15a0*/  BRA `(.L_x_19090) ;  /* 0x0000000c00047947 */ /* 0x000fea0003800000 */
.L_x_19091:
[----:B------:R0:W5:Y:S01]  /*15b0*/  LDG.E.S16 R0, desc[UR36][R2.64] ;  /* 0x0000002402007981 */ /* 0x000162000c1e1700 */
[----:B------:R-:W-:Y:S05]  /*15c0*/  BRA `(.L_x_19090) ;  /* 0x0000000800fc7947 */ /* 0x000fea0003800000 */
.L_x_19086:
        /* <DEDUP_REMOVED lines=9> */
.L_x_19094:
[----:B------:R-:W2:Y:S02]  /*1660*/  LDG.E.U16 R2, desc[UR36][R2.64] ;  /* 0x0000002402027981 */ /* 0x000ea4000c1e1500 */
[----:B--2---:R-:W-:-:S06]  /*1670*/  HADD2.F32 R0, -RZ, R2.H0_H0 ;  /* 0x20000002ff007230 */ /* 0x004fcc0000004100 */
[----:B------:R-:W0:Y:S01]  /*1680*/  F2I.FTZ.TRUNC.NTZ R0, R0 ;  /* 0x0000000000007305 */ /* 0x000e22000021f100 */
[----:B------:R-:W-:Y:S05]  /*1690*/  BRA `(.L_x_19090) ;  /* 0x0000000800c87947 */ /* 0x000fea0003800000 */
.L_x_19093:
        /* <DEDUP_REMOVED lines=9> */
.L_x_19096:
[----:B------:R-:W2:Y:S02]  /*1730*/  LDG.E.U16 R2, desc[UR36][R2.64] ;  /* 0x0000002402027981 */ /* 0x000ea4000c1e1500 */
[----:B--2---:R-:W-:-:S06]  /*1740*/  HADD2.F32 R0, -RZ, R2.H0_H0 ;  /* 0x20000002ff007230 */ /* 0x004fcc0000004100 */
[----:B------:R-:W0:Y:S01]  /*1750*/  F2I.FTZ.TRUNC.NTZ R0, R0 ;  /* 0x0000000000007305 */ /* 0x000e22000021f100 */
[----:B------:R-:W-:Y:S05]  /*1760*/  BRA `(.L_x_19090) ;  /* 0x0000000800947947 */ /* 0x000fea0003800000 */
.L_x_19095:
[----:B------:R-:W2:Y:S02]  /*1770*/  LDG.E.64 R2, desc[UR36][R2.64] ;  /* 0x0000002402027981 */ /* 0x000ea4000c1e1b00 */
[----:B--2---:R0:W1:Y:S01]  /*1780*/  F2I.F64.TRUNC R0, R2 ;  /* 0x0000000200007311 */ /* 0x004062000030d100 */
[----:B------:R-:W-:Y:S05]  /*1790*/  BRA `(.L_x_19090) ;  /* 0x0000000800887947 */ /* 0x000fea0003800000 */
.L_x_19085:
        /* <DEDUP_REMOVED lines=12> */
.L_x_19099:
[----:B------:R-:W2:Y:S02]  /*1860*/  LDG.E.64 R2, desc[UR36][R2.64] ;  /* 0x0000002402027981 */ /* 0x000ea4000c1e1b00 */
[----:B--2---:R0:W1:Y:S01]  /*1870*/  F2I.F64.TRUNC R0, R2 ;  /* 0x0000000200007311 */ /* 0x004062000030d100 */
[----:B------:R-:W-:Y:S05]  /*1880*/  BRA `(.L_x_19090) ;  /* 0x00000008004c7947 */ /* 0x000fea0003800000 */
.L_x_19098:
        /* <DEDUP_REMOVED lines=26> */
.L_x_19101:
        /* <DEDUP_REMOVED lines=13> */
.L_x_19100:
[----:B------:R-:W2:Y:S02]  /*1b00*/  LDG.E.U16 R0, desc[UR36][R2.64] ;  /* 0x0000002402007981 */ /* 0x000ea4000c1e1500 */
[----:B--2---:R-:W-:-:S06]  /*1b10*/  SHF.L.U32 R0, R0, 0x10, RZ ;  /* 0x0000001000007819 */ /* 0x004fcc00000006ff */
[----:B------:R-:W0:Y:S01]  /*1b20*/  F2I.FTZ.TRUNC.NTZ R0, R0 ;  /* 0x0000000000007305 */ /* 0x000e22000021f100 */
[----:B------:R-:W-:Y:S05]  /*1b30*/  BRA `(.L_x_19090) ;  /* 0x0000000400a07947 */ /* 0x000fea0003800000 */
.L_x_19097:
        /* <DEDUP_REMOVED lines=10> */
.L_x_19104:
        /* <DEDUP_REMOVED lines=21> */
.L_x_19108:
[----:B------:R-:W-:Y:S05]  /*1d30*/  BSYNC.RECONVERGENT B1 ;  /* 0x0000000000017941 */ /* 0x000fea0003800200 */
.L_x_19107:
[----:B------:R-:W-:Y:S01]  /*1d40*/  IMAD.SHL.U32 R0, R0, 0x100000, RZ ;  /* 0x0010000000007824 */ /* 0x000fe200078e00ff */
[----:B------:R-:W-:-:S04]  /*1d50*/  LEA R2, R2, 0x3b800000, 0x17 ;  /* 0x3b80000002027811 */ /* 0x000fc800078eb8ff */
[----:B------:R-:W-:-:S07]  /*1d60*/  LOP3.LUT R0, R2, R0, R7, 0xfe, !PT ;  /* 0x0000000002007212 */ /* 0x000fce00078efe07 */
.L_x_19106:
[----:B------:R-:W-:Y:S05]  /*1d70*/  BSYNC.RECONVERGENT B0 ;  /* 0x0000000000007941 */ /* 0x000fea0003800200 */
.L_x_19105:
[----:B------:R-:W1:Y:S01]  /*1d80*/  F2I.FTZ.TRUNC.NTZ R0, R0 ;  /* 0x0000000000007305 */ /* 0x000e62000021f100 */
[----:B------:R-:W-:Y:S05]  /*1d90*/  BRA `(.L_x_19090) ;  /* 0x0000000400087947 */ /* 0x000fea0003800000 */
.L_x_19103:
        /* <DEDUP_REMOVED lines=21> */
.L_x_19112:
[----:B------:R-:W-:Y:S05]  /*1ef0*/  BSYNC.RECONVERGENT B1 ;  /* 0x0000000000017941 */ /* 0x000fea0003800200 */
.L_x_19111:
[----:B------:R-:W-:Y:S01]  /*1f00*/  IMAD.SHL.U32 R0, R0, 0x200000, RZ ;  /* 0x0020000000007824 */ /* 0x000fe200078e00ff */
[----:B------:R-:W-:-:S04]  /*1f10*/  LEA R2, R2, 0x37800000, 0x17 ;  /* 0x3780000002027811 */ /* 0x000fc800078eb8ff */
[----:B------:R-:W-:-:S07]  /*1f20*/  LOP3.LUT R0, R2, R0, R7, 0xfe, !PT ;  /* 0x0000000002007212 */ /* 0x000fce00078efe07 */
.L_x_19110:
[----:B------:R-:W-:Y:S05]  /*1f30*/  BSYNC.RECONVERGENT B0 ;  /* 0x0000000000007941 */ /* 0x000fea0003800200 */
.L_x_19109:
[----:B------:R-:W2:Y:S01]  /*1f40*/  F2I.FTZ.TRUNC.NTZ R0, R0 ;  /* 0x0000000000007305 */ /* 0x000ea2000021f100 */
[----:B------:R-:W-:Y:S05]  /*1f50*/  BRA `(.L_x_19090) ;  /* 0x0000000000987947 */ /* 0x000fea0003800000 */
.L_x_19102:
[----:B------:R-:W-:-:S09]  /*1f60*/  UISETP.NE.AND UP0, UPT, UR4, 0x1c, UPT ;  /* 0x0000001c0400788c */ /* 0x000fd2000bf05270 */
[----:B------:R-:W-:Y:S05]  /*1f70*/  BRA.U !UP0, `(.L_x_19113) ;  /* 0x00000001088c7547 */ /* 0x000fea000b800000 */
[----:B------:R-:W-:-:S09]  /*1f80*/  UISETP.NE.AND UP0, UPT, UR4, 0x1d, UPT ;  /* 0x0000001d0400788c */ /* 0x000fd2000bf05270 */
[----:B------:R-:W-:Y:S05]  /*1f90*/  BRA.U !UP0, `(.L_x_19114) ;  /* 0x00000001087c7547 */ /* 0x000fea000b800000 */
[----:B------:R-:W-:-:S09]  /*1fa0*/  UISETP.NE.AND UP0, UPT, UR4, 0x2c, UPT ;  /* 0x0000002c0400788c */ /* 0x000fd2000bf05270 */
[----:B------:R-:W-:Y:S05]  /*1fb0*/  BRA.U !UP0, `(.L_x_19115) ;  /* 0x0000000108487547 */ /* 0x000fea000b800000 */
.L_x_19089:
        /* <DEDUP_REMOVED lines=16> */
.L_x_19116:
[----:B------:R-:W-:Y:S01]  /*20c0*/  IMAD.MOV.U32 R0, RZ, RZ, RZ ;  /* 0x000000ffff007224 */ /* 0x000fe200078e00ff */
[----:B------:R-:W-:Y:S06]  /*20d0*/  BRA `(.L_x_19090) ;  /* 0x0000000000387947 */ /* 0x000fec0003800000 */
.L_x_19115:
        /* <DEDUP_REMOVED lines=8> */
.L_x_19118:
[----:B------:R-:W-:Y:S05]  /*2160*/  BSYNC.RECONVERGENT B0 ;  /* 0x0000000000007941 */ /* 0x000fea0003800200 */
.L_x_19117:
[----:B------:R-:W4:Y:S01]  /*2170*/  F2I.FTZ.TRUNC.NTZ R0, R0 ;  /* 0x0000000000007305 */ /* 0x000f22000021f100 */
[----:B------:R-:W-:Y:S05]  /*2180*/  BRA `(.L_x_19090) ;  /* 0x00000000000c7947 */ /* 0x000fea0003800000 */
.L_x_19114:
[----:B------:R0:W5:Y:S01]  /*2190*/  LDG.E R0, desc[UR36][R2.64] ;  /* 0x0000002402007981 */ /* 0x000162000c1e1900 */
[----:B------:R-:W-:Y:S05]  /*21a0*/  BRA `(.L_x_19090) ;  /* 0x0000000000047947 */ /* 0x000fea0003800000 */
.L_x_19113:
[----:B------:R3:W5:Y:S02]  /*21b0*/  LDG.E R0, desc[UR36][R2.64] ;  /* 0x0000002402007981 */ /* 0x000764000c1e1900 */
.L_x_19090:
[----:B------:R-:W3:Y:S01]  /*21c0*/  LDCU.64 UR6, c[0x0][0x580] ;  /* 0x0000b000ff0677ac */ /* 0x000ee20008000a00 */
[----:B------:R-:W-:Y:S01]  /*21d0*/  BSSY.RECONVERGENT B6, `(.L_x_19119) ;  /* 0x00000d5000067945 */ /* 0x000fe20003800200 */
[----:B012-45:R-:W-:Y:S01]  /*21e0*/  IMAD R4, R0, R0, RZ ;  /* 0x0000000000047224 */ /* 0x037fe200078e02ff */
        /* <DEDUP_REMOVED lines=15> */
.L_x_19123:
[----:B------:R3:W-:Y:S01]  /*22e0*/  STG.E.U8 desc[UR36][R2.64], R4 ;  /* 0x0000000402007986 */ /* 0x0007e2000c101124 */
[----:B------:R-:W-:Y:S05]  /*22f0*/  BRA `(.L_x_19125) ;  /* 0x0000000c00087947 */ /* 0x000fea0003800000 */
.L_x_19122:
        /* <DEDUP_REMOVED lines=9> */
.L_x_19127:
[----:B------:R1:W-:Y:S01]  /*2390*/  STG.E desc[UR36][R2.64], R4 ;  /* 0x0000000402007986 */ /* 0x0003e2000c101924 */
[----:B------:R-:W-:Y:S05]  /*23a0*/  BRA `(.L_x_19125) ;  /* 0x0000000800dc7947 */ /* 0x000fea0003800000 */
.L_x_19126:
[----:B------:R2:W-:Y:S01]  /*23b0*/  STG.E.U16 desc[UR36][R2.64], R4 ;  /* 0x0000000402007986 */ /* 0x0005e2000c101524 */
[----:B------:R-:W-:Y:S05]  /*23c0*/  BRA `(.L_x_19125) ;  /* 0x0000000800d47947 */ /* 0x000fea0003800000 */
.L_x_19121:
[----:B------:R-:W-:-:S09]  /*23d0*/  UISETP.GT.AND UP0, UPT, UR4, 0x6, UPT ;  /* 0x000000060400788c */ /* 0x000fd2000bf04270 */
[----:B------:R-:W-:Y:S05]  /*23e0*/  BRA.U UP0, `(.L_x_19128) ;  /* 0x00000001002c7547 */ /* 0x000fea000b800000 */
[----:B------:R-:W-:-:S09]  /*23f0*/  UISETP.NE.AND UP0, UPT, UR4, 0x5, UPT ;  /* 0x000000050400788c */ /* 0x000fd2000bf05270 */
[----:B------:R-:W-:Y:S05]  /*2400*/  BRA.U !UP0, `(.L_x_19129) ;  /* 0x0000000108147547 */ /* 0x000fea000b800000 */
[----:B------:R-:W-:-:S09]  /*2410*/  UISETP.NE.AND UP0, UPT, UR4, 0x6, UPT ;  /* 0x000000060400788c */ /* 0x000fd2000bf05270 */
[----:B------:R-:W-:Y:S05]  /*2420*/  BRA.U UP0, `(.L_x_19124) ;  /* 0x00000009002c7547 */ /* 0x000fea000b800000 */
[----:B------:R-:W-:-:S05]  /*2430*/  I2FP.F32.U32 R5, R4 ;  /* 0x0000000400057245 */ /* 0x000fca0000201000 */
[----:B------:R0:W-:Y:S01]  /*2440*/  STG.E desc[UR36][R2.64], R5 ;  /* 0x0000000502007986 */ /* 0x0001e2000c101924 */
[----:B------:R-:W-:Y:S05]  /*2450*/  BRA `(.L_x_19125) ;  /* 0x0000000800b07947 */ /* 0x000fea0003800000 */
.L_x_19129:
[----:B------:R-:W-:-:S04]  /*2460*/  I2FP.F32.U32 R0, R4 ;  /* 0x0000000400007245 */ /* 0x000fc80000201000 */
[----:B------:R-:W-:-:S05]  /*2470*/  F2FP.F16.F32.PACK_AB R0, RZ, R0 ;  /* 0x00000000ff00723e */ /* 0x000fca00000000ff */
[----:B------:R0:W-:Y:S01]  /*2480*/  STG.E.U16 desc[UR36][R2.64], R0 ;  /* 0x0000000002007986 */ /* 0x0001e2000c101524 */
[----:B------:R-:W-:Y:S05]  /*2490*/  BRA `(.L_x_19125) ;  /* 0x0000000800a07947 */ /* 0x000fea0003800000 */
.L_x_19128:
[----:B------:R-:W-:-:S09]  /*24a0*/  UISETP.NE.AND UP0, UPT, UR4, 0x7, UPT ;  /* 0x000000070400788c */ /* 0x000fd2000bf05270 */
[----:B------:R-:W-:Y:S05]  /*24b0*/  BRA.U !UP0, `(.L_x_19130) ;  /* 0x0000000108347547 */ /* 0x000fea000b800000 */
[----:B------:R-:W-:-:S09]  /*24c0*/  UISETP.NE.AND UP0, UPT, UR4, 0x8, UPT ;  /* 0x000000080400788c */ /* 0x000fd2000bf05270 */
[----:B------:R-:W-:Y:S05]  /*24d0*/  BRA.U !UP0, `(.L_x_19131) ;  /* 0x0000000108187547 */ /* 0x000fea000b800000 */
[----:B------:R-:W-:-:S09]  /*24e0*/  UISETP.NE.AND UP0, UPT, UR4, 0x9, UPT ;  /* 0x000000090400788c */ /* 0x000fd2000bf05270 */
[----:B------:R-:W-:Y:S05]  /*24f0*/  BRA.U UP0, `(.L_x_19124) ;  /* 0x0000000500f87547 */ /* 0x000fea000b800000 */
[----:B------:R-:W-:Y:S01]  /*2500*/  I2FP.F32.U32 R4, R4 ;  /* 0x0000000400047245 */ /* 0x000fe20000201000 */
[----:B------:R-:W-:-:S05]  /*2510*/  IMAD.MOV.U32 R5, RZ, RZ, RZ ;  /* 0x000000ffff057224 */ /* 0x000fca00078e00ff */
[----:B------:R0:W-:Y:S01]  /*2520*/  STG.E.64 desc[UR36][R2.64], R4 ;  /* 0x0000000402007986 */ /* 0x0001e2000c101b24 */
[----:B------:R-:W-:Y:S05]  /*2530*/  BRA `(.L_x_19125) ;  /* 0x0000000800787947 */ /* 0x000fea0003800000 */
.L_x_19131:
[----:B------:R-:W-:-:S04]  /*2540*/  I2FP.F32.U32 R4, R4 ;  /* 0x0000000400047245 */ /* 0x000fc80000201000 */
[----:B------:R-:W-:-:S04]  /*2550*/  F2FP.F16.F32.PACK_AB R5, RZ, R4 ;  /* 0x00000004ff05723e */ /* 0x000fc800000000ff */
[----:B------:R-:W-:-:S05]  /*2560*/  PRMT R5, R5, 0x5410, RZ ;  /* 0x0000541005057816 */ /* 0x000fca00000000ff */
[----:B------:R0:W-:Y:S01]  /*2570*/  STG.E desc[UR36][R2.64], R5 ;  /* 0x0000000502007986 */ /* 0x0001e2000c101924 */
[----:B------:R-:W-:Y:S05]  /*2580*/  BRA `(.L_x_19125) ;  /* 0x0000000800647947 */ /* 0x000fea0003800000 */
.L_x_19130:
[----:B------:R-:W0:Y:S02]  /*2590*/  I2F.F64.U32 R4, R4 ;  /* 0x0000000400047312 */ /* 0x000e240000201800 */
[----:B0-----:R0:W-:Y:S01]  /*25a0*/  STG.E.64 desc[UR36][R2.64], R4 ;  /* 0x0000000402007986 */ /* 0x0011e2000c101b24 */
[----:B------:R-:W-:Y:S05]  /*25b0*/  BRA `(.L_x_19125) ;  /* 0x0000000800587947 */ /* 0x000fea0003800000 */
.L_x_19120:
        /* <DEDUP_REMOVED lines=12> */
.L_x_19134:
[----:B------:R-:W0:Y:S01]  /*2680*/  I2F.F64.U32 R4, R4 ;  /* 0x0000000400047312 */ /* 0x000e220000201800 */
[----:B------:R-:W-:-:S05]  /*2690*/  CS2R R6, SRZ ;  /* 0x0000000000067805 */ /* 0x000fca000001ff00 */
[----:B0-----:R0:W-:Y:S01]  /*26a0*/  STG.E.128 desc[UR36][R2.64], R4 ;  /* 0x0000000402007986 */ /* 0x0011e2000c101d24 */
[----:B------:R-:W-:Y:S05]  /*26b0*/  BRA `(.L_x_19125) ;  /* 0x0000000800187947 */ /* 0x000fea0003800000 */
.L_x_19133:
[----:B------:R-:W-:-:S09]  /*26c0*/  UISETP.NE.AND UP0, UPT, UR4, 0xf, UPT ;  /* 0x0000000f0400788c */ /* 0x000fd2000bf05270 */
[----:B------:R-:W-:Y:S05]  /*26d0*/  BRA.U !UP0, `(.L_x_19135) ;  /* 0x0000000108887547 */ /* 0x000fea000b800000 */
[----:B------:R-:W-:-:S09]  /*26e0*/  UISETP.NE.AND UP0, UPT, UR4, 0x17, UPT ;  /* 0x000000170400788c */ /* 0x000fd2000bf05270 */
[----:B------:R-:W-:Y:S05]  /*26f0*/  BRA.U !UP0, `(.L_x_19136) ;  /* 0x0000000108407547 */ /* 0x000fea000b800000 */
[----:B------:R-:W-:-:S09]  /*2700*/  UISETP.NE.AND UP0, UPT, UR4, 0x18, UPT ;  /* 0x000000180400788c */ /* 0x000fd2000bf05270 */
[----:B------:R-:W-:Y:S05]  /*2710*/  BRA.U UP0, `(.L_x_19124) ;  /* 0x0000000500707547 */ /* 0x000fea000b800000 */
[----:B------:R-:W-:Y:S01]  /*2720*/  I2FP.F32.U32 R7, R4 ;  /* 0x0000000400077245 */ /* 0x000fe20000201000 */
[----:B------:R-:W-:Y:S01]  /*2730*/  BSSY.RECONVERGENT B0, `(.L_x_19137) ;  /* 0x000000a000007945 */ /* 0x000fe20003800200 */
[----:B------:R-:W-:Y:S02]  /*2740*/  HFMA2 R5, -RZ, RZ, 0, 7.569789886474609375e-06 ;  /* 0x0000007fff057431 */ /* 0x000fe400000001ff */
[----:B------:R-:W-:-:S13]  /*2750*/  ISETP.GT.U32.AND P0, PT, R7, 0x43efffff, PT ;  /* 0x43efffff0700780c */ /* 0x000fda0003f04070 */
[----:B------:R-:W-:Y:S05]  /*2760*/  @P0 BRA `(.L_x_19138) ;  /* 0x0000000000180947 */ /* 0x000fea0003800000 */
[----:B------:R-:W-:-:S13]  /*2770*/  ISETP.GT.U32.AND P0, PT, R7, 0x3c7fffff, PT ;  /* 0x3c7fffff0700780c */ /* 0x000fda0003f04070 */
[----:B------:R-:W-:Y:S01]  /*2780*/  @P0 SHF.R.U32.HI R0, RZ, 0x14, R7 ;  /* 0x00000014ff000819 */ /* 0x000fe20000011607 */
[----:B------:R-:W-:-:S03]  /*2790*/  @!P0 FADD.FTZ R5, R7, 16384 ;  /* 0x4680000007058421 */ /* 0x000fc60000010000 */
[----:B------:R-:W-:-:S04]  /*27a0*/  @P0 LOP3.LUT R0, R0, 0x1, RZ, 0xc0, !PT ;  /* 0x0000000100000812 */ /* 0x000fc800078ec0ff */
[----:B------:R-:W-:-:S04]  /*27b0*/  @P0 IADD3 R0, PT, PT, R7, 0x407ffff, R0 ;  /* 0x0407ffff07000810 */ /* 0x000fc80007ffe000 */
[----:B------:R-:W-:-:S07]  /*27c0*/  @P0 SHF.R.U32.HI R5, RZ, 0x14, R0 ;  /* 0x00000014ff050819 */ /* 0x000fce0000011600 */
.L_x_19138:
[----:B------:R-:W-:Y:S05]  /*27d0*/  BSYNC.RECONVERGENT B0 ;  /* 0x0000000000007941 */ /* 0x000fea0003800200 */
.L_x_19137:
[----:B------:R0:W-:Y:S01]  /*27e0*/  STG.E.U8 desc[UR36][R2.64], R5 ;  /* 0x0000000502007986 */ /* 0x0001e2000c101124 */
[----:B------:R-:W-:Y:S05]  /*27f0*/  BRA `(.L_x_19125) ;  /* 0x0000000400c87947 */ /* 0x000fea0003800000 */
.L_x_19136:
[----:B------:R-:W-:-:S04]  /*2800*/  I2FP.F32.U32 R7, R4 ;  /* 0x0000000400077245 */ /* 0x000fc80000201000 */
[----:B------:R-:W-:-:S13]  /*2810*/  ISETP.GE.U32.AND P1, PT, R7, 0x47800000, PT ;  /* 0x478000000700780c */ /* 0x000fda0003f26070 */
        /* <DEDUP_REMOVED lines=14> */
.L_x_19135:
[----:B------:R-:W-:-:S04]  /*2900*/  I2FP.F32.U32 R0, R4 ;  /* 0x0000000400007245 */ /* 0x000fc80000201000 */
[----:B------:R-:W-:-:S05]  /*2910*/  F2FP.BF16.F32.PACK_AB R0, RZ, R0 ;  /* 0x00000000ff00723e */ /* 0x000fca00000010ff */
[----:B------:R0:W-:Y:S01]  /*2920*/  STG.E.U16 desc[UR36][R2.64], R0 ;  /* 0x0000000002007986 */ /* 0x0001e2000c101524 */
[----:B------:R-:W-:Y:S05]  /*2930*/  BRA `(.L_x_19125) ;  /* 0x0000000400787947 */ /* 0x000fea0003800000 */
.L_x_19132:
        /* <DEDUP_REMOVED lines=10> */
.L_x_19141:
[----:B------:R-:W-:Y:S01]  /*29e0*/  I2FP.F32.U32 R5, R4 ;  /* 0x0000000400057245 */ /* 0x000fe20000201000 */
        /* <DEDUP_REMOVED lines=11> */
.L_x_19144:
[----:B------:R-:W-:-:S04]  /*2aa0*/  SHF.R.U32.HI R0, RZ, 0x14, R5 ;  /* 0x00000014ff007819 */ /* 0x000fc80000011605 */
[----:B------:R-:W-:-:S04]  /*2ab0*/  LOP3.LUT R0, R0, 0x1, RZ, 0xc0, !PT ;  /* 0x0000000100007812 */ /* 0x000fc800078ec0ff */
[----:B------:R-:W-:-:S04]  /*2ac0*/  IADD3 R0, PT, PT, R5, 0x487ffff, R0 ;  /* 0x0487ffff05007810 */ /* 0x000fc80007ffe000 */
[----:B------:R-:W-:-:S04]  /*2ad0*/  SHF.R.U32.HI R0, RZ, 0x14, R0 ;  /* 0x00000014ff007819 */ /* 0x000fc80000011600 */
[----:B------:R-:W-:-:S07]  /*2ae0*/  LOP3.LUT R4, R0, 0xff, RZ, 0xc0, !PT ;  /* 0x000000ff00047812 */ /* 0x000fce00078ec0ff */
.L_x_19145:
[----:B------:R-:W-:-:S07]  /*2af0*/  PRMT R0, R4, 0x7610, R0 ;  /* 0x0000761004007816 */ /* 0x000fce0000000000 */
.L_x_19143:
[----:B------:R-:W-:Y:S05]  /*2b00*/  BSYNC.RECONVERGENT B0 ;  /* 0x0000000000007941 */ /* 0x000fea0003800200 */
.L_x_19142:
[----:B------:R0:W-:Y:S01]  /*2b10*/  STG.E.U8 desc[UR36][R2.64], R0 ;  /* 0x0000000002007986 */ /* 0x0001e2000c101124 */
[----:B------:R-:W-:Y:S05]  /*2b20*/  BRA `(.L_x_19125) ;  /* 0x0000000000fc7947 */ /* 0x000fea0003800000 */
.L_x_19140:
[----:B------:R-:W-:Y:S01]  /*2b30*/  I2FP.F32.U32 R5, R4 ;  /* 0x0000000400057245 */ /* 0x000fe20000201000 */
        /* <DEDUP_REMOVED lines=11> */
.L_x_19148:
[----:B------:R-:W-:-:S04]  /*2bf0*/  SHF.R.U32.HI R0, RZ, 0x15, R5 ;  /* 0x00000015ff007819 */ /* 0x000fc80000011605 */
[----:B------:R-:W-:-:S04]  /*2c00*/  LOP3.LUT R0, R0, 0x1, RZ, 0xc0, !PT ;  /* 0x0000000100007812 */ /* 0x000fc800078ec0ff */
[----:B------:R-:W-:-:S04]  /*2c10*/  IADD3 R0, PT, PT, R5, 0x88fffff, R0 ;  /* 0x088fffff05007810 */ /* 0x000fc80007ffe000 */
[----:B------:R-:W-:-:S04]  /*2c20*/  SHF.R.U32.HI R0, RZ, 0x15, R0 ;  /* 0x00000015ff007819 */ /* 0x000fc80000011600 */
[----:B------:R-:W-:-:S07]  /*2c30*/  LOP3.LUT R4, R0, 0xff, RZ, 0xc0, !PT ;  /* 0x000000ff00047812 */ /* 0x000fce00078ec0ff */
.L_x_19149:
[----:B------:R-:W-:-:S07]  /*2c40*/  PRMT R0, R4, 0x7610, R0 ;  /* 0x0000761004007816 */ /* 0x000fce0000000000 */
.L_x_19147:
[----:B------:R-:W-:Y:S05]  /*2c50*/  BSYNC.RECONVERGENT B0 ;  /* 0x0000000000007941 */ /* 0x000fea0003800200 */
.L_x_19146:
[----:B------:R0:W-:Y:S01]  /*2c60*/  STG.E.U8 desc[UR36][R2.64], R0 ;  /* 0x0000000002007986 */ /* 0x0001e2000c101124 */
[----:B------:R-:W-:Y:S05]  /*2c70*/  BRA `(.L_x_19125) ;  /* 0x0000000000a87947 */ /* 0x000fea0003800000 */
.L_x_19139:
[----:B------:R-:W-:-:S09]  /*2c80*/  UISETP.NE.AND UP0, UPT, UR4, 0x1c, UPT ;  /* 0x0000001c0400788c */ /* 0x000fd2000bf05270 */
[----:B------:R-:W-:Y:S05]  /*2c90*/  BRA.U !UP0, `(.L_x_19150) ;  /* 0x00000001089c7547 */ /* 0x000fea000b800000 */
[----:B------:R-:W-:-:S09]  /*2ca0*/  UISETP.NE.AND UP0, UPT, UR4, 0x1d, UPT ;  /* 0x0000001d0400788c */ /* 0x000fd2000bf05270 */
[----:B------:R-:W-:Y:S05]  /*2cb0*/  BRA.U !UP0, `(.L_x_19151) ;  /* 0x0000000108887547 */ /* 0x000fea000b800000 */
[----:B------:R-:W-:-:S09]  /*2cc0*/  UISETP.NE.AND UP0, UPT, UR4, 0x2c, UPT ;  /* 0x0000002c0400788c */ /* 0x000fd2000bf05270 */
[----:B------:R-:W-:Y:S05]  /*2cd0*/  BRA.U !UP0, `(.L_x_19152) ;  /* 0x0000000108447547 */ /* 0x000fea000b800000 */
.L_x_19124:
        /* <DEDUP_REMOVED lines=16> */
.L_x_19153:
[----:B------:R-:W-:Y:S05]  /*2de0*/  BRA `(.L_x_19125) ;  /* 0x00000000004c7947 */ /* 0x000fea0003800000 */
.L_x_19152:
[----:B------:R-:W-:-:S04]  /*2df0*/  I2FP.F32.U32 R5, R4 ;  /* 0x0000000400057245 */ /* 0x000fc80000201000 */
[----:B------:R-:W-:-:S04]  /*2e00*/  SHF.R.U32.HI R4, RZ, 0x17, R5 ;  /* 0x00000017ff047819 */ /* 0x000fc80000011605 */
        /* <DEDUP_REMOVED lines=13> */
.L_x_19151:
[----:B------:R-:W-:-:S05]  /*2ee0*/  IMAD.MOV.U32 R5, RZ, RZ, RZ ;  /* 0x000000ffff057224 */ /* 0x000fca00078e00ff */
[----:B------:R0:W-:Y:S01]  /*2ef0*/  STG.E.64 desc[UR36][R2.64], R4 ;  /* 0x0000000402007986 */ /* 0x0001e2000c101b24 */
[----:B------:R-:W-:Y:S05]  /*2f00*/  BRA `(.L_x_19125) ;  /* 0x0000000000047947 */ /* 0x000fea0003800000 */
.L_x_19150:
[----:B------:R0:W-:Y:S02]  /*2f10*/  STG.E desc[UR36][R2.64], R4 ;  /* 0x0000000402007986 */ /* 0x0001e4000c101924 */
.L_x_19125:
[----:B------:R-:W-:Y:S05]  /*2f20*/  BSYNC.RECONVERGENT B6 ;  /* 0x0000000000067941 */ /* 0x000fea0003800200 */
.L_x_19119:
[----:B------:R-:W-:-:S07]  /*2f30*/  IADD3 R17, PT, PT, R17, 0x80, RZ ;  /* 0x0000008011117810 */ /* 0x000fce0007ffe0ff */
.L_x_19083:
[----:B------:R-:W-:Y:S05]  /*2f40*/  BSYNC.RECONVERGENT B7 ;  /* 0x0000000000077941 */ /* 0x000fea0003800200 */
.L_x_19082:
        /* <DEDUP_REMOVED lines=307> */
.L_x_19156:
        /* <DEDUP_REMOVED lines=16> */
.L_x_19160:
[----:B------:R0:W5:Y:S01]  /*4380*/  LDG.E.U8 R0, desc[UR36][R2.64] ;  /* 0x0000002402007981 */ /* 0x000162000c1e1100 */
[----:B------:R-:W-:Y:S05]  /*4390*/  BRA `(.L_x_19162) ;  /* 0x0000000c002c7947 */ /* 0x000fea0003800000 */
.L_x_19159:
        /* <DEDUP_REMOVED lines=8> */
.L_x_19164:
[----:B------:R0:W5:Y:S01]  /*4420*/  LDG.E R0, desc[UR36][R2.64] ;  /* 0x0000002402007981 */ /* 0x000162000c1e1900 */
[----:B------:R-:W-:Y:S05]  /*4430*/  BRA `(.L_x_19162) ;  /* 0x0000000c00047947 */ /* 0x000fea0003800000 */
.L_x_19163:
[----:B------:R0:W5:Y:S01]  /*4440*/  LDG.E.S16 R0, desc[UR36][R2.64] ;  /* 0x0000002402007981 */ /* 0x000162000c1e1700 */
[----:B------:R-:W-:Y:S05]  /*4450*/  BRA `(.L_x_19162) ;  /* 0x0000000800fc7947 */ /* 0x000fea0003800000 */
.L_x_19158:
        /* <DEDUP_REMOVED lines=9> */
.L_x_19166:
[----:B------:R-:W2:Y:S02]  /*44f0*/  LDG.E.U16 R2, desc[UR36][R2.64] ;  /* 0x0000002402027981 */ /* 0x000ea4000c1e1500 */
[----:B--2---:R-:W-:-:S06]  /*4500*/  HADD2.F32 R0, -RZ, R2.H0_H0 ;  /* 0x20000002ff007230 */ /* 0x004fcc0000004100 */
[----:B------:R-:W0:Y:S01]  /*4510*/  F2I.FTZ.TRUNC.NTZ R0, R0 ;  /* 0x0000000000007305 */ /* 0x000e22000021f100 */
[----:B------:R-:W-:Y:S05]  /*4520*/  BRA `(.L_x_19162) ;  /* 0x0000000800c87947 */ /* 0x000fea0003800000 */
.L_x_19165:
        /* <DEDUP_REMOVED lines=9> */
.L_x_19168:
[----:B------:R-:W2:Y:S02]  /*45c0*/  LDG.E.U16 R2, desc[UR36][R2.64] ;  /* 0x0000002402027981 */ /* 0x000ea4000c1e1500 */
[----:B--2---:R-:W-:-:S06]  /*45d0*/  HADD2.F32 R0, -RZ, R2.H0_H0 ;  /* 0x20000002ff007230 */ /* 0x004fcc0000004100 */
[----:B------:R-:W0:Y:S01]  /*45e0*/  F2I.FTZ.TRUNC.NTZ R0, R0 ;  /* 0x0000000000007305 */ /* 0x000e22000021f100 */
[----:B------:R-:W-:Y:S05]  /*45f0*/  BRA `(.L_x_19162) ;  /* 0x0000000800947947 */ /* 0x000fea0003800000 */
.L_x_19167:
[----:B------:R-:W2:Y:S02]  /*4600*/  LDG.E.64 R2, desc[UR36][R2.64] ;  /* 0x0000002402027981 */ /* 0x000ea4000c1e1b00 */
[----:B--2---:R0:W1:Y:S01]  /*4610*/  F2I.F64.TRUNC R0, R2 ;  /* 0x0000000200007311 */ /* 0x004062000030d100 */
[----:B------:R-:W-:Y:S05]  /*4620*/  BRA `(.L_x_19162) ;  /* 0x0000000800887947 */ /* 0x000fea0003800000 */
.L_x_19157:
        /* <DEDUP_REMOVED lines=12> */
.L_x_19171:
[----:B------:R-:W2:Y:S02]  /*46f0*/  LDG.E.64 R2, desc[UR36][R2.64] ;  /* 0x0000002402027981 */ /* 0x000ea4000c1e1b00 */
[----:B--2---:R0:W1:Y:S01]  /*4700*/  F2I.F64.TRUNC R0, R2 ;  /* 0x0000000200007311 */ /* 0x004062000030d100 */
[----:B------:R-:W-:Y:S05]  /*4710*/  BRA `(.L_x_19162) ;  /* 0x00000008004c7947 */ /* 0x000fea0003800000 */
.L_x_19170:
        /* <DEDUP_REMOVED lines=26> */
.L_x_19173:
        /* <DEDUP_REMOVED lines=13> */
.L_x_19172:
[----:B------:R-:W2:Y:S02]  /*4990*/  LDG.E.U16 R0, desc[UR36][R2.64] ;  /* 0x0000002402007981 */ /* 0x000ea4000c1e1500 */
[----:B--2---:R-:W-:-:S06]  /*49a0*/  SHF.L.U32 R0, R0, 0x10, RZ ;  /* 0x0000001000007819 */ /* 0x004fcc00000006ff */
[----:B------:R-:W0:Y:S01]  /*49b0*/  F2I.FTZ.TRUNC.NTZ R0, R0 ;  /* 0x0000000000007305 */ /* 0x000e22000021f100 */
[----:B------:R-:W-:Y:S05]  /*49c0*/  BRA `(.L_x_19162) ;  /* 0x0000000400a07947 */ /* 0x000fea0003800000 */
.L_x_19169:
        /* <DEDUP_REMOVED lines=10> */
.L_x_19176:
        /* <DEDUP_REMOVED lines=21> */
.L_x_19180:
[----:B------:R-:W-:Y:S05]  /*4bc0*/  BSYNC.RECONVERGENT B1 ;  /* 0x0000000000017941 */ /* 0x000fea0003800200 */
.L_x_19179:
[----:B------:R-:W-:Y:S01]  /*4bd0*/  IMAD.SHL.U32 R0, R0, 0x100000, RZ ;  /* 0x0010000000007824 */ /* 0x000fe200078e00ff */
[----:B------:R-:W-:-:S04]  /*4be0*/  LEA R2, R2, 0x3b800000, 0x17 ;  /* 0x3b80000002027811 */ /* 0x000fc800078eb8ff */
[----:B------:R-:W-:-:S07]  /*4bf0*/  LOP3.LUT R0, R2, R0, R7, 0xfe, !PT ;  /* 0x0000000002007212 */ /* 0x000fce00078efe07 */
.L_x_19178:
[----:B------:R-:W-:Y:S05]  /*4c00*/  BSYNC.RECONVERGENT B0 ;  /* 0x0000000000007941 */ /* 0x000fea0003800200 */
.L_x_19177:
[----:B------:R-:W1:Y:S01]  /*4c10*/  F2I.FTZ.TRUNC.NTZ R0, R0 ;  /* 0x0000000000007305 */ /* 0x000e62000021f100 */
[----:B------:R-:W-:Y:S05]  /*4c20*/  BRA `(.L_x_19162) ;  /* 0x0000000400087947 */ /* 0x000fea0003800000 */
.L_x_19175:
        /* <DEDUP_REMOVED lines=21> */
.L_x_19184:
[----:B------:R-:W-:Y:S05]  /*4d80*/  BSYNC.RECONVERGENT B1 ;  /* 0x0000000000017941 */ /* 0x000fea0003800200 */
.L_x_19183:
[----:B------:R-:W-:Y:S01]  /*4d90*/  IMAD.SHL.U32 R0, R0, 0x200000, RZ ;  /* 0x0020000000007824 */ /* 0x000fe200078e00ff */
[----:B------:R-:W-:-:S04]  /*4da0*/  LEA R2, R2, 0x37800000, 0x17 ;  /* 0x3780000002027811 */ /* 0x000fc800078eb8ff */
[----:B------:R-:W-:-:S07]  /*4db0*/  LOP3.LUT R0, R2, R0, R7, 0xfe, !PT ;  /* 0x0000000002007212 */ /* 0x000fce00078efe07 */
.L_x_19182:
[----:B------:R-:W-:Y:S05]  /*4dc0*/  BSYNC.RECONVERGENT B0 ;  /* 0x0000000000007941 */ /* 0x000fea0003800200 */
.L_x_19181:
[----:B------:R-:W0:Y:S01]  /*4dd0*/  F2I.FTZ.TRUNC.NTZ R0, R0 ;  /* 0x0000000000007305 */ /* 0x000e22000021f100 */
[----:B------:R-:W-:Y:S05]  /*4de0*/  BRA `(.L_x_19162) ;  /* 0x0000000000987947 */ /* 0x000fea0003800000 */
.L_x_19174:
        /* <DEDUP_REMOVED lines=14> */
.L_x_19188:
[----:B------:R-:W-:Y:S05]  /*4ed0*/  BSYNC.RECONVERGENT B0 ;  /* 0x0000000000007941 */ /* 0x000fea0003800200 */
.L_x_19187:
[----:B------:R-:W3:Y:S01]  /*4ee0*/  F2I.FTZ.TRUNC.NTZ R0, R0 ;  /* 0x0000000000007305 */ /* 0x000ee2000021f100 */
[----:B------:R-:W-:Y:S05]  /*4ef0*/  BRA `(.L_x_19162) ;  /* 0x0000000000547947 */ /* 0x000fea0003800000 */
.L_x_19161:
        /* <DEDUP_REMOVED lines=16> */
.L_x_19189:
[----:B------:R-:W-:Y:S01]  /*5000*/  IMAD.MOV.U32 R0, RZ, RZ, RZ ;  /* 0x000000ffff007224 */ /* 0x000fe200078e00ff */
[----:B------:R-:W-:Y:S06]  /*5010*/  BRA `(.L_x_19162) ;  /* 0x00000000000c7947 */ /* 0x000fec0003800000 */
.L_x_19186:
[----:B------:R4:W5:Y:S01]  /*5020*/  LDG.E R0, desc[UR36][R2.64] ;  /* 0x0000002402007981 */ /* 0x000962000c1e1900 */
[----:B------:R-:W-:Y:S05]  /*5030*/  BRA `(.L_x_19162) ;  /* 0x0000000000047947 */ /* 0x000fea0003800000 */
.L_x_19185:
[----:B------:R0:W5:Y:S02]  /*5040*/  LDG.E R0, desc[UR36][R2.64] ;  /* 0x0000002402007981 */ /* 0x000164000c1e1900 */
.L_x_19162:
[----:B------:R-:W2:Y:S01]  /*5050*/  LDCU.64 UR6, c[0x0][0x580] ;  /* 0x0000b000ff0677ac */ /* 0x000ea20008000a00 */
[----:B------:R-:W-:Y:S01]  /*5060*/  BSSY.RECONVERGENT B6, `(.L_x_19190) ;  /* 0x00000d4000067945 */ /* 0x000fe20003800200 */
[----:B01-3-5:R-:W-:Y:S01]  /*5070*/  IMAD R4, R0, R0, RZ ;  /* 0x0000000000047224 */ /* 0x02bfe200078e02ff */
[----:B------:R-:W-:-:S04]  /*5080*/  UPRMT UR4, UR41, 0x9910, URZ ;  /* 0x0000991029047896 */ /* 0x000fc800080000ff */
[----:B------:R-:W-:Y:S01]  /*5090*/  UISETP.GT.AND UP0, UPT, UR4, 0x9, UPT ;  /* 0x000000090400788c */ /* 0x000fe2000bf04270 */
[----:B--2-4-:R-:W-:-:S04]  /*50a0*/  IADD3 R2, P0, PT, R16, UR6, RZ ;  /* 0x0000000610027c10 */ /* 0x014fc8000ff1e0ff */
        /* <DEDUP_REMOVED lines=12> */
.L_x_19194:
[----:B------:R0:W-:Y:S01]  /*5170*/  STG.E.U8 desc[UR36][R2.64], R4 ;  /* 0x0000000402007986 */ /* 0x0001e2000c101124 */
[----:B------:R-:W-:Y:S05]  /*5180*/  BRA `(.L_x_19196) ;  /* 0x0000000c00047947 */ /* 0x000fea0003800000 */
.L_x_19193:
        /* <DEDUP_REMOVED lines=9> */
.L_x_19198:
[----:B------:R0:W-:Y:S01]  /*5220*/  STG.E desc[UR36][R2.64], R4 ;  /* 0x0000000402007986 */ /* 0x0001e2000c101924 */
[----:B------:R-:W-:Y:S05]  /*5230*/  BRA `(.L_x_19196) ;  /* 0x0000000800d87947 */ /* 0x000fea0003800000 */
.L_x_19197:
[----:B------:R0:W-:Y:S01]  /*5240*/  STG.E.U16 desc[UR36][R2.64], R4 ;  /* 0x0000000402007986 */ /* 0x0001e2000c101524 */
[----:B------:R-:W-:Y:S05]  /*5250*/  BRA `(.L_x_19196) ;  /* 0x0000000800d07947 */ /* 0x000fea0003800000 */
.L_x_19192:
        /* <DEDUP_REMOVED lines=9> */
.L_x_19200:
[----:B------:R-:W-:-:S04]  /*52f0*/  I2FP.F32.U32 R0, R4 ;  /* 0x0000000400007245 */ /* 0x000fc80000201000 */
[----:B------:R-:W-:-:S05]  /*5300*/  F2FP.F16.F32.PACK_AB R0, RZ, R0 ;  /* 0x00000000ff00723e */ /* 0x000fca00000000ff */
[----:B------:R0:W-:Y:S01]  /*5310*/  STG.E.U16 desc[UR36][R2.64], R0 ;  /* 0x0000000002007986 */ /* 0x0001e2000c101524 */
[----:B------:R-:W-:Y:S05]  /*5320*/  BRA `(.L_x_19196) ;  /* 0x00000008009c7947 */ /* 0x000fea0003800000 */
.L_x_19199:
        /* <DEDUP_REMOVED lines=10> */
.L_x_19202:
[----:B------:R-:W-:-:S04]  /*53d0*/  I2FP.F32.U32 R4, R4 ;  /* 0x0000000400047245 */ /* 0x000fc80000201000 */
[----:B------:R-:W-:-:S04]  /*53e0*/  F2FP.F16.F32.PACK_AB R5, RZ, R4 ;  /* 0x00000004ff05723e */ /* 0x000fc800000000ff */
[----:B------:R-:W-:-:S05]  /*53f0*/  PRMT R5, R5, 0x5410, RZ ;  /* 0x0000541005057816 */ /* 0x000fca00000000ff */
[----:B------:R0:W-:Y:S01]  /*5400*/  STG.E desc[UR36][R2.64], R5 ;  /* 0x0000000502007986 */ /* 0x0001e2000c101924 */
[----:B------:R-:W-:Y:S05]  /*5410*/  BRA `(.L_x_19196) ;  /* 0x0000000800607947 */ /* 0x000fea0003800000 */
.L_x_19201:
[----:B------:R-:W0:Y:S02]  /*5420*/  I2F.F64.U32 R4, R4 ;  /* 0x0000000400047312 */ /* 0x000e240000201800 */
[----:B0-----:R0:W-:Y:S01]  /*5430*/  STG.E.64 desc[UR36][R2.64], R4 ;  /* 0x0000000402007986 */ /* 0x0011e2000c101b24 */
[----:B------:R-:W-:Y:S05]  /*5440*/  BRA `(.L_x_19196) ;  /* 0x0000000800547947 */ /* 0x000fea0003800000 */
.L_x_19191:
        /* <DEDUP_REMOVED lines=12> */
.L_x_19206:
[----:B------:R-:W-:Y:S01]  /*5510*/  I2FP.F32.U32 R5, R4 ;  /* 0x0000000400057245 */ /* 0x000fe20000201000 */
        /* <DEDUP_REMOVED lines=16> */
.L_x_19208:
[----:B------:R-:W-:Y:S05]  /*5620*/  BSYNC.RECONVERGENT B0 ;  /* 0x0000000000007941 */ /* 0x000fea0003800200 */
.L_x_19207:
[----:B------:R0:W-:Y:S01]  /*5630*/  STG.E.U8 desc[UR36][R2.64], R0 ;  /* 0x0000000002007986 */ /* 0x0001e2000c101124 */
[----:B------:R-:W-:Y:S05]  /*5640*/  BRA `(.L_x_19196) ;  /* 0x0000000400d47947 */ /* 0x000fea0003800000 */
.L_x_19205:
[----:B------:R-:W-:Y:S01]  /*5650*/  I2FP.F32.U32 R5, R4 ;  /* 0x0000000400057245 */ /* 0x000fe20000201000 */
        /* <DEDUP_REMOVED lines=16> */
.L_x_19210:
[----:B------:R-:W-:Y:S05]  /*5760*/  BSYNC.RECONVERGENT B0 ;  /* 0x0000000000007941 */ /* 0x000fea0003800200 */
.L_x_19209:
[----:B------:R0:W-:Y:S01]  /*5770*/  STG.E.U8 desc[UR36][R2.64], R0 ;  /* 0x0000000002007986 */ /* 0x0001e2000c101124 */
[----:B------:R-:W-:Y:S05]  /*5780*/  BRA `(.L_x_19196) ;  /* 0x0000000400847947 */ /* 0x000fea0003800000 */
.L_x_19204:
[----:B------:R-:W-:-:S09]  /*5790*/  UISETP.NE.AND UP0, UPT, UR4, 0x1c, UPT ;  /* 0x0000001c0400788c */ /* 0x000fd2000bf05270 */
[----:B------:R-:W-:Y:S05]  /*57a0*/  BRA.U !UP0, `(.L_x_19211) ;  /* 0x0000000108587547 */ /* 0x000fea000b800000 */
[----:B------:R-:W-:-:S09]  /*57b0*/  UISETP.NE.AND UP0, UPT, UR4, 0x1d, UPT ;  /* 0x0000001d0400788c */ /* 0x000fd2000bf05270 */
[----:B------:R-:W-:Y:S05]  /*57c0*/  BRA.U !UP0, `(.L_x_19212) ;  /* 0x0000000108447547 */ /* 0x000fea000b800000 */
[----:B------:R-:W-:-:S09]  /*57d0*/  UISETP.NE.AND UP0, UPT, UR4, 0x2c, UPT ;  /* 0x0000002c0400788c */ /* 0x000fd2000bf05270 */
[----:B------:R-:W-:Y:S05]  /*57e0*/  BRA.U UP0, `(.L_x_19195) ;  /* 0x0000000100a07547 */ /* 0x000fea000b800000 */
        /* <DEDUP_REMOVED lines=15> */
.L_x_19212:
[----:B------:R-:W-:-:S05]  /*58e0*/  IMAD.MOV.U32 R5, RZ, RZ, RZ ;  /* 0x000000ffff057224 */ /* 0x000fca00078e00ff */
[----:B------:R0:W-:Y:S01]  /*58f0*/  STG.E.64 desc[UR36][R2.64], R4 ;  /* 0x0000000402007986 */ /* 0x0001e2000c101b24 */
[----:B------:R-:W-:Y:S05]  /*5900*/  BRA `(.L_x_19196) ;  /* 0x0000000400247947 */ /* 0x000fea0003800000 */
.L_x_19211:
[----:B------:R0:W-:Y:S01]  /*5910*/  STG.E desc[UR36][R2.64], R4 ;  /* 0x0000000402007986 */ /* 0x0001e2000c101924 */
[----:B------:R-:W-:Y:S05]  /*5920*/  BRA `(.L_x_19196) ;  /* 0x00000004001c7947 */ /* 0x000fea0003800000 */
.L_x_19203:
        /* <DEDUP_REMOVED lines=10> */
.L_x_19214:
[----:B------:R-:W0:Y:S01]  /*59d0*/  I2F.F64.U32 R4, R4 ;  /* 0x0000000400047312 */ /* 0x000e220000201800 */
[----:B------:R-:W-:-:S05]  /*59e0*/  CS2R R6, SRZ ;  /* 0x0000000000067805 */ /* 0x000fca000001ff00 */
[----:B0-----:R4:W-:Y:S01]  /*59f0*/  STG.E.128 desc[UR36][R2.64], R4 ;  /* 0x0000000402007986 */ /* 0x0019e2000c101d24 */
[----:B------:R-:W-:Y:S05]  /*5a00*/  BRA `(.L_x_19196) ;  /* 0x0000000000e47947 */ /* 0x000fea0003800000 */
.L_x_19213:
[----:B------:R-:W-:-:S09]  /*5a10*/  UISETP.NE.AND UP0, UPT, UR4, 0xf, UPT ;  /* 0x0000000f0400788c */ /* 0x000fd2000bf05270 */
[----:B------:R-:W-:Y:S05]  /*5a20*/  BRA.U !UP0, `(.L_x_19215) ;  /* 0x0000000108d07547 */ /* 0x000fea000b800000 */
[----:B------:R-:W-:-:S09]  /*5a30*/  UISETP.NE.AND UP0, UPT, UR4, 0x17, UPT ;  /* 0x000000170400788c */ /* 0x000fd2000bf05270 */
[----:B------:R-:W-:Y:S05]  /*5a40*/  BRA.U !UP0, `(.L_x_19216) ;  /* 0x0000000108847547 */ /* 0x000fea000b800000 */
[----:B------:R-:W-:-:S09]  /*5a50*/  UISETP.NE.AND UP0, UPT, UR4, 0x18, UPT ;  /* 0x000000180400788c */ /* 0x000fd2000bf05270 */
[----:B------:R-:W-:Y:S05]  /*5a60*/  BRA.U !UP0, `(.L_x_19217) ;  /* 0x0000000108447547 */ /* 0x000fea000b800000 */
.L_x_19195:
        /* <DEDUP_REMOVED lines=16> */
.L_x_19218:
[----:B------:R-:W-:Y:S05]  /*5b70*/  BRA `(.L_x_19196) ;  /* 0x0000000000887947 */ /* 0x000fea0003800000 */
.L_x_19217:
        /* <DEDUP_REMOVED lines=11> */
.L_x_19220:
[----:B------:R-:W-:Y:S05]  /*5c30*/  BSYNC.RECONVERGENT B0 ;  /* 0x0000000000007941 */ /* 0x000fea0003800200 */
.L_x_19219:
[----:B------:R3:W-:Y:S01]  /*5c40*/  STG.E.U8 desc[UR36][R2.64], R5 ;  /* 0x0000000502007986 */ /* 0x0007e2000c101124 */
[----:B------:R-:W-:Y:S05]  /*5c50*/  BRA `(.L_x_19196) ;  /* 0x0000000000507947 */ /* 0x000fea0003800000 */
.L_x_19216:
[----:B------:R-:W-:-:S04]  /*5c60*/  I2FP.F32.U32 R7, R4 ;  /* 0x0000000400077245 */ /* 0x000fc80000201000 */
[----:B------:R-:W-:-:S13]  /*5c70*/  ISETP.GT.U32.AND P0, PT, R7, 0x477fffff, PT ;  /* 0x477fffff0700780c */ /* 0x000fda0003f04070 */
        /* <DEDUP_REMOVED lines=10> */
.L_x_19221:
[----:B------:R-:W-:Y:S01]  /*5d20*/  IMAD.MOV.U32 R5, RZ, RZ, 0x7f ;  /* 0x0000007fff057424 */ /* 0x000fe200078e00ff */
[----:B------:R-:W-:-:S04]  /*5d30*/  ISETP.GT.U32.AND P0, PT, R7, 0x7f800000, PT ;  /* 0x7f8000000700780c */ /* 0x000fc80003f04070 */
[----:B------:R-:W-:-:S05]  /*5d40*/  SEL R5, R5, 0x7c, P0 ;  /* 0x0000007c05057807 */ /* 0x000fca0000000000 */
[----:B------:R2:W-:Y:S01]  /*5d50*/  STG.E.U8 desc[UR36][R2.64], R5 ;  /* 0x0000000502007986 */ /* 0x0005e2000c101124 */
[----:B------:R-:W-:Y:S05]  /*5d60*/  BRA `(.L_x_19196) ;  /* 0x00000000000c7947 */ /* 0x000fea0003800000 */
.L_x_19215:
[----:B------:R-:W-:-:S04]  /*5d70*/  I2FP.F32.U32 R0, R4 ;  /* 0x0000000400007245 */ /* 0x000fc80000201000 */
[----:B------:R-:W-:-:S05]  /*5d80*/  F2FP.BF16.F32.PACK_AB R0, RZ, R0 ;  /* 0x00000000ff00723e */ /* 0x000fca00000010ff */
[----:B------:R0:W-:Y:S02]  /*5d90*/  STG.E.U16 desc[UR36][R2.64], R0 ;  /* 0x0000000002007986 */ /* 0x0001e4000c101524 */
.L_x_19196:
[----:B------:R-:W-:Y:S05]  /*5da0*/  BSYNC.RECONVERGENT B6 ;  /* 0x0000000000067941 */ /* 0x000fea0003800200 */
.L_x_19190:
[----:B------:R-:W-:-:S07]  /*5db0*/  VIADD R17, R17, 0x80 ;  /* 0x0000008011117836 */ /* 0x000fce0000000000 */
.L_x_19155:
[----:B------:R-:W-:Y:S05]  /*5dc0*/  BSYNC.RECONVERGENT B7 ;  /* 0x0000000000077941 */ /* 0x000fea0003800200 */
.L_x_19154:
        /* <DEDUP_REMOVED lines=307> */
.L_x_19224:
        /* <DEDUP_REMOVED lines=16> */
.L_x_19228:
[----:B------:R0:W5:Y:S01]  /*7200*/  LDG.E.U8 R0, desc[UR36][R2.64] ;  /* 0x0000002402007981 */ /* 0x000162000c1e1100 */
[----:B------:R-:W-:Y:S05]  /*7210*/  BRA `(.L_x_19230) ;  /* 0x0000000c002c7947 */ /* 0x000fea0003800000 */
.L_x_19227:
        /* <DEDUP_REMOVED lines=8> */
.L_x_19232:
[----:B------:R3:W5:Y:S01]  /*72a0*/  LDG.E R0, desc[UR36][R2.64] ;  /* 0x0000002402007981 */ /* 0x000762000c1e1900 */
[----:B------:R-:W-:Y:S05]  /*72b0*/  BRA `(.L_x_19230) ;  /* 0x0000000c00047947 */ /* 0x000fea0003800000 */
.L_x_19231:
[----:B------:R2:W5:Y:S01]  /*72c0*/  LDG.E.S16 R0, desc[UR36][R2.64] ;  /* 0x0000002402007981 */ /* 0x000562000c1e1700 */
[----:B------:R-:W-:Y:S05]  /*72d0*/  BRA `(.L_x_19230) ;  /* 0x0000000800fc7947 */ /* 0x000fea0003800000 */
.L_x_19226:
        /* <DEDUP_REMOVED lines=9> */
.L_x_19234:
[----:B------:R-:W2:Y:S02]  /*7370*/  LDG.E.U16 R2, desc[UR36][R2.64] ;  /* 0x0000002402027981 */ /* 0x000ea4000c1e1500 */
[----:B--2---:R-:W-:-:S06]  /*7380*/  HADD2.F32 R0, -RZ, R2.H0_H0 ;  /* 0x20000002ff007230 */ /* 0x004fcc0000004100 */
[----:B------:R-:W0:Y:S01]  /*7390*/  F2I.FTZ.TRUNC.NTZ R0, R0 ;  /* 0x0000000000007305 */ /* 0x000e22000021f100 */
[----:B------:R-:W-:Y:S05]  /*73a0*/  BRA `(.L_x_19230) ;  /* 0x0000000800c87947 */ /* 0x000fea0003800000 */
.L_x_19233:
        /* <DEDUP_REMOVED lines=9> */
.L_x_19236:
[----:B------:R-:W2:Y:S02]  /*7440*/  LDG.E.U16 R2, desc[UR36][R2.64] ;  /* 0x0000002402027981 */ /* 0x000ea4000c1e1500 */
[----:B--2---:R-:W-:-:S06]  /*7450*/  HADD2.F32 R0, -RZ, R2.H0_H0 ;  /* 0x20000002ff007230 */ /* 0x004fcc0000004100 */
[----:B------:R-:W0:Y:S01]  /*7460*/  F2I.FTZ.TRUNC.NTZ R0, R0 ;  /* 0x0000000000007305 */ /* 0x000e22000021f100 */
[----:B------:R-:W-:Y:S05]  /*7470*/  BRA `(.L_x_19230) ;  /* 0x0000000800947947 */ /* 0x000fea0003800000 */
.L_x_19235:
[----:B------:R-:W2:Y:S02]  /*7480*/  LDG.E.64 R2, desc[UR36][R2.64] ;  /* 0x0000002402027981 */ /* 0x000ea4000c1e1b00 */
[----:B--2---:R0:W1:Y:S01]  /*7490*/  F2I.F64.TRUNC R0, R2 ;  /* 0x0000000200007311 */ /* 0x004062000030d100 */
[----:B------:R-:W-:Y:S05]  /*74a0*/  BRA `(.L_x_19230) ;  /* 0x0000000800887947 */ /* 0x000fea0003800000 */
.L_x_19225:
        /* <DEDUP_REMOVED lines=12> */
.L_x_19239:
[----:B------:R-:W2:Y:S02]  /*7570*/  LDG.E.64 R2, desc[UR36][R2.64] ;  /* 0x0000002402027981 */ /* 0x000ea4000c1e1b00 */
[----:B--2---:R0:W1:Y:S01]  /*7580*/  F2I.F64.TRUNC R0, R2 ;  /* 0x0000000200007311 */ /* 0x004062000030d100 */
[----:B------:R-:W-:Y:S05]  /*7590*/  BRA `(.L_x_19230) ;  /* 0x00000008004c7947 */ /* 0x000fea0003800000 */
.L_x_19238:
        /* <DEDUP_REMOVED lines=26> */
.L_x_19241:
        /* <DEDUP_REMOVED lines=13> */
.L_x_19240:
[----:B------:R-:W2:Y:S02]  /*7810*/  LDG.E.U16 R0, desc[UR36][R2.64] ;  /* 0x0000002402007981 */ /* 0x000ea4000c1e1500 */
[----:B--2---:R-:W-:-:S06]  /*7820*/  IMAD.U32 R0, R0, 0x10000, RZ ;  /* 0x0001000000007824 */ /* 0x004fcc00078e00ff */
[----:B------:R-:W0:Y:S01]  /*7830*/  F2I.FTZ.TRUNC.NTZ R0, R0 ;  /* 0x0000000000007305 */ /* 0x000e22000021f100 */
[----:B------:R-:W-:Y:S05]  /*7840*/  BRA `(.L_x_19230) ;  /* 0x0000000400a07947 */ /* 0x000fea0003800000 */
.L_x_19237:
        /* <DEDUP_REMOVED lines=10> */
.L_x_19244:
        /* <DEDUP_REMOVED lines=21> */
.L_x_19248:
[----:B------:R-:W-:Y:S05]  /*7a40*/  BSYNC.RECONVERGENT B1 ;  /* 0x0000000000017941 */ /* 0x000fea0003800200 */
.L_x_19247:
[----:B------:R-:W-:Y:S01]  /*7a50*/  IMAD.SHL.U32 R0, R0, 0x100000, RZ ;  /* 0x0010000000007824 */ /* 0x000fe200078e00ff */
[----:B------:R-:W-:-:S04]  /*7a60*/  LEA R2, R2, 0x3b800000, 0x17 ;  /* 0x3b80000002027811 */ /* 0x000fc800078eb8ff */
[----:B------:R-:W-:-:S07]  /*7a70*/  LOP3.LUT R0, R2, R0, R7, 0xfe, !PT ;  /* 0x0000000002007212 */ /* 0x000fce00078efe07 */
.L_x_19246:
[----:B------:R-:W-:Y:S05]  /*7a80*/  BSYNC.RECONVERGENT B0 ;  /* 0x0000000000007941 */ /* 0x000fea0003800200 */
.L_x_19245:
[----:B------:R-:W0:Y:S01]  /*7a90*/  F2I.FTZ.TRUNC.NTZ R0, R0 ;  /* 0x0000000000007305 */ /* 0x000e22000021f100 */
[----:B------:R-:W-:Y:S05]  /*7aa0*/  BRA `(.L_x_19230) ;  /* 0x0000000400087947 */ /* 0x000fea0003800000 */
.L_x_19243:
        /* <DEDUP_REMOVED lines=21> */
.L_x_19252:
[----:B------:R-:W-:Y:S05]  /*7c00*/  BSYNC.RECONVERGENT B1 ;  /* 0x0000000000017941 */ /* 0x000fea0003800200 */
.L_x_19251:
[----:B------:R-:W-:Y:S02]  /*7c10*/  SHF.L.U32 R0, R0, 0x15, RZ ;  /* 0x0000001500007819 */ /* 0x000fe400000006ff */
[----:B------:R-:W-:-:S04]  /*7c20*/  LEA R2, R2, 0x37800000, 0x17 ;  /* 0x3780000002027811 */ /* 0x000fc800078eb8ff */
[----:B------:R-:W-:-:S07]  /*7c30*/  LOP3.LUT R0, R2, R0, R7, 0xfe, !PT ;  /* 0x0000000002007212 */ /* 0x000fce00078efe07 */
.L_x_19250:
[----:B------:R-:W-:Y:S05]  /*7c40*/  BSYNC.RECONVERGENT B0 ;  /* 0x0000000000007941 */ /* 0x000fea0003800200 */
.L_x_19249:
[----:B------:R-:W0:Y:S01]  /*7c50*/  F2I.FTZ.TRUNC.NTZ R0, R0 ;  /* 0x0000000000007305 */ /* 0x000e22000021f100 */
[----:B------:R-:W-:Y:S05]  /*7c60*/  BRA `(.L_x_19230) ;  /* 0x0000000000987947 */ /* 0x000fea0003800000 */
.L_x_19242:
        /* <DEDUP_REMOVED lines=14> */
.L_x_19256:
[----:B------:R-:W-:Y:S05]  /*7d50*/  BSYNC.RECONVERGENT B0 ;  /* 0x0000000000007941 */ /* 0x000fea0003800200 */
.L_x_19255:
[----:B------:R-:W0:Y:S01]  /*7d60*/  F2I.FTZ.TRUNC.NTZ R0, R0 ;  /* 0x0000000000007305 */ /* 0x000e22000021f100 */
[----:B------:R-:W-:Y:S05]  /*7d70*/  BRA `(.L_x_19230) ;  /* 0x0000000000547947 */ /* 0x000fea0003800000 */
.L_x_19229:
        /* <DEDUP_REMOVED lines=16> */
.L_x_19257:
[----:B------:R-:W-:Y:S01]  /*7e80*/  IMAD.MOV.U32 R0, RZ, RZ, RZ ;  /* 0x000000ffff007224 */ /* 0x000fe200078e00ff */
[----:B------:R-:W-:Y:S06]  /*7e90*/  BRA `(.L_x_19230) ;  /* 0x00000000000c7947 */ /* 0x000fec0003800000 */
.L_x_19254:
[----:B------:R0:W5:Y:S01]  /*7ea0*/  LDG.E R0, desc[UR36][R2.64] ;  /* 0x0000002402007981 */ /* 0x000162000c1e1900 */
[----:B------:R-:W-:Y:S05]  /*7eb0*/  BRA `(.L_x_19230) ;  /* 0x0000000000047947 */ /* 0x000fea0003800000 */
.L_x_19253:
[----:B------:R0:W5:Y:S02]  /*7ec0*/  LDG.E R0, desc[UR36][R2.64] ;  /* 0x0000002402007981 */ /* 0x000164000c1e1900 */
.L_x_19230:
[----:B------:R-:W2:Y:S01]  /*7ed0*/  LDCU.64 UR6, c[0x0][0x580] ;  /* 0x0000b000ff0677ac */ /* 0x000ea20008000a00 */
[----:B------:R-:W-:Y:S01]  /*7ee0*/  BSSY.RECONVERGENT B6, `(.L_x_19258) ;  /* 0x00000d4000067945 */ /* 0x000fe20003800200 */
[----:B01---5:R-:W-:Y:S01]  /*7ef0*/  IMAD R4, R0, R0, RZ ;  /* 0x0000000000047224 */ /* 0x023fe200078e02ff */
        /* <DEDUP_REMOVED lines=15> */
.L_x_19262:
[----:B------:R0:W-:Y:S01]  /*7ff0*/  STG.E.U8 desc[UR36][R2.64], R4 ;  /* 0x0000000402007986 */ /* 0x0001e2000c101124 */
[----:B------:R-:W-:Y:S05]  /*8000*/  BRA `(.L_x_19264) ;  /* 0x0000000c00047947 */ /* 0x000fea0003800000 */
.L_x_19261:
        /* <DEDUP_REMOVED lines=9> */
.L_x_19266:
[----:B------:R0:W-:Y:S01]  /*80a0*/  STG.E desc[UR36][R2.64], R4 ;  /* 0x0000000402007986 */ /* 0x0001e2000c101924 */
[----:B------:R-:W-:Y:S05]  /*80b0*/  BRA `(.L_x_19264) ;  /* 0x0000000800d87947 */ /* 0x000fea0003800000 */
.L_x_19265:
[----:B------:R0:W-:Y:S01]  /*80c0*/  STG.E.U16 desc[UR36][R2.64], R4 ;  /* 0x0000000402007986 */ /* 0x0001e2000c101524 */
[----:B------:R-:W-:Y:S05]  /*80d0*/  BRA `(.L_x_19264) ;  /* 0x0000000800d07947 */ /* 0x000fea0003800000 */
.L_x_19260:
        /* <DEDUP_REMOVED lines=9> */
.L_x_19268:
[----:B------:R-:W-:-:S04]  /*8170*/  I2FP.F32.U32 R0, R4 ;  /* 0x0000000400007245 */ /* 0x000fc80000201000 */
[----:B------:R-:W-:-:S05]  /*8180*/  F2FP.F16.F32.PACK_AB R0, RZ, R0 ;  /* 0x00000000ff00723e */ /* 0x000fca00000000ff */
[----:B------:R0:W-:Y:S01]  /*8190*/  STG.E.U16 desc[UR36][R2.64], R0 ;  /* 0x0000000002007986 */ /* 0x0001e2000c101524 */
[----:B------:R-:W-:Y:S05]  /*81a0*/  BRA `(.L_x_19264) ;  /* 0x00000008009c7947 */ /* 0x000fea0003800000 */
.L_x_19267:
[----:B------:R-:W-:-:S09]  /*81b0*/  UISETP.NE.AND UP0, UPT, UR4, 0x7, UPT ;  /* 0x000000070400788c */ /* 0x000fd2000bf05270 */
[----:B------:R-:W-:Y:S05]  /*81c0*/  BRA.U !UP0, `(.L_x_19269) ;  /* 0x0000000108347547 */ /* 0x000fea000b800000 */
[----:B------:R-:W-:-:S09]  /*81d0*/  UISETP.NE.AND UP0, UPT, UR4, 0x8, UPT ;  /* 0x000000080400788c */ /* 0x000fd2000bf05270 */
[----:B------:R-:W-:Y:S05]  /*81e0*/  BRA.U !UP0, `(.L_x_19270) ;  /* 0x0000000108187547 */ /* 0x000fea000b800000 */
[----:B------:R-:W-:-:S09]  /*81f0*/  UISETP.NE.AND UP0, UPT, UR4, 0x9, UPT ;  /* 0x000000090400788c */ /* 0x000fd2000bf05270 */
[----:B------:R-:W-:Y:S05]  /*8200*/  BRA.U UP0, `(.L_x_19263) ;  /* 0x0000000500b87547 */ /* 0x000fea000b800000 */
[----:B------:R-:W-:Y:S01]  /*8210*/  HFMA2 R5, -RZ, RZ, 0, 0 ;  /* 0x00000000ff057431 */ /* 0x000fe200000001ff */
[----:B------:R-:W-:-:S05]  /*8220*/  I2FP.F32.U32 R4, R4 ;  /* 0x0000000400047245 */ /* 0x000fca0000201000 */
[----:B------:R0:W-:Y:S01]  /*8230*/  STG.E.64 desc[UR36][R2.64], R4 ;  /* 0x0000000402007986 */ /* 0x0001e2000c101b24 */
[----:B------:R-:W-:Y:S05]  /*8240*/  BRA `(.L_x_19264) ;  /* 0x0000000800747947 */ /* 0x000fea0003800000 */
.L_x_19270:
[----:B------:R-:W-:-:S04]  /*8250*/  I2FP.F32.U32 R4, R4 ;  /* 0x0000000400047245 */ /* 0x000fc80000201000 */
[----:B------:R-:W-:-:S04]  /*8260*/  F2FP.F16.F32.PACK_AB R5, RZ, R4 ;  /* 0x00000004ff05723e */ /* 0x000fc800000000ff */
[----:B------:R-:W-:-:S05]  /*8270*/  PRMT R5, R5, 0x5410, RZ ;  /* 0x0000541005057816 */ /* 0x000fca00000000ff */
[----:B------:R0:W-:Y:S01]  /*8280*/  STG.E desc[UR36][R2.64], R5 ;  /* 0x0000000502007986 */ /* 0x0001e2000c101924 */
[----:B------:R-:W-:Y:S05]  /*8290*/  BRA `(.L_x_19264) ;  /* 0x0000000800607947 */ /* 0x000fea0003800000 */
.L_x_19269:
[----:B------:R-:W0:Y:S02]  /*82a0*/  I2F.F64.U32 R4, R4 ;  /* 0x0000000400047312 */ /* 0x000e240000201800 */
[----:B0-----:R0:W-:Y:S01]  /*82b0*/  STG.E.64 desc[UR36][R2.64], R4 ;  /* 0x0000000402007986 */ /* 0x0011e2000c101b24 */
[----:B------:R-:W-:Y:S05]  /*82c0*/  BRA `(.L_x_19264) ;  /* 0x0000000800547947 */ /* 0x000fea0003800000 */
.L_x_19259:
        /* <DEDUP_REMOVED lines=12> */
.L_x_19274:
        /* <DEDUP_REMOVED lines=17> */
.L_x_19276:
[----:B------:R-:W-:Y:S05]  /*84a0*/  BSYNC.RECONVERGENT B0 ;  /* 0x0000000000007941 */ /* 0x000fea0003800200 */
.L_x_19275:
[----:B------:R0:W-:Y:S01]  /*84b0*/  STG.E.U8 desc[UR36][R2.64], R0 ;  /* 0x0000000002007986 */ /* 0x0001e2000c101124 */
[----:B------:R-:W-:Y:S05]  /*84c0*/  BRA `(.L_x_19264) ;  /* 0x0000000400d47947 */ /* 0x000fea0003800000 */
.L_x_19273:
        /* <DEDUP_REMOVED lines=17> */
.L_x_19278:
[----:B------:R-:W-:Y:S05]  /*85e0*/  BSYNC.RECONVERGENT B0 ;  /* 0x0000000000007941 */ /* 0x000fea0003800200 */
.L_x_19277:
[----:B------:R0:W-:Y:S01]  /*85f0*/  STG.E.U8 desc[UR36][R2.64], R0 ;  /* 0x0000000002007986 */ /* 0x0001e2000c101124 */
[----:B------:R-:W-:Y:S05]  /*8600*/  BRA `(.L_x_19264) ;  /* 0x0000000400847947 */ /* 0x000fea0003800000 */
.L_x_19272:
        /* <DEDUP_REMOVED lines=21> */
.L_x_19280:
[----:B------:R-:W-:-:S05]  /*8760*/  IMAD.MOV.U32 R5, RZ, RZ, RZ ;  /* 0x000000ffff057224 */ /* 0x000fca00078e00ff */
[----:B------:R0:W-:Y:S01]  /*8770*/  STG.E.64 desc[UR36][R2.64], R4 ;  /* 0x0000000402007986 */ /* 0x0001e2000c101b24 */
[----:B------:R-:W-:Y:S05]  /*8780*/  BRA `(.L_x_19264) ;  /* 0x0000000400247947 */ /* 0x000fea0003800000 */
.L_x_19279:
[----:B------:R0:W-:Y:S01]  /*8790*/  STG.E desc[UR36][R2.64], R4 ;  /* 0x0000000402007986 */ /* 0x0001e2000c101924 */
[----:B------:R-:W-:Y:S05]  /*87a0*/  BRA `(.L_x_19264) ;  /* 0x00000004001c7947 */ /* 0x000fea0003800000 */
.L_x_19271:
        /* <DEDUP_REMOVED lines=10> */
.L_x_19282:
[----:B------:R-:W0:Y:S01]  /*8850*/  I2F.F64.U32 R4, R4 ;  /* 0x0000000400047312 */ /* 0x000e220000201800 */
[----:B------:R-:W-:-:S05]  /*8860*/  CS2R R6, SRZ ;  /* 0x0000000000067805 */ /* 0x000fca000001ff00 */
[----:B0-----:R4:W-:Y:S01]  /*8870*/  STG.E.128 desc[UR36][R2.64], R4 ;  /* 0x0000000402007986 */ /* 0x0019e2000c101d24 */
[----:B------:R-:W-:Y:S05]  /*8880*/  BRA `(.L_x_19264) ;  /* 0x0000000000e47947 */ /* 0x000fea0003800000 */
.L_x_19281:
[----:B------:R-:W-:-:S09]  /*8890*/  UISETP.NE.AND UP0, UPT, UR4, 0xf, UPT ;  /* 0x0000000f0400788c */ /* 0x000fd2000bf05270 */
[----:B------:R-:W-:Y:S05]  /*88a0*/  BRA.U !UP0, `(.L_x_19283) ;  /* 0x0000000108d07547 */ /* 0x000fea000b800000 */
[----:B------:R-:W-:-:S09]  /*88b0*/  UISETP.NE.AND UP0, UPT, UR4, 0x17, UPT ;  /* 0x000000170400788c */ /* 0x000fd2000bf05270 */
[----:B------:R-:W-:Y:S05]  /*88c0*/  BRA.U !UP0, `(.L_x_19284) ;  /* 0x0000000108847547 */ /* 0x000fea000b800000 */
[----:B------:R-:W-:-:S09]  /*88d0*/  UISETP.NE.AND UP0, UPT, UR4, 0x18, UPT ;  /* 0x000000180400788c */ /* 0x000fd2000bf05270 */
[----:B------:R-:W-:Y:S05]  /*88e0*/  BRA.U !UP0, `(.L_x_19285) ;  /* 0x0000000108447547 */ /* 0x000fea000b800000 */
.L_x_19263:
        /* <DEDUP_REMOVED lines=16> */
.L_x_19286:
[----:B------:R-:W-:Y:S05]  /*89f0*/  BRA `(.L_x_19264) ;  /* 0x0000000000887947 */ /* 0x000fea0003800000 */
.L_x_19285:
        /* <DEDUP_REMOVED lines=11> */
.L_x_19288:
[----:B------:R-:W-:Y:S05]  /*8ab0*/  BSYNC.RECONVERGENT B0 ;  /* 0x0000000000007941 */ /* 0x000fea0003800200 */
.L_x_19287:
[----:B------:R3:W-:Y:S01]  /*8ac0*/  STG.E.U8 desc[UR36][R2.64], R5 ;  /* 0x0000000502007986 */ /* 0x0007e2000c101124 */
[----:B------:R-:W-:Y:S05]  /*8ad0*/  BRA `(.L_x_19264) ;  /* 0x0000000000507947 */ /* 0x000fea0003800000 */
.L_x_19284:
        /* <DEDUP_REMOVED lines=12> */
.L_x_19289:
[----:B------:R-:W-:Y:S01]  /*8ba0*/  HFMA2 R5, -RZ, RZ, 0, 7.569789886474609375e-06 ;  /* 0x0000007fff057431 */ /* 0x000fe200000001ff */
[----:B------:R-:W-:-:S04]  /*8bb0*/  ISETP.GT.U32.AND P0, PT, R7, 0x7f800000, PT ;  /* 0x7f8000000700780c */ /* 0x000fc80003f04070 */
[----:B------:R-:W-:-:S05]  /*8bc0*/  SEL R5, R5, 0x7c, P0 ;  /* 0x0000007c05057807 */ /* 0x000fca0000000000 */
[----:B------:R2:W-:Y:S01]  /*8bd0*/  STG.E.U8 desc[UR36][R2.64], R5 ;  /* 0x0000000502007986 */ /* 0x0005e2000c101124 */
[----:B------:R-:W-:Y:S05]  /*8be0*/  BRA `(.L_x_19264) ;  /* 0x00000000000c7947 */ /* 0x000fea0003800000 */
.L_x_19283:
[----:B------:R-:W-:-:S04]  /*8bf0*/  I2FP.F32.U32 R0, R4 ;  /* 0x0000000400007245 */ /* 0x000fc80000201000 */
[----:B------:R-:W-:-:S05]  /*8c00*/  F2FP.BF16.F32.PACK_AB R0, RZ, R0 ;  /* 0x00000000ff00723e */ /* 0x000fca00000010ff */
[----:B------:R0:W-:Y:S02]  /*8c10*/  STG.E.U16 desc[UR36][R2.64], R0 ;  /* 0x0000000002007986 */ /* 0x0001e4000c101524 */
.L_x_19264:
[----:B------:R-:W-:Y:S05]  /*8c20*/  BSYNC.RECONVERGENT B6 ;  /* 0x0000000000067941 */ /* 0x000fea0003800200 */
.L_x_19258:
[----:B------:R-:W-:-:S07]  /*8c30*/  VIADD R17, R17, 0x80 ;  /* 0x0000008011117836 */ /* 0x000fce0000000000 */
.L_x_19223:
[----:B------:R-:W-:Y:S05]  /*8c40*/  BSYNC.RECONVERGENT B7 ;  /* 0x0000000000077941 */ /* 0x000fea0003800200 */
.L_x_19222:
        /* <DEDUP_REMOVED lines=306> */
.L_x_19290:
        /* <DEDUP_REMOVED lines=18> */
.L_x_19294:
[----:B------:R4:W5:Y:S01]  /*a090*/  LDG.E.U8 R0, desc[UR36][R2.64] ;  /* 0x0000002402007981 */ /* 0x000962000c1e1100 */
[----:B------:R-:W-:Y:S05]  /*a0a0*/  BRA `(.L_x_19296) ;  /* 0x0000000c002c7947 */ /* 0x000fea0003800000 */
.L_x_19293:
        /* <DEDUP_REMOVED lines=8> */
.L_x_19298:
[----:B------:R2:W5:Y:S01]  /*a130*/  LDG.E R0, desc[UR36][R2.64] ;  /* 0x0000002402007981 */ /* 0x000562000c1e1900 */
[----:B------:R-:W-:Y:S05]  /*a140*/  BRA `(.L_x_19296) ;  /* 0x0000000c00047947 */ /* 0x000fea0003800000 */
.L_x_19297:
[----:B------:R0:W5:Y:S01]  /*a150*/  LDG.E.S16 R0, desc[UR36][R2.64] ;  /* 0x0000002402007981 */ /* 0x000162000c1e1700 */
[----:B------:R-:W-:Y:S05]  /*a160*/  BRA `(.L_x_19296) ;  /* 0x0000000800fc7947 */ /* 0x000fea0003800000 */
.L_x_19292:
        /* <DEDUP_REMOVED lines=9> */
.L_x_19300:
[----:B------:R-:W2:Y:S02]  /*a200*/  LDG.E.U16 R2, desc[UR36][R2.64] ;  /* 0x0000002402027981 */ /* 0x000ea4000c1e1500 */
[----:B--2---:R-:W-:-:S06]  /*a210*/  HADD2.F32 R0, -RZ, R2.H0_H0 ;  /* 0x20000002ff007230 */ /* 0x004fcc0000004100 */
[----:B------:R-:W0:Y:S01]  /*a220*/  F2I.FTZ.TRUNC.NTZ R0, R0 ;  /* 0x0000000000007305 */ /* 0x000e22000021f100 */
[----:B------:R-:W-:Y:S05]  /*a230*/  BRA `(.L_x_19296) ;  /* 0x0000000800c87947 */ /* 0x000fea0003800000 */
.L_x_19299:
        /* <DEDUP_REMOVED lines=9> */
.L_x_19302:
[----:B------:R-:W2:Y:S02]  /*a2d0*/  LDG.E.U16 R2, desc[UR36][R2.64] ;  /* 0x0000002402027981 */ /* 0x000ea4000c1e1500 */
[----:B--2---:R-:W-:-:S06]  /*a2e0*/  HADD2.F32 R0, -RZ, R2.H0_H0 ;  /* 0x20000002ff007230 */ /* 0x004fcc0000004100 */
[----:B------:R-:W0:Y:S01]  /*a2f0*/  F2I.FTZ.TRUNC.NTZ R0, R0 ;  /* 0x0000000000007305 */ /* 0x000e22000021f100 */
[----:B------:R-:W-:Y:S05]  /*a300*/  BRA `(.L_x_19296) ;  /* 0x0000000800947947 */ /* 0x000fea0003800000 */
.L_x_19301:
[----:B------:R-:W2:Y:S02]  /*a310*/  LDG.E.64 R2, desc[UR36][R2.64] ;  /* 0x0000002402027981 */ /* 0x000ea4000c1e1b00 */
[----:B--2---:R0:W1:Y:S01]  /*a320*/  F2I.F64.TRUNC R0, R2 ;  /* 0x0000000200007311 */ /* 0x004062000030d100 */
[----:B------:R-:W-:Y:S05]  /*a330*/  BRA `(.L_x_19296) ;  /* 0x0000000800887947 */ /* 0x000fea0003800000 */
.L_x_19291:
        /* <DEDUP_REMOVED lines=12> */
.L_x_19305:
[----:B------:R-:W2:Y:S02]  /*a400*/  LDG.E.64 R2, desc[UR36][R2.64] ;  /* 0x0000002402027981 */ /* 0x000ea4000c1e1b00 */
[----:B--2---:R0:W1:Y:S01]  /*a410*/  F2I.F64.TRUNC R0, R2 ;  /* 0x0000000200007311 */ /* 0x004062000030d100 */
[----:B------:R-:W-:Y:S05]  /*a420*/  BRA `(.L_x_19296) ;  /* 0x00000008004c7947 */ /* 0x000fea0003800000 */
.L_x_19304:
        /* <DEDUP_REMOVED lines=26> */
.L_x_19307:
        /* <DEDUP_REMOVED lines=13> */
.L_x_19306:
[----:B------:R-:W2:Y:S02]  /*a6a0*/  LDG.E.U16 R0, desc[UR36][R2.64] ;  /* 0x0000002402007981 */ /* 0x000ea4000c1e1500 */
[----:B--2---:R-:W-:-:S06]  /*a6b0*/  IMAD.U32 R0, R0, 0x10000, RZ ;  /* 0x0001000000007824 */ /* 0x004fcc00078e00ff */
[----:B------:R-:W0:Y:S01]  /*a6c0*/  F2I.FTZ.TRUNC.NTZ R0, R0 ;  /* 0x0000000000007305 */ /* 0x000e22000021f100 */
[----:B------:R-:W-:Y:S05]  /*a6d0*/  BRA `(.L_x_19296) ;  /* 0x0000000400a07947 */ /* 0x000fea0003800000 */
.L_x_19303:
        /* <DEDUP_REMOVED lines=10> */
.L_x_19310:
        /* <DEDUP_REMOVED lines=21> */
.L_x_19314:
[----:B------:R-:W-:Y:S05]  /*a8d0*/  BSYNC.RECONVERGENT B1 ;  /* 0x0000000000017941 */ /* 0x000fea0003800200 */
.L_x_19313:
[----:B------:R-:W-:Y:S02]  /*a8e0*/  SHF.L.U32 R0, R0, 0x14, RZ ;  /* 0x0000001400007819 */ /* 0x000fe400000006ff */
[----:B------:R-:W-:-:S04]  /*a8f0*/  LEA R2, R2, 0x3b800000, 0x17 ;  /* 0x3b80000002027811 */ /* 0x000fc800078eb8ff */
[----:B------:R-:W-:-:S07]  /*a900*/  LOP3.LUT R0, R2, R0, R7, 0xfe, !PT ;  /* 0x0000000002007212 */ /* 0x000fce00078efe07 */
.L_x_19312:
[----:B------:R-:W-:Y:S05]  /*a910*/  BSYNC.RECONVERGENT B0 ;  /* 0x0000000000007941 */ /* 0x000fea0003800200 */
.L_x_19311:
[----:B------:R-:W0:Y:S01]  /*a920*/  F2I.FTZ.TRUNC.NTZ R0, R0 ;  /* 0x0000000000007305 */ /* 0x000e22000021f100 */
[----:B------:R-:W-:Y:S05]  /*a930*/  BRA `(.L_x_19296) ;  /* 0x0000000400087947 */ /* 0x000fea0003800000 */
.L_x_19309:
        /* <DEDUP_REMOVED lines=21> */
.L_x_19318:
[----:B------:R-:W-:Y:S05]  /*aa90*/  BSYNC.RECONVERGENT B1 ;  /* 0x0000000000017941 */ /* 0x000fea0003800200 */
.L_x_19317:
[----:B------:R-:W-:Y:S01]  /*aaa0*/  IMAD.SHL.U32 R0, R0, 0x200000, RZ ;  /* 0x0020000000007824 */ /* 0x000fe200078e00ff */
[----:B------:R-:W-:-:S04]  /*aab0*/  LEA R2, R2, 0x37800000, 0x17 ;  /* 0x3780000002027811 */ /* 0x000fc800078eb8ff */
[----:B------:R-:W-:-:S07]  /*aac0*/  LOP3.LUT R0, R2, R0, R7, 0xfe, !PT ;  /* 0x0000000002007212 */ /* 0x000fce00078efe07 */
.L_x_19316:
[----:B------:R-:W-:Y:S05]  /*aad0*/  BSYNC.RECONVERGENT B0 ;  /* 0x0000000000007941 */ /* 0x000fea0003800200 */
.L_x_19315:
[----:B------:R-:W0:Y:S01]  /*aae0*/  F2I.FTZ.TRUNC.NTZ R0, R0 ;  /* 0x0000000000007305 */ /* 0x000e22000021f100 */
[----:B------:R-:W-:Y:S05]  /*aaf0*/  BRA `(.L_x_19296) ;  /* 0x0000000000987947 */ /* 0x000fea0003800000 */
.L_x_19308:
        /* <DEDUP_REMOVED lines=14> */
.L_x_19322:
[----:B------:R-:W-:Y:S05]  /*abe0*/  BSYNC.RECONVERGENT B0 ;  /* 0x0000000000007941 */ /* 0x000fea0003800200 */
.L_x_19321:
[----:B------:R-:W0:Y:S01]  /*abf0*/  F2I.FTZ.TRUNC.NTZ R0, R0 ;  /* 0x0000000000007305 */ /* 0x000e22000021f100 */
[----:B------:R-:W-:Y:S05]  /*ac00*/  BRA `(.L_x_19296) ;  /* 0x0000000000547947 */ /* 0x000fea0003800000 */
.L_x_19295:
        /* <DEDUP_REMOVED lines=16> */
.L_x_19323:
[----:B------:R-:W-:Y:S01]  /*ad10*/  MOV R0, RZ ;  /* 0x000000ff00007202 */ /* 0x000fe20000000f00 */
[----:B------:R-:W-:Y:S06]  /*ad20*/  BRA `(.L_x_19296) ;  /* 0x00000000000c7947 */ /* 0x000fec0003800000 */
.L_x_19320:
[----:B------:R0:W5:Y:S01]  /*ad30*/  LDG.E R0, desc[UR36][R2.64] ;  /* 0x0000002402007981 */ /* 0x000162000c1e1900 */
[----:B------:R-:W-:Y:S05]  /*ad40*/  BRA `(.L_x_19296) ;  /* 0x0000000000047947 */ /* 0x000fea0003800000 */
.L_x_19319:
[----:B------:R0:W5:Y:S02]  /*ad50*/  LDG.E R0, desc[UR36][R2.64] ;  /* 0x0000002402007981 */ /* 0x000164000c1e1900 */
.L_x_19296:
[----:B------:R-:W-:Y:S01]  /*ad60*/  UPRMT UR4, UR41, 0x9910, URZ ;  /* 0x0000991029047896 */ /* 0x000fe200080000ff */
[----:B012345:R-:W-:-:S03]  /*ad70*/  IMAD R2, R0, R0, RZ ;  /* 0x0000000000027224 */ /* 0x03ffc600078e02ff */
        /* <DEDUP_REMOVED lines=12> */
.L_x_19327:
[----:B------:R-:W-:Y:S01]  /*ae40*/  STG.E.U8 desc[UR36][R16.64], R2 ;  /* 0x0000000210007986 */ /* 0x000fe2000c101124 */
[----:B------:R-:W-:Y:S05]  /*ae50*/  EXIT ;  /* 0x000000000000794d */ /* 0x000fea0003800000 */
.L_x_19326:
        /* <DEDUP_REMOVED lines=9> */
.L_x_19330:
[----:B------:R-:W-:Y:S01]  /*aef0*/  STG.E desc[UR36][R16.64], R2 ;  /* 0x0000000210007986 */ /* 0x000fe2000c101924 */
[----:B------:R-:W-:Y:S05]  /*af00*/  EXIT ;  /* 0x000000000000794d */ /* 0x000fea0003800000 */
.L_x_19329:
[----:B------:R-:W-:Y:S01]  /*af10*/  STG.E.U16 desc[UR36][R16.64], R2 ;  /* 0x0000000210007986 */ /* 0x000fe2000c101524 */
[----:B------:R-:W-:Y:S05]  /*af20*/  EXIT ;  /* 0x000000000000794d */ /* 0x000fea0003800000 */
.L_x_19325:
[----:B------:R-:W-:-:S09]  /*af30*/  UISETP.GT.AND UP0, UPT, UR4, 0x6, UPT ;  /* 0x000000060400788c */ /* 0x000fd2000bf04270 */
[----:B------:R-:W-:Y:S05]  /*af40*/  BRA.U UP0, `(.L_x_19331) ;  /* 0x00000001002c7547 */ /* 0x000fea000b800000 */
[----:B------:R-:W-:-:S09]  /*af50*/  UISETP.NE.AND UP0, UPT, UR4, 0x5, UPT ;  /* 0x000000050400788c */ /* 0x000fd2000bf05270 */
[----:B------:R-:W-:Y:S05]  /*af60*/  BRA.U !UP0, `(.L_x_19332) ;  /* 0x0000000108147547 */ /* 0x000fea000b800000 */
[----:B------:R-:W-:-:S09]  /*af70*/  UISETP.NE.AND UP0, UPT, UR4, 0x6, UPT ;  /* 0x000000060400788c */ /* 0x000fd2000bf05270 */
[----:B------:R-:W-:Y:S05]  /*af80*/  BRA.U UP0, `(.L_x_19328) ;  /* 0x0000000500ec7547 */ /* 0x000fea000b800000 */
[----:B------:R-:W-:-:S05]  /*af90*/  I2FP.F32.U32 R3, R2 ;  /* 0x0000000200037245 */ /* 0x000fca0000201000 */
[----:B------:R-:W-:Y:S01]  /*afa0*/  STG.E desc[UR36][R16.64], R3 ;  /* 0x0000000310007986 */ /* 0x000fe2000c101924 */
[----:B------:R-:W-:Y:S05]  /*afb0*/  EXIT ;  /* 0x000000000000794d */ /* 0x000fea0003800000 */
.L_x_19332:
[----:B------:R-:W-:-:S04]  /*afc0*/  I2FP.F32.U32 R0, R2 ;  /* 0x0000000200007245 */ /* 0x000fc80000201000 */
[----:B------:R-:W-:-:S05]  /*afd0*/  F2FP.F16.F32.PACK_AB R0, RZ, R0 ;  /* 0x00000000ff00723e */ /* 0x000fca00000000ff */
[----:B------:R-:W-:Y:S01]  /*afe0*/  STG.E.U16 desc[UR36][R16.64], R0 ;  /* 0x0000000010007986 */ /* 0x000fe2000c101524 */
[----:B------:R-:W-:Y:S05]  /*aff0*/  EXIT ;  /* 0x000000000000794d */ /* 0x000fea0003800000 */
.L_x_19331:
        /* <DEDUP_REMOVED lines=8> */
[----:B------:R-:W-:Y:S01]  /*b080*/  STG.E.64 desc[UR36][R16.64], R2 ;  /* 0x0000000210007986 */ /* 0x000fe2000c101b24 */
[----:B------:R-:W-:Y:S05]  /*b090*/  EXIT ;  /* 0x000000000000794d */ /* 0x000fea0003800000 */
.L_x_19334:
[----:B------:R-:W-:-:S04]  /*b0a0*/  I2FP.F32.U32 R2, R2 ;  /* 0x0000000200027245 */ /* 0x000fc80000201000 */
[----:B------:R-:W-:-:S04]  /*b0b0*/  F2FP.F16.F32.PACK_AB R3, RZ, R2 ;  /* 0x00000002ff03723e */ /* 0x000fc800000000ff */
[----:B------:R-:W-:-:S05]  /*b0c0*/  PRMT R3, R3, 0x5410, RZ ;  /* 0x0000541003037816 */ /* 0x000fca00000000ff */
[----:B------:R-:W-:Y:S01]  /*b0d0*/  STG.E desc[UR36][R16.64], R3 ;  /* 0x0000000310007986 */ /* 0x000fe2000c101924 */
[----:B------:R-:W-:Y:S05]  /*b0e0*/  EXIT ;  /* 0x000000000000794d */ /* 0x000fea0003800000 */
.L_x_19333:
[----:B------:R-:W0:Y:S02]  /*b0f0*/  I2F.F64.U32 R2, R2 ;  /* 0x0000000200027312 */ /* 0x000e240000201800 */
[----:B0-----:R-:W-:Y:S01]  /*b100*/  STG.E.64 desc[UR36][R16.64], R2 ;  /* 0x0000000210007986 */ /* 0x001fe2000c101b24 */
[----:B------:R-:W-:Y:S05]  /*b110*/  EXIT ;  /* 0x000000000000794d */ /* 0x000fea0003800000 */
.L_x_19324:
        /* <DEDUP_REMOVED lines=12> */
.L_x_19338:
        /* <DEDUP_REMOVED lines=16> */
.L_x_19341:
[----:B------:R-:W-:-:S07]  /*b2e0*/  PRMT R8, R0, 0x7610, R8 ;  /* 0x0000761000087816 */ /* 0x000fce0000000008 */
.L_x_19340:
[----:B------:R-:W-:Y:S05]  /*b2f0*/  BSYNC.RECONVERGENT B0 ;  /* 0x0000000000007941 */ /* 0x000fea0003800200 */
.L_x_19339:
[----:B------:R-:W-:Y:S01]  /*b300*/  STG.E.U8 desc[UR36][R16.64], R8 ;  /* 0x0000000810007986 */ /* 0x000fe2000c101124 */
[----:B------:R-:W-:Y:S05]  /*b310*/  EXIT ;  /* 0x000000000000794d */ /* 0x000fea0003800000 */
.L_x_19337:
        /* <DEDUP_REMOVED lines=16> */
.L_x_19344:
[----:B------:R-:W-:-:S07]  /*b420*/  PRMT R8, R0, 0x7610, R8 ;  /* 0x0000761000087816 */ /* 0x000fce0000000008 */
.L_x_19343:
[----:B------:R-:W-:Y:S05]  /*b430*/  BSYNC.RECONVERGENT B0 ;  /* 0x0000000000007941 */ /* 0x000fea0003800200 */
.L_x_19342:
[----:B------:R-:W-:Y:S01]  /*b440*/  STG.E.U8 desc[UR36][R16.64], R8 ;  /* 0x0000000810007986 */ /* 0x000fe2000c101124 */
[----:B------:R-:W-:Y:S05]  /*b450*/  EXIT ;  /* 0x000000000000794d */ /* 0x000fea0003800000 */
.L_x_19336:
        /* <DEDUP_REMOVED lines=19> */
[----:B------:R-:W-:Y:S01]  /*b590*/  STG.E.U8 desc[UR36][R16.64], R3 ;  /* 0x0000000310007986 */ /* 0x000fe2000c101124 */
[----:B------:R-:W-:Y:S05]  /*b5a0*/  EXIT ;  /* 0x000000000000794d */ /* 0x000fea0003800000 */
.L_x_19346:
[----:B------:R-:W-:-:S05]  /*b5b0*/  IMAD.MOV.U32 R3, RZ, RZ, RZ ;  /* 0x000000ffff037224 */ /* 0x000fca00078e00ff */
[----:B------:R-:W-:Y:S01]  /*b5c0*/  STG.E.64 desc[UR36][R16.64], R2 ;  /* 0x0000000210007986 */ /* 0x000fe2000c101b24 */
[----:B------:R-:W-:Y:S05]  /*b5d0*/  EXIT ;  /* 0x000000000000794d */ /* 0x000fea0003800000 */
.L_x_19345:
[----:B------:R-:W-:Y:S01]  /*b5e0*/  STG.E desc[UR36][R16.64], R2 ;  /* 0x0000000210007986 */ /* 0x000fe2000c101924 */
[----:B------:R-:W-:Y:S05]  /*b5f0*/  EXIT ;  /* 0x000000000000794d */ /* 0x000fea0003800000 */
.L_x_19335:
        /* <DEDUP_REMOVED lines=10> */
.L_x_19348:
[----:B------:R-:W0:Y:S01]  /*b6a0*/  I2F.F64.U32 R4, R2 ;  /* 0x0000000200047312 */ /* 0x000e220000201800 */
[----:B------:R-:W-:-:S05]  /*b6b0*/  CS2R R6, SRZ ;  /* 0x0000000000067805 */ /* 0x000fca000001ff00 */
[----:B0-----:R-:W-:Y:S01]  /*b6c0*/  STG.E.128 desc[UR36][R16.64], R4 ;  /* 0x0000000410007986 */ /* 0x001fe2000c101d24 */
[----:B------:R-:W-:Y:S05]  /*b6d0*/  EXIT ;  /* 0x000000000000794d */ /* 0x000fea0003800000 */
.L_x_19347:
[----:B------:R-:W-:-:S09]  /*b6e0*/  UISETP.NE.AND UP0, UPT, UR4, 0xf, UPT ;  /* 0x0000000f0400788c */ /* 0x000fd2000bf05270 */
[----:B------:R-:W-:Y:S05]  /*b6f0*/  BRA.U !UP0, `(.L_x_19349) ;  /* 0x0000000108d47547 */ /* 0x000fea000b800000 */
[----:B------:R-:W-:-:S09]  /*b700*/  UISETP.NE.AND UP0, UPT, UR4, 0x17, UPT ;  /* 0x000000170400788c */ /* 0x000fd2000bf05270 */
[----:B------:R-:W-:Y:S05]  /*b710*/  BRA.U !UP0, `(.L_x_19350) ;  /* 0x0000000108847547 */ /* 0x000fea000b800000 */
[----:B------:R-:W-:-:S09]  /*b720*/  UISETP.NE.AND UP0, UPT, UR4, 0x18, UPT ;  /* 0x000000180400788c */ /* 0x000fd2000bf05270 */
[----:B------:R-:W-:Y:S05]  /*b730*/  BRA.U !UP0, `(.L_x_19351) ;  /* 0x0000000108447547 */ /* 0x000fea000b800000 */
.L_x_19328:
        /* <DEDUP_REMOVED lines=16> */
.L_x_19352:
[----:B------:R-:W-:Y:S05]  /*b840*/  EXIT ;  /* 0x000000000000794d */ /* 0x000fea0003800000 */
.L_x_19351:
        /* <DEDUP_REMOVED lines=11> */
.L_x_19354:
[----:B------:R-:W-:Y:S05]  /*b900*/  BSYNC.RECONVERGENT B0 ;  /* 0x0000000000007941 */ /* 0x000fea0003800200 */
.L_x_19353:
[----:B------:R-:W-:Y:S01]  /*b910*/  STG.E.U8 desc[UR36][R16.64], R3 ;  /* 0x0000000310007986 */ /* 0x000fe2000c101124 */
[----:B------:R-:W-:Y:S05]  /*b920*/  EXIT ;  /* 0x000000000000794d */ /* 0x000fea0003800000 */
.L_x_19350:
[----:B------:R-:W-:-:S04]  /*b930*/  I2FP.F32.U32 R5, R2 ;  /* 0x0000000200057245 */ /* 0x000fc80000201000 */
[----:B------:R-:W-:-:S13]  /*b940*/  ISETP.GT.U32.AND P0, PT, R5, 0x477fffff, PT ;  /* 0x477fffff0500780c */ /* 0x000fda0003f04070 */
        /* <DEDUP_REMOVED lines=11> */
.L_x_19355:
[----:B------:R-:W-:Y:S01]  /*ba00*/  HFMA2 R3, -RZ, RZ, 0, 7.569789886474609375e-06 ;  /* 0x0000007fff037431 */ /* 0x000fe200000001ff */
[----:B------:R-:W-:-:S04]  /*ba10*/  ISETP.GT.U32.AND P0, PT, R5, 0x7f800000, PT ;  /* 0x7f8000000500780c */ /* 0x000fc80003f04070 */
[----:B------:R-:W-:-:S05]  /*ba20*/  SEL R3, R3, 0x7c, P0 ;  /* 0x0000007c03037807 */ /* 0x000fca0000000000 */
[----:B------:R-:W-:Y:S01]  /*ba30*/  STG.E.U8 desc[UR36][R16.64], R3 ;  /* 0x0000000310007986 */ /* 0x000fe2000c101124 */
[----:B------:R-:W-:Y:S05]  /*ba40*/  EXIT ;  /* 0x000000000000794d */ /* 0x000fea0003800000 */
.L_x_19349:
[----:B------:R-:W-:-:S04]  /*ba50*/  I2FP.F32.U32 R0, R2 ;  /* 0x0000000200007245 */ /* 0x000fc80000201000 */
[----:B------:R-:W-:-:S05]  /*ba60*/  F2FP.BF16.F32.PACK_AB R0, RZ, R0 ;  /* 0x00000000ff00723e */ /* 0x000fca00000010ff */
[----:B------:R-:W-:Y:S01]  /*ba70*/  STG.E.U16 desc[UR36][R16.64], R0 ;  /* 0x0000000010007986 */ /* 0x000fe2000c101524 */
[----:B------:R-:W-:Y:S05]  /*ba80*/  EXIT ;  /* 0x000000000000794d */ /* 0x000fea0003800000 */
.L_x_19356:
        /* <DEDUP_REMOVED lines=15> */
.L_x_68608:


//--------------------- .text._ZN2at6native27unrolled_elementwise_kernelIZNS0_50_GLOBAL__N__2680c7bb_12_PowKernel_cu_7dd49032_300329pow_tensor_scalar_kernel_implIiiEEvRNS_18TensorIteratorBaseET0_EUliE_St5arrayIPcLm2EELi4E23TrivialOffsetCalculatorILi1EjESC_NS0_6memory12LoadWithCastILi1EEENSD_13StoreWithCastILi1EEEEEviT_S6_T2_T3_T4_T5_ --------------------------
	.section	.text._ZN2at6native27unrolled_elementwise_kernelIZNS0_50_GLOBAL__N__2680c7bb_12_PowKernel_cu_7dd49032_300329pow_tensor_scalar_kernel_implIiiEEvRNS_18TensorIteratorBaseET0_EUliE_St5arrayIPcLm2EELi4E23TrivialOffsetCalculatorILi1EjESC_NS0_6memory12LoadWithCastILi1EEENSD_13StoreWithCastILi1EEEEEviT_S6_T2_T3_T4_T5_,"ax",@progbits
	.align	128
        .global         _ZN2at6native27unrolled_elementwise_kernelIZNS0_50_GLOBAL__N__2680c7bb_12_PowKernel_cu_7dd49032_300329pow_tensor_scalar_kernel_implIiiEEvRNS_18TensorIteratorBaseET0_EUliE_St5arrayIPcLm2EELi4E23TrivialOffsetCalculatorILi1EjESC_NS0_6memory12LoadWithCastILi1EEENSD_13StoreWithCastILi1EEEEEviT_S6_T2_T3_T4_T5_
        .type           _ZN2at6native27unrolled_elementwise_kernelIZNS0_50_GLOBAL__N__2680c7bb_12_PowKernel_cu_7dd49032_300329pow_tensor_scalar_kernel_implIiiEEvRNS_18TensorIteratorBaseET0_EUliE_St5arrayIPcLm2EELi4E23TrivialOffsetCalculatorILi1EjESC_NS0_6memory12LoadWithCastILi1EEENSD_13StoreWithCastILi1EEEEEviT_S6_T2_T3_T4_T5_,@function
        .size           _ZN2at6native27unrolled_elementwise_kernelIZNS0_50_GLOBAL__N__2680c7bb_12_PowKernel_cu_7dd49032_300329pow_tensor_scalar_kernel_implIiiEEvRNS_18TensorIteratorBaseET0_EUliE_St5arrayIPcLm2EELi4E23TrivialOffsetCalculatorILi1EjESC_NS0_6memory12LoadWithCastILi1EEENSD_13StoreWithCastILi1EEEEEviT_S6_T2_T3_T4_T5_,(.L_x_68609 - _ZN2at6native27unrolled_elementwise_kernelIZNS0_50_GLOBAL__N__2680c7bb_12_PowKernel_cu_7dd49032_300329pow_tensor_scalar_kernel_implIiiEEvRNS_18TensorIteratorBaseET0_EUliE_St5arrayIPcLm2EELi4E23TrivialOffsetCalculatorILi1EjESC_NS0_6memory12LoadWithCastILi1EEENSD_13StoreWithCastILi1EEEEEviT_S6_T2_T3_T4_T5_)
        .other          _ZN2at6native27unrolled_elementwise_kernelIZNS0_50_GLOBAL__N__2680c7bb_12_PowKernel_cu_7dd49032_300329pow_tensor_scalar_kernel_implIiiEEvRNS_18TensorIteratorBaseET0_EUliE_St5arrayIPcLm2EELi4E23TrivialOffsetCalculatorILi1EjESC_NS0_6memory12LoadWithCastILi1EEENSD_13StoreWithCastILi1EEEEEviT_S6_T2_T3_T4_T5_,@"STO_CUDA_ENTRY STV_DEFAULT"
_ZN2at6native27unrolled_elementwise_kernelIZNS0_50_GLOBAL__N__2680c7bb_12_PowKernel_cu_7dd49032_300329pow_tensor_scalar_kernel_implIiiEEvRNS_18TensorIteratorBaseET0_EUliE_St5arrayIPcLm2EELi4E23TrivialOffsetCalculatorILi1EjESC_NS0_6memory12LoadWithCastILi1EEENSD_13StoreWithCastILi1EEEEEviT_S6_T2_T3_T4_T5_:
.text._ZN2at6native27unrolled_elementwise_kernelIZNS0_50_GLOBAL__N__2680c7bb_12_PowKernel_cu_7dd49032_300329pow_tensor_scalar_kernel_implIiiEEvRNS_18TensorIteratorBaseET0_EUliE_St5arrayIPcLm2EELi4E23TrivialOffsetCalculatorILi1EjESC_NS0_6memory12LoadWithCastILi1EEENSD_13StoreWithCastILi1EEEEEviT_S6_T2_T3_T4_T5_:
        /* <DEDUP_REMOVED lines=31> */
.L_x_19362:
[----:B------:R3:W5:Y:S01]  /*01f0*/  LDG.E.U8 R22, desc[UR36][R4.64] ;  /* 0x0000002404167981 */ /* 0x000762000c1e1100 */
[----:B------:R-:W-:Y:S05]  /*0200*/  BRA `(.L_x_19364) ;  /* 0x0000000c00307947 */ /* 0x000fea0003800000 */
.L_x_19361:
        /* <DEDUP_REMOVED lines=8> */
.L_x_19366:
[----:B------:R1:W5:Y:S01]  /*0290*/  LDG.E R22, desc[UR36][R4.64] ;  /* 0x0000002404167981 */ /* 0x000362000c1e1900 */
[----:B------:R-:W-:Y:S05]  /*02a0*/  BRA `(.L_x_19364) ;  /* 0x0000000c00087947 */ /* 0x000fea0003800000 */
.L_x_19365:
[----:B------:R2:W5:Y:S01]  /*02b0*/  LDG.E.S16 R22, desc[UR36][R4.64] ;  /* 0x0000002404167981 */ /* 0x000562000c1e1700 */
[----:B------:R-:W-:Y:S05]  /*02c0*/  BRA `(.L_x_19364) ;  /* 0x0000000c00007947 */ /* 0x000fea0003800000 */
.L_x_19360:
        /* <DEDUP_REMOVED lines=9> */
.L_x_19368:
[----:B------:R-:W2:Y:S02]  /*0360*/  LDG.E.U16 R4, desc[UR36][R4.64] ;  /* 0x0000002404047981 */ /* 0x000ea4000c1e1500 */
[----:B--2---:R-:W-:-:S06]  /*0370*/  HADD2.F32 R22, -RZ, R4.H0_H0 ;  /* 0x20000004ff167230 */ /* 0x004fcc0000004100 */
[----:B------:R-:W0:Y:S01]  /*0380*/  F2I.FTZ.TRUNC.NTZ R22, R22 ;  /* 0x0000001600167305 */ /* 0x000e22000021f100 */
[----:B------:R-:W-:Y:S05]  /*0390*/  BRA `(.L_x_19364) ;  /* 0x0000000800cc7947 */ /* 0x000fea0003800000 */
.L_x_19367:
        /* <DEDUP_REMOVED lines=9> */
.L_x_19370:
[----:B------:R-:W2:Y:S02]  /*0430*/  LDG.E.U16 R4, desc[UR36][R4.64] ;  /* 0x0000002404047981 */ /* 0x000ea4000c1e1500 */
[----:B--2---:R-:W-:-:S06]  /*0440*/  HADD2.F32 R22, -RZ, R4.H0_H0 ;  /* 0x20000004ff167230 */ /* 0x004fcc0000004100 */
[----:B------:R-:W0:Y:S01]  /*0450*/  F2I.FTZ.TRUNC.NTZ R22, R22 ;  /* 0x0000001600167305 */ /* 0x000e22000021f100 */
[----:B------:R-:W-:Y:S05]  /*0460*/  BRA `(.L_x_19364) ;  /* 0x0000000800987947 */ /* 0x000fea0003800000 */
.L_x_19369:
[----:B------:R-:W2:Y:S02]  /*0470*/  LDG.E.64 R4, desc[UR36][R4.64] ;  /* 0x0000002404047981 */ /* 0x000ea4000c1e1b00 */
[----:B--2---:R0:W1:Y:S01]  /*0480*/  F2I.F64.TRUNC R22, R4 ;  /* 0x0000000400167311 */ /* 0x004062000030d100 */
[----:B------:R-:W-:Y:S05]  /*0490*/  BRA `(.L_x_19364) ;  /* 0x00000008008c7947 */ /* 0x000fea0003800000 */
.L_x_19359:
        /* <DEDUP_REMOVED lines=12> */
.L_x_19373:
[----:B------:R-:W2:Y:S02]  /*0560*/  LDG.E.64 R4, desc[UR36][R4.64] ;  /* 0x0000002404047981 */ /* 0x000ea4000c1e1b00 */
[----:B--2---:R0:W1:Y:S01]  /*0570*/  F2I.F64.TRUNC R22, R4 ;  /* 0x0000000400167311 */ /* 0x004062000030d100 */
[----:B------:R-:W-:Y:S05]  /*0580*/  BRA `(.L_x_19364) ;  /* 0x0000000800507947 */ /* 0x000fea0003800000 */
.L_x_19372:
        /* <DEDUP_REMOVED lines=26> */
.L_x_19375:
        /* <DEDUP_REMOVED lines=14> */
.L_x_19374:
[----:B------:R-:W2:Y:S02]  /*0810*/  LDG.E.U16 R22, desc[UR36][R4.64] ;  /* 0x0000002404167981 */ /* 0x000ea4000c1e1500 */
[----:B--2---:R-:W-:-:S06]  /*0820*/  IMAD.U32 R22, R22, 0x10000, RZ ;  /* 0x0001000016167824 */ /* 0x004fcc00078e00ff */
[----:B------:R-:W0:Y:S01]  /*0830*/  F2I.FTZ.TRUNC.NTZ R22, R22 ;  /* 0x0000001600167305 */ /* 0x000e22000021f100 */
[----:B------:R-:W-:Y:S05]  /*0840*/  BRA `(.L_x_19364) ;  /* 0x0000000400a07947 */ /* 0x000fea0003800000 */
.L_x_19371:
        /* <DEDUP_REMOVED lines=10> */
.L_x_19378:
        /* <DEDUP_REMOVED lines=21> */
.L_x_19382:
[----:B------:R-:W-:Y:S05]  /*0a40*/  BSYNC.RECONVERGENT B1 ;  /* 0x0000000000017941 */ /* 0x000fea0003800200 */
.L_x_19381:
[----:B------:R-:W-:Y:S01]  /*0a50*/  IMAD.SHL.U32 R0, R0, 0x100000, RZ ;  /* 0x0010000000007824 */ /* 0x000fe200078e00ff */
[----:B------:R-:W-:-:S04]  /*0a60*/  LEA R3, R3, 0x3b800000, 0x17 ;  /* 0x3b80000003037811 */ /* 0x000fc800078eb8ff */
[----:B------:R-:W-:-:S07]  /*0a70*/  LOP3.LUT R22, R3, R0, R7, 0xfe, !PT ;  /* 0x0000000003167212 */ /* 0x000fce00078efe07 */
.L_x_19380:
[----:B------:R-:W-:Y:S05]  /*0a80*/  BSYNC.RECONVERGENT B0 ;  /* 0x0000000000007941 */ /* 0x000fea0003800200 */
.L_x_19379:
[----:B------:R-:W0:Y:S01]  /*0a90*/  F2I.FTZ.TRUNC.NTZ R22, R22 ;  /* 0x0000001600167305 */ /* 0x000e22000021f100 */
[----:B------:R-:W-:Y:S05]  /*0aa0*/  BRA `(.L_x_19364) ;  /* 0x0000000400087947 */ /* 0x000fea0003800000 */
.L_x_19377:
        /* <DEDUP_REMOVED lines=21> */
.L_x_19386:
[----:B------:R-:W-:Y:S05]  /*0c00*/  BSYNC.RECONVERGENT B1 ;  /* 0x0000000000017941 */ /* 0x000fea0003800200 */
.L_x_19385:
[----:B------:R-:W-:Y:S01]  /*0c10*/  IMAD.SHL.U32 R0, R0, 0x200000, RZ ;  /* 0x0020000000007824 */ /* 0x000fe200078e00ff */
[----:B------:R-:W-:-:S04]  /*0c20*/  LEA R3, R3, 0x37800000, 0x17 ;  /* 0x3780000003037811 */ /* 0x000fc800078eb8ff */
[----:B------:R-:W-:-:S07]  /*0c30*/  LOP3.LUT R22, R3, R0, R7, 0xfe, !PT ;  /* 0x0000000003167212 */ /* 0x000fce00078efe07 */
.L_x_19384:
[----:B------:R-:W-:Y:S05]  /*0c40*/  BSYNC.RECONVERGENT B0 ;  /* 0x0000000000007941 */ /* 0x000fea0003800200 */
.L_x_19383:
[----:B------:R-:W0:Y:S01]  /*0c50*/  F2I.FTZ.TRUNC.NTZ R22, R22 ;  /* 0x0000001600167305 */ /* 0x000e22000021f100 */
[----:B------:R-:W-:Y:S05]  /*0c60*/  BRA `(.L_x_19364) ;  /* 0x0000000000987947 */ /* 0x000fea0003800000 */
.L_x_19376:
[----:B------:R-:W-:-:S09]  /*0c70*/  UISETP.NE.AND UP0, UPT, UR4, 0x1c, UPT ;  /* 0x0000001c0400788c */ /* 0x000fd2000bf05270 */
[----:B------:R-:W-:Y:S05]  /*0c80*/  BRA.U !UP0, `(.L_x_19387) ;  /* 0x00000001088c7547 */ /* 0x000fea000b800000 */
[----:B------:R-:W-:-:S09]  /*0c90*/  UISETP.NE.AND UP0, UPT, UR4, 0x1d, UPT ;  /* 0x0000001d0400788c */ /* 0x000fd2000bf05270 */
[----:B------:R-:W-:Y:S05]  /*0ca0*/  BRA.U !UP0, `(.L_x_19388) ;  /* 0x00000001087c7547 */ /* 0x000fea000b800000 */
[----:B------:R-:W-:-:S09]  /*0cb0*/  UISETP.NE.AND UP0, UPT, UR4, 0x2c, UPT ;  /* 0x0000002c0400788c */ /* 0x000fd2000bf05270 */
[----:B------:R-:W-:Y:S05]  /*0cc0*/  BRA.U !UP0, `(.L_x_19389) ;  /* 0x0000000108487547 */ /* 0x000fea000b800000 */
.L_x_19363:
        /* <DEDUP_REMOVED lines=16> */
.L_x_19390:
[----:B------:R-:W-:Y:S01]  /*0dd0*/  IMAD.MOV.U32 R22, RZ, RZ, RZ ;  /* 0x000000ffff167224 */ /* 0x000fe200078e00ff */
[----:B------:R-:W-:Y:S06]  /*0de0*/  BRA `(.L_x_19364) ;  /* 0x0000000000387947 */ /* 0x000fec0003800000 */
.L_x_19389:
        /* <DEDUP_REMOVED lines=8> */
.L_x_19392:
[----:B------:R-:W-:Y:S05]  /*0e70*/  BSYNC.RECONVERGENT B0 ;  /* 0x0000000000007941 */ /* 0x000fea0003800200 */
.L_x_19391:
[----:B------:R-:W0:Y:S01]  /*0e80*/  F2I.FTZ.TRUNC.NTZ R22, R22 ;  /* 0x0000001600167305 */ /* 0x000e22000021f100 */
[----:B------:R-:W-:Y:S05]  /*0e90*/  BRA `(.L_x_19364) ;  /* 0x00000000000c7947 */ /* 0x000fea0003800000 */
.L_x_19388:
[----:B------:R0:W5:Y:S01]  /*0ea0*/  LDG.E R22, desc[UR36][R4.64] ;  /* 0x0000002404167981 */ /* 0x000162000c1e1900 */
[----:B------:R-:W-:Y:S05]  /*0eb0*/  BRA `(.L_x_19364) ;  /* 0x0000000000047947 */ /* 0x000fea0003800000 */
.L_x_19387:
[----:B------:R0:W5:Y:S02]  /*0ec0*/  LDG.E R22, desc[UR36][R4.64] ;  /* 0x0000002404167981 */ /* 0x000164000c1e1900 */
.L_x_19364:
[----:B------:R-:W-:-:S07]  /*0ed0*/  VIADD R26, R2, 0x80 ;  /* 0x00000080021a7836 */ /* 0x000fce0000000000 */
.L_x_19358:
[----:B------:R-:W-:Y:S05]  /*0ee0*/  BSYNC.RECONVERGENT B6 ;  /* 0x0000000000067941 */ /* 0x000fea0003800200 */
.L_x_19357:
        /* <DEDUP_REMOVED lines=23> */
.L_x_19398:
[----:B------:R0:W5:Y:S01]  /*1060*/  LDG.E.U8 R24, desc[UR36][R4.64] ;  /* 0x0000002404187981 */ /* 0x000162000c1e1100 */
[----:B------:R-:W-:Y:S05]  /*1070*/  BRA `(.L_x_19400) ;  /* 0x0000000c00307947 */ /* 0x000fea0003800000 */
.L_x_19397:
        /* <DEDUP_REMOVED lines=8> */
.L_x_19402:
[----:B------:R0:W5:Y:S01]  /*1100*/  LDG.E R24, desc[UR36][R4.64] ;  /* 0x0000002404187981 */ /* 0x000162000c1e1900 */
[----:B------:R-:W-:Y:S05]  /*1110*/  BRA `(.L_x_19400) ;  /* 0x0000000c00087947 */ /* 0x000fea0003800000 */
.L_x_19401:
[----:B------:R0:W5:Y:S01]  /*1120*/  LDG.E.S16 R24, desc[UR36][R4.64] ;  /* 0x0000002404187981 */ /* 0x000162000c1e1700 */
[----:B------:R-:W-:Y:S05]  /*1130*/  BRA `(.L_x_19400) ;  /* 0x0000000c00007947 */ /* 0x000fea0003800000 */
.L_x_19396:
        /* <DEDUP_REMOVED lines=9> */
.L_x_19404:
[----:B------:R-:W2:Y:S02]  /*11d0*/  LDG.E.U16 R4, desc[UR36][R4.64] ;  /* 0x0000002404047981 */ /* 0x000ea4000c1e1500 */
[----:B--2---:R-:W-:-:S06]  /*11e0*/  HADD2.F32 R24, -RZ, R4.H0_H0 ;  /* 0x20000004ff187230 */ /* 0x004fcc0000004100 */
[----:B------:R-:W0:Y:S01]  /*11f0*/  F2I.FTZ.TRUNC.NTZ R24, R24 ;  /* 0x0000001800187305 */ /* 0x000e22000021f100 */
[----:B------:R-:W-:Y:S05]  /*1200*/  BRA `(.L_x_19400) ;  /* 0x0000000800cc7947 */ /* 0x000fea0003800000 */
.L_x_19403:
        /* <DEDUP_REMOVED lines=9> */
.L_x_19406:
[----:B------:R-:W2:Y:S02]  /*12a0*/  LDG.E.U16 R4, desc[UR36][R4.64] ;  /* 0x0000002404047981 */ /* 0x000ea4000c1e1500 */
[----:B--2---:R-:W-:-:S06]  /*12b0*/  HADD2.F32 R24, -RZ, R4.H0_H0 ;  /* 0x20000004ff187230 */ /* 0x004fcc0000004100 */
[----:B------:R-:W0:Y:S01]  /*12c0*/  F2I.FTZ.TRUNC.NTZ R24, R24 ;  /* 0x0000001800187305 */ /* 0x000e22000021f100 */
[----:B------:R-:W-:Y:S05]  /*12d0*/  BRA `(.L_x_19400) ;  /* 0x0000000800987947 */ /* 0x000fea0003800000 */
.L_x_19405:
[----:B------:R-:W2:Y:S02]  /*12e0*/  LDG.E.64 R24, desc[UR36][R4.64] ;  /* 0x0000002404187981 */ /* 0x000ea4000c1e1b00 */
[----:B--2---:R0:W1:Y:S01]  /*12f0*/  F2I.F64.TRUNC R24, R24 ;  /* 0x0000001800187311 */ /* 0x004062000030d100 */
[----:B------:R-:W-:Y:S05]  /*1300*/  BRA `(.L_x_19400) ;  /* 0x00000008008c7947 */ /* 0x000fea0003800000 */
.L_x_19395:
        /* <DEDUP_REMOVED lines=12> */
.L_x_19409:
[----:B------:R-:W2:Y:S02]  /*13d0*/  LDG.E.64 R4, desc[UR36][R4.64] ;  /* 0x0000002404047981 */ /* 0x000ea4000c1e1b00 */
[----:B--2---:R0:W1:Y:S01]  /*13e0*/  F2I.F64.TRUNC R24, R4 ;  /* 0x0000000400187311 */ /* 0x004062000030d100 */
[----:B------:R-:W-:Y:S05]  /*13f0*/  BRA `(.L_x_19400) ;  /* 0x0000000800507947 */ /* 0x000fea0003800000 */
.L_x_19408:
        /* <DEDUP_REMOVED lines=26> */
.L_x_19411:
        /* <DEDUP_REMOVED lines=14> */
.L_x_19410:
[----:B------:R-:W2:Y:S02]  /*1680*/  LDG.E.U16 R24, desc[UR36][R4.64] ;  /* 0x0000002404187981 */ /* 0x000ea4000c1e1500 */
[----:B--2---:R-:W-:-:S06]  /*1690*/  IMAD.U32 R24, R24, 0x10000, RZ ;  /* 0x0001000018187824 */ /* 0x004fcc00078e00ff */
[----:B------:R-:W4:Y:S01]  /*16a0*/  F2I.FTZ.TRUNC.NTZ R24, R24 ;  /* 0x0000001800187305 */ /* 0x000f22000021f100 */
[----:B------:R-:W-:Y:S05]  /*16b0*/  BRA `(.L_x_19400) ;  /* 0x0000000400a07947 */ /* 0x000fea0003800000 */
.L_x_19407:
        /* <DEDUP_REMOVED lines=10> */
.L_x_19414:
        /* <DEDUP_REMOVED lines=21> */
.L_x_19418:
[----:B------:R-:W-:Y:S05]  /*18b0*/  BSYNC.RECONVERGENT B1 ;  /* 0x0000000000017941 */ /* 0x000fea0003800200 */
.L_x_19417:
[----:B------:R-:W-:Y:S01]  /*18c0*/  IMAD.SHL.U32 R0, R0, 0x100000, RZ ;  /* 0x0010000000007824 */ /* 0x000fe200078e00ff */
[----:B------:R-:W-:-:S04]  /*18d0*/  LEA R3, R3, 0x3b800000, 0x17 ;  /* 0x3b80000003037811 */ /* 0x000fc800078eb8ff */
[----:B------:R-:W-:-:S07]  /*18e0*/  LOP3.LUT R24, R3, R0, R7, 0xfe, !PT ;  /* 0x0000000003187212 */ /* 0x000fce00078efe07 */
.L_x_19416:
[----:B------:R-:W-:Y:S05]  /*18f0*/  BSYNC.RECONVERGENT B0 ;  /* 0x0000000000007941 */ /* 0x000fea0003800200 */
.L_x_19415:
[----:B------:R-:W0:Y:S01]  /*1900*/  F2I.FTZ.TRUNC.NTZ R24, R24 ;  /* 0x0000001800187305 */ /* 0x000e22000021f100 */
[----:B------:R-:W-:Y:S05]  /*1910*/  BRA `(.L_x_19400) ;  /* 0x0000000400087947 */ /* 0x000fea0003800000 */
.L_x_19413:
        /* <DEDUP_REMOVED lines=21> */
.L_x_19422:
[----:B------:R-:W-:Y:S05]  /*1a70*/  BSYNC.RECONVERGENT B1 ;  /* 0x0000000000017941 */ /* 0x000fea0003800200 */
.L_x_19421:
[----:B------:R-:W-:Y:S01]  /*1a80*/  IMAD.SHL.U32 R0, R0, 0x200000, RZ ;  /* 0x0020000000007824 */ /* 0x000fe200078e00ff */
[----:B------:R-:W-:-:S04]  /*1a90*/  LEA R3, R3, 0x37800000, 0x17 ;  /* 0x3780000003037811 */ /* 0x000fc800078eb8ff */
[----:B------:R-:W-:-:S07]  /*1aa0*/  LOP3.LUT R24, R3, R0, R7, 0xfe, !PT ;  /* 0x0000000003187212 */ /* 0x000fce00078efe07 */
.L_x_19420:
[----:B------:R-:W-:Y:S05]  /*1ab0*/  BSYNC.RECONVERGENT B0 ;  /* 0x0000000000007941 */ /* 0x000fea0003800200 */
.L_x_19419:
[----:B------:R-:W0:Y:S01]  /*1ac0*/  F2I.FTZ.TRUNC.NTZ R24, R24 ;  /* 0x0000001800187305 */ /* 0x000e22000021f100 */
[----:B------:R-:W-:Y:S05]  /*1ad0*/  BRA `(.L_x_19400) ;  /* 0x0000000000987947 */ /* 0x000fea0003800000 */
.L_x_19412:
        /* <DEDUP_REMOVED lines=14> */
.L_x_19426:
[----:B------:R-:W-:Y:S05]  /*1bc0*/  BSYNC.RECONVERGENT B0 ;  /* 0x0000000000007941 */ /* 0x000fea0003800200 */
.L_x_19425:
[----:B------:R-:W0:Y:S01]  /*1bd0*/  F2I.FTZ.TRUNC.NTZ R24, R24 ;  /* 0x0000001800187305 */ /* 0x000e22000021f100 */
[----:B------:R-:W-:Y:S05]  /*1be0*/  BRA `(.L_x_19400) ;  /* 0x0000000000547947 */ /* 0x000fea0003800000 */
.L_x_19399:
        /* <DEDUP_REMOVED lines=16> */
.L_x_19427:
[----:B------:R-:W-:Y:S01]  /*1cf0*/  IMAD.MOV.U32 R24, RZ, RZ, RZ ;  /* 0x000000ffff187224 */ /* 0x000fe200078e00ff */
[----:B------:R-:W-:Y:S06]  /*1d00*/  BRA `(.L_x_19400) ;  /* 0x00000000000c7947 */ /* 0x000fec0003800000 */
.L_x_19424:
[----:B------:R0:W5:Y:S01]  /*1d10*/  LDG.E R24, desc[UR36][R4.64] ;  /* 0x0000002404187981 */ /* 0x000162000c1e1900 */
[----:B------:R-:W-:Y:S05]  /*1d20*/  BRA `(.L_x_19400) ;  /* 0x0000000000047947 */ /* 0x000fea0003800000 */
.L_x_19423:
[----:B------:R0:W5:Y:S02]  /*1d30*/  LDG.E R24, desc[UR36][R4.64] ;  /* 0x0000002404187981 */ /* 0x000164000c1e1900 */
.L_x_19400:
[----:B------:R-:W-:-:S07]  /*1d40*/  VIADD R26, R26, 0x80 ;  /* 0x000000801a1a7836 */ /* 0x000fce0000000000 */
.L_x_19394:
[----:B------:R-:W-:Y:S05]  /*1d50*/  BSYNC.RECONVERGENT B6 ;  /* 0x0000000000067941 */ /* 0x000fea0003800200 */
.L_x_19393:
        /* <DEDUP_REMOVED lines=23> */
.L_x_19433:
[----:B------:R0:W5:Y:S01]  /*1ed0*/  LDG.E.U8 R18, desc[UR36][R4.64] ;  /* 0x0000002404127981 */ /* 0x000162000c1e1100 */
[----:B------:R-:W-:Y:S05]  /*1ee0*/  BRA `(.L_x_19435) ;  /* 0x0000000c00307947 */ /* 0x000fea0003800000 */
.L_x_19432:
        /* <DEDUP_REMOVED lines=8> */
.L_x_19437:
[----:B------:R0:W5:Y:S01]  /*1f70*/  LDG.E R18, desc[UR36][R4.64] ;  /* 0x0000002404127981 */ /* 0x000162000c1e1900 */
[----:B------:R-:W-:Y:S05]  /*1f80*/  BRA `(.L_x_19435) ;  /* 0x0000000c00087947 */ /* 0x000fea0003800000 */
.L_x_19436:
[----:B------:R0:W5:Y:S01]  /*1f90*/  LDG.E.S16 R18, desc[UR36][R4.64] ;  /* 0x0000002404127981 */ /* 0x000162000c1e1700 */
[----:B------:R-:W-:Y:S05]  /*1fa0*/  BRA `(.L_x_19435) ;  /* 0x0000000c00007947 */ /* 0x000fea0003800000 */
.L_x_19431:
        /* <DEDUP_REMOVED lines=9> */
.L_x_19439:
[----:B------:R-:W2:Y:S02]  /*2040*/  LDG.E.U16 R4, desc[UR36][R4.64] ;  /* 0x0000002404047981 */ /* 0x000ea4000c1e1500 */
[----:B--2---:R-:W-:-:S06]  /*2050*/  HADD2.F32 R18, -RZ, R4.H0_H0 ;  /* 0x20000004ff127230 */ /* 0x004fcc0000004100 */
[----:B------:R-:W0:Y:S01]  /*2060*/  F2I.FTZ.TRUNC.NTZ R18, R18 ;  /* 0x0000001200127305 */ /* 0x000e22000021f100 */
[----:B------:R-:W-:Y:S05]  /*2070*/  BRA `(.L_x_19435) ;  /* 0x0000000800cc7947 */ /* 0x000fea0003800000 */
.L_x_19438:
        /* <DEDUP_REMOVED lines=9> */
.L_x_19441:
[----:B------:R-:W2:Y:S02]  /*2110*/  LDG.E.U16 R4, desc[UR36][R4.64] ;  /* 0x0000002404047981 */ /* 0x000ea4000c1e1500 */
[----:B--2---:R-:W-:-:S06]  /*2120*/  HADD2.F32 R18, -RZ, R4.H0_H0 ;  /* 0x20000004ff127230 */ /* 0x004fcc0000004100 */
[----:B------:R-:W0:Y:S01]  /*2130*/  F2I.FTZ.TRUNC.NTZ R18, R18 ;  /* 0x0000001200127305 */ /* 0x000e22000021f100 */
[----:B------:R-:W-:Y:S05]  /*2140*/  BRA `(.L_x_19435) ;  /* 0x0000000800987947 */ /* 0x000fea0003800000 */
.L_x_19440:
[----:B------:R-:W2:Y:S02]  /*2150*/  LDG.E.64 R4, desc[UR36][R4.64] ;  /* 0x0000002404047981 */ /* 0x000ea4000c1e1b00 */
[----:B--2---:R0:W1:Y:S01]  /*2160*/  F2I.F64.TRUNC R18, R4 ;  /* 0x0000000400127311 */ /* 0x004062000030d100 */
[----:B------:R-:W-:Y:S05]  /*2170*/  BRA `(.L_x_19435) ;  /* 0x00000008008c7947 */ /* 0x000fea0003800000 */
.L_x_19430:
        /* <DEDUP_REMOVED lines=12> */
.L_x_19444:
[----:B------:R-:W2:Y:S02]  /*2240*/  LDG.E.64 R4, desc[UR36][R4.64] ;  /* 0x0000002404047981 */ /* 0x000ea4000c1e1b00 */
[----:B--2---:R0:W1:Y:S01]  /*2250*/  F2I.F64.TRUNC R18, R4 ;  /* 0x0000000400127311 */ /* 0x004062000030d100 */
[----:B------:R-:W-:Y:S05]  /*2260*/  BRA `(.L_x_19435) ;  /* 0x0000000800507947 */ /* 0x000fea0003800000 */
.L_x_19443:
        /* <DEDUP_REMOVED lines=26> */
.L_x_19446:
        /* <DEDUP_REMOVED lines=14> */
.L_x_19445:
[----:B------:R-:W2:Y:S02]  /*24f0*/  LDG.E.U16 R18, desc[UR36][R4.64] ;  /* 0x0000002404127981 */ /* 0x000ea4000c1e1500 */
[----:B--2---:R-:W-:-:S06]  /*2500*/  IMAD.U32 R18, R18, 0x10000, RZ ;  /* 0x0001000012127824 */ /* 0x004fcc00078e00ff */
[----:B------:R-:W0:Y:S01]  /*2510*/  F2I.FTZ.TRUNC.NTZ R18, R18 ;  /* 0x0000001200127305 */ /* 0x000e22000021f100 */
[----:B------:R-:W-:Y:S05]  /*2520*/  BRA `(.L_x_19435) ;  /* 0x0000000400a07947 */ /* 0x000fea0003800000 */
.L_x_19442:
        /* <DEDUP_REMOVED lines=10> */
.L_x_19449:
        /* <DEDUP_REMOVED lines=21> */
.L_x_19453:
[----:B------:R-:W-:Y:S05]  /*2720*/  BSYNC.RECONVERGENT B1 ;  /* 0x0000000000017941 */ /* 0x000fea0003800200 */
.L_x_19452:
[----:B------:R-:W-:Y:S01]  /*2730*/  IMAD.SHL.U32 R0, R0, 0x100000, RZ ;  /* 0x0010000000007824 */ /* 0x000fe200078e00ff */
[----:B------:R-:W-:-:S04]  /*2740*/  LEA R3, R3, 0x3b800000, 0x17 ;  /* 0x3b80000003037811 */ /* 0x000fc800078eb8ff */
[----:B------:R-:W-:-:S07]  /*2750*/  LOP3.LUT R18, R3, R0, R7, 0xfe, !PT ;  /* 0x0000000003127212 */ /* 0x000fce00078efe07 */
.L_x_19451:
[----:B------:R-:W-:Y:S05]  /*2760*/  BSYNC.RECONVERGENT B0 ;  /* 0x0000000000007941 */ /* 0x000fea0003800200 */
.L_x_19450:
[----:B------:R-:W1:Y:S01]  /*2770*/  F2I.FTZ.TRUNC.NTZ R18, R18 ;  /* 0x0000001200127305 */ /* 0x000e62000021f100 */
[----:B------:R-:W-:Y:S05]  /*2780*/  BRA `(.L_x_19435) ;  /* 0x0000000400087947 */ /* 0x000fea0003800000 */
.L_x_19448:
        /* <DEDUP_REMOVED lines=21> */
.L_x_19457:
[----:B------:R-:W-:Y:S05]  /*28e0*/  BSYNC.RECONVERGENT B1 ;  /* 0x0000000000017941 */ /* 0x000fea0003800200 */
.L_x_19456:
[----:B------:R-:W-:Y:S01]  /*28f0*/  IMAD.SHL.U32 R0, R0, 0x200000, RZ ;  /* 0x0020000000007824 */ /* 0x000fe200078e00ff */
[----:B------:R-:W-:-:S04]  /*2900*/  LEA R3, R3, 0x37800000, 0x17 ;  /* 0x3780000003037811 */ /* 0x000fc800078eb8ff */
[----:B------:R-:W-:-:S07]  /*2910*/  LOP3.LUT R18, R3, R0, R7, 0xfe, !PT ;  /* 0x0000000003127212 */ /* 0x000fce00078efe07 */
.L_x_19455:
[----:B------:R-:W-:Y:S05]  /*2920*/  BSYNC.RECONVERGENT B0 ;  /* 0x0000000000007941 */ /* 0x000fea0003800200 */
.L_x_19454:
[----:B------:R-:W2:Y:S01]  /*2930*/  F2I.FTZ.TRUNC.NTZ R18, R18 ;  /* 0x0000001200127305 */ /* 0x000ea2000021f100 */
[----:B------:R-:W-:Y:S05]  /*2940*/  BRA `(.L_x_19435) ;  /* 0x0000000000987947 */ /* 0x000fea0003800000 */
.L_x_19447:
        /* <DEDUP_REMOVED lines=14> */
.L_x_19461:
[----:B------:R-:W-:Y:S05]  /*2a30*/  BSYNC.RECONVERGENT B0 ;  /* 0x0000000000007941 */ /* 0x000fea0003800200 */
.L_x_19460:
[----:B------:R-:W4:Y:S01]  /*2a40*/  F2I.FTZ.TRUNC.NTZ R18, R18 ;  /* 0x0000001200127305 */ /* 0x000f22000021f100 */
[----:B------:R-:W-:Y:S05]  /*2a50*/  BRA `(.L_x_19435) ;  /* 0x0000000000547947 */ /* 0x000fea0003800000 */
.L_x_19434:
        /* <DEDUP_REMOVED lines=16> */
.L_x_19462:
[----:B------:R-:W-:Y:S01]  /*2b60*/  IMAD.MOV.U32 R18, RZ, RZ, RZ ;  /* 0x000000ffff127224 */ /* 0x000fe200078e00ff */
[----:B------:R-:W-:Y:S06]  /*2b70*/  BRA `(.L_x_19435) ;  /* 0x00000000000c7947 */ /* 0x000fec0003800000 */
.L_x_19459:
[----:B------:R0:W5:Y:S01]  /*2b80*/  LDG.E R18, desc[UR36][R4.64] ;  /* 0x0000002404127981 */ /* 0x000162000c1e1900 */
[----:B------:R-:W-:Y:S05]  /*2b90*/  BRA `(.L_x_19435) ;  /* 0x0000000000047947 */ /* 0x000fea0003800000 */
.L_x_19458:
[----:B------:R3:W5:Y:S02]  /*2ba0*/  LDG.E R18, desc[UR36][R4.64] ;  /* 0x0000002404127981 */ /* 0x000764000c1e1900 */
.L_x_19435:
[----:B------:R-:W-:-:S07]  /*2bb0*/  VIADD R26, R26, 0x80 ;  /* 0x000000801a1a7836 */ /* 0x000fce0000000000 */
.L_x_19429:
[----:B------:R-:W-:Y:S05]  /*2bc0*/  BSYNC.RECONVERGENT B6 ;  /* 0x0000000000067941 */ /* 0x000fea0003800200 */
.L_x_19428:
        /* <DEDUP_REMOVED lines=23> */
.L_x_19468:
[----:B------:R0:W5:Y:S01]  /*2d40*/  LDG.E.U8 R16, desc[UR36][R4.64] ;  /* 0x0000002404107981 */ /* 0x000162000c1e1100 */
[----:B------:R-:W-:Y:S05]  /*2d50*/  BRA `(.L_x_19464) ;  /* 0x0000000c002c7947 */ /* 0x000fea0003800000 */
.L_x_19467:
        /* <DEDUP_REMOVED lines=8> */
.L_x_19471:
[----:B------:R0:W5:Y:S01]  /*2de0*/  LDG.E R16, desc[UR36][R4.64] ;  /* 0x0000002404107981 */ /* 0x000162000c1e1900 */
[----:B------:R-:W-:Y:S05]  /*2df0*/  BRA `(.L_x_19464) ;  /* 0x0000000c00047947 */ /* 0x000fea0003800000 */
.L_x_19470:
[----:B------:R0:W5:Y:S01]  /*2e00*/  LDG.E.S16 R16, desc[UR36][R4.64] ;  /* 0x0000002404107981 */ /* 0x000162000c1e1700 */
[----:B------:R-:W-:Y:S05]  /*2e10*/  BRA `(.L_x_19464) ;  /* 0x0000000800fc7947 */ /* 0x000fea0003800000 */
.L_x_19466:
        /* <DEDUP_REMOVED lines=9> */
.L_x_19473:
[----:B------:R-:W2:Y:S02]  /*2eb0*/  LDG.E.U16 R4, desc[UR36][R4.64] ;  /* 0x0000002404047981 */ /* 0x000ea4000c1e1500 */
[----:B--2---:R-:W-:-:S06]  /*2ec0*/  HADD2.F32 R16, -RZ, R4.H0_H0 ;  /* 0x20000004ff107230 */ /* 0x004fcc0000004100 */
[----:B------:R-:W0:Y:S01]  /*2ed0*/  F2I.FTZ.TRUNC.NTZ R16, R16 ;  /* 0x0000001000107305 */ /* 0x000e22000021f100 */
[----:B------:R-:W-:Y:S05]  /*2ee0*/  BRA `(.L_x_19464) ;  /* 0x0000000800c87947 */ /* 0x000fea0003800000 */
.L_x_19472:
        /* <DEDUP_REMOVED lines=9> */
.L_x_19475:
[----:B------:R-:W2:Y:S02]  /*2f80*/  LDG.E.U16 R4, desc[UR36][R4.64] ;  /* 0x0000002404047981 */ /* 0x000ea4000c1e1500 */
[----:B--2---:R-:W-:-:S06]  /*2f90*/  HADD2.F32 R16, -RZ, R4.H0_H0 ;  /* 0x20000004ff107230 */ /* 0x004fcc0000004100 */
[----:B------:R-:W0:Y:S01]  /*2fa0*/  F2I.FTZ.TRUNC.NTZ R16, R16 ;  /* 0x0000001000107305 */ /* 0x000e22000021f100 */
[----:B------:R-:W-:Y:S05]  /*2fb0*/  BRA `(.L_x_19464) ;  /* 0x0000000800947947 */ /* 0x000fea0003800000 */
.L_x_19474:
[----:B------:R-:W2:Y:S02]  /*2fc0*/  LDG.E.64 R16, desc[UR36][R4.64] ;  /* 0x0000002404107981 */ /* 0x000ea4000c1e1b00 */
[----:B--2---:R0:W1:Y:S01]  /*2fd0*/  F2I.F64.TRUNC R16, R16 ;  /* 0x0000001000107311 */ /* 0x004062000030d100 */
[----:B------:R-:W-:Y:S05]  /*2fe0*/  BRA `(.L_x_19464) ;  /* 0x0000000800887947 */ /* 0x000fea0003800000 */
.L_x_19465:
        /* <DEDUP_REMOVED lines=12> */
.L_x_19478:
[----:B------:R-:W2:Y:S02]  /*30b0*/  LDG.E.64 R4, desc[UR36][R4.64] ;  /* 0x0000002404047981 */ /* 0x000ea4000c1e1b00 */
[----:B--2---:R0:W1:Y:S01]  /*30c0*/  F2I.F64.TRUNC R16, R4 ;  /* 0x0000000400107311 */ /* 0x004062000030d100 */
[----:B------:R-:W-:Y:S05]  /*30d0*/  BRA `(.L_x_19464) ;  /* 0x00000008004c7947 */ /* 0x000fea0003800000 */
.L_x_19477:
        /* <DEDUP_REMOVED lines=26> */
.L_x_19480:
        /* <DEDUP_REMOVED lines=14> */
.L_x_19479:
[----:B------:R-:W2:Y:S02]  /*3360*/  LDG.E.U16 R16, desc[UR36][R4.64] ;  /* 0x0000002404107981 */ /* 0x000ea4000c1e1500 */
[----:B--2---:R-:W-:-:S06]  /*3370*/  IMAD.U32 R16, R16, 0x10000, RZ ;  /* 0x0001000010107824 */ /* 0x004fcc00078e00ff */
[----:B------:R-:W0:Y:S01]  /*3380*/  F2I.FTZ.TRUNC.NTZ R16, R16 ;  /* 0x0000001000107305 */ /* 0x000e22000021f100 */
[----:B------:R-:W-:Y:S05]  /*3390*/  BRA `(.L_x_19464) ;  /* 0x00000004009c7947 */ /* 0x000fea0003800000 */
.L_x_19476:
        /* <DEDUP_REMOVED lines=10> */
.L_x_19483:
        /* <DEDUP_REMOVED lines=21> */
.L_x_19487:
[----:B------:R-:W-:Y:S05]  /*3590*/  BSYNC.RECONVERGENT B1 ;  /* 0x0000000000017941 */ /* 0x000fea0003800200 */
.L_x_19486:
[----:B------:R-:W-:Y:S01]  /*35a0*/  IMAD.SHL.U32 R0, R0, 0x100000, RZ ;  /* 0x0010000000007824 */ /* 0x000fe200078e00ff */
[----:B------:R-:W-:-:S04]  /*35b0*/  LEA R3, R3, 0x3b800000, 0x17 ;  /* 0x3b80000003037811 */ /* 0x000fc800078eb8ff */
[----:B------:R-:W-:-:S07]  /*35c0*/  LOP3.LUT R16, R3, R0, R7, 0xfe, !PT ;  /* 0x0000000003107212 */ /* 0x000fce00078efe07 */
.L_x_19485:
[----:B------:R-:W-:Y:S05]  /*35d0*/  BSYNC.RECONVERGENT B0 ;  /* 0x0000000000007941 */ /* 0x000fea0003800200 */
.L_x_19484:
[----:B------:R-:W0:Y:S01]  /*35e0*/  F2I.FTZ.TRUNC.NTZ R16, R16 ;  /* 0x0000001000107305 */ /* 0x000e22000021f100 */
[----:B------:R-:W-:Y:S05]  /*35f0*/  BRA `(.L_x_19464) ;  /* 0x0000000400047947 */ /* 0x000fea0003800000 */
.L_x_19482:
        /* <DEDUP_REMOVED lines=21> */
.L_x_19491:
[----:B------:R-:W-:Y:S05]  /*3750*/  BSYNC.RECONVERGENT B1 ;  /* 0x0000000000017941 */ /* 0x000fea0003800200 */
.L_x_19490:
[----:B------:R-:W-:Y:S01]  /*3760*/  IMAD.SHL.U32 R0, R0, 0x200000, RZ ;  /* 0x0020000000007824 */ /* 0x000fe200078e00ff */
[----:B------:R-:W-:-:S04]  /*3770*/  LEA R3, R3, 0x37800000, 0x17 ;  /* 0x3780000003037811 */ /* 0x000fc800078eb8ff */
[----:B------:R-:W-:-:S07]  /*3780*/  LOP3.LUT R16, R3, R0, R7, 0xfe, !PT ;  /* 0x0000000003107212 */ /* 0x000fce00078efe07 */
.L_x_19489:
[----:B------:R-:W-:Y:S05]  /*3790*/  BSYNC.RECONVERGENT B0 ;  /* 0x0000000000007941 */ /* 0x000fea0003800200 */
.L_x_19488:
[----:B------:R-:W0:Y:S01]  /*37a0*/  F2I.FTZ.TRUNC.NTZ R16, R16 ;  /* 0x0000001000107305 */ /* 0x000e22000021f100 */
[----:B------:R-:W-:Y:S05]  /*37b0*/  BRA `(.L_x_19464) ;  /* 0x0000000000947947 */ /* 0x000fea0003800000 */
.L_x_19481:
        /* <DEDUP_REMOVED lines=14> */
.L_x_19495:
[----:B------:R-:W-:Y:S05]  /*38a0*/  BSYNC.RECONVERGENT B0 ;  /* 0x0000000000007941 */ /* 0x000fea0003800200 */
.L_x_19494:
[----:B------:R-:W0:Y:S01]  /*38b0*/  F2I.FTZ.TRUNC.NTZ R16, R16 ;  /* 0x0000001000107305 */ /* 0x000e22000021f100 */
[----:B------:R-:W-:Y:S05]  /*38c0*/  BRA `(.L_x_19464) ;  /* 0x0000000000507947 */ /* 0x000fea0003800000 */
.L_x_19469:
        /* <DEDUP_REMOVED lines=16> */
.L_x_19496:
[----:B------:R-:W-:Y:S05]  /*39d0*/  BRA `(.L_x_19464) ;  /* 0x00000000000c7947 */ /* 0x000fea0003800000 */
.L_x_19493:
[----:B------:R0:W5:Y:S01]  /*39e0*/  LDG.E R16, desc[UR36][R4.64] ;  /* 0x0000002404107981 */ /* 0x000162000c1e1900 */
[----:B------:R-:W-:Y:S05]  /*39f0*/  BRA `(.L_x_19464) ;  /* 0x0000000000047947 */ /* 0x000fea0003800000 */
.L_x_19492:
[----:B------:R0:W5:Y:S02]  /*3a00*/  LDG.E R16, desc[UR36][R4.64] ;  /* 0x0000002404107981 */ /* 0x000164000c1e1900 */
.L_x_19464:
[----:B------:R-:W-:Y:S05]  /*3a10*/  BSYNC.RECONVERGENT B6 ;  /* 0x0000000000067941 */ /* 0x000fea0003800200 */
.L_x_19463:
[----:B0-----:R-:W0:Y:S01]  /*3a20*/  LDC.U8 R17, c[0x0][0x3ac] ;  /* 0x0000eb00ff117b82 */ /* 0x001e220000000000 */
[----:B------:R-:W-:Y:S01]  /*3a30*/  ISETP.GE.AND P0, PT, R2, R19, PT ;  /* 0x000000130200720c */ /* 0x000fe20003f06270 */
[----:B------:R-:W-:Y:S04]  /*3a40*/  BSSY.RECONVERGENT B8, `(.L_x_19497) ;  /* 0x00002a1000087945 */ /* 0x000fe80003800200 */
[----:B------:R-:W-:Y:S01]  /*3a50*/  BSSY.RELIABLE B7, `(.L_x_19498) ;  /* 0x00001c3000077945 */ /* 0x000fe20003800100 */
[----:B-12345:R-:W-:Y:S02]  /*3a60*/  IMAD R4, R22, R22, RZ ;  /* 0x0000001616047224 */ /* 0x03efe400078e02ff */
[----:B------:R-:W-:Y:S02]  /*3a70*/  IMAD R22, R24, R24, RZ ;  /* 0x0000001818167224 */ /* 0x000fe400078e02ff */
[----:B------:R-:W-:-:S02]  /*3a80*/  IMAD R18, R18, R18, RZ ;  /* 0x0000001212127224 */ /* 0x000fc400078e02ff */
[----:B------:R-:W-:Y:S01]  /*3a90*/  IMAD R16, R16, R16, RZ ;  /* 0x0000001010107224 */ /* 0x000fe200078e02ff */
[----:B------:R-:W-:Y:S06]  /*3aa0*/  @P0 BRA `(.L_x_19499) ;  /* 0x0000001800e80947 */ /* 0x000fec0003800000 */
[----:B------:R-:W1:Y:S01]  /*3ab0*/  LDCU UR4, c[0x0][0x3b0] ;  /* 0x00007600ff0477ac */ /* 0x000e620008000800 */
[----:B------:R-:W2:Y:S01]  /*3ac0*/  LDC.64 R8, c[0x0][0x390] ;  /* 0x0000e400ff087b82 */ /* 0x000ea20000000a00 */
[----:B------:R-:W-:Y:S01]  /*3ad0*/  IMAD R0, R23, 0x200, R2 ;  /* 0x0000020017007824 */ /* 0x000fe200078e0202 */
[----:B0-----:R-:W-:Y:S01]  /*3ae0*/  PRMT R5, R17, 0x9910, RZ ;  /* 0x0000991011057816 */ /* 0x001fe200000000ff */
[----:B------:R-:W-:Y:S01]  /*3af0*/  BSSY.RECONVERGENT B6, `(.L_x_19500) ;  /* 0x00000d6000067945 */ /* 0x000fe20003800200 */
        /* <DEDUP_REMOVED lines=17> */
.L_x_19504:
[----:B------:R0:W-:Y:S01]  /*3c10*/  STG.E.U8 desc[UR36][R8.64], R4 ;  /* 0x0000000408007986 */ /* 0x0001e2000c101124 */
[----:B------:R-:W-:Y:S05]  /*3c20*/  BRA `(.L_x_19506) ;  /* 0x0000000c00087947 */ /* 0x000fea0003800000 */
.L_x_19503:
        /* <DEDUP_REMOVED lines=9> */
.L_x_19508:
[----:B------:R0:W-:Y:S01]  /*3cc0*/  STG.E desc[UR36][R8.64], R4 ;  /* 0x0000000408007986 */ /* 0x0001e2000c101924 */
[----:B------:R-:W-:Y:S05]  /*3cd0*/  BRA `(.L_x_19506) ;  /* 0x0000000800dc7947 */ /* 0x000fea0003800000 */
.L_x_19507:
[----:B------:R0:W-:Y:S01]  /*3ce0*/  STG.E.U16 desc[UR36][R8.64], R4 ;  /* 0x0000000408007986 */ /* 0x0001e2000c101524 */
[----:B------:R-:W-:Y:S05]  /*3cf0*/  BRA `(.L_x_19506) ;  /* 0x0000000800d47947 */ /* 0x000fea0003800000 */
.L_x_19502:
        /* <DEDUP_REMOVED lines=9> */
.L_x_19510:
[----:B------:R-:W-:-:S04]  /*3d90*/  I2FP.F32.S32 R0, R4 ;  /* 0x0000000400007245 */ /* 0x000fc80000201400 */
[----:B------:R-:W-:-:S05]  /*3da0*/  F2FP.F16.F32.PACK_AB R0, RZ, R0 ;  /* 0x00000000ff00723e */ /* 0x000fca00000000ff */
[----:B------:R0:W-:Y:S01]  /*3db0*/  STG.E.U16 desc[UR36][R8.64], R0 ;  /* 0x0000000008007986 */ /* 0x0001e2000c101524 */
[----:B------:R-:W-:Y:S05]  /*3dc0*/  BRA `(.L_x_19506) ;  /* 0x0000000800a07947 */ /* 0x000fea0003800000 */
.L_x_19509:
        /* <DEDUP_REMOVED lines=10> */
.L_x_19512:
[----:B------:R-:W-:-:S04]  /*3e70*/  I2FP.F32.S32 R4, R4 ;  /* 0x0000000400047245 */ /* 0x000fc80000201400 */
[----:B------:R-:W-:-:S04]  /*3e80*/  F2FP.F16.F32.PACK_AB R3, RZ, R4 ;  /* 0x00000004ff03723e */ /* 0x000fc800000000ff */
[----:B------:R-:W-:-:S05]  /*3e90*/  PRMT R3, R3, 0x5410, RZ ;  /* 0x0000541003037816 */ /* 0x000fca00000000ff */
[----:B------:R0:W-:Y:S01]  /*3ea0*/  STG.E desc[UR36][R8.64], R3 ;  /* 0x0000000308007986 */ /* 0x0001e2000c101924 */
[----:B------:R-:W-:Y:S05]  /*3eb0*/  BRA `(.L_x_19506) ;  /* 0x0000000800647947 */ /* 0x000fea0003800000 */
.L_x_19511:
[----:B------:R-:W0:Y:S02]  /*3ec0*/  I2F.F64 R4, R4 ;  /* 0x0000000400047312 */ /* 0x000e240000201c00 */
[----:B0-----:R0:W-:Y:S01]  /*3ed0*/  STG.E.64 desc[UR36][R8.64], R4 ;  /* 0x0000000408007986 */ /* 0x0011e2000c101b24 */
[----:B------:R-:W-:Y:S05]  /*3ee0*/  BRA `(.L_x_19506) ;  /* 0x0000000800587947 */ /* 0x000fea0003800000 */
.L_x_19501:
        /* <DEDUP_REMOVED lines=12> */
.L_x_19515:
[----:B------:R-:W0:Y:S01]  /*3fb0*/  I2F.F64 R4, R4 ;  /* 0x0000000400047312 */ /* 0x000e220000201c00 */
[----:B------:R-:W-:-:S05]  /*3fc0*/  CS2R R6, SRZ ;  /* 0x0000000000067805 */ /* 0x000fca000001ff00 */
[----:B0-----:R0:W-:Y:S01]  /*3fd0*/  STG.E.128 desc[UR36][R8.64], R4 ;  /* 0x0000000408007986 */ /* 0x0011e2000c101d24 */
[----:B------:R-:W-:Y:S05]  /*3fe0*/  BRA `(.L_x_19506) ;  /* 0x0000000800187947 */ /* 0x000fea0003800000 */
.L_x_19514:
        /* <DEDUP_REMOVED lines=17> */
.L_x_19519:
[----:B------:R-:W-:Y:S05]  /*4100*/  BSYNC.RECONVERGENT B0 ;  /* 0x0000000000007941 */ /* 0x000fea0003800200 */
.L_x_19518:
[----:B------:R0:W-:Y:S01]  /*4110*/  STG.E.U8 desc[UR36][R8.64], R3 ;  /* 0x0000000308007986 */ /* 0x0001e2000c101124 */
[----:B------:R-:W-:Y:S05]  /*4120*/  BRA `(.L_x_19506) ;  /* 0x0000000400c87947 */ /* 0x000fea0003800000 */
.L_x_19517:
[----:B------:R-:W-:-:S04]  /*4130*/  I2FP.F32.S32 R5, R4 ;  /* 0x0000000400057245 */ /* 0x000fc80000201400 */
        /* <DEDUP_REMOVED lines=15> */
.L_x_19516:
[----:B------:R-:W-:-:S04]  /*4230*/  I2FP.F32.S32 R0, R4 ;  /* 0x0000000400007245 */ /* 0x000fc80000201400 */
[----:B------:R-:W-:-:S05]  /*4240*/  F2FP.BF16.F32.PACK_AB R0, RZ, R0 ;  /* 0x00000000ff00723e */ /* 0x000fca00000010ff */
[----:B------:R0:W-:Y:S01]  /*4250*/  STG.E.U16 desc[UR36][R8.64], R0 ;  /* 0x0000000008007986 */ /* 0x0001e2000c101524 */
[----:B------:R-:W-:Y:S05]  /*4260*/  BRA `(.L_x_19506) ;  /* 0x0000000400787947 */ /* 0x000fea0003800000 */
.L_x_19513:
        /* <DEDUP_REMOVED lines=10> */
.L_x_19522:
[----:B------:R-:W-:Y:S01]  /*4310*/  I2FP.F32.S32 R3, R4 ;  /* 0x0000000400037245 */ /* 0x000fe20000201400 */
[----:B------:R-:W-:Y:S01]  /*4320*/  BSSY.RECONVERGENT B0, `(.L_x_19523) ;  /* 0x0000011000007945 */ /* 0x000fe20003800200 */
[----:B------:R-:W-:Y:S02]  /*4330*/  IMAD.MOV.U32 R4, RZ, RZ, 0x80 ;  /* 0x00000080ff047424 */ /* 0x000fe400078e00ff */
        /* <DEDUP_REMOVED lines=9> */
.L_x_19525:
[----:B------:R-:W-:-:S04]  /*43d0*/  SHF.R.U32.HI R0, RZ, 0x14, R3 ;  /* 0x00000014ff007819 */ /* 0x000fc80000011603 */
[----:B------:R-:W-:-:S04]  /*43e0*/  LOP3.LUT R0, R0, 0x1, RZ, 0xc0, !PT ;  /* 0x0000000100007812 */ /* 0x000fc800078ec0ff */
[----:B------:R-:W-:-:S04]  /*43f0*/  IADD3 R0, PT, PT, R3, 0x487ffff, R0 ;  /* 0x0487ffff03007810 */ /* 0x000fc80007ffe000 */
[----:B------:R-:W-:-:S04]  /*4400*/  SHF.R.U32.HI R0, RZ, 0x14, R0 ;  /* 0x00000014ff007819 */ /* 0x000fc80000011600 */
[----:B------:R-:W-:-:S07]  /*4410*/  LOP3.LUT R0, R0, 0xff, RZ, 0xc0, !PT ;  /* 0x000000ff00007812 */ /* 0x000fce00078ec0ff */
.L_x_19526:
[----:B------:R-:W-:-:S07]  /*4420*/  PRMT R4, R0, 0x7610, R4 ;  /* 0x0000761000047816 */ /* 0x000fce0000000004 */
.L_x_19524:
[----:B------:R-:W-:Y:S05]  /*4430*/  BSYNC.RECONVERGENT B0 ;  /* 0x0000000000007941 */ /* 0x000fea0003800200 */
.L_x_19523:
[----:B------:R4:W-:Y:S01]  /*4440*/  STG.E.U8 desc[UR36][R8.64], R4 ;  /* 0x0000000408007986 */ /* 0x0009e2000c101124 */
[----:B------:R-:W-:Y:S05]  /*4450*/  BRA `(.L_x_19506) ;  /* 0x0000000000fc7947 */ /* 0x000fea0003800000 */
.L_x_19521:
        /* <DEDUP_REMOVED lines=12> */
.L_x_19529:
[----:B------:R-:W-:-:S04]  /*4520*/  SHF.R.U32.HI R0, RZ, 0x15, R3 ;  /* 0x00000015ff007819 */ /* 0x000fc80000011603 */
[----:B------:R-:W-:-:S04]  /*4530*/  LOP3.LUT R0, R0, 0x1, RZ, 0xc0, !PT ;  /* 0x0000000100007812 */ /* 0x000fc800078ec0ff */
[----:B------:R-:W-:-:S04]  /*4540*/  IADD3 R0, PT, PT, R3, 0x88fffff, R0 ;  /* 0x088fffff03007810 */ /* 0x000fc80007ffe000 */
[----:B------:R-:W-:-:S04]  /*4550*/  SHF.R.U32.HI R0, RZ, 0x15, R0 ;  /* 0x00000015ff007819 */ /* 0x000fc80000011600 */
[----:B------:R-:W-:-:S07]  /*4560*/  LOP3.LUT R0, R0, 0xff, RZ, 0xc0, !PT ;  /* 0x000000ff00007812 */ /* 0x000fce00078ec0ff */
.L_x_19530:
[----:B------:R-:W-:-:S07]  /*4570*/  PRMT R4, R0, 0x7610, R4 ;  /* 0x0000761000047816 */ /* 0x000fce0000000004 */
.L_x_19528:
[----:B------:R-:W-:Y:S05]  /*4580*/  BSYNC.RECONVERGENT B0 ;  /* 0x0000000000007941 */ /* 0x000fea0003800200 */
.L_x_19527:
[----:B------:R3:W-:Y:S01]  /*4590*/  STG.E.U8 desc[UR36][R8.64], R4 ;  /* 0x0000000408007986 */ /* 0x0007e2000c101124 */
[----:B------:R-:W-:Y:S05]  /*45a0*/  BRA `(.L_x_19506) ;  /* 0x0000000000a87947 */ /* 0x000fea0003800000 */
.L_x_19520:
[----:B------:R-:W-:-:S13]  /*45b0*/  ISETP.NE.AND P0, PT, R0, 0x1c, PT ;  /* 0x0000001c0000780c */ /* 0x000fda0003f05270 */
[----:B------:R-:W-:Y:S05]  /*45c0*/  @!P0 BRA `(.L_x_19531) ;  /* 0x00000000009c8947 */ /* 0x000fea0003800000 */
[----:B------:R-:W-:-:S13]  /*45d0*/  ISETP.NE.AND P0, PT, R0, 0x1d, PT ;  /* 0x0000001d0000780c */ /* 0x000fda0003f05270 */
[----:B------:R-:W-:Y:S05]  /*45e0*/  @!P0 BRA `(.L_x_19532) ;  /* 0x0000000000888947 */ /* 0x000fea0003800000 */
[----:B------:R-:W-:-:S13]  /*45f0*/  ISETP.NE.AND P0, PT, R0, 0x2c, PT ;  /* 0x0000002c0000780c */ /* 0x000fda0003f05270 */
[----:B------:R-:W-:Y:S05]  /*4600*/  @!P0 BRA `(.L_x_19533) ;  /* 0x0000000000448947 */ /* 0x000fea0003800000 */
.L_x_19505:
        /* <DEDUP_REMOVED lines=16> */
.L_x_19534:
[----:B------:R-:W-:Y:S05]  /*4710*/  BRA `(.L_x_19506) ;  /* 0x00000000004c7947 */ /* 0x000fea0003800000 */
.L_x_19533:
[----:B------:R-:W-:-:S04]  /*4720*/  I2FP.F32.S32 R3, R4 ;  /* 0x0000000400037245 */ /* 0x000fc80000201400 */
        /* <DEDUP_REMOVED lines=14> */
.L_x_19532:
[----:B------:R-:W-:-:S05]  /*4810*/  IMAD.MOV.U32 R5, RZ, RZ, RZ ;  /* 0x000000ffff057224 */ /* 0x000fca00078e00ff */
[----:B------:R1:W-:Y:S01]  /*4820*/  STG.E.64 desc[UR36][R8.64], R4 ;  /* 0x0000000408007986 */ /* 0x0003e2000c101b24 */
[----:B------:R-:W-:Y:S05]  /*4830*/  BRA `(.L_x_19506) ;  /* 0x0000000000047947 */ /* 0x000fea0003800000 */
.L_x_19531:
[----:B------:R0:W-:Y:S02]  /*4840*/  STG.E desc[UR36][R8.64], R4 ;  /* 0x0000000408007986 */ /* 0x0001e4000c101924 */
.L_x_19506:
[----:B------:R-:W-:Y:S05]  /*4850*/  BSYNC.RECONVERGENT B6 ;  /* 0x0000000000067941 */ /* 0x000fea0003800200 */
.L_x_19500:
        /* <DEDUP_REMOVED lines=24> */
.L_x_19540:
[----:B------:R0:W-:Y:S01]  /*49e0*/  STG.E.U8 desc[UR36][R8.64], R22 ;  /* 0x0000001608007986 */ /* 0x0001e2000c101124 */
[----:B------:R-:W-:Y:S05]  /*49f0*/  BRA `(.L_x_19542) ;  /* 0x0000000c000c7947 */ /* 0x000fea0003800000 */
.L_x_19539:
[----:B------:R-:W-:-:S13]  /*4a00*/  ISETP.NE.AND P0, PT, R0, 0x2, PT ;  /* 0x000000020000780c */ /* 0x000fda0003f05270 */
[----:B------:R-:W-:Y:S05]  /*4a10*/  @!P0 BRA `(.L_x_19543) ;  /* 0x0000000000288947 */ /* 0x000fea0003800000 */
[----:B------:R-:W-:-:S13]  /*4a20*/  ISETP.NE.AND P0, PT, R0, 0x3, PT ;  /* 0x000000030000780c */ /* 0x000fda0003f05270 */
[----:B------:R-:W-:Y:S05]  /*4a30*/  @!P0 BRA `(.L_x_19544) ;  /* 0x0000000000188947 */ /* 0x000fea0003800000 */
[----:B------:R-:W-:-:S13]  /*4a40*/  ISETP.NE.AND P0, PT, R0, 0x4, PT ;  /* 0x000000040000780c */ /* 0x000fda0003f05270 */
[----:B------:R-:W-:Y:S05]  /*4a50*/  @P0 BRA `(.L_x_19541) ;  /* 0x0000000800280947 */ /* 0x000fea0003800000 */
[----:B------:R-:W-:Y:S02]  /*4a60*/  IMAD.MOV.U32 R4, RZ, RZ, R22 ;  /* 0x000000ffff047224 */ /* 0x000fe400078e0016 */
[----:B------:R-:W-:-:S05]  /*4a70*/  IMAD.MOV.U32 R5, RZ, RZ, RZ ;  /* 0x000000ffff057224 */ /* 0x000fca00078e00ff */
[----:B------:R0:W-:Y:S01]  /*4a80*/  STG.E.64 desc[UR36][R8.64], R4 ;  /* 0x0000000408007986 */ /* 0x0001e2000c101b24 */
[----:B------:R-:W-:Y:S05]  /*4a90*/  BRA `(.L_x_19542) ;  /* 0x0000000800e47947 */ /* 0x000fea0003800000 */
.L_x_19544:
[----:B------:R0:W-:Y:S01]  /*4aa0*/  STG.E desc[UR36][R8.64], R22 ;  /* 0x0000001608007986 */ /* 0x0001e2000c101924 */
[----:B------:R-:W-:Y:S05]  /*4ab0*/  BRA `(.L_x_19542) ;  /* 0x0000000800dc7947 */ /* 0x000fea0003800000 */
.L_x_19543:
[----:B------:R0:W-:Y:S01]  /*4ac0*/  STG.E.U16 desc[UR36][R8.64], R22 ;  /* 0x0000001608007986 */ /* 0x0001e2000c101524 */
[----:B------:R-:W-:Y:S05]  /*4ad0*/  BRA `(.L_x_19542) ;  /* 0x0000000800d47947 */ /* 0x000fea0003800000 */
.L_x_19538:
        /* <DEDUP_REMOVED lines=9> */
.L_x_19546:
[----:B------:R-:W-:-:S04]  /*4b70*/  I2FP.F32.S32 R0, R22 ;  /* 0x0000001600007245 */ /* 0x000fc80000201400 */
[----:B------:R-:W-:-:S05]  /*4b80*/  F2FP.F16.F32.PACK_AB R0, RZ, R0 ;  /* 0x00000000ff00723e */ /* 0x000fca00000000ff */
[----:B------:R0:W-:Y:S01]  /*4b90*/  STG.E.U16 desc[UR36][R8.64], R0 ;  /* 0x0000000008007986 */ /* 0x0001e2000c101524 */
[----:B------:R-:W-:Y:S05]  /*4ba0*/  BRA `(.L_x_19542) ;  /* 0x0000000800a07947 */ /* 0x000fea0003800000 */
.L_x_19545:
        /* <DEDUP_REMOVED lines=10> */
.L_x_19548:
[----:B------:R-:W-:-:S04]  /*4c50*/  I2FP.F32.S32 R22, R22 ;  /* 0x0000001600167245 */ /* 0x000fc80000201400 */
[----:B------:R-:W-:-:S04]  /*4c60*/  F2FP.F16.F32.PACK_AB R3, RZ, R22 ;  /* 0x00000016ff03723e */ /* 0x000fc800000000ff */
[----:B------:R-:W-:-:S05]  /*4c70*/  PRMT R3, R3, 0x5410, RZ ;  /* 0x0000541003037816 */ /* 0x000fca00000000ff */
[----:B------:R0:W-:Y:S01]  /*4c80*/  STG.E desc[UR36][R8.64], R3 ;  /* 0x0000000308007986 */ /* 0x0001e2000c101924 */
[----:B------:R-:W-:Y:S05]  /*4c90*/  BRA `(.L_x_19542) ;  /* 0x0000000800647947 */ /* 0x000fea0003800000 */
.L_x_19547:
[----:B------:R-:W0:Y:S02]  /*4ca0*/  I2F.F64 R4, R22 ;  /* 0x0000001600047312 */ /* 0x000e240000201c00 */
[----:B0-----:R0:W-:Y:S01]  /*4cb0*/  STG.E.64 desc[UR36][R8.64], R4 ;  /* 0x0000000408007986 */ /* 0x0011e2000c101b24 */
[----:B------:R-:W-:Y:S05]  /*4cc0*/  BRA `(.L_x_19542) ;  /* 0x0000000800587947 */ /* 0x000fea0003800000 */
.L_x_19537:
        /* <DEDUP_REMOVED lines=12> */
.L_x_19552:
[----:B------:R-:W-:Y:S01]  /*4d90*/  I2FP.F32.S32 R3, R22 ;  /* 0x0000001600037245 */ /* 0x000fe20000201400 */
        /* <DEDUP_REMOVED lines=15> */
.L_x_19555:
[----:B------:R-:W-:-:S07]  /*4e90*/  PRMT R4, R0, 0x7610, R4 ;  /* 0x0000761000047816 */ /* 0x000fce0000000004 */
.L_x_19554:
[----:B------:R-:W-:Y:S05]  /*4ea0*/  BSYNC.RECONVERGENT B0 ;  /* 0x0000000000007941 */ /* 0x000fea0003800200 */
.L_x_19553:
[----:B------:R0:W-:Y:S01]  /*4eb0*/  STG.E.U8 desc[UR36][R8.64], R4 ;  /* 0x0000000408007986 */ /* 0x0001e2000c101124 */
[----:B------:R-:W-:Y:S05]  /*4ec0*/  BRA `(.L_x_19542) ;  /* 0x0000000400d87947 */ /* 0x000fea0003800000 */
.L_x_19551:
        /* <DEDUP_REMOVED lines=16> */
.L_x_19558:
[----:B------:R-:W-:-:S07]  /*4fd0*/  PRMT R4, R0, 0x7610, R4 ;  /* 0x0000761000047816 */ /* 0x000fce0000000004 */
.L_x_19557:
[----:B------:R-:W-:Y:S05]  /*4fe0*/  BSYNC.RECONVERGENT B0 ;  /* 0x0000000000007941 */ /* 0x000fea0003800200 */
.L_x_19556:
[----:B------:R0:W-:Y:S01]  /*4ff0*/  STG.E.U8 desc[UR36][R8.64], R4 ;  /* 0x0000000408007986 */ /* 0x0001e2000c101124 */
[----:B------:R-:W-:Y:S05]  /*5000*/  BRA `(.L_x_19542) ;  /* 0x0000000400887947 */ /* 0x000fea0003800000 */
.L_x_19550:
        /* <DEDUP_REMOVED lines=21> */
.L_x_19560:
[----:B------:R-:W-:Y:S02]  /*5160*/  IMAD.MOV.U32 R4, RZ, RZ, R22 ;  /* 0x000000ffff047224 */ /* 0x000fe400078e0016 */
[----:B------:R-:W-:-:S05]  /*5170*/  IMAD.MOV.U32 R5, RZ, RZ, RZ ;  /* 0x000000ffff057224 */ /* 0x000fca00078e00ff */
[----:B------:R0:W-:Y:S01]  /*5180*/  STG.E.64 desc[UR36][R8.64], R4 ;  /* 0x0000000408007986 */ /* 0x0001e2000c101b24 */
[----:B------:R-:W-:Y:S05]  /*5190*/  BRA `(.L_x_19542) ;  /* 0x0000000400247947 */ /* 0x000fea0003800000 */
.L_x_19559:
[----:B------:R0:W-:Y:S01]  /*51a0*/  STG.E desc[UR36][R8.64], R22 ;  /* 0x0000001608007986 */ /* 0x0001e2000c101924 */
[----:B------:R-:W-:Y:S05]  /*51b0*/  BRA `(.L_x_19542) ;  /* 0x00000004001c7947 */ /* 0x000fea0003800000 */
.L_x_19549:
        /* <DEDUP_REMOVED lines=10> */
.L_x_19562:
[----:B------:R-:W0:Y:S01]  /*5260*/  I2F.F64 R4, R22 ;  /* 0x0000001600047312 */ /* 0x000e220000201c00 */
[----:B------:R-:W-:-:S05]  /*5270*/  CS2R R6, SRZ ;  /* 0x0000000000067805 */ /* 0x000fca000001ff00 */
[----:B0-----:R4:W-:Y:S01]  /*5280*/  STG.E.128 desc[UR36][R8.64], R4 ;  /* 0x0000000408007986 */ /* 0x0019e2000c101d24 */
[----:B------:R-:W-:Y:S05]  /*5290*/  BRA `(.L_x_19542) ;  /* 0x0000000000e47947 */ /* 0x000fea0003800000 */
.L_x_19561:
[----:B------:R-:W-:-:S13]  /*52a0*/  ISETP.NE.AND P0, PT, R0, 0xf, PT ;  /* 0x0000000f0000780c */ /* 0x000fda0003f05270 */
[----:B------:R-:W-:Y:S05]  /*52b0*/  @!P0 BRA `(.L_x_19563) ;  /* 0x0000000000d08947 */ /* 0x000fea0003800000 */
[----:B------:R-:W-:-:S13]  /*52c0*/  ISETP.NE.AND P0, PT, R0, 0x17, PT ;  /* 0x000000170000780c */ /* 0x000fda0003f05270 */
[----:B------:R-:W-:Y:S05]  /*52d0*/  @!P0 BRA `(.L_x_19564) ;  /* 0x0000000000848947 */ /* 0x000fea0003800000 */
[----:B------:R-:W-:-:S13]  /*52e0*/  ISETP.NE.AND P0, PT, R0, 0x18, PT ;  /* 0x000000180000780c */ /* 0x000fda0003f05270 */
[----:B------:R-:W-:Y:S05]  /*52f0*/  @!P0 BRA `(.L_x_19565) ;  /* 0x0000000000448947 */ /* 0x000fea0003800000 */
.L_x_19541:
        /* <DEDUP_REMOVED lines=16> */
.L_x_19566:
[----:B------:R-:W-:Y:S05]  /*5400*/  BRA `(.L_x_19542) ;  /* 0x0000000000887947 */ /* 0x000fea0003800000 */
.L_x_19565:
        /* <DEDUP_REMOVED lines=11> */
.L_x_19568:
[----:B------:R-:W-:Y:S05]  /*54c0*/  BSYNC.RECONVERGENT B0 ;  /* 0x0000000000007941 */ /* 0x000fea0003800200 */
.L_x_19567:
[----:B------:R1:W-:Y:S01]  /*54d0*/  STG.E.U8 desc[UR36][R8.64], R3 ;  /* 0x0000000308007986 */ /* 0x0003e2000c101124 */
[----:B------:R-:W-:Y:S05]  /*54e0*/  BRA `(.L_x_19542) ;  /* 0x0000000000507947 */ /* 0x000fea0003800000 */
.L_x_19564:
[----:B------:R-:W-:-:S04]  /*54f0*/  I2FP.F32.S32 R5, R22 ;  /* 0x0000001600057245 */ /* 0x000fc80000201400 */
        /* <DEDUP_REMOVED lines=11> */
.L_x_19569:
[----:B------:R-:W-:Y:S01]  /*55b0*/  IMAD.MOV.U32 R3, RZ, RZ, 0x7f ;  /* 0x0000007fff037424 */ /* 0x000fe200078e00ff */
[----:B------:R-:W-:-:S04]  /*55c0*/  ISETP.GT.U32.AND P0, PT, R5, 0x7f800000, PT ;  /* 0x7f8000000500780c */ /* 0x000fc80003f04070 */
[----:B------:R-:W-:-:S05]  /*55d0*/  SEL R3, R3, 0x7c, P0 ;  /* 0x0000007c03037807 */ /* 0x000fca0000000000 */
[----:B------:R2:W-:Y:S01]  /*55e0*/  STG.E.U8 desc[UR36][R8.64], R3 ;  /* 0x0000000308007986 */ /* 0x0005e2000c101124 */
[----:B------:R-:W-:Y:S05]  /*55f0*/  BRA `(.L_x_19542) ;  /* 0x00000000000c7947 */ /* 0x000fea0003800000 */
.L_x_19563:
[----:B------:R-:W-:-:S04]  /*5600*/  I2FP.F32.S32 R0, R22 ;  /* 0x0000001600007245 */ /* 0x000fc80000201400 */
[----:B------:R-:W-:-:S05]  /*5610*/  F2FP.BF16.F32.PACK_AB R0, RZ, R0 ;  /* 0x00000000ff00723e */ /* 0x000fca00000010ff */
[----:B------:R0:W-:Y:S02]  /*5620*/  STG.E.U16 desc[UR36][R8.64], R0 ;  /* 0x0000000008007986 */ /* 0x0001e4000c101524 */
.L_x_19542:
[----:B------:R-:W-:Y:S05]  /*5630*/  BSYNC.RECONVERGENT B6 ;  /* 0x0000000000067941 */ /* 0x000fea0003800200 */
.L_x_19536:
[----:B------:R-:W-:-:S07]  /*5640*/  VIADD R2, R2, 0x80 ;  /* 0x0000008002027836 */ /* 0x000fce0000000000 */
.L_x_19499:
[----:B------:R-:W-:-:S13]  /*5650*/  ISETP.GE.AND P0, PT, R2, R19, PT ;  /* 0x000000130200720c */ /* 0x000fda0003f06270 */
[----:B------:R-:W-:Y:S05]  /*5660*/  @P0 BREAK.RELIABLE B7 ;  /* 0x0000000000070942 */ /* 0x000fea0003800100 */
[----:B------:R-:W-:Y:S05]  /*5670*/  @P0 BRA `(.L_x_19535) ;  /* 0x0000000c00740947 */ /* 0x000fea0003800000 */
[----:B------:R-:W-:Y:S05]  /*5680*/  BSYNC.RELIABLE B7 ;  /* 0x0000000000077941 */ /* 0x000fea0003800100 */
.L_x_19498:
        /* <DEDUP_REMOVED lines=21> */
.L_x_19574:
[----:B------:R0:W-:Y:S01]  /*57e0*/  STG.E.U8 desc[UR36][R8.64], R18 ;  /* 0x0000001208007986 */ /* 0x0001e2000c101124 */
[----:B------:R-:W-:Y:S05]  /*57f0*/  BRA `(.L_x_19576) ;  /* 0x0000000c000c7947 */ /* 0x000fea0003800000 */
.L_x_19573:
        /* <DEDUP_REMOVED lines=10> */
.L_x_19578:
[----:B------:R0:W-:Y:S01]  /*58a0*/  STG.E desc[UR36][R8.64], R18 ;  /* 0x0000001208007986 */ /* 0x0001e2000c101924 */
[----:B------:R-:W-:Y:S05]  /*58b0*/  BRA `(.L_x_19576) ;  /* 0x0000000800dc7947 */ /* 0x000fea0003800000 */
.L_x_19577:
[----:B------:R0:W-:Y:S01]  /*58c0*/  STG.E.U16 desc[UR36][R8.64], R18 ;  /* 0x0000001208007986 */ /* 0x0001e2000c101524 */
[----:B------:R-:W-:Y:S05]  /*58d0*/  BRA `(.L_x_19576) ;  /* 0x0000000800d47947 */ /* 0x000fea0003800000 */
.L_x_19572:
        /* <DEDUP_REMOVED lines=9> */
.L_x_19580:
[----:B------:R-:W-:-:S04]  /*5970*/  I2FP.F32.S32 R0, R18 ;  /* 0x0000001200007245 */ /* 0x000fc80000201400 */
[----:B------:R-:W-:-:S05]  /*5980*/  F2FP.F16.F32.PACK_AB R0, RZ, R0 ;  /* 0x00000000ff00723e */ /* 0x000fca00000000ff */
[----:B------:R0:W-:Y:S01]  /*5990*/  STG.E.U16 desc[UR36][R8.64], R0 ;  /* 0x0000000008007986 */ /* 0x0001e2000c101524 */
[----:B------:R-:W-:Y:S05]  /*59a0*/  BRA `(.L_x_19576) ;  /* 0x0000000800a07947 */ /* 0x000fea0003800000 */
.L_x_19579:
        /* <DEDUP_REMOVED lines=10> */
.L_x_19582:
[----:B------:R-:W-:-:S04]  /*5a50*/  I2FP.F32.S32 R18, R18 ;  /* 0x0000001200127245 */ /* 0x000fc80000201400 */
[----:B------:R-:W-:-:S04]  /*5a60*/  F2FP.F16.F32.PACK_AB R3, RZ, R18 ;  /* 0x00000012ff03723e */ /* 0x000fc800000000ff */
[----:B------:R-:W-:-:S05]  /*5a70*/  PRMT R3, R3, 0x5410, RZ ;  /* 0x0000541003037816 */ /* 0x000fca00000000ff */
[----:B------:R0:W-:Y:S01]  /*5a80*/  STG.E desc[UR36][R8.64], R3 ;  /* 0x0000000308007986 */ /* 0x0001e2000c101924 */
[----:B------:R-:W-:Y:S05]  /*5a90*/  BRA `(.L_x_19576) ;  /* 0x0000000800647947 */ /* 0x000fea0003800000 */
.L_x_19581:
[----:B------:R-:W0:Y:S02]  /*5aa0*/  I2F.F64 R4, R18 ;  /* 0x0000001200047312 */ /* 0x000e240000201c00 */
[----:B0-----:R0:W-:Y:S01]  /*5ab0*/  STG.E.64 desc[UR36][R8.64], R4 ;  /* 0x0000000408007986 */ /* 0x0011e2000c101b24 */
[----:B------:R-:W-:Y:S05]  /*5ac0*/  BRA `(.L_x_19576) ;  /* 0x0000000800587947 */ /* 0x000fea0003800000 */
.L_x_19571:
        /* <DEDUP_REMOVED lines=12> */
.L_x_19586:
        /* <DEDUP_REMOVED lines=16> */
.L_x_19589:
[----:B------:R-:W-:-:S07]  /*5c90*/  PRMT R4, R0, 0x7610, R4 ;  /* 0x0000761000047816 */ /* 0x000fce0000000004 */
.L_x_19588:
[----:B------:R-:W-:Y:S05]  /*5ca0*/  BSYNC.RECONVERGENT B0 ;  /* 0x0000000000007941 */ /* 0x000fea0003800200 */
.L_x_19587:
[----:B------:R0:W-:Y:S01]  /*5cb0*/  STG.E.U8 desc[UR36][R8.64], R4 ;  /* 0x0000000408007986 */ /* 0x0001e2000c101124 */
[----:B------:R-:W-:Y:S05]  /*5cc0*/  BRA `(.L_x_19576) ;  /* 0x0000000400d87947 */ /* 0x000fea0003800000 */
.L_x_19585:
        /* <DEDUP_REMOVED lines=16> */
.L_x_19592:
[----:B------:R-:W-:-:S07]  /*5dd0*/  PRMT R4, R0, 0x7610, R4 ;  /* 0x0000761000047816 */ /* 0x000fce0000000004 */
.L_x_19591:
[----:B------:R-:W-:Y:S05]  /*5de0*/  BSYNC.RECONVERGENT B0 ;  /* 0x0000000000007941 */ /* 0x000fea0003800200 */
.L_x_19590:
[----:B------:R0:W-:Y:S01]  /*5df0*/  STG.E.U8 desc[UR36][R8.64], R4 ;  /* 0x0000000408007986 */ /* 0x0001e2000c101124 */
[----:B------:R-:W-:Y:S05]  /*5e00*/  BRA `(.L_x_19576) ;  /* 0x0000000400887947 */ /* 0x000fea0003800000 */
.L_x_19584:
        /* <DEDUP_REMOVED lines=21> */
.L_x_19594:
[----:B------:R-:W-:Y:S02]  /*5f60*/  IMAD.MOV.U32 R4, RZ, RZ, R18 ;  /* 0x000000ffff047224 */ /* 0x000fe400078e0012 */
[----:B------:R-:W-:-:S05]  /*5f70*/  IMAD.MOV.U32 R5, RZ, RZ, RZ ;  /* 0x000000ffff057224 */ /* 0x000fca00078e00ff */
[----:B------:R0:W-:Y:S01]  /*5f80*/  STG.E.64 desc[UR36][R8.64], R4 ;  /* 0x0000000408007986 */ /* 0x0001e2000c101b24 */
[----:B------:R-:W-:Y:S05]  /*5f90*/  BRA `(.L_x_19576) ;  /* 0x0000000400247947 */ /* 0x000fea0003800000 */
.L_x_19593:
[----:B------:R0:W-:Y:S01]  /*5fa0*/  STG.E desc[UR36][R8.64], R18 ;  /* 0x0000001208007986 */ /* 0x0001e2000c101924 */
[----:B------:R-:W-:Y:S05]  /*5fb0*/  BRA `(.L_x_19576) ;  /* 0x00000004001c7947 */ /* 0x000fea0003800000 */
.L_x_19583:
        /* <DEDUP_REMOVED lines=10> */
.L_x_19596:
[----:B------:R-:W0:Y:S01]  /*6060*/  I2F.F64 R4, R18 ;  /* 0x0000001200047312 */ /* 0x000e220000201c00 */
[----:B------:R-:W-:-:S05]  /*6070*/  CS2R R6, SRZ ;  /* 0x0000000000067805 */ /* 0x000fca000001ff00 */
[----:B0-----:R4:W-:Y:S01]  /*6080*/  STG.E.128 desc[UR36][R8.64], R4 ;  /* 0x0000000408007986 */ /* 0x0019e2000c101d24 */
[----:B------:R-:W-:Y:S05]  /*6090*/  BRA `(.L_x_19576) ;  /* 0x0000000000e47947 */ /* 0x000fea0003800000 */
.L_x_19595:
[----:B------:R-:W-:-:S13]  /*60a0*/  ISETP.NE.AND P0, PT, R0, 0xf, PT ;  /* 0x0000000f0000780c */ /* 0x000fda0003f05270 */
[----:B------:R-:W-:Y:S05]  /*60b0*/  @!P0 BRA `(.L_x_19597) ;  /* 0x0000000000d08947 */ /* 0x000fea0003800000 */
[----:B------:R-:W-:-:S13]  /*60c0*/  ISETP.NE.AND P0, PT, R0, 0x17, PT ;  /* 0x000000170000780c */ /* 0x000fda0003f05270 */
[----:B------:R-:W-:Y:S05]  /*60d0*/  @!P0 BRA `(.L_x_19598) ;  /* 0x0000000000848947 */ /* 0x000fea0003800000 */
[----:B------:R-:W-:-:S13]  /*60e0*/  ISETP.NE.AND P0, PT, R0, 0x18, PT ;  /* 0x000000180000780c */ /* 0x000fda0003f05270 */
[----:B------:R-:W-:Y:S05]  /*60f0*/  @!P0 BRA `(.L_x_19599) ;  /* 0x0000000000448947 */ /* 0x000fea0003800000 */
.L_x_19575:
        /* <DEDUP_REMOVED lines=16> */
.L_x_19600:
[----:B------:R-:W-:Y:S05]  /*6200*/  BRA `(.L_x_19576) ;  /* 0x0000000000887947 */ /* 0x000fea0003800000 */
.L_x_19599:
        /* <DEDUP_REMOVED lines=11> */
.L_x_19602:
[----:B------:R-:W-:Y:S05]  /*62c0*/  BSYNC.RECONVERGENT B0 ;  /* 0x0000000000007941 */ /* 0x000fea0003800200 */
.L_x_19601:
[----:B------:R1:W-:Y:S01]  /*62d0*/  STG.E.U8 desc[UR36][R8.64], R3 ;  /* 0x0000000308007986 */ /* 0x0003e2000c101124 */
[----:B------:R-:W-:Y:S05]  /*62e0*/  BRA `(.L_x_19576) ;  /* 0x0000000000507947 */ /* 0x000fea0003800000 */
.L_x_19598:
        /* <DEDUP_REMOVED lines=12> */
.L_x_19603:
[----:B------:R-:W-:Y:S01]  /*63b0*/  IMAD.MOV.U32 R3, RZ, RZ, 0x7f ;  /* 0x0000007fff037424 */ /* 0x000fe200078e00ff */
[----:B------:R-:W-:-:S04]  /*63c0*/  ISETP.GT.U32.AND P0, PT, R5, 0x7f800000, PT ;  /* 0x7f8000000500780c */ /* 0x000fc80003f04070 */
[----:B------:R-:W-:-:S05]  /*63d0*/  SEL R3, R3, 0x7c, P0 ;  /* 0x0000007c03037807 */ /* 0x000fca0000000000 */
[----:B------:R2:W-:Y:S01]  /*63e0*/  STG.E.U8 desc[UR36][R8.64], R3 ;  /* 0x0000000308007986 */ /* 0x0005e2000c101124 */
[----:B------:R-:W-:Y:S05]  /*63f0*/  BRA `(.L_x_19576) ;  /* 0x00000000000c7947 */ /* 0x000fea0003800000 */
.L_x_19597:
[----:B------:R-:W-:-:S04]  /*6400*/  I2FP.F32.S32 R0, R18 ;  /* 0x0000001200007245 */ /* 0x000fc80000201400 */
[----:B------:R-:W-:-:S05]  /*6410*/  F2FP.BF16.F32.PACK_AB R0, RZ, R0 ;  /* 0x00000000ff00723e */ /* 0x000fca00000010ff */
[----:B------:R0:W-:Y:S02]  /*6420*/  STG.E.U16 desc[UR36][R8.64], R0 ;  /* 0x0000000008007986 */ /* 0x0001e4000c101524 */
.L_x_19576:
[----:B------:R-:W-:Y:S05]  /*6430*/  BSYNC.RECONVERGENT B6 ;  /* 0x0000000000067941 */ /* 0x000fea0003800200 */
.L_x_19570:
[----:B------:R-:W-:-:S07]  /*6440*/  VIADD R2, R2, 0x80 ;  /* 0x0000008002027836 */ /* 0x000fce0000000000 */
.L_x_19535:
[----:B------:R-:W-:Y:S05]  /*6450*/  BSYNC.RECONVERGENT B8 ;  /* 0x0000000000087941 */ /* 0x000fea0003800200 */
.L_x_19497:
[----:B------:R-:W-:-:S13]  /*6460*/  ISETP.GE.AND P0, PT, R2, R19, PT ;  /* 0x000000130200720c */ /* 0x000fda0003f06270 */
[----:B------:R-:W-:Y:S05]  /*6470*/  @P0 EXIT ;  /* 0x000000000000094d */ /* 0x000fea0003800000 */
[----:B01-34-:R-:W0:Y:S01]  /*6480*/  LDC.64 R4, c[0x0][0x390] ;  /* 0x0000e400ff047b82 */ /* 0x01be220000000a00 */
        /* <DEDUP_REMOVED lines=18> */
.L_x_19607:
[----:B------:R-:W-:Y:S01]  /*65b0*/  STG.E.U8 desc[UR36][R2.64], R16 ;  /* 0x0000001002007986 */ /* 0x000fe2000c101124 */
[----:B------:R-:W-:Y:S05]  /*65c0*/  EXIT ;  /* 0x000000000000794d */ /* 0x000fea0003800000 */
.L_x_19606:
        /* <DEDUP_REMOVED lines=9> */
.L_x_19610:
[----:B------:R-:W-:Y:S01]  /*6660*/  STG.E desc[UR36][R2.64], R16 ;  /* 0x0000001002007986 */ /* 0x000fe2000c101924 */
[----:B------:R-:W-:Y:S05]  /*6670*/  EXIT ;  /* 0x000000000000794d */ /* 0x000fea0003800000 */
.L_x_19609:
[----:B------:R-:W-:Y:S01]  /*6680*/  STG.E.U16 desc[UR36][R2.64], R16 ;  /* 0x0000001002007986 */ /* 0x000fe2000c101524 */
[----:B------:R-:W-:Y:S05]  /*6690*/  EXIT ;  /* 0x000000000000794d */ /* 0x000fea0003800000 */
.L_x_19605:
        /* <DEDUP_REMOVED lines=9> */
.L_x_19612:
[----:B------:R-:W-:-:S04]  /*6730*/  I2FP.F32.S32 R0, R16 ;  /* 0x0000001000007245 */ /* 0x000fc80000201400 */
[----:B------:R-:W-:-:S05]  /*6740*/  F2FP.F16.F32.PACK_AB R0, RZ, R0 ;  /* 0x00000000ff00723e */ /* 0x000fca00000000ff */
[----:B------:R-:W-:Y:S01]  /*6750*/  STG.E.U16 desc[UR36][R2.64], R0 ;  /* 0x0000000002007986 */ /* 0x000fe2000c101524 */
[----:B------:R-:W-:Y:S05]  /*6760*/  EXIT ;  /* 0x000000000000794d */ /* 0x000fea0003800000 */
.L_x_19611:
        /* <DEDUP_REMOVED lines=10> */
.L_x_19614:
[----:B------:R-:W-:-:S04]  /*6810*/  I2FP.F32.S32 R16, R16 ;  /* 0x0000001000107245 */ /* 0x000fc80000201400 */
[----:B------:R-:W-:-:S04]  /*6820*/  F2FP.F16.F32.PACK_AB R5, RZ, R16 ;  /* 0x00000010ff05723e */ /* 0x000fc800000000ff */
[----:B------:R-:W-:-:S05]  /*6830*/  PRMT R5, R5, 0x5410, RZ ;  /* 0x0000541005057816 */ /* 0x000fca00000000ff */
[----:B------:R-:W-:Y:S01]  /*6840*/  STG.E desc[UR36][R2.64], R5 ;  /* 0x0000000502007986 */ /* 0x000fe2000c101924 */
[----:B------:R-:W-:Y:S05]  /*6850*/  EXIT ;  /* 0x000000000000794d */ /* 0x000fea0003800000 */
.L_x_19613:
[----:B------:R-:W0:Y:S02]  /*6860*/  I2F.F64 R16, R16 ;  /* 0x0000001000107312 */ /* 0x000e240000201c00 */
[----:B0-----:R-:W-:Y:S01]  /*6870*/  STG.E.64 desc[UR36][R2.64], R16 ;  /* 0x0000001002007986 */ /* 0x001fe2000c101b24 */
[----:B------:R-:W-:Y:S05]  /*6880*/  EXIT ;  /* 0x000000000000794d */ /* 0x000fea0003800000 */
.L_x_19604:
        /* <DEDUP_REMOVED lines=12> */
.L_x_19618:
        /* <DEDUP_REMOVED lines=17> */
.L_x_19620:
[----:B------:R-:W-:Y:S05]  /*6a60*/  BSYNC.RECONVERGENT B0 ;  /* 0x0000000000007941 */ /* 0x000fea0003800200 */
.L_x_19619:
[----:B------:R-:W-:Y:S01]  /*6a70*/  STG.E.U8 desc[UR36][R2.64], R0 ;  /* 0x0000000002007986 */ /* 0x000fe2000c101124 */
[----:B------:R-:W-:Y:S05]  /*6a80*/  EXIT ;  /* 0x000000000000794d */ /* 0x000fea0003800000 */
.L_x_19617:
        /* <DEDUP_REMOVED lines=17> */
.L_x_19622:
[----:B------:R-:W-:Y:S05]  /*6ba0*/  BSYNC.RECONVERGENT B0 ;  /* 0x0000000000007941 */ /* 0x000fea0003800200 */
.L_x_19621:
[----:B------:R-:W-:Y:S01]  /*6bb0*/  STG.E.U8 desc[UR36][R2.64], R0 ;  /* 0x0000000002007986 */ /* 0x000fe2000c101124 */
[----:B------:R-:W-:Y:S05]  /*6bc0*/  EXIT ;  /* 0x000000000000794d */ /* 0x000fea0003800000 */
.L_x_19616:
        /* <DEDUP_REMOVED lines=21> */
.L_x_19624:
[----:B------:R-:W-:-:S05]  /*6d20*/  IMAD.MOV.U32 R17, RZ, RZ, RZ ;  /* 0x000000ffff117224 */ /* 0x000fca00078e00ff */
[----:B------:R-:W-:Y:S01]  /*6d30*/  STG.E.64 desc[UR36][R2.64], R16 ;  /* 0x0000001002007986 */ /* 0x000fe2000c101b24 */
[----:B------:R-:W-:Y:S05]  /*6d40*/  EXIT ;  /* 0x000000000000794d */ /* 0x000fea0003800000 */
.L_x_19623:
[----:B------:R-:W-:Y:S01]  /*6d50*/  STG.E desc[UR36][R2.64], R16 ;  /* 0x0000001002007986 */ /* 0x000fe2000c101924 */
[----:B------:R-:W-:Y:S05]  /*6d60*/  EXIT ;  /* 0x000000000000794d */ /* 0x000fea0003800000 */
.L_x_19615:
        /* <DEDUP_REMOVED lines=10> */
.L_x_19626:
[----:B------:R-:W0:Y:S01]  /*6e10*/  I2F.F64 R16, R16 ;  /* 0x0000001000107312 */ /* 0x000e220000201c00 */
[----:B------:R-:W-:-:S05]  /*6e20*/  CS2R R18, SRZ ;  /* 0x0000000000127805 */ /* 0x000fca000001ff00 */
[----:B0-----:R-:W-:Y:S01]  /*6e30*/  STG.E.128 desc[UR36][R2.64], R16 ;  /* 0x0000001002007986 */ /* 0x001fe2000c101d24 */
[----:B------:R-:W-:Y:S05]  /*6e40*/  EXIT ;  /* 0x000000000000794d */ /* 0x000fea0003800000 */
.L_x_19625:
[----:B------:R-:W-:-:S13]  /*6e50*/  ISETP.NE.AND P0, PT, R0, 0xf, PT ;  /* 0x0000000f0000780c */ /* 0x000fda0003f05270 */
[----:B------:R-:W-:Y:S05]  /*6e60*/  @!P0 BRA `(.L_x_19627) ;  /* 0x0000000000d48947 */ /* 0x000fea0003800000 */
[----:B------:R-:W-:-:S13]  /*6e70*/  ISETP.NE.AND P0, PT, R0, 0x17, PT ;  /* 0x000000170000780c */ /* 0x000fda0003f05270 */
[----:B------:R-:W-:Y:S05]  /*6e80*/  @!P0 BRA `(.L_x_19628) ;  /* 0x0000000000848947 */ /* 0x000fea0003800000 */
[----:B------:R-:W-:-:S13]  /*6e90*/  ISETP.NE.AND P0, PT, R0, 0x18, PT ;  /* 0x000000180000780c */ /* 0x000fda0003f05270 */
[----:B------:R-:W-:Y:S05]  /*6ea0*/  @!P0 BRA `(.L_x_19629) ;  /* 0x0000000000448947 */ /* 0x000fea0003800000 */
.L_x_19608:
        /* <DEDUP_REMOVED lines=16> */
.L_x_19630:
[----:B------:R-:W-:Y:S05]  /*6fb0*/  EXIT ;  /* 0x000000000000794d */ /* 0x000fea0003800000 */
.L_x_19629:
        /* <DEDUP_REMOVED lines=11> */
.L_x_19632:
[----:B------:R-:W-:Y:S05]  /*7070*/  BSYNC.RECONVERGENT B0 ;  /* 0x0000000000007941 */ /* 0x000fea0003800200 */
.L_x_19631:
[----:B------:R-:W-:Y:S01]  /*7080*/  STG.E.U8 desc[UR36][R2.64], R5 ;  /* 0x0000000502007986 */ /* 0x000fe2000c101124 */
[----:B------:R-:W-:Y:S05]  /*7090*/  EXIT ;  /* 0x000000000000794d */ /* 0x000fea0003800000 */
.L_x_19628:
[----:B------:R-:W-:-:S04]  /*70a0*/  I2FP.F32.S32 R7, R16 ;  /* 0x0000001000077245 */ /* 0x000fc80000201400 */
        /* <DEDUP_REMOVED lines=12> */
.L_x_19633:
[----:B------:R-:W-:Y:S01]  /*7170*/  IMAD.MOV.U32 R5, RZ, RZ, 0x7f ;  /* 0x0000007fff057424 */ /* 0x000fe200078e00ff */
[----:B------:R-:W-:-:S04]  /*7180*/  ISETP.GT.U32.AND P0, PT, R7, 0x7f800000, PT ;  /* 0x7f8000000700780c */ /* 0x000fc80003f04070 */
[----:B------:R-:W-:-:S05]  /*7190*/  SEL R5, R5, 0x7c, P0 ;  /* 0x0000007c05057807 */ /* 0x000fca0000000000 */
[----:B------:R-:W-:Y:S01]  /*71a0*/  STG.E.U8 desc[UR36][R2.64], R5 ;  /* 0x0000000502007986 */ /* 0x000fe2000c101124 */
[----:B------:R-:W-:Y:S05]  /*71b0*/  EXIT ;  /* 0x000000000000794d */ /* 0x000fea0003800000 */
.L_x_19627:
[----:B------:R-:W-:-:S04]  /*71c0*/  I2FP.F32.S32 R0, R16 ;  /* 0x0000001000007245 */ /* 0x000fc80000201400 */
[----:B------:R-:W-:-:S05]  /*71d0*/  F2FP.BF16.F32.PACK_AB R0, RZ, R0 ;  /* 0x00000000ff00723e */ /* 0x000fca00000010ff */
[----:B------:R-:W-:Y:S01]  /*71e0*/  STG.E.U16 desc[UR36][R2.64], R0 ;  /* 0x0000000002007986 */ /* 0x000fe2000c101524 */
[----:B------:R-:W-:Y:S05]  /*71f0*/  EXIT ;  /* 0x000000000000794d */ /* 0x000fea0003800000 */
.L_x_19634:
        /* <DEDUP_REMOVED lines=16> */
.L_x_68609:


//--------------------- .text._ZN2at6native18elementwise_kernelILi128ELi2EZNS0_22gpu_kernel_impl_nocastIZNS0_50_GLOBAL__N__2680c7bb_12_PowKernel_cu_7dd49032_300329pow_tensor_scalar_kernel_implIiiEEvRNS_18TensorIteratorBaseET0_EUliE_EEvS6_RKT_EUliE_EEviT1_ --------------------------
	.section	.text._ZN2at6native18elementwise_kernelILi128ELi2EZNS0_22gpu_kernel_impl_nocastIZNS0_50_GLOBAL__N__2680c7bb_12_PowKernel_cu_7dd49032_300329pow_tensor_scalar_kernel_implIiiEEvRNS_18TensorIteratorBaseET0_EUliE_EEvS6_RKT_EUliE_EEviT1_,"ax",@progbits
	.align	128
        .global         _ZN2at6native18elementwise_kernelILi128ELi2EZNS0_22gpu_kernel_impl_nocastIZNS0_50_GLOBAL__N__2680c7bb_12_PowKernel_cu_7dd49032_300329pow_tensor_scalar_kernel_implIiiEEvRNS_18TensorIteratorBaseET0_EUliE_EEvS6_RKT_EUliE_EEviT1_
        .type           _ZN2at6native18elementwise_kernelILi128ELi2EZNS0_22gpu_kernel_impl_nocastIZNS0_50_GLOBAL__N__2680c7bb_12_PowKernel_cu_7dd49032_300329pow_tensor_scalar_kernel_implIiiEEvRNS_18TensorIteratorBaseET0_EUliE_EEvS6_RKT_EUliE_EEviT1_,@function
        .size           _ZN2at6native18elementwise_kernelILi128ELi2EZNS0_22gpu_kernel_impl_nocastIZNS0_50_GLOBAL__N__2680c7bb_12_PowKernel_cu_7dd49032_300329pow_tensor_scalar_kernel_implIiiEEvRNS_18TensorIteratorBaseET0_EUliE_EEvS6_RKT_EUliE_EEviT1_,(.L_x_68610 - _ZN2at6native18elementwise_kernelILi128ELi2EZNS0_22gpu_kernel_impl_nocastIZNS0_50_GLOBAL__N__2680c7bb_12_PowKernel_cu_7dd49032_300329pow_tensor_scalar_kernel_implIiiEEvRNS_18TensorIteratorBaseET0_EUliE_EEvS6_RKT_EUliE_EEviT1_)
        .other          _ZN2at6native18elementwise_kernelILi128ELi2EZNS0_22gpu_kernel_impl_nocastIZNS0_50_GLOBAL__N__2680c7bb_12_PowKernel_cu_7dd49032_300329pow_tensor_scalar_kernel_implIiiEEvRNS_18TensorIteratorBaseET0_EUliE_EEvS6_RKT_EUliE_EEviT1_,@"STO_CUDA_ENTRY STV_DEFAULT"
_ZN2at6native18elementwise_kernelILi128ELi2EZNS0_22gpu_kernel_impl_nocastIZNS0_50_GLOBAL__N__2680c7bb_12_PowKernel_cu_7dd49032_300329pow_tensor_scalar_kernel_implIiiEEvRNS_18TensorIteratorBaseET0_EUliE_EEvS6_RKT_EUliE_EEviT1_:
.text._ZN2at6native18elementwise_kernelILi128ELi2EZNS0_22gpu_kernel_impl_nocastIZNS0_50_GLOBAL__N__2680c7bb_12_PowKernel_cu_7dd49032_300329pow_tensor_scalar_kernel_implIiiEEvRNS_18TensorIteratorBaseET0_EUliE_EEvS6_RKT_EUliE_EEviT1_:
        /* <DEDUP_REMOVED lines=17> */
[----:B--2---:R-:W-:-:S05]  /*0110*/  IMAD R9, R4, R4, RZ ;  /* 0x0000000404097224 */ /* 0x004fca00078e02ff */
[----:B0-----:R0:W-:Y:S02]  /*0120*/  STG.E desc[UR6][R6.64], R9 ;  /* 0x0000000906007986 */ /* 0x0011e4000c101906 */
.L_x_19637:
[----:B------:R-:W-:Y:S05]  /*0130*/  BSYNC.RECONVERGENT B0 ;  /* 0x0000000000007941 */ /* 0x000fea0003800200 */
.L_x_19636:
[----:B------:R-:W-:-:S13]  /*0140*/  ISETP.GE.AND P0, PT, R3, UR4, PT ;  /* 0x0000000403007c0c */ /* 0x000fda000bf06270 */
[----:B------:R-:W-:Y:S05]  /*0150*/  @P0 EXIT ;  /* 0x000000000000094d */ /* 0x000fea0003800000 */
[----:B------:R-:W1:Y:S02]  /*0160*/  LDC.64 R2, c[0x0][0x588] ;  /* 0x00016200ff027b82 */ /* 0x000e640000000a00 */
[----:B-1----:R-:W0:Y:S06]  /*0170*/  LDG.E R2, desc[UR6][R2.64] ;  /* 0x0000000602027981 */ /* 0x002e2c000c1e1900 */
[----:B------:R-:W1:Y:S01]  /*0180*/  LDC.64 R4, c[0x0][0x580] ;  /* 0x00016000ff047b82 */ /* 0x000e620000000a00 */
[----:B0-----:R-:W-:-:S05]  /*0190*/  IMAD R7, R2, R2, RZ ;  /* 0x0000000202077224 */ /* 0x001fca00078e02ff */
[----:B-1----:R-:W-:Y:S01]  /*01a0*/  STG.E desc[UR6][R4.64], R7 ;  /* 0x0000000704007986 */ /* 0x002fe2000c101906 */
[----:B------:R-:W-:Y:S05]  /*01b0*/  EXIT ;  /* 0x000000000000794d */ /* 0x000fea0003800000 */
.L_x_19635:
        /* <DEDUP_REMOVED lines=305> */
.L_x_19640:
[----:B------:R-:W0:Y:S02]  /*14d0*/  LDCU.128 UR8, c[0x0][0x580] ;  /* 0x0000b000ff0877ac */ /* 0x000e240008000c00 */
[----:B0-----:R-:W-:-:S05]  /*14e0*/  IADD3 R6, P0, PT, R4, UR10, RZ ;  /* 0x0000000a04067c10 */ /* 0x001fca000ff1e0ff */
[----:B------:R-:W-:-:S05]  /*14f0*/  IMAD.X R7, RZ, RZ, UR11, P0 ;  /* 0x0000000bff077e24 */ /* 0x000fca00080e06ff */
[----:B------:R-:W2:Y:S01]  /*1500*/  LDG.E R6, desc[UR6][R6.64] ;  /* 0x0000000606067981 */ /* 0x000ea2000c1e1900 */
[----:B------:R-:W-:Y:S02]  /*1510*/  IADD3 R4, P0, PT, R5, UR8, RZ ;  /* 0x0000000805047c10 */ /* 0x000fe4000ff1e0ff */
[----:B------:R-:W-:Y:S02]  /*1520*/  IADD3 R3, PT, PT, R3, 0x80, RZ ;  /* 0x0000008003037810 */ /* 0x000fe40007ffe0ff */
[----:B------:R-:W-:Y:S01]  /*1530*/  IADD3.X R5, PT, PT, RZ, UR9, RZ, P0, !PT ;  /* 0x00000009ff057c10 */ /* 0x000fe200087fe4ff */
[----:B--2---:R-:W-:-:S05]  /*1540*/  IMAD R9, R6, R6, RZ ;  /* 0x0000000606097224 */ /* 0x004fca00078e02ff */
[----:B------:R0:W-:Y:S03]  /*1550*/  STG.E desc[UR6][R4.64], R9 ;  /* 0x0000000904007986 */ /* 0x0001e6000c101906 */
.L_x_19639:
[----:B------:R-:W-:Y:S05]  /*1560*/  BSYNC.RECONVERGENT B0 ;  /* 0x0000000000007941 */ /* 0x000fea0003800200 */
.L_x_19638:
        /* <DEDUP_REMOVED lines=300> */
.L_x_19641:
[----:B------:R-:W0:Y:S02]  /*2830*/  LDCU.128 UR8, c[0x0][0x580] ;  /* 0x0000b000ff0877ac */ /* 0x000e240008000c00 */
[----:B0-----:R-:W-:-:S04]  /*2840*/  IADD3 R4, P0, PT, R2, UR10, RZ ;  /* 0x0000000a02047c10 */ /* 0x001fc8000ff1e0ff */
[----:B------:R-:W-:-:S05]  /*2850*/  IADD3.X R5, PT, PT, RZ, UR11, RZ, P0, !PT ;  /* 0x0000000bff057c10 */ /* 0x000fca00087fe4ff */
[----:B------:R-:W2:Y:S01]  /*2860*/  LDG.E R4, desc[UR6][R4.64] ;  /* 0x0000000604047981 */ /* 0x000ea2000c1e1900 */
[----:B------:R-:W-:-:S04]  /*2870*/  IADD3 R2, P0, PT, R3, UR8, RZ ;  /* 0x0000000803027c10 */ /* 0x000fc8000ff1e0ff */
[----:B------:R-:W-:Y:S01]  /*2880*/  IADD3.X R3, PT, PT, RZ, UR9, RZ, P0, !PT ;  /* 0x00000009ff037c10 */ /* 0x000fe200087fe4ff */
[----:B--2---:R-:W-:-:S05]  /*2890*/  IMAD R7, R4, R4, RZ ;  /* 0x0000000404077224 */ /* 0x004fca00078e02ff */
[----:B------:R-:W-:Y:S01]  /*28a0*/  STG.E desc[UR6][R2.64], R7 ;  /* 0x0000000702007986 */ /* 0x000fe2000c101906 */
[----:B------:R-:W-:Y:S05]  /*28b0*/  EXIT ;  /* 0x000000000000794d */ /* 0x000fea0003800000 */
.L_x_19642:
        /* <DEDUP_REMOVED lines=12> */
.L_x_68610:


//--------------------- .text._ZN2at6native27unrolled_elementwise_kernelIZNS0_50_GLOBAL__N__2680c7bb_12_PowKernel_cu_7dd49032_300329pow_tensor_scalar_kernel_implIiiEEvRNS_18TensorIteratorBaseET0_EUliE_St5arrayIPcLm2EELi4E23TrivialOffsetCalculatorILi1EjESC_NS0_6memory15LoadWithoutCastENSD_16StoreWithoutCastEEEviT_S6_T2_T3_T4_T5_ --------------------------
	.section	.text._ZN2at6native27unrolled_elementwise_kernelIZNS0_50_GLOBAL__N__2680c7bb_12_PowKernel_cu_7dd49032_300329pow_tensor_scalar_kernel_implIiiEEvRNS_18TensorIteratorBaseET0_EUliE_St5arrayIPcLm2EELi4E23TrivialOffsetCalculatorILi1EjESC_NS0_6memory15LoadWithoutCastENSD_16StoreWithoutCastEEEviT_S6_T2_T3_T4_T5_,"ax",@progbits
	.align	128
        .global         _ZN2at6native27unrolled_elementwise_kernelIZNS0_50_GLOBAL__N__2680c7bb_12_PowKernel_cu_7dd49032_300329pow_tensor_scalar_kernel_implIiiEEvRNS_18TensorIteratorBaseET0_EUliE_St5arrayIPcLm2EELi4E23TrivialOffsetCalculatorILi1EjESC_NS0_6memory15LoadWithoutCastENSD_16StoreWithoutCastEEEviT_S6_T2_T3_T4_T5_
        .type           _ZN2at6native27unrolled_elementwise_kernelIZNS0_50_GLOBAL__N__2680c7bb_12_PowKernel_cu_7dd49032_300329pow_tensor_scalar_kernel_implIiiEEvRNS_18TensorIteratorBaseET0_EUliE_St5arrayIPcLm2EELi4E23TrivialOffsetCalculatorILi1EjESC_NS0_6memory15LoadWithoutCastENSD_16StoreWithoutCastEEEviT_S6_T2_T3_T4_T5_,@function
        .size           _ZN2at6native27unrolled_elementwise_kernelIZNS0_50_GLOBAL__N__2680c7bb_12_PowKernel_cu_7dd49032_300329pow_tensor_scalar_kernel_implIiiEEvRNS_18TensorIteratorBaseET0_EUliE_St5arrayIPcLm2EELi4E23TrivialOffsetCalculatorILi1EjESC_NS0_6memory15LoadWithoutCastENSD_16StoreWithoutCastEEEviT_S6_T2_T3_T4_T5_,(.L_x_68611 - _ZN2at6native27unrolled_elementwise_kernelIZNS0_50_GLOBAL__N__2680c7bb_12_PowKernel_cu_7dd49032_300329pow_tensor_scalar_kernel_implIiiEEvRNS_18TensorIteratorBaseET0_EUliE_St5arrayIPcLm2EELi4E23TrivialOffsetCalculatorILi1EjESC_NS0_6memory15LoadWithoutCastENSD_16StoreWithoutCastEEEviT_S6_T2_T3_T4_T5_)
        .other          _ZN2at6native27unrolled_elementwise_kernelIZNS0_50_GLOBAL__N__2680c7bb_12_PowKernel_cu_7dd49032_300329pow_tensor_scalar_kernel_implIiiEEvRNS_18TensorIteratorBaseET0_EUliE_St5arrayIPcLm2EELi4E23TrivialOffsetCalculatorILi1EjESC_NS0_6memory15LoadWithoutCastENSD_16StoreWithoutCastEEEviT_S6_T2_T3_T4_T5_,@"STO_CUDA_ENTRY STV_DEFAULT"
_ZN2at6native27unrolled_elementwise_kernelIZNS0_50_GLOBAL__N__2680c7bb_12_PowKernel_cu_7dd49032_300329pow_tensor_scalar_kernel_implIiiEEvRNS_18TensorIteratorBaseET0_EUliE_St5arrayIPcLm2EELi4E23TrivialOffsetCalculatorILi1EjESC_NS0_6memory15LoadWithoutCastENSD_16StoreWithoutCastEEEviT_S6_T2_T3_T4_T5_:
.text._ZN2at6native27unrolled_elementwise_kernelIZNS0_50_GLOBAL__N__2680c7bb_12_PowKernel_cu_7dd49032_300329pow_tensor_scalar_kernel_implIiiEEvRNS_18TensorIteratorBaseET0_EUliE_St5arrayIPcLm2EELi4E23TrivialOffsetCalculatorILi1EjESC_NS0_6memory15LoadWithoutCastENSD_16StoreWithoutCastEEEviT_S6_T2_T3_T4_T5_:
        /* <DEDUP_REMOVED lines=36> */
[----:B---3--:R-:W-:-:S07]  /*0240*/  IMAD R9, R14, R14, RZ ;  /* 0x0000000e0e097224 */ /* 0x008fce00078e02ff */
        /* <DEDUP_REMOVED lines=11> */
[----:B-----5:R-:W-:Y:S01]  /*0300*/  IMAD R5, R5, R5, RZ ;  /* 0x0000000505057224 */ /* 0x020fe200078e02ff */
[----:B------:R-:W-:-:S03]  /*0310*/  IADD3 R3, PT, PT, R3, 0x80, RZ ;  /* 0x0000008003037810 */ /* 0x000fc60007ffe0ff */
[----:B0-----:R-:W-:-:S05]  /*0320*/  IMAD.WIDE.U32 R6, R9, 0x4, R6 ;  /* 0x0000000409067825 */ /* 0x001fca00078e0006 */
[----:B------:R0:W-:Y:S02]  /*0330*/  STG.E desc[UR4][R6.64], R5 ;  /* 0x0000000506007986 */ /* 0x0001e4000c101904 */
.L_x_19645:
[----:B------:R-:W-:Y:S05]  /*0340*/  BSYNC.RELIABLE B1 ;  /* 0x0000000000017941 */ /* 0x000fea0003800100 */
.L_x_19644:
[----:B------:R-:W-:-:S13]  /*0350*/  ISETP.GE.AND P0, PT, R3, R2, PT ;  /* 0x000000020300720c */ /* 0x000fda0003f06270 */
[----:B0-----:R-:W0:Y:S01]  /*0360*/  @!P0 LDC.64 R6, c[0x0][0x390] ;  /* 0x0000e400ff068b82 */ /* 0x001e220000000a00 */
[----:B-----5:R-:W-:Y:S01]  /*0370*/  @!P0 IMAD R5, R0, 0x200, R3 ;  /* 0x0000020000058824 */ /* 0x020fe200078e0203 */
[----:B------:R-:W-:Y:S01]  /*0380*/  @!P0 IADD3 R3, PT, PT, R3, 0x80, RZ ;  /* 0x0000008003038810 */ /* 0x000fe20007ffe0ff */
[----:B------:R-:W-:Y:S02]  /*0390*/  @!P0 IMAD R15, R15, R15, RZ ;  /* 0x0000000f0f0f8224 */ /* 0x000fe400078e02ff */
[----:B0-----:R-:W-:-:S05]  /*03a0*/  @!P0 IMAD.WIDE.U32 R6, R5, 0x4, R6 ;  /* 0x0000000405068825 */ /* 0x001fca00078e0006 */
[----:B------:R1:W-:Y:S02]  /*03b0*/  @!P0 STG.E desc[UR4][R6.64], R15 ;  /* 0x0000000f06008986 */ /* 0x0003e4000c101904 */
.L_x_19646:
[----:B------:R-:W-:Y:S05]  /*03c0*/  BSYNC.RECONVERGENT B0 ;  /* 0x0000000000007941 */ /* 0x000fea0003800200 */
.L_x_19643:
[----:B------:R-:W-:Y:S05]  /*03d0*/  WARPSYNC.ALL ;  /* 0x0000000000007948 */ /* 0x000fea0003800000 */
[----:B------:R-:W-:-:S13]  /*03e0*/  ISETP.GE.AND P0, PT, R3, R2, PT ;  /* 0x000000020300720c */ /* 0x000fda0003f06270 */
[----:B------:R-:W-:Y:S05]  /*03f0*/  @P0 EXIT ;  /* 0x000000000000094d */ /* 0x000fea0003800000 */
[----:B01----:R-:W0:Y:S01]  /*0400*/  LDC.64 R6, c[0x0][0x390] ;  /* 0x0000e400ff067b82 */ /* 0x003e220000000a00 */
[----:B------:R-:W-:Y:S01]  /*0410*/  LEA R3, R0, R3, 0x9 ;  /* 0x0000000300037211 */ /* 0x000fe200078e48ff */
[----:B-----5:R-:W-:-:S04]  /*0420*/  IMAD R5, R4, R4, RZ ;  /* 0x0000000404057224 */ /* 0x020fc800078e02ff */
[----:B0-----:R-:W-:-:S05]  /*0430*/  IMAD.WIDE.U32 R2, R3, 0x4, R6 ;  /* 0x0000000403027825 */ /* 0x001fca00078e0006 */
[----:B------:R-:W-:Y:S01]  /*0440*/  STG.E desc[UR4][R2.64], R5 ;  /* 0x0000000502007986 */ /* 0x000fe2000c101904 */
[----:B------:R-:W-:Y:S05]  /*0450*/  EXIT ;  /* 0x000000000000794d */ /* 0x000fea0003800000 */
.L_x_19647:
        /* <DEDUP_REMOVED lines=10> */
.L_x_68611:


//--------------------- .text._ZN2at6native29vectorized_elementwise_kernelILi2EZNS0_50_GLOBAL__N__2680c7bb_12_PowKernel_cu_7dd49032_300329pow_tensor_scalar_kernel_implIiiEEvRNS_18TensorIteratorBaseET0_EUliE_St5arrayIPcLm2EEEEviS6_T1_ --------------------------
	.section	.text._ZN2at6native29vectorized_elementwise_kernelILi2EZNS0_50_GLOBAL__N__2680c7bb_12_PowKernel_cu_7dd49032_300329pow_tensor_scalar_kernel_implIiiEEvRNS_18TensorIteratorBaseET0_EUliE_St5arrayIPcLm2EEEEviS6_T1_,"ax",@progbits
	.align	128
        .global         _ZN2at6native29vectorized_elementwise_kernelILi2EZNS0_50_GLOBAL__N__2680c7bb_12_PowKernel_cu_7dd49032_300329pow_tensor_scalar_kernel_implIiiEEvRNS_18TensorIteratorBaseET0_EUliE_St5arrayIPcLm2EEEEviS6_T1_
        .type           _ZN2at6native29vectorized_elementwise_kernelILi2EZNS0_50_GLOBAL__N__2680c7bb_12_PowKernel_cu_7dd49032_300329pow_tensor_scalar_kernel_implIiiEEvRNS_18TensorIteratorBaseET0_EUliE_St5arrayIPcLm2EEEEviS6_T1_,@function
        .size           _ZN2at6native29vectorized_elementwise_kernelILi2EZNS0_50_GLOBAL__N__2680c7bb_12_PowKernel_cu_7dd49032_300329pow_tensor_scalar_kernel_implIiiEEvRNS_18TensorIteratorBaseET0_EUliE_St5arrayIPcLm2EEEEviS6_T1_,(.L_x_68612 - _ZN2at6native29vectorized_elementwise_kernelILi2EZNS0_50_GLOBAL__N__2680c7bb_12_PowKernel_cu_7dd49032_300329pow_tensor_scalar_kernel_implIiiEEvRNS_18TensorIteratorBaseET0_EUliE_St5arrayIPcLm2EEEEviS6_T1_)
        .other          _ZN2at6native29vectorized_elementwise_kernelILi2EZNS0_50_GLOBAL__N__2680c7bb_12_PowKernel_cu_7dd49032_300329pow_tensor_scalar_kernel_implIiiEEvRNS_18TensorIteratorBaseET0_EUliE_St5arrayIPcLm2EEEEviS6_T1_,@"STO_CUDA_ENTRY STV_DEFAULT"
_ZN2at6native29vectorized_elementwise_kernelILi2EZNS0_50_GLOBAL__N__2680c7bb_12_PowKernel_cu_7dd49032_300329pow_tensor_scalar_kernel_implIiiEEvRNS_18TensorIteratorBaseET0_EUliE_St5arrayIPcLm2EEEEviS6_T1_:
.text._ZN2at6native29vectorized_elementwise_kernelILi2EZNS0_50_GLOBAL__N__2680c7bb_12_PowKernel_cu_7dd49032_300329pow_tensor_scalar_kernel_implIiiEEvRNS_18TensorIteratorBaseET0_EUliE_St5arrayIPcLm2EEEEviS6_T1_:
        /* <DEDUP_REMOVED lines=67> */
[----:B--2---:R-:W-:Y:S02]  /*0430*/  IMAD R15, R18, R18, RZ ;  /* 0x00000012120f7224 */ /* 0x004fe400078e02ff */
        /* <DEDUP_REMOVED lines=10> */
[----:B-----5:R-:W-:Y:S02]  /*04e0*/  IMAD R5, R20, R20, RZ ;  /* 0x0000001414057224 */ /* 0x020fe400078e02ff */
[----:B------:R-:W-:Y:S02]  /*04f0*/  VIADD R17, R17, 0x80 ;  /* 0x0000008011117836 */ /* 0x000fe40000000000 */
[----:B0-----:R-:W-:-:S05]  /*0500*/  IMAD.WIDE.U32 R2, R7, 0x4, R2 ;  /* 0x0000000407027825 */ /* 0x001fca00078e0002 */
[----:B------:R0:W-:Y:S02]  /*0510*/  STG.E desc[UR4][R2.64], R5 ;  /* 0x0000000502007986 */ /* 0x0001e4000c101904 */
.L_x_19651:
[----:B------:R-:W-:-:S13]  /*0520*/  ISETP.GE.U32.AND P0, PT, R17, R16, PT ;  /* 0x000000101100720c */ /* 0x000fda0003f06070 */
[----:B------:R-:W-:Y:S05]  /*0530*/  @P0 BRA `(.L_x_19653) ;  /* 0x0000000000380947 */ /* 0x000fea0003800000 */
[----:B0-----:R-:W0:Y:S01]  /*0540*/  LDC.64 R2, c[0x0][0x390] ;  /* 0x0000e400ff027b82 */ /* 0x001e220000000a00 */
[----:B------:R-:W-:Y:S01]  /*0550*/  IADD3 R7, PT, PT, R0, R17, RZ ;  /* 0x0000001100077210 */ /* 0x000fe20007ffe0ff */
[----:B-----5:R-:W-:Y:S01]  /*0560*/  IMAD R5, R22, R22, RZ ;  /* 0x0000001616057224 */ /* 0x020fe200078e02ff */
[----:B------:R-:W-:-:S03]  /*0570*/  IADD3 R17, PT, PT, R17, 0x80, RZ ;  /* 0x0000008011117810 */ /* 0x000fc60007ffe0ff */
[----:B0-----:R-:W-:-:S05]  /*0580*/  IMAD.WIDE.U32 R2, R7, 0x4, R2 ;  /* 0x0000000407027825 */ /* 0x001fca00078e0002 */
[----:B------:R1:W-:Y:S02]  /*0590*/  STG.E desc[UR4][R2.64], R5 ;  /* 0x0000000502007986 */ /* 0x0003e4000c101904 */
.L_x_19652:
[----:B------:R-:W-:-:S13]  /*05a0*/  ISETP.GE.U32.AND P0, PT, R17, R16, PT ;  /* 0x000000101100720c */ /* 0x000fda0003f06070 */
[----:B------:R-:W-:Y:S05]  /*05b0*/  @P0 BRA `(.L_x_19654) ;  /* 0x0000000000380947 */ /* 0x000fea0003800000 */
[----:B01----:R-:W0:Y:S01]  /*05c0*/  LDC.64 R2, c[0x0][0x390] ;  /* 0x0000e400ff027b82 */ /* 0x003e220000000a00 */
[----:B------:R-:W-:Y:S01]  /*05d0*/  IADD3 R5, PT, PT, R0, R17, RZ ;  /* 0x0000001100057210 */ /* 0x000fe20007ffe0ff */
[----:B-----5:R-:W-:Y:S02]  /*05e0*/  IMAD R19, R19, R19, RZ ;  /* 0x0000001313137224 */ /* 0x020fe400078e02ff */
[----:B------:R-:W-:Y:S02]  /*05f0*/  VIADD R17, R17, 0x80 ;  /* 0x0000008011117836 */ /* 0x000fe40000000000 */
[----:B0-----:R-:W-:-:S05]  /*0600*/  IMAD.WIDE.U32 R2, R5, 0x4, R2 ;  /* 0x0000000405027825 */ /* 0x001fca00078e0002 */
[----:B------:R1:W-:Y:S02]  /*0610*/  STG.E desc[UR4][R2.64], R19 ;  /* 0x0000001302007986 */ /* 0x0003e4000c101904 */
.L_x_19653:
[----:B------:R-:W-:-:S13]  /*0620*/  ISETP.GE.U32.AND P0, PT, R17, R16, PT ;  /* 0x000000101100720c */ /* 0x000fda0003f06070 */
[----:B------:R-:W-:Y:S05]  /*0630*/  @P0 BRA `(.L_x_19655) ;  /* 0x00000000003c0947 */ /* 0x000fea0003800000 */
[----:B01----:R-:W0:Y:S01]  /*0640*/  LDC.64 R2, c[0x0][0x390] ;  /* 0x0000e400ff027b82 */ /* 0x003e220000000a00 */
[----:B------:R-:W-:Y:S01]  /*0650*/  IADD3 R5, PT, PT, R0, R17, RZ ;  /* 0x0000001100057210 */ /* 0x000fe20007ffe0ff */
[----:B-----5:R-:W-:Y:S01]  /*0660*/  IMAD R21, R21, R21, RZ ;  /* 0x0000001515157224 */ /* 0x020fe200078e02ff */
[----:B------:R-:W-:-:S03]  /*0670*/  IADD3 R17, PT, PT, R17, 0x80, RZ ;  /* 0x0000008011117810 */ /* 0x000fc60007ffe0ff */
[----:B0-----:R-:W-:-:S05]  /*0680*/  IMAD.WIDE.U32 R2, R5, 0x4, R2 ;  /* 0x0000000405027825 */ /* 0x001fca00078e0002 */
[----:B------:R2:W-:Y:S02]  /*0690*/  STG.E desc[UR4][R2.64], R21 ;  /* 0x0000001502007986 */ /* 0x0005e4000c101904 */
.L_x_19654:
[----:B------:R-:W-:-:S13]  /*06a0*/  ISETP.GE.U32.AND P0, PT, R17, R16, PT ;  /* 0x000000101100720c */ /* 0x000fda0003f06070 */
[----:B------:R-:W-:Y:S05]  /*06b0*/  @P0 BREAK.RELIABLE B1 ;  /* 0x0000000000010942 */ /* 0x000fea0003800100 */
[----:B------:R-:W-:Y:S05]  /*06c0*/  @P0 BRA `(.L_x_19656) ;  /* 0x0000000000380947 */ /* 0x000fea0003800000 */
[----:B012---:R-:W0:Y:S01]  /*06d0*/  LDC.64 R2, c[0x0][0x390] ;  /* 0x0000e400ff027b82 */ /* 0x007e220000000a00 */
[----:B------:R-:W-:Y:S01]  /*06e0*/  IADD3 R5, PT, PT, R0, R17, RZ ;  /* 0x0000001100057210 */ /* 0x000fe20007ffe0ff */
[----:B-----5:R-:W-:Y:S02]  /*06f0*/  IMAD R23, R23, R23, RZ ;  /* 0x0000001717177224 */ /* 0x020fe400078e02ff */
[----:B------:R-:W-:Y:S02]  /*0700*/  VIADD R17, R17, 0x80 ;  /* 0x0000008011117836 */ /* 0x000fe40000000000 */
[----:B0-----:R-:W-:-:S05]  /*0710*/  IMAD.WIDE.U32 R2, R5, 0x4, R2 ;  /* 0x0000000405027825 */ /* 0x001fca00078e0002 */
[----:B------:R2:W-:Y:S02]  /*0720*/  STG.E desc[UR4][R2.64], R23 ;  /* 0x0000001702007986 */ /* 0x0005e4000c101904 */
.L_x_19655:
[----:B------:R-:W-:Y:S05]  /*0730*/  BSYNC.RELIABLE B1 ;  /* 0x0000000000017941 */ /* 0x000fea0003800100 */
.L_x_19650:
[----:B------:R-:W-:-:S13]  /*0740*/  ISETP.GE.U32.AND P0, PT, R17, R16, PT ;  /* 0x000000101100720c */ /* 0x000fda0003f06070 */
[----:B012---:R-:W0:Y:S01]  /*0750*/  @!P0 LDC.64 R2, c[0x0][0x390] ;  /* 0x0000e400ff028b82 */ /* 0x007e220000000a00 */
[----:B------:R-:W-:Y:S01]  /*0760*/  @!P0 IADD3 R5, PT, PT, R0, R17, RZ ;  /* 0x0000001100058210 */ /* 0x000fe20007ffe0ff */
[----:B-----5:R-:W-:Y:S01]  /*0770*/  @!P0 IMAD R13, R13, R13, RZ ;  /* 0x0000000d0d0d8224 */ /* 0x020fe200078e02ff */
[----:B------:R-:W-:-:S03]  /*0780*/  @!P0 IADD3 R17, PT, PT, R17, 0x80, RZ ;  /* 0x0000008011118810 */ /* 0x000fc60007ffe0ff */
[----:B0-----:R-:W-:-:S05]  /*0790*/  @!P0 IMAD.WIDE.U32 R2, R5, 0x4, R2 ;  /* 0x0000000405028825 */ /* 0x001fca00078e0002 */
[----:B------:R3:W-:Y:S02]  /*07a0*/  @!P0 STG.E desc[UR4][R2.64], R13 ;  /* 0x0000000d02008986 */ /* 0x0007e4000c101904 */
.L_x_19656:
[----:B------:R-:W-:Y:S05]  /*07b0*/  BSYNC.RECONVERGENT B0 ;  /* 0x0000000000007941 */ /* 0x000fea0003800200 */
.L_x_19649:
[----:B------:R-:W-:Y:S05]  /*07c0*/  WARPSYNC.ALL ;  /* 0x0000000000007948 */ /* 0x000fea0003800000 */
[----:B------:R-:W-:-:S13]  /*07d0*/  ISETP.GE.U32.AND P0, PT, R17, R16, PT ;  /* 0x000000101100720c */ /* 0x000fda0003f06070 */
[----:B------:R-:W-:Y:S05]  /*07e0*/  @P0 EXIT ;  /* 0x000000000000094d */ /* 0x000fea0003800000 */
[----:B0123--:R-:W0:Y:S01]  /*07f0*/  LDC.64 R2, c[0x0][0x390] ;  /* 0x0000e400ff027b82 */ /* 0x00fe220000000a00 */
[----:B------:R-:W-:Y:S01]  /*0800*/  IADD3 R17, PT, PT, R0, R17, RZ ;  /* 0x0000001100117210 */ /* 0x000fe20007ffe0ff */
[----:B-----5:R-:W-:-:S04]  /*0810*/  IMAD R5, R12, R12, RZ ;  /* 0x0000000c0c057224 */ /* 0x020fc800078e02ff */
[----:B0-----:R-:W-:-:S05]  /*0820*/  IMAD.WIDE.U32 R2, R17, 0x4, R2 ;  /* 0x0000000411027825 */ /* 0x001fca00078e0002 */
[----:B------:R-:W-:Y:S01]  /*0830*/  STG.E desc[UR4][R2.64], R5 ;  /* 0x0000000502007986 */ /* 0x000fe2000c101904 */
[----:B------:R-:W-:Y:S05]  /*0840*/  EXIT ;  /* 0x000000000000794d */ /* 0x000fea0003800000 */
.L_x_19648:
        /* <DEDUP_REMOVED lines=11> */
[----:B---3--:R-:W-:Y:S02]  /*0900*/  IMAD R6, R6, R6, RZ ;  /* 0x0000000606067224 */ /* 0x008fe400078e02ff */
[----:B------:R-:W-:Y:S02]  /*0910*/  IMAD R7, R7, R7, RZ ;  /* 0x0000000707077224 */ /* 0x000fe400078e02ff */
[----:B----4-:R-:W-:Y:S02]  /*0920*/  IMAD R8, R8, R8, RZ ;  /* 0x0000000808087224 */ /* 0x010fe400078e02ff */
[----:B------:R-:W-:Y:S01]  /*0930*/  IMAD R9, R9, R9, RZ ;  /* 0x0000000909097224 */ /* 0x000fe200078e02ff */
[----:B------:R-:W-:Y:S01]  /*0940*/  STG.E.64 desc[UR4][R4.64], R6 ;  /* 0x0000000604007986 */ /* 0x000fe2000c101b04 */
[----:B-----5:R-:W-:Y:S02]  /*0950*/  IMAD R10, R10, R10, RZ ;  /* 0x0000000a0a0a7224 */ /* 0x020fe400078e02ff */
[----:B------:R-:W-:Y:S01]  /*0960*/  IMAD R11, R11, R11, RZ ;  /* 0x0000000b0b0b7224 */ /* 0x000fe200078e02ff */
[----:B------:R-:W-:Y:S01]  /*0970*/  STG.E.64 desc[UR4][R4.64+0x400], R8 ;  /* 0x0004000804007986 */ /* 0x000fe2000c101b04 */
[----:B------:R-:W-:-:S02]  /*0980*/  IMAD R12, R12, R12, RZ ;  /* 0x0000000c0c0c7224 */ /* 0x000fc400078e02ff */
[----:B------:R-:W-:Y:S01]  /*0990*/  IMAD R13, R13, R13, RZ ;  /* 0x0000000d0d0d7224 */ /* 0x000fe200078e02ff */
[----:B------:R-:W-:Y:S04]  /*09a0*/  STG.E.64 desc[UR4][R4.64+0x800], R10 ;  /* 0x0008000a04007986 */ /* 0x000fe8000c101b04 */
[----:B------:R-:W-:Y:S01]  /*09b0*/  STG.E.64 desc[UR4][R4.64+0xc00], R12 ;  /* 0x000c000c04007986 */ /* 0x000fe2000c101b04 */
[----:B------:R-:W-:Y:S05]  /*09c0*/  EXIT ;  /* 0x000000000000794d */ /* 0x000fea0003800000 */
.L_x_19657:
        /* <DEDUP_REMOVED lines=11> */
.L_x_68612:


//--------------------- .text._ZN2at6native29vectorized_elementwise_kernelILi4EZNS0_50_GLOBAL__N__2680c7bb_12_PowKernel_cu_7dd49032_300329pow_tensor_scalar_kernel_implIiiEEvRNS_18TensorIteratorBaseET0_EUliE_St5arrayIPcLm2EEEEviS6_T1_ --------------------------
	.section	.text._ZN2at6native29vectorized_elementwise_kernelILi4EZNS0_50_GLOBAL__N__2680c7bb_12_PowKernel_cu_7dd49032_300329pow_tensor_scalar_kernel_implIiiEEvRNS_18TensorIteratorBaseET0_EUliE_St5arrayIPcLm2EEEEviS6_T1_,"ax",@progbits
	.align	128
        .global         _ZN2at6native29vectorized_elementwise_kernelILi4EZNS0_50_GLOBAL__N__2680c7bb_12_PowKernel_cu_7dd49032_300329pow_tensor_scalar_kernel_implIiiEEvRNS_18TensorIteratorBaseET0_EUliE_St5arrayIPcLm2EEEEviS6_T1_
        .type           _ZN2at6native29vectorized_elementwise_kernelILi4EZNS0_50_GLOBAL__N__2680c7bb_12_PowKernel_cu_7dd49032_300329pow_tensor_scalar_kernel_implIiiEEvRNS_18TensorIteratorBaseET0_EUliE_St5arrayIPcLm2EEEEviS6_T1_,@function
        .size           _ZN2at6native29vectorized_elementwise_kernelILi4EZNS0_50_GLOBAL__N__2680c7bb_12_PowKernel_cu_7dd49032_300329pow_tensor_scalar_kernel_implIiiEEvRNS_18TensorIteratorBaseET0_EUliE_St5arrayIPcLm2EEEEviS6_T1_,(.L_x_68613 - _ZN2at6native29vectorized_elementwise_kernelILi4EZNS0_50_GLOBAL__N__2680c7bb_12_PowKernel_cu_7dd49032_300329pow_tensor_scalar_kernel_implIiiEEvRNS_18TensorIteratorBaseET0_EUliE_St5arrayIPcLm2EEEEviS6_T1_)
        .other          _ZN2at6native29vectorized_elementwise_kernelILi4EZNS0_50_GLOBAL__N__2680c7bb_12_PowKernel_cu_7dd49032_300329pow_tensor_scalar_kernel_implIiiEEvRNS_18TensorIteratorBaseET0_EUliE_St5arrayIPcLm2EEEEviS6_T1_,@"STO_CUDA_ENTRY STV_DEFAULT"
_ZN2at6native29vectorized_elementwise_kernelILi4EZNS0_50_GLOBAL__N__2680c7bb_12_PowKernel_cu_7dd49032_300329pow_tensor_scalar_kernel_implIiiEEvRNS_18TensorIteratorBaseET0_EUliE_St5arrayIPcLm2EEEEviS6_T1_:
.text._ZN2at6native29vectorized_elementwise_kernelILi4EZNS0_50_GLOBAL__N__2680c7bb_12_PowKernel_cu_7dd49032_300329pow_tensor_scalar_kernel_implIiiEEvRNS_18TensorIteratorBaseET0_EUliE_St5arrayIPcLm2EEEEviS6_T1_:
        /* <DEDUP_REMOVED lines=82> */
.L_x_19661:
        /* <DEDUP_REMOVED lines=8> */
.L_x_19662:
        /* <DEDUP_REMOVED lines=8> */
.L_x_19663:
        /* <DEDUP_REMOVED lines=8> */
.L_x_19664:
        /* <DEDUP_REMOVED lines=9> */
.L_x_19665:
[----:B------:R-:W-:Y:S05]  /*0730*/  BSYNC.RELIABLE B1 ;  /* 0x0000000000017941 */ /* 0x000fea0003800100 */
.L_x_19660:
[----:B------:R-:W-:-:S13]  /*0740*/  ISETP.GE.U32.AND P0, PT, R17, R16, PT ;  /* 0x000000101100720c */ /* 0x000fda0003f06070 */
[----:B012---:R-:W0:Y:S01]  /*0750*/  @!P0 LDC.64 R2, c[0x0][0x390] ;  /* 0x0000e400ff028b82 */ /* 0x007e220000000a00 */
[----:B------:R-:W-:Y:S01]  /*0760*/  @!P0 IADD3 R5, PT, PT, R0, R17, RZ ;  /* 0x0000001100058210 */ /* 0x000fe20007ffe0ff */
[----:B-----5:R-:W-:Y:S01]  /*0770*/  @!P0 IMAD R13, R13, R13, RZ ;  /* 0x0000000d0d0d8224 */ /* 0x020fe200078e02ff */
[----:B------:R-:W-:-:S03]  /*0780*/  @!P0 IADD3 R17, PT, PT, R17, 0x80, RZ ;  /* 0x0000008011118810 */ /* 0x000fc60007ffe0ff */
[----:B0-----:R-:W-:-:S05]  /*0790*/  @!P0 IMAD.WIDE.U32 R2, R5, 0x4, R2 ;  /* 0x0000000405028825 */ /* 0x001fca00078e0002 */
[----:B------:R3:W-:Y:S02]  /*07a0*/  @!P0 STG.E desc[UR4][R2.64], R13 ;  /* 0x0000000d02008986 */ /* 0x0007e4000c101904 */
.L_x_19666:
[----:B------:R-:W-:Y:S05]  /*07b0*/  BSYNC.RECONVERGENT B0 ;  /* 0x0000000000007941 */ /* 0x000fea0003800200 */
.L_x_19659:
        /* <DEDUP_REMOVED lines=9> */
.L_x_19658:
        /* <DEDUP_REMOVED lines=9> */
[----:B---3--:R-:W-:Y:S02]  /*08e0*/  IMAD R4, R4, R4, RZ ;  /* 0x0000000404047224 */ /* 0x008fe400078e02ff */
[----:B------:R-:W-:Y:S02]  /*08f0*/  IMAD R5, R5, R5, RZ ;  /* 0x0000000505057224 */ /* 0x000fe400078e02ff */
[----:B------:R-:W-:Y:S02]  /*0900*/  IMAD R6, R6, R6, RZ ;  /* 0x0000000606067224 */ /* 0x000fe400078e02ff */
[----:B------:R-:W-:Y:S02]  /*0910*/  IMAD R7, R7, R7, RZ ;  /* 0x0000000707077224 */ /* 0x000fe400078e02ff */
[----:B----4-:R-:W-:Y:S02]  /*0920*/  IMAD R8, R8, R8, RZ ;  /* 0x0000000808087224 */ /* 0x010fe400078e02ff */
[----:B------:R-:W-:Y:S01]  /*0930*/  IMAD R9, R9, R9, RZ ;  /* 0x0000000909097224 */ /* 0x000fe200078e02ff */
[----:B------:R-:W-:Y:S01]  /*0940*/  STG.E.128 desc[UR4][R12.64], R4 ;  /* 0x000000040c007986 */ /* 0x000fe2000c101d04 */
[----:B------:R-:W-:-:S02]  /*0950*/  IMAD R10, R10, R10, RZ ;  /* 0x0000000a0a0a7224 */ /* 0x000fc400078e02ff */
[----:B------:R-:W-:-:S05]  /*0960*/  IMAD R11, R11, R11, RZ ;  /* 0x0000000b0b0b7224 */ /* 0x000fca00078e02ff */
[----:B------:R-:W-:Y:S01]  /*0970*/  STG.E.128 desc[UR4][R12.64+0x800], R8 ;  /* 0x000800080c007986 */ /* 0x000fe2000c101d04 */
[----:B------:R-:W-:Y:S05]  /*0980*/  EXIT ;  /* 0x000000000000794d */ /* 0x000fea0003800000 */
.L_x_19667:
        /* <DEDUP_REMOVED lines=15> */
.L_x_68613:


//--------------------- .text._ZN2at6native29vectorized_elementwise_kernelILi8EZNS0_50_GLOBAL__N__2680c7bb_12_PowKernel_cu_7dd49032_300329pow_tensor_scalar_kernel_implIiiEEvRNS_18TensorIteratorBaseET0_EUliE_St5arrayIPcLm2EEEEviS6_T1_ --------------------------
	.section	.text._ZN2at6native29vectorized_elementwise_kernelILi8EZNS0_50_GLOBAL__N__2680c7bb_12_PowKernel_cu_7dd49032_300329pow_tensor_scalar_kernel_implIiiEEvRNS_18TensorIteratorBaseET0_EUliE_St5arrayIPcLm2EEEEviS6_T1_,"ax",@progbits
	.align	128
        .global         _ZN2at6native29vectorized_elementwise_kernelILi8EZNS0_50_GLOBAL__N__2680c7bb_12_PowKernel_cu_7dd49032_300329pow_tensor_scalar_kernel_implIiiEEvRNS_18TensorIteratorBaseET0_EUliE_St5arrayIPcLm2EEEEviS6_T1_
        .type           _ZN2at6native29vectorized_elementwise_kernelILi8EZNS0_50_GLOBAL__N__2680c7bb_12_PowKernel_cu_7dd49032_300329pow_tensor_scalar_kernel_implIiiEEvRNS_18TensorIteratorBaseET0_EUliE_St5arrayIPcLm2EEEEviS6_T1_,@function
        .size           _ZN2at6native29vectorized_elementwise_kernelILi8EZNS0_50_GLOBAL__N__2680c7bb_12_PowKernel_cu_7dd49032_300329pow_tensor_scalar_kernel_implIiiEEvRNS_18TensorIteratorBaseET0_EUliE_St5arrayIPcLm2EEEEviS6_T1_,(.L_x_68614 - _ZN2at6native29vectorized_elementwise_kernelILi8EZNS0_50_GLOBAL__N__2680c7bb_12_PowKernel_cu_7dd49032_300329pow_tensor_scalar_kernel_implIiiEEvRNS_18TensorIteratorBaseET0_EUliE_St5arrayIPcLm2EEEEviS6_T1_)
        .other          _ZN2at6native29vectorized_elementwise_kernelILi8EZNS0_50_GLOBAL__N__2680c7bb_12_PowKernel_cu_7dd49032_300329pow_tensor_scalar_kernel_implIiiEEvRNS_18TensorIteratorBaseET0_EUliE_St5arrayIPcLm2EEEEviS6_T1_,@"STO_CUDA_ENTRY STV_DEFAULT"
_ZN2at6native29vectorized_elementwise_kernelILi8EZNS0_50_GLOBAL__N__2680c7bb_12_PowKernel_cu_7dd49032_300329pow_tensor_scalar_kernel_implIiiEEvRNS_18TensorIteratorBaseET0_EUliE_St5arrayIPcLm2EEEEviS6_T1_:
.text._ZN2at6native29vectorized_elementwise_kernelILi8EZNS0_50_GLOBAL__N__2680c7bb_12_PowKernel_cu_7dd49032_300329pow_tensor_scalar_kernel_implIiiEEvRNS_18TensorIteratorBaseET0_EUliE_St5arrayIPcLm2EEEEviS6_T1_:
        /* <DEDUP_REMOVED lines=82> */
.L_x_19671:
        /* <DEDUP_REMOVED lines=8> */
.L_x_19672:
        /* <DEDUP_REMOVED lines=8> */
.L_x_19673:
        /* <DEDUP_REMOVED lines=8> */
.L_x_19674:
        /* <DEDUP_REMOVED lines=9> */
.L_x_19675:
[----:B------:R-:W-:Y:S05]  /*0730*/  BSYNC.RELIABLE B1 ;  /* 0x0000000000017941 */ /* 0x000fea0003800100 */
.L_x_19670:
[----:B------:R-:W-:-:S13]  /*0740*/  ISETP.GE.U32.AND P0, PT, R17, R16, PT ;  /* 0x000000101100720c */ /* 0x000fda0003f06070 */
[----:B012---:R-:W0:Y:S01]  /*0750*/  @!P0 LDC.64 R2, c[0x0][0x390] ;  /* 0x0000e400ff028b82 */ /* 0x007e220000000a00 */
[----:B------:R-:W-:Y:S01]  /*0760*/  @!P0 IADD3 R5, PT, PT, R0, R17, RZ ;  /* 0x0000001100058210 */ /* 0x000fe20007ffe0ff */
[----:B-----5:R-:W-:Y:S01]  /*0770*/  @!P0 IMAD R13, R13, R13, RZ ;  /* 0x0000000d0d0d8224 */ /* 0x020fe200078e02ff */
[----:B------:R-:W-:-:S03]  /*0780*/  @!P0 IADD3 R17, PT, PT, R17, 0x80, RZ ;  /* 0x0000008011118810 */ /* 0x000fc60007ffe0ff */
[----:B0-----:R-:W-:-:S05]  /*0790*/  @!P0 IMAD.WIDE.U32 R2, R5, 0x4, R2 ;  /* 0x0000000405028825 */ /* 0x001fca00078e0002 */
[----:B------:R3:W-:Y:S02]  /*07a0*/  @!P0 STG.E desc[UR4][R2.64], R13 ;  /* 0x0000000d02008986 */ /* 0x0007e4000c101904 */
.L_x_19676:
[----:B------:R-:W-:Y:S05]  /*07b0*/  BSYNC.RECONVERGENT B0 ;  /* 0x0000000000007941 */ /* 0x000fea0003800200 */
.L_x_19669:
        /* <DEDUP_REMOVED lines=9> */
.L_x_19668:
        /* <DEDUP_REMOVED lines=8> */
[----:B---3--:R-:W-:Y:S02]  /*08d0*/  IMAD R8, R8, R8, RZ ;  /* 0x0000000808087224 */ /* 0x008fe400078e02ff */
[----:B------:R-:W-:Y:S02]  /*08e0*/  IMAD R9, R9, R9, RZ ;  /* 0x0000000909097224 */ /* 0x000fe400078e02ff */
[----:B------:R-:W-:Y:S02]  /*08f0*/  IMAD R10, R10, R10, RZ ;  /* 0x0000000a0a0a7224 */ /* 0x000fe400078e02ff */
[----:B------:R-:W-:Y:S02]  /*0900*/  IMAD R11, R11, R11, RZ ;  /* 0x0000000b0b0b7224 */ /* 0x000fe400078e02ff */
[----:B------:R-:W-:Y:S02]  /*0910*/  IMAD R4, R4, R4, RZ ;  /* 0x0000000404047224 */ /* 0x000fe400078e02ff */
[----:B------:R-:W-:-:S02]  /*0920*/  IMAD R5, R5, R5, RZ ;  /* 0x0000000505057224 */ /* 0x000fc400078e02ff */
[----:B------:R-:W-:Y:S02]  /*0930*/  IMAD R6, R6, R6, RZ ;  /* 0x0000000606067224 */ /* 0x000fe400078e02ff */
[----:B------:R-:W-:-:S05]  /*0940*/  IMAD R7, R7, R7, RZ ;  /* 0x0000000707077224 */ /* 0x000fca00078e02ff */
[----:B------:R-:W-:Y:S01]  /*0950*/  STG.E.ENL2.256 desc[UR4][R12.64], R8, R4 ;  /* 0xf80000080c04797f */ /* 0x000fe2000f121804 */
[----:B------:R-:W-:Y:S05]  /*0960*/  EXIT ;  /* 0x000000000000794d */ /* 0x000fea0003800000 */
.L_x_19677:
        /* <DEDUP_REMOVED lines=9> */
.L_x_68614:


//--------------------- .text._ZN2at6native18elementwise_kernelILi128ELi4EZNS0_15gpu_kernel_implIZNS0_50_GLOBAL__N__2680c7bb_12_PowKernel_cu_7dd49032_300329pow_tensor_scalar_kernel_implIaaEEvRNS_18TensorIteratorBaseET0_EUlaE2_EEvS6_RKT_EUliE_EEviT1_ --------------------------
	.section	.text._ZN2at6native18elementwise_kernelILi128ELi4EZNS0_15gpu_kernel_implIZNS0_50_GLOBAL__N__2680c7bb_12_PowKernel_cu_7dd49032_300329pow_tensor_scalar_kernel_implIaaEEvRNS_18TensorIteratorBaseET0_EUlaE2_EEvS6_RKT_EUliE_EEviT1_,"ax",@progbits
	.align	128
        .global         _ZN2at6native18elementwise_kernelILi128ELi4EZNS0_15gpu_kernel_implIZNS0_50_GLOBAL__N__2680c7bb_12_PowKernel_cu_7dd49032_300329pow_tensor_scalar_kernel_implIaaEEvRNS_18TensorIteratorBaseET0_EUlaE2_EEvS6_RKT_EUliE_EEviT1_
        .type           _ZN2at6native18elementwise_kernelILi128ELi4EZNS0_15gpu_kernel_implIZNS0_50_GLOBAL__N__2680c7bb_12_PowKernel_cu_7dd49032_300329pow_tensor_scalar_kernel_implIaaEEvRNS_18TensorIteratorBaseET0_EUlaE2_EEvS6_RKT_EUliE_EEviT1_,@function
        .size           _ZN2at6native18elementwise_kernelILi128ELi4EZNS0_15gpu_kernel_implIZNS0_50_GLOBAL__N__2680c7bb_12_PowKernel_cu_7dd49032_300329pow_tensor_scalar_kernel_implIaaEEvRNS_18TensorIteratorBaseET0_EUlaE2_EEvS6_RKT_EUliE_EEviT1_,(.L_x_68615 - _ZN2at6native18elementwise_kernelILi128ELi4EZNS0_15gpu_kernel_implIZNS0_50_GLOBAL__N__2680c7bb_12_PowKernel_cu_7dd49032_300329pow_tensor_scalar_kernel_implIaaEEvRNS_18TensorIteratorBaseET0_EUlaE2_EEvS6_RKT_EUliE_EEviT1_)
        .other          _ZN2at6native18elementwise_kernelILi128ELi4EZNS0_15gpu_kernel_implIZNS0_50_GLOBAL__N__2680c7bb_12_PowKernel_cu_7dd49032_300329pow_tensor_scalar_kernel_implIaaEEvRNS_18TensorIteratorBaseET0_EUlaE2_EEvS6_RKT_EUliE_EEviT1_,@"STO_CUDA_ENTRY STV_DEFAULT"
_ZN2at6native18elementwise_kernelILi128ELi4EZNS0_15gpu_kernel_implIZNS0_50_GLOBAL__N__2680c7bb_12_PowKernel_cu_7dd49032_300329pow_tensor_scalar_kernel_implIaaEEvRNS_18TensorIteratorBaseET0_EUlaE2_EEvS6_RKT_EUliE_EEviT1_:
.text._ZN2at6native18elementwise_kernelILi128ELi4EZNS0_15gpu_kernel_implIZNS0_50_GLOBAL__N__2680c7bb_12_PowKernel_cu_7dd49032_300329pow_tensor_scalar_kernel_implIaaEEvRNS_18TensorIteratorBaseET0_EUlaE2_EEvS6_RKT_EUliE_EEviT1_:
[----:B------:R-:W0:Y:S01]  /*0000*/  LDC R1, c[0x0][0x37c] ;  /* 0x0000df00ff017b82 */ /* 0x000e220000000800 */
[----:B------:R-:W1:Y:S07]  /*0010*/  S2R R17, SR_TID.X ;  /* 0x0000000000117919 */ /* 0x000e6e0000002100 */
[----:B------:R-:W2:Y:S01]  /*0020*/  S2UR UR4, SR_CTAID.X ;  /* 0x00000000000479c3 */ /* 0x000ea20000002500 */
[----:B------:R-:W3:Y:S01]  /*0030*/  LDCU UR41, c[0x0][0x388] ;  /* 0x00007100ff2977ac */ /* 0x000ee20008000800 */
[----:B------:R-:W-:Y:S01]  /*0040*/  IMAD.MOV.U32 R18, RZ, RZ, 0x1 ;  /* 0x00000001ff127424 */ /* 0x000fe200078e00ff */
[----:B------:R-:W-:Y:S01]  /*0050*/  BSSY.RECONVERGENT B6, `(.L_x_19678) ;  /* 0x0000348000067945 */ /* 0x000fe20003800200 */
[----:B------:R-:W4:Y:S04]  /*0060*/  LDCU UR5, c[0x0][0x380] ;  /* 0x00007000ff0577ac */ /* 0x000f280008000800 */
[----:B------:R-:W5:Y:S01]  /*0070*/  LDC.U8 R0, c[0x0][0x590] ;  /* 0x00016400ff007b82 */ /* 0x000f620000000000 */
[----:B------:R-:W0:Y:S01]  /*0080*/  LDCU.64 UR36, c[0x0][0x358] ;  /* 0x00006b00ff2477ac */ /* 0x000e220008000a00 */
[----:B------:R-:W0:Y:S01]  /*0090*/  LDCU.U8 UR40, c[0x0][0x5a0] ;  /* 0x0000b400ff2877ac */ /* 0x000e220008000000 */
[----:B------:R-:W0:Y:S01]  /*00a0*/  LDCU.U8 UR42, c[0x0][0x5a1] ;  /* 0x0000b420ff2a77ac */ /* 0x000e220008000000 */
[----:B---3--:R-:W-:-:S02]  /*00b0*/  UIADD3 UR39, UPT, UPT, UR41, -0x1, URZ ;  /* 0xffffffff29277890 */ /* 0x008fc4000fffe0ff */
[----:B--2---:R-:W-:Y:S02]  /*00c0*/  USHF.L.U32 UR4, UR4, 0x9, URZ ;  /* 0x0000000904047899 */ /* 0x004fe400080006ff */
[----:B------:R-:W-:-:S04]  /*00d0*/  UISETP.LT.U32.AND UP0, UPT, UR39, 0x18, UPT ;  /* 0x000000182700788c */ /* 0x000fc8000bf01070 */
[----:B------:R-:W-:Y:S01]  /*00e0*/  USEL UR38, UR39, 0x18, UP0 ;  /* 0x0000001827267887 */ /* 0x000fe20008000000 */
[----:B-1----:R-:W-:Y:S02]  /*00f0*/  LOP3.LUT R17, R17, UR4, RZ, 0xfc, !PT ;  /* 0x0000000411117c12 */ /* 0x002fe4000f8efcff */
[----:B-----5:R-:W-:Y:S01]  /*0100*/  PRMT R0, R0, 0x8880, RZ ;  /* 0x0000888000007816 */ /* 0x020fe200000000ff */
[----:B------:R-:W-:Y:S01]  /*0110*/  UIADD3 UR38, UPT, UPT, UR38, 0x1, URZ ;  /* 0x0000000126267890 */ /* 0x000fe2000fffe0ff */
[----:B----4-:R-:W-:Y:S02]  /*0120*/  ISETP.GE.AND P1, PT, R17, UR5, PT ;  /* 0x0000000511007c0c */ /* 0x010fe4000bf26270 */
[----:B------:R-:W-:-:S04]  /*0130*/  PRMT R19, R0, 0x7710, RZ ;  /* 0x0000771000137816 */ /* 0x000fc800000000ff */
[----:B------:R-:W-:-:S04]  /*0140*/  LOP3.LUT R0, R19, 0x1, RZ, 0xc0, !PT ;  /* 0x0000000113007812 */ /* 0x000fc800078ec0ff */
[----:B------:R-:W-:-:S04]  /*0150*/  ISETP.NE.U32.AND P0, PT, R0, 0x1, PT ;  /* 0x000000010000780c */ /* 0x000fc80003f05070 */
[----:B------:R-:W-:Y:S01]  /*0160*/  SEL R18, R18, 0xffff, P0 ;  /* 0x0000ffff12127807 */ /* 0x000fe20000000000 */
[----:B0-----:R-:W-:Y:S08]  /*0170*/  @P1 BRA `(.L_x_19679) ;  /* 0x0000003000d41947 */ /* 0x001ff00003800000 */
        /* <DEDUP_REMOVED lines=302> */
.L_x_19680:
        /* <DEDUP_REMOVED lines=14> */
[----:B------:R0:W5:Y:S01]  /*1540*/  LDG.E.U8 R0, desc[UR36][R2.64] ;  /* 0x0000002402007981 */ /* 0x000162000c1e1100 */
[----:B------:R-:W-:Y:S05]  /*1550*/  BRA `(.L_x_19686) ;  /* 0x0000000c00547947 */ /* 0x000fea0003800000 */
.L_x_19684:
[----:B------:R0:W5:Y:S01]  /*1560*/  LDG.E.U8 R0, desc[UR36][R2.64] ;  /* 0x0000002402007981 */ /* 0x000162000c1e1100 */
[----:B------:R-:W-:Y:S05]  /*1570*/  BRA `(.L_x_19686) ;  /* 0x0000000c004c7947 */ /* 0x000fea0003800000 */
.L_x_19683:
[----:B------:R-:W-:-:S09]  /*1580*/  UISETP.NE.AND UP0, UPT, UR4, 0x2, UPT ;  /* 0x000000020400788c */ /* 0x000fd2000bf05270 */
[----:B------:R-:W-:Y:S05]  /*1590*/  BRA.U !UP0, `(.L_x_19687) ;  /* 0x0000000108207547 */ /* 0x000fea000b800000 */
[----:B------:R-:W-:-:S09]  /*15a0*/  UISETP.NE.AND UP0, UPT, UR4, 0x3, UPT ;  /* 0x000000030400788c */ /* 0x000fd2000bf05270 */
[----:B------:R-:W-:Y:S05]  /*15b0*/  BRA.U !UP0, `(.L_x_19688) ;  /* 0x0000000108107547 */ /* 0x000fea000b800000 */
[----:B------:R-:W-:-:S09]  /*15c0*/  UISETP.NE.AND UP0, UPT, UR4, 0x4, UPT ;  /* 0x000000040400788c */ /* 0x000fd2000bf05270 */
[----:B------:R-:W-:Y:S05]  /*15d0*/  BRA.U UP0, `(.L_x_19685) ;  /* 0x0000000900b07547 */ /* 0x000fea000b800000 */
[----:B------:R0:W5:Y:S01]  /*15e0*/  LDG.E.U8 R0, desc[UR36][R2.64] ;  /* 0x0000002402007981 */ /* 0x000162000c1e1100 */
[----:B------:R-:W-:Y:S05]  /*15f0*/  BRA `(.L_x_19686) ;  /* 0x0000000c002c7947 */ /* 0x000fea0003800000 */
.L_x_19688:
[----:B------:R0:W5:Y:S01]  /*1600*/  LDG.E.U8 R0, desc[UR36][R2.64] ;  /* 0x0000002402007981 */ /* 0x000162000c1e1100 */
[----:B------:R-:W-:Y:S05]  /*1610*/  BRA `(.L_x_19686) ;  /* 0x0000000c00247947 */ /* 0x000fea0003800000 */
.L_x_19687:
[----:B------:R0:W5:Y:S01]  /*1620*/  LDG.E.U16 R0, desc[UR36][R2.64] ;  /* 0x0000002402007981 */ /* 0x000162000c1e1500 */
[----:B------:R-:W-:Y:S05]  /*1630*/  BRA `(.L_x_19686) ;  /* 0x0000000c001c7947 */ /* 0x000fea0003800000 */
.L_x_19682:
        /* <DEDUP_REMOVED lines=9> */
.L_x_19690:
[----:B------:R-:W2:Y:S02]  /*16d0*/  LDG.E.U16 R4, desc[UR36][R2.64] ;  /* 0x0000002402047981 */ /* 0x000ea4000c1e1500 */
[----:B--2---:R-:W-:-:S06]  /*16e0*/  HADD2.F32 R4, -RZ, R4.H0_H0 ;  /* 0x20000004ff047230 */ /* 0x004fcc0000004100 */
[----:B------:R-:W0:Y:S02]  /*16f0*/  F2I.FTZ.TRUNC.NTZ R4, R4 ;  /* 0x0000000400047305 */ /* 0x000e24000021f100 */
[----:B0-----:R-:W-:Y:S01]  /*1700*/  PRMT R0, R4, 0x7610, R0 ;  /* 0x0000761004007816 */ /* 0x001fe20000000000 */
[----:B------:R-:W-:Y:S06]  /*1710*/  BRA `(.L_x_19686) ;  /* 0x0000000800e47947 */ /* 0x000fec0003800000 */
.L_x_19689:
        /* <DEDUP_REMOVED lines=9> */
.L_x_19692:
[----:B------:R-:W2:Y:S02]  /*17b0*/  LDG.E.U16 R2, desc[UR36][R2.64] ;  /* 0x0000002402027981 */ /* 0x000ea4000c1e1500 */
[----:B--2---:R-:W-:-:S06]  /*17c0*/  HADD2.F32 R4, -RZ, R2.H0_H0 ;  /* 0x20000002ff047230 */ /* 0x004fcc0000004100 */
[----:B------:R-:W0:Y:S02]  /*17d0*/  F2I.FTZ.TRUNC.NTZ R4, R4 ;  /* 0x0000000400047305 */ /* 0x000e24000021f100 */
[----:B0-----:R-:W-:Y:S01]  /*17e0*/  PRMT R0, R4, 0x7610, R0 ;  /* 0x0000761004007816 */ /* 0x001fe20000000000 */
[----:B------:R-:W-:Y:S06]  /*17f0*/  BRA `(.L_x_19686) ;  /* 0x0000000800ac7947 */ /* 0x000fec0003800000 */
.L_x_19691:
[----:B------:R-:W2:Y:S02]  /*1800*/  LDG.E.64 R2, desc[UR36][R2.64] ;  /* 0x0000002402027981 */ /* 0x000ea4000c1e1b00 */
[----:B--2---:R0:W1:Y:S01]  /*1810*/  F2I.F64.TRUNC R0, R2 ;  /* 0x0000000200007311 */ /* 0x004062000030d100 */
[----:B------:R-:W-:Y:S05]  /*1820*/  BRA `(.L_x_19686) ;  /* 0x0000000800a07947 */ /* 0x000fea0003800000 */
.L_x_19681:
        /* <DEDUP_REMOVED lines=12> */
.L_x_19695:
[----:B------:R-:W2:Y:S02]  /*18f0*/  LDG.E.64 R2, desc[UR36][R2.64] ;  /* 0x0000002402027981 */ /* 0x000ea4000c1e1b00 */
[----:B--2---:R3:W4:Y:S01]  /*1900*/  F2I.F64.TRUNC R0, R2 ;  /* 0x0000000200007311 */ /* 0x004722000030d100 */
[----:B------:R-:W-:Y:S05]  /*1910*/  BRA `(.L_x_19686) ;  /* 0x0000000800647947 */ /* 0x000fea0003800000 */
.L_x_19694:
        /* <DEDUP_REMOVED lines=27> */
.L_x_19697:
        /* <DEDUP_REMOVED lines=14> */
.L_x_19696:
[----:B------:R-:W2:Y:S02]  /*1bb0*/  LDG.E.U16 R4, desc[UR36][R2.64] ;  /* 0x0000002402047981 */ /* 0x000ea4000c1e1500 */
[----:B--2---:R-:W-:-:S06]  /*1bc0*/  IMAD.U32 R4, R4, 0x10000, RZ ;  /* 0x0001000004047824 */ /* 0x004fcc00078e00ff */
[----:B------:R-:W0:Y:S02]  /*1bd0*/  F2I.FTZ.TRUNC.NTZ R4, R4 ;  /* 0x0000000400047305 */ /* 0x000e24000021f100 */
[----:B0-----:R-:W-:Y:S01]  /*1be0*/  PRMT R0, R4, 0x7610, R0 ;  /* 0x0000761004007816 */ /* 0x001fe20000000000 */
[----:B------:R-:W-:Y:S06]  /*1bf0*/  BRA `(.L_x_19686) ;  /* 0x0000000400ac7947 */ /* 0x000fec0003800000 */
.L_x_19693:
        /* <DEDUP_REMOVED lines=10> */
.L_x_19700:
        /* <DEDUP_REMOVED lines=21> */
.L_x_19704:
[----:B------:R-:W-:Y:S05]  /*1df0*/  BSYNC.RECONVERGENT B1 ;  /* 0x0000000000017941 */ /* 0x000fea0003800200 */
.L_x_19703:
[----:B------:R-:W-:Y:S01]  /*1e00*/  IMAD.SHL.U32 R0, R0, 0x100000, RZ ;  /* 0x0010000000007824 */ /* 0x000fe200078e00ff */
[----:B------:R-:W-:-:S04]  /*1e10*/  LEA R2, R2, 0x3b800000, 0x17 ;  /* 0x3b80000002027811 */ /* 0x000fc800078eb8ff */
[----:B------:R-:W-:-:S07]  /*1e20*/  LOP3.LUT R4, R2, R0, R7, 0xfe, !PT ;  /* 0x0000000002047212 */ /* 0x000fce00078efe07 */
.L_x_19702:
[----:B------:R-:W-:Y:S05]  /*1e30*/  BSYNC.RECONVERGENT B0 ;  /* 0x0000000000007941 */ /* 0x000fea0003800200 */
.L_x_19701:
[----:B------:R-:W0:Y:S02]  /*1e40*/  F2I.FTZ.TRUNC.NTZ R4, R4 ;  /* 0x0000000400047305 */ /* 0x000e24000021f100 */
[----:B0-----:R-:W-:Y:S01]  /*1e50*/  PRMT R0, R4, 0x7610, R0 ;  /* 0x0000761004007816 */ /* 0x001fe20000000000 */
[----:B------:R-:W-:Y:S06]  /*1e60*/  BRA `(.L_x_19686) ;  /* 0x0000000400107947 */ /* 0x000fec0003800000 */
.L_x_19699:
        /* <DEDUP_REMOVED lines=21> */
.L_x_19708:
[----:B------:R-:W-:Y:S05]  /*1fc0*/  BSYNC.RECONVERGENT B1 ;  /* 0x0000000000017941 */ /* 0x000fea0003800200 */
.L_x_19707:
[----:B------:R-:W-:Y:S01]  /*1fd0*/  IMAD.SHL.U32 R0, R0, 0x200000, RZ ;  /* 0x0020000000007824 */ /* 0x000fe200078e00ff */
[----:B------:R-:W-:-:S04]  /*1fe0*/  LEA R2, R2, 0x37800000, 0x17 ;  /* 0x3780000002027811 */ /* 0x000fc800078eb8ff */
[----:B------:R-:W-:-:S07]  /*1ff0*/  LOP3.LUT R4, R2, R0, R7, 0xfe, !PT ;  /* 0x0000000002047212 */ /* 0x000fce00078efe07 */
.L_x_19706:
[----:B------:R-:W-:Y:S05]  /*2000*/  BSYNC.RECONVERGENT B0 ;  /* 0x0000000000007941 */ /* 0x000fea0003800200 */
.L_x_19705:
[----:B------:R-:W0:Y:S02]  /*2010*/  F2I.FTZ.TRUNC.NTZ R4, R4 ;  /* 0x0000000400047305 */ /* 0x000e24000021f100 */
[----:B0-----:R-:W-:Y:S01]  /*2020*/  PRMT R0, R4, 0x7610, R0 ;  /* 0x0000761004007816 */ /* 0x001fe20000000000 */
[----:B------:R-:W-:Y:S06]  /*2030*/  BRA `(.L_x_19686) ;  /* 0x00000000009c7947 */ /* 0x000fec0003800000 */
.L_x_19698:
[----:B------:R-:W-:-:S09]  /*2040*/  UISETP.NE.AND UP0, UPT, UR4, 0x1c, UPT ;  /* 0x0000001c0400788c */ /* 0x000fd2000bf05270 */
[----:B------:R-:W-:Y:S05]  /*2050*/  BRA.U !UP0, `(.L_x_19709) ;  /* 0x0000000108907547 */ /* 0x000fea000b800000 */
[----:B------:R-:W-:-:S09]  /*2060*/  UISETP.NE.AND UP0, UPT, UR4, 0x1d, UPT ;  /* 0x0000001d0400788c */ /* 0x000fd2000bf05270 */
[----:B------:R-:W-:Y:S05]  /*2070*/  BRA.U !UP0, `(.L_x_19710) ;  /* 0x0000000108807547 */ /* 0x000fea000b800000 */
[----:B------:R-:W-:-:S09]  /*2080*/  UISETP.NE.AND UP0, UPT, UR4, 0x2c, UPT ;  /* 0x0000002c0400788c */ /* 0x000fd2000bf05270 */
[----:B------:R-:W-:Y:S05]  /*2090*/  BRA.U !UP0, `(.L_x_19711) ;  /* 0x0000000108487547 */ /* 0x000fea000b800000 */
.L_x_19685:
        /* <DEDUP_REMOVED lines=16> */
.L_x_19712:
[----:B------:R-:W-:Y:S01]  /*21a0*/  PRMT R0, RZ, 0x7610, R0 ;  /* 0x00007610ff007816 */ /* 0x000fe20000000000 */
[----:B------:R-:W-:Y:S06]  /*21b0*/  BRA `(.L_x_19686) ;  /* 0x00000000003c7947 */ /* 0x000fec0003800000 */
.L_x_19711:
        /* <DEDUP_REMOVED lines=8> */
.L_x_19714:
[----:B------:R-:W-:Y:S05]  /*2240*/  BSYNC.RECONVERGENT B0 ;  /* 0x0000000000007941 */ /* 0x000fea0003800200 */
.L_x_19713:
[----:B------:R-:W0:Y:S02]  /*2250*/  F2I.FTZ.TRUNC.NTZ R4, R4 ;  /* 0x0000000400047305 */ /* 0x000e24000021f100 */
[----:B0-----:R-:W-:Y:S01]  /*2260*/  PRMT R0, R4, 0x7610, R0 ;  /* 0x0000761004007816 */ /* 0x001fe20000000000 */
[----:B------:R-:W-:Y:S06]  /*2270*/  BRA `(.L_x_19686) ;  /* 0x00000000000c7947 */ /* 0x000fec0003800000 */
.L_x_19710:
[----:B------:R2:W5:Y:S01]  /*2280*/  LDG.E.U8 R0, desc[UR36][R2.64] ;  /* 0x0000002402007981 */ /* 0x000562000c1e1100 */
[----:B------:R-:W-:Y:S05]  /*2290*/  BRA `(.L_x_19686) ;  /* 0x0000000000047947 */ /* 0x000fea0003800000 */
.L_x_19709:
[----:B------:R1:W5:Y:S02]  /*22a0*/  LDG.E.U8 R0, desc[UR36][R2.64] ;  /* 0x0000002402007981 */ /* 0x000364000c1e1100 */
.L_x_19686:
[----:B------:R-:W0:Y:S01]  /*22b0*/  LDCU.U8 UR4, c[0x0][0x590] ;  /* 0x0000b200ff0477ac */ /* 0x000e220008000000 */
[----:B------:R-:W-:Y:S01]  /*22c0*/  BSSY.RECONVERGENT B0, `(.L_x_19715) ;  /* 0x000002b000007945 */ /* 0x000fe20003800200 */
[----:B0-----:R-:W-:-:S04]  /*22d0*/  UPRMT UR4, UR4, 0x8880, URZ ;  /* 0x0000888004047896 */ /* 0x001fc800080000ff */
[----:B------:R-:W-:-:S09]  /*22e0*/  UISETP.GE.AND UP0, UPT, UR4, URZ, UPT ;  /* 0x000000ff0400728c */ /* 0x000fd2000bf06270 */
[----:B------:R-:W-:Y:S05]  /*22f0*/  BRA.U !UP0, `(.L_x_19716) ;  /* 0x0000000108807547 */ /* 0x000fea000b800000 */
[----:B------:R-:W-:Y:S01]  /*2300*/  UISETP.NE.AND UP0, UPT, UR4, URZ, UPT ;  /* 0x000000ff0400728c */ /* 0x000fe2000bf05270 */
[----:B------:R-:W-:-:S08]  /*2310*/  IMAD.MOV.U32 R5, RZ, RZ, 0x1 ;  /* 0x00000001ff057424 */ /* 0x000fd000078e00ff */
[----:B------:R-:W-:Y:S05]  /*2320*/  BRA.U !UP0, `(.L_x_19717) ;  /* 0x0000000108907547 */ /* 0x000fea000b800000 */
[----:B-123--:R-:W-:Y:S01]  /*2330*/  LOP3.LUT R2, R19, 0x1, RZ, 0xc0, !PT ;  /* 0x0000000113027812 */ /* 0x00efe200078ec0ff */
[----:B------:R-:W-:Y:S01]  /*2340*/  BSSY.RECONVERGENT B1, `(.L_x_19718) ;  /* 0x000001a000017945 */ /* 0x000fe20003800200 */
[----:B----45:R-:W-:Y:S02]  /*2350*/  PRMT R3, R0, 0x9910, RZ ;  /* 0x0000991000037816 */ /* 0x030fe400000000ff */
[----:B------:R-:W-:-:S04]  /*2360*/  ISETP.NE.U32.AND P0, PT, R2, 0x1, PT ;  /* 0x000000010200780c */ /* 0x000fc80003f05070 */
[----:B------:R-:W-:Y:S02]  /*2370*/  SEL R2, R0, 0x1, !P0 ;  /* 0x0000000100027807 */ /* 0x000fe40004000000 */
[----:B------:R-:W-:Y:S02]  /*2380*/  LOP3.LUT R0, R19, 0xff, RZ, 0xc0, !PT ;  /* 0x000000ff13007812 */ /* 0x000fe400078ec0ff */
[----:B------:R-:W-:Y:S01]  /*2390*/  PRMT R5, R2, 0x9910, RZ ;  /* 0x0000991002057816 */ /* 0x000fe200000000ff */
[----:B------:R-:W-:Y:S01]  /*23a0*/  IMAD.MOV.U32 R2, RZ, RZ, R3 ;  /* 0x000000ffff027224 */ /* 0x000fe200078e0003 */
[----:B------:R-:W-:-:S03]  /*23b0*/  ISETP.GE.U32.AND P0, PT, R0, 0x2, PT ;  /* 0x000000020000780c */ /* 0x000fc60003f06070 */
[----:B------:R-:W-:-:S10]  /*23c0*/  IMAD R2, R2, R2, RZ ;  /* 0x0000000202027224 */ /* 0x000fd400078e02ff */
[----:B------:R-:W-:Y:S05]  /*23d0*/  @!P0 BRA `(.L_x_19719) ;  /* 0x0000000000408947 */ /* 0x000fea0003800000 */
[----:B------:R-:W-:Y:S02]  /*23e0*/  SHF.R.U32.HI R0, RZ, 0x1, R0 ;  /* 0x00000001ff007819 */ /* 0x000fe40000011600 */
[----:B------:R-:W-:-:S07]  /*23f0*/  PRMT R4, R2, 0x7610, R4 ;  /* 0x0000761002047816 */ /* 0x000fce0000000004 */
.L_x_19720:
[C---:B------:R-:W-:Y:S02]  /*2400*/  LOP3.LUT R2, R0.reuse, 0x1, RZ, 0xc0, !PT ;  /* 0x0000000100027812 */ /* 0x040fe400078ec0ff */
[----:B------:R-:W-:Y:S02]  /*2410*/  LOP3.LUT R0, R0, 0xff, RZ, 0xc0, !PT ;  /* 0x000000ff00007812 */ /* 0x000fe400078ec0ff */
[----:B------:R-:W-:Y:S02]  /*2420*/  ISETP.NE.U32.AND P0, PT, R2, 0x1, PT ;  /* 0x000000010200780c */ /* 0x000fe40003f05070 */
[----:B------:R-:W-:Y:S02]  /*2430*/  PRMT R5, R5, 0x9910, RZ ;  /* 0x0000991005057816 */ /* 0x000fe400000000ff */
[----:B------:R-:W-:Y:S02]  /*2440*/  SEL R2, R4, 0x1, !P0 ;  /* 0x0000000104027807 */ /* 0x000fe40004000000 */
[----:B------:R-:W-:-:S02]  /*2450*/  ISETP.GE.U32.AND P0, PT, R0, 0x2, PT ;  /* 0x000000020000780c */ /* 0x000fc40003f06070 */
[----:B------:R-:W-:Y:S01]  /*2460*/  PRMT R3, R2, 0x9910, RZ ;  /* 0x0000991002037816 */ /* 0x000fe200000000ff */
[----:B------:R-:W-:Y:S01]  /*2470*/  IMAD.MOV.U32 R2, RZ, RZ, R5 ;  /* 0x000000ffff027224 */ /* 0x000fe200078e0005 */
[----:B------:R-:W-:Y:S02]  /*2480*/  PRMT R4, R4, 0x9910, RZ ;  /* 0x0000991004047816 */ /* 0x000fe400000000ff */
[----:B------:R-:W-:Y:S01]  /*2490*/  SHF.R.U32.HI R0, RZ, 0x1, R0 ;  /* 0x00000001ff007819 */ /* 0x000fe20000011600 */
[----:B------:R-:W-:Y:S02]  /*24a0*/  IMAD R2, R2, R3, RZ ;  /* 0x0000000302027224 */ /* 0x000fe400078e02ff */
[----:B------:R-:W-:-:S03]  /*24b0*/  IMAD R4, R4, R4, RZ ;  /* 0x0000000404047224 */ /* 0x000fc600078e02ff */
[----:B------:R-:W-:Y:S01]  /*24c0*/  PRMT R5, R2, 0x7610, R5 ;  /* 0x0000761002057816 */ /* 0x000fe20000000005 */
[----:B------:R-:W-:Y:S06]  /*24d0*/  @P0 BRA `(.L_x_19720) ;  /* 0xfffffffc00c80947 */ /* 0x000fec000383ffff */
.L_x_19719:
[----:B------:R-:W-:Y:S05]  /*24e0*/  BSYNC.RECONVERGENT B1 ;  /* 0x0000000000017941 */ /* 0x000fea0003800200 */
.L_x_19718:
[----:B------:R-:W-:Y:S05]  /*24f0*/  BRA `(.L_x_19717) ;  /* 0x00000000001c7947 */ /* 0x000fea0003800000 */
.L_x_19716:
[----:B-1--45:R-:W-:Y:S01]  /*2500*/  LOP3.LUT R0, R0, 0xff, RZ, 0xc0, !PT ;  /* 0x000000ff00007812 */ /* 0x032fe200078ec0ff */
[----:B------:R-:W-:-:S03]  /*2510*/  IMAD.MOV.U32 R5, RZ, RZ, 0x1 ;  /* 0x00000001ff057424 */ /* 0x000fc600078e00ff */
[----:B------:R-:W-:-:S13]  /*2520*/  ISETP.NE.AND P0, PT, R0, 0x1, PT ;  /* 0x000000010000780c */ /* 0x000fda0003f05270 */
[----:B------:R-:W-:Y:S05]  /*2530*/  @!P0 BRA `(.L_x_19717) ;  /* 0x00000000000c8947 */ /* 0x000fea0003800000 */
[----:B------:R-:W-:Y:S02]  /*2540*/  ISETP.NE.AND P0, PT, R0, 0xff, PT ;  /* 0x000000ff0000780c */ /* 0x000fe40003f05270 */
[----:B------:R-:W-:-:S11]  /*2550*/  PRMT R5, R18, 0x7610, R5 ;  /* 0x0000761012057816 */ /* 0x000fd60000000005 */
[----:B------:R-:W-:-:S07]  /*2560*/  @P0 PRMT R5, RZ, 0x7610, R5 ;  /* 0x00007610ff050816 */ /* 0x000fce0000000005 */
.L_x_19717:
[----:B------:R-:W-:Y:S05]  /*2570*/  BSYNC.RECONVERGENT B0 ;  /* 0x0000000000007941 */ /* 0x000fea0003800200 */
.L_x_19715:
        /* <DEDUP_REMOVED lines=16> */
.L_x_19724:
[----:B------:R0:W-:Y:S01]  /*2680*/  STG.E.U8 desc[UR36][R2.64], R5 ;  /* 0x0000000502007986 */ /* 0x0001e2000c101124 */
[----:B------:R-:W-:Y:S05]  /*2690*/  BRA `(.L_x_19726) ;  /* 0x0000000c00887947 */ /* 0x000fea0003800000 */
.L_x_19723:
[----:B------:R-:W-:-:S09]  /*26a0*/  UISETP.NE.AND UP0, UPT, UR4, 0x2, UPT ;  /* 0x000000020400788c */ /* 0x000fd2000bf05270 */
[----:B------:R-:W-:Y:S05]  /*26b0*/  BRA.U !UP0, `(.L_x_19727) ;  /* 0x0000000108387547 */ /* 0x000fea000b800000 */
[----:B------:R-:W-:-:S09]  /*26c0*/  UISETP.NE.AND UP0, UPT, UR4, 0x3, UPT ;  /* 0x000000030400788c */ /* 0x000fd2000bf05270 */
[----:B------:R-:W-:Y:S05]  /*26d0*/  BRA.U !UP0, `(.L_x_19728) ;  /* 0x0000000108207547 */ /* 0x000fea000b800000 */
[----:B------:R-:W-:-:S09]  /*26e0*/  UISETP.NE.AND UP0, UPT, UR4, 0x4, UPT ;  /* 0x000000040400788c */ /* 0x000fd2000bf05270 */
[----:B------:R-:W-:Y:S05]  /*26f0*/  BRA.U UP0, `(.L_x_19725) ;  /* 0x0000000900c47547 */ /* 0x000fea000b800000 */
[----:B------:R-:W-:-:S04]  /*2700*/  LOP3.LUT R5, R5, 0xffff, RZ, 0xc0, !PT ;  /* 0x0000ffff05057812 */ /* 0x000fc800078ec0ff */
[----:B------:R-:W-:-:S05]  /*2710*/  PRMT R5, R5, 0x8880, RZ ;  /* 0x0000888005057816 */ /* 0x000fca00000000ff */
[----:B------:R-:W-:-:S05]  /*2720*/  IMAD.MOV.U32 R4, RZ, RZ, R5 ;  /* 0x000000ffff047224 */ /* 0x000fca00078e0005 */
[----:B------:R-:W-:-:S05]  /*2730*/  SHF.R.S32.HI R5, RZ, 0x1f, R4 ;  /* 0x0000001fff057819 */ /* 0x000fca0000011404 */
[----:B------:R0:W-:Y:S01]  /*2740*/  STG.E.64 desc[UR36][R2.64], R4 ;  /* 0x0000000402007986 */ /* 0x0001e2000c101b24 */
[----:B------:R-:W-:Y:S05]  /*2750*/  BRA `(.L_x_19726) ;  /* 0x0000000c00587947 */ /* 0x000fea0003800000 */
.L_x_19728:
[----:B------:R-:W-:-:S04]  /*2760*/  LOP3.LUT R5, R5, 0xffff, RZ, 0xc0, !PT ;  /* 0x0000ffff05057812 */ /* 0x000fc800078ec0ff */
[----:B------:R-:W-:-:S05]  /*2770*/  PRMT R5, R5, 0x8880, RZ ;  /* 0x0000888005057816 */ /* 0x000fca00000000ff */
[----:B------:R0:W-:Y:S01]  /*2780*/  STG.E desc[UR36][R2.64], R5 ;  /* 0x0000000502007986 */ /* 0x0001e2000c101924 */
[----:B------:R-:W-:Y:S05]  /*2790*/  BRA `(.L_x_19726) ;  /* 0x0000000c00487947 */ /* 0x000fea0003800000 */
.L_x_19727:
[----:B------:R-:W-:-:S04]  /*27a0*/  PRMT R5, R5, 0x8880, RZ ;  /* 0x0000888005057816 */ /* 0x000fc800000000ff */
[----:B------:R-:W-:-:S05]  /*27b0*/  PRMT R5, R5, 0x7710, RZ ;  /* 0x0000771005057816 */ /* 0x000fca00000000ff */
[----:B------:R0:W-:Y:S01]  /*27c0*/  STG.E.U16 desc[UR36][R2.64], R5 ;  /* 0x0000000502007986 */ /* 0x0001e2000c101524 */
[----:B------:R-:W-:Y:S05]  /*27d0*/  BRA `(.L_x_19726) ;  /* 0x0000000c00387947 */ /* 0x000fea0003800000 */
.L_x_19722:
[----:B------:R-:W-:-:S09]  /*27e0*/  UISETP.GT.AND UP0, UPT, UR4, 0x6, UPT ;  /* 0x000000060400788c */ /* 0x000fd2000bf04270 */
[----:B------:R-:W-:Y:S05]  /*27f0*/  BRA.U UP0, `(.L_x_19729) ;  /* 0x00000001002c7547 */ /* 0x000fea000b800000 */
[----:B------:R-:W-:-:S09]  /*2800*/  UISETP.NE.AND UP0, UPT, UR4, 0x5, UPT ;  /* 0x000000050400788c */ /* 0x000fd2000bf05270 */
[----:B------:R-:W-:Y:S05]  /*2810*/  BRA.U !UP0, `(.L_x_19730) ;  /* 0x0000000108147547 */ /* 0x000fea000b800000 */
[----:B------:R-:W-:-:S09]  /*2820*/  UISETP.NE.AND UP0, UPT, UR4, 0x6, UPT ;  /* 0x000000060400788c */ /* 0x000fd2000bf05270 */
[----:B------:R-:W-:Y:S05]  /*2830*/  BRA.U UP0, `(.L_x_19725) ;  /* 0x0000000900747547 */ /* 0x000fea000b800000 */
[----:B------:R-:W0:Y:S02]  /*2840*/  I2F.S8 R5, R5 ;  /* 0x0000000500057306 */ /* 0x000e240000001400 */
[----:B0-----:R0:W-:Y:S01]  /*2850*/  STG.E desc[UR36][R2.64], R5 ;  /* 0x0000000502007986 */ /* 0x0011e2000c101924 */
[----:B------:R-:W-:Y:S05]  /*2860*/  BRA `(.L_x_19726) ;  /* 0x0000000c00147947 */ /* 0x000fea0003800000 */
.L_x_19730:
[----:B----45:R-:W0:Y:S02]  /*2870*/  I2F.S8 R0, R5 ;  /* 0x0000000500007306 */ /* 0x030e240000001400 */
[----:B0-----:R-:W-:-:S05]  /*2880*/  F2FP.F16.F32.PACK_AB R0, RZ, R0 ;  /* 0x00000000ff00723e */ /* 0x001fca00000000ff */
[----:B------:R0:W-:Y:S01]  /*2890*/  STG.E.U16 desc[UR36][R2.64], R0 ;  /* 0x0000000002007986 */ /* 0x0001e2000c101524 */
[----:B------:R-:W-:Y:S05]  /*28a0*/  BRA `(.L_x_19726) ;  /* 0x0000000c00047947 */ /* 0x000fea0003800000 */
.L_x_19729:
[----:B------:R-:W-:-:S09]  /*28b0*/  UISETP.NE.AND UP0, UPT, UR4, 0x7, UPT ;  /* 0x000000070400788c */ /* 0x000fd2000bf05270 */
[----:B------:R-:W-:Y:S05]  /*28c0*/  BRA.U !UP0, `(.L_x_19731) ;  /* 0x0000000108347547 */ /* 0x000fea000b800000 */
[----:B------:R-:W-:-:S09]  /*28d0*/  UISETP.NE.AND UP0, UPT, UR4, 0x8, UPT ;  /* 0x000000080400788c */ /* 0x000fd2000bf05270 */
[----:B------:R-:W-:Y:S05]  /*28e0*/  BRA.U !UP0, `(.L_x_19732) ;  /* 0x0000000108187547 */ /* 0x000fea000b800000 */
[----:B------:R-:W-:-:S09]  /*28f0*/  UISETP.NE.AND UP0, UPT, UR4, 0x9, UPT ;  /* 0x000000090400788c */ /* 0x000fd2000bf05270 */
[----:B------:R-:W-:Y:S05]  /*2900*/  BRA.U UP0, `(.L_x_19725) ;  /* 0x0000000900407547 */ /* 0x000fea000b800000 */
[----:B------:R-:W0:Y:S01]  /*2910*/  I2F.S8 R6, R5 ;  /* 0x0000000500067306 */ /* 0x000e220000001400 */
[----:B------:R-:W-:-:S05]  /*2920*/  IMAD.MOV.U32 R7, RZ, RZ, RZ ;  /* 0x000000ffff077224 */ /* 0x000fca00078e00ff */
[----:B0-----:R0:W-:Y:S01]  /*2930*/  STG.E.64 desc[UR36][R2.64], R6 ;  /* 0x0000000602007986 */ /* 0x0011e2000c101b24 */
[----:B------:R-:W-:Y:S05]  /*2940*/  BRA `(.L_x_19726) ;  /* 0x0000000800dc7947 */ /* 0x000fea0003800000 */
.L_x_19732:
[----:B------:R-:W0:Y:S02]  /*2950*/  I2F.S8 R5, R5 ;  /* 0x0000000500057306 */ /* 0x000e240000001400 */
[----:B0-----:R-:W-:-:S04]  /*2960*/  F2FP.F16.F32.PACK_AB R5, RZ, R5 ;  /* 0x00000005ff05723e */ /* 0x001fc800000000ff */
[----:B------:R-:W-:-:S05]  /*2970*/  PRMT R5, R5, 0x5410, RZ ;  /* 0x0000541005057816 */ /* 0x000fca00000000ff */
[----:B------:R0:W-:Y:S01]  /*2980*/  STG.E desc[UR36][R2.64], R5 ;  /* 0x0000000502007986 */ /* 0x0001e2000c101924 */
[----:B------:R-:W-:Y:S05]  /*2990*/  BRA `(.L_x_19726) ;  /* 0x0000000800c87947 */ /* 0x000fea0003800000 */
.L_x_19731:
[----:B------:R-:W-:-:S04]  /*29a0*/  PRMT R4, R5, 0x8880, RZ ;  /* 0x0000888005047816 */ /* 0x000fc800000000ff */
[----:B------:R-:W-:-:S06]  /*29b0*/  PRMT R4, R4, 0x7710, RZ ;  /* 0x0000771004047816 */ /* 0x000fcc00000000ff */
[----:B------:R-:W0:Y:S02]  /*29c0*/  I2F.F64.S16 R4, R4 ;  /* 0x0000000400047312 */ /* 0x000e240000101c00 */
[----:B0-----:R0:W-:Y:S01]  /*29d0*/  STG.E.64 desc[UR36][R2.64], R4 ;  /* 0x0000000402007986 */ /* 0x0011e2000c101b24 */
[----:B------:R-:W-:Y:S05]  /*29e0*/  BRA `(.L_x_19726) ;  /* 0x0000000800b47947 */ /* 0x000fea0003800000 */
.L_x_19721:
        /* <DEDUP_REMOVED lines=8> */
[----:B------:R-:W-:-:S04]  /*2a70*/  LOP3.LUT P0, RZ, R5, 0xff, RZ, 0xc0, !PT ;  /* 0x000000ff05ff7812 */ /* 0x000fc8000780c0ff */
[----:B------:R-:W-:-:S05]  /*2a80*/  SEL R5, RZ, 0x1, !P0 ;  /* 0x00000001ff057807 */ /* 0x000fca0004000000 */
[----:B------:R0:W-:Y:S01]  /*2a90*/  STG.E.U8 desc[UR36][R2.64], R5 ;  /* 0x0000000502007986 */ /* 0x0001e2000c101124 */
[----:B------:R-:W-:Y:S05]  /*2aa0*/  BRA `(.L_x_19726) ;  /* 0x0000000800847947 */ /* 0x000fea0003800000 */
.L_x_19735:
[----:B------:R-:W-:Y:S02]  /*2ab0*/  PRMT R4, R5, 0x8880, RZ ;  /* 0x0000888005047816 */ /* 0x000fe400000000ff */
[----:B------:R-:W-:Y:S02]  /*2ac0*/  CS2R R6, SRZ ;  /* 0x0000000000067805 */ /* 0x000fe4000001ff00 */
[----:B------:R-:W-:-:S06]  /*2ad0*/  PRMT R4, R4, 0x7710, RZ ;  /* 0x0000771004047816 */ /* 0x000fcc00000000ff */
[----:B------:R-:W0:Y:S02]  /*2ae0*/  I2F.F64.S16 R4, R4 ;  /* 0x0000000400047312 */ /* 0x000e240000101c00 */
[----:B0-----:R3:W-:Y:S01]  /*2af0*/  STG.E.128 desc[UR36][R2.64], R4 ;  /* 0x0000000402007986 */ /* 0x0017e2000c101d24 */
[----:B------:R-:W-:Y:S05]  /*2b00*/  BRA `(.L_x_19726) ;  /* 0x00000008006c7947 */ /* 0x000fea0003800000 */
.L_x_19734:
[----:B------:R-:W-:-:S09]  /*2b10*/  UISETP.NE.AND UP0, UPT, UR4, 0xf, UPT ;  /* 0x0000000f0400788c */ /* 0x000fd2000bf05270 */
[----:B------:R-:W-:Y:S05]  /*2b20*/  BRA.U !UP0, `(.L_x_19736) ;  /* 0x0000000108a07547 */ /* 0x000fea000b800000 */
[----:B------:R-:W-:-:S09]  /*2b30*/  UISETP.NE.AND UP0, UPT, UR4, 0x17, UPT ;  /* 0x000000170400788c */ /* 0x000fd2000bf05270 */
[----:B------:R-:W-:Y:S05]  /*2b40*/  BRA.U !UP0, `(.L_x_19737) ;  /* 0x00000001084c7547 */ /* 0x000fea000b800000 */
[----:B------:R-:W-:-:S09]  /*2b50*/  UISETP.NE.AND UP0, UPT, UR4, 0x18, UPT ;  /* 0x000000180400788c */ /* 0x000fd2000bf05270 */
[----:B------:R-:W-:Y:S05]  /*2b60*/  BRA.U UP0, `(.L_x_19725) ;  /* 0x0000000500a87547 */ /* 0x000fea000b800000 */
[----:B------:R-:W0:Y:S01]  /*2b70*/  I2F.S8 R5, R5 ;  /* 0x0000000500057306 */ /* 0x000e220000001400 */
        /* <DEDUP_REMOVED lines=12> */
.L_x_19739:
[----:B------:R-:W-:Y:S05]  /*2c40*/  BSYNC.RECONVERGENT B0 ;  /* 0x0000000000007941 */ /* 0x000fea0003800200 */
.L_x_19738:
[----:B------:R-:W-:-:S05]  /*2c50*/  LOP3.LUT R7, R0, 0x80, R7, 0xf8, !PT ;  /* 0x0000008000077812 */ /* 0x000fca00078ef807 */
[----:B------:R0:W-:Y:S01]  /*2c60*/  STG.E.U8 desc[UR36][R2.64], R7 ;  /* 0x0000000702007986 */ /* 0x0001e2000c101124 */
[----:B------:R-:W-:Y:S05]  /*2c70*/  BRA `(.L_x_19726) ;  /* 0x0000000800107947 */ /* 0x000fea0003800000 */
.L_x_19737:
[----:B------:R-:W0:Y:S01]  /*2c80*/  I2F.S8 R5, R5 ;  /* 0x0000000500057306 */ /* 0x000e220000001400 */
        /* <DEDUP_REMOVED lines=14> */
.L_x_19741:
[----:B------:R-:W-:Y:S05]  /*2d70*/  BSYNC.RECONVERGENT B0 ;  /* 0x0000000000007941 */ /* 0x000fea0003800200 */
.L_x_19740:
[----:B------:R-:W-:-:S05]  /*2d80*/  LOP3.LUT R7, R0, 0x80, R7, 0xf8, !PT ;  /* 0x0000008000077812 */ /* 0x000fca00078ef807 */
[----:B------:R1:W-:Y:S01]  /*2d90*/  STG.E.U8 desc[UR36][R2.64], R7 ;  /* 0x0000000702007986 */ /* 0x0003e2000c101124 */
[----:B------:R-:W-:Y:S05]  /*2da0*/  BRA `(.L_x_19726) ;  /* 0x0000000400c47947 */ /* 0x000fea0003800000 */
.L_x_19736:
[----:B----45:R-:W0:Y:S02]  /*2db0*/  I2F.S8 R0, R5 ;  /* 0x0000000500007306 */ /* 0x030e240000001400 */
[----:B0-----:R-:W-:-:S05]  /*2dc0*/  F2FP.BF16.F32.PACK_AB R0, RZ, R0 ;  /* 0x00000000ff00723e */ /* 0x001fca00000010ff */
[----:B------:R2:W-:Y:S01]  /*2dd0*/  STG.E.U16 desc[UR36][R2.64], R0 ;  /* 0x0000000002007986 */ /* 0x0005e2000c101524 */
[----:B------:R-:W-:Y:S05]  /*2de0*/  BRA `(.L_x_19726) ;  /* 0x0000000400b47947 */ /* 0x000fea0003800000 */
.L_x_19733:
        /* <DEDUP_REMOVED lines=8> */
[----:B------:R-:W-:-:S04]  /*2e70*/  PRMT R5, R5, 0x8880, RZ ;  /* 0x0000888005057816 */ /* 0x000fc800000000ff */
[----:B------:R-:W-:-:S05]  /*2e80*/  PRMT R5, R5, 0x7710, RZ ;  /* 0x0000771005057816 */ /* 0x000fca00000000ff */
[----:B------:R0:W-:Y:S01]  /*2e90*/  STG.E.U16 desc[UR36][R2.64], R5 ;  /* 0x0000000502007986 */ /* 0x0001e2000c101524 */
[----:B------:R-:W-:Y:S05]  /*2ea0*/  BRA `(.L_x_19726) ;  /* 0x0000000400847947 */ /* 0x000fea0003800000 */
.L_x_19744:
[----:B------:R-:W0:Y:S01]  /*2eb0*/  I2F.S8 R5, R5 ;  /* 0x0000000500057306 */ /* 0x000e220000001400 */
        /* <DEDUP_REMOVED lines=12> */
.L_x_19747:
[----:B------:R-:W-:-:S04]  /*2f80*/  SHF.R.U32.HI R0, RZ, 0x14, R5 ;  /* 0x00000014ff007819 */ /* 0x000fc80000011605 */
[----:B------:R-:W-:-:S04]  /*2f90*/  LOP3.LUT R0, R0, 0x1, RZ, 0xc0, !PT ;  /* 0x0000000100007812 */ /* 0x000fc800078ec0ff */
[----:B------:R-:W-:-:S04]  /*2fa0*/  IADD3 R0, PT, PT, R5, 0x487ffff, R0 ;  /* 0x0487ffff05007810 */ /* 0x000fc80007ffe000 */
[----:B------:R-:W-:-:S04]  /*2fb0*/  SHF.R.U32.HI R0, RZ, 0x14, R0 ;  /* 0x00000014ff007819 */ /* 0x000fc80000011600 */
[----:B------:R-:W-:-:S07]  /*2fc0*/  LOP3.LUT R4, R0, 0xff, RZ, 0xc0, !PT ;  /* 0x000000ff00047812 */ /* 0x000fce00078ec0ff */
.L_x_19748:
[----:B------:R-:W-:-:S04]  /*2fd0*/  SHF.R.U32.HI R5, RZ, 0x18, R5 ;  /* 0x00000018ff057819 */ /* 0x000fc80000011605 */
[----:B------:R-:W-:-:S04]  /*2fe0*/  LOP3.LUT R4, R4, 0x80, R5, 0xf8, !PT ;  /* 0x0000008004047812 */ /* 0x000fc800078ef805 */
[----:B------:R-:W-:-:S07]  /*2ff0*/  PRMT R0, R4, 0x7610, R0 ;  /* 0x0000761004007816 */ /* 0x000fce0000000000 */
.L_x_19746:
[----:B------:R-:W-:Y:S05]  /*3000*/  BSYNC.RECONVERGENT B0 ;  /* 0x0000000000007941 */ /* 0x000fea0003800200 */
.L_x_19745:
[----:B------:R0:W-:Y:S01]  /*3010*/  STG.E.U8 desc[UR36][R2.64], R0 ;  /* 0x0000000002007986 */ /* 0x0001e2000c101124 */
[----:B------:R-:W-:Y:S05]  /*3020*/  BRA `(.L_x_19726) ;  /* 0x0000000400247947 */ /* 0x000fea0003800000 */
.L_x_19743:
        /* <DEDUP_REMOVED lines=13> */
.L_x_19751:
[----:B------:R-:W-:-:S04]  /*3100*/  SHF.R.U32.HI R0, RZ, 0x15, R5 ;  /* 0x00000015ff007819 */ /* 0x000fc80000011605 */
[----:B------:R-:W-:-:S04]  /*3110*/  LOP3.LUT R0, R0, 0x1, RZ, 0xc0, !PT ;  /* 0x0000000100007812 */ /* 0x000fc800078ec0ff */
[----:B------:R-:W-:-:S04]  /*3120*/  IADD3 R0, PT, PT, R5, 0x88fffff, R0 ;  /* 0x088fffff05007810 */ /* 0x000fc80007ffe000 */
[----:B------:R-:W-:-:S04]  /*3130*/  SHF.R.U32.HI R0, RZ, 0x15, R0 ;  /* 0x00000015ff007819 */ /* 0x000fc80000011600 */
[----:B------:R-:W-:-:S07]  /*3140*/  LOP3.LUT R4, R0, 0xff, RZ, 0xc0, !PT ;  /* 0x000000ff00047812 */ /* 0x000fce00078ec0ff */
.L_x_19752:
[----:B------:R-:W-:-:S04]  /*3150*/  SHF.R.U32.HI R5, RZ, 0x18, R5 ;  /* 0x00000018ff057819 */ /* 0x000fc80000011605 */
[----:B------:R-:W-:-:S04]  /*3160*/  LOP3.LUT R4, R4, 0x80, R5, 0xf8, !PT ;  /* 0x0000008004047812 */ /* 0x000fc800078ef805 */
[----:B------:R-:W-:-:S07]  /*3170*/  PRMT R0, R4, 0x7610, R0 ;  /* 0x0000761004007816 */ /* 0x000fce0000000000 */
.L_x_19750:
[----:B------:R-:W-:Y:S05]  /*3180*/  BSYNC.RECONVERGENT B0 ;  /* 0x0000000000007941 */ /* 0x000fea0003800200 */
.L_x_19749:
[----:B------:R0:W-:Y:S01]  /*3190*/  STG.E.U8 desc[UR36][R2.64], R0 ;  /* 0x0000000002007986 */ /* 0x0001e2000c101124 */
[----:B------:R-:W-:Y:S05]  /*31a0*/  BRA `(.L_x_19726) ;  /* 0x0000000000c47947 */ /* 0x000fea0003800000 */
.L_x_19742:
[----:B------:R-:W-:-:S09]  /*31b0*/  UISETP.NE.AND UP0, UPT, UR4, 0x1c, UPT ;  /* 0x0000001c0400788c */ /* 0x000fd2000bf05270 */
[----:B------:R-:W-:Y:S05]  /*31c0*/  BRA.U !UP0, `(.L_x_19753) ;  /* 0x0000000108b07547 */ /* 0x000fea000b800000 */
[----:B------:R-:W-:-:S09]  /*31d0*/  UISETP.NE.AND UP0, UPT, UR4, 0x1d, UPT ;  /* 0x0000001d0400788c */ /* 0x000fd2000bf05270 */
[----:B------:R-:W-:Y:S05]  /*31e0*/  BRA.U !UP0, `(.L_x_19754) ;  /* 0x0000000108907547 */ /* 0x000fea000b800000 */
[----:B------:R-:W-:-:S09]  /*31f0*/  UISETP.NE.AND UP0, UPT, UR4, 0x2c, UPT ;  /* 0x0000002c0400788c */ /* 0x000fd2000bf05270 */
[----:B------:R-:W-:Y:S05]  /*3200*/  BRA.U !UP0, `(.L_x_19755) ;  /* 0x0000000108447547 */ /* 0x000fea000b800000 */
.L_x_19725:
        /* <DEDUP_REMOVED lines=8> */
[----:B0-----:R-:W-:Y:S01]  /*3290*/  MOV R4, UR6 ;  /* 0x0000000600047c02 */ /* 0x001fe20008000f00 */
[----:B------:R-:W-:-:S02]  /*32a0*/  IMAD.U32 R5, RZ, RZ, UR7 ;  /* 0x00000007ff057e24 */ /* 0x000fc4000f8e00ff */
[----:B-1----:R-:W-:Y:S02]  /*32b0*/  IMAD.U32 R6, RZ, RZ, UR8 ;  /* 0x00000008ff067e24 */ /* 0x002fe4000f8e00ff */
[----:B------:R-:W-:Y:S02]  /*32c0*/  IMAD.U32 R7, RZ, RZ, UR9 ;  /* 0x00000009ff077e24 */ /* 0x000fe4000f8e00ff */
[----:B---3--:R-:W-:Y:S02]  /*32d0*/  IMAD.U32 R10, RZ, RZ, UR4 ;  /* 0x00000004ff0a7e24 */ /* 0x008fe4000f8e00ff */
[----:B------:R-:W-:-:S07]  /*32e0*/  IMAD.U32 R11, RZ, RZ, UR5 ;  /* 0x00000005ff0b7e24 */ /* 0x000fce000f8e00ff */
[----:B------:R-:W-:-:S07]  /*32f0*/  LEPC R20, `(.L_x_19756) ;  /* 0x000000001014794e */ /* 0x000fce0000000000 */
[----:B--2-45:R-:W-:Y:S05]  /*3300*/  CALL.ABS.NOINC R2 ;  /* 0x0000000002007343 */ /* 0x034fea0003c00000 */
.L_x_19756:
[----:B------:R-:W-:Y:S05]  /*3310*/  BRA `(.L_x_19726) ;  /* 0x0000000000687947 */ /* 0x000fea0003800000 */
.L_x_19755:
[----:B------:R-:W0:Y:S02]  /*3320*/  I2F.S8 R5, R5 ;  /* 0x0000000500057306 */ /* 0x000e240000001400 */
        /* <DEDUP_REMOVED lines=16> */
.L_x_19754:
[----:B------:R-:W-:-:S04]  /*3430*/  LOP3.LUT R5, R5, 0xffff, RZ, 0xc0, !PT ;  /* 0x0000ffff05057812 */ /* 0x000fc800078ec0ff */
[----:B------:R-:W-:-:S05]  /*3440*/  PRMT R5, R5, 0x8880, RZ ;  /* 0x0000888005057816 */ /* 0x000fca00000000ff */
[----:B------:R-:W-:-:S05]  /*3450*/  IMAD.MOV.U32 R4, RZ, RZ, R5 ;  /* 0x000000ffff047224 */ /* 0x000fca00078e0005 */
[----:B------:R-:W-:-:S05]  /*3460*/  SHF.R.S32.HI R5, RZ, 0x1f, R4 ;  /* 0x0000001fff057819 */ /* 0x000fca0000011404 */
[----:B------:R0:W-:Y:S01]  /*3470*/  STG.E.64 desc[UR36][R2.64], R4 ;  /* 0x0000000402007986 */ /* 0x0001e2000c101b24 */
[----:B------:R-:W-:Y:S05]  /*3480*/  BRA `(.L_x_19726) ;  /* 0x00000000000c7947 */ /* 0x000fea0003800000 */
.L_x_19753:
[----:B------:R-:W-:-:S04]  /*3490*/  LOP3.LUT R5, R5, 0xffff, RZ, 0xc0, !PT ;  /* 0x0000ffff05057812 */ /* 0x000fc800078ec0ff */
[----:B------:R-:W-:-:S05]  /*34a0*/  PRMT R5, R5, 0x8880, RZ ;  /* 0x0000888005057816 */ /* 0x000fca00000000ff */
[----:B------:R0:W-:Y:S02]  /*34b0*/  STG.E desc[UR36][R2.64], R5 ;  /* 0x0000000502007986 */ /* 0x0001e4000c101924 */
.L_x_19726:
[----:B------:R-:W-:-:S07]  /*34c0*/  IADD3 R17, PT, PT, R17, 0x80, RZ ;  /* 0x0000008011117810 */ /* 0x000fce0007ffe0ff */
.L_x_19679:
[----:B------:R-:W-:Y:S05]  /*34d0*/  BSYNC.RECONVERGENT B6 ;  /* 0x0000000000067941 */ /* 0x000fea0003800200 */
.L_x_19678:
[----:B------:R-:W0:Y:S01]  /*34e0*/  LDCU UR4, c[0x0][0x380] ;  /* 0x00007000ff0477ac */ /* 0x000e220008000800 */
[----:B------:R-:W-:Y:S01]  /*34f0*/  BSSY.RECONVERGENT B6, `(.L_x_19757) ;  /* 0x0000338000067945 */ /* 0x000fe20003800200 */
[----:B0-----:R-:W-:-:S13]  /*3500*/  ISETP.GE.AND P0, PT, R17, UR4, PT ;  /* 0x0000000411007c0c */ /* 0x001fda000bf06270 */
[----:B------:R-:W-:Y:S05]  /*3510*/  @P0 BRA `(.L_x_19758) ;  /* 0x0000003000d40947 */ /* 0x000fea0003800000 */
[----:B------:R-:W0:Y:S01]  /*3520*/  LDCU UR4, c[0x0][0x388] ;  /* 0x00007100ff0477ac */ /* 0x000e220008000800 */
[----:B--2-45:R-:W-:Y:S02]  /*3530*/  IMAD.MOV.U32 R0, RZ, RZ, RZ ;  /* 0x000000ffff007224 */ /* 0x034fe400078e00ff */
        /* <DEDUP_REMOVED lines=8> */
[----:B-1-3--:R-:W-:-:S05]  /*35c0*/  IMAD.HI.U32 R2, R17, UR4, R16 ;  /* 0x0000000411027c27 */ /* 0x00afca000f8e0010 */
        /* <DEDUP_REMOVED lines=292> */
.L_x_19759:
[----:B------:R-:W1:Y:S01]  /*4810*/  LDCU.64 UR6, c[0x0][0x588] ;  /* 0x0000b100ff0677ac */ /* 0x000e620008000a00 */
[----:B------:R-:W-:-:S04]  /*4820*/  UPRMT UR4, UR42, 0x9910, URZ ;  /* 0x000099102a047896 */ /* 0x000fc800080000ff */
[----:B------:R-:W-:Y:S01]  /*4830*/  UISETP.GT.AND UP0, UPT, UR4, 0x9, UPT ;  /* 0x000000090400788c */ /* 0x000fe2000bf04270 */
[----:B-1-3--:R-:W-:-:S05]  /*4840*/  IADD3 R2, P0, PT, R0, UR6, RZ ;  /* 0x0000000600027c10 */ /* 0x00afca000ff1e0ff */
        /* <DEDUP_REMOVED lines=12> */
.L_x_19763:
[----:B------:R3:W5:Y:S01]  /*4910*/  LDG.E.U8 R0, desc[UR36][R2.64] ;  /* 0x0000002402007981 */ /* 0x000762000c1e1100 */
[----:B------:R-:W-:Y:S05]  /*4920*/  BRA `(.L_x_19765) ;  /* 0x0000000c004c7947 */ /* 0x000fea0003800000 */
.L_x_19762:
        /* <DEDUP_REMOVED lines=8> */
.L_x_19767:
[----:B------:R1:W5:Y:S01]  /*49b0*/  LDG.E.U8 R0, desc[UR36][R2.64] ;  /* 0x0000002402007981 */ /* 0x000362000c1e1100 */
[----:B------:R-:W-:Y:S05]  /*49c0*/  BRA `(.L_x_19765) ;  /* 0x0000000c00247947 */ /* 0x000fea0003800000 */
.L_x_19766:
[----:B------:R2:W5:Y:S01]  /*49d0*/  LDG.E.U16 R0, desc[UR36][R2.64] ;  /* 0x0000002402007981 */ /* 0x000562000c1e1500 */
[----:B------:R-:W-:Y:S05]  /*49e0*/  BRA `(.L_x_19765) ;  /* 0x0000000c001c7947 */ /* 0x000fea0003800000 */
.L_x_19761:
        /* <DEDUP_REMOVED lines=9> */
.L_x_19769:
[----:B------:R-:W2:Y:S02]  /*4a80*/  LDG.E.U16 R4, desc[UR36][R2.64] ;  /* 0x0000002402047981 */ /* 0x000ea4000c1e1500 */
[----:B--2---:R-:W-:-:S06]  /*4a90*/  HADD2.F32 R4, -RZ, R4.H0_H0 ;  /* 0x20000004ff047230 */ /* 0x004fcc0000004100 */
[----:B------:R-:W0:Y:S02]  /*4aa0*/  F2I.FTZ.TRUNC.NTZ R4, R4 ;  /* 0x0000000400047305 */ /* 0x000e24000021f100 */
[----:B0-----:R-:W-:Y:S01]  /*4ab0*/  PRMT R0, R4, 0x7610, R0 ;  /* 0x0000761004007816 */ /* 0x001fe20000000000 */
[----:B------:R-:W-:Y:S06]  /*4ac0*/  BRA `(.L_x_19765) ;  /* 0x0000000800e47947 */ /* 0x000fec0003800000 */
.L_x_19768:
        /* <DEDUP_REMOVED lines=9> */
.L_x_19771:
[----:B------:R-:W2:Y:S02]  /*4b60*/  LDG.E.U16 R2, desc[UR36][R2.64] ;  /* 0x0000002402027981 */ /* 0x000ea4000c1e1500 */
[----:B--2---:R-:W-:-:S06]  /*4b70*/  HADD2.F32 R4, -RZ, R2.H0_H0 ;  /* 0x20000002ff047230 */ /* 0x004fcc0000004100 */
[----:B------:R-:W0:Y:S02]  /*4b80*/  F2I.FTZ.TRUNC.NTZ R4, R4 ;  /* 0x0000000400047305 */ /* 0x000e24000021f100 */
[----:B0-----:R-:W-:Y:S01]  /*4b90*/  PRMT R0, R4, 0x7610, R0 ;  /* 0x0000761004007816 */ /* 0x001fe20000000000 */
[----:B------:R-:W-:Y:S06]  /*4ba0*/  BRA `(.L_x_19765) ;  /* 0x0000000800ac7947 */ /* 0x000fec0003800000 */
.L_x_19770:
[----:B------:R-:W2:Y:S02]  /*4bb0*/  LDG.E.64 R2, desc[UR36][R2.64] ;  /* 0x0000002402027981 */ /* 0x000ea4000c1e1b00 */
[----:B--2---:R0:W1:Y:S01]  /*4bc0*/  F2I.F64.TRUNC R0, R2 ;  /* 0x0000000200007311 */ /* 0x004062000030d100 */
[----:B------:R-:W-:Y:S05]  /*4bd0*/  BRA `(.L_x_19765) ;  /* 0x0000000800a07947 */ /* 0x000fea0003800000 */
.L_x_19760:
        /* <DEDUP_REMOVED lines=12> */
.L_x_19774:
[----:B------:R-:W2:Y:S02]  /*4ca0*/  LDG.E.64 R2, desc[UR36][R2.64] ;  /* 0x0000002402027981 */ /* 0x000ea4000c1e1b00 */
[----:B--2---:R0:W1:Y:S01]  /*4cb0*/  F2I.F64.TRUNC R0, R2 ;  /* 0x0000000200007311 */ /* 0x004062000030d100 */
[----:B------:R-:W-:Y:S05]  /*4cc0*/  BRA `(.L_x_19765) ;  /* 0x0000000800647947 */ /* 0x000fea0003800000 */
.L_x_19773:
        /* <DEDUP_REMOVED lines=27> */
.L_x_19776:
        /* <DEDUP_REMOVED lines=14> */
.L_x_19775:
[----:B------:R-:W2:Y:S02]  /*4f60*/  LDG.E.U16 R4, desc[UR36][R2.64] ;  /* 0x0000002402047981 */ /* 0x000ea4000c1e1500 */
[----:B--2---:R-:W-:-:S06]  /*4f70*/  SHF.L.U32 R4, R4, 0x10, RZ ;  /* 0x0000001004047819 */ /* 0x004fcc00000006ff */
[----:B------:R-:W0:Y:S02]  /*4f80*/  F2I.FTZ.TRUNC.NTZ R4, R4 ;  /* 0x0000000400047305 */ /* 0x000e24000021f100 */
[----:B0-----:R-:W-:Y:S01]  /*4f90*/  PRMT R0, R4, 0x7610, R0 ;  /* 0x0000761004007816 */ /* 0x001fe20000000000 */
[----:B------:R-:W-:Y:S06]  /*4fa0*/  BRA `(.L_x_19765) ;  /* 0x0000000400ac7947 */ /* 0x000fec0003800000 */
.L_x_19772:
        /* <DEDUP_REMOVED lines=10> */
.L_x_19779:
        /* <DEDUP_REMOVED lines=21> */
.L_x_19783:
[----:B------:R-:W-:Y:S05]  /*51a0*/  BSYNC.RECONVERGENT B1 ;  /* 0x0000000000017941 */ /* 0x000fea0003800200 */
.L_x_19782:
[----:B------:R-:W-:Y:S01]  /*51b0*/  IMAD.SHL.U32 R0, R0, 0x100000, RZ ;  /* 0x0010000000007824 */ /* 0x000fe200078e00ff */
[----:B------:R-:W-:-:S04]  /*51c0*/  LEA R2, R2, 0x3b800000, 0x17 ;  /* 0x3b80000002027811 */ /* 0x000fc800078eb8ff */
[----:B------:R-:W-:-:S07]  /*51d0*/  LOP3.LUT R4, R2, R0, R7, 0xfe, !PT ;  /* 0x0000000002047212 */ /* 0x000fce00078efe07 */
.L_x_19781:
[----:B------:R-:W-:Y:S05]  /*51e0*/  BSYNC.RECONVERGENT B0 ;  /* 0x0000000000007941 */ /* 0x000fea0003800200 */
.L_x_19780:
[----:B------:R-:W0:Y:S02]  /*51f0*/  F2I.FTZ.TRUNC.NTZ R4, R4 ;  /* 0x0000000400047305 */ /* 0x000e24000021f100 */
[----:B0-----:R-:W-:Y:S01]  /*5200*/  PRMT R0, R4, 0x7610, R0 ;  /* 0x0000761004007816 */ /* 0x001fe20000000000 */
[----:B------:R-:W-:Y:S06]  /*5210*/  BRA `(.L_x_19765) ;  /* 0x0000000400107947 */ /* 0x000fec0003800000 */
.L_x_19778:
        /* <DEDUP_REMOVED lines=21> */
.L_x_19787:
[----:B------:R-:W-:Y:S05]  /*5370*/  BSYNC.RECONVERGENT B1 ;  /* 0x0000000000017941 */ /* 0x000fea0003800200 */
.L_x_19786:
[----:B------:R-:W-:Y:S01]  /*5380*/  IMAD.SHL.U32 R0, R0, 0x200000, RZ ;  /* 0x0020000000007824 */ /* 0x000fe200078e00ff */
[----:B------:R-:W-:-:S04]  /*5390*/  LEA R2, R2, 0x37800000, 0x17 ;  /* 0x3780000002027811 */ /* 0x000fc800078eb8ff */
[----:B------:R-:W-:-:S07]  /*53a0*/  LOP3.LUT R4, R2, R0, R7, 0xfe, !PT ;  /* 0x0000000002047212 */ /* 0x000fce00078efe07 */
.L_x_19785:
[----:B------:R-:W-:Y:S05]  /*53b0*/  BSYNC.RECONVERGENT B0 ;  /* 0x0000000000007941 */ /* 0x000fea0003800200 */
.L_x_19784:
[----:B------:R-:W0:Y:S02]  /*53c0*/  F2I.FTZ.TRUNC.NTZ R4, R4 ;  /* 0x0000000400047305 */ /* 0x000e24000021f100 */
[----:B0-----:R-:W-:Y:S01]  /*53d0*/  PRMT R0, R4, 0x7610, R0 ;  /* 0x0000761004007816 */ /* 0x001fe20000000000 */
[----:B------:R-:W-:Y:S06]  /*53e0*/  BRA `(.L_x_19765) ;  /* 0x00000000009c7947 */ /* 0x000fec0003800000 */
.L_x_19777:
        /* <DEDUP_REMOVED lines=14> */
.L_x_19791:
[----:B------:R-:W-:Y:S05]  /*54d0*/  BSYNC.RECONVERGENT B0 ;  /* 0x0000000000007941 */ /* 0x000fea0003800200 */
.L_x_19790:
[----:B------:R-:W0:Y:S02]  /*54e0*/  F2I.FTZ.TRUNC.NTZ R4, R4 ;  /* 0x0000000400047305 */ /* 0x000e24000021f100 */
[----:B0-----:R-:W-:Y:S01]  /*54f0*/  PRMT R0, R4, 0x7610, R0 ;  /* 0x0000761004007816 */ /* 0x001fe20000000000 */
[----:B------:R-:W-:Y:S06]  /*5500*/  BRA `(.L_x_19765) ;  /* 0x0000000000547947 */ /* 0x000fec0003800000 */
.L_x_19764:
        /* <DEDUP_REMOVED lines=15> */
[----:B--2---:R-:W-:Y:S05]  /*5600*/  CALL.ABS.NOINC R2 ;  /* 0x0000000002007343 */ /* 0x004fea0003c00000 */
.L_x_19792:
[----:B------:R-:W-:Y:S01]  /*5610*/  PRMT R0, RZ, 0x7610, R0 ;  /* 0x00007610ff007816 */ /* 0x000fe20000000000 */
[----:B------:R-:W-:Y:S06]  /*5620*/  BRA `(.L_x_19765) ;  /* 0x00000000000c7947 */ /* 0x000fec0003800000 */
.L_x_19789:
[----:B------:R0:W5:Y:S01]  /*5630*/  LDG.E.U8 R0, desc[UR36][R2.64] ;  /* 0x0000002402007981 */ /* 0x000162000c1e1100 */
[----:B------:R-:W-:Y:S05]  /*5640*/  BRA `(.L_x_19765) ;  /* 0x0000000000047947 */ /* 0x000fea0003800000 */
.L_x_19788:
[----:B------:R0:W5:Y:S02]  /*5650*/  LDG.E.U8 R0, desc[UR36][R2.64] ;  /* 0x0000002402007981 */ /* 0x000164000c1e1100 */
.L_x_19765:
[----:B------:R-:W2:Y:S01]  /*5660*/  LDCU.U8 UR4, c[0x0][0x590] ;  /* 0x0000b200ff0477ac */ /* 0x000ea20008000000 */
[----:B------:R-:W-:Y:S01]  /*5670*/  BSSY.RECONVERGENT B0, `(.L_x_19793) ;  /* 0x000002b000007945 */ /* 0x000fe20003800200 */
[----:B--2---:R-:W-:-:S04]  /*5680*/  UPRMT UR4, UR4, 0x8880, URZ ;  /* 0x0000888004047896 */ /* 0x004fc800080000ff */
[----:B------:R-:W-:-:S09]  /*5690*/  UISETP.GE.AND UP0, UPT, UR4, URZ, UPT ;  /* 0x000000ff0400728c */ /* 0x000fd2000bf06270 */
[----:B------:R-:W-:Y:S05]  /*56a0*/  BRA.U !UP0, `(.L_x_19794) ;  /* 0x0000000108807547 */ /* 0x000fea000b800000 */
[----:B------:R-:W-:Y:S01]  /*56b0*/  UISETP.NE.AND UP0, UPT, UR4, URZ, UPT ;  /* 0x000000ff0400728c */ /* 0x000fe2000bf05270 */
[----:B------:R-:W-:-:S08]  /*56c0*/  IMAD.MOV.U32 R5, RZ, RZ, 0x1 ;  /* 0x00000001ff057424 */ /* 0x000fd000078e00ff */
[----:B------:R-:W-:Y:S05]  /*56d0*/  BRA.U !UP0, `(.L_x_19795) ;  /* 0x0000000108907547 */ /* 0x000fea000b800000 */
[C---:B01-34-:R-:W-:Y:S01]  /*56e0*/  LOP3.LUT R2, R19.reuse, 0x1, RZ, 0xc0, !PT ;  /* 0x0000000113027812 */ /* 0x05bfe200078ec0ff */
[----:B------:R-:W-:Y:S01]  /*56f0*/  BSSY.RECONVERGENT B1, `(.L_x_19796) ;  /* 0x000001a000017945 */ /* 0x000fe20003800200 */
[----:B------:R-:W-:Y:S02]  /*5700*/  LOP3.LUT R3, R19, 0xff, RZ, 0xc0, !PT ;  /* 0x000000ff13037812 */ /* 0x000fe400078ec0ff */
[----:B------:R-:W-:-:S04]  /*5710*/  ISETP.NE.U32.AND P0, PT, R2, 0x1, PT ;  /* 0x000000010200780c */ /* 0x000fc80003f05070 */
[C---:B-----5:R-:W-:Y:S02]  /*5720*/  SEL R2, R0.reuse, 0x1, !P0 ;  /* 0x0000000100027807 */ /* 0x060fe40004000000 */
[----:B------:R-:W-:Y:S02]  /*5730*/  ISETP.GE.U32.AND P0, PT, R3, 0x2, PT ;  /* 0x000000020300780c */ /* 0x000fe40003f06070 */
[----:B------:R-:W-:Y:S02]  /*5740*/  PRMT R0, R0, 0x9910, RZ ;  /* 0x0000991000007816 */ /* 0x000fe400000000ff */
[----:B------:R-:W-:-:S03]  /*5750*/  PRMT R5, R2, 0x9910, RZ ;  /* 0x0000991002057816 */ /* 0x000fc600000000ff */
[----:B------:R-:W-:-:S06]  /*5760*/  IMAD R0, R0, R0, RZ ;  /* 0x0000000000007224 */ /* 0x000fcc00078e02ff */
[----:B------:R-:W-:Y:S05]  /*5770*/  @!P0 BRA `(.L_x_19797) ;  /* 0x0000000000448947 */ /* 0x000fea0003800000 */
[----:B------:R-:W-:Y:S02]  /*5780*/  SHF.R.U32.HI R3, RZ, 0x1, R3 ;  /* 0x00000001ff037819 */ /* 0x000fe40000011603 */
[----:B------:R-:W-:Y:S02]  /*5790*/  PRMT R4, R0, 0x7610, R4 ;  /* 0x0000761000047816 */ /* 0x000fe40000000004 */
[----:B------:R-:W-:-:S07]  /*57a0*/  PRMT R0, R3, 0x7610, R0 ;  /* 0x0000761003007816 */ /* 0x000fce0000000000 */
.L_x_19798:
        /* <DEDUP_REMOVED lines=14> */
.L_x_19797:
[----:B------:R-:W-:Y:S05]  /*5890*/  BSYNC.RECONVERGENT B1 ;  /* 0x0000000000017941 */ /* 0x000fea0003800200 */
.L_x_19796:
[----:B------:R-:W-:Y:S05]  /*58a0*/  BRA `(.L_x_19795) ;  /* 0x00000000001c7947 */ /* 0x000fea0003800000 */
.L_x_19794:
[----:B-1---5:R-:W-:Y:S01]  /*58b0*/  LOP3.LUT R0, R0, 0xff, RZ, 0xc0, !PT ;  /* 0x000000ff00007812 */ /* 0x022fe200078ec0ff */
[----:B------:R-:W-:-:S03]  /*58c0*/  IMAD.MOV.U32 R5, RZ, RZ, 0x1 ;  /* 0x00000001ff057424 */ /* 0x000fc600078e00ff */
[----:B------:R-:W-:-:S13]  /*58d0*/  ISETP.NE.AND P0, PT, R0, 0x1, PT ;  /* 0x000000010000780c */ /* 0x000fda0003f05270 */
[----:B------:R-:W-:Y:S05]  /*58e0*/  @!P0 BRA `(.L_x_19795) ;  /* 0x00000000000c8947 */ /* 0x000fea0003800000 */
[----:B------:R-:W-:Y:S02]  /*58f0*/  ISETP.NE.AND P0, PT, R0, 0xff, PT ;  /* 0x000000ff0000780c */ /* 0x000fe40003f05270 */
[----:B------:R-:W-:-:S11]  /*5900*/  PRMT R5, R18, 0x7610, R5 ;  /* 0x0000761012057816 */ /* 0x000fd60000000005 */
[----:B------:R-:W-:-:S07]  /*5910*/  @P0 PRMT R5, RZ, 0x7610, R5 ;  /* 0x00007610ff050816 */ /* 0x000fce0000000005 */
.L_x_19795:
[----:B------:R-:W-:Y:S05]  /*5920*/  BSYNC.RECONVERGENT B0 ;  /* 0x0000000000007941 */ /* 0x000fea0003800200 */
.L_x_19793:
        /* <DEDUP_REMOVED lines=16> */
.L_x_19802:
[----:B------:R0:W-:Y:S01]  /*5a30*/  STG.E.U8 desc[UR36][R2.64], R5 ;  /* 0x0000000502007986 */ /* 0x0001e2000c101124 */
[----:B------:R-:W-:Y:S05]  /*5a40*/  BRA `(.L_x_19804) ;  /* 0x0000000c00847947 */ /* 0x000fea0003800000 */
.L_x_19801:
        /* <DEDUP_REMOVED lines=12> */
.L_x_19806:
[----:B------:R-:W-:-:S04]  /*5b10*/  LOP3.LUT R5, R5, 0xffff, RZ, 0xc0, !PT ;  /* 0x0000ffff05057812 */ /* 0x000fc800078ec0ff */
[----:B------:R-:W-:-:S05]  /*5b20*/  PRMT R5, R5, 0x8880, RZ ;  /* 0x0000888005057816 */ /* 0x000fca00000000ff */
[----:B------:R0:W-:Y:S01]  /*5b30*/  STG.E desc[UR36][R2.64], R5 ;  /* 0x0000000502007986 */ /* 0x0001e2000c101924 */
[----:B------:R-:W-:Y:S05]  /*5b40*/  BRA `(.L_x_19804) ;  /* 0x0000000c00447947 */ /* 0x000fea0003800000 */
.L_x_19805:
[----:B------:R-:W-:-:S04]  /*5b50*/  PRMT R5, R5, 0x8880, RZ ;  /* 0x0000888005057816 */ /* 0x000fc800000000ff */
[----:B------:R-:W-:-:S05]  /*5b60*/  PRMT R5, R5, 0x7710, RZ ;  /* 0x0000771005057816 */ /* 0x000fca00000000ff */
[----:B------:R0:W-:Y:S01]  /*5b70*/  STG.E.U16 desc[UR36][R2.64], R5 ;  /* 0x0000000502007986 */ /* 0x0001e2000c101524 */
[----:B------:R-:W-:Y:S05]  /*5b80*/  BRA `(.L_x_19804) ;  /* 0x0000000c00347947 */ /* 0x000fea0003800000 */
.L_x_19800:
        /* <DEDUP_REMOVED lines=9> */
.L_x_19808:
[----:B-----5:R-:W0:Y:S02]  /*5c20*/  I2F.S8 R0, R5 ;  /* 0x0000000500007306 */ /* 0x020e240000001400 */
[----:B0-----:R-:W-:-:S05]  /*5c30*/  F2FP.F16.F32.PACK_AB R0, RZ, R0 ;  /* 0x00000000ff00723e */ /* 0x001fca00000000ff */
[----:B------:R0:W-:Y:S01]  /*5c40*/  STG.E.U16 desc[UR36][R2.64], R0 ;  /* 0x0000000002007986 */ /* 0x0001e2000c101524 */
[----:B------:R-:W-:Y:S05]  /*5c50*/  BRA `(.L_x_19804) ;  /* 0x0000000c00007947 */ /* 0x000fea0003800000 */
.L_x_19807:
[----:B------:R-:W-:-:S09]  /*5c60*/  UISETP.NE.AND UP0, UPT, UR4, 0x7, UPT ;  /* 0x000000070400788c */ /* 0x000fd2000bf05270 */
[----:B------:R-:W-:Y:S05]  /*5c70*/  BRA.U !UP0, `(.L_x_19809) ;  /* 0x0000000108347547 */ /* 0x000fea000b800000 */
[----:B------:R-:W-:-:S09]  /*5c80*/  UISETP.NE.AND UP0, UPT, UR4, 0x8, UPT ;  /* 0x000000080400788c */ /* 0x000fd2000bf05270 */
[----:B------:R-:W-:Y:S05]  /*5c90*/  BRA.U !UP0, `(.L_x_19810) ;  /* 0x0000000108187547 */ /* 0x000fea000b800000 */
[----:B------:R-:W-:-:S09]  /*5ca0*/  UISETP.NE.AND UP0, UPT, UR4, 0x9, UPT ;  /* 0x000000090400788c */ /* 0x000fd2000bf05270 */
[----:B------:R-:W-:Y:S05]  /*5cb0*/  BRA.U UP0, `(.L_x_19803) ;  /* 0x0000000900047547 */ /* 0x000fea000b800000 */
[----:B------:R-:W0:Y:S01]  /*5cc0*/  I2F.S8 R6, R5 ;  /* 0x0000000500067306 */ /* 0x000e220000001400 */
[----:B------:R-:W-:-:S05]  /*5cd0*/  MOV R7, RZ ;  /* 0x000000ff00077202 */ /* 0x000fca0000000f00 */
[----:B0-----:R0:W-:Y:S01]  /*5ce0*/  STG.E.64 desc[UR36][R2.64], R6 ;  /* 0x0000000602007986 */ /* 0x0011e2000c101b24 */
[----:B------:R-:W-:Y:S05]  /*5cf0*/  BRA `(.L_x_19804) ;  /* 0x0000000800d87947 */ /* 0x000fea0003800000 */
.L_x_19810:
[----:B------:R-:W0:Y:S02]  /*5d00*/  I2F.S8 R5, R5 ;  /* 0x0000000500057306 */ /* 0x000e240000001400 */
[----:B0-----:R-:W-:-:S04]  /*5d10*/  F2FP.F16.F32.PACK_AB R5, RZ, R5 ;  /* 0x00000005ff05723e */ /* 0x001fc800000000ff */
[----:B------:R-:W-:-:S05]  /*5d20*/  PRMT R5, R5, 0x5410, RZ ;  /* 0x0000541005057816 */ /* 0x000fca00000000ff */
[----:B------:R0:W-:Y:S01]  /*5d30*/  STG.E desc[UR36][R2.64], R5 ;  /* 0x0000000502007986 */ /* 0x0001e2000c101924 */
[----:B------:R-:W-:Y:S05]  /*5d40*/  BRA `(.L_x_19804) ;  /* 0x0000000800c47947 */ /* 0x000fea0003800000 */
.L_x_19809:
[----:B------:R-:W-:-:S04]  /*5d50*/  PRMT R4, R5, 0x8880, RZ ;  /* 0x0000888005047816 */ /* 0x000fc800000000ff */
[----:B------:R-:W-:-:S06]  /*5d60*/  PRMT R4, R4, 0x7710, RZ ;  /* 0x0000771004047816 */ /* 0x000fcc00000000ff */
[----:B------:R-:W0:Y:S02]  /*5d70*/  I2F.F64.S16 R4, R4 ;  /* 0x0000000400047312 */ /* 0x000e240000101c00 */
[----:B0-----:R0:W-:Y:S01]  /*5d80*/  STG.E.64 desc[UR36][R2.64], R4 ;  /* 0x0000000402007986 */ /* 0x0011e2000c101b24 */
[----:B------:R-:W-:Y:S05]  /*5d90*/  BRA `(.L_x_19804) ;  /* 0x0000000800b07947 */ /* 0x000fea0003800000 */
.L_x_19799:
        /* <DEDUP_REMOVED lines=14> */
.L_x_19814:
[----:B------:R-:W0:Y:S01]  /*5e80*/  I2F.S8 R5, R5 ;  /* 0x0000000500057306 */ /* 0x000e220000001400 */
        /* <DEDUP_REMOVED lines=17> */
.L_x_19817:
[----:B------:R-:W-:-:S04]  /*5fa0*/  SHF.R.U32.HI R5, RZ, 0x18, R5 ;  /* 0x00000018ff057819 */ /* 0x000fc80000011605 */
[----:B------:R-:W-:-:S07]  /*5fb0*/  LOP3.LUT R0, R0, 0x80, R5, 0xf8, !PT ;  /* 0x0000008000007812 */ /* 0x000fce00078ef805 */
.L_x_19816:
[----:B------:R-:W-:Y:S05]  /*5fc0*/  BSYNC.RECONVERGENT B0 ;  /* 0x0000000000007941 */ /* 0x000fea0003800200 */
.L_x_19815:
[----:B------:R3:W-:Y:S01]  /*5fd0*/  STG.E.U8 desc[UR36][R2.64], R0 ;  /* 0x0000000002007986 */ /* 0x0007e2000c101124 */
[----:B------:R-:W-:Y:S05]  /*5fe0*/  BRA `(.L_x_19804) ;  /* 0x00000008001c7947 */ /* 0x000fea0003800000 */
.L_x_19813:
        /* <DEDUP_REMOVED lines=18> */
.L_x_19820:
[----:B------:R-:W-:-:S04]  /*6110*/  SHF.R.U32.HI R5, RZ, 0x18, R5 ;  /* 0x00000018ff057819 */ /* 0x000fc80000011605 */
[----:B------:R-:W-:-:S07]  /*6120*/  LOP3.LUT R0, R0, 0x80, R5, 0xf8, !PT ;  /* 0x0000008000007812 */ /* 0x000fce00078ef805 */
.L_x_19819:
[----:B------:R-:W-:Y:S05]  /*6130*/  BSYNC.RECONVERGENT B0 ;  /* 0x0000000000007941 */ /* 0x000fea0003800200 */
.L_x_19818:
[----:B------:R0:W-:Y:S01]  /*6140*/  STG.E.U8 desc[UR36][R2.64], R0 ;  /* 0x0000000002007986 */ /* 0x0001e2000c101124 */
[----:B------:R-:W-:Y:S05]  /*6150*/  BRA `(.L_x_19804) ;  /* 0x0000000400c07947 */ /* 0x000fea0003800000 */
.L_x_19812:
[----:B------:R-:W-:-:S09]  /*6160*/  UISETP.NE.AND UP0, UPT, UR4, 0x1c, UPT ;  /* 0x0000001c0400788c */ /* 0x000fd2000bf05270 */
[----:B------:R-:W-:Y:S05]  /*6170*/  BRA.U !UP0, `(.L_x_19821) ;  /* 0x00000001086c7547 */ /* 0x000fea000b800000 */
[----:B------:R-:W-:-:S09]  /*6180*/  UISETP.NE.AND UP0, UPT, UR4, 0x1d, UPT ;  /* 0x0000001d0400788c */ /* 0x000fd2000bf05270 */
[----:B------:R-:W-:Y:S05]  /*6190*/  BRA.U !UP0, `(.L_x_19822) ;  /* 0x00000001084c7547 */ /* 0x000fea000b800000 */
[----:B------:R-:W-:-:S09]  /*61a0*/  UISETP.NE.AND UP0, UPT, UR4, 0x2c, UPT ;  /* 0x0000002c0400788c */ /* 0x000fd2000bf05270 */
[----:B------:R-:W-:Y:S05]  /*61b0*/  BRA.U UP0, `(.L_x_19803) ;  /* 0x0000000100c47547 */ /* 0x000fea000b800000 */
[----:B------:R-:W0:Y:S02]  /*61c0*/  I2F.S8 R5, R5 ;  /* 0x0000000500057306 */ /* 0x000e240000001400 */
        /* <DEDUP_REMOVED lines=16> */
.L_x_19822:
[----:B------:R-:W-:-:S04]  /*62d0*/  LOP3.LUT R5, R5, 0xffff, RZ, 0xc0, !PT ;  /* 0x0000ffff05057812 */ /* 0x000fc800078ec0ff */
[----:B------:R-:W-:-:S05]  /*62e0*/  PRMT R5, R5, 0x8880, RZ ;  /* 0x0000888005057816 */ /* 0x000fca00000000ff */
[----:B------:R-:W-:-:S05]  /*62f0*/  IMAD.MOV.U32 R4, RZ, RZ, R5 ;  /* 0x000000ffff047224 */ /* 0x000fca00078e0005 */
[----:B------:R-:W-:-:S05]  /*6300*/  SHF.R.S32.HI R5, RZ, 0x1f, R4 ;  /* 0x0000001fff057819 */ /* 0x000fca0000011404 */
[----:B------:R1:W-:Y:S01]  /*6310*/  STG.E.64 desc[UR36][R2.64], R4 ;  /* 0x0000000402007986 */ /* 0x0003e2000c101b24 */
[----:B------:R-:W-:Y:S05]  /*6320*/  BRA `(.L_x_19804) ;  /* 0x00000004004c7947 */ /* 0x000fea0003800000 */
.L_x_19821:
[----:B------:R-:W-:-:S04]  /*6330*/  LOP3.LUT R5, R5, 0xffff, RZ, 0xc0, !PT ;  /* 0x0000ffff05057812 */ /* 0x000fc800078ec0ff */
[----:B------:R-:W-:-:S05]  /*6340*/  PRMT R5, R5, 0x8880, RZ ;  /* 0x0000888005057816 */ /* 0x000fca00000000ff */
[----:B------:R0:W-:Y:S01]  /*6350*/  STG.E desc[UR36][R2.64], R5 ;  /* 0x0000000502007986 */ /* 0x0001e2000c101924 */
[----:B------:R-:W-:Y:S05]  /*6360*/  BRA `(.L_x_19804) ;  /* 0x00000004003c7947 */ /* 0x000fea0003800000 */
.L_x_19811:
        /* <DEDUP_REMOVED lines=10> */
.L_x_19824:
[----:B------:R-:W-:Y:S02]  /*6410*/  PRMT R4, R5, 0x8880, RZ ;  /* 0x0000888005047816 */ /* 0x000fe400000000ff */
[----:B------:R-:W-:Y:S02]  /*6420*/  CS2R R6, SRZ ;  /* 0x0000000000067805 */ /* 0x000fe4000001ff00 */
[----:B------:R-:W-:-:S06]  /*6430*/  PRMT R4, R4, 0x7710, RZ ;  /* 0x0000771004047816 */ /* 0x000fcc00000000ff */
[----:B------:R-:W0:Y:S02]  /*6440*/  I2F.F64.S16 R4, R4 ;  /* 0x0000000400047312 */ /* 0x000e240000101c00 */
[----:B0-----:R0:W-:Y:S01]  /*6450*/  STG.E.128 desc[UR36][R2.64], R4 ;  /* 0x0000000402007986 */ /* 0x0011e2000c101d24 */
[----:B------:R-:W-:Y:S05]  /*6460*/  BRA `(.L_x_19804) ;  /* 0x0000000000fc7947 */ /* 0x000fea0003800000 */
.L_x_19823:
[----:B------:R-:W-:-:S09]  /*6470*/  UISETP.NE.AND UP0, UPT, UR4, 0xf, UPT ;  /* 0x0000000f0400788c */ /* 0x000fd2000bf05270 */
[----:B------:R-:W-:Y:S05]  /*6480*/  BRA.U !UP0, `(.L_x_19825) ;  /* 0x0000000108e87547 */ /* 0x000fea000b800000 */
[----:B------:R-:W-:-:S09]  /*6490*/  UISETP.NE.AND UP0, UPT, UR4, 0x17, UPT ;  /* 0x000000170400788c */ /* 0x000fd2000bf05270 */
[----:B------:R-:W-:Y:S05]  /*64a0*/  BRA.U !UP0, `(.L_x_19826) ;  /* 0x0000000108907547 */ /* 0x000fea000b800000 */
[----:B------:R-:W-:-:S09]  /*64b0*/  UISETP.NE.AND UP0, UPT, UR4, 0x18, UPT ;  /* 0x000000180400788c */ /* 0x000fd2000bf05270 */
[----:B------:R-:W-:Y:S05]  /*64c0*/  BRA.U !UP0, `(.L_x_19827) ;  /* 0x0000000108447547 */ /* 0x000fea000b800000 */
.L_x_19803:
        /* <DEDUP_REMOVED lines=15> */
[----:B--2--5:R-:W-:Y:S05]  /*65c0*/  CALL.ABS.NOINC R2 ;  /* 0x0000000002007343 */ /* 0x024fea0003c00000 */
.L_x_19828:
[----:B------:R-:W-:Y:S05]  /*65d0*/  BRA `(.L_x_19804) ;  /* 0x0000000000a07947 */ /* 0x000fea0003800000 */
.L_x_19827:
[----:B------:R-:W0:Y:S01]  /*65e0*/  I2F.S8 R5, R5 ;  /* 0x0000000500057306 */ /* 0x000e220000001400 */
        /* <DEDUP_REMOVED lines=12> */
.L_x_19830:
[----:B------:R-:W-:Y:S05]  /*66b0*/  BSYNC.RECONVERGENT B0 ;  /* 0x0000000000007941 */ /* 0x000fea0003800200 */
.L_x_19829:
[----:B------:R-:W-:-:S05]  /*66c0*/  LOP3.LUT R7, R0, 0x80, R7, 0xf8, !PT ;  /* 0x0000008000077812 */ /* 0x000fca00078ef807 */
[----:B------:R0:W-:Y:S01]  /*66d0*/  STG.E.U8 desc[UR36][R2.64], R7 ;  /* 0x0000000702007986 */ /* 0x0001e2000c101124 */
[----:B------:R-:W-:Y:S05]  /*66e0*/  BRA `(.L_x_19804) ;  /* 0x00000000005c7947 */ /* 0x000fea0003800000 */
.L_x_19826:
[----:B------:R-:W0:Y:S01]  /*66f0*/  I2F.S8 R5, R5 ;  /* 0x0000000500057306 */ /* 0x000e220000001400 */
        /* <DEDUP_REMOVED lines=11> */
.L_x_19832:
[----:B-----5:R-:W-:Y:S01]  /*67b0*/  IMAD.MOV.U32 R0, RZ, RZ, 0x7f ;  /* 0x0000007fff007424 */ /* 0x020fe200078e00ff */
[----:B------:R-:W-:-:S04]  /*67c0*/  ISETP.GT.U32.AND P0, PT, R4, 0x7f800000, PT ;  /* 0x7f8000000400780c */ /* 0x000fc80003f04070 */
[----:B------:R-:W-:-:S09]  /*67d0*/  SEL R0, R0, 0x7c, P0 ;  /* 0x0000007c00007807 */ /* 0x000fd20000000000 */
.L_x_19833:
[----:B------:R-:W-:Y:S05]  /*67e0*/  BSYNC.RECONVERGENT B0 ;  /* 0x0000000000007941 */ /* 0x000fea0003800200 */
.L_x_19831:
[----:B------:R-:W-:-:S04]  /*67f0*/  SHF.R.U32.HI R5, RZ, 0x18, R5 ;  /* 0x00000018ff057819 */ /* 0x000fc80000011605 */
[----:B------:R-:W-:-:S05]  /*6800*/  LOP3.LUT R5, R0, 0x80, R5, 0xf8, !PT ;  /* 0x0000008000057812 */ /* 0x000fca00078ef805 */
[----:B------:R0:W-:Y:S01]  /*6810*/  STG.E.U8 desc[UR36][R2.64], R5 ;  /* 0x0000000502007986 */ /* 0x0001e2000c101124 */
[----:B------:R-:W-:Y:S05]  /*6820*/  BRA `(.L_x_19804) ;  /* 0x00000000000c7947 */ /* 0x000fea0003800000 */
.L_x_19825:
[----:B-----5:R-:W0:Y:S02]  /*6830*/  I2F.S8 R0, R5 ;  /* 0x0000000500007306 */ /* 0x020e240000001400 */
[----:B0-----:R-:W-:-:S05]  /*6840*/  F2FP.BF16.F32.PACK_AB R0, RZ, R0 ;  /* 0x00000000ff00723e */ /* 0x001fca00000010ff */
[----:B------:R0:W-:Y:S02]  /*6850*/  STG.E.U16 desc[UR36][R2.64], R0 ;  /* 0x0000000002007986 */ /* 0x0001e4000c101524 */
.L_x_19804:
[----:B------:R-:W-:-:S07]  /*6860*/  IADD3 R17, PT, PT, R17, 0x80, RZ ;  /* 0x0000008011117810 */ /* 0x000fce0007ffe0ff */
.L_x_19758:
[----:B------:R-:W-:Y:S05]  /*6870*/  BSYNC.RECONVERGENT B6 ;  /* 0x0000000000067941 */ /* 0x000fea0003800200 */
.L_x_19757:
[----:B------:R-:W0:Y:S01]  /*6880*/  LDCU UR4, c[0x0][0x380] ;  /* 0x00007000ff0477ac */ /* 0x000e220008000800 */
[----:B------:R-:W-:Y:S01]  /*6890*/  BSSY.RECONVERGENT B6, `(.L_x_19834) ;  /* 0x0000338000067945 */ /* 0x000fe20003800200 */
[----:B0-----:R-:W-:-:S13]  /*68a0*/  ISETP.GE.AND P0, PT, R17, UR4, PT ;  /* 0x0000000411007c0c */ /* 0x001fda000bf06270 */
[----:B------:R-:W-:Y:S05]  /*68b0*/  @P0 BRA `(.L_x_19835) ;  /* 0x0000003000d40947 */ /* 0x000fea0003800000 */
[----:B------:R-:W0:Y:S01]  /*68c0*/  LDCU UR4, c[0x0][0x388] ;  /* 0x00007100ff0477ac */ /* 0x000e220008000800 */
[----:B--2345:R-:W-:Y:S02]  /*68d0*/  IMAD.MOV.U32 R0, RZ, RZ, RZ ;  /* 0x000000ffff007224 */ /* 0x03cfe400078e00ff */
        /* <DEDUP_REMOVED lines=301> */
.L_x_19836:
        /* <DEDUP_REMOVED lines=16> */
.L_x_19840:
[----:B------:R0:W5:Y:S01]  /*7cb0*/  LDG.E.U8 R0, desc[UR36][R2.64] ;  /* 0x0000002402007981 */ /* 0x000162000c1e1100 */
[----:B------:R-:W-:Y:S05]  /*7cc0*/  BRA `(.L_x_19842) ;  /* 0x0000000c004c7947 */ /* 0x000fea0003800000 */
.L_x_19839:
        /* <DEDUP_REMOVED lines=8> */
.L_x_19844:
[----:B------:R3:W5:Y:S01]  /*7d50*/  LDG.E.U8 R0, desc[UR36][R2.64] ;  /* 0x0000002402007981 */ /* 0x000762000c1e1100 */
[----:B------:R-:W-:Y:S05]  /*7d60*/  BRA `(.L_x_19842) ;  /* 0x0000000c00247947 */ /* 0x000fea0003800000 */
.L_x_19843:
[----:B------:R2:W5:Y:S01]  /*7d70*/  LDG.E.U16 R0, desc[UR36][R2.64] ;  /* 0x0000002402007981 */ /* 0x000562000c1e1500 */
[----:B------:R-:W-:Y:S05]  /*7d80*/  BRA `(.L_x_19842) ;  /* 0x0000000c001c7947 */ /* 0x000fea0003800000 */
.L_x_19838:
        /* <DEDUP_REMOVED lines=9> */
.L_x_19846:
[----:B------:R-:W2:Y:S02]  /*7e20*/  LDG.E.U16 R4, desc[UR36][R2.64] ;  /* 0x0000002402047981 */ /* 0x000ea4000c1e1500 */
[----:B--2---:R-:W-:-:S06]  /*7e30*/  HADD2.F32 R4, -RZ, R4.H0_H0 ;  /* 0x20000004ff047230 */ /* 0x004fcc0000004100 */
[----:B------:R-:W0:Y:S02]  /*7e40*/  F2I.FTZ.TRUNC.NTZ R4, R4 ;  /* 0x0000000400047305 */ /* 0x000e24000021f100 */
[----:B0-----:R-:W-:Y:S01]  /*7e50*/  PRMT R0, R4, 0x7610, R0 ;  /* 0x0000761004007816 */ /* 0x001fe20000000000 */
[----:B------:R-:W-:Y:S06]  /*7e60*/  BRA `(.L_x_19842) ;  /* 0x0000000800e47947 */ /* 0x000fec0003800000 */
.L_x_19845:
        /* <DEDUP_REMOVED lines=9> */
.L_x_19848:
[----:B------:R-:W2:Y:S02]  /*7f00*/  LDG.E.U16 R2, desc[UR36][R2.64] ;  /* 0x0000002402027981 */ /* 0x000ea4000c1e1500 */
[----:B--2---:R-:W-:-:S06]  /*7f10*/  HADD2.F32 R4, -RZ, R2.H0_H0 ;  /* 0x20000002ff047230 */ /* 0x004fcc0000004100 */
[----:B------:R-:W0:Y:S02]  /*7f20*/  F2I.FTZ.TRUNC.NTZ R4, R4 ;  /* 0x0000000400047305 */ /* 0x000e24000021f100 */
[----:B0-----:R-:W-:Y:S01]  /*7f30*/  PRMT R0, R4, 0x7610, R0 ;  /* 0x0000761004007816 */ /* 0x001fe20000000000 */
[----:B------:R-:W-:Y:S06]  /*7f40*/  BRA `(.L_x_19842) ;  /* 0x0000000800ac7947 */ /* 0x000fec0003800000 */
.L_x_19847:
[----:B------:R-:W2:Y:S02]  /*7f50*/  LDG.E.64 R2, desc[UR36][R2.64] ;  /* 0x0000002402027981 */ /* 0x000ea4000c1e1b00 */
[----:B--2---:R0:W1:Y:S01]  /*7f60*/  F2I.F64.TRUNC R0, R2 ;  /* 0x0000000200007311 */ /* 0x004062000030d100 */
[----:B------:R-:W-:Y:S05]  /*7f70*/  BRA `(.L_x_19842) ;  /* 0x0000000800a07947 */ /* 0x000fea0003800000 */
.L_x_19837:
        /* <DEDUP_REMOVED lines=12> */
.L_x_19851:
[----:B------:R-:W2:Y:S02]  /*8040*/  LDG.E.64 R2, desc[UR36][R2.64] ;  /* 0x0000002402027981 */ /* 0x000ea4000c1e1b00 */
[----:B--2---:R0:W1:Y:S01]  /*8050*/  F2I.F64.TRUNC R0, R2 ;  /* 0x0000000200007311 */ /* 0x004062000030d100 */
[----:B------:R-:W-:Y:S05]  /*8060*/  BRA `(.L_x_19842) ;  /* 0x0000000800647947 */ /* 0x000fea0003800000 */
.L_x_19850:
        /* <DEDUP_REMOVED lines=27> */
.L_x_19853:
        /* <DEDUP_REMOVED lines=14> */
.L_x_19852:
[----:B------:R-:W2:Y:S02]  /*8300*/  LDG.E.U16 R4, desc[UR36][R2.64] ;  /* 0x0000002402047981 */ /* 0x000ea4000c1e1500 */
[----:B--2---:R-:W-:-:S06]  /*8310*/  SHF.L.U32 R4, R4, 0x10, RZ ;  /* 0x0000001004047819 */ /* 0x004fcc00000006ff */
[----:B------:R-:W0:Y:S02]  /*8320*/  F2I.FTZ.TRUNC.NTZ R4, R4 ;  /* 0x0000000400047305 */ /* 0x000e24000021f100 */
[----:B0-----:R-:W-:Y:S01]  /*8330*/  PRMT R0, R4, 0x7610, R0 ;  /* 0x0000761004007816 */ /* 0x001fe20000000000 */
[----:B------:R-:W-:Y:S06]  /*8340*/  BRA `(.L_x_19842) ;  /* 0x0000000400ac7947 */ /* 0x000fec0003800000 */
.L_x_19849:
        /* <DEDUP_REMOVED lines=10> */
.L_x_19856:
        /* <DEDUP_REMOVED lines=21> */
.L_x_19860:
[----:B------:R-:W-:Y:S05]  /*8540*/  BSYNC.RECONVERGENT B1 ;  /* 0x0000000000017941 */ /* 0x000fea0003800200 */
.L_x_19859:
[----:B------:R-:W-:Y:S01]  /*8550*/  IMAD.SHL.U32 R0, R0, 0x100000, RZ ;  /* 0x0010000000007824 */ /* 0x000fe200078e00ff */
[----:B------:R-:W-:-:S04]  /*8560*/  LEA R2, R2, 0x3b800000, 0x17 ;  /* 0x3b80000002027811 */ /* 0x000fc800078eb8ff */
[----:B------:R-:W-:-:S07]  /*8570*/  LOP3.LUT R4, R2, R0, R7, 0xfe, !PT ;  /* 0x0000000002047212 */ /* 0x000fce00078efe07 */
.L_x_19858:
[----:B------:R-:W-:Y:S05]  /*8580*/  BSYNC.RECONVERGENT B0 ;  /* 0x0000000000007941 */ /* 0x000fea0003800200 */
.L_x_19857:
[----:B------:R-:W0:Y:S02]  /*8590*/  F2I.FTZ.TRUNC.NTZ R4, R4 ;  /* 0x0000000400047305 */ /* 0x000e24000021f100 */
[----:B0-----:R-:W-:Y:S01]  /*85a0*/  PRMT R0, R4, 0x7610, R0 ;  /* 0x0000761004007816 */ /* 0x001fe20000000000 */
[----:B------:R-:W-:Y:S06]  /*85b0*/  BRA `(.L_x_19842) ;  /* 0x0000000400107947 */ /* 0x000fec0003800000 */
.L_x_19855:
        /* <DEDUP_REMOVED lines=21> */
.L_x_19864:
[----:B------:R-:W-:Y:S05]  /*8710*/  BSYNC.RECONVERGENT B1 ;  /* 0x0000000000017941 */ /* 0x000fea0003800200 */
.L_x_19863:
[----:B------:R-:W-:Y:S01]  /*8720*/  IMAD.SHL.U32 R0, R0, 0x200000, RZ ;  /* 0x0020000000007824 */ /* 0x000fe200078e00ff */
[----:B------:R-:W-:-:S04]  /*8730*/  LEA R2, R2, 0x37800000, 0x17 ;  /* 0x3780000002027811 */ /* 0x000fc800078eb8ff */
[----:B------:R-:W-:-:S07]  /*8740*/  LOP3.LUT R4, R2, R0, R7, 0xfe, !PT ;  /* 0x0000000002047212 */ /* 0x000fce00078efe07 */
.L_x_19862:
[----:B------:R-:W-:Y:S05]  /*8750*/  BSYNC.RECONVERGENT B0 ;  /* 0x0000000000007941 */ /* 0x000fea0003800200 */
.L_x_19861:
[----:B------:R-:W0:Y:S02]  /*8760*/  F2I.FTZ.TRUNC.NTZ R4, R4 ;  /* 0x0000000400047305 */ /* 0x000e24000021f100 */
[----:B0-----:R-:W-:Y:S01]  /*8770*/  PRMT R0, R4, 0x7610, R0 ;  /* 0x0000761004007816 */ /* 0x001fe20000000000 */
[----:B------:R-:W-:Y:S06]  /*8780*/  BRA `(.L_x_19842) ;  /* 0x00000000009c7947 */ /* 0x000fec0003800000 */
.L_x_19854:
        /* <DEDUP_REMOVED lines=14> */
.L_x_19868:
[----:B------:R-:W-:Y:S05]  /*8870*/  BSYNC.RECONVERGENT B0 ;  /* 0x0000000000007941 */ /* 0x000fea0003800200 */
.L_x_19867:
[----:B------:R-:W0:Y:S02]  /*8880*/  F2I.FTZ.TRUNC.NTZ R4, R4 ;  /* 0x0000000400047305 */ /* 0x000e24000021f100 */
[----:B0-----:R-:W-:Y:S01]  /*8890*/  PRMT R0, R4, 0x7610, R0 ;  /* 0x0000761004007816 */ /* 0x001fe20000000000 */
[----:B------:R-:W-:Y:S06]  /*88a0*/  BRA `(.L_x_19842) ;  /* 0x0000000000547947 */ /* 0x000fec0003800000 */
.L_x_19841:
        /* <DEDUP_REMOVED lines=16> */
.L_x_19869:
[----:B------:R-:W-:Y:S01]  /*89b0*/  PRMT R0, RZ, 0x7610, R0 ;  /* 0x00007610ff007816 */ /* 0x000fe20000000000 */
[----:B------:R-:W-:Y:S06]  /*89c0*/  BRA `(.L_x_19842) ;  /* 0x00000000000c7947 */ /* 0x000fec0003800000 */
.L_x_19866:
[----:B------:R0:W5:Y:S01]  /*89d0*/  LDG.E.U8 R0, desc[UR36][R2.64] ;  /* 0x0000002402007981 */ /* 0x000162000c1e1100 */
[----:B------:R-:W-:Y:S05]  /*89e0*/  BRA `(.L_x_19842) ;  /* 0x0000000000047947 */ /* 0x000fea0003800000 */
.L_x_19865:
[----:B------:R0:W5:Y:S02]  /*89f0*/  LDG.E.U8 R0, desc[UR36][R2.64] ;  /* 0x0000002402007981 */ /* 0x000164000c1e1100 */
.L_x_19842:
        /* <DEDUP_REMOVED lines=21> */
.L_x_19875:
        /* <DEDUP_REMOVED lines=14> */
.L_x_19874:
[----:B------:R-:W-:Y:S05]  /*8c30*/  BSYNC.RECONVERGENT B1 ;  /* 0x0000000000017941 */ /* 0x000fea0003800200 */
.L_x_19873:
[----:B------:R-:W-:Y:S05]  /*8c40*/  BRA `(.L_x_19872) ;  /* 0x00000000001c7947 */ /* 0x000fea0003800000 */
.L_x_19871:
[----:B-1---5:R-:W-:Y:S01]  /*8c50*/  LOP3.LUT R0, R0, 0xff, RZ, 0xc0, !PT ;  /* 0x000000ff00007812 */ /* 0x022fe200078ec0ff */
[----:B------:R-:W-:-:S03]  /*8c60*/  IMAD.MOV.U32 R5, RZ, RZ, 0x1 ;  /* 0x00000001ff057424 */ /* 0x000fc600078e00ff */
[----:B------:R-:W-:-:S13]  /*8c70*/  ISETP.NE.AND P0, PT, R0, 0x1, PT ;  /* 0x000000010000780c */ /* 0x000fda0003f05270 */
[----:B------:R-:W-:Y:S05]  /*8c80*/  @!P0 BRA `(.L_x_19872) ;  /* 0x00000000000c8947 */ /* 0x000fea0003800000 */
[----:B------:R-:W-:Y:S02]  /*8c90*/  ISETP.NE.AND P0, PT, R0, 0xff, PT ;  /* 0x000000ff0000780c */ /* 0x000fe40003f05270 */
[----:B------:R-:W-:-:S11]  /*8ca0*/  PRMT R5, R18, 0x7610, R5 ;  /* 0x0000761012057816 */ /* 0x000fd60000000005 */
[----:B------:R-:W-:-:S07]  /*8cb0*/  @P0 PRMT R5, RZ, 0x7610, R5 ;  /* 0x00007610ff050816 */ /* 0x000fce0000000005 */
.L_x_19872:
[----:B------:R-:W-:Y:S05]  /*8cc0*/  BSYNC.RECONVERGENT B0 ;  /* 0x0000000000007941 */ /* 0x000fea0003800200 */
.L_x_19870:
        /* <DEDUP_REMOVED lines=16> */
.L_x_19879:
[----:B------:R0:W-:Y:S01]  /*8dd0*/  STG.E.U8 desc[UR36][R2.64], R5 ;  /* 0x0000000502007986 */ /* 0x0001e2000c101124 */
[----:B------:R-:W-:Y:S05]  /*8de0*/  BRA `(.L_x_19881) ;  /* 0x0000000c00847947 */ /* 0x000fea0003800000 */
.L_x_19878:
        /* <DEDUP_REMOVED lines=12> */
.L_x_19883:
[----:B------:R-:W-:-:S04]  /*8eb0*/  LOP3.LUT R5, R5, 0xffff, RZ, 0xc0, !PT ;  /* 0x0000ffff05057812 */ /* 0x000fc800078ec0ff */
[----:B------:R-:W-:-:S05]  /*8ec0*/  PRMT R5, R5, 0x8880, RZ ;  /* 0x0000888005057816 */ /* 0x000fca00000000ff */
[----:B------:R3:W-:Y:S01]  /*8ed0*/  STG.E desc[UR36][R2.64], R5 ;  /* 0x0000000502007986 */ /* 0x0007e2000c101924 */
[----:B------:R-:W-:Y:S05]  /*8ee0*/  BRA `(.L_x_19881) ;  /* 0x0000000c00447947 */ /* 0x000fea0003800000 */
.L_x_19882:
[----:B------:R-:W-:-:S04]  /*8ef0*/  PRMT R5, R5, 0x8880, RZ ;  /* 0x0000888005057816 */ /* 0x000fc800000000ff */
[----:B------:R-:W-:-:S05]  /*8f00*/  PRMT R5, R5, 0x7710, RZ ;  /* 0x0000771005057816 */ /* 0x000fca00000000ff */
[----:B------:R2:W-:Y:S01]  /*8f10*/  STG.E.U16 desc[UR36][R2.64], R5 ;  /* 0x0000000502007986 */ /* 0x0005e2000c101524 */
[----:B------:R-:W-:Y:S05]  /*8f20*/  BRA `(.L_x_19881) ;  /* 0x0000000c00347947 */ /* 0x000fea0003800000 */
.L_x_19877:
        /* <DEDUP_REMOVED lines=9> */
.L_x_19885:
[----:B-----5:R-:W0:Y:S02]  /*8fc0*/  I2F.S8 R0, R5 ;  /* 0x0000000500007306 */ /* 0x020e240000001400 */
[----:B0-----:R-:W-:-:S05]  /*8fd0*/  F2FP.F16.F32.PACK_AB R0, RZ, R0 ;  /* 0x00000000ff00723e */ /* 0x001fca00000000ff */
[----:B------:R0:W-:Y:S01]  /*8fe0*/  STG.E.U16 desc[UR36][R2.64], R0 ;  /* 0x0000000002007986 */ /* 0x0001e2000c101524 */
[----:B------:R-:W-:Y:S05]  /*8ff0*/  BRA `(.L_x_19881) ;  /* 0x0000000c00007947 */ /* 0x000fea0003800000 */
.L_x_19884:
        /* <DEDUP_REMOVED lines=10> */
.L_x_19887:
[----:B------:R-:W0:Y:S02]  /*90a0*/  I2F.S8 R5, R5 ;  /* 0x0000000500057306 */ /* 0x000e240000001400 */
[----:B0-----:R-:W-:-:S04]  /*90b0*/  F2FP.F16.F32.PACK_AB R5, RZ, R5 ;  /* 0x00000005ff05723e */ /* 0x001fc800000000ff */
[----:B------:R-:W-:-:S05]  /*90c0*/  PRMT R5, R5, 0x5410, RZ ;  /* 0x0000541005057816 */ /* 0x000fca00000000ff */
[----:B------:R0:W-:Y:S01]  /*90d0*/  STG.E desc[UR36][R2.64], R5 ;  /* 0x0000000502007986 */ /* 0x0001e2000c101924 */
[----:B------:R-:W-:Y:S05]  /*90e0*/  BRA `(.L_x_19881) ;  /* 0x0000000800c47947 */ /* 0x000fea0003800000 */
.L_x_19886:
[----:B------:R-:W-:-:S04]  /*90f0*/  PRMT R4, R5, 0x8880, RZ ;  /* 0x0000888005047816 */ /* 0x000fc800000000ff */
[----:B------:R-:W-:-:S06]  /*9100*/  PRMT R4, R4, 0x7710, RZ ;  /* 0x0000771004047816 */ /* 0x000fcc00000000ff */
[----:B------:R-:W0:Y:S02]  /*9110*/  I2F.F64.S16 R4, R4 ;  /* 0x0000000400047312 */ /* 0x000e240000101c00 */
[----:B0-----:R0:W-:Y:S01]  /*9120*/  STG.E.64 desc[UR36][R2.64], R4 ;  /* 0x0000000402007986 */ /* 0x0011e2000c101b24 */
[----:B------:R-:W-:Y:S05]  /*9130*/  BRA `(.L_x_19881) ;  /* 0x0000000800b07947 */ /* 0x000fea0003800000 */
.L_x_19876:
        /* <DEDUP_REMOVED lines=14> */
.L_x_19891:
        /* <DEDUP_REMOVED lines=18> */
.L_x_19894:
[----:B------:R-:W-:-:S04]  /*9340*/  SHF.R.U32.HI R5, RZ, 0x18, R5 ;  /* 0x00000018ff057819 */ /* 0x000fc80000011605 */
[----:B------:R-:W-:-:S07]  /*9350*/  LOP3.LUT R0, R0, 0x80, R5, 0xf8, !PT ;  /* 0x0000008000007812 */ /* 0x000fce00078ef805 */
.L_x_19893:
[----:B------:R-:W-:Y:S05]  /*9360*/  BSYNC.RECONVERGENT B0 ;  /* 0x0000000000007941 */ /* 0x000fea0003800200 */
.L_x_19892:
[----:B------:R0:W-:Y:S01]  /*9370*/  STG.E.U8 desc[UR36][R2.64], R0 ;  /* 0x0000000002007986 */ /* 0x0001e2000c101124 */
[----:B------:R-:W-:Y:S05]  /*9380*/  BRA `(.L_x_19881) ;  /* 0x00000008001c7947 */ /* 0x000fea0003800000 */
.L_x_19890:
        /* <DEDUP_REMOVED lines=18> */
.L_x_19897:
[----:B------:R-:W-:-:S04]  /*94b0*/  SHF.R.U32.HI R5, RZ, 0x18, R5 ;  /* 0x00000018ff057819 */ /* 0x000fc80000011605 */
[----:B------:R-:W-:-:S07]  /*94c0*/  LOP3.LUT R0, R0, 0x80, R5, 0xf8, !PT ;  /* 0x0000008000007812 */ /* 0x000fce00078ef805 */
.L_x_19896:
[----:B------:R-:W-:Y:S05]  /*94d0*/  BSYNC.RECONVERGENT B0 ;  /* 0x0000000000007941 */ /* 0x000fea0003800200 */
.L_x_19895:
[----:B------:R0:W-:Y:S01]  /*94e0*/  STG.E.U8 desc[UR36][R2.64], R0 ;  /* 0x0000000002007986 */ /* 0x0001e2000c101124 */
[----:B------:R-:W-:Y:S05]  /*94f0*/  BRA `(.L_x_19881) ;  /* 0x0000000400c07947 */ /* 0x000fea0003800000 */
.L_x_19889:
        /* <DEDUP_REMOVED lines=23> */
.L_x_19899:
[----:B------:R-:W-:-:S04]  /*9670*/  LOP3.LUT R5, R5, 0xffff, RZ, 0xc0, !PT ;  /* 0x0000ffff05057812 */ /* 0x000fc800078ec0ff */
[----:B------:R-:W-:-:S05]  /*9680*/  PRMT R5, R5, 0x8880, RZ ;  /* 0x0000888005057816 */ /* 0x000fca00000000ff */
[----:B------:R-:W-:-:S05]  /*9690*/  IMAD.MOV.U32 R4, RZ, RZ, R5 ;  /* 0x000000ffff047224 */ /* 0x000fca00078e0005 */
[----:B------:R-:W-:-:S05]  /*96a0*/  SHF.R.S32.HI R5, RZ, 0x1f, R4 ;  /* 0x0000001fff057819 */ /* 0x000fca0000011404 */
[----:B------:R0:W-:Y:S01]  /*96b0*/  STG.E.64 desc[UR36][R2.64], R4 ;  /* 0x0000000402007986 */ /* 0x0001e2000c101b24 */
[----:B------:R-:W-:Y:S05]  /*96c0*/  BRA `(.L_x_19881) ;  /* 0x00000004004c7947 */ /* 0x000fea0003800000 */
.L_x_19898:
[----:B------:R-:W-:-:S04]  /*96d0*/  LOP3.LUT R5, R5, 0xffff, RZ, 0xc0, !PT ;  /* 0x0000ffff05057812 */ /* 0x000fc800078ec0ff */
[----:B------:R-:W-:-:S05]  /*96e0*/  PRMT R5, R5, 0x8880, RZ ;  /* 0x0000888005057816 */ /* 0x000fca00000000ff */
[----:B------:R0:W-:Y:S01]  /*96f0*/  STG.E desc[UR36][R2.64], R5 ;  /* 0x0000000502007986 */ /* 0x0001e2000c101924 */
[----:B------:R-:W-:Y:S05]  /*9700*/  BRA `(.L_x_19881) ;  /* 0x00000004003c7947 */ /* 0x000fea0003800000 */
.L_x_19888:
        /* <DEDUP_REMOVED lines=10> */
.L_x_19901:
[----:B------:R-:W-:Y:S02]  /*97b0*/  PRMT R4, R5, 0x8880, RZ ;  /* 0x0000888005047816 */ /* 0x000fe400000000ff */
[----:B------:R-:W-:Y:S02]  /*97c0*/  CS2R R6, SRZ ;  /* 0x0000000000067805 */ /* 0x000fe4000001ff00 */
[----:B------:R-:W-:-:S06]  /*97d0*/  PRMT R4, R4, 0x7710, RZ ;  /* 0x0000771004047816 */ /* 0x000fcc00000000ff */
[----:B------:R-:W0:Y:S02]  /*97e0*/  I2F.F64.S16 R4, R4 ;  /* 0x0000000400047312 */ /* 0x000e240000101c00 */
[----:B0-----:R0:W-:Y:S01]  /*97f0*/  STG.E.128 desc[UR36][R2.64], R4 ;  /* 0x0000000402007986 */ /* 0x0011e2000c101d24 */
[----:B------:R-:W-:Y:S05]  /*9800*/  BRA `(.L_x_19881) ;  /* 0x0000000000fc7947 */ /* 0x000fea0003800000 */
.L_x_19900:
[----:B------:R-:W-:-:S09]  /*9810*/  UISETP.NE.AND UP0, UPT, UR4, 0xf, UPT ;  /* 0x0000000f0400788c */ /* 0x000fd2000bf05270 */
[----:B------:R-:W-:Y:S05]  /*9820*/  BRA.U !UP0, `(.L_x_19902) ;  /* 0x0000000108e87547 */ /* 0x000fea000b800000 */
[----:B------:R-:W-:-:S09]  /*9830*/  UISETP.NE.AND UP0, UPT, UR4, 0x17, UPT ;  /* 0x000000170400788c */ /* 0x000fd2000bf05270 */
[----:B------:R-:W-:Y:S05]  /*9840*/  BRA.U !UP0, `(.L_x_19903) ;  /* 0x0000000108907547 */ /* 0x000fea000b800000 */
[----:B------:R-:W-:-:S09]  /*9850*/  UISETP.NE.AND UP0, UPT, UR4, 0x18, UPT ;  /* 0x000000180400788c */ /* 0x000fd2000bf05270 */
[----:B------:R-:W-:Y:S05]  /*9860*/  BRA.U !UP0, `(.L_x_19904) ;  /* 0x0000000108447547 */ /* 0x000fea000b800000 */
.L_x_19880:
        /* <DEDUP_REMOVED lines=15> */
[----:B--2--5:R-:W-:Y:S05]  /*9960*/  CALL.ABS.NOINC R2 ;  /* 0x0000000002007343 */ /* 0x024fea0003c00000 */
.L_x_19905:
[----:B------:R-:W-:Y:S05]  /*9970*/  BRA `(.L_x_19881) ;  /* 0x0000000000a07947 */ /* 0x000fea0003800000 */
.L_x_19904:
[----:B------:R-:W0:Y:S01]  /*9980*/  I2F.S8 R5, R5 ;  /* 0x0000000500057306 */ /* 0x000e220000001400 */
[----:B------:R-:W-:Y:S01]  /*9990*/  BSSY.RECONVERGENT B0, `(.L_x_19906) ;  /* 0x000000c000007945 */ /* 0x000fe20003800200 */
[----:B-----5:R-:W-:Y:S01]  /*99a0*/  HFMA2 R0, -RZ, RZ, 0, 7.569789886474609375e-06 ;  /* 0x0000007fff007431 */ /* 0x020fe200000001ff */
        /* <DEDUP_REMOVED lines=10> */
.L_x_19907:
[----:B------:R-:W-:Y:S05]  /*9a50*/  BSYNC.RECONVERGENT B0 ;  /* 0x0000000000007941 */ /* 0x000fea0003800200 */
.L_x_19906:
[----:B------:R-:W-:-:S05]  /*9a60*/  LOP3.LUT R7, R0, 0x80, R7, 0xf8, !PT ;  /* 0x0000008000077812 */ /* 0x000fca00078ef807 */
[----:B------:R0:W-:Y:S01]  /*9a70*/  STG.E.U8 desc[UR36][R2.64], R7 ;  /* 0x0000000702007986 */ /* 0x0001e2000c101124 */
[----:B------:R-:W-:Y:S05]  /*9a80*/  BRA `(.L_x_19881) ;  /* 0x00000000005c7947 */ /* 0x000fea0003800000 */
.L_x_19903:
        /* <DEDUP_REMOVED lines=12> */
.L_x_19909:
[----:B-----5:R-:W-:Y:S01]  /*9b50*/  IMAD.MOV.U32 R0, RZ, RZ, 0x7f ;  /* 0x0000007fff007424 */ /* 0x020fe200078e00ff */
[----:B------:R-:W-:-:S04]  /*9b60*/  ISETP.GT.U32.AND P0, PT, R4, 0x7f800000, PT ;  /* 0x7f8000000400780c */ /* 0x000fc80003f04070 */
[----:B------:R-:W-:-:S09]  /*9b70*/  SEL R0, R0, 0x7c, P0 ;  /* 0x0000007c00007807 */ /* 0x000fd20000000000 */
.L_x_19910:
[----:B------:R-:W-:Y:S05]  /*9b80*/  BSYNC.RECONVERGENT B0 ;  /* 0x0000000000007941 */ /* 0x000fea0003800200 */
.L_x_19908:
[----:B------:R-:W-:-:S04]  /*9b90*/  SHF.R.U32.HI R5, RZ, 0x18, R5 ;  /* 0x00000018ff057819 */ /* 0x000fc80000011605 */
[----:B------:R-:W-:-:S05]  /*9ba0*/  LOP3.LUT R5, R0, 0x80, R5, 0xf8, !PT ;  /* 0x0000008000057812 */ /* 0x000fca00078ef805 */
[----:B------:R0:W-:Y:S01]  /*9bb0*/  STG.E.U8 desc[UR36][R2.64], R5 ;  /* 0x0000000502007986 */ /* 0x0001e2000c101124 */
[----:B------:R-:W-:Y:S05]  /*9bc0*/  BRA `(.L_x_19881) ;  /* 0x00000000000c7947 */ /* 0x000fea0003800000 */
.L_x_19902:
[----:B-----5:R-:W0:Y:S02]  /*9bd0*/  I2F.S8 R0, R5 ;  /* 0x0000000500007306 */ /* 0x020e240000001400 */
[----:B0-----:R-:W-:-:S05]  /*9be0*/  F2FP.BF16.F32.PACK_AB R0, RZ, R0 ;  /* 0x00000000ff00723e */ /* 0x001fca00000010ff */
[----:B------:R0:W-:Y:S02]  /*9bf0*/  STG.E.U16 desc[UR36][R2.64], R0 ;  /* 0x0000000002007986 */ /* 0x0001e4000c101524 */
.L_x_19881:
[----:B------:R-:W-:-:S07]  /*9c00*/  VIADD R17, R17, 0x80 ;  /* 0x0000008011117836 */ /* 0x000fce0000000000 */
.L_x_19835:
[----:B------:R-:W-:Y:S05]  /*9c10*/  BSYNC.RECONVERGENT B6 ;  /* 0x0000000000067941 */ /* 0x000fea0003800200 */
.L_x_19834:
[----:B------:R-:W0:Y:S02]  /*9c20*/  LDCU UR4, c[0x0][0x380] ;  /* 0x00007000ff0477ac */ /* 0x000e240008000800 */
[----:B0-----:R-:W-:-:S13]  /*9c30*/  ISETP.GE.AND P0, PT, R17, UR4, PT ;  /* 0x0000000411007c0c */ /* 0x001fda000bf06270 */
[----:B------:R-:W-:Y:S05]  /*9c40*/  @P0 EXIT ;  /* 0x000000000000094d */ /* 0x000fea0003800000 */
        /* <DEDUP_REMOVED lines=303> */
.L_x_19911:
[----:B------:R-:W0:Y:S01]  /*af40*/  LDCU.128 UR8, c[0x0][0x580] ;  /* 0x0000b000ff0877ac */ /* 0x000e220008000c00 */
[----:B------:R-:W-:-:S04]  /*af50*/  UPRMT UR4, UR42, 0x9910, URZ ;  /* 0x000099102a047896 */ /* 0x000fc800080000ff */
[----:B------:R-:W-:Y:S01]  /*af60*/  UISETP.GT.AND UP0, UPT, UR4, 0x9, UPT ;  /* 0x000000090400788c */ /* 0x000fe2000bf04270 */
[----:B0-----:R-:W-:Y:S02]  /*af70*/  IADD3 R16, P0, PT, R16, UR8, RZ ;  /* 0x0000000810107c10 */ /* 0x001fe4000ff1e0ff */
[----:B-1----:R-:W-:-:S03]  /*af80*/  IADD3 R2, P1, PT, R0, UR10, RZ ;  /* 0x0000000a00027c10 */ /* 0x002fc6000ff3e0ff */
        /* <DEDUP_REMOVED lines=13> */
.L_x_19915:
[----:B------:R0:W5:Y:S01]  /*b060*/  LDG.E.U8 R0, desc[UR36][R2.64] ;  /* 0x0000002402007981 */ /* 0x000162000c1e1100 */
[----:B------:R-:W-:Y:S05]  /*b070*/  BRA `(.L_x_19917) ;  /* 0x0000000c004c7947 */ /* 0x000fea0003800000 */
.L_x_19914:
        /* <DEDUP_REMOVED lines=8> */
.L_x_19919:
[----:B------:R0:W5:Y:S01]  /*b100*/  LDG.E.U8 R0, desc[UR36][R2.64] ;  /* 0x0000002402007981 */ /* 0x000162000c1e1100 */
[----:B------:R-:W-:Y:S05]  /*b110*/  BRA `(.L_x_19917) ;  /* 0x0000000c00247947 */ /* 0x000fea0003800000 */
.L_x_19918:
[----:B------:R0:W5:Y:S01]  /*b120*/  LDG.E.U16 R0, desc[UR36][R2.64] ;  /* 0x0000002402007981 */ /* 0x000162000c1e1500 */
[----:B------:R-:W-:Y:S05]  /*b130*/  BRA `(.L_x_19917) ;  /* 0x0000000c001c7947 */ /* 0x000fea0003800000 */
.L_x_19913:
        /* <DEDUP_REMOVED lines=9> */
.L_x_19921:
[----:B------:R-:W2:Y:S02]  /*b1d0*/  LDG.E.U16 R4, desc[UR36][R2.64] ;  /* 0x0000002402047981 */ /* 0x000ea4000c1e1500 */
[----:B--2---:R-:W-:-:S06]  /*b1e0*/  HADD2.F32 R4, -RZ, R4.H0_H0 ;  /* 0x20000004ff047230 */ /* 0x004fcc0000004100 */
[----:B------:R-:W0:Y:S02]  /*b1f0*/  F2I.FTZ.TRUNC.NTZ R4, R4 ;  /* 0x0000000400047305 */ /* 0x000e24000021f100 */
[----:B0-----:R-:W-:Y:S01]  /*b200*/  PRMT R0, R4, 0x7610, R0 ;  /* 0x0000761004007816 */ /* 0x001fe20000000000 */
[----:B------:R-:W-:Y:S06]  /*b210*/  BRA `(.L_x_19917) ;  /* 0x0000000800e47947 */ /* 0x000fec0003800000 */
.L_x_19920:
        /* <DEDUP_REMOVED lines=9> */
.L_x_19923:
[----:B------:R-:W2:Y:S02]  /*b2b0*/  LDG.E.U16 R2, desc[UR36][R2.64] ;  /* 0x0000002402027981 */ /* 0x000ea4000c1e1500 */
[----:B--2---:R-:W-:-:S06]  /*b2c0*/  HADD2.F32 R4, -RZ, R2.H0_H0 ;  /* 0x20000002ff047230 */ /* 0x004fcc0000004100 */
[----:B------:R-:W0:Y:S02]  /*b2d0*/  F2I.FTZ.TRUNC.NTZ R4, R4 ;  /* 0x0000000400047305 */ /* 0x000e24000021f100 */
[----:B0-----:R-:W-:Y:S01]  /*b2e0*/  PRMT R0, R4, 0x7610, R0 ;  /* 0x0000761004007816 */ /* 0x001fe20000000000 */
[----:B------:R-:W-:Y:S06]  /*b2f0*/  BRA `(.L_x_19917) ;  /* 0x0000000800ac7947 */ /* 0x000fec0003800000 */
.L_x_19922:
[----:B------:R-:W2:Y:S02]  /*b300*/  LDG.E.64 R2, desc[UR36][R2.64] ;  /* 0x0000002402027981 */ /* 0x000ea4000c1e1b00 */
[----:B--2---:R0:W1:Y:S01]  /*b310*/  F2I.F64.TRUNC R0, R2 ;  /* 0x0000000200007311 */ /* 0x004062000030d100 */
[----:B------:R-:W-:Y:S05]  /*b320*/  BRA `(.L_x_19917) ;  /* 0x0000000800a07947 */ /* 0x000fea0003800000 */
.L_x_19912:
        /* <DEDUP_REMOVED lines=12> */
.L_x_19926:
[----:B------:R-:W2:Y:S02]  /*b3f0*/  LDG.E.64 R2, desc[UR36][R2.64] ;  /* 0x0000002402027981 */ /* 0x000ea4000c1e1b00 */
[----:B--2---:R0:W1:Y:S01]  /*b400*/  F2I.F64.TRUNC R0, R2 ;  /* 0x0000000200007311 */ /* 0x004062000030d100 */
[----:B------:R-:W-:Y:S05]  /*b410*/  BRA `(.L_x_19917) ;  /* 0x0000000800647947 */ /* 0x000fea0003800000 */
.L_x_19925:
        /* <DEDUP_REMOVED lines=27> */
.L_x_19928:
        /* <DEDUP_REMOVED lines=14> */
.L_x_19927:
[----:B------:R-:W2:Y:S02]  /*b6b0*/  LDG.E.U16 R4, desc[UR36][R2.64] ;  /* 0x0000002402047981 */ /* 0x000ea4000c1e1500 */
[----:B--2---:R-:W-:-:S06]  /*b6c0*/  SHF.L.U32 R4, R4, 0x10, RZ ;  /* 0x0000001004047819 */ /* 0x004fcc00000006ff */
[----:B------:R-:W0:Y:S02]  /*b6d0*/  F2I.FTZ.TRUNC.NTZ R4, R4 ;  /* 0x0000000400047305 */ /* 0x000e24000021f100 */
[----:B0-----:R-:W-:Y:S01]  /*b6e0*/  PRMT R0, R4, 0x7610, R0 ;  /* 0x0000761004007816 */ /* 0x001fe20000000000 */
[----:B------:R-:W-:Y:S06]  /*b6f0*/  BRA `(.L_x_19917) ;  /* 0x0000000400ac7947 */ /* 0x000fec0003800000 */
.L_x_19924:
        /* <DEDUP_REMOVED lines=10> */
.L_x_19931:
        /* <DEDUP_REMOVED lines=21> */
.L_x_19935:
[----:B------:R-:W-:Y:S05]  /*b8f0*/  BSYNC.RECONVERGENT B1 ;  /* 0x0000000000017941 */ /* 0x000fea0003800200 */
.L_x_19934:
[----:B------:R-:W-:Y:S01]  /*b900*/  IMAD.SHL.U32 R0, R0, 0x100000, RZ ;  /* 0x0010000000007824 */ /* 0x000fe200078e00ff */
[----:B------:R-:W-:-:S04]  /*b910*/  LEA R2, R2, 0x3b800000, 0x17 ;  /* 0x3b80000002027811 */ /* 0x000fc800078eb8ff */
[----:B------:R-:W-:-:S07]  /*b920*/  LOP3.LUT R4, R2, R0, R7, 0xfe, !PT ;  /* 0x0000000002047212 */ /* 0x000fce00078efe07 */
.L_x_19933:
[----:B------:R-:W-:Y:S05]  /*b930*/  BSYNC.RECONVERGENT B0 ;  /* 0x0000000000007941 */ /* 0x000fea0003800200 */
.L_x_19932:
[----:B------:R-:W0:Y:S02]  /*b940*/  F2I.FTZ.TRUNC.NTZ R4, R4 ;  /* 0x0000000400047305 */ /* 0x000e24000021f100 */
[----:B0-----:R-:W-:Y:S01]  /*b950*/  PRMT R0, R4, 0x7610, R0 ;  /* 0x0000761004007816 */ /* 0x001fe20000000000 */
[----:B------:R-:W-:Y:S06]  /*b960*/  BRA `(.L_x_19917) ;  /* 0x0000000400107947 */ /* 0x000fec0003800000 */
.L_x_19930:
        /* <DEDUP_REMOVED lines=21> */
.L_x_19939:
[----:B------:R-:W-:Y:S05]  /*bac0*/  BSYNC.RECONVERGENT B1 ;  /* 0x0000000000017941 */ /* 0x000fea0003800200 */
.L_x_19938:
[----:B------:R-:W-:Y:S01]  /*bad0*/  IMAD.SHL.U32 R0, R0, 0x200000, RZ ;  /* 0x0020000000007824 */ /* 0x000fe200078e00ff */
[----:B------:R-:W-:-:S04]  /*bae0*/  LEA R2, R2, 0x37800000, 0x17 ;  /* 0x3780000002027811 */ /* 0x000fc800078eb8ff */
[----:B------:R-:W-:-:S07]  /*baf0*/  LOP3.LUT R4, R2, R0, R7, 0xfe, !PT ;  /* 0x0000000002047212 */ /* 0x000fce00078efe07 */
.L_x_19937:
[----:B------:R-:W-:Y:S05]  /*bb00*/  BSYNC.RECONVERGENT B0 ;  /* 0x0000000000007941 */ /* 0x000fea0003800200 */
.L_x_19936:
[----:B------:R-:W0:Y:S02]  /*bb10*/  F2I.FTZ.TRUNC.NTZ R4, R4 ;  /* 0x0000000400047305 */ /* 0x000e24000021f100 */
[----:B0-----:R-:W-:Y:S01]  /*bb20*/  PRMT R0, R4, 0x7610, R0 ;  /* 0x0000761004007816 */ /* 0x001fe20000000000 */
[----:B------:R-:W-:Y:S06]  /*bb30*/  BRA `(.L_x_19917) ;  /* 0x00000000009c7947 */ /* 0x000fec0003800000 */
.L_x_19929:
        /* <DEDUP_REMOVED lines=14> */
.L_x_19943:
[----:B------:R-:W-:Y:S05]  /*bc20*/  BSYNC.RECONVERGENT B0 ;  /* 0x0000000000007941 */ /* 0x000fea0003800200 */
.L_x_19942:
[----:B------:R-:W0:Y:S02]  /*bc30*/  F2I.FTZ.TRUNC.NTZ R4, R4 ;  /* 0x0000000400047305 */ /* 0x000e24000021f100 */
[----:B0-----:R-:W-:Y:S01]  /*bc40*/  PRMT R0, R4, 0x7610, R0 ;  /* 0x0000761004007816 */ /* 0x001fe20000000000 */
[----:B------:R-:W-:Y:S06]  /*bc50*/  BRA `(.L_x_19917) ;  /* 0x0000000000547947 */ /* 0x000fec0003800000 */
.L_x_19916:
        /* <DEDUP_REMOVED lines=16> */
.L_x_19944:
[----:B------:R-:W-:Y:S01]  /*bd60*/  PRMT R0, RZ, 0x7610, R0 ;  /* 0x00007610ff007816 */ /* 0x000fe20000000000 */
[----:B------:R-:W-:Y:S06]  /*bd70*/  BRA `(.L_x_19917) ;  /* 0x00000000000c7947 */ /* 0x000fec0003800000 */
.L_x_19941:
[----:B------:R0:W5:Y:S01]  /*bd80*/  LDG.E.U8 R0, desc[UR36][R2.64] ;  /* 0x0000002402007981 */ /* 0x000162000c1e1100 */
[----:B------:R-:W-:Y:S05]  /*bd90*/  BRA `(.L_x_19917) ;  /* 0x0000000000047947 */ /* 0x000fea0003800000 */
.L_x_19940:
[----:B------:R0:W5:Y:S02]  /*bda0*/  LDG.E.U8 R0, desc[UR36][R2.64] ;  /* 0x0000002402007981 */ /* 0x000164000c1e1100 */
.L_x_19917:
[----:B------:R-:W2:Y:S01]  /*bdb0*/  LDCU.U8 UR4, c[0x0][0x590] ;  /* 0x0000b200ff0477ac */ /* 0x000ea20008000000 */
[----:B------:R-:W-:Y:S01]  /*bdc0*/  BSSY.RECONVERGENT B0, `(.L_x_19945) ;  /* 0x000002b000007945 */ /* 0x000fe20003800200 */
[----:B--2---:R-:W-:-:S04]  /*bdd0*/  UPRMT UR4, UR4, 0x8880, URZ ;  /* 0x0000888004047896 */ /* 0x004fc800080000ff */
[----:B------:R-:W-:-:S09]  /*bde0*/  UISETP.GE.AND UP0, UPT, UR4, URZ, UPT ;  /* 0x000000ff0400728c */ /* 0x000fd2000bf06270 */
[----:B------:R-:W-:Y:S05]  /*bdf0*/  BRA.U !UP0, `(.L_x_19946) ;  /* 0x0000000108807547 */ /* 0x000fea000b800000 */
[----:B------:R-:W-:Y:S01]  /*be00*/  UISETP.NE.AND UP0, UPT, UR4, URZ, UPT ;  /* 0x000000ff0400728c */ /* 0x000fe2000bf05270 */
[----:B0-----:R-:W-:-:S08]  /*be10*/  IMAD.MOV.U32 R3, RZ, RZ, 0x1 ;  /* 0x00000001ff037424 */ /* 0x001fd000078e00ff */
[----:B------:R-:W-:Y:S05]  /*be20*/  BRA.U !UP0, `(.L_x_19947) ;  /* 0x0000000108907547 */ /* 0x000fea000b800000 */
[C---:B----4-:R-:W-:Y:S01]  /*be30*/  LOP3.LUT R2, R19.reuse, 0x1, RZ, 0xc0, !PT ;  /* 0x0000000113027812 */ /* 0x050fe200078ec0ff */
[----:B------:R-:W-:Y:S01]  /*be40*/  BSSY.RECONVERGENT B1, `(.L_x_19948) ;  /* 0x000001a000017945 */ /* 0x000fe20003800200 */
[----:B------:R-:W-:Y:S02]  /*be50*/  LOP3.LUT R19, R19, 0xff, RZ, 0xc0, !PT ;  /* 0x000000ff13137812 */ /* 0x000fe400078ec0ff */
[----:B------:R-:W-:-:S04]  /*be60*/  ISETP.NE.U32.AND P0, PT, R2, 0x1, PT ;  /* 0x000000010200780c */ /* 0x000fc80003f05070 */
[C---:B-1-3-5:R-:W-:Y:S02]  /*be70*/  SEL R2, R0.reuse, 0x1, !P0 ;  /* 0x0000000100027807 */ /* 0x06afe40004000000 */
[----:B------:R-:W-:Y:S02]  /*be80*/  ISETP.GE.U32.AND P0, PT, R19, 0x2, PT ;  /* 0x000000021300780c */ /* 0x000fe40003f06070 */
[----:B------:R-:W-:Y:S02]  /*be90*/  PRMT R0, R0, 0x9910, RZ ;  /* 0x0000991000007816 */ /* 0x000fe400000000ff */
[----:B------:R-:W-:-:S03]  /*bea0*/  PRMT R3, R2, 0x9910, RZ ;  /* 0x0000991002037816 */ /* 0x000fc600000000ff */
[----:B------:R-:W-:-:S06]  /*beb0*/  IMAD R0, R0, R0, RZ ;  /* 0x0000000000007224 */ /* 0x000fcc00078e02ff */
[----:B------:R-:W-:Y:S05]  /*bec0*/  @!P0 BRA `(.L_x_19949) ;  /* 0x0000000000448947 */ /* 0x000fea0003800000 */
[----:B------:R-:W-:Y:S02]  /*bed0*/  SHF.R.U32.HI R2, RZ, 0x1, R19 ;  /* 0x00000001ff027819 */ /* 0x000fe40000011613 */
[----:B------:R-:W-:-:S07]  /*bee0*/  PRMT R4, R0, 0x7610, R4 ;  /* 0x0000761000047816 */ /* 0x000fce0000000004 */
.L_x_19950:
[----:B------:R-:W-:Y:S02]  /*bef0*/  LOP3.LUT R0, R2, 0x1, RZ, 0xc0, !PT ;  /* 0x0000000102007812 */ /* 0x000fe400078ec0ff */
[----:B------:R-:W-:Y:S02]  /*bf00*/  PRMT R3, R3, 0x9910, RZ ;  /* 0x0000991003037816 */ /* 0x000fe400000000ff */
[----:B------:R-:W-:-:S04]  /*bf10*/  ISETP.NE.U32.AND P0, PT, R0, 0x1, PT ;  /* 0x000000010000780c */ /* 0x000fc80003f05070 */
[C---:B------:R-:W-:Y:S02]  /*bf20*/  SEL R0, R4.reuse, 0x1, !P0 ;  /* 0x0000000104007807 */ /* 0x040fe40004000000 */
[----:B------:R-:W-:Y:S02]  /*bf30*/  PRMT R4, R4, 0x9910, RZ ;  /* 0x0000991004047816 */ /* 0x000fe400000000ff */
[----:B------:R-:W-:Y:S02]  /*bf40*/  PRMT R5, R0, 0x9910, RZ ;  /* 0x0000991000057816 */ /* 0x000fe400000000ff */
[----:B------:R-:W-:Y:S01]  /*bf50*/  LOP3.LUT R0, R2, 0xff, RZ, 0xc0, !PT ;  /* 0x000000ff02007812 */ /* 0x000fe200078ec0ff */
[----:B------:R-:W-:Y:S01]  /*bf60*/  IMAD R4, R4, R4, RZ ;  /* 0x0000000404047224 */ /* 0x000fe200078e02ff */
[----:B------:R-:W-:Y:S01]  /*bf70*/  MOV R2, R3 ;  /* 0x0000000300027202 */ /* 0x000fe20000000f00 */
[----:B------:R-:W-:Y:S01]  /*bf80*/  IMAD.MOV.U32 R3, RZ, RZ, R5 ;  /* 0x000000ffff037224 */ /* 0x000fe200078e0005 */
[----:B------:R-:W-:-:S02]  /*bf90*/  ISETP.GE.U32.AND P0, PT, R0, 0x2, PT ;  /* 0x000000020000780c */ /* 0x000fc40003f06070 */
[----:B------:R-:W-:Y:S01]  /*bfa0*/  SHF.R.U32.HI R0, RZ, 0x1, R0 ;  /* 0x00000001ff007819 */ /* 0x000fe20000011600 */
[----:B------:R-:W-:-:S03]  /*bfb0*/  IMAD R3, R2, R3, RZ ;  /* 0x0000000302037224 */ /* 0x000fc600078e02ff */
[----:B------:R-:W-:-:S07]  /*bfc0*/  PRMT R2, R0, 0x7610, R2 ;  /* 0x0000761000027816 */ /* 0x000fce0000000002 */
[----:B------:R-:W-:Y:S05]  /*bfd0*/  @P0 BRA `(.L_x_19950) ;  /* 0xfffffffc00c40947 */ /* 0x000fea000383ffff */
.L_x_19949:
[----:B------:R-:W-:Y:S05]  /*bfe0*/  BSYNC.RECONVERGENT B1 ;  /* 0x0000000000017941 */ /* 0x000fea0003800200 */
.L_x_19948:
[----:B------:R-:W-:Y:S05]  /*bff0*/  BRA `(.L_x_19947) ;  /* 0x00000000001c7947 */ /* 0x000fea0003800000 */
.L_x_19946:
[----:B01-3-5:R-:W-:Y:S01]  /*c000*/  LOP3.LUT R0, R0, 0xff, RZ, 0xc0, !PT ;  /* 0x000000ff00007812 */ /* 0x02bfe200078ec0ff */
[----:B------:R-:W-:-:S03]  /*c010*/  IMAD.MOV.U32 R3, RZ, RZ, 0x1 ;  /* 0x00000001ff037424 */ /* 0x000fc600078e00ff */
[----:B------:R-:W-:-:S13]  /*c020*/  ISETP.NE.AND P0, PT, R0, 0x1, PT ;  /* 0x000000010000780c */ /* 0x000fda0003f05270 */
[----:B------:R-:W-:Y:S05]  /*c030*/  @!P0 BRA `(.L_x_19947) ;  /* 0x00000000000c8947 */ /* 0x000fea0003800000 */
[----:B------:R-:W-:Y:S02]  /*c040*/  ISETP.NE.AND P0, PT, R0, 0xff, PT ;  /* 0x000000ff0000780c */ /* 0x000fe40003f05270 */
[----:B------:R-:W-:-:S11]  /*c050*/  PRMT R3, R18, 0x7610, R3 ;  /* 0x0000761012037816 */ /* 0x000fd60000000003 */
[----:B------:R-:W-:-:S07]  /*c060*/  @P0 PRMT R3, RZ, 0x7610, R3 ;  /* 0x00007610ff030816 */ /* 0x000fce0000000003 */
.L_x_19947:
[----:B------:R-:W-:Y:S05]  /*c070*/  BSYNC.RECONVERGENT B0 ;  /* 0x0000000000007941 */ /* 0x000fea0003800200 */
.L_x_19945:
        /* <DEDUP_REMOVED lines=13> */
.L_x_19954:
[----:B------:R-:W-:Y:S01]  /*c150*/  STG.E.U8 desc[UR36][R16.64], R3 ;  /* 0x0000000310007986 */ /* 0x000fe2000c101124 */
[----:B------:R-:W-:Y:S05]  /*c160*/  EXIT ;  /* 0x000000000000794d */ /* 0x000fea0003800000 */
.L_x_19953:
        /* <DEDUP_REMOVED lines=8> */
[----:B----4-:R-:W-:-:S05]  /*c1f0*/  IMAD.MOV.U32 R2, RZ, RZ, R3 ;  /* 0x000000ffff027224 */ /* 0x010fca00078e0003 */
[----:B------:R-:W-:-:S05]  /*c200*/  SHF.R.S32.HI R3, RZ, 0x1f, R2 ;  /* 0x0000001fff037819 */ /* 0x000fca0000011402 */
[----:B------:R-:W-:Y:S01]  /*c210*/  STG.E.64 desc[UR36][R16.64], R2 ;  /* 0x0000000210007986 */ /* 0x000fe2000c101b24 */
[----:B------:R-:W-:Y:S05]  /*c220*/  EXIT ;  /* 0x000000000000794d */ /* 0x000fea0003800000 */
.L_x_19957:
[----:B------:R-:W-:-:S04]  /*c230*/  LOP3.LUT R3, R3, 0xffff, RZ, 0xc0, !PT ;  /* 0x0000ffff03037812 */ /* 0x000fc800078ec0ff */
[----:B------:R-:W-:-:S05]  /*c240*/  PRMT R3, R3, 0x8880, RZ ;  /* 0x0000888003037816 */ /* 0x000fca00000000ff */
[----:B------:R-:W-:Y:S01]  /*c250*/  STG.E desc[UR36][R16.64], R3 ;  /* 0x0000000310007986 */ /* 0x000fe2000c101924 */
[----:B------:R-:W-:Y:S05]  /*c260*/  EXIT ;  /* 0x000000000000794d */ /* 0x000fea0003800000 */
.L_x_19956:
[----:B------:R-:W-:-:S04]  /*c270*/  PRMT R3, R3, 0x8880, RZ ;  /* 0x0000888003037816 */ /* 0x000fc800000000ff */
[----:B------:R-:W-:-:S05]  /*c280*/  PRMT R3, R3, 0x7710, RZ ;  /* 0x0000771003037816 */ /* 0x000fca00000000ff */
[----:B------:R-:W-:Y:S01]  /*c290*/  STG.E.U16 desc[UR36][R16.64], R3 ;  /* 0x0000000310007986 */ /* 0x000fe2000c101524 */
[----:B------:R-:W-:Y:S05]  /*c2a0*/  EXIT ;  /* 0x000000000000794d */ /* 0x000fea0003800000 */
.L_x_19952:
[----:B------:R-:W-:-:S09]  /*c2b0*/  UISETP.GT.AND UP0, UPT, UR4, 0x6, UPT ;  /* 0x000000060400788c */ /* 0x000fd2000bf04270 */
[----:B------:R-:W-:Y:S05]  /*c2c0*/  BRA.U UP0, `(.L_x_19958) ;  /* 0x00000001002c7547 */ /* 0x000fea000b800000 */
[----:B------:R-:W-:-:S09]  /*c2d0*/  UISETP.NE.AND UP0, UPT, UR4, 0x5, UPT ;  /* 0x000000050400788c */ /* 0x000fd2000bf05270 */
[----:B------:R-:W-:Y:S05]  /*c2e0*/  BRA.U !UP0, `(.L_x_19959) ;  /* 0x0000000108147547 */ /* 0x000fea000b800000 */
[----:B------:R-:W-:-:S09]  /*c2f0*/  UISETP.NE.AND UP0, UPT, UR4, 0x6, UPT ;  /* 0x000000060400788c */ /* 0x000fd2000bf05270 */
[----:B------:R-:W-:Y:S05]  /*c300*/  BRA.U UP0, `(.L_x_19955) ;  /* 0x0000000900387547 */ /* 0x000fea000b800000 */
[----:B------:R-:W0:Y:S02]  /*c310*/  I2F.S8 R3, R3 ;  /* 0x0000000300037306 */ /* 0x000e240000001400 */
[----:B0-----:R-:W-:Y:S01]  /*c320*/  STG.E desc[UR36][R16.64], R3 ;  /* 0x0000000310007986 */ /* 0x001fe2000c101924 */
[----:B------:R-:W-:Y:S05]  /*c330*/  EXIT ;  /* 0x000000000000794d */ /* 0x000fea0003800000 */
.L_x_19959:
[----:B-1-3-5:R-:W0:Y:S02]  /*c340*/  I2F.S8 R0, R3 ;  /* 0x0000000300007306 */ /* 0x02ae240000001400 */
[----:B0-----:R-:W-:-:S05]  /*c350*/  F2FP.F16.F32.PACK_AB R0, RZ, R0 ;  /* 0x00000000ff00723e */ /* 0x001fca00000000ff */
[----:B------:R-:W-:Y:S01]  /*c360*/  STG.E.U16 desc[UR36][R16.64], R0 ;  /* 0x0000000010007986 */ /* 0x000fe2000c101524 */
[----:B------:R-:W-:Y:S05]  /*c370*/  EXIT ;  /* 0x000000000000794d */ /* 0x000fea0003800000 */
.L_x_19958:
        /* <DEDUP_REMOVED lines=8> */
[----:B0-----:R-:W-:Y:S01]  /*c400*/  STG.E.64 desc[UR36][R16.64], R4 ;  /* 0x0000000410007986 */ /* 0x001fe2000c101b24 */
[----:B------:R-:W-:Y:S05]  /*c410*/  EXIT ;  /* 0x000000000000794d */ /* 0x000fea0003800000 */
.L_x_19961:
[----:B------:R-:W0:Y:S02]  /*c420*/  I2F.S8 R3, R3 ;  /* 0x0000000300037306 */ /* 0x000e240000001400 */
[----:B0-----:R-:W-:-:S04]  /*c430*/  F2FP.F16.F32.PACK_AB R3, RZ, R3 ;  /* 0x00000003ff03723e */ /* 0x001fc800000000ff */
[----:B------:R-:W-:-:S05]  /*c440*/  PRMT R3, R3, 0x5410, RZ ;  /* 0x0000541003037816 */ /* 0x000fca00000000ff */
[----:B------:R-:W-:Y:S01]  /*c450*/  STG.E desc[UR36][R16.64], R3 ;  /* 0x0000000310007986 */ /* 0x000fe2000c101924 */
[----:B------:R-:W-:Y:S05]  /*c460*/  EXIT ;  /* 0x000000000000794d */ /* 0x000fea0003800000 */
.L_x_19960:
[----:B----4-:R-:W-:-:S04]  /*c470*/  PRMT R2, R3, 0x8880, RZ ;  /* 0x0000888003027816 */ /* 0x010fc800000000ff */
[----:B------:R-:W-:-:S06]  /*c480*/  PRMT R2, R2, 0x7710, RZ ;  /* 0x0000771002027816 */ /* 0x000fcc00000000ff */
[----:B------:R-:W0:Y:S02]  /*c490*/  I2F.F64.S16 R2, R2 ;  /* 0x0000000200027312 */ /* 0x000e240000101c00 */
[----:B0-----:R-:W-:Y:S01]  /*c4a0*/  STG.E.64 desc[UR36][R16.64], R2 ;  /* 0x0000000210007986 */ /* 0x001fe2000c101b24 */
[----:B------:R-:W-:Y:S05]  /*c4b0*/  EXIT ;  /* 0x000000000000794d */ /* 0x000fea0003800000 */
.L_x_19951:
        /* <DEDUP_REMOVED lines=12> */
[----:B------:R-:W-:Y:S01]  /*c580*/  STG.E.U16 desc[UR36][R16.64], R3 ;  /* 0x0000000310007986 */ /* 0x000fe2000c101524 */
[----:B------:R-:W-:Y:S05]  /*c590*/  EXIT ;  /* 0x000000000000794d */ /* 0x000fea0003800000 */
.L_x_19965:
[----:B------:R-:W4:Y:S01]  /*c5a0*/  I2F.S8 R3, R3 ;  /* 0x0000000300037306 */ /* 0x000f220000001400 */
        /* <DEDUP_REMOVED lines=16> */
.L_x_19968:
[----:B------:R-:W-:-:S04]  /*c6b0*/  SHF.R.U32.HI R3, RZ, 0x18, R3 ;  /* 0x00000018ff037819 */ /* 0x000fc80000011603 */
[----:B------:R-:W-:-:S04]  /*c6c0*/  LOP3.LUT R0, R0, 0x80, R3, 0xf8, !PT ;  /* 0x0000008000007812 */ /* 0x000fc800078ef803 */
[----:B------:R-:W-:-:S07]  /*c6d0*/  PRMT R8, R0, 0x7610, R8 ;  /* 0x0000761000087816 */ /* 0x000fce0000000008 */
.L_x_19967:
[----:B------:R-:W-:Y:S05]  /*c6e0*/  BSYNC.RECONVERGENT B0 ;  /* 0x0000000000007941 */ /* 0x000fea0003800200 */
.L_x_19966:
[----:B------:R-:W-:Y:S01]  /*c6f0*/  STG.E.U8 desc[UR36][R16.64], R8 ;  /* 0x0000000810007986 */ /* 0x000fe2000c101124 */
[----:B------:R-:W-:Y:S05]  /*c700*/  EXIT ;  /* 0x000000000000794d */ /* 0x000fea0003800000 */
.L_x_19964:
[----:B------:R-:W4:Y:S01]  /*c710*/  I2F.S8 R3, R3 ;  /* 0x0000000300037306 */ /* 0x000f220000001400 */
[----:B------:R-:W-:Y:S01]  /*c720*/  BSSY.RECONVERGENT B0, `(.L_x_19969) ;  /* 0x0000013000007945 */ /* 0x000fe20003800200 */
[----:B------:R-:W-:Y:S01]  /*c730*/  HFMA2 R8, -RZ, RZ, 0, 7.62939453125e-06 ;  /* 0x00000080ff087431 */ /* 0x000fe200000001ff */
        /* <DEDUP_REMOVED lines=14> */
.L_x_19971:
[----:B------:R-:W-:-:S04]  /*c820*/  SHF.R.U32.HI R3, RZ, 0x18, R3 ;  /* 0x00000018ff037819 */ /* 0x000fc80000011603 */
[----:B------:R-:W-:-:S04]  /*c830*/  LOP3.LUT R0, R0, 0x80, R3, 0xf8, !PT ;  /* 0x0000008000007812 */ /* 0x000fc800078ef803 */
[----:B------:R-:W-:-:S07]  /*c840*/  PRMT R8, R0, 0x7610, R8 ;  /* 0x0000761000087816 */ /* 0x000fce0000000008 */
.L_x_19970:
[----:B------:R-:W-:Y:S05]  /*c850*/  BSYNC.RECONVERGENT B0 ;  /* 0x0000000000007941 */ /* 0x000fea0003800200 */
.L_x_19969:
[----:B------:R-:W-:Y:S01]  /*c860*/  STG.E.U8 desc[UR36][R16.64], R8 ;  /* 0x0000000810007986 */ /* 0x000fe2000c101124 */
[----:B------:R-:W-:Y:S05]  /*c870*/  EXIT ;  /* 0x000000000000794d */ /* 0x000fea0003800000 */
.L_x_19963:
[----:B------:R-:W-:-:S09]  /*c880*/  UISETP.NE.AND UP0, UPT, UR4, 0x1c, UPT ;  /* 0x0000001c0400788c */ /* 0x000fd2000bf05270 */
[----:B------:R-:W-:Y:S05]  /*c890*/  BRA.U !UP0, `(.L_x_19972) ;  /* 0x00000001086c7547 */ /* 0x000fea000b800000 */
[----:B------:R-:W-:-:S09]  /*c8a0*/  UISETP.NE.AND UP0, UPT, UR4, 0x1d, UPT ;  /* 0x0000001d0400788c */ /* 0x000fd2000bf05270 */
[----:B------:R-:W-:Y:S05]  /*c8b0*/  BRA.U !UP0, `(.L_x_19973) ;  /* 0x00000001084c7547 */ /* 0x000fea000b800000 */
[----:B------:R-:W-:-:S09]  /*c8c0*/  UISETP.NE.AND UP0, UPT, UR4, 0x2c, UPT ;  /* 0x0000002c0400788c */ /* 0x000fd2000bf05270 */
[----:B------:R-:W-:Y:S05]  /*c8d0*/  BRA.U UP0, `(.L_x_19955) ;  /* 0x0000000100c47547 */ /* 0x000fea000b800000 */
[----:B------:R-:W4:Y:S02]  /*c8e0*/  I2F.S8 R3, R3 ;  /* 0x0000000300037306 */ /* 0x000f240000001400 */
[----:B----4-:R-:W-:-:S04]  /*c8f0*/  SHF.R.U32.HI R2, RZ, 0x17, R3 ;  /* 0x00000017ff027819 */ /* 0x010fc80000011603 */
[----:B------:R-:W-:-:S04]  /*c900*/  LOP3.LUT R4, R2, 0xff, RZ, 0xc0, !PT ;  /* 0x000000ff02047812 */ /* 0x000fc800078ec0ff */
[----:B------:R-:W-:-:S13]  /*c910*/  ISETP.NE.AND P1, PT, R4, 0xff, PT ;  /* 0x000000ff0400780c */ /* 0x000fda0003f25270 */
[--C-:B-1-3-5:R-:W-:Y:S02]  /*c920*/  @P1 SHF.R.U32.HI R0, RZ, 0x16, R3.reuse ;  /* 0x00000016ff001819 */ /* 0x12afe40000011603 */
        /* <DEDUP_REMOVED lines=10> */
[----:B------:R-:W-:Y:S01]  /*c9d0*/  STG.E.U8 desc[UR36][R16.64], R3 ;  /* 0x0000000310007986 */ /* 0x000fe2000c101124 */
[----:B------:R-:W-:Y:S05]  /*c9e0*/  EXIT ;  /* 0x000000000000794d */ /* 0x000fea0003800000 */
.L_x_19973:
[----:B------:R-:W-:-:S04]  /*c9f0*/  LOP3.LUT R3, R3, 0xffff, RZ, 0xc0, !PT ;  /* 0x0000ffff03037812 */ /* 0x000fc800078ec0ff */
[----:B------:R-:W-:-:S05]  /*ca00*/  PRMT R3, R3, 0x8880, RZ ;  /* 0x0000888003037816 */ /* 0x000fca00000000ff */
[----:B----4-:R-:W-:-:S05]  /*ca10*/  IMAD.MOV.U32 R2, RZ, RZ, R3 ;  /* 0x000000ffff027224 */ /* 0x010fca00078e0003 */
[----:B------:R-:W-:-:S05]  /*ca20*/  SHF.R.S32.HI R3, RZ, 0x1f, R2 ;  /* 0x0000001fff037819 */ /* 0x000fca0000011402 */
[----:B------:R-:W-:Y:S01]  /*ca30*/  STG.E.64 desc[UR36][R16.64], R2 ;  /* 0x0000000210007986 */ /* 0x000fe2000c101b24 */
[----:B------:R-:W-:Y:S05]  /*ca40*/  EXIT ;  /* 0x000000000000794d */ /* 0x000fea0003800000 */
.L_x_19972:
[----:B------:R-:W-:-:S04]  /*ca50*/  LOP3.LUT R3, R3, 0xffff, RZ, 0xc0, !PT ;  /* 0x0000ffff03037812 */ /* 0x000fc800078ec0ff */
[----:B------:R-:W-:-:S05]  /*ca60*/  PRMT R3, R3, 0x8880, RZ ;  /* 0x0000888003037816 */ /* 0x000fca00000000ff */
[----:B------:R-:W-:Y:S01]  /*ca70*/  STG.E desc[UR36][R16.64], R3 ;  /* 0x0000000310007986 */ /* 0x000fe2000c101924 */
[----:B------:R-:W-:Y:S05]  /*ca80*/  EXIT ;  /* 0x000000000000794d */ /* 0x000fea0003800000 */
.L_x_19962:
        /* <DEDUP_REMOVED lines=8> */
[----:B------:R-:W-:Y:S01]  /*cb10*/  STG.E.U8 desc[UR36][R16.64], R3 ;  /* 0x0000000310007986 */ /* 0x000fe2000c101124 */
[----:B------:R-:W-:Y:S05]  /*cb20*/  EXIT ;  /* 0x000000000000794d */ /* 0x000fea0003800000 */
.L_x_19975:
[----:B------:R-:W-:Y:S02]  /*cb30*/  PRMT R4, R3, 0x8880, RZ ;  /* 0x0000888003047816 */ /* 0x000fe400000000ff */
[----:B------:R-:W-:Y:S02]  /*cb40*/  CS2R R6, SRZ ;  /* 0x0000000000067805 */ /* 0x000fe4000001ff00 */
[----:B------:R-:W-:-:S06]  /*cb50*/  PRMT R4, R4, 0x7710, RZ ;  /* 0x0000771004047816 */ /* 0x000fcc00000000ff */
[----:B------:R-:W0:Y:S02]  /*cb60*/  I2F.F64.S16 R4, R4 ;  /* 0x0000000400047312 */ /* 0x000e240000101c00 */
[----:B0-----:R-:W-:Y:S01]  /*cb70*/  STG.E.128 desc[UR36][R16.64], R4 ;  /* 0x0000000410007986 */ /* 0x001fe2000c101d24 */
[----:B------:R-:W-:Y:S05]  /*cb80*/  EXIT ;  /* 0x000000000000794d */ /* 0x000fea0003800000 */
.L_x_19974:
[----:B------:R-:W-:-:S09]  /*cb90*/  UISETP.NE.AND UP0, UPT, UR4, 0xf, UPT ;  /* 0x0000000f0400788c */ /* 0x000fd2000bf05270 */
[----:B------:R-:W-:Y:S05]  /*cba0*/  BRA.U !UP0, `(.L_x_19976) ;  /* 0x0000000108e87547 */ /* 0x000fea000b800000 */
[----:B------:R-:W-:-:S09]  /*cbb0*/  UISETP.NE.AND UP0, UPT, UR4, 0x17, UPT ;  /* 0x000000170400788c */ /* 0x000fd2000bf05270 */
[----:B------:R-:W-:Y:S05]  /*cbc0*/  BRA.U !UP0, `(.L_x_19977) ;  /* 0x0000000108907547 */ /* 0x000fea000b800000 */
[----:B------:R-:W-:-:S09]  /*cbd0*/  UISETP.NE.AND UP0, UPT, UR4, 0x18, UPT ;  /* 0x000000180400788c */ /* 0x000fd2000bf05270 */
[----:B------:R-:W-:Y:S05]  /*cbe0*/  BRA.U !UP0, `(.L_x_19978) ;  /* 0x0000000108447547 */ /* 0x000fea000b800000 */
.L_x_19955:
[----:B-1-3-5:R-:W-:Y:S01]  /*cbf0*/  MOV R0, 0x0 ;  /* 0x0000000000007802 */ /* 0x02afe20000000f00 */
[----:B------:R-:W0:Y:S01]  /*cc00*/  LDCU.64 UR4, c[0x4][0x198] ;  /* 0x01003300ff0477ac */ /* 0x000e220008000a00 */
[----:B------:R-:W-:Y:S02]  /*cc10*/  HFMA2 R8, -RZ, RZ, 0, 6.020069122314453125e-06 ;  /* 0x00000065ff087431 */ /* 0x000fe400000001ff */
[----:B------:R-:W-:Y:S01]  /*cc20*/  IMAD.MOV.U32 R12, RZ, RZ, 0x1 ;  /* 0x00000001ff0c7424 */ /* 0x000fe200078e00ff */
[----:B----4-:R1:W2:Y:S01]  /*cc30*/  LDC.64 R2, c[0x4][R0] ;  /* 0x0100000000027b82 */ /* 0x0102a20000000a00 */
[----:B------:R-:W3:Y:S01]  /*cc40*/  LDCU.64 UR6, c[0x4][0x1a0] ;  /* 0x01003400ff0677ac */ /* 0x000ee20008000a00 */
[----:B------:R-:W-:Y:S01]  /*cc50*/  IMAD.MOV.U32 R13, RZ, RZ, RZ ;  /* 0x000000ffff0d7224 */ /* 0x000fe200078e00ff */
[----:B------:R-:W4:Y:S01]  /*cc60*/  LDCU.64 UR8, c[0x4][0x20] ;  /* 0x01000400ff0877ac */ /* 0x000f220008000a00 */
[----:B0-----:R-:W-:Y:S01]  /*cc70*/  MOV R4, UR4 ;  /* 0x0000000400047c02 */ /* 0x001fe20008000f00 */
[----:B------:R-:W-:-:S02]  /*cc80*/  IMAD.U32 R5, RZ, RZ, UR5 ;  /* 0x00000005ff057e24 */ /* 0x000fc4000f8e00ff */
[----:B---3--:R-:W-:Y:S02]  /*cc90*/  IMAD.U32 R6, RZ, RZ, UR6 ;  /* 0x00000006ff067e24 */ /* 0x008fe4000f8e00ff */
[----:B------:R-:W-:Y:S02]  /*cca0*/  IMAD.U32 R7, RZ, RZ, UR7 ;  /* 0x00000007ff077e24 */ /* 0x000fe4000f8e00ff */
[----:B----4-:R-:W-:Y:S02]  /*ccb0*/  IMAD.U32 R10, RZ, RZ, UR8 ;  /* 0x00000008ff0a7e24 */ /* 0x010fe4000f8e00ff */
[----:B-1----:R-:W-:-:S07]  /*ccc0*/  IMAD.U32 R11, RZ, RZ, UR9 ;  /* 0x00000009ff0b7e24 */ /* 0x002fce000f8e00ff */
[----:B------:R-:W-:-:S07]  /*ccd0*/  LEPC R20, `(.L_x_19979) ;  /* 0x000000001014794e */ /* 0x000fce0000000000 */
[----:B--2---:R-:W-:Y:S05]  /*cce0*/  CALL.ABS.NOINC R2 ;  /* 0x0000000002007343 */ /* 0x004fea0003c00000 */
.L_x_19979:
[----:B------:R-:W-:Y:S05]  /*ccf0*/  EXIT ;  /* 0x000000000000794d */ /* 0x000fea0003800000 */
.L_x_19978:
[----:B------:R-:W4:Y:S01]  /*cd00*/  I2F.S8 R3, R3 ;  /* 0x0000000300037306 */ /* 0x000f220000001400 */
        /* <DEDUP_REMOVED lines=12> */
.L_x_19981:
[----:B------:R-:W-:Y:S05]  /*cdd0*/  BSYNC.RECONVERGENT B0 ;  /* 0x0000000000007941 */ /* 0x000fea0003800200 */
.L_x_19980:
[----:B------:R-:W-:-:S05]  /*cde0*/  LOP3.LUT R5, R0, 0x80, R5, 0xf8, !PT ;  /* 0x0000008000057812 */ /* 0x000fca00078ef805 */
[----:B------:R-:W-:Y:S01]  /*cdf0*/  STG.E.U8 desc[UR36][R16.64], R5 ;  /* 0x0000000510007986 */ /* 0x000fe2000c101124 */
[----:B------:R-:W-:Y:S05]  /*ce00*/  EXIT ;  /* 0x000000000000794d */ /* 0x000fea0003800000 */
.L_x_19977:
[----:B------:R-:W4:Y:S01]  /*ce10*/  I2F.S8 R3, R3 ;  /* 0x0000000300037306 */ /* 0x000f220000001400 */
        /* <DEDUP_REMOVED lines=11> */
.L_x_19983:
[----:B-1-3-5:R-:W-:Y:S01]  /*ced0*/  IMAD.MOV.U32 R0, RZ, RZ, 0x7f ;  /* 0x0000007fff007424 */ /* 0x02afe200078e00ff */
[----:B------:R-:W-:-:S04]  /*cee0*/  ISETP.GT.U32.AND P0, PT, R2, 0x7f800000, PT ;  /* 0x7f8000000200780c */ /* 0x000fc80003f04070 */
[----:B------:R-:W-:-:S09]  /*cef0*/  SEL R0, R0, 0x7c, P0 ;  /* 0x0000007c00007807 */ /* 0x000fd20000000000 */
.L_x_19984:
[----:B------:R-:W-:Y:S05]  /*cf00*/  BSYNC.RECONVERGENT B0 ;  /* 0x0000000000007941 */ /* 0x000fea0003800200 */
.L_x_19982:
[----:B------:R-:W-:-:S04]  /*cf10*/  SHF.R.U32.HI R3, RZ, 0x18, R3 ;  /* 0x00000018ff037819 */ /* 0x000fc80000011603 */
[----:B------:R-:W-:-:S05]  /*cf20*/  LOP3.LUT R3, R0, 0x80, R3, 0xf8, !PT ;  /* 0x0000008000037812 */ /* 0x000fca00078ef803 */
[----:B------:R-:W-:Y:S01]  /*cf30*/  STG.E.U8 desc[UR36][R16.64], R3 ;  /* 0x0000000310007986 */ /* 0x000fe2000c101124 */
[----:B------:R-:W-:Y:S05]  /*cf40*/  EXIT ;  /* 0x000000000000794d */ /* 0x000fea0003800000 */
.L_x_19976:
[----:B-1-3-5:R-:W0:Y:S02]  /*cf50*/  I2F.S8 R0, R3 ;  /* 0x0000000300007306 */ /* 0x02ae240000001400 */
[----:B0-----:R-:W-:-:S05]  /*cf60*/  F2FP.BF16.F32.PACK_AB R0, RZ, R0 ;  /* 0x00000000ff00723e */ /* 0x001fca00000010ff */
[----:B------:R-:W-:Y:S01]  /*cf70*/  STG.E.U16 desc[UR36][R16.64], R0 ;  /* 0x0000000010007986 */ /* 0x000fe2000c101524 */
[----:B------:R-:W-:Y:S05]  /*cf80*/  EXIT ;  /* 0x000000000000794d */ /* 0x000fea0003800000 */
.L_x_19985:
        /* <DEDUP_REMOVED lines=15> */
.L_x_68615:


//--------------------- .text._ZN2at6native27unrolled_elementwise_kernelIZNS0_50_GLOBAL__N__2680c7bb_12_PowKernel_cu_7dd49032_300329pow_tensor_scalar_kernel_implIaaEEvRNS_18TensorIteratorBaseET0_EUlaE2_St5arrayIPcLm2EELi4E23TrivialOffsetCalculatorILi1EjESC_NS0_6memory12LoadWithCastILi1EEENSD_13StoreWithCastILi1EEEEEviT_S6_T2_T3_T4_T5_ --------------------------
	.section	.text._ZN2at6native27unrolled_elementwise_kernelIZNS0_50_GLOBAL__N__2680c7bb_12_PowKernel_cu_7dd49032_300329pow_tensor_scalar_kernel_implIaaEEvRNS_18TensorIteratorBaseET0_EUlaE2_St5arrayIPcLm2EELi4E23TrivialOffsetCalculatorILi1EjESC_NS0_6memory12LoadWithCastILi1EEENSD_13StoreWithCastILi1EEEEEviT_S6_T2_T3_T4_T5_,"ax",@progbits
	.align	128
        .global         _ZN2at6native27unrolled_elementwise_kernelIZNS0_50_GLOBAL__N__2680c7bb_12_PowKernel_cu_7dd49032_300329pow_tensor_scalar_kernel_implIaaEEvRNS_18TensorIteratorBaseET0_EUlaE2_St5arrayIPcLm2EELi4E23TrivialOffsetCalculatorILi1EjESC_NS0_6memory12LoadWithCastILi1EEENSD_13StoreWithCastILi1EEEEEviT_S6_T2_T3_T4_T5_
        .type           _ZN2at6native27unrolled_elementwise_kernelIZNS0_50_GLOBAL__N__2680c7bb_12_PowKernel_cu_7dd49032_300329pow_tensor_scalar_kernel_implIaaEEvRNS_18TensorIteratorBaseET0_EUlaE2_St5arrayIPcLm2EELi4E23TrivialOffsetCalculatorILi1EjESC_NS0_6memory12LoadWithCastILi1EEENSD_13StoreWithCastILi1EEEEEviT_S6_T2_T3_T4_T5_,@function
        .size           _ZN2at6native27unrolled_elementwise_kernelIZNS0_50_GLOBAL__N__2680c7bb_12_PowKernel_cu_7dd49032_300329pow_tensor_scalar_kernel_implIaaEEvRNS_18TensorIteratorBaseET0_EUlaE2_St5arrayIPcLm2EELi4E23TrivialOffsetCalculatorILi1EjESC_NS0_6memory12LoadWithCastILi1EEENSD_13StoreWithCastILi1EEEEEviT_S6_T2_T3_T4_T5_,(.L_x_68616 - _ZN2at6native27unrolled_elementwise_kernelIZNS0_50_GLOBAL__N__2680c7bb_12_PowKernel_cu_7dd49032_300329pow_tensor_scalar_kernel_implIaaEEvRNS_18TensorIteratorBaseET0_EUlaE2_St5arrayIPcLm2EELi4E23TrivialOffsetCalculatorILi1EjESC_NS0_6memory12LoadWithCastILi1EEENSD_13StoreWithCastILi1EEEEEviT_S6_T2_T3_T4_T5_)
        .other          _ZN2at6native27unrolled_elementwise_kernelIZNS0_50_GLOBAL__N__2680c7bb_12_PowKernel_cu_7dd49032_300329pow_tensor_scalar_kernel_implIaaEEvRNS_18TensorIteratorBaseET0_EUlaE2_St5arrayIPcLm2EELi4E23TrivialOffsetCalculatorILi1EjESC_NS0_6memory12LoadWithCastILi1EEENSD_13StoreWithCastILi1EEEEEviT_S6_T2_T3_T4_T5_,@"STO_CUDA_ENTRY STV_DEFAULT"
_ZN2at6native27unrolled_elementwise_kernelIZNS0_50_GLOBAL__N__2680c7bb_12_PowKernel_cu_7dd49032_300329pow_tensor_scalar_kernel_implIaaEEvRNS_18TensorIteratorBaseET0_EUlaE2_St5arrayIPcLm2EELi4E23TrivialOffsetCalculatorILi1EjESC_NS0_6memory12LoadWithCastILi1EEENSD_13StoreWithCastILi1EEEEEviT_S6_T2_T3_T4_T5_:
.text._ZN2at6native27unrolled_elementwise_kernelIZNS0_50_GLOBAL__N__2680c7bb_12_PowKernel_cu_7dd49032_300329pow_tensor_scalar_kernel_implIaaEEvRNS_18TensorIteratorBaseET0_EUlaE2_St5arrayIPcLm2EELi4E23TrivialOffsetCalculatorILi1EjESC_NS0_6memory12LoadWithCastILi1EEENSD_13StoreWithCastILi1EEEEEviT_S6_T2_T3_T4_T5_:
[----:B------:R-:W0:Y:S01]  /*0000*/  LDC R1, c[0x0][0x37c] ;  /* 0x0000df00ff017b82 */ /* 0x000e220000000800 */
[----:B------:R-:W1:Y:S07]  /*0010*/  S2R R2, SR_CTAID.X ;  /* 0x0000000000027919 */ /* 0x000e6e0000002500 */
[----:B------:R-:W1:Y:S01]  /*0020*/  LDC R3, c[0x0][0x380] ;  /* 0x0000e000ff037b82 */ /* 0x000e620000000800 */
[----:B------:R-:W2:Y:S01]  /*0030*/  LDCU.U8 UR4, c[0x0][0x388] ;  /* 0x00007100ff0477ac */ /* 0x000ea20008000000 */
[----:B------:R-:W-:Y:S01]  /*0040*/  BSSY.RECONVERGENT B6, `(.L_x_19986) ;  /* 0x00000f6000067945 */ /* 0x000fe20003800200 */
[----:B------:R-:W3:Y:S01]  /*0050*/  S2R R23, SR_TID.X ;  /* 0x0000000000177919 */ /* 0x000ee20000002100 */
[----:B------:R-:W-:Y:S01]  /*0060*/  PRMT R27, RZ, 0x7610, R27 ;  /* 0x00007610ff1b7816 */ /* 0x000fe2000000001b */
[----:B------:R-:W4:Y:S01]  /*0070*/  LDCU.64 UR36, c[0x0][0x358] ;  /* 0x00006b00ff2477ac */ /* 0x000f220008000a00 */
[----:B------:R-:W0:Y:S01]  /*0080*/  LDCU.U8 UR38, c[0x0][0x3ac] ;  /* 0x00007580ff2677ac */ /* 0x000e220008000000 */
[----:B--2---:R-:W-:-:S04]  /*0090*/  UPRMT UR4, UR4, 0x8880, URZ ;  /* 0x0000888004047896 */ /* 0x004fc800080000ff */
[----:B------:R-:W-:-:S06]  /*00a0*/  UPRMT UR4, UR4, 0x7710, URZ ;  /* 0x0000771004047896 */ /* 0x000fcc00080000ff */
        /* <DEDUP_REMOVED lines=24> */
.L_x_19991:
[----:B------:R3:W5:Y:S01]  /*0230*/  LDG.E.U8 R27, desc[UR36][R4.64] ;  /* 0x00000024041b7981 */ /* 0x000762000c1e1100 */
[----:B------:R-:W-:Y:S05]  /*0240*/  BRA `(.L_x_19993) ;  /* 0x0000000c00507947 */ /* 0x000fea0003800000 */
.L_x_19990:
        /* <DEDUP_REMOVED lines=8> */
.L_x_19995:
[----:B------:R1:W5:Y:S01]  /*02d0*/  LDG.E.U8 R27, desc[UR36][R4.64] ;  /* 0x00000024041b7981 */ /* 0x000362000c1e1100 */
[----:B------:R-:W-:Y:S05]  /*02e0*/  BRA `(.L_x_19993) ;  /* 0x0000000c00287947 */ /* 0x000fea0003800000 */
.L_x_19994:
[----:B------:R2:W5:Y:S01]  /*02f0*/  LDG.E.U16 R27, desc[UR36][R4.64] ;  /* 0x00000024041b7981 */ /* 0x000562000c1e1500 */
[----:B------:R-:W-:Y:S05]  /*0300*/  BRA `(.L_x_19993) ;  /* 0x0000000c00207947 */ /* 0x000fea0003800000 */
.L_x_19989:
        /* <DEDUP_REMOVED lines=9> */
.L_x_19997:
[----:B------:R-:W2:Y:S02]  /*03a0*/  LDG.E.U16 R0, desc[UR36][R4.64] ;  /* 0x0000002404007981 */ /* 0x000ea4000c1e1500 */
[----:B--2---:R-:W-:-:S06]  /*03b0*/  HADD2.F32 R0, -RZ, R0.H0_H0 ;  /* 0x20000000ff007230 */ /* 0x004fcc0000004100 */
[----:B------:R-:W0:Y:S02]  /*03c0*/  F2I.FTZ.TRUNC.NTZ R0, R0 ;  /* 0x0000000000007305 */ /* 0x000e24000021f100 */
[----:B0-----:R-:W-:Y:S01]  /*03d0*/  PRMT R27, R0, 0x7610, R27 ;  /* 0x00007610001b7816 */ /* 0x001fe2000000001b */
[----:B------:R-:W-:Y:S06]  /*03e0*/  BRA `(.L_x_19993) ;  /* 0x0000000800e87947 */ /* 0x000fec0003800000 */
.L_x_19996:
        /* <DEDUP_REMOVED lines=9> */
.L_x_19999:
[----:B------:R-:W2:Y:S02]  /*0480*/  LDG.E.U16 R4, desc[UR36][R4.64] ;  /* 0x0000002404047981 */ /* 0x000ea4000c1e1500 */
[----:B--2---:R-:W-:-:S06]  /*0490*/  HADD2.F32 R0, -RZ, R4.H0_H0 ;  /* 0x20000004ff007230 */ /* 0x004fcc0000004100 */
[----:B------:R-:W0:Y:S02]  /*04a0*/  F2I.FTZ.TRUNC.NTZ R0, R0 ;  /* 0x0000000000007305 */ /* 0x000e24000021f100 */
[----:B0-----:R-:W-:Y:S01]  /*04b0*/  PRMT R27, R0, 0x7610, R27 ;  /* 0x00007610001b7816 */ /* 0x001fe2000000001b */
[----:B------:R-:W-:Y:S06]  /*04c0*/  BRA `(.L_x_19993) ;  /* 0x0000000800b07947 */ /* 0x000fec0003800000 */
.L_x_19998:
[----:B------:R-:W2:Y:S02]  /*04d0*/  LDG.E.64 R4, desc[UR36][R4.64] ;  /* 0x0000002404047981 */ /* 0x000ea4000c1e1b00 */
[----:B--2---:R0:W1:Y:S01]  /*04e0*/  F2I.F64.TRUNC R27, R4 ;  /* 0x00000004001b7311 */ /* 0x004062000030d100 */
[----:B------:R-:W-:Y:S05]  /*04f0*/  BRA `(.L_x_19993) ;  /* 0x0000000800a47947 */ /* 0x000fea0003800000 */
.L_x_19988:
        /* <DEDUP_REMOVED lines=12> */
.L_x_20002:
[----:B------:R-:W2:Y:S02]  /*05c0*/  LDG.E.64 R4, desc[UR36][R4.64] ;  /* 0x0000002404047981 */ /* 0x000ea4000c1e1b00 */
[----:B--2---:R0:W1:Y:S01]  /*05d0*/  F2I.F64.TRUNC R27, R4 ;  /* 0x00000004001b7311 */ /* 0x004062000030d100 */
[----:B------:R-:W-:Y:S05]  /*05e0*/  BRA `(.L_x_19993) ;  /* 0x0000000800687947 */ /* 0x000fea0003800000 */
.L_x_20001:
        /* <DEDUP_REMOVED lines=27> */
.L_x_20004:
        /* <DEDUP_REMOVED lines=15> */
.L_x_20003:
[----:B------:R-:W2:Y:S02]  /*0890*/  LDG.E.U16 R0, desc[UR36][R4.64] ;  /* 0x0000002404007981 */ /* 0x000ea4000c1e1500 */
[----:B--2---:R-:W-:-:S06]  /*08a0*/  IMAD.U32 R0, R0, 0x10000, RZ ;  /* 0x0001000000007824 */ /* 0x004fcc00078e00ff */
[----:B------:R-:W0:Y:S02]  /*08b0*/  F2I.FTZ.TRUNC.NTZ R0, R0 ;  /* 0x0000000000007305 */ /* 0x000e24000021f100 */
[----:B0-----:R-:W-:Y:S01]  /*08c0*/  PRMT R27, R0, 0x7610, R27 ;  /* 0x00007610001b7816 */ /* 0x001fe2000000001b */
[----:B------:R-:W-:Y:S06]  /*08d0*/  BRA `(.L_x_19993) ;  /* 0x0000000400ac7947 */ /* 0x000fec0003800000 */
.L_x_20000:
        /* <DEDUP_REMOVED lines=10> */
.L_x_20007:
        /* <DEDUP_REMOVED lines=21> */
.L_x_20011:
[----:B------:R-:W-:Y:S05]  /*0ad0*/  BSYNC.RECONVERGENT B1 ;  /* 0x0000000000017941 */ /* 0x000fea0003800200 */
.L_x_20010:
[----:B------:R-:W-:Y:S01]  /*0ae0*/  IMAD.SHL.U32 R0, R0, 0x100000, RZ ;  /* 0x0010000000007824 */ /* 0x000fe200078e00ff */
[----:B------:R-:W-:-:S04]  /*0af0*/  LEA R3, R3, 0x3b800000, 0x17 ;  /* 0x3b80000003037811 */ /* 0x000fc800078eb8ff */
[----:B------:R-:W-:-:S07]  /*0b00*/  LOP3.LUT R0, R3, R0, R7, 0xfe, !PT ;  /* 0x0000000003007212 */ /* 0x000fce00078efe07 */
.L_x_20009:
[----:B------:R-:W-:Y:S05]  /*0b10*/  BSYNC.RECONVERGENT B0 ;  /* 0x0000000000007941 */ /* 0x000fea0003800200 */
.L_x_20008:
[----:B------:R-:W0:Y:S02]  /*0b20*/  F2I.FTZ.TRUNC.NTZ R0, R0 ;  /* 0x0000000000007305 */ /* 0x000e24000021f100 */
[----:B0-----:R-:W-:Y:S01]  /*0b30*/  PRMT R27, R0, 0x7610, R27 ;  /* 0x00007610001b7816 */ /* 0x001fe2000000001b */
[----:B------:R-:W-:Y:S06]  /*0b40*/  BRA `(.L_x_19993) ;  /* 0x0000000400107947 */ /* 0x000fec0003800000 */
.L_x_20006:
        /* <DEDUP_REMOVED lines=21> */
.L_x_20015:
[----:B------:R-:W-:Y:S05]  /*0ca0*/  BSYNC.RECONVERGENT B1 ;  /* 0x0000000000017941 */ /* 0x000fea0003800200 */
.L_x_20014:
[----:B------:R-:W-:Y:S01]  /*0cb0*/  IMAD.SHL.U32 R0, R0, 0x200000, RZ ;  /* 0x0020000000007824 */ /* 0x000fe200078e00ff */
[----:B------:R-:W-:-:S04]  /*0cc0*/  LEA R3, R3, 0x37800000, 0x17 ;  /* 0x3780000003037811 */ /* 0x000fc800078eb8ff */
[----:B------:R-:W-:-:S07]  /*0cd0*/  LOP3.LUT R0, R3, R0, R7, 0xfe, !PT ;  /* 0x0000000003007212 */ /* 0x000fce00078efe07 */
.L_x_20013:
[----:B------:R-:W-:Y:S05]  /*0ce0*/  BSYNC.RECONVERGENT B0 ;  /* 0x0000000000007941 */ /* 0x000fea0003800200 */
.L_x_20012:
[----:B------:R-:W0:Y:S02]  /*0cf0*/  F2I.FTZ.TRUNC.NTZ R0, R0 ;  /* 0x0000000000007305 */ /* 0x000e24000021f100 */
[----:B0-----:R-:W-:Y:S01]  /*0d00*/  PRMT R27, R0, 0x7610, R27 ;  /* 0x00007610001b7816 */ /* 0x001fe2000000001b */
[----:B------:R-:W-:Y:S06]  /*0d10*/  BRA `(.L_x_19993) ;  /* 0x00000000009c7947 */ /* 0x000fec0003800000 */
.L_x_20005:
[----:B------:R-:W-:-:S09]  /*0d20*/  UISETP.NE.AND UP0, UPT, UR4, 0x1c, UPT ;  /* 0x0000001c0400788c */ /* 0x000fd2000bf05270 */
[----:B------:R-:W-:Y:S05]  /*0d30*/  BRA.U !UP0, `(.L_x_20016) ;  /* 0x0000000108907547 */ /* 0x000fea000b800000 */
[----:B------:R-:W-:-:S09]  /*0d40*/  UISETP.NE.AND UP0, UPT, UR4, 0x1d, UPT ;  /* 0x0000001d0400788c */ /* 0x000fd2000bf05270 */
[----:B------:R-:W-:Y:S05]  /*0d50*/  BRA.U !UP0, `(.L_x_20017) ;  /* 0x0000000108807547 */ /* 0x000fea000b800000 */
[----:B------:R-:W-:-:S09]  /*0d60*/  UISETP.NE.AND UP0, UPT, UR4, 0x2c, UPT ;  /* 0x0000002c0400788c */ /* 0x000fd2000bf05270 */
[----:B------:R-:W-:Y:S05]  /*0d70*/  BRA.U !UP0, `(.L_x_20018) ;  /* 0x0000000108487547 */ /* 0x000fea000b800000 */
.L_x_19992:
        /* <DEDUP_REMOVED lines=16> */
.L_x_20019:
[----:B------:R-:W-:Y:S01]  /*0e80*/  PRMT R27, RZ, 0x7610, R27 ;  /* 0x00007610ff1b7816 */ /* 0x000fe2000000001b */
[----:B------:R-:W-:Y:S06]  /*0e90*/  BRA `(.L_x_19993) ;  /* 0x00000000003c7947 */ /* 0x000fec0003800000 */
.L_x_20018:
        /* <DEDUP_REMOVED lines=8> */
.L_x_20021:
[----:B------:R-:W-:Y:S05]  /*0f20*/  BSYNC.RECONVERGENT B0 ;  /* 0x0000000000007941 */ /* 0x000fea0003800200 */
.L_x_20020:
[----:B------:R-:W0:Y:S02]  /*0f30*/  F2I.FTZ.TRUNC.NTZ R0, R0 ;  /* 0x0000000000007305 */ /* 0x000e24000021f100 */
[----:B0-----:R-:W-:Y:S01]  /*0f40*/  PRMT R27, R0, 0x7610, R27 ;  /* 0x00007610001b7816 */ /* 0x001fe2000000001b */
[----:B------:R-:W-:Y:S06]  /*0f50*/  BRA `(.L_x_19993) ;  /* 0x00000000000c7947 */ /* 0x000fec0003800000 */
.L_x_20017:
[----:B------:R0:W5:Y:S01]  /*0f60*/  LDG.E.U8 R27, desc[UR36][R4.64] ;  /* 0x00000024041b7981 */ /* 0x000162000c1e1100 */
[----:B------:R-:W-:Y:S05]  /*0f70*/  BRA `(.L_x_19993) ;  /* 0x0000000000047947 */ /* 0x000fea0003800000 */
.L_x_20016:
[----:B------:R0:W5:Y:S02]  /*0f80*/  LDG.E.U8 R27, desc[UR36][R4.64] ;  /* 0x00000024041b7981 */ /* 0x000164000c1e1100 */
.L_x_19993:
[----:B------:R-:W-:-:S07]  /*0f90*/  VIADD R23, R17, 0x80 ;  /* 0x0000008011177836 */ /* 0x000fce0000000000 */
.L_x_19987:
[----:B------:R-:W-:Y:S05]  /*0fa0*/  BSYNC.RECONVERGENT B6 ;  /* 0x0000000000067941 */ /* 0x000fea0003800200 */
.L_x_19986:
        /* <DEDUP_REMOVED lines=23> */
.L_x_20027:
[----:B------:R0:W5:Y:S01]  /*1120*/  LDG.E.U8 R25, desc[UR36][R4.64] ;  /* 0x0000002404197981 */ /* 0x000162000c1e1100 */
[----:B------:R-:W-:Y:S05]  /*1130*/  BRA `(.L_x_20029) ;  /* 0x0000000c00507947 */ /* 0x000fea0003800000 */
.L_x_20026:
        /* <DEDUP_REMOVED lines=8> */
.L_x_20031:
[----:B------:R0:W5:Y:S01]  /*11c0*/  LDG.E.U8 R25, desc[UR36][R4.64] ;  /* 0x0000002404197981 */ /* 0x000162000c1e1100 */
[----:B------:R-:W-:Y:S05]  /*11d0*/  BRA `(.L_x_20029) ;  /* 0x0000000c00287947 */ /* 0x000fea0003800000 */
.L_x_20030:
[----:B------:R0:W5:Y:S01]  /*11e0*/  LDG.E.U16 R25, desc[UR36][R4.64] ;  /* 0x0000002404197981 */ /* 0x000162000c1e1500 */
[----:B------:R-:W-:Y:S05]  /*11f0*/  BRA `(.L_x_20029) ;  /* 0x0000000c00207947 */ /* 0x000fea0003800000 */
.L_x_20025:
        /* <DEDUP_REMOVED lines=9> */
.L_x_20033:
[----:B------:R-:W2:Y:S02]  /*1290*/  LDG.E.U16 R0, desc[UR36][R4.64] ;  /* 0x0000002404007981 */ /* 0x000ea4000c1e1500 */
[----:B--2---:R-:W-:-:S06]  /*12a0*/  HADD2.F32 R0, -RZ, R0.H0_H0 ;  /* 0x20000000ff007230 */ /* 0x004fcc0000004100 */
[----:B------:R-:W0:Y:S02]  /*12b0*/  F2I.FTZ.TRUNC.NTZ R0, R0 ;  /* 0x0000000000007305 */ /* 0x000e24000021f100 */
[----:B0-----:R-:W-:Y:S01]  /*12c0*/  PRMT R25, R0, 0x7610, R25 ;  /* 0x0000761000197816 */ /* 0x001fe20000000019 */
[----:B------:R-:W-:Y:S06]  /*12d0*/  BRA `(.L_x_20029) ;  /* 0x0000000800e87947 */ /* 0x000fec0003800000 */
.L_x_20032:
        /* <DEDUP_REMOVED lines=9> */
.L_x_20035:
[----:B------:R-:W2:Y:S02]  /*1370*/  LDG.E.U16 R4, desc[UR36][R4.64] ;  /* 0x0000002404047981 */ /* 0x000ea4000c1e1500 */
[----:B--2---:R-:W-:-:S06]  /*1380*/  HADD2.F32 R0, -RZ, R4.H0_H0 ;  /* 0x20000004ff007230 */ /* 0x004fcc0000004100 */
[----:B------:R-:W0:Y:S02]  /*1390*/  F2I.FTZ.TRUNC.NTZ R0, R0 ;  /* 0x0000000000007305 */ /* 0x000e24000021f100 */
[----:B0-----:R-:W-:Y:S01]  /*13a0*/  PRMT R25, R0, 0x7610, R25 ;  /* 0x0000761000197816 */ /* 0x001fe20000000019 */
[----:B------:R-:W-:Y:S06]  /*13b0*/  BRA `(.L_x_20029) ;  /* 0x0000000800b07947 */ /* 0x000fec0003800000 */
.L_x_20034:
[----:B------:R-:W2:Y:S02]  /*13c0*/  LDG.E.64 R4, desc[UR36][R4.64] ;  /* 0x0000002404047981 */ /* 0x000ea4000c1e1b00 */
[----:B--2---:R0:W1:Y:S01]  /*13d0*/  F2I.F64.TRUNC R25, R4 ;  /* 0x0000000400197311 */ /* 0x004062000030d100 */
[----:B------:R-:W-:Y:S05]  /*13e0*/  BRA `(.L_x_20029) ;  /* 0x0000000800a47947 */ /* 0x000fea0003800000 */
.L_x_20024:
        /* <DEDUP_REMOVED lines=12> */
.L_x_20038:
[----:B------:R-:W2:Y:S02]  /*14b0*/  LDG.E.64 R4, desc[UR36][R4.64] ;  /* 0x0000002404047981 */ /* 0x000ea4000c1e1b00 */
[----:B--2---:R0:W1:Y:S01]  /*14c0*/  F2I.F64.TRUNC R25, R4 ;  /* 0x0000000400197311 */ /* 0x004062000030d100 */
[----:B------:R-:W-:Y:S05]  /*14d0*/  BRA `(.L_x_20029) ;  /* 0x0000000800687947 */ /* 0x000fea0003800000 */
.L_x_20037:
        /* <DEDUP_REMOVED lines=27> */
.L_x_20040:
        /* <DEDUP_REMOVED lines=15> */
.L_x_20039:
[----:B------:R-:W2:Y:S02]  /*1780*/  LDG.E.U16 R0, desc[UR36][R4.64] ;  /* 0x0000002404007981 */ /* 0x000ea4000c1e1500 */
[----:B--2---:R-:W-:-:S06]  /*1790*/  IMAD.U32 R0, R0, 0x10000, RZ ;  /* 0x0001000000007824 */ /* 0x004fcc00078e00ff */
[----:B------:R-:W0:Y:S02]  /*17a0*/  F2I.FTZ.TRUNC.NTZ R0, R0 ;  /* 0x0000000000007305 */ /* 0x000e24000021f100 */
[----:B0-----:R-:W-:Y:S01]  /*17b0*/  PRMT R25, R0, 0x7610, R25 ;  /* 0x0000761000197816 */ /* 0x001fe20000000019 */
[----:B------:R-:W-:Y:S06]  /*17c0*/  BRA `(.L_x_20029) ;  /* 0x0000000400ac7947 */ /* 0x000fec0003800000 */
.L_x_20036:
        /* <DEDUP_REMOVED lines=10> */
.L_x_20043:
        /* <DEDUP_REMOVED lines=21> */
.L_x_20047:
[----:B------:R-:W-:Y:S05]  /*19c0*/  BSYNC.RECONVERGENT B1 ;  /* 0x0000000000017941 */ /* 0x000fea0003800200 */
.L_x_20046:
[----:B------:R-:W-:Y:S01]  /*19d0*/  IMAD.SHL.U32 R0, R0, 0x100000, RZ ;  /* 0x0010000000007824 */ /* 0x000fe200078e00ff */
[----:B------:R-:W-:-:S04]  /*19e0*/  LEA R3, R3, 0x3b800000, 0x17 ;  /* 0x3b80000003037811 */ /* 0x000fc800078eb8ff */
[----:B------:R-:W-:-:S07]  /*19f0*/  LOP3.LUT R0, R3, R0, R7, 0xfe, !PT ;  /* 0x0000000003007212 */ /* 0x000fce00078efe07 */
.L_x_20045:
[----:B------:R-:W-:Y:S05]  /*1a00*/  BSYNC.RECONVERGENT B0 ;  /* 0x0000000000007941 */ /* 0x000fea0003800200 */
.L_x_20044:
[----:B------:R-:W0:Y:S02]  /*1a10*/  F2I.FTZ.TRUNC.NTZ R0, R0 ;  /* 0x0000000000007305 */ /* 0x000e24000021f100 */
[----:B0-----:R-:W-:Y:S01]  /*1a20*/  PRMT R25, R0, 0x7610, R25 ;  /* 0x0000761000197816 */ /* 0x001fe20000000019 */
[----:B------:R-:W-:Y:S06]  /*1a30*/  BRA `(.L_x_20029) ;  /* 0x0000000400107947 */ /* 0x000fec0003800000 */
.L_x_20042:
        /* <DEDUP_REMOVED lines=21> */
.L_x_20051:
[----:B------:R-:W-:Y:S05]  /*1b90*/  BSYNC.RECONVERGENT B1 ;  /* 0x0000000000017941 */ /* 0x000fea0003800200 */
.L_x_20050:
[----:B------:R-:W-:Y:S01]  /*1ba0*/  IMAD.SHL.U32 R0, R0, 0x200000, RZ ;  /* 0x0020000000007824 */ /* 0x000fe200078e00ff */
[----:B------:R-:W-:-:S04]  /*1bb0*/  LEA R3, R3, 0x37800000, 0x17 ;  /* 0x3780000003037811 */ /* 0x000fc800078eb8ff */
[----:B------:R-:W-:-:S07]  /*1bc0*/  LOP3.LUT R0, R3, R0, R7, 0xfe, !PT ;  /* 0x0000000003007212 */ /* 0x000fce00078efe07 */
.L_x_20049:
[----:B------:R-:W-:Y:S05]  /*1bd0*/  BSYNC.RECONVERGENT B0 ;  /* 0x0000000000007941 */ /* 0x000fea0003800200 */
.L_x_20048:
[----:B------:R-:W0:Y:S02]  /*1be0*/  F2I.FTZ.TRUNC.NTZ R0, R0 ;  /* 0x0000000000007305 */ /* 0x000e24000021f100 */
[----:B0-----:R-:W-:Y:S01]  /*1bf0*/  PRMT R25, R0, 0x7610, R25 ;  /* 0x0000761000197816 */ /* 0x001fe20000000019 */
[----:B------:R-:W-:Y:S06]  /*1c00*/  BRA `(.L_x_20029) ;  /* 0x00000000009c7947 */ /* 0x000fec0003800000 */
.L_x_20041:
        /* <DEDUP_REMOVED lines=14> */
.L_x_20055:
[----:B------:R-:W-:Y:S05]  /*1cf0*/  BSYNC.RECONVERGENT B0 ;  /* 0x0000000000007941 */ /* 0x000fea0003800200 */
.L_x_20054:
[----:B------:R-:W0:Y:S02]  /*1d00*/  F2I.FTZ.TRUNC.NTZ R0, R0 ;  /* 0x0000000000007305 */ /* 0x000e24000021f100 */
[----:B0-----:R-:W-:Y:S01]  /*1d10*/  PRMT R25, R0, 0x7610, R25 ;  /* 0x0000761000197816 */ /* 0x001fe20000000019 */
[----:B------:R-:W-:Y:S06]  /*1d20*/  BRA `(.L_x_20029) ;  /* 0x0000000000547947 */ /* 0x000fec0003800000 */
.L_x_20028:
        /* <DEDUP_REMOVED lines=16> */
.L_x_20056:
[----:B------:R-:W-:Y:S01]  /*1e30*/  PRMT R25, RZ, 0x7610, R25 ;  /* 0x00007610ff197816 */ /* 0x000fe20000000019 */
[----:B------:R-:W-:Y:S06]  /*1e40*/  BRA `(.L_x_20029) ;  /* 0x00000000000c7947 */ /* 0x000fec0003800000 */
.L_x_20053:
[----:B------:R3:W5:Y:S01]  /*1e50*/  LDG.E.U8 R25, desc[UR36][R4.64] ;  /* 0x0000002404197981 */ /* 0x000762000c1e1100 */
[----:B------:R-:W-:Y:S05]  /*1e60*/  BRA `(.L_x_20029) ;  /* 0x0000000000047947 */ /* 0x000fea0003800000 */
.L_x_20052:
[----:B------:R2:W5:Y:S02]  /*1e70*/  LDG.E.U8 R25, desc[UR36][R4.64] ;  /* 0x0000002404197981 */ /* 0x000564000c1e1100 */
.L_x_20029:
[----:B------:R-:W-:-:S07]  /*1e80*/  VIADD R23, R23, 0x80 ;  /* 0x0000008017177836 */ /* 0x000fce0000000000 */
.L_x_20023:
[----:B------:R-:W-:Y:S05]  /*1e90*/  BSYNC.RECONVERGENT B6 ;  /* 0x0000000000067941 */ /* 0x000fea0003800200 */
.L_x_20022:
        /* <DEDUP_REMOVED lines=23> */
.L_x_20062:
[----:B------:R0:W5:Y:S01]  /*2010*/  LDG.E.U8 R24, desc[UR36][R4.64] ;  /* 0x0000002404187981 */ /* 0x000162000c1e1100 */
[----:B------:R-:W-:Y:S05]  /*2020*/  BRA `(.L_x_20064) ;  /* 0x0000000c00507947 */ /* 0x000fea0003800000 */
.L_x_20061:
        /* <DEDUP_REMOVED lines=8> */
.L_x_20066:
[----:B------:R0:W5:Y:S01]  /*20b0*/  LDG.E.U8 R24, desc[UR36][R4.64] ;  /* 0x0000002404187981 */ /* 0x000162000c1e1100 */
[----:B------:R-:W-:Y:S05]  /*20c0*/  BRA `(.L_x_20064) ;  /* 0x0000000c00287947 */ /* 0x000fea0003800000 */
.L_x_20065:
[----:B------:R0:W5:Y:S01]  /*20d0*/  LDG.E.U16 R24, desc[UR36][R4.64] ;  /* 0x0000002404187981 */ /* 0x000162000c1e1500 */
[----:B------:R-:W-:Y:S05]  /*20e0*/  BRA `(.L_x_20064) ;  /* 0x0000000c00207947 */ /* 0x000fea0003800000 */
.L_x_20060:
        /* <DEDUP_REMOVED lines=9> */
.L_x_20068:
[----:B------:R-:W2:Y:S02]  /*2180*/  LDG.E.U16 R0, desc[UR36][R4.64] ;  /* 0x0000002404007981 */ /* 0x000ea4000c1e1500 */
[----:B--2---:R-:W-:-:S06]  /*2190*/  HADD2.F32 R0, -RZ, R0.H0_H0 ;  /* 0x20000000ff007230 */ /* 0x004fcc0000004100 */
[----:B------:R-:W0:Y:S02]  /*21a0*/  F2I.FTZ.TRUNC.NTZ R0, R0 ;  /* 0x0000000000007305 */ /* 0x000e24000021f100 */
[----:B0-----:R-:W-:Y:S01]  /*21b0*/  PRMT R24, R0, 0x7610, R24 ;  /* 0x0000761000187816 */ /* 0x001fe20000000018 */
[----:B------:R-:W-:Y:S06]  /*21c0*/  BRA `(.L_x_20064) ;  /* 0x0000000800e87947 */ /* 0x000fec0003800000 */
.L_x_20067:
        /* <DEDUP_REMOVED lines=9> */
.L_x_20070:
[----:B------:R-:W2:Y:S02]  /*2260*/  LDG.E.U16 R4, desc[UR36][R4.64] ;  /* 0x0000002404047981 */ /* 0x000ea4000c1e1500 */
[----:B--2---:R-:W-:-:S06]  /*2270*/  HADD2.F32 R0, -RZ, R4.H0_H0 ;  /* 0x20000004ff007230 */ /* 0x004fcc0000004100 */
[----:B------:R-:W0:Y:S02]  /*2280*/  F2I.FTZ.TRUNC.NTZ R0, R0 ;  /* 0x0000000000007305 */ /* 0x000e24000021f100 */
[----:B0-----:R-:W-:Y:S01]  /*2290*/  PRMT R24, R0, 0x7610, R24 ;  /* 0x0000761000187816 */ /* 0x001fe20000000018 */
[----:B------:R-:W-:Y:S06]  /*22a0*/  BRA `(.L_x_20064) ;  /* 0x0000000800b07947 */ /* 0x000fec0003800000 */
.L_x_20069:
[----:B------:R-:W2:Y:S02]  /*22b0*/  LDG.E.64 R4, desc[UR36][R4.64] ;  /* 0x0000002404047981 */ /* 0x000ea4000c1e1b00 */
[----:B--2---:R0:W1:Y:S01]  /*22c0*/  F2I.F64.TRUNC R24, R4 ;  /* 0x0000000400187311 */ /* 0x004062000030d100 */
[----:B------:R-:W-:Y:S05]  /*22d0*/  BRA `(.L_x_20064) ;  /* 0x0000000800a47947 */ /* 0x000fea0003800000 */
.L_x_20059:
        /* <DEDUP_REMOVED lines=12> */
.L_x_20073:
[----:B------:R-:W2:Y:S02]  /*23a0*/  LDG.E.64 R4, desc[UR36][R4.64] ;  /* 0x0000002404047981 */ /* 0x000ea4000c1e1b00 */
[----:B--2---:R3:W4:Y:S01]  /*23b0*/  F2I.F64.TRUNC R24, R4 ;  /* 0x0000000400187311 */ /* 0x004722000030d100 */
[----:B------:R-:W-:Y:S05]  /*23c0*/  BRA `(.L_x_20064) ;  /* 0x0000000800687947 */ /* 0x000fea0003800000 */
.L_x_20072:
        /* <DEDUP_REMOVED lines=27> */
.L_x_20075:
        /* <DEDUP_REMOVED lines=15> */
.L_x_20074:
[----:B------:R-:W2:Y:S02]  /*2670*/  LDG.E.U16 R0, desc[UR36][R4.64] ;  /* 0x0000002404007981 */ /* 0x000ea4000c1e1500 */
[----:B--2---:R-:W-:-:S06]  /*2680*/  IMAD.U32 R0, R0, 0x10000, RZ ;  /* 0x0001000000007824 */ /* 0x004fcc00078e00ff */
[----:B------:R-:W0:Y:S02]  /*2690*/  F2I.FTZ.TRUNC.NTZ R0, R0 ;  /* 0x0000000000007305 */ /* 0x000e24000021f100 */
[----:B0-----:R-:W-:Y:S01]  /*26a0*/  PRMT R24, R0, 0x7610, R24 ;  /* 0x0000761000187816 */ /* 0x001fe20000000018 */
[----:B------:R-:W-:Y:S06]  /*26b0*/  BRA `(.L_x_20064) ;  /* 0x0000000400ac7947 */ /* 0x000fec0003800000 */
.L_x_20071:
        /* <DEDUP_REMOVED lines=10> */
.L_x_20078:
        /* <DEDUP_REMOVED lines=21> */
.L_x_20082:
[----:B------:R-:W-:Y:S05]  /*28b0*/  BSYNC.RECONVERGENT B1 ;  /* 0x0000000000017941 */ /* 0x000fea0003800200 */
.L_x_20081:
[----:B------:R-:W-:Y:S01]  /*28c0*/  IMAD.SHL.U32 R0, R0, 0x100000, RZ ;  /* 0x0010000000007824 */ /* 0x000fe200078e00ff */
[----:B------:R-:W-:-:S04]  /*28d0*/  LEA R3, R3, 0x3b800000, 0x17 ;  /* 0x3b80000003037811 */ /* 0x000fc800078eb8ff */
[----:B------:R-:W-:-:S07]  /*28e0*/  LOP3.LUT R0, R3, R0, R7, 0xfe, !PT ;  /* 0x0000000003007212 */ /* 0x000fce00078efe07 */
.L_x_20080:
[----:B------:R-:W-:Y:S05]  /*28f0*/  BSYNC.RECONVERGENT B0 ;  /* 0x0000000000007941 */ /* 0x000fea0003800200 */
.L_x_20079:
[----:B------:R-:W0:Y:S02]  /*2900*/  F2I.FTZ.TRUNC.NTZ R0, R0 ;  /* 0x0000000000007305 */ /* 0x000e24000021f100 */
[----:B0-----:R-:W-:Y:S01]  /*2910*/  PRMT R24, R0, 0x7610, R24 ;  /* 0x0000761000187816 */ /* 0x001fe20000000018 */
[----:B------:R-:W-:Y:S06]  /*2920*/  BRA `(.L_x_20064) ;  /* 0x0000000400107947 */ /* 0x000fec0003800000 */
.L_x_20077:
        /* <DEDUP_REMOVED lines=21> */
.L_x_20086:
[----:B------:R-:W-:Y:S05]  /*2a80*/  BSYNC.RECONVERGENT B1 ;  /* 0x0000000000017941 */ /* 0x000fea0003800200 */
.L_x_20085:
[----:B------:R-:W-:Y:S01]  /*2a90*/  IMAD.SHL.U32 R0, R0, 0x200000, RZ ;  /* 0x0020000000007824 */ /* 0x000fe200078e00ff */
[----:B------:R-:W-:-:S04]  /*2aa0*/  LEA R3, R3, 0x37800000, 0x17 ;  /* 0x3780000003037811 */ /* 0x000fc800078eb8ff */
[----:B------:R-:W-:-:S07]  /*2ab0*/  LOP3.LUT R0, R3, R0, R7, 0xfe, !PT ;  /* 0x0000000003007212 */ /* 0x000fce00078efe07 */
.L_x_20084:
[----:B------:R-:W-:Y:S05]  /*2ac0*/  BSYNC.RECONVERGENT B0 ;  /* 0x0000000000007941 */ /* 0x000fea0003800200 */
.L_x_20083:
[----:B------:R-:W0:Y:S02]  /*2ad0*/  F2I.FTZ.TRUNC.NTZ R0, R0 ;  /* 0x0000000000007305 */ /* 0x000e24000021f100 */
[----:B0-----:R-:W-:Y:S01]  /*2ae0*/  PRMT R24, R0, 0x7610, R24 ;  /* 0x0000761000187816 */ /* 0x001fe20000000018 */
[----:B------:R-:W-:Y:S06]  /*2af0*/  BRA `(.L_x_20064) ;  /* 0x00000000009c7947 */ /* 0x000fec0003800000 */
.L_x_20076:
        /* <DEDUP_REMOVED lines=14> */
.L_x_20090:
[----:B------:R-:W-:Y:S05]  /*2be0*/  BSYNC.RECONVERGENT B0 ;  /* 0x0000000000007941 */ /* 0x000fea0003800200 */
.L_x_20089:
[----:B------:R-:W0:Y:S02]  /*2bf0*/  F2I.FTZ.TRUNC.NTZ R0, R0 ;  /* 0x0000000000007305 */ /* 0x000e24000021f100 */
[----:B0-----:R-:W-:Y:S01]  /*2c00*/  PRMT R24, R0, 0x7610, R24 ;  /* 0x0000761000187816 */ /* 0x001fe20000000018 */
[----:B------:R-:W-:Y:S06]  /*2c10*/  BRA `(.L_x_20064) ;  /* 0x0000000000547947 */ /* 0x000fec0003800000 */
.L_x_20063:
        /* <DEDUP_REMOVED lines=16> */
.L_x_20091:
[----:B------:R-:W-:Y:S01]  /*2d20*/  PRMT R24, RZ, 0x7610, R24 ;  /* 0x00007610ff187816 */ /* 0x000fe20000000018 */
[----:B------:R-:W-:Y:S06]  /*2d30*/  BRA `(.L_x_20064) ;  /* 0x00000000000c7947 */ /* 0x000fec0003800000 */
.L_x_20088:
[----:B------:R2:W5:Y:S01]  /*2d40*/  LDG.E.U8 R24, desc[UR36][R4.64] ;  /* 0x0000002404187981 */ /* 0x000562000c1e1100 */
[----:B------:R-:W-:Y:S05]  /*2d50*/  BRA `(.L_x_20064) ;  /* 0x0000000000047947 */ /* 0x000fea0003800000 */
.L_x_20087:
[----:B------:R1:W5:Y:S02]  /*2d60*/  LDG.E.U8 R24, desc[UR36][R4.64] ;  /* 0x0000002404187981 */ /* 0x000364000c1e1100 */
.L_x_20064:
[----:B------:R-:W-:-:S07]  /*2d70*/  VIADD R23, R23, 0x80 ;  /* 0x0000008017177836 */ /* 0x000fce0000000000 */
.L_x_20058:
[----:B------:R-:W-:Y:S05]  /*2d80*/  BSYNC.RECONVERGENT B6 ;  /* 0x0000000000067941 */ /* 0x000fea0003800200 */
.L_x_20057:
        /* <DEDUP_REMOVED lines=23> */
.L_x_20097:
[----:B------:R0:W5:Y:S01]  /*2f00*/  LDG.E.U8 R19, desc[UR36][R4.64] ;  /* 0x0000002404137981 */ /* 0x000162000c1e1100 */
[----:B------:R-:W-:Y:S05]  /*2f10*/  BRA `(.L_x_20093) ;  /* 0x0000000c004c7947 */ /* 0x000fea0003800000 */
.L_x_20096:
        /* <DEDUP_REMOVED lines=8> */
.L_x_20100:
[----:B------:R0:W5:Y:S01]  /*2fa0*/  LDG.E.U8 R19, desc[UR36][R4.64] ;  /* 0x0000002404137981 */ /* 0x000162000c1e1100 */
[----:B------:R-:W-:Y:S05]  /*2fb0*/  BRA `(.L_x_20093) ;  /* 0x0000000c00247947 */ /* 0x000fea0003800000 */
.L_x_20099:
[----:B------:R0:W5:Y:S01]  /*2fc0*/  LDG.E.U16 R19, desc[UR36][R4.64] ;  /* 0x0000002404137981 */ /* 0x000162000c1e1500 */
[----:B------:R-:W-:Y:S05]  /*2fd0*/  BRA `(.L_x_20093) ;  /* 0x0000000c001c7947 */ /* 0x000fea0003800000 */
.L_x_20095:
        /* <DEDUP_REMOVED lines=9> */
.L_x_20102:
[----:B------:R-:W2:Y:S02]  /*3070*/  LDG.E.U16 R0, desc[UR36][R4.64] ;  /* 0x0000002404007981 */ /* 0x000ea4000c1e1500 */
[----:B--2---:R-:W-:-:S06]  /*3080*/  HADD2.F32 R0, -RZ, R0.H0_H0 ;  /* 0x20000000ff007230 */ /* 0x004fcc0000004100 */
[----:B------:R-:W0:Y:S02]  /*3090*/  F2I.FTZ.TRUNC.NTZ R0, R0 ;  /* 0x0000000000007305 */ /* 0x000e24000021f100 */
[----:B0-----:R-:W-:Y:S01]  /*30a0*/  PRMT R19, R0, 0x7610, R19 ;  /* 0x0000761000137816 */ /* 0x001fe20000000013 */
[----:B------:R-:W-:Y:S06]  /*30b0*/  BRA `(.L_x_20093) ;  /* 0x0000000800e47947 */ /* 0x000fec0003800000 */
.L_x_20101:
        /* <DEDUP_REMOVED lines=9> */
.L_x_20104:
[----:B------:R-:W2:Y:S02]  /*3150*/  LDG.E.U16 R4, desc[UR36][R4.64] ;  /* 0x0000002404047981 */ /* 0x000ea4000c1e1500 */
[----:B--2---:R-:W-:-:S06]  /*3160*/  HADD2.F32 R0, -RZ, R4.H0_H0 ;  /* 0x20000004ff007230 */ /* 0x004fcc0000004100 */
[----:B------:R-:W0:Y:S02]  /*3170*/  F2I.FTZ.TRUNC.NTZ R0, R0 ;  /* 0x0000000000007305 */ /* 0x000e24000021f100 */
[----:B0-----:R-:W-:Y:S01]  /*3180*/  PRMT R19, R0, 0x7610, R19 ;  /* 0x0000761000137816 */ /* 0x001fe20000000013 */
[----:B------:R-:W-:Y:S06]  /*3190*/  BRA `(.L_x_20093) ;  /* 0x0000000800ac7947 */ /* 0x000fec0003800000 */
.L_x_20103:
[----:B------:R-:W2:Y:S02]  /*31a0*/  LDG.E.64 R4, desc[UR36][R4.64] ;  /* 0x0000002404047981 */ /* 0x000ea4000c1e1b00 */
[----:B--2---:R0:W1:Y:S01]  /*31b0*/  F2I.F64.TRUNC R19, R4 ;  /* 0x0000000400137311 */ /* 0x004062000030d100 */
[----:B------:R-:W-:Y:S05]  /*31c0*/  BRA `(.L_x_20093) ;  /* 0x0000000800a07947 */ /* 0x000fea0003800000 */
.L_x_20094:
        /* <DEDUP_REMOVED lines=12> */
.L_x_20107:
[----:B------:R-:W2:Y:S02]  /*3290*/  LDG.E.64 R4, desc[UR36][R4.64] ;  /* 0x0000002404047981 */ /* 0x000ea4000c1e1b00 */
[----:B--2---:R0:W1:Y:S01]  /*32a0*/  F2I.F64.TRUNC R19, R4 ;  /* 0x0000000400137311 */ /* 0x004062000030d100 */
[----:B------:R-:W-:Y:S05]  /*32b0*/  BRA `(.L_x_20093) ;  /* 0x0000000800647947 */ /* 0x000fea0003800000 */
.L_x_20106:
        /* <DEDUP_REMOVED lines=27> */
.L_x_20109:
        /* <DEDUP_REMOVED lines=15> */
.L_x_20108:
[----:B------:R-:W2:Y:S02]  /*3560*/  LDG.E.U16 R0, desc[UR36][R4.64] ;  /* 0x0000002404007981 */ /* 0x000ea4000c1e1500 */
[----:B--2---:R-:W-:-:S06]  /*3570*/  IMAD.U32 R0, R0, 0x10000, RZ ;  /* 0x0001000000007824 */ /* 0x004fcc00078e00ff */
[----:B------:R-:W0:Y:S02]  /*3580*/  F2I.FTZ.TRUNC.NTZ R0, R0 ;  /* 0x0000000000007305 */ /* 0x000e24000021f100 */
[----:B0-----:R-:W-:Y:S01]  /*3590*/  PRMT R19, R0, 0x7610, R19 ;  /* 0x0000761000137816 */ /* 0x001fe20000000013 */
[----:B------:R-:W-:Y:S06]  /*35a0*/  BRA `(.L_x_20093) ;  /* 0x0000000400a87947 */ /* 0x000fec0003800000 */
.L_x_20105:
        /* <DEDUP_REMOVED lines=10> */
.L_x_20112:
        /* <DEDUP_REMOVED lines=21> */
.L_x_20116:
[----:B------:R-:W-:Y:S05]  /*37a0*/  BSYNC.RECONVERGENT B1 ;  /* 0x0000000000017941 */ /* 0x000fea0003800200 */
.L_x_20115:
[----:B------:R-:W-:Y:S01]  /*37b0*/  IMAD.SHL.U32 R0, R0, 0x100000, RZ ;  /* 0x0010000000007824 */ /* 0x000fe200078e00ff */
[----:B------:R-:W-:-:S04]  /*37c0*/  LEA R3, R3, 0x3b800000, 0x17 ;  /* 0x3b80000003037811 */ /* 0x000fc800078eb8ff */
[----:B------:R-:W-:-:S07]  /*37d0*/  LOP3.LUT R0, R3, R0, R7, 0xfe, !PT ;  /* 0x0000000003007212 */ /* 0x000fce00078efe07 */
.L_x_20114:
[----:B------:R-:W-:Y:S05]  /*37e0*/  BSYNC.RECONVERGENT B0 ;  /* 0x0000000000007941 */ /* 0x000fea0003800200 */
.L_x_20113:
[----:B------:R-:W0:Y:S02]  /*37f0*/  F2I.FTZ.TRUNC.NTZ R0, R0 ;  /* 0x0000000000007305 */ /* 0x000e24000021f100 */
[----:B0-----:R-:W-:Y:S01]  /*3800*/  PRMT R19, R0, 0x7610, R19 ;  /* 0x0000761000137816 */ /* 0x001fe20000000013 */
[----:B------:R-:W-:Y:S06]  /*3810*/  BRA `(.L_x_20093) ;  /* 0x00000004000c7947 */ /* 0x000fec0003800000 */
.L_x_20111:
        /* <DEDUP_REMOVED lines=21> */
.L_x_20120:
[----:B------:R-:W-:Y:S05]  /*3970*/  BSYNC.RECONVERGENT B1 ;  /* 0x0000000000017941 */ /* 0x000fea0003800200 */
.L_x_20119:
[----:B------:R-:W-:Y:S01]  /*3980*/  IMAD.SHL.U32 R0, R0, 0x200000, RZ ;  /* 0x0020000000007824 */ /* 0x000fe200078e00ff */
[----:B------:R-:W-:-:S04]  /*3990*/  LEA R3, R3, 0x37800000, 0x17 ;  /* 0x3780000003037811 */ /* 0x000fc800078eb8ff */
[----:B------:R-:W-:-:S07]  /*39a0*/  LOP3.LUT R0, R3, R0, R7, 0xfe, !PT ;  /* 0x0000000003007212 */ /* 0x000fce00078efe07 */
.L_x_20118:
[----:B------:R-:W-:Y:S05]  /*39b0*/  BSYNC.RECONVERGENT B0 ;  /* 0x0000000000007941 */ /* 0x000fea0003800200 */
.L_x_20117:
[----:B------:R-:W0:Y:S02]  /*39c0*/  F2I.FTZ.TRUNC.NTZ R0, R0 ;  /* 0x0000000000007305 */ /* 0x000e24000021f100 */
[----:B0-----:R-:W-:Y:S01]  /*39d0*/  PRMT R19, R0, 0x7610, R19 ;  /* 0x0000761000137816 */ /* 0x001fe20000000013 */
[----:B------:R-:W-:Y:S06]  /*39e0*/  BRA `(.L_x_20093) ;  /* 0x0000000000987947 */ /* 0x000fec0003800000 */
.L_x_20110:
        /* <DEDUP_REMOVED lines=14> */
.L_x_20124:
[----:B------:R-:W-:Y:S05]  /*3ad0*/  BSYNC.RECONVERGENT B0 ;  /* 0x0000000000007941 */ /* 0x000fea0003800200 */
.L_x_20123:
[----:B------:R-:W0:Y:S02]  /*3ae0*/  F2I.FTZ.TRUNC.NTZ R0, R0 ;  /* 0x0000000000007305 */ /* 0x000e24000021f100 */
[----:B0-----:R-:W-:Y:S01]  /*3af0*/  PRMT R19, R0, 0x7610, R19 ;  /* 0x0000761000137816 */ /* 0x001fe20000000013 */
[----:B------:R-:W-:Y:S06]  /*3b00*/  BRA `(.L_x_20093) ;  /* 0x0000000000507947 */ /* 0x000fec0003800000 */
.L_x_20098:
        /* <DEDUP_REMOVED lines=16> */
.L_x_20125:
[----:B------:R-:W-:Y:S05]  /*3c10*/  BRA `(.L_x_20093) ;  /* 0x00000000000c7947 */ /* 0x000fea0003800000 */
.L_x_20122:
[----:B------:R0:W5:Y:S01]  /*3c20*/  LDG.E.U8 R19, desc[UR36][R4.64] ;  /* 0x0000002404137981 */ /* 0x000162000c1e1100 */
[----:B------:R-:W-:Y:S05]  /*3c30*/  BRA `(.L_x_20093) ;  /* 0x0000000000047947 */ /* 0x000fea0003800000 */
.L_x_20121:
[----:B------:R0:W5:Y:S02]  /*3c40*/  LDG.E.U8 R19, desc[UR36][R4.64] ;  /* 0x0000002404137981 */ /* 0x000164000c1e1100 */
.L_x_20093:
[----:B------:R-:W-:Y:S05]  /*3c50*/  BSYNC.RECONVERGENT B6 ;  /* 0x0000000000067941 */ /* 0x000fea0003800200 */
.L_x_20092:
[----:B------:R-:W-:Y:S01]  /*3c60*/  PRMT R0, R26, 0x9910, RZ ;  /* 0x000099101a007816 */ /* 0x000fe200000000ff */
[----:B------:R-:W-:Y:S03]  /*3c70*/  BSSY.RECONVERGENT B0, `(.L_x_20126) ;  /* 0x0000084000007945 */ /* 0x000fe60003800200 */
[----:B------:R-:W-:-:S13]  /*3c80*/  ISETP.GT.AND P0, PT, R0, -0x1, PT ;  /* 0xffffffff0000780c */ /* 0x000fda0003f04270 */
[----:B------:R-:W-:Y:S05]  /*3c90*/  @P0 BRA `(.L_x_20127) ;  /* 0x0000000000cc0947 */ /* 0x000fea0003800000 */
[CC--:B------:R-:W-:Y:S01]  /*3ca0*/  ISETP.GE.AND P4, PT, R17.reuse, R22.reuse, PT ;  /* 0x000000161100720c */ /* 0x0c0fe20003f86270 */
[C---:B------:R-:W-:Y:S01]  /*3cb0*/  VIADD R3, R17.reuse, 0x100 ;  /* 0x0000010011037836 */ /* 0x040fe20000000000 */
[----:B------:R-:W-:Y:S01]  /*3cc0*/  LOP3.LUT R26, R26, 0x1, RZ, 0xc0, !PT ;  /* 0x000000011a1a7812 */ /* 0x000fe200078ec0ff */
[C---:B------:R-:W-:Y:S01]  /*3cd0*/  VIADD R7, R17.reuse, 0x80 ;  /* 0x0000008011077836 */ /* 0x040fe20000000000 */
[----:B------:R-:W-:Y:S01]  /*3ce0*/  BSSY.RECONVERGENT B1, `(.L_x_20128) ;  /* 0x0000010000017945 */ /* 0x000fe20003800200 */
[----:B01234-:R-:W-:Y:S01]  /*3cf0*/  VIADD R5, R17, 0x180 ;  /* 0x0000018011057836 */ /* 0x01ffe20000000000 */
[----:B------:R-:W-:Y:S01]  /*3d00*/  ISETP.NE.U32.AND P3, PT, R26, 0x1, PT ;  /* 0x000000011a00780c */ /* 0x000fe20003f65070 */
[----:B------:R-:W-:Y:S01]  /*3d10*/  IMAD.MOV.U32 R0, RZ, RZ, 0x1 ;  /* 0x00000001ff007424 */ /* 0x000fe200078e00ff */
[-C--:B------:R-:W-:Y:S02]  /*3d20*/  ISETP.GE.AND P1, PT, R3, R22.reuse, PT ;  /* 0x000000160300720c */ /* 0x080fe40003f26270 */
[----:B------:R-:W-:-:S02]  /*3d30*/  ISETP.GE.AND P0, PT, R7, R22, PT ;  /* 0x000000160700720c */ /* 0x000fc40003f06270 */
[----:B------:R-:W-:Y:S02]  /*3d40*/  ISETP.GE.AND P2, PT, R5, R22, PT ;  /* 0x000000160500720c */ /* 0x000fe40003f46270 */
[----:B------:R-:W-:Y:S01]  /*3d50*/  SEL R3, R0, 0xffff, P3 ;  /* 0x0000ffff00037807 */ /* 0x000fe20001800000 */
[----:B------:R-:W-:Y:S10]  /*3d60*/  @P4 BRA `(.L_x_20129) ;  /* 0x00000000001c4947 */ /* 0x000ff40003800000 */
[----:B-----5:R-:W-:Y:S01]  /*3d70*/  LOP3.LUT R27, R27, 0xff, RZ, 0xc0, !PT ;  /* 0x000000ff1b1b7812 */ /* 0x020fe200078ec0ff */
[----:B------:R-:W-:-:S03]  /*3d80*/  IMAD.MOV.U32 R0, RZ, RZ, 0x1 ;  /* 0x00000001ff007424 */ /* 0x000fc600078e00ff */
[----:B------:R-:W-:-:S13]  /*3d90*/  ISETP.NE.AND P3, PT, R27, 0x1, PT ;  /* 0x000000011b00780c */ /* 0x000fda0003f65270 */
[----:B------:R-:W-:Y:S05]  /*3da0*/  @!P3 BRA `(.L_x_20129) ;  /* 0x00000000000cb947 */ /* 0x000fea0003800000 */
[----:B------:R-:W-:Y:S02]  /*3db0*/  ISETP.NE.AND P3, PT, R27, 0xff, PT ;  /* 0x000000ff1b00780c */ /* 0x000fe40003f65270 */
[----:B------:R-:W-:-:S11]  /*3dc0*/  PRMT R0, R3, 0x7610, R0 ;  /* 0x0000761003007816 */ /* 0x000fd60000000000 */
[----:B------:R-:W-:-:S07]  /*3dd0*/  @P3 PRMT R0, RZ, 0x7610, R0 ;  /* 0x00007610ff003816 */ /* 0x000fce0000000000 */
.L_x_20129:
[----:B------:R-:W-:Y:S05]  /*3de0*/  BSYNC.RECONVERGENT B1 ;  /* 0x0000000000017941 */ /* 0x000fea0003800200 */
.L_x_20128:
[----:B------:R-:W-:Y:S04]  /*3df0*/  BSSY.RECONVERGENT B1, `(.L_x_20130) ;  /* 0x0000009000017945 */ /* 0x000fe80003800200 */
[----:B------:R-:W-:Y:S05]  /*3e00*/  @P0 BRA `(.L_x_20131) ;  /* 0x00000000001c0947 */ /* 0x000fea0003800000 */
[----:B-----5:R-:W-:Y:S01]  /*3e10*/  LOP3.LUT R25, R25, 0xff, RZ, 0xc0, !PT ;  /* 0x000000ff19197812 */ /* 0x020fe200078ec0ff */
[----:B------:R-:W-:-:S03]  /*3e20*/  IMAD.MOV.U32 R23, RZ, RZ, 0x1 ;  /* 0x00000001ff177424 */ /* 0x000fc600078e00ff */
[----:B------:R-:W-:-:S13]  /*3e30*/  ISETP.NE.AND P0, PT, R25, 0x1, PT ;  /* 0x000000011900780c */ /* 0x000fda0003f05270 */
[----:B------:R-:W-:Y:S05]  /*3e40*/  @!P0 BRA `(.L_x_20131) ;  /* 0x00000000000c8947 */ /* 0x000fea0003800000 */
[----:B------:R-:W-:Y:S02]  /*3e50*/  ISETP.NE.AND P0, PT, R25, 0xff, PT ;  /* 0x000000ff1900780c */ /* 0x000fe40003f05270 */
[----:B------:R-:W-:-:S11]  /*3e60*/  PRMT R23, R3, 0x7610, R23 ;  /* 0x0000761003177816 */ /* 0x000fd60000000017 */
[----:B------:R-:W-:-:S07]  /*3e70*/  @P0 PRMT R23, RZ, 0x7610, R23 ;  /* 0x00007610ff170816 */ /* 0x000fce0000000017 */
.L_x_20131:
[----:B------:R-:W-:Y:S05]  /*3e80*/  BSYNC.RECONVERGENT B1 ;  /* 0x0000000000017941 */ /* 0x000fea0003800200 */
.L_x_20130:
        /* <DEDUP_REMOVED lines=9> */
.L_x_20133:
[----:B------:R-:W-:Y:S05]  /*3f20*/  BSYNC.RECONVERGENT B1 ;  /* 0x0000000000017941 */ /* 0x000fea0003800200 */
.L_x_20132:
[----:B------:R-:W-:Y:S05]  /*3f30*/  @P2 BRA `(.L_x_20134) ;  /* 0x00000004005c2947 */ /* 0x000fea0003800000 */
[----:B-----5:R-:W-:Y:S01]  /*3f40*/  LOP3.LUT R19, R19, 0xff, RZ, 0xc0, !PT ;  /* 0x000000ff13137812 */ /* 0x020fe200078ec0ff */
[----:B------:R-:W-:-:S03]  /*3f50*/  IMAD.MOV.U32 R18, RZ, RZ, 0x1 ;  /* 0x00000001ff127424 */ /* 0x000fc600078e00ff */
[----:B------:R-:W-:-:S13]  /*3f60*/  ISETP.NE.AND P0, PT, R19, 0x1, PT ;  /* 0x000000011300780c */ /* 0x000fda0003f05270 */
[----:B------:R-:W-:Y:S05]  /*3f70*/  @!P0 BRA `(.L_x_20134) ;  /* 0x00000004004c8947 */ /* 0x000fea0003800000 */
[----:B------:R-:W-:Y:S02]  /*3f80*/  ISETP.NE.AND P0, PT, R19, 0xff, PT ;  /* 0x000000ff1300780c */ /* 0x000fe40003f05270 */
[----:B------:R-:W-:-:S11]  /*3f90*/  PRMT R18, R3, 0x7610, R18 ;  /* 0x0000761003127816 */ /* 0x000fd60000000012 */
[----:B------:R-:W-:Y:S05]  /*3fa0*/  @!P0 BRA `(.L_x_20134) ;  /* 0x0000000400408947 */ /* 0x000fea0003800000 */
[----:B------:R-:W-:Y:S01]  /*3fb0*/  PRMT R18, RZ, 0x7610, R18 ;  /* 0x00007610ff127816 */ /* 0x000fe20000000012 */
[----:B------:R-:W-:Y:S06]  /*3fc0*/  BRA `(.L_x_20134) ;  /* 0x0000000400387947 */ /* 0x000fec0003800000 */
.L_x_20127:
[----:B------:R-:W-:Y:S01]  /*3fd0*/  ISETP.NE.AND P0, PT, R0, RZ, PT ;  /* 0x000000ff0000720c */ /* 0x000fe20003f05270 */
[----:B------:R-:W-:Y:S02]  /*3fe0*/  IMAD.MOV.U32 R18, RZ, RZ, 0x1 ;  /* 0x00000001ff127424 */ /* 0x000fe400078e00ff */
[----:B------:R-:W-:Y:S02]  /*3ff0*/  IMAD.MOV.U32 R16, RZ, RZ, 0x1 ;  /* 0x00000001ff107424 */ /* 0x000fe400078e00ff */
[----:B------:R-:W-:Y:S02]  /*4000*/  IMAD.MOV.U32 R23, RZ, RZ, 0x1 ;  /* 0x00000001ff177424 */ /* 0x000fe400078e00ff */
[----:B------:R-:W-:-:S06]  /*4010*/  IMAD.MOV.U32 R0, RZ, RZ, 0x1 ;  /* 0x00000001ff007424 */ /* 0x000fcc00078e00ff */
[----:B------:R-:W-:Y:S05]  /*4020*/  @!P0 BRA `(.L_x_20134) ;  /* 0x0000000400208947 */ /* 0x000fea0003800000 */
[CC--:B------:R-:W-:Y:S01]  /*4030*/  ISETP.GE.AND P3, PT, R17.reuse, R22.reuse, PT ;  /* 0x000000161100720c */ /* 0x0c0fe20003f66270 */
[C---:B------:R-:W-:Y:S01]  /*4040*/  VIADD R3, R17.reuse, 0x80 ;  /* 0x0000008011037836 */ /* 0x040fe20000000000 */
[----:B------:R-:W-:Y:S01]  /*4050*/  BSSY.RECONVERGENT B1, `(.L_x_20135) ;  /* 0x0000015000017945 */ /* 0x000fe20003800200 */
[C---:B01234-:R-:W-:Y:S02]  /*4060*/  VIADD R5, R17.reuse, 0x100 ;  /* 0x0000010011057836 */ /* 0x05ffe40000000000 */
[----:B------:R-:W-:Y:S01]  /*4070*/  VIADD R7, R17, 0x180 ;  /* 0x0000018011077836 */ /* 0x000fe20000000000 */
[-C--:B------:R-:W-:Y:S02]  /*4080*/  ISETP.GE.AND P2, PT, R3, R22.reuse, PT ;  /* 0x000000160300720c */ /* 0x080fe40003f46270 */
[-C--:B------:R-:W-:Y:S02]  /*4090*/  ISETP.GE.AND P0, PT, R5, R22.reuse, PT ;  /* 0x000000160500720c */ /* 0x080fe40003f06270 */
[----:B------:R-:W-:-:S03]  /*40a0*/  ISETP.GE.AND P1, PT, R7, R22, PT ;  /* 0x000000160700720c */ /* 0x000fc60003f26270 */
[----:B------:R-:W-:Y:S10]  /*40b0*/  @P3 BRA `(.L_x_20136) ;  /* 0x0000000000383947 */ /* 0x000ff40003800000 */
[----:B------:R-:W-:Y:S01]  /*40c0*/  IMAD.MOV.U32 R0, RZ, RZ, 0x1 ;  /* 0x00000001ff007424 */ /* 0x000fe200078e00ff */
[----:B------:R-:W-:-:S07]  /*40d0*/  PRMT R3, R26, 0x7610, R3 ;  /* 0x000076101a037816 */ /* 0x000fce0000000003 */
.L_x_20137:
        /* <DEDUP_REMOVED lines=12> */
.L_x_20136:
[----:B------:R-:W-:Y:S05]  /*41a0*/  BSYNC.RECONVERGENT B1 ;  /* 0x0000000000017941 */ /* 0x000fea0003800200 */
.L_x_20135:
[----:B------:R-:W-:Y:S04]  /*41b0*/  BSSY.RECONVERGENT B1, `(.L_x_20138) ;  /* 0x0000010000017945 */ /* 0x000fe80003800200 */
[----:B------:R-:W-:Y:S05]  /*41c0*/  @P2 BRA `(.L_x_20139) ;  /* 0x0000000000382947 */ /* 0x000fea0003800000 */
[----:B------:R-:W-:Y:S01]  /*41d0*/  IMAD.MOV.U32 R23, RZ, RZ, 0x1 ;  /* 0x00000001ff177424 */ /* 0x000fe200078e00ff */
[----:B------:R-:W-:-:S07]  /*41e0*/  PRMT R3, R26, 0x7610, R3 ;  /* 0x000076101a037816 */ /* 0x000fce0000000003 */
.L_x_20140:
        /* <DEDUP_REMOVED lines=12> */
.L_x_20139:
[----:B------:R-:W-:Y:S05]  /*42b0*/  BSYNC.RECONVERGENT B1 ;  /* 0x0000000000017941 */ /* 0x000fea0003800200 */
.L_x_20138:
[----:B------:R-:W-:Y:S04]  /*42c0*/  BSSY.RECONVERGENT B1, `(.L_x_20141) ;  /* 0x0000010000017945 */ /* 0x000fe80003800200 */
[----:B------:R-:W-:Y:S05]  /*42d0*/  @P0 BRA `(.L_x_20142) ;  /* 0x0000000000380947 */ /* 0x000fea0003800000 */
[----:B------:R-:W-:Y:S01]  /*42e0*/  IMAD.MOV.U32 R16, RZ, RZ, 0x1 ;  /* 0x00000001ff107424 */ /* 0x000fe200078e00ff */
[----:B------:R-:W-:-:S07]  /*42f0*/  PRMT R3, R26, 0x7610, R3 ;  /* 0x000076101a037816 */ /* 0x000fce0000000003 */
.L_x_20143:
        /* <DEDUP_REMOVED lines=12> */
.L_x_20142:
[----:B------:R-:W-:Y:S05]  /*43c0*/  BSYNC.RECONVERGENT B1 ;  /* 0x0000000000017941 */ /* 0x000fea0003800200 */
.L_x_20141:
[----:B------:R-:W-:Y:S05]  /*43d0*/  @P1 BRA `(.L_x_20134) ;  /* 0x0000000000341947 */ /* 0x000fea0003800000 */
[----:B------:R-:W-:-:S07]  /*43e0*/  IMAD.MOV.U32 R18, RZ, RZ, 0x1 ;  /* 0x00000001ff127424 */ /* 0x000fce00078e00ff */
.L_x_20144:
        /* <DEDUP_REMOVED lines=12> */
.L_x_20134:
[----:B------:R-:W-:Y:S05]  /*44b0*/  BSYNC.RECONVERGENT B0 ;  /* 0x0000000000007941 */ /* 0x000fea0003800200 */
.L_x_20126:
[----:B-1---5:R-:W1:Y:S01]  /*44c0*/  LDC.U8 R19, c[0x0][0x3b4] ;  /* 0x0000ed00ff137b82 */ /* 0x022e620000000000 */
[----:B------:R-:W-:Y:S01]  /*44d0*/  ISETP.GE.AND P0, PT, R17, R22, PT ;  /* 0x000000161100720c */ /* 0x000fe20003f06270 */
[----:B------:R-:W-:Y:S04]  /*44e0*/  BSSY.RECONVERGENT B7, `(.L_x_20145) ;  /* 0x00002f0000077945 */ /* 0x000fe80003800200 */
[----:B------:R-:W-:Y:S08]  /*44f0*/  BSSY.RELIABLE B6, `(.L_x_20146) ;  /* 0x00001f7000067945 */ /* 0x000ff00003800100 */
[----:B------:R-:W-:Y:S05]  /*4500*/  @P0 BRA `(.L_x_20147) ;  /* 0x0000001c00c80947 */ /* 0x000fea0003800000 */
[----:B------:R-:W5:Y:S01]  /*4510*/  LDCU UR4, c[0x0][0x3b8] ;  /* 0x00007700ff0477ac */ /* 0x000f620008000800 */
[----:B------:R-:W5:Y:S01]  /*4520*/  LDC.64 R8, c[0x0][0x398] ;  /* 0x0000e600ff087b82 */ /* 0x000f620000000a00 */
[----:B------:R-:W-:Y:S01]  /*4530*/  IMAD R3, R2, 0x200, R17 ;  /* 0x0000020002037824 */ /* 0x000fe200078e0211 */
[----:B01234-:R-:W-:-:S03]  /*4540*/  PRMT R4, R19, 0x9910, RZ ;  /* 0x0000991013047816 */ /* 0x01ffc600000000ff */
[----:B-----5:R-:W-:Y:S02]  /*4550*/  IMAD R5, R3, UR4, RZ ;  /* 0x0000000403057c24 */ /* 0x020fe4000f8e02ff */
[----:B------:R-:W-:-:S05]  /*4560*/  IMAD.MOV.U32 R3, RZ, RZ, R4 ;  /* 0x000000ffff037224 */ /* 0x000fca00078e0004 */
[----:B------:R-:W-:Y:S02]  /*4570*/  ISETP.GT.AND P0, PT, R3, 0x9, PT ;  /* 0x000000090300780c */ /* 0x000fe40003f04270 */
[----:B------:R-:W-:-:S05]  /*4580*/  IADD3 R8, P1, PT, R5, R8, RZ ;  /* 0x0000000805087210 */ /* 0x000fca0007f3e0ff */
        /* <DEDUP_REMOVED lines=12> */
.L_x_20151:
[----:B------:R0:W-:Y:S01]  /*4650*/  STG.E.U8 desc[UR36][R8.64], R0 ;  /* 0x0000000008007986 */ /* 0x0001e2000c101124 */
[----:B------:R-:W-:Y:S05]  /*4660*/  BRA `(.L_x_20153) ;  /* 0x0000000c00847947 */ /* 0x000fea0003800000 */
.L_x_20150:
[----:B------:R-:W-:-:S13]  /*4670*/  ISETP.NE.AND P0, PT, R3, 0x2, PT ;  /* 0x000000020300780c */ /* 0x000fda0003f05270 */
[----:B------:R-:W-:Y:S05]  /*4680*/  @!P0 BRA `(.L_x_20154) ;  /* 0x0000000000388947 */ /* 0x000fea0003800000 */
[----:B------:R-:W-:-:S13]  /*4690*/  ISETP.NE.AND P0, PT, R3, 0x3, PT ;  /* 0x000000030300780c */ /* 0x000fda0003f05270 */
[----:B------:R-:W-:Y:S05]  /*46a0*/  @!P0 BRA `(.L_x_20155) ;  /* 0x0000000000208947 */ /* 0x000fea0003800000 */
[----:B------:R-:W-:-:S13]  /*46b0*/  ISETP.NE.AND P0, PT, R3, 0x4, PT ;  /* 0x000000040300780c */ /* 0x000fda0003f05270 */
[----:B------:R-:W-:Y:S05]  /*46c0*/  @P0 BRA `(.L_x_20152) ;  /* 0x0000000800c40947 */ /* 0x000fea0003800000 */
[----:B------:R-:W-:-:S04]  /*46d0*/  LOP3.LUT R0, R0, 0xffff, RZ, 0xc0, !PT ;  /* 0x0000ffff00007812 */ /* 0x000fc800078ec0ff */
[----:B------:R-:W-:-:S05]  /*46e0*/  PRMT R0, R0, 0x8880, RZ ;  /* 0x0000888000007816 */ /* 0x000fca00000000ff */
[----:B------:R-:W-:-:S05]  /*46f0*/  IMAD.MOV.U32 R4, RZ, RZ, R0 ;  /* 0x000000ffff047224 */ /* 0x000fca00078e0000 */
[----:B------:R-:W-:-:S05]  /*4700*/  SHF.R.S32.HI R5, RZ, 0x1f, R4 ;  /* 0x0000001fff057819 */ /* 0x000fca0000011404 */
[----:B------:R4:W-:Y:S01]  /*4710*/  STG.E.64 desc[UR36][R8.64], R4 ;  /* 0x0000000408007986 */ /* 0x0009e2000c101b24 */
[----:B------:R-:W-:Y:S05]  /*4720*/  BRA `(.L_x_20153) ;  /* 0x0000000c00547947 */ /* 0x000fea0003800000 */
.L_x_20155:
[----:B------:R-:W-:-:S04]  /*4730*/  LOP3.LUT R0, R0, 0xffff, RZ, 0xc0, !PT ;  /* 0x0000ffff00007812 */ /* 0x000fc800078ec0ff */
[----:B------:R-:W-:-:S05]  /*4740*/  PRMT R3, R0, 0x8880, RZ ;  /* 0x0000888000037816 */ /* 0x000fca00000000ff */
[----:B------:R3:W-:Y:S01]  /*4750*/  STG.E desc[UR36][R8.64], R3 ;  /* 0x0000000308007986 */ /* 0x0007e2000c101924 */
[----:B------:R-:W-:Y:S05]  /*4760*/  BRA `(.L_x_20153) ;  /* 0x0000000c00447947 */ /* 0x000fea0003800000 */
.L_x_20154:
[----:B------:R-:W-:-:S04]  /*4770*/  PRMT R3, R0, 0x8880, RZ ;  /* 0x0000888000037816 */ /* 0x000fc800000000ff */
[----:B------:R-:W-:-:S05]  /*4780*/  PRMT R3, R3, 0x7710, RZ ;  /* 0x0000771003037816 */ /* 0x000fca00000000ff */
[----:B------:R2:W-:Y:S01]  /*4790*/  STG.E.U16 desc[UR36][R8.64], R3 ;  /* 0x0000000308007986 */ /* 0x0005e2000c101524 */
[----:B------:R-:W-:Y:S05]  /*47a0*/  BRA `(.L_x_20153) ;  /* 0x0000000c00347947 */ /* 0x000fea0003800000 */
.L_x_20149:
[----:B------:R-:W-:-:S13]  /*47b0*/  ISETP.GT.AND P0, PT, R3, 0x6, PT ;  /* 0x000000060300780c */ /* 0x000fda0003f04270 */
[----:B------:R-:W-:Y:S05]  /*47c0*/  @P0 BRA `(.L_x_20156) ;  /* 0x00000000002c0947 */ /* 0x000fea0003800000 */
[----:B------:R-:W-:-:S13]  /*47d0*/  ISETP.NE.AND P0, PT, R3, 0x5, PT ;  /* 0x000000050300780c */ /* 0x000fda0003f05270 */
[----:B------:R-:W-:Y:S05]  /*47e0*/  @!P0 BRA `(.L_x_20157) ;  /* 0x0000000000148947 */ /* 0x000fea0003800000 */
[----:B------:R-:W-:-:S13]  /*47f0*/  ISETP.NE.AND P0, PT, R3, 0x6, PT ;  /* 0x000000060300780c */ /* 0x000fda0003f05270 */
[----:B------:R-:W-:Y:S05]  /*4800*/  @P0 BRA `(.L_x_20152) ;  /* 0x0000000800740947 */ /* 0x000fea0003800000 */
[----:B------:R-:W0:Y:S02]  /*4810*/  I2F.S8 R3, R0 ;  /* 0x0000000000037306 */ /* 0x000e240000001400 */
[----:B0-----:R0:W-:Y:S01]  /*4820*/  STG.E desc[UR36][R8.64], R3 ;  /* 0x0000000308007986 */ /* 0x0011e2000c101924 */
[----:B------:R-:W-:Y:S05]  /*4830*/  BRA `(.L_x_20153) ;  /* 0x0000000c00107947 */ /* 0x000fea0003800000 */
.L_x_20157:
[----:B------:R-:W0:Y:S02]  /*4840*/  I2F.S8 R3, R0 ;  /* 0x0000000000037306 */ /* 0x000e240000001400 */
[----:B0-----:R-:W-:-:S05]  /*4850*/  F2FP.F16.F32.PACK_AB R3, RZ, R3 ;  /* 0x00000003ff03723e */ /* 0x001fca00000000ff */
[----:B------:R0:W-:Y:S01]  /*4860*/  STG.E.U16 desc[UR36][R8.64], R3 ;  /* 0x0000000308007986 */ /* 0x0001e2000c101524 */
[----:B------:R-:W-:Y:S05]  /*4870*/  BRA `(.L_x_20153) ;  /* 0x0000000c00007947 */ /* 0x000fea0003800000 */
.L_x_20156:
[----:B------:R-:W-:-:S13]  /*4880*/  ISETP.NE.AND P0, PT, R3, 0x7, PT ;  /* 0x000000070300780c */ /* 0x000fda0003f05270 */
[----:B------:R-:W-:Y:S05]  /*4890*/  @!P0 BRA `(.L_x_20158) ;  /* 0x0000000000348947 */ /* 0x000fea0003800000 */
[----:B------:R-:W-:-:S13]  /*48a0*/  ISETP.NE.AND P0, PT, R3, 0x8, PT ;  /* 0x000000080300780c */ /* 0x000fda0003f05270 */
[----:B------:R-:W-:Y:S05]  /*48b0*/  @!P0 BRA `(.L_x_20159) ;  /* 0x0000000000188947 */ /* 0x000fea0003800000 */
[----:B------:R-:W-:-:S13]  /*48c0*/  ISETP.NE.AND P0, PT, R3, 0x9, PT ;  /* 0x000000090300780c */ /* 0x000fda0003f05270 */
[----:B------:R-:W-:Y:S05]  /*48d0*/  @P0 BRA `(.L_x_20152) ;  /* 0x0000000800400947 */ /* 0x000fea0003800000 */
[----:B------:R-:W0:Y:S01]  /*48e0*/  I2F.S8 R4, R0 ;  /* 0x0000000000047306 */ /* 0x000e220000001400 */
[----:B------:R-:W-:-:S05]  /*48f0*/  IMAD.MOV.U32 R5, RZ, RZ, RZ ;  /* 0x000000ffff057224 */ /* 0x000fca00078e00ff */
[----:B0-----:R0:W-:Y:S01]  /*4900*/  STG.E.64 desc[UR36][R8.64], R4 ;  /* 0x0000000408007986 */ /* 0x0011e2000c101b24 */
[----:B------:R-:W-:Y:S05]  /*4910*/  BRA `(.L_x_20153) ;  /* 0x0000000800d87947 */ /* 0x000fea0003800000 */
.L_x_20159:
[----:B------:R-:W0:Y:S02]  /*4920*/  I2F.S8 R0, R0 ;  /* 0x0000000000007306 */ /* 0x000e240000001400 */
[----:B0-----:R-:W-:-:S04]  /*4930*/  F2FP.F16.F32.PACK_AB R3, RZ, R0 ;  /* 0x00000000ff03723e */ /* 0x001fc800000000ff */
[----:B------:R-:W-:-:S05]  /*4940*/  PRMT R3, R3, 0x5410, RZ ;  /* 0x0000541003037816 */ /* 0x000fca00000000ff */
[----:B------:R0:W-:Y:S01]  /*4950*/  STG.E desc[UR36][R8.64], R3 ;  /* 0x0000000308007986 */ /* 0x0001e2000c101924 */
[----:B------:R-:W-:Y:S05]  /*4960*/  BRA `(.L_x_20153) ;  /* 0x0000000800c47947 */ /* 0x000fea0003800000 */
.L_x_20158:
[----:B------:R-:W-:-:S04]  /*4970*/  PRMT R4, R0, 0x8880, RZ ;  /* 0x0000888000047816 */ /* 0x000fc800000000ff */
[----:B------:R-:W-:-:S06]  /*4980*/  PRMT R4, R4, 0x7710, RZ ;  /* 0x0000771004047816 */ /* 0x000fcc00000000ff */
[----:B------:R-:W0:Y:S02]  /*4990*/  I2F.F64.S16 R4, R4 ;  /* 0x0000000400047312 */ /* 0x000e240000101c00 */
[----:B0-----:R0:W-:Y:S01]  /*49a0*/  STG.E.64 desc[UR36][R8.64], R4 ;  /* 0x0000000408007986 */ /* 0x0011e2000c101b24 */
[----:B------:R-:W-:Y:S05]  /*49b0*/  BRA `(.L_x_20153) ;  /* 0x0000000800b07947 */ /* 0x000fea0003800000 */
.L_x_20148:
        /* <DEDUP_REMOVED lines=8> */
[----:B------:R-:W-:-:S04]  /*4a40*/  LOP3.LUT P0, RZ, R0, 0xff, RZ, 0xc0, !PT ;  /* 0x000000ff00ff7812 */ /* 0x000fc8000780c0ff */
[----:B------:R-:W-:-:S05]  /*4a50*/  SEL R3, RZ, 0x1, !P0 ;  /* 0x00000001ff037807 */ /* 0x000fca0004000000 */
[----:B------:R0:W-:Y:S01]  /*4a60*/  STG.E.U8 desc[UR36][R8.64], R3 ;  /* 0x0000000308007986 */ /* 0x0001e2000c101124 */
[----:B------:R-:W-:Y:S05]  /*4a70*/  BRA `(.L_x_20153) ;  /* 0x0000000800807947 */ /* 0x000fea0003800000 */
.L_x_20162:
[----:B------:R-:W-:Y:S02]  /*4a80*/  PRMT R4, R0, 0x8880, RZ ;  /* 0x0000888000047816 */ /* 0x000fe400000000ff */
[----:B------:R-:W-:Y:S02]  /*4a90*/  CS2R R6, SRZ ;  /* 0x0000000000067805 */ /* 0x000fe4000001ff00 */
[----:B------:R-:W-:-:S06]  /*4aa0*/  PRMT R4, R4, 0x7710, RZ ;  /* 0x0000771004047816 */ /* 0x000fcc00000000ff */
[----:B------:R-:W0:Y:S02]  /*4ab0*/  I2F.F64.S16 R4, R4 ;  /* 0x0000000400047312 */ /* 0x000e240000101c00 */
[----:B0-----:R0:W-:Y:S01]  /*4ac0*/  STG.E.128 desc[UR36][R8.64], R4 ;  /* 0x0000000408007986 */ /* 0x0011e2000c101d24 */
[----:B------:R-:W-:Y:S05]  /*4ad0*/  BRA `(.L_x_20153) ;  /* 0x0000000800687947 */ /* 0x000fea0003800000 */
.L_x_20161:
[----:B------:R-:W-:-:S13]  /*4ae0*/  ISETP.NE.AND P0, PT, R3, 0xf, PT ;  /* 0x0000000f0300780c */ /* 0x000fda0003f05270 */
[----:B------:R-:W-:Y:S05]  /*4af0*/  @!P0 BRA `(.L_x_20163) ;  /* 0x0000000000a08947 */ /* 0x000fea0003800000 */
[----:B------:R-:W-:-:S13]  /*4b00*/  ISETP.NE.AND P0, PT, R3, 0x17, PT ;  /* 0x000000170300780c */ /* 0x000fda0003f05270 */
[----:B------:R-:W-:Y:S05]  /*4b10*/  @!P0 BRA `(.L_x_20164) ;  /* 0x00000000004c8947 */ /* 0x000fea0003800000 */
[----:B------:R-:W-:-:S13]  /*4b20*/  ISETP.NE.AND P0, PT, R3, 0x18, PT ;  /* 0x000000180300780c */ /* 0x000fda0003f05270 */
[----:B------:R-:W-:Y:S05]  /*4b30*/  @P0 BRA `(.L_x_20152) ;  /* 0x0000000400a80947 */ /* 0x000fea0003800000 */
[----:B------:R-:W0:Y:S01]  /*4b40*/  I2F.S8 R7, R0 ;  /* 0x0000000000077306 */ /* 0x000e220000001400 */
[----:B------:R-:W-:Y:S01]  /*4b50*/  BSSY.RECONVERGENT B0, `(.L_x_20165) ;  /* 0x000000c000007945 */ /* 0x000fe20003800200 */
[----:B------:R-:W-:Y:S01]  /*4b60*/  IMAD.MOV.U32 R3, RZ, RZ, 0x7f ;  /* 0x0000007fff037424 */ /* 0x000fe200078e00ff */
[----:B0-----:R-:W-:Y:S02]  /*4b70*/  LOP3.LUT R5, R7, 0x7fffffff, RZ, 0xc0, !PT ;  /* 0x7fffffff07057812 */ /* 0x001fe400078ec0ff */
[----:B------:R-:W-:Y:S02]  /*4b80*/  SHF.R.U32.HI R4, RZ, 0x18, R7 ;  /* 0x00000018ff047819 */ /* 0x000fe40000011607 */
        /* <DEDUP_REMOVED lines=8> */
.L_x_20166:
[----:B------:R-:W-:Y:S05]  /*4c10*/  BSYNC.RECONVERGENT B0 ;  /* 0x0000000000007941 */ /* 0x000fea0003800200 */
.L_x_20165:
[----:B------:R-:W-:-:S05]  /*4c20*/  LOP3.LUT R3, R3, 0x80, R4, 0xf8, !PT ;  /* 0x0000008003037812 */ /* 0x000fca00078ef804 */
[----:B------:R0:W-:Y:S01]  /*4c30*/  STG.E.U8 desc[UR36][R8.64], R3 ;  /* 0x0000000308007986 */ /* 0x0001e2000c101124 */
[----:B------:R-:W-:Y:S05]  /*4c40*/  BRA `(.L_x_20153) ;  /* 0x00000008000c7947 */ /* 0x000fea0003800000 */
.L_x_20164:
[----:B------:R-:W0:Y:S01]  /*4c50*/  I2F.S8 R7, R0 ;  /* 0x0000000000077306 */ /* 0x000e220000001400 */
        /* <DEDUP_REMOVED lines=9> */
[----:B------:R-:W-:Y:S01]  /*4cf0*/  @P0 SHF.R.U32.HI R0, RZ, 0x15, R7 ;  /* 0x00000015ff000819 */ /* 0x000fe20000011607 */
[----:B------:R-:W-:-:S03]  /*4d00*/  @!P0 FADD.FTZ R3, R5, 128 ;  /* 0x4300000005038421 */ /* 0x000fc60000010000 */
[----:B------:R-:W-:-:S04]  /*4d10*/  @P0 LOP3.LUT R0, R0, 0x1, RZ, 0xc0, !PT ;  /* 0x0000000100000812 */ /* 0x000fc800078ec0ff */
[----:B------:R-:W-:-:S04]  /*4d20*/  @P0 IADD3 R0, PT, PT, R7, 0x80fffff, R0 ;  /* 0x080fffff07000810 */ /* 0x000fc80007ffe000 */
[----:B------:R-:W-:-:S07]  /*4d30*/  @P0 SHF.R.U32.HI R3, RZ, 0x15, R0 ;  /* 0x00000015ff030819 */ /* 0x000fce0000011600 */
.L_x_20168:
[----:B------:R-:W-:Y:S05]  /*4d40*/  BSYNC.RECONVERGENT B0 ;  /* 0x0000000000007941 */ /* 0x000fea0003800200 */
.L_x_20167:
[----:B------:R-:W-:-:S05]  /*4d50*/  LOP3.LUT R3, R3, 0x80, R4, 0xf8, !PT ;  /* 0x0000008003037812 */ /* 0x000fca00078ef804 */
[----:B------:R0:W-:Y:S01]  /*4d60*/  STG.E.U8 desc[UR36][R8.64], R3 ;  /* 0x0000000308007986 */ /* 0x0001e2000c101124 */
[----:B------:R-:W-:Y:S05]  /*4d70*/  BRA `(.L_x_20153) ;  /* 0x0000000400c07947 */ /* 0x000fea0003800000 */
.L_x_20163:
[----:B------:R-:W0:Y:S02]  /*4d80*/  I2F.S8 R3, R0 ;  /* 0x0000000000037306 */ /* 0x000e240000001400 */
[----:B0-----:R-:W-:-:S05]  /*4d90*/  F2FP.BF16.F32.PACK_AB R3, RZ, R3 ;  /* 0x00000003ff03723e */ /* 0x001fca00000010ff */
[----:B------:R0:W-:Y:S01]  /*4da0*/  STG.E.U16 desc[UR36][R8.64], R3 ;  /* 0x0000000308007986 */ /* 0x0001e2000c101524 */
[----:B------:R-:W-:Y:S05]  /*4db0*/  BRA `(.L_x_20153) ;  /* 0x0000000400b07947 */ /* 0x000fea0003800000 */
.L_x_20160:
        /* <DEDUP_REMOVED lines=8> */
[----:B------:R-:W-:-:S04]  /*4e40*/  PRMT R3, R0, 0x8880, RZ ;  /* 0x0000888000037816 */ /* 0x000fc800000000ff */
[----:B------:R-:W-:-:S05]  /*4e50*/  PRMT R3, R3, 0x7710, RZ ;  /* 0x0000771003037816 */ /* 0x000fca00000000ff */
[----:B------:R0:W-:Y:S01]  /*4e60*/  STG.E.U16 desc[UR36][R8.64], R3 ;  /* 0x0000000308007986 */ /* 0x0001e2000c101524 */
[----:B------:R-:W-:Y:S05]  /*4e70*/  BRA `(.L_x_20153) ;  /* 0x0000000400807947 */ /* 0x000fea0003800000 */
.L_x_20171:
[----:B------:R-:W0:Y:S01]  /*4e80*/  I2F.S8 R5, R0 ;  /* 0x0000000000057306 */ /* 0x000e220000001400 */
        /* <DEDUP_REMOVED lines=12> */
.L_x_20174:
[----:B------:R-:W-:-:S04]  /*4f50*/  SHF.R.U32.HI R0, RZ, 0x14, R5 ;  /* 0x00000014ff007819 */ /* 0x000fc80000011605 */
[----:B------:R-:W-:-:S04]  /*4f60*/  LOP3.LUT R0, R0, 0x1, RZ, 0xc0, !PT ;  /* 0x0000000100007812 */ /* 0x000fc800078ec0ff */
[----:B------:R-:W-:-:S04]  /*4f70*/  IADD3 R0, PT, PT, R5, 0x487ffff, R0 ;  /* 0x0487ffff05007810 */ /* 0x000fc80007ffe000 */
[----:B------:R-:W-:-:S04]  /*4f80*/  SHF.R.U32.HI R0, RZ, 0x14, R0 ;  /* 0x00000014ff007819 */ /* 0x000fc80000011600 */
[----:B------:R-:W-:-:S07]  /*4f90*/  LOP3.LUT R0, R0, 0xff, RZ, 0xc0, !PT ;  /* 0x000000ff00007812 */ /* 0x000fce00078ec0ff */
.L_x_20175:
[----:B------:R-:W-:-:S04]  /*4fa0*/  SHF.R.U32.HI R3, RZ, 0x18, R5 ;  /* 0x00000018ff037819 */ /* 0x000fc80000011605 */
[----:B------:R-:W-:-:S04]  /*4fb0*/  LOP3.LUT R0, R0, 0x80, R3, 0xf8, !PT ;  /* 0x0000008000007812 */ /* 0x000fc800078ef803 */
[----:B------:R-:W-:-:S07]  /*4fc0*/  PRMT R4, R0, 0x7610, R4 ;  /* 0x0000761000047816 */ /* 0x000fce0000000004 */
.L_x_20173:
[----:B------:R-:W-:Y:S05]  /*4fd0*/  BSYNC.RECONVERGENT B0 ;  /* 0x0000000000007941 */ /* 0x000fea0003800200 */
.L_x_20172:
[----:B------:R0:W-:Y:S01]  /*4fe0*/  STG.E.U8 desc[UR36][R8.64], R4 ;  /* 0x0000000408007986 */ /* 0x0001e2000c101124 */
[----:B------:R-:W-:Y:S05]  /*4ff0*/  BRA `(.L_x_20153) ;  /* 0x0000000400207947 */ /* 0x000fea0003800000 */
.L_x_20170:
        /* <DEDUP_REMOVED lines=13> */
.L_x_20178:
[----:B------:R-:W-:-:S04]  /*50d0*/  SHF.R.U32.HI R0, RZ, 0x15, R5 ;  /* 0x00000015ff007819 */ /* 0x000fc80000011605 */
[----:B------:R-:W-:-:S04]  /*50e0*/  LOP3.LUT R0, R0, 0x1, RZ, 0xc0, !PT ;  /* 0x0000000100007812 */ /* 0x000fc800078ec0ff */
[----:B------:R-:W-:-:S04]  /*50f0*/  IADD3 R0, PT, PT, R5, 0x88fffff, R0 ;  /* 0x088fffff05007810 */ /* 0x000fc80007ffe000 */
[----:B------:R-:W-:-:S04]  /*5100*/  SHF.R.U32.HI R0, RZ, 0x15, R0 ;  /* 0x00000015ff007819 */ /* 0x000fc80000011600 */
[----:B------:R-:W-:-:S07]  /*5110*/  LOP3.LUT R0, R0, 0xff, RZ, 0xc0, !PT ;  /* 0x000000ff00007812 */ /* 0x000fce00078ec0ff */
.L_x_20179:
[----:B------:R-:W-:-:S04]  /*5120*/  SHF.R.U32.HI R3, RZ, 0x18, R5 ;  /* 0x00000018ff037819 */ /* 0x000fc80000011605 */
[----:B------:R-:W-:-:S04]  /*5130*/  LOP3.LUT R0, R0, 0x80, R3, 0xf8, !PT ;  /* 0x0000008000007812 */ /* 0x000fc800078ef803 */
[----:B------:R-:W-:-:S07]  /*5140*/  PRMT R4, R0, 0x7610, R4 ;  /* 0x0000761000047816 */ /* 0x000fce0000000004 */
.L_x_20177:
[----:B------:R-:W-:Y:S05]  /*5150*/  BSYNC.RECONVERGENT B0 ;  /* 0x0000000000007941 */ /* 0x000fea0003800200 */
.L_x_20176:
[----:B------:R0:W-:Y:S01]  /*5160*/  STG.E.U8 desc[UR36][R8.64], R4 ;  /* 0x0000000408007986 */ /* 0x0001e2000c101124 */
[----:B------:R-:W-:Y:S05]  /*5170*/  BRA `(.L_x_20153) ;  /* 0x0000000000c07947 */ /* 0x000fea0003800000 */
.L_x_20169:
[----:B------:R-:W-:-:S13]  /*5180*/  ISETP.NE.AND P0, PT, R3, 0x1c, PT ;  /* 0x0000001c0300780c */ /* 0x000fda0003f05270 */
[----:B------:R-:W-:Y:S05]  /*5190*/  @!P0 BRA `(.L_x_20180) ;  /* 0x0000000000ac8947 */ /* 0x000fea0003800000 */
[----:B------:R-:W-:-:S13]  /*51a0*/  ISETP.NE.AND P0, PT, R3, 0x1d, PT ;  /* 0x0000001d0300780c */ /* 0x000fda0003f05270 */
[----:B------:R-:W-:Y:S05]  /*51b0*/  @!P0 BRA `(.L_x_20181) ;  /* 0x00000000008c8947 */ /* 0x000fea0003800000 */
[----:B------:R-:W-:-:S13]  /*51c0*/  ISETP.NE.AND P0, PT, R3, 0x2c, PT ;  /* 0x0000002c0300780c */ /* 0x000fda0003f05270 */
[----:B------:R-:W-:Y:S05]  /*51d0*/  @!P0 BRA `(.L_x_20182) ;  /* 0x0000000000448947 */ /* 0x000fea0003800000 */
.L_x_20152:
        /* <DEDUP_REMOVED lines=16> */
.L_x_20183:
[----:B------:R-:W-:Y:S05]  /*52e0*/  BRA `(.L_x_20153) ;  /* 0x0000000000647947 */ /* 0x000fea0003800000 */
.L_x_20182:
[----:B------:R-:W0:Y:S02]  /*52f0*/  I2F.S8 R0, R0 ;  /* 0x0000000000007306 */ /* 0x000e240000001400 */
        /* <DEDUP_REMOVED lines=10> */
[----:B------:R-:W-:-:S13]  /*53a0*/  @P2 PLOP3.LUT P0, PT, P1, PT, PT, 0x80, 0x8 ;  /* 0x000000000008281c */ /* 0x000fda0000f0f070 */
[----:B------:R-:W-:-:S04]  /*53b0*/  @!P0 IMAD.MOV R0, RZ, RZ, R4 ;  /* 0x000000ffff008224 */ /* 0x000fc800078e0204 */
[----:B------:R-:W-:-:S05]  /*53c0*/  @P2 IMAD.MOV.U32 R3, RZ, RZ, R0 ;  /* 0x000000ffff032224 */ /* 0x000fca00078e0000 */
[----:B------:R0:W-:Y:S01]  /*53d0*/  STG.E.U8 desc[UR36][R8.64], R3 ;  /* 0x0000000308007986 */ /* 0x0001e2000c101124 */
[----:B------:R-:W-:Y:S05]  /*53e0*/  BRA `(.L_x_20153) ;  /* 0x0000000000247947 */ /* 0x000fea0003800000 */
.L_x_20181:
[----:B------:R-:W-:-:S04]  /*53f0*/  LOP3.LUT R0, R0, 0xffff, RZ, 0xc0, !PT ;  /* 0x0000ffff00007812 */ /* 0x000fc800078ec0ff */
[----:B------:R-:W-:-:S05]  /*5400*/  PRMT R0, R0, 0x8880, RZ ;  /* 0x0000888000007816 */ /* 0x000fca00000000ff */
[----:B------:R-:W-:-:S05]  /*5410*/  IMAD.MOV.U32 R4, RZ, RZ, R0 ;  /* 0x000000ffff047224 */ /* 0x000fca00078e0000 */
[----:B------:R-:W-:-:S05]  /*5420*/  SHF.R.S32.HI R5, RZ, 0x1f, R4 ;  /* 0x0000001fff057819 */ /* 0x000fca0000011404 */
[----:B------:R0:W-:Y:S01]  /*5430*/  STG.E.64 desc[UR36][R8.64], R4 ;  /* 0x0000000408007986 */ /* 0x0001e2000c101b24 */
[----:B------:R-:W-:Y:S05]  /*5440*/  BRA `(.L_x_20153) ;  /* 0x00000000000c7947 */ /* 0x000fea0003800000 */
.L_x_20180:
[----:B------:R-:W-:-:S04]  /*5450*/  LOP3.LUT R0, R0, 0xffff, RZ, 0xc0, !PT ;  /* 0x0000ffff00007812 */ /* 0x000fc800078ec0ff */
[----:B------:R-:W-:-:S05]  /*5460*/  PRMT R3, R0, 0x8880, RZ ;  /* 0x0000888000037816 */ /* 0x000fca00000000ff */
[----:B------:R0:W-:Y:S02]  /*5470*/  STG.E desc[UR36][R8.64], R3 ;  /* 0x0000000308007986 */ /* 0x0001e4000c101924 */
.L_x_20153:
        /* <DEDUP_REMOVED lines=24> */
.L_x_20188:
[----:B------:R4:W-:Y:S01]  /*5600*/  STG.E.U8 desc[UR36][R8.64], R23 ;  /* 0x0000001708007986 */ /* 0x0009e2000c101124 */
[----:B------:R-:W-:Y:S05]  /*5610*/  BRA `(.L_x_20190) ;  /* 0x0000000c00807947 */ /* 0x000fea0003800000 */
.L_x_20187:
        /* <DEDUP_REMOVED lines=12> */
.L_x_20192:
[----:B------:R-:W-:-:S04]  /*56e0*/  LOP3.LUT R23, R23, 0xffff, RZ, 0xc0, !PT ;  /* 0x0000ffff17177812 */ /* 0x000fc800078ec0ff */
[----:B------:R-:W-:-:S05]  /*56f0*/  PRMT R3, R23, 0x8880, RZ ;  /* 0x0000888017037816 */ /* 0x000fca00000000ff */
[----:B------:R2:W-:Y:S01]  /*5700*/  STG.E desc[UR36][R8.64], R3 ;  /* 0x0000000308007986 */ /* 0x0005e2000c101924 */
[----:B------:R-:W-:Y:S05]  /*5710*/  BRA `(.L_x_20190) ;  /* 0x0000000c00407947 */ /* 0x000fea0003800000 */
.L_x_20191:
[----:B------:R-:W-:-:S04]  /*5720*/  PRMT R3, R23, 0x8880, RZ ;  /* 0x0000888017037816 */ /* 0x000fc800000000ff */
[----:B------:R-:W-:-:S05]  /*5730*/  PRMT R3, R3, 0x7710, RZ ;  /* 0x0000771003037816 */ /* 0x000fca00000000ff */
[----:B------:R0:W-:Y:S01]  /*5740*/  STG.E.U16 desc[UR36][R8.64], R3 ;  /* 0x0000000308007986 */ /* 0x0001e2000c101524 */
[----:B------:R-:W-:Y:S05]  /*5750*/  BRA `(.L_x_20190) ;  /* 0x0000000c00307947 */ /* 0x000fea0003800000 */
.L_x_20186:
        /* <DEDUP_REMOVED lines=9> */
.L_x_20194:
[----:B------:R-:W0:Y:S02]  /*57f0*/  I2F.S8 R0, R23 ;  /* 0x0000001700007306 */ /* 0x000e240000001400 */
[----:B0-----:R-:W-:-:S05]  /*5800*/  F2FP.F16.F32.PACK_AB R0, RZ, R0 ;  /* 0x00000000ff00723e */ /* 0x001fca00000000ff */
[----:B------:R0:W-:Y:S01]  /*5810*/  STG.E.U16 desc[UR36][R8.64], R0 ;  /* 0x0000000008007986 */ /* 0x0001e2000c101524 */
[----:B------:R-:W-:Y:S05]  /*5820*/  BRA `(.L_x_20190) ;  /* 0x0000000800fc7947 */ /* 0x000fea0003800000 */
.L_x_20193:
        /* <DEDUP_REMOVED lines=10> */
.L_x_20196:
[----:B------:R-:W0:Y:S02]  /*58d0*/  I2F.S8 R23, R23 ;  /* 0x0000001700177306 */ /* 0x000e240000001400 */
[----:B0-----:R-:W-:-:S04]  /*58e0*/  F2FP.F16.F32.PACK_AB R3, RZ, R23 ;  /* 0x00000017ff03723e */ /* 0x001fc800000000ff */
[----:B------:R-:W-:-:S05]  /*58f0*/  PRMT R3, R3, 0x5410, RZ ;  /* 0x0000541003037816 */ /* 0x000fca00000000ff */
[----:B------:R0:W-:Y:S01]  /*5900*/  STG.E desc[UR36][R8.64], R3 ;  /* 0x0000000308007986 */ /* 0x0001e2000c101924 */
[----:B------:R-:W-:Y:S05]  /*5910*/  BRA `(.L_x_20190) ;  /* 0x0000000800c07947 */ /* 0x000fea0003800000 */
.L_x_20195:
[----:B------:R-:W-:-:S04]  /*5920*/  PRMT R4, R23, 0x8880, RZ ;  /* 0x0000888017047816 */ /* 0x000fc800000000ff */
[----:B------:R-:W-:-:S06]  /*5930*/  PRMT R4, R4, 0x7710, RZ ;  /* 0x0000771004047816 */ /* 0x000fcc00000000ff */
[----:B------:R-:W0:Y:S02]  /*5940*/  I2F.F64.S16 R4, R4 ;  /* 0x0000000400047312 */ /* 0x000e240000101c00 */
[----:B0-----:R0:W-:Y:S01]  /*5950*/  STG.E.64 desc[UR36][R8.64], R4 ;  /* 0x0000000408007986 */ /* 0x0011e2000c101b24 */
[----:B------:R-:W-:Y:S05]  /*5960*/  BRA `(.L_x_20190) ;  /* 0x0000000800ac7947 */ /* 0x000fea0003800000 */
.L_x_20185:
        /* <DEDUP_REMOVED lines=14> */
.L_x_20200:
[----:B------:R-:W0:Y:S01]  /*5a50*/  I2F.S8 R23, R23 ;  /* 0x0000001700177306 */ /* 0x000e220000001400 */
        /* <DEDUP_REMOVED lines=16> */
.L_x_20203:
[----:B------:R-:W-:-:S04]  /*5b60*/  SHF.R.U32.HI R3, RZ, 0x18, R23 ;  /* 0x00000018ff037819 */ /* 0x000fc80000011617 */
[----:B------:R-:W-:-:S04]  /*5b70*/  LOP3.LUT R0, R0, 0x80, R3, 0xf8, !PT ;  /* 0x0000008000007812 */ /* 0x000fc800078ef803 */
[----:B------:R-:W-:-:S07]  /*5b80*/  PRMT R4, R0, 0x7610, R4 ;  /* 0x0000761000047816 */ /* 0x000fce0000000004 */
.L_x_20202:
[----:B------:R-:W-:Y:S05]  /*5b90*/  BSYNC.RECONVERGENT B0 ;  /* 0x0000000000007941 */ /* 0x000fea0003800200 */
.L_x_20201:
[----:B------:R0:W-:Y:S01]  /*5ba0*/  STG.E.U8 desc[UR36][R8.64], R4 ;  /* 0x0000000408007986 */ /* 0x0001e2000c101124 */
[----:B------:R-:W-:Y:S05]  /*5bb0*/  BRA `(.L_x_20190) ;  /* 0x0000000800187947 */ /* 0x000fea0003800000 */
.L_x_20199:
        /* <DEDUP_REMOVED lines=17> */
.L_x_20206:
[----:B------:R-:W-:-:S04]  /*5cd0*/  SHF.R.U32.HI R3, RZ, 0x18, R23 ;  /* 0x00000018ff037819 */ /* 0x000fc80000011617 */
[----:B------:R-:W-:-:S04]  /*5ce0*/  LOP3.LUT R0, R0, 0x80, R3, 0xf8, !PT ;  /* 0x0000008000007812 */ /* 0x000fc800078ef803 */
[----:B------:R-:W-:-:S07]  /*5cf0*/  PRMT R4, R0, 0x7610, R4 ;  /* 0x0000761000047816 */ /* 0x000fce0000000004 */
.L_x_20205:
[----:B------:R-:W-:Y:S05]  /*5d00*/  BSYNC.RECONVERGENT B0 ;  /* 0x0000000000007941 */ /* 0x000fea0003800200 */
.L_x_20204:
[----:B------:R0:W-:Y:S01]  /*5d10*/  STG.E.U8 desc[UR36][R8.64], R4 ;  /* 0x0000000408007986 */ /* 0x0001e2000c101124 */
[----:B------:R-:W-:Y:S05]  /*5d20*/  BRA `(.L_x_20190) ;  /* 0x0000000400bc7947 */ /* 0x000fea0003800000 */
.L_x_20198:
[----:B------:R-:W-:-:S13]  /*5d30*/  ISETP.NE.AND P0, PT, R0, 0x1c, PT ;  /* 0x0000001c0000780c */ /* 0x000fda0003f05270 */
[----:B------:R-:W-:Y:S05]  /*5d40*/  @!P0 BRA `(.L_x_20207) ;  /* 0x0000000000688947 */ /* 0x000fea0003800000 */
[----:B------:R-:W-:-:S13]  /*5d50*/  ISETP.NE.AND P0, PT, R0, 0x1d, PT ;  /* 0x0000001d0000780c */ /* 0x000fda0003f05270 */
[----:B------:R-:W-:Y:S05]  /*5d60*/  @!P0 BRA `(.L_x_20208) ;  /* 0x0000000000488947 */ /* 0x000fea0003800000 */
[----:B------:R-:W-:-:S13]  /*5d70*/  ISETP.NE.AND P0, PT, R0, 0x2c, PT ;  /* 0x0000002c0000780c */ /* 0x000fda0003f05270 */
[----:B------:R-:W-:Y:S05]  /*5d80*/  @P0 BRA `(.L_x_20189) ;  /* 0x0000000000c00947 */ /* 0x000fea0003800000 */
[----:B------:R-:W0:Y:S02]  /*5d90*/  I2F.S8 R6, R23 ;  /* 0x0000001700067306 */ /* 0x000e240000001400 */
        /* <DEDUP_REMOVED lines=15> */
.L_x_20208:
[----:B------:R-:W-:-:S04]  /*5e90*/  LOP3.LUT R23, R23, 0xffff, RZ, 0xc0, !PT ;  /* 0x0000ffff17177812 */ /* 0x000fc800078ec0ff */
[----:B------:R-:W-:-:S05]  /*5ea0*/  PRMT R23, R23, 0x8880, RZ ;  /* 0x0000888017177816 */ /* 0x000fca00000000ff */
[----:B------:R-:W-:-:S05]  /*5eb0*/  IMAD.MOV.U32 R4, RZ, RZ, R23 ;  /* 0x000000ffff047224 */ /* 0x000fca00078e0017 */
[----:B------:R-:W-:-:S05]  /*5ec0*/  SHF.R.S32.HI R5, RZ, 0x1f, R4 ;  /* 0x0000001fff057819 */ /* 0x000fca0000011404 */
[----:B------:R0:W-:Y:S01]  /*5ed0*/  STG.E.64 desc[UR36][R8.64], R4 ;  /* 0x0000000408007986 */ /* 0x0001e2000c101b24 */
[----:B------:R-:W-:Y:S05]  /*5ee0*/  BRA `(.L_x_20190) ;  /* 0x00000004004c7947 */ /* 0x000fea0003800000 */
.L_x_20207:
[----:B------:R-:W-:-:S04]  /*5ef0*/  LOP3.LUT R23, R23, 0xffff, RZ, 0xc0, !PT ;  /* 0x0000ffff17177812 */ /* 0x000fc800078ec0ff */
[----:B------:R-:W-:-:S05]  /*5f00*/  PRMT R3, R23, 0x8880, RZ ;  /* 0x0000888017037816 */ /* 0x000fca00000000ff */
[----:B------:R0:W-:Y:S01]  /*5f10*/  STG.E desc[UR36][R8.64], R3 ;  /* 0x0000000308007986 */ /* 0x0001e2000c101924 */
[----:B------:R-:W-:Y:S05]  /*5f20*/  BRA `(.L_x_20190) ;  /* 0x00000004003c7947 */ /* 0x000fea0003800000 */
.L_x_20197:
        /* <DEDUP_REMOVED lines=10> */
.L_x_20210:
[----:B------:R-:W-:Y:S02]  /*5fd0*/  PRMT R4, R23, 0x8880, RZ ;  /* 0x0000888017047816 */ /* 0x000fe400000000ff */
[----:B------:R-:W-:Y:S02]  /*5fe0*/  CS2R R6, SRZ ;  /* 0x0000000000067805 */ /* 0x000fe4000001ff00 */
[----:B------:R-:W-:-:S06]  /*5ff0*/  PRMT R4, R4, 0x7710, RZ ;  /* 0x0000771004047816 */ /* 0x000fcc00000000ff */
[----:B------:R-:W0:Y:S02]  /*6000*/  I2F.F64.S16 R4, R4 ;  /* 0x0000000400047312 */ /* 0x000e240000101c00 */
[----:B0-----:R0:W-:Y:S01]  /*6010*/  STG.E.128 desc[UR36][R8.64], R4 ;  /* 0x0000000408007986 */ /* 0x0011e2000c101d24 */
[----:B------:R-:W-:Y:S05]  /*6020*/  BRA `(.L_x_20190) ;  /* 0x0000000000fc7947 */ /* 0x000fea0003800000 */
.L_x_20209:
[----:B------:R-:W-:-:S13]  /*6030*/  ISETP.NE.AND P0, PT, R0, 0xf, PT ;  /* 0x0000000f0000780c */ /* 0x000fda0003f05270 */
[----:B------:R-:W-:Y:S05]  /*6040*/  @!P0 BRA `(.L_x_20211) ;  /* 0x0000000000e88947 */ /* 0x000fea0003800000 */
[----:B------:R-:W-:-:S13]  /*6050*/  ISETP.NE.AND P0, PT, R0, 0x17, PT ;  /* 0x000000170000780c */ /* 0x000fda0003f05270 */
[----:B------:R-:W-:Y:S05]  /*6060*/  @!P0 BRA `(.L_x_20212) ;  /* 0x0000000000908947 */ /* 0x000fea0003800000 */
[----:B------:R-:W-:-:S13]  /*6070*/  ISETP.NE.AND P0, PT, R0, 0x18, PT ;  /* 0x000000180000780c */ /* 0x000fda0003f05270 */
[----:B------:R-:W-:Y:S05]  /*6080*/  @!P0 BRA `(.L_x_20213) ;  /* 0x0000000000448947 */ /* 0x000fea0003800000 */
.L_x_20189:
        /* <DEDUP_REMOVED lines=16> */
.L_x_20214:
[----:B------:R-:W-:Y:S05]  /*6190*/  BRA `(.L_x_20190) ;  /* 0x0000000000a07947 */ /* 0x000fea0003800000 */
.L_x_20213:
[----:B------:R-:W0:Y:S01]  /*61a0*/  I2F.S8 R23, R23 ;  /* 0x0000001700177306 */ /* 0x000e220000001400 */
        /* <DEDUP_REMOVED lines=12> */
.L_x_20216:
[----:B------:R-:W-:Y:S05]  /*6270*/  BSYNC.RECONVERGENT B0 ;  /* 0x0000000000007941 */ /* 0x000fea0003800200 */
.L_x_20215:
[----:B------:R-:W-:-:S05]  /*6280*/  LOP3.LUT R3, R0, 0x80, R3, 0xf8, !PT ;  /* 0x0000008000037812 */ /* 0x000fca00078ef803 */
[----:B------:R0:W-:Y:S01]  /*6290*/  STG.E.U8 desc[UR36][R8.64], R3 ;  /* 0x0000000308007986 */ /* 0x0001e2000c101124 */
[----:B------:R-:W-:Y:S05]  /*62a0*/  BRA `(.L_x_20190) ;  /* 0x00000000005c7947 */ /* 0x000fea0003800000 */
.L_x_20212:
[----:B------:R-:W0:Y:S01]  /*62b0*/  I2F.S8 R23, R23 ;  /* 0x0000001700177306 */ /* 0x000e220000001400 */
        /* <DEDUP_REMOVED lines=11> */
.L_x_20218:
[----:B------:R-:W-:Y:S01]  /*6370*/  IMAD.MOV.U32 R0, RZ, RZ, 0x7f ;  /* 0x0000007fff007424 */ /* 0x000fe200078e00ff */
[----:B------:R-:W-:-:S04]  /*6380*/  ISETP.GT.U32.AND P0, PT, R3, 0x7f800000, PT ;  /* 0x7f8000000300780c */ /* 0x000fc80003f04070 */
[----:B------:R-:W-:-:S09]  /*6390*/  SEL R0, R0, 0x7c, P0 ;  /* 0x0000007c00007807 */ /* 0x000fd20000000000 */
.L_x_20219:
[----:B------:R-:W-:Y:S05]  /*63a0*/  BSYNC.RECONVERGENT B0 ;  /* 0x0000000000007941 */ /* 0x000fea0003800200 */
.L_x_20217:
[----:B------:R-:W-:-:S04]  /*63b0*/  SHF.R.U32.HI R3, RZ, 0x18, R23 ;  /* 0x00000018ff037819 */ /* 0x000fc80000011617 */
[----:B------:R-:W-:-:S05]  /*63c0*/  LOP3.LUT R3, R0, 0x80, R3, 0xf8, !PT ;  /* 0x0000008000037812 */ /* 0x000fca00078ef803 */
[----:B------:R0:W-:Y:S01]  /*63d0*/  STG.E.U8 desc[UR36][R8.64], R3 ;  /* 0x0000000308007986 */ /* 0x0001e2000c101124 */
[----:B------:R-:W-:Y:S05]  /*63e0*/  BRA `(.L_x_20190) ;  /* 0x00000000000c7947 */ /* 0x000fea0003800000 */
.L_x_20211:
[----:B------:R-:W0:Y:S02]  /*63f0*/  I2F.S8 R0, R23 ;  /* 0x0000001700007306 */ /* 0x000e240000001400 */
[----:B0-----:R-:W-:-:S05]  /*6400*/  F2FP.BF16.F32.PACK_AB R0, RZ, R0 ;  /* 0x00000000ff00723e */ /* 0x001fca00000010ff */
[----:B------:R0:W-:Y:S02]  /*6410*/  STG.E.U16 desc[UR36][R8.64], R0 ;  /* 0x0000000008007986 */ /* 0x0001e4000c101524 */
.L_x_20190:
[----:B------:R-:W-:-:S07]  /*6420*/  VIADD R17, R17, 0x80 ;  /* 0x0000008011117836 */ /* 0x000fce0000000000 */
.L_x_20147:
[----:B------:R-:W-:-:S13]  /*6430*/  ISETP.GE.AND P0, PT, R17, R22, PT ;  /* 0x000000161100720c */ /* 0x000fda0003f06270 */
[----:B------:R-:W-:Y:S05]  /*6440*/  @P0 BREAK.RELIABLE B6 ;  /* 0x0000000000060942 */ /* 0x000fea0003800100 */
[----:B------:R-:W-:Y:S05]  /*6450*/  @P0 BRA `(.L_x_20184) ;  /* 0x0000000c00e00947 */ /* 0x000fea0003800000 */
[----:B------:R-:W-:Y:S05]  /*6460*/  BSYNC.RELIABLE B6 ;  /* 0x0000000000067941 */ /* 0x000fea0003800100 */
.L_x_20146:
        /* <DEDUP_REMOVED lines=20> */
.L_x_20223:
[----:B------:R0:W-:Y:S01]  /*65b0*/  STG.E.U8 desc[UR36][R8.64], R16 ;  /* 0x0000001008007986 */ /* 0x0001e2000c101124 */
[----:B------:R-:W-:Y:S05]  /*65c0*/  BRA `(.L_x_20225) ;  /* 0x0000000c00807947 */ /* 0x000fea0003800000 */
.L_x_20222:
        /* <DEDUP_REMOVED lines=12> */
.L_x_20227:
[----:B------:R-:W-:-:S04]  /*6690*/  LOP3.LUT R16, R16, 0xffff, RZ, 0xc0, !PT ;  /* 0x0000ffff10107812 */ /* 0x000fc800078ec0ff */
[----:B------:R-:W-:-:S05]  /*66a0*/  PRMT R3, R16, 0x8880, RZ ;  /* 0x0000888010037816 */ /* 0x000fca00000000ff */
[----:B------:R0:W-:Y:S01]  /*66b0*/  STG.E desc[UR36][R8.64], R3 ;  /* 0x0000000308007986 */ /* 0x0001e2000c101924 */
[----:B------:R-:W-:Y:S05]  /*66c0*/  BRA `(.L_x_20225) ;  /* 0x0000000c00407947 */ /* 0x000fea0003800000 */
.L_x_20226:
[----:B------:R-:W-:-:S04]  /*66d0*/  PRMT R3, R16, 0x8880, RZ ;  /* 0x0000888010037816 */ /* 0x000fc800000000ff */
[----:B------:R-:W-:-:S05]  /*66e0*/  PRMT R3, R3, 0x7710, RZ ;  /* 0x0000771003037816 */ /* 0x000fca00000000ff */
[----:B------:R0:W-:Y:S01]  /*66f0*/  STG.E.U16 desc[UR36][R8.64], R3 ;  /* 0x0000000308007986 */ /* 0x0001e2000c101524 */
[----:B------:R-:W-:Y:S05]  /*6700*/  BRA `(.L_x_20225) ;  /* 0x0000000c00307947 */ /* 0x000fea0003800000 */
.L_x_20221:
        /* <DEDUP_REMOVED lines=9> */
.L_x_20229:
[----:B------:R-:W0:Y:S02]  /*67a0*/  I2F.S8 R0, R16 ;  /* 0x0000001000007306 */ /* 0x000e240000001400 */
[----:B0-----:R-:W-:-:S05]  /*67b0*/  F2FP.F16.F32.PACK_AB R0, RZ, R0 ;  /* 0x00000000ff00723e */ /* 0x001fca00000000ff */
[----:B------:R0:W-:Y:S01]  /*67c0*/  STG.E.U16 desc[UR36][R8.64], R0 ;  /* 0x0000000008007986 */ /* 0x0001e2000c101524 */
[----:B------:R-:W-:Y:S05]  /*67d0*/  BRA `(.L_x_20225) ;  /* 0x0000000800fc7947 */ /* 0x000fea0003800000 */
.L_x_20228:
        /* <DEDUP_REMOVED lines=10> */
.L_x_20231:
[----:B------:R-:W0:Y:S02]  /*6880*/  I2F.S8 R16, R16 ;  /* 0x0000001000107306 */ /* 0x000e240000001400 */
[----:B0-----:R-:W-:-:S04]  /*6890*/  F2FP.F16.F32.PACK_AB R3, RZ, R16 ;  /* 0x00000010ff03723e */ /* 0x001fc800000000ff */
[----:B------:R-:W-:-:S05]  /*68a0*/  PRMT R3, R3, 0x5410, RZ ;  /* 0x0000541003037816 */ /* 0x000fca00000000ff */
[----:B------:R0:W-:Y:S01]  /*68b0*/  STG.E desc[UR36][R8.64], R3 ;  /* 0x0000000308007986 */ /* 0x0001e2000c101924 */
[----:B------:R-:W-:Y:S05]  /*68c0*/  BRA `(.L_x_20225) ;  /* 0x0000000800c07947 */ /* 0x000fea0003800000 */
.L_x_20230:
[----:B------:R-:W-:-:S04]  /*68d0*/  PRMT R4, R16, 0x8880, RZ ;  /* 0x0000888010047816 */ /* 0x000fc800000000ff */
[----:B------:R-:W-:-:S06]  /*68e0*/  PRMT R4, R4, 0x7710, RZ ;  /* 0x0000771004047816 */ /* 0x000fcc00000000ff */
[----:B------:R-:W0:Y:S02]  /*68f0*/  I2F.F64.S16 R4, R4 ;  /* 0x0000000400047312 */ /* 0x000e240000101c00 */
[----:B0-----:R0:W-:Y:S01]  /*6900*/  STG.E.64 desc[UR36][R8.64], R4 ;  /* 0x0000000408007986 */ /* 0x0011e2000c101b24 */
[----:B------:R-:W-:Y:S05]  /*6910*/  BRA `(.L_x_20225) ;  /* 0x0000000800ac7947 */ /* 0x000fea0003800000 */
.L_x_20220:
        /* <DEDUP_REMOVED lines=14> */
.L_x_20235:
        /* <DEDUP_REMOVED lines=17> */
.L_x_20238:
[----:B------:R-:W-:-:S04]  /*6b10*/  SHF.R.U32.HI R3, RZ, 0x18, R5 ;  /* 0x00000018ff037819 */ /* 0x000fc80000011605 */
[----:B------:R-:W-:-:S04]  /*6b20*/  LOP3.LUT R0, R0, 0x80, R3, 0xf8, !PT ;  /* 0x0000008000007812 */ /* 0x000fc800078ef803 */
[----:B------:R-:W-:-:S07]  /*6b30*/  PRMT R4, R0, 0x7610, R4 ;  /* 0x0000761000047816 */ /* 0x000fce0000000004 */
.L_x_20237:
[----:B------:R-:W-:Y:S05]  /*6b40*/  BSYNC.RECONVERGENT B0 ;  /* 0x0000000000007941 */ /* 0x000fea0003800200 */
.L_x_20236:
[----:B------:R0:W-:Y:S01]  /*6b50*/  STG.E.U8 desc[UR36][R8.64], R4 ;  /* 0x0000000408007986 */ /* 0x0001e2000c101124 */
[----:B------:R-:W-:Y:S05]  /*6b60*/  BRA `(.L_x_20225) ;  /* 0x0000000800187947 */ /* 0x000fea0003800000 */
.L_x_20234:
        /* <DEDUP_REMOVED lines=17> */
.L_x_20241:
[----:B------:R-:W-:-:S04]  /*6c80*/  SHF.R.U32.HI R3, RZ, 0x18, R5 ;  /* 0x00000018ff037819 */ /* 0x000fc80000011605 */
[----:B------:R-:W-:-:S04]  /*6c90*/  LOP3.LUT R0, R0, 0x80, R3, 0xf8, !PT ;  /* 0x0000008000007812 */ /* 0x000fc800078ef803 */
[----:B------:R-:W-:-:S07]  /*6ca0*/  PRMT R4, R0, 0x7610, R4 ;  /* 0x0000761000047816 */ /* 0x000fce0000000004 */
.L_x_20240:
[----:B------:R-:W-:Y:S05]  /*6cb0*/  BSYNC.RECONVERGENT B0 ;  /* 0x0000000000007941 */ /* 0x000fea0003800200 */
.L_x_20239:
[----:B------:R2:W-:Y:S01]  /*6cc0*/  STG.E.U8 desc[UR36][R8.64], R4 ;  /* 0x0000000408007986 */ /* 0x0005e2000c101124 */
[----:B------:R-:W-:Y:S05]  /*6cd0*/  BRA `(.L_x_20225) ;  /* 0x0000000400bc7947 */ /* 0x000fea0003800000 */
.L_x_20233:
        /* <DEDUP_REMOVED lines=22> */
.L_x_20243:
[----:B------:R-:W-:-:S04]  /*6e40*/  LOP3.LUT R16, R16, 0xffff, RZ, 0xc0, !PT ;  /* 0x0000ffff10107812 */ /* 0x000fc800078ec0ff */
[----:B------:R-:W-:-:S05]  /*6e50*/  PRMT R16, R16, 0x8880, RZ ;  /* 0x0000888010107816 */ /* 0x000fca00000000ff */
[----:B------:R-:W-:-:S05]  /*6e60*/  IMAD.MOV.U32 R4, RZ, RZ, R16 ;  /* 0x000000ffff047224 */ /* 0x000fca00078e0010 */
[----:B------:R-:W-:-:S05]  /*6e70*/  SHF.R.S32.HI R5, RZ, 0x1f, R4 ;  /* 0x0000001fff057819 */ /* 0x000fca0000011404 */
[----:B------:R0:W-:Y:S01]  /*6e80*/  STG.E.64 desc[UR36][R8.64], R4 ;  /* 0x0000000408007986 */ /* 0x0001e2000c101b24 */
[----:B------:R-:W-:Y:S05]  /*6e90*/  BRA `(.L_x_20225) ;  /* 0x00000004004c7947 */ /* 0x000fea0003800000 */
.L_x_20242:
[----:B------:R-:W-:-:S04]  /*6ea0*/  LOP3.LUT R16, R16, 0xffff, RZ, 0xc0, !PT ;  /* 0x0000ffff10107812 */ /* 0x000fc800078ec0ff */
[----:B------:R-:W-:-:S05]  /*6eb0*/  PRMT R3, R16, 0x8880, RZ ;  /* 0x0000888010037816 */ /* 0x000fca00000000ff */
[----:B------:R3:W-:Y:S01]  /*6ec0*/  STG.E desc[UR36][R8.64], R3 ;  /* 0x0000000308007986 */ /* 0x0007e2000c101924 */
[----:B------:R-:W-:Y:S05]  /*6ed0*/  BRA `(.L_x_20225) ;  /* 0x00000004003c7947 */ /* 0x000fea0003800000 */
.L_x_20232:
        /* <DEDUP_REMOVED lines=10> */
.L_x_20245:
[----:B------:R-:W-:Y:S02]  /*6f80*/  PRMT R4, R16, 0x8880, RZ ;  /* 0x0000888010047816 */ /* 0x000fe400000000ff */
[----:B------:R-:W-:Y:S02]  /*6f90*/  CS2R R6, SRZ ;  /* 0x0000000000067805 */ /* 0x000fe4000001ff00 */
[----:B------:R-:W-:-:S06]  /*6fa0*/  PRMT R4, R4, 0x7710, RZ ;  /* 0x0000771004047816 */ /* 0x000fcc00000000ff */
[----:B------:R-:W0:Y:S02]  /*6fb0*/  I2F.F64.S16 R4, R4 ;  /* 0x0000000400047312 */ /* 0x000e240000101c00 */
[----:B0-----:R0:W-:Y:S01]  /*6fc0*/  STG.E.128 desc[UR36][R8.64], R4 ;  /* 0x0000000408007986 */ /* 0x0011e2000c101d24 */
[----:B------:R-:W-:Y:S05]  /*6fd0*/  BRA `(.L_x_20225) ;  /* 0x0000000000fc7947 */ /* 0x000fea0003800000 */
.L_x_20244:
[----:B------:R-:W-:-:S13]  /*6fe0*/  ISETP.NE.AND P0, PT, R0, 0xf, PT ;  /* 0x0000000f0000780c */ /* 0x000fda0003f05270 */
[----:B------:R-:W-:Y:S05]  /*6ff0*/  @!P0 BRA `(.L_x_20246) ;  /* 0x0000000000e88947 */ /* 0x000fea0003800000 */
[----:B------:R-:W-:-:S13]  /*7000*/  ISETP.NE.AND P0, PT, R0, 0x17, PT ;  /* 0x000000170000780c */ /* 0x000fda0003f05270 */
[----:B------:R-:W-:Y:S05]  /*7010*/  @!P0 BRA `(.L_x_20247) ;  /* 0x0000000000908947 */ /* 0x000fea0003800000 */
[----:B------:R-:W-:-:S13]  /*7020*/  ISETP.NE.AND P0, PT, R0, 0x18, PT ;  /* 0x000000180000780c */ /* 0x000fda0003f05270 */
[----:B------:R-:W-:Y:S05]  /*7030*/  @!P0 BRA `(.L_x_20248) ;  /* 0x0000000000448947 */ /* 0x000fea0003800000 */
.L_x_20224:
        /* <DEDUP_REMOVED lines=16> */
.L_x_20249:
[----:B------:R-:W-:Y:S05]  /*7140*/  BRA `(.L_x_20225) ;  /* 0x0000000000a07947 */ /* 0x000fea0003800000 */
.L_x_20248:
        /* <DEDUP_REMOVED lines=13> */
.L_x_20251:
[----:B------:R-:W-:Y:S05]  /*7220*/  BSYNC.RECONVERGENT B0 ;  /* 0x0000000000007941 */ /* 0x000fea0003800200 */
.L_x_20250:
[----:B------:R-:W-:-:S05]  /*7230*/  LOP3.LUT R3, R0, 0x80, R3, 0xf8, !PT ;  /* 0x0000008000037812 */ /* 0x000fca00078ef803 */
[----:B------:R0:W-:Y:S01]  /*7240*/  STG.E.U8 desc[UR36][R8.64], R3 ;  /* 0x0000000308007986 */ /* 0x0001e2000c101124 */
[----:B------:R-:W-:Y:S05]  /*7250*/  BRA `(.L_x_20225) ;  /* 0x00000000005c7947 */ /* 0x000fea0003800000 */
.L_x_20247:
        /* <DEDUP_REMOVED lines=12> */
.L_x_20253:
[----:B------:R-:W-:Y:S01]  /*7320*/  IMAD.MOV.U32 R0, RZ, RZ, 0x7f ;  /* 0x0000007fff007424 */ /* 0x000fe200078e00ff */
[----:B------:R-:W-:-:S04]  /*7330*/  ISETP.GT.U32.AND P0, PT, R3, 0x7f800000, PT ;  /* 0x7f8000000300780c */ /* 0x000fc80003f04070 */
[----:B------:R-:W-:-:S09]  /*7340*/  SEL R0, R0, 0x7c, P0 ;  /* 0x0000007c00007807 */ /* 0x000fd20000000000 */
.L_x_20254:
[----:B------:R-:W-:Y:S05]  /*7350*/  BSYNC.RECONVERGENT B0 ;  /* 0x0000000000007941 */ /* 0x000fea0003800200 */
.L_x_20252:
[----:B------:R-:W-:-:S04]  /*7360*/  SHF.R.U32.HI R3, RZ, 0x18, R5 ;  /* 0x00000018ff037819 */ /* 0x000fc80000011605 */
[----:B------:R-:W-:-:S05]  /*7370*/  LOP3.LUT R3, R0, 0x80, R3, 0xf8, !PT ;  /* 0x0000008000037812 */ /* 0x000fca00078ef803 */
[----:B------:R0:W-:Y:S01]  /*7380*/  STG.E.U8 desc[UR36][R8.64], R3 ;  /* 0x0000000308007986 */ /* 0x0001e2000c101124 */
[----:B------:R-:W-:Y:S05]  /*7390*/  BRA `(.L_x_20225) ;  /* 0x00000000000c7947 */ /* 0x000fea0003800000 */
.L_x_20246:
[----:B------:R-:W0:Y:S02]  /*73a0*/  I2F.S8 R0, R16 ;  /* 0x0000001000007306 */ /* 0x000e240000001400 */
[----:B0-----:R-:W-:-:S05]  /*73b0*/  F2FP.BF16.F32.PACK_AB R0, RZ, R0 ;  /* 0x00000000ff00723e */ /* 0x001fca00000010ff */
[----:B------:R0:W-:Y:S02]  /*73c0*/  STG.E.U16 desc[UR36][R8.64], R0 ;  /* 0x0000000008007986 */ /* 0x0001e4000c101524 */
.L_x_20225:
[----:B------:R-:W-:-:S07]  /*73d0*/  VIADD R17, R17, 0x80 ;  /* 0x0000008011117836 */ /* 0x000fce0000000000 */
.L_x_20184:
[----:B------:R-:W-:Y:S05]  /*73e0*/  BSYNC.RECONVERGENT B7 ;  /* 0x0000000000077941 */ /* 0x000fea0003800200 */
.L_x_20145:
        /* <DEDUP_REMOVED lines=21> */
.L_x_20258:
[----:B------:R-:W-:Y:S01]  /*7540*/  STG.E.U8 desc[UR36][R2.64], R18 ;  /* 0x0000001202007986 */ /* 0x000fe2000c101124 */
[----:B------:R-:W-:Y:S05]  /*7550*/  EXIT ;  /* 0x000000000000794d */ /* 0x000fea0003800000 */
.L_x_20257:
        /* <DEDUP_REMOVED lines=10> */
[----:B------:R-:W-:Y:S01]  /*7600*/  STG.E.64 desc[UR36][R2.64], R4 ;  /* 0x0000000402007986 */ /* 0x000fe2000c101b24 */
[----:B------:R-:W-:Y:S05]  /*7610*/  EXIT ;  /* 0x000000000000794d */ /* 0x000fea0003800000 */
.L_x_20261:
[----:B------:R-:W-:-:S04]  /*7620*/  LOP3.LUT R18, R18, 0xffff, RZ, 0xc0, !PT ;  /* 0x0000ffff12127812 */ /* 0x000fc800078ec0ff */
[----:B------:R-:W-:-:S05]  /*7630*/  PRMT R5, R18, 0x8880, RZ ;  /* 0x0000888012057816 */ /* 0x000fca00000000ff */
[----:B------:R-:W-:Y:S01]  /*7640*/  STG.E desc[UR36][R2.64], R5 ;  /* 0x0000000502007986 */ /* 0x000fe2000c101924 */
[----:B------:R-:W-:Y:S05]  /*7650*/  EXIT ;  /* 0x000000000000794d */ /* 0x000fea0003800000 */
.L_x_20260:
[----:B------:R-:W-:-:S04]  /*7660*/  PRMT R5, R18, 0x8880, RZ ;  /* 0x0000888012057816 */ /* 0x000fc800000000ff */
[----:B------:R-:W-:-:S05]  /*7670*/  PRMT R5, R5, 0x7710, RZ ;  /* 0x0000771005057816 */ /* 0x000fca00000000ff */
[----:B------:R-:W-:Y:S01]  /*7680*/  STG.E.U16 desc[UR36][R2.64], R5 ;  /* 0x0000000502007986 */ /* 0x000fe2000c101524 */
[----:B------:R-:W-:Y:S05]  /*7690*/  EXIT ;  /* 0x000000000000794d */ /* 0x000fea0003800000 */
.L_x_20256:
[----:B------:R-:W-:-:S13]  /*76a0*/  ISETP.GT.AND P0, PT, R0, 0x6, PT ;  /* 0x000000060000780c */ /* 0x000fda0003f04270 */
[----:B------:R-:W-:Y:S05]  /*76b0*/  @P0 BRA `(.L_x_20262) ;  /* 0x00000000002c0947 */ /* 0x000fea0003800000 */
[----:B------:R-:W-:-:S13]  /*76c0*/  ISETP.NE.AND P0, PT, R0, 0x5, PT ;  /* 0x000000050000780c */ /* 0x000fda0003f05270 */
[----:B------:R-:W-:Y:S05]  /*76d0*/  @!P0 BRA `(.L_x_20263) ;  /* 0x0000000000148947 */ /* 0x000fea0003800000 */
[----:B------:R-:W-:-:S13]  /*76e0*/  ISETP.NE.AND P0, PT, R0, 0x6, PT ;  /* 0x000000060000780c */ /* 0x000fda0003f05270 */
[----:B------:R-:W-:Y:S05]  /*76f0*/  @P0 BRA `(.L_x_20259) ;  /* 0x0000000800340947 */ /* 0x000fea0003800000 */
[----:B------:R-:W0:Y:S02]  /*7700*/  I2F.S8 R5, R18 ;  /* 0x0000001200057306 */ /* 0x000e240000001400 */
[----:B0-----:R-:W-:Y:S01]  /*7710*/  STG.E desc[UR36][R2.64], R5 ;  /* 0x0000000502007986 */ /* 0x001fe2000c101924 */
[----:B------:R-:W-:Y:S05]  /*7720*/  EXIT ;  /* 0x000000000000794d */ /* 0x000fea0003800000 */
.L_x_20263:
[----:B------:R-:W0:Y:S02]  /*7730*/  I2F.S8 R0, R18 ;  /* 0x0000001200007306 */ /* 0x000e240000001400 */
[----:B0-----:R-:W-:-:S05]  /*7740*/  F2FP.F16.F32.PACK_AB R0, RZ, R0 ;  /* 0x00000000ff00723e */ /* 0x001fca00000000ff */
[----:B------:R-:W-:Y:S01]  /*7750*/  STG.E.U16 desc[UR36][R2.64], R0 ;  /* 0x0000000002007986 */ /* 0x000fe2000c101524 */
[----:B------:R-:W-:Y:S05]  /*7760*/  EXIT ;  /* 0x000000000000794d */ /* 0x000fea0003800000 */
.L_x_20262:
        /* <DEDUP_REMOVED lines=8> */
[----:B0-----:R-:W-:Y:S01]  /*77f0*/  STG.E.64 desc[UR36][R2.64], R18 ;  /* 0x0000001202007986 */ /* 0x001fe2000c101b24 */
[----:B------:R-:W-:Y:S05]  /*7800*/  EXIT ;  /* 0x000000000000794d */ /* 0x000fea0003800000 */
.L_x_20265:
[----:B------:R-:W0:Y:S02]  /*7810*/  I2F.S8 R18, R18 ;  /* 0x0000001200127306 */ /* 0x000e240000001400 */
[----:B0-----:R-:W-:-:S04]  /*7820*/  F2FP.F16.F32.PACK_AB R5, RZ, R18 ;  /* 0x00000012ff05723e */ /* 0x001fc800000000ff */
[----:B------:R-:W-:-:S05]  /*7830*/  PRMT R5, R5, 0x5410, RZ ;  /* 0x0000541005057816 */ /* 0x000fca00000000ff */
[----:B------:R-:W-:Y:S01]  /*7840*/  STG.E desc[UR36][R2.64], R5 ;  /* 0x0000000502007986 */ /* 0x000fe2000c101924 */
[----:B------:R-:W-:Y:S05]  /*7850*/  EXIT ;  /* 0x000000000000794d */ /* 0x000fea0003800000 */
.L_x_20264:
[----:B------:R-:W-:-:S04]  /*7860*/  PRMT R4, R18, 0x8880, RZ ;  /* 0x0000888012047816 */ /* 0x000fc800000000ff */
[----:B------:R-:W-:-:S06]  /*7870*/  PRMT R4, R4, 0x7710, RZ ;  /* 0x0000771004047816 */ /* 0x000fcc00000000ff */
[----:B------:R-:W0:Y:S02]  /*7880*/  I2F.F64.S16 R4, R4 ;  /* 0x0000000400047312 */ /* 0x000e240000101c00 */
[----:B0-----:R-:W-:Y:S01]  /*7890*/  STG.E.64 desc[UR36][R2.64], R4 ;  /* 0x0000000402007986 */ /* 0x001fe2000c101b24 */
[----:B------:R-:W-:Y:S05]  /*78a0*/  EXIT ;  /* 0x000000000000794d */ /* 0x000fea0003800000 */
.L_x_20255:
        /* <DEDUP_REMOVED lines=12> */
[----:B------:R-:W-:Y:S01]  /*7970*/  STG.E.U16 desc[UR36][R2.64], R5 ;  /* 0x0000000502007986 */ /* 0x000fe2000c101524 */
[----:B------:R-:W-:Y:S05]  /*7980*/  EXIT ;  /* 0x000000000000794d */ /* 0x000fea0003800000 */
.L_x_20269:
        /* <DEDUP_REMOVED lines=18> */
.L_x_20272:
[----:B------:R-:W-:-:S04]  /*7ab0*/  SHF.R.U32.HI R5, RZ, 0x18, R5 ;  /* 0x00000018ff057819 */ /* 0x000fc80000011605 */
[----:B------:R-:W-:-:S07]  /*7ac0*/  LOP3.LUT R0, R0, 0x80, R5, 0xf8, !PT ;  /* 0x0000008000007812 */ /* 0x000fce00078ef805 */
.L_x_20271:
[----:B------:R-:W-:Y:S05]  /*7ad0*/  BSYNC.RECONVERGENT B0 ;  /* 0x0000000000007941 */ /* 0x000fea0003800200 */
.L_x_20270:
[----:B------:R-:W-:Y:S01]  /*7ae0*/  STG.E.U8 desc[UR36][R2.64], R0 ;  /* 0x0000000002007986 */ /* 0x000fe2000c101124 */
[----:B------:R-:W-:Y:S05]  /*7af0*/  EXIT ;  /* 0x000000000000794d */ /* 0x000fea0003800000 */
.L_x_20268:
        /* <DEDUP_REMOVED lines=18> */
.L_x_20275:
[----:B------:R-:W-:-:S04]  /*7c20*/  SHF.R.U32.HI R5, RZ, 0x18, R5 ;  /* 0x00000018ff057819 */ /* 0x000fc80000011605 */
[----:B------:R-:W-:-:S07]  /*7c30*/  LOP3.LUT R0, R0, 0x80, R5, 0xf8, !PT ;  /* 0x0000008000007812 */ /* 0x000fce00078ef805 */
.L_x_20274:
[----:B------:R-:W-:Y:S05]  /*7c40*/  BSYNC.RECONVERGENT B0 ;  /* 0x0000000000007941 */ /* 0x000fea0003800200 */
.L_x_20273:
[----:B------:R-:W-:Y:S01]  /*7c50*/  STG.E.U8 desc[UR36][R2.64], R0 ;  /* 0x0000000002007986 */ /* 0x000fe2000c101124 */
[----:B------:R-:W-:Y:S05]  /*7c60*/  EXIT ;  /* 0x000000000000794d */ /* 0x000fea0003800000 */
.L_x_20267:
        /* <DEDUP_REMOVED lines=22> */
.L_x_20277:
[----:B------:R-:W-:-:S04]  /*7dd0*/  LOP3.LUT R18, R18, 0xffff, RZ, 0xc0, !PT ;  /* 0x0000ffff12127812 */ /* 0x000fc800078ec0ff */
[----:B------:R-:W-:-:S05]  /*7de0*/  PRMT R18, R18, 0x8880, RZ ;  /* 0x0000888012127816 */ /* 0x000fca00000000ff */
[----:B------:R-:W-:-:S05]  /*7df0*/  IMAD.MOV.U32 R4, RZ, RZ, R18 ;  /* 0x000000ffff047224 */ /* 0x000fca00078e0012 */
[----:B------:R-:W-:-:S05]  /*7e00*/  SHF.R.S32.HI R5, RZ, 0x1f, R4 ;  /* 0x0000001fff057819 */ /* 0x000fca0000011404 */
[----:B------:R-:W-:Y:S01]  /*7e10*/  STG.E.64 desc[UR36][R2.64], R4 ;  /* 0x0000000402007986 */ /* 0x000fe2000c101b24 */
[----:B------:R-:W-:Y:S05]  /*7e20*/  EXIT ;  /* 0x000000000000794d */ /* 0x000fea0003800000 */
.L_x_20276:
[----:B------:R-:W-:-:S04]  /*7e30*/  LOP3.LUT R18, R18, 0xffff, RZ, 0xc0, !PT ;  /* 0x0000ffff12127812 */ /* 0x000fc800078ec0ff */
[----:B------:R-:W-:-:S05]  /*7e40*/  PRMT R5, R18, 0x8880, RZ ;  /* 0x0000888012057816 */ /* 0x000fca00000000ff */
[----:B------:R-:W-:Y:S01]  /*7e50*/  STG.E desc[UR36][R2.64], R5 ;  /* 0x0000000502007986 */ /* 0x000fe2000c101924 */
[----:B------:R-:W-:Y:S05]  /*7e60*/  EXIT ;  /* 0x000000000000794d */ /* 0x000fea0003800000 */
.L_x_20266:
        /* <DEDUP_REMOVED lines=8> */
[----:B------:R-:W-:Y:S01]  /*7ef0*/  STG.E.U8 desc[UR36][R2.64], R5 ;  /* 0x0000000502007986 */ /* 0x000fe2000c101124 */
[----:B------:R-:W-:Y:S05]  /*7f00*/  EXIT ;  /* 0x000000000000794d */ /* 0x000fea0003800000 */
.L_x_20279:
[----:B------:R-:W-:Y:S02]  /*7f10*/  PRMT R4, R18, 0x8880, RZ ;  /* 0x0000888012047816 */ /* 0x000fe400000000ff */
[----:B------:R-:W-:Y:S02]  /*7f20*/  CS2R R6, SRZ ;  /* 0x0000000000067805 */ /* 0x000fe4000001ff00 */
[----:B------:R-:W-:-:S06]  /*7f30*/  PRMT R4, R4, 0x7710, RZ ;  /* 0x0000771004047816 */ /* 0x000fcc00000000ff */
[----:B------:R-:W0:Y:S02]  /*7f40*/  I2F.F64.S16 R4, R4 ;  /* 0x0000000400047312 */ /* 0x000e240000101c00 */
[----:B0-----:R-:W-:Y:S01]  /*7f50*/  STG.E.128 desc[UR36][R2.64], R4 ;  /* 0x0000000402007986 */ /* 0x001fe2000c101d24 */
[----:B------:R-:W-:Y:S05]  /*7f60*/  EXIT ;  /* 0x000000000000794d */ /* 0x000fea0003800000 */
.L_x_20278:
[----:B------:R-:W-:-:S13]  /*7f70*/  ISETP.NE.AND P0, PT, R0, 0xf, PT ;  /* 0x0000000f0000780c */ /* 0x000fda0003f05270 */
[----:B------:R-:W-:Y:S05]  /*7f80*/  @!P0 BRA `(.L_x_20280) ;  /* 0x0000000000e88947 */ /* 0x000fea0003800000 */
[----:B------:R-:W-:-:S13]  /*7f90*/  ISETP.NE.AND P0, PT, R0, 0x17, PT ;  /* 0x000000170000780c */ /* 0x000fda0003f05270 */
[----:B------:R-:W-:Y:S05]  /*7fa0*/  @!P0 BRA `(.L_x_20281) ;  /* 0x0000000000908947 */ /* 0x000fea0003800000 */
[----:B------:R-:W-:-:S13]  /*7fb0*/  ISETP.NE.AND P0, PT, R0, 0x18, PT ;  /* 0x000000180000780c */ /* 0x000fda0003f05270 */
[----:B------:R-:W-:Y:S05]  /*7fc0*/  @!P0 BRA `(.L_x_20282) ;  /* 0x0000000000448947 */ /* 0x000fea0003800000 */
.L_x_20259:
        /* <DEDUP_REMOVED lines=16> */
.L_x_20283:
[----:B------:R-:W-:Y:S05]  /*80d0*/  EXIT ;  /* 0x000000000000794d */ /* 0x000fea0003800000 */
.L_x_20282:
        /* <DEDUP_REMOVED lines=13> */
.L_x_20285:
[----:B------:R-:W-:Y:S05]  /*81b0*/  BSYNC.RECONVERGENT B0 ;  /* 0x0000000000007941 */ /* 0x000fea0003800200 */
.L_x_20284:
[----:B------:R-:W-:-:S05]  /*81c0*/  LOP3.LUT R5, R0, 0x80, R5, 0xf8, !PT ;  /* 0x0000008000057812 */ /* 0x000fca00078ef805 */
[----:B------:R-:W-:Y:S01]  /*81d0*/  STG.E.U8 desc[UR36][R2.64], R5 ;  /* 0x0000000502007986 */ /* 0x000fe2000c101124 */
[----:B------:R-:W-:Y:S05]  /*81e0*/  EXIT ;  /* 0x000000000000794d */ /* 0x000fea0003800000 */
.L_x_20281:
        /* <DEDUP_REMOVED lines=12> */
.L_x_20287:
[----:B------:R-:W-:Y:S01]  /*82b0*/  IMAD.MOV.U32 R0, RZ, RZ, 0x7f ;  /* 0x0000007fff007424 */ /* 0x000fe200078e00ff */
[----:B------:R-:W-:-:S04]  /*82c0*/  ISETP.GT.U32.AND P0, PT, R4, 0x7f800000, PT ;  /* 0x7f8000000400780c */ /* 0x000fc80003f04070 */
[----:B------:R-:W-:-:S09]  /*82d0*/  SEL R0, R0, 0x7c, P0 ;  /* 0x0000007c00007807 */ /* 0x000fd20000000000 */
.L_x_20288:
[----:B------:R-:W-:Y:S05]  /*82e0*/  BSYNC.RECONVERGENT B0 ;  /* 0x0000000000007941 */ /* 0x000fea0003800200 */
.L_x_20286:
[----:B------:R-:W-:-:S04]  /*82f0*/  SHF.R.U32.HI R5, RZ, 0x18, R5 ;  /* 0x00000018ff057819 */ /* 0x000fc80000011605 */
[----:B------:R-:W-:-:S05]  /*8300*/  LOP3.LUT R5, R0, 0x80, R5, 0xf8, !PT ;  /* 0x0000008000057812 */ /* 0x000fca00078ef805 */
[----:B------:R-:W-:Y:S01]  /*8310*/  STG.E.U8 desc[UR36][R2.64], R5 ;  /* 0x0000000502007986 */ /* 0x000fe2000c101124 */
[----:B------:R-:W-:Y:S05]  /*8320*/  EXIT ;  /* 0x000000000000794d */ /* 0x000fea0003800000 */
.L_x_20280:
[----:B------:R-:W0:Y:S02]  /*8330*/  I2F.S8 R0, R18 ;  /* 0x0000001200007306 */ /* 0x000e240000001400 */
[----:B0-----:R-:W-:-:S05]  /*8340*/  F2FP.BF16.F32.PACK_AB R0, RZ, R0 ;  /* 0x00000000ff00723e */ /* 0x001fca00000010ff */
[----:B------:R-:W-:Y:S01]  /*8350*/  STG.E.U16 desc[UR36][R2.64], R0 ;  /* 0x0000000002007986 */ /* 0x000fe2000c101524 */
[----:B------:R-:W-:Y:S05]  /*8360*/  EXIT ;  /* 0x000000000000794d */ /* 0x000fea0003800000 */
.L_x_20289:
        /* <DEDUP_REMOVED lines=9> */
.L_x_68616:


//--------------------- .text._ZN2at6native18elementwise_kernelILi128ELi4EZNS0_22gpu_kernel_impl_nocastIZNS0_50_GLOBAL__N__2680c7bb_12_PowKernel_cu_7dd49032_300329pow_tensor_scalar_kernel_implIaaEEvRNS_18TensorIteratorBaseET0_EUlaE2_EEvS6_RKT_EUliE_EEviT1_ --------------------------
	.section	.text._ZN2at6native18elementwise_kernelILi128ELi4EZNS0_22gpu_kernel_impl_nocastIZNS0_50_GLOBAL__N__2680c7bb_12_PowKernel_cu_7dd49032_300329pow_tensor_scalar_kernel_implIaaEEvRNS_18TensorIteratorBaseET0_EUlaE2_EEvS6_RKT_EUliE_EEviT1_,"ax",@progbits
	.align	128
        .global         _ZN2at6native18elementwise_kernelILi128ELi4EZNS0_22gpu_kernel_impl_nocastIZNS0_50_GLOBAL__N__2680c7bb_12_PowKernel_cu_7dd49032_300329pow_tensor_scalar_kernel_implIaaEEvRNS_18TensorIteratorBaseET0_EUlaE2_EEvS6_RKT_EUliE_EEviT1_
        .type           _ZN2at6native18elementwise_kernelILi128ELi4EZNS0_22gpu_kernel_impl_nocastIZNS0_50_GLOBAL__N__2680c7bb_12_PowKernel_cu_7dd49032_300329pow_tensor_scalar_kernel_implIaaEEvRNS_18TensorIteratorBaseET0_EUlaE2_EEvS6_RKT_EUliE_EEviT1_,@function
        .size           _ZN2at6native18elementwise_kernelILi128ELi4EZNS0_22gpu_kernel_impl_nocastIZNS0_50_GLOBAL__N__2680c7bb_12_PowKernel_cu_7dd49032_300329pow_tensor_scalar_kernel_implIaaEEvRNS_18TensorIteratorBaseET0_EUlaE2_EEvS6_RKT_EUliE_EEviT1_,(.L_x_68617 - _ZN2at6native18elementwise_kernelILi128ELi4EZNS0_22gpu_kernel_impl_nocastIZNS0_50_GLOBAL__N__2680c7bb_12_PowKernel_cu_7dd49032_300329pow_tensor_scalar_kernel_implIaaEEvRNS_18TensorIteratorBaseET0_EUlaE2_EEvS6_RKT_EUliE_EEviT1_)
        .other          _ZN2at6native18elementwise_kernelILi128ELi4EZNS0_22gpu_kernel_impl_nocastIZNS0_50_GLOBAL__N__2680c7bb_12_PowKernel_cu_7dd49032_300329pow_tensor_scalar_kernel_implIaaEEvRNS_18TensorIteratorBaseET0_EUlaE2_EEvS6_RKT_EUliE_EEviT1_,@"STO_CUDA_ENTRY STV_DEFAULT"
_ZN2at6native18elementwise_kernelILi128ELi4EZNS0_22gpu_kernel_impl_nocastIZNS0_50_GLOBAL__N__2680c7bb_12_PowKernel_cu_7dd49032_300329pow_tensor_scalar_kernel_implIaaEEvRNS_18TensorIteratorBaseET0_EUlaE2_EEvS6_RKT_EUliE_EEviT1_:
.text._ZN2at6native18elementwise_kernelILi128ELi4EZNS0_22gpu_kernel_impl_nocastIZNS0_50_GLOBAL__N__2680c7bb_12_PowKernel_cu_7dd49032_300329pow_tensor_scalar_kernel_implIaaEEvRNS_18TensorIteratorBaseET0_EUlaE2_EEvS6_RKT_EUliE_EEviT1_:
[----:B------:R-:W-:Y:S08]  /*0000*/  LDC R1, c[0x0][0x37c] ;  /* 0x0000df00ff017b82 */ /* 0x000ff00000000800 */
[----:B------:R-:W0:Y:S01]  /*0010*/  LDC R0, c[0x0][0x388] ;  /* 0x0000e200ff007b82 */ /* 0x000e220000000800 */
[----:B------:R-:W1:Y:S01]  /*0020*/  S2R R3, SR_TID.X ;  /* 0x0000000000037919 */ /* 0x000e620000002100 */
[----:B------:R-:W2:Y:S01]  /*0030*/  LDCU.U8 UR4, c[0x0][0x590] ;  /* 0x0000b200ff0477ac */ /* 0x000ea20008000000 */
[----:B------:R-:W-:Y:S01]  /*0040*/  UMOV UR7, 0xffff ;  /* 0x0000ffff00077882 */ /* 0x000fe20000000000 */
[----:B------:R-:W3:Y:S04]  /*0050*/  LDCU.64 UR8, c[0x0][0x358] ;  /* 0x00006b00ff0877ac */ /* 0x000ee80008000a00 */
[----:B------:R-:W4:Y:S01]  /*0060*/  S2UR UR5, SR_CTAID.X ;  /* 0x00000000000579c3 */ /* 0x000f220000002500 */
[----:B--2---:R-:W-:-:S02]  /*0070*/  UPRMT UR6, UR4, 0x8880, URZ ;  /* 0x0000888004067896 */ /* 0x004fc400080000ff */
[----:B------:R-:W-:Y:S01]  /*0080*/  ULOP3.LUT UR4, UR4, 0x1, URZ, 0xc0, !UPT ;  /* 0x0000000104047892 */ /* 0x000fe2000f8ec0ff */
[----:B0-----:R-:W-:Y:S01]  /*0090*/  ISETP.NE.AND P0, PT, R0, RZ, PT ;  /* 0x000000ff0000720c */ /* 0x001fe20003f05270 */
[----:B------:R-:W-:Y:S02]  /*00a0*/  UPRMT UR6, UR6, 0x7710, URZ ;  /* 0x0000771006067896 */ /* 0x000fe400080000ff */
[----:B------:R-:W-:-:S04]  /*00b0*/  UISETP.NE.U32.AND UP0, UPT, UR4, 0x1, UPT ;  /* 0x000000010400788c */ /* 0x000fc8000bf05070 */
[----:B------:R-:W-:Y:S01]  /*00c0*/  USEL UR4, UR7, 0x1, !UP0 ;  /* 0x0000000107047887 */ /* 0x000fe2000c000000 */
[----:B------:R-:W-:Y:S01]  /*00d0*/  MOV R2, UR6 ;  /* 0x0000000600027c02 */ /* 0x000fe20008000f00 */
[----:B----4-:R-:W-:-:S06]  /*00e0*/  USHF.L.U32 UR5, UR5, 0x9, URZ ;  /* 0x0000000905057899 */ /* 0x010fcc00080006ff */
[----:B-1----:R-:W-:Y:S01]  /*00f0*/  LOP3.LUT R3, R3, UR5, RZ, 0xfc, !PT ;  /* 0x0000000503037c12 */ /* 0x002fe2000f8efcff */
[----:B---3--:R-:W-:Y:S06]  /*0100*/  @P0 BRA `(.L_x_20290) ;  /* 0x0000000800940947 */ /* 0x008fec0003800000 */
[----:B------:R-:W-:-:S04]  /*0110*/  PRMT R0, R2, 0x9910, RZ ;  /* 0x0000991002007816 */ /* 0x000fc800000000ff */
[----:B------:R-:W-:-:S13]  /*0120*/  ISETP.GT.AND P0, PT, R0, -0x1, PT ;  /* 0xffffffff0000780c */ /* 0x000fda0003f04270 */
[----:B------:R-:W-:Y:S05]  /*0130*/  @P0 BRA `(.L_x_20291) ;  /* 0x0000000000f00947 */ /* 0x000fea0003800000 */
[----:B------:R-:W0:Y:S01]  /*0140*/  LDCU UR5, c[0x0][0x380] ;  /* 0x00007000ff0577ac */ /* 0x000e220008000800 */
[----:B------:R-:W-:Y:S04]  /*0150*/  BSSY.RECONVERGENT B0, `(.L_x_20292) ;  /* 0x000002c000007945 */ /* 0x000fe80003800200 */
[----:B------:R-:W-:Y:S01]  /*0160*/  BSSY.RELIABLE B1, `(.L_x_20293) ;  /* 0x000001f000017945 */ /* 0x000fe20003800100 */
[----:B0-----:R-:W-:-:S13]  /*0170*/  ISETP.GE.AND P0, PT, R3, UR5, PT ;  /* 0x0000000503007c0c */ /* 0x001fda000bf06270 */
[----:B------:R-:W-:Y:S05]  /*0180*/  @P0 BRA `(.L_x_20294) ;  /* 0x0000000000640947 */ /* 0x000fea0003800000 */
[----:B------:R-:W0:Y:S02]  /*0190*/  LDC.64 R4, c[0x0][0x588] ;  /* 0x00016200ff047b82 */ /* 0x000e240000000a00 */
[----:B0-----:R-:W2:Y:S06]  /*01a0*/  LDG.E.U8 R4, desc[UR8][R4.64] ;  /* 0x0000000804047981 */ /* 0x001eac000c1e1100 */
[----:B------:R-:W0:Y:S01]  /*01b0*/  LDC.64 R6, c[0x0][0x580] ;  /* 0x00016000ff067b82 */ /* 0x000e220000000a00 */
[----:B------:R-:W-:Y:S01]  /*01c0*/  HFMA2 R0, -RZ, RZ, 0, 5.9604644775390625e-08 ;  /* 0x00000001ff007431 */ /* 0x000fe200000001ff */
[----:B--2---:R-:W-:-:S13]  /*01d0*/  ISETP.NE.AND P0, PT, R4, 0x1, PT ;  /* 0x000000010400780c */ /* 0x004fda0003f05270 */
[----:B0-----:R-:W-:Y:S05]  /*01e0*/  @!P0 BRA `(.L_x_20295) ;  /* 0x00000000000c8947 */ /* 0x001fea0003800000 */
[----:B------:R-:W-:Y:S02]  /*01f0*/  ISETP.NE.AND P0, PT, R4, 0xff, PT ;  /* 0x000000ff0400780c */ /* 0x000fe40003f05270 */
[----:B------:R-:W-:-:S11]  /*0200*/  MOV R0, UR4 ;  /* 0x0000000400007c02 */ /* 0x000fd60008000f00 */
[----:B------:R-:W-:-:S07]  /*0210*/  @P0 PRMT R0, RZ, 0x7610, R0 ;  /* 0x00007610ff000816 */ /* 0x000fce0000000000 */
.L_x_20295:
[----:B------:R-:W-:Y:S01]  /*0220*/  VIADD R3, R3, 0x80 ;  /* 0x0000008003037836 */ /* 0x000fe20000000000 */
[----:B------:R0:W-:Y:S04]  /*0230*/  STG.E.U8 desc[UR8][R6.64], R0 ;  /* 0x0000000006007986 */ /* 0x0001e8000c101108 */
[----:B------:R-:W-:-:S13]  /*0240*/  ISETP.GE.AND P0, PT, R3, UR5, PT ;  /* 0x0000000503007c0c */ /* 0x000fda000bf06270 */
[----:B------:R-:W-:Y:S05]  /*0250*/  @P0 BREAK.RELIABLE B1 ;  /* 0x0000000000010942 */ /* 0x000fea0003800100 */
[----:B0-----:R-:W-:Y:S05]  /*0260*/  @P0 BRA `(.L_x_20296) ;  /* 0x0000000000680947 */ /* 0x001fea0003800000 */
        /* <DEDUP_REMOVED lines=9> */
.L_x_20297:
[----:B------:R0:W-:Y:S01]  /*0300*/  STG.E.U8 desc[UR8][R6.64], R0 ;  /* 0x0000000006007986 */ /* 0x0001e2000c101108 */
[----:B------:R-:W-:-:S07]  /*0310*/  IADD3 R3, PT, PT, R3, 0x80, RZ ;  /* 0x0000008003037810 */ /* 0x000fce0007ffe0ff */
.L_x_20294:
[----:B------:R-:W-:-:S13]  /*0320*/  ISETP.GE.AND P0, PT, R3, UR5, PT ;  /* 0x0000000503007c0c */ /* 0x000fda000bf06270 */
[----:B------:R-:W-:Y:S05]  /*0330*/  @P0 BREAK.RELIABLE B1 ;  /* 0x0000000000010942 */ /* 0x000fea0003800100 */
[----:B------:R-:W-:Y:S05]  /*0340*/  @P0 BRA `(.L_x_20296) ;  /* 0x0000000000300947 */ /* 0x000fea0003800000 */
[----:B------:R-:W-:Y:S05]  /*0350*/  BSYNC.RELIABLE B1 ;  /* 0x0000000000017941 */ /* 0x000fea0003800100 */
.L_x_20293:
[----:B------:R-:W1:Y:S02]  /*0360*/  LDC.64 R4, c[0x0][0x588] ;  /* 0x00016200ff047b82 */ /* 0x000e640000000a00 */
[----:B-1----:R-:W2:Y:S06]  /*0370*/  LDG.E.U8 R4, desc[UR8][R4.64] ;  /* 0x0000000804047981 */ /* 0x002eac000c1e1100 */
[----:B0-----:R-:W0:Y:S01]  /*0380*/  LDC.64 R6, c[0x0][0x580] ;  /* 0x00016000ff067b82 */ /* 0x001e220000000a00 */
[----:B------:R-:W-:Y:S01]  /*0390*/  IMAD.MOV.U32 R0, RZ, RZ, 0x1 ;  /* 0x00000001ff007424 */ /* 0x000fe200078e00ff */
[----:B--2---:R-:W-:-:S13]  /*03a0*/  ISETP.NE.AND P0, PT, R4, 0x1, PT ;  /* 0x000000010400780c */ /* 0x004fda0003f05270 */
[----:B0-----:R-:W-:Y:S05]  /*03b0*/  @!P0 BRA `(.L_x_20298) ;  /* 0x00000000000c8947 */ /* 0x001fea0003800000 */
[----:B------:R-:W-:Y:S02]  /*03c0*/  ISETP.NE.AND P0, PT, R4, 0xff, PT ;  /* 0x000000ff0400780c */ /* 0x000fe40003f05270 */
[----:B------:R-:W-:-:S11]  /*03d0*/  MOV R0, UR4 ;  /* 0x0000000400007c02 */ /* 0x000fd60008000f00 */
[----:B------:R-:W-:-:S07]  /*03e0*/  @P0 PRMT R0, RZ, 0x7610, R0 ;  /* 0x00007610ff000816 */ /* 0x000fce0000000000 */
.L_x_20298:
[----:B------:R1:W-:Y:S01]  /*03f0*/  STG.E.U8 desc[UR8][R6.64], R0 ;  /* 0x0000000006007986 */ /* 0x0003e2000c101108 */
[----:B------:R-:W-:-:S07]  /*0400*/  IADD3 R3, PT, PT, R3, 0x80, RZ ;  /* 0x0000008003037810 */ /* 0x000fce0007ffe0ff */
.L_x_20296:
[----:B------:R-:W-:Y:S05]  /*0410*/  BSYNC.RECONVERGENT B0 ;  /* 0x0000000000007941 */ /* 0x000fea0003800200 */
.L_x_20292:
[----:B------:R-:W-:Y:S05]  /*0420*/  WARPSYNC.ALL ;  /* 0x0000000000007948 */ /* 0x000fea0003800000 */
[----:B------:R-:W-:-:S13]  /*0430*/  ISETP.GE.AND P0, PT, R3, UR5, PT ;  /* 0x0000000503007c0c */ /* 0x000fda000bf06270 */
[----:B------:R-:W-:Y:S05]  /*0440*/  @P0 EXIT ;  /* 0x000000000000094d */ /* 0x000fea0003800000 */
[----:B------:R-:W2:Y:S02]  /*0450*/  LDC.64 R2, c[0x0][0x588] ;  /* 0x00016200ff027b82 */ /* 0x000ea40000000a00 */
[----:B--2---:R-:W2:Y:S06]  /*0460*/  LDG.E.U8 R2, desc[UR8][R2.64] ;  /* 0x0000000802027981 */ /* 0x004eac000c1e1100 */
[----:B------:R-:W3:Y:S01]  /*0470*/  LDC.64 R4, c[0x0][0x580] ;  /* 0x00016000ff047b82 */ /* 0x000ee20000000a00 */
[----:B01----:R-:W-:Y:S01]  /*0480*/  HFMA2 R0, -RZ, RZ, 0, 5.9604644775390625e-08 ;  /* 0x00000001ff007431 */ /* 0x003fe200000001ff */
[----:B--2---:R-:W-:-:S13]  /*0490*/  ISETP.NE.AND P0, PT, R2, 0x1, PT ;  /* 0x000000010200780c */ /* 0x004fda0003f05270 */
[----:B---3--:R-:W-:Y:S05]  /*04a0*/  @!P0 BRA `(.L_x_20299) ;  /* 0x00000000000c8947 */ /* 0x008fea0003800000 */
[----:B------:R-:W-:Y:S01]  /*04b0*/  ISETP.NE.AND P0, PT, R2, 0xff, PT ;  /* 0x000000ff0200780c */ /* 0x000fe20003f05270 */
[----:B------:R-:W-:-:S12]  /*04c0*/  IMAD.U32 R0, RZ, RZ, UR4 ;  /* 0x00000004ff007e24 */ /* 0x000fd8000f8e00ff */
[----:B------:R-:W-:-:S07]  /*04d0*/  @P0 PRMT R0, RZ, 0x7610, R0 ;  /* 0x00007610ff000816 */ /* 0x000fce0000000000 */
.L_x_20299:
[----:B------:R-:W-:Y:S01]  /*04e0*/  STG.E.U8 desc[UR8][R4.64], R0 ;  /* 0x0000000004007986 */ /* 0x000fe2000c101108 */
[----:B------:R-:W-:Y:S05]  /*04f0*/  EXIT ;  /* 0x000000000000794d */ /* 0x000fea0003800000 */
.L_x_20291:
[----:B------:R-:W-:-:S13]  /*0500*/  ISETP.NE.AND P0, PT, R0, RZ, PT ;  /* 0x000000ff0000720c */ /* 0x000fda0003f05270 */
[----:B------:R-:W-:Y:S05]  /*0510*/  @P0 BRA `(.L_x_20300) ;  /* 0x00000000001c0947 */ /* 0x000fea0003800000 */
[----:B------:R-:W0:Y:S02]  /*0520*/  LDCU UR4, c[0x0][0x380] ;  /* 0x00007000ff0477ac */ /* 0x000e240008000800 */
[----:B0-----:R-:W-:-:S13]  /*0530*/  ISETP.GE.AND P0, PT, R3, UR4, PT ;  /* 0x0000000403007c0c */ /* 0x001fda000bf06270 */
[----:B------:R-:W-:Y:S05]  /*0540*/  @P0 EXIT ;  /* 0x000000000000094d */ /* 0x000fea0003800000 */
[----:B------:R-:W0:Y:S01]  /*0550*/  LDC.64 R2, c[0x0][0x580] ;  /* 0x00016000ff027b82 */ /* 0x000e220000000a00 */
[----:B------:R-:W-:-:S05]  /*0560*/  HFMA2 R0, -RZ, RZ, 0, 5.9604644775390625e-08 ;  /* 0x00000001ff007431 */ /* 0x000fca00000001ff */
[----:B0-----:R-:W-:Y:S01]  /*0570*/  STG.E.U8 desc[UR8][R2.64], R0 ;  /* 0x0000000002007986 */ /* 0x001fe2000c101108 */
[----:B------:R-:W-:Y:S05]  /*0580*/  EXIT ;  /* 0x000000000000794d */ /* 0x000fea0003800000 */
.L_x_20300:
[----:B------:R-:W0:Y:S01]  /*0590*/  LDCU UR4, c[0x0][0x380] ;  /* 0x00007000ff0477ac */ /* 0x000e220008000800 */
[----:B------:R-:W-:Y:S04]  /*05a0*/  BSSY.RECONVERGENT B0, `(.L_x_20301) ;  /* 0x0000046000007945 */ /* 0x000fe80003800200 */
[----:B------:R-:W-:Y:S01]  /*05b0*/  BSSY.RELIABLE B1, `(.L_x_20302) ;  /* 0x000002f000017945 */ /* 0x000fe20003800100 */
[----:B0-----:R-:W-:-:S13]  /*05c0*/  ISETP.GE.AND P0, PT, R3, UR4, PT ;  /* 0x0000000403007c0c */ /* 0x001fda000bf06270 */
[----:B------:R-:W-:Y:S05]  /*05d0*/  @P0 BRA `(.L_x_20303) ;  /* 0x0000000000a40947 */ /* 0x000fea0003800000 */
[----:B------:R-:W0:Y:S02]  /*05e0*/  LDC.64 R4, c[0x0][0x588] ;  /* 0x00016200ff047b82 */ /* 0x000e240000000a00 */
[----:B0-----:R0:W5:Y:S01]  /*05f0*/  LDG.E.U8 R4, desc[UR8][R4.64] ;  /* 0x0000000804047981 */ /* 0x001162000c1e1100 */
[----:B------:R-:W-:Y:S01]  /*0600*/  HFMA2 R7, -RZ, RZ, 0, 5.9604644775390625e-08 ;  /* 0x00000001ff077431 */ /* 0x000fe200000001ff */
[----:B------:R-:W-:-:S07]  /*0610*/  PRMT R0, R2, 0x7610, R0 ;  /* 0x0000761002007816 */ /* 0x000fce0000000000 */
.L_x_20304:
        /* <DEDUP_REMOVED lines=13> */
[----:B------:R-:W-:-:S04]  /*06f0*/  IADD3 R3, PT, PT, R3, 0x80, RZ ;  /* 0x0000008003037810 */ /* 0x000fc80007ffe0ff */
[----:B------:R-:W-:-:S13]  /*0700*/  ISETP.GE.AND P0, PT, R3, UR4, PT ;  /* 0x0000000403007c0c */ /* 0x000fda000bf06270 */
[----:B------:R-:W-:Y:S05]  /*0710*/  @P0 BREAK.RELIABLE B1 ;  /* 0x0000000000010942 */ /* 0x000fea0003800100 */
[----:B0-----:R0:W-:Y:S01]  /*0720*/  STG.E.U8 desc[UR8][R4.64], R7 ;  /* 0x0000000704007986 */ /* 0x0011e2000c101108 */
[----:B------:R-:W-:Y:S05]  /*0730*/  @P0 BRA `(.L_x_20305) ;  /* 0x0000000000b00947 */ /* 0x000fea0003800000 */
[----:B0-----:R-:W0:Y:S02]  /*0740*/  LDC.64 R4, c[0x0][0x588] ;  /* 0x00016200ff047b82 */ /* 0x001e240000000a00 */
[----:B0-----:R0:W5:Y:S01]  /*0750*/  LDG.E.U8 R4, desc[UR8][R4.64] ;  /* 0x0000000804047981 */ /* 0x001162000c1e1100 */
[----:B------:R-:W-:Y:S01]  /*0760*/  IMAD.MOV.U32 R7, RZ, RZ, 0x1 ;  /* 0x00000001ff077424 */ /* 0x000fe200078e00ff */
[----:B------:R-:W-:-:S07]  /*0770*/  PRMT R0, R2, 0x7610, R0 ;  /* 0x0000761002007816 */ /* 0x000fce0000000000 */
.L_x_20306:
        /* <DEDUP_REMOVED lines=14> */
[----:B0-----:R0:W-:Y:S06]  /*0860*/  STG.E.U8 desc[UR8][R4.64], R7 ;  /* 0x0000000704007986 */ /* 0x0011ec000c101108 */
.L_x_20303:
[----:B------:R-:W-:-:S13]  /*0870*/  ISETP.GE.AND P0, PT, R3, UR4, PT ;  /* 0x0000000403007c0c */ /* 0x000fda000bf06270 */
[----:B------:R-:W-:Y:S05]  /*0880*/  @P0 BREAK.RELIABLE B1 ;  /* 0x0000000000010942 */ /* 0x000fea0003800100 */
[----:B------:R-:W-:Y:S05]  /*0890*/  @P0 BRA `(.L_x_20305) ;  /* 0x0000000000580947 */ /* 0x000fea0003800000 */
[----:B------:R-:W-:Y:S05]  /*08a0*/  BSYNC.RELIABLE B1 ;  /* 0x0000000000017941 */ /* 0x000fea0003800100 */
.L_x_20302:
[----:B0-----:R-:W0:Y:S02]  /*08b0*/  LDC.64 R4, c[0x0][0x588] ;  /* 0x00016200ff047b82 */ /* 0x001e240000000a00 */
[----:B0-----:R0:W5:Y:S01]  /*08c0*/  LDG.E.U8 R4, desc[UR8][R4.64] ;  /* 0x0000000804047981 */ /* 0x001162000c1e1100 */
[----:B------:R-:W-:Y:S01]  /*08d0*/  HFMA2 R7, -RZ, RZ, 0, 5.9604644775390625e-08 ;  /* 0x00000001ff077431 */ /* 0x000fe200000001ff */
[----:B------:R-:W-:Y:S01]  /*08e0*/  BSSY.RECONVERGENT B2, `(.L_x_20307) ;  /* 0x000000e000027945 */ /* 0x000fe20003800200 */
[----:B------:R-:W-:-:S07]  /*08f0*/  PRMT R0, R2, 0x7610, R0 ;  /* 0x0000761002007816 */ /* 0x000fce0000000000 */
.L_x_20308:
        /* <DEDUP_REMOVED lines=13> */
.L_x_20307:
[----:B------:R-:W0:Y:S01]  /*09d0*/  LDC.64 R4, c[0x0][0x580] ;  /* 0x00016000ff047b82 */ /* 0x000e220000000a00 */
[----:B------:R-:W-:Y:S01]  /*09e0*/  IADD3 R3, PT, PT, R3, 0x80, RZ ;  /* 0x0000008003037810 */ /* 0x000fe20007ffe0ff */
[----:B0-----:R1:W-:Y:S06]  /*09f0*/  STG.E.U8 desc[UR8][R4.64], R7 ;  /* 0x0000000704007986 */ /* 0x0013ec000c101108 */
.L_x_20305:
[----:B------:R-:W-:Y:S05]  /*0a00*/  BSYNC.RECONVERGENT B0 ;  /* 0x0000000000007941 */ /* 0x000fea0003800200 */
.L_x_20301:
[----:B------:R-:W-:Y:S05]  /*0a10*/  WARPSYNC.ALL ;  /* 0x0000000000007948 */ /* 0x000fea0003800000 */
[----:B------:R-:W-:-:S13]  /*0a20*/  ISETP.GE.AND P0, PT, R3, UR4, PT ;  /* 0x0000000403007c0c */ /* 0x000fda000bf06270 */
[----:B------:R-:W-:Y:S05]  /*0a30*/  @P0 EXIT ;  /* 0x000000000000094d */ /* 0x000fea0003800000 */
[----:B01----:R-:W0:Y:S02]  /*0a40*/  LDC.64 R4, c[0x0][0x588] ;  /* 0x00016200ff047b82 */ /* 0x003e240000000a00 */
[----:B0-----:R0:W5:Y:S01]  /*0a50*/  LDG.E.U8 R4, desc[UR8][R4.64] ;  /* 0x0000000804047981 */ /* 0x001162000c1e1100 */
[----:B------:R-:W-:-:S07]  /*0a60*/  IMAD.MOV.U32 R7, RZ, RZ, 0x1 ;  /* 0x00000001ff077424 */ /* 0x000fce00078e00ff */
.L_x_20309:
        /* <DEDUP_REMOVED lines=13> */
[----:B-1----:R-:W-:Y:S01]  /*0b40*/  STG.E.U8 desc[UR8][R2.64], R7 ;  /* 0x0000000702007986 */ /* 0x002fe2000c101108 */
[----:B------:R-:W-:Y:S05]  /*0b50*/  EXIT ;  /* 0x000000000000794d */ /* 0x000fea0003800000 */
.L_x_20290:
[----:B------:R-:W-:Y:S02]  /*0b60*/  PRMT R4, R2, 0x9910, RZ ;  /* 0x0000991002047816 */ /* 0x000fe400000000ff */
[----:B------:R-:W-:Y:S02]  /*0b70*/  IADD3 R0, PT, PT, R0, -0x1, RZ ;  /* 0xffffffff00007810 */ /* 0x000fe40007ffe0ff */
[----:B------:R-:W-:-:S13]  /*0b80*/  ISETP.GT.AND P0, PT, R4, -0x1, PT ;  /* 0xffffffff0400780c */ /* 0x000fda0003f04270 */
[----:B------:R-:W-:Y:S05]  /*0b90*/  @P0 BRA `(.L_x_20310) ;  /* 0x0000005000000947 */ /* 0x000fea0003800000 */
        /* <DEDUP_REMOVED lines=305> */
.L_x_20314:
[----:B------:R-:W0:Y:S02]  /*1eb0*/  LDCU.64 UR6, c[0x0][0x588] ;  /* 0x0000b100ff0677ac */ /* 0x000e240008000a00 */
[----:B0-----:R-:W-:-:S04]  /*1ec0*/  IADD3 R6, P0, PT, R4, UR6, RZ ;  /* 0x0000000604067c10 */ /* 0x001fc8000ff1e0ff */
[----:B------:R-:W-:-:S05]  /*1ed0*/  IADD3.X R7, PT, PT, RZ, UR7, RZ, P0, !PT ;  /* 0x00000007ff077c10 */ /* 0x000fca00087fe4ff */
[----:B------:R0:W2:Y:S01]  /*1ee0*/  LDG.E.U8 R6, desc[UR8][R6.64] ;  /* 0x0000000806067981 */ /* 0x0000a2000c1e1100 */
[----:B------:R-:W-:Y:S01]  /*1ef0*/  MOV R4, 0x1 ;  /* 0x0000000100047802 */ /* 0x000fe20000000f00 */
[----:B------:R-:W-:Y:S03]  /*1f00*/  BSSY.RECONVERGENT B2, `(.L_x_20315) ;  /* 0x0000007000027945 */ /* 0x000fe60003800200 */
[----:B0-----:R-:W-:Y:S02]  /*1f10*/  PRMT R7, R4, 0x7610, R7 ;  /* 0x0000761004077816 */ /* 0x001fe40000000007 */
[----:B--2---:R-:W-:-:S13]  /*1f20*/  ISETP.NE.AND P0, PT, R6, 0x1, PT ;  /* 0x000000010600780c */ /* 0x004fda0003f05270 */
[----:B------:R-:W-:Y:S05]  /*1f30*/  @!P0 BRA `(.L_x_20316) ;  /* 0x00000000000c8947 */ /* 0x000fea0003800000 */
[----:B------:R-:W-:Y:S01]  /*1f40*/  ISETP.NE.AND P0, PT, R6, 0xff, PT ;  /* 0x000000ff0600780c */ /* 0x000fe20003f05270 */
[----:B------:R-:W-:-:S12]  /*1f50*/  IMAD.U32 R7, RZ, RZ, UR4 ;  /* 0x00000004ff077e24 */ /* 0x000fd8000f8e00ff */
[----:B------:R-:W-:-:S07]  /*1f60*/  @P0 PRMT R7, RZ, 0x7610, R7 ;  /* 0x00007610ff070816 */ /* 0x000fce0000000007 */
.L_x_20316:
[----:B------:R-:W-:Y:S05]  /*1f70*/  BSYNC.RECONVERGENT B2 ;  /* 0x0000000000027941 */ /* 0x000fea0003800200 */
.L_x_20315:
[----:B------:R-:W0:Y:S01]  /*1f80*/  LDCU.64 UR6, c[0x0][0x580] ;  /* 0x0000b000ff0677ac */ /* 0x000e220008000a00 */
[----:B------:R-:W-:Y:S02]  /*1f90*/  IADD3 R3, PT, PT, R3, 0x80, RZ ;  /* 0x0000008003037810 */ /* 0x000fe40007ffe0ff */
[----:B0-----:R-:W-:-:S04]  /*1fa0*/  IADD3 R4, P0, PT, R5, UR6, RZ ;  /* 0x0000000605047c10 */ /* 0x001fc8000ff1e0ff */
[----:B------:R-:W-:Y:S02]  /*1fb0*/  IADD3.X R5, PT, PT, RZ, UR7, RZ, P0, !PT ;  /* 0x00000007ff057c10 */ /* 0x000fe400087fe4ff */
[----:B------:R-:W-:-:S03]  /*1fc0*/  ISETP.GE.AND P0, PT, R3, UR5, PT ;  /* 0x0000000503007c0c */ /* 0x000fc6000bf06270 */
[----:B------:R0:W-:Y:S10]  /*1fd0*/  STG.E.U8 desc[UR8][R4.64], R7 ;  /* 0x0000000704007986 */ /* 0x0001f4000c101108 */
        /* <DEDUP_REMOVED lines=300> */
.L_x_20318:
        /* <DEDUP_REMOVED lines=12> */
.L_x_20320:
[----:B------:R-:W-:Y:S05]  /*3360*/  BSYNC.RECONVERGENT B2 ;  /* 0x0000000000027941 */ /* 0x000fea0003800200 */
.L_x_20319:
[----:B------:R-:W0:Y:S01]  /*3370*/  LDCU.64 UR6, c[0x0][0x580] ;  /* 0x0000b000ff0677ac */ /* 0x000e220008000a00 */
[----:B------:R-:W-:Y:S02]  /*3380*/  IADD3 R3, PT, PT, R3, 0x80, RZ ;  /* 0x0000008003037810 */ /* 0x000fe40007ffe0ff */
[----:B0-----:R-:W-:-:S04]  /*3390*/  IADD3 R4, P0, PT, R5, UR6, RZ ;  /* 0x0000000605047c10 */ /* 0x001fc8000ff1e0ff */
[----:B------:R-:W-:-:S05]  /*33a0*/  IADD3.X R5, PT, PT, RZ, UR7, RZ, P0, !PT ;  /* 0x00000007ff057c10 */ /* 0x000fca00087fe4ff */
[----:B------:R0:W-:Y:S04]  /*33b0*/  STG.E.U8 desc[UR8][R4.64], R7 ;  /* 0x0000000704007986 */ /* 0x0001e8000c101108 */
.L_x_20313:
[----:B------:R-:W-:-:S13]  /*33c0*/  ISETP.GE.AND P0, PT, R3, UR5, PT ;  /* 0x0000000503007c0c */ /* 0x000fda000bf06270 */
[----:B------:R-:W-:Y:S05]  /*33d0*/  @P0 BREAK.RELIABLE B0 ;  /* 0x0000000000000942 */ /* 0x000fea0003800100 */
[----:B------:R-:W-:Y:S05]  /*33e0*/  @P0 BRA `(.L_x_20317) ;  /* 0x0000001000f40947 */ /* 0x000fea0003800000 */
[----:B------:R-:W-:Y:S05]  /*33f0*/  BSYNC.RELIABLE B0 ;  /* 0x0000000000007941 */ /* 0x000fea0003800100 */
.L_x_20312:
        /* <DEDUP_REMOVED lines=298> */
.L_x_20321:
        /* <DEDUP_REMOVED lines=12> */
.L_x_20323:
[----:B------:R-:W-:Y:S05]  /*4760*/  BSYNC.RECONVERGENT B2 ;  /* 0x0000000000027941 */ /* 0x000fea0003800200 */
.L_x_20322:
[----:B------:R-:W0:Y:S01]  /*4770*/  LDCU.64 UR6, c[0x0][0x580] ;  /* 0x0000b000ff0677ac */ /* 0x000e220008000a00 */
[----:B------:R-:W-:Y:S02]  /*4780*/  IADD3 R3, PT, PT, R3, 0x80, RZ ;  /* 0x0000008003037810 */ /* 0x000fe40007ffe0ff */
[----:B0-----:R-:W-:-:S04]  /*4790*/  IADD3 R4, P0, PT, R5, UR6, RZ ;  /* 0x0000000605047c10 */ /* 0x001fc8000ff1e0ff */
[----:B------:R-:W-:-:S05]  /*47a0*/  IADD3.X R5, PT, PT, RZ, UR7, RZ, P0, !PT ;  /* 0x00000007ff057c10 */ /* 0x000fca00087fe4ff */
[----:B------:R1:W-:Y:S04]  /*47b0*/  STG.E.U8 desc[UR8][R4.64], R7 ;  /* 0x0000000704007986 */ /* 0x0003e8000c101108 */
.L_x_20317:
[----:B------:R-:W-:Y:S05]  /*47c0*/  BSYNC.RECONVERGENT B1 ;  /* 0x0000000000017941 */ /* 0x000fea0003800200 */
.L_x_20311:
[----:B------:R-:W-:Y:S05]  /*47d0*/  WARPSYNC.ALL ;  /* 0x0000000000007948 */ /* 0x000fea0003800000 */
[----:B------:R-:W-:-:S13]  /*47e0*/  ISETP.GE.AND P0, PT, R3, UR5, PT ;  /* 0x0000000503007c0c */ /* 0x000fda000bf06270 */
[----:B------:R-:W-:Y:S05]  /*47f0*/  @P0 EXIT ;  /* 0x000000000000094d */ /* 0x000fea0003800000 */
        /* <DEDUP_REMOVED lines=298> */
.L_x_20324:
[----:B------:R-:W0:Y:S02]  /*5aa0*/  LDCU.128 UR12, c[0x0][0x580] ;  /* 0x0000b000ff0c77ac */ /* 0x000e240008000c00 */
[----:B0-----:R-:W-:-:S04]  /*5ab0*/  IADD3 R4, P0, PT, R0, UR14, RZ ;  /* 0x0000000e00047c10 */ /* 0x001fc8000ff1e0ff */
[----:B------:R-:W-:-:S05]  /*5ac0*/  IADD3.X R5, PT, PT, RZ, UR15, RZ, P0, !PT ;  /* 0x0000000fff057c10 */ /* 0x000fca00087fe4ff */
[----:B------:R-:W2:Y:S01]  /*5ad0*/  LDG.E.U8 R4, desc[UR8][R4.64] ;  /* 0x0000000804047981 */ /* 0x000ea2000c1e1100 */
[----:B------:R-:W-:Y:S01]  /*5ae0*/  IADD3 R2, P1, PT, R3, UR12, RZ ;  /* 0x0000000c03027c10 */ /* 0x000fe2000ff3e0ff */
[----:B------:R-:W-:Y:S01]  /*5af0*/  BSSY.RECONVERGENT B1, `(.L_x_20325) ;  /* 0x0000008000017945 */ /* 0x000fe20003800200 */
[----:B------:R-:W-:-:S03]  /*5b00*/  MOV R0, 0x1 ;  /* 0x0000000100007802 */ /* 0x000fc60000000f00 */
[----:B------:R-:W-:Y:S01]  /*5b10*/  IMAD.X R3, RZ, RZ, UR13, P1 ;  /* 0x0000000dff037e24 */ /* 0x000fe200088e06ff */
[----:B--2---:R-:W-:-:S13]  /*5b20*/  ISETP.NE.AND P0, PT, R4, 0x1, PT ;  /* 0x000000010400780c */ /* 0x004fda0003f05270 */
[----:B------:R-:W-:Y:S05]  /*5b30*/  @!P0 BRA `(.L_x_20326) ;  /* 0x00000000000c8947 */ /* 0x000fea0003800000 */
[----:B------:R-:W-:Y:S02]  /*5b40*/  ISETP.NE.AND P0, PT, R4, 0xff, PT ;  /* 0x000000ff0400780c */ /* 0x000fe40003f05270 */
[----:B------:R-:W-:-:S11]  /*5b50*/  MOV R0, UR4 ;  /* 0x0000000400007c02 */ /* 0x000fd60008000f00 */
[----:B------:R-:W-:-:S07]  /*5b60*/  @P0 PRMT R0, RZ, 0x7610, R0 ;  /* 0x00007610ff000816 */ /* 0x000fce0000000000 */
.L_x_20326:
[----:B------:R-:W-:Y:S05]  /*5b70*/  BSYNC.RECONVERGENT B1 ;  /* 0x0000000000017941 */ /* 0x000fea0003800200 */
.L_x_20325:
[----:B------:R-:W-:Y:S01]  /*5b80*/  STG.E.U8 desc[UR8][R2.64], R0 ;  /* 0x0000000002007986 */ /* 0x000fe2000c101108 */
[----:B------:R-:W-:Y:S05]  /*5b90*/  EXIT ;  /* 0x000000000000794d */ /* 0x000fea0003800000 */
.L_x_20310:
[----:B------:R-:W-:-:S13]  /*5ba0*/  ISETP.NE.AND P0, PT, R4, RZ, PT ;  /* 0x000000ff0400720c */ /* 0x000fda0003f05270 */
        /* <DEDUP_REMOVED lines=282> */
.L_x_20331:
[----:B------:R-:W0:Y:S01]  /*6d50*/  LDCU.64 UR6, c[0x0][0x580] ;  /* 0x0000b000ff0677ac */ /* 0x000e220008000a00 */
[----:B------:R-:W-:Y:S01]  /*6d60*/  MOV R6, 0x1 ;  /* 0x0000000100067802 */ /* 0x000fe20000000f00 */
[----:B------:R-:W-:Y:S01]  /*6d70*/  VIADD R3, R3, 0x80 ;  /* 0x0000008003037836 */ /* 0x000fe20000000000 */
[----:B0-----:R-:W-:-:S04]  /*6d80*/  IADD3 R4, P0, PT, R4, UR6, RZ ;  /* 0x0000000604047c10 */ /* 0x001fc8000ff1e0ff */
[----:B------:R-:W-:Y:S02]  /*6d90*/  IADD3.X R5, PT, PT, RZ, UR7, RZ, P0, !PT ;  /* 0x00000007ff057c10 */ /* 0x000fe400087fe4ff */
[----:B------:R-:W-:-:S03]  /*6da0*/  ISETP.GE.AND P0, PT, R3, UR4, PT ;  /* 0x0000000403007c0c */ /* 0x000fc6000bf06270 */
[----:B------:R0:W-:Y:S10]  /*6db0*/  STG.E.U8 desc[UR8][R4.64], R6 ;  /* 0x0000000604007986 */ /* 0x0001f4000c101108 */
[----:B------:R-:W-:Y:S05]  /*6dc0*/  @P0 BREAK.RELIABLE B1 ;  /* 0x0000000000010942 */ /* 0x000fea0003800100 */
[----:B------:R-:W-:Y:S05]  /*6dd0*/  @P0 BRA `(.L_x_20332) ;  /* 0x0000002000d00947 */ /* 0x000fea0003800000 */
[----:B------:R-:W1:Y:S01]  /*6de0*/  LDCU.64 UR6, c[0x0][0x390] ;  /* 0x00007200ff0677ac */ /* 0x000e620008000a00 */
[----:B0-----:R-:W-:Y:S01]  /*6df0*/  HFMA2 R4, -RZ, RZ, 0, 0 ;  /* 0x00000000ff047431 */ /* 0x001fe200000001ff */
[----:B------:R-:W-:Y:S01]  /*6e00*/  MOV R5, R3 ;  /* 0x0000000300057202 */ /* 0x000fe20000000f00 */
[----:B------:R-:W0:Y:S01]  /*6e10*/  LDCU UR5, c[0x0][0x38c] ;  /* 0x00007180ff0577ac */ /* 0x000e220008000800 */
[----:B------:R-:W-:Y:S01]  /*6e20*/  ISETP.NE.AND P0, PT, R0, RZ, PT ;  /* 0x000000ff0000720c */ /* 0x000fe20003f05270 */
        /* <DEDUP_REMOVED lines=269> */
.L_x_20333:
[----:B------:R-:W0:Y:S01]  /*7f00*/  LDCU.64 UR6, c[0x0][0x580] ;  /* 0x0000b000ff0677ac */ /* 0x000e220008000a00 */
[----:B------:R-:W-:Y:S01]  /*7f10*/  IMAD.MOV.U32 R6, RZ, RZ, 0x1 ;  /* 0x00000001ff067424 */ /* 0x000fe200078e00ff */
[----:B------:R-:W-:Y:S02]  /*7f20*/  IADD3 R3, PT, PT, R3, 0x80, RZ ;  /* 0x0000008003037810 */ /* 0x000fe40007ffe0ff */
[----:B0-----:R-:W-:-:S04]  /*7f30*/  IADD3 R4, P0, PT, R4, UR6, RZ ;  /* 0x0000000604047c10 */ /* 0x001fc8000ff1e0ff */
[----:B------:R-:W-:-:S05]  /*7f40*/  IADD3.X R5, PT, PT, RZ, UR7, RZ, P0, !PT ;  /* 0x00000007ff057c10 */ /* 0x000fca00087fe4ff */
[----:B------:R0:W-:Y:S04]  /*7f50*/  STG.E.U8 desc[UR8][R4.64], R6 ;  /* 0x0000000604007986 */ /* 0x0001e8000c101108 */
.L_x_20330:
[----:B------:R-:W-:-:S13]  /*7f60*/  ISETP.GE.AND P0, PT, R3, UR4, PT ;  /* 0x0000000403007c0c */ /* 0x000fda000bf06270 */
[----:B------:R-:W-:Y:S05]  /*7f70*/  @P0 BREAK.RELIABLE B1 ;  /* 0x0000000000010942 */ /* 0x000fea0003800100 */
[----:B------:R-:W-:Y:S05]  /*7f80*/  @P0 BRA `(.L_x_20332) ;  /* 0x0000001000640947 */ /* 0x000fea0003800000 */
[----:B------:R-:W-:Y:S05]  /*7f90*/  BSYNC.RELIABLE B1 ;  /* 0x0000000000017941 */ /* 0x000fea0003800100 */
.L_x_20329:
[----:B------:R-:W1:Y:S01]  /*7fa0*/  LDCU.64 UR6, c[0x0][0x390] ;  /* 0x00007200ff0677ac */ /* 0x000e620008000a00 */
[----:B0-----:R-:W-:Y:S02]  /*7fb0*/  HFMA2 R4, -RZ, RZ, 0, 0 ;  /* 0x00000000ff047431 */ /* 0x001fe400000001ff */
[----:B------:R-:W-:Y:S01]  /*7fc0*/  IMAD.MOV.U32 R5, RZ, RZ, R3 ;  /* 0x000000ffff057224 */ /* 0x000fe200078e0003 */
        /* <DEDUP_REMOVED lines=271> */
.L_x_20334:
[----:B------:R-:W0:Y:S01]  /*90c0*/  LDCU.64 UR6, c[0x0][0x580] ;  /* 0x0000b000ff0677ac */ /* 0x000e220008000a00 */
[----:B------:R-:W-:Y:S02]  /*90d0*/  MOV R6, 0x1 ;  /* 0x0000000100067802 */ /* 0x000fe40000000f00 */
[----:B------:R-:W-:Y:S02]  /*90e0*/  IADD3 R3, PT, PT, R3, 0x80, RZ ;  /* 0x0000008003037810 */ /* 0x000fe40007ffe0ff */
[----:B0-----:R-:W-:-:S05]  /*90f0*/  IADD3 R4, P0, PT, R4, UR6, RZ ;  /* 0x0000000604047c10 */ /* 0x001fca000ff1e0ff */
[----:B------:R-:W-:-:S05]  /*9100*/  IMAD.X R5, RZ, RZ, UR7, P0 ;  /* 0x00000007ff057e24 */ /* 0x000fca00080e06ff */
[----:B------:R1:W-:Y:S03]  /*9110*/  STG.E.U8 desc[UR8][R4.64], R6 ;  /* 0x0000000604007986 */ /* 0x0003e6000c101108 */
.L_x_20332:
[----:B------:R-:W-:Y:S05]  /*9120*/  BSYNC.RECONVERGENT B0 ;  /* 0x0000000000007941 */ /* 0x000fea0003800200 */
.L_x_20328:
        /* <DEDUP_REMOVED lines=277> */
.L_x_20335:
[----:B------:R-:W0:Y:S02]  /*a280*/  LDCU.64 UR4, c[0x0][0x580] ;  /* 0x0000b000ff0477ac */ /* 0x000e240008000a00 */
[----:B0-----:R-:W-:Y:S02]  /*a290*/  IADD3 R2, P0, PT, R0, UR4, RZ ;  /* 0x0000000400027c10 */ /* 0x001fe4000ff1e0ff */
[----:B------:R-:W-:Y:S02]  /*a2a0*/  MOV R0, 0x1 ;  /* 0x0000000100007802 */ /* 0x000fe40000000f00 */
[----:B------:R-:W-:-:S05]  /*a2b0*/  IADD3.X R3, PT, PT, RZ, UR5, RZ, P0, !PT ;  /* 0x00000005ff037c10 */ /* 0x000fca00087fe4ff */
[----:B------:R-:W-:Y:S01]  /*a2c0*/  STG.E.U8 desc[UR8][R2.64], R0 ;  /* 0x0000000002007986 */ /* 0x000fe2000c101108 */
[----:B------:R-:W-:Y:S05]  /*a2d0*/  EXIT ;  /* 0x000000000000794d */ /* 0x000fea0003800000 */
.L_x_20327:
[----:B------:R-:W0:Y:S01]  /*a2e0*/  LDCU UR4, c[0x0][0x380] ;  /* 0x00007000ff0477ac */ /* 0x000e220008000800 */
[----:B------:R-:W-:Y:S01]  /*a2f0*/  VIMNMX.U32 R4, PT, PT, R0, 0x18, PT ;  /* 0x0000001800047848 */ /* 0x000fe20003fe0000 */
[----:B------:R-:W-:Y:S04]  /*a300*/  BSSY.RECONVERGENT B0, `(.L_x_20336) ;  /* 0x00003d1000007945 */ /* 0x000fe80003800200 */
[----:B------:R-:W-:Y:S01]  /*a310*/  BSSY.RELIABLE B1, `(.L_x_20337) ;  /* 0x000028c000017945 */ /* 0x000fe20003800100 */
        /* <DEDUP_REMOVED lines=301> */
.L_x_20339:
[----:B------:R-:W0:Y:S02]  /*b5f0*/  LDCU.64 UR6, c[0x0][0x588] ;  /* 0x0000b100ff0677ac */ /* 0x000e240008000a00 */
[----:B0-----:R-:W-:-:S04]  /*b600*/  IADD3 R6, P0, PT, R6, UR6, RZ ;  /* 0x0000000606067c10 */ /* 0x001fc8000ff1e0ff */
[----:B------:R-:W-:-:S05]  /*b610*/  IADD3.X R7, PT, PT, RZ, UR7, RZ, P0, !PT ;  /* 0x00000007ff077c10 */ /* 0x000fca00087fe4ff */
[----:B------:R0:W5:Y:S01]  /*b620*/  LDG.E.U8 R6, desc[UR8][R6.64] ;  /* 0x0000000806067981 */ /* 0x000162000c1e1100 */
[----:B------:R-:W-:Y:S02]  /*b630*/  MOV R9, 0x1 ;  /* 0x0000000100097802 */ /* 0x000fe40000000f00 */
[----:B------:R-:W-:-:S07]  /*b640*/  PRMT R8, R2, 0x7610, R8 ;  /* 0x0000761002087816 */ /* 0x000fce0000000008 */
.L_x_20340:
        /* <DEDUP_REMOVED lines=318> */
.L_x_20342:
[----:B------:R-:W0:Y:S02]  /*ca30*/  LDCU.64 UR6, c[0x0][0x588] ;  /* 0x0000b100ff0677ac */ /* 0x000e240008000a00 */
[----:B0-----:R-:W-:-:S04]  /*ca40*/  IADD3 R6, P0, PT, R6, UR6, RZ ;  /* 0x0000000606067c10 */ /* 0x001fc8000ff1e0ff */
[----:B------:R-:W-:-:S05]  /*ca50*/  IADD3.X R7, PT, PT, RZ, UR7, RZ, P0, !PT ;  /* 0x00000007ff077c10 */ /* 0x000fca00087fe4ff */
[----:B------:R0:W5:Y:S01]  /*ca60*/  LDG.E.U8 R6, desc[UR8][R6.64] ;  /* 0x0000000806067981 */ /* 0x000162000c1e1100 */
[----:B------:R-:W-:Y:S02]  /*ca70*/  MOV R9, 0x1 ;  /* 0x0000000100097802 */ /* 0x000fe40000000f00 */
[----:B------:R-:W-:-:S07]  /*ca80*/  PRMT R8, R2, 0x7610, R8 ;  /* 0x0000761002087816 */ /* 0x000fce0000000008 */
.L_x_20343:
        /* <DEDUP_REMOVED lines=15> */
[----:B------:R-:W-:-:S05]  /*cb80*/  IADD3.X R7, PT, PT, RZ, UR7, RZ, P0, !PT ;  /* 0x00000007ff077c10 */ /* 0x000fca00087fe4ff */
[----:B------:R0:W-:Y:S04]  /*cb90*/  STG.E.U8 desc[UR8][R6.64], R9 ;  /* 0x0000000906007986 */ /* 0x0001e8000c101108 */
.L_x_20338:
[----:B------:R-:W-:-:S13]  /*cba0*/  ISETP.GE.AND P0, PT, R3, UR4, PT ;  /* 0x0000000403007c0c */ /* 0x000fda000bf06270 */
[----:B------:R-:W-:Y:S05]  /*cbb0*/  @P0 BREAK.RELIABLE B1 ;  /* 0x0000000000010942 */ /* 0x000fea0003800100 */
[----:B------:R-:W-:Y:S05]  /*cbc0*/  @P0 BRA `(.L_x_20341) ;  /* 0x0000001400100947 */ /* 0x000fea0003800000 */
[----:B------:R-:W-:Y:S05]  /*cbd0*/  BSYNC.RELIABLE B1 ;  /* 0x0000000000017941 */ /* 0x000fea0003800100 */
.L_x_20337:
        /* <DEDUP_REMOVED lines=298> */
.L_x_20344:
[----:B------:R-:W0:Y:S02]  /*de80*/  LDCU.64 UR6, c[0x0][0x588] ;  /* 0x0000b100ff0677ac */ /* 0x000e240008000a00 */
[----:B0-----:R-:W-:-:S04]  /*de90*/  IADD3 R6, P0, PT, R6, UR6, RZ ;  /* 0x0000000606067c10 */ /* 0x001fc8000ff1e0ff */
[----:B------:R-:W-:-:S05]  /*dea0*/  IADD3.X R7, PT, PT, RZ, UR7, RZ, P0, !PT ;  /* 0x00000007ff077c10 */ /* 0x000fca00087fe4ff */
[----:B------:R0:W5:Y:S01]  /*deb0*/  LDG.E.U8 R6, desc[UR8][R6.64] ;  /* 0x0000000806067981 */ /* 0x000162000c1e1100 */
[----:B------:R-:W-:Y:S01]  /*dec0*/  BSSY.RECONVERGENT B2, `(.L_x_20345) ;  /* 0x000000f000027945 */ /* 0x000fe20003800200 */
[----:B------:R-:W-:Y:S02]  /*ded0*/  MOV R9, 0x1 ;  /* 0x0000000100097802 */ /* 0x000fe40000000f00 */
[----:B------:R-:W-:-:S07]  /*dee0*/  PRMT R8, R2, 0x7610, R8 ;  /* 0x0000761002087816 */ /* 0x000fce0000000008 */
.L_x_20346:
        /* <DEDUP_REMOVED lines=13> */
.L_x_20345:
[----:B------:R-:W0:Y:S01]  /*dfc0*/  LDCU.64 UR6, c[0x0][0x580] ;  /* 0x0000b000ff0677ac */ /* 0x000e220008000a00 */
[----:B------:R-:W-:Y:S01]  /*dfd0*/  VIADD R3, R3, 0x80 ;  /* 0x0000008003037836 */ /* 0x000fe20000000000 */
[----:B0-----:R-:W-:-:S04]  /*dfe0*/  IADD3 R6, P0, PT, R5, UR6, RZ ;  /* 0x0000000605067c10 */ /* 0x001fc8000ff1e0ff */
[----:B------:R-:W-:-:S05]  /*dff0*/  IADD3.X R7, PT, PT, RZ, UR7, RZ, P0, !PT ;  /* 0x00000007ff077c10 */ /* 0x000fca00087fe4ff */
[----:B------:R1:W-:Y:S04]  /*e000*/  STG.E.U8 desc[UR8][R6.64], R9 ;  /* 0x0000000906007986 */ /* 0x0003e8000c101108 */
.L_x_20341:
[----:B------:R-:W-:Y:S05]  /*e010*/  BSYNC.RECONVERGENT B0 ;  /* 0x0000000000007941 */ /* 0x000fea0003800200 */
.L_x_20336:
        /* <DEDUP_REMOVED lines=301> */
.L_x_20347:
[----:B------:R-:W0:Y:S02]  /*f2f0*/  LDCU.128 UR4, c[0x0][0x580] ;  /* 0x0000b000ff0477ac */ /* 0x000e240008000c00 */
[----:B0-----:R-:W-:-:S04]  /*f300*/  IADD3 R6, P0, PT, R0, UR6, RZ ;  /* 0x0000000600067c10 */ /* 0x001fc8000ff1e0ff */
[----:B------:R-:W-:-:S05]  /*f310*/  IADD3.X R7, PT, PT, RZ, UR7, RZ, P0, !PT ;  /* 0x00000007ff077c10 */ /* 0x000fca00087fe4ff */
[----:B------:R0:W5:Y:S01]  /*f320*/  LDG.E.U8 R6, desc[UR8][R6.64] ;  /* 0x0000000806067981 */ /* 0x000162000c1e1100 */
[----:B------:R-:W-:Y:S02]  /*f330*/  IADD3 R4, P0, PT, R3, UR4, RZ ;  /* 0x0000000403047c10 */ /* 0x000fe4000ff1e0ff */
[----:B------:R-:W-:Y:S02]  /*f340*/  MOV R3, 0x1 ;  /* 0x0000000100037802 */ /* 0x000fe40000000f00 */
[----:B------:R-:W-:-:S09]  /*f350*/  IADD3.X R5, PT, PT, RZ, UR5, RZ, P0, !PT ;  /* 0x00000005ff057c10 */ /* 0x000fd200087fe4ff */
.L_x_20348:
        /* <DEDUP_REMOVED lines=12> */
[----:B------:R-:W-:Y:S01]  /*f420*/  STG.E.U8 desc[UR8][R4.64], R3 ;  /* 0x0000000304007986 */ /* 0x000fe2000c101108 */
[----:B------:R-:W-:Y:S05]  /*f430*/  EXIT ;  /* 0x000000000000794d */ /* 0x000fea0003800000 */
.L_x_20349:
        /* <DEDUP_REMOVED lines=12> */
.L_x_68617:


//--------------------- .text._ZN2at6native27unrolled_elementwise_kernelIZNS0_50_GLOBAL__N__2680c7bb_12_PowKernel_cu_7dd49032_300329pow_tensor_scalar_kernel_implIaaEEvRNS_18TensorIteratorBaseET0_EUlaE2_St5arrayIPcLm2EELi4E23TrivialOffsetCalculatorILi1EjESC_NS0_6memory15LoadWithoutCastENSD_16StoreWithoutCastEEEviT_S6_T2_T3_T4_T5_ --------------------------
	.section	.text._ZN2at6native27unrolled_elementwise_kernelIZNS0_50_GLOBAL__N__2680c7bb_12_PowKernel_cu_7dd49032_300329pow_tensor_scalar_kernel_implIaaEEvRNS_18TensorIteratorBaseET0_EUlaE2_St5arrayIPcLm2EELi4E23TrivialOffsetCalculatorILi1EjESC_NS0_6memory15LoadWithoutCastENSD_16StoreWithoutCastEEEviT_S6_T2_T3_T4_T5_,"ax",@progbits
	.align	128
        .global         _ZN2at6native27unrolled_elementwise_kernelIZNS0_50_GLOBAL__N__2680c7bb_12_PowKernel_cu_7dd49032_300329pow_tensor_scalar_kernel_implIaaEEvRNS_18TensorIteratorBaseET0_EUlaE2_St5arrayIPcLm2EELi4E23TrivialOffsetCalculatorILi1EjESC_NS0_6memory15LoadWithoutCastENSD_16StoreWithoutCastEEEviT_S6_T2_T3_T4_T5_
        .type           _ZN2at6native27unrolled_elementwise_kernelIZNS0_50_GLOBAL__N__2680c7bb_12_PowKernel_cu_7dd49032_300329pow_tensor_scalar_kernel_implIaaEEvRNS_18TensorIteratorBaseET0_EUlaE2_St5arrayIPcLm2EELi4E23TrivialOffsetCalculatorILi1EjESC_NS0_6memory15LoadWithoutCastENSD_16StoreWithoutCastEEEviT_S6_T2_T3_T4_T5_,@function
        .size           _ZN2at6native27unrolled_elementwise_kernelIZNS0_50_GLOBAL__N__2680c7bb_12_PowKernel_cu_7dd49032_300329pow_tensor_scalar_kernel_implIaaEEvRNS_18TensorIteratorBaseET0_EUlaE2_St5arrayIPcLm2EELi4E23TrivialOffsetCalculatorILi1EjESC_NS0_6memory15LoadWithoutCastENSD_16StoreWithoutCastEEEviT_S6_T2_T3_T4_T5_,(.L_x_68618 - _ZN2at6native27unrolled_elementwise_kernelIZNS0_50_GLOBAL__N__2680c7bb_12_PowKernel_cu_7dd49032_300329pow_tensor_scalar_kernel_implIaaEEvRNS_18TensorIteratorBaseET0_EUlaE2_St5arrayIPcLm2EELi4E23TrivialOffsetCalculatorILi1EjESC_NS0_6memory15LoadWithoutCastENSD_16StoreWithoutCastEEEviT_S6_T2_T3_T4_T5_)
        .other          _ZN2at6native27unrolled_elementwise_kernelIZNS0_50_GLOBAL__N__2680c7bb_12_PowKernel_cu_7dd49032_300329pow_tensor_scalar_kernel_implIaaEEvRNS_18TensorIteratorBaseET0_EUlaE2_St5arrayIPcLm2EELi4E23TrivialOffsetCalculatorILi1EjESC_NS0_6memory15LoadWithoutCastENSD_16StoreWithoutCastEEEviT_S6_T2_T3_T4_T5_,@"STO_CUDA_ENTRY STV_DEFAULT"
_ZN2at6native27unrolled_elementwise_kernelIZNS0_50_GLOBAL__N__2680c7bb_12_PowKernel_cu_7dd49032_300329pow_tensor_scalar_kernel_implIaaEEvRNS_18TensorIteratorBaseET0_EUlaE2_St5arrayIPcLm2EELi4E23TrivialOffsetCalculatorILi1EjESC_NS0_6memory15LoadWithoutCastENSD_16StoreWithoutCastEEEviT_S6_T2_T3_T4_T5_:
.text._ZN2at6native27unrolled_elementwise_kernelIZNS0_50_GLOBAL__N__2680c7bb_12_PowKernel_cu_7dd49032_300329pow_tensor_scalar_kernel_implIaaEEvRNS_18TensorIteratorBaseET0_EUlaE2_St5arrayIPcLm2EELi4E23TrivialOffsetCalculatorILi1EjESC_NS0_6memory15LoadWithoutCastENSD_16StoreWithoutCastEEEviT_S6_T2_T3_T4_T5_:
[----:B------:R-:W-:Y:S01]  /*0000*/  LDC R1, c[0x0][0x37c] ;  /* 0x0000df00ff017b82 */ /* 0x000fe20000000800 */
[----:B------:R-:W0:Y:S07]  /*0010*/  S2R R0, SR_CTAID.X ;  /* 0x0000000000007919 */ /* 0x000e2e0000002500 */
[----:B------:R-:W0:Y:S01]  /*0020*/  LDC R3, c[0x0][0x380] ;  /* 0x0000e000ff037b82 */ /* 0x000e220000000800 */
[----:B------:R-:W1:Y:S01]  /*0030*/  LDCU.64 UR6, c[0x0][0x358] ;  /* 0x00006b00ff0677ac */ /* 0x000e620008000a00 */
[----:B------:R-:W-:Y:S01]  /*0040*/  PRMT R10, RZ, 0x7610, R10 ;  /* 0x00007610ff0a7816 */ /* 0x000fe2000000000a */
[----:B------:R-:W2:Y:S01]  /*0050*/  S2R R11, SR_TID.X ;  /* 0x00000000000b7919 */ /* 0x000ea20000002100 */
[----:B------:R-:W3:Y:S01]  /*0060*/  LDCU.U8 UR4, c[0x0][0x388] ;  /* 0x00007100ff0477ac */ /* 0x000ee20008000000 */
        /* <DEDUP_REMOVED lines=10> */
[----:B------:R-:W-:Y:S02]  /*0110*/  ISETP.GE.AND P1, PT, R11, R2, PT ;  /* 0x000000020b00720c */ /* 0x000fe40003f26270 */
[----:B0-----:R-:W-:-:S05]  /*0120*/  @!P3 IADD3 R12, P4, PT, R13, R16, RZ ;  /* 0x000000100d0cb210 */ /* 0x001fca0007f9e0ff */
[----:B------:R-:W-:-:S05]  /*0130*/  @!P3 IMAD.X R13, RZ, RZ, R17, P4 ;  /* 0x000000ffff0db224 */ /* 0x000fca00020e0611 */
[----:B-1----:R0:W5:Y:S01]  /*0140*/  @!P3 LDG.E.U8 R10, desc[UR6][R12.64] ;  /* 0x000000060c0ab981 */ /* 0x002162000c1e1100 */
[----:B------:R-:W-:Y:S01]  /*0150*/  @!P1 IMAD R19, R0, 0x200, R11 ;  /* 0x0000020000139824 */ /* 0x000fe200078e020b */
[----:B------:R-:W1:Y:S01]  /*0160*/  @!P1 LDC.64 R8, c[0x0][0x3a0] ;  /* 0x0000e800ff089b82 */ /* 0x000e620000000a00 */
[----:B------:R-:W-:Y:S01]  /*0170*/  @!P1 VIADD R11, R11, 0x80 ;  /* 0x000000800b0b9836 */ /* 0x000fe20000000000 */
[----:B--2---:R-:W-:-:S04]  /*0180*/  @!P2 IADD3 R4, P5, PT, R15, R4, RZ ;  /* 0x000000040f04a210 */ /* 0x004fc80007fbe0ff */
[----:B------:R-:W-:-:S13]  /*0190*/  ISETP.GE.AND P0, PT, R11, R2, PT ;  /* 0x000000020b00720c */ /* 0x000fda0003f06270 */
[----:B------:R-:W2:Y:S01]  /*01a0*/  @!P0 LDC.64 R6, c[0x0][0x3a0] ;  /* 0x0000e800ff068b82 */ /* 0x000ea20000000a00 */
[----:B------:R-:W-:Y:S01]  /*01b0*/  @!P0 IMAD R15, R0, 0x200, R11 ;  /* 0x00000200000f8824 */ /* 0x000fe200078e020b */
[----:B-1----:R-:W-:Y:S01]  /*01c0*/  @!P1 IADD3 R8, P4, PT, R19, R8, RZ ;  /* 0x0000000813089210 */ /* 0x002fe20007f9e0ff */
[----:B------:R-:W-:Y:S01]  /*01d0*/  @!P2 IMAD.X R5, RZ, RZ, R5, P5 ;  /* 0x000000ffff05a224 */ /* 0x000fe200028e0605 */
[----:B------:R-:W-:-:S03]  /*01e0*/  PRMT R11, RZ, 0x7610, R11 ;  /* 0x00007610ff0b7816 */ /* 0x000fc6000000000b */
[----:B------:R-:W-:-:S03]  /*01f0*/  @!P1 IMAD.X R9, RZ, RZ, R9, P4 ;  /* 0x000000ffff099224 */ /* 0x000fc600020e0609 */
[----:B------:R1:W5:Y:S01]  /*0200*/  @!P2 LDG.E.U8 R11, desc[UR6][R4.64] ;  /* 0x00000006040ba981 */ /* 0x000362000c1e1100 */
[----:B--2---:R-:W-:Y:S02]  /*0210*/  @!P0 IADD3 R14, P3, PT, R15, R6, RZ ;  /* 0x000000060f0e8210 */ /* 0x004fe40007f7e0ff */
[----:B------:R-:W-:-:S06]  /*0220*/  PRMT R6, RZ, 0x7610, R6 ;  /* 0x00007610ff067816 */ /* 0x000fcc0000000006 */
[----:B------:R1:W5:Y:S01]  /*0230*/  @!P1 LDG.E.U8 R6, desc[UR6][R8.64] ;  /* 0x0000000608069981 */ /* 0x000362000c1e1100 */
[----:B---3--:R-:W-:-:S04]  /*0240*/  UPRMT UR4, UR4, 0x8880, URZ ;  /* 0x0000888004047896 */ /* 0x008fc800080000ff */
[----:B------:R-:W-:Y:S01]  /*0250*/  UPRMT UR4, UR4, 0x7710, URZ ;  /* 0x0000771004047896 */ /* 0x000fe200080000ff */
[--C-:B------:R-:W-:Y:S01]  /*0260*/  @!P0 IMAD.X R15, RZ, RZ, R7.reuse, P3 ;  /* 0x000000ffff0f8224 */ /* 0x100fe200018e0607 */
[----:B------:R-:W-:-:S04]  /*0270*/  PRMT R7, RZ, 0x7610, R7 ;  /* 0x00007610ff077816 */ /* 0x000fc80000000007 */
[----:B0-----:R-:W-:Y:S02]  /*0280*/  IMAD.U32 R12, RZ, RZ, UR4 ;  /* 0x00000004ff0c7e24 */ /* 0x001fe4000f8e00ff */
[----:B------:R1:W5:Y:S03]  /*0290*/  @!P0 LDG.E.U8 R7, desc[UR6][R14.64] ;  /* 0x000000060e078981 */ /* 0x000366000c1e1100 */
[----:B------:R-:W-:-:S04]  /*02a0*/  PRMT R13, R12, 0x9910, RZ ;  /* 0x000099100c0d7816 */ /* 0x000fc800000000ff */
[----:B------:R-:W-:Y:S01]  /*02b0*/  ISETP.GT.AND P0, PT, R13, -0x1, PT ;  /* 0xffffffff0d00780c */ /* 0x000fe20003f04270 */
[----:B------:R-:W-:-:S12]  /*02c0*/  BSSY.RECONVERGENT B0, `(.L_x_20350) ;  /* 0x0000083000007945 */ /* 0x000fd80003800200 */
[----:B-1----:R-:W-:Y:S05]  /*02d0*/  @P0 BRA `(.L_x_20351) ;  /* 0x0000000000cc0947 */ /* 0x002fea0003800000 */
        /* <DEDUP_REMOVED lines=20> */
.L_x_20353:
[----:B------:R-:W-:Y:S05]  /*0420*/  BSYNC.RECONVERGENT B1 ;  /* 0x0000000000017941 */ /* 0x000fea0003800200 */
.L_x_20352:
        /* <DEDUP_REMOVED lines=9> */
.L_x_20355:
[----:B------:R-:W-:Y:S05]  /*04c0*/  BSYNC.RECONVERGENT B1 ;  /* 0x0000000000017941 */ /* 0x000fea0003800200 */
.L_x_20354:
        /* <DEDUP_REMOVED lines=9> */
.L_x_20357:
[----:B------:R-:W-:Y:S05]  /*0560*/  BSYNC.RECONVERGENT B1 ;  /* 0x0000000000017941 */ /* 0x000fea0003800200 */
.L_x_20356:
        /* <DEDUP_REMOVED lines=10> */
.L_x_20351:
        /* <DEDUP_REMOVED lines=15> */
[----:B------:R-:W-:Y:S01]  /*0700*/  IMAD.MOV.U32 R9, RZ, RZ, 0x1 ;  /* 0x00000001ff097424 */ /* 0x000fe200078e00ff */
[----:B------:R-:W-:-:S07]  /*0710*/  PRMT R13, R12, 0x7610, R13 ;  /* 0x000076100c0d7816 */ /* 0x000fce000000000d */
.L_x_20361:
        /* <DEDUP_REMOVED lines=12> */
.L_x_20360:
[----:B------:R-:W-:Y:S05]  /*07e0*/  BSYNC.RECONVERGENT B1 ;  /* 0x0000000000017941 */ /* 0x000fea0003800200 */
.L_x_20359:
[----:B------:R-:W-:Y:S04]  /*07f0*/  BSSY.RECONVERGENT B1, `(.L_x_20362) ;  /* 0x0000010000017945 */ /* 0x000fe80003800200 */
[----:B------:R-:W-:Y:S05]  /*0800*/  @P3 BRA `(.L_x_20363) ;  /* 0x0000000000383947 */ /* 0x000fea0003800000 */
[----:B------:R-:W-:Y:S01]  /*0810*/  IMAD.MOV.U32 R8, RZ, RZ, 0x1 ;  /* 0x00000001ff087424 */ /* 0x000fe200078e00ff */
[----:B-----5:R-:W-:-:S07]  /*0820*/  PRMT R10, R12, 0x7610, R10 ;  /* 0x000076100c0a7816 */ /* 0x020fce000000000a */
.L_x_20364:
        /* <DEDUP_REMOVED lines=12> */
.L_x_20363:
[----:B------:R-:W-:Y:S05]  /*08f0*/  BSYNC.RECONVERGENT B1 ;  /* 0x0000000000017941 */ /* 0x000fea0003800200 */
.L_x_20362:
[----:B------:R-:W-:Y:S04]  /*0900*/  BSSY.RECONVERGENT B1, `(.L_x_20365) ;  /* 0x0000010000017945 */ /* 0x000fe80003800200 */
[----:B------:R-:W-:Y:S05]  /*0910*/  @P1 BRA `(.L_x_20366) ;  /* 0x0000000000381947 */ /* 0x000fea0003800000 */
[----:B------:R-:W-:Y:S01]  /*0920*/  IMAD.MOV.U32 R5, RZ, RZ, 0x1 ;  /* 0x00000001ff057424 */ /* 0x000fe200078e00ff */
[----:B-----5:R-:W-:-:S07]  /*0930*/  PRMT R10, R12, 0x7610, R10 ;  /* 0x000076100c0a7816 */ /* 0x020fce000000000a */
.L_x_20367:
        /* <DEDUP_REMOVED lines=12> */
.L_x_20366:
[----:B------:R-:W-:Y:S05]  /*0a00*/  BSYNC.RECONVERGENT B1 ;  /* 0x0000000000017941 */ /* 0x000fea0003800200 */
.L_x_20365:
[----:B------:R-:W-:Y:S05]  /*0a10*/  @P0 BRA `(.L_x_20358) ;  /* 0x0000000000340947 */ /* 0x000fea0003800000 */
[----:B------:R-:W-:-:S07]  /*0a20*/  IMAD.MOV.U32 R4, RZ, RZ, 0x1 ;  /* 0x00000001ff047424 */ /* 0x000fce00078e00ff */
.L_x_20368:
        /* <DEDUP_REMOVED lines=12> */
.L_x_20358:
[----:B------:R-:W-:Y:S05]  /*0af0*/  BSYNC.RECONVERGENT B0 ;  /* 0x0000000000007941 */ /* 0x000fea0003800200 */
.L_x_20350:
[----:B------:R-:W-:Y:S01]  /*0b00*/  ISETP.GE.AND P0, PT, R3, R2, PT ;  /* 0x000000020300720c */ /* 0x000fe20003f06270 */
[----:B------:R-:W-:Y:S04]  /*0b10*/  BSSY.RECONVERGENT B0, `(.L_x_20369) ;  /* 0x000001a000007945 */ /* 0x000fe80003800200 */
[----:B------:R-:W-:Y:S08]  /*0b20*/  BSSY.RELIABLE B1, `(.L_x_20370) ;  /* 0x0000011000017945 */ /* 0x000ff00003800100 */
[----:B------:R-:W-:Y:S05]  /*0b30*/  @P0 BRA `(.L_x_20371) ;  /* 0x00000000003c0947 */ /* 0x000fea0003800000 */
[----:B------:R-:W0:Y:S01]  /*0b40*/  LDCU.64 UR4, c[0x0][0x398] ;  /* 0x00007300ff0477ac */ /* 0x000e220008000a00 */
[----:B-----5:R-:W-:Y:S02]  /*0b50*/  IMAD R6, R0, 0x200, R3 ;  /* 0x0000020000067824 */ /* 0x020fe400078e0203 */
[----:B------:R-:W-:-:S03]  /*0b60*/  VIADD R3, R3, 0x80 ;  /* 0x0000008003037836 */ /* 0x000fc60000000000 */
[----:B0-----:R-:W-:-:S05]  /*0b70*/  IADD3 R6, P0, PT, R6, UR4, RZ ;  /* 0x0000000406067c10 */ /* 0x001fca000ff1e0ff */
[----:B------:R-:W-:Y:S01]  /*0b80*/  IMAD.X R7, RZ, RZ, UR5, P0 ;  /* 0x00000005ff077e24 */ /* 0x000fe200080e06ff */
[----:B------:R-:W-:-:S04]  /*0b90*/  ISETP.GE.AND P0, PT, R3, R2, PT ;  /* 0x000000020300720c */ /* 0x000fc80003f06270 */
[----:B------:R0:W-:Y:S09]  /*0ba0*/  STG.E.U8 desc[UR6][R6.64], R9 ;  /* 0x0000000906007986 */ /* 0x0001f2000c101106 */
[----:B------:R-:W-:Y:S05]  /*0bb0*/  @P0 BREAK.RELIABLE B1 ;  /* 0x0000000000010942 */ /* 0x000fea0003800100 */
[----:B------:R-:W-:Y:S05]  /*0bc0*/  @P0 BRA `(.L_x_20372) ;  /* 0x0000000000380947 */ /* 0x000fea0003800000 */
[----:B------:R-:W1:Y:S01]  /*0bd0*/  LDCU.64 UR4, c[0x0][0x398] ;  /* 0x00007300ff0477ac */ /* 0x000e620008000a00 */
[----:B0-----:R-:W-:Y:S02]  /*0be0*/  IMAD R6, R0, 0x200, R3 ;  /* 0x0000020000067824 */ /* 0x001fe400078e0203 */
[----:B------:R-:W-:-:S03]  /*0bf0*/  VIADD R3, R3, 0x80 ;  /* 0x0000008003037836 */ /* 0x000fc60000000000 */
[----:B-1----:R-:W-:-:S05]  /*0c00*/  IADD3 R6, P0, PT, R6, UR4, RZ ;  /* 0x0000000406067c10 */ /* 0x002fca000ff1e0ff */
[----:B------:R-:W-:-:S05]  /*0c10*/  IMAD.X R7, RZ, RZ, UR5, P0 ;  /* 0x00000005ff077e24 */ /* 0x000fca00080e06ff */
[----:B------:R0:W-:Y:S03]  /*0c20*/  STG.E.U8 desc[UR6][R6.64], R8 ;  /* 0x0000000806007986 */ /* 0x0001e6000c101106 */
.L_x_20371:
[----:B------:R-:W-:Y:S05]  /*0c30*/  BSYNC.RELIABLE B1 ;  /* 0x0000000000017941 */ /* 0x000fea0003800100 */
.L_x_20370:
[----:B------:R-:W-:-:S13]  /*0c40*/  ISETP.GE.AND P0, PT, R3, R2, PT ;  /* 0x000000020300720c */ /* 0x000fda0003f06270 */
[----:B0-----:R-:W0:Y:S01]  /*0c50*/  @!P0 LDC.64 R8, c[0x0][0x398] ;  /* 0x0000e600ff088b82 */ /* 0x001e220000000a00 */
[----:B-----5:R-:W-:Y:S02]  /*0c60*/  @!P0 IMAD R7, R0, 0x200, R3 ;  /* 0x0000020000078824 */ /* 0x020fe400078e0203 */
[----:B------:R-:W-:-:S03]  /*0c70*/  @!P0 VIADD R3, R3, 0x80 ;  /* 0x0000008003038836 */ /* 0x000fc60000000000 */
[----:B0-----:R-:W-:-:S05]  /*0c80*/  @!P0 IADD3 R6, P1, PT, R7, R8, RZ ;  /* 0x0000000807068210 */ /* 0x001fca0007f3e0ff */
[----:B------:R-:W-:-:S05]  /*0c90*/  @!P0 IMAD.X R7, RZ, RZ, R9, P1 ;  /* 0x000000ffff078224 */ /* 0x000fca00008e0609 */
[----:B------:R1:W-:Y:S03]  /*0ca0*/  @!P0 STG.E.U8 desc[UR6][R6.64], R5 ;  /* 0x0000000506008986 */ /* 0x0003e6000c101106 */
.L_x_20372:
[----:B------:R-:W-:Y:S05]  /*0cb0*/  BSYNC.RECONVERGENT B0 ;  /* 0x0000000000007941 */ /* 0x000fea0003800200 */
.L_x_20369:
[----:B------:R-:W-:Y:S05]  /*0cc0*/  WARPSYNC.ALL ;  /* 0x0000000000007948 */ /* 0x000fea0003800000 */
[----:B------:R-:W-:-:S13]  /*0cd0*/  ISETP.GE.AND P0, PT, R3, R2, PT ;  /* 0x000000020300720c */ /* 0x000fda0003f06270 */
[----:B------:R-:W-:Y:S05]  /*0ce0*/  @P0 EXIT ;  /* 0x000000000000094d */ /* 0x000fea0003800000 */
[----:B------:R-:W2:Y:S01]  /*0cf0*/  LDCU.64 UR4, c[0x0][0x398] ;  /* 0x00007300ff0477ac */ /* 0x000ea20008000a00 */
[----:B------:R-:W-:-:S05]  /*0d00*/  IMAD R3, R0, 0x200, R3 ;  /* 0x0000020000037824 */ /* 0x000fca00078e0203 */
[----:B--2---:R-:W-:-:S05]  /*0d10*/  IADD3 R2, P0, PT, R3, UR4, RZ ;  /* 0x0000000403027c10 */ /* 0x004fca000ff1e0ff */
[----:B------:R-:W-:-:S05]  /*0d20*/  IMAD.X R3, RZ, RZ, UR5, P0 ;  /* 0x00000005ff037e24 */ /* 0x000fca00080e06ff */
[----:B------:R-:W-:Y:S01]  /*0d30*/  STG.E.U8 desc[UR6][R2.64], R4 ;  /* 0x0000000402007986 */ /* 0x000fe2000c101106 */
[----:B------:R-:W-:Y:S05]  /*0d40*/  EXIT ;  /* 0x000000000000794d */ /* 0x000fea0003800000 */
.L_x_20373:
        /* <DEDUP_REMOVED lines=11> */
.L_x_68618:


//--------------------- .text._ZN2at6native29vectorized_elementwise_kernelILi2EZNS0_50_GLOBAL__N__2680c7bb_12_PowKernel_cu_7dd49032_300329pow_tensor_scalar_kernel_implIaaEEvRNS_18TensorIteratorBaseET0_EUlaE2_St5arrayIPcLm2EEEEviS6_T1_ --------------------------
	.section	.text._ZN2at6native29vectorized_elementwise_kernelILi2EZNS0_50_GLOBAL__N__2680c7bb_12_PowKernel_cu_7dd49032_300329pow_tensor_scalar_kernel_implIaaEEvRNS_18TensorIteratorBaseET0_EUlaE2_St5arrayIPcLm2EEEEviS6_T1_,"ax",@progbits
	.align	128
        .global         _ZN2at6native29vectorized_elementwise_kernelILi2EZNS0_50_GLOBAL__N__2680c7bb_12_PowKernel_cu_7dd49032_300329pow_tensor_scalar_kernel_implIaaEEvRNS_18TensorIteratorBaseET0_EUlaE2_St5arrayIPcLm2EEEEviS6_T1_
        .type           _ZN2at6native29vectorized_elementwise_kernelILi2EZNS0_50_GLOBAL__N__2680c7bb_12_PowKernel_cu_7dd49032_300329pow_tensor_scalar_kernel_implIaaEEvRNS_18TensorIteratorBaseET0_EUlaE2_St5arrayIPcLm2EEEEviS6_T1_,@function
        .size           _ZN2at6native29vectorized_elementwise_kernelILi2EZNS0_50_GLOBAL__N__2680c7bb_12_PowKernel_cu_7dd49032_300329pow_tensor_scalar_kernel_implIaaEEvRNS_18TensorIteratorBaseET0_EUlaE2_St5arrayIPcLm2EEEEviS6_T1_,(.L_x_68619 - _ZN2at6native29vectorized_elementwise_kernelILi2EZNS0_50_GLOBAL__N__2680c7bb_12_PowKernel_cu_7dd49032_300329pow_tensor_scalar_kernel_implIaaEEvRNS_18TensorIteratorBaseET0_EUlaE2_St5arrayIPcLm2EEEEviS6_T1_)
        .other          _ZN2at6native29vectorized_elementwise_kernelILi2EZNS0_50_GLOBAL__N__2680c7bb_12_PowKernel_cu_7dd49032_300329pow_tensor_scalar_kernel_implIaaEEvRNS_18TensorIteratorBaseET0_EUlaE2_St5arrayIPcLm2EEEEviS6_T1_,@"STO_CUDA_ENTRY STV_DEFAULT"
_ZN2at6native29vectorized_elementwise_kernelILi2EZNS0_50_GLOBAL__N__2680c7bb_12_PowKernel_cu_7dd49032_300329pow_tensor_scalar_kernel_implIaaEEvRNS_18TensorIteratorBaseET0_EUlaE2_St5arrayIPcLm2EEEEviS6_T1_:
.text._ZN2at6native29vectorized_elementwise_kernelILi2EZNS0_50_GLOBAL__N__2680c7bb_12_PowKernel_cu_7dd49032_300329pow_tensor_scalar_kernel_implIaaEEvRNS_18TensorIteratorBaseET0_EUlaE2_St5arrayIPcLm2EEEEviS6_T1_:
[----:B------:R-:W-:Y:S08]  /*0000*/  LDC R1, c[0x0][0x37c] ;  /* 0x0000df00ff017b82 */ /* 0x000ff00000000800 */
[----:B------:R-:W0:Y:S01]  /*0010*/  S2UR UR4, SR_CTAID.X ;  /* 0x00000000000479c3 */ /* 0x000e220000002500 */
[----:B------:R-:W1:Y:S01]  /*0020*/  LDCU UR5, c[0x0][0x380] ;  /* 0x00007000ff0577ac */ /* 0x000e620008000800 */
[----:B------:R-:W2:Y:S01]  /*0030*/  LDCU.64 UR10, c[0x0][0x358] ;  /* 0x00006b00ff0a77ac */ /* 0x000ea20008000a00 */
[----:B------:R-:W3:Y:S01]  /*0040*/  LDCU.U8 UR7, c[0x0][0x388] ;  /* 0x00007100ff0777ac */ /* 0x000ee20008000000 */
[----:B0-----:R-:W-:-:S04]  /*0050*/  USHF.L.U32 UR4, UR4, 0xa, URZ ;  /* 0x0000000a04047899 */ /* 0x001fc800080006ff */
[----:B-1----:R-:W-:-:S04]  /*0060*/  UIADD3 UR5, UPT, UPT, -UR4, UR5, URZ ;  /* 0x0000000504057290 */ /* 0x002fc8000fffe1ff */
[----:B------:R-:W-:-:S09]  /*0070*/  UISETP.GT.U32.AND UP0, UPT, UR5, 0x3ff, UPT ;  /* 0x000003ff0500788c */ /* 0x000fd2000bf04070 */
[----:B--23--:R-:W-:Y:S05]  /*0080*/  BRA.U UP0, `(.L_x_20374) ;  /* 0x00000019003c7547 */ /* 0x00cfea000b800000 */
[----:B------:R-:W0:Y:S01]  /*0090*/  S2R R17, SR_TID.X ;  /* 0x0000000000117919 */ /* 0x000e220000002100 */
[----:B------:R-:W-:Y:S02]  /*00a0*/  PRMT R14, RZ, 0x7610, R14 ;  /* 0x00007610ff0e7816 */ /* 0x000fe4000000000e */
[----:B0-----:R-:W-:Y:S01]  /*00b0*/  ISETP.GE.U32.AND P6, PT, R17, UR5, PT ;  /* 0x0000000511007c0c */ /* 0x001fe2000bfc6070 */
[----:B------:R-:W-:-:S12]  /*00c0*/  IMAD.MOV.U32 R0, RZ, RZ, R17 ;  /* 0x000000ffff007224 */ /* 0x000fd800078e0011 */
[C---:B------:R-:W-:Y:S01]  /*00d0*/  @!P6 VIADD R17, R0.reuse, 0x80 ;  /* 0x000000800011e836 */ /* 0x040fe20000000000 */
[----:B------:R-:W0:Y:S01]  /*00e0*/  @!P6 LDC.64 R4, c[0x0][0x3a0] ;  /* 0x0000e800ff04eb82 */ /* 0x000e220000000a00 */
[----:B------:R-:W-:-:S03]  /*00f0*/  @!P6 VIADD R7, R0, UR4 ;  /* 0x000000040007ec36 */ /* 0x000fc60008000000 */
[----:B------:R-:W-:-:S13]  /*0100*/  ISETP.GE.U32.AND P5, PT, R17, UR5, PT ;  /* 0x0000000511007c0c */ /* 0x000fda000bfa6070 */
[C---:B------:R-:W-:Y:S01]  /*0110*/  @!P5 VIADD R3, R17.reuse, UR4 ;  /* 0x000000041103dc36 */ /* 0x040fe20008000000 */
[----:B------:R-:W1:Y:S01]  /*0120*/  @!P5 LDC.64 R22, c[0x0][0x3a0] ;  /* 0x0000e800ff16db82 */ /* 0x000e620000000a00 */
[----:B------:R-:W-:-:S05]  /*0130*/  @!P5 VIADD R17, R17, 0x80 ;  /* 0x000000801111d836 */ /* 0x000fca0000000000 */
[----:B------:R-:W-:Y:S02]  /*0140*/  ISETP.GE.U32.AND P4, PT, R17, UR5, PT ;  /* 0x0000000511007c0c */ /* 0x000fe4000bf86070 */
[----:B0-----:R-:W-:-:S05]  /*0150*/  @!P6 IADD3 R6, P0, PT, R7, R4, RZ ;  /* 0x000000040706e210 */ /* 0x001fca0007f1e0ff */
[----:B------:R-:W-:-:S05]  /*0160*/  @!P6 IMAD.X R7, RZ, RZ, R5, P0 ;  /* 0x000000ffff07e224 */ /* 0x000fca00000e0605 */
[----:B------:R0:W5:Y:S01]  /*0170*/  @!P6 LDG.E.U8 R14, desc[UR10][R6.64] ;  /* 0x0000000a060ee981 */ /* 0x000162000c1e1100 */
[C---:B------:R-:W-:Y:S01]  /*0180*/  @!P4 VIADD R29, R17.reuse, UR4 ;  /* 0x00000004111dcc36 */ /* 0x040fe20008000000 */
[----:B------:R-:W2:Y:S01]  /*0190*/  @!P4 LDC.64 R12, c[0x0][0x3a0] ;  /* 0x0000e800ff0ccb82 */ /* 0x000ea20000000a00 */
[----:B------:R-:W-:-:S05]  /*01a0*/  @!P4 VIADD R17, R17, 0x80 ;  /* 0x000000801111c836 */ /* 0x000fca0000000000 */
[----:B------:R-:W-:-:S13]  /*01b0*/  ISETP.GE.U32.AND P3, PT, R17, UR5, PT ;  /* 0x0000000511007c0c */ /* 0x000fda000bf66070 */
[----:B------:R-:W-:Y:S01]  /*01c0*/  @!P3 VIADD R27, R17, UR4 ;  /* 0x00000004111bbc36 */ /* 0x000fe20008000000 */
[----:B-1----:R-:W-:Y:S01]  /*01d0*/  @!P5 IADD3 R22, P6, PT, R3, R22, RZ ;  /* 0x000000160316d210 */ /* 0x002fe20007fde0ff */
[----:B------:R-:W-:Y:S01]  /*01e0*/  @!P3 VIADD R17, R17, 0x80 ;  /* 0x000000801111b836 */ /* 0x000fe20000000000 */
[----:B------:R-:W1:Y:S04]  /*01f0*/  @!P3 LDC.64 R10, c[0x0][0x3a0] ;  /* 0x0000e800ff0abb82 */ /* 0x000e680000000a00 */
[----:B------:R-:W-:-:S13]  /*0200*/  ISETP.GE.U32.AND P2, PT, R17, UR5, PT ;  /* 0x0000000511007c0c */ /* 0x000fda000bf46070 */
[C---:B------:R-:W-:Y:S01]  /*0210*/  @!P2 VIADD R25, R17.reuse, UR4 ;  /* 0x000000041119ac36 */ /* 0x040fe20008000000 */
[----:B------:R-:W3:Y:S01]  /*0220*/  @!P2 LDC.64 R8, c[0x0][0x3a0] ;  /* 0x0000e800ff08ab82 */ /* 0x000ee20000000a00 */
[----:B------:R-:W-:-:S05]  /*0230*/  @!P2 VIADD R17, R17, 0x80 ;  /* 0x000000801111a836 */ /* 0x000fca0000000000 */
[----:B------:R-:W-:-:S13]  /*0240*/  ISETP.GE.U32.AND P1, PT, R17, UR5, PT ;  /* 0x0000000511007c0c */ /* 0x000fda000bf26070 */
[C---:B------:R-:W-:Y:S01]  /*0250*/  @!P1 VIADD R21, R17.reuse, UR4 ;  /* 0x0000000411159c36 */ /* 0x040fe20008000000 */
[----:B------:R-:W-:Y:S01]  /*0260*/  PRMT R15, RZ, 0x7610, R15 ;  /* 0x00007610ff0f7816 */ /* 0x000fe2000000000f */
[----:B------:R-:W-:Y:S01]  /*0270*/  @!P1 VIADD R17, R17, 0x80 ;  /* 0x0000008011119836 */ /* 0x000fe20000000000 */
[----:B------:R-:W4:Y:S04]  /*0280*/  @!P1 LDC.64 R2, c[0x0][0x3a0] ;  /* 0x0000e800ff029b82 */ /* 0x000f280000000a00 */
[----:B------:R-:W-:Y:S01]  /*0290*/  ISETP.GE.U32.AND P0, PT, R17, UR5, PT ;  /* 0x0000000511007c0c */ /* 0x000fe2000bf06070 */
[----:B------:R-:W-:-:S05]  /*02a0*/  @!P5 IMAD.X R23, RZ, RZ, R23, P6 ;  /* 0x000000ffff17d224 */ /* 0x000fca00030e0617 */
[----:B------:R-:W5:Y:S07]  /*02b0*/  @!P5 LDG.E.U8 R15, desc[UR10][R22.64] ;  /* 0x0000000a160fd981 */ /* 0x000f6e000c1e1100 */
[C---:B------:R-:W-:Y:S01]  /*02c0*/  @!P0 VIADD R19, R17.reuse, UR4 ;  /* 0x0000000411138c36 */ /* 0x040fe20008000000 */
[----:B------:R-:W-:Y:S01]  /*02d0*/  PRMT R16, RZ, 0x7610, R16 ;  /* 0x00007610ff107816 */ /* 0x000fe20000000010 */
[----:B------:R-:W-:Y:S01]  /*02e0*/  @!P0 VIADD R17, R17, 0x80 ;  /* 0x0000008011118836 */ /* 0x000fe20000000000 */
[----:B------:R-:W-:Y:S01]  /*02f0*/  PRMT R18, RZ, 0x7610, R18 ;  /* 0x00007610ff127816 */ /* 0x000fe20000000012 */
[----:B------:R-:W4:Y:S03]  /*0300*/  @!P0 LDC.64 R4, c[0x0][0x3a0] ;  /* 0x0000e800ff048b82 */ /* 0x000f260000000a00 */
[----:B------:R-:W-:-:S02]  /*0310*/  ISETP.GE.U32.AND P6, PT, R17, UR5, PT ;  /* 0x0000000511007c0c */ /* 0x000fc4000bfc6070 */
[----:B--2---:R-:W-:-:S11]  /*0320*/  @!P4 IADD3 R12, P5, PT, R29, R12, RZ ;  /* 0x0000000c1d0cc210 */ /* 0x004fd60007fbe0ff */
[----:B0-----:R-:W0:Y:S01]  /*0330*/  @!P6 LDC.64 R6, c[0x0][0x3a0] ;  /* 0x0000e800ff06eb82 */ /* 0x001e220000000a00 */
[----:B------:R-:W-:Y:S01]  /*0340*/  @!P4 IMAD.X R13, RZ, RZ, R13, P5 ;  /* 0x000000ffff0dc224 */ /* 0x000fe200028e060d */
[----:B-1----:R-:W-:-:S04]  /*0350*/  @!P3 IADD3 R10, P5, PT, R27, R10, RZ ;  /* 0x0000000a1b0ab210 */ /* 0x002fc80007fbe0ff */
[----:B------:R1:W5:Y:S01]  /*0360*/  @!P4 LDG.E.U8 R16, desc[UR10][R12.64] ;  /* 0x0000000a0c10c981 */ /* 0x000362000c1e1100 */
[----:B---3--:R-:W-:Y:S01]  /*0370*/  @!P2 IADD3 R8, P4, PT, R25, R8, RZ ;  /* 0x000000081908a210 */ /* 0x008fe20007f9e0ff */
[----:B------:R-:W-:Y:S01]  /*0380*/  @!P3 IMAD.X R11, RZ, RZ, R11, P5 ;  /* 0x000000ffff0bb224 */ /* 0x000fe200028e060b */
[----:B------:R-:W-:Y:S01]  /*0390*/  PRMT R20, RZ, 0x7610, R20 ;  /* 0x00007610ff147816 */ /* 0x000fe20000000014 */
[----:B------:R-:W-:Y:S02]  /*03a0*/  @!P6 VIADD R17, R17, UR4 ;  /* 0x000000041111ec36 */ /* 0x000fe40008000000 */
[----:B------:R-:W-:Y:S01]  /*03b0*/  @!P2 IMAD.X R9, RZ, RZ, R9, P4 ;  /* 0x000000ffff09a224 */ /* 0x000fe200020e0609 */
[----:B------:R2:W5:Y:S01]  /*03c0*/  @!P3 LDG.E.U8 R18, desc[UR10][R10.64] ;  /* 0x0000000a0a12b981 */ /* 0x000562000c1e1100 */
[----:B----4-:R-:W-:-:S03]  /*03d0*/  @!P1 IADD3 R2, P3, PT, R21, R2, RZ ;  /* 0x0000000215029210 */ /* 0x010fc60007f7e0ff */
[----:B------:R3:W5:Y:S01]  /*03e0*/  @!P2 LDG.E.U8 R20, desc[UR10][R8.64] ;  /* 0x0000000a0814a981 */ /* 0x000762000c1e1100 */
[----:B-1----:R-:W-:Y:S01]  /*03f0*/  PRMT R12, RZ, 0x7610, R12 ;  /* 0x00007610ff0c7816 */ /* 0x002fe2000000000c */
[----:B------:R-:W-:Y:S01]  /*0400*/  @!P1 IMAD.X R3, RZ, RZ, R3, P3 ;  /* 0x000000ffff039224 */ /* 0x000fe200018e0603 */
[----:B0-----:R-:W-:-:S04]  /*0410*/  @!P6 IADD3 R6, P2, PT, R17, R6, RZ ;  /* 0x000000061106e210 */ /* 0x001fc80007f5e0ff */
[----:B------:R0:W5:Y:S01]  /*0420*/  @!P1 LDG.E.U8 R12, desc[UR10][R2.64] ;  /* 0x0000000a020c9981 */ /* 0x000162000c1e1100 */
[----:B--2---:R-:W-:Y:S01]  /*0430*/  PRMT R11, RZ, 0x7610, R11 ;  /* 0x00007610ff0b7816 */ /* 0x004fe2000000000b */
[----:B------:R-:W-:-:S05]  /*0440*/  @!P6 IMAD.X R7, RZ, RZ, R7, P2 ;  /* 0x000000ffff07e224 */ /* 0x000fca00010e0607 */
[----:B------:R0:W5:Y:S01]  /*0450*/  @!P6 LDG.E.U8 R11, desc[UR10][R6.64] ;  /* 0x0000000a060be981 */ /* 0x000162000c1e1100 */
[----:B------:R-:W-:-:S04]  /*0460*/  UPRMT UR6, UR7, 0x8880, URZ ;  /* 0x0000888007067896 */ /* 0x000fc800080000ff */
[----:B------:R-:W-:Y:S01]  /*0470*/  UPRMT UR6, UR6, 0x7710, URZ ;  /* 0x0000771006067896 */ /* 0x000fe200080000ff */
[----:B------:R-:W-:Y:S02]  /*0480*/  @!P0 IADD3 R4, P4, PT, R19, R4, RZ ;  /* 0x0000000413048210 */ /* 0x000fe40007f9e0ff */
[----:B------:R-:W-:-:S03]  /*0490*/  PRMT R10, RZ, 0x7610, R10 ;  /* 0x00007610ff0a7816 */ /* 0x000fc6000000000a */
[----:B---3--:R-:W-:Y:S02]  /*04a0*/  IMAD.U32 R9, RZ, RZ, UR6 ;  /* 0x00000006ff097e24 */ /* 0x008fe4000f8e00ff */
[----:B------:R-:W-:-:S03]  /*04b0*/  @!P0 IMAD.X R5, RZ, RZ, R5, P4 ;  /* 0x000000ffff058224 */ /* 0x000fc600020e0605 */
[----:B------:R-:W-:Y:S02]  /*04c0*/  PRMT R8, R9, 0x9910, RZ ;  /* 0x0000991009087816 */ /* 0x000fe400000000ff */
[----:B------:R0:W5:Y:S02]  /*04d0*/  @!P0 LDG.E.U8 R10, desc[UR10][R4.64] ;  /* 0x0000000a040a8981 */ /* 0x000164000c1e1100 */
[----:B------:R-:W-:Y:S01]  /*04e0*/  ISETP.GT.AND P0, PT, R8, -0x1, PT ;  /* 0xffffffff0800780c */ /* 0x000fe20003f04270 */
[----:B------:R-:W-:-:S12]  /*04f0*/  BSSY.RECONVERGENT B0, `(.L_x_20375) ;  /* 0x0000103000007945 */ /* 0x000fd80003800200 */
[----:B0-----:R-:W-:Y:S05]  /*0500*/  @P0 BRA `(.L_x_20376) ;  /* 0x00000004008c0947 */ /* 0x001fea0003800000 */
[C---:B------:R-:W-:Y:S01]  /*0510*/  ISETP.GE.U32.AND P6, PT, R0.reuse, UR5, PT ;  /* 0x0000000500007c0c */ /* 0x040fe2000bfc6070 */
[C---:B------:R-:W-:Y:S01]  /*0520*/  VIADD R2, R0.reuse, 0x100 ;  /* 0x0000010000027836 */ /* 0x040fe20000000000 */
[----:B------:R-:W-:Y:S01]  /*0530*/  LOP3.LUT R9, R9, 0x1, RZ, 0xc0, !PT ;  /* 0x0000000109097812 */ /* 0x000fe200078ec0ff */
[C---:B------:R-:W-:Y:S01]  /*0540*/  VIADD R4, R0.reuse, 0x80 ;  /* 0x0000008000047836 */ /* 0x040fe20000000000 */
[----:B------:R-:W-:Y:S01]  /*0550*/  BSSY.RECONVERGENT B1, `(.L_x_20377) ;  /* 0x0000017000017945 */ /* 0x000fe20003800200 */
[----:B------:R-:W-:Y:S01]  /*0560*/  VIADD R3, R0, 0x180 ;  /* 0x0000018000037836 */ /* 0x000fe20000000000 */
[----:B------:R-:W-:Y:S01]  /*0570*/  ISETP.NE.U32.AND P0, PT, R9, 0x1, PT ;  /* 0x000000010900780c */ /* 0x000fe20003f05070 */
[----:B------:R-:W-:Y:S01]  /*0580*/  IMAD.MOV.U32 R9, RZ, RZ, 0xffff ;  /* 0x0000ffffff097424 */ /* 0x000fe200078e00ff */
[----:B------:R-:W-:Y:S01]  /*0590*/  ISETP.GE.U32.AND P4, PT, R2, UR5, PT ;  /* 0x0000000502007c0c */ /* 0x000fe2000bf86070 */
[----:B------:R-:W-:Y:S01]  /*05a0*/  VIADD R2, R0, 0x280 ;  /* 0x0000028000027836 */ /* 0x000fe20000000000 */
[----:B------:R-:W-:Y:S01]  /*05b0*/  ISETP.GE.U32.AND P5, PT, R4, UR5, PT ;  /* 0x0000000504007c0c */ /* 0x000fe2000bfa6070 */
[C---:B------:R-:W-:Y:S01]  /*05c0*/  VIADD R4, R0.reuse, 0x200 ;  /* 0x0000020000047836 */ /* 0x040fe20000000000 */
[----:B------:R-:W-:Y:S01]  /*05d0*/  ISETP.GE.U32.AND P3, PT, R3, UR5, PT ;  /* 0x0000000503007c0c */ /* 0x000fe2000bf66070 */
[----:B------:R-:W-:Y:S01]  /*05e0*/  VIADD R3, R0, 0x300 ;  /* 0x0000030000037836 */ /* 0x000fe20000000000 */
[----:B------:R-:W-:Y:S01]  /*05f0*/  ISETP.GE.U32.AND P1, PT, R2, UR5, PT ;  /* 0x0000000502007c0c */ /* 0x000fe2000bf26070 */
[----:B------:R-:W-:Y:S01]  /*0600*/  VIADD R2, R0, 0x380 ;  /* 0x0000038000027836 */ /* 0x000fe20000000000 */
[----:B------:R-:W-:-:S02]  /*0610*/  SEL R9, R9, 0x1, !P0 ;  /* 0x0000000109097807 */ /* 0x000fc40004000000 */
[----:B------:R-:W-:Y:S02]  /*0620*/  ISETP.GE.U32.AND P2, PT, R4, UR5, PT ;  /* 0x0000000504007c0c */ /* 0x000fe4000bf46070 */
[----:B------:R-:W-:Y:S01]  /*0630*/  ISETP.GE.U32.AND P0, PT, R3, UR5, PT ;  /* 0x0000000503007c0c */ /* 0x000fe2000bf06070 */
[----:B------:R-:W-:-:S12]  /*0640*/  @P6 BRA `(.L_x_20378) ;  /* 0x00000000001c6947 */ /* 0x000fd80003800000 */
[----:B-----5:R-:W-:Y:S01]  /*0650*/  LOP3.LUT R14, R14, 0xff, RZ, 0xc0, !PT ;  /* 0x000000ff0e0e7812 */ /* 0x020fe200078ec0ff */
[----:B------:R-:W-:-:S03]  /*0660*/  IMAD.MOV.U32 R13, RZ, RZ, 0x1 ;  /* 0x00000001ff0d7424 */ /* 0x000fc600078e00ff */
[----:B------:R-:W-:-:S13]  /*0670*/  ISETP.NE.AND P6, PT, R14, 0x1, PT ;  /* 0x000000010e00780c */ /* 0x000fda0003fc5270 */
[----:B------:R-:W-:Y:S05]  /*0680*/  @!P6 BRA `(.L_x_20378) ;  /* 0x00000000000ce947 */ /* 0x000fea0003800000 */
[----:B------:R-:W-:Y:S02]  /*0690*/  ISETP.NE.AND P6, PT, R14, 0xff, PT ;  /* 0x000000ff0e00780c */ /* 0x000fe40003fc5270 */
[----:B------:R-:W-:-:S11]  /*06a0*/  PRMT R13, R9, 0x7610, R13 ;  /* 0x00007610090d7816 */ /* 0x000fd6000000000d */
[----:B------:R-:W-:-:S07]  /*06b0*/  @P6 PRMT R13, RZ, 0x7610, R13 ;  /* 0x00007610ff0d6816 */ /* 0x000fce000000000d */
.L_x_20378:
[----:B------:R-:W-:Y:S05]  /*06c0*/  BSYNC.RECONVERGENT B1 ;  /* 0x0000000000017941 */ /* 0x000fea0003800200 */
.L_x_20377:
[----:B------:R-:W-:Y:S01]  /*06d0*/  BSSY.RECONVERGENT B1, `(.L_x_20379) ;  /* 0x000000a000017945 */ /* 0x000fe20003800200 */
[----:B------:R-:W-:-:S03]  /*06e0*/  ISETP.GE.U32.AND P6, PT, R2, UR5, PT ;  /* 0x0000000502007c0c */ /* 0x000fc6000bfc6070 */
        /* <DEDUP_REMOVED lines=8> */
.L_x_20380:
[----:B------:R-:W-:Y:S05]  /*0770*/  BSYNC.RECONVERGENT B1 ;  /* 0x0000000000017941 */ /* 0x000fea0003800200 */
.L_x_20379:
        /* <DEDUP_REMOVED lines=9> */
.L_x_20382:
[----:B------:R-:W-:Y:S05]  /*0810*/  BSYNC.RECONVERGENT B1 ;  /* 0x0000000000017941 */ /* 0x000fea0003800200 */
.L_x_20381:
        /* <DEDUP_REMOVED lines=9> */
.L_x_20384:
[----:B------:R-:W-:Y:S05]  /*08b0*/  BSYNC.RECONVERGENT B1 ;  /* 0x0000000000017941 */ /* 0x000fea0003800200 */
.L_x_20383:
        /* <DEDUP_REMOVED lines=9> */
.L_x_20386:
[----:B------:R-:W-:Y:S05]  /*0950*/  BSYNC.RECONVERGENT B1 ;  /* 0x0000000000017941 */ /* 0x000fea0003800200 */
.L_x_20385:
        /* <DEDUP_REMOVED lines=9> */
.L_x_20388:
[----:B------:R-:W-:Y:S05]  /*09f0*/  BSYNC.RECONVERGENT B1 ;  /* 0x0000000000017941 */ /* 0x000fea0003800200 */
.L_x_20387:
        /* <DEDUP_REMOVED lines=9> */
.L_x_20390:
[----:B------:R-:W-:Y:S05]  /*0a90*/  BSYNC.RECONVERGENT B1 ;  /* 0x0000000000017941 */ /* 0x000fea0003800200 */
.L_x_20389:
        /* <DEDUP_REMOVED lines=10> */
.L_x_20376:
[----:B------:R-:W-:Y:S01]  /*0b40*/  ISETP.NE.AND P0, PT, R8, RZ, PT ;  /* 0x000000ff0800720c */ /* 0x000fe20003f05270 */
        /* <DEDUP_REMOVED lines=8> */
[----:B------:R-:W-:Y:S06]  /*0bd0*/  @!P0 BRA `(.L_x_20391) ;  /* 0x0000000800508947 */ /* 0x000fec0003800000 */
[C---:B------:R-:W-:Y:S01]  /*0be0*/  ISETP.GE.U32.AND P6, PT, R0.reuse, UR5, PT ;  /* 0x0000000500007c0c */ /* 0x040fe2000bfc6070 */
[C---:B------:R-:W-:Y:S01]  /*0bf0*/  VIADD R21, R0.reuse, 0x180 ;  /* 0x0000018000157836 */ /* 0x040fe20000000000 */
[----:B------:R-:W-:Y:S01]  /*0c00*/  BSSY.RECONVERGENT B1, `(.L_x_20392) ;  /* 0x000001c000017945 */ /* 0x000fe20003800200 */
[C---:B------:R-:W-:Y:S02]  /*0c10*/  VIADD R17, R0.reuse, 0x80 ;  /* 0x0000008000117836 */ /* 0x040fe40000000000 */
[C---:B------:R-:W-:Y:S01]  /*0c20*/  VIADD R19, R0.reuse, 0x100 ;  /* 0x0000010000137836 */ /* 0x040fe20000000000 */
[----:B------:R-:W-:Y:S01]  /*0c30*/  ISETP.GE.U32.AND P2, PT, R21, UR5, PT ;  /* 0x0000000515007c0c */ /* 0x000fe2000bf46070 */
[C---:B------:R-:W-:Y:S01]  /*0c40*/  VIADD R21, R0.reuse, 0x300 ;  /* 0x0000030000157836 */ /* 0x040fe20000000000 */
[----:B------:R-:W-:Y:S01]  /*0c50*/  ISETP.GE.U32.AND P0, PT, R17, UR5, PT ;  /* 0x0000000511007c0c */ /* 0x000fe2000bf06070 */
[C---:B------:R-:W-:Y:S01]  /*0c60*/  VIADD R17, R0.reuse, 0x200 ;  /* 0x0000020000117836 */ /* 0x040fe20000000000 */
[----:B------:R-:W-:Y:S01]  /*0c70*/  ISETP.GE.U32.AND P1, PT, R19, UR5, PT ;  /* 0x0000000513007c0c */ /* 0x000fe2000bf26070 */
[C---:B------:R-:W-:Y:S01]  /*0c80*/  VIADD R19, R0.reuse, 0x280 ;  /* 0x0000028000137836 */ /* 0x040fe20000000000 */
[----:B------:R-:W-:Y:S01]  /*0c90*/  ISETP.GE.U32.AND P5, PT, R21, UR5, PT ;  /* 0x0000000515007c0c */ /* 0x000fe2000bfa6070 */
[----:B------:R-:W-:Y:S01]  /*0ca0*/  VIADD R21, R0, 0x380 ;  /* 0x0000038000157836 */ /* 0x000fe20000000000 */
[----:B------:R-:W-:-:S02]  /*0cb0*/  ISETP.GE.U32.AND P3, PT, R17, UR5, PT ;  /* 0x0000000511007c0c */ /* 0x000fc4000bf66070 */
[----:B------:R-:W-:Y:S01]  /*0cc0*/  ISETP.GE.U32.AND P4, PT, R19, UR5, PT ;  /* 0x0000000513007c0c */ /* 0x000fe2000bf86070 */
[----:B------:R-:W-:-:S12]  /*0cd0*/  @P6 BRA `(.L_x_20393) ;  /* 0x0000000000386947 */ /* 0x000fd80003800000 */
[----:B------:R-:W-:Y:S01]  /*0ce0*/  IMAD.MOV.U32 R13, RZ, RZ, 0x1 ;  /* 0x00000001ff0d7424 */ /* 0x000fe200078e00ff */
[----:B------:R-:W-:-:S07]  /*0cf0*/  PRMT R17, R9, 0x7610, R17 ;  /* 0x0000761009117816 */ /* 0x000fce0000000011 */
.L_x_20394:
        /* <DEDUP_REMOVED lines=12> */
.L_x_20393:
[----:B------:R-:W-:Y:S05]  /*0dc0*/  BSYNC.RECONVERGENT B1 ;  /* 0x0000000000017941 */ /* 0x000fea0003800200 */
.L_x_20392:
[----:B------:R-:W-:Y:S01]  /*0dd0*/  BSSY.RECONVERGENT B1, `(.L_x_20395) ;  /* 0x0000011000017945 */ /* 0x000fe20003800200 */
[----:B------:R-:W-:-:S03]  /*0de0*/  ISETP.GE.U32.AND P6, PT, R21, UR5, PT ;  /* 0x0000000515007c0c */ /* 0x000fc6000bfc6070 */
[----:B------:R-:W-:Y:S10]  /*0df0*/  @P0 BRA `(.L_x_20396) ;  /* 0x0000000000380947 */ /* 0x000ff40003800000 */
[----:B------:R-:W-:Y:S01]  /*0e00*/  IMAD.MOV.U32 R8, RZ, RZ, 0x1 ;  /* 0x00000001ff087424 */ /* 0x000fe200078e00ff */
[----:B-----5:R-:W-:-:S07]  /*0e10*/  PRMT R14, R9, 0x7610, R14 ;  /* 0x00007610090e7816 */ /* 0x020fce000000000e */
.L_x_20397:
        /* <DEDUP_REMOVED lines=12> */
.L_x_20396:
[----:B------:R-:W-:Y:S05]  /*0ee0*/  BSYNC.RECONVERGENT B1 ;  /* 0x0000000000017941 */ /* 0x000fea0003800200 */
.L_x_20395:
[----:B------:R-:W-:Y:S04]  /*0ef0*/  BSSY.RECONVERGENT B1, `(.L_x_20398) ;  /* 0x0000010000017945 */ /* 0x000fe80003800200 */
[----:B------:R-:W-:Y:S05]  /*0f00*/  @P1 BRA `(.L_x_20399) ;  /* 0x0000000000381947 */ /* 0x000fea0003800000 */
[----:B------:R-:W-:Y:S01]  /*0f10*/  IMAD.MOV.U32 R7, RZ, RZ, 0x1 ;  /* 0x00000001ff077424 */ /* 0x000fe200078e00ff */
[----:B-----5:R-:W-:-:S07]  /*0f20*/  PRMT R14, R9, 0x7610, R14 ;  /* 0x00007610090e7816 */ /* 0x020fce000000000e */
.L_x_20400:
        /* <DEDUP_REMOVED lines=12> */
.L_x_20399:
[----:B------:R-:W-:Y:S05]  /*0ff0*/  BSYNC.RECONVERGENT B1 ;  /* 0x0000000000017941 */ /* 0x000fea0003800200 */
.L_x_20398:
[----:B------:R-:W-:Y:S04]  /*1000*/  BSSY.RECONVERGENT B1, `(.L_x_20401) ;  /* 0x0000010000017945 */ /* 0x000fe80003800200 */
[----:B------:R-:W-:Y:S05]  /*1010*/  @P2 BRA `(.L_x_20402) ;  /* 0x0000000000382947 */ /* 0x000fea0003800000 */
[----:B------:R-:W-:Y:S01]  /*1020*/  IMAD.MOV.U32 R6, RZ, RZ, 0x1 ;  /* 0x00000001ff067424 */ /* 0x000fe200078e00ff */
[----:B-----5:R-:W-:-:S07]  /*1030*/  PRMT R14, R9, 0x7610, R14 ;  /* 0x00007610090e7816 */ /* 0x020fce000000000e */
.L_x_20403:
        /* <DEDUP_REMOVED lines=12> */
.L_x_20402:
[----:B------:R-:W-:Y:S05]  /*1100*/  BSYNC.RECONVERGENT B1 ;  /* 0x0000000000017941 */ /* 0x000fea0003800200 */
.L_x_20401:
[----:B------:R-:W-:Y:S04]  /*1110*/  BSSY.RECONVERGENT B1, `(.L_x_20404) ;  /* 0x0000010000017945 */ /* 0x000fe80003800200 */
[----:B------:R-:W-:Y:S05]  /*1120*/  @P3 BRA `(.L_x_20405) ;  /* 0x0000000000383947 */ /* 0x000fea0003800000 */
[----:B------:R-:W-:Y:S01]  /*1130*/  IMAD.MOV.U32 R5, RZ, RZ, 0x1 ;  /* 0x00000001ff057424 */ /* 0x000fe200078e00ff */
[----:B-----5:R-:W-:-:S07]  /*1140*/  PRMT R14, R9, 0x7610, R14 ;  /* 0x00007610090e7816 */ /* 0x020fce000000000e */
.L_x_20406:
        /* <DEDUP_REMOVED lines=12> */
.L_x_20405:
[----:B------:R-:W-:Y:S05]  /*1210*/  BSYNC.RECONVERGENT B1 ;  /* 0x0000000000017941 */ /* 0x000fea0003800200 */
.L_x_20404:
[----:B------:R-:W-:Y:S04]  /*1220*/  BSSY.RECONVERGENT B1, `(.L_x_20407) ;  /* 0x0000010000017945 */ /* 0x000fe80003800200 */
[----:B------:R-:W-:Y:S05]  /*1230*/  @P4 BRA `(.L_x_20408) ;  /* 0x0000000000384947 */ /* 0x000fea0003800000 */
[----:B------:R-:W-:Y:S01]  /*1240*/  IMAD.MOV.U32 R4, RZ, RZ, 0x1 ;  /* 0x00000001ff047424 */ /* 0x000fe200078e00ff */
[----:B-----5:R-:W-:-:S07]  /*1250*/  PRMT R14, R9, 0x7610, R14 ;  /* 0x00007610090e7816 */ /* 0x020fce000000000e */
.L_x_20409:
        /* <DEDUP_REMOVED lines=12> */
.L_x_20408:
[----:B------:R-:W-:Y:S05]  /*1320*/  BSYNC.RECONVERGENT B1 ;  /* 0x0000000000017941 */ /* 0x000fea0003800200 */
.L_x_20407:
[----:B------:R-:W-:Y:S04]  /*1330*/  BSSY.RECONVERGENT B1, `(.L_x_20410) ;  /* 0x0000010000017945 */ /* 0x000fe80003800200 */
[----:B------:R-:W-:Y:S05]  /*1340*/  @P5 BRA `(.L_x_20411) ;  /* 0x0000000000385947 */ /* 0x000fea0003800000 */
[----:B------:R-:W-:Y:S01]  /*1350*/  IMAD.MOV.U32 R3, RZ, RZ, 0x1 ;  /* 0x00000001ff037424 */ /* 0x000fe200078e00ff */
[----:B-----5:R-:W-:-:S07]  /*1360*/  PRMT R12, R9, 0x7610, R12 ;  /* 0x00007610090c7816 */ /* 0x020fce000000000c */
.L_x_20412:
        /* <DEDUP_REMOVED lines=12> */
.L_x_20411:
[----:B------:R-:W-:Y:S05]  /*1430*/  BSYNC.RECONVERGENT B1 ;  /* 0x0000000000017941 */ /* 0x000fea0003800200 */
.L_x_20410:
[----:B------:R-:W-:Y:S05]  /*1440*/  @P6 BRA `(.L_x_20391) ;  /* 0x0000000000346947 */ /* 0x000fea0003800000 */
[----:B------:R-:W-:-:S07]  /*1450*/  IMAD.MOV.U32 R2, RZ, RZ, 0x1 ;  /* 0x00000001ff027424 */ /* 0x000fce00078e00ff */
.L_x_20413:
        /* <DEDUP_REMOVED lines=12> */
.L_x_20391:
[----:B------:R-:W-:Y:S05]  /*1520*/  BSYNC.RECONVERGENT B0 ;  /* 0x0000000000007941 */ /* 0x000fea0003800200 */
.L_x_20375:
[----:B------:R-:W-:Y:S01]  /*1530*/  ISETP.GE.U32.AND P0, PT, R0, UR5, PT ;  /* 0x0000000500007c0c */ /* 0x000fe2000bf06070 */
[----:B------:R-:W-:Y:S04]  /*1540*/  BSSY.RECONVERGENT B0, `(.L_x_20414) ;  /* 0x000003a000007945 */ /* 0x000fe80003800200 */
[----:B------:R-:W-:Y:S08]  /*1550*/  BSSY.RELIABLE B1, `(.L_x_20415) ;  /* 0x0000031000017945 */ /* 0x000ff00003800100 */
[----:B------:R-:W-:Y:S05]  /*1560*/  @P0 BRA `(.L_x_20416) ;  /* 0x0000000000380947 */ /* 0x000fea0003800000 */
[----:B------:R-:W0:Y:S01]  /*1570*/  LDCU.64 UR6, c[0x0][0x398] ;  /* 0x00007300ff0677ac */ /* 0x000e220008000a00 */
[C---:B-----5:R-:W-:Y:S02]  /*1580*/  VIADD R10, R0.reuse, UR4 ;  /* 0x00000004000a7c36 */ /* 0x060fe40008000000 */
[----:B------:R-:W-:-:S03]  /*1590*/  VIADD R0, R0, 0x80 ;  /* 0x0000008000007836 */ /* 0x000fc60000000000 */
[----:B0-----:R-:W-:-:S05]  /*15a0*/  IADD3 R10, P0, PT, R10, UR6, RZ ;  /* 0x000000060a0a7c10 */ /* 0x001fca000ff1e0ff */
[----:B------:R-:W-:Y:S01]  /*15b0*/  IMAD.X R11, RZ, RZ, UR7, P0 ;  /* 0x00000007ff0b7e24 */ /* 0x000fe200080e06ff */
[----:B------:R-:W-:-:S04]  /*15c0*/  ISETP.GE.U32.AND P0, PT, R0, UR5, PT ;  /* 0x0000000500007c0c */ /* 0x000fc8000bf06070 */
[----:B------:R0:W-:Y:S09]  /*15d0*/  STG.E.U8 desc[UR10][R10.64], R13 ;  /* 0x0000000d0a007986 */ /* 0x0001f2000c10110a */
[----:B------:R-:W-:Y:S05]  /*15e0*/  @P0 BRA `(.L_x_20417) ;  /* 0x0000000000380947 */ /* 0x000fea0003800000 */
[----:B------:R-:W1:Y:S01]  /*15f0*/  LDCU.64 UR6, c[0x0][0x398] ;  /* 0x00007300ff0677ac */ /* 0x000e620008000a00 */
[C---:B0-----:R-:W-:Y:S02]  /*1600*/  VIADD R10, R0.reuse, UR4 ;  /* 0x00000004000a7c36 */ /* 0x041fe40008000000 */
[----:B------:R-:W-:-:S03]  /*1610*/  VIADD R0, R0, 0x80 ;  /* 0x0000008000007836 */ /* 0x000fc60000000000 */
[----:B-1----:R-:W-:-:S05]  /*1620*/  IADD3 R10, P0, PT, R10, UR6, RZ ;  /* 0x000000060a0a7c10 */ /* 0x002fca000ff1e0ff */
[----:B------:R-:W-:-:S05]  /*1630*/  IMAD.X R11, RZ, RZ, UR7, P0 ;  /* 0x00000007ff0b7e24 */ /* 0x000fca00080e06ff */
[----:B------:R0:W-:Y:S03]  /*1640*/  STG.E.U8 desc[UR10][R10.64], R8 ;  /* 0x000000080a007986 */ /* 0x0001e6000c10110a */
.L_x_20416:
[----:B------:R-:W-:-:S13]  /*1650*/  ISETP.GE.U32.AND P0, PT, R0, UR5, PT ;  /* 0x0000000500007c0c */ /* 0x000fda000bf06070 */
[----:B------:R-:W-:Y:S05]  /*1660*/  @P0 BRA `(.L_x_20418) ;  /* 0x0000000000380947 */ /* 0x000fea0003800000 */
[----:B------:R-:W1:Y:S01]  /*1670*/  LDCU.64 UR6, c[0x0][0x398] ;  /* 0x00007300ff0677ac */ /* 0x000e620008000a00 */
[C---:B0-----:R-:W-:Y:S02]  /*1680*/  VIADD R8, R0.reuse, UR4 ;  /* 0x0000000400087c36 */ /* 0x041fe40008000000 */
[----:B------:R-:W-:-:S03]  /*1690*/  VIADD R0, R0, 0x80 ;  /* 0x0000008000007836 */ /* 0x000fc60000000000 */
[----:B-1----:R-:W-:-:S05]  /*16a0*/  IADD3 R8, P0, PT, R8, UR6, RZ ;  /* 0x0000000608087c10 */ /* 0x002fca000ff1e0ff */
[----:B------:R-:W-:-:S05]  /*16b0*/  IMAD.X R9, RZ, RZ, UR7, P0 ;  /* 0x00000007ff097e24 */ /* 0x000fca00080e06ff */
[----:B------:R1:W-:Y:S03]  /*16c0*/  STG.E.U8 desc[UR10][R8.64], R7 ;  /* 0x0000000708007986 */ /* 0x0003e6000c10110a */
.L_x_20417:
[----:B------:R-:W-:-:S13]  /*16d0*/  ISETP.GE.U32.AND P0, PT, R0, UR5, PT ;  /* 0x0000000500007c0c */ /* 0x000fda000bf06070 */
[----:B------:R-:W-:Y:S05]  /*16e0*/  @P0 BRA `(.L_x_20419) ;  /* 0x0000000000380947 */ /* 0x000fea0003800000 */
[----:B------:R-:W2:Y:S01]  /*16f0*/  LDCU.64 UR6, c[0x0][0x398] ;  /* 0x00007300ff0677ac */ /* 0x000ea20008000a00 */
[C---:B-1----:R-:W-:Y:S02]  /*1700*/  VIADD R8, R0.reuse, UR4 ;  /* 0x0000000400087c36 */ /* 0x042fe40008000000 */
[----:B------:R-:W-:-:S03]  /*1710*/  VIADD R0, R0, 0x80 ;  /* 0x0000008000007836 */ /* 0x000fc60000000000 */
[----:B--2---:R-:W-:-:S05]  /*1720*/  IADD3 R8, P0, PT, R8, UR6, RZ ;  /* 0x0000000608087c10 */ /* 0x004fca000ff1e0ff */
[----:B------:R-:W-:-:S05]  /*1730*/  IMAD.X R9, RZ, RZ, UR7, P0 ;  /* 0x00000007ff097e24 */ /* 0x000fca00080e06ff */
[----:B------:R1:W-:Y:S03]  /*1740*/  STG.E.U8 desc[UR10][R8.64], R6 ;  /* 0x0000000608007986 */ /* 0x0003e6000c10110a */
.L_x_20418:
        /* <DEDUP_REMOVED lines=8> */
.L_x_20419:
[----:B------:R-:W-:-:S13]  /*17d0*/  ISETP.GE.U32.AND P0, PT, R0, UR5, PT ;  /* 0x0000000500007c0c */ /* 0x000fda000bf06070 */
[----:B------:R-:W-:Y:S05]  /*17e0*/  @P0 BREAK.RELIABLE B1 ;  /* 0x0000000000010942 */ /* 0x000fea0003800100 */
[----:B------:R-:W-:Y:S05]  /*17f0*/  @P0 BRA `(.L_x_20421) ;  /* 0x0000000000380947 */ /* 0x000fea0003800000 */
[----:B------:R-:W3:Y:S01]  /*1800*/  LDCU.64 UR6, c[0x0][0x398] ;  /* 0x00007300ff0677ac */ /* 0x000ee20008000a00 */
[C---:B--2---:R-:W-:Y:S02]  /*1810*/  VIADD R6, R0.reuse, UR4 ;  /* 0x0000000400067c36 */ /* 0x044fe40008000000 */
[----:B------:R-:W-:-:S03]  /*1820*/  VIADD R0, R0, 0x80 ;  /* 0x0000008000007836 */ /* 0x000fc60000000000 */
[----:B---3--:R-:W-:-:S05]  /*1830*/  IADD3 R6, P0, PT, R6, UR6, RZ ;  /* 0x0000000606067c10 */ /* 0x008fca000ff1e0ff */
[----:B-1----:R-:W-:-:S05]  /*1840*/  IMAD.X R7, RZ, RZ, UR7, P0 ;  /* 0x00000007ff077e24 */ /* 0x002fca00080e06ff */
[----:B------:R2:W-:Y:S03]  /*1850*/  STG.E.U8 desc[UR10][R6.64], R4 ;  /* 0x0000000406007986 */ /* 0x0005e6000c10110a */
.L_x_20420:
[----:B------:R-:W-:Y:S05]  /*1860*/  BSYNC.RELIABLE B1 ;  /* 0x0000000000017941 */ /* 0x000fea0003800100 */
.L_x_20415:
[----:B------:R-:W-:-:S13]  /*1870*/  ISETP.GE.U32.AND P0, PT, R0, UR5, PT ;  /* 0x0000000500007c0c */ /* 0x000fda000bf06070 */
[----:B-12---:R-:W1:Y:S01]  /*1880*/  @!P0 LDC.64 R6, c[0x0][0x398] ;  /* 0x0000e600ff068b82 */ /* 0x006e620000000a00 */
[C---:B------:R-:W-:Y:S02]  /*1890*/  @!P0 VIADD R5, R0.reuse, UR4 ;  /* 0x0000000400058c36 */ /* 0x040fe40008000000 */
[----:B------:R-:W-:-:S03]  /*18a0*/  @!P0 VIADD R0, R0, 0x80 ;  /* 0x0000008000008836 */ /* 0x000fc60000000000 */
[----:B-1----:R-:W-:-:S05]  /*18b0*/  @!P0 IADD3 R4, P1, PT, R5, R6, RZ ;  /* 0x0000000605048210 */ /* 0x002fca0007f3e0ff */
[----:B------:R-:W-:-:S05]  /*18c0*/  @!P0 IMAD.X R5, RZ, RZ, R7, P1 ;  /* 0x000000ffff058224 */ /* 0x000fca00008e0607 */
[----:B------:R3:W-:Y:S03]  /*18d0*/  @!P0 STG.E.U8 desc[UR10][R4.64], R3 ;  /* 0x0000000304008986 */ /* 0x0007e6000c10110a */
.L_x_20421:
[----:B------:R-:W-:Y:S05]  /*18e0*/  BSYNC.RECONVERGENT B0 ;  /* 0x0000000000007941 */ /* 0x000fea0003800200 */
.L_x_20414:
[----:B------:R-:W-:Y:S05]  /*18f0*/  WARPSYNC.ALL ;  /* 0x0000000000007948 */ /* 0x000fea0003800000 */
[----:B------:R-:W-:-:S13]  /*1900*/  ISETP.GE.U32.AND P0, PT, R0, UR5, PT ;  /* 0x0000000500007c0c */ /* 0x000fda000bf06070 */
[----:B------:R-:W-:Y:S05]  /*1910*/  @P0 EXIT ;  /* 0x000000000000094d */ /* 0x000fea0003800000 */
[----:B------:R-:W3:Y:S01]  /*1920*/  LDCU.64 UR6, c[0x0][0x398] ;  /* 0x00007300ff0677ac */ /* 0x000ee20008000a00 */
[----:B------:R-:W-:-:S05]  /*1930*/  VIADD R0, R0, UR4 ;  /* 0x0000000400007c36 */ /* 0x000fca0008000000 */
[----:B---3--:R-:W-:-:S05]  /*1940*/  IADD3 R4, P0, PT, R0, UR6, RZ ;  /* 0x0000000600047c10 */ /* 0x008fca000ff1e0ff */
[----:B--2---:R-:W-:-:S05]  /*1950*/  IMAD.X R5, RZ, RZ, UR7, P0 ;  /* 0x00000007ff057e24 */ /* 0x004fca00080e06ff */
[----:B------:R-:W-:Y:S01]  /*1960*/  STG.E.U8 desc[UR10][R4.64], R2 ;  /* 0x0000000204007986 */ /* 0x000fe2000c10110a */
[----:B------:R-:W-:Y:S05]  /*1970*/  EXIT ;  /* 0x000000000000794d */ /* 0x000fea0003800000 */
.L_x_20374:
[----:B------:R-:W0:Y:S01]  /*1980*/  LDCU.64 UR8, c[0x0][0x3a0] ;  /* 0x00007400ff0877ac */ /* 0x000e220008000a00 */
[----:B------:R-:W1:Y:S01]  /*1990*/  S2R R0, SR_TID.X ;  /* 0x0000000000007919 */ /* 0x000e620000002100 */
[----:B0-----:R-:W-:-:S04]  /*19a0*/  UIADD3 UR5, UP0, UPT, UR4, UR8, URZ ;  /* 0x0000000804057290 */ /* 0x001fc8000ff1e0ff */
[----:B------:R-:W-:Y:S02]  /*19b0*/  UIADD3.X UR6, UPT, UPT, URZ, UR9, URZ, UP0, !UPT ;  /* 0x00000009ff067290 */ /* 0x000fe400087fe4ff */
[----:B------:R-:W-:-:S04]  /*19c0*/  IMAD.U32 R4, RZ, RZ, UR5 ;  /* 0x00000005ff047e24 */ /* 0x000fc8000f8e00ff */
[----:B------:R-:W-:Y:S02]  /*19d0*/  IMAD.U32 R5, RZ, RZ, UR6 ;  /* 0x00000006ff057e24 */ /* 0x000fe4000f8e00ff */
[----:B-1----:R-:W-:-:S05]  /*19e0*/  IMAD.WIDE.U32 R4, R0, 0x2, R4 ;  /* 0x0000000200047825 */ /* 0x002fca00078e0004 */
[----:B------:R-:W2:Y:S04]  /*19f0*/  LDG.E.U16 R7, desc[UR10][R4.64+0x100] ;  /* 0x0001000a04077981 */ /* 0x000ea8000c1e1500 */
[----:B------:R-:W3:Y:S04]  /*1a00*/  LDG.E.U16 R8, desc[UR10][R4.64+0x200] ;  /* 0x0002000a04087981 */ /* 0x000ee8000c1e1500 */
[----:B------:R-:W4:Y:S04]  /*1a10*/  LDG.E.U16 R10, desc[UR10][R4.64+0x300] ;  /* 0x0003000a040a7981 */ /* 0x000f28000c1e1500 */
[----:B------:R0:W5:Y:S01]  /*1a20*/  LDG.E.U16 R3, desc[UR10][R4.64] ;  /* 0x0000000a04037981 */ /* 0x000162000c1e1500 */
[----:B------:R-:W-:-:S02]  /*1a30*/  UPRMT UR5, UR7, 0x8880, URZ ;  /* 0x0000888007057896 */ /* 0x000fc400080000ff */
[----:B------:R-:W-:Y:S02]  /*1a40*/  UPRMT UR6, UR7, 0x8880, URZ ;  /* 0x0000888007067896 */ /* 0x000fe400080000ff */
[----:B------:R-:W-:-:S06]  /*1a50*/  UPRMT UR5, UR5, 0x7710, URZ ;  /* 0x0000771005057896 */ /* 0x000fcc00080000ff */
[----:B------:R-:W-:Y:S01]  /*1a60*/  IMAD.U32 R2, RZ, RZ, UR5 ;  /* 0x00000005ff027e24 */ /* 0x000fe2000f8e00ff */
[----:B------:R-:W-:Y:S02]  /*1a70*/  UMOV UR5, UR6 ;  /* 0x0000000600057c82 */ /* 0x000fe40008000000 */
[----:B------:R-:W-:Y:S01]  /*1a80*/  UISETP.GT.AND UP0, UPT, UR5, -0x1, UPT ;  /* 0xffffffff0500788c */ /* 0x000fe2000bf04270 */
[----:B------:R-:W-:Y:S01]  /*1a90*/  BSSY.RECONVERGENT B0, `(.L_x_20422) ;  /* 0x00000d5000007945 */ /* 0x000fe20003800200 */
[C---:B--2---:R-:W-:Y:S02]  /*1aa0*/  PRMT R6, R7.reuse, 0x7770, RZ ;  /* 0x0000777007067816 */ /* 0x044fe400000000ff */
[----:B0-----:R-:W-:Y:S02]  /*1ab0*/  PRMT R5, R7, 0x7771, RZ ;  /* 0x0000777107057816 */ /* 0x001fe400000000ff */
[C---:B---3--:R-:W-:Y:S02]  /*1ac0*/  PRMT R7, R8.reuse, 0x7770, RZ ;  /* 0x0000777008077816 */ /* 0x048fe400000000ff */
[----:B------:R-:W-:-:S02]  /*1ad0*/  PRMT R8, R8, 0x7771, RZ ;  /* 0x0000777108087816 */ /* 0x000fc400000000ff */
[C---:B----4-:R-:W-:Y:S02]  /*1ae0*/  PRMT R9, R10.reuse, 0x7770, RZ ;  /* 0x000077700a097816 */ /* 0x050fe400000000ff */
[----:B------:R-:W-:Y:S02]  /*1af0*/  PRMT R10, R10, 0x7771, RZ ;  /* 0x000077710a0a7816 */ /* 0x000fe400000000ff */
[----:B------:R-:W-:Y:S02]  /*1b00*/  PRMT R4, R6, 0x7610, R4 ;  /* 0x0000761006047816 */ /* 0x000fe40000000004 */
[----:B------:R-:W-:Y:S02]  /*1b10*/  PRMT R6, R7, 0x7610, R6 ;  /* 0x0000761007067816 */ /* 0x000fe40000000006 */
[----:B------:R-:W-:Y:S02]  /*1b20*/  PRMT R7, R8, 0x7610, R7 ;  /* 0x0000761008077816 */ /* 0x000fe40000000007 */
[----:B-----5:R-:W-:-:S02]  /*1b30*/  PRMT R17, R3, 0x7770, RZ ;  /* 0x0000777003117816 */ /* 0x020fc400000000ff */
[----:B------:R-:W-:Y:S02]  /*1b40*/  PRMT R8, R9, 0x7610, R8 ;  /* 0x0000761009087816 */ /* 0x000fe40000000008 */
[----:B------:R-:W-:Y:S02]  /*1b50*/  PRMT R3, R3, 0x7771, RZ ;  /* 0x0000777103037816 */ /* 0x000fe400000000ff */
[----:B------:R-:W-:Y:S01]  /*1b60*/  PRMT R9, R10, 0x7610, R9 ;  /* 0x000076100a097816 */ /* 0x000fe20000000009 */
[----:B------:R-:W-:Y:S06]  /*1b70*/  BRA.U UP0, `(.L_x_20423) ;  /* 0x0000000500307547 */ /* 0x000fec000b800000 */
[----:B------:R-:W-:Y:S01]  /*1b80*/  LOP3.LUT R17, R17, 0xff, RZ, 0xc0, !PT ;  /* 0x000000ff11117812 */ /* 0x000fe200078ec0ff */
[----:B------:R-:W-:Y:S01]  /*1b90*/  ULOP3.LUT UR5, UR7, 0x1, URZ, 0xc0, !UPT ;  /* 0x0000000107057892 */ /* 0x000fe2000f8ec0ff */
[----:B------:R-:W-:Y:S01]  /*1ba0*/  BSSY.RECONVERGENT B1, `(.L_x_20424) ;  /* 0x000000c000017945 */ /* 0x000fe20003800200 */
[----:B------:R-:W-:Y:S01]  /*1bb0*/  UMOV UR6, 0xffff ;  /* 0x0000ffff00067882 */ /* 0x000fe20000000000 */
[----:B------:R-:W-:Y:S01]  /*1bc0*/  ISETP.NE.AND P0, PT, R17, 0x1, PT ;  /* 0x000000011100780c */ /* 0x000fe20003f05270 */
[----:B------:R-:W-:Y:S01]  /*1bd0*/  UISETP.NE.U32.AND UP0, UPT, UR5, 0x1, UPT ;  /* 0x000000010500788c */ /* 0x000fe2000bf05070 */
[----:B------:R-:W-:Y:S01]  /*1be0*/  IMAD.MOV.U32 R10, RZ, RZ, 0x1 ;  /* 0x00000001ff0a7424 */ /* 0x000fe200078e00ff */
[----:B------:R-:W-:Y:S02]  /*1bf0*/  LOP3.LUT R3, R3, 0xff, RZ, 0xc0, !PT ;  /* 0x000000ff03037812 */ /* 0x000fe400078ec0ff */
[----:B------:R-:W-:Y:S01]  /*1c00*/  USEL UR5, UR6, 0x1, !UP0 ;  /* 0x0000000106057887 */ /* 0x000fe2000c000000 */
[----:B------:R-:W-:-:S07]  /*1c10*/  LOP3.LUT R4, R4, 0xff, RZ, 0xc0, !PT ;  /* 0x000000ff04047812 */ /* 0x000fce00078ec0ff */
[----:B------:R-:W-:Y:S05]  /*1c20*/  @!P0 BRA `(.L_x_20425) ;  /* 0x00000000000c8947 */ /* 0x000fea0003800000 */
[----:B------:R-:W-:Y:S01]  /*1c30*/  ISETP.NE.AND P0, PT, R17, 0xff, PT ;  /* 0x000000ff1100780c */ /* 0x000fe20003f05270 */
[----:B------:R-:W-:-:S12]  /*1c40*/  IMAD.U32 R10, RZ, RZ, UR5 ;  /* 0x00000005ff0a7e24 */ /* 0x000fd8000f8e00ff */
[----:B------:R-:W-:-:S07]  /*1c50*/  @P0 PRMT R10, RZ, 0x7610, R10 ;  /* 0x00007610ff0a0816 */ /* 0x000fce000000000a */
.L_x_20425:
[----:B------:R-:W-:Y:S05]  /*1c60*/  BSYNC.RECONVERGENT B1 ;  /* 0x0000000000017941 */ /* 0x000fea0003800200 */
.L_x_20424:
[----:B------:R-:W-:Y:S01]  /*1c70*/  ISETP.NE.AND P6, PT, R3, 0x1, PT ;  /* 0x000000010300780c */ /* 0x000fe20003fc5270 */
[----:B------:R-:W-:Y:S01]  /*1c80*/  BSSY.RECONVERGENT B1, `(.L_x_20426) ;  /* 0x0000012000017945 */ /* 0x000fe20003800200 */
[----:B------:R-:W-:Y:S01]  /*1c90*/  LOP3.LUT R5, R5, 0xff, RZ, 0xc0, !PT ;  /* 0x000000ff05057812 */ /* 0x000fe200078ec0ff */
[----:B------:R-:W-:Y:S01]  /*1ca0*/  IMAD.MOV.U32 R11, RZ, RZ, 0x1 ;  /* 0x00000001ff0b7424 */ /* 0x000fe200078e00ff */
[----:B------:R-:W-:Y:S01]  /*1cb0*/  LOP3.LUT R6, R6, 0xff, RZ, 0xc0, !PT ;  /* 0x000000ff06067812 */ /* 0x000fe200078ec0ff */
[----:B------:R-:W-:Y:S01]  /*1cc0*/  IMAD.MOV.U32 R12, RZ, RZ, 0x1 ;  /* 0x00000001ff0c7424 */ /* 0x000fe200078e00ff */
[----:B------:R-:W-:Y:S02]  /*1cd0*/  LOP3.LUT R7, R7, 0xff, RZ, 0xc0, !PT ;  /* 0x000000ff07077812 */ /* 0x000fe400078ec0ff */
[----:B------:R-:W-:Y:S02]  /*1ce0*/  LOP3.LUT R8, R8, 0xff, RZ, 0xc0, !PT ;  /* 0x000000ff08087812 */ /* 0x000fe400078ec0ff */
[----:B------:R-:W-:-:S02]  /*1cf0*/  LOP3.LUT R9, R9, 0xff, RZ, 0xc0, !PT ;  /* 0x000000ff09097812 */ /* 0x000fc400078ec0ff */
[----:B------:R-:W-:Y:S02]  /*1d00*/  ISETP.NE.AND P0, PT, R4, 0x1, PT ;  /* 0x000000010400780c */ /* 0x000fe40003f05270 */
[----:B------:R-:W-:Y:S02]  /*1d10*/  ISETP.NE.AND P1, PT, R5, 0x1, PT ;  /* 0x000000010500780c */ /* 0x000fe40003f25270 */
[----:B------:R-:W-:Y:S02]  /*1d20*/  ISETP.NE.AND P2, PT, R6, 0x1, PT ;  /* 0x000000010600780c */ /* 0x000fe40003f45270 */
[----:B------:R-:W-:Y:S02]  /*1d30*/  ISETP.NE.AND P3, PT, R7, 0x1, PT ;  /* 0x000000010700780c */ /* 0x000fe40003f65270 */
[----:B------:R-:W-:Y:S02]  /*1d40*/  ISETP.NE.AND P4, PT, R8, 0x1, PT ;  /* 0x000000010800780c */ /* 0x000fe40003f85270 */
[----:B------:R-:W-:Y:S01]  /*1d50*/  ISETP.NE.AND P5, PT, R9, 0x1, PT ;  /* 0x000000010900780c */ /* 0x000fe20003fa5270 */
[----:B------:R-:W-:-:S12]  /*1d60*/  @!P6 BRA `(.L_x_20427) ;  /* 0x00000000000ce947 */ /* 0x000fd80003800000 */
[----:B------:R-:W-:Y:S01]  /*1d70*/  ISETP.NE.AND P6, PT, R3, 0xff, PT ;  /* 0x000000ff0300780c */ /* 0x000fe20003fc5270 */
[----:B------:R-:W-:-:S12]  /*1d80*/  IMAD.U32 R11, RZ, RZ, UR5 ;  /* 0x00000005ff0b7e24 */ /* 0x000fd8000f8e00ff */
[----:B------:R-:W-:-:S07]  /*1d90*/  @P6 PRMT R11, RZ, 0x7610, R11 ;  /* 0x00007610ff0b6816 */ /* 0x000fce000000000b */
.L_x_20427:
[----:B------:R-:W-:Y:S05]  /*1da0*/  BSYNC.RECONVERGENT B1 ;  /* 0x0000000000017941 */ /* 0x000fea0003800200 */
.L_x_20426:
[----:B------:R-:W-:Y:S01]  /*1db0*/  BSSY.RECONVERGENT B1, `(.L_x_20428) ;  /* 0x0000006000017945 */ /* 0x000fe20003800200 */
[----:B------:R-:W-:-:S03]  /*1dc0*/  IMAD.MOV.U32 R13, RZ, RZ, 0x1 ;  /* 0x00000001ff0d7424 */ /* 0x000fc600078e00ff */
[----:B------:R-:W-:Y:S05]  /*1dd0*/  @!P0 BRA `(.L_x_20429) ;  /* 0x00000000000c8947 */ /* 0x000fea0003800000 */
[----:B------:R-:W-:Y:S01]  /*1de0*/  ISETP.NE.AND P0, PT, R4, 0xff, PT ;  /* 0x000000ff0400780c */ /* 0x000fe20003f05270 */
[----:B------:R-:W-:-:S12]  /*1df0*/  IMAD.U32 R12, RZ, RZ, UR5 ;  /* 0x00000005ff0c7e24 */ /* 0x000fd8000f8e00ff */
[----:B------:R-:W-:-:S07]  /*1e00*/  @P0 PRMT R12, RZ, 0x7610, R12 ;  /* 0x00007610ff0c0816 */ /* 0x000fce000000000c */
.L_x_20429:
[----:B------:R-:W-:Y:S05]  /*1e10*/  BSYNC.RECONVERGENT B1 ;  /* 0x0000000000017941 */ /* 0x000fea0003800200 */
.L_x_20428:
[----:B------:R-:W-:Y:S01]  /*1e20*/  BSSY.RECONVERGENT B1, `(.L_x_20430) ;  /* 0x0000006000017945 */ /* 0x000fe20003800200 */
[----:B------:R-:W-:-:S03]  /*1e30*/  IMAD.MOV.U32 R14, RZ, RZ, 0x1 ;  /* 0x00000001ff0e7424 */ /* 0x000fc600078e00ff */
[----:B------:R-:W-:Y:S05]  /*1e40*/  @!P1 BRA `(.L_x_20431) ;  /* 0x00000000000c9947 */ /* 0x000fea0003800000 */
[----:B------:R-:W-:Y:S01]  /*1e50*/  ISETP.NE.AND P0, PT, R5, 0xff, PT ;  /* 0x000000ff0500780c */ /* 0x000fe20003f05270 */
[----:B------:R-:W-:-:S12]  /*1e60*/  IMAD.U32 R13, RZ, RZ, UR5 ;  /* 0x00000005ff0d7e24 */ /* 0x000fd8000f8e00ff */
[----:B------:R-:W-:-:S07]  /*1e70*/  @P0 PRMT R13, RZ, 0x7610, R13 ;  /* 0x00007610ff0d0816 */ /* 0x000fce000000000d */
.L_x_20431:
[----:B------:R-:W-:Y:S05]  /*1e80*/  BSYNC.RECONVERGENT B1 ;  /* 0x0000000000017941 */ /* 0x000fea0003800200 */
.L_x_20430:
[----:B------:R-:W-:Y:S01]  /*1e90*/  BSSY.RECONVERGENT B1, `(.L_x_20432) ;  /* 0x0000006000017945 */ /* 0x000fe20003800200 */
[----:B------:R-:W-:-:S03]  /*1ea0*/  IMAD.MOV.U32 R15, RZ, RZ, 0x1 ;  /* 0x00000001ff0f7424 */ /* 0x000fc600078e00ff */
[----:B------:R-:W-:Y:S05]  /*1eb0*/  @!P2 BRA `(.L_x_20433) ;  /* 0x00000000000ca947 */ /* 0x000fea0003800000 */
[----:B------:R-:W-:Y:S01]  /*1ec0*/  ISETP.NE.AND P0, PT, R6, 0xff, PT ;  /* 0x000000ff0600780c */ /* 0x000fe20003f05270 */
[----:B------:R-:W-:-:S12]  /*1ed0*/  IMAD.U32 R14, RZ, RZ, UR5 ;  /* 0x00000005ff0e7e24 */ /* 0x000fd8000f8e00ff */
[----:B------:R-:W-:-:S07]  /*1ee0*/  @P0 PRMT R14, RZ, 0x7610, R14 ;  /* 0x00007610ff0e0816 */ /* 0x000fce000000000e */
.L_x_20433:
[----:B------:R-:W-:Y:S05]  /*1ef0*/  BSYNC.RECONVERGENT B1 ;  /* 0x0000000000017941 */ /* 0x000fea0003800200 */
.L_x_20432:
[----:B------:R-:W-:Y:S01]  /*1f00*/  BSSY.RECONVERGENT B1, `(.L_x_20434) ;  /* 0x0000006000017945 */ /* 0x000fe20003800200 */
[----:B------:R-:W-:-:S03]  /*1f10*/  IMAD.MOV.U32 R16, RZ, RZ, 0x1 ;  /* 0x00000001ff107424 */ /* 0x000fc600078e00ff */
[----:B------:R-:W-:Y:S05]  /*1f20*/  @!P3 BRA `(.L_x_20435) ;  /* 0x00000000000cb947 */ /* 0x000fea0003800000 */
[----:B------:R-:W-:Y:S01]  /*1f30*/  ISETP.NE.AND P0, PT, R7, 0xff, PT ;  /* 0x000000ff0700780c */ /* 0x000fe20003f05270 */
[----:B------:R-:W-:-:S12]  /*1f40*/  IMAD.U32 R15, RZ, RZ, UR5 ;  /* 0x00000005ff0f7e24 */ /* 0x000fd8000f8e00ff */
[----:B------:R-:W-:-:S07]  /*1f50*/  @P0 PRMT R15, RZ, 0x7610, R15 ;  /* 0x00007610ff0f0816 */ /* 0x000fce000000000f */
.L_x_20435:
[----:B------:R-:W-:Y:S05]  /*1f60*/  BSYNC.RECONVERGENT B1 ;  /* 0x0000000000017941 */ /* 0x000fea0003800200 */
.L_x_20434:
[----:B------:R-:W-:Y:S01]  /*1f70*/  BSSY.RECONVERGENT B1, `(.L_x_20436) ;  /* 0x0000006000017945 */ /* 0x000fe20003800200 */
[----:B------:R-:W-:-:S03]  /*1f80*/  IMAD.MOV.U32 R19, RZ, RZ, 0x1 ;  /* 0x00000001ff137424 */ /* 0x000fc600078e00ff */
[----:B------:R-:W-:Y:S05]  /*1f90*/  @!P4 BRA `(.L_x_20437) ;  /* 0x00000000000cc947 */ /* 0x000fea0003800000 */
[----:B------:R-:W-:Y:S01]  /*1fa0*/  ISETP.NE.AND P0, PT, R8, 0xff, PT ;  /* 0x000000ff0800780c */ /* 0x000fe20003f05270 */
[----:B------:R-:W-:-:S12]  /*1fb0*/  IMAD.U32 R16, RZ, RZ, UR5 ;  /* 0x00000005ff107e24 */ /* 0x000fd8000f8e00ff */
[----:B------:R-:W-:-:S07]  /*1fc0*/  @P0 PRMT R16, RZ, 0x7610, R16 ;  /* 0x00007610ff100816 */ /* 0x000fce0000000010 */
.L_x_20437:
[----:B------:R-:W-:Y:S05]  /*1fd0*/  BSYNC.RECONVERGENT B1 ;  /* 0x0000000000017941 */ /* 0x000fea0003800200 */
.L_x_20436:
[----:B------:R-:W-:Y:S05]  /*1fe0*/  @!P5 BRA `(.L_x_20438) ;  /* 0x0000000400fcd947 */ /* 0x000fea0003800000 */
[----:B------:R-:W-:Y:S01]  /*1ff0*/  ISETP.NE.AND P0, PT, R9, 0xff, PT ;  /* 0x000000ff0900780c */ /* 0x000fe20003f05270 */
[----:B------:R-:W-:-:S12]  /*2000*/  IMAD.U32 R19, RZ, RZ, UR5 ;  /* 0x00000005ff137e24 */ /* 0x000fd8000f8e00ff */
[----:B------:R-:W-:Y:S05]  /*2010*/  @!P0 BRA `(.L_x_20438) ;  /* 0x0000000400f08947 */ /* 0x000fea0003800000 */
[----:B------:R-:W-:Y:S01]  /*2020*/  PRMT R19, RZ, 0x7610, R19 ;  /* 0x00007610ff137816 */ /* 0x000fe20000000013 */
[----:B------:R-:W-:Y:S06]  /*2030*/  BRA `(.L_x_20438) ;  /* 0x0000000400e87947 */ /* 0x000fec0003800000 */
.L_x_20423:
[----:B------:R-:W-:Y:S01]  /*2040*/  PRMT R10, R2, 0x9910, RZ ;  /* 0x00009910020a7816 */ /* 0x000fe200000000ff */
[----:B------:R-:W-:Y:S02]  /*2050*/  IMAD.MOV.U32 R19, RZ, RZ, 0x1 ;  /* 0x00000001ff137424 */ /* 0x000fe400078e00ff */
[----:B------:R-:W-:Y:S01]  /*2060*/  IMAD.MOV.U32 R16, RZ, RZ, 0x1 ;  /* 0x00000001ff107424 */ /* 0x000fe200078e00ff */
[----:B------:R-:W-:Y:S01]  /*2070*/  ISETP.NE.AND P0, PT, R10, RZ, PT ;  /* 0x000000ff0a00720c */ /* 0x000fe20003f05270 */
[----:B------:R-:W-:Y:S02]  /*2080*/  IMAD.MOV.U32 R15, RZ, RZ, 0x1 ;  /* 0x00000001ff0f7424 */ /* 0x000fe400078e00ff */
[----:B------:R-:W-:Y:S02]  /*2090*/  IMAD.MOV.U32 R14, RZ, RZ, 0x1 ;  /* 0x00000001ff0e7424 */ /* 0x000fe400078e00ff */
[----:B------:R-:W-:Y:S02]  /*20a0*/  IMAD.MOV.U32 R13, RZ, RZ, 0x1 ;  /* 0x00000001ff0d7424 */ /* 0x000fe400078e00ff */
[----:B------:R-:W-:-:S02]  /*20b0*/  IMAD.MOV.U32 R12, RZ, RZ, 0x1 ;  /* 0x00000001ff0c7424 */ /* 0x000fc400078e00ff */
[----:B------:R-:W-:Y:S02]  /*20c0*/  IMAD.MOV.U32 R11, RZ, RZ, 0x1 ;  /* 0x00000001ff0b7424 */ /* 0x000fe400078e00ff */
[----:B------:R-:W-:Y:S02]  /*20d0*/  IMAD.MOV.U32 R10, RZ, RZ, 0x1 ;  /* 0x00000001ff0a7424 */ /* 0x000fe400078e00ff */
[----:B------:R-:W-:Y:S05]  /*20e0*/  @!P0 BRA `(.L_x_20438) ;  /* 0x0000000400bc8947 */ /* 0x000fea0003800000 */
[----:B------:R-:W-:Y:S01]  /*20f0*/  IMAD.MOV.U32 R10, RZ, RZ, 0x1 ;  /* 0x00000001ff0a7424 */ /* 0x000fe200078e00ff */
[----:B------:R-:W-:-:S07]  /*2100*/  PRMT R11, R2, 0x7610, R11 ;  /* 0x00007610020b7816 */ /* 0x000fce000000000b */
.L_x_20439:
        /* <DEDUP_REMOVED lines=12> */
[----:B------:R-:W-:Y:S01]  /*21d0*/  IMAD.MOV.U32 R11, RZ, RZ, 0x1 ;  /* 0x00000001ff0b7424 */ /* 0x000fe200078e00ff */
[----:B------:R-:W-:-:S07]  /*21e0*/  PRMT R12, R2, 0x7610, R12 ;  /* 0x00007610020c7816 */ /* 0x000fce000000000c */
.L_x_20440:
        /* <DEDUP_REMOVED lines=14> */
.L_x_20441:
        /* <DEDUP_REMOVED lines=14> */
.L_x_20442:
        /* <DEDUP_REMOVED lines=14> */
.L_x_20443:
        /* <DEDUP_REMOVED lines=14> */
.L_x_20444:
        /* <DEDUP_REMOVED lines=14> */
.L_x_20445:
        /* <DEDUP_REMOVED lines=13> */
.L_x_20446:
        /* <DEDUP_REMOVED lines=12> */
.L_x_20438:
[----:B------:R-:W-:Y:S05]  /*27e0*/  BSYNC.RECONVERGENT B0 ;  /* 0x0000000000007941 */ /* 0x000fea0003800200 */
.L_x_20422:
[----:B------:R-:W0:Y:S01]  /*27f0*/  LDCU.64 UR6, c[0x0][0x398] ;  /* 0x00007300ff0677ac */ /* 0x000e220008000a00 */
[----:B------:R-:W-:Y:S02]  /*2800*/  PRMT R11, R11, 0x7604, R10 ;  /* 0x000076040b0b7816 */ /* 0x000fe4000000000a */
[----:B------:R-:W-:Y:S02]  /*2810*/  PRMT R13, R13, 0x7604, R12 ;  /* 0x000076040d0d7816 */ /* 0x000fe4000000000c */
[----:B------:R-:W-:Y:S02]  /*2820*/  PRMT R15, R15, 0x7604, R14 ;  /* 0x000076040f0f7816 */ /* 0x000fe4000000000e */
[----:B------:R-:W-:Y:S01]  /*2830*/  PRMT R19, R19, 0x7604, R16 ;  /* 0x0000760413137816 */ /* 0x000fe20000000010 */
[----:B0-----:R-:W-:-:S04]  /*2840*/  UIADD3 UR6, UP0, UPT, UR4, UR6, URZ ;  /* 0x0000000604067290 */ /* 0x001fc8000ff1e0ff */
[----:B------:R-:W-:Y:S02]  /*2850*/  UIADD3.X UR7, UPT, UPT, URZ, UR7, URZ, UP0, !UPT ;  /* 0x00000007ff077290 */ /* 0x000fe400087fe4ff */
[----:B------:R-:W-:-:S04]  /*2860*/  IMAD.U32 R2, RZ, RZ, UR6 ;  /* 0x00000006ff027e24 */ /* 0x000fc8000f8e00ff */
[----:B------:R-:W-:Y:S02]  /*2870*/  IMAD.U32 R3, RZ, RZ, UR7 ;  /* 0x00000007ff037e24 */ /* 0x000fe4000f8e00ff */
[----:B------:R-:W-:-:S05]  /*2880*/  IMAD.WIDE.U32 R2, R0, 0x2, R2 ;  /* 0x0000000200027825 */ /* 0x000fca00078e0002 */
[----:B------:R-:W-:Y:S04]  /*2890*/  STG.E.U16 desc[UR10][R2.64], R11 ;  /* 0x0000000b02007986 */ /* 0x000fe8000c10150a */
[----:B------:R-:W-:Y:S04]  /*28a0*/  STG.E.U16 desc[UR10][R2.64+0x100], R13 ;  /* 0x0001000d02007986 */ /* 0x000fe8000c10150a */
[----:B------:R-:W-:Y:S04]  /*28b0*/  STG.E.U16 desc[UR10][R2.64+0x200], R15 ;  /* 0x0002000f02007986 */ /* 0x000fe8000c10150a */
[----:B------:R-:W-:Y:S01]  /*28c0*/  STG.E.U16 desc[UR10][R2.64+0x300], R19 ;  /* 0x0003001302007986 */ /* 0x000fe2000c10150a */
[----:B------:R-:W-:Y:S05]  /*28d0*/  EXIT ;  /* 0x000000000000794d */ /* 0x000fea0003800000 */
.L_x_20447:
        /* <DEDUP_REMOVED lines=10> */
.L_x_68619:


//--------------------- .text._ZN2at6native29vectorized_elementwise_kernelILi4EZNS0_50_GLOBAL__N__2680c7bb_12_PowKernel_cu_7dd49032_300329pow_tensor_scalar_kernel_implIaaEEvRNS_18TensorIteratorBaseET0_EUlaE2_St5arrayIPcLm2EEEEviS6_T1_ --------------------------
	.section	.text._ZN2at6native29vectorized_elementwise_kernelILi4EZNS0_50_GLOBAL__N__2680c7bb_12_PowKernel_cu_7dd49032_300329pow_tensor_scalar_kernel_implIaaEEvRNS_18TensorIteratorBaseET0_EUlaE2_St5arrayIPcLm2EEEEviS6_T1_,"ax",@progbits
	.align	128
        .global         _ZN2at6native29vectorized_elementwise_kernelILi4EZNS0_50_GLOBAL__N__2680c7bb_12_PowKernel_cu_7dd49032_300329pow_tensor_scalar_kernel_implIaaEEvRNS_18TensorIteratorBaseET0_EUlaE2_St5arrayIPcLm2EEEEviS6_T1_
        .type           _ZN2at6native29vectorized_elementwise_kernelILi4EZNS0_50_GLOBAL__N__2680c7bb_12_PowKernel_cu_7dd49032_300329pow_tensor_scalar_kernel_implIaaEEvRNS_18TensorIteratorBaseET0_EUlaE2_St5arrayIPcLm2EEEEviS6_T1_,@function
        .size           _ZN2at6native29vectorized_elementwise_kernelILi4EZNS0_50_GLOBAL__N__2680c7bb_12_PowKernel_cu_7dd49032_300329pow_tensor_scalar_kernel_implIaaEEvRNS_18TensorIteratorBaseET0_EUlaE2_St5arrayIPcLm2EEEEviS6_T1_,(.L_x_68620 - _ZN2at6native29vectorized_elementwise_kernelILi4EZNS0_50_GLOBAL__N__2680c7bb_12_PowKernel_cu_7dd49032_300329pow_tensor_scalar_kernel_implIaaEEvRNS_18TensorIteratorBaseET0_EUlaE2_St5arrayIPcLm2EEEEviS6_T1_)
        .other          _ZN2at6native29vectorized_elementwise_kernelILi4EZNS0_50_GLOBAL__N__2680c7bb_12_PowKernel_cu_7dd49032_300329pow_tensor_scalar_kernel_implIaaEEvRNS_18TensorIteratorBaseET0_EUlaE2_St5arrayIPcLm2EEEEviS6_T1_,@"STO_CUDA_ENTRY STV_DEFAULT"
_ZN2at6native29vectorized_elementwise_kernelILi4EZNS0_50_GLOBAL__N__2680c7bb_12_PowKernel_cu_7dd49032_300329pow_tensor_scalar_kernel_implIaaEEvRNS_18TensorIteratorBaseET0_EUlaE2_St5arrayIPcLm2EEEEviS6_T1_:
.text._ZN2at6native29vectorized_elementwise_kernelILi4EZNS0_50_GLOBAL__N__2680c7bb_12_PowKernel_cu_7dd49032_300329pow_tensor_scalar_kernel_implIaaEEvRNS_18TensorIteratorBaseET0_EUlaE2_St5arrayIPcLm2EEEEviS6_T1_:
        /* <DEDUP_REMOVED lines=108> */
.L_x_20452:
[----:B------:R-:W-:Y:S05]  /*06c0*/  BSYNC.RECONVERGENT B1 ;  /* 0x0000000000017941 */ /* 0x000fea0003800200 */
.L_x_20451:
        /* <DEDUP_REMOVED lines=10> */
.L_x_20454:
[----:B------:R-:W-:Y:S05]  /*0770*/  BSYNC.RECONVERGENT B1 ;  /* 0x0000000000017941 */ /* 0x000fea0003800200 */
.L_x_20453:
        /* <DEDUP_REMOVED lines=9> */
.L_x_20456:
[----:B------:R-:W-:Y:S05]  /*0810*/  BSYNC.RECONVERGENT B1 ;  /* 0x0000000000017941 */ /* 0x000fea0003800200 */
.L_x_20455:
        /* <DEDUP_REMOVED lines=9> */
.L_x_20458:
[----:B------:R-:W-:Y:S05]  /*08b0*/  BSYNC.RECONVERGENT B1 ;  /* 0x0000000000017941 */ /* 0x000fea0003800200 */
.L_x_20457:
        /* <DEDUP_REMOVED lines=9> */
.L_x_20460:
[----:B------:R-:W-:Y:S05]  /*0950*/  BSYNC.RECONVERGENT B1 ;  /* 0x0000000000017941 */ /* 0x000fea0003800200 */
.L_x_20459:
        /* <DEDUP_REMOVED lines=9> */
.L_x_20462:
[----:B------:R-:W-:Y:S05]  /*09f0*/  BSYNC.RECONVERGENT B1 ;  /* 0x0000000000017941 */ /* 0x000fea0003800200 */
.L_x_20461:
        /* <DEDUP_REMOVED lines=9> */
.L_x_20464:
[----:B------:R-:W-:Y:S05]  /*0a90*/  BSYNC.RECONVERGENT B1 ;  /* 0x0000000000017941 */ /* 0x000fea0003800200 */
.L_x_20463:
        /* <DEDUP_REMOVED lines=10> */
.L_x_20450:
        /* <DEDUP_REMOVED lines=28> */
.L_x_20468:
        /* <DEDUP_REMOVED lines=12> */
.L_x_20467:
[----:B------:R-:W-:Y:S05]  /*0dc0*/  BSYNC.RECONVERGENT B1 ;  /* 0x0000000000017941 */ /* 0x000fea0003800200 */
.L_x_20466:
[----:B------:R-:W-:Y:S01]  /*0dd0*/  BSSY.RECONVERGENT B1, `(.L_x_20469) ;  /* 0x0000011000017945 */ /* 0x000fe20003800200 */
[----:B------:R-:W-:-:S03]  /*0de0*/  ISETP.GE.U32.AND P6, PT, R21, UR5, PT ;  /* 0x0000000515007c0c */ /* 0x000fc6000bfc6070 */
[----:B------:R-:W-:Y:S10]  /*0df0*/  @P0 BRA `(.L_x_20470) ;  /* 0x0000000000380947 */ /* 0x000ff40003800000 */
[----:B------:R-:W-:Y:S01]  /*0e00*/  IMAD.MOV.U32 R8, RZ, RZ, 0x1 ;  /* 0x00000001ff087424 */ /* 0x000fe200078e00ff */
[----:B-----5:R-:W-:-:S07]  /*0e10*/  PRMT R14, R9, 0x7610, R14 ;  /* 0x00007610090e7816 */ /* 0x020fce000000000e */
.L_x_20471:
        /* <DEDUP_REMOVED lines=12> */
.L_x_20470:
[----:B------:R-:W-:Y:S05]  /*0ee0*/  BSYNC.RECONVERGENT B1 ;  /* 0x0000000000017941 */ /* 0x000fea0003800200 */
.L_x_20469:
[----:B------:R-:W-:Y:S04]  /*0ef0*/  BSSY.RECONVERGENT B1, `(.L_x_20472) ;  /* 0x0000010000017945 */ /* 0x000fe80003800200 */
[----:B------:R-:W-:Y:S05]  /*0f00*/  @P1 BRA `(.L_x_20473) ;  /* 0x0000000000381947 */ /* 0x000fea0003800000 */
[----:B------:R-:W-:Y:S01]  /*0f10*/  IMAD.MOV.U32 R7, RZ, RZ, 0x1 ;  /* 0x00000001ff077424 */ /* 0x000fe200078e00ff */
[----:B-----5:R-:W-:-:S07]  /*0f20*/  PRMT R14, R9, 0x7610, R14 ;  /* 0x00007610090e7816 */ /* 0x020fce000000000e */
.L_x_20474:
        /* <DEDUP_REMOVED lines=12> */
.L_x_20473:
[----:B------:R-:W-:Y:S05]  /*0ff0*/  BSYNC.RECONVERGENT B1 ;  /* 0x0000000000017941 */ /* 0x000fea0003800200 */
.L_x_20472:
[----:B------:R-:W-:Y:S04]  /*1000*/  BSSY.RECONVERGENT B1, `(.L_x_20475) ;  /* 0x0000010000017945 */ /* 0x000fe80003800200 */
[----:B------:R-:W-:Y:S05]  /*1010*/  @P2 BRA `(.L_x_20476) ;  /* 0x0000000000382947 */ /* 0x000fea0003800000 */
[----:B------:R-:W-:Y:S01]  /*1020*/  IMAD.MOV.U32 R6, RZ, RZ, 0x1 ;  /* 0x00000001ff067424 */ /* 0x000fe200078e00ff */
[----:B-----5:R-:W-:-:S07]  /*1030*/  PRMT R14, R9, 0x7610, R14 ;  /* 0x00007610090e7816 */ /* 0x020fce000000000e */
.L_x_20477:
        /* <DEDUP_REMOVED lines=12> */
.L_x_20476:
[----:B------:R-:W-:Y:S05]  /*1100*/  BSYNC.RECONVERGENT B1 ;  /* 0x0000000000017941 */ /* 0x000fea0003800200 */
.L_x_20475:
[----:B------:R-:W-:Y:S04]  /*1110*/  BSSY.RECONVERGENT B1, `(.L_x_20478) ;  /* 0x0000010000017945 */ /* 0x000fe80003800200 */
[----:B------:R-:W-:Y:S05]  /*1120*/  @P3 BRA `(.L_x_20479) ;  /* 0x0000000000383947 */ /* 0x000fea0003800000 */
[----:B------:R-:W-:Y:S01]  /*1130*/  IMAD.MOV.U32 R5, RZ, RZ, 0x1 ;  /* 0x00000001ff057424 */ /* 0x000fe200078e00ff */
[----:B-----5:R-:W-:-:S07]  /*1140*/  PRMT R14, R9, 0x7610, R14 ;  /* 0x00007610090e7816 */ /* 0x020fce000000000e */
.L_x_20480:
        /* <DEDUP_REMOVED lines=12> */
.L_x_20479:
[----:B------:R-:W-:Y:S05]  /*1210*/  BSYNC.RECONVERGENT B1 ;  /* 0x0000000000017941 */ /* 0x000fea0003800200 */
.L_x_20478:
[----:B------:R-:W-:Y:S04]  /*1220*/  BSSY.RECONVERGENT B1, `(.L_x_20481) ;  /* 0x0000010000017945 */ /* 0x000fe80003800200 */
[----:B------:R-:W-:Y:S05]  /*1230*/  @P4 BRA `(.L_x_20482) ;  /* 0x0000000000384947 */ /* 0x000fea0003800000 */
[----:B------:R-:W-:Y:S01]  /*1240*/  IMAD.MOV.U32 R4, RZ, RZ, 0x1 ;  /* 0x00000001ff047424 */ /* 0x000fe200078e00ff */
[----:B-----5:R-:W-:-:S07]  /*1250*/  PRMT R14, R9, 0x7610, R14 ;  /* 0x00007610090e7816 */ /* 0x020fce000000000e */
.L_x_20483:
        /* <DEDUP_REMOVED lines=12> */
.L_x_20482:
[----:B------:R-:W-:Y:S05]  /*1320*/  BSYNC.RECONVERGENT B1 ;  /* 0x0000000000017941 */ /* 0x000fea0003800200 */
.L_x_20481:
[----:B------:R-:W-:Y:S04]  /*1330*/  BSSY.RECONVERGENT B1, `(.L_x_20484) ;  /* 0x0000010000017945 */ /* 0x000fe80003800200 */
[----:B------:R-:W-:Y:S05]  /*1340*/  @P5 BRA `(.L_x_20485) ;  /* 0x0000000000385947 */ /* 0x000fea0003800000 */
[----:B------:R-:W-:Y:S01]  /*1350*/  IMAD.MOV.U32 R3, RZ, RZ, 0x1 ;  /* 0x00000001ff037424 */ /* 0x000fe200078e00ff */
[----:B-----5:R-:W-:-:S07]  /*1360*/  PRMT R12, R9, 0x7610, R12 ;  /* 0x00007610090c7816 */ /* 0x020fce000000000c */
.L_x_20486:
        /* <DEDUP_REMOVED lines=12> */
.L_x_20485:
[----:B------:R-:W-:Y:S05]  /*1430*/  BSYNC.RECONVERGENT B1 ;  /* 0x0000000000017941 */ /* 0x000fea0003800200 */
.L_x_20484:
[----:B------:R-:W-:Y:S05]  /*1440*/  @P6 BRA `(.L_x_20465) ;  /* 0x0000000000346947 */ /* 0x000fea0003800000 */
[----:B------:R-:W-:-:S07]  /*1450*/  IMAD.MOV.U32 R2, RZ, RZ, 0x1 ;  /* 0x00000001ff027424 */ /* 0x000fce00078e00ff */
.L_x_20487:
        /* <DEDUP_REMOVED lines=12> */
.L_x_20465:
[----:B------:R-:W-:Y:S05]  /*1520*/  BSYNC.RECONVERGENT B0 ;  /* 0x0000000000007941 */ /* 0x000fea0003800200 */
.L_x_20449:
        /* <DEDUP_REMOVED lines=18> */
.L_x_20490:
        /* <DEDUP_REMOVED lines=8> */
.L_x_20491:
        /* <DEDUP_REMOVED lines=8> */
.L_x_20492:
        /* <DEDUP_REMOVED lines=8> */
.L_x_20493:
        /* <DEDUP_REMOVED lines=9> */
.L_x_20494:
[----:B------:R-:W-:Y:S05]  /*1860*/  BSYNC.RELIABLE B1 ;  /* 0x0000000000017941 */ /* 0x000fea0003800100 */
.L_x_20489:
[----:B------:R-:W-:-:S13]  /*1870*/  ISETP.GE.U32.AND P0, PT, R0, UR5, PT ;  /* 0x0000000500007c0c */ /* 0x000fda000bf06070 */
[----:B-12---:R-:W1:Y:S01]  /*1880*/  @!P0 LDC.64 R6, c[0x0][0x398] ;  /* 0x0000e600ff068b82 */ /* 0x006e620000000a00 */
[C---:B------:R-:W-:Y:S02]  /*1890*/  @!P0 VIADD R5, R0.reuse, UR4 ;  /* 0x0000000400058c36 */ /* 0x040fe40008000000 */
[----:B------:R-:W-:-:S03]  /*18a0*/  @!P0 VIADD R0, R0, 0x80 ;  /* 0x0000008000008836 */ /* 0x000fc60000000000 */
[----:B-1----:R-:W-:-:S05]  /*18b0*/  @!P0 IADD3 R4, P1, PT, R5, R6, RZ ;  /* 0x0000000605048210 */ /* 0x002fca0007f3e0ff */
[----:B------:R-:W-:-:S05]  /*18c0*/  @!P0 IMAD.X R5, RZ, RZ, R7, P1 ;  /* 0x000000ffff058224 */ /* 0x000fca00008e0607 */
[----:B------:R3:W-:Y:S03]  /*18d0*/  @!P0 STG.E.U8 desc[UR10][R4.64], R3 ;  /* 0x0000000304008986 */ /* 0x0007e6000c10110a */
.L_x_20495:
[----:B------:R-:W-:Y:S05]  /*18e0*/  BSYNC.RECONVERGENT B0 ;  /* 0x0000000000007941 */ /* 0x000fea0003800200 */
.L_x_20488:
        /* <DEDUP_REMOVED lines=9> */
.L_x_20448:
[----:B------:R-:W0:Y:S01]  /*1980*/  LDCU.64 UR8, c[0x0][0x3a0] ;  /* 0x00007400ff0877ac */ /* 0x000e220008000a00 */
[----:B------:R-:W1:Y:S01]  /*1990*/  S2R R0, SR_TID.X ;  /* 0x0000000000007919 */ /* 0x000e620000002100 */
[----:B0-----:R-:W-:-:S04]  /*19a0*/  UIADD3 UR5, UP0, UPT, UR4, UR8, URZ ;  /* 0x0000000804057290 */ /* 0x001fc8000ff1e0ff */
[----:B------:R-:W-:Y:S02]  /*19b0*/  UIADD3.X UR6, UPT, UPT, URZ, UR9, URZ, UP0, !UPT ;  /* 0x00000009ff067290 */ /* 0x000fe400087fe4ff */
[----:B------:R-:W-:-:S04]  /*19c0*/  IMAD.U32 R4, RZ, RZ, UR5 ;  /* 0x00000005ff047e24 */ /* 0x000fc8000f8e00ff */
[----:B------:R-:W-:Y:S02]  /*19d0*/  IMAD.U32 R5, RZ, RZ, UR6 ;  /* 0x00000006ff057e24 */ /* 0x000fe4000f8e00ff */
[----:B-1----:R-:W-:-:S05]  /*19e0*/  IMAD.WIDE.U32 R4, R0, 0x4, R4 ;  /* 0x0000000400047825 */ /* 0x002fca00078e0004 */
[----:B------:R-:W2:Y:S04]  /*19f0*/  LDG.E R3, desc[UR10][R4.64] ;  /* 0x0000000a04037981 */ /* 0x000ea8000c1e1900 */
[----:B------:R-:W3:Y:S01]  /*1a00*/  LDG.E R8, desc[UR10][R4.64+0x200] ;  /* 0x0002000a04087981 */ /* 0x000ee2000c1e1900 */
[----:B------:R-:W-:Y:S01]  /*1a10*/  UPRMT UR5, UR7, 0x8880, URZ ;  /* 0x0000888007057896 */ /* 0x000fe200080000ff */
[----:B------:R-:W-:Y:S01]  /*1a20*/  BSSY.RECONVERGENT B0, `(.L_x_20496) ;  /* 0x00000db000007945 */ /* 0x000fe20003800200 */
[----:B------:R-:W-:Y:S02]  /*1a30*/  UPRMT UR6, UR7, 0x8880, URZ ;  /* 0x0000888007067896 */ /* 0x000fe400080000ff */
[----:B------:R-:W-:-:S06]  /*1a40*/  UPRMT UR5, UR5, 0x7710, URZ ;  /* 0x0000771005057896 */ /* 0x000fcc00080000ff */
[----:B------:R-:W-:Y:S01]  /*1a50*/  IMAD.U32 R2, RZ, RZ, UR5 ;  /* 0x00000005ff027e24 */ /* 0x000fe2000f8e00ff */
[----:B------:R-:W-:Y:S02]  /*1a60*/  UMOV UR5, UR6 ;  /* 0x0000000600057c82 */ /* 0x000fe40008000000 */
[----:B------:R-:W-:Y:S01]  /*1a70*/  UISETP.GT.AND UP0, UPT, UR5, -0x1, UPT ;  /* 0xffffffff0500788c */ /* 0x000fe2000bf04270 */
[C---:B--2---:R-:W-:Y:S02]  /*1a80*/  PRMT R6, R3.reuse, 0x7771, RZ ;  /* 0x0000777103067816 */ /* 0x044fe400000000ff */
[----:B------:R-:W-:Y:S02]  /*1a90*/  PRMT R7, R3, 0x7772, RZ ;  /* 0x0000777203077816 */ /* 0x000fe400000000ff */
[C---:B---3--:R-:W-:Y:S02]  /*1aa0*/  PRMT R9, R8.reuse, 0x7770, RZ ;  /* 0x0000777008097816 */ /* 0x048fe400000000ff */
[----:B------:R-:W-:-:S02]  /*1ab0*/  PRMT R10, R8, 0x7771, RZ ;  /* 0x00007771080a7816 */ /* 0x000fc400000000ff */
[C---:B------:R-:W-:Y:S02]  /*1ac0*/  PRMT R11, R8.reuse, 0x7772, RZ ;  /* 0x00007772080b7816 */ /* 0x040fe400000000ff */
[----:B------:R-:W-:Y:S02]  /*1ad0*/  PRMT R12, R8, 0x7773, RZ ;  /* 0x00007773080c7816 */ /* 0x000fe400000000ff */
[C---:B------:R-:W-:Y:S02]  /*1ae0*/  PRMT R17, R3.reuse, 0x7770, RZ ;  /* 0x0000777003117816 */ /* 0x040fe400000000ff */
[----:B------:R-:W-:Y:S02]  /*1af0*/  PRMT R5, R3, 0x7773, RZ ;  /* 0x0000777303057816 */ /* 0x000fe400000000ff */
[----:B------:R-:W-:Y:S02]  /*1b00*/  PRMT R3, R6, 0x7610, R3 ;  /* 0x0000761006037816 */ /* 0x000fe40000000003 */
[----:B------:R-:W-:-:S02]  /*1b10*/  PRMT R4, R7, 0x7610, R4 ;  /* 0x0000761007047816 */ /* 0x000fc40000000004 */
[----:B------:R-:W-:Y:S02]  /*1b20*/  PRMT R6, R9, 0x7610, R6 ;  /* 0x0000761009067816 */ /* 0x000fe40000000006 */
[----:B------:R-:W-:Y:S02]  /*1b30*/  PRMT R7, R10, 0x7610, R7 ;  /* 0x000076100a077816 */ /* 0x000fe40000000007 */
[----:B------:R-:W-:Y:S02]  /*1b40*/  PRMT R8, R11, 0x7610, R8 ;  /* 0x000076100b087816 */ /* 0x000fe40000000008 */
        /* <DEDUP_REMOVED lines=16> */
.L_x_20499:
[----:B------:R-:W-:Y:S05]  /*1c50*/  BSYNC.RECONVERGENT B1 ;  /* 0x0000000000017941 */ /* 0x000fea0003800200 */
.L_x_20498:
        /* <DEDUP_REMOVED lines=19> */
.L_x_20501:
[----:B------:R-:W-:Y:S05]  /*1d90*/  BSYNC.RECONVERGENT B1 ;  /* 0x0000000000017941 */ /* 0x000fea0003800200 */
.L_x_20500:
[----:B------:R-:W-:Y:S01]  /*1da0*/  BSSY.RECONVERGENT B1, `(.L_x_20502) ;  /* 0x0000006000017945 */ /* 0x000fe20003800200 */
[----:B------:R-:W-:-:S03]  /*1db0*/  IMAD.MOV.U32 R13, RZ, RZ, 0x1 ;  /* 0x00000001ff0d7424 */ /* 0x000fc600078e00ff */
[----:B------:R-:W-:Y:S05]  /*1dc0*/  @!P0 BRA `(.L_x_20503) ;  /* 0x00000000000c8947 */ /* 0x000fea0003800000 */
[----:B------:R-:W-:Y:S01]  /*1dd0*/  ISETP.NE.AND P0, PT, R4, 0xff, PT ;  /* 0x000000ff0400780c */ /* 0x000fe20003f05270 */
[----:B------:R-:W-:-:S12]  /*1de0*/  IMAD.U32 R12, RZ, RZ, UR5 ;  /* 0x00000005ff0c7e24 */ /* 0x000fd8000f8e00ff */
[----:B------:R-:W-:-:S07]  /*1df0*/  @P0 PRMT R12, RZ, 0x7610, R12 ;  /* 0x00007610ff0c0816 */ /* 0x000fce000000000c */
.L_x_20503:
[----:B------:R-:W-:Y:S05]  /*1e00*/  BSYNC.RECONVERGENT B1 ;  /* 0x0000000000017941 */ /* 0x000fea0003800200 */
.L_x_20502:
[----:B------:R-:W-:Y:S01]  /*1e10*/  BSSY.RECONVERGENT B1, `(.L_x_20504) ;  /* 0x0000006000017945 */ /* 0x000fe20003800200 */
[----:B------:R-:W-:-:S03]  /*1e20*/  IMAD.MOV.U32 R14, RZ, RZ, 0x1 ;  /* 0x00000001ff0e7424 */ /* 0x000fc600078e00ff */
[----:B------:R-:W-:Y:S05]  /*1e30*/  @!P1 BRA `(.L_x_20505) ;  /* 0x00000000000c9947 */ /* 0x000fea0003800000 */
[----:B------:R-:W-:Y:S01]  /*1e40*/  ISETP.NE.AND P0, PT, R5, 0xff, PT ;  /* 0x000000ff0500780c */ /* 0x000fe20003f05270 */
[----:B------:R-:W-:-:S12]  /*1e50*/  IMAD.U32 R13, RZ, RZ, UR5 ;  /* 0x00000005ff0d7e24 */ /* 0x000fd8000f8e00ff */
[----:B------:R-:W-:-:S07]  /*1e60*/  @P0 PRMT R13, RZ, 0x7610, R13 ;  /* 0x00007610ff0d0816 */ /* 0x000fce000000000d */
.L_x_20505:
[----:B------:R-:W-:Y:S05]  /*1e70*/  BSYNC.RECONVERGENT B1 ;  /* 0x0000000000017941 */ /* 0x000fea0003800200 */
.L_x_20504:
[----:B------:R-:W-:Y:S01]  /*1e80*/  BSSY.RECONVERGENT B1, `(.L_x_20506) ;  /* 0x0000006000017945 */ /* 0x000fe20003800200 */
[----:B------:R-:W-:-:S03]  /*1e90*/  IMAD.MOV.U32 R15, RZ, RZ, 0x1 ;  /* 0x00000001ff0f7424 */ /* 0x000fc600078e00ff */
[----:B------:R-:W-:Y:S05]  /*1ea0*/  @!P2 BRA `(.L_x_20507) ;  /* 0x00000000000ca947 */ /* 0x000fea0003800000 */
[----:B------:R-:W-:Y:S01]  /*1eb0*/  ISETP.NE.AND P0, PT, R6, 0xff, PT ;  /* 0x000000ff0600780c */ /* 0x000fe20003f05270 */
[----:B------:R-:W-:-:S12]  /*1ec0*/  IMAD.U32 R14, RZ, RZ, UR5 ;  /* 0x00000005ff0e7e24 */ /* 0x000fd8000f8e00ff */
[----:B------:R-:W-:-:S07]  /*1ed0*/  @P0 PRMT R14, RZ, 0x7610, R14 ;  /* 0x00007610ff0e0816 */ /* 0x000fce000000000e */
.L_x_20507:
[----:B------:R-:W-:Y:S05]  /*1ee0*/  BSYNC.RECONVERGENT B1 ;  /* 0x0000000000017941 */ /* 0x000fea0003800200 */
.L_x_20506:
[----:B------:R-:W-:Y:S01]  /*1ef0*/  BSSY.RECONVERGENT B1, `(.L_x_20508) ;  /* 0x0000006000017945 */ /* 0x000fe20003800200 */
[----:B------:R-:W-:-:S03]  /*1f00*/  IMAD.MOV.U32 R16, RZ, RZ, 0x1 ;  /* 0x00000001ff107424 */ /* 0x000fc600078e00ff */
[----:B------:R-:W-:Y:S05]  /*1f10*/  @!P3 BRA `(.L_x_20509) ;  /* 0x00000000000cb947 */ /* 0x000fea0003800000 */
[----:B------:R-:W-:Y:S01]  /*1f20*/  ISETP.NE.AND P0, PT, R7, 0xff, PT ;  /* 0x000000ff0700780c */ /* 0x000fe20003f05270 */
[----:B------:R-:W-:-:S12]  /*1f30*/  IMAD.U32 R15, RZ, RZ, UR5 ;  /* 0x00000005ff0f7e24 */ /* 0x000fd8000f8e00ff */
[----:B------:R-:W-:-:S07]  /*1f40*/  @P0 PRMT R15, RZ, 0x7610, R15 ;  /* 0x00007610ff0f0816 */ /* 0x000fce000000000f */
.L_x_20509:
[----:B------:R-:W-:Y:S05]  /*1f50*/  BSYNC.RECONVERGENT B1 ;  /* 0x0000000000017941 */ /* 0x000fea0003800200 */
.L_x_20508:
[----:B------:R-:W-:Y:S01]  /*1f60*/  BSSY.RECONVERGENT B1, `(.L_x_20510) ;  /* 0x0000006000017945 */ /* 0x000fe20003800200 */
[----:B------:R-:W-:-:S03]  /*1f70*/  IMAD.MOV.U32 R18, RZ, RZ, 0x1 ;  /* 0x00000001ff127424 */ /* 0x000fc600078e00ff */
[----:B------:R-:W-:Y:S05]  /*1f80*/  @!P4 BRA `(.L_x_20511) ;  /* 0x00000000000cc947 */ /* 0x000fea0003800000 */
[----:B------:R-:W-:Y:S01]  /*1f90*/  ISETP.NE.AND P0, PT, R8, 0xff, PT ;  /* 0x000000ff0800780c */ /* 0x000fe20003f05270 */
[----:B------:R-:W-:-:S12]  /*1fa0*/  IMAD.U32 R16, RZ, RZ, UR5 ;  /* 0x00000005ff107e24 */ /* 0x000fd8000f8e00ff */
[----:B------:R-:W-:-:S07]  /*1fb0*/  @P0 PRMT R16, RZ, 0x7610, R16 ;  /* 0x00007610ff100816 */ /* 0x000fce0000000010 */
.L_x_20511:
[----:B------:R-:W-:Y:S05]  /*1fc0*/  BSYNC.RECONVERGENT B1 ;  /* 0x0000000000017941 */ /* 0x000fea0003800200 */
.L_x_20510:
[----:B------:R-:W-:Y:S05]  /*1fd0*/  @!P5 BRA `(.L_x_20512) ;  /* 0x0000000400fcd947 */ /* 0x000fea0003800000 */
[----:B------:R-:W-:Y:S01]  /*1fe0*/  ISETP.NE.AND P0, PT, R9, 0xff, PT ;  /* 0x000000ff0900780c */ /* 0x000fe20003f05270 */
[----:B------:R-:W-:-:S12]  /*1ff0*/  IMAD.U32 R18, RZ, RZ, UR5 ;  /* 0x00000005ff127e24 */ /* 0x000fd8000f8e00ff */
[----:B------:R-:W-:Y:S05]  /*2000*/  @!P0 BRA `(.L_x_20512) ;  /* 0x0000000400f08947 */ /* 0x000fea0003800000 */
[----:B------:R-:W-:Y:S01]  /*2010*/  PRMT R18, RZ, 0x7610, R18 ;  /* 0x00007610ff127816 */ /* 0x000fe20000000012 */
[----:B------:R-:W-:Y:S06]  /*2020*/  BRA `(.L_x_20512) ;  /* 0x0000000400e87947 */ /* 0x000fec0003800000 */
.L_x_20497:
        /* <DEDUP_REMOVED lines=13> */
.L_x_20513:
        /* <DEDUP_REMOVED lines=14> */
.L_x_20514:
        /* <DEDUP_REMOVED lines=14> */
.L_x_20515:
        /* <DEDUP_REMOVED lines=14> */
.L_x_20516:
        /* <DEDUP_REMOVED lines=14> */
.L_x_20517:
        /* <DEDUP_REMOVED lines=14> */
.L_x_20518:
        /* <DEDUP_REMOVED lines=14> */
.L_x_20519:
        /* <DEDUP_REMOVED lines=13> */
.L_x_20520:
        /* <DEDUP_REMOVED lines=12> */
.L_x_20512:
[----:B------:R-:W-:Y:S05]  /*27d0*/  BSYNC.RECONVERGENT B0 ;  /* 0x0000000000007941 */ /* 0x000fea0003800200 */
.L_x_20496:
[----:B------:R-:W0:Y:S01]  /*27e0*/  LDCU.64 UR6, c[0x0][0x398] ;  /* 0x00007300ff0677ac */ /* 0x000e220008000a00 */
[----:B------:R-:W-:Y:S02]  /*27f0*/  LOP3.LUT R13, R13, 0xffff, RZ, 0xc0, !PT ;  /* 0x0000ffff0d0d7812 */ /* 0x000fe400078ec0ff */
[----:B------:R-:W-:Y:S02]  /*2800*/  LOP3.LUT R12, R12, 0xffff, RZ, 0xc0, !PT ;  /* 0x0000ffff0c0c7812 */ /* 0x000fe400078ec0ff */
[----:B------:R-:W-:Y:S02]  /*2810*/  LOP3.LUT R11, R11, 0xffff, RZ, 0xc0, !PT ;  /* 0x0000ffff0b0b7812 */ /* 0x000fe400078ec0ff */
[----:B------:R-:W-:Y:S02]  /*2820*/  LOP3.LUT R10, R10, 0xffff, RZ, 0xc0, !PT ;  /* 0x0000ffff0a0a7812 */ /* 0x000fe400078ec0ff */
[----:B------:R-:W-:Y:S02]  /*2830*/  LOP3.LUT R18, R18, 0xffff, RZ, 0xc0, !PT ;  /* 0x0000ffff12127812 */ /* 0x000fe400078ec0ff */
[----:B------:R-:W-:-:S02]  /*2840*/  LOP3.LUT R5, R16, 0xffff, RZ, 0xc0, !PT ;  /* 0x0000ffff10057812 */ /* 0x000fc400078ec0ff */
[----:B------:R-:W-:Y:S02]  /*2850*/  LOP3.LUT R15, R15, 0xffff, RZ, 0xc0, !PT ;  /* 0x0000ffff0f0f7812 */ /* 0x000fe400078ec0ff */
[----:B------:R-:W-:Y:S02]  /*2860*/  LOP3.LUT R14, R14, 0xffff, RZ, 0xc0, !PT ;  /* 0x0000ffff0e0e7812 */ /* 0x000fe400078ec0ff */
[----:B------:R-:W-:Y:S01]  /*2870*/  PRMT R12, R12, 0x3340, R13 ;  /* 0x000033400c0c7816 */ /* 0x000fe2000000000d */
[----:B0-----:R-:W-:Y:S01]  /*2880*/  UIADD3 UR6, UP0, UPT, UR4, UR6, URZ ;  /* 0x0000000604067290 */ /* 0x001fe2000ff1e0ff */
[----:B------:R-:W-:Y:S02]  /*2890*/  PRMT R11, R10, 0x3340, R11 ;  /* 0x000033400a0b7816 */ /* 0x000fe4000000000b */
[----:B------:R-:W-:Y:S01]  /*28a0*/  PRMT R5, R5, 0x3340, R18 ;  /* 0x0000334005057816 */ /* 0x000fe20000000012 */
[----:B------:R-:W-:Y:S01]  /*28b0*/  UIADD3.X UR7, UPT, UPT, URZ, UR7, URZ, UP0, !UPT ;  /* 0x00000007ff077290 */ /* 0x000fe200087fe4ff */
[----:B------:R-:W-:Y:S01]  /*28c0*/  PRMT R14, R14, 0x3340, R15 ;  /* 0x000033400e0e7816 */ /* 0x000fe2000000000f */
[----:B------:R-:W-:Y:S01]  /*28d0*/  IMAD.U32 R2, RZ, RZ, UR6 ;  /* 0x00000006ff027e24 */ /* 0x000fe2000f8e00ff */
[----:B------:R-:W-:-:S02]  /*28e0*/  PRMT R11, R11, 0x5410, R12 ;  /* 0x000054100b0b7816 */ /* 0x000fc4000000000c */
[----:B------:R-:W-:Y:S01]  /*28f0*/  PRMT R5, R14, 0x5410, R5 ;  /* 0x000054100e057816 */ /* 0x000fe20000000005 */
[----:B------:R-:W-:Y:S02]  /*2900*/  IMAD.U32 R3, RZ, RZ, UR7 ;  /* 0x00000007ff037e24 */ /* 0x000fe4000f8e00ff */
[----:B------:R-:W-:-:S05]  /*2910*/  IMAD.WIDE.U32 R2, R0, 0x4, R2 ;  /* 0x0000000400027825 */ /* 0x000fca00078e0002 */
[----:B------:R-:W-:Y:S04]  /*2920*/  STG.E desc[UR10][R2.64], R11 ;  /* 0x0000000b02007986 */ /* 0x000fe8000c10190a */
[----:B------:R-:W-:Y:S01]  /*2930*/  STG.E desc[UR10][R2.64+0x200], R5 ;  /* 0x0002000502007986 */ /* 0x000fe2000c10190a */
[----:B------:R-:W-:Y:S05]  /*2940*/  EXIT ;  /* 0x000000000000794d */ /* 0x000fea0003800000 */
.L_x_20521:
        /* <DEDUP_REMOVED lines=11> */
.L_x_68620:


//--------------------- .text._ZN2at6native29vectorized_elementwise_kernelILi8EZNS0_50_GLOBAL__N__2680c7bb_12_PowKernel_cu_7dd49032_300329pow_tensor_scalar_kernel_implIaaEEvRNS_18TensorIteratorBaseET0_EUlaE2_St5arrayIPcLm2EEEEviS6_T1_ --------------------------
	.section	.text._ZN2at6native29vectorized_elementwise_kernelILi8EZNS0_50_GLOBAL__N__2680c7bb_12_PowKernel_cu_7dd49032_300329pow_tensor_scalar_kernel_implIaaEEvRNS_18TensorIteratorBaseET0_EUlaE2_St5arrayIPcLm2EEEEviS6_T1_,"ax",@progbits
	.align	128
        .global         _ZN2at6native29vectorized_elementwise_kernelILi8EZNS0_50_GLOBAL__N__2680c7bb_12_PowKernel_cu_7dd49032_300329pow_tensor_scalar_kernel_implIaaEEvRNS_18TensorIteratorBaseET0_EUlaE2_St5arrayIPcLm2EEEEviS6_T1_
        .type           _ZN2at6native29vectorized_elementwise_kernelILi8EZNS0_50_GLOBAL__N__2680c7bb_12_PowKernel_cu_7dd49032_300329pow_tensor_scalar_kernel_implIaaEEvRNS_18TensorIteratorBaseET0_EUlaE2_St5arrayIPcLm2EEEEviS6_T1_,@function
        .size           _ZN2at6native29vectorized_elementwise_kernelILi8EZNS0_50_GLOBAL__N__2680c7bb_12_PowKernel_cu_7dd49032_300329pow_tensor_scalar_kernel_implIaaEEvRNS_18TensorIteratorBaseET0_EUlaE2_St5arrayIPcLm2EEEEviS6_T1_,(.L_x_68621 - _ZN2at6native29vectorized_elementwise_kernelILi8EZNS0_50_GLOBAL__N__2680c7bb_12_PowKernel_cu_7dd49032_300329pow_tensor_scalar_kernel_implIaaEEvRNS_18TensorIteratorBaseET0_EUlaE2_St5arrayIPcLm2EEEEviS6_T1_)
        .other          _ZN2at6native29vectorized_elementwise_kernelILi8EZNS0_50_GLOBAL__N__2680c7bb_12_PowKernel_cu_7dd49032_300329pow_tensor_scalar_kernel_implIaaEEvRNS_18TensorIteratorBaseET0_EUlaE2_St5arrayIPcLm2EEEEviS6_T1_,@"STO_CUDA_ENTRY STV_DEFAULT"
_ZN2at6native29vectorized_elementwise_kernelILi8EZNS0_50_GLOBAL__N__2680c7bb_12_PowKernel_cu_7dd49032_300329pow_tensor_scalar_kernel_implIaaEEvRNS_18TensorIteratorBaseET0_EUlaE2_St5arrayIPcLm2EEEEviS6_T1_:
.text._ZN2at6native29vectorized_elementwise_kernelILi8EZNS0_50_GLOBAL__N__2680c7bb_12_PowKernel_cu_7dd49032_300329pow_tensor_scalar_kernel_implIaaEEvRNS_18TensorIteratorBaseET0_EUlaE2_St5arrayIPcLm2EEEEviS6_T1_:
        /* <DEDUP_REMOVED lines=108> */
.L_x_20526:
[----:B------:R-:W-:Y:S05]  /*06c0*/  BSYNC.RECONVERGENT B1 ;  /* 0x0000000000017941 */ /* 0x000fea0003800200 */
.L_x_20525:
        /* <DEDUP_REMOVED lines=10> */
.L_x_20528:
[----:B------:R-:W-:Y:S05]  /*0770*/  BSYNC.RECONVERGENT B1 ;  /* 0x0000000000017941 */ /* 0x000fea0003800200 */
.L_x_20527:
        /* <DEDUP_REMOVED lines=9> */
.L_x_20530:
[----:B------:R-:W-:Y:S05]  /*0810*/  BSYNC.RECONVERGENT B1 ;  /* 0x0000000000017941 */ /* 0x000fea0003800200 */
.L_x_20529:
        /* <DEDUP_REMOVED lines=9> */
.L_x_20532:
[----:B------:R-:W-:Y:S05]  /*08b0*/  BSYNC.RECONVERGENT B1 ;  /* 0x0000000000017941 */ /* 0x000fea0003800200 */
.L_x_20531:
        /* <DEDUP_REMOVED lines=9> */
.L_x_20534:
[----:B------:R-:W-:Y:S05]  /*0950*/  BSYNC.RECONVERGENT B1 ;  /* 0x0000000000017941 */ /* 0x000fea0003800200 */
.L_x_20533:
        /* <DEDUP_REMOVED lines=9> */
.L_x_20536:
[----:B------:R-:W-:Y:S05]  /*09f0*/  BSYNC.RECONVERGENT B1 ;  /* 0x0000000000017941 */ /* 0x000fea0003800200 */
.L_x_20535:
        /* <DEDUP_REMOVED lines=9> */
.L_x_20538:
[----:B------:R-:W-:Y:S05]  /*0a90*/  BSYNC.RECONVERGENT B1 ;  /* 0x0000000000017941 */ /* 0x000fea0003800200 */
.L_x_20537:
        /* <DEDUP_REMOVED lines=10> */
.L_x_20524:
        /* <DEDUP_REMOVED lines=28> */
.L_x_20542:
        /* <DEDUP_REMOVED lines=12> */
.L_x_20541:
[----:B------:R-:W-:Y:S05]  /*0dc0*/  BSYNC.RECONVERGENT B1 ;  /* 0x0000000000017941 */ /* 0x000fea0003800200 */
.L_x_20540:
[----:B------:R-:W-:Y:S01]  /*0dd0*/  BSSY.RECONVERGENT B1, `(.L_x_20543) ;  /* 0x0000011000017945 */ /* 0x000fe20003800200 */
[----:B------:R-:W-:-:S03]  /*0de0*/  ISETP.GE.U32.AND P6, PT, R21, UR5, PT ;  /* 0x0000000515007c0c */ /* 0x000fc6000bfc6070 */
[----:B------:R-:W-:Y:S10]  /*0df0*/  @P0 BRA `(.L_x_20544) ;  /* 0x0000000000380947 */ /* 0x000ff40003800000 */
[----:B------:R-:W-:Y:S01]  /*0e00*/  IMAD.MOV.U32 R8, RZ, RZ, 0x1 ;  /* 0x00000001ff087424 */ /* 0x000fe200078e00ff */
[----:B-----5:R-:W-:-:S07]  /*0e10*/  PRMT R14, R9, 0x7610, R14 ;  /* 0x00007610090e7816 */ /* 0x020fce000000000e */
.L_x_20545:
        /* <DEDUP_REMOVED lines=12> */
.L_x_20544:
[----:B------:R-:W-:Y:S05]  /*0ee0*/  BSYNC.RECONVERGENT B1 ;  /* 0x0000000000017941 */ /* 0x000fea0003800200 */
.L_x_20543:
[----:B------:R-:W-:Y:S04]  /*0ef0*/  BSSY.RECONVERGENT B1, `(.L_x_20546) ;  /* 0x0000010000017945 */ /* 0x000fe80003800200 */
[----:B------:R-:W-:Y:S05]  /*0f00*/  @P1 BRA `(.L_x_20547) ;  /* 0x0000000000381947 */ /* 0x000fea0003800000 */
[----:B------:R-:W-:Y:S01]  /*0f10*/  IMAD.MOV.U32 R7, RZ, RZ, 0x1 ;  /* 0x00000001ff077424 */ /* 0x000fe200078e00ff */
[----:B-----5:R-:W-:-:S07]  /*0f20*/  PRMT R14, R9, 0x7610, R14 ;  /* 0x00007610090e7816 */ /* 0x020fce000000000e */
.L_x_20548:
        /* <DEDUP_REMOVED lines=12> */
.L_x_20547:
[----:B------:R-:W-:Y:S05]  /*0ff0*/  BSYNC.RECONVERGENT B1 ;  /* 0x0000000000017941 */ /* 0x000fea0003800200 */
.L_x_20546:
[----:B------:R-:W-:Y:S04]  /*1000*/  BSSY.RECONVERGENT B1, `(.L_x_20549) ;  /* 0x0000010000017945 */ /* 0x000fe80003800200 */
[----:B------:R-:W-:Y:S05]  /*1010*/  @P2 BRA `(.L_x_20550) ;  /* 0x0000000000382947 */ /* 0x000fea0003800000 */
[----:B------:R-:W-:Y:S01]  /*1020*/  IMAD.MOV.U32 R6, RZ, RZ, 0x1 ;  /* 0x00000001ff067424 */ /* 0x000fe200078e00ff */
[----:B-----5:R-:W-:-:S07]  /*1030*/  PRMT R14, R9, 0x7610, R14 ;  /* 0x00007610090e7816 */ /* 0x020fce000000000e */
.L_x_20551:
        /* <DEDUP_REMOVED lines=12> */
.L_x_20550:
[----:B------:R-:W-:Y:S05]  /*1100*/  BSYNC.RECONVERGENT B1 ;  /* 0x0000000000017941 */ /* 0x000fea0003800200 */
.L_x_20549:
[----:B------:R-:W-:Y:S04]  /*1110*/  BSSY.RECONVERGENT B1, `(.L_x_20552) ;  /* 0x0000010000017945 */ /* 0x000fe80003800200 */
[----:B------:R-:W-:Y:S05]  /*1120*/  @P3 BRA `(.L_x_20553) ;  /* 0x0000000000383947 */ /* 0x000fea0003800000 */
[----:B------:R-:W-:Y:S01]  /*1130*/  IMAD.MOV.U32 R5, RZ, RZ, 0x1 ;  /* 0x00000001ff057424 */ /* 0x000fe200078e00ff */
[----:B-----5:R-:W-:-:S07]  /*1140*/  PRMT R14, R9, 0x7610, R14 ;  /* 0x00007610090e7816 */ /* 0x020fce000000000e */
.L_x_20554:
        /* <DEDUP_REMOVED lines=12> */
.L_x_20553:
[----:B------:R-:W-:Y:S05]  /*1210*/  BSYNC.RECONVERGENT B1 ;  /* 0x0000000000017941 */ /* 0x000fea0003800200 */
.L_x_20552:
[----:B------:R-:W-:Y:S04]  /*1220*/  BSSY.RECONVERGENT B1, `(.L_x_20555) ;  /* 0x0000010000017945 */ /* 0x000fe80003800200 */
[----:B------:R-:W-:Y:S05]  /*1230*/  @P4 BRA `(.L_x_20556) ;  /* 0x0000000000384947 */ /* 0x000fea0003800000 */
[----:B------:R-:W-:Y:S01]  /*1240*/  IMAD.MOV.U32 R4, RZ, RZ, 0x1 ;  /* 0x00000001ff047424 */ /* 0x000fe200078e00ff */
[----:B-----5:R-:W-:-:S07]  /*1250*/  PRMT R14, R9, 0x7610, R14 ;  /* 0x00007610090e7816 */ /* 0x020fce000000000e */
.L_x_20557:
        /* <DEDUP_REMOVED lines=12> */
.L_x_20556:
[----:B------:R-:W-:Y:S05]  /*1320*/  BSYNC.RECONVERGENT B1 ;  /* 0x0000000000017941 */ /* 0x000fea0003800200 */
.L_x_20555:
[----:B------:R-:W-:Y:S04]  /*1330*/  BSSY.RECONVERGENT B1, `(.L_x_20558) ;  /* 0x0000010000017945 */ /* 0x000fe80003800200 */
[----:B------:R-:W-:Y:S05]  /*1340*/  @P5 BRA `(.L_x_20559) ;  /* 0x0000000000385947 */ /* 0x000fea0003800000 */
[----:B------:R-:W-:Y:S01]  /*1350*/  IMAD.MOV.U32 R3, RZ, RZ, 0x1 ;  /* 0x00000001ff037424 */ /* 0x000fe200078e00ff */
[----:B-----5:R-:W-:-:S07]  /*1360*/  PRMT R12, R9, 0x7610, R12 ;  /* 0x00007610090c7816 */ /* 0x020fce000000000c */
.L_x_20560:
        /* <DEDUP_REMOVED lines=12> */
.L_x_20559:
[----:B------:R-:W-:Y:S05]  /*1430*/  BSYNC.RECONVERGENT B1 ;  /* 0x0000000000017941 */ /* 0x000fea0003800200 */
.L_x_20558:
[----:B------:R-:W-:Y:S05]  /*1440*/  @P6 BRA `(.L_x_20539) ;  /* 0x0000000000346947 */ /* 0x000fea0003800000 */
[----:B------:R-:W-:-:S07]  /*1450*/  IMAD.MOV.U32 R2, RZ, RZ, 0x1 ;  /* 0x00000001ff027424 */ /* 0x000fce00078e00ff */
.L_x_20561:
        /* <DEDUP_REMOVED lines=12> */
.L_x_20539:
[----:B------:R-:W-:Y:S05]  /*1520*/  BSYNC.RECONVERGENT B0 ;  /* 0x0000000000007941 */ /* 0x000fea0003800200 */
.L_x_20523:
        /* <DEDUP_REMOVED lines=18> */
.L_x_20564:
        /* <DEDUP_REMOVED lines=8> */
.L_x_20565:
        /* <DEDUP_REMOVED lines=8> */
.L_x_20566:
        /* <DEDUP_REMOVED lines=8> */
.L_x_20567:
        /* <DEDUP_REMOVED lines=9> */
.L_x_20568:
[----:B------:R-:W-:Y:S05]  /*1860*/  BSYNC.RELIABLE B1 ;  /* 0x0000000000017941 */ /* 0x000fea0003800100 */
.L_x_20563:
[----:B------:R-:W-:-:S13]  /*1870*/  ISETP.GE.U32.AND P0, PT, R0, UR5, PT ;  /* 0x0000000500007c0c */ /* 0x000fda000bf06070 */
[----:B-12---:R-:W1:Y:S01]  /*1880*/  @!P0 LDC.64 R6, c[0x0][0x398] ;  /* 0x0000e600ff068b82 */ /* 0x006e620000000a00 */
[C---:B------:R-:W-:Y:S02]  /*1890*/  @!P0 VIADD R5, R0.reuse, UR4 ;  /* 0x0000000400058c36 */ /* 0x040fe40008000000 */
[----:B------:R-:W-:-:S03]  /*18a0*/  @!P0 VIADD R0, R0, 0x80 ;  /* 0x0000008000008836 */ /* 0x000fc60000000000 */
[----:B-1----:R-:W-:-:S05]  /*18b0*/  @!P0 IADD3 R4, P1, PT, R5, R6, RZ ;  /* 0x0000000605048210 */ /* 0x002fca0007f3e0ff */
[----:B------:R-:W-:-:S05]  /*18c0*/  @!P0 IMAD.X R5, RZ, RZ, R7, P1 ;  /* 0x000000ffff058224 */ /* 0x000fca00008e0607 */
[----:B------:R3:W-:Y:S03]  /*18d0*/  @!P0 STG.E.U8 desc[UR10][R4.64], R3 ;  /* 0x0000000304008986 */ /* 0x0007e6000c10110a */
.L_x_20569:
[----:B------:R-:W-:Y:S05]  /*18e0*/  BSYNC.RECONVERGENT B0 ;  /* 0x0000000000007941 */ /* 0x000fea0003800200 */
.L_x_20562:
        /* <DEDUP_REMOVED lines=9> */
.L_x_20522:
[----:B------:R-:W0:Y:S01]  /*1980*/  LDCU.64 UR8, c[0x0][0x3a0] ;  /* 0x00007400ff0877ac */ /* 0x000e220008000a00 */
[----:B------:R-:W1:Y:S01]  /*1990*/  S2R R0, SR_TID.X ;  /* 0x0000000000007919 */ /* 0x000e620000002100 */
[----:B0-----:R-:W-:-:S04]  /*19a0*/  UIADD3 UR5, UP0, UPT, UR4, UR8, URZ ;  /* 0x0000000804057290 */ /* 0x001fc8000ff1e0ff */
[----:B------:R-:W-:Y:S02]  /*19b0*/  UIADD3.X UR6, UPT, UPT, URZ, UR9, URZ, UP0, !UPT ;  /* 0x00000009ff067290 */ /* 0x000fe400087fe4ff */
[----:B------:R-:W-:-:S04]  /*19c0*/  IMAD.U32 R2, RZ, RZ, UR5 ;  /* 0x00000005ff027e24 */ /* 0x000fc8000f8e00ff */
[----:B------:R-:W-:Y:S02]  /*19d0*/  IMAD.U32 R3, RZ, RZ, UR6 ;  /* 0x00000006ff037e24 */ /* 0x000fe4000f8e00ff */
[----:B-1----:R-:W-:-:S06]  /*19e0*/  IMAD.WIDE.U32 R2, R0, 0x8, R2 ;  /* 0x0000000800027825 */ /* 0x002fcc00078e0002 */
[----:B------:R-:W2:Y:S01]  /*19f0*/  LDG.E.64 R2, desc[UR10][R2.64] ;  /* 0x0000000a02027981 */ /* 0x000ea2000c1e1b00 */
[----:B------:R-:W-:Y:S01]  /*1a00*/  UPRMT UR6, UR7, 0x8880, URZ ;  /* 0x0000888007067896 */ /* 0x000fe200080000ff */
[----:B------:R-:W-:Y:S01]  /*1a10*/  BSSY.RECONVERGENT B0, `(.L_x_20570) ;  /* 0x00000dc000007945 */ /* 0x000fe20003800200 */
[----:B------:R-:W-:Y:S02]  /*1a20*/  UPRMT UR5, UR7, 0x8880, URZ ;  /* 0x0000888007057896 */ /* 0x000fe400080000ff */
[----:B------:R-:W-:Y:S02]  /*1a30*/  UPRMT UR6, UR6, 0x7710, URZ ;  /* 0x0000771006067896 */ /* 0x000fe400080000ff */
[----:B------:R-:W-:-:S04]  /*1a40*/  UISETP.GT.AND UP0, UPT, UR5, -0x1, UPT ;  /* 0xffffffff0500788c */ /* 0x000fc8000bf04270 */
[----:B------:R-:W-:Y:S01]  /*1a50*/  IMAD.U32 R11, RZ, RZ, UR6 ;  /* 0x00000006ff0b7e24 */ /* 0x000fe2000f8e00ff */
[C---:B--2---:R-:W-:Y:S02]  /*1a60*/  PRMT R4, R2.reuse, 0x7771, RZ ;  /* 0x0000777102047816 */ /* 0x044fe400000000ff */
[C---:B------:R-:W-:Y:S02]  /*1a70*/  PRMT R5, R2.reuse, 0x7772, RZ ;  /* 0x0000777202057816 */ /* 0x040fe400000000ff */
[----:B------:R-:W-:Y:S02]  /*1a80*/  PRMT R6, R2, 0x7773, RZ ;  /* 0x0000777302067816 */ /* 0x000fe400000000ff */
[C---:B------:R-:W-:Y:S02]  /*1a90*/  PRMT R7, R3.reuse, 0x7770, RZ ;  /* 0x0000777003077816 */ /* 0x040fe400000000ff */
[C---:B------:R-:W-:Y:S02]  /*1aa0*/  PRMT R8, R3.reuse, 0x7771, RZ ;  /* 0x0000777103087816 */ /* 0x040fe400000000ff */
[----:B------:R-:W-:-:S02]  /*1ab0*/  PRMT R9, R3, 0x7772, RZ ;  /* 0x0000777203097816 */ /* 0x000fc400000000ff */
[----:B------:R-:W-:Y:S02]  /*1ac0*/  PRMT R10, R3, 0x7773, RZ ;  /* 0x00007773030a7816 */ /* 0x000fe400000000ff */
[----:B------:R-:W-:Y:S02]  /*1ad0*/  PRMT R3, R4, 0x7610, R3 ;  /* 0x0000761004037816 */ /* 0x000fe40000000003 */
[----:B------:R-:W-:Y:S02]  /*1ae0*/  PRMT R4, R5, 0x7610, R4 ;  /* 0x0000761005047816 */ /* 0x000fe40000000004 */
[----:B------:R-:W-:Y:S02]  /*1af0*/  PRMT R5, R6, 0x7610, R5 ;  /* 0x0000761006057816 */ /* 0x000fe40000000005 */
[----:B------:R-:W-:Y:S02]  /*1b00*/  PRMT R6, R7, 0x7610, R6 ;  /* 0x0000761007067816 */ /* 0x000fe40000000006 */
[----:B------:R-:W-:-:S02]  /*1b10*/  PRMT R7, R8, 0x7610, R7 ;  /* 0x0000761008077816 */ /* 0x000fc40000000007 */
[----:B------:R-:W-:Y:S02]  /*1b20*/  PRMT R17, R2, 0x7770, RZ ;  /* 0x0000777002117816 */ /* 0x000fe400000000ff */
        /* <DEDUP_REMOVED lines=18> */
.L_x_20573:
[----:B------:R-:W-:Y:S05]  /*1c50*/  BSYNC.RECONVERGENT B1 ;  /* 0x0000000000017941 */ /* 0x000fea0003800200 */
.L_x_20572:
        /* <DEDUP_REMOVED lines=19> */
.L_x_20575:
[----:B------:R-:W-:Y:S05]  /*1d90*/  BSYNC.RECONVERGENT B1 ;  /* 0x0000000000017941 */ /* 0x000fea0003800200 */
.L_x_20574:
[----:B------:R-:W-:Y:S01]  /*1da0*/  BSSY.RECONVERGENT B1, `(.L_x_20576) ;  /* 0x0000006000017945 */ /* 0x000fe20003800200 */
[----:B------:R-:W-:-:S03]  /*1db0*/  IMAD.MOV.U32 R13, RZ, RZ, 0x1 ;  /* 0x00000001ff0d7424 */ /* 0x000fc600078e00ff */
[----:B------:R-:W-:Y:S05]  /*1dc0*/  @!P0 BRA `(.L_x_20577) ;  /* 0x00000000000c8947 */ /* 0x000fea0003800000 */
[----:B------:R-:W-:Y:S01]  /*1dd0*/  ISETP.NE.AND P0, PT, R4, 0xff, PT ;  /* 0x000000ff0400780c */ /* 0x000fe20003f05270 */
[----:B------:R-:W-:-:S12]  /*1de0*/  IMAD.U32 R12, RZ, RZ, UR5 ;  /* 0x00000005ff0c7e24 */ /* 0x000fd8000f8e00ff */
[----:B------:R-:W-:-:S07]  /*1df0*/  @P0 PRMT R12, RZ, 0x7610, R12 ;  /* 0x00007610ff0c0816 */ /* 0x000fce000000000c */
.L_x_20577:
[----:B------:R-:W-:Y:S05]  /*1e00*/  BSYNC.RECONVERGENT B1 ;  /* 0x0000000000017941 */ /* 0x000fea0003800200 */
.L_x_20576:
[----:B------:R-:W-:Y:S01]  /*1e10*/  BSSY.RECONVERGENT B1, `(.L_x_20578) ;  /* 0x0000006000017945 */ /* 0x000fe20003800200 */
[----:B------:R-:W-:-:S03]  /*1e20*/  IMAD.MOV.U32 R14, RZ, RZ, 0x1 ;  /* 0x00000001ff0e7424 */ /* 0x000fc600078e00ff */
[----:B------:R-:W-:Y:S05]  /*1e30*/  @!P1 BRA `(.L_x_20579) ;  /* 0x00000000000c9947 */ /* 0x000fea0003800000 */
[----:B------:R-:W-:Y:S01]  /*1e40*/  ISETP.NE.AND P0, PT, R5, 0xff, PT ;  /* 0x000000ff0500780c */ /* 0x000fe20003f05270 */
[----:B------:R-:W-:-:S12]  /*1e50*/  IMAD.U32 R13, RZ, RZ, UR5 ;  /* 0x00000005ff0d7e24 */ /* 0x000fd8000f8e00ff */
[----:B------:R-:W-:-:S07]  /*1e60*/  @P0 PRMT R13, RZ, 0x7610, R13 ;  /* 0x00007610ff0d0816 */ /* 0x000fce000000000d */
.L_x_20579:
[----:B------:R-:W-:Y:S05]  /*1e70*/  BSYNC.RECONVERGENT B1 ;  /* 0x0000000000017941 */ /* 0x000fea0003800200 */
.L_x_20578:
[----:B------:R-:W-:Y:S01]  /*1e80*/  BSSY.RECONVERGENT B1, `(.L_x_20580) ;  /* 0x0000006000017945 */ /* 0x000fe20003800200 */
[----:B------:R-:W-:-:S03]  /*1e90*/  IMAD.MOV.U32 R15, RZ, RZ, 0x1 ;  /* 0x00000001ff0f7424 */ /* 0x000fc600078e00ff */
[----:B------:R-:W-:Y:S05]  /*1ea0*/  @!P2 BRA `(.L_x_20581) ;  /* 0x00000000000ca947 */ /* 0x000fea0003800000 */
[----:B------:R-:W-:Y:S01]  /*1eb0*/  ISETP.NE.AND P0, PT, R6, 0xff, PT ;  /* 0x000000ff0600780c */ /* 0x000fe20003f05270 */
[----:B------:R-:W-:-:S12]  /*1ec0*/  IMAD.U32 R14, RZ, RZ, UR5 ;  /* 0x00000005ff0e7e24 */ /* 0x000fd8000f8e00ff */
[----:B------:R-:W-:-:S07]  /*1ed0*/  @P0 PRMT R14, RZ, 0x7610, R14 ;  /* 0x00007610ff0e0816 */ /* 0x000fce000000000e */
.L_x_20581:
[----:B------:R-:W-:Y:S05]  /*1ee0*/  BSYNC.RECONVERGENT B1 ;  /* 0x0000000000017941 */ /* 0x000fea0003800200 */
.L_x_20580:
[----:B------:R-:W-:Y:S01]  /*1ef0*/  BSSY.RECONVERGENT B1, `(.L_x_20582) ;  /* 0x0000006000017945 */ /* 0x000fe20003800200 */
[----:B------:R-:W-:-:S03]  /*1f00*/  IMAD.MOV.U32 R16, RZ, RZ, 0x1 ;  /* 0x00000001ff107424 */ /* 0x000fc600078e00ff */
[----:B------:R-:W-:Y:S05]  /*1f10*/  @!P3 BRA `(.L_x_20583) ;  /* 0x00000000000cb947 */ /* 0x000fea0003800000 */
[----:B------:R-:W-:Y:S01]  /*1f20*/  ISETP.NE.AND P0, PT, R7, 0xff, PT ;  /* 0x000000ff0700780c */ /* 0x000fe20003f05270 */
[----:B------:R-:W-:-:S12]  /*1f30*/  IMAD.U32 R15, RZ, RZ, UR5 ;  /* 0x00000005ff0f7e24 */ /* 0x000fd8000f8e00ff */
[----:B------:R-:W-:-:S07]  /*1f40*/  @P0 PRMT R15, RZ, 0x7610, R15 ;  /* 0x00007610ff0f0816 */ /* 0x000fce000000000f */
.L_x_20583:
[----:B------:R-:W-:Y:S05]  /*1f50*/  BSYNC.RECONVERGENT B1 ;  /* 0x0000000000017941 */ /* 0x000fea0003800200 */
.L_x_20582:
[----:B------:R-:W-:Y:S01]  /*1f60*/  BSSY.RECONVERGENT B1, `(.L_x_20584) ;  /* 0x0000006000017945 */ /* 0x000fe20003800200 */
[----:B------:R-:W-:-:S03]  /*1f70*/  IMAD.MOV.U32 R18, RZ, RZ, 0x1 ;  /* 0x00000001ff127424 */ /* 0x000fc600078e00ff */
[----:B------:R-:W-:Y:S05]  /*1f80*/  @!P4 BRA `(.L_x_20585) ;  /* 0x00000000000cc947 */ /* 0x000fea0003800000 */
[----:B------:R-:W-:Y:S01]  /*1f90*/  ISETP.NE.AND P0, PT, R8, 0xff, PT ;  /* 0x000000ff0800780c */ /* 0x000fe20003f05270 */
[----:B------:R-:W-:-:S12]  /*1fa0*/  IMAD.U32 R16, RZ, RZ, UR5 ;  /* 0x00000005ff107e24 */ /* 0x000fd8000f8e00ff */
[----:B------:R-:W-:-:S07]  /*1fb0*/  @P0 PRMT R16, RZ, 0x7610, R16 ;  /* 0x00007610ff100816 */ /* 0x000fce0000000010 */
.L_x_20585:
[----:B------:R-:W-:Y:S05]  /*1fc0*/  BSYNC.RECONVERGENT B1 ;  /* 0x0000000000017941 */ /* 0x000fea0003800200 */
.L_x_20584:
[----:B------:R-:W-:Y:S05]  /*1fd0*/  @!P5 BRA `(.L_x_20586) ;  /* 0x0000000400fcd947 */ /* 0x000fea0003800000 */
[----:B------:R-:W-:Y:S01]  /*1fe0*/  ISETP.NE.AND P0, PT, R9, 0xff, PT ;  /* 0x000000ff0900780c */ /* 0x000fe20003f05270 */
[----:B------:R-:W-:-:S12]  /*1ff0*/  IMAD.U32 R18, RZ, RZ, UR5 ;  /* 0x00000005ff127e24 */ /* 0x000fd8000f8e00ff */
[----:B------:R-:W-:Y:S05]  /*2000*/  @!P0 BRA `(.L_x_20586) ;  /* 0x0000000400f08947 */ /* 0x000fea0003800000 */
[----:B------:R-:W-:Y:S01]  /*2010*/  PRMT R18, RZ, 0x7610, R18 ;  /* 0x00007610ff127816 */ /* 0x000fe20000000012 */
[----:B------:R-:W-:Y:S06]  /*2020*/  BRA `(.L_x_20586) ;  /* 0x0000000400e87947 */ /* 0x000fec0003800000 */
.L_x_20571:
        /* <DEDUP_REMOVED lines=13> */
.L_x_20587:
        /* <DEDUP_REMOVED lines=14> */
.L_x_20588:
        /* <DEDUP_REMOVED lines=14> */
.L_x_20589:
        /* <DEDUP_REMOVED lines=14> */
.L_x_20590:
        /* <DEDUP_REMOVED lines=14> */
.L_x_20591:
        /* <DEDUP_REMOVED lines=14> */
.L_x_20592:
        /* <DEDUP_REMOVED lines=14> */
.L_x_20593:
        /* <DEDUP_REMOVED lines=13> */
.L_x_20594:
        /* <DEDUP_REMOVED lines=12> */
.L_x_20586:
[----:B------:R-:W-:Y:S05]  /*27d0*/  BSYNC.RECONVERGENT B0 ;  /* 0x0000000000007941 */ /* 0x000fea0003800200 */
.L_x_20570:
        /* <DEDUP_REMOVED lines=20> */
[----:B------:R-:W-:Y:S01]  /*2920*/  STG.E.64 desc[UR10][R2.64], R12 ;  /* 0x0000000c02007986 */ /* 0x000fe2000c101b0a */
[----:B------:R-:W-:Y:S05]  /*2930*/  EXIT ;  /* 0x000000000000794d */ /* 0x000fea0003800000 */
.L_x_20595:
        /* <DEDUP_REMOVED lines=12> */
.L_x_68621:


//--------------------- .text._ZN2at6native18elementwise_kernelILi128ELi4EZNS0_15gpu_kernel_implIZNS0_50_GLOBAL__N__2680c7bb_12_PowKernel_cu_7dd49032_300329pow_tensor_scalar_kernel_implIaaEEvRNS_18TensorIteratorBaseET0_EUlaE1_EEvS6_RKT_EUliE_EEviT1_ --------------------------
	.section	.text._ZN2at6native18elementwise_kernelILi128ELi4EZNS0_15gpu_kernel_implIZNS0_50_GLOBAL__N__2680c7bb_12_PowKernel_cu_7dd49032_300329pow_tensor_scalar_kernel_implIaaEEvRNS_18TensorIteratorBaseET0_EUlaE1_EEvS6_RKT_EUliE_EEviT1_,"ax",@progbits
	.align	128
        .global         _ZN2at6native18elementwise_kernelILi128ELi4EZNS0_15gpu_kernel_implIZNS0_50_GLOBAL__N__2680c7bb_12_PowKernel_cu_7dd49032_300329pow_tensor_scalar_kernel_implIaaEEvRNS_18TensorIteratorBaseET0_EUlaE1_EEvS6_RKT_EUliE_EEviT1_
        .type           _ZN2at6native18elementwise_kernelILi128ELi4EZNS0_15gpu_kernel_implIZNS0_50_GLOBAL__N__2680c7bb_12_PowKernel_cu_7dd49032_300329pow_tensor_scalar_kernel_implIaaEEvRNS_18TensorIteratorBaseET0_EUlaE1_EEvS6_RKT_EUliE_EEviT1_,@function
        .size           _ZN2at6native18elementwise_kernelILi128ELi4EZNS0_15gpu_kernel_implIZNS0_50_GLOBAL__N__2680c7bb_12_PowKernel_cu_7dd49032_300329pow_tensor_scalar_kernel_implIaaEEvRNS_18TensorIteratorBaseET0_EUlaE1_EEvS6_RKT_EUliE_EEviT1_,(.L_x_68342 - _ZN2at6native18elementwise_kernelILi128ELi4EZNS0_15gpu_kernel_implIZNS0_50_GLOBAL__N__2680c7bb_12_PowKernel_cu_7dd49032_300329pow_tensor_scalar_kernel_implIaaEEvRNS_18TensorIteratorBaseET0_EUlaE1_EEvS6_RKT_EUliE_EEviT1_)
        .other          _ZN2at6native18elementwise_kernelILi128ELi4EZNS0_15gpu_kernel_implIZNS0_50_GLOBAL__N__2680c7bb_12_PowKernel_cu_7dd49032_300329pow_tensor_scalar_kernel_implIaaEEvRNS_18TensorIteratorBaseET0_EUlaE1_EEvS6_RKT_EUliE_EEviT1_,@"STO_CUDA_ENTRY STV_DEFAULT"
_ZN2at6native18elementwise_kernelILi128ELi4EZNS0_15gpu_kernel_implIZNS0_50_GLOBAL__N__2680c7bb_12_PowKernel_cu_7dd49032_300329pow_tensor_scalar_kernel_implIaaEEvRNS_18TensorIteratorBaseET0_EUlaE1_EEvS6_RKT_EUliE_EEviT1_:
.text._ZN2at6native18elementwise_kernelILi128ELi4EZNS0_15gpu_kernel_implIZNS0_50_GLOBAL__N__2680c7bb_12_PowKernel_cu_7dd49032_300329pow_tensor_scalar_kernel_implIaaEEvRNS_18TensorIteratorBaseET0_EUlaE1_EEvS6_RKT_EUliE_EEviT1_:
        /* <DEDUP_REMOVED lines=319> */
.L_x_20598:
[----:B------:R-:W0:Y:S01]  /*13f0*/  LDCU.64 UR6, c[0x0][0x588] ;  /* 0x0000b100ff0677ac */ /* 0x000e220008000a00 */
[----:B------:R-:W-:-:S04]  /*1400*/  UPRMT UR4, UR42, 0x9910, URZ ;  /* 0x000099102a047896 */ /* 0x000fc800080000ff */
[----:B------:R-:W-:Y:S01]  /*1410*/  UISETP.GT.AND UP0, UPT, UR4, 0x9, UPT ;  /* 0x000000090400788c */ /* 0x000fe2000bf04270 */
[----:B0-----:R-:W-:-:S04]  /*1420*/  IADD3 R2, P0, PT, R0, UR6, RZ ;  /* 0x0000000600027c10 */ /* 0x001fc8000ff1e0ff */
        /* <DEDUP_REMOVED lines=12> */
.L_x_20602:
[----:B------:R0:W5:Y:S01]  /*14f0*/  LDG.E.U8 R0, desc[UR36][R2.64] ;  /* 0x0000002402007981 */ /* 0x000162000c1e1100 */
[----:B------:R-:W-:Y:S05]  /*1500*/  BRA `(.L_x_20604) ;  /* 0x0000000c004c7947 */ /* 0x000fea0003800000 */
.L_x_20601:
        /* <DEDUP_REMOVED lines=8> */
.L_x_20606:
[----:B------:R0:W5:Y:S01]  /*1590*/  LDG.E.U8 R0, desc[UR36][R2.64] ;  /* 0x0000002402007981 */ /* 0x000162000c1e1100 */
[----:B------:R-:W-:Y:S05]  /*15a0*/  BRA `(.L_x_20604) ;  /* 0x0000000c00247947 */ /* 0x000fea0003800000 */
.L_x_20605:
[----:B------:R0:W5:Y:S01]  /*15b0*/  LDG.E.U16 R0, desc[UR36][R2.64] ;  /* 0x0000002402007981 */ /* 0x000162000c1e1500 */
[----:B------:R-:W-:Y:S05]  /*15c0*/  BRA `(.L_x_20604) ;  /* 0x0000000c001c7947 */ /* 0x000fea0003800000 */
.L_x_20600:
        /* <DEDUP_REMOVED lines=9> */
.L_x_20608:
[----:B------:R-:W2:Y:S02]  /*1660*/  LDG.E.U16 R4, desc[UR36][R2.64] ;  /* 0x0000002402047981 */ /* 0x000ea4000c1e1500 */
[----:B--2---:R-:W-:-:S06]  /*1670*/  HADD2.F32 R4, -RZ, R4.H0_H0 ;  /* 0x20000004ff047230 */ /* 0x004fcc0000004100 */
[----:B------:R-:W0:Y:S02]  /*1680*/  F2I.FTZ.TRUNC.NTZ R4, R4 ;  /* 0x0000000400047305 */ /* 0x000e24000021f100 */
[----:B0-----:R-:W-:Y:S01]  /*1690*/  PRMT R0, R4, 0x7610, R0 ;  /* 0x0000761004007816 */ /* 0x001fe20000000000 */
[----:B------:R-:W-:Y:S06]  /*16a0*/  BRA `(.L_x_20604) ;  /* 0x0000000800e47947 */ /* 0x000fec0003800000 */
.L_x_20607:
        /* <DEDUP_REMOVED lines=9> */
.L_x_20610:
[----:B------:R-:W2:Y:S02]  /*1740*/  LDG.E.U16 R2, desc[UR36][R2.64] ;  /* 0x0000002402027981 */ /* 0x000ea4000c1e1500 */
[----:B--2---:R-:W-:-:S06]  /*1750*/  HADD2.F32 R4, -RZ, R2.H0_H0 ;  /* 0x20000002ff047230 */ /* 0x004fcc0000004100 */
[----:B------:R-:W0:Y:S02]  /*1760*/  F2I.FTZ.TRUNC.NTZ R4, R4 ;  /* 0x0000000400047305 */ /* 0x000e24000021f100 */
[----:B0-----:R-:W-:Y:S01]  /*1770*/  PRMT R0, R4, 0x7610, R0 ;  /* 0x0000761004007816 */ /* 0x001fe20000000000 */
[----:B------:R-:W-:Y:S06]  /*1780*/  BRA `(.L_x_20604) ;  /* 0x0000000800ac7947 */ /* 0x000fec0003800000 */
.L_x_20609:
[----:B------:R-:W2:Y:S02]  /*1790*/  LDG.E.64 R2, desc[UR36][R2.64] ;  /* 0x0000002402027981 */ /* 0x000ea4000c1e1b00 */
[----:B--2---:R0:W1:Y:S01]  /*17a0*/  F2I.F64.TRUNC R0, R2 ;  /* 0x0000000200007311 */ /* 0x004062000030d100 */
[----:B------:R-:W-:Y:S05]  /*17b0*/  BRA `(.L_x_20604) ;  /* 0x0000000800a07947 */ /* 0x000fea0003800000 */
.L_x_20599:
        /* <DEDUP_REMOVED lines=12> */
.L_x_20613:
[----:B------:R-:W2:Y:S02]  /*1880*/  LDG.E.64 R2, desc[UR36][R2.64] ;  /* 0x0000002402027981 */ /* 0x000ea4000c1e1b00 */
[----:B--2---:R3:W4:Y:S01]  /*1890*/  F2I.F64.TRUNC R0, R2 ;  /* 0x0000000200007311 */ /* 0x004722000030d100 */
[----:B------:R-:W-:Y:S05]  /*18a0*/  BRA `(.L_x_20604) ;  /* 0x0000000800647947 */ /* 0x000fea0003800000 */
.L_x_20612:
        /* <DEDUP_REMOVED lines=27> */
.L_x_20615:
        /* <DEDUP_REMOVED lines=14> */
.L_x_20614:
[----:B------:R-:W2:Y:S02]  /*1b40*/  LDG.E.U16 R4, desc[UR36][R2.64] ;  /* 0x0000002402047981 */ /* 0x000ea4000c1e1500 */
[----:B--2---:R-:W-:-:S06]  /*1b50*/  IMAD.U32 R4, R4, 0x10000, RZ ;  /* 0x0001000004047824 */ /* 0x004fcc00078e00ff */
[----:B------:R-:W0:Y:S02]  /*1b60*/  F2I.FTZ.TRUNC.NTZ R4, R4 ;  /* 0x0000000400047305 */ /* 0x000e24000021f100 */
[----:B0-----:R-:W-:Y:S01]  /*1b70*/  PRMT R0, R4, 0x7610, R0 ;  /* 0x0000761004007816 */ /* 0x001fe20000000000 */
[----:B------:R-:W-:Y:S06]  /*1b80*/  BRA `(.L_x_20604) ;  /* 0x0000000400ac7947 */ /* 0x000fec0003800000 */
.L_x_20611:
        /* <DEDUP_REMOVED lines=10> */
.L_x_20618:
        /* <DEDUP_REMOVED lines=21> */
.L_x_20622:
[----:B------:R-:W-:Y:S05]  /*1d80*/  BSYNC.RECONVERGENT B1 ;  /* 0x0000000000017941 */ /* 0x000fea0003800200 */
.L_x_20621:
[----:B------:R-:W-:Y:S01]  /*1d90*/  IMAD.SHL.U32 R0, R0, 0x100000, RZ ;  /* 0x0010000000007824 */ /* 0x000fe200078e00ff */
[----:B------:R-:W-:-:S04]  /*1da0*/  LEA R2, R2, 0x3b800000, 0x17 ;  /* 0x3b80000002027811 */ /* 0x000fc800078eb8ff */
[----:B------:R-:W-:-:S07]  /*1db0*/  LOP3.LUT R4, R2, R0, R7, 0xfe, !PT ;  /* 0x0000000002047212 */ /* 0x000fce00078efe07 */
.L_x_20620:
[----:B------:R-:W-:Y:S05]  /*1dc0*/  BSYNC.RECONVERGENT B0 ;  /* 0x0000000000007941 */ /* 0x000fea0003800200 */
.L_x_20619:
[----:B------:R-:W0:Y:S02]  /*1dd0*/  F2I.FTZ.TRUNC.NTZ R4, R4 ;  /* 0x0000000400047305 */ /* 0x000e24000021f100 */
[----:B0-----:R-:W-:Y:S01]  /*1de0*/  PRMT R0, R4, 0x7610, R0 ;  /* 0x0000761004007816 */ /* 0x001fe20000000000 */
[----:B------:R-:W-:Y:S06]  /*1df0*/  BRA `(.L_x_20604) ;  /* 0x0000000400107947 */ /* 0x000fec0003800000 */
.L_x_20617:
        /* <DEDUP_REMOVED lines=21> */
.L_x_20626:
[----:B------:R-:W-:Y:S05]  /*1f50*/  BSYNC.RECONVERGENT B1 ;  /* 0x0000000000017941 */ /* 0x000fea0003800200 */
.L_x_20625:
[----:B------:R-:W-:Y:S02]  /*1f60*/  SHF.L.U32 R0, R0, 0x15, RZ ;  /* 0x0000001500007819 */ /* 0x000fe400000006ff */
[----:B------:R-:W-:-:S04]  /*1f70*/  LEA R2, R2, 0x37800000, 0x17 ;  /* 0x3780000002027811 */ /* 0x000fc800078eb8ff */
[----:B------:R-:W-:-:S07]  /*1f80*/  LOP3.LUT R4, R2, R0, R7, 0xfe, !PT ;  /* 0x0000000002047212 */ /* 0x000fce00078efe07 */
.L_x_20624:
[----:B------:R-:W-:Y:S05]  /*1f90*/  BSYNC.RECONVERGENT B0 ;  /* 0x0000000000007941 */ /* 0x000fea0003800200 */
.L_x_20623:
[----:B------:R-:W0:Y:S02]  /*1fa0*/  F2I.FTZ.TRUNC.NTZ R4, R4 ;  /* 0x0000000400047305 */ /* 0x000e24000021f100 */
[----:B0-----:R-:W-:Y:S01]  /*1fb0*/  PRMT R0, R4, 0x7610, R0 ;  /* 0x0000761004007816 */ /* 0x001fe20000000000 */
[----:B------:R-:W-:Y:S06]  /*1fc0*/  BRA `(.L_x_20604) ;  /* 0x00000000009c7947 */ /* 0x000fec0003800000 */
.L_x_20616:
[----:B------:R-:W-:-:S09]  /*1fd0*/  UISETP.NE.AND UP0, UPT, UR4, 0x1c, UPT ;  /* 0x0000001c0400788c */ /* 0x000fd2000bf05270 */
[----:B------:R-:W-:Y:S05]  /*1fe0*/  BRA.U !UP0, `(.L_x_20627) ;  /* 0x0000000108907547 */ /* 0x000fea000b800000 */
[----:B------:R-:W-:-:S09]  /*1ff0*/  UISETP.NE.AND UP0, UPT, UR4, 0x1d, UPT ;  /* 0x0000001d0400788c */ /* 0x000fd2000bf05270 */
[----:B------:R-:W-:Y:S05]  /*2000*/  BRA.U !UP0, `(.L_x_20628) ;  /* 0x0000000108807547 */ /* 0x000fea000b800000 */
[----:B------:R-:W-:-:S09]  /*2010*/  UISETP.NE.AND UP0, UPT, UR4, 0x2c, UPT ;  /* 0x0000002c0400788c */ /* 0x000fd2000bf05270 */
[----:B------:R-:W-:Y:S05]  /*2020*/  BRA.U !UP0, `(.L_x_20629) ;  /* 0x0000000108487547 */ /* 0x000fea000b800000 */
.L_x_20603:
        /* <DEDUP_REMOVED lines=16> */
.L_x_20630:
[----:B------:R-:W-:Y:S01]  /*2130*/  PRMT R0, RZ, 0x7610, R0 ;  /* 0x00007610ff007816 */ /* 0x000fe20000000000 */
[----:B------:R-:W-:Y:S06]  /*2140*/  BRA `(.L_x_20604) ;  /* 0x00000000003c7947 */ /* 0x000fec0003800000 */
.L_x_20629:
        /* <DEDUP_REMOVED lines=8> */
.L_x_20632:
[----:B------:R-:W-:Y:S05]  /*21d0*/  BSYNC.RECONVERGENT B0 ;  /* 0x0000000000007941 */ /* 0x000fea0003800200 */
.L_x_20631:
[----:B------:R-:W0:Y:S02]  /*21e0*/  F2I.FTZ.TRUNC.NTZ R4, R4 ;  /* 0x0000000400047305 */ /* 0x000e24000021f100 */
[----:B0-----:R-:W-:Y:S01]  /*21f0*/  PRMT R0, R4, 0x7610, R0 ;  /* 0x0000761004007816 */ /* 0x001fe20000000000 */
[----:B------:R-:W-:Y:S06]  /*2200*/  BRA `(.L_x_20604) ;  /* 0x00000000000c7947 */ /* 0x000fec0003800000 */
.L_x_20628:
[----:B------:R2:W5:Y:S01]  /*2210*/  LDG.E.U8 R0, desc[UR36][R2.64] ;  /* 0x0000002402007981 */ /* 0x000562000c1e1100 */
[----:B------:R-:W-:Y:S05]  /*2220*/  BRA `(.L_x_20604) ;  /* 0x0000000000047947 */ /* 0x000fea0003800000 */
.L_x_20627:
[----:B------:R1:W5:Y:S02]  /*2230*/  LDG.E.U8 R0, desc[UR36][R2.64] ;  /* 0x0000002402007981 */ /* 0x000364000c1e1100 */
.L_x_20604:
        /* <DEDUP_REMOVED lines=19> */
[----:B------:R-:W-:Y:S05]  /*2370*/  CALL.REL.NOINC `($__internal_49_$__cuda_sm20_dblrcp_rn_slowpath_v3) ;  /* 0x000000a400287944 */ /* 0x000fea0003c00000 */
.L_x_20634:
[----:B------:R-:W-:Y:S05]  /*2380*/  BSYNC.RECONVERGENT B0 ;  /* 0x0000000000007941 */ /* 0x000fea0003800200 */
.L_x_20633:
        /* <DEDUP_REMOVED lines=14> */
.L_x_20638:
[----:B-1----:R0:W-:Y:S01]  /*2470*/  STG.E.U8 desc[UR36][R2.64], R7 ;  /* 0x0000000702007986 */ /* 0x0021e2000c101124 */
[----:B------:R-:W-:Y:S05]  /*2480*/  BRA `(.L_x_20640) ;  /* 0x0000000c007c7947 */ /* 0x000fea0003800000 */
.L_x_20637:
[----:B------:R-:W-:-:S09]  /*2490*/  UISETP.NE.AND UP0, UPT, UR4, 0x2, UPT ;  /* 0x000000020400788c */ /* 0x000fd2000bf05270 */
[----:B------:R-:W-:Y:S05]  /*24a0*/  BRA.U !UP0, `(.L_x_20641) ;  /* 0x0000000108347547 */ /* 0x000fea000b800000 */
[----:B------:R-:W-:-:S09]  /*24b0*/  UISETP.NE.AND UP0, UPT, UR4, 0x3, UPT ;  /* 0x000000030400788c */ /* 0x000fd2000bf05270 */
[----:B------:R-:W-:Y:S05]  /*24c0*/  BRA.U !UP0, `(.L_x_20642) ;  /* 0x0000000108207547 */ /* 0x000fea000b800000 */
[----:B------:R-:W-:-:S09]  /*24d0*/  UISETP.NE.AND UP0, UPT, UR4, 0x4, UPT ;  /* 0x000000040400788c */ /* 0x000fd2000bf05270 */
[----:B------:R-:W-:Y:S05]  /*24e0*/  BRA.U UP0, `(.L_x_20639) ;  /* 0x0000000900c07547 */ /* 0x000fea000b800000 */
[----:B-1----:R-:W-:-:S04]  /*24f0*/  LOP3.LUT R0, R7, 0xffff, RZ, 0xc0, !PT ;  /* 0x0000ffff07007812 */ /* 0x002fc800078ec0ff */
[----:B------:R-:W-:-:S04]  /*2500*/  PRMT R0, R0, 0x8880, RZ ;  /* 0x0000888000007816 */ /* 0x000fc800000000ff */
[----:B------:R-:W-:-:S04]  /*2510*/  MOV R4, R0 ;  /* 0x0000000000047202 */ /* 0x000fc80000000f00 */
[----:B------:R-:W-:-:S05]  /*2520*/  SHF.R.S32.HI R5, RZ, 0x1f, R4 ;  /* 0x0000001fff057819 */ /* 0x000fca0000011404 */
[----:B------:R0:W-:Y:S01]  /*2530*/  STG.E.64 desc[UR36][R2.64], R4 ;  /* 0x0000000402007986 */ /* 0x0001e2000c101b24 */
[----:B------:R-:W-:Y:S05]  /*2540*/  BRA `(.L_x_20640) ;  /* 0x0000000c004c7947 */ /* 0x000fea0003800000 */
.L_x_20642:
[----:B-1----:R-:W-:-:S05]  /*2550*/  PRMT R5, R7, 0x8880, RZ ;  /* 0x0000888007057816 */ /* 0x002fca00000000ff */
[----:B------:R0:W-:Y:S01]  /*2560*/  STG.E desc[UR36][R2.64], R5 ;  /* 0x0000000502007986 */ /* 0x0001e2000c101924 */
[----:B------:R-:W-:Y:S05]  /*2570*/  BRA `(.L_x_20640) ;  /* 0x0000000c00407947 */ /* 0x000fea0003800000 */
.L_x_20641:
[----:B-1----:R-:W-:-:S04]  /*2580*/  PRMT R5, R7, 0x8880, RZ ;  /* 0x0000888007057816 */ /* 0x002fc800000000ff */
[----:B------:R-:W-:-:S05]  /*2590*/  PRMT R5, R5, 0x7710, RZ ;  /* 0x0000771005057816 */ /* 0x000fca00000000ff */
[----:B------:R0:W-:Y:S01]  /*25a0*/  STG.E.U16 desc[UR36][R2.64], R5 ;  /* 0x0000000502007986 */ /* 0x0001e2000c101524 */
[----:B------:R-:W-:Y:S05]  /*25b0*/  BRA `(.L_x_20640) ;  /* 0x0000000c00307947 */ /* 0x000fea0003800000 */
.L_x_20636:
[----:B------:R-:W-:-:S09]  /*25c0*/  UISETP.GT.AND UP0, UPT, UR4, 0x6, UPT ;  /* 0x000000060400788c */ /* 0x000fd2000bf04270 */
[----:B------:R-:W-:Y:S05]  /*25d0*/  BRA.U UP0, `(.L_x_20643) ;  /* 0x00000001002c7547 */ /* 0x000fea000b800000 */
[----:B------:R-:W-:-:S09]  /*25e0*/  UISETP.NE.AND UP0, UPT, UR4, 0x5, UPT ;  /* 0x000000050400788c */ /* 0x000fd2000bf05270 */
[----:B------:R-:W-:Y:S05]  /*25f0*/  BRA.U !UP0, `(.L_x_20644) ;  /* 0x0000000108147547 */ /* 0x000fea000b800000 */
[----:B------:R-:W-:-:S09]  /*2600*/  UISETP.NE.AND UP0, UPT, UR4, 0x6, UPT ;  /* 0x000000060400788c */ /* 0x000fd2000bf05270 */
[----:B------:R-:W-:Y:S05]  /*2610*/  BRA.U UP0, `(.L_x_20639) ;  /* 0x0000000900747547 */ /* 0x000fea000b800000 */
[----:B-1----:R-:W0:Y:S02]  /*2620*/  I2F.S8 R5, R7 ;  /* 0x0000000700057306 */ /* 0x002e240000001400 */
[----:B0-----:R1:W-:Y:S01]  /*2630*/  STG.E desc[UR36][R2.64], R5 ;  /* 0x0000000502007986 */ /* 0x0013e2000c101924 */
[----:B------:R-:W-:Y:S05]  /*2640*/  BRA `(.L_x_20640) ;  /* 0x0000000c000c7947 */ /* 0x000fea0003800000 */
.L_x_20644:
[----:B-1----:R-:W0:Y:S02]  /*2650*/  I2F.S8 R0, R7 ;  /* 0x0000000700007306 */ /* 0x002e240000001400 */
[----:B0-----:R-:W-:-:S05]  /*2660*/  F2FP.F16.F32.PACK_AB R0, RZ, R0 ;  /* 0x00000000ff00723e */ /* 0x001fca00000000ff */
[----:B------:R0:W-:Y:S01]  /*2670*/  STG.E.U16 desc[UR36][R2.64], R0 ;  /* 0x0000000002007986 */ /* 0x0001e2000c101524 */
[----:B------:R-:W-:Y:S05]  /*2680*/  BRA `(.L_x_20640) ;  /* 0x0000000800fc7947 */ /* 0x000fea0003800000 */
.L_x_20643:
[----:B------:R-:W-:-:S09]  /*2690*/  UISETP.NE.AND UP0, UPT, UR4, 0x7, UPT ;  /* 0x000000070400788c */ /* 0x000fd2000bf05270 */
[----:B------:R-:W-:Y:S05]  /*26a0*/  BRA.U !UP0, `(.L_x_20645) ;  /* 0x0000000108347547 */ /* 0x000fea000b800000 */
[----:B------:R-:W-:-:S09]  /*26b0*/  UISETP.NE.AND UP0, UPT, UR4, 0x8, UPT ;  /* 0x000000080400788c */ /* 0x000fd2000bf05270 */
[----:B------:R-:W-:Y:S05]  /*26c0*/  BRA.U !UP0, `(.L_x_20646) ;  /* 0x0000000108187547 */ /* 0x000fea000b800000 */
[----:B------:R-:W-:-:S09]  /*26d0*/  UISETP.NE.AND UP0, UPT, UR4, 0x9, UPT ;  /* 0x000000090400788c */ /* 0x000fd2000bf05270 */
[----:B------:R-:W-:Y:S05]  /*26e0*/  BRA.U UP0, `(.L_x_20639) ;  /* 0x0000000900407547 */ /* 0x000fea000b800000 */
[----:B-1----:R-:W0:Y:S01]  /*26f0*/  I2F.S8 R4, R7 ;  /* 0x0000000700047306 */ /* 0x002e220000001400 */
[----:B------:R-:W-:-:S05]  /*2700*/  IMAD.MOV.U32 R5, RZ, RZ, RZ ;  /* 0x000000ffff057224 */ /* 0x000fca00078e00ff */
[----:B0-----:R3:W-:Y:S01]  /*2710*/  STG.E.64 desc[UR36][R2.64], R4 ;  /* 0x0000000402007986 */ /* 0x0017e2000c101b24 */
[----:B------:R-:W-:Y:S05]  /*2720*/  BRA `(.L_x_20640) ;  /* 0x0000000800d47947 */ /* 0x000fea0003800000 */
.L_x_20646:
[----:B-1----:R-:W0:Y:S02]  /*2730*/  I2F.S8 R7, R7 ;  /* 0x0000000700077306 */ /* 0x002e240000001400 */
[----:B0-----:R-:W-:-:S04]  /*2740*/  F2FP.F16.F32.PACK_AB R5, RZ, R7 ;  /* 0x00000007ff05723e */ /* 0x001fc800000000ff */
[----:B------:R-:W-:-:S05]  /*2750*/  PRMT R5, R5, 0x5410, RZ ;  /* 0x0000541005057816 */ /* 0x000fca00000000ff */
[----:B------:R2:W-:Y:S01]  /*2760*/  STG.E desc[UR36][R2.64], R5 ;  /* 0x0000000502007986 */ /* 0x0005e2000c101924 */
[----:B------:R-:W-:Y:S05]  /*2770*/  BRA `(.L_x_20640) ;  /* 0x0000000800c07947 */ /* 0x000fea0003800000 */
.L_x_20645:
[----:B-1----:R-:W-:-:S04]  /*2780*/  PRMT R4, R7, 0x8880, RZ ;  /* 0x0000888007047816 */ /* 0x002fc800000000ff */
[----:B------:R-:W-:-:S06]  /*2790*/  PRMT R4, R4, 0x7710, RZ ;  /* 0x0000771004047816 */ /* 0x000fcc00000000ff */
[----:B------:R-:W0:Y:S02]  /*27a0*/  I2F.F64.S16 R4, R4 ;  /* 0x0000000400047312 */ /* 0x000e240000101c00 */
[----:B0-----:R4:W-:Y:S01]  /*27b0*/  STG.E.64 desc[UR36][R2.64], R4 ;  /* 0x0000000402007986 */ /* 0x0019e2000c101b24 */
[----:B------:R-:W-:Y:S05]  /*27c0*/  BRA `(.L_x_20640) ;  /* 0x0000000800ac7947 */ /* 0x000fea0003800000 */
.L_x_20635:
        /* <DEDUP_REMOVED lines=8> */
[----:B-1----:R-:W-:-:S04]  /*2850*/  LOP3.LUT P0, RZ, R7, 0xff, RZ, 0xc0, !PT ;  /* 0x000000ff07ff7812 */ /* 0x002fc8000780c0ff */
[----:B------:R-:W-:-:S05]  /*2860*/  SEL R5, RZ, 0x1, !P0 ;  /* 0x00000001ff057807 */ /* 0x000fca0004000000 */
[----:B------:R0:W-:Y:S01]  /*2870*/  STG.E.U8 desc[UR36][R2.64], R5 ;  /* 0x0000000502007986 */ /* 0x0001e2000c101124 */
[----:B------:R-:W-:Y:S05]  /*2880*/  BRA `(.L_x_20640) ;  /* 0x00000008007c7947 */ /* 0x000fea0003800000 */
.L_x_20649:
[----:B-1----:R-:W-:Y:S02]  /*2890*/  PRMT R4, R7, 0x8880, RZ ;  /* 0x0000888007047816 */ /* 0x002fe400000000ff */
[----:B------:R-:W-:Y:S02]  /*28a0*/  CS2R R6, SRZ ;  /* 0x0000000000067805 */ /* 0x000fe4000001ff00 */
[----:B------:R-:W-:-:S06]  /*28b0*/  PRMT R4, R4, 0x7710, RZ ;  /* 0x0000771004047816 */ /* 0x000fcc00000000ff */
[----:B------:R-:W0:Y:S02]  /*28c0*/  I2F.F64.S16 R4, R4 ;  /* 0x0000000400047312 */ /* 0x000e240000101c00 */
[----:B0-----:R0:W-:Y:S01]  /*28d0*/  STG.E.128 desc[UR36][R2.64], R4 ;  /* 0x0000000402007986 */ /* 0x0011e2000c101d24 */
[----:B------:R-:W-:Y:S05]  /*28e0*/  BRA `(.L_x_20640) ;  /* 0x0000000800647947 */ /* 0x000fea0003800000 */
.L_x_20648:
[----:B------:R-:W-:-:S09]  /*28f0*/  UISETP.NE.AND UP0, UPT, UR4, 0xf, UPT ;  /* 0x0000000f0400788c */ /* 0x000fd2000bf05270 */
[----:B------:R-:W-:Y:S05]  /*2900*/  BRA.U !UP0, `(.L_x_20650) ;  /* 0x0000000108a07547 */ /* 0x000fea000b800000 */
[----:B------:R-:W-:-:S09]  /*2910*/  UISETP.NE.AND UP0, UPT, UR4, 0x17, UPT ;  /* 0x000000170400788c */ /* 0x000fd2000bf05270 */
[----:B------:R-:W-:Y:S05]  /*2920*/  BRA.U !UP0, `(.L_x_20651) ;  /* 0x00000001084c7547 */ /* 0x000fea000b800000 */
[----:B------:R-:W-:-:S09]  /*2930*/  UISETP.NE.AND UP0, UPT, UR4, 0x18, UPT ;  /* 0x000000180400788c */ /* 0x000fd2000bf05270 */
[----:B------:R-:W-:Y:S05]  /*2940*/  BRA.U UP0, `(.L_x_20639) ;  /* 0x0000000500a87547 */ /* 0x000fea000b800000 */
[----:B-1----:R-:W0:Y:S01]  /*2950*/  I2F.S8 R7, R7 ;  /* 0x0000000700077306 */ /* 0x002e220000001400 */
        /* <DEDUP_REMOVED lines=12> */
.L_x_20653:
[----:B------:R-:W-:Y:S05]  /*2a20*/  BSYNC.RECONVERGENT B0 ;  /* 0x0000000000007941 */ /* 0x000fea0003800200 */
.L_x_20652:
[----:B------:R-:W-:-:S05]  /*2a30*/  LOP3.LUT R5, R0, 0x80, R5, 0xf8, !PT ;  /* 0x0000008000057812 */ /* 0x000fca00078ef805 */
[----:B------:R0:W-:Y:S01]  /*2a40*/  STG.E.U8 desc[UR36][R2.64], R5 ;  /* 0x0000000502007986 */ /* 0x0001e2000c101124 */
[----:B------:R-:W-:Y:S05]  /*2a50*/  BRA `(.L_x_20640) ;  /* 0x0000000800087947 */ /* 0x000fea0003800000 */
.L_x_20651:
[----:B-1----:R-:W0:Y:S01]  /*2a60*/  I2F.S8 R7, R7 ;  /* 0x0000000700077306 */ /* 0x002e220000001400 */
        /* <DEDUP_REMOVED lines=14> */
.L_x_20655:
[----:B------:R-:W-:Y:S05]  /*2b50*/  BSYNC.RECONVERGENT B0 ;  /* 0x0000000000007941 */ /* 0x000fea0003800200 */
.L_x_20654:
[----:B------:R-:W-:-:S05]  /*2b60*/  LOP3.LUT R5, R0, 0x80, R5, 0xf8, !PT ;  /* 0x0000008000057812 */ /* 0x000fca00078ef805 */
[----:B------:R0:W-:Y:S01]  /*2b70*/  STG.E.U8 desc[UR36][R2.64], R5 ;  /* 0x0000000502007986 */ /* 0x0001e2000c101124 */
[----:B------:R-:W-:Y:S05]  /*2b80*/  BRA `(.L_x_20640) ;  /* 0x0000000400bc7947 */ /* 0x000fea0003800000 */
.L_x_20650:
[----:B-1----:R-:W0:Y:S02]  /*2b90*/  I2F.S8 R0, R7 ;  /* 0x0000000700007306 */ /* 0x002e240000001400 */
[----:B0-----:R-:W-:-:S05]  /*2ba0*/  F2FP.BF16.F32.PACK_AB R0, RZ, R0 ;  /* 0x00000000ff00723e */ /* 0x001fca00000010ff */
[----:B------:R0:W-:Y:S01]  /*2bb0*/  STG.E.U16 desc[UR36][R2.64], R0 ;  /* 0x0000000002007986 */ /* 0x0001e2000c101524 */
[----:B------:R-:W-:Y:S05]  /*2bc0*/  BRA `(.L_x_20640) ;  /* 0x0000000400ac7947 */ /* 0x000fea0003800000 */
.L_x_20647:
        /* <DEDUP_REMOVED lines=8> */
[----:B-1----:R-:W-:-:S04]  /*2c50*/  PRMT R5, R7, 0x8880, RZ ;  /* 0x0000888007057816 */ /* 0x002fc800000000ff */
[----:B------:R-:W-:-:S05]  /*2c60*/  PRMT R5, R5, 0x7710, RZ ;  /* 0x0000771005057816 */ /* 0x000fca00000000ff */
[----:B------:R0:W-:Y:S01]  /*2c70*/  STG.E.U16 desc[UR36][R2.64], R5 ;  /* 0x0000000502007986 */ /* 0x0001e2000c101524 */
[----:B------:R-:W-:Y:S05]  /*2c80*/  BRA `(.L_x_20640) ;  /* 0x00000004007c7947 */ /* 0x000fea0003800000 */
.L_x_20658:
[----:B-1----:R-:W0:Y:S01]  /*2c90*/  I2F.S8 R5, R7 ;  /* 0x0000000700057306 */ /* 0x002e220000001400 */
        /* <DEDUP_REMOVED lines=12> */
.L_x_20661:
[----:B------:R-:W-:-:S04]  /*2d60*/  SHF.R.U32.HI R0, RZ, 0x14, R5 ;  /* 0x00000014ff007819 */ /* 0x000fc80000011605 */
[----:B------:R-:W-:-:S04]  /*2d70*/  LOP3.LUT R0, R0, 0x1, RZ, 0xc0, !PT ;  /* 0x0000000100007812 */ /* 0x000fc800078ec0ff */
[----:B------:R-:W-:-:S04]  /*2d80*/  IADD3 R0, PT, PT, R5, 0x487ffff, R0 ;  /* 0x0487ffff05007810 */ /* 0x000fc80007ffe000 */
[----:B------:R-:W-:-:S04]  /*2d90*/  SHF.R.U32.HI R0, RZ, 0x14, R0 ;  /* 0x00000014ff007819 */ /* 0x000fc80000011600 */
[----:B------:R-:W-:-:S07]  /*2da0*/  LOP3.LUT R4, R0, 0xff, RZ, 0xc0, !PT ;  /* 0x000000ff00047812 */ /* 0x000fce00078ec0ff */
.L_x_20662:
[----:B------:R-:W-:-:S04]  /*2db0*/  SHF.R.U32.HI R5, RZ, 0x18, R5 ;  /* 0x00000018ff057819 */ /* 0x000fc80000011605 */
[----:B------:R-:W-:-:S04]  /*2dc0*/  LOP3.LUT R4, R4, 0x80, R5, 0xf8, !PT ;  /* 0x0000008004047812 */ /* 0x000fc800078ef805 */
[----:B------:R-:W-:-:S07]  /*2dd0*/  PRMT R0, R4, 0x7610, R0 ;  /* 0x0000761004007816 */ /* 0x000fce0000000000 */
.L_x_20660:
[----:B------:R-:W-:Y:S05]  /*2de0*/  BSYNC.RECONVERGENT B0 ;  /* 0x0000000000007941 */ /* 0x000fea0003800200 */
.L_x_20659:
[----:B------:R0:W-:Y:S01]  /*2df0*/  STG.E.U8 desc[UR36][R2.64], R0 ;  /* 0x0000000002007986 */ /* 0x0001e2000c101124 */
[----:B------:R-:W-:Y:S05]  /*2e00*/  BRA `(.L_x_20640) ;  /* 0x00000004001c7947 */ /* 0x000fea0003800000 */
.L_x_20657:
[----:B-1----:R-:W0:Y:S01]  /*2e10*/  I2F.S8 R5, R7 ;  /* 0x0000000700057306 */ /* 0x002e220000001400 */
        /* <DEDUP_REMOVED lines=12> */
.L_x_20665:
[----:B------:R-:W-:-:S04]  /*2ee0*/  SHF.R.U32.HI R0, RZ, 0x15, R5 ;  /* 0x00000015ff007819 */ /* 0x000fc80000011605 */
[----:B------:R-:W-:-:S04]  /*2ef0*/  LOP3.LUT R0, R0, 0x1, RZ, 0xc0, !PT ;  /* 0x0000000100007812 */ /* 0x000fc800078ec0ff */
[----:B------:R-:W-:-:S04]  /*2f00*/  IADD3 R0, PT, PT, R5, 0x88fffff, R0 ;  /* 0x088fffff05007810 */ /* 0x000fc80007ffe000 */
[----:B------:R-:W-:-:S04]  /*2f10*/  SHF.R.U32.HI R0, RZ, 0x15, R0 ;  /* 0x00000015ff007819 */ /* 0x000fc80000011600 */
[----:B------:R-:W-:-:S07]  /*2f20*/  LOP3.LUT R4, R0, 0xff, RZ, 0xc0, !PT ;  /* 0x000000ff00047812 */ /* 0x000fce00078ec0ff */
.L_x_20666:
[----:B------:R-:W-:-:S04]  /*2f30*/  SHF.R.U32.HI R5, RZ, 0x18, R5 ;  /* 0x00000018ff057819 */ /* 0x000fc80000011605 */
[----:B------:R-:W-:-:S04]  /*2f40*/  LOP3.LUT R4, R4, 0x80, R5, 0xf8, !PT ;  /* 0x0000008004047812 */ /* 0x000fc800078ef805 */
[----:B------:R-:W-:-:S07]  /*2f50*/  PRMT R0, R4, 0x7610, R0 ;  /* 0x0000761004007816 */ /* 0x000fce0000000000 */
.L_x_20664:
[----:B------:R-:W-:Y:S05]  /*2f60*/  BSYNC.RECONVERGENT B0 ;  /* 0x0000000000007941 */ /* 0x000fea0003800200 */
.L_x_20663:
[----:B------:R0:W-:Y:S01]  /*2f70*/  STG.E.U8 desc[UR36][R2.64], R0 ;  /* 0x0000000002007986 */ /* 0x0001e2000c101124 */
[----:B------:R-:W-:Y:S05]  /*2f80*/  BRA `(.L_x_20640) ;  /* 0x0000000000bc7947 */ /* 0x000fea0003800000 */
.L_x_20656:
[----:B------:R-:W-:-:S09]  /*2f90*/  UISETP.NE.AND UP0, UPT, UR4, 0x1c, UPT ;  /* 0x0000001c0400788c */ /* 0x000fd2000bf05270 */
[----:B------:R-:W-:Y:S05]  /*2fa0*/  BRA.U !UP0, `(.L_x_20667) ;  /* 0x0000000108ac7547 */ /* 0x000fea000b800000 */
[----:B------:R-:W-:-:S09]  /*2fb0*/  UISETP.NE.AND UP0, UPT, UR4, 0x1d, UPT ;  /* 0x0000001d0400788c */ /* 0x000fd2000bf05270 */
[----:B------:R-:W-:Y:S05]  /*2fc0*/  BRA.U !UP0, `(.L_x_20668) ;  /* 0x00000001088c7547 */ /* 0x000fea000b800000 */
[----:B------:R-:W-:-:S09]  /*2fd0*/  UISETP.NE.AND UP0, UPT, UR4, 0x2c, UPT ;  /* 0x0000002c0400788c */ /* 0x000fd2000bf05270 */
[----:B------:R-:W-:Y:S05]  /*2fe0*/  BRA.U !UP0, `(.L_x_20669) ;  /* 0x0000000108447547 */ /* 0x000fea000b800000 */
.L_x_20639:
        /* <DEDUP_REMOVED lines=11> */
[----:B-1----:R-:W-:-:S02]  /*30a0*/  IMAD.U32 R7, RZ, RZ, UR9 ;  /* 0x00000009ff077e24 */ /* 0x002fc4000f8e00ff */
[----:B-----5:R-:W-:Y:S02]  /*30b0*/  IMAD.U32 R10, RZ, RZ, UR4 ;  /* 0x00000004ff0a7e24 */ /* 0x020fe4000f8e00ff */
[----:B--2---:R-:W-:-:S07]  /*30c0*/  IMAD.U32 R11, RZ, RZ, UR5 ;  /* 0x00000005ff0b7e24 */ /* 0x004fce000f8e00ff */
[----:B------:R-:W-:-:S07]  /*30d0*/  LEPC R20, `(.L_x_20670) ;  /* 0x000000001014794e */ /* 0x000fce0000000000 */
[----:B---3--:R-:W-:Y:S05]  /*30e0*/  CALL.ABS.NOINC R2 ;  /* 0x0000000002007343 */ /* 0x008fea0003c00000 */
.L_x_20670:
[----:B------:R-:W-:Y:S05]  /*30f0*/  BRA `(.L_x_20640) ;  /* 0x0000000000607947 */ /* 0x000fea0003800000 */
.L_x_20669:
[----:B-1----:R-:W0:Y:S02]  /*3100*/  I2F.S8 R6, R7 ;  /* 0x0000000700067306 */ /* 0x002e240000001400 */
        /* <DEDUP_REMOVED lines=15> */
.L_x_20668:
[----:B-1----:R-:W-:-:S04]  /*3200*/  LOP3.LUT R7, R7, 0xffff, RZ, 0xc0, !PT ;  /* 0x0000ffff07077812 */ /* 0x002fc800078ec0ff */
[----:B------:R-:W-:-:S05]  /*3210*/  PRMT R7, R7, 0x8880, RZ ;  /* 0x0000888007077816 */ /* 0x000fca00000000ff */
[----:B------:R-:W-:-:S05]  /*3220*/  IMAD.MOV.U32 R4, RZ, RZ, R7 ;  /* 0x000000ffff047224 */ /* 0x000fca00078e0007 */
[----:B------:R-:W-:-:S05]  /*3230*/  SHF.R.S32.HI R5, RZ, 0x1f, R4 ;  /* 0x0000001fff057819 */ /* 0x000fca0000011404 */
[----:B------:R0:W-:Y:S01]  /*3240*/  STG.E.64 desc[UR36][R2.64], R4 ;  /* 0x0000000402007986 */ /* 0x0001e2000c101b24 */
[----:B------:R-:W-:Y:S05]  /*3250*/  BRA `(.L_x_20640) ;  /* 0x0000000000087947 */ /* 0x000fea0003800000 */
.L_x_20667:
[----:B-1----:R-:W-:-:S05]  /*3260*/  PRMT R5, R7, 0x8880, RZ ;  /* 0x0000888007057816 */ /* 0x002fca00000000ff */
[----:B------:R0:W-:Y:S02]  /*3270*/  STG.E desc[UR36][R2.64], R5 ;  /* 0x0000000502007986 */ /* 0x0001e4000c101924 */
.L_x_20640:
[----:B------:R-:W-:-:S07]  /*3280*/  IADD3 R17, PT, PT, R17, 0x80, RZ ;  /* 0x0000008011117810 */ /* 0x000fce0007ffe0ff */
.L_x_20597:
[----:B------:R-:W-:Y:S05]  /*3290*/  BSYNC.RECONVERGENT B6 ;  /* 0x0000000000067941 */ /* 0x000fea0003800200 */
.L_x_20596:
        /* <DEDUP_REMOVED lines=307> */
.L_x_20673:
        /* <DEDUP_REMOVED lines=16> */
.L_x_20677:
[----:B------:R0:W5:Y:S01]  /*46d0*/  LDG.E.U8 R0, desc[UR36][R2.64] ;  /* 0x0000002402007981 */ /* 0x000162000c1e1100 */
[----:B------:R-:W-:Y:S05]  /*46e0*/  BRA `(.L_x_20679) ;  /* 0x0000000c004c7947 */ /* 0x000fea0003800000 */
.L_x_20676:
        /* <DEDUP_REMOVED lines=8> */
.L_x_20681:
[----:B------:R0:W5:Y:S01]  /*4770*/  LDG.E.U8 R0, desc[UR36][R2.64] ;  /* 0x0000002402007981 */ /* 0x000162000c1e1100 */
[----:B------:R-:W-:Y:S05]  /*4780*/  BRA `(.L_x_20679) ;  /* 0x0000000c00247947 */ /* 0x000fea0003800000 */
.L_x_20680:
[----:B------:R0:W5:Y:S01]  /*4790*/  LDG.E.U16 R0, desc[UR36][R2.64] ;  /* 0x0000002402007981 */ /* 0x000162000c1e1500 */
[----:B------:R-:W-:Y:S05]  /*47a0*/  BRA `(.L_x_20679) ;  /* 0x0000000c001c7947 */ /* 0x000fea0003800000 */
.L_x_20675:
        /* <DEDUP_REMOVED lines=9> */
.L_x_20683:
[----:B------:R-:W2:Y:S02]  /*4840*/  LDG.E.U16 R4, desc[UR36][R2.64] ;  /* 0x0000002402047981 */ /* 0x000ea4000c1e1500 */
[----:B--2---:R-:W-:-:S06]  /*4850*/  HADD2.F32 R4, -RZ, R4.H0_H0 ;  /* 0x20000004ff047230 */ /* 0x004fcc0000004100 */
[----:B------:R-:W0:Y:S02]  /*4860*/  F2I.FTZ.TRUNC.NTZ R4, R4 ;  /* 0x0000000400047305 */ /* 0x000e24000021f100 */
[----:B0-----:R-:W-:Y:S01]  /*4870*/  PRMT R0, R4, 0x7610, R0 ;  /* 0x0000761004007816 */ /* 0x001fe20000000000 */
[----:B------:R-:W-:Y:S06]  /*4880*/  BRA `(.L_x_20679) ;  /* 0x0000000800e47947 */ /* 0x000fec0003800000 */
.L_x_20682:
        /* <DEDUP_REMOVED lines=9> */
.L_x_20685:
[----:B------:R-:W2:Y:S02]  /*4920*/  LDG.E.U16 R2, desc[UR36][R2.64] ;  /* 0x0000002402027981 */ /* 0x000ea4000c1e1500 */
[----:B--2---:R-:W-:-:S06]  /*4930*/  HADD2.F32 R4, -RZ, R2.H0_H0 ;  /* 0x20000002ff047230 */ /* 0x004fcc0000004100 */
[----:B------:R-:W0:Y:S02]  /*4940*/  F2I.FTZ.TRUNC.NTZ R4, R4 ;  /* 0x0000000400047305 */ /* 0x000e24000021f100 */
[----:B0-----:R-:W-:Y:S01]  /*4950*/  PRMT R0, R4, 0x7610, R0 ;  /* 0x0000761004007816 */ /* 0x001fe20000000000 */
[----:B------:R-:W-:Y:S06]  /*4960*/  BRA `(.L_x_20679) ;  /* 0x0000000800ac7947 */ /* 0x000fec0003800000 */
.L_x_20684:
[----:B------:R-:W2:Y:S02]  /*4970*/  LDG.E.64 R2, desc[UR36][R2.64] ;  /* 0x0000002402027981 */ /* 0x000ea4000c1e1b00 */
[----:B--2---:R0:W1:Y:S01]  /*4980*/  F2I.F64.TRUNC R0, R2 ;  /* 0x0000000200007311 */ /* 0x004062000030d100 */
[----:B------:R-:W-:Y:S05]  /*4990*/  BRA `(.L_x_20679) ;  /* 0x0000000800a07947 */ /* 0x000fea0003800000 */
.L_x_20674:
        /* <DEDUP_REMOVED lines=12> */
.L_x_20688:
[----:B------:R-:W2:Y:S02]  /*4a60*/  LDG.E.64 R2, desc[UR36][R2.64] ;  /* 0x0000002402027981 */ /* 0x000ea4000c1e1b00 */
[----:B--2---:R3:W4:Y:S01]  /*4a70*/  F2I.F64.TRUNC R0, R2 ;  /* 0x0000000200007311 */ /* 0x004722000030d100 */
[----:B------:R-:W-:Y:S05]  /*4a80*/  BRA `(.L_x_20679) ;  /* 0x0000000800647947 */ /* 0x000fea0003800000 */
.L_x_20687:
        /* <DEDUP_REMOVED lines=27> */
.L_x_20690:
        /* <DEDUP_REMOVED lines=14> */
.L_x_20689:
[----:B------:R-:W2:Y:S02]  /*4d20*/  LDG.E.U16 R4, desc[UR36][R2.64] ;  /* 0x0000002402047981 */ /* 0x000ea4000c1e1500 */
[----:B--2---:R-:W-:-:S06]  /*4d30*/  IMAD.U32 R4, R4, 0x10000, RZ ;  /* 0x0001000004047824 */ /* 0x004fcc00078e00ff */
[----:B------:R-:W0:Y:S02]  /*4d40*/  F2I.FTZ.TRUNC.NTZ R4, R4 ;  /* 0x0000000400047305 */ /* 0x000e24000021f100 */
[----:B0-----:R-:W-:Y:S01]  /*4d50*/  PRMT R0, R4, 0x7610, R0 ;  /* 0x0000761004007816 */ /* 0x001fe20000000000 */
[----:B------:R-:W-:Y:S06]  /*4d60*/  BRA `(.L_x_20679) ;  /* 0x0000000400ac7947 */ /* 0x000fec0003800000 */
.L_x_20686:
        /* <DEDUP_REMOVED lines=10> */
.L_x_20693:
        /* <DEDUP_REMOVED lines=21> */
.L_x_20697:
[----:B------:R-:W-:Y:S05]  /*4f60*/  BSYNC.RECONVERGENT B1 ;  /* 0x0000000000017941 */ /* 0x000fea0003800200 */
.L_x_20696:
[----:B------:R-:W-:Y:S02]  /*4f70*/  SHF.L.U32 R0, R0, 0x14, RZ ;  /* 0x0000001400007819 */ /* 0x000fe400000006ff */
[----:B------:R-:W-:-:S04]  /*4f80*/  LEA R2, R2, 0x3b800000, 0x17 ;  /* 0x3b80000002027811 */ /* 0x000fc800078eb8ff */
[----:B------:R-:W-:-:S07]  /*4f90*/  LOP3.LUT R4, R2, R0, R7, 0xfe, !PT ;  /* 0x0000000002047212 */ /* 0x000fce00078efe07 */
.L_x_20695:
[----:B------:R-:W-:Y:S05]  /*4fa0*/  BSYNC.RECONVERGENT B0 ;  /* 0x0000000000007941 */ /* 0x000fea0003800200 */
.L_x_20694:
[----:B------:R-:W0:Y:S02]  /*4fb0*/  F2I.FTZ.TRUNC.NTZ R4, R4 ;  /* 0x0000000400047305 */ /* 0x000e24000021f100 */
[----:B0-----:R-:W-:Y:S01]  /*4fc0*/  PRMT R0, R4, 0x7610, R0 ;  /* 0x0000761004007816 */ /* 0x001fe20000000000 */
[----:B------:R-:W-:Y:S06]  /*4fd0*/  BRA `(.L_x_20679) ;  /* 0x0000000400107947 */ /* 0x000fec0003800000 */
.L_x_20692:
        /* <DEDUP_REMOVED lines=21> */
.L_x_20701:
[----:B------:R-:W-:Y:S05]  /*5130*/  BSYNC.RECONVERGENT B1 ;  /* 0x0000000000017941 */ /* 0x000fea0003800200 */
.L_x_20700:
[----:B------:R-:W-:Y:S01]  /*5140*/  IMAD.SHL.U32 R0, R0, 0x200000, RZ ;  /* 0x0020000000007824 */ /* 0x000fe200078e00ff */
[----:B------:R-:W-:-:S04]  /*5150*/  LEA R2, R2, 0x37800000, 0x17 ;  /* 0x3780000002027811 */ /* 0x000fc800078eb8ff */
[----:B------:R-:W-:-:S07]  /*5160*/  LOP3.LUT R4, R2, R0, R7, 0xfe, !PT ;  /* 0x0000000002047212 */ /* 0x000fce00078efe07 */
.L_x_20699:
[----:B------:R-:W-:Y:S05]  /*5170*/  BSYNC.RECONVERGENT B0 ;  /* 0x0000000000007941 */ /* 0x000fea0003800200 */
.L_x_20698:
[----:B------:R-:W0:Y:S02]  /*5180*/  F2I.FTZ.TRUNC.NTZ R4, R4 ;  /* 0x0000000400047305 */ /* 0x000e24000021f100 */
[----:B0-----:R-:W-:Y:S01]  /*5190*/  PRMT R0, R4, 0x7610, R0 ;  /* 0x0000761004007816 */ /* 0x001fe20000000000 */
[----:B------:R-:W-:Y:S06]  /*51a0*/  BRA `(.L_x_20679) ;  /* 0x00000000009c7947 */ /* 0x000fec0003800000 */
.L_x_20691:
        /* <DEDUP_REMOVED lines=14> */
.L_x_20705:
[----:B------:R-:W-:Y:S05]  /*5290*/  BSYNC.RECONVERGENT B0 ;  /* 0x0000000000007941 */ /* 0x000fea0003800200 */
.L_x_20704:
[----:B------:R-:W0:Y:S02]  /*52a0*/  F2I.FTZ.TRUNC.NTZ R4, R4 ;  /* 0x0000000400047305 */ /* 0x000e24000021f100 */
[----:B0-----:R-:W-:Y:S01]  /*52b0*/  PRMT R0, R4, 0x7610, R0 ;  /* 0x0000761004007816 */ /* 0x001fe20000000000 */
[----:B------:R-:W-:Y:S06]  /*52c0*/  BRA `(.L_x_20679) ;  /* 0x0000000000547947 */ /* 0x000fec0003800000 */
.L_x_20678:
        /* <DEDUP_REMOVED lines=16> */
.L_x_20706:
[----:B------:R-:W-:Y:S01]  /*53d0*/  PRMT R0, RZ, 0x7610, R0 ;  /* 0x00007610ff007816 */ /* 0x000fe20000000000 */
[----:B------:R-:W-:Y:S06]  /*53e0*/  BRA `(.L_x_20679) ;  /* 0x00000000000c7947 */ /* 0x000fec0003800000 */
.L_x_20703:
[----:B------:R0:W5:Y:S01]  /*53f0*/  LDG.E.U8 R0, desc[UR36][R2.64] ;  /* 0x0000002402007981 */ /* 0x000162000c1e1100 */
[----:B------:R-:W-:Y:S05]  /*5400*/  BRA `(.L_x_20679) ;  /* 0x0000000000047947 */ /* 0x000fea0003800000 */
.L_x_20702:
[----:B------:R1:W5:Y:S02]  /*5410*/  LDG.E.U8 R0, desc[UR36][R2.64] ;  /* 0x0000002402007981 */ /* 0x000364000c1e1100 */
.L_x_20679:
        /* <DEDUP_REMOVED lines=19> */
[----:B------:R-:W-:Y:S05]  /*5550*/  CALL.REL.NOINC `($__internal_49_$__cuda_sm20_dblrcp_rn_slowpath_v3) ;  /* 0x0000007000b07944 */ /* 0x000fea0003c00000 */
.L_x_20708:
[----:B------:R-:W-:Y:S05]  /*5560*/  BSYNC.RECONVERGENT B0 ;  /* 0x0000000000007941 */ /* 0x000fea0003800200 */
.L_x_20707:
        /* <DEDUP_REMOVED lines=14> */
.L_x_20712:
[----:B-1----:R0:W-:Y:S01]  /*5650*/  STG.E.U8 desc[UR36][R2.64], R7 ;  /* 0x0000000702007986 */ /* 0x0021e2000c101124 */
[----:B------:R-:W-:Y:S05]  /*5660*/  BRA `(.L_x_20714) ;  /* 0x0000000c00787947 */ /* 0x000fea0003800000 */
.L_x_20711:
[----:B------:R-:W-:-:S09]  /*5670*/  UISETP.NE.AND UP0, UPT, UR4, 0x2, UPT ;  /* 0x000000020400788c */ /* 0x000fd2000bf05270 */
[----:B------:R-:W-:Y:S05]  /*5680*/  BRA.U !UP0, `(.L_x_20715) ;  /* 0x0000000108347547 */ /* 0x000fea000b800000 */
[----:B------:R-:W-:-:S09]  /*5690*/  UISETP.NE.AND UP0, UPT, UR4, 0x3, UPT ;  /* 0x000000030400788c */ /* 0x000fd2000bf05270 */
[----:B------:R-:W-:Y:S05]  /*56a0*/  BRA.U !UP0, `(.L_x_20716) ;  /* 0x0000000108207547 */ /* 0x000fea000b800000 */
[----:B------:R-:W-:-:S09]  /*56b0*/  UISETP.NE.AND UP0, UPT, UR4, 0x4, UPT ;  /* 0x000000040400788c */ /* 0x000fd2000bf05270 */
[----:B------:R-:W-:Y:S05]  /*56c0*/  BRA.U UP0, `(.L_x_20713) ;  /* 0x00000009007c7547 */ /* 0x000fea000b800000 */
[----:B-1----:R-:W-:-:S04]  /*56d0*/  LOP3.LUT R0, R7, 0xffff, RZ, 0xc0, !PT ;  /* 0x0000ffff07007812 */ /* 0x002fc800078ec0ff */
[----:B------:R-:W-:-:S05]  /*56e0*/  PRMT R0, R0, 0x8880, RZ ;  /* 0x0000888000007816 */ /* 0x000fca00000000ff */
[----:B------:R-:W-:-:S05]  /*56f0*/  IMAD.MOV.U32 R4, RZ, RZ, R0 ;  /* 0x000000ffff047224 */ /* 0x000fca00078e0000 */
[----:B------:R-:W-:-:S05]  /*5700*/  SHF.R.S32.HI R5, RZ, 0x1f, R4 ;  /* 0x0000001fff057819 */ /* 0x000fca0000011404 */
[----:B------:R0:W-:Y:S01]  /*5710*/  STG.E.64 desc[UR36][R2.64], R4 ;  /* 0x0000000402007986 */ /* 0x0001e2000c101b24 */
[----:B------:R-:W-:Y:S05]  /*5720*/  BRA `(.L_x_20714) ;  /* 0x0000000c00487947 */ /* 0x000fea0003800000 */
.L_x_20716:
[----:B-1----:R-:W-:-:S05]  /*5730*/  PRMT R5, R7, 0x8880, RZ ;  /* 0x0000888007057816 */ /* 0x002fca00000000ff */
[----:B------:R0:W-:Y:S01]  /*5740*/  STG.E desc[UR36][R2.64], R5 ;  /* 0x0000000502007986 */ /* 0x0001e2000c101924 */
[----:B------:R-:W-:Y:S05]  /*5750*/  BRA `(.L_x_20714) ;  /* 0x0000000c003c7947 */ /* 0x000fea0003800000 */
.L_x_20715:
[----:B-1----:R-:W-:-:S04]  /*5760*/  PRMT R5, R7, 0x8880, RZ ;  /* 0x0000888007057816 */ /* 0x002fc800000000ff */
[----:B------:R-:W-:-:S05]  /*5770*/  PRMT R5, R5, 0x7710, RZ ;  /* 0x0000771005057816 */ /* 0x000fca00000000ff */
[----:B------:R0:W-:Y:S01]  /*5780*/  STG.E.U16 desc[UR36][R2.64], R5 ;  /* 0x0000000502007986 */ /* 0x0001e2000c101524 */
[----:B------:R-:W-:Y:S05]  /*5790*/  BRA `(.L_x_20714) ;  /* 0x0000000c002c7947 */ /* 0x000fea0003800000 */
.L_x_20710:
        /* <DEDUP_REMOVED lines=9> */
.L_x_20718:
[----:B-1----:R-:W0:Y:S02]  /*5830*/  I2F.S8 R0, R7 ;  /* 0x0000000700007306 */ /* 0x002e240000001400 */
[----:B0-----:R-:W-:-:S05]  /*5840*/  F2FP.F16.F32.PACK_AB R0, RZ, R0 ;  /* 0x00000000ff00723e */ /* 0x001fca00000000ff */
[----:B------:R0:W-:Y:S01]  /*5850*/  STG.E.U16 desc[UR36][R2.64], R0 ;  /* 0x0000000002007986 */ /* 0x0001e2000c101524 */
[----:B------:R-:W-:Y:S05]  /*5860*/  BRA `(.L_x_20714) ;  /* 0x0000000800f87947 */ /* 0x000fea0003800000 */
.L_x_20717:
        /* <DEDUP_REMOVED lines=10> */
.L_x_20720:
[----:B-1----:R-:W0:Y:S02]  /*5910*/  I2F.S8 R7, R7 ;  /* 0x0000000700077306 */ /* 0x002e240000001400 */
[----:B0-----:R-:W-:-:S04]  /*5920*/  F2FP.F16.F32.PACK_AB R5, RZ, R7 ;  /* 0x00000007ff05723e */ /* 0x001fc800000000ff */
[----:B------:R-:W-:-:S05]  /*5930*/  PRMT R5, R5, 0x5410, RZ ;  /* 0x0000541005057816 */ /* 0x000fca00000000ff */
[----:B------:R0:W-:Y:S01]  /*5940*/  STG.E desc[UR36][R2.64], R5 ;  /* 0x0000000502007986 */ /* 0x0001e2000c101924 */
[----:B------:R-:W-:Y:S05]  /*5950*/  BRA `(.L_x_20714) ;  /* 0x0000000800bc7947 */ /* 0x000fea0003800000 */
.L_x_20719:
[----:B-1----:R-:W-:-:S04]  /*5960*/  PRMT R4, R7, 0x8880, RZ ;  /* 0x0000888007047816 */ /* 0x002fc800000000ff */
[----:B------:R-:W-:-:S06]  /*5970*/  PRMT R4, R4, 0x7710, RZ ;  /* 0x0000771004047816 */ /* 0x000fcc00000000ff */
[----:B------:R-:W0:Y:S02]  /*5980*/  I2F.F64.S16 R4, R4 ;  /* 0x0000000400047312 */ /* 0x000e240000101c00 */
[----:B0-----:R0:W-:Y:S01]  /*5990*/  STG.E.64 desc[UR36][R2.64], R4 ;  /* 0x0000000402007986 */ /* 0x0011e2000c101b24 */
[----:B------:R-:W-:Y:S05]  /*59a0*/  BRA `(.L_x_20714) ;  /* 0x0000000800a87947 */ /* 0x000fea0003800000 */
.L_x_20709:
        /* <DEDUP_REMOVED lines=14> */
.L_x_20724:
[----:B-1----:R-:W0:Y:S01]  /*5a90*/  I2F.S8 R5, R7 ;  /* 0x0000000700057306 */ /* 0x002e220000001400 */
        /* <DEDUP_REMOVED lines=17> */
.L_x_20727:
[----:B------:R-:W-:-:S04]  /*5bb0*/  SHF.R.U32.HI R5, RZ, 0x18, R5 ;  /* 0x00000018ff057819 */ /* 0x000fc80000011605 */
[----:B------:R-:W-:-:S07]  /*5bc0*/  LOP3.LUT R0, R0, 0x80, R5, 0xf8, !PT ;  /* 0x0000008000007812 */ /* 0x000fce00078ef805 */
.L_x_20726:
[----:B------:R-:W-:Y:S05]  /*5bd0*/  BSYNC.RECONVERGENT B0 ;  /* 0x0000000000007941 */ /* 0x000fea0003800200 */
.L_x_20725:
[----:B------:R0:W-:Y:S01]  /*5be0*/  STG.E.U8 desc[UR36][R2.64], R0 ;  /* 0x0000000002007986 */ /* 0x0001e2000c101124 */
[----:B------:R-:W-:Y:S05]  /*5bf0*/  BRA `(.L_x_20714) ;  /* 0x0000000800147947 */ /* 0x000fea0003800000 */
.L_x_20723:
        /* <DEDUP_REMOVED lines=18> */
.L_x_20730:
[----:B------:R-:W-:-:S04]  /*5d20*/  SHF.R.U32.HI R5, RZ, 0x18, R5 ;  /* 0x00000018ff057819 */ /* 0x000fc80000011605 */
[----:B------:R-:W-:-:S07]  /*5d30*/  LOP3.LUT R0, R0, 0x80, R5, 0xf8, !PT ;  /* 0x0000008000007812 */ /* 0x000fce00078ef805 */
.L_x_20729:
[----:B------:R-:W-:Y:S05]  /*5d40*/  BSYNC.RECONVERGENT B0 ;  /* 0x0000000000007941 */ /* 0x000fea0003800200 */
.L_x_20728:
[----:B------:R0:W-:Y:S01]  /*5d50*/  STG.E.U8 desc[UR36][R2.64], R0 ;  /* 0x0000000002007986 */ /* 0x0001e2000c101124 */
[----:B------:R-:W-:Y:S05]  /*5d60*/  BRA `(.L_x_20714) ;  /* 0x0000000400b87947 */ /* 0x000fea0003800000 */
.L_x_20722:
[----:B------:R-:W-:-:S09]  /*5d70*/  UISETP.NE.AND UP0, UPT, UR4, 0x1c, UPT ;  /* 0x0000001c0400788c */ /* 0x000fd2000bf05270 */
[----:B------:R-:W-:Y:S05]  /*5d80*/  BRA.U !UP0, `(.L_x_20731) ;  /* 0x0000000108687547 */ /* 0x000fea000b800000 */
[----:B------:R-:W-:-:S09]  /*5d90*/  UISETP.NE.AND UP0, UPT, UR4, 0x1d, UPT ;  /* 0x0000001d0400788c */ /* 0x000fd2000bf05270 */
[----:B------:R-:W-:Y:S05]  /*5da0*/  BRA.U !UP0, `(.L_x_20732) ;  /* 0x0000000108487547 */ /* 0x000fea000b800000 */
[----:B------:R-:W-:-:S09]  /*5db0*/  UISETP.NE.AND UP0, UPT, UR4, 0x2c, UPT ;  /* 0x0000002c0400788c */ /* 0x000fd2000bf05270 */
[----:B------:R-:W-:Y:S05]  /*5dc0*/  BRA.U UP0, `(.L_x_20713) ;  /* 0x0000000100bc7547 */ /* 0x000fea000b800000 */
        /* <DEDUP_REMOVED lines=16> */
.L_x_20732:
[----:B-1----:R-:W-:-:S04]  /*5ed0*/  LOP3.LUT R7, R7, 0xffff, RZ, 0xc0, !PT ;  /* 0x0000ffff07077812 */ /* 0x002fc800078ec0ff */
[----:B------:R-:W-:-:S05]  /*5ee0*/  PRMT R7, R7, 0x8880, RZ ;  /* 0x0000888007077816 */ /* 0x000fca00000000ff */
[----:B------:R-:W-:-:S05]  /*5ef0*/  IMAD.MOV.U32 R4, RZ, RZ, R7 ;  /* 0x000000ffff047224 */ /* 0x000fca00078e0007 */
[----:B------:R-:W-:-:S05]  /*5f00*/  SHF.R.S32.HI R5, RZ, 0x1f, R4 ;  /* 0x0000001fff057819 */ /* 0x000fca0000011404 */
[----:B------:R0:W-:Y:S01]  /*5f10*/  STG.E.64 desc[UR36][R2.64], R4 ;  /* 0x0000000402007986 */ /* 0x0001e2000c101b24 */
[----:B------:R-:W-:Y:S05]  /*5f20*/  BRA `(.L_x_20714) ;  /* 0x0000000400487947 */ /* 0x000fea0003800000 */
.L_x_20731:
[----:B-1----:R-:W-:-:S05]  /*5f30*/  PRMT R5, R7, 0x8880, RZ ;  /* 0x0000888007057816 */ /* 0x002fca00000000ff */
[----:B------:R0:W-:Y:S01]  /*5f40*/  STG.E desc[UR36][R2.64], R5 ;  /* 0x0000000502007986 */ /* 0x0001e2000c101924 */
[----:B------:R-:W-:Y:S05]  /*5f50*/  BRA `(.L_x_20714) ;  /* 0x00000004003c7947 */ /* 0x000fea0003800000 */
.L_x_20721:
        /* <DEDUP_REMOVED lines=10> */
.L_x_20734:
[----:B-1----:R-:W-:Y:S02]  /*6000*/  PRMT R4, R7, 0x8880, RZ ;  /* 0x0000888007047816 */ /* 0x002fe400000000ff */
[----:B------:R-:W-:Y:S02]  /*6010*/  CS2R R6, SRZ ;  /* 0x0000000000067805 */ /* 0x000fe4000001ff00 */
[----:B------:R-:W-:-:S06]  /*6020*/  PRMT R4, R4, 0x7710, RZ ;  /* 0x0000771004047816 */ /* 0x000fcc00000000ff */
[----:B------:R-:W0:Y:S02]  /*6030*/  I2F.F64.S16 R4, R4 ;  /* 0x0000000400047312 */ /* 0x000e240000101c00 */
[----:B0-----:R4:W-:Y:S01]  /*6040*/  STG.E.128 desc[UR36][R2.64], R4 ;  /* 0x0000000402007986 */ /* 0x0019e2000c101d24 */
[----:B------:R-:W-:Y:S05]  /*6050*/  BRA `(.L_x_20714) ;  /* 0x0000000000fc7947 */ /* 0x000fea0003800000 */
.L_x_20733:
[----:B------:R-:W-:-:S09]  /*6060*/  UISETP.NE.AND UP0, UPT, UR4, 0xf, UPT ;  /* 0x0000000f0400788c */ /* 0x000fd2000bf05270 */
[----:B------:R-:W-:Y:S05]  /*6070*/  BRA.U !UP0, `(.L_x_20735) ;  /* 0x0000000108e87547 */ /* 0x000fea000b800000 */
[----:B------:R-:W-:-:S09]  /*6080*/  UISETP.NE.AND UP0, UPT, UR4, 0x17, UPT ;  /* 0x000000170400788c */ /* 0x000fd2000bf05270 */
[----:B------:R-:W-:Y:S05]  /*6090*/  BRA.U !UP0, `(.L_x_20736) ;  /* 0x0000000108907547 */ /* 0x000fea000b800000 */
[----:B------:R-:W-:-:S09]  /*60a0*/  UISETP.NE.AND UP0, UPT, UR4, 0x18, UPT ;  /* 0x000000180400788c */ /* 0x000fd2000bf05270 */
[----:B------:R-:W-:Y:S05]  /*60b0*/  BRA.U !UP0, `(.L_x_20737) ;  /* 0x0000000108447547 */ /* 0x000fea000b800000 */
.L_x_20713:
        /* <DEDUP_REMOVED lines=9> */
[----:B------:R-:W-:-:S02]  /*6150*/  IMAD.U32 R5, RZ, RZ, UR5 ;  /* 0x00000005ff057e24 */ /* 0x000fc4000f8e00ff */
[----:B----4-:R-:W-:Y:S02]  /*6160*/  IMAD.U32 R6, RZ, RZ, UR6 ;  /* 0x00000006ff067e24 */ /* 0x010fe4000f8e00ff */
[----:B-1----:R-:W-:Y:S01]  /*6170*/  IMAD.U32 R7, RZ, RZ, UR7 ;  /* 0x00000007ff077e24 */ /* 0x002fe2000f8e00ff */
[----:B-----5:R-:W-:Y:S01]  /*6180*/  MOV R10, UR8 ;  /* 0x00000008000a7c02 */ /* 0x020fe20008000f00 */
[----:B--2---:R-:W-:-:S07]  /*6190*/  IMAD.U32 R11, RZ, RZ, UR9 ;  /* 0x00000009ff0b7e24 */ /* 0x004fce000f8e00ff */
[----:B------:R-:W-:-:S07]  /*61a0*/  LEPC R20, `(.L_x_20738) ;  /* 0x000000001014794e */ /* 0x000fce0000000000 */
[----:B---3--:R-:W-:Y:S05]  /*61b0*/  CALL.ABS.NOINC R2 ;  /* 0x0000000002007343 */ /* 0x008fea0003c00000 */
.L_x_20738:
[----:B------:R-:W-:Y:S05]  /*61c0*/  BRA `(.L_x_20714) ;  /* 0x0000000000a07947 */ /* 0x000fea0003800000 */
.L_x_20737:
[----:B-1----:R-:W0:Y:S01]  /*61d0*/  I2F.S8 R7, R7 ;  /* 0x0000000700077306 */ /* 0x002e220000001400 */
        /* <DEDUP_REMOVED lines=12> */
.L_x_20740:
[----:B------:R-:W-:Y:S05]  /*62a0*/  BSYNC.RECONVERGENT B0 ;  /* 0x0000000000007941 */ /* 0x000fea0003800200 */
.L_x_20739:
[----:B------:R-:W-:-:S05]  /*62b0*/  LOP3.LUT R5, R0, 0x80, R5, 0xf8, !PT ;  /* 0x0000008000057812 */ /* 0x000fca00078ef805 */
[----:B------:R2:W-:Y:S01]  /*62c0*/  STG.E.U8 desc[UR36][R2.64], R5 ;  /* 0x0000000502007986 */ /* 0x0005e2000c101124 */
[----:B------:R-:W-:Y:S05]  /*62d0*/  BRA `(.L_x_20714) ;  /* 0x00000000005c7947 */ /* 0x000fea0003800000 */
.L_x_20736:
[----:B-1----:R-:W0:Y:S01]  /*62e0*/  I2F.S8 R5, R7 ;  /* 0x0000000700057306 */ /* 0x002e220000001400 */
        /* <DEDUP_REMOVED lines=11> */
.L_x_20742:
[----:B------:R-:W-:Y:S01]  /*63a0*/  IMAD.MOV.U32 R0, RZ, RZ, 0x7f ;  /* 0x0000007fff007424 */ /* 0x000fe200078e00ff */
[----:B------:R-:W-:-:S04]  /*63b0*/  ISETP.GT.U32.AND P0, PT, R4, 0x7f800000, PT ;  /* 0x7f8000000400780c */ /* 0x000fc80003f04070 */
[----:B------:R-:W-:-:S09]  /*63c0*/  SEL R0, R0, 0x7c, P0 ;  /* 0x0000007c00007807 */ /* 0x000fd20000000000 */
.L_x_20743:
[----:B------:R-:W-:Y:S05]  /*63d0*/  BSYNC.RECONVERGENT B0 ;  /* 0x0000000000007941 */ /* 0x000fea0003800200 */
.L_x_20741:
[----:B------:R-:W-:-:S04]  /*63e0*/  SHF.R.U32.HI R5, RZ, 0x18, R5 ;  /* 0x00000018ff057819 */ /* 0x000fc80000011605 */
[----:B------:R-:W-:-:S05]  /*63f0*/  LOP3.LUT R5, R0, 0x80, R5, 0xf8, !PT ;  /* 0x0000008000057812 */ /* 0x000fca00078ef805 */
[----:B------:R1:W-:Y:S01]  /*6400*/  STG.E.U8 desc[UR36][R2.64], R5 ;  /* 0x0000000502007986 */ /* 0x0003e2000c101124 */
[----:B------:R-:W-:Y:S05]  /*6410*/  BRA `(.L_x_20714) ;  /* 0x00000000000c7947 */ /* 0x000fea0003800000 */
.L_x_20735:
[----:B-1----:R-:W0:Y:S02]  /*6420*/  I2F.S8 R0, R7 ;  /* 0x0000000700007306 */ /* 0x002e240000001400 */
[----:B0-----:R-:W-:-:S05]  /*6430*/  F2FP.BF16.F32.PACK_AB R0, RZ, R0 ;  /* 0x00000000ff00723e */ /* 0x001fca00000010ff */
[----:B------:R0:W-:Y:S02]  /*6440*/  STG.E.U16 desc[UR36][R2.64], R0 ;  /* 0x0000000002007986 */ /* 0x0001e4000c101524 */
.L_x_20714:
[----:B------:R-:W-:-:S07]  /*6450*/  VIADD R17, R17, 0x80 ;  /* 0x0000008011117836 */ /* 0x000fce0000000000 */
.L_x_20672:
[----:B------:R-:W-:Y:S05]  /*6460*/  BSYNC.RECONVERGENT B6 ;  /* 0x0000000000067941 */ /* 0x000fea0003800200 */
.L_x_20671:
        /* <DEDUP_REMOVED lines=307> */
.L_x_20746:
        /* <DEDUP_REMOVED lines=16> */
.L_x_20750:
[----:B------:R0:W5:Y:S01]  /*78a0*/  LDG.E.U8 R0, desc[UR36][R2.64] ;  /* 0x0000002402007981 */ /* 0x000162000c1e1100 */
[----:B------:R-:W-:Y:S05]  /*78b0*/  BRA `(.L_x_20752) ;  /* 0x0000000c004c7947 */ /* 0x000fea0003800000 */
.L_x_20749:
        /* <DEDUP_REMOVED lines=8> */
.L_x_20754:
[----:B------:R0:W5:Y:S01]  /*7940*/  LDG.E.U8 R0, desc[UR36][R2.64] ;  /* 0x0000002402007981 */ /* 0x000162000c1e1100 */
[----:B------:R-:W-:Y:S05]  /*7950*/  BRA `(.L_x_20752) ;  /* 0x0000000c00247947 */ /* 0x000fea0003800000 */
.L_x_20753:
[----:B------:R0:W5:Y:S01]  /*7960*/  LDG.E.U16 R0, desc[UR36][R2.64] ;  /* 0x0000002402007981 */ /* 0x000162000c1e1500 */
[----:B------:R-:W-:Y:S05]  /*7970*/  BRA `(.L_x_20752) ;  /* 0x0000000c001c7947 */ /* 0x000fea0003800000 */
.L_x_20748:
        /* <DEDUP_REMOVED lines=9> */
.L_x_20756:
[----:B------:R-:W2:Y:S02]  /*7a10*/  LDG.E.U16 R4, desc[UR36][R2.64] ;  /* 0x0000002402047981 */ /* 0x000ea4000c1e1500 */
[----:B--2---:R-:W-:-:S06]  /*7a20*/  HADD2.F32 R4, -RZ, R4.H0_H0 ;  /* 0x20000004ff047230 */ /* 0x004fcc0000004100 */
[----:B------:R-:W0:Y:S02]  /*7a30*/  F2I.FTZ.TRUNC.NTZ R4, R4 ;  /* 0x0000000400047305 */ /* 0x000e24000021f100 */
[----:B0-----:R-:W-:Y:S01]  /*7a40*/  PRMT R0, R4, 0x7610, R0 ;  /* 0x0000761004007816 */ /* 0x001fe20000000000 */
[----:B------:R-:W-:Y:S06]  /*7a50*/  BRA `(.L_x_20752) ;  /* 0x0000000800e47947 */ /* 0x000fec0003800000 */
.L_x_20755:
        /* <DEDUP_REMOVED lines=9> */
.L_x_20758:
[----:B------:R-:W2:Y:S02]  /*7af0*/  LDG.E.U16 R2, desc[UR36][R2.64] ;  /* 0x0000002402027981 */ /* 0x000ea4000c1e1500 */
[----:B--2---:R-:W-:-:S06]  /*7b00*/  HADD2.F32 R4, -RZ, R2.H0_H0 ;  /* 0x20000002ff047230 */ /* 0x004fcc0000004100 */
[----:B------:R-:W0:Y:S02]  /*7b10*/  F2I.FTZ.TRUNC.NTZ R4, R4 ;  /* 0x0000000400047305 */ /* 0x000e24000021f100 */
[----:B0-----:R-:W-:Y:S01]  /*7b20*/  PRMT R0, R4, 0x7610, R0 ;  /* 0x0000761004007816 */ /* 0x001fe20000000000 */
[----:B------:R-:W-:Y:S06]  /*7b30*/  BRA `(.L_x_20752) ;  /* 0x0000000800ac7947 */ /* 0x000fec0003800000 */
.L_x_20757:
[----:B------:R-:W2:Y:S02]  /*7b40*/  LDG.E.64 R2, desc[UR36][R2.64] ;  /* 0x0000002402027981 */ /* 0x000ea4000c1e1b00 */
[----:B--2---:R0:W1:Y:S01]  /*7b50*/  F2I.F64.TRUNC R0, R2 ;  /* 0x0000000200007311 */ /* 0x004062000030d100 */
[----:B------:R-:W-:Y:S05]  /*7b60*/  BRA `(.L_x_20752) ;  /* 0x0000000800a07947 */ /* 0x000fea0003800000 */
.L_x_20747:
        /* <DEDUP_REMOVED lines=12> */
.L_x_20761:
[----:B------:R-:W2:Y:S02]  /*7c30*/  LDG.E.64 R2, desc[UR36][R2.64] ;  /* 0x0000002402027981 */ /* 0x000ea4000c1e1b00 */
[----:B--2---:R0:W1:Y:S01]  /*7c40*/  F2I.F64.TRUNC R0, R2 ;  /* 0x0000000200007311 */ /* 0x004062000030d100 */
[----:B------:R-:W-:Y:S05]  /*7c50*/  BRA `(.L_x_20752) ;  /* 0x0000000800647947 */ /* 0x000fea0003800000 */
.L_x_20760:
        /* <DEDUP_REMOVED lines=27> */
.L_x_20763:
        /* <DEDUP_REMOVED lines=14> */
.L_x_20762:
[----:B------:R-:W2:Y:S02]  /*7ef0*/  LDG.E.U16 R4, desc[UR36][R2.64] ;  /* 0x0000002402047981 */ /* 0x000ea4000c1e1500 */
[----:B--2---:R-:W-:-:S06]  /*7f00*/  IMAD.U32 R4, R4, 0x10000, RZ ;  /* 0x0001000004047824 */ /* 0x004fcc00078e00ff */
[----:B------:R-:W0:Y:S02]  /*7f10*/  F2I.FTZ.TRUNC.NTZ R4, R4 ;  /* 0x0000000400047305 */ /* 0x000e24000021f100 */
[----:B0-----:R-:W-:Y:S01]  /*7f20*/  PRMT R0, R4, 0x7610, R0 ;  /* 0x0000761004007816 */ /* 0x001fe20000000000 */
[----:B------:R-:W-:Y:S06]  /*7f30*/  BRA `(.L_x_20752) ;  /* 0x0000000400ac7947 */ /* 0x000fec0003800000 */
.L_x_20759:
        /* <DEDUP_REMOVED lines=10> */
.L_x_20766:
        /* <DEDUP_REMOVED lines=21> */
.L_x_20770:
[----:B------:R-:W-:Y:S05]  /*8130*/  BSYNC.RECONVERGENT B1 ;  /* 0x0000000000017941 */ /* 0x000fea0003800200 */
.L_x_20769:
[----:B------:R-:W-:Y:S01]  /*8140*/  IMAD.SHL.U32 R0, R0, 0x100000, RZ ;  /* 0x0010000000007824 */ /* 0x000fe200078e00ff */
[----:B------:R-:W-:-:S04]  /*8150*/  LEA R2, R2, 0x3b800000, 0x17 ;  /* 0x3b80000002027811 */ /* 0x000fc800078eb8ff */
[----:B------:R-:W-:-:S07]  /*8160*/  LOP3.LUT R4, R2, R0, R7, 0xfe, !PT ;  /* 0x0000000002047212 */ /* 0x000fce00078efe07 */
.L_x_20768:
[----:B------:R-:W-:Y:S05]  /*8170*/  BSYNC.RECONVERGENT B0 ;  /* 0x0000000000007941 */ /* 0x000fea0003800200 */
.L_x_20767:
[----:B------:R-:W0:Y:S02]  /*8180*/  F2I.FTZ.TRUNC.NTZ R4, R4 ;  /* 0x0000000400047305 */ /* 0x000e24000021f100 */
[----:B0-----:R-:W-:Y:S01]  /*8190*/  PRMT R0, R4, 0x7610, R0 ;  /* 0x0000761004007816 */ /* 0x001fe20000000000 */
[----:B------:R-:W-:Y:S06]  /*81a0*/  BRA `(.L_x_20752) ;  /* 0x0000000400107947 */ /* 0x000fec0003800000 */
.L_x_20765:
        /* <DEDUP_REMOVED lines=21> */
.L_x_20774:
[----:B------:R-:W-:Y:S05]  /*8300*/  BSYNC.RECONVERGENT B1 ;  /* 0x0000000000017941 */ /* 0x000fea0003800200 */
.L_x_20773:
[----:B------:R-:W-:Y:S02]  /*8310*/  SHF.L.U32 R0, R0, 0x15, RZ ;  /* 0x0000001500007819 */ /* 0x000fe400000006ff */
[----:B------:R-:W-:-:S04]  /*8320*/  LEA R2, R2, 0x37800000, 0x17 ;  /* 0x3780000002027811 */ /* 0x000fc800078eb8ff */
[----:B------:R-:W-:-:S07]  /*8330*/  LOP3.LUT R4, R2, R0, R7, 0xfe, !PT ;  /* 0x0000000002047212 */ /* 0x000fce00078efe07 */
.L_x_20772:
[----:B------:R-:W-:Y:S05]  /*8340*/  BSYNC.RECONVERGENT B0 ;  /* 0x0000000000007941 */ /* 0x000fea0003800200 */
.L_x_20771:
[----:B------:R-:W0:Y:S02]  /*8350*/  F2I.FTZ.TRUNC.NTZ R4, R4 ;  /* 0x0000000400047305 */ /* 0x000e24000021f100 */
[----:B0-----:R-:W-:Y:S01]  /*8360*/  PRMT R0, R4, 0x7610, R0 ;  /* 0x0000761004007816 */ /* 0x001fe20000000000 */
[----:B------:R-:W-:Y:S06]  /*8370*/  BRA `(.L_x_20752) ;  /* 0x00000000009c7947 */ /* 0x000fec0003800000 */
.L_x_20764:
        /* <DEDUP_REMOVED lines=14> */
.L_x_20778:
[----:B------:R-:W-:Y:S05]  /*8460*/  BSYNC.RECONVERGENT B0 ;  /* 0x0000000000007941 */ /* 0x000fea0003800200 */
.L_x_20777:
[----:B------:R-:W0:Y:S02]  /*8470*/  F2I.FTZ.TRUNC.NTZ R4, R4 ;  /* 0x0000000400047305 */ /* 0x000e24000021f100 */
[----:B0-----:R-:W-:Y:S01]  /*8480*/  PRMT R0, R4, 0x7610, R0 ;  /* 0x0000761004007816 */ /* 0x001fe20000000000 */
[----:B------:R-:W-:Y:S06]  /*8490*/  BRA `(.L_x_20752) ;  /* 0x0000000000547947 */ /* 0x000fec0003800000 */
.L_x_20751:
        /* <DEDUP_REMOVED lines=16> */
.L_x_20779:
[----:B------:R-:W-:Y:S01]  /*85a0*/  PRMT R0, RZ, 0x7610, R0 ;  /* 0x00007610ff007816 */ /* 0x000fe20000000000 */
[----:B------:R-:W-:Y:S06]  /*85b0*/  BRA `(.L_x_20752) ;  /* 0x00000000000c7947 */ /* 0x000fec0003800000 */
.L_x_20776:
[----:B------:R3:W5:Y:S01]  /*85c0*/  LDG.E.U8 R0, desc[UR36][R2.64] ;  /* 0x0000002402007981 */ /* 0x000762000c1e1100 */
[----:B------:R-:W-:Y:S05]  /*85d0*/  BRA `(.L_x_20752) ;  /* 0x0000000000047947 */ /* 0x000fea0003800000 */
.L_x_20775:
[----:B------:R4:W5:Y:S02]  /*85e0*/  LDG.E.U8 R0, desc[UR36][R2.64] ;  /* 0x0000002402007981 */ /* 0x000964000c1e1100 */
.L_x_20752:
        /* <DEDUP_REMOVED lines=20> */
.L_x_20781:
[----:B------:R-:W-:Y:S05]  /*8730*/  BSYNC.RECONVERGENT B0 ;  /* 0x0000000000007941 */ /* 0x000fea0003800200 */
.L_x_20780:
        /* <DEDUP_REMOVED lines=14> */
.L_x_20785:
[----:B-1----:R0:W-:Y:S01]  /*8820*/  STG.E.U8 desc[UR36][R2.64], R7 ;  /* 0x0000000702007986 */ /* 0x0021e2000c101124 */
[----:B------:R-:W-:Y:S05]  /*8830*/  BRA `(.L_x_20787) ;  /* 0x0000000c00787947 */ /* 0x000fea0003800000 */
.L_x_20784:
        /* <DEDUP_REMOVED lines=12> */
.L_x_20789:
[----:B-1----:R-:W-:-:S05]  /*8900*/  PRMT R5, R7, 0x8880, RZ ;  /* 0x0000888007057816 */ /* 0x002fca00000000ff */
[----:B------:R0:W-:Y:S01]  /*8910*/  STG.E desc[UR36][R2.64], R5 ;  /* 0x0000000502007986 */ /* 0x0001e2000c101924 */
[----:B------:R-:W-:Y:S05]  /*8920*/  BRA `(.L_x_20787) ;  /* 0x0000000c003c7947 */ /* 0x000fea0003800000 */
.L_x_20788:
[----:B-1----:R-:W-:-:S04]  /*8930*/  PRMT R5, R7, 0x8880, RZ ;  /* 0x0000888007057816 */ /* 0x002fc800000000ff */
[----:B------:R-:W-:-:S05]  /*8940*/  PRMT R5, R5, 0x7710, RZ ;  /* 0x0000771005057816 */ /* 0x000fca00000000ff */
[----:B------:R0:W-:Y:S01]  /*8950*/  STG.E.U16 desc[UR36][R2.64], R5 ;  /* 0x0000000502007986 */ /* 0x0001e2000c101524 */
[----:B------:R-:W-:Y:S05]  /*8960*/  BRA `(.L_x_20787) ;  /* 0x0000000c002c7947 */ /* 0x000fea0003800000 */
.L_x_20783:
        /* <DEDUP_REMOVED lines=9> */
.L_x_20791:
[----:B-1----:R-:W0:Y:S02]  /*8a00*/  I2F.S8 R0, R7 ;  /* 0x0000000700007306 */ /* 0x002e240000001400 */
[----:B0-----:R-:W-:-:S05]  /*8a10*/  F2FP.F16.F32.PACK_AB R0, RZ, R0 ;  /* 0x00000000ff00723e */ /* 0x001fca00000000ff */
[----:B------:R0:W-:Y:S01]  /*8a20*/  STG.E.U16 desc[UR36][R2.64], R0 ;  /* 0x0000000002007986 */ /* 0x0001e2000c101524 */
[----:B------:R-:W-:Y:S05]  /*8a30*/  BRA `(.L_x_20787) ;  /* 0x0000000800f87947 */ /* 0x000fea0003800000 */
.L_x_20790:
        /* <DEDUP_REMOVED lines=10> */
.L_x_20793:
[----:B-1----:R-:W0:Y:S02]  /*8ae0*/  I2F.S8 R7, R7 ;  /* 0x0000000700077306 */ /* 0x002e240000001400 */
[----:B0-----:R-:W-:-:S04]  /*8af0*/  F2FP.F16.F32.PACK_AB R5, RZ, R7 ;  /* 0x00000007ff05723e */ /* 0x001fc800000000ff */
[----:B------:R-:W-:-:S05]  /*8b00*/  PRMT R5, R5, 0x5410, RZ ;  /* 0x0000541005057816 */ /* 0x000fca00000000ff */
[----:B------:R0:W-:Y:S01]  /*8b10*/  STG.E desc[UR36][R2.64], R5 ;  /* 0x0000000502007986 */ /* 0x0001e2000c101924 */
[----:B------:R-:W-:Y:S05]  /*8b20*/  BRA `(.L_x_20787) ;  /* 0x0000000800bc7947 */ /* 0x000fea0003800000 */
.L_x_20792:
[----:B-1----:R-:W-:-:S04]  /*8b30*/  PRMT R4, R7, 0x8880, RZ ;  /* 0x0000888007047816 */ /* 0x002fc800000000ff */
[----:B------:R-:W-:-:S06]  /*8b40*/  PRMT R4, R4, 0x7710, RZ ;  /* 0x0000771004047816 */ /* 0x000fcc00000000ff */
[----:B------:R-:W0:Y:S02]  /*8b50*/  I2F.F64.S16 R4, R4 ;  /* 0x0000000400047312 */ /* 0x000e240000101c00 */
[----:B0-----:R0:W-:Y:S01]  /*8b60*/  STG.E.64 desc[UR36][R2.64], R4 ;  /* 0x0000000402007986 */ /* 0x0011e2000c101b24 */
[----:B------:R-:W-:Y:S05]  /*8b70*/  BRA `(.L_x_20787) ;  /* 0x0000000800a87947 */ /* 0x000fea0003800000 */
.L_x_20782:
        /* <DEDUP_REMOVED lines=14> */
.L_x_20797:
        /* <DEDUP_REMOVED lines=18> */
.L_x_20800:
[----:B------:R-:W-:-:S04]  /*8d80*/  SHF.R.U32.HI R5, RZ, 0x18, R5 ;  /* 0x00000018ff057819 */ /* 0x000fc80000011605 */
[----:B------:R-:W-:-:S07]  /*8d90*/  LOP3.LUT R0, R0, 0x80, R5, 0xf8, !PT ;  /* 0x0000008000007812 */ /* 0x000fce00078ef805 */
.L_x_20799:
[----:B------:R-:W-:Y:S05]  /*8da0*/  BSYNC.RECONVERGENT B0 ;  /* 0x0000000000007941 */ /* 0x000fea0003800200 */
.L_x_20798:
[----:B------:R4:W-:Y:S01]  /*8db0*/  STG.E.U8 desc[UR36][R2.64], R0 ;  /* 0x0000000002007986 */ /* 0x0009e2000c101124 */
[----:B------:R-:W-:Y:S05]  /*8dc0*/  BRA `(.L_x_20787) ;  /* 0x0000000800147947 */ /* 0x000fea0003800000 */
.L_x_20796:
[----:B-1----:R-:W0:Y:S01]  /*8dd0*/  I2F.S8 R5, R7 ;  /* 0x0000000700057306 */ /* 0x002e220000001400 */
        /* <DEDUP_REMOVED lines=17> */
.L_x_20803:
[----:B------:R-:W-:-:S04]  /*8ef0*/  SHF.R.U32.HI R5, RZ, 0x18, R5 ;  /* 0x00000018ff057819 */ /* 0x000fc80000011605 */
[----:B------:R-:W-:-:S07]  /*8f00*/  LOP3.LUT R0, R0, 0x80, R5, 0xf8, !PT ;  /* 0x0000008000007812 */ /* 0x000fce00078ef805 */
.L_x_20802:
[----:B------:R-:W-:Y:S05]  /*8f10*/  BSYNC.RECONVERGENT B0 ;  /* 0x0000000000007941 */ /* 0x000fea0003800200 */
.L_x_20801:
[----:B------:R3:W-:Y:S01]  /*8f20*/  STG.E.U8 desc[UR36][R2.64], R0 ;  /* 0x0000000002007986 */ /* 0x0007e2000c101124 */
[----:B------:R-:W-:Y:S05]  /*8f30*/  BRA `(.L_x_20787) ;  /* 0x0000000400b87947 */ /* 0x000fea0003800000 */
.L_x_20795:
        /* <DEDUP_REMOVED lines=22> */
.L_x_20805:
[----:B-1----:R-:W-:-:S04]  /*90a0*/  LOP3.LUT R7, R7, 0xffff, RZ, 0xc0, !PT ;  /* 0x0000ffff07077812 */ /* 0x002fc800078ec0ff */
[----:B------:R-:W-:-:S05]  /*90b0*/  PRMT R7, R7, 0x8880, RZ ;  /* 0x0000888007077816 */ /* 0x000fca00000000ff */
[----:B------:R-:W-:-:S05]  /*90c0*/  IMAD.MOV.U32 R4, RZ, RZ, R7 ;  /* 0x000000ffff047224 */ /* 0x000fca00078e0007 */
[----:B------:R-:W-:-:S05]  /*90d0*/  SHF.R.S32.HI R5, RZ, 0x1f, R4 ;  /* 0x0000001fff057819 */ /* 0x000fca0000011404 */
[----:B------:R0:W-:Y:S01]  /*90e0*/  STG.E.64 desc[UR36][R2.64], R4 ;  /* 0x0000000402007986 */ /* 0x0001e2000c101b24 */
[----:B------:R-:W-:Y:S05]  /*90f0*/  BRA `(.L_x_20787) ;  /* 0x0000000400487947 */ /* 0x000fea0003800000 */
.L_x_20804:
[----:B-1----:R-:W-:-:S05]  /*9100*/  PRMT R5, R7, 0x8880, RZ ;  /* 0x0000888007057816 */ /* 0x002fca00000000ff */
[----:B------:R2:W-:Y:S01]  /*9110*/  STG.E desc[UR36][R2.64], R5 ;  /* 0x0000000502007986 */ /* 0x0005e2000c101924 */
[----:B------:R-:W-:Y:S05]  /*9120*/  BRA `(.L_x_20787) ;  /* 0x00000004003c7947 */ /* 0x000fea0003800000 */
.L_x_20794:
        /* <DEDUP_REMOVED lines=10> */
.L_x_20807:
[----:B-1----:R-:W-:Y:S02]  /*91d0*/  PRMT R4, R7, 0x8880, RZ ;  /* 0x0000888007047816 */ /* 0x002fe400000000ff */
[----:B------:R-:W-:Y:S02]  /*91e0*/  CS2R R6, SRZ ;  /* 0x0000000000067805 */ /* 0x000fe4000001ff00 */
[----:B------:R-:W-:-:S06]  /*91f0*/  PRMT R4, R4, 0x7710, RZ ;  /* 0x0000771004047816 */ /* 0x000fcc00000000ff */
[----:B------:R-:W0:Y:S02]  /*9200*/  I2F.F64.S16 R4, R4 ;  /* 0x0000000400047312 */ /* 0x000e240000101c00 */
[----:B0-----:R0:W-:Y:S01]  /*9210*/  STG.E.128 desc[UR36][R2.64], R4 ;  /* 0x0000000402007986 */ /* 0x0011e2000c101d24 */
[----:B------:R-:W-:Y:S05]  /*9220*/  BRA `(.L_x_20787) ;  /* 0x0000000000fc7947 */ /* 0x000fea0003800000 */
.L_x_20806:
[----:B------:R-:W-:-:S09]  /*9230*/  UISETP.NE.AND UP0, UPT, UR4, 0xf, UPT ;  /* 0x0000000f0400788c */ /* 0x000fd2000bf05270 */
[----:B------:R-:W-:Y:S05]  /*9240*/  BRA.U !UP0, `(.L_x_20808) ;  /* 0x0000000108e87547 */ /* 0x000fea000b800000 */
[----:B------:R-:W-:-:S09]  /*9250*/  UISETP.NE.AND UP0, UPT, UR4, 0x17, UPT ;  /* 0x000000170400788c */ /* 0x000fd2000bf05270 */
[----:B------:R-:W-:Y:S05]  /*9260*/  BRA.U !UP0, `(.L_x_20809) ;  /* 0x0000000108907547 */ /* 0x000fea000b800000 */
[----:B------:R-:W-:-:S09]  /*9270*/  UISETP.NE.AND UP0, UPT, UR4, 0x18, UPT ;  /* 0x000000180400788c */ /* 0x000fd2000bf05270 */
[----:B------:R-:W-:Y:S05]  /*9280*/  BRA.U !UP0, `(.L_x_20810) ;  /* 0x0000000108447547 */ /* 0x000fea000b800000 */
.L_x_20786:
        /* <DEDUP_REMOVED lines=8> */
[----:B0-----:R-:W-:Y:S01]  /*9310*/  IMAD.U32 R4, RZ, RZ, UR4 ;  /* 0x00000004ff047e24 */ /* 0x001fe2000f8e00ff */
[----:B------:R-:W-:Y:S01]  /*9320*/  MOV R5, UR5 ;  /* 0x0000000500057c02 */ /* 0x000fe20008000f00 */
[----:B----4-:R-:W-:-:S02]  /*9330*/  IMAD.U32 R6, RZ, RZ, UR6 ;  /* 0x00000006ff067e24 */ /* 0x010fc4000f8e00ff */
[----:B-1----:R-:W-:Y:S02]  /*9340*/  IMAD.U32 R7, RZ, RZ, UR7 ;  /* 0x00000007ff077e24 */ /* 0x002fe4000f8e00ff */
[----:B-----5:R-:W-:Y:S01]  /*9350*/  IMAD.U32 R10, RZ, RZ, UR8 ;  /* 0x00000008ff0a7e24 */ /* 0x020fe2000f8e00ff */
[----:B--2---:R-:W-:-:S07]  /*9360*/  MOV R11, UR9 ;  /* 0x00000009000b7c02 */ /* 0x004fce0008000f00 */
[----:B------:R-:W-:-:S07]  /*9370*/  LEPC R20, `(.L_x_20811) ;  /* 0x000000001014794e */ /* 0x000fce0000000000 */
[----:B---3--:R-:W-:Y:S05]  /*9380*/  CALL.ABS.NOINC R2 ;  /* 0x0000000002007343 */ /* 0x008fea0003c00000 */
.L_x_20811:
[----:B------:R-:W-:Y:S05]  /*9390*/  BRA `(.L_x_20787) ;  /* 0x0000000000a07947 */ /* 0x000fea0003800000 */
.L_x_20810:
[----:B-1----:R-:W0:Y:S01]  /*93a0*/  I2F.S8 R7, R7 ;  /* 0x0000000700077306 */ /* 0x002e220000001400 */
[----:B------:R-:W-:Y:S01]  /*93b0*/  BSSY.RECONVERGENT B0, `(.L_x_20812) ;  /* 0x000000c000007945 */ /* 0x000fe20003800200 */
[----:B------:R-:W-:Y:S01]  /*93c0*/  HFMA2 R0, -RZ, RZ, 0, 7.569789886474609375e-06 ;  /* 0x0000007fff007431 */ /* 0x000fe200000001ff */
        /* <DEDUP_REMOVED lines=10> */
.L_x_20813:
[----:B------:R-:W-:Y:S05]  /*9470*/  BSYNC.RECONVERGENT B0 ;  /* 0x0000000000007941 */ /* 0x000fea0003800200 */
.L_x_20812:
[----:B------:R-:W-:-:S05]  /*9480*/  LOP3.LUT R5, R0, 0x80, R5, 0xf8, !PT ;  /* 0x0000008000057812 */ /* 0x000fca00078ef805 */
[----:B------:R0:W-:Y:S01]  /*9490*/  STG.E.U8 desc[UR36][R2.64], R5 ;  /* 0x0000000502007986 */ /* 0x0001e2000c101124 */
[----:B------:R-:W-:Y:S05]  /*94a0*/  BRA `(.L_x_20787) ;  /* 0x00000000005c7947 */ /* 0x000fea0003800000 */
.L_x_20809:
        /* <DEDUP_REMOVED lines=12> */
.L_x_20815:
[----:B------:R-:W-:Y:S01]  /*9570*/  IMAD.MOV.U32 R0, RZ, RZ, 0x7f ;  /* 0x0000007fff007424 */ /* 0x000fe200078e00ff */
[----:B------:R-:W-:-:S04]  /*9580*/  ISETP.GT.U32.AND P0, PT, R4, 0x7f800000, PT ;  /* 0x7f8000000400780c */ /* 0x000fc80003f04070 */
[----:B------:R-:W-:-:S09]  /*9590*/  SEL R0, R0, 0x7c, P0 ;  /* 0x0000007c00007807 */ /* 0x000fd20000000000 */
.L_x_20816:
[----:B------:R-:W-:Y:S05]  /*95a0*/  BSYNC.RECONVERGENT B0 ;  /* 0x0000000000007941 */ /* 0x000fea0003800200 */
.L_x_20814:
[----:B------:R-:W-:-:S04]  /*95b0*/  SHF.R.U32.HI R5, RZ, 0x18, R5 ;  /* 0x00000018ff057819 */ /* 0x000fc80000011605 */
[----:B------:R-:W-:-:S05]  /*95c0*/  LOP3.LUT R5, R0, 0x80, R5, 0xf8, !PT ;  /* 0x0000008000057812 */ /* 0x000fca00078ef805 */
[----:B------:R0:W-:Y:S01]  /*95d0*/  STG.E.U8 desc[UR36][R2.64], R5 ;  /* 0x0000000502007986 */ /* 0x0001e2000c101124 */
[----:B------:R-:W-:Y:S05]  /*95e0*/  BRA `(.L_x_20787) ;  /* 0x00000000000c7947 */ /* 0x000fea0003800000 */
.L_x_20808:
[----:B-1----:R-:W0:Y:S02]  /*95f0*/  I2F.S8 R0, R7 ;  /* 0x0000000700007306 */ /* 0x002e240000001400 */
[----:B0-----:R-:W-:-:S05]  /*9600*/  F2FP.BF16.F32.PACK_AB R0, RZ, R0 ;  /* 0x00000000ff00723e */ /* 0x001fca00000010ff */
[----:B------:R0:W-:Y:S02]  /*9610*/  STG.E.U16 desc[UR36][R2.64], R0 ;  /* 0x0000000002007986 */ /* 0x0001e4000c101524 */
.L_x_20787:
[----:B------:R-:W-:-:S07]  /*9620*/  VIADD R17, R17, 0x80 ;  /* 0x0000008011117836 */ /* 0x000fce0000000000 */
.L_x_20745:
[----:B------:R-:W-:Y:S05]  /*9630*/  BSYNC.RECONVERGENT B6 ;  /* 0x0000000000067941 */ /* 0x000fea0003800200 */
.L_x_20744:
        /* <DEDUP_REMOVED lines=306> */
.L_x_20817:
        /* <DEDUP_REMOVED lines=18> */
.L_x_20821:
[----:B------:R0:W5:Y:S01]  /*aa80*/  LDG.E.U8 R0, desc[UR36][R2.64] ;  /* 0x0000002402007981 */ /* 0x000162000c1e1100 */
[----:B------:R-:W-:Y:S05]  /*aa90*/  BRA `(.L_x_20823) ;  /* 0x0000000c004c7947 */ /* 0x000fea0003800000 */
.L_x_20820:
        /* <DEDUP_REMOVED lines=8> */
.L_x_20825:
[----:B------:R0:W5:Y:S01]  /*ab20*/  LDG.E.U8 R0, desc[UR36][R2.64] ;  /* 0x0000002402007981 */ /* 0x000162000c1e1100 */
[----:B------:R-:W-:Y:S05]  /*ab30*/  BRA `(.L_x_20823) ;  /* 0x0000000c00247947 */ /* 0x000fea0003800000 */
.L_x_20824:
[----:B------:R0:W5:Y:S01]  /*ab40*/  LDG.E.U16 R0, desc[UR36][R2.64] ;  /* 0x0000002402007981 */ /* 0x000162000c1e1500 */
[----:B------:R-:W-:Y:S05]  /*ab50*/  BRA `(.L_x_20823) ;  /* 0x0000000c001c7947 */ /* 0x000fea0003800000 */
.L_x_20819:
        /* <DEDUP_REMOVED lines=9> */
.L_x_20827:
[----:B------:R-:W2:Y:S02]  /*abf0*/  LDG.E.U16 R4, desc[UR36][R2.64] ;  /* 0x0000002402047981 */ /* 0x000ea4000c1e1500 */
[----:B--2---:R-:W-:-:S06]  /*ac00*/  HADD2.F32 R4, -RZ, R4.H0_H0 ;  /* 0x20000004ff047230 */ /* 0x004fcc0000004100 */
[----:B------:R-:W0:Y:S02]  /*ac10*/  F2I.FTZ.TRUNC.NTZ R4, R4 ;  /* 0x0000000400047305 */ /* 0x000e24000021f100 */
[----:B0-----:R-:W-:Y:S01]  /*ac20*/  PRMT R0, R4, 0x7610, R0 ;  /* 0x0000761004007816 */ /* 0x001fe20000000000 */
[----:B------:R-:W-:Y:S06]  /*ac30*/  BRA `(.L_x_20823) ;  /* 0x0000000800e47947 */ /* 0x000fec0003800000 */
.L_x_20826:
        /* <DEDUP_REMOVED lines=9> */
.L_x_20829:
[----:B------:R-:W2:Y:S02]  /*acd0*/  LDG.E.U16 R2, desc[UR36][R2.64] ;  /* 0x0000002402027981 */ /* 0x000ea4000c1e1500 */
[----:B--2---:R-:W-:-:S06]  /*ace0*/  HADD2.F32 R4, -RZ, R2.H0_H0 ;  /* 0x20000002ff047230 */ /* 0x004fcc0000004100 */
[----:B------:R-:W0:Y:S02]  /*acf0*/  F2I.FTZ.TRUNC.NTZ R4, R4 ;  /* 0x0000000400047305 */ /* 0x000e24000021f100 */
[----:B0-----:R-:W-:Y:S01]  /*ad00*/  PRMT R0, R4, 0x7610, R0 ;  /* 0x0000761004007816 */ /* 0x001fe20000000000 */
[----:B------:R-:W-:Y:S06]  /*ad10*/  BRA `(.L_x_20823) ;  /* 0x0000000800ac7947 */ /* 0x000fec0003800000 */
.L_x_20828:
[----:B------:R-:W2:Y:S02]  /*ad20*/  LDG.E.64 R2, desc[UR36][R2.64] ;  /* 0x0000002402027981 */ /* 0x000ea4000c1e1b00 */
[----:B--2---:R2:W3:Y:S01]  /*ad30*/  F2I.F64.TRUNC R0, R2 ;  /* 0x0000000200007311 */ /* 0x0044e2000030d100 */
[----:B------:R-:W-:Y:S05]  /*ad40*/  BRA `(.L_x_20823) ;  /* 0x0000000800a07947 */ /* 0x000fea0003800000 */
.L_x_20818:
        /* <DEDUP_REMOVED lines=12> */
.L_x_20832:
[----:B------:R-:W2:Y:S02]  /*ae10*/  LDG.E.64 R2, desc[UR36][R2.64] ;  /* 0x0000002402027981 */ /* 0x000ea4000c1e1b00 */
[----:B--2---:R0:W1:Y:S01]  /*ae20*/  F2I.F64.TRUNC R0, R2 ;  /* 0x0000000200007311 */ /* 0x004062000030d100 */
[----:B------:R-:W-:Y:S05]  /*ae30*/  BRA `(.L_x_20823) ;  /* 0x0000000800647947 */ /* 0x000fea0003800000 */
.L_x_20831:
        /* <DEDUP_REMOVED lines=27> */
.L_x_20834:
        /* <DEDUP_REMOVED lines=14> */
.L_x_20833:
[----:B------:R-:W2:Y:S02]  /*b0d0*/  LDG.E.U16 R4, desc[UR36][R2.64] ;  /* 0x0000002402047981 */ /* 0x000ea4000c1e1500 */
[----:B--2---:R-:W-:-:S06]  /*b0e0*/  IMAD.U32 R4, R4, 0x10000, RZ ;  /* 0x0001000004047824 */ /* 0x004fcc00078e00ff */
[----:B------:R-:W0:Y:S02]  /*b0f0*/  F2I.FTZ.TRUNC.NTZ R4, R4 ;  /* 0x0000000400047305 */ /* 0x000e24000021f100 */
[----:B0-----:R-:W-:Y:S01]  /*b100*/  PRMT R0, R4, 0x7610, R0 ;  /* 0x0000761004007816 */ /* 0x001fe20000000000 */
[----:B------:R-:W-:Y:S06]  /*b110*/  BRA `(.L_x_20823) ;  /* 0x0000000400ac7947 */ /* 0x000fec0003800000 */
.L_x_20830:
        /* <DEDUP_REMOVED lines=10> */
.L_x_20837:
        /* <DEDUP_REMOVED lines=21> */
.L_x_20841:
[----:B------:R-:W-:Y:S05]  /*b310*/  BSYNC.RECONVERGENT B1 ;  /* 0x0000000000017941 */ /* 0x000fea0003800200 */
.L_x_20840:
[----:B------:R-:W-:Y:S01]  /*b320*/  IMAD.SHL.U32 R0, R0, 0x100000, RZ ;  /* 0x0010000000007824 */ /* 0x000fe200078e00ff */
[----:B------:R-:W-:-:S04]  /*b330*/  LEA R2, R2, 0x3b800000, 0x17 ;  /* 0x3b80000002027811 */ /* 0x000fc800078eb8ff */
[----:B------:R-:W-:-:S07]  /*b340*/  LOP3.LUT R4, R2, R0, R7, 0xfe, !PT ;  /* 0x0000000002047212 */ /* 0x000fce00078efe07 */
.L_x_20839:
[----:B------:R-:W-:Y:S05]  /*b350*/  BSYNC.RECONVERGENT B0 ;  /* 0x0000000000007941 */ /* 0x000fea0003800200 */
.L_x_20838:
[----:B------:R-:W0:Y:S02]  /*b360*/  F2I.FTZ.TRUNC.NTZ R4, R4 ;  /* 0x0000000400047305 */ /* 0x000e24000021f100 */
[----:B0-----:R-:W-:Y:S01]  /*b370*/  PRMT R0, R4, 0x7610, R0 ;  /* 0x0000761004007816 */ /* 0x001fe20000000000 */
[----:B------:R-:W-:Y:S06]  /*b380*/  BRA `(.L_x_20823) ;  /* 0x0000000400107947 */ /* 0x000fec0003800000 */
.L_x_20836:
        /* <DEDUP_REMOVED lines=21> */
.L_x_20845:
[----:B------:R-:W-:Y:S05]  /*b4e0*/  BSYNC.RECONVERGENT B1 ;  /* 0x0000000000017941 */ /* 0x000fea0003800200 */
.L_x_20844:
[----:B------:R-:W-:Y:S02]  /*b4f0*/  SHF.L.U32 R0, R0, 0x15, RZ ;  /* 0x0000001500007819 */ /* 0x000fe400000006ff */
[----:B------:R-:W-:-:S04]  /*b500*/  LEA R2, R2, 0x37800000, 0x17 ;  /* 0x3780000002027811 */ /* 0x000fc800078eb8ff */
[----:B------:R-:W-:-:S07]  /*b510*/  LOP3.LUT R4, R2, R0, R7, 0xfe, !PT ;  /* 0x0000000002047212 */ /* 0x000fce00078efe07 */
.L_x_20843:
[----:B------:R-:W-:Y:S05]  /*b520*/  BSYNC.RECONVERGENT B0 ;  /* 0x0000000000007941 */ /* 0x000fea0003800200 */
.L_x_20842:
[----:B------:R-:W0:Y:S02]  /*b530*/  F2I.FTZ.TRUNC.NTZ R4, R4 ;  /* 0x0000000400047305 */ /* 0x000e24000021f100 */
[----:B0-----:R-:W-:Y:S01]  /*b540*/  PRMT R0, R4, 0x7610, R0 ;  /* 0x0000761004007816 */ /* 0x001fe20000000000 */
[----:B------:R-:W-:Y:S06]  /*b550*/  BRA `(.L_x_20823) ;  /* 0x00000000009c7947 */ /* 0x000fec0003800000 */
.L_x_20835:
        /* <DEDUP_REMOVED lines=14> */
.L_x_20849:
[----:B------:R-:W-:Y:S05]  /*b640*/  BSYNC.RECONVERGENT B0 ;  /* 0x0000000000007941 */ /* 0x000fea0003800200 */
.L_x_20848:
[----:B------:R-:W0:Y:S02]  /*b650*/  F2I.FTZ.TRUNC.NTZ R4, R4 ;  /* 0x0000000400047305 */ /* 0x000e24000021f100 */
[----:B0-----:R-:W-:Y:S01]  /*b660*/  PRMT R0, R4, 0x7610, R0 ;  /* 0x0000761004007816 */ /* 0x001fe20000000000 */
[----:B------:R-:W-:Y:S06]  /*b670*/  BRA `(.L_x_20823) ;  /* 0x0000000000547947 */ /* 0x000fec0003800000 */
.L_x_20822:
        /* <DEDUP_REMOVED lines=16> */
.L_x_20850:
[----:B------:R-:W-:Y:S01]  /*b780*/  PRMT R0, RZ, 0x7610, R0 ;  /* 0x00007610ff007816 */ /* 0x000fe20000000000 */
[----:B------:R-:W-:Y:S06]  /*b790*/  BRA `(.L_x_20823) ;  /* 0x00000000000c7947 */ /* 0x000fec0003800000 */
.L_x_20847:
[----:B------:R0:W5:Y:S01]  /*b7a0*/  LDG.E.U8 R0, desc[UR36][R2.64] ;  /* 0x0000002402007981 */ /* 0x000162000c1e1100 */
[----:B------:R-:W-:Y:S05]  /*b7b0*/  BRA `(.L_x_20823) ;  /* 0x0000000000047947 */ /* 0x000fea0003800000 */
.L_x_20846:
[----:B------:R0:W5:Y:S02]  /*b7c0*/  LDG.E.U8 R0, desc[UR36][R2.64] ;  /* 0x0000002402007981 */ /* 0x000164000c1e1100 */
.L_x_20823:
        /* <DEDUP_REMOVED lines=15> */
[----:B------:R-:W-:Y:S01]  /*b8c0*/  IMAD.MOV.U32 R11, RZ, RZ, R9 ;  /* 0x000000ffff0b7224 */ /* 0x000fe200078e0009 */
[----:B------:R-:W-:Y:S02]  /*b8d0*/  IADD3 R8, PT, PT, R0, -0x100000, RZ ;  /* 0xfff0000000087810 */ /* 0x000fe40007ffe0ff */
[----:B------:R-:W-:-:S07]  /*b8e0*/  MOV R0, 0xb900 ;  /* 0x0000b90000007802 */ /* 0x000fce0000000f00 */
[----:B------:R-:W-:Y:S05]  /*b8f0*/  CALL.REL.NOINC `($__internal_49_$__cuda_sm20_dblrcp_rn_slowpath_v3) ;  /* 0x0000000c00c87944 */ /* 0x000fea0003c00000 */
[----:B------:R-:W-:Y:S02]  /*b900*/  IMAD.MOV.U32 R4, RZ, RZ, R6 ;  /* 0x000000ffff047224 */ /* 0x000fe400078e0006 */
[----:B------:R-:W-:-:S07]  /*b910*/  IMAD.MOV.U32 R5, RZ, RZ, R7 ;  /* 0x000000ffff057224 */ /* 0x000fce00078e0007 */
.L_x_20852:
[----:B------:R-:W-:Y:S05]  /*b920*/  BSYNC.RECONVERGENT B0 ;  /* 0x0000000000007941 */ /* 0x000fea0003800200 */
.L_x_20851:
        /* <DEDUP_REMOVED lines=14> */
.L_x_20856:
[----:B-1----:R-:W-:Y:S01]  /*ba10*/  STG.E.U8 desc[UR36][R16.64], R5 ;  /* 0x0000000510007986 */ /* 0x002fe2000c101124 */
[----:B------:R-:W-:Y:S05]  /*ba20*/  EXIT ;  /* 0x000000000000794d */ /* 0x000fea0003800000 */
.L_x_20855:
        /* <DEDUP_REMOVED lines=10> */
[----:B------:R-:W-:Y:S01]  /*bad0*/  STG.E.64 desc[UR36][R16.64], R2 ;  /* 0x0000000210007986 */ /* 0x000fe2000c101b24 */
[----:B------:R-:W-:Y:S05]  /*bae0*/  EXIT ;  /* 0x000000000000794d */ /* 0x000fea0003800000 */
.L_x_20859:
[----:B-1----:R-:W-:-:S05]  /*baf0*/  PRMT R3, R5, 0x8880, RZ ;  /* 0x0000888005037816 */ /* 0x002fca00000000ff */
[----:B------:R-:W-:Y:S01]  /*bb00*/  STG.E desc[UR36][R16.64], R3 ;  /* 0x0000000310007986 */ /* 0x000fe2000c101924 */
[----:B------:R-:W-:Y:S05]  /*bb10*/  EXIT ;  /* 0x000000000000794d */ /* 0x000fea0003800000 */
.L_x_20858:
[----:B-1----:R-:W-:-:S04]  /*bb20*/  PRMT R3, R5, 0x8880, RZ ;  /* 0x0000888005037816 */ /* 0x002fc800000000ff */
[----:B------:R-:W-:-:S05]  /*bb30*/  PRMT R3, R3, 0x7710, RZ ;  /* 0x0000771003037816 */ /* 0x000fca00000000ff */
[----:B------:R-:W-:Y:S01]  /*bb40*/  STG.E.U16 desc[UR36][R16.64], R3 ;  /* 0x0000000310007986 */ /* 0x000fe2000c101524 */
[----:B------:R-:W-:Y:S05]  /*bb50*/  EXIT ;  /* 0x000000000000794d */ /* 0x000fea0003800000 */
.L_x_20854:
[----:B------:R-:W-:-:S09]  /*bb60*/  UISETP.GT.AND UP0, UPT, UR4, 0x6, UPT ;  /* 0x000000060400788c */ /* 0x000fd2000bf04270 */
[----:B------:R-:W-:Y:S05]  /*bb70*/  BRA.U UP0, `(.L_x_20860) ;  /* 0x00000001002c7547 */ /* 0x000fea000b800000 */
[----:B------:R-:W-:-:S09]  /*bb80*/  UISETP.NE.AND UP0, UPT, UR4, 0x5, UPT ;  /* 0x000000050400788c */ /* 0x000fd2000bf05270 */
[----:B------:R-:W-:Y:S05]  /*bb90*/  BRA.U !UP0, `(.L_x_20861) ;  /* 0x0000000108147547 */ /* 0x000fea000b800000 */
[----:B------:R-:W-:-:S09]  /*bba0*/  UISETP.NE.AND UP0, UPT, UR4, 0x6, UPT ;  /* 0x000000060400788c */ /* 0x000fd2000bf05270 */
[----:B------:R-:W-:Y:S05]  /*bbb0*/  BRA.U UP0, `(.L_x_20857) ;  /* 0x0000000900307547 */ /* 0x000fea000b800000 */
[----:B-1----:R-:W0:Y:S02]  /*bbc0*/  I2F.S8 R3, R5 ;  /* 0x0000000500037306 */ /* 0x002e240000001400 */
[----:B0-----:R-:W-:Y:S01]  /*bbd0*/  STG.E desc[UR36][R16.64], R3 ;  /* 0x0000000310007986 */ /* 0x001fe2000c101924 */
[----:B------:R-:W-:Y:S05]  /*bbe0*/  EXIT ;  /* 0x000000000000794d */ /* 0x000fea0003800000 */
.L_x_20861:
[----:B-1----:R-:W0:Y:S02]  /*bbf0*/  I2F.S8 R0, R5 ;  /* 0x0000000500007306 */ /* 0x002e240000001400 */
[----:B0-----:R-:W-:-:S05]  /*bc00*/  F2FP.F16.F32.PACK_AB R0, RZ, R0 ;  /* 0x00000000ff00723e */ /* 0x001fca00000000ff */
[----:B------:R-:W-:Y:S01]  /*bc10*/  STG.E.U16 desc[UR36][R16.64], R0 ;  /* 0x0000000010007986 */ /* 0x000fe2000c101524 */
[----:B------:R-:W-:Y:S05]  /*bc20*/  EXIT ;  /* 0x000000000000794d */ /* 0x000fea0003800000 */
.L_x_20860:
[----:B------:R-:W-:-:S09]  /*bc30*/  UISETP.NE.AND UP0, UPT, UR4, 0x7, UPT ;  /* 0x000000070400788c */ /* 0x000fd2000bf05270 */
[----:B------:R-:W-:Y:S05]  /*bc40*/  BRA.U !UP0, `(.L_x_20862) ;  /* 0x0000000108347547 */ /* 0x000fea000b800000 */
[----:B------:R-:W-:-:S09]  /*bc50*/  UISETP.NE.AND UP0, UPT, UR4, 0x8, UPT ;  /* 0x000000080400788c */ /* 0x000fd2000bf05270 */
[----:B------:R-:W-:Y:S05]  /*bc60*/  BRA.U !UP0, `(.L_x_20863) ;  /* 0x0000000108187547 */ /* 0x000fea000b800000 */
[----:B------:R-:W-:-:S09]  /*bc70*/  UISETP.NE.AND UP0, UPT, UR4, 0x9, UPT ;  /* 0x000000090400788c */ /* 0x000fd2000bf05270 */
[----:B------:R-:W-:Y:S05]  /*bc80*/  BRA.U UP0, `(.L_x_20857) ;  /* 0x0000000500fc7547 */ /* 0x000fea000b800000 */
[----:B-1----:R-:W0:Y:S01]  /*bc90*/  I2F.S8 R2, R5 ;  /* 0x0000000500027306 */ /* 0x002e220000001400 */
[----:B------:R-:W-:-:S05]  /*bca0*/  MOV R3, RZ ;  /* 0x000000ff00037202 */ /* 0x000fca0000000f00 */
[----:B0-----:R-:W-:Y:S01]  /*bcb0*/  STG.E.64 desc[UR36][R16.64], R2 ;  /* 0x0000000210007986 */ /* 0x001fe2000c101b24 */
[----:B------:R-:W-:Y:S05]  /*bcc0*/  EXIT ;  /* 0x000000000000794d */ /* 0x000fea0003800000 */
.L_x_20863:
[----:B-1----:R-:W0:Y:S02]  /*bcd0*/  I2F.S8 R5, R5 ;  /* 0x0000000500057306 */ /* 0x002e240000001400 */
[----:B0-----:R-:W-:-:S04]  /*bce0*/  F2FP.F16.F32.PACK_AB R3, RZ, R5 ;  /* 0x00000005ff03723e */ /* 0x001fc800000000ff */
[----:B------:R-:W-:-:S05]  /*bcf0*/  PRMT R3, R3, 0x5410, RZ ;  /* 0x0000541003037816 */ /* 0x000fca00000000ff */
[----:B------:R-:W-:Y:S01]  /*bd00*/  STG.E desc[UR36][R16.64], R3 ;  /* 0x0000000310007986 */ /* 0x000fe2000c101924 */
[----:B------:R-:W-:Y:S05]  /*bd10*/  EXIT ;  /* 0x000000000000794d */ /* 0x000fea0003800000 */
.L_x_20862:
[----:B-1----:R-:W-:-:S04]  /*bd20*/  PRMT R2, R5, 0x8880, RZ ;  /* 0x0000888005027816 */ /* 0x002fc800000000ff */
[----:B------:R-:W-:-:S06]  /*bd30*/  PRMT R2, R2, 0x7710, RZ ;  /* 0x0000771002027816 */ /* 0x000fcc00000000ff */
[----:B------:R-:W0:Y:S02]  /*bd40*/  I2F.F64.S16 R2, R2 ;  /* 0x0000000200027312 */ /* 0x000e240000101c00 */
[----:B0-----:R-:W-:Y:S01]  /*bd50*/  STG.E.64 desc[UR36][R16.64], R2 ;  /* 0x0000000210007986 */ /* 0x001fe2000c101b24 */
[----:B------:R-:W-:Y:S05]  /*bd60*/  EXIT ;  /* 0x000000000000794d */ /* 0x000fea0003800000 */
.L_x_20853:
        /* <DEDUP_REMOVED lines=12> */
[----:B------:R-:W-:Y:S01]  /*be30*/  STG.E.U16 desc[UR36][R16.64], R3 ;  /* 0x0000000310007986 */ /* 0x000fe2000c101524 */
[----:B------:R-:W-:Y:S05]  /*be40*/  EXIT ;  /* 0x000000000000794d */ /* 0x000fea0003800000 */
.L_x_20867:
        /* <DEDUP_REMOVED lines=17> */
.L_x_20870:
[----:B------:R-:W-:-:S04]  /*bf60*/  SHF.R.U32.HI R3, RZ, 0x18, R3 ;  /* 0x00000018ff037819 */ /* 0x000fc80000011603 */
[----:B------:R-:W-:-:S04]  /*bf70*/  LOP3.LUT R0, R0, 0x80, R3, 0xf8, !PT ;  /* 0x0000008000007812 */ /* 0x000fc800078ef803 */
[----:B------:R-:W-:-:S07]  /*bf80*/  PRMT R8, R0, 0x7610, R8 ;  /* 0x0000761000087816 */ /* 0x000fce0000000008 */
.L_x_20869:
[----:B------:R-:W-:Y:S05]  /*bf90*/  BSYNC.RECONVERGENT B0 ;  /* 0x0000000000007941 */ /* 0x000fea0003800200 */
.L_x_20868:
[----:B------:R-:W-:Y:S01]  /*bfa0*/  STG.E.U8 desc[UR36][R16.64], R8 ;  /* 0x0000000810007986 */ /* 0x000fe2000c101124 */
[----:B------:R-:W-:Y:S05]  /*bfb0*/  EXIT ;  /* 0x000000000000794d */ /* 0x000fea0003800000 */
.L_x_20866:
        /* <DEDUP_REMOVED lines=17> */
.L_x_20873:
[----:B------:R-:W-:-:S04]  /*c0d0*/  SHF.R.U32.HI R3, RZ, 0x18, R3 ;  /* 0x00000018ff037819 */ /* 0x000fc80000011603 */
[----:B------:R-:W-:-:S04]  /*c0e0*/  LOP3.LUT R0, R0, 0x80, R3, 0xf8, !PT ;  /* 0x0000008000007812 */ /* 0x000fc800078ef803 */
[----:B------:R-:W-:-:S07]  /*c0f0*/  PRMT R8, R0, 0x7610, R8 ;  /* 0x0000761000087816 */ /* 0x000fce0000000008 */
.L_x_20872:
[----:B------:R-:W-:Y:S05]  /*c100*/  BSYNC.RECONVERGENT B0 ;  /* 0x0000000000007941 */ /* 0x000fea0003800200 */
.L_x_20871:
[----:B------:R-:W-:Y:S01]  /*c110*/  STG.E.U8 desc[UR36][R16.64], R8 ;  /* 0x0000000810007986 */ /* 0x000fe2000c101124 */
[----:B------:R-:W-:Y:S05]  /*c120*/  EXIT ;  /* 0x000000000000794d */ /* 0x000fea0003800000 */
.L_x_20865:
        /* <DEDUP_REMOVED lines=22> */
.L_x_20875:
[----:B-1----:R-:W-:-:S04]  /*c290*/  LOP3.LUT R5, R5, 0xffff, RZ, 0xc0, !PT ;  /* 0x0000ffff05057812 */ /* 0x002fc800078ec0ff */
[----:B------:R-:W-:-:S05]  /*c2a0*/  PRMT R5, R5, 0x8880, RZ ;  /* 0x0000888005057816 */ /* 0x000fca00000000ff */
[----:B------:R-:W-:-:S05]  /*c2b0*/  IMAD.MOV.U32 R2, RZ, RZ, R5 ;  /* 0x000000ffff027224 */ /* 0x000fca00078e0005 */
[----:B------:R-:W-:-:S05]  /*c2c0*/  SHF.R.S32.HI R3, RZ, 0x1f, R2 ;  /* 0x0000001fff037819 */ /* 0x000fca0000011402 */
[----:B------:R-:W-:Y:S01]  /*c2d0*/  STG.E.64 desc[UR36][R16.64], R2 ;  /* 0x0000000210007986 */ /* 0x000fe2000c101b24 */
[----:B------:R-:W-:Y:S05]  /*c2e0*/  EXIT ;  /* 0x000000000000794d */ /* 0x000fea0003800000 */
.L_x_20874:
[----:B-1----:R-:W-:-:S05]  /*c2f0*/  PRMT R3, R5, 0x8880, RZ ;  /* 0x0000888005037816 */ /* 0x002fca00000000ff */
[----:B------:R-:W-:Y:S01]  /*c300*/  STG.E desc[UR36][R16.64], R3 ;  /* 0x0000000310007986 */ /* 0x000fe2000c101924 */
[----:B------:R-:W-:Y:S05]  /*c310*/  EXIT ;  /* 0x000000000000794d */ /* 0x000fea0003800000 */
.L_x_20864:
        /* <DEDUP_REMOVED lines=8> */
[----:B------:R-:W-:Y:S01]  /*c3a0*/  STG.E.U8 desc[UR36][R16.64], R3 ;  /* 0x0000000310007986 */ /* 0x000fe2000c101124 */
[----:B------:R-:W-:Y:S05]  /*c3b0*/  EXIT ;  /* 0x000000000000794d */ /* 0x000fea0003800000 */
.L_x_20877:
[----:B-1----:R-:W-:Y:S02]  /*c3c0*/  PRMT R4, R5, 0x8880, RZ ;  /* 0x0000888005047816 */ /* 0x002fe400000000ff */
[----:B------:R-:W-:Y:S02]  /*c3d0*/  CS2R R6, SRZ ;  /* 0x0000000000067805 */ /* 0x000fe4000001ff00 */
[----:B------:R-:W-:-:S06]  /*c3e0*/  PRMT R4, R4, 0x7710, RZ ;  /* 0x0000771004047816 */ /* 0x000fcc00000000ff */
[----:B------:R-:W0:Y:S02]  /*c3f0*/  I2F.F64.S16 R4, R4 ;  /* 0x0000000400047312 */ /* 0x000e240000101c00 */
[----:B0-----:R-:W-:Y:S01]  /*c400*/  STG.E.128 desc[UR36][R16.64], R4 ;  /* 0x0000000410007986 */ /* 0x001fe2000c101d24 */
[----:B------:R-:W-:Y:S05]  /*c410*/  EXIT ;  /* 0x000000000000794d */ /* 0x000fea0003800000 */
.L_x_20876:
[----:B------:R-:W-:-:S09]  /*c420*/  UISETP.NE.AND UP0, UPT, UR4, 0xf, UPT ;  /* 0x0000000f0400788c */ /* 0x000fd2000bf05270 */
[----:B------:R-:W-:Y:S05]  /*c430*/  BRA.U !UP0, `(.L_x_20878) ;  /* 0x0000000108e87547 */ /* 0x000fea000b800000 */
[----:B------:R-:W-:-:S09]  /*c440*/  UISETP.NE.AND UP0, UPT, UR4, 0x17, UPT ;  /* 0x000000170400788c */ /* 0x000fd2000bf05270 */
[----:B------:R-:W-:Y:S05]  /*c450*/  BRA.U !UP0, `(.L_x_20879) ;  /* 0x0000000108907547 */ /* 0x000fea000b800000 */
[----:B------:R-:W-:-:S09]  /*c460*/  UISETP.NE.AND UP0, UPT, UR4, 0x18, UPT ;  /* 0x000000180400788c */ /* 0x000fd2000bf05270 */
[----:B------:R-:W-:Y:S05]  /*c470*/  BRA.U !UP0, `(.L_x_20880) ;  /* 0x0000000108447547 */ /* 0x000fea000b800000 */
.L_x_20857:
        /* <DEDUP_REMOVED lines=16> */
.L_x_20881:
[----:B------:R-:W-:Y:S05]  /*c580*/  EXIT ;  /* 0x000000000000794d */ /* 0x000fea0003800000 */
.L_x_20880:
        /* <DEDUP_REMOVED lines=13> */
.L_x_20883:
[----:B------:R-:W-:Y:S05]  /*c660*/  BSYNC.RECONVERGENT B0 ;  /* 0x0000000000007941 */ /* 0x000fea0003800200 */
.L_x_20882:
[----:B------:R-:W-:-:S05]  /*c670*/  LOP3.LUT R3, R0, 0x80, R3, 0xf8, !PT ;  /* 0x0000008000037812 */ /* 0x000fca00078ef803 */
[----:B------:R-:W-:Y:S01]  /*c680*/  STG.E.U8 desc[UR36][R16.64], R3 ;  /* 0x0000000310007986 */ /* 0x000fe2000c101124 */
[----:B------:R-:W-:Y:S05]  /*c690*/  EXIT ;  /* 0x000000000000794d */ /* 0x000fea0003800000 */
.L_x_20879:
        /* <DEDUP_REMOVED lines=12> */
.L_x_20885:
[----:B------:R-:W-:Y:S01]  /*c760*/  IMAD.MOV.U32 R0, RZ, RZ, 0x7f ;  /* 0x0000007fff007424 */ /* 0x000fe200078e00ff */
[----:B------:R-:W-:-:S04]  /*c770*/  ISETP.GT.U32.AND P0, PT, R2, 0x7f800000, PT ;  /* 0x7f8000000200780c */ /* 0x000fc80003f04070 */
[----:B------:R-:W-:-:S09]  /*c780*/  SEL R0, R0, 0x7c, P0 ;  /* 0x0000007c00007807 */ /* 0x000fd20000000000 */
.L_x_20886:
[----:B------:R-:W-:Y:S05]  /*c790*/  BSYNC.RECONVERGENT B0 ;  /* 0x0000000000007941 */ /* 0x000fea0003800200 */
.L_x_20884:
[----:B------:R-:W-:-:S04]  /*c7a0*/  SHF.R.U32.HI R3, RZ, 0x18, R3 ;  /* 0x00000018ff037819 */ /* 0x000fc80000011603 */
[----:B------:R-:W-:-:S05]  /*c7b0*/  LOP3.LUT R3, R0, 0x80, R3, 0xf8, !PT ;  /* 0x0000008000037812 */ /* 0x000fca00078ef803 */
[----:B------:R-:W-:Y:S01]  /*c7c0*/  STG.E.U8 desc[UR36][R16.64], R3 ;  /* 0x0000000310007986 */ /* 0x000fe2000c101124 */
[----:B------:R-:W-:Y:S05]  /*c7d0*/  EXIT ;  /* 0x000000000000794d */ /* 0x000fea0003800000 */
.L_x_20878:
[----:B-1----:R-:W0:Y:S02]  /*c7e0*/  I2F.S8 R0, R5 ;  /* 0x0000000500007306 */ /* 0x002e240000001400 */
[----:B0-----:R-:W-:-:S05]  /*c7f0*/  F2FP.BF16.F32.PACK_AB R0, RZ, R0 ;  /* 0x00000000ff00723e */ /* 0x001fca00000010ff */
[----:B------:R-:W-:Y:S01]  /*c800*/  STG.E.U16 desc[UR36][R16.64], R0 ;  /* 0x0000000010007986 */ /* 0x000fe2000c101524 */
[----:B------:R-:W-:Y:S05]  /*c810*/  EXIT ;  /* 0x000000000000794d */ /* 0x000fea0003800000 */
        .weak           $__internal_49_$__cuda_sm20_dblrcp_rn_slowpath_v3
        .type           $__internal_49_$__cuda_sm20_dblrcp_rn_slowpath_v3,@function
        .size           $__internal_49_$__cuda_sm20_dblrcp_rn_slowpath_v3,(.L_x_68342 - $__internal_49_$__cuda_sm20_dblrcp_rn_slowpath_v3)
$__internal_49_$__cuda_sm20_dblrcp_rn_slowpath_v3:
        /* <DEDUP_REMOVED lines=26> */
.L_x_20890:
        /* <DEDUP_REMOVED lines=10> */
.L_x_20888:
[----:B------:R-:W-:Y:S01]  /*ca60*/  LOP3.LUT R7, R5, 0x80000, RZ, 0xfc, !PT ;  /* 0x0008000005077812 */ /* 0x000fe200078efcff */
[----:B------:R-:W-:-:S07]  /*ca70*/  IMAD.MOV.U32 R6, RZ, RZ, R4 ;  /* 0x000000ffff067224 */ /* 0x000fce00078e0004 */
.L_x_20889:
[----:B------:R-:W-:Y:S05]  /*ca80*/  BSYNC.RECONVERGENT B1 ;  /* 0x0000000000017941 */ /* 0x000fea0003800200 */
.L_x_20887:
[----:B------:R-:W-:Y:S01]  /*ca90*/  MOV R4, R0 ;  /* 0x0000000000047202 */ /* 0x000fe20000000f00 */
[----:B------:R-:W-:-:S04]  /*caa0*/  IMAD.MOV.U32 R5, RZ, RZ, 0x0 ;  /* 0x00000000ff057424 */ /* 0x000fc800078e00ff */
[----:B------:R-:W-:Y:S05]  /*cab0*/  RET.REL.NODEC R4 `(_ZN2at6native18elementwise_kernelILi128ELi4EZNS0_15gpu_kernel_implIZNS0_50_GLOBAL__N__2680c7bb_12_PowKernel_cu_7dd49032_300329pow_tensor_scalar_kernel_implIaaEEvRNS_18TensorIteratorBaseET0_EUlaE1_EEvS6_RKT_EUliE_EEviT1_) ;  /* 0xffffff3404507950 */ /* 0x000fea0003c3ffff */
.L_x_20891:
        /* <DEDUP_REMOVED lines=12> */
.L_x_68342:


//--------------------- .text._ZN2at6native27unrolled_elementwise_kernelIZNS0_50_GLOBAL__N__2680c7bb_12_PowKernel_cu_7dd49032_300329pow_tensor_scalar_kernel_implIaaEEvRNS_18TensorIteratorBaseET0_EUlaE1_St5arrayIPcLm2EELi4E23TrivialOffsetCalculatorILi1EjESC_NS0_6memory12LoadWithCastILi1EEENSD_13StoreWithCastILi1EEEEEviT_S6_T2_T3_T4_T5_ --------------------------
	.section	.text._ZN2at6native27unrolled_elementwise_kernelIZNS0_50_GLOBAL__N__2680c7bb_12_PowKernel_cu_7dd49032_300329pow_tensor_scalar_kernel_implIaaEEvRNS_18TensorIteratorBaseET0_EUlaE1_St5arrayIPcLm2EELi4E23TrivialOffsetCalculatorILi1EjESC_NS0_6memory12LoadWithCastILi1EEENSD_13StoreWithCastILi1EEEEEviT_S6_T2_T3_T4_T5_,"ax",@progbits
	.align	128
        .global         _ZN2at6native27unrolled_elementwise_kernelIZNS0_50_GLOBAL__N__2680c7bb_12_PowKernel_cu_7dd49032_300329pow_tensor_scalar_kernel_implIaaEEvRNS_18TensorIteratorBaseET0_EUlaE1_St5arrayIPcLm2EELi4E23TrivialOffsetCalculatorILi1EjESC_NS0_6memory12LoadWithCastILi1EEENSD_13StoreWithCastILi1EEEEEviT_S6_T2_T3_T4_T5_
        .type           _ZN2at6native27unrolled_elementwise_kernelIZNS0_50_GLOBAL__N__2680c7bb_12_PowKernel_cu_7dd49032_300329pow_tensor_scalar_kernel_implIaaEEvRNS_18TensorIteratorBaseET0_EUlaE1_St5arrayIPcLm2EELi4E23TrivialOffsetCalculatorILi1EjESC_NS0_6memory12LoadWithCastILi1EEENSD_13StoreWithCastILi1EEEEEviT_S6_T2_T3_T4_T5_,@function
        .size           _ZN2at6native27unrolled_elementwise_kernelIZNS0_50_GLOBAL__N__2680c7bb_12_PowKernel_cu_7dd49032_300329pow_tensor_scalar_kernel_implIaaEEvRNS_18TensorIteratorBaseET0_EUlaE1_St5arrayIPcLm2EELi4E23TrivialOffsetCalculatorILi1EjESC_NS0_6memory12LoadWithCastILi1EEENSD_13StoreWithCastILi1EEEEEviT_S6_T2_T3_T4_T5_,(.L_x_68343 - _ZN2at6native27unrolled_elementwise_kernelIZNS0_50_GLOBAL__N__2680c7bb_12_PowKernel_cu_7dd49032_300329pow_tensor_scalar_kernel_implIaaEEvRNS_18TensorIteratorBaseET0_EUlaE1_St5arrayIPcLm2EELi4E23TrivialOffsetCalculatorILi1EjESC_NS0_6memory12LoadWithCastILi1EEENSD_13StoreWithCastILi1EEEEEviT_S6_T2_T3_T4_T5_)
        .other          _ZN2at6native27unrolled_elementwise_kernelIZNS0_50_GLOBAL__N__2680c7bb_12_PowKernel_cu_7dd49032_300329pow_tensor_scalar_kernel_implIaaEEvRNS_18TensorIteratorBaseET0_EUlaE1_St5arrayIPcLm2EELi4E23TrivialOffsetCalculatorILi1EjESC_NS0_6memory12LoadWithCastILi1EEENSD_13StoreWithCastILi1EEEEEviT_S6_T2_T3_T4_T5_,@"STO_CUDA_ENTRY STV_DEFAULT"
_ZN2at6native27unrolled_elementwise_kernelIZNS0_50_GLOBAL__N__2680c7bb_12_PowKernel_cu_7dd49032_300329pow_tensor_scalar_kernel_implIaaEEvRNS_18TensorIteratorBaseET0_EUlaE1_St5arrayIPcLm2EELi4E23TrivialOffsetCalculatorILi1EjESC_NS0_6memory12LoadWithCastILi1EEENSD_13StoreWithCastILi1EEEEEviT_S6_T2_T3_T4_T5_:
.text._ZN2at6native27unrolled_elementwise_kernelIZNS0_50_GLOBAL__N__2680c7bb_12_PowKernel_cu_7dd49032_300329pow_tensor_scalar_kernel_implIaaEEvRNS_18TensorIteratorBaseET0_EUlaE1_St5arrayIPcLm2EELi4E23TrivialOffsetCalculatorILi1EjESC_NS0_6memory12LoadWithCastILi1EEENSD_13StoreWithCastILi1EEEEEviT_S6_T2_T3_T4_T5_:
        /* <DEDUP_REMOVED lines=31> */
.L_x_20897:
[----:B------:R3:W5:Y:S01]  /*01f0*/  LDG.E.U8 R0, desc[UR36][R4.64] ;  /* 0x0000002404007981 */ /* 0x000762000c1e1100 */
[----:B------:R-:W-:Y:S05]  /*0200*/  BRA `(.L_x_20899) ;  /* 0x0000000c00507947 */ /* 0x000fea0003800000 */
.L_x_20896:
        /* <DEDUP_REMOVED lines=8> */
.L_x_20901:
[----:B------:R1:W5:Y:S01]  /*0290*/  LDG.E.U8 R0, desc[UR36][R4.64] ;  /* 0x0000002404007981 */ /* 0x000362000c1e1100 */
[----:B------:R-:W-:Y:S05]  /*02a0*/  BRA `(.L_x_20899) ;  /* 0x0000000c00287947 */ /* 0x000fea0003800000 */
.L_x_20900:
[----:B------:R2:W5:Y:S01]  /*02b0*/  LDG.E.U16 R0, desc[UR36][R4.64] ;  /* 0x0000002404007981 */ /* 0x000562000c1e1500 */
[----:B------:R-:W-:Y:S05]  /*02c0*/  BRA `(.L_x_20899) ;  /* 0x0000000c00207947 */ /* 0x000fea0003800000 */
.L_x_20895:
        /* <DEDUP_REMOVED lines=9> */
.L_x_20903:
[----:B------:R-:W2:Y:S02]  /*0360*/  LDG.E.U16 R3, desc[UR36][R4.64] ;  /* 0x0000002404037981 */ /* 0x000ea4000c1e1500 */
[----:B--2---:R-:W-:-:S06]  /*0370*/  HADD2.F32 R3, -RZ, R3.H0_H0 ;  /* 0x20000003ff037230 */ /* 0x004fcc0000004100 */
[----:B------:R-:W0:Y:S02]  /*0380*/  F2I.FTZ.TRUNC.NTZ R3, R3 ;  /* 0x0000000300037305 */ /* 0x000e24000021f100 */
[----:B0-----:R-:W-:Y:S01]  /*0390*/  PRMT R0, R3, 0x7610, R0 ;  /* 0x0000761003007816 */ /* 0x001fe20000000000 */
[----:B------:R-:W-:Y:S06]  /*03a0*/  BRA `(.L_x_20899) ;  /* 0x0000000800e87947 */ /* 0x000fec0003800000 */
.L_x_20902:
        /* <DEDUP_REMOVED lines=9> */
.L_x_20905:
[----:B------:R-:W2:Y:S02]  /*0440*/  LDG.E.U16 R4, desc[UR36][R4.64] ;  /* 0x0000002404047981 */ /* 0x000ea4000c1e1500 */
[----:B--2---:R-:W-:-:S06]  /*0450*/  HADD2.F32 R3, -RZ, R4.H0_H0 ;  /* 0x20000004ff037230 */ /* 0x004fcc0000004100 */
[----:B------:R-:W0:Y:S02]  /*0460*/  F2I.FTZ.TRUNC.NTZ R3, R3 ;  /* 0x0000000300037305 */ /* 0x000e24000021f100 */
[----:B0-----:R-:W-:Y:S01]  /*0470*/  PRMT R0, R3, 0x7610, R0 ;  /* 0x0000761003007816 */ /* 0x001fe20000000000 */
[----:B------:R-:W-:Y:S06]  /*0480*/  BRA `(.L_x_20899) ;  /* 0x0000000800b07947 */ /* 0x000fec0003800000 */
.L_x_20904:
[----:B------:R-:W2:Y:S02]  /*0490*/  LDG.E.64 R4, desc[UR36][R4.64] ;  /* 0x0000002404047981 */ /* 0x000ea4000c1e1b00 */
[----:B--2---:R0:W1:Y:S01]  /*04a0*/  F2I.F64.TRUNC R0, R4 ;  /* 0x0000000400007311 */ /* 0x004062000030d100 */
[----:B------:R-:W-:Y:S05]  /*04b0*/  BRA `(.L_x_20899) ;  /* 0x0000000800a47947 */ /* 0x000fea0003800000 */
.L_x_20894:
        /* <DEDUP_REMOVED lines=12> */
.L_x_20908:
[----:B------:R-:W2:Y:S02]  /*0580*/  LDG.E.64 R4, desc[UR36][R4.64] ;  /* 0x0000002404047981 */ /* 0x000ea4000c1e1b00 */
[----:B--2---:R0:W1:Y:S01]  /*0590*/  F2I.F64.TRUNC R0, R4 ;  /* 0x0000000400007311 */ /* 0x004062000030d100 */
[----:B------:R-:W-:Y:S05]  /*05a0*/  BRA `(.L_x_20899) ;  /* 0x0000000800687947 */ /* 0x000fea0003800000 */
.L_x_20907:
        /* <DEDUP_REMOVED lines=27> */
.L_x_20910:
        /* <DEDUP_REMOVED lines=15> */
.L_x_20909:
[----:B------:R-:W2:Y:S02]  /*0850*/  LDG.E.U16 R3, desc[UR36][R4.64] ;  /* 0x0000002404037981 */ /* 0x000ea4000c1e1500 */
[----:B--2---:R-:W-:-:S06]  /*0860*/  IMAD.U32 R3, R3, 0x10000, RZ ;  /* 0x0001000003037824 */ /* 0x004fcc00078e00ff */
[----:B------:R-:W0:Y:S02]  /*0870*/  F2I.FTZ.TRUNC.NTZ R3, R3 ;  /* 0x0000000300037305 */ /* 0x000e24000021f100 */
[----:B0-----:R-:W-:Y:S01]  /*0880*/  PRMT R0, R3, 0x7610, R0 ;  /* 0x0000761003007816 */ /* 0x001fe20000000000 */
[----:B------:R-:W-:Y:S06]  /*0890*/  BRA `(.L_x_20899) ;  /* 0x0000000400ac7947 */ /* 0x000fec0003800000 */
.L_x_20906:
        /* <DEDUP_REMOVED lines=10> */
.L_x_20913:
        /* <DEDUP_REMOVED lines=21> */
.L_x_20917:
[----:B------:R-:W-:Y:S05]  /*0a90*/  BSYNC.RECONVERGENT B1 ;  /* 0x0000000000017941 */ /* 0x000fea0003800200 */
.L_x_20916:
[----:B------:R-:W-:Y:S01]  /*0aa0*/  IMAD.SHL.U32 R0, R0, 0x100000, RZ ;  /* 0x0010000000007824 */ /* 0x000fe200078e00ff */
[----:B------:R-:W-:-:S04]  /*0ab0*/  LEA R3, R3, 0x3b800000, 0x17 ;  /* 0x3b80000003037811 */ /* 0x000fc800078eb8ff */
[----:B------:R-:W-:-:S07]  /*0ac0*/  LOP3.LUT R3, R3, R0, R7, 0xfe, !PT ;  /* 0x0000000003037212 */ /* 0x000fce00078efe07 */
.L_x_20915:
[----:B------:R-:W-:Y:S05]  /*0ad0*/  BSYNC.RECONVERGENT B0 ;  /* 0x0000000000007941 */ /* 0x000fea0003800200 */
.L_x_20914:
[----:B------:R-:W0:Y:S02]  /*0ae0*/  F2I.FTZ.TRUNC.NTZ R3, R3 ;  /* 0x0000000300037305 */ /* 0x000e24000021f100 */
[----:B0-----:R-:W-:Y:S01]  /*0af0*/  PRMT R0, R3, 0x7610, R0 ;  /* 0x0000761003007816 */ /* 0x001fe20000000000 */
[----:B------:R-:W-:Y:S06]  /*0b00*/  BRA `(.L_x_20899) ;  /* 0x0000000400107947 */ /* 0x000fec0003800000 */
.L_x_20912:
        /* <DEDUP_REMOVED lines=21> */
.L_x_20921:
[----:B------:R-:W-:Y:S05]  /*0c60*/  BSYNC.RECONVERGENT B1 ;  /* 0x0000000000017941 */ /* 0x000fea0003800200 */
.L_x_20920:
[----:B------:R-:W-:Y:S01]  /*0c70*/  IMAD.SHL.U32 R0, R0, 0x200000, RZ ;  /* 0x0020000000007824 */ /* 0x000fe200078e00ff */
[----:B------:R-:W-:-:S04]  /*0c80*/  LEA R3, R3, 0x37800000, 0x17 ;  /* 0x3780000003037811 */ /* 0x000fc800078eb8ff */
[----:B------:R-:W-:-:S07]  /*0c90*/  LOP3.LUT R3, R3, R0, R7, 0xfe, !PT ;  /* 0x0000000003037212 */ /* 0x000fce00078efe07 */
.L_x_20919:
[----:B------:R-:W-:Y:S05]  /*0ca0*/  BSYNC.RECONVERGENT B0 ;  /* 0x0000000000007941 */ /* 0x000fea0003800200 */
.L_x_20918:
[----:B------:R-:W0:Y:S02]  /*0cb0*/  F2I.FTZ.TRUNC.NTZ R3, R3 ;  /* 0x0000000300037305 */ /* 0x000e24000021f100 */
[----:B0-----:R-:W-:Y:S01]  /*0cc0*/  PRMT R0, R3, 0x7610, R0 ;  /* 0x0000761003007816 */ /* 0x001fe20000000000 */
[----:B------:R-:W-:Y:S06]  /*0cd0*/  BRA `(.L_x_20899) ;  /* 0x00000000009c7947 */ /* 0x000fec0003800000 */
.L_x_20911:
[----:B------:R-:W-:-:S09]  /*0ce0*/  UISETP.NE.AND UP0, UPT, UR4, 0x1c, UPT ;  /* 0x0000001c0400788c */ /* 0x000fd2000bf05270 */
[----:B------:R-:W-:Y:S05]  /*0cf0*/  BRA.U !UP0, `(.L_x_20922) ;  /* 0x0000000108907547 */ /* 0x000fea000b800000 */
[----:B------:R-:W-:-:S09]  /*0d00*/  UISETP.NE.AND UP0, UPT, UR4, 0x1d, UPT ;  /* 0x0000001d0400788c */ /* 0x000fd2000bf05270 */
[----:B------:R-:W-:Y:S05]  /*0d10*/  BRA.U !UP0, `(.L_x_20923) ;  /* 0x0000000108807547 */ /* 0x000fea000b800000 */
[----:B------:R-:W-:-:S09]  /*0d20*/  UISETP.NE.AND UP0, UPT, UR4, 0x2c, UPT ;  /* 0x0000002c0400788c */ /* 0x000fd2000bf05270 */
[----:B------:R-:W-:Y:S05]  /*0d30*/  BRA.U !UP0, `(.L_x_20924) ;  /* 0x0000000108487547 */ /* 0x000fea000b800000 */
.L_x_20898:
        /* <DEDUP_REMOVED lines=16> */
.L_x_20925:
[----:B------:R-:W-:Y:S01]  /*0e40*/  PRMT R0, RZ, 0x7610, R0 ;  /* 0x00007610ff007816 */ /* 0x000fe20000000000 */
[----:B------:R-:W-:Y:S06]  /*0e50*/  BRA `(.L_x_20899) ;  /* 0x00000000003c7947 */ /* 0x000fec0003800000 */
.L_x_20924:
        /* <DEDUP_REMOVED lines=8> */
.L_x_20927:
[----:B------:R-:W-:Y:S05]  /*0ee0*/  BSYNC.RECONVERGENT B0 ;  /* 0x0000000000007941 */ /* 0x000fea0003800200 */
.L_x_20926:
[----:B------:R-:W0:Y:S02]  /*0ef0*/  F2I.FTZ.TRUNC.NTZ R3, R3 ;  /* 0x0000000300037305 */ /* 0x000e24000021f100 */
[----:B0-----:R-:W-:Y:S01]  /*0f00*/  PRMT R0, R3, 0x7610, R0 ;  /* 0x0000761003007816 */ /* 0x001fe20000000000 */
[----:B------:R-:W-:Y:S06]  /*0f10*/  BRA `(.L_x_20899) ;  /* 0x00000000000c7947 */ /* 0x000fec0003800000 */
.L_x_20923:
[----:B------:R0:W5:Y:S01]  /*0f20*/  LDG.E.U8 R0, desc[UR36][R4.64] ;  /* 0x0000002404007981 */ /* 0x000162000c1e1100 */
[----:B------:R-:W-:Y:S05]  /*0f30*/  BRA `(.L_x_20899) ;  /* 0x0000000000047947 */ /* 0x000fea0003800000 */
.L_x_20922:
[----:B------:R0:W5:Y:S02]  /*0f40*/  LDG.E.U8 R0, desc[UR36][R4.64] ;  /* 0x0000002404007981 */ /* 0x000164000c1e1100 */
.L_x_20899:
[----:B-1---5:R-:W-:Y:S01]  /*0f50*/  LOP3.LUT R0, R0, 0xffff, RZ, 0xc0, !PT ;  /* 0x0000ffff00007812 */ /* 0x022fe200078ec0ff */
[----:B------:R-:W-:-:S03]  /*0f60*/  VIADD R23, R25, 0x80 ;  /* 0x0000008019177836 */ /* 0x000fc60000000000 */
[----:B------:R-:W-:-:S07]  /*0f70*/  PRMT R18, R0, 0x8880, RZ ;  /* 0x0000888000127816 */ /* 0x000fce00000000ff */
.L_x_20893:
[----:B------:R-:W-:Y:S05]  /*0f80*/  BSYNC.RECONVERGENT B6 ;  /* 0x0000000000067941 */ /* 0x000fea0003800200 */
.L_x_20892:
        /* <DEDUP_REMOVED lines=23> */
.L_x_20933:
[----:B------:R0:W5:Y:S01]  /*1100*/  LDG.E.U8 R0, desc[UR36][R4.64] ;  /* 0x0000002404007981 */ /* 0x000162000c1e1100 */
[----:B------:R-:W-:Y:S05]  /*1110*/  BRA `(.L_x_20935) ;  /* 0x0000000c00507947 */ /* 0x000fea0003800000 */
.L_x_20932:
        /* <DEDUP_REMOVED lines=8> */
.L_x_20937:
[----:B------:R0:W5:Y:S01]  /*11a0*/  LDG.E.U8 R0, desc[UR36][R4.64] ;  /* 0x0000002404007981 */ /* 0x000162000c1e1100 */
[----:B------:R-:W-:Y:S05]  /*11b0*/  BRA `(.L_x_20935) ;  /* 0x0000000c00287947 */ /* 0x000fea0003800000 */
.L_x_20936:
[----:B------:R0:W5:Y:S01]  /*11c0*/  LDG.E.U16 R0, desc[UR36][R4.64] ;  /* 0x0000002404007981 */ /* 0x000162000c1e1500 */
[----:B------:R-:W-:Y:S05]  /*11d0*/  BRA `(.L_x_20935) ;  /* 0x0000000c00207947 */ /* 0x000fea0003800000 */
.L_x_20931:
        /* <DEDUP_REMOVED lines=9> */
.L_x_20939:
[----:B------:R-:W2:Y:S02]  /*1270*/  LDG.E.U16 R3, desc[UR36][R4.64] ;  /* 0x0000002404037981 */ /* 0x000ea4000c1e1500 */
[----:B--2---:R-:W-:-:S06]  /*1280*/  HADD2.F32 R3, -RZ, R3.H0_H0 ;  /* 0x20000003ff037230 */ /* 0x004fcc0000004100 */
[----:B------:R-:W0:Y:S02]  /*1290*/  F2I.FTZ.TRUNC.NTZ R3, R3 ;  /* 0x0000000300037305 */ /* 0x000e24000021f100 */
[----:B0-----:R-:W-:Y:S01]  /*12a0*/  PRMT R0, R3, 0x7610, R0 ;  /* 0x0000761003007816 */ /* 0x001fe20000000000 */
[----:B------:R-:W-:Y:S06]  /*12b0*/  BRA `(.L_x_20935) ;  /* 0x0000000800e87947 */ /* 0x000fec0003800000 */
.L_x_20938:
        /* <DEDUP_REMOVED lines=9> */
.L_x_20941:
[----:B------:R-:W2:Y:S02]  /*1350*/  LDG.E.U16 R4, desc[UR36][R4.64] ;  /* 0x0000002404047981 */ /* 0x000ea4000c1e1500 */
[----:B--2---:R-:W-:-:S06]  /*1360*/  HADD2.F32 R3, -RZ, R4.H0_H0 ;  /* 0x20000004ff037230 */ /* 0x004fcc0000004100 */
[----:B------:R-:W0:Y:S02]  /*1370*/  F2I.FTZ.TRUNC.NTZ R3, R3 ;  /* 0x0000000300037305 */ /* 0x000e24000021f100 */
[----:B0-----:R-:W-:Y:S01]  /*1380*/  PRMT R0, R3, 0x7610, R0 ;  /* 0x0000761003007816 */ /* 0x001fe20000000000 */
[----:B------:R-:W-:Y:S06]  /*1390*/  BRA `(.L_x_20935) ;  /* 0x0000000800b07947 */ /* 0x000fec0003800000 */
.L_x_20940:
[----:B------:R-:W2:Y:S02]  /*13a0*/  LDG.E.64 R4, desc[UR36][R4.64] ;  /* 0x0000002404047981 */ /* 0x000ea4000c1e1b00 */
[----:B--2---:R0:W1:Y:S01]  /*13b0*/  F2I.F64.TRUNC R0, R4 ;  /* 0x0000000400007311 */ /* 0x004062000030d100 */
[----:B------:R-:W-:Y:S05]  /*13c0*/  BRA `(.L_x_20935) ;  /* 0x0000000800a47947 */ /* 0x000fea0003800000 */
.L_x_20930:
        /* <DEDUP_REMOVED lines=12> */
.L_x_20944:
[----:B------:R-:W2:Y:S02]  /*1490*/  LDG.E.64 R4, desc[UR36][R4.64] ;  /* 0x0000002404047981 */ /* 0x000ea4000c1e1b00 */
[----:B--2---:R0:W1:Y:S01]  /*14a0*/  F2I.F64.TRUNC R0, R4 ;  /* 0x0000000400007311 */ /* 0x004062000030d100 */
[----:B------:R-:W-:Y:S05]  /*14b0*/  BRA `(.L_x_20935) ;  /* 0x0000000800687947 */ /* 0x000fea0003800000 */
.L_x_20943:
        /* <DEDUP_REMOVED lines=27> */
.L_x_20946:
        /* <DEDUP_REMOVED lines=15> */
.L_x_20945:
[----:B------:R-:W2:Y:S02]  /*1760*/  LDG.E.U16 R3, desc[UR36][R4.64] ;  /* 0x0000002404037981 */ /* 0x000ea4000c1e1500 */
[----:B--2---:R-:W-:-:S06]  /*1770*/  IMAD.U32 R3, R3, 0x10000, RZ ;  /* 0x0001000003037824 */ /* 0x004fcc00078e00ff */
[----:B------:R-:W0:Y:S02]  /*1780*/  F2I.FTZ.TRUNC.NTZ R3, R3 ;  /* 0x0000000300037305 */ /* 0x000e24000021f100 */
[----:B0-----:R-:W-:Y:S01]  /*1790*/  PRMT R0, R3, 0x7610, R0 ;  /* 0x0000761003007816 */ /* 0x001fe20000000000 */
[----:B------:R-:W-:Y:S06]  /*17a0*/  BRA `(.L_x_20935) ;  /* 0x0000000400ac7947 */ /* 0x000fec0003800000 */
.L_x_20942:
        /* <DEDUP_REMOVED lines=10> */
.L_x_20949:
        /* <DEDUP_REMOVED lines=21> */
.L_x_20953:
[----:B------:R-:W-:Y:S05]  /*19a0*/  BSYNC.RECONVERGENT B1 ;  /* 0x0000000000017941 */ /* 0x000fea0003800200 */
.L_x_20952:
[----:B------:R-:W-:Y:S01]  /*19b0*/  IMAD.SHL.U32 R0, R0, 0x100000, RZ ;  /* 0x0010000000007824 */ /* 0x000fe200078e00ff */
[----:B------:R-:W-:-:S04]  /*19c0*/  LEA R3, R3, 0x3b800000, 0x17 ;  /* 0x3b80000003037811 */ /* 0x000fc800078eb8ff */
[----:B------:R-:W-:-:S07]  /*19d0*/  LOP3.LUT R3, R3, R0, R7, 0xfe, !PT ;  /* 0x0000000003037212 */ /* 0x000fce00078efe07 */
.L_x_20951:
[----:B------:R-:W-:Y:S05]  /*19e0*/  BSYNC.RECONVERGENT B0 ;  /* 0x0000000000007941 */ /* 0x000fea0003800200 */
.L_x_20950:
[----:B------:R-:W0:Y:S02]  /*19f0*/  F2I.FTZ.TRUNC.NTZ R3, R3 ;  /* 0x0000000300037305 */ /* 0x000e24000021f100 */
[----:B0-----:R-:W-:Y:S01]  /*1a00*/  PRMT R0, R3, 0x7610, R0 ;  /* 0x0000761003007816 */ /* 0x001fe20000000000 */
[----:B------:R-:W-:Y:S06]  /*1a10*/  BRA `(.L_x_20935) ;  /* 0x0000000400107947 */ /* 0x000fec0003800000 */
.L_x_20948:
        /* <DEDUP_REMOVED lines=21> */
.L_x_20957:
[----:B------:R-:W-:Y:S05]  /*1b70*/  BSYNC.RECONVERGENT B1 ;  /* 0x0000000000017941 */ /* 0x000fea0003800200 */
.L_x_20956:
[----:B------:R-:W-:Y:S01]  /*1b80*/  IMAD.SHL.U32 R0, R0, 0x200000, RZ ;  /* 0x0020000000007824 */ /* 0x000fe200078e00ff */
[----:B------:R-:W-:-:S04]  /*1b90*/  LEA R3, R3, 0x37800000, 0x17 ;  /* 0x3780000003037811 */ /* 0x000fc800078eb8ff */
[----:B------:R-:W-:-:S07]  /*1ba0*/  LOP3.LUT R3, R3, R0, R7, 0xfe, !PT ;  /* 0x0000000003037212 */ /* 0x000fce00078efe07 */
.L_x_20955:
[----:B------:R-:W-:Y:S05]  /*1bb0*/  BSYNC.RECONVERGENT B0 ;  /* 0x0000000000007941 */ /* 0x000fea0003800200 */
.L_x_20954:
[----:B------:R-:W0:Y:S02]  /*1bc0*/  F2I.FTZ.TRUNC.NTZ R3, R3 ;  /* 0x0000000300037305 */ /* 0x000e24000021f100 */
[----:B0-----:R-:W-:Y:S01]  /*1bd0*/  PRMT R0, R3, 0x7610, R0 ;  /* 0x0000761003007816 */ /* 0x001fe20000000000 */
[----:B------:R-:W-:Y:S06]  /*1be0*/  BRA `(.L_x_20935) ;  /* 0x00000000009c7947 */ /* 0x000fec0003800000 */
.L_x_20947:
        /* <DEDUP_REMOVED lines=14> */
.L_x_20961:
[----:B------:R-:W-:Y:S05]  /*1cd0*/  BSYNC.RECONVERGENT B0 ;  /* 0x0000000000007941 */ /* 0x000fea0003800200 */
.L_x_20960:
[----:B------:R-:W0:Y:S02]  /*1ce0*/  F2I.FTZ.TRUNC.NTZ R3, R3 ;  /* 0x0000000300037305 */ /* 0x000e24000021f100 */
[----:B0-----:R-:W-:Y:S01]  /*1cf0*/  PRMT R0, R3, 0x7610, R0 ;  /* 0x0000761003007816 */ /* 0x001fe20000000000 */
[----:B------:R-:W-:Y:S06]  /*1d00*/  BRA `(.L_x_20935) ;  /* 0x0000000000547947 */ /* 0x000fec0003800000 */
.L_x_20934:
        /* <DEDUP_REMOVED lines=16> */
.L_x_20962:
[----:B------:R-:W-:Y:S01]  /*1e10*/  PRMT R0, RZ, 0x7610, R0 ;  /* 0x00007610ff007816 */ /* 0x000fe20000000000 */
[----:B------:R-:W-:Y:S06]  /*1e20*/  BRA `(.L_x_20935) ;  /* 0x00000000000c7947 */ /* 0x000fec0003800000 */
.L_x_20959:
[----:B------:R3:W5:Y:S01]  /*1e30*/  LDG.E.U8 R0, desc[UR36][R4.64] ;  /* 0x0000002404007981 */ /* 0x000762000c1e1100 */
[----:B------:R-:W-:Y:S05]  /*1e40*/  BRA `(.L_x_20935) ;  /* 0x0000000000047947 */ /* 0x000fea0003800000 */
.L_x_20958:
[----:B------:R2:W5:Y:S02]  /*1e50*/  LDG.E.U8 R0, desc[UR36][R4.64] ;  /* 0x0000002404007981 */ /* 0x000564000c1e1100 */
.L_x_20935:
[----:B-1---5:R-:W-:Y:S01]  /*1e60*/  LOP3.LUT R0, R0, 0xffff, RZ, 0xc0, !PT ;  /* 0x0000ffff00007812 */ /* 0x022fe200078ec0ff */
[----:B------:R-:W-:-:S03]  /*1e70*/  VIADD R23, R23, 0x80 ;  /* 0x0000008017177836 */ /* 0x000fc60000000000 */
[----:B------:R-:W-:-:S07]  /*1e80*/  PRMT R17, R0, 0x8880, RZ ;  /* 0x0000888000117816 */ /* 0x000fce00000000ff */
.L_x_20929:
[----:B------:R-:W-:Y:S05]  /*1e90*/  BSYNC.RECONVERGENT B6 ;  /* 0x0000000000067941 */ /* 0x000fea0003800200 */
.L_x_20928:
        /* <DEDUP_REMOVED lines=23> */
.L_x_20968:
[----:B------:R0:W5:Y:S01]  /*2010*/  LDG.E.U8 R0, desc[UR36][R4.64] ;  /* 0x0000002404007981 */ /* 0x000162000c1e1100 */
[----:B------:R-:W-:Y:S05]  /*2020*/  BRA `(.L_x_20970) ;  /* 0x0000000c00507947 */ /* 0x000fea0003800000 */
.L_x_20967:
        /* <DEDUP_REMOVED lines=8> */
.L_x_20972:
[----:B------:R0:W5:Y:S01]  /*20b0*/  LDG.E.U8 R0, desc[UR36][R4.64] ;  /* 0x0000002404007981 */ /* 0x000162000c1e1100 */
[----:B------:R-:W-:Y:S05]  /*20c0*/  BRA `(.L_x_20970) ;  /* 0x0000000c00287947 */ /* 0x000fea0003800000 */
.L_x_20971:
[----:B------:R0:W5:Y:S01]  /*20d0*/  LDG.E.U16 R0, desc[UR36][R4.64] ;  /* 0x0000002404007981 */ /* 0x000162000c1e1500 */
[----:B------:R-:W-:Y:S05]  /*20e0*/  BRA `(.L_x_20970) ;  /* 0x0000000c00207947 */ /* 0x000fea0003800000 */
.L_x_20966:
        /* <DEDUP_REMOVED lines=9> */
.L_x_20974:
[----:B------:R-:W2:Y:S02]  /*2180*/  LDG.E.U16 R3, desc[UR36][R4.64] ;  /* 0x0000002404037981 */ /* 0x000ea4000c1e1500 */
[----:B--2---:R-:W-:-:S06]  /*2190*/  HADD2.F32 R3, -RZ, R3.H0_H0 ;  /* 0x20000003ff037230 */ /* 0x004fcc0000004100 */
[----:B------:R-:W0:Y:S02]  /*21a0*/  F2I.FTZ.TRUNC.NTZ R3, R3 ;  /* 0x0000000300037305 */ /* 0x000e24000021f100 */
[----:B0-----:R-:W-:Y:S01]  /*21b0*/  PRMT R0, R3, 0x7610, R0 ;  /* 0x0000761003007816 */ /* 0x001fe20000000000 */
[----:B------:R-:W-:Y:S06]  /*21c0*/  BRA `(.L_x_20970) ;  /* 0x0000000800e87947 */ /* 0x000fec0003800000 */
.L_x_20973:
        /* <DEDUP_REMOVED lines=9> */
.L_x_20976:
[----:B------:R-:W2:Y:S02]  /*2260*/  LDG.E.U16 R4, desc[UR36][R4.64] ;  /* 0x0000002404047981 */ /* 0x000ea4000c1e1500 */
[----:B--2---:R-:W-:-:S06]  /*2270*/  HADD2.F32 R3, -RZ, R4.H0_H0 ;  /* 0x20000004ff037230 */ /* 0x004fcc0000004100 */
[----:B------:R-:W0:Y:S02]  /*2280*/  F2I.FTZ.TRUNC.NTZ R3, R3 ;  /* 0x0000000300037305 */ /* 0x000e24000021f100 */
[----:B0-----:R-:W-:Y:S01]  /*2290*/  PRMT R0, R3, 0x7610, R0 ;  /* 0x0000761003007816 */ /* 0x001fe20000000000 */
[----:B------:R-:W-:Y:S06]  /*22a0*/  BRA `(.L_x_20970) ;  /* 0x0000000800b07947 */ /* 0x000fec0003800000 */
.L_x_20975:
[----:B------:R-:W2:Y:S02]  /*22b0*/  LDG.E.64 R4, desc[UR36][R4.64] ;  /* 0x0000002404047981 */ /* 0x000ea4000c1e1b00 */
[----:B--2---:R0:W1:Y:S01]  /*22c0*/  F2I.F64.TRUNC R0, R4 ;  /* 0x0000000400007311 */ /* 0x004062000030d100 */
[----:B------:R-:W-:Y:S05]  /*22d0*/  BRA `(.L_x_20970) ;  /* 0x0000000800a47947 */ /* 0x000fea0003800000 */
.L_x_20965:
        /* <DEDUP_REMOVED lines=12> */
.L_x_20979:
[----:B------:R-:W2:Y:S02]  /*23a0*/  LDG.E.64 R4, desc[UR36][R4.64] ;  /* 0x0000002404047981 */ /* 0x000ea4000c1e1b00 */
[----:B--2---:R3:W4:Y:S01]  /*23b0*/  F2I.F64.TRUNC R0, R4 ;  /* 0x0000000400007311 */ /* 0x004722000030d100 */
[----:B------:R-:W-:Y:S05]  /*23c0*/  BRA `(.L_x_20970) ;  /* 0x0000000800687947 */ /* 0x000fea0003800000 */
.L_x_20978:
        /* <DEDUP_REMOVED lines=27> */
.L_x_20981:
        /* <DEDUP_REMOVED lines=15> */
.L_x_20980:
[----:B------:R-:W2:Y:S02]  /*2670*/  LDG.E.U16 R3, desc[UR36][R4.64] ;  /* 0x0000002404037981 */ /* 0x000ea4000c1e1500 */
[----:B--2---:R-:W-:-:S06]  /*2680*/  IMAD.U32 R3, R3, 0x10000, RZ ;  /* 0x0001000003037824 */ /* 0x004fcc00078e00ff */
[----:B------:R-:W0:Y:S02]  /*2690*/  F2I.FTZ.TRUNC.NTZ R3, R3 ;  /* 0x0000000300037305 */ /* 0x000e24000021f100 */
[----:B0-----:R-:W-:Y:S01]  /*26a0*/  PRMT R0, R3, 0x7610, R0 ;  /* 0x0000761003007816 */ /* 0x001fe20000000000 */
[----:B------:R-:W-:Y:S06]  /*26b0*/  BRA `(.L_x_20970) ;  /* 0x0000000400ac7947 */ /* 0x000fec0003800000 */
.L_x_20977:
        /* <DEDUP_REMOVED lines=10> */
.L_x_20984:
        /* <DEDUP_REMOVED lines=21> */
.L_x_20988:
[----:B------:R-:W-:Y:S05]  /*28b0*/  BSYNC.RECONVERGENT B1 ;  /* 0x0000000000017941 */ /* 0x000fea0003800200 */
.L_x_20987:
[----:B------:R-:W-:Y:S01]  /*28c0*/  IMAD.SHL.U32 R0, R0, 0x100000, RZ ;  /* 0x0010000000007824 */ /* 0x000fe200078e00ff */
[----:B------:R-:W-:-:S04]  /*28d0*/  LEA R3, R3, 0x3b800000, 0x17 ;  /* 0x3b80000003037811 */ /* 0x000fc800078eb8ff */
[----:B------:R-:W-:-:S07]  /*28e0*/  LOP3.LUT R3, R3, R0, R7, 0xfe, !PT ;  /* 0x0000000003037212 */ /* 0x000fce00078efe07 */
.L_x_20986:
[----:B------:R-:W-:Y:S05]  /*28f0*/  BSYNC.RECONVERGENT B0 ;  /* 0x0000000000007941 */ /* 0x000fea0003800200 */
.L_x_20985:
[----:B------:R-:W0:Y:S02]  /*2900*/  F2I.FTZ.TRUNC.NTZ R3, R3 ;  /* 0x0000000300037305 */ /* 0x000e24000021f100 */
[----:B0-----:R-:W-:Y:S01]  /*2910*/  PRMT R0, R3, 0x7610, R0 ;  /* 0x0000761003007816 */ /* 0x001fe20000000000 */
[----:B------:R-:W-:Y:S06]  /*2920*/  BRA `(.L_x_20970) ;  /* 0x0000000400107947 */ /* 0x000fec0003800000 */
.L_x_20983:
        /* <DEDUP_REMOVED lines=21> */
.L_x_20992:
[----:B------:R-:W-:Y:S05]  /*2a80*/  BSYNC.RECONVERGENT B1 ;  /* 0x0000000000017941 */ /* 0x000fea0003800200 */
.L_x_20991:
[----:B------:R-:W-:Y:S01]  /*2a90*/  IMAD.SHL.U32 R0, R0, 0x200000, RZ ;  /* 0x0020000000007824 */ /* 0x000fe200078e00ff */
[----:B------:R-:W-:-:S04]  /*2aa0*/  LEA R3, R3, 0x37800000, 0x17 ;  /* 0x3780000003037811 */ /* 0x000fc800078eb8ff */
[----:B------:R-:W-:-:S07]  /*2ab0*/  LOP3.LUT R3, R3, R0, R7, 0xfe, !PT ;  /* 0x0000000003037212 */ /* 0x000fce00078efe07 */
.L_x_20990:
[----:B------:R-:W-:Y:S05]  /*2ac0*/  BSYNC.RECONVERGENT B0 ;  /* 0x0000000000007941 */ /* 0x000fea0003800200 */
.L_x_20989:
[----:B------:R-:W0:Y:S02]  /*2ad0*/  F2I.FTZ.TRUNC.NTZ R3, R3 ;  /* 0x0000000300037305 */ /* 0x000e24000021f100 */
[----:B0-----:R-:W-:Y:S01]  /*2ae0*/  PRMT R0, R3, 0x7610, R0 ;  /* 0x0000761003007816 */ /* 0x001fe20000000000 */
[----:B------:R-:W-:Y:S06]  /*2af0*/  BRA `(.L_x_20970) ;  /* 0x00000000009c7947 */ /* 0x000fec0003800000 */
.L_x_20982:
        /* <DEDUP_REMOVED lines=14> */
.L_x_20996:
[----:B------:R-:W-:Y:S05]  /*2be0*/  BSYNC.RECONVERGENT B0 ;  /* 0x0000000000007941 */ /* 0x000fea0003800200 */
.L_x_20995:
[----:B------:R-:W0:Y:S02]  /*2bf0*/  F2I.FTZ.TRUNC.NTZ R3, R3 ;  /* 0x0000000300037305 */ /* 0x000e24000021f100 */
[----:B0-----:R-:W-:Y:S01]  /*2c00*/  PRMT R0, R3, 0x7610, R0 ;  /* 0x0000761003007816 */ /* 0x001fe20000000000 */
[----:B------:R-:W-:Y:S06]  /*2c10*/  BRA `(.L_x_20970) ;  /* 0x0000000000547947 */ /* 0x000fec0003800000 */
.L_x_20969:
        /* <DEDUP_REMOVED lines=16> */
.L_x_20997:
[----:B------:R-:W-:Y:S01]  /*2d20*/  PRMT R0, RZ, 0x7610, R0 ;  /* 0x00007610ff007816 */ /* 0x000fe20000000000 */
[----:B------:R-:W-:Y:S06]  /*2d30*/  BRA `(.L_x_20970) ;  /* 0x00000000000c7947 */ /* 0x000fec0003800000 */
.L_x_20994:
[----:B------:R2:W5:Y:S01]  /*2d40*/  LDG.E.U8 R0, desc[UR36][R4.64] ;  /* 0x0000002404007981 */ /* 0x000562000c1e1100 */
[----:B------:R-:W-:Y:S05]  /*2d50*/  BRA `(.L_x_20970) ;  /* 0x0000000000047947 */ /* 0x000fea0003800000 */
.L_x_20993:
[----:B------:R1:W5:Y:S02]  /*2d60*/  LDG.E.U8 R0, desc[UR36][R4.64] ;  /* 0x0000002404007981 */ /* 0x000364000c1e1100 */
.L_x_20970:
[----:B-1--45:R-:W-:Y:S01]  /*2d70*/  LOP3.LUT R0, R0, 0xffff, RZ, 0xc0, !PT ;  /* 0x0000ffff00007812 */ /* 0x032fe200078ec0ff */
[----:B------:R-:W-:-:S03]  /*2d80*/  VIADD R23, R23, 0x80 ;  /* 0x0000008017177836 */ /* 0x000fc60000000000 */
[----:B------:R-:W-:-:S07]  /*2d90*/  PRMT R19, R0, 0x8880, RZ ;  /* 0x0000888000137816 */ /* 0x000fce00000000ff */
.L_x_20964:
[----:B------:R-:W-:Y:S05]  /*2da0*/  BSYNC.RECONVERGENT B6 ;  /* 0x0000000000067941 */ /* 0x000fea0003800200 */
.L_x_20963:
        /* <DEDUP_REMOVED lines=23> */
.L_x_21003:
[----:B------:R0:W5:Y:S01]  /*2f20*/  LDG.E.U8 R0, desc[UR36][R4.64] ;  /* 0x0000002404007981 */ /* 0x000162000c1e1100 */
[----:B------:R-:W-:Y:S05]  /*2f30*/  BRA `(.L_x_21005) ;  /* 0x0000000c00507947 */ /* 0x000fea0003800000 */
.L_x_21002:
        /* <DEDUP_REMOVED lines=8> */
.L_x_21007:
[----:B------:R0:W5:Y:S01]  /*2fc0*/  LDG.E.U8 R0, desc[UR36][R4.64] ;  /* 0x0000002404007981 */ /* 0x000162000c1e1100 */
[----:B------:R-:W-:Y:S05]  /*2fd0*/  BRA `(.L_x_21005) ;  /* 0x0000000c00287947 */ /* 0x000fea0003800000 */
.L_x_21006:
[----:B------:R0:W5:Y:S01]  /*2fe0*/  LDG.E.U16 R0, desc[UR36][R4.64] ;  /* 0x0000002404007981 */ /* 0x000162000c1e1500 */
[----:B------:R-:W-:Y:S05]  /*2ff0*/  BRA `(.L_x_21005) ;  /* 0x0000000c00207947 */ /* 0x000fea0003800000 */
.L_x_21001:
        /* <DEDUP_REMOVED lines=9> */
.L_x_21009:
[----:B------:R-:W2:Y:S02]  /*3090*/  LDG.E.U16 R3, desc[UR36][R4.64] ;  /* 0x0000002404037981 */ /* 0x000ea4000c1e1500 */
[----:B--2---:R-:W-:-:S06]  /*30a0*/  HADD2.F32 R3, -RZ, R3.H0_H0 ;  /* 0x20000003ff037230 */ /* 0x004fcc0000004100 */
[----:B------:R-:W0:Y:S02]  /*30b0*/  F2I.FTZ.TRUNC.NTZ R3, R3 ;  /* 0x0000000300037305 */ /* 0x000e24000021f100 */
[----:B0-----:R-:W-:Y:S01]  /*30c0*/  PRMT R0, R3, 0x7610, R0 ;  /* 0x0000761003007816 */ /* 0x001fe20000000000 */
[----:B------:R-:W-:Y:S06]  /*30d0*/  BRA `(.L_x_21005) ;  /* 0x0000000800e87947 */ /* 0x000fec0003800000 */
.L_x_21008:
        /* <DEDUP_REMOVED lines=9> */
.L_x_21011:
[----:B------:R-:W2:Y:S02]  /*3170*/  LDG.E.U16 R4, desc[UR36][R4.64] ;  /* 0x0000002404047981 */ /* 0x000ea4000c1e1500 */
[----:B--2---:R-:W-:-:S06]  /*3180*/  HADD2.F32 R3, -RZ, R4.H0_H0 ;  /* 0x20000004ff037230 */ /* 0x004fcc0000004100 */
[----:B------:R-:W0:Y:S02]  /*3190*/  F2I.FTZ.TRUNC.NTZ R3, R3 ;  /* 0x0000000300037305 */ /* 0x000e24000021f100 */
[----:B0-----:R-:W-:Y:S01]  /*31a0*/  PRMT R0, R3, 0x7610, R0 ;  /* 0x0000761003007816 */ /* 0x001fe20000000000 */
[----:B------:R-:W-:Y:S06]  /*31b0*/  BRA `(.L_x_21005) ;  /* 0x0000000800b07947 */ /* 0x000fec0003800000 */
.L_x_21010:
[----:B------:R-:W2:Y:S02]  /*31c0*/  LDG.E.64 R4, desc[UR36][R4.64] ;  /* 0x0000002404047981 */ /* 0x000ea4000c1e1b00 */
[----:B--2---:R0:W1:Y:S01]  /*31d0*/  F2I.F64.TRUNC R0, R4 ;  /* 0x0000000400007311 */ /* 0x004062000030d100 */
[----:B------:R-:W-:Y:S05]  /*31e0*/  BRA `(.L_x_21005) ;  /* 0x0000000800a47947 */ /* 0x000fea0003800000 */
.L_x_21000:
        /* <DEDUP_REMOVED lines=12> */
.L_x_21014:
[----:B------:R-:W2:Y:S02]  /*32b0*/  LDG.E.64 R4, desc[UR36][R4.64] ;  /* 0x0000002404047981 */ /* 0x000ea4000c1e1b00 */
[----:B--2---:R3:W4:Y:S01]  /*32c0*/  F2I.F64.TRUNC R0, R4 ;  /* 0x0000000400007311 */ /* 0x004722000030d100 */
[----:B------:R-:W-:Y:S05]  /*32d0*/  BRA `(.L_x_21005) ;  /* 0x0000000800687947 */ /* 0x000fea0003800000 */
.L_x_21013:
        /* <DEDUP_REMOVED lines=27> */
.L_x_21016:
        /* <DEDUP_REMOVED lines=15> */
.L_x_21015:
[----:B------:R-:W2:Y:S02]  /*3580*/  LDG.E.U16 R3, desc[UR36][R4.64] ;  /* 0x0000002404037981 */ /* 0x000ea4000c1e1500 */
[----:B--2---:R-:W-:-:S06]  /*3590*/  IMAD.U32 R3, R3, 0x10000, RZ ;  /* 0x0001000003037824 */ /* 0x004fcc00078e00ff */
[----:B------:R-:W0:Y:S02]  /*35a0*/  F2I.FTZ.TRUNC.NTZ R3, R3 ;  /* 0x0000000300037305 */ /* 0x000e24000021f100 */
[----:B0-----:R-:W-:Y:S01]  /*35b0*/  PRMT R0, R3, 0x7610, R0 ;  /* 0x0000761003007816 */ /* 0x001fe20000000000 */
[----:B------:R-:W-:Y:S06]  /*35c0*/  BRA `(.L_x_21005) ;  /* 0x0000000400ac7947 */ /* 0x000fec0003800000 */
.L_x_21012:
        /* <DEDUP_REMOVED lines=10> */
.L_x_21019:
        /* <DEDUP_REMOVED lines=21> */
.L_x_21023:
[----:B------:R-:W-:Y:S05]  /*37c0*/  BSYNC.RECONVERGENT B1 ;  /* 0x0000000000017941 */ /* 0x000fea0003800200 */
.L_x_21022:
[----:B------:R-:W-:Y:S01]  /*37d0*/  IMAD.SHL.U32 R0, R0, 0x100000, RZ ;  /* 0x0010000000007824 */ /* 0x000fe200078e00ff */
[----:B------:R-:W-:-:S04]  /*37e0*/  LEA R3, R3, 0x3b800000, 0x17 ;  /* 0x3b80000003037811 */ /* 0x000fc800078eb8ff */
[----:B------:R-:W-:-:S07]  /*37f0*/  LOP3.LUT R3, R3, R0, R7, 0xfe, !PT ;  /* 0x0000000003037212 */ /* 0x000fce00078efe07 */
.L_x_21021:
[----:B------:R-:W-:Y:S05]  /*3800*/  BSYNC.RECONVERGENT B0 ;  /* 0x0000000000007941 */ /* 0x000fea0003800200 */
.L_x_21020:
[----:B------:R-:W0:Y:S02]  /*3810*/  F2I.FTZ.TRUNC.NTZ R3, R3 ;  /* 0x0000000300037305 */ /* 0x000e24000021f100 */
[----:B0-----:R-:W-:Y:S01]  /*3820*/  PRMT R0, R3, 0x7610, R0 ;  /* 0x0000761003007816 */ /* 0x001fe20000000000 */
[----:B------:R-:W-:Y:S06]  /*3830*/  BRA `(.L_x_21005) ;  /* 0x0000000400107947 */ /* 0x000fec0003800000 */
.L_x_21018:
        /* <DEDUP_REMOVED lines=21> */
.L_x_21027:
[----:B------:R-:W-:Y:S05]  /*3990*/  BSYNC.RECONVERGENT B1 ;  /* 0x0000000000017941 */ /* 0x000fea0003800200 */
.L_x_21026:
[----:B------:R-:W-:Y:S01]  /*39a0*/  IMAD.SHL.U32 R0, R0, 0x200000, RZ ;  /* 0x0020000000007824 */ /* 0x000fe200078e00ff */
[----:B------:R-:W-:-:S04]  /*39b0*/  LEA R3, R3, 0x37800000, 0x17 ;  /* 0x3780000003037811 */ /* 0x000fc800078eb8ff */
[----:B------:R-:W-:-:S07]  /*39c0*/  LOP3.LUT R3, R3, R0, R7, 0xfe, !PT ;  /* 0x0000000003037212 */ /* 0x000fce00078efe07 */
.L_x_21025:
[----:B------:R-:W-:Y:S05]  /*39d0*/  BSYNC.RECONVERGENT B0 ;  /* 0x0000000000007941 */ /* 0x000fea0003800200 */
.L_x_21024:
[----:B------:R-:W0:Y:S02]  /*39e0*/  F2I.FTZ.TRUNC.NTZ R3, R3 ;  /* 0x0000000300037305 */ /* 0x000e24000021f100 */
[----:B0-----:R-:W-:Y:S01]  /*39f0*/  PRMT R0, R3, 0x7610, R0 ;  /* 0x0000761003007816 */ /* 0x001fe20000000000 */
[----:B------:R-:W-:Y:S06]  /*3a00*/  BRA `(.L_x_21005) ;  /* 0x00000000009c7947 */ /* 0x000fec0003800000 */
.L_x_21017:
        /* <DEDUP_REMOVED lines=14> */
.L_x_21031:
[----:B------:R-:W-:Y:S05]  /*3af0*/  BSYNC.RECONVERGENT B0 ;  /* 0x0000000000007941 */ /* 0x000fea0003800200 */
.L_x_21030:
[----:B------:R-:W0:Y:S02]  /*3b00*/  F2I.FTZ.TRUNC.NTZ R3, R3 ;  /* 0x0000000300037305 */ /* 0x000e24000021f100 */
[----:B0-----:R-:W-:Y:S01]  /*3b10*/  PRMT R0, R3, 0x7610, R0 ;  /* 0x0000761003007816 */ /* 0x001fe20000000000 */
[----:B------:R-:W-:Y:S06]  /*3b20*/  BRA `(.L_x_21005) ;  /* 0x0000000000547947 */ /* 0x000fec0003800000 */
.L_x_21004:
        /* <DEDUP_REMOVED lines=16> */
.L_x_21032:
[----:B------:R-:W-:Y:S01]  /*3c30*/  PRMT R0, RZ, 0x7610, R0 ;  /* 0x00007610ff007816 */ /* 0x000fe20000000000 */
[----:B------:R-:W-:Y:S06]  /*3c40*/  BRA `(.L_x_21005) ;  /* 0x00000000000c7947 */ /* 0x000fec0003800000 */
.L_x_21029:
[----:B------:R2:W5:Y:S01]  /*3c50*/  LDG.E.U8 R0, desc[UR36][R4.64] ;  /* 0x0000002404007981 */ /* 0x000562000c1e1100 */
[----:B------:R-:W-:Y:S05]  /*3c60*/  BRA `(.L_x_21005) ;  /* 0x0000000000047947 */ /* 0x000fea0003800000 */
.L_x_21028:
[----:B------:R1:W5:Y:S02]  /*3c70*/  LDG.E.U8 R0, desc[UR36][R4.64] ;  /* 0x0000002404007981 */ /* 0x000364000c1e1100 */
.L_x_21005:
[----:B-1--45:R-:W-:-:S04]  /*3c80*/  LOP3.LUT R0, R0, 0xffff, RZ, 0xc0, !PT ;  /* 0x0000ffff00007812 */ /* 0x032fc800078ec0ff */
[----:B------:R-:W-:-:S07]  /*3c90*/  PRMT R0, R0, 0x8880, RZ ;  /* 0x0000888000007816 */ /* 0x000fce00000000ff */
.L_x_20999:
[----:B------:R-:W-:Y:S05]  /*3ca0*/  BSYNC.RECONVERGENT B6 ;  /* 0x0000000000067941 */ /* 0x000fea0003800200 */
.L_x_20998:
        /* <DEDUP_REMOVED lines=18> */
[----:B------:R-:W-:Y:S05]  /*3dd0*/  CALL.REL.NOINC `($__internal_50_$__cuda_sm20_dblrcp_rn_slowpath_v3) ;  /* 0x00000044002c7944 */ /* 0x000fea0003c00000 */
.L_x_21036:
[----:B------:R-:W-:Y:S05]  /*3de0*/  BSYNC.RECONVERGENT B1 ;  /* 0x0000000000017941 */ /* 0x000fea0003800200 */
.L_x_21035:
[----:B------:R1:W0:Y:S02]  /*3df0*/  F2I.F64.TRUNC R3, R8 ;  /* 0x0000000800037311 */ /* 0x000224000030d100 */
.L_x_21034:
[----:B------:R-:W-:Y:S05]  /*3e00*/  BSYNC.RECONVERGENT B0 ;  /* 0x0000000000007941 */ /* 0x000fea0003800200 */
.L_x_21033:
        /* <DEDUP_REMOVED lines=20> */
.L_x_21040:
[----:B------:R-:W-:Y:S05]  /*3f50*/  BSYNC.RECONVERGENT B1 ;  /* 0x0000000000017941 */ /* 0x000fea0003800200 */
.L_x_21039:
[----:B------:R0:W1:Y:S02]  /*3f60*/  F2I.F64.TRUNC R22, R8 ;  /* 0x0000000800167311 */ /* 0x000064000030d100 */
.L_x_21038:
[----:B------:R-:W-:Y:S05]  /*3f70*/  BSYNC.RECONVERGENT B0 ;  /* 0x0000000000007941 */ /* 0x000fea0003800200 */
.L_x_21037:
        /* <DEDUP_REMOVED lines=20> */
.L_x_21044:
[----:B------:R-:W-:Y:S05]  /*40c0*/  BSYNC.RECONVERGENT B1 ;  /* 0x0000000000017941 */ /* 0x000fea0003800200 */
.L_x_21043:
[----:B------:R0:W2:Y:S02]  /*40d0*/  F2I.F64.TRUNC R17, R8 ;  /* 0x0000000800117311 */ /* 0x0000a4000030d100 */
.L_x_21042:
[----:B------:R-:W-:Y:S05]  /*40e0*/  BSYNC.RECONVERGENT B0 ;  /* 0x0000000000007941 */ /* 0x000fea0003800200 */
.L_x_21041:
        /* <DEDUP_REMOVED lines=19> */
[----:B--2---:R-:W-:Y:S05]  /*4220*/  CALL.REL.NOINC `($__internal_50_$__cuda_sm20_dblrcp_rn_slowpath_v3) ;  /* 0x0000004000187944 */ /* 0x004fea0003c00000 */
[----:B------:R-:W-:Y:S02]  /*4230*/  IMAD.MOV.U32 R18, RZ, RZ, R8 ;  /* 0x000000ffff127224 */ /* 0x000fe400078e0008 */
[----:B------:R-:W-:-:S07]  /*4240*/  IMAD.MOV.U32 R19, RZ, RZ, R9 ;  /* 0x000000ffff137224 */ /* 0x000fce00078e0009 */
.L_x_21048:
[----:B------:R-:W-:Y:S05]  /*4250*/  BSYNC.RECONVERGENT B1 ;  /* 0x0000000000017941 */ /* 0x000fea0003800200 */
.L_x_21047:
[----:B------:R3:W4:Y:S02]  /*4260*/  F2I.F64.TRUNC R18, R18 ;  /* 0x0000001200127311 */ /* 0x000724000030d100 */
.L_x_21046:
[----:B------:R-:W-:Y:S05]  /*4270*/  BSYNC.RECONVERGENT B0 ;  /* 0x0000000000007941 */ /* 0x000fea0003800200 */
.L_x_21045:
        /* <DEDUP_REMOVED lines=26> */
.L_x_21055:
[----:B------:R0:W-:Y:S01]  /*4420*/  STG.E.U8 desc[UR36][R8.64], R3 ;  /* 0x0000000308007986 */ /* 0x0001e2000c101124 */
[----:B------:R-:W-:Y:S01]  /*4430*/  IMAD.MOV.U32 R25, RZ, RZ, R23 ;  /* 0x000000ffff197224 */ /* 0x000fe200078e0017 */
[----:B------:R-:W-:Y:S06]  /*4440*/  BRA `(.L_x_21057) ;  /* 0x0000000c00d87947 */ /* 0x000fec0003800000 */
.L_x_21054:
[----:B------:R-:W-:-:S13]  /*4450*/  ISETP.NE.AND P0, PT, R0, 0x2, PT ;  /* 0x000000020000780c */ /* 0x000fda0003f05270 */
[----:B------:R-:W-:Y:S05]  /*4460*/  @!P0 BRA `(.L_x_21058) ;  /* 0x0000000000408947 */ /* 0x000fea0003800000 */
[----:B------:R-:W-:-:S13]  /*4470*/  ISETP.NE.AND P0, PT, R0, 0x3, PT ;  /* 0x000000030000780c */ /* 0x000fda0003f05270 */
[----:B------:R-:W-:Y:S05]  /*4480*/  @!P0 BRA `(.L_x_21059) ;  /* 0x0000000000248947 */ /* 0x000fea0003800000 */
[----:B------:R-:W-:-:S13]  /*4490*/  ISETP.NE.AND P0, PT, R0, 0x4, PT ;  /* 0x000000040000780c */ /* 0x000fda0003f05270 */
[----:B------:R-:W-:Y:S05]  /*44a0*/  @P0 BRA `(.L_x_21056) ;  /* 0x0000000c00040947 */ /* 0x000fea0003800000 */
[----:B------:R-:W-:Y:S01]  /*44b0*/  LOP3.LUT R3, R3, 0xffff, RZ, 0xc0, !PT ;  /* 0x0000ffff03037812 */ /* 0x000fe200078ec0ff */
[----:B------:R-:W-:-:S03]  /*44c0*/  IMAD.MOV.U32 R25, RZ, RZ, R23 ;  /* 0x000000ffff197224 */ /* 0x000fc600078e0017 */
[----:B------:R-:W-:-:S05]  /*44d0*/  PRMT R3, R3, 0x8880, RZ ;  /* 0x0000888003037816 */ /* 0x000fca00000000ff */
[----:B------:R-:W-:-:S05]  /*44e0*/  IMAD.MOV.U32 R4, RZ, RZ, R3 ;  /* 0x000000ffff047224 */ /* 0x000fca00078e0003 */
[----:B------:R-:W-:-:S05]  /*44f0*/  SHF.R.S32.HI R5, RZ, 0x1f, R4 ;  /* 0x0000001fff057819 */ /* 0x000fca0000011404 */
[----:B------:R0:W-:Y:S01]  /*4500*/  STG.E.64 desc[UR36][R8.64], R4 ;  /* 0x0000000408007986 */ /* 0x0001e2000c101b24 */
[----:B------:R-:W-:Y:S05]  /*4510*/  BRA `(.L_x_21057) ;  /* 0x0000000c00a47947 */ /* 0x000fea0003800000 */
.L_x_21059:
[----:B------:R-:W-:Y:S01]  /*4520*/  LOP3.LUT R3, R3, 0xffff, RZ, 0xc0, !PT ;  /* 0x0000ffff03037812 */ /* 0x000fe200078ec0ff */
[----:B------:R-:W-:-:S03]  /*4530*/  IMAD.MOV.U32 R25, RZ, RZ, R23 ;  /* 0x000000ffff197224 */ /* 0x000fc600078e0017 */
[----:B------:R-:W-:-:S05]  /*4540*/  PRMT R3, R3, 0x8880, RZ ;  /* 0x0000888003037816 */ /* 0x000fca00000000ff */
[----:B------:R0:W-:Y:S01]  /*4550*/  STG.E desc[UR36][R8.64], R3 ;  /* 0x0000000308007986 */ /* 0x0001e2000c101924 */
[----:B------:R-:W-:Y:S05]  /*4560*/  BRA `(.L_x_21057) ;  /* 0x0000000c00907947 */ /* 0x000fea0003800000 */
.L_x_21058:
[----:B------:R-:W-:Y:S01]  /*4570*/  PRMT R3, R3, 0x8880, RZ ;  /* 0x0000888003037816 */ /* 0x000fe200000000ff */
[----:B------:R-:W-:-:S03]  /*4580*/  IMAD.MOV.U32 R25, RZ, RZ, R23 ;  /* 0x000000ffff197224 */ /* 0x000fc600078e0017 */
[----:B------:R-:W-:-:S05]  /*4590*/  PRMT R3, R3, 0x7710, RZ ;  /* 0x0000771003037816 */ /* 0x000fca00000000ff */
[----:B------:R0:W-:Y:S01]  /*45a0*/  STG.E.U16 desc[UR36][R8.64], R3 ;  /* 0x0000000308007986 */ /* 0x0001e2000c101524 */
[----:B------:R-:W-:Y:S05]  /*45b0*/  BRA `(.L_x_21057) ;  /* 0x0000000c007c7947 */ /* 0x000fea0003800000 */
.L_x_21053:
[----:B------:R-:W-:-:S13]  /*45c0*/  ISETP.GT.AND P0, PT, R0, 0x6, PT ;  /* 0x000000060000780c */ /* 0x000fda0003f04270 */
[----:B------:R-:W-:Y:S05]  /*45d0*/  @P0 BRA `(.L_x_21060) ;  /* 0x0000000000340947 */ /* 0x000fea0003800000 */
[----:B------:R-:W-:-:S13]  /*45e0*/  ISETP.NE.AND P0, PT, R0, 0x5, PT ;  /* 0x000000050000780c */ /* 0x000fda0003f05270 */
[----:B------:R-:W-:Y:S05]  /*45f0*/  @!P0 BRA `(.L_x_21061) ;  /* 0x0000000000188947 */ /* 0x000fea0003800000 */
[----:B------:R-:W-:-:S13]  /*4600*/  ISETP.NE.AND P0, PT, R0, 0x6, PT ;  /* 0x000000060000780c */ /* 0x000fda0003f05270 */
[----:B------:R-:W-:Y:S05]  /*4610*/  @P0 BRA `(.L_x_21056) ;  /* 0x0000000800a80947 */ /* 0x000fea0003800000 */
[----:B------:R-:W0:Y:S01]  /*4620*/  I2F.S8 R3, R3 ;  /* 0x0000000300037306 */ /* 0x000e220000001400 */
[----:B------:R-:W-:Y:S01]  /*4630*/  IMAD.MOV.U32 R25, RZ, RZ, R23 ;  /* 0x000000ffff197224 */ /* 0x000fe200078e0017 */
[----:B0-----:R0:W-:Y:S01]  /*4640*/  STG.E desc[UR36][R8.64], R3 ;  /* 0x0000000308007986 */ /* 0x0011e2000c101924 */
[----:B------:R-:W-:Y:S05]  /*4650*/  BRA `(.L_x_21057) ;  /* 0x0000000c00547947 */ /* 0x000fea0003800000 */
.L_x_21061:
[----:B------:R-:W0:Y:S01]  /*4660*/  I2F.S8 R0, R3 ;  /* 0x0000000300007306 */ /* 0x000e220000001400 */
[----:B------:R-:W-:Y:S01]  /*4670*/  IMAD.MOV.U32 R25, RZ, RZ, R23 ;  /* 0x000000ffff197224 */ /* 0x000fe200078e0017 */
[----:B0-----:R-:W-:-:S05]  /*4680*/  F2FP.F16.F32.PACK_AB R0, RZ, R0 ;  /* 0x00000000ff00723e */ /* 0x001fca00000000ff */
[----:B------:R0:W-:Y:S01]  /*4690*/  STG.E.U16 desc[UR36][R8.64], R0 ;  /* 0x0000000008007986 */ /* 0x0001e2000c101524 */
[----:B------:R-:W-:Y:S05]  /*46a0*/  BRA `(.L_x_21057) ;  /* 0x0000000c00407947 */ /* 0x000fea0003800000 */
.L_x_21060:
[----:B------:R-:W-:-:S13]  /*46b0*/  ISETP.NE.AND P0, PT, R0, 0x7, PT ;  /* 0x000000070000780c */ /* 0x000fda0003f05270 */
[----:B------:R-:W-:Y:S05]  /*46c0*/  @!P0 BRA `(.L_x_21062) ;  /* 0x00000000003c8947 */ /* 0x000fea0003800000 */
[----:B------:R-:W-:-:S13]  /*46d0*/  ISETP.NE.AND P0, PT, R0, 0x8, PT ;  /* 0x000000080000780c */ /* 0x000fda0003f05270 */
[----:B------:R-:W-:Y:S05]  /*46e0*/  @!P0 BRA `(.L_x_21063) ;  /* 0x00000000001c8947 */ /* 0x000fea0003800000 */
[----:B------:R-:W-:-:S13]  /*46f0*/  ISETP.NE.AND P0, PT, R0, 0x9, PT ;  /* 0x000000090000780c */ /* 0x000fda0003f05270 */
[----:B------:R-:W-:Y:S05]  /*4700*/  @P0 BRA `(.L_x_21056) ;  /* 0x00000008006c0947 */ /* 0x000fea0003800000 */
[----:B------:R-:W0:Y:S01]  /*4710*/  I2F.S8 R4, R3 ;  /* 0x0000000300047306 */ /* 0x000e220000001400 */
[----:B------:R-:W-:Y:S02]  /*4720*/  IMAD.MOV.U32 R5, RZ, RZ, RZ ;  /* 0x000000ffff057224 */ /* 0x000fe400078e00ff */
[----:B------:R-:W-:-:S03]  /*4730*/  IMAD.MOV.U32 R25, RZ, RZ, R23 ;  /* 0x000000ffff197224 */ /* 0x000fc600078e0017 */
[----:B0-----:R0:W-:Y:S01]  /*4740*/  STG.E.64 desc[UR36][R8.64], R4 ;  /* 0x0000000408007986 */ /* 0x0011e2000c101b24 */
[----:B------:R-:W-:Y:S05]  /*4750*/  BRA `(.L_x_21057) ;  /* 0x0000000c00147947 */ /* 0x000fea0003800000 */
.L_x_21063:
[----:B------:R-:W0:Y:S01]  /*4760*/  I2F.S8 R3, R3 ;  /* 0x0000000300037306 */ /* 0x000e220000001400 */
[----:B------:R-:W-:Y:S01]  /*4770*/  IMAD.MOV.U32 R25, RZ, RZ, R23 ;  /* 0x000000ffff197224 */ /* 0x000fe200078e0017 */
[----:B0-----:R-:W-:-:S04]  /*4780*/  F2FP.F16.F32.PACK_AB R3, RZ, R3 ;  /* 0x00000003ff03723e */ /* 0x001fc800000000ff */
[----:B------:R-:W-:-:S05]  /*4790*/  PRMT R3, R3, 0x5410, RZ ;  /* 0x0000541003037816 */ /* 0x000fca00000000ff */
[----:B------:R0:W-:Y:S01]  /*47a0*/  STG.E desc[UR36][R8.64], R3 ;  /* 0x0000000308007986 */ /* 0x0001e2000c101924 */
[----:B------:R-:W-:Y:S05]  /*47b0*/  BRA `(.L_x_21057) ;  /* 0x0000000800fc7947 */ /* 0x000fea0003800000 */
.L_x_21062:
[----:B------:R-:W-:Y:S01]  /*47c0*/  PRMT R4, R3, 0x8880, RZ ;  /* 0x0000888003047816 */ /* 0x000fe200000000ff */
[----:B------:R-:W-:-:S03]  /*47d0*/  IMAD.MOV.U32 R25, RZ, RZ, R23 ;  /* 0x000000ffff197224 */ /* 0x000fc600078e0017 */
[----:B------:R-:W-:-:S06]  /*47e0*/  PRMT R4, R4, 0x7710, RZ ;  /* 0x0000771004047816 */ /* 0x000fcc00000000ff */
[----:B------:R-:W0:Y:S02]  /*47f0*/  I2F.F64.S16 R4, R4 ;  /* 0x0000000400047312 */ /* 0x000e240000101c00 */
[----:B0-----:R0:W-:Y:S01]  /*4800*/  STG.E.64 desc[UR36][R8.64], R4 ;  /* 0x0000000408007986 */ /* 0x0011e2000c101b24 */
[----:B------:R-:W-:Y:S05]  /*4810*/  BRA `(.L_x_21057) ;  /* 0x0000000800e47947 */ /* 0x000fea0003800000 */
.L_x_21052:
        /* <DEDUP_REMOVED lines=8> */
[----:B------:R-:W-:Y:S01]  /*48a0*/  LOP3.LUT P0, RZ, R3, 0xff, RZ, 0xc0, !PT ;  /* 0x000000ff03ff7812 */ /* 0x000fe2000780c0ff */
[----:B------:R-:W-:-:S03]  /*48b0*/  IMAD.MOV.U32 R25, RZ, RZ, R23 ;  /* 0x000000ffff197224 */ /* 0x000fc600078e0017 */
[----:B------:R-:W-:-:S05]  /*48c0*/  SEL R3, RZ, 0x1, !P0 ;  /* 0x00000001ff037807 */ /* 0x000fca0004000000 */
[----:B------:R0:W-:Y:S01]  /*48d0*/  STG.E.U8 desc[UR36][R8.64], R3 ;  /* 0x0000000308007986 */ /* 0x0001e2000c101124 */
[----:B------:R-:W-:Y:S05]  /*48e0*/  BRA `(.L_x_21057) ;  /* 0x0000000800b07947 */ /* 0x000fea0003800000 */
.L_x_21066:
[----:B------:R-:W-:Y:S02]  /*48f0*/  PRMT R4, R3, 0x8880, RZ ;  /* 0x0000888003047816 */ /* 0x000fe400000000ff */
[----:B------:R-:W-:Y:S01]  /*4900*/  CS2R R6, SRZ ;  /* 0x0000000000067805 */ /* 0x000fe2000001ff00 */
[----:B------:R-:W-:Y:S01]  /*4910*/  IMAD.MOV.U32 R25, RZ, RZ, R23 ;  /* 0x000000ffff197224 */ /* 0x000fe200078e0017 */
[----:B------:R-:W-:-:S06]  /*4920*/  PRMT R4, R4, 0x7710, RZ ;  /* 0x0000771004047816 */ /* 0x000fcc00000000ff */
[----:B------:R-:W0:Y:S02]  /*4930*/  I2F.F64.S16 R4, R4 ;  /* 0x0000000400047312 */ /* 0x000e240000101c00 */
[----:B0-----:R0:W-:Y:S01]  /*4940*/  STG.E.128 desc[UR36][R8.64], R4 ;  /* 0x0000000408007986 */ /* 0x0011e2000c101d24 */
[----:B------:R-:W-:Y:S05]  /*4950*/  BRA `(.L_x_21057) ;  /* 0x0000000800947947 */ /* 0x000fea0003800000 */
.L_x_21065:
        /* <DEDUP_REMOVED lines=19> */
.L_x_21070:
[----:B------:R-:W-:Y:S05]  /*4a90*/  BSYNC.RECONVERGENT B0 ;  /* 0x0000000000007941 */ /* 0x000fea0003800200 */
.L_x_21069:
[----:B------:R-:W-:Y:S01]  /*4aa0*/  LOP3.LUT R5, R0, 0x80, R5, 0xf8, !PT ;  /* 0x0000008000057812 */ /* 0x000fe200078ef805 */
[----:B------:R-:W-:-:S04]  /*4ab0*/  IMAD.MOV.U32 R25, RZ, RZ, R23 ;  /* 0x000000ffff197224 */ /* 0x000fc800078e0017 */
[----:B------:R0:W-:Y:S01]  /*4ac0*/  STG.E.U8 desc[UR36][R8.64], R5 ;  /* 0x0000000508007986 */ /* 0x0001e2000c101124 */
[----:B------:R-:W-:Y:S05]  /*4ad0*/  BRA `(.L_x_21057) ;  /* 0x0000000800347947 */ /* 0x000fea0003800000 */
.L_x_21068:
        /* <DEDUP_REMOVED lines=15> */
.L_x_21072:
[----:B------:R-:W-:Y:S05]  /*4bd0*/  BSYNC.RECONVERGENT B0 ;  /* 0x0000000000007941 */ /* 0x000fea0003800200 */
.L_x_21071:
[----:B------:R-:W-:Y:S01]  /*4be0*/  LOP3.LUT R5, R0, 0x80, R5, 0xf8, !PT ;  /* 0x0000008000057812 */ /* 0x000fe200078ef805 */
[----:B------:R-:W-:-:S04]  /*4bf0*/  IMAD.MOV.U32 R25, RZ, RZ, R23 ;  /* 0x000000ffff197224 */ /* 0x000fc800078e0017 */
[----:B------:R0:W-:Y:S01]  /*4c00*/  STG.E.U8 desc[UR36][R8.64], R5 ;  /* 0x0000000508007986 */ /* 0x0001e2000c101124 */
[----:B------:R-:W-:Y:S05]  /*4c10*/  BRA `(.L_x_21057) ;  /* 0x0000000400e47947 */ /* 0x000fea0003800000 */
.L_x_21067:
[----:B------:R-:W0:Y:S01]  /*4c20*/  I2F.S8 R0, R3 ;  /* 0x0000000300007306 */ /* 0x000e220000001400 */
[----:B------:R-:W-:Y:S01]  /*4c30*/  IMAD.MOV.U32 R25, RZ, RZ, R23 ;  /* 0x000000ffff197224 */ /* 0x000fe200078e0017 */
[----:B0-----:R-:W-:-:S05]  /*4c40*/  F2FP.BF16.F32.PACK_AB R0, RZ, R0 ;  /* 0x00000000ff00723e */ /* 0x001fca00000010ff */
[----:B------:R0:W-:Y:S01]  /*4c50*/  STG.E.U16 desc[UR36][R8.64], R0 ;  /* 0x0000000008007986 */ /* 0x0001e2000c101524 */
[----:B------:R-:W-:Y:S05]  /*4c60*/  BRA `(.L_x_21057) ;  /* 0x0000000400d07947 */ /* 0x000fea0003800000 */
.L_x_21064:
        /* <DEDUP_REMOVED lines=8> */
[----:B------:R-:W-:Y:S01]  /*4cf0*/  PRMT R3, R3, 0x8880, RZ ;  /* 0x0000888003037816 */ /* 0x000fe200000000ff */
[----:B------:R-:W-:-:S03]  /*4d00*/  IMAD.MOV.U32 R25, RZ, RZ, R23 ;  /* 0x000000ffff197224 */ /* 0x000fc600078e0017 */
[----:B------:R-:W-:-:S05]  /*4d10*/  PRMT R3, R3, 0x7710, RZ ;  /* 0x0000771003037816 */ /* 0x000fca00000000ff */
[----:B------:R0:W-:Y:S01]  /*4d20*/  STG.E.U16 desc[UR36][R8.64], R3 ;  /* 0x0000000308007986 */ /* 0x0001e2000c101524 */
[----:B------:R-:W-:Y:S05]  /*4d30*/  BRA `(.L_x_21057) ;  /* 0x00000004009c7947 */ /* 0x000fea0003800000 */
.L_x_21075:
        /* <DEDUP_REMOVED lines=13> */
.L_x_21078:
[----:B------:R-:W-:-:S04]  /*4e10*/  SHF.R.U32.HI R0, RZ, 0x14, R3 ;  /* 0x00000014ff007819 */ /* 0x000fc80000011603 */
[----:B------:R-:W-:-:S04]  /*4e20*/  LOP3.LUT R0, R0, 0x1, RZ, 0xc0, !PT ;  /* 0x0000000100007812 */ /* 0x000fc800078ec0ff */
[----:B------:R-:W-:-:S04]  /*4e30*/  IADD3 R0, PT, PT, R3, 0x487ffff, R0 ;  /* 0x0487ffff03007810 */ /* 0x000fc80007ffe000 */
[----:B------:R-:W-:-:S04]  /*4e40*/  SHF.R.U32.HI R0, RZ, 0x14, R0 ;  /* 0x00000014ff007819 */ /* 0x000fc80000011600 */
[----:B------:R-:W-:-:S07]  /*4e50*/  LOP3.LUT R0, R0, 0xff, RZ, 0xc0, !PT ;  /* 0x000000ff00007812 */ /* 0x000fce00078ec0ff */
.L_x_21079:
[----:B------:R-:W-:-:S04]  /*4e60*/  SHF.R.U32.HI R3, RZ, 0x18, R3 ;  /* 0x00000018ff037819 */ /* 0x000fc80000011603 */
[----:B------:R-:W-:-:S04]  /*4e70*/  LOP3.LUT R0, R0, 0x80, R3, 0xf8, !PT ;  /* 0x0000008000007812 */ /* 0x000fc800078ef803 */
[----:B------:R-:W-:-:S07]  /*4e80*/  PRMT R4, R0, 0x7610, R4 ;  /* 0x0000761000047816 */ /* 0x000fce0000000004 */
.L_x_21077:
[----:B------:R-:W-:Y:S05]  /*4e90*/  BSYNC.RECONVERGENT B0 ;  /* 0x0000000000007941 */ /* 0x000fea0003800200 */
.L_x_21076:
[----:B------:R0:W-:Y:S01]  /*4ea0*/  STG.E.U8 desc[UR36][R8.64], R4 ;  /* 0x0000000408007986 */ /* 0x0001e2000c101124 */
[----:B------:R-:W-:Y:S01]  /*4eb0*/  IMAD.MOV.U32 R25, RZ, RZ, R23 ;  /* 0x000000ffff197224 */ /* 0x000fe200078e0017 */
[----:B------:R-:W-:Y:S06]  /*4ec0*/  BRA `(.L_x_21057) ;  /* 0x0000000400387947 */ /* 0x000fec0003800000 */
.L_x_21074:
        /* <DEDUP_REMOVED lines=13> */
.L_x_21082:
[----:B------:R-:W-:-:S04]  /*4fa0*/  SHF.R.U32.HI R0, RZ, 0x15, R3 ;  /* 0x00000015ff007819 */ /* 0x000fc80000011603 */
[----:B------:R-:W-:-:S04]  /*4fb0*/  LOP3.LUT R0, R0, 0x1, RZ, 0xc0, !PT ;  /* 0x0000000100007812 */ /* 0x000fc800078ec0ff */
[----:B------:R-:W-:-:S04]  /*4fc0*/  IADD3 R0, PT, PT, R3, 0x88fffff, R0 ;  /* 0x088fffff03007810 */ /* 0x000fc80007ffe000 */
[----:B------:R-:W-:-:S04]  /*4fd0*/  SHF.R.U32.HI R0, RZ, 0x15, R0 ;  /* 0x00000015ff007819 */ /* 0x000fc80000011600 */
[----:B------:R-:W-:-:S07]  /*4fe0*/  LOP3.LUT R0, R0, 0xff, RZ, 0xc0, !PT ;  /* 0x000000ff00007812 */ /* 0x000fce00078ec0ff */
.L_x_21083:
[----:B------:R-:W-:-:S04]  /*4ff0*/  SHF.R.U32.HI R3, RZ, 0x18, R3 ;  /* 0x00000018ff037819 */ /* 0x000fc80000011603 */
[----:B------:R-:W-:-:S04]  /*5000*/  LOP3.LUT R0, R0, 0x80, R3, 0xf8, !PT ;  /* 0x0000008000007812 */ /* 0x000fc800078ef803 */
[----:B------:R-:W-:-:S07]  /*5010*/  PRMT R4, R0, 0x7610, R4 ;  /* 0x0000761000047816 */ /* 0x000fce0000000004 */
.L_x_21081:
[----:B------:R-:W-:Y:S05]  /*5020*/  BSYNC.RECONVERGENT B0 ;  /* 0x0000000000007941 */ /* 0x000fea0003800200 */
.L_x_21080:
[----:B------:R0:W-:Y:S01]  /*5030*/  STG.E.U8 desc[UR36][R8.64], R4 ;  /* 0x0000000408007986 */ /* 0x0001e2000c101124 */
[----:B------:R-:W-:Y:S01]  /*5040*/  IMAD.MOV.U32 R25, RZ, RZ, R23 ;  /* 0x000000ffff197224 */ /* 0x000fe200078e0017 */
[----:B------:R-:W-:Y:S06]  /*5050*/  BRA `(.L_x_21057) ;  /* 0x0000000000d47947 */ /* 0x000fec0003800000 */
.L_x_21073:
[----:B------:R-:W-:-:S13]  /*5060*/  ISETP.NE.AND P0, PT, R0, 0x1c, PT ;  /* 0x0000001c0000780c */ /* 0x000fda0003f05270 */
[----:B------:R-:W-:Y:S05]  /*5070*/  @!P0 BRA `(.L_x_21084) ;  /* 0x0000000000bc8947 */ /* 0x000fea0003800000 */
[----:B------:R-:W-:-:S13]  /*5080*/  ISETP.NE.AND P0, PT, R0, 0x1d, PT ;  /* 0x0000001d0000780c */ /* 0x000fda0003f05270 */
[----:B------:R-:W-:Y:S05]  /*5090*/  @!P0 BRA `(.L_x_21085) ;  /* 0x0000000000988947 */ /* 0x000fea0003800000 */
[----:B------:R-:W-:-:S13]  /*50a0*/  ISETP.NE.AND P0, PT, R0, 0x2c, PT ;  /* 0x0000002c0000780c */ /* 0x000fda0003f05270 */
[----:B------:R-:W-:Y:S05]  /*50b0*/  @!P0 BRA `(.L_x_21086) ;  /* 0x0000000000488947 */ /* 0x000fea0003800000 */
.L_x_21056:
        /* <DEDUP_REMOVED lines=16> */
.L_x_21087:
[----:B------:R-:W-:Y:S01]  /*51c0*/  IMAD.MOV.U32 R25, RZ, RZ, R23 ;  /* 0x000000ffff197224 */ /* 0x000fe200078e0017 */
[----:B------:R-:W-:Y:S06]  /*51d0*/  BRA `(.L_x_21057) ;  /* 0x0000000000747947 */ /* 0x000fec0003800000 */
.L_x_21086:
[----:B------:R-:W0:Y:S01]  /*51e0*/  I2F.S8 R6, R3 ;  /* 0x0000000300067306 */ /* 0x000e220000001400 */
        /* <DEDUP_REMOVED lines=17> */
.L_x_21085:
[----:B------:R-:W-:Y:S01]  /*5300*/  LOP3.LUT R3, R3, 0xffff, RZ, 0xc0, !PT ;  /* 0x0000ffff03037812 */ /* 0x000fe200078ec0ff */
[----:B------:R-:W-:-:S03]  /*5310*/  IMAD.MOV.U32 R25, RZ, RZ, R23 ;  /* 0x000000ffff197224 */ /* 0x000fc600078e0017 */
[----:B------:R-:W-:-:S05]  /*5320*/  PRMT R3, R3, 0x8880, RZ ;  /* 0x0000888003037816 */ /* 0x000fca00000000ff */
[----:B------:R-:W-:-:S05]  /*5330*/  IMAD.MOV.U32 R4, RZ, RZ, R3 ;  /* 0x000000ffff047224 */ /* 0x000fca00078e0003 */
[----:B------:R-:W-:-:S05]  /*5340*/  SHF.R.S32.HI R5, RZ, 0x1f, R4 ;  /* 0x0000001fff057819 */ /* 0x000fca0000011404 */
[----:B------:R1:W-:Y:S01]  /*5350*/  STG.E.64 desc[UR36][R8.64], R4 ;  /* 0x0000000408007986 */ /* 0x0003e2000c101b24 */
[----:B------:R-:W-:Y:S05]  /*5360*/  BRA `(.L_x_21057) ;  /* 0x0000000000107947 */ /* 0x000fea0003800000 */
.L_x_21084:
[----:B------:R-:W-:Y:S01]  /*5370*/  LOP3.LUT R3, R3, 0xffff, RZ, 0xc0, !PT ;  /* 0x0000ffff03037812 */ /* 0x000fe200078ec0ff */
[----:B------:R-:W-:-:S03]  /*5380*/  IMAD.MOV.U32 R25, RZ, RZ, R23 ;  /* 0x000000ffff197224 */ /* 0x000fc600078e0017 */
[----:B------:R-:W-:-:S05]  /*5390*/  PRMT R3, R3, 0x8880, RZ ;  /* 0x0000888003037816 */ /* 0x000fca00000000ff */
[----:B------:R0:W-:Y:S02]  /*53a0*/  STG.E desc[UR36][R8.64], R3 ;  /* 0x0000000308007986 */ /* 0x0001e4000c101924 */
.L_x_21057:
        /* <DEDUP_REMOVED lines=23> */
.L_x_21092:
[----:B------:R0:W-:Y:S01]  /*5520*/  STG.E.U8 desc[UR36][R8.64], R22 ;  /* 0x0000001608007986 */ /* 0x0001e2000c101124 */
[----:B------:R-:W-:Y:S05]  /*5530*/  BRA `(.L_x_21094) ;  /* 0x0000000c00807947 */ /* 0x000fea0003800000 */
.L_x_21091:
        /* <DEDUP_REMOVED lines=12> */
.L_x_21096:
[----:B------:R-:W-:-:S04]  /*5600*/  LOP3.LUT R22, R22, 0xffff, RZ, 0xc0, !PT ;  /* 0x0000ffff16167812 */ /* 0x000fc800078ec0ff */
[----:B------:R-:W-:-:S05]  /*5610*/  PRMT R3, R22, 0x8880, RZ ;  /* 0x0000888016037816 */ /* 0x000fca00000000ff */
[----:B------:R0:W-:Y:S01]  /*5620*/  STG.E desc[UR36][R8.64], R3 ;  /* 0x0000000308007986 */ /* 0x0001e2000c101924 */
[----:B------:R-:W-:Y:S05]  /*5630*/  BRA `(.L_x_21094) ;  /* 0x0000000c00407947 */ /* 0x000fea0003800000 */
.L_x_21095:
[----:B------:R-:W-:-:S04]  /*5640*/  PRMT R3, R22, 0x8880, RZ ;  /* 0x0000888016037816 */ /* 0x000fc800000000ff */
[----:B------:R-:W-:-:S05]  /*5650*/  PRMT R3, R3, 0x7710, RZ ;  /* 0x0000771003037816 */ /* 0x000fca00000000ff */
[----:B------:R0:W-:Y:S01]  /*5660*/  STG.E.U16 desc[UR36][R8.64], R3 ;  /* 0x0000000308007986 */ /* 0x0001e2000c101524 */
[----:B------:R-:W-:Y:S05]  /*5670*/  BRA `(.L_x_21094) ;  /* 0x0000000c00307947 */ /* 0x000fea0003800000 */
.L_x_21090:
        /* <DEDUP_REMOVED lines=9> */
.L_x_21098:
[----:B------:R-:W0:Y:S02]  /*5710*/  I2F.S8 R0, R22 ;  /* 0x0000001600007306 */ /* 0x000e240000001400 */
[----:B0-----:R-:W-:-:S05]  /*5720*/  F2FP.F16.F32.PACK_AB R0, RZ, R0 ;  /* 0x00000000ff00723e */ /* 0x001fca00000000ff */
[----:B------:R0:W-:Y:S01]  /*5730*/  STG.E.U16 desc[UR36][R8.64], R0 ;  /* 0x0000000008007986 */ /* 0x0001e2000c101524 */
[----:B------:R-:W-:Y:S05]  /*5740*/  BRA `(.L_x_21094) ;  /* 0x0000000800fc7947 */ /* 0x000fea0003800000 */
.L_x_21097:
        /* <DEDUP_REMOVED lines=10> */
.L_x_21100:
[----:B------:R-:W0:Y:S02]  /*57f0*/  I2F.S8 R22, R22 ;  /* 0x0000001600167306 */ /* 0x000e240000001400 */
[----:B0-----:R-:W-:-:S04]  /*5800*/  F2FP.F16.F32.PACK_AB R3, RZ, R22 ;  /* 0x00000016ff03723e */ /* 0x001fc800000000ff */
[----:B------:R-:W-:-:S05]  /*5810*/  PRMT R3, R3, 0x5410, RZ ;  /* 0x0000541003037816 */ /* 0x000fca00000000ff */
[----:B------:R0:W-:Y:S01]  /*5820*/  STG.E desc[UR36][R8.64], R3 ;  /* 0x0000000308007986 */ /* 0x0001e2000c101924 */
[----:B------:R-:W-:Y:S05]  /*5830*/  BRA `(.L_x_21094) ;  /* 0x0000000800c07947 */ /* 0x000fea0003800000 */
.L_x_21099:
[----:B------:R-:W-:-:S04]  /*5840*/  PRMT R4, R22, 0x8880, RZ ;  /* 0x0000888016047816 */ /* 0x000fc800000000ff */
[----:B------:R-:W-:-:S06]  /*5850*/  PRMT R4, R4, 0x7710, RZ ;  /* 0x0000771004047816 */ /* 0x000fcc00000000ff */
[----:B------:R-:W0:Y:S02]  /*5860*/  I2F.F64.S16 R4, R4 ;  /* 0x0000000400047312 */ /* 0x000e240000101c00 */
[----:B0-----:R0:W-:Y:S01]  /*5870*/  STG.E.64 desc[UR36][R8.64], R4 ;  /* 0x0000000408007986 */ /* 0x0011e2000c101b24 */
[----:B------:R-:W-:Y:S05]  /*5880*/  BRA `(.L_x_21094) ;  /* 0x0000000800ac7947 */ /* 0x000fea0003800000 */
.L_x_21089:
        /* <DEDUP_REMOVED lines=14> */
.L_x_21104:
        /* <DEDUP_REMOVED lines=17> */
.L_x_21107:
[----:B------:R-:W-:-:S04]  /*5a80*/  SHF.R.U32.HI R3, RZ, 0x18, R5 ;  /* 0x00000018ff037819 */ /* 0x000fc80000011605 */
[----:B------:R-:W-:-:S04]  /*5a90*/  LOP3.LUT R0, R0, 0x80, R3, 0xf8, !PT ;  /* 0x0000008000007812 */ /* 0x000fc800078ef803 */
[----:B------:R-:W-:-:S07]  /*5aa0*/  PRMT R4, R0, 0x7610, R4 ;  /* 0x0000761000047816 */ /* 0x000fce0000000004 */
.L_x_21106:
[----:B------:R-:W-:Y:S05]  /*5ab0*/  BSYNC.RECONVERGENT B0 ;  /* 0x0000000000007941 */ /* 0x000fea0003800200 */
.L_x_21105:
[----:B------:R0:W-:Y:S01]  /*5ac0*/  STG.E.U8 desc[UR36][R8.64], R4 ;  /* 0x0000000408007986 */ /* 0x0001e2000c101124 */
[----:B------:R-:W-:Y:S05]  /*5ad0*/  BRA `(.L_x_21094) ;  /* 0x0000000800187947 */ /* 0x000fea0003800000 */
.L_x_21103:
        /* <DEDUP_REMOVED lines=17> */
.L_x_21110:
[----:B------:R-:W-:-:S04]  /*5bf0*/  SHF.R.U32.HI R3, RZ, 0x18, R5 ;  /* 0x00000018ff037819 */ /* 0x000fc80000011605 */
[----:B------:R-:W-:-:S04]  /*5c00*/  LOP3.LUT R0, R0, 0x80, R3, 0xf8, !PT ;  /* 0x0000008000007812 */ /* 0x000fc800078ef803 */
[----:B------:R-:W-:-:S07]  /*5c10*/  PRMT R4, R0, 0x7610, R4 ;  /* 0x0000761000047816 */ /* 0x000fce0000000004 */
.L_x_21109:
[----:B------:R-:W-:Y:S05]  /*5c20*/  BSYNC.RECONVERGENT B0 ;  /* 0x0000000000007941 */ /* 0x000fea0003800200 */
.L_x_21108:
[----:B------:R0:W-:Y:S01]  /*5c30*/  STG.E.U8 desc[UR36][R8.64], R4 ;  /* 0x0000000408007986 */ /* 0x0001e2000c101124 */
[----:B------:R-:W-:Y:S05]  /*5c40*/  BRA `(.L_x_21094) ;  /* 0x0000000400bc7947 */ /* 0x000fea0003800000 */
.L_x_21102:
        /* <DEDUP_REMOVED lines=22> */
.L_x_21112:
[----:B------:R-:W-:-:S04]  /*5db0*/  LOP3.LUT R22, R22, 0xffff, RZ, 0xc0, !PT ;  /* 0x0000ffff16167812 */ /* 0x000fc800078ec0ff */
[----:B------:R-:W-:-:S05]  /*5dc0*/  PRMT R22, R22, 0x8880, RZ ;  /* 0x0000888016167816 */ /* 0x000fca00000000ff */
[----:B------:R-:W-:-:S05]  /*5dd0*/  IMAD.MOV.U32 R4, RZ, RZ, R22 ;  /* 0x000000ffff047224 */ /* 0x000fca00078e0016 */
[----:B------:R-:W-:-:S05]  /*5de0*/  SHF.R.S32.HI R5, RZ, 0x1f, R4 ;  /* 0x0000001fff057819 */ /* 0x000fca0000011404 */
[----:B------:R0:W-:Y:S01]  /*5df0*/  STG.E.64 desc[UR36][R8.64], R4 ;  /* 0x0000000408007986 */ /* 0x0001e2000c101b24 */
[----:B------:R-:W-:Y:S05]  /*5e00*/  BRA `(.L_x_21094) ;  /* 0x00000004004c7947 */ /* 0x000fea0003800000 */
.L_x_21111:
[----:B------:R-:W-:-:S04]  /*5e10*/  LOP3.LUT R22, R22, 0xffff, RZ, 0xc0, !PT ;  /* 0x0000ffff16167812 */ /* 0x000fc800078ec0ff */
[----:B------:R-:W-:-:S05]  /*5e20*/  PRMT R3, R22, 0x8880, RZ ;  /* 0x0000888016037816 */ /* 0x000fca00000000ff */
[----:B------:R0:W-:Y:S01]  /*5e30*/  STG.E desc[UR36][R8.64], R3 ;  /* 0x0000000308007986 */ /* 0x0001e2000c101924 */
[----:B------:R-:W-:Y:S05]  /*5e40*/  BRA `(.L_x_21094) ;  /* 0x00000004003c7947 */ /* 0x000fea0003800000 */
.L_x_21101:
        /* <DEDUP_REMOVED lines=10> */
.L_x_21114:
[----:B------:R-:W-:Y:S02]  /*5ef0*/  PRMT R4, R22, 0x8880, RZ ;  /* 0x0000888016047816 */ /* 0x000fe400000000ff */
[----:B------:R-:W-:Y:S02]  /*5f00*/  CS2R R6, SRZ ;  /* 0x0000000000067805 */ /* 0x000fe4000001ff00 */
[----:B------:R-:W-:-:S06]  /*5f10*/  PRMT R4, R4, 0x7710, RZ ;  /* 0x0000771004047816 */ /* 0x000fcc00000000ff */
[----:B------:R-:W0:Y:S02]  /*5f20*/  I2F.F64.S16 R4, R4 ;  /* 0x0000000400047312 */ /* 0x000e240000101c00 */
[----:B0-----:R0:W-:Y:S01]  /*5f30*/  STG.E.128 desc[UR36][R8.64], R4 ;  /* 0x0000000408007986 */ /* 0x0011e2000c101d24 */
[----:B------:R-:W-:Y:S05]  /*5f40*/  BRA `(.L_x_21094) ;  /* 0x0000000000fc7947 */ /* 0x000fea0003800000 */
.L_x_21113:
[----:B------:R-:W-:-:S13]  /*5f50*/  ISETP.NE.AND P0, PT, R0, 0xf, PT ;  /* 0x0000000f0000780c */ /* 0x000fda0003f05270 */
[----:B------:R-:W-:Y:S05]  /*5f60*/  @!P0 BRA `(.L_x_21115) ;  /* 0x0000000000e88947 */ /* 0x000fea0003800000 */
[----:B------:R-:W-:-:S13]  /*5f70*/  ISETP.NE.AND P0, PT, R0, 0x17, PT ;  /* 0x000000170000780c */ /* 0x000fda0003f05270 */
[----:B------:R-:W-:Y:S05]  /*5f80*/  @!P0 BRA `(.L_x_21116) ;  /* 0x0000000000908947 */ /* 0x000fea0003800000 */
[----:B------:R-:W-:-:S13]  /*5f90*/  ISETP.NE.AND P0, PT, R0, 0x18, PT ;  /* 0x000000180000780c */ /* 0x000fda0003f05270 */
[----:B------:R-:W-:Y:S05]  /*5fa0*/  @!P0 BRA `(.L_x_21117) ;  /* 0x0000000000448947 */ /* 0x000fea0003800000 */
.L_x_21093:
        /* <DEDUP_REMOVED lines=16> */
.L_x_21118:
[----:B------:R-:W-:Y:S05]  /*60b0*/  BRA `(.L_x_21094) ;  /* 0x0000000000a07947 */ /* 0x000fea0003800000 */
.L_x_21117:
        /* <DEDUP_REMOVED lines=13> */
.L_x_21120:
[----:B------:R-:W-:Y:S05]  /*6190*/  BSYNC.RECONVERGENT B0 ;  /* 0x0000000000007941 */ /* 0x000fea0003800200 */
.L_x_21119:
[----:B------:R-:W-:-:S05]  /*61a0*/  LOP3.LUT R3, R0, 0x80, R3, 0xf8, !PT ;  /* 0x0000008000037812 */ /* 0x000fca00078ef803 */
[----:B------:R3:W-:Y:S01]  /*61b0*/  STG.E.U8 desc[UR36][R8.64], R3 ;  /* 0x0000000308007986 */ /* 0x0007e2000c101124 */
[----:B------:R-:W-:Y:S05]  /*61c0*/  BRA `(.L_x_21094) ;  /* 0x00000000005c7947 */ /* 0x000fea0003800000 */
.L_x_21116:
        /* <DEDUP_REMOVED lines=12> */
.L_x_21122:
[----:B------:R-:W-:Y:S01]  /*6290*/  IMAD.MOV.U32 R0, RZ, RZ, 0x7f ;  /* 0x0000007fff007424 */ /* 0x000fe200078e00ff */
[----:B------:R-:W-:-:S04]  /*62a0*/  ISETP.GT.U32.AND P0, PT, R3, 0x7f800000, PT ;  /* 0x7f8000000300780c */ /* 0x000fc80003f04070 */
[----:B------:R-:W-:-:S09]  /*62b0*/  SEL R0, R0, 0x7c, P0 ;  /* 0x0000007c00007807 */ /* 0x000fd20000000000 */
.L_x_21123:
[----:B------:R-:W-:Y:S05]  /*62c0*/  BSYNC.RECONVERGENT B0 ;  /* 0x0000000000007941 */ /* 0x000fea0003800200 */
.L_x_21121:
[----:B------:R-:W-:-:S04]  /*62d0*/  SHF.R.U32.HI R3, RZ, 0x18, R5 ;  /* 0x00000018ff037819 */ /* 0x000fc80000011605 */
[----:B------:R-:W-:-:S05]  /*62e0*/  LOP3.LUT R3, R0, 0x80, R3, 0xf8, !PT ;  /* 0x0000008000037812 */ /* 0x000fca00078ef803 */
[----:B------:R1:W-:Y:S01]  /*62f0*/  STG.E.U8 desc[UR36][R8.64], R3 ;  /* 0x0000000308007986 */ /* 0x0003e2000c101124 */
[----:B------:R-:W-:Y:S05]  /*6300*/  BRA `(.L_x_21094) ;  /* 0x00000000000c7947 */ /* 0x000fea0003800000 */
.L_x_21115:
[----:B------:R-:W0:Y:S02]  /*6310*/  I2F.S8 R0, R22 ;  /* 0x0000001600007306 */ /* 0x000e240000001400 */
[----:B0-----:R-:W-:-:S05]  /*6320*/  F2FP.BF16.F32.PACK_AB R0, RZ, R0 ;  /* 0x00000000ff00723e */ /* 0x001fca00000010ff */
[----:B------:R0:W-:Y:S02]  /*6330*/  STG.E.U16 desc[UR36][R8.64], R0 ;  /* 0x0000000008007986 */ /* 0x0001e4000c101524 */
.L_x_21094:
[----:B------:R-:W-:-:S07]  /*6340*/  VIADD R25, R25, 0x80 ;  /* 0x0000008019197836 */ /* 0x000fce0000000000 */
.L_x_21051:
[----:B------:R-:W-:-:S13]  /*6350*/  ISETP.GE.AND P0, PT, R25, R16, PT ;  /* 0x000000101900720c */ /* 0x000fda0003f06270 */
[----:B------:R-:W-:Y:S05]  /*6360*/  @P0 BREAK.RELIABLE B6 ;  /* 0x0000000000060942 */ /* 0x000fea0003800100 */
[----:B------:R-:W-:Y:S05]  /*6370*/  @P0 BRA `(.L_x_21088) ;  /* 0x0000000c00e00947 */ /* 0x000fea0003800000 */
[----:B------:R-:W-:Y:S05]  /*6380*/  BSYNC.RELIABLE B6 ;  /* 0x0000000000067941 */ /* 0x000fea0003800100 */
.L_x_21050:
        /* <DEDUP_REMOVED lines=20> */
.L_x_21127:
[----:B--2---:R0:W-:Y:S01]  /*64d0*/  STG.E.U8 desc[UR36][R8.64], R17 ;  /* 0x0000001108007986 */ /* 0x0041e2000c101124 */
[----:B------:R-:W-:Y:S05]  /*64e0*/  BRA `(.L_x_21129) ;  /* 0x0000000c00807947 */ /* 0x000fea0003800000 */
.L_x_21126:
[----:B------:R-:W-:-:S13]  /*64f0*/  ISETP.NE.AND P0, PT, R0, 0x2, PT ;  /* 0x000000020000780c */ /* 0x000fda0003f05270 */
[----:B------:R-:W-:Y:S05]  /*6500*/  @!P0 BRA `(.L_x_21130) ;  /* 0x0000000000388947 */ /* 0x000fea0003800000 */
[----:B------:R-:W-:-:S13]  /*6510*/  ISETP.NE.AND P0, PT, R0, 0x3, PT ;  /* 0x000000030000780c */ /* 0x000fda0003f05270 */
[----:B------:R-:W-:Y:S05]  /*6520*/  @!P0 BRA `(.L_x_21131) ;  /* 0x0000000000208947 */ /* 0x000fea0003800000 */
[----:B------:R-:W-:-:S13]  /*6530*/  ISETP.NE.AND P0, PT, R0, 0x4, PT ;  /* 0x000000040000780c */ /* 0x000fda0003f05270 */
[----:B------:R-:W-:Y:S05]  /*6540*/  @P0 BRA `(.L_x_21128) ;  /* 0x0000000800840947 */ /* 0x000fea0003800000 */
[----:B--2---:R-:W-:-:S04]  /*6550*/  LOP3.LUT R17, R17, 0xffff, RZ, 0xc0, !PT ;  /* 0x0000ffff11117812 */ /* 0x004fc800078ec0ff */
[----:B------:R-:W-:-:S05]  /*6560*/  PRMT R17, R17, 0x8880, RZ ;  /* 0x0000888011117816 */ /* 0x000fca00000000ff */
[----:B------:R-:W-:-:S05]  /*6570*/  IMAD.MOV.U32 R4, RZ, RZ, R17 ;  /* 0x000000ffff047224 */ /* 0x000fca00078e0011 */
[----:B------:R-:W-:-:S05]  /*6580*/  SHF.R.S32.HI R5, RZ, 0x1f, R4 ;  /* 0x0000001fff057819 */ /* 0x000fca0000011404 */
[----:B------:R0:W-:Y:S01]  /*6590*/  STG.E.64 desc[UR36][R8.64], R4 ;  /* 0x0000000408007986 */ /* 0x0001e2000c101b24 */
[----:B------:R-:W-:Y:S05]  /*65a0*/  BRA `(.L_x_21129) ;  /* 0x0000000c00507947 */ /* 0x000fea0003800000 */
.L_x_21131:
[----:B--2---:R-:W-:-:S04]  /*65b0*/  LOP3.LUT R17, R17, 0xffff, RZ, 0xc0, !PT ;  /* 0x0000ffff11117812 */ /* 0x004fc800078ec0ff */
[----:B------:R-:W-:-:S05]  /*65c0*/  PRMT R3, R17, 0x8880, RZ ;  /* 0x0000888011037816 */ /* 0x000fca00000000ff */
[----:B------:R0:W-:Y:S01]  /*65d0*/  STG.E desc[UR36][R8.64], R3 ;  /* 0x0000000308007986 */ /* 0x0001e2000c101924 */
[----:B------:R-:W-:Y:S05]  /*65e0*/  BRA `(.L_x_21129) ;  /* 0x0000000c00407947 */ /* 0x000fea0003800000 */
.L_x_21130:
[----:B--2---:R-:W-:-:S04]  /*65f0*/  PRMT R3, R17, 0x8880, RZ ;  /* 0x0000888011037816 */ /* 0x004fc800000000ff */
[----:B------:R-:W-:-:S05]  /*6600*/  PRMT R3, R3, 0x7710, RZ ;  /* 0x0000771003037816 */ /* 0x000fca00000000ff */
[----:B------:R0:W-:Y:S01]  /*6610*/  STG.E.U16 desc[UR36][R8.64], R3 ;  /* 0x0000000308007986 */ /* 0x0001e2000c101524 */
[----:B------:R-:W-:Y:S05]  /*6620*/  BRA `(.L_x_21129) ;  /* 0x0000000c00307947 */ /* 0x000fea0003800000 */
.L_x_21125:
[----:B------:R-:W-:-:S13]  /*6630*/  ISETP.GT.AND P0, PT, R0, 0x6, PT ;  /* 0x000000060000780c */ /* 0x000fda0003f04270 */
[----:B------:R-:W-:Y:S05]  /*6640*/  @P0 BRA `(.L_x_21132) ;  /* 0x00000000002c0947 */ /* 0x000fea0003800000 */
[----:B------:R-:W-:-:S13]  /*6650*/  ISETP.NE.AND P0, PT, R0, 0x5, PT ;  /* 0x000000050000780c */ /* 0x000fda0003f05270 */
[----:B------:R-:W-:Y:S05]  /*6660*/  @!P0 BRA `(.L_x_21133) ;  /* 0x0000000000148947 */ /* 0x000fea0003800000 */
[----:B------:R-:W-:-:S13]  /*6670*/  ISETP.NE.AND P0, PT, R0, 0x6, PT ;  /* 0x000000060000780c */ /* 0x000fda0003f05270 */
[----:B------:R-:W-:Y:S05]  /*6680*/  @P0 BRA `(.L_x_21128) ;  /* 0x0000000800340947 */ /* 0x000fea0003800000 */
[----:B--2---:R-:W0:Y:S02]  /*6690*/  I2F.S8 R17, R17 ;  /* 0x0000001100117306 */ /* 0x004e240000001400 */
[----:B0-----:R0:W-:Y:S01]  /*66a0*/  STG.E desc[UR36][R8.64], R17 ;  /* 0x0000001108007986 */ /* 0x0011e2000c101924 */
[----:B------:R-:W-:Y:S05]  /*66b0*/  BRA `(.L_x_21129) ;  /* 0x0000000c000c7947 */ /* 0x000fea0003800000 */
.L_x_21133:
[----:B--2---:R-:W0:Y:S02]  /*66c0*/  I2F.S8 R0, R17 ;  /* 0x0000001100007306 */ /* 0x004e240000001400 */
[----:B0-----:R-:W-:-:S05]  /*66d0*/  F2FP.F16.F32.PACK_AB R0, RZ, R0 ;  /* 0x00000000ff00723e */ /* 0x001fca00000000ff */
[----:B------:R0:W-:Y:S01]  /*66e0*/  STG.E.U16 desc[UR36][R8.64], R0 ;  /* 0x0000000008007986 */ /* 0x0001e2000c101524 */
[----:B------:R-:W-:Y:S05]  /*66f0*/  BRA `(.L_x_21129) ;  /* 0x0000000800fc7947 */ /* 0x000fea0003800000 */
.L_x_21132:
[----:B------:R-:W-:-:S13]  /*6700*/  ISETP.NE.AND P0, PT, R0, 0x7, PT ;  /* 0x000000070000780c */ /* 0x000fda0003f05270 */
[----:B------:R-:W-:Y:S05]  /*6710*/  @!P0 BRA `(.L_x_21134) ;  /* 0x0000000000348947 */ /* 0x000fea0003800000 */
[----:B------:R-:W-:-:S13]  /*6720*/  ISETP.NE.AND P0, PT, R0, 0x8, PT ;  /* 0x000000080000780c */ /* 0x000fda0003f05270 */
[----:B------:R-:W-:Y:S05]  /*6730*/  @!P0 BRA `(.L_x_21135) ;  /* 0x0000000000188947 */ /* 0x000fea0003800000 */
[----:B------:R-:W-:-:S13]  /*6740*/  ISETP.NE.AND P0, PT, R0, 0x9, PT ;  /* 0x000000090000780c */ /* 0x000fda0003f05270 */
[----:B------:R-:W-:Y:S05]  /*6750*/  @P0 BRA `(.L_x_21128) ;  /* 0x0000000800000947 */ /* 0x000fea0003800000 */
[----:B--2---:R-:W0:Y:S01]  /*6760*/  I2F.S8 R4, R17 ;  /* 0x0000001100047306 */ /* 0x004e220000001400 */
[----:B------:R-:W-:-:S05]  /*6770*/  IMAD.MOV.U32 R5, RZ, RZ, RZ ;  /* 0x000000ffff057224 */ /* 0x000fca00078e00ff */
[----:B0-----:R0:W-:Y:S01]  /*6780*/  STG.E.64 desc[UR36][R8.64], R4 ;  /* 0x0000000408007986 */ /* 0x0011e2000c101b24 */
[----:B------:R-:W-:Y:S05]  /*6790*/  BRA `(.L_x_21129) ;  /* 0x0000000800d47947 */ /* 0x000fea0003800000 */
.L_x_21135:
[----:B--2---:R-:W0:Y:S02]  /*67a0*/  I2F.S8 R17, R17 ;  /* 0x0000001100117306 */ /* 0x004e240000001400 */
[----:B0-----:R-:W-:-:S04]  /*67b0*/  F2FP.F16.F32.PACK_AB R3, RZ, R17 ;  /* 0x00000011ff03723e */ /* 0x001fc800000000ff */
[----:B------:R-:W-:-:S05]  /*67c0*/  PRMT R3, R3, 0x5410, RZ ;  /* 0x0000541003037816 */ /* 0x000fca00000000ff */
[----:B------:R0:W-:Y:S01]  /*67d0*/  STG.E desc[UR36][R8.64], R3 ;  /* 0x0000000308007986 */ /* 0x0001e2000c101924 */
[----:B------:R-:W-:Y:S05]  /*67e0*/  BRA `(.L_x_21129) ;  /* 0x0000000800c07947 */ /* 0x000fea0003800000 */
.L_x_21134:
[----:B--2---:R-:W-:-:S04]  /*67f0*/  PRMT R4, R17, 0x8880, RZ ;  /* 0x0000888011047816 */ /* 0x004fc800000000ff */
[----:B------:R-:W-:-:S06]  /*6800*/  PRMT R4, R4, 0x7710, RZ ;  /* 0x0000771004047816 */ /* 0x000fcc00000000ff */
[----:B------:R-:W0:Y:S02]  /*6810*/  I2F.F64.S16 R4, R4 ;  /* 0x0000000400047312 */ /* 0x000e240000101c00 */
[----:B0-----:R0:W-:Y:S01]  /*6820*/  STG.E.64 desc[UR36][R8.64], R4 ;  /* 0x0000000408007986 */ /* 0x0011e2000c101b24 */
[----:B------:R-:W-:Y:S05]  /*6830*/  BRA `(.L_x_21129) ;  /* 0x0000000800ac7947 */ /* 0x000fea0003800000 */
.L_x_21124:
        /* <DEDUP_REMOVED lines=10> */
[----:B--2---:R-:W-:-:S04]  /*68e0*/  PRMT R3, R17, 0x8880, RZ ;  /* 0x0000888011037816 */ /* 0x004fc800000000ff */
[----:B------:R-:W-:-:S05]  /*68f0*/  PRMT R3, R3, 0x7710, RZ ;  /* 0x0000771003037816 */ /* 0x000fca00000000ff */
[----:B------:R0:W-:Y:S01]  /*6900*/  STG.E.U16 desc[UR36][R8.64], R3 ;  /* 0x0000000308007986 */ /* 0x0001e2000c101524 */
[----:B------:R-:W-:Y:S05]  /*6910*/  BRA `(.L_x_21129) ;  /* 0x0000000800747947 */ /* 0x000fea0003800000 */
.L_x_21139:
[----:B--2---:R-:W0:Y:S01]  /*6920*/  I2F.S8 R17, R17 ;  /* 0x0000001100117306 */ /* 0x004e220000001400 */
        /* <DEDUP_REMOVED lines=16> */
.L_x_21142:
[----:B------:R-:W-:-:S04]  /*6a30*/  SHF.R.U32.HI R3, RZ, 0x18, R17 ;  /* 0x00000018ff037819 */ /* 0x000fc80000011611 */
[----:B------:R-:W-:-:S04]  /*6a40*/  LOP3.LUT R0, R0, 0x80, R3, 0xf8, !PT ;  /* 0x0000008000007812 */ /* 0x000fc800078ef803 */
[----:B------:R-:W-:-:S07]  /*6a50*/  PRMT R4, R0, 0x7610, R4 ;  /* 0x0000761000047816 */ /* 0x000fce0000000004 */
.L_x_21141:
[----:B------:R-:W-:Y:S05]  /*6a60*/  BSYNC.RECONVERGENT B0 ;  /* 0x0000000000007941 */ /* 0x000fea0003800200 */
.L_x_21140:
[----:B------:R0:W-:Y:S01]  /*6a70*/  STG.E.U8 desc[UR36][R8.64], R4 ;  /* 0x0000000408007986 */ /* 0x0001e2000c101124 */
[----:B------:R-:W-:Y:S05]  /*6a80*/  BRA `(.L_x_21129) ;  /* 0x0000000800187947 */ /* 0x000fea0003800000 */
.L_x_21138:
        /* <DEDUP_REMOVED lines=17> */
.L_x_21145:
[----:B------:R-:W-:-:S04]  /*6ba0*/  SHF.R.U32.HI R3, RZ, 0x18, R17 ;  /* 0x00000018ff037819 */ /* 0x000fc80000011611 */
[----:B------:R-:W-:-:S04]  /*6bb0*/  LOP3.LUT R0, R0, 0x80, R3, 0xf8, !PT ;  /* 0x0000008000007812 */ /* 0x000fc800078ef803 */
[----:B------:R-:W-:-:S07]  /*6bc0*/  PRMT R4, R0, 0x7610, R4 ;  /* 0x0000761000047816 */ /* 0x000fce0000000004 */
.L_x_21144:
[----:B------:R-:W-:Y:S05]  /*6bd0*/  BSYNC.RECONVERGENT B0 ;  /* 0x0000000000007941 */ /* 0x000fea0003800200 */
.L_x_21143:
[----:B------:R0:W-:Y:S01]  /*6be0*/  STG.E.U8 desc[UR36][R8.64], R4 ;  /* 0x0000000408007986 */ /* 0x0001e2000c101124 */
[----:B------:R-:W-:Y:S05]  /*6bf0*/  BRA `(.L_x_21129) ;  /* 0x0000000400bc7947 */ /* 0x000fea0003800000 */
.L_x_21137:
[----:B------:R-:W-:-:S13]  /*6c00*/  ISETP.NE.AND P0, PT, R0, 0x1c, PT ;  /* 0x0000001c0000780c */ /* 0x000fda0003f05270 */
[----:B------:R-:W-:Y:S05]  /*6c10*/  @!P0 BRA `(.L_x_21146) ;  /* 0x0000000000688947 */ /* 0x000fea0003800000 */
[----:B------:R-:W-:-:S13]  /*6c20*/  ISETP.NE.AND P0, PT, R0, 0x1d, PT ;  /* 0x0000001d0000780c */ /* 0x000fda0003f05270 */
[----:B------:R-:W-:Y:S05]  /*6c30*/  @!P0 BRA `(.L_x_21147) ;  /* 0x0000000000488947 */ /* 0x000fea0003800000 */
[----:B------:R-:W-:-:S13]  /*6c40*/  ISETP.NE.AND P0, PT, R0, 0x2c, PT ;  /* 0x0000002c0000780c */ /* 0x000fda0003f05270 */
[----:B------:R-:W-:Y:S05]  /*6c50*/  @P0 BRA `(.L_x_21128) ;  /* 0x0000000000c00947 */ /* 0x000fea0003800000 */
[----:B--2---:R-:W0:Y:S02]  /*6c60*/  I2F.S8 R6, R17 ;  /* 0x0000001100067306 */ /* 0x004e240000001400 */
        /* <DEDUP_REMOVED lines=15> */
.L_x_21147:
[----:B--2---:R-:W-:-:S04]  /*6d60*/  LOP3.LUT R17, R17, 0xffff, RZ, 0xc0, !PT ;  /* 0x0000ffff11117812 */ /* 0x004fc800078ec0ff */
[----:B------:R-:W-:-:S05]  /*6d70*/  PRMT R17, R17, 0x8880, RZ ;  /* 0x0000888011117816 */ /* 0x000fca00000000ff */
[----:B------:R-:W-:-:S05]  /*6d80*/  IMAD.MOV.U32 R4, RZ, RZ, R17 ;  /* 0x000000ffff047224 */ /* 0x000fca00078e0011 */
[----:B------:R-:W-:-:S05]  /*6d90*/  SHF.R.S32.HI R5, RZ, 0x1f, R4 ;  /* 0x0000001fff057819 */ /* 0x000fca0000011404 */
[----:B------:R0:W-:Y:S01]  /*6da0*/  STG.E.64 desc[UR36][R8.64], R4 ;  /* 0x0000000408007986 */ /* 0x0001e2000c101b24 */
[----:B------:R-:W-:Y:S05]  /*6db0*/  BRA `(.L_x_21129) ;  /* 0x00000004004c7947 */ /* 0x000fea0003800000 */
.L_x_21146:
[----:B--2---:R-:W-:-:S04]  /*6dc0*/  LOP3.LUT R17, R17, 0xffff, RZ, 0xc0, !PT ;  /* 0x0000ffff11117812 */ /* 0x004fc800078ec0ff */
[----:B------:R-:W-:-:S05]  /*6dd0*/  PRMT R3, R17, 0x8880, RZ ;  /* 0x0000888011037816 */ /* 0x000fca00000000ff */
[----:B------:R0:W-:Y:S01]  /*6de0*/  STG.E desc[UR36][R8.64], R3 ;  /* 0x0000000308007986 */ /* 0x0001e2000c101924 */
[----:B------:R-:W-:Y:S05]  /*6df0*/  BRA `(.L_x_21129) ;  /* 0x00000004003c7947 */ /* 0x000fea0003800000 */
.L_x_21136:
[----:B------:R-:W-:-:S13]  /*6e00*/  ISETP.GT.AND P0, PT, R0, 0xe, PT ;  /* 0x0000000e0000780c */ /* 0x000fda0003f04270 */
[----:B------:R-:W-:Y:S05]  /*6e10*/  @P0 BRA `(.L_x_21148) ;  /* 0x0000000000380947 */ /* 0x000fea0003800000 */
[----:B------:R-:W-:-:S13]  /*6e20*/  ISETP.NE.AND P0, PT, R0, 0xa, PT ;  /* 0x0000000a0000780c */ /* 0x000fda0003f05270 */
[----:B------:R-:W-:Y:S05]  /*6e30*/  @!P0 BRA `(.L_x_21149) ;  /* 0x0000000000188947 */ /* 0x000fea0003800000 */
[----:B------:R-:W-:-:S13]  /*6e40*/  ISETP.NE.AND P0, PT, R0, 0xb, PT ;  /* 0x0000000b0000780c */ /* 0x000fda0003f05270 */
[----:B------:R-:W-:Y:S05]  /*6e50*/  @P0 BRA `(.L_x_21128) ;  /* 0x0000000000400947 */ /* 0x000fea0003800000 */
[----:B--2---:R-:W-:-:S04]  /*6e60*/  LOP3.LUT P0, RZ, R17, 0xff, RZ, 0xc0, !PT ;  /* 0x000000ff11ff7812 */ /* 0x004fc8000780c0ff */
[----:B------:R-:W-:-:S05]  /*6e70*/  SEL R3, RZ, 0x1, !P0 ;  /* 0x00000001ff037807 */ /* 0x000fca0004000000 */
[----:B------:R3:W-:Y:S01]  /*6e80*/  STG.E.U8 desc[UR36][R8.64], R3 ;  /* 0x0000000308007986 */ /* 0x0007e2000c101124 */
[----:B------:R-:W-:Y:S05]  /*6e90*/  BRA `(.L_x_21129) ;  /* 0x0000000400147947 */ /* 0x000fea0003800000 */
.L_x_21149:
[----:B--2---:R-:W-:Y:S02]  /*6ea0*/  PRMT R4, R17, 0x8880, RZ ;  /* 0x0000888011047816 */ /* 0x004fe400000000ff */
[----:B------:R-:W-:Y:S02]  /*6eb0*/  CS2R R6, SRZ ;  /* 0x0000000000067805 */ /* 0x000fe4000001ff00 */
[----:B------:R-:W-:-:S06]  /*6ec0*/  PRMT R4, R4, 0x7710, RZ ;  /* 0x0000771004047816 */ /* 0x000fcc00000000ff */
[----:B------:R-:W0:Y:S02]  /*6ed0*/  I2F.F64.S16 R4, R4 ;  /* 0x0000000400047312 */ /* 0x000e240000101c00 */
[----:B0-----:R0:W-:Y:S01]  /*6ee0*/  STG.E.128 desc[UR36][R8.64], R4 ;  /* 0x0000000408007986 */ /* 0x0011e2000c101d24 */
[----:B------:R-:W-:Y:S05]  /*6ef0*/  BRA `(.L_x_21129) ;  /* 0x0000000000fc7947 */ /* 0x000fea0003800000 */
.L_x_21148:
[----:B------:R-:W-:-:S13]  /*6f00*/  ISETP.NE.AND P0, PT, R0, 0xf, PT ;  /* 0x0000000f0000780c */ /* 0x000fda0003f05270 */
[----:B------:R-:W-:Y:S05]  /*6f10*/  @!P0 BRA `(.L_x_21150) ;  /* 0x0000000000e88947 */ /* 0x000fea0003800000 */
[----:B------:R-:W-:-:S13]  /*6f20*/  ISETP.NE.AND P0, PT, R0, 0x17, PT ;  /* 0x000000170000780c */ /* 0x000fda0003f05270 */
[----:B------:R-:W-:Y:S05]  /*6f30*/  @!P0 BRA `(.L_x_21151) ;  /* 0x0000000000908947 */ /* 0x000fea0003800000 */
[----:B------:R-:W-:-:S13]  /*6f40*/  ISETP.NE.AND P0, PT, R0, 0x18, PT ;  /* 0x000000180000780c */ /* 0x000fda0003f05270 */
[----:B------:R-:W-:Y:S05]  /*6f50*/  @!P0 BRA `(.L_x_21152) ;  /* 0x0000000000448947 */ /* 0x000fea0003800000 */
.L_x_21128:
        /* <DEDUP_REMOVED lines=16> */
.L_x_21153:
[----:B------:R-:W-:Y:S05]  /*7060*/  BRA `(.L_x_21129) ;  /* 0x0000000000a07947 */ /* 0x000fea0003800000 */
.L_x_21152:
[----:B--2---:R-:W0:Y:S01]  /*7070*/  I2F.S8 R17, R17 ;  /* 0x0000001100117306 */ /* 0x004e220000001400 */
        /* <DEDUP_REMOVED lines=12> */
.L_x_21155:
[----:B------:R-:W-:Y:S05]  /*7140*/  BSYNC.RECONVERGENT B0 ;  /* 0x0000000000007941 */ /* 0x000fea0003800200 */
.L_x_21154:
[----:B------:R-:W-:-:S05]  /*7150*/  LOP3.LUT R3, R0, 0x80, R3, 0xf8, !PT ;  /* 0x0000008000037812 */ /* 0x000fca00078ef803 */
[----:B------:R2:W-:Y:S01]  /*7160*/  STG.E.U8 desc[UR36][R8.64], R3 ;  /* 0x0000000308007986 */ /* 0x0005e2000c101124 */
[----:B------:R-:W-:Y:S05]  /*7170*/  BRA `(.L_x_21129) ;  /* 0x00000000005c7947 */ /* 0x000fea0003800000 */
.L_x_21151:
[----:B--2---:R-:W0:Y:S01]  /*7180*/  I2F.S8 R17, R17 ;  /* 0x0000001100117306 */ /* 0x004e220000001400 */
        /* <DEDUP_REMOVED lines=11> */
.L_x_21157:
[----:B------:R-:W-:Y:S01]  /*7240*/  IMAD.MOV.U32 R0, RZ, RZ, 0x7f ;  /* 0x0000007fff007424 */ /* 0x000fe200078e00ff */
[----:B------:R-:W-:-:S04]  /*7250*/  ISETP.GT.U32.AND P0, PT, R3, 0x7f800000, PT ;  /* 0x7f8000000300780c */ /* 0x000fc80003f04070 */
[----:B------:R-:W-:-:S09]  /*7260*/  SEL R0, R0, 0x7c, P0 ;  /* 0x0000007c00007807 */ /* 0x000fd20000000000 */
.L_x_21158:
[----:B------:R-:W-:Y:S05]  /*7270*/  BSYNC.RECONVERGENT B0 ;  /* 0x0000000000007941 */ /* 0x000fea0003800200 */
.L_x_21156:
[----:B------:R-:W-:-:S04]  /*7280*/  SHF.R.U32.HI R3, RZ, 0x18, R17 ;  /* 0x00000018ff037819 */ /* 0x000fc80000011611 */
[----:B------:R-:W-:-:S05]  /*7290*/  LOP3.LUT R3, R0, 0x80, R3, 0xf8, !PT ;  /* 0x0000008000037812 */ /* 0x000fca00078ef803 */
[----:B------:R1:W-:Y:S01]  /*72a0*/  STG.E.U8 desc[UR36][R8.64], R3 ;  /* 0x0000000308007986 */ /* 0x0003e2000c101124 */
[----:B------:R-:W-:Y:S05]  /*72b0*/  BRA `(.L_x_21129) ;  /* 0x00000000000c7947 */ /* 0x000fea0003800000 */
.L_x_21150:
[----:B--2---:R-:W0:Y:S02]  /*72c0*/  I2F.S8 R0, R17 ;  /* 0x0000001100007306 */ /* 0x004e240000001400 */
[----:B0-----:R-:W-:-:S05]  /*72d0*/  F2FP.BF16.F32.PACK_AB R0, RZ, R0 ;  /* 0x00000000ff00723e */ /* 0x001fca00000010ff */
[----:B------:R0:W-:Y:S02]  /*72e0*/  STG.E.U16 desc[UR36][R8.64], R0 ;  /* 0x0000000008007986 */ /* 0x0001e4000c101524 */
.L_x_21129:
[----:B------:R-:W-:-:S07]  /*72f0*/  VIADD R25, R25, 0x80 ;  /* 0x0000008019197836 */ /* 0x000fce0000000000 */
.L_x_21088:
[----:B------:R-:W-:Y:S05]  /*7300*/  BSYNC.RECONVERGENT B7 ;  /* 0x0000000000077941 */ /* 0x000fea0003800200 */
.L_x_21049:
        /* <DEDUP_REMOVED lines=21> */
.L_x_21162:
[----:B----4-:R-:W-:Y:S01]  /*7460*/  STG.E.U8 desc[UR36][R2.64], R18 ;  /* 0x0000001202007986 */ /* 0x010fe2000c101124 */
[----:B------:R-:W-:Y:S05]  /*7470*/  EXIT ;  /* 0x000000000000794d */ /* 0x000fea0003800000 */
.L_x_21161:
[----:B------:R-:W-:-:S13]  /*7480*/  ISETP.NE.AND P0, PT, R0, 0x2, PT ;  /* 0x000000020000780c */ /* 0x000fda0003f05270 */
[----:B------:R-:W-:Y:S05]  /*7490*/  @!P0 BRA `(.L_x_21164) ;  /* 0x0000000000388947 */ /* 0x000fea0003800000 */
[----:B------:R-:W-:-:S13]  /*74a0*/  ISETP.NE.AND P0, PT, R0, 0x3, PT ;  /* 0x000000030000780c */ /* 0x000fda0003f05270 */
[----:B------:R-:W-:Y:S05]  /*74b0*/  @!P0 BRA `(.L_x_21165) ;  /* 0x0000000000208947 */ /* 0x000fea0003800000 */
[----:B------:R-:W-:-:S13]  /*74c0*/  ISETP.NE.AND P0, PT, R0, 0x4, PT ;  /* 0x000000040000780c */ /* 0x000fda0003f05270 */
[----:B------:R-:W-:Y:S05]  /*74d0*/  @P0 BRA `(.L_x_21163) ;  /* 0x0000000800840947 */ /* 0x000fea0003800000 */
[----:B----4-:R-:W-:-:S04]  /*74e0*/  LOP3.LUT R18, R18, 0xffff, RZ, 0xc0, !PT ;  /* 0x0000ffff12127812 */ /* 0x010fc800078ec0ff */
[----:B------:R-:W-:-:S05]  /*74f0*/  PRMT R18, R18, 0x8880, RZ ;  /* 0x0000888012127816 */ /* 0x000fca00000000ff */
[----:B------:R-:W-:-:S05]  /*7500*/  IMAD.MOV.U32 R4, RZ, RZ, R18 ;  /* 0x000000ffff047224 */ /* 0x000fca00078e0012 */
[----:B------:R-:W-:-:S05]  /*7510*/  SHF.R.S32.HI R5, RZ, 0x1f, R4 ;  /* 0x0000001fff057819 */ /* 0x000fca0000011404 */
[----:B------:R-:W-:Y:S01]  /*7520*/  STG.E.64 desc[UR36][R2.64], R4 ;  /* 0x0000000402007986 */ /* 0x000fe2000c101b24 */
[----:B------:R-:W-:Y:S05]  /*7530*/  EXIT ;  /* 0x000000000000794d */ /* 0x000fea0003800000 */
.L_x_21165:
[----:B----4-:R-:W-:-:S04]  /*7540*/  LOP3.LUT R18, R18, 0xffff, RZ, 0xc0, !PT ;  /* 0x0000ffff12127812 */ /* 0x010fc800078ec0ff */
[----:B------:R-:W-:-:S05]  /*7550*/  PRMT R5, R18, 0x8880, RZ ;  /* 0x0000888012057816 */ /* 0x000fca00000000ff */
[----:B------:R-:W-:Y:S01]  /*7560*/  STG.E desc[UR36][R2.64], R5 ;  /* 0x0000000502007986 */ /* 0x000fe2000c101924 */
[----:B------:R-:W-:Y:S05]  /*7570*/  EXIT ;  /* 0x000000000000794d */ /* 0x000fea0003800000 */
.L_x_21164:
[----:B----4-:R-:W-:-:S04]  /*7580*/  PRMT R5, R18, 0x8880, RZ ;  /* 0x0000888012057816 */ /* 0x010fc800000000ff */
[----:B------:R-:W-:-:S05]  /*7590*/  PRMT R5, R5, 0x7710, RZ ;  /* 0x0000771005057816 */ /* 0x000fca00000000ff */
[----:B------:R-:W-:Y:S01]  /*75a0*/  STG.E.U16 desc[UR36][R2.64], R5 ;  /* 0x0000000502007986 */ /* 0x000fe2000c101524 */
[----:B------:R-:W-:Y:S05]  /*75b0*/  EXIT ;  /* 0x000000000000794d */ /* 0x000fea0003800000 */
.L_x_21160:
[----:B------:R-:W-:-:S13]  /*75c0*/  ISETP.GT.AND P0, PT, R0, 0x6, PT ;  /* 0x000000060000780c */ /* 0x000fda0003f04270 */
[----:B------:R-:W-:Y:S05]  /*75d0*/  @P0 BRA `(.L_x_21166) ;  /* 0x00000000002c0947 */ /* 0x000fea0003800000 */
[----:B------:R-:W-:-:S13]  /*75e0*/  ISETP.NE.AND P0, PT, R0, 0x5, PT ;  /* 0x000000050000780c */ /* 0x000fda0003f05270 */
[----:B------:R-:W-:Y:S05]  /*75f0*/  @!P0 BRA `(.L_x_21167) ;  /* 0x0000000000148947 */ /* 0x000fea0003800000 */
[----:B------:R-:W-:-:S13]  /*7600*/  ISETP.NE.AND P0, PT, R0, 0x6, PT ;  /* 0x000000060000780c */ /* 0x000fda0003f05270 */
[----:B------:R-:W-:Y:S05]  /*7610*/  @P0 BRA `(.L_x_21163) ;  /* 0x0000000800340947 */ /* 0x000fea0003800000 */
[----:B----4-:R-:W0:Y:S02]  /*7620*/  I2F.S8 R5, R18 ;  /* 0x0000001200057306 */ /* 0x010e240000001400 */
[----:B0-----:R-:W-:Y:S01]  /*7630*/  STG.E desc[UR36][R2.64], R5 ;  /* 0x0000000502007986 */ /* 0x001fe2000c101924 */
[----:B------:R-:W-:Y:S05]  /*7640*/  EXIT ;  /* 0x000000000000794d */ /* 0x000fea0003800000 */
.L_x_21167:
[----:B----4-:R-:W0:Y:S02]  /*7650*/  I2F.S8 R0, R18 ;  /* 0x0000001200007306 */ /* 0x010e240000001400 */
[----:B0-----:R-:W-:-:S05]  /*7660*/  F2FP.F16.F32.PACK_AB R0, RZ, R0 ;  /* 0x00000000ff00723e */ /* 0x001fca00000000ff */
[----:B------:R-:W-:Y:S01]  /*7670*/  STG.E.U16 desc[UR36][R2.64], R0 ;  /* 0x0000000002007986 */ /* 0x000fe2000c101524 */
[----:B------:R-:W-:Y:S05]  /*7680*/  EXIT ;  /* 0x000000000000794d */ /* 0x000fea0003800000 */
.L_x_21166:
[----:B------:R-:W-:-:S13]  /*7690*/  ISETP.NE.AND P0, PT, R0, 0x7, PT ;  /* 0x000000070000780c */ /* 0x000fda0003f05270 */
[----:B------:R-:W-:Y:S05]  /*76a0*/  @!P0 BRA `(.L_x_21168) ;  /* 0x0000000000348947 */ /* 0x000fea0003800000 */
[----:B------:R-:W-:-:S13]  /*76b0*/  ISETP.NE.AND P0, PT, R0, 0x8, PT ;  /* 0x000000080000780c */ /* 0x000fda0003f05270 */
[----:B------:R-:W-:Y:S05]  /*76c0*/  @!P0 BRA `(.L_x_21169) ;  /* 0x0000000000188947 */ /* 0x000fea0003800000 */
[----:B------:R-:W-:-:S13]  /*76d0*/  ISETP.NE.AND P0, PT, R0, 0x9, PT ;  /* 0x000000090000780c */ /* 0x000fda0003f05270 */
[----:B------:R-:W-:Y:S05]  /*76e0*/  @P0 BRA `(.L_x_21163) ;  /* 0x0000000800000947 */ /* 0x000fea0003800000 */
[----:B----4-:R-:W0:Y:S01]  /*76f0*/  I2F.S8 R18, R18 ;  /* 0x0000001200127306 */ /* 0x010e220000001400 */
[----:B------:R-:W-:-:S05]  /*7700*/  IMAD.MOV.U32 R19, RZ, RZ, RZ ;  /* 0x000000ffff137224 */ /* 0x000fca00078e00ff */
[----:B0-----:R-:W-:Y:S01]  /*7710*/  STG.E.64 desc[UR36][R2.64], R18 ;  /* 0x0000001202007986 */ /* 0x001fe2000c101b24 */
[----:B------:R-:W-:Y:S05]  /*7720*/  EXIT ;  /* 0x000000000000794d */ /* 0x000fea0003800000 */
.L_x_21169:
[----:B----4-:R-:W0:Y:S02]  /*7730*/  I2F.S8 R18, R18 ;  /* 0x0000001200127306 */ /* 0x010e240000001400 */
[----:B0-----:R-:W-:-:S04]  /*7740*/  F2FP.F16.F32.PACK_AB R5, RZ, R18 ;  /* 0x00000012ff05723e */ /* 0x001fc800000000ff */
[----:B------:R-:W-:-:S05]  /*7750*/  PRMT R5, R5, 0x5410, RZ ;  /* 0x0000541005057816 */ /* 0x000fca00000000ff */
[----:B------:R-:W-:Y:S01]  /*7760*/  STG.E desc[UR36][R2.64], R5 ;  /* 0x0000000502007986 */ /* 0x000fe2000c101924 */
[----:B------:R-:W-:Y:S05]  /*7770*/  EXIT ;  /* 0x000000000000794d */ /* 0x000fea0003800000 */
.L_x_21168:
[----:B----4-:R-:W-:-:S04]  /*7780*/  PRMT R4, R18, 0x8880, RZ ;  /* 0x0000888012047816 */ /* 0x010fc800000000ff */
[----:B------:R-:W-:-:S06]  /*7790*/  PRMT R4, R4, 0x7710, RZ ;  /* 0x0000771004047816 */ /* 0x000fcc00000000ff */
[----:B------:R-:W0:Y:S02]  /*77a0*/  I2F.F64.S16 R4, R4 ;  /* 0x0000000400047312 */ /* 0x000e240000101c00 */
[----:B0-----:R-:W-:Y:S01]  /*77b0*/  STG.E.64 desc[UR36][R2.64], R4 ;  /* 0x0000000402007986 */ /* 0x001fe2000c101b24 */
[----:B------:R-:W-:Y:S05]  /*77c0*/  EXIT ;  /* 0x000000000000794d */ /* 0x000fea0003800000 */
.L_x_21159:
        /* <DEDUP_REMOVED lines=10> */
[----:B----4-:R-:W-:-:S04]  /*7870*/  PRMT R5, R18, 0x8880, RZ ;  /* 0x0000888012057816 */ /* 0x010fc800000000ff */
[----:B------:R-:W-:-:S05]  /*7880*/  PRMT R5, R5, 0x7710, RZ ;  /* 0x0000771005057816 */ /* 0x000fca00000000ff */
[----:B------:R-:W-:Y:S01]  /*7890*/  STG.E.U16 desc[UR36][R2.64], R5 ;  /* 0x0000000502007986 */ /* 0x000fe2000c101524 */
[----:B------:R-:W-:Y:S05]  /*78a0*/  EXIT ;  /* 0x000000000000794d */ /* 0x000fea0003800000 */
.L_x_21173:
[----:B----4-:R-:W0:Y:S01]  /*78b0*/  I2F.S8 R5, R18 ;  /* 0x0000001200057306 */ /* 0x010e220000001400 */
        /* <DEDUP_REMOVED lines=17> */
.L_x_21176:
[----:B------:R-:W-:-:S04]  /*79d0*/  SHF.R.U32.HI R5, RZ, 0x18, R5 ;  /* 0x00000018ff057819 */ /* 0x000fc80000011605 */
[----:B------:R-:W-:-:S07]  /*79e0*/  LOP3.LUT R0, R0, 0x80, R5, 0xf8, !PT ;  /* 0x0000008000007812 */ /* 0x000fce00078ef805 */
.L_x_21175:
[----:B------:R-:W-:Y:S05]  /*79f0*/  BSYNC.RECONVERGENT B0 ;  /* 0x0000000000007941 */ /* 0x000fea0003800200 */
.L_x_21174:
[----:B------:R-:W-:Y:S01]  /*7a00*/  STG.E.U8 desc[UR36][R2.64], R0 ;  /* 0x0000000002007986 */ /* 0x000fe2000c101124 */
[----:B------:R-:W-:Y:S05]  /*7a10*/  EXIT ;  /* 0x000000000000794d */ /* 0x000fea0003800000 */
.L_x_21172:
        /* <DEDUP_REMOVED lines=18> */
.L_x_21179:
[----:B------:R-:W-:-:S04]  /*7b40*/  SHF.R.U32.HI R5, RZ, 0x18, R5 ;  /* 0x00000018ff057819 */ /* 0x000fc80000011605 */
[----:B------:R-:W-:-:S07]  /*7b50*/  LOP3.LUT R0, R0, 0x80, R5, 0xf8, !PT ;  /* 0x0000008000007812 */ /* 0x000fce00078ef805 */
.L_x_21178:
[----:B------:R-:W-:Y:S05]  /*7b60*/  BSYNC.RECONVERGENT B0 ;  /* 0x0000000000007941 */ /* 0x000fea0003800200 */
.L_x_21177:
[----:B------:R-:W-:Y:S01]  /*7b70*/  STG.E.U8 desc[UR36][R2.64], R0 ;  /* 0x0000000002007986 */ /* 0x000fe2000c101124 */
[----:B------:R-:W-:Y:S05]  /*7b80*/  EXIT ;  /* 0x000000000000794d */ /* 0x000fea0003800000 */
.L_x_21171:
[----:B------:R-:W-:-:S13]  /*7b90*/  ISETP.NE.AND P0, PT, R0, 0x1c, PT ;  /* 0x0000001c0000780c */ /* 0x000fda0003f05270 */
[----:B------:R-:W-:Y:S05]  /*7ba0*/  @!P0 BRA `(.L_x_21180) ;  /* 0x0000000000688947 */ /* 0x000fea0003800000 */
[----:B------:R-:W-:-:S13]  /*7bb0*/  ISETP.NE.AND P0, PT, R0, 0x1d, PT ;  /* 0x0000001d0000780c */ /* 0x000fda0003f05270 */
[----:B------:R-:W-:Y:S05]  /*7bc0*/  @!P0 BRA `(.L_x_21181) ;  /* 0x0000000000488947 */ /* 0x000fea0003800000 */
[----:B------:R-:W-:-:S13]  /*7bd0*/  ISETP.NE.AND P0, PT, R0, 0x2c, PT ;  /* 0x0000002c0000780c */ /* 0x000fda0003f05270 */
[----:B------:R-:W-:Y:S05]  /*7be0*/  @P0 BRA `(.L_x_21163) ;  /* 0x0000000000c00947 */ /* 0x000fea0003800000 */
[----:B----4-:R-:W0:Y:S02]  /*7bf0*/  I2F.S8 R18, R18 ;  /* 0x0000001200127306 */ /* 0x010e240000001400 */
        /* <DEDUP_REMOVED lines=15> */
.L_x_21181:
[----:B----4-:R-:W-:-:S04]  /*7cf0*/  LOP3.LUT R18, R18, 0xffff, RZ, 0xc0, !PT ;  /* 0x0000ffff12127812 */ /* 0x010fc800078ec0ff */
[----:B------:R-:W-:-:S05]  /*7d00*/  PRMT R18, R18, 0x8880, RZ ;  /* 0x0000888012127816 */ /* 0x000fca00000000ff */
[----:B------:R-:W-:-:S05]  /*7d10*/  IMAD.MOV.U32 R4, RZ, RZ, R18 ;  /* 0x000000ffff047224 */ /* 0x000fca00078e0012 */
[----:B------:R-:W-:-:S05]  /*7d20*/  SHF.R.S32.HI R5, RZ, 0x1f, R4 ;  /* 0x0000001fff057819 */ /* 0x000fca0000011404 */
[----:B------:R-:W-:Y:S01]  /*7d30*/  STG.E.64 desc[UR36][R2.64], R4 ;  /* 0x0000000402007986 */ /* 0x000fe2000c101b24 */
[----:B------:R-:W-:Y:S05]  /*7d40*/  EXIT ;  /* 0x000000000000794d */ /* 0x000fea0003800000 */
.L_x_21180:
[----:B----4-:R-:W-:-:S04]  /*7d50*/  LOP3.LUT R18, R18, 0xffff, RZ, 0xc0, !PT ;  /* 0x0000ffff12127812 */ /* 0x010fc800078ec0ff */
[----:B------:R-:W-:-:S05]  /*7d60*/  PRMT R5, R18, 0x8880, RZ ;  /* 0x0000888012057816 */ /* 0x000fca00000000ff */
[----:B------:R-:W-:Y:S01]  /*7d70*/  STG.E desc[UR36][R2.64], R5 ;  /* 0x0000000502007986 */ /* 0x000fe2000c101924 */
[----:B------:R-:W-:Y:S05]  /*7d80*/  EXIT ;  /* 0x000000000000794d */ /* 0x000fea0003800000 */
.L_x_21170:
[----:B------:R-:W-:-:S13]  /*7d90*/  ISETP.GT.AND P0, PT, R0, 0xe, PT ;  /* 0x0000000e0000780c */ /* 0x000fda0003f04270 */
[----:B------:R-:W-:Y:S05]  /*7da0*/  @P0 BRA `(.L_x_21182) ;  /* 0x0000000000380947 */ /* 0x000fea0003800000 */
[----:B------:R-:W-:-:S13]  /*7db0*/  ISETP.NE.AND P0, PT, R0, 0xa, PT ;  /* 0x0000000a0000780c */ /* 0x000fda0003f05270 */
[----:B------:R-:W-:Y:S05]  /*7dc0*/  @!P0 BRA `(.L_x_21183) ;  /* 0x0000000000188947 */ /* 0x000fea0003800000 */
[----:B------:R-:W-:-:S13]  /*7dd0*/  ISETP.NE.AND P0, PT, R0, 0xb, PT ;  /* 0x0000000b0000780c */ /* 0x000fda0003f05270 */
[----:B------:R-:W-:Y:S05]  /*7de0*/  @P0 BRA `(.L_x_21163) ;  /* 0x0000000000400947 */ /* 0x000fea0003800000 */
[----:B----4-:R-:W-:-:S04]  /*7df0*/  LOP3.LUT P0, RZ, R18, 0xff, RZ, 0xc0, !PT ;  /* 0x000000ff12ff7812 */ /* 0x010fc8000780c0ff */
[----:B------:R-:W-:-:S05]  /*7e00*/  SEL R5, RZ, 0x1, !P0 ;  /* 0x00000001ff057807 */ /* 0x000fca0004000000 */
[----:B------:R-:W-:Y:S01]  /*7e10*/  STG.E.U8 desc[UR36][R2.64], R5 ;  /* 0x0000000502007986 */ /* 0x000fe2000c101124 */
[----:B------:R-:W-:Y:S05]  /*7e20*/  EXIT ;  /* 0x000000000000794d */ /* 0x000fea0003800000 */
.L_x_21183:
[----:B----4-:R-:W-:Y:S02]  /*7e30*/  PRMT R4, R18, 0x8880, RZ ;  /* 0x0000888012047816 */ /* 0x010fe400000000ff */
[----:B------:R-:W-:Y:S02]  /*7e40*/  CS2R R6, SRZ ;  /* 0x0000000000067805 */ /* 0x000fe4000001ff00 */
[----:B------:R-:W-:-:S06]  /*7e50*/  PRMT R4, R4, 0x7710, RZ ;  /* 0x0000771004047816 */ /* 0x000fcc00000000ff */
[----:B------:R-:W0:Y:S02]  /*7e60*/  I2F.F64.S16 R4, R4 ;  /* 0x0000000400047312 */ /* 0x000e240000101c00 */
[----:B0-----:R-:W-:Y:S01]  /*7e70*/  STG.E.128 desc[UR36][R2.64], R4 ;  /* 0x0000000402007986 */ /* 0x001fe2000c101d24 */
[----:B------:R-:W-:Y:S05]  /*7e80*/  EXIT ;  /* 0x000000000000794d */ /* 0x000fea0003800000 */
.L_x_21182:
[----:B------:R-:W-:-:S13]  /*7e90*/  ISETP.NE.AND P0, PT, R0, 0xf, PT ;  /* 0x0000000f0000780c */ /* 0x000fda0003f05270 */
[----:B------:R-:W-:Y:S05]  /*7ea0*/  @!P0 BRA `(.L_x_21184) ;  /* 0x0000000000e88947 */ /* 0x000fea0003800000 */
[----:B------:R-:W-:-:S13]  /*7eb0*/  ISETP.NE.AND P0, PT, R0, 0x17, PT ;  /* 0x000000170000780c */ /* 0x000fda0003f05270 */
[----:B------:R-:W-:Y:S05]  /*7ec0*/  @!P0 BRA `(.L_x_21185) ;  /* 0x0000000000908947 */ /* 0x000fea0003800000 */
[----:B------:R-:W-:-:S13]  /*7ed0*/  ISETP.NE.AND P0, PT, R0, 0x18, PT ;  /* 0x000000180000780c */ /* 0x000fda0003f05270 */
[----:B------:R-:W-:Y:S05]  /*7ee0*/  @!P0 BRA `(.L_x_21186) ;  /* 0x0000000000448947 */ /* 0x000fea0003800000 */
.L_x_21163:
        /* <DEDUP_REMOVED lines=16> */
.L_x_21187:
[----:B------:R-:W-:Y:S05]  /*7ff0*/  EXIT ;  /* 0x000000000000794d */ /* 0x000fea0003800000 */
.L_x_21186:
[----:B----4-:R-:W0:Y:S01]  /*8000*/  I2F.S8 R7, R18 ;  /* 0x0000001200077306 */ /* 0x010e220000001400 */
        /* <DEDUP_REMOVED lines=12> */
.L_x_21189:
[----:B------:R-:W-:Y:S05]  /*80d0*/  BSYNC.RECONVERGENT B0 ;  /* 0x0000000000007941 */ /* 0x000fea0003800200 */
.L_x_21188:
[----:B------:R-:W-:-:S05]  /*80e0*/  LOP3.LUT R5, R0, 0x80, R5, 0xf8, !PT ;  /* 0x0000008000057812 */ /* 0x000fca00078ef805 */
[----:B------:R-:W-:Y:S01]  /*80f0*/  STG.E.U8 desc[UR36][R2.64], R5 ;  /* 0x0000000502007986 */ /* 0x000fe2000c101124 */
[----:B------:R-:W-:Y:S05]  /*8100*/  EXIT ;  /* 0x000000000000794d */ /* 0x000fea0003800000 */
.L_x_21185:
[----:B----4-:R-:W0:Y:S01]  /*8110*/  I2F.S8 R5, R18 ;  /* 0x0000001200057306 */ /* 0x010e220000001400 */
        /* <DEDUP_REMOVED lines=11> */
.L_x_21191:
[----:B------:R-:W-:Y:S01]  /*81d0*/  IMAD.MOV.U32 R0, RZ, RZ, 0x7f ;  /* 0x0000007fff007424 */ /* 0x000fe200078e00ff */
[----:B------:R-:W-:-:S04]  /*81e0*/  ISETP.GT.U32.AND P0, PT, R4, 0x7f800000, PT ;  /* 0x7f8000000400780c */ /* 0x000fc80003f04070 */
[----:B------:R-:W-:-:S09]  /*81f0*/  SEL R0, R0, 0x7c, P0 ;  /* 0x0000007c00007807 */ /* 0x000fd20000000000 */
.L_x_21192:
[----:B------:R-:W-:Y:S05]  /*8200*/  BSYNC.RECONVERGENT B0 ;  /* 0x0000000000007941 */ /* 0x000fea0003800200 */
.L_x_21190:
[----:B------:R-:W-:-:S04]  /*8210*/  SHF.R.U32.HI R5, RZ, 0x18, R5 ;  /* 0x00000018ff057819 */ /* 0x000fc80000011605 */
[----:B------:R-:W-:-:S05]  /*8220*/  LOP3.LUT R5, R0, 0x80, R5, 0xf8, !PT ;  /* 0x0000008000057812 */ /* 0x000fca00078ef805 */
[----:B------:R-:W-:Y:S01]  /*8230*/  STG.E.U8 desc[UR36][R2.64], R5 ;  /* 0x0000000502007986 */ /* 0x000fe2000c101124 */
[----:B------:R-:W-:Y:S05]  /*8240*/  EXIT ;  /* 0x000000000000794d */ /* 0x000fea0003800000 */
.L_x_21184:
[----:B----4-:R-:W0:Y:S02]  /*8250*/  I2F.S8 R0, R18 ;  /* 0x0000001200007306 */ /* 0x010e240000001400 */
[----:B0-----:R-:W-:-:S05]  /*8260*/  F2FP.BF16.F32.PACK_AB R0, RZ, R0 ;  /* 0x00000000ff00723e */ /* 0x001fca00000010ff */
[----:B------:R-:W-:Y:S01]  /*8270*/  STG.E.U16 desc[UR36][R2.64], R0 ;  /* 0x0000000002007986 */ /* 0x000fe2000c101524 */
[----:B------:R-:W-:Y:S05]  /*8280*/  EXIT ;  /* 0x000000000000794d */ /* 0x000fea0003800000 */
        .weak           $__internal_50_$__cuda_sm20_dblrcp_rn_slowpath_v3
        .type           $__internal_50_$__cuda_sm20_dblrcp_rn_slowpath_v3,@function
        .size           $__internal_50_$__cuda_sm20_dblrcp_rn_slowpath_v3,(.L_x_68343 - $__internal_50_$__cuda_sm20_dblrcp_rn_slowpath_v3)
$__internal_50_$__cuda_sm20_dblrcp_rn_slowpath_v3:
        /* <DEDUP_REMOVED lines=25> */
.L_x_21196:
        /* <DEDUP_REMOVED lines=10> */
.L_x_21194:
[----:B------:R-:W-:Y:S01]  /*84c0*/  LOP3.LUT R9, R5, 0x80000, RZ, 0xfc, !PT ;  /* 0x0008000005097812 */ /* 0x000fe200078efcff */
[----:B------:R-:W-:-:S07]  /*84d0*/  IMAD.MOV.U32 R8, RZ, RZ, R4 ;  /* 0x000000ffff087224 */ /* 0x000fce00078e0004 */
.L_x_21195:
[----:B------:R-:W-:Y:S05]  /*84e0*/  BSYNC.RECONVERGENT B2 ;  /* 0x0000000000027941 */ /* 0x000fea0003800200 */
.L_x_21193:
[----:B------:R-:W-:-:S04]  /*84f0*/  IMAD.MOV.U32 R13, RZ, RZ, 0x0 ;  /* 0x00000000ff0d7424 */ /* 0x000fc800078e00ff */
[----:B------:R-:W-:Y:S05]  /*8500*/  RET.REL.NODEC R12 `(_ZN2at6native27unrolled_elementwise_kernelIZNS0_50_GLOBAL__N__2680c7bb_12_PowKernel_cu_7dd49032_300329pow_tensor_scalar_kernel_implIaaEEvRNS_18TensorIteratorBaseET0_EUlaE1_St5arrayIPcLm2EELi4E23TrivialOffsetCalculatorILi1EjESC_NS0_6memory12LoadWithCastILi1EEENSD_13StoreWithCastILi1EEEEEviT_S6_T2_T3_T4_T5_) ;  /* 0xffffff780cbc7950 */ /* 0x000fea0003c3ffff */
.L_x_21197:
        /* <DEDUP_REMOVED lines=15> */
.L_x_68343:


//--------------------- .text._ZN2at6native18elementwise_kernelILi128ELi4EZNS0_22gpu_kernel_impl_nocastIZNS0_50_GLOBAL__N__2680c7bb_12_PowKernel_cu_7dd49032_300329pow_tensor_scalar_kernel_implIaaEEvRNS_18TensorIteratorBaseET0_EUlaE1_EEvS6_RKT_EUliE_EEviT1_ --------------------------
	.section	.text._ZN2at6native18elementwise_kernelILi128ELi4EZNS0_22gpu_kernel_impl_nocastIZNS0_50_GLOBAL__N__2680c7bb_12_PowKernel_cu_7dd49032_300329pow_tensor_scalar_kernel_implIaaEEvRNS_18TensorIteratorBaseET0_EUlaE1_EEvS6_RKT_EUliE_EEviT1_,"ax",@progbits
	.align	128
        .global         _ZN2at6native18elementwise_kernelILi128ELi4EZNS0_22gpu_kernel_impl_nocastIZNS0_50_GLOBAL__N__2680c7bb_12_PowKernel_cu_7dd49032_300329pow_tensor_scalar_kernel_implIaaEEvRNS_18TensorIteratorBaseET0_EUlaE1_EEvS6_RKT_EUliE_EEviT1_
        .type           _ZN2at6native18elementwise_kernelILi128ELi4EZNS0_22gpu_kernel_impl_nocastIZNS0_50_GLOBAL__N__2680c7bb_12_PowKernel_cu_7dd49032_300329pow_tensor_scalar_kernel_implIaaEEvRNS_18TensorIteratorBaseET0_EUlaE1_EEvS6_RKT_EUliE_EEviT1_,@function
        .size           _ZN2at6native18elementwise_kernelILi128ELi4EZNS0_22gpu_kernel_impl_nocastIZNS0_50_GLOBAL__N__2680c7bb_12_PowKernel_cu_7dd49032_300329pow_tensor_scalar_kernel_implIaaEEvRNS_18TensorIteratorBaseET0_EUlaE1_EEvS6_RKT_EUliE_EEviT1_,(.L_x_68344 - _ZN2at6native18elementwise_kernelILi128ELi4EZNS0_22gpu_kernel_impl_nocastIZNS0_50_GLOBAL__N__2680c7bb_12_PowKernel_cu_7dd49032_300329pow_tensor_scalar_kernel_implIaaEEvRNS_18TensorIteratorBaseET0_EUlaE1_EEvS6_RKT_EUliE_EEviT1_)
        .other          _ZN2at6native18elementwise_kernelILi128ELi4EZNS0_22gpu_kernel_impl_nocastIZNS0_50_GLOBAL__N__2680c7bb_12_PowKernel_cu_7dd49032_300329pow_tensor_scalar_kernel_implIaaEEvRNS_18TensorIteratorBaseET0_EUlaE1_EEvS6_RKT_EUliE_EEviT1_,@"STO_CUDA_ENTRY STV_DEFAULT"
_ZN2at6native18elementwise_kernelILi128ELi4EZNS0_22gpu_kernel_impl_nocastIZNS0_50_GLOBAL__N__2680c7bb_12_PowKernel_cu_7dd49032_300329pow_tensor_scalar_kernel_implIaaEEvRNS_18TensorIteratorBaseET0_EUlaE1_EEvS6_RKT_EUliE_EEviT1_:
.text._ZN2at6native18elementwise_kernelILi128ELi4EZNS0_22gpu_kernel_impl_nocastIZNS0_50_GLOBAL__N__2680c7bb_12_PowKernel_cu_7dd49032_300329pow_tensor_scalar_kernel_implIaaEEvRNS_18TensorIteratorBaseET0_EUlaE1_EEvS6_RKT_EUliE_EEviT1_:
        /* <DEDUP_REMOVED lines=14> */
[----:B0-----:R-:W2:Y:S02]  /*00e0*/  LDG.E.S8 R4, desc[UR6][R4.64] ;  /* 0x0000000604047981 */ /* 0x001ea4000c1e1300 */
        /* <DEDUP_REMOVED lines=15> */
[----:B------:R-:W-:Y:S05]  /*01e0*/  CALL.REL.NOINC `($__internal_51_$__cuda_sm20_dblrcp_rn_slowpath_v3) ;  /* 0x0000005800307944 */ /* 0x000fea0003c00000 */
.L_x_21201:
[----:B------:R-:W0:Y:S01]  /*01f0*/  LDC.64 R4, c[0x0][0x580] ;  /* 0x00016000ff047b82 */ /* 0x000e220000000a00 */
[----:B------:R-:W0:Y:S01]  /*0200*/  F2I.F64.TRUNC R11, R10 ;  /* 0x0000000a000b7311 */ /* 0x000e22000030d100 */
[----:B------:R-:W-:Y:S01]  /*0210*/  IADD3 R3, PT, PT, R3, 0x80, RZ ;  /* 0x0000008003037810 */ /* 0x000fe20007ffe0ff */
[----:B0-----:R0:W-:Y:S06]  /*0220*/  STG.E.U8 desc[UR6][R4.64], R11 ;  /* 0x0000000b04007986 */ /* 0x0011ec000c101106 */
.L_x_21200:
[----:B------:R-:W-:Y:S05]  /*0230*/  BSYNC.RECONVERGENT B0 ;  /* 0x0000000000007941 */ /* 0x000fea0003800200 */
.L_x_21199:
[----:B------:R-:W1:Y:S01]  /*0240*/  LDCU UR4, c[0x0][0x380] ;  /* 0x00007000ff0477ac */ /* 0x000e620008000800 */
[----:B------:R-:W-:Y:S01]  /*0250*/  BSSY.RECONVERGENT B0, `(.L_x_21202) ;  /* 0x000001b000007945 */ /* 0x000fe20003800200 */
[----:B-1----:R-:W-:-:S13]  /*0260*/  ISETP.GE.AND P0, PT, R3, UR4, PT ;  /* 0x0000000403007c0c */ /* 0x002fda000bf06270 */
[----:B------:R-:W-:Y:S05]  /*0270*/  @P0 BRA `(.L_x_21203) ;  /* 0x0000000000600947 */ /* 0x000fea0003800000 */
[----:B------:R-:W1:Y:S02]  /*0280*/  LDC.64 R12, c[0x0][0x588] ;  /* 0x00016200ff0c7b82 */ /* 0x000e640000000a00 */
[----:B-1----:R-:W2:Y:S02]  /*0290*/  LDG.E.S8 R12, desc[UR6][R12.64] ;  /* 0x000000060c0c7981 */ /* 0x002ea4000c1e1300 */
        /* <DEDUP_REMOVED lines=16> */
[----:B------:R-:W-:Y:S02]  /*03a0*/  MOV R8, R10 ;  /* 0x0000000a00087202 */ /* 0x000fe40000000f00 */
[----:B------:R-:W-:-:S07]  /*03b0*/  MOV R9, R11 ;  /* 0x0000000b00097202 */ /* 0x000fce0000000f00 */
.L_x_21204:
[----:B------:R-:W0:Y:S01]  /*03c0*/  LDC.64 R4, c[0x0][0x580] ;  /* 0x00016000ff047b82 */ /* 0x000e220000000a00 */
[----:B------:R-:W0:Y:S01]  /*03d0*/  F2I.F64.TRUNC R9, R8 ;  /* 0x0000000800097311 */ /* 0x000e22000030d100 */
[----:B------:R-:W-:Y:S01]  /*03e0*/  VIADD R3, R3, 0x80 ;  /* 0x0000008003037836 */ /* 0x000fe20000000000 */
[----:B0-----:R1:W-:Y:S06]  /*03f0*/  STG.E.U8 desc[UR6][R4.64], R9 ;  /* 0x0000000904007986 */ /* 0x0013ec000c101106 */
.L_x_21203:
[----:B------:R-:W-:Y:S05]  /*0400*/  BSYNC.RECONVERGENT B0 ;  /* 0x0000000000007941 */ /* 0x000fea0003800200 */
.L_x_21202:
[----:B------:R-:W2:Y:S01]  /*0410*/  LDCU UR4, c[0x0][0x380] ;  /* 0x00007000ff0477ac */ /* 0x000ea20008000800 */
[----:B------:R-:W-:Y:S01]  /*0420*/  BSSY.RECONVERGENT B0, `(.L_x_21205) ;  /* 0x000001b000007945 */ /* 0x000fe20003800200 */
[----:B--2---:R-:W-:-:S13]  /*0430*/  ISETP.GE.AND P0, PT, R3, UR4, PT ;  /* 0x0000000403007c0c */ /* 0x004fda000bf06270 */
[----:B------:R-:W-:Y:S05]  /*0440*/  @P0 BRA `(.L_x_21206) ;  /* 0x0000000000600947 */ /* 0x000fea0003800000 */
[----:B------:R-:W2:Y:S02]  /*0450*/  LDC.64 R12, c[0x0][0x588] ;  /* 0x00016200ff0c7b82 */ /* 0x000ea40000000a00 */
[----:B--2---:R-:W2:Y:S02]  /*0460*/  LDG.E.S8 R12, desc[UR6][R12.64] ;  /* 0x000000060c0c7981 */ /* 0x004ea4000c1e1300 */
[----:B--2---:R-:W-:-:S06]  /*0470*/  IMAD R6, R12, R12, RZ ;  /* 0x0000000c0c067224 */ /* 0x004fcc00078e02ff */
        /* <DEDUP_REMOVED lines=15> */
[----:B------:R-:W-:Y:S01]  /*0570*/  MOV R8, R10 ;  /* 0x0000000a00087202 */ /* 0x000fe20000000f00 */
[----:B------:R-:W-:-:S07]  /*0580*/  IMAD.MOV.U32 R9, RZ, RZ, R11 ;  /* 0x000000ffff097224 */ /* 0x000fce00078e000b */
.L_x_21207:
[----:B------:R-:W0:Y:S01]  /*0590*/  LDC.64 R4, c[0x0][0x580] ;  /* 0x00016000ff047b82 */ /* 0x000e220000000a00 */
[----:B------:R-:W0:Y:S01]  /*05a0*/  F2I.F64.TRUNC R9, R8 ;  /* 0x0000000800097311 */ /* 0x000e22000030d100 */
[----:B------:R-:W-:Y:S01]  /*05b0*/  IADD3 R3, PT, PT, R3, 0x80, RZ ;  /* 0x0000008003037810 */ /* 0x000fe20007ffe0ff */
[----:B0-----:R2:W-:Y:S06]  /*05c0*/  STG.E.U8 desc[UR6][R4.64], R9 ;  /* 0x0000000904007986 */ /* 0x0015ec000c101106 */
.L_x_21206:
[----:B------:R-:W-:Y:S05]  /*05d0*/  BSYNC.RECONVERGENT B0 ;  /* 0x0000000000007941 */ /* 0x000fea0003800200 */
.L_x_21205:
[----:B------:R-:W3:Y:S02]  /*05e0*/  LDCU UR4, c[0x0][0x380] ;  /* 0x00007000ff0477ac */ /* 0x000ee40008000800 */
[----:B---3--:R-:W-:-:S13]  /*05f0*/  ISETP.GE.AND P0, PT, R3, UR4, PT ;  /* 0x0000000403007c0c */ /* 0x008fda000bf06270 */
[----:B------:R-:W-:Y:S05]  /*0600*/  @P0 EXIT ;  /* 0x000000000000094d */ /* 0x000fea0003800000 */
[----:B0-----:R-:W0:Y:S02]  /*0610*/  LDC.64 R10, c[0x0][0x588] ;  /* 0x00016200ff0a7b82 */ /* 0x001e240000000a00 */
[----:B0-----:R-:W3:Y:S02]  /*0620*/  LDG.E.S8 R10, desc[UR6][R10.64] ;  /* 0x000000060a0a7981 */ /* 0x001ee4000c1e1300 */
[----:B---3--:R-:W-:-:S06]  /*0630*/  IMAD R6, R10, R10, RZ ;  /* 0x0000000a0a067224 */ /* 0x008fcc00078e02ff */
        /* <DEDUP_REMOVED lines=15> */
[----:B------:R-:W-:Y:S01]  /*0730*/  IMAD.MOV.U32 R4, RZ, RZ, R10 ;  /* 0x000000ffff047224 */ /* 0x000fe200078e000a */
[----:B------:R-:W-:-:S07]  /*0740*/  MOV R5, R11 ;  /* 0x0000000b00057202 */ /* 0x000fce0000000f00 */
.L_x_21208:
[----:B------:R-:W0:Y:S01]  /*0750*/  LDC.64 R2, c[0x0][0x580] ;  /* 0x00016000ff027b82 */ /* 0x000e220000000a00 */
[----:B------:R-:W0:Y:S02]  /*0760*/  F2I.F64.TRUNC R5, R4 ;  /* 0x0000000400057311 */ /* 0x000e24000030d100 */
[----:B0-----:R-:W-:Y:S01]  /*0770*/  STG.E.U8 desc[UR6][R2.64], R5 ;  /* 0x0000000502007986 */ /* 0x001fe2000c101106 */
[----:B------:R-:W-:Y:S05]  /*0780*/  EXIT ;  /* 0x000000000000794d */ /* 0x000fea0003800000 */
.L_x_21198:
        /* <DEDUP_REMOVED lines=305> */
.L_x_21211:
[----:B------:R-:W0:Y:S02]  /*1aa0*/  LDCU.128 UR8, c[0x0][0x580] ;  /* 0x0000b000ff0877ac */ /* 0x000e240008000c00 */
[----:B0-----:R-:W-:-:S05]  /*1ab0*/  IADD3 R12, P0, PT, R4, UR10, RZ ;  /* 0x0000000a040c7c10 */ /* 0x001fca000ff1e0ff */
[----:B------:R-:W-:-:S05]  /*1ac0*/  IMAD.X R13, RZ, RZ, UR11, P0 ;  /* 0x0000000bff0d7e24 */ /* 0x000fca00080e06ff */
[----:B------:R-:W2:Y:S01]  /*1ad0*/  LDG.E.S8 R12, desc[UR6][R12.64] ;  /* 0x000000060c0c7981 */ /* 0x000ea2000c1e1300 */
[----:B------:R-:W-:Y:S01]  /*1ae0*/  IADD3 R4, P1, PT, R5, UR8, RZ ;  /* 0x0000000805047c10 */ /* 0x000fe2000ff3e0ff */
[----:B------:R-:W-:Y:S03]  /*1af0*/  BSSY.RECONVERGENT B1, `(.L_x_21212) ;  /* 0x0000014000017945 */ /* 0x000fe60003800200 */
[----:B------:R-:W-:Y:S01]  /*1b00*/  IADD3.X R5, PT, PT, RZ, UR9, RZ, P1, !PT ;  /* 0x00000009ff057c10 */ /* 0x000fe20008ffe4ff */
        /* <DEDUP_REMOVED lines=18> */
.L_x_21213:
[----:B------:R-:W-:Y:S05]  /*1c30*/  BSYNC.RECONVERGENT B1 ;  /* 0x0000000000017941 */ /* 0x000fea0003800200 */
.L_x_21212:
[----:B------:R-:W0:Y:S01]  /*1c40*/  F2I.F64.TRUNC R9, R8 ;  /* 0x0000000800097311 */ /* 0x000e22000030d100 */
[----:B------:R-:W-:Y:S01]  /*1c50*/  IADD3 R3, PT, PT, R3, 0x80, RZ ;  /* 0x0000008003037810 */ /* 0x000fe20007ffe0ff */
[----:B0-----:R0:W-:Y:S06]  /*1c60*/  STG.E.U8 desc[UR6][R4.64], R9 ;  /* 0x0000000904007986 */ /* 0x0011ec000c101106 */
.L_x_21210:
[----:B------:R-:W-:Y:S05]  /*1c70*/  BSYNC.RECONVERGENT B0 ;  /* 0x0000000000007941 */ /* 0x000fea0003800200 */
.L_x_21209:
[----:B------:R-:W1:Y:S01]  /*1c80*/  LDCU UR4, c[0x0][0x380] ;  /* 0x00007000ff0477ac */ /* 0x000e620008000800 */
[----:B------:R-:W-:Y:S01]  /*1c90*/  BSSY.RECONVERGENT B0, `(.L_x_21214) ;  /* 0x000014a000007945 */ /* 0x000fe20003800200 */
[----:B-1----:R-:W-:-:S13]  /*1ca0*/  ISETP.GE.AND P0, PT, R3, UR4, PT ;  /* 0x0000000403007c0c */ /* 0x002fda000bf06270 */
        /* <DEDUP_REMOVED lines=299> */
.L_x_21216:
[----:B------:R-:W0:Y:S02]  /*2f60*/  LDCU.128 UR8, c[0x0][0x580] ;  /* 0x0000b000ff0877ac */ /* 0x000e240008000c00 */
[----:B0-----:R-:W-:-:S04]  /*2f70*/  IADD3 R12, P0, PT, R4, UR10, RZ ;  /* 0x0000000a040c7c10 */ /* 0x001fc8000ff1e0ff */
[----:B------:R-:W-:-:S05]  /*2f80*/  IADD3.X R13, PT, PT, RZ, UR11, RZ, P0, !PT ;  /* 0x0000000bff0d7c10 */ /* 0x000fca00087fe4ff */
[----:B------:R-:W2:Y:S01]  /*2f90*/  LDG.E.S8 R12, desc[UR6][R12.64] ;  /* 0x000000060c0c7981 */ /* 0x000ea2000c1e1300 */
        /* <DEDUP_REMOVED lines=21> */
.L_x_21218:
[----:B------:R-:W-:Y:S05]  /*30f0*/  BSYNC.RECONVERGENT B1 ;  /* 0x0000000000017941 */ /* 0x000fea0003800200 */
.L_x_21217:
[----:B------:R-:W0:Y:S01]  /*3100*/  F2I.F64.TRUNC R9, R8 ;  /* 0x0000000800097311 */ /* 0x000e22000030d100 */
[----:B------:R-:W-:Y:S01]  /*3110*/  IADD3 R3, PT, PT, R3, 0x80, RZ ;  /* 0x0000008003037810 */ /* 0x000fe20007ffe0ff */
[----:B0-----:R1:W-:Y:S06]  /*3120*/  STG.E.U8 desc[UR6][R4.64], R9 ;  /* 0x0000000904007986 */ /* 0x0013ec000c101106 */
.L_x_21215:
[----:B------:R-:W-:Y:S05]  /*3130*/  BSYNC.RECONVERGENT B0 ;  /* 0x0000000000007941 */ /* 0x000fea0003800200 */
.L_x_21214:
[----:B------:R-:W2:Y:S01]  /*3140*/  LDCU UR4, c[0x0][0x380] ;  /* 0x00007000ff0477ac */ /* 0x000ea20008000800 */
[----:B------:R-:W-:Y:S01]  /*3150*/  BSSY.RECONVERGENT B0, `(.L_x_21219) ;  /* 0x000014a000007945 */ /* 0x000fe20003800200 */
[----:B--2---:R-:W-:-:S13]  /*3160*/  ISETP.GE.AND P0, PT, R3, UR4, PT ;  /* 0x0000000403007c0c */ /* 0x004fda000bf06270 */
[----:B------:R-:W-:Y:S05]  /*3170*/  @P0 BRA `(.L_x_21220) ;  /* 0x00000014001c0947 */ /* 0x000fea0003800000 */
        /* <DEDUP_REMOVED lines=298> */
.L_x_21221:
[----:B------:R-:W0:Y:S02]  /*4420*/  LDCU.128 UR8, c[0x0][0x580] ;  /* 0x0000b000ff0877ac */ /* 0x000e240008000c00 */
[----:B0-----:R-:W-:-:S04]  /*4430*/  IADD3 R12, P0, PT, R4, UR10, RZ ;  /* 0x0000000a040c7c10 */ /* 0x001fc8000ff1e0ff */
[----:B------:R-:W-:-:S05]  /*4440*/  IADD3.X R13, PT, PT, RZ, UR11, RZ, P0, !PT ;  /* 0x0000000bff0d7c10 */ /* 0x000fca00087fe4ff */
[----:B------:R-:W2:Y:S01]  /*4450*/  LDG.E.S8 R12, desc[UR6][R12.64] ;  /* 0x000000060c0c7981 */ /* 0x000ea2000c1e1300 */
[----:B------:R-:W-:Y:S01]  /*4460*/  IADD3 R4, P1, PT, R5, UR8, RZ ;  /* 0x0000000805047c10 */ /* 0x000fe2000ff3e0ff */
[----:B------:R-:W-:Y:S04]  /*4470*/  BSSY.RECONVERGENT B1, `(.L_x_21222) ;  /* 0x0000014000017945 */ /* 0x000fe80003800200 */
[----:B------:R-:W-:Y:S02]  /*4480*/  IMAD.X R5, RZ, RZ, UR9, P1 ;  /* 0x00000009ff057e24 */ /* 0x000fe400088e06ff */
        /* <DEDUP_REMOVED lines=18> */
.L_x_21223:
[----:B------:R-:W-:Y:S05]  /*45b0*/  BSYNC.RECONVERGENT B1 ;  /* 0x0000000000017941 */ /* 0x000fea0003800200 */
.L_x_21222:
[----:B------:R-:W0:Y:S01]  /*45c0*/  F2I.F64.TRUNC R9, R8 ;  /* 0x0000000800097311 */ /* 0x000e22000030d100 */
[----:B------:R-:W-:Y:S01]  /*45d0*/  VIADD R3, R3, 0x80 ;  /* 0x0000008003037836 */ /* 0x000fe20000000000 */
[----:B0-----:R2:W-:Y:S06]  /*45e0*/  STG.E.U8 desc[UR6][R4.64], R9 ;  /* 0x0000000904007986 */ /* 0x0015ec000c101106 */
.L_x_21220:
[----:B------:R-:W-:Y:S05]  /*45f0*/  BSYNC.RECONVERGENT B0 ;  /* 0x0000000000007941 */ /* 0x000fea0003800200 */
.L_x_21219:
        /* <DEDUP_REMOVED lines=301> */
.L_x_21224:
        /* <DEDUP_REMOVED lines=23> */
[----:B------:R-:W-:Y:S05]  /*5a40*/  CALL.REL.NOINC `($__internal_51_$__cuda_sm20_dblrcp_rn_slowpath_v3) ;  /* 0x0000000000187944 */ /* 0x000fea0003c00000 */
[----:B------:R-:W-:Y:S02]  /*5a50*/  MOV R6, R10 ;  /* 0x0000000a00067202 */ /* 0x000fe40000000f00 */
[----:B------:R-:W-:-:S07]  /*5a60*/  MOV R7, R11 ;  /* 0x0000000b00077202 */ /* 0x000fce0000000f00 */
.L_x_21226:
[----:B------:R-:W-:Y:S05]  /*5a70*/  BSYNC.RECONVERGENT B0 ;  /* 0x0000000000007941 */ /* 0x000fea0003800200 */
.L_x_21225:
[----:B------:R-:W0:Y:S02]  /*5a80*/  F2I.F64.TRUNC R7, R6 ;  /* 0x0000000600077311 */ /* 0x000e24000030d100 */
[----:B0-----:R-:W-:Y:S01]  /*5a90*/  STG.E.U8 desc[UR6][R2.64], R7 ;  /* 0x0000000702007986 */ /* 0x001fe2000c101106 */
[----:B------:R-:W-:Y:S05]  /*5aa0*/  EXIT ;  /* 0x000000000000794d */ /* 0x000fea0003800000 */
        .weak           $__internal_51_$__cuda_sm20_dblrcp_rn_slowpath_v3
        .type           $__internal_51_$__cuda_sm20_dblrcp_rn_slowpath_v3,@function
        .size           $__internal_51_$__cuda_sm20_dblrcp_rn_slowpath_v3,(.L_x_68344 - $__internal_51_$__cuda_sm20_dblrcp_rn_slowpath_v3)
$__internal_51_$__cuda_sm20_dblrcp_rn_slowpath_v3:
[----:B------:R-:W-:Y:S01]  /*5ab0*/  MOV R7, R15 ;  /* 0x0000000f00077202 */ /* 0x000fe20000000f00 */
[----:B------:R-:W-:Y:S05]  /*5ac0*/  BSSY.RECONVERGENT B2, `(.L_x_21227) ;  /* 0x0000024000027945 */ /* 0x000fea0003800200 */
        /* <DEDUP_REMOVED lines=23> */
.L_x_21230:
        /* <DEDUP_REMOVED lines=10> */
.L_x_21228:
[----:B------:R-:W-:Y:S02]  /*5ce0*/  LOP3.LUT R11, R7, 0x80000, RZ, 0xfc, !PT ;  /* 0x00080000070b7812 */ /* 0x000fe400078efcff */
[----:B------:R-:W-:-:S07]  /*5cf0*/  MOV R10, R6 ;  /* 0x00000006000a7202 */ /* 0x000fce0000000f00 */
.L_x_21229:
[----:B------:R-:W-:Y:S05]  /*5d00*/  BSYNC.RECONVERGENT B2 ;  /* 0x0000000000027941 */ /* 0x000fea0003800200 */
.L_x_21227:
[----:B------:R-:W-:-:S04]  /*5d10*/  MOV R9, 0x0 ;  /* 0x0000000000097802 */ /* 0x000fc80000000f00 */
[----:B------:R-:W-:Y:S05]  /*5d20*/  RET.REL.NODEC R8 `(_ZN2at6native18elementwise_kernelILi128ELi4EZNS0_22gpu_kernel_impl_nocastIZNS0_50_GLOBAL__N__2680c7bb_12_PowKernel_cu_7dd49032_300329pow_tensor_scalar_kernel_implIaaEEvRNS_18TensorIteratorBaseET0_EUlaE1_EEvS6_RKT_EUliE_EEviT1_) ;  /* 0xffffffa008b47950 */ /* 0x000fea0003c3ffff */
.L_x_21231:
        /* <DEDUP_REMOVED lines=13> */
.L_x_68344:


//--------------------- .text._ZN2at6native27unrolled_elementwise_kernelIZNS0_50_GLOBAL__N__2680c7bb_12_PowKernel_cu_7dd49032_300329pow_tensor_scalar_kernel_implIaaEEvRNS_18TensorIteratorBaseET0_EUlaE1_St5arrayIPcLm2EELi4E23TrivialOffsetCalculatorILi1EjESC_NS0_6memory15LoadWithoutCastENSD_16StoreWithoutCastEEEviT_S6_T2_T3_T4_T5_ --------------------------
	.section	.text._ZN2at6native27unrolled_elementwise_kernelIZNS0_50_GLOBAL__N__2680c7bb_12_PowKernel_cu_7dd49032_300329pow_tensor_scalar_kernel_implIaaEEvRNS_18TensorIteratorBaseET0_EUlaE1_St5arrayIPcLm2EELi4E23TrivialOffsetCalculatorILi1EjESC_NS0_6memory15LoadWithoutCastENSD_16StoreWithoutCastEEEviT_S6_T2_T3_T4_T5_,"ax",@progbits
	.align	128
        .global         _ZN2at6native27unrolled_elementwise_kernelIZNS0_50_GLOBAL__N__2680c7bb_12_PowKernel_cu_7dd49032_300329pow_tensor_scalar_kernel_implIaaEEvRNS_18TensorIteratorBaseET0_EUlaE1_St5arrayIPcLm2EELi4E23TrivialOffsetCalculatorILi1EjESC_NS0_6memory15LoadWithoutCastENSD_16StoreWithoutCastEEEviT_S6_T2_T3_T4_T5_
        .type           _ZN2at6native27unrolled_elementwise_kernelIZNS0_50_GLOBAL__N__2680c7bb_12_PowKernel_cu_7dd49032_300329pow_tensor_scalar_kernel_implIaaEEvRNS_18TensorIteratorBaseET0_EUlaE1_St5arrayIPcLm2EELi4E23TrivialOffsetCalculatorILi1EjESC_NS0_6memory15LoadWithoutCastENSD_16StoreWithoutCastEEEviT_S6_T2_T3_T4_T5_,@function
        .size           _ZN2at6native27unrolled_elementwise_kernelIZNS0_50_GLOBAL__N__2680c7bb_12_PowKernel_cu_7dd49032_300329pow_tensor_scalar_kernel_implIaaEEvRNS_18TensorIteratorBaseET0_EUlaE1_St5arrayIPcLm2EELi4E23TrivialOffsetCalculatorILi1EjESC_NS0_6memory15LoadWithoutCastENSD_16StoreWithoutCastEEEviT_S6_T2_T3_T4_T5_,(.L_x_68345 - _ZN2at6native27unrolled_elementwise_kernelIZNS0_50_GLOBAL__N__2680c7bb_12_PowKernel_cu_7dd49032_300329pow_tensor_scalar_kernel_implIaaEEvRNS_18TensorIteratorBaseET0_EUlaE1_St5arrayIPcLm2EELi4E23TrivialOffsetCalculatorILi1EjESC_NS0_6memory15LoadWithoutCastENSD_16StoreWithoutCastEEEviT_S6_T2_T3_T4_T5_)
        .other          _ZN2at6native27unrolled_elementwise_kernelIZNS0_50_GLOBAL__N__2680c7bb_12_PowKernel_cu_7dd49032_300329pow_tensor_scalar_kernel_implIaaEEvRNS_18TensorIteratorBaseET0_EUlaE1_St5arrayIPcLm2EELi4E23TrivialOffsetCalculatorILi1EjESC_NS0_6memory15LoadWithoutCastENSD_16StoreWithoutCastEEEviT_S6_T2_T3_T4_T5_,@"STO_CUDA_ENTRY STV_DEFAULT"
_ZN2at6native27unrolled_elementwise_kernelIZNS0_50_GLOBAL__N__2680c7bb_12_PowKernel_cu_7dd49032_300329pow_tensor_scalar_kernel_implIaaEEvRNS_18TensorIteratorBaseET0_EUlaE1_St5arrayIPcLm2EELi4E23TrivialOffsetCalculatorILi1EjESC_NS0_6memory15LoadWithoutCastENSD_16StoreWithoutCastEEEviT_S6_T2_T3_T4_T5_:
.text._ZN2at6native27unrolled_elementwise_kernelIZNS0_50_GLOBAL__N__2680c7bb_12_PowKernel_cu_7dd49032_300329pow_tensor_scalar_kernel_implIaaEEvRNS_18TensorIteratorBaseET0_EUlaE1_St5arrayIPcLm2EELi4E23TrivialOffsetCalculatorILi1EjESC_NS0_6memory15LoadWithoutCastENSD_16StoreWithoutCastEEEviT_S6_T2_T3_T4_T5_:
        /* <DEDUP_REMOVED lines=17> */
[----:B------:R-:W-:Y:S01]  /*0110*/  @!P3 IMAD.X R9, RZ, RZ, R15, P4 ;  /* 0x000000ffff09b224 */ /* 0x000fe200020e060f */
[----:B------:R-:W-:-:S05]  /*0120*/  CS2R R14, SRZ ;  /* 0x00000000000e7805 */ /* 0x000fca000001ff00 */
[----:B------:R-:W0:Y:S01]  /*0130*/  @!P1 LDC.64 R6, c[0x0][0x398] ;  /* 0x0000e600ff069b82 */ /* 0x000e220000000a00 */
[----:B------:R-:W-:Y:S01]  /*0140*/  @!P1 IMAD R21, R11, 0x200, R17 ;  /* 0x000002000b159824 */ /* 0x000fe200078e0211 */
[----:B------:R-:W-:Y:S01]  /*0150*/  @!P1 IADD3 R17, PT, PT, R17, 0x80, RZ ;  /* 0x0000008011119810 */ /* 0x000fe20007ffe0ff */
[----:B------:R-:W-:Y:S01]  /*0160*/  IMAD.MOV.U32 R10, RZ, RZ, RZ ;  /* 0x000000ffff0a7224 */ /* 0x000fe200078e00ff */
[----:B-1----:R1:W5:Y:S01]  /*0170*/  @!P3 LDG.E.S8 R15, desc[UR4][R8.64] ;  /* 0x00000004080fb981 */ /* 0x002362000c1e1300 */
[----:B--2---:R-:W-:Y:S02]  /*0180*/  @!P2 IADD3 R2, P5, PT, R19, R2, RZ ;  /* 0x000000021302a210 */ /* 0x004fe40007fbe0ff */
[----:B------:R-:W-:-:S03]  /*0190*/  ISETP.GE.AND P0, PT, R17, R12, PT ;  /* 0x0000000c1100720c */ /* 0x000fc60003f06270 */
[----:B------:R-:W-:-:S05]  /*01a0*/  @!P2 IMAD.X R3, RZ, RZ, R3, P5 ;  /* 0x000000ffff03a224 */ /* 0x000fca00028e0603 */
[----:B------:R1:W5:Y:S05]  /*01b0*/  @!P2 LDG.E.S8 R14, desc[UR4][R2.64] ;  /* 0x00000004020ea981 */ /* 0x00036a000c1e1300 */
[----:B------:R-:W2:Y:S01]  /*01c0*/  @!P0 LDC.64 R4, c[0x0][0x398] ;  /* 0x0000e600ff048b82 */ /* 0x000ea20000000a00 */
[----:B------:R-:W-:Y:S01]  /*01d0*/  @!P0 IMAD R17, R11, 0x200, R17 ;  /* 0x000002000b118824 */ /* 0x000fe200078e0211 */
[----:B0-----:R-:W-:-:S05]  /*01e0*/  @!P1 IADD3 R6, P4, PT, R21, R6, RZ ;  /* 0x0000000615069210 */ /* 0x001fca0007f9e0ff */
[----:B------:R-:W-:-:S05]  /*01f0*/  @!P1 IMAD.X R7, RZ, RZ, R7, P4 ;  /* 0x000000ffff079224 */ /* 0x000fca00020e0607 */
[----:B------:R1:W5:Y:S01]  /*0200*/  @!P1 LDG.E.S8 R10, desc[UR4][R6.64] ;  /* 0x00000004060a9981 */ /* 0x000362000c1e1300 */
[----:B------:R-:W-:Y:S01]  /*0210*/  IMAD.MOV.U32 R0, RZ, RZ, RZ ;  /* 0x000000ffff007224 */ /* 0x000fe200078e00ff */
[----:B--2---:R-:W-:-:S04]  /*0220*/  @!P0 IADD3 R4, P3, PT, R17, R4, RZ ;  /* 0x0000000411048210 */ /* 0x004fc80007f7e0ff */
[----:B------:R-:W-:-:S05]  /*0230*/  @!P0 IADD3.X R5, PT, PT, RZ, R5, RZ, P3, !PT ;  /* 0x00000005ff058210 */ /* 0x000fca0001ffe4ff */
[----:B------:R1:W5:Y:S01]  /*0240*/  @!P0 LDG.E.S8 R0, desc[UR4][R4.64] ;  /* 0x0000000404008981 */ /* 0x000362000c1e1300 */
[----:B------:R-:W-:Y:S01]  /*0250*/  ISETP.GE.AND P0, PT, R13, R12, PT ;  /* 0x0000000c0d00720c */ /* 0x000fe20003f06270 */
        /* <DEDUP_REMOVED lines=17> */
[----:B------:R-:W-:Y:S05]  /*0370*/  CALL.REL.NOINC `($__internal_52_$__cuda_sm20_dblrcp_rn_slowpath_v3) ;  /* 0x0000000400bc7944 */ /* 0x000fea0003c00000 */
[----:B------:R-:W-:Y:S01]  /*0380*/  IMAD.MOV.U32 R16, RZ, RZ, R6 ;  /* 0x000000ffff107224 */ /* 0x000fe200078e0006 */
[----:B------:R-:W-:-:S07]  /*0390*/  MOV R17, R7 ;  /* 0x0000000700117202 */ /* 0x000fce0000000f00 */
.L_x_21235:
[----:B------:R-:W-:Y:S05]  /*03a0*/  BSYNC.RECONVERGENT B1 ;  /* 0x0000000000017941 */ /* 0x000fea0003800200 */
.L_x_21234:
[----:B------:R0:W1:Y:S02]  /*03b0*/  F2I.F64.TRUNC R16, R16 ;  /* 0x0000001000107311 */ /* 0x000064000030d100 */
.L_x_21233:
[----:B------:R-:W-:Y:S05]  /*03c0*/  BSYNC.RECONVERGENT B0 ;  /* 0x0000000000007941 */ /* 0x000fea0003800200 */
.L_x_21232:
[----:B-----5:R-:W-:Y:S01]  /*03d0*/  VIADD R15, R13, 0x80 ;  /* 0x000000800d0f7836 */ /* 0x020fe20000000000 */
[----:B------:R-:W-:Y:S04]  /*03e0*/  BSSY.RECONVERGENT B0, `(.L_x_21236) ;  /* 0x0000015000007945 */ /* 0x000fe80003800200 */
[----:B------:R-:W-:-:S13]  /*03f0*/  ISETP.GE.AND P0, PT, R15, R12, PT ;  /* 0x0000000c0f00720c */ /* 0x000fda0003f06270 */
[----:B------:R-:W-:Y:S05]  /*0400*/  @P0 BRA `(.L_x_21237) ;  /* 0x0000000000480947 */ /* 0x000fea0003800000 */
[----:B------:R-:W-:Y:S01]  /*0410*/  IMAD R2, R14, R14, RZ ;  /* 0x0000000e0e027224 */ /* 0x000fe200078e02ff */
        /* <DEDUP_REMOVED lines=14> */
[----:B01----:R-:W-:Y:S05]  /*0500*/  CALL.REL.NOINC `($__internal_52_$__cuda_sm20_dblrcp_rn_slowpath_v3) ;  /* 0x0000000400587944 */ /* 0x003fea0003c00000 */
.L_x_21239:
[----:B------:R-:W-:Y:S05]  /*0510*/  BSYNC.RECONVERGENT B1 ;  /* 0x0000000000017941 */ /* 0x000fea0003800200 */
.L_x_21238:
[----:B------:R2:W3:Y:S02]  /*0520*/  F2I.F64.TRUNC R14, R6 ;  /* 0x00000006000e7311 */ /* 0x0004e4000030d100 */
.L_x_21237:
[----:B------:R-:W-:Y:S05]  /*0530*/  BSYNC.RECONVERGENT B0 ;  /* 0x0000000000007941 */ /* 0x000fea0003800200 */
.L_x_21236:
[----:B------:R-:W-:Y:S01]  /*0540*/  VIADD R3, R13, 0x100 ;  /* 0x000001000d037836 */ /* 0x000fe20000000000 */
[----:B------:R-:W-:Y:S04]  /*0550*/  BSSY.RECONVERGENT B0, `(.L_x_21240) ;  /* 0x0000015000007945 */ /* 0x000fe80003800200 */
[----:B------:R-:W-:-:S13]  /*0560*/  ISETP.GE.AND P0, PT, R3, R12, PT ;  /* 0x0000000c0300720c */ /* 0x000fda0003f06270 */
[----:B------:R-:W-:Y:S05]  /*0570*/  @P0 BRA `(.L_x_21241) ;  /* 0x0000000000480947 */ /* 0x000fea0003800000 */
[----:B------:R-:W-:Y:S01]  /*0580*/  IMAD R2, R10, R10, RZ ;  /* 0x0000000a0a027224 */ /* 0x000fe200078e02ff */
[----:B------:R-:W-:Y:S05]  /*0590*/  BSSY.RECONVERGENT B1, `(.L_x_21242) ;  /* 0x000000f000017945 */ /* 0x000fea0003800200 */
[----:B------:R-:W4:Y:S08]  /*05a0*/  I2F.F64.U32 R2, R2 ;  /* 0x0000000200027312 */ /* 0x000f300000201800 */
[----:B----4-:R-:W2:Y:S01]  /*05b0*/  MUFU.RCP64H R5, R3 ;  /* 0x0000000300057308 */ /* 0x010ea20000001800 */
[----:B------:R-:W-:-:S04]  /*05c0*/  IADD3 R4, PT, PT, R3, 0x300402, RZ ;  /* 0x0030040203047810 */ /* 0x000fc80007ffe0ff */
[----:B------:R-:W-:Y:S02]  /*05d0*/  FSETP.GEU.AND P0, PT, |R4|, 5.8789094863358348022e-39, PT ;  /* 0x004004020400780b */ /* 0x000fe40003f0e200 */
        /* <DEDUP_REMOVED lines=9> */
[----:B01-3--:R-:W-:Y:S05]  /*0670*/  CALL.REL.NOINC `($__internal_52_$__cuda_sm20_dblrcp_rn_slowpath_v3) ;  /* 0x0000000000fc7944 */ /* 0x00bfea0003c00000 */
.L_x_21243:
[----:B------:R-:W-:Y:S05]  /*0680*/  BSYNC.RECONVERGENT B1 ;  /* 0x0000000000017941 */ /* 0x000fea0003800200 */
.L_x_21242:
[----:B------:R4:W2:Y:S02]  /*0690*/  F2I.F64.TRUNC R10, R6 ;  /* 0x00000006000a7311 */ /* 0x0008a4000030d100 */
.L_x_21241:
[----:B------:R-:W-:Y:S05]  /*06a0*/  BSYNC.RECONVERGENT B0 ;  /* 0x0000000000007941 */ /* 0x000fea0003800200 */
.L_x_21240:
[----:B------:R-:W-:Y:S01]  /*06b0*/  VIADD R3, R13, 0x180 ;  /* 0x000001800d037836 */ /* 0x000fe20000000000 */
[----:B------:R-:W-:Y:S04]  /*06c0*/  BSSY.RECONVERGENT B0, `(.L_x_21244) ;  /* 0x0000015000007945 */ /* 0x000fe80003800200 */
[----:B------:R-:W-:-:S13]  /*06d0*/  ISETP.GE.AND P0, PT, R3, R12, PT ;  /* 0x0000000c0300720c */ /* 0x000fda0003f06270 */
[----:B------:R-:W-:Y:S05]  /*06e0*/  @P0 BRA `(.L_x_21245) ;  /* 0x0000000000480947 */ /* 0x000fea0003800000 */
[----:B------:R-:W-:Y:S01]  /*06f0*/  IMAD R2, R0, R0, RZ ;  /* 0x0000000000027224 */ /* 0x000fe200078e02ff */
[----:B------:R-:W-:Y:S05]  /*0700*/  BSSY.RECONVERGENT B1, `(.L_x_21246) ;  /* 0x000000f000017945 */ /* 0x000fea0003800200 */
[----:B------:R-:W5:Y:S08]  /*0710*/  I2F.F64.U32 R2, R2 ;  /* 0x0000000200027312 */ /* 0x000f700000201800 */
[----:B-----5:R-:W2:Y:S01]  /*0720*/  MUFU.RCP64H R5, R3 ;  /* 0x0000000300057308 */ /* 0x020ea20000001800 */
        /* <DEDUP_REMOVED lines=12> */
.L_x_21247:
[----:B------:R-:W-:Y:S05]  /*07f0*/  BSYNC.RECONVERGENT B1 ;  /* 0x0000000000017941 */ /* 0x000fea0003800200 */
.L_x_21246:
[----:B------:R2:W4:Y:S02]  /*0800*/  F2I.F64.TRUNC R7, R6 ;  /* 0x0000000600077311 */ /* 0x000524000030d100 */
.L_x_21245:
[----:B------:R-:W-:Y:S05]  /*0810*/  BSYNC.RECONVERGENT B0 ;  /* 0x0000000000007941 */ /* 0x000fea0003800200 */
.L_x_21244:
[----:B------:R-:W-:Y:S01]  /*0820*/  ISETP.GE.AND P0, PT, R13, R12, PT ;  /* 0x0000000c0d00720c */ /* 0x000fe20003f06270 */
[----:B------:R-:W-:Y:S04]  /*0830*/  BSSY.RECONVERGENT B0, `(.L_x_21248) ;  /* 0x000001a000007945 */ /* 0x000fe80003800200 */
[----:B------:R-:W-:Y:S08]  /*0840*/  BSSY.RELIABLE B1, `(.L_x_21249) ;  /* 0x0000011000017945 */ /* 0x000ff00003800100 */
[----:B------:R-:W-:Y:S05]  /*0850*/  @P0 BRA `(.L_x_21250) ;  /* 0x00000000003c0947 */ /* 0x000fea0003800000 */
[----:B------:R-:W5:Y:S01]  /*0860*/  LDCU.64 UR6, c[0x0][0x390] ;  /* 0x00007200ff0677ac */ /* 0x000f620008000a00 */
[----:B------:R-:W-:Y:S01]  /*0870*/  LEA R2, R11, R13, 0x9 ;  /* 0x0000000d0b027211 */ /* 0x000fe200078e48ff */
[----:B------:R-:W-:-:S03]  /*0880*/  IMAD.MOV.U32 R13, RZ, RZ, R15 ;  /* 0x000000ffff0d7224 */ /* 0x000fc600078e000f */
[----:B-----5:R-:W-:-:S05]  /*0890*/  IADD3 R2, P0, PT, R2, UR6, RZ ;  /* 0x0000000602027c10 */ /* 0x020fca000ff1e0ff */
[----:B------:R-:W-:Y:S01]  /*08a0*/  IMAD.X R3, RZ, RZ, UR7, P0 ;  /* 0x00000007ff037e24 */ /* 0x000fe200080e06ff */
[----:B------:R-:W-:-:S04]  /*08b0*/  ISETP.GE.AND P0, PT, R13, R12, PT ;  /* 0x0000000c0d00720c */ /* 0x000fc80003f06270 */
[----:B-1----:R1:W-:Y:S09]  /*08c0*/  STG.E.U8 desc[UR4][R2.64], R16 ;  /* 0x0000001002007986 */ /* 0x0023f2000c101104 */
[----:B------:R-:W-:Y:S05]  /*08d0*/  @P0 BREAK.RELIABLE B1 ;  /* 0x0000000000010942 */ /* 0x000fea0003800100 */
[----:B------:R-:W-:Y:S05]  /*08e0*/  @P0 BRA `(.L_x_21251) ;  /* 0x0000000000380947 */ /* 0x000fea0003800000 */
[----:B------:R-:W5:Y:S01]  /*08f0*/  LDCU.64 UR6, c[0x0][0x390] ;  /* 0x00007200ff0677ac */ /* 0x000f620008000a00 */
[----:B-1----:R-:W-:Y:S01]  /*0900*/  IMAD R2, R11, 0x200, R13 ;  /* 0x000002000b027824 */ /* 0x002fe200078e020d */
[----:B------:R-:W-:-:S04]  /*0910*/  IADD3 R13, PT, PT, R13, 0x80, RZ ;  /* 0x000000800d0d7810 */ /* 0x000fc80007ffe0ff */
[----:B-----5:R-:W-:-:S05]  /*0920*/  IADD3 R2, P0, PT, R2, UR6, RZ ;  /* 0x0000000602027c10 */ /* 0x020fca000ff1e0ff */
[----:B------:R-:W-:-:S05]  /*0930*/  IMAD.X R3, RZ, RZ, UR7, P0 ;  /* 0x00000007ff037e24 */ /* 0x000fca00080e06ff */
[----:B---3--:R1:W-:Y:S03]  /*0940*/  STG.E.U8 desc[UR4][R2.64], R14 ;  /* 0x0000000e02007986 */ /* 0x0083e6000c101104 */
.L_x_21250:
[----:B------:R-:W-:Y:S05]  /*0950*/  BSYNC.RELIABLE B1 ;  /* 0x0000000000017941 */ /* 0x000fea0003800100 */
.L_x_21249:
[----:B------:R-:W-:-:S13]  /*0960*/  ISETP.GE.AND P0, PT, R13, R12, PT ;  /* 0x0000000c0d00720c */ /* 0x000fda0003f06270 */
[----:B------:R-:W5:Y:S01]  /*0970*/  @!P0 LDC.64 R4, c[0x0][0x390] ;  /* 0x0000e400ff048b82 */ /* 0x000f620000000a00 */
[----:B-1----:R-:W-:Y:S02]  /*0980*/  @!P0 IMAD R3, R11, 0x200, R13 ;  /* 0x000002000b038824 */ /* 0x002fe400078e020d */
[----:B------:R-:W-:-:S03]  /*0990*/  @!P0 VIADD R13, R13, 0x80 ;  /* 0x000000800d0d8836 */ /* 0x000fc60000000000 */
[----:B-----5:R-:W-:-:S05]  /*09a0*/  @!P0 IADD3 R2, P1, PT, R3, R4, RZ ;  /* 0x0000000403028210 */ /* 0x020fca0007f3e0ff */
[----:B------:R-:W-:-:S05]  /*09b0*/  @!P0 IMAD.X R3, RZ, RZ, R5, P1 ;  /* 0x000000ffff038224 */ /* 0x000fca00008e0605 */
[----:B--2---:R1:W-:Y:S03]  /*09c0*/  @!P0 STG.E.U8 desc[UR4][R2.64], R10 ;  /* 0x0000000a02008986 */ /* 0x0043e6000c101104 */
.L_x_21251:
[----:B------:R-:W-:Y:S05]  /*09d0*/  BSYNC.RECONVERGENT B0 ;  /* 0x0000000000007941 */ /* 0x000fea0003800200 */
.L_x_21248:
[----:B------:R-:W-:Y:S05]  /*09e0*/  WARPSYNC.ALL ;  /* 0x0000000000007948 */ /* 0x000fea0003800000 */
[----:B------:R-:W-:-:S13]  /*09f0*/  ISETP.GE.AND P0, PT, R13, R12, PT ;  /* 0x0000000c0d00720c */ /* 0x000fda0003f06270 */
[----:B------:R-:W-:Y:S05]  /*0a00*/  @P0 EXIT ;  /* 0x000000000000094d */ /* 0x000fea0003800000 */
[----:B------:R-:W5:Y:S01]  /*0a10*/  LDCU.64 UR6, c[0x0][0x390] ;  /* 0x00007200ff0677ac */ /* 0x000f620008000a00 */
[----:B-1----:R-:W-:-:S05]  /*0a20*/  IMAD R2, R11, 0x200, R13 ;  /* 0x000002000b027824 */ /* 0x002fca00078e020d */
[----:B-----5:R-:W-:-:S04]  /*0a30*/  IADD3 R2, P0, PT, R2, UR6, RZ ;  /* 0x0000000602027c10 */ /* 0x020fc8000ff1e0ff */
[----:B------:R-:W-:-:S05]  /*0a40*/  IADD3.X R3, PT, PT, RZ, UR7, RZ, P0, !PT ;  /* 0x00000007ff037c10 */ /* 0x000fca00087fe4ff */
[----:B----4-:R-:W-:Y:S01]  /*0a50*/  STG.E.U8 desc[UR4][R2.64], R7 ;  /* 0x0000000702007986 */ /* 0x010fe2000c101104 */
[----:B------:R-:W-:Y:S05]  /*0a60*/  EXIT ;  /* 0x000000000000794d */ /* 0x000fea0003800000 */
        .weak           $__internal_52_$__cuda_sm20_dblrcp_rn_slowpath_v3
        .type           $__internal_52_$__cuda_sm20_dblrcp_rn_slowpath_v3,@function
        .size           $__internal_52_$__cuda_sm20_dblrcp_rn_slowpath_v3,(.L_x_68345 - $__internal_52_$__cuda_sm20_dblrcp_rn_slowpath_v3)
$__internal_52_$__cuda_sm20_dblrcp_rn_slowpath_v3:
        /* <DEDUP_REMOVED lines=25> */
.L_x_21255:
        /* <DEDUP_REMOVED lines=10> */
.L_x_21253:
[----:B------:R-:W-:Y:S01]  /*0ca0*/  LOP3.LUT R7, R3, 0x80000, RZ, 0xfc, !PT ;  /* 0x0008000003077812 */ /* 0x000fe200078efcff */
[----:B------:R-:W-:-:S07]  /*0cb0*/  IMAD.MOV.U32 R6, RZ, RZ, R2 ;  /* 0x000000ffff067224 */ /* 0x000fce00078e0002 */
.L_x_21254:
[----:B------:R-:W-:Y:S05]  /*0cc0*/  BSYNC.RECONVERGENT B2 ;  /* 0x0000000000027941 */ /* 0x000fea0003800200 */
.L_x_21252:
[----:B------:R-:W-:-:S04]  /*0cd0*/  IMAD.MOV.U32 R19, RZ, RZ, 0x0 ;  /* 0x00000000ff137424 */ /* 0x000fc800078e00ff */
[----:B------:R-:W-:Y:S05]  /*0ce0*/  RET.REL.NODEC R18 `(_ZN2at6native27unrolled_elementwise_kernelIZNS0_50_GLOBAL__N__2680c7bb_12_PowKernel_cu_7dd49032_300329pow_tensor_scalar_kernel_implIaaEEvRNS_18TensorIteratorBaseET0_EUlaE1_St5arrayIPcLm2EELi4E23TrivialOffsetCalculatorILi1EjESC_NS0_6memory15LoadWithoutCastENSD_16StoreWithoutCastEEEviT_S6_T2_T3_T4_T5_) ;  /* 0xfffffff012c47950 */ /* 0x000fea0003c3ffff */
.L_x_21256:
        /* <DEDUP_REMOVED lines=9> */
.L_x_68345:


//--------------------- .text._ZN2at6native29vectorized_elementwise_kernelILi2EZNS0_50_GLOBAL__N__2680c7bb_12_PowKernel_cu_7dd49032_300329pow_tensor_scalar_kernel_implIaaEEvRNS_18TensorIteratorBaseET0_EUlaE1_St5arrayIPcLm2EEEEviS6_T1_ --------------------------
	.section	.text._ZN2at6native29vectorized_elementwise_kernelILi2EZNS0_50_GLOBAL__N__2680c7bb_12_PowKernel_cu_7dd49032_300329pow_tensor_scalar_kernel_implIaaEEvRNS_18TensorIteratorBaseET0_EUlaE1_St5arrayIPcLm2EEEEviS6_T1_,"ax",@progbits
	.align	128
        .global         _ZN2at6native29vectorized_elementwise_kernelILi2EZNS0_50_GLOBAL__N__2680c7bb_12_PowKernel_cu_7dd49032_300329pow_tensor_scalar_kernel_implIaaEEvRNS_18TensorIteratorBaseET0_EUlaE1_St5arrayIPcLm2EEEEviS6_T1_
        .type           _ZN2at6native29vectorized_elementwise_kernelILi2EZNS0_50_GLOBAL__N__2680c7bb_12_PowKernel_cu_7dd49032_300329pow_tensor_scalar_kernel_implIaaEEvRNS_18TensorIteratorBaseET0_EUlaE1_St5arrayIPcLm2EEEEviS6_T1_,@function
        .size           _ZN2at6native29vectorized_elementwise_kernelILi2EZNS0_50_GLOBAL__N__2680c7bb_12_PowKernel_cu_7dd49032_300329pow_tensor_scalar_kernel_implIaaEEvRNS_18TensorIteratorBaseET0_EUlaE1_St5arrayIPcLm2EEEEviS6_T1_,(.L_x_68346 - _ZN2at6native29vectorized_elementwise_kernelILi2EZNS0_50_GLOBAL__N__2680c7bb_12_PowKernel_cu_7dd49032_300329pow_tensor_scalar_kernel_implIaaEEvRNS_18TensorIteratorBaseET0_EUlaE1_St5arrayIPcLm2EEEEviS6_T1_)
        .other          _ZN2at6native29vectorized_elementwise_kernelILi2EZNS0_50_GLOBAL__N__2680c7bb_12_PowKernel_cu_7dd49032_300329pow_tensor_scalar_kernel_implIaaEEvRNS_18TensorIteratorBaseET0_EUlaE1_St5arrayIPcLm2EEEEviS6_T1_,@"STO_CUDA_ENTRY STV_DEFAULT"
_ZN2at6native29vectorized_elementwise_kernelILi2EZNS0_50_GLOBAL__N__2680c7bb_12_PowKernel_cu_7dd49032_300329pow_tensor_scalar_kernel_implIaaEEvRNS_18TensorIteratorBaseET0_EUlaE1_St5arrayIPcLm2EEEEviS6_T1_:
.text._ZN2at6native29vectorized_elementwise_kernelILi2EZNS0_50_GLOBAL__N__2680c7bb_12_PowKernel_cu_7dd49032_300329pow_tensor_scalar_kernel_implIaaEEvRNS_18TensorIteratorBaseET0_EUlaE1_St5arrayIPcLm2EEEEviS6_T1_:
[----:B------:R-:W-:Y:S08]  /*0000*/  LDC R1, c[0x0][0x37c] ;  /* 0x0000df00ff017b82 */ /* 0x000ff00000000800 */
[----:B------:R-:W0:Y:S01]  /*0010*/  S2UR UR4, SR_CTAID.X ;  /* 0x00000000000479c3 */ /* 0x000e220000002500 */
[----:B------:R-:W1:Y:S01]  /*0020*/  LDCU UR5, c[0x0][0x380] ;  /* 0x00007000ff0577ac */ /* 0x000e620008000800 */
[----:B------:R-:W2:Y:S01]  /*0030*/  LDCU.64 UR8, c[0x0][0x358] ;  /* 0x00006b00ff0877ac */ /* 0x000ea20008000a00 */
[----:B0-----:R-:W-:-:S04]  /*0040*/  USHF.L.U32 UR4, UR4, 0xa, URZ ;  /* 0x0000000a04047899 */ /* 0x001fc800080006ff */
[----:B-1----:R-:W-:-:S04]  /*0050*/  UIADD3 UR5, UPT, UPT, -UR4, UR5, URZ ;  /* 0x0000000504057290 */ /* 0x002fc8000fffe1ff */
[----:B------:R-:W-:-:S09]  /*0060*/  UISETP.GT.U32.AND UP0, UPT, UR5, 0x3ff, UPT ;  /* 0x000003ff0500788c */ /* 0x000fd2000bf04070 */
[----:B--2---:R-:W-:Y:S05]  /*0070*/  BRA.U UP0, `(.L_x_21257) ;  /* 0x0000001100f07547 */ /* 0x004fea000b800000 */
[----:B------:R-:W0:Y:S01]  /*0080*/  S2R R7, SR_TID.X ;  /* 0x0000000000077919 */ /* 0x000e220000002100 */
[----:B------:R-:W-:Y:S01]  /*0090*/  IMAD.MOV.U32 R8, RZ, RZ, RZ ;  /* 0x000000ffff087224 */ /* 0x000fe200078e00ff */
        /* <DEDUP_REMOVED lines=12> */
[----:B------:R0:W5:Y:S01]  /*0160*/  @!P6 LDG.E.S8 R8, desc[UR8][R14.64] ;  /* 0x000000080e08e981 */ /* 0x000162000c1e1300 */
        /* <DEDUP_REMOVED lines=10> */
[----:B------:R-:W-:Y:S01]  /*0210*/  @!P2 IADD3 R7, PT, PT, R7, 0x80, RZ ;  /* 0x000000800707a810 */ /* 0x000fe20007ffe0ff */
[----:B------:R-:W-:Y:S01]  /*0220*/  @!P5 IMAD.X R25, RZ, RZ, R25, P6 ;  /* 0x000000ffff19d224 */ /* 0x000fe200030e0619 */
[----:B------:R-:W3:Y:S02]  /*0230*/  @!P2 LDC.64 R16, c[0x0][0x398] ;  /* 0x0000e600ff10ab82 */ /* 0x000ee40000000a00 */
[----:B------:R-:W-:-:S13]  /*0240*/  ISETP.GE.U32.AND P1, PT, R7, UR5, PT ;  /* 0x0000000507007c0c */ /* 0x000fda000bf26070 */
[C---:B------:R-:W-:Y:S01]  /*0250*/  @!P1 VIADD R23, R7.reuse, UR4 ;  /* 0x0000000407179c36 */ /* 0x040fe20008000000 */
[----:B------:R-:W4:Y:S01]  /*0260*/  @!P1 LDC.64 R2, c[0x0][0x398] ;  /* 0x0000e600ff029b82 */ /* 0x000f220000000a00 */
[----:B------:R-:W-:-:S05]  /*0270*/  @!P1 VIADD R7, R7, 0x80 ;  /* 0x0000008007079836 */ /* 0x000fca0000000000 */
[----:B------:R-:W-:Y:S01]  /*0280*/  ISETP.GE.U32.AND P0, PT, R7, UR5, PT ;  /* 0x0000000507007c0c */ /* 0x000fe2000bf06070 */
[----:B------:R-:W-:-:S06]  /*0290*/  IMAD.MOV.U32 R0, RZ, RZ, RZ ;  /* 0x000000ffff007224 */ /* 0x000fcc00078e00ff */
[----:B------:R-:W5:Y:S06]  /*02a0*/  @!P5 LDG.E.S8 R0, desc[UR8][R24.64] ;  /* 0x000000081800d981 */ /* 0x000f6c000c1e1300 */
[C---:B------:R-:W-:Y:S01]  /*02b0*/  @!P0 VIADD R21, R7.reuse, UR4 ;  /* 0x0000000407158c36 */ /* 0x040fe20008000000 */
[----:B------:R-:W4:Y:S01]  /*02c0*/  @!P0 LDC.64 R12, c[0x0][0x398] ;  /* 0x0000e600ff0c8b82 */ /* 0x000f220000000a00 */
[----:B------:R-:W-:-:S05]  /*02d0*/  @!P0 VIADD R7, R7, 0x80 ;  /* 0x0000008007078836 */ /* 0x000fca0000000000 */
[----:B------:R-:W-:Y:S02]  /*02e0*/  ISETP.GE.U32.AND P6, PT, R7, UR5, PT ;  /* 0x0000000507007c0c */ /* 0x000fe4000bfc6070 */
[----:B--2---:R-:W-:-:S04]  /*02f0*/  @!P4 IADD3 R18, P5, PT, R27, R18, RZ ;  /* 0x000000121b12c210 */ /* 0x004fc80007fbe0ff */
[----:B------:R-:W-:Y:S02]  /*0300*/  @!P4 IADD3.X R19, PT, PT, RZ, R19, RZ, P5, !PT ;  /* 0x00000013ff13c210 */ /* 0x000fe40002ffe4ff */
[----:B-1----:R-:W-:-:S05]  /*0310*/  @!P3 IADD3 R4, P5, PT, R9, R4, RZ ;  /* 0x000000040904b210 */ /* 0x002fca0007fbe0ff */
[----:B0-----:R-:W0:Y:S01]  /*0320*/  @!P6 LDC.64 R14, c[0x0][0x398] ;  /* 0x0000e600ff0eeb82 */ /* 0x001e220000000a00 */
[----:B------:R-:W-:-:S06]  /*0330*/  IMAD.MOV.U32 R9, RZ, RZ, RZ ;  /* 0x000000ffff097224 */ /* 0x000fcc00078e00ff */
[----:B------:R-:W5:Y:S01]  /*0340*/  @!P4 LDG.E.S8 R9, desc[UR8][R18.64] ;  /* 0x000000081209c981 */ /* 0x000f62000c1e1300 */
[----:B---3--:R-:W-:Y:S01]  /*0350*/  @!P2 IADD3 R16, P4, PT, R11, R16, RZ ;  /* 0x000000100b10a210 */ /* 0x008fe20007f9e0ff */
[----:B------:R-:W-:Y:S02]  /*0360*/  IMAD.MOV.U32 R11, RZ, RZ, RZ ;  /* 0x000000ffff0b7224 */ /* 0x000fe400078e00ff */
[----:B------:R-:W-:Y:S02]  /*0370*/  IMAD.MOV.U32 R10, RZ, RZ, RZ ;  /* 0x000000ffff0a7224 */ /* 0x000fe400078e00ff */
[----:B------:R-:W-:Y:S02]  /*0380*/  @!P2 IMAD.X R17, RZ, RZ, R17, P4 ;  /* 0x000000ffff11a224 */ /* 0x000fe400020e0611 */
[----:B------:R-:W-:Y:S02]  /*0390*/  @!P3 IMAD.X R5, RZ, RZ, R5, P5 ;  /* 0x000000ffff05b224 */ /* 0x000fe400028e0605 */
[----:B------:R-:W-:Y:S01]  /*03a0*/  @!P6 VIADD R7, R7, UR4 ;  /* 0x000000040707ec36 */ /* 0x000fe20008000000 */
[----:B------:R-:W5:Y:S04]  /*03b0*/  @!P2 LDG.E.S8 R11, desc[UR8][R16.64] ;  /* 0x00000008100ba981 */ /* 0x000f68000c1e1300 */
[----:B------:R1:W5:Y:S01]  /*03c0*/  @!P3 LDG.E.S8 R10, desc[UR8][R4.64] ;  /* 0x00000008040ab981 */ /* 0x000362000c1e1300 */
[----:B----4-:R-:W-:-:S02]  /*03d0*/  @!P1 IADD3 R2, P3, PT, R23, R2, RZ ;  /* 0x0000000217029210 */ /* 0x010fc40007f7e0ff */
[----:B0-----:R-:W-:Y:S01]  /*03e0*/  @!P6 IADD3 R14, P2, PT, R7, R14, RZ ;  /* 0x0000000e070ee210 */ /* 0x001fe20007f5e0ff */
[----:B------:R-:W-:Y:S02]  /*03f0*/  HFMA2 R7, -RZ, RZ, 0, 0 ;  /* 0x00000000ff077431 */ /* 0x000fe400000001ff */
[----:B------:R-:W-:Y:S02]  /*0400*/  @!P1 IMAD.X R3, RZ, RZ, R3, P3 ;  /* 0x000000ffff039224 */ /* 0x000fe400018e0603 */
[----:B------:R-:W-:Y:S01]  /*0410*/  @!P6 IMAD.X R15, RZ, RZ, R15, P2 ;  /* 0x000000ffff0fe224 */ /* 0x000fe200010e060f */
[----:B-1----:R-:W-:Y:S02]  /*0420*/  CS2R R4, SRZ ;  /* 0x0000000000047805 */ /* 0x002fe4000001ff00 */
[----:B------:R0:W5:Y:S04]  /*0430*/  @!P1 LDG.E.S8 R7, desc[UR8][R2.64] ;  /* 0x0000000802079981 */ /* 0x000168000c1e1300 */
[----:B------:R0:W5:Y:S01]  /*0440*/  @!P6 LDG.E.S8 R4, desc[UR8][R14.64] ;  /* 0x000000080e04e981 */ /* 0x000162000c1e1300 */
[----:B------:R-:W-:-:S05]  /*0450*/  @!P0 IADD3 R12, P4, PT, R21, R12, RZ ;  /* 0x0000000c150c8210 */ /* 0x000fca0007f9e0ff */
[----:B------:R-:W-:-:S05]  /*0460*/  @!P0 IMAD.X R13, RZ, RZ, R13, P4 ;  /* 0x000000ffff0d8224 */ /* 0x000fca00020e060d */
[----:B------:R0:W5:Y:S01]  /*0470*/  @!P0 LDG.E.S8 R5, desc[UR8][R12.64] ;  /* 0x000000080c058981 */ /* 0x000162000c1e1300 */
[----:B------:R-:W-:Y:S01]  /*0480*/  ISETP.GE.U32.AND P0, PT, R6, UR5, PT ;  /* 0x0000000506007c0c */ /* 0x000fe2000bf06070 */
        /* <DEDUP_REMOVED lines=17> */
[----:B------:R-:W-:Y:S05]  /*05a0*/  CALL.REL.NOINC `($__internal_53_$__cuda_sm20_dblrcp_rn_slowpath_v3) ;  /* 0x00000018007c7944 */ /* 0x000fea0003c00000 */
.L_x_21261:
[----:B------:R-:W-:Y:S05]  /*05b0*/  BSYNC.RECONVERGENT B2 ;  /* 0x0000000000027941 */ /* 0x000fea0003800200 */
.L_x_21260:
[----:B------:R0:W1:Y:S02]  /*05c0*/  F2I.F64.TRUNC R3, R14 ;  /* 0x0000000e00037311 */ /* 0x000064000030d100 */
.L_x_21259:
[----:B------:R-:W-:Y:S05]  /*05d0*/  BSYNC.RECONVERGENT B1 ;  /* 0x0000000000017941 */ /* 0x000fea0003800200 */
.L_x_21258:
[----:B------:R-:W-:Y:S01]  /*05e0*/  VIADD R2, R6, 0x80 ;  /* 0x0000008006027836 */ /* 0x000fe20000000000 */
[----:B------:R-:W-:Y:S04]  /*05f0*/  BSSY.RECONVERGENT B1, `(.L_x_21262) ;  /* 0x0000015000017945 */ /* 0x000fe80003800200 */
[----:B------:R-:W-:-:S13]  /*0600*/  ISETP.GE.U32.AND P0, PT, R2, UR5, PT ;  /* 0x0000000502007c0c */ /* 0x000fda000bf06070 */
        /* <DEDUP_REMOVED lines=16> */
[----:B-1----:R-:W-:Y:S05]  /*0710*/  CALL.REL.NOINC `($__internal_53_$__cuda_sm20_dblrcp_rn_slowpath_v3) ;  /* 0x0000001800207944 */ /* 0x002fea0003c00000 */
.L_x_21265:
[----:B------:R-:W-:Y:S05]  /*0720*/  BSYNC.RECONVERGENT B2 ;  /* 0x0000000000027941 */ /* 0x000fea0003800200 */
.L_x_21264:
[----:B------:R2:W3:Y:S02]  /*0730*/  F2I.F64.TRUNC R0, R14 ;  /* 0x0000000e00007311 */ /* 0x0004e4000030d100 */
.L_x_21263:
[----:B------:R-:W-:Y:S05]  /*0740*/  BSYNC.RECONVERGENT B1 ;  /* 0x0000000000017941 */ /* 0x000fea0003800200 */
.L_x_21262:
[----:B-----5:R-:W-:Y:S01]  /*0750*/  VIADD R8, R6, 0x100 ;  /* 0x0000010006087836 */ /* 0x020fe20000000000 */
[----:B------:R-:W-:Y:S04]  /*0760*/  BSSY.RECONVERGENT B1, `(.L_x_21266) ;  /* 0x0000015000017945 */ /* 0x000fe80003800200 */
[----:B------:R-:W-:-:S13]  /*0770*/  ISETP.GE.U32.AND P0, PT, R8, UR5, PT ;  /* 0x0000000508007c0c */ /* 0x000fda000bf06070 */
        /* <DEDUP_REMOVED lines=16> */
[----:B-1-3--:R-:W-:Y:S05]  /*0880*/  CALL.REL.NOINC `($__internal_53_$__cuda_sm20_dblrcp_rn_slowpath_v3) ;  /* 0x0000001400c47944 */ /* 0x00afea0003c00000 */
.L_x_21269:
[----:B------:R-:W-:Y:S05]  /*0890*/  BSYNC.RECONVERGENT B2 ;  /* 0x0000000000027941 */ /* 0x000fea0003800200 */
.L_x_21268:
[----:B------:R4:W0:Y:S02]  /*08a0*/  F2I.F64.TRUNC R9, R14 ;  /* 0x0000000e00097311 */ /* 0x000824000030d100 */
.L_x_21267:
[----:B------:R-:W-:Y:S05]  /*08b0*/  BSYNC.RECONVERGENT B1 ;  /* 0x0000000000017941 */ /* 0x000fea0003800200 */
.L_x_21266:
[----:B------:R-:W-:Y:S01]  /*08c0*/  VIADD R8, R6, 0x180 ;  /* 0x0000018006087836 */ /* 0x000fe20000000000 */
[----:B------:R-:W-:Y:S04]  /*08d0*/  BSSY.RECONVERGENT B1, `(.L_x_21270) ;  /* 0x0000015000017945 */ /* 0x000fe80003800200 */
[----:B------:R-:W-:-:S13]  /*08e0*/  ISETP.GE.U32.AND P0, PT, R8, UR5, PT ;  /* 0x0000000508007c0c */ /* 0x000fda000bf06070 */
        /* <DEDUP_REMOVED lines=16> */
[----:B-1-3--:R-:W-:Y:S05]  /*09f0*/  CALL.REL.NOINC `($__internal_53_$__cuda_sm20_dblrcp_rn_slowpath_v3) ;  /* 0x0000001400687944 */ /* 0x00afea0003c00000 */
.L_x_21273:
[----:B------:R-:W-:Y:S05]  /*0a00*/  BSYNC.RECONVERGENT B2 ;  /* 0x0000000000027941 */ /* 0x000fea0003800200 */
.L_x_21272:
[----:B------:R0:W2:Y:S02]  /*0a10*/  F2I.F64.TRUNC R10, R14 ;  /* 0x0000000e000a7311 */ /* 0x0000a4000030d100 */
.L_x_21271:
[----:B------:R-:W-:Y:S05]  /*0a20*/  BSYNC.RECONVERGENT B1 ;  /* 0x0000000000017941 */ /* 0x000fea0003800200 */
.L_x_21270:
        /* <DEDUP_REMOVED lines=20> */
.L_x_21277:
[----:B------:R-:W-:Y:S05]  /*0b70*/  BSYNC.RECONVERGENT B2 ;  /* 0x0000000000027941 */ /* 0x000fea0003800200 */
.L_x_21276:
[----:B------:R0:W2:Y:S02]  /*0b80*/  F2I.F64.TRUNC R11, R14 ;  /* 0x0000000e000b7311 */ /* 0x0000a4000030d100 */
.L_x_21275:
[----:B------:R-:W-:Y:S05]  /*0b90*/  BSYNC.RECONVERGENT B1 ;  /* 0x0000000000017941 */ /* 0x000fea0003800200 */
.L_x_21274:
        /* <DEDUP_REMOVED lines=20> */
.L_x_21281:
[----:B------:R-:W-:Y:S05]  /*0ce0*/  BSYNC.RECONVERGENT B2 ;  /* 0x0000000000027941 */ /* 0x000fea0003800200 */
.L_x_21280:
[----:B------:R0:W2:Y:S02]  /*0cf0*/  F2I.F64.TRUNC R7, R14 ;  /* 0x0000000e00077311 */ /* 0x0000a4000030d100 */
.L_x_21279:
[----:B------:R-:W-:Y:S05]  /*0d00*/  BSYNC.RECONVERGENT B1 ;  /* 0x0000000000017941 */ /* 0x000fea0003800200 */
.L_x_21278:
        /* <DEDUP_REMOVED lines=20> */
.L_x_21285:
[----:B------:R-:W-:Y:S05]  /*0e50*/  BSYNC.RECONVERGENT B2 ;  /* 0x0000000000027941 */ /* 0x000fea0003800200 */
.L_x_21284:
[----:B------:R0:W2:Y:S02]  /*0e60*/  F2I.F64.TRUNC R5, R14 ;  /* 0x0000000e00057311 */ /* 0x0000a4000030d100 */
.L_x_21283:
[----:B------:R-:W-:Y:S05]  /*0e70*/  BSYNC.RECONVERGENT B1 ;  /* 0x0000000000017941 */ /* 0x000fea0003800200 */
.L_x_21282:
        /* <DEDUP_REMOVED lines=20> */
.L_x_21289:
[----:B------:R-:W-:Y:S05]  /*0fc0*/  BSYNC.RECONVERGENT B2 ;  /* 0x0000000000027941 */ /* 0x000fea0003800200 */
.L_x_21288:
[----:B------:R0:W2:Y:S02]  /*0fd0*/  F2I.F64.TRUNC R4, R14 ;  /* 0x0000000e00047311 */ /* 0x0000a4000030d100 */
.L_x_21287:
[----:B------:R-:W-:Y:S05]  /*0fe0*/  BSYNC.RECONVERGENT B1 ;  /* 0x0000000000017941 */ /* 0x000fea0003800200 */
.L_x_21286:
[----:B------:R-:W-:Y:S01]  /*0ff0*/  ISETP.GE.U32.AND P0, PT, R6, UR5, PT ;  /* 0x0000000506007c0c */ /* 0x000fe2000bf06070 */
[----:B------:R-:W-:Y:S04]  /*1000*/  BSSY.RECONVERGENT B0, `(.L_x_21290) ;  /* 0x000003a000007945 */ /* 0x000fe80003800200 */
[----:B------:R-:W-:Y:S08]  /*1010*/  BSSY.RELIABLE B1, `(.L_x_21291) ;  /* 0x0000031000017945 */ /* 0x000ff00003800100 */
[----:B------:R-:W-:Y:S05]  /*1020*/  @P0 BRA `(.L_x_21292) ;  /* 0x0000000000380947 */ /* 0x000fea0003800000 */
[----:B------:R-:W5:Y:S01]  /*1030*/  LDCU.64 UR6, c[0x0][0x390] ;  /* 0x00007200ff0677ac */ /* 0x000f620008000a00 */
[----:B------:R-:W-:Y:S01]  /*1040*/  VIADD R12, R6, UR4 ;  /* 0x00000004060c7c36 */ /* 0x000fe20008000000 */
[----:B------:R-:W-:-:S04]  /*1050*/  MOV R6, R2 ;  /* 0x0000000200067202 */ /* 0x000fc80000000f00 */
[----:B-----5:R-:W-:-:S05]  /*1060*/  IADD3 R12, P0, PT, R12, UR6, RZ ;  /* 0x000000060c0c7c10 */ /* 0x020fca000ff1e0ff */
[----:B------:R-:W-:Y:S01]  /*1070*/  IMAD.X R13, RZ, RZ, UR7, P0 ;  /* 0x00000007ff0d7e24 */ /* 0x000fe200080e06ff */
[----:B------:R-:W-:-:S04]  /*1080*/  ISETP.GE.U32.AND P0, PT, R6, UR5, PT ;  /* 0x0000000506007c0c */ /* 0x000fc8000bf06070 */
[----:B-1----:R1:W-:Y:S09]  /*1090*/  STG.E.U8 desc[UR8][R12.64], R3 ;  /* 0x000000030c007986 */ /* 0x0023f2000c101108 */
[----:B------:R-:W-:Y:S05]  /*10a0*/  @P0 BRA `(.L_x_21293) ;  /* 0x0000000000380947 */ /* 0x000fea0003800000 */
[----:B------:R-:W5:Y:S01]  /*10b0*/  LDCU.64 UR6, c[0x0][0x390] ;  /* 0x00007200ff0677ac */ /* 0x000f620008000a00 */
[C---:B------:R-:W-:Y:S02]  /*10c0*/  VIADD R2, R6.reuse, UR4 ;  /* 0x0000000406027c36 */ /* 0x040fe40008000000 */
[----:B------:R-:W-:-:S03]  /*10d0*/  VIADD R6, R6, 0x80 ;  /* 0x0000008006067836 */ /* 0x000fc60000000000 */
[----:B-----5:R-:W-:-:S05]  /*10e0*/  IADD3 R2, P0, PT, R2, UR6, RZ ;  /* 0x0000000602027c10 */ /* 0x020fca000ff1e0ff */
[----:B-1----:R-:W-:-:S05]  /*10f0*/  IMAD.X R3, RZ, RZ, UR7, P0 ;  /* 0x00000007ff037e24 */ /* 0x002fca00080e06ff */
[----:B---3--:R1:W-:Y:S03]  /*1100*/  STG.E.U8 desc[UR8][R2.64], R0 ;  /* 0x0000000002007986 */ /* 0x0083e6000c101108 */
.L_x_21292:
[----:B------:R-:W-:-:S13]  /*1110*/  ISETP.GE.U32.AND P0, PT, R6, UR5, PT ;  /* 0x0000000506007c0c */ /* 0x000fda000bf06070 */
[----:B------:R-:W-:Y:S05]  /*1120*/  @P0 BRA `(.L_x_21294) ;  /* 0x0000000000380947 */ /* 0x000fea0003800000 */
[----:B------:R-:W5:Y:S01]  /*1130*/  LDCU.64 UR6, c[0x0][0x390] ;  /* 0x00007200ff0677ac */ /* 0x000f620008000a00 */
[C---:B-1----:R-:W-:Y:S02]  /*1140*/  VIADD R2, R6.reuse, UR4 ;  /* 0x0000000406027c36 */ /* 0x042fe40008000000 */
[----:B------:R-:W-:-:S03]  /*1150*/  VIADD R6, R6, 0x80 ;  /* 0x0000008006067836 */ /* 0x000fc60000000000 */
[----:B-----5:R-:W-:-:S05]  /*1160*/  IADD3 R2, P0, PT, R2, UR6, RZ ;  /* 0x0000000602027c10 */ /* 0x020fca000ff1e0ff */
[----:B------:R-:W-:-:S05]  /*1170*/  IMAD.X R3, RZ, RZ, UR7, P0 ;  /* 0x00000007ff037e24 */ /* 0x000fca00080e06ff */
[----:B0-----:R0:W-:Y:S03]  /*1180*/  STG.E.U8 desc[UR8][R2.64], R9 ;  /* 0x0000000902007986 */ /* 0x0011e6000c101108 */
.L_x_21293:
[----:B------:R-:W-:-:S13]  /*1190*/  ISETP.GE.U32.AND P0, PT, R6, UR5, PT ;  /* 0x0000000506007c0c */ /* 0x000fda000bf06070 */
[----:B------:R-:W-:Y:S05]  /*11a0*/  @P0 BRA `(.L_x_21295) ;  /* 0x0000000000380947 */ /* 0x000fea0003800000 */
[----:B------:R-:W5:Y:S01]  /*11b0*/  LDCU.64 UR6, c[0x0][0x390] ;  /* 0x00007200ff0677ac */ /* 0x000f620008000a00 */
[C---:B0-----:R-:W-:Y:S01]  /*11c0*/  VIADD R2, R6.reuse, UR4 ;  /* 0x0000000406027c36 */ /* 0x041fe20008000000 */
[----:B------:R-:W-:-:S04]  /*11d0*/  IADD3 R6, PT, PT, R6, 0x80, RZ ;  /* 0x0000008006067810 */ /* 0x000fc80007ffe0ff */
[----:B-----5:R-:W-:-:S05]  /*11e0*/  IADD3 R2, P0, PT, R2, UR6, RZ ;  /* 0x0000000602027c10 */ /* 0x020fca000ff1e0ff */
[----:B-1----:R-:W-:-:S05]  /*11f0*/  IMAD.X R3, RZ, RZ, UR7, P0 ;  /* 0x00000007ff037e24 */ /* 0x002fca00080e06ff */
[----:B--2---:R0:W-:Y:S03]  /*1200*/  STG.E.U8 desc[UR8][R2.64], R10 ;  /* 0x0000000a02007986 */ /* 0x0041e6000c101108 */
.L_x_21294:
[----:B------:R-:W-:-:S13]  /*1210*/  ISETP.GE.U32.AND P0, PT, R6, UR5, PT ;  /* 0x0000000506007c0c */ /* 0x000fda000bf06070 */
[----:B------:R-:W-:Y:S05]  /*1220*/  @P0 BRA `(.L_x_21296) ;  /* 0x00000000003c0947 */ /* 0x000fea0003800000 */
[----:B------:R-:W5:Y:S01]  /*1230*/  LDCU.64 UR6, c[0x0][0x390] ;  /* 0x00007200ff0677ac */ /* 0x000f620008000a00 */
[C---:B01----:R-:W-:Y:S02]  /*1240*/  VIADD R2, R6.reuse, UR4 ;  /* 0x0000000406027c36 */ /* 0x043fe40008000000 */
[----:B------:R-:W-:-:S03]  /*1250*/  VIADD R6, R6, 0x80 ;  /* 0x0000008006067836 */ /* 0x000fc60000000000 */
[----:B-----5:R-:W-:-:S05]  /*1260*/  IADD3 R2, P0, PT, R2, UR6, RZ ;  /* 0x0000000602027c10 */ /* 0x020fca000ff1e0ff */
[----:B------:R-:W-:-:S05]  /*1270*/  IMAD.X R3, RZ, RZ, UR7, P0 ;  /* 0x00000007ff037e24 */ /* 0x000fca00080e06ff */
[----:B--2---:R0:W-:Y:S03]  /*1280*/  STG.E.U8 desc[UR8][R2.64], R11 ;  /* 0x0000000b02007986 */ /* 0x0041e6000c101108 */
.L_x_21295:
[----:B------:R-:W-:-:S13]  /*1290*/  ISETP.GE.U32.AND P0, PT, R6, UR5, PT ;  /* 0x0000000506007c0c */ /* 0x000fda000bf06070 */
[----:B------:R-:W-:Y:S05]  /*12a0*/  @P0 BREAK.RELIABLE B1 ;  /* 0x0000000000010942 */ /* 0x000fea0003800100 */
[----:B------:R-:W-:Y:S05]  /*12b0*/  @P0 BRA `(.L_x_21297) ;  /* 0x0000000000380947 */ /* 0x000fea0003800000 */
[----:B------:R-:W5:Y:S01]  /*12c0*/  LDCU.64 UR6, c[0x0][0x390] ;  /* 0x00007200ff0677ac */ /* 0x000f620008000a00 */
[C---:B0-----:R-:W-:Y:S02]  /*12d0*/  VIADD R2, R6.reuse, UR4 ;  /* 0x0000000406027c36 */ /* 0x041fe40008000000 */
[----:B------:R-:W-:-:S03]  /*12e0*/  VIADD R6, R6, 0x80 ;  /* 0x0000008006067836 */ /* 0x000fc60000000000 */
[----:B-----5:R-:W-:-:S05]  /*12f0*/  IADD3 R2, P0, PT, R2, UR6, RZ ;  /* 0x0000000602027c10 */ /* 0x020fca000ff1e0ff */
[----:B-1----:R-:W-:-:S05]  /*1300*/  IMAD.X R3, RZ, RZ, UR7, P0 ;  /* 0x00000007ff037e24 */ /* 0x002fca00080e06ff */
[----:B--2---:R0:W-:Y:S03]  /*1310*/  STG.E.U8 desc[UR8][R2.64], R7 ;  /* 0x0000000702007986 */ /* 0x0041e6000c101108 */
.L_x_21296:
[----:B------:R-:W-:Y:S05]  /*1320*/  BSYNC.RELIABLE B1 ;  /* 0x0000000000017941 */ /* 0x000fea0003800100 */
.L_x_21291:
[----:B------:R-:W-:-:S13]  /*1330*/  ISETP.GE.U32.AND P0, PT, R6, UR5, PT ;  /* 0x0000000506007c0c */ /* 0x000fda000bf06070 */
[----:B0-----:R-:W0:Y:S01]  /*1340*/  @!P0 LDC.64 R8, c[0x0][0x390] ;  /* 0x0000e400ff088b82 */ /* 0x001e220000000a00 */
[C---:B-1----:R-:W-:Y:S01]  /*1350*/  @!P0 VIADD R3, R6.reuse, UR4 ;  /* 0x0000000406038c36 */ /* 0x042fe20008000000 */
[----:B------:R-:W-:-:S04]  /*1360*/  @!P0 IADD3 R6, PT, PT, R6, 0x80, RZ ;  /* 0x0000008006068810 */ /* 0x000fc80007ffe0ff */
[----:B0-----:R-:W-:-:S05]  /*1370*/  @!P0 IADD3 R2, P1, PT, R3, R8, RZ ;  /* 0x0000000803028210 */ /* 0x001fca0007f3e0ff */
[----:B------:R-:W-:-:S05]  /*1380*/  @!P0 IMAD.X R3, RZ, RZ, R9, P1 ;  /* 0x000000ffff038224 */ /* 0x000fca00008e0609 */
[----:B--2---:R0:W-:Y:S03]  /*1390*/  @!P0 STG.E.U8 desc[UR8][R2.64], R5 ;  /* 0x0000000502008986 */ /* 0x0041e6000c101108 */
.L_x_21297:
[----:B------:R-:W-:Y:S05]  /*13a0*/  BSYNC.RECONVERGENT B0 ;  /* 0x0000000000007941 */ /* 0x000fea0003800200 */
.L_x_21290:
[----:B------:R-:W-:Y:S05]  /*13b0*/  WARPSYNC.ALL ;  /* 0x0000000000007948 */ /* 0x000fea0003800000 */
[----:B------:R-:W-:-:S13]  /*13c0*/  ISETP.GE.U32.AND P0, PT, R6, UR5, PT ;  /* 0x0000000506007c0c */ /* 0x000fda000bf06070 */
[----:B------:R-:W-:Y:S05]  /*13d0*/  @P0 EXIT ;  /* 0x000000000000094d */ /* 0x000fea0003800000 */
[----:B------:R-:W5:Y:S01]  /*13e0*/  LDCU.64 UR6, c[0x0][0x390] ;  /* 0x00007200ff0677ac */ /* 0x000f620008000a00 */
[----:B0-----:R-:W-:-:S05]  /*13f0*/  VIADD R2, R6, UR4 ;  /* 0x0000000406027c36 */ /* 0x001fca0008000000 */
[----:B-----5:R-:W-:-:S05]  /*1400*/  IADD3 R2, P0, PT, R2, UR6, RZ ;  /* 0x0000000602027c10 */ /* 0x020fca000ff1e0ff */
[----:B-1----:R-:W-:-:S05]  /*1410*/  IMAD.X R3, RZ, RZ, UR7, P0 ;  /* 0x00000007ff037e24 */ /* 0x002fca00080e06ff */
[----:B--2---:R-:W-:Y:S01]  /*1420*/  STG.E.U8 desc[UR8][R2.64], R4 ;  /* 0x0000000402007986 */ /* 0x004fe2000c101108 */
[----:B------:R-:W-:Y:S05]  /*1430*/  EXIT ;  /* 0x000000000000794d */ /* 0x000fea0003800000 */
.L_x_21257:
        /* <DEDUP_REMOVED lines=8> */
[----:B------:R0:W5:Y:S04]  /*14c0*/  LDG.E.U16 R2, desc[UR8][R4.64+0x100] ;  /* 0x0001000804027981 */ /* 0x000168000c1e1500 */
[----:B------:R0:W5:Y:S04]  /*14d0*/  LDG.E.U16 R0, desc[UR8][R4.64+0x200] ;  /* 0x0002000804007981 */ /* 0x000168000c1e1500 */
[----:B------:R0:W5:Y:S01]  /*14e0*/  LDG.E.U16 R9, desc[UR8][R4.64+0x300] ;  /* 0x0003000804097981 */ /* 0x000162000c1e1500 */
        /* <DEDUP_REMOVED lines=16> */
[----:B-----5:R-:W-:Y:S05]  /*15f0*/  CALL.REL.NOINC `($__internal_53_$__cuda_sm20_dblrcp_rn_slowpath_v3) ;  /* 0x0000000800687944 */ /* 0x020fea0003c00000 */
.L_x_21299:
[----:B------:R-:W-:Y:S05]  /*1600*/  BSYNC.RECONVERGENT B1 ;  /* 0x0000000000017941 */ /* 0x000fea0003800200 */
.L_x_21298:
        /* <DEDUP_REMOVED lines=17> */
[----:B-----5:R-:W-:Y:S05]  /*1720*/  CALL.REL.NOINC `($__internal_53_$__cuda_sm20_dblrcp_rn_slowpath_v3) ;  /* 0x00000008001c7944 */ /* 0x020fea0003c00000 */
[----:B------:R-:W-:Y:S01]  /*1730*/  MOV R4, R14 ;  /* 0x0000000e00047202 */ /* 0x000fe20000000f00 */
[----:B------:R-:W-:-:S07]  /*1740*/  IMAD.MOV.U32 R5, RZ, RZ, R15 ;  /* 0x000000ffff057224 */ /* 0x000fce00078e000f */
.L_x_21301:
[----:B------:R-:W-:Y:S05]  /*1750*/  BSYNC.RECONVERGENT B1 ;  /* 0x0000000000017941 */ /* 0x000fea0003800200 */
.L_x_21300:
        /* <DEDUP_REMOVED lines=18> */
.L_x_21303:
[----:B------:R-:W-:Y:S05]  /*1880*/  BSYNC.RECONVERGENT B1 ;  /* 0x0000000000017941 */ /* 0x000fea0003800200 */
.L_x_21302:
        /* <DEDUP_REMOVED lines=18> */
[----:B------:R-:W-:Y:S02]  /*19b0*/  IMAD.MOV.U32 R2, RZ, RZ, R14 ;  /* 0x000000ffff027224 */ /* 0x000fe400078e000e */
[----:B------:R-:W-:-:S07]  /*19c0*/  IMAD.MOV.U32 R3, RZ, RZ, R15 ;  /* 0x000000ffff037224 */ /* 0x000fce00078e000f */
.L_x_21305:
[----:B------:R-:W-:Y:S05]  /*19d0*/  BSYNC.RECONVERGENT B1 ;  /* 0x0000000000017941 */ /* 0x000fea0003800200 */
.L_x_21304:
        /* <DEDUP_REMOVED lines=17> */
[----:B------:R-:W-:Y:S05]  /*1af0*/  CALL.REL.NOINC `($__internal_53_$__cuda_sm20_dblrcp_rn_slowpath_v3) ;  /* 0x0000000400287944 */ /* 0x000fea0003c00000 */
.L_x_21307:
[----:B------:R-:W-:Y:S05]  /*1b00*/  BSYNC.RECONVERGENT B1 ;  /* 0x0000000000017941 */ /* 0x000fea0003800200 */
.L_x_21306:
        /* <DEDUP_REMOVED lines=18> */
.L_x_21309:
[----:B------:R-:W-:Y:S05]  /*1c30*/  BSYNC.RECONVERGENT B1 ;  /* 0x0000000000017941 */ /* 0x000fea0003800200 */
.L_x_21308:
        /* <DEDUP_REMOVED lines=18> */
.L_x_21311:
[----:B------:R-:W-:Y:S05]  /*1d60*/  BSYNC.RECONVERGENT B1 ;  /* 0x0000000000017941 */ /* 0x000fea0003800200 */
.L_x_21310:
        /* <DEDUP_REMOVED lines=17> */
[----:B------:R-:W-:Y:S05]  /*1e80*/  CALL.REL.NOINC `($__internal_53_$__cuda_sm20_dblrcp_rn_slowpath_v3) ;  /* 0x0000000000447944 */ /* 0x000fea0003c00000 */
.L_x_21313:
[----:B------:R-:W-:Y:S05]  /*1e90*/  BSYNC.RECONVERGENT B1 ;  /* 0x0000000000017941 */ /* 0x000fea0003800200 */
.L_x_21312:
[----:B------:R-:W0:Y:S01]  /*1ea0*/  LDCU.64 UR6, c[0x0][0x390] ;  /* 0x00007200ff0677ac */ /* 0x000e220008000a00 */
[----:B------:R-:W1:Y:S01]  /*1eb0*/  F2I.F64.TRUNC R14, R14 ;  /* 0x0000000e000e7311 */ /* 0x000e62000030d100 */
[----:B------:R-:W-:Y:S02]  /*1ec0*/  PRMT R13, R4, 0x7604, R7 ;  /* 0x00007604040d7816 */ /* 0x000fe40000000007 */
[----:B------:R-:W-:Y:S02]  /*1ed0*/  PRMT R5, R2, 0x7604, R5 ;  /* 0x0000760402057816 */ /* 0x000fe40000000005 */
[----:B------:R-:W-:Y:S02]  /*1ee0*/  PRMT R3, R0, 0x7604, R3 ;  /* 0x0000760400037816 */ /* 0x000fe40000000003 */
[----:B-1----:R-:W-:Y:S01]  /*1ef0*/  PRMT R9, R14, 0x7604, R9 ;  /* 0x000076040e097816 */ /* 0x002fe20000000009 */
        /* <DEDUP_REMOVED lines=10> */
        .weak           $__internal_53_$__cuda_sm20_dblrcp_rn_slowpath_v3
        .type           $__internal_53_$__cuda_sm20_dblrcp_rn_slowpath_v3,@function
        .size           $__internal_53_$__cuda_sm20_dblrcp_rn_slowpath_v3,(.L_x_68346 - $__internal_53_$__cuda_sm20_dblrcp_rn_slowpath_v3)
$__internal_53_$__cuda_sm20_dblrcp_rn_slowpath_v3:
        /* <DEDUP_REMOVED lines=24> */
.L_x_21317:
        /* <DEDUP_REMOVED lines=10> */
.L_x_21315:
[----:B------:R-:W-:Y:S01]  /*21c0*/  LOP3.LUT R15, R13, 0x80000, RZ, 0xfc, !PT ;  /* 0x000800000d0f7812 */ /* 0x000fe200078efcff */
[----:B------:R-:W-:-:S07]  /*21d0*/  IMAD.MOV.U32 R14, RZ, RZ, R12 ;  /* 0x000000ffff0e7224 */ /* 0x000fce00078e000c */
.L_x_21316:
[----:B------:R-:W-:Y:S05]  /*21e0*/  BSYNC.RECONVERGENT B0 ;  /* 0x0000000000007941 */ /* 0x000fea0003800200 */
.L_x_21314:
[----:B------:R-:W-:Y:S02]  /*21f0*/  IMAD.MOV.U32 R12, RZ, RZ, R8 ;  /* 0x000000ffff0c7224 */ /* 0x000fe400078e0008 */
[----:B------:R-:W-:-:S04]  /*2200*/  IMAD.MOV.U32 R13, RZ, RZ, 0x0 ;  /* 0x00000000ff0d7424 */ /* 0x000fc800078e00ff */
[----:B------:R-:W-:Y:S05]  /*2210*/  RET.REL.NODEC R12 `(_ZN2at6native29vectorized_elementwise_kernelILi2EZNS0_50_GLOBAL__N__2680c7bb_12_PowKernel_cu_7dd49032_300329pow_tensor_scalar_kernel_implIaaEEvRNS_18TensorIteratorBaseET0_EUlaE1_St5arrayIPcLm2EEEEviS6_T1_) ;  /* 0xffffffdc0c787950 */ /* 0x000fea0003c3ffff */
.L_x_21318:
        /* <DEDUP_REMOVED lines=14> */
.L_x_68346:


//--------------------- .text._ZN2at6native29vectorized_elementwise_kernelILi4EZNS0_50_GLOBAL__N__2680c7bb_12_PowKernel_cu_7dd49032_300329pow_tensor_scalar_kernel_implIaaEEvRNS_18TensorIteratorBaseET0_EUlaE1_St5arrayIPcLm2EEEEviS6_T1_ --------------------------
	.section	.text._ZN2at6native29vectorized_elementwise_kernelILi4EZNS0_50_GLOBAL__N__2680c7bb_12_PowKernel_cu_7dd49032_300329pow_tensor_scalar_kernel_implIaaEEvRNS_18TensorIteratorBaseET0_EUlaE1_St5arrayIPcLm2EEEEviS6_T1_,"ax",@progbits
	.align	128
        .global         _ZN2at6native29vectorized_elementwise_kernelILi4EZNS0_50_GLOBAL__N__2680c7bb_12_PowKernel_cu_7dd49032_300329pow_tensor_scalar_kernel_implIaaEEvRNS_18TensorIteratorBaseET0_EUlaE1_St5arrayIPcLm2EEEEviS6_T1_
        .type           _ZN2at6native29vectorized_elementwise_kernelILi4EZNS0_50_GLOBAL__N__2680c7bb_12_PowKernel_cu_7dd49032_300329pow_tensor_scalar_kernel_implIaaEEvRNS_18TensorIteratorBaseET0_EUlaE1_St5arrayIPcLm2EEEEviS6_T1_,@function
        .size           _ZN2at6native29vectorized_elementwise_kernelILi4EZNS0_50_GLOBAL__N__2680c7bb_12_PowKernel_cu_7dd49032_300329pow_tensor_scalar_kernel_implIaaEEvRNS_18TensorIteratorBaseET0_EUlaE1_St5arrayIPcLm2EEEEviS6_T1_,(.L_x_68347 - _ZN2at6native29vectorized_elementwise_kernelILi4EZNS0_50_GLOBAL__N__2680c7bb_12_PowKernel_cu_7dd49032_300329pow_tensor_scalar_kernel_implIaaEEvRNS_18TensorIteratorBaseET0_EUlaE1_St5arrayIPcLm2EEEEviS6_T1_)
        .other          _ZN2at6native29vectorized_elementwise_kernelILi4EZNS0_50_GLOBAL__N__2680c7bb_12_PowKernel_cu_7dd49032_300329pow_tensor_scalar_kernel_implIaaEEvRNS_18TensorIteratorBaseET0_EUlaE1_St5arrayIPcLm2EEEEviS6_T1_,@"STO_CUDA_ENTRY STV_DEFAULT"
_ZN2at6native29vectorized_elementwise_kernelILi4EZNS0_50_GLOBAL__N__2680c7bb_12_PowKernel_cu_7dd49032_300329pow_tensor_scalar_kernel_implIaaEEvRNS_18TensorIteratorBaseET0_EUlaE1_St5arrayIPcLm2EEEEviS6_T1_:
.text._ZN2at6native29vectorized_elementwise_kernelILi4EZNS0_50_GLOBAL__N__2680c7bb_12_PowKernel_cu_7dd49032_300329pow_tensor_scalar_kernel_implIaaEEvRNS_18TensorIteratorBaseET0_EUlaE1_St5arrayIPcLm2EEEEviS6_T1_:
        /* <DEDUP_REMOVED lines=8> */
[----:B------:R-:W0:Y:S02]  /*0080*/  S2R R6, SR_TID.X ;  /* 0x0000000000067919 */ /* 0x000e240000002100 */
        /* <DEDUP_REMOVED lines=11> */
[----:B------:R-:W-:Y:S01]  /*0140*/  @!P6 IMAD.X R17, RZ, RZ, R3, P0 ;  /* 0x000000ffff11e224 */ /* 0x000fe200000e0603 */
[----:B------:R-:W-:-:S05]  /*0150*/  CS2R R2, SRZ ;  /* 0x0000000000027805 */ /* 0x000fca000001ff00 */
[C---:B------:R-:W-:Y:S01]  /*0160*/  @!P4 VIADD R29, R6.reuse, UR4 ;  /* 0x00000004061dcc36 */ /* 0x040fe20008000000 */
[----:B------:R-:W0:Y:S01]  /*0170*/  @!P4 LDC.64 R8, c[0x0][0x398] ;  /* 0x0000e600ff08cb82 */ /* 0x000e220000000a00 */
[----:B------:R-:W-:Y:S01]  /*0180*/  @!P4 VIADD R6, R6, 0x80 ;  /* 0x000000800606c836 */ /* 0x000fe20000000000 */
[----:B------:R2:W5:Y:S04]  /*0190*/  @!P6 LDG.E.S8 R3, desc[UR8][R16.64] ;  /* 0x000000081003e981 */ /* 0x000568000c1e1300 */
[----:B------:R-:W-:-:S13]  /*01a0*/  ISETP.GE.U32.AND P3, PT, R6, UR5, PT ;  /* 0x0000000506007c0c */ /* 0x000fda000bf66070 */
[C---:B------:R-:W-:Y:S02]  /*01b0*/  @!P3 VIADD R27, R6.reuse, UR4 ;  /* 0x00000004061bbc36 */ /* 0x040fe40008000000 */
[----:B------:R-:W-:-:S05]  /*01c0*/  @!P3 VIADD R6, R6, 0x80 ;  /* 0x000000800606b836 */ /* 0x000fca0000000000 */
[----:B------:R-:W-:-:S13]  /*01d0*/  ISETP.GE.U32.AND P2, PT, R6, UR5, PT ;  /* 0x0000000506007c0c */ /* 0x000fda000bf46070 */
[C---:B------:R-:W-:Y:S01]  /*01e0*/  @!P2 VIADD R11, R6.reuse, UR4 ;  /* 0x00000004060bac36 */ /* 0x040fe20008000000 */
[----:B-1----:R-:W-:Y:S01]  /*01f0*/  @!P5 IADD3 R24, P6, PT, R5, R24, RZ ;  /* 0x000000180518d210 */ /* 0x002fe20007fde0ff */
[----:B------:R-:W-:Y:S01]  /*0200*/  @!P2 VIADD R6, R6, 0x80 ;  /* 0x000000800606a836 */ /* 0x000fe20000000000 */
[----:B------:R-:W1:Y:S04]  /*0210*/  @!P3 LDC.64 R4, c[0x0][0x398] ;  /* 0x0000e600ff04bb82 */ /* 0x000e680000000a00 */
[----:B------:R-:W-:-:S04]  /*0220*/  ISETP.GE.U32.AND P1, PT, R6, UR5, PT ;  /* 0x0000000506007c0c */ /* 0x000fc8000bf26070 */
[----:B------:R-:W3:Y:S09]  /*0230*/  @!P2 LDC.64 R18, c[0x0][0x398] ;  /* 0x0000e600ff12ab82 */ /* 0x000ef20000000a00 */
[C---:B------:R-:W-:Y:S01]  /*0240*/  @!P1 VIADD R23, R6.reuse, UR4 ;  /* 0x0000000406179c36 */ /* 0x040fe20008000000 */
[----:B------:R-:W4:Y:S01]  /*0250*/  @!P1 LDC.64 R12, c[0x0][0x398] ;  /* 0x0000e600ff0c9b82 */ /* 0x000f220000000a00 */
[----:B------:R-:W-:-:S05]  /*0260*/  @!P1 VIADD R6, R6, 0x80 ;  /* 0x0000008006069836 */ /* 0x000fca0000000000 */
[----:B------:R-:W-:Y:S01]  /*0270*/  ISETP.GE.U32.AND P0, PT, R6, UR5, PT ;  /* 0x0000000506007c0c */ /* 0x000fe2000bf06070 */
[----:B------:R-:W-:-:S05]  /*0280*/  @!P5 IMAD.X R25, RZ, RZ, R25, P6 ;  /* 0x000000ffff19d224 */ /* 0x000fca00030e0619 */
[----:B------:R-:W5:Y:S07]  /*0290*/  @!P5 LDG.E.S8 R2, desc[UR8][R24.64] ;  /* 0x000000081802d981 */ /* 0x000f6e000c1e1300 */
[C---:B------:R-:W-:Y:S02]  /*02a0*/  @!P0 VIADD R21, R6.reuse, UR4 ;  /* 0x0000000406158c36 */ /* 0x040fe40008000000 */
[----:B------:R-:W-:Y:S02]  /*02b0*/  HFMA2 R10, -RZ, RZ, 0, 0 ;  /* 0x00000000ff0a7431 */ /* 0x000fe400000001ff */
[----:B------:R-:W-:Y:S01]  /*02c0*/  @!P0 VIADD R6, R6, 0x80 ;  /* 0x0000008006068836 */ /* 0x000fe20000000000 */
[----:B------:R-:W4:Y:S04]  /*02d0*/  @!P0 LDC.64 R14, c[0x0][0x398] ;  /* 0x0000e600ff0e8b82 */ /* 0x000f280000000a00 */
[----:B------:R-:W-:-:S02]  /*02e0*/  ISETP.GE.U32.AND P6, PT, R6, UR5, PT ;  /* 0x0000000506007c0c */ /* 0x000fc4000bfc6070 */
[----:B0-----:R-:W-:Y:S01]  /*02f0*/  @!P4 IADD3 R8, P5, PT, R29, R8, RZ ;  /* 0x000000081d08c210 */ /* 0x001fe20007fbe0ff */
[----:B------:R-:W-:-:S04]  /*0300*/  IMAD.MOV.U32 R0, RZ, RZ, RZ ;  /* 0x000000ffff007224 */ /* 0x000fc800078e00ff */
[----:B------:R-:W-:-:S06]  /*0310*/  @!P4 IMAD.X R9, RZ, RZ, R9, P5 ;  /* 0x000000ffff09c224 */ /* 0x000fcc00028e0609 */
[----:B--2---:R-:W0:Y:S01]  /*0320*/  @!P6 LDC.64 R16, c[0x0][0x398] ;  /* 0x0000e600ff10eb82 */ /* 0x004e220000000a00 */
[----:B-1----:R-:W-:Y:S01]  /*0330*/  @!P3 IADD3 R4, P5, PT, R27, R4, RZ ;  /* 0x000000041b04b210 */ /* 0x002fe20007fbe0ff */
[----:B------:R1:W5:Y:S01]  /*0340*/  @!P4 LDG.E.S8 R0, desc[UR8][R8.64] ;  /* 0x000000080800c981 */ /* 0x000362000c1e1300 */
[----:B---3--:R-:W-:-:S03]  /*0350*/  @!P2 IADD3 R18, P4, PT, R11, R18, RZ ;  /* 0x000000120b12a210 */ /* 0x008fc60007f9e0ff */
[----:B------:R-:W-:Y:S02]  /*0360*/  @!P3 IMAD.X R5, RZ, RZ, R5, P5 ;  /* 0x000000ffff05b224 */ /* 0x000fe400028e0605 */
[----:B------:R-:W-:Y:S02]  /*0370*/  IMAD.MOV.U32 R11, RZ, RZ, RZ ;  /* 0x000000ffff0b7224 */ /* 0x000fe400078e00ff */
[----:B------:R-:W-:Y:S01]  /*0380*/  @!P2 IMAD.X R19, RZ, RZ, R19, P4 ;  /* 0x000000ffff13a224 */ /* 0x000fe200020e0613 */
[----:B------:R2:W5:Y:S01]  /*0390*/  @!P3 LDG.E.S8 R10, desc[UR8][R4.64] ;  /* 0x00000008040ab981 */ /* 0x000562000c1e1300 */
[----:B----4-:R-:W-:Y:S01]  /*03a0*/  @!P1 IADD3 R12, P3, PT, R23, R12, RZ ;  /* 0x0000000c170c9210 */ /* 0x010fe20007f7e0ff */
[----:B------:R-:W-:Y:S02]  /*03b0*/  @!P6 VIADD R23, R6, UR4 ;  /* 0x000000040617ec36 */ /* 0x000fe40008000000 */
[----:B------:R3:W5:Y:S01]  /*03c0*/  @!P2 LDG.E.S8 R11, desc[UR8][R18.64] ;  /* 0x00000008120ba981 */ /* 0x000762000c1e1300 */
[----:B-1----:R-:W-:-:S02]  /*03d0*/  IMAD.MOV.U32 R9, RZ, RZ, RZ ;  /* 0x000000ffff097224 */ /* 0x002fc400078e00ff */
[----:B------:R-:W-:Y:S02]  /*03e0*/  @!P1 IMAD.X R13, RZ, RZ, R13, P3 ;  /* 0x000000ffff0d9224 */ /* 0x000fe400018e060d */
[----:B--2---:R-:W-:-:S03]  /*03f0*/  IMAD.MOV.U32 R5, RZ, RZ, RZ ;  /* 0x000000ffff057224 */ /* 0x004fc600078e00ff */
[----:B------:R3:W5:Y:S01]  /*0400*/  @!P1 LDG.E.S8 R9, desc[UR8][R12.64] ;  /* 0x000000080c099981 */ /* 0x000762000c1e1300 */
[----:B0-----:R-:W-:-:S05]  /*0410*/  @!P6 IADD3 R16, P2, PT, R23, R16, RZ ;  /* 0x000000101710e210 */ /* 0x001fca0007f5e0ff */
[----:B------:R-:W-:-:S05]  /*0420*/  @!P6 IMAD.X R17, RZ, RZ, R17, P2 ;  /* 0x000000ffff11e224 */ /* 0x000fca00010e0611 */
[----:B------:R3:W5:Y:S01]  /*0430*/  @!P6 LDG.E.S8 R5, desc[UR8][R16.64] ;  /* 0x000000081005e981 */ /* 0x000762000c1e1300 */
[----:B------:R-:W-:Y:S01]  /*0440*/  @!P0 IADD3 R14, P4, PT, R21, R14, RZ ;  /* 0x0000000e150e8210 */ /* 0x000fe20007f9e0ff */
[----:B------:R-:W-:-:S04]  /*0450*/  IMAD.MOV.U32 R6, RZ, RZ, RZ ;  /* 0x000000ffff067224 */ /* 0x000fc800078e00ff */
[----:B------:R-:W-:-:S05]  /*0460*/  @!P0 IMAD.X R15, RZ, RZ, R15, P4 ;  /* 0x000000ffff0f8224 */ /* 0x000fca00020e060f */
[----:B------:R3:W5:Y:S01]  /*0470*/  @!P0 LDG.E.S8 R6, desc[UR8][R14.64] ;  /* 0x000000080e068981 */ /* 0x000762000c1e1300 */
[----:B------:R-:W-:Y:S01]  /*0480*/  ISETP.GE.U32.AND P0, PT, R7, UR5, PT ;  /* 0x0000000507007c0c */ /* 0x000fe2000bf06070 */
[----:B------:R-:W-:-:S12]  /*0490*/  BSSY.RECONVERGENT B1, `(.L_x_21320) ;  /* 0x0000014000017945 */ /* 0x000fd80003800200 */
[----:B---3--:R-:W-:Y:S05]  /*04a0*/  @P0 BRA `(.L_x_21321) ;  /* 0x0000000000480947 */ /* 0x008fea0003800000 */
        /* <DEDUP_REMOVED lines=15> */
[----:B------:R-:W-:Y:S05]  /*05a0*/  CALL.REL.NOINC `($__internal_54_$__cuda_sm20_dblrcp_rn_slowpath_v3) ;  /* 0x00000018007c7944 */ /* 0x000fea0003c00000 */
.L_x_21323:
[----:B------:R-:W-:Y:S05]  /*05b0*/  BSYNC.RECONVERGENT B2 ;  /* 0x0000000000027941 */ /* 0x000fea0003800200 */
.L_x_21322:
[----:B------:R0:W1:Y:S02]  /*05c0*/  F2I.F64.TRUNC R4, R14 ;  /* 0x0000000e00047311 */ /* 0x000064000030d100 */
.L_x_21321:
[----:B------:R-:W-:Y:S05]  /*05d0*/  BSYNC.RECONVERGENT B1 ;  /* 0x0000000000017941 */ /* 0x000fea0003800200 */
.L_x_21320:
[----:B-----5:R-:W-:Y:S01]  /*05e0*/  VIADD R3, R7, 0x80 ;  /* 0x0000008007037836 */ /* 0x020fe20000000000 */
[----:B------:R-:W-:Y:S04]  /*05f0*/  BSSY.RECONVERGENT B1, `(.L_x_21324) ;  /* 0x0000015000017945 */ /* 0x000fe80003800200 */
[----:B------:R-:W-:-:S13]  /*0600*/  ISETP.GE.U32.AND P0, PT, R3, UR5, PT ;  /* 0x0000000503007c0c */ /* 0x000fda000bf06070 */
[----:B------:R-:W-:Y:S05]  /*0610*/  @P0 BRA `(.L_x_21325) ;  /* 0x0000000000480947 */ /* 0x000fea0003800000 */
        /* <DEDUP_REMOVED lines=15> */
[----:B-1----:R-:W-:Y:S05]  /*0710*/  CALL.REL.NOINC `($__internal_54_$__cuda_sm20_dblrcp_rn_slowpath_v3) ;  /* 0x0000001800207944 */ /* 0x002fea0003c00000 */
.L_x_21327:
[----:B------:R-:W-:Y:S05]  /*0720*/  BSYNC.RECONVERGENT B2 ;  /* 0x0000000000027941 */ /* 0x000fea0003800200 */
.L_x_21326:
[----:B------:R2:W3:Y:S02]  /*0730*/  F2I.F64.TRUNC R2, R14 ;  /* 0x0000000e00027311 */ /* 0x0004e4000030d100 */
.L_x_21325:
[----:B------:R-:W-:Y:S05]  /*0740*/  BSYNC.RECONVERGENT B1 ;  /* 0x0000000000017941 */ /* 0x000fea0003800200 */
.L_x_21324:
[----:B------:R-:W-:Y:S01]  /*0750*/  VIADD R8, R7, 0x100 ;  /* 0x0000010007087836 */ /* 0x000fe20000000000 */
[----:B------:R-:W-:Y:S04]  /*0760*/  BSSY.RECONVERGENT B1, `(.L_x_21328) ;  /* 0x0000015000017945 */ /* 0x000fe80003800200 */
[----:B------:R-:W-:-:S13]  /*0770*/  ISETP.GE.U32.AND P0, PT, R8, UR5, PT ;  /* 0x0000000508007c0c */ /* 0x000fda000bf06070 */
        /* <DEDUP_REMOVED lines=16> */
[----:B-1-3--:R-:W-:Y:S05]  /*0880*/  CALL.REL.NOINC `($__internal_54_$__cuda_sm20_dblrcp_rn_slowpath_v3) ;  /* 0x0000001400c47944 */ /* 0x00afea0003c00000 */
.L_x_21331:
[----:B------:R-:W-:Y:S05]  /*0890*/  BSYNC.RECONVERGENT B2 ;  /* 0x0000000000027941 */ /* 0x000fea0003800200 */
.L_x_21330:
[----:B------:R4:W0:Y:S02]  /*08a0*/  F2I.F64.TRUNC R0, R14 ;  /* 0x0000000e00007311 */ /* 0x000824000030d100 */
.L_x_21329:
[----:B------:R-:W-:Y:S05]  /*08b0*/  BSYNC.RECONVERGENT B1 ;  /* 0x0000000000017941 */ /* 0x000fea0003800200 */
.L_x_21328:
        /* <DEDUP_REMOVED lines=19> */
[----:B-1-3--:R-:W-:Y:S05]  /*09f0*/  CALL.REL.NOINC `($__internal_54_$__cuda_sm20_dblrcp_rn_slowpath_v3) ;  /* 0x0000001400687944 */ /* 0x00afea0003c00000 */
.L_x_21335:
[----:B------:R-:W-:Y:S05]  /*0a00*/  BSYNC.RECONVERGENT B2 ;  /* 0x0000000000027941 */ /* 0x000fea0003800200 */
.L_x_21334:
[----:B------:R0:W2:Y:S02]  /*0a10*/  F2I.F64.TRUNC R10, R14 ;  /* 0x0000000e000a7311 */ /* 0x0000a4000030d100 */
.L_x_21333:
[----:B------:R-:W-:Y:S05]  /*0a20*/  BSYNC.RECONVERGENT B1 ;  /* 0x0000000000017941 */ /* 0x000fea0003800200 */
.L_x_21332:
        /* <DEDUP_REMOVED lines=20> */
.L_x_21339:
[----:B------:R-:W-:Y:S05]  /*0b70*/  BSYNC.RECONVERGENT B2 ;  /* 0x0000000000027941 */ /* 0x000fea0003800200 */
.L_x_21338:
[----:B------:R0:W2:Y:S02]  /*0b80*/  F2I.F64.TRUNC R11, R14 ;  /* 0x0000000e000b7311 */ /* 0x0000a4000030d100 */
.L_x_21337:
[----:B------:R-:W-:Y:S05]  /*0b90*/  BSYNC.RECONVERGENT B1 ;  /* 0x0000000000017941 */ /* 0x000fea0003800200 */
.L_x_21336:
[----:B------:R-:W-:Y:S01]  /*0ba0*/  VIADD R8, R7, 0x280 ;  /* 0x0000028007087836 */ /* 0x000fe20000000000 */
[----:B------:R-:W-:Y:S04]  /*0bb0*/  BSSY.RECONVERGENT B1, `(.L_x_21340) ;  /* 0x0000015000017945 */ /* 0x000fe80003800200 */
[----:B------:R-:W-:-:S13]  /*0bc0*/  ISETP.GE.U32.AND P0, PT, R8, UR5, PT ;  /* 0x0000000508007c0c */ /* 0x000fda000bf06070 */
        /* <DEDUP_REMOVED lines=17> */
.L_x_21343:
[----:B------:R-:W-:Y:S05]  /*0ce0*/  BSYNC.RECONVERGENT B2 ;  /* 0x0000000000027941 */ /* 0x000fea0003800200 */
.L_x_21342:
[----:B------:R0:W2:Y:S02]  /*0cf0*/  F2I.F64.TRUNC R9, R14 ;  /* 0x0000000e00097311 */ /* 0x0000a4000030d100 */
.L_x_21341:
[----:B------:R-:W-:Y:S05]  /*0d00*/  BSYNC.RECONVERGENT B1 ;  /* 0x0000000000017941 */ /* 0x000fea0003800200 */
.L_x_21340:
        /* <DEDUP_REMOVED lines=20> */
.L_x_21347:
[----:B------:R-:W-:Y:S05]  /*0e50*/  BSYNC.RECONVERGENT B2 ;  /* 0x0000000000027941 */ /* 0x000fea0003800200 */
.L_x_21346:
[----:B------:R0:W2:Y:S02]  /*0e60*/  F2I.F64.TRUNC R6, R14 ;  /* 0x0000000e00067311 */ /* 0x0000a4000030d100 */
.L_x_21345:
[----:B------:R-:W-:Y:S05]  /*0e70*/  BSYNC.RECONVERGENT B1 ;  /* 0x0000000000017941 */ /* 0x000fea0003800200 */
.L_x_21344:
        /* <DEDUP_REMOVED lines=20> */
.L_x_21351:
[----:B------:R-:W-:Y:S05]  /*0fc0*/  BSYNC.RECONVERGENT B2 ;  /* 0x0000000000027941 */ /* 0x000fea0003800200 */
.L_x_21350:
[----:B------:R0:W2:Y:S02]  /*0fd0*/  F2I.F64.TRUNC R5, R14 ;  /* 0x0000000e00057311 */ /* 0x0000a4000030d100 */
.L_x_21349:
[----:B------:R-:W-:Y:S05]  /*0fe0*/  BSYNC.RECONVERGENT B1 ;  /* 0x0000000000017941 */ /* 0x000fea0003800200 */
.L_x_21348:
[----:B------:R-:W-:Y:S01]  /*0ff0*/  ISETP.GE.U32.AND P0, PT, R7, UR5, PT ;  /* 0x0000000507007c0c */ /* 0x000fe2000bf06070 */
[----:B------:R-:W-:Y:S04]  /*1000*/  BSSY.RECONVERGENT B0, `(.L_x_21352) ;  /* 0x000003a000007945 */ /* 0x000fe80003800200 */
[----:B------:R-:W-:Y:S08]  /*1010*/  BSSY.RELIABLE B1, `(.L_x_21353) ;  /* 0x0000031000017945 */ /* 0x000ff00003800100 */
[----:B------:R-:W-:Y:S05]  /*1020*/  @P0 BRA `(.L_x_21354) ;  /* 0x0000000000380947 */ /* 0x000fea0003800000 */
[----:B------:R-:W5:Y:S01]  /*1030*/  LDCU.64 UR6, c[0x0][0x390] ;  /* 0x00007200ff0677ac */ /* 0x000f620008000a00 */
[----:B------:R-:W-:Y:S02]  /*1040*/  VIADD R12, R7, UR4 ;  /* 0x00000004070c7c36 */ /* 0x000fe40008000000 */
[----:B------:R-:W-:-:S03]  /*1050*/  IMAD.MOV.U32 R7, RZ, RZ, R3 ;  /* 0x000000ffff077224 */ /* 0x000fc600078e0003 */
[----:B-----5:R-:W-:-:S04]  /*1060*/  IADD3 R12, P0, PT, R12, UR6, RZ ;  /* 0x000000060c0c7c10 */ /* 0x020fc8000ff1e0ff */
[----:B------:R-:W-:Y:S02]  /*1070*/  IADD3.X R13, PT, PT, RZ, UR7, RZ, P0, !PT ;  /* 0x00000007ff0d7c10 */ /* 0x000fe400087fe4ff */
[----:B------:R-:W-:-:S03]  /*1080*/  ISETP.GE.U32.AND P0, PT, R7, UR5, PT ;  /* 0x0000000507007c0c */ /* 0x000fc6000bf06070 */
[----:B-1----:R1:W-:Y:S10]  /*1090*/  STG.E.U8 desc[UR8][R12.64], R4 ;  /* 0x000000040c007986 */ /* 0x0023f4000c101108 */
[----:B------:R-:W-:Y:S05]  /*10a0*/  @P0 BRA `(.L_x_21355) ;  /* 0x0000000000380947 */ /* 0x000fea0003800000 */
[----:B------:R-:W5:Y:S01]  /*10b0*/  LDCU.64 UR6, c[0x0][0x390] ;  /* 0x00007200ff0677ac */ /* 0x000f620008000a00 */
[C---:B-1----:R-:W-:Y:S02]  /*10c0*/  VIADD R12, R7.reuse, UR4 ;  /* 0x00000004070c7c36 */ /* 0x042fe40008000000 */
[----:B------:R-:W-:-:S03]  /*10d0*/  VIADD R7, R7, 0x80 ;  /* 0x0000008007077836 */ /* 0x000fc60000000000 */
[----:B-----5:R-:W-:-:S05]  /*10e0*/  IADD3 R12, P0, PT, R12, UR6, RZ ;  /* 0x000000060c0c7c10 */ /* 0x020fca000ff1e0ff */
[----:B------:R-:W-:-:S05]  /*10f0*/  IMAD.X R13, RZ, RZ, UR7, P0 ;  /* 0x00000007ff0d7e24 */ /* 0x000fca00080e06ff */
[----:B---3--:R1:W-:Y:S03]  /*1100*/  STG.E.U8 desc[UR8][R12.64], R2 ;  /* 0x000000020c007986 */ /* 0x0083e6000c101108 */
.L_x_21354:
[----:B------:R-:W-:-:S13]  /*1110*/  ISETP.GE.U32.AND P0, PT, R7, UR5, PT ;  /* 0x0000000507007c0c */ /* 0x000fda000bf06070 */
[----:B------:R-:W-:Y:S05]  /*1120*/  @P0 BRA `(.L_x_21356) ;  /* 0x0000000000380947 */ /* 0x000fea0003800000 */
[----:B------:R-:W5:Y:S01]  /*1130*/  LDCU.64 UR6, c[0x0][0x390] ;  /* 0x00007200ff0677ac */ /* 0x000f620008000a00 */
[C---:B-1-3--:R-:W-:Y:S02]  /*1140*/  VIADD R2, R7.reuse, UR4 ;  /* 0x0000000407027c36 */ /* 0x04afe40008000000 */
[----:B------:R-:W-:-:S03]  /*1150*/  VIADD R7, R7, 0x80 ;  /* 0x0000008007077836 */ /* 0x000fc60000000000 */
[----:B-----5:R-:W-:-:S05]  /*1160*/  IADD3 R2, P0, PT, R2, UR6, RZ ;  /* 0x0000000602027c10 */ /* 0x020fca000ff1e0ff */
[----:B------:R-:W-:-:S05]  /*1170*/  IMAD.X R3, RZ, RZ, UR7, P0 ;  /* 0x00000007ff037e24 */ /* 0x000fca00080e06ff */
[----:B0-----:R0:W-:Y:S03]  /*1180*/  STG.E.U8 desc[UR8][R2.64], R0 ;  /* 0x0000000002007986 */ /* 0x0011e6000c101108 */
.L_x_21355:
[----:B------:R-:W-:-:S13]  /*1190*/  ISETP.GE.U32.AND P0, PT, R7, UR5, PT ;  /* 0x0000000507007c0c */ /* 0x000fda000bf06070 */
[----:B------:R-:W-:Y:S05]  /*11a0*/  @P0 BRA `(.L_x_21357) ;  /* 0x0000000000380947 */ /* 0x000fea0003800000 */
[----:B------:R-:W5:Y:S01]  /*11b0*/  LDCU.64 UR6, c[0x0][0x390] ;  /* 0x00007200ff0677ac */ /* 0x000f620008000a00 */
[C---:B0--3--:R-:W-:Y:S02]  /*11c0*/  VIADD R2, R7.reuse, UR4 ;  /* 0x0000000407027c36 */ /* 0x049fe40008000000 */
[----:B------:R-:W-:-:S03]  /*11d0*/  VIADD R7, R7, 0x80 ;  /* 0x0000008007077836 */ /* 0x000fc60000000000 */
[----:B-----5:R-:W-:-:S05]  /*11e0*/  IADD3 R2, P0, PT, R2, UR6, RZ ;  /* 0x0000000602027c10 */ /* 0x020fca000ff1e0ff */
[----:B------:R-:W-:-:S05]  /*11f0*/  IMAD.X R3, RZ, RZ, UR7, P0 ;  /* 0x00000007ff037e24 */ /* 0x000fca00080e06ff */
[----:B--2---:R0:W-:Y:S03]  /*1200*/  STG.E.U8 desc[UR8][R2.64], R10 ;  /* 0x0000000a02007986 */ /* 0x0041e6000c101108 */
.L_x_21356:
[----:B------:R-:W-:-:S13]  /*1210*/  ISETP.GE.U32.AND P0, PT, R7, UR5, PT ;  /* 0x0000000507007c0c */ /* 0x000fda000bf06070 */
[----:B------:R-:W-:Y:S05]  /*1220*/  @P0 BRA `(.L_x_21358) ;  /* 0x00000000003c0947 */ /* 0x000fea0003800000 */
[----:B------:R-:W5:Y:S01]  /*1230*/  LDCU.64 UR6, c[0x0][0x390] ;  /* 0x00007200ff0677ac */ /* 0x000f620008000a00 */
[C---:B01-3--:R-:W-:Y:S02]  /*1240*/  VIADD R2, R7.reuse, UR4 ;  /* 0x0000000407027c36 */ /* 0x04bfe40008000000 */
[----:B------:R-:W-:-:S03]  /*1250*/  VIADD R7, R7, 0x80 ;  /* 0x0000008007077836 */ /* 0x000fc60000000000 */
[----:B-----5:R-:W-:-:S05]  /*1260*/  IADD3 R2, P0, PT, R2, UR6, RZ ;  /* 0x0000000602027c10 */ /* 0x020fca000ff1e0ff */
[----:B------:R-:W-:-:S05]  /*1270*/  IMAD.X R3, RZ, RZ, UR7, P0 ;  /* 0x00000007ff037e24 */ /* 0x000fca00080e06ff */
[----:B--2---:R0:W-:Y:S03]  /*1280*/  STG.E.U8 desc[UR8][R2.64], R11 ;  /* 0x0000000b02007986 */ /* 0x0041e6000c101108 */
.L_x_21357:
[----:B------:R-:W-:-:S13]  /*1290*/  ISETP.GE.U32.AND P0, PT, R7, UR5, PT ;  /* 0x0000000507007c0c */ /* 0x000fda000bf06070 */
[----:B------:R-:W-:Y:S05]  /*12a0*/  @P0 BREAK.RELIABLE B1 ;  /* 0x0000000000010942 */ /* 0x000fea0003800100 */
[----:B------:R-:W-:Y:S05]  /*12b0*/  @P0 BRA `(.L_x_21359) ;  /* 0x0000000000380947 */ /* 0x000fea0003800000 */
[----:B------:R-:W5:Y:S01]  /*12c0*/  LDCU.64 UR6, c[0x0][0x390] ;  /* 0x00007200ff0677ac */ /* 0x000f620008000a00 */
[C---:B0--3--:R-:W-:Y:S02]  /*12d0*/  VIADD R2, R7.reuse, UR4 ;  /* 0x0000000407027c36 */ /* 0x049fe40008000000 */
[----:B------:R-:W-:-:S03]  /*12e0*/  VIADD R7, R7, 0x80 ;  /* 0x0000008007077836 */ /* 0x000fc60000000000 */
[----:B-----5:R-:W-:-:S05]  /*12f0*/  IADD3 R2, P0, PT, R2, UR6, RZ ;  /* 0x0000000602027c10 */ /* 0x020fca000ff1e0ff */
[----:B------:R-:W-:-:S05]  /*1300*/  IMAD.X R3, RZ, RZ, UR7, P0 ;  /* 0x00000007ff037e24 */ /* 0x000fca00080e06ff */
[----:B--2---:R0:W-:Y:S03]  /*1310*/  STG.E.U8 desc[UR8][R2.64], R9 ;  /* 0x0000000902007986 */ /* 0x0041e6000c101108 */
.L_x_21358:
[----:B------:R-:W-:Y:S05]  /*1320*/  BSYNC.RELIABLE B1 ;  /* 0x0000000000017941 */ /* 0x000fea0003800100 */
.L_x_21353:
[----:B------:R-:W-:-:S13]  /*1330*/  ISETP.GE.U32.AND P0, PT, R7, UR5, PT ;  /* 0x0000000507007c0c */ /* 0x000fda000bf06070 */
[----:B0-2---:R-:W1:Y:S01]  /*1340*/  @!P0 LDC.64 R8, c[0x0][0x390] ;  /* 0x0000e400ff088b82 */ /* 0x005e620000000a00 */
[C---:B------:R-:W-:Y:S01]  /*1350*/  @!P0 IADD3 R3, PT, PT, R7.reuse, UR4, RZ ;  /* 0x0000000407038c10 */ /* 0x040fe2000fffe0ff */
[----:B------:R-:W-:-:S03]  /*1360*/  @!P0 VIADD R7, R7, 0x80 ;  /* 0x0000008007078836 */ /* 0x000fc60000000000 */
[----:B-1-3--:R-:W-:-:S05]  /*1370*/  @!P0 IADD3 R2, P1, PT, R3, R8, RZ ;  /* 0x0000000803028210 */ /* 0x00afca0007f3e0ff */
[----:B------:R-:W-:-:S05]  /*1380*/  @!P0 IMAD.X R3, RZ, RZ, R9, P1 ;  /* 0x000000ffff038224 */ /* 0x000fca00008e0609 */
[----:B------:R0:W-:Y:S03]  /*1390*/  @!P0 STG.E.U8 desc[UR8][R2.64], R6 ;  /* 0x0000000602008986 */ /* 0x0001e6000c101108 */
.L_x_21359:
[----:B------:R-:W-:Y:S05]  /*13a0*/  BSYNC.RECONVERGENT B0 ;  /* 0x0000000000007941 */ /* 0x000fea0003800200 */
.L_x_21352:
[----:B------:R-:W-:Y:S05]  /*13b0*/  WARPSYNC.ALL ;  /* 0x0000000000007948 */ /* 0x000fea0003800000 */
[----:B------:R-:W-:-:S13]  /*13c0*/  ISETP.GE.U32.AND P0, PT, R7, UR5, PT ;  /* 0x0000000507007c0c */ /* 0x000fda000bf06070 */
[----:B------:R-:W-:Y:S05]  /*13d0*/  @P0 EXIT ;  /* 0x000000000000094d */ /* 0x000fea0003800000 */
[----:B------:R-:W5:Y:S01]  /*13e0*/  LDCU.64 UR6, c[0x0][0x390] ;  /* 0x00007200ff0677ac */ /* 0x000f620008000a00 */
[----:B0--3--:R-:W-:-:S05]  /*13f0*/  VIADD R2, R7, UR4 ;  /* 0x0000000407027c36 */ /* 0x009fca0008000000 */
[----:B-----5:R-:W-:-:S05]  /*1400*/  IADD3 R2, P0, PT, R2, UR6, RZ ;  /* 0x0000000602027c10 */ /* 0x020fca000ff1e0ff */
[----:B------:R-:W-:-:S05]  /*1410*/  IMAD.X R3, RZ, RZ, UR7, P0 ;  /* 0x00000007ff037e24 */ /* 0x000fca00080e06ff */
[----:B--2---:R-:W-:Y:S01]  /*1420*/  STG.E.U8 desc[UR8][R2.64], R5 ;  /* 0x0000000502007986 */ /* 0x004fe2000c101108 */
[----:B------:R-:W-:Y:S05]  /*1430*/  EXIT ;  /* 0x000000000000794d */ /* 0x000fea0003800000 */
.L_x_21319:
        /* <DEDUP_REMOVED lines=8> */
[----:B------:R0:W5:Y:S01]  /*14c0*/  LDG.E R9, desc[UR8][R2.64+0x200] ;  /* 0x0002000802097981 */ /* 0x000162000c1e1900 */
[----:B------:R-:W-:Y:S01]  /*14d0*/  BSSY.RECONVERGENT B1, `(.L_x_21360) ;  /* 0x0000011000017945 */ /* 0x000fe20003800200 */
[----:B--2---:R-:W-:-:S05]  /*14e0*/  SGXT R4, R0, 0x8 ;  /* 0x000000080004781a */ /* 0x004fca0000000200 */
        /* <DEDUP_REMOVED lines=14> */
[----:B-----5:R-:W-:Y:S05]  /*15d0*/  CALL.REL.NOINC `($__internal_54_$__cuda_sm20_dblrcp_rn_slowpath_v3) ;  /* 0x0000000800707944 */ /* 0x020fea0003c00000 */
.L_x_21361:
[----:B------:R-:W-:Y:S05]  /*15e0*/  BSYNC.RECONVERGENT B1 ;  /* 0x0000000000017941 */ /* 0x000fea0003800200 */
.L_x_21360:
[----:B------:R-:W-:Y:S01]  /*15f0*/  SHF.R.S32.HI R2, RZ, 0x8, R0 ;  /* 0x00000008ff027819 */ /* 0x000fe20000011400 */
[----:B------:R-:W-:Y:S01]  /*1600*/  F2I.F64.TRUNC R7, R14 ;  /* 0x0000000e00077311 */ /* 0x000fe2000030d100 */
[----:B------:R-:W-:Y:S02]  /*1610*/  BSSY.RECONVERGENT B1, `(.L_x_21362) ;  /* 0x0000011000017945 */ /* 0x000fe40003800200 */
[----:B------:R-:W-:-:S05]  /*1620*/  SGXT R2, R2, 0x8 ;  /* 0x000000080202781a */ /* 0x000fca0000000200 */
        /* <DEDUP_REMOVED lines=14> */
[----:B-----5:R-:W-:Y:S05]  /*1710*/  CALL.REL.NOINC `($__internal_54_$__cuda_sm20_dblrcp_rn_slowpath_v3) ;  /* 0x0000000800207944 */ /* 0x020fea0003c00000 */
.L_x_21363:
[----:B------:R-:W-:Y:S05]  /*1720*/  BSYNC.RECONVERGENT B1 ;  /* 0x0000000000017941 */ /* 0x000fea0003800200 */
.L_x_21362:
[----:B------:R-:W-:Y:S01]  /*1730*/  SHF.R.S32.HI R2, RZ, 0x10, R0 ;  /* 0x00000010ff027819 */ /* 0x000fe20000011400 */
[----:B------:R-:W-:Y:S03]  /*1740*/  BSSY.RECONVERGENT B1, `(.L_x_21364) ;  /* 0x0000012000017945 */ /* 0x000fe60003800200 */
        /* <DEDUP_REMOVED lines=16> */
[----:B-----5:R-:W-:Y:S05]  /*1850*/  CALL.REL.NOINC `($__internal_54_$__cuda_sm20_dblrcp_rn_slowpath_v3) ;  /* 0x0000000400d07944 */ /* 0x020fea0003c00000 */
.L_x_21365:
[----:B------:R-:W-:Y:S05]  /*1860*/  BSYNC.RECONVERGENT B1 ;  /* 0x0000000000017941 */ /* 0x000fea0003800200 */
.L_x_21364:
        /* <DEDUP_REMOVED lines=19> */
.L_x_21367:
[----:B------:R-:W-:Y:S05]  /*19a0*/  BSYNC.RECONVERGENT B1 ;  /* 0x0000000000017941 */ /* 0x000fea0003800200 */
.L_x_21366:
[----:B-----5:R-:W-:Y:S01]  /*19b0*/  SGXT R0, R9, 0x8 ;  /* 0x000000080900781a */ /* 0x020fe20000000200 */
        /* <DEDUP_REMOVED lines=16> */
[----:B------:R-:W-:Y:S05]  /*1ac0*/  CALL.REL.NOINC `($__internal_54_$__cuda_sm20_dblrcp_rn_slowpath_v3) ;  /* 0x0000000400347944 */ /* 0x000fea0003c00000 */
.L_x_21369:
[----:B------:R-:W-:Y:S05]  /*1ad0*/  BSYNC.RECONVERGENT B1 ;  /* 0x0000000000017941 */ /* 0x000fea0003800200 */
.L_x_21368:
[----:B------:R-:W-:Y:S01]  /*1ae0*/  SHF.R.S32.HI R0, RZ, 0x8, R9 ;  /* 0x00000008ff007819 */ /* 0x000fe20000011409 */
[----:B------:R-:W-:Y:S01]  /*1af0*/  F2I.F64.TRUNC R3, R14 ;  /* 0x0000000e00037311 */ /* 0x000fe2000030d100 */
[----:B------:R-:W-:Y:S02]  /*1b00*/  BSSY.RECONVERGENT B1, `(.L_x_21370) ;  /* 0x0000011000017945 */ /* 0x000fe40003800200 */
[----:B------:R-:W-:-:S05]  /*1b10*/  SGXT R0, R0, 0x8 ;  /* 0x000000080000781a */ /* 0x000fca0000000200 */
        /* <DEDUP_REMOVED lines=15> */
.L_x_21371:
[----:B------:R-:W-:Y:S05]  /*1c10*/  BSYNC.RECONVERGENT B1 ;  /* 0x0000000000017941 */ /* 0x000fea0003800200 */
.L_x_21370:
[----:B------:R-:W-:Y:S01]  /*1c20*/  SHF.R.S32.HI R0, RZ, 0x10, R9 ;  /* 0x00000010ff007819 */ /* 0x000fe20000011409 */
[----:B------:R-:W-:Y:S03]  /*1c30*/  BSSY.RECONVERGENT B1, `(.L_x_21372) ;  /* 0x0000012000017945 */ /* 0x000fe60003800200 */
[----:B------:R-:W-:-:S05]  /*1c40*/  SGXT R0, R0, 0x8 ;  /* 0x000000080000781a */ /* 0x000fca0000000200 */
[----:B------:R-:W-:Y:S02]  /*1c50*/  IMAD R12, R0, R0, RZ ;  /* 0x00000000000c7224 */ /* 0x000fe400078e02ff */
[----:B------:R-:W-:Y:S08]  /*1c60*/  F2I.F64.TRUNC R0, R14 ;  /* 0x0000000e00007311 */ /* 0x000ff0000030d100 */
        /* <DEDUP_REMOVED lines=14> */
.L_x_21373:
[----:B------:R-:W-:Y:S05]  /*1d50*/  BSYNC.RECONVERGENT B1 ;  /* 0x0000000000017941 */ /* 0x000fea0003800200 */
.L_x_21372:
        /* <DEDUP_REMOVED lines=18> */
[----:B------:R-:W-:Y:S05]  /*1e80*/  CALL.REL.NOINC `($__internal_54_$__cuda_sm20_dblrcp_rn_slowpath_v3) ;  /* 0x0000000000447944 */ /* 0x000fea0003c00000 */
.L_x_21375:
[----:B------:R-:W-:Y:S05]  /*1e90*/  BSYNC.RECONVERGENT B1 ;  /* 0x0000000000017941 */ /* 0x000fea0003800200 */
.L_x_21374:
[----:B------:R-:W0:Y:S01]  /*1ea0*/  LDCU.64 UR6, c[0x0][0x390] ;  /* 0x00007200ff0677ac */ /* 0x000e220008000a00 */
[----:B------:R-:W1:Y:S01]  /*1eb0*/  F2I.F64.TRUNC R14, R14 ;  /* 0x0000000e000e7311 */ /* 0x000e62000030d100 */
[----:B------:R-:W-:Y:S02]  /*1ec0*/  PRMT R2, R5, 0x3340, R2 ;  /* 0x0000334005027816 */ /* 0x000fe40000000002 */
[----:B------:R-:W-:Y:S02]  /*1ed0*/  PRMT R7, R7, 0x3340, R4 ;  /* 0x0000334007077816 */ /* 0x000fe40000000004 */
[----:B------:R-:W-:Y:S02]  /*1ee0*/  PRMT R0, R3, 0x3340, R0 ;  /* 0x0000334003007816 */ /* 0x000fe40000000000 */
[----:B------:R-:W-:Y:S02]  /*1ef0*/  PRMT R3, R7, 0x5410, R2 ;  /* 0x0000541007037816 */ /* 0x000fe40000000002 */
[----:B-1----:R-:W-:Y:S01]  /*1f00*/  PRMT R9, R9, 0x3340, R14 ;  /* 0x0000334009097816 */ /* 0x002fe2000000000e */
[----:B0-----:R-:W-:-:S03]  /*1f10*/  UIADD3 UR5, UP0, UPT, UR4, UR6, URZ ;  /* 0x0000000604057290 */ /* 0x001fc6000ff1e0ff */
[----:B------:R-:W-:Y:S01]  /*1f20*/  PRMT R9, R0, 0x5410, R9 ;  /* 0x0000541000097816 */ /* 0x000fe20000000009 */
[----:B------:R-:W-:Y:S02]  /*1f30*/  UIADD3.X UR6, UPT, UPT, URZ, UR7, URZ, UP0, !UPT ;  /* 0x00000007ff067290 */ /* 0x000fe400087fe4ff */
[----:B------:R-:W-:-:S04]  /*1f40*/  IMAD.U32 R4, RZ, RZ, UR5 ;  /* 0x00000005ff047e24 */ /* 0x000fc8000f8e00ff */
[----:B------:R-:W-:Y:S02]  /*1f50*/  IMAD.U32 R5, RZ, RZ, UR6 ;  /* 0x00000006ff057e24 */ /* 0x000fe4000f8e00ff */
[----:B------:R-:W-:-:S05]  /*1f60*/  IMAD.WIDE.U32 R6, R6, 0x4, R4 ;  /* 0x0000000406067825 */ /* 0x000fca00078e0004 */
[----:B------:R-:W-:Y:S04]  /*1f70*/  STG.E desc[UR8][R6.64], R3 ;  /* 0x0000000306007986 */ /* 0x000fe8000c101908 */
[----:B------:R-:W-:Y:S01]  /*1f80*/  STG.E desc[UR8][R6.64+0x200], R9 ;  /* 0x0002000906007986 */ /* 0x000fe2000c101908 */
[----:B------:R-:W-:Y:S05]  /*1f90*/  EXIT ;  /* 0x000000000000794d */ /* 0x000fea0003800000 */
        .weak           $__internal_54_$__cuda_sm20_dblrcp_rn_slowpath_v3
        .type           $__internal_54_$__cuda_sm20_dblrcp_rn_slowpath_v3,@function
        .size           $__internal_54_$__cuda_sm20_dblrcp_rn_slowpath_v3,(.L_x_68347 - $__internal_54_$__cuda_sm20_dblrcp_rn_slowpath_v3)
$__internal_54_$__cuda_sm20_dblrcp_rn_slowpath_v3:
        /* <DEDUP_REMOVED lines=24> */
.L_x_21379:
        /* <DEDUP_REMOVED lines=10> */
.L_x_21377:
[----:B------:R-:W-:Y:S01]  /*21c0*/  LOP3.LUT R15, R13, 0x80000, RZ, 0xfc, !PT ;  /* 0x000800000d0f7812 */ /* 0x000fe200078efcff */
[----:B------:R-:W-:-:S07]  /*21d0*/  IMAD.MOV.U32 R14, RZ, RZ, R12 ;  /* 0x000000ffff0e7224 */ /* 0x000fce00078e000c */
.L_x_21378:
[----:B------:R-:W-:Y:S05]  /*21e0*/  BSYNC.RECONVERGENT B0 ;  /* 0x0000000000007941 */ /* 0x000fea0003800200 */
.L_x_21376:
[----:B------:R-:W-:Y:S02]  /*21f0*/  IMAD.MOV.U32 R12, RZ, RZ, R8 ;  /* 0x000000ffff0c7224 */ /* 0x000fe400078e0008 */
[----:B------:R-:W-:-:S04]  /*2200*/  IMAD.MOV.U32 R13, RZ, RZ, 0x0 ;  /* 0x00000000ff0d7424 */ /* 0x000fc800078e00ff */
[----:B------:R-:W-:Y:S05]  /*2210*/  RET.REL.NODEC R12 `(_ZN2at6native29vectorized_elementwise_kernelILi4EZNS0_50_GLOBAL__N__2680c7bb_12_PowKernel_cu_7dd49032_300329pow_tensor_scalar_kernel_implIaaEEvRNS_18TensorIteratorBaseET0_EUlaE1_St5arrayIPcLm2EEEEviS6_T1_) ;  /* 0xffffffdc0c787950 */ /* 0x000fea0003c3ffff */
.L_x_21380:
        /* <DEDUP_REMOVED lines=14> */
.L_x_68347:


//--------------------- .text._ZN2at6native29vectorized_elementwise_kernelILi8EZNS0_50_GLOBAL__N__2680c7bb_12_PowKernel_cu_7dd49032_300329pow_tensor_scalar_kernel_implIaaEEvRNS_18TensorIteratorBaseET0_EUlaE1_St5arrayIPcLm2EEEEviS6_T1_ --------------------------
	.section	.text._ZN2at6native29vectorized_elementwise_kernelILi8EZNS0_50_GLOBAL__N__2680c7bb_12_PowKernel_cu_7dd49032_300329pow_tensor_scalar_kernel_implIaaEEvRNS_18TensorIteratorBaseET0_EUlaE1_St5arrayIPcLm2EEEEviS6_T1_,"ax",@progbits
	.align	128
        .global         _ZN2at6native29vectorized_elementwise_kernelILi8EZNS0_50_GLOBAL__N__2680c7bb_12_PowKernel_cu_7dd49032_300329pow_tensor_scalar_kernel_implIaaEEvRNS_18TensorIteratorBaseET0_EUlaE1_St5arrayIPcLm2EEEEviS6_T1_
        .type           _ZN2at6native29vectorized_elementwise_kernelILi8EZNS0_50_GLOBAL__N__2680c7bb_12_PowKernel_cu_7dd49032_300329pow_tensor_scalar_kernel_implIaaEEvRNS_18TensorIteratorBaseET0_EUlaE1_St5arrayIPcLm2EEEEviS6_T1_,@function
        .size           _ZN2at6native29vectorized_elementwise_kernelILi8EZNS0_50_GLOBAL__N__2680c7bb_12_PowKernel_cu_7dd49032_300329pow_tensor_scalar_kernel_implIaaEEvRNS_18TensorIteratorBaseET0_EUlaE1_St5arrayIPcLm2EEEEviS6_T1_,(.L_x_68348 - _ZN2at6native29vectorized_elementwise_kernelILi8EZNS0_50_GLOBAL__N__2680c7bb_12_PowKernel_cu_7dd49032_300329pow_tensor_scalar_kernel_implIaaEEvRNS_18TensorIteratorBaseET0_EUlaE1_St5arrayIPcLm2EEEEviS6_T1_)
        .other          _ZN2at6native29vectorized_elementwise_kernelILi8EZNS0_50_GLOBAL__N__2680c7bb_12_PowKernel_cu_7dd49032_300329pow_tensor_scalar_kernel_implIaaEEvRNS_18TensorIteratorBaseET0_EUlaE1_St5arrayIPcLm2EEEEviS6_T1_,@"STO_CUDA_ENTRY STV_DEFAULT"
_ZN2at6native29vectorized_elementwise_kernelILi8EZNS0_50_GLOBAL__N__2680c7bb_12_PowKernel_cu_7dd49032_300329pow_tensor_scalar_kernel_implIaaEEvRNS_18TensorIteratorBaseET0_EUlaE1_St5arrayIPcLm2EEEEviS6_T1_:
.text._ZN2at6native29vectorized_elementwise_kernelILi8EZNS0_50_GLOBAL__N__2680c7bb_12_PowKernel_cu_7dd49032_300329pow_tensor_scalar_kernel_implIaaEEvRNS_18TensorIteratorBaseET0_EUlaE1_St5arrayIPcLm2EEEEviS6_T1_:
        /* <DEDUP_REMOVED lines=27> */
[C---:B------:R-:W-:Y:S01]  /*01b0*/  @!P3 VIADD R9, R7.reuse, UR4 ;  /* 0x000000040709bc36 */ /* 0x040fe20008000000 */
[----:B------:R-:W3:Y:S01]  /*01c0*/  @!P3 LDC.64 R4, c[0x0][0x398] ;  /* 0x0000e600ff04bb82 */ /* 0x000ee20000000a00 */
        /* <DEDUP_REMOVED lines=8> */
[----:B------:R-:W-:Y:S01]  /*0250*/  @!P5 IADD3.X R25, PT, PT, RZ, R25, RZ, P6, !PT ;  /* 0x00000019ff19d210 */ /* 0x000fe200037fe4ff */
[----:B------:R-:W-:Y:S01]  /*0260*/  @!P1 VIADD R7, R7, 0x80 ;  /* 0x0000008007079836 */ /* 0x000fe20000000000 */
[----:B------:R-:W4:Y:S04]  /*0270*/  @!P1 LDC.64 R2, c[0x0][0x398] ;  /* 0x0000e600ff029b82 */ /* 0x000f280000000a00 */
[----:B------:R-:W-:Y:S01]  /*0280*/  ISETP.GE.U32.AND P0, PT, R7, UR5, PT ;  /* 0x0000000507007c0c */ /* 0x000fe2000bf06070 */
[----:B------:R-:W-:-:S06]  /*0290*/  IMAD.MOV.U32 R0, RZ, RZ, RZ ;  /* 0x000000ffff007224 */ /* 0x000fcc00078e00ff */
[----:B------:R-:W5:Y:S06]  /*02a0*/  @!P5 LDG.E.S8 R0, desc[UR8][R24.64] ;  /* 0x000000081800d981 */ /* 0x000f6c000c1e1300 */
[C---:B------:R-:W-:Y:S01]  /*02b0*/  @!P0 VIADD R21, R7.reuse, UR4 ;  /* 0x0000000407158c36 */ /* 0x040fe20008000000 */
[----:B------:R-:W4:Y:S01]  /*02c0*/  @!P0 LDC.64 R12, c[0x0][0x398] ;  /* 0x0000e600ff0c8b82 */ /* 0x000f220000000a00 */
[----:B------:R-:W-:-:S05]  /*02d0*/  @!P0 VIADD R7, R7, 0x80 ;  /* 0x0000008007078836 */ /* 0x000fca0000000000 */
[----:B------:R-:W-:Y:S02]  /*02e0*/  ISETP.GE.U32.AND P6, PT, R7, UR5, PT ;  /* 0x0000000507007c0c */ /* 0x000fe4000bfc6070 */
[----:B--2---:R-:W-:-:S05]  /*02f0*/  @!P4 IADD3 R18, P5, PT, R27, R18, RZ ;  /* 0x000000121b12c210 */ /* 0x004fca0007fbe0ff */
[----:B------:R-:W-:Y:S01]  /*0300*/  @!P4 IMAD.X R19, RZ, RZ, R19, P5 ;  /* 0x000000ffff13c224 */ /* 0x000fe200028e0613 */
[----:B---3--:R-:W-:-:S05]  /*0310*/  @!P3 IADD3 R4, P5, PT, R9, R4, RZ ;  /* 0x000000040904b210 */ /* 0x008fca0007fbe0ff */
[----:B0-----:R-:W0:Y:S01]  /*0320*/  @!P6 LDC.64 R14, c[0x0][0x398] ;  /* 0x0000e600ff0eeb82 */ /* 0x001e220000000a00 */
[----:B------:R-:W-:-:S06]  /*0330*/  IMAD.MOV.U32 R9, RZ, RZ, RZ ;  /* 0x000000ffff097224 */ /* 0x000fcc00078e00ff */
[----:B------:R-:W5:Y:S01]  /*0340*/  @!P4 LDG.E.S8 R9, desc[UR8][R18.64] ;  /* 0x000000081209c981 */ /* 0x000f62000c1e1300 */
[----:B-1----:R-:W-:Y:S01]  /*0350*/  @!P2 IADD3 R16, P4, PT, R11, R16, RZ ;  /* 0x000000100b10a210 */ /* 0x002fe20007f9e0ff */
[----:B------:R-:W-:Y:S02]  /*0360*/  IMAD.MOV.U32 R10, RZ, RZ, RZ ;  /* 0x000000ffff0a7224 */ /* 0x000fe400078e00ff */
[----:B------:R-:W-:Y:S02]  /*0370*/  IMAD.MOV.U32 R11, RZ, RZ, RZ ;  /* 0x000000ffff0b7224 */ /* 0x000fe400078e00ff */
[----:B------:R-:W-:Y:S02]  /*0380*/  @!P3 IMAD.X R5, RZ, RZ, R5, P5 ;  /* 0x000000ffff05b224 */ /* 0x000fe400028e0605 */
[----:B------:R-:W-:Y:S02]  /*0390*/  @!P2 IMAD.X R17, RZ, RZ, R17, P4 ;  /* 0x000000ffff11a224 */ /* 0x000fe400020e0611 */
[----:B------:R-:W-:Y:S01]  /*03a0*/  @!P6 VIADD R7, R7, UR4 ;  /* 0x000000040707ec36 */ /* 0x000fe20008000000 */
[----:B------:R1:W5:Y:S01]  /*03b0*/  @!P3 LDG.E.S8 R10, desc[UR8][R4.64] ;  /* 0x00000008040ab981 */ /* 0x000362000c1e1300 */
[----:B----4-:R-:W-:-:S03]  /*03c0*/  @!P1 IADD3 R2, P3, PT, R23, R2, RZ ;  /* 0x0000000217029210 */ /* 0x010fc60007f7e0ff */
[----:B------:R2:W5:Y:S01]  /*03d0*/  @!P2 LDG.E.S8 R11, desc[UR8][R16.64] ;  /* 0x00000008100ba981 */ /* 0x000562000c1e1300 */
[----:B0-----:R-:W-:Y:S01]  /*03e0*/  @!P6 IADD3 R14, P2, PT, R7, R14, RZ ;  /* 0x0000000e070ee210 */ /* 0x001fe20007f5e0ff */
[----:B------:R-:W-:Y:S02]  /*03f0*/  IMAD.MOV.U32 R7, RZ, RZ, RZ ;  /* 0x000000ffff077224 */ /* 0x000fe400078e00ff */
[----:B------:R-:W-:Y:S01]  /*0400*/  @!P1 IMAD.X R3, RZ, RZ, R3, P3 ;  /* 0x000000ffff039224 */ /* 0x000fe200018e0603 */
[----:B-1----:R-:W-:Y:S01]  /*0410*/  CS2R R4, SRZ ;  /* 0x0000000000047805 */ /* 0x002fe2000001ff00 */
[----:B------:R-:W-:-:S03]  /*0420*/  @!P6 IMAD.X R15, RZ, RZ, R15, P2 ;  /* 0x000000ffff0fe224 */ /* 0x000fc600010e060f */
[----:B------:R2:W5:Y:S04]  /*0430*/  @!P1 LDG.E.S8 R7, desc[UR8][R2.64] ;  /* 0x0000000802079981 */ /* 0x000568000c1e1300 */
[----:B------:R2:W5:Y:S01]  /*0440*/  @!P6 LDG.E.S8 R4, desc[UR8][R14.64] ;  /* 0x000000080e04e981 */ /* 0x000562000c1e1300 */
[----:B------:R-:W-:-:S05]  /*0450*/  @!P0 IADD3 R12, P4, PT, R21, R12, RZ ;  /* 0x0000000c150c8210 */ /* 0x000fca0007f9e0ff */
[----:B------:R-:W-:-:S05]  /*0460*/  @!P0 IMAD.X R13, RZ, RZ, R13, P4 ;  /* 0x000000ffff0d8224 */ /* 0x000fca00020e060d */
[----:B------:R2:W5:Y:S01]  /*0470*/  @!P0 LDG.E.S8 R5, desc[UR8][R12.64] ;  /* 0x000000080c058981 */ /* 0x000562000c1e1300 */
[----:B------:R-:W-:Y:S01]  /*0480*/  ISETP.GE.U32.AND P0, PT, R6, UR5, PT ;  /* 0x0000000506007c0c */ /* 0x000fe2000bf06070 */
[----:B------:R-:W-:-:S12]  /*0490*/  BSSY.RECONVERGENT B1, `(.L_x_21382) ;  /* 0x0000014000017945 */ /* 0x000fd80003800200 */
[----:B--2---:R-:W-:Y:S05]  /*04a0*/  @P0 BRA `(.L_x_21383) ;  /* 0x0000000000480947 */ /* 0x004fea0003800000 */
        /* <DEDUP_REMOVED lines=15> */
[----:B------:R-:W-:Y:S05]  /*05a0*/  CALL.REL.NOINC `($__internal_55_$__cuda_sm20_dblrcp_rn_slowpath_v3) ;  /* 0x00000018007c7944 */ /* 0x000fea0003c00000 */
.L_x_21385:
[----:B------:R-:W-:Y:S05]  /*05b0*/  BSYNC.RECONVERGENT B2 ;  /* 0x0000000000027941 */ /* 0x000fea0003800200 */
.L_x_21384:
[----:B------:R0:W1:Y:S02]  /*05c0*/  F2I.F64.TRUNC R3, R14 ;  /* 0x0000000e00037311 */ /* 0x000064000030d100 */
.L_x_21383:
[----:B------:R-:W-:Y:S05]  /*05d0*/  BSYNC.RECONVERGENT B1 ;  /* 0x0000000000017941 */ /* 0x000fea0003800200 */
.L_x_21382:
[----:B------:R-:W-:Y:S01]  /*05e0*/  IADD3 R2, PT, PT, R6, 0x80, RZ ;  /* 0x0000008006027810 */ /* 0x000fe20007ffe0ff */
[----:B------:R-:W-:Y:S03]  /*05f0*/  BSSY.RECONVERGENT B1, `(.L_x_21386) ;  /* 0x0000015000017945 */ /* 0x000fe60003800200 */
        /* <DEDUP_REMOVED lines=17> */
[----:B-1----:R-:W-:Y:S05]  /*0710*/  CALL.REL.NOINC `($__internal_55_$__cuda_sm20_dblrcp_rn_slowpath_v3) ;  /* 0x0000001800207944 */ /* 0x002fea0003c00000 */
.L_x_21389:
[----:B------:R-:W-:Y:S05]  /*0720*/  BSYNC.RECONVERGENT B2 ;  /* 0x0000000000027941 */ /* 0x000fea0003800200 */
.L_x_21388:
[----:B------:R2:W3:Y:S02]  /*0730*/  F2I.F64.TRUNC R0, R14 ;  /* 0x0000000e00007311 */ /* 0x0004e4000030d100 */
.L_x_21387:
[----:B------:R-:W-:Y:S05]  /*0740*/  BSYNC.RECONVERGENT B1 ;  /* 0x0000000000017941 */ /* 0x000fea0003800200 */
.L_x_21386:
        /* <DEDUP_REMOVED lines=19> */
[----:B-1-3--:R-:W-:Y:S05]  /*0880*/  CALL.REL.NOINC `($__internal_55_$__cuda_sm20_dblrcp_rn_slowpath_v3) ;  /* 0x0000001400c47944 */ /* 0x00afea0003c00000 */
.L_x_21393:
[----:B------:R-:W-:Y:S05]  /*0890*/  BSYNC.RECONVERGENT B2 ;  /* 0x0000000000027941 */ /* 0x000fea0003800200 */
.L_x_21392:
[----:B------:R4:W0:Y:S02]  /*08a0*/  F2I.F64.TRUNC R9, R14 ;  /* 0x0000000e00097311 */ /* 0x000824000030d100 */
.L_x_21391:
[----:B------:R-:W-:Y:S05]  /*08b0*/  BSYNC.RECONVERGENT B1 ;  /* 0x0000000000017941 */ /* 0x000fea0003800200 */
.L_x_21390:
        /* <DEDUP_REMOVED lines=20> */
.L_x_21397:
[----:B------:R-:W-:Y:S05]  /*0a00*/  BSYNC.RECONVERGENT B2 ;  /* 0x0000000000027941 */ /* 0x000fea0003800200 */
.L_x_21396:
[----:B------:R0:W2:Y:S02]  /*0a10*/  F2I.F64.TRUNC R10, R14 ;  /* 0x0000000e000a7311 */ /* 0x0000a4000030d100 */
.L_x_21395:
[----:B------:R-:W-:Y:S05]  /*0a20*/  BSYNC.RECONVERGENT B1 ;  /* 0x0000000000017941 */ /* 0x000fea0003800200 */
.L_x_21394:
        /* <DEDUP_REMOVED lines=20> */
.L_x_21401:
[----:B------:R-:W-:Y:S05]  /*0b70*/  BSYNC.RECONVERGENT B2 ;  /* 0x0000000000027941 */ /* 0x000fea0003800200 */
.L_x_21400:
[----:B------:R0:W2:Y:S02]  /*0b80*/  F2I.F64.TRUNC R11, R14 ;  /* 0x0000000e000b7311 */ /* 0x0000a4000030d100 */
.L_x_21399:
[----:B------:R-:W-:Y:S05]  /*0b90*/  BSYNC.RECONVERGENT B1 ;  /* 0x0000000000017941 */ /* 0x000fea0003800200 */
.L_x_21398:
        /* <DEDUP_REMOVED lines=20> */
.L_x_21405:
[----:B------:R-:W-:Y:S05]  /*0ce0*/  BSYNC.RECONVERGENT B2 ;  /* 0x0000000000027941 */ /* 0x000fea0003800200 */
.L_x_21404:
[----:B------:R0:W2:Y:S02]  /*0cf0*/  F2I.F64.TRUNC R7, R14 ;  /* 0x0000000e00077311 */ /* 0x0000a4000030d100 */
.L_x_21403:
[----:B------:R-:W-:Y:S05]  /*0d00*/  BSYNC.RECONVERGENT B1 ;  /* 0x0000000000017941 */ /* 0x000fea0003800200 */
.L_x_21402:
[----:B------:R-:W-:Y:S01]  /*0d10*/  IADD3 R8, PT, PT, R6, 0x300, RZ ;  /* 0x0000030006087810 */ /* 0x000fe20007ffe0ff */
[----:B------:R-:W-:Y:S03]  /*0d20*/  BSSY.RECONVERGENT B1, `(.L_x_21406) ;  /* 0x0000015000017945 */ /* 0x000fe60003800200 */
        /* <DEDUP_REMOVED lines=18> */
.L_x_21409:
[----:B------:R-:W-:Y:S05]  /*0e50*/  BSYNC.RECONVERGENT B2 ;  /* 0x0000000000027941 */ /* 0x000fea0003800200 */
.L_x_21408:
[----:B------:R0:W2:Y:S02]  /*0e60*/  F2I.F64.TRUNC R5, R14 ;  /* 0x0000000e00057311 */ /* 0x0000a4000030d100 */
.L_x_21407:
[----:B------:R-:W-:Y:S05]  /*0e70*/  BSYNC.RECONVERGENT B1 ;  /* 0x0000000000017941 */ /* 0x000fea0003800200 */
.L_x_21406:
        /* <DEDUP_REMOVED lines=20> */
.L_x_21413:
[----:B------:R-:W-:Y:S05]  /*0fc0*/  BSYNC.RECONVERGENT B2 ;  /* 0x0000000000027941 */ /* 0x000fea0003800200 */
.L_x_21412:
[----:B------:R0:W2:Y:S02]  /*0fd0*/  F2I.F64.TRUNC R4, R14 ;  /* 0x0000000e00047311 */ /* 0x0000a4000030d100 */
.L_x_21411:
[----:B------:R-:W-:Y:S05]  /*0fe0*/  BSYNC.RECONVERGENT B1 ;  /* 0x0000000000017941 */ /* 0x000fea0003800200 */
.L_x_21410:
[----:B------:R-:W-:Y:S01]  /*0ff0*/  ISETP.GE.U32.AND P0, PT, R6, UR5, PT ;  /* 0x0000000506007c0c */ /* 0x000fe2000bf06070 */
[----:B------:R-:W-:Y:S04]  /*1000*/  BSSY.RECONVERGENT B0, `(.L_x_21414) ;  /* 0x000003a000007945 */ /* 0x000fe80003800200 */
[----:B------:R-:W-:Y:S08]  /*1010*/  BSSY.RELIABLE B1, `(.L_x_21415) ;  /* 0x0000031000017945 */ /* 0x000ff00003800100 */
[----:B------:R-:W-:Y:S05]  /*1020*/  @P0 BRA `(.L_x_21416) ;  /* 0x0000000000380947 */ /* 0x000fea0003800000 */
[----:B------:R-:W5:Y:S01]  /*1030*/  LDCU.64 UR6, c[0x0][0x390] ;  /* 0x00007200ff0677ac */ /* 0x000f620008000a00 */
[----:B------:R-:W-:Y:S02]  /*1040*/  VIADD R12, R6, UR4 ;  /* 0x00000004060c7c36 */ /* 0x000fe40008000000 */
[----:B------:R-:W-:-:S03]  /*1050*/  IMAD.MOV.U32 R6, RZ, RZ, R2 ;  /* 0x000000ffff067224 */ /* 0x000fc600078e0002 */
        /* <DEDUP_REMOVED lines=11> */
.L_x_21416:
        /* <DEDUP_REMOVED lines=8> */
.L_x_21417:
[----:B------:R-:W-:-:S13]  /*1190*/  ISETP.GE.U32.AND P0, PT, R6, UR5, PT ;  /* 0x0000000506007c0c */ /* 0x000fda000bf06070 */
[----:B------:R-:W-:Y:S05]  /*11a0*/  @P0 BRA `(.L_x_21419) ;  /* 0x0000000000380947 */ /* 0x000fea0003800000 */
[----:B------:R-:W5:Y:S01]  /*11b0*/  LDCU.64 UR6, c[0x0][0x390] ;  /* 0x00007200ff0677ac */ /* 0x000f620008000a00 */
[C---:B0-----:R-:W-:Y:S01]  /*11c0*/  IADD3 R2, PT, PT, R6.reuse, UR4, RZ ;  /* 0x0000000406027c10 */ /* 0x041fe2000fffe0ff */
[----:B------:R-:W-:-:S03]  /*11d0*/  VIADD R6, R6, 0x80 ;  /* 0x0000008006067836 */ /* 0x000fc60000000000 */
[----:B-----5:R-:W-:-:S05]  /*11e0*/  IADD3 R2, P0, PT, R2, UR6, RZ ;  /* 0x0000000602027c10 */ /* 0x020fca000ff1e0ff */
[----:B-1----:R-:W-:-:S05]  /*11f0*/  IMAD.X R3, RZ, RZ, UR7, P0 ;  /* 0x00000007ff037e24 */ /* 0x002fca00080e06ff */
[----:B--2---:R0:W-:Y:S03]  /*1200*/  STG.E.U8 desc[UR8][R2.64], R10 ;  /* 0x0000000a02007986 */ /* 0x0041e6000c101108 */
.L_x_21418:
        /* <DEDUP_REMOVED lines=8> */
.L_x_21419:
        /* <DEDUP_REMOVED lines=9> */
.L_x_21420:
[----:B------:R-:W-:Y:S05]  /*1320*/  BSYNC.RELIABLE B1 ;  /* 0x0000000000017941 */ /* 0x000fea0003800100 */
.L_x_21415:
[----:B------:R-:W-:-:S13]  /*1330*/  ISETP.GE.U32.AND P0, PT, R6, UR5, PT ;  /* 0x0000000506007c0c */ /* 0x000fda000bf06070 */
[----:B0-----:R-:W0:Y:S01]  /*1340*/  @!P0 LDC.64 R8, c[0x0][0x390] ;  /* 0x0000e400ff088b82 */ /* 0x001e220000000a00 */
[C---:B-1----:R-:W-:Y:S02]  /*1350*/  @!P0 VIADD R3, R6.reuse, UR4 ;  /* 0x0000000406038c36 */ /* 0x042fe40008000000 */
[----:B------:R-:W-:-:S03]  /*1360*/  @!P0 VIADD R6, R6, 0x80 ;  /* 0x0000008006068836 */ /* 0x000fc60000000000 */
[----:B0-----:R-:W-:-:S05]  /*1370*/  @!P0 IADD3 R2, P1, PT, R3, R8, RZ ;  /* 0x0000000803028210 */ /* 0x001fca0007f3e0ff */
[----:B------:R-:W-:-:S05]  /*1380*/  @!P0 IMAD.X R3, RZ, RZ, R9, P1 ;  /* 0x000000ffff038224 */ /* 0x000fca00008e0609 */
[----:B--2---:R0:W-:Y:S03]  /*1390*/  @!P0 STG.E.U8 desc[UR8][R2.64], R5 ;  /* 0x0000000502008986 */ /* 0x0041e6000c101108 */
.L_x_21421:
[----:B------:R-:W-:Y:S05]  /*13a0*/  BSYNC.RECONVERGENT B0 ;  /* 0x0000000000007941 */ /* 0x000fea0003800200 */
.L_x_21414:
        /* <DEDUP_REMOVED lines=9> */
.L_x_21381:
[----:B------:R-:W0:Y:S01]  /*1440*/  LDCU.64 UR6, c[0x0][0x398] ;  /* 0x00007300ff0677ac */ /* 0x000e220008000a00 */
[----:B------:R-:W1:Y:S01]  /*1450*/  S2R R0, SR_TID.X ;  /* 0x0000000000007919 */ /* 0x000e620000002100 */
[----:B0-----:R-:W-:-:S04]  /*1460*/  UIADD3 UR5, UP0, UPT, UR4, UR6, URZ ;  /* 0x0000000604057290 */ /* 0x001fc8000ff1e0ff */
[----:B------:R-:W-:Y:S02]  /*1470*/  UIADD3.X UR6, UPT, UPT, URZ, UR7, URZ, UP0, !UPT ;  /* 0x00000007ff067290 */ /* 0x000fe400087fe4ff */
[----:B------:R-:W-:-:S04]  /*1480*/  IMAD.U32 R2, RZ, RZ, UR5 ;  /* 0x00000005ff027e24 */ /* 0x000fc8000f8e00ff */
[----:B------:R-:W-:-:S03]  /*1490*/  MOV R3, UR6 ;  /* 0x0000000600037c02 */ /* 0x000fc60008000f00 */
[----:B-1----:R-:W-:-:S06]  /*14a0*/  IMAD.WIDE.U32 R2, R0, 0x8, R2 ;  /* 0x0000000800027825 */ /* 0x002fcc00078e0002 */
[----:B------:R-:W2:Y:S01]  /*14b0*/  LDG.E.64 R2, desc[UR8][R2.64] ;  /* 0x0000000802027981 */ /* 0x000ea2000c1e1b00 */
[----:B------:R-:W-:Y:S01]  /*14c0*/  BSSY.RECONVERGENT B1, `(.L_x_21422) ;  /* 0x0000011000017945 */ /* 0x000fe20003800200 */
[----:B--2---:R-:W-:-:S05]  /*14d0*/  SGXT R4, R2, 0x8 ;  /* 0x000000080204781a */ /* 0x004fca0000000200 */
        /* <DEDUP_REMOVED lines=15> */
.L_x_21423:
[----:B------:R-:W-:Y:S05]  /*15d0*/  BSYNC.RECONVERGENT B1 ;  /* 0x0000000000017941 */ /* 0x000fea0003800200 */
.L_x_21422:
        /* <DEDUP_REMOVED lines=18> */
[----:B------:R-:W-:Y:S05]  /*1700*/  CALL.REL.NOINC `($__internal_55_$__cuda_sm20_dblrcp_rn_slowpath_v3) ;  /* 0x0000000800247944 */ /* 0x000fea0003c00000 */
[----:B------:R-:W-:Y:S02]  /*1710*/  IMAD.MOV.U32 R8, RZ, RZ, R14 ;  /* 0x000000ffff087224 */ /* 0x000fe400078e000e */
[----:B------:R-:W-:-:S07]  /*1720*/  IMAD.MOV.U32 R9, RZ, RZ, R15 ;  /* 0x000000ffff097224 */ /* 0x000fce00078e000f */
.L_x_21425:
[----:B------:R-:W-:Y:S05]  /*1730*/  BSYNC.RECONVERGENT B1 ;  /* 0x0000000000017941 */ /* 0x000fea0003800200 */
.L_x_21424:
        /* <DEDUP_REMOVED lines=19> */
.L_x_21427:
[----:B------:R-:W-:Y:S05]  /*1870*/  BSYNC.RECONVERGENT B1 ;  /* 0x0000000000017941 */ /* 0x000fea0003800200 */
.L_x_21426:
        /* <DEDUP_REMOVED lines=18> */
[----:B------:R-:W-:Y:S05]  /*19a0*/  CALL.REL.NOINC `($__internal_55_$__cuda_sm20_dblrcp_rn_slowpath_v3) ;  /* 0x00000004007c7944 */ /* 0x000fea0003c00000 */
.L_x_21429:
[----:B------:R-:W-:Y:S05]  /*19b0*/  BSYNC.RECONVERGENT B1 ;  /* 0x0000000000017941 */ /* 0x000fea0003800200 */
.L_x_21428:
[----:B------:R-:W-:Y:S01]  /*19c0*/  SGXT R2, R3, 0x8 ;  /* 0x000000080302781a */ /* 0x000fe20000000200 */
        /* <DEDUP_REMOVED lines=17> */
.L_x_21431:
[----:B------:R-:W-:Y:S05]  /*1ae0*/  BSYNC.RECONVERGENT B1 ;  /* 0x0000000000017941 */ /* 0x000fea0003800200 */
.L_x_21430:
        /* <DEDUP_REMOVED lines=19> */
.L_x_21433:
[----:B------:R-:W-:Y:S05]  /*1c20*/  BSYNC.RECONVERGENT B1 ;  /* 0x0000000000017941 */ /* 0x000fea0003800200 */
.L_x_21432:
[----:B------:R-:W-:Y:S01]  /*1c30*/  SHF.R.S32.HI R2, RZ, 0x10, R3 ;  /* 0x00000010ff027819 */ /* 0x000fe20000011403 */
[----:B------:R-:W-:Y:S03]  /*1c40*/  BSSY.RECONVERGENT B1, `(.L_x_21434) ;  /* 0x0000012000017945 */ /* 0x000fe60003800200 */
[----:B------:R-:W-:-:S05]  /*1c50*/  SGXT R2, R2, 0x8 ;  /* 0x000000080202781a */ /* 0x000fca0000000200 */
[----:B------:R-:W-:Y:S02]  /*1c60*/  IMAD R12, R2, R2, RZ ;  /* 0x00000002020c7224 */ /* 0x000fe400078e02ff */
[----:B------:R-:W-:Y:S08]  /*1c70*/  F2I.F64.TRUNC R2, R14 ;  /* 0x0000000e00027311 */ /* 0x000ff0000030d100 */
        /* <DEDUP_REMOVED lines=14> */
.L_x_21435:
[----:B------:R-:W-:Y:S05]  /*1d60*/  BSYNC.RECONVERGENT B1 ;  /* 0x0000000000017941 */ /* 0x000fea0003800200 */
.L_x_21434:
        /* <DEDUP_REMOVED lines=19> */
.L_x_21437:
[----:B------:R-:W-:Y:S05]  /*1ea0*/  BSYNC.RECONVERGENT B1 ;  /* 0x0000000000017941 */ /* 0x000fea0003800200 */
.L_x_21436:
[----:B------:R-:W0:Y:S01]  /*1eb0*/  LDCU.64 UR6, c[0x0][0x390] ;  /* 0x00007200ff0677ac */ /* 0x000e220008000a00 */
[----:B------:R-:W1:Y:S01]  /*1ec0*/  F2I.F64.TRUNC R14, R14 ;  /* 0x0000000e000e7311 */ /* 0x000e62000030d100 */
[----:B------:R-:W-:Y:S02]  /*1ed0*/  PRMT R5, R4, 0x3340, R5 ;  /* 0x0000334004057816 */ /* 0x000fe40000000005 */
[----:B------:R-:W-:Y:S02]  /*1ee0*/  PRMT R7, R7, 0x3340, R2 ;  /* 0x0000334007077816 */ /* 0x000fe40000000002 */
[----:B------:R-:W-:-:S04]  /*1ef0*/  PRMT R6, R9, 0x3340, R6 ;  /* 0x0000334009067816 */ /* 0x000fc80000000006 */
        /* <DEDUP_REMOVED lines=8> */
[----:B------:R-:W-:Y:S01]  /*1f80*/  STG.E.64 desc[UR8][R2.64], R6 ;  /* 0x0000000602007986 */ /* 0x000fe2000c101b08 */
[----:B------:R-:W-:Y:S05]  /*1f90*/  EXIT ;  /* 0x000000000000794d */ /* 0x000fea0003800000 */
        .weak           $__internal_55_$__cuda_sm20_dblrcp_rn_slowpath_v3
        .type           $__internal_55_$__cuda_sm20_dblrcp_rn_slowpath_v3,@function
        .size           $__internal_55_$__cuda_sm20_dblrcp_rn_slowpath_v3,(.L_x_68348 - $__internal_55_$__cuda_sm20_dblrcp_rn_slowpath_v3)
$__internal_55_$__cuda_sm20_dblrcp_rn_slowpath_v3:
        /* <DEDUP_REMOVED lines=24> */
.L_x_21441:
        /* <DEDUP_REMOVED lines=10> */
.L_x_21439:
[----:B------:R-:W-:Y:S01]  /*21c0*/  LOP3.LUT R15, R13, 0x80000, RZ, 0xfc, !PT ;  /* 0x000800000d0f7812 */ /* 0x000fe200078efcff */
[----:B------:R-:W-:-:S07]  /*21d0*/  IMAD.MOV.U32 R14, RZ, RZ, R12 ;  /* 0x000000ffff0e7224 */ /* 0x000fce00078e000c */
.L_x_21440:
[----:B------:R-:W-:Y:S05]  /*21e0*/  BSYNC.RECONVERGENT B0 ;  /* 0x0000000000007941 */ /* 0x000fea0003800200 */
.L_x_21438:
[----:B------:R-:W-:Y:S02]  /*21f0*/  IMAD.MOV.U32 R12, RZ, RZ, R8 ;  /* 0x000000ffff0c7224 */ /* 0x000fe400078e0008 */
[----:B------:R-:W-:-:S04]  /*2200*/  IMAD.MOV.U32 R13, RZ, RZ, 0x0 ;  /* 0x00000000ff0d7424 */ /* 0x000fc800078e00ff */
[----:B------:R-:W-:Y:S05]  /*2210*/  RET.REL.NODEC R12 `(_ZN2at6native29vectorized_elementwise_kernelILi8EZNS0_50_GLOBAL__N__2680c7bb_12_PowKernel_cu_7dd49032_300329pow_tensor_scalar_kernel_implIaaEEvRNS_18TensorIteratorBaseET0_EUlaE1_St5arrayIPcLm2EEEEviS6_T1_) ;  /* 0xffffffdc0c787950 */ /* 0x000fea0003c3ffff */
.L_x_21442:
        /* <DEDUP_REMOVED lines=14> */
.L_x_68348:


//--------------------- .text._ZN2at6native18elementwise_kernelILi128ELi4EZNS0_15gpu_kernel_implIZNS0_50_GLOBAL__N__2680c7bb_12_PowKernel_cu_7dd49032_300329pow_tensor_scalar_kernel_implIaaEEvRNS_18TensorIteratorBaseET0_EUlaE0_EEvS6_RKT_EUliE_EEviT1_ --------------------------
	.section	.text._ZN2at6native18elementwise_kernelILi128ELi4EZNS0_15gpu_kernel_implIZNS0_50_GLOBAL__N__2680c7bb_12_PowKernel_cu_7dd49032_300329pow_tensor_scalar_kernel_implIaaEEvRNS_18TensorIteratorBaseET0_EUlaE0_EEvS6_RKT_EUliE_EEviT1_,"ax",@progbits
	.align	128
        .global         _ZN2at6native18elementwise_kernelILi128ELi4EZNS0_15gpu_kernel_implIZNS0_50_GLOBAL__N__2680c7bb_12_PowKernel_cu_7dd49032_300329pow_tensor_scalar_kernel_implIaaEEvRNS_18TensorIteratorBaseET0_EUlaE0_EEvS6_RKT_EUliE_EEviT1_
        .type           _ZN2at6native18elementwise_kernelILi128ELi4EZNS0_15gpu_kernel_implIZNS0_50_GLOBAL__N__2680c7bb_12_PowKernel_cu_7dd49032_300329pow_tensor_scalar_kernel_implIaaEEvRNS_18TensorIteratorBaseET0_EUlaE0_EEvS6_RKT_EUliE_EEviT1_,@function
        .size           _ZN2at6native18elementwise_kernelILi128ELi4EZNS0_15gpu_kernel_implIZNS0_50_GLOBAL__N__2680c7bb_12_PowKernel_cu_7dd49032_300329pow_tensor_scalar_kernel_implIaaEEvRNS_18TensorIteratorBaseET0_EUlaE0_EEvS6_RKT_EUliE_EEviT1_,(.L_x_68629 - _ZN2at6native18elementwise_kernelILi128ELi4EZNS0_15gpu_kernel_implIZNS0_50_GLOBAL__N__2680c7bb_12_PowKernel_cu_7dd49032_300329pow_tensor_scalar_kernel_implIaaEEvRNS_18TensorIteratorBaseET0_EUlaE0_EEvS6_RKT_EUliE_EEviT1_)
        .other          _ZN2at6native18elementwise_kernelILi128ELi4EZNS0_15gpu_kernel_implIZNS0_50_GLOBAL__N__2680c7bb_12_PowKernel_cu_7dd49032_300329pow_tensor_scalar_kernel_implIaaEEvRNS_18TensorIteratorBaseET0_EUlaE0_EEvS6_RKT_EUliE_EEviT1_,@"STO_CUDA_ENTRY STV_DEFAULT"
_ZN2at6native18elementwise_kernelILi128ELi4EZNS0_15gpu_kernel_implIZNS0_50_GLOBAL__N__2680c7bb_12_PowKernel_cu_7dd49032_300329pow_tensor_scalar_kernel_implIaaEEvRNS_18TensorIteratorBaseET0_EUlaE0_EEvS6_RKT_EUliE_EEviT1_:
.text._ZN2at6native18elementwise_kernelILi128ELi4EZNS0_15gpu_kernel_implIZNS0_50_GLOBAL__N__2680c7bb_12_PowKernel_cu_7dd49032_300329pow_tensor_scalar_kernel_implIaaEEvRNS_18TensorIteratorBaseET0_EUlaE0_EEvS6_RKT_EUliE_EEviT1_:
        /* <DEDUP_REMOVED lines=319> */
.L_x_21445:
        /* <DEDUP_REMOVED lines=16> */
.L_x_21449:
[----:B------:R0:W5:Y:S01]  /*14f0*/  LDG.E.U8 R0, desc[UR36][R2.64] ;  /* 0x0000002402007981 */ /* 0x000162000c1e1100 */
[----:B------:R-:W-:Y:S05]  /*1500*/  BRA `(.L_x_21451) ;  /* 0x0000000c004c7947 */ /* 0x000fea0003800000 */
.L_x_21448:
        /* <DEDUP_REMOVED lines=8> */
.L_x_21453:
[----:B------:R0:W5:Y:S01]  /*1590*/  LDG.E.U8 R0, desc[UR36][R2.64] ;  /* 0x0000002402007981 */ /* 0x000162000c1e1100 */
[----:B------:R-:W-:Y:S05]  /*15a0*/  BRA `(.L_x_21451) ;  /* 0x0000000c00247947 */ /* 0x000fea0003800000 */
.L_x_21452:
[----:B------:R0:W5:Y:S01]  /*15b0*/  LDG.E.U16 R0, desc[UR36][R2.64] ;  /* 0x0000002402007981 */ /* 0x000162000c1e1500 */
[----:B------:R-:W-:Y:S05]  /*15c0*/  BRA `(.L_x_21451) ;  /* 0x0000000c001c7947 */ /* 0x000fea0003800000 */
.L_x_21447:
        /* <DEDUP_REMOVED lines=9> */
.L_x_21455:
[----:B------:R-:W2:Y:S02]  /*1660*/  LDG.E.U16 R4, desc[UR36][R2.64] ;  /* 0x0000002402047981 */ /* 0x000ea4000c1e1500 */
[----:B--2---:R-:W-:-:S06]  /*1670*/  HADD2.F32 R4, -RZ, R4.H0_H0 ;  /* 0x20000004ff047230 */ /* 0x004fcc0000004100 */
[----:B------:R-:W0:Y:S02]  /*1680*/  F2I.FTZ.TRUNC.NTZ R4, R4 ;  /* 0x0000000400047305 */ /* 0x000e24000021f100 */
[----:B0-----:R-:W-:Y:S01]  /*1690*/  PRMT R0, R4, 0x7610, R0 ;  /* 0x0000761004007816 */ /* 0x001fe20000000000 */
[----:B------:R-:W-:Y:S06]  /*16a0*/  BRA `(.L_x_21451) ;  /* 0x0000000800e47947 */ /* 0x000fec0003800000 */
.L_x_21454:
        /* <DEDUP_REMOVED lines=9> */
.L_x_21457:
[----:B------:R-:W2:Y:S02]  /*1740*/  LDG.E.U16 R2, desc[UR36][R2.64] ;  /* 0x0000002402027981 */ /* 0x000ea4000c1e1500 */
[----:B--2---:R-:W-:-:S06]  /*1750*/  HADD2.F32 R4, -RZ, R2.H0_H0 ;  /* 0x20000002ff047230 */ /* 0x004fcc0000004100 */
[----:B------:R-:W0:Y:S02]  /*1760*/  F2I.FTZ.TRUNC.NTZ R4, R4 ;  /* 0x0000000400047305 */ /* 0x000e24000021f100 */
[----:B0-----:R-:W-:Y:S01]  /*1770*/  PRMT R0, R4, 0x7610, R0 ;  /* 0x0000761004007816 */ /* 0x001fe20000000000 */
[----:B------:R-:W-:Y:S06]  /*1780*/  BRA `(.L_x_21451) ;  /* 0x0000000800ac7947 */ /* 0x000fec0003800000 */
.L_x_21456:
[----:B------:R-:W2:Y:S02]  /*1790*/  LDG.E.64 R2, desc[UR36][R2.64] ;  /* 0x0000002402027981 */ /* 0x000ea4000c1e1b00 */
[----:B--2---:R0:W1:Y:S01]  /*17a0*/  F2I.F64.TRUNC R0, R2 ;  /* 0x0000000200007311 */ /* 0x004062000030d100 */
[----:B------:R-:W-:Y:S05]  /*17b0*/  BRA `(.L_x_21451) ;  /* 0x0000000800a07947 */ /* 0x000fea0003800000 */
.L_x_21446:
        /* <DEDUP_REMOVED lines=12> */
.L_x_21460:
[----:B------:R-:W2:Y:S02]  /*1880*/  LDG.E.64 R2, desc[UR36][R2.64] ;  /* 0x0000002402027981 */ /* 0x000ea4000c1e1b00 */
[----:B--2---:R3:W4:Y:S01]  /*1890*/  F2I.F64.TRUNC R0, R2 ;  /* 0x0000000200007311 */ /* 0x004722000030d100 */
[----:B------:R-:W-:Y:S05]  /*18a0*/  BRA `(.L_x_21451) ;  /* 0x0000000800647947 */ /* 0x000fea0003800000 */
.L_x_21459:
        /* <DEDUP_REMOVED lines=27> */
.L_x_21462:
        /* <DEDUP_REMOVED lines=14> */
.L_x_21461:
[----:B------:R-:W2:Y:S02]  /*1b40*/  LDG.E.U16 R4, desc[UR36][R2.64] ;  /* 0x0000002402047981 */ /* 0x000ea4000c1e1500 */
[----:B--2---:R-:W-:-:S06]  /*1b50*/  IMAD.U32 R4, R4, 0x10000, RZ ;  /* 0x0001000004047824 */ /* 0x004fcc00078e00ff */
[----:B------:R-:W0:Y:S02]  /*1b60*/  F2I.FTZ.TRUNC.NTZ R4, R4 ;  /* 0x0000000400047305 */ /* 0x000e24000021f100 */
[----:B0-----:R-:W-:Y:S01]  /*1b70*/  PRMT R0, R4, 0x7610, R0 ;  /* 0x0000761004007816 */ /* 0x001fe20000000000 */
[----:B------:R-:W-:Y:S06]  /*1b80*/  BRA `(.L_x_21451) ;  /* 0x0000000400ac7947 */ /* 0x000fec0003800000 */
.L_x_21458:
        /* <DEDUP_REMOVED lines=10> */
.L_x_21465:
        /* <DEDUP_REMOVED lines=21> */
.L_x_21469:
[----:B------:R-:W-:Y:S05]  /*1d80*/  BSYNC.RECONVERGENT B1 ;  /* 0x0000000000017941 */ /* 0x000fea0003800200 */
.L_x_21468:
[----:B------:R-:W-:Y:S01]  /*1d90*/  IMAD.SHL.U32 R0, R0, 0x100000, RZ ;  /* 0x0010000000007824 */ /* 0x000fe200078e00ff */
[----:B------:R-:W-:-:S04]  /*1da0*/  LEA R2, R2, 0x3b800000, 0x17 ;  /* 0x3b80000002027811 */ /* 0x000fc800078eb8ff */
[----:B------:R-:W-:-:S07]  /*1db0*/  LOP3.LUT R4, R2, R0, R7, 0xfe, !PT ;  /* 0x0000000002047212 */ /* 0x000fce00078efe07 */
.L_x_21467:
[----:B------:R-:W-:Y:S05]  /*1dc0*/  BSYNC.RECONVERGENT B0 ;  /* 0x0000000000007941 */ /* 0x000fea0003800200 */
.L_x_21466:
[----:B------:R-:W0:Y:S02]  /*1dd0*/  F2I.FTZ.TRUNC.NTZ R4, R4 ;  /* 0x0000000400047305 */ /* 0x000e24000021f100 */
[----:B0-----:R-:W-:Y:S01]  /*1de0*/  PRMT R0, R4, 0x7610, R0 ;  /* 0x0000761004007816 */ /* 0x001fe20000000000 */
[----:B------:R-:W-:Y:S06]  /*1df0*/  BRA `(.L_x_21451) ;  /* 0x0000000400107947 */ /* 0x000fec0003800000 */
.L_x_21464:
        /* <DEDUP_REMOVED lines=21> */
.L_x_21473:
[----:B------:R-:W-:Y:S05]  /*1f50*/  BSYNC.RECONVERGENT B1 ;  /* 0x0000000000017941 */ /* 0x000fea0003800200 */
.L_x_21472:
[----:B------:R-:W-:Y:S02]  /*1f60*/  SHF.L.U32 R0, R0, 0x15, RZ ;  /* 0x0000001500007819 */ /* 0x000fe400000006ff */
[----:B------:R-:W-:-:S04]  /*1f70*/  LEA R2, R2, 0x37800000, 0x17 ;  /* 0x3780000002027811 */ /* 0x000fc800078eb8ff */
[----:B------:R-:W-:-:S07]  /*1f80*/  LOP3.LUT R4, R2, R0, R7, 0xfe, !PT ;  /* 0x0000000002047212 */ /* 0x000fce00078efe07 */
.L_x_21471:
[----:B------:R-:W-:Y:S05]  /*1f90*/  BSYNC.RECONVERGENT B0 ;  /* 0x0000000000007941 */ /* 0x000fea0003800200 */
.L_x_21470:
[----:B------:R-:W0:Y:S02]  /*1fa0*/  F2I.FTZ.TRUNC.NTZ R4, R4 ;  /* 0x0000000400047305 */ /* 0x000e24000021f100 */
[----:B0-----:R-:W-:Y:S01]  /*1fb0*/  PRMT R0, R4, 0x7610, R0 ;  /* 0x0000761004007816 */ /* 0x001fe20000000000 */
[----:B------:R-:W-:Y:S06]  /*1fc0*/  BRA `(.L_x_21451) ;  /* 0x00000000009c7947 */ /* 0x000fec0003800000 */
.L_x_21463:
[----:B------:R-:W-:-:S09]  /*1fd0*/  UISETP.NE.AND UP0, UPT, UR4, 0x1c, UPT ;  /* 0x0000001c0400788c */ /* 0x000fd2000bf05270 */
[----:B------:R-:W-:Y:S05]  /*1fe0*/  BRA.U !UP0, `(.L_x_21474) ;  /* 0x0000000108907547 */ /* 0x000fea000b800000 */
[----:B------:R-:W-:-:S09]  /*1ff0*/  UISETP.NE.AND UP0, UPT, UR4, 0x1d, UPT ;  /* 0x0000001d0400788c */ /* 0x000fd2000bf05270 */
[----:B------:R-:W-:Y:S05]  /*2000*/  BRA.U !UP0, `(.L_x_21475) ;  /* 0x0000000108807547 */ /* 0x000fea000b800000 */
[----:B------:R-:W-:-:S09]  /*2010*/  UISETP.NE.AND UP0, UPT, UR4, 0x2c, UPT ;  /* 0x0000002c0400788c */ /* 0x000fd2000bf05270 */
[----:B------:R-:W-:Y:S05]  /*2020*/  BRA.U !UP0, `(.L_x_21476) ;  /* 0x0000000108487547 */ /* 0x000fea000b800000 */
.L_x_21450:
        /* <DEDUP_REMOVED lines=16> */
.L_x_21477:
[----:B------:R-:W-:Y:S01]  /*2130*/  PRMT R0, RZ, 0x7610, R0 ;  /* 0x00007610ff007816 */ /* 0x000fe20000000000 */
[----:B------:R-:W-:Y:S06]  /*2140*/  BRA `(.L_x_21451) ;  /* 0x00000000003c7947 */ /* 0x000fec0003800000 */
.L_x_21476:
        /* <DEDUP_REMOVED lines=8> */
.L_x_21479:
[----:B------:R-:W-:Y:S05]  /*21d0*/  BSYNC.RECONVERGENT B0 ;  /* 0x0000000000007941 */ /* 0x000fea0003800200 */
.L_x_21478:
[----:B------:R-:W0:Y:S02]  /*21e0*/  F2I.FTZ.TRUNC.NTZ R4, R4 ;  /* 0x0000000400047305 */ /* 0x000e24000021f100 */
[----:B0-----:R-:W-:Y:S01]  /*21f0*/  PRMT R0, R4, 0x7610, R0 ;  /* 0x0000761004007816 */ /* 0x001fe20000000000 */
[----:B------:R-:W-:Y:S06]  /*2200*/  BRA `(.L_x_21451) ;  /* 0x00000000000c7947 */ /* 0x000fec0003800000 */
.L_x_21475:
[----:B------:R2:W5:Y:S01]  /*2210*/  LDG.E.U8 R0, desc[UR36][R2.64] ;  /* 0x0000002402007981 */ /* 0x000562000c1e1100 */
[----:B------:R-:W-:Y:S05]  /*2220*/  BRA `(.L_x_21451) ;  /* 0x0000000000047947 */ /* 0x000fea0003800000 */
.L_x_21474:
[----:B------:R1:W5:Y:S02]  /*2230*/  LDG.E.U8 R0, desc[UR36][R2.64] ;  /* 0x0000002402007981 */ /* 0x000364000c1e1100 */
.L_x_21451:
        /* <DEDUP_REMOVED lines=20> */
.L_x_21483:
[----:B------:R3:W-:Y:S01]  /*2380*/  STG.E.U8 desc[UR36][R2.64], R7 ;  /* 0x0000000702007986 */ /* 0x0007e2000c101124 */
[----:B------:R-:W-:Y:S05]  /*2390*/  BRA `(.L_x_21485) ;  /* 0x0000000c00847947 */ /* 0x000fea0003800000 */
.L_x_21482:
        /* <DEDUP_REMOVED lines=12> */
.L_x_21487:
[----:B------:R-:W-:-:S04]  /*2460*/  LOP3.LUT R7, R7, 0xffff, RZ, 0xc0, !PT ;  /* 0x0000ffff07077812 */ /* 0x000fc800078ec0ff */
[----:B------:R-:W-:-:S05]  /*2470*/  PRMT R5, R7, 0x8880, RZ ;  /* 0x0000888007057816 */ /* 0x000fca00000000ff */
[----:B------:R1:W-:Y:S01]  /*2480*/  STG.E desc[UR36][R2.64], R5 ;  /* 0x0000000502007986 */ /* 0x0003e2000c101924 */
[----:B------:R-:W-:Y:S05]  /*2490*/  BRA `(.L_x_21485) ;  /* 0x0000000c00447947 */ /* 0x000fea0003800000 */
.L_x_21486:
[----:B------:R-:W-:-:S04]  /*24a0*/  PRMT R5, R7, 0x8880, RZ ;  /* 0x0000888007057816 */ /* 0x000fc800000000ff */
[----:B------:R-:W-:-:S05]  /*24b0*/  PRMT R5, R5, 0x7710, RZ ;  /* 0x0000771005057816 */ /* 0x000fca00000000ff */
[----:B------:R2:W-:Y:S01]  /*24c0*/  STG.E.U16 desc[UR36][R2.64], R5 ;  /* 0x0000000502007986 */ /* 0x0005e2000c101524 */
[----:B------:R-:W-:Y:S05]  /*24d0*/  BRA `(.L_x_21485) ;  /* 0x0000000c00347947 */ /* 0x000fea0003800000 */
.L_x_21481:
        /* <DEDUP_REMOVED lines=9> */
.L_x_21489:
[----:B------:R-:W0:Y:S02]  /*2570*/  I2F.S8 R0, R7 ;  /* 0x0000000700007306 */ /* 0x000e240000001400 */
[----:B0-----:R-:W-:-:S05]  /*2580*/  F2FP.F16.F32.PACK_AB R0, RZ, R0 ;  /* 0x00000000ff00723e */ /* 0x001fca00000000ff */
[----:B------:R0:W-:Y:S01]  /*2590*/  STG.E.U16 desc[UR36][R2.64], R0 ;  /* 0x0000000002007986 */ /* 0x0001e2000c101524 */
[----:B------:R-:W-:Y:S05]  /*25a0*/  BRA `(.L_x_21485) ;  /* 0x0000000c00007947 */ /* 0x000fea0003800000 */
.L_x_21488:
        /* <DEDUP_REMOVED lines=10> */
.L_x_21491:
[----:B------:R-:W0:Y:S02]  /*2650*/  I2F.S8 R7, R7 ;  /* 0x0000000700077306 */ /* 0x000e240000001400 */
[----:B0-----:R-:W-:-:S04]  /*2660*/  F2FP.F16.F32.PACK_AB R5, RZ, R7 ;  /* 0x00000007ff05723e */ /* 0x001fc800000000ff */
[----:B------:R-:W-:-:S05]  /*2670*/  PRMT R5, R5, 0x5410, RZ ;  /* 0x0000541005057816 */ /* 0x000fca00000000ff */
[----:B------:R0:W-:Y:S01]  /*2680*/  STG.E desc[UR36][R2.64], R5 ;  /* 0x0000000502007986 */ /* 0x0001e2000c101924 */
[----:B------:R-:W-:Y:S05]  /*2690*/  BRA `(.L_x_21485) ;  /* 0x0000000800c47947 */ /* 0x000fea0003800000 */
.L_x_21490:
[----:B------:R-:W-:-:S04]  /*26a0*/  PRMT R4, R7, 0x8880, RZ ;  /* 0x0000888007047816 */ /* 0x000fc800000000ff */
[----:B------:R-:W-:-:S06]  /*26b0*/  PRMT R4, R4, 0x7710, RZ ;  /* 0x0000771004047816 */ /* 0x000fcc00000000ff */
[----:B------:R-:W0:Y:S02]  /*26c0*/  I2F.F64.S16 R4, R4 ;  /* 0x0000000400047312 */ /* 0x000e240000101c00 */
[----:B0-----:R0:W-:Y:S01]  /*26d0*/  STG.E.64 desc[UR36][R2.64], R4 ;  /* 0x0000000402007986 */ /* 0x0011e2000c101b24 */
[----:B------:R-:W-:Y:S05]  /*26e0*/  BRA `(.L_x_21485) ;  /* 0x0000000800b07947 */ /* 0x000fea0003800000 */
.L_x_21480:
        /* <DEDUP_REMOVED lines=12> */
.L_x_21494:
[----:B------:R-:W-:Y:S02]  /*27b0*/  PRMT R4, R7, 0x8880, RZ ;  /* 0x0000888007047816 */ /* 0x000fe400000000ff */
[----:B------:R-:W-:Y:S02]  /*27c0*/  CS2R R6, SRZ ;  /* 0x0000000000067805 */ /* 0x000fe4000001ff00 */
[----:B------:R-:W-:-:S06]  /*27d0*/  PRMT R4, R4, 0x7710, RZ ;  /* 0x0000771004047816 */ /* 0x000fcc00000000ff */
[----:B------:R-:W0:Y:S02]  /*27e0*/  I2F.F64.S16 R4, R4 ;  /* 0x0000000400047312 */ /* 0x000e240000101c00 */
[----:B0-----:R0:W-:Y:S01]  /*27f0*/  STG.E.128 desc[UR36][R2.64], R4 ;  /* 0x0000000402007986 */ /* 0x0011e2000c101d24 */
[----:B------:R-:W-:Y:S05]  /*2800*/  BRA `(.L_x_21485) ;  /* 0x0000000800687947 */ /* 0x000fea0003800000 */
.L_x_21493:
        /* <DEDUP_REMOVED lines=19> */
.L_x_21498:
[----:B------:R-:W-:Y:S05]  /*2940*/  BSYNC.RECONVERGENT B0 ;  /* 0x0000000000007941 */ /* 0x000fea0003800200 */
.L_x_21497:
[----:B------:R-:W-:-:S05]  /*2950*/  LOP3.LUT R5, R0, 0x80, R5, 0xf8, !PT ;  /* 0x0000008000057812 */ /* 0x000fca00078ef805 */
[----:B------:R0:W-:Y:S01]  /*2960*/  STG.E.U8 desc[UR36][R2.64], R5 ;  /* 0x0000000502007986 */ /* 0x0001e2000c101124 */
[----:B------:R-:W-:Y:S05]  /*2970*/  BRA `(.L_x_21485) ;  /* 0x00000008000c7947 */ /* 0x000fea0003800000 */
.L_x_21496:
        /* <DEDUP_REMOVED lines=15> */
.L_x_21500:
[----:B------:R-:W-:Y:S05]  /*2a70*/  BSYNC.RECONVERGENT B0 ;  /* 0x0000000000007941 */ /* 0x000fea0003800200 */
.L_x_21499:
[----:B------:R-:W-:-:S05]  /*2a80*/  LOP3.LUT R5, R0, 0x80, R5, 0xf8, !PT ;  /* 0x0000008000057812 */ /* 0x000fca00078ef805 */
[----:B------:R0:W-:Y:S01]  /*2a90*/  STG.E.U8 desc[UR36][R2.64], R5 ;  /* 0x0000000502007986 */ /* 0x0001e2000c101124 */
[----:B------:R-:W-:Y:S05]  /*2aa0*/  BRA `(.L_x_21485) ;  /* 0x0000000400c07947 */ /* 0x000fea0003800000 */
.L_x_21495:
[----:B------:R-:W0:Y:S02]  /*2ab0*/  I2F.S8 R0, R7 ;  /* 0x0000000700007306 */ /* 0x000e240000001400 */
[----:B0-----:R-:W-:-:S05]  /*2ac0*/  F2FP.BF16.F32.PACK_AB R0, RZ, R0 ;  /* 0x00000000ff00723e */ /* 0x001fca00000010ff */
[----:B------:R0:W-:Y:S01]  /*2ad0*/  STG.E.U16 desc[UR36][R2.64], R0 ;  /* 0x0000000002007986 */ /* 0x0001e2000c101524 */
[----:B------:R-:W-:Y:S05]  /*2ae0*/  BRA `(.L_x_21485) ;  /* 0x0000000400b07947 */ /* 0x000fea0003800000 */
.L_x_21492:
        /* <DEDUP_REMOVED lines=12> */
.L_x_21503:
        /* <DEDUP_REMOVED lines=13> */
.L_x_21506:
[----:B------:R-:W-:-:S04]  /*2c80*/  SHF.R.U32.HI R0, RZ, 0x14, R5 ;  /* 0x00000014ff007819 */ /* 0x000fc80000011605 */
[----:B------:R-:W-:-:S04]  /*2c90*/  LOP3.LUT R0, R0, 0x1, RZ, 0xc0, !PT ;  /* 0x0000000100007812 */ /* 0x000fc800078ec0ff */
[----:B------:R-:W-:-:S04]  /*2ca0*/  IADD3 R0, PT, PT, R5, 0x487ffff, R0 ;  /* 0x0487ffff05007810 */ /* 0x000fc80007ffe000 */
[----:B------:R-:W-:-:S04]  /*2cb0*/  SHF.R.U32.HI R0, RZ, 0x14, R0 ;  /* 0x00000014ff007819 */ /* 0x000fc80000011600 */
[----:B------:R-:W-:-:S07]  /*2cc0*/  LOP3.LUT R4, R0, 0xff, RZ, 0xc0, !PT ;  /* 0x000000ff00047812 */ /* 0x000fce00078ec0ff */
.L_x_21507:
[----:B------:R-:W-:-:S04]  /*2cd0*/  SHF.R.U32.HI R5, RZ, 0x18, R5 ;  /* 0x00000018ff057819 */ /* 0x000fc80000011605 */
[----:B------:R-:W-:-:S04]  /*2ce0*/  LOP3.LUT R4, R4, 0x80, R5, 0xf8, !PT ;  /* 0x0000008004047812 */ /* 0x000fc800078ef805 */
[----:B------:R-:W-:-:S07]  /*2cf0*/  PRMT R0, R4, 0x7610, R0 ;  /* 0x0000761004007816 */ /* 0x000fce0000000000 */
.L_x_21505:
[----:B------:R-:W-:Y:S05]  /*2d00*/  BSYNC.RECONVERGENT B0 ;  /* 0x0000000000007941 */ /* 0x000fea0003800200 */
.L_x_21504:
[----:B------:R0:W-:Y:S01]  /*2d10*/  STG.E.U8 desc[UR36][R2.64], R0 ;  /* 0x0000000002007986 */ /* 0x0001e2000c101124 */
[----:B------:R-:W-:Y:S05]  /*2d20*/  BRA `(.L_x_21485) ;  /* 0x0000000400207947 */ /* 0x000fea0003800000 */
.L_x_21502:
        /* <DEDUP_REMOVED lines=13> */
.L_x_21510:
[----:B------:R-:W-:-:S04]  /*2e00*/  SHF.R.U32.HI R0, RZ, 0x15, R5 ;  /* 0x00000015ff007819 */ /* 0x000fc80000011605 */
[----:B------:R-:W-:-:S04]  /*2e10*/  LOP3.LUT R0, R0, 0x1, RZ, 0xc0, !PT ;  /* 0x0000000100007812 */ /* 0x000fc800078ec0ff */
[----:B------:R-:W-:-:S04]  /*2e20*/  IADD3 R0, PT, PT, R5, 0x88fffff, R0 ;  /* 0x088fffff05007810 */ /* 0x000fc80007ffe000 */
[----:B------:R-:W-:-:S04]  /*2e30*/  SHF.R.U32.HI R0, RZ, 0x15, R0 ;  /* 0x00000015ff007819 */ /* 0x000fc80000011600 */
[----:B------:R-:W-:-:S07]  /*2e40*/  LOP3.LUT R4, R0, 0xff, RZ, 0xc0, !PT ;  /* 0x000000ff00047812 */ /* 0x000fce00078ec0ff */
.L_x_21511:
[----:B------:R-:W-:-:S04]  /*2e50*/  SHF.R.U32.HI R5, RZ, 0x18, R5 ;  /* 0x00000018ff057819 */ /* 0x000fc80000011605 */
[----:B------:R-:W-:-:S04]  /*2e60*/  LOP3.LUT R4, R4, 0x80, R5, 0xf8, !PT ;  /* 0x0000008004047812 */ /* 0x000fc800078ef805 */
[----:B------:R-:W-:-:S07]  /*2e70*/  PRMT R0, R4, 0x7610, R0 ;  /* 0x0000761004007816 */ /* 0x000fce0000000000 */
.L_x_21509:
[----:B------:R-:W-:Y:S05]  /*2e80*/  BSYNC.RECONVERGENT B0 ;  /* 0x0000000000007941 */ /* 0x000fea0003800200 */
.L_x_21508:
[----:B------:R0:W-:Y:S01]  /*2e90*/  STG.E.U8 desc[UR36][R2.64], R0 ;  /* 0x0000000002007986 */ /* 0x0001e2000c101124 */
[----:B------:R-:W-:Y:S05]  /*2ea0*/  BRA `(.L_x_21485) ;  /* 0x0000000000c07947 */ /* 0x000fea0003800000 */
.L_x_21501:
[----:B------:R-:W-:-:S09]  /*2eb0*/  UISETP.NE.AND UP0, UPT, UR4, 0x1c, UPT ;  /* 0x0000001c0400788c */ /* 0x000fd2000bf05270 */
[----:B------:R-:W-:Y:S05]  /*2ec0*/  BRA.U !UP0, `(.L_x_21512) ;  /* 0x0000000108ac7547 */ /* 0x000fea000b800000 */
[----:B------:R-:W-:-:S09]  /*2ed0*/  UISETP.NE.AND UP0, UPT, UR4, 0x1d, UPT ;  /* 0x0000001d0400788c */ /* 0x000fd2000bf05270 */
[----:B------:R-:W-:Y:S05]  /*2ee0*/  BRA.U !UP0, `(.L_x_21513) ;  /* 0x00000001088c7547 */ /* 0x000fea000b800000 */
[----:B------:R-:W-:-:S09]  /*2ef0*/  UISETP.NE.AND UP0, UPT, UR4, 0x2c, UPT ;  /* 0x0000002c0400788c */ /* 0x000fd2000bf05270 */
[----:B------:R-:W-:Y:S05]  /*2f00*/  BRA.U !UP0, `(.L_x_21514) ;  /* 0x0000000108447547 */ /* 0x000fea000b800000 */
.L_x_21484:
        /* <DEDUP_REMOVED lines=16> */
.L_x_21515:
[----:B------:R-:W-:Y:S05]  /*3010*/  BRA `(.L_x_21485) ;  /* 0x0000000000647947 */ /* 0x000fea0003800000 */
.L_x_21514:
        /* <DEDUP_REMOVED lines=16> */
.L_x_21513:
[----:B------:R-:W-:-:S04]  /*3120*/  LOP3.LUT R7, R7, 0xffff, RZ, 0xc0, !PT ;  /* 0x0000ffff07077812 */ /* 0x000fc800078ec0ff */
[----:B------:R-:W-:-:S05]  /*3130*/  PRMT R7, R7, 0x8880, RZ ;  /* 0x0000888007077816 */ /* 0x000fca00000000ff */
[----:B------:R-:W-:-:S05]  /*3140*/  IMAD.MOV.U32 R4, RZ, RZ, R7 ;  /* 0x000000ffff047224 */ /* 0x000fca00078e0007 */
[----:B------:R-:W-:-:S05]  /*3150*/  SHF.R.S32.HI R5, RZ, 0x1f, R4 ;  /* 0x0000001fff057819 */ /* 0x000fca0000011404 */
[----:B------:R0:W-:Y:S01]  /*3160*/  STG.E.64 desc[UR36][R2.64], R4 ;  /* 0x0000000402007986 */ /* 0x0001e2000c101b24 */
[----:B------:R-:W-:Y:S05]  /*3170*/  BRA `(.L_x_21485) ;  /* 0x00000000000c7947 */ /* 0x000fea0003800000 */
.L_x_21512:
[----:B------:R-:W-:-:S04]  /*3180*/  LOP3.LUT R7, R7, 0xffff, RZ, 0xc0, !PT ;  /* 0x0000ffff07077812 */ /* 0x000fc800078ec0ff */
[----:B------:R-:W-:-:S05]  /*3190*/  PRMT R5, R7, 0x8880, RZ ;  /* 0x0000888007057816 */ /* 0x000fca00000000ff */
[----:B------:R0:W-:Y:S02]  /*31a0*/  STG.E desc[UR36][R2.64], R5 ;  /* 0x0000000502007986 */ /* 0x0001e4000c101924 */
.L_x_21485:
[----:B------:R-:W-:-:S07]  /*31b0*/  VIADD R17, R17, 0x80 ;  /* 0x0000008011117836 */ /* 0x000fce0000000000 */
.L_x_21444:
[----:B------:R-:W-:Y:S05]  /*31c0*/  BSYNC.RECONVERGENT B6 ;  /* 0x0000000000067941 */ /* 0x000fea0003800200 */
.L_x_21443:
        /* <DEDUP_REMOVED lines=307> */
.L_x_21518:
        /* <DEDUP_REMOVED lines=16> */
.L_x_21522:
[----:B------:R1:W5:Y:S01]  /*4600*/  LDG.E.U8 R0, desc[UR36][R2.64] ;  /* 0x0000002402007981 */ /* 0x000362000c1e1100 */
[----:B------:R-:W-:Y:S05]  /*4610*/  BRA `(.L_x_21524) ;  /* 0x0000000c004c7947 */ /* 0x000fea0003800000 */
.L_x_21521:
        /* <DEDUP_REMOVED lines=8> */
.L_x_21526:
[----:B------:R3:W5:Y:S01]  /*46a0*/  LDG.E.U8 R0, desc[UR36][R2.64] ;  /* 0x0000002402007981 */ /* 0x000762000c1e1100 */
[----:B------:R-:W-:Y:S05]  /*46b0*/  BRA `(.L_x_21524) ;  /* 0x0000000c00247947 */ /* 0x000fea0003800000 */
.L_x_21525:
[----:B------:R2:W5:Y:S01]  /*46c0*/  LDG.E.U16 R0, desc[UR36][R2.64] ;  /* 0x0000002402007981 */ /* 0x000562000c1e1500 */
[----:B------:R-:W-:Y:S05]  /*46d0*/  BRA `(.L_x_21524) ;  /* 0x0000000c001c7947 */ /* 0x000fea0003800000 */
.L_x_21520:
        /* <DEDUP_REMOVED lines=9> */
.L_x_21528:
[----:B------:R-:W2:Y:S02]  /*4770*/  LDG.E.U16 R4, desc[UR36][R2.64] ;  /* 0x0000002402047981 */ /* 0x000ea4000c1e1500 */
[----:B--2---:R-:W-:-:S06]  /*4780*/  HADD2.F32 R4, -RZ, R4.H0_H0 ;  /* 0x20000004ff047230 */ /* 0x004fcc0000004100 */
[----:B------:R-:W0:Y:S02]  /*4790*/  F2I.FTZ.TRUNC.NTZ R4, R4 ;  /* 0x0000000400047305 */ /* 0x000e24000021f100 */
[----:B0-----:R-:W-:Y:S01]  /*47a0*/  PRMT R0, R4, 0x7610, R0 ;  /* 0x0000761004007816 */ /* 0x001fe20000000000 */
[----:B------:R-:W-:Y:S06]  /*47b0*/  BRA `(.L_x_21524) ;  /* 0x0000000800e47947 */ /* 0x000fec0003800000 */
.L_x_21527:
        /* <DEDUP_REMOVED lines=9> */
.L_x_21530:
[----:B------:R-:W2:Y:S02]  /*4850*/  LDG.E.U16 R2, desc[UR36][R2.64] ;  /* 0x0000002402027981 */ /* 0x000ea4000c1e1500 */
[----:B--2---:R-:W-:-:S06]  /*4860*/  HADD2.F32 R4, -RZ, R2.H0_H0 ;  /* 0x20000002ff047230 */ /* 0x004fcc0000004100 */
[----:B------:R-:W0:Y:S02]  /*4870*/  F2I.FTZ.TRUNC.NTZ R4, R4 ;  /* 0x0000000400047305 */ /* 0x000e24000021f100 */
[----:B0-----:R-:W-:Y:S01]  /*4880*/  PRMT R0, R4, 0x7610, R0 ;  /* 0x0000761004007816 */ /* 0x001fe20000000000 */
[----:B------:R-:W-:Y:S06]  /*4890*/  BRA `(.L_x_21524) ;  /* 0x0000000800ac7947 */ /* 0x000fec0003800000 */
.L_x_21529:
[----:B------:R-:W2:Y:S02]  /*48a0*/  LDG.E.64 R2, desc[UR36][R2.64] ;  /* 0x0000002402027981 */ /* 0x000ea4000c1e1b00 */
[----:B--2---:R0:W1:Y:S01]  /*48b0*/  F2I.F64.TRUNC R0, R2 ;  /* 0x0000000200007311 */ /* 0x004062000030d100 */
[----:B------:R-:W-:Y:S05]  /*48c0*/  BRA `(.L_x_21524) ;  /* 0x0000000800a07947 */ /* 0x000fea0003800000 */
.L_x_21519:
        /* <DEDUP_REMOVED lines=12> */
.L_x_21533:
[----:B------:R-:W2:Y:S02]  /*4990*/  LDG.E.64 R2, desc[UR36][R2.64] ;  /* 0x0000002402027981 */ /* 0x000ea4000c1e1b00 */
[----:B--2---:R0:W1:Y:S01]  /*49a0*/  F2I.F64.TRUNC R0, R2 ;  /* 0x0000000200007311 */ /* 0x004062000030d100 */
[----:B------:R-:W-:Y:S05]  /*49b0*/  BRA `(.L_x_21524) ;  /* 0x0000000800647947 */ /* 0x000fea0003800000 */
.L_x_21532:
        /* <DEDUP_REMOVED lines=27> */
.L_x_21535:
        /* <DEDUP_REMOVED lines=14> */
.L_x_21534:
[----:B------:R-:W2:Y:S02]  /*4c50*/  LDG.E.U16 R4, desc[UR36][R2.64] ;  /* 0x0000002402047981 */ /* 0x000ea4000c1e1500 */
[----:B--2---:R-:W-:-:S06]  /*4c60*/  IMAD.U32 R4, R4, 0x10000, RZ ;  /* 0x0001000004047824 */ /* 0x004fcc00078e00ff */
[----:B------:R-:W0:Y:S02]  /*4c70*/  F2I.FTZ.TRUNC.NTZ R4, R4 ;  /* 0x0000000400047305 */ /* 0x000e24000021f100 */
[----:B0-----:R-:W-:Y:S01]  /*4c80*/  PRMT R0, R4, 0x7610, R0 ;  /* 0x0000761004007816 */ /* 0x001fe20000000000 */
[----:B------:R-:W-:Y:S06]  /*4c90*/  BRA `(.L_x_21524) ;  /* 0x0000000400ac7947 */ /* 0x000fec0003800000 */
.L_x_21531:
        /* <DEDUP_REMOVED lines=10> */
.L_x_21538:
        /* <DEDUP_REMOVED lines=21> */
.L_x_21542:
[----:B------:R-:W-:Y:S05]  /*4e90*/  BSYNC.RECONVERGENT B1 ;  /* 0x0000000000017941 */ /* 0x000fea0003800200 */
.L_x_21541:
[----:B------:R-:W-:Y:S01]  /*4ea0*/  IMAD.SHL.U32 R0, R0, 0x100000, RZ ;  /* 0x0010000000007824 */ /* 0x000fe200078e00ff */
[----:B------:R-:W-:-:S04]  /*4eb0*/  LEA R2, R2, 0x3b800000, 0x17 ;  /* 0x3b80000002027811 */ /* 0x000fc800078eb8ff */
[----:B------:R-:W-:-:S07]  /*4ec0*/  LOP3.LUT R4, R2, R0, R7, 0xfe, !PT ;  /* 0x0000000002047212 */ /* 0x000fce00078efe07 */
.L_x_21540:
[----:B------:R-:W-:Y:S05]  /*4ed0*/  BSYNC.RECONVERGENT B0 ;  /* 0x0000000000007941 */ /* 0x000fea0003800200 */
.L_x_21539:
[----:B------:R-:W0:Y:S02]  /*4ee0*/  F2I.FTZ.TRUNC.NTZ R4, R4 ;  /* 0x0000000400047305 */ /* 0x000e24000021f100 */
[----:B0-----:R-:W-:Y:S01]  /*4ef0*/  PRMT R0, R4, 0x7610, R0 ;  /* 0x0000761004007816 */ /* 0x001fe20000000000 */
[----:B------:R-:W-:Y:S06]  /*4f00*/  BRA `(.L_x_21524) ;  /* 0x0000000400107947 */ /* 0x000fec0003800000 */
.L_x_21537:
        /* <DEDUP_REMOVED lines=21> */
.L_x_21546:
[----:B------:R-:W-:Y:S05]  /*5060*/  BSYNC.RECONVERGENT B1 ;  /* 0x0000000000017941 */ /* 0x000fea0003800200 */
.L_x_21545:
[----:B------:R-:W-:Y:S01]  /*5070*/  IMAD.SHL.U32 R0, R0, 0x200000, RZ ;  /* 0x0020000000007824 */ /* 0x000fe200078e00ff */
[----:B------:R-:W-:-:S04]  /*5080*/  LEA R2, R2, 0x37800000, 0x17 ;  /* 0x3780000002027811 */ /* 0x000fc800078eb8ff */
[----:B------:R-:W-:-:S07]  /*5090*/  LOP3.LUT R4, R2, R0, R7, 0xfe, !PT ;  /* 0x0000000002047212 */ /* 0x000fce00078efe07 */
.L_x_21544:
[----:B------:R-:W-:Y:S05]  /*50a0*/  BSYNC.RECONVERGENT B0 ;  /* 0x0000000000007941 */ /* 0x000fea0003800200 */
.L_x_21543:
[----:B------:R-:W0:Y:S02]  /*50b0*/  F2I.FTZ.TRUNC.NTZ R4, R4 ;  /* 0x0000000400047305 */ /* 0x000e24000021f100 */
[----:B0-----:R-:W-:Y:S01]  /*50c0*/  PRMT R0, R4, 0x7610, R0 ;  /* 0x0000761004007816 */ /* 0x001fe20000000000 */
[----:B------:R-:W-:Y:S06]  /*50d0*/  BRA `(.L_x_21524) ;  /* 0x00000000009c7947 */ /* 0x000fec0003800000 */
.L_x_21536:
        /* <DEDUP_REMOVED lines=14> */
.L_x_21550:
[----:B------:R-:W-:Y:S05]  /*51c0*/  BSYNC.RECONVERGENT B0 ;  /* 0x0000000000007941 */ /* 0x000fea0003800200 */
.L_x_21549:
[----:B------:R-:W0:Y:S02]  /*51d0*/  F2I.FTZ.TRUNC.NTZ R4, R4 ;  /* 0x0000000400047305 */ /* 0x000e24000021f100 */
[----:B0-----:R-:W-:Y:S01]  /*51e0*/  PRMT R0, R4, 0x7610, R0 ;  /* 0x0000761004007816 */ /* 0x001fe20000000000 */
[----:B------:R-:W-:Y:S06]  /*51f0*/  BRA `(.L_x_21524) ;  /* 0x0000000000547947 */ /* 0x000fec0003800000 */
.L_x_21523:
        /* <DEDUP_REMOVED lines=12> */
[----:B---3--:R-:W-:Y:S01]  /*52c0*/  IMAD.U32 R10, RZ, RZ, UR8 ;  /* 0x00000008ff0a7e24 */ /* 0x008fe2000f8e00ff */
[----:B------:R-:W-:-:S07]  /*52d0*/  MOV R11, UR9 ;  /* 0x00000009000b7c02 */ /* 0x000fce0008000f00 */
[----:B------:R-:W-:-:S07]  /*52e0*/  LEPC R20, `(.L_x_21551) ;  /* 0x000000001014794e */ /* 0x000fce0000000000 */
[----:B--2---:R-:W-:Y:S05]  /*52f0*/  CALL.ABS.NOINC R2 ;  /* 0x0000000002007343 */ /* 0x004fea0003c00000 */
.L_x_21551:
[----:B------:R-:W-:Y:S01]  /*5300*/  PRMT R0, RZ, 0x7610, R0 ;  /* 0x00007610ff007816 */ /* 0x000fe20000000000 */
[----:B------:R-:W-:Y:S06]  /*5310*/  BRA `(.L_x_21524) ;  /* 0x00000000000c7947 */ /* 0x000fec0003800000 */
.L_x_21548:
[----:B------:R0:W5:Y:S01]  /*5320*/  LDG.E.U8 R0, desc[UR36][R2.64] ;  /* 0x0000002402007981 */ /* 0x000162000c1e1100 */
[----:B------:R-:W-:Y:S05]  /*5330*/  BRA `(.L_x_21524) ;  /* 0x0000000000047947 */ /* 0x000fea0003800000 */
.L_x_21547:
[----:B------:R0:W5:Y:S02]  /*5340*/  LDG.E.U8 R0, desc[UR36][R2.64] ;  /* 0x0000002402007981 */ /* 0x000164000c1e1100 */
.L_x_21524:
[----:B------:R-:W0:Y:S01]  /*5350*/  LDCU.64 UR6, c[0x0][0x580] ;  /* 0x0000b000ff0677ac */ /* 0x000e220008000a00 */
[----:B-1---5:R-:W-:Y:S01]  /*5360*/  PRMT R4, R0, 0x9910, RZ ;  /* 0x0000991000047816 */ /* 0x022fe200000000ff */
[----:B------:R-:W-:-:S04]  /*5370*/  UPRMT UR4, UR41, 0x9910, URZ ;  /* 0x0000991029047896 */ /* 0x000fc800080000ff */
[----:B------:R-:W-:Y:S01]  /*5380*/  IMAD R0, R4, R4, RZ ;  /* 0x0000000404007224 */ /* 0x000fe200078e02ff */
[----:B------:R-:W-:-:S04]  /*5390*/  UISETP.GT.AND UP0, UPT, UR4, 0x9, UPT ;  /* 0x000000090400788c */ /* 0x000fc8000bf04270 */
[----:B------:R-:W-:-:S05]  /*53a0*/  PRMT R5, R0, 0x9910, RZ ;  /* 0x0000991000057816 */ /* 0x000fca00000000ff */
[----:B------:R-:W-:Y:S01]  /*53b0*/  IMAD R7, R4, R5, RZ ;  /* 0x0000000504077224 */ /* 0x000fe200078e02ff */
[----:B0-234-:R-:W-:-:S04]  /*53c0*/  IADD3 R2, P0, PT, R16, UR6, RZ ;  /* 0x0000000610027c10 */ /* 0x01dfc8000ff1e0ff */
        /* <DEDUP_REMOVED lines=12> */
.L_x_21555:
[----:B------:R0:W-:Y:S01]  /*5490*/  STG.E.U8 desc[UR36][R2.64], R7 ;  /* 0x0000000702007986 */ /* 0x0001e2000c101124 */
[----:B------:R-:W-:Y:S05]  /*54a0*/  BRA `(.L_x_21557) ;  /* 0x0000000c00807947 */ /* 0x000fea0003800000 */
.L_x_21554:
        /* <DEDUP_REMOVED lines=12> */
.L_x_21559:
[----:B------:R-:W-:-:S04]  /*5570*/  LOP3.LUT R7, R7, 0xffff, RZ, 0xc0, !PT ;  /* 0x0000ffff07077812 */ /* 0x000fc800078ec0ff */
[----:B------:R-:W-:-:S05]  /*5580*/  PRMT R5, R7, 0x8880, RZ ;  /* 0x0000888007057816 */ /* 0x000fca00000000ff */
[----:B------:R0:W-:Y:S01]  /*5590*/  STG.E desc[UR36][R2.64], R5 ;  /* 0x0000000502007986 */ /* 0x0001e2000c101924 */
[----:B------:R-:W-:Y:S05]  /*55a0*/  BRA `(.L_x_21557) ;  /* 0x0000000c00407947 */ /* 0x000fea0003800000 */
.L_x_21558:
[----:B------:R-:W-:-:S04]  /*55b0*/  PRMT R5, R7, 0x8880, RZ ;  /* 0x0000888007057816 */ /* 0x000fc800000000ff */
[----:B------:R-:W-:-:S05]  /*55c0*/  PRMT R5, R5, 0x7710, RZ ;  /* 0x0000771005057816 */ /* 0x000fca00000000ff */
[----:B------:R0:W-:Y:S01]  /*55d0*/  STG.E.U16 desc[UR36][R2.64], R5 ;  /* 0x0000000502007986 */ /* 0x0001e2000c101524 */
[----:B------:R-:W-:Y:S05]  /*55e0*/  BRA `(.L_x_21557) ;  /* 0x0000000c00307947 */ /* 0x000fea0003800000 */
.L_x_21553:
        /* <DEDUP_REMOVED lines=9> */
.L_x_21561:
[----:B------:R-:W0:Y:S02]  /*5680*/  I2F.S8 R0, R7 ;  /* 0x0000000700007306 */ /* 0x000e240000001400 */
[----:B0-----:R-:W-:-:S05]  /*5690*/  F2FP.F16.F32.PACK_AB R0, RZ, R0 ;  /* 0x00000000ff00723e */ /* 0x001fca00000000ff */
[----:B------:R0:W-:Y:S01]  /*56a0*/  STG.E.U16 desc[UR36][R2.64], R0 ;  /* 0x0000000002007986 */ /* 0x0001e2000c101524 */
[----:B------:R-:W-:Y:S05]  /*56b0*/  BRA `(.L_x_21557) ;  /* 0x0000000800fc7947 */ /* 0x000fea0003800000 */
.L_x_21560:
        /* <DEDUP_REMOVED lines=10> */
.L_x_21563:
[----:B------:R-:W0:Y:S02]  /*5760*/  I2F.S8 R7, R7 ;  /* 0x0000000700077306 */ /* 0x000e240000001400 */
[----:B0-----:R-:W-:-:S04]  /*5770*/  F2FP.F16.F32.PACK_AB R5, RZ, R7 ;  /* 0x00000007ff05723e */ /* 0x001fc800000000ff */
[----:B------:R-:W-:-:S05]  /*5780*/  PRMT R5, R5, 0x5410, RZ ;  /* 0x0000541005057816 */ /* 0x000fca00000000ff */
[----:B------:R0:W-:Y:S01]  /*5790*/  STG.E desc[UR36][R2.64], R5 ;  /* 0x0000000502007986 */ /* 0x0001e2000c101924 */
[----:B------:R-:W-:Y:S05]  /*57a0*/  BRA `(.L_x_21557) ;  /* 0x0000000800c07947 */ /* 0x000fea0003800000 */
.L_x_21562:
[----:B------:R-:W-:-:S04]  /*57b0*/  PRMT R4, R7, 0x8880, RZ ;  /* 0x0000888007047816 */ /* 0x000fc800000000ff */
[----:B------:R-:W-:-:S06]  /*57c0*/  PRMT R4, R4, 0x7710, RZ ;  /* 0x0000771004047816 */ /* 0x000fcc00000000ff */
[----:B------:R-:W0:Y:S02]  /*57d0*/  I2F.F64.S16 R4, R4 ;  /* 0x0000000400047312 */ /* 0x000e240000101c00 */
[----:B0-----:R0:W-:Y:S01]  /*57e0*/  STG.E.64 desc[UR36][R2.64], R4 ;  /* 0x0000000402007986 */ /* 0x0011e2000c101b24 */
[----:B------:R-:W-:Y:S05]  /*57f0*/  BRA `(.L_x_21557) ;  /* 0x0000000800ac7947 */ /* 0x000fea0003800000 */
.L_x_21552:
        /* <DEDUP_REMOVED lines=14> */
.L_x_21567:
        /* <DEDUP_REMOVED lines=18> */
.L_x_21570:
[----:B------:R-:W-:-:S04]  /*5a00*/  SHF.R.U32.HI R5, RZ, 0x18, R5 ;  /* 0x00000018ff057819 */ /* 0x000fc80000011605 */
[----:B------:R-:W-:-:S07]  /*5a10*/  LOP3.LUT R0, R0, 0x80, R5, 0xf8, !PT ;  /* 0x0000008000007812 */ /* 0x000fce00078ef805 */
.L_x_21569:
[----:B------:R-:W-:Y:S05]  /*5a20*/  BSYNC.RECONVERGENT B0 ;  /* 0x0000000000007941 */ /* 0x000fea0003800200 */
.L_x_21568:
[----:B------:R0:W-:Y:S01]  /*5a30*/  STG.E.U8 desc[UR36][R2.64], R0 ;  /* 0x0000000002007986 */ /* 0x0001e2000c101124 */
[----:B------:R-:W-:Y:S05]  /*5a40*/  BRA `(.L_x_21557) ;  /* 0x0000000800187947 */ /* 0x000fea0003800000 */
.L_x_21566:
        /* <DEDUP_REMOVED lines=18> */
.L_x_21573:
[----:B------:R-:W-:-:S04]  /*5b70*/  SHF.R.U32.HI R5, RZ, 0x18, R5 ;  /* 0x00000018ff057819 */ /* 0x000fc80000011605 */
[----:B------:R-:W-:-:S07]  /*5b80*/  LOP3.LUT R0, R0, 0x80, R5, 0xf8, !PT ;  /* 0x0000008000007812 */ /* 0x000fce00078ef805 */
.L_x_21572:
[----:B------:R-:W-:Y:S05]  /*5b90*/  BSYNC.RECONVERGENT B0 ;  /* 0x0000000000007941 */ /* 0x000fea0003800200 */
.L_x_21571:
[----:B------:R0:W-:Y:S01]  /*5ba0*/  STG.E.U8 desc[UR36][R2.64], R0 ;  /* 0x0000000002007986 */ /* 0x0001e2000c101124 */
[----:B------:R-:W-:Y:S05]  /*5bb0*/  BRA `(.L_x_21557) ;  /* 0x0000000400bc7947 */ /* 0x000fea0003800000 */
.L_x_21565:
        /* <DEDUP_REMOVED lines=22> */
.L_x_21575:
[----:B------:R-:W-:-:S04]  /*5d20*/  LOP3.LUT R7, R7, 0xffff, RZ, 0xc0, !PT ;  /* 0x0000ffff07077812 */ /* 0x000fc800078ec0ff */
[----:B------:R-:W-:-:S05]  /*5d30*/  PRMT R7, R7, 0x8880, RZ ;  /* 0x0000888007077816 */ /* 0x000fca00000000ff */
[----:B------:R-:W-:-:S05]  /*5d40*/  IMAD.MOV.U32 R4, RZ, RZ, R7 ;  /* 0x000000ffff047224 */ /* 0x000fca00078e0007 */
[----:B------:R-:W-:-:S05]  /*5d50*/  SHF.R.S32.HI R5, RZ, 0x1f, R4 ;  /* 0x0000001fff057819 */ /* 0x000fca0000011404 */
[----:B------:R0:W-:Y:S01]  /*5d60*/  STG.E.64 desc[UR36][R2.64], R4 ;  /* 0x0000000402007986 */ /* 0x0001e2000c101b24 */
[----:B------:R-:W-:Y:S05]  /*5d70*/  BRA `(.L_x_21557) ;  /* 0x00000004004c7947 */ /* 0x000fea0003800000 */
.L_x_21574:
[----:B------:R-:W-:-:S04]  /*5d80*/  LOP3.LUT R7, R7, 0xffff, RZ, 0xc0, !PT ;  /* 0x0000ffff07077812 */ /* 0x000fc800078ec0ff */
[----:B------:R-:W-:-:S05]  /*5d90*/  PRMT R5, R7, 0x8880, RZ ;  /* 0x0000888007057816 */ /* 0x000fca00000000ff */
[----:B------:R0:W-:Y:S01]  /*5da0*/  STG.E desc[UR36][R2.64], R5 ;  /* 0x0000000502007986 */ /* 0x0001e2000c101924 */
[----:B------:R-:W-:Y:S05]  /*5db0*/  BRA `(.L_x_21557) ;  /* 0x00000004003c7947 */ /* 0x000fea0003800000 */
.L_x_21564:
        /* <DEDUP_REMOVED lines=10> */
.L_x_21577:
[----:B------:R-:W-:Y:S02]  /*5e60*/  PRMT R4, R7, 0x8880, RZ ;  /* 0x0000888007047816 */ /* 0x000fe400000000ff */
[----:B------:R-:W-:Y:S02]  /*5e70*/  CS2R R6, SRZ ;  /* 0x0000000000067805 */ /* 0x000fe4000001ff00 */
[----:B------:R-:W-:-:S06]  /*5e80*/  PRMT R4, R4, 0x7710, RZ ;  /* 0x0000771004047816 */ /* 0x000fcc00000000ff */
[----:B------:R-:W0:Y:S02]  /*5e90*/  I2F.F64.S16 R4, R4 ;  /* 0x0000000400047312 */ /* 0x000e240000101c00 */
[----:B0-----:R4:W-:Y:S01]  /*5ea0*/  STG.E.128 desc[UR36][R2.64], R4 ;  /* 0x0000000402007986 */ /* 0x0019e2000c101d24 */
[----:B------:R-:W-:Y:S05]  /*5eb0*/  BRA `(.L_x_21557) ;  /* 0x0000000000fc7947 */ /* 0x000fea0003800000 */
.L_x_21576:
[----:B------:R-:W-:-:S09]  /*5ec0*/  UISETP.NE.AND UP0, UPT, UR4, 0xf, UPT ;  /* 0x0000000f0400788c */ /* 0x000fd2000bf05270 */
[----:B------:R-:W-:Y:S05]  /*5ed0*/  BRA.U !UP0, `(.L_x_21578) ;  /* 0x0000000108e87547 */ /* 0x000fea000b800000 */
[----:B------:R-:W-:-:S09]  /*5ee0*/  UISETP.NE.AND UP0, UPT, UR4, 0x17, UPT ;  /* 0x000000170400788c */ /* 0x000fd2000bf05270 */
[----:B------:R-:W-:Y:S05]  /*5ef0*/  BRA.U !UP0, `(.L_x_21579) ;  /* 0x0000000108907547 */ /* 0x000fea000b800000 */
[----:B------:R-:W-:-:S09]  /*5f00*/  UISETP.NE.AND UP0, UPT, UR4, 0x18, UPT ;  /* 0x000000180400788c */ /* 0x000fd2000bf05270 */
[----:B------:R-:W-:Y:S05]  /*5f10*/  BRA.U !UP0, `(.L_x_21580) ;  /* 0x0000000108447547 */ /* 0x000fea000b800000 */
.L_x_21556:
        /* <DEDUP_REMOVED lines=16> */
.L_x_21581:
[----:B------:R-:W-:Y:S05]  /*6020*/  BRA `(.L_x_21557) ;  /* 0x0000000000a07947 */ /* 0x000fea0003800000 */
.L_x_21580:
        /* <DEDUP_REMOVED lines=13> */
.L_x_21583:
[----:B------:R-:W-:Y:S05]  /*6100*/  BSYNC.RECONVERGENT B0 ;  /* 0x0000000000007941 */ /* 0x000fea0003800200 */
.L_x_21582:
[----:B------:R-:W-:-:S05]  /*6110*/  LOP3.LUT R5, R0, 0x80, R5, 0xf8, !PT ;  /* 0x0000008000057812 */ /* 0x000fca00078ef805 */
[----:B------:R2:W-:Y:S01]  /*6120*/  STG.E.U8 desc[UR36][R2.64], R5 ;  /* 0x0000000502007986 */ /* 0x0005e2000c101124 */
[----:B------:R-:W-:Y:S05]  /*6130*/  BRA `(.L_x_21557) ;  /* 0x00000000005c7947 */ /* 0x000fea0003800000 */
.L_x_21579:
        /* <DEDUP_REMOVED lines=12> */
.L_x_21585:
[----:B------:R-:W-:Y:S01]  /*6200*/  IMAD.MOV.U32 R0, RZ, RZ, 0x7f ;  /* 0x0000007fff007424 */ /* 0x000fe200078e00ff */
[----:B------:R-:W-:-:S04]  /*6210*/  ISETP.GT.U32.AND P0, PT, R4, 0x7f800000, PT ;  /* 0x7f8000000400780c */ /* 0x000fc80003f04070 */
[----:B------:R-:W-:-:S09]  /*6220*/  SEL R0, R0, 0x7c, P0 ;  /* 0x0000007c00007807 */ /* 0x000fd20000000000 */
.L_x_21586:
[----:B------:R-:W-:Y:S05]  /*6230*/  BSYNC.RECONVERGENT B0 ;  /* 0x0000000000007941 */ /* 0x000fea0003800200 */
.L_x_21584:
[----:B------:R-:W-:-:S04]  /*6240*/  SHF.R.U32.HI R5, RZ, 0x18, R5 ;  /* 0x00000018ff057819 */ /* 0x000fc80000011605 */
[----:B------:R-:W-:-:S05]  /*6250*/  LOP3.LUT R5, R0, 0x80, R5, 0xf8, !PT ;  /* 0x0000008000057812 */ /* 0x000fca00078ef805 */
[----:B------:R1:W-:Y:S01]  /*6260*/  STG.E.U8 desc[UR36][R2.64], R5 ;  /* 0x0000000502007986 */ /* 0x0003e2000c101124 */
[----:B------:R-:W-:Y:S05]  /*6270*/  BRA `(.L_x_21557) ;  /* 0x00000000000c7947 */ /* 0x000fea0003800000 */
.L_x_21578:
[----:B------:R-:W0:Y:S02]  /*6280*/  I2F.S8 R0, R7 ;  /* 0x0000000700007306 */ /* 0x000e240000001400 */
[----:B0-----:R-:W-:-:S05]  /*6290*/  F2FP.BF16.F32.PACK_AB R0, RZ, R0 ;  /* 0x00000000ff00723e */ /* 0x001fca00000010ff */
[----:B------:R0:W-:Y:S02]  /*62a0*/  STG.E.U16 desc[UR36][R2.64], R0 ;  /* 0x0000000002007986 */ /* 0x0001e4000c101524 */
.L_x_21557:
[----:B------:R-:W-:-:S07]  /*62b0*/  VIADD R17, R17, 0x80 ;  /* 0x0000008011117836 */ /* 0x000fce0000000000 */
.L_x_21517:
[----:B------:R-:W-:Y:S05]  /*62c0*/  BSYNC.RECONVERGENT B6 ;  /* 0x0000000000067941 */ /* 0x000fea0003800200 */
.L_x_21516:
        /* <DEDUP_REMOVED lines=307> */
.L_x_21589:
        /* <DEDUP_REMOVED lines=16> */
.L_x_21593:
[----:B------:R0:W5:Y:S01]  /*7700*/  LDG.E.U8 R0, desc[UR36][R2.64] ;  /* 0x0000002402007981 */ /* 0x000162000c1e1100 */
[----:B------:R-:W-:Y:S05]  /*7710*/  BRA `(.L_x_21595) ;  /* 0x0000000c004c7947 */ /* 0x000fea0003800000 */
.L_x_21592:
        /* <DEDUP_REMOVED lines=8> */
.L_x_21597:
[----:B------:R0:W5:Y:S01]  /*77a0*/  LDG.E.U8 R0, desc[UR36][R2.64] ;  /* 0x0000002402007981 */ /* 0x000162000c1e1100 */
[----:B------:R-:W-:Y:S05]  /*77b0*/  BRA `(.L_x_21595) ;  /* 0x0000000c00247947 */ /* 0x000fea0003800000 */
.L_x_21596:
[----:B------:R0:W5:Y:S01]  /*77c0*/  LDG.E.U16 R0, desc[UR36][R2.64] ;  /* 0x0000002402007981 */ /* 0x000162000c1e1500 */
[----:B------:R-:W-:Y:S05]  /*77d0*/  BRA `(.L_x_21595) ;  /* 0x0000000c001c7947 */ /* 0x000fea0003800000 */
.L_x_21591:
        /* <DEDUP_REMOVED lines=9> */
.L_x_21599:
[----:B------:R-:W2:Y:S02]  /*7870*/  LDG.E.U16 R4, desc[UR36][R2.64] ;  /* 0x0000002402047981 */ /* 0x000ea4000c1e1500 */
[----:B--2---:R-:W-:-:S06]  /*7880*/  HADD2.F32 R4, -RZ, R4.H0_H0 ;  /* 0x20000004ff047230 */ /* 0x004fcc0000004100 */
[----:B------:R-:W0:Y:S02]  /*7890*/  F2I.FTZ.TRUNC.NTZ R4, R4 ;  /* 0x0000000400047305 */ /* 0x000e24000021f100 */
[----:B0-----:R-:W-:Y:S01]  /*78a0*/  PRMT R0, R4, 0x7610, R0 ;  /* 0x0000761004007816 */ /* 0x001fe20000000000 */
[----:B------:R-:W-:Y:S06]  /*78b0*/  BRA `(.L_x_21595) ;  /* 0x0000000800e47947 */ /* 0x000fec0003800000 */
.L_x_21598:
        /* <DEDUP_REMOVED lines=9> */
.L_x_21601:
[----:B------:R-:W2:Y:S02]  /*7950*/  LDG.E.U16 R2, desc[UR36][R2.64] ;  /* 0x0000002402027981 */ /* 0x000ea4000c1e1500 */
[----:B--2---:R-:W-:-:S06]  /*7960*/  HADD2.F32 R4, -RZ, R2.H0_H0 ;  /* 0x20000002ff047230 */ /* 0x004fcc0000004100 */
[----:B------:R-:W0:Y:S02]  /*7970*/  F2I.FTZ.TRUNC.NTZ R4, R4 ;  /* 0x0000000400047305 */ /* 0x000e24000021f100 */
[----:B0-----:R-:W-:Y:S01]  /*7980*/  PRMT R0, R4, 0x7610, R0 ;  /* 0x0000761004007816 */ /* 0x001fe20000000000 */
[----:B------:R-:W-:Y:S06]  /*7990*/  BRA `(.L_x_21595) ;  /* 0x0000000800ac7947 */ /* 0x000fec0003800000 */
.L_x_21600:
[----:B------:R-:W2:Y:S02]  /*79a0*/  LDG.E.64 R2, desc[UR36][R2.64] ;  /* 0x0000002402027981 */ /* 0x000ea4000c1e1b00 */
[----:B--2---:R0:W1:Y:S01]  /*79b0*/  F2I.F64.TRUNC R0, R2 ;  /* 0x0000000200007311 */ /* 0x004062000030d100 */
[----:B------:R-:W-:Y:S05]  /*79c0*/  BRA `(.L_x_21595) ;  /* 0x0000000800a07947 */ /* 0x000fea0003800000 */
.L_x_21590:
        /* <DEDUP_REMOVED lines=12> */
.L_x_21604:
[----:B------:R-:W2:Y:S02]  /*7a90*/  LDG.E.64 R2, desc[UR36][R2.64] ;  /* 0x0000002402027981 */ /* 0x000ea4000c1e1b00 */
[----:B--2---:R0:W1:Y:S01]  /*7aa0*/  F2I.F64.TRUNC R0, R2 ;  /* 0x0000000200007311 */ /* 0x004062000030d100 */
[----:B------:R-:W-:Y:S05]  /*7ab0*/  BRA `(.L_x_21595) ;  /* 0x0000000800647947 */ /* 0x000fea0003800000 */
.L_x_21603:
        /* <DEDUP_REMOVED lines=27> */
.L_x_21606:
        /* <DEDUP_REMOVED lines=14> */
.L_x_21605:
[----:B------:R-:W2:Y:S02]  /*7d50*/  LDG.E.U16 R4, desc[UR36][R2.64] ;  /* 0x0000002402047981 */ /* 0x000ea4000c1e1500 */
[----:B--2---:R-:W-:-:S06]  /*7d60*/  IMAD.U32 R4, R4, 0x10000, RZ ;  /* 0x0001000004047824 */ /* 0x004fcc00078e00ff */
[----:B------:R-:W0:Y:S02]  /*7d70*/  F2I.FTZ.TRUNC.NTZ R4, R4 ;  /* 0x0000000400047305 */ /* 0x000e24000021f100 */
[----:B0-----:R-:W-:Y:S01]  /*7d80*/  PRMT R0, R4, 0x7610, R0 ;  /* 0x0000761004007816 */ /* 0x001fe20000000000 */
[----:B------:R-:W-:Y:S06]  /*7d90*/  BRA `(.L_x_21595) ;  /* 0x0000000400ac7947 */ /* 0x000fec0003800000 */
.L_x_21602:
        /* <DEDUP_REMOVED lines=10> */
.L_x_21609:
        /* <DEDUP_REMOVED lines=21> */
.L_x_21613:
[----:B------:R-:W-:Y:S05]  /*7f90*/  BSYNC.RECONVERGENT B1 ;  /* 0x0000000000017941 */ /* 0x000fea0003800200 */
.L_x_21612:
[----:B------:R-:W-:Y:S01]  /*7fa0*/  IMAD.SHL.U32 R0, R0, 0x100000, RZ ;  /* 0x0010000000007824 */ /* 0x000fe200078e00ff */
[----:B------:R-:W-:-:S04]  /*7fb0*/  LEA R2, R2, 0x3b800000, 0x17 ;  /* 0x3b80000002027811 */ /* 0x000fc800078eb8ff */
[----:B------:R-:W-:-:S07]  /*7fc0*/  LOP3.LUT R4, R2, R0, R7, 0xfe, !PT ;  /* 0x0000000002047212 */ /* 0x000fce00078efe07 */
.L_x_21611:
[----:B------:R-:W-:Y:S05]  /*7fd0*/  BSYNC.RECONVERGENT B0 ;  /* 0x0000000000007941 */ /* 0x000fea0003800200 */
.L_x_21610:
[----:B------:R-:W0:Y:S02]  /*7fe0*/  F2I.FTZ.TRUNC.NTZ R4, R4 ;  /* 0x0000000400047305 */ /* 0x000e24000021f100 */
[----:B0-----:R-:W-:Y:S01]  /*7ff0*/  PRMT R0, R4, 0x7610, R0 ;  /* 0x0000761004007816 */ /* 0x001fe20000000000 */
[----:B------:R-:W-:Y:S06]  /*8000*/  BRA `(.L_x_21595) ;  /* 0x0000000400107947 */ /* 0x000fec0003800000 */
.L_x_21608:
        /* <DEDUP_REMOVED lines=21> */
.L_x_21617:
[----:B------:R-:W-:Y:S05]  /*8160*/  BSYNC.RECONVERGENT B1 ;  /* 0x0000000000017941 */ /* 0x000fea0003800200 */
.L_x_21616:
[----:B------:R-:W-:Y:S02]  /*8170*/  SHF.L.U32 R0, R0, 0x15, RZ ;  /* 0x0000001500007819 */ /* 0x000fe400000006ff */
[----:B------:R-:W-:-:S04]  /*8180*/  LEA R2, R2, 0x37800000, 0x17 ;  /* 0x3780000002027811 */ /* 0x000fc800078eb8ff */
[----:B------:R-:W-:-:S07]  /*8190*/  LOP3.LUT R4, R2, R0, R7, 0xfe, !PT ;  /* 0x0000000002047212 */ /* 0x000fce00078efe07 */
.L_x_21615:
[----:B------:R-:W-:Y:S05]  /*81a0*/  BSYNC.RECONVERGENT B0 ;  /* 0x0000000000007941 */ /* 0x000fea0003800200 */
.L_x_21614:
[----:B------:R-:W0:Y:S02]  /*81b0*/  F2I.FTZ.TRUNC.NTZ R4, R4 ;  /* 0x0000000400047305 */ /* 0x000e24000021f100 */
[----:B0-----:R-:W-:Y:S01]  /*81c0*/  PRMT R0, R4, 0x7610, R0 ;  /* 0x0000761004007816 */ /* 0x001fe20000000000 */
[----:B------:R-:W-:Y:S06]  /*81d0*/  BRA `(.L_x_21595) ;  /* 0x00000000009c7947 */ /* 0x000fec0003800000 */
.L_x_21607:
        /* <DEDUP_REMOVED lines=14> */
.L_x_21621:
[----:B------:R-:W-:Y:S05]  /*82c0*/  BSYNC.RECONVERGENT B0 ;  /* 0x0000000000007941 */ /* 0x000fea0003800200 */
.L_x_21620:
[----:B------:R-:W0:Y:S02]  /*82d0*/  F2I.FTZ.TRUNC.NTZ R4, R4 ;  /* 0x0000000400047305 */ /* 0x000e24000021f100 */
[----:B0-----:R-:W-:Y:S01]  /*82e0*/  PRMT R0, R4, 0x7610, R0 ;  /* 0x0000761004007816 */ /* 0x001fe20000000000 */
[----:B------:R-:W-:Y:S06]  /*82f0*/  BRA `(.L_x_21595) ;  /* 0x0000000000547947 */ /* 0x000fec0003800000 */
.L_x_21594:
        /* <DEDUP_REMOVED lines=16> */
.L_x_21622:
[----:B------:R-:W-:Y:S01]  /*8400*/  PRMT R0, RZ, 0x7610, R0 ;  /* 0x00007610ff007816 */ /* 0x000fe20000000000 */
[----:B------:R-:W-:Y:S06]  /*8410*/  BRA `(.L_x_21595) ;  /* 0x00000000000c7947 */ /* 0x000fec0003800000 */
.L_x_21619:
[----:B------:R3:W5:Y:S01]  /*8420*/  LDG.E.U8 R0, desc[UR36][R2.64] ;  /* 0x0000002402007981 */ /* 0x000762000c1e1100 */
[----:B------:R-:W-:Y:S05]  /*8430*/  BRA `(.L_x_21595) ;  /* 0x0000000000047947 */ /* 0x000fea0003800000 */
.L_x_21618:
[----:B------:R4:W5:Y:S02]  /*8440*/  LDG.E.U8 R0, desc[UR36][R2.64] ;  /* 0x0000002402007981 */ /* 0x000964000c1e1100 */
.L_x_21595:
        /* <DEDUP_REMOVED lines=20> */
.L_x_21626:
[----:B------:R4:W-:Y:S01]  /*8590*/  STG.E.U8 desc[UR36][R2.64], R7 ;  /* 0x0000000702007986 */ /* 0x0009e2000c101124 */
[----:B------:R-:W-:Y:S05]  /*85a0*/  BRA `(.L_x_21628) ;  /* 0x0000000c00807947 */ /* 0x000fea0003800000 */
.L_x_21625:
        /* <DEDUP_REMOVED lines=12> */
.L_x_21630:
[----:B------:R-:W-:-:S04]  /*8670*/  LOP3.LUT R7, R7, 0xffff, RZ, 0xc0, !PT ;  /* 0x0000ffff07077812 */ /* 0x000fc800078ec0ff */
[----:B------:R-:W-:-:S05]  /*8680*/  PRMT R5, R7, 0x8880, RZ ;  /* 0x0000888007057816 */ /* 0x000fca00000000ff */
[----:B------:R2:W-:Y:S01]  /*8690*/  STG.E desc[UR36][R2.64], R5 ;  /* 0x0000000502007986 */ /* 0x0005e2000c101924 */
[----:B------:R-:W-:Y:S05]  /*86a0*/  BRA `(.L_x_21628) ;  /* 0x0000000c00407947 */ /* 0x000fea0003800000 */
.L_x_21629:
[----:B------:R-:W-:-:S04]  /*86b0*/  PRMT R5, R7, 0x8880, RZ ;  /* 0x0000888007057816 */ /* 0x000fc800000000ff */
[----:B------:R-:W-:-:S05]  /*86c0*/  PRMT R5, R5, 0x7710, RZ ;  /* 0x0000771005057816 */ /* 0x000fca00000000ff */
[----:B------:R0:W-:Y:S01]  /*86d0*/  STG.E.U16 desc[UR36][R2.64], R5 ;  /* 0x0000000502007986 */ /* 0x0001e2000c101524 */
[----:B------:R-:W-:Y:S05]  /*86e0*/  BRA `(.L_x_21628) ;  /* 0x0000000c00307947 */ /* 0x000fea0003800000 */
.L_x_21624:
        /* <DEDUP_REMOVED lines=9> */
.L_x_21632:
[----:B------:R-:W0:Y:S02]  /*8780*/  I2F.S8 R0, R7 ;  /* 0x0000000700007306 */ /* 0x000e240000001400 */
[----:B0-----:R-:W-:-:S05]  /*8790*/  F2FP.F16.F32.PACK_AB R0, RZ, R0 ;  /* 0x00000000ff00723e */ /* 0x001fca00000000ff */
[----:B------:R0:W-:Y:S01]  /*87a0*/  STG.E.U16 desc[UR36][R2.64], R0 ;  /* 0x0000000002007986 */ /* 0x0001e2000c101524 */
[----:B------:R-:W-:Y:S05]  /*87b0*/  BRA `(.L_x_21628) ;  /* 0x0000000800fc7947 */ /* 0x000fea0003800000 */
.L_x_21631:
        /* <DEDUP_REMOVED lines=10> */
.L_x_21634:
[----:B------:R-:W0:Y:S02]  /*8860*/  I2F.S8 R7, R7 ;  /* 0x0000000700077306 */ /* 0x000e240000001400 */
[----:B0-----:R-:W-:-:S04]  /*8870*/  F2FP.F16.F32.PACK_AB R5, RZ, R7 ;  /* 0x00000007ff05723e */ /* 0x001fc800000000ff */
[----:B------:R-:W-:-:S05]  /*8880*/  PRMT R5, R5, 0x5410, RZ ;  /* 0x0000541005057816 */ /* 0x000fca00000000ff */
[----:B------:R0:W-:Y:S01]  /*8890*/  STG.E desc[UR36][R2.64], R5 ;  /* 0x0000000502007986 */ /* 0x0001e2000c101924 */
[----:B------:R-:W-:Y:S05]  /*88a0*/  BRA `(.L_x_21628) ;  /* 0x0000000800c07947 */ /* 0x000fea0003800000 */
.L_x_21633:
[----:B------:R-:W-:-:S04]  /*88b0*/  PRMT R4, R7, 0x8880, RZ ;  /* 0x0000888007047816 */ /* 0x000fc800000000ff */
[----:B------:R-:W-:-:S06]  /*88c0*/  PRMT R4, R4, 0x7710, RZ ;  /* 0x0000771004047816 */ /* 0x000fcc00000000ff */
[----:B------:R-:W0:Y:S02]  /*88d0*/  I2F.F64.S16 R4, R4 ;  /* 0x0000000400047312 */ /* 0x000e240000101c00 */
[----:B0-----:R0:W-:Y:S01]  /*88e0*/  STG.E.64 desc[UR36][R2.64], R4 ;  /* 0x0000000402007986 */ /* 0x0011e2000c101b24 */
[----:B------:R-:W-:Y:S05]  /*88f0*/  BRA `(.L_x_21628) ;  /* 0x0000000800ac7947 */ /* 0x000fea0003800000 */
.L_x_21623:
        /* <DEDUP_REMOVED lines=14> */
.L_x_21638:
[----:B------:R-:W0:Y:S01]  /*89e0*/  I2F.S8 R5, R7 ;  /* 0x0000000700057306 */ /* 0x000e220000001400 */
        /* <DEDUP_REMOVED lines=17> */
.L_x_21641:
[----:B------:R-:W-:-:S04]  /*8b00*/  SHF.R.U32.HI R5, RZ, 0x18, R5 ;  /* 0x00000018ff057819 */ /* 0x000fc80000011605 */
[----:B------:R-:W-:-:S07]  /*8b10*/  LOP3.LUT R0, R0, 0x80, R5, 0xf8, !PT ;  /* 0x0000008000007812 */ /* 0x000fce00078ef805 */
.L_x_21640:
[----:B------:R-:W-:Y:S05]  /*8b20*/  BSYNC.RECONVERGENT B0 ;  /* 0x0000000000007941 */ /* 0x000fea0003800200 */
.L_x_21639:
[----:B------:R0:W-:Y:S01]  /*8b30*/  STG.E.U8 desc[UR36][R2.64], R0 ;  /* 0x0000000002007986 */ /* 0x0001e2000c101124 */
[----:B------:R-:W-:Y:S05]  /*8b40*/  BRA `(.L_x_21628) ;  /* 0x0000000800187947 */ /* 0x000fea0003800000 */
.L_x_21637:
        /* <DEDUP_REMOVED lines=18> */
.L_x_21644:
[----:B------:R-:W-:-:S04]  /*8c70*/  SHF.R.U32.HI R5, RZ, 0x18, R5 ;  /* 0x00000018ff057819 */ /* 0x000fc80000011605 */
[----:B------:R-:W-:-:S07]  /*8c80*/  LOP3.LUT R0, R0, 0x80, R5, 0xf8, !PT ;  /* 0x0000008000007812 */ /* 0x000fce00078ef805 */
.L_x_21643:
[----:B------:R-:W-:Y:S05]  /*8c90*/  BSYNC.RECONVERGENT B0 ;  /* 0x0000000000007941 */ /* 0x000fea0003800200 */
.L_x_21642:
[----:B------:R0:W-:Y:S01]  /*8ca0*/  STG.E.U8 desc[UR36][R2.64], R0 ;  /* 0x0000000002007986 */ /* 0x0001e2000c101124 */
[----:B------:R-:W-:Y:S05]  /*8cb0*/  BRA `(.L_x_21628) ;  /* 0x0000000400bc7947 */ /* 0x000fea0003800000 */
.L_x_21636:
        /* <DEDUP_REMOVED lines=22> */
.L_x_21646:
[----:B------:R-:W-:-:S04]  /*8e20*/  LOP3.LUT R7, R7, 0xffff, RZ, 0xc0, !PT ;  /* 0x0000ffff07077812 */ /* 0x000fc800078ec0ff */
[----:B------:R-:W-:-:S04]  /*8e30*/  PRMT R7, R7, 0x8880, RZ ;  /* 0x0000888007077816 */ /* 0x000fc800000000ff */
[----:B------:R-:W-:-:S04]  /*8e40*/  MOV R4, R7 ;  /* 0x0000000700047202 */ /* 0x000fc80000000f00 */
[----:B------:R-:W-:-:S05]  /*8e50*/  SHF.R.S32.HI R5, RZ, 0x1f, R4 ;  /* 0x0000001fff057819 */ /* 0x000fca0000011404 */
[----:B------:R0:W-:Y:S01]  /*8e60*/  STG.E.64 desc[UR36][R2.64], R4 ;  /* 0x0000000402007986 */ /* 0x0001e2000c101b24 */
[----:B------:R-:W-:Y:S05]  /*8e70*/  BRA `(.L_x_21628) ;  /* 0x00000004004c7947 */ /* 0x000fea0003800000 */
.L_x_21645:
[----:B------:R-:W-:-:S04]  /*8e80*/  LOP3.LUT R7, R7, 0xffff, RZ, 0xc0, !PT ;  /* 0x0000ffff07077812 */ /* 0x000fc800078ec0ff */
[----:B------:R-:W-:-:S05]  /*8e90*/  PRMT R5, R7, 0x8880, RZ ;  /* 0x0000888007057816 */ /* 0x000fca00000000ff */
[----:B------:R0:W-:Y:S01]  /*8ea0*/  STG.E desc[UR36][R2.64], R5 ;  /* 0x0000000502007986 */ /* 0x0001e2000c101924 */
[----:B------:R-:W-:Y:S05]  /*8eb0*/  BRA `(.L_x_21628) ;  /* 0x00000004003c7947 */ /* 0x000fea0003800000 */
.L_x_21635:
        /* <DEDUP_REMOVED lines=10> */
.L_x_21648:
[----:B------:R-:W-:Y:S02]  /*8f60*/  PRMT R4, R7, 0x8880, RZ ;  /* 0x0000888007047816 */ /* 0x000fe400000000ff */
[----:B------:R-:W-:Y:S02]  /*8f70*/  CS2R R6, SRZ ;  /* 0x0000000000067805 */ /* 0x000fe4000001ff00 */
[----:B------:R-:W-:-:S06]  /*8f80*/  PRMT R4, R4, 0x7710, RZ ;  /* 0x0000771004047816 */ /* 0x000fcc00000000ff */
[----:B------:R-:W0:Y:S02]  /*8f90*/  I2F.F64.S16 R4, R4 ;  /* 0x0000000400047312 */ /* 0x000e240000101c00 */
[----:B0-----:R0:W-:Y:S01]  /*8fa0*/  STG.E.128 desc[UR36][R2.64], R4 ;  /* 0x0000000402007986 */ /* 0x0011e2000c101d24 */
[----:B------:R-:W-:Y:S05]  /*8fb0*/  BRA `(.L_x_21628) ;  /* 0x0000000000fc7947 */ /* 0x000fea0003800000 */
.L_x_21647:
[----:B------:R-:W-:-:S09]  /*8fc0*/  UISETP.NE.AND UP0, UPT, UR4, 0xf, UPT ;  /* 0x0000000f0400788c */ /* 0x000fd2000bf05270 */
[----:B------:R-:W-:Y:S05]  /*8fd0*/  BRA.U !UP0, `(.L_x_21649) ;  /* 0x0000000108e87547 */ /* 0x000fea000b800000 */
[----:B------:R-:W-:-:S09]  /*8fe0*/  UISETP.NE.AND UP0, UPT, UR4, 0x17, UPT ;  /* 0x000000170400788c */ /* 0x000fd2000bf05270 */
[----:B------:R-:W-:Y:S05]  /*8ff0*/  BRA.U !UP0, `(.L_x_21650) ;  /* 0x0000000108907547 */ /* 0x000fea000b800000 */
[----:B------:R-:W-:-:S09]  /*9000*/  UISETP.NE.AND UP0, UPT, UR4, 0x18, UPT ;  /* 0x000000180400788c */ /* 0x000fd2000bf05270 */
[----:B------:R-:W-:Y:S05]  /*9010*/  BRA.U !UP0, `(.L_x_21651) ;  /* 0x0000000108447547 */ /* 0x000fea000b800000 */
.L_x_21627:
        /* <DEDUP_REMOVED lines=16> */
.L_x_21652:
[----:B------:R-:W-:Y:S05]  /*9120*/  BRA `(.L_x_21628) ;  /* 0x0000000000a07947 */ /* 0x000fea0003800000 */
.L_x_21651:
        /* <DEDUP_REMOVED lines=13> */
.L_x_21654:
[----:B------:R-:W-:Y:S05]  /*9200*/  BSYNC.RECONVERGENT B0 ;  /* 0x0000000000007941 */ /* 0x000fea0003800200 */
.L_x_21653:
[----:B------:R-:W-:-:S05]  /*9210*/  LOP3.LUT R5, R0, 0x80, R5, 0xf8, !PT ;  /* 0x0000008000057812 */ /* 0x000fca00078ef805 */
[----:B------:R0:W-:Y:S01]  /*9220*/  STG.E.U8 desc[UR36][R2.64], R5 ;  /* 0x0000000502007986 */ /* 0x0001e2000c101124 */
[----:B------:R-:W-:Y:S05]  /*9230*/  BRA `(.L_x_21628) ;  /* 0x00000000005c7947 */ /* 0x000fea0003800000 */
.L_x_21650:
        /* <DEDUP_REMOVED lines=12> */
.L_x_21656:
[----:B------:R-:W-:Y:S01]  /*9300*/  IMAD.MOV.U32 R0, RZ, RZ, 0x7f ;  /* 0x0000007fff007424 */ /* 0x000fe200078e00ff */
[----:B------:R-:W-:-:S04]  /*9310*/  ISETP.GT.U32.AND P0, PT, R4, 0x7f800000, PT ;  /* 0x7f8000000400780c */ /* 0x000fc80003f04070 */
[----:B------:R-:W-:-:S09]  /*9320*/  SEL R0, R0, 0x7c, P0 ;  /* 0x0000007c00007807 */ /* 0x000fd20000000000 */
.L_x_21657:
[----:B------:R-:W-:Y:S05]  /*9330*/  BSYNC.RECONVERGENT B0 ;  /* 0x0000000000007941 */ /* 0x000fea0003800200 */
.L_x_21655:
[----:B------:R-:W-:-:S04]  /*9340*/  SHF.R.U32.HI R5, RZ, 0x18, R5 ;  /* 0x00000018ff057819 */ /* 0x000fc80000011605 */
[----:B------:R-:W-:-:S05]  /*9350*/  LOP3.LUT R5, R0, 0x80, R5, 0xf8, !PT ;  /* 0x0000008000057812 */ /* 0x000fca00078ef805 */
[----:B------:R0:W-:Y:S01]  /*9360*/  STG.E.U8 desc[UR36][R2.64], R5 ;  /* 0x0000000502007986 */ /* 0x0001e2000c101124 */
[----:B------:R-:W-:Y:S05]  /*9370*/  BRA `(.L_x_21628) ;  /* 0x00000000000c7947 */ /* 0x000fea0003800000 */
.L_x_21649:
[----:B------:R-:W0:Y:S02]  /*9380*/  I2F.S8 R0, R7 ;  /* 0x0000000700007306 */ /* 0x000e240000001400 */
[----:B0-----:R-:W-:-:S05]  /*9390*/  F2FP.BF16.F32.PACK_AB R0, RZ, R0 ;  /* 0x00000000ff00723e */ /* 0x001fca00000010ff */
[----:B------:R0:W-:Y:S02]  /*93a0*/  STG.E.U16 desc[UR36][R2.64], R0 ;  /* 0x0000000002007986 */ /* 0x0001e4000c101524 */
.L_x_21628:
[----:B------:R-:W-:-:S07]  /*93b0*/  IADD3 R17, PT, PT, R17, 0x80, RZ ;  /* 0x0000008011117810 */ /* 0x000fce0007ffe0ff */
.L_x_21588:
[----:B------:R-:W-:Y:S05]  /*93c0*/  BSYNC.RECONVERGENT B6 ;  /* 0x0000000000067941 */ /* 0x000fea0003800200 */
.L_x_21587:
        /* <DEDUP_REMOVED lines=306> */
.L_x_21658:
        /* <DEDUP_REMOVED lines=18> */
.L_x_21662:
[----:B------:R0:W5:Y:S01]  /*a810*/  LDG.E.U8 R0, desc[UR36][R2.64] ;  /* 0x0000002402007981 */ /* 0x000162000c1e1100 */
[----:B------:R-:W-:Y:S05]  /*a820*/  BRA `(.L_x_21664) ;  /* 0x0000000c004c7947 */ /* 0x000fea0003800000 */
.L_x_21661:
        /* <DEDUP_REMOVED lines=8> */
.L_x_21666:
[----:B------:R0:W5:Y:S01]  /*a8b0*/  LDG.E.U8 R0, desc[UR36][R2.64] ;  /* 0x0000002402007981 */ /* 0x000162000c1e1100 */
[----:B------:R-:W-:Y:S05]  /*a8c0*/  BRA `(.L_x_21664) ;  /* 0x0000000c00247947 */ /* 0x000fea0003800000 */
.L_x_21665:
[----:B------:R0:W5:Y:S01]  /*a8d0*/  LDG.E.U16 R0, desc[UR36][R2.64] ;  /* 0x0000002402007981 */ /* 0x000162000c1e1500 */
[----:B------:R-:W-:Y:S05]  /*a8e0*/  BRA `(.L_x_21664) ;  /* 0x0000000c001c7947 */ /* 0x000fea0003800000 */
.L_x_21660:
        /* <DEDUP_REMOVED lines=9> */
.L_x_21668:
[----:B------:R-:W2:Y:S02]  /*a980*/  LDG.E.U16 R4, desc[UR36][R2.64] ;  /* 0x0000002402047981 */ /* 0x000ea4000c1e1500 */
[----:B--2---:R-:W-:-:S06]  /*a990*/  HADD2.F32 R4, -RZ, R4.H0_H0 ;  /* 0x20000004ff047230 */ /* 0x004fcc0000004100 */
[----:B------:R-:W0:Y:S02]  /*a9a0*/  F2I.FTZ.TRUNC.NTZ R4, R4 ;  /* 0x0000000400047305 */ /* 0x000e24000021f100 */
[----:B0-----:R-:W-:Y:S01]  /*a9b0*/  PRMT R0, R4, 0x7610, R0 ;  /* 0x0000761004007816 */ /* 0x001fe20000000000 */
[----:B------:R-:W-:Y:S06]  /*a9c0*/  BRA `(.L_x_21664) ;  /* 0x0000000800e47947 */ /* 0x000fec0003800000 */
.L_x_21667:
        /* <DEDUP_REMOVED lines=9> */
.L_x_21670:
[----:B------:R-:W2:Y:S02]  /*aa60*/  LDG.E.U16 R2, desc[UR36][R2.64] ;  /* 0x0000002402027981 */ /* 0x000ea4000c1e1500 */
[----:B--2---:R-:W-:-:S06]  /*aa70*/  HADD2.F32 R4, -RZ, R2.H0_H0 ;  /* 0x20000002ff047230 */ /* 0x004fcc0000004100 */
[----:B------:R-:W0:Y:S02]  /*aa80*/  F2I.FTZ.TRUNC.NTZ R4, R4 ;  /* 0x0000000400047305 */ /* 0x000e24000021f100 */
[----:B0-----:R-:W-:Y:S01]  /*aa90*/  PRMT R0, R4, 0x7610, R0 ;  /* 0x0000761004007816 */ /* 0x001fe20000000000 */
[----:B------:R-:W-:Y:S06]  /*aaa0*/  BRA `(.L_x_21664) ;  /* 0x0000000800ac7947 */ /* 0x000fec0003800000 */
.L_x_21669:
[----:B------:R-:W2:Y:S02]  /*aab0*/  LDG.E.64 R2, desc[UR36][R2.64] ;  /* 0x0000002402027981 */ /* 0x000ea4000c1e1b00 */
[----:B--2---:R0:W1:Y:S01]  /*aac0*/  F2I.F64.TRUNC R0, R2 ;  /* 0x0000000200007311 */ /* 0x004062000030d100 */
[----:B------:R-:W-:Y:S05]  /*aad0*/  BRA `(.L_x_21664) ;  /* 0x0000000800a07947 */ /* 0x000fea0003800000 */
.L_x_21659:
        /* <DEDUP_REMOVED lines=12> */
.L_x_21673:
[----:B------:R-:W2:Y:S02]  /*aba0*/  LDG.E.64 R2, desc[UR36][R2.64] ;  /* 0x0000002402027981 */ /* 0x000ea4000c1e1b00 */
[----:B--2---:R3:W4:Y:S01]  /*abb0*/  F2I.F64.TRUNC R0, R2 ;  /* 0x0000000200007311 */ /* 0x004722000030d100 */
[----:B------:R-:W-:Y:S05]  /*abc0*/  BRA `(.L_x_21664) ;  /* 0x0000000800647947 */ /* 0x000fea0003800000 */
.L_x_21672:
        /* <DEDUP_REMOVED lines=27> */
.L_x_21675:
        /* <DEDUP_REMOVED lines=14> */
.L_x_21674:
[----:B------:R-:W2:Y:S02]  /*ae60*/  LDG.E.U16 R4, desc[UR36][R2.64] ;  /* 0x0000002402047981 */ /* 0x000ea4000c1e1500 */
[----:B--2---:R-:W-:-:S06]  /*ae70*/  SHF.L.U32 R4, R4, 0x10, RZ ;  /* 0x0000001004047819 */ /* 0x004fcc00000006ff */
[----:B------:R-:W0:Y:S02]  /*ae80*/  F2I.FTZ.TRUNC.NTZ R4, R4 ;  /* 0x0000000400047305 */ /* 0x000e24000021f100 */
[----:B0-----:R-:W-:Y:S01]  /*ae90*/  PRMT R0, R4, 0x7610, R0 ;  /* 0x0000761004007816 */ /* 0x001fe20000000000 */
[----:B------:R-:W-:Y:S06]  /*aea0*/  BRA `(.L_x_21664) ;  /* 0x0000000400ac7947 */ /* 0x000fec0003800000 */
.L_x_21671:
        /* <DEDUP_REMOVED lines=10> */
.L_x_21678:
        /* <DEDUP_REMOVED lines=21> */
.L_x_21682:
[----:B------:R-:W-:Y:S05]  /*b0a0*/  BSYNC.RECONVERGENT B1 ;  /* 0x0000000000017941 */ /* 0x000fea0003800200 */
.L_x_21681:
[----:B------:R-:W-:Y:S01]  /*b0b0*/  IMAD.SHL.U32 R0, R0, 0x100000, RZ ;  /* 0x0010000000007824 */ /* 0x000fe200078e00ff */
[----:B------:R-:W-:-:S04]  /*b0c0*/  LEA R2, R2, 0x3b800000, 0x17 ;  /* 0x3b80000002027811 */ /* 0x000fc800078eb8ff */
[----:B------:R-:W-:-:S07]  /*b0d0*/  LOP3.LUT R4, R2, R0, R7, 0xfe, !PT ;  /* 0x0000000002047212 */ /* 0x000fce00078efe07 */
.L_x_21680:
[----:B------:R-:W-:Y:S05]  /*b0e0*/  BSYNC.RECONVERGENT B0 ;  /* 0x0000000000007941 */ /* 0x000fea0003800200 */
.L_x_21679:
[----:B------:R-:W0:Y:S02]  /*b0f0*/  F2I.FTZ.TRUNC.NTZ R4, R4 ;  /* 0x0000000400047305 */ /* 0x000e24000021f100 */
[----:B0-----:R-:W-:Y:S01]  /*b100*/  PRMT R0, R4, 0x7610, R0 ;  /* 0x0000761004007816 */ /* 0x001fe20000000000 */
[----:B------:R-:W-:Y:S06]  /*b110*/  BRA `(.L_x_21664) ;  /* 0x0000000400107947 */ /* 0x000fec0003800000 */
.L_x_21677:
        /* <DEDUP_REMOVED lines=21> */
.L_x_21686:
[----:B------:R-:W-:Y:S05]  /*b270*/  BSYNC.RECONVERGENT B1 ;  /* 0x0000000000017941 */ /* 0x000fea0003800200 */
.L_x_21685:
[----:B------:R-:W-:Y:S01]  /*b280*/  IMAD.SHL.U32 R0, R0, 0x200000, RZ ;  /* 0x0020000000007824 */ /* 0x000fe200078e00ff */
[----:B------:R-:W-:-:S04]  /*b290*/  LEA R2, R2, 0x37800000, 0x17 ;  /* 0x3780000002027811 */ /* 0x000fc800078eb8ff */
[----:B------:R-:W-:-:S07]  /*b2a0*/  LOP3.LUT R4, R2, R0, R7, 0xfe, !PT ;  /* 0x0000000002047212 */ /* 0x000fce00078efe07 */
.L_x_21684:
[----:B------:R-:W-:Y:S05]  /*b2b0*/  BSYNC.RECONVERGENT B0 ;  /* 0x0000000000007941 */ /* 0x000fea0003800200 */
.L_x_21683:
[----:B------:R-:W0:Y:S02]  /*b2c0*/  F2I.FTZ.TRUNC.NTZ R4, R4 ;  /* 0x0000000400047305 */ /* 0x000e24000021f100 */
[----:B0-----:R-:W-:Y:S01]  /*b2d0*/  PRMT R0, R4, 0x7610, R0 ;  /* 0x0000761004007816 */ /* 0x001fe20000000000 */
[----:B------:R-:W-:Y:S06]  /*b2e0*/  BRA `(.L_x_21664) ;  /* 0x00000000009c7947 */ /* 0x000fec0003800000 */
.L_x_21676:
        /* <DEDUP_REMOVED lines=14> */
.L_x_21690:
[----:B------:R-:W-:Y:S05]  /*b3d0*/  BSYNC.RECONVERGENT B0 ;  /* 0x0000000000007941 */ /* 0x000fea0003800200 */
.L_x_21689:
[----:B------:R-:W0:Y:S02]  /*b3e0*/  F2I.FTZ.TRUNC.NTZ R4, R4 ;  /* 0x0000000400047305 */ /* 0x000e24000021f100 */
[----:B0-----:R-:W-:Y:S01]  /*b3f0*/  PRMT R0, R4, 0x7610, R0 ;  /* 0x0000761004007816 */ /* 0x001fe20000000000 */
[----:B------:R-:W-:Y:S06]  /*b400*/  BRA `(.L_x_21664) ;  /* 0x0000000000547947 */ /* 0x000fec0003800000 */
.L_x_21663:
        /* <DEDUP_REMOVED lines=16> */
.L_x_21691:
[----:B------:R-:W-:Y:S01]  /*b510*/  PRMT R0, RZ, 0x7610, R0 ;  /* 0x00007610ff007816 */ /* 0x000fe20000000000 */
[----:B------:R-:W-:Y:S06]  /*b520*/  BRA `(.L_x_21664) ;  /* 0x00000000000c7947 */ /* 0x000fec0003800000 */
.L_x_21688:
[----:B------:R2:W5:Y:S01]  /*b530*/  LDG.E.U8 R0, desc[UR36][R2.64] ;  /* 0x0000002402007981 */ /* 0x000562000c1e1100 */
[----:B------:R-:W-:Y:S05]  /*b540*/  BRA `(.L_x_21664) ;  /* 0x0000000000047947 */ /* 0x000fea0003800000 */
.L_x_21687:
[----:B------:R1:W5:Y:S02]  /*b550*/  LDG.E.U8 R0, desc[UR36][R2.64] ;  /* 0x0000002402007981 */ /* 0x000364000c1e1100 */
.L_x_21664:
        /* <DEDUP_REMOVED lines=17> */
.L_x_21695:
[----:B------:R-:W-:Y:S01]  /*b670*/  STG.E.U8 desc[UR36][R16.64], R5 ;  /* 0x0000000510007986 */ /* 0x000fe2000c101124 */
[----:B------:R-:W-:Y:S05]  /*b680*/  EXIT ;  /* 0x000000000000794d */ /* 0x000fea0003800000 */
.L_x_21694:
        /* <DEDUP_REMOVED lines=10> */
[----:B------:R-:W-:Y:S01]  /*b730*/  STG.E.64 desc[UR36][R16.64], R2 ;  /* 0x0000000210007986 */ /* 0x000fe2000c101b24 */
[----:B------:R-:W-:Y:S05]  /*b740*/  EXIT ;  /* 0x000000000000794d */ /* 0x000fea0003800000 */
.L_x_21698:
[----:B------:R-:W-:-:S04]  /*b750*/  LOP3.LUT R5, R5, 0xffff, RZ, 0xc0, !PT ;  /* 0x0000ffff05057812 */ /* 0x000fc800078ec0ff */
[----:B------:R-:W-:-:S05]  /*b760*/  PRMT R3, R5, 0x8880, RZ ;  /* 0x0000888005037816 */ /* 0x000fca00000000ff */
[----:B------:R-:W-:Y:S01]  /*b770*/  STG.E desc[UR36][R16.64], R3 ;  /* 0x0000000310007986 */ /* 0x000fe2000c101924 */
[----:B------:R-:W-:Y:S05]  /*b780*/  EXIT ;  /* 0x000000000000794d */ /* 0x000fea0003800000 */
.L_x_21697:
[----:B------:R-:W-:-:S04]  /*b790*/  PRMT R3, R5, 0x8880, RZ ;  /* 0x0000888005037816 */ /* 0x000fc800000000ff */
[----:B------:R-:W-:-:S05]  /*b7a0*/  PRMT R3, R3, 0x7710, RZ ;  /* 0x0000771003037816 */ /* 0x000fca00000000ff */
[----:B------:R-:W-:Y:S01]  /*b7b0*/  STG.E.U16 desc[UR36][R16.64], R3 ;  /* 0x0000000310007986 */ /* 0x000fe2000c101524 */
[----:B------:R-:W-:Y:S05]  /*b7c0*/  EXIT ;  /* 0x000000000000794d */ /* 0x000fea0003800000 */
.L_x_21693:
        /* <DEDUP_REMOVED lines=9> */
.L_x_21700:
[----:B------:R-:W0:Y:S02]  /*b860*/  I2F.S8 R0, R5 ;  /* 0x0000000500007306 */ /* 0x000e240000001400 */
[----:B0-----:R-:W-:-:S05]  /*b870*/  F2FP.F16.F32.PACK_AB R0, RZ, R0 ;  /* 0x00000000ff00723e */ /* 0x001fca00000000ff */
[----:B------:R-:W-:Y:S01]  /*b880*/  STG.E.U16 desc[UR36][R16.64], R0 ;  /* 0x0000000010007986 */ /* 0x000fe2000c101524 */
[----:B------:R-:W-:Y:S05]  /*b890*/  EXIT ;  /* 0x000000000000794d */ /* 0x000fea0003800000 */
.L_x_21699:
        /* <DEDUP_REMOVED lines=8> */
[----:B0-----:R-:W-:Y:S01]  /*b920*/  STG.E.64 desc[UR36][R16.64], R2 ;  /* 0x0000000210007986 */ /* 0x001fe2000c101b24 */
[----:B------:R-:W-:Y:S05]  /*b930*/  EXIT ;  /* 0x000000000000794d */ /* 0x000fea0003800000 */
.L_x_21702:
[----:B------:R-:W0:Y:S02]  /*b940*/  I2F.S8 R5, R5 ;  /* 0x0000000500057306 */ /* 0x000e240000001400 */
[----:B0-----:R-:W-:-:S04]  /*b950*/  F2FP.F16.F32.PACK_AB R3, RZ, R5 ;  /* 0x00000005ff03723e */ /* 0x001fc800000000ff */
[----:B------:R-:W-:-:S05]  /*b960*/  PRMT R3, R3, 0x5410, RZ ;  /* 0x0000541003037816 */ /* 0x000fca00000000ff */
[----:B------:R-:W-:Y:S01]  /*b970*/  STG.E desc[UR36][R16.64], R3 ;  /* 0x0000000310007986 */ /* 0x000fe2000c101924 */
[----:B------:R-:W-:Y:S05]  /*b980*/  EXIT ;  /* 0x000000000000794d */ /* 0x000fea0003800000 */
.L_x_21701:
[----:B------:R-:W-:-:S04]  /*b990*/  PRMT R2, R5, 0x8880, RZ ;  /* 0x0000888005027816 */ /* 0x000fc800000000ff */
[----:B------:R-:W-:-:S06]  /*b9a0*/  PRMT R2, R2, 0x7710, RZ ;  /* 0x0000771002027816 */ /* 0x000fcc00000000ff */
[----:B------:R-:W0:Y:S02]  /*b9b0*/  I2F.F64.S16 R2, R2 ;  /* 0x0000000200027312 */ /* 0x000e240000101c00 */
[----:B0-----:R-:W-:Y:S01]  /*b9c0*/  STG.E.64 desc[UR36][R16.64], R2 ;  /* 0x0000000210007986 */ /* 0x001fe2000c101b24 */
[----:B------:R-:W-:Y:S05]  /*b9d0*/  EXIT ;  /* 0x000000000000794d */ /* 0x000fea0003800000 */
.L_x_21692:
        /* <DEDUP_REMOVED lines=14> */
.L_x_21706:
        /* <DEDUP_REMOVED lines=17> */
.L_x_21709:
[----:B------:R-:W-:-:S04]  /*bbd0*/  SHF.R.U32.HI R3, RZ, 0x18, R3 ;  /* 0x00000018ff037819 */ /* 0x000fc80000011603 */
[----:B------:R-:W-:-:S04]  /*bbe0*/  LOP3.LUT R0, R0, 0x80, R3, 0xf8, !PT ;  /* 0x0000008000007812 */ /* 0x000fc800078ef803 */
[----:B------:R-:W-:-:S07]  /*bbf0*/  PRMT R8, R0, 0x7610, R8 ;  /* 0x0000761000087816 */ /* 0x000fce0000000008 */
.L_x_21708:
[----:B------:R-:W-:Y:S05]  /*bc00*/  BSYNC.RECONVERGENT B0 ;  /* 0x0000000000007941 */ /* 0x000fea0003800200 */
.L_x_21707:
[----:B------:R-:W-:Y:S01]  /*bc10*/  STG.E.U8 desc[UR36][R16.64], R8 ;  /* 0x0000000810007986 */ /* 0x000fe2000c101124 */
[----:B------:R-:W-:Y:S05]  /*bc20*/  EXIT ;  /* 0x000000000000794d */ /* 0x000fea0003800000 */
.L_x_21705:
        /* <DEDUP_REMOVED lines=17> */
.L_x_21712:
[----:B------:R-:W-:-:S04]  /*bd40*/  SHF.R.U32.HI R3, RZ, 0x18, R3 ;  /* 0x00000018ff037819 */ /* 0x000fc80000011603 */
[----:B------:R-:W-:-:S04]  /*bd50*/  LOP3.LUT R0, R0, 0x80, R3, 0xf8, !PT ;  /* 0x0000008000007812 */ /* 0x000fc800078ef803 */
[----:B------:R-:W-:-:S07]  /*bd60*/  PRMT R8, R0, 0x7610, R8 ;  /* 0x0000761000087816 */ /* 0x000fce0000000008 */
.L_x_21711:
[----:B------:R-:W-:Y:S05]  /*bd70*/  BSYNC.RECONVERGENT B0 ;  /* 0x0000000000007941 */ /* 0x000fea0003800200 */
.L_x_21710:
[----:B------:R-:W-:Y:S01]  /*bd80*/  STG.E.U8 desc[UR36][R16.64], R8 ;  /* 0x0000000810007986 */ /* 0x000fe2000c101124 */
[----:B------:R-:W-:Y:S05]  /*bd90*/  EXIT ;  /* 0x000000000000794d */ /* 0x000fea0003800000 */
.L_x_21704:
        /* <DEDUP_REMOVED lines=22> */
.L_x_21714:
[----:B------:R-:W-:-:S04]  /*bf00*/  LOP3.LUT R5, R5, 0xffff, RZ, 0xc0, !PT ;  /* 0x0000ffff05057812 */ /* 0x000fc800078ec0ff */
[----:B------:R-:W-:-:S05]  /*bf10*/  PRMT R5, R5, 0x8880, RZ ;  /* 0x0000888005057816 */ /* 0x000fca00000000ff */
[----:B------:R-:W-:-:S05]  /*bf20*/  IMAD.MOV.U32 R2, RZ, RZ, R5 ;  /* 0x000000ffff027224 */ /* 0x000fca00078e0005 */
[----:B------:R-:W-:-:S05]  /*bf30*/  SHF.R.S32.HI R3, RZ, 0x1f, R2 ;  /* 0x0000001fff037819 */ /* 0x000fca0000011402 */
[----:B------:R-:W-:Y:S01]  /*bf40*/  STG.E.64 desc[UR36][R16.64], R2 ;  /* 0x0000000210007986 */ /* 0x000fe2000c101b24 */
[----:B------:R-:W-:Y:S05]  /*bf50*/  EXIT ;  /* 0x000000000000794d */ /* 0x000fea0003800000 */
.L_x_21713:
[----:B------:R-:W-:-:S04]  /*bf60*/  LOP3.LUT R5, R5, 0xffff, RZ, 0xc0, !PT ;  /* 0x0000ffff05057812 */ /* 0x000fc800078ec0ff */
[----:B------:R-:W-:-:S05]  /*bf70*/  PRMT R3, R5, 0x8880, RZ ;  /* 0x0000888005037816 */ /* 0x000fca00000000ff */
[----:B------:R-:W-:Y:S01]  /*bf80*/  STG.E desc[UR36][R16.64], R3 ;  /* 0x0000000310007986 */ /* 0x000fe2000c101924 */
[----:B------:R-:W-:Y:S05]  /*bf90*/  EXIT ;  /* 0x000000000000794d */ /* 0x000fea0003800000 */
.L_x_21703:
        /* <DEDUP_REMOVED lines=10> */
.L_x_21716:
[----:B------:R-:W-:Y:S02]  /*c040*/  PRMT R4, R5, 0x8880, RZ ;  /* 0x0000888005047816 */ /* 0x000fe400000000ff */
[----:B------:R-:W-:Y:S02]  /*c050*/  CS2R R6, SRZ ;  /* 0x0000000000067805 */ /* 0x000fe4000001ff00 */
[----:B------:R-:W-:-:S06]  /*c060*/  PRMT R4, R4, 0x7710, RZ ;  /* 0x0000771004047816 */ /* 0x000fcc00000000ff */
[----:B------:R-:W0:Y:S02]  /*c070*/  I2F.F64.S16 R4, R4 ;  /* 0x0000000400047312 */ /* 0x000e240000101c00 */
[----:B0-----:R-:W-:Y:S01]  /*c080*/  STG.E.128 desc[UR36][R16.64], R4 ;  /* 0x0000000410007986 */ /* 0x001fe2000c101d24 */
[----:B------:R-:W-:Y:S05]  /*c090*/  EXIT ;  /* 0x000000000000794d */ /* 0x000fea0003800000 */
.L_x_21715:
[----:B------:R-:W-:-:S09]  /*c0a0*/  UISETP.NE.AND UP0, UPT, UR4, 0xf, UPT ;  /* 0x0000000f0400788c */ /* 0x000fd2000bf05270 */
[----:B------:R-:W-:Y:S05]  /*c0b0*/  BRA.U !UP0, `(.L_x_21717) ;  /* 0x0000000108e87547 */ /* 0x000fea000b800000 */
[----:B------:R-:W-:-:S09]  /*c0c0*/  UISETP.NE.AND UP0, UPT, UR4, 0x17, UPT ;  /* 0x000000170400788c */ /* 0x000fd2000bf05270 */
[----:B------:R-:W-:Y:S05]  /*c0d0*/  BRA.U !UP0, `(.L_x_21718) ;  /* 0x0000000108907547 */ /* 0x000fea000b800000 */
[----:B------:R-:W-:-:S09]  /*c0e0*/  UISETP.NE.AND UP0, UPT, UR4, 0x18, UPT ;  /* 0x000000180400788c */ /* 0x000fd2000bf05270 */
[----:B------:R-:W-:Y:S05]  /*c0f0*/  BRA.U !UP0, `(.L_x_21719) ;  /* 0x0000000108447547 */ /* 0x000fea000b800000 */
.L_x_21696:
        /* <DEDUP_REMOVED lines=16> */
.L_x_21720:
[----:B------:R-:W-:Y:S05]  /*c200*/  EXIT ;  /* 0x000000000000794d */ /* 0x000fea0003800000 */
.L_x_21719:
        /* <DEDUP_REMOVED lines=13> */
.L_x_21722:
[----:B------:R-:W-:Y:S05]  /*c2e0*/  BSYNC.RECONVERGENT B0 ;  /* 0x0000000000007941 */ /* 0x000fea0003800200 */
.L_x_21721:
[----:B------:R-:W-:-:S05]  /*c2f0*/  LOP3.LUT R3, R0, 0x80, R3, 0xf8, !PT ;  /* 0x0000008000037812 */ /* 0x000fca00078ef803 */
[----:B------:R-:W-:Y:S01]  /*c300*/  STG.E.U8 desc[UR36][R16.64], R3 ;  /* 0x0000000310007986 */ /* 0x000fe2000c101124 */
[----:B------:R-:W-:Y:S05]  /*c310*/  EXIT ;  /* 0x000000000000794d */ /* 0x000fea0003800000 */
.L_x_21718:
        /* <DEDUP_REMOVED lines=12> */
.L_x_21724:
[----:B------:R-:W-:Y:S01]  /*c3e0*/  IMAD.MOV.U32 R0, RZ, RZ, 0x7f ;  /* 0x0000007fff007424 */ /* 0x000fe200078e00ff */
[----:B------:R-:W-:-:S04]  /*c3f0*/  ISETP.GT.U32.AND P0, PT, R2, 0x7f800000, PT ;  /* 0x7f8000000200780c */ /* 0x000fc80003f04070 */
[----:B------:R-:W-:-:S09]  /*c400*/  SEL R0, R0, 0x7c, P0 ;  /* 0x0000007c00007807 */ /* 0x000fd20000000000 */
.L_x_21725:
[----:B------:R-:W-:Y:S05]  /*c410*/  BSYNC.RECONVERGENT B0 ;  /* 0x0000000000007941 */ /* 0x000fea0003800200 */
.L_x_21723:
[----:B------:R-:W-:-:S04]  /*c420*/  SHF.R.U32.HI R3, RZ, 0x18, R3 ;  /* 0x00000018ff037819 */ /* 0x000fc80000011603 */
[----:B------:R-:W-:-:S05]  /*c430*/  LOP3.LUT R3, R0, 0x80, R3, 0xf8, !PT ;  /* 0x0000008000037812 */ /* 0x000fca00078ef803 */
[----:B------:R-:W-:Y:S01]  /*c440*/  STG.E.U8 desc[UR36][R16.64], R3 ;  /* 0x0000000310007986 */ /* 0x000fe2000c101124 */
[----:B------:R-:W-:Y:S05]  /*c450*/  EXIT ;  /* 0x000000000000794d */ /* 0x000fea0003800000 */
.L_x_21717:
[----:B------:R-:W0:Y:S02]  /*c460*/  I2F.S8 R0, R5 ;  /* 0x0000000500007306 */ /* 0x000e240000001400 */
[----:B0-----:R-:W-:-:S05]  /*c470*/  F2FP.BF16.F32.PACK_AB R0, RZ, R0 ;  /* 0x00000000ff00723e */ /* 0x001fca00000010ff */
[----:B------:R-:W-:Y:S01]  /*c480*/  STG.E.U16 desc[UR36][R16.64], R0 ;  /* 0x0000000010007986 */ /* 0x000fe2000c101524 */
[----:B------:R-:W-:Y:S05]  /*c490*/  EXIT ;  /* 0x000000000000794d */ /* 0x000fea0003800000 */
.L_x_21726:
        /* <DEDUP_REMOVED lines=14> */
.L_x_68629:


//--------------------- .text._ZN2at6native27unrolled_elementwise_kernelIZNS0_50_GLOBAL__N__2680c7bb_12_PowKernel_cu_7dd49032_300329pow_tensor_scalar_kernel_implIaaEEvRNS_18TensorIteratorBaseET0_EUlaE0_St5arrayIPcLm2EELi4E23TrivialOffsetCalculatorILi1EjESC_NS0_6memory12LoadWithCastILi1EEENSD_13StoreWithCastILi1EEEEEviT_S6_T2_T3_T4_T5_ --------------------------
	.section	.text._ZN2at6native27unrolled_elementwise_kernelIZNS0_50_GLOBAL__N__2680c7bb_12_PowKernel_cu_7dd49032_300329pow_tensor_scalar_kernel_implIaaEEvRNS_18TensorIteratorBaseET0_EUlaE0_St5arrayIPcLm2EELi4E23TrivialOffsetCalculatorILi1EjESC_NS0_6memory12LoadWithCastILi1EEENSD_13StoreWithCastILi1EEEEEviT_S6_T2_T3_T4_T5_,"ax",@progbits
	.align	128
        .global         _ZN2at6native27unrolled_elementwise_kernelIZNS0_50_GLOBAL__N__2680c7bb_12_PowKernel_cu_7dd49032_300329pow_tensor_scalar_kernel_implIaaEEvRNS_18TensorIteratorBaseET0_EUlaE0_St5arrayIPcLm2EELi4E23TrivialOffsetCalculatorILi1EjESC_NS0_6memory12LoadWithCastILi1EEENSD_13StoreWithCastILi1EEEEEviT_S6_T2_T3_T4_T5_
        .type           _ZN2at6native27unrolled_elementwise_kernelIZNS0_50_GLOBAL__N__2680c7bb_12_PowKernel_cu_7dd49032_300329pow_tensor_scalar_kernel_implIaaEEvRNS_18TensorIteratorBaseET0_EUlaE0_St5arrayIPcLm2EELi4E23TrivialOffsetCalculatorILi1EjESC_NS0_6memory12LoadWithCastILi1EEENSD_13StoreWithCastILi1EEEEEviT_S6_T2_T3_T4_T5_,@function
        .size           _ZN2at6native27unrolled_elementwise_kernelIZNS0_50_GLOBAL__N__2680c7bb_12_PowKernel_cu_7dd49032_300329pow_tensor_scalar_kernel_implIaaEEvRNS_18TensorIteratorBaseET0_EUlaE0_St5arrayIPcLm2EELi4E23TrivialOffsetCalculatorILi1EjESC_NS0_6memory12LoadWithCastILi1EEENSD_13StoreWithCastILi1EEEEEviT_S6_T2_T3_T4_T5_,(.L_x_68630 - _ZN2at6native27unrolled_elementwise_kernelIZNS0_50_GLOBAL__N__2680c7bb_12_PowKernel_cu_7dd49032_300329pow_tensor_scalar_kernel_implIaaEEvRNS_18TensorIteratorBaseET0_EUlaE0_St5arrayIPcLm2EELi4E23TrivialOffsetCalculatorILi1EjESC_NS0_6memory12LoadWithCastILi1EEENSD_13StoreWithCastILi1EEEEEviT_S6_T2_T3_T4_T5_)
        .other          _ZN2at6native27unrolled_elementwise_kernelIZNS0_50_GLOBAL__N__2680c7bb_12_PowKernel_cu_7dd49032_300329pow_tensor_scalar_kernel_implIaaEEvRNS_18TensorIteratorBaseET0_EUlaE0_St5arrayIPcLm2EELi4E23TrivialOffsetCalculatorILi1EjESC_NS0_6memory12LoadWithCastILi1EEENSD_13StoreWithCastILi1EEEEEviT_S6_T2_T3_T4_T5_,@"STO_CUDA_ENTRY STV_DEFAULT"
_ZN2at6native27unrolled_elementwise_kernelIZNS0_50_GLOBAL__N__2680c7bb_12_PowKernel_cu_7dd49032_300329pow_tensor_scalar_kernel_implIaaEEvRNS_18TensorIteratorBaseET0_EUlaE0_St5arrayIPcLm2EELi4E23TrivialOffsetCalculatorILi1EjESC_NS0_6memory12LoadWithCastILi1EEENSD_13StoreWithCastILi1EEEEEviT_S6_T2_T3_T4_T5_:
.text._ZN2at6native27unrolled_elementwise_kernelIZNS0_50_GLOBAL__N__2680c7bb_12_PowKernel_cu_7dd49032_300329pow_tensor_scalar_kernel_implIaaEEvRNS_18TensorIteratorBaseET0_EUlaE0_St5arrayIPcLm2EELi4E23TrivialOffsetCalculatorILi1EjESC_NS0_6memory12LoadWithCastILi1EEENSD_13StoreWithCastILi1EEEEEviT_S6_T2_T3_T4_T5_:
        /* <DEDUP_REMOVED lines=31> */
.L_x_21732:
[----:B------:R3:W5:Y:S01]  /*01f0*/  LDG.E.U8 R17, desc[UR36][R4.64] ;  /* 0x0000002404117981 */ /* 0x000762000c1e1100 */
[----:B------:R-:W-:Y:S05]  /*0200*/  BRA `(.L_x_21734) ;  /* 0x0000000c00507947 */ /* 0x000fea0003800000 */
.L_x_21731:
        /* <DEDUP_REMOVED lines=8> */
.L_x_21736:
[----:B------:R1:W5:Y:S01]  /*0290*/  LDG.E.U8 R17, desc[UR36][R4.64] ;  /* 0x0000002404117981 */ /* 0x000362000c1e1100 */
[----:B------:R-:W-:Y:S05]  /*02a0*/  BRA `(.L_x_21734) ;  /* 0x0000000c00287947 */ /* 0x000fea0003800000 */
.L_x_21735:
[----:B------:R2:W5:Y:S01]  /*02b0*/  LDG.E.U16 R17, desc[UR36][R4.64] ;  /* 0x0000002404117981 */ /* 0x000562000c1e1500 */
[----:B------:R-:W-:Y:S05]  /*02c0*/  BRA `(.L_x_21734) ;  /* 0x0000000c00207947 */ /* 0x000fea0003800000 */
.L_x_21730:
        /* <DEDUP_REMOVED lines=9> */
.L_x_21738:
[----:B------:R-:W2:Y:S02]  /*0360*/  LDG.E.U16 R0, desc[UR36][R4.64] ;  /* 0x0000002404007981 */ /* 0x000ea4000c1e1500 */
[----:B--2---:R-:W-:-:S06]  /*0370*/  HADD2.F32 R0, -RZ, R0.H0_H0 ;  /* 0x20000000ff007230 */ /* 0x004fcc0000004100 */
[----:B------:R-:W0:Y:S02]  /*0380*/  F2I.FTZ.TRUNC.NTZ R0, R0 ;  /* 0x0000000000007305 */ /* 0x000e24000021f100 */
[----:B0-----:R-:W-:Y:S01]  /*0390*/  PRMT R17, R0, 0x7610, R17 ;  /* 0x0000761000117816 */ /* 0x001fe20000000011 */
[----:B------:R-:W-:Y:S06]  /*03a0*/  BRA `(.L_x_21734) ;  /* 0x0000000800e87947 */ /* 0x000fec0003800000 */
.L_x_21737:
        /* <DEDUP_REMOVED lines=9> */
.L_x_21740:
[----:B------:R-:W2:Y:S02]  /*0440*/  LDG.E.U16 R4, desc[UR36][R4.64] ;  /* 0x0000002404047981 */ /* 0x000ea4000c1e1500 */
[----:B--2---:R-:W-:-:S06]  /*0450*/  HADD2.F32 R0, -RZ, R4.H0_H0 ;  /* 0x20000004ff007230 */ /* 0x004fcc0000004100 */
[----:B------:R-:W0:Y:S02]  /*0460*/  F2I.FTZ.TRUNC.NTZ R0, R0 ;  /* 0x0000000000007305 */ /* 0x000e24000021f100 */
[----:B0-----:R-:W-:Y:S01]  /*0470*/  PRMT R17, R0, 0x7610, R17 ;  /* 0x0000761000117816 */ /* 0x001fe20000000011 */
[----:B------:R-:W-:Y:S06]  /*0480*/  BRA `(.L_x_21734) ;  /* 0x0000000800b07947 */ /* 0x000fec0003800000 */
.L_x_21739:
[----:B------:R-:W2:Y:S02]  /*0490*/  LDG.E.64 R4, desc[UR36][R4.64] ;  /* 0x0000002404047981 */ /* 0x000ea4000c1e1b00 */
[----:B--2---:R0:W1:Y:S01]  /*04a0*/  F2I.F64.TRUNC R17, R4 ;  /* 0x0000000400117311 */ /* 0x004062000030d100 */
[----:B------:R-:W-:Y:S05]  /*04b0*/  BRA `(.L_x_21734) ;  /* 0x0000000800a47947 */ /* 0x000fea0003800000 */
.L_x_21729:
        /* <DEDUP_REMOVED lines=12> */
.L_x_21743:
[----:B------:R-:W2:Y:S02]  /*0580*/  LDG.E.64 R4, desc[UR36][R4.64] ;  /* 0x0000002404047981 */ /* 0x000ea4000c1e1b00 */
[----:B--2---:R0:W1:Y:S01]  /*0590*/  F2I.F64.TRUNC R17, R4 ;  /* 0x0000000400117311 */ /* 0x004062000030d100 */
[----:B------:R-:W-:Y:S05]  /*05a0*/  BRA `(.L_x_21734) ;  /* 0x0000000800687947 */ /* 0x000fea0003800000 */
.L_x_21742:
        /* <DEDUP_REMOVED lines=27> */
.L_x_21745:
        /* <DEDUP_REMOVED lines=15> */
.L_x_21744:
[----:B------:R-:W2:Y:S02]  /*0850*/  LDG.E.U16 R0, desc[UR36][R4.64] ;  /* 0x0000002404007981 */ /* 0x000ea4000c1e1500 */
[----:B--2---:R-:W-:-:S06]  /*0860*/  IMAD.U32 R0, R0, 0x10000, RZ ;  /* 0x0001000000007824 */ /* 0x004fcc00078e00ff */
[----:B------:R-:W0:Y:S02]  /*0870*/  F2I.FTZ.TRUNC.NTZ R0, R0 ;  /* 0x0000000000007305 */ /* 0x000e24000021f100 */
[----:B0-----:R-:W-:Y:S01]  /*0880*/  PRMT R17, R0, 0x7610, R17 ;  /* 0x0000761000117816 */ /* 0x001fe20000000011 */
[----:B------:R-:W-:Y:S06]  /*0890*/  BRA `(.L_x_21734) ;  /* 0x0000000400ac7947 */ /* 0x000fec0003800000 */
.L_x_21741:
        /* <DEDUP_REMOVED lines=10> */
.L_x_21748:
        /* <DEDUP_REMOVED lines=21> */
.L_x_21752:
[----:B------:R-:W-:Y:S05]  /*0a90*/  BSYNC.RECONVERGENT B1 ;  /* 0x0000000000017941 */ /* 0x000fea0003800200 */
.L_x_21751:
[----:B------:R-:W-:Y:S01]  /*0aa0*/  IMAD.SHL.U32 R0, R0, 0x100000, RZ ;  /* 0x0010000000007824 */ /* 0x000fe200078e00ff */
[----:B------:R-:W-:-:S04]  /*0ab0*/  LEA R3, R3, 0x3b800000, 0x17 ;  /* 0x3b80000003037811 */ /* 0x000fc800078eb8ff */
[----:B------:R-:W-:-:S07]  /*0ac0*/  LOP3.LUT R0, R3, R0, R7, 0xfe, !PT ;  /* 0x0000000003007212 */ /* 0x000fce00078efe07 */
.L_x_21750:
[----:B------:R-:W-:Y:S05]  /*0ad0*/  BSYNC.RECONVERGENT B0 ;  /* 0x0000000000007941 */ /* 0x000fea0003800200 */
.L_x_21749:
[----:B------:R-:W0:Y:S02]  /*0ae0*/  F2I.FTZ.TRUNC.NTZ R0, R0 ;  /* 0x0000000000007305 */ /* 0x000e24000021f100 */
[----:B0-----:R-:W-:Y:S01]  /*0af0*/  PRMT R17, R0, 0x7610, R17 ;  /* 0x0000761000117816 */ /* 0x001fe20000000011 */
[----:B------:R-:W-:Y:S06]  /*0b00*/  BRA `(.L_x_21734) ;  /* 0x0000000400107947 */ /* 0x000fec0003800000 */
.L_x_21747:
        /* <DEDUP_REMOVED lines=21> */
.L_x_21756:
[----:B------:R-:W-:Y:S05]  /*0c60*/  BSYNC.RECONVERGENT B1 ;  /* 0x0000000000017941 */ /* 0x000fea0003800200 */
.L_x_21755:
[----:B------:R-:W-:Y:S01]  /*0c70*/  IMAD.SHL.U32 R0, R0, 0x200000, RZ ;  /* 0x0020000000007824 */ /* 0x000fe200078e00ff */
[----:B------:R-:W-:-:S04]  /*0c80*/  LEA R3, R3, 0x37800000, 0x17 ;  /* 0x3780000003037811 */ /* 0x000fc800078eb8ff */
[----:B------:R-:W-:-:S07]  /*0c90*/  LOP3.LUT R0, R3, R0, R7, 0xfe, !PT ;  /* 0x0000000003007212 */ /* 0x000fce00078efe07 */
.L_x_21754:
[----:B------:R-:W-:Y:S05]  /*0ca0*/  BSYNC.RECONVERGENT B0 ;  /* 0x0000000000007941 */ /* 0x000fea0003800200 */
.L_x_21753:
[----:B------:R-:W0:Y:S02]  /*0cb0*/  F2I.FTZ.TRUNC.NTZ R0, R0 ;  /* 0x0000000000007305 */ /* 0x000e24000021f100 */
[----:B0-----:R-:W-:Y:S01]  /*0cc0*/  PRMT R17, R0, 0x7610, R17 ;  /* 0x0000761000117816 */ /* 0x001fe20000000011 */
[----:B------:R-:W-:Y:S06]  /*0cd0*/  BRA `(.L_x_21734) ;  /* 0x00000000009c7947 */ /* 0x000fec0003800000 */
.L_x_21746:
[----:B------:R-:W-:-:S09]  /*0ce0*/  UISETP.NE.AND UP0, UPT, UR4, 0x1c, UPT ;  /* 0x0000001c0400788c */ /* 0x000fd2000bf05270 */
[----:B------:R-:W-:Y:S05]  /*0cf0*/  BRA.U !UP0, `(.L_x_21757) ;  /* 0x0000000108907547 */ /* 0x000fea000b800000 */
[----:B------:R-:W-:-:S09]  /*0d00*/  UISETP.NE.AND UP0, UPT, UR4, 0x1d, UPT ;  /* 0x0000001d0400788c */ /* 0x000fd2000bf05270 */
[----:B------:R-:W-:Y:S05]  /*0d10*/  BRA.U !UP0, `(.L_x_21758) ;  /* 0x0000000108807547 */ /* 0x000fea000b800000 */
[----:B------:R-:W-:-:S09]  /*0d20*/  UISETP.NE.AND UP0, UPT, UR4, 0x2c, UPT ;  /* 0x0000002c0400788c */ /* 0x000fd2000bf05270 */
[----:B------:R-:W-:Y:S05]  /*0d30*/  BRA.U !UP0, `(.L_x_21759) ;  /* 0x0000000108487547 */ /* 0x000fea000b800000 */
.L_x_21733:
        /* <DEDUP_REMOVED lines=16> */
.L_x_21760:
[----:B------:R-:W-:Y:S01]  /*0e40*/  PRMT R17, RZ, 0x7610, R17 ;  /* 0x00007610ff117816 */ /* 0x000fe20000000011 */
[----:B------:R-:W-:Y:S06]  /*0e50*/  BRA `(.L_x_21734) ;  /* 0x00000000003c7947 */ /* 0x000fec0003800000 */
.L_x_21759:
        /* <DEDUP_REMOVED lines=8> */
.L_x_21762:
[----:B------:R-:W-:Y:S05]  /*0ee0*/  BSYNC.RECONVERGENT B0 ;  /* 0x0000000000007941 */ /* 0x000fea0003800200 */
.L_x_21761:
[----:B------:R-:W0:Y:S02]  /*0ef0*/  F2I.FTZ.TRUNC.NTZ R0, R0 ;  /* 0x0000000000007305 */ /* 0x000e24000021f100 */
[----:B0-----:R-:W-:Y:S01]  /*0f00*/  PRMT R17, R0, 0x7610, R17 ;  /* 0x0000761000117816 */ /* 0x001fe20000000011 */
[----:B------:R-:W-:Y:S06]  /*0f10*/  BRA `(.L_x_21734) ;  /* 0x00000000000c7947 */ /* 0x000fec0003800000 */
.L_x_21758:
[----:B------:R0:W5:Y:S01]  /*0f20*/  LDG.E.U8 R17, desc[UR36][R4.64] ;  /* 0x0000002404117981 */ /* 0x000162000c1e1100 */
[----:B------:R-:W-:Y:S05]  /*0f30*/  BRA `(.L_x_21734) ;  /* 0x0000000000047947 */ /* 0x000fea0003800000 */
.L_x_21757:
[----:B------:R0:W5:Y:S02]  /*0f40*/  LDG.E.U8 R17, desc[UR36][R4.64] ;  /* 0x0000002404117981 */ /* 0x000164000c1e1100 */
.L_x_21734:
[----:B------:R-:W-:-:S07]  /*0f50*/  VIADD R25, R2, 0x80 ;  /* 0x0000008002197836 */ /* 0x000fce0000000000 */
.L_x_21728:
[----:B------:R-:W-:Y:S05]  /*0f60*/  BSYNC.RECONVERGENT B6 ;  /* 0x0000000000067941 */ /* 0x000fea0003800200 */
.L_x_21727:
        /* <DEDUP_REMOVED lines=23> */
.L_x_21768:
[----:B------:R0:W5:Y:S01]  /*10e0*/  LDG.E.U8 R16, desc[UR36][R4.64] ;  /* 0x0000002404107981 */ /* 0x000162000c1e1100 */
[----:B------:R-:W-:Y:S05]  /*10f0*/  BRA `(.L_x_21770) ;  /* 0x0000000c00507947 */ /* 0x000fea0003800000 */
.L_x_21767:
        /* <DEDUP_REMOVED lines=8> */
.L_x_21772:
[----:B------:R0:W5:Y:S01]  /*1180*/  LDG.E.U8 R16, desc[UR36][R4.64] ;  /* 0x0000002404107981 */ /* 0x000162000c1e1100 */
[----:B------:R-:W-:Y:S05]  /*1190*/  BRA `(.L_x_21770) ;  /* 0x0000000c00287947 */ /* 0x000fea0003800000 */
.L_x_21771:
[----:B------:R0:W5:Y:S01]  /*11a0*/  LDG.E.U16 R16, desc[UR36][R4.64] ;  /* 0x0000002404107981 */ /* 0x000162000c1e1500 */
[----:B------:R-:W-:Y:S05]  /*11b0*/  BRA `(.L_x_21770) ;  /* 0x0000000c00207947 */ /* 0x000fea0003800000 */
.L_x_21766:
        /* <DEDUP_REMOVED lines=9> */
.L_x_21774:
[----:B------:R-:W2:Y:S02]  /*1250*/  LDG.E.U16 R0, desc[UR36][R4.64] ;  /* 0x0000002404007981 */ /* 0x000ea4000c1e1500 */
[----:B--2---:R-:W-:-:S06]  /*1260*/  HADD2.F32 R0, -RZ, R0.H0_H0 ;  /* 0x20000000ff007230 */ /* 0x004fcc0000004100 */
[----:B------:R-:W0:Y:S02]  /*1270*/  F2I.FTZ.TRUNC.NTZ R0, R0 ;  /* 0x0000000000007305 */ /* 0x000e24000021f100 */
[----:B0-----:R-:W-:Y:S01]  /*1280*/  PRMT R16, R0, 0x7610, R16 ;  /* 0x0000761000107816 */ /* 0x001fe20000000010 */
[----:B------:R-:W-:Y:S06]  /*1290*/  BRA `(.L_x_21770) ;  /* 0x0000000800e87947 */ /* 0x000fec0003800000 */
.L_x_21773:
        /* <DEDUP_REMOVED lines=9> */
.L_x_21776:
[----:B------:R-:W2:Y:S02]  /*1330*/  LDG.E.U16 R4, desc[UR36][R4.64] ;  /* 0x0000002404047981 */ /* 0x000ea4000c1e1500 */
[----:B--2---:R-:W-:-:S06]  /*1340*/  HADD2.F32 R0, -RZ, R4.H0_H0 ;  /* 0x20000004ff007230 */ /* 0x004fcc0000004100 */
[----:B------:R-:W0:Y:S02]  /*1350*/  F2I.FTZ.TRUNC.NTZ R0, R0 ;  /* 0x0000000000007305 */ /* 0x000e24000021f100 */
[----:B0-----:R-:W-:Y:S01]  /*1360*/  PRMT R16, R0, 0x7610, R16 ;  /* 0x0000761000107816 */ /* 0x001fe20000000010 */
[----:B------:R-:W-:Y:S06]  /*1370*/  BRA `(.L_x_21770) ;  /* 0x0000000800b07947 */ /* 0x000fec0003800000 */
.L_x_21775:
[----:B------:R-:W2:Y:S02]  /*1380*/  LDG.E.64 R4, desc[UR36][R4.64] ;  /* 0x0000002404047981 */ /* 0x000ea4000c1e1b00 */
[----:B--2---:R0:W1:Y:S01]  /*1390*/  F2I.F64.TRUNC R16, R4 ;  /* 0x0000000400107311 */ /* 0x004062000030d100 */
[----:B------:R-:W-:Y:S05]  /*13a0*/  BRA `(.L_x_21770) ;  /* 0x0000000800a47947 */ /* 0x000fea0003800000 */
.L_x_21765:
        /* <DEDUP_REMOVED lines=12> */
.L_x_21779:
[----:B------:R-:W2:Y:S02]  /*1470*/  LDG.E.64 R4, desc[UR36][R4.64] ;  /* 0x0000002404047981 */ /* 0x000ea4000c1e1b00 */
[----:B--2---:R0:W1:Y:S01]  /*1480*/  F2I.F64.TRUNC R16, R4 ;  /* 0x0000000400107311 */ /* 0x004062000030d100 */
[----:B------:R-:W-:Y:S05]  /*1490*/  BRA `(.L_x_21770) ;  /* 0x0000000800687947 */ /* 0x000fea0003800000 */
.L_x_21778:
        /* <DEDUP_REMOVED lines=27> */
.L_x_21781:
        /* <DEDUP_REMOVED lines=15> */
.L_x_21780:
[----:B------:R-:W2:Y:S02]  /*1740*/  LDG.E.U16 R0, desc[UR36][R4.64] ;  /* 0x0000002404007981 */ /* 0x000ea4000c1e1500 */
[----:B--2---:R-:W-:-:S06]  /*1750*/  IMAD.U32 R0, R0, 0x10000, RZ ;  /* 0x0001000000007824 */ /* 0x004fcc00078e00ff */
[----:B------:R-:W0:Y:S02]  /*1760*/  F2I.FTZ.TRUNC.NTZ R0, R0 ;  /* 0x0000000000007305 */ /* 0x000e24000021f100 */
[----:B0-----:R-:W-:Y:S01]  /*1770*/  PRMT R16, R0, 0x7610, R16 ;  /* 0x0000761000107816 */ /* 0x001fe20000000010 */
[----:B------:R-:W-:Y:S06]  /*1780*/  BRA `(.L_x_21770) ;  /* 0x0000000400ac7947 */ /* 0x000fec0003800000 */
.L_x_21777:
        /* <DEDUP_REMOVED lines=10> */
.L_x_21784:
        /* <DEDUP_REMOVED lines=21> */
.L_x_21788:
[----:B------:R-:W-:Y:S05]  /*1980*/  BSYNC.RECONVERGENT B1 ;  /* 0x0000000000017941 */ /* 0x000fea0003800200 */
.L_x_21787:
[----:B------:R-:W-:Y:S01]  /*1990*/  IMAD.SHL.U32 R0, R0, 0x100000, RZ ;  /* 0x0010000000007824 */ /* 0x000fe200078e00ff */
[----:B------:R-:W-:-:S04]  /*19a0*/  LEA R3, R3, 0x3b800000, 0x17 ;  /* 0x3b80000003037811 */ /* 0x000fc800078eb8ff */
[----:B------:R-:W-:-:S07]  /*19b0*/  LOP3.LUT R0, R3, R0, R7, 0xfe, !PT ;  /* 0x0000000003007212 */ /* 0x000fce00078efe07 */
.L_x_21786:
[----:B------:R-:W-:Y:S05]  /*19c0*/  BSYNC.RECONVERGENT B0 ;  /* 0x0000000000007941 */ /* 0x000fea0003800200 */
.L_x_21785:
[----:B------:R-:W0:Y:S02]  /*19d0*/  F2I.FTZ.TRUNC.NTZ R0, R0 ;  /* 0x0000000000007305 */ /* 0x000e24000021f100 */
[----:B0-----:R-:W-:Y:S01]  /*19e0*/  PRMT R16, R0, 0x7610, R16 ;  /* 0x0000761000107816 */ /* 0x001fe20000000010 */
[----:B------:R-:W-:Y:S06]  /*19f0*/  BRA `(.L_x_21770) ;  /* 0x0000000400107947 */ /* 0x000fec0003800000 */
.L_x_21783:
        /* <DEDUP_REMOVED lines=21> */
.L_x_21792:
[----:B------:R-:W-:Y:S05]  /*1b50*/  BSYNC.RECONVERGENT B1 ;  /* 0x0000000000017941 */ /* 0x000fea0003800200 */
.L_x_21791:
[----:B------:R-:W-:Y:S01]  /*1b60*/  IMAD.SHL.U32 R0, R0, 0x200000, RZ ;  /* 0x0020000000007824 */ /* 0x000fe200078e00ff */
[----:B------:R-:W-:-:S04]  /*1b70*/  LEA R3, R3, 0x37800000, 0x17 ;  /* 0x3780000003037811 */ /* 0x000fc800078eb8ff */
[----:B------:R-:W-:-:S07]  /*1b80*/  LOP3.LUT R0, R3, R0, R7, 0xfe, !PT ;  /* 0x0000000003007212 */ /* 0x000fce00078efe07 */
.L_x_21790:
[----:B------:R-:W-:Y:S05]  /*1b90*/  BSYNC.RECONVERGENT B0 ;  /* 0x0000000000007941 */ /* 0x000fea0003800200 */
.L_x_21789:
[----:B------:R-:W0:Y:S02]  /*1ba0*/  F2I.FTZ.TRUNC.NTZ R0, R0 ;  /* 0x0000000000007305 */ /* 0x000e24000021f100 */
[----:B0-----:R-:W-:Y:S01]  /*1bb0*/  PRMT R16, R0, 0x7610, R16 ;  /* 0x0000761000107816 */ /* 0x001fe20000000010 */
[----:B------:R-:W-:Y:S06]  /*1bc0*/  BRA `(.L_x_21770) ;  /* 0x00000000009c7947 */ /* 0x000fec0003800000 */
.L_x_21782:
        /* <DEDUP_REMOVED lines=14> */
.L_x_21796:
[----:B------:R-:W-:Y:S05]  /*1cb0*/  BSYNC.RECONVERGENT B0 ;  /* 0x0000000000007941 */ /* 0x000fea0003800200 */
.L_x_21795:
[----:B------:R-:W0:Y:S02]  /*1cc0*/  F2I.FTZ.TRUNC.NTZ R0, R0 ;  /* 0x0000000000007305 */ /* 0x000e24000021f100 */
[----:B0-----:R-:W-:Y:S01]  /*1cd0*/  PRMT R16, R0, 0x7610, R16 ;  /* 0x0000761000107816 */ /* 0x001fe20000000010 */
[----:B------:R-:W-:Y:S06]  /*1ce0*/  BRA `(.L_x_21770) ;  /* 0x0000000000547947 */ /* 0x000fec0003800000 */
.L_x_21769:
        /* <DEDUP_REMOVED lines=16> */
.L_x_21797:
[----:B------:R-:W-:Y:S01]  /*1df0*/  PRMT R16, RZ, 0x7610, R16 ;  /* 0x00007610ff107816 */ /* 0x000fe20000000010 */
[----:B------:R-:W-:Y:S06]  /*1e00*/  BRA `(.L_x_21770) ;  /* 0x00000000000c7947 */ /* 0x000fec0003800000 */
.L_x_21794:
[----:B------:R3:W5:Y:S01]  /*1e10*/  LDG.E.U8 R16, desc[UR36][R4.64] ;  /* 0x0000002404107981 */ /* 0x000762000c1e1100 */
[----:B------:R-:W-:Y:S05]  /*1e20*/  BRA `(.L_x_21770) ;  /* 0x0000000000047947 */ /* 0x000fea0003800000 */
.L_x_21793:
[----:B------:R2:W5:Y:S02]  /*1e30*/  LDG.E.U8 R16, desc[UR36][R4.64] ;  /* 0x0000002404107981 */ /* 0x000564000c1e1100 */
.L_x_21770:
[----:B------:R-:W-:-:S07]  /*1e40*/  VIADD R25, R25, 0x80 ;  /* 0x0000008019197836 */ /* 0x000fce0000000000 */
.L_x_21764:
[----:B------:R-:W-:Y:S05]  /*1e50*/  BSYNC.RECONVERGENT B6 ;  /* 0x0000000000067941 */ /* 0x000fea0003800200 */
.L_x_21763:
        /* <DEDUP_REMOVED lines=23> */
.L_x_21803:
[----:B------:R0:W5:Y:S01]  /*1fd0*/  LDG.E.U8 R18, desc[UR36][R4.64] ;  /* 0x0000002404127981 */ /* 0x000162000c1e1100 */
[----:B------:R-:W-:Y:S05]  /*1fe0*/  BRA `(.L_x_21805) ;  /* 0x0000000c00507947 */ /* 0x000fea0003800000 */
.L_x_21802:
        /* <DEDUP_REMOVED lines=8> */
.L_x_21807:
[----:B------:R0:W5:Y:S01]  /*2070*/  LDG.E.U8 R18, desc[UR36][R4.64] ;  /* 0x0000002404127981 */ /* 0x000162000c1e1100 */
[----:B------:R-:W-:Y:S05]  /*2080*/  BRA `(.L_x_21805) ;  /* 0x0000000c00287947 */ /* 0x000fea0003800000 */
.L_x_21806:
[----:B------:R0:W5:Y:S01]  /*2090*/  LDG.E.U16 R18, desc[UR36][R4.64] ;  /* 0x0000002404127981 */ /* 0x000162000c1e1500 */
[----:B------:R-:W-:Y:S05]  /*20a0*/  BRA `(.L_x_21805) ;  /* 0x0000000c00207947 */ /* 0x000fea0003800000 */
.L_x_21801:
        /* <DEDUP_REMOVED lines=9> */
.L_x_21809:
[----:B------:R-:W2:Y:S02]  /*2140*/  LDG.E.U16 R0, desc[UR36][R4.64] ;  /* 0x0000002404007981 */ /* 0x000ea4000c1e1500 */
[----:B--2---:R-:W-:-:S06]  /*2150*/  HADD2.F32 R0, -RZ, R0.H0_H0 ;  /* 0x20000000ff007230 */ /* 0x004fcc0000004100 */
[----:B------:R-:W0:Y:S02]  /*2160*/  F2I.FTZ.TRUNC.NTZ R0, R0 ;  /* 0x0000000000007305 */ /* 0x000e24000021f100 */
[----:B0-----:R-:W-:Y:S01]  /*2170*/  PRMT R18, R0, 0x7610, R18 ;  /* 0x0000761000127816 */ /* 0x001fe20000000012 */
[----:B------:R-:W-:Y:S06]  /*2180*/  BRA `(.L_x_21805) ;  /* 0x0000000800e87947 */ /* 0x000fec0003800000 */
.L_x_21808:
        /* <DEDUP_REMOVED lines=9> */
.L_x_21811:
[----:B------:R-:W2:Y:S02]  /*2220*/  LDG.E.U16 R4, desc[UR36][R4.64] ;  /* 0x0000002404047981 */ /* 0x000ea4000c1e1500 */
[----:B--2---:R-:W-:-:S06]  /*2230*/  HADD2.F32 R0, -RZ, R4.H0_H0 ;  /* 0x20000004ff007230 */ /* 0x004fcc0000004100 */
[----:B------:R-:W0:Y:S02]  /*2240*/  F2I.FTZ.TRUNC.NTZ R0, R0 ;  /* 0x0000000000007305 */ /* 0x000e24000021f100 */
[----:B0-----:R-:W-:Y:S01]  /*2250*/  PRMT R18, R0, 0x7610, R18 ;  /* 0x0000761000127816 */ /* 0x001fe20000000012 */
[----:B------:R-:W-:Y:S06]  /*2260*/  BRA `(.L_x_21805) ;  /* 0x0000000800b07947 */ /* 0x000fec0003800000 */
.L_x_21810:
[----:B------:R-:W2:Y:S02]  /*2270*/  LDG.E.64 R4, desc[UR36][R4.64] ;  /* 0x0000002404047981 */ /* 0x000ea4000c1e1b00 */
[----:B--2---:R0:W1:Y:S01]  /*2280*/  F2I.F64.TRUNC R18, R4 ;  /* 0x0000000400127311 */ /* 0x004062000030d100 */
[----:B------:R-:W-:Y:S05]  /*2290*/  BRA `(.L_x_21805) ;  /* 0x0000000800a47947 */ /* 0x000fea0003800000 */
.L_x_21800:
        /* <DEDUP_REMOVED lines=12> */
.L_x_21814:
[----:B------:R-:W2:Y:S02]  /*2360*/  LDG.E.64 R4, desc[UR36][R4.64] ;  /* 0x0000002404047981 */ /* 0x000ea4000c1e1b00 */
[----:B--2---:R3:W4:Y:S01]  /*2370*/  F2I.F64.TRUNC R18, R4 ;  /* 0x0000000400127311 */ /* 0x004722000030d100 */
[----:B------:R-:W-:Y:S05]  /*2380*/  BRA `(.L_x_21805) ;  /* 0x0000000800687947 */ /* 0x000fea0003800000 */
.L_x_21813:
        /* <DEDUP_REMOVED lines=27> */
.L_x_21816:
        /* <DEDUP_REMOVED lines=15> */
.L_x_21815:
[----:B------:R-:W2:Y:S02]  /*2630*/  LDG.E.U16 R0, desc[UR36][R4.64] ;  /* 0x0000002404007981 */ /* 0x000ea4000c1e1500 */
[----:B--2---:R-:W-:-:S06]  /*2640*/  IMAD.U32 R0, R0, 0x10000, RZ ;  /* 0x0001000000007824 */ /* 0x004fcc00078e00ff */
[----:B------:R-:W0:Y:S02]  /*2650*/  F2I.FTZ.TRUNC.NTZ R0, R0 ;  /* 0x0000000000007305 */ /* 0x000e24000021f100 */
[----:B0-----:R-:W-:Y:S01]  /*2660*/  PRMT R18, R0, 0x7610, R18 ;  /* 0x0000761000127816 */ /* 0x001fe20000000012 */
[----:B------:R-:W-:Y:S06]  /*2670*/  BRA `(.L_x_21805) ;  /* 0x0000000400ac7947 */ /* 0x000fec0003800000 */
.L_x_21812:
        /* <DEDUP_REMOVED lines=10> */
.L_x_21819:
        /* <DEDUP_REMOVED lines=21> */
.L_x_21823:
[----:B------:R-:W-:Y:S05]  /*2870*/  BSYNC.RECONVERGENT B1 ;  /* 0x0000000000017941 */ /* 0x000fea0003800200 */
.L_x_21822:
[----:B------:R-:W-:Y:S01]  /*2880*/  IMAD.SHL.U32 R0, R0, 0x100000, RZ ;  /* 0x0010000000007824 */ /* 0x000fe200078e00ff */
[----:B------:R-:W-:-:S04]  /*2890*/  LEA R3, R3, 0x3b800000, 0x17 ;  /* 0x3b80000003037811 */ /* 0x000fc800078eb8ff */
[----:B------:R-:W-:-:S07]  /*28a0*/  LOP3.LUT R0, R3, R0, R7, 0xfe, !PT ;  /* 0x0000000003007212 */ /* 0x000fce00078efe07 */
.L_x_21821:
[----:B------:R-:W-:Y:S05]  /*28b0*/  BSYNC.RECONVERGENT B0 ;  /* 0x0000000000007941 */ /* 0x000fea0003800200 */
.L_x_21820:
[----:B------:R-:W0:Y:S02]  /*28c0*/  F2I.FTZ.TRUNC.NTZ R0, R0 ;  /* 0x0000000000007305 */ /* 0x000e24000021f100 */
[----:B0-----:R-:W-:Y:S01]  /*28d0*/  PRMT R18, R0, 0x7610, R18 ;  /* 0x0000761000127816 */ /* 0x001fe20000000012 */
[----:B------:R-:W-:Y:S06]  /*28e0*/  BRA `(.L_x_21805) ;  /* 0x0000000400107947 */ /* 0x000fec0003800000 */
.L_x_21818:
        /* <DEDUP_REMOVED lines=21> */
.L_x_21827:
[----:B------:R-:W-:Y:S05]  /*2a40*/  BSYNC.RECONVERGENT B1 ;  /* 0x0000000000017941 */ /* 0x000fea0003800200 */
.L_x_21826:
[----:B------:R-:W-:Y:S01]  /*2a50*/  IMAD.SHL.U32 R0, R0, 0x200000, RZ ;  /* 0x0020000000007824 */ /* 0x000fe200078e00ff */
[----:B------:R-:W-:-:S04]  /*2a60*/  LEA R3, R3, 0x37800000, 0x17 ;  /* 0x3780000003037811 */ /* 0x000fc800078eb8ff */
[----:B------:R-:W-:-:S07]  /*2a70*/  LOP3.LUT R0, R3, R0, R7, 0xfe, !PT ;  /* 0x0000000003007212 */ /* 0x000fce00078efe07 */
.L_x_21825:
[----:B------:R-:W-:Y:S05]  /*2a80*/  BSYNC.RECONVERGENT B0 ;  /* 0x0000000000007941 */ /* 0x000fea0003800200 */
.L_x_21824:
[----:B------:R-:W0:Y:S02]  /*2a90*/  F2I.FTZ.TRUNC.NTZ R0, R0 ;  /* 0x0000000000007305 */ /* 0x000e24000021f100 */
[----:B0-----:R-:W-:Y:S01]  /*2aa0*/  PRMT R18, R0, 0x7610, R18 ;  /* 0x0000761000127816 */ /* 0x001fe20000000012 */
[----:B------:R-:W-:Y:S06]  /*2ab0*/  BRA `(.L_x_21805) ;  /* 0x00000000009c7947 */ /* 0x000fec0003800000 */
.L_x_21817:
        /* <DEDUP_REMOVED lines=14> */
.L_x_21831:
[----:B------:R-:W-:Y:S05]  /*2ba0*/  BSYNC.RECONVERGENT B0 ;  /* 0x0000000000007941 */ /* 0x000fea0003800200 */
.L_x_21830:
[----:B------:R-:W0:Y:S02]  /*2bb0*/  F2I.FTZ.TRUNC.NTZ R0, R0 ;  /* 0x0000000000007305 */ /* 0x000e24000021f100 */
[----:B0-----:R-:W-:Y:S01]  /*2bc0*/  PRMT R18, R0, 0x7610, R18 ;  /* 0x0000761000127816 */ /* 0x001fe20000000012 */
[----:B------:R-:W-:Y:S06]  /*2bd0*/  BRA `(.L_x_21805) ;  /* 0x0000000000547947 */ /* 0x000fec0003800000 */
.L_x_21804:
        /* <DEDUP_REMOVED lines=16> */
.L_x_21832:
[----:B------:R-:W-:Y:S01]  /*2ce0*/  PRMT R18, RZ, 0x7610, R18 ;  /* 0x00007610ff127816 */ /* 0x000fe20000000012 */
[----:B------:R-:W-:Y:S06]  /*2cf0*/  BRA `(.L_x_21805) ;  /* 0x00000000000c7947 */ /* 0x000fec0003800000 */
.L_x_21829:
[----:B------:R2:W5:Y:S01]  /*2d00*/  LDG.E.U8 R18, desc[UR36][R4.64] ;  /* 0x0000002404127981 */ /* 0x000562000c1e1100 */
[----:B------:R-:W-:Y:S05]  /*2d10*/  BRA `(.L_x_21805) ;  /* 0x0000000000047947 */ /* 0x000fea0003800000 */
.L_x_21828:
[----:B------:R1:W5:Y:S02]  /*2d20*/  LDG.E.U8 R18, desc[UR36][R4.64] ;  /* 0x0000002404127981 */ /* 0x000364000c1e1100 */
.L_x_21805:
[----:B------:R-:W-:-:S07]  /*2d30*/  VIADD R25, R25, 0x80 ;  /* 0x0000008019197836 */ /* 0x000fce0000000000 */
.L_x_21799:
[----:B------:R-:W-:Y:S05]  /*2d40*/  BSYNC.RECONVERGENT B6 ;  /* 0x0000000000067941 */ /* 0x000fea0003800200 */
.L_x_21798:
        /* <DEDUP_REMOVED lines=23> */
.L_x_21838:
[----:B------:R0:W5:Y:S01]  /*2ec0*/  LDG.E.U8 R19, desc[UR36][R4.64] ;  /* 0x0000002404137981 */ /* 0x000162000c1e1100 */
[----:B------:R-:W-:Y:S05]  /*2ed0*/  BRA `(.L_x_21834) ;  /* 0x0000000c004c7947 */ /* 0x000fea0003800000 */
.L_x_21837:
        /* <DEDUP_REMOVED lines=8> */
.L_x_21841:
[----:B------:R0:W5:Y:S01]  /*2f60*/  LDG.E.U8 R19, desc[UR36][R4.64] ;  /* 0x0000002404137981 */ /* 0x000162000c1e1100 */
[----:B------:R-:W-:Y:S05]  /*2f70*/  BRA `(.L_x_21834) ;  /* 0x0000000c00247947 */ /* 0x000fea0003800000 */
.L_x_21840:
[----:B------:R0:W5:Y:S01]  /*2f80*/  LDG.E.U16 R19, desc[UR36][R4.64] ;  /* 0x0000002404137981 */ /* 0x000162000c1e1500 */
[----:B------:R-:W-:Y:S05]  /*2f90*/  BRA `(.L_x_21834) ;  /* 0x0000000c001c7947 */ /* 0x000fea0003800000 */
.L_x_21836:
        /* <DEDUP_REMOVED lines=9> */
.L_x_21843:
[----:B------:R-:W2:Y:S02]  /*3030*/  LDG.E.U16 R0, desc[UR36][R4.64] ;  /* 0x0000002404007981 */ /* 0x000ea4000c1e1500 */
[----:B--2---:R-:W-:-:S06]  /*3040*/  HADD2.F32 R0, -RZ, R0.H0_H0 ;  /* 0x20000000ff007230 */ /* 0x004fcc0000004100 */
[----:B------:R-:W0:Y:S02]  /*3050*/  F2I.FTZ.TRUNC.NTZ R0, R0 ;  /* 0x0000000000007305 */ /* 0x000e24000021f100 */
[----:B0-----:R-:W-:Y:S01]  /*3060*/  PRMT R19, R0, 0x7610, R19 ;  /* 0x0000761000137816 */ /* 0x001fe20000000013 */
[----:B------:R-:W-:Y:S06]  /*3070*/  BRA `(.L_x_21834) ;  /* 0x0000000800e47947 */ /* 0x000fec0003800000 */
.L_x_21842:
        /* <DEDUP_REMOVED lines=9> */
.L_x_21845:
[----:B------:R-:W2:Y:S02]  /*3110*/  LDG.E.U16 R4, desc[UR36][R4.64] ;  /* 0x0000002404047981 */ /* 0x000ea4000c1e1500 */
[----:B--2---:R-:W-:-:S06]  /*3120*/  HADD2.F32 R0, -RZ, R4.H0_H0 ;  /* 0x20000004ff007230 */ /* 0x004fcc0000004100 */
[----:B------:R-:W0:Y:S02]  /*3130*/  F2I.FTZ.TRUNC.NTZ R0, R0 ;  /* 0x0000000000007305 */ /* 0x000e24000021f100 */
[----:B0-----:R-:W-:Y:S01]  /*3140*/  PRMT R19, R0, 0x7610, R19 ;  /* 0x0000761000137816 */ /* 0x001fe20000000013 */
[----:B------:R-:W-:Y:S06]  /*3150*/  BRA `(.L_x_21834) ;  /* 0x0000000800ac7947 */ /* 0x000fec0003800000 */
.L_x_21844:
[----:B------:R-:W2:Y:S02]  /*3160*/  LDG.E.64 R4, desc[UR36][R4.64] ;  /* 0x0000002404047981 */ /* 0x000ea4000c1e1b00 */
[----:B--2---:R0:W1:Y:S01]  /*3170*/  F2I.F64.TRUNC R19, R4 ;  /* 0x0000000400137311 */ /* 0x004062000030d100 */
[----:B------:R-:W-:Y:S05]  /*3180*/  BRA `(.L_x_21834) ;  /* 0x0000000800a07947 */ /* 0x000fea0003800000 */
.L_x_21835:
        /* <DEDUP_REMOVED lines=12> */
.L_x_21848:
[----:B------:R-:W2:Y:S02]  /*3250*/  LDG.E.64 R4, desc[UR36][R4.64] ;  /* 0x0000002404047981 */ /* 0x000ea4000c1e1b00 */
[----:B--2---:R0:W1:Y:S01]  /*3260*/  F2I.F64.TRUNC R19, R4 ;  /* 0x0000000400137311 */ /* 0x004062000030d100 */
[----:B------:R-:W-:Y:S05]  /*3270*/  BRA `(.L_x_21834) ;  /* 0x0000000800647947 */ /* 0x000fea0003800000 */
.L_x_21847:
        /* <DEDUP_REMOVED lines=27> */
.L_x_21850:
        /* <DEDUP_REMOVED lines=15> */
.L_x_21849:
[----:B------:R-:W2:Y:S02]  /*3520*/  LDG.E.U16 R0, desc[UR36][R4.64] ;  /* 0x0000002404007981 */ /* 0x000ea4000c1e1500 */
[----:B--2---:R-:W-:-:S06]  /*3530*/  IMAD.U32 R0, R0, 0x10000, RZ ;  /* 0x0001000000007824 */ /* 0x004fcc00078e00ff */
[----:B------:R-:W0:Y:S02]  /*3540*/  F2I.FTZ.TRUNC.NTZ R0, R0 ;  /* 0x0000000000007305 */ /* 0x000e24000021f100 */
[----:B0-----:R-:W-:Y:S01]  /*3550*/  PRMT R19, R0, 0x7610, R19 ;  /* 0x0000761000137816 */ /* 0x001fe20000000013 */
[----:B------:R-:W-:Y:S06]  /*3560*/  BRA `(.L_x_21834) ;  /* 0x0000000400a87947 */ /* 0x000fec0003800000 */
.L_x_21846:
        /* <DEDUP_REMOVED lines=10> */
.L_x_21853:
        /* <DEDUP_REMOVED lines=21> */
.L_x_21857:
[----:B------:R-:W-:Y:S05]  /*3760*/  BSYNC.RECONVERGENT B1 ;  /* 0x0000000000017941 */ /* 0x000fea0003800200 */
.L_x_21856:
[----:B------:R-:W-:Y:S01]  /*3770*/  IMAD.SHL.U32 R0, R0, 0x100000, RZ ;  /* 0x0010000000007824 */ /* 0x000fe200078e00ff */
[----:B------:R-:W-:-:S04]  /*3780*/  LEA R3, R3, 0x3b800000, 0x17 ;  /* 0x3b80000003037811 */ /* 0x000fc800078eb8ff */
[----:B------:R-:W-:-:S07]  /*3790*/  LOP3.LUT R0, R3, R0, R7, 0xfe, !PT ;  /* 0x0000000003007212 */ /* 0x000fce00078efe07 */
.L_x_21855:
[----:B------:R-:W-:Y:S05]  /*37a0*/  BSYNC.RECONVERGENT B0 ;  /* 0x0000000000007941 */ /* 0x000fea0003800200 */
.L_x_21854:
[----:B------:R-:W0:Y:S02]  /*37b0*/  F2I.FTZ.TRUNC.NTZ R0, R0 ;  /* 0x0000000000007305 */ /* 0x000e24000021f100 */
[----:B0-----:R-:W-:Y:S01]  /*37c0*/  PRMT R19, R0, 0x7610, R19 ;  /* 0x0000761000137816 */ /* 0x001fe20000000013 */
[----:B------:R-:W-:Y:S06]  /*37d0*/  BRA `(.L_x_21834) ;  /* 0x00000004000c7947 */ /* 0x000fec0003800000 */
.L_x_21852:
        /* <DEDUP_REMOVED lines=21> */
.L_x_21861:
[----:B------:R-:W-:Y:S05]  /*3930*/  BSYNC.RECONVERGENT B1 ;  /* 0x0000000000017941 */ /* 0x000fea0003800200 */
.L_x_21860:
[----:B------:R-:W-:Y:S01]  /*3940*/  IMAD.SHL.U32 R0, R0, 0x200000, RZ ;  /* 0x0020000000007824 */ /* 0x000fe200078e00ff */
[----:B------:R-:W-:-:S04]  /*3950*/  LEA R3, R3, 0x37800000, 0x17 ;  /* 0x3780000003037811 */ /* 0x000fc800078eb8ff */
[----:B------:R-:W-:-:S07]  /*3960*/  LOP3.LUT R0, R3, R0, R7, 0xfe, !PT ;  /* 0x0000000003007212 */ /* 0x000fce00078efe07 */
.L_x_21859:
[----:B------:R-:W-:Y:S05]  /*3970*/  BSYNC.RECONVERGENT B0 ;  /* 0x0000000000007941 */ /* 0x000fea0003800200 */
.L_x_21858:
[----:B------:R-:W0:Y:S02]  /*3980*/  F2I.FTZ.TRUNC.NTZ R0, R0 ;  /* 0x0000000000007305 */ /* 0x000e24000021f100 */
[----:B0-----:R-:W-:Y:S01]  /*3990*/  PRMT R19, R0, 0x7610, R19 ;  /* 0x0000761000137816 */ /* 0x001fe20000000013 */
[----:B------:R-:W-:Y:S06]  /*39a0*/  BRA `(.L_x_21834) ;  /* 0x0000000000987947 */ /* 0x000fec0003800000 */
.L_x_21851:
        /* <DEDUP_REMOVED lines=14> */
.L_x_21865:
[----:B------:R-:W-:Y:S05]  /*3a90*/  BSYNC.RECONVERGENT B0 ;  /* 0x0000000000007941 */ /* 0x000fea0003800200 */
.L_x_21864:
[----:B------:R-:W0:Y:S02]  /*3aa0*/  F2I.FTZ.TRUNC.NTZ R0, R0 ;  /* 0x0000000000007305 */ /* 0x000e24000021f100 */
[----:B0-----:R-:W-:Y:S01]  /*3ab0*/  PRMT R19, R0, 0x7610, R19 ;  /* 0x0000761000137816 */ /* 0x001fe20000000013 */
[----:B------:R-:W-:Y:S06]  /*3ac0*/  BRA `(.L_x_21834) ;  /* 0x0000000000507947 */ /* 0x000fec0003800000 */
.L_x_21839:
        /* <DEDUP_REMOVED lines=16> */
.L_x_21866:
[----:B------:R-:W-:Y:S05]  /*3bd0*/  BRA `(.L_x_21834) ;  /* 0x00000000000c7947 */ /* 0x000fea0003800000 */
.L_x_21863:
[----:B------:R0:W5:Y:S01]  /*3be0*/  LDG.E.U8 R19, desc[UR36][R4.64] ;  /* 0x0000002404137981 */ /* 0x000162000c1e1100 */
[----:B------:R-:W-:Y:S05]  /*3bf0*/  BRA `(.L_x_21834) ;  /* 0x0000000000047947 */ /* 0x000fea0003800000 */
.L_x_21862:
[----:B------:R0:W5:Y:S02]  /*3c00*/  LDG.E.U8 R19, desc[UR36][R4.64] ;  /* 0x0000002404137981 */ /* 0x000164000c1e1100 */
.L_x_21834:
[----:B------:R-:W-:Y:S05]  /*3c10*/  BSYNC.RECONVERGENT B6 ;  /* 0x0000000000067941 */ /* 0x000fea0003800200 */
.L_x_21833:
        /* <DEDUP_REMOVED lines=48> */
.L_x_21873:
[----:B------:R0:W-:Y:S01]  /*3f20*/  STG.E.U8 desc[UR36][R8.64], R3 ;  /* 0x0000000308007986 */ /* 0x0001e2000c101124 */
[----:B------:R-:W-:Y:S05]  /*3f30*/  BRA `(.L_x_21875) ;  /* 0x0000000c00887947 */ /* 0x000fea0003800000 */
.L_x_21872:
        /* <DEDUP_REMOVED lines=12> */
.L_x_21877:
[----:B------:R-:W-:-:S04]  /*4000*/  LOP3.LUT R3, R3, 0xffff, RZ, 0xc0, !PT ;  /* 0x0000ffff03037812 */ /* 0x000fc800078ec0ff */
[----:B------:R-:W-:-:S05]  /*4010*/  PRMT R3, R3, 0x8880, RZ ;  /* 0x0000888003037816 */ /* 0x000fca00000000ff */
[----:B------:R0:W-:Y:S01]  /*4020*/  STG.E desc[UR36][R8.64], R3 ;  /* 0x0000000308007986 */ /* 0x0001e2000c101924 */
[----:B------:R-:W-:Y:S05]  /*4030*/  BRA `(.L_x_21875) ;  /* 0x0000000c00487947 */ /* 0x000fea0003800000 */
.L_x_21876:
[----:B------:R-:W-:-:S04]  /*4040*/  PRMT R3, R3, 0x8880, RZ ;  /* 0x0000888003037816 */ /* 0x000fc800000000ff */
[----:B------:R-:W-:-:S05]  /*4050*/  PRMT R3, R3, 0x7710, RZ ;  /* 0x0000771003037816 */ /* 0x000fca00000000ff */
[----:B------:R0:W-:Y:S01]  /*4060*/  STG.E.U16 desc[UR36][R8.64], R3 ;  /* 0x0000000308007986 */ /* 0x0001e2000c101524 */
[----:B------:R-:W-:Y:S05]  /*4070*/  BRA `(.L_x_21875) ;  /* 0x0000000c00387947 */ /* 0x000fea0003800000 */
.L_x_21871:
        /* <DEDUP_REMOVED lines=9> */
.L_x_21879:
[----:B------:R-:W0:Y:S02]  /*4110*/  I2F.S8 R0, R3 ;  /* 0x0000000300007306 */ /* 0x000e240000001400 */
[----:B0-----:R-:W-:-:S05]  /*4120*/  F2FP.F16.F32.PACK_AB R0, RZ, R0 ;  /* 0x00000000ff00723e */ /* 0x001fca00000000ff */
[----:B------:R0:W-:Y:S01]  /*4130*/  STG.E.U16 desc[UR36][R8.64], R0 ;  /* 0x0000000008007986 */ /* 0x0001e2000c101524 */
[----:B------:R-:W-:Y:S05]  /*4140*/  BRA `(.L_x_21875) ;  /* 0x0000000c00047947 */ /* 0x000fea0003800000 */
.L_x_21878:
        /* <DEDUP_REMOVED lines=10> */
.L_x_21881:
[----:B------:R-:W0:Y:S02]  /*41f0*/  I2F.S8 R3, R3 ;  /* 0x0000000300037306 */ /* 0x000e240000001400 */
[----:B0-----:R-:W-:-:S04]  /*4200*/  F2FP.F16.F32.PACK_AB R3, RZ, R3 ;  /* 0x00000003ff03723e */ /* 0x001fc800000000ff */
[----:B------:R-:W-:-:S05]  /*4210*/  PRMT R3, R3, 0x5410, RZ ;  /* 0x0000541003037816 */ /* 0x000fca00000000ff */
[----:B------:R0:W-:Y:S01]  /*4220*/  STG.E desc[UR36][R8.64], R3 ;  /* 0x0000000308007986 */ /* 0x0001e2000c101924 */
[----:B------:R-:W-:Y:S05]  /*4230*/  BRA `(.L_x_21875) ;  /* 0x0000000800c87947 */ /* 0x000fea0003800000 */
.L_x_21880:
[----:B------:R-:W-:-:S04]  /*4240*/  PRMT R4, R3, 0x8880, RZ ;  /* 0x0000888003047816 */ /* 0x000fc800000000ff */
[----:B------:R-:W-:-:S06]  /*4250*/  PRMT R4, R4, 0x7710, RZ ;  /* 0x0000771004047816 */ /* 0x000fcc00000000ff */
[----:B------:R-:W0:Y:S02]  /*4260*/  I2F.F64.S16 R4, R4 ;  /* 0x0000000400047312 */ /* 0x000e240000101c00 */
[----:B0-----:R0:W-:Y:S01]  /*4270*/  STG.E.64 desc[UR36][R8.64], R4 ;  /* 0x0000000408007986 */ /* 0x0011e2000c101b24 */
[----:B------:R-:W-:Y:S05]  /*4280*/  BRA `(.L_x_21875) ;  /* 0x0000000800b47947 */ /* 0x000fea0003800000 */
.L_x_21870:
        /* <DEDUP_REMOVED lines=12> */
.L_x_21884:
[----:B------:R-:W-:Y:S02]  /*4350*/  PRMT R4, R3, 0x8880, RZ ;  /* 0x0000888003047816 */ /* 0x000fe400000000ff */
[----:B------:R-:W-:Y:S02]  /*4360*/  CS2R R6, SRZ ;  /* 0x0000000000067805 */ /* 0x000fe4000001ff00 */
[----:B------:R-:W-:-:S06]  /*4370*/  PRMT R4, R4, 0x7710, RZ ;  /* 0x0000771004047816 */ /* 0x000fcc00000000ff */
[----:B------:R-:W0:Y:S02]  /*4380*/  I2F.F64.S16 R4, R4 ;  /* 0x0000000400047312 */ /* 0x000e240000101c00 */
[----:B0-----:R3:W-:Y:S01]  /*4390*/  STG.E.128 desc[UR36][R8.64], R4 ;  /* 0x0000000408007986 */ /* 0x0017e2000c101d24 */
[----:B------:R-:W-:Y:S05]  /*43a0*/  BRA `(.L_x_21875) ;  /* 0x00000008006c7947 */ /* 0x000fea0003800000 */
.L_x_21883:
        /* <DEDUP_REMOVED lines=19> */
.L_x_21888:
[----:B------:R-:W-:Y:S05]  /*44e0*/  BSYNC.RECONVERGENT B0 ;  /* 0x0000000000007941 */ /* 0x000fea0003800200 */
.L_x_21887:
[----:B------:R-:W-:-:S05]  /*44f0*/  LOP3.LUT R5, R0, 0x80, R5, 0xf8, !PT ;  /* 0x0000008000057812 */ /* 0x000fca00078ef805 */
[----:B------:R2:W-:Y:S01]  /*4500*/  STG.E.U8 desc[UR36][R8.64], R5 ;  /* 0x0000000508007986 */ /* 0x0005e2000c101124 */
[----:B------:R-:W-:Y:S05]  /*4510*/  BRA `(.L_x_21875) ;  /* 0x0000000800107947 */ /* 0x000fea0003800000 */
.L_x_21886:
        /* <DEDUP_REMOVED lines=15> */
.L_x_21890:
[----:B------:R-:W-:Y:S05]  /*4610*/  BSYNC.RECONVERGENT B0 ;  /* 0x0000000000007941 */ /* 0x000fea0003800200 */
.L_x_21889:
[----:B------:R-:W-:-:S05]  /*4620*/  LOP3.LUT R5, R0, 0x80, R5, 0xf8, !PT ;  /* 0x0000008000057812 */ /* 0x000fca00078ef805 */
[----:B------:R1:W-:Y:S01]  /*4630*/  STG.E.U8 desc[UR36][R8.64], R5 ;  /* 0x0000000508007986 */ /* 0x0003e2000c101124 */
[----:B------:R-:W-:Y:S05]  /*4640*/  BRA `(.L_x_21875) ;  /* 0x0000000400c47947 */ /* 0x000fea0003800000 */
.L_x_21885:
[----:B------:R-:W0:Y:S02]  /*4650*/  I2F.S8 R0, R3 ;  /* 0x0000000300007306 */ /* 0x000e240000001400 */
[----:B0-----:R-:W-:-:S05]  /*4660*/  F2FP.BF16.F32.PACK_AB R0, RZ, R0 ;  /* 0x00000000ff00723e */ /* 0x001fca00000010ff */
[----:B------:R0:W-:Y:S01]  /*4670*/  STG.E.U16 desc[UR36][R8.64], R0 ;  /* 0x0000000008007986 */ /* 0x0001e2000c101524 */
[----:B------:R-:W-:Y:S05]  /*4680*/  BRA `(.L_x_21875) ;  /* 0x0000000400b47947 */ /* 0x000fea0003800000 */
.L_x_21882:
        /* <DEDUP_REMOVED lines=12> */
.L_x_21893:
        /* <DEDUP_REMOVED lines=13> */
.L_x_21896:
[----:B------:R-:W-:-:S04]  /*4820*/  SHF.R.U32.HI R0, RZ, 0x14, R3 ;  /* 0x00000014ff007819 */ /* 0x000fc80000011603 */
[----:B------:R-:W-:-:S04]  /*4830*/  LOP3.LUT R0, R0, 0x1, RZ, 0xc0, !PT ;  /* 0x0000000100007812 */ /* 0x000fc800078ec0ff */
[----:B------:R-:W-:-:S04]  /*4840*/  IADD3 R0, PT, PT, R3, 0x487ffff, R0 ;  /* 0x0487ffff03007810 */ /* 0x000fc80007ffe000 */
[----:B------:R-:W-:-:S04]  /*4850*/  SHF.R.U32.HI R0, RZ, 0x14, R0 ;  /* 0x00000014ff007819 */ /* 0x000fc80000011600 */
[----:B------:R-:W-:-:S07]  /*4860*/  LOP3.LUT R0, R0, 0xff, RZ, 0xc0, !PT ;  /* 0x000000ff00007812 */ /* 0x000fce00078ec0ff */
.L_x_21897:
[----:B------:R-:W-:-:S04]  /*4870*/  SHF.R.U32.HI R3, RZ, 0x18, R3 ;  /* 0x00000018ff037819 */ /* 0x000fc80000011603 */
[----:B------:R-:W-:-:S04]  /*4880*/  LOP3.LUT R0, R0, 0x80, R3, 0xf8, !PT ;  /* 0x0000008000007812 */ /* 0x000fc800078ef803 */
[----:B------:R-:W-:-:S07]  /*4890*/  PRMT R4, R0, 0x7610, R4 ;  /* 0x0000761000047816 */ /* 0x000fce0000000004 */
.L_x_21895:
[----:B------:R-:W-:Y:S05]  /*48a0*/  BSYNC.RECONVERGENT B0 ;  /* 0x0000000000007941 */ /* 0x000fea0003800200 */
.L_x_21894:
[----:B------:R0:W-:Y:S01]  /*48b0*/  STG.E.U8 desc[UR36][R8.64], R4 ;  /* 0x0000000408007986 */ /* 0x0001e2000c101124 */
[----:B------:R-:W-:Y:S05]  /*48c0*/  BRA `(.L_x_21875) ;  /* 0x0000000400247947 */ /* 0x000fea0003800000 */
.L_x_21892:
        /* <DEDUP_REMOVED lines=13> */
.L_x_21900:
[----:B------:R-:W-:-:S04]  /*49a0*/  SHF.R.U32.HI R0, RZ, 0x15, R3 ;  /* 0x00000015ff007819 */ /* 0x000fc80000011603 */
[----:B------:R-:W-:-:S04]  /*49b0*/  LOP3.LUT R0, R0, 0x1, RZ, 0xc0, !PT ;  /* 0x0000000100007812 */ /* 0x000fc800078ec0ff */
[----:B------:R-:W-:-:S04]  /*49c0*/  IADD3 R0, PT, PT, R3, 0x88fffff, R0 ;  /* 0x088fffff03007810 */ /* 0x000fc80007ffe000 */
[----:B------:R-:W-:-:S04]  /*49d0*/  SHF.R.U32.HI R0, RZ, 0x15, R0 ;  /* 0x00000015ff007819 */ /* 0x000fc80000011600 */
[----:B------:R-:W-:-:S07]  /*49e0*/  LOP3.LUT R0, R0, 0xff, RZ, 0xc0, !PT ;  /* 0x000000ff00007812 */ /* 0x000fce00078ec0ff */
.L_x_21901:
[----:B------:R-:W-:-:S04]  /*49f0*/  SHF.R.U32.HI R3, RZ, 0x18, R3 ;  /* 0x00000018ff037819 */ /* 0x000fc80000011603 */
[----:B------:R-:W-:-:S04]  /*4a00*/  LOP3.LUT R0, R0, 0x80, R3, 0xf8, !PT ;  /* 0x0000008000007812 */ /* 0x000fc800078ef803 */
[----:B------:R-:W-:-:S07]  /*4a10*/  PRMT R4, R0, 0x7610, R4 ;  /* 0x0000761000047816 */ /* 0x000fce0000000004 */
.L_x_21899:
[----:B------:R-:W-:Y:S05]  /*4a20*/  BSYNC.RECONVERGENT B0 ;  /* 0x0000000000007941 */ /* 0x000fea0003800200 */
.L_x_21898:
[----:B------:R0:W-:Y:S01]  /*4a30*/  STG.E.U8 desc[UR36][R8.64], R4 ;  /* 0x0000000408007986 */ /* 0x0001e2000c101124 */
[----:B------:R-:W-:Y:S05]  /*4a40*/  BRA `(.L_x_21875) ;  /* 0x0000000000c47947 */ /* 0x000fea0003800000 */
.L_x_21891:
[----:B------:R-:W-:-:S13]  /*4a50*/  ISETP.NE.AND P0, PT, R0, 0x1c, PT ;  /* 0x0000001c0000780c */ /* 0x000fda0003f05270 */
[----:B------:R-:W-:Y:S05]  /*4a60*/  @!P0 BRA `(.L_x_21902) ;  /* 0x0000000000b08947 */ /* 0x000fea0003800000 */
[----:B------:R-:W-:-:S13]  /*4a70*/  ISETP.NE.AND P0, PT, R0, 0x1d, PT ;  /* 0x0000001d0000780c */ /* 0x000fda0003f05270 */
[----:B------:R-:W-:Y:S05]  /*4a80*/  @!P0 BRA `(.L_x_21903) ;  /* 0x0000000000908947 */ /* 0x000fea0003800000 */
[----:B------:R-:W-:-:S13]  /*4a90*/  ISETP.NE.AND P0, PT, R0, 0x2c, PT ;  /* 0x0000002c0000780c */ /* 0x000fda0003f05270 */
[----:B------:R-:W-:Y:S05]  /*4aa0*/  @!P0 BRA `(.L_x_21904) ;  /* 0x0000000000448947 */ /* 0x000fea0003800000 */
.L_x_21874:
        /* <DEDUP_REMOVED lines=16> */
.L_x_21905:
[----:B------:R-:W-:Y:S05]  /*4bb0*/  BRA `(.L_x_21875) ;  /* 0x0000000000687947 */ /* 0x000fea0003800000 */
.L_x_21904:
        /* <DEDUP_REMOVED lines=17> */
.L_x_21903:
[----:B------:R-:W-:-:S04]  /*4cd0*/  LOP3.LUT R3, R3, 0xffff, RZ, 0xc0, !PT ;  /* 0x0000ffff03037812 */ /* 0x000fc800078ec0ff */
[----:B------:R-:W-:-:S05]  /*4ce0*/  PRMT R3, R3, 0x8880, RZ ;  /* 0x0000888003037816 */ /* 0x000fca00000000ff */
[----:B------:R-:W-:-:S05]  /*4cf0*/  IMAD.MOV.U32 R4, RZ, RZ, R3 ;  /* 0x000000ffff047224 */ /* 0x000fca00078e0003 */
[----:B------:R-:W-:-:S05]  /*4d00*/  SHF.R.S32.HI R5, RZ, 0x1f, R4 ;  /* 0x0000001fff057819 */ /* 0x000fca0000011404 */
[----:B------:R0:W-:Y:S01]  /*4d10*/  STG.E.64 desc[UR36][R8.64], R4 ;  /* 0x0000000408007986 */ /* 0x0001e2000c101b24 */
[----:B------:R-:W-:Y:S05]  /*4d20*/  BRA `(.L_x_21875) ;  /* 0x00000000000c7947 */ /* 0x000fea0003800000 */
.L_x_21902:
[----:B------:R-:W-:-:S04]  /*4d30*/  LOP3.LUT R3, R3, 0xffff, RZ, 0xc0, !PT ;  /* 0x0000ffff03037812 */ /* 0x000fc800078ec0ff */
[----:B------:R-:W-:-:S05]  /*4d40*/  PRMT R3, R3, 0x8880, RZ ;  /* 0x0000888003037816 */ /* 0x000fca00000000ff */
[----:B------:R0:W-:Y:S02]  /*4d50*/  STG.E desc[UR36][R8.64], R3 ;  /* 0x0000000308007986 */ /* 0x0001e4000c101924 */
.L_x_21875:
        /* <DEDUP_REMOVED lines=23> */
.L_x_21910:
[----:B------:R0:W-:Y:S01]  /*4ed0*/  STG.E.U8 desc[UR36][R8.64], R18 ;  /* 0x0000001208007986 */ /* 0x0001e2000c101124 */
[----:B------:R-:W-:Y:S05]  /*4ee0*/  BRA `(.L_x_21912) ;  /* 0x0000000c00807947 */ /* 0x000fea0003800000 */
.L_x_21909:
        /* <DEDUP_REMOVED lines=12> */
.L_x_21914:
[----:B------:R-:W-:-:S04]  /*4fb0*/  LOP3.LUT R18, R18, 0xffff, RZ, 0xc0, !PT ;  /* 0x0000ffff12127812 */ /* 0x000fc800078ec0ff */
[----:B------:R-:W-:-:S05]  /*4fc0*/  PRMT R3, R18, 0x8880, RZ ;  /* 0x0000888012037816 */ /* 0x000fca00000000ff */
[----:B------:R3:W-:Y:S01]  /*4fd0*/  STG.E desc[UR36][R8.64], R3 ;  /* 0x0000000308007986 */ /* 0x0007e2000c101924 */
[----:B------:R-:W-:Y:S05]  /*4fe0*/  BRA `(.L_x_21912) ;  /* 0x0000000c00407947 */ /* 0x000fea0003800000 */
.L_x_21913:
[----:B------:R-:W-:-:S04]  /*4ff0*/  PRMT R3, R18, 0x8880, RZ ;  /* 0x0000888012037816 */ /* 0x000fc800000000ff */
[----:B------:R-:W-:-:S05]  /*5000*/  PRMT R3, R3, 0x7710, RZ ;  /* 0x0000771003037816 */ /* 0x000fca00000000ff */
[----:B------:R2:W-:Y:S01]  /*5010*/  STG.E.U16 desc[UR36][R8.64], R3 ;  /* 0x0000000308007986 */ /* 0x0005e2000c101524 */
[----:B------:R-:W-:Y:S05]  /*5020*/  BRA `(.L_x_21912) ;  /* 0x0000000c00307947 */ /* 0x000fea0003800000 */
.L_x_21908:
        /* <DEDUP_REMOVED lines=9> */
.L_x_21916:
[----:B------:R-:W0:Y:S02]  /*50c0*/  I2F.S8 R0, R18 ;  /* 0x0000001200007306 */ /* 0x000e240000001400 */
[----:B0-----:R-:W-:-:S05]  /*50d0*/  F2FP.F16.F32.PACK_AB R0, RZ, R0 ;  /* 0x00000000ff00723e */ /* 0x001fca00000000ff */
[----:B------:R0:W-:Y:S01]  /*50e0*/  STG.E.U16 desc[UR36][R8.64], R0 ;  /* 0x0000000008007986 */ /* 0x0001e2000c101524 */
[----:B------:R-:W-:Y:S05]  /*50f0*/  BRA `(.L_x_21912) ;  /* 0x0000000800fc7947 */ /* 0x000fea0003800000 */
.L_x_21915:
        /* <DEDUP_REMOVED lines=10> */
.L_x_21918:
[----:B------:R-:W0:Y:S02]  /*51a0*/  I2F.S8 R18, R18 ;  /* 0x0000001200127306 */ /* 0x000e240000001400 */
[----:B0-----:R-:W-:-:S04]  /*51b0*/  F2FP.F16.F32.PACK_AB R3, RZ, R18 ;  /* 0x00000012ff03723e */ /* 0x001fc800000000ff */
[----:B------:R-:W-:-:S05]  /*51c0*/  PRMT R3, R3, 0x5410, RZ ;  /* 0x0000541003037816 */ /* 0x000fca00000000ff */
[----:B------:R0:W-:Y:S01]  /*51d0*/  STG.E desc[UR36][R8.64], R3 ;  /* 0x0000000308007986 */ /* 0x0001e2000c101924 */
[----:B------:R-:W-:Y:S05]  /*51e0*/  BRA `(.L_x_21912) ;  /* 0x0000000800c07947 */ /* 0x000fea0003800000 */
.L_x_21917:
[----:B------:R-:W-:-:S04]  /*51f0*/  PRMT R4, R18, 0x8880, RZ ;  /* 0x0000888012047816 */ /* 0x000fc800000000ff */
[----:B------:R-:W-:-:S06]  /*5200*/  PRMT R4, R4, 0x7710, RZ ;  /* 0x0000771004047816 */ /* 0x000fcc00000000ff */
[----:B------:R-:W0:Y:S02]  /*5210*/  I2F.F64.S16 R4, R4 ;  /* 0x0000000400047312 */ /* 0x000e240000101c00 */
[----:B0-----:R0:W-:Y:S01]  /*5220*/  STG.E.64 desc[UR36][R8.64], R4 ;  /* 0x0000000408007986 */ /* 0x0011e2000c101b24 */
[----:B------:R-:W-:Y:S05]  /*5230*/  BRA `(.L_x_21912) ;  /* 0x0000000800ac7947 */ /* 0x000fea0003800000 */
.L_x_21907:
        /* <DEDUP_REMOVED lines=14> */
.L_x_21922:
        /* <DEDUP_REMOVED lines=17> */
.L_x_21925:
[----:B------:R-:W-:-:S04]  /*5430*/  SHF.R.U32.HI R3, RZ, 0x18, R5 ;  /* 0x00000018ff037819 */ /* 0x000fc80000011605 */
[----:B------:R-:W-:-:S04]  /*5440*/  LOP3.LUT R0, R0, 0x80, R3, 0xf8, !PT ;  /* 0x0000008000007812 */ /* 0x000fc800078ef803 */
[----:B------:R-:W-:-:S07]  /*5450*/  PRMT R4, R0, 0x7610, R4 ;  /* 0x0000761000047816 */ /* 0x000fce0000000004 */
.L_x_21924:
[----:B------:R-:W-:Y:S05]  /*5460*/  BSYNC.RECONVERGENT B0 ;  /* 0x0000000000007941 */ /* 0x000fea0003800200 */
.L_x_21923:
[----:B------:R0:W-:Y:S01]  /*5470*/  STG.E.U8 desc[UR36][R8.64], R4 ;  /* 0x0000000408007986 */ /* 0x0001e2000c101124 */
[----:B------:R-:W-:Y:S05]  /*5480*/  BRA `(.L_x_21912) ;  /* 0x0000000800187947 */ /* 0x000fea0003800000 */
.L_x_21921:
        /* <DEDUP_REMOVED lines=17> */
.L_x_21928:
[----:B------:R-:W-:-:S04]  /*55a0*/  SHF.R.U32.HI R3, RZ, 0x18, R5 ;  /* 0x00000018ff037819 */ /* 0x000fc80000011605 */
[----:B------:R-:W-:-:S04]  /*55b0*/  LOP3.LUT R0, R0, 0x80, R3, 0xf8, !PT ;  /* 0x0000008000007812 */ /* 0x000fc800078ef803 */
[----:B------:R-:W-:-:S07]  /*55c0*/  PRMT R4, R0, 0x7610, R4 ;  /* 0x0000761000047816 */ /* 0x000fce0000000004 */
.L_x_21927:
[----:B------:R-:W-:Y:S05]  /*55d0*/  BSYNC.RECONVERGENT B0 ;  /* 0x0000000000007941 */ /* 0x000fea0003800200 */
.L_x_21926:
[----:B------:R0:W-:Y:S01]  /*55e0*/  STG.E.U8 desc[UR36][R8.64], R4 ;  /* 0x0000000408007986 */ /* 0x0001e2000c101124 */
[----:B------:R-:W-:Y:S05]  /*55f0*/  BRA `(.L_x_21912) ;  /* 0x0000000400bc7947 */ /* 0x000fea0003800000 */
.L_x_21920:
        /* <DEDUP_REMOVED lines=22> */
.L_x_21930:
[----:B------:R-:W-:-:S04]  /*5760*/  LOP3.LUT R18, R18, 0xffff, RZ, 0xc0, !PT ;  /* 0x0000ffff12127812 */ /* 0x000fc800078ec0ff */
[----:B------:R-:W-:-:S05]  /*5770*/  PRMT R18, R18, 0x8880, RZ ;  /* 0x0000888012127816 */ /* 0x000fca00000000ff */
[----:B------:R-:W-:-:S05]  /*5780*/  IMAD.MOV.U32 R4, RZ, RZ, R18 ;  /* 0x000000ffff047224 */ /* 0x000fca00078e0012 */
[----:B------:R-:W-:-:S05]  /*5790*/  SHF.R.S32.HI R5, RZ, 0x1f, R4 ;  /* 0x0000001fff057819 */ /* 0x000fca0000011404 */
[----:B------:R0:W-:Y:S01]  /*57a0*/  STG.E.64 desc[UR36][R8.64], R4 ;  /* 0x0000000408007986 */ /* 0x0001e2000c101b24 */
[----:B------:R-:W-:Y:S05]  /*57b0*/  BRA `(.L_x_21912) ;  /* 0x00000004004c7947 */ /* 0x000fea0003800000 */
.L_x_21929:
[----:B------:R-:W-:-:S04]  /*57c0*/  LOP3.LUT R18, R18, 0xffff, RZ, 0xc0, !PT ;  /* 0x0000ffff12127812 */ /* 0x000fc800078ec0ff */
[----:B------:R-:W-:-:S05]  /*57d0*/  PRMT R3, R18, 0x8880, RZ ;  /* 0x0000888012037816 */ /* 0x000fca00000000ff */
[----:B------:R0:W-:Y:S01]  /*57e0*/  STG.E desc[UR36][R8.64], R3 ;  /* 0x0000000308007986 */ /* 0x0001e2000c101924 */
[----:B------:R-:W-:Y:S05]  /*57f0*/  BRA `(.L_x_21912) ;  /* 0x00000004003c7947 */ /* 0x000fea0003800000 */
.L_x_21919:
        /* <DEDUP_REMOVED lines=10> */
.L_x_21932:
[----:B------:R-:W-:Y:S02]  /*58a0*/  PRMT R4, R18, 0x8880, RZ ;  /* 0x0000888012047816 */ /* 0x000fe400000000ff */
[----:B------:R-:W-:Y:S02]  /*58b0*/  CS2R R6, SRZ ;  /* 0x0000000000067805 */ /* 0x000fe4000001ff00 */
[----:B------:R-:W-:-:S06]  /*58c0*/  PRMT R4, R4, 0x7710, RZ ;  /* 0x0000771004047816 */ /* 0x000fcc00000000ff */
[----:B------:R-:W0:Y:S02]  /*58d0*/  I2F.F64.S16 R4, R4 ;  /* 0x0000000400047312 */ /* 0x000e240000101c00 */
[----:B0-----:R0:W-:Y:S01]  /*58e0*/  STG.E.128 desc[UR36][R8.64], R4 ;  /* 0x0000000408007986 */ /* 0x0011e2000c101d24 */
[----:B------:R-:W-:Y:S05]  /*58f0*/  BRA `(.L_x_21912) ;  /* 0x0000000000fc7947 */ /* 0x000fea0003800000 */
.L_x_21931:
[----:B------:R-:W-:-:S13]  /*5900*/  ISETP.NE.AND P0, PT, R0, 0xf, PT ;  /* 0x0000000f0000780c */ /* 0x000fda0003f05270 */
[----:B------:R-:W-:Y:S05]  /*5910*/  @!P0 BRA `(.L_x_21933) ;  /* 0x0000000000e88947 */ /* 0x000fea0003800000 */
[----:B------:R-:W-:-:S13]  /*5920*/  ISETP.NE.AND P0, PT, R0, 0x17, PT ;  /* 0x000000170000780c */ /* 0x000fda0003f05270 */
[----:B------:R-:W-:Y:S05]  /*5930*/  @!P0 BRA `(.L_x_21934) ;  /* 0x0000000000908947 */ /* 0x000fea0003800000 */
[----:B------:R-:W-:-:S13]  /*5940*/  ISETP.NE.AND P0, PT, R0, 0x18, PT ;  /* 0x000000180000780c */ /* 0x000fda0003f05270 */
[----:B------:R-:W-:Y:S05]  /*5950*/  @!P0 BRA `(.L_x_21935) ;  /* 0x0000000000448947 */ /* 0x000fea0003800000 */
.L_x_21911:
        /* <DEDUP_REMOVED lines=16> */
.L_x_21936:
[----:B------:R-:W-:Y:S05]  /*5a60*/  BRA `(.L_x_21912) ;  /* 0x0000000000a07947 */ /* 0x000fea0003800000 */
.L_x_21935:
        /* <DEDUP_REMOVED lines=13> */
.L_x_21938:
[----:B------:R-:W-:Y:S05]  /*5b40*/  BSYNC.RECONVERGENT B0 ;  /* 0x0000000000007941 */ /* 0x000fea0003800200 */
.L_x_21937:
[----:B------:R-:W-:-:S05]  /*5b50*/  LOP3.LUT R3, R0, 0x80, R3, 0xf8, !PT ;  /* 0x0000008000037812 */ /* 0x000fca00078ef803 */
[----:B------:R0:W-:Y:S01]  /*5b60*/  STG.E.U8 desc[UR36][R8.64], R3 ;  /* 0x0000000308007986 */ /* 0x0001e2000c101124 */
[----:B------:R-:W-:Y:S05]  /*5b70*/  BRA `(.L_x_21912) ;  /* 0x00000000005c7947 */ /* 0x000fea0003800000 */
.L_x_21934:
        /* <DEDUP_REMOVED lines=12> */
.L_x_21940:
[----:B------:R-:W-:Y:S01]  /*5c40*/  IMAD.MOV.U32 R0, RZ, RZ, 0x7f ;  /* 0x0000007fff007424 */ /* 0x000fe200078e00ff */
[----:B------:R-:W-:-:S04]  /*5c50*/  ISETP.GT.U32.AND P0, PT, R3, 0x7f800000, PT ;  /* 0x7f8000000300780c */ /* 0x000fc80003f04070 */
[----:B------:R-:W-:-:S09]  /*5c60*/  SEL R0, R0, 0x7c, P0 ;  /* 0x0000007c00007807 */ /* 0x000fd20000000000 */
.L_x_21941:
[----:B------:R-:W-:Y:S05]  /*5c70*/  BSYNC.RECONVERGENT B0 ;  /* 0x0000000000007941 */ /* 0x000fea0003800200 */
.L_x_21939:
[----:B------:R-:W-:-:S04]  /*5c80*/  SHF.R.U32.HI R3, RZ, 0x18, R5 ;  /* 0x00000018ff037819 */ /* 0x000fc80000011605 */
[----:B------:R-:W-:-:S05]  /*5c90*/  LOP3.LUT R3, R0, 0x80, R3, 0xf8, !PT ;  /* 0x0000008000037812 */ /* 0x000fca00078ef803 */
[----:B------:R0:W-:Y:S01]  /*5ca0*/  STG.E.U8 desc[UR36][R8.64], R3 ;  /* 0x0000000308007986 */ /* 0x0001e2000c101124 */
[----:B------:R-:W-:Y:S05]  /*5cb0*/  BRA `(.L_x_21912) ;  /* 0x00000000000c7947 */ /* 0x000fea0003800000 */
.L_x_21933:
[----:B------:R-:W0:Y:S02]  /*5cc0*/  I2F.S8 R0, R18 ;  /* 0x0000001200007306 */ /* 0x000e240000001400 */
[----:B0-----:R-:W-:-:S05]  /*5cd0*/  F2FP.BF16.F32.PACK_AB R0, RZ, R0 ;  /* 0x00000000ff00723e */ /* 0x001fca00000010ff */
[----:B------:R0:W-:Y:S02]  /*5ce0*/  STG.E.U16 desc[UR36][R8.64], R0 ;  /* 0x0000000008007986 */ /* 0x0001e4000c101524 */
.L_x_21912:
[----:B------:R-:W-:-:S07]  /*5cf0*/  VIADD R2, R2, 0x80 ;  /* 0x0000008002027836 */ /* 0x000fce0000000000 */
.L_x_21869:
[----:B------:R-:W-:-:S13]  /*5d00*/  ISETP.GE.AND P0, PT, R2, R22, PT ;  /* 0x000000160200720c */ /* 0x000fda0003f06270 */
[----:B------:R-:W-:Y:S05]  /*5d10*/  @P0 BREAK.RELIABLE B6 ;  /* 0x0000000000060942 */ /* 0x000fea0003800100 */
[----:B------:R-:W-:Y:S05]  /*5d20*/  @P0 BRA `(.L_x_21906) ;  /* 0x0000000c00e00947 */ /* 0x000fea0003800000 */
[----:B------:R-:W-:Y:S05]  /*5d30*/  BSYNC.RELIABLE B6 ;  /* 0x0000000000067941 */ /* 0x000fea0003800100 */
.L_x_21868:
        /* <DEDUP_REMOVED lines=20> */
.L_x_21945:
[----:B------:R0:W-:Y:S01]  /*5e80*/  STG.E.U8 desc[UR36][R8.64], R17 ;  /* 0x0000001108007986 */ /* 0x0001e2000c101124 */
[----:B------:R-:W-:Y:S05]  /*5e90*/  BRA `(.L_x_21947) ;  /* 0x0000000c00807947 */ /* 0x000fea0003800000 */
.L_x_21944:
        /* <DEDUP_REMOVED lines=12> */
.L_x_21949:
[----:B------:R-:W-:-:S04]  /*5f60*/  LOP3.LUT R17, R17, 0xffff, RZ, 0xc0, !PT ;  /* 0x0000ffff11117812 */ /* 0x000fc800078ec0ff */
[----:B------:R-:W-:-:S05]  /*5f70*/  PRMT R3, R17, 0x8880, RZ ;  /* 0x0000888011037816 */ /* 0x000fca00000000ff */
[----:B------:R0:W-:Y:S01]  /*5f80*/  STG.E desc[UR36][R8.64], R3 ;  /* 0x0000000308007986 */ /* 0x0001e2000c101924 */
[----:B------:R-:W-:Y:S05]  /*5f90*/  BRA `(.L_x_21947) ;  /* 0x0000000c00407947 */ /* 0x000fea0003800000 */
.L_x_21948:
[----:B------:R-:W-:-:S04]  /*5fa0*/  PRMT R3, R17, 0x8880, RZ ;  /* 0x0000888011037816 */ /* 0x000fc800000000ff */
[----:B------:R-:W-:-:S05]  /*5fb0*/  PRMT R3, R3, 0x7710, RZ ;  /* 0x0000771003037816 */ /* 0x000fca00000000ff */
[----:B------:R0:W-:Y:S01]  /*5fc0*/  STG.E.U16 desc[UR36][R8.64], R3 ;  /* 0x0000000308007986 */ /* 0x0001e2000c101524 */
[----:B------:R-:W-:Y:S05]  /*5fd0*/  BRA `(.L_x_21947) ;  /* 0x0000000c00307947 */ /* 0x000fea0003800000 */
.L_x_21943:
        /* <DEDUP_REMOVED lines=9> */
.L_x_21951:
[----:B------:R-:W0:Y:S02]  /*6070*/  I2F.S8 R0, R17 ;  /* 0x0000001100007306 */ /* 0x000e240000001400 */
[----:B0-----:R-:W-:-:S05]  /*6080*/  F2FP.F16.F32.PACK_AB R0, RZ, R0 ;  /* 0x00000000ff00723e */ /* 0x001fca00000000ff */
[----:B------:R0:W-:Y:S01]  /*6090*/  STG.E.U16 desc[UR36][R8.64], R0 ;  /* 0x0000000008007986 */ /* 0x0001e2000c101524 */
[----:B------:R-:W-:Y:S05]  /*60a0*/  BRA `(.L_x_21947) ;  /* 0x0000000800fc7947 */ /* 0x000fea0003800000 */
.L_x_21950:
        /* <DEDUP_REMOVED lines=10> */
.L_x_21953:
[----:B------:R-:W0:Y:S02]  /*6150*/  I2F.S8 R17, R17 ;  /* 0x0000001100117306 */ /* 0x000e240000001400 */
[----:B0-----:R-:W-:-:S04]  /*6160*/  F2FP.F16.F32.PACK_AB R3, RZ, R17 ;  /* 0x00000011ff03723e */ /* 0x001fc800000000ff */
[----:B------:R-:W-:-:S05]  /*6170*/  PRMT R3, R3, 0x5410, RZ ;  /* 0x0000541003037816 */ /* 0x000fca00000000ff */
[----:B------:R0:W-:Y:S01]  /*6180*/  STG.E desc[UR36][R8.64], R3 ;  /* 0x0000000308007986 */ /* 0x0001e2000c101924 */
[----:B------:R-:W-:Y:S05]  /*6190*/  BRA `(.L_x_21947) ;  /* 0x0000000800c07947 */ /* 0x000fea0003800000 */
.L_x_21952:
[----:B------:R-:W-:-:S04]  /*61a0*/  PRMT R4, R17, 0x8880, RZ ;  /* 0x0000888011047816 */ /* 0x000fc800000000ff */
[----:B------:R-:W-:-:S06]  /*61b0*/  PRMT R4, R4, 0x7710, RZ ;  /* 0x0000771004047816 */ /* 0x000fcc00000000ff */
[----:B------:R-:W0:Y:S02]  /*61c0*/  I2F.F64.S16 R4, R4 ;  /* 0x0000000400047312 */ /* 0x000e240000101c00 */
[----:B0-----:R0:W-:Y:S01]  /*61d0*/  STG.E.64 desc[UR36][R8.64], R4 ;  /* 0x0000000408007986 */ /* 0x0011e2000c101b24 */
[----:B------:R-:W-:Y:S05]  /*61e0*/  BRA `(.L_x_21947) ;  /* 0x0000000800ac7947 */ /* 0x000fea0003800000 */
.L_x_21942:
        /* <DEDUP_REMOVED lines=14> */
.L_x_21957:
        /* <DEDUP_REMOVED lines=17> */
.L_x_21960:
[----:B------:R-:W-:-:S04]  /*63e0*/  SHF.R.U32.HI R3, RZ, 0x18, R17 ;  /* 0x00000018ff037819 */ /* 0x000fc80000011611 */
[----:B------:R-:W-:-:S04]  /*63f0*/  LOP3.LUT R0, R0, 0x80, R3, 0xf8, !PT ;  /* 0x0000008000007812 */ /* 0x000fc800078ef803 */
[----:B------:R-:W-:-:S07]  /*6400*/  PRMT R4, R0, 0x7610, R4 ;  /* 0x0000761000047816 */ /* 0x000fce0000000004 */
.L_x_21959:
[----:B------:R-:W-:Y:S05]  /*6410*/  BSYNC.RECONVERGENT B0 ;  /* 0x0000000000007941 */ /* 0x000fea0003800200 */
.L_x_21958:
[----:B------:R0:W-:Y:S01]  /*6420*/  STG.E.U8 desc[UR36][R8.64], R4 ;  /* 0x0000000408007986 */ /* 0x0001e2000c101124 */
[----:B------:R-:W-:Y:S05]  /*6430*/  BRA `(.L_x_21947) ;  /* 0x0000000800187947 */ /* 0x000fea0003800000 */
.L_x_21956:
        /* <DEDUP_REMOVED lines=17> */
.L_x_21963:
[----:B------:R-:W-:-:S04]  /*6550*/  SHF.R.U32.HI R3, RZ, 0x18, R17 ;  /* 0x00000018ff037819 */ /* 0x000fc80000011611 */
[----:B------:R-:W-:-:S04]  /*6560*/  LOP3.LUT R0, R0, 0x80, R3, 0xf8, !PT ;  /* 0x0000008000007812 */ /* 0x000fc800078ef803 */
[----:B------:R-:W-:-:S07]  /*6570*/  PRMT R4, R0, 0x7610, R4 ;  /* 0x0000761000047816 */ /* 0x000fce0000000004 */
.L_x_21962:
[----:B------:R-:W-:Y:S05]  /*6580*/  BSYNC.RECONVERGENT B0 ;  /* 0x0000000000007941 */ /* 0x000fea0003800200 */
.L_x_21961:
[----:B------:R0:W-:Y:S01]  /*6590*/  STG.E.U8 desc[UR36][R8.64], R4 ;  /* 0x0000000408007986 */ /* 0x0001e2000c101124 */
[----:B------:R-:W-:Y:S05]  /*65a0*/  BRA `(.L_x_21947) ;  /* 0x0000000400bc7947 */ /* 0x000fea0003800000 */
.L_x_21955:
        /* <DEDUP_REMOVED lines=22> */
.L_x_21965:
[----:B------:R-:W-:-:S04]  /*6710*/  LOP3.LUT R17, R17, 0xffff, RZ, 0xc0, !PT ;  /* 0x0000ffff11117812 */ /* 0x000fc800078ec0ff */
[----:B------:R-:W-:-:S05]  /*6720*/  PRMT R17, R17, 0x8880, RZ ;  /* 0x0000888011117816 */ /* 0x000fca00000000ff */
[----:B------:R-:W-:-:S05]  /*6730*/  IMAD.MOV.U32 R4, RZ, RZ, R17 ;  /* 0x000000ffff047224 */ /* 0x000fca00078e0011 */
[----:B------:R-:W-:-:S05]  /*6740*/  SHF.R.S32.HI R5, RZ, 0x1f, R4 ;  /* 0x0000001fff057819 */ /* 0x000fca0000011404 */
[----:B------:R0:W-:Y:S01]  /*6750*/  STG.E.64 desc[UR36][R8.64], R4 ;  /* 0x0000000408007986 */ /* 0x0001e2000c101b24 */
[----:B------:R-:W-:Y:S05]  /*6760*/  BRA `(.L_x_21947) ;  /* 0x00000004004c7947 */ /* 0x000fea0003800000 */
.L_x_21964:
[----:B------:R-:W-:-:S04]  /*6770*/  LOP3.LUT R17, R17, 0xffff, RZ, 0xc0, !PT ;  /* 0x0000ffff11117812 */ /* 0x000fc800078ec0ff */
[----:B------:R-:W-:-:S05]  /*6780*/  PRMT R3, R17, 0x8880, RZ ;  /* 0x0000888011037816 */ /* 0x000fca00000000ff */
[----:B------:R0:W-:Y:S01]  /*6790*/  STG.E desc[UR36][R8.64], R3 ;  /* 0x0000000308007986 */ /* 0x0001e2000c101924 */
[----:B------:R-:W-:Y:S05]  /*67a0*/  BRA `(.L_x_21947) ;  /* 0x00000004003c7947 */ /* 0x000fea0003800000 */
.L_x_21954:
        /* <DEDUP_REMOVED lines=10> */
.L_x_21967:
[----:B------:R-:W-:Y:S02]  /*6850*/  PRMT R4, R17, 0x8880, RZ ;  /* 0x0000888011047816 */ /* 0x000fe400000000ff */
[----:B------:R-:W-:Y:S02]  /*6860*/  CS2R R6, SRZ ;  /* 0x0000000000067805 */ /* 0x000fe4000001ff00 */
[----:B------:R-:W-:-:S06]  /*6870*/  PRMT R4, R4, 0x7710, RZ ;  /* 0x0000771004047816 */ /* 0x000fcc00000000ff */
[----:B------:R-:W0:Y:S02]  /*6880*/  I2F.F64.S16 R4, R4 ;  /* 0x0000000400047312 */ /* 0x000e240000101c00 */
[----:B0-----:R4:W-:Y:S01]  /*6890*/  STG.E.128 desc[UR36][R8.64], R4 ;  /* 0x0000000408007986 */ /* 0x0019e2000c101d24 */
[----:B------:R-:W-:Y:S05]  /*68a0*/  BRA `(.L_x_21947) ;  /* 0x0000000000fc7947 */ /* 0x000fea0003800000 */
.L_x_21966:
[----:B------:R-:W-:-:S13]  /*68b0*/  ISETP.NE.AND P0, PT, R0, 0xf, PT ;  /* 0x0000000f0000780c */ /* 0x000fda0003f05270 */
[----:B------:R-:W-:Y:S05]  /*68c0*/  @!P0 BRA `(.L_x_21968) ;  /* 0x0000000000e88947 */ /* 0x000fea0003800000 */
[----:B------:R-:W-:-:S13]  /*68d0*/  ISETP.NE.AND P0, PT, R0, 0x17, PT ;  /* 0x000000170000780c */ /* 0x000fda0003f05270 */
[----:B------:R-:W-:Y:S05]  /*68e0*/  @!P0 BRA `(.L_x_21969) ;  /* 0x0000000000908947 */ /* 0x000fea0003800000 */
[----:B------:R-:W-:-:S13]  /*68f0*/  ISETP.NE.AND P0, PT, R0, 0x18, PT ;  /* 0x000000180000780c */ /* 0x000fda0003f05270 */
[----:B------:R-:W-:Y:S05]  /*6900*/  @!P0 BRA `(.L_x_21970) ;  /* 0x0000000000448947 */ /* 0x000fea0003800000 */
.L_x_21946:
        /* <DEDUP_REMOVED lines=16> */
.L_x_21971:
[----:B------:R-:W-:Y:S05]  /*6a10*/  BRA `(.L_x_21947) ;  /* 0x0000000000a07947 */ /* 0x000fea0003800000 */
.L_x_21970:
        /* <DEDUP_REMOVED lines=13> */
.L_x_21973:
[----:B------:R-:W-:Y:S05]  /*6af0*/  BSYNC.RECONVERGENT B0 ;  /* 0x0000000000007941 */ /* 0x000fea0003800200 */
.L_x_21972:
[----:B------:R-:W-:-:S05]  /*6b00*/  LOP3.LUT R3, R0, 0x80, R3, 0xf8, !PT ;  /* 0x0000008000037812 */ /* 0x000fca00078ef803 */
[----:B------:R2:W-:Y:S01]  /*6b10*/  STG.E.U8 desc[UR36][R8.64], R3 ;  /* 0x0000000308007986 */ /* 0x0005e2000c101124 */
[----:B------:R-:W-:Y:S05]  /*6b20*/  BRA `(.L_x_21947) ;  /* 0x00000000005c7947 */ /* 0x000fea0003800000 */
.L_x_21969:
        /* <DEDUP_REMOVED lines=12> */
.L_x_21975:
[----:B------:R-:W-:Y:S01]  /*6bf0*/  IMAD.MOV.U32 R0, RZ, RZ, 0x7f ;  /* 0x0000007fff007424 */ /* 0x000fe200078e00ff */
[----:B------:R-:W-:-:S04]  /*6c00*/  ISETP.GT.U32.AND P0, PT, R3, 0x7f800000, PT ;  /* 0x7f8000000300780c */ /* 0x000fc80003f04070 */
[----:B------:R-:W-:-:S09]  /*6c10*/  SEL R0, R0, 0x7c, P0 ;  /* 0x0000007c00007807 */ /* 0x000fd20000000000 */
.L_x_21976:
[----:B------:R-:W-:Y:S05]  /*6c20*/  BSYNC.RECONVERGENT B0 ;  /* 0x0000000000007941 */ /* 0x000fea0003800200 */
.L_x_21974:
[----:B------:R-:W-:-:S04]  /*6c30*/  SHF.R.U32.HI R3, RZ, 0x18, R17 ;  /* 0x00000018ff037819 */ /* 0x000fc80000011611 */
[----:B------:R-:W-:-:S05]  /*6c40*/  LOP3.LUT R3, R0, 0x80, R3, 0xf8, !PT ;  /* 0x0000008000037812 */ /* 0x000fca00078ef803 */
[----:B------:R1:W-:Y:S01]  /*6c50*/  STG.E.U8 desc[UR36][R8.64], R3 ;  /* 0x0000000308007986 */ /* 0x0003e2000c101124 */
[----:B------:R-:W-:Y:S05]  /*6c60*/  BRA `(.L_x_21947) ;  /* 0x00000000000c7947 */ /* 0x000fea0003800000 */
.L_x_21968:
[----:B------:R-:W0:Y:S02]  /*6c70*/  I2F.S8 R0, R17 ;  /* 0x0000001100007306 */ /* 0x000e240000001400 */
[----:B0-----:R-:W-:-:S05]  /*6c80*/  F2FP.BF16.F32.PACK_AB R0, RZ, R0 ;  /* 0x00000000ff00723e */ /* 0x001fca00000010ff */
[----:B------:R0:W-:Y:S02]  /*6c90*/  STG.E.U16 desc[UR36][R8.64], R0 ;  /* 0x0000000008007986 */ /* 0x0001e4000c101524 */
.L_x_21947:
[----:B------:R-:W-:-:S07]  /*6ca0*/  VIADD R2, R2, 0x80 ;  /* 0x0000008002027836 */ /* 0x000fce0000000000 */
.L_x_21906:
[----:B------:R-:W-:Y:S05]  /*6cb0*/  BSYNC.RECONVERGENT B7 ;  /* 0x0000000000077941 */ /* 0x000fea0003800200 */
.L_x_21867:
        /* <DEDUP_REMOVED lines=21> */
.L_x_21980:
[----:B------:R-:W-:Y:S01]  /*6e10*/  STG.E.U8 desc[UR36][R2.64], R16 ;  /* 0x0000001002007986 */ /* 0x000fe2000c101124 */
[----:B------:R-:W-:Y:S05]  /*6e20*/  EXIT ;  /* 0x000000000000794d */ /* 0x000fea0003800000 */
.L_x_21979:
        /* <DEDUP_REMOVED lines=12> */
.L_x_21983:
[----:B------:R-:W-:-:S04]  /*6ef0*/  LOP3.LUT R16, R16, 0xffff, RZ, 0xc0, !PT ;  /* 0x0000ffff10107812 */ /* 0x000fc800078ec0ff */
[----:B------:R-:W-:-:S05]  /*6f00*/  PRMT R5, R16, 0x8880, RZ ;  /* 0x0000888010057816 */ /* 0x000fca00000000ff */
[----:B------:R-:W-:Y:S01]  /*6f10*/  STG.E desc[UR36][R2.64], R5 ;  /* 0x0000000502007986 */ /* 0x000fe2000c101924 */
[----:B------:R-:W-:Y:S05]  /*6f20*/  EXIT ;  /* 0x000000000000794d */ /* 0x000fea0003800000 */
.L_x_21982:
[----:B------:R-:W-:-:S04]  /*6f30*/  PRMT R5, R16, 0x8880, RZ ;  /* 0x0000888010057816 */ /* 0x000fc800000000ff */
[----:B------:R-:W-:-:S05]  /*6f40*/  PRMT R5, R5, 0x7710, RZ ;  /* 0x0000771005057816 */ /* 0x000fca00000000ff */
[----:B------:R-:W-:Y:S01]  /*6f50*/  STG.E.U16 desc[UR36][R2.64], R5 ;  /* 0x0000000502007986 */ /* 0x000fe2000c101524 */
[----:B------:R-:W-:Y:S05]  /*6f60*/  EXIT ;  /* 0x000000000000794d */ /* 0x000fea0003800000 */
.L_x_21978:
        /* <DEDUP_REMOVED lines=9> */
.L_x_21985:
[----:B------:R-:W0:Y:S02]  /*7000*/  I2F.S8 R0, R16 ;  /* 0x0000001000007306 */ /* 0x000e240000001400 */
[----:B0-----:R-:W-:-:S05]  /*7010*/  F2FP.F16.F32.PACK_AB R0, RZ, R0 ;  /* 0x00000000ff00723e */ /* 0x001fca00000000ff */
[----:B------:R-:W-:Y:S01]  /*7020*/  STG.E.U16 desc[UR36][R2.64], R0 ;  /* 0x0000000002007986 */ /* 0x000fe2000c101524 */
[----:B------:R-:W-:Y:S05]  /*7030*/  EXIT ;  /* 0x000000000000794d */ /* 0x000fea0003800000 */
.L_x_21984:
        /* <DEDUP_REMOVED lines=10> */
.L_x_21987:
[----:B------:R-:W0:Y:S02]  /*70e0*/  I2F.S8 R16, R16 ;  /* 0x0000001000107306 */ /* 0x000e240000001400 */
[----:B0-----:R-:W-:-:S04]  /*70f0*/  F2FP.F16.F32.PACK_AB R5, RZ, R16 ;  /* 0x00000010ff05723e */ /* 0x001fc800000000ff */
[----:B------:R-:W-:-:S05]  /*7100*/  PRMT R5, R5, 0x5410, RZ ;  /* 0x0000541005057816 */ /* 0x000fca00000000ff */
[----:B------:R-:W-:Y:S01]  /*7110*/  STG.E desc[UR36][R2.64], R5 ;  /* 0x0000000502007986 */ /* 0x000fe2000c101924 */
[----:B------:R-:W-:Y:S05]  /*7120*/  EXIT ;  /* 0x000000000000794d */ /* 0x000fea0003800000 */
.L_x_21986:
[----:B------:R-:W-:-:S04]  /*7130*/  PRMT R4, R16, 0x8880, RZ ;  /* 0x0000888010047816 */ /* 0x000fc800000000ff */
[----:B------:R-:W-:-:S06]  /*7140*/  PRMT R4, R4, 0x7710, RZ ;  /* 0x0000771004047816 */ /* 0x000fcc00000000ff */
[----:B------:R-:W0:Y:S02]  /*7150*/  I2F.F64.S16 R4, R4 ;  /* 0x0000000400047312 */ /* 0x000e240000101c00 */
[----:B0-----:R-:W-:Y:S01]  /*7160*/  STG.E.64 desc[UR36][R2.64], R4 ;  /* 0x0000000402007986 */ /* 0x001fe2000c101b24 */
[----:B------:R-:W-:Y:S05]  /*7170*/  EXIT ;  /* 0x000000000000794d */ /* 0x000fea0003800000 */
.L_x_21977:
        /* <DEDUP_REMOVED lines=14> */
.L_x_21991:
        /* <DEDUP_REMOVED lines=18> */
.L_x_21994:
[----:B------:R-:W-:-:S04]  /*7380*/  SHF.R.U32.HI R5, RZ, 0x18, R5 ;  /* 0x00000018ff057819 */ /* 0x000fc80000011605 */
[----:B------:R-:W-:-:S07]  /*7390*/  LOP3.LUT R0, R0, 0x80, R5, 0xf8, !PT ;  /* 0x0000008000007812 */ /* 0x000fce00078ef805 */
.L_x_21993:
[----:B------:R-:W-:Y:S05]  /*73a0*/  BSYNC.RECONVERGENT B0 ;  /* 0x0000000000007941 */ /* 0x000fea0003800200 */
.L_x_21992:
[----:B------:R-:W-:Y:S01]  /*73b0*/  STG.E.U8 desc[UR36][R2.64], R0 ;  /* 0x0000000002007986 */ /* 0x000fe2000c101124 */
[----:B------:R-:W-:Y:S05]  /*73c0*/  EXIT ;  /* 0x000000000000794d */ /* 0x000fea0003800000 */
.L_x_21990:
        /* <DEDUP_REMOVED lines=18> */
.L_x_21997:
[----:B------:R-:W-:-:S04]  /*74f0*/  SHF.R.U32.HI R5, RZ, 0x18, R5 ;  /* 0x00000018ff057819 */ /* 0x000fc80000011605 */
[----:B------:R-:W-:-:S07]  /*7500*/  LOP3.LUT R0, R0, 0x80, R5, 0xf8, !PT ;  /* 0x0000008000007812 */ /* 0x000fce00078ef805 */
.L_x_21996:
[----:B------:R-:W-:Y:S05]  /*7510*/  BSYNC.RECONVERGENT B0 ;  /* 0x0000000000007941 */ /* 0x000fea0003800200 */
.L_x_21995:
[----:B------:R-:W-:Y:S01]  /*7520*/  STG.E.U8 desc[UR36][R2.64], R0 ;  /* 0x0000000002007986 */ /* 0x000fe2000c101124 */
[----:B------:R-:W-:Y:S05]  /*7530*/  EXIT ;  /* 0x000000000000794d */ /* 0x000fea0003800000 */
.L_x_21989:
        /* <DEDUP_REMOVED lines=22> */
.L_x_21999:
[----:B------:R-:W-:-:S04]  /*76a0*/  LOP3.LUT R16, R16, 0xffff, RZ, 0xc0, !PT ;  /* 0x0000ffff10107812 */ /* 0x000fc800078ec0ff */
[----:B------:R-:W-:-:S05]  /*76b0*/  PRMT R16, R16, 0x8880, RZ ;  /* 0x0000888010107816 */ /* 0x000fca00000000ff */
[----:B------:R-:W-:-:S05]  /*76c0*/  IMAD.MOV.U32 R4, RZ, RZ, R16 ;  /* 0x000000ffff047224 */ /* 0x000fca00078e0010 */
[----:B------:R-:W-:-:S05]  /*76d0*/  SHF.R.S32.HI R5, RZ, 0x1f, R4 ;  /* 0x0000001fff057819 */ /* 0x000fca0000011404 */
[----:B------:R-:W-:Y:S01]  /*76e0*/  STG.E.64 desc[UR36][R2.64], R4 ;  /* 0x0000000402007986 */ /* 0x000fe2000c101b24 */
[----:B------:R-:W-:Y:S05]  /*76f0*/  EXIT ;  /* 0x000000000000794d */ /* 0x000fea0003800000 */
.L_x_21998:
[----:B------:R-:W-:-:S04]  /*7700*/  LOP3.LUT R16, R16, 0xffff, RZ, 0xc0, !PT ;  /* 0x0000ffff10107812 */ /* 0x000fc800078ec0ff */
[----:B------:R-:W-:-:S05]  /*7710*/  PRMT R5, R16, 0x8880, RZ ;  /* 0x0000888010057816 */ /* 0x000fca00000000ff */
[----:B------:R-:W-:Y:S01]  /*7720*/  STG.E desc[UR36][R2.64], R5 ;  /* 0x0000000502007986 */ /* 0x000fe2000c101924 */
[----:B------:R-:W-:Y:S05]  /*7730*/  EXIT ;  /* 0x000000000000794d */ /* 0x000fea0003800000 */
.L_x_21988:
        /* <DEDUP_REMOVED lines=10> */
.L_x_22001:
[----:B------:R-:W-:Y:S02]  /*77e0*/  PRMT R4, R16, 0x8880, RZ ;  /* 0x0000888010047816 */ /* 0x000fe400000000ff */
[----:B------:R-:W-:Y:S02]  /*77f0*/  CS2R R6, SRZ ;  /* 0x0000000000067805 */ /* 0x000fe4000001ff00 */
[----:B------:R-:W-:-:S06]  /*7800*/  PRMT R4, R4, 0x7710, RZ ;  /* 0x0000771004047816 */ /* 0x000fcc00000000ff */
[----:B------:R-:W0:Y:S02]  /*7810*/  I2F.F64.S16 R4, R4 ;  /* 0x0000000400047312 */ /* 0x000e240000101c00 */
[----:B0-----:R-:W-:Y:S01]  /*7820*/  STG.E.128 desc[UR36][R2.64], R4 ;  /* 0x0000000402007986 */ /* 0x001fe2000c101d24 */
[----:B------:R-:W-:Y:S05]  /*7830*/  EXIT ;  /* 0x000000000000794d */ /* 0x000fea0003800000 */
.L_x_22000:
[----:B------:R-:W-:-:S13]  /*7840*/  ISETP.NE.AND P0, PT, R0, 0xf, PT ;  /* 0x0000000f0000780c */ /* 0x000fda0003f05270 */
[----:B------:R-:W-:Y:S05]  /*7850*/  @!P0 BRA `(.L_x_22002) ;  /* 0x0000000000e88947 */ /* 0x000fea0003800000 */
[----:B------:R-:W-:-:S13]  /*7860*/  ISETP.NE.AND P0, PT, R0, 0x17, PT ;  /* 0x000000170000780c */ /* 0x000fda0003f05270 */
[----:B------:R-:W-:Y:S05]  /*7870*/  @!P0 BRA `(.L_x_22003) ;  /* 0x0000000000908947 */ /* 0x000fea0003800000 */
[----:B------:R-:W-:-:S13]  /*7880*/  ISETP.NE.AND P0, PT, R0, 0x18, PT ;  /* 0x000000180000780c */ /* 0x000fda0003f05270 */
[----:B------:R-:W-:Y:S05]  /*7890*/  @!P0 BRA `(.L_x_22004) ;  /* 0x0000000000448947 */ /* 0x000fea0003800000 */
.L_x_21981:
        /* <DEDUP_REMOVED lines=16> */
.L_x_22005:
[----:B------:R-:W-:Y:S05]  /*79a0*/  EXIT ;  /* 0x000000000000794d */ /* 0x000fea0003800000 */
.L_x_22004:
        /* <DEDUP_REMOVED lines=13> */
.L_x_22007:
[----:B------:R-:W-:Y:S05]  /*7a80*/  BSYNC.RECONVERGENT B0 ;  /* 0x0000000000007941 */ /* 0x000fea0003800200 */
.L_x_22006:
[----:B------:R-:W-:-:S05]  /*7a90*/  LOP3.LUT R5, R0, 0x80, R5, 0xf8, !PT ;  /* 0x0000008000057812 */ /* 0x000fca00078ef805 */
[----:B------:R-:W-:Y:S01]  /*7aa0*/  STG.E.U8 desc[UR36][R2.64], R5 ;  /* 0x0000000502007986 */ /* 0x000fe2000c101124 */
[----:B------:R-:W-:Y:S05]  /*7ab0*/  EXIT ;  /* 0x000000000000794d */ /* 0x000fea0003800000 */
.L_x_22003:
        /* <DEDUP_REMOVED lines=12> */
.L_x_22009:
[----:B------:R-:W-:Y:S01]  /*7b80*/  IMAD.MOV.U32 R0, RZ, RZ, 0x7f ;  /* 0x0000007fff007424 */ /* 0x000fe200078e00ff */
[----:B------:R-:W-:-:S04]  /*7b90*/  ISETP.GT.U32.AND P0, PT, R4, 0x7f800000, PT ;  /* 0x7f8000000400780c */ /* 0x000fc80003f04070 */
[----:B------:R-:W-:-:S09]  /*7ba0*/  SEL R0, R0, 0x7c, P0 ;  /* 0x0000007c00007807 */ /* 0x000fd20000000000 */
.L_x_22010:
[----:B------:R-:W-:Y:S05]  /*7bb0*/  BSYNC.RECONVERGENT B0 ;  /* 0x0000000000007941 */ /* 0x000fea0003800200 */
.L_x_22008:
[----:B------:R-:W-:-:S04]  /*7bc0*/  SHF.R.U32.HI R5, RZ, 0x18, R5 ;  /* 0x00000018ff057819 */ /* 0x000fc80000011605 */
[----:B------:R-:W-:-:S05]  /*7bd0*/  LOP3.LUT R5, R0, 0x80, R5, 0xf8, !PT ;  /* 0x0000008000057812 */ /* 0x000fca00078ef805 */
[----:B------:R-:W-:Y:S01]  /*7be0*/  STG.E.U8 desc[UR36][R2.64], R5 ;  /* 0x0000000502007986 */ /* 0x000fe2000c101124 */
[----:B------:R-:W-:Y:S05]  /*7bf0*/  EXIT ;  /* 0x000000000000794d */ /* 0x000fea0003800000 */
.L_x_22002:
[----:B------:R-:W0:Y:S02]  /*7c00*/  I2F.S8 R0, R16 ;  /* 0x0000001000007306 */ /* 0x000e240000001400 */
[----:B0-----:R-:W-:-:S05]  /*7c10*/  F2FP.BF16.F32.PACK_AB R0, RZ, R0 ;  /* 0x00000000ff00723e */ /* 0x001fca00000010ff */
[----:B------:R-:W-:Y:S01]  /*7c20*/  STG.E.U16 desc[UR36][R2.64], R0 ;  /* 0x0000000002007986 */ /* 0x000fe2000c101524 */
[----:B------:R-:W-:Y:S05]  /*7c30*/  EXIT ;  /* 0x000000000000794d */ /* 0x000fea0003800000 */
.L_x_22011:
        /* <DEDUP_REMOVED lines=12> */
.L_x_68630:


//--------------------- .text._ZN2at6native18elementwise_kernelILi128ELi4EZNS0_22gpu_kernel_impl_nocastIZNS0_50_GLOBAL__N__2680c7bb_12_PowKernel_cu_7dd49032_300329pow_tensor_scalar_kernel_implIaaEEvRNS_18TensorIteratorBaseET0_EUlaE0_EEvS6_RKT_EUliE_EEviT1_ --------------------------
	.section	.text._ZN2at6native18elementwise_kernelILi128ELi4EZNS0_22gpu_kernel_impl_nocastIZNS0_50_GLOBAL__N__2680c7bb_12_PowKernel_cu_7dd49032_300329pow_tensor_scalar_kernel_implIaaEEvRNS_18TensorIteratorBaseET0_EUlaE0_EEvS6_RKT_EUliE_EEviT1_,"ax",@progbits
	.align	128
        .global         _ZN2at6native18elementwise_kernelILi128ELi4EZNS0_22gpu_kernel_impl_nocastIZNS0_50_GLOBAL__N__2680c7bb_12_PowKernel_cu_7dd49032_300329pow_tensor_scalar_kernel_implIaaEEvRNS_18TensorIteratorBaseET0_EUlaE0_EEvS6_RKT_EUliE_EEviT1_
        .type           _ZN2at6native18elementwise_kernelILi128ELi4EZNS0_22gpu_kernel_impl_nocastIZNS0_50_GLOBAL__N__2680c7bb_12_PowKernel_cu_7dd49032_300329pow_tensor_scalar_kernel_implIaaEEvRNS_18TensorIteratorBaseET0_EUlaE0_EEvS6_RKT_EUliE_EEviT1_,@function
        .size           _ZN2at6native18elementwise_kernelILi128ELi4EZNS0_22gpu_kernel_impl_nocastIZNS0_50_GLOBAL__N__2680c7bb_12_PowKernel_cu_7dd49032_300329pow_tensor_scalar_kernel_implIaaEEvRNS_18TensorIteratorBaseET0_EUlaE0_EEvS6_RKT_EUliE_EEviT1_,(.L_x_68631 - _ZN2at6native18elementwise_kernelILi128ELi4EZNS0_22gpu_kernel_impl_nocastIZNS0_50_GLOBAL__N__2680c7bb_12_PowKernel_cu_7dd49032_300329pow_tensor_scalar_kernel_implIaaEEvRNS_18TensorIteratorBaseET0_EUlaE0_EEvS6_RKT_EUliE_EEviT1_)
        .other          _ZN2at6native18elementwise_kernelILi128ELi4EZNS0_22gpu_kernel_impl_nocastIZNS0_50_GLOBAL__N__2680c7bb_12_PowKernel_cu_7dd49032_300329pow_tensor_scalar_kernel_implIaaEEvRNS_18TensorIteratorBaseET0_EUlaE0_EEvS6_RKT_EUliE_EEviT1_,@"STO_CUDA_ENTRY STV_DEFAULT"
_ZN2at6native18elementwise_kernelILi128ELi4EZNS0_22gpu_kernel_impl_nocastIZNS0_50_GLOBAL__N__2680c7bb_12_PowKernel_cu_7dd49032_300329pow_tensor_scalar_kernel_implIaaEEvRNS_18TensorIteratorBaseET0_EUlaE0_EEvS6_RKT_EUliE_EEviT1_:
.text._ZN2at6native18elementwise_kernelILi128ELi4EZNS0_22gpu_kernel_impl_nocastIZNS0_50_GLOBAL__N__2680c7bb_12_PowKernel_cu_7dd49032_300329pow_tensor_scalar_kernel_implIaaEEvRNS_18TensorIteratorBaseET0_EUlaE0_EEvS6_RKT_EUliE_EEviT1_:
        /* <DEDUP_REMOVED lines=17> */
[----:B------:R-:W-:-:S04]  /*0110*/  IADD3 R3, PT, PT, R3, 0x80, RZ ;  /* 0x0000008003037810 */ /* 0x000fc80007ffe0ff */
[----:B------:R-:W-:-:S13]  /*0120*/  ISETP.GE.AND P0, PT, R3, UR4, PT ;  /* 0x0000000403007c0c */ /* 0x000fda000bf06270 */
[----:B------:R-:W-:Y:S05]  /*0130*/  @P0 BREAK.RELIABLE B1 ;  /* 0x0000000000010942 */ /* 0x000fea0003800100 */
[----:B--2---:R-:W-:-:S05]  /*0140*/  IMAD R0, R4, R4, RZ ;  /* 0x0000000404007224 */ /* 0x004fca00078e02ff */
[----:B------:R-:W-:-:S05]  /*0150*/  PRMT R9, R0, 0x9910, RZ ;  /* 0x0000991000097816 */ /* 0x000fca00000000ff */
[----:B------:R-:W-:-:S05]  /*0160*/  IMAD R9, R4, R9, RZ ;  /* 0x0000000904097224 */ /* 0x000fca00078e02ff */
[----:B0-----:R0:W-:Y:S01]  /*0170*/  STG.E.U8 desc[UR6][R6.64], R9 ;  /* 0x0000000906007986 */ /* 0x0011e2000c101106 */
[----:B------:R-:W-:Y:S05]  /*0180*/  @P0 BRA `(.L_x_22016) ;  /* 0x0000000000500947 */ /* 0x000fea0003800000 */
[----:B------:R-:W1:Y:S02]  /*0190*/  LDC.64 R4, c[0x0][0x588] ;  /* 0x00016200ff047b82 */ /* 0x000e640000000a00 */
[----:B-1----:R-:W2:Y:S06]  /*01a0*/  LDG.E.U8 R4, desc[UR6][R4.64] ;  /* 0x0000000604047981 */ /* 0x002eac000c1e1100 */
[----:B0-----:R-:W0:Y:S01]  /*01b0*/  LDC.64 R6, c[0x0][0x580] ;  /* 0x00016000ff067b82 */ /* 0x001e220000000a00 */
[----:B------:R-:W-:Y:S01]  /*01c0*/  IADD3 R3, PT, PT, R3, 0x80, RZ ;  /* 0x0000008003037810 */ /* 0x000fe20007ffe0ff */
[----:B--2---:R-:W-:-:S05]  /*01d0*/  IMAD R0, R4, R4, RZ ;  /* 0x0000000404007224 */ /* 0x004fca00078e02ff */
[----:B------:R-:W-:-:S05]  /*01e0*/  PRMT R9, R0, 0x9910, RZ ;  /* 0x0000991000097816 */ /* 0x000fca00000000ff */
[----:B------:R-:W-:-:S05]  /*01f0*/  IMAD R9, R4, R9, RZ ;  /* 0x0000000904097224 */ /* 0x000fca00078e02ff */
[----:B0-----:R0:W-:Y:S02]  /*0200*/  STG.E.U8 desc[UR6][R6.64], R9 ;  /* 0x0000000906007986 */ /* 0x0011e4000c101106 */
.L_x_22015:
[----:B------:R-:W-:-:S13]  /*0210*/  ISETP.GE.AND P0, PT, R3, UR4, PT ;  /* 0x0000000403007c0c */ /* 0x000fda000bf06270 */
[----:B------:R-:W-:Y:S05]  /*0220*/  @P0 BREAK.RELIABLE B1 ;  /* 0x0000000000010942 */ /* 0x000fea0003800100 */
[----:B------:R-:W-:Y:S05]  /*0230*/  @P0 BRA `(.L_x_22016) ;  /* 0x0000000000240947 */ /* 0x000fea0003800000 */
[----:B------:R-:W-:Y:S05]  /*0240*/  BSYNC.RELIABLE B1 ;  /* 0x0000000000017941 */ /* 0x000fea0003800100 */
.L_x_22014:
        /* <DEDUP_REMOVED lines=8> */
.L_x_22016:
[----:B------:R-:W-:Y:S05]  /*02d0*/  BSYNC.RECONVERGENT B0 ;  /* 0x0000000000007941 */ /* 0x000fea0003800200 */
.L_x_22013:
[----:B------:R-:W-:Y:S05]  /*02e0*/  WARPSYNC.ALL ;  /* 0x0000000000007948 */ /* 0x000fea0003800000 */
[----:B------:R-:W-:-:S13]  /*02f0*/  ISETP.GE.AND P0, PT, R3, UR4, PT ;  /* 0x0000000403007c0c */ /* 0x000fda000bf06270 */
[----:B------:R-:W-:Y:S05]  /*0300*/  @P0 EXIT ;  /* 0x000000000000094d */ /* 0x000fea0003800000 */
[----:B------:R-:W2:Y:S02]  /*0310*/  LDC.64 R2, c[0x0][0x588] ;  /* 0x00016200ff027b82 */ /* 0x000ea40000000a00 */
[----:B--2---:R-:W2:Y:S06]  /*0320*/  LDG.E.U8 R2, desc[UR6][R2.64] ;  /* 0x0000000602027981 */ /* 0x004eac000c1e1100 */
[----:B------:R-:W3:Y:S01]  /*0330*/  LDC.64 R4, c[0x0][0x580] ;  /* 0x00016000ff047b82 */ /* 0x000ee20000000a00 */
[----:B--2---:R-:W-:-:S05]  /*0340*/  IMAD R0, R2, R2, RZ ;  /* 0x0000000202007224 */ /* 0x004fca00078e02ff */
[----:B01----:R-:W-:-:S05]  /*0350*/  PRMT R7, R0, 0x9910, RZ ;  /* 0x0000991000077816 */ /* 0x003fca00000000ff */
[----:B------:R-:W-:-:S05]  /*0360*/  IMAD R7, R2, R7, RZ ;  /* 0x0000000702077224 */ /* 0x000fca00078e02ff */
[----:B---3--:R-:W-:Y:S01]  /*0370*/  STG.E.U8 desc[UR6][R4.64], R7 ;  /* 0x0000000704007986 */ /* 0x008fe2000c101106 */
[----:B------:R-:W-:Y:S05]  /*0380*/  EXIT ;  /* 0x000000000000794d */ /* 0x000fea0003800000 */
.L_x_22012:
        /* <DEDUP_REMOVED lines=306> */
.L_x_22020:
[----:B------:R-:W0:Y:S02]  /*16b0*/  LDCU.128 UR8, c[0x0][0x580] ;  /* 0x0000b000ff0877ac */ /* 0x000e240008000c00 */
[----:B0-----:R-:W-:-:S04]  /*16c0*/  IADD3 R6, P0, PT, R4, UR10, RZ ;  /* 0x0000000a04067c10 */ /* 0x001fc8000ff1e0ff */
[----:B------:R-:W-:-:S05]  /*16d0*/  IADD3.X R7, PT, PT, RZ, UR11, RZ, P0, !PT ;  /* 0x0000000bff077c10 */ /* 0x000fca00087fe4ff */
[----:B------:R-:W2:Y:S01]  /*16e0*/  LDG.E.U8 R6, desc[UR6][R6.64] ;  /* 0x0000000606067981 */ /* 0x000ea2000c1e1100 */
[----:B------:R-:W-:Y:S01]  /*16f0*/  IADD3 R3, PT, PT, R3, 0x80, RZ ;  /* 0x0000008003037810 */ /* 0x000fe20007ffe0ff */
[----:B--2---:R-:W-:-:S05]  /*1700*/  IMAD R4, R6, R6, RZ ;  /* 0x0000000606047224 */ /* 0x004fca00078e02ff */
[----:B------:R-:W-:Y:S02]  /*1710*/  PRMT R9, R4, 0x9910, RZ ;  /* 0x0000991004097816 */ /* 0x000fe400000000ff */
[----:B------:R-:W-:-:S03]  /*1720*/  IADD3 R4, P0, PT, R5, UR8, RZ ;  /* 0x0000000805047c10 */ /* 0x000fc6000ff1e0ff */
[----:B------:R-:W-:Y:S01]  /*1730*/  IMAD R9, R6, R9, RZ ;  /* 0x0000000906097224 */ /* 0x000fe200078e02ff */
        /* <DEDUP_REMOVED lines=303> */
.L_x_22022:
        /* <DEDUP_REMOVED lines=9> */
[----:B------:R-:W-:-:S05]  /*2ac0*/  IADD3.X R5, PT, PT, RZ, UR9, RZ, P0, !PT ;  /* 0x00000009ff057c10 */ /* 0x000fca00087fe4ff */
[----:B------:R0:W-:Y:S04]  /*2ad0*/  STG.E.U8 desc[UR6][R4.64], R9 ;  /* 0x0000000904007986 */ /* 0x0001e8000c101106 */
.L_x_22019:
[----:B------:R-:W-:-:S13]  /*2ae0*/  ISETP.GE.AND P0, PT, R3, UR4, PT ;  /* 0x0000000403007c0c */ /* 0x000fda000bf06270 */
[----:B------:R-:W-:Y:S05]  /*2af0*/  @P0 BREAK.RELIABLE B1 ;  /* 0x0000000000010942 */ /* 0x000fea0003800100 */
[----:B------:R-:W-:Y:S05]  /*2b00*/  @P0 BRA `(.L_x_22021) ;  /* 0x0000001000d80947 */ /* 0x000fea0003800000 */
[----:B------:R-:W-:Y:S05]  /*2b10*/  BSYNC.RELIABLE B1 ;  /* 0x0000000000017941 */ /* 0x000fea0003800100 */
.L_x_22018:
        /* <DEDUP_REMOVED lines=298> */
.L_x_22023:
        /* <DEDUP_REMOVED lines=11> */
.L_x_22021:
[----:B------:R-:W-:Y:S05]  /*3e70*/  BSYNC.RECONVERGENT B0 ;  /* 0x0000000000007941 */ /* 0x000fea0003800200 */
.L_x_22017:
        /* <DEDUP_REMOVED lines=301> */
.L_x_22024:
[----:B------:R-:W0:Y:S02]  /*5150*/  LDCU.128 UR8, c[0x0][0x580] ;  /* 0x0000b000ff0877ac */ /* 0x000e240008000c00 */
[----:B0-----:R-:W-:-:S04]  /*5160*/  IADD3 R4, P0, PT, R2, UR10, RZ ;  /* 0x0000000a02047c10 */ /* 0x001fc8000ff1e0ff */
[----:B------:R-:W-:-:S05]  /*5170*/  IADD3.X R5, PT, PT, RZ, UR11, RZ, P0, !PT ;  /* 0x0000000bff057c10 */ /* 0x000fca00087fe4ff */
[----:B------:R-:W2:Y:S01]  /*5180*/  LDG.E.U8 R4, desc[UR6][R4.64] ;  /* 0x0000000604047981 */ /* 0x000ea2000c1e1100 */
[----:B------:R-:W-:-:S04]  /*5190*/  IADD3 R2, P0, PT, R3, UR8, RZ ;  /* 0x0000000803027c10 */ /* 0x000fc8000ff1e0ff */
[----:B------:R-:W-:Y:S01]  /*51a0*/  IADD3.X R3, PT, PT, RZ, UR9, RZ, P0, !PT ;  /* 0x00000009ff037c10 */ /* 0x000fe200087fe4ff */
[----:B--2---:R-:W-:-:S05]  /*51b0*/  IMAD R0, R4, R4, RZ ;  /* 0x0000000404007224 */ /* 0x004fca00078e02ff */
[----:B------:R-:W-:-:S05]  /*51c0*/  PRMT R7, R0, 0x9910, RZ ;  /* 0x0000991000077816 */ /* 0x000fca00000000ff */
[----:B------:R-:W-:-:S05]  /*51d0*/  IMAD R7, R4, R7, RZ ;  /* 0x0000000704077224 */ /* 0x000fca00078e02ff */
[----:B------:R-:W-:Y:S01]  /*51e0*/  STG.E.U8 desc[UR6][R2.64], R7 ;  /* 0x0000000702007986 */ /* 0x000fe2000c101106 */
[----:B------:R-:W-:Y:S05]  /*51f0*/  EXIT ;  /* 0x000000000000794d */ /* 0x000fea0003800000 */
.L_x_22025:
        /* <DEDUP_REMOVED lines=16> */
.L_x_68631:


//--------------------- .text._ZN2at6native27unrolled_elementwise_kernelIZNS0_50_GLOBAL__N__2680c7bb_12_PowKernel_cu_7dd49032_300329pow_tensor_scalar_kernel_implIaaEEvRNS_18TensorIteratorBaseET0_EUlaE0_St5arrayIPcLm2EELi4E23TrivialOffsetCalculatorILi1EjESC_NS0_6memory15LoadWithoutCastENSD_16StoreWithoutCastEEEviT_S6_T2_T3_T4_T5_ --------------------------
	.section	.text._ZN2at6native27unrolled_elementwise_kernelIZNS0_50_GLOBAL__N__2680c7bb_12_PowKernel_cu_7dd49032_300329pow_tensor_scalar_kernel_implIaaEEvRNS_18TensorIteratorBaseET0_EUlaE0_St5arrayIPcLm2EELi4E23TrivialOffsetCalculatorILi1EjESC_NS0_6memory15LoadWithoutCastENSD_16StoreWithoutCastEEEviT_S6_T2_T3_T4_T5_,"ax",@progbits
	.align	128
        .global         _ZN2at6native27unrolled_elementwise_kernelIZNS0_50_GLOBAL__N__2680c7bb_12_PowKernel_cu_7dd49032_300329pow_tensor_scalar_kernel_implIaaEEvRNS_18TensorIteratorBaseET0_EUlaE0_St5arrayIPcLm2EELi4E23TrivialOffsetCalculatorILi1EjESC_NS0_6memory15LoadWithoutCastENSD_16StoreWithoutCastEEEviT_S6_T2_T3_T4_T5_
        .type           _ZN2at6native27unrolled_elementwise_kernelIZNS0_50_GLOBAL__N__2680c7bb_12_PowKernel_cu_7dd49032_300329pow_tensor_scalar_kernel_implIaaEEvRNS_18TensorIteratorBaseET0_EUlaE0_St5arrayIPcLm2EELi4E23TrivialOffsetCalculatorILi1EjESC_NS0_6memory15LoadWithoutCastENSD_16StoreWithoutCastEEEviT_S6_T2_T3_T4_T5_,@function
        .size           _ZN2at6native27unrolled_elementwise_kernelIZNS0_50_GLOBAL__N__2680c7bb_12_PowKernel_cu_7dd49032_300329pow_tensor_scalar_kernel_implIaaEEvRNS_18TensorIteratorBaseET0_EUlaE0_St5arrayIPcLm2EELi4E23TrivialOffsetCalculatorILi1EjESC_NS0_6memory15LoadWithoutCastENSD_16StoreWithoutCastEEEviT_S6_T2_T3_T4_T5_,(.L_x_68632 - _ZN2at6native27unrolled_elementwise_kernelIZNS0_50_GLOBAL__N__2680c7bb_12_PowKernel_cu_7dd49032_300329pow_tensor_scalar_kernel_implIaaEEvRNS_18TensorIteratorBaseET0_EUlaE0_St5arrayIPcLm2EELi4E23TrivialOffsetCalculatorILi1EjESC_NS0_6memory15LoadWithoutCastENSD_16StoreWithoutCastEEEviT_S6_T2_T3_T4_T5_)
        .other          _ZN2at6native27unrolled_elementwise_kernelIZNS0_50_GLOBAL__N__2680c7bb_12_PowKernel_cu_7dd49032_300329pow_tensor_scalar_kernel_implIaaEEvRNS_18TensorIteratorBaseET0_EUlaE0_St5arrayIPcLm2EELi4E23TrivialOffsetCalculatorILi1EjESC_NS0_6memory15LoadWithoutCastENSD_16StoreWithoutCastEEEviT_S6_T2_T3_T4_T5_,@"STO_CUDA_ENTRY STV_DEFAULT"
_ZN2at6native27unrolled_elementwise_kernelIZNS0_50_GLOBAL__N__2680c7bb_12_PowKernel_cu_7dd49032_300329pow_tensor_scalar_kernel_implIaaEEvRNS_18TensorIteratorBaseET0_EUlaE0_St5arrayIPcLm2EELi4E23TrivialOffsetCalculatorILi1EjESC_NS0_6memory15LoadWithoutCastENSD_16StoreWithoutCastEEEviT_S6_T2_T3_T4_T5_:
.text._ZN2at6native27unrolled_elementwise_kernelIZNS0_50_GLOBAL__N__2680c7bb_12_PowKernel_cu_7dd49032_300329pow_tensor_scalar_kernel_implIaaEEvRNS_18TensorIteratorBaseET0_EUlaE0_St5arrayIPcLm2EELi4E23TrivialOffsetCalculatorILi1EjESC_NS0_6memory15LoadWithoutCastENSD_16StoreWithoutCastEEEviT_S6_T2_T3_T4_T5_:
        /* <DEDUP_REMOVED lines=17> */
[----:B0-----:R-:W-:-:S04]  /*0110*/  @!P3 IADD3 R10, P4, PT, R11, R16, RZ ;  /* 0x000000100b0ab210 */ /* 0x001fc80007f9e0ff */
[----:B------:R-:W-:-:S05]  /*0120*/  @!P3 IADD3.X R11, PT, PT, RZ, R17, RZ, P4, !PT ;  /* 0x00000011ff0bb210 */ /* 0x000fca00027fe4ff */
[----:B-1----:R0:W5:Y:S02]  /*0130*/  @!P3 LDG.E.U8 R14, desc[UR4][R10.64] ;  /* 0x000000040a0eb981 */ /* 0x002164000c1e1100 */
        /* <DEDUP_REMOVED lines=12> */
[----:B--2---:R-:W-:-:S05]  /*0200*/  @!P0 IADD3 R12, P3, PT, R13, R6, RZ ;  /* 0x000000060d0c8210 */ /* 0x004fca0007f7e0ff */
[--C-:B------:R-:W-:Y:S01]  /*0210*/  @!P0 IMAD.X R13, RZ, RZ, R7.reuse, P3 ;  /* 0x000000ffff0d8224 */ /* 0x100fe200018e0607 */
[----:B------:R-:W-:-:S06]  /*0220*/  PRMT R7, RZ, 0x7610, R7 ;  /* 0x00007610ff077816 */ /* 0x000fcc0000000007 */
[----:B------:R0:W5:Y:S01]  /*0230*/  @!P1 LDG.E.U8 R7, desc[UR4][R8.64] ;  /* 0x0000000408079981 */ /* 0x000162000c1e1100 */
[----:B------:R-:W-:-:S06]  /*0240*/  PRMT R6, RZ, 0x7610, R6 ;  /* 0x00007610ff067816 */ /* 0x000fcc0000000006 */
[----:B------:R0:W5:Y:S01]  /*0250*/  @!P0 LDG.E.U8 R6, desc[UR4][R12.64] ;  /* 0x000000040c068981 */ /* 0x000162000c1e1100 */
[----:B------:R-:W-:Y:S01]  /*0260*/  ISETP.GE.AND P0, PT, R5, R4, PT ;  /* 0x000000040500720c */ /* 0x000fe20003f06270 */
[----:B------:R-:W-:Y:S04]  /*0270*/  BSSY.RECONVERGENT B0, `(.L_x_22026) ;  /* 0x0000028000007945 */ /* 0x000fe80003800200 */
[----:B------:R-:W-:Y:S08]  /*0280*/  BSSY.RELIABLE B1, `(.L_x_22027) ;  /* 0x000001c000017945 */ /* 0x000ff00003800100 */
[----:B0-----:R-:W-:Y:S05]  /*0290*/  @P0 BRA `(.L_x_22028) ;  /* 0x00000000005c0947 */ /* 0x001fea0003800000 */
[----:B------:R-:W0:Y:S01]  /*02a0*/  LDCU.64 UR6, c[0x0][0x390] ;  /* 0x00007200ff0677ac */ /* 0x000e220008000a00 */
[----:B-----5:R-:W-:Y:S01]  /*02b0*/  PRMT R8, R14, 0x9910, RZ ;  /* 0x000099100e087816 */ /* 0x020fe200000000ff */
[----:B------:R-:W-:Y:S02]  /*02c0*/  IMAD R3, R0, 0x200, R5 ;  /* 0x0000020000037824 */ /* 0x000fe400078e0205 */
[----:B------:R-:W-:Y:S02]  /*02d0*/  VIADD R5, R5, 0x80 ;  /* 0x0000008005057836 */ /* 0x000fe40000000000 */
[----:B------:R-:W-:-:S05]  /*02e0*/  IMAD R2, R8, R8, RZ ;  /* 0x0000000808027224 */ /* 0x000fca00078e02ff */
[----:B------:R-:W-:-:S05]  /*02f0*/  PRMT R9, R2, 0x9910, RZ ;  /* 0x0000991002097816 */ /* 0x000fca00000000ff */
[----:B------:R-:W-:Y:S01]  /*0300*/  IMAD R9, R8, R9, RZ ;  /* 0x0000000908097224 */ /* 0x000fe200078e02ff */
[----:B0-----:R-:W-:-:S04]  /*0310*/  IADD3 R2, P0, PT, R3, UR6, RZ ;  /* 0x0000000603027c10 */ /* 0x001fc8000ff1e0ff */
[----:B------:R-:W-:Y:S02]  /*0320*/  IADD3.X R3, PT, PT, RZ, UR7, RZ, P0, !PT ;  /* 0x00000007ff037c10 */ /* 0x000fe400087fe4ff */
[----:B------:R-:W-:-:S03]  /*0330*/  ISETP.GE.AND P0, PT, R5, R4, PT ;  /* 0x000000040500720c */ /* 0x000fc60003f06270 */
[----:B------:R0:W-:Y:S10]  /*0340*/  STG.E.U8 desc[UR4][R2.64], R9 ;  /* 0x0000000902007986 */ /* 0x0001f4000c101104 */
[----:B------:R-:W-:Y:S05]  /*0350*/  @P0 BREAK.RELIABLE B1 ;  /* 0x0000000000010942 */ /* 0x000fea0003800100 */
[----:B0-----:R-:W-:Y:S05]  /*0360*/  @P0 BRA `(.L_x_22029) ;  /* 0x0000000000600947 */ /* 0x001fea0003800000 */
[----:B------:R-:W0:Y:S01]  /*0370*/  LDCU.64 UR6, c[0x0][0x390] ;  /* 0x00007200ff0677ac */ /* 0x000e220008000a00 */
[----:B------:R-:W-:Y:S01]  /*0380*/  PRMT R9, R15, 0x9910, RZ ;  /* 0x000099100f097816 */ /* 0x000fe200000000ff */
[----:B------:R-:W-:Y:S02]  /*0390*/  IMAD R3, R0, 0x200, R5 ;  /* 0x0000020000037824 */ /* 0x000fe400078e0205 */
[----:B------:R-:W-:Y:S02]  /*03a0*/  VIADD R5, R5, 0x80 ;  /* 0x0000008005057836 */ /* 0x000fe40000000000 */
[----:B------:R-:W-:-:S05]  /*03b0*/  IMAD R2, R9, R9, RZ ;  /* 0x0000000909027224 */ /* 0x000fca00078e02ff */
[----:B------:R-:W-:-:S05]  /*03c0*/  PRMT R8, R2, 0x9910, RZ ;  /* 0x0000991002087816 */ /* 0x000fca00000000ff */
[----:B------:R-:W-:Y:S01]  /*03d0*/  IMAD R9, R9, R8, RZ ;  /* 0x0000000809097224 */ /* 0x000fe200078e02ff */
[----:B0-----:R-:W-:-:S05]  /*03e0*/  IADD3 R2, P0, PT, R3, UR6, RZ ;  /* 0x0000000603027c10 */ /* 0x001fca000ff1e0ff */
[----:B------:R-:W-:-:S05]  /*03f0*/  IMAD.X R3, RZ, RZ, UR7, P0 ;  /* 0x00000007ff037e24 */ /* 0x000fca00080e06ff */
[----:B------:R0:W-:Y:S03]  /*0400*/  STG.E.U8 desc[UR4][R2.64], R9 ;  /* 0x0000000902007986 */ /* 0x0001e6000c101104 */
.L_x_22028:
[----:B------:R-:W-:-:S13]  /*0410*/  ISETP.GE.AND P0, PT, R5, R4, PT ;  /* 0x000000040500720c */ /* 0x000fda0003f06270 */
[----:B------:R-:W-:Y:S05]  /*0420*/  @P0 BREAK.RELIABLE B1 ;  /* 0x0000000000010942 */ /* 0x000fea0003800100 */
[----:B------:R-:W-:Y:S05]  /*0430*/  @P0 BRA `(.L_x_22029) ;  /* 0x00000000002c0947 */ /* 0x000fea0003800000 */
[----:B------:R-:W-:Y:S05]  /*0440*/  BSYNC.RELIABLE B1 ;  /* 0x0000000000017941 */ /* 0x000fea0003800100 */
.L_x_22027:
[----:B------:R-:W1:Y:S01]  /*0450*/  LDCU.64 UR6, c[0x0][0x390] ;  /* 0x00007200ff0677ac */ /* 0x000e620008000a00 */
[----:B-----5:R-:W-:Y:S01]  /*0460*/  PRMT R7, R7, 0x9910, RZ ;  /* 0x0000991007077816 */ /* 0x020fe200000000ff */
[----:B0-----:R-:W-:Y:S02]  /*0470*/  IMAD R3, R0, 0x200, R5 ;  /* 0x0000020000037824 */ /* 0x001fe400078e0205 */
[----:B------:R-:W-:Y:S02]  /*0480*/  VIADD R5, R5, 0x80 ;  /* 0x0000008005057836 */ /* 0x000fe40000000000 */
[----:B------:R-:W-:-:S05]  /*0490*/  IMAD R2, R7, R7, RZ ;  /* 0x0000000707027224 */ /* 0x000fca00078e02ff */
[----:B------:R-:W-:-:S05]  /*04a0*/  PRMT R8, R2, 0x9910, RZ ;  /* 0x0000991002087816 */ /* 0x000fca00000000ff */
[----:B------:R-:W-:Y:S01]  /*04b0*/  IMAD R7, R7, R8, RZ ;  /* 0x0000000807077224 */ /* 0x000fe200078e02ff */
[----:B-1----:R-:W-:-:S04]  /*04c0*/  IADD3 R2, P0, PT, R3, UR6, RZ ;  /* 0x0000000603027c10 */ /* 0x002fc8000ff1e0ff */
[----:B------:R-:W-:-:S05]  /*04d0*/  IADD3.X R3, PT, PT, RZ, UR7, RZ, P0, !PT ;  /* 0x00000007ff037c10 */ /* 0x000fca00087fe4ff */
[----:B------:R1:W-:Y:S04]  /*04e0*/  STG.E.U8 desc[UR4][R2.64], R7 ;  /* 0x0000000702007986 */ /* 0x0003e8000c101104 */
.L_x_22029:
[----:B------:R-:W-:Y:S05]  /*04f0*/  BSYNC.RECONVERGENT B0 ;  /* 0x0000000000007941 */ /* 0x000fea0003800200 */
.L_x_22026:
[----:B------:R-:W-:Y:S05]  /*0500*/  WARPSYNC.ALL ;  /* 0x0000000000007948 */ /* 0x000fea0003800000 */
[----:B------:R-:W-:-:S13]  /*0510*/  ISETP.GE.AND P0, PT, R5, R4, PT ;  /* 0x000000040500720c */ /* 0x000fda0003f06270 */
[----:B------:R-:W-:Y:S05]  /*0520*/  @P0 EXIT ;  /* 0x000000000000094d */ /* 0x000fea0003800000 */
[----:B------:R-:W2:Y:S01]  /*0530*/  LDCU.64 UR6, c[0x0][0x390] ;  /* 0x00007200ff0677ac */ /* 0x000ea20008000a00 */
[----:B-----5:R-:W-:Y:S01]  /*0540*/  PRMT R4, R6, 0x9910, RZ ;  /* 0x0000991006047816 */ /* 0x020fe200000000ff */
[----:B------:R-:W-:-:S04]  /*0550*/  IMAD R0, R0, 0x200, R5 ;  /* 0x0000020000007824 */ /* 0x000fc800078e0205 */
[----:B01----:R-:W-:-:S05]  /*0560*/  IMAD R2, R4, R4, RZ ;  /* 0x0000000404027224 */ /* 0x003fca00078e02ff */
[----:B------:R-:W-:-:S05]  /*0570*/  PRMT R5, R2, 0x9910, RZ ;  /* 0x0000991002057816 */ /* 0x000fca00000000ff */
[----:B------:R-:W-:Y:S01]  /*0580*/  IMAD R5, R4, R5, RZ ;  /* 0x0000000504057224 */ /* 0x000fe200078e02ff */
[----:B--2---:R-:W-:-:S05]  /*0590*/  IADD3 R2, P0, PT, R0, UR6, RZ ;  /* 0x0000000600027c10 */ /* 0x004fca000ff1e0ff */
[----:B------:R-:W-:-:S05]  /*05a0*/  IMAD.X R3, RZ, RZ, UR7, P0 ;  /* 0x00000007ff037e24 */ /* 0x000fca00080e06ff */
[----:B------:R-:W-:Y:S01]  /*05b0*/  STG.E.U8 desc[UR4][R2.64], R5 ;  /* 0x0000000502007986 */ /* 0x000fe2000c101104 */
[----:B------:R-:W-:Y:S05]  /*05c0*/  EXIT ;  /* 0x000000000000794d */ /* 0x000fea0003800000 */
.L_x_22030:
        /* <DEDUP_REMOVED lines=11> */
.L_x_68632:


//--------------------- .text._ZN2at6native29vectorized_elementwise_kernelILi2EZNS0_50_GLOBAL__N__2680c7bb_12_PowKernel_cu_7dd49032_300329pow_tensor_scalar_kernel_implIaaEEvRNS_18TensorIteratorBaseET0_EUlaE0_St5arrayIPcLm2EEEEviS6_T1_ --------------------------
	.section	.text._ZN2at6native29vectorized_elementwise_kernelILi2EZNS0_50_GLOBAL__N__2680c7bb_12_PowKernel_cu_7dd49032_300329pow_tensor_scalar_kernel_implIaaEEvRNS_18TensorIteratorBaseET0_EUlaE0_St5arrayIPcLm2EEEEviS6_T1_,"ax",@progbits
	.align	128
        .global         _ZN2at6native29vectorized_elementwise_kernelILi2EZNS0_50_GLOBAL__N__2680c7bb_12_PowKernel_cu_7dd49032_300329pow_tensor_scalar_kernel_implIaaEEvRNS_18TensorIteratorBaseET0_EUlaE0_St5arrayIPcLm2EEEEviS6_T1_
        .type           _ZN2at6native29vectorized_elementwise_kernelILi2EZNS0_50_GLOBAL__N__2680c7bb_12_PowKernel_cu_7dd49032_300329pow_tensor_scalar_kernel_implIaaEEvRNS_18TensorIteratorBaseET0_EUlaE0_St5arrayIPcLm2EEEEviS6_T1_,@function
        .size           _ZN2at6native29vectorized_elementwise_kernelILi2EZNS0_50_GLOBAL__N__2680c7bb_12_PowKernel_cu_7dd49032_300329pow_tensor_scalar_kernel_implIaaEEvRNS_18TensorIteratorBaseET0_EUlaE0_St5arrayIPcLm2EEEEviS6_T1_,(.L_x_68633 - _ZN2at6native29vectorized_elementwise_kernelILi2EZNS0_50_GLOBAL__N__2680c7bb_12_PowKernel_cu_7dd49032_300329pow_tensor_scalar_kernel_implIaaEEvRNS_18TensorIteratorBaseET0_EUlaE0_St5arrayIPcLm2EEEEviS6_T1_)
        .other          _ZN2at6native29vectorized_elementwise_kernelILi2EZNS0_50_GLOBAL__N__2680c7bb_12_PowKernel_cu_7dd49032_300329pow_tensor_scalar_kernel_implIaaEEvRNS_18TensorIteratorBaseET0_EUlaE0_St5arrayIPcLm2EEEEviS6_T1_,@"STO_CUDA_ENTRY STV_DEFAULT"
_ZN2at6native29vectorized_elementwise_kernelILi2EZNS0_50_GLOBAL__N__2680c7bb_12_PowKernel_cu_7dd49032_300329pow_tensor_scalar_kernel_implIaaEEvRNS_18TensorIteratorBaseET0_EUlaE0_St5arrayIPcLm2EEEEviS6_T1_:
.text._ZN2at6native29vectorized_elementwise_kernelILi2EZNS0_50_GLOBAL__N__2680c7bb_12_PowKernel_cu_7dd49032_300329pow_tensor_scalar_kernel_implIaaEEvRNS_18TensorIteratorBaseET0_EUlaE0_St5arrayIPcLm2EEEEviS6_T1_:
        /* <DEDUP_REMOVED lines=27> */
[C---:B------:R-:W-:Y:S01]  /*01b0*/  @!P3 VIADD R19, R16.reuse, UR4 ;  /* 0x000000041013bc36 */ /* 0x040fe20008000000 */
[----:B------:R-:W-:Y:S01]  /*01c0*/  @!P3 IADD3 R16, PT, PT, R16, 0x80, RZ ;  /* 0x000000801010b810 */ /* 0x000fe20007ffe0ff */
[----:B------:R-:W3:Y:S03]  /*01d0*/  @!P3 LDC.64 R12, c[0x0][0x398] ;  /* 0x0000e600ff0cbb82 */ /* 0x000ee60000000a00 */
        /* <DEDUP_REMOVED lines=8> */
[C---:B------:R-:W-:Y:S01]  /*0260*/  ISETP.GE.U32.AND P0, PT, R16.reuse, UR5, PT ;  /* 0x0000000510007c0c */ /* 0x040fe2000bf06070 */
[----:B------:R-:W-:Y:S01]  /*0270*/  @!P5 IMAD.X R23, RZ, RZ, R23, P6 ;  /* 0x000000ffff17d224 */ /* 0x000fe200030e0617 */
[----:B------:R-:W-:Y:S02]  /*0280*/  PRMT R15, RZ, 0x7610, R15 ;  /* 0x00007610ff0f7816 */ /* 0x000fe4000000000f */
[----:B------:R-:W4:Y:S04]  /*0290*/  @!P1 LDC.64 R6, c[0x0][0x398] ;  /* 0x0000e600ff069b82 */ /* 0x000f280000000a00 */
[----:B------:R-:W5:Y:S05]  /*02a0*/  @!P5 LDG.E.U8 R15, desc[UR12][R22.64] ;  /* 0x0000000c160fd981 */ /* 0x000f6a000c1e1100 */
[C---:B------:R-:W-:Y:S01]  /*02b0*/  @!P0 IADD3 R17, PT, PT, R16.reuse, UR4, RZ ;  /* 0x0000000410118c10 */ /* 0x040fe2000fffe0ff */
[----:B------:R-:W-:Y:S01]  /*02c0*/  @!P0 VIADD R16, R16, 0x80 ;  /* 0x0000008010108836 */ /* 0x000fe20000000000 */
[----:B------:R-:W-:Y:S01]  /*02d0*/  PRMT R18, RZ, 0x7610, R18 ;  /* 0x00007610ff127816 */ /* 0x000fe20000000012 */
[----:B------:R-:W4:Y:S03]  /*02e0*/  @!P0 LDC.64 R8, c[0x0][0x398] ;  /* 0x0000e600ff088b82 */ /* 0x000f260000000a00 */
[----:B------:R-:W-:-:S02]  /*02f0*/  ISETP.GE.U32.AND P6, PT, R16, UR5, PT ;  /* 0x0000000510007c0c */ /* 0x000fc4000bfc6070 */
[----:B--2---:R-:W-:-:S05]  /*0300*/  @!P4 IADD3 R10, P5, PT, R27, R10, RZ ;  /* 0x0000000a1b0ac210 */ /* 0x004fca0007fbe0ff */
[----:B------:R-:W-:-:S06]  /*0310*/  @!P4 IMAD.X R11, RZ, RZ, R11, P5 ;  /* 0x000000ffff0bc224 */ /* 0x000fcc00028e060b */
[----:B0-----:R-:W0:Y:S01]  /*0320*/  @!P6 LDC.64 R2, c[0x0][0x398] ;  /* 0x0000e600ff02eb82 */ /* 0x001e220000000a00 */
[----:B---3--:R-:W-:Y:S01]  /*0330*/  @!P3 IADD3 R12, P5, PT, R19, R12, RZ ;  /* 0x0000000c130cb210 */ /* 0x008fe20007fbe0ff */
[----:B------:R2:W5:Y:S01]  /*0340*/  @!P4 LDG.E.U8 R18, desc[UR12][R10.64] ;  /* 0x0000000c0a12c981 */ /* 0x000562000c1e1100 */
[----:B------:R-:W-:Y:S02]  /*0350*/  PRMT R19, RZ, 0x7610, R19 ;  /* 0x00007610ff137816 */ /* 0x000fe40000000013 */
[----:B-1----:R-:W-:Y:S01]  /*0360*/  @!P2 IADD3 R4, P4, PT, R25, R4, RZ ;  /* 0x000000041904a210 */ /* 0x002fe20007f9e0ff */
[----:B------:R-:W-:Y:S01]  /*0370*/  @!P3 IMAD.X R13, RZ, RZ, R13, P5 ;  /* 0x000000ffff0db224 */ /* 0x000fe200028e060d */
[----:B------:R-:W-:-:S03]  /*0380*/  PRMT R20, RZ, 0x7610, R20 ;  /* 0x00007610ff147816 */ /* 0x000fc60000000014 */
[----:B------:R-:W-:Y:S01]  /*0390*/  @!P2 IMAD.X R5, RZ, RZ, R5, P4 ;  /* 0x000000ffff05a224 */ /* 0x000fe200020e0605 */
[----:B------:R1:W5:Y:S01]  /*03a0*/  @!P3 LDG.E.U8 R19, desc[UR12][R12.64] ;  /* 0x0000000c0c13b981 */ /* 0x000362000c1e1100 */
[----:B----4-:R-:W-:Y:S01]  /*03b0*/  @!P1 IADD3 R6, P3, PT, R21, R6, RZ ;  /* 0x0000000615069210 */ /* 0x010fe20007f7e0ff */
[----:B------:R-:W-:Y:S02]  /*03c0*/  @!P6 VIADD R21, R16, UR4 ;  /* 0x000000041015ec36 */ /* 0x000fe40008000000 */
[----:B------:R1:W5:Y:S01]  /*03d0*/  @!P2 LDG.E.U8 R20, desc[UR12][R4.64] ;  /* 0x0000000c0414a981 */ /* 0x000362000c1e1100 */
[----:B------:R-:W-:Y:S02]  /*03e0*/  PRMT R16, RZ, 0x7610, R16 ;  /* 0x00007610ff107816 */ /* 0x000fe40000000010 */
[----:B--2---:R-:W-:Y:S02]  /*03f0*/  PRMT R10, RZ, 0x7610, R10 ;  /* 0x00007610ff0a7816 */ /* 0x004fe4000000000a */
[----:B0-----:R-:W-:-:S02]  /*0400*/  @!P6 IADD3 R2, P2, PT, R21, R2, RZ ;  /* 0x000000021502e210 */ /* 0x001fc40007f5e0ff */
[----:B------:R-:W-:-:S03]  /*0410*/  @!P1 IADD3.X R7, PT, PT, RZ, R7, RZ, P3, !PT ;  /* 0x00000007ff079210 */ /* 0x000fc60001ffe4ff */
[----:B------:R-:W-:Y:S02]  /*0420*/  @!P6 IMAD.X R3, RZ, RZ, R3, P2 ;  /* 0x000000ffff03e224 */ /* 0x000fe400010e0603 */
[----:B------:R1:W5:Y:S04]  /*0430*/  @!P1 LDG.E.U8 R16, desc[UR12][R6.64] ;  /* 0x0000000c06109981 */ /* 0x000368000c1e1100 */
[----:B------:R1:W5:Y:S01]  /*0440*/  @!P6 LDG.E.U8 R10, desc[UR12][R2.64] ;  /* 0x0000000c020ae981 */ /* 0x000362000c1e1100 */
[----:B------:R-:W-:Y:S02]  /*0450*/  @!P0 IADD3 R8, P4, PT, R17, R8, RZ ;  /* 0x0000000811088210 */ /* 0x000fe40007f9e0ff */
[----:B------:R-:W-:-:S03]  /*0460*/  PRMT R11, RZ, 0x7610, R11 ;  /* 0x00007610ff0b7816 */ /* 0x000fc6000000000b */
[----:B------:R-:W-:-:S05]  /*0470*/  @!P0 IMAD.X R9, RZ, RZ, R9, P4 ;  /* 0x000000ffff098224 */ /* 0x000fca00020e0609 */
[----:B------:R1:W5:Y:S01]  /*0480*/  @!P0 LDG.E.U8 R11, desc[UR12][R8.64] ;  /* 0x0000000c080b8981 */ /* 0x000362000c1e1100 */
[----:B------:R-:W-:Y:S01]  /*0490*/  ISETP.GE.U32.AND P0, PT, R0, UR5, PT ;  /* 0x0000000500007c0c */ /* 0x000fe2000bf06070 */
[----:B------:R-:W-:Y:S04]  /*04a0*/  BSSY.RECONVERGENT B0, `(.L_x_22032) ;  /* 0x0000058000007945 */ /* 0x000fe80003800200 */
[----:B------:R-:W-:Y:S08]  /*04b0*/  BSSY.RELIABLE B1, `(.L_x_22033) ;  /* 0x000004c000017945 */ /* 0x000ff00003800100 */
[----:B-1----:R-:W-:Y:S05]  /*04c0*/  @P0 BRA `(.L_x_22034) ;  /* 0x0000000000580947 */ /* 0x002fea0003800000 */
[----:B------:R-:W0:Y:S01]  /*04d0*/  LDCU.64 UR6, c[0x0][0x390] ;  /* 0x00007200ff0677ac */ /* 0x000e220008000a00 */
[----:B-----5:R-:W-:Y:S01]  /*04e0*/  PRMT R4, R14, 0x9910, RZ ;  /* 0x000099100e047816 */ /* 0x020fe200000000ff */
[C---:B------:R-:W-:Y:S02]  /*04f0*/  VIADD R3, R0.reuse, UR4 ;  /* 0x0000000400037c36 */ /* 0x040fe40008000000 */
[----:B------:R-:W-:Y:S02]  /*0500*/  VIADD R0, R0, 0x80 ;  /* 0x0000008000007836 */ /* 0x000fe40000000000 */
[----:B------:R-:W-:-:S05]  /*0510*/  IMAD R2, R4, R4, RZ ;  /* 0x0000000404027224 */ /* 0x000fca00078e02ff */
[----:B------:R-:W-:-:S05]  /*0520*/  PRMT R5, R2, 0x9910, RZ ;  /* 0x0000991002057816 */ /* 0x000fca00000000ff */
[----:B------:R-:W-:Y:S01]  /*0530*/  IMAD R5, R4, R5, RZ ;  /* 0x0000000504057224 */ /* 0x000fe200078e02ff */
[----:B0-----:R-:W-:-:S05]  /*0540*/  IADD3 R2, P0, PT, R3, UR6, RZ ;  /* 0x0000000603027c10 */ /* 0x001fca000ff1e0ff */
[----:B------:R-:W-:Y:S01]  /*0550*/  IMAD.X R3, RZ, RZ, UR7, P0 ;  /* 0x00000007ff037e24 */ /* 0x000fe200080e06ff */
[----:B------:R-:W-:-:S04]  /*0560*/  ISETP.GE.U32.AND P0, PT, R0, UR5, PT ;  /* 0x0000000500007c0c */ /* 0x000fc8000bf06070 */
[----:B------:R0:W-:Y:S09]  /*0570*/  STG.E.U8 desc[UR12][R2.64], R5 ;  /* 0x0000000502007986 */ /* 0x0001f2000c10110c */
[----:B------:R-:W-:Y:S05]  /*0580*/  @P0 BRA `(.L_x_22035) ;  /* 0x0000000000580947 */ /* 0x000fea0003800000 */
[----:B------:R-:W1:Y:S01]  /*0590*/  LDCU.64 UR6, c[0x0][0x390] ;  /* 0x00007200ff0677ac */ /* 0x000e620008000a00 */
[----:B0-----:R-:W-:Y:S01]  /*05a0*/  PRMT R5, R15, 0x9910, RZ ;  /* 0x000099100f057816 */ /* 0x001fe200000000ff */
[C---:B------:R-:W-:Y:S02]  /*05b0*/  VIADD R3, R0.reuse, UR4 ;  /* 0x0000000400037c36 */ /* 0x040fe40008000000 */
[----:B------:R-:W-:Y:S02]  /*05c0*/  VIADD R0, R0, 0x80 ;  /* 0x0000008000007836 */ /* 0x000fe40000000000 */
[----:B------:R-:W-:-:S05]  /*05d0*/  IMAD R2, R5, R5, RZ ;  /* 0x0000000505027224 */ /* 0x000fca00078e02ff */
[----:B------:R-:W-:-:S05]  /*05e0*/  PRMT R4, R2, 0x9910, RZ ;  /* 0x0000991002047816 */ /* 0x000fca00000000ff */
[----:B------:R-:W-:Y:S01]  /*05f0*/  IMAD R5, R5, R4, RZ ;  /* 0x0000000405057224 */ /* 0x000fe200078e02ff */
[----:B-1----:R-:W-:-:S04]  /*0600*/  IADD3 R2, P0, PT, R3, UR6, RZ ;  /* 0x0000000603027c10 */ /* 0x002fc8000ff1e0ff */
[----:B------:R-:W-:-:S05]  /*0610*/  IADD3.X R3, PT, PT, RZ, UR7, RZ, P0, !PT ;  /* 0x00000007ff037c10 */ /* 0x000fca00087fe4ff */
[----:B------:R0:W-:Y:S04]  /*0620*/  STG.E.U8 desc[UR12][R2.64], R5 ;  /* 0x0000000502007986 */ /* 0x0001e8000c10110c */
.L_x_22034:
[----:B------:R-:W-:-:S13]  /*0630*/  ISETP.GE.U32.AND P0, PT, R0, UR5, PT ;  /* 0x0000000500007c0c */ /* 0x000fda000bf06070 */
[----:B------:R-:W-:Y:S05]  /*0640*/  @P0 BRA `(.L_x_22036) ;  /* 0x0000000000580947 */ /* 0x000fea0003800000 */
[----:B------:R-:W1:Y:S01]  /*0650*/  LDCU.64 UR6, c[0x0][0x390] ;  /* 0x00007200ff0677ac */ /* 0x000e620008000a00 */
[----:B0----5:R-:W-:Y:S01]  /*0660*/  PRMT R5, R18, 0x9910, RZ ;  /* 0x0000991012057816 */ /* 0x021fe200000000ff */
[C---:B------:R-:W-:Y:S02]  /*0670*/  VIADD R3, R0.reuse, UR4 ;  /* 0x0000000400037c36 */ /* 0x040fe40008000000 */
[----:B------:R-:W-:Y:S02]  /*0680*/  VIADD R0, R0, 0x80 ;  /* 0x0000008000007836 */ /* 0x000fe40000000000 */
[----:B------:R-:W-:-:S05]  /*0690*/  IMAD R2, R5, R5, RZ ;  /* 0x0000000505027224 */ /* 0x000fca00078e02ff */
[----:B------:R-:W-:-:S05]  /*06a0*/  PRMT R4, R2, 0x9910, RZ ;  /* 0x0000991002047816 */ /* 0x000fca00000000ff */
[----:B------:R-:W-:Y:S01]  /*06b0*/  IMAD R5, R5, R4, RZ ;  /* 0x0000000405057224 */ /* 0x000fe200078e02ff */
[----:B-1----:R-:W-:-:S05]  /*06c0*/  IADD3 R2, P0, PT, R3, UR6, RZ ;  /* 0x0000000603027c10 */ /* 0x002fca000ff1e0ff */
[----:B------:R-:W-:-:S05]  /*06d0*/  IMAD.X R3, RZ, RZ, UR7, P0 ;  /* 0x00000007ff037e24 */ /* 0x000fca00080e06ff */
[----:B------:R1:W-:Y:S03]  /*06e0*/  STG.E.U8 desc[UR12][R2.64], R5 ;  /* 0x0000000502007986 */ /* 0x0003e6000c10110c */
.L_x_22035:
[----:B------:R-:W-:-:S13]  /*06f0*/  ISETP.GE.U32.AND P0, PT, R0, UR5, PT ;  /* 0x0000000500007c0c */ /* 0x000fda000bf06070 */
[----:B------:R-:W-:Y:S05]  /*0700*/  @P0 BRA `(.L_x_22037) ;  /* 0x0000000000580947 */ /* 0x000fea0003800000 */
[----:B------:R-:W2:Y:S01]  /*0710*/  LDCU.64 UR6, c[0x0][0x390] ;  /* 0x00007200ff0677ac */ /* 0x000ea20008000a00 */
[----:B01----:R-:W-:Y:S01]  /*0720*/  PRMT R5, R19, 0x9910, RZ ;  /* 0x0000991013057816 */ /* 0x003fe200000000ff */
[C---:B------:R-:W-:Y:S01]  /*0730*/  VIADD R3, R0.reuse, UR4 ;  /* 0x0000000400037c36 */ /* 0x040fe20008000000 */
[----:B------:R-:W-:-:S03]  /*0740*/  IADD3 R0, PT, PT, R0, 0x80, RZ ;  /* 0x0000008000007810 */ /* 0x000fc60007ffe0ff */
[----:B------:R-:W-:-:S05]  /*0750*/  IMAD R2, R5, R5, RZ ;  /* 0x0000000505027224 */ /* 0x000fca00078e02ff */
[----:B------:R-:W-:-:S05]  /*0760*/  PRMT R4, R2, 0x9910, RZ ;  /* 0x0000991002047816 */ /* 0x000fca00000000ff */
[----:B------:R-:W-:Y:S01]  /*0770*/  IMAD R5, R5, R4, RZ ;  /* 0x0000000405057224 */ /* 0x000fe200078e02ff */
[----:B--2---:R-:W-:-:S05]  /*0780*/  IADD3 R2, P0, PT, R3, UR6, RZ ;  /* 0x0000000603027c10 */ /* 0x004fca000ff1e0ff */
[----:B------:R-:W-:-:S05]  /*0790*/  IMAD.X R3, RZ, RZ, UR7, P0 ;  /* 0x00000007ff037e24 */ /* 0x000fca00080e06ff */
[----:B------:R1:W-:Y:S03]  /*07a0*/  STG.E.U8 desc[UR12][R2.64], R5 ;  /* 0x0000000502007986 */ /* 0x0003e6000c10110c */
.L_x_22036:
[----:B------:R-:W-:-:S13]  /*07b0*/  ISETP.GE.U32.AND P0, PT, R0, UR5, PT ;  /* 0x0000000500007c0c */ /* 0x000fda000bf06070 */
[----:B------:R-:W-:Y:S05]  /*07c0*/  @P0 BRA `(.L_x_22038) ;  /* 0x00000000005c0947 */ /* 0x000fea0003800000 */
[----:B------:R-:W2:Y:S01]  /*07d0*/  LDCU.64 UR6, c[0x0][0x390] ;  /* 0x00007200ff0677ac */ /* 0x000ea20008000a00 */
[----:B01---5:R-:W-:Y:S01]  /*07e0*/  PRMT R5, R20, 0x9910, RZ ;  /* 0x0000991014057816 */ /* 0x023fe200000000ff */
[C---:B------:R-:W-:Y:S02]  /*07f0*/  VIADD R3, R0.reuse, UR4 ;  /* 0x0000000400037c36 */ /* 0x040fe40008000000 */
[----:B------:R-:W-:Y:S02]  /*0800*/  VIADD R0, R0, 0x80 ;  /* 0x0000008000007836 */ /* 0x000fe40000000000 */
[----:B------:R-:W-:-:S05]  /*0810*/  IMAD R2, R5, R5, RZ ;  /* 0x0000000505027224 */ /* 0x000fca00078e02ff */
[----:B------:R-:W-:-:S05]  /*0820*/  PRMT R4, R2, 0x9910, RZ ;  /* 0x0000991002047816 */ /* 0x000fca00000000ff */
[----:B------:R-:W-:Y:S01]  /*0830*/  IMAD R5, R5, R4, RZ ;  /* 0x0000000405057224 */ /* 0x000fe200078e02ff */
[----:B--2---:R-:W-:-:S05]  /*0840*/  IADD3 R2, P0, PT, R3, UR6, RZ ;  /* 0x0000000603027c10 */ /* 0x004fca000ff1e0ff */
[----:B------:R-:W-:-:S05]  /*0850*/  IMAD.X R3, RZ, RZ, UR7, P0 ;  /* 0x00000007ff037e24 */ /* 0x000fca00080e06ff */
[----:B------:R2:W-:Y:S03]  /*0860*/  STG.E.U8 desc[UR12][R2.64], R5 ;  /* 0x0000000502007986 */ /* 0x0005e6000c10110c */
.L_x_22037:
[----:B------:R-:W-:-:S13]  /*0870*/  ISETP.GE.U32.AND P0, PT, R0, UR5, PT ;  /* 0x0000000500007c0c */ /* 0x000fda000bf06070 */
[----:B------:R-:W-:Y:S05]  /*0880*/  @P0 BREAK.RELIABLE B1 ;  /* 0x0000000000010942 */ /* 0x000fea0003800100 */
[----:B------:R-:W-:Y:S05]  /*0890*/  @P0 BRA `(.L_x_22039) ;  /* 0x0000000000600947 */ /* 0x000fea0003800000 */
[----:B------:R-:W3:Y:S01]  /*08a0*/  LDCU.64 UR6, c[0x0][0x390] ;  /* 0x00007200ff0677ac */ /* 0x000ee20008000a00 */
[----:B012---:R-:W-:Y:S01]  /*08b0*/  PRMT R5, R16, 0x9910, RZ ;  /* 0x0000991010057816 */ /* 0x007fe200000000ff */
[C---:B------:R-:W-:Y:S02]  /*08c0*/  VIADD R3, R0.reuse, UR4 ;  /* 0x0000000400037c36 */ /* 0x040fe40008000000 */
[----:B------:R-:W-:Y:S02]  /*08d0*/  VIADD R0, R0, 0x80 ;  /* 0x0000008000007836 */ /* 0x000fe40000000000 */
[----:B------:R-:W-:-:S05]  /*08e0*/  IMAD R2, R5, R5, RZ ;  /* 0x0000000505027224 */ /* 0x000fca00078e02ff */
[----:B------:R-:W-:-:S05]  /*08f0*/  PRMT R4, R2, 0x9910, RZ ;  /* 0x0000991002047816 */ /* 0x000fca00000000ff */
[----:B------:R-:W-:Y:S01]  /*0900*/  IMAD R5, R5, R4, RZ ;  /* 0x0000000405057224 */ /* 0x000fe200078e02ff */
[----:B---3--:R-:W-:-:S05]  /*0910*/  IADD3 R2, P0, PT, R3, UR6, RZ ;  /* 0x0000000603027c10 */ /* 0x008fca000ff1e0ff */
[----:B------:R-:W-:-:S05]  /*0920*/  IMAD.X R3, RZ, RZ, UR7, P0 ;  /* 0x00000007ff037e24 */ /* 0x000fca00080e06ff */
[----:B------:R2:W-:Y:S03]  /*0930*/  STG.E.U8 desc[UR12][R2.64], R5 ;  /* 0x0000000502007986 */ /* 0x0005e6000c10110c */
.L_x_22038:
[----:B------:R-:W-:-:S13]  /*0940*/  ISETP.GE.U32.AND P0, PT, R0, UR5, PT ;  /* 0x0000000500007c0c */ /* 0x000fda000bf06070 */
[----:B------:R-:W-:Y:S05]  /*0950*/  @P0 BREAK.RELIABLE B1 ;  /* 0x0000000000010942 */ /* 0x000fea0003800100 */
[----:B------:R-:W-:Y:S05]  /*0960*/  @P0 BRA `(.L_x_22039) ;  /* 0x00000000002c0947 */ /* 0x000fea0003800000 */
[----:B------:R-:W-:Y:S05]  /*0970*/  BSYNC.RELIABLE B1 ;  /* 0x0000000000017941 */ /* 0x000fea0003800100 */
.L_x_22033:
[----:B------:R-:W3:Y:S01]  /*0980*/  LDCU.64 UR6, c[0x0][0x390] ;  /* 0x00007200ff0677ac */ /* 0x000ee20008000a00 */
[----:B012--5:R-:W-:Y:S02]  /*0990*/  PRMT R5, R11, 0x9910, RZ ;  /* 0x000099100b057816 */ /* 0x027fe400000000ff */
[C---:B------:R-:W-:Y:S01]  /*09a0*/  IADD3 R3, PT, PT, R0.reuse, UR4, RZ ;  /* 0x0000000400037c10 */ /* 0x040fe2000fffe0ff */
[----:B------:R-:W-:Y:S02]  /*09b0*/  VIADD R0, R0, 0x80 ;  /* 0x0000008000007836 */ /* 0x000fe40000000000 */
[----:B------:R-:W-:-:S05]  /*09c0*/  IMAD R2, R5, R5, RZ ;  /* 0x0000000505027224 */ /* 0x000fca00078e02ff */
[----:B------:R-:W-:-:S05]  /*09d0*/  PRMT R4, R2, 0x9910, RZ ;  /* 0x0000991002047816 */ /* 0x000fca00000000ff */
[----:B------:R-:W-:Y:S01]  /*09e0*/  IMAD R5, R5, R4, RZ ;  /* 0x0000000405057224 */ /* 0x000fe200078e02ff */
[----:B---3--:R-:W-:-:S05]  /*09f0*/  IADD3 R2, P0, PT, R3, UR6, RZ ;  /* 0x0000000603027c10 */ /* 0x008fca000ff1e0ff */
[----:B------:R-:W-:-:S05]  /*0a00*/  IMAD.X R3, RZ, RZ, UR7, P0 ;  /* 0x00000007ff037e24 */ /* 0x000fca00080e06ff */
[----:B------:R3:W-:Y:S03]  /*0a10*/  STG.E.U8 desc[UR12][R2.64], R5 ;  /* 0x0000000502007986 */ /* 0x0007e6000c10110c */
.L_x_22039:
[----:B------:R-:W-:Y:S05]  /*0a20*/  BSYNC.RECONVERGENT B0 ;  /* 0x0000000000007941 */ /* 0x000fea0003800200 */
.L_x_22032:
[----:B------:R-:W-:Y:S05]  /*0a30*/  WARPSYNC.ALL ;  /* 0x0000000000007948 */ /* 0x000fea0003800000 */
[----:B------:R-:W-:-:S13]  /*0a40*/  ISETP.GE.U32.AND P0, PT, R0, UR5, PT ;  /* 0x0000000500007c0c */ /* 0x000fda000bf06070 */
[----:B------:R-:W-:Y:S05]  /*0a50*/  @P0 EXIT ;  /* 0x000000000000094d */ /* 0x000fea0003800000 */
[----:B------:R-:W4:Y:S01]  /*0a60*/  LDCU.64 UR6, c[0x0][0x390] ;  /* 0x00007200ff0677ac */ /* 0x000f220008000a00 */
[----:B0123-5:R-:W-:Y:S01]  /*0a70*/  PRMT R5, R10, 0x9910, RZ ;  /* 0x000099100a057816 */ /* 0x02ffe200000000ff */
[----:B------:R-:W-:-:S04]  /*0a80*/  VIADD R0, R0, UR4 ;  /* 0x0000000400007c36 */ /* 0x000fc80008000000 */
[----:B------:R-:W-:-:S05]  /*0a90*/  IMAD R2, R5, R5, RZ ;  /* 0x0000000505027224 */ /* 0x000fca00078e02ff */
[----:B------:R-:W-:Y:S02]  /*0aa0*/  PRMT R3, R2, 0x9910, RZ ;  /* 0x0000991002037816 */ /* 0x000fe400000000ff */
[----:B----4-:R-:W-:-:S03]  /*0ab0*/  IADD3 R2, P0, PT, R0, UR6, RZ ;  /* 0x0000000600027c10 */ /* 0x010fc6000ff1e0ff */
[----:B------:R-:W-:Y:S02]  /*0ac0*/  IMAD.MOV.U32 R0, RZ, RZ, R3 ;  /* 0x000000ffff007224 */ /* 0x000fe400078e0003 */
[----:B------:R-:W-:Y:S02]  /*0ad0*/  IMAD.X R3, RZ, RZ, UR7, P0 ;  /* 0x00000007ff037e24 */ /* 0x000fe400080e06ff */
[----:B------:R-:W-:-:S05]  /*0ae0*/  IMAD R5, R5, R0, RZ ;  /* 0x0000000005057224 */ /* 0x000fca00078e02ff */
[----:B------:R-:W-:Y:S01]  /*0af0*/  STG.E.U8 desc[UR12][R2.64], R5 ;  /* 0x0000000502007986 */ /* 0x000fe2000c10110c */
[----:B------:R-:W-:Y:S05]  /*0b00*/  EXIT ;  /* 0x000000000000794d */ /* 0x000fea0003800000 */
.L_x_22031:
[----:B------:R-:W0:Y:S01]  /*0b10*/  LDCU.128 UR8, c[0x0][0x390] ;  /* 0x00007200ff0877ac */ /* 0x000e220008000c00 */
[----:B------:R-:W1:Y:S01]  /*0b20*/  S2R R0, SR_TID.X ;  /* 0x0000000000007919 */ /* 0x000e620000002100 */
[----:B0-----:R-:W-:-:S04]  /*0b30*/  UIADD3 UR6, UP0, UPT, UR4, UR10, URZ ;  /* 0x0000000a04067290 */ /* 0x001fc8000ff1e0ff */
[----:B------:R-:W-:Y:S02]  /*0b40*/  UIADD3.X UR7, UPT, UPT, URZ, UR11, URZ, UP0, !UPT ;  /* 0x0000000bff077290 */ /* 0x000fe400087fe4ff */
[----:B------:R-:W-:-:S04]  /*0b50*/  IMAD.U32 R4, RZ, RZ, UR6 ;  /* 0x00000006ff047e24 */ /* 0x000fc8000f8e00ff */
[----:B------:R-:W-:-:S03]  /*0b60*/  MOV R5, UR7 ;  /* 0x0000000700057c02 */ /* 0x000fc60008000f00 */
[----:B-1----:R-:W-:-:S05]  /*0b70*/  IMAD.WIDE.U32 R4, R0, 0x2, R4 ;  /* 0x0000000200047825 */ /* 0x002fca00078e0004 */
[----:B------:R-:W2:Y:S04]  /*0b80*/  LDG.E.U16 R6, desc[UR12][R4.64] ;  /* 0x0000000c04067981 */ /* 0x000ea8000c1e1500 */
[----:B------:R-:W3:Y:S04]  /*0b90*/  LDG.E.U16 R7, desc[UR12][R4.64+0x100] ;  /* 0x0001000c04077981 */ /* 0x000ee8000c1e1500 */
[----:B------:R-:W4:Y:S04]  /*0ba0*/  LDG.E.U16 R3, desc[UR12][R4.64+0x200] ;  /* 0x0002000c04037981 */ /* 0x000f28000c1e1500 */
[----:B------:R0:W5:Y:S01]  /*0bb0*/  LDG.E.U16 R2, desc[UR12][R4.64+0x300] ;  /* 0x0003000c04027981 */ /* 0x000162000c1e1500 */
[----:B------:R-:W-:-:S04]  /*0bc0*/  UIADD3 UR6, UP0, UPT, UR4, UR8, URZ ;  /* 0x0000000804067290 */ /* 0x000fc8000ff1e0ff */
[----:B------:R-:W-:Y:S01]  /*0bd0*/  UIADD3.X UR7, UPT, UPT, URZ, UR9, URZ, UP0, !UPT ;  /* 0x00000009ff077290 */ /* 0x000fe200087fe4ff */
[C---:B--2---:R-:W-:Y:S02]  /*0be0*/  LOP3.LUT R9, R6.reuse, 0xff, RZ, 0xc0, !PT ;  /* 0x000000ff06097812 */ /* 0x044fe400078ec0ff */
[----:B------:R-:W-:Y:S02]  /*0bf0*/  PRMT R10, R6, 0x7771, RZ ;  /* 0x00007771060a7816 */ /* 0x000fe400000000ff */
[----:B---3--:R-:W-:Y:S01]  /*0c00*/  LOP3.LUT R11, R7, 0xff, RZ, 0xc0, !PT ;  /* 0x000000ff070b7812 */ /* 0x008fe200078ec0ff */
[----:B------:R-:W-:Y:S01]  /*0c10*/  IMAD R6, R9, R9, RZ ;  /* 0x0000000909067224 */ /* 0x000fe200078e02ff */
[----:B------:R-:W-:Y:S01]  /*0c20*/  PRMT R12, R7, 0x7771, RZ ;  /* 0x00007771070c7816 */ /* 0x000fe200000000ff */
[----:B------:R-:W-:Y:S01]  /*0c30*/  IMAD R7, R10, R10, RZ ;  /* 0x0000000a0a077224 */ /* 0x000fe200078e02ff */
[----:B----4-:R-:W-:Y:S01]  /*0c40*/  PRMT R13, R3, 0x7771, RZ ;  /* 0x00007771030d7816 */ /* 0x010fe200000000ff */
[----:B------:R-:W-:Y:S01]  /*0c50*/  IMAD R8, R11, R11, RZ ;  /* 0x0000000b0b087224 */ /* 0x000fe200078e02ff */
[----:B0-----:R-:W-:Y:S01]  /*0c60*/  PRMT R4, R6, 0x9910, RZ ;  /* 0x0000991006047816 */ /* 0x001fe200000000ff */
[----:B------:R-:W-:Y:S01]  /*0c70*/  IMAD R6, R12, R12, RZ ;  /* 0x0000000c0c067224 */ /* 0x000fe200078e02ff */
[----:B------:R-:W-:-:S02]  /*0c80*/  PRMT R5, R7, 0x9910, RZ ;  /* 0x0000991007057816 */ /* 0x000fc400000000ff */
[----:B------:R-:W-:Y:S01]  /*0c90*/  PRMT R8, R8, 0x9910, RZ ;  /* 0x0000991008087816 */ /* 0x000fe200000000ff */
[----:B------:R-:W-:Y:S01]  /*0ca0*/  IMAD R4, R9, R4, RZ ;  /* 0x0000000409047224 */ /* 0x000fe200078e02ff */
[----:B------:R-:W-:Y:S01]  /*0cb0*/  PRMT R7, R6, 0x9910, RZ ;  /* 0x0000991006077816 */ /* 0x000fe200000000ff */
[----:B------:R-:W-:Y:S01]  /*0cc0*/  IMAD R5, R10, R5, RZ ;  /* 0x000000050a057224 */ /* 0x000fe200078e02ff */
[C---:B-----5:R-:W-:Y:S01]  /*0cd0*/  PRMT R16, R2.reuse, 0x7771, RZ ;  /* 0x0000777102107816 */ /* 0x060fe200000000ff */
[----:B------:R-:W-:Y:S01]  /*0ce0*/  IMAD R6, R11, R8, RZ ;  /* 0x000000080b067224 */ /* 0x000fe200078e02ff */
[----:B------:R-:W-:Y:S01]  /*0cf0*/  LOP3.LUT R11, R3, 0xff, RZ, 0xc0, !PT ;  /* 0x000000ff030b7812 */ /* 0x000fe200078ec0ff */
[----:B------:R-:W-:Y:S01]  /*0d00*/  IMAD R8, R13, R13, RZ ;  /* 0x0000000d0d087224 */ /* 0x000fe200078e02ff */
[----:B------:R-:W-:Y:S01]  /*0d10*/  LOP3.LUT R14, R2, 0xff, RZ, 0xc0, !PT ;  /* 0x000000ff020e7812 */ /* 0x000fe200078ec0ff */
[----:B------:R-:W-:Y:S01]  /*0d20*/  IMAD R7, R12, R7, RZ ;  /* 0x000000070c077224 */ /* 0x000fe200078e02ff */
[----:B------:R-:W-:Y:S01]  /*0d30*/  PRMT R5, R5, 0x7604, R4 ;  /* 0x0000760405057816 */ /* 0x000fe20000000004 */
[----:B------:R-:W-:Y:S01]  /*0d40*/  IMAD R3, R11, R11, RZ ;  /* 0x0000000b0b037224 */ /* 0x000fe200078e02ff */
[----:B------:R-:W-:Y:S01]  /*0d50*/  PRMT R12, R8, 0x9910, RZ ;  /* 0x00009910080c7816 */ /* 0x000fe200000000ff */
[----:B------:R-:W-:Y:S01]  /*0d60*/  IMAD R10, R16, R16, RZ ;  /* 0x00000010100a7224 */ /* 0x000fe200078e02ff */
[----:B------:R-:W-:Y:S01]  /*0d70*/  PRMT R7, R7, 0x7604, R6 ;  /* 0x0000760407077816 */ /* 0x000fe20000000006 */
[----:B------:R-:W-:Y:S01]  /*0d80*/  IMAD R9, R14, R14, RZ ;  /* 0x0000000e0e097224 */ /* 0x000fe200078e02ff */
[----:B------:R-:W-:Y:S01]  /*0d90*/  PRMT R3, R3, 0x9910, RZ ;  /* 0x0000991003037816 */ /* 0x000fe200000000ff */
[----:B------:R-:W-:Y:S01]  /*0da0*/  IMAD.U32 R2, RZ, RZ, UR6 ;  /* 0x00000006ff027e24 */ /* 0x000fe2000f8e00ff */
[----:B------:R-:W-:Y:S01]  /*0db0*/  PRMT R17, R10, 0x9910, RZ ;  /* 0x000099100a117816 */ /* 0x000fe200000000ff */
[----:B------:R-:W-:Y:S01]  /*0dc0*/  IMAD.MOV.U32 R10, RZ, RZ, R12 ;  /* 0x000000ffff0a7224 */ /* 0x000fe200078e000c */
[----:B------:R-:W-:Y:S01]  /*0dd0*/  PRMT R15, R9, 0x9910, RZ ;  /* 0x00009910090f7816 */ /* 0x000fe200000000ff */
[----:B------:R-:W-:-:S02]  /*0de0*/  IMAD.MOV.U32 R8, RZ, RZ, R3 ;  /* 0x000000ffff087224 */ /* 0x000fc400078e0003 */
[----:B------:R-:W-:Y:S02]  /*0df0*/  IMAD R9, R13, R10, RZ ;  /* 0x0000000a0d097224 */ /* 0x000fe400078e02ff */
[----:B------:R-:W-:Y:S02]  /*0e00*/  IMAD R8, R11, R8, RZ ;  /* 0x000000080b087224 */ /* 0x000fe400078e02ff */
[----:B------:R-:W-:Y:S02]  /*0e10*/  IMAD R10, R14, R15, RZ ;  /* 0x0000000f0e0a7224 */ /* 0x000fe400078e02ff */
[----:B------:R-:W-:Y:S01]  /*0e20*/  IMAD R11, R16, R17, RZ ;  /* 0x00000011100b7224 */ /* 0x000fe200078e02ff */
[----:B------:R-:W-:Y:S01]  /*0e30*/  PRMT R9, R9, 0x7604, R8 ;  /* 0x0000760409097816 */ /* 0x000fe20000000008 */
[----:B------:R-:W-:-:S03]  /*0e40*/  IMAD.U32 R3, RZ, RZ, UR7 ;  /* 0x00000007ff037e24 */ /* 0x000fc6000f8e00ff */
[----:B------:R-:W-:Y:S01]  /*0e50*/  PRMT R11, R11, 0x7604, R10 ;  /* 0x000076040b0b7816 */ /* 0x000fe2000000000a */
[----:B------:R-:W-:-:S05]  /*0e60*/  IMAD.WIDE.U32 R2, R0, 0x2, R2 ;  /* 0x0000000200027825 */ /* 0x000fca00078e0002 */
[----:B------:R-:W-:Y:S04]  /*0e70*/  STG.E.U16 desc[UR12][R2.64], R5 ;  /* 0x0000000502007986 */ /* 0x000fe8000c10150c */
[----:B------:R-:W-:Y:S04]  /*0e80*/  STG.E.U16 desc[UR12][R2.64+0x100], R7 ;  /* 0x0001000702007986 */ /* 0x000fe8000c10150c */
[----:B------:R-:W-:Y:S04]  /*0e90*/  STG.E.U16 desc[UR12][R2.64+0x200], R9 ;  /* 0x0002000902007986 */ /* 0x000fe8000c10150c */
[----:B------:R-:W-:Y:S01]  /*0ea0*/  STG.E.U16 desc[UR12][R2.64+0x300], R11 ;  /* 0x0003000b02007986 */ /* 0x000fe2000c10150c */
[----:B------:R-:W-:Y:S05]  /*0eb0*/  EXIT ;  /* 0x000000000000794d */ /* 0x000fea0003800000 */
.L_x_22040:
        /* <DEDUP_REMOVED lines=12> */
.L_x_68633:


//--------------------- .text._ZN2at6native29vectorized_elementwise_kernelILi4EZNS0_50_GLOBAL__N__2680c7bb_12_PowKernel_cu_7dd49032_300329pow_tensor_scalar_kernel_implIaaEEvRNS_18TensorIteratorBaseET0_EUlaE0_St5arrayIPcLm2EEEEviS6_T1_ --------------------------
	.section	.text._ZN2at6native29vectorized_elementwise_kernelILi4EZNS0_50_GLOBAL__N__2680c7bb_12_PowKernel_cu_7dd49032_300329pow_tensor_scalar_kernel_implIaaEEvRNS_18TensorIteratorBaseET0_EUlaE0_St5arrayIPcLm2EEEEviS6_T1_,"ax",@progbits
	.align	128
        .global         _ZN2at6native29vectorized_elementwise_kernelILi4EZNS0_50_GLOBAL__N__2680c7bb_12_PowKernel_cu_7dd49032_300329pow_tensor_scalar_kernel_implIaaEEvRNS_18TensorIteratorBaseET0_EUlaE0_St5arrayIPcLm2EEEEviS6_T1_
        .type           _ZN2at6native29vectorized_elementwise_kernelILi4EZNS0_50_GLOBAL__N__2680c7bb_12_PowKernel_cu_7dd49032_300329pow_tensor_scalar_kernel_implIaaEEvRNS_18TensorIteratorBaseET0_EUlaE0_St5arrayIPcLm2EEEEviS6_T1_,@function
        .size           _ZN2at6native29vectorized_elementwise_kernelILi4EZNS0_50_GLOBAL__N__2680c7bb_12_PowKernel_cu_7dd49032_300329pow_tensor_scalar_kernel_implIaaEEvRNS_18TensorIteratorBaseET0_EUlaE0_St5arrayIPcLm2EEEEviS6_T1_,(.L_x_68634 - _ZN2at6native29vectorized_elementwise_kernelILi4EZNS0_50_GLOBAL__N__2680c7bb_12_PowKernel_cu_7dd49032_300329pow_tensor_scalar_kernel_implIaaEEvRNS_18TensorIteratorBaseET0_EUlaE0_St5arrayIPcLm2EEEEviS6_T1_)
        .other          _ZN2at6native29vectorized_elementwise_kernelILi4EZNS0_50_GLOBAL__N__2680c7bb_12_PowKernel_cu_7dd49032_300329pow_tensor_scalar_kernel_implIaaEEvRNS_18TensorIteratorBaseET0_EUlaE0_St5arrayIPcLm2EEEEviS6_T1_,@"STO_CUDA_ENTRY STV_DEFAULT"
_ZN2at6native29vectorized_elementwise_kernelILi4EZNS0_50_GLOBAL__N__2680c7bb_12_PowKernel_cu_7dd49032_300329pow_tensor_scalar_kernel_implIaaEEvRNS_18TensorIteratorBaseET0_EUlaE0_St5arrayIPcLm2EEEEviS6_T1_:
.text._ZN2at6native29vectorized_elementwise_kernelILi4EZNS0_50_GLOBAL__N__2680c7bb_12_PowKernel_cu_7dd49032_300329pow_tensor_scalar_kernel_implIaaEEvRNS_18TensorIteratorBaseET0_EUlaE0_St5arrayIPcLm2EEEEviS6_T1_:
        /* <DEDUP_REMOVED lines=51> */
[----:B-1----:R-:W-:Y:S01]  /*0330*/  @!P3 IADD3 R12, P5, PT, R19, R12, RZ ;  /* 0x0000000c130cb210 */ /* 0x002fe20007fbe0ff */
[----:B------:R1:W5:Y:S01]  /*0340*/  @!P4 LDG.E.U8 R18, desc[UR12][R10.64] ;  /* 0x0000000c0a12c981 */ /* 0x000362000c1e1100 */
[----:B------:R-:W-:Y:S02]  /*0350*/  PRMT R19, RZ, 0x7610, R19 ;  /* 0x00007610ff137816 */ /* 0x000fe40000000013 */
[----:B---3--:R-:W-:Y:S01]  /*0360*/  @!P2 IADD3 R4, P4, PT, R25, R4, RZ ;  /* 0x000000041904a210 */ /* 0x008fe20007f9e0ff */
[----:B------:R-:W-:Y:S01]  /*0370*/  @!P3 IMAD.X R13, RZ, RZ, R13, P5 ;  /* 0x000000ffff0db224 */ /* 0x000fe200028e060d */
[----:B------:R-:W-:-:S03]  /*0380*/  PRMT R20, RZ, 0x7610, R20 ;  /* 0x00007610ff147816 */ /* 0x000fc60000000014 */
[----:B------:R-:W-:Y:S01]  /*0390*/  @!P2 IMAD.X R5, RZ, RZ, R5, P4 ;  /* 0x000000ffff05a224 */ /* 0x000fe200020e0605 */
[----:B------:R2:W5:Y:S01]  /*03a0*/  @!P3 LDG.E.U8 R19, desc[UR12][R12.64] ;  /* 0x0000000c0c13b981 */ /* 0x000562000c1e1100 */
[----:B----4-:R-:W-:Y:S01]  /*03b0*/  @!P1 IADD3 R6, P3, PT, R21, R6, RZ ;  /* 0x0000000615069210 */ /* 0x010fe20007f7e0ff */
[----:B------:R-:W-:Y:S02]  /*03c0*/  @!P6 VIADD R21, R16, UR4 ;  /* 0x000000041015ec36 */ /* 0x000fe40008000000 */
[----:B------:R2:W5:Y:S01]  /*03d0*/  @!P2 LDG.E.U8 R20, desc[UR12][R4.64] ;  /* 0x0000000c0414a981 */ /* 0x000562000c1e1100 */
[----:B------:R-:W-:Y:S01]  /*03e0*/  PRMT R16, RZ, 0x7610, R16 ;  /* 0x00007610ff107816 */ /* 0x000fe20000000010 */
[----:B------:R-:W-:Y:S01]  /*03f0*/  @!P1 IMAD.X R7, RZ, RZ, R7, P3 ;  /* 0x000000ffff079224 */ /* 0x000fe200018e0607 */
[----:B-1----:R-:W-:-:S04]  /*0400*/  PRMT R10, RZ, 0x7610, R10 ;  /* 0x00007610ff0a7816 */ /* 0x002fc8000000000a */
[----:B------:R2:W5:Y:S01]  /*0410*/  @!P1 LDG.E.U8 R16, desc[UR12][R6.64] ;  /* 0x0000000c06109981 */ /* 0x000562000c1e1100 */
[----:B0-----:R-:W-:-:S05]  /*0420*/  @!P6 IADD3 R2, P2, PT, R21, R2, RZ ;  /* 0x000000021502e210 */ /* 0x001fca0007f5e0ff */
[----:B------:R-:W-:-:S05]  /*0430*/  @!P6 IMAD.X R3, RZ, RZ, R3, P2 ;  /* 0x000000ffff03e224 */ /* 0x000fca00010e0603 */
        /* <DEDUP_REMOVED lines=8> */
[----:B--2---:R-:W-:Y:S05]  /*04c0*/  @P0 BRA `(.L_x_22044) ;  /* 0x0000000000580947 */ /* 0x004fea0003800000 */
[----:B------:R-:W0:Y:S01]  /*04d0*/  LDCU.64 UR6, c[0x0][0x390] ;  /* 0x00007200ff0677ac */ /* 0x000e220008000a00 */
[----:B-----5:R-:W-:Y:S01]  /*04e0*/  PRMT R4, R14, 0x9910, RZ ;  /* 0x000099100e047816 */ /* 0x020fe200000000ff */
[C---:B------:R-:W-:Y:S02]  /*04f0*/  VIADD R3, R0.reuse, UR4 ;  /* 0x0000000400037c36 */ /* 0x040fe40008000000 */
[----:B------:R-:W-:Y:S02]  /*0500*/  VIADD R0, R0, 0x80 ;  /* 0x0000008000007836 */ /* 0x000fe40000000000 */
[----:B------:R-:W-:-:S05]  /*0510*/  IMAD R2, R4, R4, RZ ;  /* 0x0000000404027224 */ /* 0x000fca00078e02ff */
[----:B------:R-:W-:-:S05]  /*0520*/  PRMT R5, R2, 0x9910, RZ ;  /* 0x0000991002057816 */ /* 0x000fca00000000ff */
[----:B------:R-:W-:Y:S01]  /*0530*/  IMAD R5, R4, R5, RZ ;  /* 0x0000000504057224 */ /* 0x000fe200078e02ff */
[----:B0-----:R-:W-:-:S04]  /*0540*/  IADD3 R2, P0, PT, R3, UR6, RZ ;  /* 0x0000000603027c10 */ /* 0x001fc8000ff1e0ff */
[----:B------:R-:W-:Y:S02]  /*0550*/  IADD3.X R3, PT, PT, RZ, UR7, RZ, P0, !PT ;  /* 0x00000007ff037c10 */ /* 0x000fe400087fe4ff */
[----:B------:R-:W-:-:S03]  /*0560*/  ISETP.GE.U32.AND P0, PT, R0, UR5, PT ;  /* 0x0000000500007c0c */ /* 0x000fc6000bf06070 */
[----:B------:R0:W-:Y:S10]  /*0570*/  STG.E.U8 desc[UR12][R2.64], R5 ;  /* 0x0000000502007986 */ /* 0x0001f4000c10110c */
        /* <DEDUP_REMOVED lines=11> */
.L_x_22044:
        /* <DEDUP_REMOVED lines=12> */
.L_x_22045:
[----:B------:R-:W-:-:S13]  /*06f0*/  ISETP.GE.U32.AND P0, PT, R0, UR5, PT ;  /* 0x0000000500007c0c */ /* 0x000fda000bf06070 */
[----:B------:R-:W-:Y:S05]  /*0700*/  @P0 BRA `(.L_x_22047) ;  /* 0x0000000000580947 */ /* 0x000fea0003800000 */
[----:B------:R-:W2:Y:S01]  /*0710*/  LDCU.64 UR6, c[0x0][0x390] ;  /* 0x00007200ff0677ac */ /* 0x000ea20008000a00 */
[----:B01----:R-:W-:Y:S01]  /*0720*/  PRMT R5, R19, 0x9910, RZ ;  /* 0x0000991013057816 */ /* 0x003fe200000000ff */
        /* <DEDUP_REMOVED lines=8> */
.L_x_22046:
[----:B------:R-:W-:-:S13]  /*07b0*/  ISETP.GE.U32.AND P0, PT, R0, UR5, PT ;  /* 0x0000000500007c0c */ /* 0x000fda000bf06070 */
[----:B------:R-:W-:Y:S05]  /*07c0*/  @P0 BRA `(.L_x_22048) ;  /* 0x00000000005c0947 */ /* 0x000fea0003800000 */
[----:B------:R-:W2:Y:S01]  /*07d0*/  LDCU.64 UR6, c[0x0][0x390] ;  /* 0x00007200ff0677ac */ /* 0x000ea20008000a00 */
[----:B01---5:R-:W-:Y:S02]  /*07e0*/  PRMT R5, R20, 0x9910, RZ ;  /* 0x0000991014057816 */ /* 0x023fe400000000ff */
[C---:B------:R-:W-:Y:S01]  /*07f0*/  IADD3 R3, PT, PT, R0.reuse, UR4, RZ ;  /* 0x0000000400037c10 */ /* 0x040fe2000fffe0ff */
[----:B------:R-:W-:Y:S02]  /*0800*/  VIADD R0, R0, 0x80 ;  /* 0x0000008000007836 */ /* 0x000fe40000000000 */
[----:B------:R-:W-:-:S05]  /*0810*/  IMAD R2, R5, R5, RZ ;  /* 0x0000000505027224 */ /* 0x000fca00078e02ff */
[----:B------:R-:W-:-:S05]  /*0820*/  PRMT R4, R2, 0x9910, RZ ;  /* 0x0000991002047816 */ /* 0x000fca00000000ff */
[----:B------:R-:W-:Y:S01]  /*0830*/  IMAD R5, R5, R4, RZ ;  /* 0x0000000405057224 */ /* 0x000fe200078e02ff */
[----:B--2---:R-:W-:-:S05]  /*0840*/  IADD3 R2, P0, PT, R3, UR6, RZ ;  /* 0x0000000603027c10 */ /* 0x004fca000ff1e0ff */
[----:B------:R-:W-:-:S05]  /*0850*/  IMAD.X R3, RZ, RZ, UR7, P0 ;  /* 0x00000007ff037e24 */ /* 0x000fca00080e06ff */
[----:B------:R2:W-:Y:S03]  /*0860*/  STG.E.U8 desc[UR12][R2.64], R5 ;  /* 0x0000000502007986 */ /* 0x0005e6000c10110c */
.L_x_22047:
        /* <DEDUP_REMOVED lines=13> */
.L_x_22048:
[----:B------:R-:W-:-:S13]  /*0940*/  ISETP.GE.U32.AND P0, PT, R0, UR5, PT ;  /* 0x0000000500007c0c */ /* 0x000fda000bf06070 */
[----:B------:R-:W-:Y:S05]  /*0950*/  @P0 BREAK.RELIABLE B1 ;  /* 0x0000000000010942 */ /* 0x000fea0003800100 */
[----:B------:R-:W-:Y:S05]  /*0960*/  @P0 BRA `(.L_x_22049) ;  /* 0x00000000002c0947 */ /* 0x000fea0003800000 */
[----:B------:R-:W-:Y:S05]  /*0970*/  BSYNC.RELIABLE B1 ;  /* 0x0000000000017941 */ /* 0x000fea0003800100 */
.L_x_22043:
[----:B------:R-:W3:Y:S01]  /*0980*/  LDCU.64 UR6, c[0x0][0x390] ;  /* 0x00007200ff0677ac */ /* 0x000ee20008000a00 */
[----:B012--5:R-:W-:Y:S01]  /*0990*/  PRMT R5, R11, 0x9910, RZ ;  /* 0x000099100b057816 */ /* 0x027fe200000000ff */
        /* <DEDUP_REMOVED lines=8> */
.L_x_22049:
[----:B------:R-:W-:Y:S05]  /*0a20*/  BSYNC.RECONVERGENT B0 ;  /* 0x0000000000007941 */ /* 0x000fea0003800200 */
.L_x_22042:
        /* <DEDUP_REMOVED lines=9> */
[----:B------:R-:W-:Y:S01]  /*0ac0*/  IMAD.MOV.U32 R0, RZ, RZ, R3 ;  /* 0x000000ffff007224 */ /* 0x000fe200078e0003 */
[----:B------:R-:W-:-:S03]  /*0ad0*/  IADD3.X R3, PT, PT, RZ, UR7, RZ, P0, !PT ;  /* 0x00000007ff037c10 */ /* 0x000fc600087fe4ff */
[----:B------:R-:W-:-:S05]  /*0ae0*/  IMAD R5, R5, R0, RZ ;  /* 0x0000000005057224 */ /* 0x000fca00078e02ff */
[----:B------:R-:W-:Y:S01]  /*0af0*/  STG.E.U8 desc[UR12][R2.64], R5 ;  /* 0x0000000502007986 */ /* 0x000fe2000c10110c */
[----:B------:R-:W-:Y:S05]  /*0b00*/  EXIT ;  /* 0x000000000000794d */ /* 0x000fea0003800000 */
.L_x_22041:
[----:B------:R-:W0:Y:S01]  /*0b10*/  LDCU.128 UR8, c[0x0][0x390] ;  /* 0x00007200ff0877ac */ /* 0x000e220008000c00 */
        /* <DEDUP_REMOVED lines=8> */
[----:B------:R-:W-:-:S04]  /*0ba0*/  UIADD3 UR6, UP0, UPT, UR4, UR8, URZ ;  /* 0x0000000804067290 */ /* 0x000fc8000ff1e0ff */
[----:B------:R-:W-:Y:S01]  /*0bb0*/  UIADD3.X UR7, UPT, UPT, URZ, UR9, URZ, UP0, !UPT ;  /* 0x00000009ff077290 */ /* 0x000fe200087fe4ff */
[C---:B--2---:R-:W-:Y:S02]  /*0bc0*/  PRMT R11, R7.reuse, 0x7772, RZ ;  /* 0x00007772070b7816 */ /* 0x044fe400000000ff */
[C---:B------:R-:W-:Y:S02]  /*0bd0*/  PRMT R10, R7.reuse, 0x7771, RZ ;  /* 0x00007771070a7816 */ /* 0x040fe400000000ff */
[----:B------:R-:W-:Y:S01]  /*0be0*/  LOP3.LUT R9, R7, 0xff, RZ, 0xc0, !PT ;  /* 0x000000ff07097812 */ /* 0x000fe200078ec0ff */
[----:B------:R-:W-:Y:S01]  /*0bf0*/  IMAD R6, R11, R11, RZ ;  /* 0x0000000b0b067224 */ /* 0x000fe200078e02ff */
[----:B---3--:R-:W-:Y:S01]  /*0c00*/  PRMT R12, R8, 0x7771, RZ ;  /* 0x00007771080c7816 */ /* 0x008fe200000000ff */
[----:B------:R-:W-:Y:S01]  /*0c10*/  IMAD R5, R10, R10, RZ ;  /* 0x0000000a0a057224 */ /* 0x000fe200078e02ff */
[----:B------:R-:W-:Y:S01]  /*0c20*/  LOP3.LUT R2, R8, 0xff, RZ, 0xc0, !PT ;  /* 0x000000ff08027812 */ /* 0x000fe200078ec0ff */
[----:B------:R-:W-:Y:S01]  /*0c30*/  IMAD R4, R9, R9, RZ ;  /* 0x0000000909047224 */ /* 0x000fe200078e02ff */
[----:B------:R-:W-:-:S02]  /*0c40*/  PRMT R6, R6, 0x9910, RZ ;  /* 0x0000991006067816 */ /* 0x000fc400000000ff */
[----:B------:R-:W-:Y:S02]  /*0c50*/  PRMT R5, R5, 0x9910, RZ ;  /* 0x0000991005057816 */ /* 0x000fe400000000ff */
[----:B------:R-:W-:Y:S01]  /*0c60*/  PRMT R4, R4, 0x9910, RZ ;  /* 0x0000991004047816 */ /* 0x000fe200000000ff */
[----:B------:R-:W-:Y:S01]  /*0c70*/  IMAD R6, R11, R6, RZ ;  /* 0x000000060b067224 */ /* 0x000fe200078e02ff */
[----:B------:R-:W-:Y:S01]  /*0c80*/  PRMT R11, R7, 0x7773, RZ ;  /* 0x00007773070b7816 */ /* 0x000fe200000000ff */
[----:B------:R-:W-:Y:S01]  /*0c90*/  IMAD R5, R10, R5, RZ ;  /* 0x000000050a057224 */ /* 0x000fe200078e02ff */
[C---:B------:R-:W-:Y:S01]  /*0ca0*/  PRMT R13, R8.reuse, 0x7772, RZ ;  /* 0x00007772080d7816 */ /* 0x040fe200000000ff */
[----:B------:R-:W-:Y:S01]  /*0cb0*/  IMAD R4, R9, R4, RZ ;  /* 0x0000000409047224 */ /* 0x000fe200078e02ff */
[----:B------:R-:W-:Y:S01]  /*0cc0*/  PRMT R14, R8, 0x7773, RZ ;  /* 0x00007773080e7816 */ /* 0x000fe200000000ff */
[----:B------:R-:W-:Y:S01]  /*0cd0*/  IMAD R3, R11, R11, RZ ;  /* 0x0000000b0b037224 */ /* 0x000fe200078e02ff */
[----:B------:R-:W-:Y:S01]  /*0ce0*/  LOP3.LUT R5, R5, 0xffff, RZ, 0xc0, !PT ;  /* 0x0000ffff05057812 */ /* 0x000fe200078ec0ff */
[----:B------:R-:W-:Y:S01]  /*0cf0*/  IMAD R8, R12, R12, RZ ;  /* 0x0000000c0c087224 */ /* 0x000fe200078e02ff */
[----:B------:R-:W-:Y:S01]  /*0d00*/  LOP3.LUT R4, R4, 0xffff, RZ, 0xc0, !PT ;  /* 0x0000ffff04047812 */ /* 0x000fe200078ec0ff */
[----:B------:R-:W-:Y:S01]  /*0d10*/  IMAD R7, R2, R2, RZ ;  /* 0x0000000202077224 */ /* 0x000fe200078e02ff */
[----:B------:R-:W-:Y:S01]  /*0d20*/  PRMT R3, R3, 0x9910, RZ ;  /* 0x0000991003037816 */ /* 0x000fe200000000ff */
[----:B------:R-:W-:Y:S01]  /*0d30*/  IMAD R9, R13, R13, RZ ;  /* 0x0000000d0d097224 */ /* 0x000fe200078e02ff */
[----:B------:R-:W-:Y:S01]  /*0d40*/  PRMT R15, R8, 0x9910, RZ ;  /* 0x00009910080f7816 */ /* 0x000fe200000000ff */
[----:B------:R-:W-:Y:S01]  /*0d50*/  IMAD R10, R14, R14, RZ ;  /* 0x0000000e0e0a7224 */ /* 0x000fe200078e02ff */
[----:B------:R-:W-:Y:S01]  /*0d60*/  PRMT R7, R7, 0x9910, RZ ;  /* 0x0000991007077816 */ /* 0x000fe200000000ff */
[----:B------:R-:W-:Y:S01]  /*0d70*/  IMAD.MOV.U32 R8, RZ, RZ, R3 ;  /* 0x000000ffff087224 */ /* 0x000fe200078e0003 */
[----:B------:R-:W-:Y:S01]  /*0d80*/  PRMT R16, R9, 0x9910, RZ ;  /* 0x0000991009107816 */ /* 0x000fe200000000ff */
[----:B------:R-:W-:Y:S01]  /*0d90*/  IMAD.MOV.U32 R9, RZ, RZ, R15 ;  /* 0x000000ffff097224 */ /* 0x000fe200078e000f */
[----:B------:R-:W-:Y:S01]  /*0da0*/  PRMT R17, R10, 0x9910, RZ ;  /* 0x000099100a117816 */ /* 0x000fe200000000ff */
[----:B------:R-:W-:Y:S01]  /*0db0*/  IMAD.MOV.U32 R3, RZ, RZ, R7 ;  /* 0x000000ffff037224 */ /* 0x000fe200078e0007 */
[----:B------:R-:W-:Y:S01]  /*0dc0*/  LOP3.LUT R6, R6, 0xffff, RZ, 0xc0, !PT ;  /* 0x0000ffff06067812 */ /* 0x000fe200078ec0ff */
[----:B------:R-:W-:Y:S01]  /*0dd0*/  IMAD.MOV.U32 R10, RZ, RZ, R16 ;  /* 0x000000ffff0a7224 */ /* 0x000fe200078e0010 */
[----:B------:R-:W-:Y:S01]  /*0de0*/  PRMT R5, R4, 0x3340, R5 ;  /* 0x0000334004057816 */ /* 0x000fe20000000005 */
[----:B------:R-:W-:-:S02]  /*0df0*/  IMAD.MOV.U32 R15, RZ, RZ, R17 ;  /* 0x000000ffff0f7224 */ /* 0x000fc400078e0011 */
[----:B------:R-:W-:Y:S02]  /*0e00*/  IMAD R7, R11, R8, RZ ;  /* 0x000000080b077224 */ /* 0x000fe400078e02ff */
[----:B------:R-:W-:Y:S02]  /*0e10*/  IMAD R8, R2, R3, RZ ;  /* 0x0000000302087224 */ /* 0x000fe400078e02ff */
[----:B------:R-:W-:Y:S01]  /*0e20*/  IMAD R9, R12, R9, RZ ;  /* 0x000000090c097224 */ /* 0x000fe200078e02ff */
[----:B------:R-:W-:Y:S01]  /*0e30*/  LOP3.LUT R7, R7, 0xffff, RZ, 0xc0, !PT ;  /* 0x0000ffff07077812 */ /* 0x000fe200078ec0ff */
[----:B------:R-:W-:Y:S01]  /*0e40*/  IMAD R10, R13, R10, RZ ;  /* 0x0000000a0d0a7224 */ /* 0x000fe200078e02ff */
[----:B------:R-:W-:Y:S01]  /*0e50*/  LOP3.LUT R8, R8, 0xffff, RZ, 0xc0, !PT ;  /* 0x0000ffff08087812 */ /* 0x000fe200078ec0ff */
[----:B------:R-:W-:Y:S01]  /*0e60*/  IMAD R11, R14, R15, RZ ;  /* 0x0000000f0e0b7224 */ /* 0x000fe200078e02ff */
[----:B------:R-:W-:Y:S01]  /*0e70*/  LOP3.LUT R9, R9, 0xffff, RZ, 0xc0, !PT ;  /* 0x0000ffff09097812 */ /* 0x000fe200078ec0ff */
[----:B------:R-:W-:Y:S01]  /*0e80*/  IMAD.U32 R2, RZ, RZ, UR6 ;  /* 0x00000006ff027e24 */ /* 0x000fe2000f8e00ff */
[----:B------:R-:W-:Y:S01]  /*0e90*/  LOP3.LUT R10, R10, 0xffff, RZ, 0xc0, !PT ;  /* 0x0000ffff0a0a7812 */ /* 0x000fe200078ec0ff */
[----:B------:R-:W-:Y:S01]  /*0ea0*/  IMAD.U32 R3, RZ, RZ, UR7 ;  /* 0x00000007ff037e24 */ /* 0x000fe2000f8e00ff */
[----:B------:R-:W-:-:S02]  /*0eb0*/  LOP3.LUT R11, R11, 0xffff, RZ, 0xc0, !PT ;  /* 0x0000ffff0b0b7812 */ /* 0x000fc400078ec0ff */
[----:B------:R-:W-:Y:S01]  /*0ec0*/  PRMT R6, R6, 0x3340, R7 ;  /* 0x0000334006067816 */ /* 0x000fe20000000007 */
[----:B------:R-:W-:Y:S01]  /*0ed0*/  IMAD.WIDE.U32 R2, R0, 0x4, R2 ;  /* 0x0000000400027825 */ /* 0x000fe200078e0002 */
[----:B------:R-:W-:Y:S02]  /*0ee0*/  PRMT R9, R8, 0x3340, R9 ;  /* 0x0000334008097816 */ /* 0x000fe40000000009 */
[----:B------:R-:W-:Y:S02]  /*0ef0*/  PRMT R10, R10, 0x3340, R11 ;  /* 0x000033400a0a7816 */ /* 0x000fe4000000000b */
[----:B------:R-:W-:Y:S02]  /*0f00*/  PRMT R5, R5, 0x5410, R6 ;  /* 0x0000541005057816 */ /* 0x000fe40000000006 */
[----:B------:R-:W-:-:S03]  /*0f10*/  PRMT R9, R9, 0x5410, R10 ;  /* 0x0000541009097816 */ /* 0x000fc6000000000a */
[----:B------:R-:W-:Y:S04]  /*0f20*/  STG.E desc[UR12][R2.64], R5 ;  /* 0x0000000502007986 */ /* 0x000fe8000c10190c */
[----:B------:R-:W-:Y:S01]  /*0f30*/  STG.E desc[UR12][R2.64+0x200], R9 ;  /* 0x0002000902007986 */ /* 0x000fe2000c10190c */
[----:B------:R-:W-:Y:S05]  /*0f40*/  EXIT ;  /* 0x000000000000794d */ /* 0x000fea0003800000 */
.L_x_22050:
        /* <DEDUP_REMOVED lines=11> */
.L_x_68634:


//--------------------- .text._ZN2at6native29vectorized_elementwise_kernelILi8EZNS0_50_GLOBAL__N__2680c7bb_12_PowKernel_cu_7dd49032_300329pow_tensor_scalar_kernel_implIaaEEvRNS_18TensorIteratorBaseET0_EUlaE0_St5arrayIPcLm2EEEEviS6_T1_ --------------------------
	.section	.text._ZN2at6native29vectorized_elementwise_kernelILi8EZNS0_50_GLOBAL__N__2680c7bb_12_PowKernel_cu_7dd49032_300329pow_tensor_scalar_kernel_implIaaEEvRNS_18TensorIteratorBaseET0_EUlaE0_St5arrayIPcLm2EEEEviS6_T1_,"ax",@progbits
	.align	128
        .global         _ZN2at6native29vectorized_elementwise_kernelILi8EZNS0_50_GLOBAL__N__2680c7bb_12_PowKernel_cu_7dd49032_300329pow_tensor_scalar_kernel_implIaaEEvRNS_18TensorIteratorBaseET0_EUlaE0_St5arrayIPcLm2EEEEviS6_T1_
        .type           _ZN2at6native29vectorized_elementwise_kernelILi8EZNS0_50_GLOBAL__N__2680c7bb_12_PowKernel_cu_7dd49032_300329pow_tensor_scalar_kernel_implIaaEEvRNS_18TensorIteratorBaseET0_EUlaE0_St5arrayIPcLm2EEEEviS6_T1_,@function
        .size           _ZN2at6native29vectorized_elementwise_kernelILi8EZNS0_50_GLOBAL__N__2680c7bb_12_PowKernel_cu_7dd49032_300329pow_tensor_scalar_kernel_implIaaEEvRNS_18TensorIteratorBaseET0_EUlaE0_St5arrayIPcLm2EEEEviS6_T1_,(.L_x_68635 - _ZN2at6native29vectorized_elementwise_kernelILi8EZNS0_50_GLOBAL__N__2680c7bb_12_PowKernel_cu_7dd49032_300329pow_tensor_scalar_kernel_implIaaEEvRNS_18TensorIteratorBaseET0_EUlaE0_St5arrayIPcLm2EEEEviS6_T1_)
        .other          _ZN2at6native29vectorized_elementwise_kernelILi8EZNS0_50_GLOBAL__N__2680c7bb_12_PowKernel_cu_7dd49032_300329pow_tensor_scalar_kernel_implIaaEEvRNS_18TensorIteratorBaseET0_EUlaE0_St5arrayIPcLm2EEEEviS6_T1_,@"STO_CUDA_ENTRY STV_DEFAULT"
_ZN2at6native29vectorized_elementwise_kernelILi8EZNS0_50_GLOBAL__N__2680c7bb_12_PowKernel_cu_7dd49032_300329pow_tensor_scalar_kernel_implIaaEEvRNS_18TensorIteratorBaseET0_EUlaE0_St5arrayIPcLm2EEEEviS6_T1_:
.text._ZN2at6native29vectorized_elementwise_kernelILi8EZNS0_50_GLOBAL__N__2680c7bb_12_PowKernel_cu_7dd49032_300329pow_tensor_scalar_kernel_implIaaEEvRNS_18TensorIteratorBaseET0_EUlaE0_St5arrayIPcLm2EEEEviS6_T1_:
        /* <DEDUP_REMOVED lines=99> */
.L_x_22054:
        /* <DEDUP_REMOVED lines=12> */
.L_x_22055:
        /* <DEDUP_REMOVED lines=12> */
.L_x_22056:
        /* <DEDUP_REMOVED lines=12> */
.L_x_22057:
        /* <DEDUP_REMOVED lines=13> */
.L_x_22058:
[----:B------:R-:W-:-:S13]  /*0940*/  ISETP.GE.U32.AND P0, PT, R0, UR5, PT ;  /* 0x0000000500007c0c */ /* 0x000fda000bf06070 */
[----:B------:R-:W-:Y:S05]  /*0950*/  @P0 BREAK.RELIABLE B1 ;  /* 0x0000000000010942 */ /* 0x000fea0003800100 */
[----:B------:R-:W-:Y:S05]  /*0960*/  @P0 BRA `(.L_x_22059) ;  /* 0x00000000002c0947 */ /* 0x000fea0003800000 */
[----:B------:R-:W-:Y:S05]  /*0970*/  BSYNC.RELIABLE B1 ;  /* 0x0000000000017941 */ /* 0x000fea0003800100 */
.L_x_22053:
        /* <DEDUP_REMOVED lines=10> */
.L_x_22059:
[----:B------:R-:W-:Y:S05]  /*0a20*/  BSYNC.RECONVERGENT B0 ;  /* 0x0000000000007941 */ /* 0x000fea0003800200 */
.L_x_22052:
        /* <DEDUP_REMOVED lines=14> */
.L_x_22051:
[----:B------:R-:W0:Y:S01]  /*0b10*/  LDCU.128 UR8, c[0x0][0x390] ;  /* 0x00007200ff0877ac */ /* 0x000e220008000c00 */
[----:B------:R-:W1:Y:S01]  /*0b20*/  S2R R5, SR_TID.X ;  /* 0x0000000000057919 */ /* 0x000e620000002100 */
[----:B0-----:R-:W-:-:S04]  /*0b30*/  UIADD3 UR6, UP0, UPT, UR4, UR10, URZ ;  /* 0x0000000a04067290 */ /* 0x001fc8000ff1e0ff */
[----:B------:R-:W-:Y:S02]  /*0b40*/  UIADD3.X UR7, UPT, UPT, URZ, UR11, URZ, UP0, !UPT ;  /* 0x0000000bff077290 */ /* 0x000fe400087fe4ff */
[----:B------:R-:W-:-:S04]  /*0b50*/  IMAD.U32 R2, RZ, RZ, UR6 ;  /* 0x00000006ff027e24 */ /* 0x000fc8000f8e00ff */
[----:B------:R-:W-:Y:S02]  /*0b60*/  IMAD.U32 R3, RZ, RZ, UR7 ;  /* 0x00000007ff037e24 */ /* 0x000fe4000f8e00ff */
[----:B-1----:R-:W-:-:S06]  /*0b70*/  IMAD.WIDE.U32 R2, R5, 0x8, R2 ;  /* 0x0000000805027825 */ /* 0x002fcc00078e0002 */
[----:B------:R-:W2:Y:S01]  /*0b80*/  LDG.E.64 R2, desc[UR12][R2.64] ;  /* 0x0000000c02027981 */ /* 0x000ea2000c1e1b00 */
[----:B------:R-:W-:-:S04]  /*0b90*/  UIADD3 UR6, UP0, UPT, UR4, UR8, URZ ;  /* 0x0000000804067290 */ /* 0x000fc8000ff1e0ff */
[----:B------:R-:W-:Y:S01]  /*0ba0*/  UIADD3.X UR7, UPT, UPT, URZ, UR9, URZ, UP0, !UPT ;  /* 0x00000009ff077290 */ /* 0x000fe200087fe4ff */
[C---:B--2---:R-:W-:Y:S02]  /*0bb0*/  LOP3.LUT R10, R3.reuse, 0xff, RZ, 0xc0, !PT ;  /* 0x000000ff030a7812 */ /* 0x044fe400078ec0ff */
[C---:B------:R-:W-:Y:S02]  /*0bc0*/  PRMT R8, R2.reuse, 0x7771, RZ ;  /* 0x0000777102087816 */ /* 0x040fe400000000ff */
[----:B------:R-:W-:Y:S01]  /*0bd0*/  LOP3.LUT R7, R2, 0xff, RZ, 0xc0, !PT ;  /* 0x000000ff02077812 */ /* 0x000fe200078ec0ff */
[----:B------:R-:W-:Y:S01]  /*0be0*/  IMAD R6, R10, R10, RZ ;  /* 0x0000000a0a067224 */ /* 0x000fe200078e02ff */
[C---:B------:R-:W-:Y:S01]  /*0bf0*/  PRMT R12, R3.reuse, 0x7771, RZ ;  /* 0x00007771030c7816 */ /* 0x040fe200000000ff */
        /* <DEDUP_REMOVED lines=26> */
[----:B------:R-:W-:-:S02]  /*0da0*/  IMAD.MOV.U32 R9, RZ, RZ, R15 ;  /* 0x000000ffff097224 */ /* 0x000fc400078e000f */
[----:B------:R-:W-:Y:S02]  /*0db0*/  IMAD.MOV.U32 R2, RZ, RZ, R16 ;  /* 0x000000ffff027224 */ /* 0x000fe400078e0010 */
[----:B------:R-:W-:Y:S02]  /*0dc0*/  IMAD.MOV.U32 R3, RZ, RZ, R17 ;  /* 0x000000ffff037224 */ /* 0x000fe400078e0011 */
        /* <DEDUP_REMOVED lines=12> */
[----:B------:R-:W-:Y:S01]  /*0e90*/  LOP3.LUT R11, R11, 0xffff, RZ, 0xc0, !PT ;  /* 0x0000ffff0b0b7812 */ /* 0x000fe200078ec0ff */
[----:B------:R-:W-:Y:S01]  /*0ea0*/  IMAD.WIDE.U32 R2, R5, 0x8, R2 ;  /* 0x0000000805027825 */ /* 0x000fe200078e0002 */
[----:B------:R-:W-:Y:S02]  /*0eb0*/  PRMT R6, R13, 0x3340, R6 ;  /* 0x000033400d067816 */ /* 0x000fe40000000006 */
[----:B------:R-:W-:Y:S02]  /*0ec0*/  PRMT R7, R7, 0x3340, R8 ;  /* 0x0000334007077816 */ /* 0x000fe40000000008 */
[----:B------:R-:W-:Y:S02]  /*0ed0*/  PRMT R9, R4, 0x3340, R9 ;  /* 0x0000334004097816 */ /* 0x000fe40000000009 */
[----:B------:R-:W-:Y:S02]  /*0ee0*/  PRMT R10, R10, 0x3340, R11 ;  /* 0x000033400a0a7816 */ /* 0x000fe4000000000b */
[----:B------:R-:W-:-:S02]  /*0ef0*/  PRMT R6, R6, 0x5410, R7 ;  /* 0x0000541006067816 */ /* 0x000fc40000000007 */
[----:B------:R-:W-:-:S05]  /*0f00*/  PRMT R7, R9, 0x5410, R10 ;  /* 0x0000541009077816 */ /* 0x000fca000000000a */
[----:B------:R-:W-:Y:S01]  /*0f10*/  STG.E.64 desc[UR12][R2.64], R6 ;  /* 0x0000000602007986 */ /* 0x000fe2000c101b0c */
[----:B------:R-:W-:Y:S05]  /*0f20*/  EXIT ;  /* 0x000000000000794d */ /* 0x000fea0003800000 */
.L_x_22060:
        /* <DEDUP_REMOVED lines=13> */
.L_x_68635:


//--------------------- .text._ZN2at6native18elementwise_kernelILi128ELi4EZNS0_15gpu_kernel_implIZNS0_50_GLOBAL__N__2680c7bb_12_PowKernel_cu_7dd49032_300329pow_tensor_scalar_kernel_implIaaEEvRNS_18TensorIteratorBaseET0_EUlaE_EEvS6_RKT_EUliE_EEviT1_ --------------------------
	.section	.text._ZN2at6native18elementwise_kernelILi128ELi4EZNS0_15gpu_kernel_implIZNS0_50_GLOBAL__N__2680c7bb_12_PowKernel_cu_7dd49032_300329pow_tensor_scalar_kernel_implIaaEEvRNS_18TensorIteratorBaseET0_EUlaE_EEvS6_RKT_EUliE_EEviT1_,"ax",@progbits
	.align	128
        .global         _ZN2at6native18elementwise_kernelILi128ELi4EZNS0_15gpu_kernel_implIZNS0_50_GLOBAL__N__2680c7bb_12_PowKernel_cu_7dd49032_300329pow_tensor_scalar_kernel_implIaaEEvRNS_18TensorIteratorBaseET0_EUlaE_EEvS6_RKT_EUliE_EEviT1_
        .type           _ZN2at6native18elementwise_kernelILi128ELi4EZNS0_15gpu_kernel_implIZNS0_50_GLOBAL__N__2680c7bb_12_PowKernel_cu_7dd49032_300329pow_tensor_scalar_kernel_implIaaEEvRNS_18TensorIteratorBaseET0_EUlaE_EEvS6_RKT_EUliE_EEviT1_,@function
        .size           _ZN2at6native18elementwise_kernelILi128ELi4EZNS0_15gpu_kernel_implIZNS0_50_GLOBAL__N__2680c7bb_12_PowKernel_cu_7dd49032_300329pow_tensor_scalar_kernel_implIaaEEvRNS_18TensorIteratorBaseET0_EUlaE_EEvS6_RKT_EUliE_EEviT1_,(.L_x_68636 - _ZN2at6native18elementwise_kernelILi128ELi4EZNS0_15gpu_kernel_implIZNS0_50_GLOBAL__N__2680c7bb_12_PowKernel_cu_7dd49032_300329pow_tensor_scalar_kernel_implIaaEEvRNS_18TensorIteratorBaseET0_EUlaE_EEvS6_RKT_EUliE_EEviT1_)
        .other          _ZN2at6native18elementwise_kernelILi128ELi4EZNS0_15gpu_kernel_implIZNS0_50_GLOBAL__N__2680c7bb_12_PowKernel_cu_7dd49032_300329pow_tensor_scalar_kernel_implIaaEEvRNS_18TensorIteratorBaseET0_EUlaE_EEvS6_RKT_EUliE_EEviT1_,@"STO_CUDA_ENTRY STV_DEFAULT"
_ZN2at6native18elementwise_kernelILi128ELi4EZNS0_15gpu_kernel_implIZNS0_50_GLOBAL__N__2680c7bb_12_PowKernel_cu_7dd49032_300329pow_tensor_scalar_kernel_implIaaEEvRNS_18TensorIteratorBaseET0_EUlaE_EEvS6_RKT_EUliE_EEviT1_:
.text._ZN2at6native18elementwise_kernelILi128ELi4EZNS0_15gpu_kernel_implIZNS0_50_GLOBAL__N__2680c7bb_12_PowKernel_cu_7dd49032_300329pow_tensor_scalar_kernel_implIaaEEvRNS_18TensorIteratorBaseET0_EUlaE_EEvS6_RKT_EUliE_EEviT1_:
        /* <DEDUP_REMOVED lines=319> */
.L_x_22063:
        /* <DEDUP_REMOVED lines=16> */
.L_x_22067:
[----:B------:R0:W5:Y:S01]  /*14f0*/  LDG.E.U8 R0, desc[UR36][R2.64] ;  /* 0x0000002402007981 */ /* 0x000162000c1e1100 */
[----:B------:R-:W-:Y:S05]  /*1500*/  BRA `(.L_x_22069) ;  /* 0x0000000c004c7947 */ /* 0x000fea0003800000 */
.L_x_22066:
        /* <DEDUP_REMOVED lines=8> */
.L_x_22071:
[----:B------:R0:W5:Y:S01]  /*1590*/  LDG.E.U8 R0, desc[UR36][R2.64] ;  /* 0x0000002402007981 */ /* 0x000162000c1e1100 */
[----:B------:R-:W-:Y:S05]  /*15a0*/  BRA `(.L_x_22069) ;  /* 0x0000000c00247947 */ /* 0x000fea0003800000 */
.L_x_22070:
[----:B------:R0:W5:Y:S01]  /*15b0*/  LDG.E.U16 R0, desc[UR36][R2.64] ;  /* 0x0000002402007981 */ /* 0x000162000c1e1500 */
[----:B------:R-:W-:Y:S05]  /*15c0*/  BRA `(.L_x_22069) ;  /* 0x0000000c001c7947 */ /* 0x000fea0003800000 */
.L_x_22065:
        /* <DEDUP_REMOVED lines=9> */
.L_x_22073:
[----:B------:R-:W2:Y:S02]  /*1660*/  LDG.E.U16 R4, desc[UR36][R2.64] ;  /* 0x0000002402047981 */ /* 0x000ea4000c1e1500 */
[----:B--2---:R-:W-:-:S06]  /*1670*/  HADD2.F32 R4, -RZ, R4.H0_H0 ;  /* 0x20000004ff047230 */ /* 0x004fcc0000004100 */
[----:B------:R-:W0:Y:S02]  /*1680*/  F2I.FTZ.TRUNC.NTZ R4, R4 ;  /* 0x0000000400047305 */ /* 0x000e24000021f100 */
[----:B0-----:R-:W-:Y:S01]  /*1690*/  PRMT R0, R4, 0x7610, R0 ;  /* 0x0000761004007816 */ /* 0x001fe20000000000 */
[----:B------:R-:W-:Y:S06]  /*16a0*/  BRA `(.L_x_22069) ;  /* 0x0000000800e47947 */ /* 0x000fec0003800000 */
.L_x_22072:
        /* <DEDUP_REMOVED lines=9> */
.L_x_22075:
[----:B------:R-:W2:Y:S02]  /*1740*/  LDG.E.U16 R2, desc[UR36][R2.64] ;  /* 0x0000002402027981 */ /* 0x000ea4000c1e1500 */
[----:B--2---:R-:W-:-:S06]  /*1750*/  HADD2.F32 R4, -RZ, R2.H0_H0 ;  /* 0x20000002ff047230 */ /* 0x004fcc0000004100 */
[----:B------:R-:W0:Y:S02]  /*1760*/  F2I.FTZ.TRUNC.NTZ R4, R4 ;  /* 0x0000000400047305 */ /* 0x000e24000021f100 */
[----:B0-----:R-:W-:Y:S01]  /*1770*/  PRMT R0, R4, 0x7610, R0 ;  /* 0x0000761004007816 */ /* 0x001fe20000000000 */
[----:B------:R-:W-:Y:S06]  /*1780*/  BRA `(.L_x_22069) ;  /* 0x0000000800ac7947 */ /* 0x000fec0003800000 */
.L_x_22074:
[----:B------:R-:W2:Y:S02]  /*1790*/  LDG.E.64 R2, desc[UR36][R2.64] ;  /* 0x0000002402027981 */ /* 0x000ea4000c1e1b00 */
[----:B--2---:R0:W1:Y:S01]  /*17a0*/  F2I.F64.TRUNC R0, R2 ;  /* 0x0000000200007311 */ /* 0x004062000030d100 */
[----:B------:R-:W-:Y:S05]  /*17b0*/  BRA `(.L_x_22069) ;  /* 0x0000000800a07947 */ /* 0x000fea0003800000 */
.L_x_22064:
        /* <DEDUP_REMOVED lines=12> */
.L_x_22078:
[----:B------:R-:W2:Y:S02]  /*1880*/  LDG.E.64 R2, desc[UR36][R2.64] ;  /* 0x0000002402027981 */ /* 0x000ea4000c1e1b00 */
[----:B--2---:R3:W4:Y:S01]  /*1890*/  F2I.F64.TRUNC R0, R2 ;  /* 0x0000000200007311 */ /* 0x004722000030d100 */
[----:B------:R-:W-:Y:S05]  /*18a0*/  BRA `(.L_x_22069) ;  /* 0x0000000800647947 */ /* 0x000fea0003800000 */
.L_x_22077:
        /* <DEDUP_REMOVED lines=27> */
.L_x_22080:
        /* <DEDUP_REMOVED lines=14> */
.L_x_22079:
[----:B------:R-:W2:Y:S02]  /*1b40*/  LDG.E.U16 R4, desc[UR36][R2.64] ;  /* 0x0000002402047981 */ /* 0x000ea4000c1e1500 */
[----:B--2---:R-:W-:-:S06]  /*1b50*/  IMAD.U32 R4, R4, 0x10000, RZ ;  /* 0x0001000004047824 */ /* 0x004fcc00078e00ff */
[----:B------:R-:W0:Y:S02]  /*1b60*/  F2I.FTZ.TRUNC.NTZ R4, R4 ;  /* 0x0000000400047305 */ /* 0x000e24000021f100 */
[----:B0-----:R-:W-:Y:S01]  /*1b70*/  PRMT R0, R4, 0x7610, R0 ;  /* 0x0000761004007816 */ /* 0x001fe20000000000 */
[----:B------:R-:W-:Y:S06]  /*1b80*/  BRA `(.L_x_22069) ;  /* 0x0000000400ac7947 */ /* 0x000fec0003800000 */
.L_x_22076:
        /* <DEDUP_REMOVED lines=10> */
.L_x_22083:
        /* <DEDUP_REMOVED lines=21> */
.L_x_22087:
[----:B------:R-:W-:Y:S05]  /*1d80*/  BSYNC.RECONVERGENT B1 ;  /* 0x0000000000017941 */ /* 0x000fea0003800200 */
.L_x_22086:
[----:B------:R-:W-:Y:S01]  /*1d90*/  IMAD.SHL.U32 R0, R0, 0x100000, RZ ;  /* 0x0010000000007824 */ /* 0x000fe200078e00ff */
[----:B------:R-:W-:-:S04]  /*1da0*/  LEA R2, R2, 0x3b800000, 0x17 ;  /* 0x3b80000002027811 */ /* 0x000fc800078eb8ff */
[----:B------:R-:W-:-:S07]  /*1db0*/  LOP3.LUT R4, R2, R0, R7, 0xfe, !PT ;  /* 0x0000000002047212 */ /* 0x000fce00078efe07 */
.L_x_22085:
[----:B------:R-:W-:Y:S05]  /*1dc0*/  BSYNC.RECONVERGENT B0 ;  /* 0x0000000000007941 */ /* 0x000fea0003800200 */
.L_x_22084:
[----:B------:R-:W0:Y:S02]  /*1dd0*/  F2I.FTZ.TRUNC.NTZ R4, R4 ;  /* 0x0000000400047305 */ /* 0x000e24000021f100 */
[----:B0-----:R-:W-:Y:S01]  /*1de0*/  PRMT R0, R4, 0x7610, R0 ;  /* 0x0000761004007816 */ /* 0x001fe20000000000 */
[----:B------:R-:W-:Y:S06]  /*1df0*/  BRA `(.L_x_22069) ;  /* 0x0000000400107947 */ /* 0x000fec0003800000 */
.L_x_22082:
        /* <DEDUP_REMOVED lines=21> */
.L_x_22091:
[----:B------:R-:W-:Y:S05]  /*1f50*/  BSYNC.RECONVERGENT B1 ;  /* 0x0000000000017941 */ /* 0x000fea0003800200 */
.L_x_22090:
[----:B------:R-:W-:Y:S02]  /*1f60*/  SHF.L.U32 R0, R0, 0x15, RZ ;  /* 0x0000001500007819 */ /* 0x000fe400000006ff */
[----:B------:R-:W-:-:S04]  /*1f70*/  LEA R2, R2, 0x37800000, 0x17 ;  /* 0x3780000002027811 */ /* 0x000fc800078eb8ff */
[----:B------:R-:W-:-:S07]  /*1f80*/  LOP3.LUT R4, R2, R0, R7, 0xfe, !PT ;  /* 0x0000000002047212 */ /* 0x000fce00078efe07 */
.L_x_22089:
[----:B------:R-:W-:Y:S05]  /*1f90*/  BSYNC.RECONVERGENT B0 ;  /* 0x0000000000007941 */ /* 0x000fea0003800200 */
.L_x_22088:
[----:B------:R-:W0:Y:S02]  /*1fa0*/  F2I.FTZ.TRUNC.NTZ R4, R4 ;  /* 0x0000000400047305 */ /* 0x000e24000021f100 */
[----:B0-----:R-:W-:Y:S01]  /*1fb0*/  PRMT R0, R4, 0x7610, R0 ;  /* 0x0000761004007816 */ /* 0x001fe20000000000 */
[----:B------:R-:W-:Y:S06]  /*1fc0*/  BRA `(.L_x_22069) ;  /* 0x00000000009c7947 */ /* 0x000fec0003800000 */
.L_x_22081:
[----:B------:R-:W-:-:S09]  /*1fd0*/  UISETP.NE.AND UP0, UPT, UR4, 0x1c, UPT ;  /* 0x0000001c0400788c */ /* 0x000fd2000bf05270 */
[----:B------:R-:W-:Y:S05]  /*1fe0*/  BRA.U !UP0, `(.L_x_22092) ;  /* 0x0000000108907547 */ /* 0x000fea000b800000 */
[----:B------:R-:W-:-:S09]  /*1ff0*/  UISETP.NE.AND UP0, UPT, UR4, 0x1d, UPT ;  /* 0x0000001d0400788c */ /* 0x000fd2000bf05270 */
[----:B------:R-:W-:Y:S05]  /*2000*/  BRA.U !UP0, `(.L_x_22093) ;  /* 0x0000000108807547 */ /* 0x000fea000b800000 */
[----:B------:R-:W-:-:S09]  /*2010*/  UISETP.NE.AND UP0, UPT, UR4, 0x2c, UPT ;  /* 0x0000002c0400788c */ /* 0x000fd2000bf05270 */
[----:B------:R-:W-:Y:S05]  /*2020*/  BRA.U !UP0, `(.L_x_22094) ;  /* 0x0000000108487547 */ /* 0x000fea000b800000 */
.L_x_22068:
        /* <DEDUP_REMOVED lines=16> */
.L_x_22095:
[----:B------:R-:W-:Y:S01]  /*2130*/  PRMT R0, RZ, 0x7610, R0 ;  /* 0x00007610ff007816 */ /* 0x000fe20000000000 */
[----:B------:R-:W-:Y:S06]  /*2140*/  BRA `(.L_x_22069) ;  /* 0x00000000003c7947 */ /* 0x000fec0003800000 */
.L_x_22094:
        /* <DEDUP_REMOVED lines=8> */
.L_x_22097:
[----:B------:R-:W-:Y:S05]  /*21d0*/  BSYNC.RECONVERGENT B0 ;  /* 0x0000000000007941 */ /* 0x000fea0003800200 */
.L_x_22096:
[----:B------:R-:W0:Y:S02]  /*21e0*/  F2I.FTZ.TRUNC.NTZ R4, R4 ;  /* 0x0000000400047305 */ /* 0x000e24000021f100 */
[----:B0-----:R-:W-:Y:S01]  /*21f0*/  PRMT R0, R4, 0x7610, R0 ;  /* 0x0000761004007816 */ /* 0x001fe20000000000 */
[----:B------:R-:W-:Y:S06]  /*2200*/  BRA `(.L_x_22069) ;  /* 0x00000000000c7947 */ /* 0x000fec0003800000 */
.L_x_22093:
[----:B------:R2:W5:Y:S01]  /*2210*/  LDG.E.U8 R0, desc[UR36][R2.64] ;  /* 0x0000002402007981 */ /* 0x000562000c1e1100 */
[----:B------:R-:W-:Y:S05]  /*2220*/  BRA `(.L_x_22069) ;  /* 0x0000000000047947 */ /* 0x000fea0003800000 */
.L_x_22092:
[----:B------:R1:W5:Y:S02]  /*2230*/  LDG.E.U8 R0, desc[UR36][R2.64] ;  /* 0x0000002402007981 */ /* 0x000364000c1e1100 */
.L_x_22069:
        /* <DEDUP_REMOVED lines=18> */
.L_x_22101:
[----:B------:R3:W-:Y:S01]  /*2360*/  STG.E.U8 desc[UR36][R2.64], R7 ;  /* 0x0000000702007986 */ /* 0x0007e2000c101124 */
[----:B------:R-:W-:Y:S05]  /*2370*/  BRA `(.L_x_22103) ;  /* 0x0000000c00847947 */ /* 0x000fea0003800000 */
.L_x_22100:
        /* <DEDUP_REMOVED lines=12> */
.L_x_22105:
[----:B------:R-:W-:-:S04]  /*2440*/  LOP3.LUT R7, R7, 0xffff, RZ, 0xc0, !PT ;  /* 0x0000ffff07077812 */ /* 0x000fc800078ec0ff */
[----:B------:R-:W-:-:S05]  /*2450*/  PRMT R5, R7, 0x8880, RZ ;  /* 0x0000888007057816 */ /* 0x000fca00000000ff */
[----:B------:R1:W-:Y:S01]  /*2460*/  STG.E desc[UR36][R2.64], R5 ;  /* 0x0000000502007986 */ /* 0x0003e2000c101924 */
[----:B------:R-:W-:Y:S05]  /*2470*/  BRA `(.L_x_22103) ;  /* 0x0000000c00447947 */ /* 0x000fea0003800000 */
.L_x_22104:
[----:B------:R-:W-:-:S04]  /*2480*/  PRMT R5, R7, 0x8880, RZ ;  /* 0x0000888007057816 */ /* 0x000fc800000000ff */
[----:B------:R-:W-:-:S05]  /*2490*/  PRMT R5, R5, 0x7710, RZ ;  /* 0x0000771005057816 */ /* 0x000fca00000000ff */
[----:B------:R2:W-:Y:S01]  /*24a0*/  STG.E.U16 desc[UR36][R2.64], R5 ;  /* 0x0000000502007986 */ /* 0x0005e2000c101524 */
[----:B------:R-:W-:Y:S05]  /*24b0*/  BRA `(.L_x_22103) ;  /* 0x0000000c00347947 */ /* 0x000fea0003800000 */
.L_x_22099:
        /* <DEDUP_REMOVED lines=9> */
.L_x_22107:
[----:B------:R-:W0:Y:S02]  /*2550*/  I2F.S8 R0, R7 ;  /* 0x0000000700007306 */ /* 0x000e240000001400 */
[----:B0-----:R-:W-:-:S05]  /*2560*/  F2FP.F16.F32.PACK_AB R0, RZ, R0 ;  /* 0x00000000ff00723e */ /* 0x001fca00000000ff */
[----:B------:R0:W-:Y:S01]  /*2570*/  STG.E.U16 desc[UR36][R2.64], R0 ;  /* 0x0000000002007986 */ /* 0x0001e2000c101524 */
[----:B------:R-:W-:Y:S05]  /*2580*/  BRA `(.L_x_22103) ;  /* 0x0000000c00007947 */ /* 0x000fea0003800000 */
.L_x_22106:
        /* <DEDUP_REMOVED lines=10> */
.L_x_22109:
[----:B------:R-:W0:Y:S02]  /*2630*/  I2F.S8 R7, R7 ;  /* 0x0000000700077306 */ /* 0x000e240000001400 */
[----:B0-----:R-:W-:-:S04]  /*2640*/  F2FP.F16.F32.PACK_AB R5, RZ, R7 ;  /* 0x00000007ff05723e */ /* 0x001fc800000000ff */
[----:B------:R-:W-:-:S05]  /*2650*/  PRMT R5, R5, 0x5410, RZ ;  /* 0x0000541005057816 */ /* 0x000fca00000000ff */
[----:B------:R0:W-:Y:S01]  /*2660*/  STG.E desc[UR36][R2.64], R5 ;  /* 0x0000000502007986 */ /* 0x0001e2000c101924 */
[----:B------:R-:W-:Y:S05]  /*2670*/  BRA `(.L_x_22103) ;  /* 0x0000000800c47947 */ /* 0x000fea0003800000 */
.L_x_22108:
[----:B------:R-:W-:-:S04]  /*2680*/  PRMT R4, R7, 0x8880, RZ ;  /* 0x0000888007047816 */ /* 0x000fc800000000ff */
[----:B------:R-:W-:-:S06]  /*2690*/  PRMT R4, R4, 0x7710, RZ ;  /* 0x0000771004047816 */ /* 0x000fcc00000000ff */
[----:B------:R-:W0:Y:S02]  /*26a0*/  I2F.F64.S16 R4, R4 ;  /* 0x0000000400047312 */ /* 0x000e240000101c00 */
[----:B0-----:R0:W-:Y:S01]  /*26b0*/  STG.E.64 desc[UR36][R2.64], R4 ;  /* 0x0000000402007986 */ /* 0x0011e2000c101b24 */
[----:B------:R-:W-:Y:S05]  /*26c0*/  BRA `(.L_x_22103) ;  /* 0x0000000800b07947 */ /* 0x000fea0003800000 */
.L_x_22098:
        /* <DEDUP_REMOVED lines=12> */
.L_x_22112:
[----:B------:R-:W-:Y:S02]  /*2790*/  PRMT R4, R7, 0x8880, RZ ;  /* 0x0000888007047816 */ /* 0x000fe400000000ff */
[----:B------:R-:W-:Y:S02]  /*27a0*/  CS2R R6, SRZ ;  /* 0x0000000000067805 */ /* 0x000fe4000001ff00 */
[----:B------:R-:W-:-:S06]  /*27b0*/  PRMT R4, R4, 0x7710, RZ ;  /* 0x0000771004047816 */ /* 0x000fcc00000000ff */
[----:B------:R-:W0:Y:S02]  /*27c0*/  I2F.F64.S16 R4, R4 ;  /* 0x0000000400047312 */ /* 0x000e240000101c00 */
[----:B0-----:R0:W-:Y:S01]  /*27d0*/  STG.E.128 desc[UR36][R2.64], R4 ;  /* 0x0000000402007986 */ /* 0x0011e2000c101d24 */
[----:B------:R-:W-:Y:S05]  /*27e0*/  BRA `(.L_x_22103) ;  /* 0x0000000800687947 */ /* 0x000fea0003800000 */
.L_x_22111:
        /* <DEDUP_REMOVED lines=19> */
.L_x_22116:
[----:B------:R-:W-:Y:S05]  /*2920*/  BSYNC.RECONVERGENT B0 ;  /* 0x0000000000007941 */ /* 0x000fea0003800200 */
.L_x_22115:
[----:B------:R-:W-:-:S05]  /*2930*/  LOP3.LUT R5, R0, 0x80, R5, 0xf8, !PT ;  /* 0x0000008000057812 */ /* 0x000fca00078ef805 */
[----:B------:R0:W-:Y:S01]  /*2940*/  STG.E.U8 desc[UR36][R2.64], R5 ;  /* 0x0000000502007986 */ /* 0x0001e2000c101124 */
[----:B------:R-:W-:Y:S05]  /*2950*/  BRA `(.L_x_22103) ;  /* 0x00000008000c7947 */ /* 0x000fea0003800000 */
.L_x_22114:
        /* <DEDUP_REMOVED lines=15> */
.L_x_22118:
[----:B------:R-:W-:Y:S05]  /*2a50*/  BSYNC.RECONVERGENT B0 ;  /* 0x0000000000007941 */ /* 0x000fea0003800200 */
.L_x_22117:
[----:B------:R-:W-:-:S05]  /*2a60*/  LOP3.LUT R5, R0, 0x80, R5, 0xf8, !PT ;  /* 0x0000008000057812 */ /* 0x000fca00078ef805 */
[----:B------:R0:W-:Y:S01]  /*2a70*/  STG.E.U8 desc[UR36][R2.64], R5 ;  /* 0x0000000502007986 */ /* 0x0001e2000c101124 */
[----:B------:R-:W-:Y:S05]  /*2a80*/  BRA `(.L_x_22103) ;  /* 0x0000000400c07947 */ /* 0x000fea0003800000 */
.L_x_22113:
[----:B------:R-:W0:Y:S02]  /*2a90*/  I2F.S8 R0, R7 ;  /* 0x0000000700007306 */ /* 0x000e240000001400 */
[----:B0-----:R-:W-:-:S05]  /*2aa0*/  F2FP.BF16.F32.PACK_AB R0, RZ, R0 ;  /* 0x00000000ff00723e */ /* 0x001fca00000010ff */
[----:B------:R0:W-:Y:S01]  /*2ab0*/  STG.E.U16 desc[UR36][R2.64], R0 ;  /* 0x0000000002007986 */ /* 0x0001e2000c101524 */
[----:B------:R-:W-:Y:S05]  /*2ac0*/  BRA `(.L_x_22103) ;  /* 0x0000000400b07947 */ /* 0x000fea0003800000 */
.L_x_22110:
        /* <DEDUP_REMOVED lines=12> */
.L_x_22121:
        /* <DEDUP_REMOVED lines=13> */
.L_x_22124:
[----:B------:R-:W-:-:S04]  /*2c60*/  SHF.R.U32.HI R0, RZ, 0x14, R5 ;  /* 0x00000014ff007819 */ /* 0x000fc80000011605 */
[----:B------:R-:W-:-:S04]  /*2c70*/  LOP3.LUT R0, R0, 0x1, RZ, 0xc0, !PT ;  /* 0x0000000100007812 */ /* 0x000fc800078ec0ff */
[----:B------:R-:W-:-:S04]  /*2c80*/  IADD3 R0, PT, PT, R5, 0x487ffff, R0 ;  /* 0x0487ffff05007810 */ /* 0x000fc80007ffe000 */
[----:B------:R-:W-:-:S04]  /*2c90*/  SHF.R.U32.HI R0, RZ, 0x14, R0 ;  /* 0x00000014ff007819 */ /* 0x000fc80000011600 */
[----:B------:R-:W-:-:S07]  /*2ca0*/  LOP3.LUT R4, R0, 0xff, RZ, 0xc0, !PT ;  /* 0x000000ff00047812 */ /* 0x000fce00078ec0ff */
.L_x_22125:
[----:B------:R-:W-:-:S04]  /*2cb0*/  SHF.R.U32.HI R5, RZ, 0x18, R5 ;  /* 0x00000018ff057819 */ /* 0x000fc80000011605 */
[----:B------:R-:W-:-:S04]  /*2cc0*/  LOP3.LUT R4, R4, 0x80, R5, 0xf8, !PT ;  /* 0x0000008004047812 */ /* 0x000fc800078ef805 */
[----:B------:R-:W-:-:S07]  /*2cd0*/  PRMT R0, R4, 0x7610, R0 ;  /* 0x0000761004007816 */ /* 0x000fce0000000000 */
.L_x_22123:
[----:B------:R-:W-:Y:S05]  /*2ce0*/  BSYNC.RECONVERGENT B0 ;  /* 0x0000000000007941 */ /* 0x000fea0003800200 */
.L_x_22122:
[----:B------:R0:W-:Y:S01]  /*2cf0*/  STG.E.U8 desc[UR36][R2.64], R0 ;  /* 0x0000000002007986 */ /* 0x0001e2000c101124 */
[----:B------:R-:W-:Y:S05]  /*2d00*/  BRA `(.L_x_22103) ;  /* 0x0000000400207947 */ /* 0x000fea0003800000 */
.L_x_22120:
        /* <DEDUP_REMOVED lines=13> */
.L_x_22128:
[----:B------:R-:W-:-:S04]  /*2de0*/  SHF.R.U32.HI R0, RZ, 0x15, R5 ;  /* 0x00000015ff007819 */ /* 0x000fc80000011605 */
[----:B------:R-:W-:-:S04]  /*2df0*/  LOP3.LUT R0, R0, 0x1, RZ, 0xc0, !PT ;  /* 0x0000000100007812 */ /* 0x000fc800078ec0ff */
[----:B------:R-:W-:-:S04]  /*2e00*/  IADD3 R0, PT, PT, R5, 0x88fffff, R0 ;  /* 0x088fffff05007810 */ /* 0x000fc80007ffe000 */
[----:B------:R-:W-:-:S04]  /*2e10*/  SHF.R.U32.HI R0, RZ, 0x15, R0 ;  /* 0x00000015ff007819 */ /* 0x000fc80000011600 */
[----:B------:R-:W-:-:S07]  /*2e20*/  LOP3.LUT R4, R0, 0xff, RZ, 0xc0, !PT ;  /* 0x000000ff00047812 */ /* 0x000fce00078ec0ff */
.L_x_22129:
[----:B------:R-:W-:-:S04]  /*2e30*/  SHF.R.U32.HI R5, RZ, 0x18, R5 ;  /* 0x00000018ff057819 */ /* 0x000fc80000011605 */
[----:B------:R-:W-:-:S04]  /*2e40*/  LOP3.LUT R4, R4, 0x80, R5, 0xf8, !PT ;  /* 0x0000008004047812 */ /* 0x000fc800078ef805 */
[----:B------:R-:W-:-:S07]  /*2e50*/  PRMT R0, R4, 0x7610, R0 ;  /* 0x0000761004007816 */ /* 0x000fce0000000000 */
.L_x_22127:
[----:B------:R-:W-:Y:S05]  /*2e60*/  BSYNC.RECONVERGENT B0 ;  /* 0x0000000000007941 */ /* 0x000fea0003800200 */
.L_x_22126:
[----:B------:R0:W-:Y:S01]  /*2e70*/  STG.E.U8 desc[UR36][R2.64], R0 ;  /* 0x0000000002007986 */ /* 0x0001e2000c101124 */
[----:B------:R-:W-:Y:S05]  /*2e80*/  BRA `(.L_x_22103) ;  /* 0x0000000000c07947 */ /* 0x000fea0003800000 */
.L_x_22119:
[----:B------:R-:W-:-:S09]  /*2e90*/  UISETP.NE.AND UP0, UPT, UR4, 0x1c, UPT ;  /* 0x0000001c0400788c */ /* 0x000fd2000bf05270 */
[----:B------:R-:W-:Y:S05]  /*2ea0*/  BRA.U !UP0, `(.L_x_22130) ;  /* 0x0000000108ac7547 */ /* 0x000fea000b800000 */
[----:B------:R-:W-:-:S09]  /*2eb0*/  UISETP.NE.AND UP0, UPT, UR4, 0x1d, UPT ;  /* 0x0000001d0400788c */ /* 0x000fd2000bf05270 */
[----:B------:R-:W-:Y:S05]  /*2ec0*/  BRA.U !UP0, `(.L_x_22131) ;  /* 0x00000001088c7547 */ /* 0x000fea000b800000 */
[----:B------:R-:W-:-:S09]  /*2ed0*/  UISETP.NE.AND UP0, UPT, UR4, 0x2c, UPT ;  /* 0x0000002c0400788c */ /* 0x000fd2000bf05270 */
[----:B------:R-:W-:Y:S05]  /*2ee0*/  BRA.U !UP0, `(.L_x_22132) ;  /* 0x0000000108447547 */ /* 0x000fea000b800000 */
.L_x_22102:
        /* <DEDUP_REMOVED lines=16> */
.L_x_22133:
[----:B------:R-:W-:Y:S05]  /*2ff0*/  BRA `(.L_x_22103) ;  /* 0x0000000000647947 */ /* 0x000fea0003800000 */
.L_x_22132:
        /* <DEDUP_REMOVED lines=16> */
.L_x_22131:
[----:B------:R-:W-:-:S04]  /*3100*/  LOP3.LUT R7, R7, 0xffff, RZ, 0xc0, !PT ;  /* 0x0000ffff07077812 */ /* 0x000fc800078ec0ff */
[----:B------:R-:W-:-:S05]  /*3110*/  PRMT R7, R7, 0x8880, RZ ;  /* 0x0000888007077816 */ /* 0x000fca00000000ff */
[----:B------:R-:W-:-:S05]  /*3120*/  IMAD.MOV.U32 R4, RZ, RZ, R7 ;  /* 0x000000ffff047224 */ /* 0x000fca00078e0007 */
[----:B------:R-:W-:-:S05]  /*3130*/  SHF.R.S32.HI R5, RZ, 0x1f, R4 ;  /* 0x0000001fff057819 */ /* 0x000fca0000011404 */
[----:B------:R0:W-:Y:S01]  /*3140*/  STG.E.64 desc[UR36][R2.64], R4 ;  /* 0x0000000402007986 */ /* 0x0001e2000c101b24 */
[----:B------:R-:W-:Y:S05]  /*3150*/  BRA `(.L_x_22103) ;  /* 0x00000000000c7947 */ /* 0x000fea0003800000 */
.L_x_22130:
[----:B------:R-:W-:-:S04]  /*3160*/  LOP3.LUT R7, R7, 0xffff, RZ, 0xc0, !PT ;  /* 0x0000ffff07077812 */ /* 0x000fc800078ec0ff */
[----:B------:R-:W-:-:S05]  /*3170*/  PRMT R5, R7, 0x8880, RZ ;  /* 0x0000888007057816 */ /* 0x000fca00000000ff */
[----:B------:R0:W-:Y:S02]  /*3180*/  STG.E desc[UR36][R2.64], R5 ;  /* 0x0000000502007986 */ /* 0x0001e4000c101924 */
.L_x_22103:
[----:B------:R-:W-:-:S07]  /*3190*/  VIADD R17, R17, 0x80 ;  /* 0x0000008011117836 */ /* 0x000fce0000000000 */
.L_x_22062:
[----:B------:R-:W-:Y:S05]  /*31a0*/  BSYNC.RECONVERGENT B6 ;  /* 0x0000000000067941 */ /* 0x000fea0003800200 */
.L_x_22061:
        /* <DEDUP_REMOVED lines=307> */
.L_x_22136:
        /* <DEDUP_REMOVED lines=16> */
.L_x_22140:
[----:B------:R1:W5:Y:S01]  /*45e0*/  LDG.E.U8 R0, desc[UR36][R2.64] ;  /* 0x0000002402007981 */ /* 0x000362000c1e1100 */
[----:B------:R-:W-:Y:S05]  /*45f0*/  BRA `(.L_x_22142) ;  /* 0x0000000c004c7947 */ /* 0x000fea0003800000 */
.L_x_22139:
        /* <DEDUP_REMOVED lines=8> */
.L_x_22144:
[----:B------:R3:W5:Y:S01]  /*4680*/  LDG.E.U8 R0, desc[UR36][R2.64] ;  /* 0x0000002402007981 */ /* 0x000762000c1e1100 */
[----:B------:R-:W-:Y:S05]  /*4690*/  BRA `(.L_x_22142) ;  /* 0x0000000c00247947 */ /* 0x000fea0003800000 */
.L_x_22143:
[----:B------:R2:W5:Y:S01]  /*46a0*/  LDG.E.U16 R0, desc[UR36][R2.64] ;  /* 0x0000002402007981 */ /* 0x000562000c1e1500 */
[----:B------:R-:W-:Y:S05]  /*46b0*/  BRA `(.L_x_22142) ;  /* 0x0000000c001c7947 */ /* 0x000fea0003800000 */
.L_x_22138:
        /* <DEDUP_REMOVED lines=9> */
.L_x_22146:
[----:B------:R-:W2:Y:S02]  /*4750*/  LDG.E.U16 R4, desc[UR36][R2.64] ;  /* 0x0000002402047981 */ /* 0x000ea4000c1e1500 */
[----:B--2---:R-:W-:-:S06]  /*4760*/  HADD2.F32 R4, -RZ, R4.H0_H0 ;  /* 0x20000004ff047230 */ /* 0x004fcc0000004100 */
[----:B------:R-:W0:Y:S02]  /*4770*/  F2I.FTZ.TRUNC.NTZ R4, R4 ;  /* 0x0000000400047305 */ /* 0x000e24000021f100 */
[----:B0-----:R-:W-:Y:S01]  /*4780*/  PRMT R0, R4, 0x7610, R0 ;  /* 0x0000761004007816 */ /* 0x001fe20000000000 */
[----:B------:R-:W-:Y:S06]  /*4790*/  BRA `(.L_x_22142) ;  /* 0x0000000800e47947 */ /* 0x000fec0003800000 */
.L_x_22145:
        /* <DEDUP_REMOVED lines=9> */
.L_x_22148:
[----:B------:R-:W2:Y:S02]  /*4830*/  LDG.E.U16 R2, desc[UR36][R2.64] ;  /* 0x0000002402027981 */ /* 0x000ea4000c1e1500 */
[----:B--2---:R-:W-:-:S06]  /*4840*/  HADD2.F32 R4, -RZ, R2.H0_H0 ;  /* 0x20000002ff047230 */ /* 0x004fcc0000004100 */
[----:B------:R-:W0:Y:S02]  /*4850*/  F2I.FTZ.TRUNC.NTZ R4, R4 ;  /* 0x0000000400047305 */ /* 0x000e24000021f100 */
[----:B0-----:R-:W-:Y:S01]  /*4860*/  PRMT R0, R4, 0x7610, R0 ;  /* 0x0000761004007816 */ /* 0x001fe20000000000 */
[----:B------:R-:W-:Y:S06]  /*4870*/  BRA `(.L_x_22142) ;  /* 0x0000000800ac7947 */ /* 0x000fec0003800000 */
.L_x_22147:
[----:B------:R-:W2:Y:S02]  /*4880*/  LDG.E.64 R2, desc[UR36][R2.64] ;  /* 0x0000002402027981 */ /* 0x000ea4000c1e1b00 */
[----:B--2---:R0:W1:Y:S01]  /*4890*/  F2I.F64.TRUNC R0, R2 ;  /* 0x0000000200007311 */ /* 0x004062000030d100 */
[----:B------:R-:W-:Y:S05]  /*48a0*/  BRA `(.L_x_22142) ;  /* 0x0000000800a07947 */ /* 0x000fea0003800000 */
.L_x_22137:
        /* <DEDUP_REMOVED lines=12> */
.L_x_22151:
[----:B------:R-:W2:Y:S02]  /*4970*/  LDG.E.64 R2, desc[UR36][R2.64] ;  /* 0x0000002402027981 */ /* 0x000ea4000c1e1b00 */
[----:B--2---:R0:W1:Y:S01]  /*4980*/  F2I.F64.TRUNC R0, R2 ;  /* 0x0000000200007311 */ /* 0x004062000030d100 */
[----:B------:R-:W-:Y:S05]  /*4990*/  BRA `(.L_x_22142) ;  /* 0x0000000800647947 */ /* 0x000fea0003800000 */
.L_x_22150:
        /* <DEDUP_REMOVED lines=27> */
.L_x_22153:
        /* <DEDUP_REMOVED lines=14> */
.L_x_22152:
[----:B------:R-:W2:Y:S02]  /*4c30*/  LDG.E.U16 R4, desc[UR36][R2.64] ;  /* 0x0000002402047981 */ /* 0x000ea4000c1e1500 */
[----:B--2---:R-:W-:-:S06]  /*4c40*/  IMAD.U32 R4, R4, 0x10000, RZ ;  /* 0x0001000004047824 */ /* 0x004fcc00078e00ff */
[----:B------:R-:W0:Y:S02]  /*4c50*/  F2I.FTZ.TRUNC.NTZ R4, R4 ;  /* 0x0000000400047305 */ /* 0x000e24000021f100 */
[----:B0-----:R-:W-:Y:S01]  /*4c60*/  PRMT R0, R4, 0x7610, R0 ;  /* 0x0000761004007816 */ /* 0x001fe20000000000 */
[----:B------:R-:W-:Y:S06]  /*4c70*/  BRA `(.L_x_22142) ;  /* 0x0000000400ac7947 */ /* 0x000fec0003800000 */
.L_x_22149:
        /* <DEDUP_REMOVED lines=10> */
.L_x_22156:
        /* <DEDUP_REMOVED lines=21> */
.L_x_22160:
[----:B------:R-:W-:Y:S05]  /*4e70*/  BSYNC.RECONVERGENT B1 ;  /* 0x0000000000017941 */ /* 0x000fea0003800200 */
.L_x_22159:
[----:B------:R-:W-:Y:S01]  /*4e80*/  IMAD.SHL.U32 R0, R0, 0x100000, RZ ;  /* 0x0010000000007824 */ /* 0x000fe200078e00ff */
[----:B------:R-:W-:-:S04]  /*4e90*/  LEA R2, R2, 0x3b800000, 0x17 ;  /* 0x3b80000002027811 */ /* 0x000fc800078eb8ff */
[----:B------:R-:W-:-:S07]  /*4ea0*/  LOP3.LUT R4, R2, R0, R7, 0xfe, !PT ;  /* 0x0000000002047212 */ /* 0x000fce00078efe07 */
.L_x_22158:
[----:B------:R-:W-:Y:S05]  /*4eb0*/  BSYNC.RECONVERGENT B0 ;  /* 0x0000000000007941 */ /* 0x000fea0003800200 */
.L_x_22157:
[----:B------:R-:W0:Y:S02]  /*4ec0*/  F2I.FTZ.TRUNC.NTZ R4, R4 ;  /* 0x0000000400047305 */ /* 0x000e24000021f100 */
[----:B0-----:R-:W-:Y:S01]  /*4ed0*/  PRMT R0, R4, 0x7610, R0 ;  /* 0x0000761004007816 */ /* 0x001fe20000000000 */
[----:B------:R-:W-:Y:S06]  /*4ee0*/  BRA `(.L_x_22142) ;  /* 0x0000000400107947 */ /* 0x000fec0003800000 */
.L_x_22155:
        /* <DEDUP_REMOVED lines=21> */
.L_x_22164:
[----:B------:R-:W-:Y:S05]  /*5040*/  BSYNC.RECONVERGENT B1 ;  /* 0x0000000000017941 */ /* 0x000fea0003800200 */
.L_x_22163:
[----:B------:R-:W-:Y:S01]  /*5050*/  IMAD.SHL.U32 R0, R0, 0x200000, RZ ;  /* 0x0020000000007824 */ /* 0x000fe200078e00ff */
[----:B------:R-:W-:-:S04]  /*5060*/  LEA R2, R2, 0x37800000, 0x17 ;  /* 0x3780000002027811 */ /* 0x000fc800078eb8ff */
[----:B------:R-:W-:-:S07]  /*5070*/  LOP3.LUT R4, R2, R0, R7, 0xfe, !PT ;  /* 0x0000000002047212 */ /* 0x000fce00078efe07 */
.L_x_22162:
[----:B------:R-:W-:Y:S05]  /*5080*/  BSYNC.RECONVERGENT B0 ;  /* 0x0000000000007941 */ /* 0x000fea0003800200 */
.L_x_22161:
[----:B------:R-:W0:Y:S02]  /*5090*/  F2I.FTZ.TRUNC.NTZ R4, R4 ;  /* 0x0000000400047305 */ /* 0x000e24000021f100 */
[----:B0-----:R-:W-:Y:S01]  /*50a0*/  PRMT R0, R4, 0x7610, R0 ;  /* 0x0000761004007816 */ /* 0x001fe20000000000 */
[----:B------:R-:W-:Y:S06]  /*50b0*/  BRA `(.L_x_22142) ;  /* 0x00000000009c7947 */ /* 0x000fec0003800000 */
.L_x_22154:
        /* <DEDUP_REMOVED lines=14> */
.L_x_22168:
[----:B------:R-:W-:Y:S05]  /*51a0*/  BSYNC.RECONVERGENT B0 ;  /* 0x0000000000007941 */ /* 0x000fea0003800200 */
.L_x_22167:
[----:B------:R-:W0:Y:S02]  /*51b0*/  F2I.FTZ.TRUNC.NTZ R4, R4 ;  /* 0x0000000400047305 */ /* 0x000e24000021f100 */
[----:B0-----:R-:W-:Y:S01]  /*51c0*/  PRMT R0, R4, 0x7610, R0 ;  /* 0x0000761004007816 */ /* 0x001fe20000000000 */
[----:B------:R-:W-:Y:S06]  /*51d0*/  BRA `(.L_x_22142) ;  /* 0x0000000000547947 */ /* 0x000fec0003800000 */
.L_x_22141:
        /* <DEDUP_REMOVED lines=16> */
.L_x_22169:
[----:B------:R-:W-:Y:S01]  /*52e0*/  PRMT R0, RZ, 0x7610, R0 ;  /* 0x00007610ff007816 */ /* 0x000fe20000000000 */
[----:B------:R-:W-:Y:S06]  /*52f0*/  BRA `(.L_x_22142) ;  /* 0x00000000000c7947 */ /* 0x000fec0003800000 */
.L_x_22166:
[----:B------:R0:W5:Y:S01]  /*5300*/  LDG.E.U8 R0, desc[UR36][R2.64] ;  /* 0x0000002402007981 */ /* 0x000162000c1e1100 */
[----:B------:R-:W-:Y:S05]  /*5310*/  BRA `(.L_x_22142) ;  /* 0x0000000000047947 */ /* 0x000fea0003800000 */
.L_x_22165:
[----:B------:R0:W5:Y:S02]  /*5320*/  LDG.E.U8 R0, desc[UR36][R2.64] ;  /* 0x0000002402007981 */ /* 0x000164000c1e1100 */
.L_x_22142:
[----:B------:R-:W0:Y:S01]  /*5330*/  LDCU.64 UR6, c[0x0][0x580] ;  /* 0x0000b000ff0677ac */ /* 0x000e220008000a00 */
[----:B-1---5:R-:W-:Y:S01]  /*5340*/  PRMT R0, R0, 0x9910, RZ ;  /* 0x0000991000007816 */ /* 0x022fe200000000ff */
[----:B------:R-:W-:-:S04]  /*5350*/  UPRMT UR4, UR41, 0x9910, URZ ;  /* 0x0000991029047896 */ /* 0x000fc800080000ff */
[----:B------:R-:W-:Y:S01]  /*5360*/  IMAD R7, R0, R0, RZ ;  /* 0x0000000000077224 */ /* 0x000fe200078e02ff */
        /* <DEDUP_REMOVED lines=14> */
.L_x_22173:
[----:B------:R0:W-:Y:S01]  /*5450*/  STG.E.U8 desc[UR36][R2.64], R7 ;  /* 0x0000000702007986 */ /* 0x0001e2000c101124 */
[----:B------:R-:W-:Y:S05]  /*5460*/  BRA `(.L_x_22175) ;  /* 0x0000000c00807947 */ /* 0x000fea0003800000 */
.L_x_22172:
        /* <DEDUP_REMOVED lines=12> */
.L_x_22177:
[----:B------:R-:W-:-:S04]  /*5530*/  LOP3.LUT R7, R7, 0xffff, RZ, 0xc0, !PT ;  /* 0x0000ffff07077812 */ /* 0x000fc800078ec0ff */
[----:B------:R-:W-:-:S05]  /*5540*/  PRMT R5, R7, 0x8880, RZ ;  /* 0x0000888007057816 */ /* 0x000fca00000000ff */
[----:B------:R0:W-:Y:S01]  /*5550*/  STG.E desc[UR36][R2.64], R5 ;  /* 0x0000000502007986 */ /* 0x0001e2000c101924 */
[----:B------:R-:W-:Y:S05]  /*5560*/  BRA `(.L_x_22175) ;  /* 0x0000000c00407947 */ /* 0x000fea0003800000 */
.L_x_22176:
[----:B------:R-:W-:-:S04]  /*5570*/  PRMT R5, R7, 0x8880, RZ ;  /* 0x0000888007057816 */ /* 0x000fc800000000ff */
[----:B------:R-:W-:-:S05]  /*5580*/  PRMT R5, R5, 0x7710, RZ ;  /* 0x0000771005057816 */ /* 0x000fca00000000ff */
[----:B------:R0:W-:Y:S01]  /*5590*/  STG.E.U16 desc[UR36][R2.64], R5 ;  /* 0x0000000502007986 */ /* 0x0001e2000c101524 */
[----:B------:R-:W-:Y:S05]  /*55a0*/  BRA `(.L_x_22175) ;  /* 0x0000000c00307947 */ /* 0x000fea0003800000 */
.L_x_22171:
        /* <DEDUP_REMOVED lines=9> */
.L_x_22179:
[----:B------:R-:W0:Y:S02]  /*5640*/  I2F.S8 R0, R7 ;  /* 0x0000000700007306 */ /* 0x000e240000001400 */
[----:B0-----:R-:W-:-:S05]  /*5650*/  F2FP.F16.F32.PACK_AB R0, RZ, R0 ;  /* 0x00000000ff00723e */ /* 0x001fca00000000ff */
[----:B------:R0:W-:Y:S01]  /*5660*/  STG.E.U16 desc[UR36][R2.64], R0 ;  /* 0x0000000002007986 */ /* 0x0001e2000c101524 */
[----:B------:R-:W-:Y:S05]  /*5670*/  BRA `(.L_x_22175) ;  /* 0x0000000800fc7947 */ /* 0x000fea0003800000 */
.L_x_22178:
        /* <DEDUP_REMOVED lines=10> */
.L_x_22181:
[----:B------:R-:W0:Y:S02]  /*5720*/  I2F.S8 R7, R7 ;  /* 0x0000000700077306 */ /* 0x000e240000001400 */
[----:B0-----:R-:W-:-:S04]  /*5730*/  F2FP.F16.F32.PACK_AB R5, RZ, R7 ;  /* 0x00000007ff05723e */ /* 0x001fc800000000ff */
[----:B------:R-:W-:-:S05]  /*5740*/  PRMT R5, R5, 0x5410, RZ ;  /* 0x0000541005057816 */ /* 0x000fca00000000ff */
[----:B------:R0:W-:Y:S01]  /*5750*/  STG.E desc[UR36][R2.64], R5 ;  /* 0x0000000502007986 */ /* 0x0001e2000c101924 */
[----:B------:R-:W-:Y:S05]  /*5760*/  BRA `(.L_x_22175) ;  /* 0x0000000800c07947 */ /* 0x000fea0003800000 */
.L_x_22180:
[----:B------:R-:W-:-:S04]  /*5770*/  PRMT R4, R7, 0x8880, RZ ;  /* 0x0000888007047816 */ /* 0x000fc800000000ff */
[----:B------:R-:W-:-:S06]  /*5780*/  PRMT R4, R4, 0x7710, RZ ;  /* 0x0000771004047816 */ /* 0x000fcc00000000ff */
[----:B------:R-:W0:Y:S02]  /*5790*/  I2F.F64.S16 R4, R4 ;  /* 0x0000000400047312 */ /* 0x000e240000101c00 */
[----:B0-----:R0:W-:Y:S01]  /*57a0*/  STG.E.64 desc[UR36][R2.64], R4 ;  /* 0x0000000402007986 */ /* 0x0011e2000c101b24 */
[----:B------:R-:W-:Y:S05]  /*57b0*/  BRA `(.L_x_22175) ;  /* 0x0000000800ac7947 */ /* 0x000fea0003800000 */
.L_x_22170:
        /* <DEDUP_REMOVED lines=14> */
.L_x_22185:
        /* <DEDUP_REMOVED lines=18> */
.L_x_22188:
[----:B------:R-:W-:-:S04]  /*59c0*/  SHF.R.U32.HI R5, RZ, 0x18, R5 ;  /* 0x00000018ff057819 */ /* 0x000fc80000011605 */
[----:B------:R-:W-:-:S07]  /*59d0*/  LOP3.LUT R0, R0, 0x80, R5, 0xf8, !PT ;  /* 0x0000008000007812 */ /* 0x000fce00078ef805 */
.L_x_22187:
[----:B------:R-:W-:Y:S05]  /*59e0*/  BSYNC.RECONVERGENT B0 ;  /* 0x0000000000007941 */ /* 0x000fea0003800200 */
.L_x_22186:
[----:B------:R0:W-:Y:S01]  /*59f0*/  STG.E.U8 desc[UR36][R2.64], R0 ;  /* 0x0000000002007986 */ /* 0x0001e2000c101124 */
[----:B------:R-:W-:Y:S05]  /*5a00*/  BRA `(.L_x_22175) ;  /* 0x0000000800187947 */ /* 0x000fea0003800000 */
.L_x_22184:
        /* <DEDUP_REMOVED lines=18> */
.L_x_22191:
[----:B------:R-:W-:-:S04]  /*5b30*/  SHF.R.U32.HI R5, RZ, 0x18, R5 ;  /* 0x00000018ff057819 */ /* 0x000fc80000011605 */
[----:B------:R-:W-:-:S07]  /*5b40*/  LOP3.LUT R0, R0, 0x80, R5, 0xf8, !PT ;  /* 0x0000008000007812 */ /* 0x000fce00078ef805 */
.L_x_22190:
[----:B------:R-:W-:Y:S05]  /*5b50*/  BSYNC.RECONVERGENT B0 ;  /* 0x0000000000007941 */ /* 0x000fea0003800200 */
.L_x_22189:
[----:B------:R0:W-:Y:S01]  /*5b60*/  STG.E.U8 desc[UR36][R2.64], R0 ;  /* 0x0000000002007986 */ /* 0x0001e2000c101124 */
[----:B------:R-:W-:Y:S05]  /*5b70*/  BRA `(.L_x_22175) ;  /* 0x0000000400bc7947 */ /* 0x000fea0003800000 */
.L_x_22183:
        /* <DEDUP_REMOVED lines=22> */
.L_x_22193:
[----:B------:R-:W-:-:S04]  /*5ce0*/  LOP3.LUT R7, R7, 0xffff, RZ, 0xc0, !PT ;  /* 0x0000ffff07077812 */ /* 0x000fc800078ec0ff */
[----:B------:R-:W-:-:S05]  /*5cf0*/  PRMT R7, R7, 0x8880, RZ ;  /* 0x0000888007077816 */ /* 0x000fca00000000ff */
[----:B------:R-:W-:-:S05]  /*5d00*/  IMAD.MOV.U32 R4, RZ, RZ, R7 ;  /* 0x000000ffff047224 */ /* 0x000fca00078e0007 */
[----:B------:R-:W-:-:S05]  /*5d10*/  SHF.R.S32.HI R5, RZ, 0x1f, R4 ;  /* 0x0000001fff057819 */ /* 0x000fca0000011404 */
[----:B------:R0:W-:Y:S01]  /*5d20*/  STG.E.64 desc[UR36][R2.64], R4 ;  /* 0x0000000402007986 */ /* 0x0001e2000c101b24 */
[----:B------:R-:W-:Y:S05]  /*5d30*/  BRA `(.L_x_22175) ;  /* 0x00000004004c7947 */ /* 0x000fea0003800000 */
.L_x_22192:
[----:B------:R-:W-:-:S04]  /*5d40*/  LOP3.LUT R7, R7, 0xffff, RZ, 0xc0, !PT ;  /* 0x0000ffff07077812 */ /* 0x000fc800078ec0ff */
[----:B------:R-:W-:-:S05]  /*5d50*/  PRMT R5, R7, 0x8880, RZ ;  /* 0x0000888007057816 */ /* 0x000fca00000000ff */
[----:B------:R0:W-:Y:S01]  /*5d60*/  STG.E desc[UR36][R2.64], R5 ;  /* 0x0000000502007986 */ /* 0x0001e2000c101924 */
[----:B------:R-:W-:Y:S05]  /*5d70*/  BRA `(.L_x_22175) ;  /* 0x00000004003c7947 */ /* 0x000fea0003800000 */
.L_x_22182:
        /* <DEDUP_REMOVED lines=10> */
.L_x_22195:
[----:B------:R-:W-:Y:S02]  /*5e20*/  PRMT R4, R7, 0x8880, RZ ;  /* 0x0000888007047816 */ /* 0x000fe400000000ff */
[----:B------:R-:W-:Y:S02]  /*5e30*/  CS2R R6, SRZ ;  /* 0x0000000000067805 */ /* 0x000fe4000001ff00 */
[----:B------:R-:W-:-:S06]  /*5e40*/  PRMT R4, R4, 0x7710, RZ ;  /* 0x0000771004047816 */ /* 0x000fcc00000000ff */
[----:B------:R-:W0:Y:S02]  /*5e50*/  I2F.F64.S16 R4, R4 ;  /* 0x0000000400047312 */ /* 0x000e240000101c00 */
[----:B0-----:R4:W-:Y:S01]  /*5e60*/  STG.E.128 desc[UR36][R2.64], R4 ;  /* 0x0000000402007986 */ /* 0x0019e2000c101d24 */
[----:B------:R-:W-:Y:S05]  /*5e70*/  BRA `(.L_x_22175) ;  /* 0x0000000000fc7947 */ /* 0x000fea0003800000 */
.L_x_22194:
[----:B------:R-:W-:-:S09]  /*5e80*/  UISETP.NE.AND UP0, UPT, UR4, 0xf, UPT ;  /* 0x0000000f0400788c */ /* 0x000fd2000bf05270 */
[----:B------:R-:W-:Y:S05]  /*5e90*/  BRA.U !UP0, `(.L_x_22196) ;  /* 0x0000000108e87547 */ /* 0x000fea000b800000 */
[----:B------:R-:W-:-:S09]  /*5ea0*/  UISETP.NE.AND UP0, UPT, UR4, 0x17, UPT ;  /* 0x000000170400788c */ /* 0x000fd2000bf05270 */
[----:B------:R-:W-:Y:S05]  /*5eb0*/  BRA.U !UP0, `(.L_x_22197) ;  /* 0x0000000108907547 */ /* 0x000fea000b800000 */
[----:B------:R-:W-:-:S09]  /*5ec0*/  UISETP.NE.AND UP0, UPT, UR4, 0x18, UPT ;  /* 0x000000180400788c */ /* 0x000fd2000bf05270 */
[----:B------:R-:W-:Y:S05]  /*5ed0*/  BRA.U !UP0, `(.L_x_22198) ;  /* 0x0000000108447547 */ /* 0x000fea000b800000 */
.L_x_22174:
        /* <DEDUP_REMOVED lines=16> */
.L_x_22199:
[----:B------:R-:W-:Y:S05]  /*5fe0*/  BRA `(.L_x_22175) ;  /* 0x0000000000a07947 */ /* 0x000fea0003800000 */
.L_x_22198:
        /* <DEDUP_REMOVED lines=13> */
.L_x_22201:
[----:B------:R-:W-:Y:S05]  /*60c0*/  BSYNC.RECONVERGENT B0 ;  /* 0x0000000000007941 */ /* 0x000fea0003800200 */
.L_x_22200:
[----:B------:R-:W-:-:S05]  /*60d0*/  LOP3.LUT R5, R0, 0x80, R5, 0xf8, !PT ;  /* 0x0000008000057812 */ /* 0x000fca00078ef805 */
[----:B------:R2:W-:Y:S01]  /*60e0*/  STG.E.U8 desc[UR36][R2.64], R5 ;  /* 0x0000000502007986 */ /* 0x0005e2000c101124 */
[----:B------:R-:W-:Y:S05]  /*60f0*/  BRA `(.L_x_22175) ;  /* 0x00000000005c7947 */ /* 0x000fea0003800000 */
.L_x_22197:
        /* <DEDUP_REMOVED lines=12> */
.L_x_22203:
[----:B------:R-:W-:Y:S01]  /*61c0*/  IMAD.MOV.U32 R0, RZ, RZ, 0x7f ;  /* 0x0000007fff007424 */ /* 0x000fe200078e00ff */
[----:B------:R-:W-:-:S04]  /*61d0*/  ISETP.GT.U32.AND P0, PT, R4, 0x7f800000, PT ;  /* 0x7f8000000400780c */ /* 0x000fc80003f04070 */
[----:B------:R-:W-:-:S09]  /*61e0*/  SEL R0, R0, 0x7c, P0 ;  /* 0x0000007c00007807 */ /* 0x000fd20000000000 */
.L_x_22204:
[----:B------:R-:W-:Y:S05]  /*61f0*/  BSYNC.RECONVERGENT B0 ;  /* 0x0000000000007941 */ /* 0x000fea0003800200 */
.L_x_22202:
[----:B------:R-:W-:-:S04]  /*6200*/  SHF.R.U32.HI R5, RZ, 0x18, R5 ;  /* 0x00000018ff057819 */ /* 0x000fc80000011605 */
[----:B------:R-:W-:-:S05]  /*6210*/  LOP3.LUT R5, R0, 0x80, R5, 0xf8, !PT ;  /* 0x0000008000057812 */ /* 0x000fca00078ef805 */
[----:B------:R1:W-:Y:S01]  /*6220*/  STG.E.U8 desc[UR36][R2.64], R5 ;  /* 0x0000000502007986 */ /* 0x0003e2000c101124 */
[----:B------:R-:W-:Y:S05]  /*6230*/  BRA `(.L_x_22175) ;  /* 0x00000000000c7947 */ /* 0x000fea0003800000 */
.L_x_22196:
[----:B------:R-:W0:Y:S02]  /*6240*/  I2F.S8 R0, R7 ;  /* 0x0000000700007306 */ /* 0x000e240000001400 */
[----:B0-----:R-:W-:-:S05]  /*6250*/  F2FP.BF16.F32.PACK_AB R0, RZ, R0 ;  /* 0x00000000ff00723e */ /* 0x001fca00000010ff */
[----:B------:R0:W-:Y:S02]  /*6260*/  STG.E.U16 desc[UR36][R2.64], R0 ;  /* 0x0000000002007986 */ /* 0x0001e4000c101524 */
.L_x_22175:
[----:B------:R-:W-:-:S07]  /*6270*/  VIADD R17, R17, 0x80 ;  /* 0x0000008011117836 */ /* 0x000fce0000000000 */
.L_x_22135:
[----:B------:R-:W-:Y:S05]  /*6280*/  BSYNC.RECONVERGENT B6 ;  /* 0x0000000000067941 */ /* 0x000fea0003800200 */
.L_x_22134:
        /* <DEDUP_REMOVED lines=307> */
.L_x_22207:
        /* <DEDUP_REMOVED lines=16> */
.L_x_22211:
[----:B------:R0:W5:Y:S01]  /*76c0*/  LDG.E.U8 R0, desc[UR36][R2.64] ;  /* 0x0000002402007981 */ /* 0x000162000c1e1100 */
[----:B------:R-:W-:Y:S05]  /*76d0*/  BRA `(.L_x_22213) ;  /* 0x0000000c004c7947 */ /* 0x000fea0003800000 */
.L_x_22210:
        /* <DEDUP_REMOVED lines=8> */
.L_x_22215:
[----:B------:R0:W5:Y:S01]  /*7760*/  LDG.E.U8 R0, desc[UR36][R2.64] ;  /* 0x0000002402007981 */ /* 0x000162000c1e1100 */
[----:B------:R-:W-:Y:S05]  /*7770*/  BRA `(.L_x_22213) ;  /* 0x0000000c00247947 */ /* 0x000fea0003800000 */
.L_x_22214:
[----:B------:R0:W5:Y:S01]  /*7780*/  LDG.E.U16 R0, desc[UR36][R2.64] ;  /* 0x0000002402007981 */ /* 0x000162000c1e1500 */
[----:B------:R-:W-:Y:S05]  /*7790*/  BRA `(.L_x_22213) ;  /* 0x0000000c001c7947 */ /* 0x000fea0003800000 */
.L_x_22209:
        /* <DEDUP_REMOVED lines=9> */
.L_x_22217:
[----:B------:R-:W2:Y:S02]  /*7830*/  LDG.E.U16 R4, desc[UR36][R2.64] ;  /* 0x0000002402047981 */ /* 0x000ea4000c1e1500 */
[----:B--2---:R-:W-:-:S06]  /*7840*/  HADD2.F32 R4, -RZ, R4.H0_H0 ;  /* 0x20000004ff047230 */ /* 0x004fcc0000004100 */
[----:B------:R-:W0:Y:S02]  /*7850*/  F2I.FTZ.TRUNC.NTZ R4, R4 ;  /* 0x0000000400047305 */ /* 0x000e24000021f100 */
[----:B0-----:R-:W-:Y:S01]  /*7860*/  PRMT R0, R4, 0x7610, R0 ;  /* 0x0000761004007816 */ /* 0x001fe20000000000 */
[----:B------:R-:W-:Y:S06]  /*7870*/  BRA `(.L_x_22213) ;  /* 0x0000000800e47947 */ /* 0x000fec0003800000 */
.L_x_22216:
        /* <DEDUP_REMOVED lines=9> */
.L_x_22219:
[----:B------:R-:W2:Y:S02]  /*7910*/  LDG.E.U16 R2, desc[UR36][R2.64] ;  /* 0x0000002402027981 */ /* 0x000ea4000c1e1500 */
[----:B--2---:R-:W-:-:S06]  /*7920*/  HADD2.F32 R4, -RZ, R2.H0_H0 ;  /* 0x20000002ff047230 */ /* 0x004fcc0000004100 */
[----:B------:R-:W0:Y:S02]  /*7930*/  F2I.FTZ.TRUNC.NTZ R4, R4 ;  /* 0x0000000400047305 */ /* 0x000e24000021f100 */
[----:B0-----:R-:W-:Y:S01]  /*7940*/  PRMT R0, R4, 0x7610, R0 ;  /* 0x0000761004007816 */ /* 0x001fe20000000000 */
[----:B------:R-:W-:Y:S06]  /*7950*/  BRA `(.L_x_22213) ;  /* 0x0000000800ac7947 */ /* 0x000fec0003800000 */
.L_x_22218:
[----:B------:R-:W2:Y:S02]  /*7960*/  LDG.E.64 R2, desc[UR36][R2.64] ;  /* 0x0000002402027981 */ /* 0x000ea4000c1e1b00 */
[----:B--2---:R0:W1:Y:S01]  /*7970*/  F2I.F64.TRUNC R0, R2 ;  /* 0x0000000200007311 */ /* 0x004062000030d100 */
[----:B------:R-:W-:Y:S05]  /*7980*/  BRA `(.L_x_22213) ;  /* 0x0000000800a07947 */ /* 0x000fea0003800000 */
.L_x_22208:
        /* <DEDUP_REMOVED lines=12> */
.L_x_22222:
[----:B------:R-:W2:Y:S02]  /*7a50*/  LDG.E.64 R2, desc[UR36][R2.64] ;  /* 0x0000002402027981 */ /* 0x000ea4000c1e1b00 */
[----:B--2---:R0:W1:Y:S01]  /*7a60*/  F2I.F64.TRUNC R0, R2 ;  /* 0x0000000200007311 */ /* 0x004062000030d100 */
[----:B------:R-:W-:Y:S05]  /*7a70*/  BRA `(.L_x_22213) ;  /* 0x0000000800647947 */ /* 0x000fea0003800000 */
.L_x_22221:
        /* <DEDUP_REMOVED lines=27> */
.L_x_22224:
        /* <DEDUP_REMOVED lines=14> */
.L_x_22223:
[----:B------:R-:W2:Y:S02]  /*7d10*/  LDG.E.U16 R4, desc[UR36][R2.64] ;  /* 0x0000002402047981 */ /* 0x000ea4000c1e1500 */
[----:B--2---:R-:W-:-:S06]  /*7d20*/  IMAD.U32 R4, R4, 0x10000, RZ ;  /* 0x0001000004047824 */ /* 0x004fcc00078e00ff */
[----:B------:R-:W0:Y:S02]  /*7d30*/  F2I.FTZ.TRUNC.NTZ R4, R4 ;  /* 0x0000000400047305 */ /* 0x000e24000021f100 */
[----:B0-----:R-:W-:Y:S01]  /*7d40*/  PRMT R0, R4, 0x7610, R0 ;  /* 0x0000761004007816 */ /* 0x001fe20000000000 */
[----:B------:R-:W-:Y:S06]  /*7d50*/  BRA `(.L_x_22213) ;  /* 0x0000000400ac7947 */ /* 0x000fec0003800000 */
.L_x_22220:
        /* <DEDUP_REMOVED lines=10> */
.L_x_22227:
        /* <DEDUP_REMOVED lines=21> */
.L_x_22231:
[----:B------:R-:W-:Y:S05]  /*7f50*/  BSYNC.RECONVERGENT B1 ;  /* 0x0000000000017941 */ /* 0x000fea0003800200 */
.L_x_22230:
[----:B------:R-:W-:Y:S01]  /*7f60*/  IMAD.SHL.U32 R0, R0, 0x100000, RZ ;  /* 0x0010000000007824 */ /* 0x000fe200078e00ff */
[----:B------:R-:W-:-:S04]  /*7f70*/  LEA R2, R2, 0x3b800000, 0x17 ;  /* 0x3b80000002027811 */ /* 0x000fc800078eb8ff */
[----:B------:R-:W-:-:S07]  /*7f80*/  LOP3.LUT R4, R2, R0, R7, 0xfe, !PT ;  /* 0x0000000002047212 */ /* 0x000fce00078efe07 */
.L_x_22229:
[----:B------:R-:W-:Y:S05]  /*7f90*/  BSYNC.RECONVERGENT B0 ;  /* 0x0000000000007941 */ /* 0x000fea0003800200 */
.L_x_22228:
[----:B------:R-:W0:Y:S02]  /*7fa0*/  F2I.FTZ.TRUNC.NTZ R4, R4 ;  /* 0x0000000400047305 */ /* 0x000e24000021f100 */
[----:B0-----:R-:W-:Y:S01]  /*7fb0*/  PRMT R0, R4, 0x7610, R0 ;  /* 0x0000761004007816 */ /* 0x001fe20000000000 */
[----:B------:R-:W-:Y:S06]  /*7fc0*/  BRA `(.L_x_22213) ;  /* 0x0000000400107947 */ /* 0x000fec0003800000 */
.L_x_22226:
        /* <DEDUP_REMOVED lines=21> */
.L_x_22235:
[----:B------:R-:W-:Y:S05]  /*8120*/  BSYNC.RECONVERGENT B1 ;  /* 0x0000000000017941 */ /* 0x000fea0003800200 */
.L_x_22234:
[----:B------:R-:W-:Y:S02]  /*8130*/  SHF.L.U32 R0, R0, 0x15, RZ ;  /* 0x0000001500007819 */ /* 0x000fe400000006ff */
[----:B------:R-:W-:-:S04]  /*8140*/  LEA R2, R2, 0x37800000, 0x17 ;  /* 0x3780000002027811 */ /* 0x000fc800078eb8ff */
[----:B------:R-:W-:-:S07]  /*8150*/  LOP3.LUT R4, R2, R0, R7, 0xfe, !PT ;  /* 0x0000000002047212 */ /* 0x000fce00078efe07 */
.L_x_22233:
[----:B------:R-:W-:Y:S05]  /*8160*/  BSYNC.RECONVERGENT B0 ;  /* 0x0000000000007941 */ /* 0x000fea0003800200 */
.L_x_22232:
[----:B------:R-:W0:Y:S02]  /*8170*/  F2I.FTZ.TRUNC.NTZ R4, R4 ;  /* 0x0000000400047305 */ /* 0x000e24000021f100 */
[----:B0-----:R-:W-:Y:S01]  /*8180*/  PRMT R0, R4, 0x7610, R0 ;  /* 0x0000761004007816 */ /* 0x001fe20000000000 */
[----:B------:R-:W-:Y:S06]  /*8190*/  BRA `(.L_x_22213) ;  /* 0x00000000009c7947 */ /* 0x000fec0003800000 */
.L_x_22225:
        /* <DEDUP_REMOVED lines=14> */
.L_x_22239:
[----:B------:R-:W-:Y:S05]  /*8280*/  BSYNC.RECONVERGENT B0 ;  /* 0x0000000000007941 */ /* 0x000fea0003800200 */
.L_x_22238:
[----:B------:R-:W0:Y:S02]  /*8290*/  F2I.FTZ.TRUNC.NTZ R4, R4 ;  /* 0x0000000400047305 */ /* 0x000e24000021f100 */
[----:B0-----:R-:W-:Y:S01]  /*82a0*/  PRMT R0, R4, 0x7610, R0 ;  /* 0x0000761004007816 */ /* 0x001fe20000000000 */
[----:B------:R-:W-:Y:S06]  /*82b0*/  BRA `(.L_x_22213) ;  /* 0x0000000000547947 */ /* 0x000fec0003800000 */
.L_x_22212:
        /* <DEDUP_REMOVED lines=16> */
.L_x_22240:
[----:B------:R-:W-:Y:S01]  /*83c0*/  PRMT R0, RZ, 0x7610, R0 ;  /* 0x00007610ff007816 */ /* 0x000fe20000000000 */
[----:B------:R-:W-:Y:S06]  /*83d0*/  BRA `(.L_x_22213) ;  /* 0x00000000000c7947 */ /* 0x000fec0003800000 */
.L_x_22237:
[----:B------:R3:W5:Y:S01]  /*83e0*/  LDG.E.U8 R0, desc[UR36][R2.64] ;  /* 0x0000002402007981 */ /* 0x000762000c1e1100 */
[----:B------:R-:W-:Y:S05]  /*83f0*/  BRA `(.L_x_22213) ;  /* 0x0000000000047947 */ /* 0x000fea0003800000 */
.L_x_22236:
[----:B------:R4:W5:Y:S02]  /*8400*/  LDG.E.U8 R0, desc[UR36][R2.64] ;  /* 0x0000002402007981 */ /* 0x000964000c1e1100 */
.L_x_22213:
        /* <DEDUP_REMOVED lines=18> */
.L_x_22244:
[----:B------:R4:W-:Y:S01]  /*8530*/  STG.E.U8 desc[UR36][R2.64], R7 ;  /* 0x0000000702007986 */ /* 0x0009e2000c101124 */
[----:B------:R-:W-:Y:S05]  /*8540*/  BRA `(.L_x_22246) ;  /* 0x0000000c00807947 */ /* 0x000fea0003800000 */
.L_x_22243:
        /* <DEDUP_REMOVED lines=12> */
.L_x_22248:
[----:B------:R-:W-:-:S04]  /*8610*/  LOP3.LUT R7, R7, 0xffff, RZ, 0xc0, !PT ;  /* 0x0000ffff07077812 */ /* 0x000fc800078ec0ff */
[----:B------:R-:W-:-:S05]  /*8620*/  PRMT R5, R7, 0x8880, RZ ;  /* 0x0000888007057816 */ /* 0x000fca00000000ff */
[----:B------:R2:W-:Y:S01]  /*8630*/  STG.E desc[UR36][R2.64], R5 ;  /* 0x0000000502007986 */ /* 0x0005e2000c101924 */
[----:B------:R-:W-:Y:S05]  /*8640*/  BRA `(.L_x_22246) ;  /* 0x0000000c00407947 */ /* 0x000fea0003800000 */
.L_x_22247:
[----:B------:R-:W-:-:S04]  /*8650*/  PRMT R5, R7, 0x8880, RZ ;  /* 0x0000888007057816 */ /* 0x000fc800000000ff */
[----:B------:R-:W-:-:S05]  /*8660*/  PRMT R5, R5, 0x7710, RZ ;  /* 0x0000771005057816 */ /* 0x000fca00000000ff */
[----:B------:R0:W-:Y:S01]  /*8670*/  STG.E.U16 desc[UR36][R2.64], R5 ;  /* 0x0000000502007986 */ /* 0x0001e2000c101524 */
[----:B------:R-:W-:Y:S05]  /*8680*/  BRA `(.L_x_22246) ;  /* 0x0000000c00307947 */ /* 0x000fea0003800000 */
.L_x_22242:
        /* <DEDUP_REMOVED lines=9> */
.L_x_22250:
[----:B------:R-:W0:Y:S02]  /*8720*/  I2F.S8 R0, R7 ;  /* 0x0000000700007306 */ /* 0x000e240000001400 */
[----:B0-----:R-:W-:-:S05]  /*8730*/  F2FP.F16.F32.PACK_AB R0, RZ, R0 ;  /* 0x00000000ff00723e */ /* 0x001fca00000000ff */
[----:B------:R0:W-:Y:S01]  /*8740*/  STG.E.U16 desc[UR36][R2.64], R0 ;  /* 0x0000000002007986 */ /* 0x0001e2000c101524 */
[----:B------:R-:W-:Y:S05]  /*8750*/  BRA `(.L_x_22246) ;  /* 0x0000000800fc7947 */ /* 0x000fea0003800000 */
.L_x_22249:
        /* <DEDUP_REMOVED lines=10> */
.L_x_22252:
[----:B------:R-:W0:Y:S02]  /*8800*/  I2F.S8 R7, R7 ;  /* 0x0000000700077306 */ /* 0x000e240000001400 */
[----:B0-----:R-:W-:-:S04]  /*8810*/  F2FP.F16.F32.PACK_AB R5, RZ, R7 ;  /* 0x00000007ff05723e */ /* 0x001fc800000000ff */
[----:B------:R-:W-:-:S05]  /*8820*/  PRMT R5, R5, 0x5410, RZ ;  /* 0x0000541005057816 */ /* 0x000fca00000000ff */
[----:B------:R0:W-:Y:S01]  /*8830*/  STG.E desc[UR36][R2.64], R5 ;  /* 0x0000000502007986 */ /* 0x0001e2000c101924 */
[----:B------:R-:W-:Y:S05]  /*8840*/  BRA `(.L_x_22246) ;  /* 0x0000000800c07947 */ /* 0x000fea0003800000 */
.L_x_22251:
[----:B------:R-:W-:-:S04]  /*8850*/  PRMT R4, R7, 0x8880, RZ ;  /* 0x0000888007047816 */ /* 0x000fc800000000ff */
[----:B------:R-:W-:-:S06]  /*8860*/  PRMT R4, R4, 0x7710, RZ ;  /* 0x0000771004047816 */ /* 0x000fcc00000000ff */
[----:B------:R-:W0:Y:S02]  /*8870*/  I2F.F64.S16 R4, R4 ;  /* 0x0000000400047312 */ /* 0x000e240000101c00 */
[----:B0-----:R0:W-:Y:S01]  /*8880*/  STG.E.64 desc[UR36][R2.64], R4 ;  /* 0x0000000402007986 */ /* 0x0011e2000c101b24 */
[----:B------:R-:W-:Y:S05]  /*8890*/  BRA `(.L_x_22246) ;  /* 0x0000000800ac7947 */ /* 0x000fea0003800000 */
.L_x_22241:
        /* <DEDUP_REMOVED lines=14> */
.L_x_22256:
        /* <DEDUP_REMOVED lines=18> */
.L_x_22259:
[----:B------:R-:W-:-:S04]  /*8aa0*/  SHF.R.U32.HI R5, RZ, 0x18, R5 ;  /* 0x00000018ff057819 */ /* 0x000fc80000011605 */
[----:B------:R-:W-:-:S07]  /*8ab0*/  LOP3.LUT R0, R0, 0x80, R5, 0xf8, !PT ;  /* 0x0000008000007812 */ /* 0x000fce00078ef805 */
.L_x_22258:
[----:B------:R-:W-:Y:S05]  /*8ac0*/  BSYNC.RECONVERGENT B0 ;  /* 0x0000000000007941 */ /* 0x000fea0003800200 */
.L_x_22257:
[----:B------:R0:W-:Y:S01]  /*8ad0*/  STG.E.U8 desc[UR36][R2.64], R0 ;  /* 0x0000000002007986 */ /* 0x0001e2000c101124 */
[----:B------:R-:W-:Y:S05]  /*8ae0*/  BRA `(.L_x_22246) ;  /* 0x0000000800187947 */ /* 0x000fea0003800000 */
.L_x_22255:
        /* <DEDUP_REMOVED lines=18> */
.L_x_22262:
[----:B------:R-:W-:-:S04]  /*8c10*/  SHF.R.U32.HI R5, RZ, 0x18, R5 ;  /* 0x00000018ff057819 */ /* 0x000fc80000011605 */
[----:B------:R-:W-:-:S07]  /*8c20*/  LOP3.LUT R0, R0, 0x80, R5, 0xf8, !PT ;  /* 0x0000008000007812 */ /* 0x000fce00078ef805 */
.L_x_22261:
[----:B------:R-:W-:Y:S05]  /*8c30*/  BSYNC.RECONVERGENT B0 ;  /* 0x0000000000007941 */ /* 0x000fea0003800200 */
.L_x_22260:
[----:B------:R0:W-:Y:S01]  /*8c40*/  STG.E.U8 desc[UR36][R2.64], R0 ;  /* 0x0000000002007986 */ /* 0x0001e2000c101124 */
[----:B------:R-:W-:Y:S05]  /*8c50*/  BRA `(.L_x_22246) ;  /* 0x0000000400bc7947 */ /* 0x000fea0003800000 */
.L_x_22254:
        /* <DEDUP_REMOVED lines=22> */
.L_x_22264:
[----:B------:R-:W-:-:S04]  /*8dc0*/  LOP3.LUT R7, R7, 0xffff, RZ, 0xc0, !PT ;  /* 0x0000ffff07077812 */ /* 0x000fc800078ec0ff */
[----:B------:R-:W-:-:S04]  /*8dd0*/  PRMT R7, R7, 0x8880, RZ ;  /* 0x0000888007077816 */ /* 0x000fc800000000ff */
[----:B------:R-:W-:-:S04]  /*8de0*/  MOV R4, R7 ;  /* 0x0000000700047202 */ /* 0x000fc80000000f00 */
[----:B------:R-:W-:-:S05]  /*8df0*/  SHF.R.S32.HI R5, RZ, 0x1f, R4 ;  /* 0x0000001fff057819 */ /* 0x000fca0000011404 */
[----:B------:R0:W-:Y:S01]  /*8e00*/  STG.E.64 desc[UR36][R2.64], R4 ;  /* 0x0000000402007986 */ /* 0x0001e2000c101b24 */
[----:B------:R-:W-:Y:S05]  /*8e10*/  BRA `(.L_x_22246) ;  /* 0x00000004004c7947 */ /* 0x000fea0003800000 */
.L_x_22263:
[----:B------:R-:W-:-:S04]  /*8e20*/  LOP3.LUT R7, R7, 0xffff, RZ, 0xc0, !PT ;  /* 0x0000ffff07077812 */ /* 0x000fc800078ec0ff */
[----:B------:R-:W-:-:S05]  /*8e30*/  PRMT R5, R7, 0x8880, RZ ;  /* 0x0000888007057816 */ /* 0x000fca00000000ff */
[----:B------:R0:W-:Y:S01]  /*8e40*/  STG.E desc[UR36][R2.64], R5 ;  /* 0x0000000502007986 */ /* 0x0001e2000c101924 */
[----:B------:R-:W-:Y:S05]  /*8e50*/  BRA `(.L_x_22246) ;  /* 0x00000004003c7947 */ /* 0x000fea0003800000 */
.L_x_22253:
        /* <DEDUP_REMOVED lines=10> */
.L_x_22266:
[----:B------:R-:W-:Y:S02]  /*8f00*/  PRMT R4, R7, 0x8880, RZ ;  /* 0x0000888007047816 */ /* 0x000fe400000000ff */
[----:B------:R-:W-:Y:S02]  /*8f10*/  CS2R R6, SRZ ;  /* 0x0000000000067805 */ /* 0x000fe4000001ff00 */
[----:B------:R-:W-:-:S06]  /*8f20*/  PRMT R4, R4, 0x7710, RZ ;  /* 0x0000771004047816 */ /* 0x000fcc00000000ff */
[----:B------:R-:W0:Y:S02]  /*8f30*/  I2F.F64.S16 R4, R4 ;  /* 0x0000000400047312 */ /* 0x000e240000101c00 */
[----:B0-----:R0:W-:Y:S01]  /*8f40*/  STG.E.128 desc[UR36][R2.64], R4 ;  /* 0x0000000402007986 */ /* 0x0011e2000c101d24 */
[----:B------:R-:W-:Y:S05]  /*8f50*/  BRA `(.L_x_22246) ;  /* 0x0000000000fc7947 */ /* 0x000fea0003800000 */
.L_x_22265:
[----:B------:R-:W-:-:S09]  /*8f60*/  UISETP.NE.AND UP0, UPT, UR4, 0xf, UPT ;  /* 0x0000000f0400788c */ /* 0x000fd2000bf05270 */
[----:B------:R-:W-:Y:S05]  /*8f70*/  BRA.U !UP0, `(.L_x_22267) ;  /* 0x0000000108e87547 */ /* 0x000fea000b800000 */
[----:B------:R-:W-:-:S09]  /*8f80*/  UISETP.NE.AND UP0, UPT, UR4, 0x17, UPT ;  /* 0x000000170400788c */ /* 0x000fd2000bf05270 */
[----:B------:R-:W-:Y:S05]  /*8f90*/  BRA.U !UP0, `(.L_x_22268) ;  /* 0x0000000108907547 */ /* 0x000fea000b800000 */
[----:B------:R-:W-:-:S09]  /*8fa0*/  UISETP.NE.AND UP0, UPT, UR4, 0x18, UPT ;  /* 0x000000180400788c */ /* 0x000fd2000bf05270 */
[----:B------:R-:W-:Y:S05]  /*8fb0*/  BRA.U !UP0, `(.L_x_22269) ;  /* 0x0000000108447547 */ /* 0x000fea000b800000 */
.L_x_22245:
        /* <DEDUP_REMOVED lines=16> */
.L_x_22270:
[----:B------:R-:W-:Y:S05]  /*90c0*/  BRA `(.L_x_22246) ;  /* 0x0000000000a07947 */ /* 0x000fea0003800000 */
.L_x_22269:
        /* <DEDUP_REMOVED lines=13> */
.L_x_22272:
[----:B------:R-:W-:Y:S05]  /*91a0*/  BSYNC.RECONVERGENT B0 ;  /* 0x0000000000007941 */ /* 0x000fea0003800200 */
.L_x_22271:
[----:B------:R-:W-:-:S05]  /*91b0*/  LOP3.LUT R5, R0, 0x80, R5, 0xf8, !PT ;  /* 0x0000008000057812 */ /* 0x000fca00078ef805 */
[----:B------:R0:W-:Y:S01]  /*91c0*/  STG.E.U8 desc[UR36][R2.64], R5 ;  /* 0x0000000502007986 */ /* 0x0001e2000c101124 */
[----:B------:R-:W-:Y:S05]  /*91d0*/  BRA `(.L_x_22246) ;  /* 0x00000000005c7947 */ /* 0x000fea0003800000 */
.L_x_22268:
        /* <DEDUP_REMOVED lines=12> */
.L_x_22274:
[----:B------:R-:W-:Y:S01]  /*92a0*/  IMAD.MOV.U32 R0, RZ, RZ, 0x7f ;  /* 0x0000007fff007424 */ /* 0x000fe200078e00ff */
[----:B------:R-:W-:-:S04]  /*92b0*/  ISETP.GT.U32.AND P0, PT, R4, 0x7f800000, PT ;  /* 0x7f8000000400780c */ /* 0x000fc80003f04070 */
[----:B------:R-:W-:-:S09]  /*92c0*/  SEL R0, R0, 0x7c, P0 ;  /* 0x0000007c00007807 */ /* 0x000fd20000000000 */
.L_x_22275:
[----:B------:R-:W-:Y:S05]  /*92d0*/  BSYNC.RECONVERGENT B0 ;  /* 0x0000000000007941 */ /* 0x000fea0003800200 */
.L_x_22273:
[----:B------:R-:W-:-:S04]  /*92e0*/  SHF.R.U32.HI R5, RZ, 0x18, R5 ;  /* 0x00000018ff057819 */ /* 0x000fc80000011605 */
[----:B------:R-:W-:-:S05]  /*92f0*/  LOP3.LUT R5, R0, 0x80, R5, 0xf8, !PT ;  /* 0x0000008000057812 */ /* 0x000fca00078ef805 */
[----:B------:R0:W-:Y:S01]  /*9300*/  STG.E.U8 desc[UR36][R2.64], R5 ;  /* 0x0000000502007986 */ /* 0x0001e2000c101124 */
[----:B------:R-:W-:Y:S05]  /*9310*/  BRA `(.L_x_22246) ;  /* 0x00000000000c7947 */ /* 0x000fea0003800000 */
.L_x_22267:
[----:B------:R-:W0:Y:S02]  /*9320*/  I2F.S8 R0, R7 ;  /* 0x0000000700007306 */ /* 0x000e240000001400 */
[----:B0-----:R-:W-:-:S05]  /*9330*/  F2FP.BF16.F32.PACK_AB R0, RZ, R0 ;  /* 0x00000000ff00723e */ /* 0x001fca00000010ff */
[----:B------:R0:W-:Y:S02]  /*9340*/  STG.E.U16 desc[UR36][R2.64], R0 ;  /* 0x0000000002007986 */ /* 0x0001e4000c101524 */
.L_x_22246:
[----:B------:R-:W-:-:S07]  /*9350*/  IADD3 R17, PT, PT, R17, 0x80, RZ ;  /* 0x0000008011117810 */ /* 0x000fce0007ffe0ff */
.L_x_22206:
[----:B------:R-:W-:Y:S05]  /*9360*/  BSYNC.RECONVERGENT B6 ;  /* 0x0000000000067941 */ /* 0x000fea0003800200 */
.L_x_22205:
        /* <DEDUP_REMOVED lines=306> */
.L_x_22276:
        /* <DEDUP_REMOVED lines=18> */
.L_x_22280:
[----:B------:R0:W5:Y:S01]  /*a7b0*/  LDG.E.U8 R0, desc[UR36][R2.64] ;  /* 0x0000002402007981 */ /* 0x000162000c1e1100 */
[----:B------:R-:W-:Y:S05]  /*a7c0*/  BRA `(.L_x_22282) ;  /* 0x0000000c004c7947 */ /* 0x000fea0003800000 */
.L_x_22279:
        /* <DEDUP_REMOVED lines=8> */
.L_x_22284:
[----:B------:R0:W5:Y:S01]  /*a850*/  LDG.E.U8 R0, desc[UR36][R2.64] ;  /* 0x0000002402007981 */ /* 0x000162000c1e1100 */
[----:B------:R-:W-:Y:S05]  /*a860*/  BRA `(.L_x_22282) ;  /* 0x0000000c00247947 */ /* 0x000fea0003800000 */
.L_x_22283:
[----:B------:R0:W5:Y:S01]  /*a870*/  LDG.E.U16 R0, desc[UR36][R2.64] ;  /* 0x0000002402007981 */ /* 0x000162000c1e1500 */
[----:B------:R-:W-:Y:S05]  /*a880*/  BRA `(.L_x_22282) ;  /* 0x0000000c001c7947 */ /* 0x000fea0003800000 */
.L_x_22278:
        /* <DEDUP_REMOVED lines=9> */
.L_x_22286:
[----:B------:R-:W2:Y:S02]  /*a920*/  LDG.E.U16 R4, desc[UR36][R2.64] ;  /* 0x0000002402047981 */ /* 0x000ea4000c1e1500 */
[----:B--2---:R-:W-:-:S06]  /*a930*/  HADD2.F32 R4, -RZ, R4.H0_H0 ;  /* 0x20000004ff047230 */ /* 0x004fcc0000004100 */
[----:B------:R-:W0:Y:S02]  /*a940*/  F2I.FTZ.TRUNC.NTZ R4, R4 ;  /* 0x0000000400047305 */ /* 0x000e24000021f100 */
[----:B0-----:R-:W-:Y:S01]  /*a950*/  PRMT R0, R4, 0x7610, R0 ;  /* 0x0000761004007816 */ /* 0x001fe20000000000 */
[----:B------:R-:W-:Y:S06]  /*a960*/  BRA `(.L_x_22282) ;  /* 0x0000000800e47947 */ /* 0x000fec0003800000 */
.L_x_22285:
        /* <DEDUP_REMOVED lines=9> */
.L_x_22288:
[----:B------:R-:W2:Y:S02]  /*aa00*/  LDG.E.U16 R2, desc[UR36][R2.64] ;  /* 0x0000002402027981 */ /* 0x000ea4000c1e1500 */
[----:B--2---:R-:W-:-:S06]  /*aa10*/  HADD2.F32 R4, -RZ, R2.H0_H0 ;  /* 0x20000002ff047230 */ /* 0x004fcc0000004100 */
[----:B------:R-:W0:Y:S02]  /*aa20*/  F2I.FTZ.TRUNC.NTZ R4, R4 ;  /* 0x0000000400047305 */ /* 0x000e24000021f100 */
[----:B0-----:R-:W-:Y:S01]  /*aa30*/  PRMT R0, R4, 0x7610, R0 ;  /* 0x0000761004007816 */ /* 0x001fe20000000000 */
[----:B------:R-:W-:Y:S06]  /*aa40*/  BRA `(.L_x_22282) ;  /* 0x0000000800ac7947 */ /* 0x000fec0003800000 */
.L_x_22287:
[----:B------:R-:W2:Y:S02]  /*aa50*/  LDG.E.64 R2, desc[UR36][R2.64] ;  /* 0x0000002402027981 */ /* 0x000ea4000c1e1b00 */
[----:B--2---:R0:W1:Y:S01]  /*aa60*/  F2I.F64.TRUNC R0, R2 ;  /* 0x0000000200007311 */ /* 0x004062000030d100 */
[----:B------:R-:W-:Y:S05]  /*aa70*/  BRA `(.L_x_22282) ;  /* 0x0000000800a07947 */ /* 0x000fea0003800000 */
.L_x_22277:
        /* <DEDUP_REMOVED lines=12> */
.L_x_22291:
[----:B------:R-:W2:Y:S02]  /*ab40*/  LDG.E.64 R2, desc[UR36][R2.64] ;  /* 0x0000002402027981 */ /* 0x000ea4000c1e1b00 */
[----:B--2---:R3:W4:Y:S01]  /*ab50*/  F2I.F64.TRUNC R0, R2 ;  /* 0x0000000200007311 */ /* 0x004722000030d100 */
[----:B------:R-:W-:Y:S05]  /*ab60*/  BRA `(.L_x_22282) ;  /* 0x0000000800647947 */ /* 0x000fea0003800000 */
.L_x_22290:
        /* <DEDUP_REMOVED lines=27> */
.L_x_22293:
        /* <DEDUP_REMOVED lines=14> */
.L_x_22292:
[----:B------:R-:W2:Y:S02]  /*ae00*/  LDG.E.U16 R4, desc[UR36][R2.64] ;  /* 0x0000002402047981 */ /* 0x000ea4000c1e1500 */
[----:B--2---:R-:W-:-:S06]  /*ae10*/  SHF.L.U32 R4, R4, 0x10, RZ ;  /* 0x0000001004047819 */ /* 0x004fcc00000006ff */
[----:B------:R-:W0:Y:S02]  /*ae20*/  F2I.FTZ.TRUNC.NTZ R4, R4 ;  /* 0x0000000400047305 */ /* 0x000e24000021f100 */
[----:B0-----:R-:W-:Y:S01]  /*ae30*/  PRMT R0, R4, 0x7610, R0 ;  /* 0x0000761004007816 */ /* 0x001fe20000000000 */
[----:B------:R-:W-:Y:S06]  /*ae40*/  BRA `(.L_x_22282) ;  /* 0x0000000400ac7947 */ /* 0x000fec0003800000 */
.L_x_22289:
        /* <DEDUP_REMOVED lines=10> */
.L_x_22296:
        /* <DEDUP_REMOVED lines=21> */
.L_x_22300:
[----:B------:R-:W-:Y:S05]  /*b040*/  BSYNC.RECONVERGENT B1 ;  /* 0x0000000000017941 */ /* 0x000fea0003800200 */
.L_x_22299:
[----:B------:R-:W-:Y:S01]  /*b050*/  IMAD.SHL.U32 R0, R0, 0x100000, RZ ;  /* 0x0010000000007824 */ /* 0x000fe200078e00ff */
[----:B------:R-:W-:-:S04]  /*b060*/  LEA R2, R2, 0x3b800000, 0x17 ;  /* 0x3b80000002027811 */ /* 0x000fc800078eb8ff */
[----:B------:R-:W-:-:S07]  /*b070*/  LOP3.LUT R4, R2, R0, R7, 0xfe, !PT ;  /* 0x0000000002047212 */ /* 0x000fce00078efe07 */
.L_x_22298:
[----:B------:R-:W-:Y:S05]  /*b080*/  BSYNC.RECONVERGENT B0 ;  /* 0x0000000000007941 */ /* 0x000fea0003800200 */
.L_x_22297:
[----:B------:R-:W0:Y:S02]  /*b090*/  F2I.FTZ.TRUNC.NTZ R4, R4 ;  /* 0x0000000400047305 */ /* 0x000e24000021f100 */
[----:B0-----:R-:W-:Y:S01]  /*b0a0*/  PRMT R0, R4, 0x7610, R0 ;  /* 0x0000761004007816 */ /* 0x001fe20000000000 */
[----:B------:R-:W-:Y:S06]  /*b0b0*/  BRA `(.L_x_22282) ;  /* 0x0000000400107947 */ /* 0x000fec0003800000 */
.L_x_22295:
        /* <DEDUP_REMOVED lines=21> */
.L_x_22304:
[----:B------:R-:W-:Y:S05]  /*b210*/  BSYNC.RECONVERGENT B1 ;  /* 0x0000000000017941 */ /* 0x000fea0003800200 */
.L_x_22303:
[----:B------:R-:W-:Y:S01]  /*b220*/  IMAD.SHL.U32 R0, R0, 0x200000, RZ ;  /* 0x0020000000007824 */ /* 0x000fe200078e00ff */
[----:B------:R-:W-:-:S04]  /*b230*/  LEA R2, R2, 0x37800000, 0x17 ;  /* 0x3780000002027811 */ /* 0x000fc800078eb8ff */
[----:B------:R-:W-:-:S07]  /*b240*/  LOP3.LUT R4, R2, R0, R7, 0xfe, !PT ;  /* 0x0000000002047212 */ /* 0x000fce00078efe07 */
.L_x_22302:
[----:B------:R-:W-:Y:S05]  /*b250*/  BSYNC.RECONVERGENT B0 ;  /* 0x0000000000007941 */ /* 0x000fea0003800200 */
.L_x_22301:
[----:B------:R-:W0:Y:S02]  /*b260*/  F2I.FTZ.TRUNC.NTZ R4, R4 ;  /* 0x0000000400047305 */ /* 0x000e24000021f100 */
[----:B0-----:R-:W-:Y:S01]  /*b270*/  PRMT R0, R4, 0x7610, R0 ;  /* 0x0000761004007816 */ /* 0x001fe20000000000 */
[----:B------:R-:W-:Y:S06]  /*b280*/  BRA `(.L_x_22282) ;  /* 0x00000000009c7947 */ /* 0x000fec0003800000 */
.L_x_22294:
        /* <DEDUP_REMOVED lines=14> */
.L_x_22308:
[----:B------:R-:W-:Y:S05]  /*b370*/  BSYNC.RECONVERGENT B0 ;  /* 0x0000000000007941 */ /* 0x000fea0003800200 */
.L_x_22307:
[----:B------:R-:W0:Y:S02]  /*b380*/  F2I.FTZ.TRUNC.NTZ R4, R4 ;  /* 0x0000000400047305 */ /* 0x000e24000021f100 */
[----:B0-----:R-:W-:Y:S01]  /*b390*/  PRMT R0, R4, 0x7610, R0 ;  /* 0x0000761004007816 */ /* 0x001fe20000000000 */
[----:B------:R-:W-:Y:S06]  /*b3a0*/  BRA `(.L_x_22282) ;  /* 0x0000000000547947 */ /* 0x000fec0003800000 */
.L_x_22281:
        /* <DEDUP_REMOVED lines=16> */
.L_x_22309:
[----:B------:R-:W-:Y:S01]  /*b4b0*/  PRMT R0, RZ, 0x7610, R0 ;  /* 0x00007610ff007816 */ /* 0x000fe20000000000 */
[----:B------:R-:W-:Y:S06]  /*b4c0*/  BRA `(.L_x_22282) ;  /* 0x00000000000c7947 */ /* 0x000fec0003800000 */
.L_x_22306:
[----:B------:R2:W5:Y:S01]  /*b4d0*/  LDG.E.U8 R0, desc[UR36][R2.64] ;  /* 0x0000002402007981 */ /* 0x000562000c1e1100 */
[----:B------:R-:W-:Y:S05]  /*b4e0*/  BRA `(.L_x_22282) ;  /* 0x0000000000047947 */ /* 0x000fea0003800000 */
.L_x_22305:
[----:B------:R1:W5:Y:S02]  /*b4f0*/  LDG.E.U8 R0, desc[UR36][R2.64] ;  /* 0x0000002402007981 */ /* 0x000364000c1e1100 */
.L_x_22282:
        /* <DEDUP_REMOVED lines=15> */
.L_x_22313:
[----:B------:R-:W-:Y:S01]  /*b5f0*/  STG.E.U8 desc[UR36][R16.64], R5 ;  /* 0x0000000510007986 */ /* 0x000fe2000c101124 */
[----:B------:R-:W-:Y:S05]  /*b600*/  EXIT ;  /* 0x000000000000794d */ /* 0x000fea0003800000 */
.L_x_22312:
        /* <DEDUP_REMOVED lines=8> */
[----:B0-23--:R-:W-:-:S05]  /*b690*/  IMAD.MOV.U32 R2, RZ, RZ, R0 ;  /* 0x000000ffff027224 */ /* 0x00dfca00078e0000 */
[----:B------:R-:W-:-:S05]  /*b6a0*/  SHF.R.S32.HI R3, RZ, 0x1f, R2 ;  /* 0x0000001fff037819 */ /* 0x000fca0000011402 */
[----:B------:R-:W-:Y:S01]  /*b6b0*/  STG.E.64 desc[UR36][R16.64], R2 ;  /* 0x0000000210007986 */ /* 0x000fe2000c101b24 */
[----:B------:R-:W-:Y:S05]  /*b6c0*/  EXIT ;  /* 0x000000000000794d */ /* 0x000fea0003800000 */
.L_x_22316:
[----:B------:R-:W-:-:S04]  /*b6d0*/  LOP3.LUT R5, R5, 0xffff, RZ, 0xc0, !PT ;  /* 0x0000ffff05057812 */ /* 0x000fc800078ec0ff */
[----:B0-23--:R-:W-:-:S05]  /*b6e0*/  PRMT R3, R5, 0x8880, RZ ;  /* 0x0000888005037816 */ /* 0x00dfca00000000ff */
[----:B------:R-:W-:Y:S01]  /*b6f0*/  STG.E desc[UR36][R16.64], R3 ;  /* 0x0000000310007986 */ /* 0x000fe2000c101924 */
[----:B------:R-:W-:Y:S05]  /*b700*/  EXIT ;  /* 0x000000000000794d */ /* 0x000fea0003800000 */
.L_x_22315:
[----:B0-23--:R-:W-:-:S04]  /*b710*/  PRMT R3, R5, 0x8880, RZ ;  /* 0x0000888005037816 */ /* 0x00dfc800000000ff */
[----:B------:R-:W-:-:S05]  /*b720*/  PRMT R3, R3, 0x7710, RZ ;  /* 0x0000771003037816 */ /* 0x000fca00000000ff */
[----:B------:R-:W-:Y:S01]  /*b730*/  STG.E.U16 desc[UR36][R16.64], R3 ;  /* 0x0000000310007986 */ /* 0x000fe2000c101524 */
[----:B------:R-:W-:Y:S05]  /*b740*/  EXIT ;  /* 0x000000000000794d */ /* 0x000fea0003800000 */
.L_x_22311:
[----:B------:R-:W-:-:S09]  /*b750*/  UISETP.GT.AND UP0, UPT, UR4, 0x6, UPT ;  /* 0x000000060400788c */ /* 0x000fd2000bf04270 */
[----:B------:R-:W-:Y:S05]  /*b760*/  BRA.U UP0, `(.L_x_22317) ;  /* 0x00000001002c7547 */ /* 0x000fea000b800000 */
[----:B------:R-:W-:-:S09]  /*b770*/  UISETP.NE.AND UP0, UPT, UR4, 0x5, UPT ;  /* 0x000000050400788c */ /* 0x000fd2000bf05270 */
[----:B------:R-:W-:Y:S05]  /*b780*/  BRA.U !UP0, `(.L_x_22318) ;  /* 0x0000000108147547 */ /* 0x000fea000b800000 */
[----:B------:R-:W-:-:S09]  /*b790*/  UISETP.NE.AND UP0, UPT, UR4, 0x6, UPT ;  /* 0x000000060400788c */ /* 0x000fd2000bf05270 */
[----:B------:R-:W-:Y:S05]  /*b7a0*/  BRA.U UP0, `(.L_x_22314) ;  /* 0x0000000900347547 */ /* 0x000fea000b800000 */
[----:B0-23--:R-:W0:Y:S02]  /*b7b0*/  I2F.S8 R3, R5 ;  /* 0x0000000500037306 */ /* 0x00de240000001400 */
[----:B0-----:R-:W-:Y:S01]  /*b7c0*/  STG.E desc[UR36][R16.64], R3 ;  /* 0x0000000310007986 */ /* 0x001fe2000c101924 */
[----:B------:R-:W-:Y:S05]  /*b7d0*/  EXIT ;  /* 0x000000000000794d */ /* 0x000fea0003800000 */
.L_x_22318:
[----:B------:R-:W1:Y:S02]  /*b7e0*/  I2F.S8 R0, R5 ;  /* 0x0000000500007306 */ /* 0x000e640000001400 */
[----:B-1----:R-:W-:-:S05]  /*b7f0*/  F2FP.F16.F32.PACK_AB R0, RZ, R0 ;  /* 0x00000000ff00723e */ /* 0x002fca00000000ff */
[----:B------:R-:W-:Y:S01]  /*b800*/  STG.E.U16 desc[UR36][R16.64], R0 ;  /* 0x0000000010007986 */ /* 0x000fe2000c101524 */
[----:B------:R-:W-:Y:S05]  /*b810*/  EXIT ;  /* 0x000000000000794d */ /* 0x000fea0003800000 */
.L_x_22317:
[----:B------:R-:W-:-:S09]  /*b820*/  UISETP.NE.AND UP0, UPT, UR4, 0x7, UPT ;  /* 0x000000070400788c */ /* 0x000fd2000bf05270 */
[----:B------:R-:W-:Y:S05]  /*b830*/  BRA.U !UP0, `(.L_x_22319) ;  /* 0x0000000108347547 */ /* 0x000fea000b800000 */
[----:B------:R-:W-:-:S09]  /*b840*/  UISETP.NE.AND UP0, UPT, UR4, 0x8, UPT ;  /* 0x000000080400788c */ /* 0x000fd2000bf05270 */
[----:B------:R-:W-:Y:S05]  /*b850*/  BRA.U !UP0, `(.L_x_22320) ;  /* 0x0000000108187547 */ /* 0x000fea000b800000 */
[----:B------:R-:W-:-:S09]  /*b860*/  UISETP.NE.AND UP0, UPT, UR4, 0x9, UPT ;  /* 0x000000090400788c */ /* 0x000fd2000bf05270 */
[----:B------:R-:W-:Y:S05]  /*b870*/  BRA.U UP0, `(.L_x_22314) ;  /* 0x0000000900007547 */ /* 0x000fea000b800000 */
[----:B0-23--:R-:W0:Y:S01]  /*b880*/  I2F.S8 R2, R5 ;  /* 0x0000000500027306 */ /* 0x00de220000001400 */
[----:B------:R-:W-:-:S05]  /*b890*/  MOV R3, RZ ;  /* 0x000000ff00037202 */ /* 0x000fca0000000f00 */
[----:B0-----:R-:W-:Y:S01]  /*b8a0*/  STG.E.64 desc[UR36][R16.64], R2 ;  /* 0x0000000210007986 */ /* 0x001fe2000c101b24 */
[----:B------:R-:W-:Y:S05]  /*b8b0*/  EXIT ;  /* 0x000000000000794d */ /* 0x000fea0003800000 */
.L_x_22320:
[----:B------:R-:W0:Y:S02]  /*b8c0*/  I2F.S8 R5, R5 ;  /* 0x0000000500057306 */ /* 0x000e240000001400 */
[----:B0-23--:R-:W-:-:S04]  /*b8d0*/  F2FP.F16.F32.PACK_AB R3, RZ, R5 ;  /* 0x00000005ff03723e */ /* 0x00dfc800000000ff */
[----:B------:R-:W-:-:S05]  /*b8e0*/  PRMT R3, R3, 0x5410, RZ ;  /* 0x0000541003037816 */ /* 0x000fca00000000ff */
[----:B------:R-:W-:Y:S01]  /*b8f0*/  STG.E desc[UR36][R16.64], R3 ;  /* 0x0000000310007986 */ /* 0x000fe2000c101924 */
[----:B------:R-:W-:Y:S05]  /*b900*/  EXIT ;  /* 0x000000000000794d */ /* 0x000fea0003800000 */
.L_x_22319:
[----:B0-23--:R-:W-:-:S04]  /*b910*/  PRMT R2, R5, 0x8880, RZ ;  /* 0x0000888005027816 */ /* 0x00dfc800000000ff */
[----:B------:R-:W-:-:S06]  /*b920*/  PRMT R2, R2, 0x7710, RZ ;  /* 0x0000771002027816 */ /* 0x000fcc00000000ff */
[----:B------:R-:W0:Y:S02]  /*b930*/  I2F.F64.S16 R2, R2 ;  /* 0x0000000200027312 */ /* 0x000e240000101c00 */
[----:B0-----:R-:W-:Y:S01]  /*b940*/  STG.E.64 desc[UR36][R16.64], R2 ;  /* 0x0000000210007986 */ /* 0x001fe2000c101b24 */
[----:B------:R-:W-:Y:S05]  /*b950*/  EXIT ;  /* 0x000000000000794d */ /* 0x000fea0003800000 */
.L_x_22310:
        /* <DEDUP_REMOVED lines=10> */
[----:B0-23--:R-:W-:-:S04]  /*ba00*/  PRMT R3, R5, 0x8880, RZ ;  /* 0x0000888005037816 */ /* 0x00dfc800000000ff */
[----:B------:R-:W-:-:S05]  /*ba10*/  PRMT R3, R3, 0x7710, RZ ;  /* 0x0000771003037816 */ /* 0x000fca00000000ff */
[----:B------:R-:W-:Y:S01]  /*ba20*/  STG.E.U16 desc[UR36][R16.64], R3 ;  /* 0x0000000310007986 */ /* 0x000fe2000c101524 */
[----:B------:R-:W-:Y:S05]  /*ba30*/  EXIT ;  /* 0x000000000000794d */ /* 0x000fea0003800000 */
.L_x_22324:
[----:B0-23--:R-:W0:Y:S01]  /*ba40*/  I2F.S8 R3, R5 ;  /* 0x0000000500037306 */ /* 0x00de220000001400 */
        /* <DEDUP_REMOVED lines=16> */
.L_x_22327:
[----:B------:R-:W-:-:S04]  /*bb50*/  SHF.R.U32.HI R3, RZ, 0x18, R3 ;  /* 0x00000018ff037819 */ /* 0x000fc80000011603 */
[----:B------:R-:W-:-:S04]  /*bb60*/  LOP3.LUT R0, R0, 0x80, R3, 0xf8, !PT ;  /* 0x0000008000007812 */ /* 0x000fc800078ef803 */
[----:B------:R-:W-:-:S07]  /*bb70*/  PRMT R8, R0, 0x7610, R8 ;  /* 0x0000761000087816 */ /* 0x000fce0000000008 */
.L_x_22326:
[----:B------:R-:W-:Y:S05]  /*bb80*/  BSYNC.RECONVERGENT B0 ;  /* 0x0000000000007941 */ /* 0x000fea0003800200 */
.L_x_22325:
[----:B------:R-:W-:Y:S01]  /*bb90*/  STG.E.U8 desc[UR36][R16.64], R8 ;  /* 0x0000000810007986 */ /* 0x000fe2000c101124 */
[----:B------:R-:W-:Y:S05]  /*bba0*/  EXIT ;  /* 0x000000000000794d */ /* 0x000fea0003800000 */
.L_x_22323:
        /* <DEDUP_REMOVED lines=17> */
.L_x_22330:
[----:B------:R-:W-:-:S04]  /*bcc0*/  SHF.R.U32.HI R3, RZ, 0x18, R3 ;  /* 0x00000018ff037819 */ /* 0x000fc80000011603 */
[----:B------:R-:W-:-:S04]  /*bcd0*/  LOP3.LUT R0, R0, 0x80, R3, 0xf8, !PT ;  /* 0x0000008000007812 */ /* 0x000fc800078ef803 */
[----:B------:R-:W-:-:S07]  /*bce0*/  PRMT R8, R0, 0x7610, R8 ;  /* 0x0000761000087816 */ /* 0x000fce0000000008 */
.L_x_22329:
[----:B------:R-:W-:Y:S05]  /*bcf0*/  BSYNC.RECONVERGENT B0 ;  /* 0x0000000000007941 */ /* 0x000fea0003800200 */
.L_x_22328:
[----:B------:R-:W-:Y:S01]  /*bd00*/  STG.E.U8 desc[UR36][R16.64], R8 ;  /* 0x0000000810007986 */ /* 0x000fe2000c101124 */
[----:B------:R-:W-:Y:S05]  /*bd10*/  EXIT ;  /* 0x000000000000794d */ /* 0x000fea0003800000 */
.L_x_22322:
[----:B------:R-:W-:-:S09]  /*bd20*/  UISETP.NE.AND UP0, UPT, UR4, 0x1c, UPT ;  /* 0x0000001c0400788c */ /* 0x000fd2000bf05270 */
[----:B------:R-:W-:Y:S05]  /*bd30*/  BRA.U !UP0, `(.L_x_22331) ;  /* 0x0000000108687547 */ /* 0x000fea000b800000 */
[----:B------:R-:W-:-:S09]  /*bd40*/  UISETP.NE.AND UP0, UPT, UR4, 0x1d, UPT ;  /* 0x0000001d0400788c */ /* 0x000fd2000bf05270 */
[----:B------:R-:W-:Y:S05]  /*bd50*/  BRA.U !UP0, `(.L_x_22332) ;  /* 0x0000000108487547 */ /* 0x000fea000b800000 */
[----:B------:R-:W-:-:S09]  /*bd60*/  UISETP.NE.AND UP0, UPT, UR4, 0x2c, UPT ;  /* 0x0000002c0400788c */ /* 0x000fd2000bf05270 */
[----:B------:R-:W-:Y:S05]  /*bd70*/  BRA.U UP0, `(.L_x_22314) ;  /* 0x0000000100c07547 */ /* 0x000fea000b800000 */
[----:B------:R-:W0:Y:S02]  /*bd80*/  I2F.S8 R4, R5 ;  /* 0x0000000500047306 */ /* 0x000e240000001400 */
        /* <DEDUP_REMOVED lines=15> */
.L_x_22332:
[----:B------:R-:W-:-:S04]  /*be80*/  LOP3.LUT R5, R5, 0xffff, RZ, 0xc0, !PT ;  /* 0x0000ffff05057812 */ /* 0x000fc800078ec0ff */
[----:B------:R-:W-:-:S05]  /*be90*/  PRMT R5, R5, 0x8880, RZ ;  /* 0x0000888005057816 */ /* 0x000fca00000000ff */
[----:B0-23--:R-:W-:-:S05]  /*bea0*/  IMAD.MOV.U32 R2, RZ, RZ, R5 ;  /* 0x000000ffff027224 */ /* 0x00dfca00078e0005 */
[----:B------:R-:W-:-:S05]  /*beb0*/  SHF.R.S32.HI R3, RZ, 0x1f, R2 ;  /* 0x0000001fff037819 */ /* 0x000fca0000011402 */
[----:B------:R-:W-:Y:S01]  /*bec0*/  STG.E.64 desc[UR36][R16.64], R2 ;  /* 0x0000000210007986 */ /* 0x000fe2000c101b24 */
[----:B------:R-:W-:Y:S05]  /*bed0*/  EXIT ;  /* 0x000000000000794d */ /* 0x000fea0003800000 */
.L_x_22331:
[----:B------:R-:W-:-:S04]  /*bee0*/  LOP3.LUT R5, R5, 0xffff, RZ, 0xc0, !PT ;  /* 0x0000ffff05057812 */ /* 0x000fc800078ec0ff */
[----:B0-23--:R-:W-:-:S05]  /*bef0*/  PRMT R3, R5, 0x8880, RZ ;  /* 0x0000888005037816 */ /* 0x00dfca00000000ff */
[----:B------:R-:W-:Y:S01]  /*bf00*/  STG.E desc[UR36][R16.64], R3 ;  /* 0x0000000310007986 */ /* 0x000fe2000c101924 */
[----:B------:R-:W-:Y:S05]  /*bf10*/  EXIT ;  /* 0x000000000000794d */ /* 0x000fea0003800000 */
.L_x_22321:
[----:B------:R-:W-:-:S09]  /*bf20*/  UISETP.GT.AND UP0, UPT, UR4, 0xe, UPT ;  /* 0x0000000e0400788c */ /* 0x000fd2000bf04270 */
[----:B------:R-:W-:Y:S05]  /*bf30*/  BRA.U UP0, `(.L_x_22333) ;  /* 0x0000000100387547 */ /* 0x000fea000b800000 */
[----:B------:R-:W-:-:S09]  /*bf40*/  UISETP.NE.AND UP0, UPT, UR4, 0xa, UPT ;  /* 0x0000000a0400788c */ /* 0x000fd2000bf05270 */
[----:B------:R-:W-:Y:S05]  /*bf50*/  BRA.U !UP0, `(.L_x_22334) ;  /* 0x0000000108187547 */ /* 0x000fea000b800000 */
[----:B------:R-:W-:-:S09]  /*bf60*/  UISETP.NE.AND UP0, UPT, UR4, 0xb, UPT ;  /* 0x0000000b0400788c */ /* 0x000fd2000bf05270 */
[----:B------:R-:W-:Y:S05]  /*bf70*/  BRA.U UP0, `(.L_x_22314) ;  /* 0x0000000100407547 */ /* 0x000fea000b800000 */
[----:B------:R-:W-:-:S04]  /*bf80*/  LOP3.LUT P0, RZ, R5, 0xff, RZ, 0xc0, !PT ;  /* 0x000000ff05ff7812 */ /* 0x000fc8000780c0ff */
[----:B0-23--:R-:W-:-:S05]  /*bf90*/  SEL R3, RZ, 0x1, !P0 ;  /* 0x00000001ff037807 */ /* 0x00dfca0004000000 */
[----:B------:R-:W-:Y:S01]  /*bfa0*/  STG.E.U8 desc[UR36][R16.64], R3 ;  /* 0x0000000310007986 */ /* 0x000fe2000c101124 */
[----:B------:R-:W-:Y:S05]  /*bfb0*/  EXIT ;  /* 0x000000000000794d */ /* 0x000fea0003800000 */
.L_x_22334:
[----:B------:R-:W-:Y:S02]  /*bfc0*/  PRMT R4, R5, 0x8880, RZ ;  /* 0x0000888005047816 */ /* 0x000fe400000000ff */
[----:B------:R-:W-:Y:S02]  /*bfd0*/  CS2R R6, SRZ ;  /* 0x0000000000067805 */ /* 0x000fe4000001ff00 */
[----:B------:R-:W-:-:S06]  /*bfe0*/  PRMT R4, R4, 0x7710, RZ ;  /* 0x0000771004047816 */ /* 0x000fcc00000000ff */
[----:B------:R-:W1:Y:S02]  /*bff0*/  I2F.F64.S16 R4, R4 ;  /* 0x0000000400047312 */ /* 0x000e640000101c00 */
[----:B-1----:R-:W-:Y:S01]  /*c000*/  STG.E.128 desc[UR36][R16.64], R4 ;  /* 0x0000000410007986 */ /* 0x002fe2000c101d24 */
[----:B------:R-:W-:Y:S05]  /*c010*/  EXIT ;  /* 0x000000000000794d */ /* 0x000fea0003800000 */
.L_x_22333:
[----:B------:R-:W-:-:S09]  /*c020*/  UISETP.NE.AND UP0, UPT, UR4, 0xf, UPT ;  /* 0x0000000f0400788c */ /* 0x000fd2000bf05270 */
[----:B------:R-:W-:Y:S05]  /*c030*/  BRA.U !UP0, `(.L_x_22335) ;  /* 0x0000000108e87547 */ /* 0x000fea000b800000 */
[----:B------:R-:W-:-:S09]  /*c040*/  UISETP.NE.AND UP0, UPT, UR4, 0x17, UPT ;  /* 0x000000170400788c */ /* 0x000fd2000bf05270 */
[----:B------:R-:W-:Y:S05]  /*c050*/  BRA.U !UP0, `(.L_x_22336) ;  /* 0x0000000108907547 */ /* 0x000fea000b800000 */
[----:B------:R-:W-:-:S09]  /*c060*/  UISETP.NE.AND UP0, UPT, UR4, 0x18, UPT ;  /* 0x000000180400788c */ /* 0x000fd2000bf05270 */
[----:B------:R-:W-:Y:S05]  /*c070*/  BRA.U !UP0, `(.L_x_22337) ;  /* 0x0000000108447547 */ /* 0x000fea000b800000 */
.L_x_22314:
[----:B------:R-:W-:Y:S01]  /*c080*/  MOV R0, 0x0 ;  /* 0x0000000000007802 */ /* 0x000fe20000000f00 */
[----:B------:R-:W1:Y:S01]  /*c090*/  LDCU.64 UR4, c[0x4][0x198] ;  /* 0x01003300ff0477ac */ /* 0x000e620008000a00 */
[----:B------:R-:W-:Y:S02]  /*c0a0*/  HFMA2 R13, -RZ, RZ, 0, 0 ;  /* 0x00000000ff0d7431 */ /* 0x000fe400000001ff */
[----:B------:R-:W-:Y:S01]  /*c0b0*/  IMAD.MOV.U32 R8, RZ, RZ, 0x65 ;  /* 0x00000065ff087424 */ /* 0x000fe200078e00ff */
[----:B0-23--:R0:W2:Y:S01]  /*c0c0*/  LDC.64 R2, c[0x4][R0] ;  /* 0x0100000000027b82 */ /* 0x00d0a20000000a00 */
[----:B------:R-:W3:Y:S01]  /*c0d0*/  LDCU.64 UR6, c[0x4][0x1a0] ;  /* 0x01003400ff0677ac */ /* 0x000ee20008000a00 */
[----:B------:R-:W-:Y:S01]  /*c0e0*/  IMAD.MOV.U32 R12, RZ, RZ, 0x1 ;  /* 0x00000001ff0c7424 */ /* 0x000fe200078e00ff */
[----:B------:R-:W4:Y:S01]  /*c0f0*/  LDCU.64 UR8, c[0x4][0x20] ;  /* 0x01000400ff0877ac */ /* 0x000f220008000a00 */
[----:B-1----:R-:W-:Y:S01]  /*c100*/  MOV R4, UR4 ;  /* 0x0000000400047c02 */ /* 0x002fe20008000f00 */
[----:B------:R-:W-:-:S02]  /*c110*/  IMAD.U32 R5, RZ, RZ, UR5 ;  /* 0x00000005ff057e24 */ /* 0x000fc4000f8e00ff */
[----:B---3--:R-:W-:Y:S02]  /*c120*/  IMAD.U32 R6, RZ, RZ, UR6 ;  /* 0x00000006ff067e24 */ /* 0x008fe4000f8e00ff */
[----:B------:R-:W-:Y:S01]  /*c130*/  IMAD.U32 R7, RZ, RZ, UR7 ;  /* 0x00000007ff077e24 */ /* 0x000fe2000f8e00ff */
[----:B----4-:R-:W-:Y:S01]  /*c140*/  MOV R10, UR8 ;  /* 0x00000008000a7c02 */ /* 0x010fe20008000f00 */
[----:B0-----:R-:W-:-:S07]  /*c150*/  IMAD.U32 R11, RZ, RZ, UR9 ;  /* 0x00000009ff0b7e24 */ /* 0x001fce000f8e00ff */
[----:B------:R-:W-:-:S07]  /*c160*/  LEPC R20, `(.L_x_22338) ;  /* 0x000000001014794e */ /* 0x000fce0000000000 */
[----:B--2---:R-:W-:Y:S05]  /*c170*/  CALL.ABS.NOINC R2 ;  /* 0x0000000002007343 */ /* 0x004fea0003c00000 */
.L_x_22338:
[----:B------:R-:W-:Y:S05]  /*c180*/  EXIT ;  /* 0x000000000000794d */ /* 0x000fea0003800000 */
.L_x_22337:
[----:B------:R-:W0:Y:S01]  /*c190*/  I2F.S8 R5, R5 ;  /* 0x0000000500057306 */ /* 0x000e220000001400 */
[----:B------:R-:W-:Y:S01]  /*c1a0*/  BSSY.RECONVERGENT B0, `(.L_x_22339) ;  /* 0x000000c000007945 */ /* 0x000fe20003800200 */
[----:B------:R-:W-:Y:S01]  /*c1b0*/  IMAD.MOV.U32 R0, RZ, RZ, 0x7f ;  /* 0x0000007fff007424 */ /* 0x000fe200078e00ff */
        /* <DEDUP_REMOVED lines=10> */
.L_x_22340:
[----:B------:R-:W-:Y:S05]  /*c260*/  BSYNC.RECONVERGENT B0 ;  /* 0x0000000000007941 */ /* 0x000fea0003800200 */
.L_x_22339:
[----:B------:R-:W-:-:S05]  /*c270*/  LOP3.LUT R3, R0, 0x80, R3, 0xf8, !PT ;  /* 0x0000008000037812 */ /* 0x000fca00078ef803 */
[----:B------:R-:W-:Y:S01]  /*c280*/  STG.E.U8 desc[UR36][R16.64], R3 ;  /* 0x0000000310007986 */ /* 0x000fe2000c101124 */
[----:B------:R-:W-:Y:S05]  /*c290*/  EXIT ;  /* 0x000000000000794d */ /* 0x000fea0003800000 */
.L_x_22336:
[----:B0-23--:R-:W0:Y:S01]  /*c2a0*/  I2F.S8 R3, R5 ;  /* 0x0000000500037306 */ /* 0x00de220000001400 */
        /* <DEDUP_REMOVED lines=11> */
.L_x_22342:
[----:B------:R-:W-:Y:S01]  /*c360*/  IMAD.MOV.U32 R0, RZ, RZ, 0x7f ;  /* 0x0000007fff007424 */ /* 0x000fe200078e00ff */
[----:B------:R-:W-:-:S04]  /*c370*/  ISETP.GT.U32.AND P0, PT, R2, 0x7f800000, PT ;  /* 0x7f8000000200780c */ /* 0x000fc80003f04070 */
[----:B------:R-:W-:-:S09]  /*c380*/  SEL R0, R0, 0x7c, P0 ;  /* 0x0000007c00007807 */ /* 0x000fd20000000000 */
.L_x_22343:
[----:B------:R-:W-:Y:S05]  /*c390*/  BSYNC.RECONVERGENT B0 ;  /* 0x0000000000007941 */ /* 0x000fea0003800200 */
.L_x_22341:
[----:B------:R-:W-:-:S04]  /*c3a0*/  SHF.R.U32.HI R3, RZ, 0x18, R3 ;  /* 0x00000018ff037819 */ /* 0x000fc80000011603 */
[----:B------:R-:W-:-:S05]  /*c3b0*/  LOP3.LUT R3, R0, 0x80, R3, 0xf8, !PT ;  /* 0x0000008000037812 */ /* 0x000fca00078ef803 */
[----:B------:R-:W-:Y:S01]  /*c3c0*/  STG.E.U8 desc[UR36][R16.64], R3 ;  /* 0x0000000310007986 */ /* 0x000fe2000c101124 */
[----:B------:R-:W-:Y:S05]  /*c3d0*/  EXIT ;  /* 0x000000000000794d */ /* 0x000fea0003800000 */
.L_x_22335:
[----:B------:R-:W1:Y:S02]  /*c3e0*/  I2F.S8 R0, R5 ;  /* 0x0000000500007306 */ /* 0x000e640000001400 */
[----:B-1----:R-:W-:-:S05]  /*c3f0*/  F2FP.BF16.F32.PACK_AB R0, RZ, R0 ;  /* 0x00000000ff00723e */ /* 0x002fca00000010ff */
[----:B------:R-:W-:Y:S01]  /*c400*/  STG.E.U16 desc[UR36][R16.64], R0 ;  /* 0x0000000010007986 */ /* 0x000fe2000c101524 */
[----:B------:R-:W-:Y:S05]  /*c410*/  EXIT ;  /* 0x000000000000794d */ /* 0x000fea0003800000 */
.L_x_22344:
        /* <DEDUP_REMOVED lines=14> */
.L_x_68636:


//--------------------- .text._ZN2at6native27unrolled_elementwise_kernelIZNS0_50_GLOBAL__N__2680c7bb_12_PowKernel_cu_7dd49032_300329pow_tensor_scalar_kernel_implIaaEEvRNS_18TensorIteratorBaseET0_EUlaE_St5arrayIPcLm2EELi4E23TrivialOffsetCalculatorILi1EjESC_NS0_6memory12LoadWithCastILi1EEENSD_13StoreWithCastILi1EEEEEviT_S6_T2_T3_T4_T5_ --------------------------
	.section	.text._ZN2at6native27unrolled_elementwise_kernelIZNS0_50_GLOBAL__N__2680c7bb_12_PowKernel_cu_7dd49032_300329pow_tensor_scalar_kernel_implIaaEEvRNS_18TensorIteratorBaseET0_EUlaE_St5arrayIPcLm2EELi4E23TrivialOffsetCalculatorILi1EjESC_NS0_6memory12LoadWithCastILi1EEENSD_13StoreWithCastILi1EEEEEviT_S6_T2_T3_T4_T5_,"ax",@progbits
	.align	128
        .global         _ZN2at6native27unrolled_elementwise_kernelIZNS0_50_GLOBAL__N__2680c7bb_12_PowKernel_cu_7dd49032_300329pow_tensor_scalar_kernel_implIaaEEvRNS_18TensorIteratorBaseET0_EUlaE_St5arrayIPcLm2EELi4E23TrivialOffsetCalculatorILi1EjESC_NS0_6memory12LoadWithCastILi1EEENSD_13StoreWithCastILi1EEEEEviT_S6_T2_T3_T4_T5_
        .type           _ZN2at6native27unrolled_elementwise_kernelIZNS0_50_GLOBAL__N__2680c7bb_12_PowKernel_cu_7dd49032_300329pow_tensor_scalar_kernel_implIaaEEvRNS_18TensorIteratorBaseET0_EUlaE_St5arrayIPcLm2EELi4E23TrivialOffsetCalculatorILi1EjESC_NS0_6memory12LoadWithCastILi1EEENSD_13StoreWithCastILi1EEEEEviT_S6_T2_T3_T4_T5_,@function
        .size           _ZN2at6native27unrolled_elementwise_kernelIZNS0_50_GLOBAL__N__2680c7bb_12_PowKernel_cu_7dd49032_300329pow_tensor_scalar_kernel_implIaaEEvRNS_18TensorIteratorBaseET0_EUlaE_St5arrayIPcLm2EELi4E23TrivialOffsetCalculatorILi1EjESC_NS0_6memory12LoadWithCastILi1EEENSD_13StoreWithCastILi1EEEEEviT_S6_T2_T3_T4_T5_,(.L_x_68637 - _ZN2at6native27unrolled_elementwise_kernelIZNS0_50_GLOBAL__N__2680c7bb_12_PowKernel_cu_7dd49032_300329pow_tensor_scalar_kernel_implIaaEEvRNS_18TensorIteratorBaseET0_EUlaE_St5arrayIPcLm2EELi4E23TrivialOffsetCalculatorILi1EjESC_NS0_6memory12LoadWithCastILi1EEENSD_13StoreWithCastILi1EEEEEviT_S6_T2_T3_T4_T5_)
        .other          _ZN2at6native27unrolled_elementwise_kernelIZNS0_50_GLOBAL__N__2680c7bb_12_PowKernel_cu_7dd49032_300329pow_tensor_scalar_kernel_implIaaEEvRNS_18TensorIteratorBaseET0_EUlaE_St5arrayIPcLm2EELi4E23TrivialOffsetCalculatorILi1EjESC_NS0_6memory12LoadWithCastILi1EEENSD_13StoreWithCastILi1EEEEEviT_S6_T2_T3_T4_T5_,@"STO_CUDA_ENTRY STV_DEFAULT"
_ZN2at6native27unrolled_elementwise_kernelIZNS0_50_GLOBAL__N__2680c7bb_12_PowKernel_cu_7dd49032_300329pow_tensor_scalar_kernel_implIaaEEvRNS_18TensorIteratorBaseET0_EUlaE_St5arrayIPcLm2EELi4E23TrivialOffsetCalculatorILi1EjESC_NS0_6memory12LoadWithCastILi1EEENSD_13StoreWithCastILi1EEEEEviT_S6_T2_T3_T4_T5_:
.text._ZN2at6native27unrolled_elementwise_kernelIZNS0_50_GLOBAL__N__2680c7bb_12_PowKernel_cu_7dd49032_300329pow_tensor_scalar_kernel_implIaaEEvRNS_18TensorIteratorBaseET0_EUlaE_St5arrayIPcLm2EELi4E23TrivialOffsetCalculatorILi1EjESC_NS0_6memory12LoadWithCastILi1EEENSD_13StoreWithCastILi1EEEEEviT_S6_T2_T3_T4_T5_:
        /* <DEDUP_REMOVED lines=31> */
.L_x_22350:
[----:B------:R3:W5:Y:S01]  /*01f0*/  LDG.E.U8 R16, desc[UR36][R4.64] ;  /* 0x0000002404107981 */ /* 0x000762000c1e1100 */
[----:B------:R-:W-:Y:S05]  /*0200*/  BRA `(.L_x_22352) ;  /* 0x0000000c00507947 */ /* 0x000fea0003800000 */
.L_x_22349:
        /* <DEDUP_REMOVED lines=8> */
.L_x_22354:
[----:B------:R1:W5:Y:S01]  /*0290*/  LDG.E.U8 R16, desc[UR36][R4.64] ;  /* 0x0000002404107981 */ /* 0x000362000c1e1100 */
[----:B------:R-:W-:Y:S05]  /*02a0*/  BRA `(.L_x_22352) ;  /* 0x0000000c00287947 */ /* 0x000fea0003800000 */
.L_x_22353:
[----:B------:R2:W5:Y:S01]  /*02b0*/  LDG.E.U16 R16, desc[UR36][R4.64] ;  /* 0x0000002404107981 */ /* 0x000562000c1e1500 */
[----:B------:R-:W-:Y:S05]  /*02c0*/  BRA `(.L_x_22352) ;  /* 0x0000000c00207947 */ /* 0x000fea0003800000 */
.L_x_22348:
        /* <DEDUP_REMOVED lines=9> */
.L_x_22356:
[----:B------:R-:W2:Y:S02]  /*0360*/  LDG.E.U16 R0, desc[UR36][R4.64] ;  /* 0x0000002404007981 */ /* 0x000ea4000c1e1500 */
[----:B--2---:R-:W-:-:S06]  /*0370*/  HADD2.F32 R0, -RZ, R0.H0_H0 ;  /* 0x20000000ff007230 */ /* 0x004fcc0000004100 */
[----:B------:R-:W0:Y:S02]  /*0380*/  F2I.FTZ.TRUNC.NTZ R0, R0 ;  /* 0x0000000000007305 */ /* 0x000e24000021f100 */
[----:B0-----:R-:W-:Y:S01]  /*0390*/  PRMT R16, R0, 0x7610, R16 ;  /* 0x0000761000107816 */ /* 0x001fe20000000010 */
[----:B------:R-:W-:Y:S06]  /*03a0*/  BRA `(.L_x_22352) ;  /* 0x0000000800e87947 */ /* 0x000fec0003800000 */
.L_x_22355:
        /* <DEDUP_REMOVED lines=9> */
.L_x_22358:
[----:B------:R-:W2:Y:S02]  /*0440*/  LDG.E.U16 R4, desc[UR36][R4.64] ;  /* 0x0000002404047981 */ /* 0x000ea4000c1e1500 */
[----:B--2---:R-:W-:-:S06]  /*0450*/  HADD2.F32 R0, -RZ, R4.H0_H0 ;  /* 0x20000004ff007230 */ /* 0x004fcc0000004100 */
[----:B------:R-:W0:Y:S02]  /*0460*/  F2I.FTZ.TRUNC.NTZ R0, R0 ;  /* 0x0000000000007305 */ /* 0x000e24000021f100 */
[----:B0-----:R-:W-:Y:S01]  /*0470*/  PRMT R16, R0, 0x7610, R16 ;  /* 0x0000761000107816 */ /* 0x001fe20000000010 */
[----:B------:R-:W-:Y:S06]  /*0480*/  BRA `(.L_x_22352) ;  /* 0x0000000800b07947 */ /* 0x000fec0003800000 */
.L_x_22357:
[----:B------:R-:W2:Y:S02]  /*0490*/  LDG.E.64 R4, desc[UR36][R4.64] ;  /* 0x0000002404047981 */ /* 0x000ea4000c1e1b00 */
[----:B--2---:R0:W1:Y:S01]  /*04a0*/  F2I.F64.TRUNC R16, R4 ;  /* 0x0000000400107311 */ /* 0x004062000030d100 */
[----:B------:R-:W-:Y:S05]  /*04b0*/  BRA `(.L_x_22352) ;  /* 0x0000000800a47947 */ /* 0x000fea0003800000 */
.L_x_22347:
        /* <DEDUP_REMOVED lines=12> */
.L_x_22361:
[----:B------:R-:W2:Y:S02]  /*0580*/  LDG.E.64 R4, desc[UR36][R4.64] ;  /* 0x0000002404047981 */ /* 0x000ea4000c1e1b00 */
[----:B--2---:R0:W1:Y:S01]  /*0590*/  F2I.F64.TRUNC R16, R4 ;  /* 0x0000000400107311 */ /* 0x004062000030d100 */
[----:B------:R-:W-:Y:S05]  /*05a0*/  BRA `(.L_x_22352) ;  /* 0x0000000800687947 */ /* 0x000fea0003800000 */
.L_x_22360:
        /* <DEDUP_REMOVED lines=27> */
.L_x_22363:
        /* <DEDUP_REMOVED lines=15> */
.L_x_22362:
[----:B------:R-:W2:Y:S02]  /*0850*/  LDG.E.U16 R0, desc[UR36][R4.64] ;  /* 0x0000002404007981 */ /* 0x000ea4000c1e1500 */
[----:B--2---:R-:W-:-:S06]  /*0860*/  IMAD.U32 R0, R0, 0x10000, RZ ;  /* 0x0001000000007824 */ /* 0x004fcc00078e00ff */
[----:B------:R-:W0:Y:S02]  /*0870*/  F2I.FTZ.TRUNC.NTZ R0, R0 ;  /* 0x0000000000007305 */ /* 0x000e24000021f100 */
[----:B0-----:R-:W-:Y:S01]  /*0880*/  PRMT R16, R0, 0x7610, R16 ;  /* 0x0000761000107816 */ /* 0x001fe20000000010 */
[----:B------:R-:W-:Y:S06]  /*0890*/  BRA `(.L_x_22352) ;  /* 0x0000000400ac7947 */ /* 0x000fec0003800000 */
.L_x_22359:
        /* <DEDUP_REMOVED lines=10> */
.L_x_22366:
        /* <DEDUP_REMOVED lines=21> */
.L_x_22370:
[----:B------:R-:W-:Y:S05]  /*0a90*/  BSYNC.RECONVERGENT B1 ;  /* 0x0000000000017941 */ /* 0x000fea0003800200 */
.L_x_22369:
[----:B------:R-:W-:Y:S01]  /*0aa0*/  IMAD.SHL.U32 R0, R0, 0x100000, RZ ;  /* 0x0010000000007824 */ /* 0x000fe200078e00ff */
[----:B------:R-:W-:-:S04]  /*0ab0*/  LEA R3, R3, 0x3b800000, 0x17 ;  /* 0x3b80000003037811 */ /* 0x000fc800078eb8ff */
[----:B------:R-:W-:-:S07]  /*0ac0*/  LOP3.LUT R0, R3, R0, R7, 0xfe, !PT ;  /* 0x0000000003007212 */ /* 0x000fce00078efe07 */
.L_x_22368:
[----:B------:R-:W-:Y:S05]  /*0ad0*/  BSYNC.RECONVERGENT B0 ;  /* 0x0000000000007941 */ /* 0x000fea0003800200 */
.L_x_22367:
[----:B------:R-:W0:Y:S02]  /*0ae0*/  F2I.FTZ.TRUNC.NTZ R0, R0 ;  /* 0x0000000000007305 */ /* 0x000e24000021f100 */
[----:B0-----:R-:W-:Y:S01]  /*0af0*/  PRMT R16, R0, 0x7610, R16 ;  /* 0x0000761000107816 */ /* 0x001fe20000000010 */
[----:B------:R-:W-:Y:S06]  /*0b00*/  BRA `(.L_x_22352) ;  /* 0x0000000400107947 */ /* 0x000fec0003800000 */
.L_x_22365:
        /* <DEDUP_REMOVED lines=21> */
.L_x_22374:
[----:B------:R-:W-:Y:S05]  /*0c60*/  BSYNC.RECONVERGENT B1 ;  /* 0x0000000000017941 */ /* 0x000fea0003800200 */
.L_x_22373:
[----:B------:R-:W-:Y:S01]  /*0c70*/  IMAD.SHL.U32 R0, R0, 0x200000, RZ ;  /* 0x0020000000007824 */ /* 0x000fe200078e00ff */
[----:B------:R-:W-:-:S04]  /*0c80*/  LEA R3, R3, 0x37800000, 0x17 ;  /* 0x3780000003037811 */ /* 0x000fc800078eb8ff */
[----:B------:R-:W-:-:S07]  /*0c90*/  LOP3.LUT R0, R3, R0, R7, 0xfe, !PT ;  /* 0x0000000003007212 */ /* 0x000fce00078efe07 */
.L_x_22372:
[----:B------:R-:W-:Y:S05]  /*0ca0*/  BSYNC.RECONVERGENT B0 ;  /* 0x0000000000007941 */ /* 0x000fea0003800200 */
.L_x_22371:
[----:B------:R-:W0:Y:S02]  /*0cb0*/  F2I.FTZ.TRUNC.NTZ R0, R0 ;  /* 0x0000000000007305 */ /* 0x000e24000021f100 */
[----:B0-----:R-:W-:Y:S01]  /*0cc0*/  PRMT R16, R0, 0x7610, R16 ;  /* 0x0000761000107816 */ /* 0x001fe20000000010 */
[----:B------:R-:W-:Y:S06]  /*0cd0*/  BRA `(.L_x_22352) ;  /* 0x00000000009c7947 */ /* 0x000fec0003800000 */
.L_x_22364:
[----:B------:R-:W-:-:S09]  /*0ce0*/  UISETP.NE.AND UP0, UPT, UR4, 0x1c, UPT ;  /* 0x0000001c0400788c */ /* 0x000fd2000bf05270 */
[----:B------:R-:W-:Y:S05]  /*0cf0*/  BRA.U !UP0, `(.L_x_22375) ;  /* 0x0000000108907547 */ /* 0x000fea000b800000 */
[----:B------:R-:W-:-:S09]  /*0d00*/  UISETP.NE.AND UP0, UPT, UR4, 0x1d, UPT ;  /* 0x0000001d0400788c */ /* 0x000fd2000bf05270 */
[----:B------:R-:W-:Y:S05]  /*0d10*/  BRA.U !UP0, `(.L_x_22376) ;  /* 0x0000000108807547 */ /* 0x000fea000b800000 */
[----:B------:R-:W-:-:S09]  /*0d20*/  UISETP.NE.AND UP0, UPT, UR4, 0x2c, UPT ;  /* 0x0000002c0400788c */ /* 0x000fd2000bf05270 */
[----:B------:R-:W-:Y:S05]  /*0d30*/  BRA.U !UP0, `(.L_x_22377) ;  /* 0x0000000108487547 */ /* 0x000fea000b800000 */
.L_x_22351:
        /* <DEDUP_REMOVED lines=16> */
.L_x_22378:
[----:B------:R-:W-:Y:S01]  /*0e40*/  PRMT R16, RZ, 0x7610, R16 ;  /* 0x00007610ff107816 */ /* 0x000fe20000000010 */
[----:B------:R-:W-:Y:S06]  /*0e50*/  BRA `(.L_x_22352) ;  /* 0x00000000003c7947 */ /* 0x000fec0003800000 */
.L_x_22377:
        /* <DEDUP_REMOVED lines=8> */
.L_x_22380:
[----:B------:R-:W-:Y:S05]  /*0ee0*/  BSYNC.RECONVERGENT B0 ;  /* 0x0000000000007941 */ /* 0x000fea0003800200 */
.L_x_22379:
[----:B------:R-:W0:Y:S02]  /*0ef0*/  F2I.FTZ.TRUNC.NTZ R0, R0 ;  /* 0x0000000000007305 */ /* 0x000e24000021f100 */
[----:B0-----:R-:W-:Y:S01]  /*0f00*/  PRMT R16, R0, 0x7610, R16 ;  /* 0x0000761000107816 */ /* 0x001fe20000000010 */
[----:B------:R-:W-:Y:S06]  /*0f10*/  BRA `(.L_x_22352) ;  /* 0x00000000000c7947 */ /* 0x000fec0003800000 */
.L_x_22376:
[----:B------:R0:W5:Y:S01]  /*0f20*/  LDG.E.U8 R16, desc[UR36][R4.64] ;  /* 0x0000002404107981 */ /* 0x000162000c1e1100 */
[----:B------:R-:W-:Y:S05]  /*0f30*/  BRA `(.L_x_22352) ;  /* 0x0000000000047947 */ /* 0x000fea0003800000 */
.L_x_22375:
[----:B------:R0:W5:Y:S02]  /*0f40*/  LDG.E.U8 R16, desc[UR36][R4.64] ;  /* 0x0000002404107981 */ /* 0x000164000c1e1100 */
.L_x_22352:
[----:B------:R-:W-:-:S07]  /*0f50*/  VIADD R19, R2, 0x80 ;  /* 0x0000008002137836 */ /* 0x000fce0000000000 */
.L_x_22346:
[----:B------:R-:W-:Y:S05]  /*0f60*/  BSYNC.RECONVERGENT B6 ;  /* 0x0000000000067941 */ /* 0x000fea0003800200 */
.L_x_22345:
        /* <DEDUP_REMOVED lines=23> */
.L_x_22386:
[----:B------:R0:W5:Y:S01]  /*10e0*/  LDG.E.U8 R17, desc[UR36][R4.64] ;  /* 0x0000002404117981 */ /* 0x000162000c1e1100 */
[----:B------:R-:W-:Y:S05]  /*10f0*/  BRA `(.L_x_22388) ;  /* 0x0000000c00507947 */ /* 0x000fea0003800000 */
.L_x_22385:
        /* <DEDUP_REMOVED lines=8> */
.L_x_22390:
[----:B------:R0:W5:Y:S01]  /*1180*/  LDG.E.U8 R17, desc[UR36][R4.64] ;  /* 0x0000002404117981 */ /* 0x000162000c1e1100 */
[----:B------:R-:W-:Y:S05]  /*1190*/  BRA `(.L_x_22388) ;  /* 0x0000000c00287947 */ /* 0x000fea0003800000 */
.L_x_22389:
[----:B------:R0:W5:Y:S01]  /*11a0*/  LDG.E.U16 R17, desc[UR36][R4.64] ;  /* 0x0000002404117981 */ /* 0x000162000c1e1500 */
[----:B------:R-:W-:Y:S05]  /*11b0*/  BRA `(.L_x_22388) ;  /* 0x0000000c00207947 */ /* 0x000fea0003800000 */
.L_x_22384:
        /* <DEDUP_REMOVED lines=9> */
.L_x_22392:
[----:B------:R-:W2:Y:S02]  /*1250*/  LDG.E.U16 R0, desc[UR36][R4.64] ;  /* 0x0000002404007981 */ /* 0x000ea4000c1e1500 */
[----:B--2---:R-:W-:-:S06]  /*1260*/  HADD2.F32 R0, -RZ, R0.H0_H0 ;  /* 0x20000000ff007230 */ /* 0x004fcc0000004100 */
[----:B------:R-:W0:Y:S02]  /*1270*/  F2I.FTZ.TRUNC.NTZ R0, R0 ;  /* 0x0000000000007305 */ /* 0x000e24000021f100 */
[----:B0-----:R-:W-:Y:S01]  /*1280*/  PRMT R17, R0, 0x7610, R17 ;  /* 0x0000761000117816 */ /* 0x001fe20000000011 */
[----:B------:R-:W-:Y:S06]  /*1290*/  BRA `(.L_x_22388) ;  /* 0x0000000800e87947 */ /* 0x000fec0003800000 */
.L_x_22391:
        /* <DEDUP_REMOVED lines=9> */
.L_x_22394:
[----:B------:R-:W2:Y:S02]  /*1330*/  LDG.E.U16 R4, desc[UR36][R4.64] ;  /* 0x0000002404047981 */ /* 0x000ea4000c1e1500 */
[----:B--2---:R-:W-:-:S06]  /*1340*/  HADD2.F32 R0, -RZ, R4.H0_H0 ;  /* 0x20000004ff007230 */ /* 0x004fcc0000004100 */
[----:B------:R-:W0:Y:S02]  /*1350*/  F2I.FTZ.TRUNC.NTZ R0, R0 ;  /* 0x0000000000007305 */ /* 0x000e24000021f100 */
[----:B0-----:R-:W-:Y:S01]  /*1360*/  PRMT R17, R0, 0x7610, R17 ;  /* 0x0000761000117816 */ /* 0x001fe20000000011 */
[----:B------:R-:W-:Y:S06]  /*1370*/  BRA `(.L_x_22388) ;  /* 0x0000000800b07947 */ /* 0x000fec0003800000 */
.L_x_22393:
[----:B------:R-:W2:Y:S02]  /*1380*/  LDG.E.64 R4, desc[UR36][R4.64] ;  /* 0x0000002404047981 */ /* 0x000ea4000c1e1b00 */
[----:B--2---:R0:W1:Y:S01]  /*1390*/  F2I.F64.TRUNC R17, R4 ;  /* 0x0000000400117311 */ /* 0x004062000030d100 */
[----:B------:R-:W-:Y:S05]  /*13a0*/  BRA `(.L_x_22388) ;  /* 0x0000000800a47947 */ /* 0x000fea0003800000 */
.L_x_22383:
        /* <DEDUP_REMOVED lines=12> */
.L_x_22397:
[----:B------:R-:W2:Y:S02]  /*1470*/  LDG.E.64 R4, desc[UR36][R4.64] ;  /* 0x0000002404047981 */ /* 0x000ea4000c1e1b00 */
[----:B--2---:R0:W1:Y:S01]  /*1480*/  F2I.F64.TRUNC R17, R4 ;  /* 0x0000000400117311 */ /* 0x004062000030d100 */
[----:B------:R-:W-:Y:S05]  /*1490*/  BRA `(.L_x_22388) ;  /* 0x0000000800687947 */ /* 0x000fea0003800000 */
.L_x_22396:
        /* <DEDUP_REMOVED lines=27> */
.L_x_22399:
        /* <DEDUP_REMOVED lines=15> */
.L_x_22398:
[----:B------:R-:W2:Y:S02]  /*1740*/  LDG.E.U16 R0, desc[UR36][R4.64] ;  /* 0x0000002404007981 */ /* 0x000ea4000c1e1500 */
[----:B--2---:R-:W-:-:S06]  /*1750*/  IMAD.U32 R0, R0, 0x10000, RZ ;  /* 0x0001000000007824 */ /* 0x004fcc00078e00ff */
[----:B------:R-:W0:Y:S02]  /*1760*/  F2I.FTZ.TRUNC.NTZ R0, R0 ;  /* 0x0000000000007305 */ /* 0x000e24000021f100 */
[----:B0-----:R-:W-:Y:S01]  /*1770*/  PRMT R17, R0, 0x7610, R17 ;  /* 0x0000761000117816 */ /* 0x001fe20000000011 */
[----:B------:R-:W-:Y:S06]  /*1780*/  BRA `(.L_x_22388) ;  /* 0x0000000400ac7947 */ /* 0x000fec0003800000 */
.L_x_22395:
        /* <DEDUP_REMOVED lines=10> */
.L_x_22402:
        /* <DEDUP_REMOVED lines=21> */
.L_x_22406:
[----:B------:R-:W-:Y:S05]  /*1980*/  BSYNC.RECONVERGENT B1 ;  /* 0x0000000000017941 */ /* 0x000fea0003800200 */
.L_x_22405:
[----:B------:R-:W-:Y:S01]  /*1990*/  IMAD.SHL.U32 R0, R0, 0x100000, RZ ;  /* 0x0010000000007824 */ /* 0x000fe200078e00ff */
[----:B------:R-:W-:-:S04]  /*19a0*/  LEA R3, R3, 0x3b800000, 0x17 ;  /* 0x3b80000003037811 */ /* 0x000fc800078eb8ff */
[----:B------:R-:W-:-:S07]  /*19b0*/  LOP3.LUT R0, R3, R0, R7, 0xfe, !PT ;  /* 0x0000000003007212 */ /* 0x000fce00078efe07 */
.L_x_22404:
[----:B------:R-:W-:Y:S05]  /*19c0*/  BSYNC.RECONVERGENT B0 ;  /* 0x0000000000007941 */ /* 0x000fea0003800200 */
.L_x_22403:
[----:B------:R-:W0:Y:S02]  /*19d0*/  F2I.FTZ.TRUNC.NTZ R0, R0 ;  /* 0x0000000000007305 */ /* 0x000e24000021f100 */
[----:B0-----:R-:W-:Y:S01]  /*19e0*/  PRMT R17, R0, 0x7610, R17 ;  /* 0x0000761000117816 */ /* 0x001fe20000000011 */
[----:B------:R-:W-:Y:S06]  /*19f0*/  BRA `(.L_x_22388) ;  /* 0x0000000400107947 */ /* 0x000fec0003800000 */
.L_x_22401:
        /* <DEDUP_REMOVED lines=21> */
.L_x_22410:
[----:B------:R-:W-:Y:S05]  /*1b50*/  BSYNC.RECONVERGENT B1 ;  /* 0x0000000000017941 */ /* 0x000fea0003800200 */
.L_x_22409:
[----:B------:R-:W-:Y:S01]  /*1b60*/  IMAD.SHL.U32 R0, R0, 0x200000, RZ ;  /* 0x0020000000007824 */ /* 0x000fe200078e00ff */
[----:B------:R-:W-:-:S04]  /*1b70*/  LEA R3, R3, 0x37800000, 0x17 ;  /* 0x3780000003037811 */ /* 0x000fc800078eb8ff */
[----:B------:R-:W-:-:S07]  /*1b80*/  LOP3.LUT R0, R3, R0, R7, 0xfe, !PT ;  /* 0x0000000003007212 */ /* 0x000fce00078efe07 */
.L_x_22408:
[----:B------:R-:W-:Y:S05]  /*1b90*/  BSYNC.RECONVERGENT B0 ;  /* 0x0000000000007941 */ /* 0x000fea0003800200 */
.L_x_22407:
[----:B------:R-:W0:Y:S02]  /*1ba0*/  F2I.FTZ.TRUNC.NTZ R0, R0 ;  /* 0x0000000000007305 */ /* 0x000e24000021f100 */
[----:B0-----:R-:W-:Y:S01]  /*1bb0*/  PRMT R17, R0, 0x7610, R17 ;  /* 0x0000761000117816 */ /* 0x001fe20000000011 */
[----:B------:R-:W-:Y:S06]  /*1bc0*/  BRA `(.L_x_22388) ;  /* 0x00000000009c7947 */ /* 0x000fec0003800000 */
.L_x_22400:
        /* <DEDUP_REMOVED lines=14> */
.L_x_22414:
[----:B------:R-:W-:Y:S05]  /*1cb0*/  BSYNC.RECONVERGENT B0 ;  /* 0x0000000000007941 */ /* 0x000fea0003800200 */
.L_x_22413:
[----:B------:R-:W0:Y:S02]  /*1cc0*/  F2I.FTZ.TRUNC.NTZ R0, R0 ;  /* 0x0000000000007305 */ /* 0x000e24000021f100 */
[----:B0-----:R-:W-:Y:S01]  /*1cd0*/  PRMT R17, R0, 0x7610, R17 ;  /* 0x0000761000117816 */ /* 0x001fe20000000011 */
[----:B------:R-:W-:Y:S06]  /*1ce0*/  BRA `(.L_x_22388) ;  /* 0x0000000000547947 */ /* 0x000fec0003800000 */
.L_x_22387:
        /* <DEDUP_REMOVED lines=16> */
.L_x_22415:
[----:B------:R-:W-:Y:S01]  /*1df0*/  PRMT R17, RZ, 0x7610, R17 ;  /* 0x00007610ff117816 */ /* 0x000fe20000000011 */
[----:B------:R-:W-:Y:S06]  /*1e00*/  BRA `(.L_x_22388) ;  /* 0x00000000000c7947 */ /* 0x000fec0003800000 */
.L_x_22412:
[----:B------:R3:W5:Y:S01]  /*1e10*/  LDG.E.U8 R17, desc[UR36][R4.64] ;  /* 0x0000002404117981 */ /* 0x000762000c1e1100 */
[----:B------:R-:W-:Y:S05]  /*1e20*/  BRA `(.L_x_22388) ;  /* 0x0000000000047947 */ /* 0x000fea0003800000 */
.L_x_22411:
[----:B------:R2:W5:Y:S02]  /*1e30*/  LDG.E.U8 R17, desc[UR36][R4.64] ;  /* 0x0000002404117981 */ /* 0x000564000c1e1100 */
.L_x_22388:
[----:B------:R-:W-:-:S07]  /*1e40*/  VIADD R19, R19, 0x80 ;  /* 0x0000008013137836 */ /* 0x000fce0000000000 */
.L_x_22382:
[----:B------:R-:W-:Y:S05]  /*1e50*/  BSYNC.RECONVERGENT B6 ;  /* 0x0000000000067941 */ /* 0x000fea0003800200 */
.L_x_22381:
        /* <DEDUP_REMOVED lines=23> */
.L_x_22421:
[----:B------:R0:W5:Y:S01]  /*1fd0*/  LDG.E.U8 R18, desc[UR36][R4.64] ;  /* 0x0000002404127981 */ /* 0x000162000c1e1100 */
[----:B------:R-:W-:Y:S05]  /*1fe0*/  BRA `(.L_x_22423) ;  /* 0x0000000c00507947 */ /* 0x000fea0003800000 */
.L_x_22420:
        /* <DEDUP_REMOVED lines=8> */
.L_x_22425:
[----:B------:R0:W5:Y:S01]  /*2070*/  LDG.E.U8 R18, desc[UR36][R4.64] ;  /* 0x0000002404127981 */ /* 0x000162000c1e1100 */
[----:B------:R-:W-:Y:S05]  /*2080*/  BRA `(.L_x_22423) ;  /* 0x0000000c00287947 */ /* 0x000fea0003800000 */
.L_x_22424:
[----:B------:R0:W5:Y:S01]  /*2090*/  LDG.E.U16 R18, desc[UR36][R4.64] ;  /* 0x0000002404127981 */ /* 0x000162000c1e1500 */
[----:B------:R-:W-:Y:S05]  /*20a0*/  BRA `(.L_x_22423) ;  /* 0x0000000c00207947 */ /* 0x000fea0003800000 */
.L_x_22419:
        /* <DEDUP_REMOVED lines=9> */
.L_x_22427:
[----:B------:R-:W2:Y:S02]  /*2140*/  LDG.E.U16 R0, desc[UR36][R4.64] ;  /* 0x0000002404007981 */ /* 0x000ea4000c1e1500 */
[----:B--2---:R-:W-:-:S06]  /*2150*/  HADD2.F32 R0, -RZ, R0.H0_H0 ;  /* 0x20000000ff007230 */ /* 0x004fcc0000004100 */
[----:B------:R-:W0:Y:S02]  /*2160*/  F2I.FTZ.TRUNC.NTZ R0, R0 ;  /* 0x0000000000007305 */ /* 0x000e24000021f100 */
[----:B0-----:R-:W-:Y:S01]  /*2170*/  PRMT R18, R0, 0x7610, R18 ;  /* 0x0000761000127816 */ /* 0x001fe20000000012 */
[----:B------:R-:W-:Y:S06]  /*2180*/  BRA `(.L_x_22423) ;  /* 0x0000000800e87947 */ /* 0x000fec0003800000 */
.L_x_22426:
        /* <DEDUP_REMOVED lines=9> */
.L_x_22429:
[----:B------:R-:W2:Y:S02]  /*2220*/  LDG.E.U16 R4, desc[UR36][R4.64] ;  /* 0x0000002404047981 */ /* 0x000ea4000c1e1500 */
[----:B--2---:R-:W-:-:S06]  /*2230*/  HADD2.F32 R0, -RZ, R4.H0_H0 ;  /* 0x20000004ff007230 */ /* 0x004fcc0000004100 */
[----:B------:R-:W0:Y:S02]  /*2240*/  F2I.FTZ.TRUNC.NTZ R0, R0 ;  /* 0x0000000000007305 */ /* 0x000e24000021f100 */
[----:B0-----:R-:W-:Y:S01]  /*2250*/  PRMT R18, R0, 0x7610, R18 ;  /* 0x0000761000127816 */ /* 0x001fe20000000012 */
[----:B------:R-:W-:Y:S06]  /*2260*/  BRA `(.L_x_22423) ;  /* 0x0000000800b07947 */ /* 0x000fec0003800000 */
.L_x_22428:
[----:B------:R-:W2:Y:S02]  /*2270*/  LDG.E.64 R4, desc[UR36][R4.64] ;  /* 0x0000002404047981 */ /* 0x000ea4000c1e1b00 */
[----:B--2---:R0:W1:Y:S01]  /*2280*/  F2I.F64.TRUNC R18, R4 ;  /* 0x0000000400127311 */ /* 0x004062000030d100 */
[----:B------:R-:W-:Y:S05]  /*2290*/  BRA `(.L_x_22423) ;  /* 0x0000000800a47947 */ /* 0x000fea0003800000 */
.L_x_22418:
        /* <DEDUP_REMOVED lines=12> */
.L_x_22432:
[----:B------:R-:W2:Y:S02]  /*2360*/  LDG.E.64 R4, desc[UR36][R4.64] ;  /* 0x0000002404047981 */ /* 0x000ea4000c1e1b00 */
[----:B--2---:R3:W4:Y:S01]  /*2370*/  F2I.F64.TRUNC R18, R4 ;  /* 0x0000000400127311 */ /* 0x004722000030d100 */
[----:B------:R-:W-:Y:S05]  /*2380*/  BRA `(.L_x_22423) ;  /* 0x0000000800687947 */ /* 0x000fea0003800000 */
.L_x_22431:
        /* <DEDUP_REMOVED lines=27> */
.L_x_22434:
        /* <DEDUP_REMOVED lines=15> */
.L_x_22433:
[----:B------:R-:W2:Y:S02]  /*2630*/  LDG.E.U16 R0, desc[UR36][R4.64] ;  /* 0x0000002404007981 */ /* 0x000ea4000c1e1500 */
[----:B--2---:R-:W-:-:S06]  /*2640*/  IMAD.U32 R0, R0, 0x10000, RZ ;  /* 0x0001000000007824 */ /* 0x004fcc00078e00ff */
[----:B------:R-:W0:Y:S02]  /*2650*/  F2I.FTZ.TRUNC.NTZ R0, R0 ;  /* 0x0000000000007305 */ /* 0x000e24000021f100 */
[----:B0-----:R-:W-:Y:S01]  /*2660*/  PRMT R18, R0, 0x7610, R18 ;  /* 0x0000761000127816 */ /* 0x001fe20000000012 */
[----:B------:R-:W-:Y:S06]  /*2670*/  BRA `(.L_x_22423) ;  /* 0x0000000400ac7947 */ /* 0x000fec0003800000 */
.L_x_22430:
        /* <DEDUP_REMOVED lines=10> */
.L_x_22437:
        /* <DEDUP_REMOVED lines=21> */
.L_x_22441:
[----:B------:R-:W-:Y:S05]  /*2870*/  BSYNC.RECONVERGENT B1 ;  /* 0x0000000000017941 */ /* 0x000fea0003800200 */
.L_x_22440:
[----:B------:R-:W-:Y:S01]  /*2880*/  IMAD.SHL.U32 R0, R0, 0x100000, RZ ;  /* 0x0010000000007824 */ /* 0x000fe200078e00ff */
[----:B------:R-:W-:-:S04]  /*2890*/  LEA R3, R3, 0x3b800000, 0x17 ;  /* 0x3b80000003037811 */ /* 0x000fc800078eb8ff */
[----:B------:R-:W-:-:S07]  /*28a0*/  LOP3.LUT R0, R3, R0, R7, 0xfe, !PT ;  /* 0x0000000003007212 */ /* 0x000fce00078efe07 */
.L_x_22439:
[----:B------:R-:W-:Y:S05]  /*28b0*/  BSYNC.RECONVERGENT B0 ;  /* 0x0000000000007941 */ /* 0x000fea0003800200 */
.L_x_22438:
[----:B------:R-:W0:Y:S02]  /*28c0*/  F2I.FTZ.TRUNC.NTZ R0, R0 ;  /* 0x0000000000007305 */ /* 0x000e24000021f100 */
[----:B0-----:R-:W-:Y:S01]  /*28d0*/  PRMT R18, R0, 0x7610, R18 ;  /* 0x0000761000127816 */ /* 0x001fe20000000012 */
[----:B------:R-:W-:Y:S06]  /*28e0*/  BRA `(.L_x_22423) ;  /* 0x0000000400107947 */ /* 0x000fec0003800000 */
.L_x_22436:
        /* <DEDUP_REMOVED lines=21> */
.L_x_22445:
[----:B------:R-:W-:Y:S05]  /*2a40*/  BSYNC.RECONVERGENT B1 ;  /* 0x0000000000017941 */ /* 0x000fea0003800200 */
.L_x_22444:
[----:B------:R-:W-:Y:S01]  /*2a50*/  IMAD.SHL.U32 R0, R0, 0x200000, RZ ;  /* 0x0020000000007824 */ /* 0x000fe200078e00ff */
[----:B------:R-:W-:-:S04]  /*2a60*/  LEA R3, R3, 0x37800000, 0x17 ;  /* 0x3780000003037811 */ /* 0x000fc800078eb8ff */
[----:B------:R-:W-:-:S07]  /*2a70*/  LOP3.LUT R0, R3, R0, R7, 0xfe, !PT ;  /* 0x0000000003007212 */ /* 0x000fce00078efe07 */
.L_x_22443:
[----:B------:R-:W-:Y:S05]  /*2a80*/  BSYNC.RECONVERGENT B0 ;  /* 0x0000000000007941 */ /* 0x000fea0003800200 */
.L_x_22442:
[----:B------:R-:W0:Y:S02]  /*2a90*/  F2I.FTZ.TRUNC.NTZ R0, R0 ;  /* 0x0000000000007305 */ /* 0x000e24000021f100 */
[----:B0-----:R-:W-:Y:S01]  /*2aa0*/  PRMT R18, R0, 0x7610, R18 ;  /* 0x0000761000127816 */ /* 0x001fe20000000012 */
[----:B------:R-:W-:Y:S06]  /*2ab0*/  BRA `(.L_x_22423) ;  /* 0x00000000009c7947 */ /* 0x000fec0003800000 */
.L_x_22435:
        /* <DEDUP_REMOVED lines=14> */
.L_x_22449:
[----:B------:R-:W-:Y:S05]  /*2ba0*/  BSYNC.RECONVERGENT B0 ;  /* 0x0000000000007941 */ /* 0x000fea0003800200 */
.L_x_22448:
[----:B------:R-:W0:Y:S02]  /*2bb0*/  F2I.FTZ.TRUNC.NTZ R0, R0 ;  /* 0x0000000000007305 */ /* 0x000e24000021f100 */
[----:B0-----:R-:W-:Y:S01]  /*2bc0*/  PRMT R18, R0, 0x7610, R18 ;  /* 0x0000761000127816 */ /* 0x001fe20000000012 */
[----:B------:R-:W-:Y:S06]  /*2bd0*/  BRA `(.L_x_22423) ;  /* 0x0000000000547947 */ /* 0x000fec0003800000 */
.L_x_22422:
        /* <DEDUP_REMOVED lines=16> */
.L_x_22450:
[----:B------:R-:W-:Y:S01]  /*2ce0*/  PRMT R18, RZ, 0x7610, R18 ;  /* 0x00007610ff127816 */ /* 0x000fe20000000012 */
[----:B------:R-:W-:Y:S06]  /*2cf0*/  BRA `(.L_x_22423) ;  /* 0x00000000000c7947 */ /* 0x000fec0003800000 */
.L_x_22447:
[----:B------:R2:W5:Y:S01]  /*2d00*/  LDG.E.U8 R18, desc[UR36][R4.64] ;  /* 0x0000002404127981 */ /* 0x000562000c1e1100 */
[----:B------:R-:W-:Y:S05]  /*2d10*/  BRA `(.L_x_22423) ;  /* 0x0000000000047947 */ /* 0x000fea0003800000 */
.L_x_22446:
[----:B------:R1:W5:Y:S02]  /*2d20*/  LDG.E.U8 R18, desc[UR36][R4.64] ;  /* 0x0000002404127981 */ /* 0x000364000c1e1100 */
.L_x_22423:
[----:B------:R-:W-:-:S07]  /*2d30*/  VIADD R19, R19, 0x80 ;  /* 0x0000008013137836 */ /* 0x000fce0000000000 */
.L_x_22417:
[----:B------:R-:W-:Y:S05]  /*2d40*/  BSYNC.RECONVERGENT B6 ;  /* 0x0000000000067941 */ /* 0x000fea0003800200 */
.L_x_22416:
        /* <DEDUP_REMOVED lines=23> */
.L_x_22456:
[----:B------:R0:W5:Y:S01]  /*2ec0*/  LDG.E.U8 R24, desc[UR36][R4.64] ;  /* 0x0000002404187981 */ /* 0x000162000c1e1100 */
[----:B------:R-:W-:Y:S05]  /*2ed0*/  BRA `(.L_x_22452) ;  /* 0x0000000c004c7947 */ /* 0x000fea0003800000 */
.L_x_22455:
        /* <DEDUP_REMOVED lines=8> */
.L_x_22459:
[----:B------:R0:W5:Y:S01]  /*2f60*/  LDG.E.U8 R24, desc[UR36][R4.64] ;  /* 0x0000002404187981 */ /* 0x000162000c1e1100 */
[----:B------:R-:W-:Y:S05]  /*2f70*/  BRA `(.L_x_22452) ;  /* 0x0000000c00247947 */ /* 0x000fea0003800000 */
.L_x_22458:
[----:B------:R0:W5:Y:S01]  /*2f80*/  LDG.E.U16 R24, desc[UR36][R4.64] ;  /* 0x0000002404187981 */ /* 0x000162000c1e1500 */
[----:B------:R-:W-:Y:S05]  /*2f90*/  BRA `(.L_x_22452) ;  /* 0x0000000c001c7947 */ /* 0x000fea0003800000 */
.L_x_22454:
        /* <DEDUP_REMOVED lines=9> */
.L_x_22461:
[----:B------:R-:W2:Y:S02]  /*3030*/  LDG.E.U16 R0, desc[UR36][R4.64] ;  /* 0x0000002404007981 */ /* 0x000ea4000c1e1500 */
[----:B--2---:R-:W-:-:S06]  /*3040*/  HADD2.F32 R0, -RZ, R0.H0_H0 ;  /* 0x20000000ff007230 */ /* 0x004fcc0000004100 */
[----:B------:R-:W0:Y:S02]  /*3050*/  F2I.FTZ.TRUNC.NTZ R0, R0 ;  /* 0x0000000000007305 */ /* 0x000e24000021f100 */
[----:B0-----:R-:W-:Y:S01]  /*3060*/  PRMT R24, R0, 0x7610, R24 ;  /* 0x0000761000187816 */ /* 0x001fe20000000018 */
[----:B------:R-:W-:Y:S06]  /*3070*/  BRA `(.L_x_22452) ;  /* 0x0000000800e47947 */ /* 0x000fec0003800000 */
.L_x_22460:
        /* <DEDUP_REMOVED lines=9> */
.L_x_22463:
[----:B------:R-:W2:Y:S02]  /*3110*/  LDG.E.U16 R4, desc[UR36][R4.64] ;  /* 0x0000002404047981 */ /* 0x000ea4000c1e1500 */
[----:B--2---:R-:W-:-:S06]  /*3120*/  HADD2.F32 R0, -RZ, R4.H0_H0 ;  /* 0x20000004ff007230 */ /* 0x004fcc0000004100 */
[----:B------:R-:W0:Y:S02]  /*3130*/  F2I.FTZ.TRUNC.NTZ R0, R0 ;  /* 0x0000000000007305 */ /* 0x000e24000021f100 */
[----:B0-----:R-:W-:Y:S01]  /*3140*/  PRMT R24, R0, 0x7610, R24 ;  /* 0x0000761000187816 */ /* 0x001fe20000000018 */
[----:B------:R-:W-:Y:S06]  /*3150*/  BRA `(.L_x_22452) ;  /* 0x0000000800ac7947 */ /* 0x000fec0003800000 */
.L_x_22462:
[----:B------:R-:W2:Y:S02]  /*3160*/  LDG.E.64 R4, desc[UR36][R4.64] ;  /* 0x0000002404047981 */ /* 0x000ea4000c1e1b00 */
[----:B--2---:R0:W1:Y:S01]  /*3170*/  F2I.F64.TRUNC R24, R4 ;  /* 0x0000000400187311 */ /* 0x004062000030d100 */
[----:B------:R-:W-:Y:S05]  /*3180*/  BRA `(.L_x_22452) ;  /* 0x0000000800a07947 */ /* 0x000fea0003800000 */
.L_x_22453:
        /* <DEDUP_REMOVED lines=12> */
.L_x_22466:
[----:B------:R-:W2:Y:S02]  /*3250*/  LDG.E.64 R4, desc[UR36][R4.64] ;  /* 0x0000002404047981 */ /* 0x000ea4000c1e1b00 */
[----:B--2---:R0:W1:Y:S01]  /*3260*/  F2I.F64.TRUNC R24, R4 ;  /* 0x0000000400187311 */ /* 0x004062000030d100 */
[----:B------:R-:W-:Y:S05]  /*3270*/  BRA `(.L_x_22452) ;  /* 0x0000000800647947 */ /* 0x000fea0003800000 */
.L_x_22465:
        /* <DEDUP_REMOVED lines=27> */
.L_x_22468:
        /* <DEDUP_REMOVED lines=15> */
.L_x_22467:
[----:B------:R-:W2:Y:S02]  /*3520*/  LDG.E.U16 R0, desc[UR36][R4.64] ;  /* 0x0000002404007981 */ /* 0x000ea4000c1e1500 */
[----:B--2---:R-:W-:-:S06]  /*3530*/  IMAD.U32 R0, R0, 0x10000, RZ ;  /* 0x0001000000007824 */ /* 0x004fcc00078e00ff */
[----:B------:R-:W0:Y:S02]  /*3540*/  F2I.FTZ.TRUNC.NTZ R0, R0 ;  /* 0x0000000000007305 */ /* 0x000e24000021f100 */
[----:B0-----:R-:W-:Y:S01]  /*3550*/  PRMT R24, R0, 0x7610, R24 ;  /* 0x0000761000187816 */ /* 0x001fe20000000018 */
[----:B------:R-:W-:Y:S06]  /*3560*/  BRA `(.L_x_22452) ;  /* 0x0000000400a87947 */ /* 0x000fec0003800000 */
.L_x_22464:
        /* <DEDUP_REMOVED lines=10> */
.L_x_22471:
        /* <DEDUP_REMOVED lines=21> */
.L_x_22475:
[----:B------:R-:W-:Y:S05]  /*3760*/  BSYNC.RECONVERGENT B1 ;  /* 0x0000000000017941 */ /* 0x000fea0003800200 */
.L_x_22474:
[----:B------:R-:W-:Y:S01]  /*3770*/  IMAD.SHL.U32 R0, R0, 0x100000, RZ ;  /* 0x0010000000007824 */ /* 0x000fe200078e00ff */
[----:B------:R-:W-:-:S04]  /*3780*/  LEA R3, R3, 0x3b800000, 0x17 ;  /* 0x3b80000003037811 */ /* 0x000fc800078eb8ff */
[----:B------:R-:W-:-:S07]  /*3790*/  LOP3.LUT R0, R3, R0, R7, 0xfe, !PT ;  /* 0x0000000003007212 */ /* 0x000fce00078efe07 */
.L_x_22473:
[----:B------:R-:W-:Y:S05]  /*37a0*/  BSYNC.RECONVERGENT B0 ;  /* 0x0000000000007941 */ /* 0x000fea0003800200 */
.L_x_22472:
[----:B------:R-:W0:Y:S02]  /*37b0*/  F2I.FTZ.TRUNC.NTZ R0, R0 ;  /* 0x0000000000007305 */ /* 0x000e24000021f100 */
[----:B0-----:R-:W-:Y:S01]  /*37c0*/  PRMT R24, R0, 0x7610, R24 ;  /* 0x0000761000187816 */ /* 0x001fe20000000018 */
[----:B------:R-:W-:Y:S06]  /*37d0*/  BRA `(.L_x_22452) ;  /* 0x00000004000c7947 */ /* 0x000fec0003800000 */
.L_x_22470:
        /* <DEDUP_REMOVED lines=21> */
.L_x_22479:
[----:B------:R-:W-:Y:S05]  /*3930*/  BSYNC.RECONVERGENT B1 ;  /* 0x0000000000017941 */ /* 0x000fea0003800200 */
.L_x_22478:
[----:B------:R-:W-:Y:S01]  /*3940*/  IMAD.SHL.U32 R0, R0, 0x200000, RZ ;  /* 0x0020000000007824 */ /* 0x000fe200078e00ff */
[----:B------:R-:W-:-:S04]  /*3950*/  LEA R3, R3, 0x37800000, 0x17 ;  /* 0x3780000003037811 */ /* 0x000fc800078eb8ff */
[----:B------:R-:W-:-:S07]  /*3960*/  LOP3.LUT R0, R3, R0, R7, 0xfe, !PT ;  /* 0x0000000003007212 */ /* 0x000fce00078efe07 */
.L_x_22477:
[----:B------:R-:W-:Y:S05]  /*3970*/  BSYNC.RECONVERGENT B0 ;  /* 0x0000000000007941 */ /* 0x000fea0003800200 */
.L_x_22476:
[----:B------:R-:W0:Y:S02]  /*3980*/  F2I.FTZ.TRUNC.NTZ R0, R0 ;  /* 0x0000000000007305 */ /* 0x000e24000021f100 */
[----:B0-----:R-:W-:Y:S01]  /*3990*/  PRMT R24, R0, 0x7610, R24 ;  /* 0x0000761000187816 */ /* 0x001fe20000000018 */
[----:B------:R-:W-:Y:S06]  /*39a0*/  BRA `(.L_x_22452) ;  /* 0x0000000000987947 */ /* 0x000fec0003800000 */
.L_x_22469:
        /* <DEDUP_REMOVED lines=14> */
.L_x_22483:
[----:B------:R-:W-:Y:S05]  /*3a90*/  BSYNC.RECONVERGENT B0 ;  /* 0x0000000000007941 */ /* 0x000fea0003800200 */
.L_x_22482:
[----:B------:R-:W0:Y:S02]  /*3aa0*/  F2I.FTZ.TRUNC.NTZ R0, R0 ;  /* 0x0000000000007305 */ /* 0x000e24000021f100 */
[----:B0-----:R-:W-:Y:S01]  /*3ab0*/  PRMT R24, R0, 0x7610, R24 ;  /* 0x0000761000187816 */ /* 0x001fe20000000018 */
[----:B------:R-:W-:Y:S06]  /*3ac0*/  BRA `(.L_x_22452) ;  /* 0x0000000000507947 */ /* 0x000fec0003800000 */
.L_x_22457:
        /* <DEDUP_REMOVED lines=16> */
.L_x_22484:
[----:B------:R-:W-:Y:S05]  /*3bd0*/  BRA `(.L_x_22452) ;  /* 0x00000000000c7947 */ /* 0x000fea0003800000 */
.L_x_22481:
[----:B------:R0:W5:Y:S01]  /*3be0*/  LDG.E.U8 R24, desc[UR36][R4.64] ;  /* 0x0000002404187981 */ /* 0x000162000c1e1100 */
[----:B------:R-:W-:Y:S05]  /*3bf0*/  BRA `(.L_x_22452) ;  /* 0x0000000000047947 */ /* 0x000fea0003800000 */
.L_x_22480:
[----:B------:R0:W5:Y:S02]  /*3c00*/  LDG.E.U8 R24, desc[UR36][R4.64] ;  /* 0x0000002404187981 */ /* 0x000164000c1e1100 */
.L_x_22452:
[----:B------:R-:W-:Y:S05]  /*3c10*/  BSYNC.RECONVERGENT B6 ;  /* 0x0000000000067941 */ /* 0x000fea0003800200 */
.L_x_22451:
        /* <DEDUP_REMOVED lines=36> */
.L_x_22491:
[----:B------:R0:W-:Y:S01]  /*3e60*/  STG.E.U8 desc[UR36][R8.64], R3 ;  /* 0x0000000308007986 */ /* 0x0001e2000c101124 */
[----:B------:R-:W-:Y:S05]  /*3e70*/  BRA `(.L_x_22493) ;  /* 0x0000000c00887947 */ /* 0x000fea0003800000 */
.L_x_22490:
        /* <DEDUP_REMOVED lines=12> */
.L_x_22495:
[----:B------:R-:W-:-:S04]  /*3f40*/  LOP3.LUT R3, R3, 0xffff, RZ, 0xc0, !PT ;  /* 0x0000ffff03037812 */ /* 0x000fc800078ec0ff */
[----:B------:R-:W-:-:S05]  /*3f50*/  PRMT R3, R3, 0x8880, RZ ;  /* 0x0000888003037816 */ /* 0x000fca00000000ff */
[----:B------:R0:W-:Y:S01]  /*3f60*/  STG.E desc[UR36][R8.64], R3 ;  /* 0x0000000308007986 */ /* 0x0001e2000c101924 */
[----:B------:R-:W-:Y:S05]  /*3f70*/  BRA `(.L_x_22493) ;  /* 0x0000000c00487947 */ /* 0x000fea0003800000 */
.L_x_22494:
[----:B------:R-:W-:-:S04]  /*3f80*/  PRMT R3, R3, 0x8880, RZ ;  /* 0x0000888003037816 */ /* 0x000fc800000000ff */
[----:B------:R-:W-:-:S05]  /*3f90*/  PRMT R3, R3, 0x7710, RZ ;  /* 0x0000771003037816 */ /* 0x000fca00000000ff */
[----:B------:R0:W-:Y:S01]  /*3fa0*/  STG.E.U16 desc[UR36][R8.64], R3 ;  /* 0x0000000308007986 */ /* 0x0001e2000c101524 */
[----:B------:R-:W-:Y:S05]  /*3fb0*/  BRA `(.L_x_22493) ;  /* 0x0000000c00387947 */ /* 0x000fea0003800000 */
.L_x_22489:
        /* <DEDUP_REMOVED lines=9> */
.L_x_22497:
[----:B------:R-:W0:Y:S02]  /*4050*/  I2F.S8 R0, R3 ;  /* 0x0000000300007306 */ /* 0x000e240000001400 */
[----:B0-----:R-:W-:-:S05]  /*4060*/  F2FP.F16.F32.PACK_AB R0, RZ, R0 ;  /* 0x00000000ff00723e */ /* 0x001fca00000000ff */
[----:B------:R0:W-:Y:S01]  /*4070*/  STG.E.U16 desc[UR36][R8.64], R0 ;  /* 0x0000000008007986 */ /* 0x0001e2000c101524 */
[----:B------:R-:W-:Y:S05]  /*4080*/  BRA `(.L_x_22493) ;  /* 0x0000000c00047947 */ /* 0x000fea0003800000 */
.L_x_22496:
        /* <DEDUP_REMOVED lines=10> */
.L_x_22499:
[----:B------:R-:W0:Y:S02]  /*4130*/  I2F.S8 R3, R3 ;  /* 0x0000000300037306 */ /* 0x000e240000001400 */
[----:B0-----:R-:W-:-:S04]  /*4140*/  F2FP.F16.F32.PACK_AB R3, RZ, R3 ;  /* 0x00000003ff03723e */ /* 0x001fc800000000ff */
[----:B------:R-:W-:-:S05]  /*4150*/  PRMT R3, R3, 0x5410, RZ ;  /* 0x0000541003037816 */ /* 0x000fca00000000ff */
[----:B------:R0:W-:Y:S01]  /*4160*/  STG.E desc[UR36][R8.64], R3 ;  /* 0x0000000308007986 */ /* 0x0001e2000c101924 */
[----:B------:R-:W-:Y:S05]  /*4170*/  BRA `(.L_x_22493) ;  /* 0x0000000800c87947 */ /* 0x000fea0003800000 */
.L_x_22498:
[----:B------:R-:W-:-:S04]  /*4180*/  PRMT R4, R3, 0x8880, RZ ;  /* 0x0000888003047816 */ /* 0x000fc800000000ff */
[----:B------:R-:W-:-:S06]  /*4190*/  PRMT R4, R4, 0x7710, RZ ;  /* 0x0000771004047816 */ /* 0x000fcc00000000ff */
[----:B------:R-:W0:Y:S02]  /*41a0*/  I2F.F64.S16 R4, R4 ;  /* 0x0000000400047312 */ /* 0x000e240000101c00 */
[----:B0-----:R0:W-:Y:S01]  /*41b0*/  STG.E.64 desc[UR36][R8.64], R4 ;  /* 0x0000000408007986 */ /* 0x0011e2000c101b24 */
[----:B------:R-:W-:Y:S05]  /*41c0*/  BRA `(.L_x_22493) ;  /* 0x0000000800b47947 */ /* 0x000fea0003800000 */
.L_x_22488:
        /* <DEDUP_REMOVED lines=12> */
.L_x_22502:
[----:B------:R-:W-:Y:S02]  /*4290*/  PRMT R4, R3, 0x8880, RZ ;  /* 0x0000888003047816 */ /* 0x000fe400000000ff */
[----:B------:R-:W-:Y:S02]  /*42a0*/  CS2R R6, SRZ ;  /* 0x0000000000067805 */ /* 0x000fe4000001ff00 */
[----:B------:R-:W-:-:S06]  /*42b0*/  PRMT R4, R4, 0x7710, RZ ;  /* 0x0000771004047816 */ /* 0x000fcc00000000ff */
[----:B------:R-:W0:Y:S02]  /*42c0*/  I2F.F64.S16 R4, R4 ;  /* 0x0000000400047312 */ /* 0x000e240000101c00 */
[----:B0-----:R3:W-:Y:S01]  /*42d0*/  STG.E.128 desc[UR36][R8.64], R4 ;  /* 0x0000000408007986 */ /* 0x0017e2000c101d24 */
[----:B------:R-:W-:Y:S05]  /*42e0*/  BRA `(.L_x_22493) ;  /* 0x00000008006c7947 */ /* 0x000fea0003800000 */
.L_x_22501:
        /* <DEDUP_REMOVED lines=19> */
.L_x_22506:
[----:B------:R-:W-:Y:S05]  /*4420*/  BSYNC.RECONVERGENT B0 ;  /* 0x0000000000007941 */ /* 0x000fea0003800200 */
.L_x_22505:
[----:B------:R-:W-:-:S05]  /*4430*/  LOP3.LUT R5, R0, 0x80, R5, 0xf8, !PT ;  /* 0x0000008000057812 */ /* 0x000fca00078ef805 */
[----:B------:R2:W-:Y:S01]  /*4440*/  STG.E.U8 desc[UR36][R8.64], R5 ;  /* 0x0000000508007986 */ /* 0x0005e2000c101124 */
[----:B------:R-:W-:Y:S05]  /*4450*/  BRA `(.L_x_22493) ;  /* 0x0000000800107947 */ /* 0x000fea0003800000 */
.L_x_22504:
        /* <DEDUP_REMOVED lines=15> */
.L_x_22508:
[----:B------:R-:W-:Y:S05]  /*4550*/  BSYNC.RECONVERGENT B0 ;  /* 0x0000000000007941 */ /* 0x000fea0003800200 */
.L_x_22507:
[----:B------:R-:W-:-:S05]  /*4560*/  LOP3.LUT R5, R0, 0x80, R5, 0xf8, !PT ;  /* 0x0000008000057812 */ /* 0x000fca00078ef805 */
[----:B------:R1:W-:Y:S01]  /*4570*/  STG.E.U8 desc[UR36][R8.64], R5 ;  /* 0x0000000508007986 */ /* 0x0003e2000c101124 */
[----:B------:R-:W-:Y:S05]  /*4580*/  BRA `(.L_x_22493) ;  /* 0x0000000400c47947 */ /* 0x000fea0003800000 */
.L_x_22503:
[----:B------:R-:W0:Y:S02]  /*4590*/  I2F.S8 R0, R3 ;  /* 0x0000000300007306 */ /* 0x000e240000001400 */
[----:B0-----:R-:W-:-:S05]  /*45a0*/  F2FP.BF16.F32.PACK_AB R0, RZ, R0 ;  /* 0x00000000ff00723e */ /* 0x001fca00000010ff */
[----:B------:R0:W-:Y:S01]  /*45b0*/  STG.E.U16 desc[UR36][R8.64], R0 ;  /* 0x0000000008007986 */ /* 0x0001e2000c101524 */
[----:B------:R-:W-:Y:S05]  /*45c0*/  BRA `(.L_x_22493) ;  /* 0x0000000400b47947 */ /* 0x000fea0003800000 */
.L_x_22500:
        /* <DEDUP_REMOVED lines=12> */
.L_x_22511:
        /* <DEDUP_REMOVED lines=13> */
.L_x_22514:
[----:B------:R-:W-:-:S04]  /*4760*/  SHF.R.U32.HI R0, RZ, 0x14, R3 ;  /* 0x00000014ff007819 */ /* 0x000fc80000011603 */
[----:B------:R-:W-:-:S04]  /*4770*/  LOP3.LUT R0, R0, 0x1, RZ, 0xc0, !PT ;  /* 0x0000000100007812 */ /* 0x000fc800078ec0ff */
[----:B------:R-:W-:-:S04]  /*4780*/  IADD3 R0, PT, PT, R3, 0x487ffff, R0 ;  /* 0x0487ffff03007810 */ /* 0x000fc80007ffe000 */
[----:B------:R-:W-:-:S04]  /*4790*/  SHF.R.U32.HI R0, RZ, 0x14, R0 ;  /* 0x00000014ff007819 */ /* 0x000fc80000011600 */
[----:B------:R-:W-:-:S07]  /*47a0*/  LOP3.LUT R0, R0, 0xff, RZ, 0xc0, !PT ;  /* 0x000000ff00007812 */ /* 0x000fce00078ec0ff */
.L_x_22515:
[----:B------:R-:W-:-:S04]  /*47b0*/  SHF.R.U32.HI R3, RZ, 0x18, R3 ;  /* 0x00000018ff037819 */ /* 0x000fc80000011603 */
[----:B------:R-:W-:-:S04]  /*47c0*/  LOP3.LUT R0, R0, 0x80, R3, 0xf8, !PT ;  /* 0x0000008000007812 */ /* 0x000fc800078ef803 */
[----:B------:R-:W-:-:S07]  /*47d0*/  PRMT R4, R0, 0x7610, R4 ;  /* 0x0000761000047816 */ /* 0x000fce0000000004 */
.L_x_22513:
[----:B------:R-:W-:Y:S05]  /*47e0*/  BSYNC.RECONVERGENT B0 ;  /* 0x0000000000007941 */ /* 0x000fea0003800200 */
.L_x_22512:
[----:B------:R0:W-:Y:S01]  /*47f0*/  STG.E.U8 desc[UR36][R8.64], R4 ;  /* 0x0000000408007986 */ /* 0x0001e2000c101124 */
[----:B------:R-:W-:Y:S05]  /*4800*/  BRA `(.L_x_22493) ;  /* 0x0000000400247947 */ /* 0x000fea0003800000 */
.L_x_22510:
        /* <DEDUP_REMOVED lines=13> */
.L_x_22518:
[----:B------:R-:W-:-:S04]  /*48e0*/  SHF.R.U32.HI R0, RZ, 0x15, R3 ;  /* 0x00000015ff007819 */ /* 0x000fc80000011603 */
[----:B------:R-:W-:-:S04]  /*48f0*/  LOP3.LUT R0, R0, 0x1, RZ, 0xc0, !PT ;  /* 0x0000000100007812 */ /* 0x000fc800078ec0ff */
[----:B------:R-:W-:-:S04]  /*4900*/  IADD3 R0, PT, PT, R3, 0x88fffff, R0 ;  /* 0x088fffff03007810 */ /* 0x000fc80007ffe000 */
[----:B------:R-:W-:-:S04]  /*4910*/  SHF.R.U32.HI R0, RZ, 0x15, R0 ;  /* 0x00000015ff007819 */ /* 0x000fc80000011600 */
[----:B------:R-:W-:-:S07]  /*4920*/  LOP3.LUT R0, R0, 0xff, RZ, 0xc0, !PT ;  /* 0x000000ff00007812 */ /* 0x000fce00078ec0ff */
.L_x_22519:
[----:B------:R-:W-:-:S04]  /*4930*/  SHF.R.U32.HI R3, RZ, 0x18, R3 ;  /* 0x00000018ff037819 */ /* 0x000fc80000011603 */
[----:B------:R-:W-:-:S04]  /*4940*/  LOP3.LUT R0, R0, 0x80, R3, 0xf8, !PT ;  /* 0x0000008000007812 */ /* 0x000fc800078ef803 */
[----:B------:R-:W-:-:S07]  /*4950*/  PRMT R4, R0, 0x7610, R4 ;  /* 0x0000761000047816 */ /* 0x000fce0000000004 */
.L_x_22517:
[----:B------:R-:W-:Y:S05]  /*4960*/  BSYNC.RECONVERGENT B0 ;  /* 0x0000000000007941 */ /* 0x000fea0003800200 */
.L_x_22516:
[----:B------:R0:W-:Y:S01]  /*4970*/  STG.E.U8 desc[UR36][R8.64], R4 ;  /* 0x0000000408007986 */ /* 0x0001e2000c101124 */
[----:B------:R-:W-:Y:S05]  /*4980*/  BRA `(.L_x_22493) ;  /* 0x0000000000c47947 */ /* 0x000fea0003800000 */
.L_x_22509:
[----:B------:R-:W-:-:S13]  /*4990*/  ISETP.NE.AND P0, PT, R0, 0x1c, PT ;  /* 0x0000001c0000780c */ /* 0x000fda0003f05270 */
[----:B------:R-:W-:Y:S05]  /*49a0*/  @!P0 BRA `(.L_x_22520) ;  /* 0x0000000000b08947 */ /* 0x000fea0003800000 */
[----:B------:R-:W-:-:S13]  /*49b0*/  ISETP.NE.AND P0, PT, R0, 0x1d, PT ;  /* 0x0000001d0000780c */ /* 0x000fda0003f05270 */
[----:B------:R-:W-:Y:S05]  /*49c0*/  @!P0 BRA `(.L_x_22521) ;  /* 0x0000000000908947 */ /* 0x000fea0003800000 */
[----:B------:R-:W-:-:S13]  /*49d0*/  ISETP.NE.AND P0, PT, R0, 0x2c, PT ;  /* 0x0000002c0000780c */ /* 0x000fda0003f05270 */
[----:B------:R-:W-:Y:S05]  /*49e0*/  @!P0 BRA `(.L_x_22522) ;  /* 0x0000000000448947 */ /* 0x000fea0003800000 */
.L_x_22492:
        /* <DEDUP_REMOVED lines=16> */
.L_x_22523:
[----:B------:R-:W-:Y:S05]  /*4af0*/  BRA `(.L_x_22493) ;  /* 0x0000000000687947 */ /* 0x000fea0003800000 */
.L_x_22522:
        /* <DEDUP_REMOVED lines=17> */
.L_x_22521:
[----:B------:R-:W-:-:S04]  /*4c10*/  LOP3.LUT R3, R3, 0xffff, RZ, 0xc0, !PT ;  /* 0x0000ffff03037812 */ /* 0x000fc800078ec0ff */
[----:B------:R-:W-:-:S05]  /*4c20*/  PRMT R3, R3, 0x8880, RZ ;  /* 0x0000888003037816 */ /* 0x000fca00000000ff */
[----:B------:R-:W-:-:S05]  /*4c30*/  IMAD.MOV.U32 R4, RZ, RZ, R3 ;  /* 0x000000ffff047224 */ /* 0x000fca00078e0003 */
[----:B------:R-:W-:-:S05]  /*4c40*/  SHF.R.S32.HI R5, RZ, 0x1f, R4 ;  /* 0x0000001fff057819 */ /* 0x000fca0000011404 */
[----:B------:R0:W-:Y:S01]  /*4c50*/  STG.E.64 desc[UR36][R8.64], R4 ;  /* 0x0000000408007986 */ /* 0x0001e2000c101b24 */
[----:B------:R-:W-:Y:S05]  /*4c60*/  BRA `(.L_x_22493) ;  /* 0x00000000000c7947 */ /* 0x000fea0003800000 */
.L_x_22520:
[----:B------:R-:W-:-:S04]  /*4c70*/  LOP3.LUT R3, R3, 0xffff, RZ, 0xc0, !PT ;  /* 0x0000ffff03037812 */ /* 0x000fc800078ec0ff */
[----:B------:R-:W-:-:S05]  /*4c80*/  PRMT R3, R3, 0x8880, RZ ;  /* 0x0000888003037816 */ /* 0x000fca00000000ff */
[----:B------:R0:W-:Y:S02]  /*4c90*/  STG.E desc[UR36][R8.64], R3 ;  /* 0x0000000308007986 */ /* 0x0001e4000c101924 */
.L_x_22493:
        /* <DEDUP_REMOVED lines=23> */
.L_x_22528:
[----:B------:R0:W-:Y:S01]  /*4e10*/  STG.E.U8 desc[UR36][R8.64], R18 ;  /* 0x0000001208007986 */ /* 0x0001e2000c101124 */
[----:B------:R-:W-:Y:S05]  /*4e20*/  BRA `(.L_x_22530) ;  /* 0x0000000c00807947 */ /* 0x000fea0003800000 */
.L_x_22527:
        /* <DEDUP_REMOVED lines=12> */
.L_x_22532:
[----:B------:R-:W-:-:S04]  /*4ef0*/  LOP3.LUT R18, R18, 0xffff, RZ, 0xc0, !PT ;  /* 0x0000ffff12127812 */ /* 0x000fc800078ec0ff */
[----:B------:R-:W-:-:S05]  /*4f00*/  PRMT R3, R18, 0x8880, RZ ;  /* 0x0000888012037816 */ /* 0x000fca00000000ff */
[----:B------:R3:W-:Y:S01]  /*4f10*/  STG.E desc[UR36][R8.64], R3 ;  /* 0x0000000308007986 */ /* 0x0007e2000c101924 */
[----:B------:R-:W-:Y:S05]  /*4f20*/  BRA `(.L_x_22530) ;  /* 0x0000000c00407947 */ /* 0x000fea0003800000 */
.L_x_22531:
[----:B------:R-:W-:-:S04]  /*4f30*/  PRMT R3, R18, 0x8880, RZ ;  /* 0x0000888012037816 */ /* 0x000fc800000000ff */
[----:B------:R-:W-:-:S05]  /*4f40*/  PRMT R3, R3, 0x7710, RZ ;  /* 0x0000771003037816 */ /* 0x000fca00000000ff */
[----:B------:R2:W-:Y:S01]  /*4f50*/  STG.E.U16 desc[UR36][R8.64], R3 ;  /* 0x0000000308007986 */ /* 0x0005e2000c101524 */
[----:B------:R-:W-:Y:S05]  /*4f60*/  BRA `(.L_x_22530) ;  /* 0x0000000c00307947 */ /* 0x000fea0003800000 */
.L_x_22526:
        /* <DEDUP_REMOVED lines=9> */
.L_x_22534:
[----:B------:R-:W0:Y:S02]  /*5000*/  I2F.S8 R0, R18 ;  /* 0x0000001200007306 */ /* 0x000e240000001400 */
[----:B0-----:R-:W-:-:S05]  /*5010*/  F2FP.F16.F32.PACK_AB R0, RZ, R0 ;  /* 0x00000000ff00723e */ /* 0x001fca00000000ff */
[----:B------:R0:W-:Y:S01]  /*5020*/  STG.E.U16 desc[UR36][R8.64], R0 ;  /* 0x0000000008007986 */ /* 0x0001e2000c101524 */
[----:B------:R-:W-:Y:S05]  /*5030*/  BRA `(.L_x_22530) ;  /* 0x0000000800fc7947 */ /* 0x000fea0003800000 */
.L_x_22533:
        /* <DEDUP_REMOVED lines=10> */
.L_x_22536:
[----:B------:R-:W0:Y:S02]  /*50e0*/  I2F.S8 R18, R18 ;  /* 0x0000001200127306 */ /* 0x000e240000001400 */
[----:B0-----:R-:W-:-:S04]  /*50f0*/  F2FP.F16.F32.PACK_AB R3, RZ, R18 ;  /* 0x00000012ff03723e */ /* 0x001fc800000000ff */
[----:B------:R-:W-:-:S05]  /*5100*/  PRMT R3, R3, 0x5410, RZ ;  /* 0x0000541003037816 */ /* 0x000fca00000000ff */
[----:B------:R0:W-:Y:S01]  /*5110*/  STG.E desc[UR36][R8.64], R3 ;  /* 0x0000000308007986 */ /* 0x0001e2000c101924 */
[----:B------:R-:W-:Y:S05]  /*5120*/  BRA `(.L_x_22530) ;  /* 0x0000000800c07947 */ /* 0x000fea0003800000 */
.L_x_22535:
[----:B------:R-:W-:-:S04]  /*5130*/  PRMT R4, R18, 0x8880, RZ ;  /* 0x0000888012047816 */ /* 0x000fc800000000ff */
[----:B------:R-:W-:-:S06]  /*5140*/  PRMT R4, R4, 0x7710, RZ ;  /* 0x0000771004047816 */ /* 0x000fcc00000000ff */
[----:B------:R-:W0:Y:S02]  /*5150*/  I2F.F64.S16 R4, R4 ;  /* 0x0000000400047312 */ /* 0x000e240000101c00 */
[----:B0-----:R0:W-:Y:S01]  /*5160*/  STG.E.64 desc[UR36][R8.64], R4 ;  /* 0x0000000408007986 */ /* 0x0011e2000c101b24 */
[----:B------:R-:W-:Y:S05]  /*5170*/  BRA `(.L_x_22530) ;  /* 0x0000000800ac7947 */ /* 0x000fea0003800000 */
.L_x_22525:
        /* <DEDUP_REMOVED lines=14> */
.L_x_22540:
        /* <DEDUP_REMOVED lines=17> */
.L_x_22543:
[----:B------:R-:W-:-:S04]  /*5370*/  SHF.R.U32.HI R3, RZ, 0x18, R5 ;  /* 0x00000018ff037819 */ /* 0x000fc80000011605 */
[----:B------:R-:W-:-:S04]  /*5380*/  LOP3.LUT R0, R0, 0x80, R3, 0xf8, !PT ;  /* 0x0000008000007812 */ /* 0x000fc800078ef803 */
[----:B------:R-:W-:-:S07]  /*5390*/  PRMT R4, R0, 0x7610, R4 ;  /* 0x0000761000047816 */ /* 0x000fce0000000004 */
.L_x_22542:
[----:B------:R-:W-:Y:S05]  /*53a0*/  BSYNC.RECONVERGENT B0 ;  /* 0x0000000000007941 */ /* 0x000fea0003800200 */
.L_x_22541:
[----:B------:R0:W-:Y:S01]  /*53b0*/  STG.E.U8 desc[UR36][R8.64], R4 ;  /* 0x0000000408007986 */ /* 0x0001e2000c101124 */
[----:B------:R-:W-:Y:S05]  /*53c0*/  BRA `(.L_x_22530) ;  /* 0x0000000800187947 */ /* 0x000fea0003800000 */
.L_x_22539:
        /* <DEDUP_REMOVED lines=17> */
.L_x_22546:
[----:B------:R-:W-:-:S04]  /*54e0*/  SHF.R.U32.HI R3, RZ, 0x18, R5 ;  /* 0x00000018ff037819 */ /* 0x000fc80000011605 */
[----:B------:R-:W-:-:S04]  /*54f0*/  LOP3.LUT R0, R0, 0x80, R3, 0xf8, !PT ;  /* 0x0000008000007812 */ /* 0x000fc800078ef803 */
[----:B------:R-:W-:-:S07]  /*5500*/  PRMT R4, R0, 0x7610, R4 ;  /* 0x0000761000047816 */ /* 0x000fce0000000004 */
.L_x_22545:
[----:B------:R-:W-:Y:S05]  /*5510*/  BSYNC.RECONVERGENT B0 ;  /* 0x0000000000007941 */ /* 0x000fea0003800200 */
.L_x_22544:
[----:B------:R0:W-:Y:S01]  /*5520*/  STG.E.U8 desc[UR36][R8.64], R4 ;  /* 0x0000000408007986 */ /* 0x0001e2000c101124 */
[----:B------:R-:W-:Y:S05]  /*5530*/  BRA `(.L_x_22530) ;  /* 0x0000000400bc7947 */ /* 0x000fea0003800000 */
.L_x_22538:
        /* <DEDUP_REMOVED lines=22> */
.L_x_22548:
[----:B------:R-:W-:-:S04]  /*56a0*/  LOP3.LUT R18, R18, 0xffff, RZ, 0xc0, !PT ;  /* 0x0000ffff12127812 */ /* 0x000fc800078ec0ff */
[----:B------:R-:W-:-:S05]  /*56b0*/  PRMT R18, R18, 0x8880, RZ ;  /* 0x0000888012127816 */ /* 0x000fca00000000ff */
[----:B------:R-:W-:-:S05]  /*56c0*/  IMAD.MOV.U32 R4, RZ, RZ, R18 ;  /* 0x000000ffff047224 */ /* 0x000fca00078e0012 */
[----:B------:R-:W-:-:S05]  /*56d0*/  SHF.R.S32.HI R5, RZ, 0x1f, R4 ;  /* 0x0000001fff057819 */ /* 0x000fca0000011404 */
[----:B------:R0:W-:Y:S01]  /*56e0*/  STG.E.64 desc[UR36][R8.64], R4 ;  /* 0x0000000408007986 */ /* 0x0001e2000c101b24 */
[----:B------:R-:W-:Y:S05]  /*56f0*/  BRA `(.L_x_22530) ;  /* 0x00000004004c7947 */ /* 0x000fea0003800000 */
.L_x_22547:
[----:B------:R-:W-:-:S04]  /*5700*/  LOP3.LUT R18, R18, 0xffff, RZ, 0xc0, !PT ;  /* 0x0000ffff12127812 */ /* 0x000fc800078ec0ff */
[----:B------:R-:W-:-:S05]  /*5710*/  PRMT R3, R18, 0x8880, RZ ;  /* 0x0000888012037816 */ /* 0x000fca00000000ff */
[----:B------:R0:W-:Y:S01]  /*5720*/  STG.E desc[UR36][R8.64], R3 ;  /* 0x0000000308007986 */ /* 0x0001e2000c101924 */
[----:B------:R-:W-:Y:S05]  /*5730*/  BRA `(.L_x_22530) ;  /* 0x00000004003c7947 */ /* 0x000fea0003800000 */
.L_x_22537:
        /* <DEDUP_REMOVED lines=10> */
.L_x_22550:
[----:B------:R-:W-:Y:S02]  /*57e0*/  PRMT R4, R18, 0x8880, RZ ;  /* 0x0000888012047816 */ /* 0x000fe400000000ff */
[----:B------:R-:W-:Y:S02]  /*57f0*/  CS2R R6, SRZ ;  /* 0x0000000000067805 */ /* 0x000fe4000001ff00 */
[----:B------:R-:W-:-:S06]  /*5800*/  PRMT R4, R4, 0x7710, RZ ;  /* 0x0000771004047816 */ /* 0x000fcc00000000ff */
[----:B------:R-:W0:Y:S02]  /*5810*/  I2F.F64.S16 R4, R4 ;  /* 0x0000000400047312 */ /* 0x000e240000101c00 */
[----:B0-----:R0:W-:Y:S01]  /*5820*/  STG.E.128 desc[UR36][R8.64], R4 ;  /* 0x0000000408007986 */ /* 0x0011e2000c101d24 */
[----:B------:R-:W-:Y:S05]  /*5830*/  BRA `(.L_x_22530) ;  /* 0x0000000000fc7947 */ /* 0x000fea0003800000 */
.L_x_22549:
[----:B------:R-:W-:-:S13]  /*5840*/  ISETP.NE.AND P0, PT, R0, 0xf, PT ;  /* 0x0000000f0000780c */ /* 0x000fda0003f05270 */
[----:B------:R-:W-:Y:S05]  /*5850*/  @!P0 BRA `(.L_x_22551) ;  /* 0x0000000000e88947 */ /* 0x000fea0003800000 */
[----:B------:R-:W-:-:S13]  /*5860*/  ISETP.NE.AND P0, PT, R0, 0x17, PT ;  /* 0x000000170000780c */ /* 0x000fda0003f05270 */
[----:B------:R-:W-:Y:S05]  /*5870*/  @!P0 BRA `(.L_x_22552) ;  /* 0x0000000000908947 */ /* 0x000fea0003800000 */
[----:B------:R-:W-:-:S13]  /*5880*/  ISETP.NE.AND P0, PT, R0, 0x18, PT ;  /* 0x000000180000780c */ /* 0x000fda0003f05270 */
[----:B------:R-:W-:Y:S05]  /*5890*/  @!P0 BRA `(.L_x_22553) ;  /* 0x0000000000448947 */ /* 0x000fea0003800000 */
.L_x_22529:
        /* <DEDUP_REMOVED lines=16> */
.L_x_22554:
[----:B------:R-:W-:Y:S05]  /*59a0*/  BRA `(.L_x_22530) ;  /* 0x0000000000a07947 */ /* 0x000fea0003800000 */
.L_x_22553:
        /* <DEDUP_REMOVED lines=13> */
.L_x_22556:
[----:B------:R-:W-:Y:S05]  /*5a80*/  BSYNC.RECONVERGENT B0 ;  /* 0x0000000000007941 */ /* 0x000fea0003800200 */
.L_x_22555:
[----:B------:R-:W-:-:S05]  /*5a90*/  LOP3.LUT R3, R0, 0x80, R3, 0xf8, !PT ;  /* 0x0000008000037812 */ /* 0x000fca00078ef803 */
[----:B------:R0:W-:Y:S01]  /*5aa0*/  STG.E.U8 desc[UR36][R8.64], R3 ;  /* 0x0000000308007986 */ /* 0x0001e2000c101124 */
[----:B------:R-:W-:Y:S05]  /*5ab0*/  BRA `(.L_x_22530) ;  /* 0x00000000005c7947 */ /* 0x000fea0003800000 */
.L_x_22552:
        /* <DEDUP_REMOVED lines=12> */
.L_x_22558:
[----:B------:R-:W-:Y:S01]  /*5b80*/  IMAD.MOV.U32 R0, RZ, RZ, 0x7f ;  /* 0x0000007fff007424 */ /* 0x000fe200078e00ff */
[----:B------:R-:W-:-:S04]  /*5b90*/  ISETP.GT.U32.AND P0, PT, R3, 0x7f800000, PT ;  /* 0x7f8000000300780c */ /* 0x000fc80003f04070 */
[----:B------:R-:W-:-:S09]  /*5ba0*/  SEL R0, R0, 0x7c, P0 ;  /* 0x0000007c00007807 */ /* 0x000fd20000000000 */
.L_x_22559:
[----:B------:R-:W-:Y:S05]  /*5bb0*/  BSYNC.RECONVERGENT B0 ;  /* 0x0000000000007941 */ /* 0x000fea0003800200 */
.L_x_22557:
[----:B------:R-:W-:-:S04]  /*5bc0*/  SHF.R.U32.HI R3, RZ, 0x18, R5 ;  /* 0x00000018ff037819 */ /* 0x000fc80000011605 */
[----:B------:R-:W-:-:S05]  /*5bd0*/  LOP3.LUT R3, R0, 0x80, R3, 0xf8, !PT ;  /* 0x0000008000037812 */ /* 0x000fca00078ef803 */
[----:B------:R0:W-:Y:S01]  /*5be0*/  STG.E.U8 desc[UR36][R8.64], R3 ;  /* 0x0000000308007986 */ /* 0x0001e2000c101124 */
[----:B------:R-:W-:Y:S05]  /*5bf0*/  BRA `(.L_x_22530) ;  /* 0x00000000000c7947 */ /* 0x000fea0003800000 */
.L_x_22551:
[----:B------:R-:W0:Y:S02]  /*5c00*/  I2F.S8 R0, R18 ;  /* 0x0000001200007306 */ /* 0x000e240000001400 */
[----:B0-----:R-:W-:-:S05]  /*5c10*/  F2FP.BF16.F32.PACK_AB R0, RZ, R0 ;  /* 0x00000000ff00723e */ /* 0x001fca00000010ff */
[----:B------:R0:W-:Y:S02]  /*5c20*/  STG.E.U16 desc[UR36][R8.64], R0 ;  /* 0x0000000008007986 */ /* 0x0001e4000c101524 */
.L_x_22530:
[----:B------:R-:W-:-:S07]  /*5c30*/  VIADD R2, R2, 0x80 ;  /* 0x0000008002027836 */ /* 0x000fce0000000000 */
.L_x_22487:
[----:B------:R-:W-:-:S13]  /*5c40*/  ISETP.GE.AND P0, PT, R2, R22, PT ;  /* 0x000000160200720c */ /* 0x000fda0003f06270 */
[----:B------:R-:W-:Y:S05]  /*5c50*/  @P0 BREAK.RELIABLE B6 ;  /* 0x0000000000060942 */ /* 0x000fea0003800100 */
[----:B------:R-:W-:Y:S05]  /*5c60*/  @P0 BRA `(.L_x_22524) ;  /* 0x0000000c00e00947 */ /* 0x000fea0003800000 */
[----:B------:R-:W-:Y:S05]  /*5c70*/  BSYNC.RELIABLE B6 ;  /* 0x0000000000067941 */ /* 0x000fea0003800100 */
.L_x_22486:
        /* <DEDUP_REMOVED lines=20> */
.L_x_22563:
[----:B------:R0:W-:Y:S01]  /*5dc0*/  STG.E.U8 desc[UR36][R8.64], R17 ;  /* 0x0000001108007986 */ /* 0x0001e2000c101124 */
[----:B------:R-:W-:Y:S05]  /*5dd0*/  BRA `(.L_x_22565) ;  /* 0x0000000c00807947 */ /* 0x000fea0003800000 */
.L_x_22562:
        /* <DEDUP_REMOVED lines=12> */
.L_x_22567:
[----:B------:R-:W-:-:S04]  /*5ea0*/  LOP3.LUT R17, R17, 0xffff, RZ, 0xc0, !PT ;  /* 0x0000ffff11117812 */ /* 0x000fc800078ec0ff */
[----:B------:R-:W-:-:S05]  /*5eb0*/  PRMT R3, R17, 0x8880, RZ ;  /* 0x0000888011037816 */ /* 0x000fca00000000ff */
[----:B------:R0:W-:Y:S01]  /*5ec0*/  STG.E desc[UR36][R8.64], R3 ;  /* 0x0000000308007986 */ /* 0x0001e2000c101924 */
[----:B------:R-:W-:Y:S05]  /*5ed0*/  BRA `(.L_x_22565) ;  /* 0x0000000c00407947 */ /* 0x000fea0003800000 */
.L_x_22566:
[----:B------:R-:W-:-:S04]  /*5ee0*/  PRMT R3, R17, 0x8880, RZ ;  /* 0x0000888011037816 */ /* 0x000fc800000000ff */
[----:B------:R-:W-:-:S05]  /*5ef0*/  PRMT R3, R3, 0x7710, RZ ;  /* 0x0000771003037816 */ /* 0x000fca00000000ff */
[----:B------:R0:W-:Y:S01]  /*5f00*/  STG.E.U16 desc[UR36][R8.64], R3 ;  /* 0x0000000308007986 */ /* 0x0001e2000c101524 */
[----:B------:R-:W-:Y:S05]  /*5f10*/  BRA `(.L_x_22565) ;  /* 0x0000000c00307947 */ /* 0x000fea0003800000 */
.L_x_22561:
        /* <DEDUP_REMOVED lines=9> */
.L_x_22569:
[----:B------:R-:W0:Y:S02]  /*5fb0*/  I2F.S8 R0, R17 ;  /* 0x0000001100007306 */ /* 0x000e240000001400 */
[----:B0-----:R-:W-:-:S05]  /*5fc0*/  F2FP.F16.F32.PACK_AB R0, RZ, R0 ;  /* 0x00000000ff00723e */ /* 0x001fca00000000ff */
[----:B------:R0:W-:Y:S01]  /*5fd0*/  STG.E.U16 desc[UR36][R8.64], R0 ;  /* 0x0000000008007986 */ /* 0x0001e2000c101524 */
[----:B------:R-:W-:Y:S05]  /*5fe0*/  BRA `(.L_x_22565) ;  /* 0x0000000800fc7947 */ /* 0x000fea0003800000 */
.L_x_22568:
        /* <DEDUP_REMOVED lines=10> */
.L_x_22571:
[----:B------:R-:W0:Y:S02]  /*6090*/  I2F.S8 R17, R17 ;  /* 0x0000001100117306 */ /* 0x000e240000001400 */
[----:B0-----:R-:W-:-:S04]  /*60a0*/  F2FP.F16.F32.PACK_AB R3, RZ, R17 ;  /* 0x00000011ff03723e */ /* 0x001fc800000000ff */
[----:B------:R-:W-:-:S05]  /*60b0*/  PRMT R3, R3, 0x5410, RZ ;  /* 0x0000541003037816 */ /* 0x000fca00000000ff */
[----:B------:R0:W-:Y:S01]  /*60c0*/  STG.E desc[UR36][R8.64], R3 ;  /* 0x0000000308007986 */ /* 0x0001e2000c101924 */
[----:B------:R-:W-:Y:S05]  /*60d0*/  BRA `(.L_x_22565) ;  /* 0x0000000800c07947 */ /* 0x000fea0003800000 */
.L_x_22570:
[----:B------:R-:W-:-:S04]  /*60e0*/  PRMT R4, R17, 0x8880, RZ ;  /* 0x0000888011047816 */ /* 0x000fc800000000ff */
[----:B------:R-:W-:-:S06]  /*60f0*/  PRMT R4, R4, 0x7710, RZ ;  /* 0x0000771004047816 */ /* 0x000fcc00000000ff */
[----:B------:R-:W0:Y:S02]  /*6100*/  I2F.F64.S16 R4, R4 ;  /* 0x0000000400047312 */ /* 0x000e240000101c00 */
[----:B0-----:R0:W-:Y:S01]  /*6110*/  STG.E.64 desc[UR36][R8.64], R4 ;  /* 0x0000000408007986 */ /* 0x0011e2000c101b24 */
[----:B------:R-:W-:Y:S05]  /*6120*/  BRA `(.L_x_22565) ;  /* 0x0000000800ac7947 */ /* 0x000fea0003800000 */
.L_x_22560:
        /* <DEDUP_REMOVED lines=14> */
.L_x_22575:
        /* <DEDUP_REMOVED lines=17> */
.L_x_22578:
[----:B------:R-:W-:-:S04]  /*6320*/  SHF.R.U32.HI R3, RZ, 0x18, R17 ;  /* 0x00000018ff037819 */ /* 0x000fc80000011611 */
[----:B------:R-:W-:-:S04]  /*6330*/  LOP3.LUT R0, R0, 0x80, R3, 0xf8, !PT ;  /* 0x0000008000007812 */ /* 0x000fc800078ef803 */
[----:B------:R-:W-:-:S07]  /*6340*/  PRMT R4, R0, 0x7610, R4 ;  /* 0x0000761000047816 */ /* 0x000fce0000000004 */
.L_x_22577:
[----:B------:R-:W-:Y:S05]  /*6350*/  BSYNC.RECONVERGENT B0 ;  /* 0x0000000000007941 */ /* 0x000fea0003800200 */
.L_x_22576:
[----:B------:R0:W-:Y:S01]  /*6360*/  STG.E.U8 desc[UR36][R8.64], R4 ;  /* 0x0000000408007986 */ /* 0x0001e2000c101124 */
[----:B------:R-:W-:Y:S05]  /*6370*/  BRA `(.L_x_22565) ;  /* 0x0000000800187947 */ /* 0x000fea0003800000 */
.L_x_22574:
        /* <DEDUP_REMOVED lines=17> */
.L_x_22581:
[----:B------:R-:W-:-:S04]  /*6490*/  SHF.R.U32.HI R3, RZ, 0x18, R17 ;  /* 0x00000018ff037819 */ /* 0x000fc80000011611 */
[----:B------:R-:W-:-:S04]  /*64a0*/  LOP3.LUT R0, R0, 0x80, R3, 0xf8, !PT ;  /* 0x0000008000007812 */ /* 0x000fc800078ef803 */
[----:B------:R-:W-:-:S07]  /*64b0*/  PRMT R4, R0, 0x7610, R4 ;  /* 0x0000761000047816 */ /* 0x000fce0000000004 */
.L_x_22580:
[----:B------:R-:W-:Y:S05]  /*64c0*/  BSYNC.RECONVERGENT B0 ;  /* 0x0000000000007941 */ /* 0x000fea0003800200 */
.L_x_22579:
[----:B------:R0:W-:Y:S01]  /*64d0*/  STG.E.U8 desc[UR36][R8.64], R4 ;  /* 0x0000000408007986 */ /* 0x0001e2000c101124 */
[----:B------:R-:W-:Y:S05]  /*64e0*/  BRA `(.L_x_22565) ;  /* 0x0000000400bc7947 */ /* 0x000fea0003800000 */
.L_x_22573:
        /* <DEDUP_REMOVED lines=22> */
.L_x_22583:
[----:B------:R-:W-:-:S04]  /*6650*/  LOP3.LUT R17, R17, 0xffff, RZ, 0xc0, !PT ;  /* 0x0000ffff11117812 */ /* 0x000fc800078ec0ff */
[----:B------:R-:W-:-:S05]  /*6660*/  PRMT R17, R17, 0x8880, RZ ;  /* 0x0000888011117816 */ /* 0x000fca00000000ff */
[----:B------:R-:W-:-:S05]  /*6670*/  IMAD.MOV.U32 R4, RZ, RZ, R17 ;  /* 0x000000ffff047224 */ /* 0x000fca00078e0011 */
[----:B------:R-:W-:-:S05]  /*6680*/  SHF.R.S32.HI R5, RZ, 0x1f, R4 ;  /* 0x0000001fff057819 */ /* 0x000fca0000011404 */
[----:B------:R0:W-:Y:S01]  /*6690*/  STG.E.64 desc[UR36][R8.64], R4 ;  /* 0x0000000408007986 */ /* 0x0001e2000c101b24 */
[----:B------:R-:W-:Y:S05]  /*66a0*/  BRA `(.L_x_22565) ;  /* 0x00000004004c7947 */ /* 0x000fea0003800000 */
.L_x_22582:
[----:B------:R-:W-:-:S04]  /*66b0*/  LOP3.LUT R17, R17, 0xffff, RZ, 0xc0, !PT ;  /* 0x0000ffff11117812 */ /* 0x000fc800078ec0ff */
[----:B------:R-:W-:-:S05]  /*66c0*/  PRMT R3, R17, 0x8880, RZ ;  /* 0x0000888011037816 */ /* 0x000fca00000000ff */
[----:B------:R0:W-:Y:S01]  /*66d0*/  STG.E desc[UR36][R8.64], R3 ;  /* 0x0000000308007986 */ /* 0x0001e2000c101924 */
[----:B------:R-:W-:Y:S05]  /*66e0*/  BRA `(.L_x_22565) ;  /* 0x00000004003c7947 */ /* 0x000fea0003800000 */
.L_x_22572:
        /* <DEDUP_REMOVED lines=10> */
.L_x_22585:
[----:B------:R-:W-:Y:S02]  /*6790*/  PRMT R4, R17, 0x8880, RZ ;  /* 0x0000888011047816 */ /* 0x000fe400000000ff */
[----:B------:R-:W-:Y:S02]  /*67a0*/  CS2R R6, SRZ ;  /* 0x0000000000067805 */ /* 0x000fe4000001ff00 */
[----:B------:R-:W-:-:S06]  /*67b0*/  PRMT R4, R4, 0x7710, RZ ;  /* 0x0000771004047816 */ /* 0x000fcc00000000ff */
[----:B------:R-:W0:Y:S02]  /*67c0*/  I2F.F64.S16 R4, R4 ;  /* 0x0000000400047312 */ /* 0x000e240000101c00 */
[----:B0-----:R4:W-:Y:S01]  /*67d0*/  STG.E.128 desc[UR36][R8.64], R4 ;  /* 0x0000000408007986 */ /* 0x0019e2000c101d24 */
[----:B------:R-:W-:Y:S05]  /*67e0*/  BRA `(.L_x_22565) ;  /* 0x0000000000fc7947 */ /* 0x000fea0003800000 */
.L_x_22584:
[----:B------:R-:W-:-:S13]  /*67f0*/  ISETP.NE.AND P0, PT, R0, 0xf, PT ;  /* 0x0000000f0000780c */ /* 0x000fda0003f05270 */
[----:B------:R-:W-:Y:S05]  /*6800*/  @!P0 BRA `(.L_x_22586) ;  /* 0x0000000000e88947 */ /* 0x000fea0003800000 */
[----:B------:R-:W-:-:S13]  /*6810*/  ISETP.NE.AND P0, PT, R0, 0x17, PT ;  /* 0x000000170000780c */ /* 0x000fda0003f05270 */
[----:B------:R-:W-:Y:S05]  /*6820*/  @!P0 BRA `(.L_x_22587) ;  /* 0x0000000000908947 */ /* 0x000fea0003800000 */
[----:B------:R-:W-:-:S13]  /*6830*/  ISETP.NE.AND P0, PT, R0, 0x18, PT ;  /* 0x000000180000780c */ /* 0x000fda0003f05270 */
[----:B------:R-:W-:Y:S05]  /*6840*/  @!P0 BRA `(.L_x_22588) ;  /* 0x0000000000448947 */ /* 0x000fea0003800000 */
.L_x_22564:
        /* <DEDUP_REMOVED lines=16> */
.L_x_22589:
[----:B------:R-:W-:Y:S05]  /*6950*/  BRA `(.L_x_22565) ;  /* 0x0000000000a07947 */ /* 0x000fea0003800000 */
.L_x_22588:
        /* <DEDUP_REMOVED lines=13> */
.L_x_22591:
[----:B------:R-:W-:Y:S05]  /*6a30*/  BSYNC.RECONVERGENT B0 ;  /* 0x0000000000007941 */ /* 0x000fea0003800200 */
.L_x_22590:
[----:B------:R-:W-:-:S05]  /*6a40*/  LOP3.LUT R3, R0, 0x80, R3, 0xf8, !PT ;  /* 0x0000008000037812 */ /* 0x000fca00078ef803 */
[----:B------:R2:W-:Y:S01]  /*6a50*/  STG.E.U8 desc[UR36][R8.64], R3 ;  /* 0x0000000308007986 */ /* 0x0005e2000c101124 */
[----:B------:R-:W-:Y:S05]  /*6a60*/  BRA `(.L_x_22565) ;  /* 0x00000000005c7947 */ /* 0x000fea0003800000 */
.L_x_22587:
        /* <DEDUP_REMOVED lines=12> */
.L_x_22593:
[----:B------:R-:W-:Y:S01]  /*6b30*/  IMAD.MOV.U32 R0, RZ, RZ, 0x7f ;  /* 0x0000007fff007424 */ /* 0x000fe200078e00ff */
[----:B------:R-:W-:-:S04]  /*6b40*/  ISETP.GT.U32.AND P0, PT, R3, 0x7f800000, PT ;  /* 0x7f8000000300780c */ /* 0x000fc80003f04070 */
[----:B------:R-:W-:-:S09]  /*6b50*/  SEL R0, R0, 0x7c, P0 ;  /* 0x0000007c00007807 */ /* 0x000fd20000000000 */
.L_x_22594:
[----:B------:R-:W-:Y:S05]  /*6b60*/  BSYNC.RECONVERGENT B0 ;  /* 0x0000000000007941 */ /* 0x000fea0003800200 */
.L_x_22592:
[----:B------:R-:W-:-:S04]  /*6b70*/  SHF.R.U32.HI R3, RZ, 0x18, R17 ;  /* 0x00000018ff037819 */ /* 0x000fc80000011611 */
[----:B------:R-:W-:-:S05]  /*6b80*/  LOP3.LUT R3, R0, 0x80, R3, 0xf8, !PT ;  /* 0x0000008000037812 */ /* 0x000fca00078ef803 */
[----:B------:R1:W-:Y:S01]  /*6b90*/  STG.E.U8 desc[UR36][R8.64], R3 ;  /* 0x0000000308007986 */ /* 0x0003e2000c101124 */
[----:B------:R-:W-:Y:S05]  /*6ba0*/  BRA `(.L_x_22565) ;  /* 0x00000000000c7947 */ /* 0x000fea0003800000 */
.L_x_22586:
[----:B------:R-:W0:Y:S02]  /*6bb0*/  I2F.S8 R0, R17 ;  /* 0x0000001100007306 */ /* 0x000e240000001400 */
[----:B0-----:R-:W-:-:S05]  /*6bc0*/  F2FP.BF16.F32.PACK_AB R0, RZ, R0 ;  /* 0x00000000ff00723e */ /* 0x001fca00000010ff */
[----:B------:R0:W-:Y:S02]  /*6bd0*/  STG.E.U16 desc[UR36][R8.64], R0 ;  /* 0x0000000008007986 */ /* 0x0001e4000c101524 */
.L_x_22565:
[----:B------:R-:W-:-:S07]  /*6be0*/  VIADD R2, R2, 0x80 ;  /* 0x0000008002027836 */ /* 0x000fce0000000000 */
.L_x_22524:
[----:B------:R-:W-:Y:S05]  /*6bf0*/  BSYNC.RECONVERGENT B7 ;  /* 0x0000000000077941 */ /* 0x000fea0003800200 */
.L_x_22485:
        /* <DEDUP_REMOVED lines=21> */
.L_x_22598:
[----:B------:R-:W-:Y:S01]  /*6d50*/  STG.E.U8 desc[UR36][R2.64], R16 ;  /* 0x0000001002007986 */ /* 0x000fe2000c101124 */
[----:B------:R-:W-:Y:S05]  /*6d60*/  EXIT ;  /* 0x000000000000794d */ /* 0x000fea0003800000 */
.L_x_22597:
        /* <DEDUP_REMOVED lines=12> */
.L_x_22601:
[----:B------:R-:W-:-:S04]  /*6e30*/  LOP3.LUT R16, R16, 0xffff, RZ, 0xc0, !PT ;  /* 0x0000ffff10107812 */ /* 0x000fc800078ec0ff */
[----:B------:R-:W-:-:S05]  /*6e40*/  PRMT R5, R16, 0x8880, RZ ;  /* 0x0000888010057816 */ /* 0x000fca00000000ff */
[----:B------:R-:W-:Y:S01]  /*6e50*/  STG.E desc[UR36][R2.64], R5 ;  /* 0x0000000502007986 */ /* 0x000fe2000c101924 */
[----:B------:R-:W-:Y:S05]  /*6e60*/  EXIT ;  /* 0x000000000000794d */ /* 0x000fea0003800000 */
.L_x_22600:
[----:B------:R-:W-:-:S04]  /*6e70*/  PRMT R5, R16, 0x8880, RZ ;  /* 0x0000888010057816 */ /* 0x000fc800000000ff */
[----:B------:R-:W-:-:S05]  /*6e80*/  PRMT R5, R5, 0x7710, RZ ;  /* 0x0000771005057816 */ /* 0x000fca00000000ff */
[----:B------:R-:W-:Y:S01]  /*6e90*/  STG.E.U16 desc[UR36][R2.64], R5 ;  /* 0x0000000502007986 */ /* 0x000fe2000c101524 */
[----:B------:R-:W-:Y:S05]  /*6ea0*/  EXIT ;  /* 0x000000000000794d */ /* 0x000fea0003800000 */
.L_x_22596:
        /* <DEDUP_REMOVED lines=9> */
.L_x_22603:
[----:B------:R-:W0:Y:S02]  /*6f40*/  I2F.S8 R0, R16 ;  /* 0x0000001000007306 */ /* 0x000e240000001400 */
[----:B0-----:R-:W-:-:S05]  /*6f50*/  F2FP.F16.F32.PACK_AB R0, RZ, R0 ;  /* 0x00000000ff00723e */ /* 0x001fca00000000ff */
[----:B------:R-:W-:Y:S01]  /*6f60*/  STG.E.U16 desc[UR36][R2.64], R0 ;  /* 0x0000000002007986 */ /* 0x000fe2000c101524 */
[----:B------:R-:W-:Y:S05]  /*6f70*/  EXIT ;  /* 0x000000000000794d */ /* 0x000fea0003800000 */
.L_x_22602:
        /* <DEDUP_REMOVED lines=10> */
.L_x_22605:
[----:B------:R-:W0:Y:S02]  /*7020*/  I2F.S8 R16, R16 ;  /* 0x0000001000107306 */ /* 0x000e240000001400 */
[----:B0-----:R-:W-:-:S04]  /*7030*/  F2FP.F16.F32.PACK_AB R5, RZ, R16 ;  /* 0x00000010ff05723e */ /* 0x001fc800000000ff */
[----:B------:R-:W-:-:S05]  /*7040*/  PRMT R5, R5, 0x5410, RZ ;  /* 0x0000541005057816 */ /* 0x000fca00000000ff */
[----:B------:R-:W-:Y:S01]  /*7050*/  STG.E desc[UR36][R2.64], R5 ;  /* 0x0000000502007986 */ /* 0x000fe2000c101924 */
[----:B------:R-:W-:Y:S05]  /*7060*/  EXIT ;  /* 0x000000000000794d */ /* 0x000fea0003800000 */
.L_x_22604:
[----:B------:R-:W-:-:S04]  /*7070*/  PRMT R4, R16, 0x8880, RZ ;  /* 0x0000888010047816 */ /* 0x000fc800000000ff */
[----:B------:R-:W-:-:S06]  /*7080*/  PRMT R4, R4, 0x7710, RZ ;  /* 0x0000771004047816 */ /* 0x000fcc00000000ff */
[----:B------:R-:W0:Y:S02]  /*7090*/  I2F.F64.S16 R4, R4 ;  /* 0x0000000400047312 */ /* 0x000e240000101c00 */
[----:B0-----:R-:W-:Y:S01]  /*70a0*/  STG.E.64 desc[UR36][R2.64], R4 ;  /* 0x0000000402007986 */ /* 0x001fe2000c101b24 */
[----:B------:R-:W-:Y:S05]  /*70b0*/  EXIT ;  /* 0x000000000000794d */ /* 0x000fea0003800000 */
.L_x_22595:
        /* <DEDUP_REMOVED lines=14> */
.L_x_22609:
        /* <DEDUP_REMOVED lines=18> */
.L_x_22612:
[----:B------:R-:W-:-:S04]  /*72c0*/  SHF.R.U32.HI R5, RZ, 0x18, R5 ;  /* 0x00000018ff057819 */ /* 0x000fc80000011605 */
[----:B------:R-:W-:-:S07]  /*72d0*/  LOP3.LUT R0, R0, 0x80, R5, 0xf8, !PT ;  /* 0x0000008000007812 */ /* 0x000fce00078ef805 */
.L_x_22611:
[----:B------:R-:W-:Y:S05]  /*72e0*/  BSYNC.RECONVERGENT B0 ;  /* 0x0000000000007941 */ /* 0x000fea0003800200 */
.L_x_22610:
[----:B------:R-:W-:Y:S01]  /*72f0*/  STG.E.U8 desc[UR36][R2.64], R0 ;  /* 0x0000000002007986 */ /* 0x000fe2000c101124 */
[----:B------:R-:W-:Y:S05]  /*7300*/  EXIT ;  /* 0x000000000000794d */ /* 0x000fea0003800000 */
.L_x_22608:
        /* <DEDUP_REMOVED lines=18> */
.L_x_22615:
[----:B------:R-:W-:-:S04]  /*7430*/  SHF.R.U32.HI R5, RZ, 0x18, R5 ;  /* 0x00000018ff057819 */ /* 0x000fc80000011605 */
[----:B------:R-:W-:-:S07]  /*7440*/  LOP3.LUT R0, R0, 0x80, R5, 0xf8, !PT ;  /* 0x0000008000007812 */ /* 0x000fce00078ef805 */
.L_x_22614:
[----:B------:R-:W-:Y:S05]  /*7450*/  BSYNC.RECONVERGENT B0 ;  /* 0x0000000000007941 */ /* 0x000fea0003800200 */
.L_x_22613:
[----:B------:R-:W-:Y:S01]  /*7460*/  STG.E.U8 desc[UR36][R2.64], R0 ;  /* 0x0000000002007986 */ /* 0x000fe2000c101124 */
[----:B------:R-:W-:Y:S05]  /*7470*/  EXIT ;  /* 0x000000000000794d */ /* 0x000fea0003800000 */
.L_x_22607:
        /* <DEDUP_REMOVED lines=22> */
.L_x_22617:
[----:B------:R-:W-:-:S04]  /*75e0*/  LOP3.LUT R16, R16, 0xffff, RZ, 0xc0, !PT ;  /* 0x0000ffff10107812 */ /* 0x000fc800078ec0ff */
[----:B------:R-:W-:-:S05]  /*75f0*/  PRMT R16, R16, 0x8880, RZ ;  /* 0x0000888010107816 */ /* 0x000fca00000000ff */
[----:B------:R-:W-:-:S05]  /*7600*/  IMAD.MOV.U32 R4, RZ, RZ, R16 ;  /* 0x000000ffff047224 */ /* 0x000fca00078e0010 */
[----:B------:R-:W-:-:S05]  /*7610*/  SHF.R.S32.HI R5, RZ, 0x1f, R4 ;  /* 0x0000001fff057819 */ /* 0x000fca0000011404 */
[----:B------:R-:W-:Y:S01]  /*7620*/  STG.E.64 desc[UR36][R2.64], R4 ;  /* 0x0000000402007986 */ /* 0x000fe2000c101b24 */
[----:B------:R-:W-:Y:S05]  /*7630*/  EXIT ;  /* 0x000000000000794d */ /* 0x000fea0003800000 */
.L_x_22616:
[----:B------:R-:W-:-:S04]  /*7640*/  LOP3.LUT R16, R16, 0xffff, RZ, 0xc0, !PT ;  /* 0x0000ffff10107812 */ /* 0x000fc800078ec0ff */
[----:B------:R-:W-:-:S05]  /*7650*/  PRMT R5, R16, 0x8880, RZ ;  /* 0x0000888010057816 */ /* 0x000fca00000000ff */
[----:B------:R-:W-:Y:S01]  /*7660*/  STG.E desc[UR36][R2.64], R5 ;  /* 0x0000000502007986 */ /* 0x000fe2000c101924 */
[----:B------:R-:W-:Y:S05]  /*7670*/  EXIT ;  /* 0x000000000000794d */ /* 0x000fea0003800000 */
.L_x_22606:
        /* <DEDUP_REMOVED lines=10> */
.L_x_22619:
[----:B------:R-:W-:Y:S02]  /*7720*/  PRMT R4, R16, 0x8880, RZ ;  /* 0x0000888010047816 */ /* 0x000fe400000000ff */
[----:B------:R-:W-:Y:S02]  /*7730*/  CS2R R6, SRZ ;  /* 0x0000000000067805 */ /* 0x000fe4000001ff00 */
[----:B------:R-:W-:-:S06]  /*7740*/  PRMT R4, R4, 0x7710, RZ ;  /* 0x0000771004047816 */ /* 0x000fcc00000000ff */
[----:B------:R-:W0:Y:S02]  /*7750*/  I2F.F64.S16 R4, R4 ;  /* 0x0000000400047312 */ /* 0x000e240000101c00 */
[----:B0-----:R-:W-:Y:S01]  /*7760*/  STG.E.128 desc[UR36][R2.64], R4 ;  /* 0x0000000402007986 */ /* 0x001fe2000c101d24 */
[----:B------:R-:W-:Y:S05]  /*7770*/  EXIT ;  /* 0x000000000000794d */ /* 0x000fea0003800000 */
.L_x_22618:
[----:B------:R-:W-:-:S13]  /*7780*/  ISETP.NE.AND P0, PT, R0, 0xf, PT ;  /* 0x0000000f0000780c */ /* 0x000fda0003f05270 */
[----:B------:R-:W-:Y:S05]  /*7790*/  @!P0 BRA `(.L_x_22620) ;  /* 0x0000000000e88947 */ /* 0x000fea0003800000 */
[----:B------:R-:W-:-:S13]  /*77a0*/  ISETP.NE.AND P0, PT, R0, 0x17, PT ;  /* 0x000000170000780c */ /* 0x000fda0003f05270 */
[----:B------:R-:W-:Y:S05]  /*77b0*/  @!P0 BRA `(.L_x_22621) ;  /* 0x0000000000908947 */ /* 0x000fea0003800000 */
[----:B------:R-:W-:-:S13]  /*77c0*/  ISETP.NE.AND P0, PT, R0, 0x18, PT ;  /* 0x000000180000780c */ /* 0x000fda0003f05270 */
[----:B------:R-:W-:Y:S05]  /*77d0*/  @!P0 BRA `(.L_x_22622) ;  /* 0x0000000000448947 */ /* 0x000fea0003800000 */
.L_x_22599:
        /* <DEDUP_REMOVED lines=16> */
.L_x_22623:
[----:B------:R-:W-:Y:S05]  /*78e0*/  EXIT ;  /* 0x000000000000794d */ /* 0x000fea0003800000 */
.L_x_22622:
        /* <DEDUP_REMOVED lines=13> */
.L_x_22625:
[----:B------:R-:W-:Y:S05]  /*79c0*/  BSYNC.RECONVERGENT B0 ;  /* 0x0000000000007941 */ /* 0x000fea0003800200 */
.L_x_22624:
[----:B------:R-:W-:-:S05]  /*79d0*/  LOP3.LUT R5, R0, 0x80, R5, 0xf8, !PT ;  /* 0x0000008000057812 */ /* 0x000fca00078ef805 */
[----:B------:R-:W-:Y:S01]  /*79e0*/  STG.E.U8 desc[UR36][R2.64], R5 ;  /* 0x0000000502007986 */ /* 0x000fe2000c101124 */
[----:B------:R-:W-:Y:S05]  /*79f0*/  EXIT ;  /* 0x000000000000794d */ /* 0x000fea0003800000 */
.L_x_22621:
        /* <DEDUP_REMOVED lines=12> */
.L_x_22627:
[----:B------:R-:W-:Y:S01]  /*7ac0*/  IMAD.MOV.U32 R0, RZ, RZ, 0x7f ;  /* 0x0000007fff007424 */ /* 0x000fe200078e00ff */
[----:B------:R-:W-:-:S04]  /*7ad0*/  ISETP.GT.U32.AND P0, PT, R4, 0x7f800000, PT ;  /* 0x7f8000000400780c */ /* 0x000fc80003f04070 */
[----:B------:R-:W-:-:S09]  /*7ae0*/  SEL R0, R0, 0x7c, P0 ;  /* 0x0000007c00007807 */ /* 0x000fd20000000000 */
.L_x_22628:
[----:B------:R-:W-:Y:S05]  /*7af0*/  BSYNC.RECONVERGENT B0 ;  /* 0x0000000000007941 */ /* 0x000fea0003800200 */
.L_x_22626:
[----:B------:R-:W-:-:S04]  /*7b00*/  SHF.R.U32.HI R5, RZ, 0x18, R5 ;  /* 0x00000018ff057819 */ /* 0x000fc80000011605 */
[----:B------:R-:W-:-:S05]  /*7b10*/  LOP3.LUT R5, R0, 0x80, R5, 0xf8, !PT ;  /* 0x0000008000057812 */ /* 0x000fca00078ef805 */
[----:B------:R-:W-:Y:S01]  /*7b20*/  STG.E.U8 desc[UR36][R2.64], R5 ;  /* 0x0000000502007986 */ /* 0x000fe2000c101124 */
[----:B------:R-:W-:Y:S05]  /*7b30*/  EXIT ;  /* 0x000000000000794d */ /* 0x000fea0003800000 */
.L_x_22620:
[----:B------:R-:W0:Y:S02]  /*7b40*/  I2F.S8 R0, R16 ;  /* 0x0000001000007306 */ /* 0x000e240000001400 */
[----:B0-----:R-:W-:-:S05]  /*7b50*/  F2FP.BF16.F32.PACK_AB R0, RZ, R0 ;  /* 0x00000000ff00723e */ /* 0x001fca00000010ff */
[----:B------:R-:W-:Y:S01]  /*7b60*/  STG.E.U16 desc[UR36][R2.64], R0 ;  /* 0x0000000002007986 */ /* 0x000fe2000c101524 */
[----:B------:R-:W-:Y:S05]  /*7b70*/  EXIT ;  /* 0x000000000000794d */ /* 0x000fea0003800000 */
.L_x_22629:
        /* <DEDUP_REMOVED lines=16> */
.L_x_68637:


//--------------------- .text._ZN2at6native18elementwise_kernelILi128ELi4EZNS0_22gpu_kernel_impl_nocastIZNS0_50_GLOBAL__N__2680c7bb_12_PowKernel_cu_7dd49032_300329pow_tensor_scalar_kernel_implIaaEEvRNS_18TensorIteratorBaseET0_EUlaE_EEvS6_RKT_EUliE_EEviT1_ --------------------------
	.section	.text._ZN2at6native18elementwise_kernelILi128ELi4EZNS0_22gpu_kernel_impl_nocastIZNS0_50_GLOBAL__N__2680c7bb_12_PowKernel_cu_7dd49032_300329pow_tensor_scalar_kernel_implIaaEEvRNS_18TensorIteratorBaseET0_EUlaE_EEvS6_RKT_EUliE_EEviT1_,"ax",@progbits
	.align	128
        .global         _ZN2at6native18elementwise_kernelILi128ELi4EZNS0_22gpu_kernel_impl_nocastIZNS0_50_GLOBAL__N__2680c7bb_12_PowKernel_cu_7dd49032_300329pow_tensor_scalar_kernel_implIaaEEvRNS_18TensorIteratorBaseET0_EUlaE_EEvS6_RKT_EUliE_EEviT1_
        .type           _ZN2at6native18elementwise_kernelILi128ELi4EZNS0_22gpu_kernel_impl_nocastIZNS0_50_GLOBAL__N__2680c7bb_12_PowKernel_cu_7dd49032_300329pow_tensor_scalar_kernel_implIaaEEvRNS_18TensorIteratorBaseET0_EUlaE_EEvS6_RKT_EUliE_EEviT1_,@function
        .size           _ZN2at6native18elementwise_kernelILi128ELi4EZNS0_22gpu_kernel_impl_nocastIZNS0_50_GLOBAL__N__2680c7bb_12_PowKernel_cu_7dd49032_300329pow_tensor_scalar_kernel_implIaaEEvRNS_18TensorIteratorBaseET0_EUlaE_EEvS6_RKT_EUliE_EEviT1_,(.L_x_68638 - _ZN2at6native18elementwise_kernelILi128ELi4EZNS0_22gpu_kernel_impl_nocastIZNS0_50_GLOBAL__N__2680c7bb_12_PowKernel_cu_7dd49032_300329pow_tensor_scalar_kernel_implIaaEEvRNS_18TensorIteratorBaseET0_EUlaE_EEvS6_RKT_EUliE_EEviT1_)
        .other          _ZN2at6native18elementwise_kernelILi128ELi4EZNS0_22gpu_kernel_impl_nocastIZNS0_50_GLOBAL__N__2680c7bb_12_PowKernel_cu_7dd49032_300329pow_tensor_scalar_kernel_implIaaEEvRNS_18TensorIteratorBaseET0_EUlaE_EEvS6_RKT_EUliE_EEviT1_,@"STO_CUDA_ENTRY STV_DEFAULT"
_ZN2at6native18elementwise_kernelILi128ELi4EZNS0_22gpu_kernel_impl_nocastIZNS0_50_GLOBAL__N__2680c7bb_12_PowKernel_cu_7dd49032_300329pow_tensor_scalar_kernel_implIaaEEvRNS_18TensorIteratorBaseET0_EUlaE_EEvS6_RKT_EUliE_EEviT1_:
.text._ZN2at6native18elementwise_kernelILi128ELi4EZNS0_22gpu_kernel_impl_nocastIZNS0_50_GLOBAL__N__2680c7bb_12_PowKernel_cu_7dd49032_300329pow_tensor_scalar_kernel_implIaaEEvRNS_18TensorIteratorBaseET0_EUlaE_EEvS6_RKT_EUliE_EEviT1_:
        /* <DEDUP_REMOVED lines=21> */
[----:B0-----:R0:W-:Y:S01]  /*0150*/  STG.E.U8 desc[UR6][R6.64], R9 ;  /* 0x0000000906007986 */ /* 0x0011e2000c101106 */
[----:B------:R-:W-:Y:S05]  /*0160*/  @P0 BRA `(.L_x_22634) ;  /* 0x0000000000400947 */ /* 0x000fea0003800000 */
[----:B------:R-:W1:Y:S02]  /*0170*/  LDC.64 R4, c[0x0][0x588] ;  /* 0x00016200ff047b82 */ /* 0x000e640000000a00 */
[----:B-1----:R-:W2:Y:S06]  /*0180*/  LDG.E.U8 R4, desc[UR6][R4.64] ;  /* 0x0000000604047981 */ /* 0x002eac000c1e1100 */
[----:B0-----:R-:W0:Y:S01]  /*0190*/  LDC.64 R6, c[0x0][0x580] ;  /* 0x00016000ff067b82 */ /* 0x001e220000000a00 */
[----:B------:R-:W-:Y:S01]  /*01a0*/  IADD3 R3, PT, PT, R3, 0x80, RZ ;  /* 0x0000008003037810 */ /* 0x000fe20007ffe0ff */
[----:B--2---:R-:W-:-:S05]  /*01b0*/  IMAD R9, R4, R4, RZ ;  /* 0x0000000404097224 */ /* 0x004fca00078e02ff */
[----:B0-----:R0:W-:Y:S02]  /*01c0*/  STG.E.U8 desc[UR6][R6.64], R9 ;  /* 0x0000000906007986 */ /* 0x0011e4000c101106 */
.L_x_22633:
[----:B------:R-:W-:-:S13]  /*01d0*/  ISETP.GE.AND P0, PT, R3, UR4, PT ;  /* 0x0000000403007c0c */ /* 0x000fda000bf06270 */
[----:B------:R-:W-:Y:S05]  /*01e0*/  @P0 BREAK.RELIABLE B1 ;  /* 0x0000000000010942 */ /* 0x000fea0003800100 */
[----:B------:R-:W-:Y:S05]  /*01f0*/  @P0 BRA `(.L_x_22634) ;  /* 0x00000000001c0947 */ /* 0x000fea0003800000 */
[----:B------:R-:W-:Y:S05]  /*0200*/  BSYNC.RELIABLE B1 ;  /* 0x0000000000017941 */ /* 0x000fea0003800100 */
.L_x_22632:
[----:B------:R-:W1:Y:S02]  /*0210*/  LDC.64 R4, c[0x0][0x588] ;  /* 0x00016200ff047b82 */ /* 0x000e640000000a00 */
[----:B-1----:R-:W2:Y:S06]  /*0220*/  LDG.E.U8 R4, desc[UR6][R4.64] ;  /* 0x0000000604047981 */ /* 0x002eac000c1e1100 */
[----:B0-----:R-:W0:Y:S01]  /*0230*/  LDC.64 R6, c[0x0][0x580] ;  /* 0x00016000ff067b82 */ /* 0x001e220000000a00 */
[----:B------:R-:W-:Y:S01]  /*0240*/  IADD3 R3, PT, PT, R3, 0x80, RZ ;  /* 0x0000008003037810 */ /* 0x000fe20007ffe0ff */
[----:B--2---:R-:W-:-:S05]  /*0250*/  IMAD R9, R4, R4, RZ ;  /* 0x0000000404097224 */ /* 0x004fca00078e02ff */
[----:B0-----:R1:W-:Y:S02]  /*0260*/  STG.E.U8 desc[UR6][R6.64], R9 ;  /* 0x0000000906007986 */ /* 0x0013e4000c101106 */
.L_x_22634:
[----:B------:R-:W-:Y:S05]  /*0270*/  BSYNC.RECONVERGENT B0 ;  /* 0x0000000000007941 */ /* 0x000fea0003800200 */
.L_x_22631:
[----:B------:R-:W-:Y:S05]  /*0280*/  WARPSYNC.ALL ;  /* 0x0000000000007948 */ /* 0x000fea0003800000 */
[----:B------:R-:W-:-:S13]  /*0290*/  ISETP.GE.AND P0, PT, R3, UR4, PT ;  /* 0x0000000403007c0c */ /* 0x000fda000bf06270 */
[----:B------:R-:W-:Y:S05]  /*02a0*/  @P0 EXIT ;  /* 0x000000000000094d */ /* 0x000fea0003800000 */
[----:B------:R-:W2:Y:S02]  /*02b0*/  LDC.64 R2, c[0x0][0x588] ;  /* 0x00016200ff027b82 */ /* 0x000ea40000000a00 */
[----:B--2---:R-:W0:Y:S06]  /*02c0*/  LDG.E.U8 R2, desc[UR6][R2.64] ;  /* 0x0000000602027981 */ /* 0x004e2c000c1e1100 */
[----:B------:R-:W2:Y:S01]  /*02d0*/  LDC.64 R4, c[0x0][0x580] ;  /* 0x00016000ff047b82 */ /* 0x000ea20000000a00 */
[----:B01----:R-:W-:-:S05]  /*02e0*/  IMAD R7, R2, R2, RZ ;  /* 0x0000000202077224 */ /* 0x003fca00078e02ff */
[----:B--2---:R-:W-:Y:S01]  /*02f0*/  STG.E.U8 desc[UR6][R4.64], R7 ;  /* 0x0000000704007986 */ /* 0x004fe2000c101106 */
[----:B------:R-:W-:Y:S05]  /*0300*/  EXIT ;  /* 0x000000000000794d */ /* 0x000fea0003800000 */
.L_x_22630:
        /* <DEDUP_REMOVED lines=306> */
.L_x_22638:
[----:B------:R-:W0:Y:S02]  /*1630*/  LDCU.128 UR8, c[0x0][0x580] ;  /* 0x0000b000ff0877ac */ /* 0x000e240008000c00 */
[----:B0-----:R-:W-:-:S04]  /*1640*/  IADD3 R6, P0, PT, R4, UR10, RZ ;  /* 0x0000000a04067c10 */ /* 0x001fc8000ff1e0ff */
[----:B------:R-:W-:-:S05]  /*1650*/  IADD3.X R7, PT, PT, RZ, UR11, RZ, P0, !PT ;  /* 0x0000000bff077c10 */ /* 0x000fca00087fe4ff */
[----:B------:R-:W2:Y:S01]  /*1660*/  LDG.E.U8 R6, desc[UR6][R6.64] ;  /* 0x0000000606067981 */ /* 0x000ea2000c1e1100 */
[----:B------:R-:W-:Y:S02]  /*1670*/  IADD3 R4, P0, PT, R5, UR8, RZ ;  /* 0x0000000805047c10 */ /* 0x000fe4000ff1e0ff */
[----:B------:R-:W-:Y:S02]  /*1680*/  IADD3 R3, PT, PT, R3, 0x80, RZ ;  /* 0x0000008003037810 */ /* 0x000fe40007ffe0ff */
[----:B------:R-:W-:Y:S02]  /*1690*/  IADD3.X R5, PT, PT, RZ, UR9, RZ, P0, !PT ;  /* 0x00000009ff057c10 */ /* 0x000fe400087fe4ff */
[----:B------:R-:W-:-:S13]  /*16a0*/  ISETP.GE.AND P0, PT, R3, UR4, PT ;  /* 0x0000000403007c0c */ /* 0x000fda000bf06270 */
[----:B------:R-:W-:Y:S05]  /*16b0*/  @P0 BREAK.RELIABLE B1 ;  /* 0x0000000000010942 */ /* 0x000fea0003800100 */
[----:B--2---:R-:W-:-:S05]  /*16c0*/  IMAD R9, R6, R6, RZ ;  /* 0x0000000606097224 */ /* 0x004fca00078e02ff */
[----:B------:R0:W-:Y:S01]  /*16d0*/  STG.E.U8 desc[UR6][R4.64], R9 ;  /* 0x0000000904007986 */ /* 0x0001e2000c101106 */
        /* <DEDUP_REMOVED lines=299> */
.L_x_22640:
[----:B------:R-:W0:Y:S02]  /*2990*/  LDCU.128 UR8, c[0x0][0x580] ;  /* 0x0000b000ff0877ac */ /* 0x000e240008000c00 */
[----:B0-----:R-:W-:-:S04]  /*29a0*/  IADD3 R6, P0, PT, R4, UR10, RZ ;  /* 0x0000000a04067c10 */ /* 0x001fc8000ff1e0ff */
[----:B------:R-:W-:-:S05]  /*29b0*/  IADD3.X R7, PT, PT, RZ, UR11, RZ, P0, !PT ;  /* 0x0000000bff077c10 */ /* 0x000fca00087fe4ff */
[----:B------:R-:W2:Y:S01]  /*29c0*/  LDG.E.U8 R6, desc[UR6][R6.64] ;  /* 0x0000000606067981 */ /* 0x000ea2000c1e1100 */
[----:B------:R-:W-:Y:S02]  /*29d0*/  IADD3 R4, P0, PT, R5, UR8, RZ ;  /* 0x0000000805047c10 */ /* 0x000fe4000ff1e0ff */
[----:B------:R-:W-:Y:S02]  /*29e0*/  IADD3 R3, PT, PT, R3, 0x80, RZ ;  /* 0x0000008003037810 */ /* 0x000fe40007ffe0ff */
[----:B------:R-:W-:Y:S01]  /*29f0*/  IADD3.X R5, PT, PT, RZ, UR9, RZ, P0, !PT ;  /* 0x00000009ff057c10 */ /* 0x000fe200087fe4ff */
[----:B--2---:R-:W-:-:S05]  /*2a00*/  IMAD R9, R6, R6, RZ ;  /* 0x0000000606097224 */ /* 0x004fca00078e02ff */
[----:B------:R0:W-:Y:S03]  /*2a10*/  STG.E.U8 desc[UR6][R4.64], R9 ;  /* 0x0000000904007986 */ /* 0x0001e6000c101106 */
.L_x_22637:
[----:B------:R-:W-:-:S13]  /*2a20*/  ISETP.GE.AND P0, PT, R3, UR4, PT ;  /* 0x0000000403007c0c */ /* 0x000fda000bf06270 */
[----:B------:R-:W-:Y:S05]  /*2a30*/  @P0 BREAK.RELIABLE B1 ;  /* 0x0000000000010942 */ /* 0x000fea0003800100 */
[----:B------:R-:W-:Y:S05]  /*2a40*/  @P0 BRA `(.L_x_22639) ;  /* 0x0000001000d00947 */ /* 0x000fea0003800000 */
[----:B------:R-:W-:Y:S05]  /*2a50*/  BSYNC.RELIABLE B1 ;  /* 0x0000000000017941 */ /* 0x000fea0003800100 */
.L_x_22636:
        /* <DEDUP_REMOVED lines=298> */
.L_x_22641:
        /* <DEDUP_REMOVED lines=9> */
.L_x_22639:
[----:B------:R-:W-:Y:S05]  /*3d90*/  BSYNC.RECONVERGENT B0 ;  /* 0x0000000000007941 */ /* 0x000fea0003800200 */
.L_x_22635:
        /* <DEDUP_REMOVED lines=301> */
.L_x_22642:
[----:B------:R-:W0:Y:S02]  /*5070*/  LDCU.128 UR8, c[0x0][0x580] ;  /* 0x0000b000ff0877ac */ /* 0x000e240008000c00 */
[----:B0-----:R-:W-:-:S04]  /*5080*/  IADD3 R4, P0, PT, R2, UR10, RZ ;  /* 0x0000000a02047c10 */ /* 0x001fc8000ff1e0ff */
[----:B------:R-:W-:-:S05]  /*5090*/  IADD3.X R5, PT, PT, RZ, UR11, RZ, P0, !PT ;  /* 0x0000000bff057c10 */ /* 0x000fca00087fe4ff */
[----:B------:R-:W2:Y:S01]  /*50a0*/  LDG.E.U8 R4, desc[UR6][R4.64] ;  /* 0x0000000604047981 */ /* 0x000ea2000c1e1100 */
[----:B------:R-:W-:-:S04]  /*50b0*/  IADD3 R2, P0, PT, R3, UR8, RZ ;  /* 0x0000000803027c10 */ /* 0x000fc8000ff1e0ff */
[----:B------:R-:W-:Y:S01]  /*50c0*/  IADD3.X R3, PT, PT, RZ, UR9, RZ, P0, !PT ;  /* 0x00000009ff037c10 */ /* 0x000fe200087fe4ff */
[----:B--2---:R-:W-:-:S05]  /*50d0*/  IMAD R7, R4, R4, RZ ;  /* 0x0000000404077224 */ /* 0x004fca00078e02ff */
[----:B------:R-:W-:Y:S01]  /*50e0*/  STG.E.U8 desc[UR6][R2.64], R7 ;  /* 0x0000000702007986 */ /* 0x000fe2000c101106 */
[----:B------:R-:W-:Y:S05]  /*50f0*/  EXIT ;  /* 0x000000000000794d */ /* 0x000fea0003800000 */
.L_x_22643:
        /* <DEDUP_REMOVED lines=16> */
.L_x_68638:


//--------------------- .text._ZN2at6native27unrolled_elementwise_kernelIZNS0_50_GLOBAL__N__2680c7bb_12_PowKernel_cu_7dd49032_300329pow_tensor_scalar_kernel_implIaaEEvRNS_18TensorIteratorBaseET0_EUlaE_St5arrayIPcLm2EELi4E23TrivialOffsetCalculatorILi1EjESC_NS0_6memory15LoadWithoutCastENSD_16StoreWithoutCastEEEviT_S6_T2_T3_T4_T5_ --------------------------
	.section	.text._ZN2at6native27unrolled_elementwise_kernelIZNS0_50_GLOBAL__N__2680c7bb_12_PowKernel_cu_7dd49032_300329pow_tensor_scalar_kernel_implIaaEEvRNS_18TensorIteratorBaseET0_EUlaE_St5arrayIPcLm2EELi4E23TrivialOffsetCalculatorILi1EjESC_NS0_6memory15LoadWithoutCastENSD_16StoreWithoutCastEEEviT_S6_T2_T3_T4_T5_,"ax",@progbits
	.align	128
        .global         _ZN2at6native27unrolled_elementwise_kernelIZNS0_50_GLOBAL__N__2680c7bb_12_PowKernel_cu_7dd49032_300329pow_tensor_scalar_kernel_implIaaEEvRNS_18TensorIteratorBaseET0_EUlaE_St5arrayIPcLm2EELi4E23TrivialOffsetCalculatorILi1EjESC_NS0_6memory15LoadWithoutCastENSD_16StoreWithoutCastEEEviT_S6_T2_T3_T4_T5_
        .type           _ZN2at6native27unrolled_elementwise_kernelIZNS0_50_GLOBAL__N__2680c7bb_12_PowKernel_cu_7dd49032_300329pow_tensor_scalar_kernel_implIaaEEvRNS_18TensorIteratorBaseET0_EUlaE_St5arrayIPcLm2EELi4E23TrivialOffsetCalculatorILi1EjESC_NS0_6memory15LoadWithoutCastENSD_16StoreWithoutCastEEEviT_S6_T2_T3_T4_T5_,@function
        .size           _ZN2at6native27unrolled_elementwise_kernelIZNS0_50_GLOBAL__N__2680c7bb_12_PowKernel_cu_7dd49032_300329pow_tensor_scalar_kernel_implIaaEEvRNS_18TensorIteratorBaseET0_EUlaE_St5arrayIPcLm2EELi4E23TrivialOffsetCalculatorILi1EjESC_NS0_6memory15LoadWithoutCastENSD_16StoreWithoutCastEEEviT_S6_T2_T3_T4_T5_,(.L_x_68639 - _ZN2at6native27unrolled_elementwise_kernelIZNS0_50_GLOBAL__N__2680c7bb_12_PowKernel_cu_7dd49032_300329pow_tensor_scalar_kernel_implIaaEEvRNS_18TensorIteratorBaseET0_EUlaE_St5arrayIPcLm2EELi4E23TrivialOffsetCalculatorILi1EjESC_NS0_6memory15LoadWithoutCastENSD_16StoreWithoutCastEEEviT_S6_T2_T3_T4_T5_)
        .other          _ZN2at6native27unrolled_elementwise_kernelIZNS0_50_GLOBAL__N__2680c7bb_12_PowKernel_cu_7dd49032_300329pow_tensor_scalar_kernel_implIaaEEvRNS_18TensorIteratorBaseET0_EUlaE_St5arrayIPcLm2EELi4E23TrivialOffsetCalculatorILi1EjESC_NS0_6memory15LoadWithoutCastENSD_16StoreWithoutCastEEEviT_S6_T2_T3_T4_T5_,@"STO_CUDA_ENTRY STV_DEFAULT"
_ZN2at6native27unrolled_elementwise_kernelIZNS0_50_GLOBAL__N__2680c7bb_12_PowKernel_cu_7dd49032_300329pow_tensor_scalar_kernel_implIaaEEvRNS_18TensorIteratorBaseET0_EUlaE_St5arrayIPcLm2EELi4E23TrivialOffsetCalculatorILi1EjESC_NS0_6memory15LoadWithoutCastENSD_16StoreWithoutCastEEEviT_S6_T2_T3_T4_T5_:
.text._ZN2at6native27unrolled_elementwise_kernelIZNS0_50_GLOBAL__N__2680c7bb_12_PowKernel_cu_7dd49032_300329pow_tensor_scalar_kernel_implIaaEEvRNS_18TensorIteratorBaseET0_EUlaE_St5arrayIPcLm2EELi4E23TrivialOffsetCalculatorILi1EjESC_NS0_6memory15LoadWithoutCastENSD_16StoreWithoutCastEEEviT_S6_T2_T3_T4_T5_:
        /* <DEDUP_REMOVED lines=19> */
[----:B-1----:R-:W3:Y:S02]  /*0130*/  @!P3 LDG.E.U8 R4, desc[UR4][R12.64] ;  /* 0x000000040c04b981 */ /* 0x002ee4000c1e1100 */
[----:B------:R-:W-:Y:S01]  /*0140*/  @!P1 IMAD R19, R7, 0x200, R6 ;  /* 0x0000020007139824 */ /* 0x000fe200078e0206 */
[----:B------:R-:W0:Y:S01]  /*0150*/  @!P1 LDC.64 R8, c[0x0][0x398] ;  /* 0x0000e600ff089b82 */ /* 0x000e220000000a00 */
[----:B------:R-:W-:-:S05]  /*0160*/  @!P1 VIADD R6, R6, 0x80 ;  /* 0x0000008006069836 */ /* 0x000fca0000000000 */
[----:B------:R-:W-:-:S13]  /*0170*/  ISETP.GE.AND P0, PT, R6, R5, PT ;  /* 0x000000050600720c */ /* 0x000fda0003f06270 */
[----:B------:R-:W1:Y:S01]  /*0180*/  @!P0 LDC.64 R2, c[0x0][0x398] ;  /* 0x0000e600ff028b82 */ /* 0x000e620000000a00 */
[--C-:B------:R-:W-:Y:S01]  /*0190*/  @!P0 IMAD R17, R7, 0x200, R6.reuse ;  /* 0x0000020007118824 */ /* 0x100fe200078e0206 */
[----:B--2---:R-:W-:Y:S02]  /*01a0*/  @!P2 IADD3 R10, P3, PT, R15, R10, RZ ;  /* 0x0000000a0f0aa210 */ /* 0x004fe40007f7e0ff */
[----:B0-----:R-:W-:Y:S02]  /*01b0*/  @!P1 IADD3 R14, P5, PT, R19, R8, RZ ;  /* 0x00000008130e9210 */ /* 0x001fe40007fbe0ff */
[----:B------:R-:W-:-:S03]  /*01c0*/  PRMT R6, RZ, 0x7610, R6 ;  /* 0x00007610ff067816 */ /* 0x000fc60000000006 */
[----:B------:R-:W-:Y:S02]  /*01d0*/  @!P1 IMAD.X R15, RZ, RZ, R9, P5 ;  /* 0x000000ffff0f9224 */ /* 0x000fe400028e0609 */
[----:B------:R-:W-:-:S05]  /*01e0*/  @!P2 IMAD.X R11, RZ, RZ, R11, P3 ;  /* 0x000000ffff0ba224 */ /* 0x000fca00018e060b */
[----:B------:R0:W5:Y:S01]  /*01f0*/  @!P2 LDG.E.U8 R6, desc[UR4][R10.64] ;  /* 0x000000040a06a981 */ /* 0x000162000c1e1100 */
[----:B-1----:R-:W-:-:S05]  /*0200*/  @!P0 IADD3 R8, P4, PT, R17, R2, RZ ;  /* 0x0000000211088210 */ /* 0x002fca0007f9e0ff */
[--C-:B------:R-:W-:Y:S01]  /*0210*/  @!P0 IMAD.X R9, RZ, RZ, R3.reuse, P4 ;  /* 0x000000ffff098224 */ /* 0x100fe200020e0603 */
[----:B------:R-:W-:-:S06]  /*0220*/  PRMT R3, RZ, 0x7610, R3 ;  /* 0x00007610ff037816 */ /* 0x000fcc0000000003 */
[----:B------:R0:W5:Y:S01]  /*0230*/  @!P1 LDG.E.U8 R3, desc[UR4][R14.64] ;  /* 0x000000040e039981 */ /* 0x000162000c1e1100 */
[----:B------:R-:W-:-:S06]  /*0240*/  PRMT R2, RZ, 0x7610, R2 ;  /* 0x00007610ff027816 */ /* 0x000fcc0000000002 */
[----:B------:R0:W5:Y:S01]  /*0250*/  @!P0 LDG.E.U8 R2, desc[UR4][R8.64] ;  /* 0x0000000408028981 */ /* 0x000162000c1e1100 */
[----:B------:R-:W-:Y:S01]  /*0260*/  ISETP.GE.AND P0, PT, R0, R5, PT ;  /* 0x000000050000720c */ /* 0x000fe20003f06270 */
[----:B------:R-:W-:Y:S04]  /*0270*/  BSSY.RECONVERGENT B0, `(.L_x_22644) ;  /* 0x0000022000007945 */ /* 0x000fe80003800200 */
[----:B------:R-:W-:Y:S01]  /*0280*/  BSSY.RELIABLE B1, `(.L_x_22645) ;  /* 0x0000018000017945 */ /* 0x000fe20003800100 */
[----:B---3--:R-:W-:-:S05]  /*0290*/  PRMT R4, R4, 0x9910, RZ ;  /* 0x0000991004047816 */ /* 0x008fca00000000ff */
[----:B------:R-:W-:Y:S02]  /*02a0*/  IMAD R13, R4, R4, RZ ;  /* 0x00000004040d7224 */ /* 0x000fe400078e02ff */
[----:B0-----:R-:W-:Y:S05]  /*02b0*/  @P0 BRA `(.L_x_22646) ;  /* 0x0000000000440947 */ /* 0x001fea0003800000 */
[----:B------:R-:W0:Y:S01]  /*02c0*/  LDCU.64 UR6, c[0x0][0x390] ;  /* 0x00007200ff0677ac */ /* 0x000e220008000a00 */
[----:B------:R-:W-:Y:S02]  /*02d0*/  IMAD R8, R7, 0x200, R0 ;  /* 0x0000020007087824 */ /* 0x000fe400078e0200 */
[----:B------:R-:W-:-:S03]  /*02e0*/  VIADD R0, R0, 0x80 ;  /* 0x0000008000007836 */ /* 0x000fc60000000000 */
[----:B0-----:R-:W-:-:S04]  /*02f0*/  IADD3 R8, P0, PT, R8, UR6, RZ ;  /* 0x0000000608087c10 */ /* 0x001fc8000ff1e0ff */
[----:B------:R-:W-:Y:S02]  /*0300*/  IADD3.X R9, PT, PT, RZ, UR7, RZ, P0, !PT ;  /* 0x00000007ff097c10 */ /* 0x000fe400087fe4ff */
[----:B------:R-:W-:-:S03]  /*0310*/  ISETP.GE.AND P0, PT, R0, R5, PT ;  /* 0x000000050000720c */ /* 0x000fc60003f06270 */
[----:B------:R0:W-:Y:S10]  /*0320*/  STG.E.U8 desc[UR4][R8.64], R13 ;  /* 0x0000000d08007986 */ /* 0x0001f4000c101104 */
[----:B------:R-:W-:Y:S05]  /*0330*/  @P0 BREAK.RELIABLE B1 ;  /* 0x0000000000010942 */ /* 0x000fea0003800100 */
[----:B------:R-:W-:Y:S05]  /*0340*/  @P0 BRA `(.L_x_22647) ;  /* 0x0000000000500947 */ /* 0x000fea0003800000 */
[----:B------:R-:W1:Y:S01]  /*0350*/  LDCU.64 UR6, c[0x0][0x390] ;  /* 0x00007200ff0677ac */ /* 0x000e620008000a00 */
[----:B0-----:R-:W-:Y:S01]  /*0360*/  IMAD R8, R7, 0x200, R0 ;  /* 0x0000020007087824 */ /* 0x001fe200078e0200 */
[----:B-----5:R-:W-:Y:S01]  /*0370*/  PRMT R11, R6, 0x9910, RZ ;  /* 0x00009910060b7816 */ /* 0x020fe200000000ff */
[----:B------:R-:W-:-:S04]  /*0380*/  VIADD R0, R0, 0x80 ;  /* 0x0000008000007836 */ /* 0x000fc80000000000 */
[----:B------:R-:W-:Y:S01]  /*0390*/  IMAD R11, R11, R11, RZ ;  /* 0x0000000b0b0b7224 */ /* 0x000fe200078e02ff */
[----:B-1----:R-:W-:-:S05]  /*03a0*/  IADD3 R8, P0, PT, R8, UR6, RZ ;  /* 0x0000000608087c10 */ /* 0x002fca000ff1e0ff */
[----:B------:R-:W-:-:S05]  /*03b0*/  IMAD.X R9, RZ, RZ, UR7, P0 ;  /* 0x00000007ff097e24 */ /* 0x000fca00080e06ff */
[----:B------:R0:W-:Y:S03]  /*03c0*/  STG.E.U8 desc[UR4][R8.64], R11 ;  /* 0x0000000b08007986 */ /* 0x0001e6000c101104 */
.L_x_22646:
[----:B------:R-:W-:-:S13]  /*03d0*/  ISETP.GE.AND P0, PT, R0, R5, PT ;  /* 0x000000050000720c */ /* 0x000fda0003f06270 */
[----:B------:R-:W-:Y:S05]  /*03e0*/  @P0 BREAK.RELIABLE B1 ;  /* 0x0000000000010942 */ /* 0x000fea0003800100 */
[----:B------:R-:W-:Y:S05]  /*03f0*/  @P0 BRA `(.L_x_22647) ;  /* 0x0000000000240947 */ /* 0x000fea0003800000 */
[----:B------:R-:W-:Y:S05]  /*0400*/  BSYNC.RELIABLE B1 ;  /* 0x0000000000017941 */ /* 0x000fea0003800100 */
.L_x_22645:
[----:B------:R-:W1:Y:S01]  /*0410*/  LDCU.64 UR6, c[0x0][0x390] ;  /* 0x00007200ff0677ac */ /* 0x000e620008000a00 */
[----:B0-----:R-:W-:Y:S01]  /*0420*/  IMAD R8, R7, 0x200, R0 ;  /* 0x0000020007087824 */ /* 0x001fe200078e0200 */
[----:B-----5:R-:W-:Y:S01]  /*0430*/  PRMT R3, R3, 0x9910, RZ ;  /* 0x0000991003037816 */ /* 0x020fe200000000ff */
[----:B------:R-:W-:-:S04]  /*0440*/  VIADD R0, R0, 0x80 ;  /* 0x0000008000007836 */ /* 0x000fc80000000000 */
[----:B------:R-:W-:Y:S01]  /*0450*/  IMAD R3, R3, R3, RZ ;  /* 0x0000000303037224 */ /* 0x000fe200078e02ff */
[----:B-1----:R-:W-:-:S04]  /*0460*/  IADD3 R8, P0, PT, R8, UR6, RZ ;  /* 0x0000000608087c10 */ /* 0x002fc8000ff1e0ff */
[----:B------:R-:W-:-:S05]  /*0470*/  IADD3.X R9, PT, PT, RZ, UR7, RZ, P0, !PT ;  /* 0x00000007ff097c10 */ /* 0x000fca00087fe4ff */
[----:B------:R1:W-:Y:S04]  /*0480*/  STG.E.U8 desc[UR4][R8.64], R3 ;  /* 0x0000000308007986 */ /* 0x0003e8000c101104 */
.L_x_22647:
[----:B------:R-:W-:Y:S05]  /*0490*/  BSYNC.RECONVERGENT B0 ;  /* 0x0000000000007941 */ /* 0x000fea0003800200 */
.L_x_22644:
[----:B------:R-:W-:Y:S05]  /*04a0*/  WARPSYNC.ALL ;  /* 0x0000000000007948 */ /* 0x000fea0003800000 */
[----:B------:R-:W-:-:S13]  /*04b0*/  ISETP.GE.AND P0, PT, R0, R5, PT ;  /* 0x000000050000720c */ /* 0x000fda0003f06270 */
[----:B------:R-:W-:Y:S05]  /*04c0*/  @P0 EXIT ;  /* 0x000000000000094d */ /* 0x000fea0003800000 */
[----:B------:R-:W2:Y:S01]  /*04d0*/  LDCU.64 UR6, c[0x0][0x390] ;  /* 0x00007200ff0677ac */ /* 0x000ea20008000a00 */
[----:B------:R-:W-:Y:S01]  /*04e0*/  IMAD R0, R7, 0x200, R0 ;  /* 0x0000020007007824 */ /* 0x000fe200078e0200 */
[----:B-----5:R-:W-:-:S05]  /*04f0*/  PRMT R5, R2, 0x9910, RZ ;  /* 0x0000991002057816 */ /* 0x020fca00000000ff */
[----:B------:R-:W-:Y:S01]  /*0500*/  IMAD R5, R5, R5, RZ ;  /* 0x0000000505057224 */ /* 0x000fe200078e02ff */
[----:B--2---:R-:W-:-:S05]  /*0510*/  IADD3 R2, P0, PT, R0, UR6, RZ ;  /* 0x0000000600027c10 */ /* 0x004fca000ff1e0ff */
[----:B-1----:R-:W-:-:S05]  /*0520*/  IMAD.X R3, RZ, RZ, UR7, P0 ;  /* 0x00000007ff037e24 */ /* 0x002fca00080e06ff */
[----:B------:R-:W-:Y:S01]  /*0530*/  STG.E.U8 desc[UR4][R2.64], R5 ;  /* 0x0000000502007986 */ /* 0x000fe2000c101104 */
[----:B------:R-:W-:Y:S05]  /*0540*/  EXIT ;  /* 0x000000000000794d */ /* 0x000fea0003800000 */
.L_x_22648:
        /* <DEDUP_REMOVED lines=11> */
.L_x_68639:


//--------------------- .text._ZN2at6native29vectorized_elementwise_kernelILi2EZNS0_50_GLOBAL__N__2680c7bb_12_PowKernel_cu_7dd49032_300329pow_tensor_scalar_kernel_implIaaEEvRNS_18TensorIteratorBaseET0_EUlaE_St5arrayIPcLm2EEEEviS6_T1_ --------------------------
	.section	.text._ZN2at6native29vectorized_elementwise_kernelILi2EZNS0_50_GLOBAL__N__2680c7bb_12_PowKernel_cu_7dd49032_300329pow_tensor_scalar_kernel_implIaaEEvRNS_18TensorIteratorBaseET0_EUlaE_St5arrayIPcLm2EEEEviS6_T1_,"ax",@progbits
	.align	128
        .global         _ZN2at6native29vectorized_elementwise_kernelILi2EZNS0_50_GLOBAL__N__2680c7bb_12_PowKernel_cu_7dd49032_300329pow_tensor_scalar_kernel_implIaaEEvRNS_18TensorIteratorBaseET0_EUlaE_St5arrayIPcLm2EEEEviS6_T1_
        .type           _ZN2at6native29vectorized_elementwise_kernelILi2EZNS0_50_GLOBAL__N__2680c7bb_12_PowKernel_cu_7dd49032_300329pow_tensor_scalar_kernel_implIaaEEvRNS_18TensorIteratorBaseET0_EUlaE_St5arrayIPcLm2EEEEviS6_T1_,@function
        .size           _ZN2at6native29vectorized_elementwise_kernelILi2EZNS0_50_GLOBAL__N__2680c7bb_12_PowKernel_cu_7dd49032_300329pow_tensor_scalar_kernel_implIaaEEvRNS_18TensorIteratorBaseET0_EUlaE_St5arrayIPcLm2EEEEviS6_T1_,(.L_x_68640 - _ZN2at6native29vectorized_elementwise_kernelILi2EZNS0_50_GLOBAL__N__2680c7bb_12_PowKernel_cu_7dd49032_300329pow_tensor_scalar_kernel_implIaaEEvRNS_18TensorIteratorBaseET0_EUlaE_St5arrayIPcLm2EEEEviS6_T1_)
        .other          _ZN2at6native29vectorized_elementwise_kernelILi2EZNS0_50_GLOBAL__N__2680c7bb_12_PowKernel_cu_7dd49032_300329pow_tensor_scalar_kernel_implIaaEEvRNS_18TensorIteratorBaseET0_EUlaE_St5arrayIPcLm2EEEEviS6_T1_,@"STO_CUDA_ENTRY STV_DEFAULT"
_ZN2at6native29vectorized_elementwise_kernelILi2EZNS0_50_GLOBAL__N__2680c7bb_12_PowKernel_cu_7dd49032_300329pow_tensor_scalar_kernel_implIaaEEvRNS_18TensorIteratorBaseET0_EUlaE_St5arrayIPcLm2EEEEviS6_T1_:
.text._ZN2at6native29vectorized_elementwise_kernelILi2EZNS0_50_GLOBAL__N__2680c7bb_12_PowKernel_cu_7dd49032_300329pow_tensor_scalar_kernel_implIaaEEvRNS_18TensorIteratorBaseET0_EUlaE_St5arrayIPcLm2EEEEviS6_T1_:
        /* <DEDUP_REMOVED lines=20> */
[----:B0-----:R-:W-:-:S04]  /*0140*/  @!P6 IADD3 R2, P0, PT, R3, R6, RZ ;  /* 0x000000060302e210 */ /* 0x001fc80007f1e0ff */
[----:B------:R-:W-:-:S05]  /*0150*/  @!P6 IADD3.X R3, PT, PT, RZ, R7, RZ, P0, !PT ;  /* 0x00000007ff03e210 */ /* 0x000fca00007fe4ff */
[----:B------:R0:W2:Y:S02]  /*0160*/  @!P6 LDG.E.U8 R15, desc[UR12][R2.64] ;  /* 0x0000000c020fe981 */ /* 0x0000a4000c1e1100 */
[C---:B------:R-:W-:Y:S01]  /*0170*/  @!P4 VIADD R27, R16.reuse, UR4 ;  /* 0x00000004101bcc36 */ /* 0x040fe20008000000 */
[----:B------:R-:W3:Y:S01]  /*0180*/  @!P4 LDC.64 R10, c[0x0][0x398] ;  /* 0x0000e600ff0acb82 */ /* 0x000ee20000000a00 */
[----:B------:R-:W-:-:S05]  /*0190*/  @!P4 VIADD R16, R16, 0x80 ;  /* 0x000000801010c836 */ /* 0x000fca0000000000 */
[----:B------:R-:W-:-:S13]  /*01a0*/  ISETP.GE.U32.AND P3, PT, R16, UR5, PT ;  /* 0x0000000510007c0c */ /* 0x000fda000bf66070 */
[C---:B------:R-:W-:Y:S01]  /*01b0*/  @!P3 IADD3 R19, PT, PT, R16.reuse, UR4, RZ ;  /* 0x000000041013bc10 */ /* 0x040fe2000fffe0ff */
[----:B------:R-:W-:Y:S01]  /*01c0*/  @!P3 VIADD R16, R16, 0x80 ;  /* 0x000000801010b836 */ /* 0x000fe20000000000 */
[----:B-1----:R-:W-:Y:S01]  /*01d0*/  @!P5 IADD3 R22, P6, PT, R5, R22, RZ ;  /* 0x000000160516d210 */ /* 0x002fe20007fde0ff */
[----:B------:R-:W1:Y:S03]  /*01e0*/  @!P3 LDC.64 R12, c[0x0][0x398] ;  /* 0x0000e600ff0cbb82 */ /* 0x000e660000000a00 */
[----:B------:R-:W-:-:S13]  /*01f0*/  ISETP.GE.U32.AND P2, PT, R16, UR5, PT ;  /* 0x0000000510007c0c */ /* 0x000fda000bf46070 */
[C---:B------:R-:W-:Y:S01]  /*0200*/  @!P2 VIADD R25, R16.reuse, UR4 ;  /* 0x000000041019ac36 */ /* 0x040fe20008000000 */
[----:B------:R-:W4:Y:S01]  /*0210*/  @!P2 LDC.64 R4, c[0x0][0x398] ;  /* 0x0000e600ff04ab82 */ /* 0x000f220000000a00 */
        /* <DEDUP_REMOVED lines=15> */
[----:B---3--:R-:W-:-:S11]  /*0310*/  @!P4 IADD3 R10, P5, PT, R27, R10, RZ ;  /* 0x0000000a1b0ac210 */ /* 0x008fd60007fbe0ff */
[----:B0-----:R-:W0:Y:S01]  /*0320*/  @!P6 LDC.64 R2, c[0x0][0x398] ;  /* 0x0000e600ff02eb82 */ /* 0x001e220000000a00 */
[----:B------:R-:W-:Y:S01]  /*0330*/  @!P4 IMAD.X R11, RZ, RZ, R11, P5 ;  /* 0x000000ffff0bc224 */ /* 0x000fe200028e060b */
[----:B-1----:R-:W-:Y:S02]  /*0340*/  @!P3 IADD3 R12, P5, PT, R19, R12, RZ ;  /* 0x0000000c130cb210 */ /* 0x002fe40007fbe0ff */
[----:B------:R-:W-:Y:S02]  /*0350*/  PRMT R19, RZ, 0x7610, R19 ;  /* 0x00007610ff137816 */ /* 0x000fe40000000013 */
[----:B------:R1:W5:Y:S01]  /*0360*/  @!P4 LDG.E.U8 R18, desc[UR12][R10.64] ;  /* 0x0000000c0a12c981 */ /* 0x000362000c1e1100 */
[----:B------:R-:W-:Y:S01]  /*0370*/  @!P3 IMAD.X R13, RZ, RZ, R13, P5 ;  /* 0x000000ffff0db224 */ /* 0x000fe200028e060d */
[----:B----4-:R-:W-:-:S04]  /*0380*/  @!P2 IADD3 R4, P4, PT, R25, R4, RZ ;  /* 0x000000041904a210 */ /* 0x010fc80007f9e0ff */
[----:B------:R-:W5:Y:S01]  /*0390*/  @!P3 LDG.E.U8 R19, desc[UR12][R12.64] ;  /* 0x0000000c0c13b981 */ /* 0x000f62000c1e1100 */
[----:B------:R-:W-:Y:S01]  /*03a0*/  @!P2 IMAD.X R5, RZ, RZ, R5, P4 ;  /* 0x000000ffff05a224 */ /* 0x000fe200020e0605 */
[----:B------:R-:W-:Y:S02]  /*03b0*/  @!P1 IADD3 R6, P3, PT, R21, R6, RZ ;  /* 0x0000000615069210 */ /* 0x000fe40007f7e0ff */
[----:B------:R-:W-:Y:S02]  /*03c0*/  @!P6 IADD3 R21, PT, PT, R16, UR4, RZ ;  /* 0x000000041015ec10 */ /* 0x000fe4000fffe0ff */
[----:B------:R2:W5:Y:S01]  /*03d0*/  @!P2 LDG.E.U8 R20, desc[UR12][R4.64] ;  /* 0x0000000c0414a981 */ /* 0x000562000c1e1100 */
[----:B------:R-:W-:Y:S02]  /*03e0*/  PRMT R16, RZ, 0x7610, R16 ;  /* 0x00007610ff107816 */ /* 0x000fe40000000010 */
[----:B0-----:R-:W-:Y:S01]  /*03f0*/  @!P6 IADD3 R2, P2, PT, R21, R2, RZ ;  /* 0x000000021502e210 */ /* 0x001fe20007f5e0ff */
[----:B------:R-:W-:Y:S01]  /*0400*/  @!P1 IMAD.X R7, RZ, RZ, R7, P3 ;  /* 0x000000ffff079224 */ /* 0x000fe200018e0607 */
[----:B-1----:R-:W-:-:S03]  /*0410*/  PRMT R10, RZ, 0x7610, R10 ;  /* 0x00007610ff0a7816 */ /* 0x002fc6000000000a */
[----:B------:R-:W-:Y:S01]  /*0420*/  @!P6 IMAD.X R3, RZ, RZ, R3, P2 ;  /* 0x000000ffff03e224 */ /* 0x000fe200010e0603 */
        /* <DEDUP_REMOVED lines=8> */
[----:B------:R-:W-:Y:S01]  /*04b0*/  BSSY.RELIABLE B1, `(.L_x_22651) ;  /* 0x0000040000017945 */ /* 0x000fe20003800100 */
[----:B--2---:R-:W-:-:S05]  /*04c0*/  PRMT R4, R15, 0x9910, RZ ;  /* 0x000099100f047816 */ /* 0x004fca00000000ff */
[----:B------:R-:W-:Y:S02]  /*04d0*/  IMAD R5, R4, R4, RZ ;  /* 0x0000000404057224 */ /* 0x000fe400078e02ff */
[----:B0-----:R-:W-:Y:S05]  /*04e0*/  @P0 BRA `(.L_x_22652) ;  /* 0x0000000000400947 */ /* 0x001fea0003800000 */
[----:B------:R-:W0:Y:S01]  /*04f0*/  LDCU.64 UR6, c[0x0][0x390] ;  /* 0x00007200ff0677ac */ /* 0x000e220008000a00 */
[C---:B------:R-:W-:Y:S01]  /*0500*/  VIADD R2, R0.reuse, UR4 ;  /* 0x0000000400027c36 */ /* 0x040fe20008000000 */
[----:B------:R-:W-:-:S04]  /*0510*/  IADD3 R0, PT, PT, R0, 0x80, RZ ;  /* 0x0000008000007810 */ /* 0x000fc80007ffe0ff */
[----:B0-----:R-:W-:-:S05]  /*0520*/  IADD3 R2, P0, PT, R2, UR6, RZ ;  /* 0x0000000602027c10 */ /* 0x001fca000ff1e0ff */
[----:B------:R-:W-:Y:S01]  /*0530*/  IMAD.X R3, RZ, RZ, UR7, P0 ;  /* 0x00000007ff037e24 */ /* 0x000fe200080e06ff */
[----:B------:R-:W-:-:S04]  /*0540*/  ISETP.GE.U32.AND P0, PT, R0, UR5, PT ;  /* 0x0000000500007c0c */ /* 0x000fc8000bf06070 */
[----:B------:R0:W-:Y:S09]  /*0550*/  STG.E.U8 desc[UR12][R2.64], R5 ;  /* 0x0000000502007986 */ /* 0x0001f2000c10110c */
[----:B------:R-:W-:Y:S05]  /*0560*/  @P0 BRA `(.L_x_22653) ;  /* 0x0000000000480947 */ /* 0x000fea0003800000 */
[----:B------:R-:W1:Y:S01]  /*0570*/  LDCU.64 UR6, c[0x0][0x390] ;  /* 0x00007200ff0677ac */ /* 0x000e620008000a00 */
[----:B0-----:R-:W-:Y:S01]  /*0580*/  VIADD R2, R0, UR4 ;  /* 0x0000000400027c36 */ /* 0x001fe20008000000 */
[----:B-----5:R-:W-:Y:S01]  /*0590*/  PRMT R5, R14, 0x9910, RZ ;  /* 0x000099100e057816 */ /* 0x020fe200000000ff */
[----:B------:R-:W-:-:S04]  /*05a0*/  VIADD R0, R0, 0x80 ;  /* 0x0000008000007836 */ /* 0x000fc80000000000 */
[----:B------:R-:W-:Y:S01]  /*05b0*/  IMAD R5, R5, R5, RZ ;  /* 0x0000000505057224 */ /* 0x000fe200078e02ff */
[----:B-1----:R-:W-:-:S05]  /*05c0*/  IADD3 R2, P0, PT, R2, UR6, RZ ;  /* 0x0000000602027c10 */ /* 0x002fca000ff1e0ff */
[----:B------:R-:W-:-:S05]  /*05d0*/  IMAD.X R3, RZ, RZ, UR7, P0 ;  /* 0x00000007ff037e24 */ /* 0x000fca00080e06ff */
[----:B------:R0:W-:Y:S03]  /*05e0*/  STG.E.U8 desc[UR12][R2.64], R5 ;  /* 0x0000000502007986 */ /* 0x0001e6000c10110c */
.L_x_22652:
[----:B------:R-:W-:-:S13]  /*05f0*/  ISETP.GE.U32.AND P0, PT, R0, UR5, PT ;  /* 0x0000000500007c0c */ /* 0x000fda000bf06070 */
[----:B------:R-:W-:Y:S05]  /*0600*/  @P0 BRA `(.L_x_22654) ;  /* 0x0000000000480947 */ /* 0x000fea0003800000 */
[----:B------:R-:W1:Y:S01]  /*0610*/  LDCU.64 UR6, c[0x0][0x390] ;  /* 0x00007200ff0677ac */ /* 0x000e620008000a00 */
[----:B0-----:R-:W-:Y:S01]  /*0620*/  VIADD R2, R0, UR4 ;  /* 0x0000000400027c36 */ /* 0x001fe20008000000 */
[----:B-----5:R-:W-:Y:S02]  /*0630*/  PRMT R5, R18, 0x9910, RZ ;  /* 0x0000991012057816 */ /* 0x020fe400000000ff */
[----:B------:R-:W-:-:S03]  /*0640*/  IADD3 R0, PT, PT, R0, 0x80, RZ ;  /* 0x0000008000007810 */ /* 0x000fc60007ffe0ff */
[----:B------:R-:W-:Y:S01]  /*0650*/  IMAD R5, R5, R5, RZ ;  /* 0x0000000505057224 */ /* 0x000fe200078e02ff */
[----:B-1----:R-:W-:-:S05]  /*0660*/  IADD3 R2, P0, PT, R2, UR6, RZ ;  /* 0x0000000602027c10 */ /* 0x002fca000ff1e0ff */
[----:B------:R-:W-:-:S05]  /*0670*/  IMAD.X R3, RZ, RZ, UR7, P0 ;  /* 0x00000007ff037e24 */ /* 0x000fca00080e06ff */
[----:B------:R1:W-:Y:S03]  /*0680*/  STG.E.U8 desc[UR12][R2.64], R5 ;  /* 0x0000000502007986 */ /* 0x0003e6000c10110c */
.L_x_22653:
[----:B------:R-:W-:-:S13]  /*0690*/  ISETP.GE.U32.AND P0, PT, R0, UR5, PT ;  /* 0x0000000500007c0c */ /* 0x000fda000bf06070 */
[----:B------:R-:W-:Y:S05]  /*06a0*/  @P0 BRA `(.L_x_22655) ;  /* 0x0000000000480947 */ /* 0x000fea0003800000 */
[----:B------:R-:W2:Y:S01]  /*06b0*/  LDCU.64 UR6, c[0x0][0x390] ;  /* 0x00007200ff0677ac */ /* 0x000ea20008000a00 */
[C---:B01----:R-:W-:Y:S01]  /*06c0*/  VIADD R2, R0.reuse, UR4 ;  /* 0x0000000400027c36 */ /* 0x043fe20008000000 */
[----:B-----5:R-:W-:Y:S01]  /*06d0*/  PRMT R5, R19, 0x9910, RZ ;  /* 0x0000991013057816 */ /* 0x020fe200000000ff */
[----:B------:R-:W-:-:S04]  /*06e0*/  VIADD R0, R0, 0x80 ;  /* 0x0000008000007836 */ /* 0x000fc80000000000 */
[----:B------:R-:W-:Y:S01]  /*06f0*/  IMAD R5, R5, R5, RZ ;  /* 0x0000000505057224 */ /* 0x000fe200078e02ff */
[----:B--2---:R-:W-:-:S05]  /*0700*/  IADD3 R2, P0, PT, R2, UR6, RZ ;  /* 0x0000000602027c10 */ /* 0x004fca000ff1e0ff */
[----:B------:R-:W-:-:S05]  /*0710*/  IMAD.X R3, RZ, RZ, UR7, P0 ;  /* 0x00000007ff037e24 */ /* 0x000fca00080e06ff */
[----:B------:R1:W-:Y:S03]  /*0720*/  STG.E.U8 desc[UR12][R2.64], R5 ;  /* 0x0000000502007986 */ /* 0x0003e6000c10110c */
.L_x_22654:
[----:B------:R-:W-:-:S13]  /*0730*/  ISETP.GE.U32.AND P0, PT, R0, UR5, PT ;  /* 0x0000000500007c0c */ /* 0x000fda000bf06070 */
[----:B------:R-:W-:Y:S05]  /*0740*/  @P0 BRA `(.L_x_22656) ;  /* 0x00000000004c0947 */ /* 0x000fea0003800000 */
[----:B------:R-:W2:Y:S01]  /*0750*/  LDCU.64 UR6, c[0x0][0x390] ;  /* 0x00007200ff0677ac */ /* 0x000ea20008000a00 */
[----:B01----:R-:W-:Y:S01]  /*0760*/  VIADD R2, R0, UR4 ;  /* 0x0000000400027c36 */ /* 0x003fe20008000000 */
[----:B-----5:R-:W-:Y:S02]  /*0770*/  PRMT R5, R20, 0x9910, RZ ;  /* 0x0000991014057816 */ /* 0x020fe400000000ff */
[----:B------:R-:W-:-:S03]  /*0780*/  IADD3 R0, PT, PT, R0, 0x80, RZ ;  /* 0x0000008000007810 */ /* 0x000fc60007ffe0ff */
[----:B------:R-:W-:Y:S01]  /*0790*/  IMAD R5, R5, R5, RZ ;  /* 0x0000000505057224 */ /* 0x000fe200078e02ff */
[----:B--2---:R-:W-:-:S05]  /*07a0*/  IADD3 R2, P0, PT, R2, UR6, RZ ;  /* 0x0000000602027c10 */ /* 0x004fca000ff1e0ff */
[----:B------:R-:W-:-:S05]  /*07b0*/  IMAD.X R3, RZ, RZ, UR7, P0 ;  /* 0x00000007ff037e24 */ /* 0x000fca00080e06ff */
[----:B------:R2:W-:Y:S03]  /*07c0*/  STG.E.U8 desc[UR12][R2.64], R5 ;  /* 0x0000000502007986 */ /* 0x0005e6000c10110c */
.L_x_22655:
[----:B------:R-:W-:-:S13]  /*07d0*/  ISETP.GE.U32.AND P0, PT, R0, UR5, PT ;  /* 0x0000000500007c0c */ /* 0x000fda000bf06070 */
[----:B------:R-:W-:Y:S05]  /*07e0*/  @P0 BREAK.RELIABLE B1 ;  /* 0x0000000000010942 */ /* 0x000fea0003800100 */
[----:B------:R-:W-:Y:S05]  /*07f0*/  @P0 BRA `(.L_x_22657) ;  /* 0x0000000000500947 */ /* 0x000fea0003800000 */
[----:B------:R-:W3:Y:S01]  /*0800*/  LDCU.64 UR6, c[0x0][0x390] ;  /* 0x00007200ff0677ac */ /* 0x000ee20008000a00 */
[----:B012---:R-:W-:Y:S01]  /*0810*/  VIADD R2, R0, UR4 ;  /* 0x0000000400027c36 */ /* 0x007fe20008000000 */
[----:B-----5:R-:W-:Y:S01]  /*0820*/  PRMT R5, R16, 0x9910, RZ ;  /* 0x0000991010057816 */ /* 0x020fe200000000ff */
[----:B------:R-:W-:-:S04]  /*0830*/  VIADD R0, R0, 0x80 ;  /* 0x0000008000007836 */ /* 0x000fc80000000000 */
[----:B------:R-:W-:Y:S01]  /*0840*/  IMAD R5, R5, R5, RZ ;  /* 0x0000000505057224 */ /* 0x000fe200078e02ff */
[----:B---3--:R-:W-:-:S05]  /*0850*/  IADD3 R2, P0, PT, R2, UR6, RZ ;  /* 0x0000000602027c10 */ /* 0x008fca000ff1e0ff */
[----:B------:R-:W-:-:S05]  /*0860*/  IMAD.X R3, RZ, RZ, UR7, P0 ;  /* 0x00000007ff037e24 */ /* 0x000fca00080e06ff */
[----:B------:R2:W-:Y:S03]  /*0870*/  STG.E.U8 desc[UR12][R2.64], R5 ;  /* 0x0000000502007986 */ /* 0x0005e6000c10110c */
.L_x_22656:
[----:B------:R-:W-:-:S13]  /*0880*/  ISETP.GE.U32.AND P0, PT, R0, UR5, PT ;  /* 0x0000000500007c0c */ /* 0x000fda000bf06070 */
[----:B------:R-:W-:Y:S05]  /*0890*/  @P0 BREAK.RELIABLE B1 ;  /* 0x0000000000010942 */ /* 0x000fea0003800100 */
[----:B------:R-:W-:Y:S05]  /*08a0*/  @P0 BRA `(.L_x_22657) ;  /* 0x0000000000240947 */ /* 0x000fea0003800000 */
[----:B------:R-:W-:Y:S05]  /*08b0*/  BSYNC.RELIABLE B1 ;  /* 0x0000000000017941 */ /* 0x000fea0003800100 */
.L_x_22651:
[----:B------:R-:W3:Y:S01]  /*08c0*/  LDCU.64 UR6, c[0x0][0x390] ;  /* 0x00007200ff0677ac */ /* 0x000ee20008000a00 */
[C---:B012---:R-:W-:Y:S01]  /*08d0*/  VIADD R2, R0.reuse, UR4 ;  /* 0x0000000400027c36 */ /* 0x047fe20008000000 */
[----:B-----5:R-:W-:Y:S02]  /*08e0*/  PRMT R5, R11, 0x9910, RZ ;  /* 0x000099100b057816 */ /* 0x020fe400000000ff */
[----:B------:R-:W-:-:S03]  /*08f0*/  IADD3 R0, PT, PT, R0, 0x80, RZ ;  /* 0x0000008000007810 */ /* 0x000fc60007ffe0ff */
[----:B------:R-:W-:Y:S01]  /*0900*/  IMAD R5, R5, R5, RZ ;  /* 0x0000000505057224 */ /* 0x000fe200078e02ff */
[----:B---3--:R-:W-:-:S05]  /*0910*/  IADD3 R2, P0, PT, R2, UR6, RZ ;  /* 0x0000000602027c10 */ /* 0x008fca000ff1e0ff */
[----:B------:R-:W-:-:S05]  /*0920*/  IMAD.X R3, RZ, RZ, UR7, P0 ;  /* 0x00000007ff037e24 */ /* 0x000fca00080e06ff */
[----:B------:R3:W-:Y:S03]  /*0930*/  STG.E.U8 desc[UR12][R2.64], R5 ;  /* 0x0000000502007986 */ /* 0x0007e6000c10110c */
.L_x_22657:
[----:B------:R-:W-:Y:S05]  /*0940*/  BSYNC.RECONVERGENT B0 ;  /* 0x0000000000007941 */ /* 0x000fea0003800200 */
.L_x_22650:
[----:B------:R-:W-:Y:S05]  /*0950*/  WARPSYNC.ALL ;  /* 0x0000000000007948 */ /* 0x000fea0003800000 */
[----:B------:R-:W-:-:S13]  /*0960*/  ISETP.GE.U32.AND P0, PT, R0, UR5, PT ;  /* 0x0000000500007c0c */ /* 0x000fda000bf06070 */
[----:B------:R-:W-:Y:S05]  /*0970*/  @P0 EXIT ;  /* 0x000000000000094d */ /* 0x000fea0003800000 */
[----:B------:R-:W4:Y:S01]  /*0980*/  LDCU.64 UR6, c[0x0][0x390] ;  /* 0x00007200ff0677ac */ /* 0x000f220008000a00 */
[----:B------:R-:W-:Y:S01]  /*0990*/  VIADD R0, R0, UR4 ;  /* 0x0000000400007c36 */ /* 0x000fe20008000000 */
[----:B0123-5:R-:W-:-:S05]  /*09a0*/  PRMT R5, R10, 0x9910, RZ ;  /* 0x000099100a057816 */ /* 0x02ffca00000000ff */
[----:B------:R-:W-:Y:S01]  /*09b0*/  IMAD R5, R5, R5, RZ ;  /* 0x0000000505057224 */ /* 0x000fe200078e02ff */
[----:B----4-:R-:W-:-:S05]  /*09c0*/  IADD3 R2, P0, PT, R0, UR6, RZ ;  /* 0x0000000600027c10 */ /* 0x010fca000ff1e0ff */
[----:B------:R-:W-:-:S05]  /*09d0*/  IMAD.X R3, RZ, RZ, UR7, P0 ;  /* 0x00000007ff037e24 */ /* 0x000fca00080e06ff */
[----:B------:R-:W-:Y:S01]  /*09e0*/  STG.E.U8 desc[UR12][R2.64], R5 ;  /* 0x0000000502007986 */ /* 0x000fe2000c10110c */
[----:B------:R-:W-:Y:S05]  /*09f0*/  EXIT ;  /* 0x000000000000794d */ /* 0x000fea0003800000 */
.L_x_22649:
[----:B------:R-:W0:Y:S01]  /*0a00*/  LDCU.128 UR8, c[0x0][0x390] ;  /* 0x00007200ff0877ac */ /* 0x000e220008000c00 */
        /* <DEDUP_REMOVED lines=10> */
[----:B------:R-:W-:-:S04]  /*0ab0*/  UIADD3 UR6, UP0, UPT, UR4, UR8, URZ ;  /* 0x0000000804067290 */ /* 0x000fc8000ff1e0ff */
[----:B------:R-:W-:Y:S02]  /*0ac0*/  UIADD3.X UR7, UPT, UPT, URZ, UR9, URZ, UP0, !UPT ;  /* 0x00000009ff077290 */ /* 0x000fe400087fe4ff */
[----:B------:R-:W-:-:S04]  /*0ad0*/  IMAD.U32 R2, RZ, RZ, UR6 ;  /* 0x00000006ff027e24 */ /* 0x000fc8000f8e00ff */
[----:B------:R-:W-:-:S03]  /*0ae0*/  MOV R3, UR7 ;  /* 0x0000000700037c02 */ /* 0x000fc60008000f00 */
[----:B------:R-:W-:Y:S01]  /*0af0*/  IMAD.WIDE.U32 R2, R5, 0x2, R2 ;  /* 0x0000000205027825 */ /* 0x000fe200078e0002 */
[C---:B--2---:R-:W-:Y:S02]  /*0b00*/  PRMT R13, R0.reuse, 0x7771, RZ ;  /* 0x00007771000d7816 */ /* 0x044fe400000000ff */
[----:B------:R-:W-:Y:S02]  /*0b10*/  LOP3.LUT R10, R0, 0xff, RZ, 0xc0, !PT ;  /* 0x000000ff000a7812 */ /* 0x000fe400078ec0ff */
[C---:B---3--:R-:W-:Y:S01]  /*0b20*/  LOP3.LUT R11, R4.reuse, 0xff, RZ, 0xc0, !PT ;  /* 0x000000ff040b7812 */ /* 0x048fe200078ec0ff */
[----:B0-----:R-:W-:Y:S01]  /*0b30*/  IMAD.MOV.U32 R7, RZ, RZ, R13 ;  /* 0x000000ffff077224 */ /* 0x001fe200078e000d */
[----:B------:R-:W-:Y:S01]  /*0b40*/  PRMT R14, R4, 0x7771, RZ ;  /* 0x00007771040e7816 */ /* 0x000fe200000000ff */
[----:B------:R-:W-:Y:S01]  /*0b50*/  IMAD R0, R10, R10, RZ ;  /* 0x0000000a0a007224 */ /* 0x000fe200078e02ff */
[C---:B----4-:R-:W-:Y:S01]  /*0b60*/  PRMT R15, R8.reuse, 0x7771, RZ ;  /* 0x00007771080f7816 */ /* 0x050fe200000000ff */
[----:B------:R-:W-:Y:S01]  /*0b70*/  IMAD R4, R11, R11, RZ ;  /* 0x0000000b0b047224 */ /* 0x000fe200078e02ff */
[----:B------:R-:W-:Y:S01]  /*0b80*/  LOP3.LUT R12, R8, 0xff, RZ, 0xc0, !PT ;  /* 0x000000ff080c7812 */ /* 0x000fe200078ec0ff */
[----:B------:R-:W-:Y:S01]  /*0b90*/  IMAD R7, R7, R7, RZ ;  /* 0x0000000707077224 */ /* 0x000fe200078e02ff */
[C---:B-----5:R-:W-:Y:S01]  /*0ba0*/  PRMT R16, R9.reuse, 0x7771, RZ ;  /* 0x0000777109107816 */ /* 0x060fe200000000ff */
[----:B------:R-:W-:Y:S01]  /*0bb0*/  IMAD.MOV.U32 R11, RZ, RZ, R15 ;  /* 0x000000ffff0b7224 */ /* 0x000fe200078e000f */
[----:B------:R-:W-:Y:S01]  /*0bc0*/  LOP3.LUT R8, R9, 0xff, RZ, 0xc0, !PT ;  /* 0x000000ff09087812 */ /* 0x000fe200078ec0ff */
[----:B------:R-:W-:Y:S01]  /*0bd0*/  IMAD.MOV.U32 R9, RZ, RZ, R14 ;  /* 0x000000ffff097224 */ /* 0x000fe200078e000e */
[----:B------:R-:W-:Y:S01]  /*0be0*/  PRMT R7, R7, 0x7604, R0 ;  /* 0x0000760407077816 */ /* 0x000fe20000000000 */
[----:B------:R-:W-:-:S02]  /*0bf0*/  IMAD.MOV.U32 R13, RZ, RZ, R16 ;  /* 0x000000ffff0d7224 */ /* 0x000fc400078e0010 */
[----:B------:R-:W-:Y:S02]  /*0c00*/  IMAD R6, R12, R12, RZ ;  /* 0x0000000c0c067224 */ /* 0x000fe400078e02ff */
[----:B------:R-:W-:Y:S01]  /*0c10*/  IMAD R8, R8, R8, RZ ;  /* 0x0000000808087224 */ /* 0x000fe200078e02ff */
[----:B------:R-:W-:Y:S01]  /*0c20*/  STG.E.U16 desc[UR12][R2.64], R7 ;  /* 0x0000000702007986 */ /* 0x000fe2000c10150c */
[----:B------:R-:W-:Y:S02]  /*0c30*/  IMAD R9, R9, R9, RZ ;  /* 0x0000000909097224 */ /* 0x000fe400078e02ff */
[----:B------:R-:W-:Y:S02]  /*0c40*/  IMAD R11, R11, R11, RZ ;  /* 0x0000000b0b0b7224 */ /* 0x000fe400078e02ff */
[----:B------:R-:W-:Y:S01]  /*0c50*/  IMAD R13, R13, R13, RZ ;  /* 0x0000000d0d0d7224 */ /* 0x000fe200078e02ff */
[----:B------:R-:W-:Y:S02]  /*0c60*/  PRMT R9, R9, 0x7604, R4 ;  /* 0x0000760409097816 */ /* 0x000fe40000000004 */
[----:B------:R-:W-:-:S02]  /*0c70*/  PRMT R11, R11, 0x7604, R6 ;  /* 0x000076040b0b7816 */ /* 0x000fc40000000006 */
[----:B------:R-:W-:Y:S01]  /*0c80*/  PRMT R13, R13, 0x7604, R8 ;  /* 0x000076040d0d7816 */ /* 0x000fe20000000008 */
[----:B------:R-:W-:Y:S04]  /*0c90*/  STG.E.U16 desc[UR12][R2.64+0x100], R9 ;  /* 0x0001000902007986 */ /* 0x000fe8000c10150c */
[----:B------:R-:W-:Y:S04]  /*0ca0*/  STG.E.U16 desc[UR12][R2.64+0x200], R11 ;  /* 0x0002000b02007986 */ /* 0x000fe8000c10150c */
[----:B------:R-:W-:Y:S01]  /*0cb0*/  STG.E.U16 desc[UR12][R2.64+0x300], R13 ;  /* 0x0003000d02007986 */ /* 0x000fe2000c10150c */
[----:B------:R-:W-:Y:S05]  /*0cc0*/  EXIT ;  /* 0x000000000000794d */ /* 0x000fea0003800000 */
.L_x_22658:
        /* <DEDUP_REMOVED lines=11> */
.L_x_68640:


//--------------------- .text._ZN2at6native29vectorized_elementwise_kernelILi4EZNS0_50_GLOBAL__N__2680c7bb_12_PowKernel_cu_7dd49032_300329pow_tensor_scalar_kernel_implIaaEEvRNS_18TensorIteratorBaseET0_EUlaE_St5arrayIPcLm2EEEEviS6_T1_ --------------------------
	.section	.text._ZN2at6native29vectorized_elementwise_kernelILi4EZNS0_50_GLOBAL__N__2680c7bb_12_PowKernel_cu_7dd49032_300329pow_tensor_scalar_kernel_implIaaEEvRNS_18TensorIteratorBaseET0_EUlaE_St5arrayIPcLm2EEEEviS6_T1_,"ax",@progbits
	.align	128
        .global         _ZN2at6native29vectorized_elementwise_kernelILi4EZNS0_50_GLOBAL__N__2680c7bb_12_PowKernel_cu_7dd49032_300329pow_tensor_scalar_kernel_implIaaEEvRNS_18TensorIteratorBaseET0_EUlaE_St5arrayIPcLm2EEEEviS6_T1_
        .type           _ZN2at6native29vectorized_elementwise_kernelILi4EZNS0_50_GLOBAL__N__2680c7bb_12_PowKernel_cu_7dd49032_300329pow_tensor_scalar_kernel_implIaaEEvRNS_18TensorIteratorBaseET0_EUlaE_St5arrayIPcLm2EEEEviS6_T1_,@function
        .size           _ZN2at6native29vectorized_elementwise_kernelILi4EZNS0_50_GLOBAL__N__2680c7bb_12_PowKernel_cu_7dd49032_300329pow_tensor_scalar_kernel_implIaaEEvRNS_18TensorIteratorBaseET0_EUlaE_St5arrayIPcLm2EEEEviS6_T1_,(.L_x_68641 - _ZN2at6native29vectorized_elementwise_kernelILi4EZNS0_50_GLOBAL__N__2680c7bb_12_PowKernel_cu_7dd49032_300329pow_tensor_scalar_kernel_implIaaEEvRNS_18TensorIteratorBaseET0_EUlaE_St5arrayIPcLm2EEEEviS6_T1_)
        .other          _ZN2at6native29vectorized_elementwise_kernelILi4EZNS0_50_GLOBAL__N__2680c7bb_12_PowKernel_cu_7dd49032_300329pow_tensor_scalar_kernel_implIaaEEvRNS_18TensorIteratorBaseET0_EUlaE_St5arrayIPcLm2EEEEviS6_T1_,@"STO_CUDA_ENTRY STV_DEFAULT"
_ZN2at6native29vectorized_elementwise_kernelILi4EZNS0_50_GLOBAL__N__2680c7bb_12_PowKernel_cu_7dd49032_300329pow_tensor_scalar_kernel_implIaaEEvRNS_18TensorIteratorBaseET0_EUlaE_St5arrayIPcLm2EEEEviS6_T1_:
.text._ZN2at6native29vectorized_elementwise_kernelILi4EZNS0_50_GLOBAL__N__2680c7bb_12_PowKernel_cu_7dd49032_300329pow_tensor_scalar_kernel_implIaaEEvRNS_18TensorIteratorBaseET0_EUlaE_St5arrayIPcLm2EEEEviS6_T1_:
        /* <DEDUP_REMOVED lines=22> */
[----:B------:R0:W2:Y:S01]  /*0160*/  @!P6 LDG.E.U8 R15, desc[UR12][R2.64] ;  /* 0x0000000c020fe981 */ /* 0x0000a2000c1e1100 */
[C---:B------:R-:W-:Y:S01]  /*0170*/  @!P4 VIADD R27, R16.reuse, UR4 ;  /* 0x00000004101bcc36 */ /* 0x040fe20008000000 */
[----:B------:R-:W3:Y:S01]  /*0180*/  @!P4 LDC.64 R10, c[0x0][0x398] ;  /* 0x0000e600ff0acb82 */ /* 0x000ee20000000a00 */
        /* <DEDUP_REMOVED lines=23> */
[----:B---3--:R-:W-:-:S05]  /*0300*/  @!P4 IADD3 R10, P5, PT, R27, R10, RZ ;  /* 0x0000000a1b0ac210 */ /* 0x008fca0007fbe0ff */
[----:B------:R-:W-:-:S06]  /*0310*/  @!P4 IMAD.X R11, RZ, RZ, R11, P5 ;  /* 0x000000ffff0bc224 */ /* 0x000fcc00028e060b */
[----:B0-----:R-:W0:Y:S01]  /*0320*/  @!P6 LDC.64 R2, c[0x0][0x398] ;  /* 0x0000e600ff02eb82 */ /* 0x001e220000000a00 */
[----:B-1----:R-:W-:Y:S01]  /*0330*/  @!P3 IADD3 R12, P5, PT, R19, R12, RZ ;  /* 0x0000000c130cb210 */ /* 0x002fe20007fbe0ff */
[----:B------:R1:W5:Y:S01]  /*0340*/  @!P4 LDG.E.U8 R18, desc[UR12][R10.64] ;  /* 0x0000000c0a12c981 */ /* 0x000362000c1e1100 */
[----:B------:R-:W-:Y:S02]  /*0350*/  PRMT R19, RZ, 0x7610, R19 ;  /* 0x00007610ff137816 */ /* 0x000fe40000000013 */
[----:B----4-:R-:W-:Y:S01]  /*0360*/  @!P2 IADD3 R4, P4, PT, R25, R4, RZ ;  /* 0x000000041904a210 */ /* 0x010fe20007f9e0ff */
[----:B------:R-:W-:Y:S01]  /*0370*/  @!P3 IMAD.X R13, RZ, RZ, R13, P5 ;  /* 0x000000ffff0db224 */ /* 0x000fe200028e060d */
[----:B------:R-:W-:-:S03]  /*0380*/  PRMT R20, RZ, 0x7610, R20 ;  /* 0x00007610ff147816 */ /* 0x000fc60000000014 */
[----:B------:R-:W-:Y:S01]  /*0390*/  @!P2 IMAD.X R5, RZ, RZ, R5, P4 ;  /* 0x000000ffff05a224 */ /* 0x000fe200020e0605 */
[----:B------:R-:W5:Y:S01]  /*03a0*/  @!P3 LDG.E.U8 R19, desc[UR12][R12.64] ;  /* 0x0000000c0c13b981 */ /* 0x000f62000c1e1100 */
[----:B------:R-:W-:Y:S01]  /*03b0*/  @!P1 IADD3 R6, P3, PT, R21, R6, RZ ;  /* 0x0000000615069210 */ /* 0x000fe20007f7e0ff */
        /* <DEDUP_REMOVED lines=18> */
[----:B-1----:R-:W-:Y:S05]  /*04e0*/  @P0 BRA `(.L_x_22662) ;  /* 0x0000000000400947 */ /* 0x002fea0003800000 */
[----:B------:R-:W0:Y:S01]  /*04f0*/  LDCU.64 UR6, c[0x0][0x390] ;  /* 0x00007200ff0677ac */ /* 0x000e220008000a00 */
[C---:B------:R-:W-:Y:S02]  /*0500*/  VIADD R2, R0.reuse, UR4 ;  /* 0x0000000400027c36 */ /* 0x040fe40008000000 */
[----:B------:R-:W-:-:S03]  /*0510*/  VIADD R0, R0, 0x80 ;  /* 0x0000008000007836 */ /* 0x000fc60000000000 */
[----:B0-----:R-:W-:-:S04]  /*0520*/  IADD3 R2, P0, PT, R2, UR6, RZ ;  /* 0x0000000602027c10 */ /* 0x001fc8000ff1e0ff */
[----:B------:R-:W-:Y:S02]  /*0530*/  IADD3.X R3, PT, PT, RZ, UR7, RZ, P0, !PT ;  /* 0x00000007ff037c10 */ /* 0x000fe400087fe4ff */
[----:B------:R-:W-:-:S03]  /*0540*/  ISETP.GE.U32.AND P0, PT, R0, UR5, PT ;  /* 0x0000000500007c0c */ /* 0x000fc6000bf06070 */
[----:B------:R0:W-:Y:S10]  /*0550*/  STG.E.U8 desc[UR12][R2.64], R5 ;  /* 0x0000000502007986 */ /* 0x0001f4000c10110c */
        /* <DEDUP_REMOVED lines=9> */
.L_x_22662:
[----:B------:R-:W-:-:S13]  /*05f0*/  ISETP.GE.U32.AND P0, PT, R0, UR5, PT ;  /* 0x0000000500007c0c */ /* 0x000fda000bf06070 */
        /* <DEDUP_REMOVED lines=9> */
.L_x_22663:
        /* <DEDUP_REMOVED lines=10> */
.L_x_22664:
[----:B------:R-:W-:-:S13]  /*0730*/  ISETP.GE.U32.AND P0, PT, R0, UR5, PT ;  /* 0x0000000500007c0c */ /* 0x000fda000bf06070 */
[----:B------:R-:W-:Y:S05]  /*0740*/  @P0 BRA `(.L_x_22666) ;  /* 0x00000000004c0947 */ /* 0x000fea0003800000 */
[----:B------:R-:W2:Y:S01]  /*0750*/  LDCU.64 UR6, c[0x0][0x390] ;  /* 0x00007200ff0677ac */ /* 0x000ea20008000a00 */
[C---:B01----:R-:W-:Y:S01]  /*0760*/  IADD3 R2, PT, PT, R0.reuse, UR4, RZ ;  /* 0x0000000400027c10 */ /* 0x043fe2000fffe0ff */
[----:B------:R-:W-:Y:S01]  /*0770*/  VIADD R0, R0, 0x80 ;  /* 0x0000008000007836 */ /* 0x000fe20000000000 */
[----:B-----5:R-:W-:-:S05]  /*0780*/  PRMT R5, R20, 0x9910, RZ ;  /* 0x0000991014057816 */ /* 0x020fca00000000ff */
[----:B------:R-:W-:Y:S01]  /*0790*/  IMAD R5, R5, R5, RZ ;  /* 0x0000000505057224 */ /* 0x000fe200078e02ff */
[----:B--2---:R-:W-:-:S05]  /*07a0*/  IADD3 R2, P0, PT, R2, UR6, RZ ;  /* 0x0000000602027c10 */ /* 0x004fca000ff1e0ff */
[----:B------:R-:W-:-:S05]  /*07b0*/  IMAD.X R3, RZ, RZ, UR7, P0 ;  /* 0x00000007ff037e24 */ /* 0x000fca00080e06ff */
[----:B------:R2:W-:Y:S03]  /*07c0*/  STG.E.U8 desc[UR12][R2.64], R5 ;  /* 0x0000000502007986 */ /* 0x0005e6000c10110c */
.L_x_22665:
        /* <DEDUP_REMOVED lines=11> */
.L_x_22666:
[----:B------:R-:W-:-:S13]  /*0880*/  ISETP.GE.U32.AND P0, PT, R0, UR5, PT ;  /* 0x0000000500007c0c */ /* 0x000fda000bf06070 */
[----:B------:R-:W-:Y:S05]  /*0890*/  @P0 BREAK.RELIABLE B1 ;  /* 0x0000000000010942 */ /* 0x000fea0003800100 */
[----:B------:R-:W-:Y:S05]  /*08a0*/  @P0 BRA `(.L_x_22667) ;  /* 0x0000000000240947 */ /* 0x000fea0003800000 */
[----:B------:R-:W-:Y:S05]  /*08b0*/  BSYNC.RELIABLE B1 ;  /* 0x0000000000017941 */ /* 0x000fea0003800100 */
.L_x_22661:
[----:B------:R-:W3:Y:S01]  /*08c0*/  LDCU.64 UR6, c[0x0][0x390] ;  /* 0x00007200ff0677ac */ /* 0x000ee20008000a00 */
[C---:B012---:R-:W-:Y:S01]  /*08d0*/  VIADD R2, R0.reuse, UR4 ;  /* 0x0000000400027c36 */ /* 0x047fe20008000000 */
[----:B-----5:R-:W-:Y:S01]  /*08e0*/  PRMT R5, R11, 0x9910, RZ ;  /* 0x000099100b057816 */ /* 0x020fe200000000ff */
[----:B------:R-:W-:-:S04]  /*08f0*/  VIADD R0, R0, 0x80 ;  /* 0x0000008000007836 */ /* 0x000fc80000000000 */
[----:B------:R-:W-:Y:S01]  /*0900*/  IMAD R5, R5, R5, RZ ;  /* 0x0000000505057224 */ /* 0x000fe200078e02ff */
[----:B---3--:R-:W-:-:S05]  /*0910*/  IADD3 R2, P0, PT, R2, UR6, RZ ;  /* 0x0000000602027c10 */ /* 0x008fca000ff1e0ff */
[----:B------:R-:W-:-:S05]  /*0920*/  IMAD.X R3, RZ, RZ, UR7, P0 ;  /* 0x00000007ff037e24 */ /* 0x000fca00080e06ff */
[----:B------:R3:W-:Y:S03]  /*0930*/  STG.E.U8 desc[UR12][R2.64], R5 ;  /* 0x0000000502007986 */ /* 0x0007e6000c10110c */
.L_x_22667:
[----:B------:R-:W-:Y:S05]  /*0940*/  BSYNC.RECONVERGENT B0 ;  /* 0x0000000000007941 */ /* 0x000fea0003800200 */
.L_x_22660:
        /* <DEDUP_REMOVED lines=11> */
.L_x_22659:
[----:B------:R-:W0:Y:S01]  /*0a00*/  LDCU.128 UR8, c[0x0][0x390] ;  /* 0x00007200ff0877ac */ /* 0x000e220008000c00 */
[----:B------:R-:W1:Y:S01]  /*0a10*/  S2R R5, SR_TID.X ;  /* 0x0000000000057919 */ /* 0x000e620000002100 */
[----:B0-----:R-:W-:-:S04]  /*0a20*/  UIADD3 UR6, UP0, UPT, UR4, UR10, URZ ;  /* 0x0000000a04067290 */ /* 0x001fc8000ff1e0ff */
[----:B------:R-:W-:Y:S02]  /*0a30*/  UIADD3.X UR7, UPT, UPT, URZ, UR11, URZ, UP0, !UPT ;  /* 0x0000000bff077290 */ /* 0x000fe400087fe4ff */
[----:B------:R-:W-:-:S04]  /*0a40*/  MOV R6, UR6 ;  /* 0x0000000600067c02 */ /* 0x000fc80008000f00 */
[----:B------:R-:W-:Y:S02]  /*0a50*/  IMAD.U32 R7, RZ, RZ, UR7 ;  /* 0x00000007ff077e24 */ /* 0x000fe4000f8e00ff */
[----:B-1----:R-:W-:-:S05]  /*0a60*/  IMAD.WIDE.U32 R6, R5, 0x4, R6 ;  /* 0x0000000405067825 */ /* 0x002fca00078e0006 */
[----:B------:R-:W2:Y:S04]  /*0a70*/  LDG.E R0, desc[UR12][R6.64] ;  /* 0x0000000c06007981 */ /* 0x000ea8000c1e1900 */
[----:B------:R-:W3:Y:S01]  /*0a80*/  LDG.E R4, desc[UR12][R6.64+0x200] ;  /* 0x0002000c06047981 */ /* 0x000ee2000c1e1900 */
[----:B------:R-:W-:-:S04]  /*0a90*/  UIADD3 UR6, UP0, UPT, UR4, UR8, URZ ;  /* 0x0000000804067290 */ /* 0x000fc8000ff1e0ff */
[----:B------:R-:W-:Y:S02]  /*0aa0*/  UIADD3.X UR7, UPT, UPT, URZ, UR9, URZ, UP0, !UPT ;  /* 0x00000009ff077290 */ /* 0x000fe400087fe4ff */
[----:B------:R-:W-:-:S04]  /*0ab0*/  IMAD.U32 R2, RZ, RZ, UR6 ;  /* 0x00000006ff027e24 */ /* 0x000fc8000f8e00ff */
[----:B------:R-:W-:Y:S02]  /*0ac0*/  IMAD.U32 R3, RZ, RZ, UR7 ;  /* 0x00000007ff037e24 */ /* 0x000fe4000f8e00ff */
[----:B------:R-:W-:Y:S01]  /*0ad0*/  IMAD.WIDE.U32 R2, R5, 0x4, R2 ;  /* 0x0000000405027825 */ /* 0x000fe200078e0002 */
[C---:B--2---:R-:W-:Y:S02]  /*0ae0*/  LOP3.LUT R8, R0.reuse, 0xff, RZ, 0xc0, !PT ;  /* 0x000000ff00087812 */ /* 0x044fe400078ec0ff */
[----:B------:R-:W-:Y:S02]  /*0af0*/  PRMT R10, R0, 0x7771, RZ ;  /* 0x00007771000a7816 */ /* 0x000fe400000000ff */
[----:B---3--:R-:W-:Y:S02]  /*0b00*/  LOP3.LUT R9, R4, 0xff, RZ, 0xc0, !PT ;  /* 0x000000ff04097812 */ /* 0x008fe400078ec0ff */
[C---:B------:R-:W-:Y:S02]  /*0b10*/  PRMT R11, R0.reuse, 0x7772, RZ ;  /* 0x00007772000b7816 */ /* 0x040fe400000000ff */
[----:B------:R-:W-:Y:S01]  /*0b20*/  PRMT R12, R0, 0x7773, RZ ;  /* 0x00007773000c7816 */ /* 0x000fe200000000ff */
[----:B------:R-:W-:Y:S01]  /*0b30*/  IMAD R0, R8, R8, RZ ;  /* 0x0000000808007224 */ /* 0x000fe200078e02ff */
[C---:B------:R-:W-:Y:S01]  /*0b40*/  PRMT R13, R4.reuse, 0x7771, RZ ;  /* 0x00007771040d7816 */ /* 0x040fe200000000ff */
[----:B------:R-:W-:Y:S01]  /*0b50*/  IMAD R7, R9, R9, RZ ;  /* 0x0000000909077224 */ /* 0x000fe200078e02ff */
[C---:B------:R-:W-:Y:S01]  /*0b60*/  PRMT R14, R4.reuse, 0x7772, RZ ;  /* 0x00007772040e7816 */ /* 0x040fe200000000ff */
[----:B------:R-:W-:Y:S01]  /*0b70*/  IMAD.MOV.U32 R6, RZ, RZ, R11 ;  /* 0x000000ffff067224 */ /* 0x000fe200078e000b */
[----:B------:R-:W-:Y:S01]  /*0b80*/  PRMT R15, R4, 0x7773, RZ ;  /* 0x00007773040f7816 */ /* 0x000fe200000000ff */
[----:B------:R-:W-:Y:S01]  /*0b90*/  IMAD.MOV.U32 R4, RZ, RZ, R10 ;  /* 0x000000ffff047224 */ /* 0x000fe200078e000a */
[----:B------:R-:W-:Y:S01]  /*0ba0*/  LOP3.LUT R10, R7, 0xffff, RZ, 0xc0, !PT ;  /* 0x0000ffff070a7812 */ /* 0x000fe200078ec0ff */
[----:B------:R-:W-:-:S02]  /*0bb0*/  IMAD.MOV.U32 R8, RZ, RZ, R12 ;  /* 0x000000ffff087224 */ /* 0x000fc400078e000c */
[----:B------:R-:W-:Y:S01]  /*0bc0*/  IMAD.MOV.U32 R9, RZ, RZ, R13 ;  /* 0x000000ffff097224 */ /* 0x000fe200078e000d */
[----:B------:R-:W-:Y:S01]  /*0bd0*/  LOP3.LUT R13, R0, 0xffff, RZ, 0xc0, !PT ;  /* 0x0000ffff000d7812 */ /* 0x000fe200078ec0ff */
[----:B------:R-:W-:Y:S02]  /*0be0*/  IMAD.MOV.U32 R11, RZ, RZ, R14 ;  /* 0x000000ffff0b7224 */ /* 0x000fe400078e000e */
[----:B------:R-:W-:Y:S02]  /*0bf0*/  IMAD.MOV.U32 R12, RZ, RZ, R15 ;  /* 0x000000ffff0c7224 */ /* 0x000fe400078e000f */
[----:B------:R-:W-:Y:S02]  /*0c00*/  IMAD R0, R4, R4, RZ ;  /* 0x0000000404007224 */ /* 0x000fe400078e02ff */
[----:B------:R-:W-:Y:S02]  /*0c10*/  IMAD R4, R6, R6, RZ ;  /* 0x0000000606047224 */ /* 0x000fe400078e02ff */
[----:B------:R-:W-:Y:S01]  /*0c20*/  IMAD R6, R8, R8, RZ ;  /* 0x0000000808067224 */ /* 0x000fe200078e02ff */
[----:B------:R-:W-:Y:S01]  /*0c30*/  LOP3.LUT R0, R0, 0xffff, RZ, 0xc0, !PT ;  /* 0x0000ffff00007812 */ /* 0x000fe200078ec0ff */
[----:B------:R-:W-:-:S02]  /*0c40*/  IMAD R7, R9, R9, RZ ;  /* 0x0000000909077224 */ /* 0x000fc400078e02ff */
[----:B------:R-:W-:Y:S01]  /*0c50*/  IMAD R8, R11, R11, RZ ;  /* 0x0000000b0b087224 */ /* 0x000fe200078e02ff */
[----:B------:R-:W-:Y:S01]  /*0c60*/  LOP3.LUT R6, R6, 0xffff, RZ, 0xc0, !PT ;  /* 0x0000ffff06067812 */ /* 0x000fe200078ec0ff */
[----:B------:R-:W-:Y:S01]  /*0c70*/  IMAD R9, R12, R12, RZ ;  /* 0x0000000c0c097224 */ /* 0x000fe200078e02ff */
[----:B------:R-:W-:Y:S02]  /*0c80*/  LOP3.LUT R11, R4, 0xffff, RZ, 0xc0, !PT ;  /* 0x0000ffff040b7812 */ /* 0x000fe400078ec0ff */
[----:B------:R-:W-:Y:S02]  /*0c90*/  LOP3.LUT R7, R7, 0xffff, RZ, 0xc0, !PT ;  /* 0x0000ffff07077812 */ /* 0x000fe400078ec0ff */
[----:B------:R-:W-:Y:S02]  /*0ca0*/  LOP3.LUT R9, R9, 0xffff, RZ, 0xc0, !PT ;  /* 0x0000ffff09097812 */ /* 0x000fe400078ec0ff */
[----:B------:R-:W-:Y:S02]  /*0cb0*/  LOP3.LUT R8, R8, 0xffff, RZ, 0xc0, !PT ;  /* 0x0000ffff08087812 */ /* 0x000fe400078ec0ff */
[----:B------:R-:W-:-:S02]  /*0cc0*/  PRMT R13, R13, 0x3340, R0 ;  /* 0x000033400d0d7816 */ /* 0x000fc40000000000 */
[----:B------:R-:W-:Y:S02]  /*0cd0*/  PRMT R6, R11, 0x3340, R6 ;  /* 0x000033400b067816 */ /* 0x000fe40000000006 */
[----:B------:R-:W-:Y:S02]  /*0ce0*/  PRMT R7, R10, 0x3340, R7 ;  /* 0x000033400a077816 */ /* 0x000fe40000000007 */
[----:B------:R-:W-:Y:S02]  /*0cf0*/  PRMT R8, R8, 0x3340, R9 ;  /* 0x0000334008087816 */ /* 0x000fe40000000009 */
[----:B------:R-:W-:Y:S02]  /*0d00*/  PRMT R13, R13, 0x5410, R6 ;  /* 0x000054100d0d7816 */ /* 0x000fe40000000006 */
[----:B------:R-:W-:-:S03]  /*0d10*/  PRMT R7, R7, 0x5410, R8 ;  /* 0x0000541007077816 */ /* 0x000fc60000000008 */
[----:B------:R-:W-:Y:S04]  /*0d20*/  STG.E desc[UR12][R2.64], R13 ;  /* 0x0000000d02007986 */ /* 0x000fe8000c10190c */
[----:B------:R-:W-:Y:S01]  /*0d30*/  STG.E desc[UR12][R2.64+0x200], R7 ;  /* 0x0002000702007986 */ /* 0x000fe2000c10190c */
[----:B------:R-:W-:Y:S05]  /*0d40*/  EXIT ;  /* 0x000000000000794d */ /* 0x000fea0003800000 */
.L_x_22668:
        /* <DEDUP_REMOVED lines=11> */
.L_x_68641:


//--------------------- .text._ZN2at6native29vectorized_elementwise_kernelILi8EZNS0_50_GLOBAL__N__2680c7bb_12_PowKernel_cu_7dd49032_300329pow_tensor_scalar_kernel_implIaaEEvRNS_18TensorIteratorBaseET0_EUlaE_St5arrayIPcLm2EEEEviS6_T1_ --------------------------
	.section	.text._ZN2at6native29vectorized_elementwise_kernelILi8EZNS0_50_GLOBAL__N__2680c7bb_12_PowKernel_cu_7dd49032_300329pow_tensor_scalar_kernel_implIaaEEvRNS_18TensorIteratorBaseET0_EUlaE_St5arrayIPcLm2EEEEviS6_T1_,"ax",@progbits
	.align	128
        .global         _ZN2at6native29vectorized_elementwise_kernelILi8EZNS0_50_GLOBAL__N__2680c7bb_12_PowKernel_cu_7dd49032_300329pow_tensor_scalar_kernel_implIaaEEvRNS_18TensorIteratorBaseET0_EUlaE_St5arrayIPcLm2EEEEviS6_T1_
        .type           _ZN2at6native29vectorized_elementwise_kernelILi8EZNS0_50_GLOBAL__N__2680c7bb_12_PowKernel_cu_7dd49032_300329pow_tensor_scalar_kernel_implIaaEEvRNS_18TensorIteratorBaseET0_EUlaE_St5arrayIPcLm2EEEEviS6_T1_,@function
        .size           _ZN2at6native29vectorized_elementwise_kernelILi8EZNS0_50_GLOBAL__N__2680c7bb_12_PowKernel_cu_7dd49032_300329pow_tensor_scalar_kernel_implIaaEEvRNS_18TensorIteratorBaseET0_EUlaE_St5arrayIPcLm2EEEEviS6_T1_,(.L_x_68642 - _ZN2at6native29vectorized_elementwise_kernelILi8EZNS0_50_GLOBAL__N__2680c7bb_12_PowKernel_cu_7dd49032_300329pow_tensor_scalar_kernel_implIaaEEvRNS_18TensorIteratorBaseET0_EUlaE_St5arrayIPcLm2EEEEviS6_T1_)
        .other          _ZN2at6native29vectorized_elementwise_kernelILi8EZNS0_50_GLOBAL__N__2680c7bb_12_PowKernel_cu_7dd49032_300329pow_tensor_scalar_kernel_implIaaEEvRNS_18TensorIteratorBaseET0_EUlaE_St5arrayIPcLm2EEEEviS6_T1_,@"STO_CUDA_ENTRY STV_DEFAULT"
_ZN2at6native29vectorized_elementwise_kernelILi8EZNS0_50_GLOBAL__N__2680c7bb_12_PowKernel_cu_7dd49032_300329pow_tensor_scalar_kernel_implIaaEEvRNS_18TensorIteratorBaseET0_EUlaE_St5arrayIPcLm2EEEEviS6_T1_:
.text._ZN2at6native29vectorized_elementwise_kernelILi8EZNS0_50_GLOBAL__N__2680c7bb_12_PowKernel_cu_7dd49032_300329pow_tensor_scalar_kernel_implIaaEEvRNS_18TensorIteratorBaseET0_EUlaE_St5arrayIPcLm2EEEEviS6_T1_:
        /* <DEDUP_REMOVED lines=56> */
[----:B------:R-:W-:-:S04]  /*0380*/  @!P3 IMAD.X R13, RZ, RZ, R13, P5 ;  /* 0x000000ffff0db224 */ /* 0x000fc800028e060d */
        /* <DEDUP_REMOVED lines=38> */
.L_x_22672:
        /* <DEDUP_REMOVED lines=10> */
.L_x_22673:
        /* <DEDUP_REMOVED lines=10> */
.L_x_22674:
[----:B------:R-:W-:-:S13]  /*0730*/  ISETP.GE.U32.AND P0, PT, R0, UR5, PT ;  /* 0x0000000500007c0c */ /* 0x000fda000bf06070 */
[----:B------:R-:W-:Y:S05]  /*0740*/  @P0 BRA `(.L_x_22676) ;  /* 0x00000000004c0947 */ /* 0x000fea0003800000 */
[----:B------:R-:W2:Y:S01]  /*0750*/  LDCU.64 UR6, c[0x0][0x390] ;  /* 0x00007200ff0677ac */ /* 0x000ea20008000a00 */
[----:B01----:R-:W-:Y:S01]  /*0760*/  VIADD R2, R0, UR4 ;  /* 0x0000000400027c36 */ /* 0x003fe20008000000 */
[----:B-----5:R-:W-:Y:S01]  /*0770*/  PRMT R5, R20, 0x9910, RZ ;  /* 0x0000991014057816 */ /* 0x020fe200000000ff */
[----:B------:R-:W-:-:S04]  /*0780*/  VIADD R0, R0, 0x80 ;  /* 0x0000008000007836 */ /* 0x000fc80000000000 */
[----:B------:R-:W-:Y:S01]  /*0790*/  IMAD R5, R5, R5, RZ ;  /* 0x0000000505057224 */ /* 0x000fe200078e02ff */
[----:B--2---:R-:W-:-:S05]  /*07a0*/  IADD3 R2, P0, PT, R2, UR6, RZ ;  /* 0x0000000602027c10 */ /* 0x004fca000ff1e0ff */
[----:B------:R-:W-:-:S05]  /*07b0*/  IMAD.X R3, RZ, RZ, UR7, P0 ;  /* 0x00000007ff037e24 */ /* 0x000fca00080e06ff */
[----:B------:R2:W-:Y:S03]  /*07c0*/  STG.E.U8 desc[UR12][R2.64], R5 ;  /* 0x0000000502007986 */ /* 0x0005e6000c10110c */
.L_x_22675:
        /* <DEDUP_REMOVED lines=11> */
.L_x_22676:
[----:B------:R-:W-:-:S13]  /*0880*/  ISETP.GE.U32.AND P0, PT, R0, UR5, PT ;  /* 0x0000000500007c0c */ /* 0x000fda000bf06070 */
[----:B------:R-:W-:Y:S05]  /*0890*/  @P0 BREAK.RELIABLE B1 ;  /* 0x0000000000010942 */ /* 0x000fea0003800100 */
[----:B------:R-:W-:Y:S05]  /*08a0*/  @P0 BRA `(.L_x_22677) ;  /* 0x0000000000240947 */ /* 0x000fea0003800000 */
[----:B------:R-:W-:Y:S05]  /*08b0*/  BSYNC.RELIABLE B1 ;  /* 0x0000000000017941 */ /* 0x000fea0003800100 */
.L_x_22671:
        /* <DEDUP_REMOVED lines=8> */
.L_x_22677:
[----:B------:R-:W-:Y:S05]  /*0940*/  BSYNC.RECONVERGENT B0 ;  /* 0x0000000000007941 */ /* 0x000fea0003800200 */
.L_x_22670:
        /* <DEDUP_REMOVED lines=11> */
.L_x_22669:
        /* <DEDUP_REMOVED lines=11> */
[----:B------:R-:W-:Y:S02]  /*0ab0*/  LOP3.LUT R7, R3, 0xff, RZ, 0xc0, !PT ;  /* 0x000000ff03077812 */ /* 0x000fe400078ec0ff */
[----:B------:R-:W-:Y:S01]  /*0ac0*/  PRMT R4, R2, 0x7771, RZ ;  /* 0x0000777102047816 */ /* 0x000fe200000000ff */
[----:B------:R-:W-:Y:S01]  /*0ad0*/  IMAD R0, R0, R0, RZ ;  /* 0x0000000000007224 */ /* 0x000fe200078e02ff */
[C---:B------:R-:W-:Y:S01]  /*0ae0*/  PRMT R6, R2.reuse, 0x7772, RZ ;  /* 0x0000777202067816 */ /* 0x040fe200000000ff */
[----:B------:R-:W-:Y:S01]  /*0af0*/  IMAD R7, R7, R7, RZ ;  /* 0x0000000707077224 */ /* 0x000fe200078e02ff */
[----:B------:R-:W-:Y:S01]  /*0b00*/  PRMT R8, R2, 0x7773, RZ ;  /* 0x0000777302087816 */ /* 0x000fe200000000ff */
[----:B------:R-:W-:Y:S01]  /*0b10*/  IMAD.U32 R2, RZ, RZ, UR6 ;  /* 0x00000006ff027e24 */ /* 0x000fe2000f8e00ff */
[----:B------:R-:W-:-:S02]  /*0b20*/  PRMT R9, R3, 0x7771, RZ ;  /* 0x0000777103097816 */ /* 0x000fc400000000ff */
[C---:B------:R-:W-:Y:S02]  /*0b30*/  PRMT R11, R3.reuse, 0x7772, RZ ;  /* 0x00007772030b7816 */ /* 0x040fe400000000ff */
[----:B------:R-:W-:Y:S01]  /*0b40*/  PRMT R12, R3, 0x7773, RZ ;  /* 0x00007773030c7816 */ /* 0x000fe200000000ff */
[----:B------:R-:W-:Y:S01]  /*0b50*/  IMAD.U32 R3, RZ, RZ, UR7 ;  /* 0x00000007ff037e24 */ /* 0x000fe2000f8e00ff */
[----:B------:R-:W-:Y:S01]  /*0b60*/  LOP3.LUT R13, R0, 0xffff, RZ, 0xc0, !PT ;  /* 0x0000ffff000d7812 */ /* 0x000fe200078ec0ff */
[----:B------:R-:W-:Y:S01]  /*0b70*/  IMAD R0, R4, R4, RZ ;  /* 0x0000000404007224 */ /* 0x000fe200078e02ff */
[----:B------:R-:W-:Y:S01]  /*0b80*/  LOP3.LUT R10, R7, 0xffff, RZ, 0xc0, !PT ;  /* 0x0000ffff070a7812 */ /* 0x000fe200078ec0ff */
[----:B------:R-:W-:Y:S02]  /*0b90*/  IMAD R4, R6, R6, RZ ;  /* 0x0000000606047224 */ /* 0x000fe400078e02ff */
[----:B------:R-:W-:Y:S01]  /*0ba0*/  IMAD R6, R8, R8, RZ ;  /* 0x0000000808067224 */ /* 0x000fe200078e02ff */
[----:B------:R-:W-:Y:S01]  /*0bb0*/  LOP3.LUT R0, R0, 0xffff, RZ, 0xc0, !PT ;  /* 0x0000ffff00007812 */ /* 0x000fe200078ec0ff */
[----:B------:R-:W-:-:S02]  /*0bc0*/  IMAD R7, R9, R9, RZ ;  /* 0x0000000909077224 */ /* 0x000fc400078e02ff */
[----:B------:R-:W-:Y:S01]  /*0bd0*/  IMAD R8, R11, R11, RZ ;  /* 0x0000000b0b087224 */ /* 0x000fe200078e02ff */
[----:B------:R-:W-:Y:S01]  /*0be0*/  LOP3.LUT R6, R6, 0xffff, RZ, 0xc0, !PT ;  /* 0x0000ffff06067812 */ /* 0x000fe200078ec0ff */
[----:B------:R-:W-:Y:S01]  /*0bf0*/  IMAD R9, R12, R12, RZ ;  /* 0x0000000c0c097224 */ /* 0x000fe200078e02ff */
[----:B------:R-:W-:Y:S01]  /*0c00*/  LOP3.LUT R11, R4, 0xffff, RZ, 0xc0, !PT ;  /* 0x0000ffff040b7812 */ /* 0x000fe200078ec0ff */
[----:B------:R-:W-:Y:S01]  /*0c10*/  IMAD.WIDE.U32 R2, R5, 0x8, R2 ;  /* 0x0000000805027825 */ /* 0x000fe200078e0002 */
        /* <DEDUP_REMOVED lines=8> */
[----:B------:R-:W-:-:S05]  /*0ca0*/  PRMT R7, R7, 0x5410, R8 ;  /* 0x0000541007077816 */ /* 0x000fca0000000008 */
[----:B------:R-:W-:Y:S01]  /*0cb0*/  STG.E.64 desc[UR12][R2.64], R6 ;  /* 0x0000000602007986 */ /* 0x000fe2000c101b0c */
[----:B------:R-:W-:Y:S05]  /*0cc0*/  EXIT ;  /* 0x000000000000794d */ /* 0x000fea0003800000 */
.L_x_22678:
        /* <DEDUP_REMOVED lines=11> */
.L_x_68642:


//--------------------- .text._ZN2at6native18elementwise_kernelILi128ELi4EZNS0_15gpu_kernel_implIZNS0_50_GLOBAL__N__2680c7bb_12_PowKernel_cu_7dd49032_300329pow_tensor_scalar_kernel_implIhhEEvRNS_18TensorIteratorBaseET0_EUlhE2_EEvS6_RKT_EUliE_EEviT1_ --------------------------
	.section	.text._ZN2at6native18elementwise_kernelILi128ELi4EZNS0_15gpu_kernel_implIZNS0_50_GLOBAL__N__2680c7bb_12_PowKernel_cu_7dd49032_300329pow_tensor_scalar_kernel_implIhhEEvRNS_18TensorIteratorBaseET0_EUlhE2_EEvS6_RKT_EUliE_EEviT1_,"ax",@progbits
	.align	128
        .global         _ZN2at6native18elementwise_kernelILi128ELi4EZNS0_15gpu_kernel_implIZNS0_50_GLOBAL__N__2680c7bb_12_PowKernel_cu_7dd49032_300329pow_tensor_scalar_kernel_implIhhEEvRNS_18TensorIteratorBaseET0_EUlhE2_EEvS6_RKT_EUliE_EEviT1_
        .type           _ZN2at6native18elementwise_kernelILi128ELi4EZNS0_15gpu_kernel_implIZNS0_50_GLOBAL__N__2680c7bb_12_PowKernel_cu_7dd49032_300329pow_tensor_scalar_kernel_implIhhEEvRNS_18TensorIteratorBaseET0_EUlhE2_EEvS6_RKT_EUliE_EEviT1_,@function
        .size           _ZN2at6native18elementwise_kernelILi128ELi4EZNS0_15gpu_kernel_implIZNS0_50_GLOBAL__N__2680c7bb_12_PowKernel_cu_7dd49032_300329pow_tensor_scalar_kernel_implIhhEEvRNS_18TensorIteratorBaseET0_EUlhE2_EEvS6_RKT_EUliE_EEviT1_,(.L_x_68643 - _ZN2at6native18elementwise_kernelILi128ELi4EZNS0_15gpu_kernel_implIZNS0_50_GLOBAL__N__2680c7bb_12_PowKernel_cu_7dd49032_300329pow_tensor_scalar_kernel_implIhhEEvRNS_18TensorIteratorBaseET0_EUlhE2_EEvS6_RKT_EUliE_EEviT1_)
        .other          _ZN2at6native18elementwise_kernelILi128ELi4EZNS0_15gpu_kernel_implIZNS0_50_GLOBAL__N__2680c7bb_12_PowKernel_cu_7dd49032_300329pow_tensor_scalar_kernel_implIhhEEvRNS_18TensorIteratorBaseET0_EUlhE2_EEvS6_RKT_EUliE_EEviT1_,@"STO_CUDA_ENTRY STV_DEFAULT"
_ZN2at6native18elementwise_kernelILi128ELi4EZNS0_15gpu_kernel_implIZNS0_50_GLOBAL__N__2680c7bb_12_PowKernel_cu_7dd49032_300329pow_tensor_scalar_kernel_implIhhEEvRNS_18TensorIteratorBaseET0_EUlhE2_EEvS6_RKT_EUliE_EEviT1_:
.text._ZN2at6native18elementwise_kernelILi128ELi4EZNS0_15gpu_kernel_implIZNS0_50_GLOBAL__N__2680c7bb_12_PowKernel_cu_7dd49032_300329pow_tensor_scalar_kernel_implIhhEEvRNS_18TensorIteratorBaseET0_EUlhE2_EEvS6_RKT_EUliE_EEviT1_:
[----:B------:R-:W0:Y:S01]  /*0000*/  LDC R1, c[0x0][0x37c] ;  /* 0x0000df00ff017b82 */ /* 0x000e220000000800 */
[----:B------:R-:W1:Y:S07]  /*0010*/  S2R R17, SR_TID.X ;  /* 0x0000000000117919 */ /* 0x000e6e0000002100 */
[----:B------:R-:W2:Y:S01]  /*0020*/  S2UR UR4, SR_CTAID.X ;  /* 0x00000000000479c3 */ /* 0x000ea20000002500 */
[----:B------:R-:W3:Y:S01]  /*0030*/  LDCU UR39, c[0x0][0x388] ;  /* 0x00007100ff2777ac */ /* 0x000ee20008000800 */
[----:B------:R-:W-:Y:S01]  /*0040*/  BSSY.RECONVERGENT B7, `(.L_x_22679) ;  /* 0x0000324000077945 */ /* 0x000fe20003800200 */
[----:B------:R-:W4:Y:S01]  /*0050*/  LDCU UR6, c[0x0][0x380] ;  /* 0x00007000ff0677ac */ /* 0x000f220008000800 */
[----:B------:R-:W5:Y:S01]  /*0060*/  LDCU.U8 UR5, c[0x0][0x590] ;  /* 0x0000b200ff0577ac */ /* 0x000f620008000000 */
[----:B------:R-:W0:Y:S01]  /*0070*/  LDCU.64 UR36, c[0x0][0x358] ;  /* 0x00006b00ff2477ac */ /* 0x000e220008000a00 */
[----:B------:R-:W0:Y:S01]  /*0080*/  LDCU.U8 UR41, c[0x0][0x5a0] ;  /* 0x0000b400ff2977ac */ /* 0x000e220008000000 */
[----:B---3--:R-:W-:Y:S01]  /*0090*/  UIADD3 UR40, UPT, UPT, UR39, -0x1, URZ ;  /* 0xffffffff27287890 */ /* 0x008fe2000fffe0ff */
[----:B------:R-:W3:Y:S01]  /*00a0*/  LDCU.U8 UR42, c[0x0][0x5a1] ;  /* 0x0000b420ff2a77ac */ /* 0x000ee20008000000 */
[----:B--2---:R-:W-:Y:S01]  /*00b0*/  USHF.L.U32 UR4, UR4, 0x9, URZ ;  /* 0x0000000904047899 */ /* 0x004fe200080006ff */
[----:B-----5:R-:W-:Y:S01]  /*00c0*/  IMAD.U32 R18, RZ, RZ, UR5 ;  /* 0x00000005ff127e24 */ /* 0x020fe2000f8e00ff */
        /* <DEDUP_REMOVED lines=308> */
.L_x_22681:
        /* <DEDUP_REMOVED lines=16> */
.L_x_22685:
[----:B------:R0:W5:Y:S01]  /*1510*/  LDG.E.U8 R0, desc[UR36][R4.64] ;  /* 0x0000002404007981 */ /* 0x000162000c1e1100 */
[----:B------:R-:W-:Y:S05]  /*1520*/  BRA `(.L_x_22687) ;  /* 0x0000000c005c7947 */ /* 0x000fea0003800000 */
.L_x_22684:
        /* <DEDUP_REMOVED lines=8> */
.L_x_22689:
[----:B------:R3:W5:Y:S01]  /*15b0*/  LDG.E.U8 R0, desc[UR36][R4.64] ;  /* 0x0000002404007981 */ /* 0x000762000c1e1100 */
[----:B------:R-:W-:Y:S05]  /*15c0*/  BRA `(.L_x_22687) ;  /* 0x0000000c00347947 */ /* 0x000fea0003800000 */
.L_x_22688:
[----:B------:R0:W5:Y:S01]  /*15d0*/  LDG.E.U16 R0, desc[UR36][R4.64] ;  /* 0x0000002404007981 */ /* 0x000162000c1e1500 */
[----:B------:R-:W-:Y:S05]  /*15e0*/  BRA `(.L_x_22687) ;  /* 0x0000000c002c7947 */ /* 0x000fea0003800000 */
.L_x_22683:
[----:B------:R-:W-:-:S09]  /*15f0*/  UISETP.GT.AND UP0, UPT, UR4, 0x6, UPT ;  /* 0x000000060400788c */ /* 0x000fd2000bf04270 */
[----:B------:R-:W-:Y:S05]  /*1600*/  BRA.U UP0, `(.L_x_22690) ;  /* 0x0000000100347547 */ /* 0x000fea000b800000 */
[----:B------:R-:W-:-:S09]  /*1610*/  UISETP.NE.AND UP0, UPT, UR4, 0x5, UPT ;  /* 0x000000050400788c */ /* 0x000fd2000bf05270 */
[----:B------:R-:W-:Y:S05]  /*1620*/  BRA.U !UP0, `(.L_x_22691) ;  /* 0x0000000108187547 */ /* 0x000fea000b800000 */
[----:B------:R-:W-:-:S09]  /*1630*/  UISETP.NE.AND UP0, UPT, UR4, 0x6, UPT ;  /* 0x000000060400788c */ /* 0x000fd2000bf05270 */
[----:B------:R-:W-:Y:S05]  /*1640*/  BRA.U UP0, `(.L_x_22686) ;  /* 0x0000000900907547 */ /* 0x000fea000b800000 */
[----:B------:R-:W2:Y:S02]  /*1650*/  LDG.E R2, desc[UR36][R4.64] ;  /* 0x0000002404027981 */ /* 0x000ea4000c1e1900 */
[----:B--2---:R-:W0:Y:S02]  /*1660*/  F2I.S64.TRUNC R2, R2 ;  /* 0x0000000200027311 */ /* 0x004e24000020d900 */
[----:B0-----:R-:W-:Y:S01]  /*1670*/  PRMT R0, R2, 0x7610, R0 ;  /* 0x0000761002007816 */ /* 0x001fe20000000000 */
[----:B------:R-:W-:Y:S06]  /*1680*/  BRA `(.L_x_22687) ;  /* 0x0000000c00047947 */ /* 0x000fec0003800000 */
.L_x_22691:
[----:B------:R-:W2:Y:S02]  /*1690*/  LDG.E.U16 R2, desc[UR36][R4.64] ;  /* 0x0000002404027981 */ /* 0x000ea4000c1e1500 */
[----:B--2---:R-:W-:-:S06]  /*16a0*/  HADD2.F32 R2, -RZ, R2.H0_H0 ;  /* 0x20000002ff027230 */ /* 0x004fcc0000004100 */
[----:B------:R-:W0:Y:S02]  /*16b0*/  F2I.S64.TRUNC R2, R2 ;  /* 0x0000000200027311 */ /* 0x000e24000020d900 */
[----:B0-----:R-:W-:Y:S01]  /*16c0*/  PRMT R0, R2, 0x7610, R0 ;  /* 0x0000761002007816 */ /* 0x001fe20000000000 */
[----:B------:R-:W-:Y:S06]  /*16d0*/  BRA `(.L_x_22687) ;  /* 0x0000000800f07947 */ /* 0x000fec0003800000 */
.L_x_22690:
[----:B------:R-:W-:-:S09]  /*16e0*/  UISETP.NE.AND UP0, UPT, UR4, 0x7, UPT ;  /* 0x000000070400788c */ /* 0x000fd2000bf05270 */
[----:B------:R-:W-:Y:S05]  /*16f0*/  BRA.U !UP0, `(.L_x_22692) ;  /* 0x0000000108347547 */ /* 0x000fea000b800000 */
        /* <DEDUP_REMOVED lines=8> */
.L_x_22693:
[----:B------:R-:W2:Y:S02]  /*1780*/  LDG.E.U16 R4, desc[UR36][R4.64] ;  /* 0x0000002404047981 */ /* 0x000ea4000c1e1500 */
[----:B--2---:R-:W-:-:S06]  /*1790*/  HADD2.F32 R2, -RZ, R4.H0_H0 ;  /* 0x20000004ff027230 */ /* 0x004fcc0000004100 */
[----:B------:R-:W0:Y:S02]  /*17a0*/  F2I.S64.TRUNC R2, R2 ;  /* 0x0000000200027311 */ /* 0x000e24000020d900 */
[----:B0-----:R-:W-:Y:S01]  /*17b0*/  PRMT R0, R2, 0x7610, R0 ;  /* 0x0000761002007816 */ /* 0x001fe20000000000 */
[----:B------:R-:W-:Y:S06]  /*17c0*/  BRA `(.L_x_22687) ;  /* 0x0000000800b47947 */ /* 0x000fec0003800000 */
.L_x_22692:
[----:B------:R-:W2:Y:S02]  /*17d0*/  LDG.E.64 R2, desc[UR36][R4.64] ;  /* 0x0000002404027981 */ /* 0x000ea4000c1e1b00 */
[----:B--2---:R-:W0:Y:S02]  /*17e0*/  F2I.S64.F64.TRUNC R2, R2 ;  /* 0x0000000200027311 */ /* 0x004e24000030d900 */
[----:B0-----:R-:W-:Y:S01]  /*17f0*/  PRMT R0, R2, 0x7610, R0 ;  /* 0x0000761002007816 */ /* 0x001fe20000000000 */
[----:B------:R-:W-:Y:S06]  /*1800*/  BRA `(.L_x_22687) ;  /* 0x0000000800a47947 */ /* 0x000fec0003800000 */
.L_x_22682:
        /* <DEDUP_REMOVED lines=12> */
.L_x_22696:
[----:B------:R-:W2:Y:S02]  /*18d0*/  LDG.E.64 R4, desc[UR36][R4.64] ;  /* 0x0000002404047981 */ /* 0x000ea4000c1e1b00 */
[----:B--2---:R-:W0:Y:S02]  /*18e0*/  F2I.S64.F64.TRUNC R2, R4 ;  /* 0x0000000400027311 */ /* 0x004e24000030d900 */
[----:B0-----:R-:W-:Y:S01]  /*18f0*/  PRMT R0, R2, 0x7610, R0 ;  /* 0x0000761002007816 */ /* 0x001fe20000000000 */
[----:B------:R-:W-:Y:S06]  /*1900*/  BRA `(.L_x_22687) ;  /* 0x0000000800647947 */ /* 0x000fec0003800000 */
.L_x_22695:
        /* <DEDUP_REMOVED lines=24> */
[----:B------:R-:W0:Y:S02]  /*1a90*/  F2I.S64.TRUNC R2, R3 ;  /* 0x0000000300027311 */ /* 0x000e24000020d900 */
[----:B0-----:R-:W-:Y:S01]  /*1aa0*/  PRMT R0, R2, 0x7610, R0 ;  /* 0x0000761002007816 */ /* 0x001fe20000000000 */
[----:B------:R-:W-:Y:S06]  /*1ab0*/  BRA `(.L_x_22687) ;  /* 0x0000000400f87947 */ /* 0x000fec0003800000 */
.L_x_22698:
        /* <DEDUP_REMOVED lines=11> */
[----:B------:R-:W0:Y:S02]  /*1b70*/  F2I.S64.TRUNC R2, R3 ;  /* 0x0000000300027311 */ /* 0x000e24000020d900 */
[----:B0-----:R-:W-:Y:S01]  /*1b80*/  PRMT R0, R2, 0x7610, R0 ;  /* 0x0000761002007816 */ /* 0x001fe20000000000 */
[----:B------:R-:W-:Y:S06]  /*1b90*/  BRA `(.L_x_22687) ;  /* 0x0000000400c07947 */ /* 0x000fec0003800000 */
.L_x_22697:
[----:B------:R-:W2:Y:S02]  /*1ba0*/  LDG.E.U16 R2, desc[UR36][R4.64] ;  /* 0x0000002404027981 */ /* 0x000ea4000c1e1500 */
[----:B--2---:R-:W-:-:S06]  /*1bb0*/  IMAD.U32 R2, R2, 0x10000, RZ ;  /* 0x0001000002027824 */ /* 0x004fcc00078e00ff */
[----:B------:R-:W0:Y:S02]  /*1bc0*/  F2I.S64.TRUNC R2, R2 ;  /* 0x0000000200027311 */ /* 0x000e24000020d900 */
[----:B0-----:R-:W-:Y:S01]  /*1bd0*/  PRMT R0, R2, 0x7610, R0 ;  /* 0x0000761002007816 */ /* 0x001fe20000000000 */
[----:B------:R-:W-:Y:S06]  /*1be0*/  BRA `(.L_x_22687) ;  /* 0x0000000400ac7947 */ /* 0x000fec0003800000 */
.L_x_22694:
        /* <DEDUP_REMOVED lines=10> */
.L_x_22701:
        /* <DEDUP_REMOVED lines=21> */
.L_x_22705:
[----:B------:R-:W-:Y:S05]  /*1de0*/  BSYNC.RECONVERGENT B1 ;  /* 0x0000000000017941 */ /* 0x000fea0003800200 */
.L_x_22704:
[----:B------:R-:W-:Y:S01]  /*1df0*/  IMAD.SHL.U32 R0, R0, 0x100000, RZ ;  /* 0x0010000000007824 */ /* 0x000fe200078e00ff */
[----:B------:R-:W-:-:S04]  /*1e00*/  LEA R2, R2, 0x3b800000, 0x17 ;  /* 0x3b80000002027811 */ /* 0x000fc800078eb8ff */
[----:B------:R-:W-:-:S07]  /*1e10*/  LOP3.LUT R2, R2, R0, R7, 0xfe, !PT ;  /* 0x0000000002027212 */ /* 0x000fce00078efe07 */
.L_x_22703:
[----:B------:R-:W-:Y:S05]  /*1e20*/  BSYNC.RECONVERGENT B0 ;  /* 0x0000000000007941 */ /* 0x000fea0003800200 */
.L_x_22702:
[----:B------:R-:W0:Y:S02]  /*1e30*/  F2I.S64.TRUNC R2, R2 ;  /* 0x0000000200027311 */ /* 0x000e24000020d900 */
[----:B0-----:R-:W-:Y:S01]  /*1e40*/  PRMT R0, R2, 0x7610, R0 ;  /* 0x0000761002007816 */ /* 0x001fe20000000000 */
[----:B------:R-:W-:Y:S06]  /*1e50*/  BRA `(.L_x_22687) ;  /* 0x0000000400107947 */ /* 0x000fec0003800000 */
.L_x_22700:
        /* <DEDUP_REMOVED lines=21> */
.L_x_22709:
[----:B------:R-:W-:Y:S05]  /*1fb0*/  BSYNC.RECONVERGENT B1 ;  /* 0x0000000000017941 */ /* 0x000fea0003800200 */
.L_x_22708:
[----:B------:R-:W-:Y:S02]  /*1fc0*/  SHF.L.U32 R0, R0, 0x15, RZ ;  /* 0x0000001500007819 */ /* 0x000fe400000006ff */
[----:B------:R-:W-:-:S04]  /*1fd0*/  LEA R2, R2, 0x37800000, 0x17 ;  /* 0x3780000002027811 */ /* 0x000fc800078eb8ff */
[----:B------:R-:W-:-:S07]  /*1fe0*/  LOP3.LUT R2, R2, R0, R7, 0xfe, !PT ;  /* 0x0000000002027212 */ /* 0x000fce00078efe07 */
.L_x_22707:
[----:B------:R-:W-:Y:S05]  /*1ff0*/  BSYNC.RECONVERGENT B0 ;  /* 0x0000000000007941 */ /* 0x000fea0003800200 */
.L_x_22706:
[----:B------:R-:W0:Y:S02]  /*2000*/  F2I.S64.TRUNC R2, R2 ;  /* 0x0000000200027311 */ /* 0x000e24000020d900 */
[----:B0-----:R-:W-:Y:S01]  /*2010*/  PRMT R0, R2, 0x7610, R0 ;  /* 0x0000761002007816 */ /* 0x001fe20000000000 */
[----:B------:R-:W-:Y:S06]  /*2020*/  BRA `(.L_x_22687) ;  /* 0x00000000009c7947 */ /* 0x000fec0003800000 */
.L_x_22699:
[----:B------:R-:W-:-:S09]  /*2030*/  UISETP.NE.AND UP0, UPT, UR4, 0x1c, UPT ;  /* 0x0000001c0400788c */ /* 0x000fd2000bf05270 */
[----:B------:R-:W-:Y:S05]  /*2040*/  BRA.U !UP0, `(.L_x_22710) ;  /* 0x0000000108907547 */ /* 0x000fea000b800000 */
[----:B------:R-:W-:-:S09]  /*2050*/  UISETP.NE.AND UP0, UPT, UR4, 0x1d, UPT ;  /* 0x0000001d0400788c */ /* 0x000fd2000bf05270 */
[----:B------:R-:W-:Y:S05]  /*2060*/  BRA.U !UP0, `(.L_x_22711) ;  /* 0x0000000108807547 */ /* 0x000fea000b800000 */
[----:B------:R-:W-:-:S09]  /*2070*/  UISETP.NE.AND UP0, UPT, UR4, 0x2c, UPT ;  /* 0x0000002c0400788c */ /* 0x000fd2000bf05270 */
[----:B------:R-:W-:Y:S05]  /*2080*/  BRA.U !UP0, `(.L_x_22712) ;  /* 0x0000000108487547 */ /* 0x000fea000b800000 */
.L_x_22686:
        /* <DEDUP_REMOVED lines=16> */
.L_x_22713:
[----:B------:R-:W-:Y:S01]  /*2190*/  PRMT R0, RZ, 0x7610, R0 ;  /* 0x00007610ff007816 */ /* 0x000fe20000000000 */
[----:B------:R-:W-:Y:S06]  /*21a0*/  BRA `(.L_x_22687) ;  /* 0x00000000003c7947 */ /* 0x000fec0003800000 */
.L_x_22712:
        /* <DEDUP_REMOVED lines=8> */
.L_x_22715:
[----:B------:R-:W-:Y:S05]  /*2230*/  BSYNC.RECONVERGENT B0 ;  /* 0x0000000000007941 */ /* 0x000fea0003800200 */
.L_x_22714:
[----:B------:R-:W0:Y:S02]  /*2240*/  F2I.S64.TRUNC R2, R2 ;  /* 0x0000000200027311 */ /* 0x000e24000020d900 */
[----:B0-----:R-:W-:Y:S01]  /*2250*/  PRMT R0, R2, 0x7610, R0 ;  /* 0x0000761002007816 */ /* 0x001fe20000000000 */
[----:B------:R-:W-:Y:S06]  /*2260*/  BRA `(.L_x_22687) ;  /* 0x00000000000c7947 */ /* 0x000fec0003800000 */
.L_x_22711:
[----:B------:R2:W5:Y:S01]  /*2270*/  LDG.E.U8 R0, desc[UR36][R4.64] ;  /* 0x0000002404007981 */ /* 0x000562000c1e1100 */
[----:B------:R-:W-:Y:S05]  /*2280*/  BRA `(.L_x_22687) ;  /* 0x0000000000047947 */ /* 0x000fea0003800000 */
.L_x_22710:
[----:B------:R1:W5:Y:S02]  /*2290*/  LDG.E.U8 R0, desc[UR36][R4.64] ;  /* 0x0000002404007981 */ /* 0x000364000c1e1100 */
.L_x_22687:
[----:B------:R-:W-:Y:S01]  /*22a0*/  PRMT R2, R18, 0x9910, RZ ;  /* 0x0000991012027816 */ /* 0x000fe200000000ff */
[----:B01234-:R-:W-:-:S03]  /*22b0*/  IMAD.MOV.U32 R5, RZ, RZ, 0x1 ;  /* 0x00000001ff057424 */ /* 0x01ffc600078e00ff */
[----:B------:R-:W-:-:S13]  /*22c0*/  ISETP.NE.AND P0, PT, R2, RZ, PT ;  /* 0x000000ff0200720c */ /* 0x000fda0003f05270 */
[----:B------:R-:W-:Y:S05]  /*22d0*/  @!P0 BRA `(.L_x_22716) ;  /* 0x0000000000408947 */ /* 0x000fea0003800000 */
[----:B------:R-:W-:Y:S01]  /*22e0*/  BSSY.RECONVERGENT B0, `(.L_x_22716) ;  /* 0x000000f000007945 */ /* 0x000fe20003800200 */
[----:B------:R-:W-:Y:S01]  /*22f0*/  IMAD.MOV.U32 R5, RZ, RZ, 0x1 ;  /* 0x00000001ff057424 */ /* 0x000fe200078e00ff */
[----:B------:R-:W-:-:S07]  /*2300*/  PRMT R2, R18, 0x7610, R2 ;  /* 0x0000761012027816 */ /* 0x000fce0000000002 */
.L_x_22717:
        /* <DEDUP_REMOVED lines=13> */
.L_x_22716:
        /* <DEDUP_REMOVED lines=17> */
.L_x_22722:
[----:B------:R0:W-:Y:S01]  /*24f0*/  STG.E.U8 desc[UR36][R2.64], R5 ;  /* 0x0000000502007986 */ /* 0x0001e2000c101124 */
[----:B------:R-:W-:Y:S05]  /*2500*/  BRA `(.L_x_22724) ;  /* 0x0000000c00547947 */ /* 0x000fea0003800000 */
.L_x_22721:
[----:B------:R-:W-:-:S09]  /*2510*/  UISETP.NE.AND UP0, UPT, UR4, 0x2, UPT ;  /* 0x000000020400788c */ /* 0x000fd2000bf05270 */
[----:B------:R-:W-:Y:S05]  /*2520*/  BRA.U !UP0, `(.L_x_22725) ;  /* 0x00000001082c7547 */ /* 0x000fea000b800000 */
[----:B------:R-:W-:-:S09]  /*2530*/  UISETP.NE.AND UP0, UPT, UR4, 0x3, UPT ;  /* 0x000000030400788c */ /* 0x000fd2000bf05270 */
[----:B------:R-:W-:Y:S05]  /*2540*/  BRA.U !UP0, `(.L_x_22726) ;  /* 0x0000000108187547 */ /* 0x000fea000b800000 */
[----:B------:R-:W-:-:S09]  /*2550*/  UISETP.NE.AND UP0, UPT, UR4, 0x4, UPT ;  /* 0x000000040400788c */ /* 0x000fd2000bf05270 */
[----:B------:R-:W-:Y:S05]  /*2560*/  BRA.U UP0, `(.L_x_22723) ;  /* 0x00000009009c7547 */ /* 0x000fea000b800000 */
[----:B------:R-:W-:Y:S02]  /*2570*/  LOP3.LUT R4, R5, 0xff, RZ, 0xc0, !PT ;  /* 0x000000ff05047812 */ /* 0x000fe400078ec0ff */
[----:B------:R-:W-:-:S05]  /*2580*/  MOV R5, RZ ;  /* 0x000000ff00057202 */ /* 0x000fca0000000f00 */
[----:B------:R0:W-:Y:S01]  /*2590*/  STG.E.64 desc[UR36][R2.64], R4 ;  /* 0x0000000402007986 */ /* 0x0001e2000c101b24 */
[----:B------:R-:W-:Y:S05]  /*25a0*/  BRA `(.L_x_22724) ;  /* 0x0000000c002c7947 */ /* 0x000fea0003800000 */
.L_x_22726:
[----:B------:R-:W-:-:S05]  /*25b0*/  LOP3.LUT R5, R5, 0xff, RZ, 0xc0, !PT ;  /* 0x000000ff05057812 */ /* 0x000fca00078ec0ff */
[----:B------:R0:W-:Y:S01]  /*25c0*/  STG.E desc[UR36][R2.64], R5 ;  /* 0x0000000502007986 */ /* 0x0001e2000c101924 */
[----:B------:R-:W-:Y:S05]  /*25d0*/  BRA `(.L_x_22724) ;  /* 0x0000000c00207947 */ /* 0x000fea0003800000 */
.L_x_22725:
[----:B------:R-:W-:-:S05]  /*25e0*/  LOP3.LUT R5, R5, 0xff, RZ, 0xc0, !PT ;  /* 0x000000ff05057812 */ /* 0x000fca00078ec0ff */
[----:B------:R0:W-:Y:S01]  /*25f0*/  STG.E.U16 desc[UR36][R2.64], R5 ;  /* 0x0000000502007986 */ /* 0x0001e2000c101524 */
[----:B------:R-:W-:Y:S05]  /*2600*/  BRA `(.L_x_22724) ;  /* 0x0000000c00147947 */ /* 0x000fea0003800000 */
.L_x_22720:
[----:B------:R-:W-:-:S09]  /*2610*/  UISETP.GT.AND UP0, UPT, UR4, 0x6, UPT ;  /* 0x000000060400788c */ /* 0x000fd2000bf04270 */
[----:B------:R-:W-:Y:S05]  /*2620*/  BRA.U UP0, `(.L_x_22727) ;  /* 0x0000000100347547 */ /* 0x000fea000b800000 */
[----:B------:R-:W-:-:S09]  /*2630*/  UISETP.NE.AND UP0, UPT, UR4, 0x5, UPT ;  /* 0x000000050400788c */ /* 0x000fd2000bf05270 */
[----:B------:R-:W-:Y:S05]  /*2640*/  BRA.U !UP0, `(.L_x_22728) ;  /* 0x0000000108187547 */ /* 0x000fea000b800000 */
[----:B------:R-:W-:-:S09]  /*2650*/  UISETP.NE.AND UP0, UPT, UR4, 0x6, UPT ;  /* 0x000000060400788c */ /* 0x000fd2000bf05270 */
[----:B------:R-:W-:Y:S05]  /*2660*/  BRA.U UP0, `(.L_x_22723) ;  /* 0x00000009005c7547 */ /* 0x000fea000b800000 */
[----:B------:R-:W-:-:S06]  /*2670*/  LOP3.LUT R5, R5, 0xff, RZ, 0xc0, !PT ;  /* 0x000000ff05057812 */ /* 0x000fcc00078ec0ff */
[----:B------:R-:W0:Y:S02]  /*2680*/  I2F.U16 R5, R5 ;  /* 0x0000000500057306 */ /* 0x000e240000101000 */
[----:B0-----:R1:W-:Y:S01]  /*2690*/  STG.E desc[UR36][R2.64], R5 ;  /* 0x0000000502007986 */ /* 0x0013e2000c101924 */
[----:B------:R-:W-:Y:S05]  /*26a0*/  BRA `(.L_x_22724) ;  /* 0x0000000800ec7947 */ /* 0x000fea0003800000 */
.L_x_22728:
[----:B------:R-:W-:-:S04]  /*26b0*/  LOP3.LUT R5, R5, 0xff, RZ, 0xc0, !PT ;  /* 0x000000ff05057812 */ /* 0x000fc800078ec0ff */
[----:B-----5:R-:W0:Y:S02]  /*26c0*/  I2F.U16 R0, R5 ;  /* 0x0000000500007306 */ /* 0x020e240000101000 */
[----:B0-----:R-:W-:-:S05]  /*26d0*/  F2FP.F16.F32.PACK_AB R0, RZ, R0 ;  /* 0x00000000ff00723e */ /* 0x001fca00000000ff */
[----:B------:R0:W-:Y:S01]  /*26e0*/  STG.E.U16 desc[UR36][R2.64], R0 ;  /* 0x0000000002007986 */ /* 0x0001e2000c101524 */
[----:B------:R-:W-:Y:S05]  /*26f0*/  BRA `(.L_x_22724) ;  /* 0x0000000800d87947 */ /* 0x000fea0003800000 */
.L_x_22727:
[----:B------:R-:W-:-:S09]  /*2700*/  UISETP.NE.AND UP0, UPT, UR4, 0x7, UPT ;  /* 0x000000070400788c */ /* 0x000fd2000bf05270 */
[----:B------:R-:W-:Y:S05]  /*2710*/  BRA.U !UP0, `(.L_x_22729) ;  /* 0x00000001083c7547 */ /* 0x000fea000b800000 */
[----:B------:R-:W-:-:S09]  /*2720*/  UISETP.NE.AND UP0, UPT, UR4, 0x8, UPT ;  /* 0x000000080400788c */ /* 0x000fd2000bf05270 */
[----:B------:R-:W-:Y:S05]  /*2730*/  BRA.U !UP0, `(.L_x_22730) ;  /* 0x00000001081c7547 */ /* 0x000fea000b800000 */
[----:B------:R-:W-:-:S09]  /*2740*/  UISETP.NE.AND UP0, UPT, UR4, 0x9, UPT ;  /* 0x000000090400788c */ /* 0x000fd2000bf05270 */
[----:B------:R-:W-:Y:S05]  /*2750*/  BRA.U UP0, `(.L_x_22723) ;  /* 0x0000000900207547 */ /* 0x000fea000b800000 */
[----:B------:R-:W-:Y:S01]  /*2760*/  LOP3.LUT R5, R5, 0xff, RZ, 0xc0, !PT ;  /* 0x000000ff05057812 */ /* 0x000fe200078ec0ff */
[----:B------:R-:W-:-:S03]  /*2770*/  IMAD.MOV.U32 R7, RZ, RZ, RZ ;  /* 0x000000ffff077224 */ /* 0x000fc600078e00ff */
[----:B------:R-:W0:Y:S02]  /*2780*/  I2F.U16 R6, R5 ;  /* 0x0000000500067306 */ /* 0x000e240000101000 */
[----:B0-----:R3:W-:Y:S01]  /*2790*/  STG.E.64 desc[UR36][R2.64], R6 ;  /* 0x0000000602007986 */ /* 0x0017e2000c101b24 */
[----:B------:R-:W-:Y:S05]  /*27a0*/  BRA `(.L_x_22724) ;  /* 0x0000000800ac7947 */ /* 0x000fea0003800000 */
.L_x_22730:
[----:B------:R-:W-:-:S06]  /*27b0*/  LOP3.LUT R5, R5, 0xff, RZ, 0xc0, !PT ;  /* 0x000000ff05057812 */ /* 0x000fcc00078ec0ff */
[----:B------:R-:W0:Y:S02]  /*27c0*/  I2F.U16 R5, R5 ;  /* 0x0000000500057306 */ /* 0x000e240000101000 */
[----:B0-----:R-:W-:-:S04]  /*27d0*/  F2FP.F16.F32.PACK_AB R5, RZ, R5 ;  /* 0x00000005ff05723e */ /* 0x001fc800000000ff */
[----:B------:R-:W-:-:S05]  /*27e0*/  PRMT R5, R5, 0x5410, RZ ;  /* 0x0000541005057816 */ /* 0x000fca00000000ff */
[----:B------:R2:W-:Y:S01]  /*27f0*/  STG.E desc[UR36][R2.64], R5 ;  /* 0x0000000502007986 */ /* 0x0005e2000c101924 */
[----:B------:R-:W-:Y:S05]  /*2800*/  BRA `(.L_x_22724) ;  /* 0x0000000800947947 */ /* 0x000fea0003800000 */
.L_x_22729:
[----:B------:R-:W-:-:S06]  /*2810*/  LOP3.LUT R5, R5, 0xff, RZ, 0xc0, !PT ;  /* 0x000000ff05057812 */ /* 0x000fcc00078ec0ff */
[----:B------:R-:W0:Y:S02]  /*2820*/  I2F.F64.U16 R4, R5 ;  /* 0x0000000500047312 */ /* 0x000e240000101800 */
[----:B0-----:R4:W-:Y:S01]  /*2830*/  STG.E.64 desc[UR36][R2.64], R4 ;  /* 0x0000000402007986 */ /* 0x0019e2000c101b24 */
[----:B------:R-:W-:Y:S05]  /*2840*/  BRA `(.L_x_22724) ;  /* 0x0000000800847947 */ /* 0x000fea0003800000 */
.L_x_22719:
        /* <DEDUP_REMOVED lines=12> */
.L_x_22733:
[----:B------:R-:W-:Y:S02]  /*2910*/  LOP3.LUT R5, R5, 0xff, RZ, 0xc0, !PT ;  /* 0x000000ff05057812 */ /* 0x000fe400078ec0ff */
[----:B------:R-:W-:-:S04]  /*2920*/  CS2R R6, SRZ ;  /* 0x0000000000067805 */ /* 0x000fc8000001ff00 */
[----:B------:R-:W0:Y:S02]  /*2930*/  I2F.F64.U16 R4, R5 ;  /* 0x0000000500047312 */ /* 0x000e240000101800 */
[----:B0-----:R0:W-:Y:S01]  /*2940*/  STG.E.128 desc[UR36][R2.64], R4 ;  /* 0x0000000402007986 */ /* 0x0011e2000c101d24 */
[----:B------:R-:W-:Y:S05]  /*2950*/  BRA `(.L_x_22724) ;  /* 0x0000000800407947 */ /* 0x000fea0003800000 */
.L_x_22732:
[----:B------:R-:W-:-:S09]  /*2960*/  UISETP.NE.AND UP0, UPT, UR4, 0xf, UPT ;  /* 0x0000000f0400788c */ /* 0x000fd2000bf05270 */
[----:B------:R-:W-:Y:S05]  /*2970*/  BRA.U !UP0, `(.L_x_22734) ;  /* 0x0000000108907547 */ /* 0x000fea000b800000 */
[----:B------:R-:W-:-:S09]  /*2980*/  UISETP.NE.AND UP0, UPT, UR4, 0x17, UPT ;  /* 0x000000170400788c */ /* 0x000fd2000bf05270 */
[----:B------:R-:W-:Y:S05]  /*2990*/  BRA.U !UP0, `(.L_x_22735) ;  /* 0x0000000108447547 */ /* 0x000fea000b800000 */
[----:B------:R-:W-:-:S09]  /*29a0*/  UISETP.NE.AND UP0, UPT, UR4, 0x18, UPT ;  /* 0x000000180400788c */ /* 0x000fd2000bf05270 */
[----:B------:R-:W-:Y:S05]  /*29b0*/  BRA.U UP0, `(.L_x_22723) ;  /* 0x0000000500887547 */ /* 0x000fea000b800000 */
[----:B-----5:R-:W-:Y:S01]  /*29c0*/  LOP3.LUT R0, R5, 0xff, RZ, 0xc0, !PT ;  /* 0x000000ff05007812 */ /* 0x020fe200078ec0ff */
[----:B------:R-:W-:Y:S01]  /*29d0*/  BSSY.RECONVERGENT B0, `(.L_x_22736) ;  /* 0x000000b000007945 */ /* 0x000fe20003800200 */
[----:B------:R-:W-:Y:S02]  /*29e0*/  IMAD.MOV.U32 R5, RZ, RZ, 0x7f ;  /* 0x0000007fff057424 */ /* 0x000fe400078e00ff */
[----:B------:R-:W0:Y:S02]  /*29f0*/  I2F.U16 R7, R0 ;  /* 0x0000000000077306 */ /* 0x000e240000101000 */
        /* <DEDUP_REMOVED lines=8> */
.L_x_22737:
[----:B------:R-:W-:Y:S05]  /*2a80*/  BSYNC.RECONVERGENT B0 ;  /* 0x0000000000007941 */ /* 0x000fea0003800200 */
.L_x_22736:
[----:B------:R0:W-:Y:S01]  /*2a90*/  STG.E.U8 desc[UR36][R2.64], R5 ;  /* 0x0000000502007986 */ /* 0x0001e2000c101124 */
[----:B------:R-:W-:Y:S05]  /*2aa0*/  BRA `(.L_x_22724) ;  /* 0x0000000400ec7947 */ /* 0x000fea0003800000 */
.L_x_22735:
[----:B-----5:R-:W-:-:S04]  /*2ab0*/  LOP3.LUT R0, R5, 0xff, RZ, 0xc0, !PT ;  /* 0x000000ff05007812 */ /* 0x020fc800078ec0ff */
[----:B------:R-:W0:Y:S02]  /*2ac0*/  I2F.U16 R7, R0 ;  /* 0x0000000000077306 */ /* 0x000e240000101000 */
        /* <DEDUP_REMOVED lines=15> */
.L_x_22734:
[----:B------:R-:W-:-:S04]  /*2bc0*/  LOP3.LUT R5, R5, 0xff, RZ, 0xc0, !PT ;  /* 0x000000ff05057812 */ /* 0x000fc800078ec0ff */
[----:B-----5:R-:W0:Y:S02]  /*2bd0*/  I2F.U16 R0, R5 ;  /* 0x0000000500007306 */ /* 0x020e240000101000 */
[----:B0-----:R-:W-:-:S05]  /*2be0*/  F2FP.BF16.F32.PACK_AB R0, RZ, R0 ;  /* 0x00000000ff00723e */ /* 0x001fca00000010ff */
[----:B------:R0:W-:Y:S01]  /*2bf0*/  STG.E.U16 desc[UR36][R2.64], R0 ;  /* 0x0000000002007986 */ /* 0x0001e2000c101524 */
[----:B------:R-:W-:Y:S05]  /*2c00*/  BRA `(.L_x_22724) ;  /* 0x0000000400947947 */ /* 0x000fea0003800000 */
.L_x_22731:
        /* <DEDUP_REMOVED lines=8> */
[----:B------:R-:W-:-:S05]  /*2c90*/  LOP3.LUT R5, R5, 0xff, RZ, 0xc0, !PT ;  /* 0x000000ff05057812 */ /* 0x000fca00078ec0ff */
[----:B------:R0:W-:Y:S01]  /*2ca0*/  STG.E.U16 desc[UR36][R2.64], R5 ;  /* 0x0000000502007986 */ /* 0x0001e2000c101524 */
[----:B------:R-:W-:Y:S05]  /*2cb0*/  BRA `(.L_x_22724) ;  /* 0x0000000400687947 */ /* 0x000fea0003800000 */
.L_x_22740:
[----:B------:R-:W-:Y:S01]  /*2cc0*/  LOP3.LUT R5, R5, 0xff, RZ, 0xc0, !PT ;  /* 0x000000ff05057812 */ /* 0x000fe200078ec0ff */
[----:B------:R-:W-:Y:S01]  /*2cd0*/  BSSY.RECONVERGENT B0, `(.L_x_22741) ;  /* 0x0000012000007945 */ /* 0x000fe20003800200 */
[----:B-----5:R-:W-:-:S04]  /*2ce0*/  HFMA2 R0, -RZ, RZ, 0, 7.62939453125e-06 ;  /* 0x00000080ff007431 */ /* 0x020fc800000001ff */
[----:B------:R-:W0:Y:S02]  /*2cf0*/  I2F.U16 R5, R5 ;  /* 0x0000000500057306 */ /* 0x000e240000101000 */
        /* <DEDUP_REMOVED lines=9> */
.L_x_22743:
[----:B------:R-:W-:-:S04]  /*2d90*/  SHF.R.U32.HI R0, RZ, 0x14, R5 ;  /* 0x00000014ff007819 */ /* 0x000fc80000011605 */
[----:B------:R-:W-:-:S04]  /*2da0*/  LOP3.LUT R0, R0, 0x1, RZ, 0xc0, !PT ;  /* 0x0000000100007812 */ /* 0x000fc800078ec0ff */
[----:B------:R-:W-:-:S04]  /*2db0*/  IADD3 R0, PT, PT, R5, 0x487ffff, R0 ;  /* 0x0487ffff05007810 */ /* 0x000fc80007ffe000 */
[----:B------:R-:W-:-:S04]  /*2dc0*/  SHF.R.U32.HI R0, RZ, 0x14, R0 ;  /* 0x00000014ff007819 */ /* 0x000fc80000011600 */
[----:B------:R-:W-:-:S07]  /*2dd0*/  LOP3.LUT R4, R0, 0xff, RZ, 0xc0, !PT ;  /* 0x000000ff00047812 */ /* 0x000fce00078ec0ff */
.L_x_22744:
[----:B------:R-:W-:-:S07]  /*2de0*/  PRMT R0, R4, 0x7610, R0 ;  /* 0x0000761004007816 */ /* 0x000fce0000000000 */
.L_x_22742:
[----:B------:R-:W-:Y:S05]  /*2df0*/  BSYNC.RECONVERGENT B0 ;  /* 0x0000000000007941 */ /* 0x000fea0003800200 */
.L_x_22741:
[----:B------:R0:W-:Y:S01]  /*2e00*/  STG.E.U8 desc[UR36][R2.64], R0 ;  /* 0x0000000002007986 */ /* 0x0001e2000c101124 */
[----:B------:R-:W-:Y:S05]  /*2e10*/  BRA `(.L_x_22724) ;  /* 0x0000000400107947 */ /* 0x000fea0003800000 */
.L_x_22739:
[----:B------:R-:W-:Y:S01]  /*2e20*/  LOP3.LUT R5, R5, 0xff, RZ, 0xc0, !PT ;  /* 0x000000ff05057812 */ /* 0x000fe200078ec0ff */
[----:B------:R-:W-:Y:S01]  /*2e30*/  BSSY.RECONVERGENT B0, `(.L_x_22745) ;  /* 0x0000012000007945 */ /* 0x000fe20003800200 */
[----:B-----5:R-:W-:-:S04]  /*2e40*/  IMAD.MOV.U32 R0, RZ, RZ, 0x80 ;  /* 0x00000080ff007424 */ /* 0x020fc800078e00ff */
        /* <DEDUP_REMOVED lines=10> */
.L_x_22747:
[----:B------:R-:W-:-:S04]  /*2ef0*/  SHF.R.U32.HI R0, RZ, 0x15, R5 ;  /* 0x00000015ff007819 */ /* 0x000fc80000011605 */
[----:B------:R-:W-:-:S04]  /*2f00*/  LOP3.LUT R0, R0, 0x1, RZ, 0xc0, !PT ;  /* 0x0000000100007812 */ /* 0x000fc800078ec0ff */
[----:B------:R-:W-:-:S04]  /*2f10*/  IADD3 R0, PT, PT, R5, 0x88fffff, R0 ;  /* 0x088fffff05007810 */ /* 0x000fc80007ffe000 */
[----:B------:R-:W-:-:S04]  /*2f20*/  SHF.R.U32.HI R0, RZ, 0x15, R0 ;  /* 0x00000015ff007819 */ /* 0x000fc80000011600 */
[----:B------:R-:W-:-:S07]  /*2f30*/  LOP3.LUT R4, R0, 0xff, RZ, 0xc0, !PT ;  /* 0x000000ff00047812 */ /* 0x000fce00078ec0ff */
.L_x_22748:
[----:B------:R-:W-:-:S07]  /*2f40*/  PRMT R0, R4, 0x7610, R0 ;  /* 0x0000761004007816 */ /* 0x000fce0000000000 */
.L_x_22746:
[----:B------:R-:W-:Y:S05]  /*2f50*/  BSYNC.RECONVERGENT B0 ;  /* 0x0000000000007941 */ /* 0x000fea0003800200 */
.L_x_22745:
[----:B------:R0:W-:Y:S01]  /*2f60*/  STG.E.U8 desc[UR36][R2.64], R0 ;  /* 0x0000000002007986 */ /* 0x0001e2000c101124 */
[----:B------:R-:W-:Y:S05]  /*2f70*/  BRA `(.L_x_22724) ;  /* 0x0000000000b87947 */ /* 0x000fea0003800000 */
.L_x_22738:
[----:B------:R-:W-:-:S09]  /*2f80*/  UISETP.NE.AND UP0, UPT, UR4, 0x1c, UPT ;  /* 0x0000001c0400788c */ /* 0x000fd2000bf05270 */
[----:B------:R-:W-:Y:S05]  /*2f90*/  BRA.U !UP0, `(.L_x_22749) ;  /* 0x0000000108a87547 */ /* 0x000fea000b800000 */
[----:B------:R-:W-:-:S09]  /*2fa0*/  UISETP.NE.AND UP0, UPT, UR4, 0x1d, UPT ;  /* 0x0000001d0400788c */ /* 0x000fd2000bf05270 */
[----:B------:R-:W-:Y:S05]  /*2fb0*/  BRA.U !UP0, `(.L_x_22750) ;  /* 0x0000000108907547 */ /* 0x000fea000b800000 */
[----:B------:R-:W-:-:S09]  /*2fc0*/  UISETP.NE.AND UP0, UPT, UR4, 0x2c, UPT ;  /* 0x0000002c0400788c */ /* 0x000fd2000bf05270 */
[----:B------:R-:W-:Y:S05]  /*2fd0*/  BRA.U !UP0, `(.L_x_22751) ;  /* 0x0000000108447547 */ /* 0x000fea000b800000 */
.L_x_22723:
[----:B------:R-:W-:Y:S01]  /*2fe0*/  MOV R2, 0x0 ;  /* 0x0000000000027802 */ /* 0x000fe20000000f00 */
[----:B------:R-:W0:Y:S01]  /*2ff0*/  LDCU.64 UR6, c[0x4][0x198] ;  /* 0x01003300ff0677ac */ /* 0x000e220008000a00 */
[----:B------:R-:W-:Y:S02]  /*3000*/  HFMA2 R8, -RZ, RZ, 0, 6.020069122314453125e-06 ;  /* 0x00000065ff087431 */ /* 0x000fe400000001ff */
        /* <DEDUP_REMOVED lines=12> */
[----:B--2--5:R-:W-:Y:S05]  /*30d0*/  CALL.ABS.NOINC R2 ;  /* 0x0000000002007343 */ /* 0x024fea0003c00000 */
.L_x_22752:
[----:B------:R-:W-:Y:S05]  /*30e0*/  BRA `(.L_x_22724) ;  /* 0x00000000005c7947 */ /* 0x000fea0003800000 */
.L_x_22751:
[----:B------:R-:W-:Y:S01]  /*30f0*/  LOP3.LUT R5, R5, 0xff, RZ, 0xc0, !PT ;  /* 0x000000ff05057812 */ /* 0x000fe200078ec0ff */
[----:B------:R-:W-:-:S05]  /*3100*/  IMAD.MOV.U32 R6, RZ, RZ, 0xff ;  /* 0x000000ffff067424 */ /* 0x000fca00078e00ff */
[----:B------:R-:W0:Y:S02]  /*3110*/  I2F.U16 R5, R5 ;  /* 0x0000000500057306 */ /* 0x000e240000101000 */
[----:B0-----:R-:W-:-:S04]  /*3120*/  SHF.R.U32.HI R4, RZ, 0x17, R5 ;  /* 0x00000017ff047819 */ /* 0x001fc80000011605 */
[----:B------:R-:W-:-:S13]  /*3130*/  ISETP.NE.AND P1, PT, R4, 0xff, PT ;  /* 0x000000ff0400780c */ /* 0x000fda0003f25270 */
[--C-:B-----5:R-:W-:Y:S02]  /*3140*/  @P1 SHF.R.U32.HI R0, RZ, 0x16, R5.reuse ;  /* 0x00000016ff001819 */ /* 0x120fe40000011605 */
[--C-:B------:R-:W-:Y:S02]  /*3150*/  @P1 LOP3.LUT P0, RZ, R4, 0x3fffff, R5.reuse, 0xf8, !PT ;  /* 0x003fffff04ff1812 */ /* 0x100fe4000780f805 */
[----:B------:R-:W-:Y:S02]  /*3160*/  @P1 LOP3.LUT R0, R0, 0x1, RZ, 0xc0, !PT ;  /* 0x0000000100001812 */ /* 0x000fe400078ec0ff */
[----:B------:R-:W-:Y:S02]  /*3170*/  PRMT R5, R6, 0x7610, R5 ;  /* 0x0000761006057816 */ /* 0x000fe40000000005 */
[----:B------:R-:W-:Y:S02]  /*3180*/  @P1 ISETP.EQ.U32.AND P2, PT, R0, 0x1, P0 ;  /* 0x000000010000180c */ /* 0x000fe40000742070 */
[----:B------:R-:W-:-:S02]  /*3190*/  PLOP3.LUT P0, PT, PT, PT, PT, 0x80, 0x8 ;  /* 0x000000000008781c */ /* 0x000fc40003f0f070 */
[----:B------:R-:W-:Y:S02]  /*31a0*/  @P1 PLOP3.LUT P0, PT, P2, PT, PT, 0x80, 0x8 ;  /* 0x000000000008181c */ /* 0x000fe4000170f070 */
[----:B------:R-:W-:-:S11]  /*31b0*/  @P1 IADD3 R0, PT, PT, R4, 0x1, RZ ;  /* 0x0000000104001810 */ /* 0x000fd60007ffe0ff */
[----:B------:R-:W-:-:S04]  /*31c0*/  @!P0 IMAD.MOV R0, RZ, RZ, R4 ;  /* 0x000000ffff008224 */ /* 0x000fc800078e0204 */
[----:B------:R-:W-:-:S05]  /*31d0*/  @P1 IMAD.MOV.U32 R5, RZ, RZ, R0 ;  /* 0x000000ffff051224 */ /* 0x000fca00078e0000 */
[----:B------:R0:W-:Y:S01]  /*31e0*/  STG.E.U8 desc[UR36][R2.64], R5 ;  /* 0x0000000502007986 */ /* 0x0001e2000c101124 */
[----:B------:R-:W-:Y:S05]  /*31f0*/  BRA `(.L_x_22724) ;  /* 0x0000000000187947 */ /* 0x000fea0003800000 */
.L_x_22750:
[----:B------:R-:W-:Y:S01]  /*3200*/  LOP3.LUT R4, R5, 0xff, RZ, 0xc0, !PT ;  /* 0x000000ff05047812 */ /* 0x000fe200078ec0ff */
[----:B------:R-:W-:-:S05]  /*3210*/  IMAD.MOV.U32 R5, RZ, RZ, RZ ;  /* 0x000000ffff057224 */ /* 0x000fca00078e00ff */
[----:B------:R0:W-:Y:S01]  /*3220*/  STG.E.64 desc[UR36][R2.64], R4 ;  /* 0x0000000402007986 */ /* 0x0001e2000c101b24 */
[----:B------:R-:W-:Y:S05]  /*3230*/  BRA `(.L_x_22724) ;  /* 0x0000000000087947 */ /* 0x000fea0003800000 */
.L_x_22749:
[----:B------:R-:W-:-:S05]  /*3240*/  LOP3.LUT R5, R5, 0xff, RZ, 0xc0, !PT ;  /* 0x000000ff05057812 */ /* 0x000fca00078ec0ff */
[----:B------:R0:W-:Y:S02]  /*3250*/  STG.E desc[UR36][R2.64], R5 ;  /* 0x0000000502007986 */ /* 0x0001e4000c101924 */
.L_x_22724:
[----:B------:R-:W-:Y:S05]  /*3260*/  BSYNC.RECONVERGENT B6 ;  /* 0x0000000000067941 */ /* 0x000fea0003800200 */
.L_x_22718:
[----:B------:R-:W-:-:S07]  /*3270*/  IADD3 R17, PT, PT, R17, 0x80, RZ ;  /* 0x0000008011117810 */ /* 0x000fce0007ffe0ff */
.L_x_22680:
[----:B------:R-:W-:Y:S05]  /*3280*/  BSYNC.RECONVERGENT B7 ;  /* 0x0000000000077941 */ /* 0x000fea0003800200 */
.L_x_22679:
[----:B------:R-:W0:Y:S01]  /*3290*/  LDCU UR4, c[0x0][0x380] ;  /* 0x00007000ff0477ac */ /* 0x000e220008000800 */
[----:B------:R-:W-:Y:S01]  /*32a0*/  BSSY.RECONVERGENT B7, `(.L_x_22753) ;  /* 0x0000318000077945 */ /* 0x000fe20003800200 */
[----:B0-----:R-:W-:-:S13]  /*32b0*/  ISETP.GE.AND P0, PT, R17, UR4, PT ;  /* 0x0000000411007c0c */ /* 0x001fda000bf06270 */
[----:B------:R-:W-:Y:S05]  /*32c0*/  @P0 BRA `(.L_x_22754) ;  /* 0x0000003000540947 */ /* 0x000fea0003800000 */
[----:B------:R-:W0:Y:S01]  /*32d0*/  LDCU UR4, c[0x0][0x388] ;  /* 0x00007100ff0477ac */ /* 0x000e220008000800 */
[----:B-----5:R-:W-:Y:S02]  /*32e0*/  IMAD.MOV.U32 R0, RZ, RZ, RZ ;  /* 0x000000ffff007224 */ /* 0x020fe400078e00ff */
[----:B------:R-:W-:Y:S01]  /*32f0*/  IMAD.MOV.U32 R16, RZ, RZ, RZ ;  /* 0x000000ffff107224 */ /* 0x000fe200078e00ff */
[----:B0-----:R-:W-:-:S09]  /*3300*/  UISETP.NE.AND UP0, UPT, UR4, URZ, UPT ;  /* 0x000000ff0400728c */ /* 0x001fd2000bf05270 */
        /* <DEDUP_REMOVED lines=299> */
.L_x_22755:
[----:B------:R-:W4:Y:S01]  /*45c0*/  LDCU.64 UR6, c[0x0][0x588] ;  /* 0x0000b100ff0677ac */ /* 0x000f220008000a00 */
[----:B------:R-:W-:-:S04]  /*45d0*/  UPRMT UR4, UR42, 0x9910, URZ ;  /* 0x000099102a047896 */ /* 0x000fc800080000ff */
[----:B------:R-:W-:Y:S01]  /*45e0*/  UISETP.GT.AND UP0, UPT, UR4, 0x9, UPT ;  /* 0x000000090400788c */ /* 0x000fe2000bf04270 */
[----:B----4-:R-:W-:-:S05]  /*45f0*/  IADD3 R4, P0, PT, R0, UR6, RZ ;  /* 0x0000000600047c10 */ /* 0x010fca000ff1e0ff */
        /* <DEDUP_REMOVED lines=12> */
.L_x_22759:
[----:B------:R0:W5:Y:S01]  /*46c0*/  LDG.E.U8 R0, desc[UR36][R4.64] ;  /* 0x0000002404007981 */ /* 0x000162000c1e1100 */
[----:B------:R-:W-:Y:S05]  /*46d0*/  BRA `(.L_x_22761) ;  /* 0x0000000c005c7947 */ /* 0x000fea0003800000 */
.L_x_22758:
        /* <DEDUP_REMOVED lines=8> */
.L_x_22763:
[----:B------:R0:W5:Y:S01]  /*4760*/  LDG.E.U8 R0, desc[UR36][R4.64] ;  /* 0x0000002404007981 */ /* 0x000162000c1e1100 */
[----:B------:R-:W-:Y:S05]  /*4770*/  BRA `(.L_x_22761) ;  /* 0x0000000c00347947 */ /* 0x000fea0003800000 */
.L_x_22762:
[----:B------:R0:W5:Y:S01]  /*4780*/  LDG.E.U16 R0, desc[UR36][R4.64] ;  /* 0x0000002404007981 */ /* 0x000162000c1e1500 */
[----:B------:R-:W-:Y:S05]  /*4790*/  BRA `(.L_x_22761) ;  /* 0x0000000c002c7947 */ /* 0x000fea0003800000 */
.L_x_22757:
[----:B------:R-:W-:-:S09]  /*47a0*/  UISETP.GT.AND UP0, UPT, UR4, 0x6, UPT ;  /* 0x000000060400788c */ /* 0x000fd2000bf04270 */
[----:B------:R-:W-:Y:S05]  /*47b0*/  BRA.U UP0, `(.L_x_22764) ;  /* 0x0000000100347547 */ /* 0x000fea000b800000 */
[----:B------:R-:W-:-:S09]  /*47c0*/  UISETP.NE.AND UP0, UPT, UR4, 0x5, UPT ;  /* 0x000000050400788c */ /* 0x000fd2000bf05270 */
[----:B------:R-:W-:Y:S05]  /*47d0*/  BRA.U !UP0, `(.L_x_22765) ;  /* 0x0000000108187547 */ /* 0x000fea000b800000 */
[----:B------:R-:W-:-:S09]  /*47e0*/  UISETP.NE.AND UP0, UPT, UR4, 0x6, UPT ;  /* 0x000000060400788c */ /* 0x000fd2000bf05270 */
[----:B------:R-:W-:Y:S05]  /*47f0*/  BRA.U UP0, `(.L_x_22760) ;  /* 0x0000000900c07547 */ /* 0x000fea000b800000 */
[----:B---3--:R-:W2:Y:S02]  /*4800*/  LDG.E R2, desc[UR36][R4.64] ;  /* 0x0000002404027981 */ /* 0x008ea4000c1e1900 */
[----:B--2---:R-:W0:Y:S02]  /*4810*/  F2I.S64.TRUNC R2, R2 ;  /* 0x0000000200027311 */ /* 0x004e24000020d900 */
[----:B0-----:R-:W-:Y:S01]  /*4820*/  PRMT R0, R2, 0x7610, R0 ;  /* 0x0000761002007816 */ /* 0x001fe20000000000 */
[----:B------:R-:W-:Y:S06]  /*4830*/  BRA `(.L_x_22761) ;  /* 0x0000000c00047947 */ /* 0x000fec0003800000 */
.L_x_22765:
[----:B---3--:R-:W2:Y:S02]  /*4840*/  LDG.E.U16 R2, desc[UR36][R4.64] ;  /* 0x0000002404027981 */ /* 0x008ea4000c1e1500 */
[----:B--2---:R-:W-:-:S06]  /*4850*/  HADD2.F32 R2, -RZ, R2.H0_H0 ;  /* 0x20000002ff027230 */ /* 0x004fcc0000004100 */
[----:B------:R-:W0:Y:S02]  /*4860*/  F2I.S64.TRUNC R2, R2 ;  /* 0x0000000200027311 */ /* 0x000e24000020d900 */
[----:B0-----:R-:W-:Y:S01]  /*4870*/  PRMT R0, R2, 0x7610, R0 ;  /* 0x0000761002007816 */ /* 0x001fe20000000000 */
[----:B------:R-:W-:Y:S06]  /*4880*/  BRA `(.L_x_22761) ;  /* 0x0000000800f07947 */ /* 0x000fec0003800000 */
.L_x_22764:
[----:B------:R-:W-:-:S09]  /*4890*/  UISETP.NE.AND UP0, UPT, UR4, 0x7, UPT ;  /* 0x000000070400788c */ /* 0x000fd2000bf05270 */
[----:B------:R-:W-:Y:S05]  /*48a0*/  BRA.U !UP0, `(.L_x_22766) ;  /* 0x0000000108347547 */ /* 0x000fea000b800000 */
        /* <DEDUP_REMOVED lines=8> */
.L_x_22767:
[----:B------:R-:W3:Y:S02]  /*4930*/  LDG.E.U16 R4, desc[UR36][R4.64] ;  /* 0x0000002404047981 */ /* 0x000ee4000c1e1500 */
[----:B---3--:R-:W-:-:S06]  /*4940*/  HADD2.F32 R2, -RZ, R4.H0_H0 ;  /* 0x20000004ff027230 */ /* 0x008fcc0000004100 */
[----:B------:R-:W0:Y:S02]  /*4950*/  F2I.S64.TRUNC R2, R2 ;  /* 0x0000000200027311 */ /* 0x000e24000020d900 */
[----:B0-----:R-:W-:Y:S01]  /*4960*/  PRMT R0, R2, 0x7610, R0 ;  /* 0x0000761002007816 */ /* 0x001fe20000000000 */
[----:B------:R-:W-:Y:S06]  /*4970*/  BRA `(.L_x_22761) ;  /* 0x0000000800b47947 */ /* 0x000fec0003800000 */
.L_x_22766:
[----:B---3--:R-:W2:Y:S02]  /*4980*/  LDG.E.64 R2, desc[UR36][R4.64] ;  /* 0x0000002404027981 */ /* 0x008ea4000c1e1b00 */
[----:B--2---:R-:W0:Y:S02]  /*4990*/  F2I.S64.F64.TRUNC R2, R2 ;  /* 0x0000000200027311 */ /* 0x004e24000030d900 */
[----:B0-----:R-:W-:Y:S01]  /*49a0*/  PRMT R0, R2, 0x7610, R0 ;  /* 0x0000761002007816 */ /* 0x001fe20000000000 */
[----:B------:R-:W-:Y:S06]  /*49b0*/  BRA `(.L_x_22761) ;  /* 0x0000000800a47947 */ /* 0x000fec0003800000 */
.L_x_22756:
        /* <DEDUP_REMOVED lines=12> */
.L_x_22770:
[----:B------:R-:W3:Y:S02]  /*4a80*/  LDG.E.64 R4, desc[UR36][R4.64] ;  /* 0x0000002404047981 */ /* 0x000ee4000c1e1b00 */
[----:B---3--:R-:W0:Y:S02]  /*4a90*/  F2I.S64.F64.TRUNC R2, R4 ;  /* 0x0000000400027311 */ /* 0x008e24000030d900 */
[----:B0-----:R-:W-:Y:S01]  /*4aa0*/  PRMT R0, R2, 0x7610, R0 ;  /* 0x0000761002007816 */ /* 0x001fe20000000000 */
[----:B------:R-:W-:Y:S06]  /*4ab0*/  BRA `(.L_x_22761) ;  /* 0x0000000800647947 */ /* 0x000fec0003800000 */
.L_x_22769:
[----:B------:R-:W-:-:S09]  /*4ac0*/  UISETP.NE.AND UP0, UPT, UR4, 0xf, UPT ;  /* 0x0000000f0400788c */ /* 0x000fd2000bf05270 */
[----:B------:R-:W-:Y:S05]  /*4ad0*/  BRA.U !UP0, `(.L_x_22771) ;  /* 0x00000001089c7547 */ /* 0x000fea000b800000 */
[----:B------:R-:W-:-:S09]  /*4ae0*/  UISETP.NE.AND UP0, UPT, UR4, 0x17, UPT ;  /* 0x000000170400788c */ /* 0x000fd2000bf05270 */
[----:B------:R-:W-:Y:S05]  /*4af0*/  BRA.U !UP0, `(.L_x_22772) ;  /* 0x00000001085c7547 */ /* 0x000fea000b800000 */
[----:B------:R-:W-:-:S09]  /*4b00*/  UISETP.NE.AND UP0, UPT, UR4, 0x18, UPT ;  /* 0x000000180400788c */ /* 0x000fd2000bf05270 */
[----:B------:R-:W-:Y:S05]  /*4b10*/  BRA.U UP0, `(.L_x_22760) ;  /* 0x0000000500f87547 */ /* 0x000fea000b800000 */
[----:B------:R-:W2:Y:S01]  /*4b20*/  LDG.E.U8 R0, desc[UR36][R4.64] ;  /* 0x0000002404007981 */ /* 0x000ea2000c1e1100 */
[----:B---3--:R-:W-:Y:S02]  /*4b30*/  IMAD.MOV.U32 R6, RZ, RZ, 0x1f ;  /* 0x0000001fff067424 */ /* 0x008fe400078e00ff */
        /* <DEDUP_REMOVED lines=16> */
[----:B------:R-:W0:Y:S02]  /*4c40*/  F2I.S64.TRUNC R2, R3 ;  /* 0x0000000300027311 */ /* 0x000e24000020d900 */
[----:B0-----:R-:W-:Y:S01]  /*4c50*/  PRMT R0, R2, 0x7610, R0 ;  /* 0x0000761002007816 */ /* 0x001fe20000000000 */
[----:B------:R-:W-:Y:S06]  /*4c60*/  BRA `(.L_x_22761) ;  /* 0x0000000400f87947 */ /* 0x000fec0003800000 */
.L_x_22772:
[----:B---3--:R-:W2:Y:S02]  /*4c70*/  LDG.E.U8 R3, desc[UR36][R4.64] ;  /* 0x0000002404037981 */ /* 0x008ea4000c1e1100 */
        /* <DEDUP_REMOVED lines=10> */
[----:B------:R-:W0:Y:S02]  /*4d20*/  F2I.S64.TRUNC R2, R3 ;  /* 0x0000000300027311 */ /* 0x000e24000020d900 */
[----:B0-----:R-:W-:Y:S01]  /*4d30*/  PRMT R0, R2, 0x7610, R0 ;  /* 0x0000761002007816 */ /* 0x001fe20000000000 */
[----:B------:R-:W-:Y:S06]  /*4d40*/  BRA `(.L_x_22761) ;  /* 0x0000000400c07947 */ /* 0x000fec0003800000 */
.L_x_22771:
[----:B---3--:R-:W2:Y:S02]  /*4d50*/  LDG.E.U16 R2, desc[UR36][R4.64] ;  /* 0x0000002404027981 */ /* 0x008ea4000c1e1500 */
[----:B--2---:R-:W-:-:S06]  /*4d60*/  IMAD.U32 R2, R2, 0x10000, RZ ;  /* 0x0001000002027824 */ /* 0x004fcc00078e00ff */
[----:B------:R-:W0:Y:S02]  /*4d70*/  F2I.S64.TRUNC R2, R2 ;  /* 0x0000000200027311 */ /* 0x000e24000020d900 */
[----:B0-----:R-:W-:Y:S01]  /*4d80*/  PRMT R0, R2, 0x7610, R0 ;  /* 0x0000761002007816 */ /* 0x001fe20000000000 */
[----:B------:R-:W-:Y:S06]  /*4d90*/  BRA `(.L_x_22761) ;  /* 0x0000000400ac7947 */ /* 0x000fec0003800000 */
.L_x_22768:
        /* <DEDUP_REMOVED lines=10> */
.L_x_22775:
[----:B------:R-:W2:Y:S01]  /*4e40*/  LDG.E.U8 R4, desc[UR36][R4.64] ;  /* 0x0000002404047981 */ /* 0x000ea2000c1e1100 */
[----:B------:R-:W-:Y:S01]  /*4e50*/  BSSY.RECONVERGENT B0, `(.L_x_22776) ;  /* 0x0000018000007945 */ /* 0x000fe20003800200 */
[----:B---3--:R-:W-:Y:S01]  /*4e60*/  HFMA2 R2, -RZ, RZ, 0, 0 ;  /* 0x00000000ff027431 */ /* 0x008fe200000001ff */
        /* <DEDUP_REMOVED lines=18> */
.L_x_22779:
[----:B------:R-:W-:Y:S05]  /*4f90*/  BSYNC.RECONVERGENT B1 ;  /* 0x0000000000017941 */ /* 0x000fea0003800200 */
.L_x_22778:
[----:B------:R-:W-:Y:S02]  /*4fa0*/  SHF.L.U32 R0, R0, 0x14, RZ ;  /* 0x0000001400007819 */ /* 0x000fe400000006ff */
[----:B------:R-:W-:-:S04]  /*4fb0*/  LEA R2, R2, 0x3b800000, 0x17 ;  /* 0x3b80000002027811 */ /* 0x000fc800078eb8ff */
[----:B------:R-:W-:-:S07]  /*4fc0*/  LOP3.LUT R2, R2, R0, R7, 0xfe, !PT ;  /* 0x0000000002027212 */ /* 0x000fce00078efe07 */
.L_x_22777:
[----:B------:R-:W-:Y:S05]  /*4fd0*/  BSYNC.RECONVERGENT B0 ;  /* 0x0000000000007941 */ /* 0x000fea0003800200 */
.L_x_22776:
[----:B------:R-:W0:Y:S02]  /*4fe0*/  F2I.S64.TRUNC R2, R2 ;  /* 0x0000000200027311 */ /* 0x000e24000020d900 */
[----:B0-----:R-:W-:Y:S01]  /*4ff0*/  PRMT R0, R2, 0x7610, R0 ;  /* 0x0000761002007816 */ /* 0x001fe20000000000 */
[----:B------:R-:W-:Y:S06]  /*5000*/  BRA `(.L_x_22761) ;  /* 0x0000000400107947 */ /* 0x000fec0003800000 */
.L_x_22774:
[----:B------:R-:W2:Y:S01]  /*5010*/  LDG.E.U8 R4, desc[UR36][R4.64] ;  /* 0x0000002404047981 */ /* 0x000ea2000c1e1100 */
[----:B------:R-:W-:Y:S01]  /*5020*/  BSSY.RECONVERGENT B0, `(.L_x_22780) ;  /* 0x0000018000007945 */ /* 0x000fe20003800200 */
[----:B---3--:R-:W-:Y:S01]  /*5030*/  IMAD.MOV.U32 R2, RZ, RZ, RZ ;  /* 0x000000ffff027224 */ /* 0x008fe200078e00ff */
        /* <DEDUP_REMOVED lines=18> */
.L_x_22783:
[----:B------:R-:W-:Y:S05]  /*5160*/  BSYNC.RECONVERGENT B1 ;  /* 0x0000000000017941 */ /* 0x000fea0003800200 */
.L_x_22782:
[----:B------:R-:W-:Y:S01]  /*5170*/  IMAD.SHL.U32 R0, R0, 0x200000, RZ ;  /* 0x0020000000007824 */ /* 0x000fe200078e00ff */
[----:B------:R-:W-:-:S04]  /*5180*/  LEA R2, R2, 0x37800000, 0x17 ;  /* 0x3780000002027811 */ /* 0x000fc800078eb8ff */
[----:B------:R-:W-:-:S07]  /*5190*/  LOP3.LUT R2, R2, R0, R7, 0xfe, !PT ;  /* 0x0000000002027212 */ /* 0x000fce00078efe07 */
.L_x_22781:
[----:B------:R-:W-:Y:S05]  /*51a0*/  BSYNC.RECONVERGENT B0 ;  /* 0x0000000000007941 */ /* 0x000fea0003800200 */
.L_x_22780:
[----:B------:R-:W0:Y:S02]  /*51b0*/  F2I.S64.TRUNC R2, R2 ;  /* 0x0000000200027311 */ /* 0x000e24000020d900 */
[----:B0-----:R-:W-:Y:S01]  /*51c0*/  PRMT R0, R2, 0x7610, R0 ;  /* 0x0000761002007816 */ /* 0x001fe20000000000 */
[----:B------:R-:W-:Y:S06]  /*51d0*/  BRA `(.L_x_22761) ;  /* 0x00000000009c7947 */ /* 0x000fec0003800000 */
.L_x_22773:
        /* <DEDUP_REMOVED lines=8> */
[----:B---3--:R-:W-:Y:S01]  /*5260*/  IMAD.MOV.U32 R2, RZ, RZ, 0x400000 ;  /* 0x00400000ff027424 */ /* 0x008fe200078e00ff */
[----:B--2---:R-:W-:-:S13]  /*5270*/  ISETP.NE.AND P0, PT, R4, RZ, PT ;  /* 0x000000ff0400720c */ /* 0x004fda0003f05270 */
[----:B------:R-:W-:Y:S05]  /*5280*/  @!P0 BRA `(.L_x_22787) ;  /* 0x00000000000c8947 */ /* 0x000fea0003800000 */
[----:B------:R-:W-:-:S13]  /*5290*/  ISETP.NE.AND P0, PT, R4, 0xff, PT ;  /* 0x000000ff0400780c */ /* 0x000fda0003f05270 */
[----:B------:R-:W-:Y:S01]  /*52a0*/  @!P0 IMAD.MOV.U32 R2, RZ, RZ, 0x7f800001 ;  /* 0x7f800001ff028424 */ /* 0x000fe200078e00ff */
[----:B------:R-:W-:-:S07]  /*52b0*/  @P0 SHF.L.U32 R2, R4, 0x17, RZ ;  /* 0x0000001704020819 */ /* 0x000fce00000006ff */
.L_x_22787:
[----:B------:R-:W-:Y:S05]  /*52c0*/  BSYNC.RECONVERGENT B0 ;  /* 0x0000000000007941 */ /* 0x000fea0003800200 */
.L_x_22786:
[----:B------:R-:W0:Y:S02]  /*52d0*/  F2I.S64.TRUNC R2, R2 ;  /* 0x0000000200027311 */ /* 0x000e24000020d900 */
[----:B0-----:R-:W-:Y:S01]  /*52e0*/  PRMT R0, R2, 0x7610, R0 ;  /* 0x0000761002007816 */ /* 0x001fe20000000000 */
[----:B------:R-:W-:Y:S06]  /*52f0*/  BRA `(.L_x_22761) ;  /* 0x0000000000547947 */ /* 0x000fec0003800000 */
.L_x_22760:
[----:B---3--:R-:W-:Y:S01]  /*5300*/  MOV R2, 0x0 ;  /* 0x0000000000027802 */ /* 0x008fe20000000f00 */
        /* <DEDUP_REMOVED lines=15> */
.L_x_22788:
[----:B------:R-:W-:Y:S01]  /*5400*/  PRMT R0, RZ, 0x7610, R0 ;  /* 0x00007610ff007816 */ /* 0x000fe20000000000 */
[----:B------:R-:W-:Y:S06]  /*5410*/  BRA `(.L_x_22761) ;  /* 0x00000000000c7947 */ /* 0x000fec0003800000 */
.L_x_22785:
[----:B------:R1:W5:Y:S01]  /*5420*/  LDG.E.U8 R0, desc[UR36][R4.64] ;  /* 0x0000002404007981 */ /* 0x000362000c1e1100 */
[----:B------:R-:W-:Y:S05]  /*5430*/  BRA `(.L_x_22761) ;  /* 0x0000000000047947 */ /* 0x000fea0003800000 */
.L_x_22784:
[----:B------:R2:W5:Y:S02]  /*5440*/  LDG.E.U8 R0, desc[UR36][R4.64] ;  /* 0x0000002404007981 */ /* 0x000564000c1e1100 */
.L_x_22761:
[----:B---3--:R-:W-:Y:S01]  /*5450*/  PRMT R2, R18, 0x9910, RZ ;  /* 0x0000991012027816 */ /* 0x008fe200000000ff */
[----:B012-4-:R-:W-:-:S03]  /*5460*/  IMAD.MOV.U32 R5, RZ, RZ, 0x1 ;  /* 0x00000001ff057424 */ /* 0x017fc600078e00ff */
[----:B------:R-:W-:-:S13]  /*5470*/  ISETP.NE.AND P0, PT, R2, RZ, PT ;  /* 0x000000ff0200720c */ /* 0x000fda0003f05270 */
[----:B------:R-:W-:Y:S05]  /*5480*/  @!P0 BRA `(.L_x_22789) ;  /* 0x0000000000408947 */ /* 0x000fea0003800000 */
[----:B------:R-:W-:Y:S01]  /*5490*/  BSSY.RECONVERGENT B0, `(.L_x_22789) ;  /* 0x000000f000007945 */ /* 0x000fe20003800200 */
[----:B------:R-:W-:Y:S01]  /*54a0*/  IMAD.MOV.U32 R5, RZ, RZ, 0x1 ;  /* 0x00000001ff057424 */ /* 0x000fe200078e00ff */
[----:B------:R-:W-:-:S07]  /*54b0*/  PRMT R2, R18, 0x7610, R2 ;  /* 0x0000761012027816 */ /* 0x000fce0000000002 */
.L_x_22790:
        /* <DEDUP_REMOVED lines=13> */
.L_x_22789:
[----:B------:R-:W0:Y:S01]  /*5590*/  LDCU.64 UR6, c[0x0][0x580] ;  /* 0x0000b000ff0677ac */ /* 0x000e220008000a00 */
[----:B------:R-:W-:Y:S01]  /*55a0*/  BSSY.RECONVERGENT B6, `(.L_x_22791) ;  /* 0x00000e6000067945 */ /* 0x000fe20003800200 */
        /* <DEDUP_REMOVED lines=15> */
.L_x_22795:
[----:B------:R0:W-:Y:S01]  /*56a0*/  STG.E.U8 desc[UR36][R2.64], R5 ;  /* 0x0000000502007986 */ /* 0x0001e2000c101124 */
[----:B------:R-:W-:Y:S05]  /*56b0*/  BRA `(.L_x_22797) ;  /* 0x0000000c00507947 */ /* 0x000fea0003800000 */
.L_x_22794:
[----:B------:R-:W-:-:S09]  /*56c0*/  UISETP.NE.AND UP0, UPT, UR4, 0x2, UPT ;  /* 0x000000020400788c */ /* 0x000fd2000bf05270 */
[----:B------:R-:W-:Y:S05]  /*56d0*/  BRA.U !UP0, `(.L_x_22798) ;  /* 0x00000001082c7547 */ /* 0x000fea000b800000 */
[----:B------:R-:W-:-:S09]  /*56e0*/  UISETP.NE.AND UP0, UPT, UR4, 0x3, UPT ;  /* 0x000000030400788c */ /* 0x000fd2000bf05270 */
[----:B------:R-:W-:Y:S05]  /*56f0*/  BRA.U !UP0, `(.L_x_22799) ;  /* 0x0000000108187547 */ /* 0x000fea000b800000 */
[----:B------:R-:W-:-:S09]  /*5700*/  UISETP.NE.AND UP0, UPT, UR4, 0x4, UPT ;  /* 0x000000040400788c */ /* 0x000fd2000bf05270 */
[----:B------:R-:W-:Y:S05]  /*5710*/  BRA.U UP0, `(.L_x_22796) ;  /* 0x0000000900607547 */ /* 0x000fea000b800000 */
[----:B------:R-:W-:Y:S01]  /*5720*/  LOP3.LUT R4, R5, 0xff, RZ, 0xc0, !PT ;  /* 0x000000ff05047812 */ /* 0x000fe200078ec0ff */
[----:B------:R-:W-:-:S05]  /*5730*/  IMAD.MOV.U32 R5, RZ, RZ, RZ ;  /* 0x000000ffff057224 */ /* 0x000fca00078e00ff */
[----:B------:R0:W-:Y:S01]  /*5740*/  STG.E.64 desc[UR36][R2.64], R4 ;  /* 0x0000000402007986 */ /* 0x0001e2000c101b24 */
[----:B------:R-:W-:Y:S05]  /*5750*/  BRA `(.L_x_22797) ;  /* 0x0000000c00287947 */ /* 0x000fea0003800000 */
.L_x_22799:
[----:B------:R-:W-:-:S05]  /*5760*/  LOP3.LUT R5, R5, 0xff, RZ, 0xc0, !PT ;  /* 0x000000ff05057812 */ /* 0x000fca00078ec0ff */
[----:B------:R0:W-:Y:S01]  /*5770*/  STG.E desc[UR36][R2.64], R5 ;  /* 0x0000000502007986 */ /* 0x0001e2000c101924 */
[----:B------:R-:W-:Y:S05]  /*5780*/  BRA `(.L_x_22797) ;  /* 0x0000000c001c7947 */ /* 0x000fea0003800000 */
.L_x_22798:
[----:B------:R-:W-:-:S05]  /*5790*/  LOP3.LUT R5, R5, 0xff, RZ, 0xc0, !PT ;  /* 0x000000ff05057812 */ /* 0x000fca00078ec0ff */
[----:B------:R0:W-:Y:S01]  /*57a0*/  STG.E.U16 desc[UR36][R2.64], R5 ;  /* 0x0000000502007986 */ /* 0x0001e2000c101524 */
[----:B------:R-:W-:Y:S05]  /*57b0*/  BRA `(.L_x_22797) ;  /* 0x0000000c00107947 */ /* 0x000fea0003800000 */
.L_x_22793:
        /* <DEDUP_REMOVED lines=10> */
.L_x_22801:
[----:B------:R-:W-:-:S04]  /*5860*/  LOP3.LUT R5, R5, 0xff, RZ, 0xc0, !PT ;  /* 0x000000ff05057812 */ /* 0x000fc800078ec0ff */
[----:B-----5:R-:W0:Y:S02]  /*5870*/  I2F.U16 R0, R5 ;  /* 0x0000000500007306 */ /* 0x020e240000101000 */
[----:B0-----:R-:W-:-:S05]  /*5880*/  F2FP.F16.F32.PACK_AB R0, RZ, R0 ;  /* 0x00000000ff00723e */ /* 0x001fca00000000ff */
[----:B------:R0:W-:Y:S01]  /*5890*/  STG.E.U16 desc[UR36][R2.64], R0 ;  /* 0x0000000002007986 */ /* 0x0001e2000c101524 */
[----:B------:R-:W-:Y:S05]  /*58a0*/  BRA `(.L_x_22797) ;  /* 0x0000000800d47947 */ /* 0x000fea0003800000 */
.L_x_22800:
        /* <DEDUP_REMOVED lines=11> */
.L_x_22803:
[----:B------:R-:W-:-:S06]  /*5960*/  LOP3.LUT R5, R5, 0xff, RZ, 0xc0, !PT ;  /* 0x000000ff05057812 */ /* 0x000fcc00078ec0ff */
[----:B------:R-:W0:Y:S02]  /*5970*/  I2F.U16 R5, R5 ;  /* 0x0000000500057306 */ /* 0x000e240000101000 */
[----:B0-----:R-:W-:-:S04]  /*5980*/  F2FP.F16.F32.PACK_AB R5, RZ, R5 ;  /* 0x00000005ff05723e */ /* 0x001fc800000000ff */
[----:B------:R-:W-:-:S05]  /*5990*/  PRMT R5, R5, 0x5410, RZ ;  /* 0x0000541005057816 */ /* 0x000fca00000000ff */
[----:B------:R0:W-:Y:S01]  /*59a0*/  STG.E desc[UR36][R2.64], R5 ;  /* 0x0000000502007986 */ /* 0x0001e2000c101924 */
[----:B------:R-:W-:Y:S05]  /*59b0*/  BRA `(.L_x_22797) ;  /* 0x0000000800907947 */ /* 0x000fea0003800000 */
.L_x_22802:
[----:B------:R-:W-:-:S06]  /*59c0*/  LOP3.LUT R5, R5, 0xff, RZ, 0xc0, !PT ;  /* 0x000000ff05057812 */ /* 0x000fcc00078ec0ff */
[----:B------:R-:W0:Y:S02]  /*59d0*/  I2F.F64.U16 R4, R5 ;  /* 0x0000000500047312 */ /* 0x000e240000101800 */
[----:B0-----:R0:W-:Y:S01]  /*59e0*/  STG.E.64 desc[UR36][R2.64], R4 ;  /* 0x0000000402007986 */ /* 0x0011e2000c101b24 */
[----:B------:R-:W-:Y:S05]  /*59f0*/  BRA `(.L_x_22797) ;  /* 0x0000000800807947 */ /* 0x000fea0003800000 */
.L_x_22792:
        /* <DEDUP_REMOVED lines=13> */
.L_x_22807:
[----:B------:R-:W-:Y:S01]  /*5ad0*/  LOP3.LUT R5, R5, 0xff, RZ, 0xc0, !PT ;  /* 0x000000ff05057812 */ /* 0x000fe200078ec0ff */
[----:B------:R-:W-:Y:S01]  /*5ae0*/  BSSY.RECONVERGENT B0, `(.L_x_22808) ;  /* 0x0000011000007945 */ /* 0x000fe20003800200 */
[----:B-----5:R-:W-:-:S04]  /*5af0*/  IMAD.MOV.U32 R0, RZ, RZ, 0x80 ;  /* 0x00000080ff007424 */ /* 0x020fc800078e00ff */
[----:B------:R-:W0:Y:S02]  /*5b00*/  I2F.U16 R5, R5 ;  /* 0x0000000500057306 */ /* 0x000e240000101000 */
        /* <DEDUP_REMOVED lines=14> */
.L_x_22809:
[----:B------:R-:W-:Y:S05]  /*5bf0*/  BSYNC.RECONVERGENT B0 ;  /* 0x0000000000007941 */ /* 0x000fea0003800200 */
.L_x_22808:
[----:B------:R0:W-:Y:S01]  /*5c00*/  STG.E.U8 desc[UR36][R2.64], R0 ;  /* 0x0000000002007986 */ /* 0x0001e2000c101124 */
[----:B------:R-:W-:Y:S05]  /*5c10*/  BRA `(.L_x_22797) ;  /* 0x0000000400f87947 */ /* 0x000fea0003800000 */
.L_x_22806:
        /* <DEDUP_REMOVED lines=18> */
.L_x_22811:
[----:B------:R-:W-:Y:S05]  /*5d40*/  BSYNC.RECONVERGENT B0 ;  /* 0x0000000000007941 */ /* 0x000fea0003800200 */
.L_x_22810:
[----:B------:R0:W-:Y:S01]  /*5d50*/  STG.E.U8 desc[UR36][R2.64], R0 ;  /* 0x0000000002007986 */ /* 0x0001e2000c101124 */
[----:B------:R-:W-:Y:S05]  /*5d60*/  BRA `(.L_x_22797) ;  /* 0x0000000400a47947 */ /* 0x000fea0003800000 */
.L_x_22805:
[----:B------:R-:W-:-:S09]  /*5d70*/  UISETP.NE.AND UP0, UPT, UR4, 0x1c, UPT ;  /* 0x0000001c0400788c */ /* 0x000fd2000bf05270 */
[----:B------:R-:W-:Y:S05]  /*5d80*/  BRA.U !UP0, `(.L_x_22812) ;  /* 0x0000000108647547 */ /* 0x000fea000b800000 */
[----:B------:R-:W-:-:S09]  /*5d90*/  UISETP.NE.AND UP0, UPT, UR4, 0x1d, UPT ;  /* 0x0000001d0400788c */ /* 0x000fd2000bf05270 */
[----:B------:R-:W-:Y:S05]  /*5da0*/  BRA.U !UP0, `(.L_x_22813) ;  /* 0x00000001084c7547 */ /* 0x000fea000b800000 */
[----:B------:R-:W-:-:S09]  /*5db0*/  UISETP.NE.AND UP0, UPT, UR4, 0x2c, UPT ;  /* 0x0000002c0400788c */ /* 0x000fd2000bf05270 */
[----:B------:R-:W-:Y:S05]  /*5dc0*/  BRA.U UP0, `(.L_x_22796) ;  /* 0x0000000100b47547 */ /* 0x000fea000b800000 */
        /* <DEDUP_REMOVED lines=17> */
.L_x_22813:
[----:B------:R-:W-:Y:S01]  /*5ee0*/  LOP3.LUT R4, R5, 0xff, RZ, 0xc0, !PT ;  /* 0x000000ff05047812 */ /* 0x000fe200078ec0ff */
[----:B------:R-:W-:-:S05]  /*5ef0*/  IMAD.MOV.U32 R5, RZ, RZ, RZ ;  /* 0x000000ffff057224 */ /* 0x000fca00078e00ff */
[----:B------:R0:W-:Y:S01]  /*5f00*/  STG.E.64 desc[UR36][R2.64], R4 ;  /* 0x0000000402007986 */ /* 0x0001e2000c101b24 */
[----:B------:R-:W-:Y:S05]  /*5f10*/  BRA `(.L_x_22797) ;  /* 0x0000000400387947 */ /* 0x000fea0003800000 */
.L_x_22812:
[----:B------:R-:W-:-:S05]  /*5f20*/  LOP3.LUT R5, R5, 0xff, RZ, 0xc0, !PT ;  /* 0x000000ff05057812 */ /* 0x000fca00078ec0ff */
[----:B------:R0:W-:Y:S01]  /*5f30*/  STG.E desc[UR36][R2.64], R5 ;  /* 0x0000000502007986 */ /* 0x0001e2000c101924 */
[----:B------:R-:W-:Y:S05]  /*5f40*/  BRA `(.L_x_22797) ;  /* 0x00000004002c7947 */ /* 0x000fea0003800000 */
.L_x_22804:
        /* <DEDUP_REMOVED lines=10> */
.L_x_22815:
[----:B------:R-:W-:Y:S02]  /*5ff0*/  LOP3.LUT R5, R5, 0xff, RZ, 0xc0, !PT ;  /* 0x000000ff05057812 */ /* 0x000fe400078ec0ff */
[----:B------:R-:W-:-:S04]  /*6000*/  CS2R R6, SRZ ;  /* 0x0000000000067805 */ /* 0x000fc8000001ff00 */
[----:B------:R-:W0:Y:S02]  /*6010*/  I2F.F64.U16 R4, R5 ;  /* 0x0000000500047312 */ /* 0x000e240000101800 */
[----:B0-----:R4:W-:Y:S01]  /*6020*/  STG.E.128 desc[UR36][R2.64], R4 ;  /* 0x0000000402007986 */ /* 0x0019e2000c101d24 */
[----:B------:R-:W-:Y:S05]  /*6030*/  BRA `(.L_x_22797) ;  /* 0x0000000000f07947 */ /* 0x000fea0003800000 */
.L_x_22814:
[----:B------:R-:W-:-:S09]  /*6040*/  UISETP.NE.AND UP0, UPT, UR4, 0xf, UPT ;  /* 0x0000000f0400788c */ /* 0x000fd2000bf05270 */
[----:B------:R-:W-:Y:S05]  /*6050*/  BRA.U !UP0, `(.L_x_22816) ;  /* 0x0000000108d87547 */ /* 0x000fea000b800000 */
[----:B------:R-:W-:-:S09]  /*6060*/  UISETP.NE.AND UP0, UPT, UR4, 0x17, UPT ;  /* 0x000000170400788c */ /* 0x000fd2000bf05270 */
[----:B------:R-:W-:Y:S05]  /*6070*/  BRA.U !UP0, `(.L_x_22817) ;  /* 0x0000000108887547 */ /* 0x000fea000b800000 */
[----:B------:R-:W-:-:S09]  /*6080*/  UISETP.NE.AND UP0, UPT, UR4, 0x18, UPT ;  /* 0x000000180400788c */ /* 0x000fd2000bf05270 */
[----:B------:R-:W-:Y:S05]  /*6090*/  BRA.U !UP0, `(.L_x_22818) ;  /* 0x0000000108447547 */ /* 0x000fea000b800000 */
.L_x_22796:
        /* <DEDUP_REMOVED lines=15> */
[----:B--2--5:R-:W-:Y:S05]  /*6190*/  CALL.ABS.NOINC R2 ;  /* 0x0000000002007343 */ /* 0x024fea0003c00000 */
.L_x_22819:
[----:B------:R-:W-:Y:S05]  /*61a0*/  BRA `(.L_x_22797) ;  /* 0x0000000000947947 */ /* 0x000fea0003800000 */
.L_x_22818:
[----:B-----5:R-:W-:Y:S01]  /*61b0*/  LOP3.LUT R0, R5, 0xff, RZ, 0xc0, !PT ;  /* 0x000000ff05007812 */ /* 0x020fe200078ec0ff */
[----:B------:R-:W-:Y:S01]  /*61c0*/  BSSY.RECONVERGENT B0, `(.L_x_22820) ;  /* 0x000000b000007945 */ /* 0x000fe20003800200 */
[----:B------:R-:W-:Y:S02]  /*61d0*/  IMAD.MOV.U32 R5, RZ, RZ, 0x7f ;  /* 0x0000007fff057424 */ /* 0x000fe400078e00ff */
[----:B------:R-:W0:Y:S02]  /*61e0*/  I2F.U16 R7, R0 ;  /* 0x0000000000077306 */ /* 0x000e240000101000 */
        /* <DEDUP_REMOVED lines=8> */
.L_x_22821:
[----:B------:R-:W-:Y:S05]  /*6270*/  BSYNC.RECONVERGENT B0 ;  /* 0x0000000000007941 */ /* 0x000fea0003800200 */
.L_x_22820:
[----:B------:R3:W-:Y:S01]  /*6280*/  STG.E.U8 desc[UR36][R2.64], R5 ;  /* 0x0000000502007986 */ /* 0x0007e2000c101124 */
[----:B------:R-:W-:Y:S05]  /*6290*/  BRA `(.L_x_22797) ;  /* 0x0000000000587947 */ /* 0x000fea0003800000 */
.L_x_22817:
[----:B------:R-:W-:-:S04]  /*62a0*/  LOP3.LUT R5, R5, 0xff, RZ, 0xc0, !PT ;  /* 0x000000ff05057812 */ /* 0x000fc800078ec0ff */
[----:B------:R-:W0:Y:S02]  /*62b0*/  I2F.U16 R7, R5 ;  /* 0x0000000500077306 */ /* 0x000e240000101000 */
[----:B0-----:R-:W-:-:S13]  /*62c0*/  ISETP.GT.U32.AND P0, PT, R7, 0x477fffff, PT ;  /* 0x477fffff0700780c */ /* 0x001fda0003f04070 */
[----:B------:R-:W-:Y:S05]  /*62d0*/  @P0 BRA `(.L_x_22822) ;  /* 0x0000000000240947 */ /* 0x000fea0003800000 */
[----:B------:R-:W-:-:S13]  /*62e0*/  ISETP.GE.U32.AND P0, PT, R7, 0x38800000, PT ;  /* 0x388000000700780c */ /* 0x000fda0003f06070 */
[----:B-----5:R-:W-:-:S04]  /*62f0*/  @P0 SHF.R.U32.HI R0, RZ, 0x15, R7 ;  /* 0x00000015ff000819 */ /* 0x020fc80000011607 */
[----:B------:R-:W-:-:S04]  /*6300*/  @P0 LOP3.LUT R0, R0, 0x1, RZ, 0xc0, !PT ;  /* 0x0000000100000812 */ /* 0x000fc800078ec0ff */
[C---:B------:R-:W-:Y:S01]  /*6310*/  @P0 IADD3 R0, PT, PT, R7.reuse, 0x80fffff, R0 ;  /* 0x080fffff07000810 */ /* 0x040fe20007ffe000 */
[----:B------:R-:W-:-:S03]  /*6320*/  @!P0 FADD.FTZ R7, R7, 128 ;  /* 0x4300000007078421 */ /* 0x000fc60000010000 */
[----:B------:R-:W-:-:S05]  /*6330*/  @P0 SHF.R.U32.HI R5, RZ, 0x15, R0 ;  /* 0x00000015ff050819 */ /* 0x000fca0000011600 */
[----:B------:R1:W-:Y:S04]  /*6340*/  @P0 STG.E.U8 desc[UR36][R2.64], R5 ;  /* 0x0000000502000986 */ /* 0x0003e8000c101124 */
[----:B------:R1:W-:Y:S01]  /*6350*/  @!P0 STG.E.U8 desc[UR36][R2.64], R7 ;  /* 0x0000000702008986 */ /* 0x0003e2000c101124 */
[----:B------:R-:W-:Y:S05]  /*6360*/  BRA `(.L_x_22797) ;  /* 0x0000000000247947 */ /* 0x000fea0003800000 */
.L_x_22822:
[----:B------:R-:W-:Y:S01]  /*6370*/  IMAD.MOV.U32 R5, RZ, RZ, 0x7f ;  /* 0x0000007fff057424 */ /* 0x000fe200078e00ff */
[----:B------:R-:W-:-:S04]  /*6380*/  ISETP.GT.U32.AND P0, PT, R7, 0x7f800000, PT ;  /* 0x7f8000000700780c */ /* 0x000fc80003f04070 */
[----:B------:R-:W-:-:S05]  /*6390*/  SEL R5, R5, 0x7c, P0 ;  /* 0x0000007c05057807 */ /* 0x000fca0000000000 */
[----:B------:R2:W-:Y:S01]  /*63a0*/  STG.E.U8 desc[UR36][R2.64], R5 ;  /* 0x0000000502007986 */ /* 0x0005e2000c101124 */
[----:B------:R-:W-:Y:S05]  /*63b0*/  BRA `(.L_x_22797) ;  /* 0x0000000000107947 */ /* 0x000fea0003800000 */
.L_x_22816:
[----:B------:R-:W-:-:S04]  /*63c0*/  LOP3.LUT R5, R5, 0xff, RZ, 0xc0, !PT ;  /* 0x000000ff05057812 */ /* 0x000fc800078ec0ff */
[----:B-----5:R-:W0:Y:S02]  /*63d0*/  I2F.U16 R0, R5 ;  /* 0x0000000500007306 */ /* 0x020e240000101000 */
[----:B0-----:R-:W-:-:S05]  /*63e0*/  F2FP.BF16.F32.PACK_AB R0, RZ, R0 ;  /* 0x00000000ff00723e */ /* 0x001fca00000010ff */
[----:B------:R0:W-:Y:S02]  /*63f0*/  STG.E.U16 desc[UR36][R2.64], R0 ;  /* 0x0000000002007986 */ /* 0x0001e4000c101524 */
.L_x_22797:
[----:B------:R-:W-:Y:S05]  /*6400*/  BSYNC.RECONVERGENT B6 ;  /* 0x0000000000067941 */ /* 0x000fea0003800200 */
.L_x_22791:
[----:B------:R-:W-:-:S07]  /*6410*/  VIADD R17, R17, 0x80 ;  /* 0x0000008011117836 */ /* 0x000fce0000000000 */
.L_x_22754:
[----:B------:R-:W-:Y:S05]  /*6420*/  BSYNC.RECONVERGENT B7 ;  /* 0x0000000000077941 */ /* 0x000fea0003800200 */
.L_x_22753:
[----:B------:R-:W0:Y:S01]  /*6430*/  LDCU UR4, c[0x0][0x380] ;  /* 0x00007000ff0477ac */ /* 0x000e220008000800 */
[----:B------:R-:W-:Y:S01]  /*6440*/  BSSY.RECONVERGENT B7, `(.L_x_22823) ;  /* 0x0000318000077945 */ /* 0x000fe20003800200 */
[----:B0-----:R-:W-:-:S13]  /*6450*/  ISETP.GE.AND P0, PT, R17, UR4, PT ;  /* 0x0000000411007c0c */ /* 0x001fda000bf06270 */
[----:B------:R-:W-:Y:S05]  /*6460*/  @P0 BRA `(.L_x_22824) ;  /* 0x0000003000540947 */ /* 0x000fea0003800000 */
[----:B------:R-:W0:Y:S01]  /*6470*/  LDCU UR4, c[0x0][0x388] ;  /* 0x00007100ff0477ac */ /* 0x000e220008000800 */
[----:B-----5:R-:W-:Y:S01]  /*6480*/  MOV R0, RZ ;  /* 0x000000ff00007202 */ /* 0x020fe20000000f00 */
        /* <DEDUP_REMOVED lines=301> */
.L_x_22825:
[----:B------:R-:W4:Y:S01]  /*7760*/  LDCU.64 UR6, c[0x0][0x588] ;  /* 0x0000b100ff0677ac */ /* 0x000f220008000a00 */
[----:B------:R-:W-:-:S04]  /*7770*/  UPRMT UR4, UR42, 0x9910, URZ ;  /* 0x000099102a047896 */ /* 0x000fc800080000ff */
[----:B------:R-:W-:Y:S01]  /*7780*/  UISETP.GT.AND UP0, UPT, UR4, 0x9, UPT ;  /* 0x000000090400788c */ /* 0x000fe2000bf04270 */
[----:B----4-:R-:W-:-:S04]  /*7790*/  IADD3 R4, P0, PT, R0, UR6, RZ ;  /* 0x0000000600047c10 */ /* 0x010fc8000ff1e0ff */
        /* <DEDUP_REMOVED lines=12> */
.L_x_22829:
[----:B------:R0:W5:Y:S01]  /*7860*/  LDG.E.U8 R0, desc[UR36][R4.64] ;  /* 0x0000002404007981 */ /* 0x000162000c1e1100 */
[----:B------:R-:W-:Y:S05]  /*7870*/  BRA `(.L_x_22831) ;  /* 0x0000000c005c7947 */ /* 0x000fea0003800000 */
.L_x_22828:
        /* <DEDUP_REMOVED lines=8> */
.L_x_22833:
[----:B------:R3:W5:Y:S01]  /*7900*/  LDG.E.U8 R0, desc[UR36][R4.64] ;  /* 0x0000002404007981 */ /* 0x000762000c1e1100 */
[----:B------:R-:W-:Y:S05]  /*7910*/  BRA `(.L_x_22831) ;  /* 0x0000000c00347947 */ /* 0x000fea0003800000 */
.L_x_22832:
[----:B------:R2:W5:Y:S01]  /*7920*/  LDG.E.U16 R0, desc[UR36][R4.64] ;  /* 0x0000002404007981 */ /* 0x000562000c1e1500 */
[----:B------:R-:W-:Y:S05]  /*7930*/  BRA `(.L_x_22831) ;  /* 0x0000000c002c7947 */ /* 0x000fea0003800000 */
.L_x_22827:
        /* <DEDUP_REMOVED lines=10> */
.L_x_22835:
[----:B------:R-:W2:Y:S02]  /*79e0*/  LDG.E.U16 R2, desc[UR36][R4.64] ;  /* 0x0000002404027981 */ /* 0x000ea4000c1e1500 */
[----:B--2---:R-:W-:-:S06]  /*79f0*/  HADD2.F32 R2, -RZ, R2.H0_H0 ;  /* 0x20000002ff027230 */ /* 0x004fcc0000004100 */
[----:B------:R-:W0:Y:S02]  /*7a00*/  F2I.S64.TRUNC R2, R2 ;  /* 0x0000000200027311 */ /* 0x000e24000020d900 */
[----:B0-----:R-:W-:Y:S01]  /*7a10*/  PRMT R0, R2, 0x7610, R0 ;  /* 0x0000761002007816 */ /* 0x001fe20000000000 */
[----:B------:R-:W-:Y:S06]  /*7a20*/  BRA `(.L_x_22831) ;  /* 0x0000000800f07947 */ /* 0x000fec0003800000 */
.L_x_22834:
        /* <DEDUP_REMOVED lines=10> */
.L_x_22837:
[----:B------:R-:W2:Y:S02]  /*7ad0*/  LDG.E.U16 R4, desc[UR36][R4.64] ;  /* 0x0000002404047981 */ /* 0x000ea4000c1e1500 */
[----:B--2---:R-:W-:-:S06]  /*7ae0*/  HADD2.F32 R2, -RZ, R4.H0_H0 ;  /* 0x20000004ff027230 */ /* 0x004fcc0000004100 */
[----:B------:R-:W0:Y:S02]  /*7af0*/  F2I.S64.TRUNC R2, R2 ;  /* 0x0000000200027311 */ /* 0x000e24000020d900 */
[----:B0-----:R-:W-:Y:S01]  /*7b00*/  PRMT R0, R2, 0x7610, R0 ;  /* 0x0000761002007816 */ /* 0x001fe20000000000 */
[----:B------:R-:W-:Y:S06]  /*7b10*/  BRA `(.L_x_22831) ;  /* 0x0000000800b47947 */ /* 0x000fec0003800000 */
.L_x_22836:
[----:B------:R-:W2:Y:S02]  /*7b20*/  LDG.E.64 R2, desc[UR36][R4.64] ;  /* 0x0000002404027981 */ /* 0x000ea4000c1e1b00 */
[----:B--2---:R-:W0:Y:S02]  /*7b30*/  F2I.S64.F64.TRUNC R2, R2 ;  /* 0x0000000200027311 */ /* 0x004e24000030d900 */
[----:B0-----:R-:W-:Y:S01]  /*7b40*/  PRMT R0, R2, 0x7610, R0 ;  /* 0x0000761002007816 */ /* 0x001fe20000000000 */
[----:B------:R-:W-:Y:S06]  /*7b50*/  BRA `(.L_x_22831) ;  /* 0x0000000800a47947 */ /* 0x000fec0003800000 */
.L_x_22826:
        /* <DEDUP_REMOVED lines=12> */
.L_x_22840:
[----:B------:R-:W2:Y:S02]  /*7c20*/  LDG.E.64 R4, desc[UR36][R4.64] ;  /* 0x0000002404047981 */ /* 0x000ea4000c1e1b00 */
[----:B--2---:R-:W0:Y:S02]  /*7c30*/  F2I.S64.F64.TRUNC R2, R4 ;  /* 0x0000000400027311 */ /* 0x004e24000030d900 */
[----:B0-----:R-:W-:Y:S01]  /*7c40*/  PRMT R0, R2, 0x7610, R0 ;  /* 0x0000761002007816 */ /* 0x001fe20000000000 */
[----:B------:R-:W-:Y:S06]  /*7c50*/  BRA `(.L_x_22831) ;  /* 0x0000000800647947 */ /* 0x000fec0003800000 */
.L_x_22839:
        /* <DEDUP_REMOVED lines=27> */
.L_x_22842:
        /* <DEDUP_REMOVED lines=14> */
.L_x_22841:
[----:B------:R-:W2:Y:S02]  /*7ef0*/  LDG.E.U16 R2, desc[UR36][R4.64] ;  /* 0x0000002404027981 */ /* 0x000ea4000c1e1500 */
[----:B--2---:R-:W-:-:S06]  /*7f00*/  IMAD.U32 R2, R2, 0x10000, RZ ;  /* 0x0001000002027824 */ /* 0x004fcc00078e00ff */
[----:B------:R-:W0:Y:S02]  /*7f10*/  F2I.S64.TRUNC R2, R2 ;  /* 0x0000000200027311 */ /* 0x000e24000020d900 */
[----:B0-----:R-:W-:Y:S01]  /*7f20*/  PRMT R0, R2, 0x7610, R0 ;  /* 0x0000761002007816 */ /* 0x001fe20000000000 */
[----:B------:R-:W-:Y:S06]  /*7f30*/  BRA `(.L_x_22831) ;  /* 0x0000000400ac7947 */ /* 0x000fec0003800000 */
.L_x_22838:
        /* <DEDUP_REMOVED lines=10> */
.L_x_22845:
        /* <DEDUP_REMOVED lines=21> */
.L_x_22849:
[----:B------:R-:W-:Y:S05]  /*8130*/  BSYNC.RECONVERGENT B1 ;  /* 0x0000000000017941 */ /* 0x000fea0003800200 */
.L_x_22848:
[----:B------:R-:W-:Y:S01]  /*8140*/  IMAD.SHL.U32 R0, R0, 0x100000, RZ ;  /* 0x0010000000007824 */ /* 0x000fe200078e00ff */
[----:B------:R-:W-:-:S04]  /*8150*/  LEA R2, R2, 0x3b800000, 0x17 ;  /* 0x3b80000002027811 */ /* 0x000fc800078eb8ff */
[----:B------:R-:W-:-:S07]  /*8160*/  LOP3.LUT R2, R2, R0, R7, 0xfe, !PT ;  /* 0x0000000002027212 */ /* 0x000fce00078efe07 */
.L_x_22847:
[----:B------:R-:W-:Y:S05]  /*8170*/  BSYNC.RECONVERGENT B0 ;  /* 0x0000000000007941 */ /* 0x000fea0003800200 */
.L_x_22846:
[----:B------:R-:W0:Y:S02]  /*8180*/  F2I.S64.TRUNC R2, R2 ;  /* 0x0000000200027311 */ /* 0x000e24000020d900 */
[----:B0-----:R-:W-:Y:S01]  /*8190*/  PRMT R0, R2, 0x7610, R0 ;  /* 0x0000761002007816 */ /* 0x001fe20000000000 */
[----:B------:R-:W-:Y:S06]  /*81a0*/  BRA `(.L_x_22831) ;  /* 0x0000000400107947 */ /* 0x000fec0003800000 */
.L_x_22844:
        /* <DEDUP_REMOVED lines=21> */
.L_x_22853:
[----:B------:R-:W-:Y:S05]  /*8300*/  BSYNC.RECONVERGENT B1 ;  /* 0x0000000000017941 */ /* 0x000fea0003800200 */
.L_x_22852:
[----:B------:R-:W-:Y:S02]  /*8310*/  SHF.L.U32 R0, R0, 0x15, RZ ;  /* 0x0000001500007819 */ /* 0x000fe400000006ff */
[----:B------:R-:W-:-:S04]  /*8320*/  LEA R2, R2, 0x37800000, 0x17 ;  /* 0x3780000002027811 */ /* 0x000fc800078eb8ff */
[----:B------:R-:W-:-:S07]  /*8330*/  LOP3.LUT R2, R2, R0, R7, 0xfe, !PT ;  /* 0x0000000002027212 */ /* 0x000fce00078efe07 */
.L_x_22851:
[----:B------:R-:W-:Y:S05]  /*8340*/  BSYNC.RECONVERGENT B0 ;  /* 0x0000000000007941 */ /* 0x000fea0003800200 */
.L_x_22850:
[----:B------:R-:W0:Y:S02]  /*8350*/  F2I.S64.TRUNC R2, R2 ;  /* 0x0000000200027311 */ /* 0x000e24000020d900 */
[----:B0-----:R-:W-:Y:S01]  /*8360*/  PRMT R0, R2, 0x7610, R0 ;  /* 0x0000761002007816 */ /* 0x001fe20000000000 */
[----:B------:R-:W-:Y:S06]  /*8370*/  BRA `(.L_x_22831) ;  /* 0x00000000009c7947 */ /* 0x000fec0003800000 */
.L_x_22843:
        /* <DEDUP_REMOVED lines=14> */
.L_x_22857:
[----:B------:R-:W-:Y:S05]  /*8460*/  BSYNC.RECONVERGENT B0 ;  /* 0x0000000000007941 */ /* 0x000fea0003800200 */
.L_x_22856:
[----:B------:R-:W0:Y:S02]  /*8470*/  F2I.S64.TRUNC R2, R2 ;  /* 0x0000000200027311 */ /* 0x000e24000020d900 */
[----:B0-----:R-:W-:Y:S01]  /*8480*/  PRMT R0, R2, 0x7610, R0 ;  /* 0x0000761002007816 */ /* 0x001fe20000000000 */
[----:B------:R-:W-:Y:S06]  /*8490*/  BRA `(.L_x_22831) ;  /* 0x0000000000547947 */ /* 0x000fec0003800000 */
.L_x_22830:
        /* <DEDUP_REMOVED lines=16> */
.L_x_22858:
[----:B------:R-:W-:Y:S01]  /*85a0*/  PRMT R0, RZ, 0x7610, R0 ;  /* 0x00007610ff007816 */ /* 0x000fe20000000000 */
[----:B------:R-:W-:Y:S06]  /*85b0*/  BRA `(.L_x_22831) ;  /* 0x00000000000c7947 */ /* 0x000fec0003800000 */
.L_x_22855:
[----:B------:R0:W5:Y:S01]  /*85c0*/  LDG.E.U8 R0, desc[UR36][R4.64] ;  /* 0x0000002404007981 */ /* 0x000162000c1e1100 */
[----:B------:R-:W-:Y:S05]  /*85d0*/  BRA `(.L_x_22831) ;  /* 0x0000000000047947 */ /* 0x000fea0003800000 */
.L_x_22854:
[----:B------:R0:W5:Y:S02]  /*85e0*/  LDG.E.U8 R0, desc[UR36][R4.64] ;  /* 0x0000002404007981 */ /* 0x000164000c1e1100 */
.L_x_22831:
[----:B------:R-:W-:Y:S01]  /*85f0*/  PRMT R2, R18, 0x9910, RZ ;  /* 0x0000991012027816 */ /* 0x000fe200000000ff */
[----:B01234-:R-:W-:-:S03]  /*8600*/  IMAD.MOV.U32 R5, RZ, RZ, 0x1 ;  /* 0x00000001ff057424 */ /* 0x01ffc600078e00ff */
[----:B------:R-:W-:-:S13]  /*8610*/  ISETP.NE.AND P0, PT, R2, RZ, PT ;  /* 0x000000ff0200720c */ /* 0x000fda0003f05270 */
[----:B------:R-:W-:Y:S05]  /*8620*/  @!P0 BRA `(.L_x_22859) ;  /* 0x0000000000408947 */ /* 0x000fea0003800000 */
[----:B------:R-:W-:Y:S01]  /*8630*/  BSSY.RECONVERGENT B0, `(.L_x_22859) ;  /* 0x000000f000007945 */ /* 0x000fe20003800200 */
[----:B------:R-:W-:Y:S01]  /*8640*/  IMAD.MOV.U32 R5, RZ, RZ, 0x1 ;  /* 0x00000001ff057424 */ /* 0x000fe200078e00ff */
[----:B------:R-:W-:-:S07]  /*8650*/  PRMT R2, R18, 0x7610, R2 ;  /* 0x0000761012027816 */ /* 0x000fce0000000002 */
.L_x_22860:
        /* <DEDUP_REMOVED lines=13> */
.L_x_22859:
        /* <DEDUP_REMOVED lines=17> */
.L_x_22865:
[----:B------:R4:W-:Y:S01]  /*8840*/  STG.E.U8 desc[UR36][R2.64], R5 ;  /* 0x0000000502007986 */ /* 0x0009e2000c101124 */
[----:B------:R-:W-:Y:S05]  /*8850*/  BRA `(.L_x_22867) ;  /* 0x0000000c00507947 */ /* 0x000fea0003800000 */
.L_x_22864:
        /* <DEDUP_REMOVED lines=10> */
.L_x_22869:
[----:B------:R-:W-:-:S05]  /*8900*/  LOP3.LUT R5, R5, 0xff, RZ, 0xc0, !PT ;  /* 0x000000ff05057812 */ /* 0x000fca00078ec0ff */
[----:B------:R2:W-:Y:S01]  /*8910*/  STG.E desc[UR36][R2.64], R5 ;  /* 0x0000000502007986 */ /* 0x0005e2000c101924 */
[----:B------:R-:W-:Y:S05]  /*8920*/  BRA `(.L_x_22867) ;  /* 0x0000000c001c7947 */ /* 0x000fea0003800000 */
.L_x_22868:
[----:B------:R-:W-:-:S05]  /*8930*/  LOP3.LUT R5, R5, 0xff, RZ, 0xc0, !PT ;  /* 0x000000ff05057812 */ /* 0x000fca00078ec0ff */
[----:B------:R0:W-:Y:S01]  /*8940*/  STG.E.U16 desc[UR36][R2.64], R5 ;  /* 0x0000000502007986 */ /* 0x0001e2000c101524 */
[----:B------:R-:W-:Y:S05]  /*8950*/  BRA `(.L_x_22867) ;  /* 0x0000000c00107947 */ /* 0x000fea0003800000 */
.L_x_22863:
        /* <DEDUP_REMOVED lines=10> */
.L_x_22871:
[----:B------:R-:W-:-:S04]  /*8a00*/  LOP3.LUT R5, R5, 0xff, RZ, 0xc0, !PT ;  /* 0x000000ff05057812 */ /* 0x000fc800078ec0ff */
[----:B-----5:R-:W0:Y:S02]  /*8a10*/  I2F.U16 R0, R5 ;  /* 0x0000000500007306 */ /* 0x020e240000101000 */
[----:B0-----:R-:W-:-:S05]  /*8a20*/  F2FP.F16.F32.PACK_AB R0, RZ, R0 ;  /* 0x00000000ff00723e */ /* 0x001fca00000000ff */
[----:B------:R0:W-:Y:S01]  /*8a30*/  STG.E.U16 desc[UR36][R2.64], R0 ;  /* 0x0000000002007986 */ /* 0x0001e2000c101524 */
[----:B------:R-:W-:Y:S05]  /*8a40*/  BRA `(.L_x_22867) ;  /* 0x0000000800d47947 */ /* 0x000fea0003800000 */
.L_x_22870:
        /* <DEDUP_REMOVED lines=11> */
.L_x_22873:
[----:B------:R-:W-:-:S06]  /*8b00*/  LOP3.LUT R5, R5, 0xff, RZ, 0xc0, !PT ;  /* 0x000000ff05057812 */ /* 0x000fcc00078ec0ff */
[----:B------:R-:W0:Y:S02]  /*8b10*/  I2F.U16 R5, R5 ;  /* 0x0000000500057306 */ /* 0x000e240000101000 */
[----:B0-----:R-:W-:-:S04]  /*8b20*/  F2FP.F16.F32.PACK_AB R5, RZ, R5 ;  /* 0x00000005ff05723e */ /* 0x001fc800000000ff */
[----:B------:R-:W-:-:S05]  /*8b30*/  PRMT R5, R5, 0x5410, RZ ;  /* 0x0000541005057816 */ /* 0x000fca00000000ff */
[----:B------:R0:W-:Y:S01]  /*8b40*/  STG.E desc[UR36][R2.64], R5 ;  /* 0x0000000502007986 */ /* 0x0001e2000c101924 */
[----:B------:R-:W-:Y:S05]  /*8b50*/  BRA `(.L_x_22867) ;  /* 0x0000000800907947 */ /* 0x000fea0003800000 */
.L_x_22872:
[----:B------:R-:W-:-:S06]  /*8b60*/  LOP3.LUT R5, R5, 0xff, RZ, 0xc0, !PT ;  /* 0x000000ff05057812 */ /* 0x000fcc00078ec0ff */
[----:B------:R-:W0:Y:S02]  /*8b70*/  I2F.F64.U16 R4, R5 ;  /* 0x0000000500047312 */ /* 0x000e240000101800 */
[----:B0-----:R0:W-:Y:S01]  /*8b80*/  STG.E.64 desc[UR36][R2.64], R4 ;  /* 0x0000000402007986 */ /* 0x0011e2000c101b24 */
[----:B------:R-:W-:Y:S05]  /*8b90*/  BRA `(.L_x_22867) ;  /* 0x0000000800807947 */ /* 0x000fea0003800000 */
.L_x_22862:
        /* <DEDUP_REMOVED lines=13> */
.L_x_22877:
        /* <DEDUP_REMOVED lines=18> */
.L_x_22879:
[----:B------:R-:W-:Y:S05]  /*8d90*/  BSYNC.RECONVERGENT B0 ;  /* 0x0000000000007941 */ /* 0x000fea0003800200 */
.L_x_22878:
[----:B------:R0:W-:Y:S01]  /*8da0*/  STG.E.U8 desc[UR36][R2.64], R0 ;  /* 0x0000000002007986 */ /* 0x0001e2000c101124 */
[----:B------:R-:W-:Y:S05]  /*8db0*/  BRA `(.L_x_22867) ;  /* 0x0000000400f87947 */ /* 0x000fea0003800000 */
.L_x_22876:
[----:B------:R-:W-:Y:S01]  /*8dc0*/  LOP3.LUT R5, R5, 0xff, RZ, 0xc0, !PT ;  /* 0x000000ff05057812 */ /* 0x000fe200078ec0ff */
[----:B------:R-:W-:Y:S01]  /*8dd0*/  BSSY.RECONVERGENT B0, `(.L_x_22880) ;  /* 0x0000011000007945 */ /* 0x000fe20003800200 */
[----:B-----5:R-:W-:-:S04]  /*8de0*/  HFMA2 R0, -RZ, RZ, 0, 7.62939453125e-06 ;  /* 0x00000080ff007431 */ /* 0x020fc800000001ff */
        /* <DEDUP_REMOVED lines=15> */
.L_x_22881:
[----:B------:R-:W-:Y:S05]  /*8ee0*/  BSYNC.RECONVERGENT B0 ;  /* 0x0000000000007941 */ /* 0x000fea0003800200 */
.L_x_22880:
[----:B------:R0:W-:Y:S01]  /*8ef0*/  STG.E.U8 desc[UR36][R2.64], R0 ;  /* 0x0000000002007986 */ /* 0x0001e2000c101124 */
[----:B------:R-:W-:Y:S05]  /*8f00*/  BRA `(.L_x_22867) ;  /* 0x0000000400a47947 */ /* 0x000fea0003800000 */
.L_x_22875:
        /* <DEDUP_REMOVED lines=15> */
[----:B------:R-:W-:Y:S01]  /*9000*/  @P1 ISETP.EQ.U32.AND P2, PT, R0, 0x1, P0 ;  /* 0x000000010000180c */ /* 0x000fe20000742070 */
[----:B------:R-:W-:Y:S01]  /*9010*/  @P1 VIADD R0, R4, 0x1 ;  /* 0x0000000104001836 */ /* 0x000fe20000000000 */
[----:B------:R-:W-:-:S02]  /*9020*/  PLOP3.LUT P0, PT, PT, PT, PT, 0x80, 0x8 ;  /* 0x000000000008781c */ /* 0x000fc40003f0f070 */
[----:B------:R-:W-:-:S13]  /*9030*/  @P1 PLOP3.LUT P0, PT, P2, PT, PT, 0x80, 0x8 ;  /* 0x000000000008181c */ /* 0x000fda000170f070 */
[----:B------:R-:W-:-:S05]  /*9040*/  @!P0 IADD3 R0, PT, PT, R4, RZ, RZ ;  /* 0x000000ff04008210 */ /* 0x000fca0007ffe0ff */
[----:B------:R-:W-:-:S05]  /*9050*/  @P1 IMAD.MOV.U32 R5, RZ, RZ, R0 ;  /* 0x000000ffff051224 */ /* 0x000fca00078e0000 */
[----:B------:R0:W-:Y:S01]  /*9060*/  STG.E.U8 desc[UR36][R2.64], R5 ;  /* 0x0000000502007986 */ /* 0x0001e2000c101124 */
[----:B------:R-:W-:Y:S05]  /*9070*/  BRA `(.L_x_22867) ;  /* 0x0000000400487947 */ /* 0x000fea0003800000 */
.L_x_22883:
[----:B------:R-:W-:Y:S01]  /*9080*/  LOP3.LUT R4, R5, 0xff, RZ, 0xc0, !PT ;  /* 0x000000ff05047812 */ /* 0x000fe200078ec0ff */
[----:B------:R-:W-:-:S05]  /*9090*/  IMAD.MOV.U32 R5, RZ, RZ, RZ ;  /* 0x000000ffff057224 */ /* 0x000fca00078e00ff */
[----:B------:R0:W-:Y:S01]  /*90a0*/  STG.E.64 desc[UR36][R2.64], R4 ;  /* 0x0000000402007986 */ /* 0x0001e2000c101b24 */
[----:B------:R-:W-:Y:S05]  /*90b0*/  BRA `(.L_x_22867) ;  /* 0x0000000400387947 */ /* 0x000fea0003800000 */
.L_x_22882:
[----:B------:R-:W-:-:S05]  /*90c0*/  LOP3.LUT R5, R5, 0xff, RZ, 0xc0, !PT ;  /* 0x000000ff05057812 */ /* 0x000fca00078ec0ff */
[----:B------:R0:W-:Y:S01]  /*90d0*/  STG.E desc[UR36][R2.64], R5 ;  /* 0x0000000502007986 */ /* 0x0001e2000c101924 */
[----:B------:R-:W-:Y:S05]  /*90e0*/  BRA `(.L_x_22867) ;  /* 0x00000004002c7947 */ /* 0x000fea0003800000 */
.L_x_22874:
        /* <DEDUP_REMOVED lines=10> */
.L_x_22885:
[----:B------:R-:W-:Y:S02]  /*9190*/  LOP3.LUT R5, R5, 0xff, RZ, 0xc0, !PT ;  /* 0x000000ff05057812 */ /* 0x000fe400078ec0ff */
[----:B------:R-:W-:-:S04]  /*91a0*/  CS2R R6, SRZ ;  /* 0x0000000000067805 */ /* 0x000fc8000001ff00 */
[----:B------:R-:W0:Y:S02]  /*91b0*/  I2F.F64.U16 R4, R5 ;  /* 0x0000000500047312 */ /* 0x000e240000101800 */
[----:B0-----:R0:W-:Y:S01]  /*91c0*/  STG.E.128 desc[UR36][R2.64], R4 ;  /* 0x0000000402007986 */ /* 0x0011e2000c101d24 */
[----:B------:R-:W-:Y:S05]  /*91d0*/  BRA `(.L_x_22867) ;  /* 0x0000000000f07947 */ /* 0x000fea0003800000 */
.L_x_22884:
[----:B------:R-:W-:-:S09]  /*91e0*/  UISETP.NE.AND UP0, UPT, UR4, 0xf, UPT ;  /* 0x0000000f0400788c */ /* 0x000fd2000bf05270 */
[----:B------:R-:W-:Y:S05]  /*91f0*/  BRA.U !UP0, `(.L_x_22886) ;  /* 0x0000000108d87547 */ /* 0x000fea000b800000 */
[----:B------:R-:W-:-:S09]  /*9200*/  UISETP.NE.AND UP0, UPT, UR4, 0x17, UPT ;  /* 0x000000170400788c */ /* 0x000fd2000bf05270 */
[----:B------:R-:W-:Y:S05]  /*9210*/  BRA.U !UP0, `(.L_x_22887) ;  /* 0x0000000108887547 */ /* 0x000fea000b800000 */
[----:B------:R-:W-:-:S09]  /*9220*/  UISETP.NE.AND UP0, UPT, UR4, 0x18, UPT ;  /* 0x000000180400788c */ /* 0x000fd2000bf05270 */
[----:B------:R-:W-:Y:S05]  /*9230*/  BRA.U !UP0, `(.L_x_22888) ;  /* 0x0000000108447547 */ /* 0x000fea000b800000 */
.L_x_22866:
        /* <DEDUP_REMOVED lines=15> */
[----:B--2--5:R-:W-:Y:S05]  /*9330*/  CALL.ABS.NOINC R2 ;  /* 0x0000000002007343 */ /* 0x024fea0003c00000 */
.L_x_22889:
[----:B------:R-:W-:Y:S05]  /*9340*/  BRA `(.L_x_22867) ;  /* 0x0000000000947947 */ /* 0x000fea0003800000 */
.L_x_22888:
[----:B-----5:R-:W-:Y:S01]  /*9350*/  LOP3.LUT R0, R5, 0xff, RZ, 0xc0, !PT ;  /* 0x000000ff05007812 */ /* 0x020fe200078ec0ff */
[----:B------:R-:W-:Y:S01]  /*9360*/  BSSY.RECONVERGENT B0, `(.L_x_22890) ;  /* 0x000000b000007945 */ /* 0x000fe20003800200 */
[----:B------:R-:W-:Y:S02]  /*9370*/  HFMA2 R5, -RZ, RZ, 0, 7.569789886474609375e-06 ;  /* 0x0000007fff057431 */ /* 0x000fe400000001ff */
        /* <DEDUP_REMOVED lines=9> */
.L_x_22891:
[----:B------:R-:W-:Y:S05]  /*9410*/  BSYNC.RECONVERGENT B0 ;  /* 0x0000000000007941 */ /* 0x000fea0003800200 */
.L_x_22890:
[----:B------:R0:W-:Y:S01]  /*9420*/  STG.E.U8 desc[UR36][R2.64], R5 ;  /* 0x0000000502007986 */ /* 0x0001e2000c101124 */
[----:B------:R-:W-:Y:S05]  /*9430*/  BRA `(.L_x_22867) ;  /* 0x0000000000587947 */ /* 0x000fea0003800000 */
.L_x_22887:
        /* <DEDUP_REMOVED lines=13> */
.L_x_22892:
[----:B------:R-:W-:Y:S01]  /*9510*/  IMAD.MOV.U32 R5, RZ, RZ, 0x7f ;  /* 0x0000007fff057424 */ /* 0x000fe200078e00ff */
[----:B------:R-:W-:-:S04]  /*9520*/  ISETP.GT.U32.AND P0, PT, R7, 0x7f800000, PT ;  /* 0x7f8000000700780c */ /* 0x000fc80003f04070 */
[----:B------:R-:W-:-:S05]  /*9530*/  SEL R5, R5, 0x7c, P0 ;  /* 0x0000007c05057807 */ /* 0x000fca0000000000 */
[----:B------:R0:W-:Y:S01]  /*9540*/  STG.E.U8 desc[UR36][R2.64], R5 ;  /* 0x0000000502007986 */ /* 0x0001e2000c101124 */
[----:B------:R-:W-:Y:S05]  /*9550*/  BRA `(.L_x_22867) ;  /* 0x0000000000107947 */ /* 0x000fea0003800000 */
.L_x_22886:
[----:B------:R-:W-:-:S04]  /*9560*/  LOP3.LUT R5, R5, 0xff, RZ, 0xc0, !PT ;  /* 0x000000ff05057812 */ /* 0x000fc800078ec0ff */
[----:B-----5:R-:W0:Y:S02]  /*9570*/  I2F.U16 R0, R5 ;  /* 0x0000000500007306 */ /* 0x020e240000101000 */
[----:B0-----:R-:W-:-:S05]  /*9580*/  F2FP.BF16.F32.PACK_AB R0, RZ, R0 ;  /* 0x00000000ff00723e */ /* 0x001fca00000010ff */
[----:B------:R0:W-:Y:S02]  /*9590*/  STG.E.U16 desc[UR36][R2.64], R0 ;  /* 0x0000000002007986 */ /* 0x0001e4000c101524 */
.L_x_22867:
[----:B------:R-:W-:Y:S05]  /*95a0*/  BSYNC.RECONVERGENT B6 ;  /* 0x0000000000067941 */ /* 0x000fea0003800200 */
.L_x_22861:
[----:B------:R-:W-:-:S07]  /*95b0*/  VIADD R17, R17, 0x80 ;  /* 0x0000008011117836 */ /* 0x000fce0000000000 */
.L_x_22824:
[----:B------:R-:W-:Y:S05]  /*95c0*/  BSYNC.RECONVERGENT B7 ;  /* 0x0000000000077941 */ /* 0x000fea0003800200 */
.L_x_22823:
[----:B------:R-:W0:Y:S02]  /*95d0*/  LDCU UR4, c[0x0][0x380] ;  /* 0x00007000ff0477ac */ /* 0x000e240008000800 */
[----:B0-----:R-:W-:-:S13]  /*95e0*/  ISETP.GE.AND P0, PT, R17, UR4, PT ;  /* 0x0000000411007c0c */ /* 0x001fda000bf06270 */
[----:B------:R-:W-:Y:S05]  /*95f0*/  @P0 EXIT ;  /* 0x000000000000094d */ /* 0x000fea0003800000 */
[----:B------:R-:W0:Y:S01]  /*9600*/  LDCU UR4, c[0x0][0x388] ;  /* 0x00007100ff0477ac */ /* 0x000e220008000800 */
[----:B-----5:R-:W-:Y:S01]  /*9610*/  IMAD.MOV.U32 R0, RZ, RZ, RZ ;  /* 0x000000ffff007224 */ /* 0x020fe200078e00ff */
[----:B------:R-:W-:Y:S01]  /*9620*/  MOV R16, RZ ;  /* 0x000000ff00107202 */ /* 0x000fe20000000f00 */
        /* <DEDUP_REMOVED lines=300> */
.L_x_22893:
[----:B------:R-:W0:Y:S01]  /*a8f0*/  LDCU.128 UR8, c[0x0][0x580] ;  /* 0x0000b000ff0877ac */ /* 0x000e220008000c00 */
[----:B------:R-:W-:-:S04]  /*a900*/  UPRMT UR4, UR42, 0x9910, URZ ;  /* 0x000099102a047896 */ /* 0x000fc800080000ff */
[----:B------:R-:W-:Y:S01]  /*a910*/  UISETP.GT.AND UP0, UPT, UR4, 0x9, UPT ;  /* 0x000000090400788c */ /* 0x000fe2000bf04270 */
[----:B0-----:R-:W-:Y:S02]  /*a920*/  IADD3 R16, P0, PT, R16, UR8, RZ ;  /* 0x0000000810107c10 */ /* 0x001fe4000ff1e0ff */
[----:B-1--4-:R-:W-:-:S03]  /*a930*/  IADD3 R4, P1, PT, R0, UR10, RZ ;  /* 0x0000000a00047c10 */ /* 0x012fc6000ff3e0ff */
        /* <DEDUP_REMOVED lines=13> */
.L_x_22897:
[----:B------:R3:W5:Y:S01]  /*aa10*/  LDG.E.U8 R0, desc[UR36][R4.64] ;  /* 0x0000002404007981 */ /* 0x000762000c1e1100 */
[----:B------:R-:W-:Y:S05]  /*aa20*/  BRA `(.L_x_22899) ;  /* 0x0000000c005c7947 */ /* 0x000fea0003800000 */
.L_x_22896:
        /* <DEDUP_REMOVED lines=8> */
.L_x_22901:
[----:B------:R0:W5:Y:S01]  /*aab0*/  LDG.E.U8 R0, desc[UR36][R4.64] ;  /* 0x0000002404007981 */ /* 0x000162000c1e1100 */
[----:B------:R-:W-:Y:S05]  /*aac0*/  BRA `(.L_x_22899) ;  /* 0x0000000c00347947 */ /* 0x000fea0003800000 */
.L_x_22900:
[----:B------:R0:W5:Y:S01]  /*aad0*/  LDG.E.U16 R0, desc[UR36][R4.64] ;  /* 0x0000002404007981 */ /* 0x000162000c1e1500 */
[----:B------:R-:W-:Y:S05]  /*aae0*/  BRA `(.L_x_22899) ;  /* 0x0000000c002c7947 */ /* 0x000fea0003800000 */
.L_x_22895:
        /* <DEDUP_REMOVED lines=10> */
.L_x_22903:
[----:B------:R-:W2:Y:S02]  /*ab90*/  LDG.E.U16 R2, desc[UR36][R4.64] ;  /* 0x0000002404027981 */ /* 0x000ea4000c1e1500 */
[----:B--2---:R-:W-:-:S06]  /*aba0*/  HADD2.F32 R2, -RZ, R2.H0_H0 ;  /* 0x20000002ff027230 */ /* 0x004fcc0000004100 */
[----:B------:R-:W0:Y:S02]  /*abb0*/  F2I.S64.TRUNC R2, R2 ;  /* 0x0000000200027311 */ /* 0x000e24000020d900 */
[----:B0-----:R-:W-:Y:S01]  /*abc0*/  PRMT R0, R2, 0x7610, R0 ;  /* 0x0000761002007816 */ /* 0x001fe20000000000 */
[----:B------:R-:W-:Y:S06]  /*abd0*/  BRA `(.L_x_22899) ;  /* 0x0000000800f07947 */ /* 0x000fec0003800000 */
.L_x_22902:
        /* <DEDUP_REMOVED lines=10> */
.L_x_22905:
[----:B------:R-:W2:Y:S02]  /*ac80*/  LDG.E.U16 R4, desc[UR36][R4.64] ;  /* 0x0000002404047981 */ /* 0x000ea4000c1e1500 */
[----:B--2---:R-:W-:-:S06]  /*ac90*/  HADD2.F32 R2, -RZ, R4.H0_H0 ;  /* 0x20000004ff027230 */ /* 0x004fcc0000004100 */
[----:B------:R-:W0:Y:S02]  /*aca0*/  F2I.S64.TRUNC R2, R2 ;  /* 0x0000000200027311 */ /* 0x000e24000020d900 */
[----:B0-----:R-:W-:Y:S01]  /*acb0*/  PRMT R0, R2, 0x7610, R0 ;  /* 0x0000761002007816 */ /* 0x001fe20000000000 */
[----:B------:R-:W-:Y:S06]  /*acc0*/  BRA `(.L_x_22899) ;  /* 0x0000000800b47947 */ /* 0x000fec0003800000 */
.L_x_22904:
[----:B------:R-:W2:Y:S02]  /*acd0*/  LDG.E.64 R2, desc[UR36][R4.64] ;  /* 0x0000002404027981 */ /* 0x000ea4000c1e1b00 */
[----:B--2---:R-:W0:Y:S02]  /*ace0*/  F2I.S64.F64.TRUNC R2, R2 ;  /* 0x0000000200027311 */ /* 0x004e24000030d900 */
[----:B0-----:R-:W-:Y:S01]  /*acf0*/  PRMT R0, R2, 0x7610, R0 ;  /* 0x0000761002007816 */ /* 0x001fe20000000000 */
[----:B------:R-:W-:Y:S06]  /*ad00*/  BRA `(.L_x_22899) ;  /* 0x0000000800a47947 */ /* 0x000fec0003800000 */
.L_x_22894:
        /* <DEDUP_REMOVED lines=12> */
.L_x_22908:
[----:B------:R-:W2:Y:S02]  /*add0*/  LDG.E.64 R4, desc[UR36][R4.64] ;  /* 0x0000002404047981 */ /* 0x000ea4000c1e1b00 */
[----:B--2---:R-:W0:Y:S02]  /*ade0*/  F2I.S64.F64.TRUNC R2, R4 ;  /* 0x0000000400027311 */ /* 0x004e24000030d900 */
[----:B0-----:R-:W-:Y:S01]  /*adf0*/  PRMT R0, R2, 0x7610, R0 ;  /* 0x0000761002007816 */ /* 0x001fe20000000000 */
[----:B------:R-:W-:Y:S06]  /*ae00*/  BRA `(.L_x_22899) ;  /* 0x0000000800647947 */ /* 0x000fec0003800000 */
.L_x_22907:
        /* <DEDUP_REMOVED lines=27> */
.L_x_22910:
        /* <DEDUP_REMOVED lines=14> */
.L_x_22909:
[----:B------:R-:W2:Y:S02]  /*b0a0*/  LDG.E.U16 R2, desc[UR36][R4.64] ;  /* 0x0000002404027981 */ /* 0x000ea4000c1e1500 */
[----:B--2---:R-:W-:-:S06]  /*b0b0*/  IMAD.U32 R2, R2, 0x10000, RZ ;  /* 0x0001000002027824 */ /* 0x004fcc00078e00ff */
[----:B------:R-:W0:Y:S02]  /*b0c0*/  F2I.S64.TRUNC R2, R2 ;  /* 0x0000000200027311 */ /* 0x000e24000020d900 */
[----:B0-----:R-:W-:Y:S01]  /*b0d0*/  PRMT R0, R2, 0x7610, R0 ;  /* 0x0000761002007816 */ /* 0x001fe20000000000 */
[----:B------:R-:W-:Y:S06]  /*b0e0*/  BRA `(.L_x_22899) ;  /* 0x0000000400ac7947 */ /* 0x000fec0003800000 */
.L_x_22906:
        /* <DEDUP_REMOVED lines=10> */
.L_x_22913:
        /* <DEDUP_REMOVED lines=21> */
.L_x_22917:
[----:B------:R-:W-:Y:S05]  /*b2e0*/  BSYNC.RECONVERGENT B1 ;  /* 0x0000000000017941 */ /* 0x000fea0003800200 */
.L_x_22916:
[----:B------:R-:W-:Y:S01]  /*b2f0*/  IMAD.SHL.U32 R0, R0, 0x100000, RZ ;  /* 0x0010000000007824 */ /* 0x000fe200078e00ff */
[----:B------:R-:W-:-:S04]  /*b300*/  LEA R2, R2, 0x3b800000, 0x17 ;  /* 0x3b80000002027811 */ /* 0x000fc800078eb8ff */
[----:B------:R-:W-:-:S07]  /*b310*/  LOP3.LUT R2, R2, R0, R7, 0xfe, !PT ;  /* 0x0000000002027212 */ /* 0x000fce00078efe07 */
.L_x_22915:
[----:B------:R-:W-:Y:S05]  /*b320*/  BSYNC.RECONVERGENT B0 ;  /* 0x0000000000007941 */ /* 0x000fea0003800200 */
.L_x_22914:
[----:B------:R-:W0:Y:S02]  /*b330*/  F2I.S64.TRUNC R2, R2 ;  /* 0x0000000200027311 */ /* 0x000e24000020d900 */
[----:B0-----:R-:W-:Y:S01]  /*b340*/  PRMT R0, R2, 0x7610, R0 ;  /* 0x0000761002007816 */ /* 0x001fe20000000000 */
[----:B------:R-:W-:Y:S06]  /*b350*/  BRA `(.L_x_22899) ;  /* 0x0000000400107947 */ /* 0x000fec0003800000 */
.L_x_22912:
        /* <DEDUP_REMOVED lines=21> */
.L_x_22921:
[----:B------:R-:W-:Y:S05]  /*b4b0*/  BSYNC.RECONVERGENT B1 ;  /* 0x0000000000017941 */ /* 0x000fea0003800200 */
.L_x_22920:
[----:B------:R-:W-:Y:S02]  /*b4c0*/  SHF.L.U32 R0, R0, 0x15, RZ ;  /* 0x0000001500007819 */ /* 0x000fe400000006ff */
[----:B------:R-:W-:-:S04]  /*b4d0*/  LEA R2, R2, 0x37800000, 0x17 ;  /* 0x3780000002027811 */ /* 0x000fc800078eb8ff */
[----:B------:R-:W-:-:S07]  /*b4e0*/  LOP3.LUT R2, R2, R0, R7, 0xfe, !PT ;  /* 0x0000000002027212 */ /* 0x000fce00078efe07 */
.L_x_22919:
[----:B------:R-:W-:Y:S05]  /*b4f0*/  BSYNC.RECONVERGENT B0 ;  /* 0x0000000000007941 */ /* 0x000fea0003800200 */
.L_x_22918:
[----:B------:R-:W0:Y:S02]  /*b500*/  F2I.S64.TRUNC R2, R2 ;  /* 0x0000000200027311 */ /* 0x000e24000020d900 */
[----:B0-----:R-:W-:Y:S01]  /*b510*/  PRMT R0, R2, 0x7610, R0 ;  /* 0x0000761002007816 */ /* 0x001fe20000000000 */
[----:B------:R-:W-:Y:S06]  /*b520*/  BRA `(.L_x_22899) ;  /* 0x00000000009c7947 */ /* 0x000fec0003800000 */
.L_x_22911:
        /* <DEDUP_REMOVED lines=14> */
.L_x_22925:
[----:B------:R-:W-:Y:S05]  /*b610*/  BSYNC.RECONVERGENT B0 ;  /* 0x0000000000007941 */ /* 0x000fea0003800200 */
.L_x_22924:
[----:B------:R-:W0:Y:S02]  /*b620*/  F2I.S64.TRUNC R2, R2 ;  /* 0x0000000200027311 */ /* 0x000e24000020d900 */
[----:B0-----:R-:W-:Y:S01]  /*b630*/  PRMT R0, R2, 0x7610, R0 ;  /* 0x0000761002007816 */ /* 0x001fe20000000000 */
[----:B------:R-:W-:Y:S06]  /*b640*/  BRA `(.L_x_22899) ;  /* 0x0000000000547947 */ /* 0x000fec0003800000 */
.L_x_22898:
        /* <DEDUP_REMOVED lines=16> */
.L_x_22926:
[----:B------:R-:W-:Y:S01]  /*b750*/  PRMT R0, RZ, 0x7610, R0 ;  /* 0x00007610ff007816 */ /* 0x000fe20000000000 */
[----:B------:R-:W-:Y:S06]  /*b760*/  BRA `(.L_x_22899) ;  /* 0x00000000000c7947 */ /* 0x000fec0003800000 */
.L_x_22923:
[----:B------:R2:W5:Y:S01]  /*b770*/  LDG.E.U8 R0, desc[UR36][R4.64] ;  /* 0x0000002404007981 */ /* 0x000562000c1e1100 */
[----:B------:R-:W-:Y:S05]  /*b780*/  BRA `(.L_x_22899) ;  /* 0x0000000000047947 */ /* 0x000fea0003800000 */
.L_x_22922:
[----:B------:R1:W5:Y:S02]  /*b790*/  LDG.E.U8 R0, desc[UR36][R4.64] ;  /* 0x0000002404007981 */ /* 0x000364000c1e1100 */
.L_x_22899:
[----:B------:R-:W-:Y:S01]  /*b7a0*/  PRMT R2, R18, 0x9910, RZ ;  /* 0x0000991012027816 */ /* 0x000fe200000000ff */
[----:B------:R-:W-:-:S03]  /*b7b0*/  IMAD.MOV.U32 R3, RZ, RZ, 0x1 ;  /* 0x00000001ff037424 */ /* 0x000fc600078e00ff */
[----:B------:R-:W-:-:S13]  /*b7c0*/  ISETP.NE.AND P0, PT, R2, RZ, PT ;  /* 0x000000ff0200720c */ /* 0x000fda0003f05270 */
[----:B------:R-:W-:Y:S05]  /*b7d0*/  @!P0 BRA `(.L_x_22927) ;  /* 0x00000000003c8947 */ /* 0x000fea0003800000 */
[----:B------:R-:W-:Y:S01]  /*b7e0*/  BSSY.RECONVERGENT B0, `(.L_x_22927) ;  /* 0x000000e000007945 */ /* 0x000fe20003800200 */
[----:B------:R-:W-:-:S07]  /*b7f0*/  IMAD.MOV.U32 R3, RZ, RZ, 0x1 ;  /* 0x00000001ff037424 */ /* 0x000fce00078e00ff */
.L_x_22928:
        /* <DEDUP_REMOVED lines=13> */
.L_x_22927:
        /* <DEDUP_REMOVED lines=13> */
.L_x_22932:
[----:B------:R-:W-:Y:S01]  /*b9a0*/  STG.E.U8 desc[UR36][R16.64], R3 ;  /* 0x0000000310007986 */ /* 0x000fe2000c101124 */
[----:B------:R-:W-:Y:S05]  /*b9b0*/  EXIT ;  /* 0x000000000000794d */ /* 0x000fea0003800000 */
.L_x_22931:
        /* <DEDUP_REMOVED lines=8> */
[----:B------:R-:W-:Y:S01]  /*ba40*/  STG.E.64 desc[UR36][R16.64], R2 ;  /* 0x0000000210007986 */ /* 0x000fe2000c101b24 */
[----:B------:R-:W-:Y:S05]  /*ba50*/  EXIT ;  /* 0x000000000000794d */ /* 0x000fea0003800000 */
.L_x_22935:
[----:B------:R-:W-:-:S05]  /*ba60*/  LOP3.LUT R3, R3, 0xff, RZ, 0xc0, !PT ;  /* 0x000000ff03037812 */ /* 0x000fca00078ec0ff */
[----:B------:R-:W-:Y:S01]  /*ba70*/  STG.E desc[UR36][R16.64], R3 ;  /* 0x0000000310007986 */ /* 0x000fe2000c101924 */
[----:B------:R-:W-:Y:S05]  /*ba80*/  EXIT ;  /* 0x000000000000794d */ /* 0x000fea0003800000 */
.L_x_22934:
[----:B------:R-:W-:-:S05]  /*ba90*/  LOP3.LUT R3, R3, 0xff, RZ, 0xc0, !PT ;  /* 0x000000ff03037812 */ /* 0x000fca00078ec0ff */
[----:B------:R-:W-:Y:S01]  /*baa0*/  STG.E.U16 desc[UR36][R16.64], R3 ;  /* 0x0000000310007986 */ /* 0x000fe2000c101524 */
[----:B------:R-:W-:Y:S05]  /*bab0*/  EXIT ;  /* 0x000000000000794d */ /* 0x000fea0003800000 */
.L_x_22930:
        /* <DEDUP_REMOVED lines=8> */
[----:B0-----:R-:W-:Y:S01]  /*bb40*/  STG.E desc[UR36][R16.64], R3 ;  /* 0x0000000310007986 */ /* 0x001fe2000c101924 */
[----:B------:R-:W-:Y:S05]  /*bb50*/  EXIT ;  /* 0x000000000000794d */ /* 0x000fea0003800000 */
.L_x_22937:
[----:B------:R-:W-:-:S04]  /*bb60*/  LOP3.LUT R3, R3, 0xff, RZ, 0xc0, !PT ;  /* 0x000000ff03037812 */ /* 0x000fc800078ec0ff */
[----:B-----5:R-:W0:Y:S02]  /*bb70*/  I2F.U16 R0, R3 ;  /* 0x0000000300007306 */ /* 0x020e240000101000 */
[----:B0-----:R-:W-:-:S05]  /*bb80*/  F2FP.F16.F32.PACK_AB R0, RZ, R0 ;  /* 0x00000000ff00723e */ /* 0x001fca00000000ff */
[----:B------:R-:W-:Y:S01]  /*bb90*/  STG.E.U16 desc[UR36][R16.64], R0 ;  /* 0x0000000010007986 */ /* 0x000fe2000c101524 */
[----:B------:R-:W-:Y:S05]  /*bba0*/  EXIT ;  /* 0x000000000000794d */ /* 0x000fea0003800000 */
.L_x_22936:
[----:B------:R-:W-:-:S09]  /*bbb0*/  UISETP.NE.AND UP0, UPT, UR4, 0x7, UPT ;  /* 0x000000070400788c */ /* 0x000fd2000bf05270 */
[----:B------:R-:W-:Y:S05]  /*bbc0*/  BRA.U !UP0, `(.L_x_22938) ;  /* 0x00000001083c7547 */ /* 0x000fea000b800000 */
[----:B------:R-:W-:-:S09]  /*bbd0*/  UISETP.NE.AND UP0, UPT, UR4, 0x8, UPT ;  /* 0x000000080400788c */ /* 0x000fd2000bf05270 */
[----:B------:R-:W-:Y:S05]  /*bbe0*/  BRA.U !UP0, `(.L_x_22939) ;  /* 0x00000001081c7547 */ /* 0x000fea000b800000 */
[----:B------:R-:W-:-:S09]  /*bbf0*/  UISETP.NE.AND UP0, UPT, UR4, 0x9, UPT ;  /* 0x000000090400788c */ /* 0x000fd2000bf05270 */
[----:B------:R-:W-:Y:S05]  /*bc00*/  BRA.U UP0, `(.L_x_22933) ;  /* 0x0000000500e47547 */ /* 0x000fea000b800000 */
[----:B------:R-:W-:Y:S02]  /*bc10*/  LOP3.LUT R3, R3, 0xff, RZ, 0xc0, !PT ;  /* 0x000000ff03037812 */ /* 0x000fe400078ec0ff */
[----:B01234-:R-:W-:Y:S02]  /*bc20*/  MOV R5, RZ ;  /* 0x000000ff00057202 */ /* 0x01ffe40000000f00 */
[----:B------:R-:W0:Y:S03]  /*bc30*/  I2F.U16 R4, R3 ;  /* 0x0000000300047306 */ /* 0x000e260000101000 */
[----:B0-----:R-:W-:Y:S01]  /*bc40*/  STG.E.64 desc[UR36][R16.64], R4 ;  /* 0x0000000410007986 */ /* 0x001fe2000c101b24 */
[----:B------:R-:W-:Y:S05]  /*bc50*/  EXIT ;  /* 0x000000000000794d */ /* 0x000fea0003800000 */
.L_x_22939:
[----:B------:R-:W-:-:S06]  /*bc60*/  LOP3.LUT R3, R3, 0xff, RZ, 0xc0, !PT ;  /* 0x000000ff03037812 */ /* 0x000fcc00078ec0ff */
[----:B------:R-:W0:Y:S02]  /*bc70*/  I2F.U16 R3, R3 ;  /* 0x0000000300037306 */ /* 0x000e240000101000 */
[----:B0-----:R-:W-:-:S04]  /*bc80*/  F2FP.F16.F32.PACK_AB R3, RZ, R3 ;  /* 0x00000003ff03723e */ /* 0x001fc800000000ff */
[----:B------:R-:W-:-:S05]  /*bc90*/  PRMT R3, R3, 0x5410, RZ ;  /* 0x0000541003037816 */ /* 0x000fca00000000ff */
[----:B------:R-:W-:Y:S01]  /*bca0*/  STG.E desc[UR36][R16.64], R3 ;  /* 0x0000000310007986 */ /* 0x000fe2000c101924 */
[----:B------:R-:W-:Y:S05]  /*bcb0*/  EXIT ;  /* 0x000000000000794d */ /* 0x000fea0003800000 */
.L_x_22938:
[----:B------:R-:W-:-:S06]  /*bcc0*/  LOP3.LUT R3, R3, 0xff, RZ, 0xc0, !PT ;  /* 0x000000ff03037812 */ /* 0x000fcc00078ec0ff */
[----:B------:R-:W0:Y:S02]  /*bcd0*/  I2F.F64.U16 R2, R3 ;  /* 0x0000000300027312 */ /* 0x000e240000101800 */
[----:B0-----:R-:W-:Y:S01]  /*bce0*/  STG.E.64 desc[UR36][R16.64], R2 ;  /* 0x0000000210007986 */ /* 0x001fe2000c101b24 */
[----:B------:R-:W-:Y:S05]  /*bcf0*/  EXIT ;  /* 0x000000000000794d */ /* 0x000fea0003800000 */
.L_x_22929:
        /* <DEDUP_REMOVED lines=11> */
[----:B------:R-:W-:Y:S01]  /*bdb0*/  STG.E.U16 desc[UR36][R16.64], R3 ;  /* 0x0000000310007986 */ /* 0x000fe2000c101524 */
[----:B------:R-:W-:Y:S05]  /*bdc0*/  EXIT ;  /* 0x000000000000794d */ /* 0x000fea0003800000 */
.L_x_22943:
[----:B------:R-:W-:Y:S01]  /*bdd0*/  LOP3.LUT R3, R3, 0xff, RZ, 0xc0, !PT ;  /* 0x000000ff03037812 */ /* 0x000fe200078ec0ff */
[----:B------:R-:W-:Y:S01]  /*bde0*/  BSSY.RECONVERGENT B0, `(.L_x_22944) ;  /* 0x0000011000007945 */ /* 0x000fe20003800200 */
[----:B------:R-:W-:-:S04]  /*bdf0*/  IMAD.MOV.U32 R8, RZ, RZ, 0x80 ;  /* 0x00000080ff087424 */ /* 0x000fc800078e00ff */
[----:B------:R-:W0:Y:S02]  /*be00*/  I2F.U16 R3, R3 ;  /* 0x0000000300037306 */ /* 0x000e240000101000 */
[----:B0-----:R-:W-:-:S13]  /*be10*/  ISETP.GT.U32.AND P0, PT, R3, 0x437fffff, PT ;  /* 0x437fffff0300780c */ /* 0x001fda0003f04070 */
[----:B------:R-:W-:Y:S05]  /*be20*/  @P0 BRA `(.L_x_22945) ;  /* 0x0000000000300947 */ /* 0x000fea0003800000 */
[----:B------:R-:W-:-:S13]  /*be30*/  ISETP.GE.U32.AND P0, PT, R3, 0x3c000000, PT ;  /* 0x3c0000000300780c */ /* 0x000fda0003f06070 */
[----:B-----5:R-:W-:-:S04]  /*be40*/  @P0 SHF.R.U32.HI R0, RZ, 0x14, R3 ;  /* 0x00000014ff000819 */ /* 0x020fc80000011603 */
        /* <DEDUP_REMOVED lines=9> */
.L_x_22946:
[----:B------:R-:W-:-:S07]  /*bee0*/  PRMT R8, R0, 0x7610, R8 ;  /* 0x0000761000087816 */ /* 0x000fce0000000008 */
.L_x_22945:
[----:B------:R-:W-:Y:S05]  /*bef0*/  BSYNC.RECONVERGENT B0 ;  /* 0x0000000000007941 */ /* 0x000fea0003800200 */
.L_x_22944:
[----:B------:R-:W-:Y:S01]  /*bf00*/  STG.E.U8 desc[UR36][R16.64], R8 ;  /* 0x0000000810007986 */ /* 0x000fe2000c101124 */
[----:B------:R-:W-:Y:S05]  /*bf10*/  EXIT ;  /* 0x000000000000794d */ /* 0x000fea0003800000 */
.L_x_22942:
        /* <DEDUP_REMOVED lines=17> */
.L_x_22949:
[----:B------:R-:W-:-:S07]  /*c030*/  PRMT R8, R0, 0x7610, R8 ;  /* 0x0000761000087816 */ /* 0x000fce0000000008 */
.L_x_22948:
[----:B------:R-:W-:Y:S05]  /*c040*/  BSYNC.RECONVERGENT B0 ;  /* 0x0000000000007941 */ /* 0x000fea0003800200 */
.L_x_22947:
[----:B------:R-:W-:Y:S01]  /*c050*/  STG.E.U8 desc[UR36][R16.64], R8 ;  /* 0x0000000810007986 */ /* 0x000fe2000c101124 */
[----:B------:R-:W-:Y:S05]  /*c060*/  EXIT ;  /* 0x000000000000794d */ /* 0x000fea0003800000 */
.L_x_22941:
[----:B------:R-:W-:-:S09]  /*c070*/  UISETP.NE.AND UP0, UPT, UR4, 0x1c, UPT ;  /* 0x0000001c0400788c */ /* 0x000fd2000bf05270 */
[----:B------:R-:W-:Y:S05]  /*c080*/  BRA.U !UP0, `(.L_x_22950) ;  /* 0x0000000108647547 */ /* 0x000fea000b800000 */
[----:B------:R-:W-:-:S09]  /*c090*/  UISETP.NE.AND UP0, UPT, UR4, 0x1d, UPT ;  /* 0x0000001d0400788c */ /* 0x000fd2000bf05270 */
[----:B------:R-:W-:Y:S05]  /*c0a0*/  BRA.U !UP0, `(.L_x_22951) ;  /* 0x00000001084c7547 */ /* 0x000fea000b800000 */
[----:B------:R-:W-:-:S09]  /*c0b0*/  UISETP.NE.AND UP0, UPT, UR4, 0x2c, UPT ;  /* 0x0000002c0400788c */ /* 0x000fd2000bf05270 */
[----:B------:R-:W-:Y:S05]  /*c0c0*/  BRA.U UP0, `(.L_x_22933) ;  /* 0x0000000100b47547 */ /* 0x000fea000b800000 */
[----:B------:R-:W-:Y:S01]  /*c0d0*/  LOP3.LUT R3, R3, 0xff, RZ, 0xc0, !PT ;  /* 0x000000ff03037812 */ /* 0x000fe200078ec0ff */
[----:B01234-:R-:W-:-:S05]  /*c0e0*/  IMAD.MOV.U32 R4, RZ, RZ, 0xff ;  /* 0x000000ffff047424 */ /* 0x01ffca00078e00ff */
        /* <DEDUP_REMOVED lines=13> */
[----:B------:R-:W-:Y:S01]  /*c1c0*/  STG.E.U8 desc[UR36][R16.64], R3 ;  /* 0x0000000310007986 */ /* 0x000fe2000c101124 */
[----:B------:R-:W-:Y:S05]  /*c1d0*/  EXIT ;  /* 0x000000000000794d */ /* 0x000fea0003800000 */
.L_x_22951:
[----:B------:R-:W-:Y:S01]  /*c1e0*/  LOP3.LUT R2, R3, 0xff, RZ, 0xc0, !PT ;  /* 0x000000ff03027812 */ /* 0x000fe200078ec0ff */
[----:B------:R-:W-:-:S05]  /*c1f0*/  IMAD.MOV.U32 R3, RZ, RZ, RZ ;  /* 0x000000ffff037224 */ /* 0x000fca00078e00ff */
[----:B------:R-:W-:Y:S01]  /*c200*/  STG.E.64 desc[UR36][R16.64], R2 ;  /* 0x0000000210007986 */ /* 0x000fe2000c101b24 */
[----:B------:R-:W-:Y:S05]  /*c210*/  EXIT ;  /* 0x000000000000794d */ /* 0x000fea0003800000 */
.L_x_22950:
[----:B------:R-:W-:-:S05]  /*c220*/  LOP3.LUT R3, R3, 0xff, RZ, 0xc0, !PT ;  /* 0x000000ff03037812 */ /* 0x000fca00078ec0ff */
[----:B------:R-:W-:Y:S01]  /*c230*/  STG.E desc[UR36][R16.64], R3 ;  /* 0x0000000310007986 */ /* 0x000fe2000c101924 */
[----:B------:R-:W-:Y:S05]  /*c240*/  EXIT ;  /* 0x000000000000794d */ /* 0x000fea0003800000 */
.L_x_22940:
        /* <DEDUP_REMOVED lines=10> */
.L_x_22953:
[----:B01234-:R-:W-:Y:S02]  /*c2f0*/  LOP3.LUT R4, R3, 0xff, RZ, 0xc0, !PT ;  /* 0x000000ff03047812 */ /* 0x01ffe400078ec0ff */
[----:B------:R-:W-:-:S04]  /*c300*/  CS2R R6, SRZ ;  /* 0x0000000000067805 */ /* 0x000fc8000001ff00 */
[----:B------:R-:W0:Y:S02]  /*c310*/  I2F.F64.U16 R4, R4 ;  /* 0x0000000400047312 */ /* 0x000e240000101800 */
[----:B0-----:R-:W-:Y:S01]  /*c320*/  STG.E.128 desc[UR36][R16.64], R4 ;  /* 0x0000000410007986 */ /* 0x001fe2000c101d24 */
[----:B------:R-:W-:Y:S05]  /*c330*/  EXIT ;  /* 0x000000000000794d */ /* 0x000fea0003800000 */
.L_x_22952:
[----:B------:R-:W-:-:S09]  /*c340*/  UISETP.NE.AND UP0, UPT, UR4, 0xf, UPT ;  /* 0x0000000f0400788c */ /* 0x000fd2000bf05270 */
[----:B------:R-:W-:Y:S05]  /*c350*/  BRA.U !UP0, `(.L_x_22954) ;  /* 0x0000000108dc7547 */ /* 0x000fea000b800000 */
[----:B------:R-:W-:-:S09]  /*c360*/  UISETP.NE.AND UP0, UPT, UR4, 0x17, UPT ;  /* 0x000000170400788c */ /* 0x000fd2000bf05270 */
[----:B------:R-:W-:Y:S05]  /*c370*/  BRA.U !UP0, `(.L_x_22955) ;  /* 0x0000000108887547 */ /* 0x000fea000b800000 */
[----:B------:R-:W-:-:S09]  /*c380*/  UISETP.NE.AND UP0, UPT, UR4, 0x18, UPT ;  /* 0x000000180400788c */ /* 0x000fd2000bf05270 */
[----:B------:R-:W-:Y:S05]  /*c390*/  BRA.U !UP0, `(.L_x_22956) ;  /* 0x0000000108447547 */ /* 0x000fea000b800000 */
.L_x_22933:
[----:B-----5:R-:W-:Y:S01]  /*c3a0*/  MOV R0, 0x0 ;  /* 0x0000000000007802 */ /* 0x020fe20000000f00 */
[----:B------:R-:W0:Y:S01]  /*c3b0*/  LDCU.64 UR4, c[0x4][0x198] ;  /* 0x01003300ff0477ac */ /* 0x000e220008000a00 */
[----:B------:R-:W-:Y:S02]  /*c3c0*/  HFMA2 R13, -RZ, RZ, 0, 0 ;  /* 0x00000000ff0d7431 */ /* 0x000fe400000001ff */
[----:B------:R-:W-:Y:S01]  /*c3d0*/  IMAD.MOV.U32 R8, RZ, RZ, 0x65 ;  /* 0x00000065ff087424 */ /* 0x000fe200078e00ff */
[----:B------:R0:W0:Y:S01]  /*c3e0*/  LDC.64 R2, c[0x4][R0] ;  /* 0x0100000000027b82 */ /* 0x0000220000000a00 */
[----:B------:R-:W0:Y:S01]  /*c3f0*/  LDCU.64 UR6, c[0x4][0x1a0] ;  /* 0x01003400ff0677ac */ /* 0x000e220008000a00 */
[----:B------:R-:W-:Y:S01]  /*c400*/  IMAD.MOV.U32 R12, RZ, RZ, 0x1 ;  /* 0x00000001ff0c7424 */ /* 0x000fe200078e00ff */
[----:B------:R-:W0:Y:S02]  /*c410*/  LDCU.64 UR8, c[0x4][0x10] ;  /* 0x01000200ff0877ac */ /* 0x000e240008000a00 */
[----:B01234-:R-:W-:Y:S01]  /*c420*/  MOV R4, UR4 ;  /* 0x0000000400047c02 */ /* 0x01ffe20008000f00 */
[----:B------:R-:W-:-:S02]  /*c430*/  IMAD.U32 R5, RZ, RZ, UR5 ;  /* 0x00000005ff057e24 */ /* 0x000fc4000f8e00ff */
[----:B------:R-:W-:Y:S02]  /*c440*/  IMAD.U32 R6, RZ, RZ, UR6 ;  /* 0x00000006ff067e24 */ /* 0x000fe4000f8e00ff */
[----:B------:R-:W-:Y:S01]  /*c450*/  IMAD.U32 R7, RZ, RZ, UR7 ;  /* 0x00000007ff077e24 */ /* 0x000fe2000f8e00ff */
[----:B------:R-:W-:Y:S01]  /*c460*/  MOV R10, UR8 ;  /* 0x00000008000a7c02 */ /* 0x000fe20008000f00 */
[----:B------:R-:W-:-:S07]  /*c470*/  IMAD.U32 R11, RZ, RZ, UR9 ;  /* 0x00000009ff0b7e24 */ /* 0x000fce000f8e00ff */
[----:B------:R-:W-:-:S07]  /*c480*/  LEPC R20, `(.L_x_22957) ;  /* 0x000000001014794e */ /* 0x000fce0000000000 */
[----:B------:R-:W-:Y:S05]  /*c490*/  CALL.ABS.NOINC R2 ;  /* 0x0000000002007343 */ /* 0x000fea0003c00000 */
.L_x_22957:
[----:B------:R-:W-:Y:S05]  /*c4a0*/  EXIT ;  /* 0x000000000000794d */ /* 0x000fea0003800000 */
.L_x_22956:
[----:B-----5:R-:W-:Y:S01]  /*c4b0*/  LOP3.LUT R0, R3, 0xff, RZ, 0xc0, !PT ;  /* 0x000000ff03007812 */ /* 0x020fe200078ec0ff */
[----:B------:R-:W-:Y:S01]  /*c4c0*/  BSSY.RECONVERGENT B0, `(.L_x_22958) ;  /* 0x000000b000007945 */ /* 0x000fe20003800200 */
[----:B------:R-:W-:Y:S02]  /*c4d0*/  IMAD.MOV.U32 R3, RZ, RZ, 0x7f ;  /* 0x0000007fff037424 */ /* 0x000fe400078e00ff */
[----:B01234-:R-:W0:Y:S02]  /*c4e0*/  I2F.U16 R5, R0 ;  /* 0x0000000000057306 */ /* 0x01fe240000101000 */
        /* <DEDUP_REMOVED lines=8> */
.L_x_22959:
[----:B------:R-:W-:Y:S05]  /*c570*/  BSYNC.RECONVERGENT B0 ;  /* 0x0000000000007941 */ /* 0x000fea0003800200 */
.L_x_22958:
[----:B------:R-:W-:Y:S01]  /*c580*/  STG.E.U8 desc[UR36][R16.64], R3 ;  /* 0x0000000310007986 */ /* 0x000fe2000c101124 */
[----:B------:R-:W-:Y:S05]  /*c590*/  EXIT ;  /* 0x000000000000794d */ /* 0x000fea0003800000 */
.L_x_22955:
[----:B------:R-:W-:-:S04]  /*c5a0*/  LOP3.LUT R3, R3, 0xff, RZ, 0xc0, !PT ;  /* 0x000000ff03037812 */ /* 0x000fc800078ec0ff */
[----:B01234-:R-:W0:Y:S02]  /*c5b0*/  I2F.U16 R5, R3 ;  /* 0x0000000300057306 */ /* 0x01fe240000101000 */
[----:B0-----:R-:W-:-:S13]  /*c5c0*/  ISETP.GT.U32.AND P0, PT, R5, 0x477fffff, PT ;  /* 0x477fffff0500780c */ /* 0x001fda0003f04070 */
[----:B------:R-:W-:Y:S05]  /*c5d0*/  @P0 BRA `(.L_x_22960) ;  /* 0x0000000000280947 */ /* 0x000fea0003800000 */
[----:B------:R-:W-:-:S13]  /*c5e0*/  ISETP.GE.U32.AND P0, PT, R5, 0x38800000, PT ;  /* 0x388000000500780c */ /* 0x000fda0003f06070 */
[----:B-----5:R-:W-:-:S04]  /*c5f0*/  @P0 SHF.R.U32.HI R0, RZ, 0x15, R5 ;  /* 0x00000015ff000819 */ /* 0x020fc80000011605 */
        /* <DEDUP_REMOVED lines=8> */
.L_x_22960:
[----:B------:R-:W-:Y:S01]  /*c680*/  IMAD.MOV.U32 R3, RZ, RZ, 0x7f ;  /* 0x0000007fff037424 */ /* 0x000fe200078e00ff */
[----:B------:R-:W-:-:S04]  /*c690*/  ISETP.GT.U32.AND P0, PT, R5, 0x7f800000, PT ;  /* 0x7f8000000500780c */ /* 0x000fc80003f04070 */
[----:B------:R-:W-:-:S05]  /*c6a0*/  SEL R3, R3, 0x7c, P0 ;  /* 0x0000007c03037807 */ /* 0x000fca0000000000 */
[----:B------:R-:W-:Y:S01]  /*c6b0*/  STG.E.U8 desc[UR36][R16.64], R3 ;  /* 0x0000000310007986 */ /* 0x000fe2000c101124 */
[----:B------:R-:W-:Y:S05]  /*c6c0*/  EXIT ;  /* 0x000000000000794d */ /* 0x000fea0003800000 */
.L_x_22954:
[----:B------:R-:W-:-:S04]  /*c6d0*/  LOP3.LUT R3, R3, 0xff, RZ, 0xc0, !PT ;  /* 0x000000ff03037812 */ /* 0x000fc800078ec0ff */
[----:B-----5:R-:W0:Y:S02]  /*c6e0*/  I2F.U16 R0, R3 ;  /* 0x0000000300007306 */ /* 0x020e240000101000 */
[----:B0-----:R-:W-:-:S05]  /*c6f0*/  F2FP.BF16.F32.PACK_AB R0, RZ, R0 ;  /* 0x00000000ff00723e */ /* 0x001fca00000010ff */
[----:B------:R-:W-:Y:S01]  /*c700*/  STG.E.U16 desc[UR36][R16.64], R0 ;  /* 0x0000000010007986 */ /* 0x000fe2000c101524 */
[----:B------:R-:W-:Y:S05]  /*c710*/  EXIT ;  /* 0x000000000000794d */ /* 0x000fea0003800000 */
.L_x_22961:
        /* <DEDUP_REMOVED lines=14> */
.L_x_68643:


//--------------------- .text._ZN2at6native27unrolled_elementwise_kernelIZNS0_50_GLOBAL__N__2680c7bb_12_PowKernel_cu_7dd49032_300329pow_tensor_scalar_kernel_implIhhEEvRNS_18TensorIteratorBaseET0_EUlhE2_St5arrayIPcLm2EELi4E23TrivialOffsetCalculatorILi1EjESC_NS0_6memory12LoadWithCastILi1EEENSD_13StoreWithCastILi1EEEEEviT_S6_T2_T3_T4_T5_ --------------------------
	.section	.text._ZN2at6native27unrolled_elementwise_kernelIZNS0_50_GLOBAL__N__2680c7bb_12_PowKernel_cu_7dd49032_300329pow_tensor_scalar_kernel_implIhhEEvRNS_18TensorIteratorBaseET0_EUlhE2_St5arrayIPcLm2EELi4E23TrivialOffsetCalculatorILi1EjESC_NS0_6memory12LoadWithCastILi1EEENSD_13StoreWithCastILi1EEEEEviT_S6_T2_T3_T4_T5_,"ax",@progbits
	.align	128
        .global         _ZN2at6native27unrolled_elementwise_kernelIZNS0_50_GLOBAL__N__2680c7bb_12_PowKernel_cu_7dd49032_300329pow_tensor_scalar_kernel_implIhhEEvRNS_18TensorIteratorBaseET0_EUlhE2_St5arrayIPcLm2EELi4E23TrivialOffsetCalculatorILi1EjESC_NS0_6memory12LoadWithCastILi1EEENSD_13StoreWithCastILi1EEEEEviT_S6_T2_T3_T4_T5_
        .type           _ZN2at6native27unrolled_elementwise_kernelIZNS0_50_GLOBAL__N__2680c7bb_12_PowKernel_cu_7dd49032_300329pow_tensor_scalar_kernel_implIhhEEvRNS_18TensorIteratorBaseET0_EUlhE2_St5arrayIPcLm2EELi4E23TrivialOffsetCalculatorILi1EjESC_NS0_6memory12LoadWithCastILi1EEENSD_13StoreWithCastILi1EEEEEviT_S6_T2_T3_T4_T5_,@function
        .size           _ZN2at6native27unrolled_elementwise_kernelIZNS0_50_GLOBAL__N__2680c7bb_12_PowKernel_cu_7dd49032_300329pow_tensor_scalar_kernel_implIhhEEvRNS_18TensorIteratorBaseET0_EUlhE2_St5arrayIPcLm2EELi4E23TrivialOffsetCalculatorILi1EjESC_NS0_6memory12LoadWithCastILi1EEENSD_13StoreWithCastILi1EEEEEviT_S6_T2_T3_T4_T5_,(.L_x_68644 - _ZN2at6native27unrolled_elementwise_kernelIZNS0_50_GLOBAL__N__2680c7bb_12_PowKernel_cu_7dd49032_300329pow_tensor_scalar_kernel_implIhhEEvRNS_18TensorIteratorBaseET0_EUlhE2_St5arrayIPcLm2EELi4E23TrivialOffsetCalculatorILi1EjESC_NS0_6memory12LoadWithCastILi1EEENSD_13StoreWithCastILi1EEEEEviT_S6_T2_T3_T4_T5_)
        .other          _ZN2at6native27unrolled_elementwise_kernelIZNS0_50_GLOBAL__N__2680c7bb_12_PowKernel_cu_7dd49032_300329pow_tensor_scalar_kernel_implIhhEEvRNS_18TensorIteratorBaseET0_EUlhE2_St5arrayIPcLm2EELi4E23TrivialOffsetCalculatorILi1EjESC_NS0_6memory12LoadWithCastILi1EEENSD_13StoreWithCastILi1EEEEEviT_S6_T2_T3_T4_T5_,@"STO_CUDA_ENTRY STV_DEFAULT"
_ZN2at6native27unrolled_elementwise_kernelIZNS0_50_GLOBAL__N__2680c7bb_12_PowKernel_cu_7dd49032_300329pow_tensor_scalar_kernel_implIhhEEvRNS_18TensorIteratorBaseET0_EUlhE2_St5arrayIPcLm2EELi4E23TrivialOffsetCalculatorILi1EjESC_NS0_6memory12LoadWithCastILi1EEENSD_13StoreWithCastILi1EEEEEviT_S6_T2_T3_T4_T5_:
.text._ZN2at6native27unrolled_elementwise_kernelIZNS0_50_GLOBAL__N__2680c7bb_12_PowKernel_cu_7dd49032_300329pow_tensor_scalar_kernel_implIhhEEvRNS_18TensorIteratorBaseET0_EUlhE2_St5arrayIPcLm2EELi4E23TrivialOffsetCalculatorILi1EjESC_NS0_6memory12LoadWithCastILi1EEENSD_13StoreWithCastILi1EEEEEviT_S6_T2_T3_T4_T5_:
        /* <DEDUP_REMOVED lines=33> */
.L_x_22967:
[----:B------:R3:W5:Y:S01]  /*0210*/  LDG.E.U8 R27, desc[UR36][R6.64] ;  /* 0x00000024061b7981 */ /* 0x000762000c1e1100 */
[----:B------:R-:W-:Y:S05]  /*0220*/  BRA `(.L_x_22969) ;  /* 0x0000000c00607947 */ /* 0x000fea0003800000 */
.L_x_22966:
        /* <DEDUP_REMOVED lines=8> */
.L_x_22971:
[----:B------:R1:W5:Y:S01]  /*02b0*/  LDG.E.U8 R27, desc[UR36][R6.64] ;  /* 0x00000024061b7981 */ /* 0x000362000c1e1100 */
[----:B------:R-:W-:Y:S05]  /*02c0*/  BRA `(.L_x_22969) ;  /* 0x0000000c00387947 */ /* 0x000fea0003800000 */
.L_x_22970:
[----:B------:R2:W5:Y:S01]  /*02d0*/  LDG.E.U16 R27, desc[UR36][R6.64] ;  /* 0x00000024061b7981 */ /* 0x000562000c1e1500 */
[----:B------:R-:W-:Y:S05]  /*02e0*/  BRA `(.L_x_22969) ;  /* 0x0000000c00307947 */ /* 0x000fea0003800000 */
.L_x_22965:
        /* <DEDUP_REMOVED lines=10> */
.L_x_22973:
[----:B------:R-:W2:Y:S02]  /*0390*/  LDG.E.U16 R4, desc[UR36][R6.64] ;  /* 0x0000002406047981 */ /* 0x000ea4000c1e1500 */
[----:B--2---:R-:W-:-:S06]  /*03a0*/  HADD2.F32 R4, -RZ, R4.H0_H0 ;  /* 0x20000004ff047230 */ /* 0x004fcc0000004100 */
[----:B------:R-:W0:Y:S02]  /*03b0*/  F2I.S64.TRUNC R4, R4 ;  /* 0x0000000400047311 */ /* 0x000e24000020d900 */
[----:B0-----:R-:W-:Y:S01]  /*03c0*/  PRMT R27, R4, 0x7610, R27 ;  /* 0x00007610041b7816 */ /* 0x001fe2000000001b */
[----:B------:R-:W-:Y:S06]  /*03d0*/  BRA `(.L_x_22969) ;  /* 0x0000000800f47947 */ /* 0x000fec0003800000 */
.L_x_22972:
        /* <DEDUP_REMOVED lines=10> */
.L_x_22975:
[----:B------:R-:W2:Y:S02]  /*0480*/  LDG.E.U16 R6, desc[UR36][R6.64] ;  /* 0x0000002406067981 */ /* 0x000ea4000c1e1500 */
[----:B--2---:R-:W-:-:S06]  /*0490*/  HADD2.F32 R4, -RZ, R6.H0_H0 ;  /* 0x20000006ff047230 */ /* 0x004fcc0000004100 */
[----:B------:R-:W0:Y:S02]  /*04a0*/  F2I.S64.TRUNC R4, R4 ;  /* 0x0000000400047311 */ /* 0x000e24000020d900 */
[----:B0-----:R-:W-:Y:S01]  /*04b0*/  PRMT R27, R4, 0x7610, R27 ;  /* 0x00007610041b7816 */ /* 0x001fe2000000001b */
[----:B------:R-:W-:Y:S06]  /*04c0*/  BRA `(.L_x_22969) ;  /* 0x0000000800b87947 */ /* 0x000fec0003800000 */
.L_x_22974:
[----:B------:R-:W2:Y:S02]  /*04d0*/  LDG.E.64 R4, desc[UR36][R6.64] ;  /* 0x0000002406047981 */ /* 0x000ea4000c1e1b00 */
[----:B--2---:R-:W0:Y:S02]  /*04e0*/  F2I.S64.F64.TRUNC R4, R4 ;  /* 0x0000000400047311 */ /* 0x004e24000030d900 */
[----:B0-----:R-:W-:Y:S01]  /*04f0*/  PRMT R27, R4, 0x7610, R27 ;  /* 0x00007610041b7816 */ /* 0x001fe2000000001b */
[----:B------:R-:W-:Y:S06]  /*0500*/  BRA `(.L_x_22969) ;  /* 0x0000000800a87947 */ /* 0x000fec0003800000 */
.L_x_22964:
        /* <DEDUP_REMOVED lines=12> */
.L_x_22978:
[----:B------:R-:W2:Y:S02]  /*05d0*/  LDG.E.64 R6, desc[UR36][R6.64] ;  /* 0x0000002406067981 */ /* 0x000ea4000c1e1b00 */
[----:B--2---:R-:W0:Y:S02]  /*05e0*/  F2I.S64.F64.TRUNC R4, R6 ;  /* 0x0000000600047311 */ /* 0x004e24000030d900 */
[----:B0-----:R-:W-:Y:S01]  /*05f0*/  PRMT R27, R4, 0x7610, R27 ;  /* 0x00007610041b7816 */ /* 0x001fe2000000001b */
[----:B------:R-:W-:Y:S06]  /*0600*/  BRA `(.L_x_22969) ;  /* 0x0000000800687947 */ /* 0x000fec0003800000 */
.L_x_22977:
        /* <DEDUP_REMOVED lines=24> */
[----:B------:R-:W0:Y:S02]  /*0790*/  F2I.S64.TRUNC R4, R3 ;  /* 0x0000000300047311 */ /* 0x000e24000020d900 */
[----:B0-----:R-:W-:Y:S01]  /*07a0*/  PRMT R27, R4, 0x7610, R27 ;  /* 0x00007610041b7816 */ /* 0x001fe2000000001b */
[----:B------:R-:W-:Y:S06]  /*07b0*/  BRA `(.L_x_22969) ;  /* 0x0000000400fc7947 */ /* 0x000fec0003800000 */
.L_x_22980:
        /* <DEDUP_REMOVED lines=12> */
[----:B------:R-:W0:Y:S02]  /*0880*/  F2I.S64.TRUNC R4, R0 ;  /* 0x0000000000047311 */ /* 0x000e24000020d900 */
[----:B0-----:R-:W-:Y:S01]  /*0890*/  PRMT R27, R4, 0x7610, R27 ;  /* 0x00007610041b7816 */ /* 0x001fe2000000001b */
[----:B------:R-:W-:Y:S06]  /*08a0*/  BRA `(.L_x_22969) ;  /* 0x0000000400c07947 */ /* 0x000fec0003800000 */
.L_x_22979:
[----:B------:R-:W2:Y:S02]  /*08b0*/  LDG.E.U16 R4, desc[UR36][R6.64] ;  /* 0x0000002406047981 */ /* 0x000ea4000c1e1500 */
[----:B--2---:R-:W-:-:S06]  /*08c0*/  IMAD.U32 R4, R4, 0x10000, RZ ;  /* 0x0001000004047824 */ /* 0x004fcc00078e00ff */
[----:B------:R-:W0:Y:S02]  /*08d0*/  F2I.S64.TRUNC R4, R4 ;  /* 0x0000000400047311 */ /* 0x000e24000020d900 */
[----:B0-----:R-:W-:Y:S01]  /*08e0*/  PRMT R27, R4, 0x7610, R27 ;  /* 0x00007610041b7816 */ /* 0x001fe2000000001b */
[----:B------:R-:W-:Y:S06]  /*08f0*/  BRA `(.L_x_22969) ;  /* 0x0000000400ac7947 */ /* 0x000fec0003800000 */
.L_x_22976:
        /* <DEDUP_REMOVED lines=10> */
.L_x_22983:
        /* <DEDUP_REMOVED lines=21> */
.L_x_22987:
[----:B------:R-:W-:Y:S05]  /*0af0*/  BSYNC.RECONVERGENT B1 ;  /* 0x0000000000017941 */ /* 0x000fea0003800200 */
.L_x_22986:
[----:B------:R-:W-:Y:S01]  /*0b00*/  IMAD.SHL.U32 R0, R0, 0x100000, RZ ;  /* 0x0010000000007824 */ /* 0x000fe200078e00ff */
[----:B------:R-:W-:-:S04]  /*0b10*/  LEA R3, R3, 0x3b800000, 0x17 ;  /* 0x3b80000003037811 */ /* 0x000fc800078eb8ff */
[----:B------:R-:W-:-:S07]  /*0b20*/  LOP3.LUT R4, R3, R0, R7, 0xfe, !PT ;  /* 0x0000000003047212 */ /* 0x000fce00078efe07 */
.L_x_22985:
[----:B------:R-:W-:Y:S05]  /*0b30*/  BSYNC.RECONVERGENT B0 ;  /* 0x0000000000007941 */ /* 0x000fea0003800200 */
.L_x_22984:
[----:B------:R-:W0:Y:S02]  /*0b40*/  F2I.S64.TRUNC R4, R4 ;  /* 0x0000000400047311 */ /* 0x000e24000020d900 */
[----:B0-----:R-:W-:Y:S01]  /*0b50*/  PRMT R27, R4, 0x7610, R27 ;  /* 0x00007610041b7816 */ /* 0x001fe2000000001b */
[----:B------:R-:W-:Y:S06]  /*0b60*/  BRA `(.L_x_22969) ;  /* 0x0000000400107947 */ /* 0x000fec0003800000 */
.L_x_22982:
        /* <DEDUP_REMOVED lines=21> */
.L_x_22991:
[----:B------:R-:W-:Y:S05]  /*0cc0*/  BSYNC.RECONVERGENT B1 ;  /* 0x0000000000017941 */ /* 0x000fea0003800200 */
.L_x_22990:
[----:B------:R-:W-:Y:S01]  /*0cd0*/  IMAD.SHL.U32 R0, R0, 0x200000, RZ ;  /* 0x0020000000007824 */ /* 0x000fe200078e00ff */
[----:B------:R-:W-:-:S04]  /*0ce0*/  LEA R3, R3, 0x37800000, 0x17 ;  /* 0x3780000003037811 */ /* 0x000fc800078eb8ff */
[----:B------:R-:W-:-:S07]  /*0cf0*/  LOP3.LUT R4, R3, R0, R7, 0xfe, !PT ;  /* 0x0000000003047212 */ /* 0x000fce00078efe07 */
.L_x_22989:
[----:B------:R-:W-:Y:S05]  /*0d00*/  BSYNC.RECONVERGENT B0 ;  /* 0x0000000000007941 */ /* 0x000fea0003800200 */
.L_x_22988:
[----:B------:R-:W0:Y:S02]  /*0d10*/  F2I.S64.TRUNC R4, R4 ;  /* 0x0000000400047311 */ /* 0x000e24000020d900 */
[----:B0-----:R-:W-:Y:S01]  /*0d20*/  PRMT R27, R4, 0x7610, R27 ;  /* 0x00007610041b7816 */ /* 0x001fe2000000001b */
[----:B------:R-:W-:Y:S06]  /*0d30*/  BRA `(.L_x_22969) ;  /* 0x00000000009c7947 */ /* 0x000fec0003800000 */
.L_x_22981:
[----:B------:R-:W-:-:S09]  /*0d40*/  UISETP.NE.AND UP0, UPT, UR4, 0x1c, UPT ;  /* 0x0000001c0400788c */ /* 0x000fd2000bf05270 */
[----:B------:R-:W-:Y:S05]  /*0d50*/  BRA.U !UP0, `(.L_x_22992) ;  /* 0x0000000108907547 */ /* 0x000fea000b800000 */
[----:B------:R-:W-:-:S09]  /*0d60*/  UISETP.NE.AND UP0, UPT, UR4, 0x1d, UPT ;  /* 0x0000001d0400788c */ /* 0x000fd2000bf05270 */
[----:B------:R-:W-:Y:S05]  /*0d70*/  BRA.U !UP0, `(.L_x_22993) ;  /* 0x0000000108807547 */ /* 0x000fea000b800000 */
[----:B------:R-:W-:-:S09]  /*0d80*/  UISETP.NE.AND UP0, UPT, UR4, 0x2c, UPT ;  /* 0x0000002c0400788c */ /* 0x000fd2000bf05270 */
[----:B------:R-:W-:Y:S05]  /*0d90*/  BRA.U !UP0, `(.L_x_22994) ;  /* 0x0000000108487547 */ /* 0x000fea000b800000 */
.L_x_22968:
        /* <DEDUP_REMOVED lines=16> */
.L_x_22995:
[----:B------:R-:W-:Y:S01]  /*0ea0*/  PRMT R27, RZ, 0x7610, R27 ;  /* 0x00007610ff1b7816 */ /* 0x000fe2000000001b */
[----:B------:R-:W-:Y:S06]  /*0eb0*/  BRA `(.L_x_22969) ;  /* 0x00000000003c7947 */ /* 0x000fec0003800000 */
.L_x_22994:
        /* <DEDUP_REMOVED lines=8> */
.L_x_22997:
[----:B------:R-:W-:Y:S05]  /*0f40*/  BSYNC.RECONVERGENT B0 ;  /* 0x0000000000007941 */ /* 0x000fea0003800200 */
.L_x_22996:
[----:B------:R-:W0:Y:S02]  /*0f50*/  F2I.S64.TRUNC R4, R4 ;  /* 0x0000000400047311 */ /* 0x000e24000020d900 */
[----:B0-----:R-:W-:Y:S01]  /*0f60*/  PRMT R27, R4, 0x7610, R27 ;  /* 0x00007610041b7816 */ /* 0x001fe2000000001b */
[----:B------:R-:W-:Y:S06]  /*0f70*/  BRA `(.L_x_22969) ;  /* 0x00000000000c7947 */ /* 0x000fec0003800000 */
.L_x_22993:
[----:B------:R0:W5:Y:S01]  /*0f80*/  LDG.E.U8 R27, desc[UR36][R6.64] ;  /* 0x00000024061b7981 */ /* 0x000162000c1e1100 */
[----:B------:R-:W-:Y:S05]  /*0f90*/  BRA `(.L_x_22969) ;  /* 0x0000000000047947 */ /* 0x000fea0003800000 */
.L_x_22992:
[----:B------:R0:W5:Y:S02]  /*0fa0*/  LDG.E.U8 R27, desc[UR36][R6.64] ;  /* 0x00000024061b7981 */ /* 0x000164000c1e1100 */
.L_x_22969:
[----:B------:R-:W-:-:S07]  /*0fb0*/  VIADD R23, R17, 0x80 ;  /* 0x0000008011177836 */ /* 0x000fce0000000000 */
.L_x_22963:
[----:B------:R-:W-:Y:S05]  /*0fc0*/  BSYNC.RECONVERGENT B6 ;  /* 0x0000000000067941 */ /* 0x000fea0003800200 */
.L_x_22962:
        /* <DEDUP_REMOVED lines=23> */
.L_x_23003:
[----:B------:R0:W5:Y:S01]  /*1140*/  LDG.E.U8 R25, desc[UR36][R6.64] ;  /* 0x0000002406197981 */ /* 0x000162000c1e1100 */
[----:B------:R-:W-:Y:S05]  /*1150*/  BRA `(.L_x_23005) ;  /* 0x0000000c00607947 */ /* 0x000fea0003800000 */
.L_x_23002:
        /* <DEDUP_REMOVED lines=8> */
.L_x_23007:
[----:B------:R4:W5:Y:S01]  /*11e0*/  LDG.E.U8 R25, desc[UR36][R6.64] ;  /* 0x0000002406197981 */ /* 0x000962000c1e1100 */
[----:B------:R-:W-:Y:S05]  /*11f0*/  BRA `(.L_x_23005) ;  /* 0x0000000c00387947 */ /* 0x000fea0003800000 */
.L_x_23006:
[----:B------:R0:W5:Y:S01]  /*1200*/  LDG.E.U16 R25, desc[UR36][R6.64] ;  /* 0x0000002406197981 */ /* 0x000162000c1e1500 */
[----:B------:R-:W-:Y:S05]  /*1210*/  BRA `(.L_x_23005) ;  /* 0x0000000c00307947 */ /* 0x000fea0003800000 */
.L_x_23001:
        /* <DEDUP_REMOVED lines=10> */
.L_x_23009:
[----:B------:R-:W2:Y:S02]  /*12c0*/  LDG.E.U16 R4, desc[UR36][R6.64] ;  /* 0x0000002406047981 */ /* 0x000ea4000c1e1500 */
[----:B--2---:R-:W-:-:S06]  /*12d0*/  HADD2.F32 R4, -RZ, R4.H0_H0 ;  /* 0x20000004ff047230 */ /* 0x004fcc0000004100 */
[----:B------:R-:W0:Y:S02]  /*12e0*/  F2I.S64.TRUNC R4, R4 ;  /* 0x0000000400047311 */ /* 0x000e24000020d900 */
[----:B0-----:R-:W-:Y:S01]  /*12f0*/  PRMT R25, R4, 0x7610, R25 ;  /* 0x0000761004197816 */ /* 0x001fe20000000019 */
[----:B------:R-:W-:Y:S06]  /*1300*/  BRA `(.L_x_23005) ;  /* 0x0000000800f47947 */ /* 0x000fec0003800000 */
.L_x_23008:
        /* <DEDUP_REMOVED lines=10> */
.L_x_23011:
[----:B------:R-:W2:Y:S02]  /*13b0*/  LDG.E.U16 R6, desc[UR36][R6.64] ;  /* 0x0000002406067981 */ /* 0x000ea4000c1e1500 */
[----:B--2---:R-:W-:-:S06]  /*13c0*/  HADD2.F32 R4, -RZ, R6.H0_H0 ;  /* 0x20000006ff047230 */ /* 0x004fcc0000004100 */
[----:B------:R-:W0:Y:S02]  /*13d0*/  F2I.S64.TRUNC R4, R4 ;  /* 0x0000000400047311 */ /* 0x000e24000020d900 */
[----:B0-----:R-:W-:Y:S01]  /*13e0*/  PRMT R25, R4, 0x7610, R25 ;  /* 0x0000761004197816 */ /* 0x001fe20000000019 */
[----:B------:R-:W-:Y:S06]  /*13f0*/  BRA `(.L_x_23005) ;  /* 0x0000000800b87947 */ /* 0x000fec0003800000 */
.L_x_23010:
[----:B------:R-:W2:Y:S02]  /*1400*/  LDG.E.64 R4, desc[UR36][R6.64] ;  /* 0x0000002406047981 */ /* 0x000ea4000c1e1b00 */
[----:B--2---:R-:W0:Y:S02]  /*1410*/  F2I.S64.F64.TRUNC R4, R4 ;  /* 0x0000000400047311 */ /* 0x004e24000030d900 */
[----:B0-----:R-:W-:Y:S01]  /*1420*/  PRMT R25, R4, 0x7610, R25 ;  /* 0x0000761004197816 */ /* 0x001fe20000000019 */
[----:B------:R-:W-:Y:S06]  /*1430*/  BRA `(.L_x_23005) ;  /* 0x0000000800a87947 */ /* 0x000fec0003800000 */
.L_x_23000:
        /* <DEDUP_REMOVED lines=12> */
.L_x_23014:
[----:B------:R-:W2:Y:S02]  /*1500*/  LDG.E.64 R6, desc[UR36][R6.64] ;  /* 0x0000002406067981 */ /* 0x000ea4000c1e1b00 */
[----:B--2---:R-:W0:Y:S02]  /*1510*/  F2I.S64.F64.TRUNC R4, R6 ;  /* 0x0000000600047311 */ /* 0x004e24000030d900 */
[----:B0-----:R-:W-:Y:S01]  /*1520*/  PRMT R25, R4, 0x7610, R25 ;  /* 0x0000761004197816 */ /* 0x001fe20000000019 */
[----:B------:R-:W-:Y:S06]  /*1530*/  BRA `(.L_x_23005) ;  /* 0x0000000800687947 */ /* 0x000fec0003800000 */
.L_x_23013:
        /* <DEDUP_REMOVED lines=27> */
.L_x_23016:
        /* <DEDUP_REMOVED lines=12> */
[----:B------:R-:W0:Y:S02]  /*17b0*/  F2I.S64.TRUNC R4, R0 ;  /* 0x0000000000047311 */ /* 0x000e24000020d900 */
[----:B0-----:R-:W-:Y:S01]  /*17c0*/  PRMT R25, R4, 0x7610, R25 ;  /* 0x0000761004197816 */ /* 0x001fe20000000019 */
[----:B------:R-:W-:Y:S06]  /*17d0*/  BRA `(.L_x_23005) ;  /* 0x0000000400c07947 */ /* 0x000fec0003800000 */
.L_x_23015:
[----:B------:R-:W2:Y:S02]  /*17e0*/  LDG.E.U16 R4, desc[UR36][R6.64] ;  /* 0x0000002406047981 */ /* 0x000ea4000c1e1500 */
[----:B--2---:R-:W-:-:S06]  /*17f0*/  IMAD.U32 R4, R4, 0x10000, RZ ;  /* 0x0001000004047824 */ /* 0x004fcc00078e00ff */
[----:B------:R-:W0:Y:S02]  /*1800*/  F2I.S64.TRUNC R4, R4 ;  /* 0x0000000400047311 */ /* 0x000e24000020d900 */
[----:B0-----:R-:W-:Y:S01]  /*1810*/  PRMT R25, R4, 0x7610, R25 ;  /* 0x0000761004197816 */ /* 0x001fe20000000019 */
[----:B------:R-:W-:Y:S06]  /*1820*/  BRA `(.L_x_23005) ;  /* 0x0000000400ac7947 */ /* 0x000fec0003800000 */
.L_x_23012:
        /* <DEDUP_REMOVED lines=10> */
.L_x_23019:
        /* <DEDUP_REMOVED lines=21> */
.L_x_23023:
[----:B------:R-:W-:Y:S05]  /*1a20*/  BSYNC.RECONVERGENT B1 ;  /* 0x0000000000017941 */ /* 0x000fea0003800200 */
.L_x_23022:
[----:B------:R-:W-:Y:S01]  /*1a30*/  IMAD.SHL.U32 R0, R0, 0x100000, RZ ;  /* 0x0010000000007824 */ /* 0x000fe200078e00ff */
[----:B------:R-:W-:-:S04]  /*1a40*/  LEA R3, R3, 0x3b800000, 0x17 ;  /* 0x3b80000003037811 */ /* 0x000fc800078eb8ff */
[----:B------:R-:W-:-:S07]  /*1a50*/  LOP3.LUT R4, R3, R0, R7, 0xfe, !PT ;  /* 0x0000000003047212 */ /* 0x000fce00078efe07 */
.L_x_23021:
[----:B------:R-:W-:Y:S05]  /*1a60*/  BSYNC.RECONVERGENT B0 ;  /* 0x0000000000007941 */ /* 0x000fea0003800200 */
.L_x_23020:
[----:B------:R-:W0:Y:S02]  /*1a70*/  F2I.S64.TRUNC R4, R4 ;  /* 0x0000000400047311 */ /* 0x000e24000020d900 */
[----:B0-----:R-:W-:Y:S01]  /*1a80*/  PRMT R25, R4, 0x7610, R25 ;  /* 0x0000761004197816 */ /* 0x001fe20000000019 */
[----:B------:R-:W-:Y:S06]  /*1a90*/  BRA `(.L_x_23005) ;  /* 0x0000000400107947 */ /* 0x000fec0003800000 */
.L_x_23018:
        /* <DEDUP_REMOVED lines=21> */
.L_x_23027:
[----:B------:R-:W-:Y:S05]  /*1bf0*/  BSYNC.RECONVERGENT B1 ;  /* 0x0000000000017941 */ /* 0x000fea0003800200 */
.L_x_23026:
[----:B------:R-:W-:Y:S01]  /*1c00*/  IMAD.SHL.U32 R0, R0, 0x200000, RZ ;  /* 0x0020000000007824 */ /* 0x000fe200078e00ff */
[----:B------:R-:W-:-:S04]  /*1c10*/  LEA R3, R3, 0x37800000, 0x17 ;  /* 0x3780000003037811 */ /* 0x000fc800078eb8ff */
[----:B------:R-:W-:-:S07]  /*1c20*/  LOP3.LUT R4, R3, R0, R7, 0xfe, !PT ;  /* 0x0000000003047212 */ /* 0x000fce00078efe07 */
.L_x_23025:
[----:B------:R-:W-:Y:S05]  /*1c30*/  BSYNC.RECONVERGENT B0 ;  /* 0x0000000000007941 */ /* 0x000fea0003800200 */
.L_x_23024:
[----:B------:R-:W0:Y:S02]  /*1c40*/  F2I.S64.TRUNC R4, R4 ;  /* 0x0000000400047311 */ /* 0x000e24000020d900 */
[----:B0-----:R-:W-:Y:S01]  /*1c50*/  PRMT R25, R4, 0x7610, R25 ;  /* 0x0000761004197816 */ /* 0x001fe20000000019 */
[----:B------:R-:W-:Y:S06]  /*1c60*/  BRA `(.L_x_23005) ;  /* 0x00000000009c7947 */ /* 0x000fec0003800000 */
.L_x_23017:
        /* <DEDUP_REMOVED lines=14> */
.L_x_23031:
[----:B------:R-:W-:Y:S05]  /*1d50*/  BSYNC.RECONVERGENT B0 ;  /* 0x0000000000007941 */ /* 0x000fea0003800200 */
.L_x_23030:
[----:B------:R-:W0:Y:S02]  /*1d60*/  F2I.S64.TRUNC R4, R4 ;  /* 0x0000000400047311 */ /* 0x000e24000020d900 */
[----:B0-----:R-:W-:Y:S01]  /*1d70*/  PRMT R25, R4, 0x7610, R25 ;  /* 0x0000761004197816 */ /* 0x001fe20000000019 */
[----:B------:R-:W-:Y:S06]  /*1d80*/  BRA `(.L_x_23005) ;  /* 0x0000000000547947 */ /* 0x000fec0003800000 */
.L_x_23004:
        /* <DEDUP_REMOVED lines=16> */
.L_x_23032:
[----:B------:R-:W-:Y:S01]  /*1e90*/  PRMT R25, RZ, 0x7610, R25 ;  /* 0x00007610ff197816 */ /* 0x000fe20000000019 */
[----:B------:R-:W-:Y:S06]  /*1ea0*/  BRA `(.L_x_23005) ;  /* 0x00000000000c7947 */ /* 0x000fec0003800000 */
.L_x_23029:
[----:B------:R1:W5:Y:S01]  /*1eb0*/  LDG.E.U8 R25, desc[UR36][R6.64] ;  /* 0x0000002406197981 */ /* 0x000362000c1e1100 */
[----:B------:R-:W-:Y:S05]  /*1ec0*/  BRA `(.L_x_23005) ;  /* 0x0000000000047947 */ /* 0x000fea0003800000 */
.L_x_23028:
[----:B------:R0:W5:Y:S02]  /*1ed0*/  LDG.E.U8 R25, desc[UR36][R6.64] ;  /* 0x0000002406197981 */ /* 0x000164000c1e1100 */
.L_x_23005:
[----:B------:R-:W-:-:S07]  /*1ee0*/  VIADD R23, R23, 0x80 ;  /* 0x0000008017177836 */ /* 0x000fce0000000000 */
.L_x_22999:
[----:B------:R-:W-:Y:S05]  /*1ef0*/  BSYNC.RECONVERGENT B6 ;  /* 0x0000000000067941 */ /* 0x000fea0003800200 */
.L_x_22998:
        /* <DEDUP_REMOVED lines=23> */
.L_x_23038:
[----:B------:R0:W5:Y:S01]  /*2070*/  LDG.E.U8 R24, desc[UR36][R6.64] ;  /* 0x0000002406187981 */ /* 0x000162000c1e1100 */
[----:B------:R-:W-:Y:S05]  /*2080*/  BRA `(.L_x_23040) ;  /* 0x0000000c00607947 */ /* 0x000fea0003800000 */
.L_x_23037:
        /* <DEDUP_REMOVED lines=8> */
.L_x_23042:
[----:B------:R3:W5:Y:S01]  /*2110*/  LDG.E.U8 R24, desc[UR36][R6.64] ;  /* 0x0000002406187981 */ /* 0x000762000c1e1100 */
[----:B------:R-:W-:Y:S05]  /*2120*/  BRA `(.L_x_23040) ;  /* 0x0000000c00387947 */ /* 0x000fea0003800000 */
.L_x_23041:
[----:B------:R0:W5:Y:S01]  /*2130*/  LDG.E.U16 R24, desc[UR36][R6.64] ;  /* 0x0000002406187981 */ /* 0x000162000c1e1500 */
[----:B------:R-:W-:Y:S05]  /*2140*/  BRA `(.L_x_23040) ;  /* 0x0000000c00307947 */ /* 0x000fea0003800000 */
.L_x_23036:
        /* <DEDUP_REMOVED lines=10> */
.L_x_23044:
[----:B------:R-:W2:Y:S02]  /*21f0*/  LDG.E.U16 R4, desc[UR36][R6.64] ;  /* 0x0000002406047981 */ /* 0x000ea4000c1e1500 */
[----:B--2---:R-:W-:-:S06]  /*2200*/  HADD2.F32 R4, -RZ, R4.H0_H0 ;  /* 0x20000004ff047230 */ /* 0x004fcc0000004100 */
[----:B------:R-:W0:Y:S02]  /*2210*/  F2I.S64.TRUNC R4, R4 ;  /* 0x0000000400047311 */ /* 0x000e24000020d900 */
[----:B0-----:R-:W-:Y:S01]  /*2220*/  PRMT R24, R4, 0x7610, R24 ;  /* 0x0000761004187816 */ /* 0x001fe20000000018 */
[----:B------:R-:W-:Y:S06]  /*2230*/  BRA `(.L_x_23040) ;  /* 0x0000000800f47947 */ /* 0x000fec0003800000 */
.L_x_23043:
        /* <DEDUP_REMOVED lines=10> */
.L_x_23046:
[----:B------:R-:W2:Y:S02]  /*22e0*/  LDG.E.U16 R6, desc[UR36][R6.64] ;  /* 0x0000002406067981 */ /* 0x000ea4000c1e1500 */
[----:B--2---:R-:W-:-:S06]  /*22f0*/  HADD2.F32 R4, -RZ, R6.H0_H0 ;  /* 0x20000006ff047230 */ /* 0x004fcc0000004100 */
[----:B------:R-:W0:Y:S02]  /*2300*/  F2I.S64.TRUNC R4, R4 ;  /* 0x0000000400047311 */ /* 0x000e24000020d900 */
[----:B0-----:R-:W-:Y:S01]  /*2310*/  PRMT R24, R4, 0x7610, R24 ;  /* 0x0000761004187816 */ /* 0x001fe20000000018 */
[----:B------:R-:W-:Y:S06]  /*2320*/  BRA `(.L_x_23040) ;  /* 0x0000000800b87947 */ /* 0x000fec0003800000 */
.L_x_23045:
[----:B------:R-:W2:Y:S02]  /*2330*/  LDG.E.64 R4, desc[UR36][R6.64] ;  /* 0x0000002406047981 */ /* 0x000ea4000c1e1b00 */
[----:B--2---:R-:W0:Y:S02]  /*2340*/  F2I.S64.F64.TRUNC R4, R4 ;  /* 0x0000000400047311 */ /* 0x004e24000030d900 */
[----:B0-----:R-:W-:Y:S01]  /*2350*/  PRMT R24, R4, 0x7610, R24 ;  /* 0x0000761004187816 */ /* 0x001fe20000000018 */
[----:B------:R-:W-:Y:S06]  /*2360*/  BRA `(.L_x_23040) ;  /* 0x0000000800a87947 */ /* 0x000fec0003800000 */
.L_x_23035:
        /* <DEDUP_REMOVED lines=12> */
.L_x_23049:
[----:B------:R-:W2:Y:S02]  /*2430*/  LDG.E.64 R6, desc[UR36][R6.64] ;  /* 0x0000002406067981 */ /* 0x000ea4000c1e1b00 */
[----:B--2---:R-:W0:Y:S02]  /*2440*/  F2I.S64.F64.TRUNC R4, R6 ;  /* 0x0000000600047311 */ /* 0x004e24000030d900 */
[----:B0-----:R-:W-:Y:S01]  /*2450*/  PRMT R24, R4, 0x7610, R24 ;  /* 0x0000761004187816 */ /* 0x001fe20000000018 */
[----:B------:R-:W-:Y:S06]  /*2460*/  BRA `(.L_x_23040) ;  /* 0x0000000800687947 */ /* 0x000fec0003800000 */
.L_x_23048:
        /* <DEDUP_REMOVED lines=27> */
.L_x_23051:
        /* <DEDUP_REMOVED lines=15> */
.L_x_23050:
[----:B------:R-:W2:Y:S02]  /*2710*/  LDG.E.U16 R4, desc[UR36][R6.64] ;  /* 0x0000002406047981 */ /* 0x000ea4000c1e1500 */
[----:B--2---:R-:W-:-:S06]  /*2720*/  IMAD.U32 R4, R4, 0x10000, RZ ;  /* 0x0001000004047824 */ /* 0x004fcc00078e00ff */
[----:B------:R-:W0:Y:S02]  /*2730*/  F2I.S64.TRUNC R4, R4 ;  /* 0x0000000400047311 */ /* 0x000e24000020d900 */
[----:B0-----:R-:W-:Y:S01]  /*2740*/  PRMT R24, R4, 0x7610, R24 ;  /* 0x0000761004187816 */ /* 0x001fe20000000018 */
[----:B------:R-:W-:Y:S06]  /*2750*/  BRA `(.L_x_23040) ;  /* 0x0000000400ac7947 */ /* 0x000fec0003800000 */
.L_x_23047:
        /* <DEDUP_REMOVED lines=10> */
.L_x_23054:
        /* <DEDUP_REMOVED lines=21> */
.L_x_23058:
[----:B------:R-:W-:Y:S05]  /*2950*/  BSYNC.RECONVERGENT B1 ;  /* 0x0000000000017941 */ /* 0x000fea0003800200 */
.L_x_23057:
[----:B------:R-:W-:Y:S01]  /*2960*/  IMAD.SHL.U32 R0, R0, 0x100000, RZ ;  /* 0x0010000000007824 */ /* 0x000fe200078e00ff */
[----:B------:R-:W-:-:S04]  /*2970*/  LEA R3, R3, 0x3b800000, 0x17 ;  /* 0x3b80000003037811 */ /* 0x000fc800078eb8ff */
[----:B------:R-:W-:-:S07]  /*2980*/  LOP3.LUT R4, R3, R0, R7, 0xfe, !PT ;  /* 0x0000000003047212 */ /* 0x000fce00078efe07 */
.L_x_23056:
[----:B------:R-:W-:Y:S05]  /*2990*/  BSYNC.RECONVERGENT B0 ;  /* 0x0000000000007941 */ /* 0x000fea0003800200 */
.L_x_23055:
[----:B------:R-:W0:Y:S02]  /*29a0*/  F2I.S64.TRUNC R4, R4 ;  /* 0x0000000400047311 */ /* 0x000e24000020d900 */
[----:B0-----:R-:W-:Y:S01]  /*29b0*/  PRMT R24, R4, 0x7610, R24 ;  /* 0x0000761004187816 */ /* 0x001fe20000000018 */
[----:B------:R-:W-:Y:S06]  /*29c0*/  BRA `(.L_x_23040) ;  /* 0x0000000400107947 */ /* 0x000fec0003800000 */
.L_x_23053:
        /* <DEDUP_REMOVED lines=21> */
.L_x_23062:
[----:B------:R-:W-:Y:S05]  /*2b20*/  BSYNC.RECONVERGENT B1 ;  /* 0x0000000000017941 */ /* 0x000fea0003800200 */
.L_x_23061:
[----:B------:R-:W-:Y:S01]  /*2b30*/  IMAD.SHL.U32 R0, R0, 0x200000, RZ ;  /* 0x0020000000007824 */ /* 0x000fe200078e00ff */
[----:B------:R-:W-:-:S04]  /*2b40*/  LEA R3, R3, 0x37800000, 0x17 ;  /* 0x3780000003037811 */ /* 0x000fc800078eb8ff */
[----:B------:R-:W-:-:S07]  /*2b50*/  LOP3.LUT R4, R3, R0, R7, 0xfe, !PT ;  /* 0x0000000003047212 */ /* 0x000fce00078efe07 */
.L_x_23060:
[----:B------:R-:W-:Y:S05]  /*2b60*/  BSYNC.RECONVERGENT B0 ;  /* 0x0000000000007941 */ /* 0x000fea0003800200 */
.L_x_23059:
[----:B------:R-:W0:Y:S02]  /*2b70*/  F2I.S64.TRUNC R4, R4 ;  /* 0x0000000400047311 */ /* 0x000e24000020d900 */
[----:B0-----:R-:W-:Y:S01]  /*2b80*/  PRMT R24, R4, 0x7610, R24 ;  /* 0x0000761004187816 */ /* 0x001fe20000000018 */
[----:B------:R-:W-:Y:S06]  /*2b90*/  BRA `(.L_x_23040) ;  /* 0x00000000009c7947 */ /* 0x000fec0003800000 */
.L_x_23052:
        /* <DEDUP_REMOVED lines=14> */
.L_x_23066:
[----:B------:R-:W-:Y:S05]  /*2c80*/  BSYNC.RECONVERGENT B0 ;  /* 0x0000000000007941 */ /* 0x000fea0003800200 */
.L_x_23065:
[----:B------:R-:W0:Y:S02]  /*2c90*/  F2I.S64.TRUNC R4, R4 ;  /* 0x0000000400047311 */ /* 0x000e24000020d900 */
[----:B0-----:R-:W-:Y:S01]  /*2ca0*/  PRMT R24, R4, 0x7610, R24 ;  /* 0x0000761004187816 */ /* 0x001fe20000000018 */
[----:B------:R-:W-:Y:S06]  /*2cb0*/  BRA `(.L_x_23040) ;  /* 0x0000000000547947 */ /* 0x000fec0003800000 */
.L_x_23039:
        /* <DEDUP_REMOVED lines=16> */
.L_x_23067:
[----:B------:R-:W-:Y:S01]  /*2dc0*/  PRMT R24, RZ, 0x7610, R24 ;  /* 0x00007610ff187816 */ /* 0x000fe20000000018 */
[----:B------:R-:W-:Y:S06]  /*2dd0*/  BRA `(.L_x_23040) ;  /* 0x00000000000c7947 */ /* 0x000fec0003800000 */
.L_x_23064:
[----:B------:R2:W5:Y:S01]  /*2de0*/  LDG.E.U8 R24, desc[UR36][R6.64] ;  /* 0x0000002406187981 */ /* 0x000562000c1e1100 */
[----:B------:R-:W-:Y:S05]  /*2df0*/  BRA `(.L_x_23040) ;  /* 0x0000000000047947 */ /* 0x000fea0003800000 */
.L_x_23063:
[----:B------:R1:W5:Y:S02]  /*2e00*/  LDG.E.U8 R24, desc[UR36][R6.64] ;  /* 0x0000002406187981 */ /* 0x000364000c1e1100 */
.L_x_23040:
[----:B------:R-:W-:-:S07]  /*2e10*/  VIADD R23, R23, 0x80 ;  /* 0x0000008017177836 */ /* 0x000fce0000000000 */
.L_x_23034:
[----:B------:R-:W-:Y:S05]  /*2e20*/  BSYNC.RECONVERGENT B6 ;  /* 0x0000000000067941 */ /* 0x000fea0003800200 */
.L_x_23033:
        /* <DEDUP_REMOVED lines=23> */
.L_x_23073:
[----:B------:R0:W5:Y:S01]  /*2fa0*/  LDG.E.U8 R19, desc[UR36][R6.64] ;  /* 0x0000002406137981 */ /* 0x000162000c1e1100 */
[----:B------:R-:W-:Y:S05]  /*2fb0*/  BRA `(.L_x_23069) ;  /* 0x0000000c005c7947 */ /* 0x000fea0003800000 */
.L_x_23072:
        /* <DEDUP_REMOVED lines=8> */
.L_x_23076:
[----:B------:R0:W5:Y:S01]  /*3040*/  LDG.E.U8 R19, desc[UR36][R6.64] ;  /* 0x0000002406137981 */ /* 0x000162000c1e1100 */
[----:B------:R-:W-:Y:S05]  /*3050*/  BRA `(.L_x_23069) ;  /* 0x0000000c00347947 */ /* 0x000fea0003800000 */
.L_x_23075:
[----:B------:R0:W5:Y:S01]  /*3060*/  LDG.E.U16 R19, desc[UR36][R6.64] ;  /* 0x0000002406137981 */ /* 0x000162000c1e1500 */
[----:B------:R-:W-:Y:S05]  /*3070*/  BRA `(.L_x_23069) ;  /* 0x0000000c002c7947 */ /* 0x000fea0003800000 */
.L_x_23071:
        /* <DEDUP_REMOVED lines=10> */
.L_x_23078:
[----:B------:R-:W2:Y:S02]  /*3120*/  LDG.E.U16 R4, desc[UR36][R6.64] ;  /* 0x0000002406047981 */ /* 0x000ea4000c1e1500 */
[----:B--2---:R-:W-:-:S06]  /*3130*/  HADD2.F32 R4, -RZ, R4.H0_H0 ;  /* 0x20000004ff047230 */ /* 0x004fcc0000004100 */
[----:B------:R-:W0:Y:S02]  /*3140*/  F2I.S64.TRUNC R4, R4 ;  /* 0x0000000400047311 */ /* 0x000e24000020d900 */
[----:B0-----:R-:W-:Y:S01]  /*3150*/  PRMT R19, R4, 0x7610, R19 ;  /* 0x0000761004137816 */ /* 0x001fe20000000013 */
[----:B------:R-:W-:Y:S06]  /*3160*/  BRA `(.L_x_23069) ;  /* 0x0000000800f07947 */ /* 0x000fec0003800000 */
.L_x_23077:
        /* <DEDUP_REMOVED lines=10> */
.L_x_23080:
[----:B------:R-:W2:Y:S02]  /*3210*/  LDG.E.U16 R6, desc[UR36][R6.64] ;  /* 0x0000002406067981 */ /* 0x000ea4000c1e1500 */
[----:B--2---:R-:W-:-:S06]  /*3220*/  HADD2.F32 R4, -RZ, R6.H0_H0 ;  /* 0x20000006ff047230 */ /* 0x004fcc0000004100 */
[----:B------:R-:W0:Y:S02]  /*3230*/  F2I.S64.TRUNC R4, R4 ;  /* 0x0000000400047311 */ /* 0x000e24000020d900 */
[----:B0-----:R-:W-:Y:S01]  /*3240*/  PRMT R19, R4, 0x7610, R19 ;  /* 0x0000761004137816 */ /* 0x001fe20000000013 */
[----:B------:R-:W-:Y:S06]  /*3250*/  BRA `(.L_x_23069) ;  /* 0x0000000800b47947 */ /* 0x000fec0003800000 */
.L_x_23079:
[----:B------:R-:W2:Y:S02]  /*3260*/  LDG.E.64 R4, desc[UR36][R6.64] ;  /* 0x0000002406047981 */ /* 0x000ea4000c1e1b00 */
[----:B--2---:R-:W0:Y:S02]  /*3270*/  F2I.S64.F64.TRUNC R4, R4 ;  /* 0x0000000400047311 */ /* 0x004e24000030d900 */
[----:B0-----:R-:W-:Y:S01]  /*3280*/  PRMT R19, R4, 0x7610, R19 ;  /* 0x0000761004137816 */ /* 0x001fe20000000013 */
[----:B------:R-:W-:Y:S06]  /*3290*/  BRA `(.L_x_23069) ;  /* 0x0000000800a47947 */ /* 0x000fec0003800000 */
.L_x_23070:
        /* <DEDUP_REMOVED lines=12> */
.L_x_23083:
[----:B------:R-:W2:Y:S02]  /*3360*/  LDG.E.64 R6, desc[UR36][R6.64] ;  /* 0x0000002406067981 */ /* 0x000ea4000c1e1b00 */
[----:B--2---:R-:W0:Y:S02]  /*3370*/  F2I.S64.F64.TRUNC R4, R6 ;  /* 0x0000000600047311 */ /* 0x004e24000030d900 */
[----:B0-----:R-:W-:Y:S01]  /*3380*/  PRMT R19, R4, 0x7610, R19 ;  /* 0x0000761004137816 */ /* 0x001fe20000000013 */
[----:B------:R-:W-:Y:S06]  /*3390*/  BRA `(.L_x_23069) ;  /* 0x0000000800647947 */ /* 0x000fec0003800000 */
.L_x_23082:
        /* <DEDUP_REMOVED lines=27> */
.L_x_23085:
        /* <DEDUP_REMOVED lines=15> */
.L_x_23084:
[----:B------:R-:W2:Y:S02]  /*3640*/  LDG.E.U16 R4, desc[UR36][R6.64] ;  /* 0x0000002406047981 */ /* 0x000ea4000c1e1500 */
[----:B--2---:R-:W-:-:S06]  /*3650*/  IMAD.U32 R4, R4, 0x10000, RZ ;  /* 0x0001000004047824 */ /* 0x004fcc00078e00ff */
[----:B------:R-:W0:Y:S02]  /*3660*/  F2I.S64.TRUNC R4, R4 ;  /* 0x0000000400047311 */ /* 0x000e24000020d900 */
[----:B0-----:R-:W-:Y:S01]  /*3670*/  PRMT R19, R4, 0x7610, R19 ;  /* 0x0000761004137816 */ /* 0x001fe20000000013 */
[----:B------:R-:W-:Y:S06]  /*3680*/  BRA `(.L_x_23069) ;  /* 0x0000000400a87947 */ /* 0x000fec0003800000 */
.L_x_23081:
        /* <DEDUP_REMOVED lines=10> */
.L_x_23088:
        /* <DEDUP_REMOVED lines=21> */
.L_x_23092:
[----:B------:R-:W-:Y:S05]  /*3880*/  BSYNC.RECONVERGENT B1 ;  /* 0x0000000000017941 */ /* 0x000fea0003800200 */
.L_x_23091:
[----:B------:R-:W-:Y:S01]  /*3890*/  IMAD.SHL.U32 R0, R0, 0x100000, RZ ;  /* 0x0010000000007824 */ /* 0x000fe200078e00ff */
[----:B------:R-:W-:-:S04]  /*38a0*/  LEA R3, R3, 0x3b800000, 0x17 ;  /* 0x3b80000003037811 */ /* 0x000fc800078eb8ff */
[----:B------:R-:W-:-:S07]  /*38b0*/  LOP3.LUT R4, R3, R0, R7, 0xfe, !PT ;  /* 0x0000000003047212 */ /* 0x000fce00078efe07 */
.L_x_23090:
[----:B------:R-:W-:Y:S05]  /*38c0*/  BSYNC.RECONVERGENT B0 ;  /* 0x0000000000007941 */ /* 0x000fea0003800200 */
.L_x_23089:
[----:B------:R-:W0:Y:S02]  /*38d0*/  F2I.S64.TRUNC R4, R4 ;  /* 0x0000000400047311 */ /* 0x000e24000020d900 */
[----:B0-----:R-:W-:Y:S01]  /*38e0*/  PRMT R19, R4, 0x7610, R19 ;  /* 0x0000761004137816 */ /* 0x001fe20000000013 */
[----:B------:R-:W-:Y:S06]  /*38f0*/  BRA `(.L_x_23069) ;  /* 0x00000004000c7947 */ /* 0x000fec0003800000 */
.L_x_23087:
        /* <DEDUP_REMOVED lines=21> */
.L_x_23096:
[----:B------:R-:W-:Y:S05]  /*3a50*/  BSYNC.RECONVERGENT B1 ;  /* 0x0000000000017941 */ /* 0x000fea0003800200 */
.L_x_23095:
[----:B------:R-:W-:Y:S01]  /*3a60*/  IMAD.SHL.U32 R0, R0, 0x200000, RZ ;  /* 0x0020000000007824 */ /* 0x000fe200078e00ff */
[----:B------:R-:W-:-:S04]  /*3a70*/  LEA R3, R3, 0x37800000, 0x17 ;  /* 0x3780000003037811 */ /* 0x000fc800078eb8ff */
[----:B------:R-:W-:-:S07]  /*3a80*/  LOP3.LUT R4, R3, R0, R7, 0xfe, !PT ;  /* 0x0000000003047212 */ /* 0x000fce00078efe07 */
.L_x_23094:
[----:B------:R-:W-:Y:S05]  /*3a90*/  BSYNC.RECONVERGENT B0 ;  /* 0x0000000000007941 */ /* 0x000fea0003800200 */
.L_x_23093:
[----:B------:R-:W0:Y:S02]  /*3aa0*/  F2I.S64.TRUNC R4, R4 ;  /* 0x0000000400047311 */ /* 0x000e24000020d900 */
[----:B0-----:R-:W-:Y:S01]  /*3ab0*/  PRMT R19, R4, 0x7610, R19 ;  /* 0x0000761004137816 */ /* 0x001fe20000000013 */
[----:B------:R-:W-:Y:S06]  /*3ac0*/  BRA `(.L_x_23069) ;  /* 0x0000000000987947 */ /* 0x000fec0003800000 */
.L_x_23086:
        /* <DEDUP_REMOVED lines=14> */
.L_x_23100:
[----:B------:R-:W-:Y:S05]  /*3bb0*/  BSYNC.RECONVERGENT B0 ;  /* 0x0000000000007941 */ /* 0x000fea0003800200 */
.L_x_23099:
[----:B------:R-:W0:Y:S02]  /*3bc0*/  F2I.S64.TRUNC R4, R4 ;  /* 0x0000000400047311 */ /* 0x000e24000020d900 */
[----:B0-----:R-:W-:Y:S01]  /*3bd0*/  PRMT R19, R4, 0x7610, R19 ;  /* 0x0000761004137816 */ /* 0x001fe20000000013 */
[----:B------:R-:W-:Y:S06]  /*3be0*/  BRA `(.L_x_23069) ;  /* 0x0000000000507947 */ /* 0x000fec0003800000 */
.L_x_23074:
        /* <DEDUP_REMOVED lines=16> */
.L_x_23101:
[----:B------:R-:W-:Y:S05]  /*3cf0*/  BRA `(.L_x_23069) ;  /* 0x00000000000c7947 */ /* 0x000fea0003800000 */
.L_x_23098:
[----:B------:R0:W5:Y:S01]  /*3d00*/  LDG.E.U8 R19, desc[UR36][R6.64] ;  /* 0x0000002406137981 */ /* 0x000162000c1e1100 */
[----:B------:R-:W-:Y:S05]  /*3d10*/  BRA `(.L_x_23069) ;  /* 0x0000000000047947 */ /* 0x000fea0003800000 */
.L_x_23097:
[----:B------:R0:W5:Y:S02]  /*3d20*/  LDG.E.U8 R19, desc[UR36][R6.64] ;  /* 0x0000002406137981 */ /* 0x000164000c1e1100 */
.L_x_23069:
[----:B------:R-:W-:Y:S05]  /*3d30*/  BSYNC.RECONVERGENT B6 ;  /* 0x0000000000067941 */ /* 0x000fea0003800200 */
.L_x_23068:
[----:B------:R-:W-:Y:S01]  /*3d40*/  PRMT R0, R26, 0x9910, RZ ;  /* 0x000099101a007816 */ /* 0x000fe200000000ff */
[----:B------:R-:W-:Y:S02]  /*3d50*/  IMAD.MOV.U32 R16, RZ, RZ, 0x1 ;  /* 0x00000001ff107424 */ /* 0x000fe400078e00ff */
[----:B------:R-:W-:Y:S01]  /*3d60*/  IMAD.MOV.U32 R18, RZ, RZ, 0x1 ;  /* 0x00000001ff127424 */ /* 0x000fe200078e00ff */
[----:B------:R-:W-:Y:S01]  /*3d70*/  ISETP.NE.AND P0, PT, R0, RZ, PT ;  /* 0x000000ff0000720c */ /* 0x000fe20003f05270 */
[----:B------:R-:W-:Y:S02]  /*3d80*/  IMAD.MOV.U32 R23, RZ, RZ, 0x1 ;  /* 0x00000001ff177424 */ /* 0x000fe400078e00ff */
[----:B------:R-:W-:-:S10]  /*3d90*/  IMAD.MOV.U32 R0, RZ, RZ, 0x1 ;  /* 0x00000001ff007424 */ /* 0x000fd400078e00ff */
[----:B------:R-:W-:Y:S05]  /*3da0*/  @!P0 BRA `(.L_x_23102) ;  /* 0x0000000400288947 */ /* 0x000fea0003800000 */
[CC--:B------:R-:W-:Y:S01]  /*3db0*/  ISETP.GE.AND P3, PT, R17.reuse, R22.reuse, PT ;  /* 0x000000161100720c */ /* 0x0c0fe20003f66270 */
[C---:B01234-:R-:W-:Y:S01]  /*3dc0*/  VIADD R7, R17.reuse, 0x80 ;  /* 0x0000008011077836 */ /* 0x05ffe20000000000 */
        /* <DEDUP_REMOVED lines=9> */
.L_x_23105:
        /* <DEDUP_REMOVED lines=12> */
.L_x_23104:
[----:B------:R-:W-:Y:S05]  /*3f20*/  BSYNC.RECONVERGENT B0 ;  /* 0x0000000000007941 */ /* 0x000fea0003800200 */
.L_x_23103:
[----:B------:R-:W-:Y:S04]  /*3f30*/  BSSY.RECONVERGENT B0, `(.L_x_23106) ;  /* 0x0000010000007945 */ /* 0x000fe80003800200 */
[----:B------:R-:W-:Y:S05]  /*3f40*/  @P0 BRA `(.L_x_23107) ;  /* 0x0000000000380947 */ /* 0x000fea0003800000 */
[----:B------:R-:W-:Y:S01]  /*3f50*/  IMAD.MOV.U32 R23, RZ, RZ, 0x1 ;  /* 0x00000001ff177424 */ /* 0x000fe200078e00ff */
[----:B------:R-:W-:-:S07]  /*3f60*/  PRMT R3, R26, 0x7610, R3 ;  /* 0x000076101a037816 */ /* 0x000fce0000000003 */
.L_x_23108:
        /* <DEDUP_REMOVED lines=12> */
.L_x_23107:
[----:B------:R-:W-:Y:S05]  /*4030*/  BSYNC.RECONVERGENT B0 ;  /* 0x0000000000007941 */ /* 0x000fea0003800200 */
.L_x_23106:
[----:B------:R-:W-:Y:S04]  /*4040*/  BSSY.RECONVERGENT B0, `(.L_x_23109) ;  /* 0x0000010000007945 */ /* 0x000fe80003800200 */
[----:B------:R-:W-:Y:S05]  /*4050*/  @P1 BRA `(.L_x_23110) ;  /* 0x0000000000381947 */ /* 0x000fea0003800000 */
[----:B------:R-:W-:Y:S01]  /*4060*/  IMAD.MOV.U32 R18, RZ, RZ, 0x1 ;  /* 0x00000001ff127424 */ /* 0x000fe200078e00ff */
[----:B------:R-:W-:-:S07]  /*4070*/  PRMT R3, R26, 0x7610, R3 ;  /* 0x000076101a037816 */ /* 0x000fce0000000003 */
.L_x_23111:
        /* <DEDUP_REMOVED lines=12> */
.L_x_23110:
[----:B------:R-:W-:Y:S05]  /*4140*/  BSYNC.RECONVERGENT B0 ;  /* 0x0000000000007941 */ /* 0x000fea0003800200 */
.L_x_23109:
[----:B------:R-:W-:Y:S04]  /*4150*/  BSSY.RECONVERGENT B0, `(.L_x_23102) ;  /* 0x000000f000007945 */ /* 0x000fe80003800200 */
[----:B------:R-:W-:Y:S05]  /*4160*/  @P2 BRA `(.L_x_23112) ;  /* 0x0000000000342947 */ /* 0x000fea0003800000 */
[----:B------:R-:W-:-:S07]  /*4170*/  IMAD.MOV.U32 R16, RZ, RZ, 0x1 ;  /* 0x00000001ff107424 */ /* 0x000fce00078e00ff */
.L_x_23113:
        /* <DEDUP_REMOVED lines=12> */
.L_x_23112:
[----:B------:R-:W-:Y:S05]  /*4240*/  BSYNC.RECONVERGENT B0 ;  /* 0x0000000000007941 */ /* 0x000fea0003800200 */
.L_x_23102:
[----:B-----5:R-:W0:Y:S01]  /*4250*/  LDC.U8 R19, c[0x0][0x3b4] ;  /* 0x0000ed00ff137b82 */ /* 0x020e220000000000 */
[----:B------:R-:W-:Y:S01]  /*4260*/  ISETP.GE.AND P0, PT, R17, R22, PT ;  /* 0x000000161100720c */ /* 0x000fe20003f06270 */
[----:B------:R-:W-:Y:S04]  /*4270*/  BSSY.RECONVERGENT B8, `(.L_x_23114) ;  /* 0x00002d0000087945 */ /* 0x000fe80003800200 */
[----:B------:R-:W-:Y:S08]  /*4280*/  BSSY.RELIABLE B7, `(.L_x_23115) ;  /* 0x00001e2000077945 */ /* 0x000ff00003800100 */
[----:B------:R-:W-:Y:S05]  /*4290*/  @P0 BRA `(.L_x_23116) ;  /* 0x0000001c00740947 */ /* 0x000fea0003800000 */
[----:B------:R-:W5:Y:S01]  /*42a0*/  LDCU UR4, c[0x0][0x3b8] ;  /* 0x00007700ff0477ac */ /* 0x000f620008000800 */
[----:B------:R-:W1:Y:S01]  /*42b0*/  LDC.64 R8, c[0x0][0x398] ;  /* 0x0000e600ff087b82 */ /* 0x000e620000000a00 */
[----:B------:R-:W-:Y:S01]  /*42c0*/  IMAD R3, R2, 0x200, R17 ;  /* 0x0000020002037824 */ /* 0x000fe200078e0211 */
[----:B0-----:R-:W-:Y:S01]  /*42d0*/  PRMT R4, R19, 0x9910, RZ ;  /* 0x0000991013047816 */ /* 0x001fe200000000ff */
[----:B------:R-:W-:Y:S02]  /*42e0*/  BSSY.RECONVERGENT B6, `(.L_x_23117) ;  /* 0x00000e8000067945 */ /* 0x000fe40003800200 */
        /* <DEDUP_REMOVED lines=16> */
.L_x_23121:
[----:B------:R0:W-:Y:S01]  /*43f0*/  STG.E.U8 desc[UR36][R8.64], R0 ;  /* 0x0000000008007986 */ /* 0x0001e2000c101124 */
[----:B------:R-:W-:Y:S05]  /*4400*/  BRA `(.L_x_23123) ;  /* 0x0000000c00547947 */ /* 0x000fea0003800000 */
.L_x_23120:
[----:B------:R-:W-:-:S13]  /*4410*/  ISETP.NE.AND P0, PT, R3, 0x2, PT ;  /* 0x000000020300780c */ /* 0x000fda0003f05270 */
[----:B------:R-:W-:Y:S05]  /*4420*/  @!P0 BRA `(.L_x_23124) ;  /* 0x00000000002c8947 */ /* 0x000fea0003800000 */
[----:B------:R-:W-:-:S13]  /*4430*/  ISETP.NE.AND P0, PT, R3, 0x3, PT ;  /* 0x000000030300780c */ /* 0x000fda0003f05270 */
[----:B------:R-:W-:Y:S05]  /*4440*/  @!P0 BRA `(.L_x_23125) ;  /* 0x0000000000188947 */ /* 0x000fea0003800000 */
[----:B------:R-:W-:-:S13]  /*4450*/  ISETP.NE.AND P0, PT, R3, 0x4, PT ;  /* 0x000000040300780c */ /* 0x000fda0003f05270 */
[----:B------:R-:W-:Y:S05]  /*4460*/  @P0 BRA `(.L_x_23122) ;  /* 0x00000008009c0947 */ /* 0x000fea0003800000 */
[----:B------:R-:W-:Y:S01]  /*4470*/  LOP3.LUT R4, R0, 0xff, RZ, 0xc0, !PT ;  /* 0x000000ff00047812 */ /* 0x000fe200078ec0ff */
[----:B------:R-:W-:-:S05]  /*4480*/  IMAD.MOV.U32 R5, RZ, RZ, RZ ;  /* 0x000000ffff057224 */ /* 0x000fca00078e00ff */
[----:B------:R0:W-:Y:S01]  /*4490*/  STG.E.64 desc[UR36][R8.64], R4 ;  /* 0x0000000408007986 */ /* 0x0001e2000c101b24 */
[----:B------:R-:W-:Y:S05]  /*44a0*/  BRA `(.L_x_23123) ;  /* 0x0000000c002c7947 */ /* 0x000fea0003800000 */
.L_x_23125:
[----:B------:R-:W-:-:S05]  /*44b0*/  LOP3.LUT R3, R0, 0xff, RZ, 0xc0, !PT ;  /* 0x000000ff00037812 */ /* 0x000fca00078ec0ff */
[----:B------:R0:W-:Y:S01]  /*44c0*/  STG.E desc[UR36][R8.64], R3 ;  /* 0x0000000308007986 */ /* 0x0001e2000c101924 */
[----:B------:R-:W-:Y:S05]  /*44d0*/  BRA `(.L_x_23123) ;  /* 0x0000000c00207947 */ /* 0x000fea0003800000 */
.L_x_23124:
[----:B------:R-:W-:-:S05]  /*44e0*/  LOP3.LUT R3, R0, 0xff, RZ, 0xc0, !PT ;  /* 0x000000ff00037812 */ /* 0x000fca00078ec0ff */
[----:B------:R0:W-:Y:S01]  /*44f0*/  STG.E.U16 desc[UR36][R8.64], R3 ;  /* 0x0000000308007986 */ /* 0x0001e2000c101524 */
[----:B------:R-:W-:Y:S05]  /*4500*/  BRA `(.L_x_23123) ;  /* 0x0000000c00147947 */ /* 0x000fea0003800000 */
.L_x_23119:
[----:B------:R-:W-:-:S13]  /*4510*/  ISETP.GT.AND P0, PT, R3, 0x6, PT ;  /* 0x000000060300780c */ /* 0x000fda0003f04270 */
[----:B------:R-:W-:Y:S05]  /*4520*/  @P0 BRA `(.L_x_23126) ;  /* 0x0000000000340947 */ /* 0x000fea0003800000 */
[----:B------:R-:W-:-:S13]  /*4530*/  ISETP.NE.AND P0, PT, R3, 0x5, PT ;  /* 0x000000050300780c */ /* 0x000fda0003f05270 */
[----:B------:R-:W-:Y:S05]  /*4540*/  @!P0 BRA `(.L_x_23127) ;  /* 0x0000000000188947 */ /* 0x000fea0003800000 */
[----:B------:R-:W-:-:S13]  /*4550*/  ISETP.NE.AND P0, PT, R3, 0x6, PT ;  /* 0x000000060300780c */ /* 0x000fda0003f05270 */
[----:B------:R-:W-:Y:S05]  /*4560*/  @P0 BRA `(.L_x_23122) ;  /* 0x00000008005c0947 */ /* 0x000fea0003800000 */
[----:B------:R-:W-:-:S06]  /*4570*/  LOP3.LUT R3, R0, 0xff, RZ, 0xc0, !PT ;  /* 0x000000ff00037812 */ /* 0x000fcc00078ec0ff */
[----:B------:R-:W0:Y:S02]  /*4580*/  I2F.U16 R3, R3 ;  /* 0x0000000300037306 */ /* 0x000e240000101000 */
[----:B0-----:R0:W-:Y:S01]  /*4590*/  STG.E desc[UR36][R8.64], R3 ;  /* 0x0000000308007986 */ /* 0x0011e2000c101924 */
[----:B------:R-:W-:Y:S05]  /*45a0*/  BRA `(.L_x_23123) ;  /* 0x0000000800ec7947 */ /* 0x000fea0003800000 */
.L_x_23127:
[----:B------:R-:W-:-:S04]  /*45b0*/  LOP3.LUT R3, R0, 0xff, RZ, 0xc0, !PT ;  /* 0x000000ff00037812 */ /* 0x000fc800078ec0ff */
[----:B------:R-:W0:Y:S02]  /*45c0*/  I2F.U16 R0, R3 ;  /* 0x0000000300007306 */ /* 0x000e240000101000 */
[----:B0-----:R-:W-:-:S05]  /*45d0*/  F2FP.F16.F32.PACK_AB R0, RZ, R0 ;  /* 0x00000000ff00723e */ /* 0x001fca00000000ff */
[----:B------:R0:W-:Y:S01]  /*45e0*/  STG.E.U16 desc[UR36][R8.64], R0 ;  /* 0x0000000008007986 */ /* 0x0001e2000c101524 */
[----:B------:R-:W-:Y:S05]  /*45f0*/  BRA `(.L_x_23123) ;  /* 0x0000000800d87947 */ /* 0x000fea0003800000 */
.L_x_23126:
[----:B------:R-:W-:-:S13]  /*4600*/  ISETP.NE.AND P0, PT, R3, 0x7, PT ;  /* 0x000000070300780c */ /* 0x000fda0003f05270 */
[----:B------:R-:W-:Y:S05]  /*4610*/  @!P0 BRA `(.L_x_23128) ;  /* 0x00000000003c8947 */ /* 0x000fea0003800000 */
[----:B------:R-:W-:-:S13]  /*4620*/  ISETP.NE.AND P0, PT, R3, 0x8, PT ;  /* 0x000000080300780c */ /* 0x000fda0003f05270 */
[----:B------:R-:W-:Y:S05]  /*4630*/  @!P0 BRA `(.L_x_23129) ;  /* 0x00000000001c8947 */ /* 0x000fea0003800000 */
[----:B------:R-:W-:-:S13]  /*4640*/  ISETP.NE.AND P0, PT, R3, 0x9, PT ;  /* 0x000000090300780c */ /* 0x000fda0003f05270 */
[----:B------:R-:W-:Y:S05]  /*4650*/  @P0 BRA `(.L_x_23122) ;  /* 0x0000000800200947 */ /* 0x000fea0003800000 */
[----:B------:R-:W-:Y:S01]  /*4660*/  LOP3.LUT R0, R0, 0xff, RZ, 0xc0, !PT ;  /* 0x000000ff00007812 */ /* 0x000fe200078ec0ff */
[----:B------:R-:W-:-:S03]  /*4670*/  IMAD.MOV.U32 R5, RZ, RZ, RZ ;  /* 0x000000ffff057224 */ /* 0x000fc600078e00ff */
[----:B------:R-:W0:Y:S02]  /*4680*/  I2F.U16 R4, R0 ;  /* 0x0000000000047306 */ /* 0x000e240000101000 */
[----:B0-----:R0:W-:Y:S01]  /*4690*/  STG.E.64 desc[UR36][R8.64], R4 ;  /* 0x0000000408007986 */ /* 0x0011e2000c101b24 */
[----:B------:R-:W-:Y:S05]  /*46a0*/  BRA `(.L_x_23123) ;  /* 0x0000000800ac7947 */ /* 0x000fea0003800000 */
.L_x_23129:
[----:B------:R-:W-:-:S06]  /*46b0*/  LOP3.LUT R0, R0, 0xff, RZ, 0xc0, !PT ;  /* 0x000000ff00007812 */ /* 0x000fcc00078ec0ff */
[----:B------:R-:W0:Y:S02]  /*46c0*/  I2F.U16 R0, R0 ;  /* 0x0000000000007306 */ /* 0x000e240000101000 */
[----:B0-----:R-:W-:-:S04]  /*46d0*/  F2FP.F16.F32.PACK_AB R3, RZ, R0 ;  /* 0x00000000ff03723e */ /* 0x001fc800000000ff */
[----:B------:R-:W-:-:S05]  /*46e0*/  PRMT R3, R3, 0x5410, RZ ;  /* 0x0000541003037816 */ /* 0x000fca00000000ff */
[----:B------:R0:W-:Y:S01]  /*46f0*/  STG.E desc[UR36][R8.64], R3 ;  /* 0x0000000308007986 */ /* 0x0001e2000c101924 */
[----:B------:R-:W-:Y:S05]  /*4700*/  BRA `(.L_x_23123) ;  /* 0x0000000800947947 */ /* 0x000fea0003800000 */
.L_x_23128:
[----:B------:R-:W-:-:S06]  /*4710*/  LOP3.LUT R4, R0, 0xff, RZ, 0xc0, !PT ;  /* 0x000000ff00047812 */ /* 0x000fcc00078ec0ff */
[----:B------:R-:W0:Y:S02]  /*4720*/  I2F.F64.U16 R4, R4 ;  /* 0x0000000400047312 */ /* 0x000e240000101800 */
[----:B0-----:R0:W-:Y:S01]  /*4730*/  STG.E.64 desc[UR36][R8.64], R4 ;  /* 0x0000000408007986 */ /* 0x0011e2000c101b24 */
[----:B------:R-:W-:Y:S05]  /*4740*/  BRA `(.L_x_23123) ;  /* 0x0000000800847947 */ /* 0x000fea0003800000 */
.L_x_23118:
        /* <DEDUP_REMOVED lines=12> */
.L_x_23132:
[----:B------:R-:W-:Y:S02]  /*4810*/  LOP3.LUT R4, R0, 0xff, RZ, 0xc0, !PT ;  /* 0x000000ff00047812 */ /* 0x000fe400078ec0ff */
[----:B--234-:R-:W-:-:S04]  /*4820*/  CS2R R6, SRZ ;  /* 0x0000000000067805 */ /* 0x01cfc8000001ff00 */
[----:B------:R-:W0:Y:S02]  /*4830*/  I2F.F64.U16 R4, R4 ;  /* 0x0000000400047312 */ /* 0x000e240000101800 */
[----:B0-----:R0:W-:Y:S01]  /*4840*/  STG.E.128 desc[UR36][R8.64], R4 ;  /* 0x0000000408007986 */ /* 0x0011e2000c101d24 */
[----:B------:R-:W-:Y:S05]  /*4850*/  BRA `(.L_x_23123) ;  /* 0x0000000800407947 */ /* 0x000fea0003800000 */
.L_x_23131:
        /* <DEDUP_REMOVED lines=18> */
.L_x_23136:
[----:B------:R-:W-:Y:S05]  /*4980*/  BSYNC.RECONVERGENT B0 ;  /* 0x0000000000007941 */ /* 0x000fea0003800200 */
.L_x_23135:
[----:B------:R0:W-:Y:S01]  /*4990*/  STG.E.U8 desc[UR36][R8.64], R3 ;  /* 0x0000000308007986 */ /* 0x0001e2000c101124 */
[----:B------:R-:W-:Y:S05]  /*49a0*/  BRA `(.L_x_23123) ;  /* 0x0000000400ec7947 */ /* 0x000fea0003800000 */
.L_x_23134:
[----:B------:R-:W-:-:S04]  /*49b0*/  LOP3.LUT R0, R0, 0xff, RZ, 0xc0, !PT ;  /* 0x000000ff00007812 */ /* 0x000fc800078ec0ff */
        /* <DEDUP_REMOVED lines=16> */
.L_x_23133:
[----:B------:R-:W-:-:S04]  /*4ac0*/  LOP3.LUT R3, R0, 0xff, RZ, 0xc0, !PT ;  /* 0x000000ff00037812 */ /* 0x000fc800078ec0ff */
[----:B------:R-:W0:Y:S02]  /*4ad0*/  I2F.U16 R0, R3 ;  /* 0x0000000300007306 */ /* 0x000e240000101000 */
[----:B0-----:R-:W-:-:S05]  /*4ae0*/  F2FP.BF16.F32.PACK_AB R0, RZ, R0 ;  /* 0x00000000ff00723e */ /* 0x001fca00000010ff */
[----:B------:R0:W-:Y:S01]  /*4af0*/  STG.E.U16 desc[UR36][R8.64], R0 ;  /* 0x0000000008007986 */ /* 0x0001e2000c101524 */
[----:B------:R-:W-:Y:S05]  /*4b00*/  BRA `(.L_x_23123) ;  /* 0x0000000400947947 */ /* 0x000fea0003800000 */
.L_x_23130:
        /* <DEDUP_REMOVED lines=8> */
[----:B------:R-:W-:-:S05]  /*4b90*/  LOP3.LUT R3, R0, 0xff, RZ, 0xc0, !PT ;  /* 0x000000ff00037812 */ /* 0x000fca00078ec0ff */
[----:B------:R0:W-:Y:S01]  /*4ba0*/  STG.E.U16 desc[UR36][R8.64], R3 ;  /* 0x0000000308007986 */ /* 0x0001e2000c101524 */
[----:B------:R-:W-:Y:S05]  /*4bb0*/  BRA `(.L_x_23123) ;  /* 0x0000000400687947 */ /* 0x000fea0003800000 */
.L_x_23139:
[----:B------:R-:W-:Y:S01]  /*4bc0*/  LOP3.LUT R0, R0, 0xff, RZ, 0xc0, !PT ;  /* 0x000000ff00007812 */ /* 0x000fe200078ec0ff */
[----:B------:R-:W-:Y:S01]  /*4bd0*/  BSSY.RECONVERGENT B0, `(.L_x_23140) ;  /* 0x0000012000007945 */ /* 0x000fe20003800200 */
[----:B------:R-:W-:Y:S02]  /*4be0*/  IMAD.MOV.U32 R4, RZ, RZ, 0x80 ;  /* 0x00000080ff047424 */ /* 0x000fe400078e00ff */
[----:B------:R-:W0:Y:S02]  /*4bf0*/  I2F.U16 R3, R0 ;  /* 0x0000000000037306 */ /* 0x000e240000101000 */
        /* <DEDUP_REMOVED lines=9> */
.L_x_23142:
[----:B------:R-:W-:-:S04]  /*4c90*/  SHF.R.U32.HI R0, RZ, 0x14, R3 ;  /* 0x00000014ff007819 */ /* 0x000fc80000011603 */
[----:B------:R-:W-:-:S04]  /*4ca0*/  LOP3.LUT R0, R0, 0x1, RZ, 0xc0, !PT ;  /* 0x0000000100007812 */ /* 0x000fc800078ec0ff */
[----:B------:R-:W-:-:S04]  /*4cb0*/  IADD3 R0, PT, PT, R3, 0x487ffff, R0 ;  /* 0x0487ffff03007810 */ /* 0x000fc80007ffe000 */
[----:B------:R-:W-:-:S04]  /*4cc0*/  SHF.R.U32.HI R0, RZ, 0x14, R0 ;  /* 0x00000014ff007819 */ /* 0x000fc80000011600 */
[----:B------:R-:W-:-:S07]  /*4cd0*/  LOP3.LUT R0, R0, 0xff, RZ, 0xc0, !PT ;  /* 0x000000ff00007812 */ /* 0x000fce00078ec0ff */
.L_x_23143:
[----:B------:R-:W-:-:S07]  /*4ce0*/  PRMT R4, R0, 0x7610, R4 ;  /* 0x0000761000047816 */ /* 0x000fce0000000004 */
.L_x_23141:
[----:B------:R-:W-:Y:S05]  /*4cf0*/  BSYNC.RECONVERGENT B0 ;  /* 0x0000000000007941 */ /* 0x000fea0003800200 */
.L_x_23140:
[----:B------:R0:W-:Y:S01]  /*4d00*/  STG.E.U8 desc[UR36][R8.64], R4 ;  /* 0x0000000408007986 */ /* 0x0001e2000c101124 */
[----:B------:R-:W-:Y:S05]  /*4d10*/  BRA `(.L_x_23123) ;  /* 0x0000000400107947 */ /* 0x000fea0003800000 */
.L_x_23138:
        /* <DEDUP_REMOVED lines=13> */
.L_x_23146:
[----:B------:R-:W-:-:S04]  /*4df0*/  SHF.R.U32.HI R0, RZ, 0x15, R3 ;  /* 0x00000015ff007819 */ /* 0x000fc80000011603 */
[----:B------:R-:W-:-:S04]  /*4e00*/  LOP3.LUT R0, R0, 0x1, RZ, 0xc0, !PT ;  /* 0x0000000100007812 */ /* 0x000fc800078ec0ff */
[----:B------:R-:W-:-:S04]  /*4e10*/  IADD3 R0, PT, PT, R3, 0x88fffff, R0 ;  /* 0x088fffff03007810 */ /* 0x000fc80007ffe000 */
[----:B------:R-:W-:-:S04]  /*4e20*/  SHF.R.U32.HI R0, RZ, 0x15, R0 ;  /* 0x00000015ff007819 */ /* 0x000fc80000011600 */
[----:B------:R-:W-:-:S07]  /*4e30*/  LOP3.LUT R0, R0, 0xff, RZ, 0xc0, !PT ;  /* 0x000000ff00007812 */ /* 0x000fce00078ec0ff */
.L_x_23147:
[----:B------:R-:W-:-:S07]  /*4e40*/  PRMT R4, R0, 0x7610, R4 ;  /* 0x0000761000047816 */ /* 0x000fce0000000004 */
.L_x_23145:
[----:B------:R-:W-:Y:S05]  /*4e50*/  BSYNC.RECONVERGENT B0 ;  /* 0x0000000000007941 */ /* 0x000fea0003800200 */
.L_x_23144:
[----:B------:R0:W-:Y:S01]  /*4e60*/  STG.E.U8 desc[UR36][R8.64], R4 ;  /* 0x0000000408007986 */ /* 0x0001e2000c101124 */
[----:B------:R-:W-:Y:S05]  /*4e70*/  BRA `(.L_x_23123) ;  /* 0x0000000000b87947 */ /* 0x000fea0003800000 */
.L_x_23137:
[----:B------:R-:W-:-:S13]  /*4e80*/  ISETP.NE.AND P0, PT, R3, 0x1c, PT ;  /* 0x0000001c0300780c */ /* 0x000fda0003f05270 */
[----:B------:R-:W-:Y:S05]  /*4e90*/  @!P0 BRA `(.L_x_23148) ;  /* 0x0000000000a88947 */ /* 0x000fea0003800000 */
[----:B------:R-:W-:-:S13]  /*4ea0*/  ISETP.NE.AND P0, PT, R3, 0x1d, PT ;  /* 0x0000001d0300780c */ /* 0x000fda0003f05270 */
[----:B------:R-:W-:Y:S05]  /*4eb0*/  @!P0 BRA `(.L_x_23149) ;  /* 0x0000000000908947 */ /* 0x000fea0003800000 */
[----:B------:R-:W-:-:S13]  /*4ec0*/  ISETP.NE.AND P0, PT, R3, 0x2c, PT ;  /* 0x0000002c0300780c */ /* 0x000fda0003f05270 */
[----:B------:R-:W-:Y:S05]  /*4ed0*/  @!P0 BRA `(.L_x_23150) ;  /* 0x0000000000448947 */ /* 0x000fea0003800000 */
.L_x_23122:
[----:B------:R-:W-:Y:S01]  /*4ee0*/  MOV R14, 0x0 ;  /* 0x00000000000e7802 */ /* 0x000fe20000000f00 */
[----:B------:R-:W0:Y:S01]  /*4ef0*/  LDCU.64 UR6, c[0x4][0x198] ;  /* 0x01003300ff0677ac */ /* 0x000e220008000a00 */
[----:B------:R-:W-:Y:S02]  /*4f00*/  IMAD.MOV.U32 R8, RZ, RZ, 0x65 ;  /* 0x00000065ff087424 */ /* 0x000fe400078e00ff */
[----:B------:R-:W-:Y:S01]  /*4f10*/  IMAD.MOV.U32 R12, RZ, RZ, 0x1 ;  /* 0x00000001ff0c7424 */ /* 0x000fe200078e00ff */
[----:B------:R-:W2:Y:S01]  /*4f20*/  LDCU.64 UR8, c[0x4][0x1a0] ;  /* 0x01003400ff0877ac */ /* 0x000ea20008000a00 */
[----:B------:R-:W1:Y:S01]  /*4f30*/  LDC.64 R14, c[0x4][R14] ;  /* 0x010000000e0e7b82 */ /* 0x000e620000000a00 */
[----:B------:R-:W-:Y:S01]  /*4f40*/  IMAD.MOV.U32 R13, RZ, RZ, RZ ;  /* 0x000000ffff0d7224 */ /* 0x000fe200078e00ff */
[----:B------:R-:W5:Y:S01]  /*4f50*/  LDCU.64 UR4, c[0x4][0x10] ;  /* 0x01000200ff0477ac */ /* 0x000f620008000a00 */
[----:B0-----:R-:W-:Y:S02]  /*4f60*/  IMAD.U32 R4, RZ, RZ, UR6 ;  /* 0x00000006ff047e24 */ /* 0x001fe4000f8e00ff */
[----:B------:R-:W-:-:S02]  /*4f70*/  IMAD.U32 R5, RZ, RZ, UR7 ;  /* 0x00000007ff057e24 */ /* 0x000fc4000f8e00ff */
[----:B--234-:R-:W-:Y:S02]  /*4f80*/  IMAD.U32 R6, RZ, RZ, UR8 ;  /* 0x00000008ff067e24 */ /* 0x01cfe4000f8e00ff */
[----:B------:R-:W-:Y:S02]  /*4f90*/  IMAD.U32 R7, RZ, RZ, UR9 ;  /* 0x00000009ff077e24 */ /* 0x000fe4000f8e00ff */
[----:B-----5:R-:W-:Y:S02]  /*4fa0*/  IMAD.U32 R10, RZ, RZ, UR4 ;  /* 0x00000004ff0a7e24 */ /* 0x020fe4000f8e00ff */
[----:B------:R-:W-:-:S07]  /*4fb0*/  IMAD.U32 R11, RZ, RZ, UR5 ;  /* 0x00000005ff0b7e24 */ /* 0x000fce000f8e00ff */
[----:B------:R-:W-:-:S07]  /*4fc0*/  LEPC R20, `(.L_x_23151) ;  /* 0x000000001014794e */ /* 0x000fce0000000000 */
[----:B-1----:R-:W-:Y:S05]  /*4fd0*/  CALL.ABS.NOINC R14 ;  /* 0x000000000e007343 */ /* 0x002fea0003c00000 */
.L_x_23151:
[----:B------:R-:W-:Y:S05]  /*4fe0*/  BRA `(.L_x_23123) ;  /* 0x00000000005c7947 */ /* 0x000fea0003800000 */
.L_x_23150:
[----:B------:R-:W-:Y:S01]  /*4ff0*/  LOP3.LUT R3, R0, 0xff, RZ, 0xc0, !PT ;  /* 0x000000ff00037812 */ /* 0x000fe200078ec0ff */
[----:B------:R-:W-:-:S05]  /*5000*/  IMAD.MOV.U32 R5, RZ, RZ, 0xff ;  /* 0x000000ffff057424 */ /* 0x000fca00078e00ff */
[----:B------:R-:W0:Y:S02]  /*5010*/  I2F.U16 R3, R3 ;  /* 0x0000000300037306 */ /* 0x000e240000101000 */
[----:B0-----:R-:W-:-:S04]  /*5020*/  SHF.R.U32.HI R4, RZ, 0x17, R3 ;  /* 0x00000017ff047819 */ /* 0x001fc80000011603 */
[----:B------:R-:W-:-:S13]  /*5030*/  ISETP.NE.AND P2, PT, R4, 0xff, PT ;  /* 0x000000ff0400780c */ /* 0x000fda0003f45270 */
[--C-:B------:R-:W-:Y:S02]  /*5040*/  @P2 SHF.R.U32.HI R0, RZ, 0x16, R3.reuse ;  /* 0x00000016ff002819 */ /* 0x100fe40000011603 */
[--C-:B------:R-:W-:Y:S02]  /*5050*/  @P2 LOP3.LUT P0, RZ, R4, 0x3fffff, R3.reuse, 0xf8, !PT ;  /* 0x003fffff04ff2812 */ /* 0x100fe4000780f803 */
[----:B------:R-:W-:Y:S02]  /*5060*/  @P2 LOP3.LUT R0, R0, 0x1, RZ, 0xc0, !PT ;  /* 0x0000000100002812 */ /* 0x000fe400078ec0ff */
[----:B------:R-:W-:Y:S02]  /*5070*/  PRMT R3, R5, 0x7610, R3 ;  /* 0x0000761005037816 */ /* 0x000fe40000000003 */
[----:B------:R-:W-:Y:S01]  /*5080*/  @P2 ISETP.EQ.U32.AND P1, PT, R0, 0x1, P0 ;  /* 0x000000010000280c */ /* 0x000fe20000722070 */
[----:B------:R-:W-:Y:S01]  /*5090*/  @P2 VIADD R0, R4, 0x1 ;  /* 0x0000000104002836 */ /* 0x000fe20000000000 */
[----:B------:R-:W-:-:S02]  /*50a0*/  PLOP3.LUT P0, PT, PT, PT, PT, 0x80, 0x8 ;  /* 0x000000000008781c */ /* 0x000fc40003f0f070 */
[----:B------:R-:W-:-:S13]  /*50b0*/  @P2 PLOP3.LUT P0, PT, P1, PT, PT, 0x80, 0x8 ;  /* 0x000000000008281c */ /* 0x000fda0000f0f070 */
[----:B------:R-:W-:-:S04]  /*50c0*/  @!P0 IMAD.MOV R0, RZ, RZ, R4 ;  /* 0x000000ffff008224 */ /* 0x000fc800078e0204 */
[----:B------:R-:W-:-:S05]  /*50d0*/  @P2 IMAD.MOV.U32 R3, RZ, RZ, R0 ;  /* 0x000000ffff032224 */ /* 0x000fca00078e0000 */
[----:B------:R1:W-:Y:S01]  /*50e0*/  STG.E.U8 desc[UR36][R8.64], R3 ;  /* 0x0000000308007986 */ /* 0x0003e2000c101124 */
[----:B------:R-:W-:Y:S05]  /*50f0*/  BRA `(.L_x_23123) ;  /* 0x0000000000187947 */ /* 0x000fea0003800000 */
.L_x_23149:
[----:B------:R-:W-:Y:S01]  /*5100*/  LOP3.LUT R4, R0, 0xff, RZ, 0xc0, !PT ;  /* 0x000000ff00047812 */ /* 0x000fe200078ec0ff */
[----:B------:R-:W-:-:S05]  /*5110*/  IMAD.MOV.U32 R5, RZ, RZ, RZ ;  /* 0x000000ffff057224 */ /* 0x000fca00078e00ff */
[----:B------:R0:W-:Y:S01]  /*5120*/  STG.E.64 desc[UR36][R8.64], R4 ;  /* 0x0000000408007986 */ /* 0x0001e2000c101b24 */
[----:B------:R-:W-:Y:S05]  /*5130*/  BRA `(.L_x_23123) ;  /* 0x0000000000087947 */ /* 0x000fea0003800000 */
.L_x_23148:
[----:B------:R-:W-:-:S05]  /*5140*/  LOP3.LUT R3, R0, 0xff, RZ, 0xc0, !PT ;  /* 0x000000ff00037812 */ /* 0x000fca00078ec0ff */
[----:B------:R0:W-:Y:S02]  /*5150*/  STG.E desc[UR36][R8.64], R3 ;  /* 0x0000000308007986 */ /* 0x0001e4000c101924 */
.L_x_23123:
[----:B------:R-:W-:Y:S05]  /*5160*/  BSYNC.RECONVERGENT B6 ;  /* 0x0000000000067941 */ /* 0x000fea0003800200 */
.L_x_23117:
[----:B------:R-:W-:-:S05]  /*5170*/  VIADD R17, R17, 0x80 ;  /* 0x0000008011117836 */ /* 0x000fca0000000000 */
[----:B------:R-:W-:-:S13]  /*5180*/  ISETP.GE.AND P0, PT, R17, R22, PT ;  /* 0x000000161100720c */ /* 0x000fda0003f06270 */
[----:B------:R-:W-:Y:S05]  /*5190*/  @P0 BREAK.RELIABLE B7 ;  /* 0x0000000000070942 */ /* 0x000fea0003800100 */
[----:B------:R-:W-:Y:S05]  /*51a0*/  @P0 BRA `(.L_x_23152) ;  /* 0x0000001c00700947 */ /* 0x000fea0003800000 */
[----:B------:R-:W5:Y:S01]  /*51b0*/  LDCU UR4, c[0x0][0x3b8] ;  /* 0x00007700ff0477ac */ /* 0x000f620008000800 */
[----:B01----:R-:W0:Y:S01]  /*51c0*/  LDC.64 R8, c[0x0][0x398] ;  /* 0x0000e600ff087b82 */ /* 0x003e220000000a00 */
        /* <DEDUP_REMOVED lines=19> */
.L_x_23157:
[----:B------:R0:W-:Y:S01]  /*5300*/  STG.E.U8 desc[UR36][R8.64], R23 ;  /* 0x0000001708007986 */ /* 0x0001e2000c101124 */
[----:B------:R-:W-:Y:S05]  /*5310*/  BRA `(.L_x_23159) ;  /* 0x0000000c004c7947 */ /* 0x000fea0003800000 */
.L_x_23156:
        /* <DEDUP_REMOVED lines=10> */
.L_x_23161:
[----:B------:R-:W-:-:S05]  /*53c0*/  LOP3.LUT R23, R23, 0xff, RZ, 0xc0, !PT ;  /* 0x000000ff17177812 */ /* 0x000fca00078ec0ff */
[----:B------:R0:W-:Y:S01]  /*53d0*/  STG.E desc[UR36][R8.64], R23 ;  /* 0x0000001708007986 */ /* 0x0001e2000c101924 */
[----:B------:R-:W-:Y:S05]  /*53e0*/  BRA `(.L_x_23159) ;  /* 0x0000000c00187947 */ /* 0x000fea0003800000 */
.L_x_23160:
[----:B------:R-:W-:-:S05]  /*53f0*/  LOP3.LUT R23, R23, 0xff, RZ, 0xc0, !PT ;  /* 0x000000ff17177812 */ /* 0x000fca00078ec0ff */
[----:B------:R0:W-:Y:S01]  /*5400*/  STG.E.U16 desc[UR36][R8.64], R23 ;  /* 0x0000001708007986 */ /* 0x0001e2000c101524 */
[----:B------:R-:W-:Y:S05]  /*5410*/  BRA `(.L_x_23159) ;  /* 0x0000000c000c7947 */ /* 0x000fea0003800000 */
.L_x_23155:
        /* <DEDUP_REMOVED lines=10> */
.L_x_23163:
[----:B------:R-:W-:-:S04]  /*54c0*/  LOP3.LUT R23, R23, 0xff, RZ, 0xc0, !PT ;  /* 0x000000ff17177812 */ /* 0x000fc800078ec0ff */
[----:B------:R-:W0:Y:S02]  /*54d0*/  I2F.U16 R0, R23 ;  /* 0x0000001700007306 */ /* 0x000e240000101000 */
[----:B0-----:R-:W-:-:S05]  /*54e0*/  F2FP.F16.F32.PACK_AB R0, RZ, R0 ;  /* 0x00000000ff00723e */ /* 0x001fca00000000ff */
[----:B------:R0:W-:Y:S01]  /*54f0*/  STG.E.U16 desc[UR36][R8.64], R0 ;  /* 0x0000000008007986 */ /* 0x0001e2000c101524 */
[----:B------:R-:W-:Y:S05]  /*5500*/  BRA `(.L_x_23159) ;  /* 0x0000000800d07947 */ /* 0x000fea0003800000 */
.L_x_23162:
        /* <DEDUP_REMOVED lines=11> */
.L_x_23165:
[----:B------:R-:W-:-:S06]  /*55c0*/  LOP3.LUT R23, R23, 0xff, RZ, 0xc0, !PT ;  /* 0x000000ff17177812 */ /* 0x000fcc00078ec0ff */
[----:B------:R-:W0:Y:S02]  /*55d0*/  I2F.U16 R23, R23 ;  /* 0x0000001700177306 */ /* 0x000e240000101000 */
[----:B0-----:R-:W-:-:S04]  /*55e0*/  F2FP.F16.F32.PACK_AB R3, RZ, R23 ;  /* 0x00000017ff03723e */ /* 0x001fc800000000ff */
[----:B------:R-:W-:-:S05]  /*55f0*/  PRMT R3, R3, 0x5410, RZ ;  /* 0x0000541003037816 */ /* 0x000fca00000000ff */
[----:B------:R0:W-:Y:S01]  /*5600*/  STG.E desc[UR36][R8.64], R3 ;  /* 0x0000000308007986 */ /* 0x0001e2000c101924 */
[----:B------:R-:W-:Y:S05]  /*5610*/  BRA `(.L_x_23159) ;  /* 0x00000008008c7947 */ /* 0x000fea0003800000 */
.L_x_23164:
[----:B------:R-:W-:-:S06]  /*5620*/  LOP3.LUT R4, R23, 0xff, RZ, 0xc0, !PT ;  /* 0x000000ff17047812 */ /* 0x000fcc00078ec0ff */
[----:B------:R-:W0:Y:S02]  /*5630*/  I2F.F64.U16 R4, R4 ;  /* 0x0000000400047312 */ /* 0x000e240000101800 */
[----:B0-----:R0:W-:Y:S01]  /*5640*/  STG.E.64 desc[UR36][R8.64], R4 ;  /* 0x0000000408007986 */ /* 0x0011e2000c101b24 */
[----:B------:R-:W-:Y:S05]  /*5650*/  BRA `(.L_x_23159) ;  /* 0x00000008007c7947 */ /* 0x000fea0003800000 */
.L_x_23154:
        /* <DEDUP_REMOVED lines=13> */
.L_x_23169:
[----:B------:R-:W-:Y:S01]  /*5730*/  LOP3.LUT R23, R23, 0xff, RZ, 0xc0, !PT ;  /* 0x000000ff17177812 */ /* 0x000fe200078ec0ff */
[----:B------:R-:W-:Y:S01]  /*5740*/  BSSY.RECONVERGENT B0, `(.L_x_23170) ;  /* 0x0000011000007945 */ /* 0x000fe20003800200 */
[----:B------:R-:W-:-:S04]  /*5750*/  IMAD.MOV.U32 R4, RZ, RZ, 0x80 ;  /* 0x00000080ff047424 */ /* 0x000fc800078e00ff */
        /* <DEDUP_REMOVED lines=14> */
.L_x_23172:
[----:B------:R-:W-:-:S07]  /*5840*/  PRMT R4, R0, 0x7610, R4 ;  /* 0x0000761000047816 */ /* 0x000fce0000000004 */
.L_x_23171:
[----:B------:R-:W-:Y:S05]  /*5850*/  BSYNC.RECONVERGENT B0 ;  /* 0x0000000000007941 */ /* 0x000fea0003800200 */
.L_x_23170:
[----:B------:R0:W-:Y:S01]  /*5860*/  STG.E.U8 desc[UR36][R8.64], R4 ;  /* 0x0000000408007986 */ /* 0x0001e2000c101124 */
[----:B------:R-:W-:Y:S05]  /*5870*/  BRA `(.L_x_23159) ;  /* 0x0000000400f47947 */ /* 0x000fea0003800000 */
.L_x_23168:
        /* <DEDUP_REMOVED lines=17> */
.L_x_23175:
[----:B------:R-:W-:-:S07]  /*5990*/  PRMT R4, R0, 0x7610, R4 ;  /* 0x0000761000047816 */ /* 0x000fce0000000004 */
.L_x_23174:
[----:B------:R-:W-:Y:S05]  /*59a0*/  BSYNC.RECONVERGENT B0 ;  /* 0x0000000000007941 */ /* 0x000fea0003800200 */
.L_x_23173:
[----:B------:R0:W-:Y:S01]  /*59b0*/  STG.E.U8 desc[UR36][R8.64], R4 ;  /* 0x0000000408007986 */ /* 0x0001e2000c101124 */
[----:B------:R-:W-:Y:S05]  /*59c0*/  BRA `(.L_x_23159) ;  /* 0x0000000400a07947 */ /* 0x000fea0003800000 */
.L_x_23167:
[----:B------:R-:W-:-:S13]  /*59d0*/  ISETP.NE.AND P0, PT, R0, 0x1c, PT ;  /* 0x0000001c0000780c */ /* 0x000fda0003f05270 */
[----:B------:R-:W-:Y:S05]  /*59e0*/  @!P0 BRA `(.L_x_23176) ;  /* 0x0000000000608947 */ /* 0x000fea0003800000 */
[----:B------:R-:W-:-:S13]  /*59f0*/  ISETP.NE.AND P0, PT, R0, 0x1d, PT ;  /* 0x0000001d0000780c */ /* 0x000fda0003f05270 */
[----:B------:R-:W-:Y:S05]  /*5a00*/  @!P0 BRA `(.L_x_23177) ;  /* 0x0000000000488947 */ /* 0x000fea0003800000 */
[----:B------:R-:W-:-:S13]  /*5a10*/  ISETP.NE.AND P0, PT, R0, 0x2c, PT ;  /* 0x0000002c0000780c */ /* 0x000fda0003f05270 */
[----:B------:R-:W-:Y:S05]  /*5a20*/  @P0 BRA `(.L_x_23158) ;  /* 0x0000000000b00947 */ /* 0x000fea0003800000 */
[----:B------:R-:W-:Y:S01]  /*5a30*/  LOP3.LUT R23, R23, 0xff, RZ, 0xc0, !PT ;  /* 0x000000ff17177812 */ /* 0x000fe200078ec0ff */
[----:B------:R-:W-:-:S05]  /*5a40*/  IMAD.MOV.U32 R3, RZ, RZ, 0xff ;  /* 0x000000ffff037424 */ /* 0x000fca00078e00ff */
[----:B------:R-:W0:Y:S02]  /*5a50*/  I2F.U16 R23, R23 ;  /* 0x0000001700177306 */ /* 0x000e240000101000 */
        /* <DEDUP_REMOVED lines=13> */
.L_x_23177:
[----:B------:R-:W-:Y:S01]  /*5b30*/  LOP3.LUT R4, R23, 0xff, RZ, 0xc0, !PT ;  /* 0x000000ff17047812 */ /* 0x000fe200078ec0ff */
[----:B------:R-:W-:-:S05]  /*5b40*/  IMAD.MOV.U32 R5, RZ, RZ, RZ ;  /* 0x000000ffff057224 */ /* 0x000fca00078e00ff */
[----:B------:R0:W-:Y:S01]  /*5b50*/  STG.E.64 desc[UR36][R8.64], R4 ;  /* 0x0000000408007986 */ /* 0x0001e2000c101b24 */
[----:B------:R-:W-:Y:S05]  /*5b60*/  BRA `(.L_x_23159) ;  /* 0x0000000400387947 */ /* 0x000fea0003800000 */
.L_x_23176:
[----:B------:R-:W-:-:S05]  /*5b70*/  LOP3.LUT R23, R23, 0xff, RZ, 0xc0, !PT ;  /* 0x000000ff17177812 */ /* 0x000fca00078ec0ff */
[----:B------:R0:W-:Y:S01]  /*5b80*/  STG.E desc[UR36][R8.64], R23 ;  /* 0x0000001708007986 */ /* 0x0001e2000c101924 */
[----:B------:R-:W-:Y:S05]  /*5b90*/  BRA `(.L_x_23159) ;  /* 0x00000004002c7947 */ /* 0x000fea0003800000 */
.L_x_23166:
        /* <DEDUP_REMOVED lines=10> */
.L_x_23179:
[----:B------:R-:W-:Y:S02]  /*5c40*/  LOP3.LUT R4, R23, 0xff, RZ, 0xc0, !PT ;  /* 0x000000ff17047812 */ /* 0x000fe400078ec0ff */
[----:B--234-:R-:W-:-:S04]  /*5c50*/  CS2R R6, SRZ ;  /* 0x0000000000067805 */ /* 0x01cfc8000001ff00 */
[----:B------:R-:W0:Y:S02]  /*5c60*/  I2F.F64.U16 R4, R4 ;  /* 0x0000000400047312 */ /* 0x000e240000101800 */
[----:B0-----:R0:W-:Y:S01]  /*5c70*/  STG.E.128 desc[UR36][R8.64], R4 ;  /* 0x0000000408007986 */ /* 0x0011e2000c101d24 */
[----:B------:R-:W-:Y:S05]  /*5c80*/  BRA `(.L_x_23159) ;  /* 0x0000000000f07947 */ /* 0x000fea0003800000 */
.L_x_23178:
[----:B------:R-:W-:-:S13]  /*5c90*/  ISETP.NE.AND P0, PT, R0, 0xf, PT ;  /* 0x0000000f0000780c */ /* 0x000fda0003f05270 */
[----:B------:R-:W-:Y:S05]  /*5ca0*/  @!P0 BRA `(.L_x_23180) ;  /* 0x0000000000d88947 */ /* 0x000fea0003800000 */
[----:B------:R-:W-:-:S13]  /*5cb0*/  ISETP.NE.AND P0, PT, R0, 0x17, PT ;  /* 0x000000170000780c */ /* 0x000fda0003f05270 */
[----:B------:R-:W-:Y:S05]  /*5cc0*/  @!P0 BRA `(.L_x_23181) ;  /* 0x0000000000888947 */ /* 0x000fea0003800000 */
[----:B------:R-:W-:-:S13]  /*5cd0*/  ISETP.NE.AND P0, PT, R0, 0x18, PT ;  /* 0x000000180000780c */ /* 0x000fda0003f05270 */
[----:B------:R-:W-:Y:S05]  /*5ce0*/  @!P0 BRA `(.L_x_23182) ;  /* 0x0000000000448947 */ /* 0x000fea0003800000 */
.L_x_23158:
        /* <DEDUP_REMOVED lines=16> */
.L_x_23183:
[----:B------:R-:W-:Y:S05]  /*5df0*/  BRA `(.L_x_23159) ;  /* 0x0000000000947947 */ /* 0x000fea0003800000 */
.L_x_23182:
        /* <DEDUP_REMOVED lines=12> */
.L_x_23185:
[----:B------:R-:W-:Y:S05]  /*5ec0*/  BSYNC.RECONVERGENT B0 ;  /* 0x0000000000007941 */ /* 0x000fea0003800200 */
.L_x_23184:
[----:B------:R0:W-:Y:S01]  /*5ed0*/  STG.E.U8 desc[UR36][R8.64], R3 ;  /* 0x0000000308007986 */ /* 0x0001e2000c101124 */
[----:B------:R-:W-:Y:S05]  /*5ee0*/  BRA `(.L_x_23159) ;  /* 0x0000000000587947 */ /* 0x000fea0003800000 */
.L_x_23181:
[----:B------:R-:W-:-:S06]  /*5ef0*/  LOP3.LUT R23, R23, 0xff, RZ, 0xc0, !PT ;  /* 0x000000ff17177812 */ /* 0x000fcc00078ec0ff */
[----:B------:R-:W0:Y:S02]  /*5f00*/  I2F.U16 R23, R23 ;  /* 0x0000001700177306 */ /* 0x000e240000101000 */
[----:B0-----:R-:W-:-:S13]  /*5f10*/  ISETP.GT.U32.AND P0, PT, R23, 0x477fffff, PT ;  /* 0x477fffff1700780c */ /* 0x001fda0003f04070 */
[----:B------:R-:W-:Y:S05]  /*5f20*/  @P0 BRA `(.L_x_23186) ;  /* 0x0000000000240947 */ /* 0x000fea0003800000 */
[----:B------:R-:W-:-:S13]  /*5f30*/  ISETP.GE.U32.AND P0, PT, R23, 0x38800000, PT ;  /* 0x388000001700780c */ /* 0x000fda0003f06070 */
[----:B------:R-:W-:Y:S01]  /*5f40*/  @P0 SHF.R.U32.HI R0, RZ, 0x15, R23 ;  /* 0x00000015ff000819 */ /* 0x000fe20000011617 */
[----:B------:R-:W-:-:S03]  /*5f50*/  @!P0 FADD.FTZ R5, R23, 128 ;  /* 0x4300000017058421 */ /* 0x000fc60000010000 */
[----:B------:R-:W-:-:S04]  /*5f60*/  @P0 LOP3.LUT R0, R0, 0x1, RZ, 0xc0, !PT ;  /* 0x0000000100000812 */ /* 0x000fc800078ec0ff */
[----:B------:R-:W-:-:S04]  /*5f70*/  @P0 IADD3 R0, PT, PT, R23, 0x80fffff, R0 ;  /* 0x080fffff17000810 */ /* 0x000fc80007ffe000 */
[----:B------:R-:W-:-:S05]  /*5f80*/  @P0 SHF.R.U32.HI R3, RZ, 0x15, R0 ;  /* 0x00000015ff030819 */ /* 0x000fca0000011600 */
[----:B------:R0:W-:Y:S04]  /*5f90*/  @P0 STG.E.U8 desc[UR36][R8.64], R3 ;  /* 0x0000000308000986 */ /* 0x0001e8000c101124 */
[----:B------:R0:W-:Y:S01]  /*5fa0*/  @!P0 STG.E.U8 desc[UR36][R8.64], R5 ;  /* 0x0000000508008986 */ /* 0x0001e2000c101124 */
[----:B------:R-:W-:Y:S05]  /*5fb0*/  BRA `(.L_x_23159) ;  /* 0x0000000000247947 */ /* 0x000fea0003800000 */
.L_x_23186:
[----:B------:R-:W-:Y:S01]  /*5fc0*/  IMAD.MOV.U32 R3, RZ, RZ, 0x7f ;  /* 0x0000007fff037424 */ /* 0x000fe200078e00ff */
[----:B------:R-:W-:-:S04]  /*5fd0*/  ISETP.GT.U32.AND P0, PT, R23, 0x7f800000, PT ;  /* 0x7f8000001700780c */ /* 0x000fc80003f04070 */
[----:B------:R-:W-:-:S05]  /*5fe0*/  SEL R3, R3, 0x7c, P0 ;  /* 0x0000007c03037807 */ /* 0x000fca0000000000 */
[----:B------:R0:W-:Y:S01]  /*5ff0*/  STG.E.U8 desc[UR36][R8.64], R3 ;  /* 0x0000000308007986 */ /* 0x0001e2000c101124 */
[----:B------:R-:W-:Y:S05]  /*6000*/  BRA `(.L_x_23159) ;  /* 0x0000000000107947 */ /* 0x000fea0003800000 */
.L_x_23180:
[----:B------:R-:W-:-:S04]  /*6010*/  LOP3.LUT R23, R23, 0xff, RZ, 0xc0, !PT ;  /* 0x000000ff17177812 */ /* 0x000fc800078ec0ff */
[----:B------:R-:W0:Y:S02]  /*6020*/  I2F.U16 R0, R23 ;  /* 0x0000001700007306 */ /* 0x000e240000101000 */
[----:B0-----:R-:W-:-:S05]  /*6030*/  F2FP.BF16.F32.PACK_AB R0, RZ, R0 ;  /* 0x00000000ff00723e */ /* 0x001fca00000010ff */
[----:B------:R0:W-:Y:S02]  /*6040*/  STG.E.U16 desc[UR36][R8.64], R0 ;  /* 0x0000000008007986 */ /* 0x0001e4000c101524 */
.L_x_23159:
[----:B------:R-:W-:Y:S05]  /*6050*/  BSYNC.RECONVERGENT B6 ;  /* 0x0000000000067941 */ /* 0x000fea0003800200 */
.L_x_23153:
[----:B------:R-:W-:-:S07]  /*6060*/  VIADD R17, R17, 0x80 ;  /* 0x0000008011117836 */ /* 0x000fce0000000000 */
.L_x_23116:
[----:B------:R-:W-:-:S13]  /*6070*/  ISETP.GE.AND P0, PT, R17, R22, PT ;  /* 0x000000161100720c */ /* 0x000fda0003f06270 */
[----:B------:R-:W-:Y:S05]  /*6080*/  @P0 BREAK.RELIABLE B7 ;  /* 0x0000000000070942 */ /* 0x000fea0003800100 */
[----:B------:R-:W-:Y:S05]  /*6090*/  @P0 BRA `(.L_x_23152) ;  /* 0x0000000c00b40947 */ /* 0x000fea0003800000 */
[----:B------:R-:W-:Y:S05]  /*60a0*/  BSYNC.RELIABLE B7 ;  /* 0x0000000000077941 */ /* 0x000fea0003800100 */
.L_x_23115:
        /* <DEDUP_REMOVED lines=21> */
.L_x_23191:
[----:B------:R0:W-:Y:S01]  /*6200*/  STG.E.U8 desc[UR36][R8.64], R18 ;  /* 0x0000001208007986 */ /* 0x0001e2000c101124 */
[----:B------:R-:W-:Y:S05]  /*6210*/  BRA `(.L_x_23193) ;  /* 0x0000000c004c7947 */ /* 0x000fea0003800000 */
.L_x_23190:
        /* <DEDUP_REMOVED lines=10> */
.L_x_23195:
[----:B------:R-:W-:-:S05]  /*62c0*/  LOP3.LUT R3, R18, 0xff, RZ, 0xc0, !PT ;  /* 0x000000ff12037812 */ /* 0x000fca00078ec0ff */
[----:B------:R0:W-:Y:S01]  /*62d0*/  STG.E desc[UR36][R8.64], R3 ;  /* 0x0000000308007986 */ /* 0x0001e2000c101924 */
[----:B------:R-:W-:Y:S05]  /*62e0*/  BRA `(.L_x_23193) ;  /* 0x0000000c00187947 */ /* 0x000fea0003800000 */
.L_x_23194:
[----:B------:R-:W-:-:S05]  /*62f0*/  LOP3.LUT R3, R18, 0xff, RZ, 0xc0, !PT ;  /* 0x000000ff12037812 */ /* 0x000fca00078ec0ff */
[----:B------:R0:W-:Y:S01]  /*6300*/  STG.E.U16 desc[UR36][R8.64], R3 ;  /* 0x0000000308007986 */ /* 0x0001e2000c101524 */
[----:B------:R-:W-:Y:S05]  /*6310*/  BRA `(.L_x_23193) ;  /* 0x0000000c000c7947 */ /* 0x000fea0003800000 */
.L_x_23189:
        /* <DEDUP_REMOVED lines=10> */
.L_x_23197:
[----:B------:R-:W-:-:S04]  /*63c0*/  LOP3.LUT R18, R18, 0xff, RZ, 0xc0, !PT ;  /* 0x000000ff12127812 */ /* 0x000fc800078ec0ff */
[----:B------:R-:W0:Y:S02]  /*63d0*/  I2F.U16 R0, R18 ;  /* 0x0000001200007306 */ /* 0x000e240000101000 */
[----:B0-----:R-:W-:-:S05]  /*63e0*/  F2FP.F16.F32.PACK_AB R0, RZ, R0 ;  /* 0x00000000ff00723e */ /* 0x001fca00000000ff */
[----:B------:R0:W-:Y:S01]  /*63f0*/  STG.E.U16 desc[UR36][R8.64], R0 ;  /* 0x0000000008007986 */ /* 0x0001e2000c101524 */
[----:B------:R-:W-:Y:S05]  /*6400*/  BRA `(.L_x_23193) ;  /* 0x0000000800d07947 */ /* 0x000fea0003800000 */
.L_x_23196:
        /* <DEDUP_REMOVED lines=11> */
.L_x_23199:
[----:B------:R-:W-:-:S06]  /*64c0*/  LOP3.LUT R18, R18, 0xff, RZ, 0xc0, !PT ;  /* 0x000000ff12127812 */ /* 0x000fcc00078ec0ff */
[----:B------:R-:W0:Y:S02]  /*64d0*/  I2F.U16 R18, R18 ;  /* 0x0000001200127306 */ /* 0x000e240000101000 */
[----:B0-----:R-:W-:-:S04]  /*64e0*/  F2FP.F16.F32.PACK_AB R3, RZ, R18 ;  /* 0x00000012ff03723e */ /* 0x001fc800000000ff */
[----:B------:R-:W-:-:S05]  /*64f0*/  PRMT R3, R3, 0x5410, RZ ;  /* 0x0000541003037816 */ /* 0x000fca00000000ff */
[----:B------:R0:W-:Y:S01]  /*6500*/  STG.E desc[UR36][R8.64], R3 ;  /* 0x0000000308007986 */ /* 0x0001e2000c101924 */
[----:B------:R-:W-:Y:S05]  /*6510*/  BRA `(.L_x_23193) ;  /* 0x00000008008c7947 */ /* 0x000fea0003800000 */
.L_x_23198:
[----:B------:R-:W-:-:S06]  /*6520*/  LOP3.LUT R4, R18, 0xff, RZ, 0xc0, !PT ;  /* 0x000000ff12047812 */ /* 0x000fcc00078ec0ff */
[----:B------:R-:W0:Y:S02]  /*6530*/  I2F.F64.U16 R4, R4 ;  /* 0x0000000400047312 */ /* 0x000e240000101800 */
[----:B0-----:R0:W-:Y:S01]  /*6540*/  STG.E.64 desc[UR36][R8.64], R4 ;  /* 0x0000000408007986 */ /* 0x0011e2000c101b24 */
[----:B------:R-:W-:Y:S05]  /*6550*/  BRA `(.L_x_23193) ;  /* 0x00000008007c7947 */ /* 0x000fea0003800000 */
.L_x_23188:
        /* <DEDUP_REMOVED lines=13> */
.L_x_23203:
[----:B------:R-:W-:Y:S01]  /*6630*/  LOP3.LUT R18, R18, 0xff, RZ, 0xc0, !PT ;  /* 0x000000ff12127812 */ /* 0x000fe200078ec0ff */
        /* <DEDUP_REMOVED lines=16> */
.L_x_23206:
[----:B------:R-:W-:-:S07]  /*6740*/  PRMT R4, R0, 0x7610, R4 ;  /* 0x0000761000047816 */ /* 0x000fce0000000004 */
.L_x_23205:
[----:B------:R-:W-:Y:S05]  /*6750*/  BSYNC.RECONVERGENT B0 ;  /* 0x0000000000007941 */ /* 0x000fea0003800200 */
.L_x_23204:
[----:B------:R0:W-:Y:S01]  /*6760*/  STG.E.U8 desc[UR36][R8.64], R4 ;  /* 0x0000000408007986 */ /* 0x0001e2000c101124 */
[----:B------:R-:W-:Y:S05]  /*6770*/  BRA `(.L_x_23193) ;  /* 0x0000000400f47947 */ /* 0x000fea0003800000 */
.L_x_23202:
        /* <DEDUP_REMOVED lines=17> */
.L_x_23209:
[----:B------:R-:W-:-:S07]  /*6890*/  PRMT R4, R0, 0x7610, R4 ;  /* 0x0000761000047816 */ /* 0x000fce0000000004 */
.L_x_23208:
[----:B------:R-:W-:Y:S05]  /*68a0*/  BSYNC.RECONVERGENT B0 ;  /* 0x0000000000007941 */ /* 0x000fea0003800200 */
.L_x_23207:
[----:B------:R0:W-:Y:S01]  /*68b0*/  STG.E.U8 desc[UR36][R8.64], R4 ;  /* 0x0000000408007986 */ /* 0x0001e2000c101124 */
[----:B------:R-:W-:Y:S05]  /*68c0*/  BRA `(.L_x_23193) ;  /* 0x0000000400a07947 */ /* 0x000fea0003800000 */
.L_x_23201:
[----:B------:R-:W-:-:S13]  /*68d0*/  ISETP.NE.AND P0, PT, R0, 0x1c, PT ;  /* 0x0000001c0000780c */ /* 0x000fda0003f05270 */
[----:B------:R-:W-:Y:S05]  /*68e0*/  @!P0 BRA `(.L_x_23210) ;  /* 0x0000000000608947 */ /* 0x000fea0003800000 */
[----:B------:R-:W-:-:S13]  /*68f0*/  ISETP.NE.AND P0, PT, R0, 0x1d, PT ;  /* 0x0000001d0000780c */ /* 0x000fda0003f05270 */
[----:B------:R-:W-:Y:S05]  /*6900*/  @!P0 BRA `(.L_x_23211) ;  /* 0x0000000000488947 */ /* 0x000fea0003800000 */
[----:B------:R-:W-:-:S13]  /*6910*/  ISETP.NE.AND P0, PT, R0, 0x2c, PT ;  /* 0x0000002c0000780c */ /* 0x000fda0003f05270 */
[----:B------:R-:W-:Y:S05]  /*6920*/  @P0 BRA `(.L_x_23192) ;  /* 0x0000000000b00947 */ /* 0x000fea0003800000 */
[----:B------:R-:W-:-:S04]  /*6930*/  LOP3.LUT R18, R18, 0xff, RZ, 0xc0, !PT ;  /* 0x000000ff12127812 */ /* 0x000fc800078ec0ff */
[----:B------:R-:W0:Y:S02]  /*6940*/  I2F.U16 R3, R18 ;  /* 0x0000001200037306 */ /* 0x000e240000101000 */
[----:B0-----:R-:W-:-:S04]  /*6950*/  SHF.R.U32.HI R4, RZ, 0x17, R3 ;  /* 0x00000017ff047819 */ /* 0x001fc80000011603 */
        /* <DEDUP_REMOVED lines=13> */
.L_x_23211:
[----:B------:R-:W-:Y:S01]  /*6a30*/  LOP3.LUT R4, R18, 0xff, RZ, 0xc0, !PT ;  /* 0x000000ff12047812 */ /* 0x000fe200078ec0ff */
[----:B------:R-:W-:-:S05]  /*6a40*/  IMAD.MOV.U32 R5, RZ, RZ, RZ ;  /* 0x000000ffff057224 */ /* 0x000fca00078e00ff */
[----:B------:R0:W-:Y:S01]  /*6a50*/  STG.E.64 desc[UR36][R8.64], R4 ;  /* 0x0000000408007986 */ /* 0x0001e2000c101b24 */
[----:B------:R-:W-:Y:S05]  /*6a60*/  BRA `(.L_x_23193) ;  /* 0x0000000400387947 */ /* 0x000fea0003800000 */
.L_x_23210:
[----:B------:R-:W-:-:S05]  /*6a70*/  LOP3.LUT R3, R18, 0xff, RZ, 0xc0, !PT ;  /* 0x000000ff12037812 */ /* 0x000fca00078ec0ff */
[----:B------:R0:W-:Y:S01]  /*6a80*/  STG.E desc[UR36][R8.64], R3 ;  /* 0x0000000308007986 */ /* 0x0001e2000c101924 */
[----:B------:R-:W-:Y:S05]  /*6a90*/  BRA `(.L_x_23193) ;  /* 0x00000004002c7947 */ /* 0x000fea0003800000 */
.L_x_23200:
        /* <DEDUP_REMOVED lines=10> */
.L_x_23213:
[----:B------:R-:W-:Y:S02]  /*6b40*/  LOP3.LUT R4, R18, 0xff, RZ, 0xc0, !PT ;  /* 0x000000ff12047812 */ /* 0x000fe400078ec0ff */
[----:B--234-:R-:W-:-:S04]  /*6b50*/  CS2R R6, SRZ ;  /* 0x0000000000067805 */ /* 0x01cfc8000001ff00 */
[----:B------:R-:W0:Y:S02]  /*6b60*/  I2F.F64.U16 R4, R4 ;  /* 0x0000000400047312 */ /* 0x000e240000101800 */
[----:B0-----:R0:W-:Y:S01]  /*6b70*/  STG.E.128 desc[UR36][R8.64], R4 ;  /* 0x0000000408007986 */ /* 0x0011e2000c101d24 */
[----:B------:R-:W-:Y:S05]  /*6b80*/  BRA `(.L_x_23193) ;  /* 0x0000000000f07947 */ /* 0x000fea0003800000 */
.L_x_23212:
[----:B------:R-:W-:-:S13]  /*6b90*/  ISETP.NE.AND P0, PT, R0, 0xf, PT ;  /* 0x0000000f0000780c */ /* 0x000fda0003f05270 */
[----:B------:R-:W-:Y:S05]  /*6ba0*/  @!P0 BRA `(.L_x_23214) ;  /* 0x0000000000d88947 */ /* 0x000fea0003800000 */
[----:B------:R-:W-:-:S13]  /*6bb0*/  ISETP.NE.AND P0, PT, R0, 0x17, PT ;  /* 0x000000170000780c */ /* 0x000fda0003f05270 */
[----:B------:R-:W-:Y:S05]  /*6bc0*/  @!P0 BRA `(.L_x_23215) ;  /* 0x0000000000888947 */ /* 0x000fea0003800000 */
[----:B------:R-:W-:-:S13]  /*6bd0*/  ISETP.NE.AND P0, PT, R0, 0x18, PT ;  /* 0x000000180000780c */ /* 0x000fda0003f05270 */
[----:B------:R-:W-:Y:S05]  /*6be0*/  @!P0 BRA `(.L_x_23216) ;  /* 0x0000000000448947 */ /* 0x000fea0003800000 */
.L_x_23192:
        /* <DEDUP_REMOVED lines=16> */
.L_x_23217:
[----:B------:R-:W-:Y:S05]  /*6cf0*/  BRA `(.L_x_23193) ;  /* 0x0000000000947947 */ /* 0x000fea0003800000 */
.L_x_23216:
        /* <DEDUP_REMOVED lines=12> */
.L_x_23219:
[----:B------:R-:W-:Y:S05]  /*6dc0*/  BSYNC.RECONVERGENT B0 ;  /* 0x0000000000007941 */ /* 0x000fea0003800200 */
.L_x_23218:
[----:B------:R0:W-:Y:S01]  /*6dd0*/  STG.E.U8 desc[UR36][R8.64], R3 ;  /* 0x0000000308007986 */ /* 0x0001e2000c101124 */
[----:B------:R-:W-:Y:S05]  /*6de0*/  BRA `(.L_x_23193) ;  /* 0x0000000000587947 */ /* 0x000fea0003800000 */
.L_x_23215:
[----:B------:R-:W-:-:S04]  /*6df0*/  LOP3.LUT R18, R18, 0xff, RZ, 0xc0, !PT ;  /* 0x000000ff12127812 */ /* 0x000fc800078ec0ff */
[----:B------:R-:W0:Y:S02]  /*6e00*/  I2F.U16 R5, R18 ;  /* 0x0000001200057306 */ /* 0x000e240000101000 */
        /* <DEDUP_REMOVED lines=11> */
.L_x_23220:
[----:B------:R-:W-:Y:S01]  /*6ec0*/  IMAD.MOV.U32 R3, RZ, RZ, 0x7f ;  /* 0x0000007fff037424 */ /* 0x000fe200078e00ff */
[----:B------:R-:W-:-:S04]  /*6ed0*/  ISETP.GT.U32.AND P0, PT, R5, 0x7f800000, PT ;  /* 0x7f8000000500780c */ /* 0x000fc80003f04070 */
[----:B------:R-:W-:-:S05]  /*6ee0*/  SEL R3, R3, 0x7c, P0 ;  /* 0x0000007c03037807 */ /* 0x000fca0000000000 */
[----:B------:R0:W-:Y:S01]  /*6ef0*/  STG.E.U8 desc[UR36][R8.64], R3 ;  /* 0x0000000308007986 */ /* 0x0001e2000c101124 */
[----:B------:R-:W-:Y:S05]  /*6f00*/  BRA `(.L_x_23193) ;  /* 0x0000000000107947 */ /* 0x000fea0003800000 */
.L_x_23214:
[----:B------:R-:W-:-:S04]  /*6f10*/  LOP3.LUT R18, R18, 0xff, RZ, 0xc0, !PT ;  /* 0x000000ff12127812 */ /* 0x000fc800078ec0ff */
[----:B------:R-:W0:Y:S02]  /*6f20*/  I2F.U16 R0, R18 ;  /* 0x0000001200007306 */ /* 0x000e240000101000 */
[----:B0-----:R-:W-:-:S05]  /*6f30*/  F2FP.BF16.F32.PACK_AB R0, RZ, R0 ;  /* 0x00000000ff00723e */ /* 0x001fca00000010ff */
[----:B------:R0:W-:Y:S02]  /*6f40*/  STG.E.U16 desc[UR36][R8.64], R0 ;  /* 0x0000000008007986 */ /* 0x0001e4000c101524 */
.L_x_23193:
[----:B------:R-:W-:Y:S05]  /*6f50*/  BSYNC.RECONVERGENT B6 ;  /* 0x0000000000067941 */ /* 0x000fea0003800200 */
.L_x_23187:
[----:B------:R-:W-:-:S07]  /*6f60*/  VIADD R17, R17, 0x80 ;  /* 0x0000008011117836 */ /* 0x000fce0000000000 */
.L_x_23152:
[----:B------:R-:W-:Y:S05]  /*6f70*/  BSYNC.RECONVERGENT B8 ;  /* 0x0000000000087941 */ /* 0x000fea0003800200 */
.L_x_23114:
[----:B------:R-:W-:-:S13]  /*6f80*/  ISETP.GE.AND P0, PT, R17, R22, PT ;  /* 0x000000161100720c */ /* 0x000fda0003f06270 */
[----:B------:R-:W-:Y:S05]  /*6f90*/  @P0 EXIT ;  /* 0x000000000000094d */ /* 0x000fea0003800000 */
[----:B0-----:R-:W0:Y:S01]  /*6fa0*/  LDC.64 R4, c[0x0][0x398] ;  /* 0x0000e600ff047b82 */ /* 0x001e220000000a00 */
        /* <DEDUP_REMOVED lines=18> */
.L_x_23224:
[----:B------:R-:W-:Y:S01]  /*70d0*/  STG.E.U8 desc[UR36][R2.64], R16 ;  /* 0x0000001002007986 */ /* 0x000fe2000c101124 */
[----:B------:R-:W-:Y:S05]  /*70e0*/  EXIT ;  /* 0x000000000000794d */ /* 0x000fea0003800000 */
.L_x_23223:
        /* <DEDUP_REMOVED lines=8> */
[----:B------:R-:W-:Y:S01]  /*7170*/  STG.E.64 desc[UR36][R2.64], R16 ;  /* 0x0000001002007986 */ /* 0x000fe2000c101b24 */
[----:B------:R-:W-:Y:S05]  /*7180*/  EXIT ;  /* 0x000000000000794d */ /* 0x000fea0003800000 */
.L_x_23227:
[----:B------:R-:W-:-:S05]  /*7190*/  LOP3.LUT R5, R16, 0xff, RZ, 0xc0, !PT ;  /* 0x000000ff10057812 */ /* 0x000fca00078ec0ff */
[----:B------:R-:W-:Y:S01]  /*71a0*/  STG.E desc[UR36][R2.64], R5 ;  /* 0x0000000502007986 */ /* 0x000fe2000c101924 */
[----:B------:R-:W-:Y:S05]  /*71b0*/  EXIT ;  /* 0x000000000000794d */ /* 0x000fea0003800000 */
.L_x_23226:
[----:B------:R-:W-:-:S05]  /*71c0*/  LOP3.LUT R5, R16, 0xff, RZ, 0xc0, !PT ;  /* 0x000000ff10057812 */ /* 0x000fca00078ec0ff */
[----:B------:R-:W-:Y:S01]  /*71d0*/  STG.E.U16 desc[UR36][R2.64], R5 ;  /* 0x0000000502007986 */ /* 0x000fe2000c101524 */
[----:B------:R-:W-:Y:S05]  /*71e0*/  EXIT ;  /* 0x000000000000794d */ /* 0x000fea0003800000 */
.L_x_23222:
        /* <DEDUP_REMOVED lines=8> */
[----:B0-----:R-:W-:Y:S01]  /*7270*/  STG.E desc[UR36][R2.64], R5 ;  /* 0x0000000502007986 */ /* 0x001fe2000c101924 */
[----:B------:R-:W-:Y:S05]  /*7280*/  EXIT ;  /* 0x000000000000794d */ /* 0x000fea0003800000 */
.L_x_23229:
[----:B------:R-:W-:-:S04]  /*7290*/  LOP3.LUT R16, R16, 0xff, RZ, 0xc0, !PT ;  /* 0x000000ff10107812 */ /* 0x000fc800078ec0ff */
[----:B------:R-:W0:Y:S02]  /*72a0*/  I2F.U16 R0, R16 ;  /* 0x0000001000007306 */ /* 0x000e240000101000 */
[----:B0-----:R-:W-:-:S05]  /*72b0*/  F2FP.F16.F32.PACK_AB R0, RZ, R0 ;  /* 0x00000000ff00723e */ /* 0x001fca00000000ff */
[----:B------:R-:W-:Y:S01]  /*72c0*/  STG.E.U16 desc[UR36][R2.64], R0 ;  /* 0x0000000002007986 */ /* 0x000fe2000c101524 */
[----:B------:R-:W-:Y:S05]  /*72d0*/  EXIT ;  /* 0x000000000000794d */ /* 0x000fea0003800000 */
.L_x_23228:
        /* <DEDUP_REMOVED lines=8> */
[----:B------:R-:W0:Y:S02]  /*7360*/  I2F.U16 R16, R16 ;  /* 0x0000001000107306 */ /* 0x000e240000101000 */
[----:B0-----:R-:W-:Y:S01]  /*7370*/  STG.E.64 desc[UR36][R2.64], R16 ;  /* 0x0000001002007986 */ /* 0x001fe2000c101b24 */
[----:B------:R-:W-:Y:S05]  /*7380*/  EXIT ;  /* 0x000000000000794d */ /* 0x000fea0003800000 */
.L_x_23231:
[----:B------:R-:W-:-:S06]  /*7390*/  LOP3.LUT R16, R16, 0xff, RZ, 0xc0, !PT ;  /* 0x000000ff10107812 */ /* 0x000fcc00078ec0ff */
[----:B------:R-:W0:Y:S02]  /*73a0*/  I2F.U16 R16, R16 ;  /* 0x0000001000107306 */ /* 0x000e240000101000 */
[----:B0-----:R-:W-:-:S04]  /*73b0*/  F2FP.F16.F32.PACK_AB R5, RZ, R16 ;  /* 0x00000010ff05723e */ /* 0x001fc800000000ff */
[----:B------:R-:W-:-:S05]  /*73c0*/  PRMT R5, R5, 0x5410, RZ ;  /* 0x0000541005057816 */ /* 0x000fca00000000ff */
[----:B------:R-:W-:Y:S01]  /*73d0*/  STG.E desc[UR36][R2.64], R5 ;  /* 0x0000000502007986 */ /* 0x000fe2000c101924 */
[----:B------:R-:W-:Y:S05]  /*73e0*/  EXIT ;  /* 0x000000000000794d */ /* 0x000fea0003800000 */
.L_x_23230:
[----:B------:R-:W-:-:S06]  /*73f0*/  LOP3.LUT R4, R16, 0xff, RZ, 0xc0, !PT ;  /* 0x000000ff10047812 */ /* 0x000fcc00078ec0ff */
[----:B------:R-:W0:Y:S02]  /*7400*/  I2F.F64.U16 R4, R4 ;  /* 0x0000000400047312 */ /* 0x000e240000101800 */
[----:B0-----:R-:W-:Y:S01]  /*7410*/  STG.E.64 desc[UR36][R2.64], R4 ;  /* 0x0000000402007986 */ /* 0x001fe2000c101b24 */
[----:B------:R-:W-:Y:S05]  /*7420*/  EXIT ;  /* 0x000000000000794d */ /* 0x000fea0003800000 */
.L_x_23221:
        /* <DEDUP_REMOVED lines=11> */
[----:B------:R-:W-:Y:S01]  /*74e0*/  STG.E.U16 desc[UR36][R2.64], R5 ;  /* 0x0000000502007986 */ /* 0x000fe2000c101524 */
[----:B------:R-:W-:Y:S05]  /*74f0*/  EXIT ;  /* 0x000000000000794d */ /* 0x000fea0003800000 */
.L_x_23235:
        /* <DEDUP_REMOVED lines=18> */
.L_x_23237:
[----:B------:R-:W-:Y:S05]  /*7620*/  BSYNC.RECONVERGENT B0 ;  /* 0x0000000000007941 */ /* 0x000fea0003800200 */
.L_x_23236:
[----:B------:R-:W-:Y:S01]  /*7630*/  STG.E.U8 desc[UR36][R2.64], R0 ;  /* 0x0000000002007986 */ /* 0x000fe2000c101124 */
[----:B------:R-:W-:Y:S05]  /*7640*/  EXIT ;  /* 0x000000000000794d */ /* 0x000fea0003800000 */
.L_x_23234:
        /* <DEDUP_REMOVED lines=18> */
.L_x_23239:
[----:B------:R-:W-:Y:S05]  /*7770*/  BSYNC.RECONVERGENT B0 ;  /* 0x0000000000007941 */ /* 0x000fea0003800200 */
.L_x_23238:
[----:B------:R-:W-:Y:S01]  /*7780*/  STG.E.U8 desc[UR36][R2.64], R0 ;  /* 0x0000000002007986 */ /* 0x000fe2000c101124 */
[----:B------:R-:W-:Y:S05]  /*7790*/  EXIT ;  /* 0x000000000000794d */ /* 0x000fea0003800000 */
.L_x_23233:
        /* <DEDUP_REMOVED lines=22> */
.L_x_23241:
[----:B------:R-:W-:Y:S01]  /*7900*/  LOP3.LUT R16, R16, 0xff, RZ, 0xc0, !PT ;  /* 0x000000ff10107812 */ /* 0x000fe200078ec0ff */
[----:B------:R-:W-:-:S05]  /*7910*/  IMAD.MOV.U32 R17, RZ, RZ, RZ ;  /* 0x000000ffff117224 */ /* 0x000fca00078e00ff */
[----:B------:R-:W-:Y:S01]  /*7920*/  STG.E.64 desc[UR36][R2.64], R16 ;  /* 0x0000001002007986 */ /* 0x000fe2000c101b24 */
[----:B------:R-:W-:Y:S05]  /*7930*/  EXIT ;  /* 0x000000000000794d */ /* 0x000fea0003800000 */
.L_x_23240:
[----:B------:R-:W-:-:S05]  /*7940*/  LOP3.LUT R5, R16, 0xff, RZ, 0xc0, !PT ;  /* 0x000000ff10057812 */ /* 0x000fca00078ec0ff */
[----:B------:R-:W-:Y:S01]  /*7950*/  STG.E desc[UR36][R2.64], R5 ;  /* 0x0000000502007986 */ /* 0x000fe2000c101924 */
[----:B------:R-:W-:Y:S05]  /*7960*/  EXIT ;  /* 0x000000000000794d */ /* 0x000fea0003800000 */
.L_x_23232:
        /* <DEDUP_REMOVED lines=10> */
.L_x_23243:
[----:B------:R-:W-:Y:S02]  /*7a10*/  LOP3.LUT R4, R16, 0xff, RZ, 0xc0, !PT ;  /* 0x000000ff10047812 */ /* 0x000fe400078ec0ff */
[----:B--234-:R-:W-:-:S04]  /*7a20*/  CS2R R6, SRZ ;  /* 0x0000000000067805 */ /* 0x01cfc8000001ff00 */
[----:B------:R-:W0:Y:S02]  /*7a30*/  I2F.F64.U16 R4, R4 ;  /* 0x0000000400047312 */ /* 0x000e240000101800 */
[----:B0-----:R-:W-:Y:S01]  /*7a40*/  STG.E.128 desc[UR36][R2.64], R4 ;  /* 0x0000000402007986 */ /* 0x001fe2000c101d24 */
[----:B------:R-:W-:Y:S05]  /*7a50*/  EXIT ;  /* 0x000000000000794d */ /* 0x000fea0003800000 */
.L_x_23242:
[----:B------:R-:W-:-:S13]  /*7a60*/  ISETP.NE.AND P0, PT, R0, 0xf, PT ;  /* 0x0000000f0000780c */ /* 0x000fda0003f05270 */
[----:B------:R-:W-:Y:S05]  /*7a70*/  @!P0 BRA `(.L_x_23244) ;  /* 0x0000000000dc8947 */ /* 0x000fea0003800000 */
[----:B------:R-:W-:-:S13]  /*7a80*/  ISETP.NE.AND P0, PT, R0, 0x17, PT ;  /* 0x000000170000780c */ /* 0x000fda0003f05270 */
[----:B------:R-:W-:Y:S05]  /*7a90*/  @!P0 BRA `(.L_x_23245) ;  /* 0x0000000000888947 */ /* 0x000fea0003800000 */
[----:B------:R-:W-:-:S13]  /*7aa0*/  ISETP.NE.AND P0, PT, R0, 0x18, PT ;  /* 0x000000180000780c */ /* 0x000fda0003f05270 */
[----:B------:R-:W-:Y:S05]  /*7ab0*/  @!P0 BRA `(.L_x_23246) ;  /* 0x0000000000448947 */ /* 0x000fea0003800000 */
.L_x_23225:
[----:B------:R-:W-:Y:S01]  /*7ac0*/  MOV R0, 0x0 ;  /* 0x0000000000007802 */ /* 0x000fe20000000f00 */
[----:B------:R-:W0:Y:S01]  /*7ad0*/  LDCU.64 UR4, c[0x4][0x198] ;  /* 0x01003300ff0477ac */ /* 0x000e220008000a00 */
[----:B------:R-:W-:Y:S02]  /*7ae0*/  IMAD.MOV.U32 R8, RZ, RZ, 0x65 ;  /* 0x00000065ff087424 */ /* 0x000fe400078e00ff */
[----:B------:R1:W1:Y:S01]  /*7af0*/  LDC.64 R2, c[0x4][R0] ;  /* 0x0100000000027b82 */ /* 0x0002620000000a00 */
[----:B------:R-:W2:Y:S01]  /*7b00*/  LDCU.64 UR6, c[0x4][0x1a0] ;  /* 0x01003400ff0677ac */ /* 0x000ea20008000a00 */
[----:B------:R-:W-:Y:S02]  /*7b10*/  IMAD.MOV.U32 R12, RZ, RZ, 0x1 ;  /* 0x00000001ff0c7424 */ /* 0x000fe400078e00ff */
[----:B------:R-:W-:Y:S01]  /*7b20*/  IMAD.MOV.U32 R13, RZ, RZ, RZ ;  /* 0x000000ffff0d7224 */ /* 0x000fe200078e00ff */
[----:B------:R-:W5:Y:S01]  /*7b30*/  LDCU.64 UR8, c[0x4][0x10] ;  /* 0x01000200ff0877ac */ /* 0x000f620008000a00 */
[----:B0-----:R-:W-:-:S02]  /*7b40*/  IMAD.U32 R4, RZ, RZ, UR4 ;  /* 0x00000004ff047e24 */ /* 0x001fc4000f8e00ff */
[----:B------:R-:W-:Y:S02]  /*7b50*/  IMAD.U32 R5, RZ, RZ, UR5 ;  /* 0x00000005ff057e24 */ /* 0x000fe4000f8e00ff */
[----:B--234-:R-:W-:Y:S02]  /*7b60*/  IMAD.U32 R6, RZ, RZ, UR6 ;  /* 0x00000006ff067e24 */ /* 0x01cfe4000f8e00ff */
[----:B------:R-:W-:Y:S02]  /*7b70*/  IMAD.U32 R7, RZ, RZ, UR7 ;  /* 0x00000007ff077e24 */ /* 0x000fe4000f8e00ff */
[----:B-----5:R-:W-:Y:S02]  /*7b80*/  IMAD.U32 R10, RZ, RZ, UR8 ;  /* 0x00000008ff0a7e24 */ /* 0x020fe4000f8e00ff */
[----:B------:R-:W-:-:S07]  /*7b90*/  IMAD.U32 R11, RZ, RZ, UR9 ;  /* 0x00000009ff0b7e24 */ /* 0x000fce000f8e00ff */
[----:B------:R-:W-:-:S07]  /*7ba0*/  LEPC R20, `(.L_x_23247) ;  /* 0x000000001014794e */ /* 0x000fce0000000000 */
[----:B-1----:R-:W-:Y:S05]  /*7bb0*/  CALL.ABS.NOINC R2 ;  /* 0x0000000002007343 */ /* 0x002fea0003c00000 */
.L_x_23247:
[----:B------:R-:W-:Y:S05]  /*7bc0*/  EXIT ;  /* 0x000000000000794d */ /* 0x000fea0003800000 */
.L_x_23246:
[----:B------:R-:W-:Y:S01]  /*7bd0*/  LOP3.LUT R16, R16, 0xff, RZ, 0xc0, !PT ;  /* 0x000000ff10107812 */ /* 0x000fe200078ec0ff */
[----:B------:R-:W-:Y:S01]  /*7be0*/  BSSY.RECONVERGENT B0, `(.L_x_23248) ;  /* 0x000000b000007945 */ /* 0x000fe20003800200 */
[----:B------:R-:W-:Y:S02]  /*7bf0*/  IMAD.MOV.U32 R5, RZ, RZ, 0x7f ;  /* 0x0000007fff057424 */ /* 0x000fe400078e00ff */
[----:B--234-:R-:W0:Y:S02]  /*7c00*/  I2F.U16 R7, R16 ;  /* 0x0000001000077306 */ /* 0x01ce240000101000 */
        /* <DEDUP_REMOVED lines=8> */
.L_x_23249:
[----:B------:R-:W-:Y:S05]  /*7c90*/  BSYNC.RECONVERGENT B0 ;  /* 0x0000000000007941 */ /* 0x000fea0003800200 */
.L_x_23248:
[----:B------:R-:W-:Y:S01]  /*7ca0*/  STG.E.U8 desc[UR36][R2.64], R5 ;  /* 0x0000000502007986 */ /* 0x000fe2000c101124 */
[----:B------:R-:W-:Y:S05]  /*7cb0*/  EXIT ;  /* 0x000000000000794d */ /* 0x000fea0003800000 */
.L_x_23245:
[----:B------:R-:W-:-:S04]  /*7cc0*/  LOP3.LUT R16, R16, 0xff, RZ, 0xc0, !PT ;  /* 0x000000ff10107812 */ /* 0x000fc800078ec0ff */
[----:B--234-:R-:W0:Y:S02]  /*7cd0*/  I2F.U16 R7, R16 ;  /* 0x0000001000077306 */ /* 0x01ce240000101000 */
        /* <DEDUP_REMOVED lines=12> */
.L_x_23250:
[----:B------:R-:W-:Y:S01]  /*7da0*/  IMAD.MOV.U32 R5, RZ, RZ, 0x7f ;  /* 0x0000007fff057424 */ /* 0x000fe200078e00ff */
[----:B------:R-:W-:-:S04]  /*7db0*/  ISETP.GT.U32.AND P0, PT, R7, 0x7f800000, PT ;  /* 0x7f8000000700780c */ /* 0x000fc80003f04070 */
[----:B------:R-:W-:-:S05]  /*7dc0*/  SEL R5, R5, 0x7c, P0 ;  /* 0x0000007c05057807 */ /* 0x000fca0000000000 */
[----:B------:R-:W-:Y:S01]  /*7dd0*/  STG.E.U8 desc[UR36][R2.64], R5 ;  /* 0x0000000502007986 */ /* 0x000fe2000c101124 */
[----:B------:R-:W-:Y:S05]  /*7de0*/  EXIT ;  /* 0x000000000000794d */ /* 0x000fea0003800000 */
.L_x_23244:
[----:B------:R-:W-:-:S04]  /*7df0*/  LOP3.LUT R16, R16, 0xff, RZ, 0xc0, !PT ;  /* 0x000000ff10107812 */ /* 0x000fc800078ec0ff */
[----:B------:R-:W0:Y:S02]  /*7e00*/  I2F.U16 R0, R16 ;  /* 0x0000001000007306 */ /* 0x000e240000101000 */
[----:B0-----:R-:W-:-:S05]  /*7e10*/  F2FP.BF16.F32.PACK_AB R0, RZ, R0 ;  /* 0x00000000ff00723e */ /* 0x001fca00000010ff */
[----:B------:R-:W-:Y:S01]  /*7e20*/  STG.E.U16 desc[UR36][R2.64], R0 ;  /* 0x0000000002007986 */ /* 0x000fe2000c101524 */
[----:B------:R-:W-:Y:S05]  /*7e30*/  EXIT ;  /* 0x000000000000794d */ /* 0x000fea0003800000 */
.L_x_23251:
        /* <DEDUP_REMOVED lines=12> */
.L_x_68644:


//--------------------- .text._ZN2at6native18elementwise_kernelILi128ELi4EZNS0_22gpu_kernel_impl_nocastIZNS0_50_GLOBAL__N__2680c7bb_12_PowKernel_cu_7dd49032_300329pow_tensor_scalar_kernel_implIhhEEvRNS_18TensorIteratorBaseET0_EUlhE2_EEvS6_RKT_EUliE_EEviT1_ --------------------------
	.section	.text._ZN2at6native18elementwise_kernelILi128ELi4EZNS0_22gpu_kernel_impl_nocastIZNS0_50_GLOBAL__N__2680c7bb_12_PowKernel_cu_7dd49032_300329pow_tensor_scalar_kernel_implIhhEEvRNS_18TensorIteratorBaseET0_EUlhE2_EEvS6_RKT_EUliE_EEviT1_,"ax",@progbits
	.align	128
        .global         _ZN2at6native18elementwise_kernelILi128ELi4EZNS0_22gpu_kernel_impl_nocastIZNS0_50_GLOBAL__N__2680c7bb_12_PowKernel_cu_7dd49032_300329pow_tensor_scalar_kernel_implIhhEEvRNS_18TensorIteratorBaseET0_EUlhE2_EEvS6_RKT_EUliE_EEviT1_
        .type           _ZN2at6native18elementwise_kernelILi128ELi4EZNS0_22gpu_kernel_impl_nocastIZNS0_50_GLOBAL__N__2680c7bb_12_PowKernel_cu_7dd49032_300329pow_tensor_scalar_kernel_implIhhEEvRNS_18TensorIteratorBaseET0_EUlhE2_EEvS6_RKT_EUliE_EEviT1_,@function
        .size           _ZN2at6native18elementwise_kernelILi128ELi4EZNS0_22gpu_kernel_impl_nocastIZNS0_50_GLOBAL__N__2680c7bb_12_PowKernel_cu_7dd49032_300329pow_tensor_scalar_kernel_implIhhEEvRNS_18TensorIteratorBaseET0_EUlhE2_EEvS6_RKT_EUliE_EEviT1_,(.L_x_68645 - _ZN2at6native18elementwise_kernelILi128ELi4EZNS0_22gpu_kernel_impl_nocastIZNS0_50_GLOBAL__N__2680c7bb_12_PowKernel_cu_7dd49032_300329pow_tensor_scalar_kernel_implIhhEEvRNS_18TensorIteratorBaseET0_EUlhE2_EEvS6_RKT_EUliE_EEviT1_)
        .other          _ZN2at6native18elementwise_kernelILi128ELi4EZNS0_22gpu_kernel_impl_nocastIZNS0_50_GLOBAL__N__2680c7bb_12_PowKernel_cu_7dd49032_300329pow_tensor_scalar_kernel_implIhhEEvRNS_18TensorIteratorBaseET0_EUlhE2_EEvS6_RKT_EUliE_EEviT1_,@"STO_CUDA_ENTRY STV_DEFAULT"
_ZN2at6native18elementwise_kernelILi128ELi4EZNS0_22gpu_kernel_impl_nocastIZNS0_50_GLOBAL__N__2680c7bb_12_PowKernel_cu_7dd49032_300329pow_tensor_scalar_kernel_implIhhEEvRNS_18TensorIteratorBaseET0_EUlhE2_EEvS6_RKT_EUliE_EEviT1_:
.text._ZN2at6native18elementwise_kernelILi128ELi4EZNS0_22gpu_kernel_impl_nocastIZNS0_50_GLOBAL__N__2680c7bb_12_PowKernel_cu_7dd49032_300329pow_tensor_scalar_kernel_implIhhEEvRNS_18TensorIteratorBaseET0_EUlhE2_EEvS6_RKT_EUliE_EEviT1_:
[----:B------:R-:W-:Y:S08]  /*0000*/  LDC R1, c[0x0][0x37c] ;  /* 0x0000df00ff017b82 */ /* 0x000ff00000000800 */
[----:B------:R-:W0:Y:S01]  /*0010*/  LDC R0, c[0x0][0x388] ;  /* 0x0000e200ff007b82 */ /* 0x000e220000000800 */
[----:B------:R-:W1:Y:S01]  /*0020*/  S2R R3, SR_TID.X ;  /* 0x0000000000037919 */ /* 0x000e620000002100 */
[----:B------:R-:W2:Y:S01]  /*0030*/  LDCU.U8 UR5, c[0x0][0x590] ;  /* 0x0000b200ff0577ac */ /* 0x000ea20008000000 */
[----:B------:R-:W3:Y:S05]  /*0040*/  LDCU.64 UR6, c[0x0][0x358] ;  /* 0x00006b00ff0677ac */ /* 0x000eea0008000a00 */
[----:B------:R-:W4:Y:S01]  /*0050*/  S2UR UR4, SR_CTAID.X ;  /* 0x00000000000479c3 */ /* 0x000f220000002500 */
[----:B--2---:R-:W-:-:S02]  /*0060*/  MOV R2, UR5 ;  /* 0x0000000500027c02 */ /* 0x004fc40008000f00 */
[----:B0-----:R-:W-:Y:S01]  /*0070*/  ISETP.NE.AND P0, PT, R0, RZ, PT ;  /* 0x000000ff0000720c */ /* 0x001fe20003f05270 */
[----:B----4-:R-:W-:-:S06]  /*0080*/  USHF.L.U32 UR4, UR4, 0x9, URZ ;  /* 0x0000000904047899 */ /* 0x010fcc00080006ff */
[----:B-1----:R-:W-:-:S06]  /*0090*/  LOP3.LUT R3, R3, UR4, RZ, 0xfc, !PT ;  /* 0x0000000403037c12 */ /* 0x002fcc000f8efcff */
[----:B---3--:R-:W-:Y:S05]  /*00a0*/  @P0 BRA `(.L_x_23252) ;  /* 0x00000004009c0947 */ /* 0x008fea0003800000 */
[----:B------:R-:W-:-:S04]  /*00b0*/  PRMT R0, R2, 0x9910, RZ ;  /* 0x0000991002007816 */ /* 0x000fc800000000ff */
        /* <DEDUP_REMOVED lines=9> */
.L_x_23253:
[----:B------:R-:W0:Y:S01]  /*0150*/  LDCU UR4, c[0x0][0x380] ;  /* 0x00007000ff0477ac */ /* 0x000e220008000800 */
[----:B------:R-:W-:Y:S04]  /*0160*/  BSSY.RECONVERGENT B0, `(.L_x_23254) ;  /* 0x0000046000007945 */ /* 0x000fe80003800200 */
[----:B------:R-:W-:Y:S01]  /*0170*/  BSSY.RELIABLE B1, `(.L_x_23255) ;  /* 0x000002f000017945 */ /* 0x000fe20003800100 */
[----:B0-----:R-:W-:-:S13]  /*0180*/  ISETP.GE.AND P0, PT, R3, UR4, PT ;  /* 0x0000000403007c0c */ /* 0x001fda000bf06270 */
[----:B------:R-:W-:Y:S05]  /*0190*/  @P0 BRA `(.L_x_23256) ;  /* 0x0000000000a40947 */ /* 0x000fea0003800000 */
[----:B------:R-:W0:Y:S02]  /*01a0*/  LDC.64 R4, c[0x0][0x588] ;  /* 0x00016200ff047b82 */ /* 0x000e240000000a00 */
[----:B0-----:R0:W5:Y:S01]  /*01b0*/  LDG.E.U8 R4, desc[UR6][R4.64] ;  /* 0x0000000604047981 */ /* 0x001162000c1e1100 */
[----:B------:R-:W-:Y:S01]  /*01c0*/  IMAD.MOV.U32 R7, RZ, RZ, 0x1 ;  /* 0x00000001ff077424 */ /* 0x000fe200078e00ff */
[----:B------:R-:W-:-:S07]  /*01d0*/  PRMT R0, R2, 0x7610, R0 ;  /* 0x0000761002007816 */ /* 0x000fce0000000000 */
.L_x_23257:
        /* <DEDUP_REMOVED lines=20> */
[----:B------:R-:W-:Y:S01]  /*0320*/  HFMA2 R7, -RZ, RZ, 0, 5.9604644775390625e-08 ;  /* 0x00000001ff077431 */ /* 0x000fe200000001ff */
[----:B------:R-:W-:-:S07]  /*0330*/  PRMT R0, R2, 0x7610, R0 ;  /* 0x0000761002007816 */ /* 0x000fce0000000000 */
.L_x_23259:
        /* <DEDUP_REMOVED lines=13> */
[----:B------:R-:W-:Y:S01]  /*0410*/  VIADD R3, R3, 0x80 ;  /* 0x0000008003037836 */ /* 0x000fe20000000000 */
[----:B0-----:R0:W-:Y:S06]  /*0420*/  STG.E.U8 desc[UR6][R4.64], R7 ;  /* 0x0000000704007986 */ /* 0x0011ec000c101106 */
.L_x_23256:
[----:B------:R-:W-:-:S13]  /*0430*/  ISETP.GE.AND P0, PT, R3, UR4, PT ;  /* 0x0000000403007c0c */ /* 0x000fda000bf06270 */
[----:B------:R-:W-:Y:S05]  /*0440*/  @P0 BREAK.RELIABLE B1 ;  /* 0x0000000000010942 */ /* 0x000fea0003800100 */
[----:B------:R-:W-:Y:S05]  /*0450*/  @P0 BRA `(.L_x_23258) ;  /* 0x0000000000580947 */ /* 0x000fea0003800000 */
[----:B------:R-:W-:Y:S05]  /*0460*/  BSYNC.RELIABLE B1 ;  /* 0x0000000000017941 */ /* 0x000fea0003800100 */
.L_x_23255:
[----:B0-----:R-:W0:Y:S02]  /*0470*/  LDC.64 R4, c[0x0][0x588] ;  /* 0x00016200ff047b82 */ /* 0x001e240000000a00 */
[----:B0-----:R0:W5:Y:S01]  /*0480*/  LDG.E.U8 R4, desc[UR6][R4.64] ;  /* 0x0000000604047981 */ /* 0x001162000c1e1100 */
[----:B------:R-:W-:Y:S01]  /*0490*/  HFMA2 R7, -RZ, RZ, 0, 5.9604644775390625e-08 ;  /* 0x00000001ff077431 */ /* 0x000fe200000001ff */
[----:B------:R-:W-:Y:S01]  /*04a0*/  BSSY.RECONVERGENT B2, `(.L_x_23260) ;  /* 0x000000e000027945 */ /* 0x000fe20003800200 */
[----:B------:R-:W-:-:S07]  /*04b0*/  PRMT R0, R2, 0x7610, R0 ;  /* 0x0000761002007816 */ /* 0x000fce0000000000 */
.L_x_23261:
        /* <DEDUP_REMOVED lines=13> */
.L_x_23260:
[----:B------:R-:W0:Y:S01]  /*0590*/  LDC.64 R4, c[0x0][0x580] ;  /* 0x00016000ff047b82 */ /* 0x000e220000000a00 */
[----:B------:R-:W-:Y:S01]  /*05a0*/  IADD3 R3, PT, PT, R3, 0x80, RZ ;  /* 0x0000008003037810 */ /* 0x000fe20007ffe0ff */
[----:B0-----:R1:W-:Y:S06]  /*05b0*/  STG.E.U8 desc[UR6][R4.64], R7 ;  /* 0x0000000704007986 */ /* 0x0013ec000c101106 */
.L_x_23258:
[----:B------:R-:W-:Y:S05]  /*05c0*/  BSYNC.RECONVERGENT B0 ;  /* 0x0000000000007941 */ /* 0x000fea0003800200 */
.L_x_23254:
[----:B------:R-:W-:Y:S05]  /*05d0*/  WARPSYNC.ALL ;  /* 0x0000000000007948 */ /* 0x000fea0003800000 */
[----:B------:R-:W-:-:S13]  /*05e0*/  ISETP.GE.AND P0, PT, R3, UR4, PT ;  /* 0x0000000403007c0c */ /* 0x000fda000bf06270 */
[----:B------:R-:W-:Y:S05]  /*05f0*/  @P0 EXIT ;  /* 0x000000000000094d */ /* 0x000fea0003800000 */
[----:B01----:R-:W0:Y:S02]  /*0600*/  LDC.64 R4, c[0x0][0x588] ;  /* 0x00016200ff047b82 */ /* 0x003e240000000a00 */
[----:B0-----:R0:W5:Y:S01]  /*0610*/  LDG.E.U8 R4, desc[UR6][R4.64] ;  /* 0x0000000604047981 */ /* 0x001162000c1e1100 */
[----:B------:R-:W-:-:S07]  /*0620*/  IMAD.MOV.U32 R7, RZ, RZ, 0x1 ;  /* 0x00000001ff077424 */ /* 0x000fce00078e00ff */
.L_x_23262:
        /* <DEDUP_REMOVED lines=15> */
.L_x_23252:
[----:B------:R-:W-:Y:S02]  /*0720*/  PRMT R4, R2, 0x9910, RZ ;  /* 0x0000991002047816 */ /* 0x000fe400000000ff */
[----:B------:R-:W-:Y:S02]  /*0730*/  IADD3 R0, PT, PT, R0, -0x1, RZ ;  /* 0xffffffff00007810 */ /* 0x000fe40007ffe0ff */
        /* <DEDUP_REMOVED lines=283> */
.L_x_23267:
[----:B------:R-:W0:Y:S01]  /*18f0*/  LDCU.64 UR8, c[0x0][0x580] ;  /* 0x0000b000ff0877ac */ /* 0x000e220008000a00 */
[----:B------:R-:W-:Y:S01]  /*1900*/  IMAD.MOV.U32 R6, RZ, RZ, 0x1 ;  /* 0x00000001ff067424 */ /* 0x000fe200078e00ff */
        /* <DEDUP_REMOVED lines=8> */
[----:B0-----:R-:W-:Y:S01]  /*1990*/  MOV R4, RZ ;  /* 0x000000ff00047202 */ /* 0x001fe20000000f00 */
        /* <DEDUP_REMOVED lines=272> */
.L_x_23269:
[----:B------:R-:W0:Y:S01]  /*2aa0*/  LDCU.64 UR8, c[0x0][0x580] ;  /* 0x0000b000ff0877ac */ /* 0x000e220008000a00 */
[----:B------:R-:W-:Y:S01]  /*2ab0*/  MOV R6, 0x1 ;  /* 0x0000000100067802 */ /* 0x000fe20000000f00 */
[----:B------:R-:W-:Y:S01]  /*2ac0*/  VIADD R3, R3, 0x80 ;  /* 0x0000008003037836 */ /* 0x000fe20000000000 */
[----:B0-----:R-:W-:-:S04]  /*2ad0*/  IADD3 R4, P0, PT, R4, UR8, RZ ;  /* 0x0000000804047c10 */ /* 0x001fc8000ff1e0ff */
[----:B------:R-:W-:-:S05]  /*2ae0*/  IADD3.X R5, PT, PT, RZ, UR9, RZ, P0, !PT ;  /* 0x00000009ff057c10 */ /* 0x000fca00087fe4ff */
[----:B------:R0:W-:Y:S04]  /*2af0*/  STG.E.U8 desc[UR6][R4.64], R6 ;  /* 0x0000000604007986 */ /* 0x0001e8000c101106 */
.L_x_23266:
[----:B------:R-:W-:-:S13]  /*2b00*/  ISETP.GE.AND P0, PT, R3, UR4, PT ;  /* 0x0000000403007c0c */ /* 0x000fda000bf06270 */
[----:B------:R-:W-:Y:S05]  /*2b10*/  @P0 BREAK.RELIABLE B1 ;  /* 0x0000000000010942 */ /* 0x000fea0003800100 */
[----:B------:R-:W-:Y:S05]  /*2b20*/  @P0 BRA `(.L_x_23268) ;  /* 0x0000001000640947 */ /* 0x000fea0003800000 */
[----:B------:R-:W-:Y:S05]  /*2b30*/  BSYNC.RELIABLE B1 ;  /* 0x0000000000017941 */ /* 0x000fea0003800100 */
.L_x_23265:
        /* <DEDUP_REMOVED lines=274> */
.L_x_23270:
[----:B------:R-:W0:Y:S01]  /*3c60*/  LDCU.64 UR8, c[0x0][0x580] ;  /* 0x0000b000ff0877ac */ /* 0x000e220008000a00 */
[----:B------:R-:W-:Y:S01]  /*3c70*/  IMAD.MOV.U32 R6, RZ, RZ, 0x1 ;  /* 0x00000001ff067424 */ /* 0x000fe200078e00ff */
[----:B------:R-:W-:Y:S02]  /*3c80*/  IADD3 R3, PT, PT, R3, 0x80, RZ ;  /* 0x0000008003037810 */ /* 0x000fe40007ffe0ff */
[----:B0-----:R-:W-:-:S04]  /*3c90*/  IADD3 R4, P0, PT, R4, UR8, RZ ;  /* 0x0000000804047c10 */ /* 0x001fc8000ff1e0ff */
[----:B------:R-:W-:-:S05]  /*3ca0*/  IADD3.X R5, PT, PT, RZ, UR9, RZ, P0, !PT ;  /* 0x00000009ff057c10 */ /* 0x000fca00087fe4ff */
[----:B------:R1:W-:Y:S04]  /*3cb0*/  STG.E.U8 desc[UR6][R4.64], R6 ;  /* 0x0000000604007986 */ /* 0x0003e8000c101106 */
.L_x_23268:
[----:B------:R-:W-:Y:S05]  /*3cc0*/  BSYNC.RECONVERGENT B0 ;  /* 0x0000000000007941 */ /* 0x000fea0003800200 */
.L_x_23264:
        /* <DEDUP_REMOVED lines=277> */
.L_x_23271:
[----:B------:R-:W0:Y:S02]  /*4e20*/  LDCU.64 UR4, c[0x0][0x580] ;  /* 0x0000b000ff0477ac */ /* 0x000e240008000a00 */
[----:B0-----:R-:W-:Y:S02]  /*4e30*/  IADD3 R2, P0, PT, R0, UR4, RZ ;  /* 0x0000000400027c10 */ /* 0x001fe4000ff1e0ff */
[----:B------:R-:W-:Y:S02]  /*4e40*/  MOV R0, 0x1 ;  /* 0x0000000100007802 */ /* 0x000fe40000000f00 */
[----:B------:R-:W-:-:S05]  /*4e50*/  IADD3.X R3, PT, PT, RZ, UR5, RZ, P0, !PT ;  /* 0x00000005ff037c10 */ /* 0x000fca00087fe4ff */
[----:B------:R-:W-:Y:S01]  /*4e60*/  STG.E.U8 desc[UR6][R2.64], R0 ;  /* 0x0000000002007986 */ /* 0x000fe2000c101106 */
[----:B------:R-:W-:Y:S05]  /*4e70*/  EXIT ;  /* 0x000000000000794d */ /* 0x000fea0003800000 */
.L_x_23263:
        /* <DEDUP_REMOVED lines=305> */
.L_x_23275:
[----:B------:R-:W0:Y:S02]  /*6190*/  LDCU.64 UR8, c[0x0][0x588] ;  /* 0x0000b100ff0877ac */ /* 0x000e240008000a00 */
[----:B0-----:R-:W-:-:S05]  /*61a0*/  IADD3 R6, P0, PT, R6, UR8, RZ ;  /* 0x0000000806067c10 */ /* 0x001fca000ff1e0ff */
[----:B------:R-:W-:-:S05]  /*61b0*/  IMAD.X R7, RZ, RZ, UR9, P0 ;  /* 0x00000009ff077e24 */ /* 0x000fca00080e06ff */
[----:B------:R0:W5:Y:S01]  /*61c0*/  LDG.E.U8 R6, desc[UR6][R6.64] ;  /* 0x0000000606067981 */ /* 0x000162000c1e1100 */
[----:B------:R-:W-:Y:S02]  /*61d0*/  MOV R9, 0x1 ;  /* 0x0000000100097802 */ /* 0x000fe40000000f00 */
[----:B------:R-:W-:-:S07]  /*61e0*/  PRMT R8, R2, 0x7610, R8 ;  /* 0x0000761002087816 */ /* 0x000fce0000000008 */
.L_x_23276:
        /* <DEDUP_REMOVED lines=318> */
.L_x_23278:
[----:B------:R-:W0:Y:S02]  /*75d0*/  LDCU.64 UR8, c[0x0][0x588] ;  /* 0x0000b100ff0877ac */ /* 0x000e240008000a00 */
[----:B0-----:R-:W-:-:S04]  /*75e0*/  IADD3 R6, P0, PT, R6, UR8, RZ ;  /* 0x0000000806067c10 */ /* 0x001fc8000ff1e0ff */
[----:B------:R-:W-:-:S05]  /*75f0*/  IADD3.X R7, PT, PT, RZ, UR9, RZ, P0, !PT ;  /* 0x00000009ff077c10 */ /* 0x000fca00087fe4ff */
[----:B------:R0:W5:Y:S01]  /*7600*/  LDG.E.U8 R6, desc[UR6][R6.64] ;  /* 0x0000000606067981 */ /* 0x000162000c1e1100 */
[----:B------:R-:W-:Y:S01]  /*7610*/  IMAD.MOV.U32 R9, RZ, RZ, 0x1 ;  /* 0x00000001ff097424 */ /* 0x000fe200078e00ff */
[----:B------:R-:W-:-:S07]  /*7620*/  PRMT R8, R2, 0x7610, R8 ;  /* 0x0000761002087816 */ /* 0x000fce0000000008 */
.L_x_23279:
        /* <DEDUP_REMOVED lines=16> */
[----:B------:R0:W-:Y:S04]  /*7730*/  STG.E.U8 desc[UR6][R6.64], R9 ;  /* 0x0000000906007986 */ /* 0x0001e8000c101106 */
.L_x_23274:
[----:B------:R-:W-:-:S13]  /*7740*/  ISETP.GE.AND P0, PT, R3, UR4, PT ;  /* 0x0000000403007c0c */ /* 0x000fda000bf06270 */
[----:B------:R-:W-:Y:S05]  /*7750*/  @P0 BREAK.RELIABLE B1 ;  /* 0x0000000000010942 */ /* 0x000fea0003800100 */
[----:B------:R-:W-:Y:S05]  /*7760*/  @P0 BRA `(.L_x_23277) ;  /* 0x0000001400100947 */ /* 0x000fea0003800000 */
[----:B------:R-:W-:Y:S05]  /*7770*/  BSYNC.RELIABLE B1 ;  /* 0x0000000000017941 */ /* 0x000fea0003800100 */
.L_x_23273:
        /* <DEDUP_REMOVED lines=298> */
.L_x_23280:
[----:B------:R-:W0:Y:S02]  /*8a20*/  LDCU.64 UR8, c[0x0][0x588] ;  /* 0x0000b100ff0877ac */ /* 0x000e240008000a00 */
[----:B0-----:R-:W-:-:S04]  /*8a30*/  IADD3 R6, P0, PT, R6, UR8, RZ ;  /* 0x0000000806067c10 */ /* 0x001fc8000ff1e0ff */
[----:B------:R-:W-:-:S05]  /*8a40*/  IADD3.X R7, PT, PT, RZ, UR9, RZ, P0, !PT ;  /* 0x00000009ff077c10 */ /* 0x000fca00087fe4ff */
[----:B------:R0:W5:Y:S01]  /*8a50*/  LDG.E.U8 R6, desc[UR6][R6.64] ;  /* 0x0000000606067981 */ /* 0x000162000c1e1100 */
[----:B------:R-:W-:Y:S01]  /*8a60*/  BSSY.RECONVERGENT B2, `(.L_x_23281) ;  /* 0x000000f000027945 */ /* 0x000fe20003800200 */
[----:B------:R-:W-:Y:S02]  /*8a70*/  MOV R9, 0x1 ;  /* 0x0000000100097802 */ /* 0x000fe40000000f00 */
[----:B------:R-:W-:-:S07]  /*8a80*/  PRMT R8, R2, 0x7610, R8 ;  /* 0x0000761002087816 */ /* 0x000fce0000000008 */
.L_x_23282:
        /* <DEDUP_REMOVED lines=13> */
.L_x_23281:
[----:B------:R-:W0:Y:S01]  /*8b60*/  LDCU.64 UR8, c[0x0][0x580] ;  /* 0x0000b000ff0877ac */ /* 0x000e220008000a00 */
[----:B------:R-:W-:Y:S02]  /*8b70*/  IADD3 R3, PT, PT, R3, 0x80, RZ ;  /* 0x0000008003037810 */ /* 0x000fe40007ffe0ff */
[----:B0-----:R-:W-:-:S05]  /*8b80*/  IADD3 R6, P0, PT, R5, UR8, RZ ;  /* 0x0000000805067c10 */ /* 0x001fca000ff1e0ff */
[----:B------:R-:W-:-:S05]  /*8b90*/  IMAD.X R7, RZ, RZ, UR9, P0 ;  /* 0x00000009ff077e24 */ /* 0x000fca00080e06ff */
[----:B------:R1:W-:Y:S03]  /*8ba0*/  STG.E.U8 desc[UR6][R6.64], R9 ;  /* 0x0000000906007986 */ /* 0x0003e6000c101106 */
.L_x_23277:
[----:B------:R-:W-:Y:S05]  /*8bb0*/  BSYNC.RECONVERGENT B0 ;  /* 0x0000000000007941 */ /* 0x000fea0003800200 */
.L_x_23272:
        /* <DEDUP_REMOVED lines=301> */
.L_x_23283:
[----:B------:R-:W0:Y:S02]  /*9e90*/  LDCU.128 UR8, c[0x0][0x580] ;  /* 0x0000b000ff0877ac */ /* 0x000e240008000c00 */
[----:B0-----:R-:W-:-:S04]  /*9ea0*/  IADD3 R6, P0, PT, R0, UR10, RZ ;  /* 0x0000000a00067c10 */ /* 0x001fc8000ff1e0ff */
[----:B------:R-:W-:-:S05]  /*9eb0*/  IADD3.X R7, PT, PT, RZ, UR11, RZ, P0, !PT ;  /* 0x0000000bff077c10 */ /* 0x000fca00087fe4ff */
[----:B------:R0:W5:Y:S01]  /*9ec0*/  LDG.E.U8 R6, desc[UR6][R6.64] ;  /* 0x0000000606067981 */ /* 0x000162000c1e1100 */
[----:B------:R-:W-:Y:S02]  /*9ed0*/  IADD3 R4, P0, PT, R3, UR8, RZ ;  /* 0x0000000803047c10 */ /* 0x000fe4000ff1e0ff */
[----:B------:R-:W-:Y:S02]  /*9ee0*/  MOV R3, 0x1 ;  /* 0x0000000100037802 */ /* 0x000fe40000000f00 */
[----:B------:R-:W-:-:S09]  /*9ef0*/  IADD3.X R5, PT, PT, RZ, UR9, RZ, P0, !PT ;  /* 0x00000009ff057c10 */ /* 0x000fd200087fe4ff */
.L_x_23284:
        /* <DEDUP_REMOVED lines=14> */
.L_x_23285:
        /* <DEDUP_REMOVED lines=10> */
.L_x_68645:


//--------------------- .text._ZN2at6native27unrolled_elementwise_kernelIZNS0_50_GLOBAL__N__2680c7bb_12_PowKernel_cu_7dd49032_300329pow_tensor_scalar_kernel_implIhhEEvRNS_18TensorIteratorBaseET0_EUlhE2_St5arrayIPcLm2EELi4E23TrivialOffsetCalculatorILi1EjESC_NS0_6memory15LoadWithoutCastENSD_16StoreWithoutCastEEEviT_S6_T2_T3_T4_T5_ --------------------------
	.section	.text._ZN2at6native27unrolled_elementwise_kernelIZNS0_50_GLOBAL__N__2680c7bb_12_PowKernel_cu_7dd49032_300329pow_tensor_scalar_kernel_implIhhEEvRNS_18TensorIteratorBaseET0_EUlhE2_St5arrayIPcLm2EELi4E23TrivialOffsetCalculatorILi1EjESC_NS0_6memory15LoadWithoutCastENSD_16StoreWithoutCastEEEviT_S6_T2_T3_T4_T5_,"ax",@progbits
	.align	128
        .global         _ZN2at6native27unrolled_elementwise_kernelIZNS0_50_GLOBAL__N__2680c7bb_12_PowKernel_cu_7dd49032_300329pow_tensor_scalar_kernel_implIhhEEvRNS_18TensorIteratorBaseET0_EUlhE2_St5arrayIPcLm2EELi4E23TrivialOffsetCalculatorILi1EjESC_NS0_6memory15LoadWithoutCastENSD_16StoreWithoutCastEEEviT_S6_T2_T3_T4_T5_
        .type           _ZN2at6native27unrolled_elementwise_kernelIZNS0_50_GLOBAL__N__2680c7bb_12_PowKernel_cu_7dd49032_300329pow_tensor_scalar_kernel_implIhhEEvRNS_18TensorIteratorBaseET0_EUlhE2_St5arrayIPcLm2EELi4E23TrivialOffsetCalculatorILi1EjESC_NS0_6memory15LoadWithoutCastENSD_16StoreWithoutCastEEEviT_S6_T2_T3_T4_T5_,@function
        .size           _ZN2at6native27unrolled_elementwise_kernelIZNS0_50_GLOBAL__N__2680c7bb_12_PowKernel_cu_7dd49032_300329pow_tensor_scalar_kernel_implIhhEEvRNS_18TensorIteratorBaseET0_EUlhE2_St5arrayIPcLm2EELi4E23TrivialOffsetCalculatorILi1EjESC_NS0_6memory15LoadWithoutCastENSD_16StoreWithoutCastEEEviT_S6_T2_T3_T4_T5_,(.L_x_68646 - _ZN2at6native27unrolled_elementwise_kernelIZNS0_50_GLOBAL__N__2680c7bb_12_PowKernel_cu_7dd49032_300329pow_tensor_scalar_kernel_implIhhEEvRNS_18TensorIteratorBaseET0_EUlhE2_St5arrayIPcLm2EELi4E23TrivialOffsetCalculatorILi1EjESC_NS0_6memory15LoadWithoutCastENSD_16StoreWithoutCastEEEviT_S6_T2_T3_T4_T5_)
        .other          _ZN2at6native27unrolled_elementwise_kernelIZNS0_50_GLOBAL__N__2680c7bb_12_PowKernel_cu_7dd49032_300329pow_tensor_scalar_kernel_implIhhEEvRNS_18TensorIteratorBaseET0_EUlhE2_St5arrayIPcLm2EELi4E23TrivialOffsetCalculatorILi1EjESC_NS0_6memory15LoadWithoutCastENSD_16StoreWithoutCastEEEviT_S6_T2_T3_T4_T5_,@"STO_CUDA_ENTRY STV_DEFAULT"
_ZN2at6native27unrolled_elementwise_kernelIZNS0_50_GLOBAL__N__2680c7bb_12_PowKernel_cu_7dd49032_300329pow_tensor_scalar_kernel_implIhhEEvRNS_18TensorIteratorBaseET0_EUlhE2_St5arrayIPcLm2EELi4E23TrivialOffsetCalculatorILi1EjESC_NS0_6memory15LoadWithoutCastENSD_16StoreWithoutCastEEEviT_S6_T2_T3_T4_T5_:
.text._ZN2at6native27unrolled_elementwise_kernelIZNS0_50_GLOBAL__N__2680c7bb_12_PowKernel_cu_7dd49032_300329pow_tensor_scalar_kernel_implIhhEEvRNS_18TensorIteratorBaseET0_EUlhE2_St5arrayIPcLm2EELi4E23TrivialOffsetCalculatorILi1EjESC_NS0_6memory15LoadWithoutCastENSD_16StoreWithoutCastEEEviT_S6_T2_T3_T4_T5_:
        /* <DEDUP_REMOVED lines=27> */
[----:B------:R-:W-:Y:S02]  /*01b0*/  @!P0 IMAD R17, R0, 0x200, R11 ;  /* 0x0000020000118824 */ /* 0x000fe400078e020b */
[----:B---3--:R-:W-:Y:S01]  /*01c0*/  IMAD.U32 R11, RZ, RZ, UR6 ;  /* 0x00000006ff0b7e24 */ /* 0x008fe2000f8e00ff */
[----:B-1----:R-:W-:-:S04]  /*01d0*/  @!P1 IADD3 R8, P4, PT, R19, R8, RZ ;  /* 0x0000000813089210 */ /* 0x002fc80007f9e0ff */
[----:B------:R-:W-:Y:S02]  /*01e0*/  PRMT R13, R11, 0x9910, RZ ;  /* 0x000099100b0d7816 */ /* 0x000fe400000000ff */
[----:B--2---:R-:W-:-:S05]  /*01f0*/  @!P0 IADD3 R16, P3, PT, R17, R6, RZ ;  /* 0x0000000611108210 */ /* 0x004fca0007f7e0ff */
[--C-:B------:R-:W-:Y:S01]  /*0200*/  @!P0 IMAD.X R17, RZ, RZ, R7.reuse, P3 ;  /* 0x000000ffff118224 */ /* 0x100fe200018e0607 */
[----:B------:R-:W-:-:S06]  /*0210*/  PRMT R7, RZ, 0x7610, R7 ;  /* 0x00007610ff077816 */ /* 0x000fcc0000000007 */
[----:B------:R-:W5:Y:S01]  /*0220*/  @!P0 LDG.E.U8 R7, desc[UR4][R16.64] ;  /* 0x0000000410078981 */ /* 0x000f62000c1e1100 */
[----:B------:R-:W-:Y:S01]  /*0230*/  ISETP.NE.AND P0, PT, R13, RZ, PT ;  /* 0x000000ff0d00720c */ /* 0x000fe20003f05270 */
[----:B------:R-:W-:Y:S01]  /*0240*/  @!P2 IMAD.X R5, RZ, RZ, R5, P5 ;  /* 0x000000ffff05a224 */ /* 0x000fe200028e0605 */
[----:B------:R-:W-:Y:S01]  /*0250*/  PRMT R12, RZ, 0x7610, R12 ;  /* 0x00007610ff0c7816 */ /* 0x000fe2000000000c */
[----:B------:R-:W-:Y:S01]  /*0260*/  @!P1 IMAD.X R9, RZ, RZ, R9, P4 ;  /* 0x000000ffff099224 */ /* 0x000fe200020e0609 */
[----:B------:R-:W-:Y:S01]  /*0270*/  PRMT R6, RZ, 0x7610, R6 ;  /* 0x00007610ff067816 */ /* 0x000fe20000000006 */
[----:B------:R-:W-:Y:S02]  /*0280*/  IMAD.MOV.U32 R13, RZ, RZ, 0x1 ;  /* 0x00000001ff0d7424 */ /* 0x000fe400078e00ff */
[----:B0-----:R-:W-:Y:S01]  /*0290*/  IMAD.MOV.U32 R14, RZ, RZ, 0x1 ;  /* 0x00000001ff0e7424 */ /* 0x001fe200078e00ff */
[----:B------:R0:W5:Y:S01]  /*02a0*/  @!P2 LDG.E.U8 R12, desc[UR4][R4.64] ;  /* 0x00000004040ca981 */ /* 0x000162000c1e1100 */
[----:B------:R-:W-:-:S03]  /*02b0*/  IMAD.MOV.U32 R15, RZ, RZ, 0x1 ;  /* 0x00000001ff0f7424 */ /* 0x000fc600078e00ff */
[----:B------:R1:W5:Y:S01]  /*02c0*/  @!P1 LDG.E.U8 R6, desc[UR4][R8.64] ;  /* 0x0000000408069981 */ /* 0x000362000c1e1100 */
[----:B0-----:R-:W-:Y:S02]  /*02d0*/  PRMT R4, R13, 0x7610, R4 ;  /* 0x000076100d047816 */ /* 0x001fe40000000004 */
[----:B------:R-:W-:Y:S01]  /*02e0*/  PRMT R5, R14, 0x7610, R5 ;  /* 0x000076100e057816 */ /* 0x000fe20000000005 */
[----:B-1----:R-:W-:Y:S01]  /*02f0*/  IMAD.MOV.U32 R9, RZ, RZ, 0x1 ;  /* 0x00000001ff097424 */ /* 0x002fe200078e00ff */
[----:B------:R-:W-:Y:S01]  /*0300*/  PRMT R8, R15, 0x7610, R8 ;  /* 0x000076100f087816 */ /* 0x000fe20000000008 */
[----:B------:R-:W-:Y:S06]  /*0310*/  @!P0 BRA `(.L_x_23286) ;  /* 0x0000000400288947 */ /* 0x000fec0003800000 */
        /* <DEDUP_REMOVED lines=11> */
.L_x_23289:
        /* <DEDUP_REMOVED lines=12> */
.L_x_23288:
[----:B------:R-:W-:Y:S05]  /*0490*/  BSYNC.RECONVERGENT B0 ;  /* 0x0000000000007941 */ /* 0x000fea0003800200 */
.L_x_23287:
[----:B------:R-:W-:Y:S04]  /*04a0*/  BSSY.RECONVERGENT B0, `(.L_x_23290) ;  /* 0x0000010000007945 */ /* 0x000fe80003800200 */
[----:B------:R-:W-:Y:S05]  /*04b0*/  @P3 BRA `(.L_x_23291) ;  /* 0x0000000000383947 */ /* 0x000fea0003800000 */
[----:B------:R-:W-:Y:S01]  /*04c0*/  IMAD.MOV.U32 R8, RZ, RZ, 0x1 ;  /* 0x00000001ff087424 */ /* 0x000fe200078e00ff */
[----:B-----5:R-:W-:-:S07]  /*04d0*/  PRMT R10, R11, 0x7610, R10 ;  /* 0x000076100b0a7816 */ /* 0x020fce000000000a */
.L_x_23292:
        /* <DEDUP_REMOVED lines=12> */
.L_x_23291:
[----:B------:R-:W-:Y:S05]  /*05a0*/  BSYNC.RECONVERGENT B0 ;  /* 0x0000000000007941 */ /* 0x000fea0003800200 */
.L_x_23290:
[----:B------:R-:W-:Y:S04]  /*05b0*/  BSSY.RECONVERGENT B0, `(.L_x_23293) ;  /* 0x0000010000007945 */ /* 0x000fe80003800200 */
[----:B------:R-:W-:Y:S05]  /*05c0*/  @P0 BRA `(.L_x_23294) ;  /* 0x0000000000380947 */ /* 0x000fea0003800000 */
[----:B------:R-:W-:Y:S01]  /*05d0*/  IMAD.MOV.U32 R5, RZ, RZ, 0x1 ;  /* 0x00000001ff057424 */ /* 0x000fe200078e00ff */
[----:B-----5:R-:W-:-:S07]  /*05e0*/  PRMT R10, R11, 0x7610, R10 ;  /* 0x000076100b0a7816 */ /* 0x020fce000000000a */
.L_x_23295:
        /* <DEDUP_REMOVED lines=12> */
.L_x_23294:
[----:B------:R-:W-:Y:S05]  /*06b0*/  BSYNC.RECONVERGENT B0 ;  /* 0x0000000000007941 */ /* 0x000fea0003800200 */
.L_x_23293:
[----:B------:R-:W-:Y:S04]  /*06c0*/  BSSY.RECONVERGENT B0, `(.L_x_23286) ;  /* 0x000000f000007945 */ /* 0x000fe80003800200 */
[----:B------:R-:W-:Y:S05]  /*06d0*/  @P1 BRA `(.L_x_23296) ;  /* 0x0000000000341947 */ /* 0x000fea0003800000 */
[----:B------:R-:W-:-:S07]  /*06e0*/  IMAD.MOV.U32 R4, RZ, RZ, 0x1 ;  /* 0x00000001ff047424 */ /* 0x000fce00078e00ff */
.L_x_23297:
        /* <DEDUP_REMOVED lines=12> */
.L_x_23296:
[----:B------:R-:W-:Y:S05]  /*07b0*/  BSYNC.RECONVERGENT B0 ;  /* 0x0000000000007941 */ /* 0x000fea0003800200 */
.L_x_23286:
        /* <DEDUP_REMOVED lines=19> */
.L_x_23300:
[----:B------:R-:W-:Y:S05]  /*08f0*/  BSYNC.RELIABLE B1 ;  /* 0x0000000000017941 */ /* 0x000fea0003800100 */
.L_x_23299:
[----:B------:R-:W-:-:S13]  /*0900*/  ISETP.GE.AND P0, PT, R3, R2, PT ;  /* 0x000000020300720c */ /* 0x000fda0003f06270 */
[----:B0-----:R-:W0:Y:S01]  /*0910*/  @!P0 LDC.64 R8, c[0x0][0x398] ;  /* 0x0000e600ff088b82 */ /* 0x001e220000000a00 */
[----:B-----5:R-:W-:Y:S02]  /*0920*/  @!P0 IMAD R7, R0, 0x200, R3 ;  /* 0x0000020000078824 */ /* 0x020fe400078e0203 */
[----:B------:R-:W-:-:S03]  /*0930*/  @!P0 VIADD R3, R3, 0x80 ;  /* 0x0000008003038836 */ /* 0x000fc60000000000 */
[----:B0-----:R-:W-:-:S05]  /*0940*/  @!P0 IADD3 R6, P1, PT, R7, R8, RZ ;  /* 0x0000000807068210 */ /* 0x001fca0007f3e0ff */
[----:B------:R-:W-:-:S05]  /*0950*/  @!P0 IMAD.X R7, RZ, RZ, R9, P1 ;  /* 0x000000ffff078224 */ /* 0x000fca00008e0609 */
[----:B------:R1:W-:Y:S03]  /*0960*/  @!P0 STG.E.U8 desc[UR4][R6.64], R5 ;  /* 0x0000000506008986 */ /* 0x0003e6000c101104 */
.L_x_23301:
[----:B------:R-:W-:Y:S05]  /*0970*/  BSYNC.RECONVERGENT B0 ;  /* 0x0000000000007941 */ /* 0x000fea0003800200 */
.L_x_23298:
        /* <DEDUP_REMOVED lines=9> */
.L_x_23302:
        /* <DEDUP_REMOVED lines=15> */
.L_x_68646:


//--------------------- .text._ZN2at6native29vectorized_elementwise_kernelILi2EZNS0_50_GLOBAL__N__2680c7bb_12_PowKernel_cu_7dd49032_300329pow_tensor_scalar_kernel_implIhhEEvRNS_18TensorIteratorBaseET0_EUlhE2_St5arrayIPcLm2EEEEviS6_T1_ --------------------------
	.section	.text._ZN2at6native29vectorized_elementwise_kernelILi2EZNS0_50_GLOBAL__N__2680c7bb_12_PowKernel_cu_7dd49032_300329pow_tensor_scalar_kernel_implIhhEEvRNS_18TensorIteratorBaseET0_EUlhE2_St5arrayIPcLm2EEEEviS6_T1_,"ax",@progbits
	.align	128
        .global         _ZN2at6native29vectorized_elementwise_kernelILi2EZNS0_50_GLOBAL__N__2680c7bb_12_PowKernel_cu_7dd49032_300329pow_tensor_scalar_kernel_implIhhEEvRNS_18TensorIteratorBaseET0_EUlhE2_St5arrayIPcLm2EEEEviS6_T1_
        .type           _ZN2at6native29vectorized_elementwise_kernelILi2EZNS0_50_GLOBAL__N__2680c7bb_12_PowKernel_cu_7dd49032_300329pow_tensor_scalar_kernel_implIhhEEvRNS_18TensorIteratorBaseET0_EUlhE2_St5arrayIPcLm2EEEEviS6_T1_,@function
        .size           _ZN2at6native29vectorized_elementwise_kernelILi2EZNS0_50_GLOBAL__N__2680c7bb_12_PowKernel_cu_7dd49032_300329pow_tensor_scalar_kernel_implIhhEEvRNS_18TensorIteratorBaseET0_EUlhE2_St5arrayIPcLm2EEEEviS6_T1_,(.L_x_68647 - _ZN2at6native29vectorized_elementwise_kernelILi2EZNS0_50_GLOBAL__N__2680c7bb_12_PowKernel_cu_7dd49032_300329pow_tensor_scalar_kernel_implIhhEEvRNS_18TensorIteratorBaseET0_EUlhE2_St5arrayIPcLm2EEEEviS6_T1_)
        .other          _ZN2at6native29vectorized_elementwise_kernelILi2EZNS0_50_GLOBAL__N__2680c7bb_12_PowKernel_cu_7dd49032_300329pow_tensor_scalar_kernel_implIhhEEvRNS_18TensorIteratorBaseET0_EUlhE2_St5arrayIPcLm2EEEEviS6_T1_,@"STO_CUDA_ENTRY STV_DEFAULT"
_ZN2at6native29vectorized_elementwise_kernelILi2EZNS0_50_GLOBAL__N__2680c7bb_12_PowKernel_cu_7dd49032_300329pow_tensor_scalar_kernel_implIhhEEvRNS_18TensorIteratorBaseET0_EUlhE2_St5arrayIPcLm2EEEEviS6_T1_:
.text._ZN2at6native29vectorized_elementwise_kernelILi2EZNS0_50_GLOBAL__N__2680c7bb_12_PowKernel_cu_7dd49032_300329pow_tensor_scalar_kernel_implIhhEEvRNS_18TensorIteratorBaseET0_EUlhE2_St5arrayIPcLm2EEEEviS6_T1_:
[----:B------:R-:W-:Y:S08]  /*0000*/  LDC R1, c[0x0][0x37c] ;  /* 0x0000df00ff017b82 */ /* 0x000ff00000000800 */
[----:B------:R-:W0:Y:S01]  /*0010*/  S2UR UR4, SR_CTAID.X ;  /* 0x00000000000479c3 */ /* 0x000e220000002500 */
[----:B------:R-:W1:Y:S01]  /*0020*/  LDCU UR5, c[0x0][0x380] ;  /* 0x00007000ff0577ac */ /* 0x000e620008000800 */
[----:B------:R-:W2:Y:S01]  /*0030*/  LDCU.U8 UR6, c[0x0][0x388] ;  /* 0x00007100ff0677ac */ /* 0x000ea20008000000 */
[----:B------:R-:W3:Y:S01]  /*0040*/  LDCU.64 UR8, c[0x0][0x358] ;  /* 0x00006b00ff0877ac */ /* 0x000ee20008000a00 */
[----:B--2---:R-:W-:Y:S01]  /*0050*/  IMAD.U32 R14, RZ, RZ, UR6 ;  /* 0x00000006ff0e7e24 */ /* 0x004fe2000f8e00ff */
[----:B0-----:R-:W-:-:S04]  /*0060*/  USHF.L.U32 UR4, UR4, 0xa, URZ ;  /* 0x0000000a04047899 */ /* 0x001fc800080006ff */
[----:B-1----:R-:W-:-:S04]  /*0070*/  UIADD3 UR5, UPT, UPT, -UR4, UR5, URZ ;  /* 0x0000000504057290 */ /* 0x002fc8000fffe1ff */
[----:B------:R-:W-:-:S09]  /*0080*/  UISETP.GT.U32.AND UP0, UPT, UR5, 0x3ff, UPT ;  /* 0x000003ff0500788c */ /* 0x000fd2000bf04070 */
[----:B---3--:R-:W-:Y:S05]  /*0090*/  BRA.U UP0, `(.L_x_23303) ;  /* 0x0000001100b07547 */ /* 0x008fea000b800000 */
        /* <DEDUP_REMOVED lines=14> */
[----:B------:R-:W5:Y:S01]  /*0180*/  @!P6 LDG.E.U8 R16, desc[UR8][R28.64] ;  /* 0x000000081c10e981 */ /* 0x000f62000c1e1100 */
[C---:B------:R-:W-:Y:S01]  /*0190*/  @!P4 VIADD R9, R17.reuse, UR4 ;  /* 0x000000041109cc36 */ /* 0x040fe20008000000 */
[----:B------:R-:W0:Y:S01]  /*01a0*/  @!P4 LDC.64 R12, c[0x0][0x3a0] ;  /* 0x0000e800ff0ccb82 */ /* 0x000e220000000a00 */
        /* <DEDUP_REMOVED lines=8> */
[----:B------:R-:W2:Y:S01]  /*0230*/  @!P2 LDC.64 R2, c[0x0][0x3a0] ;  /* 0x0000e800ff02ab82 */ /* 0x000ea20000000a00 */
[----:B------:R-:W-:-:S05]  /*0240*/  @!P2 VIADD R17, R17, 0x80 ;  /* 0x000000801111a836 */ /* 0x000fca0000000000 */
[----:B------:R-:W-:-:S13]  /*0250*/  ISETP.GE.U32.AND P1, PT, R17, UR5, PT ;  /* 0x0000000511007c0c */ /* 0x000fda000bf26070 */
[C---:B------:R-:W-:Y:S01]  /*0260*/  @!P1 VIADD R21, R17.reuse, UR4 ;  /* 0x0000000411159c36 */ /* 0x040fe20008000000 */
[----:B------:R-:W-:Y:S01]  /*0270*/  PRMT R0, RZ, 0x7610, R0 ;  /* 0x00007610ff007816 */ /* 0x000fe20000000000 */
[----:B------:R-:W-:Y:S01]  /*0280*/  @!P1 VIADD R17, R17, 0x80 ;  /* 0x0000008011119836 */ /* 0x000fe20000000000 */
[----:B------:R-:W-:Y:S01]  /*0290*/  PRMT R18, RZ, 0x7610, R18 ;  /* 0x00007610ff127816 */ /* 0x000fe20000000012 */
[----:B------:R-:W-:Y:S01]  /*02a0*/  @!P5 IMAD.X R23, RZ, RZ, R23, P6 ;  /* 0x000000ffff17d224 */ /* 0x000fe200030e0617 */
[----:B------:R-:W3:Y:S02]  /*02b0*/  @!P1 LDC.64 R4, c[0x0][0x3a0] ;  /* 0x0000e800ff049b82 */ /* 0x000ee40000000a00 */
[C---:B------:R-:W-:Y:S02]  /*02c0*/  ISETP.GE.U32.AND P0, PT, R17.reuse, UR5, PT ;  /* 0x0000000511007c0c */ /* 0x040fe4000bf06070 */
[----:B------:R4:W5:Y:S11]  /*02d0*/  @!P5 LDG.E.U8 R0, desc[UR8][R22.64] ;  /* 0x000000081600d981 */ /* 0x000976000c1e1100 */
[C---:B------:R-:W-:Y:S01]  /*02e0*/  @!P0 VIADD R19, R17.reuse, UR4 ;  /* 0x0000000411138c36 */ /* 0x040fe20008000000 */
[----:B------:R-:W3:Y:S01]  /*02f0*/  @!P0 LDC.64 R6, c[0x0][0x3a0] ;  /* 0x0000e800ff068b82 */ /* 0x000ee20000000a00 */
[----:B------:R-:W-:-:S05]  /*0300*/  @!P0 VIADD R17, R17, 0x80 ;  /* 0x0000008011118836 */ /* 0x000fca0000000000 */
[----:B------:R-:W-:Y:S02]  /*0310*/  ISETP.GE.U32.AND P6, PT, R17, UR5, PT ;  /* 0x0000000511007c0c */ /* 0x000fe4000bfc6070 */
[----:B0-----:R-:W-:-:S05]  /*0320*/  @!P4 IADD3 R12, P5, PT, R9, R12, RZ ;  /* 0x0000000c090cc210 */ /* 0x001fca0007fbe0ff */
[----:B------:R-:W-:Y:S01]  /*0330*/  @!P4 IMAD.X R13, RZ, RZ, R13, P5 ;  /* 0x000000ffff0dc224 */ /* 0x000fe200028e060d */
[----:B-1----:R-:W-:-:S04]  /*0340*/  @!P3 IADD3 R10, P5, PT, R27, R10, RZ ;  /* 0x0000000a1b0ab210 */ /* 0x002fc80007fbe0ff */
[----:B------:R-:W5:Y:S01]  /*0350*/  @!P4 LDG.E.U8 R18, desc[UR8][R12.64] ;  /* 0x000000080c12c981 */ /* 0x000f62000c1e1100 */
[----:B------:R-:W0:Y:S01]  /*0360*/  @!P6 LDC.64 R8, c[0x0][0x3a0] ;  /* 0x0000e800ff08eb82 */ /* 0x000e220000000a00 */
[----:B--2---:R-:W-:Y:S01]  /*0370*/  @!P2 IADD3 R2, P4, PT, R25, R2, RZ ;  /* 0x000000021902a210 */ /* 0x004fe20007f9e0ff */
[----:B------:R-:W-:Y:S01]  /*0380*/  @!P3 IMAD.X R11, RZ, RZ, R11, P5 ;  /* 0x000000ffff0bb224 */ /* 0x000fe200028e060b */
[----:B------:R-:W-:Y:S02]  /*0390*/  PRMT R20, RZ, 0x7610, R20 ;  /* 0x00007610ff147816 */ /* 0x000fe40000000014 */
[----:B----4-:R-:W-:Y:S01]  /*03a0*/  PRMT R22, RZ, 0x7610, R22 ;  /* 0x00007610ff167816 */ /* 0x010fe20000000016 */
[----:B------:R-:W-:Y:S01]  /*03b0*/  @!P2 IMAD.X R3, RZ, RZ, R3, P4 ;  /* 0x000000ffff03a224 */ /* 0x000fe200020e0603 */
[----:B---3--:R-:W-:Y:S02]  /*03c0*/  @!P0 IADD3 R6, P4, PT, R19, R6, RZ ;  /* 0x0000000613068210 */ /* 0x008fe40007f9e0ff */
[----:B------:R1:W5:Y:S03]  /*03d0*/  @!P3 LDG.E.U8 R20, desc[UR8][R10.64] ;  /* 0x000000080a14b981 */ /* 0x000366000c1e1100 */
[----:B------:R-:W-:Y:S01]  /*03e0*/  @!P0 IMAD.X R7, RZ, RZ, R7, P4 ;  /* 0x000000ffff078224 */ /* 0x000fe200020e0607 */
[----:B------:R2:W5:Y:S01]  /*03f0*/  @!P2 LDG.E.U8 R22, desc[UR8][R2.64] ;  /* 0x000000080216a981 */ /* 0x000562000c1e1100 */
[----:B-1----:R-:W-:Y:S01]  /*0400*/  PRMT R10, RZ, 0x7610, R10 ;  /* 0x00007610ff0a7816 */ /* 0x002fe2000000000a */
[----:B------:R-:W-:Y:S01]  /*0410*/  @!P6 VIADD R17, R17, UR4 ;  /* 0x000000041111ec36 */ /* 0x000fe20008000000 */
[----:B--2---:R-:W-:-:S04]  /*0420*/  PRMT R2, R14, 0x9910, RZ ;  /* 0x000099100e027816 */ /* 0x004fc800000000ff */
[----:B------:R1:W5:Y:S01]  /*0430*/  @!P0 LDG.E.U8 R10, desc[UR8][R6.64] ;  /* 0x00000008060a8981 */ /* 0x000362000c1e1100 */
[----:B------:R-:W-:Y:S02]  /*0440*/  ISETP.NE.AND P0, PT, R2, RZ, PT ;  /* 0x000000ff0200720c */ /* 0x000fe40003f05270 */
[----:B------:R-:W-:Y:S02]  /*0450*/  @!P1 IADD3 R4, P3, PT, R21, R4, RZ ;  /* 0x0000000415049210 */ /* 0x000fe40007f7e0ff */
[----:B0-----:R-:W-:Y:S02]  /*0460*/  @!P6 IADD3 R8, P2, PT, R17, R8, RZ ;  /* 0x000000081108e210 */ /* 0x001fe40007f5e0ff */
[----:B------:R-:W-:Y:S01]  /*0470*/  PRMT R12, RZ, 0x7610, R12 ;  /* 0x00007610ff0c7816 */ /* 0x000fe2000000000c */
[----:B------:R-:W-:Y:S01]  /*0480*/  @!P1 IMAD.X R5, RZ, RZ, R5, P3 ;  /* 0x000000ffff059224 */ /* 0x000fe200018e0605 */
[----:B------:R-:W-:Y:S01]  /*0490*/  PRMT R11, RZ, 0x7610, R11 ;  /* 0x00007610ff0b7816 */ /* 0x000fe2000000000b */
[----:B------:R-:W-:-:S02]  /*04a0*/  @!P6 IMAD.X R9, RZ, RZ, R9, P2 ;  /* 0x000000ffff09e224 */ /* 0x000fc400010e0609 */
[----:B------:R-:W-:Y:S01]  /*04b0*/  IMAD.MOV.U32 R13, RZ, RZ, 0x1 ;  /* 0x00000001ff0d7424 */ /* 0x000fe200078e00ff */
[----:B------:R0:W5:Y:S01]  /*04c0*/  @!P1 LDG.E.U8 R12, desc[UR8][R4.64] ;  /* 0x00000008040c9981 */ /* 0x000162000c1e1100 */
[----:B------:R-:W-:Y:S02]  /*04d0*/  IMAD.MOV.U32 R17, RZ, RZ, 0x1 ;  /* 0x00000001ff117424 */ /* 0x000fe400078e00ff */
[----:B------:R-:W-:Y:S01]  /*04e0*/  IMAD.MOV.U32 R19, RZ, RZ, 0x1 ;  /* 0x00000001ff137424 */ /* 0x000fe200078e00ff */
[----:B------:R2:W5:Y:S01]  /*04f0*/  @!P6 LDG.E.U8 R11, desc[UR8][R8.64] ;  /* 0x00000008080be981 */ /* 0x000562000c1e1100 */
[----:B------:R-:W-:Y:S02]  /*0500*/  IMAD.MOV.U32 R21, RZ, RZ, 0x1 ;  /* 0x00000001ff157424 */ /* 0x000fe400078e00ff */
[----:B------:R-:W-:Y:S01]  /*0510*/  IMAD.MOV.U32 R23, RZ, RZ, 0x1 ;  /* 0x00000001ff177424 */ /* 0x000fe200078e00ff */
[----:B-1----:R-:W-:Y:S01]  /*0520*/  PRMT R6, R19, 0x7610, R6 ;  /* 0x0000761013067816 */ /* 0x002fe20000000006 */
[----:B------:R-:W-:Y:S01]  /*0530*/  IMAD.MOV.U32 R2, RZ, RZ, 0x1 ;  /* 0x00000001ff027424 */ /* 0x000fe200078e00ff */
[----:B0-----:R-:W-:Y:S01]  /*0540*/  PRMT R4, R13, 0x7610, R4 ;  /* 0x000076100d047816 */ /* 0x001fe20000000004 */
[----:B------:R-:W-:Y:S01]  /*0550*/  IMAD.MOV.U32 R3, RZ, RZ, 0x1 ;  /* 0x00000001ff037424 */ /* 0x000fe200078e00ff */
[----:B------:R-:W-:Y:S01]  /*0560*/  PRMT R5, R17, 0x7610, R5 ;  /* 0x0000761011057816 */ /* 0x000fe20000000005 */
[----:B--2---:R-:W-:Y:S01]  /*0570*/  IMAD.MOV.U32 R9, RZ, RZ, 0x1 ;  /* 0x00000001ff097424 */ /* 0x004fe200078e00ff */
[----:B------:R-:W-:-:S02]  /*0580*/  PRMT R7, R21, 0x7610, R7 ;  /* 0x0000761015077816 */ /* 0x000fc40000000007 */
[----:B------:R-:W-:Y:S01]  /*0590*/  PRMT R8, R23, 0x7610, R8 ;  /* 0x0000761017087816 */ /* 0x000fe20000000008 */
[----:B------:R-:W-:Y:S06]  /*05a0*/  @!P0 BRA `(.L_x_23304) ;  /* 0x0000000800588947 */ /* 0x000fec0003800000 */
[C---:B------:R-:W-:Y:S01]  /*05b0*/  ISETP.GE.U32.AND P6, PT, R15.reuse, UR5, PT ;  /* 0x000000050f007c0c */ /* 0x040fe2000bfc6070 */
[C---:B------:R-:W-:Y:S01]  /*05c0*/  VIADD R19, R15.reuse, 0x80 ;  /* 0x000000800f137836 */ /* 0x040fe20000000000 */
[----:B------:R-:W-:Y:S01]  /*05d0*/  BSSY.RECONVERGENT B0, `(.L_x_23305) ;  /* 0x000001c000007945 */ /* 0x000fe20003800200 */
[C---:B------:R-:W-:Y:S02]  /*05e0*/  VIADD R13, R15.reuse, 0x100 ;  /* 0x000001000f0d7836 */ /* 0x040fe40000000000 */
[----:B------:R-:W-:Y:S01]  /*05f0*/  VIADD R17, R15, 0x180 ;  /* 0x000001800f117836 */ /* 0x000fe20000000000 */
[----:B------:R-:W-:Y:S01]  /*0600*/  ISETP.GE.U32.AND P1, PT, R19, UR5, PT ;  /* 0x0000000513007c0c */ /* 0x000fe2000bf26070 */
[----:B------:R-:W-:Y:S01]  /*0610*/  VIADD R19, R15, 0x280 ;  /* 0x000002800f137836 */ /* 0x000fe20000000000 */
[----:B------:R-:W-:Y:S01]  /*0620*/  ISETP.GE.U32.AND P2, PT, R13, UR5, PT ;  /* 0x000000050d007c0c */ /* 0x000fe2000bf46070 */
[----:B------:R-:W-:Y:S01]  /*0630*/  VIADD R13, R15, 0x200 ;  /* 0x000002000f0d7836 */ /* 0x000fe20000000000 */
[----:B------:R-:W-:Y:S01]  /*0640*/  ISETP.GE.U32.AND P3, PT, R17, UR5, PT ;  /* 0x0000000511007c0c */ /* 0x000fe2000bf66070 */
[----:B------:R-:W-:Y:S01]  /*0650*/  VIADD R17, R15, 0x300 ;  /* 0x000003000f117836 */ /* 0x000fe20000000000 */
[----:B------:R-:W-:Y:S01]  /*0660*/  ISETP.GE.U32.AND P5, PT, R19, UR5, PT ;  /* 0x0000000513007c0c */ /* 0x000fe2000bfa6070 */
[----:B------:R-:W-:Y:S01]  /*0670*/  VIADD R19, R15, 0x380 ;  /* 0x000003800f137836 */ /* 0x000fe20000000000 */
[----:B------:R-:W-:-:S02]  /*0680*/  ISETP.GE.U32.AND P4, PT, R13, UR5, PT ;  /* 0x000000050d007c0c */ /* 0x000fc4000bf86070 */
[----:B------:R-:W-:Y:S01]  /*0690*/  ISETP.GE.U32.AND P0, PT, R17, UR5, PT ;  /* 0x0000000511007c0c */ /* 0x000fe2000bf06070 */
[----:B------:R-:W-:-:S12]  /*06a0*/  @P6 BRA `(.L_x_23306) ;  /* 0x0000000000386947 */ /* 0x000fd80003800000 */
[----:B------:R-:W-:Y:S01]  /*06b0*/  IMAD.MOV.U32 R9, RZ, RZ, 0x1 ;  /* 0x00000001ff097424 */ /* 0x000fe200078e00ff */
[----:B------:R-:W-:-:S07]  /*06c0*/  PRMT R13, R14, 0x7610, R13 ;  /* 0x000076100e0d7816 */ /* 0x000fce000000000d */
.L_x_23307:
        /* <DEDUP_REMOVED lines=12> */
.L_x_23306:
[----:B------:R-:W-:Y:S05]  /*0790*/  BSYNC.RECONVERGENT B0 ;  /* 0x0000000000007941 */ /* 0x000fea0003800200 */
.L_x_23305:
[----:B------:R-:W-:Y:S01]  /*07a0*/  BSSY.RECONVERGENT B0, `(.L_x_23308) ;  /* 0x0000011000007945 */ /* 0x000fe20003800200 */
[----:B------:R-:W-:-:S03]  /*07b0*/  ISETP.GE.U32.AND P6, PT, R19, UR5, PT ;  /* 0x0000000513007c0c */ /* 0x000fc6000bfc6070 */
[----:B------:R-:W-:Y:S10]  /*07c0*/  @P1 BRA `(.L_x_23309) ;  /* 0x0000000000381947 */ /* 0x000ff40003800000 */
[----:B------:R-:W-:Y:S01]  /*07d0*/  IMAD.MOV.U32 R8, RZ, RZ, 0x1 ;  /* 0x00000001ff087424 */ /* 0x000fe200078e00ff */
[----:B------:R-:W-:-:S07]  /*07e0*/  PRMT R13, R14, 0x7610, R13 ;  /* 0x000076100e0d7816 */ /* 0x000fce000000000d */
.L_x_23310:
        /* <DEDUP_REMOVED lines=12> */
.L_x_23309:
[----:B------:R-:W-:Y:S05]  /*08b0*/  BSYNC.RECONVERGENT B0 ;  /* 0x0000000000007941 */ /* 0x000fea0003800200 */
.L_x_23308:
[----:B------:R-:W-:Y:S04]  /*08c0*/  BSSY.RECONVERGENT B0, `(.L_x_23311) ;  /* 0x0000010000007945 */ /* 0x000fe80003800200 */
[----:B------:R-:W-:Y:S05]  /*08d0*/  @P2 BRA `(.L_x_23312) ;  /* 0x0000000000382947 */ /* 0x000fea0003800000 */
[----:B------:R-:W-:Y:S01]  /*08e0*/  IMAD.MOV.U32 R7, RZ, RZ, 0x1 ;  /* 0x00000001ff077424 */ /* 0x000fe200078e00ff */
[----:B-----5:R-:W-:-:S07]  /*08f0*/  PRMT R0, R14, 0x7610, R0 ;  /* 0x000076100e007816 */ /* 0x020fce0000000000 */
.L_x_23313:
        /* <DEDUP_REMOVED lines=12> */
.L_x_23312:
[----:B------:R-:W-:Y:S05]  /*09c0*/  BSYNC.RECONVERGENT B0 ;  /* 0x0000000000007941 */ /* 0x000fea0003800200 */
.L_x_23311:
[----:B------:R-:W-:Y:S04]  /*09d0*/  BSSY.RECONVERGENT B0, `(.L_x_23314) ;  /* 0x0000010000007945 */ /* 0x000fe80003800200 */
[----:B------:R-:W-:Y:S05]  /*09e0*/  @P3 BRA `(.L_x_23315) ;  /* 0x0000000000383947 */ /* 0x000fea0003800000 */
[----:B------:R-:W-:Y:S01]  /*09f0*/  IMAD.MOV.U32 R6, RZ, RZ, 0x1 ;  /* 0x00000001ff067424 */ /* 0x000fe200078e00ff */
[----:B-----5:R-:W-:-:S07]  /*0a00*/  PRMT R0, R14, 0x7610, R0 ;  /* 0x000076100e007816 */ /* 0x020fce0000000000 */
.L_x_23316:
        /* <DEDUP_REMOVED lines=12> */
.L_x_23315:
[----:B------:R-:W-:Y:S05]  /*0ad0*/  BSYNC.RECONVERGENT B0 ;  /* 0x0000000000007941 */ /* 0x000fea0003800200 */
.L_x_23314:
[----:B------:R-:W-:Y:S04]  /*0ae0*/  BSSY.RECONVERGENT B0, `(.L_x_23317) ;  /* 0x0000010000007945 */ /* 0x000fe80003800200 */
[----:B------:R-:W-:Y:S05]  /*0af0*/  @P4 BRA `(.L_x_23318) ;  /* 0x0000000000384947 */ /* 0x000fea0003800000 */
[----:B------:R-:W-:Y:S01]  /*0b00*/  IMAD.MOV.U32 R5, RZ, RZ, 0x1 ;  /* 0x00000001ff057424 */ /* 0x000fe200078e00ff */
[----:B-----5:R-:W-:-:S07]  /*0b10*/  PRMT R0, R14, 0x7610, R0 ;  /* 0x000076100e007816 */ /* 0x020fce0000000000 */
.L_x_23319:
        /* <DEDUP_REMOVED lines=12> */
.L_x_23318:
[----:B------:R-:W-:Y:S05]  /*0be0*/  BSYNC.RECONVERGENT B0 ;  /* 0x0000000000007941 */ /* 0x000fea0003800200 */
.L_x_23317:
[----:B------:R-:W-:Y:S04]  /*0bf0*/  BSSY.RECONVERGENT B0, `(.L_x_23320) ;  /* 0x0000010000007945 */ /* 0x000fe80003800200 */
[----:B------:R-:W-:Y:S05]  /*0c00*/  @P5 BRA `(.L_x_23321) ;  /* 0x0000000000385947 */ /* 0x000fea0003800000 */
[----:B------:R-:W-:Y:S01]  /*0c10*/  IMAD.MOV.U32 R4, RZ, RZ, 0x1 ;  /* 0x00000001ff047424 */ /* 0x000fe200078e00ff */
[----:B-----5:R-:W-:-:S07]  /*0c20*/  PRMT R0, R14, 0x7610, R0 ;  /* 0x000076100e007816 */ /* 0x020fce0000000000 */
.L_x_23322:
        /* <DEDUP_REMOVED lines=12> */
.L_x_23321:
[----:B------:R-:W-:Y:S05]  /*0cf0*/  BSYNC.RECONVERGENT B0 ;  /* 0x0000000000007941 */ /* 0x000fea0003800200 */
.L_x_23320:
[----:B------:R-:W-:Y:S04]  /*0d00*/  BSSY.RECONVERGENT B0, `(.L_x_23323) ;  /* 0x0000010000007945 */ /* 0x000fe80003800200 */
[----:B------:R-:W-:Y:S05]  /*0d10*/  @P0 BRA `(.L_x_23324) ;  /* 0x0000000000380947 */ /* 0x000fea0003800000 */
[----:B------:R-:W-:Y:S01]  /*0d20*/  IMAD.MOV.U32 R3, RZ, RZ, 0x1 ;  /* 0x00000001ff037424 */ /* 0x000fe200078e00ff */
[----:B-----5:R-:W-:-:S07]  /*0d30*/  PRMT R0, R14, 0x7610, R0 ;  /* 0x000076100e007816 */ /* 0x020fce0000000000 */
.L_x_23325:
        /* <DEDUP_REMOVED lines=12> */
.L_x_23324:
[----:B------:R-:W-:Y:S05]  /*0e00*/  BSYNC.RECONVERGENT B0 ;  /* 0x0000000000007941 */ /* 0x000fea0003800200 */
.L_x_23323:
[----:B------:R-:W-:Y:S04]  /*0e10*/  BSSY.RECONVERGENT B0, `(.L_x_23304) ;  /* 0x000000f000007945 */ /* 0x000fe80003800200 */
[----:B------:R-:W-:Y:S05]  /*0e20*/  @P6 BRA `(.L_x_23326) ;  /* 0x0000000000346947 */ /* 0x000fea0003800000 */
[----:B------:R-:W-:-:S07]  /*0e30*/  IMAD.MOV.U32 R2, RZ, RZ, 0x1 ;  /* 0x00000001ff027424 */ /* 0x000fce00078e00ff */
.L_x_23327:
        /* <DEDUP_REMOVED lines=12> */
.L_x_23326:
[----:B------:R-:W-:Y:S05]  /*0f00*/  BSYNC.RECONVERGENT B0 ;  /* 0x0000000000007941 */ /* 0x000fea0003800200 */
.L_x_23304:
        /* <DEDUP_REMOVED lines=18> */
.L_x_23330:
        /* <DEDUP_REMOVED lines=8> */
.L_x_23331:
[----:B------:R-:W-:-:S13]  /*10b0*/  ISETP.GE.U32.AND P0, PT, R15, UR5, PT ;  /* 0x000000050f007c0c */ /* 0x000fda000bf06070 */
[----:B------:R-:W-:Y:S05]  /*10c0*/  @P0 BRA `(.L_x_23333) ;  /* 0x0000000000380947 */ /* 0x000fea0003800000 */
[----:B------:R-:W2:Y:S01]  /*10d0*/  LDCU.64 UR6, c[0x0][0x398] ;  /* 0x00007300ff0677ac */ /* 0x000ea20008000a00 */
[C---:B-1----:R-:W-:Y:S02]  /*10e0*/  VIADD R8, R15.reuse, UR4 ;  /* 0x000000040f087c36 */ /* 0x042fe40008000000 */
[----:B------:R-:W-:-:S03]  /*10f0*/  VIADD R15, R15, 0x80 ;  /* 0x000000800f0f7836 */ /* 0x000fc60000000000 */
[----:B--2---:R-:W-:-:S05]  /*1100*/  IADD3 R8, P0, PT, R8, UR6, RZ ;  /* 0x0000000608087c10 */ /* 0x004fca000ff1e0ff */
[----:B0-----:R-:W-:-:S05]  /*1110*/  IMAD.X R9, RZ, RZ, UR7, P0 ;  /* 0x00000007ff097e24 */ /* 0x001fca00080e06ff */
[----:B------:R1:W-:Y:S03]  /*1120*/  STG.E.U8 desc[UR8][R8.64], R6 ;  /* 0x0000000608007986 */ /* 0x0003e6000c101108 */
.L_x_23332:
        /* <DEDUP_REMOVED lines=8> */
.L_x_23333:
        /* <DEDUP_REMOVED lines=9> */
.L_x_23334:
[----:B------:R-:W-:Y:S05]  /*1240*/  BSYNC.RELIABLE B1 ;  /* 0x0000000000017941 */ /* 0x000fea0003800100 */
.L_x_23329:
[----:B------:R-:W-:-:S13]  /*1250*/  ISETP.GE.U32.AND P0, PT, R15, UR5, PT ;  /* 0x000000050f007c0c */ /* 0x000fda000bf06070 */
[----:B-12---:R-:W1:Y:S01]  /*1260*/  @!P0 LDC.64 R6, c[0x0][0x398] ;  /* 0x0000e600ff068b82 */ /* 0x006e620000000a00 */
[C---:B------:R-:W-:Y:S02]  /*1270*/  @!P0 VIADD R5, R15.reuse, UR4 ;  /* 0x000000040f058c36 */ /* 0x040fe40008000000 */
[----:B------:R-:W-:-:S03]  /*1280*/  @!P0 VIADD R15, R15, 0x80 ;  /* 0x000000800f0f8836 */ /* 0x000fc60000000000 */
[----:B-1----:R-:W-:-:S05]  /*1290*/  @!P0 IADD3 R4, P1, PT, R5, R6, RZ ;  /* 0x0000000605048210 */ /* 0x002fca0007f3e0ff */
[----:B------:R-:W-:-:S05]  /*12a0*/  @!P0 IMAD.X R5, RZ, RZ, R7, P1 ;  /* 0x000000ffff058224 */ /* 0x000fca00008e0607 */
[----:B------:R3:W-:Y:S03]  /*12b0*/  @!P0 STG.E.U8 desc[UR8][R4.64], R3 ;  /* 0x0000000304008986 */ /* 0x0007e6000c101108 */
.L_x_23335:
[----:B------:R-:W-:Y:S05]  /*12c0*/  BSYNC.RECONVERGENT B0 ;  /* 0x0000000000007941 */ /* 0x000fea0003800200 */
.L_x_23328:
[----:B------:R-:W-:Y:S05]  /*12d0*/  WARPSYNC.ALL ;  /* 0x0000000000007948 */ /* 0x000fea0003800000 */
[----:B------:R-:W-:-:S13]  /*12e0*/  ISETP.GE.U32.AND P0, PT, R15, UR5, PT ;  /* 0x000000050f007c0c */ /* 0x000fda000bf06070 */
[----:B------:R-:W-:Y:S05]  /*12f0*/  @P0 EXIT ;  /* 0x000000000000094d */ /* 0x000fea0003800000 */
[----:B------:R-:W4:Y:S01]  /*1300*/  LDCU.64 UR6, c[0x0][0x398] ;  /* 0x00007300ff0677ac */ /* 0x000f220008000a00 */
[----:B---3--:R-:W-:-:S05]  /*1310*/  VIADD R4, R15, UR4 ;  /* 0x000000040f047c36 */ /* 0x008fca0008000000 */
[----:B----4-:R-:W-:-:S05]  /*1320*/  IADD3 R4, P0, PT, R4, UR6, RZ ;  /* 0x0000000604047c10 */ /* 0x010fca000ff1e0ff */
[----:B--2---:R-:W-:-:S05]  /*1330*/  IMAD.X R5, RZ, RZ, UR7, P0 ;  /* 0x00000007ff057e24 */ /* 0x004fca00080e06ff */
[----:B------:R-:W-:Y:S01]  /*1340*/  STG.E.U8 desc[UR8][R4.64], R2 ;  /* 0x0000000204007986 */ /* 0x000fe2000c101108 */
[----:B------:R-:W-:Y:S05]  /*1350*/  EXIT ;  /* 0x000000000000794d */ /* 0x000fea0003800000 */
.L_x_23303:
[----:B------:R-:W0:Y:S01]  /*1360*/  LDCU.64 UR6, c[0x0][0x3a0] ;  /* 0x00007400ff0677ac */ /* 0x000e220008000a00 */
[----:B------:R-:W1:Y:S01]  /*1370*/  S2R R0, SR_TID.X ;  /* 0x0000000000007919 */ /* 0x000e620000002100 */
[----:B------:R-:W-:Y:S01]  /*1380*/  PRMT R2, R14, 0x9910, RZ ;  /* 0x000099100e027816 */ /* 0x000fe200000000ff */
[----:B------:R-:W-:Y:S02]  /*1390*/  IMAD.MOV.U32 R7, RZ, RZ, 0x1 ;  /* 0x00000001ff077424 */ /* 0x000fe400078e00ff */
[----:B------:R-:W-:Y:S01]  /*13a0*/  IMAD.MOV.U32 R6, RZ, RZ, 0x1 ;  /* 0x00000001ff067424 */ /* 0x000fe200078e00ff */
[----:B------:R-:W-:Y:S01]  /*13b0*/  ISETP.NE.AND P0, PT, R2, RZ, PT ;  /* 0x000000ff0200720c */ /* 0x000fe20003f05270 */
[----:B------:R-:W-:Y:S02]  /*13c0*/  IMAD.MOV.U32 R5, RZ, RZ, 0x1 ;  /* 0x00000001ff057424 */ /* 0x000fe400078e00ff */
[----:B------:R-:W-:Y:S02]  /*13d0*/  IMAD.MOV.U32 R4, RZ, RZ, 0x1 ;  /* 0x00000001ff047424 */ /* 0x000fe400078e00ff */
[----:B------:R-:W-:-:S02]  /*13e0*/  IMAD.MOV.U32 R3, RZ, RZ, 0x1 ;  /* 0x00000001ff037424 */ /* 0x000fc400078e00ff */
[----:B------:R-:W-:Y:S02]  /*13f0*/  IMAD.MOV.U32 R10, RZ, RZ, 0x1 ;  /* 0x00000001ff0a7424 */ /* 0x000fe400078e00ff */
[----:B------:R-:W-:Y:S02]  /*1400*/  IMAD.MOV.U32 R9, RZ, RZ, 0x1 ;  /* 0x00000001ff097424 */ /* 0x000fe400078e00ff */
[----:B------:R-:W-:Y:S01]  /*1410*/  IMAD.MOV.U32 R2, RZ, RZ, 0x1 ;  /* 0x00000001ff027424 */ /* 0x000fe200078e00ff */
[----:B0-----:R-:W-:-:S04]  /*1420*/  UIADD3 UR5, UP0, UPT, UR4, UR6, URZ ;  /* 0x0000000604057290 */ /* 0x001fc8000ff1e0ff */
[----:B------:R-:W-:Y:S02]  /*1430*/  UIADD3.X UR6, UPT, UPT, URZ, UR7, URZ, UP0, !UPT ;  /* 0x00000007ff067290 */ /* 0x000fe400087fe4ff */
[----:B------:R-:W-:-:S04]  /*1440*/  IMAD.U32 R12, RZ, RZ, UR5 ;  /* 0x00000005ff0c7e24 */ /* 0x000fc8000f8e00ff */
[----:B------:R-:W-:Y:S01]  /*1450*/  IMAD.U32 R13, RZ, RZ, UR6 ;  /* 0x00000006ff0d7e24 */ /* 0x000fe2000f8e00ff */
[----:B------:R-:W-:Y:S06]  /*1460*/  @!P0 BRA `(.L_x_23336) ;  /* 0x0000000800008947 */ /* 0x000fec0003800000 */
[----:B-1----:R-:W-:-:S05]  /*1470*/  IMAD.WIDE.U32 R4, R0, 0x2, R12 ;  /* 0x0000000200047825 */ /* 0x002fca00078e000c */
[----:B------:R-:W2:Y:S04]  /*1480*/  LDG.E.U16 R6, desc[UR8][R4.64+0x100] ;  /* 0x0001000804067981 */ /* 0x000ea8000c1e1500 */
[----:B------:R-:W3:Y:S04]  /*1490*/  LDG.E.U16 R8, desc[UR8][R4.64+0x200] ;  /* 0x0002000804087981 */ /* 0x000ee8000c1e1500 */
[----:B------:R-:W4:Y:S01]  /*14a0*/  LDG.E.U16 R11, desc[UR8][R4.64+0x300] ;  /* 0x00030008040b7981 */ /* 0x000f22000c1e1500 */
[----:B------:R-:W-:-:S03]  /*14b0*/  IMAD.MOV.U32 R2, RZ, RZ, 0x1 ;  /* 0x00000001ff027424 */ /* 0x000fc600078e00ff */
[----:B------:R-:W5:Y:S01]  /*14c0*/  LDG.E.U8 R10, desc[UR8][R4.64+0x1] ;  /* 0x00000108040a7981 */ /* 0x000f62000c1e1100 */
[----:B------:R-:W-:-:S03]  /*14d0*/  PRMT R13, R14, 0x7610, R13 ;  /* 0x000076100e0d7816 */ /* 0x000fc6000000000d */
[----:B------:R0:W5:Y:S01]  /*14e0*/  LDG.E.U8 R12, desc[UR8][R4.64] ;  /* 0x00000008040c7981 */ /* 0x000162000c1e1100 */
[C---:B--2---:R-:W-:Y:S02]  /*14f0*/  PRMT R3, R6.reuse, 0x7770, RZ ;  /* 0x0000777006037816 */ /* 0x044fe400000000ff */
[----:B------:R-:W-:Y:S02]  /*1500*/  PRMT R6, R6, 0x7771, RZ ;  /* 0x0000777106067816 */ /* 0x000fe400000000ff */
[C---:B---3--:R-:W-:Y:S02]  /*1510*/  PRMT R7, R8.reuse, 0x7770, RZ ;  /* 0x0000777008077816 */ /* 0x048fe400000000ff */
[----:B------:R-:W-:Y:S02]  /*1520*/  PRMT R8, R8, 0x7771, RZ ;  /* 0x0000777108087816 */ /* 0x000fe400000000ff */
[C---:B----4-:R-:W-:Y:S02]  /*1530*/  PRMT R9, R11.reuse, 0x7770, RZ ;  /* 0x000077700b097816 */ /* 0x050fe400000000ff */
[----:B------:R-:W-:-:S02]  /*1540*/  PRMT R11, R11, 0x7771, RZ ;  /* 0x000077710b0b7816 */ /* 0x000fc400000000ff */
[----:B0-----:R-:W-:Y:S02]  /*1550*/  PRMT R4, R6, 0x7610, R4 ;  /* 0x0000761006047816 */ /* 0x001fe40000000004 */
[----:B------:R-:W-:Y:S02]  /*1560*/  PRMT R5, R7, 0x7610, R5 ;  /* 0x0000761007057816 */ /* 0x000fe40000000005 */
[----:B------:R-:W-:Y:S02]  /*1570*/  PRMT R6, R8, 0x7610, R6 ;  /* 0x0000761008067816 */ /* 0x000fe40000000006 */
[----:B------:R-:W-:Y:S02]  /*1580*/  PRMT R7, R9, 0x7610, R7 ;  /* 0x0000761009077816 */ /* 0x000fe40000000007 */
[----:B------:R-:W-:-:S07]  /*1590*/  PRMT R8, R11, 0x7610, R8 ;  /* 0x000076100b087816 */ /* 0x000fce0000000008 */
.L_x_23337:
        /* <DEDUP_REMOVED lines=14> */
.L_x_23338:
        /* <DEDUP_REMOVED lines=14> */
.L_x_23339:
        /* <DEDUP_REMOVED lines=14> */
.L_x_23340:
        /* <DEDUP_REMOVED lines=14> */
.L_x_23341:
        /* <DEDUP_REMOVED lines=14> */
.L_x_23342:
        /* <DEDUP_REMOVED lines=14> */
.L_x_23343:
        /* <DEDUP_REMOVED lines=13> */
.L_x_23344:
        /* <DEDUP_REMOVED lines=12> */
.L_x_23336:
        /* <DEDUP_REMOVED lines=9> */
[----:B-1----:R-:W-:-:S05]  /*1d00*/  IMAD.WIDE.U32 R8, R0, 0x2, R12 ;  /* 0x0000000200087825 */ /* 0x002fca00078e000c */
[----:B------:R-:W-:Y:S04]  /*1d10*/  STG.E.U16 desc[UR8][R8.64], R11 ;  /* 0x0000000b08007986 */ /* 0x000fe8000c101508 */
[----:B------:R-:W-:Y:S04]  /*1d20*/  STG.E.U16 desc[UR8][R8.64+0x100], R3 ;  /* 0x0001000308007986 */ /* 0x000fe8000c101508 */
[----:B------:R-:W-:Y:S04]  /*1d30*/  STG.E.U16 desc[UR8][R8.64+0x200], R5 ;  /* 0x0002000508007986 */ /* 0x000fe8000c101508 */
[----:B------:R-:W-:Y:S01]  /*1d40*/  STG.E.U16 desc[UR8][R8.64+0x300], R7 ;  /* 0x0003000708007986 */ /* 0x000fe2000c101508 */
[----:B------:R-:W-:Y:S05]  /*1d50*/  EXIT ;  /* 0x000000000000794d */ /* 0x000fea0003800000 */
.L_x_23345:
        /* <DEDUP_REMOVED lines=10> */
.L_x_68647:


//--------------------- .text._ZN2at6native29vectorized_elementwise_kernelILi4EZNS0_50_GLOBAL__N__2680c7bb_12_PowKernel_cu_7dd49032_300329pow_tensor_scalar_kernel_implIhhEEvRNS_18TensorIteratorBaseET0_EUlhE2_St5arrayIPcLm2EEEEviS6_T1_ --------------------------
	.section	.text._ZN2at6native29vectorized_elementwise_kernelILi4EZNS0_50_GLOBAL__N__2680c7bb_12_PowKernel_cu_7dd49032_300329pow_tensor_scalar_kernel_implIhhEEvRNS_18TensorIteratorBaseET0_EUlhE2_St5arrayIPcLm2EEEEviS6_T1_,"ax",@progbits
	.align	128
        .global         _ZN2at6native29vectorized_elementwise_kernelILi4EZNS0_50_GLOBAL__N__2680c7bb_12_PowKernel_cu_7dd49032_300329pow_tensor_scalar_kernel_implIhhEEvRNS_18TensorIteratorBaseET0_EUlhE2_St5arrayIPcLm2EEEEviS6_T1_
        .type           _ZN2at6native29vectorized_elementwise_kernelILi4EZNS0_50_GLOBAL__N__2680c7bb_12_PowKernel_cu_7dd49032_300329pow_tensor_scalar_kernel_implIhhEEvRNS_18TensorIteratorBaseET0_EUlhE2_St5arrayIPcLm2EEEEviS6_T1_,@function
        .size           _ZN2at6native29vectorized_elementwise_kernelILi4EZNS0_50_GLOBAL__N__2680c7bb_12_PowKernel_cu_7dd49032_300329pow_tensor_scalar_kernel_implIhhEEvRNS_18TensorIteratorBaseET0_EUlhE2_St5arrayIPcLm2EEEEviS6_T1_,(.L_x_68648 - _ZN2at6native29vectorized_elementwise_kernelILi4EZNS0_50_GLOBAL__N__2680c7bb_12_PowKernel_cu_7dd49032_300329pow_tensor_scalar_kernel_implIhhEEvRNS_18TensorIteratorBaseET0_EUlhE2_St5arrayIPcLm2EEEEviS6_T1_)
        .other          _ZN2at6native29vectorized_elementwise_kernelILi4EZNS0_50_GLOBAL__N__2680c7bb_12_PowKernel_cu_7dd49032_300329pow_tensor_scalar_kernel_implIhhEEvRNS_18TensorIteratorBaseET0_EUlhE2_St5arrayIPcLm2EEEEviS6_T1_,@"STO_CUDA_ENTRY STV_DEFAULT"
_ZN2at6native29vectorized_elementwise_kernelILi4EZNS0_50_GLOBAL__N__2680c7bb_12_PowKernel_cu_7dd49032_300329pow_tensor_scalar_kernel_implIhhEEvRNS_18TensorIteratorBaseET0_EUlhE2_St5arrayIPcLm2EEEEviS6_T1_:
.text._ZN2at6native29vectorized_elementwise_kernelILi4EZNS0_50_GLOBAL__N__2680c7bb_12_PowKernel_cu_7dd49032_300329pow_tensor_scalar_kernel_implIhhEEvRNS_18TensorIteratorBaseET0_EUlhE2_St5arrayIPcLm2EEEEviS6_T1_:
        /* <DEDUP_REMOVED lines=109> */
.L_x_23350:
        /* <DEDUP_REMOVED lines=12> */
.L_x_23349:
[----:B------:R-:W-:Y:S05]  /*0790*/  BSYNC.RECONVERGENT B0 ;  /* 0x0000000000007941 */ /* 0x000fea0003800200 */
.L_x_23348:
[----:B------:R-:W-:Y:S01]  /*07a0*/  BSSY.RECONVERGENT B0, `(.L_x_23351) ;  /* 0x0000011000007945 */ /* 0x000fe20003800200 */
[----:B------:R-:W-:-:S03]  /*07b0*/  ISETP.GE.U32.AND P6, PT, R19, UR5, PT ;  /* 0x0000000513007c0c */ /* 0x000fc6000bfc6070 */
[----:B------:R-:W-:Y:S10]  /*07c0*/  @P1 BRA `(.L_x_23352) ;  /* 0x0000000000381947 */ /* 0x000ff40003800000 */
[----:B------:R-:W-:Y:S01]  /*07d0*/  IMAD.MOV.U32 R8, RZ, RZ, 0x1 ;  /* 0x00000001ff087424 */ /* 0x000fe200078e00ff */
[----:B------:R-:W-:-:S07]  /*07e0*/  PRMT R13, R14, 0x7610, R13 ;  /* 0x000076100e0d7816 */ /* 0x000fce000000000d */
.L_x_23353:
        /* <DEDUP_REMOVED lines=12> */
.L_x_23352:
[----:B------:R-:W-:Y:S05]  /*08b0*/  BSYNC.RECONVERGENT B0 ;  /* 0x0000000000007941 */ /* 0x000fea0003800200 */
.L_x_23351:
[----:B------:R-:W-:Y:S04]  /*08c0*/  BSSY.RECONVERGENT B0, `(.L_x_23354) ;  /* 0x0000010000007945 */ /* 0x000fe80003800200 */
[----:B------:R-:W-:Y:S05]  /*08d0*/  @P2 BRA `(.L_x_23355) ;  /* 0x0000000000382947 */ /* 0x000fea0003800000 */
[----:B------:R-:W-:Y:S01]  /*08e0*/  IMAD.MOV.U32 R7, RZ, RZ, 0x1 ;  /* 0x00000001ff077424 */ /* 0x000fe200078e00ff */
[----:B-----5:R-:W-:-:S07]  /*08f0*/  PRMT R0, R14, 0x7610, R0 ;  /* 0x000076100e007816 */ /* 0x020fce0000000000 */
.L_x_23356:
        /* <DEDUP_REMOVED lines=12> */
.L_x_23355:
[----:B------:R-:W-:Y:S05]  /*09c0*/  BSYNC.RECONVERGENT B0 ;  /* 0x0000000000007941 */ /* 0x000fea0003800200 */
.L_x_23354:
[----:B------:R-:W-:Y:S04]  /*09d0*/  BSSY.RECONVERGENT B0, `(.L_x_23357) ;  /* 0x0000010000007945 */ /* 0x000fe80003800200 */
[----:B------:R-:W-:Y:S05]  /*09e0*/  @P3 BRA `(.L_x_23358) ;  /* 0x0000000000383947 */ /* 0x000fea0003800000 */
[----:B------:R-:W-:Y:S01]  /*09f0*/  IMAD.MOV.U32 R6, RZ, RZ, 0x1 ;  /* 0x00000001ff067424 */ /* 0x000fe200078e00ff */
[----:B-----5:R-:W-:-:S07]  /*0a00*/  PRMT R0, R14, 0x7610, R0 ;  /* 0x000076100e007816 */ /* 0x020fce0000000000 */
.L_x_23359:
        /* <DEDUP_REMOVED lines=12> */
.L_x_23358:
[----:B------:R-:W-:Y:S05]  /*0ad0*/  BSYNC.RECONVERGENT B0 ;  /* 0x0000000000007941 */ /* 0x000fea0003800200 */
.L_x_23357:
[----:B------:R-:W-:Y:S04]  /*0ae0*/  BSSY.RECONVERGENT B0, `(.L_x_23360) ;  /* 0x0000010000007945 */ /* 0x000fe80003800200 */
[----:B------:R-:W-:Y:S05]  /*0af0*/  @P4 BRA `(.L_x_23361) ;  /* 0x0000000000384947 */ /* 0x000fea0003800000 */
[----:B------:R-:W-:Y:S01]  /*0b00*/  IMAD.MOV.U32 R5, RZ, RZ, 0x1 ;  /* 0x00000001ff057424 */ /* 0x000fe200078e00ff */
[----:B-----5:R-:W-:-:S07]  /*0b10*/  PRMT R0, R14, 0x7610, R0 ;  /* 0x000076100e007816 */ /* 0x020fce0000000000 */
.L_x_23362:
        /* <DEDUP_REMOVED lines=12> */
.L_x_23361:
[----:B------:R-:W-:Y:S05]  /*0be0*/  BSYNC.RECONVERGENT B0 ;  /* 0x0000000000007941 */ /* 0x000fea0003800200 */
.L_x_23360:
[----:B------:R-:W-:Y:S04]  /*0bf0*/  BSSY.RECONVERGENT B0, `(.L_x_23363) ;  /* 0x0000010000007945 */ /* 0x000fe80003800200 */
[----:B------:R-:W-:Y:S05]  /*0c00*/  @P5 BRA `(.L_x_23364) ;  /* 0x0000000000385947 */ /* 0x000fea0003800000 */
[----:B------:R-:W-:Y:S01]  /*0c10*/  IMAD.MOV.U32 R4, RZ, RZ, 0x1 ;  /* 0x00000001ff047424 */ /* 0x000fe200078e00ff */
[----:B-----5:R-:W-:-:S07]  /*0c20*/  PRMT R0, R14, 0x7610, R0 ;  /* 0x000076100e007816 */ /* 0x020fce0000000000 */
.L_x_23365:
        /* <DEDUP_REMOVED lines=12> */
.L_x_23364:
[----:B------:R-:W-:Y:S05]  /*0cf0*/  BSYNC.RECONVERGENT B0 ;  /* 0x0000000000007941 */ /* 0x000fea0003800200 */
.L_x_23363:
[----:B------:R-:W-:Y:S04]  /*0d00*/  BSSY.RECONVERGENT B0, `(.L_x_23366) ;  /* 0x0000010000007945 */ /* 0x000fe80003800200 */
[----:B------:R-:W-:Y:S05]  /*0d10*/  @P0 BRA `(.L_x_23367) ;  /* 0x0000000000380947 */ /* 0x000fea0003800000 */
[----:B------:R-:W-:Y:S01]  /*0d20*/  IMAD.MOV.U32 R3, RZ, RZ, 0x1 ;  /* 0x00000001ff037424 */ /* 0x000fe200078e00ff */
[----:B-----5:R-:W-:-:S07]  /*0d30*/  PRMT R0, R14, 0x7610, R0 ;  /* 0x000076100e007816 */ /* 0x020fce0000000000 */
.L_x_23368:
        /* <DEDUP_REMOVED lines=12> */
.L_x_23367:
[----:B------:R-:W-:Y:S05]  /*0e00*/  BSYNC.RECONVERGENT B0 ;  /* 0x0000000000007941 */ /* 0x000fea0003800200 */
.L_x_23366:
[----:B------:R-:W-:Y:S04]  /*0e10*/  BSSY.RECONVERGENT B0, `(.L_x_23347) ;  /* 0x000000f000007945 */ /* 0x000fe80003800200 */
[----:B------:R-:W-:Y:S05]  /*0e20*/  @P6 BRA `(.L_x_23369) ;  /* 0x0000000000346947 */ /* 0x000fea0003800000 */
[----:B------:R-:W-:-:S07]  /*0e30*/  IMAD.MOV.U32 R2, RZ, RZ, 0x1 ;  /* 0x00000001ff027424 */ /* 0x000fce00078e00ff */
.L_x_23370:
        /* <DEDUP_REMOVED lines=12> */
.L_x_23369:
[----:B------:R-:W-:Y:S05]  /*0f00*/  BSYNC.RECONVERGENT B0 ;  /* 0x0000000000007941 */ /* 0x000fea0003800200 */
.L_x_23347:
        /* <DEDUP_REMOVED lines=18> */
.L_x_23373:
        /* <DEDUP_REMOVED lines=8> */
.L_x_23374:
        /* <DEDUP_REMOVED lines=8> */
.L_x_23375:
        /* <DEDUP_REMOVED lines=8> */
.L_x_23376:
        /* <DEDUP_REMOVED lines=9> */
.L_x_23377:
[----:B------:R-:W-:Y:S05]  /*1240*/  BSYNC.RELIABLE B1 ;  /* 0x0000000000017941 */ /* 0x000fea0003800100 */
.L_x_23372:
[----:B------:R-:W-:-:S13]  /*1250*/  ISETP.GE.U32.AND P0, PT, R15, UR5, PT ;  /* 0x000000050f007c0c */ /* 0x000fda000bf06070 */
[----:B-12---:R-:W1:Y:S01]  /*1260*/  @!P0 LDC.64 R6, c[0x0][0x398] ;  /* 0x0000e600ff068b82 */ /* 0x006e620000000a00 */
[C---:B------:R-:W-:Y:S02]  /*1270*/  @!P0 VIADD R5, R15.reuse, UR4 ;  /* 0x000000040f058c36 */ /* 0x040fe40008000000 */
[----:B------:R-:W-:-:S03]  /*1280*/  @!P0 VIADD R15, R15, 0x80 ;  /* 0x000000800f0f8836 */ /* 0x000fc60000000000 */
[----:B-1----:R-:W-:-:S05]  /*1290*/  @!P0 IADD3 R4, P1, PT, R5, R6, RZ ;  /* 0x0000000605048210 */ /* 0x002fca0007f3e0ff */
[----:B------:R-:W-:-:S05]  /*12a0*/  @!P0 IMAD.X R5, RZ, RZ, R7, P1 ;  /* 0x000000ffff058224 */ /* 0x000fca00008e0607 */
[----:B------:R3:W-:Y:S03]  /*12b0*/  @!P0 STG.E.U8 desc[UR8][R4.64], R3 ;  /* 0x0000000304008986 */ /* 0x0007e6000c101108 */
.L_x_23378:
[----:B------:R-:W-:Y:S05]  /*12c0*/  BSYNC.RECONVERGENT B0 ;  /* 0x0000000000007941 */ /* 0x000fea0003800200 */
.L_x_23371:
        /* <DEDUP_REMOVED lines=9> */
.L_x_23346:
        /* <DEDUP_REMOVED lines=18> */
[----:B------:R-:W2:Y:S04]  /*1480*/  LDG.E R3, desc[UR8][R8.64+0x200] ;  /* 0x0002000808037981 */ /* 0x000ea8000c1e1900 */
[----:B------:R-:W3:Y:S01]  /*1490*/  LDG.E.U16 R7, desc[UR8][R8.64+0x2] ;  /* 0x0000020808077981 */ /* 0x000ee2000c1e1500 */
[----:B------:R-:W-:Y:S01]  /*14a0*/  IMAD.MOV.U32 R2, RZ, RZ, 0x1 ;  /* 0x00000001ff027424 */ /* 0x000fe200078e00ff */
[----:B------:R-:W-:Y:S02]  /*14b0*/  PRMT R15, R14, 0x7610, R15 ;  /* 0x000076100e0f7816 */ /* 0x000fe4000000000f */
[----:B------:R-:W5:Y:S04]  /*14c0*/  LDG.E.U8 R4, desc[UR8][R8.64+0x1] ;  /* 0x0000010808047981 */ /* 0x000f68000c1e1100 */
[----:B------:R0:W5:Y:S01]  /*14d0*/  LDG.E.U8 R13, desc[UR8][R8.64] ;  /* 0x00000008080d7981 */ /* 0x000162000c1e1100 */
[----:B--2---:R-:W-:-:S02]  /*14e0*/  PRMT R5, R3, 0x7773, RZ ;  /* 0x0000777303057816 */ /* 0x004fc400000000ff */
[C---:B------:R-:W-:Y:S02]  /*14f0*/  PRMT R10, R3.reuse, 0x7772, RZ ;  /* 0x00007772030a7816 */ /* 0x040fe400000000ff */
[C---:B------:R-:W-:Y:S02]  /*1500*/  PRMT R11, R3.reuse, 0x7771, RZ ;  /* 0x00007771030b7816 */ /* 0x040fe400000000ff */
[----:B------:R-:W-:Y:S02]  /*1510*/  PRMT R12, R3, 0x7770, RZ ;  /* 0x00007770030c7816 */ /* 0x000fe400000000ff */
[----:B---3--:R-:W-:Y:S02]  /*1520*/  PRMT R6, R7, 0x7770, RZ ;  /* 0x0000777007067816 */ /* 0x008fe400000000ff */
[----:B------:R-:W-:Y:S02]  /*1530*/  PRMT R3, R5, 0x7610, R3 ;  /* 0x0000761005037816 */ /* 0x000fe40000000003 */
[----:B------:R-:W-:-:S02]  /*1540*/  PRMT R7, R7, 0x7771, RZ ;  /* 0x0000777107077816 */ /* 0x000fc400000000ff */
[----:B------:R-:W-:Y:S02]  /*1550*/  PRMT R5, R10, 0x7610, R5 ;  /* 0x000076100a057816 */ /* 0x000fe40000000005 */
[----:B0-----:R-:W-:Y:S02]  /*1560*/  PRMT R8, R11, 0x7610, R8 ;  /* 0x000076100b087816 */ /* 0x001fe40000000008 */
[----:B------:R-:W-:-:S07]  /*1570*/  PRMT R9, R12, 0x7610, R9 ;  /* 0x000076100c097816 */ /* 0x000fce0000000009 */
.L_x_23380:
        /* <DEDUP_REMOVED lines=14> */
.L_x_23381:
        /* <DEDUP_REMOVED lines=14> */
.L_x_23382:
        /* <DEDUP_REMOVED lines=14> */
.L_x_23383:
        /* <DEDUP_REMOVED lines=14> */
.L_x_23384:
        /* <DEDUP_REMOVED lines=14> */
.L_x_23385:
        /* <DEDUP_REMOVED lines=14> */
.L_x_23386:
        /* <DEDUP_REMOVED lines=13> */
.L_x_23387:
        /* <DEDUP_REMOVED lines=12> */
.L_x_23379:
        /* <DEDUP_REMOVED lines=19> */
[----:B-1----:R-:W-:-:S05]  /*1d80*/  IMAD.WIDE.U32 R2, R0, 0x4, R2 ;  /* 0x0000000400027825 */ /* 0x002fca00078e0002 */
[----:B------:R-:W-:Y:S04]  /*1d90*/  STG.E desc[UR8][R2.64], R11 ;  /* 0x0000000b02007986 */ /* 0x000fe8000c101908 */
[----:B------:R-:W-:Y:S01]  /*1da0*/  STG.E desc[UR8][R2.64+0x200], R5 ;  /* 0x0002000502007986 */ /* 0x000fe2000c101908 */
[----:B------:R-:W-:Y:S05]  /*1db0*/  EXIT ;  /* 0x000000000000794d */ /* 0x000fea0003800000 */
.L_x_23388:
        /* <DEDUP_REMOVED lines=12> */
.L_x_68648:


//--------------------- .text._ZN2at6native29vectorized_elementwise_kernelILi8EZNS0_50_GLOBAL__N__2680c7bb_12_PowKernel_cu_7dd49032_300329pow_tensor_scalar_kernel_implIhhEEvRNS_18TensorIteratorBaseET0_EUlhE2_St5arrayIPcLm2EEEEviS6_T1_ --------------------------
	.section	.text._ZN2at6native29vectorized_elementwise_kernelILi8EZNS0_50_GLOBAL__N__2680c7bb_12_PowKernel_cu_7dd49032_300329pow_tensor_scalar_kernel_implIhhEEvRNS_18TensorIteratorBaseET0_EUlhE2_St5arrayIPcLm2EEEEviS6_T1_,"ax",@progbits
	.align	128
        .global         _ZN2at6native29vectorized_elementwise_kernelILi8EZNS0_50_GLOBAL__N__2680c7bb_12_PowKernel_cu_7dd49032_300329pow_tensor_scalar_kernel_implIhhEEvRNS_18TensorIteratorBaseET0_EUlhE2_St5arrayIPcLm2EEEEviS6_T1_
        .type           _ZN2at6native29vectorized_elementwise_kernelILi8EZNS0_50_GLOBAL__N__2680c7bb_12_PowKernel_cu_7dd49032_300329pow_tensor_scalar_kernel_implIhhEEvRNS_18TensorIteratorBaseET0_EUlhE2_St5arrayIPcLm2EEEEviS6_T1_,@function
        .size           _ZN2at6native29vectorized_elementwise_kernelILi8EZNS0_50_GLOBAL__N__2680c7bb_12_PowKernel_cu_7dd49032_300329pow_tensor_scalar_kernel_implIhhEEvRNS_18TensorIteratorBaseET0_EUlhE2_St5arrayIPcLm2EEEEviS6_T1_,(.L_x_68649 - _ZN2at6native29vectorized_elementwise_kernelILi8EZNS0_50_GLOBAL__N__2680c7bb_12_PowKernel_cu_7dd49032_300329pow_tensor_scalar_kernel_implIhhEEvRNS_18TensorIteratorBaseET0_EUlhE2_St5arrayIPcLm2EEEEviS6_T1_)
        .other          _ZN2at6native29vectorized_elementwise_kernelILi8EZNS0_50_GLOBAL__N__2680c7bb_12_PowKernel_cu_7dd49032_300329pow_tensor_scalar_kernel_implIhhEEvRNS_18TensorIteratorBaseET0_EUlhE2_St5arrayIPcLm2EEEEviS6_T1_,@"STO_CUDA_ENTRY STV_DEFAULT"
_ZN2at6native29vectorized_elementwise_kernelILi8EZNS0_50_GLOBAL__N__2680c7bb_12_PowKernel_cu_7dd49032_300329pow_tensor_scalar_kernel_implIhhEEvRNS_18TensorIteratorBaseET0_EUlhE2_St5arrayIPcLm2EEEEviS6_T1_:
.text._ZN2at6native29vectorized_elementwise_kernelILi8EZNS0_50_GLOBAL__N__2680c7bb_12_PowKernel_cu_7dd49032_300329pow_tensor_scalar_kernel_implIhhEEvRNS_18TensorIteratorBaseET0_EUlhE2_St5arrayIPcLm2EEEEviS6_T1_:
        /* <DEDUP_REMOVED lines=109> */
.L_x_23393:
        /* <DEDUP_REMOVED lines=12> */
.L_x_23392:
[----:B------:R-:W-:Y:S05]  /*0790*/  BSYNC.RECONVERGENT B0 ;  /* 0x0000000000007941 */ /* 0x000fea0003800200 */
.L_x_23391:
[----:B------:R-:W-:Y:S01]  /*07a0*/  BSSY.RECONVERGENT B0, `(.L_x_23394) ;  /* 0x0000011000007945 */ /* 0x000fe20003800200 */
[----:B------:R-:W-:-:S03]  /*07b0*/  ISETP.GE.U32.AND P6, PT, R19, UR5, PT ;  /* 0x0000000513007c0c */ /* 0x000fc6000bfc6070 */
[----:B------:R-:W-:Y:S10]  /*07c0*/  @P1 BRA `(.L_x_23395) ;  /* 0x0000000000381947 */ /* 0x000ff40003800000 */
[----:B------:R-:W-:Y:S01]  /*07d0*/  IMAD.MOV.U32 R8, RZ, RZ, 0x1 ;  /* 0x00000001ff087424 */ /* 0x000fe200078e00ff */
[----:B------:R-:W-:-:S07]  /*07e0*/  PRMT R13, R14, 0x7610, R13 ;  /* 0x000076100e0d7816 */ /* 0x000fce000000000d */
.L_x_23396:
        /* <DEDUP_REMOVED lines=12> */
.L_x_23395:
[----:B------:R-:W-:Y:S05]  /*08b0*/  BSYNC.RECONVERGENT B0 ;  /* 0x0000000000007941 */ /* 0x000fea0003800200 */
.L_x_23394:
[----:B------:R-:W-:Y:S04]  /*08c0*/  BSSY.RECONVERGENT B0, `(.L_x_23397) ;  /* 0x0000010000007945 */ /* 0x000fe80003800200 */
[----:B------:R-:W-:Y:S05]  /*08d0*/  @P2 BRA `(.L_x_23398) ;  /* 0x0000000000382947 */ /* 0x000fea0003800000 */
[----:B------:R-:W-:Y:S01]  /*08e0*/  IMAD.MOV.U32 R7, RZ, RZ, 0x1 ;  /* 0x00000001ff077424 */ /* 0x000fe200078e00ff */
[----:B-----5:R-:W-:-:S07]  /*08f0*/  PRMT R0, R14, 0x7610, R0 ;  /* 0x000076100e007816 */ /* 0x020fce0000000000 */
.L_x_23399:
        /* <DEDUP_REMOVED lines=12> */
.L_x_23398:
[----:B------:R-:W-:Y:S05]  /*09c0*/  BSYNC.RECONVERGENT B0 ;  /* 0x0000000000007941 */ /* 0x000fea0003800200 */
.L_x_23397:
[----:B------:R-:W-:Y:S04]  /*09d0*/  BSSY.RECONVERGENT B0, `(.L_x_23400) ;  /* 0x0000010000007945 */ /* 0x000fe80003800200 */
[----:B------:R-:W-:Y:S05]  /*09e0*/  @P3 BRA `(.L_x_23401) ;  /* 0x0000000000383947 */ /* 0x000fea0003800000 */
[----:B------:R-:W-:Y:S01]  /*09f0*/  IMAD.MOV.U32 R6, RZ, RZ, 0x1 ;  /* 0x00000001ff067424 */ /* 0x000fe200078e00ff */
[----:B-----5:R-:W-:-:S07]  /*0a00*/  PRMT R0, R14, 0x7610, R0 ;  /* 0x000076100e007816 */ /* 0x020fce0000000000 */
.L_x_23402:
        /* <DEDUP_REMOVED lines=12> */
.L_x_23401:
[----:B------:R-:W-:Y:S05]  /*0ad0*/  BSYNC.RECONVERGENT B0 ;  /* 0x0000000000007941 */ /* 0x000fea0003800200 */
.L_x_23400:
[----:B------:R-:W-:Y:S04]  /*0ae0*/  BSSY.RECONVERGENT B0, `(.L_x_23403) ;  /* 0x0000010000007945 */ /* 0x000fe80003800200 */
[----:B------:R-:W-:Y:S05]  /*0af0*/  @P4 BRA `(.L_x_23404) ;  /* 0x0000000000384947 */ /* 0x000fea0003800000 */
[----:B------:R-:W-:Y:S01]  /*0b00*/  IMAD.MOV.U32 R5, RZ, RZ, 0x1 ;  /* 0x00000001ff057424 */ /* 0x000fe200078e00ff */
[----:B-----5:R-:W-:-:S07]  /*0b10*/  PRMT R0, R14, 0x7610, R0 ;  /* 0x000076100e007816 */ /* 0x020fce0000000000 */
.L_x_23405:
        /* <DEDUP_REMOVED lines=12> */
.L_x_23404:
[----:B------:R-:W-:Y:S05]  /*0be0*/  BSYNC.RECONVERGENT B0 ;  /* 0x0000000000007941 */ /* 0x000fea0003800200 */
.L_x_23403:
[----:B------:R-:W-:Y:S04]  /*0bf0*/  BSSY.RECONVERGENT B0, `(.L_x_23406) ;  /* 0x0000010000007945 */ /* 0x000fe80003800200 */
[----:B------:R-:W-:Y:S05]  /*0c00*/  @P5 BRA `(.L_x_23407) ;  /* 0x0000000000385947 */ /* 0x000fea0003800000 */
[----:B------:R-:W-:Y:S01]  /*0c10*/  IMAD.MOV.U32 R4, RZ, RZ, 0x1 ;  /* 0x00000001ff047424 */ /* 0x000fe200078e00ff */
[----:B-----5:R-:W-:-:S07]  /*0c20*/  PRMT R0, R14, 0x7610, R0 ;  /* 0x000076100e007816 */ /* 0x020fce0000000000 */
.L_x_23408:
        /* <DEDUP_REMOVED lines=12> */
.L_x_23407:
[----:B------:R-:W-:Y:S05]  /*0cf0*/  BSYNC.RECONVERGENT B0 ;  /* 0x0000000000007941 */ /* 0x000fea0003800200 */
.L_x_23406:
[----:B------:R-:W-:Y:S04]  /*0d00*/  BSSY.RECONVERGENT B0, `(.L_x_23409) ;  /* 0x0000010000007945 */ /* 0x000fe80003800200 */
[----:B------:R-:W-:Y:S05]  /*0d10*/  @P0 BRA `(.L_x_23410) ;  /* 0x0000000000380947 */ /* 0x000fea0003800000 */
[----:B------:R-:W-:Y:S01]  /*0d20*/  IMAD.MOV.U32 R3, RZ, RZ, 0x1 ;  /* 0x00000001ff037424 */ /* 0x000fe200078e00ff */
[----:B-----5:R-:W-:-:S07]  /*0d30*/  PRMT R0, R14, 0x7610, R0 ;  /* 0x000076100e007816 */ /* 0x020fce0000000000 */
.L_x_23411:
        /* <DEDUP_REMOVED lines=12> */
.L_x_23410:
[----:B------:R-:W-:Y:S05]  /*0e00*/  BSYNC.RECONVERGENT B0 ;  /* 0x0000000000007941 */ /* 0x000fea0003800200 */
.L_x_23409:
[----:B------:R-:W-:Y:S04]  /*0e10*/  BSSY.RECONVERGENT B0, `(.L_x_23390) ;  /* 0x000000f000007945 */ /* 0x000fe80003800200 */
[----:B------:R-:W-:Y:S05]  /*0e20*/  @P6 BRA `(.L_x_23412) ;  /* 0x0000000000346947 */ /* 0x000fea0003800000 */
[----:B------:R-:W-:-:S07]  /*0e30*/  IMAD.MOV.U32 R2, RZ, RZ, 0x1 ;  /* 0x00000001ff027424 */ /* 0x000fce00078e00ff */
.L_x_23413:
        /* <DEDUP_REMOVED lines=12> */
.L_x_23412:
[----:B------:R-:W-:Y:S05]  /*0f00*/  BSYNC.RECONVERGENT B0 ;  /* 0x0000000000007941 */ /* 0x000fea0003800200 */
.L_x_23390:
        /* <DEDUP_REMOVED lines=18> */
.L_x_23416:
        /* <DEDUP_REMOVED lines=8> */
.L_x_23417:
        /* <DEDUP_REMOVED lines=8> */
.L_x_23418:
        /* <DEDUP_REMOVED lines=8> */
.L_x_23419:
        /* <DEDUP_REMOVED lines=9> */
.L_x_23420:
[----:B------:R-:W-:Y:S05]  /*1240*/  BSYNC.RELIABLE B1 ;  /* 0x0000000000017941 */ /* 0x000fea0003800100 */
.L_x_23415:
[----:B------:R-:W-:-:S13]  /*1250*/  ISETP.GE.U32.AND P0, PT, R15, UR5, PT ;  /* 0x000000050f007c0c */ /* 0x000fda000bf06070 */
[----:B-12---:R-:W1:Y:S01]  /*1260*/  @!P0 LDC.64 R6, c[0x0][0x398] ;  /* 0x0000e600ff068b82 */ /* 0x006e620000000a00 */
[C---:B------:R-:W-:Y:S02]  /*1270*/  @!P0 VIADD R5, R15.reuse, UR4 ;  /* 0x000000040f058c36 */ /* 0x040fe40008000000 */
[----:B------:R-:W-:-:S03]  /*1280*/  @!P0 VIADD R15, R15, 0x80 ;  /* 0x000000800f0f8836 */ /* 0x000fc60000000000 */
[----:B-1----:R-:W-:-:S05]  /*1290*/  @!P0 IADD3 R4, P1, PT, R5, R6, RZ ;  /* 0x0000000605048210 */ /* 0x002fca0007f3e0ff */
[----:B------:R-:W-:-:S05]  /*12a0*/  @!P0 IMAD.X R5, RZ, RZ, R7, P1 ;  /* 0x000000ffff058224 */ /* 0x000fca00008e0607 */
[----:B------:R3:W-:Y:S03]  /*12b0*/  @!P0 STG.E.U8 desc[UR8][R4.64], R3 ;  /* 0x0000000304008986 */ /* 0x0007e6000c101108 */
.L_x_23421:
[----:B------:R-:W-:Y:S05]  /*12c0*/  BSYNC.RECONVERGENT B0 ;  /* 0x0000000000007941 */ /* 0x000fea0003800200 */
.L_x_23414:
        /* <DEDUP_REMOVED lines=9> */
.L_x_23389:
        /* <DEDUP_REMOVED lines=34> */
.L_x_23423:
        /* <DEDUP_REMOVED lines=14> */
.L_x_23424:
        /* <DEDUP_REMOVED lines=14> */
.L_x_23425:
        /* <DEDUP_REMOVED lines=14> */
.L_x_23426:
        /* <DEDUP_REMOVED lines=14> */
.L_x_23427:
        /* <DEDUP_REMOVED lines=14> */
.L_x_23428:
        /* <DEDUP_REMOVED lines=14> */
.L_x_23429:
        /* <DEDUP_REMOVED lines=13> */
.L_x_23430:
        /* <DEDUP_REMOVED lines=12> */
.L_x_23422:
        /* <DEDUP_REMOVED lines=20> */
[----:B------:R-:W-:Y:S01]  /*1d90*/  STG.E.64 desc[UR8][R2.64], R4 ;  /* 0x0000000402007986 */ /* 0x000fe2000c101b08 */
[----:B------:R-:W-:Y:S05]  /*1da0*/  EXIT ;  /* 0x000000000000794d */ /* 0x000fea0003800000 */
.L_x_23431:
        /* <DEDUP_REMOVED lines=13> */
.L_x_68649:


//--------------------- .text._ZN2at6native18elementwise_kernelILi128ELi4EZNS0_15gpu_kernel_implIZNS0_50_GLOBAL__N__2680c7bb_12_PowKernel_cu_7dd49032_300329pow_tensor_scalar_kernel_implIhhEEvRNS_18TensorIteratorBaseET0_EUlhE1_EEvS6_RKT_EUliE_EEviT1_ --------------------------
	.section	.text._ZN2at6native18elementwise_kernelILi128ELi4EZNS0_15gpu_kernel_implIZNS0_50_GLOBAL__N__2680c7bb_12_PowKernel_cu_7dd49032_300329pow_tensor_scalar_kernel_implIhhEEvRNS_18TensorIteratorBaseET0_EUlhE1_EEvS6_RKT_EUliE_EEviT1_,"ax",@progbits
	.align	128
        .global         _ZN2at6native18elementwise_kernelILi128ELi4EZNS0_15gpu_kernel_implIZNS0_50_GLOBAL__N__2680c7bb_12_PowKernel_cu_7dd49032_300329pow_tensor_scalar_kernel_implIhhEEvRNS_18TensorIteratorBaseET0_EUlhE1_EEvS6_RKT_EUliE_EEviT1_
        .type           _ZN2at6native18elementwise_kernelILi128ELi4EZNS0_15gpu_kernel_implIZNS0_50_GLOBAL__N__2680c7bb_12_PowKernel_cu_7dd49032_300329pow_tensor_scalar_kernel_implIhhEEvRNS_18TensorIteratorBaseET0_EUlhE1_EEvS6_RKT_EUliE_EEviT1_,@function
        .size           _ZN2at6native18elementwise_kernelILi128ELi4EZNS0_15gpu_kernel_implIZNS0_50_GLOBAL__N__2680c7bb_12_PowKernel_cu_7dd49032_300329pow_tensor_scalar_kernel_implIhhEEvRNS_18TensorIteratorBaseET0_EUlhE1_EEvS6_RKT_EUliE_EEviT1_,(.L_x_68349 - _ZN2at6native18elementwise_kernelILi128ELi4EZNS0_15gpu_kernel_implIZNS0_50_GLOBAL__N__2680c7bb_12_PowKernel_cu_7dd49032_300329pow_tensor_scalar_kernel_implIhhEEvRNS_18TensorIteratorBaseET0_EUlhE1_EEvS6_RKT_EUliE_EEviT1_)
        .other          _ZN2at6native18elementwise_kernelILi128ELi4EZNS0_15gpu_kernel_implIZNS0_50_GLOBAL__N__2680c7bb_12_PowKernel_cu_7dd49032_300329pow_tensor_scalar_kernel_implIhhEEvRNS_18TensorIteratorBaseET0_EUlhE1_EEvS6_RKT_EUliE_EEviT1_,@"STO_CUDA_ENTRY STV_DEFAULT"
_ZN2at6native18elementwise_kernelILi128ELi4EZNS0_15gpu_kernel_implIZNS0_50_GLOBAL__N__2680c7bb_12_PowKernel_cu_7dd49032_300329pow_tensor_scalar_kernel_implIhhEEvRNS_18TensorIteratorBaseET0_EUlhE1_EEvS6_RKT_EUliE_EEviT1_:
.text._ZN2at6native18elementwise_kernelILi128ELi4EZNS0_15gpu_kernel_implIZNS0_50_GLOBAL__N__2680c7bb_12_PowKernel_cu_7dd49032_300329pow_tensor_scalar_kernel_implIhhEEvRNS_18TensorIteratorBaseET0_EUlhE1_EEvS6_RKT_EUliE_EEviT1_:
        /* <DEDUP_REMOVED lines=319> */
.L_x_23434:
        /* <DEDUP_REMOVED lines=16> */
.L_x_23438:
[----:B------:R0:W5:Y:S01]  /*14f0*/  LDG.E.U8 R0, desc[UR36][R4.64] ;  /* 0x0000002404007981 */ /* 0x000162000c1e1100 */
[----:B------:R-:W-:Y:S05]  /*1500*/  BRA `(.L_x_23440) ;  /* 0x0000000c005c7947 */ /* 0x000fea0003800000 */
.L_x_23437:
        /* <DEDUP_REMOVED lines=8> */
.L_x_23442:
[----:B------:R3:W5:Y:S01]  /*1590*/  LDG.E.U8 R0, desc[UR36][R4.64] ;  /* 0x0000002404007981 */ /* 0x000762000c1e1100 */
[----:B------:R-:W-:Y:S05]  /*15a0*/  BRA `(.L_x_23440) ;  /* 0x0000000c00347947 */ /* 0x000fea0003800000 */
.L_x_23441:
[----:B------:R0:W5:Y:S01]  /*15b0*/  LDG.E.U16 R0, desc[UR36][R4.64] ;  /* 0x0000002404007981 */ /* 0x000162000c1e1500 */
[----:B------:R-:W-:Y:S05]  /*15c0*/  BRA `(.L_x_23440) ;  /* 0x0000000c002c7947 */ /* 0x000fea0003800000 */
.L_x_23436:
        /* <DEDUP_REMOVED lines=10> */
.L_x_23444:
[----:B------:R-:W2:Y:S02]  /*1670*/  LDG.E.U16 R2, desc[UR36][R4.64] ;  /* 0x0000002404027981 */ /* 0x000ea4000c1e1500 */
[----:B--2---:R-:W-:-:S06]  /*1680*/  HADD2.F32 R2, -RZ, R2.H0_H0 ;  /* 0x20000002ff027230 */ /* 0x004fcc0000004100 */
[----:B------:R-:W0:Y:S02]  /*1690*/  F2I.S64.TRUNC R2, R2 ;  /* 0x0000000200027311 */ /* 0x000e24000020d900 */
[----:B0-----:R-:W-:Y:S01]  /*16a0*/  PRMT R0, R2, 0x7610, R0 ;  /* 0x0000761002007816 */ /* 0x001fe20000000000 */
[----:B------:R-:W-:Y:S06]  /*16b0*/  BRA `(.L_x_23440) ;  /* 0x0000000800f07947 */ /* 0x000fec0003800000 */
.L_x_23443:
        /* <DEDUP_REMOVED lines=10> */
.L_x_23446:
[----:B------:R-:W2:Y:S02]  /*1760*/  LDG.E.U16 R4, desc[UR36][R4.64] ;  /* 0x0000002404047981 */ /* 0x000ea4000c1e1500 */
[----:B--2---:R-:W-:-:S06]  /*1770*/  HADD2.F32 R2, -RZ, R4.H0_H0 ;  /* 0x20000004ff027230 */ /* 0x004fcc0000004100 */
[----:B------:R-:W0:Y:S02]  /*1780*/  F2I.S64.TRUNC R2, R2 ;  /* 0x0000000200027311 */ /* 0x000e24000020d900 */
[----:B0-----:R-:W-:Y:S01]  /*1790*/  PRMT R0, R2, 0x7610, R0 ;  /* 0x0000761002007816 */ /* 0x001fe20000000000 */
[----:B------:R-:W-:Y:S06]  /*17a0*/  BRA `(.L_x_23440) ;  /* 0x0000000800b47947 */ /* 0x000fec0003800000 */
.L_x_23445:
[----:B------:R-:W2:Y:S02]  /*17b0*/  LDG.E.64 R2, desc[UR36][R4.64] ;  /* 0x0000002404027981 */ /* 0x000ea4000c1e1b00 */
[----:B--2---:R-:W0:Y:S02]  /*17c0*/  F2I.S64.F64.TRUNC R2, R2 ;  /* 0x0000000200027311 */ /* 0x004e24000030d900 */
[----:B0-----:R-:W-:Y:S01]  /*17d0*/  PRMT R0, R2, 0x7610, R0 ;  /* 0x0000761002007816 */ /* 0x001fe20000000000 */
[----:B------:R-:W-:Y:S06]  /*17e0*/  BRA `(.L_x_23440) ;  /* 0x0000000800a47947 */ /* 0x000fec0003800000 */
.L_x_23435:
        /* <DEDUP_REMOVED lines=12> */
.L_x_23449:
[----:B------:R-:W2:Y:S02]  /*18b0*/  LDG.E.64 R4, desc[UR36][R4.64] ;  /* 0x0000002404047981 */ /* 0x000ea4000c1e1b00 */
[----:B--2---:R-:W0:Y:S02]  /*18c0*/  F2I.S64.F64.TRUNC R2, R4 ;  /* 0x0000000400027311 */ /* 0x004e24000030d900 */
[----:B0-----:R-:W-:Y:S01]  /*18d0*/  PRMT R0, R2, 0x7610, R0 ;  /* 0x0000761002007816 */ /* 0x001fe20000000000 */
[----:B------:R-:W-:Y:S06]  /*18e0*/  BRA `(.L_x_23440) ;  /* 0x0000000800647947 */ /* 0x000fec0003800000 */
.L_x_23448:
        /* <DEDUP_REMOVED lines=27> */
.L_x_23451:
        /* <DEDUP_REMOVED lines=14> */
.L_x_23450:
[----:B------:R-:W2:Y:S02]  /*1b80*/  LDG.E.U16 R2, desc[UR36][R4.64] ;  /* 0x0000002404027981 */ /* 0x000ea4000c1e1500 */
[----:B--2---:R-:W-:-:S06]  /*1b90*/  IMAD.U32 R2, R2, 0x10000, RZ ;  /* 0x0001000002027824 */ /* 0x004fcc00078e00ff */
[----:B------:R-:W0:Y:S02]  /*1ba0*/  F2I.S64.TRUNC R2, R2 ;  /* 0x0000000200027311 */ /* 0x000e24000020d900 */
[----:B0-----:R-:W-:Y:S01]  /*1bb0*/  PRMT R0, R2, 0x7610, R0 ;  /* 0x0000761002007816 */ /* 0x001fe20000000000 */
[----:B------:R-:W-:Y:S06]  /*1bc0*/  BRA `(.L_x_23440) ;  /* 0x0000000400ac7947 */ /* 0x000fec0003800000 */
.L_x_23447:
        /* <DEDUP_REMOVED lines=10> */
.L_x_23454:
        /* <DEDUP_REMOVED lines=21> */
.L_x_23458:
[----:B------:R-:W-:Y:S05]  /*1dc0*/  BSYNC.RECONVERGENT B1 ;  /* 0x0000000000017941 */ /* 0x000fea0003800200 */
.L_x_23457:
[----:B------:R-:W-:Y:S02]  /*1dd0*/  SHF.L.U32 R0, R0, 0x14, RZ ;  /* 0x0000001400007819 */ /* 0x000fe400000006ff */
[----:B------:R-:W-:-:S04]  /*1de0*/  LEA R2, R2, 0x3b800000, 0x17 ;  /* 0x3b80000002027811 */ /* 0x000fc800078eb8ff */
[----:B------:R-:W-:-:S07]  /*1df0*/  LOP3.LUT R2, R2, R0, R7, 0xfe, !PT ;  /* 0x0000000002027212 */ /* 0x000fce00078efe07 */
.L_x_23456:
[----:B------:R-:W-:Y:S05]  /*1e00*/  BSYNC.RECONVERGENT B0 ;  /* 0x0000000000007941 */ /* 0x000fea0003800200 */
.L_x_23455:
[----:B------:R-:W0:Y:S02]  /*1e10*/  F2I.S64.TRUNC R2, R2 ;  /* 0x0000000200027311 */ /* 0x000e24000020d900 */
[----:B0-----:R-:W-:Y:S01]  /*1e20*/  PRMT R0, R2, 0x7610, R0 ;  /* 0x0000761002007816 */ /* 0x001fe20000000000 */
[----:B------:R-:W-:Y:S06]  /*1e30*/  BRA `(.L_x_23440) ;  /* 0x0000000400107947 */ /* 0x000fec0003800000 */
.L_x_23453:
        /* <DEDUP_REMOVED lines=21> */
.L_x_23462:
[----:B------:R-:W-:Y:S05]  /*1f90*/  BSYNC.RECONVERGENT B1 ;  /* 0x0000000000017941 */ /* 0x000fea0003800200 */
.L_x_23461:
[----:B------:R-:W-:Y:S01]  /*1fa0*/  IMAD.SHL.U32 R0, R0, 0x200000, RZ ;  /* 0x0020000000007824 */ /* 0x000fe200078e00ff */
[----:B------:R-:W-:-:S04]  /*1fb0*/  LEA R2, R2, 0x37800000, 0x17 ;  /* 0x3780000002027811 */ /* 0x000fc800078eb8ff */
[----:B------:R-:W-:-:S07]  /*1fc0*/  LOP3.LUT R2, R2, R0, R7, 0xfe, !PT ;  /* 0x0000000002027212 */ /* 0x000fce00078efe07 */
.L_x_23460:
[----:B------:R-:W-:Y:S05]  /*1fd0*/  BSYNC.RECONVERGENT B0 ;  /* 0x0000000000007941 */ /* 0x000fea0003800200 */
.L_x_23459:
[----:B------:R-:W0:Y:S02]  /*1fe0*/  F2I.S64.TRUNC R2, R2 ;  /* 0x0000000200027311 */ /* 0x000e24000020d900 */
[----:B0-----:R-:W-:Y:S01]  /*1ff0*/  PRMT R0, R2, 0x7610, R0 ;  /* 0x0000761002007816 */ /* 0x001fe20000000000 */
[----:B------:R-:W-:Y:S06]  /*2000*/  BRA `(.L_x_23440) ;  /* 0x00000000009c7947 */ /* 0x000fec0003800000 */
.L_x_23452:
[----:B------:R-:W-:-:S09]  /*2010*/  UISETP.NE.AND UP0, UPT, UR4, 0x1c, UPT ;  /* 0x0000001c0400788c */ /* 0x000fd2000bf05270 */
[----:B------:R-:W-:Y:S05]  /*2020*/  BRA.U !UP0, `(.L_x_23463) ;  /* 0x0000000108907547 */ /* 0x000fea000b800000 */
[----:B------:R-:W-:-:S09]  /*2030*/  UISETP.NE.AND UP0, UPT, UR4, 0x1d, UPT ;  /* 0x0000001d0400788c */ /* 0x000fd2000bf05270 */
[----:B------:R-:W-:Y:S05]  /*2040*/  BRA.U !UP0, `(.L_x_23464) ;  /* 0x0000000108807547 */ /* 0x000fea000b800000 */
[----:B------:R-:W-:-:S09]  /*2050*/  UISETP.NE.AND UP0, UPT, UR4, 0x2c, UPT ;  /* 0x0000002c0400788c */ /* 0x000fd2000bf05270 */
[----:B------:R-:W-:Y:S05]  /*2060*/  BRA.U !UP0, `(.L_x_23465) ;  /* 0x0000000108487547 */ /* 0x000fea000b800000 */
.L_x_23439:
        /* <DEDUP_REMOVED lines=16> */
.L_x_23466:
[----:B------:R-:W-:Y:S01]  /*2170*/  PRMT R0, RZ, 0x7610, R0 ;  /* 0x00007610ff007816 */ /* 0x000fe20000000000 */
[----:B------:R-:W-:Y:S06]  /*2180*/  BRA `(.L_x_23440) ;  /* 0x00000000003c7947 */ /* 0x000fec0003800000 */
.L_x_23465:
        /* <DEDUP_REMOVED lines=8> */
.L_x_23468:
[----:B------:R-:W-:Y:S05]  /*2210*/  BSYNC.RECONVERGENT B0 ;  /* 0x0000000000007941 */ /* 0x000fea0003800200 */
.L_x_23467:
[----:B------:R-:W0:Y:S02]  /*2220*/  F2I.S64.TRUNC R2, R2 ;  /* 0x0000000200027311 */ /* 0x000e24000020d900 */
[----:B0-----:R-:W-:Y:S01]  /*2230*/  PRMT R0, R2, 0x7610, R0 ;  /* 0x0000761002007816 */ /* 0x001fe20000000000 */
[----:B------:R-:W-:Y:S06]  /*2240*/  BRA `(.L_x_23440) ;  /* 0x00000000000c7947 */ /* 0x000fec0003800000 */
.L_x_23464:
[----:B------:R2:W5:Y:S01]  /*2250*/  LDG.E.U8 R0, desc[UR36][R4.64] ;  /* 0x0000002404007981 */ /* 0x000562000c1e1100 */
[----:B------:R-:W-:Y:S05]  /*2260*/  BRA `(.L_x_23440) ;  /* 0x0000000000047947 */ /* 0x000fea0003800000 */
.L_x_23463:
[----:B------:R1:W5:Y:S02]  /*2270*/  LDG.E.U8 R0, desc[UR36][R4.64] ;  /* 0x0000002404007981 */ /* 0x000364000c1e1100 */
.L_x_23440:
[----:B-----5:R-:W-:Y:S01]  /*2280*/  LOP3.LUT R0, R0, 0xff, RZ, 0xc0, !PT ;  /* 0x000000ff00007812 */ /* 0x020fe200078ec0ff */
[----:B------:R-:W0:Y:S01]  /*2290*/  LDCU.64 UR4, c[0x0][0x580] ;  /* 0x0000b000ff0477ac */ /* 0x000e220008000a00 */
[----:B------:R-:W-:Y:S03]  /*22a0*/  BSSY.RECONVERGENT B0, `(.L_x_23469) ;  /* 0x0000012000007945 */ /* 0x000fe60003800200 */
[----:B------:R-:W-:-:S06]  /*22b0*/  IMAD R10, R0, R0, RZ ;  /* 0x00000000000a7224 */ /* 0x000fcc00078e02ff */
[----:B------:R-:W0:Y:S08]  /*22c0*/  I2F.F64.U32 R10, R10 ;  /* 0x0000000a000a7312 */ /* 0x000e300000201800 */
[----:B01234-:R-:W0:Y:S01]  /*22d0*/  MUFU.RCP64H R5, R11 ;  /* 0x0000000b00057308 */ /* 0x01fe220000001800 */
[----:B------:R-:W-:-:S05]  /*22e0*/  VIADD R4, R11, 0x300402 ;  /* 0x003004020b047836 */ /* 0x000fca0000000000 */
[----:B------:R-:W-:Y:S01]  /*22f0*/  FSETP.GEU.AND P0, PT, |R4|, 5.8789094863358348022e-39, PT ;  /* 0x004004020400780b */ /* 0x000fe20003f0e200 */
[----:B0-----:R-:W-:-:S08]  /*2300*/  DFMA R2, -R10, R4, 1 ;  /* 0x3ff000000a02742b */ /* 0x001fd00000000104 */
[----:B------:R-:W-:-:S08]  /*2310*/  DFMA R2, R2, R2, R2 ;  /* 0x000000020202722b */ /* 0x000fd00000000002 */
[----:B------:R-:W-:Y:S01]  /*2320*/  DFMA R6, R4, R2, R4 ;  /* 0x000000020406722b */ /* 0x000fe20000000004 */
[----:B------:R-:W-:-:S05]  /*2330*/  IADD3 R2, P1, PT, R16, UR4, RZ ;  /* 0x0000000410027c10 */ /* 0x000fca000ff3e0ff */
[----:B------:R-:W-:Y:S02]  /*2340*/  IMAD.X R3, RZ, RZ, UR5, P1 ;  /* 0x00000005ff037e24 */ /* 0x000fe400088e06ff */
[----:B------:R-:W-:-:S08]  /*2350*/  DFMA R8, -R10, R6, 1 ;  /* 0x3ff000000a08742b */ /* 0x000fd00000000106 */
[----:B------:R-:W-:Y:S01]  /*2360*/  DFMA R6, R6, R8, R6 ;  /* 0x000000080606722b */ /* 0x000fe20000000006 */
[----:B------:R-:W-:Y:S10]  /*2370*/  @P0 BRA `(.L_x_23470) ;  /* 0x0000000000100947 */ /* 0x000ff40003800000 */
[----:B------:R-:W-:-:S04]  /*2380*/  LOP3.LUT R0, R11, 0x7fffffff, RZ, 0xc0, !PT ;  /* 0x7fffffff0b007812 */ /* 0x000fc800078ec0ff */
[----:B------:R-:W-:Y:S02]  /*2390*/  IADD3 R8, PT, PT, R0, -0x100000, RZ ;  /* 0xfff0000000087810 */ /* 0x000fe40007ffe0ff */
[----:B------:R-:W-:-:S07]  /*23a0*/  MOV R0, 0x23c0 ;  /* 0x000023c000007802 */ /* 0x000fce0000000f00 */
[----:B------:R-:W-:Y:S05]  /*23b0*/  CALL.REL.NOINC `($__internal_56_$__cuda_sm20_dblrcp_rn_slowpath_v3) ;  /* 0x000000a000d47944 */ /* 0x000fea0003c00000 */
.L_x_23470:
[----:B------:R-:W-:Y:S05]  /*23c0*/  BSYNC.RECONVERGENT B0 ;  /* 0x0000000000007941 */ /* 0x000fea0003800200 */
.L_x_23469:
[----:B------:R-:W-:Y:S01]  /*23d0*/  UPRMT UR4, UR41, 0x9910, URZ ;  /* 0x0000991029047896 */ /* 0x000fe200080000ff */
[----:B------:R0:W1:Y:S01]  /*23e0*/  F2I.U32.F64.TRUNC R5, R6 ;  /* 0x0000000600057311 */ /* 0x000062000030d000 */
[----:B------:R-:W-:Y:S02]  /*23f0*/  BSSY.RECONVERGENT B7, `(.L_x_23471) ;  /* 0x00000e4000077945 */ /* 0x000fe40003800200 */
        /* <DEDUP_REMOVED lines=12> */
.L_x_23475:
[----:B-1----:R0:W-:Y:S01]  /*24c0*/  STG.E.U8 desc[UR36][R2.64], R5 ;  /* 0x0000000502007986 */ /* 0x0021e2000c101124 */
[----:B------:R-:W-:Y:S05]  /*24d0*/  BRA `(.L_x_23477) ;  /* 0x0000000c00547947 */ /* 0x000fea0003800000 */
.L_x_23474:
[----:B------:R-:W-:-:S09]  /*24e0*/  UISETP.NE.AND UP0, UPT, UR4, 0x2, UPT ;  /* 0x000000020400788c */ /* 0x000fd2000bf05270 */
[----:B------:R-:W-:Y:S05]  /*24f0*/  BRA.U !UP0, `(.L_x_23478) ;  /* 0x00000001082c7547 */ /* 0x000fea000b800000 */
[----:B------:R-:W-:-:S09]  /*2500*/  UISETP.NE.AND UP0, UPT, UR4, 0x3, UPT ;  /* 0x000000030400788c */ /* 0x000fd2000bf05270 */
[----:B------:R-:W-:Y:S05]  /*2510*/  BRA.U !UP0, `(.L_x_23479) ;  /* 0x0000000108187547 */ /* 0x000fea000b800000 */
[----:B------:R-:W-:-:S09]  /*2520*/  UISETP.NE.AND UP0, UPT, UR4, 0x4, UPT ;  /* 0x000000040400788c */ /* 0x000fd2000bf05270 */
[----:B------:R-:W-:Y:S05]  /*2530*/  BRA.U UP0, `(.L_x_23476) ;  /* 0x00000009009c7547 */ /* 0x000fea000b800000 */
[----:B-1----:R-:W-:Y:S01]  /*2540*/  LOP3.LUT R4, R5, 0xff, RZ, 0xc0, !PT ;  /* 0x000000ff05047812 */ /* 0x002fe200078ec0ff */
[----:B------:R-:W-:-:S05]  /*2550*/  IMAD.MOV.U32 R5, RZ, RZ, RZ ;  /* 0x000000ffff057224 */ /* 0x000fca00078e00ff */
[----:B------:R0:W-:Y:S01]  /*2560*/  STG.E.64 desc[UR36][R2.64], R4 ;  /* 0x0000000402007986 */ /* 0x0001e2000c101b24 */
[----:B------:R-:W-:Y:S05]  /*2570*/  BRA `(.L_x_23477) ;  /* 0x0000000c002c7947 */ /* 0x000fea0003800000 */
.L_x_23479:
[----:B-1----:R-:W-:-:S05]  /*2580*/  LOP3.LUT R5, R5, 0xff, RZ, 0xc0, !PT ;  /* 0x000000ff05057812 */ /* 0x002fca00078ec0ff */
[----:B------:R0:W-:Y:S01]  /*2590*/  STG.E desc[UR36][R2.64], R5 ;  /* 0x0000000502007986 */ /* 0x0001e2000c101924 */
[----:B------:R-:W-:Y:S05]  /*25a0*/  BRA `(.L_x_23477) ;  /* 0x0000000c00207947 */ /* 0x000fea0003800000 */
.L_x_23478:
[----:B-1----:R-:W-:-:S05]  /*25b0*/  LOP3.LUT R5, R5, 0xff, RZ, 0xc0, !PT ;  /* 0x000000ff05057812 */ /* 0x002fca00078ec0ff */
[----:B------:R0:W-:Y:S01]  /*25c0*/  STG.E.U16 desc[UR36][R2.64], R5 ;  /* 0x0000000502007986 */ /* 0x0001e2000c101524 */
[----:B------:R-:W-:Y:S05]  /*25d0*/  BRA `(.L_x_23477) ;  /* 0x0000000c00147947 */ /* 0x000fea0003800000 */
.L_x_23473:
[----:B------:R-:W-:-:S09]  /*25e0*/  UISETP.GT.AND UP0, UPT, UR4, 0x6, UPT ;  /* 0x000000060400788c */ /* 0x000fd2000bf04270 */
[----:B------:R-:W-:Y:S05]  /*25f0*/  BRA.U UP0, `(.L_x_23480) ;  /* 0x0000000100347547 */ /* 0x000fea000b800000 */
[----:B------:R-:W-:-:S09]  /*2600*/  UISETP.NE.AND UP0, UPT, UR4, 0x5, UPT ;  /* 0x000000050400788c */ /* 0x000fd2000bf05270 */
[----:B------:R-:W-:Y:S05]  /*2610*/  BRA.U !UP0, `(.L_x_23481) ;  /* 0x0000000108187547 */ /* 0x000fea000b800000 */
[----:B------:R-:W-:-:S09]  /*2620*/  UISETP.NE.AND UP0, UPT, UR4, 0x6, UPT ;  /* 0x000000060400788c */ /* 0x000fd2000bf05270 */
[----:B------:R-:W-:Y:S05]  /*2630*/  BRA.U UP0, `(.L_x_23476) ;  /* 0x00000009005c7547 */ /* 0x000fea000b800000 */
[----:B-1----:R-:W-:-:S06]  /*2640*/  LOP3.LUT R5, R5, 0xff, RZ, 0xc0, !PT ;  /* 0x000000ff05057812 */ /* 0x002fcc00078ec0ff */
[----:B------:R-:W0:Y:S02]  /*2650*/  I2F.U16 R5, R5 ;  /* 0x0000000500057306 */ /* 0x000e240000101000 */
[----:B0-----:R1:W-:Y:S01]  /*2660*/  STG.E desc[UR36][R2.64], R5 ;  /* 0x0000000502007986 */ /* 0x0013e2000c101924 */
[----:B------:R-:W-:Y:S05]  /*2670*/  BRA `(.L_x_23477) ;  /* 0x0000000800ec7947 */ /* 0x000fea0003800000 */
.L_x_23481:
[----:B-1----:R-:W-:-:S04]  /*2680*/  LOP3.LUT R5, R5, 0xff, RZ, 0xc0, !PT ;  /* 0x000000ff05057812 */ /* 0x002fc800078ec0ff */
[----:B------:R-:W0:Y:S02]  /*2690*/  I2F.U16 R0, R5 ;  /* 0x0000000500007306 */ /* 0x000e240000101000 */
[----:B0-----:R-:W-:-:S05]  /*26a0*/  F2FP.F16.F32.PACK_AB R0, RZ, R0 ;  /* 0x00000000ff00723e */ /* 0x001fca00000000ff */
[----:B------:R0:W-:Y:S01]  /*26b0*/  STG.E.U16 desc[UR36][R2.64], R0 ;  /* 0x0000000002007986 */ /* 0x0001e2000c101524 */
[----:B------:R-:W-:Y:S05]  /*26c0*/  BRA `(.L_x_23477) ;  /* 0x0000000800d87947 */ /* 0x000fea0003800000 */
.L_x_23480:
[----:B------:R-:W-:-:S09]  /*26d0*/  UISETP.NE.AND UP0, UPT, UR4, 0x7, UPT ;  /* 0x000000070400788c */ /* 0x000fd2000bf05270 */
[----:B------:R-:W-:Y:S05]  /*26e0*/  BRA.U !UP0, `(.L_x_23482) ;  /* 0x00000001083c7547 */ /* 0x000fea000b800000 */
[----:B------:R-:W-:-:S09]  /*26f0*/  UISETP.NE.AND UP0, UPT, UR4, 0x8, UPT ;  /* 0x000000080400788c */ /* 0x000fd2000bf05270 */
[----:B------:R-:W-:Y:S05]  /*2700*/  BRA.U !UP0, `(.L_x_23483) ;  /* 0x00000001081c7547 */ /* 0x000fea000b800000 */
[----:B------:R-:W-:-:S09]  /*2710*/  UISETP.NE.AND UP0, UPT, UR4, 0x9, UPT ;  /* 0x000000090400788c */ /* 0x000fd2000bf05270 */
[----:B------:R-:W-:Y:S05]  /*2720*/  BRA.U UP0, `(.L_x_23476) ;  /* 0x0000000900207547 */ /* 0x000fea000b800000 */
[----:B-1----:R-:W-:Y:S01]  /*2730*/  LOP3.LUT R5, R5, 0xff, RZ, 0xc0, !PT ;  /* 0x000000ff05057812 */ /* 0x002fe200078ec0ff */
[----:B------:R-:W-:-:S03]  /*2740*/  IMAD.MOV.U32 R7, RZ, RZ, RZ ;  /* 0x000000ffff077224 */ /* 0x000fc600078e00ff */
[----:B------:R-:W0:Y:S02]  /*2750*/  I2F.U16 R6, R5 ;  /* 0x0000000500067306 */ /* 0x000e240000101000 */
[----:B0-----:R3:W-:Y:S01]  /*2760*/  STG.E.64 desc[UR36][R2.64], R6 ;  /* 0x0000000602007986 */ /* 0x0017e2000c101b24 */
[----:B------:R-:W-:Y:S05]  /*2770*/  BRA `(.L_x_23477) ;  /* 0x0000000800ac7947 */ /* 0x000fea0003800000 */
.L_x_23483:
[----:B-1----:R-:W-:-:S06]  /*2780*/  LOP3.LUT R5, R5, 0xff, RZ, 0xc0, !PT ;  /* 0x000000ff05057812 */ /* 0x002fcc00078ec0ff */
[----:B------:R-:W0:Y:S02]  /*2790*/  I2F.U16 R5, R5 ;  /* 0x0000000500057306 */ /* 0x000e240000101000 */
[----:B0-----:R-:W-:-:S04]  /*27a0*/  F2FP.F16.F32.PACK_AB R5, RZ, R5 ;  /* 0x00000005ff05723e */ /* 0x001fc800000000ff */
[----:B------:R-:W-:-:S05]  /*27b0*/  PRMT R5, R5, 0x5410, RZ ;  /* 0x0000541005057816 */ /* 0x000fca00000000ff */
[----:B------:R2:W-:Y:S01]  /*27c0*/  STG.E desc[UR36][R2.64], R5 ;  /* 0x0000000502007986 */ /* 0x0005e2000c101924 */
[----:B------:R-:W-:Y:S05]  /*27d0*/  BRA `(.L_x_23477) ;  /* 0x0000000800947947 */ /* 0x000fea0003800000 */
.L_x_23482:
[----:B-1----:R-:W-:-:S06]  /*27e0*/  LOP3.LUT R5, R5, 0xff, RZ, 0xc0, !PT ;  /* 0x000000ff05057812 */ /* 0x002fcc00078ec0ff */
[----:B------:R-:W0:Y:S02]  /*27f0*/  I2F.F64.U16 R4, R5 ;  /* 0x0000000500047312 */ /* 0x000e240000101800 */
[----:B0-----:R4:W-:Y:S01]  /*2800*/  STG.E.64 desc[UR36][R2.64], R4 ;  /* 0x0000000402007986 */ /* 0x0019e2000c101b24 */
[----:B------:R-:W-:Y:S05]  /*2810*/  BRA `(.L_x_23477) ;  /* 0x0000000800847947 */ /* 0x000fea0003800000 */
.L_x_23472:
        /* <DEDUP_REMOVED lines=12> */
.L_x_23486:
[----:B-1----:R-:W-:Y:S02]  /*28e0*/  LOP3.LUT R5, R5, 0xff, RZ, 0xc0, !PT ;  /* 0x000000ff05057812 */ /* 0x002fe400078ec0ff */
[----:B------:R-:W-:-:S04]  /*28f0*/  CS2R R6, SRZ ;  /* 0x0000000000067805 */ /* 0x000fc8000001ff00 */
[----:B------:R-:W0:Y:S02]  /*2900*/  I2F.F64.U16 R4, R5 ;  /* 0x0000000500047312 */ /* 0x000e240000101800 */
[----:B0-----:R0:W-:Y:S01]  /*2910*/  STG.E.128 desc[UR36][R2.64], R4 ;  /* 0x0000000402007986 */ /* 0x0011e2000c101d24 */
[----:B------:R-:W-:Y:S05]  /*2920*/  BRA `(.L_x_23477) ;  /* 0x0000000800407947 */ /* 0x000fea0003800000 */
.L_x_23485:
[----:B------:R-:W-:-:S09]  /*2930*/  UISETP.NE.AND UP0, UPT, UR4, 0xf, UPT ;  /* 0x0000000f0400788c */ /* 0x000fd2000bf05270 */
[----:B------:R-:W-:Y:S05]  /*2940*/  BRA.U !UP0, `(.L_x_23487) ;  /* 0x0000000108907547 */ /* 0x000fea000b800000 */
[----:B------:R-:W-:-:S09]  /*2950*/  UISETP.NE.AND UP0, UPT, UR4, 0x17, UPT ;  /* 0x000000170400788c */ /* 0x000fd2000bf05270 */
[----:B------:R-:W-:Y:S05]  /*2960*/  BRA.U !UP0, `(.L_x_23488) ;  /* 0x0000000108447547 */ /* 0x000fea000b800000 */
[----:B------:R-:W-:-:S09]  /*2970*/  UISETP.NE.AND UP0, UPT, UR4, 0x18, UPT ;  /* 0x000000180400788c */ /* 0x000fd2000bf05270 */
[----:B------:R-:W-:Y:S05]  /*2980*/  BRA.U UP0, `(.L_x_23476) ;  /* 0x0000000500887547 */ /* 0x000fea000b800000 */
[----:B-1----:R-:W-:Y:S01]  /*2990*/  LOP3.LUT R0, R5, 0xff, RZ, 0xc0, !PT ;  /* 0x000000ff05007812 */ /* 0x002fe200078ec0ff */
        /* <DEDUP_REMOVED lines=11> */
.L_x_23490:
[----:B------:R-:W-:Y:S05]  /*2a50*/  BSYNC.RECONVERGENT B0 ;  /* 0x0000000000007941 */ /* 0x000fea0003800200 */
.L_x_23489:
[----:B------:R0:W-:Y:S01]  /*2a60*/  STG.E.U8 desc[UR36][R2.64], R5 ;  /* 0x0000000502007986 */ /* 0x0001e2000c101124 */
[----:B------:R-:W-:Y:S05]  /*2a70*/  BRA `(.L_x_23477) ;  /* 0x0000000400ec7947 */ /* 0x000fea0003800000 */
.L_x_23488:
[----:B-1----:R-:W-:-:S04]  /*2a80*/  LOP3.LUT R0, R5, 0xff, RZ, 0xc0, !PT ;  /* 0x000000ff05007812 */ /* 0x002fc800078ec0ff */
[----:B------:R-:W0:Y:S02]  /*2a90*/  I2F.U16 R7, R0 ;  /* 0x0000000000077306 */ /* 0x000e240000101000 */
[----:B0-----:R-:W-:-:S13]  /*2aa0*/  ISETP.GE.U32.AND P1, PT, R7, 0x47800000, PT ;  /* 0x478000000700780c */ /* 0x001fda0003f26070 */
[----:B------:R-:W-:Y:S02]  /*2ab0*/  @P1 ISETP.GT.U32.AND P0, PT, R7, 0x7f800000, PT ;  /* 0x7f8000000700180c */ /* 0x000fe40003f04070 */
[----:B------:R-:W-:-:S04]  /*2ac0*/  @P1 MOV R5, 0x7f ;  /* 0x0000007f00051802 */ /* 0x000fc80000000f00 */
        /* <DEDUP_REMOVED lines=12> */
.L_x_23487:
[----:B-1----:R-:W-:-:S04]  /*2b90*/  LOP3.LUT R5, R5, 0xff, RZ, 0xc0, !PT ;  /* 0x000000ff05057812 */ /* 0x002fc800078ec0ff */
[----:B------:R-:W0:Y:S02]  /*2ba0*/  I2F.U16 R0, R5 ;  /* 0x0000000500007306 */ /* 0x000e240000101000 */
[----:B0-----:R-:W-:-:S05]  /*2bb0*/  F2FP.BF16.F32.PACK_AB R0, RZ, R0 ;  /* 0x00000000ff00723e */ /* 0x001fca00000010ff */
[----:B------:R0:W-:Y:S01]  /*2bc0*/  STG.E.U16 desc[UR36][R2.64], R0 ;  /* 0x0000000002007986 */ /* 0x0001e2000c101524 */
[----:B------:R-:W-:Y:S05]  /*2bd0*/  BRA `(.L_x_23477) ;  /* 0x0000000400947947 */ /* 0x000fea0003800000 */
.L_x_23484:
        /* <DEDUP_REMOVED lines=8> */
[----:B-1----:R-:W-:-:S05]  /*2c60*/  LOP3.LUT R5, R5, 0xff, RZ, 0xc0, !PT ;  /* 0x000000ff05057812 */ /* 0x002fca00078ec0ff */
[----:B------:R0:W-:Y:S01]  /*2c70*/  STG.E.U16 desc[UR36][R2.64], R5 ;  /* 0x0000000502007986 */ /* 0x0001e2000c101524 */
[----:B------:R-:W-:Y:S05]  /*2c80*/  BRA `(.L_x_23477) ;  /* 0x0000000400687947 */ /* 0x000fea0003800000 */
.L_x_23493:
[----:B-1----:R-:W-:Y:S01]  /*2c90*/  LOP3.LUT R5, R5, 0xff, RZ, 0xc0, !PT ;  /* 0x000000ff05057812 */ /* 0x002fe200078ec0ff */
[----:B------:R-:W-:Y:S01]  /*2ca0*/  BSSY.RECONVERGENT B0, `(.L_x_23494) ;  /* 0x0000012000007945 */ /* 0x000fe20003800200 */
[----:B------:R-:W-:-:S04]  /*2cb0*/  IMAD.MOV.U32 R0, RZ, RZ, 0x80 ;  /* 0x00000080ff007424 */ /* 0x000fc800078e00ff */
        /* <DEDUP_REMOVED lines=10> */
.L_x_23496:
[----:B------:R-:W-:-:S04]  /*2d60*/  SHF.R.U32.HI R0, RZ, 0x14, R5 ;  /* 0x00000014ff007819 */ /* 0x000fc80000011605 */
[----:B------:R-:W-:-:S04]  /*2d70*/  LOP3.LUT R0, R0, 0x1, RZ, 0xc0, !PT ;  /* 0x0000000100007812 */ /* 0x000fc800078ec0ff */
[----:B------:R-:W-:-:S04]  /*2d80*/  IADD3 R0, PT, PT, R5, 0x487ffff, R0 ;  /* 0x0487ffff05007810 */ /* 0x000fc80007ffe000 */
[----:B------:R-:W-:-:S04]  /*2d90*/  SHF.R.U32.HI R0, RZ, 0x14, R0 ;  /* 0x00000014ff007819 */ /* 0x000fc80000011600 */
[----:B------:R-:W-:-:S07]  /*2da0*/  LOP3.LUT R4, R0, 0xff, RZ, 0xc0, !PT ;  /* 0x000000ff00047812 */ /* 0x000fce00078ec0ff */
.L_x_23497:
[----:B------:R-:W-:-:S07]  /*2db0*/  PRMT R0, R4, 0x7610, R0 ;  /* 0x0000761004007816 */ /* 0x000fce0000000000 */
.L_x_23495:
[----:B------:R-:W-:Y:S05]  /*2dc0*/  BSYNC.RECONVERGENT B0 ;  /* 0x0000000000007941 */ /* 0x000fea0003800200 */
.L_x_23494:
[----:B------:R0:W-:Y:S01]  /*2dd0*/  STG.E.U8 desc[UR36][R2.64], R0 ;  /* 0x0000000002007986 */ /* 0x0001e2000c101124 */
[----:B------:R-:W-:Y:S05]  /*2de0*/  BRA `(.L_x_23477) ;  /* 0x0000000400107947 */ /* 0x000fea0003800000 */
.L_x_23492:
        /* <DEDUP_REMOVED lines=13> */
.L_x_23500:
[----:B------:R-:W-:-:S04]  /*2ec0*/  SHF.R.U32.HI R0, RZ, 0x15, R5 ;  /* 0x00000015ff007819 */ /* 0x000fc80000011605 */
[----:B------:R-:W-:-:S04]  /*2ed0*/  LOP3.LUT R0, R0, 0x1, RZ, 0xc0, !PT ;  /* 0x0000000100007812 */ /* 0x000fc800078ec0ff */
[----:B------:R-:W-:-:S04]  /*2ee0*/  IADD3 R0, PT, PT, R5, 0x88fffff, R0 ;  /* 0x088fffff05007810 */ /* 0x000fc80007ffe000 */
[----:B------:R-:W-:-:S04]  /*2ef0*/  SHF.R.U32.HI R0, RZ, 0x15, R0 ;  /* 0x00000015ff007819 */ /* 0x000fc80000011600 */
[----:B------:R-:W-:-:S07]  /*2f00*/  LOP3.LUT R4, R0, 0xff, RZ, 0xc0, !PT ;  /* 0x000000ff00047812 */ /* 0x000fce00078ec0ff */
.L_x_23501:
[----:B------:R-:W-:-:S07]  /*2f10*/  PRMT R0, R4, 0x7610, R0 ;  /* 0x0000761004007816 */ /* 0x000fce0000000000 */
.L_x_23499:
[----:B------:R-:W-:Y:S05]  /*2f20*/  BSYNC.RECONVERGENT B0 ;  /* 0x0000000000007941 */ /* 0x000fea0003800200 */
.L_x_23498:
[----:B------:R0:W-:Y:S01]  /*2f30*/  STG.E.U8 desc[UR36][R2.64], R0 ;  /* 0x0000000002007986 */ /* 0x0001e2000c101124 */
[----:B------:R-:W-:Y:S05]  /*2f40*/  BRA `(.L_x_23477) ;  /* 0x0000000000b87947 */ /* 0x000fea0003800000 */
.L_x_23491:
[----:B------:R-:W-:-:S09]  /*2f50*/  UISETP.NE.AND UP0, UPT, UR4, 0x1c, UPT ;  /* 0x0000001c0400788c */ /* 0x000fd2000bf05270 */
[----:B------:R-:W-:Y:S05]  /*2f60*/  BRA.U !UP0, `(.L_x_23502) ;  /* 0x0000000108a87547 */ /* 0x000fea000b800000 */
[----:B------:R-:W-:-:S09]  /*2f70*/  UISETP.NE.AND UP0, UPT, UR4, 0x1d, UPT ;  /* 0x0000001d0400788c */ /* 0x000fd2000bf05270 */
[----:B------:R-:W-:Y:S05]  /*2f80*/  BRA.U !UP0, `(.L_x_23503) ;  /* 0x0000000108907547 */ /* 0x000fea000b800000 */
[----:B------:R-:W-:-:S09]  /*2f90*/  UISETP.NE.AND UP0, UPT, UR4, 0x2c, UPT ;  /* 0x0000002c0400788c */ /* 0x000fd2000bf05270 */
[----:B------:R-:W-:Y:S05]  /*2fa0*/  BRA.U !UP0, `(.L_x_23504) ;  /* 0x0000000108447547 */ /* 0x000fea000b800000 */
.L_x_23476:
        /* <DEDUP_REMOVED lines=9> */
[----:B-1----:R-:W-:Y:S01]  /*3040*/  MOV R5, UR7 ;  /* 0x0000000700057c02 */ /* 0x002fe20008000f00 */
[----:B----4-:R-:W-:-:S02]  /*3050*/  IMAD.U32 R6, RZ, RZ, UR8 ;  /* 0x00000008ff067e24 */ /* 0x010fc4000f8e00ff */
[----:B------:R-:W-:Y:S02]  /*3060*/  IMAD.U32 R7, RZ, RZ, UR9 ;  /* 0x00000009ff077e24 */ /* 0x000fe4000f8e00ff */
[----:B-----5:R-:W-:Y:S01]  /*3070*/  IMAD.U32 R10, RZ, RZ, UR4 ;  /* 0x00000004ff0a7e24 */ /* 0x020fe2000f8e00ff */
[----:B--2---:R-:W-:-:S07]  /*3080*/  MOV R11, UR5 ;  /* 0x00000005000b7c02 */ /* 0x004fce0008000f00 */
[----:B------:R-:W-:-:S07]  /*3090*/  LEPC R20, `(.L_x_23505) ;  /* 0x000000001014794e */ /* 0x000fce0000000000 */
[----:B---3--:R-:W-:Y:S05]  /*30a0*/  CALL.ABS.NOINC R2 ;  /* 0x0000000002007343 */ /* 0x008fea0003c00000 */
.L_x_23505:
[----:B------:R-:W-:Y:S05]  /*30b0*/  BRA `(.L_x_23477) ;  /* 0x00000000005c7947 */ /* 0x000fea0003800000 */
.L_x_23504:
[----:B-1----:R-:W-:Y:S01]  /*30c0*/  LOP3.LUT R5, R5, 0xff, RZ, 0xc0, !PT ;  /* 0x000000ff05057812 */ /* 0x002fe200078ec0ff */
[----:B------:R-:W-:-:S05]  /*30d0*/  HFMA2 R6, -RZ, RZ, 0, 1.5199184417724609375e-05 ;  /* 0x000000ffff067431 */ /* 0x000fca00000001ff */
        /* <DEDUP_REMOVED lines=15> */
.L_x_23503:
[----:B-1----:R-:W-:Y:S02]  /*31d0*/  LOP3.LUT R4, R5, 0xff, RZ, 0xc0, !PT ;  /* 0x000000ff05047812 */ /* 0x002fe400078ec0ff */
[----:B------:R-:W-:-:S05]  /*31e0*/  MOV R5, RZ ;  /* 0x000000ff00057202 */ /* 0x000fca0000000f00 */
[----:B------:R0:W-:Y:S01]  /*31f0*/  STG.E.64 desc[UR36][R2.64], R4 ;  /* 0x0000000402007986 */ /* 0x0001e2000c101b24 */
[----:B------:R-:W-:Y:S05]  /*3200*/  BRA `(.L_x_23477) ;  /* 0x0000000000087947 */ /* 0x000fea0003800000 */
.L_x_23502:
[----:B-1----:R-:W-:-:S05]  /*3210*/  LOP3.LUT R5, R5, 0xff, RZ, 0xc0, !PT ;  /* 0x000000ff05057812 */ /* 0x002fca00078ec0ff */
[----:B------:R0:W-:Y:S02]  /*3220*/  STG.E desc[UR36][R2.64], R5 ;  /* 0x0000000502007986 */ /* 0x0001e4000c101924 */
.L_x_23477:
[----:B------:R-:W-:Y:S05]  /*3230*/  BSYNC.RECONVERGENT B7 ;  /* 0x0000000000077941 */ /* 0x000fea0003800200 */
.L_x_23471:
[----:B------:R-:W-:-:S07]  /*3240*/  VIADD R17, R17, 0x80 ;  /* 0x0000008011117836 */ /* 0x000fce0000000000 */
.L_x_23433:
[----:B------:R-:W-:Y:S05]  /*3250*/  BSYNC.RECONVERGENT B6 ;  /* 0x0000000000067941 */ /* 0x000fea0003800200 */
.L_x_23432:
        /* <DEDUP_REMOVED lines=307> */
.L_x_23508:
        /* <DEDUP_REMOVED lines=16> */
.L_x_23512:
[----:B------:R0:W5:Y:S01]  /*4690*/  LDG.E.U8 R0, desc[UR36][R4.64] ;  /* 0x0000002404007981 */ /* 0x000162000c1e1100 */
[----:B------:R-:W-:Y:S05]  /*46a0*/  BRA `(.L_x_23514) ;  /* 0x0000000c005c7947 */ /* 0x000fea0003800000 */
.L_x_23511:
        /* <DEDUP_REMOVED lines=8> */
.L_x_23516:
[----:B------:R0:W5:Y:S01]  /*4730*/  LDG.E.U8 R0, desc[UR36][R4.64] ;  /* 0x0000002404007981 */ /* 0x000162000c1e1100 */
[----:B------:R-:W-:Y:S05]  /*4740*/  BRA `(.L_x_23514) ;  /* 0x0000000c00347947 */ /* 0x000fea0003800000 */
.L_x_23515:
[----:B------:R0:W5:Y:S01]  /*4750*/  LDG.E.U16 R0, desc[UR36][R4.64] ;  /* 0x0000002404007981 */ /* 0x000162000c1e1500 */
[----:B------:R-:W-:Y:S05]  /*4760*/  BRA `(.L_x_23514) ;  /* 0x0000000c002c7947 */ /* 0x000fea0003800000 */
.L_x_23510:
        /* <DEDUP_REMOVED lines=10> */
.L_x_23518:
[----:B---3--:R-:W2:Y:S02]  /*4810*/  LDG.E.U16 R2, desc[UR36][R4.64] ;  /* 0x0000002404027981 */ /* 0x008ea4000c1e1500 */
[----:B--2---:R-:W-:-:S06]  /*4820*/  HADD2.F32 R2, -RZ, R2.H0_H0 ;  /* 0x20000002ff027230 */ /* 0x004fcc0000004100 */
[----:B------:R-:W0:Y:S02]  /*4830*/  F2I.S64.TRUNC R2, R2 ;  /* 0x0000000200027311 */ /* 0x000e24000020d900 */
[----:B0-----:R-:W-:Y:S01]  /*4840*/  PRMT R0, R2, 0x7610, R0 ;  /* 0x0000761002007816 */ /* 0x001fe20000000000 */
[----:B------:R-:W-:Y:S06]  /*4850*/  BRA `(.L_x_23514) ;  /* 0x0000000800f07947 */ /* 0x000fec0003800000 */
.L_x_23517:
        /* <DEDUP_REMOVED lines=10> */
.L_x_23520:
[----:B------:R-:W3:Y:S02]  /*4900*/  LDG.E.U16 R4, desc[UR36][R4.64] ;  /* 0x0000002404047981 */ /* 0x000ee4000c1e1500 */
[----:B---3--:R-:W-:-:S06]  /*4910*/  HADD2.F32 R2, -RZ, R4.H0_H0 ;  /* 0x20000004ff027230 */ /* 0x008fcc0000004100 */
[----:B------:R-:W0:Y:S02]  /*4920*/  F2I.S64.TRUNC R2, R2 ;  /* 0x0000000200027311 */ /* 0x000e24000020d900 */
[----:B0-----:R-:W-:Y:S01]  /*4930*/  PRMT R0, R2, 0x7610, R0 ;  /* 0x0000761002007816 */ /* 0x001fe20000000000 */
[----:B------:R-:W-:Y:S06]  /*4940*/  BRA `(.L_x_23514) ;  /* 0x0000000800b47947 */ /* 0x000fec0003800000 */
.L_x_23519:
[----:B---3--:R-:W2:Y:S02]  /*4950*/  LDG.E.64 R2, desc[UR36][R4.64] ;  /* 0x0000002404027981 */ /* 0x008ea4000c1e1b00 */
[----:B--2---:R-:W0:Y:S02]  /*4960*/  F2I.S64.F64.TRUNC R2, R2 ;  /* 0x0000000200027311 */ /* 0x004e24000030d900 */
[----:B0-----:R-:W-:Y:S01]  /*4970*/  PRMT R0, R2, 0x7610, R0 ;  /* 0x0000761002007816 */ /* 0x001fe20000000000 */
[----:B------:R-:W-:Y:S06]  /*4980*/  BRA `(.L_x_23514) ;  /* 0x0000000800a47947 */ /* 0x000fec0003800000 */
.L_x_23509:
        /* <DEDUP_REMOVED lines=12> */
.L_x_23523:
[----:B------:R-:W3:Y:S02]  /*4a50*/  LDG.E.64 R4, desc[UR36][R4.64] ;  /* 0x0000002404047981 */ /* 0x000ee4000c1e1b00 */
[----:B---3--:R-:W0:Y:S02]  /*4a60*/  F2I.S64.F64.TRUNC R2, R4 ;  /* 0x0000000400027311 */ /* 0x008e24000030d900 */
[----:B0-----:R-:W-:Y:S01]  /*4a70*/  PRMT R0, R2, 0x7610, R0 ;  /* 0x0000761002007816 */ /* 0x001fe20000000000 */
[----:B------:R-:W-:Y:S06]  /*4a80*/  BRA `(.L_x_23514) ;  /* 0x0000000800647947 */ /* 0x000fec0003800000 */
.L_x_23522:
[----:B------:R-:W-:-:S09]  /*4a90*/  UISETP.NE.AND UP0, UPT, UR4, 0xf, UPT ;  /* 0x0000000f0400788c */ /* 0x000fd2000bf05270 */
[----:B------:R-:W-:Y:S05]  /*4aa0*/  BRA.U !UP0, `(.L_x_23524) ;  /* 0x00000001089c7547 */ /* 0x000fea000b800000 */
[----:B------:R-:W-:-:S09]  /*4ab0*/  UISETP.NE.AND UP0, UPT, UR4, 0x17, UPT ;  /* 0x000000170400788c */ /* 0x000fd2000bf05270 */
[----:B------:R-:W-:Y:S05]  /*4ac0*/  BRA.U !UP0, `(.L_x_23525) ;  /* 0x00000001085c7547 */ /* 0x000fea000b800000 */
[----:B------:R-:W-:-:S09]  /*4ad0*/  UISETP.NE.AND UP0, UPT, UR4, 0x18, UPT ;  /* 0x000000180400788c */ /* 0x000fd2000bf05270 */
[----:B------:R-:W-:Y:S05]  /*4ae0*/  BRA.U UP0, `(.L_x_23513) ;  /* 0x0000000500f87547 */ /* 0x000fea000b800000 */
[----:B------:R-:W2:Y:S01]  /*4af0*/  LDG.E.U8 R0, desc[UR36][R4.64] ;  /* 0x0000002404007981 */ /* 0x000ea2000c1e1100 */
[----:B---3--:R-:W-:Y:S01]  /*4b00*/  MOV R6, 0x1f ;  /* 0x0000001f00067802 */ /* 0x008fe20000000f00 */
        /* <DEDUP_REMOVED lines=19> */
.L_x_23525:
        /* <DEDUP_REMOVED lines=14> */
.L_x_23524:
[----:B---3--:R-:W2:Y:S02]  /*4d20*/  LDG.E.U16 R2, desc[UR36][R4.64] ;  /* 0x0000002404027981 */ /* 0x008ea4000c1e1500 */
[----:B--2---:R-:W-:-:S06]  /*4d30*/  SHF.L.U32 R2, R2, 0x10, RZ ;  /* 0x0000001002027819 */ /* 0x004fcc00000006ff */
[----:B------:R-:W0:Y:S02]  /*4d40*/  F2I.S64.TRUNC R2, R2 ;  /* 0x0000000200027311 */ /* 0x000e24000020d900 */
[----:B0-----:R-:W-:Y:S01]  /*4d50*/  PRMT R0, R2, 0x7610, R0 ;  /* 0x0000761002007816 */ /* 0x001fe20000000000 */
[----:B------:R-:W-:Y:S06]  /*4d60*/  BRA `(.L_x_23514) ;  /* 0x0000000400ac7947 */ /* 0x000fec0003800000 */
.L_x_23521:
        /* <DEDUP_REMOVED lines=10> */
.L_x_23528:
        /* <DEDUP_REMOVED lines=21> */
.L_x_23532:
[----:B------:R-:W-:Y:S05]  /*4f60*/  BSYNC.RECONVERGENT B1 ;  /* 0x0000000000017941 */ /* 0x000fea0003800200 */
.L_x_23531:
[----:B------:R-:W-:Y:S01]  /*4f70*/  IMAD.SHL.U32 R0, R0, 0x100000, RZ ;  /* 0x0010000000007824 */ /* 0x000fe200078e00ff */
[----:B------:R-:W-:-:S04]  /*4f80*/  LEA R2, R2, 0x3b800000, 0x17 ;  /* 0x3b80000002027811 */ /* 0x000fc800078eb8ff */
[----:B------:R-:W-:-:S07]  /*4f90*/  LOP3.LUT R2, R2, R0, R7, 0xfe, !PT ;  /* 0x0000000002027212 */ /* 0x000fce00078efe07 */
.L_x_23530:
[----:B------:R-:W-:Y:S05]  /*4fa0*/  BSYNC.RECONVERGENT B0 ;  /* 0x0000000000007941 */ /* 0x000fea0003800200 */
.L_x_23529:
[----:B------:R-:W0:Y:S02]  /*4fb0*/  F2I.S64.TRUNC R2, R2 ;  /* 0x0000000200027311 */ /* 0x000e24000020d900 */
[----:B0-----:R-:W-:Y:S01]  /*4fc0*/  PRMT R0, R2, 0x7610, R0 ;  /* 0x0000761002007816 */ /* 0x001fe20000000000 */
[----:B------:R-:W-:Y:S06]  /*4fd0*/  BRA `(.L_x_23514) ;  /* 0x0000000400107947 */ /* 0x000fec0003800000 */
.L_x_23527:
        /* <DEDUP_REMOVED lines=21> */
.L_x_23536:
[----:B------:R-:W-:Y:S05]  /*5130*/  BSYNC.RECONVERGENT B1 ;  /* 0x0000000000017941 */ /* 0x000fea0003800200 */
.L_x_23535:
[----:B------:R-:W-:Y:S01]  /*5140*/  IMAD.SHL.U32 R0, R0, 0x200000, RZ ;  /* 0x0020000000007824 */ /* 0x000fe200078e00ff */
[----:B------:R-:W-:-:S04]  /*5150*/  LEA R2, R2, 0x37800000, 0x17 ;  /* 0x3780000002027811 */ /* 0x000fc800078eb8ff */
[----:B------:R-:W-:-:S07]  /*5160*/  LOP3.LUT R2, R2, R0, R7, 0xfe, !PT ;  /* 0x0000000002027212 */ /* 0x000fce00078efe07 */
.L_x_23534:
[----:B------:R-:W-:Y:S05]  /*5170*/  BSYNC.RECONVERGENT B0 ;  /* 0x0000000000007941 */ /* 0x000fea0003800200 */
.L_x_23533:
[----:B------:R-:W0:Y:S02]  /*5180*/  F2I.S64.TRUNC R2, R2 ;  /* 0x0000000200027311 */ /* 0x000e24000020d900 */
[----:B0-----:R-:W-:Y:S01]  /*5190*/  PRMT R0, R2, 0x7610, R0 ;  /* 0x0000761002007816 */ /* 0x001fe20000000000 */
[----:B------:R-:W-:Y:S06]  /*51a0*/  BRA `(.L_x_23514) ;  /* 0x00000000009c7947 */ /* 0x000fec0003800000 */
.L_x_23526:
        /* <DEDUP_REMOVED lines=12> */
[----:B------:R-:W-:Y:S01]  /*5270*/  @!P0 MOV R2, 0x7f800001 ;  /* 0x7f80000100028802 */ /* 0x000fe20000000f00 */
[----:B------:R-:W-:-:S07]  /*5280*/  @P0 IMAD.SHL.U32 R2, R4, 0x800000, RZ ;  /* 0x0080000004020824 */ /* 0x000fce00078e00ff */
.L_x_23540:
[----:B------:R-:W-:Y:S05]  /*5290*/  BSYNC.RECONVERGENT B0 ;  /* 0x0000000000007941 */ /* 0x000fea0003800200 */
.L_x_23539:
[----:B------:R-:W0:Y:S02]  /*52a0*/  F2I.S64.TRUNC R2, R2 ;  /* 0x0000000200027311 */ /* 0x000e24000020d900 */
[----:B0-----:R-:W-:Y:S01]  /*52b0*/  PRMT R0, R2, 0x7610, R0 ;  /* 0x0000761002007816 */ /* 0x001fe20000000000 */
[----:B------:R-:W-:Y:S06]  /*52c0*/  BRA `(.L_x_23514) ;  /* 0x0000000000547947 */ /* 0x000fec0003800000 */
.L_x_23513:
[----:B---3--:R-:W-:Y:S01]  /*52d0*/  MOV R2, 0x0 ;  /* 0x0000000000027802 */ /* 0x008fe20000000f00 */
        /* <DEDUP_REMOVED lines=15> */
.L_x_23541:
[----:B------:R-:W-:Y:S01]  /*53d0*/  PRMT R0, RZ, 0x7610, R0 ;  /* 0x00007610ff007816 */ /* 0x000fe20000000000 */
[----:B------:R-:W-:Y:S06]  /*53e0*/  BRA `(.L_x_23514) ;  /* 0x00000000000c7947 */ /* 0x000fec0003800000 */
.L_x_23538:
[----:B------:R1:W5:Y:S01]  /*53f0*/  LDG.E.U8 R0, desc[UR36][R4.64] ;  /* 0x0000002404007981 */ /* 0x000362000c1e1100 */
[----:B------:R-:W-:Y:S05]  /*5400*/  BRA `(.L_x_23514) ;  /* 0x0000000000047947 */ /* 0x000fea0003800000 */
.L_x_23537:
[----:B------:R2:W5:Y:S02]  /*5410*/  LDG.E.U8 R0, desc[UR36][R4.64] ;  /* 0x0000002404007981 */ /* 0x000564000c1e1100 */
.L_x_23514:
[----:B-----5:R-:W-:Y:S01]  /*5420*/  LOP3.LUT R0, R0, 0xff, RZ, 0xc0, !PT ;  /* 0x000000ff00007812 */ /* 0x020fe200078ec0ff */
[----:B------:R-:W3:Y:S01]  /*5430*/  LDCU.64 UR4, c[0x0][0x580] ;  /* 0x0000b000ff0477ac */ /* 0x000ee20008000a00 */
[----:B------:R-:W-:Y:S03]  /*5440*/  BSSY.RECONVERGENT B0, `(.L_x_23542) ;  /* 0x0000012000007945 */ /* 0x000fe60003800200 */
[----:B------:R-:W-:-:S06]  /*5450*/  IMAD R10, R0, R0, RZ ;  /* 0x00000000000a7224 */ /* 0x000fcc00078e02ff */
[----:B------:R-:W0:Y:S08]  /*5460*/  I2F.F64.U32 R10, R10 ;  /* 0x0000000a000a7312 */ /* 0x000e300000201800 */
[----:B012-4-:R-:W3:Y:S01]  /*5470*/  MUFU.RCP64H R5, R11 ;  /* 0x0000000b00057308 */ /* 0x017ee20000001800 */
[----:B------:R-:W-:-:S05]  /*5480*/  VIADD R4, R11, 0x300402 ;  /* 0x003004020b047836 */ /* 0x000fca0000000000 */
[----:B------:R-:W-:Y:S01]  /*5490*/  FSETP.GEU.AND P0, PT, |R4|, 5.8789094863358348022e-39, PT ;  /* 0x004004020400780b */ /* 0x000fe20003f0e200 */
[----:B---3--:R-:W-:-:S08]  /*54a0*/  DFMA R2, -R10, R4, 1 ;  /* 0x3ff000000a02742b */ /* 0x008fd00000000104 */
[----:B------:R-:W-:-:S08]  /*54b0*/  DFMA R2, R2, R2, R2 ;  /* 0x000000020202722b */ /* 0x000fd00000000002 */
[----:B------:R-:W-:Y:S01]  /*54c0*/  DFMA R6, R4, R2, R4 ;  /* 0x000000020406722b */ /* 0x000fe20000000004 */
[----:B------:R-:W-:-:S04]  /*54d0*/  IADD3 R2, P1, PT, R16, UR4, RZ ;  /* 0x0000000410027c10 */ /* 0x000fc8000ff3e0ff */
[----:B------:R-:W-:-:S03]  /*54e0*/  IADD3.X R3, PT, PT, RZ, UR5, RZ, P1, !PT ;  /* 0x00000005ff037c10 */ /* 0x000fc60008ffe4ff */
[----:B------:R-:W-:-:S08]  /*54f0*/  DFMA R8, -R10, R6, 1 ;  /* 0x3ff000000a08742b */ /* 0x000fd00000000106 */
[----:B------:R-:W-:Y:S01]  /*5500*/  DFMA R6, R6, R8, R6 ;  /* 0x000000080606722b */ /* 0x000fe20000000006 */
[----:B------:R-:W-:Y:S10]  /*5510*/  @P0 BRA `(.L_x_23543) ;  /* 0x0000000000100947 */ /* 0x000ff40003800000 */
[----:B------:R-:W-:-:S05]  /*5520*/  LOP3.LUT R0, R11, 0x7fffffff, RZ, 0xc0, !PT ;  /* 0x7fffffff0b007812 */ /* 0x000fca00078ec0ff */
[----:B------:R-:W-:Y:S01]  /*5530*/  VIADD R8, R0, 0xfff00000 ;  /* 0xfff0000000087836 */ /* 0x000fe20000000000 */
[----:B------:R-:W-:-:S07]  /*5540*/  MOV R0, 0x5560 ;  /* 0x0000556000007802 */ /* 0x000fce0000000f00 */
[----:B------:R-:W-:Y:S05]  /*5550*/  CALL.REL.NOINC `($__internal_56_$__cuda_sm20_dblrcp_rn_slowpath_v3) ;  /* 0x00000070006c7944 */ /* 0x000fea0003c00000 */
.L_x_23543:
[----:B------:R-:W-:Y:S05]  /*5560*/  BSYNC.RECONVERGENT B0 ;  /* 0x0000000000007941 */ /* 0x000fea0003800200 */
.L_x_23542:
        /* <DEDUP_REMOVED lines=15> */
.L_x_23548:
[----:B-1----:R0:W-:Y:S01]  /*5660*/  STG.E.U8 desc[UR36][R2.64], R5 ;  /* 0x0000000502007986 */ /* 0x0021e2000c101124 */
[----:B------:R-:W-:Y:S05]  /*5670*/  BRA `(.L_x_23550) ;  /* 0x0000000c00507947 */ /* 0x000fea0003800000 */
.L_x_23547:
        /* <DEDUP_REMOVED lines=10> */
.L_x_23552:
[----:B-1----:R-:W-:-:S05]  /*5720*/  LOP3.LUT R5, R5, 0xff, RZ, 0xc0, !PT ;  /* 0x000000ff05057812 */ /* 0x002fca00078ec0ff */
[----:B------:R0:W-:Y:S01]  /*5730*/  STG.E desc[UR36][R2.64], R5 ;  /* 0x0000000502007986 */ /* 0x0001e2000c101924 */
[----:B------:R-:W-:Y:S05]  /*5740*/  BRA `(.L_x_23550) ;  /* 0x0000000c001c7947 */ /* 0x000fea0003800000 */
.L_x_23551:
[----:B-1----:R-:W-:-:S05]  /*5750*/  LOP3.LUT R5, R5, 0xff, RZ, 0xc0, !PT ;  /* 0x000000ff05057812 */ /* 0x002fca00078ec0ff */
[----:B------:R0:W-:Y:S01]  /*5760*/  STG.E.U16 desc[UR36][R2.64], R5 ;  /* 0x0000000502007986 */ /* 0x0001e2000c101524 */
[----:B------:R-:W-:Y:S05]  /*5770*/  BRA `(.L_x_23550) ;  /* 0x0000000c00107947 */ /* 0x000fea0003800000 */
.L_x_23546:
        /* <DEDUP_REMOVED lines=10> */
.L_x_23554:
[----:B-1----:R-:W-:-:S04]  /*5820*/  LOP3.LUT R5, R5, 0xff, RZ, 0xc0, !PT ;  /* 0x000000ff05057812 */ /* 0x002fc800078ec0ff */
[----:B------:R-:W0:Y:S02]  /*5830*/  I2F.U16 R0, R5 ;  /* 0x0000000500007306 */ /* 0x000e240000101000 */
[----:B0-----:R-:W-:-:S05]  /*5840*/  F2FP.F16.F32.PACK_AB R0, RZ, R0 ;  /* 0x00000000ff00723e */ /* 0x001fca00000000ff */
[----:B------:R0:W-:Y:S01]  /*5850*/  STG.E.U16 desc[UR36][R2.64], R0 ;  /* 0x0000000002007986 */ /* 0x0001e2000c101524 */
[----:B------:R-:W-:Y:S05]  /*5860*/  BRA `(.L_x_23550) ;  /* 0x0000000800d47947 */ /* 0x000fea0003800000 */
.L_x_23553:
        /* <DEDUP_REMOVED lines=11> */
.L_x_23556:
[----:B-1----:R-:W-:-:S06]  /*5920*/  LOP3.LUT R5, R5, 0xff, RZ, 0xc0, !PT ;  /* 0x000000ff05057812 */ /* 0x002fcc00078ec0ff */
[----:B------:R-:W0:Y:S02]  /*5930*/  I2F.U16 R5, R5 ;  /* 0x0000000500057306 */ /* 0x000e240000101000 */
[----:B0-----:R-:W-:-:S04]  /*5940*/  F2FP.F16.F32.PACK_AB R5, RZ, R5 ;  /* 0x00000005ff05723e */ /* 0x001fc800000000ff */
[----:B------:R-:W-:-:S05]  /*5950*/  PRMT R5, R5, 0x5410, RZ ;  /* 0x0000541005057816 */ /* 0x000fca00000000ff */
[----:B------:R0:W-:Y:S01]  /*5960*/  STG.E desc[UR36][R2.64], R5 ;  /* 0x0000000502007986 */ /* 0x0001e2000c101924 */
[----:B------:R-:W-:Y:S05]  /*5970*/  BRA `(.L_x_23550) ;  /* 0x0000000800907947 */ /* 0x000fea0003800000 */
.L_x_23555:
[----:B-1----:R-:W-:-:S06]  /*5980*/  LOP3.LUT R5, R5, 0xff, RZ, 0xc0, !PT ;  /* 0x000000ff05057812 */ /* 0x002fcc00078ec0ff */
[----:B------:R-:W0:Y:S02]  /*5990*/  I2F.F64.U16 R4, R5 ;  /* 0x0000000500047312 */ /* 0x000e240000101800 */
[----:B0-----:R0:W-:Y:S01]  /*59a0*/  STG.E.64 desc[UR36][R2.64], R4 ;  /* 0x0000000402007986 */ /* 0x0011e2000c101b24 */
[----:B------:R-:W-:Y:S05]  /*59b0*/  BRA `(.L_x_23550) ;  /* 0x0000000800807947 */ /* 0x000fea0003800000 */
.L_x_23545:
        /* <DEDUP_REMOVED lines=13> */
.L_x_23560:
[----:B-1----:R-:W-:Y:S01]  /*5a90*/  LOP3.LUT R5, R5, 0xff, RZ, 0xc0, !PT ;  /* 0x000000ff05057812 */ /* 0x002fe200078ec0ff */
[----:B------:R-:W-:Y:S01]  /*5aa0*/  BSSY.RECONVERGENT B0, `(.L_x_23561) ;  /* 0x0000011000007945 */ /* 0x000fe20003800200 */
[----:B------:R-:W-:-:S04]  /*5ab0*/  MOV R0, 0x80 ;  /* 0x0000008000007802 */ /* 0x000fc80000000f00 */
        /* <DEDUP_REMOVED lines=15> */
.L_x_23562:
[----:B------:R-:W-:Y:S05]  /*5bb0*/  BSYNC.RECONVERGENT B0 ;  /* 0x0000000000007941 */ /* 0x000fea0003800200 */
.L_x_23561:
[----:B------:R0:W-:Y:S01]  /*5bc0*/  STG.E.U8 desc[UR36][R2.64], R0 ;  /* 0x0000000002007986 */ /* 0x0001e2000c101124 */
[----:B------:R-:W-:Y:S05]  /*5bd0*/  BRA `(.L_x_23550) ;  /* 0x0000000400f87947 */ /* 0x000fea0003800000 */
.L_x_23559:
[----:B-1----:R-:W-:Y:S01]  /*5be0*/  LOP3.LUT R5, R5, 0xff, RZ, 0xc0, !PT ;  /* 0x000000ff05057812 */ /* 0x002fe200078ec0ff */
        /* <DEDUP_REMOVED lines=17> */
.L_x_23564:
[----:B------:R-:W-:Y:S05]  /*5d00*/  BSYNC.RECONVERGENT B0 ;  /* 0x0000000000007941 */ /* 0x000fea0003800200 */
.L_x_23563:
[----:B------:R0:W-:Y:S01]  /*5d10*/  STG.E.U8 desc[UR36][R2.64], R0 ;  /* 0x0000000002007986 */ /* 0x0001e2000c101124 */
[----:B------:R-:W-:Y:S05]  /*5d20*/  BRA `(.L_x_23550) ;  /* 0x0000000400a47947 */ /* 0x000fea0003800000 */
.L_x_23558:
[----:B------:R-:W-:-:S09]  /*5d30*/  UISETP.NE.AND UP0, UPT, UR4, 0x1c, UPT ;  /* 0x0000001c0400788c */ /* 0x000fd2000bf05270 */
[----:B------:R-:W-:Y:S05]  /*5d40*/  BRA.U !UP0, `(.L_x_23565) ;  /* 0x0000000108647547 */ /* 0x000fea000b800000 */
[----:B------:R-:W-:-:S09]  /*5d50*/  UISETP.NE.AND UP0, UPT, UR4, 0x1d, UPT ;  /* 0x0000001d0400788c */ /* 0x000fd2000bf05270 */
[----:B------:R-:W-:Y:S05]  /*5d60*/  BRA.U !UP0, `(.L_x_23566) ;  /* 0x00000001084c7547 */ /* 0x000fea000b800000 */
[----:B------:R-:W-:-:S09]  /*5d70*/  UISETP.NE.AND UP0, UPT, UR4, 0x2c, UPT ;  /* 0x0000002c0400788c */ /* 0x000fd2000bf05270 */
[----:B------:R-:W-:Y:S05]  /*5d80*/  BRA.U UP0, `(.L_x_23549) ;  /* 0x0000000100b47547 */ /* 0x000fea000b800000 */
        /* <DEDUP_REMOVED lines=17> */
.L_x_23566:
[----:B-1----:R-:W-:Y:S02]  /*5ea0*/  LOP3.LUT R4, R5, 0xff, RZ, 0xc0, !PT ;  /* 0x000000ff05047812 */ /* 0x002fe400078ec0ff */
[----:B------:R-:W-:-:S05]  /*5eb0*/  MOV R5, RZ ;  /* 0x000000ff00057202 */ /* 0x000fca0000000f00 */
[----:B------:R0:W-:Y:S01]  /*5ec0*/  STG.E.64 desc[UR36][R2.64], R4 ;  /* 0x0000000402007986 */ /* 0x0001e2000c101b24 */
[----:B------:R-:W-:Y:S05]  /*5ed0*/  BRA `(.L_x_23550) ;  /* 0x0000000400387947 */ /* 0x000fea0003800000 */
.L_x_23565:
[----:B-1----:R-:W-:-:S05]  /*5ee0*/  LOP3.LUT R5, R5, 0xff, RZ, 0xc0, !PT ;  /* 0x000000ff05057812 */ /* 0x002fca00078ec0ff */
[----:B------:R0:W-:Y:S01]  /*5ef0*/  STG.E desc[UR36][R2.64], R5 ;  /* 0x0000000502007986 */ /* 0x0001e2000c101924 */
[----:B------:R-:W-:Y:S05]  /*5f00*/  BRA `(.L_x_23550) ;  /* 0x00000004002c7947 */ /* 0x000fea0003800000 */
.L_x_23557:
        /* <DEDUP_REMOVED lines=10> */
.L_x_23568:
[----:B-1----:R-:W-:Y:S02]  /*5fb0*/  LOP3.LUT R5, R5, 0xff, RZ, 0xc0, !PT ;  /* 0x000000ff05057812 */ /* 0x002fe400078ec0ff */
[----:B------:R-:W-:-:S04]  /*5fc0*/  CS2R R6, SRZ ;  /* 0x0000000000067805 */ /* 0x000fc8000001ff00 */
[----:B------:R-:W0:Y:S02]  /*5fd0*/  I2F.F64.U16 R4, R5 ;  /* 0x0000000500047312 */ /* 0x000e240000101800 */
[----:B0-----:R4:W-:Y:S01]  /*5fe0*/  STG.E.128 desc[UR36][R2.64], R4 ;  /* 0x0000000402007986 */ /* 0x0019e2000c101d24 */
[----:B------:R-:W-:Y:S05]  /*5ff0*/  BRA `(.L_x_23550) ;  /* 0x0000000000f07947 */ /* 0x000fea0003800000 */
.L_x_23567:
[----:B------:R-:W-:-:S09]  /*6000*/  UISETP.NE.AND UP0, UPT, UR4, 0xf, UPT ;  /* 0x0000000f0400788c */ /* 0x000fd2000bf05270 */
[----:B------:R-:W-:Y:S05]  /*6010*/  BRA.U !UP0, `(.L_x_23569) ;  /* 0x0000000108d87547 */ /* 0x000fea000b800000 */
[----:B------:R-:W-:-:S09]  /*6020*/  UISETP.NE.AND UP0, UPT, UR4, 0x17, UPT ;  /* 0x000000170400788c */ /* 0x000fd2000bf05270 */
[----:B------:R-:W-:Y:S05]  /*6030*/  BRA.U !UP0, `(.L_x_23570) ;  /* 0x0000000108887547 */ /* 0x000fea000b800000 */
[----:B------:R-:W-:-:S09]  /*6040*/  UISETP.NE.AND UP0, UPT, UR4, 0x18, UPT ;  /* 0x000000180400788c */ /* 0x000fd2000bf05270 */
[----:B------:R-:W-:Y:S05]  /*6050*/  BRA.U !UP0, `(.L_x_23571) ;  /* 0x0000000108447547 */ /* 0x000fea000b800000 */
.L_x_23549:
        /* <DEDUP_REMOVED lines=16> */
.L_x_23572:
[----:B------:R-:W-:Y:S05]  /*6160*/  BRA `(.L_x_23550) ;  /* 0x0000000000947947 */ /* 0x000fea0003800000 */
.L_x_23571:
[----:B-1----:R-:W-:Y:S01]  /*6170*/  LOP3.LUT R0, R5, 0xff, RZ, 0xc0, !PT ;  /* 0x000000ff05007812 */ /* 0x002fe200078ec0ff */
        /* <DEDUP_REMOVED lines=11> */
.L_x_23574:
[----:B------:R-:W-:Y:S05]  /*6230*/  BSYNC.RECONVERGENT B0 ;  /* 0x0000000000007941 */ /* 0x000fea0003800200 */
.L_x_23573:
[----:B------:R3:W-:Y:S01]  /*6240*/  STG.E.U8 desc[UR36][R2.64], R5 ;  /* 0x0000000502007986 */ /* 0x0007e2000c101124 */
[----:B------:R-:W-:Y:S05]  /*6250*/  BRA `(.L_x_23550) ;  /* 0x0000000000587947 */ /* 0x000fea0003800000 */
.L_x_23570:
[----:B-1----:R-:W-:-:S04]  /*6260*/  LOP3.LUT R5, R5, 0xff, RZ, 0xc0, !PT ;  /* 0x000000ff05057812 */ /* 0x002fc800078ec0ff */
        /* <DEDUP_REMOVED lines=12> */
.L_x_23575:
[----:B------:R-:W-:Y:S01]  /*6330*/  IMAD.MOV.U32 R5, RZ, RZ, 0x7f ;  /* 0x0000007fff057424 */ /* 0x000fe200078e00ff */
[----:B------:R-:W-:-:S04]  /*6340*/  ISETP.GT.U32.AND P0, PT, R7, 0x7f800000, PT ;  /* 0x7f8000000700780c */ /* 0x000fc80003f04070 */
[----:B------:R-:W-:-:S05]  /*6350*/  SEL R5, R5, 0x7c, P0 ;  /* 0x0000007c05057807 */ /* 0x000fca0000000000 */
[----:B------:R2:W-:Y:S01]  /*6360*/  STG.E.U8 desc[UR36][R2.64], R5 ;  /* 0x0000000502007986 */ /* 0x0005e2000c101124 */
[----:B------:R-:W-:Y:S05]  /*6370*/  BRA `(.L_x_23550) ;  /* 0x0000000000107947 */ /* 0x000fea0003800000 */
.L_x_23569:
[----:B-1----:R-:W-:-:S04]  /*6380*/  LOP3.LUT R5, R5, 0xff, RZ, 0xc0, !PT ;  /* 0x000000ff05057812 */ /* 0x002fc800078ec0ff */
[----:B------:R-:W0:Y:S02]  /*6390*/  I2F.U16 R0, R5 ;  /* 0x0000000500007306 */ /* 0x000e240000101000 */
[----:B0-----:R-:W-:-:S05]  /*63a0*/  F2FP.BF16.F32.PACK_AB R0, RZ, R0 ;  /* 0x00000000ff00723e */ /* 0x001fca00000010ff */
[----:B------:R0:W-:Y:S02]  /*63b0*/  STG.E.U16 desc[UR36][R2.64], R0 ;  /* 0x0000000002007986 */ /* 0x0001e4000c101524 */
.L_x_23550:
[----:B------:R-:W-:Y:S05]  /*63c0*/  BSYNC.RECONVERGENT B7 ;  /* 0x0000000000077941 */ /* 0x000fea0003800200 */
.L_x_23544:
[----:B------:R-:W-:-:S07]  /*63d0*/  IADD3 R17, PT, PT, R17, 0x80, RZ ;  /* 0x0000008011117810 */ /* 0x000fce0007ffe0ff */
.L_x_23507:
[----:B------:R-:W-:Y:S05]  /*63e0*/  BSYNC.RECONVERGENT B6 ;  /* 0x0000000000067941 */ /* 0x000fea0003800200 */
.L_x_23506:
        /* <DEDUP_REMOVED lines=307> */
.L_x_23578:
[----:B------:R-:W4:Y:S01]  /*7720*/  LDCU.64 UR6, c[0x0][0x588] ;  /* 0x0000b100ff0677ac */ /* 0x000f220008000a00 */
[----:B------:R-:W-:-:S04]  /*7730*/  UPRMT UR4, UR42, 0x9910, URZ ;  /* 0x000099102a047896 */ /* 0x000fc800080000ff */
[----:B------:R-:W-:Y:S01]  /*7740*/  UISETP.GT.AND UP0, UPT, UR4, 0x9, UPT ;  /* 0x000000090400788c */ /* 0x000fe2000bf04270 */
[----:B----4-:R-:W-:-:S05]  /*7750*/  IADD3 R4, P0, PT, R0, UR6, RZ ;  /* 0x0000000600047c10 */ /* 0x010fca000ff1e0ff */
[----:B-123--:R-:W-:-:S03]  /*7760*/  IMAD.X R5, RZ, RZ, UR7, P0 ;  /* 0x00000007ff057e24 */ /* 0x00efc600080e06ff */
        /* <DEDUP_REMOVED lines=11> */
.L_x_23582:
[----:B------:R0:W5:Y:S01]  /*7820*/  LDG.E.U8 R0, desc[UR36][R4.64] ;  /* 0x0000002404007981 */ /* 0x000162000c1e1100 */
[----:B------:R-:W-:Y:S05]  /*7830*/  BRA `(.L_x_23584) ;  /* 0x0000000c005c7947 */ /* 0x000fea0003800000 */
.L_x_23581:
        /* <DEDUP_REMOVED lines=8> */
.L_x_23586:
[----:B------:R3:W5:Y:S01]  /*78c0*/  LDG.E.U8 R0, desc[UR36][R4.64] ;  /* 0x0000002404007981 */ /* 0x000762000c1e1100 */
[----:B------:R-:W-:Y:S05]  /*78d0*/  BRA `(.L_x_23584) ;  /* 0x0000000c00347947 */ /* 0x000fea0003800000 */
.L_x_23585:
[----:B------:R2:W5:Y:S01]  /*78e0*/  LDG.E.U16 R0, desc[UR36][R4.64] ;  /* 0x0000002404007981 */ /* 0x000562000c1e1500 */
[----:B------:R-:W-:Y:S05]  /*78f0*/  BRA `(.L_x_23584) ;  /* 0x0000000c002c7947 */ /* 0x000fea0003800000 */
.L_x_23580:
        /* <DEDUP_REMOVED lines=10> */
.L_x_23588:
[----:B------:R-:W2:Y:S02]  /*79a0*/  LDG.E.U16 R2, desc[UR36][R4.64] ;  /* 0x0000002404027981 */ /* 0x000ea4000c1e1500 */
[----:B--2---:R-:W-:-:S06]  /*79b0*/  HADD2.F32 R2, -RZ, R2.H0_H0 ;  /* 0x20000002ff027230 */ /* 0x004fcc0000004100 */
[----:B------:R-:W0:Y:S02]  /*79c0*/  F2I.S64.TRUNC R2, R2 ;  /* 0x0000000200027311 */ /* 0x000e24000020d900 */
[----:B0-----:R-:W-:Y:S01]  /*79d0*/  PRMT R0, R2, 0x7610, R0 ;  /* 0x0000761002007816 */ /* 0x001fe20000000000 */
[----:B------:R-:W-:Y:S06]  /*79e0*/  BRA `(.L_x_23584) ;  /* 0x0000000800f07947 */ /* 0x000fec0003800000 */
.L_x_23587:
        /* <DEDUP_REMOVED lines=10> */
.L_x_23590:
[----:B------:R-:W2:Y:S02]  /*7a90*/  LDG.E.U16 R4, desc[UR36][R4.64] ;  /* 0x0000002404047981 */ /* 0x000ea4000c1e1500 */
[----:B--2---:R-:W-:-:S06]  /*7aa0*/  HADD2.F32 R2, -RZ, R4.H0_H0 ;  /* 0x20000004ff027230 */ /* 0x004fcc0000004100 */
[----:B------:R-:W0:Y:S02]  /*7ab0*/  F2I.S64.TRUNC R2, R2 ;  /* 0x0000000200027311 */ /* 0x000e24000020d900 */
[----:B0-----:R-:W-:Y:S01]  /*7ac0*/  PRMT R0, R2, 0x7610, R0 ;  /* 0x0000761002007816 */ /* 0x001fe20000000000 */
[----:B------:R-:W-:Y:S06]  /*7ad0*/  BRA `(.L_x_23584) ;  /* 0x0000000800b47947 */ /* 0x000fec0003800000 */
.L_x_23589:
[----:B------:R-:W2:Y:S02]  /*7ae0*/  LDG.E.64 R2, desc[UR36][R4.64] ;  /* 0x0000002404027981 */ /* 0x000ea4000c1e1b00 */
[----:B--2---:R-:W0:Y:S02]  /*7af0*/  F2I.S64.F64.TRUNC R2, R2 ;  /* 0x0000000200027311 */ /* 0x004e24000030d900 */
[----:B0-----:R-:W-:Y:S01]  /*7b00*/  PRMT R0, R2, 0x7610, R0 ;  /* 0x0000761002007816 */ /* 0x001fe20000000000 */
[----:B------:R-:W-:Y:S06]  /*7b10*/  BRA `(.L_x_23584) ;  /* 0x0000000800a47947 */ /* 0x000fec0003800000 */
.L_x_23579:
        /* <DEDUP_REMOVED lines=12> */
.L_x_23593:
[----:B------:R-:W2:Y:S02]  /*7be0*/  LDG.E.64 R4, desc[UR36][R4.64] ;  /* 0x0000002404047981 */ /* 0x000ea4000c1e1b00 */
[----:B--2---:R-:W0:Y:S02]  /*7bf0*/  F2I.S64.F64.TRUNC R2, R4 ;  /* 0x0000000400027311 */ /* 0x004e24000030d900 */
[----:B0-----:R-:W-:Y:S01]  /*7c00*/  PRMT R0, R2, 0x7610, R0 ;  /* 0x0000761002007816 */ /* 0x001fe20000000000 */
[----:B------:R-:W-:Y:S06]  /*7c10*/  BRA `(.L_x_23584) ;  /* 0x0000000800647947 */ /* 0x000fec0003800000 */
.L_x_23592:
        /* <DEDUP_REMOVED lines=27> */
.L_x_23595:
        /* <DEDUP_REMOVED lines=14> */
.L_x_23594:
[----:B------:R-:W2:Y:S02]  /*7eb0*/  LDG.E.U16 R2, desc[UR36][R4.64] ;  /* 0x0000002404027981 */ /* 0x000ea4000c1e1500 */
[----:B--2---:R-:W-:-:S06]  /*7ec0*/  IMAD.U32 R2, R2, 0x10000, RZ ;  /* 0x0001000002027824 */ /* 0x004fcc00078e00ff */
[----:B------:R-:W0:Y:S02]  /*7ed0*/  F2I.S64.TRUNC R2, R2 ;  /* 0x0000000200027311 */ /* 0x000e24000020d900 */
[----:B0-----:R-:W-:Y:S01]  /*7ee0*/  PRMT R0, R2, 0x7610, R0 ;  /* 0x0000761002007816 */ /* 0x001fe20000000000 */
[----:B------:R-:W-:Y:S06]  /*7ef0*/  BRA `(.L_x_23584) ;  /* 0x0000000400ac7947 */ /* 0x000fec0003800000 */
.L_x_23591:
        /* <DEDUP_REMOVED lines=10> */
.L_x_23598:
        /* <DEDUP_REMOVED lines=21> */
.L_x_23602:
[----:B------:R-:W-:Y:S05]  /*80f0*/  BSYNC.RECONVERGENT B1 ;  /* 0x0000000000017941 */ /* 0x000fea0003800200 */
.L_x_23601:
[----:B------:R-:W-:Y:S02]  /*8100*/  SHF.L.U32 R0, R0, 0x14, RZ ;  /* 0x0000001400007819 */ /* 0x000fe400000006ff */
[----:B------:R-:W-:-:S04]  /*8110*/  LEA R2, R2, 0x3b800000, 0x17 ;  /* 0x3b80000002027811 */ /* 0x000fc800078eb8ff */
[----:B------:R-:W-:-:S07]  /*8120*/  LOP3.LUT R2, R2, R0, R7, 0xfe, !PT ;  /* 0x0000000002027212 */ /* 0x000fce00078efe07 */
.L_x_23600:
[----:B------:R-:W-:Y:S05]  /*8130*/  BSYNC.RECONVERGENT B0 ;  /* 0x0000000000007941 */ /* 0x000fea0003800200 */
.L_x_23599:
[----:B------:R-:W0:Y:S02]  /*8140*/  F2I.S64.TRUNC R2, R2 ;  /* 0x0000000200027311 */ /* 0x000e24000020d900 */
[----:B0-----:R-:W-:Y:S01]  /*8150*/  PRMT R0, R2, 0x7610, R0 ;  /* 0x0000761002007816 */ /* 0x001fe20000000000 */
[----:B------:R-:W-:Y:S06]  /*8160*/  BRA `(.L_x_23584) ;  /* 0x0000000400107947 */ /* 0x000fec0003800000 */
.L_x_23597:
        /* <DEDUP_REMOVED lines=21> */
.L_x_23606:
[----:B------:R-:W-:Y:S05]  /*82c0*/  BSYNC.RECONVERGENT B1 ;  /* 0x0000000000017941 */ /* 0x000fea0003800200 */
.L_x_23605:
[----:B------:R-:W-:Y:S01]  /*82d0*/  IMAD.SHL.U32 R0, R0, 0x200000, RZ ;  /* 0x0020000000007824 */ /* 0x000fe200078e00ff */
[----:B------:R-:W-:-:S04]  /*82e0*/  LEA R2, R2, 0x37800000, 0x17 ;  /* 0x3780000002027811 */ /* 0x000fc800078eb8ff */
[----:B------:R-:W-:-:S07]  /*82f0*/  LOP3.LUT R2, R2, R0, R7, 0xfe, !PT ;  /* 0x0000000002027212 */ /* 0x000fce00078efe07 */
.L_x_23604:
[----:B------:R-:W-:Y:S05]  /*8300*/  BSYNC.RECONVERGENT B0 ;  /* 0x0000000000007941 */ /* 0x000fea0003800200 */
.L_x_23603:
[----:B------:R-:W0:Y:S02]  /*8310*/  F2I.S64.TRUNC R2, R2 ;  /* 0x0000000200027311 */ /* 0x000e24000020d900 */
[----:B0-----:R-:W-:Y:S01]  /*8320*/  PRMT R0, R2, 0x7610, R0 ;  /* 0x0000761002007816 */ /* 0x001fe20000000000 */
[----:B------:R-:W-:Y:S06]  /*8330*/  BRA `(.L_x_23584) ;  /* 0x00000000009c7947 */ /* 0x000fec0003800000 */
.L_x_23596:
        /* <DEDUP_REMOVED lines=14> */
.L_x_23610:
[----:B------:R-:W-:Y:S05]  /*8420*/  BSYNC.RECONVERGENT B0 ;  /* 0x0000000000007941 */ /* 0x000fea0003800200 */
.L_x_23609:
[----:B------:R-:W0:Y:S02]  /*8430*/  F2I.S64.TRUNC R2, R2 ;  /* 0x0000000200027311 */ /* 0x000e24000020d900 */
[----:B0-----:R-:W-:Y:S01]  /*8440*/  PRMT R0, R2, 0x7610, R0 ;  /* 0x0000761002007816 */ /* 0x001fe20000000000 */
[----:B------:R-:W-:Y:S06]  /*8450*/  BRA `(.L_x_23584) ;  /* 0x0000000000547947 */ /* 0x000fec0003800000 */
.L_x_23583:
        /* <DEDUP_REMOVED lines=16> */
.L_x_23611:
[----:B------:R-:W-:Y:S01]  /*8560*/  PRMT R0, RZ, 0x7610, R0 ;  /* 0x00007610ff007816 */ /* 0x000fe20000000000 */
[----:B------:R-:W-:Y:S06]  /*8570*/  BRA `(.L_x_23584) ;  /* 0x00000000000c7947 */ /* 0x000fec0003800000 */
.L_x_23608:
[----:B------:R0:W5:Y:S01]  /*8580*/  LDG.E.U8 R0, desc[UR36][R4.64] ;  /* 0x0000002404007981 */ /* 0x000162000c1e1100 */
[----:B------:R-:W-:Y:S05]  /*8590*/  BRA `(.L_x_23584) ;  /* 0x0000000000047947 */ /* 0x000fea0003800000 */
.L_x_23607:
[----:B------:R0:W5:Y:S02]  /*85a0*/  LDG.E.U8 R0, desc[UR36][R4.64] ;  /* 0x0000002404007981 */ /* 0x000164000c1e1100 */
.L_x_23584:
        /* <DEDUP_REMOVED lines=20> */
.L_x_23613:
[----:B------:R-:W-:Y:S05]  /*86f0*/  BSYNC.RECONVERGENT B0 ;  /* 0x0000000000007941 */ /* 0x000fea0003800200 */
.L_x_23612:
        /* <DEDUP_REMOVED lines=15> */
.L_x_23618:
[----:B-1----:R4:W-:Y:S01]  /*87f0*/  STG.E.U8 desc[UR36][R2.64], R5 ;  /* 0x0000000502007986 */ /* 0x0029e2000c101124 */
[----:B------:R-:W-:Y:S05]  /*8800*/  BRA `(.L_x_23620) ;  /* 0x0000000c00507947 */ /* 0x000fea0003800000 */
.L_x_23617:
        /* <DEDUP_REMOVED lines=10> */
.L_x_23622:
[----:B-1----:R-:W-:-:S05]  /*88b0*/  LOP3.LUT R5, R5, 0xff, RZ, 0xc0, !PT ;  /* 0x000000ff05057812 */ /* 0x002fca00078ec0ff */
[----:B------:R2:W-:Y:S01]  /*88c0*/  STG.E desc[UR36][R2.64], R5 ;  /* 0x0000000502007986 */ /* 0x0005e2000c101924 */
[----:B------:R-:W-:Y:S05]  /*88d0*/  BRA `(.L_x_23620) ;  /* 0x0000000c001c7947 */ /* 0x000fea0003800000 */
.L_x_23621:
[----:B-1----:R-:W-:-:S05]  /*88e0*/  LOP3.LUT R5, R5, 0xff, RZ, 0xc0, !PT ;  /* 0x000000ff05057812 */ /* 0x002fca00078ec0ff */
[----:B------:R0:W-:Y:S01]  /*88f0*/  STG.E.U16 desc[UR36][R2.64], R5 ;  /* 0x0000000502007986 */ /* 0x0001e2000c101524 */
[----:B------:R-:W-:Y:S05]  /*8900*/  BRA `(.L_x_23620) ;  /* 0x0000000c00107947 */ /* 0x000fea0003800000 */
.L_x_23616:
        /* <DEDUP_REMOVED lines=10> */
.L_x_23624:
[----:B-1----:R-:W-:-:S04]  /*89b0*/  LOP3.LUT R5, R5, 0xff, RZ, 0xc0, !PT ;  /* 0x000000ff05057812 */ /* 0x002fc800078ec0ff */
[----:B------:R-:W0:Y:S02]  /*89c0*/  I2F.U16 R0, R5 ;  /* 0x0000000500007306 */ /* 0x000e240000101000 */
[----:B0-----:R-:W-:-:S05]  /*89d0*/  F2FP.F16.F32.PACK_AB R0, RZ, R0 ;  /* 0x00000000ff00723e */ /* 0x001fca00000000ff */
[----:B------:R0:W-:Y:S01]  /*89e0*/  STG.E.U16 desc[UR36][R2.64], R0 ;  /* 0x0000000002007986 */ /* 0x0001e2000c101524 */
[----:B------:R-:W-:Y:S05]  /*89f0*/  BRA `(.L_x_23620) ;  /* 0x0000000800d47947 */ /* 0x000fea0003800000 */
.L_x_23623:
        /* <DEDUP_REMOVED lines=11> */
.L_x_23626:
[----:B-1----:R-:W-:-:S06]  /*8ab0*/  LOP3.LUT R5, R5, 0xff, RZ, 0xc0, !PT ;  /* 0x000000ff05057812 */ /* 0x002fcc00078ec0ff */
[----:B------:R-:W0:Y:S02]  /*8ac0*/  I2F.U16 R5, R5 ;  /* 0x0000000500057306 */ /* 0x000e240000101000 */
[----:B0-----:R-:W-:-:S04]  /*8ad0*/  F2FP.F16.F32.PACK_AB R5, RZ, R5 ;  /* 0x00000005ff05723e */ /* 0x001fc800000000ff */
[----:B------:R-:W-:-:S05]  /*8ae0*/  PRMT R5, R5, 0x5410, RZ ;  /* 0x0000541005057816 */ /* 0x000fca00000000ff */
[----:B------:R0:W-:Y:S01]  /*8af0*/  STG.E desc[UR36][R2.64], R5 ;  /* 0x0000000502007986 */ /* 0x0001e2000c101924 */
[----:B------:R-:W-:Y:S05]  /*8b00*/  BRA `(.L_x_23620) ;  /* 0x0000000800907947 */ /* 0x000fea0003800000 */
.L_x_23625:
[----:B-1----:R-:W-:-:S06]  /*8b10*/  LOP3.LUT R5, R5, 0xff, RZ, 0xc0, !PT ;  /* 0x000000ff05057812 */ /* 0x002fcc00078ec0ff */
[----:B------:R-:W0:Y:S02]  /*8b20*/  I2F.F64.U16 R4, R5 ;  /* 0x0000000500047312 */ /* 0x000e240000101800 */
[----:B0-----:R0:W-:Y:S01]  /*8b30*/  STG.E.64 desc[UR36][R2.64], R4 ;  /* 0x0000000402007986 */ /* 0x0011e2000c101b24 */
[----:B------:R-:W-:Y:S05]  /*8b40*/  BRA `(.L_x_23620) ;  /* 0x0000000800807947 */ /* 0x000fea0003800000 */
.L_x_23615:
        /* <DEDUP_REMOVED lines=13> */
.L_x_23630:
        /* <DEDUP_REMOVED lines=18> */
.L_x_23632:
[----:B------:R-:W-:Y:S05]  /*8d40*/  BSYNC.RECONVERGENT B0 ;  /* 0x0000000000007941 */ /* 0x000fea0003800200 */
.L_x_23631:
[----:B------:R0:W-:Y:S01]  /*8d50*/  STG.E.U8 desc[UR36][R2.64], R0 ;  /* 0x0000000002007986 */ /* 0x0001e2000c101124 */
[----:B------:R-:W-:Y:S05]  /*8d60*/  BRA `(.L_x_23620) ;  /* 0x0000000400f87947 */ /* 0x000fea0003800000 */
.L_x_23629:
        /* <DEDUP_REMOVED lines=18> */
.L_x_23634:
[----:B------:R-:W-:Y:S05]  /*8e90*/  BSYNC.RECONVERGENT B0 ;  /* 0x0000000000007941 */ /* 0x000fea0003800200 */
.L_x_23633:
[----:B------:R0:W-:Y:S01]  /*8ea0*/  STG.E.U8 desc[UR36][R2.64], R0 ;  /* 0x0000000002007986 */ /* 0x0001e2000c101124 */
[----:B------:R-:W-:Y:S05]  /*8eb0*/  BRA `(.L_x_23620) ;  /* 0x0000000400a47947 */ /* 0x000fea0003800000 */
.L_x_23628:
[----:B------:R-:W-:-:S09]  /*8ec0*/  UISETP.NE.AND UP0, UPT, UR4, 0x1c, UPT ;  /* 0x0000001c0400788c */ /* 0x000fd2000bf05270 */
[----:B------:R-:W-:Y:S05]  /*8ed0*/  BRA.U !UP0, `(.L_x_23635) ;  /* 0x0000000108647547 */ /* 0x000fea000b800000 */
[----:B------:R-:W-:-:S09]  /*8ee0*/  UISETP.NE.AND UP0, UPT, UR4, 0x1d, UPT ;  /* 0x0000001d0400788c */ /* 0x000fd2000bf05270 */
[----:B------:R-:W-:Y:S05]  /*8ef0*/  BRA.U !UP0, `(.L_x_23636) ;  /* 0x00000001084c7547 */ /* 0x000fea000b800000 */
[----:B------:R-:W-:-:S09]  /*8f00*/  UISETP.NE.AND UP0, UPT, UR4, 0x2c, UPT ;  /* 0x0000002c0400788c */ /* 0x000fd2000bf05270 */
[----:B------:R-:W-:Y:S05]  /*8f10*/  BRA.U UP0, `(.L_x_23619) ;  /* 0x0000000100b47547 */ /* 0x000fea000b800000 */
[----:B-1----:R-:W-:Y:S01]  /*8f20*/  LOP3.LUT R5, R5, 0xff, RZ, 0xc0, !PT ;  /* 0x000000ff05057812 */ /* 0x002fe200078ec0ff */
        /* <DEDUP_REMOVED lines=16> */
.L_x_23636:
[----:B-1----:R-:W-:Y:S01]  /*9030*/  LOP3.LUT R4, R5, 0xff, RZ, 0xc0, !PT ;  /* 0x000000ff05047812 */ /* 0x002fe200078ec0ff */
[----:B------:R-:W-:-:S05]  /*9040*/  IMAD.MOV.U32 R5, RZ, RZ, RZ ;  /* 0x000000ffff057224 */ /* 0x000fca00078e00ff */
[----:B------:R0:W-:Y:S01]  /*9050*/  STG.E.64 desc[UR36][R2.64], R4 ;  /* 0x0000000402007986 */ /* 0x0001e2000c101b24 */
[----:B------:R-:W-:Y:S05]  /*9060*/  BRA `(.L_x_23620) ;  /* 0x0000000400387947 */ /* 0x000fea0003800000 */
.L_x_23635:
[----:B-1----:R-:W-:-:S05]  /*9070*/  LOP3.LUT R5, R5, 0xff, RZ, 0xc0, !PT ;  /* 0x000000ff05057812 */ /* 0x002fca00078ec0ff */
[----:B------:R0:W-:Y:S01]  /*9080*/  STG.E desc[UR36][R2.64], R5 ;  /* 0x0000000502007986 */ /* 0x0001e2000c101924 */
[----:B------:R-:W-:Y:S05]  /*9090*/  BRA `(.L_x_23620) ;  /* 0x00000004002c7947 */ /* 0x000fea0003800000 */
.L_x_23627:
        /* <DEDUP_REMOVED lines=10> */
.L_x_23638:
[----:B-1----:R-:W-:Y:S02]  /*9140*/  LOP3.LUT R5, R5, 0xff, RZ, 0xc0, !PT ;  /* 0x000000ff05057812 */ /* 0x002fe400078ec0ff */
[----:B------:R-:W-:-:S04]  /*9150*/  CS2R R6, SRZ ;  /* 0x0000000000067805 */ /* 0x000fc8000001ff00 */
[----:B------:R-:W0:Y:S02]  /*9160*/  I2F.F64.U16 R4, R5 ;  /* 0x0000000500047312 */ /* 0x000e240000101800 */
[----:B0-----:R0:W-:Y:S01]  /*9170*/  STG.E.128 desc[UR36][R2.64], R4 ;  /* 0x0000000402007986 */ /* 0x0011e2000c101d24 */
[----:B------:R-:W-:Y:S05]  /*9180*/  BRA `(.L_x_23620) ;  /* 0x0000000000f07947 */ /* 0x000fea0003800000 */
.L_x_23637:
[----:B------:R-:W-:-:S09]  /*9190*/  UISETP.NE.AND UP0, UPT, UR4, 0xf, UPT ;  /* 0x0000000f0400788c */ /* 0x000fd2000bf05270 */
[----:B------:R-:W-:Y:S05]  /*91a0*/  BRA.U !UP0, `(.L_x_23639) ;  /* 0x0000000108d87547 */ /* 0x000fea000b800000 */
[----:B------:R-:W-:-:S09]  /*91b0*/  UISETP.NE.AND UP0, UPT, UR4, 0x17, UPT ;  /* 0x000000170400788c */ /* 0x000fd2000bf05270 */
[----:B------:R-:W-:Y:S05]  /*91c0*/  BRA.U !UP0, `(.L_x_23640) ;  /* 0x0000000108887547 */ /* 0x000fea000b800000 */
[----:B------:R-:W-:-:S09]  /*91d0*/  UISETP.NE.AND UP0, UPT, UR4, 0x18, UPT ;  /* 0x000000180400788c */ /* 0x000fd2000bf05270 */
[----:B------:R-:W-:Y:S05]  /*91e0*/  BRA.U !UP0, `(.L_x_23641) ;  /* 0x0000000108447547 */ /* 0x000fea000b800000 */
.L_x_23619:
        /* <DEDUP_REMOVED lines=16> */
.L_x_23642:
[----:B------:R-:W-:Y:S05]  /*92f0*/  BRA `(.L_x_23620) ;  /* 0x0000000000947947 */ /* 0x000fea0003800000 */
.L_x_23641:
[----:B-1----:R-:W-:Y:S01]  /*9300*/  LOP3.LUT R0, R5, 0xff, RZ, 0xc0, !PT ;  /* 0x000000ff05007812 */ /* 0x002fe200078ec0ff */
[----:B------:R-:W-:Y:S01]  /*9310*/  BSSY.RECONVERGENT B0, `(.L_x_23643) ;  /* 0x000000b000007945 */ /* 0x000fe20003800200 */
[----:B------:R-:W-:Y:S02]  /*9320*/  MOV R5, 0x7f ;  /* 0x0000007f00057802 */ /* 0x000fe40000000f00 */
        /* <DEDUP_REMOVED lines=9> */
.L_x_23644:
[----:B------:R-:W-:Y:S05]  /*93c0*/  BSYNC.RECONVERGENT B0 ;  /* 0x0000000000007941 */ /* 0x000fea0003800200 */
.L_x_23643:
[----:B------:R0:W-:Y:S01]  /*93d0*/  STG.E.U8 desc[UR36][R2.64], R5 ;  /* 0x0000000502007986 */ /* 0x0001e2000c101124 */
[----:B------:R-:W-:Y:S05]  /*93e0*/  BRA `(.L_x_23620) ;  /* 0x0000000000587947 */ /* 0x000fea0003800000 */
.L_x_23640:
        /* <DEDUP_REMOVED lines=13> */
.L_x_23645:
[----:B------:R-:W-:Y:S01]  /*94c0*/  IMAD.MOV.U32 R5, RZ, RZ, 0x7f ;  /* 0x0000007fff057424 */ /* 0x000fe200078e00ff */
[----:B------:R-:W-:-:S04]  /*94d0*/  ISETP.GT.U32.AND P0, PT, R7, 0x7f800000, PT ;  /* 0x7f8000000700780c */ /* 0x000fc80003f04070 */
[----:B------:R-:W-:-:S05]  /*94e0*/  SEL R5, R5, 0x7c, P0 ;  /* 0x0000007c05057807 */ /* 0x000fca0000000000 */
[----:B------:R0:W-:Y:S01]  /*94f0*/  STG.E.U8 desc[UR36][R2.64], R5 ;  /* 0x0000000502007986 */ /* 0x0001e2000c101124 */
[----:B------:R-:W-:Y:S05]  /*9500*/  BRA `(.L_x_23620) ;  /* 0x0000000000107947 */ /* 0x000fea0003800000 */
.L_x_23639:
[----:B-1----:R-:W-:-:S04]  /*9510*/  LOP3.LUT R5, R5, 0xff, RZ, 0xc0, !PT ;  /* 0x000000ff05057812 */ /* 0x002fc800078ec0ff */
[----:B------:R-:W0:Y:S02]  /*9520*/  I2F.U16 R0, R5 ;  /* 0x0000000500007306 */ /* 0x000e240000101000 */
[----:B0-----:R-:W-:-:S05]  /*9530*/  F2FP.BF16.F32.PACK_AB R0, RZ, R0 ;  /* 0x00000000ff00723e */ /* 0x001fca00000010ff */
[----:B------:R0:W-:Y:S02]  /*9540*/  STG.E.U16 desc[UR36][R2.64], R0 ;  /* 0x0000000002007986 */ /* 0x0001e4000c101524 */
.L_x_23620:
[----:B------:R-:W-:Y:S05]  /*9550*/  BSYNC.RECONVERGENT B7 ;  /* 0x0000000000077941 */ /* 0x000fea0003800200 */
.L_x_23614:
[----:B------:R-:W-:-:S07]  /*9560*/  VIADD R17, R17, 0x80 ;  /* 0x0000008011117836 */ /* 0x000fce0000000000 */
.L_x_23577:
[----:B------:R-:W-:Y:S05]  /*9570*/  BSYNC.RECONVERGENT B6 ;  /* 0x0000000000067941 */ /* 0x000fea0003800200 */
.L_x_23576:
        /* <DEDUP_REMOVED lines=306> */
.L_x_23646:
[----:B------:R-:W0:Y:S01]  /*a8a0*/  LDCU.128 UR8, c[0x0][0x580] ;  /* 0x0000b000ff0877ac */ /* 0x000e220008000c00 */
[----:B------:R-:W-:-:S04]  /*a8b0*/  UPRMT UR4, UR42, 0x9910, URZ ;  /* 0x000099102a047896 */ /* 0x000fc800080000ff */
[----:B------:R-:W-:Y:S01]  /*a8c0*/  UISETP.GT.AND UP0, UPT, UR4, 0x9, UPT ;  /* 0x000000090400788c */ /* 0x000fe2000bf04270 */
[----:B0-----:R-:W-:Y:S02]  /*a8d0*/  IADD3 R16, P0, PT, R16, UR8, RZ ;  /* 0x0000000810107c10 */ /* 0x001fe4000ff1e0ff */
[----:B-1--4-:R-:W-:-:S03]  /*a8e0*/  IADD3 R4, P1, PT, R0, UR10, RZ ;  /* 0x0000000a00047c10 */ /* 0x012fc6000ff3e0ff */
[----:B------:R-:W-:Y:S02]  /*a8f0*/  IMAD.X R17, RZ, RZ, UR9, P0 ;  /* 0x00000009ff117e24 */ /* 0x000fe400080e06ff */
[----:B--23--:R-:W-:Y:S01]  /*a900*/  IMAD.X R5, RZ, RZ, UR11, P1 ;  /* 0x0000000bff057e24 */ /* 0x00cfe200088e06ff */
        /* <DEDUP_REMOVED lines=11> */
.L_x_23650:
[----:B------:R3:W5:Y:S01]  /*a9c0*/  LDG.E.U8 R0, desc[UR36][R4.64] ;  /* 0x0000002404007981 */ /* 0x000762000c1e1100 */
[----:B------:R-:W-:Y:S05]  /*a9d0*/  BRA `(.L_x_23652) ;  /* 0x0000000c005c7947 */ /* 0x000fea0003800000 */
.L_x_23649:
        /* <DEDUP_REMOVED lines=8> */
.L_x_23654:
[----:B------:R0:W5:Y:S01]  /*aa60*/  LDG.E.U8 R0, desc[UR36][R4.64] ;  /* 0x0000002404007981 */ /* 0x000162000c1e1100 */
[----:B------:R-:W-:Y:S05]  /*aa70*/  BRA `(.L_x_23652) ;  /* 0x0000000c00347947 */ /* 0x000fea0003800000 */
.L_x_23653:
[----:B------:R0:W5:Y:S01]  /*aa80*/  LDG.E.U16 R0, desc[UR36][R4.64] ;  /* 0x0000002404007981 */ /* 0x000162000c1e1500 */
[----:B------:R-:W-:Y:S05]  /*aa90*/  BRA `(.L_x_23652) ;  /* 0x0000000c002c7947 */ /* 0x000fea0003800000 */
.L_x_23648:
        /* <DEDUP_REMOVED lines=10> */
.L_x_23656:
[----:B------:R-:W2:Y:S02]  /*ab40*/  LDG.E.U16 R2, desc[UR36][R4.64] ;  /* 0x0000002404027981 */ /* 0x000ea4000c1e1500 */
[----:B--2---:R-:W-:-:S06]  /*ab50*/  HADD2.F32 R2, -RZ, R2.H0_H0 ;  /* 0x20000002ff027230 */ /* 0x004fcc0000004100 */
[----:B------:R-:W0:Y:S02]  /*ab60*/  F2I.S64.TRUNC R2, R2 ;  /* 0x0000000200027311 */ /* 0x000e24000020d900 */
[----:B0-----:R-:W-:Y:S01]  /*ab70*/  PRMT R0, R2, 0x7610, R0 ;  /* 0x0000761002007816 */ /* 0x001fe20000000000 */
[----:B------:R-:W-:Y:S06]  /*ab80*/  BRA `(.L_x_23652) ;  /* 0x0000000800f07947 */ /* 0x000fec0003800000 */
.L_x_23655:
        /* <DEDUP_REMOVED lines=10> */
.L_x_23658:
[----:B------:R-:W2:Y:S02]  /*ac30*/  LDG.E.U16 R4, desc[UR36][R4.64] ;  /* 0x0000002404047981 */ /* 0x000ea4000c1e1500 */
[----:B--2---:R-:W-:-:S06]  /*ac40*/  HADD2.F32 R2, -RZ, R4.H0_H0 ;  /* 0x20000004ff027230 */ /* 0x004fcc0000004100 */
[----:B------:R-:W0:Y:S02]  /*ac50*/  F2I.S64.TRUNC R2, R2 ;  /* 0x0000000200027311 */ /* 0x000e24000020d900 */
[----:B0-----:R-:W-:Y:S01]  /*ac60*/  PRMT R0, R2, 0x7610, R0 ;  /* 0x0000761002007816 */ /* 0x001fe20000000000 */
[----:B------:R-:W-:Y:S06]  /*ac70*/  BRA `(.L_x_23652) ;  /* 0x0000000800b47947 */ /* 0x000fec0003800000 */
.L_x_23657:
[----:B------:R-:W2:Y:S02]  /*ac80*/  LDG.E.64 R2, desc[UR36][R4.64] ;  /* 0x0000002404027981 */ /* 0x000ea4000c1e1b00 */
[----:B--2---:R-:W0:Y:S02]  /*ac90*/  F2I.S64.F64.TRUNC R2, R2 ;  /* 0x0000000200027311 */ /* 0x004e24000030d900 */
[----:B0-----:R-:W-:Y:S01]  /*aca0*/  PRMT R0, R2, 0x7610, R0 ;  /* 0x0000761002007816 */ /* 0x001fe20000000000 */
[----:B------:R-:W-:Y:S06]  /*acb0*/  BRA `(.L_x_23652) ;  /* 0x0000000800a47947 */ /* 0x000fec0003800000 */
.L_x_23647:
        /* <DEDUP_REMOVED lines=12> */
.L_x_23661:
[----:B------:R-:W2:Y:S02]  /*ad80*/  LDG.E.64 R4, desc[UR36][R4.64] ;  /* 0x0000002404047981 */ /* 0x000ea4000c1e1b00 */
[----:B--2---:R-:W0:Y:S02]  /*ad90*/  F2I.S64.F64.TRUNC R2, R4 ;  /* 0x0000000400027311 */ /* 0x004e24000030d900 */
[----:B0-----:R-:W-:Y:S01]  /*ada0*/  PRMT R0, R2, 0x7610, R0 ;  /* 0x0000761002007816 */ /* 0x001fe20000000000 */
[----:B------:R-:W-:Y:S06]  /*adb0*/  BRA `(.L_x_23652) ;  /* 0x0000000800647947 */ /* 0x000fec0003800000 */
.L_x_23660:
        /* <DEDUP_REMOVED lines=27> */
.L_x_23663:
        /* <DEDUP_REMOVED lines=14> */
.L_x_23662:
[----:B------:R-:W2:Y:S02]  /*b050*/  LDG.E.U16 R2, desc[UR36][R4.64] ;  /* 0x0000002404027981 */ /* 0x000ea4000c1e1500 */
[----:B--2---:R-:W-:-:S06]  /*b060*/  SHF.L.U32 R2, R2, 0x10, RZ ;  /* 0x0000001002027819 */ /* 0x004fcc00000006ff */
[----:B------:R-:W0:Y:S02]  /*b070*/  F2I.S64.TRUNC R2, R2 ;  /* 0x0000000200027311 */ /* 0x000e24000020d900 */
[----:B0-----:R-:W-:Y:S01]  /*b080*/  PRMT R0, R2, 0x7610, R0 ;  /* 0x0000761002007816 */ /* 0x001fe20000000000 */
[----:B------:R-:W-:Y:S06]  /*b090*/  BRA `(.L_x_23652) ;  /* 0x0000000400ac7947 */ /* 0x000fec0003800000 */
.L_x_23659:
        /* <DEDUP_REMOVED lines=10> */
.L_x_23666:
        /* <DEDUP_REMOVED lines=21> */
.L_x_23670:
[----:B------:R-:W-:Y:S05]  /*b290*/  BSYNC.RECONVERGENT B1 ;  /* 0x0000000000017941 */ /* 0x000fea0003800200 */
.L_x_23669:
[----:B------:R-:W-:Y:S01]  /*b2a0*/  IMAD.SHL.U32 R0, R0, 0x100000, RZ ;  /* 0x0010000000007824 */ /* 0x000fe200078e00ff */
[----:B------:R-:W-:-:S04]  /*b2b0*/  LEA R2, R2, 0x3b800000, 0x17 ;  /* 0x3b80000002027811 */ /* 0x000fc800078eb8ff */
[----:B------:R-:W-:-:S07]  /*b2c0*/  LOP3.LUT R2, R2, R0, R7, 0xfe, !PT ;  /* 0x0000000002027212 */ /* 0x000fce00078efe07 */
.L_x_23668:
[----:B------:R-:W-:Y:S05]  /*b2d0*/  BSYNC.RECONVERGENT B0 ;  /* 0x0000000000007941 */ /* 0x000fea0003800200 */
.L_x_23667:
[----:B------:R-:W0:Y:S02]  /*b2e0*/  F2I.S64.TRUNC R2, R2 ;  /* 0x0000000200027311 */ /* 0x000e24000020d900 */
[----:B0-----:R-:W-:Y:S01]  /*b2f0*/  PRMT R0, R2, 0x7610, R0 ;  /* 0x0000761002007816 */ /* 0x001fe20000000000 */
[----:B------:R-:W-:Y:S06]  /*b300*/  BRA `(.L_x_23652) ;  /* 0x0000000400107947 */ /* 0x000fec0003800000 */
.L_x_23665:
        /* <DEDUP_REMOVED lines=21> */
.L_x_23674:
[----:B------:R-:W-:Y:S05]  /*b460*/  BSYNC.RECONVERGENT B1 ;  /* 0x0000000000017941 */ /* 0x000fea0003800200 */
.L_x_23673:
[----:B------:R-:W-:Y:S01]  /*b470*/  IMAD.SHL.U32 R0, R0, 0x200000, RZ ;  /* 0x0020000000007824 */ /* 0x000fe200078e00ff */
[----:B------:R-:W-:-:S04]  /*b480*/  LEA R2, R2, 0x37800000, 0x17 ;  /* 0x3780000002027811 */ /* 0x000fc800078eb8ff */
[----:B------:R-:W-:-:S07]  /*b490*/  LOP3.LUT R2, R2, R0, R7, 0xfe, !PT ;  /* 0x0000000002027212 */ /* 0x000fce00078efe07 */
.L_x_23672:
[----:B------:R-:W-:Y:S05]  /*b4a0*/  BSYNC.RECONVERGENT B0 ;  /* 0x0000000000007941 */ /* 0x000fea0003800200 */
.L_x_23671:
[----:B------:R-:W0:Y:S02]  /*b4b0*/  F2I.S64.TRUNC R2, R2 ;  /* 0x0000000200027311 */ /* 0x000e24000020d900 */
[----:B0-----:R-:W-:Y:S01]  /*b4c0*/  PRMT R0, R2, 0x7610, R0 ;  /* 0x0000761002007816 */ /* 0x001fe20000000000 */
[----:B------:R-:W-:Y:S06]  /*b4d0*/  BRA `(.L_x_23652) ;  /* 0x00000000009c7947 */ /* 0x000fec0003800000 */
.L_x_23664:
        /* <DEDUP_REMOVED lines=14> */
.L_x_23678:
[----:B------:R-:W-:Y:S05]  /*b5c0*/  BSYNC.RECONVERGENT B0 ;  /* 0x0000000000007941 */ /* 0x000fea0003800200 */
.L_x_23677:
[----:B------:R-:W0:Y:S02]  /*b5d0*/  F2I.S64.TRUNC R2, R2 ;  /* 0x0000000200027311 */ /* 0x000e24000020d900 */
[----:B0-----:R-:W-:Y:S01]  /*b5e0*/  PRMT R0, R2, 0x7610, R0 ;  /* 0x0000761002007816 */ /* 0x001fe20000000000 */
[----:B------:R-:W-:Y:S06]  /*b5f0*/  BRA `(.L_x_23652) ;  /* 0x0000000000547947 */ /* 0x000fec0003800000 */
.L_x_23651:
        /* <DEDUP_REMOVED lines=16> */
.L_x_23679:
[----:B------:R-:W-:Y:S01]  /*b700*/  PRMT R0, RZ, 0x7610, R0 ;  /* 0x00007610ff007816 */ /* 0x000fe20000000000 */
[----:B------:R-:W-:Y:S06]  /*b710*/  BRA `(.L_x_23652) ;  /* 0x00000000000c7947 */ /* 0x000fec0003800000 */
.L_x_23676:
[----:B------:R2:W5:Y:S01]  /*b720*/  LDG.E.U8 R0, desc[UR36][R4.64] ;  /* 0x0000002404007981 */ /* 0x000562000c1e1100 */
[----:B------:R-:W-:Y:S05]  /*b730*/  BRA `(.L_x_23652) ;  /* 0x0000000000047947 */ /* 0x000fea0003800000 */
.L_x_23675:
[----:B------:R1:W5:Y:S02]  /*b740*/  LDG.E.U8 R0, desc[UR36][R4.64] ;  /* 0x0000002404007981 */ /* 0x000364000c1e1100 */
.L_x_23652:
[----:B-----5:R-:W-:Y:S01]  /*b750*/  LOP3.LUT R0, R0, 0xff, RZ, 0xc0, !PT ;  /* 0x000000ff00007812 */ /* 0x020fe200078ec0ff */
[----:B------:R-:W-:Y:S04]  /*b760*/  BSSY.RECONVERGENT B0, `(.L_x_23680) ;  /* 0x0000014000007945 */ /* 0x000fe80003800200 */
[----:B------:R-:W-:-:S06]  /*b770*/  IMAD R8, R0, R0, RZ ;  /* 0x0000000000087224 */ /* 0x000fcc00078e02ff */
[----:B------:R-:W0:Y:S08]  /*b780*/  I2F.F64.U32 R8, R8 ;  /* 0x0000000800087312 */ /* 0x000e300000201800 */
[----:B0-----:R-:W1:Y:S01]  /*b790*/  MUFU.RCP64H R3, R9 ;  /* 0x0000000900037308 */ /* 0x001e620000001800 */
[----:B------:R-:W-:-:S05]  /*b7a0*/  VIADD R2, R9, 0x300402 ;  /* 0x0030040209027836 */ /* 0x000fca0000000000 */
[----:B------:R-:W-:Y:S01]  /*b7b0*/  FSETP.GEU.AND P0, PT, |R2|, 5.8789094863358348022e-39, PT ;  /* 0x004004020200780b */ /* 0x000fe20003f0e200 */
[----:B-1234-:R-:W-:-:S08]  /*b7c0*/  DFMA R4, -R8, R2, 1 ;  /* 0x3ff000000804742b */ /* 0x01efd00000000102 */
        /* <DEDUP_REMOVED lines=10> */
[----:B------:R-:W-:Y:S05]  /*b870*/  CALL.REL.NOINC `($__internal_56_$__cuda_sm20_dblrcp_rn_slowpath_v3) ;  /* 0x0000000c00a47944 */ /* 0x000fea0003c00000 */
[----:B------:R-:W-:Y:S01]  /*b880*/  MOV R4, R6 ;  /* 0x0000000600047202 */ /* 0x000fe20000000f00 */
[----:B------:R-:W-:-:S07]  /*b890*/  IMAD.MOV.U32 R5, RZ, RZ, R7 ;  /* 0x000000ffff057224 */ /* 0x000fce00078e0007 */
.L_x_23681:
[----:B------:R-:W-:Y:S05]  /*b8a0*/  BSYNC.RECONVERGENT B0 ;  /* 0x0000000000007941 */ /* 0x000fea0003800200 */
.L_x_23680:
[----:B------:R-:W-:Y:S01]  /*b8b0*/  UPRMT UR4, UR41, 0x9910, URZ ;  /* 0x0000991029047896 */ /* 0x000fe200080000ff */
[----:B------:R0:W1:Y:S03]  /*b8c0*/  F2I.U32.F64.TRUNC R3, R4 ;  /* 0x0000000400037311 */ /* 0x000066000030d000 */
        /* <DEDUP_REMOVED lines=12> */
.L_x_23685:
[----:B-1----:R-:W-:Y:S01]  /*b990*/  STG.E.U8 desc[UR36][R16.64], R3 ;  /* 0x0000000310007986 */ /* 0x002fe2000c101124 */
[----:B------:R-:W-:Y:S05]  /*b9a0*/  EXIT ;  /* 0x000000000000794d */ /* 0x000fea0003800000 */
.L_x_23684:
        /* <DEDUP_REMOVED lines=8> */
[----:B------:R-:W-:Y:S01]  /*ba30*/  STG.E.64 desc[UR36][R16.64], R2 ;  /* 0x0000000210007986 */ /* 0x000fe2000c101b24 */
[----:B------:R-:W-:Y:S05]  /*ba40*/  EXIT ;  /* 0x000000000000794d */ /* 0x000fea0003800000 */
.L_x_23688:
[----:B-1----:R-:W-:-:S05]  /*ba50*/  LOP3.LUT R3, R3, 0xff, RZ, 0xc0, !PT ;  /* 0x000000ff03037812 */ /* 0x002fca00078ec0ff */
[----:B------:R-:W-:Y:S01]  /*ba60*/  STG.E desc[UR36][R16.64], R3 ;  /* 0x0000000310007986 */ /* 0x000fe2000c101924 */
[----:B------:R-:W-:Y:S05]  /*ba70*/  EXIT ;  /* 0x000000000000794d */ /* 0x000fea0003800000 */
.L_x_23687:
[----:B-1----:R-:W-:-:S05]  /*ba80*/  LOP3.LUT R3, R3, 0xff, RZ, 0xc0, !PT ;  /* 0x000000ff03037812 */ /* 0x002fca00078ec0ff */
[----:B------:R-:W-:Y:S01]  /*ba90*/  STG.E.U16 desc[UR36][R16.64], R3 ;  /* 0x0000000310007986 */ /* 0x000fe2000c101524 */
[----:B------:R-:W-:Y:S05]  /*baa0*/  EXIT ;  /* 0x000000000000794d */ /* 0x000fea0003800000 */
.L_x_23683:
        /* <DEDUP_REMOVED lines=8> */
[----:B0-----:R-:W-:Y:S01]  /*bb30*/  STG.E desc[UR36][R16.64], R3 ;  /* 0x0000000310007986 */ /* 0x001fe2000c101924 */
[----:B------:R-:W-:Y:S05]  /*bb40*/  EXIT ;  /* 0x000000000000794d */ /* 0x000fea0003800000 */
.L_x_23690:
[----:B-1----:R-:W-:-:S04]  /*bb50*/  LOP3.LUT R3, R3, 0xff, RZ, 0xc0, !PT ;  /* 0x000000ff03037812 */ /* 0x002fc800078ec0ff */
[----:B------:R-:W0:Y:S02]  /*bb60*/  I2F.U16 R0, R3 ;  /* 0x0000000300007306 */ /* 0x000e240000101000 */
[----:B0-----:R-:W-:-:S05]  /*bb70*/  F2FP.F16.F32.PACK_AB R0, RZ, R0 ;  /* 0x00000000ff00723e */ /* 0x001fca00000000ff */
[----:B------:R-:W-:Y:S01]  /*bb80*/  STG.E.U16 desc[UR36][R16.64], R0 ;  /* 0x0000000010007986 */ /* 0x000fe2000c101524 */
[----:B------:R-:W-:Y:S05]  /*bb90*/  EXIT ;  /* 0x000000000000794d */ /* 0x000fea0003800000 */
.L_x_23689:
[----:B------:R-:W-:-:S09]  /*bba0*/  UISETP.NE.AND UP0, UPT, UR4, 0x7, UPT ;  /* 0x000000070400788c */ /* 0x000fd2000bf05270 */
[----:B------:R-:W-:Y:S05]  /*bbb0*/  BRA.U !UP0, `(.L_x_23691) ;  /* 0x00000001083c7547 */ /* 0x000fea000b800000 */
[----:B------:R-:W-:-:S09]  /*bbc0*/  UISETP.NE.AND UP0, UPT, UR4, 0x8, UPT ;  /* 0x000000080400788c */ /* 0x000fd2000bf05270 */
[----:B------:R-:W-:Y:S05]  /*bbd0*/  BRA.U !UP0, `(.L_x_23692) ;  /* 0x00000001081c7547 */ /* 0x000fea000b800000 */
[----:B------:R-:W-:-:S09]  /*bbe0*/  UISETP.NE.AND UP0, UPT, UR4, 0x9, UPT ;  /* 0x000000090400788c */ /* 0x000fd2000bf05270 */
[----:B------:R-:W-:Y:S05]  /*bbf0*/  BRA.U UP0, `(.L_x_23686) ;  /* 0x0000000500e47547 */ /* 0x000fea000b800000 */
[----:B-1----:R-:W-:Y:S01]  /*bc00*/  LOP3.LUT R3, R3, 0xff, RZ, 0xc0, !PT ;  /* 0x000000ff03037812 */ /* 0x002fe200078ec0ff */
[----:B------:R-:W-:-:S03]  /*bc10*/  HFMA2 R5, -RZ, RZ, 0, 0 ;  /* 0x00000000ff057431 */ /* 0x000fc600000001ff */
[----:B------:R-:W0:Y:S02]  /*bc20*/  I2F.U16 R4, R3 ;  /* 0x0000000300047306 */ /* 0x000e240000101000 */
[----:B0-----:R-:W-:Y:S01]  /*bc30*/  STG.E.64 desc[UR36][R16.64], R4 ;  /* 0x0000000410007986 */ /* 0x001fe2000c101b24 */
[----:B------:R-:W-:Y:S05]  /*bc40*/  EXIT ;  /* 0x000000000000794d */ /* 0x000fea0003800000 */
.L_x_23692:
[----:B-1----:R-:W-:-:S06]  /*bc50*/  LOP3.LUT R3, R3, 0xff, RZ, 0xc0, !PT ;  /* 0x000000ff03037812 */ /* 0x002fcc00078ec0ff */
[----:B------:R-:W0:Y:S02]  /*bc60*/  I2F.U16 R3, R3 ;  /* 0x0000000300037306 */ /* 0x000e240000101000 */
[----:B0-----:R-:W-:-:S04]  /*bc70*/  F2FP.F16.F32.PACK_AB R3, RZ, R3 ;  /* 0x00000003ff03723e */ /* 0x001fc800000000ff */
[----:B------:R-:W-:-:S05]  /*bc80*/  PRMT R3, R3, 0x5410, RZ ;  /* 0x0000541003037816 */ /* 0x000fca00000000ff */
[----:B------:R-:W-:Y:S01]  /*bc90*/  STG.E desc[UR36][R16.64], R3 ;  /* 0x0000000310007986 */ /* 0x000fe2000c101924 */
[----:B------:R-:W-:Y:S05]  /*bca0*/  EXIT ;  /* 0x000000000000794d */ /* 0x000fea0003800000 */
.L_x_23691:
[----:B-1----:R-:W-:-:S06]  /*bcb0*/  LOP3.LUT R3, R3, 0xff, RZ, 0xc0, !PT ;  /* 0x000000ff03037812 */ /* 0x002fcc00078ec0ff */
[----:B------:R-:W0:Y:S02]  /*bcc0*/  I2F.F64.U16 R2, R3 ;  /* 0x0000000300027312 */ /* 0x000e240000101800 */
[----:B0-----:R-:W-:Y:S01]  /*bcd0*/  STG.E.64 desc[UR36][R16.64], R2 ;  /* 0x0000000210007986 */ /* 0x001fe2000c101b24 */
[----:B------:R-:W-:Y:S05]  /*bce0*/  EXIT ;  /* 0x000000000000794d */ /* 0x000fea0003800000 */
.L_x_23682:
        /* <DEDUP_REMOVED lines=11> */
[----:B------:R-:W-:Y:S01]  /*bda0*/  STG.E.U16 desc[UR36][R16.64], R3 ;  /* 0x0000000310007986 */ /* 0x000fe2000c101524 */
[----:B------:R-:W-:Y:S05]  /*bdb0*/  EXIT ;  /* 0x000000000000794d */ /* 0x000fea0003800000 */
.L_x_23696:
        /* <DEDUP_REMOVED lines=17> */
.L_x_23699:
[----:B------:R-:W-:-:S07]  /*bed0*/  PRMT R8, R0, 0x7610, R8 ;  /* 0x0000761000087816 */ /* 0x000fce0000000008 */
.L_x_23698:
[----:B------:R-:W-:Y:S05]  /*bee0*/  BSYNC.RECONVERGENT B0 ;  /* 0x0000000000007941 */ /* 0x000fea0003800200 */
.L_x_23697:
[----:B------:R-:W-:Y:S01]  /*bef0*/  STG.E.U8 desc[UR36][R16.64], R8 ;  /* 0x0000000810007986 */ /* 0x000fe2000c101124 */
[----:B------:R-:W-:Y:S05]  /*bf00*/  EXIT ;  /* 0x000000000000794d */ /* 0x000fea0003800000 */
.L_x_23695:
        /* <DEDUP_REMOVED lines=17> */
.L_x_23702:
[----:B------:R-:W-:-:S07]  /*c020*/  PRMT R8, R0, 0x7610, R8 ;  /* 0x0000761000087816 */ /* 0x000fce0000000008 */
.L_x_23701:
[----:B------:R-:W-:Y:S05]  /*c030*/  BSYNC.RECONVERGENT B0 ;  /* 0x0000000000007941 */ /* 0x000fea0003800200 */
.L_x_23700:
[----:B------:R-:W-:Y:S01]  /*c040*/  STG.E.U8 desc[UR36][R16.64], R8 ;  /* 0x0000000810007986 */ /* 0x000fe2000c101124 */
[----:B------:R-:W-:Y:S05]  /*c050*/  EXIT ;  /* 0x000000000000794d */ /* 0x000fea0003800000 */
.L_x_23694:
        /* <DEDUP_REMOVED lines=19> */
[----:B------:R-:W-:-:S05]  /*c190*/  @!P0 IMAD.MOV R0, RZ, RZ, R2 ;  /* 0x000000ffff008224 */ /* 0x000fca00078e0202 */
[----:B------:R-:W-:-:S05]  /*c1a0*/  @P1 MOV R3, R0 ;  /* 0x0000000000031202 */ /* 0x000fca0000000f00 */
[----:B------:R-:W-:Y:S01]  /*c1b0*/  STG.E.U8 desc[UR36][R16.64], R3 ;  /* 0x0000000310007986 */ /* 0x000fe2000c101124 */
[----:B------:R-:W-:Y:S05]  /*c1c0*/  EXIT ;  /* 0x000000000000794d */ /* 0x000fea0003800000 */
.L_x_23704:
[----:B-1----:R-:W-:Y:S01]  /*c1d0*/  LOP3.LUT R2, R3, 0xff, RZ, 0xc0, !PT ;  /* 0x000000ff03027812 */ /* 0x002fe200078ec0ff */
[----:B------:R-:W-:-:S05]  /*c1e0*/  IMAD.MOV.U32 R3, RZ, RZ, RZ ;  /* 0x000000ffff037224 */ /* 0x000fca00078e00ff */
[----:B------:R-:W-:Y:S01]  /*c1f0*/  STG.E.64 desc[UR36][R16.64], R2 ;  /* 0x0000000210007986 */ /* 0x000fe2000c101b24 */
[----:B------:R-:W-:Y:S05]  /*c200*/  EXIT ;  /* 0x000000000000794d */ /* 0x000fea0003800000 */
.L_x_23703:
[----:B-1----:R-:W-:-:S05]  /*c210*/  LOP3.LUT R3, R3, 0xff, RZ, 0xc0, !PT ;  /* 0x000000ff03037812 */ /* 0x002fca00078ec0ff */
[----:B------:R-:W-:Y:S01]  /*c220*/  STG.E desc[UR36][R16.64], R3 ;  /* 0x0000000310007986 */ /* 0x000fe2000c101924 */
[----:B------:R-:W-:Y:S05]  /*c230*/  EXIT ;  /* 0x000000000000794d */ /* 0x000fea0003800000 */
.L_x_23693:
        /* <DEDUP_REMOVED lines=10> */
.L_x_23706:
[----:B-1----:R-:W-:Y:S02]  /*c2e0*/  LOP3.LUT R4, R3, 0xff, RZ, 0xc0, !PT ;  /* 0x000000ff03047812 */ /* 0x002fe400078ec0ff */
[----:B------:R-:W-:-:S04]  /*c2f0*/  CS2R R6, SRZ ;  /* 0x0000000000067805 */ /* 0x000fc8000001ff00 */
[----:B------:R-:W0:Y:S02]  /*c300*/  I2F.F64.U16 R4, R4 ;  /* 0x0000000400047312 */ /* 0x000e240000101800 */
[----:B0-----:R-:W-:Y:S01]  /*c310*/  STG.E.128 desc[UR36][R16.64], R4 ;  /* 0x0000000410007986 */ /* 0x001fe2000c101d24 */
[----:B------:R-:W-:Y:S05]  /*c320*/  EXIT ;  /* 0x000000000000794d */ /* 0x000fea0003800000 */
.L_x_23705:
[----:B------:R-:W-:-:S09]  /*c330*/  UISETP.NE.AND UP0, UPT, UR4, 0xf, UPT ;  /* 0x0000000f0400788c */ /* 0x000fd2000bf05270 */
[----:B------:R-:W-:Y:S05]  /*c340*/  BRA.U !UP0, `(.L_x_23707) ;  /* 0x0000000108dc7547 */ /* 0x000fea000b800000 */
[----:B------:R-:W-:-:S09]  /*c350*/  UISETP.NE.AND UP0, UPT, UR4, 0x17, UPT ;  /* 0x000000170400788c */ /* 0x000fd2000bf05270 */
[----:B------:R-:W-:Y:S05]  /*c360*/  BRA.U !UP0, `(.L_x_23708) ;  /* 0x0000000108887547 */ /* 0x000fea000b800000 */
[----:B------:R-:W-:-:S09]  /*c370*/  UISETP.NE.AND UP0, UPT, UR4, 0x18, UPT ;  /* 0x000000180400788c */ /* 0x000fd2000bf05270 */
[----:B------:R-:W-:Y:S05]  /*c380*/  BRA.U !UP0, `(.L_x_23709) ;  /* 0x0000000108447547 */ /* 0x000fea000b800000 */
.L_x_23686:
        /* <DEDUP_REMOVED lines=16> */
.L_x_23710:
[----:B------:R-:W-:Y:S05]  /*c490*/  EXIT ;  /* 0x000000000000794d */ /* 0x000fea0003800000 */
.L_x_23709:
        /* <DEDUP_REMOVED lines=12> */
.L_x_23712:
[----:B------:R-:W-:Y:S05]  /*c560*/  BSYNC.RECONVERGENT B0 ;  /* 0x0000000000007941 */ /* 0x000fea0003800200 */
.L_x_23711:
[----:B------:R-:W-:Y:S01]  /*c570*/  STG.E.U8 desc[UR36][R16.64], R3 ;  /* 0x0000000310007986 */ /* 0x000fe2000c101124 */
[----:B------:R-:W-:Y:S05]  /*c580*/  EXIT ;  /* 0x000000000000794d */ /* 0x000fea0003800000 */
.L_x_23708:
[----:B-1----:R-:W-:-:S04]  /*c590*/  LOP3.LUT R3, R3, 0xff, RZ, 0xc0, !PT ;  /* 0x000000ff03037812 */ /* 0x002fc800078ec0ff */
[----:B------:R-:W0:Y:S02]  /*c5a0*/  I2F.U16 R5, R3 ;  /* 0x0000000300057306 */ /* 0x000e240000101000 */
        /* <DEDUP_REMOVED lines=12> */
.L_x_23713:
[----:B------:R-:W-:Y:S02]  /*c670*/  ISETP.GT.U32.AND P0, PT, R5, 0x7f800000, PT ;  /* 0x7f8000000500780c */ /* 0x000fe40003f04070 */
[----:B------:R-:W-:-:S04]  /*c680*/  MOV R3, 0x7f ;  /* 0x0000007f00037802 */ /* 0x000fc80000000f00 */
[----:B------:R-:W-:-:S05]  /*c690*/  SEL R3, R3, 0x7c, P0 ;  /* 0x0000007c03037807 */ /* 0x000fca0000000000 */
[----:B------:R-:W-:Y:S01]  /*c6a0*/  STG.E.U8 desc[UR36][R16.64], R3 ;  /* 0x0000000310007986 */ /* 0x000fe2000c101124 */
[----:B------:R-:W-:Y:S05]  /*c6b0*/  EXIT ;  /* 0x000000000000794d */ /* 0x000fea0003800000 */
.L_x_23707:
[----:B-1----:R-:W-:-:S04]  /*c6c0*/  LOP3.LUT R3, R3, 0xff, RZ, 0xc0, !PT ;  /* 0x000000ff03037812 */ /* 0x002fc800078ec0ff */
[----:B------:R-:W0:Y:S02]  /*c6d0*/  I2F.U16 R0, R3 ;  /* 0x0000000300007306 */ /* 0x000e240000101000 */
[----:B0-----:R-:W-:-:S05]  /*c6e0*/  F2FP.BF16.F32.PACK_AB R0, RZ, R0 ;  /* 0x00000000ff00723e */ /* 0x001fca00000010ff */
[----:B------:R-:W-:Y:S01]  /*c6f0*/  STG.E.U16 desc[UR36][R16.64], R0 ;  /* 0x0000000010007986 */ /* 0x000fe2000c101524 */
[----:B------:R-:W-:Y:S05]  /*c700*/  EXIT ;  /* 0x000000000000794d */ /* 0x000fea0003800000 */
        .weak           $__internal_56_$__cuda_sm20_dblrcp_rn_slowpath_v3
        .type           $__internal_56_$__cuda_sm20_dblrcp_rn_slowpath_v3,@function
        .size           $__internal_56_$__cuda_sm20_dblrcp_rn_slowpath_v3,(.L_x_68349 - $__internal_56_$__cuda_sm20_dblrcp_rn_slowpath_v3)
$__internal_56_$__cuda_sm20_dblrcp_rn_slowpath_v3:
        /* <DEDUP_REMOVED lines=26> */
.L_x_23717:
        /* <DEDUP_REMOVED lines=10> */
.L_x_23715:
[----:B------:R-:W-:Y:S01]  /*c950*/  LOP3.LUT R7, R5, 0x80000, RZ, 0xfc, !PT ;  /* 0x0008000005077812 */ /* 0x000fe200078efcff */
[----:B------:R-:W-:-:S07]  /*c960*/  IMAD.MOV.U32 R6, RZ, RZ, R4 ;  /* 0x000000ffff067224 */ /* 0x000fce00078e0004 */
.L_x_23716:
[----:B------:R-:W-:Y:S05]  /*c970*/  BSYNC.RECONVERGENT B1 ;  /* 0x0000000000017941 */ /* 0x000fea0003800200 */
.L_x_23714:
[----:B------:R-:W-:Y:S01]  /*c980*/  MOV R4, R0 ;  /* 0x0000000000047202 */ /* 0x000fe20000000f00 */
[----:B------:R-:W-:-:S04]  /*c990*/  IMAD.MOV.U32 R5, RZ, RZ, 0x0 ;  /* 0x00000000ff057424 */ /* 0x000fc800078e00ff */
[----:B------:R-:W-:Y:S05]  /*c9a0*/  RET.REL.NODEC R4 `(_ZN2at6native18elementwise_kernelILi128ELi4EZNS0_15gpu_kernel_implIZNS0_50_GLOBAL__N__2680c7bb_12_PowKernel_cu_7dd49032_300329pow_tensor_scalar_kernel_implIhhEEvRNS_18TensorIteratorBaseET0_EUlhE1_EEvS6_RKT_EUliE_EEviT1_) ;  /* 0xffffff3404947950 */ /* 0x000fea0003c3ffff */
.L_x_23718:
        /* <DEDUP_REMOVED lines=13> */
.L_x_68349:


//--------------------- .text._ZN2at6native27unrolled_elementwise_kernelIZNS0_50_GLOBAL__N__2680c7bb_12_PowKernel_cu_7dd49032_300329pow_tensor_scalar_kernel_implIhhEEvRNS_18TensorIteratorBaseET0_EUlhE1_St5arrayIPcLm2EELi4E23TrivialOffsetCalculatorILi1EjESC_NS0_6memory12LoadWithCastILi1EEENSD_13StoreWithCastILi1EEEEEviT_S6_T2_T3_T4_T5_ --------------------------
	.section	.text._ZN2at6native27unrolled_elementwise_kernelIZNS0_50_GLOBAL__N__2680c7bb_12_PowKernel_cu_7dd49032_300329pow_tensor_scalar_kernel_implIhhEEvRNS_18TensorIteratorBaseET0_EUlhE1_St5arrayIPcLm2EELi4E23TrivialOffsetCalculatorILi1EjESC_NS0_6memory12LoadWithCastILi1EEENSD_13StoreWithCastILi1EEEEEviT_S6_T2_T3_T4_T5_,"ax",@progbits
	.align	128
        .global         _ZN2at6native27unrolled_elementwise_kernelIZNS0_50_GLOBAL__N__2680c7bb_12_PowKernel_cu_7dd49032_300329pow_tensor_scalar_kernel_implIhhEEvRNS_18TensorIteratorBaseET0_EUlhE1_St5arrayIPcLm2EELi4E23TrivialOffsetCalculatorILi1EjESC_NS0_6memory12LoadWithCastILi1EEENSD_13StoreWithCastILi1EEEEEviT_S6_T2_T3_T4_T5_
        .type           _ZN2at6native27unrolled_elementwise_kernelIZNS0_50_GLOBAL__N__2680c7bb_12_PowKernel_cu_7dd49032_300329pow_tensor_scalar_kernel_implIhhEEvRNS_18TensorIteratorBaseET0_EUlhE1_St5arrayIPcLm2EELi4E23TrivialOffsetCalculatorILi1EjESC_NS0_6memory12LoadWithCastILi1EEENSD_13StoreWithCastILi1EEEEEviT_S6_T2_T3_T4_T5_,@function
        .size           _ZN2at6native27unrolled_elementwise_kernelIZNS0_50_GLOBAL__N__2680c7bb_12_PowKernel_cu_7dd49032_300329pow_tensor_scalar_kernel_implIhhEEvRNS_18TensorIteratorBaseET0_EUlhE1_St5arrayIPcLm2EELi4E23TrivialOffsetCalculatorILi1EjESC_NS0_6memory12LoadWithCastILi1EEENSD_13StoreWithCastILi1EEEEEviT_S6_T2_T3_T4_T5_,(.L_x_68350 - _ZN2at6native27unrolled_elementwise_kernelIZNS0_50_GLOBAL__N__2680c7bb_12_PowKernel_cu_7dd49032_300329pow_tensor_scalar_kernel_implIhhEEvRNS_18TensorIteratorBaseET0_EUlhE1_St5arrayIPcLm2EELi4E23TrivialOffsetCalculatorILi1EjESC_NS0_6memory12LoadWithCastILi1EEENSD_13StoreWithCastILi1EEEEEviT_S6_T2_T3_T4_T5_)
        .other          _ZN2at6native27unrolled_elementwise_kernelIZNS0_50_GLOBAL__N__2680c7bb_12_PowKernel_cu_7dd49032_300329pow_tensor_scalar_kernel_implIhhEEvRNS_18TensorIteratorBaseET0_EUlhE1_St5arrayIPcLm2EELi4E23TrivialOffsetCalculatorILi1EjESC_NS0_6memory12LoadWithCastILi1EEENSD_13StoreWithCastILi1EEEEEviT_S6_T2_T3_T4_T5_,@"STO_CUDA_ENTRY STV_DEFAULT"
_ZN2at6native27unrolled_elementwise_kernelIZNS0_50_GLOBAL__N__2680c7bb_12_PowKernel_cu_7dd49032_300329pow_tensor_scalar_kernel_implIhhEEvRNS_18TensorIteratorBaseET0_EUlhE1_St5arrayIPcLm2EELi4E23TrivialOffsetCalculatorILi1EjESC_NS0_6memory12LoadWithCastILi1EEENSD_13StoreWithCastILi1EEEEEviT_S6_T2_T3_T4_T5_:
.text._ZN2at6native27unrolled_elementwise_kernelIZNS0_50_GLOBAL__N__2680c7bb_12_PowKernel_cu_7dd49032_300329pow_tensor_scalar_kernel_implIhhEEvRNS_18TensorIteratorBaseET0_EUlhE1_St5arrayIPcLm2EELi4E23TrivialOffsetCalculatorILi1EjESC_NS0_6memory12LoadWithCastILi1EEENSD_13StoreWithCastILi1EEEEEviT_S6_T2_T3_T4_T5_:
        /* <DEDUP_REMOVED lines=31> */
.L_x_23724:
[----:B------:R3:W5:Y:S01]  /*01f0*/  LDG.E.U8 R18, desc[UR36][R6.64] ;  /* 0x0000002406127981 */ /* 0x000762000c1e1100 */
[----:B------:R-:W-:Y:S05]  /*0200*/  BRA `(.L_x_23726) ;  /* 0x0000000c00607947 */ /* 0x000fea0003800000 */
.L_x_23723:
        /* <DEDUP_REMOVED lines=8> */
.L_x_23728:
[----:B------:R1:W5:Y:S01]  /*0290*/  LDG.E.U8 R18, desc[UR36][R6.64] ;  /* 0x0000002406127981 */ /* 0x000362000c1e1100 */
[----:B------:R-:W-:Y:S05]  /*02a0*/  BRA `(.L_x_23726) ;  /* 0x0000000c00387947 */ /* 0x000fea0003800000 */
.L_x_23727:
[----:B------:R2:W5:Y:S01]  /*02b0*/  LDG.E.U16 R18, desc[UR36][R6.64] ;  /* 0x0000002406127981 */ /* 0x000562000c1e1500 */
[----:B------:R-:W-:Y:S05]  /*02c0*/  BRA `(.L_x_23726) ;  /* 0x0000000c00307947 */ /* 0x000fea0003800000 */
.L_x_23722:
        /* <DEDUP_REMOVED lines=10> */
.L_x_23730:
[----:B------:R-:W2:Y:S02]  /*0370*/  LDG.E.U16 R4, desc[UR36][R6.64] ;  /* 0x0000002406047981 */ /* 0x000ea4000c1e1500 */
[----:B--2---:R-:W-:-:S06]  /*0380*/  HADD2.F32 R4, -RZ, R4.H0_H0 ;  /* 0x20000004ff047230 */ /* 0x004fcc0000004100 */
[----:B------:R-:W0:Y:S02]  /*0390*/  F2I.S64.TRUNC R4, R4 ;  /* 0x0000000400047311 */ /* 0x000e24000020d900 */
[----:B0-----:R-:W-:Y:S01]  /*03a0*/  PRMT R18, R4, 0x7610, R18 ;  /* 0x0000761004127816 */ /* 0x001fe20000000012 */
[----:B------:R-:W-:Y:S06]  /*03b0*/  BRA `(.L_x_23726) ;  /* 0x0000000800f47947 */ /* 0x000fec0003800000 */
.L_x_23729:
        /* <DEDUP_REMOVED lines=10> */
.L_x_23732:
[----:B------:R-:W2:Y:S02]  /*0460*/  LDG.E.U16 R6, desc[UR36][R6.64] ;  /* 0x0000002406067981 */ /* 0x000ea4000c1e1500 */
[----:B--2---:R-:W-:-:S06]  /*0470*/  HADD2.F32 R4, -RZ, R6.H0_H0 ;  /* 0x20000006ff047230 */ /* 0x004fcc0000004100 */
[----:B------:R-:W0:Y:S02]  /*0480*/  F2I.S64.TRUNC R4, R4 ;  /* 0x0000000400047311 */ /* 0x000e24000020d900 */
[----:B0-----:R-:W-:Y:S01]  /*0490*/  PRMT R18, R4, 0x7610, R18 ;  /* 0x0000761004127816 */ /* 0x001fe20000000012 */
[----:B------:R-:W-:Y:S06]  /*04a0*/  BRA `(.L_x_23726) ;  /* 0x0000000800b87947 */ /* 0x000fec0003800000 */
.L_x_23731:
[----:B------:R-:W2:Y:S02]  /*04b0*/  LDG.E.64 R4, desc[UR36][R6.64] ;  /* 0x0000002406047981 */ /* 0x000ea4000c1e1b00 */
[----:B--2---:R-:W0:Y:S02]  /*04c0*/  F2I.S64.F64.TRUNC R4, R4 ;  /* 0x0000000400047311 */ /* 0x004e24000030d900 */
[----:B0-----:R-:W-:Y:S01]  /*04d0*/  PRMT R18, R4, 0x7610, R18 ;  /* 0x0000761004127816 */ /* 0x001fe20000000012 */
[----:B------:R-:W-:Y:S06]  /*04e0*/  BRA `(.L_x_23726) ;  /* 0x0000000800a87947 */ /* 0x000fec0003800000 */
.L_x_23721:
        /* <DEDUP_REMOVED lines=12> */
.L_x_23735:
[----:B------:R-:W2:Y:S02]  /*05b0*/  LDG.E.64 R6, desc[UR36][R6.64] ;  /* 0x0000002406067981 */ /* 0x000ea4000c1e1b00 */
[----:B--2---:R-:W0:Y:S02]  /*05c0*/  F2I.S64.F64.TRUNC R4, R6 ;  /* 0x0000000600047311 */ /* 0x004e24000030d900 */
[----:B0-----:R-:W-:Y:S01]  /*05d0*/  PRMT R18, R4, 0x7610, R18 ;  /* 0x0000761004127816 */ /* 0x001fe20000000012 */
[----:B------:R-:W-:Y:S06]  /*05e0*/  BRA `(.L_x_23726) ;  /* 0x0000000800687947 */ /* 0x000fec0003800000 */
.L_x_23734:
        /* <DEDUP_REMOVED lines=27> */
.L_x_23737:
        /* <DEDUP_REMOVED lines=15> */
.L_x_23736:
[----:B------:R-:W2:Y:S02]  /*0890*/  LDG.E.U16 R4, desc[UR36][R6.64] ;  /* 0x0000002406047981 */ /* 0x000ea4000c1e1500 */
[----:B--2---:R-:W-:-:S06]  /*08a0*/  IMAD.U32 R4, R4, 0x10000, RZ ;  /* 0x0001000004047824 */ /* 0x004fcc00078e00ff */
[----:B------:R-:W0:Y:S02]  /*08b0*/  F2I.S64.TRUNC R4, R4 ;  /* 0x0000000400047311 */ /* 0x000e24000020d900 */
[----:B0-----:R-:W-:Y:S01]  /*08c0*/  PRMT R18, R4, 0x7610, R18 ;  /* 0x0000761004127816 */ /* 0x001fe20000000012 */
[----:B------:R-:W-:Y:S06]  /*08d0*/  BRA `(.L_x_23726) ;  /* 0x0000000400ac7947 */ /* 0x000fec0003800000 */
.L_x_23733:
        /* <DEDUP_REMOVED lines=10> */
.L_x_23740:
        /* <DEDUP_REMOVED lines=21> */
.L_x_23744:
[----:B------:R-:W-:Y:S05]  /*0ad0*/  BSYNC.RECONVERGENT B1 ;  /* 0x0000000000017941 */ /* 0x000fea0003800200 */
.L_x_23743:
[----:B------:R-:W-:Y:S01]  /*0ae0*/  IMAD.SHL.U32 R0, R0, 0x100000, RZ ;  /* 0x0010000000007824 */ /* 0x000fe200078e00ff */
[----:B------:R-:W-:-:S04]  /*0af0*/  LEA R3, R3, 0x3b800000, 0x17 ;  /* 0x3b80000003037811 */ /* 0x000fc800078eb8ff */
[----:B------:R-:W-:-:S07]  /*0b00*/  LOP3.LUT R4, R3, R0, R7, 0xfe, !PT ;  /* 0x0000000003047212 */ /* 0x000fce00078efe07 */
.L_x_23742:
[----:B------:R-:W-:Y:S05]  /*0b10*/  BSYNC.RECONVERGENT B0 ;  /* 0x0000000000007941 */ /* 0x000fea0003800200 */
.L_x_23741:
[----:B------:R-:W0:Y:S02]  /*0b20*/  F2I.S64.TRUNC R4, R4 ;  /* 0x0000000400047311 */ /* 0x000e24000020d900 */
[----:B0-----:R-:W-:Y:S01]  /*0b30*/  PRMT R18, R4, 0x7610, R18 ;  /* 0x0000761004127816 */ /* 0x001fe20000000012 */
[----:B------:R-:W-:Y:S06]  /*0b40*/  BRA `(.L_x_23726) ;  /* 0x0000000400107947 */ /* 0x000fec0003800000 */
.L_x_23739:
        /* <DEDUP_REMOVED lines=21> */
.L_x_23748:
[----:B------:R-:W-:Y:S05]  /*0ca0*/  BSYNC.RECONVERGENT B1 ;  /* 0x0000000000017941 */ /* 0x000fea0003800200 */
.L_x_23747:
[----:B------:R-:W-:Y:S01]  /*0cb0*/  IMAD.SHL.U32 R0, R0, 0x200000, RZ ;  /* 0x0020000000007824 */ /* 0x000fe200078e00ff */
[----:B------:R-:W-:-:S04]  /*0cc0*/  LEA R3, R3, 0x37800000, 0x17 ;  /* 0x3780000003037811 */ /* 0x000fc800078eb8ff */
[----:B------:R-:W-:-:S07]  /*0cd0*/  LOP3.LUT R4, R3, R0, R7, 0xfe, !PT ;  /* 0x0000000003047212 */ /* 0x000fce00078efe07 */
.L_x_23746:
[----:B------:R-:W-:Y:S05]  /*0ce0*/  BSYNC.RECONVERGENT B0 ;  /* 0x0000000000007941 */ /* 0x000fea0003800200 */
.L_x_23745:
[----:B------:R-:W0:Y:S02]  /*0cf0*/  F2I.S64.TRUNC R4, R4 ;  /* 0x0000000400047311 */ /* 0x000e24000020d900 */
[----:B0-----:R-:W-:Y:S01]  /*0d00*/  PRMT R18, R4, 0x7610, R18 ;  /* 0x0000761004127816 */ /* 0x001fe20000000012 */
[----:B------:R-:W-:Y:S06]  /*0d10*/  BRA `(.L_x_23726) ;  /* 0x00000000009c7947 */ /* 0x000fec0003800000 */
.L_x_23738:
[----:B------:R-:W-:-:S09]  /*0d20*/  UISETP.NE.AND UP0, UPT, UR4, 0x1c, UPT ;  /* 0x0000001c0400788c */ /* 0x000fd2000bf05270 */
[----:B------:R-:W-:Y:S05]  /*0d30*/  BRA.U !UP0, `(.L_x_23749) ;  /* 0x0000000108907547 */ /* 0x000fea000b800000 */
[----:B------:R-:W-:-:S09]  /*0d40*/  UISETP.NE.AND UP0, UPT, UR4, 0x1d, UPT ;  /* 0x0000001d0400788c */ /* 0x000fd2000bf05270 */
[----:B------:R-:W-:Y:S05]  /*0d50*/  BRA.U !UP0, `(.L_x_23750) ;  /* 0x0000000108807547 */ /* 0x000fea000b800000 */
[----:B------:R-:W-:-:S09]  /*0d60*/  UISETP.NE.AND UP0, UPT, UR4, 0x2c, UPT ;  /* 0x0000002c0400788c */ /* 0x000fd2000bf05270 */
[----:B------:R-:W-:Y:S05]  /*0d70*/  BRA.U !UP0, `(.L_x_23751) ;  /* 0x0000000108487547 */ /* 0x000fea000b800000 */
.L_x_23725:
        /* <DEDUP_REMOVED lines=16> */
.L_x_23752:
[----:B------:R-:W-:Y:S01]  /*0e80*/  PRMT R18, RZ, 0x7610, R18 ;  /* 0x00007610ff127816 */ /* 0x000fe20000000012 */
[----:B------:R-:W-:Y:S06]  /*0e90*/  BRA `(.L_x_23726) ;  /* 0x00000000003c7947 */ /* 0x000fec0003800000 */
.L_x_23751:
        /* <DEDUP_REMOVED lines=8> */
.L_x_23754:
[----:B------:R-:W-:Y:S05]  /*0f20*/  BSYNC.RECONVERGENT B0 ;  /* 0x0000000000007941 */ /* 0x000fea0003800200 */
.L_x_23753:
[----:B------:R-:W0:Y:S02]  /*0f30*/  F2I.S64.TRUNC R4, R4 ;  /* 0x0000000400047311 */ /* 0x000e24000020d900 */
[----:B0-----:R-:W-:Y:S01]  /*0f40*/  PRMT R18, R4, 0x7610, R18 ;  /* 0x0000761004127816 */ /* 0x001fe20000000012 */
[----:B------:R-:W-:Y:S06]  /*0f50*/  BRA `(.L_x_23726) ;  /* 0x00000000000c7947 */ /* 0x000fec0003800000 */
.L_x_23750:
[----:B------:R0:W5:Y:S01]  /*0f60*/  LDG.E.U8 R18, desc[UR36][R6.64] ;  /* 0x0000002406127981 */ /* 0x000162000c1e1100 */
[----:B------:R-:W-:Y:S05]  /*0f70*/  BRA `(.L_x_23726) ;  /* 0x0000000000047947 */ /* 0x000fea0003800000 */
.L_x_23749:
[----:B------:R0:W5:Y:S02]  /*0f80*/  LDG.E.U8 R18, desc[UR36][R6.64] ;  /* 0x0000002406127981 */ /* 0x000164000c1e1100 */
.L_x_23726:
[----:B-----5:R-:W-:Y:S01]  /*0f90*/  LOP3.LUT R18, R18, 0xff, RZ, 0xc0, !PT ;  /* 0x000000ff12127812 */ /* 0x020fe200078ec0ff */
[----:B------:R-:W-:-:S07]  /*0fa0*/  VIADD R23, R25, 0x80 ;  /* 0x0000008019177836 */ /* 0x000fce0000000000 */
.L_x_23720:
[----:B------:R-:W-:Y:S05]  /*0fb0*/  BSYNC.RECONVERGENT B6 ;  /* 0x0000000000067941 */ /* 0x000fea0003800200 */
.L_x_23719:
        /* <DEDUP_REMOVED lines=23> */
.L_x_23760:
[----:B------:R0:W5:Y:S01]  /*1130*/  LDG.E.U8 R17, desc[UR36][R6.64] ;  /* 0x0000002406117981 */ /* 0x000162000c1e1100 */
[----:B------:R-:W-:Y:S05]  /*1140*/  BRA `(.L_x_23762) ;  /* 0x0000000c00607947 */ /* 0x000fea0003800000 */
.L_x_23759:
        /* <DEDUP_REMOVED lines=8> */
.L_x_23764:
[----:B------:R4:W5:Y:S01]  /*11d0*/  LDG.E.U8 R17, desc[UR36][R6.64] ;  /* 0x0000002406117981 */ /* 0x000962000c1e1100 */
[----:B------:R-:W-:Y:S05]  /*11e0*/  BRA `(.L_x_23762) ;  /* 0x0000000c00387947 */ /* 0x000fea0003800000 */
.L_x_23763:
[----:B------:R0:W5:Y:S01]  /*11f0*/  LDG.E.U16 R17, desc[UR36][R6.64] ;  /* 0x0000002406117981 */ /* 0x000162000c1e1500 */
[----:B------:R-:W-:Y:S05]  /*1200*/  BRA `(.L_x_23762) ;  /* 0x0000000c00307947 */ /* 0x000fea0003800000 */
.L_x_23758:
        /* <DEDUP_REMOVED lines=10> */
.L_x_23766:
[----:B------:R-:W2:Y:S02]  /*12b0*/  LDG.E.U16 R4, desc[UR36][R6.64] ;  /* 0x0000002406047981 */ /* 0x000ea4000c1e1500 */
[----:B--2---:R-:W-:-:S06]  /*12c0*/  HADD2.F32 R4, -RZ, R4.H0_H0 ;  /* 0x20000004ff047230 */ /* 0x004fcc0000004100 */
[----:B------:R-:W0:Y:S02]  /*12d0*/  F2I.S64.TRUNC R4, R4 ;  /* 0x0000000400047311 */ /* 0x000e24000020d900 */
[----:B0-----:R-:W-:Y:S01]  /*12e0*/  PRMT R17, R4, 0x7610, R17 ;  /* 0x0000761004117816 */ /* 0x001fe20000000011 */
[----:B------:R-:W-:Y:S06]  /*12f0*/  BRA `(.L_x_23762) ;  /* 0x0000000800f47947 */ /* 0x000fec0003800000 */
.L_x_23765:
        /* <DEDUP_REMOVED lines=10> */
.L_x_23768:
[----:B------:R-:W2:Y:S02]  /*13a0*/  LDG.E.U16 R6, desc[UR36][R6.64] ;  /* 0x0000002406067981 */ /* 0x000ea4000c1e1500 */
[----:B--2---:R-:W-:-:S06]  /*13b0*/  HADD2.F32 R4, -RZ, R6.H0_H0 ;  /* 0x20000006ff047230 */ /* 0x004fcc0000004100 */
[----:B------:R-:W0:Y:S02]  /*13c0*/  F2I.S64.TRUNC R4, R4 ;  /* 0x0000000400047311 */ /* 0x000e24000020d900 */
[----:B0-----:R-:W-:Y:S01]  /*13d0*/  PRMT R17, R4, 0x7610, R17 ;  /* 0x0000761004117816 */ /* 0x001fe20000000011 */
[----:B------:R-:W-:Y:S06]  /*13e0*/  BRA `(.L_x_23762) ;  /* 0x0000000800b87947 */ /* 0x000fec0003800000 */
.L_x_23767:
[----:B------:R-:W2:Y:S02]  /*13f0*/  LDG.E.64 R4, desc[UR36][R6.64] ;  /* 0x0000002406047981 */ /* 0x000ea4000c1e1b00 */
[----:B--2---:R-:W0:Y:S02]  /*1400*/  F2I.S64.F64.TRUNC R4, R4 ;  /* 0x0000000400047311 */ /* 0x004e24000030d900 */
[----:B0-----:R-:W-:Y:S01]  /*1410*/  PRMT R17, R4, 0x7610, R17 ;  /* 0x0000761004117816 */ /* 0x001fe20000000011 */
[----:B------:R-:W-:Y:S06]  /*1420*/  BRA `(.L_x_23762) ;  /* 0x0000000800a87947 */ /* 0x000fec0003800000 */
.L_x_23757:
        /* <DEDUP_REMOVED lines=12> */
.L_x_23771:
[----:B------:R-:W2:Y:S02]  /*14f0*/  LDG.E.64 R6, desc[UR36][R6.64] ;  /* 0x0000002406067981 */ /* 0x000ea4000c1e1b00 */
[----:B--2---:R-:W0:Y:S02]  /*1500*/  F2I.S64.F64.TRUNC R4, R6 ;  /* 0x0000000600047311 */ /* 0x004e24000030d900 */
[----:B0-----:R-:W-:Y:S01]  /*1510*/  PRMT R17, R4, 0x7610, R17 ;  /* 0x0000761004117816 */ /* 0x001fe20000000011 */
[----:B------:R-:W-:Y:S06]  /*1520*/  BRA `(.L_x_23762) ;  /* 0x0000000800687947 */ /* 0x000fec0003800000 */
.L_x_23770:
        /* <DEDUP_REMOVED lines=27> */
.L_x_23773:
        /* <DEDUP_REMOVED lines=15> */
.L_x_23772:
[----:B------:R-:W2:Y:S02]  /*17d0*/  LDG.E.U16 R4, desc[UR36][R6.64] ;  /* 0x0000002406047981 */ /* 0x000ea4000c1e1500 */
[----:B--2---:R-:W-:-:S06]  /*17e0*/  IMAD.U32 R4, R4, 0x10000, RZ ;  /* 0x0001000004047824 */ /* 0x004fcc00078e00ff */
[----:B------:R-:W0:Y:S02]  /*17f0*/  F2I.S64.TRUNC R4, R4 ;  /* 0x0000000400047311 */ /* 0x000e24000020d900 */
[----:B0-----:R-:W-:Y:S01]  /*1800*/  PRMT R17, R4, 0x7610, R17 ;  /* 0x0000761004117816 */ /* 0x001fe20000000011 */
[----:B------:R-:W-:Y:S06]  /*1810*/  BRA `(.L_x_23762) ;  /* 0x0000000400ac7947 */ /* 0x000fec0003800000 */
.L_x_23769:
        /* <DEDUP_REMOVED lines=10> */
.L_x_23776:
        /* <DEDUP_REMOVED lines=21> */
.L_x_23780:
[----:B------:R-:W-:Y:S05]  /*1a10*/  BSYNC.RECONVERGENT B1 ;  /* 0x0000000000017941 */ /* 0x000fea0003800200 */
.L_x_23779:
[----:B------:R-:W-:Y:S01]  /*1a20*/  IMAD.SHL.U32 R0, R0, 0x100000, RZ ;  /* 0x0010000000007824 */ /* 0x000fe200078e00ff */
[----:B------:R-:W-:-:S04]  /*1a30*/  LEA R3, R3, 0x3b800000, 0x17 ;  /* 0x3b80000003037811 */ /* 0x000fc800078eb8ff */
[----:B------:R-:W-:-:S07]  /*1a40*/  LOP3.LUT R4, R3, R0, R7, 0xfe, !PT ;  /* 0x0000000003047212 */ /* 0x000fce00078efe07 */
.L_x_23778:
[----:B------:R-:W-:Y:S05]  /*1a50*/  BSYNC.RECONVERGENT B0 ;  /* 0x0000000000007941 */ /* 0x000fea0003800200 */
.L_x_23777:
[----:B------:R-:W0:Y:S02]  /*1a60*/  F2I.S64.TRUNC R4, R4 ;  /* 0x0000000400047311 */ /* 0x000e24000020d900 */
[----:B0-----:R-:W-:Y:S01]  /*1a70*/  PRMT R17, R4, 0x7610, R17 ;  /* 0x0000761004117816 */ /* 0x001fe20000000011 */
[----:B------:R-:W-:Y:S06]  /*1a80*/  BRA `(.L_x_23762) ;  /* 0x0000000400107947 */ /* 0x000fec0003800000 */
.L_x_23775:
        /* <DEDUP_REMOVED lines=21> */
.L_x_23784:
[----:B------:R-:W-:Y:S05]  /*1be0*/  BSYNC.RECONVERGENT B1 ;  /* 0x0000000000017941 */ /* 0x000fea0003800200 */
.L_x_23783:
[----:B------:R-:W-:Y:S01]  /*1bf0*/  IMAD.SHL.U32 R0, R0, 0x200000, RZ ;  /* 0x0020000000007824 */ /* 0x000fe200078e00ff */
[----:B------:R-:W-:-:S04]  /*1c00*/  LEA R3, R3, 0x37800000, 0x17 ;  /* 0x3780000003037811 */ /* 0x000fc800078eb8ff */
[----:B------:R-:W-:-:S07]  /*1c10*/  LOP3.LUT R4, R3, R0, R7, 0xfe, !PT ;  /* 0x0000000003047212 */ /* 0x000fce00078efe07 */
.L_x_23782:
[----:B------:R-:W-:Y:S05]  /*1c20*/  BSYNC.RECONVERGENT B0 ;  /* 0x0000000000007941 */ /* 0x000fea0003800200 */
.L_x_23781:
[----:B------:R-:W0:Y:S02]  /*1c30*/  F2I.S64.TRUNC R4, R4 ;  /* 0x0000000400047311 */ /* 0x000e24000020d900 */
[----:B0-----:R-:W-:Y:S01]  /*1c40*/  PRMT R17, R4, 0x7610, R17 ;  /* 0x0000761004117816 */ /* 0x001fe20000000011 */
[----:B------:R-:W-:Y:S06]  /*1c50*/  BRA `(.L_x_23762) ;  /* 0x00000000009c7947 */ /* 0x000fec0003800000 */
.L_x_23774:
        /* <DEDUP_REMOVED lines=14> */
.L_x_23788:
[----:B------:R-:W-:Y:S05]  /*1d40*/  BSYNC.RECONVERGENT B0 ;  /* 0x0000000000007941 */ /* 0x000fea0003800200 */
.L_x_23787:
[----:B------:R-:W0:Y:S02]  /*1d50*/  F2I.S64.TRUNC R4, R4 ;  /* 0x0000000400047311 */ /* 0x000e24000020d900 */
[----:B0-----:R-:W-:Y:S01]  /*1d60*/  PRMT R17, R4, 0x7610, R17 ;  /* 0x0000761004117816 */ /* 0x001fe20000000011 */
[----:B------:R-:W-:Y:S06]  /*1d70*/  BRA `(.L_x_23762) ;  /* 0x0000000000547947 */ /* 0x000fec0003800000 */
.L_x_23761:
        /* <DEDUP_REMOVED lines=16> */
.L_x_23789:
[----:B------:R-:W-:Y:S01]  /*1e80*/  PRMT R17, RZ, 0x7610, R17 ;  /* 0x00007610ff117816 */ /* 0x000fe20000000011 */
[----:B------:R-:W-:Y:S06]  /*1e90*/  BRA `(.L_x_23762) ;  /* 0x00000000000c7947 */ /* 0x000fec0003800000 */
.L_x_23786:
[----:B------:R1:W5:Y:S01]  /*1ea0*/  LDG.E.U8 R17, desc[UR36][R6.64] ;  /* 0x0000002406117981 */ /* 0x000362000c1e1100 */
[----:B------:R-:W-:Y:S05]  /*1eb0*/  BRA `(.L_x_23762) ;  /* 0x0000000000047947 */ /* 0x000fea0003800000 */
.L_x_23785:
[----:B------:R0:W5:Y:S02]  /*1ec0*/  LDG.E.U8 R17, desc[UR36][R6.64] ;  /* 0x0000002406117981 */ /* 0x000164000c1e1100 */
.L_x_23762:
[----:B------:R-:W-:Y:S01]  /*1ed0*/  VIADD R23, R23, 0x80 ;  /* 0x0000008017177836 */ /* 0x000fe20000000000 */
[----:B-----5:R-:W-:-:S07]  /*1ee0*/  LOP3.LUT R17, R17, 0xff, RZ, 0xc0, !PT ;  /* 0x000000ff11117812 */ /* 0x020fce00078ec0ff */
.L_x_23756:
[----:B------:R-:W-:Y:S05]  /*1ef0*/  BSYNC.RECONVERGENT B6 ;  /* 0x0000000000067941 */ /* 0x000fea0003800200 */
.L_x_23755:
        /* <DEDUP_REMOVED lines=23> */
.L_x_23795:
[----:B------:R0:W5:Y:S01]  /*2070*/  LDG.E.U8 R19, desc[UR36][R6.64] ;  /* 0x0000002406137981 */ /* 0x000162000c1e1100 */
[----:B------:R-:W-:Y:S05]  /*2080*/  BRA `(.L_x_23797) ;  /* 0x0000000c00607947 */ /* 0x000fea0003800000 */
.L_x_23794:
        /* <DEDUP_REMOVED lines=8> */
.L_x_23799:
[----:B------:R3:W5:Y:S01]  /*2110*/  LDG.E.U8 R19, desc[UR36][R6.64] ;  /* 0x0000002406137981 */ /* 0x000762000c1e1100 */
[----:B------:R-:W-:Y:S05]  /*2120*/  BRA `(.L_x_23797) ;  /* 0x0000000c00387947 */ /* 0x000fea0003800000 */
.L_x_23798:
[----:B------:R0:W5:Y:S01]  /*2130*/  LDG.E.U16 R19, desc[UR36][R6.64] ;  /* 0x0000002406137981 */ /* 0x000162000c1e1500 */
[----:B------:R-:W-:Y:S05]  /*2140*/  BRA `(.L_x_23797) ;  /* 0x0000000c00307947 */ /* 0x000fea0003800000 */
.L_x_23793:
        /* <DEDUP_REMOVED lines=10> */
.L_x_23801:
[----:B------:R-:W2:Y:S02]  /*21f0*/  LDG.E.U16 R4, desc[UR36][R6.64] ;  /* 0x0000002406047981 */ /* 0x000ea4000c1e1500 */
[----:B--2---:R-:W-:-:S06]  /*2200*/  HADD2.F32 R4, -RZ, R4.H0_H0 ;  /* 0x20000004ff047230 */ /* 0x004fcc0000004100 */
[----:B------:R-:W0:Y:S02]  /*2210*/  F2I.S64.TRUNC R4, R4 ;  /* 0x0000000400047311 */ /* 0x000e24000020d900 */
[----:B0-----:R-:W-:Y:S01]  /*2220*/  PRMT R19, R4, 0x7610, R19 ;  /* 0x0000761004137816 */ /* 0x001fe20000000013 */
[----:B------:R-:W-:Y:S06]  /*2230*/  BRA `(.L_x_23797) ;  /* 0x0000000800f47947 */ /* 0x000fec0003800000 */
.L_x_23800:
        /* <DEDUP_REMOVED lines=10> */
.L_x_23803:
[----:B------:R-:W2:Y:S02]  /*22e0*/  LDG.E.U16 R6, desc[UR36][R6.64] ;  /* 0x0000002406067981 */ /* 0x000ea4000c1e1500 */
[----:B--2---:R-:W-:-:S06]  /*22f0*/  HADD2.F32 R4, -RZ, R6.H0_H0 ;  /* 0x20000006ff047230 */ /* 0x004fcc0000004100 */
[----:B------:R-:W0:Y:S02]  /*2300*/  F2I.S64.TRUNC R4, R4 ;  /* 0x0000000400047311 */ /* 0x000e24000020d900 */
[----:B0-----:R-:W-:Y:S01]  /*2310*/  PRMT R19, R4, 0x7610, R19 ;  /* 0x0000761004137816 */ /* 0x001fe20000000013 */
[----:B------:R-:W-:Y:S06]  /*2320*/  BRA `(.L_x_23797) ;  /* 0x0000000800b87947 */ /* 0x000fec0003800000 */
.L_x_23802:
[----:B------:R-:W2:Y:S02]  /*2330*/  LDG.E.64 R4, desc[UR36][R6.64] ;  /* 0x0000002406047981 */ /* 0x000ea4000c1e1b00 */
[----:B--2---:R-:W0:Y:S02]  /*2340*/  F2I.S64.F64.TRUNC R4, R4 ;  /* 0x0000000400047311 */ /* 0x004e24000030d900 */
[----:B0-----:R-:W-:Y:S01]  /*2350*/  PRMT R19, R4, 0x7610, R19 ;  /* 0x0000761004137816 */ /* 0x001fe20000000013 */
[----:B------:R-:W-:Y:S06]  /*2360*/  BRA `(.L_x_23797) ;  /* 0x0000000800a87947 */ /* 0x000fec0003800000 */
.L_x_23792:
        /* <DEDUP_REMOVED lines=12> */
.L_x_23806:
[----:B------:R-:W2:Y:S02]  /*2430*/  LDG.E.64 R6, desc[UR36][R6.64] ;  /* 0x0000002406067981 */ /* 0x000ea4000c1e1b00 */
[----:B--2---:R-:W0:Y:S02]  /*2440*/  F2I.S64.F64.TRUNC R4, R6 ;  /* 0x0000000600047311 */ /* 0x004e24000030d900 */
[----:B0-----:R-:W-:Y:S01]  /*2450*/  PRMT R19, R4, 0x7610, R19 ;  /* 0x0000761004137816 */ /* 0x001fe20000000013 */
[----:B------:R-:W-:Y:S06]  /*2460*/  BRA `(.L_x_23797) ;  /* 0x0000000800687947 */ /* 0x000fec0003800000 */
.L_x_23805:
        /* <DEDUP_REMOVED lines=27> */
.L_x_23808:
        /* <DEDUP_REMOVED lines=15> */
.L_x_23807:
[----:B------:R-:W2:Y:S02]  /*2710*/  LDG.E.U16 R4, desc[UR36][R6.64] ;  /* 0x0000002406047981 */ /* 0x000ea4000c1e1500 */
[----:B--2---:R-:W-:-:S06]  /*2720*/  IMAD.U32 R4, R4, 0x10000, RZ ;  /* 0x0001000004047824 */ /* 0x004fcc00078e00ff */
[----:B------:R-:W0:Y:S02]  /*2730*/  F2I.S64.TRUNC R4, R4 ;  /* 0x0000000400047311 */ /* 0x000e24000020d900 */
[----:B0-----:R-:W-:Y:S01]  /*2740*/  PRMT R19, R4, 0x7610, R19 ;  /* 0x0000761004137816 */ /* 0x001fe20000000013 */
[----:B------:R-:W-:Y:S06]  /*2750*/  BRA `(.L_x_23797) ;  /* 0x0000000400ac7947 */ /* 0x000fec0003800000 */
.L_x_23804:
        /* <DEDUP_REMOVED lines=10> */
.L_x_23811:
        /* <DEDUP_REMOVED lines=21> */
.L_x_23815:
[----:B------:R-:W-:Y:S05]  /*2950*/  BSYNC.RECONVERGENT B1 ;  /* 0x0000000000017941 */ /* 0x000fea0003800200 */
.L_x_23814:
[----:B------:R-:W-:Y:S01]  /*2960*/  IMAD.SHL.U32 R0, R0, 0x100000, RZ ;  /* 0x0010000000007824 */ /* 0x000fe200078e00ff */
[----:B------:R-:W-:-:S04]  /*2970*/  LEA R3, R3, 0x3b800000, 0x17 ;  /* 0x3b80000003037811 */ /* 0x000fc800078eb8ff */
[----:B------:R-:W-:-:S07]  /*2980*/  LOP3.LUT R4, R3, R0, R7, 0xfe, !PT ;  /* 0x0000000003047212 */ /* 0x000fce00078efe07 */
.L_x_23813:
[----:B------:R-:W-:Y:S05]  /*2990*/  BSYNC.RECONVERGENT B0 ;  /* 0x0000000000007941 */ /* 0x000fea0003800200 */
.L_x_23812:
[----:B------:R-:W0:Y:S02]  /*29a0*/  F2I.S64.TRUNC R4, R4 ;  /* 0x0000000400047311 */ /* 0x000e24000020d900 */
[----:B0-----:R-:W-:Y:S01]  /*29b0*/  PRMT R19, R4, 0x7610, R19 ;  /* 0x0000761004137816 */ /* 0x001fe20000000013 */
[----:B------:R-:W-:Y:S06]  /*29c0*/  BRA `(.L_x_23797) ;  /* 0x0000000400107947 */ /* 0x000fec0003800000 */
.L_x_23810:
        /* <DEDUP_REMOVED lines=21> */
.L_x_23819:
[----:B------:R-:W-:Y:S05]  /*2b20*/  BSYNC.RECONVERGENT B1 ;  /* 0x0000000000017941 */ /* 0x000fea0003800200 */
.L_x_23818:
[----:B------:R-:W-:Y:S01]  /*2b30*/  IMAD.SHL.U32 R0, R0, 0x200000, RZ ;  /* 0x0020000000007824 */ /* 0x000fe200078e00ff */
[----:B------:R-:W-:-:S04]  /*2b40*/  LEA R3, R3, 0x37800000, 0x17 ;  /* 0x3780000003037811 */ /* 0x000fc800078eb8ff */
[----:B------:R-:W-:-:S07]  /*2b50*/  LOP3.LUT R4, R3, R0, R7, 0xfe, !PT ;  /* 0x0000000003047212 */ /* 0x000fce00078efe07 */
.L_x_23817:
[----:B------:R-:W-:Y:S05]  /*2b60*/  BSYNC.RECONVERGENT B0 ;  /* 0x0000000000007941 */ /* 0x000fea0003800200 */
.L_x_23816:
[----:B------:R-:W0:Y:S02]  /*2b70*/  F2I.S64.TRUNC R4, R4 ;  /* 0x0000000400047311 */ /* 0x000e24000020d900 */
[----:B0-----:R-:W-:Y:S01]  /*2b80*/  PRMT R19, R4, 0x7610, R19 ;  /* 0x0000761004137816 */ /* 0x001fe20000000013 */
[----:B------:R-:W-:Y:S06]  /*2b90*/  BRA `(.L_x_23797) ;  /* 0x00000000009c7947 */ /* 0x000fec0003800000 */
.L_x_23809:
        /* <DEDUP_REMOVED lines=14> */
.L_x_23823:
[----:B------:R-:W-:Y:S05]  /*2c80*/  BSYNC.RECONVERGENT B0 ;  /* 0x0000000000007941 */ /* 0x000fea0003800200 */
.L_x_23822:
[----:B------:R-:W0:Y:S02]  /*2c90*/  F2I.S64.TRUNC R4, R4 ;  /* 0x0000000400047311 */ /* 0x000e24000020d900 */
[----:B0-----:R-:W-:Y:S01]  /*2ca0*/  PRMT R19, R4, 0x7610, R19 ;  /* 0x0000761004137816 */ /* 0x001fe20000000013 */
[----:B------:R-:W-:Y:S06]  /*2cb0*/  BRA `(.L_x_23797) ;  /* 0x0000000000547947 */ /* 0x000fec0003800000 */
.L_x_23796:
        /* <DEDUP_REMOVED lines=16> */
.L_x_23824:
[----:B------:R-:W-:Y:S01]  /*2dc0*/  PRMT R19, RZ, 0x7610, R19 ;  /* 0x00007610ff137816 */ /* 0x000fe20000000013 */
[----:B------:R-:W-:Y:S06]  /*2dd0*/  BRA `(.L_x_23797) ;  /* 0x00000000000c7947 */ /* 0x000fec0003800000 */
.L_x_23821:
[----:B------:R2:W5:Y:S01]  /*2de0*/  LDG.E.U8 R19, desc[UR36][R6.64] ;  /* 0x0000002406137981 */ /* 0x000562000c1e1100 */
[----:B------:R-:W-:Y:S05]  /*2df0*/  BRA `(.L_x_23797) ;  /* 0x0000000000047947 */ /* 0x000fea0003800000 */
.L_x_23820:
[----:B------:R1:W5:Y:S02]  /*2e00*/  LDG.E.U8 R19, desc[UR36][R6.64] ;  /* 0x0000002406137981 */ /* 0x000364000c1e1100 */
.L_x_23797:
[----:B------:R-:W-:Y:S01]  /*2e10*/  VIADD R23, R23, 0x80 ;  /* 0x0000008017177836 */ /* 0x000fe20000000000 */
[----:B-----5:R-:W-:-:S07]  /*2e20*/  LOP3.LUT R19, R19, 0xff, RZ, 0xc0, !PT ;  /* 0x000000ff13137812 */ /* 0x020fce00078ec0ff */
.L_x_23791:
[----:B------:R-:W-:Y:S05]  /*2e30*/  BSYNC.RECONVERGENT B6 ;  /* 0x0000000000067941 */ /* 0x000fea0003800200 */
.L_x_23790:
        /* <DEDUP_REMOVED lines=23> */
.L_x_23830:
[----:B------:R0:W5:Y:S01]  /*2fb0*/  LDG.E.U8 R0, desc[UR36][R6.64] ;  /* 0x0000002406007981 */ /* 0x000162000c1e1100 */
[----:B------:R-:W-:Y:S05]  /*2fc0*/  BRA `(.L_x_23832) ;  /* 0x0000000c00607947 */ /* 0x000fea0003800000 */
.L_x_23829:
        /* <DEDUP_REMOVED lines=8> */
.L_x_23834:
[----:B------:R4:W5:Y:S01]  /*3050*/  LDG.E.U8 R0, desc[UR36][R6.64] ;  /* 0x0000002406007981 */ /* 0x000962000c1e1100 */
[----:B------:R-:W-:Y:S05]  /*3060*/  BRA `(.L_x_23832) ;  /* 0x0000000c00387947 */ /* 0x000fea0003800000 */
.L_x_23833:
[----:B------:R3:W5:Y:S01]  /*3070*/  LDG.E.U16 R0, desc[UR36][R6.64] ;  /* 0x0000002406007981 */ /* 0x000762000c1e1500 */
[----:B------:R-:W-:Y:S05]  /*3080*/  BRA `(.L_x_23832) ;  /* 0x0000000c00307947 */ /* 0x000fea0003800000 */
.L_x_23828:
        /* <DEDUP_REMOVED lines=10> */
.L_x_23836:
[----:B------:R-:W2:Y:S02]  /*3130*/  LDG.E.U16 R4, desc[UR36][R6.64] ;  /* 0x0000002406047981 */ /* 0x000ea4000c1e1500 */
[----:B--2---:R-:W-:-:S06]  /*3140*/  HADD2.F32 R4, -RZ, R4.H0_H0 ;  /* 0x20000004ff047230 */ /* 0x004fcc0000004100 */
[----:B------:R-:W0:Y:S02]  /*3150*/  F2I.S64.TRUNC R4, R4 ;  /* 0x0000000400047311 */ /* 0x000e24000020d900 */
[----:B0-----:R-:W-:Y:S01]  /*3160*/  PRMT R0, R4, 0x7610, R0 ;  /* 0x0000761004007816 */ /* 0x001fe20000000000 */
[----:B------:R-:W-:Y:S06]  /*3170*/  BRA `(.L_x_23832) ;  /* 0x0000000800f47947 */ /* 0x000fec0003800000 */
.L_x_23835:
        /* <DEDUP_REMOVED lines=10> */
.L_x_23838:
[----:B------:R-:W2:Y:S02]  /*3220*/  LDG.E.U16 R6, desc[UR36][R6.64] ;  /* 0x0000002406067981 */ /* 0x000ea4000c1e1500 */
[----:B--2---:R-:W-:-:S06]  /*3230*/  HADD2.F32 R4, -RZ, R6.H0_H0 ;  /* 0x20000006ff047230 */ /* 0x004fcc0000004100 */
[----:B------:R-:W0:Y:S02]  /*3240*/  F2I.S64.TRUNC R4, R4 ;  /* 0x0000000400047311 */ /* 0x000e24000020d900 */
[----:B0-----:R-:W-:Y:S01]  /*3250*/  PRMT R0, R4, 0x7610, R0 ;  /* 0x0000761004007816 */ /* 0x001fe20000000000 */
[----:B------:R-:W-:Y:S06]  /*3260*/  BRA `(.L_x_23832) ;  /* 0x0000000800b87947 */ /* 0x000fec0003800000 */
.L_x_23837:
[----:B------:R-:W2:Y:S02]  /*3270*/  LDG.E.64 R4, desc[UR36][R6.64] ;  /* 0x0000002406047981 */ /* 0x000ea4000c1e1b00 */
[----:B--2---:R-:W0:Y:S02]  /*3280*/  F2I.S64.F64.TRUNC R4, R4 ;  /* 0x0000000400047311 */ /* 0x004e24000030d900 */
[----:B0-----:R-:W-:Y:S01]  /*3290*/  PRMT R0, R4, 0x7610, R0 ;  /* 0x0000761004007816 */ /* 0x001fe20000000000 */
[----:B------:R-:W-:Y:S06]  /*32a0*/  BRA `(.L_x_23832) ;  /* 0x0000000800a87947 */ /* 0x000fec0003800000 */
.L_x_23827:
        /* <DEDUP_REMOVED lines=12> */
.L_x_23841:
[----:B------:R-:W2:Y:S02]  /*3370*/  LDG.E.64 R6, desc[UR36][R6.64] ;  /* 0x0000002406067981 */ /* 0x000ea4000c1e1b00 */
[----:B--2---:R-:W0:Y:S02]  /*3380*/  F2I.S64.F64.TRUNC R4, R6 ;  /* 0x0000000600047311 */ /* 0x004e24000030d900 */
[----:B0-----:R-:W-:Y:S01]  /*3390*/  PRMT R0, R4, 0x7610, R0 ;  /* 0x0000761004007816 */ /* 0x001fe20000000000 */
[----:B------:R-:W-:Y:S06]  /*33a0*/  BRA `(.L_x_23832) ;  /* 0x0000000800687947 */ /* 0x000fec0003800000 */
.L_x_23840:
        /* <DEDUP_REMOVED lines=27> */
.L_x_23843:
        /* <DEDUP_REMOVED lines=15> */
.L_x_23842:
[----:B------:R-:W2:Y:S02]  /*3650*/  LDG.E.U16 R4, desc[UR36][R6.64] ;  /* 0x0000002406047981 */ /* 0x000ea4000c1e1500 */
[----:B--2---:R-:W-:-:S06]  /*3660*/  IMAD.U32 R4, R4, 0x10000, RZ ;  /* 0x0001000004047824 */ /* 0x004fcc00078e00ff */
[----:B------:R-:W0:Y:S02]  /*3670*/  F2I.S64.TRUNC R4, R4 ;  /* 0x0000000400047311 */ /* 0x000e24000020d900 */
[----:B0-----:R-:W-:Y:S01]  /*3680*/  PRMT R0, R4, 0x7610, R0 ;  /* 0x0000761004007816 */ /* 0x001fe20000000000 */
[----:B------:R-:W-:Y:S06]  /*3690*/  BRA `(.L_x_23832) ;  /* 0x0000000400ac7947 */ /* 0x000fec0003800000 */
.L_x_23839:
        /* <DEDUP_REMOVED lines=10> */
.L_x_23846:
        /* <DEDUP_REMOVED lines=21> */
.L_x_23850:
[----:B------:R-:W-:Y:S05]  /*3890*/  BSYNC.RECONVERGENT B1 ;  /* 0x0000000000017941 */ /* 0x000fea0003800200 */
.L_x_23849:
[----:B------:R-:W-:Y:S01]  /*38a0*/  IMAD.SHL.U32 R0, R0, 0x100000, RZ ;  /* 0x0010000000007824 */ /* 0x000fe200078e00ff */
[----:B------:R-:W-:-:S04]  /*38b0*/  LEA R3, R3, 0x3b800000, 0x17 ;  /* 0x3b80000003037811 */ /* 0x000fc800078eb8ff */
[----:B------:R-:W-:-:S07]  /*38c0*/  LOP3.LUT R4, R3, R0, R7, 0xfe, !PT ;  /* 0x0000000003047212 */ /* 0x000fce00078efe07 */
.L_x_23848:
[----:B------:R-:W-:Y:S05]  /*38d0*/  BSYNC.RECONVERGENT B0 ;  /* 0x0000000000007941 */ /* 0x000fea0003800200 */
.L_x_23847:
[----:B------:R-:W0:Y:S02]  /*38e0*/  F2I.S64.TRUNC R4, R4 ;  /* 0x0000000400047311 */ /* 0x000e24000020d900 */
[----:B0-----:R-:W-:Y:S01]  /*38f0*/  PRMT R0, R4, 0x7610, R0 ;  /* 0x0000761004007816 */ /* 0x001fe20000000000 */
[----:B------:R-:W-:Y:S06]  /*3900*/  BRA `(.L_x_23832) ;  /* 0x0000000400107947 */ /* 0x000fec0003800000 */
.L_x_23845:
        /* <DEDUP_REMOVED lines=21> */
.L_x_23854:
[----:B------:R-:W-:Y:S05]  /*3a60*/  BSYNC.RECONVERGENT B1 ;  /* 0x0000000000017941 */ /* 0x000fea0003800200 */
.L_x_23853:
[----:B------:R-:W-:Y:S01]  /*3a70*/  IMAD.SHL.U32 R0, R0, 0x200000, RZ ;  /* 0x0020000000007824 */ /* 0x000fe200078e00ff */
[----:B------:R-:W-:-:S04]  /*3a80*/  LEA R3, R3, 0x37800000, 0x17 ;  /* 0x3780000003037811 */ /* 0x000fc800078eb8ff */
[----:B------:R-:W-:-:S07]  /*3a90*/  LOP3.LUT R4, R3, R0, R7, 0xfe, !PT ;  /* 0x0000000003047212 */ /* 0x000fce00078efe07 */
.L_x_23852:
[----:B------:R-:W-:Y:S05]  /*3aa0*/  BSYNC.RECONVERGENT B0 ;  /* 0x0000000000007941 */ /* 0x000fea0003800200 */
.L_x_23851:
[----:B------:R-:W0:Y:S02]  /*3ab0*/  F2I.S64.TRUNC R4, R4 ;  /* 0x0000000400047311 */ /* 0x000e24000020d900 */
[----:B0-----:R-:W-:Y:S01]  /*3ac0*/  PRMT R0, R4, 0x7610, R0 ;  /* 0x0000761004007816 */ /* 0x001fe20000000000 */
[----:B------:R-:W-:Y:S06]  /*3ad0*/  BRA `(.L_x_23832) ;  /* 0x00000000009c7947 */ /* 0x000fec0003800000 */
.L_x_23844:
        /* <DEDUP_REMOVED lines=14> */
.L_x_23858:
[----:B------:R-:W-:Y:S05]  /*3bc0*/  BSYNC.RECONVERGENT B0 ;  /* 0x0000000000007941 */ /* 0x000fea0003800200 */
.L_x_23857:
[----:B------:R-:W0:Y:S02]  /*3bd0*/  F2I.S64.TRUNC R4, R4 ;  /* 0x0000000400047311 */ /* 0x000e24000020d900 */
[----:B0-----:R-:W-:Y:S01]  /*3be0*/  PRMT R0, R4, 0x7610, R0 ;  /* 0x0000761004007816 */ /* 0x001fe20000000000 */
[----:B------:R-:W-:Y:S06]  /*3bf0*/  BRA `(.L_x_23832) ;  /* 0x0000000000547947 */ /* 0x000fec0003800000 */
.L_x_23831:
        /* <DEDUP_REMOVED lines=16> */
.L_x_23859:
[----:B------:R-:W-:Y:S01]  /*3d00*/  PRMT R0, RZ, 0x7610, R0 ;  /* 0x00007610ff007816 */ /* 0x000fe20000000000 */
[----:B------:R-:W-:Y:S06]  /*3d10*/  BRA `(.L_x_23832) ;  /* 0x00000000000c7947 */ /* 0x000fec0003800000 */
.L_x_23856:
[----:B------:R2:W5:Y:S01]  /*3d20*/  LDG.E.U8 R0, desc[UR36][R6.64] ;  /* 0x0000002406007981 */ /* 0x000562000c1e1100 */
[----:B------:R-:W-:Y:S05]  /*3d30*/  BRA `(.L_x_23832) ;  /* 0x0000000000047947 */ /* 0x000fea0003800000 */
.L_x_23855:
[----:B------:R1:W5:Y:S02]  /*3d40*/  LDG.E.U8 R0, desc[UR36][R6.64] ;  /* 0x0000002406007981 */ /* 0x000364000c1e1100 */
.L_x_23832:
[----:B-----5:R-:W-:-:S07]  /*3d50*/  LOP3.LUT R0, R0, 0xff, RZ, 0xc0, !PT ;  /* 0x000000ff00007812 */ /* 0x020fce00078ec0ff */
.L_x_23826:
[----:B------:R-:W-:Y:S05]  /*3d60*/  BSYNC.RECONVERGENT B6 ;  /* 0x0000000000067941 */ /* 0x000fea0003800200 */
.L_x_23825:
[----:B------:R-:W-:Y:S01]  /*3d70*/  ISETP.GE.AND P0, PT, R25, R16, PT ;  /* 0x000000101900720c */ /* 0x000fe20003f06270 */
[----:B------:R-:W-:-:S12]  /*3d80*/  BSSY.RECONVERGENT B0, `(.L_x_23860) ;  /* 0x0000014000007945 */ /* 0x000fd80003800200 */
[----:B------:R-:W-:Y:S05]  /*3d90*/  @P0 BRA `(.L_x_23861) ;  /* 0x0000000000480947 */ /* 0x000fea0003800000 */
[----:B------:R-:W-:Y:S01]  /*3da0*/  IMAD R4, R18, R18, RZ ;  /* 0x0000001212047224 */ /* 0x000fe200078e02ff */
[----:B------:R-:W-:Y:S05]  /*3db0*/  BSSY.RECONVERGENT B1, `(.L_x_23862) ;  /* 0x000000f000017945 */ /* 0x000fea0003800200 */
[----:B------:R-:W0:Y:S08]  /*3dc0*/  I2F.F64.U32 R4, R4 ;  /* 0x0000000400047312 */ /* 0x000e300000201800 */
[----:B01234-:R-:W0:Y:S01]  /*3dd0*/  MUFU.RCP64H R7, R5 ;  /* 0x0000000500077308 */ /* 0x01fe220000001800 */
        /* <DEDUP_REMOVED lines=11> */
[----:B------:R-:W-:Y:S05]  /*3e90*/  CALL.REL.NOINC `($__internal_57_$__cuda_sm20_dblrcp_rn_slowpath_v3) ;  /* 0x0000004000807944 */ /* 0x000fea0003c00000 */
.L_x_23863:
[----:B------:R-:W-:Y:S05]  /*3ea0*/  BSYNC.RECONVERGENT B1 ;  /* 0x0000000000017941 */ /* 0x000fea0003800200 */
.L_x_23862:
[----:B------:R0:W1:Y:S02]  /*3eb0*/  F2I.U32.F64.TRUNC R3, R8 ;  /* 0x0000000800037311 */ /* 0x000064000030d000 */
.L_x_23861:
[----:B------:R-:W-:Y:S05]  /*3ec0*/  BSYNC.RECONVERGENT B0 ;  /* 0x0000000000007941 */ /* 0x000fea0003800200 */
.L_x_23860:
[----:B------:R-:W-:Y:S01]  /*3ed0*/  VIADD R23, R25, 0x80 ;  /* 0x0000008019177836 */ /* 0x000fe20000000000 */
[----:B------:R-:W-:Y:S04]  /*3ee0*/  BSSY.RECONVERGENT B0, `(.L_x_23864) ;  /* 0x0000015000007945 */ /* 0x000fe80003800200 */
[----:B------:R-:W-:-:S13]  /*3ef0*/  ISETP.GE.AND P0, PT, R23, R16, PT ;  /* 0x000000101700720c */ /* 0x000fda0003f06270 */
        /* <DEDUP_REMOVED lines=17> */
.L_x_23867:
[----:B------:R-:W-:Y:S05]  /*4010*/  BSYNC.RECONVERGENT B1 ;  /* 0x0000000000017941 */ /* 0x000fea0003800200 */
.L_x_23866:
[----:B------:R0:W1:Y:S02]  /*4020*/  F2I.U32.F64.TRUNC R22, R8 ;  /* 0x0000000800167311 */ /* 0x000064000030d000 */
.L_x_23865:
[----:B------:R-:W-:Y:S05]  /*4030*/  BSYNC.RECONVERGENT B0 ;  /* 0x0000000000007941 */ /* 0x000fea0003800200 */
.L_x_23864:
        /* <DEDUP_REMOVED lines=20> */
.L_x_23871:
[----:B------:R-:W-:Y:S05]  /*4180*/  BSYNC.RECONVERGENT B1 ;  /* 0x0000000000017941 */ /* 0x000fea0003800200 */
.L_x_23870:
[----:B------:R0:W1:Y:S02]  /*4190*/  F2I.U32.F64.TRUNC R17, R8 ;  /* 0x0000000800117311 */ /* 0x000064000030d000 */
.L_x_23869:
[----:B------:R-:W-:Y:S05]  /*41a0*/  BSYNC.RECONVERGENT B0 ;  /* 0x0000000000007941 */ /* 0x000fea0003800200 */
.L_x_23868:
        /* <DEDUP_REMOVED lines=20> */
[----:B------:R-:W-:Y:S02]  /*42f0*/  IMAD.MOV.U32 R18, RZ, RZ, R8 ;  /* 0x000000ffff127224 */ /* 0x000fe400078e0008 */
[----:B------:R-:W-:-:S07]  /*4300*/  IMAD.MOV.U32 R19, RZ, RZ, R9 ;  /* 0x000000ffff137224 */ /* 0x000fce00078e0009 */
.L_x_23875:
[----:B------:R-:W-:Y:S05]  /*4310*/  BSYNC.RECONVERGENT B1 ;  /* 0x0000000000017941 */ /* 0x000fea0003800200 */
.L_x_23874:
[----:B------:R0:W1:Y:S02]  /*4320*/  F2I.U32.F64.TRUNC R18, R18 ;  /* 0x0000001200127311 */ /* 0x000064000030d000 */
.L_x_23873:
[----:B------:R-:W-:Y:S05]  /*4330*/  BSYNC.RECONVERGENT B0 ;  /* 0x0000000000007941 */ /* 0x000fea0003800200 */
.L_x_23872:
[----:B0-----:R-:W0:Y:S01]  /*4340*/  LDC.U8 R19, c[0x0][0x3ac] ;  /* 0x0000eb00ff137b82 */ /* 0x001e220000000000 */
        /* <DEDUP_REMOVED lines=26> */
.L_x_23883:
[----:B------:R0:W-:Y:S01]  /*44f0*/  STG.E.U8 desc[UR36][R8.64], R3 ;  /* 0x0000000308007986 */ /* 0x0001e2000c101124 */
[----:B------:R-:W-:Y:S01]  /*4500*/  IMAD.MOV.U32 R25, RZ, RZ, R23 ;  /* 0x000000ffff197224 */ /* 0x000fe200078e0017 */
[----:B------:R-:W-:Y:S06]  /*4510*/  BRA `(.L_x_23885) ;  /* 0x0000000c00ac7947 */ /* 0x000fec0003800000 */
.L_x_23882:
[----:B------:R-:W-:-:S13]  /*4520*/  ISETP.NE.AND P0, PT, R0, 0x2, PT ;  /* 0x000000020000780c */ /* 0x000fda0003f05270 */
[----:B------:R-:W-:Y:S05]  /*4530*/  @!P0 BRA `(.L_x_23886) ;  /* 0x0000000000348947 */ /* 0x000fea0003800000 */
[----:B------:R-:W-:-:S13]  /*4540*/  ISETP.NE.AND P0, PT, R0, 0x3, PT ;  /* 0x000000030000780c */ /* 0x000fda0003f05270 */
[----:B------:R-:W-:Y:S05]  /*4550*/  @!P0 BRA `(.L_x_23887) ;  /* 0x00000000001c8947 */ /* 0x000fea0003800000 */
[----:B------:R-:W-:-:S13]  /*4560*/  ISETP.NE.AND P0, PT, R0, 0x4, PT ;  /* 0x000000040000780c */ /* 0x000fda0003f05270 */
[----:B------:R-:W-:Y:S05]  /*4570*/  @P0 BRA `(.L_x_23884) ;  /* 0x0000000800e40947 */ /* 0x000fea0003800000 */
[----:B------:R-:W-:Y:S01]  /*4580*/  LOP3.LUT R4, R3, 0xff, RZ, 0xc0, !PT ;  /* 0x000000ff03047812 */ /* 0x000fe200078ec0ff */
[----:B------:R-:W-:Y:S02]  /*4590*/  IMAD.MOV.U32 R5, RZ, RZ, RZ ;  /* 0x000000ffff057224 */ /* 0x000fe400078e00ff */
[----:B------:R-:W-:-:S03]  /*45a0*/  IMAD.MOV.U32 R25, RZ, RZ, R23 ;  /* 0x000000ffff197224 */ /* 0x000fc600078e0017 */
[----:B------:R0:W-:Y:S01]  /*45b0*/  STG.E.64 desc[UR36][R8.64], R4 ;  /* 0x0000000408007986 */ /* 0x0001e2000c101b24 */
[----:B------:R-:W-:Y:S05]  /*45c0*/  BRA `(.L_x_23885) ;  /* 0x0000000c00807947 */ /* 0x000fea0003800000 */
.L_x_23887:
[----:B------:R-:W-:Y:S01]  /*45d0*/  LOP3.LUT R3, R3, 0xff, RZ, 0xc0, !PT ;  /* 0x000000ff03037812 */ /* 0x000fe200078ec0ff */
[----:B------:R-:W-:-:S04]  /*45e0*/  IMAD.MOV.U32 R25, RZ, RZ, R23 ;  /* 0x000000ffff197224 */ /* 0x000fc800078e0017 */
[----:B------:R0:W-:Y:S01]  /*45f0*/  STG.E desc[UR36][R8.64], R3 ;  /* 0x0000000308007986 */ /* 0x0001e2000c101924 */
[----:B------:R-:W-:Y:S05]  /*4600*/  BRA `(.L_x_23885) ;  /* 0x0000000c00707947 */ /* 0x000fea0003800000 */
.L_x_23886:
[----:B------:R-:W-:Y:S01]  /*4610*/  LOP3.LUT R3, R3, 0xff, RZ, 0xc0, !PT ;  /* 0x000000ff03037812 */ /* 0x000fe200078ec0ff */
[----:B------:R-:W-:-:S04]  /*4620*/  IMAD.MOV.U32 R25, RZ, RZ, R23 ;  /* 0x000000ffff197224 */ /* 0x000fc800078e0017 */
[----:B------:R0:W-:Y:S01]  /*4630*/  STG.E.U16 desc[UR36][R8.64], R3 ;  /* 0x0000000308007986 */ /* 0x0001e2000c101524 */
[----:B------:R-:W-:Y:S05]  /*4640*/  BRA `(.L_x_23885) ;  /* 0x0000000c00607947 */ /* 0x000fea0003800000 */
.L_x_23881:
[----:B------:R-:W-:-:S13]  /*4650*/  ISETP.GT.AND P0, PT, R0, 0x6, PT ;  /* 0x000000060000780c */ /* 0x000fda0003f04270 */
[----:B------:R-:W-:Y:S05]  /*4660*/  @P0 BRA `(.L_x_23888) ;  /* 0x00000000003c0947 */ /* 0x000fea0003800000 */
[----:B------:R-:W-:-:S13]  /*4670*/  ISETP.NE.AND P0, PT, R0, 0x5, PT ;  /* 0x000000050000780c */ /* 0x000fda0003f05270 */
[----:B------:R-:W-:Y:S05]  /*4680*/  @!P0 BRA `(.L_x_23889) ;  /* 0x00000000001c8947 */ /* 0x000fea0003800000 */
[----:B------:R-:W-:-:S13]  /*4690*/  ISETP.NE.AND P0, PT, R0, 0x6, PT ;  /* 0x000000060000780c */ /* 0x000fda0003f05270 */
[----:B------:R-:W-:Y:S05]  /*46a0*/  @P0 BRA `(.L_x_23884) ;  /* 0x0000000800980947 */ /* 0x000fea0003800000 */
[----:B------:R-:W-:Y:S01]  /*46b0*/  LOP3.LUT R3, R3, 0xff, RZ, 0xc0, !PT ;  /* 0x000000ff03037812 */ /* 0x000fe200078ec0ff */
[----:B------:R-:W-:-:S05]  /*46c0*/  IMAD.MOV.U32 R25, RZ, RZ, R23 ;  /* 0x000000ffff197224 */ /* 0x000fca00078e0017 */
[----:B------:R-:W0:Y:S02]  /*46d0*/  I2F.U16 R3, R3 ;  /* 0x0000000300037306 */ /* 0x000e240000101000 */
[----:B0-----:R0:W-:Y:S01]  /*46e0*/  STG.E desc[UR36][R8.64], R3 ;  /* 0x0000000308007986 */ /* 0x0011e2000c101924 */
[----:B------:R-:W-:Y:S05]  /*46f0*/  BRA `(.L_x_23885) ;  /* 0x0000000c00347947 */ /* 0x000fea0003800000 */
.L_x_23889:
[----:B------:R-:W-:Y:S01]  /*4700*/  LOP3.LUT R3, R3, 0xff, RZ, 0xc0, !PT ;  /* 0x000000ff03037812 */ /* 0x000fe200078ec0ff */
[----:B------:R-:W-:-:S03]  /*4710*/  IMAD.MOV.U32 R25, RZ, RZ, R23 ;  /* 0x000000ffff197224 */ /* 0x000fc600078e0017 */
[----:B------:R-:W0:Y:S02]  /*4720*/  I2F.U16 R0, R3 ;  /* 0x0000000300007306 */ /* 0x000e240000101000 */
[----:B0-----:R-:W-:-:S05]  /*4730*/  F2FP.F16.F32.PACK_AB R0, RZ, R0 ;  /* 0x00000000ff00723e */ /* 0x001fca00000000ff */
[----:B------:R0:W-:Y:S01]  /*4740*/  STG.E.U16 desc[UR36][R8.64], R0 ;  /* 0x0000000008007986 */ /* 0x0001e2000c101524 */
[----:B------:R-:W-:Y:S05]  /*4750*/  BRA `(.L_x_23885) ;  /* 0x0000000c001c7947 */ /* 0x000fea0003800000 */
.L_x_23888:
        /* <DEDUP_REMOVED lines=8> */
[----:B------:R-:W-:Y:S01]  /*47e0*/  IMAD.MOV.U32 R25, RZ, RZ, R23 ;  /* 0x000000ffff197224 */ /* 0x000fe200078e0017 */
[----:B------:R-:W0:Y:S02]  /*47f0*/  I2F.U16 R4, R3 ;  /* 0x0000000300047306 */ /* 0x000e240000101000 */
[----:B0-----:R0:W-:Y:S01]  /*4800*/  STG.E.64 desc[UR36][R8.64], R4 ;  /* 0x0000000408007986 */ /* 0x0011e2000c101b24 */
[----:B------:R-:W-:Y:S05]  /*4810*/  BRA `(.L_x_23885) ;  /* 0x0000000800ec7947 */ /* 0x000fea0003800000 */
.L_x_23891:
[----:B------:R-:W-:Y:S01]  /*4820*/  LOP3.LUT R3, R3, 0xff, RZ, 0xc0, !PT ;  /* 0x000000ff03037812 */ /* 0x000fe200078ec0ff */
[----:B------:R-:W-:-:S05]  /*4830*/  IMAD.MOV.U32 R25, RZ, RZ, R23 ;  /* 0x000000ffff197224 */ /* 0x000fca00078e0017 */
[----:B------:R-:W0:Y:S02]  /*4840*/  I2F.U16 R3, R3 ;  /* 0x0000000300037306 */ /* 0x000e240000101000 */
[----:B0-----:R-:W-:-:S04]  /*4850*/  F2FP.F16.F32.PACK_AB R3, RZ, R3 ;  /* 0x00000003ff03723e */ /* 0x001fc800000000ff */
[----:B------:R-:W-:-:S05]  /*4860*/  PRMT R3, R3, 0x5410, RZ ;  /* 0x0000541003037816 */ /* 0x000fca00000000ff */
[----:B------:R0:W-:Y:S01]  /*4870*/  STG.E desc[UR36][R8.64], R3 ;  /* 0x0000000308007986 */ /* 0x0001e2000c101924 */
[----:B------:R-:W-:Y:S05]  /*4880*/  BRA `(.L_x_23885) ;  /* 0x0000000800d07947 */ /* 0x000fea0003800000 */
.L_x_23890:
[----:B------:R-:W-:Y:S01]  /*4890*/  LOP3.LUT R4, R3, 0xff, RZ, 0xc0, !PT ;  /* 0x000000ff03047812 */ /* 0x000fe200078ec0ff */
[----:B------:R-:W-:-:S05]  /*48a0*/  IMAD.MOV.U32 R25, RZ, RZ, R23 ;  /* 0x000000ffff197224 */ /* 0x000fca00078e0017 */
[----:B------:R-:W0:Y:S02]  /*48b0*/  I2F.F64.U16 R4, R4 ;  /* 0x0000000400047312 */ /* 0x000e240000101800 */
[----:B0-----:R0:W-:Y:S01]  /*48c0*/  STG.E.64 desc[UR36][R8.64], R4 ;  /* 0x0000000408007986 */ /* 0x0011e2000c101b24 */
[----:B------:R-:W-:Y:S05]  /*48d0*/  BRA `(.L_x_23885) ;  /* 0x0000000800bc7947 */ /* 0x000fea0003800000 */
.L_x_23880:
        /* <DEDUP_REMOVED lines=13> */
.L_x_23894:
[----:B------:R-:W-:Y:S02]  /*49b0*/  LOP3.LUT R4, R3, 0xff, RZ, 0xc0, !PT ;  /* 0x000000ff03047812 */ /* 0x000fe400078ec0ff */
[----:B--234-:R-:W-:Y:S01]  /*49c0*/  CS2R R6, SRZ ;  /* 0x0000000000067805 */ /* 0x01cfe2000001ff00 */
[----:B------:R-:W-:-:S03]  /*49d0*/  IMAD.MOV.U32 R25, RZ, RZ, R23 ;  /* 0x000000ffff197224 */ /* 0x000fc600078e0017 */
[----:B------:R-:W0:Y:S02]  /*49e0*/  I2F.F64.U16 R4, R4 ;  /* 0x0000000400047312 */ /* 0x000e240000101800 */
[----:B0-----:R0:W-:Y:S01]  /*49f0*/  STG.E.128 desc[UR36][R8.64], R4 ;  /* 0x0000000408007986 */ /* 0x0011e2000c101d24 */
[----:B------:R-:W-:Y:S05]  /*4a00*/  BRA `(.L_x_23885) ;  /* 0x0000000800707947 */ /* 0x000fea0003800000 */
.L_x_23893:
        /* <DEDUP_REMOVED lines=18> */
.L_x_23898:
[----:B------:R-:W-:Y:S05]  /*4b30*/  BSYNC.RECONVERGENT B0 ;  /* 0x0000000000007941 */ /* 0x000fea0003800200 */
.L_x_23897:
[----:B------:R0:W-:Y:S01]  /*4b40*/  STG.E.U8 desc[UR36][R8.64], R3 ;  /* 0x0000000308007986 */ /* 0x0001e2000c101124 */
[----:B------:R-:W-:Y:S01]  /*4b50*/  IMAD.MOV.U32 R25, RZ, RZ, R23 ;  /* 0x000000ffff197224 */ /* 0x000fe200078e0017 */
[----:B------:R-:W-:Y:S06]  /*4b60*/  BRA `(.L_x_23885) ;  /* 0x0000000800187947 */ /* 0x000fec0003800000 */
.L_x_23896:
[----:B------:R-:W-:-:S04]  /*4b70*/  LOP3.LUT R0, R3, 0xff, RZ, 0xc0, !PT ;  /* 0x000000ff03007812 */ /* 0x000fc800078ec0ff */
[----:B------:R-:W0:Y:S02]  /*4b80*/  I2F.U16 R5, R0 ;  /* 0x0000000000057306 */ /* 0x000e240000101000 */
[----:B0-----:R-:W-:-:S13]  /*4b90*/  ISETP.GE.U32.AND P1, PT, R5, 0x47800000, PT ;  /* 0x478000000500780c */ /* 0x001fda0003f26070 */
[----:B------:R-:W-:Y:S01]  /*4ba0*/  @P1 IMAD.MOV.U32 R3, RZ, RZ, 0x7f ;  /* 0x0000007fff031424 */ /* 0x000fe200078e00ff */
[----:B------:R-:W-:Y:S01]  /*4bb0*/  @P1 ISETP.GT.U32.AND P0, PT, R5, 0x7f800000, PT ;  /* 0x7f8000000500180c */ /* 0x000fe20003f04070 */
[----:B------:R-:W-:-:S03]  /*4bc0*/  @P1 IMAD.MOV.U32 R25, RZ, RZ, R23 ;  /* 0x000000ffff191224 */ /* 0x000fc600078e0017 */
[----:B------:R-:W-:-:S05]  /*4bd0*/  @P1 SEL R3, R3, 0x7c, P0 ;  /* 0x0000007c03031807 */ /* 0x000fca0000000000 */
[----:B------:R0:W-:Y:S01]  /*4be0*/  @P1 STG.E.U8 desc[UR36][R8.64], R3 ;  /* 0x0000000308001986 */ /* 0x0001e2000c101124 */
[----:B------:R-:W-:Y:S05]  /*4bf0*/  @P1 BRA `(.L_x_23885) ;  /* 0x0000000400f41947 */ /* 0x000fea0003800000 */
[----:B------:R-:W-:-:S13]  /*4c00*/  ISETP.GT.U32.AND P0, PT, R5, 0x387fffff, PT ;  /* 0x387fffff0500780c */ /* 0x000fda0003f04070 */
[----:B------:R-:W-:Y:S01]  /*4c10*/  @P0 SHF.R.U32.HI R0, RZ, 0x15, R5 ;  /* 0x00000015ff000819 */ /* 0x000fe20000011605 */
[C---:B0-----:R-:W-:Y:S01]  /*4c20*/  @!P0 FADD.FTZ R3, R5.reuse, 128 ;  /* 0x4300000005038421 */ /* 0x041fe20000010000 */
[--C-:B------:R-:W-:Y:S02]  /*4c30*/  @!P0 IMAD.MOV.U32 R25, RZ, RZ, R23.reuse ;  /* 0x000000ffff198224 */ /* 0x100fe400078e0017 */
[----:B------:R-:W-:Y:S01]  /*4c40*/  @P0 LOP3.LUT R0, R0, 0x1, RZ, 0xc0, !PT ;  /* 0x0000000100000812 */ /* 0x000fe200078ec0ff */
[----:B------:R-:W-:Y:S01]  /*4c50*/  @P0 IMAD.MOV.U32 R25, RZ, RZ, R23 ;  /* 0x000000ffff190224 */ /* 0x000fe200078e0017 */
[----:B------:R0:W-:Y:S02]  /*4c60*/  @!P0 STG.E.U8 desc[UR36][R8.64], R3 ;  /* 0x0000000308008986 */ /* 0x0001e4000c101124 */
[----:B------:R-:W-:-:S04]  /*4c70*/  @P0 IADD3 R0, PT, PT, R5, 0x80fffff, R0 ;  /* 0x080fffff05000810 */ /* 0x000fc80007ffe000 */
[----:B------:R-:W-:-:S05]  /*4c80*/  @P0 SHF.R.U32.HI R5, RZ, 0x15, R0 ;  /* 0x00000015ff050819 */ /* 0x000fca0000011600 */
[----:B------:R0:W-:Y:S01]  /*4c90*/  @P0 STG.E.U8 desc[UR36][R8.64], R5 ;  /* 0x0000000508000986 */ /* 0x0001e2000c101124 */
[----:B------:R-:W-:Y:S05]  /*4ca0*/  BRA `(.L_x_23885) ;  /* 0x0000000400c87947 */ /* 0x000fea0003800000 */
.L_x_23895:
[----:B------:R-:W-:Y:S01]  /*4cb0*/  LOP3.LUT R3, R3, 0xff, RZ, 0xc0, !PT ;  /* 0x000000ff03037812 */ /* 0x000fe200078ec0ff */
[----:B------:R-:W-:-:S03]  /*4cc0*/  IMAD.MOV.U32 R25, RZ, RZ, R23 ;  /* 0x000000ffff197224 */ /* 0x000fc600078e0017 */
[----:B------:R-:W0:Y:S02]  /*4cd0*/  I2F.U16 R0, R3 ;  /* 0x0000000300007306 */ /* 0x000e240000101000 */
[----:B0-----:R-:W-:-:S05]  /*4ce0*/  F2FP.BF16.F32.PACK_AB R0, RZ, R0 ;  /* 0x00000000ff00723e */ /* 0x001fca00000010ff */
[----:B------:R0:W-:Y:S01]  /*4cf0*/  STG.E.U16 desc[UR36][R8.64], R0 ;  /* 0x0000000008007986 */ /* 0x0001e2000c101524 */
[----:B------:R-:W-:Y:S05]  /*4d00*/  BRA `(.L_x_23885) ;  /* 0x0000000400b07947 */ /* 0x000fea0003800000 */
.L_x_23892:
        /* <DEDUP_REMOVED lines=8> */
[----:B------:R-:W-:Y:S01]  /*4d90*/  LOP3.LUT R3, R3, 0xff, RZ, 0xc0, !PT ;  /* 0x000000ff03037812 */ /* 0x000fe200078ec0ff */
[----:B------:R-:W-:-:S04]  /*4da0*/  IMAD.MOV.U32 R25, RZ, RZ, R23 ;  /* 0x000000ffff197224 */ /* 0x000fc800078e0017 */
[----:B------:R0:W-:Y:S01]  /*4db0*/  STG.E.U16 desc[UR36][R8.64], R3 ;  /* 0x0000000308007986 */ /* 0x0001e2000c101524 */
[----:B------:R-:W-:Y:S05]  /*4dc0*/  BRA `(.L_x_23885) ;  /* 0x0000000400807947 */ /* 0x000fea0003800000 */
.L_x_23901:
[----:B------:R-:W-:Y:S01]  /*4dd0*/  LOP3.LUT R3, R3, 0xff, RZ, 0xc0, !PT ;  /* 0x000000ff03037812 */ /* 0x000fe200078ec0ff */
[----:B------:R-:W-:Y:S01]  /*4de0*/  BSSY.RECONVERGENT B0, `(.L_x_23902) ;  /* 0x0000012000007945 */ /* 0x000fe20003800200 */
[----:B------:R-:W-:-:S04]  /*4df0*/  IMAD.MOV.U32 R4, RZ, RZ, 0x80 ;  /* 0x00000080ff047424 */ /* 0x000fc800078e00ff */
        /* <DEDUP_REMOVED lines=10> */
.L_x_23904:
[----:B------:R-:W-:-:S04]  /*4ea0*/  SHF.R.U32.HI R0, RZ, 0x14, R3 ;  /* 0x00000014ff007819 */ /* 0x000fc80000011603 */
[----:B------:R-:W-:-:S04]  /*4eb0*/  LOP3.LUT R0, R0, 0x1, RZ, 0xc0, !PT ;  /* 0x0000000100007812 */ /* 0x000fc800078ec0ff */
[----:B------:R-:W-:-:S04]  /*4ec0*/  IADD3 R0, PT, PT, R3, 0x487ffff, R0 ;  /* 0x0487ffff03007810 */ /* 0x000fc80007ffe000 */
[----:B------:R-:W-:-:S04]  /*4ed0*/  SHF.R.U32.HI R0, RZ, 0x14, R0 ;  /* 0x00000014ff007819 */ /* 0x000fc80000011600 */
[----:B------:R-:W-:-:S07]  /*4ee0*/  LOP3.LUT R0, R0, 0xff, RZ, 0xc0, !PT ;  /* 0x000000ff00007812 */ /* 0x000fce00078ec0ff */
.L_x_23905:
[----:B------:R-:W-:-:S07]  /*4ef0*/  PRMT R4, R0, 0x7610, R4 ;  /* 0x0000761000047816 */ /* 0x000fce0000000004 */
.L_x_23903:
[----:B------:R-:W-:Y:S05]  /*4f00*/  BSYNC.RECONVERGENT B0 ;  /* 0x0000000000007941 */ /* 0x000fea0003800200 */
.L_x_23902:
[----:B------:R0:W-:Y:S01]  /*4f10*/  STG.E.U8 desc[UR36][R8.64], R4 ;  /* 0x0000000408007986 */ /* 0x0001e2000c101124 */
[----:B------:R-:W-:Y:S01]  /*4f20*/  IMAD.MOV.U32 R25, RZ, RZ, R23 ;  /* 0x000000ffff197224 */ /* 0x000fe200078e0017 */
[----:B------:R-:W-:Y:S06]  /*4f30*/  BRA `(.L_x_23885) ;  /* 0x0000000400247947 */ /* 0x000fec0003800000 */
.L_x_23900:
        /* <DEDUP_REMOVED lines=13> */
.L_x_23908:
[----:B------:R-:W-:-:S04]  /*5010*/  SHF.R.U32.HI R0, RZ, 0x15, R3 ;  /* 0x00000015ff007819 */ /* 0x000fc80000011603 */
[----:B------:R-:W-:-:S04]  /*5020*/  LOP3.LUT R0, R0, 0x1, RZ, 0xc0, !PT ;  /* 0x0000000100007812 */ /* 0x000fc800078ec0ff */
[----:B------:R-:W-:-:S04]  /*5030*/  IADD3 R0, PT, PT, R3, 0x88fffff, R0 ;  /* 0x088fffff03007810 */ /* 0x000fc80007ffe000 */
[----:B------:R-:W-:-:S04]  /*5040*/  SHF.R.U32.HI R0, RZ, 0x15, R0 ;  /* 0x00000015ff007819 */ /* 0x000fc80000011600 */
[----:B------:R-:W-:-:S07]  /*5050*/  LOP3.LUT R0, R0, 0xff, RZ, 0xc0, !PT ;  /* 0x000000ff00007812 */ /* 0x000fce00078ec0ff */
.L_x_23909:
[----:B------:R-:W-:-:S07]  /*5060*/  PRMT R4, R0, 0x7610, R4 ;  /* 0x0000761000047816 */ /* 0x000fce0000000004 */
.L_x_23907:
[----:B------:R-:W-:Y:S05]  /*5070*/  BSYNC.RECONVERGENT B0 ;  /* 0x0000000000007941 */ /* 0x000fea0003800200 */
.L_x_23906:
[----:B------:R0:W-:Y:S01]  /*5080*/  STG.E.U8 desc[UR36][R8.64], R4 ;  /* 0x0000000408007986 */ /* 0x0001e2000c101124 */
[----:B------:R-:W-:Y:S01]  /*5090*/  IMAD.MOV.U32 R25, RZ, RZ, R23 ;  /* 0x000000ffff197224 */ /* 0x000fe200078e0017 */
[----:B------:R-:W-:Y:S06]  /*50a0*/  BRA `(.L_x_23885) ;  /* 0x0000000000c87947 */ /* 0x000fec0003800000 */
.L_x_23899:
[----:B------:R-:W-:-:S13]  /*50b0*/  ISETP.NE.AND P0, PT, R0, 0x1c, PT ;  /* 0x0000001c0000780c */ /* 0x000fda0003f05270 */
[----:B------:R-:W-:Y:S05]  /*50c0*/  @!P0 BRA `(.L_x_23910) ;  /* 0x0000000000b48947 */ /* 0x000fea0003800000 */
[----:B------:R-:W-:-:S13]  /*50d0*/  ISETP.NE.AND P0, PT, R0, 0x1d, PT ;  /* 0x0000001d0000780c */ /* 0x000fda0003f05270 */
[----:B------:R-:W-:Y:S05]  /*50e0*/  @!P0 BRA `(.L_x_23911) ;  /* 0x0000000000988947 */ /* 0x000fea0003800000 */
[----:B------:R-:W-:-:S13]  /*50f0*/  ISETP.NE.AND P0, PT, R0, 0x2c, PT ;  /* 0x0000002c0000780c */ /* 0x000fda0003f05270 */
[----:B------:R-:W-:Y:S05]  /*5100*/  @!P0 BRA `(.L_x_23912) ;  /* 0x0000000000488947 */ /* 0x000fea0003800000 */
.L_x_23884:
        /* <DEDUP_REMOVED lines=16> */
.L_x_23913:
[----:B------:R-:W-:Y:S01]  /*5210*/  IMAD.MOV.U32 R25, RZ, RZ, R23 ;  /* 0x000000ffff197224 */ /* 0x000fe200078e0017 */
[----:B------:R-:W-:Y:S06]  /*5220*/  BRA `(.L_x_23885) ;  /* 0x0000000000687947 */ /* 0x000fec0003800000 */
.L_x_23912:
[----:B------:R-:W-:Y:S01]  /*5230*/  LOP3.LUT R3, R3, 0xff, RZ, 0xc0, !PT ;  /* 0x000000ff03037812 */ /* 0x000fe200078ec0ff */
[----:B------:R-:W-:Y:S02]  /*5240*/  IMAD.MOV.U32 R5, RZ, RZ, 0xff ;  /* 0x000000ffff057424 */ /* 0x000fe400078e00ff */
[----:B------:R-:W-:-:S03]  /*5250*/  IMAD.MOV.U32 R25, RZ, RZ, R23 ;  /* 0x000000ffff197224 */ /* 0x000fc600078e0017 */
        /* <DEDUP_REMOVED lines=15> */
.L_x_23911:
[----:B------:R-:W-:Y:S01]  /*5350*/  LOP3.LUT R4, R3, 0xff, RZ, 0xc0, !PT ;  /* 0x000000ff03047812 */ /* 0x000fe200078ec0ff */
[----:B------:R-:W-:Y:S02]  /*5360*/  IMAD.MOV.U32 R5, RZ, RZ, RZ ;  /* 0x000000ffff057224 */ /* 0x000fe400078e00ff */
[----:B------:R-:W-:-:S03]  /*5370*/  IMAD.MOV.U32 R25, RZ, RZ, R23 ;  /* 0x000000ffff197224 */ /* 0x000fc600078e0017 */
[----:B------:R0:W-:Y:S01]  /*5380*/  STG.E.64 desc[UR36][R8.64], R4 ;  /* 0x0000000408007986 */ /* 0x0001e2000c101b24 */
[----:B------:R-:W-:Y:S05]  /*5390*/  BRA `(.L_x_23885) ;  /* 0x00000000000c7947 */ /* 0x000fea0003800000 */
.L_x_23910:
[----:B------:R-:W-:Y:S01]  /*53a0*/  LOP3.LUT R3, R3, 0xff, RZ, 0xc0, !PT ;  /* 0x000000ff03037812 */ /* 0x000fe200078ec0ff */
[----:B------:R-:W-:-:S04]  /*53b0*/  IMAD.MOV.U32 R25, RZ, RZ, R23 ;  /* 0x000000ffff197224 */ /* 0x000fc800078e0017 */
[----:B------:R0:W-:Y:S03]  /*53c0*/  STG.E desc[UR36][R8.64], R3 ;  /* 0x0000000308007986 */ /* 0x0001e6000c101924 */
.L_x_23885:
[----:B------:R-:W-:Y:S05]  /*53d0*/  BSYNC.RECONVERGENT B8 ;  /* 0x0000000000087941 */ /* 0x000fea0003800200 */
.L_x_23879:
        /* <DEDUP_REMOVED lines=24> */
.L_x_23919:
[----:B------:R0:W-:Y:S01]  /*5560*/  STG.E.U8 desc[UR36][R8.64], R22 ;  /* 0x0000001608007986 */ /* 0x0001e2000c101124 */
[----:B------:R-:W-:Y:S05]  /*5570*/  BRA `(.L_x_23921) ;  /* 0x0000000c004c7947 */ /* 0x000fea0003800000 */
.L_x_23918:
        /* <DEDUP_REMOVED lines=10> */
.L_x_23923:
[----:B------:R-:W-:-:S05]  /*5620*/  LOP3.LUT R3, R22, 0xff, RZ, 0xc0, !PT ;  /* 0x000000ff16037812 */ /* 0x000fca00078ec0ff */
[----:B------:R0:W-:Y:S01]  /*5630*/  STG.E desc[UR36][R8.64], R3 ;  /* 0x0000000308007986 */ /* 0x0001e2000c101924 */
[----:B------:R-:W-:Y:S05]  /*5640*/  BRA `(.L_x_23921) ;  /* 0x0000000c00187947 */ /* 0x000fea0003800000 */
.L_x_23922:
[----:B------:R-:W-:-:S05]  /*5650*/  LOP3.LUT R3, R22, 0xff, RZ, 0xc0, !PT ;  /* 0x000000ff16037812 */ /* 0x000fca00078ec0ff */
[----:B------:R0:W-:Y:S01]  /*5660*/  STG.E.U16 desc[UR36][R8.64], R3 ;  /* 0x0000000308007986 */ /* 0x0001e2000c101524 */
[----:B------:R-:W-:Y:S05]  /*5670*/  BRA `(.L_x_23921) ;  /* 0x0000000c000c7947 */ /* 0x000fea0003800000 */
.L_x_23917:
        /* <DEDUP_REMOVED lines=10> */
.L_x_23925:
[----:B------:R-:W-:-:S04]  /*5720*/  LOP3.LUT R22, R22, 0xff, RZ, 0xc0, !PT ;  /* 0x000000ff16167812 */ /* 0x000fc800078ec0ff */
[----:B------:R-:W0:Y:S02]  /*5730*/  I2F.U16 R0, R22 ;  /* 0x0000001600007306 */ /* 0x000e240000101000 */
[----:B0-----:R-:W-:-:S05]  /*5740*/  F2FP.F16.F32.PACK_AB R0, RZ, R0 ;  /* 0x00000000ff00723e */ /* 0x001fca00000000ff */
[----:B------:R0:W-:Y:S01]  /*5750*/  STG.E.U16 desc[UR36][R8.64], R0 ;  /* 0x0000000008007986 */ /* 0x0001e2000c101524 */
[----:B------:R-:W-:Y:S05]  /*5760*/  BRA `(.L_x_23921) ;  /* 0x0000000800d07947 */ /* 0x000fea0003800000 */
.L_x_23924:
        /* <DEDUP_REMOVED lines=9> */
[----:B0-----:R0:W-:Y:S01]  /*5800*/  STG.E.64 desc[UR36][R8.64], R22 ;  /* 0x0000001608007986 */ /* 0x0011e2000c101b24 */
[----:B------:R-:W-:Y:S05]  /*5810*/  BRA `(.L_x_23921) ;  /* 0x0000000800a47947 */ /* 0x000fea0003800000 */
.L_x_23927:
[----:B------:R-:W-:-:S06]  /*5820*/  LOP3.LUT R22, R22, 0xff, RZ, 0xc0, !PT ;  /* 0x000000ff16167812 */ /* 0x000fcc00078ec0ff */
[----:B------:R-:W0:Y:S02]  /*5830*/  I2F.U16 R22, R22 ;  /* 0x0000001600167306 */ /* 0x000e240000101000 */
[----:B0-----:R-:W-:-:S04]  /*5840*/  F2FP.F16.F32.PACK_AB R3, RZ, R22 ;  /* 0x00000016ff03723e */ /* 0x001fc800000000ff */
[----:B------:R-:W-:-:S05]  /*5850*/  PRMT R3, R3, 0x5410, RZ ;  /* 0x0000541003037816 */ /* 0x000fca00000000ff */
[----:B------:R0:W-:Y:S01]  /*5860*/  STG.E desc[UR36][R8.64], R3 ;  /* 0x0000000308007986 */ /* 0x0001e2000c101924 */
[----:B------:R-:W-:Y:S05]  /*5870*/  BRA `(.L_x_23921) ;  /* 0x00000008008c7947 */ /* 0x000fea0003800000 */
.L_x_23926:
[----:B------:R-:W-:-:S06]  /*5880*/  LOP3.LUT R4, R22, 0xff, RZ, 0xc0, !PT ;  /* 0x000000ff16047812 */ /* 0x000fcc00078ec0ff */
[----:B------:R-:W0:Y:S02]  /*5890*/  I2F.F64.U16 R4, R4 ;  /* 0x0000000400047312 */ /* 0x000e240000101800 */
[----:B0-----:R0:W-:Y:S01]  /*58a0*/  STG.E.64 desc[UR36][R8.64], R4 ;  /* 0x0000000408007986 */ /* 0x0011e2000c101b24 */
[----:B------:R-:W-:Y:S05]  /*58b0*/  BRA `(.L_x_23921) ;  /* 0x00000008007c7947 */ /* 0x000fea0003800000 */
.L_x_23916:
        /* <DEDUP_REMOVED lines=13> */
.L_x_23931:
        /* <DEDUP_REMOVED lines=17> */
.L_x_23934:
[----:B------:R-:W-:-:S07]  /*5aa0*/  PRMT R4, R0, 0x7610, R4 ;  /* 0x0000761000047816 */ /* 0x000fce0000000004 */
.L_x_23933:
[----:B------:R-:W-:Y:S05]  /*5ab0*/  BSYNC.RECONVERGENT B0 ;  /* 0x0000000000007941 */ /* 0x000fea0003800200 */
.L_x_23932:
[----:B------:R0:W-:Y:S01]  /*5ac0*/  STG.E.U8 desc[UR36][R8.64], R4 ;  /* 0x0000000408007986 */ /* 0x0001e2000c101124 */
[----:B------:R-:W-:Y:S05]  /*5ad0*/  BRA `(.L_x_23921) ;  /* 0x0000000400f47947 */ /* 0x000fea0003800000 */
.L_x_23930:
        /* <DEDUP_REMOVED lines=17> */
.L_x_23937:
[----:B------:R-:W-:-:S07]  /*5bf0*/  PRMT R4, R0, 0x7610, R4 ;  /* 0x0000761000047816 */ /* 0x000fce0000000004 */
.L_x_23936:
[----:B------:R-:W-:Y:S05]  /*5c00*/  BSYNC.RECONVERGENT B0 ;  /* 0x0000000000007941 */ /* 0x000fea0003800200 */
.L_x_23935:
[----:B------:R0:W-:Y:S01]  /*5c10*/  STG.E.U8 desc[UR36][R8.64], R4 ;  /* 0x0000000408007986 */ /* 0x0001e2000c101124 */
[----:B------:R-:W-:Y:S05]  /*5c20*/  BRA `(.L_x_23921) ;  /* 0x0000000400a07947 */ /* 0x000fea0003800000 */
.L_x_23929:
        /* <DEDUP_REMOVED lines=22> */
.L_x_23939:
[----:B------:R-:W-:Y:S01]  /*5d90*/  LOP3.LUT R22, R22, 0xff, RZ, 0xc0, !PT ;  /* 0x000000ff16167812 */ /* 0x000fe200078ec0ff */
[----:B------:R-:W-:-:S05]  /*5da0*/  IMAD.MOV.U32 R23, RZ, RZ, RZ ;  /* 0x000000ffff177224 */ /* 0x000fca00078e00ff */
[----:B------:R0:W-:Y:S01]  /*5db0*/  STG.E.64 desc[UR36][R8.64], R22 ;  /* 0x0000001608007986 */ /* 0x0001e2000c101b24 */
[----:B------:R-:W-:Y:S05]  /*5dc0*/  BRA `(.L_x_23921) ;  /* 0x0000000400387947 */ /* 0x000fea0003800000 */
.L_x_23938:
[----:B------:R-:W-:-:S05]  /*5dd0*/  LOP3.LUT R3, R22, 0xff, RZ, 0xc0, !PT ;  /* 0x000000ff16037812 */ /* 0x000fca00078ec0ff */
[----:B------:R0:W-:Y:S01]  /*5de0*/  STG.E desc[UR36][R8.64], R3 ;  /* 0x0000000308007986 */ /* 0x0001e2000c101924 */
[----:B------:R-:W-:Y:S05]  /*5df0*/  BRA `(.L_x_23921) ;  /* 0x00000004002c7947 */ /* 0x000fea0003800000 */
.L_x_23928:
        /* <DEDUP_REMOVED lines=10> */
.L_x_23941:
[----:B------:R-:W-:Y:S02]  /*5ea0*/  LOP3.LUT R4, R22, 0xff, RZ, 0xc0, !PT ;  /* 0x000000ff16047812 */ /* 0x000fe400078ec0ff */
[----:B--234-:R-:W-:-:S04]  /*5eb0*/  CS2R R6, SRZ ;  /* 0x0000000000067805 */ /* 0x01cfc8000001ff00 */
[----:B------:R-:W0:Y:S02]  /*5ec0*/  I2F.F64.U16 R4, R4 ;  /* 0x0000000400047312 */ /* 0x000e240000101800 */
[----:B0-----:R0:W-:Y:S01]  /*5ed0*/  STG.E.128 desc[UR36][R8.64], R4 ;  /* 0x0000000408007986 */ /* 0x0011e2000c101d24 */
[----:B------:R-:W-:Y:S05]  /*5ee0*/  BRA `(.L_x_23921) ;  /* 0x0000000000f07947 */ /* 0x000fea0003800000 */
.L_x_23940:
[----:B------:R-:W-:-:S13]  /*5ef0*/  ISETP.NE.AND P0, PT, R0, 0xf, PT ;  /* 0x0000000f0000780c */ /* 0x000fda0003f05270 */
[----:B------:R-:W-:Y:S05]  /*5f00*/  @!P0 BRA `(.L_x_23942) ;  /* 0x0000000000d88947 */ /* 0x000fea0003800000 */
[----:B------:R-:W-:-:S13]  /*5f10*/  ISETP.NE.AND P0, PT, R0, 0x17, PT ;  /* 0x000000170000780c */ /* 0x000fda0003f05270 */
[----:B------:R-:W-:Y:S05]  /*5f20*/  @!P0 BRA `(.L_x_23943) ;  /* 0x0000000000888947 */ /* 0x000fea0003800000 */
[----:B------:R-:W-:-:S13]  /*5f30*/  ISETP.NE.AND P0, PT, R0, 0x18, PT ;  /* 0x000000180000780c */ /* 0x000fda0003f05270 */
[----:B------:R-:W-:Y:S05]  /*5f40*/  @!P0 BRA `(.L_x_23944) ;  /* 0x0000000000448947 */ /* 0x000fea0003800000 */
.L_x_23920:
        /* <DEDUP_REMOVED lines=16> */
.L_x_23945:
[----:B------:R-:W-:Y:S05]  /*6050*/  BRA `(.L_x_23921) ;  /* 0x0000000000947947 */ /* 0x000fea0003800000 */
.L_x_23944:
        /* <DEDUP_REMOVED lines=12> */
.L_x_23947:
[----:B------:R-:W-:Y:S05]  /*6120*/  BSYNC.RECONVERGENT B0 ;  /* 0x0000000000007941 */ /* 0x000fea0003800200 */
.L_x_23946:
[----:B------:R0:W-:Y:S01]  /*6130*/  STG.E.U8 desc[UR36][R8.64], R3 ;  /* 0x0000000308007986 */ /* 0x0001e2000c101124 */
[----:B------:R-:W-:Y:S05]  /*6140*/  BRA `(.L_x_23921) ;  /* 0x0000000000587947 */ /* 0x000fea0003800000 */
.L_x_23943:
        /* <DEDUP_REMOVED lines=13> */
.L_x_23948:
[----:B------:R-:W-:Y:S01]  /*6220*/  IMAD.MOV.U32 R3, RZ, RZ, 0x7f ;  /* 0x0000007fff037424 */ /* 0x000fe200078e00ff */
[----:B------:R-:W-:-:S04]  /*6230*/  ISETP.GT.U32.AND P0, PT, R5, 0x7f800000, PT ;  /* 0x7f8000000500780c */ /* 0x000fc80003f04070 */
[----:B------:R-:W-:-:S05]  /*6240*/  SEL R3, R3, 0x7c, P0 ;  /* 0x0000007c03037807 */ /* 0x000fca0000000000 */
[----:B------:R0:W-:Y:S01]  /*6250*/  STG.E.U8 desc[UR36][R8.64], R3 ;  /* 0x0000000308007986 */ /* 0x0001e2000c101124 */
[----:B------:R-:W-:Y:S05]  /*6260*/  BRA `(.L_x_23921) ;  /* 0x0000000000107947 */ /* 0x000fea0003800000 */
.L_x_23942:
[----:B------:R-:W-:-:S04]  /*6270*/  LOP3.LUT R22, R22, 0xff, RZ, 0xc0, !PT ;  /* 0x000000ff16167812 */ /* 0x000fc800078ec0ff */
[----:B------:R-:W0:Y:S02]  /*6280*/  I2F.U16 R0, R22 ;  /* 0x0000001600007306 */ /* 0x000e240000101000 */
[----:B0-----:R-:W-:-:S05]  /*6290*/  F2FP.BF16.F32.PACK_AB R0, RZ, R0 ;  /* 0x00000000ff00723e */ /* 0x001fca00000010ff */
[----:B------:R0:W-:Y:S02]  /*62a0*/  STG.E.U16 desc[UR36][R8.64], R0 ;  /* 0x0000000008007986 */ /* 0x0001e4000c101524 */
.L_x_23921:
[----:B------:R-:W-:Y:S05]  /*62b0*/  BSYNC.RECONVERGENT B8 ;  /* 0x0000000000087941 */ /* 0x000fea0003800200 */
.L_x_23915:
[----:B------:R-:W-:-:S07]  /*62c0*/  VIADD R25, R25, 0x80 ;  /* 0x0000008019197836 */ /* 0x000fce0000000000 */
.L_x_23878:
[----:B------:R-:W-:-:S13]  /*62d0*/  ISETP.GE.AND P0, PT, R25, R16, PT ;  /* 0x000000101900720c */ /* 0x000fda0003f06270 */
[----:B------:R-:W-:Y:S05]  /*62e0*/  @P0 BREAK.RELIABLE B6 ;  /* 0x0000000000060942 */ /* 0x000fea0003800100 */
[----:B------:R-:W-:Y:S05]  /*62f0*/  @P0 BRA `(.L_x_23914) ;  /* 0x0000000c00b40947 */ /* 0x000fea0003800000 */
[----:B------:R-:W-:Y:S05]  /*6300*/  BSYNC.RELIABLE B6 ;  /* 0x0000000000067941 */ /* 0x000fea0003800100 */
.L_x_23877:
        /* <DEDUP_REMOVED lines=21> */
.L_x_23953:
[----:B------:R0:W-:Y:S01]  /*6460*/  STG.E.U8 desc[UR36][R8.64], R17 ;  /* 0x0000001108007986 */ /* 0x0001e2000c101124 */
[----:B------:R-:W-:Y:S05]  /*6470*/  BRA `(.L_x_23955) ;  /* 0x0000000c004c7947 */ /* 0x000fea0003800000 */
.L_x_23952:
        /* <DEDUP_REMOVED lines=10> */
.L_x_23957:
[----:B------:R-:W-:-:S05]  /*6520*/  LOP3.LUT R17, R17, 0xff, RZ, 0xc0, !PT ;  /* 0x000000ff11117812 */ /* 0x000fca00078ec0ff */
[----:B------:R0:W-:Y:S01]  /*6530*/  STG.E desc[UR36][R8.64], R17 ;  /* 0x0000001108007986 */ /* 0x0001e2000c101924 */
[----:B------:R-:W-:Y:S05]  /*6540*/  BRA `(.L_x_23955) ;  /* 0x0000000c00187947 */ /* 0x000fea0003800000 */
.L_x_23956:
[----:B------:R-:W-:-:S05]  /*6550*/  LOP3.LUT R17, R17, 0xff, RZ, 0xc0, !PT ;  /* 0x000000ff11117812 */ /* 0x000fca00078ec0ff */
[----:B------:R0:W-:Y:S01]  /*6560*/  STG.E.U16 desc[UR36][R8.64], R17 ;  /* 0x0000001108007986 */ /* 0x0001e2000c101524 */
[----:B------:R-:W-:Y:S05]  /*6570*/  BRA `(.L_x_23955) ;  /* 0x0000000c000c7947 */ /* 0x000fea0003800000 */
.L_x_23951:
        /* <DEDUP_REMOVED lines=10> */
.L_x_23959:
[----:B------:R-:W-:-:S04]  /*6620*/  LOP3.LUT R17, R17, 0xff, RZ, 0xc0, !PT ;  /* 0x000000ff11117812 */ /* 0x000fc800078ec0ff */
[----:B------:R-:W0:Y:S02]  /*6630*/  I2F.U16 R0, R17 ;  /* 0x0000001100007306 */ /* 0x000e240000101000 */
[----:B0-----:R-:W-:-:S05]  /*6640*/  F2FP.F16.F32.PACK_AB R0, RZ, R0 ;  /* 0x00000000ff00723e */ /* 0x001fca00000000ff */
[----:B------:R0:W-:Y:S01]  /*6650*/  STG.E.U16 desc[UR36][R8.64], R0 ;  /* 0x0000000008007986 */ /* 0x0001e2000c101524 */
[----:B------:R-:W-:Y:S05]  /*6660*/  BRA `(.L_x_23955) ;  /* 0x0000000800d07947 */ /* 0x000fea0003800000 */
.L_x_23958:
        /* <DEDUP_REMOVED lines=11> */
.L_x_23961:
[----:B------:R-:W-:-:S06]  /*6720*/  LOP3.LUT R17, R17, 0xff, RZ, 0xc0, !PT ;  /* 0x000000ff11117812 */ /* 0x000fcc00078ec0ff */
[----:B------:R-:W0:Y:S02]  /*6730*/  I2F.U16 R17, R17 ;  /* 0x0000001100117306 */ /* 0x000e240000101000 */
[----:B0-----:R-:W-:-:S04]  /*6740*/  F2FP.F16.F32.PACK_AB R3, RZ, R17 ;  /* 0x00000011ff03723e */ /* 0x001fc800000000ff */
[----:B------:R-:W-:-:S05]  /*6750*/  PRMT R3, R3, 0x5410, RZ ;  /* 0x0000541003037816 */ /* 0x000fca00000000ff */
[----:B------:R0:W-:Y:S01]  /*6760*/  STG.E desc[UR36][R8.64], R3 ;  /* 0x0000000308007986 */ /* 0x0001e2000c101924 */
[----:B------:R-:W-:Y:S05]  /*6770*/  BRA `(.L_x_23955) ;  /* 0x00000008008c7947 */ /* 0x000fea0003800000 */
.L_x_23960:
[----:B------:R-:W-:-:S06]  /*6780*/  LOP3.LUT R4, R17, 0xff, RZ, 0xc0, !PT ;  /* 0x000000ff11047812 */ /* 0x000fcc00078ec0ff */
[----:B------:R-:W0:Y:S02]  /*6790*/  I2F.F64.U16 R4, R4 ;  /* 0x0000000400047312 */ /* 0x000e240000101800 */
[----:B0-----:R0:W-:Y:S01]  /*67a0*/  STG.E.64 desc[UR36][R8.64], R4 ;  /* 0x0000000408007986 */ /* 0x0011e2000c101b24 */
[----:B------:R-:W-:Y:S05]  /*67b0*/  BRA `(.L_x_23955) ;  /* 0x00000008007c7947 */ /* 0x000fea0003800000 */
.L_x_23950:
        /* <DEDUP_REMOVED lines=13> */
.L_x_23965:
        /* <DEDUP_REMOVED lines=17> */
.L_x_23968:
[----:B------:R-:W-:-:S07]  /*69a0*/  PRMT R4, R0, 0x7610, R4 ;  /* 0x0000761000047816 */ /* 0x000fce0000000004 */
.L_x_23967:
[----:B------:R-:W-:Y:S05]  /*69b0*/  BSYNC.RECONVERGENT B0 ;  /* 0x0000000000007941 */ /* 0x000fea0003800200 */
.L_x_23966:
[----:B------:R0:W-:Y:S01]  /*69c0*/  STG.E.U8 desc[UR36][R8.64], R4 ;  /* 0x0000000408007986 */ /* 0x0001e2000c101124 */
[----:B------:R-:W-:Y:S05]  /*69d0*/  BRA `(.L_x_23955) ;  /* 0x0000000400f47947 */ /* 0x000fea0003800000 */
.L_x_23964:
        /* <DEDUP_REMOVED lines=17> */
.L_x_23971:
[----:B------:R-:W-:-:S07]  /*6af0*/  PRMT R4, R0, 0x7610, R4 ;  /* 0x0000761000047816 */ /* 0x000fce0000000004 */
.L_x_23970:
[----:B------:R-:W-:Y:S05]  /*6b00*/  BSYNC.RECONVERGENT B0 ;  /* 0x0000000000007941 */ /* 0x000fea0003800200 */
.L_x_23969:
[----:B------:R0:W-:Y:S01]  /*6b10*/  STG.E.U8 desc[UR36][R8.64], R4 ;  /* 0x0000000408007986 */ /* 0x0001e2000c101124 */
[----:B------:R-:W-:Y:S05]  /*6b20*/  BRA `(.L_x_23955) ;  /* 0x0000000400a07947 */ /* 0x000fea0003800000 */
.L_x_23963:
        /* <DEDUP_REMOVED lines=22> */
.L_x_23973:
[----:B------:R-:W-:Y:S01]  /*6c90*/  LOP3.LUT R4, R17, 0xff, RZ, 0xc0, !PT ;  /* 0x000000ff11047812 */ /* 0x000fe200078ec0ff */
[----:B------:R-:W-:-:S05]  /*6ca0*/  IMAD.MOV.U32 R5, RZ, RZ, RZ ;  /* 0x000000ffff057224 */ /* 0x000fca00078e00ff */
[----:B------:R0:W-:Y:S01]  /*6cb0*/  STG.E.64 desc[UR36][R8.64], R4 ;  /* 0x0000000408007986 */ /* 0x0001e2000c101b24 */
[----:B------:R-:W-:Y:S05]  /*6cc0*/  BRA `(.L_x_23955) ;  /* 0x0000000400387947 */ /* 0x000fea0003800000 */
.L_x_23972:
[----:B------:R-:W-:-:S05]  /*6cd0*/  LOP3.LUT R17, R17, 0xff, RZ, 0xc0, !PT ;  /* 0x000000ff11117812 */ /* 0x000fca00078ec0ff */
[----:B------:R0:W-:Y:S01]  /*6ce0*/  STG.E desc[UR36][R8.64], R17 ;  /* 0x0000001108007986 */ /* 0x0001e2000c101924 */
[----:B------:R-:W-:Y:S05]  /*6cf0*/  BRA `(.L_x_23955) ;  /* 0x00000004002c7947 */ /* 0x000fea0003800000 */
.L_x_23962:
        /* <DEDUP_REMOVED lines=10> */
.L_x_23975:
[----:B------:R-:W-:Y:S02]  /*6da0*/  LOP3.LUT R4, R17, 0xff, RZ, 0xc0, !PT ;  /* 0x000000ff11047812 */ /* 0x000fe400078ec0ff */
[----:B--234-:R-:W-:-:S04]  /*6db0*/  CS2R R6, SRZ ;  /* 0x0000000000067805 */ /* 0x01cfc8000001ff00 */
[----:B------:R-:W0:Y:S02]  /*6dc0*/  I2F.F64.U16 R4, R4 ;  /* 0x0000000400047312 */ /* 0x000e240000101800 */
[----:B0-----:R0:W-:Y:S01]  /*6dd0*/  STG.E.128 desc[UR36][R8.64], R4 ;  /* 0x0000000408007986 */ /* 0x0011e2000c101d24 */
[----:B------:R-:W-:Y:S05]  /*6de0*/  BRA `(.L_x_23955) ;  /* 0x0000000000f07947 */ /* 0x000fea0003800000 */
.L_x_23974:
[----:B------:R-:W-:-:S13]  /*6df0*/  ISETP.NE.AND P0, PT, R0, 0xf, PT ;  /* 0x0000000f0000780c */ /* 0x000fda0003f05270 */
[----:B------:R-:W-:Y:S05]  /*6e00*/  @!P0 BRA `(.L_x_23976) ;  /* 0x0000000000d88947 */ /* 0x000fea0003800000 */
[----:B------:R-:W-:-:S13]  /*6e10*/  ISETP.NE.AND P0, PT, R0, 0x17, PT ;  /* 0x000000170000780c */ /* 0x000fda0003f05270 */
[----:B------:R-:W-:Y:S05]  /*6e20*/  @!P0 BRA `(.L_x_23977) ;  /* 0x0000000000888947 */ /* 0x000fea0003800000 */
[----:B------:R-:W-:-:S13]  /*6e30*/  ISETP.NE.AND P0, PT, R0, 0x18, PT ;  /* 0x000000180000780c */ /* 0x000fda0003f05270 */
[----:B------:R-:W-:Y:S05]  /*6e40*/  @!P0 BRA `(.L_x_23978) ;  /* 0x0000000000448947 */ /* 0x000fea0003800000 */
.L_x_23954:
        /* <DEDUP_REMOVED lines=16> */
.L_x_23979:
[----:B------:R-:W-:Y:S05]  /*6f50*/  BRA `(.L_x_23955) ;  /* 0x0000000000947947 */ /* 0x000fea0003800000 */
.L_x_23978:
        /* <DEDUP_REMOVED lines=12> */
.L_x_23981:
[----:B------:R-:W-:Y:S05]  /*7020*/  BSYNC.RECONVERGENT B0 ;  /* 0x0000000000007941 */ /* 0x000fea0003800200 */
.L_x_23980:
[----:B------:R0:W-:Y:S01]  /*7030*/  STG.E.U8 desc[UR36][R8.64], R3 ;  /* 0x0000000308007986 */ /* 0x0001e2000c101124 */
[----:B------:R-:W-:Y:S05]  /*7040*/  BRA `(.L_x_23955) ;  /* 0x0000000000587947 */ /* 0x000fea0003800000 */
.L_x_23977:
        /* <DEDUP_REMOVED lines=13> */
.L_x_23982:
[----:B------:R-:W-:Y:S01]  /*7120*/  IMAD.MOV.U32 R3, RZ, RZ, 0x7f ;  /* 0x0000007fff037424 */ /* 0x000fe200078e00ff */
[----:B------:R-:W-:-:S04]  /*7130*/  ISETP.GT.U32.AND P0, PT, R17, 0x7f800000, PT ;  /* 0x7f8000001100780c */ /* 0x000fc80003f04070 */
[----:B------:R-:W-:-:S05]  /*7140*/  SEL R3, R3, 0x7c, P0 ;  /* 0x0000007c03037807 */ /* 0x000fca0000000000 */
[----:B------:R0:W-:Y:S01]  /*7150*/  STG.E.U8 desc[UR36][R8.64], R3 ;  /* 0x0000000308007986 */ /* 0x0001e2000c101124 */
[----:B------:R-:W-:Y:S05]  /*7160*/  BRA `(.L_x_23955) ;  /* 0x0000000000107947 */ /* 0x000fea0003800000 */
.L_x_23976:
[----:B------:R-:W-:-:S04]  /*7170*/  LOP3.LUT R17, R17, 0xff, RZ, 0xc0, !PT ;  /* 0x000000ff11117812 */ /* 0x000fc800078ec0ff */
[----:B------:R-:W0:Y:S02]  /*7180*/  I2F.U16 R0, R17 ;  /* 0x0000001100007306 */ /* 0x000e240000101000 */
[----:B0-----:R-:W-:-:S05]  /*7190*/  F2FP.BF16.F32.PACK_AB R0, RZ, R0 ;  /* 0x00000000ff00723e */ /* 0x001fca00000010ff */
[----:B------:R0:W-:Y:S02]  /*71a0*/  STG.E.U16 desc[UR36][R8.64], R0 ;  /* 0x0000000008007986 */ /* 0x0001e4000c101524 */
.L_x_23955:
[----:B------:R-:W-:Y:S05]  /*71b0*/  BSYNC.RECONVERGENT B8 ;  /* 0x0000000000087941 */ /* 0x000fea0003800200 */
.L_x_23949:
[----:B------:R-:W-:-:S07]  /*71c0*/  VIADD R25, R25, 0x80 ;  /* 0x0000008019197836 */ /* 0x000fce0000000000 */
.L_x_23914:
[----:B------:R-:W-:Y:S05]  /*71d0*/  BSYNC.RECONVERGENT B7 ;  /* 0x0000000000077941 */ /* 0x000fea0003800200 */
.L_x_23876:
[----:B------:R-:W-:-:S13]  /*71e0*/  ISETP.GE.AND P0, PT, R25, R16, PT ;  /* 0x000000101900720c */ /* 0x000fda0003f06270 */
[----:B------:R-:W-:Y:S05]  /*71f0*/  @P0 EXIT ;  /* 0x000000000000094d */ /* 0x000fea0003800000 */
[----:B01----:R-:W0:Y:S01]  /*7200*/  LDC.64 R4, c[0x0][0x390] ;  /* 0x0000e400ff047b82 */ /* 0x003e220000000a00 */
        /* <DEDUP_REMOVED lines=18> */
.L_x_23986:
[----:B------:R-:W-:Y:S01]  /*7330*/  STG.E.U8 desc[UR36][R2.64], R18 ;  /* 0x0000001202007986 */ /* 0x000fe2000c101124 */
[----:B------:R-:W-:Y:S05]  /*7340*/  EXIT ;  /* 0x000000000000794d */ /* 0x000fea0003800000 */
.L_x_23985:
        /* <DEDUP_REMOVED lines=10> */
.L_x_23989:
[----:B------:R-:W-:-:S05]  /*73f0*/  LOP3.LUT R5, R18, 0xff, RZ, 0xc0, !PT ;  /* 0x000000ff12057812 */ /* 0x000fca00078ec0ff */
[----:B------:R-:W-:Y:S01]  /*7400*/  STG.E desc[UR36][R2.64], R5 ;  /* 0x0000000502007986 */ /* 0x000fe2000c101924 */
[----:B------:R-:W-:Y:S05]  /*7410*/  EXIT ;  /* 0x000000000000794d */ /* 0x000fea0003800000 */
.L_x_23988:
[----:B------:R-:W-:-:S05]  /*7420*/  LOP3.LUT R5, R18, 0xff, RZ, 0xc0, !PT ;  /* 0x000000ff12057812 */ /* 0x000fca00078ec0ff */
[----:B------:R-:W-:Y:S01]  /*7430*/  STG.E.U16 desc[UR36][R2.64], R5 ;  /* 0x0000000502007986 */ /* 0x000fe2000c101524 */
[----:B------:R-:W-:Y:S05]  /*7440*/  EXIT ;  /* 0x000000000000794d */ /* 0x000fea0003800000 */
.L_x_23984:
        /* <DEDUP_REMOVED lines=10> */
.L_x_23991:
[----:B------:R-:W-:-:S04]  /*74f0*/  LOP3.LUT R18, R18, 0xff, RZ, 0xc0, !PT ;  /* 0x000000ff12127812 */ /* 0x000fc800078ec0ff */
[----:B------:R-:W0:Y:S02]  /*7500*/  I2F.U16 R0, R18 ;  /* 0x0000001200007306 */ /* 0x000e240000101000 */
[----:B0-----:R-:W-:-:S05]  /*7510*/  F2FP.F16.F32.PACK_AB R0, RZ, R0 ;  /* 0x00000000ff00723e */ /* 0x001fca00000000ff */
[----:B------:R-:W-:Y:S01]  /*7520*/  STG.E.U16 desc[UR36][R2.64], R0 ;  /* 0x0000000002007986 */ /* 0x000fe2000c101524 */
[----:B------:R-:W-:Y:S05]  /*7530*/  EXIT ;  /* 0x000000000000794d */ /* 0x000fea0003800000 */
.L_x_23990:
        /* <DEDUP_REMOVED lines=11> */
.L_x_23993:
[----:B------:R-:W-:-:S06]  /*75f0*/  LOP3.LUT R18, R18, 0xff, RZ, 0xc0, !PT ;  /* 0x000000ff12127812 */ /* 0x000fcc00078ec0ff */
[----:B------:R-:W0:Y:S02]  /*7600*/  I2F.U16 R18, R18 ;  /* 0x0000001200127306 */ /* 0x000e240000101000 */
[----:B0-----:R-:W-:-:S04]  /*7610*/  F2FP.F16.F32.PACK_AB R5, RZ, R18 ;  /* 0x00000012ff05723e */ /* 0x001fc800000000ff */
[----:B------:R-:W-:-:S05]  /*7620*/  PRMT R5, R5, 0x5410, RZ ;  /* 0x0000541005057816 */ /* 0x000fca00000000ff */
[----:B------:R-:W-:Y:S01]  /*7630*/  STG.E desc[UR36][R2.64], R5 ;  /* 0x0000000502007986 */ /* 0x000fe2000c101924 */
[----:B------:R-:W-:Y:S05]  /*7640*/  EXIT ;  /* 0x000000000000794d */ /* 0x000fea0003800000 */
.L_x_23992:
[----:B------:R-:W-:-:S06]  /*7650*/  LOP3.LUT R4, R18, 0xff, RZ, 0xc0, !PT ;  /* 0x000000ff12047812 */ /* 0x000fcc00078ec0ff */
[----:B------:R-:W0:Y:S02]  /*7660*/  I2F.F64.U16 R4, R4 ;  /* 0x0000000400047312 */ /* 0x000e240000101800 */
[----:B0-----:R-:W-:Y:S01]  /*7670*/  STG.E.64 desc[UR36][R2.64], R4 ;  /* 0x0000000402007986 */ /* 0x001fe2000c101b24 */
[----:B------:R-:W-:Y:S05]  /*7680*/  EXIT ;  /* 0x000000000000794d */ /* 0x000fea0003800000 */
.L_x_23983:
        /* <DEDUP_REMOVED lines=13> */
.L_x_23997:
        /* <DEDUP_REMOVED lines=18> */
.L_x_23999:
[----:B------:R-:W-:Y:S05]  /*7880*/  BSYNC.RECONVERGENT B0 ;  /* 0x0000000000007941 */ /* 0x000fea0003800200 */
.L_x_23998:
[----:B------:R-:W-:Y:S01]  /*7890*/  STG.E.U8 desc[UR36][R2.64], R0 ;  /* 0x0000000002007986 */ /* 0x000fe2000c101124 */
[----:B------:R-:W-:Y:S05]  /*78a0*/  EXIT ;  /* 0x000000000000794d */ /* 0x000fea0003800000 */
.L_x_23996:
        /* <DEDUP_REMOVED lines=18> */
.L_x_24001:
[----:B------:R-:W-:Y:S05]  /*79d0*/  BSYNC.RECONVERGENT B0 ;  /* 0x0000000000007941 */ /* 0x000fea0003800200 */
.L_x_24000:
[----:B------:R-:W-:Y:S01]  /*79e0*/  STG.E.U8 desc[UR36][R2.64], R0 ;  /* 0x0000000002007986 */ /* 0x000fe2000c101124 */
[----:B------:R-:W-:Y:S05]  /*79f0*/  EXIT ;  /* 0x000000000000794d */ /* 0x000fea0003800000 */
.L_x_23995:
        /* <DEDUP_REMOVED lines=22> */
.L_x_24003:
[----:B------:R-:W-:Y:S01]  /*7b60*/  LOP3.LUT R18, R18, 0xff, RZ, 0xc0, !PT ;  /* 0x000000ff12127812 */ /* 0x000fe200078ec0ff */
[----:B------:R-:W-:-:S05]  /*7b70*/  IMAD.MOV.U32 R19, RZ, RZ, RZ ;  /* 0x000000ffff137224 */ /* 0x000fca00078e00ff */
[----:B------:R-:W-:Y:S01]  /*7b80*/  STG.E.64 desc[UR36][R2.64], R18 ;  /* 0x0000001202007986 */ /* 0x000fe2000c101b24 */
[----:B------:R-:W-:Y:S05]  /*7b90*/  EXIT ;  /* 0x000000000000794d */ /* 0x000fea0003800000 */
.L_x_24002:
[----:B------:R-:W-:-:S05]  /*7ba0*/  LOP3.LUT R5, R18, 0xff, RZ, 0xc0, !PT ;  /* 0x000000ff12057812 */ /* 0x000fca00078ec0ff */
[----:B------:R-:W-:Y:S01]  /*7bb0*/  STG.E desc[UR36][R2.64], R5 ;  /* 0x0000000502007986 */ /* 0x000fe2000c101924 */
[----:B------:R-:W-:Y:S05]  /*7bc0*/  EXIT ;  /* 0x000000000000794d */ /* 0x000fea0003800000 */
.L_x_23994:
        /* <DEDUP_REMOVED lines=10> */
.L_x_24005:
[----:B------:R-:W-:Y:S02]  /*7c70*/  LOP3.LUT R4, R18, 0xff, RZ, 0xc0, !PT ;  /* 0x000000ff12047812 */ /* 0x000fe400078ec0ff */
[----:B--234-:R-:W-:-:S04]  /*7c80*/  CS2R R6, SRZ ;  /* 0x0000000000067805 */ /* 0x01cfc8000001ff00 */
[----:B------:R-:W0:Y:S02]  /*7c90*/  I2F.F64.U16 R4, R4 ;  /* 0x0000000400047312 */ /* 0x000e240000101800 */
[----:B0-----:R-:W-:Y:S01]  /*7ca0*/  STG.E.128 desc[UR36][R2.64], R4 ;  /* 0x0000000402007986 */ /* 0x001fe2000c101d24 */
[----:B------:R-:W-:Y:S05]  /*7cb0*/  EXIT ;  /* 0x000000000000794d */ /* 0x000fea0003800000 */
.L_x_24004:
[----:B------:R-:W-:-:S13]  /*7cc0*/  ISETP.NE.AND P0, PT, R0, 0xf, PT ;  /* 0x0000000f0000780c */ /* 0x000fda0003f05270 */
[----:B------:R-:W-:Y:S05]  /*7cd0*/  @!P0 BRA `(.L_x_24006) ;  /* 0x0000000000dc8947 */ /* 0x000fea0003800000 */
[----:B------:R-:W-:-:S13]  /*7ce0*/  ISETP.NE.AND P0, PT, R0, 0x17, PT ;  /* 0x000000170000780c */ /* 0x000fda0003f05270 */
[----:B------:R-:W-:Y:S05]  /*7cf0*/  @!P0 BRA `(.L_x_24007) ;  /* 0x0000000000888947 */ /* 0x000fea0003800000 */
[----:B------:R-:W-:-:S13]  /*7d00*/  ISETP.NE.AND P0, PT, R0, 0x18, PT ;  /* 0x000000180000780c */ /* 0x000fda0003f05270 */
[----:B------:R-:W-:Y:S05]  /*7d10*/  @!P0 BRA `(.L_x_24008) ;  /* 0x0000000000448947 */ /* 0x000fea0003800000 */
.L_x_23987:
        /* <DEDUP_REMOVED lines=16> */
.L_x_24009:
[----:B------:R-:W-:Y:S05]  /*7e20*/  EXIT ;  /* 0x000000000000794d */ /* 0x000fea0003800000 */
.L_x_24008:
        /* <DEDUP_REMOVED lines=12> */
.L_x_24011:
[----:B------:R-:W-:Y:S05]  /*7ef0*/  BSYNC.RECONVERGENT B0 ;  /* 0x0000000000007941 */ /* 0x000fea0003800200 */
.L_x_24010:
[----:B------:R-:W-:Y:S01]  /*7f00*/  STG.E.U8 desc[UR36][R2.64], R5 ;  /* 0x0000000502007986 */ /* 0x000fe2000c101124 */
[----:B------:R-:W-:Y:S05]  /*7f10*/  EXIT ;  /* 0x000000000000794d */ /* 0x000fea0003800000 */
.L_x_24007:
        /* <DEDUP_REMOVED lines=14> */
.L_x_24012:
[----:B------:R-:W-:Y:S01]  /*8000*/  IMAD.MOV.U32 R5, RZ, RZ, 0x7f ;  /* 0x0000007fff057424 */ /* 0x000fe200078e00ff */
[----:B------:R-:W-:-:S04]  /*8010*/  ISETP.GT.U32.AND P0, PT, R7, 0x7f800000, PT ;  /* 0x7f8000000700780c */ /* 0x000fc80003f04070 */
[----:B------:R-:W-:-:S05]  /*8020*/  SEL R5, R5, 0x7c, P0 ;  /* 0x0000007c05057807 */ /* 0x000fca0000000000 */
[----:B------:R-:W-:Y:S01]  /*8030*/  STG.E.U8 desc[UR36][R2.64], R5 ;  /* 0x0000000502007986 */ /* 0x000fe2000c101124 */
[----:B------:R-:W-:Y:S05]  /*8040*/  EXIT ;  /* 0x000000000000794d */ /* 0x000fea0003800000 */
.L_x_24006:
[----:B------:R-:W-:-:S04]  /*8050*/  LOP3.LUT R18, R18, 0xff, RZ, 0xc0, !PT ;  /* 0x000000ff12127812 */ /* 0x000fc800078ec0ff */
[----:B------:R-:W0:Y:S02]  /*8060*/  I2F.U16 R0, R18 ;  /* 0x0000001200007306 */ /* 0x000e240000101000 */
[----:B0-----:R-:W-:-:S05]  /*8070*/  F2FP.BF16.F32.PACK_AB R0, RZ, R0 ;  /* 0x00000000ff00723e */ /* 0x001fca00000010ff */
[----:B------:R-:W-:Y:S01]  /*8080*/  STG.E.U16 desc[UR36][R2.64], R0 ;  /* 0x0000000002007986 */ /* 0x000fe2000c101524 */
[----:B------:R-:W-:Y:S05]  /*8090*/  EXIT ;  /* 0x000000000000794d */ /* 0x000fea0003800000 */
        .weak           $__internal_57_$__cuda_sm20_dblrcp_rn_slowpath_v3
        .type           $__internal_57_$__cuda_sm20_dblrcp_rn_slowpath_v3,@function
        .size           $__internal_57_$__cuda_sm20_dblrcp_rn_slowpath_v3,(.L_x_68350 - $__internal_57_$__cuda_sm20_dblrcp_rn_slowpath_v3)
$__internal_57_$__cuda_sm20_dblrcp_rn_slowpath_v3:
        /* <DEDUP_REMOVED lines=25> */
.L_x_24016:
        /* <DEDUP_REMOVED lines=10> */
.L_x_24014:
[----:B------:R-:W-:Y:S01]  /*82d0*/  LOP3.LUT R9, R5, 0x80000, RZ, 0xfc, !PT ;  /* 0x0008000005097812 */ /* 0x000fe200078efcff */
[----:B------:R-:W-:-:S07]  /*82e0*/  IMAD.MOV.U32 R8, RZ, RZ, R4 ;  /* 0x000000ffff087224 */ /* 0x000fce00078e0004 */
.L_x_24015:
[----:B------:R-:W-:Y:S05]  /*82f0*/  BSYNC.RECONVERGENT B2 ;  /* 0x0000000000027941 */ /* 0x000fea0003800200 */
.L_x_24013:
[----:B------:R-:W-:-:S04]  /*8300*/  IMAD.MOV.U32 R13, RZ, RZ, 0x0 ;  /* 0x00000000ff0d7424 */ /* 0x000fc800078e00ff */
[----:B------:R-:W-:Y:S05]  /*8310*/  RET.REL.NODEC R12 `(_ZN2at6native27unrolled_elementwise_kernelIZNS0_50_GLOBAL__N__2680c7bb_12_PowKernel_cu_7dd49032_300329pow_tensor_scalar_kernel_implIhhEEvRNS_18TensorIteratorBaseET0_EUlhE1_St5arrayIPcLm2EELi4E23TrivialOffsetCalculatorILi1EjESC_NS0_6memory12LoadWithCastILi1EEENSD_13StoreWithCastILi1EEEEEviT_S6_T2_T3_T4_T5_) ;  /* 0xffffff7c0c387950 */ /* 0x000fea0003c3ffff */
.L_x_24017:
        /* <DEDUP_REMOVED lines=14> */
.L_x_68350:


//--------------------- .text._ZN2at6native18elementwise_kernelILi128ELi4EZNS0_22gpu_kernel_impl_nocastIZNS0_50_GLOBAL__N__2680c7bb_12_PowKernel_cu_7dd49032_300329pow_tensor_scalar_kernel_implIhhEEvRNS_18TensorIteratorBaseET0_EUlhE1_EEvS6_RKT_EUliE_EEviT1_ --------------------------
	.section	.text._ZN2at6native18elementwise_kernelILi128ELi4EZNS0_22gpu_kernel_impl_nocastIZNS0_50_GLOBAL__N__2680c7bb_12_PowKernel_cu_7dd49032_300329pow_tensor_scalar_kernel_implIhhEEvRNS_18TensorIteratorBaseET0_EUlhE1_EEvS6_RKT_EUliE_EEviT1_,"ax",@progbits
	.align	128
        .global         _ZN2at6native18elementwise_kernelILi128ELi4EZNS0_22gpu_kernel_impl_nocastIZNS0_50_GLOBAL__N__2680c7bb_12_PowKernel_cu_7dd49032_300329pow_tensor_scalar_kernel_implIhhEEvRNS_18TensorIteratorBaseET0_EUlhE1_EEvS6_RKT_EUliE_EEviT1_
        .type           _ZN2at6native18elementwise_kernelILi128ELi4EZNS0_22gpu_kernel_impl_nocastIZNS0_50_GLOBAL__N__2680c7bb_12_PowKernel_cu_7dd49032_300329pow_tensor_scalar_kernel_implIhhEEvRNS_18TensorIteratorBaseET0_EUlhE1_EEvS6_RKT_EUliE_EEviT1_,@function
        .size           _ZN2at6native18elementwise_kernelILi128ELi4EZNS0_22gpu_kernel_impl_nocastIZNS0_50_GLOBAL__N__2680c7bb_12_PowKernel_cu_7dd49032_300329pow_tensor_scalar_kernel_implIhhEEvRNS_18TensorIteratorBaseET0_EUlhE1_EEvS6_RKT_EUliE_EEviT1_,(.L_x_68351 - _ZN2at6native18elementwise_kernelILi128ELi4EZNS0_22gpu_kernel_impl_nocastIZNS0_50_GLOBAL__N__2680c7bb_12_PowKernel_cu_7dd49032_300329pow_tensor_scalar_kernel_implIhhEEvRNS_18TensorIteratorBaseET0_EUlhE1_EEvS6_RKT_EUliE_EEviT1_)
        .other          _ZN2at6native18elementwise_kernelILi128ELi4EZNS0_22gpu_kernel_impl_nocastIZNS0_50_GLOBAL__N__2680c7bb_12_PowKernel_cu_7dd49032_300329pow_tensor_scalar_kernel_implIhhEEvRNS_18TensorIteratorBaseET0_EUlhE1_EEvS6_RKT_EUliE_EEviT1_,@"STO_CUDA_ENTRY STV_DEFAULT"
_ZN2at6native18elementwise_kernelILi128ELi4EZNS0_22gpu_kernel_impl_nocastIZNS0_50_GLOBAL__N__2680c7bb_12_PowKernel_cu_7dd49032_300329pow_tensor_scalar_kernel_implIhhEEvRNS_18TensorIteratorBaseET0_EUlhE1_EEvS6_RKT_EUliE_EEviT1_:
.text._ZN2at6native18elementwise_kernelILi128ELi4EZNS0_22gpu_kernel_impl_nocastIZNS0_50_GLOBAL__N__2680c7bb_12_PowKernel_cu_7dd49032_300329pow_tensor_scalar_kernel_implIhhEEvRNS_18TensorIteratorBaseET0_EUlhE1_EEvS6_RKT_EUliE_EEviT1_:
        /* <DEDUP_REMOVED lines=14> */
[----:B0-----:R-:W2:Y:S02]  /*00e0*/  LDG.E.U8 R4, desc[UR6][R4.64] ;  /* 0x0000000604047981 */ /* 0x001ea4000c1e1100 */
        /* <DEDUP_REMOVED lines=15> */
[----:B------:R-:W-:Y:S05]  /*01e0*/  CALL.REL.NOINC `($__internal_58_$__cuda_sm20_dblrcp_rn_slowpath_v3) ;  /* 0x0000005800307944 */ /* 0x000fea0003c00000 */
.L_x_24021:
[----:B------:R-:W0:Y:S01]  /*01f0*/  LDC.64 R4, c[0x0][0x580] ;  /* 0x00016000ff047b82 */ /* 0x000e220000000a00 */
[----:B------:R-:W0:Y:S01]  /*0200*/  F2I.U32.F64.TRUNC R11, R10 ;  /* 0x0000000a000b7311 */ /* 0x000e22000030d000 */
[----:B------:R-:W-:Y:S01]  /*0210*/  IADD3 R3, PT, PT, R3, 0x80, RZ ;  /* 0x0000008003037810 */ /* 0x000fe20007ffe0ff */
[----:B0-----:R0:W-:Y:S06]  /*0220*/  STG.E.U8 desc[UR6][R4.64], R11 ;  /* 0x0000000b04007986 */ /* 0x0011ec000c101106 */
.L_x_24020:
[----:B------:R-:W-:Y:S05]  /*0230*/  BSYNC.RECONVERGENT B0 ;  /* 0x0000000000007941 */ /* 0x000fea0003800200 */
.L_x_24019:
[----:B------:R-:W1:Y:S01]  /*0240*/  LDCU UR4, c[0x0][0x380] ;  /* 0x00007000ff0477ac */ /* 0x000e620008000800 */
[----:B------:R-:W-:Y:S01]  /*0250*/  BSSY.RECONVERGENT B0, `(.L_x_24022) ;  /* 0x000001b000007945 */ /* 0x000fe20003800200 */
[----:B-1----:R-:W-:-:S13]  /*0260*/  ISETP.GE.AND P0, PT, R3, UR4, PT ;  /* 0x0000000403007c0c */ /* 0x002fda000bf06270 */
[----:B------:R-:W-:Y:S05]  /*0270*/  @P0 BRA `(.L_x_24023) ;  /* 0x0000000000600947 */ /* 0x000fea0003800000 */
[----:B------:R-:W1:Y:S02]  /*0280*/  LDC.64 R12, c[0x0][0x588] ;  /* 0x00016200ff0c7b82 */ /* 0x000e640000000a00 */
[----:B-1----:R-:W2:Y:S02]  /*0290*/  LDG.E.U8 R12, desc[UR6][R12.64] ;  /* 0x000000060c0c7981 */ /* 0x002ea4000c1e1100 */
        /* <DEDUP_REMOVED lines=16> */
[----:B------:R-:W-:Y:S02]  /*03a0*/  MOV R8, R10 ;  /* 0x0000000a00087202 */ /* 0x000fe40000000f00 */
[----:B------:R-:W-:-:S07]  /*03b0*/  MOV R9, R11 ;  /* 0x0000000b00097202 */ /* 0x000fce0000000f00 */
.L_x_24024:
[----:B------:R-:W0:Y:S01]  /*03c0*/  LDC.64 R4, c[0x0][0x580] ;  /* 0x00016000ff047b82 */ /* 0x000e220000000a00 */
[----:B------:R-:W0:Y:S01]  /*03d0*/  F2I.U32.F64.TRUNC R9, R8 ;  /* 0x0000000800097311 */ /* 0x000e22000030d000 */
[----:B------:R-:W-:Y:S01]  /*03e0*/  VIADD R3, R3, 0x80 ;  /* 0x0000008003037836 */ /* 0x000fe20000000000 */
[----:B0-----:R1:W-:Y:S06]  /*03f0*/  STG.E.U8 desc[UR6][R4.64], R9 ;  /* 0x0000000904007986 */ /* 0x0013ec000c101106 */
.L_x_24023:
[----:B------:R-:W-:Y:S05]  /*0400*/  BSYNC.RECONVERGENT B0 ;  /* 0x0000000000007941 */ /* 0x000fea0003800200 */
.L_x_24022:
[----:B------:R-:W2:Y:S01]  /*0410*/  LDCU UR4, c[0x0][0x380] ;  /* 0x00007000ff0477ac */ /* 0x000ea20008000800 */
[----:B------:R-:W-:Y:S01]  /*0420*/  BSSY.RECONVERGENT B0, `(.L_x_24025) ;  /* 0x000001b000007945 */ /* 0x000fe20003800200 */
[----:B--2---:R-:W-:-:S13]  /*0430*/  ISETP.GE.AND P0, PT, R3, UR4, PT ;  /* 0x0000000403007c0c */ /* 0x004fda000bf06270 */
[----:B------:R-:W-:Y:S05]  /*0440*/  @P0 BRA `(.L_x_24026) ;  /* 0x0000000000600947 */ /* 0x000fea0003800000 */
[----:B------:R-:W2:Y:S02]  /*0450*/  LDC.64 R12, c[0x0][0x588] ;  /* 0x00016200ff0c7b82 */ /* 0x000ea40000000a00 */
[----:B--2---:R-:W2:Y:S02]  /*0460*/  LDG.E.U8 R12, desc[UR6][R12.64] ;  /* 0x000000060c0c7981 */ /* 0x004ea4000c1e1100 */
        /* <DEDUP_REMOVED lines=16> */
[----:B------:R-:W-:Y:S01]  /*0570*/  MOV R8, R10 ;  /* 0x0000000a00087202 */ /* 0x000fe20000000f00 */
[----:B------:R-:W-:-:S07]  /*0580*/  IMAD.MOV.U32 R9, RZ, RZ, R11 ;  /* 0x000000ffff097224 */ /* 0x000fce00078e000b */
.L_x_24027:
[----:B------:R-:W0:Y:S01]  /*0590*/  LDC.64 R4, c[0x0][0x580] ;  /* 0x00016000ff047b82 */ /* 0x000e220000000a00 */
[----:B------:R-:W0:Y:S01]  /*05a0*/  F2I.U32.F64.TRUNC R9, R8 ;  /* 0x0000000800097311 */ /* 0x000e22000030d000 */
[----:B------:R-:W-:Y:S01]  /*05b0*/  IADD3 R3, PT, PT, R3, 0x80, RZ ;  /* 0x0000008003037810 */ /* 0x000fe20007ffe0ff */
[----:B0-----:R2:W-:Y:S06]  /*05c0*/  STG.E.U8 desc[UR6][R4.64], R9 ;  /* 0x0000000904007986 */ /* 0x0015ec000c101106 */
.L_x_24026:
[----:B------:R-:W-:Y:S05]  /*05d0*/  BSYNC.RECONVERGENT B0 ;  /* 0x0000000000007941 */ /* 0x000fea0003800200 */
.L_x_24025:
[----:B------:R-:W3:Y:S02]  /*05e0*/  LDCU UR4, c[0x0][0x380] ;  /* 0x00007000ff0477ac */ /* 0x000ee40008000800 */
[----:B---3--:R-:W-:-:S13]  /*05f0*/  ISETP.GE.AND P0, PT, R3, UR4, PT ;  /* 0x0000000403007c0c */ /* 0x008fda000bf06270 */
[----:B------:R-:W-:Y:S05]  /*0600*/  @P0 EXIT ;  /* 0x000000000000094d */ /* 0x000fea0003800000 */
[----:B0-----:R-:W0:Y:S02]  /*0610*/  LDC.64 R10, c[0x0][0x588] ;  /* 0x00016200ff0a7b82 */ /* 0x001e240000000a00 */
[----:B0-----:R-:W3:Y:S02]  /*0620*/  LDG.E.U8 R10, desc[UR6][R10.64] ;  /* 0x000000060a0a7981 */ /* 0x001ee4000c1e1100 */
        /* <DEDUP_REMOVED lines=16> */
[----:B------:R-:W-:Y:S01]  /*0730*/  IMAD.MOV.U32 R4, RZ, RZ, R10 ;  /* 0x000000ffff047224 */ /* 0x000fe200078e000a */
[----:B------:R-:W-:-:S07]  /*0740*/  MOV R5, R11 ;  /* 0x0000000b00057202 */ /* 0x000fce0000000f00 */
.L_x_24028:
[----:B------:R-:W0:Y:S01]  /*0750*/  LDC.64 R2, c[0x0][0x580] ;  /* 0x00016000ff027b82 */ /* 0x000e220000000a00 */
[----:B------:R-:W0:Y:S02]  /*0760*/  F2I.U32.F64.TRUNC R5, R4 ;  /* 0x0000000400057311 */ /* 0x000e24000030d000 */
[----:B0-----:R-:W-:Y:S01]  /*0770*/  STG.E.U8 desc[UR6][R2.64], R5 ;  /* 0x0000000502007986 */ /* 0x001fe2000c101106 */
[----:B------:R-:W-:Y:S05]  /*0780*/  EXIT ;  /* 0x000000000000794d */ /* 0x000fea0003800000 */
.L_x_24018:
        /* <DEDUP_REMOVED lines=305> */
.L_x_24031:
[----:B------:R-:W0:Y:S02]  /*1aa0*/  LDCU.128 UR8, c[0x0][0x580] ;  /* 0x0000b000ff0877ac */ /* 0x000e240008000c00 */
[----:B0-----:R-:W-:-:S05]  /*1ab0*/  IADD3 R12, P0, PT, R4, UR10, RZ ;  /* 0x0000000a040c7c10 */ /* 0x001fca000ff1e0ff */
[----:B------:R-:W-:-:S05]  /*1ac0*/  IMAD.X R13, RZ, RZ, UR11, P0 ;  /* 0x0000000bff0d7e24 */ /* 0x000fca00080e06ff */
[----:B------:R-:W2:Y:S01]  /*1ad0*/  LDG.E.U8 R12, desc[UR6][R12.64] ;  /* 0x000000060c0c7981 */ /* 0x000ea2000c1e1100 */
        /* <DEDUP_REMOVED lines=21> */
.L_x_24033:
[----:B------:R-:W-:Y:S05]  /*1c30*/  BSYNC.RECONVERGENT B1 ;  /* 0x0000000000017941 */ /* 0x000fea0003800200 */
.L_x_24032:
[----:B------:R-:W0:Y:S01]  /*1c40*/  F2I.U32.F64.TRUNC R9, R8 ;  /* 0x0000000800097311 */ /* 0x000e22000030d000 */
[----:B------:R-:W-:Y:S01]  /*1c50*/  IADD3 R3, PT, PT, R3, 0x80, RZ ;  /* 0x0000008003037810 */ /* 0x000fe20007ffe0ff */
[----:B0-----:R0:W-:Y:S06]  /*1c60*/  STG.E.U8 desc[UR6][R4.64], R9 ;  /* 0x0000000904007986 */ /* 0x0011ec000c101106 */
.L_x_24030:
[----:B------:R-:W-:Y:S05]  /*1c70*/  BSYNC.RECONVERGENT B0 ;  /* 0x0000000000007941 */ /* 0x000fea0003800200 */
.L_x_24029:
        /* <DEDUP_REMOVED lines=302> */
.L_x_24036:
[----:B------:R-:W0:Y:S02]  /*2f60*/  LDCU.128 UR8, c[0x0][0x580] ;  /* 0x0000b000ff0877ac */ /* 0x000e240008000c00 */
[----:B0-----:R-:W-:-:S04]  /*2f70*/  IADD3 R12, P0, PT, R4, UR10, RZ ;  /* 0x0000000a040c7c10 */ /* 0x001fc8000ff1e0ff */
[----:B------:R-:W-:-:S05]  /*2f80*/  IADD3.X R13, PT, PT, RZ, UR11, RZ, P0, !PT ;  /* 0x0000000bff0d7c10 */ /* 0x000fca00087fe4ff */
[----:B------:R-:W2:Y:S01]  /*2f90*/  LDG.E.U8 R12, desc[UR6][R12.64] ;  /* 0x000000060c0c7981 */ /* 0x000ea2000c1e1100 */
        /* <DEDUP_REMOVED lines=21> */
.L_x_24038:
[----:B------:R-:W-:Y:S05]  /*30f0*/  BSYNC.RECONVERGENT B1 ;  /* 0x0000000000017941 */ /* 0x000fea0003800200 */
.L_x_24037:
[----:B------:R-:W0:Y:S01]  /*3100*/  F2I.U32.F64.TRUNC R9, R8 ;  /* 0x0000000800097311 */ /* 0x000e22000030d000 */
[----:B------:R-:W-:Y:S01]  /*3110*/  IADD3 R3, PT, PT, R3, 0x80, RZ ;  /* 0x0000008003037810 */ /* 0x000fe20007ffe0ff */
[----:B0-----:R1:W-:Y:S06]  /*3120*/  STG.E.U8 desc[UR6][R4.64], R9 ;  /* 0x0000000904007986 */ /* 0x0013ec000c101106 */
.L_x_24035:
[----:B------:R-:W-:Y:S05]  /*3130*/  BSYNC.RECONVERGENT B0 ;  /* 0x0000000000007941 */ /* 0x000fea0003800200 */
.L_x_24034:
        /* <DEDUP_REMOVED lines=302> */
.L_x_24041:
[----:B------:R-:W0:Y:S02]  /*4420*/  LDCU.128 UR8, c[0x0][0x580] ;  /* 0x0000b000ff0877ac */ /* 0x000e240008000c00 */
[----:B0-----:R-:W-:-:S04]  /*4430*/  IADD3 R12, P0, PT, R4, UR10, RZ ;  /* 0x0000000a040c7c10 */ /* 0x001fc8000ff1e0ff */
[----:B------:R-:W-:-:S05]  /*4440*/  IADD3.X R13, PT, PT, RZ, UR11, RZ, P0, !PT ;  /* 0x0000000bff0d7c10 */ /* 0x000fca00087fe4ff */
[----:B------:R-:W2:Y:S01]  /*4450*/  LDG.E.U8 R12, desc[UR6][R12.64] ;  /* 0x000000060c0c7981 */ /* 0x000ea2000c1e1100 */
        /* <DEDUP_REMOVED lines=21> */
.L_x_24043:
[----:B------:R-:W-:Y:S05]  /*45b0*/  BSYNC.RECONVERGENT B1 ;  /* 0x0000000000017941 */ /* 0x000fea0003800200 */
.L_x_24042:
[----:B------:R-:W0:Y:S01]  /*45c0*/  F2I.U32.F64.TRUNC R9, R8 ;  /* 0x0000000800097311 */ /* 0x000e22000030d000 */
[----:B------:R-:W-:Y:S01]  /*45d0*/  VIADD R3, R3, 0x80 ;  /* 0x0000008003037836 */ /* 0x000fe20000000000 */
[----:B0-----:R2:W-:Y:S06]  /*45e0*/  STG.E.U8 desc[UR6][R4.64], R9 ;  /* 0x0000000904007986 */ /* 0x0015ec000c101106 */
.L_x_24040:
[----:B------:R-:W-:Y:S05]  /*45f0*/  BSYNC.RECONVERGENT B0 ;  /* 0x0000000000007941 */ /* 0x000fea0003800200 */
.L_x_24039:
        /* <DEDUP_REMOVED lines=301> */
.L_x_24044:
        /* <DEDUP_REMOVED lines=23> */
[----:B------:R-:W-:Y:S05]  /*5a40*/  CALL.REL.NOINC `($__internal_58_$__cuda_sm20_dblrcp_rn_slowpath_v3) ;  /* 0x0000000000187944 */ /* 0x000fea0003c00000 */
[----:B------:R-:W-:Y:S02]  /*5a50*/  MOV R6, R10 ;  /* 0x0000000a00067202 */ /* 0x000fe40000000f00 */
[----:B------:R-:W-:-:S07]  /*5a60*/  MOV R7, R11 ;  /* 0x0000000b00077202 */ /* 0x000fce0000000f00 */
.L_x_24046:
[----:B------:R-:W-:Y:S05]  /*5a70*/  BSYNC.RECONVERGENT B0 ;  /* 0x0000000000007941 */ /* 0x000fea0003800200 */
.L_x_24045:
[----:B------:R-:W0:Y:S02]  /*5a80*/  F2I.U32.F64.TRUNC R7, R6 ;  /* 0x0000000600077311 */ /* 0x000e24000030d000 */
[----:B0-----:R-:W-:Y:S01]  /*5a90*/  STG.E.U8 desc[UR6][R2.64], R7 ;  /* 0x0000000702007986 */ /* 0x001fe2000c101106 */
[----:B------:R-:W-:Y:S05]  /*5aa0*/  EXIT ;  /* 0x000000000000794d */ /* 0x000fea0003800000 */
        .weak           $__internal_58_$__cuda_sm20_dblrcp_rn_slowpath_v3
        .type           $__internal_58_$__cuda_sm20_dblrcp_rn_slowpath_v3,@function
        .size           $__internal_58_$__cuda_sm20_dblrcp_rn_slowpath_v3,(.L_x_68351 - $__internal_58_$__cuda_sm20_dblrcp_rn_slowpath_v3)
$__internal_58_$__cuda_sm20_dblrcp_rn_slowpath_v3:
        /* <DEDUP_REMOVED lines=25> */
.L_x_24050:
        /* <DEDUP_REMOVED lines=10> */
.L_x_24048:
[----:B------:R-:W-:Y:S02]  /*5ce0*/  LOP3.LUT R11, R7, 0x80000, RZ, 0xfc, !PT ;  /* 0x00080000070b7812 */ /* 0x000fe400078efcff */
[----:B------:R-:W-:-:S07]  /*5cf0*/  MOV R10, R6 ;  /* 0x00000006000a7202 */ /* 0x000fce0000000f00 */
.L_x_24049:
[----:B------:R-:W-:Y:S05]  /*5d00*/  BSYNC.RECONVERGENT B2 ;  /* 0x0000000000027941 */ /* 0x000fea0003800200 */
.L_x_24047:
[----:B------:R-:W-:-:S04]  /*5d10*/  MOV R9, 0x0 ;  /* 0x0000000000097802 */ /* 0x000fc80000000f00 */
[----:B------:R-:W-:Y:S05]  /*5d20*/  RET.REL.NODEC R8 `(_ZN2at6native18elementwise_kernelILi128ELi4EZNS0_22gpu_kernel_impl_nocastIZNS0_50_GLOBAL__N__2680c7bb_12_PowKernel_cu_7dd49032_300329pow_tensor_scalar_kernel_implIhhEEvRNS_18TensorIteratorBaseET0_EUlhE1_EEvS6_RKT_EUliE_EEviT1_) ;  /* 0xffffffa008b47950 */ /* 0x000fea0003c3ffff */
.L_x_24051:
        /* <DEDUP_REMOVED lines=13> */
.L_x_68351:


//--------------------- .text._ZN2at6native27unrolled_elementwise_kernelIZNS0_50_GLOBAL__N__2680c7bb_12_PowKernel_cu_7dd49032_300329pow_tensor_scalar_kernel_implIhhEEvRNS_18TensorIteratorBaseET0_EUlhE1_St5arrayIPcLm2EELi4E23TrivialOffsetCalculatorILi1EjESC_NS0_6memory15LoadWithoutCastENSD_16StoreWithoutCastEEEviT_S6_T2_T3_T4_T5_ --------------------------
	.section	.text._ZN2at6native27unrolled_elementwise_kernelIZNS0_50_GLOBAL__N__2680c7bb_12_PowKernel_cu_7dd49032_300329pow_tensor_scalar_kernel_implIhhEEvRNS_18TensorIteratorBaseET0_EUlhE1_St5arrayIPcLm2EELi4E23TrivialOffsetCalculatorILi1EjESC_NS0_6memory15LoadWithoutCastENSD_16StoreWithoutCastEEEviT_S6_T2_T3_T4_T5_,"ax",@progbits
	.align	128
        .global         _ZN2at6native27unrolled_elementwise_kernelIZNS0_50_GLOBAL__N__2680c7bb_12_PowKernel_cu_7dd49032_300329pow_tensor_scalar_kernel_implIhhEEvRNS_18TensorIteratorBaseET0_EUlhE1_St5arrayIPcLm2EELi4E23TrivialOffsetCalculatorILi1EjESC_NS0_6memory15LoadWithoutCastENSD_16StoreWithoutCastEEEviT_S6_T2_T3_T4_T5_
        .type           _ZN2at6native27unrolled_elementwise_kernelIZNS0_50_GLOBAL__N__2680c7bb_12_PowKernel_cu_7dd49032_300329pow_tensor_scalar_kernel_implIhhEEvRNS_18TensorIteratorBaseET0_EUlhE1_St5arrayIPcLm2EELi4E23TrivialOffsetCalculatorILi1EjESC_NS0_6memory15LoadWithoutCastENSD_16StoreWithoutCastEEEviT_S6_T2_T3_T4_T5_,@function
        .size           _ZN2at6native27unrolled_elementwise_kernelIZNS0_50_GLOBAL__N__2680c7bb_12_PowKernel_cu_7dd49032_300329pow_tensor_scalar_kernel_implIhhEEvRNS_18TensorIteratorBaseET0_EUlhE1_St5arrayIPcLm2EELi4E23TrivialOffsetCalculatorILi1EjESC_NS0_6memory15LoadWithoutCastENSD_16StoreWithoutCastEEEviT_S6_T2_T3_T4_T5_,(.L_x_68352 - _ZN2at6native27unrolled_elementwise_kernelIZNS0_50_GLOBAL__N__2680c7bb_12_PowKernel_cu_7dd49032_300329pow_tensor_scalar_kernel_implIhhEEvRNS_18TensorIteratorBaseET0_EUlhE1_St5arrayIPcLm2EELi4E23TrivialOffsetCalculatorILi1EjESC_NS0_6memory15LoadWithoutCastENSD_16StoreWithoutCastEEEviT_S6_T2_T3_T4_T5_)
        .other          _ZN2at6native27unrolled_elementwise_kernelIZNS0_50_GLOBAL__N__2680c7bb_12_PowKernel_cu_7dd49032_300329pow_tensor_scalar_kernel_implIhhEEvRNS_18TensorIteratorBaseET0_EUlhE1_St5arrayIPcLm2EELi4E23TrivialOffsetCalculatorILi1EjESC_NS0_6memory15LoadWithoutCastENSD_16StoreWithoutCastEEEviT_S6_T2_T3_T4_T5_,@"STO_CUDA_ENTRY STV_DEFAULT"
_ZN2at6native27unrolled_elementwise_kernelIZNS0_50_GLOBAL__N__2680c7bb_12_PowKernel_cu_7dd49032_300329pow_tensor_scalar_kernel_implIhhEEvRNS_18TensorIteratorBaseET0_EUlhE1_St5arrayIPcLm2EELi4E23TrivialOffsetCalculatorILi1EjESC_NS0_6memory15LoadWithoutCastENSD_16StoreWithoutCastEEEviT_S6_T2_T3_T4_T5_:
.text._ZN2at6native27unrolled_elementwise_kernelIZNS0_50_GLOBAL__N__2680c7bb_12_PowKernel_cu_7dd49032_300329pow_tensor_scalar_kernel_implIhhEEvRNS_18TensorIteratorBaseET0_EUlhE1_St5arrayIPcLm2EELi4E23TrivialOffsetCalculatorILi1EjESC_NS0_6memory15LoadWithoutCastENSD_16StoreWithoutCastEEEviT_S6_T2_T3_T4_T5_:
        /* <DEDUP_REMOVED lines=23> */
[----:B-1----:R1:W5:Y:S01]  /*0170*/  @!P3 LDG.E.U8 R15, desc[UR4][R8.64] ;  /* 0x00000004080fb981 */ /* 0x002362000c1e1100 */
[----:B--2---:R-:W-:Y:S02]  /*0180*/  @!P2 IADD3 R2, P5, PT, R19, R2, RZ ;  /* 0x000000021302a210 */ /* 0x004fe40007fbe0ff */
[----:B------:R-:W-:-:S03]  /*0190*/  ISETP.GE.AND P0, PT, R17, R12, PT ;  /* 0x0000000c1100720c */ /* 0x000fc60003f06270 */
[----:B------:R-:W-:-:S05]  /*01a0*/  @!P2 IMAD.X R3, RZ, RZ, R3, P5 ;  /* 0x000000ffff03a224 */ /* 0x000fca00028e0603 */
[----:B------:R1:W5:Y:S05]  /*01b0*/  @!P2 LDG.E.U8 R14, desc[UR4][R2.64] ;  /* 0x00000004020ea981 */ /* 0x00036a000c1e1100 */
[----:B------:R-:W2:Y:S01]  /*01c0*/  @!P0 LDC.64 R4, c[0x0][0x398] ;  /* 0x0000e600ff048b82 */ /* 0x000ea20000000a00 */
[----:B------:R-:W-:Y:S01]  /*01d0*/  @!P0 IMAD R17, R11, 0x200, R17 ;  /* 0x000002000b118824 */ /* 0x000fe200078e0211 */
[----:B0-----:R-:W-:-:S05]  /*01e0*/  @!P1 IADD3 R6, P4, PT, R21, R6, RZ ;  /* 0x0000000615069210 */ /* 0x001fca0007f9e0ff */
[----:B------:R-:W-:-:S05]  /*01f0*/  @!P1 IMAD.X R7, RZ, RZ, R7, P4 ;  /* 0x000000ffff079224 */ /* 0x000fca00020e0607 */
[----:B------:R1:W5:Y:S01]  /*0200*/  @!P1 LDG.E.U8 R10, desc[UR4][R6.64] ;  /* 0x00000004060a9981 */ /* 0x000362000c1e1100 */
[----:B------:R-:W-:Y:S01]  /*0210*/  IMAD.MOV.U32 R0, RZ, RZ, RZ ;  /* 0x000000ffff007224 */ /* 0x000fe200078e00ff */
[----:B--2---:R-:W-:-:S04]  /*0220*/  @!P0 IADD3 R4, P3, PT, R17, R4, RZ ;  /* 0x0000000411048210 */ /* 0x004fc80007f7e0ff */
[----:B------:R-:W-:-:S05]  /*0230*/  @!P0 IADD3.X R5, PT, PT, RZ, R5, RZ, P3, !PT ;  /* 0x00000005ff058210 */ /* 0x000fca0001ffe4ff */
[----:B------:R1:W5:Y:S01]  /*0240*/  @!P0 LDG.E.U8 R0, desc[UR4][R4.64] ;  /* 0x0000000404008981 */ /* 0x000362000c1e1100 */
        /* <DEDUP_REMOVED lines=18> */
[----:B------:R-:W-:Y:S05]  /*0370*/  CALL.REL.NOINC `($__internal_59_$__cuda_sm20_dblrcp_rn_slowpath_v3) ;  /* 0x0000000400bc7944 */ /* 0x000fea0003c00000 */
[----:B------:R-:W-:Y:S01]  /*0380*/  IMAD.MOV.U32 R16, RZ, RZ, R6 ;  /* 0x000000ffff107224 */ /* 0x000fe200078e0006 */
[----:B------:R-:W-:-:S07]  /*0390*/  MOV R17, R7 ;  /* 0x0000000700117202 */ /* 0x000fce0000000f00 */
.L_x_24055:
[----:B------:R-:W-:Y:S05]  /*03a0*/  BSYNC.RECONVERGENT B1 ;  /* 0x0000000000017941 */ /* 0x000fea0003800200 */
.L_x_24054:
[----:B------:R0:W1:Y:S02]  /*03b0*/  F2I.U32.F64.TRUNC R16, R16 ;  /* 0x0000001000107311 */ /* 0x000064000030d000 */
.L_x_24053:
[----:B------:R-:W-:Y:S05]  /*03c0*/  BSYNC.RECONVERGENT B0 ;  /* 0x0000000000007941 */ /* 0x000fea0003800200 */
.L_x_24052:
        /* <DEDUP_REMOVED lines=19> */
[----:B01----:R-:W-:Y:S05]  /*0500*/  CALL.REL.NOINC `($__internal_59_$__cuda_sm20_dblrcp_rn_slowpath_v3) ;  /* 0x0000000400587944 */ /* 0x003fea0003c00000 */
.L_x_24059:
[----:B------:R-:W-:Y:S05]  /*0510*/  BSYNC.RECONVERGENT B1 ;  /* 0x0000000000017941 */ /* 0x000fea0003800200 */
.L_x_24058:
[----:B------:R2:W3:Y:S02]  /*0520*/  F2I.U32.F64.TRUNC R14, R6 ;  /* 0x00000006000e7311 */ /* 0x0004e4000030d000 */
.L_x_24057:
[----:B------:R-:W-:Y:S05]  /*0530*/  BSYNC.RECONVERGENT B0 ;  /* 0x0000000000007941 */ /* 0x000fea0003800200 */
.L_x_24056:
        /* <DEDUP_REMOVED lines=19> */
[----:B01-3--:R-:W-:Y:S05]  /*0670*/  CALL.REL.NOINC `($__internal_59_$__cuda_sm20_dblrcp_rn_slowpath_v3) ;  /* 0x0000000000fc7944 */ /* 0x00bfea0003c00000 */
.L_x_24063:
[----:B------:R-:W-:Y:S05]  /*0680*/  BSYNC.RECONVERGENT B1 ;  /* 0x0000000000017941 */ /* 0x000fea0003800200 */
.L_x_24062:
[----:B------:R4:W2:Y:S02]  /*0690*/  F2I.U32.F64.TRUNC R10, R6 ;  /* 0x00000006000a7311 */ /* 0x0008a4000030d000 */
.L_x_24061:
[----:B------:R-:W-:Y:S05]  /*06a0*/  BSYNC.RECONVERGENT B0 ;  /* 0x0000000000007941 */ /* 0x000fea0003800200 */
.L_x_24060:
        /* <DEDUP_REMOVED lines=20> */
.L_x_24067:
[----:B------:R-:W-:Y:S05]  /*07f0*/  BSYNC.RECONVERGENT B1 ;  /* 0x0000000000017941 */ /* 0x000fea0003800200 */
.L_x_24066:
[----:B------:R2:W4:Y:S02]  /*0800*/  F2I.U32.F64.TRUNC R7, R6 ;  /* 0x0000000600077311 */ /* 0x000524000030d000 */
.L_x_24065:
[----:B------:R-:W-:Y:S05]  /*0810*/  BSYNC.RECONVERGENT B0 ;  /* 0x0000000000007941 */ /* 0x000fea0003800200 */
.L_x_24064:
        /* <DEDUP_REMOVED lines=19> */
.L_x_24070:
[----:B------:R-:W-:Y:S05]  /*0950*/  BSYNC.RELIABLE B1 ;  /* 0x0000000000017941 */ /* 0x000fea0003800100 */
.L_x_24069:
[----:B------:R-:W-:-:S13]  /*0960*/  ISETP.GE.AND P0, PT, R13, R12, PT ;  /* 0x0000000c0d00720c */ /* 0x000fda0003f06270 */
[----:B------:R-:W5:Y:S01]  /*0970*/  @!P0 LDC.64 R4, c[0x0][0x390] ;  /* 0x0000e400ff048b82 */ /* 0x000f620000000a00 */
[----:B-1----:R-:W-:Y:S02]  /*0980*/  @!P0 IMAD R3, R11, 0x200, R13 ;  /* 0x000002000b038824 */ /* 0x002fe400078e020d */
[----:B------:R-:W-:-:S03]  /*0990*/  @!P0 VIADD R13, R13, 0x80 ;  /* 0x000000800d0d8836 */ /* 0x000fc60000000000 */
[----:B-----5:R-:W-:-:S05]  /*09a0*/  @!P0 IADD3 R2, P1, PT, R3, R4, RZ ;  /* 0x0000000403028210 */ /* 0x020fca0007f3e0ff */
[----:B------:R-:W-:-:S05]  /*09b0*/  @!P0 IMAD.X R3, RZ, RZ, R5, P1 ;  /* 0x000000ffff038224 */ /* 0x000fca00008e0605 */
[----:B--2---:R1:W-:Y:S03]  /*09c0*/  @!P0 STG.E.U8 desc[UR4][R2.64], R10 ;  /* 0x0000000a02008986 */ /* 0x0043e6000c101104 */
.L_x_24071:
[----:B------:R-:W-:Y:S05]  /*09d0*/  BSYNC.RECONVERGENT B0 ;  /* 0x0000000000007941 */ /* 0x000fea0003800200 */
.L_x_24068:
        /* <DEDUP_REMOVED lines=9> */
        .weak           $__internal_59_$__cuda_sm20_dblrcp_rn_slowpath_v3
        .type           $__internal_59_$__cuda_sm20_dblrcp_rn_slowpath_v3,@function
        .size           $__internal_59_$__cuda_sm20_dblrcp_rn_slowpath_v3,(.L_x_68352 - $__internal_59_$__cuda_sm20_dblrcp_rn_slowpath_v3)
$__internal_59_$__cuda_sm20_dblrcp_rn_slowpath_v3:
        /* <DEDUP_REMOVED lines=25> */
.L_x_24075:
        /* <DEDUP_REMOVED lines=10> */
.L_x_24073:
[----:B------:R-:W-:Y:S01]  /*0ca0*/  LOP3.LUT R7, R3, 0x80000, RZ, 0xfc, !PT ;  /* 0x0008000003077812 */ /* 0x000fe200078efcff */
[----:B------:R-:W-:-:S07]  /*0cb0*/  IMAD.MOV.U32 R6, RZ, RZ, R2 ;  /* 0x000000ffff067224 */ /* 0x000fce00078e0002 */
.L_x_24074:
[----:B------:R-:W-:Y:S05]  /*0cc0*/  BSYNC.RECONVERGENT B2 ;  /* 0x0000000000027941 */ /* 0x000fea0003800200 */
.L_x_24072:
[----:B------:R-:W-:-:S04]  /*0cd0*/  IMAD.MOV.U32 R19, RZ, RZ, 0x0 ;  /* 0x00000000ff137424 */ /* 0x000fc800078e00ff */
[----:B------:R-:W-:Y:S05]  /*0ce0*/  RET.REL.NODEC R18 `(_ZN2at6native27unrolled_elementwise_kernelIZNS0_50_GLOBAL__N__2680c7bb_12_PowKernel_cu_7dd49032_300329pow_tensor_scalar_kernel_implIhhEEvRNS_18TensorIteratorBaseET0_EUlhE1_St5arrayIPcLm2EELi4E23TrivialOffsetCalculatorILi1EjESC_NS0_6memory15LoadWithoutCastENSD_16StoreWithoutCastEEEviT_S6_T2_T3_T4_T5_) ;  /* 0xfffffff012c47950 */ /* 0x000fea0003c3ffff */
.L_x_24076:
        /* <DEDUP_REMOVED lines=9> */
.L_x_68352:


//--------------------- .text._ZN2at6native29vectorized_elementwise_kernelILi2EZNS0_50_GLOBAL__N__2680c7bb_12_PowKernel_cu_7dd49032_300329pow_tensor_scalar_kernel_implIhhEEvRNS_18TensorIteratorBaseET0_EUlhE1_St5arrayIPcLm2EEEEviS6_T1_ --------------------------
	.section	.text._ZN2at6native29vectorized_elementwise_kernelILi2EZNS0_50_GLOBAL__N__2680c7bb_12_PowKernel_cu_7dd49032_300329pow_tensor_scalar_kernel_implIhhEEvRNS_18TensorIteratorBaseET0_EUlhE1_St5arrayIPcLm2EEEEviS6_T1_,"ax",@progbits
	.align	128
        .global         _ZN2at6native29vectorized_elementwise_kernelILi2EZNS0_50_GLOBAL__N__2680c7bb_12_PowKernel_cu_7dd49032_300329pow_tensor_scalar_kernel_implIhhEEvRNS_18TensorIteratorBaseET0_EUlhE1_St5arrayIPcLm2EEEEviS6_T1_
        .type           _ZN2at6native29vectorized_elementwise_kernelILi2EZNS0_50_GLOBAL__N__2680c7bb_12_PowKernel_cu_7dd49032_300329pow_tensor_scalar_kernel_implIhhEEvRNS_18TensorIteratorBaseET0_EUlhE1_St5arrayIPcLm2EEEEviS6_T1_,@function
        .size           _ZN2at6native29vectorized_elementwise_kernelILi2EZNS0_50_GLOBAL__N__2680c7bb_12_PowKernel_cu_7dd49032_300329pow_tensor_scalar_kernel_implIhhEEvRNS_18TensorIteratorBaseET0_EUlhE1_St5arrayIPcLm2EEEEviS6_T1_,(.L_x_68353 - _ZN2at6native29vectorized_elementwise_kernelILi2EZNS0_50_GLOBAL__N__2680c7bb_12_PowKernel_cu_7dd49032_300329pow_tensor_scalar_kernel_implIhhEEvRNS_18TensorIteratorBaseET0_EUlhE1_St5arrayIPcLm2EEEEviS6_T1_)
        .other          _ZN2at6native29vectorized_elementwise_kernelILi2EZNS0_50_GLOBAL__N__2680c7bb_12_PowKernel_cu_7dd49032_300329pow_tensor_scalar_kernel_implIhhEEvRNS_18TensorIteratorBaseET0_EUlhE1_St5arrayIPcLm2EEEEviS6_T1_,@"STO_CUDA_ENTRY STV_DEFAULT"
_ZN2at6native29vectorized_elementwise_kernelILi2EZNS0_50_GLOBAL__N__2680c7bb_12_PowKernel_cu_7dd49032_300329pow_tensor_scalar_kernel_implIhhEEvRNS_18TensorIteratorBaseET0_EUlhE1_St5arrayIPcLm2EEEEviS6_T1_:
.text._ZN2at6native29vectorized_elementwise_kernelILi2EZNS0_50_GLOBAL__N__2680c7bb_12_PowKernel_cu_7dd49032_300329pow_tensor_scalar_kernel_implIhhEEvRNS_18TensorIteratorBaseET0_EUlhE1_St5arrayIPcLm2EEEEviS6_T1_:
        /* <DEDUP_REMOVED lines=36> */
[C---:B------:R-:W-:Y:S01]  /*0240*/  @!P1 IADD3 R23, PT, PT, R7.reuse, UR4, RZ ;  /* 0x0000000407179c10 */ /* 0x040fe2000fffe0ff */
[----:B------:R-:W-:Y:S01]  /*0250*/  @!P1 VIADD R7, R7, 0x80 ;  /* 0x0000008007079836 */ /* 0x000fe20000000000 */
[----:B------:R-:W4:Y:S04]  /*0260*/  @!P1 LDC.64 R2, c[0x0][0x398] ;  /* 0x0000e600ff029b82 */ /* 0x000f280000000a00 */
[----:B------:R-:W-:Y:S01]  /*0270*/  ISETP.GE.U32.AND P0, PT, R7, UR5, PT ;  /* 0x0000000507007c0c */ /* 0x000fe2000bf06070 */
[----:B------:R-:W-:-:S12]  /*0280*/  @!P5 IMAD.X R25, RZ, RZ, R25, P6 ;  /* 0x000000ffff19d224 */ /* 0x000fd800030e0619 */
[C---:B------:R-:W-:Y:S02]  /*0290*/  @!P0 VIADD R21, R7.reuse, UR4 ;  /* 0x0000000407158c36 */ /* 0x040fe40008000000 */
[----:B------:R-:W-:Y:S02]  /*02a0*/  IMAD.MOV.U32 R0, RZ, RZ, RZ ;  /* 0x000000ffff007224 */ /* 0x000fe400078e00ff */
[----:B------:R-:W-:Y:S02]  /*02b0*/  HFMA2 R10, -RZ, RZ, 0, 0 ;  /* 0x00000000ff0a7431 */ /* 0x000fe400000001ff */
[----:B------:R-:W-:Y:S01]  /*02c0*/  @!P0 VIADD R7, R7, 0x80 ;  /* 0x0000008007078836 */ /* 0x000fe20000000000 */
[----:B------:R-:W4:Y:S01]  /*02d0*/  @!P0 LDC.64 R12, c[0x0][0x398] ;  /* 0x0000e600ff0c8b82 */ /* 0x000f220000000a00 */
[----:B------:R-:W5:Y:S03]  /*02e0*/  @!P5 LDG.E.U8 R0, desc[UR8][R24.64] ;  /* 0x000000081800d981 */ /* 0x000f66000c1e1100 */
[----:B------:R-:W-:-:S02]  /*02f0*/  ISETP.GE.U32.AND P6, PT, R7, UR5, PT ;  /* 0x0000000507007c0c */ /* 0x000fc4000bfc6070 */
[----:B--2---:R-:W-:-:S05]  /*0300*/  @!P4 IADD3 R18, P5, PT, R27, R18, RZ ;  /* 0x000000121b12c210 */ /* 0x004fca0007fbe0ff */
[----:B------:R-:W-:Y:S01]  /*0310*/  @!P4 IMAD.X R19, RZ, RZ, R19, P5 ;  /* 0x000000ffff13c224 */ /* 0x000fe200028e0613 */
[----:B-1----:R-:W-:-:S05]  /*0320*/  @!P3 IADD3 R4, P5, PT, R9, R4, RZ ;  /* 0x000000040904b210 */ /* 0x002fca0007fbe0ff */
[----:B0-----:R-:W0:Y:S01]  /*0330*/  @!P6 LDC.64 R14, c[0x0][0x398] ;  /* 0x0000e600ff0eeb82 */ /* 0x001e220000000a00 */
[----:B------:R-:W-:-:S06]  /*0340*/  IMAD.MOV.U32 R9, RZ, RZ, RZ ;  /* 0x000000ffff097224 */ /* 0x000fcc00078e00ff */
[----:B------:R-:W5:Y:S01]  /*0350*/  @!P4 LDG.E.U8 R9, desc[UR8][R18.64] ;  /* 0x000000081209c981 */ /* 0x000f62000c1e1100 */
[----:B---3--:R-:W-:Y:S01]  /*0360*/  @!P2 IADD3 R16, P4, PT, R11, R16, RZ ;  /* 0x000000100b10a210 */ /* 0x008fe20007f9e0ff */
[----:B------:R-:W-:Y:S02]  /*0370*/  IMAD.MOV.U32 R11, RZ, RZ, RZ ;  /* 0x000000ffff0b7224 */ /* 0x000fe400078e00ff */
[----:B------:R-:W-:Y:S02]  /*0380*/  @!P3 IMAD.X R5, RZ, RZ, R5, P5 ;  /* 0x000000ffff05b224 */ /* 0x000fe400028e0605 */
[----:B------:R-:W-:Y:S02]  /*0390*/  @!P2 IMAD.X R17, RZ, RZ, R17, P4 ;  /* 0x000000ffff11a224 */ /* 0x000fe400020e0611 */
[----:B------:R-:W-:Y:S01]  /*03a0*/  @!P6 VIADD R7, R7, UR4 ;  /* 0x000000040707ec36 */ /* 0x000fe20008000000 */
[----:B------:R1:W5:Y:S01]  /*03b0*/  @!P3 LDG.E.U8 R10, desc[UR8][R4.64] ;  /* 0x00000008040ab981 */ /* 0x000362000c1e1100 */
[----:B----4-:R-:W-:-:S03]  /*03c0*/  @!P1 IADD3 R2, P3, PT, R23, R2, RZ ;  /* 0x0000000217029210 */ /* 0x010fc60007f7e0ff */
[----:B------:R2:W5:Y:S01]  /*03d0*/  @!P2 LDG.E.U8 R11, desc[UR8][R16.64] ;  /* 0x00000008100ba981 */ /* 0x000562000c1e1100 */
[----:B0-----:R-:W-:Y:S01]  /*03e0*/  @!P6 IADD3 R14, P2, PT, R7, R14, RZ ;  /* 0x0000000e070ee210 */ /* 0x001fe20007f5e0ff */
[----:B------:R-:W-:Y:S01]  /*03f0*/  IMAD.MOV.U32 R7, RZ, RZ, RZ ;  /* 0x000000ffff077224 */ /* 0x000fe200078e00ff */
[----:B-1----:R-:W-:Y:S01]  /*0400*/  CS2R R4, SRZ ;  /* 0x0000000000047805 */ /* 0x002fe2000001ff00 */
[----:B------:R-:W-:Y:S02]  /*0410*/  @!P1 IMAD.X R3, RZ, RZ, R3, P3 ;  /* 0x000000ffff039224 */ /* 0x000fe400018e0603 */
[----:B------:R-:W-:-:S03]  /*0420*/  @!P6 IMAD.X R15, RZ, RZ, R15, P2 ;  /* 0x000000ffff0fe224 */ /* 0x000fc600010e060f */
[----:B------:R2:W5:Y:S04]  /*0430*/  @!P1 LDG.E.U8 R7, desc[UR8][R2.64] ;  /* 0x0000000802079981 */ /* 0x000568000c1e1100 */
[----:B------:R2:W5:Y:S01]  /*0440*/  @!P6 LDG.E.U8 R4, desc[UR8][R14.64] ;  /* 0x000000080e04e981 */ /* 0x000562000c1e1100 */
[----:B------:R-:W-:-:S05]  /*0450*/  @!P0 IADD3 R12, P4, PT, R21, R12, RZ ;  /* 0x0000000c150c8210 */ /* 0x000fca0007f9e0ff */
[----:B------:R-:W-:-:S05]  /*0460*/  @!P0 IMAD.X R13, RZ, RZ, R13, P4 ;  /* 0x000000ffff0d8224 */ /* 0x000fca00020e060d */
[----:B------:R2:W5:Y:S01]  /*0470*/  @!P0 LDG.E.U8 R5, desc[UR8][R12.64] ;  /* 0x000000080c058981 */ /* 0x000562000c1e1100 */
        /* <DEDUP_REMOVED lines=18> */
[----:B------:R-:W-:Y:S05]  /*05a0*/  CALL.REL.NOINC `($__internal_60_$__cuda_sm20_dblrcp_rn_slowpath_v3) ;  /* 0x00000018006c7944 */ /* 0x000fea0003c00000 */
.L_x_24081:
[----:B------:R-:W-:Y:S05]  /*05b0*/  BSYNC.RECONVERGENT B2 ;  /* 0x0000000000027941 */ /* 0x000fea0003800200 */
.L_x_24080:
[----:B------:R0:W1:Y:S02]  /*05c0*/  F2I.U32.F64.TRUNC R3, R14 ;  /* 0x0000000e00037311 */ /* 0x000064000030d000 */
.L_x_24079:
[----:B------:R-:W-:Y:S05]  /*05d0*/  BSYNC.RECONVERGENT B1 ;  /* 0x0000000000017941 */ /* 0x000fea0003800200 */
.L_x_24078:
        /* <DEDUP_REMOVED lines=19> */
[----:B-1----:R-:W-:Y:S05]  /*0710*/  CALL.REL.NOINC `($__internal_60_$__cuda_sm20_dblrcp_rn_slowpath_v3) ;  /* 0x0000001800107944 */ /* 0x002fea0003c00000 */
.L_x_24085:
[----:B------:R-:W-:Y:S05]  /*0720*/  BSYNC.RECONVERGENT B2 ;  /* 0x0000000000027941 */ /* 0x000fea0003800200 */
.L_x_24084:
[----:B------:R2:W3:Y:S02]  /*0730*/  F2I.U32.F64.TRUNC R0, R14 ;  /* 0x0000000e00007311 */ /* 0x0004e4000030d000 */
.L_x_24083:
[----:B------:R-:W-:Y:S05]  /*0740*/  BSYNC.RECONVERGENT B1 ;  /* 0x0000000000017941 */ /* 0x000fea0003800200 */
.L_x_24082:
        /* <DEDUP_REMOVED lines=19> */
[----:B-1-3--:R-:W-:Y:S05]  /*0880*/  CALL.REL.NOINC `($__internal_60_$__cuda_sm20_dblrcp_rn_slowpath_v3) ;  /* 0x0000001400b47944 */ /* 0x00afea0003c00000 */
.L_x_24089:
[----:B------:R-:W-:Y:S05]  /*0890*/  BSYNC.RECONVERGENT B2 ;  /* 0x0000000000027941 */ /* 0x000fea0003800200 */
.L_x_24088:
[----:B------:R4:W0:Y:S02]  /*08a0*/  F2I.U32.F64.TRUNC R9, R14 ;  /* 0x0000000e00097311 */ /* 0x000824000030d000 */
.L_x_24087:
[----:B------:R-:W-:Y:S05]  /*08b0*/  BSYNC.RECONVERGENT B1 ;  /* 0x0000000000017941 */ /* 0x000fea0003800200 */
.L_x_24086:
        /* <DEDUP_REMOVED lines=20> */
.L_x_24093:
[----:B------:R-:W-:Y:S05]  /*0a00*/  BSYNC.RECONVERGENT B2 ;  /* 0x0000000000027941 */ /* 0x000fea0003800200 */
.L_x_24092:
[----:B------:R0:W2:Y:S02]  /*0a10*/  F2I.U32.F64.TRUNC R10, R14 ;  /* 0x0000000e000a7311 */ /* 0x0000a4000030d000 */
.L_x_24091:
[----:B------:R-:W-:Y:S05]  /*0a20*/  BSYNC.RECONVERGENT B1 ;  /* 0x0000000000017941 */ /* 0x000fea0003800200 */
.L_x_24090:
        /* <DEDUP_REMOVED lines=20> */
.L_x_24097:
[----:B------:R-:W-:Y:S05]  /*0b70*/  BSYNC.RECONVERGENT B2 ;  /* 0x0000000000027941 */ /* 0x000fea0003800200 */
.L_x_24096:
[----:B------:R0:W2:Y:S02]  /*0b80*/  F2I.U32.F64.TRUNC R11, R14 ;  /* 0x0000000e000b7311 */ /* 0x0000a4000030d000 */
.L_x_24095:
[----:B------:R-:W-:Y:S05]  /*0b90*/  BSYNC.RECONVERGENT B1 ;  /* 0x0000000000017941 */ /* 0x000fea0003800200 */
.L_x_24094:
        /* <DEDUP_REMOVED lines=20> */
.L_x_24101:
[----:B------:R-:W-:Y:S05]  /*0ce0*/  BSYNC.RECONVERGENT B2 ;  /* 0x0000000000027941 */ /* 0x000fea0003800200 */
.L_x_24100:
[----:B------:R0:W2:Y:S02]  /*0cf0*/  F2I.U32.F64.TRUNC R7, R14 ;  /* 0x0000000e00077311 */ /* 0x0000a4000030d000 */
.L_x_24099:
[----:B------:R-:W-:Y:S05]  /*0d00*/  BSYNC.RECONVERGENT B1 ;  /* 0x0000000000017941 */ /* 0x000fea0003800200 */
.L_x_24098:
        /* <DEDUP_REMOVED lines=20> */
.L_x_24105:
[----:B------:R-:W-:Y:S05]  /*0e50*/  BSYNC.RECONVERGENT B2 ;  /* 0x0000000000027941 */ /* 0x000fea0003800200 */
.L_x_24104:
[----:B------:R0:W2:Y:S02]  /*0e60*/  F2I.U32.F64.TRUNC R5, R14 ;  /* 0x0000000e00057311 */ /* 0x0000a4000030d000 */
.L_x_24103:
[----:B------:R-:W-:Y:S05]  /*0e70*/  BSYNC.RECONVERGENT B1 ;  /* 0x0000000000017941 */ /* 0x000fea0003800200 */
.L_x_24102:
        /* <DEDUP_REMOVED lines=20> */
.L_x_24109:
[----:B------:R-:W-:Y:S05]  /*0fc0*/  BSYNC.RECONVERGENT B2 ;  /* 0x0000000000027941 */ /* 0x000fea0003800200 */
.L_x_24108:
[----:B------:R0:W2:Y:S02]  /*0fd0*/  F2I.U32.F64.TRUNC R4, R14 ;  /* 0x0000000e00047311 */ /* 0x0000a4000030d000 */
.L_x_24107:
[----:B------:R-:W-:Y:S05]  /*0fe0*/  BSYNC.RECONVERGENT B1 ;  /* 0x0000000000017941 */ /* 0x000fea0003800200 */
.L_x_24106:
        /* <DEDUP_REMOVED lines=18> */
.L_x_24112:
        /* <DEDUP_REMOVED lines=8> */
.L_x_24113:
[----:B------:R-:W-:-:S13]  /*1190*/  ISETP.GE.U32.AND P0, PT, R6, UR5, PT ;  /* 0x0000000506007c0c */ /* 0x000fda000bf06070 */
[----:B------:R-:W-:Y:S05]  /*11a0*/  @P0 BRA `(.L_x_24115) ;  /* 0x0000000000380947 */ /* 0x000fea0003800000 */
[----:B------:R-:W5:Y:S01]  /*11b0*/  LDCU.64 UR6, c[0x0][0x390] ;  /* 0x00007200ff0677ac */ /* 0x000f620008000a00 */
[C---:B0-----:R-:W-:Y:S02]  /*11c0*/  VIADD R2, R6.reuse, UR4 ;  /* 0x0000000406027c36 */ /* 0x041fe40008000000 */
[----:B------:R-:W-:-:S03]  /*11d0*/  VIADD R6, R6, 0x80 ;  /* 0x0000008006067836 */ /* 0x000fc60000000000 */
[----:B-----5:R-:W-:-:S05]  /*11e0*/  IADD3 R2, P0, PT, R2, UR6, RZ ;  /* 0x0000000602027c10 */ /* 0x020fca000ff1e0ff */
[----:B-1----:R-:W-:-:S05]  /*11f0*/  IMAD.X R3, RZ, RZ, UR7, P0 ;  /* 0x00000007ff037e24 */ /* 0x002fca00080e06ff */
[----:B--2---:R0:W-:Y:S03]  /*1200*/  STG.E.U8 desc[UR8][R2.64], R10 ;  /* 0x0000000a02007986 */ /* 0x0041e6000c101108 */
.L_x_24114:
[----:B------:R-:W-:-:S13]  /*1210*/  ISETP.GE.U32.AND P0, PT, R6, UR5, PT ;  /* 0x0000000506007c0c */ /* 0x000fda000bf06070 */
[----:B------:R-:W-:Y:S05]  /*1220*/  @P0 BRA `(.L_x_24116) ;  /* 0x00000000003c0947 */ /* 0x000fea0003800000 */
[----:B------:R-:W5:Y:S01]  /*1230*/  LDCU.64 UR6, c[0x0][0x390] ;  /* 0x00007200ff0677ac */ /* 0x000f620008000a00 */
[C---:B01----:R-:W-:Y:S01]  /*1240*/  IADD3 R2, PT, PT, R6.reuse, UR4, RZ ;  /* 0x0000000406027c10 */ /* 0x043fe2000fffe0ff */
[----:B------:R-:W-:-:S03]  /*1250*/  VIADD R6, R6, 0x80 ;  /* 0x0000008006067836 */ /* 0x000fc60000000000 */
[----:B-----5:R-:W-:-:S05]  /*1260*/  IADD3 R2, P0, PT, R2, UR6, RZ ;  /* 0x0000000602027c10 */ /* 0x020fca000ff1e0ff */
[----:B------:R-:W-:-:S05]  /*1270*/  IMAD.X R3, RZ, RZ, UR7, P0 ;  /* 0x00000007ff037e24 */ /* 0x000fca00080e06ff */
[----:B--2---:R0:W-:Y:S03]  /*1280*/  STG.E.U8 desc[UR8][R2.64], R11 ;  /* 0x0000000b02007986 */ /* 0x0041e6000c101108 */
.L_x_24115:
        /* <DEDUP_REMOVED lines=9> */
.L_x_24116:
[----:B------:R-:W-:Y:S05]  /*1320*/  BSYNC.RELIABLE B1 ;  /* 0x0000000000017941 */ /* 0x000fea0003800100 */
.L_x_24111:
[----:B------:R-:W-:-:S13]  /*1330*/  ISETP.GE.U32.AND P0, PT, R6, UR5, PT ;  /* 0x0000000506007c0c */ /* 0x000fda000bf06070 */
[----:B0-----:R-:W0:Y:S01]  /*1340*/  @!P0 LDC.64 R8, c[0x0][0x390] ;  /* 0x0000e400ff088b82 */ /* 0x001e220000000a00 */
[C---:B-1----:R-:W-:Y:S02]  /*1350*/  @!P0 VIADD R3, R6.reuse, UR4 ;  /* 0x0000000406038c36 */ /* 0x042fe40008000000 */
[----:B------:R-:W-:-:S03]  /*1360*/  @!P0 VIADD R6, R6, 0x80 ;  /* 0x0000008006068836 */ /* 0x000fc60000000000 */
[----:B0-----:R-:W-:-:S05]  /*1370*/  @!P0 IADD3 R2, P1, PT, R3, R8, RZ ;  /* 0x0000000803028210 */ /* 0x001fca0007f3e0ff */
[----:B------:R-:W-:-:S05]  /*1380*/  @!P0 IMAD.X R3, RZ, RZ, R9, P1 ;  /* 0x000000ffff038224 */ /* 0x000fca00008e0609 */
[----:B--2---:R0:W-:Y:S03]  /*1390*/  @!P0 STG.E.U8 desc[UR8][R2.64], R5 ;  /* 0x0000000502008986 */ /* 0x0041e6000c101108 */
.L_x_24117:
[----:B------:R-:W-:Y:S05]  /*13a0*/  BSYNC.RECONVERGENT B0 ;  /* 0x0000000000007941 */ /* 0x000fea0003800200 */
.L_x_24110:
[----:B------:R-:W-:Y:S05]  /*13b0*/  WARPSYNC.ALL ;  /* 0x0000000000007948 */ /* 0x000fea0003800000 */
[----:B------:R-:W-:-:S13]  /*13c0*/  ISETP.GE.U32.AND P0, PT, R6, UR5, PT ;  /* 0x0000000506007c0c */ /* 0x000fda000bf06070 */
[----:B------:R-:W-:Y:S05]  /*13d0*/  @P0 EXIT ;  /* 0x000000000000094d */ /* 0x000fea0003800000 */
[----:B------:R-:W5:Y:S01]  /*13e0*/  LDCU.64 UR6, c[0x0][0x390] ;  /* 0x00007200ff0677ac */ /* 0x000f620008000a00 */
[----:B0-----:R-:W-:-:S05]  /*13f0*/  VIADD R2, R6, UR4 ;  /* 0x0000000406027c36 */ /* 0x001fca0008000000 */
[----:B-----5:R-:W-:-:S04]  /*1400*/  IADD3 R2, P0, PT, R2, UR6, RZ ;  /* 0x0000000602027c10 */ /* 0x020fc8000ff1e0ff */
[----:B-1----:R-:W-:-:S05]  /*1410*/  IADD3.X R3, PT, PT, RZ, UR7, RZ, P0, !PT ;  /* 0x00000007ff037c10 */ /* 0x002fca00087fe4ff */
[----:B--2---:R-:W-:Y:S01]  /*1420*/  STG.E.U8 desc[UR8][R2.64], R4 ;  /* 0x0000000402007986 */ /* 0x004fe2000c101108 */
[----:B------:R-:W-:Y:S05]  /*1430*/  EXIT ;  /* 0x000000000000794d */ /* 0x000fea0003800000 */
.L_x_24077:
        /* <DEDUP_REMOVED lines=11> */
[----:B------:R-:W-:Y:S01]  /*14f0*/  BSSY.RECONVERGENT B1, `(.L_x_24118) ;  /* 0x0000018000017945 */ /* 0x000fe20003800200 */
[----:B--2---:R-:W-:-:S02]  /*1500*/  PRMT R4, R8, 0x7770, RZ ;  /* 0x0000777008047816 */ /* 0x004fc400000000ff */
[----:B0-----:R-:W-:-:S03]  /*1510*/  PRMT R3, R8, 0x7771, RZ ;  /* 0x0000777108037816 */ /* 0x001fc600000000ff */
[----:B------:R-:W-:-:S06]  /*1520*/  IMAD R12, R4, R4, RZ ;  /* 0x00000004040c7224 */ /* 0x000fcc00078e02ff */
[----:B------:R-:W0:Y:S01]  /*1530*/  I2F.F64.U32 R12, R12 ;  /* 0x0000000c000c7312 */ /* 0x000e220000201800 */
[----:B-----5:R-:W-:-:S07]  /*1540*/  PRMT R2, R11, 0x7771, RZ ;  /* 0x000077710b027816 */ /* 0x020fce00000000ff */
[----:B0-----:R-:W0:Y:S01]  /*1550*/  MUFU.RCP64H R5, R13 ;  /* 0x0000000d00057308 */ /* 0x001e220000001800 */
[----:B------:R-:W-:-:S05]  /*1560*/  VIADD R4, R13, 0x300402 ;  /* 0x003004020d047836 */ /* 0x000fca0000000000 */
[----:B------:R-:W-:Y:S01]  /*1570*/  FSETP.GEU.AND P0, PT, |R4|, 5.8789094863358348022e-39, PT ;  /* 0x004004020400780b */ /* 0x000fe20003f0e200 */
[----:B0-----:R-:W-:-:S08]  /*1580*/  DFMA R6, -R12, R4, 1 ;  /* 0x3ff000000c06742b */ /* 0x001fd00000000104 */
[----:B------:R-:W-:-:S08]  /*1590*/  DFMA R6, R6, R6, R6 ;  /* 0x000000060606722b */ /* 0x000fd00000000006 */
[----:B------:R-:W-:Y:S01]  /*15a0*/  DFMA R6, R4, R6, R4 ;  /* 0x000000060406722b */ /* 0x000fe20000000004 */
[C---:B---3--:R-:W-:Y:S02]  /*15b0*/  PRMT R4, R9.reuse, 0x7770, RZ ;  /* 0x0000777009047816 */ /* 0x048fe400000000ff */
[----:B------:R-:W-:Y:S02]  /*15c0*/  PRMT R5, R9, 0x7771, RZ ;  /* 0x0000777109057816 */ /* 0x000fe400000000ff */
[----:B------:R-:W-:-:S03]  /*15d0*/  PRMT R9, R11, 0x7770, RZ ;  /* 0x000077700b097816 */ /* 0x000fc600000000ff */
[----:B------:R-:W-:-:S08]  /*15e0*/  DFMA R14, -R12, R6, 1 ;  /* 0x3ff000000c0e742b */ /* 0x000fd00000000106 */
[----:B------:R-:W-:Y:S01]  /*15f0*/  DFMA R14, R6, R14, R6 ;  /* 0x0000000e060e722b */ /* 0x000fe20000000006 */
[C---:B----4-:R-:W-:Y:S02]  /*1600*/  PRMT R6, R10.reuse, 0x7770, RZ ;  /* 0x000077700a067816 */ /* 0x050fe400000000ff */
[----:B------:R-:W-:Y:S01]  /*1610*/  PRMT R7, R10, 0x7771, RZ ;  /* 0x000077710a077816 */ /* 0x000fe200000000ff */
[----:B------:R-:W-:Y:S07]  /*1620*/  @P0 BRA `(.L_x_24119) ;  /* 0x0000000000100947 */ /* 0x000fee0003800000 */
[----:B------:R-:W-:Y:S02]  /*1630*/  LOP3.LUT R16, R13, 0x7fffffff, RZ, 0xc0, !PT ;  /* 0x7fffffff0d107812 */ /* 0x000fe400078ec0ff */
[----:B------:R-:W-:-:S03]  /*1640*/  MOV R8, 0x1670 ;  /* 0x0000167000087802 */ /* 0x000fc60000000f00 */
[----:B------:R-:W-:-:S07]  /*1650*/  VIADD R16, R16, 0xfff00000 ;  /* 0xfff0000010107836 */ /* 0x000fce0000000000 */
[----:B------:R-:W-:Y:S05]  /*1660*/  CALL.REL.NOINC `($__internal_60_$__cuda_sm20_dblrcp_rn_slowpath_v3) ;  /* 0x00000008003c7944 */ /* 0x000fea0003c00000 */
.L_x_24119:
[----:B------:R-:W-:Y:S05]  /*1670*/  BSYNC.RECONVERGENT B1 ;  /* 0x0000000000017941 */ /* 0x000fea0003800200 */
.L_x_24118:
[----:B------:R-:W-:Y:S01]  /*1680*/  IMAD R12, R3, R3, RZ ;  /* 0x00000003030c7224 */ /* 0x000fe200078e02ff */
[----:B------:R-:W-:Y:S01]  /*1690*/  BSSY.RECONVERGENT B1, `(.L_x_24120) ;  /* 0x0000010000017945 */ /* 0x000fe20003800200 */
[----:B------:R-:W-:Y:S08]  /*16a0*/  F2I.U32.F64.TRUNC R3, R14 ;  /* 0x0000000e00037311 */ /* 0x000ff0000030d000 */
        /* <DEDUP_REMOVED lines=14> */
.L_x_24121:
[----:B------:R-:W-:Y:S05]  /*1790*/  BSYNC.RECONVERGENT B1 ;  /* 0x0000000000017941 */ /* 0x000fea0003800200 */
.L_x_24120:
        /* <DEDUP_REMOVED lines=17> */
.L_x_24123:
[----:B------:R-:W-:Y:S05]  /*18b0*/  BSYNC.RECONVERGENT B1 ;  /* 0x0000000000017941 */ /* 0x000fea0003800200 */
.L_x_24122:
        /* <DEDUP_REMOVED lines=16> */
[----:B------:R-:W-:Y:S05]  /*19c0*/  CALL.REL.NOINC `($__internal_60_$__cuda_sm20_dblrcp_rn_slowpath_v3) ;  /* 0x0000000400647944 */ /* 0x000fea0003c00000 */
.L_x_24125:
[----:B------:R-:W-:Y:S05]  /*19d0*/  BSYNC.RECONVERGENT B1 ;  /* 0x0000000000017941 */ /* 0x000fea0003800200 */
.L_x_24124:
        /* <DEDUP_REMOVED lines=17> */
.L_x_24127:
[----:B------:R-:W-:Y:S05]  /*1af0*/  BSYNC.RECONVERGENT B1 ;  /* 0x0000000000017941 */ /* 0x000fea0003800200 */
.L_x_24126:
        /* <DEDUP_REMOVED lines=17> */
.L_x_24129:
[----:B------:R-:W-:Y:S05]  /*1c10*/  BSYNC.RECONVERGENT B1 ;  /* 0x0000000000017941 */ /* 0x000fea0003800200 */
.L_x_24128:
        /* <DEDUP_REMOVED lines=9> */
[----:B------:R0:W1:Y:S06]  /*1cb0*/  F2I.U32.F64.TRUNC R10, R14 ;  /* 0x0000000e000a7311 */ /* 0x00006c000030d000 */
[----:B------:R-:W-:-:S08]  /*1cc0*/  DFMA R18, -R12, R16, 1 ;  /* 0x3ff000000c12742b */ /* 0x000fd00000000110 */
[----:B0-----:R-:W-:Y:S01]  /*1cd0*/  DFMA R14, R16, R18, R16 ;  /* 0x00000012100e722b */ /* 0x001fe20000000010 */
[----:B-1----:R-:W-:Y:S10]  /*1ce0*/  @P0 BRA `(.L_x_24131) ;  /* 0x0000000000100947 */ /* 0x002ff40003800000 */
[----:B------:R-:W-:Y:S02]  /*1cf0*/  LOP3.LUT R16, R13, 0x7fffffff, RZ, 0xc0, !PT ;  /* 0x7fffffff0d107812 */ /* 0x000fe400078ec0ff */
[----:B------:R-:W-:-:S03]  /*1d00*/  MOV R8, 0x1d30 ;  /* 0x00001d3000087802 */ /* 0x000fc60000000f00 */
[----:B------:R-:W-:-:S07]  /*1d10*/  VIADD R16, R16, 0xfff00000 ;  /* 0xfff0000010107836 */ /* 0x000fce0000000000 */
[----:B------:R-:W-:Y:S05]  /*1d20*/  CALL.REL.NOINC `($__internal_60_$__cuda_sm20_dblrcp_rn_slowpath_v3) ;  /* 0x00000000008c7944 */ /* 0x000fea0003c00000 */
.L_x_24131:
[----:B------:R-:W-:Y:S05]  /*1d30*/  BSYNC.RECONVERGENT B1 ;  /* 0x0000000000017941 */ /* 0x000fea0003800200 */
.L_x_24130:
        /* <DEDUP_REMOVED lines=17> */
.L_x_24133:
[----:B------:R-:W-:Y:S05]  /*1e50*/  BSYNC.RECONVERGENT B1 ;  /* 0x0000000000017941 */ /* 0x000fea0003800200 */
.L_x_24132:
[----:B------:R-:W0:Y:S01]  /*1e60*/  LDCU.64 UR6, c[0x0][0x390] ;  /* 0x00007200ff0677ac */ /* 0x000e220008000a00 */
[----:B------:R-:W1:Y:S01]  /*1e70*/  F2I.U32.F64.TRUNC R15, R14 ;  /* 0x0000000e000f7311 */ /* 0x000e62000030d000 */
[----:B------:R-:W-:Y:S02]  /*1e80*/  PRMT R3, R4, 0x7604, R3 ;  /* 0x0000760404037816 */ /* 0x000fe40000000003 */
[----:B------:R-:W-:Y:S02]  /*1e90*/  PRMT R5, R6, 0x7604, R5 ;  /* 0x0000760406057816 */ /* 0x000fe40000000005 */
[----:B------:R-:W-:Y:S02]  /*1ea0*/  PRMT R7, R10, 0x7604, R7 ;  /* 0x000076040a077816 */ /* 0x000fe40000000007 */
[----:B-1----:R-:W-:Y:S01]  /*1eb0*/  PRMT R11, R15, 0x7604, R2 ;  /* 0x000076040f0b7816 */ /* 0x002fe20000000002 */
[----:B0-----:R-:W-:-:S04]  /*1ec0*/  UIADD3 UR5, UP0, UPT, UR4, UR6, URZ ;  /* 0x0000000604057290 */ /* 0x001fc8000ff1e0ff */
[----:B------:R-:W-:Y:S02]  /*1ed0*/  UIADD3.X UR6, UPT, UPT, URZ, UR7, URZ, UP0, !UPT ;  /* 0x00000007ff067290 */ /* 0x000fe400087fe4ff */
[----:B------:R-:W-:-:S04]  /*1ee0*/  IMAD.U32 R8, RZ, RZ, UR5 ;  /* 0x00000005ff087e24 */ /* 0x000fc8000f8e00ff */
[----:B------:R-:W-:-:S03]  /*1ef0*/  MOV R9, UR6 ;  /* 0x0000000600097c02 */ /* 0x000fc60008000f00 */
[----:B------:R-:W-:-:S05]  /*1f00*/  IMAD.WIDE.U32 R8, R0, 0x2, R8 ;  /* 0x0000000200087825 */ /* 0x000fca00078e0008 */
[----:B------:R-:W-:Y:S04]  /*1f10*/  STG.E.U16 desc[UR8][R8.64], R3 ;  /* 0x0000000308007986 */ /* 0x000fe8000c101508 */
[----:B------:R-:W-:Y:S04]  /*1f20*/  STG.E.U16 desc[UR8][R8.64+0x100], R5 ;  /* 0x0001000508007986 */ /* 0x000fe8000c101508 */
[----:B------:R-:W-:Y:S04]  /*1f30*/  STG.E.U16 desc[UR8][R8.64+0x200], R7 ;  /* 0x0002000708007986 */ /* 0x000fe8000c101508 */
[----:B------:R-:W-:Y:S01]  /*1f40*/  STG.E.U16 desc[UR8][R8.64+0x300], R11 ;  /* 0x0003000b08007986 */ /* 0x000fe2000c101508 */
[----:B------:R-:W-:Y:S05]  /*1f50*/  EXIT ;  /* 0x000000000000794d */ /* 0x000fea0003800000 */
        .weak           $__internal_60_$__cuda_sm20_dblrcp_rn_slowpath_v3
        .type           $__internal_60_$__cuda_sm20_dblrcp_rn_slowpath_v3,@function
        .size           $__internal_60_$__cuda_sm20_dblrcp_rn_slowpath_v3,(.L_x_68353 - $__internal_60_$__cuda_sm20_dblrcp_rn_slowpath_v3)
$__internal_60_$__cuda_sm20_dblrcp_rn_slowpath_v3:
        /* <DEDUP_REMOVED lines=24> */
.L_x_24137:
        /* <DEDUP_REMOVED lines=10> */
.L_x_24135:
[----:B------:R-:W-:Y:S01]  /*2180*/  LOP3.LUT R15, R13, 0x80000, RZ, 0xfc, !PT ;  /* 0x000800000d0f7812 */ /* 0x000fe200078efcff */
[----:B------:R-:W-:-:S07]  /*2190*/  IMAD.MOV.U32 R14, RZ, RZ, R12 ;  /* 0x000000ffff0e7224 */ /* 0x000fce00078e000c */
.L_x_24136:
[----:B------:R-:W-:Y:S05]  /*21a0*/  BSYNC.RECONVERGENT B0 ;  /* 0x0000000000007941 */ /* 0x000fea0003800200 */
.L_x_24134:
[----:B------:R-:W-:Y:S02]  /*21b0*/  IMAD.MOV.U32 R12, RZ, RZ, R8 ;  /* 0x000000ffff0c7224 */ /* 0x000fe400078e0008 */
[----:B------:R-:W-:-:S04]  /*21c0*/  IMAD.MOV.U32 R13, RZ, RZ, 0x0 ;  /* 0x00000000ff0d7424 */ /* 0x000fc800078e00ff */
[----:B------:R-:W-:Y:S05]  /*21d0*/  RET.REL.NODEC R12 `(_ZN2at6native29vectorized_elementwise_kernelILi2EZNS0_50_GLOBAL__N__2680c7bb_12_PowKernel_cu_7dd49032_300329pow_tensor_scalar_kernel_implIhhEEvRNS_18TensorIteratorBaseET0_EUlhE1_St5arrayIPcLm2EEEEviS6_T1_) ;  /* 0xffffffdc0c887950 */ /* 0x000fea0003c3ffff */
.L_x_24138:
        /* <DEDUP_REMOVED lines=10> */
.L_x_68353:


//--------------------- .text._ZN2at6native29vectorized_elementwise_kernelILi4EZNS0_50_GLOBAL__N__2680c7bb_12_PowKernel_cu_7dd49032_300329pow_tensor_scalar_kernel_implIhhEEvRNS_18TensorIteratorBaseET0_EUlhE1_St5arrayIPcLm2EEEEviS6_T1_ --------------------------
	.section	.text._ZN2at6native29vectorized_elementwise_kernelILi4EZNS0_50_GLOBAL__N__2680c7bb_12_PowKernel_cu_7dd49032_300329pow_tensor_scalar_kernel_implIhhEEvRNS_18TensorIteratorBaseET0_EUlhE1_St5arrayIPcLm2EEEEviS6_T1_,"ax",@progbits
	.align	128
        .global         _ZN2at6native29vectorized_elementwise_kernelILi4EZNS0_50_GLOBAL__N__2680c7bb_12_PowKernel_cu_7dd49032_300329pow_tensor_scalar_kernel_implIhhEEvRNS_18TensorIteratorBaseET0_EUlhE1_St5arrayIPcLm2EEEEviS6_T1_
        .type           _ZN2at6native29vectorized_elementwise_kernelILi4EZNS0_50_GLOBAL__N__2680c7bb_12_PowKernel_cu_7dd49032_300329pow_tensor_scalar_kernel_implIhhEEvRNS_18TensorIteratorBaseET0_EUlhE1_St5arrayIPcLm2EEEEviS6_T1_,@function
        .size           _ZN2at6native29vectorized_elementwise_kernelILi4EZNS0_50_GLOBAL__N__2680c7bb_12_PowKernel_cu_7dd49032_300329pow_tensor_scalar_kernel_implIhhEEvRNS_18TensorIteratorBaseET0_EUlhE1_St5arrayIPcLm2EEEEviS6_T1_,(.L_x_68354 - _ZN2at6native29vectorized_elementwise_kernelILi4EZNS0_50_GLOBAL__N__2680c7bb_12_PowKernel_cu_7dd49032_300329pow_tensor_scalar_kernel_implIhhEEvRNS_18TensorIteratorBaseET0_EUlhE1_St5arrayIPcLm2EEEEviS6_T1_)
        .other          _ZN2at6native29vectorized_elementwise_kernelILi4EZNS0_50_GLOBAL__N__2680c7bb_12_PowKernel_cu_7dd49032_300329pow_tensor_scalar_kernel_implIhhEEvRNS_18TensorIteratorBaseET0_EUlhE1_St5arrayIPcLm2EEEEviS6_T1_,@"STO_CUDA_ENTRY STV_DEFAULT"
_ZN2at6native29vectorized_elementwise_kernelILi4EZNS0_50_GLOBAL__N__2680c7bb_12_PowKernel_cu_7dd49032_300329pow_tensor_scalar_kernel_implIhhEEvRNS_18TensorIteratorBaseET0_EUlhE1_St5arrayIPcLm2EEEEviS6_T1_:
.text._ZN2at6native29vectorized_elementwise_kernelILi4EZNS0_50_GLOBAL__N__2680c7bb_12_PowKernel_cu_7dd49032_300329pow_tensor_scalar_kernel_implIhhEEvRNS_18TensorIteratorBaseET0_EUlhE1_St5arrayIPcLm2EEEEviS6_T1_:
        /* <DEDUP_REMOVED lines=22> */
[----:B------:R0:W5:Y:S02]  /*0160*/  @!P6 LDG.E.U8 R8, desc[UR8][R14.64] ;  /* 0x000000080e08e981 */ /* 0x000164000c1e1100 */
        /* <DEDUP_REMOVED lines=14> */
[----:B------:R-:W4:Y:S01]  /*0250*/  @!P1 LDC.64 R2, c[0x0][0x398] ;  /* 0x0000e600ff029b82 */ /* 0x000f220000000a00 */
[----:B------:R-:W-:-:S05]  /*0260*/  @!P1 VIADD R7, R7, 0x80 ;  /* 0x0000008007079836 */ /* 0x000fca0000000000 */
[----:B------:R-:W-:Y:S01]  /*0270*/  ISETP.GE.U32.AND P0, PT, R7, UR5, PT ;  /* 0x0000000507007c0c */ /* 0x000fe2000bf06070 */
[----:B------:R-:W-:-:S12]  /*0280*/  @!P5 IMAD.X R25, RZ, RZ, R25, P6 ;  /* 0x000000ffff19d224 */ /* 0x000fd800030e0619 */
[C---:B------:R-:W-:Y:S01]  /*0290*/  @!P0 VIADD R21, R7.reuse, UR4 ;  /* 0x0000000407158c36 */ /* 0x040fe20008000000 */
[----:B------:R-:W4:Y:S01]  /*02a0*/  @!P0 LDC.64 R12, c[0x0][0x398] ;  /* 0x0000e600ff0c8b82 */ /* 0x000f220000000a00 */
[----:B------:R-:W-:-:S05]  /*02b0*/  @!P0 VIADD R7, R7, 0x80 ;  /* 0x0000008007078836 */ /* 0x000fca0000000000 */
[----:B------:R-:W-:Y:S01]  /*02c0*/  ISETP.GE.U32.AND P6, PT, R7, UR5, PT ;  /* 0x0000000507007c0c */ /* 0x000fe2000bfc6070 */
[----:B------:R-:W-:-:S06]  /*02d0*/  IMAD.MOV.U32 R0, RZ, RZ, RZ ;  /* 0x000000ffff007224 */ /* 0x000fcc00078e00ff */
[----:B------:R-:W5:Y:S01]  /*02e0*/  @!P5 LDG.E.U8 R0, desc[UR8][R24.64] ;  /* 0x000000081800d981 */ /* 0x000f62000c1e1100 */
[----:B--2---:R-:W-:-:S05]  /*02f0*/  @!P4 IADD3 R18, P5, PT, R27, R18, RZ ;  /* 0x000000121b12c210 */ /* 0x004fca0007fbe0ff */
[----:B0-----:R-:W0:Y:S01]  /*0300*/  @!P6 LDC.64 R14, c[0x0][0x398] ;  /* 0x0000e600ff0eeb82 */ /* 0x001e220000000a00 */
[----:B------:R-:W-:Y:S01]  /*0310*/  @!P4 IMAD.X R19, RZ, RZ, R19, P5 ;  /* 0x000000ffff13c224 */ /* 0x000fe200028e0613 */
[----:B-1----:R-:W-:Y:S01]  /*0320*/  @!P3 IADD3 R4, P5, PT, R9, R4, RZ ;  /* 0x000000040904b210 */ /* 0x002fe20007fbe0ff */
[----:B------:R-:W-:-:S06]  /*0330*/  IMAD.MOV.U32 R9, RZ, RZ, RZ ;  /* 0x000000ffff097224 */ /* 0x000fcc00078e00ff */
[----:B------:R-:W5:Y:S01]  /*0340*/  @!P4 LDG.E.U8 R9, desc[UR8][R18.64] ;  /* 0x000000081209c981 */ /* 0x000f62000c1e1100 */
[----:B---3--:R-:W-:Y:S01]  /*0350*/  @!P2 IADD3 R16, P4, PT, R11, R16, RZ ;  /* 0x000000100b10a210 */ /* 0x008fe20007f9e0ff */
[----:B------:R-:W-:Y:S02]  /*0360*/  IMAD.MOV.U32 R10, RZ, RZ, RZ ;  /* 0x000000ffff0a7224 */ /* 0x000fe400078e00ff */
[----:B------:R-:W-:Y:S02]  /*0370*/  IMAD.MOV.U32 R11, RZ, RZ, RZ ;  /* 0x000000ffff0b7224 */ /* 0x000fe400078e00ff */
[----:B------:R-:W-:Y:S02]  /*0380*/  @!P3 IMAD.X R5, RZ, RZ, R5, P5 ;  /* 0x000000ffff05b224 */ /* 0x000fe400028e0605 */
[----:B------:R-:W-:Y:S01]  /*0390*/  @!P2 IMAD.X R17, RZ, RZ, R17, P4 ;  /* 0x000000ffff11a224 */ /* 0x000fe200020e0611 */
[----:B------:R-:W-:Y:S02]  /*03a0*/  @!P6 IADD3 R7, PT, PT, R7, UR4, RZ ;  /* 0x000000040707ec10 */ /* 0x000fe4000fffe0ff */
[----:B------:R1:W5:Y:S01]  /*03b0*/  @!P3 LDG.E.U8 R10, desc[UR8][R4.64] ;  /* 0x00000008040ab981 */ /* 0x000362000c1e1100 */
[----:B----4-:R-:W-:-:S03]  /*03c0*/  @!P1 IADD3 R2, P3, PT, R23, R2, RZ ;  /* 0x0000000217029210 */ /* 0x010fc60007f7e0ff */
[----:B------:R2:W5:Y:S01]  /*03d0*/  @!P2 LDG.E.U8 R11, desc[UR8][R16.64] ;  /* 0x00000008100ba981 */ /* 0x000562000c1e1100 */
[----:B0-----:R-:W-:Y:S01]  /*03e0*/  @!P6 IADD3 R14, P2, PT, R7, R14, RZ ;  /* 0x0000000e070ee210 */ /* 0x001fe20007f5e0ff */
[----:B------:R-:W-:Y:S02]  /*03f0*/  IMAD.MOV.U32 R7, RZ, RZ, RZ ;  /* 0x000000ffff077224 */ /* 0x000fe400078e00ff */
[----:B------:R-:W-:Y:S01]  /*0400*/  @!P1 IMAD.X R3, RZ, RZ, R3, P3 ;  /* 0x000000ffff039224 */ /* 0x000fe200018e0603 */
[----:B-1----:R-:W-:Y:S01]  /*0410*/  CS2R R4, SRZ ;  /* 0x0000000000047805 */ /* 0x002fe2000001ff00 */
        /* <DEDUP_REMOVED lines=24> */
[----:B------:R-:W-:Y:S05]  /*05a0*/  CALL.REL.NOINC `($__internal_61_$__cuda_sm20_dblrcp_rn_slowpath_v3) ;  /* 0x0000001800647944 */ /* 0x000fea0003c00000 */
.L_x_24143:
[----:B------:R-:W-:Y:S05]  /*05b0*/  BSYNC.RECONVERGENT B2 ;  /* 0x0000000000027941 */ /* 0x000fea0003800200 */
.L_x_24142:
[----:B------:R0:W1:Y:S02]  /*05c0*/  F2I.U32.F64.TRUNC R3, R14 ;  /* 0x0000000e00037311 */ /* 0x000064000030d000 */
.L_x_24141:
[----:B------:R-:W-:Y:S05]  /*05d0*/  BSYNC.RECONVERGENT B1 ;  /* 0x0000000000017941 */ /* 0x000fea0003800200 */
.L_x_24140:
        /* <DEDUP_REMOVED lines=19> */
[----:B-1----:R-:W-:Y:S05]  /*0710*/  CALL.REL.NOINC `($__internal_61_$__cuda_sm20_dblrcp_rn_slowpath_v3) ;  /* 0x0000001800087944 */ /* 0x002fea0003c00000 */
.L_x_24147:
[----:B------:R-:W-:Y:S05]  /*0720*/  BSYNC.RECONVERGENT B2 ;  /* 0x0000000000027941 */ /* 0x000fea0003800200 */
.L_x_24146:
[----:B------:R2:W3:Y:S02]  /*0730*/  F2I.U32.F64.TRUNC R0, R14 ;  /* 0x0000000e00007311 */ /* 0x0004e4000030d000 */
.L_x_24145:
[----:B------:R-:W-:Y:S05]  /*0740*/  BSYNC.RECONVERGENT B1 ;  /* 0x0000000000017941 */ /* 0x000fea0003800200 */
.L_x_24144:
        /* <DEDUP_REMOVED lines=19> */
[----:B-1-3--:R-:W-:Y:S05]  /*0880*/  CALL.REL.NOINC `($__internal_61_$__cuda_sm20_dblrcp_rn_slowpath_v3) ;  /* 0x0000001400ac7944 */ /* 0x00afea0003c00000 */
.L_x_24151:
[----:B------:R-:W-:Y:S05]  /*0890*/  BSYNC.RECONVERGENT B2 ;  /* 0x0000000000027941 */ /* 0x000fea0003800200 */
.L_x_24150:
[----:B------:R4:W0:Y:S02]  /*08a0*/  F2I.U32.F64.TRUNC R9, R14 ;  /* 0x0000000e00097311 */ /* 0x000824000030d000 */
.L_x_24149:
[----:B------:R-:W-:Y:S05]  /*08b0*/  BSYNC.RECONVERGENT B1 ;  /* 0x0000000000017941 */ /* 0x000fea0003800200 */
.L_x_24148:
        /* <DEDUP_REMOVED lines=19> */
[----:B-1-3--:R-:W-:Y:S05]  /*09f0*/  CALL.REL.NOINC `($__internal_61_$__cuda_sm20_dblrcp_rn_slowpath_v3) ;  /* 0x0000001400507944 */ /* 0x00afea0003c00000 */
.L_x_24155:
[----:B------:R-:W-:Y:S05]  /*0a00*/  BSYNC.RECONVERGENT B2 ;  /* 0x0000000000027941 */ /* 0x000fea0003800200 */
.L_x_24154:
[----:B------:R0:W2:Y:S02]  /*0a10*/  F2I.U32.F64.TRUNC R10, R14 ;  /* 0x0000000e000a7311 */ /* 0x0000a4000030d000 */
.L_x_24153:
[----:B------:R-:W-:Y:S05]  /*0a20*/  BSYNC.RECONVERGENT B1 ;  /* 0x0000000000017941 */ /* 0x000fea0003800200 */
.L_x_24152:
        /* <DEDUP_REMOVED lines=20> */
.L_x_24159:
[----:B------:R-:W-:Y:S05]  /*0b70*/  BSYNC.RECONVERGENT B2 ;  /* 0x0000000000027941 */ /* 0x000fea0003800200 */
.L_x_24158:
[----:B------:R0:W2:Y:S02]  /*0b80*/  F2I.U32.F64.TRUNC R11, R14 ;  /* 0x0000000e000b7311 */ /* 0x0000a4000030d000 */
.L_x_24157:
[----:B------:R-:W-:Y:S05]  /*0b90*/  BSYNC.RECONVERGENT B1 ;  /* 0x0000000000017941 */ /* 0x000fea0003800200 */
.L_x_24156:
        /* <DEDUP_REMOVED lines=20> */
.L_x_24163:
[----:B------:R-:W-:Y:S05]  /*0ce0*/  BSYNC.RECONVERGENT B2 ;  /* 0x0000000000027941 */ /* 0x000fea0003800200 */
.L_x_24162:
[----:B------:R0:W2:Y:S02]  /*0cf0*/  F2I.U32.F64.TRUNC R7, R14 ;  /* 0x0000000e00077311 */ /* 0x0000a4000030d000 */
.L_x_24161:
[----:B------:R-:W-:Y:S05]  /*0d00*/  BSYNC.RECONVERGENT B1 ;  /* 0x0000000000017941 */ /* 0x000fea0003800200 */
.L_x_24160:
        /* <DEDUP_REMOVED lines=20> */
.L_x_24167:
[----:B------:R-:W-:Y:S05]  /*0e50*/  BSYNC.RECONVERGENT B2 ;  /* 0x0000000000027941 */ /* 0x000fea0003800200 */
.L_x_24166:
[----:B------:R0:W2:Y:S02]  /*0e60*/  F2I.U32.F64.TRUNC R5, R14 ;  /* 0x0000000e00057311 */ /* 0x0000a4000030d000 */
.L_x_24165:
[----:B------:R-:W-:Y:S05]  /*0e70*/  BSYNC.RECONVERGENT B1 ;  /* 0x0000000000017941 */ /* 0x000fea0003800200 */
.L_x_24164:
        /* <DEDUP_REMOVED lines=20> */
.L_x_24171:
[----:B------:R-:W-:Y:S05]  /*0fc0*/  BSYNC.RECONVERGENT B2 ;  /* 0x0000000000027941 */ /* 0x000fea0003800200 */
.L_x_24170:
[----:B------:R0:W2:Y:S02]  /*0fd0*/  F2I.U32.F64.TRUNC R4, R14 ;  /* 0x0000000e00047311 */ /* 0x0000a4000030d000 */
.L_x_24169:
[----:B------:R-:W-:Y:S05]  /*0fe0*/  BSYNC.RECONVERGENT B1 ;  /* 0x0000000000017941 */ /* 0x000fea0003800200 */
.L_x_24168:
        /* <DEDUP_REMOVED lines=18> */
.L_x_24174:
[----:B------:R-:W-:-:S13]  /*1110*/  ISETP.GE.U32.AND P0, PT, R6, UR5, PT ;  /* 0x0000000506007c0c */ /* 0x000fda000bf06070 */
[----:B------:R-:W-:Y:S05]  /*1120*/  @P0 BRA `(.L_x_24176) ;  /* 0x0000000000380947 */ /* 0x000fea0003800000 */
[----:B------:R-:W5:Y:S01]  /*1130*/  LDCU.64 UR6, c[0x0][0x390] ;  /* 0x00007200ff0677ac */ /* 0x000f620008000a00 */
[C---:B-1----:R-:W-:Y:S01]  /*1140*/  VIADD R2, R6.reuse, UR4 ;  /* 0x0000000406027c36 */ /* 0x042fe20008000000 */
[----:B------:R-:W-:-:S04]  /*1150*/  IADD3 R6, PT, PT, R6, 0x80, RZ ;  /* 0x0000008006067810 */ /* 0x000fc80007ffe0ff */
[----:B-----5:R-:W-:-:S05]  /*1160*/  IADD3 R2, P0, PT, R2, UR6, RZ ;  /* 0x0000000602027c10 */ /* 0x020fca000ff1e0ff */
[----:B------:R-:W-:-:S05]  /*1170*/  IMAD.X R3, RZ, RZ, UR7, P0 ;  /* 0x00000007ff037e24 */ /* 0x000fca00080e06ff */
[----:B0-----:R0:W-:Y:S03]  /*1180*/  STG.E.U8 desc[UR8][R2.64], R9 ;  /* 0x0000000902007986 */ /* 0x0011e6000c101108 */
.L_x_24175:
        /* <DEDUP_REMOVED lines=8> */
.L_x_24176:
        /* <DEDUP_REMOVED lines=8> */
.L_x_24177:
        /* <DEDUP_REMOVED lines=9> */
.L_x_24178:
[----:B------:R-:W-:Y:S05]  /*1320*/  BSYNC.RELIABLE B1 ;  /* 0x0000000000017941 */ /* 0x000fea0003800100 */
.L_x_24173:
[----:B------:R-:W-:-:S13]  /*1330*/  ISETP.GE.U32.AND P0, PT, R6, UR5, PT ;  /* 0x0000000506007c0c */ /* 0x000fda000bf06070 */
[----:B0-----:R-:W0:Y:S01]  /*1340*/  @!P0 LDC.64 R8, c[0x0][0x390] ;  /* 0x0000e400ff088b82 */ /* 0x001e220000000a00 */
[C---:B-1----:R-:W-:Y:S02]  /*1350*/  @!P0 VIADD R3, R6.reuse, UR4 ;  /* 0x0000000406038c36 */ /* 0x042fe40008000000 */
[----:B------:R-:W-:-:S03]  /*1360*/  @!P0 VIADD R6, R6, 0x80 ;  /* 0x0000008006068836 */ /* 0x000fc60000000000 */
[----:B0-----:R-:W-:-:S04]  /*1370*/  @!P0 IADD3 R2, P1, PT, R3, R8, RZ ;  /* 0x0000000803028210 */ /* 0x001fc80007f3e0ff */
[----:B------:R-:W-:-:S05]  /*1380*/  @!P0 IADD3.X R3, PT, PT, RZ, R9, RZ, P1, !PT ;  /* 0x00000009ff038210 */ /* 0x000fca0000ffe4ff */
[----:B--2---:R0:W-:Y:S04]  /*1390*/  @!P0 STG.E.U8 desc[UR8][R2.64], R5 ;  /* 0x0000000502008986 */ /* 0x0041e8000c101108 */
.L_x_24179:
[----:B------:R-:W-:Y:S05]  /*13a0*/  BSYNC.RECONVERGENT B0 ;  /* 0x0000000000007941 */ /* 0x000fea0003800200 */
.L_x_24172:
        /* <DEDUP_REMOVED lines=9> */
.L_x_24139:
        /* <DEDUP_REMOVED lines=8> */
[----:B------:R0:W3:Y:S01]  /*14c0*/  LDG.E R10, desc[UR8][R2.64+0x200] ;  /* 0x00020008020a7981 */ /* 0x0000e2000c1e1900 */
[----:B------:R-:W-:Y:S01]  /*14d0*/  BSSY.RECONVERGENT B1, `(.L_x_24180) ;  /* 0x0000018000017945 */ /* 0x000fe20003800200 */
[C---:B--2---:R-:W-:Y:S02]  /*14e0*/  PRMT R4, R8.reuse, 0x7770, RZ ;  /* 0x0000777008047816 */ /* 0x044fe400000000ff */
[----:B0-----:R-:W-:Y:S02]  /*14f0*/  PRMT R3, R8, 0x7771, RZ ;  /* 0x0000777108037816 */ /* 0x001fe400000000ff */
[----:B---3--:R-:W-:Y:S01]  /*1500*/  PRMT R9, R10, 0x7772, RZ ;  /* 0x000077720a097816 */ /* 0x008fe200000000ff */
[----:B------:R-:W-:Y:S01]  /*1510*/  IMAD R12, R4, R4, RZ ;  /* 0x00000004040c7224 */ /* 0x000fe200078e02ff */
[----:B------:R-:W-:-:S05]  /*1520*/  PRMT R2, R10, 0x7773, RZ ;  /* 0x000077730a027816 */ /* 0x000fca00000000ff */
[----:B------:R-:W0:Y:S08]  /*1530*/  I2F.F64.U32 R12, R12 ;  /* 0x0000000c000c7312 */ /* 0x000e300000201800 */
[----:B0-----:R-:W0:Y:S01]  /*1540*/  MUFU.RCP64H R5, R13 ;  /* 0x0000000d00057308 */ /* 0x001e220000001800 */
[----:B------:R-:W-:-:S05]  /*1550*/  VIADD R4, R13, 0x300402 ;  /* 0x003004020d047836 */ /* 0x000fca0000000000 */
[----:B------:R-:W-:Y:S01]  /*1560*/  FSETP.GEU.AND P0, PT, |R4|, 5.8789094863358348022e-39, PT ;  /* 0x004004020400780b */ /* 0x000fe20003f0e200 */
[----:B0-----:R-:W-:-:S08]  /*1570*/  DFMA R6, -R12, R4, 1 ;  /* 0x3ff000000c06742b */ /* 0x001fd00000000104 */
[----:B------:R-:W-:-:S08]  /*1580*/  DFMA R6, R6, R6, R6 ;  /* 0x000000060606722b */ /* 0x000fd00000000006 */
[----:B------:R-:W-:Y:S01]  /*1590*/  DFMA R6, R4, R6, R4 ;  /* 0x000000060406722b */ /* 0x000fe20000000004 */
[C---:B------:R-:W-:Y:S02]  /*15a0*/  PRMT R4, R8.reuse, 0x7772, RZ ;  /* 0x0000777208047816 */ /* 0x040fe400000000ff */
[----:B------:R-:W-:-:S05]  /*15b0*/  PRMT R5, R8, 0x7773, RZ ;  /* 0x0000777308057816 */ /* 0x000fca00000000ff */
[----:B------:R-:W-:-:S08]  /*15c0*/  DFMA R14, -R12, R6, 1 ;  /* 0x3ff000000c0e742b */ /* 0x000fd00000000106 */
[----:B------:R-:W-:Y:S01]  /*15d0*/  DFMA R14, R6, R14, R6 ;  /* 0x0000000e060e722b */ /* 0x000fe20000000006 */
[C---:B------:R-:W-:Y:S02]  /*15e0*/  PRMT R6, R10.reuse, 0x7770, RZ ;  /* 0x000077700a067816 */ /* 0x040fe400000000ff */
[----:B------:R-:W-:Y:S01]  /*15f0*/  PRMT R7, R10, 0x7771, RZ ;  /* 0x000077710a077816 */ /* 0x000fe200000000ff */
[----:B------:R-:W-:Y:S07]  /*1600*/  @P0 BRA `(.L_x_24181) ;  /* 0x0000000000100947 */ /* 0x000fee0003800000 */
[----:B------:R-:W-:Y:S02]  /*1610*/  LOP3.LUT R16, R13, 0x7fffffff, RZ, 0xc0, !PT ;  /* 0x7fffffff0d107812 */ /* 0x000fe400078ec0ff */
[----:B------:R-:W-:-:S03]  /*1620*/  MOV R8, 0x1650 ;  /* 0x0000165000087802 */ /* 0x000fc60000000f00 */
[----:B------:R-:W-:-:S07]  /*1630*/  VIADD R16, R16, 0xfff00000 ;  /* 0xfff0000010107836 */ /* 0x000fce0000000000 */
[----:B------:R-:W-:Y:S05]  /*1640*/  CALL.REL.NOINC `($__internal_61_$__cuda_sm20_dblrcp_rn_slowpath_v3) ;  /* 0x00000008003c7944 */ /* 0x000fea0003c00000 */
.L_x_24181:
[----:B------:R-:W-:Y:S05]  /*1650*/  BSYNC.RECONVERGENT B1 ;  /* 0x0000000000017941 */ /* 0x000fea0003800200 */
.L_x_24180:
        /* <DEDUP_REMOVED lines=17> */
.L_x_24183:
[----:B------:R-:W-:Y:S05]  /*1770*/  BSYNC.RECONVERGENT B1 ;  /* 0x0000000000017941 */ /* 0x000fea0003800200 */
.L_x_24182:
        /* <DEDUP_REMOVED lines=16> */
[----:B------:R-:W-:Y:S05]  /*1880*/  CALL.REL.NOINC `($__internal_61_$__cuda_sm20_dblrcp_rn_slowpath_v3) ;  /* 0x0000000400ac7944 */ /* 0x000fea0003c00000 */
.L_x_24185:
[----:B------:R-:W-:Y:S05]  /*1890*/  BSYNC.RECONVERGENT B1 ;  /* 0x0000000000017941 */ /* 0x000fea0003800200 */
.L_x_24184:
        /* <DEDUP_REMOVED lines=17> */
.L_x_24187:
[----:B------:R-:W-:Y:S05]  /*19b0*/  BSYNC.RECONVERGENT B1 ;  /* 0x0000000000017941 */ /* 0x000fea0003800200 */
.L_x_24186:
        /* <DEDUP_REMOVED lines=17> */
.L_x_24189:
[----:B------:R-:W-:Y:S05]  /*1ad0*/  BSYNC.RECONVERGENT B1 ;  /* 0x0000000000017941 */ /* 0x000fea0003800200 */
.L_x_24188:
        /* <DEDUP_REMOVED lines=17> */
.L_x_24191:
[----:B------:R-:W-:Y:S05]  /*1bf0*/  BSYNC.RECONVERGENT B1 ;  /* 0x0000000000017941 */ /* 0x000fea0003800200 */
.L_x_24190:
        /* <DEDUP_REMOVED lines=16> */
[----:B------:R-:W-:Y:S05]  /*1d00*/  CALL.REL.NOINC `($__internal_61_$__cuda_sm20_dblrcp_rn_slowpath_v3) ;  /* 0x00000000008c7944 */ /* 0x000fea0003c00000 */
.L_x_24193:
[----:B------:R-:W-:Y:S05]  /*1d10*/  BSYNC.RECONVERGENT B1 ;  /* 0x0000000000017941 */ /* 0x000fea0003800200 */
.L_x_24192:
        /* <DEDUP_REMOVED lines=17> */
.L_x_24195:
[----:B------:R-:W-:Y:S05]  /*1e30*/  BSYNC.RECONVERGENT B1 ;  /* 0x0000000000017941 */ /* 0x000fea0003800200 */
.L_x_24194:
[----:B------:R-:W0:Y:S01]  /*1e40*/  LDCU.64 UR6, c[0x0][0x390] ;  /* 0x00007200ff0677ac */ /* 0x000e220008000a00 */
[----:B------:R-:W1:Y:S01]  /*1e50*/  F2I.U32.F64.TRUNC R15, R14 ;  /* 0x0000000e000f7311 */ /* 0x000e62000030d000 */
        /* <DEDUP_REMOVED lines=8> */
[----:B------:R-:W-:-:S04]  /*1ee0*/  MOV R4, UR5 ;  /* 0x0000000500047c02 */ /* 0x000fc80008000f00 */
[----:B------:R-:W-:Y:S02]  /*1ef0*/  IMAD.U32 R5, RZ, RZ, UR6 ;  /* 0x00000006ff057e24 */ /* 0x000fe4000f8e00ff */
[----:B------:R-:W-:-:S05]  /*1f00*/  IMAD.WIDE.U32 R2, R0, 0x4, R4 ;  /* 0x0000000400027825 */ /* 0x000fca00078e0004 */
[----:B------:R-:W-:Y:S04]  /*1f10*/  STG.E desc[UR8][R2.64], R7 ;  /* 0x0000000702007986 */ /* 0x000fe8000c101908 */
[----:B------:R-:W-:Y:S01]  /*1f20*/  STG.E desc[UR8][R2.64+0x200], R9 ;  /* 0x0002000902007986 */ /* 0x000fe2000c101908 */
[----:B------:R-:W-:Y:S05]  /*1f30*/  EXIT ;  /* 0x000000000000794d */ /* 0x000fea0003800000 */
        .weak           $__internal_61_$__cuda_sm20_dblrcp_rn_slowpath_v3
        .type           $__internal_61_$__cuda_sm20_dblrcp_rn_slowpath_v3,@function
        .size           $__internal_61_$__cuda_sm20_dblrcp_rn_slowpath_v3,(.L_x_68354 - $__internal_61_$__cuda_sm20_dblrcp_rn_slowpath_v3)
$__internal_61_$__cuda_sm20_dblrcp_rn_slowpath_v3:
        /* <DEDUP_REMOVED lines=24> */
.L_x_24199:
        /* <DEDUP_REMOVED lines=10> */
.L_x_24197:
[----:B------:R-:W-:Y:S01]  /*2160*/  LOP3.LUT R15, R13, 0x80000, RZ, 0xfc, !PT ;  /* 0x000800000d0f7812 */ /* 0x000fe200078efcff */
[----:B------:R-:W-:-:S07]  /*2170*/  IMAD.MOV.U32 R14, RZ, RZ, R12 ;  /* 0x000000ffff0e7224 */ /* 0x000fce00078e000c */
.L_x_24198:
[----:B------:R-:W-:Y:S05]  /*2180*/  BSYNC.RECONVERGENT B0 ;  /* 0x0000000000007941 */ /* 0x000fea0003800200 */
.L_x_24196:
[----:B------:R-:W-:Y:S02]  /*2190*/  IMAD.MOV.U32 R12, RZ, RZ, R8 ;  /* 0x000000ffff0c7224 */ /* 0x000fe400078e0008 */
[----:B------:R-:W-:-:S04]  /*21a0*/  IMAD.MOV.U32 R13, RZ, RZ, 0x0 ;  /* 0x00000000ff0d7424 */ /* 0x000fc800078e00ff */
[----:B------:R-:W-:Y:S05]  /*21b0*/  RET.REL.NODEC R12 `(_ZN2at6native29vectorized_elementwise_kernelILi4EZNS0_50_GLOBAL__N__2680c7bb_12_PowKernel_cu_7dd49032_300329pow_tensor_scalar_kernel_implIhhEEvRNS_18TensorIteratorBaseET0_EUlhE1_St5arrayIPcLm2EEEEviS6_T1_) ;  /* 0xffffffdc0c907950 */ /* 0x000fea0003c3ffff */
.L_x_24200:
        /* <DEDUP_REMOVED lines=12> */
.L_x_68354:


//--------------------- .text._ZN2at6native29vectorized_elementwise_kernelILi8EZNS0_50_GLOBAL__N__2680c7bb_12_PowKernel_cu_7dd49032_300329pow_tensor_scalar_kernel_implIhhEEvRNS_18TensorIteratorBaseET0_EUlhE1_St5arrayIPcLm2EEEEviS6_T1_ --------------------------
	.section	.text._ZN2at6native29vectorized_elementwise_kernelILi8EZNS0_50_GLOBAL__N__2680c7bb_12_PowKernel_cu_7dd49032_300329pow_tensor_scalar_kernel_implIhhEEvRNS_18TensorIteratorBaseET0_EUlhE1_St5arrayIPcLm2EEEEviS6_T1_,"ax",@progbits
	.align	128
        .global         _ZN2at6native29vectorized_elementwise_kernelILi8EZNS0_50_GLOBAL__N__2680c7bb_12_PowKernel_cu_7dd49032_300329pow_tensor_scalar_kernel_implIhhEEvRNS_18TensorIteratorBaseET0_EUlhE1_St5arrayIPcLm2EEEEviS6_T1_
        .type           _ZN2at6native29vectorized_elementwise_kernelILi8EZNS0_50_GLOBAL__N__2680c7bb_12_PowKernel_cu_7dd49032_300329pow_tensor_scalar_kernel_implIhhEEvRNS_18TensorIteratorBaseET0_EUlhE1_St5arrayIPcLm2EEEEviS6_T1_,@function
        .size           _ZN2at6native29vectorized_elementwise_kernelILi8EZNS0_50_GLOBAL__N__2680c7bb_12_PowKernel_cu_7dd49032_300329pow_tensor_scalar_kernel_implIhhEEvRNS_18TensorIteratorBaseET0_EUlhE1_St5arrayIPcLm2EEEEviS6_T1_,(.L_x_68355 - _ZN2at6native29vectorized_elementwise_kernelILi8EZNS0_50_GLOBAL__N__2680c7bb_12_PowKernel_cu_7dd49032_300329pow_tensor_scalar_kernel_implIhhEEvRNS_18TensorIteratorBaseET0_EUlhE1_St5arrayIPcLm2EEEEviS6_T1_)
        .other          _ZN2at6native29vectorized_elementwise_kernelILi8EZNS0_50_GLOBAL__N__2680c7bb_12_PowKernel_cu_7dd49032_300329pow_tensor_scalar_kernel_implIhhEEvRNS_18TensorIteratorBaseET0_EUlhE1_St5arrayIPcLm2EEEEviS6_T1_,@"STO_CUDA_ENTRY STV_DEFAULT"
_ZN2at6native29vectorized_elementwise_kernelILi8EZNS0_50_GLOBAL__N__2680c7bb_12_PowKernel_cu_7dd49032_300329pow_tensor_scalar_kernel_implIhhEEvRNS_18TensorIteratorBaseET0_EUlhE1_St5arrayIPcLm2EEEEviS6_T1_:
.text._ZN2at6native29vectorized_elementwise_kernelILi8EZNS0_50_GLOBAL__N__2680c7bb_12_PowKernel_cu_7dd49032_300329pow_tensor_scalar_kernel_implIhhEEvRNS_18TensorIteratorBaseET0_EUlhE1_St5arrayIPcLm2EEEEviS6_T1_:
        /* <DEDUP_REMOVED lines=90> */
[----:B------:R-:W-:Y:S05]  /*05a0*/  CALL.REL.NOINC `($__internal_62_$__cuda_sm20_dblrcp_rn_slowpath_v3) ;  /* 0x00000018005c7944 */ /* 0x000fea0003c00000 */
.L_x_24205:
[----:B------:R-:W-:Y:S05]  /*05b0*/  BSYNC.RECONVERGENT B2 ;  /* 0x0000000000027941 */ /* 0x000fea0003800200 */
.L_x_24204:
[----:B------:R0:W1:Y:S02]  /*05c0*/  F2I.U32.F64.TRUNC R3, R14 ;  /* 0x0000000e00037311 */ /* 0x000064000030d000 */
.L_x_24203:
[----:B------:R-:W-:Y:S05]  /*05d0*/  BSYNC.RECONVERGENT B1 ;  /* 0x0000000000017941 */ /* 0x000fea0003800200 */
.L_x_24202:
        /* <DEDUP_REMOVED lines=19> */
[----:B-1----:R-:W-:Y:S05]  /*0710*/  CALL.REL.NOINC `($__internal_62_$__cuda_sm20_dblrcp_rn_slowpath_v3) ;  /* 0x0000001800007944 */ /* 0x002fea0003c00000 */
.L_x_24209:
[----:B------:R-:W-:Y:S05]  /*0720*/  BSYNC.RECONVERGENT B2 ;  /* 0x0000000000027941 */ /* 0x000fea0003800200 */
.L_x_24208:
[----:B------:R2:W3:Y:S02]  /*0730*/  F2I.U32.F64.TRUNC R0, R14 ;  /* 0x0000000e00007311 */ /* 0x0004e4000030d000 */
.L_x_24207:
[----:B------:R-:W-:Y:S05]  /*0740*/  BSYNC.RECONVERGENT B1 ;  /* 0x0000000000017941 */ /* 0x000fea0003800200 */
.L_x_24206:
        /* <DEDUP_REMOVED lines=19> */
[----:B-1-3--:R-:W-:Y:S05]  /*0880*/  CALL.REL.NOINC `($__internal_62_$__cuda_sm20_dblrcp_rn_slowpath_v3) ;  /* 0x0000001400a47944 */ /* 0x00afea0003c00000 */
.L_x_24213:
[----:B------:R-:W-:Y:S05]  /*0890*/  BSYNC.RECONVERGENT B2 ;  /* 0x0000000000027941 */ /* 0x000fea0003800200 */
.L_x_24212:
[----:B------:R4:W0:Y:S02]  /*08a0*/  F2I.U32.F64.TRUNC R9, R14 ;  /* 0x0000000e00097311 */ /* 0x000824000030d000 */
.L_x_24211:
[----:B------:R-:W-:Y:S05]  /*08b0*/  BSYNC.RECONVERGENT B1 ;  /* 0x0000000000017941 */ /* 0x000fea0003800200 */
.L_x_24210:
        /* <DEDUP_REMOVED lines=19> */
[----:B-1-3--:R-:W-:Y:S05]  /*09f0*/  CALL.REL.NOINC `($__internal_62_$__cuda_sm20_dblrcp_rn_slowpath_v3) ;  /* 0x0000001400487944 */ /* 0x00afea0003c00000 */
.L_x_24217:
[----:B------:R-:W-:Y:S05]  /*0a00*/  BSYNC.RECONVERGENT B2 ;  /* 0x0000000000027941 */ /* 0x000fea0003800200 */
.L_x_24216:
[----:B------:R0:W2:Y:S02]  /*0a10*/  F2I.U32.F64.TRUNC R10, R14 ;  /* 0x0000000e000a7311 */ /* 0x0000a4000030d000 */
.L_x_24215:
[----:B------:R-:W-:Y:S05]  /*0a20*/  BSYNC.RECONVERGENT B1 ;  /* 0x0000000000017941 */ /* 0x000fea0003800200 */
.L_x_24214:
        /* <DEDUP_REMOVED lines=20> */
.L_x_24221:
[----:B------:R-:W-:Y:S05]  /*0b70*/  BSYNC.RECONVERGENT B2 ;  /* 0x0000000000027941 */ /* 0x000fea0003800200 */
.L_x_24220:
[----:B------:R0:W2:Y:S02]  /*0b80*/  F2I.U32.F64.TRUNC R11, R14 ;  /* 0x0000000e000b7311 */ /* 0x0000a4000030d000 */
.L_x_24219:
[----:B------:R-:W-:Y:S05]  /*0b90*/  BSYNC.RECONVERGENT B1 ;  /* 0x0000000000017941 */ /* 0x000fea0003800200 */
.L_x_24218:
        /* <DEDUP_REMOVED lines=20> */
.L_x_24225:
[----:B------:R-:W-:Y:S05]  /*0ce0*/  BSYNC.RECONVERGENT B2 ;  /* 0x0000000000027941 */ /* 0x000fea0003800200 */
.L_x_24224:
[----:B------:R0:W2:Y:S02]  /*0cf0*/  F2I.U32.F64.TRUNC R7, R14 ;  /* 0x0000000e00077311 */ /* 0x0000a4000030d000 */
.L_x_24223:
[----:B------:R-:W-:Y:S05]  /*0d00*/  BSYNC.RECONVERGENT B1 ;  /* 0x0000000000017941 */ /* 0x000fea0003800200 */
.L_x_24222:
        /* <DEDUP_REMOVED lines=20> */
.L_x_24229:
[----:B------:R-:W-:Y:S05]  /*0e50*/  BSYNC.RECONVERGENT B2 ;  /* 0x0000000000027941 */ /* 0x000fea0003800200 */
.L_x_24228:
[----:B------:R0:W2:Y:S02]  /*0e60*/  F2I.U32.F64.TRUNC R5, R14 ;  /* 0x0000000e00057311 */ /* 0x0000a4000030d000 */
.L_x_24227:
[----:B------:R-:W-:Y:S05]  /*0e70*/  BSYNC.RECONVERGENT B1 ;  /* 0x0000000000017941 */ /* 0x000fea0003800200 */
.L_x_24226:
        /* <DEDUP_REMOVED lines=20> */
.L_x_24233:
[----:B------:R-:W-:Y:S05]  /*0fc0*/  BSYNC.RECONVERGENT B2 ;  /* 0x0000000000027941 */ /* 0x000fea0003800200 */
.L_x_24232:
[----:B------:R0:W2:Y:S02]  /*0fd0*/  F2I.U32.F64.TRUNC R4, R14 ;  /* 0x0000000e00047311 */ /* 0x0000a4000030d000 */
.L_x_24231:
[----:B------:R-:W-:Y:S05]  /*0fe0*/  BSYNC.RECONVERGENT B1 ;  /* 0x0000000000017941 */ /* 0x000fea0003800200 */
.L_x_24230:
        /* <DEDUP_REMOVED lines=18> */
.L_x_24236:
        /* <DEDUP_REMOVED lines=8> */
.L_x_24237:
        /* <DEDUP_REMOVED lines=8> */
.L_x_24238:
        /* <DEDUP_REMOVED lines=8> */
.L_x_24239:
        /* <DEDUP_REMOVED lines=9> */
.L_x_24240:
[----:B------:R-:W-:Y:S05]  /*1320*/  BSYNC.RELIABLE B1 ;  /* 0x0000000000017941 */ /* 0x000fea0003800100 */
.L_x_24235:
[----:B------:R-:W-:-:S13]  /*1330*/  ISETP.GE.U32.AND P0, PT, R6, UR5, PT ;  /* 0x0000000506007c0c */ /* 0x000fda000bf06070 */
[----:B0-----:R-:W0:Y:S01]  /*1340*/  @!P0 LDC.64 R8, c[0x0][0x390] ;  /* 0x0000e400ff088b82 */ /* 0x001e220000000a00 */
[C---:B-1----:R-:W-:Y:S02]  /*1350*/  @!P0 VIADD R3, R6.reuse, UR4 ;  /* 0x0000000406038c36 */ /* 0x042fe40008000000 */
[----:B------:R-:W-:-:S03]  /*1360*/  @!P0 VIADD R6, R6, 0x80 ;  /* 0x0000008006068836 */ /* 0x000fc60000000000 */
[----:B0-----:R-:W-:-:S04]  /*1370*/  @!P0 IADD3 R2, P1, PT, R3, R8, RZ ;  /* 0x0000000803028210 */ /* 0x001fc80007f3e0ff */
[----:B------:R-:W-:-:S05]  /*1380*/  @!P0 IADD3.X R3, PT, PT, RZ, R9, RZ, P1, !PT ;  /* 0x00000009ff038210 */ /* 0x000fca0000ffe4ff */
[----:B--2---:R0:W-:Y:S04]  /*1390*/  @!P0 STG.E.U8 desc[UR8][R2.64], R5 ;  /* 0x0000000502008986 */ /* 0x0041e8000c101108 */
.L_x_24241:
[----:B------:R-:W-:Y:S05]  /*13a0*/  BSYNC.RECONVERGENT B0 ;  /* 0x0000000000007941 */ /* 0x000fea0003800200 */
.L_x_24234:
        /* <DEDUP_REMOVED lines=9> */
.L_x_24201:
        /* <DEDUP_REMOVED lines=8> */
[----:B------:R-:W-:Y:S01]  /*14c0*/  BSSY.RECONVERGENT B1, `(.L_x_24242) ;  /* 0x0000018000017945 */ /* 0x000fe20003800200 */
[C---:B--2---:R-:W-:Y:S02]  /*14d0*/  PRMT R0, R10.reuse, 0x7770, RZ ;  /* 0x000077700a007816 */ /* 0x044fe400000000ff */
[----:B------:R-:W-:Y:S02]  /*14e0*/  PRMT R3, R10, 0x7771, RZ ;  /* 0x000077710a037816 */ /* 0x000fe400000000ff */
[C---:B------:R-:W-:Y:S01]  /*14f0*/  PRMT R9, R11.reuse, 0x7772, RZ ;  /* 0x000077720b097816 */ /* 0x040fe200000000ff */
        /* <DEDUP_REMOVED lines=19> */
[----:B------:R-:W-:Y:S05]  /*1630*/  CALL.REL.NOINC `($__internal_62_$__cuda_sm20_dblrcp_rn_slowpath_v3) ;  /* 0x0000000800387944 */ /* 0x000fea0003c00000 */
.L_x_24243:
[----:B------:R-:W-:Y:S05]  /*1640*/  BSYNC.RECONVERGENT B1 ;  /* 0x0000000000017941 */ /* 0x000fea0003800200 */
.L_x_24242:
        /* <DEDUP_REMOVED lines=17> */
.L_x_24245:
[----:B------:R-:W-:Y:S05]  /*1760*/  BSYNC.RECONVERGENT B1 ;  /* 0x0000000000017941 */ /* 0x000fea0003800200 */
.L_x_24244:
        /* <DEDUP_REMOVED lines=16> */
[----:B------:R-:W-:Y:S05]  /*1870*/  CALL.REL.NOINC `($__internal_62_$__cuda_sm20_dblrcp_rn_slowpath_v3) ;  /* 0x0000000400a87944 */ /* 0x000fea0003c00000 */
.L_x_24247:
[----:B------:R-:W-:Y:S05]  /*1880*/  BSYNC.RECONVERGENT B1 ;  /* 0x0000000000017941 */ /* 0x000fea0003800200 */
.L_x_24246:
        /* <DEDUP_REMOVED lines=17> */
.L_x_24249:
[----:B------:R-:W-:Y:S05]  /*19a0*/  BSYNC.RECONVERGENT B1 ;  /* 0x0000000000017941 */ /* 0x000fea0003800200 */
.L_x_24248:
        /* <DEDUP_REMOVED lines=17> */
.L_x_24251:
[----:B------:R-:W-:Y:S05]  /*1ac0*/  BSYNC.RECONVERGENT B1 ;  /* 0x0000000000017941 */ /* 0x000fea0003800200 */
.L_x_24250:
        /* <DEDUP_REMOVED lines=17> */
.L_x_24253:
[----:B------:R-:W-:Y:S05]  /*1be0*/  BSYNC.RECONVERGENT B1 ;  /* 0x0000000000017941 */ /* 0x000fea0003800200 */
.L_x_24252:
        /* <DEDUP_REMOVED lines=16> */
[----:B------:R-:W-:Y:S05]  /*1cf0*/  CALL.REL.NOINC `($__internal_62_$__cuda_sm20_dblrcp_rn_slowpath_v3) ;  /* 0x0000000000887944 */ /* 0x000fea0003c00000 */
.L_x_24255:
[----:B------:R-:W-:Y:S05]  /*1d00*/  BSYNC.RECONVERGENT B1 ;  /* 0x0000000000017941 */ /* 0x000fea0003800200 */
.L_x_24254:
        /* <DEDUP_REMOVED lines=17> */
.L_x_24257:
[----:B------:R-:W-:Y:S05]  /*1e20*/  BSYNC.RECONVERGENT B1 ;  /* 0x0000000000017941 */ /* 0x000fea0003800200 */
.L_x_24256:
        /* <DEDUP_REMOVED lines=13> */
[----:B------:R-:W-:Y:S01]  /*1f00*/  STG.E.64 desc[UR8][R2.64], R6 ;  /* 0x0000000602007986 */ /* 0x000fe2000c101b08 */
[----:B------:R-:W-:Y:S05]  /*1f10*/  EXIT ;  /* 0x000000000000794d */ /* 0x000fea0003800000 */
        .weak           $__internal_62_$__cuda_sm20_dblrcp_rn_slowpath_v3
        .type           $__internal_62_$__cuda_sm20_dblrcp_rn_slowpath_v3,@function
        .size           $__internal_62_$__cuda_sm20_dblrcp_rn_slowpath_v3,(.L_x_68355 - $__internal_62_$__cuda_sm20_dblrcp_rn_slowpath_v3)
$__internal_62_$__cuda_sm20_dblrcp_rn_slowpath_v3:
        /* <DEDUP_REMOVED lines=24> */
.L_x_24261:
        /* <DEDUP_REMOVED lines=10> */
.L_x_24259:
[----:B------:R-:W-:Y:S01]  /*2140*/  LOP3.LUT R15, R13, 0x80000, RZ, 0xfc, !PT ;  /* 0x000800000d0f7812 */ /* 0x000fe200078efcff */
[----:B------:R-:W-:-:S07]  /*2150*/  IMAD.MOV.U32 R14, RZ, RZ, R12 ;  /* 0x000000ffff0e7224 */ /* 0x000fce00078e000c */
.L_x_24260:
[----:B------:R-:W-:Y:S05]  /*2160*/  BSYNC.RECONVERGENT B0 ;  /* 0x0000000000007941 */ /* 0x000fea0003800200 */
.L_x_24258:
[----:B------:R-:W-:Y:S02]  /*2170*/  IMAD.MOV.U32 R12, RZ, RZ, R8 ;  /* 0x000000ffff0c7224 */ /* 0x000fe400078e0008 */
[----:B------:R-:W-:-:S04]  /*2180*/  IMAD.MOV.U32 R13, RZ, RZ, 0x0 ;  /* 0x00000000ff0d7424 */ /* 0x000fc800078e00ff */
[----:B------:R-:W-:Y:S05]  /*2190*/  RET.REL.NODEC R12 `(_ZN2at6native29vectorized_elementwise_kernelILi8EZNS0_50_GLOBAL__N__2680c7bb_12_PowKernel_cu_7dd49032_300329pow_tensor_scalar_kernel_implIhhEEvRNS_18TensorIteratorBaseET0_EUlhE1_St5arrayIPcLm2EEEEviS6_T1_) ;  /* 0xffffffdc0c987950 */ /* 0x000fea0003c3ffff */
.L_x_24262:
        /* <DEDUP_REMOVED lines=14> */
.L_x_68355:


//--------------------- .text._ZN2at6native18elementwise_kernelILi128ELi4EZNS0_15gpu_kernel_implIZNS0_50_GLOBAL__N__2680c7bb_12_PowKernel_cu_7dd49032_300329pow_tensor_scalar_kernel_implIhhEEvRNS_18TensorIteratorBaseET0_EUlhE0_EEvS6_RKT_EUliE_EEviT1_ --------------------------
	.section	.text._ZN2at6native18elementwise_kernelILi128ELi4EZNS0_15gpu_kernel_implIZNS0_50_GLOBAL__N__2680c7bb_12_PowKernel_cu_7dd49032_300329pow_tensor_scalar_kernel_implIhhEEvRNS_18TensorIteratorBaseET0_EUlhE0_EEvS6_RKT_EUliE_EEviT1_,"ax",@progbits
	.align	128
        .global         _ZN2at6native18elementwise_kernelILi128ELi4EZNS0_15gpu_kernel_implIZNS0_50_GLOBAL__N__2680c7bb_12_PowKernel_cu_7dd49032_300329pow_tensor_scalar_kernel_implIhhEEvRNS_18TensorIteratorBaseET0_EUlhE0_EEvS6_RKT_EUliE_EEviT1_
        .type           _ZN2at6native18elementwise_kernelILi128ELi4EZNS0_15gpu_kernel_implIZNS0_50_GLOBAL__N__2680c7bb_12_PowKernel_cu_7dd49032_300329pow_tensor_scalar_kernel_implIhhEEvRNS_18TensorIteratorBaseET0_EUlhE0_EEvS6_RKT_EUliE_EEviT1_,@function
        .size           _ZN2at6native18elementwise_kernelILi128ELi4EZNS0_15gpu_kernel_implIZNS0_50_GLOBAL__N__2680c7bb_12_PowKernel_cu_7dd49032_300329pow_tensor_scalar_kernel_implIhhEEvRNS_18TensorIteratorBaseET0_EUlhE0_EEvS6_RKT_EUliE_EEviT1_,(.L_x_68657 - _ZN2at6native18elementwise_kernelILi128ELi4EZNS0_15gpu_kernel_implIZNS0_50_GLOBAL__N__2680c7bb_12_PowKernel_cu_7dd49032_300329pow_tensor_scalar_kernel_implIhhEEvRNS_18TensorIteratorBaseET0_EUlhE0_EEvS6_RKT_EUliE_EEviT1_)
        .other          _ZN2at6native18elementwise_kernelILi128ELi4EZNS0_15gpu_kernel_implIZNS0_50_GLOBAL__N__2680c7bb_12_PowKernel_cu_7dd49032_300329pow_tensor_scalar_kernel_implIhhEEvRNS_18TensorIteratorBaseET0_EUlhE0_EEvS6_RKT_EUliE_EEviT1_,@"STO_CUDA_ENTRY STV_DEFAULT"
_ZN2at6native18elementwise_kernelILi128ELi4EZNS0_15gpu_kernel_implIZNS0_50_GLOBAL__N__2680c7bb_12_PowKernel_cu_7dd49032_300329pow_tensor_scalar_kernel_implIhhEEvRNS_18TensorIteratorBaseET0_EUlhE0_EEvS6_RKT_EUliE_EEviT1_:
.text._ZN2at6native18elementwise_kernelILi128ELi4EZNS0_15gpu_kernel_implIZNS0_50_GLOBAL__N__2680c7bb_12_PowKernel_cu_7dd49032_300329pow_tensor_scalar_kernel_implIhhEEvRNS_18TensorIteratorBaseET0_EUlhE0_EEvS6_RKT_EUliE_EEviT1_:
        /* <DEDUP_REMOVED lines=319> */
.L_x_24265:
        /* <DEDUP_REMOVED lines=16> */
.L_x_24269:
[----:B------:R0:W5:Y:S01]  /*14f0*/  LDG.E.U8 R0, desc[UR36][R4.64] ;  /* 0x0000002404007981 */ /* 0x000162000c1e1100 */
[----:B------:R-:W-:Y:S05]  /*1500*/  BRA `(.L_x_24271) ;  /* 0x0000000c005c7947 */ /* 0x000fea0003800000 */
.L_x_24268:
        /* <DEDUP_REMOVED lines=8> */
.L_x_24273:
[----:B------:R3:W5:Y:S01]  /*1590*/  LDG.E.U8 R0, desc[UR36][R4.64] ;  /* 0x0000002404007981 */ /* 0x000762000c1e1100 */
[----:B------:R-:W-:Y:S05]  /*15a0*/  BRA `(.L_x_24271) ;  /* 0x0000000c00347947 */ /* 0x000fea0003800000 */
.L_x_24272:
[----:B------:R0:W5:Y:S01]  /*15b0*/  LDG.E.U16 R0, desc[UR36][R4.64] ;  /* 0x0000002404007981 */ /* 0x000162000c1e1500 */
[----:B------:R-:W-:Y:S05]  /*15c0*/  BRA `(.L_x_24271) ;  /* 0x0000000c002c7947 */ /* 0x000fea0003800000 */
.L_x_24267:
        /* <DEDUP_REMOVED lines=10> */
.L_x_24275:
[----:B------:R-:W2:Y:S02]  /*1670*/  LDG.E.U16 R2, desc[UR36][R4.64] ;  /* 0x0000002404027981 */ /* 0x000ea4000c1e1500 */
[----:B--2---:R-:W-:-:S06]  /*1680*/  HADD2.F32 R2, -RZ, R2.H0_H0 ;  /* 0x20000002ff027230 */ /* 0x004fcc0000004100 */
[----:B------:R-:W0:Y:S02]  /*1690*/  F2I.S64.TRUNC R2, R2 ;  /* 0x0000000200027311 */ /* 0x000e24000020d900 */
[----:B0-----:R-:W-:Y:S01]  /*16a0*/  PRMT R0, R2, 0x7610, R0 ;  /* 0x0000761002007816 */ /* 0x001fe20000000000 */
[----:B------:R-:W-:Y:S06]  /*16b0*/  BRA `(.L_x_24271) ;  /* 0x0000000800f07947 */ /* 0x000fec0003800000 */
.L_x_24274:
        /* <DEDUP_REMOVED lines=10> */
.L_x_24277:
[----:B------:R-:W2:Y:S02]  /*1760*/  LDG.E.U16 R4, desc[UR36][R4.64] ;  /* 0x0000002404047981 */ /* 0x000ea4000c1e1500 */
[----:B--2---:R-:W-:-:S06]  /*1770*/  HADD2.F32 R2, -RZ, R4.H0_H0 ;  /* 0x20000004ff027230 */ /* 0x004fcc0000004100 */
[----:B------:R-:W0:Y:S02]  /*1780*/  F2I.S64.TRUNC R2, R2 ;  /* 0x0000000200027311 */ /* 0x000e24000020d900 */
[----:B0-----:R-:W-:Y:S01]  /*1790*/  PRMT R0, R2, 0x7610, R0 ;  /* 0x0000761002007816 */ /* 0x001fe20000000000 */
[----:B------:R-:W-:Y:S06]  /*17a0*/  BRA `(.L_x_24271) ;  /* 0x0000000800b47947 */ /* 0x000fec0003800000 */
.L_x_24276:
[----:B------:R-:W2:Y:S02]  /*17b0*/  LDG.E.64 R2, desc[UR36][R4.64] ;  /* 0x0000002404027981 */ /* 0x000ea4000c1e1b00 */
[----:B--2---:R-:W0:Y:S02]  /*17c0*/  F2I.S64.F64.TRUNC R2, R2 ;  /* 0x0000000200027311 */ /* 0x004e24000030d900 */
[----:B0-----:R-:W-:Y:S01]  /*17d0*/  PRMT R0, R2, 0x7610, R0 ;  /* 0x0000761002007816 */ /* 0x001fe20000000000 */
[----:B------:R-:W-:Y:S06]  /*17e0*/  BRA `(.L_x_24271) ;  /* 0x0000000800a47947 */ /* 0x000fec0003800000 */
.L_x_24266:
        /* <DEDUP_REMOVED lines=12> */
.L_x_24280:
[----:B------:R-:W2:Y:S02]  /*18b0*/  LDG.E.64 R4, desc[UR36][R4.64] ;  /* 0x0000002404047981 */ /* 0x000ea4000c1e1b00 */
[----:B--2---:R-:W0:Y:S02]  /*18c0*/  F2I.S64.F64.TRUNC R2, R4 ;  /* 0x0000000400027311 */ /* 0x004e24000030d900 */
[----:B0-----:R-:W-:Y:S01]  /*18d0*/  PRMT R0, R2, 0x7610, R0 ;  /* 0x0000761002007816 */ /* 0x001fe20000000000 */
[----:B------:R-:W-:Y:S06]  /*18e0*/  BRA `(.L_x_24271) ;  /* 0x0000000800647947 */ /* 0x000fec0003800000 */
.L_x_24279:
        /* <DEDUP_REMOVED lines=27> */
.L_x_24282:
        /* <DEDUP_REMOVED lines=14> */
.L_x_24281:
[----:B------:R-:W2:Y:S02]  /*1b80*/  LDG.E.U16 R2, desc[UR36][R4.64] ;  /* 0x0000002404027981 */ /* 0x000ea4000c1e1500 */
[----:B--2---:R-:W-:-:S06]  /*1b90*/  IMAD.U32 R2, R2, 0x10000, RZ ;  /* 0x0001000002027824 */ /* 0x004fcc00078e00ff */
[----:B------:R-:W0:Y:S02]  /*1ba0*/  F2I.S64.TRUNC R2, R2 ;  /* 0x0000000200027311 */ /* 0x000e24000020d900 */
[----:B0-----:R-:W-:Y:S01]  /*1bb0*/  PRMT R0, R2, 0x7610, R0 ;  /* 0x0000761002007816 */ /* 0x001fe20000000000 */
[----:B------:R-:W-:Y:S06]  /*1bc0*/  BRA `(.L_x_24271) ;  /* 0x0000000400ac7947 */ /* 0x000fec0003800000 */
.L_x_24278:
        /* <DEDUP_REMOVED lines=10> */
.L_x_24285:
        /* <DEDUP_REMOVED lines=21> */
.L_x_24289:
[----:B------:R-:W-:Y:S05]  /*1dc0*/  BSYNC.RECONVERGENT B1 ;  /* 0x0000000000017941 */ /* 0x000fea0003800200 */
.L_x_24288:
[----:B------:R-:W-:Y:S02]  /*1dd0*/  SHF.L.U32 R0, R0, 0x14, RZ ;  /* 0x0000001400007819 */ /* 0x000fe400000006ff */
[----:B------:R-:W-:-:S04]  /*1de0*/  LEA R2, R2, 0x3b800000, 0x17 ;  /* 0x3b80000002027811 */ /* 0x000fc800078eb8ff */
[----:B------:R-:W-:-:S07]  /*1df0*/  LOP3.LUT R2, R2, R0, R7, 0xfe, !PT ;  /* 0x0000000002027212 */ /* 0x000fce00078efe07 */
.L_x_24287:
[----:B------:R-:W-:Y:S05]  /*1e00*/  BSYNC.RECONVERGENT B0 ;  /* 0x0000000000007941 */ /* 0x000fea0003800200 */
.L_x_24286:
[----:B------:R-:W0:Y:S02]  /*1e10*/  F2I.S64.TRUNC R2, R2 ;  /* 0x0000000200027311 */ /* 0x000e24000020d900 */
[----:B0-----:R-:W-:Y:S01]  /*1e20*/  PRMT R0, R2, 0x7610, R0 ;  /* 0x0000761002007816 */ /* 0x001fe20000000000 */
[----:B------:R-:W-:Y:S06]  /*1e30*/  BRA `(.L_x_24271) ;  /* 0x0000000400107947 */ /* 0x000fec0003800000 */
.L_x_24284:
        /* <DEDUP_REMOVED lines=21> */
.L_x_24293:
[----:B------:R-:W-:Y:S05]  /*1f90*/  BSYNC.RECONVERGENT B1 ;  /* 0x0000000000017941 */ /* 0x000fea0003800200 */
.L_x_24292:
[----:B------:R-:W-:Y:S01]  /*1fa0*/  IMAD.SHL.U32 R0, R0, 0x200000, RZ ;  /* 0x0020000000007824 */ /* 0x000fe200078e00ff */
[----:B------:R-:W-:-:S04]  /*1fb0*/  LEA R2, R2, 0x37800000, 0x17 ;  /* 0x3780000002027811 */ /* 0x000fc800078eb8ff */
[----:B------:R-:W-:-:S07]  /*1fc0*/  LOP3.LUT R2, R2, R0, R7, 0xfe, !PT ;  /* 0x0000000002027212 */ /* 0x000fce00078efe07 */
.L_x_24291:
[----:B------:R-:W-:Y:S05]  /*1fd0*/  BSYNC.RECONVERGENT B0 ;  /* 0x0000000000007941 */ /* 0x000fea0003800200 */
.L_x_24290:
[----:B------:R-:W0:Y:S02]  /*1fe0*/  F2I.S64.TRUNC R2, R2 ;  /* 0x0000000200027311 */ /* 0x000e24000020d900 */
[----:B0-----:R-:W-:Y:S01]  /*1ff0*/  PRMT R0, R2, 0x7610, R0 ;  /* 0x0000761002007816 */ /* 0x001fe20000000000 */
[----:B------:R-:W-:Y:S06]  /*2000*/  BRA `(.L_x_24271) ;  /* 0x00000000009c7947 */ /* 0x000fec0003800000 */
.L_x_24283:
[----:B------:R-:W-:-:S09]  /*2010*/  UISETP.NE.AND UP0, UPT, UR4, 0x1c, UPT ;  /* 0x0000001c0400788c */ /* 0x000fd2000bf05270 */
[----:B------:R-:W-:Y:S05]  /*2020*/  BRA.U !UP0, `(.L_x_24294) ;  /* 0x0000000108907547 */ /* 0x000fea000b800000 */
[----:B------:R-:W-:-:S09]  /*2030*/  UISETP.NE.AND UP0, UPT, UR4, 0x1d, UPT ;  /* 0x0000001d0400788c */ /* 0x000fd2000bf05270 */
[----:B------:R-:W-:Y:S05]  /*2040*/  BRA.U !UP0, `(.L_x_24295) ;  /* 0x0000000108807547 */ /* 0x000fea000b800000 */
[----:B------:R-:W-:-:S09]  /*2050*/  UISETP.NE.AND UP0, UPT, UR4, 0x2c, UPT ;  /* 0x0000002c0400788c */ /* 0x000fd2000bf05270 */
[----:B------:R-:W-:Y:S05]  /*2060*/  BRA.U !UP0, `(.L_x_24296) ;  /* 0x0000000108487547 */ /* 0x000fea000b800000 */
.L_x_24270:
        /* <DEDUP_REMOVED lines=16> */
.L_x_24297:
[----:B------:R-:W-:Y:S01]  /*2170*/  PRMT R0, RZ, 0x7610, R0 ;  /* 0x00007610ff007816 */ /* 0x000fe20000000000 */
[----:B------:R-:W-:Y:S06]  /*2180*/  BRA `(.L_x_24271) ;  /* 0x00000000003c7947 */ /* 0x000fec0003800000 */
.L_x_24296:
        /* <DEDUP_REMOVED lines=8> */
.L_x_24299:
[----:B------:R-:W-:Y:S05]  /*2210*/  BSYNC.RECONVERGENT B0 ;  /* 0x0000000000007941 */ /* 0x000fea0003800200 */
.L_x_24298:
[----:B------:R-:W0:Y:S02]  /*2220*/  F2I.S64.TRUNC R2, R2 ;  /* 0x0000000200027311 */ /* 0x000e24000020d900 */
[----:B0-----:R-:W-:Y:S01]  /*2230*/  PRMT R0, R2, 0x7610, R0 ;  /* 0x0000761002007816 */ /* 0x001fe20000000000 */
[----:B------:R-:W-:Y:S06]  /*2240*/  BRA `(.L_x_24271) ;  /* 0x00000000000c7947 */ /* 0x000fec0003800000 */
.L_x_24295:
[----:B------:R2:W5:Y:S01]  /*2250*/  LDG.E.U8 R0, desc[UR36][R4.64] ;  /* 0x0000002404007981 */ /* 0x000562000c1e1100 */
[----:B------:R-:W-:Y:S05]  /*2260*/  BRA `(.L_x_24271) ;  /* 0x0000000000047947 */ /* 0x000fea0003800000 */
.L_x_24294:
[----:B------:R1:W5:Y:S02]  /*2270*/  LDG.E.U8 R0, desc[UR36][R4.64] ;  /* 0x0000002404007981 */ /* 0x000364000c1e1100 */
.L_x_24271:
[----:B------:R-:W0:Y:S02]  /*2280*/  LDCU.64 UR6, c[0x0][0x580] ;  /* 0x0000b000ff0677ac */ /* 0x000e240008000a00 */
[----:B012345:R-:W-:Y:S01]  /*2290*/  PRMT R4, R0, 0x9910, RZ ;  /* 0x0000991000047816 */ /* 0x03ffe200000000ff */
[----:B------:R-:W-:Y:S01]  /*22a0*/  BSSY.RECONVERGENT B6, `(.L_x_24300) ;  /* 0x00000ea000067945 */ /* 0x000fe20003800200 */
[----:B------:R-:W-:-:S03]  /*22b0*/  UPRMT UR4, UR41, 0x9910, URZ ;  /* 0x0000991029047896 */ /* 0x000fc600080000ff */
[----:B------:R-:W-:Y:S01]  /*22c0*/  IMAD R0, R4, R4, RZ ;  /* 0x0000000404007224 */ /* 0x000fe200078e02ff */
[----:B------:R-:W-:-:S04]  /*22d0*/  UISETP.GT.AND UP0, UPT, UR4, 0x9, UPT ;  /* 0x000000090400788c */ /* 0x000fc8000bf04270 */
[----:B------:R-:W-:-:S05]  /*22e0*/  PRMT R5, R0, 0x9910, RZ ;  /* 0x0000991000057816 */ /* 0x000fca00000000ff */
[----:B------:R-:W-:Y:S01]  /*22f0*/  IMAD R5, R4, R5, RZ ;  /* 0x0000000504057224 */ /* 0x000fe200078e02ff */
[----:B------:R-:W-:-:S05]  /*2300*/  IADD3 R2, P0, PT, R16, UR6, RZ ;  /* 0x0000000610027c10 */ /* 0x000fca000ff1e0ff */
        /* <DEDUP_REMOVED lines=12> */
.L_x_24304:
[----:B------:R3:W-:Y:S01]  /*23d0*/  STG.E.U8 desc[UR36][R2.64], R5 ;  /* 0x0000000502007986 */ /* 0x0007e2000c101124 */
[----:B------:R-:W-:Y:S05]  /*23e0*/  BRA `(.L_x_24306) ;  /* 0x0000000c00547947 */ /* 0x000fea0003800000 */
.L_x_24303:
        /* <DEDUP_REMOVED lines=10> */
.L_x_24308:
[----:B------:R-:W-:-:S05]  /*2490*/  LOP3.LUT R5, R5, 0xff, RZ, 0xc0, !PT ;  /* 0x000000ff05057812 */ /* 0x000fca00078ec0ff */
[----:B------:R1:W-:Y:S01]  /*24a0*/  STG.E desc[UR36][R2.64], R5 ;  /* 0x0000000502007986 */ /* 0x0003e2000c101924 */
[----:B------:R-:W-:Y:S05]  /*24b0*/  BRA `(.L_x_24306) ;  /* 0x0000000c00207947 */ /* 0x000fea0003800000 */
.L_x_24307:
[----:B------:R-:W-:-:S05]  /*24c0*/  LOP3.LUT R5, R5, 0xff, RZ, 0xc0, !PT ;  /* 0x000000ff05057812 */ /* 0x000fca00078ec0ff */
[----:B------:R2:W-:Y:S01]  /*24d0*/  STG.E.U16 desc[UR36][R2.64], R5 ;  /* 0x0000000502007986 */ /* 0x0005e2000c101524 */
[----:B------:R-:W-:Y:S05]  /*24e0*/  BRA `(.L_x_24306) ;  /* 0x0000000c00147947 */ /* 0x000fea0003800000 */
.L_x_24302:
        /* <DEDUP_REMOVED lines=10> */
.L_x_24310:
[----:B------:R-:W-:-:S04]  /*2590*/  LOP3.LUT R5, R5, 0xff, RZ, 0xc0, !PT ;  /* 0x000000ff05057812 */ /* 0x000fc800078ec0ff */
[----:B------:R-:W0:Y:S02]  /*25a0*/  I2F.U16 R0, R5 ;  /* 0x0000000500007306 */ /* 0x000e240000101000 */
[----:B0-----:R-:W-:-:S05]  /*25b0*/  F2FP.F16.F32.PACK_AB R0, RZ, R0 ;  /* 0x00000000ff00723e */ /* 0x001fca00000000ff */
[----:B------:R0:W-:Y:S01]  /*25c0*/  STG.E.U16 desc[UR36][R2.64], R0 ;  /* 0x0000000002007986 */ /* 0x0001e2000c101524 */
[----:B------:R-:W-:Y:S05]  /*25d0*/  BRA `(.L_x_24306) ;  /* 0x0000000800d87947 */ /* 0x000fea0003800000 */
.L_x_24309:
[----:B------:R-:W-:-:S09]  /*25e0*/  UISETP.NE.AND UP0, UPT, UR4, 0x7, UPT ;  /* 0x000000070400788c */ /* 0x000fd2000bf05270 */
[----:B------:R-:W-:Y:S05]  /*25f0*/  BRA.U !UP0, `(.L_x_24311) ;  /* 0x00000001083c7547 */ /* 0x000fea000b800000 */
[----:B------:R-:W-:-:S09]  /*2600*/  UISETP.NE.AND UP0, UPT, UR4, 0x8, UPT ;  /* 0x000000080400788c */ /* 0x000fd2000bf05270 */
[----:B------:R-:W-:Y:S05]  /*2610*/  BRA.U !UP0, `(.L_x_24312) ;  /* 0x00000001081c7547 */ /* 0x000fea000b800000 */
[----:B------:R-:W-:-:S09]  /*2620*/  UISETP.NE.AND UP0, UPT, UR4, 0x9, UPT ;  /* 0x000000090400788c */ /* 0x000fd2000bf05270 */
[----:B------:R-:W-:Y:S05]  /*2630*/  BRA.U UP0, `(.L_x_24305) ;  /* 0x0000000900207547 */ /* 0x000fea000b800000 */
[----:B------:R-:W-:Y:S01]  /*2640*/  LOP3.LUT R5, R5, 0xff, RZ, 0xc0, !PT ;  /* 0x000000ff05057812 */ /* 0x000fe200078ec0ff */
[----:B------:R-:W-:-:S03]  /*2650*/  HFMA2 R7, -RZ, RZ, 0, 0 ;  /* 0x00000000ff077431 */ /* 0x000fc600000001ff */
[----:B------:R-:W0:Y:S02]  /*2660*/  I2F.U16 R6, R5 ;  /* 0x0000000500067306 */ /* 0x000e240000101000 */
[----:B0-----:R0:W-:Y:S01]  /*2670*/  STG.E.64 desc[UR36][R2.64], R6 ;  /* 0x0000000602007986 */ /* 0x0011e2000c101b24 */
[----:B------:R-:W-:Y:S05]  /*2680*/  BRA `(.L_x_24306) ;  /* 0x0000000800ac7947 */ /* 0x000fea0003800000 */
.L_x_24312:
[----:B------:R-:W-:-:S06]  /*2690*/  LOP3.LUT R5, R5, 0xff, RZ, 0xc0, !PT ;  /* 0x000000ff05057812 */ /* 0x000fcc00078ec0ff */
[----:B------:R-:W0:Y:S02]  /*26a0*/  I2F.U16 R5, R5 ;  /* 0x0000000500057306 */ /* 0x000e240000101000 */
[----:B0-----:R-:W-:-:S04]  /*26b0*/  F2FP.F16.F32.PACK_AB R5, RZ, R5 ;  /* 0x00000005ff05723e */ /* 0x001fc800000000ff */
[----:B------:R-:W-:-:S05]  /*26c0*/  PRMT R5, R5, 0x5410, RZ ;  /* 0x0000541005057816 */ /* 0x000fca00000000ff */
[----:B------:R0:W-:Y:S01]  /*26d0*/  STG.E desc[UR36][R2.64], R5 ;  /* 0x0000000502007986 */ /* 0x0001e2000c101924 */
[----:B------:R-:W-:Y:S05]  /*26e0*/  BRA `(.L_x_24306) ;  /* 0x0000000800947947 */ /* 0x000fea0003800000 */
.L_x_24311:
[----:B------:R-:W-:-:S06]  /*26f0*/  LOP3.LUT R5, R5, 0xff, RZ, 0xc0, !PT ;  /* 0x000000ff05057812 */ /* 0x000fcc00078ec0ff */
[----:B------:R-:W0:Y:S02]  /*2700*/  I2F.F64.U16 R4, R5 ;  /* 0x0000000500047312 */ /* 0x000e240000101800 */
[----:B0-----:R0:W-:Y:S01]  /*2710*/  STG.E.64 desc[UR36][R2.64], R4 ;  /* 0x0000000402007986 */ /* 0x0011e2000c101b24 */
[----:B------:R-:W-:Y:S05]  /*2720*/  BRA `(.L_x_24306) ;  /* 0x0000000800847947 */ /* 0x000fea0003800000 */
.L_x_24301:
        /* <DEDUP_REMOVED lines=12> */
.L_x_24315:
[----:B------:R-:W-:Y:S02]  /*27f0*/  LOP3.LUT R5, R5, 0xff, RZ, 0xc0, !PT ;  /* 0x000000ff05057812 */ /* 0x000fe400078ec0ff */
[----:B------:R-:W-:-:S04]  /*2800*/  CS2R R6, SRZ ;  /* 0x0000000000067805 */ /* 0x000fc8000001ff00 */
[----:B------:R-:W0:Y:S02]  /*2810*/  I2F.F64.U16 R4, R5 ;  /* 0x0000000500047312 */ /* 0x000e240000101800 */
[----:B0-----:R0:W-:Y:S01]  /*2820*/  STG.E.128 desc[UR36][R2.64], R4 ;  /* 0x0000000402007986 */ /* 0x0011e2000c101d24 */
[----:B------:R-:W-:Y:S05]  /*2830*/  BRA `(.L_x_24306) ;  /* 0x0000000800407947 */ /* 0x000fea0003800000 */
.L_x_24314:
        /* <DEDUP_REMOVED lines=18> */
.L_x_24319:
[----:B------:R-:W-:Y:S05]  /*2960*/  BSYNC.RECONVERGENT B0 ;  /* 0x0000000000007941 */ /* 0x000fea0003800200 */
.L_x_24318:
[----:B------:R0:W-:Y:S01]  /*2970*/  STG.E.U8 desc[UR36][R2.64], R5 ;  /* 0x0000000502007986 */ /* 0x0001e2000c101124 */
[----:B------:R-:W-:Y:S05]  /*2980*/  BRA `(.L_x_24306) ;  /* 0x0000000400ec7947 */ /* 0x000fea0003800000 */
.L_x_24317:
        /* <DEDUP_REMOVED lines=17> */
.L_x_24316:
[----:B------:R-:W-:-:S04]  /*2aa0*/  LOP3.LUT R5, R5, 0xff, RZ, 0xc0, !PT ;  /* 0x000000ff05057812 */ /* 0x000fc800078ec0ff */
[----:B------:R-:W0:Y:S02]  /*2ab0*/  I2F.U16 R0, R5 ;  /* 0x0000000500007306 */ /* 0x000e240000101000 */
[----:B0-----:R-:W-:-:S05]  /*2ac0*/  F2FP.BF16.F32.PACK_AB R0, RZ, R0 ;  /* 0x00000000ff00723e */ /* 0x001fca00000010ff */
[----:B------:R0:W-:Y:S01]  /*2ad0*/  STG.E.U16 desc[UR36][R2.64], R0 ;  /* 0x0000000002007986 */ /* 0x0001e2000c101524 */
[----:B------:R-:W-:Y:S05]  /*2ae0*/  BRA `(.L_x_24306) ;  /* 0x0000000400947947 */ /* 0x000fea0003800000 */
.L_x_24313:
        /* <DEDUP_REMOVED lines=11> */
.L_x_24322:
        /* <DEDUP_REMOVED lines=13> */
.L_x_24325:
[----:B------:R-:W-:-:S04]  /*2c70*/  SHF.R.U32.HI R0, RZ, 0x14, R5 ;  /* 0x00000014ff007819 */ /* 0x000fc80000011605 */
[----:B------:R-:W-:-:S04]  /*2c80*/  LOP3.LUT R0, R0, 0x1, RZ, 0xc0, !PT ;  /* 0x0000000100007812 */ /* 0x000fc800078ec0ff */
[----:B------:R-:W-:-:S04]  /*2c90*/  IADD3 R0, PT, PT, R5, 0x487ffff, R0 ;  /* 0x0487ffff05007810 */ /* 0x000fc80007ffe000 */
[----:B------:R-:W-:-:S04]  /*2ca0*/  SHF.R.U32.HI R0, RZ, 0x14, R0 ;  /* 0x00000014ff007819 */ /* 0x000fc80000011600 */
[----:B------:R-:W-:-:S07]  /*2cb0*/  LOP3.LUT R4, R0, 0xff, RZ, 0xc0, !PT ;  /* 0x000000ff00047812 */ /* 0x000fce00078ec0ff */
.L_x_24326:
[----:B------:R-:W-:-:S07]  /*2cc0*/  PRMT R0, R4, 0x7610, R0 ;  /* 0x0000761004007816 */ /* 0x000fce0000000000 */
.L_x_24324:
[----:B------:R-:W-:Y:S05]  /*2cd0*/  BSYNC.RECONVERGENT B0 ;  /* 0x0000000000007941 */ /* 0x000fea0003800200 */
.L_x_24323:
[----:B------:R0:W-:Y:S01]  /*2ce0*/  STG.E.U8 desc[UR36][R2.64], R0 ;  /* 0x0000000002007986 */ /* 0x0001e2000c101124 */
[----:B------:R-:W-:Y:S05]  /*2cf0*/  BRA `(.L_x_24306) ;  /* 0x0000000400107947 */ /* 0x000fea0003800000 */
.L_x_24321:
[----:B------:R-:W-:Y:S01]  /*2d00*/  LOP3.LUT R5, R5, 0xff, RZ, 0xc0, !PT ;  /* 0x000000ff05057812 */ /* 0x000fe200078ec0ff */
[----:B------:R-:W-:Y:S01]  /*2d10*/  BSSY.RECONVERGENT B0, `(.L_x_24327) ;  /* 0x0000012000007945 */ /* 0x000fe20003800200 */
[----:B------:R-:W-:-:S04]  /*2d20*/  MOV R0, 0x80 ;  /* 0x0000008000007802 */ /* 0x000fc80000000f00 */
        /* <DEDUP_REMOVED lines=10> */
.L_x_24329:
[----:B------:R-:W-:-:S04]  /*2dd0*/  SHF.R.U32.HI R0, RZ, 0x15, R5 ;  /* 0x00000015ff007819 */ /* 0x000fc80000011605 */
[----:B------:R-:W-:-:S04]  /*2de0*/  LOP3.LUT R0, R0, 0x1, RZ, 0xc0, !PT ;  /* 0x0000000100007812 */ /* 0x000fc800078ec0ff */
[----:B------:R-:W-:-:S04]  /*2df0*/  IADD3 R0, PT, PT, R5, 0x88fffff, R0 ;  /* 0x088fffff05007810 */ /* 0x000fc80007ffe000 */
[----:B------:R-:W-:-:S04]  /*2e00*/  SHF.R.U32.HI R0, RZ, 0x15, R0 ;  /* 0x00000015ff007819 */ /* 0x000fc80000011600 */
[----:B------:R-:W-:-:S07]  /*2e10*/  LOP3.LUT R4, R0, 0xff, RZ, 0xc0, !PT ;  /* 0x000000ff00047812 */ /* 0x000fce00078ec0ff */
.L_x_24330:
[----:B------:R-:W-:-:S07]  /*2e20*/  PRMT R0, R4, 0x7610, R0 ;  /* 0x0000761004007816 */ /* 0x000fce0000000000 */
.L_x_24328:
[----:B------:R-:W-:Y:S05]  /*2e30*/  BSYNC.RECONVERGENT B0 ;  /* 0x0000000000007941 */ /* 0x000fea0003800200 */
.L_x_24327:
[----:B------:R0:W-:Y:S01]  /*2e40*/  STG.E.U8 desc[UR36][R2.64], R0 ;  /* 0x0000000002007986 */ /* 0x0001e2000c101124 */
[----:B------:R-:W-:Y:S05]  /*2e50*/  BRA `(.L_x_24306) ;  /* 0x0000000000b87947 */ /* 0x000fea0003800000 */
.L_x_24320:
[----:B------:R-:W-:-:S09]  /*2e60*/  UISETP.NE.AND UP0, UPT, UR4, 0x1c, UPT ;  /* 0x0000001c0400788c */ /* 0x000fd2000bf05270 */
[----:B------:R-:W-:Y:S05]  /*2e70*/  BRA.U !UP0, `(.L_x_24331) ;  /* 0x0000000108a87547 */ /* 0x000fea000b800000 */
[----:B------:R-:W-:-:S09]  /*2e80*/  UISETP.NE.AND UP0, UPT, UR4, 0x1d, UPT ;  /* 0x0000001d0400788c */ /* 0x000fd2000bf05270 */
[----:B------:R-:W-:Y:S05]  /*2e90*/  BRA.U !UP0, `(.L_x_24332) ;  /* 0x0000000108907547 */ /* 0x000fea000b800000 */
[----:B------:R-:W-:-:S09]  /*2ea0*/  UISETP.NE.AND UP0, UPT, UR4, 0x2c, UPT ;  /* 0x0000002c0400788c */ /* 0x000fd2000bf05270 */
[----:B------:R-:W-:Y:S05]  /*2eb0*/  BRA.U !UP0, `(.L_x_24333) ;  /* 0x0000000108447547 */ /* 0x000fea000b800000 */
.L_x_24305:
        /* <DEDUP_REMOVED lines=16> */
.L_x_24334:
[----:B------:R-:W-:Y:S05]  /*2fc0*/  BRA `(.L_x_24306) ;  /* 0x00000000005c7947 */ /* 0x000fea0003800000 */
.L_x_24333:
        /* <DEDUP_REMOVED lines=17> */
.L_x_24332:
[----:B------:R-:W-:Y:S01]  /*30e0*/  LOP3.LUT R4, R5, 0xff, RZ, 0xc0, !PT ;  /* 0x000000ff05047812 */ /* 0x000fe200078ec0ff */
[----:B------:R-:W-:-:S05]  /*30f0*/  IMAD.MOV.U32 R5, RZ, RZ, RZ ;  /* 0x000000ffff057224 */ /* 0x000fca00078e00ff */
[----:B------:R0:W-:Y:S01]  /*3100*/  STG.E.64 desc[UR36][R2.64], R4 ;  /* 0x0000000402007986 */ /* 0x0001e2000c101b24 */
[----:B------:R-:W-:Y:S05]  /*3110*/  BRA `(.L_x_24306) ;  /* 0x0000000000087947 */ /* 0x000fea0003800000 */
.L_x_24331:
[----:B------:R-:W-:-:S05]  /*3120*/  LOP3.LUT R5, R5, 0xff, RZ, 0xc0, !PT ;  /* 0x000000ff05057812 */ /* 0x000fca00078ec0ff */
[----:B------:R0:W-:Y:S02]  /*3130*/  STG.E desc[UR36][R2.64], R5 ;  /* 0x0000000502007986 */ /* 0x0001e4000c101924 */
.L_x_24306:
[----:B------:R-:W-:Y:S05]  /*3140*/  BSYNC.RECONVERGENT B6 ;  /* 0x0000000000067941 */ /* 0x000fea0003800200 */
.L_x_24300:
[----:B------:R-:W-:-:S07]  /*3150*/  VIADD R17, R17, 0x80 ;  /* 0x0000008011117836 */ /* 0x000fce0000000000 */
.L_x_24264:
[----:B------:R-:W-:Y:S05]  /*3160*/  BSYNC.RECONVERGENT B7 ;  /* 0x0000000000077941 */ /* 0x000fea0003800200 */
.L_x_24263:
        /* <DEDUP_REMOVED lines=307> */
.L_x_24337:
[----:B------:R-:W0:Y:S01]  /*44a0*/  LDCU.64 UR6, c[0x0][0x588] ;  /* 0x0000b100ff0677ac */ /* 0x000e220008000a00 */
[----:B------:R-:W-:-:S04]  /*44b0*/  UPRMT UR4, UR42, 0x9910, URZ ;  /* 0x000099102a047896 */ /* 0x000fc800080000ff */
[----:B------:R-:W-:Y:S01]  /*44c0*/  UISETP.GT.AND UP0, UPT, UR4, 0x9, UPT ;  /* 0x000000090400788c */ /* 0x000fe2000bf04270 */
[----:B0-----:R-:W-:-:S04]  /*44d0*/  IADD3 R4, P0, PT, R0, UR6, RZ ;  /* 0x0000000600047c10 */ /* 0x001fc8000ff1e0ff */
[----:B-1234-:R-:W-:-:S04]  /*44e0*/  IADD3.X R5, PT, PT, RZ, UR7, RZ, P0, !PT ;  /* 0x00000007ff057c10 */ /* 0x01efc800087fe4ff */
        /* <DEDUP_REMOVED lines=11> */
.L_x_24341:
[----:B------:R4:W5:Y:S01]  /*45a0*/  LDG.E.U8 R0, desc[UR36][R4.64] ;  /* 0x0000002404007981 */ /* 0x000962000c1e1100 */
[----:B------:R-:W-:Y:S05]  /*45b0*/  BRA `(.L_x_24343) ;  /* 0x0000000c005c7947 */ /* 0x000fea0003800000 */
.L_x_24340:
        /* <DEDUP_REMOVED lines=8> */
.L_x_24345:
[----:B------:R0:W5:Y:S01]  /*4640*/  LDG.E.U8 R0, desc[UR36][R4.64] ;  /* 0x0000002404007981 */ /* 0x000162000c1e1100 */
[----:B------:R-:W-:Y:S05]  /*4650*/  BRA `(.L_x_24343) ;  /* 0x0000000c00347947 */ /* 0x000fea0003800000 */
.L_x_24344:
[----:B------:R0:W5:Y:S01]  /*4660*/  LDG.E.U16 R0, desc[UR36][R4.64] ;  /* 0x0000002404007981 */ /* 0x000162000c1e1500 */
[----:B------:R-:W-:Y:S05]  /*4670*/  BRA `(.L_x_24343) ;  /* 0x0000000c002c7947 */ /* 0x000fea0003800000 */
.L_x_24339:
        /* <DEDUP_REMOVED lines=10> */
.L_x_24347:
[----:B------:R-:W2:Y:S02]  /*4720*/  LDG.E.U16 R2, desc[UR36][R4.64] ;  /* 0x0000002404027981 */ /* 0x000ea4000c1e1500 */
[----:B--2---:R-:W-:-:S06]  /*4730*/  HADD2.F32 R2, -RZ, R2.H0_H0 ;  /* 0x20000002ff027230 */ /* 0x004fcc0000004100 */
[----:B------:R-:W0:Y:S02]  /*4740*/  F2I.S64.TRUNC R2, R2 ;  /* 0x0000000200027311 */ /* 0x000e24000020d900 */
[----:B0-----:R-:W-:Y:S01]  /*4750*/  PRMT R0, R2, 0x7610, R0 ;  /* 0x0000761002007816 */ /* 0x001fe20000000000 */
[----:B------:R-:W-:Y:S06]  /*4760*/  BRA `(.L_x_24343) ;  /* 0x0000000800f07947 */ /* 0x000fec0003800000 */
.L_x_24346:
        /* <DEDUP_REMOVED lines=10> */
.L_x_24349:
[----:B------:R-:W2:Y:S02]  /*4810*/  LDG.E.U16 R4, desc[UR36][R4.64] ;  /* 0x0000002404047981 */ /* 0x000ea4000c1e1500 */
[----:B--2---:R-:W-:-:S06]  /*4820*/  HADD2.F32 R2, -RZ, R4.H0_H0 ;  /* 0x20000004ff027230 */ /* 0x004fcc0000004100 */
[----:B------:R-:W0:Y:S02]  /*4830*/  F2I.S64.TRUNC R2, R2 ;  /* 0x0000000200027311 */ /* 0x000e24000020d900 */
[----:B0-----:R-:W-:Y:S01]  /*4840*/  PRMT R0, R2, 0x7610, R0 ;  /* 0x0000761002007816 */ /* 0x001fe20000000000 */
[----:B------:R-:W-:Y:S06]  /*4850*/  BRA `(.L_x_24343) ;  /* 0x0000000800b47947 */ /* 0x000fec0003800000 */
.L_x_24348:
[----:B------:R-:W2:Y:S02]  /*4860*/  LDG.E.64 R2, desc[UR36][R4.64] ;  /* 0x0000002404027981 */ /* 0x000ea4000c1e1b00 */
[----:B--2---:R-:W0:Y:S02]  /*4870*/  F2I.S64.F64.TRUNC R2, R2 ;  /* 0x0000000200027311 */ /* 0x004e24000030d900 */
[----:B0-----:R-:W-:Y:S01]  /*4880*/  PRMT R0, R2, 0x7610, R0 ;  /* 0x0000761002007816 */ /* 0x001fe20000000000 */
[----:B------:R-:W-:Y:S06]  /*4890*/  BRA `(.L_x_24343) ;  /* 0x0000000800a47947 */ /* 0x000fec0003800000 */
.L_x_24338:
        /* <DEDUP_REMOVED lines=12> */
.L_x_24352:
[----:B------:R-:W2:Y:S02]  /*4960*/  LDG.E.64 R4, desc[UR36][R4.64] ;  /* 0x0000002404047981 */ /* 0x000ea4000c1e1b00 */
[----:B--2---:R-:W0:Y:S02]  /*4970*/  F2I.S64.F64.TRUNC R2, R4 ;  /* 0x0000000400027311 */ /* 0x004e24000030d900 */
[----:B0-----:R-:W-:Y:S01]  /*4980*/  PRMT R0, R2, 0x7610, R0 ;  /* 0x0000761002007816 */ /* 0x001fe20000000000 */
[----:B------:R-:W-:Y:S06]  /*4990*/  BRA `(.L_x_24343) ;  /* 0x0000000800647947 */ /* 0x000fec0003800000 */
.L_x_24351:
        /* <DEDUP_REMOVED lines=27> */
.L_x_24354:
        /* <DEDUP_REMOVED lines=14> */
.L_x_24353:
[----:B------:R-:W2:Y:S02]  /*4c30*/  LDG.E.U16 R2, desc[UR36][R4.64] ;  /* 0x0000002404027981 */ /* 0x000ea4000c1e1500 */
[----:B--2---:R-:W-:-:S06]  /*4c40*/  IMAD.U32 R2, R2, 0x10000, RZ ;  /* 0x0001000002027824 */ /* 0x004fcc00078e00ff */
[----:B------:R-:W0:Y:S02]  /*4c50*/  F2I.S64.TRUNC R2, R2 ;  /* 0x0000000200027311 */ /* 0x000e24000020d900 */
[----:B0-----:R-:W-:Y:S01]  /*4c60*/  PRMT R0, R2, 0x7610, R0 ;  /* 0x0000761002007816 */ /* 0x001fe20000000000 */
[----:B------:R-:W-:Y:S06]  /*4c70*/  BRA `(.L_x_24343) ;  /* 0x0000000400ac7947 */ /* 0x000fec0003800000 */
.L_x_24350:
        /* <DEDUP_REMOVED lines=10> */
.L_x_24357:
        /* <DEDUP_REMOVED lines=21> */
.L_x_24361:
[----:B------:R-:W-:Y:S05]  /*4e70*/  BSYNC.RECONVERGENT B1 ;  /* 0x0000000000017941 */ /* 0x000fea0003800200 */
.L_x_24360:
[----:B------:R-:W-:Y:S01]  /*4e80*/  IMAD.SHL.U32 R0, R0, 0x100000, RZ ;  /* 0x0010000000007824 */ /* 0x000fe200078e00ff */
[----:B------:R-:W-:-:S04]  /*4e90*/  LEA R2, R2, 0x3b800000, 0x17 ;  /* 0x3b80000002027811 */ /* 0x000fc800078eb8ff */
[----:B------:R-:W-:-:S07]  /*4ea0*/  LOP3.LUT R2, R2, R0, R7, 0xfe, !PT ;  /* 0x0000000002027212 */ /* 0x000fce00078efe07 */
.L_x_24359:
[----:B------:R-:W-:Y:S05]  /*4eb0*/  BSYNC.RECONVERGENT B0 ;  /* 0x0000000000007941 */ /* 0x000fea0003800200 */
.L_x_24358:
[----:B------:R-:W0:Y:S02]  /*4ec0*/  F2I.S64.TRUNC R2, R2 ;  /* 0x0000000200027311 */ /* 0x000e24000020d900 */
[----:B0-----:R-:W-:Y:S01]  /*4ed0*/  PRMT R0, R2, 0x7610, R0 ;  /* 0x0000761002007816 */ /* 0x001fe20000000000 */
[----:B------:R-:W-:Y:S06]  /*4ee0*/  BRA `(.L_x_24343) ;  /* 0x0000000400107947 */ /* 0x000fec0003800000 */
.L_x_24356:
        /* <DEDUP_REMOVED lines=21> */
.L_x_24365:
[----:B------:R-:W-:Y:S05]  /*5040*/  BSYNC.RECONVERGENT B1 ;  /* 0x0000000000017941 */ /* 0x000fea0003800200 */
.L_x_24364:
[----:B------:R-:W-:Y:S02]  /*5050*/  SHF.L.U32 R0, R0, 0x15, RZ ;  /* 0x0000001500007819 */ /* 0x000fe400000006ff */
[----:B------:R-:W-:-:S04]  /*5060*/  LEA R2, R2, 0x37800000, 0x17 ;  /* 0x3780000002027811 */ /* 0x000fc800078eb8ff */
[----:B------:R-:W-:-:S07]  /*5070*/  LOP3.LUT R2, R2, R0, R7, 0xfe, !PT ;  /* 0x0000000002027212 */ /* 0x000fce00078efe07 */
.L_x_24363:
[----:B------:R-:W-:Y:S05]  /*5080*/  BSYNC.RECONVERGENT B0 ;  /* 0x0000000000007941 */ /* 0x000fea0003800200 */
.L_x_24362:
[----:B------:R-:W0:Y:S02]  /*5090*/  F2I.S64.TRUNC R2, R2 ;  /* 0x0000000200027311 */ /* 0x000e24000020d900 */
[----:B0-----:R-:W-:Y:S01]  /*50a0*/  PRMT R0, R2, 0x7610, R0 ;  /* 0x0000761002007816 */ /* 0x001fe20000000000 */
[----:B------:R-:W-:Y:S06]  /*50b0*/  BRA `(.L_x_24343) ;  /* 0x00000000009c7947 */ /* 0x000fec0003800000 */
.L_x_24355:
        /* <DEDUP_REMOVED lines=14> */
.L_x_24369:
[----:B------:R-:W-:Y:S05]  /*51a0*/  BSYNC.RECONVERGENT B0 ;  /* 0x0000000000007941 */ /* 0x000fea0003800200 */
.L_x_24368:
[----:B------:R-:W0:Y:S02]  /*51b0*/  F2I.S64.TRUNC R2, R2 ;  /* 0x0000000200027311 */ /* 0x000e24000020d900 */
[----:B0-----:R-:W-:Y:S01]  /*51c0*/  PRMT R0, R2, 0x7610, R0 ;  /* 0x0000761002007816 */ /* 0x001fe20000000000 */
[----:B------:R-:W-:Y:S06]  /*51d0*/  BRA `(.L_x_24343) ;  /* 0x0000000000547947 */ /* 0x000fec0003800000 */
.L_x_24342:
        /* <DEDUP_REMOVED lines=16> */
.L_x_24370:
[----:B------:R-:W-:Y:S01]  /*52e0*/  PRMT R0, RZ, 0x7610, R0 ;  /* 0x00007610ff007816 */ /* 0x000fe20000000000 */
[----:B------:R-:W-:Y:S06]  /*52f0*/  BRA `(.L_x_24343) ;  /* 0x00000000000c7947 */ /* 0x000fec0003800000 */
.L_x_24367:
[----:B------:R1:W5:Y:S01]  /*5300*/  LDG.E.U8 R0, desc[UR36][R4.64] ;  /* 0x0000002404007981 */ /* 0x000362000c1e1100 */
[----:B------:R-:W-:Y:S05]  /*5310*/  BRA `(.L_x_24343) ;  /* 0x0000000000047947 */ /* 0x000fea0003800000 */
.L_x_24366:
[----:B------:R2:W5:Y:S02]  /*5320*/  LDG.E.U8 R0, desc[UR36][R4.64] ;  /* 0x0000002404007981 */ /* 0x000564000c1e1100 */
.L_x_24343:
        /* <DEDUP_REMOVED lines=21> */
.L_x_24375:
[----:B------:R0:W-:Y:S01]  /*5480*/  STG.E.U8 desc[UR36][R2.64], R5 ;  /* 0x0000000502007986 */ /* 0x0001e2000c101124 */
[----:B------:R-:W-:Y:S05]  /*5490*/  BRA `(.L_x_24377) ;  /* 0x0000000c00507947 */ /* 0x000fea0003800000 */
.L_x_24374:
        /* <DEDUP_REMOVED lines=10> */
.L_x_24379:
[----:B------:R-:W-:-:S05]  /*5540*/  LOP3.LUT R5, R5, 0xff, RZ, 0xc0, !PT ;  /* 0x000000ff05057812 */ /* 0x000fca00078ec0ff */
[----:B------:R0:W-:Y:S01]  /*5550*/  STG.E desc[UR36][R2.64], R5 ;  /* 0x0000000502007986 */ /* 0x0001e2000c101924 */
[----:B------:R-:W-:Y:S05]  /*5560*/  BRA `(.L_x_24377) ;  /* 0x0000000c001c7947 */ /* 0x000fea0003800000 */
.L_x_24378:
[----:B------:R-:W-:-:S05]  /*5570*/  LOP3.LUT R5, R5, 0xff, RZ, 0xc0, !PT ;  /* 0x000000ff05057812 */ /* 0x000fca00078ec0ff */
[----:B------:R0:W-:Y:S01]  /*5580*/  STG.E.U16 desc[UR36][R2.64], R5 ;  /* 0x0000000502007986 */ /* 0x0001e2000c101524 */
[----:B------:R-:W-:Y:S05]  /*5590*/  BRA `(.L_x_24377) ;  /* 0x0000000c00107947 */ /* 0x000fea0003800000 */
.L_x_24373:
        /* <DEDUP_REMOVED lines=10> */
.L_x_24381:
[----:B------:R-:W-:-:S04]  /*5640*/  LOP3.LUT R5, R5, 0xff, RZ, 0xc0, !PT ;  /* 0x000000ff05057812 */ /* 0x000fc800078ec0ff */
[----:B------:R-:W0:Y:S02]  /*5650*/  I2F.U16 R0, R5 ;  /* 0x0000000500007306 */ /* 0x000e240000101000 */
[----:B0-----:R-:W-:-:S05]  /*5660*/  F2FP.F16.F32.PACK_AB R0, RZ, R0 ;  /* 0x00000000ff00723e */ /* 0x001fca00000000ff */
[----:B------:R0:W-:Y:S01]  /*5670*/  STG.E.U16 desc[UR36][R2.64], R0 ;  /* 0x0000000002007986 */ /* 0x0001e2000c101524 */
[----:B------:R-:W-:Y:S05]  /*5680*/  BRA `(.L_x_24377) ;  /* 0x0000000800d47947 */ /* 0x000fea0003800000 */
.L_x_24380:
        /* <DEDUP_REMOVED lines=11> */
.L_x_24383:
[----:B------:R-:W-:-:S06]  /*5740*/  LOP3.LUT R5, R5, 0xff, RZ, 0xc0, !PT ;  /* 0x000000ff05057812 */ /* 0x000fcc00078ec0ff */
[----:B------:R-:W0:Y:S02]  /*5750*/  I2F.U16 R5, R5 ;  /* 0x0000000500057306 */ /* 0x000e240000101000 */
[----:B0-----:R-:W-:-:S04]  /*5760*/  F2FP.F16.F32.PACK_AB R5, RZ, R5 ;  /* 0x00000005ff05723e */ /* 0x001fc800000000ff */
[----:B------:R-:W-:-:S05]  /*5770*/  PRMT R5, R5, 0x5410, RZ ;  /* 0x0000541005057816 */ /* 0x000fca00000000ff */
[----:B------:R0:W-:Y:S01]  /*5780*/  STG.E desc[UR36][R2.64], R5 ;  /* 0x0000000502007986 */ /* 0x0001e2000c101924 */
[----:B------:R-:W-:Y:S05]  /*5790*/  BRA `(.L_x_24377) ;  /* 0x0000000800907947 */ /* 0x000fea0003800000 */
.L_x_24382:
[----:B------:R-:W-:-:S06]  /*57a0*/  LOP3.LUT R5, R5, 0xff, RZ, 0xc0, !PT ;  /* 0x000000ff05057812 */ /* 0x000fcc00078ec0ff */
[----:B------:R-:W0:Y:S02]  /*57b0*/  I2F.F64.U16 R4, R5 ;  /* 0x0000000500047312 */ /* 0x000e240000101800 */
[----:B0-----:R0:W-:Y:S01]  /*57c0*/  STG.E.64 desc[UR36][R2.64], R4 ;  /* 0x0000000402007986 */ /* 0x0011e2000c101b24 */
[----:B------:R-:W-:Y:S05]  /*57d0*/  BRA `(.L_x_24377) ;  /* 0x0000000800807947 */ /* 0x000fea0003800000 */
.L_x_24372:
        /* <DEDUP_REMOVED lines=13> */
.L_x_24387:
[----:B------:R-:W-:Y:S01]  /*58b0*/  LOP3.LUT R5, R5, 0xff, RZ, 0xc0, !PT ;  /* 0x000000ff05057812 */ /* 0x000fe200078ec0ff */
        /* <DEDUP_REMOVED lines=17> */
.L_x_24389:
[----:B------:R-:W-:Y:S05]  /*59d0*/  BSYNC.RECONVERGENT B0 ;  /* 0x0000000000007941 */ /* 0x000fea0003800200 */
.L_x_24388:
[----:B------:R0:W-:Y:S01]  /*59e0*/  STG.E.U8 desc[UR36][R2.64], R0 ;  /* 0x0000000002007986 */ /* 0x0001e2000c101124 */
[----:B------:R-:W-:Y:S05]  /*59f0*/  BRA `(.L_x_24377) ;  /* 0x0000000400f87947 */ /* 0x000fea0003800000 */
.L_x_24386:
        /* <DEDUP_REMOVED lines=18> */
.L_x_24391:
[----:B------:R-:W-:Y:S05]  /*5b20*/  BSYNC.RECONVERGENT B0 ;  /* 0x0000000000007941 */ /* 0x000fea0003800200 */
.L_x_24390:
[----:B------:R0:W-:Y:S01]  /*5b30*/  STG.E.U8 desc[UR36][R2.64], R0 ;  /* 0x0000000002007986 */ /* 0x0001e2000c101124 */
[----:B------:R-:W-:Y:S05]  /*5b40*/  BRA `(.L_x_24377) ;  /* 0x0000000400a47947 */ /* 0x000fea0003800000 */
.L_x_24385:
[----:B------:R-:W-:-:S09]  /*5b50*/  UISETP.NE.AND UP0, UPT, UR4, 0x1c, UPT ;  /* 0x0000001c0400788c */ /* 0x000fd2000bf05270 */
[----:B------:R-:W-:Y:S05]  /*5b60*/  BRA.U !UP0, `(.L_x_24392) ;  /* 0x0000000108647547 */ /* 0x000fea000b800000 */
[----:B------:R-:W-:-:S09]  /*5b70*/  UISETP.NE.AND UP0, UPT, UR4, 0x1d, UPT ;  /* 0x0000001d0400788c */ /* 0x000fd2000bf05270 */
[----:B------:R-:W-:Y:S05]  /*5b80*/  BRA.U !UP0, `(.L_x_24393) ;  /* 0x00000001084c7547 */ /* 0x000fea000b800000 */
[----:B------:R-:W-:-:S09]  /*5b90*/  UISETP.NE.AND UP0, UPT, UR4, 0x2c, UPT ;  /* 0x0000002c0400788c */ /* 0x000fd2000bf05270 */
[----:B------:R-:W-:Y:S05]  /*5ba0*/  BRA.U UP0, `(.L_x_24376) ;  /* 0x0000000100b47547 */ /* 0x000fea000b800000 */
[----:B------:R-:W-:Y:S01]  /*5bb0*/  LOP3.LUT R5, R5, 0xff, RZ, 0xc0, !PT ;  /* 0x000000ff05057812 */ /* 0x000fe200078ec0ff */
        /* <DEDUP_REMOVED lines=16> */
.L_x_24393:
[----:B------:R-:W-:Y:S02]  /*5cc0*/  LOP3.LUT R4, R5, 0xff, RZ, 0xc0, !PT ;  /* 0x000000ff05047812 */ /* 0x000fe400078ec0ff */
[----:B------:R-:W-:-:S05]  /*5cd0*/  MOV R5, RZ ;  /* 0x000000ff00057202 */ /* 0x000fca0000000f00 */
[----:B------:R0:W-:Y:S01]  /*5ce0*/  STG.E.64 desc[UR36][R2.64], R4 ;  /* 0x0000000402007986 */ /* 0x0001e2000c101b24 */
[----:B------:R-:W-:Y:S05]  /*5cf0*/  BRA `(.L_x_24377) ;  /* 0x0000000400387947 */ /* 0x000fea0003800000 */
.L_x_24392:
[----:B------:R-:W-:-:S05]  /*5d00*/  LOP3.LUT R5, R5, 0xff, RZ, 0xc0, !PT ;  /* 0x000000ff05057812 */ /* 0x000fca00078ec0ff */
[----:B------:R0:W-:Y:S01]  /*5d10*/  STG.E desc[UR36][R2.64], R5 ;  /* 0x0000000502007986 */ /* 0x0001e2000c101924 */
[----:B------:R-:W-:Y:S05]  /*5d20*/  BRA `(.L_x_24377) ;  /* 0x00000004002c7947 */ /* 0x000fea0003800000 */
.L_x_24384:
        /* <DEDUP_REMOVED lines=10> */
.L_x_24395:
[----:B------:R-:W-:Y:S02]  /*5dd0*/  LOP3.LUT R5, R5, 0xff, RZ, 0xc0, !PT ;  /* 0x000000ff05057812 */ /* 0x000fe400078ec0ff */
[----:B------:R-:W-:-:S04]  /*5de0*/  CS2R R6, SRZ ;  /* 0x0000000000067805 */ /* 0x000fc8000001ff00 */
[----:B------:R-:W0:Y:S02]  /*5df0*/  I2F.F64.U16 R4, R5 ;  /* 0x0000000500047312 */ /* 0x000e240000101800 */
[----:B0-----:R4:W-:Y:S01]  /*5e00*/  STG.E.128 desc[UR36][R2.64], R4 ;  /* 0x0000000402007986 */ /* 0x0019e2000c101d24 */
[----:B------:R-:W-:Y:S05]  /*5e10*/  BRA `(.L_x_24377) ;  /* 0x0000000000f07947 */ /* 0x000fea0003800000 */
.L_x_24394:
[----:B------:R-:W-:-:S09]  /*5e20*/  UISETP.NE.AND UP0, UPT, UR4, 0xf, UPT ;  /* 0x0000000f0400788c */ /* 0x000fd2000bf05270 */
[----:B------:R-:W-:Y:S05]  /*5e30*/  BRA.U !UP0, `(.L_x_24396) ;  /* 0x0000000108d87547 */ /* 0x000fea000b800000 */
[----:B------:R-:W-:-:S09]  /*5e40*/  UISETP.NE.AND UP0, UPT, UR4, 0x17, UPT ;  /* 0x000000170400788c */ /* 0x000fd2000bf05270 */
[----:B------:R-:W-:Y:S05]  /*5e50*/  BRA.U !UP0, `(.L_x_24397) ;  /* 0x0000000108887547 */ /* 0x000fea000b800000 */
[----:B------:R-:W-:-:S09]  /*5e60*/  UISETP.NE.AND UP0, UPT, UR4, 0x18, UPT ;  /* 0x000000180400788c */ /* 0x000fd2000bf05270 */
[----:B------:R-:W-:Y:S05]  /*5e70*/  BRA.U !UP0, `(.L_x_24398) ;  /* 0x0000000108447547 */ /* 0x000fea000b800000 */
.L_x_24376:
        /* <DEDUP_REMOVED lines=16> */
.L_x_24399:
[----:B------:R-:W-:Y:S05]  /*5f80*/  BRA `(.L_x_24377) ;  /* 0x0000000000947947 */ /* 0x000fea0003800000 */
.L_x_24398:
        /* <DEDUP_REMOVED lines=12> */
.L_x_24401:
[----:B------:R-:W-:Y:S05]  /*6050*/  BSYNC.RECONVERGENT B0 ;  /* 0x0000000000007941 */ /* 0x000fea0003800200 */
.L_x_24400:
[----:B------:R3:W-:Y:S01]  /*6060*/  STG.E.U8 desc[UR36][R2.64], R5 ;  /* 0x0000000502007986 */ /* 0x0007e2000c101124 */
[----:B------:R-:W-:Y:S05]  /*6070*/  BRA `(.L_x_24377) ;  /* 0x0000000000587947 */ /* 0x000fea0003800000 */
.L_x_24397:
        /* <DEDUP_REMOVED lines=13> */
.L_x_24402:
[----:B------:R-:W-:Y:S01]  /*6150*/  IMAD.MOV.U32 R5, RZ, RZ, 0x7f ;  /* 0x0000007fff057424 */ /* 0x000fe200078e00ff */
[----:B------:R-:W-:-:S04]  /*6160*/  ISETP.GT.U32.AND P0, PT, R7, 0x7f800000, PT ;  /* 0x7f8000000700780c */ /* 0x000fc80003f04070 */
[----:B------:R-:W-:-:S05]  /*6170*/  SEL R5, R5, 0x7c, P0 ;  /* 0x0000007c05057807 */ /* 0x000fca0000000000 */
[----:B------:R2:W-:Y:S01]  /*6180*/  STG.E.U8 desc[UR36][R2.64], R5 ;  /* 0x0000000502007986 */ /* 0x0005e2000c101124 */
[----:B------:R-:W-:Y:S05]  /*6190*/  BRA `(.L_x_24377) ;  /* 0x0000000000107947 */ /* 0x000fea0003800000 */
.L_x_24396:
[----:B------:R-:W-:-:S04]  /*61a0*/  LOP3.LUT R5, R5, 0xff, RZ, 0xc0, !PT ;  /* 0x000000ff05057812 */ /* 0x000fc800078ec0ff */
[----:B------:R-:W0:Y:S02]  /*61b0*/  I2F.U16 R0, R5 ;  /* 0x0000000500007306 */ /* 0x000e240000101000 */
[----:B0-----:R-:W-:-:S05]  /*61c0*/  F2FP.BF16.F32.PACK_AB R0, RZ, R0 ;  /* 0x00000000ff00723e */ /* 0x001fca00000010ff */
[----:B------:R0:W-:Y:S02]  /*61d0*/  STG.E.U16 desc[UR36][R2.64], R0 ;  /* 0x0000000002007986 */ /* 0x0001e4000c101524 */
.L_x_24377:
[----:B------:R-:W-:Y:S05]  /*61e0*/  BSYNC.RECONVERGENT B6 ;  /* 0x0000000000067941 */ /* 0x000fea0003800200 */
.L_x_24371:
[----:B------:R-:W-:-:S07]  /*61f0*/  IADD3 R17, PT, PT, R17, 0x80, RZ ;  /* 0x0000008011117810 */ /* 0x000fce0007ffe0ff */
.L_x_24336:
[----:B------:R-:W-:Y:S05]  /*6200*/  BSYNC.RECONVERGENT B7 ;  /* 0x0000000000077941 */ /* 0x000fea0003800200 */
.L_x_24335:
        /* <DEDUP_REMOVED lines=307> */
.L_x_24405:
        /* <DEDUP_REMOVED lines=16> */
.L_x_24409:
[----:B------:R0:W5:Y:S01]  /*7640*/  LDG.E.U8 R0, desc[UR36][R4.64] ;  /* 0x0000002404007981 */ /* 0x000162000c1e1100 */
[----:B------:R-:W-:Y:S05]  /*7650*/  BRA `(.L_x_24411) ;  /* 0x0000000c005c7947 */ /* 0x000fea0003800000 */
.L_x_24408:
        /* <DEDUP_REMOVED lines=8> */
.L_x_24413:
[----:B------:R3:W5:Y:S01]  /*76e0*/  LDG.E.U8 R0, desc[UR36][R4.64] ;  /* 0x0000002404007981 */ /* 0x000762000c1e1100 */
[----:B------:R-:W-:Y:S05]  /*76f0*/  BRA `(.L_x_24411) ;  /* 0x0000000c00347947 */ /* 0x000fea0003800000 */
.L_x_24412:
[----:B------:R2:W5:Y:S01]  /*7700*/  LDG.E.U16 R0, desc[UR36][R4.64] ;  /* 0x0000002404007981 */ /* 0x000562000c1e1500 */
[----:B------:R-:W-:Y:S05]  /*7710*/  BRA `(.L_x_24411) ;  /* 0x0000000c002c7947 */ /* 0x000fea0003800000 */
.L_x_24407:
        /* <DEDUP_REMOVED lines=10> */
.L_x_24415:
[----:B------:R-:W2:Y:S02]  /*77c0*/  LDG.E.U16 R2, desc[UR36][R4.64] ;  /* 0x0000002404027981 */ /* 0x000ea4000c1e1500 */
[----:B--2---:R-:W-:-:S06]  /*77d0*/  HADD2.F32 R2, -RZ, R2.H0_H0 ;  /* 0x20000002ff027230 */ /* 0x004fcc0000004100 */
[----:B------:R-:W0:Y:S02]  /*77e0*/  F2I.S64.TRUNC R2, R2 ;  /* 0x0000000200027311 */ /* 0x000e24000020d900 */
[----:B0-----:R-:W-:Y:S01]  /*77f0*/  PRMT R0, R2, 0x7610, R0 ;  /* 0x0000761002007816 */ /* 0x001fe20000000000 */
[----:B------:R-:W-:Y:S06]  /*7800*/  BRA `(.L_x_24411) ;  /* 0x0000000800f07947 */ /* 0x000fec0003800000 */
.L_x_24414:
        /* <DEDUP_REMOVED lines=10> */
.L_x_24417:
[----:B------:R-:W2:Y:S02]  /*78b0*/  LDG.E.U16 R4, desc[UR36][R4.64] ;  /* 0x0000002404047981 */ /* 0x000ea4000c1e1500 */
[----:B--2---:R-:W-:-:S06]  /*78c0*/  HADD2.F32 R2, -RZ, R4.H0_H0 ;  /* 0x20000004ff027230 */ /* 0x004fcc0000004100 */
[----:B------:R-:W0:Y:S02]  /*78d0*/  F2I.S64.TRUNC R2, R2 ;  /* 0x0000000200027311 */ /* 0x000e24000020d900 */
[----:B0-----:R-:W-:Y:S01]  /*78e0*/  PRMT R0, R2, 0x7610, R0 ;  /* 0x0000761002007816 */ /* 0x001fe20000000000 */
[----:B------:R-:W-:Y:S06]  /*78f0*/  BRA `(.L_x_24411) ;  /* 0x0000000800b47947 */ /* 0x000fec0003800000 */
.L_x_24416:
[----:B------:R-:W2:Y:S02]  /*7900*/  LDG.E.64 R2, desc[UR36][R4.64] ;  /* 0x0000002404027981 */ /* 0x000ea4000c1e1b00 */
[----:B--2---:R-:W0:Y:S02]  /*7910*/  F2I.S64.F64.TRUNC R2, R2 ;  /* 0x0000000200027311 */ /* 0x004e24000030d900 */
[----:B0-----:R-:W-:Y:S01]  /*7920*/  PRMT R0, R2, 0x7610, R0 ;  /* 0x0000761002007816 */ /* 0x001fe20000000000 */
[----:B------:R-:W-:Y:S06]  /*7930*/  BRA `(.L_x_24411) ;  /* 0x0000000800a47947 */ /* 0x000fec0003800000 */
.L_x_24406:
        /* <DEDUP_REMOVED lines=12> */
.L_x_24420:
[----:B------:R-:W2:Y:S02]  /*7a00*/  LDG.E.64 R4, desc[UR36][R4.64] ;  /* 0x0000002404047981 */ /* 0x000ea4000c1e1b00 */
[----:B--2---:R-:W0:Y:S02]  /*7a10*/  F2I.S64.F64.TRUNC R2, R4 ;  /* 0x0000000400027311 */ /* 0x004e24000030d900 */
[----:B0-----:R-:W-:Y:S01]  /*7a20*/  PRMT R0, R2, 0x7610, R0 ;  /* 0x0000761002007816 */ /* 0x001fe20000000000 */
[----:B------:R-:W-:Y:S06]  /*7a30*/  BRA `(.L_x_24411) ;  /* 0x0000000800647947 */ /* 0x000fec0003800000 */
.L_x_24419:
        /* <DEDUP_REMOVED lines=27> */
.L_x_24422:
        /* <DEDUP_REMOVED lines=14> */
.L_x_24421:
[----:B------:R-:W2:Y:S02]  /*7cd0*/  LDG.E.U16 R2, desc[UR36][R4.64] ;  /* 0x0000002404027981 */ /* 0x000ea4000c1e1500 */
[----:B--2---:R-:W-:-:S06]  /*7ce0*/  IMAD.U32 R2, R2, 0x10000, RZ ;  /* 0x0001000002027824 */ /* 0x004fcc00078e00ff */
[----:B------:R-:W0:Y:S02]  /*7cf0*/  F2I.S64.TRUNC R2, R2 ;  /* 0x0000000200027311 */ /* 0x000e24000020d900 */
[----:B0-----:R-:W-:Y:S01]  /*7d00*/  PRMT R0, R2, 0x7610, R0 ;  /* 0x0000761002007816 */ /* 0x001fe20000000000 */
[----:B------:R-:W-:Y:S06]  /*7d10*/  BRA `(.L_x_24411) ;  /* 0x0000000400ac7947 */ /* 0x000fec0003800000 */
.L_x_24418:
        /* <DEDUP_REMOVED lines=10> */
.L_x_24425:
        /* <DEDUP_REMOVED lines=21> */
.L_x_24429:
[----:B------:R-:W-:Y:S05]  /*7f10*/  BSYNC.RECONVERGENT B1 ;  /* 0x0000000000017941 */ /* 0x000fea0003800200 */
.L_x_24428:
[----:B------:R-:W-:Y:S01]  /*7f20*/  IMAD.SHL.U32 R0, R0, 0x100000, RZ ;  /* 0x0010000000007824 */ /* 0x000fe200078e00ff */
[----:B------:R-:W-:-:S04]  /*7f30*/  LEA R2, R2, 0x3b800000, 0x17 ;  /* 0x3b80000002027811 */ /* 0x000fc800078eb8ff */
[----:B------:R-:W-:-:S07]  /*7f40*/  LOP3.LUT R2, R2, R0, R7, 0xfe, !PT ;  /* 0x0000000002027212 */ /* 0x000fce00078efe07 */
.L_x_24427:
[----:B------:R-:W-:Y:S05]  /*7f50*/  BSYNC.RECONVERGENT B0 ;  /* 0x0000000000007941 */ /* 0x000fea0003800200 */
.L_x_24426:
[----:B------:R-:W0:Y:S02]  /*7f60*/  F2I.S64.TRUNC R2, R2 ;  /* 0x0000000200027311 */ /* 0x000e24000020d900 */
[----:B0-----:R-:W-:Y:S01]  /*7f70*/  PRMT R0, R2, 0x7610, R0 ;  /* 0x0000761002007816 */ /* 0x001fe20000000000 */
[----:B------:R-:W-:Y:S06]  /*7f80*/  BRA `(.L_x_24411) ;  /* 0x0000000400107947 */ /* 0x000fec0003800000 */
.L_x_24424:
        /* <DEDUP_REMOVED lines=21> */
.L_x_24433:
[----:B------:R-:W-:Y:S05]  /*80e0*/  BSYNC.RECONVERGENT B1 ;  /* 0x0000000000017941 */ /* 0x000fea0003800200 */
.L_x_24432:
[----:B------:R-:W-:Y:S02]  /*80f0*/  SHF.L.U32 R0, R0, 0x15, RZ ;  /* 0x0000001500007819 */ /* 0x000fe400000006ff */
[----:B------:R-:W-:-:S04]  /*8100*/  LEA R2, R2, 0x37800000, 0x17 ;  /* 0x3780000002027811 */ /* 0x000fc800078eb8ff */
[----:B------:R-:W-:-:S07]  /*8110*/  LOP3.LUT R2, R2, R0, R7, 0xfe, !PT ;  /* 0x0000000002027212 */ /* 0x000fce00078efe07 */
.L_x_24431:
[----:B------:R-:W-:Y:S05]  /*8120*/  BSYNC.RECONVERGENT B0 ;  /* 0x0000000000007941 */ /* 0x000fea0003800200 */
.L_x_24430:
[----:B------:R-:W0:Y:S02]  /*8130*/  F2I.S64.TRUNC R2, R2 ;  /* 0x0000000200027311 */ /* 0x000e24000020d900 */
[----:B0-----:R-:W-:Y:S01]  /*8140*/  PRMT R0, R2, 0x7610, R0 ;  /* 0x0000761002007816 */ /* 0x001fe20000000000 */
[----:B------:R-:W-:Y:S06]  /*8150*/  BRA `(.L_x_24411) ;  /* 0x00000000009c7947 */ /* 0x000fec0003800000 */
.L_x_24423:
        /* <DEDUP_REMOVED lines=14> */
.L_x_24437:
[----:B------:R-:W-:Y:S05]  /*8240*/  BSYNC.RECONVERGENT B0 ;  /* 0x0000000000007941 */ /* 0x000fea0003800200 */
.L_x_24436:
[----:B------:R-:W0:Y:S02]  /*8250*/  F2I.S64.TRUNC R2, R2 ;  /* 0x0000000200027311 */ /* 0x000e24000020d900 */
[----:B0-----:R-:W-:Y:S01]  /*8260*/  PRMT R0, R2, 0x7610, R0 ;  /* 0x0000761002007816 */ /* 0x001fe20000000000 */
[----:B------:R-:W-:Y:S06]  /*8270*/  BRA `(.L_x_24411) ;  /* 0x0000000000547947 */ /* 0x000fec0003800000 */
.L_x_24410:
        /* <DEDUP_REMOVED lines=16> */
.L_x_24438:
[----:B------:R-:W-:Y:S01]  /*8380*/  PRMT R0, RZ, 0x7610, R0 ;  /* 0x00007610ff007816 */ /* 0x000fe20000000000 */
[----:B------:R-:W-:Y:S06]  /*8390*/  BRA `(.L_x_24411) ;  /* 0x00000000000c7947 */ /* 0x000fec0003800000 */
.L_x_24435:
[----:B------:R0:W5:Y:S01]  /*83a0*/  LDG.E.U8 R0, desc[UR36][R4.64] ;  /* 0x0000002404007981 */ /* 0x000162000c1e1100 */
[----:B------:R-:W-:Y:S05]  /*83b0*/  BRA `(.L_x_24411) ;  /* 0x0000000000047947 */ /* 0x000fea0003800000 */
.L_x_24434:
[----:B------:R0:W5:Y:S02]  /*83c0*/  LDG.E.U8 R0, desc[UR36][R4.64] ;  /* 0x0000002404007981 */ /* 0x000164000c1e1100 */
.L_x_24411:
        /* <DEDUP_REMOVED lines=21> */
.L_x_24443:
[----:B------:R0:W-:Y:S01]  /*8520*/  STG.E.U8 desc[UR36][R2.64], R5 ;  /* 0x0000000502007986 */ /* 0x0001e2000c101124 */
[----:B------:R-:W-:Y:S05]  /*8530*/  BRA `(.L_x_24445) ;  /* 0x0000000c00507947 */ /* 0x000fea0003800000 */
.L_x_24442:
        /* <DEDUP_REMOVED lines=10> */
.L_x_24447:
[----:B------:R-:W-:-:S05]  /*85e0*/  LOP3.LUT R5, R5, 0xff, RZ, 0xc0, !PT ;  /* 0x000000ff05057812 */ /* 0x000fca00078ec0ff */
[----:B------:R0:W-:Y:S01]  /*85f0*/  STG.E desc[UR36][R2.64], R5 ;  /* 0x0000000502007986 */ /* 0x0001e2000c101924 */
[----:B------:R-:W-:Y:S05]  /*8600*/  BRA `(.L_x_24445) ;  /* 0x0000000c001c7947 */ /* 0x000fea0003800000 */
.L_x_24446:
[----:B------:R-:W-:-:S05]  /*8610*/  LOP3.LUT R5, R5, 0xff, RZ, 0xc0, !PT ;  /* 0x000000ff05057812 */ /* 0x000fca00078ec0ff */
[----:B------:R0:W-:Y:S01]  /*8620*/  STG.E.U16 desc[UR36][R2.64], R5 ;  /* 0x0000000502007986 */ /* 0x0001e2000c101524 */
[----:B------:R-:W-:Y:S05]  /*8630*/  BRA `(.L_x_24445) ;  /* 0x0000000c00107947 */ /* 0x000fea0003800000 */
.L_x_24441:
        /* <DEDUP_REMOVED lines=10> */
.L_x_24449:
[----:B------:R-:W-:-:S04]  /*86e0*/  LOP3.LUT R5, R5, 0xff, RZ, 0xc0, !PT ;  /* 0x000000ff05057812 */ /* 0x000fc800078ec0ff */
[----:B------:R-:W0:Y:S02]  /*86f0*/  I2F.U16 R0, R5 ;  /* 0x0000000500007306 */ /* 0x000e240000101000 */
[----:B0-----:R-:W-:-:S05]  /*8700*/  F2FP.F16.F32.PACK_AB R0, RZ, R0 ;  /* 0x00000000ff00723e */ /* 0x001fca00000000ff */
[----:B------:R0:W-:Y:S01]  /*8710*/  STG.E.U16 desc[UR36][R2.64], R0 ;  /* 0x0000000002007986 */ /* 0x0001e2000c101524 */
[----:B------:R-:W-:Y:S05]  /*8720*/  BRA `(.L_x_24445) ;  /* 0x0000000800d47947 */ /* 0x000fea0003800000 */
.L_x_24448:
[----:B------:R-:W-:-:S09]  /*8730*/  UISETP.NE.AND UP0, UPT, UR4, 0x7, UPT ;  /* 0x000000070400788c */ /* 0x000fd2000bf05270 */
[----:B------:R-:W-:Y:S05]  /*8740*/  BRA.U !UP0, `(.L_x_24450) ;  /* 0x00000001083c7547 */ /* 0x000fea000b800000 */
[----:B------:R-:W-:-:S09]  /*8750*/  UISETP.NE.AND UP0, UPT, UR4, 0x8, UPT ;  /* 0x000000080400788c */ /* 0x000fd2000bf05270 */
[----:B------:R-:W-:Y:S05]  /*8760*/  BRA.U !UP0, `(.L_x_24451) ;  /* 0x00000001081c7547 */ /* 0x000fea000b800000 */
[----:B------:R-:W-:-:S09]  /*8770*/  UISETP.NE.AND UP0, UPT, UR4, 0x9, UPT ;  /* 0x000000090400788c */ /* 0x000fd2000bf05270 */
[----:B------:R-:W-:Y:S05]  /*8780*/  BRA.U UP0, `(.L_x_24444) ;  /* 0x0000000500e47547 */ /* 0x000fea000b800000 */
[----:B------:R-:W-:Y:S02]  /*8790*/  LOP3.LUT R5, R5, 0xff, RZ, 0xc0, !PT ;  /* 0x000000ff05057812 */ /* 0x000fe400078ec0ff */
[----:B------:R-:W-:Y:S02]  /*87a0*/  MOV R7, RZ ;  /* 0x000000ff00077202 */ /* 0x000fe40000000f00 */
[----:B------:R-:W0:Y:S03]  /*87b0*/  I2F.U16 R6, R5 ;  /* 0x0000000500067306 */ /* 0x000e260000101000 */
[----:B0-----:R0:W-:Y:S01]  /*87c0*/  STG.E.64 desc[UR36][R2.64], R6 ;  /* 0x0000000602007986 */ /* 0x0011e2000c101b24 */
[----:B------:R-:W-:Y:S05]  /*87d0*/  BRA `(.L_x_24445) ;  /* 0x0000000800a87947 */ /* 0x000fea0003800000 */
.L_x_24451:
[----:B------:R-:W-:-:S06]  /*87e0*/  LOP3.LUT R5, R5, 0xff, RZ, 0xc0, !PT ;  /* 0x000000ff05057812 */ /* 0x000fcc00078ec0ff */
[----:B------:R-:W0:Y:S02]  /*87f0*/  I2F.U16 R5, R5 ;  /* 0x0000000500057306 */ /* 0x000e240000101000 */
[----:B0-----:R-:W-:-:S04]  /*8800*/  F2FP.F16.F32.PACK_AB R5, RZ, R5 ;  /* 0x00000005ff05723e */ /* 0x001fc800000000ff */
[----:B------:R-:W-:-:S05]  /*8810*/  PRMT R5, R5, 0x5410, RZ ;  /* 0x0000541005057816 */ /* 0x000fca00000000ff */
[----:B------:R0:W-:Y:S01]  /*8820*/  STG.E desc[UR36][R2.64], R5 ;  /* 0x0000000502007986 */ /* 0x0001e2000c101924 */
[----:B------:R-:W-:Y:S05]  /*8830*/  BRA `(.L_x_24445) ;  /* 0x0000000800907947 */ /* 0x000fea0003800000 */
.L_x_24450:
[----:B------:R-:W-:-:S06]  /*8840*/  LOP3.LUT R5, R5, 0xff, RZ, 0xc0, !PT ;  /* 0x000000ff05057812 */ /* 0x000fcc00078ec0ff */
[----:B------:R-:W0:Y:S02]  /*8850*/  I2F.F64.U16 R4, R5 ;  /* 0x0000000500047312 */ /* 0x000e240000101800 */
[----:B0-----:R0:W-:Y:S01]  /*8860*/  STG.E.64 desc[UR36][R2.64], R4 ;  /* 0x0000000402007986 */ /* 0x0011e2000c101b24 */
[----:B------:R-:W-:Y:S05]  /*8870*/  BRA `(.L_x_24445) ;  /* 0x0000000800807947 */ /* 0x000fea0003800000 */
.L_x_24440:
        /* <DEDUP_REMOVED lines=13> */
.L_x_24455:
        /* <DEDUP_REMOVED lines=18> */
.L_x_24457:
[----:B------:R-:W-:Y:S05]  /*8a70*/  BSYNC.RECONVERGENT B0 ;  /* 0x0000000000007941 */ /* 0x000fea0003800200 */
.L_x_24456:
[----:B------:R0:W-:Y:S01]  /*8a80*/  STG.E.U8 desc[UR36][R2.64], R0 ;  /* 0x0000000002007986 */ /* 0x0001e2000c101124 */
[----:B------:R-:W-:Y:S05]  /*8a90*/  BRA `(.L_x_24445) ;  /* 0x0000000400f87947 */ /* 0x000fea0003800000 */
.L_x_24454:
[----:B------:R-:W-:Y:S01]  /*8aa0*/  LOP3.LUT R5, R5, 0xff, RZ, 0xc0, !PT ;  /* 0x000000ff05057812 */ /* 0x000fe200078ec0ff */
[----:B------:R-:W-:Y:S01]  /*8ab0*/  BSSY.RECONVERGENT B0, `(.L_x_24458) ;  /* 0x0000011000007945 */ /* 0x000fe20003800200 */
[----:B------:R-:W-:-:S04]  /*8ac0*/  HFMA2 R0, -RZ, RZ, 0, 7.62939453125e-06 ;  /* 0x00000080ff007431 */ /* 0x000fc800000001ff */
        /* <DEDUP_REMOVED lines=15> */
.L_x_24459:
[----:B------:R-:W-:Y:S05]  /*8bc0*/  BSYNC.RECONVERGENT B0 ;  /* 0x0000000000007941 */ /* 0x000fea0003800200 */
.L_x_24458:
[----:B------:R0:W-:Y:S01]  /*8bd0*/  STG.E.U8 desc[UR36][R2.64], R0 ;  /* 0x0000000002007986 */ /* 0x0001e2000c101124 */
[----:B------:R-:W-:Y:S05]  /*8be0*/  BRA `(.L_x_24445) ;  /* 0x0000000400a47947 */ /* 0x000fea0003800000 */
.L_x_24453:
        /* <DEDUP_REMOVED lines=23> */
.L_x_24461:
[----:B------:R-:W-:Y:S01]  /*8d60*/  LOP3.LUT R4, R5, 0xff, RZ, 0xc0, !PT ;  /* 0x000000ff05047812 */ /* 0x000fe200078ec0ff */
[----:B------:R-:W-:-:S05]  /*8d70*/  HFMA2 R5, -RZ, RZ, 0, 0 ;  /* 0x00000000ff057431 */ /* 0x000fca00000001ff */
[----:B------:R0:W-:Y:S01]  /*8d80*/  STG.E.64 desc[UR36][R2.64], R4 ;  /* 0x0000000402007986 */ /* 0x0001e2000c101b24 */
[----:B------:R-:W-:Y:S05]  /*8d90*/  BRA `(.L_x_24445) ;  /* 0x0000000400387947 */ /* 0x000fea0003800000 */
.L_x_24460:
[----:B------:R-:W-:-:S05]  /*8da0*/  LOP3.LUT R5, R5, 0xff, RZ, 0xc0, !PT ;  /* 0x000000ff05057812 */ /* 0x000fca00078ec0ff */
[----:B------:R0:W-:Y:S01]  /*8db0*/  STG.E desc[UR36][R2.64], R5 ;  /* 0x0000000502007986 */ /* 0x0001e2000c101924 */
[----:B------:R-:W-:Y:S05]  /*8dc0*/  BRA `(.L_x_24445) ;  /* 0x00000004002c7947 */ /* 0x000fea0003800000 */
.L_x_24452:
        /* <DEDUP_REMOVED lines=10> */
.L_x_24463:
[----:B------:R-:W-:Y:S02]  /*8e70*/  LOP3.LUT R5, R5, 0xff, RZ, 0xc0, !PT ;  /* 0x000000ff05057812 */ /* 0x000fe400078ec0ff */
[----:B------:R-:W-:-:S04]  /*8e80*/  CS2R R6, SRZ ;  /* 0x0000000000067805 */ /* 0x000fc8000001ff00 */
[----:B------:R-:W0:Y:S02]  /*8e90*/  I2F.F64.U16 R4, R5 ;  /* 0x0000000500047312 */ /* 0x000e240000101800 */
[----:B0-----:R4:W-:Y:S01]  /*8ea0*/  STG.E.128 desc[UR36][R2.64], R4 ;  /* 0x0000000402007986 */ /* 0x0019e2000c101d24 */
[----:B------:R-:W-:Y:S05]  /*8eb0*/  BRA `(.L_x_24445) ;  /* 0x0000000000f07947 */ /* 0x000fea0003800000 */
.L_x_24462:
[----:B------:R-:W-:-:S09]  /*8ec0*/  UISETP.NE.AND UP0, UPT, UR4, 0xf, UPT ;  /* 0x0000000f0400788c */ /* 0x000fd2000bf05270 */
[----:B------:R-:W-:Y:S05]  /*8ed0*/  BRA.U !UP0, `(.L_x_24464) ;  /* 0x0000000108d87547 */ /* 0x000fea000b800000 */
[----:B------:R-:W-:-:S09]  /*8ee0*/  UISETP.NE.AND UP0, UPT, UR4, 0x17, UPT ;  /* 0x000000170400788c */ /* 0x000fd2000bf05270 */
[----:B------:R-:W-:Y:S05]  /*8ef0*/  BRA.U !UP0, `(.L_x_24465) ;  /* 0x0000000108887547 */ /* 0x000fea000b800000 */
[----:B------:R-:W-:-:S09]  /*8f00*/  UISETP.NE.AND UP0, UPT, UR4, 0x18, UPT ;  /* 0x000000180400788c */ /* 0x000fd2000bf05270 */
[----:B------:R-:W-:Y:S05]  /*8f10*/  BRA.U !UP0, `(.L_x_24466) ;  /* 0x0000000108447547 */ /* 0x000fea000b800000 */
.L_x_24444:
        /* <DEDUP_REMOVED lines=16> */
.L_x_24467:
[----:B------:R-:W-:Y:S05]  /*9020*/  BRA `(.L_x_24445) ;  /* 0x0000000000947947 */ /* 0x000fea0003800000 */
.L_x_24466:
        /* <DEDUP_REMOVED lines=12> */
.L_x_24469:
[----:B------:R-:W-:Y:S05]  /*90f0*/  BSYNC.RECONVERGENT B0 ;  /* 0x0000000000007941 */ /* 0x000fea0003800200 */
.L_x_24468:
[----:B------:R3:W-:Y:S01]  /*9100*/  STG.E.U8 desc[UR36][R2.64], R5 ;  /* 0x0000000502007986 */ /* 0x0007e2000c101124 */
[----:B------:R-:W-:Y:S05]  /*9110*/  BRA `(.L_x_24445) ;  /* 0x0000000000587947 */ /* 0x000fea0003800000 */
.L_x_24465:
        /* <DEDUP_REMOVED lines=13> */
.L_x_24470:
[----:B------:R-:W-:Y:S01]  /*91f0*/  IMAD.MOV.U32 R5, RZ, RZ, 0x7f ;  /* 0x0000007fff057424 */ /* 0x000fe200078e00ff */
[----:B------:R-:W-:-:S04]  /*9200*/  ISETP.GT.U32.AND P0, PT, R7, 0x7f800000, PT ;  /* 0x7f8000000700780c */ /* 0x000fc80003f04070 */
[----:B------:R-:W-:-:S05]  /*9210*/  SEL R5, R5, 0x7c, P0 ;  /* 0x0000007c05057807 */ /* 0x000fca0000000000 */
[----:B------:R2:W-:Y:S01]  /*9220*/  STG.E.U8 desc[UR36][R2.64], R5 ;  /* 0x0000000502007986 */ /* 0x0005e2000c101124 */
[----:B------:R-:W-:Y:S05]  /*9230*/  BRA `(.L_x_24445) ;  /* 0x0000000000107947 */ /* 0x000fea0003800000 */
.L_x_24464:
[----:B------:R-:W-:-:S04]  /*9240*/  LOP3.LUT R5, R5, 0xff, RZ, 0xc0, !PT ;  /* 0x000000ff05057812 */ /* 0x000fc800078ec0ff */
[----:B------:R-:W0:Y:S02]  /*9250*/  I2F.U16 R0, R5 ;  /* 0x0000000500007306 */ /* 0x000e240000101000 */
[----:B0-----:R-:W-:-:S05]  /*9260*/  F2FP.BF16.F32.PACK_AB R0, RZ, R0 ;  /* 0x00000000ff00723e */ /* 0x001fca00000010ff */
[----:B------:R0:W-:Y:S02]  /*9270*/  STG.E.U16 desc[UR36][R2.64], R0 ;  /* 0x0000000002007986 */ /* 0x0001e4000c101524 */
.L_x_24445:
[----:B------:R-:W-:Y:S05]  /*9280*/  BSYNC.RECONVERGENT B6 ;  /* 0x0000000000067941 */ /* 0x000fea0003800200 */
.L_x_24439:
[----:B------:R-:W-:-:S07]  /*9290*/  IADD3 R17, PT, PT, R17, 0x80, RZ ;  /* 0x0000008011117810 */ /* 0x000fce0007ffe0ff */
.L_x_24404:
[----:B------:R-:W-:Y:S05]  /*92a0*/  BSYNC.RECONVERGENT B7 ;  /* 0x0000000000077941 */ /* 0x000fea0003800200 */
.L_x_24403:
        /* <DEDUP_REMOVED lines=306> */
.L_x_24471:
[----:B------:R-:W0:Y:S01]  /*a5d0*/  LDCU.128 UR8, c[0x0][0x580] ;  /* 0x0000b000ff0877ac */ /* 0x000e220008000c00 */
[----:B------:R-:W-:-:S04]  /*a5e0*/  UPRMT UR4, UR42, 0x9910, URZ ;  /* 0x000099102a047896 */ /* 0x000fc800080000ff */
[----:B------:R-:W-:Y:S01]  /*a5f0*/  UISETP.GT.AND UP0, UPT, UR4, 0x9, UPT ;  /* 0x000000090400788c */ /* 0x000fe2000bf04270 */
[----:B0-----:R-:W-:Y:S02]  /*a600*/  IADD3 R16, P0, PT, R16, UR8, RZ ;  /* 0x0000000810107c10 */ /* 0x001fe4000ff1e0ff */
[----:B----4-:R-:W-:-:S03]  /*a610*/  IADD3 R4, P1, PT, R0, UR10, RZ ;  /* 0x0000000a00047c10 */ /* 0x010fc6000ff3e0ff */
        /* <DEDUP_REMOVED lines=13> */
.L_x_24475:
[----:B------:R4:W5:Y:S01]  /*a6f0*/  LDG.E.U8 R0, desc[UR36][R4.64] ;  /* 0x0000002404007981 */ /* 0x000962000c1e1100 */
[----:B------:R-:W-:Y:S05]  /*a700*/  BRA `(.L_x_24477) ;  /* 0x0000000c005c7947 */ /* 0x000fea0003800000 */
.L_x_24474:
        /* <DEDUP_REMOVED lines=8> */
.L_x_24479:
[----:B------:R2:W5:Y:S01]  /*a790*/  LDG.E.U8 R0, desc[UR36][R4.64] ;  /* 0x0000002404007981 */ /* 0x000562000c1e1100 */
[----:B------:R-:W-:Y:S05]  /*a7a0*/  BRA `(.L_x_24477) ;  /* 0x0000000c00347947 */ /* 0x000fea0003800000 */
.L_x_24478:
[----:B------:R0:W5:Y:S01]  /*a7b0*/  LDG.E.U16 R0, desc[UR36][R4.64] ;  /* 0x0000002404007981 */ /* 0x000162000c1e1500 */
[----:B------:R-:W-:Y:S05]  /*a7c0*/  BRA `(.L_x_24477) ;  /* 0x0000000c002c7947 */ /* 0x000fea0003800000 */
.L_x_24473:
        /* <DEDUP_REMOVED lines=10> */
.L_x_24481:
[----:B------:R-:W2:Y:S02]  /*a870*/  LDG.E.U16 R2, desc[UR36][R4.64] ;  /* 0x0000002404027981 */ /* 0x000ea4000c1e1500 */
[----:B--2---:R-:W-:-:S06]  /*a880*/  HADD2.F32 R2, -RZ, R2.H0_H0 ;  /* 0x20000002ff027230 */ /* 0x004fcc0000004100 */
[----:B------:R-:W0:Y:S02]  /*a890*/  F2I.S64.TRUNC R2, R2 ;  /* 0x0000000200027311 */ /* 0x000e24000020d900 */
[----:B0-----:R-:W-:Y:S01]  /*a8a0*/  PRMT R0, R2, 0x7610, R0 ;  /* 0x0000761002007816 */ /* 0x001fe20000000000 */
[----:B------:R-:W-:Y:S06]  /*a8b0*/  BRA `(.L_x_24477) ;  /* 0x0000000800f07947 */ /* 0x000fec0003800000 */
.L_x_24480:
        /* <DEDUP_REMOVED lines=10> */
.L_x_24483:
[----:B------:R-:W2:Y:S02]  /*a960*/  LDG.E.U16 R4, desc[UR36][R4.64] ;  /* 0x0000002404047981 */ /* 0x000ea4000c1e1500 */
[----:B--2---:R-:W-:-:S06]  /*a970*/  HADD2.F32 R2, -RZ, R4.H0_H0 ;  /* 0x20000004ff027230 */ /* 0x004fcc0000004100 */
[----:B------:R-:W0:Y:S02]  /*a980*/  F2I.S64.TRUNC R2, R2 ;  /* 0x0000000200027311 */ /* 0x000e24000020d900 */
[----:B0-----:R-:W-:Y:S01]  /*a990*/  PRMT R0, R2, 0x7610, R0 ;  /* 0x0000761002007816 */ /* 0x001fe20000000000 */
[----:B------:R-:W-:Y:S06]  /*a9a0*/  BRA `(.L_x_24477) ;  /* 0x0000000800b47947 */ /* 0x000fec0003800000 */
.L_x_24482:
[----:B------:R-:W2:Y:S02]  /*a9b0*/  LDG.E.64 R2, desc[UR36][R4.64] ;  /* 0x0000002404027981 */ /* 0x000ea4000c1e1b00 */
[----:B--2---:R-:W0:Y:S02]  /*a9c0*/  F2I.S64.F64.TRUNC R2, R2 ;  /* 0x0000000200027311 */ /* 0x004e24000030d900 */
[----:B0-----:R-:W-:Y:S01]  /*a9d0*/  PRMT R0, R2, 0x7610, R0 ;  /* 0x0000761002007816 */ /* 0x001fe20000000000 */
[----:B------:R-:W-:Y:S06]  /*a9e0*/  BRA `(.L_x_24477) ;  /* 0x0000000800a47947 */ /* 0x000fec0003800000 */
.L_x_24472:
        /* <DEDUP_REMOVED lines=12> */
.L_x_24486:
[----:B------:R-:W2:Y:S02]  /*aab0*/  LDG.E.64 R4, desc[UR36][R4.64] ;  /* 0x0000002404047981 */ /* 0x000ea4000c1e1b00 */
[----:B--2---:R-:W0:Y:S02]  /*aac0*/  F2I.S64.F64.TRUNC R2, R4 ;  /* 0x0000000400027311 */ /* 0x004e24000030d900 */
[----:B0-----:R-:W-:Y:S01]  /*aad0*/  PRMT R0, R2, 0x7610, R0 ;  /* 0x0000761002007816 */ /* 0x001fe20000000000 */
[----:B------:R-:W-:Y:S06]  /*aae0*/  BRA `(.L_x_24477) ;  /* 0x0000000800647947 */ /* 0x000fec0003800000 */
.L_x_24485:
        /* <DEDUP_REMOVED lines=27> */
.L_x_24488:
        /* <DEDUP_REMOVED lines=14> */
.L_x_24487:
[----:B------:R-:W2:Y:S02]  /*ad80*/  LDG.E.U16 R2, desc[UR36][R4.64] ;  /* 0x0000002404027981 */ /* 0x000ea4000c1e1500 */
[----:B--2---:R-:W-:-:S06]  /*ad90*/  IMAD.U32 R2, R2, 0x10000, RZ ;  /* 0x0001000002027824 */ /* 0x004fcc00078e00ff */
[----:B------:R-:W0:Y:S02]  /*ada0*/  F2I.S64.TRUNC R2, R2 ;  /* 0x0000000200027311 */ /* 0x000e24000020d900 */
[----:B0-----:R-:W-:Y:S01]  /*adb0*/  PRMT R0, R2, 0x7610, R0 ;  /* 0x0000761002007816 */ /* 0x001fe20000000000 */
[----:B------:R-:W-:Y:S06]  /*adc0*/  BRA `(.L_x_24477) ;  /* 0x0000000400ac7947 */ /* 0x000fec0003800000 */
.L_x_24484:
        /* <DEDUP_REMOVED lines=10> */
.L_x_24491:
        /* <DEDUP_REMOVED lines=21> */
.L_x_24495:
[----:B------:R-:W-:Y:S05]  /*afc0*/  BSYNC.RECONVERGENT B1 ;  /* 0x0000000000017941 */ /* 0x000fea0003800200 */
.L_x_24494:
[----:B------:R-:W-:Y:S02]  /*afd0*/  SHF.L.U32 R0, R0, 0x14, RZ ;  /* 0x0000001400007819 */ /* 0x000fe400000006ff */
[----:B------:R-:W-:-:S04]  /*afe0*/  LEA R2, R2, 0x3b800000, 0x17 ;  /* 0x3b80000002027811 */ /* 0x000fc800078eb8ff */
[----:B------:R-:W-:-:S07]  /*aff0*/  LOP3.LUT R2, R2, R0, R7, 0xfe, !PT ;  /* 0x0000000002027212 */ /* 0x000fce00078efe07 */
.L_x_24493:
[----:B------:R-:W-:Y:S05]  /*b000*/  BSYNC.RECONVERGENT B0 ;  /* 0x0000000000007941 */ /* 0x000fea0003800200 */
.L_x_24492:
[----:B------:R-:W0:Y:S02]  /*b010*/  F2I.S64.TRUNC R2, R2 ;  /* 0x0000000200027311 */ /* 0x000e24000020d900 */
[----:B0-----:R-:W-:Y:S01]  /*b020*/  PRMT R0, R2, 0x7610, R0 ;  /* 0x0000761002007816 */ /* 0x001fe20000000000 */
[----:B------:R-:W-:Y:S06]  /*b030*/  BRA `(.L_x_24477) ;  /* 0x0000000400107947 */ /* 0x000fec0003800000 */
.L_x_24490:
        /* <DEDUP_REMOVED lines=21> */
.L_x_24499:
[----:B------:R-:W-:Y:S05]  /*b190*/  BSYNC.RECONVERGENT B1 ;  /* 0x0000000000017941 */ /* 0x000fea0003800200 */
.L_x_24498:
[----:B------:R-:W-:Y:S01]  /*b1a0*/  IMAD.SHL.U32 R0, R0, 0x200000, RZ ;  /* 0x0020000000007824 */ /* 0x000fe200078e00ff */
[----:B------:R-:W-:-:S04]  /*b1b0*/  LEA R2, R2, 0x37800000, 0x17 ;  /* 0x3780000002027811 */ /* 0x000fc800078eb8ff */
[----:B------:R-:W-:-:S07]  /*b1c0*/  LOP3.LUT R2, R2, R0, R7, 0xfe, !PT ;  /* 0x0000000002027212 */ /* 0x000fce00078efe07 */
.L_x_24497:
[----:B------:R-:W-:Y:S05]  /*b1d0*/  BSYNC.RECONVERGENT B0 ;  /* 0x0000000000007941 */ /* 0x000fea0003800200 */
.L_x_24496:
[----:B------:R-:W0:Y:S02]  /*b1e0*/  F2I.S64.TRUNC R2, R2 ;  /* 0x0000000200027311 */ /* 0x000e24000020d900 */
[----:B0-----:R-:W-:Y:S01]  /*b1f0*/  PRMT R0, R2, 0x7610, R0 ;  /* 0x0000761002007816 */ /* 0x001fe20000000000 */
[----:B------:R-:W-:Y:S06]  /*b200*/  BRA `(.L_x_24477) ;  /* 0x00000000009c7947 */ /* 0x000fec0003800000 */
.L_x_24489:
        /* <DEDUP_REMOVED lines=14> */
.L_x_24503:
[----:B------:R-:W-:Y:S05]  /*b2f0*/  BSYNC.RECONVERGENT B0 ;  /* 0x0000000000007941 */ /* 0x000fea0003800200 */
.L_x_24502:
[----:B------:R-:W0:Y:S02]  /*b300*/  F2I.S64.TRUNC R2, R2 ;  /* 0x0000000200027311 */ /* 0x000e24000020d900 */
[----:B0-----:R-:W-:Y:S01]  /*b310*/  PRMT R0, R2, 0x7610, R0 ;  /* 0x0000761002007816 */ /* 0x001fe20000000000 */
[----:B------:R-:W-:Y:S06]  /*b320*/  BRA `(.L_x_24477) ;  /* 0x0000000000547947 */ /* 0x000fec0003800000 */
.L_x_24476:
        /* <DEDUP_REMOVED lines=16> */
.L_x_24504:
[----:B------:R-:W-:Y:S01]  /*b430*/  PRMT R0, RZ, 0x7610, R0 ;  /* 0x00007610ff007816 */ /* 0x000fe20000000000 */
[----:B------:R-:W-:Y:S06]  /*b440*/  BRA `(.L_x_24477) ;  /* 0x00000000000c7947 */ /* 0x000fec0003800000 */
.L_x_24501:
[----:B------:R0:W5:Y:S01]  /*b450*/  LDG.E.U8 R0, desc[UR36][R4.64] ;  /* 0x0000002404007981 */ /* 0x000162000c1e1100 */
[----:B------:R-:W-:Y:S05]  /*b460*/  BRA `(.L_x_24477) ;  /* 0x0000000000047947 */ /* 0x000fea0003800000 */
.L_x_24500:
[----:B------:R0:W5:Y:S02]  /*b470*/  LDG.E.U8 R0, desc[UR36][R4.64] ;  /* 0x0000002404007981 */ /* 0x000164000c1e1100 */
.L_x_24477:
[----:B-----5:R-:W-:Y:S01]  /*b480*/  PRMT R2, R0, 0x9910, RZ ;  /* 0x0000991000027816 */ /* 0x020fe200000000ff */
        /* <DEDUP_REMOVED lines=16> */
.L_x_24508:
[----:B------:R-:W-:Y:S01]  /*b590*/  STG.E.U8 desc[UR36][R16.64], R3 ;  /* 0x0000000310007986 */ /* 0x000fe2000c101124 */
[----:B------:R-:W-:Y:S05]  /*b5a0*/  EXIT ;  /* 0x000000000000794d */ /* 0x000fea0003800000 */
.L_x_24507:
        /* <DEDUP_REMOVED lines=8> */
[----:B------:R-:W-:Y:S01]  /*b630*/  STG.E.64 desc[UR36][R16.64], R2 ;  /* 0x0000000210007986 */ /* 0x000fe2000c101b24 */
[----:B------:R-:W-:Y:S05]  /*b640*/  EXIT ;  /* 0x000000000000794d */ /* 0x000fea0003800000 */
.L_x_24511:
[----:B------:R-:W-:-:S05]  /*b650*/  LOP3.LUT R3, R3, 0xff, RZ, 0xc0, !PT ;  /* 0x000000ff03037812 */ /* 0x000fca00078ec0ff */
[----:B------:R-:W-:Y:S01]  /*b660*/  STG.E desc[UR36][R16.64], R3 ;  /* 0x0000000310007986 */ /* 0x000fe2000c101924 */
[----:B------:R-:W-:Y:S05]  /*b670*/  EXIT ;  /* 0x000000000000794d */ /* 0x000fea0003800000 */
.L_x_24510:
[----:B------:R-:W-:-:S05]  /*b680*/  LOP3.LUT R3, R3, 0xff, RZ, 0xc0, !PT ;  /* 0x000000ff03037812 */ /* 0x000fca00078ec0ff */
[----:B------:R-:W-:Y:S01]  /*b690*/  STG.E.U16 desc[UR36][R16.64], R3 ;  /* 0x0000000310007986 */ /* 0x000fe2000c101524 */
[----:B------:R-:W-:Y:S05]  /*b6a0*/  EXIT ;  /* 0x000000000000794d */ /* 0x000fea0003800000 */
.L_x_24506:
[----:B------:R-:W-:-:S09]  /*b6b0*/  UISETP.GT.AND UP0, UPT, UR4, 0x6, UPT ;  /* 0x000000060400788c */ /* 0x000fd2000bf04270 */
[----:B------:R-:W-:Y:S05]  /*b6c0*/  BRA.U UP0, `(.L_x_24512) ;  /* 0x0000000100347547 */ /* 0x000fea000b800000 */
[----:B------:R-:W-:-:S09]  /*b6d0*/  UISETP.NE.AND UP0, UPT, UR4, 0x5, UPT ;  /* 0x000000050400788c */ /* 0x000fd2000bf05270 */
[----:B------:R-:W-:Y:S05]  /*b6e0*/  BRA.U !UP0, `(.L_x_24513) ;  /* 0x0000000108187547 */ /* 0x000fea000b800000 */
[----:B------:R-:W-:-:S09]  /*b6f0*/  UISETP.NE.AND UP0, UPT, UR4, 0x6, UPT ;  /* 0x000000060400788c */ /* 0x000fd2000bf05270 */
[----:B------:R-:W-:Y:S05]  /*b700*/  BRA.U UP0, `(.L_x_24509) ;  /* 0x0000000900207547 */ /* 0x000fea000b800000 */
[----:B------:R-:W-:-:S06]  /*b710*/  LOP3.LUT R3, R3, 0xff, RZ, 0xc0, !PT ;  /* 0x000000ff03037812 */ /* 0x000fcc00078ec0ff */
[----:B------:R-:W5:Y:S02]  /*b720*/  I2F.U16 R3, R3 ;  /* 0x0000000300037306 */ /* 0x000f640000101000 */
[----:B-----5:R-:W-:Y:S01]  /*b730*/  STG.E desc[UR36][R16.64], R3 ;  /* 0x0000000310007986 */ /* 0x020fe2000c101924 */
[----:B------:R-:W-:Y:S05]  /*b740*/  EXIT ;  /* 0x000000000000794d */ /* 0x000fea0003800000 */
.L_x_24513:
[----:B------:R-:W-:-:S04]  /*b750*/  LOP3.LUT R3, R3, 0xff, RZ, 0xc0, !PT ;  /* 0x000000ff03037812 */ /* 0x000fc800078ec0ff */
[----:B------:R-:W5:Y:S02]  /*b760*/  I2F.U16 R0, R3 ;  /* 0x0000000300007306 */ /* 0x000f640000101000 */
[----:B-----5:R-:W-:-:S05]  /*b770*/  F2FP.F16.F32.PACK_AB R0, RZ, R0 ;  /* 0x00000000ff00723e */ /* 0x020fca00000000ff */
[----:B------:R-:W-:Y:S01]  /*b780*/  STG.E.U16 desc[UR36][R16.64], R0 ;  /* 0x0000000010007986 */ /* 0x000fe2000c101524 */
[----:B------:R-:W-:Y:S05]  /*b790*/  EXIT ;  /* 0x000000000000794d */ /* 0x000fea0003800000 */
.L_x_24512:
[----:B------:R-:W-:-:S09]  /*b7a0*/  UISETP.NE.AND UP0, UPT, UR4, 0x7, UPT ;  /* 0x000000070400788c */ /* 0x000fd2000bf05270 */
[----:B------:R-:W-:Y:S05]  /*b7b0*/  BRA.U !UP0, `(.L_x_24514) ;  /* 0x00000001083c7547 */ /* 0x000fea000b800000 */
[----:B------:R-:W-:-:S09]  /*b7c0*/  UISETP.NE.AND UP0, UPT, UR4, 0x8, UPT ;  /* 0x000000080400788c */ /* 0x000fd2000bf05270 */
[----:B------:R-:W-:Y:S05]  /*b7d0*/  BRA.U !UP0, `(.L_x_24515) ;  /* 0x00000001081c7547 */ /* 0x000fea000b800000 */
[----:B------:R-:W-:-:S09]  /*b7e0*/  UISETP.NE.AND UP0, UPT, UR4, 0x9, UPT ;  /* 0x000000090400788c */ /* 0x000fd2000bf05270 */
[----:B------:R-:W-:Y:S05]  /*b7f0*/  BRA.U UP0, `(.L_x_24509) ;  /* 0x0000000500e47547 */ /* 0x000fea000b800000 */
[----:B------:R-:W-:Y:S01]  /*b800*/  LOP3.LUT R3, R3, 0xff, RZ, 0xc0, !PT ;  /* 0x000000ff03037812 */ /* 0x000fe200078ec0ff */
[----:B01234-:R-:W-:-:S03]  /*b810*/  IMAD.MOV.U32 R5, RZ, RZ, RZ ;  /* 0x000000ffff057224 */ /* 0x01ffc600078e00ff */
[----:B------:R-:W0:Y:S02]  /*b820*/  I2F.U16 R4, R3 ;  /* 0x0000000300047306 */ /* 0x000e240000101000 */
[----:B0-----:R-:W-:Y:S01]  /*b830*/  STG.E.64 desc[UR36][R16.64], R4 ;  /* 0x0000000410007986 */ /* 0x001fe2000c101b24 */
[----:B------:R-:W-:Y:S05]  /*b840*/  EXIT ;  /* 0x000000000000794d */ /* 0x000fea0003800000 */
.L_x_24515:
[----:B------:R-:W-:-:S06]  /*b850*/  LOP3.LUT R3, R3, 0xff, RZ, 0xc0, !PT ;  /* 0x000000ff03037812 */ /* 0x000fcc00078ec0ff */
[----:B------:R-:W5:Y:S02]  /*b860*/  I2F.U16 R3, R3 ;  /* 0x0000000300037306 */ /* 0x000f640000101000 */
[----:B-----5:R-:W-:-:S04]  /*b870*/  F2FP.F16.F32.PACK_AB R3, RZ, R3 ;  /* 0x00000003ff03723e */ /* 0x020fc800000000ff */
[----:B------:R-:W-:-:S05]  /*b880*/  PRMT R3, R3, 0x5410, RZ ;  /* 0x0000541003037816 */ /* 0x000fca00000000ff */
[----:B------:R-:W-:Y:S01]  /*b890*/  STG.E desc[UR36][R16.64], R3 ;  /* 0x0000000310007986 */ /* 0x000fe2000c101924 */
[----:B------:R-:W-:Y:S05]  /*b8a0*/  EXIT ;  /* 0x000000000000794d */ /* 0x000fea0003800000 */
.L_x_24514:
[----:B------:R-:W-:-:S06]  /*b8b0*/  LOP3.LUT R3, R3, 0xff, RZ, 0xc0, !PT ;  /* 0x000000ff03037812 */ /* 0x000fcc00078ec0ff */
[----:B------:R-:W5:Y:S02]  /*b8c0*/  I2F.F64.U16 R2, R3 ;  /* 0x0000000300027312 */ /* 0x000f640000101800 */
[----:B-----5:R-:W-:Y:S01]  /*b8d0*/  STG.E.64 desc[UR36][R16.64], R2 ;  /* 0x0000000210007986 */ /* 0x020fe2000c101b24 */
[----:B------:R-:W-:Y:S05]  /*b8e0*/  EXIT ;  /* 0x000000000000794d */ /* 0x000fea0003800000 */
.L_x_24505:
        /* <DEDUP_REMOVED lines=13> */
.L_x_24519:
[----:B------:R-:W-:Y:S01]  /*b9c0*/  LOP3.LUT R3, R3, 0xff, RZ, 0xc0, !PT ;  /* 0x000000ff03037812 */ /* 0x000fe200078ec0ff */
[----:B------:R-:W-:Y:S01]  /*b9d0*/  BSSY.RECONVERGENT B0, `(.L_x_24520) ;  /* 0x0000011000007945 */ /* 0x000fe20003800200 */
[----:B------:R-:W-:-:S04]  /*b9e0*/  IMAD.MOV.U32 R8, RZ, RZ, 0x80 ;  /* 0x00000080ff087424 */ /* 0x000fc800078e00ff */
[----:B------:R-:W5:Y:S02]  /*b9f0*/  I2F.U16 R3, R3 ;  /* 0x0000000300037306 */ /* 0x000f640000101000 */
[----:B-----5:R-:W-:-:S13]  /*ba00*/  ISETP.GT.U32.AND P0, PT, R3, 0x437fffff, PT ;  /* 0x437fffff0300780c */ /* 0x020fda0003f04070 */
        /* <DEDUP_REMOVED lines=12> */
.L_x_24522:
[----:B------:R-:W-:-:S07]  /*bad0*/  PRMT R8, R0, 0x7610, R8 ;  /* 0x0000761000087816 */ /* 0x000fce0000000008 */
.L_x_24521:
[----:B------:R-:W-:Y:S05]  /*bae0*/  BSYNC.RECONVERGENT B0 ;  /* 0x0000000000007941 */ /* 0x000fea0003800200 */
.L_x_24520:
[----:B------:R-:W-:Y:S01]  /*baf0*/  STG.E.U8 desc[UR36][R16.64], R8 ;  /* 0x0000000810007986 */ /* 0x000fe2000c101124 */
[----:B------:R-:W-:Y:S05]  /*bb00*/  EXIT ;  /* 0x000000000000794d */ /* 0x000fea0003800000 */
.L_x_24518:
[----:B------:R-:W-:Y:S01]  /*bb10*/  LOP3.LUT R3, R3, 0xff, RZ, 0xc0, !PT ;  /* 0x000000ff03037812 */ /* 0x000fe200078ec0ff */
[----:B------:R-:W-:Y:S01]  /*bb20*/  BSSY.RECONVERGENT B0, `(.L_x_24523) ;  /* 0x0000011000007945 */ /* 0x000fe20003800200 */
[----:B------:R-:W-:-:S04]  /*bb30*/  HFMA2 R8, -RZ, RZ, 0, 7.62939453125e-06 ;  /* 0x00000080ff087431 */ /* 0x000fc800000001ff */
        /* <DEDUP_REMOVED lines=14> */
.L_x_24525:
[----:B------:R-:W-:-:S07]  /*bc20*/  PRMT R8, R0, 0x7610, R8 ;  /* 0x0000761000087816 */ /* 0x000fce0000000008 */
.L_x_24524:
[----:B------:R-:W-:Y:S05]  /*bc30*/  BSYNC.RECONVERGENT B0 ;  /* 0x0000000000007941 */ /* 0x000fea0003800200 */
.L_x_24523:
[----:B------:R-:W-:Y:S01]  /*bc40*/  STG.E.U8 desc[UR36][R16.64], R8 ;  /* 0x0000000810007986 */ /* 0x000fe2000c101124 */
[----:B------:R-:W-:Y:S05]  /*bc50*/  EXIT ;  /* 0x000000000000794d */ /* 0x000fea0003800000 */
.L_x_24517:
        /* <DEDUP_REMOVED lines=21> */
[----:B------:R-:W-:Y:S01]  /*bdb0*/  STG.E.U8 desc[UR36][R16.64], R3 ;  /* 0x0000000310007986 */ /* 0x000fe2000c101124 */
[----:B------:R-:W-:Y:S05]  /*bdc0*/  EXIT ;  /* 0x000000000000794d */ /* 0x000fea0003800000 */
.L_x_24527:
[----:B------:R-:W-:Y:S01]  /*bdd0*/  LOP3.LUT R2, R3, 0xff, RZ, 0xc0, !PT ;  /* 0x000000ff03027812 */ /* 0x000fe200078ec0ff */
[----:B------:R-:W-:-:S05]  /*bde0*/  IMAD.MOV.U32 R3, RZ, RZ, RZ ;  /* 0x000000ffff037224 */ /* 0x000fca00078e00ff */
[----:B------:R-:W-:Y:S01]  /*bdf0*/  STG.E.64 desc[UR36][R16.64], R2 ;  /* 0x0000000210007986 */ /* 0x000fe2000c101b24 */
[----:B------:R-:W-:Y:S05]  /*be00*/  EXIT ;  /* 0x000000000000794d */ /* 0x000fea0003800000 */
.L_x_24526:
[----:B------:R-:W-:-:S05]  /*be10*/  LOP3.LUT R3, R3, 0xff, RZ, 0xc0, !PT ;  /* 0x000000ff03037812 */ /* 0x000fca00078ec0ff */
[----:B------:R-:W-:Y:S01]  /*be20*/  STG.E desc[UR36][R16.64], R3 ;  /* 0x0000000310007986 */ /* 0x000fe2000c101924 */
[----:B------:R-:W-:Y:S05]  /*be30*/  EXIT ;  /* 0x000000000000794d */ /* 0x000fea0003800000 */
.L_x_24516:
        /* <DEDUP_REMOVED lines=10> */
.L_x_24529:
[----:B01234-:R-:W-:Y:S02]  /*bee0*/  LOP3.LUT R4, R3, 0xff, RZ, 0xc0, !PT ;  /* 0x000000ff03047812 */ /* 0x01ffe400078ec0ff */
[----:B------:R-:W-:-:S04]  /*bef0*/  CS2R R6, SRZ ;  /* 0x0000000000067805 */ /* 0x000fc8000001ff00 */
[----:B------:R-:W0:Y:S02]  /*bf00*/  I2F.F64.U16 R4, R4 ;  /* 0x0000000400047312 */ /* 0x000e240000101800 */
[----:B0-----:R-:W-:Y:S01]  /*bf10*/  STG.E.128 desc[UR36][R16.64], R4 ;  /* 0x0000000410007986 */ /* 0x001fe2000c101d24 */
[----:B------:R-:W-:Y:S05]  /*bf20*/  EXIT ;  /* 0x000000000000794d */ /* 0x000fea0003800000 */
.L_x_24528:
[----:B------:R-:W-:-:S09]  /*bf30*/  UISETP.NE.AND UP0, UPT, UR4, 0xf, UPT ;  /* 0x0000000f0400788c */ /* 0x000fd2000bf05270 */
[----:B------:R-:W-:Y:S05]  /*bf40*/  BRA.U !UP0, `(.L_x_24530) ;  /* 0x0000000108dc7547 */ /* 0x000fea000b800000 */
[----:B------:R-:W-:-:S09]  /*bf50*/  UISETP.NE.AND UP0, UPT, UR4, 0x17, UPT ;  /* 0x000000170400788c */ /* 0x000fd2000bf05270 */
[----:B------:R-:W-:Y:S05]  /*bf60*/  BRA.U !UP0, `(.L_x_24531) ;  /* 0x0000000108887547 */ /* 0x000fea000b800000 */
[----:B------:R-:W-:-:S09]  /*bf70*/  UISETP.NE.AND UP0, UPT, UR4, 0x18, UPT ;  /* 0x000000180400788c */ /* 0x000fd2000bf05270 */
[----:B------:R-:W-:Y:S05]  /*bf80*/  BRA.U !UP0, `(.L_x_24532) ;  /* 0x0000000108447547 */ /* 0x000fea000b800000 */
.L_x_24509:
[----:B------:R-:W-:Y:S01]  /*bf90*/  MOV R0, 0x0 ;  /* 0x0000000000007802 */ /* 0x000fe20000000f00 */
[----:B------:R-:W0:Y:S01]  /*bfa0*/  LDCU.64 UR4, c[0x4][0x198] ;  /* 0x01003300ff0477ac */ /* 0x000e220008000a00 */
[----:B------:R-:W-:Y:S02]  /*bfb0*/  HFMA2 R8, -RZ, RZ, 0, 6.020069122314453125e-06 ;  /* 0x00000065ff087431 */ /* 0x000fe400000001ff */
[----:B------:R-:W-:Y:S01]  /*bfc0*/  IMAD.MOV.U32 R12, RZ, RZ, 0x1 ;  /* 0x00000001ff0c7424 */ /* 0x000fe200078e00ff */
[----:B------:R0:W0:Y:S01]  /*bfd0*/  LDC.64 R2, c[0x4][R0] ;  /* 0x0100000000027b82 */ /* 0x0000220000000a00 */
[----:B------:R-:W5:Y:S01]  /*bfe0*/  LDCU.64 UR6, c[0x4][0x1a0] ;  /* 0x01003400ff0677ac */ /* 0x000f620008000a00 */
[----:B------:R-:W-:Y:S01]  /*bff0*/  IMAD.MOV.U32 R13, RZ, RZ, RZ ;  /* 0x000000ffff0d7224 */ /* 0x000fe200078e00ff */
[----:B------:R-:W5:Y:S01]  /*c000*/  LDCU.64 UR8, c[0x4][0x10] ;  /* 0x01000200ff0877ac */ /* 0x000f620008000a00 */
[----:B01234-:R-:W-:Y:S01]  /*c010*/  MOV R4, UR4 ;  /* 0x0000000400047c02 */ /* 0x01ffe20008000f00 */
[----:B------:R-:W-:-:S02]  /*c020*/  IMAD.U32 R5, RZ, RZ, UR5 ;  /* 0x00000005ff057e24 */ /* 0x000fc4000f8e00ff */
[----:B-----5:R-:W-:Y:S01]  /*c030*/  IMAD.U32 R6, RZ, RZ, UR6 ;  /* 0x00000006ff067e24 */ /* 0x020fe2000f8e00ff */
[----:B------:R-:W-:Y:S01]  /*c040*/  MOV R7, UR7 ;  /* 0x0000000700077c02 */ /* 0x000fe20008000f00 */
[----:B------:R-:W-:Y:S02]  /*c050*/  IMAD.U32 R10, RZ, RZ, UR8 ;  /* 0x00000008ff0a7e24 */ /* 0x000fe4000f8e00ff */
[----:B------:R-:W-:-:S07]  /*c060*/  IMAD.U32 R11, RZ, RZ, UR9 ;  /* 0x00000009ff0b7e24 */ /* 0x000fce000f8e00ff */
[----:B------:R-:W-:-:S07]  /*c070*/  LEPC R20, `(.L_x_24533) ;  /* 0x000000001014794e */ /* 0x000fce0000000000 */
[----:B------:R-:W-:Y:S05]  /*c080*/  CALL.ABS.NOINC R2 ;  /* 0x0000000002007343 */ /* 0x000fea0003c00000 */
.L_x_24533:
[----:B------:R-:W-:Y:S05]  /*c090*/  EXIT ;  /* 0x000000000000794d */ /* 0x000fea0003800000 */
.L_x_24532:
[----:B------:R-:W-:Y:S01]  /*c0a0*/  LOP3.LUT R0, R3, 0xff, RZ, 0xc0, !PT ;  /* 0x000000ff03007812 */ /* 0x000fe200078ec0ff */
[----:B------:R-:W-:Y:S01]  /*c0b0*/  BSSY.RECONVERGENT B0, `(.L_x_24534) ;  /* 0x000000b000007945 */ /* 0x000fe20003800200 */
[----:B------:R-:W-:Y:S02]  /*c0c0*/  MOV R3, 0x7f ;  /* 0x0000007f00037802 */ /* 0x000fe40000000f00 */
        /* <DEDUP_REMOVED lines=9> */
.L_x_24535:
[----:B------:R-:W-:Y:S05]  /*c160*/  BSYNC.RECONVERGENT B0 ;  /* 0x0000000000007941 */ /* 0x000fea0003800200 */
.L_x_24534:
[----:B------:R-:W-:Y:S01]  /*c170*/  STG.E.U8 desc[UR36][R16.64], R3 ;  /* 0x0000000310007986 */ /* 0x000fe2000c101124 */
[----:B------:R-:W-:Y:S05]  /*c180*/  EXIT ;  /* 0x000000000000794d */ /* 0x000fea0003800000 */
.L_x_24531:
[----:B------:R-:W-:-:S04]  /*c190*/  LOP3.LUT R3, R3, 0xff, RZ, 0xc0, !PT ;  /* 0x000000ff03037812 */ /* 0x000fc800078ec0ff */
[----:B01234-:R-:W0:Y:S02]  /*c1a0*/  I2F.U16 R5, R3 ;  /* 0x0000000300057306 */ /* 0x01fe240000101000 */
        /* <DEDUP_REMOVED lines=12> */
.L_x_24536:
[----:B------:R-:W-:Y:S01]  /*c270*/  IMAD.MOV.U32 R3, RZ, RZ, 0x7f ;  /* 0x0000007fff037424 */ /* 0x000fe200078e00ff */
[----:B------:R-:W-:-:S04]  /*c280*/  ISETP.GT.U32.AND P0, PT, R5, 0x7f800000, PT ;  /* 0x7f8000000500780c */ /* 0x000fc80003f04070 */
[----:B------:R-:W-:-:S05]  /*c290*/  SEL R3, R3, 0x7c, P0 ;  /* 0x0000007c03037807 */ /* 0x000fca0000000000 */
[----:B------:R-:W-:Y:S01]  /*c2a0*/  STG.E.U8 desc[UR36][R16.64], R3 ;  /* 0x0000000310007986 */ /* 0x000fe2000c101124 */
[----:B------:R-:W-:Y:S05]  /*c2b0*/  EXIT ;  /* 0x000000000000794d */ /* 0x000fea0003800000 */
.L_x_24530:
[----:B------:R-:W-:-:S04]  /*c2c0*/  LOP3.LUT R3, R3, 0xff, RZ, 0xc0, !PT ;  /* 0x000000ff03037812 */ /* 0x000fc800078ec0ff */
[----:B------:R-:W5:Y:S02]  /*c2d0*/  I2F.U16 R0, R3 ;  /* 0x0000000300007306 */ /* 0x000f640000101000 */
[----:B-----5:R-:W-:-:S05]  /*c2e0*/  F2FP.BF16.F32.PACK_AB R0, RZ, R0 ;  /* 0x00000000ff00723e */ /* 0x020fca00000010ff */
[----:B------:R-:W-:Y:S01]  /*c2f0*/  STG.E.U16 desc[UR36][R16.64], R0 ;  /* 0x0000000010007986 */ /* 0x000fe2000c101524 */
[----:B------:R-:W-:Y:S05]  /*c300*/  EXIT ;  /* 0x000000000000794d */ /* 0x000fea0003800000 */
.L_x_24537:
        /* <DEDUP_REMOVED lines=15> */
.L_x_68657:


//--------------------- .text._ZN2at6native27unrolled_elementwise_kernelIZNS0_50_GLOBAL__N__2680c7bb_12_PowKernel_cu_7dd49032_300329pow_tensor_scalar_kernel_implIhhEEvRNS_18TensorIteratorBaseET0_EUlhE0_St5arrayIPcLm2EELi4E23TrivialOffsetCalculatorILi1EjESC_NS0_6memory12LoadWithCastILi1EEENSD_13StoreWithCastILi1EEEEEviT_S6_T2_T3_T4_T5_ --------------------------
	.section	.text._ZN2at6native27unrolled_elementwise_kernelIZNS0_50_GLOBAL__N__2680c7bb_12_PowKernel_cu_7dd49032_300329pow_tensor_scalar_kernel_implIhhEEvRNS_18TensorIteratorBaseET0_EUlhE0_St5arrayIPcLm2EELi4E23TrivialOffsetCalculatorILi1EjESC_NS0_6memory12LoadWithCastILi1EEENSD_13StoreWithCastILi1EEEEEviT_S6_T2_T3_T4_T5_,"ax",@progbits
	.align	128
        .global         _ZN2at6native27unrolled_elementwise_kernelIZNS0_50_GLOBAL__N__2680c7bb_12_PowKernel_cu_7dd49032_300329pow_tensor_scalar_kernel_implIhhEEvRNS_18TensorIteratorBaseET0_EUlhE0_St5arrayIPcLm2EELi4E23TrivialOffsetCalculatorILi1EjESC_NS0_6memory12LoadWithCastILi1EEENSD_13StoreWithCastILi1EEEEEviT_S6_T2_T3_T4_T5_
        .type           _ZN2at6native27unrolled_elementwise_kernelIZNS0_50_GLOBAL__N__2680c7bb_12_PowKernel_cu_7dd49032_300329pow_tensor_scalar_kernel_implIhhEEvRNS_18TensorIteratorBaseET0_EUlhE0_St5arrayIPcLm2EELi4E23TrivialOffsetCalculatorILi1EjESC_NS0_6memory12LoadWithCastILi1EEENSD_13StoreWithCastILi1EEEEEviT_S6_T2_T3_T4_T5_,@function
        .size           _ZN2at6native27unrolled_elementwise_kernelIZNS0_50_GLOBAL__N__2680c7bb_12_PowKernel_cu_7dd49032_300329pow_tensor_scalar_kernel_implIhhEEvRNS_18TensorIteratorBaseET0_EUlhE0_St5arrayIPcLm2EELi4E23TrivialOffsetCalculatorILi1EjESC_NS0_6memory12LoadWithCastILi1EEENSD_13StoreWithCastILi1EEEEEviT_S6_T2_T3_T4_T5_,(.L_x_68658 - _ZN2at6native27unrolled_elementwise_kernelIZNS0_50_GLOBAL__N__2680c7bb_12_PowKernel_cu_7dd49032_300329pow_tensor_scalar_kernel_implIhhEEvRNS_18TensorIteratorBaseET0_EUlhE0_St5arrayIPcLm2EELi4E23TrivialOffsetCalculatorILi1EjESC_NS0_6memory12LoadWithCastILi1EEENSD_13StoreWithCastILi1EEEEEviT_S6_T2_T3_T4_T5_)
        .other          _ZN2at6native27unrolled_elementwise_kernelIZNS0_50_GLOBAL__N__2680c7bb_12_PowKernel_cu_7dd49032_300329pow_tensor_scalar_kernel_implIhhEEvRNS_18TensorIteratorBaseET0_EUlhE0_St5arrayIPcLm2EELi4E23TrivialOffsetCalculatorILi1EjESC_NS0_6memory12LoadWithCastILi1EEENSD_13StoreWithCastILi1EEEEEviT_S6_T2_T3_T4_T5_,@"STO_CUDA_ENTRY STV_DEFAULT"
_ZN2at6native27unrolled_elementwise_kernelIZNS0_50_GLOBAL__N__2680c7bb_12_PowKernel_cu_7dd49032_300329pow_tensor_scalar_kernel_implIhhEEvRNS_18TensorIteratorBaseET0_EUlhE0_St5arrayIPcLm2EELi4E23TrivialOffsetCalculatorILi1EjESC_NS0_6memory12LoadWithCastILi1EEENSD_13StoreWithCastILi1EEEEEviT_S6_T2_T3_T4_T5_:
.text._ZN2at6native27unrolled_elementwise_kernelIZNS0_50_GLOBAL__N__2680c7bb_12_PowKernel_cu_7dd49032_300329pow_tensor_scalar_kernel_implIhhEEvRNS_18TensorIteratorBaseET0_EUlhE0_St5arrayIPcLm2EELi4E23TrivialOffsetCalculatorILi1EjESC_NS0_6memory12LoadWithCastILi1EEENSD_13StoreWithCastILi1EEEEEviT_S6_T2_T3_T4_T5_:
        /* <DEDUP_REMOVED lines=31> */
.L_x_24543:
[----:B------:R3:W5:Y:S01]  /*01f0*/  LDG.E.U8 R17, desc[UR36][R6.64] ;  /* 0x0000002406117981 */ /* 0x000762000c1e1100 */
[----:B------:R-:W-:Y:S05]  /*0200*/  BRA `(.L_x_24545) ;  /* 0x0000000c00607947 */ /* 0x000fea0003800000 */
.L_x_24542:
        /* <DEDUP_REMOVED lines=8> */
.L_x_24547:
[----:B------:R1:W5:Y:S01]  /*0290*/  LDG.E.U8 R17, desc[UR36][R6.64] ;  /* 0x0000002406117981 */ /* 0x000362000c1e1100 */
[----:B------:R-:W-:Y:S05]  /*02a0*/  BRA `(.L_x_24545) ;  /* 0x0000000c00387947 */ /* 0x000fea0003800000 */
.L_x_24546:
[----:B------:R2:W5:Y:S01]  /*02b0*/  LDG.E.U16 R17, desc[UR36][R6.64] ;  /* 0x0000002406117981 */ /* 0x000562000c1e1500 */
[----:B------:R-:W-:Y:S05]  /*02c0*/  BRA `(.L_x_24545) ;  /* 0x0000000c00307947 */ /* 0x000fea0003800000 */
.L_x_24541:
        /* <DEDUP_REMOVED lines=10> */
.L_x_24549:
[----:B------:R-:W2:Y:S02]  /*0370*/  LDG.E.U16 R4, desc[UR36][R6.64] ;  /* 0x0000002406047981 */ /* 0x000ea4000c1e1500 */
[----:B--2---:R-:W-:-:S06]  /*0380*/  HADD2.F32 R4, -RZ, R4.H0_H0 ;  /* 0x20000004ff047230 */ /* 0x004fcc0000004100 */
[----:B------:R-:W0:Y:S02]  /*0390*/  F2I.S64.TRUNC R4, R4 ;  /* 0x0000000400047311 */ /* 0x000e24000020d900 */
[----:B0-----:R-:W-:Y:S01]  /*03a0*/  PRMT R17, R4, 0x7610, R17 ;  /* 0x0000761004117816 */ /* 0x001fe20000000011 */
[----:B------:R-:W-:Y:S06]  /*03b0*/  BRA `(.L_x_24545) ;  /* 0x0000000800f47947 */ /* 0x000fec0003800000 */
.L_x_24548:
        /* <DEDUP_REMOVED lines=10> */
.L_x_24551:
[----:B------:R-:W2:Y:S02]  /*0460*/  LDG.E.U16 R6, desc[UR36][R6.64] ;  /* 0x0000002406067981 */ /* 0x000ea4000c1e1500 */
[----:B--2---:R-:W-:-:S06]  /*0470*/  HADD2.F32 R4, -RZ, R6.H0_H0 ;  /* 0x20000006ff047230 */ /* 0x004fcc0000004100 */
[----:B------:R-:W0:Y:S02]  /*0480*/  F2I.S64.TRUNC R4, R4 ;  /* 0x0000000400047311 */ /* 0x000e24000020d900 */
[----:B0-----:R-:W-:Y:S01]  /*0490*/  PRMT R17, R4, 0x7610, R17 ;  /* 0x0000761004117816 */ /* 0x001fe20000000011 */
[----:B------:R-:W-:Y:S06]  /*04a0*/  BRA `(.L_x_24545) ;  /* 0x0000000800b87947 */ /* 0x000fec0003800000 */
.L_x_24550:
[----:B------:R-:W2:Y:S02]  /*04b0*/  LDG.E.64 R4, desc[UR36][R6.64] ;  /* 0x0000002406047981 */ /* 0x000ea4000c1e1b00 */
[----:B--2---:R-:W0:Y:S02]  /*04c0*/  F2I.S64.F64.TRUNC R4, R4 ;  /* 0x0000000400047311 */ /* 0x004e24000030d900 */
[----:B0-----:R-:W-:Y:S01]  /*04d0*/  PRMT R17, R4, 0x7610, R17 ;  /* 0x0000761004117816 */ /* 0x001fe20000000011 */
[----:B------:R-:W-:Y:S06]  /*04e0*/  BRA `(.L_x_24545) ;  /* 0x0000000800a87947 */ /* 0x000fec0003800000 */
.L_x_24540:
        /* <DEDUP_REMOVED lines=12> */
.L_x_24554:
[----:B------:R-:W2:Y:S02]  /*05b0*/  LDG.E.64 R6, desc[UR36][R6.64] ;  /* 0x0000002406067981 */ /* 0x000ea4000c1e1b00 */
[----:B--2---:R-:W0:Y:S02]  /*05c0*/  F2I.S64.F64.TRUNC R4, R6 ;  /* 0x0000000600047311 */ /* 0x004e24000030d900 */
[----:B0-----:R-:W-:Y:S01]  /*05d0*/  PRMT R17, R4, 0x7610, R17 ;  /* 0x0000761004117816 */ /* 0x001fe20000000011 */
[----:B------:R-:W-:Y:S06]  /*05e0*/  BRA `(.L_x_24545) ;  /* 0x0000000800687947 */ /* 0x000fec0003800000 */
.L_x_24553:
        /* <DEDUP_REMOVED lines=27> */
.L_x_24556:
        /* <DEDUP_REMOVED lines=15> */
.L_x_24555:
[----:B------:R-:W2:Y:S02]  /*0890*/  LDG.E.U16 R4, desc[UR36][R6.64] ;  /* 0x0000002406047981 */ /* 0x000ea4000c1e1500 */
[----:B--2---:R-:W-:-:S06]  /*08a0*/  IMAD.U32 R4, R4, 0x10000, RZ ;  /* 0x0001000004047824 */ /* 0x004fcc00078e00ff */
[----:B------:R-:W0:Y:S02]  /*08b0*/  F2I.S64.TRUNC R4, R4 ;  /* 0x0000000400047311 */ /* 0x000e24000020d900 */
[----:B0-----:R-:W-:Y:S01]  /*08c0*/  PRMT R17, R4, 0x7610, R17 ;  /* 0x0000761004117816 */ /* 0x001fe20000000011 */
[----:B------:R-:W-:Y:S06]  /*08d0*/  BRA `(.L_x_24545) ;  /* 0x0000000400ac7947 */ /* 0x000fec0003800000 */
.L_x_24552:
        /* <DEDUP_REMOVED lines=10> */
.L_x_24559:
        /* <DEDUP_REMOVED lines=21> */
.L_x_24563:
[----:B------:R-:W-:Y:S05]  /*0ad0*/  BSYNC.RECONVERGENT B1 ;  /* 0x0000000000017941 */ /* 0x000fea0003800200 */
.L_x_24562:
[----:B------:R-:W-:Y:S01]  /*0ae0*/  IMAD.SHL.U32 R0, R0, 0x100000, RZ ;  /* 0x0010000000007824 */ /* 0x000fe200078e00ff */
[----:B------:R-:W-:-:S04]  /*0af0*/  LEA R3, R3, 0x3b800000, 0x17 ;  /* 0x3b80000003037811 */ /* 0x000fc800078eb8ff */
[----:B------:R-:W-:-:S07]  /*0b00*/  LOP3.LUT R4, R3, R0, R7, 0xfe, !PT ;  /* 0x0000000003047212 */ /* 0x000fce00078efe07 */
.L_x_24561:
[----:B------:R-:W-:Y:S05]  /*0b10*/  BSYNC.RECONVERGENT B0 ;  /* 0x0000000000007941 */ /* 0x000fea0003800200 */
.L_x_24560:
[----:B------:R-:W0:Y:S02]  /*0b20*/  F2I.S64.TRUNC R4, R4 ;  /* 0x0000000400047311 */ /* 0x000e24000020d900 */
[----:B0-----:R-:W-:Y:S01]  /*0b30*/  PRMT R17, R4, 0x7610, R17 ;  /* 0x0000761004117816 */ /* 0x001fe20000000011 */
[----:B------:R-:W-:Y:S06]  /*0b40*/  BRA `(.L_x_24545) ;  /* 0x0000000400107947 */ /* 0x000fec0003800000 */
.L_x_24558:
        /* <DEDUP_REMOVED lines=21> */
.L_x_24567:
[----:B------:R-:W-:Y:S05]  /*0ca0*/  BSYNC.RECONVERGENT B1 ;  /* 0x0000000000017941 */ /* 0x000fea0003800200 */
.L_x_24566:
[----:B------:R-:W-:Y:S01]  /*0cb0*/  IMAD.SHL.U32 R0, R0, 0x200000, RZ ;  /* 0x0020000000007824 */ /* 0x000fe200078e00ff */
[----:B------:R-:W-:-:S04]  /*0cc0*/  LEA R3, R3, 0x37800000, 0x17 ;  /* 0x3780000003037811 */ /* 0x000fc800078eb8ff */
[----:B------:R-:W-:-:S07]  /*0cd0*/  LOP3.LUT R4, R3, R0, R7, 0xfe, !PT ;  /* 0x0000000003047212 */ /* 0x000fce00078efe07 */
.L_x_24565:
[----:B------:R-:W-:Y:S05]  /*0ce0*/  BSYNC.RECONVERGENT B0 ;  /* 0x0000000000007941 */ /* 0x000fea0003800200 */
.L_x_24564:
[----:B------:R-:W0:Y:S02]  /*0cf0*/  F2I.S64.TRUNC R4, R4 ;  /* 0x0000000400047311 */ /* 0x000e24000020d900 */
[----:B0-----:R-:W-:Y:S01]  /*0d00*/  PRMT R17, R4, 0x7610, R17 ;  /* 0x0000761004117816 */ /* 0x001fe20000000011 */
[----:B------:R-:W-:Y:S06]  /*0d10*/  BRA `(.L_x_24545) ;  /* 0x00000000009c7947 */ /* 0x000fec0003800000 */
.L_x_24557:
[----:B------:R-:W-:-:S09]  /*0d20*/  UISETP.NE.AND UP0, UPT, UR4, 0x1c, UPT ;  /* 0x0000001c0400788c */ /* 0x000fd2000bf05270 */
[----:B------:R-:W-:Y:S05]  /*0d30*/  BRA.U !UP0, `(.L_x_24568) ;  /* 0x0000000108907547 */ /* 0x000fea000b800000 */
[----:B------:R-:W-:-:S09]  /*0d40*/  UISETP.NE.AND UP0, UPT, UR4, 0x1d, UPT ;  /* 0x0000001d0400788c */ /* 0x000fd2000bf05270 */
[----:B------:R-:W-:Y:S05]  /*0d50*/  BRA.U !UP0, `(.L_x_24569) ;  /* 0x0000000108807547 */ /* 0x000fea000b800000 */
[----:B------:R-:W-:-:S09]  /*0d60*/  UISETP.NE.AND UP0, UPT, UR4, 0x2c, UPT ;  /* 0x0000002c0400788c */ /* 0x000fd2000bf05270 */
[----:B------:R-:W-:Y:S05]  /*0d70*/  BRA.U !UP0, `(.L_x_24570) ;  /* 0x0000000108487547 */ /* 0x000fea000b800000 */
.L_x_24544:
        /* <DEDUP_REMOVED lines=16> */
.L_x_24571:
[----:B------:R-:W-:Y:S01]  /*0e80*/  PRMT R17, RZ, 0x7610, R17 ;  /* 0x00007610ff117816 */ /* 0x000fe20000000011 */
[----:B------:R-:W-:Y:S06]  /*0e90*/  BRA `(.L_x_24545) ;  /* 0x00000000003c7947 */ /* 0x000fec0003800000 */
.L_x_24570:
        /* <DEDUP_REMOVED lines=8> */
.L_x_24573:
[----:B------:R-:W-:Y:S05]  /*0f20*/  BSYNC.RECONVERGENT B0 ;  /* 0x0000000000007941 */ /* 0x000fea0003800200 */
.L_x_24572:
[----:B------:R-:W0:Y:S02]  /*0f30*/  F2I.S64.TRUNC R4, R4 ;  /* 0x0000000400047311 */ /* 0x000e24000020d900 */
[----:B0-----:R-:W-:Y:S01]  /*0f40*/  PRMT R17, R4, 0x7610, R17 ;  /* 0x0000761004117816 */ /* 0x001fe20000000011 */
[----:B------:R-:W-:Y:S06]  /*0f50*/  BRA `(.L_x_24545) ;  /* 0x00000000000c7947 */ /* 0x000fec0003800000 */
.L_x_24569:
[----:B------:R0:W5:Y:S01]  /*0f60*/  LDG.E.U8 R17, desc[UR36][R6.64] ;  /* 0x0000002406117981 */ /* 0x000162000c1e1100 */
[----:B------:R-:W-:Y:S05]  /*0f70*/  BRA `(.L_x_24545) ;  /* 0x0000000000047947 */ /* 0x000fea0003800000 */
.L_x_24568:
[----:B------:R0:W5:Y:S02]  /*0f80*/  LDG.E.U8 R17, desc[UR36][R6.64] ;  /* 0x0000002406117981 */ /* 0x000164000c1e1100 */
.L_x_24545:
[----:B------:R-:W-:-:S07]  /*0f90*/  VIADD R25, R2, 0x80 ;  /* 0x0000008002197836 */ /* 0x000fce0000000000 */
.L_x_24539:
[----:B------:R-:W-:Y:S05]  /*0fa0*/  BSYNC.RECONVERGENT B6 ;  /* 0x0000000000067941 */ /* 0x000fea0003800200 */
.L_x_24538:
        /* <DEDUP_REMOVED lines=23> */
.L_x_24579:
[----:B------:R0:W5:Y:S01]  /*1120*/  LDG.E.U8 R16, desc[UR36][R6.64] ;  /* 0x0000002406107981 */ /* 0x000162000c1e1100 */
[----:B------:R-:W-:Y:S05]  /*1130*/  BRA `(.L_x_24581) ;  /* 0x0000000c00607947 */ /* 0x000fea0003800000 */
.L_x_24578:
        /* <DEDUP_REMOVED lines=8> */
.L_x_24583:
[----:B------:R4:W5:Y:S01]  /*11c0*/  LDG.E.U8 R16, desc[UR36][R6.64] ;  /* 0x0000002406107981 */ /* 0x000962000c1e1100 */
[----:B------:R-:W-:Y:S05]  /*11d0*/  BRA `(.L_x_24581) ;  /* 0x0000000c00387947 */ /* 0x000fea0003800000 */
.L_x_24582:
[----:B------:R0:W5:Y:S01]  /*11e0*/  LDG.E.U16 R16, desc[UR36][R6.64] ;  /* 0x0000002406107981 */ /* 0x000162000c1e1500 */
[----:B------:R-:W-:Y:S05]  /*11f0*/  BRA `(.L_x_24581) ;  /* 0x0000000c00307947 */ /* 0x000fea0003800000 */
.L_x_24577:
        /* <DEDUP_REMOVED lines=10> */
.L_x_24585:
[----:B------:R-:W2:Y:S02]  /*12a0*/  LDG.E.U16 R4, desc[UR36][R6.64] ;  /* 0x0000002406047981 */ /* 0x000ea4000c1e1500 */
[----:B--2---:R-:W-:-:S06]  /*12b0*/  HADD2.F32 R4, -RZ, R4.H0_H0 ;  /* 0x20000004ff047230 */ /* 0x004fcc0000004100 */
[----:B------:R-:W0:Y:S02]  /*12c0*/  F2I.S64.TRUNC R4, R4 ;  /* 0x0000000400047311 */ /* 0x000e24000020d900 */
[----:B0-----:R-:W-:Y:S01]  /*12d0*/  PRMT R16, R4, 0x7610, R16 ;  /* 0x0000761004107816 */ /* 0x001fe20000000010 */
[----:B------:R-:W-:Y:S06]  /*12e0*/  BRA `(.L_x_24581) ;  /* 0x0000000800f47947 */ /* 0x000fec0003800000 */
.L_x_24584:
        /* <DEDUP_REMOVED lines=10> */
.L_x_24587:
[----:B------:R-:W2:Y:S02]  /*1390*/  LDG.E.U16 R6, desc[UR36][R6.64] ;  /* 0x0000002406067981 */ /* 0x000ea4000c1e1500 */
[----:B--2---:R-:W-:-:S06]  /*13a0*/  HADD2.F32 R4, -RZ, R6.H0_H0 ;  /* 0x20000006ff047230 */ /* 0x004fcc0000004100 */
[----:B------:R-:W0:Y:S02]  /*13b0*/  F2I.S64.TRUNC R4, R4 ;  /* 0x0000000400047311 */ /* 0x000e24000020d900 */
[----:B0-----:R-:W-:Y:S01]  /*13c0*/  PRMT R16, R4, 0x7610, R16 ;  /* 0x0000761004107816 */ /* 0x001fe20000000010 */
[----:B------:R-:W-:Y:S06]  /*13d0*/  BRA `(.L_x_24581) ;  /* 0x0000000800b87947 */ /* 0x000fec0003800000 */
.L_x_24586:
[----:B------:R-:W2:Y:S02]  /*13e0*/  LDG.E.64 R4, desc[UR36][R6.64] ;  /* 0x0000002406047981 */ /* 0x000ea4000c1e1b00 */
[----:B--2---:R-:W0:Y:S02]  /*13f0*/  F2I.S64.F64.TRUNC R4, R4 ;  /* 0x0000000400047311 */ /* 0x004e24000030d900 */
[----:B0-----:R-:W-:Y:S01]  /*1400*/  PRMT R16, R4, 0x7610, R16 ;  /* 0x0000761004107816 */ /* 0x001fe20000000010 */
[----:B------:R-:W-:Y:S06]  /*1410*/  BRA `(.L_x_24581) ;  /* 0x0000000800a87947 */ /* 0x000fec0003800000 */
.L_x_24576:
        /* <DEDUP_REMOVED lines=12> */
.L_x_24590:
[----:B------:R-:W2:Y:S02]  /*14e0*/  LDG.E.64 R6, desc[UR36][R6.64] ;  /* 0x0000002406067981 */ /* 0x000ea4000c1e1b00 */
[----:B--2---:R-:W0:Y:S02]  /*14f0*/  F2I.S64.F64.TRUNC R4, R6 ;  /* 0x0000000600047311 */ /* 0x004e24000030d900 */
[----:B0-----:R-:W-:Y:S01]  /*1500*/  PRMT R16, R4, 0x7610, R16 ;  /* 0x0000761004107816 */ /* 0x001fe20000000010 */
[----:B------:R-:W-:Y:S06]  /*1510*/  BRA `(.L_x_24581) ;  /* 0x0000000800687947 */ /* 0x000fec0003800000 */
.L_x_24589:
        /* <DEDUP_REMOVED lines=27> */
.L_x_24592:
        /* <DEDUP_REMOVED lines=15> */
.L_x_24591:
[----:B------:R-:W2:Y:S02]  /*17c0*/  LDG.E.U16 R4, desc[UR36][R6.64] ;  /* 0x0000002406047981 */ /* 0x000ea4000c1e1500 */
[----:B--2---:R-:W-:-:S06]  /*17d0*/  IMAD.U32 R4, R4, 0x10000, RZ ;  /* 0x0001000004047824 */ /* 0x004fcc00078e00ff */
[----:B------:R-:W0:Y:S02]  /*17e0*/  F2I.S64.TRUNC R4, R4 ;  /* 0x0000000400047311 */ /* 0x000e24000020d900 */
[----:B0-----:R-:W-:Y:S01]  /*17f0*/  PRMT R16, R4, 0x7610, R16 ;  /* 0x0000761004107816 */ /* 0x001fe20000000010 */
[----:B------:R-:W-:Y:S06]  /*1800*/  BRA `(.L_x_24581) ;  /* 0x0000000400ac7947 */ /* 0x000fec0003800000 */
.L_x_24588:
        /* <DEDUP_REMOVED lines=10> */
.L_x_24595:
        /* <DEDUP_REMOVED lines=21> */
.L_x_24599:
[----:B------:R-:W-:Y:S05]  /*1a00*/  BSYNC.RECONVERGENT B1 ;  /* 0x0000000000017941 */ /* 0x000fea0003800200 */
.L_x_24598:
[----:B------:R-:W-:Y:S01]  /*1a10*/  IMAD.SHL.U32 R0, R0, 0x100000, RZ ;  /* 0x0010000000007824 */ /* 0x000fe200078e00ff */
[----:B------:R-:W-:-:S04]  /*1a20*/  LEA R3, R3, 0x3b800000, 0x17 ;  /* 0x3b80000003037811 */ /* 0x000fc800078eb8ff */
[----:B------:R-:W-:-:S07]  /*1a30*/  LOP3.LUT R4, R3, R0, R7, 0xfe, !PT ;  /* 0x0000000003047212 */ /* 0x000fce00078efe07 */
.L_x_24597:
[----:B------:R-:W-:Y:S05]  /*1a40*/  BSYNC.RECONVERGENT B0 ;  /* 0x0000000000007941 */ /* 0x000fea0003800200 */
.L_x_24596:
[----:B------:R-:W0:Y:S02]  /*1a50*/  F2I.S64.TRUNC R4, R4 ;  /* 0x0000000400047311 */ /* 0x000e24000020d900 */
[----:B0-----:R-:W-:Y:S01]  /*1a60*/  PRMT R16, R4, 0x7610, R16 ;  /* 0x0000761004107816 */ /* 0x001fe20000000010 */
[----:B------:R-:W-:Y:S06]  /*1a70*/  BRA `(.L_x_24581) ;  /* 0x0000000400107947 */ /* 0x000fec0003800000 */
.L_x_24594:
        /* <DEDUP_REMOVED lines=21> */
.L_x_24603:
[----:B------:R-:W-:Y:S05]  /*1bd0*/  BSYNC.RECONVERGENT B1 ;  /* 0x0000000000017941 */ /* 0x000fea0003800200 */
.L_x_24602:
[----:B------:R-:W-:Y:S01]  /*1be0*/  IMAD.SHL.U32 R0, R0, 0x200000, RZ ;  /* 0x0020000000007824 */ /* 0x000fe200078e00ff */
[----:B------:R-:W-:-:S04]  /*1bf0*/  LEA R3, R3, 0x37800000, 0x17 ;  /* 0x3780000003037811 */ /* 0x000fc800078eb8ff */
[----:B------:R-:W-:-:S07]  /*1c00*/  LOP3.LUT R4, R3, R0, R7, 0xfe, !PT ;  /* 0x0000000003047212 */ /* 0x000fce00078efe07 */
.L_x_24601:
[----:B------:R-:W-:Y:S05]  /*1c10*/  BSYNC.RECONVERGENT B0 ;  /* 0x0000000000007941 */ /* 0x000fea0003800200 */
.L_x_24600:
[----:B------:R-:W0:Y:S02]  /*1c20*/  F2I.S64.TRUNC R4, R4 ;  /* 0x0000000400047311 */ /* 0x000e24000020d900 */
[----:B0-----:R-:W-:Y:S01]  /*1c30*/  PRMT R16, R4, 0x7610, R16 ;  /* 0x0000761004107816 */ /* 0x001fe20000000010 */
[----:B------:R-:W-:Y:S06]  /*1c40*/  BRA `(.L_x_24581) ;  /* 0x00000000009c7947 */ /* 0x000fec0003800000 */
.L_x_24593:
        /* <DEDUP_REMOVED lines=14> */
.L_x_24607:
[----:B------:R-:W-:Y:S05]  /*1d30*/  BSYNC.RECONVERGENT B0 ;  /* 0x0000000000007941 */ /* 0x000fea0003800200 */
.L_x_24606:
[----:B------:R-:W0:Y:S02]  /*1d40*/  F2I.S64.TRUNC R4, R4 ;  /* 0x0000000400047311 */ /* 0x000e24000020d900 */
[----:B0-----:R-:W-:Y:S01]  /*1d50*/  PRMT R16, R4, 0x7610, R16 ;  /* 0x0000761004107816 */ /* 0x001fe20000000010 */
[----:B------:R-:W-:Y:S06]  /*1d60*/  BRA `(.L_x_24581) ;  /* 0x0000000000547947 */ /* 0x000fec0003800000 */
.L_x_24580:
        /* <DEDUP_REMOVED lines=16> */
.L_x_24608:
[----:B------:R-:W-:Y:S01]  /*1e70*/  PRMT R16, RZ, 0x7610, R16 ;  /* 0x00007610ff107816 */ /* 0x000fe20000000010 */
[----:B------:R-:W-:Y:S06]  /*1e80*/  BRA `(.L_x_24581) ;  /* 0x00000000000c7947 */ /* 0x000fec0003800000 */
.L_x_24605:
[----:B------:R1:W5:Y:S01]  /*1e90*/  LDG.E.U8 R16, desc[UR36][R6.64] ;  /* 0x0000002406107981 */ /* 0x000362000c1e1100 */
[----:B------:R-:W-:Y:S05]  /*1ea0*/  BRA `(.L_x_24581) ;  /* 0x0000000000047947 */ /* 0x000fea0003800000 */
.L_x_24604:
[----:B------:R0:W5:Y:S02]  /*1eb0*/  LDG.E.U8 R16, desc[UR36][R6.64] ;  /* 0x0000002406107981 */ /* 0x000164000c1e1100 */
.L_x_24581:
[----:B------:R-:W-:-:S07]  /*1ec0*/  VIADD R25, R25, 0x80 ;  /* 0x0000008019197836 */ /* 0x000fce0000000000 */
.L_x_24575:
[----:B------:R-:W-:Y:S05]  /*1ed0*/  BSYNC.RECONVERGENT B6 ;  /* 0x0000000000067941 */ /* 0x000fea0003800200 */
.L_x_24574:
        /* <DEDUP_REMOVED lines=23> */
.L_x_24614:
[----:B------:R0:W5:Y:S01]  /*2050*/  LDG.E.U8 R18, desc[UR36][R6.64] ;  /* 0x0000002406127981 */ /* 0x000162000c1e1100 */
[----:B------:R-:W-:Y:S05]  /*2060*/  BRA `(.L_x_24616) ;  /* 0x0000000c00607947 */ /* 0x000fea0003800000 */
.L_x_24613:
        /* <DEDUP_REMOVED lines=8> */
.L_x_24618:
[----:B------:R3:W5:Y:S01]  /*20f0*/  LDG.E.U8 R18, desc[UR36][R6.64] ;  /* 0x0000002406127981 */ /* 0x000762000c1e1100 */
[----:B------:R-:W-:Y:S05]  /*2100*/  BRA `(.L_x_24616) ;  /* 0x0000000c00387947 */ /* 0x000fea0003800000 */
.L_x_24617:
[----:B------:R0:W5:Y:S01]  /*2110*/  LDG.E.U16 R18, desc[UR36][R6.64] ;  /* 0x0000002406127981 */ /* 0x000162000c1e1500 */
[----:B------:R-:W-:Y:S05]  /*2120*/  BRA `(.L_x_24616) ;  /* 0x0000000c00307947 */ /* 0x000fea0003800000 */
.L_x_24612:
        /* <DEDUP_REMOVED lines=10> */
.L_x_24620:
[----:B------:R-:W2:Y:S02]  /*21d0*/  LDG.E.U16 R4, desc[UR36][R6.64] ;  /* 0x0000002406047981 */ /* 0x000ea4000c1e1500 */
[----:B--2---:R-:W-:-:S06]  /*21e0*/  HADD2.F32 R4, -RZ, R4.H0_H0 ;  /* 0x20000004ff047230 */ /* 0x004fcc0000004100 */
[----:B------:R-:W0:Y:S02]  /*21f0*/  F2I.S64.TRUNC R4, R4 ;  /* 0x0000000400047311 */ /* 0x000e24000020d900 */
[----:B0-----:R-:W-:Y:S01]  /*2200*/  PRMT R18, R4, 0x7610, R18 ;  /* 0x0000761004127816 */ /* 0x001fe20000000012 */
[----:B------:R-:W-:Y:S06]  /*2210*/  BRA `(.L_x_24616) ;  /* 0x0000000800f47947 */ /* 0x000fec0003800000 */
.L_x_24619:
        /* <DEDUP_REMOVED lines=10> */
.L_x_24622:
[----:B------:R-:W2:Y:S02]  /*22c0*/  LDG.E.U16 R6, desc[UR36][R6.64] ;  /* 0x0000002406067981 */ /* 0x000ea4000c1e1500 */
[----:B--2---:R-:W-:-:S06]  /*22d0*/  HADD2.F32 R4, -RZ, R6.H0_H0 ;  /* 0x20000006ff047230 */ /* 0x004fcc0000004100 */
[----:B------:R-:W0:Y:S02]  /*22e0*/  F2I.S64.TRUNC R4, R4 ;  /* 0x0000000400047311 */ /* 0x000e24000020d900 */
[----:B0-----:R-:W-:Y:S01]  /*22f0*/  PRMT R18, R4, 0x7610, R18 ;  /* 0x0000761004127816 */ /* 0x001fe20000000012 */
[----:B------:R-:W-:Y:S06]  /*2300*/  BRA `(.L_x_24616) ;  /* 0x0000000800b87947 */ /* 0x000fec0003800000 */
.L_x_24621:
[----:B------:R-:W2:Y:S02]  /*2310*/  LDG.E.64 R4, desc[UR36][R6.64] ;  /* 0x0000002406047981 */ /* 0x000ea4000c1e1b00 */
[----:B--2---:R-:W0:Y:S02]  /*2320*/  F2I.S64.F64.TRUNC R4, R4 ;  /* 0x0000000400047311 */ /* 0x004e24000030d900 */
[----:B0-----:R-:W-:Y:S01]  /*2330*/  PRMT R18, R4, 0x7610, R18 ;  /* 0x0000761004127816 */ /* 0x001fe20000000012 */
[----:B------:R-:W-:Y:S06]  /*2340*/  BRA `(.L_x_24616) ;  /* 0x0000000800a87947 */ /* 0x000fec0003800000 */
.L_x_24611:
        /* <DEDUP_REMOVED lines=12> */
.L_x_24625:
[----:B------:R-:W2:Y:S02]  /*2410*/  LDG.E.64 R6, desc[UR36][R6.64] ;  /* 0x0000002406067981 */ /* 0x000ea4000c1e1b00 */
[----:B--2---:R-:W0:Y:S02]  /*2420*/  F2I.S64.F64.TRUNC R4, R6 ;  /* 0x0000000600047311 */ /* 0x004e24000030d900 */
[----:B0-----:R-:W-:Y:S01]  /*2430*/  PRMT R18, R4, 0x7610, R18 ;  /* 0x0000761004127816 */ /* 0x001fe20000000012 */
[----:B------:R-:W-:Y:S06]  /*2440*/  BRA `(.L_x_24616) ;  /* 0x0000000800687947 */ /* 0x000fec0003800000 */
.L_x_24624:
        /* <DEDUP_REMOVED lines=27> */
.L_x_24627:
        /* <DEDUP_REMOVED lines=15> */
.L_x_24626:
[----:B------:R-:W2:Y:S02]  /*26f0*/  LDG.E.U16 R4, desc[UR36][R6.64] ;  /* 0x0000002406047981 */ /* 0x000ea4000c1e1500 */
[----:B--2---:R-:W-:-:S06]  /*2700*/  IMAD.U32 R4, R4, 0x10000, RZ ;  /* 0x0001000004047824 */ /* 0x004fcc00078e00ff */
[----:B------:R-:W0:Y:S02]  /*2710*/  F2I.S64.TRUNC R4, R4 ;  /* 0x0000000400047311 */ /* 0x000e24000020d900 */
[----:B0-----:R-:W-:Y:S01]  /*2720*/  PRMT R18, R4, 0x7610, R18 ;  /* 0x0000761004127816 */ /* 0x001fe20000000012 */
[----:B------:R-:W-:Y:S06]  /*2730*/  BRA `(.L_x_24616) ;  /* 0x0000000400ac7947 */ /* 0x000fec0003800000 */
.L_x_24623:
        /* <DEDUP_REMOVED lines=10> */
.L_x_24630:
        /* <DEDUP_REMOVED lines=21> */
.L_x_24634:
[----:B------:R-:W-:Y:S05]  /*2930*/  BSYNC.RECONVERGENT B1 ;  /* 0x0000000000017941 */ /* 0x000fea0003800200 */
.L_x_24633:
[----:B------:R-:W-:Y:S01]  /*2940*/  IMAD.SHL.U32 R0, R0, 0x100000, RZ ;  /* 0x0010000000007824 */ /* 0x000fe200078e00ff */
[----:B------:R-:W-:-:S04]  /*2950*/  LEA R3, R3, 0x3b800000, 0x17 ;  /* 0x3b80000003037811 */ /* 0x000fc800078eb8ff */
[----:B------:R-:W-:-:S07]  /*2960*/  LOP3.LUT R4, R3, R0, R7, 0xfe, !PT ;  /* 0x0000000003047212 */ /* 0x000fce00078efe07 */
.L_x_24632:
[----:B------:R-:W-:Y:S05]  /*2970*/  BSYNC.RECONVERGENT B0 ;  /* 0x0000000000007941 */ /* 0x000fea0003800200 */
.L_x_24631:
[----:B------:R-:W0:Y:S02]  /*2980*/  F2I.S64.TRUNC R4, R4 ;  /* 0x0000000400047311 */ /* 0x000e24000020d900 */
[----:B0-----:R-:W-:Y:S01]  /*2990*/  PRMT R18, R4, 0x7610, R18 ;  /* 0x0000761004127816 */ /* 0x001fe20000000012 */
[----:B------:R-:W-:Y:S06]  /*29a0*/  BRA `(.L_x_24616) ;  /* 0x0000000400107947 */ /* 0x000fec0003800000 */
.L_x_24629:
        /* <DEDUP_REMOVED lines=21> */
.L_x_24638:
[----:B------:R-:W-:Y:S05]  /*2b00*/  BSYNC.RECONVERGENT B1 ;  /* 0x0000000000017941 */ /* 0x000fea0003800200 */
.L_x_24637:
[----:B------:R-:W-:Y:S01]  /*2b10*/  IMAD.SHL.U32 R0, R0, 0x200000, RZ ;  /* 0x0020000000007824 */ /* 0x000fe200078e00ff */
[----:B------:R-:W-:-:S04]  /*2b20*/  LEA R3, R3, 0x37800000, 0x17 ;  /* 0x3780000003037811 */ /* 0x000fc800078eb8ff */
[----:B------:R-:W-:-:S07]  /*2b30*/  LOP3.LUT R4, R3, R0, R7, 0xfe, !PT ;  /* 0x0000000003047212 */ /* 0x000fce00078efe07 */
.L_x_24636:
[----:B------:R-:W-:Y:S05]  /*2b40*/  BSYNC.RECONVERGENT B0 ;  /* 0x0000000000007941 */ /* 0x000fea0003800200 */
.L_x_24635:
[----:B------:R-:W0:Y:S02]  /*2b50*/  F2I.S64.TRUNC R4, R4 ;  /* 0x0000000400047311 */ /* 0x000e24000020d900 */
[----:B0-----:R-:W-:Y:S01]  /*2b60*/  PRMT R18, R4, 0x7610, R18 ;  /* 0x0000761004127816 */ /* 0x001fe20000000012 */
[----:B------:R-:W-:Y:S06]  /*2b70*/  BRA `(.L_x_24616) ;  /* 0x00000000009c7947 */ /* 0x000fec0003800000 */
.L_x_24628:
        /* <DEDUP_REMOVED lines=14> */
.L_x_24642:
[----:B------:R-:W-:Y:S05]  /*2c60*/  BSYNC.RECONVERGENT B0 ;  /* 0x0000000000007941 */ /* 0x000fea0003800200 */
.L_x_24641:
[----:B------:R-:W0:Y:S02]  /*2c70*/  F2I.S64.TRUNC R4, R4 ;  /* 0x0000000400047311 */ /* 0x000e24000020d900 */
[----:B0-----:R-:W-:Y:S01]  /*2c80*/  PRMT R18, R4, 0x7610, R18 ;  /* 0x0000761004127816 */ /* 0x001fe20000000012 */
[----:B------:R-:W-:Y:S06]  /*2c90*/  BRA `(.L_x_24616) ;  /* 0x0000000000547947 */ /* 0x000fec0003800000 */
.L_x_24615:
        /* <DEDUP_REMOVED lines=16> */
.L_x_24643:
[----:B------:R-:W-:Y:S01]  /*2da0*/  PRMT R18, RZ, 0x7610, R18 ;  /* 0x00007610ff127816 */ /* 0x000fe20000000012 */
[----:B------:R-:W-:Y:S06]  /*2db0*/  BRA `(.L_x_24616) ;  /* 0x00000000000c7947 */ /* 0x000fec0003800000 */
.L_x_24640:
[----:B------:R2:W5:Y:S01]  /*2dc0*/  LDG.E.U8 R18, desc[UR36][R6.64] ;  /* 0x0000002406127981 */ /* 0x000562000c1e1100 */
[----:B------:R-:W-:Y:S05]  /*2dd0*/  BRA `(.L_x_24616) ;  /* 0x0000000000047947 */ /* 0x000fea0003800000 */
.L_x_24639:
[----:B------:R1:W5:Y:S02]  /*2de0*/  LDG.E.U8 R18, desc[UR36][R6.64] ;  /* 0x0000002406127981 */ /* 0x000364000c1e1100 */
.L_x_24616:
[----:B------:R-:W-:-:S07]  /*2df0*/  VIADD R25, R25, 0x80 ;  /* 0x0000008019197836 */ /* 0x000fce0000000000 */
.L_x_24610:
[----:B------:R-:W-:Y:S05]  /*2e00*/  BSYNC.RECONVERGENT B6 ;  /* 0x0000000000067941 */ /* 0x000fea0003800200 */
.L_x_24609:
        /* <DEDUP_REMOVED lines=23> */
.L_x_24649:
[----:B------:R0:W5:Y:S01]  /*2f80*/  LDG.E.U8 R19, desc[UR36][R6.64] ;  /* 0x0000002406137981 */ /* 0x000162000c1e1100 */
[----:B------:R-:W-:Y:S05]  /*2f90*/  BRA `(.L_x_24645) ;  /* 0x0000000c005c7947 */ /* 0x000fea0003800000 */
.L_x_24648:
        /* <DEDUP_REMOVED lines=8> */
.L_x_24652:
[----:B------:R0:W5:Y:S01]  /*3020*/  LDG.E.U8 R19, desc[UR36][R6.64] ;  /* 0x0000002406137981 */ /* 0x000162000c1e1100 */
[----:B------:R-:W-:Y:S05]  /*3030*/  BRA `(.L_x_24645) ;  /* 0x0000000c00347947 */ /* 0x000fea0003800000 */
.L_x_24651:
[----:B------:R0:W5:Y:S01]  /*3040*/  LDG.E.U16 R19, desc[UR36][R6.64] ;  /* 0x0000002406137981 */ /* 0x000162000c1e1500 */
[----:B------:R-:W-:Y:S05]  /*3050*/  BRA `(.L_x_24645) ;  /* 0x0000000c002c7947 */ /* 0x000fea0003800000 */
.L_x_24647:
        /* <DEDUP_REMOVED lines=10> */
.L_x_24654:
[----:B------:R-:W2:Y:S02]  /*3100*/  LDG.E.U16 R4, desc[UR36][R6.64] ;  /* 0x0000002406047981 */ /* 0x000ea4000c1e1500 */
[----:B--2---:R-:W-:-:S06]  /*3110*/  HADD2.F32 R4, -RZ, R4.H0_H0 ;  /* 0x20000004ff047230 */ /* 0x004fcc0000004100 */
[----:B------:R-:W0:Y:S02]  /*3120*/  F2I.S64.TRUNC R4, R4 ;  /* 0x0000000400047311 */ /* 0x000e24000020d900 */
[----:B0-----:R-:W-:Y:S01]  /*3130*/  PRMT R19, R4, 0x7610, R19 ;  /* 0x0000761004137816 */ /* 0x001fe20000000013 */
[----:B------:R-:W-:Y:S06]  /*3140*/  BRA `(.L_x_24645) ;  /* 0x0000000800f07947 */ /* 0x000fec0003800000 */
.L_x_24653:
        /* <DEDUP_REMOVED lines=10> */
.L_x_24656:
[----:B------:R-:W2:Y:S02]  /*31f0*/  LDG.E.U16 R6, desc[UR36][R6.64] ;  /* 0x0000002406067981 */ /* 0x000ea4000c1e1500 */
[----:B--2---:R-:W-:-:S06]  /*3200*/  HADD2.F32 R4, -RZ, R6.H0_H0 ;  /* 0x20000006ff047230 */ /* 0x004fcc0000004100 */
[----:B------:R-:W0:Y:S02]  /*3210*/  F2I.S64.TRUNC R4, R4 ;  /* 0x0000000400047311 */ /* 0x000e24000020d900 */
[----:B0-----:R-:W-:Y:S01]  /*3220*/  PRMT R19, R4, 0x7610, R19 ;  /* 0x0000761004137816 */ /* 0x001fe20000000013 */
[----:B------:R-:W-:Y:S06]  /*3230*/  BRA `(.L_x_24645) ;  /* 0x0000000800b47947 */ /* 0x000fec0003800000 */
.L_x_24655:
[----:B------:R-:W2:Y:S02]  /*3240*/  LDG.E.64 R4, desc[UR36][R6.64] ;  /* 0x0000002406047981 */ /* 0x000ea4000c1e1b00 */
[----:B--2---:R-:W0:Y:S02]  /*3250*/  F2I.S64.F64.TRUNC R4, R4 ;  /* 0x0000000400047311 */ /* 0x004e24000030d900 */
[----:B0-----:R-:W-:Y:S01]  /*3260*/  PRMT R19, R4, 0x7610, R19 ;  /* 0x0000761004137816 */ /* 0x001fe20000000013 */
[----:B------:R-:W-:Y:S06]  /*3270*/  BRA `(.L_x_24645) ;  /* 0x0000000800a47947 */ /* 0x000fec0003800000 */
.L_x_24646:
        /* <DEDUP_REMOVED lines=12> */
.L_x_24659:
[----:B------:R-:W2:Y:S02]  /*3340*/  LDG.E.64 R6, desc[UR36][R6.64] ;  /* 0x0000002406067981 */ /* 0x000ea4000c1e1b00 */
[----:B--2---:R-:W0:Y:S02]  /*3350*/  F2I.S64.F64.TRUNC R4, R6 ;  /* 0x0000000600047311 */ /* 0x004e24000030d900 */
[----:B0-----:R-:W-:Y:S01]  /*3360*/  PRMT R19, R4, 0x7610, R19 ;  /* 0x0000761004137816 */ /* 0x001fe20000000013 */
[----:B------:R-:W-:Y:S06]  /*3370*/  BRA `(.L_x_24645) ;  /* 0x0000000800647947 */ /* 0x000fec0003800000 */
.L_x_24658:
        /* <DEDUP_REMOVED lines=27> */
.L_x_24661:
        /* <DEDUP_REMOVED lines=15> */
.L_x_24660:
[----:B------:R-:W2:Y:S02]  /*3620*/  LDG.E.U16 R4, desc[UR36][R6.64] ;  /* 0x0000002406047981 */ /* 0x000ea4000c1e1500 */
[----:B--2---:R-:W-:-:S06]  /*3630*/  IMAD.U32 R4, R4, 0x10000, RZ ;  /* 0x0001000004047824 */ /* 0x004fcc00078e00ff */
[----:B------:R-:W0:Y:S02]  /*3640*/  F2I.S64.TRUNC R4, R4 ;  /* 0x0000000400047311 */ /* 0x000e24000020d900 */
[----:B0-----:R-:W-:Y:S01]  /*3650*/  PRMT R19, R4, 0x7610, R19 ;  /* 0x0000761004137816 */ /* 0x001fe20000000013 */
[----:B------:R-:W-:Y:S06]  /*3660*/  BRA `(.L_x_24645) ;  /* 0x0000000400a87947 */ /* 0x000fec0003800000 */
.L_x_24657:
        /* <DEDUP_REMOVED lines=10> */
.L_x_24664:
        /* <DEDUP_REMOVED lines=21> */
.L_x_24668:
[----:B------:R-:W-:Y:S05]  /*3860*/  BSYNC.RECONVERGENT B1 ;  /* 0x0000000000017941 */ /* 0x000fea0003800200 */
.L_x_24667:
[----:B------:R-:W-:Y:S01]  /*3870*/  IMAD.SHL.U32 R0, R0, 0x100000, RZ ;  /* 0x0010000000007824 */ /* 0x000fe200078e00ff */
[----:B------:R-:W-:-:S04]  /*3880*/  LEA R3, R3, 0x3b800000, 0x17 ;  /* 0x3b80000003037811 */ /* 0x000fc800078eb8ff */
[----:B------:R-:W-:-:S07]  /*3890*/  LOP3.LUT R4, R3, R0, R7, 0xfe, !PT ;  /* 0x0000000003047212 */ /* 0x000fce00078efe07 */
.L_x_24666:
[----:B------:R-:W-:Y:S05]  /*38a0*/  BSYNC.RECONVERGENT B0 ;  /* 0x0000000000007941 */ /* 0x000fea0003800200 */
.L_x_24665:
[----:B------:R-:W0:Y:S02]  /*38b0*/  F2I.S64.TRUNC R4, R4 ;  /* 0x0000000400047311 */ /* 0x000e24000020d900 */
[----:B0-----:R-:W-:Y:S01]  /*38c0*/  PRMT R19, R4, 0x7610, R19 ;  /* 0x0000761004137816 */ /* 0x001fe20000000013 */
[----:B------:R-:W-:Y:S06]  /*38d0*/  BRA `(.L_x_24645) ;  /* 0x00000004000c7947 */ /* 0x000fec0003800000 */
.L_x_24663:
        /* <DEDUP_REMOVED lines=21> */
.L_x_24672:
[----:B------:R-:W-:Y:S05]  /*3a30*/  BSYNC.RECONVERGENT B1 ;  /* 0x0000000000017941 */ /* 0x000fea0003800200 */
.L_x_24671:
[----:B------:R-:W-:Y:S01]  /*3a40*/  IMAD.SHL.U32 R0, R0, 0x200000, RZ ;  /* 0x0020000000007824 */ /* 0x000fe200078e00ff */
[----:B------:R-:W-:-:S04]  /*3a50*/  LEA R3, R3, 0x37800000, 0x17 ;  /* 0x3780000003037811 */ /* 0x000fc800078eb8ff */
[----:B------:R-:W-:-:S07]  /*3a60*/  LOP3.LUT R4, R3, R0, R7, 0xfe, !PT ;  /* 0x0000000003047212 */ /* 0x000fce00078efe07 */
.L_x_24670:
[----:B------:R-:W-:Y:S05]  /*3a70*/  BSYNC.RECONVERGENT B0 ;  /* 0x0000000000007941 */ /* 0x000fea0003800200 */
.L_x_24669:
[----:B------:R-:W0:Y:S02]  /*3a80*/  F2I.S64.TRUNC R4, R4 ;  /* 0x0000000400047311 */ /* 0x000e24000020d900 */
[----:B0-----:R-:W-:Y:S01]  /*3a90*/  PRMT R19, R4, 0x7610, R19 ;  /* 0x0000761004137816 */ /* 0x001fe20000000013 */
[----:B------:R-:W-:Y:S06]  /*3aa0*/  BRA `(.L_x_24645) ;  /* 0x0000000000987947 */ /* 0x000fec0003800000 */
.L_x_24662:
        /* <DEDUP_REMOVED lines=14> */
.L_x_24676:
[----:B------:R-:W-:Y:S05]  /*3b90*/  BSYNC.RECONVERGENT B0 ;  /* 0x0000000000007941 */ /* 0x000fea0003800200 */
.L_x_24675:
[----:B------:R-:W0:Y:S02]  /*3ba0*/  F2I.S64.TRUNC R4, R4 ;  /* 0x0000000400047311 */ /* 0x000e24000020d900 */
[----:B0-----:R-:W-:Y:S01]  /*3bb0*/  PRMT R19, R4, 0x7610, R19 ;  /* 0x0000761004137816 */ /* 0x001fe20000000013 */
[----:B------:R-:W-:Y:S06]  /*3bc0*/  BRA `(.L_x_24645) ;  /* 0x0000000000507947 */ /* 0x000fec0003800000 */
.L_x_24650:
        /* <DEDUP_REMOVED lines=16> */
.L_x_24677:
[----:B------:R-:W-:Y:S05]  /*3cd0*/  BRA `(.L_x_24645) ;  /* 0x00000000000c7947 */ /* 0x000fea0003800000 */
.L_x_24674:
[----:B------:R0:W5:Y:S01]  /*3ce0*/  LDG.E.U8 R19, desc[UR36][R6.64] ;  /* 0x0000002406137981 */ /* 0x000162000c1e1100 */
[----:B------:R-:W-:Y:S05]  /*3cf0*/  BRA `(.L_x_24645) ;  /* 0x0000000000047947 */ /* 0x000fea0003800000 */
.L_x_24673:
[----:B------:R0:W5:Y:S02]  /*3d00*/  LDG.E.U8 R19, desc[UR36][R6.64] ;  /* 0x0000002406137981 */ /* 0x000164000c1e1100 */
.L_x_24645:
[----:B------:R-:W-:Y:S05]  /*3d10*/  BSYNC.RECONVERGENT B6 ;  /* 0x0000000000067941 */ /* 0x000fea0003800200 */
.L_x_24644:
[----:B-----5:R-:W-:Y:S01]  /*3d20*/  PRMT R16, R16, 0x9910, RZ ;  /* 0x0000991010107816 */ /* 0x020fe200000000ff */
[----:B------:R-:W-:Y:S01]  /*3d30*/  BSSY.RECONVERGENT B8, `(.L_x_24678) ;  /* 0x00002e7000087945 */ /* 0x000fe20003800200 */
[----:B------:R-:W-:-:S03]  /*3d40*/  PRMT R19, R19, 0x9910, RZ ;  /* 0x0000991013137816 */ /* 0x000fc600000000ff */
[----:B------:R-:W-:Y:S01]  /*3d50*/  BSSY.RELIABLE B7, `(.L_x_24679) ;  /* 0x00001f8000077945 */ /* 0x000fe20003800100 */
[----:B01234-:R-:W-:Y:S02]  /*3d60*/  PRMT R6, R17, 0x9910, RZ ;  /* 0x0000991011067816 */ /* 0x01ffe400000000ff */
[----:B------:R-:W-:Y:S01]  /*3d70*/  PRMT R17, R18, 0x9910, RZ ;  /* 0x0000991012117816 */ /* 0x000fe200000000ff */
[----:B------:R-:W-:Y:S01]  /*3d80*/  IMAD.MOV.U32 R18, RZ, RZ, R16 ;  /* 0x000000ffff127224 */ /* 0x000fe200078e0010 */
[----:B------:R-:W-:Y:S01]  /*3d90*/  ISETP.GE.AND P0, PT, R2, R22, PT ;  /* 0x000000160200720c */ /* 0x000fe20003f06270 */
[----:B------:R-:W-:Y:S02]  /*3da0*/  IMAD.MOV.U32 R16, RZ, RZ, R19 ;  /* 0x000000ffff107224 */ /* 0x000fe400078e0013 */
[----:B------:R-:W0:Y:S01]  /*3db0*/  LDC.U8 R19, c[0x0][0x3ac] ;  /* 0x0000eb00ff137b82 */ /* 0x000e220000000000 */
[----:B------:R-:W-:Y:S02]  /*3dc0*/  IMAD R0, R6, R6, RZ ;  /* 0x0000000606007224 */ /* 0x000fe400078e02ff */
[----:B------:R-:W-:-:S02]  /*3dd0*/  IMAD R3, R18, R18, RZ ;  /* 0x0000001212037224 */ /* 0x000fc400078e02ff */
[----:B------:R-:W-:Y:S01]  /*3de0*/  IMAD R4, R17, R17, RZ ;  /* 0x0000001111047224 */ /* 0x000fe200078e02ff */
        /* <DEDUP_REMOVED lines=36> */
.L_x_24685:
[----:B------:R0:W-:Y:S01]  /*4030*/  STG.E.U8 desc[UR36][R8.64], R3 ;  /* 0x0000000308007986 */ /* 0x0001e2000c101124 */
[----:B------:R-:W-:Y:S05]  /*4040*/  BRA `(.L_x_24687) ;  /* 0x0000000c00547947 */ /* 0x000fea0003800000 */
.L_x_24684:
        /* <DEDUP_REMOVED lines=10> */
.L_x_24689:
[----:B------:R-:W-:-:S05]  /*40f0*/  LOP3.LUT R3, R3, 0xff, RZ, 0xc0, !PT ;  /* 0x000000ff03037812 */ /* 0x000fca00078ec0ff */
[----:B------:R0:W-:Y:S01]  /*4100*/  STG.E desc[UR36][R8.64], R3 ;  /* 0x0000000308007986 */ /* 0x0001e2000c101924 */
[----:B------:R-:W-:Y:S05]  /*4110*/  BRA `(.L_x_24687) ;  /* 0x0000000c00207947 */ /* 0x000fea0003800000 */
.L_x_24688:
[----:B------:R-:W-:-:S05]  /*4120*/  LOP3.LUT R3, R3, 0xff, RZ, 0xc0, !PT ;  /* 0x000000ff03037812 */ /* 0x000fca00078ec0ff */
[----:B------:R0:W-:Y:S01]  /*4130*/  STG.E.U16 desc[UR36][R8.64], R3 ;  /* 0x0000000308007986 */ /* 0x0001e2000c101524 */
[----:B------:R-:W-:Y:S05]  /*4140*/  BRA `(.L_x_24687) ;  /* 0x0000000c00147947 */ /* 0x000fea0003800000 */
.L_x_24683:
        /* <DEDUP_REMOVED lines=10> */
.L_x_24691:
[----:B------:R-:W-:-:S04]  /*41f0*/  LOP3.LUT R3, R3, 0xff, RZ, 0xc0, !PT ;  /* 0x000000ff03037812 */ /* 0x000fc800078ec0ff */
[----:B------:R-:W0:Y:S02]  /*4200*/  I2F.U16 R0, R3 ;  /* 0x0000000300007306 */ /* 0x000e240000101000 */
[----:B0-----:R-:W-:-:S05]  /*4210*/  F2FP.F16.F32.PACK_AB R0, RZ, R0 ;  /* 0x00000000ff00723e */ /* 0x001fca00000000ff */
[----:B------:R0:W-:Y:S01]  /*4220*/  STG.E.U16 desc[UR36][R8.64], R0 ;  /* 0x0000000008007986 */ /* 0x0001e2000c101524 */
[----:B------:R-:W-:Y:S05]  /*4230*/  BRA `(.L_x_24687) ;  /* 0x0000000800d87947 */ /* 0x000fea0003800000 */
.L_x_24690:
        /* <DEDUP_REMOVED lines=11> */
.L_x_24693:
[----:B------:R-:W-:-:S06]  /*42f0*/  LOP3.LUT R3, R3, 0xff, RZ, 0xc0, !PT ;  /* 0x000000ff03037812 */ /* 0x000fcc00078ec0ff */
[----:B------:R-:W0:Y:S02]  /*4300*/  I2F.U16 R3, R3 ;  /* 0x0000000300037306 */ /* 0x000e240000101000 */
[----:B0-----:R-:W-:-:S04]  /*4310*/  F2FP.F16.F32.PACK_AB R3, RZ, R3 ;  /* 0x00000003ff03723e */ /* 0x001fc800000000ff */
[----:B------:R-:W-:-:S05]  /*4320*/  PRMT R3, R3, 0x5410, RZ ;  /* 0x0000541003037816 */ /* 0x000fca00000000ff */
[----:B------:R0:W-:Y:S01]  /*4330*/  STG.E desc[UR36][R8.64], R3 ;  /* 0x0000000308007986 */ /* 0x0001e2000c101924 */
[----:B------:R-:W-:Y:S05]  /*4340*/  BRA `(.L_x_24687) ;  /* 0x0000000800947947 */ /* 0x000fea0003800000 */
.L_x_24692:
[----:B------:R-:W-:-:S06]  /*4350*/  LOP3.LUT R4, R3, 0xff, RZ, 0xc0, !PT ;  /* 0x000000ff03047812 */ /* 0x000fcc00078ec0ff */
[----:B------:R-:W0:Y:S02]  /*4360*/  I2F.F64.U16 R4, R4 ;  /* 0x0000000400047312 */ /* 0x000e240000101800 */
[----:B0-----:R0:W-:Y:S01]  /*4370*/  STG.E.64 desc[UR36][R8.64], R4 ;  /* 0x0000000408007986 */ /* 0x0011e2000c101b24 */
[----:B------:R-:W-:Y:S05]  /*4380*/  BRA `(.L_x_24687) ;  /* 0x0000000800847947 */ /* 0x000fea0003800000 */
.L_x_24682:
        /* <DEDUP_REMOVED lines=12> */
.L_x_24696:
[----:B------:R-:W-:Y:S02]  /*4450*/  LOP3.LUT R4, R3, 0xff, RZ, 0xc0, !PT ;  /* 0x000000ff03047812 */ /* 0x000fe400078ec0ff */
[----:B------:R-:W-:-:S04]  /*4460*/  CS2R R6, SRZ ;  /* 0x0000000000067805 */ /* 0x000fc8000001ff00 */
[----:B------:R-:W0:Y:S02]  /*4470*/  I2F.F64.U16 R4, R4 ;  /* 0x0000000400047312 */ /* 0x000e240000101800 */
[----:B0-----:R0:W-:Y:S01]  /*4480*/  STG.E.128 desc[UR36][R8.64], R4 ;  /* 0x0000000408007986 */ /* 0x0011e2000c101d24 */
[----:B------:R-:W-:Y:S05]  /*4490*/  BRA `(.L_x_24687) ;  /* 0x0000000800407947 */ /* 0x000fea0003800000 */
.L_x_24695:
        /* <DEDUP_REMOVED lines=18> */
.L_x_24700:
[----:B------:R-:W-:Y:S05]  /*45c0*/  BSYNC.RECONVERGENT B0 ;  /* 0x0000000000007941 */ /* 0x000fea0003800200 */
.L_x_24699:
[----:B------:R0:W-:Y:S01]  /*45d0*/  STG.E.U8 desc[UR36][R8.64], R3 ;  /* 0x0000000308007986 */ /* 0x0001e2000c101124 */
[----:B------:R-:W-:Y:S05]  /*45e0*/  BRA `(.L_x_24687) ;  /* 0x0000000400ec7947 */ /* 0x000fea0003800000 */
.L_x_24698:
        /* <DEDUP_REMOVED lines=17> */
.L_x_24697:
[----:B------:R-:W-:-:S04]  /*4700*/  LOP3.LUT R3, R3, 0xff, RZ, 0xc0, !PT ;  /* 0x000000ff03037812 */ /* 0x000fc800078ec0ff */
[----:B------:R-:W0:Y:S02]  /*4710*/  I2F.U16 R0, R3 ;  /* 0x0000000300007306 */ /* 0x000e240000101000 */
[----:B0-----:R-:W-:-:S05]  /*4720*/  F2FP.BF16.F32.PACK_AB R0, RZ, R0 ;  /* 0x00000000ff00723e */ /* 0x001fca00000010ff */
[----:B------:R0:W-:Y:S01]  /*4730*/  STG.E.U16 desc[UR36][R8.64], R0 ;  /* 0x0000000008007986 */ /* 0x0001e2000c101524 */
[----:B------:R-:W-:Y:S05]  /*4740*/  BRA `(.L_x_24687) ;  /* 0x0000000400947947 */ /* 0x000fea0003800000 */
.L_x_24694:
        /* <DEDUP_REMOVED lines=11> */
.L_x_24703:
        /* <DEDUP_REMOVED lines=13> */
.L_x_24706:
[----:B------:R-:W-:-:S04]  /*48d0*/  SHF.R.U32.HI R0, RZ, 0x14, R3 ;  /* 0x00000014ff007819 */ /* 0x000fc80000011603 */
[----:B------:R-:W-:-:S04]  /*48e0*/  LOP3.LUT R0, R0, 0x1, RZ, 0xc0, !PT ;  /* 0x0000000100007812 */ /* 0x000fc800078ec0ff */
[----:B------:R-:W-:-:S04]  /*48f0*/  IADD3 R0, PT, PT, R3, 0x487ffff, R0 ;  /* 0x0487ffff03007810 */ /* 0x000fc80007ffe000 */
[----:B------:R-:W-:-:S04]  /*4900*/  SHF.R.U32.HI R0, RZ, 0x14, R0 ;  /* 0x00000014ff007819 */ /* 0x000fc80000011600 */
[----:B------:R-:W-:-:S07]  /*4910*/  LOP3.LUT R0, R0, 0xff, RZ, 0xc0, !PT ;  /* 0x000000ff00007812 */ /* 0x000fce00078ec0ff */
.L_x_24707:
[----:B------:R-:W-:-:S07]  /*4920*/  PRMT R4, R0, 0x7610, R4 ;  /* 0x0000761000047816 */ /* 0x000fce0000000004 */
.L_x_24705:
[----:B------:R-:W-:Y:S05]  /*4930*/  BSYNC.RECONVERGENT B0 ;  /* 0x0000000000007941 */ /* 0x000fea0003800200 */
.L_x_24704:
[----:B------:R4:W-:Y:S01]  /*4940*/  STG.E.U8 desc[UR36][R8.64], R4 ;  /* 0x0000000408007986 */ /* 0x0009e2000c101124 */
[----:B------:R-:W-:Y:S05]  /*4950*/  BRA `(.L_x_24687) ;  /* 0x0000000400107947 */ /* 0x000fea0003800000 */
.L_x_24702:
        /* <DEDUP_REMOVED lines=13> */
.L_x_24710:
[----:B------:R-:W-:-:S04]  /*4a30*/  SHF.R.U32.HI R0, RZ, 0x15, R3 ;  /* 0x00000015ff007819 */ /* 0x000fc80000011603 */
[----:B------:R-:W-:-:S04]  /*4a40*/  LOP3.LUT R0, R0, 0x1, RZ, 0xc0, !PT ;  /* 0x0000000100007812 */ /* 0x000fc800078ec0ff */
[----:B------:R-:W-:-:S04]  /*4a50*/  IADD3 R0, PT, PT, R3, 0x88fffff, R0 ;  /* 0x088fffff03007810 */ /* 0x000fc80007ffe000 */
[----:B------:R-:W-:-:S04]  /*4a60*/  SHF.R.U32.HI R0, RZ, 0x15, R0 ;  /* 0x00000015ff007819 */ /* 0x000fc80000011600 */
[----:B------:R-:W-:-:S07]  /*4a70*/  LOP3.LUT R0, R0, 0xff, RZ, 0xc0, !PT ;  /* 0x000000ff00007812 */ /* 0x000fce00078ec0ff */
.L_x_24711:
[----:B------:R-:W-:-:S07]  /*4a80*/  PRMT R4, R0, 0x7610, R4 ;  /* 0x0000761000047816 */ /* 0x000fce0000000004 */
.L_x_24709:
[----:B------:R-:W-:Y:S05]  /*4a90*/  BSYNC.RECONVERGENT B0 ;  /* 0x0000000000007941 */ /* 0x000fea0003800200 */
.L_x_24708:
[----:B------:R3:W-:Y:S01]  /*4aa0*/  STG.E.U8 desc[UR36][R8.64], R4 ;  /* 0x0000000408007986 */ /* 0x0007e2000c101124 */
[----:B------:R-:W-:Y:S05]  /*4ab0*/  BRA `(.L_x_24687) ;  /* 0x0000000000b87947 */ /* 0x000fea0003800000 */
.L_x_24701:
[----:B------:R-:W-:-:S13]  /*4ac0*/  ISETP.NE.AND P0, PT, R0, 0x1c, PT ;  /* 0x0000001c0000780c */ /* 0x000fda0003f05270 */
[----:B------:R-:W-:Y:S05]  /*4ad0*/  @!P0 BRA `(.L_x_24712) ;  /* 0x0000000000a88947 */ /* 0x000fea0003800000 */
[----:B------:R-:W-:-:S13]  /*4ae0*/  ISETP.NE.AND P0, PT, R0, 0x1d, PT ;  /* 0x0000001d0000780c */ /* 0x000fda0003f05270 */
[----:B------:R-:W-:Y:S05]  /*4af0*/  @!P0 BRA `(.L_x_24713) ;  /* 0x0000000000908947 */ /* 0x000fea0003800000 */
[----:B------:R-:W-:-:S13]  /*4b00*/  ISETP.NE.AND P0, PT, R0, 0x2c, PT ;  /* 0x0000002c0000780c */ /* 0x000fda0003f05270 */
[----:B------:R-:W-:Y:S05]  /*4b10*/  @!P0 BRA `(.L_x_24714) ;  /* 0x0000000000448947 */ /* 0x000fea0003800000 */
.L_x_24686:
        /* <DEDUP_REMOVED lines=16> */
.L_x_24715:
[----:B------:R-:W-:Y:S05]  /*4c20*/  BRA `(.L_x_24687) ;  /* 0x00000000005c7947 */ /* 0x000fea0003800000 */
.L_x_24714:
        /* <DEDUP_REMOVED lines=17> */
.L_x_24713:
[----:B------:R-:W-:Y:S01]  /*4d40*/  LOP3.LUT R4, R3, 0xff, RZ, 0xc0, !PT ;  /* 0x000000ff03047812 */ /* 0x000fe200078ec0ff */
[----:B------:R-:W-:-:S05]  /*4d50*/  IMAD.MOV.U32 R5, RZ, RZ, RZ ;  /* 0x000000ffff057224 */ /* 0x000fca00078e00ff */
[----:B------:R1:W-:Y:S01]  /*4d60*/  STG.E.64 desc[UR36][R8.64], R4 ;  /* 0x0000000408007986 */ /* 0x0003e2000c101b24 */
[----:B------:R-:W-:Y:S05]  /*4d70*/  BRA `(.L_x_24687) ;  /* 0x0000000000087947 */ /* 0x000fea0003800000 */
.L_x_24712:
[----:B------:R-:W-:-:S05]  /*4d80*/  LOP3.LUT R3, R3, 0xff, RZ, 0xc0, !PT ;  /* 0x000000ff03037812 */ /* 0x000fca00078ec0ff */
[----:B------:R0:W-:Y:S02]  /*4d90*/  STG.E desc[UR36][R8.64], R3 ;  /* 0x0000000308007986 */ /* 0x0001e4000c101924 */
.L_x_24687:
[----:B------:R-:W-:Y:S05]  /*4da0*/  BSYNC.RECONVERGENT B6 ;  /* 0x0000000000067941 */ /* 0x000fea0003800200 */
.L_x_24681:
        /* <DEDUP_REMOVED lines=24> */
.L_x_24721:
[----:B------:R0:W-:Y:S01]  /*4f30*/  STG.E.U8 desc[UR36][R8.64], R18 ;  /* 0x0000001208007986 */ /* 0x0001e2000c101124 */
[----:B------:R-:W-:Y:S05]  /*4f40*/  BRA `(.L_x_24723) ;  /* 0x0000000c004c7947 */ /* 0x000fea0003800000 */
.L_x_24720:
        /* <DEDUP_REMOVED lines=10> */
.L_x_24725:
[----:B------:R-:W-:-:S05]  /*4ff0*/  LOP3.LUT R3, R18, 0xff, RZ, 0xc0, !PT ;  /* 0x000000ff12037812 */ /* 0x000fca00078ec0ff */
[----:B------:R0:W-:Y:S01]  /*5000*/  STG.E desc[UR36][R8.64], R3 ;  /* 0x0000000308007986 */ /* 0x0001e2000c101924 */
[----:B------:R-:W-:Y:S05]  /*5010*/  BRA `(.L_x_24723) ;  /* 0x0000000c00187947 */ /* 0x000fea0003800000 */
.L_x_24724:
[----:B------:R-:W-:-:S05]  /*5020*/  LOP3.LUT R3, R18, 0xff, RZ, 0xc0, !PT ;  /* 0x000000ff12037812 */ /* 0x000fca00078ec0ff */
[----:B------:R0:W-:Y:S01]  /*5030*/  STG.E.U16 desc[UR36][R8.64], R3 ;  /* 0x0000000308007986 */ /* 0x0001e2000c101524 */
[----:B------:R-:W-:Y:S05]  /*5040*/  BRA `(.L_x_24723) ;  /* 0x0000000c000c7947 */ /* 0x000fea0003800000 */
.L_x_24719:
        /* <DEDUP_REMOVED lines=10> */
.L_x_24727:
[----:B------:R-:W-:-:S04]  /*50f0*/  LOP3.LUT R18, R18, 0xff, RZ, 0xc0, !PT ;  /* 0x000000ff12127812 */ /* 0x000fc800078ec0ff */
[----:B------:R-:W0:Y:S02]  /*5100*/  I2F.U16 R0, R18 ;  /* 0x0000001200007306 */ /* 0x000e240000101000 */
[----:B0-----:R-:W-:-:S05]  /*5110*/  F2FP.F16.F32.PACK_AB R0, RZ, R0 ;  /* 0x00000000ff00723e */ /* 0x001fca00000000ff */
[----:B------:R0:W-:Y:S01]  /*5120*/  STG.E.U16 desc[UR36][R8.64], R0 ;  /* 0x0000000008007986 */ /* 0x0001e2000c101524 */
[----:B------:R-:W-:Y:S05]  /*5130*/  BRA `(.L_x_24723) ;  /* 0x0000000800d07947 */ /* 0x000fea0003800000 */
.L_x_24726:
        /* <DEDUP_REMOVED lines=11> */
.L_x_24729:
[----:B------:R-:W-:-:S06]  /*51f0*/  LOP3.LUT R18, R18, 0xff, RZ, 0xc0, !PT ;  /* 0x000000ff12127812 */ /* 0x000fcc00078ec0ff */
[----:B------:R-:W0:Y:S02]  /*5200*/  I2F.U16 R18, R18 ;  /* 0x0000001200127306 */ /* 0x000e240000101000 */
[----:B0-----:R-:W-:-:S04]  /*5210*/  F2FP.F16.F32.PACK_AB R3, RZ, R18 ;  /* 0x00000012ff03723e */ /* 0x001fc800000000ff */
[----:B------:R-:W-:-:S05]  /*5220*/  PRMT R3, R3, 0x5410, RZ ;  /* 0x0000541003037816 */ /* 0x000fca00000000ff */
[----:B------:R0:W-:Y:S01]  /*5230*/  STG.E desc[UR36][R8.64], R3 ;  /* 0x0000000308007986 */ /* 0x0001e2000c101924 */
[----:B------:R-:W-:Y:S05]  /*5240*/  BRA `(.L_x_24723) ;  /* 0x00000008008c7947 */ /* 0x000fea0003800000 */
.L_x_24728:
[----:B------:R-:W-:-:S06]  /*5250*/  LOP3.LUT R4, R18, 0xff, RZ, 0xc0, !PT ;  /* 0x000000ff12047812 */ /* 0x000fcc00078ec0ff */
[----:B------:R-:W0:Y:S02]  /*5260*/  I2F.F64.U16 R4, R4 ;  /* 0x0000000400047312 */ /* 0x000e240000101800 */
[----:B0-----:R0:W-:Y:S01]  /*5270*/  STG.E.64 desc[UR36][R8.64], R4 ;  /* 0x0000000408007986 */ /* 0x0011e2000c101b24 */
[----:B------:R-:W-:Y:S05]  /*5280*/  BRA `(.L_x_24723) ;  /* 0x00000008007c7947 */ /* 0x000fea0003800000 */
.L_x_24718:
        /* <DEDUP_REMOVED lines=13> */
.L_x_24733:
        /* <DEDUP_REMOVED lines=17> */
.L_x_24736:
[----:B------:R-:W-:-:S07]  /*5470*/  PRMT R4, R0, 0x7610, R4 ;  /* 0x0000761000047816 */ /* 0x000fce0000000004 */
.L_x_24735:
[----:B------:R-:W-:Y:S05]  /*5480*/  BSYNC.RECONVERGENT B0 ;  /* 0x0000000000007941 */ /* 0x000fea0003800200 */
.L_x_24734:
[----:B------:R0:W-:Y:S01]  /*5490*/  STG.E.U8 desc[UR36][R8.64], R4 ;  /* 0x0000000408007986 */ /* 0x0001e2000c101124 */
[----:B------:R-:W-:Y:S05]  /*54a0*/  BRA `(.L_x_24723) ;  /* 0x0000000400f47947 */ /* 0x000fea0003800000 */
.L_x_24732:
        /* <DEDUP_REMOVED lines=17> */
.L_x_24739:
[----:B------:R-:W-:-:S07]  /*55c0*/  PRMT R4, R0, 0x7610, R4 ;  /* 0x0000761000047816 */ /* 0x000fce0000000004 */
.L_x_24738:
[----:B------:R-:W-:Y:S05]  /*55d0*/  BSYNC.RECONVERGENT B0 ;  /* 0x0000000000007941 */ /* 0x000fea0003800200 */
.L_x_24737:
[----:B------:R0:W-:Y:S01]  /*55e0*/  STG.E.U8 desc[UR36][R8.64], R4 ;  /* 0x0000000408007986 */ /* 0x0001e2000c101124 */
[----:B------:R-:W-:Y:S05]  /*55f0*/  BRA `(.L_x_24723) ;  /* 0x0000000400a07947 */ /* 0x000fea0003800000 */
.L_x_24731:
        /* <DEDUP_REMOVED lines=22> */
.L_x_24741:
[----:B------:R-:W-:Y:S01]  /*5760*/  LOP3.LUT R4, R18, 0xff, RZ, 0xc0, !PT ;  /* 0x000000ff12047812 */ /* 0x000fe200078ec0ff */
[----:B------:R-:W-:-:S05]  /*5770*/  IMAD.MOV.U32 R5, RZ, RZ, RZ ;  /* 0x000000ffff057224 */ /* 0x000fca00078e00ff */
[----:B------:R0:W-:Y:S01]  /*5780*/  STG.E.64 desc[UR36][R8.64], R4 ;  /* 0x0000000408007986 */ /* 0x0001e2000c101b24 */
[----:B------:R-:W-:Y:S05]  /*5790*/  BRA `(.L_x_24723) ;  /* 0x0000000400387947 */ /* 0x000fea0003800000 */
.L_x_24740:
[----:B------:R-:W-:-:S05]  /*57a0*/  LOP3.LUT R3, R18, 0xff, RZ, 0xc0, !PT ;  /* 0x000000ff12037812 */ /* 0x000fca00078ec0ff */
[----:B------:R0:W-:Y:S01]  /*57b0*/  STG.E desc[UR36][R8.64], R3 ;  /* 0x0000000308007986 */ /* 0x0001e2000c101924 */
[----:B------:R-:W-:Y:S05]  /*57c0*/  BRA `(.L_x_24723) ;  /* 0x00000004002c7947 */ /* 0x000fea0003800000 */
.L_x_24730:
        /* <DEDUP_REMOVED lines=10> */
.L_x_24743:
[----:B------:R-:W-:Y:S02]  /*5870*/  LOP3.LUT R4, R18, 0xff, RZ, 0xc0, !PT ;  /* 0x000000ff12047812 */ /* 0x000fe400078ec0ff */
[----:B------:R-:W-:-:S04]  /*5880*/  CS2R R6, SRZ ;  /* 0x0000000000067805 */ /* 0x000fc8000001ff00 */
[----:B------:R-:W0:Y:S02]  /*5890*/  I2F.F64.U16 R4, R4 ;  /* 0x0000000400047312 */ /* 0x000e240000101800 */
[----:B0-----:R4:W-:Y:S01]  /*58a0*/  STG.E.128 desc[UR36][R8.64], R4 ;  /* 0x0000000408007986 */ /* 0x0019e2000c101d24 */
[----:B------:R-:W-:Y:S05]  /*58b0*/  BRA `(.L_x_24723) ;  /* 0x0000000000f07947 */ /* 0x000fea0003800000 */
.L_x_24742:
[----:B------:R-:W-:-:S13]  /*58c0*/  ISETP.NE.AND P0, PT, R0, 0xf, PT ;  /* 0x0000000f0000780c */ /* 0x000fda0003f05270 */
[----:B------:R-:W-:Y:S05]  /*58d0*/  @!P0 BRA `(.L_x_24744) ;  /* 0x0000000000d88947 */ /* 0x000fea0003800000 */
[----:B------:R-:W-:-:S13]  /*58e0*/  ISETP.NE.AND P0, PT, R0, 0x17, PT ;  /* 0x000000170000780c */ /* 0x000fda0003f05270 */
[----:B------:R-:W-:Y:S05]  /*58f0*/  @!P0 BRA `(.L_x_24745) ;  /* 0x0000000000888947 */ /* 0x000fea0003800000 */
[----:B------:R-:W-:-:S13]  /*5900*/  ISETP.NE.AND P0, PT, R0, 0x18, PT ;  /* 0x000000180000780c */ /* 0x000fda0003f05270 */
[----:B------:R-:W-:Y:S05]  /*5910*/  @!P0 BRA `(.L_x_24746) ;  /* 0x0000000000448947 */ /* 0x000fea0003800000 */
.L_x_24722:
        /* <DEDUP_REMOVED lines=16> */
.L_x_24747:
[----:B------:R-:W-:Y:S05]  /*5a20*/  BRA `(.L_x_24723) ;  /* 0x0000000000947947 */ /* 0x000fea0003800000 */
.L_x_24746:
        /* <DEDUP_REMOVED lines=12> */
.L_x_24749:
[----:B------:R-:W-:Y:S05]  /*5af0*/  BSYNC.RECONVERGENT B0 ;  /* 0x0000000000007941 */ /* 0x000fea0003800200 */
.L_x_24748:
[----:B------:R1:W-:Y:S01]  /*5b00*/  STG.E.U8 desc[UR36][R8.64], R3 ;  /* 0x0000000308007986 */ /* 0x0003e2000c101124 */
[----:B------:R-:W-:Y:S05]  /*5b10*/  BRA `(.L_x_24723) ;  /* 0x0000000000587947 */ /* 0x000fea0003800000 */
.L_x_24745:
        /* <DEDUP_REMOVED lines=13> */
.L_x_24750:
[----:B------:R-:W-:Y:S01]  /*5bf0*/  IMAD.MOV.U32 R3, RZ, RZ, 0x7f ;  /* 0x0000007fff037424 */ /* 0x000fe200078e00ff */
[----:B------:R-:W-:-:S04]  /*5c00*/  ISETP.GT.U32.AND P0, PT, R5, 0x7f800000, PT ;  /* 0x7f8000000500780c */ /* 0x000fc80003f04070 */
[----:B------:R-:W-:-:S05]  /*5c10*/  SEL R3, R3, 0x7c, P0 ;  /* 0x0000007c03037807 */ /* 0x000fca0000000000 */
[----:B------:R2:W-:Y:S01]  /*5c20*/  STG.E.U8 desc[UR36][R8.64], R3 ;  /* 0x0000000308007986 */ /* 0x0005e2000c101124 */
[----:B------:R-:W-:Y:S05]  /*5c30*/  BRA `(.L_x_24723) ;  /* 0x0000000000107947 */ /* 0x000fea0003800000 */
.L_x_24744:
[----:B------:R-:W-:-:S04]  /*5c40*/  LOP3.LUT R18, R18, 0xff, RZ, 0xc0, !PT ;  /* 0x000000ff12127812 */ /* 0x000fc800078ec0ff */
[----:B------:R-:W0:Y:S02]  /*5c50*/  I2F.U16 R0, R18 ;  /* 0x0000001200007306 */ /* 0x000e240000101000 */
[----:B0-----:R-:W-:-:S05]  /*5c60*/  F2FP.BF16.F32.PACK_AB R0, RZ, R0 ;  /* 0x00000000ff00723e */ /* 0x001fca00000010ff */
[----:B------:R0:W-:Y:S02]  /*5c70*/  STG.E.U16 desc[UR36][R8.64], R0 ;  /* 0x0000000008007986 */ /* 0x0001e4000c101524 */
.L_x_24723:
[----:B------:R-:W-:Y:S05]  /*5c80*/  BSYNC.RECONVERGENT B6 ;  /* 0x0000000000067941 */ /* 0x000fea0003800200 */
.L_x_24717:
[----:B------:R-:W-:-:S07]  /*5c90*/  VIADD R2, R2, 0x80 ;  /* 0x0000008002027836 */ /* 0x000fce0000000000 */
.L_x_24680:
[----:B------:R-:W-:-:S13]  /*5ca0*/  ISETP.GE.AND P0, PT, R2, R22, PT ;  /* 0x000000160200720c */ /* 0x000fda0003f06270 */
[----:B------:R-:W-:Y:S05]  /*5cb0*/  @P0 BREAK.RELIABLE B7 ;  /* 0x0000000000070942 */ /* 0x000fea0003800100 */
[----:B------:R-:W-:Y:S05]  /*5cc0*/  @P0 BRA `(.L_x_24716) ;  /* 0x0000000c00b40947 */ /* 0x000fea0003800000 */
[----:B------:R-:W-:Y:S05]  /*5cd0*/  BSYNC.RELIABLE B7 ;  /* 0x0000000000077941 */ /* 0x000fea0003800100 */
.L_x_24679:
        /* <DEDUP_REMOVED lines=21> */
.L_x_24755:
[----:B------:R0:W-:Y:S01]  /*5e30*/  STG.E.U8 desc[UR36][R8.64], R17 ;  /* 0x0000001108007986 */ /* 0x0001e2000c101124 */
[----:B------:R-:W-:Y:S05]  /*5e40*/  BRA `(.L_x_24757) ;  /* 0x0000000c004c7947 */ /* 0x000fea0003800000 */
.L_x_24754:
        /* <DEDUP_REMOVED lines=10> */
.L_x_24759:
[----:B------:R-:W-:-:S05]  /*5ef0*/  LOP3.LUT R17, R17, 0xff, RZ, 0xc0, !PT ;  /* 0x000000ff11117812 */ /* 0x000fca00078ec0ff */
[----:B------:R0:W-:Y:S01]  /*5f00*/  STG.E desc[UR36][R8.64], R17 ;  /* 0x0000001108007986 */ /* 0x0001e2000c101924 */
[----:B------:R-:W-:Y:S05]  /*5f10*/  BRA `(.L_x_24757) ;  /* 0x0000000c00187947 */ /* 0x000fea0003800000 */
.L_x_24758:
[----:B------:R-:W-:-:S05]  /*5f20*/  LOP3.LUT R17, R17, 0xff, RZ, 0xc0, !PT ;  /* 0x000000ff11117812 */ /* 0x000fca00078ec0ff */
[----:B------:R0:W-:Y:S01]  /*5f30*/  STG.E.U16 desc[UR36][R8.64], R17 ;  /* 0x0000001108007986 */ /* 0x0001e2000c101524 */
[----:B------:R-:W-:Y:S05]  /*5f40*/  BRA `(.L_x_24757) ;  /* 0x0000000c000c7947 */ /* 0x000fea0003800000 */
.L_x_24753:
        /* <DEDUP_REMOVED lines=10> */
.L_x_24761:
[----:B------:R-:W-:-:S04]  /*5ff0*/  LOP3.LUT R17, R17, 0xff, RZ, 0xc0, !PT ;  /* 0x000000ff11117812 */ /* 0x000fc800078ec0ff */
[----:B------:R-:W0:Y:S02]  /*6000*/  I2F.U16 R0, R17 ;  /* 0x0000001100007306 */ /* 0x000e240000101000 */
[----:B0-----:R-:W-:-:S05]  /*6010*/  F2FP.F16.F32.PACK_AB R0, RZ, R0 ;  /* 0x00000000ff00723e */ /* 0x001fca00000000ff */
[----:B------:R0:W-:Y:S01]  /*6020*/  STG.E.U16 desc[UR36][R8.64], R0 ;  /* 0x0000000008007986 */ /* 0x0001e2000c101524 */
[----:B------:R-:W-:Y:S05]  /*6030*/  BRA `(.L_x_24757) ;  /* 0x0000000800d07947 */ /* 0x000fea0003800000 */
.L_x_24760:
        /* <DEDUP_REMOVED lines=11> */
.L_x_24763:
[----:B------:R-:W-:-:S06]  /*60f0*/  LOP3.LUT R17, R17, 0xff, RZ, 0xc0, !PT ;  /* 0x000000ff11117812 */ /* 0x000fcc00078ec0ff */
[----:B------:R-:W0:Y:S02]  /*6100*/  I2F.U16 R17, R17 ;  /* 0x0000001100117306 */ /* 0x000e240000101000 */
[----:B0-----:R-:W-:-:S04]  /*6110*/  F2FP.F16.F32.PACK_AB R3, RZ, R17 ;  /* 0x00000011ff03723e */ /* 0x001fc800000000ff */
[----:B------:R-:W-:-:S05]  /*6120*/  PRMT R3, R3, 0x5410, RZ ;  /* 0x0000541003037816 */ /* 0x000fca00000000ff */
[----:B------:R0:W-:Y:S01]  /*6130*/  STG.E desc[UR36][R8.64], R3 ;  /* 0x0000000308007986 */ /* 0x0001e2000c101924 */
[----:B------:R-:W-:Y:S05]  /*6140*/  BRA `(.L_x_24757) ;  /* 0x00000008008c7947 */ /* 0x000fea0003800000 */
.L_x_24762:
[----:B------:R-:W-:-:S06]  /*6150*/  LOP3.LUT R4, R17, 0xff, RZ, 0xc0, !PT ;  /* 0x000000ff11047812 */ /* 0x000fcc00078ec0ff */
[----:B------:R-:W0:Y:S02]  /*6160*/  I2F.F64.U16 R4, R4 ;  /* 0x0000000400047312 */ /* 0x000e240000101800 */
[----:B0-----:R0:W-:Y:S01]  /*6170*/  STG.E.64 desc[UR36][R8.64], R4 ;  /* 0x0000000408007986 */ /* 0x0011e2000c101b24 */
[----:B------:R-:W-:Y:S05]  /*6180*/  BRA `(.L_x_24757) ;  /* 0x00000008007c7947 */ /* 0x000fea0003800000 */
.L_x_24752:
        /* <DEDUP_REMOVED lines=13> */
.L_x_24767:
        /* <DEDUP_REMOVED lines=17> */
.L_x_24770:
[----:B------:R-:W-:-:S07]  /*6370*/  PRMT R4, R0, 0x7610, R4 ;  /* 0x0000761000047816 */ /* 0x000fce0000000004 */
.L_x_24769:
[----:B------:R-:W-:Y:S05]  /*6380*/  BSYNC.RECONVERGENT B0 ;  /* 0x0000000000007941 */ /* 0x000fea0003800200 */
.L_x_24768:
[----:B------:R0:W-:Y:S01]  /*6390*/  STG.E.U8 desc[UR36][R8.64], R4 ;  /* 0x0000000408007986 */ /* 0x0001e2000c101124 */
[----:B------:R-:W-:Y:S05]  /*63a0*/  BRA `(.L_x_24757) ;  /* 0x0000000400f47947 */ /* 0x000fea0003800000 */
.L_x_24766:
        /* <DEDUP_REMOVED lines=17> */
.L_x_24773:
[----:B------:R-:W-:-:S07]  /*64c0*/  PRMT R4, R0, 0x7610, R4 ;  /* 0x0000761000047816 */ /* 0x000fce0000000004 */
.L_x_24772:
[----:B------:R-:W-:Y:S05]  /*64d0*/  BSYNC.RECONVERGENT B0 ;  /* 0x0000000000007941 */ /* 0x000fea0003800200 */
.L_x_24771:
[----:B------:R0:W-:Y:S01]  /*64e0*/  STG.E.U8 desc[UR36][R8.64], R4 ;  /* 0x0000000408007986 */ /* 0x0001e2000c101124 */
[----:B------:R-:W-:Y:S05]  /*64f0*/  BRA `(.L_x_24757) ;  /* 0x0000000400a07947 */ /* 0x000fea0003800000 */
.L_x_24765:
        /* <DEDUP_REMOVED lines=22> */
.L_x_24775:
[----:B------:R-:W-:Y:S01]  /*6660*/  LOP3.LUT R4, R17, 0xff, RZ, 0xc0, !PT ;  /* 0x000000ff11047812 */ /* 0x000fe200078ec0ff */
[----:B------:R-:W-:-:S05]  /*6670*/  IMAD.MOV.U32 R5, RZ, RZ, RZ ;  /* 0x000000ffff057224 */ /* 0x000fca00078e00ff */
[----:B------:R0:W-:Y:S01]  /*6680*/  STG.E.64 desc[UR36][R8.64], R4 ;  /* 0x0000000408007986 */ /* 0x0001e2000c101b24 */
[----:B------:R-:W-:Y:S05]  /*6690*/  BRA `(.L_x_24757) ;  /* 0x0000000400387947 */ /* 0x000fea0003800000 */
.L_x_24774:
[----:B------:R-:W-:-:S05]  /*66a0*/  LOP3.LUT R17, R17, 0xff, RZ, 0xc0, !PT ;  /* 0x000000ff11117812 */ /* 0x000fca00078ec0ff */
[----:B------:R0:W-:Y:S01]  /*66b0*/  STG.E desc[UR36][R8.64], R17 ;  /* 0x0000001108007986 */ /* 0x0001e2000c101924 */
[----:B------:R-:W-:Y:S05]  /*66c0*/  BRA `(.L_x_24757) ;  /* 0x00000004002c7947 */ /* 0x000fea0003800000 */
.L_x_24764:
        /* <DEDUP_REMOVED lines=10> */
.L_x_24777:
[----:B------:R-:W-:Y:S02]  /*6770*/  LOP3.LUT R4, R17, 0xff, RZ, 0xc0, !PT ;  /* 0x000000ff11047812 */ /* 0x000fe400078ec0ff */
[----:B------:R-:W-:-:S04]  /*6780*/  CS2R R6, SRZ ;  /* 0x0000000000067805 */ /* 0x000fc8000001ff00 */
[----:B------:R-:W0:Y:S02]  /*6790*/  I2F.F64.U16 R4, R4 ;  /* 0x0000000400047312 */ /* 0x000e240000101800 */
[----:B0-----:R4:W-:Y:S01]  /*67a0*/  STG.E.128 desc[UR36][R8.64], R4 ;  /* 0x0000000408007986 */ /* 0x0019e2000c101d24 */
[----:B------:R-:W-:Y:S05]  /*67b0*/  BRA `(.L_x_24757) ;  /* 0x0000000000f07947 */ /* 0x000fea0003800000 */
.L_x_24776:
[----:B------:R-:W-:-:S13]  /*67c0*/  ISETP.NE.AND P0, PT, R0, 0xf, PT ;  /* 0x0000000f0000780c */ /* 0x000fda0003f05270 */
[----:B------:R-:W-:Y:S05]  /*67d0*/  @!P0 BRA `(.L_x_24778) ;  /* 0x0000000000d88947 */ /* 0x000fea0003800000 */
[----:B------:R-:W-:-:S13]  /*67e0*/  ISETP.NE.AND P0, PT, R0, 0x17, PT ;  /* 0x000000170000780c */ /* 0x000fda0003f05270 */
[----:B------:R-:W-:Y:S05]  /*67f0*/  @!P0 BRA `(.L_x_24779) ;  /* 0x0000000000888947 */ /* 0x000fea0003800000 */
[----:B------:R-:W-:-:S13]  /*6800*/  ISETP.NE.AND P0, PT, R0, 0x18, PT ;  /* 0x000000180000780c */ /* 0x000fda0003f05270 */
[----:B------:R-:W-:Y:S05]  /*6810*/  @!P0 BRA `(.L_x_24780) ;  /* 0x0000000000448947 */ /* 0x000fea0003800000 */
.L_x_24756:
        /* <DEDUP_REMOVED lines=16> */
.L_x_24781:
[----:B------:R-:W-:Y:S05]  /*6920*/  BRA `(.L_x_24757) ;  /* 0x0000000000947947 */ /* 0x000fea0003800000 */
.L_x_24780:
        /* <DEDUP_REMOVED lines=12> */
.L_x_24783:
[----:B------:R-:W-:Y:S05]  /*69f0*/  BSYNC.RECONVERGENT B0 ;  /* 0x0000000000007941 */ /* 0x000fea0003800200 */
.L_x_24782:
[----:B------:R1:W-:Y:S01]  /*6a00*/  STG.E.U8 desc[UR36][R8.64], R3 ;  /* 0x0000000308007986 */ /* 0x0003e2000c101124 */
[----:B------:R-:W-:Y:S05]  /*6a10*/  BRA `(.L_x_24757) ;  /* 0x0000000000587947 */ /* 0x000fea0003800000 */
.L_x_24779:
        /* <DEDUP_REMOVED lines=13> */
.L_x_24784:
[----:B------:R-:W-:Y:S01]  /*6af0*/  IMAD.MOV.U32 R3, RZ, RZ, 0x7f ;  /* 0x0000007fff037424 */ /* 0x000fe200078e00ff */
[----:B------:R-:W-:-:S04]  /*6b00*/  ISETP.GT.U32.AND P0, PT, R17, 0x7f800000, PT ;  /* 0x7f8000001100780c */ /* 0x000fc80003f04070 */
[----:B------:R-:W-:-:S05]  /*6b10*/  SEL R3, R3, 0x7c, P0 ;  /* 0x0000007c03037807 */ /* 0x000fca0000000000 */
[----:B------:R2:W-:Y:S01]  /*6b20*/  STG.E.U8 desc[UR36][R8.64], R3 ;  /* 0x0000000308007986 */ /* 0x0005e2000c101124 */
[----:B------:R-:W-:Y:S05]  /*6b30*/  BRA `(.L_x_24757) ;  /* 0x0000000000107947 */ /* 0x000fea0003800000 */
.L_x_24778:
[----:B------:R-:W-:-:S04]  /*6b40*/  LOP3.LUT R17, R17, 0xff, RZ, 0xc0, !PT ;  /* 0x000000ff11117812 */ /* 0x000fc800078ec0ff */
[----:B------:R-:W0:Y:S02]  /*6b50*/  I2F.U16 R0, R17 ;  /* 0x0000001100007306 */ /* 0x000e240000101000 */
[----:B0-----:R-:W-:-:S05]  /*6b60*/  F2FP.BF16.F32.PACK_AB R0, RZ, R0 ;  /* 0x00000000ff00723e */ /* 0x001fca00000010ff */
[----:B------:R0:W-:Y:S02]  /*6b70*/  STG.E.U16 desc[UR36][R8.64], R0 ;  /* 0x0000000008007986 */ /* 0x0001e4000c101524 */
.L_x_24757:
[----:B------:R-:W-:Y:S05]  /*6b80*/  BSYNC.RECONVERGENT B6 ;  /* 0x0000000000067941 */ /* 0x000fea0003800200 */
.L_x_24751:
[----:B------:R-:W-:-:S07]  /*6b90*/  VIADD R2, R2, 0x80 ;  /* 0x0000008002027836 */ /* 0x000fce0000000000 */
.L_x_24716:
[----:B------:R-:W-:Y:S05]  /*6ba0*/  BSYNC.RECONVERGENT B8 ;  /* 0x0000000000087941 */ /* 0x000fea0003800200 */
.L_x_24678:
        /* <DEDUP_REMOVED lines=21> */
.L_x_24788:
[----:B------:R-:W-:Y:S01]  /*6d00*/  STG.E.U8 desc[UR36][R2.64], R16 ;  /* 0x0000001002007986 */ /* 0x000fe2000c101124 */
[----:B------:R-:W-:Y:S05]  /*6d10*/  EXIT ;  /* 0x000000000000794d */ /* 0x000fea0003800000 */
.L_x_24787:
        /* <DEDUP_REMOVED lines=10> */
.L_x_24791:
[----:B------:R-:W-:-:S05]  /*6dc0*/  LOP3.LUT R5, R16, 0xff, RZ, 0xc0, !PT ;  /* 0x000000ff10057812 */ /* 0x000fca00078ec0ff */
[----:B------:R-:W-:Y:S01]  /*6dd0*/  STG.E desc[UR36][R2.64], R5 ;  /* 0x0000000502007986 */ /* 0x000fe2000c101924 */
[----:B------:R-:W-:Y:S05]  /*6de0*/  EXIT ;  /* 0x000000000000794d */ /* 0x000fea0003800000 */
.L_x_24790:
[----:B------:R-:W-:-:S05]  /*6df0*/  LOP3.LUT R5, R16, 0xff, RZ, 0xc0, !PT ;  /* 0x000000ff10057812 */ /* 0x000fca00078ec0ff */
[----:B------:R-:W-:Y:S01]  /*6e00*/  STG.E.U16 desc[UR36][R2.64], R5 ;  /* 0x0000000502007986 */ /* 0x000fe2000c101524 */
[----:B------:R-:W-:Y:S05]  /*6e10*/  EXIT ;  /* 0x000000000000794d */ /* 0x000fea0003800000 */
.L_x_24786:
        /* <DEDUP_REMOVED lines=10> */
.L_x_24793:
[----:B------:R-:W-:-:S04]  /*6ec0*/  LOP3.LUT R16, R16, 0xff, RZ, 0xc0, !PT ;  /* 0x000000ff10107812 */ /* 0x000fc800078ec0ff */
[----:B------:R-:W0:Y:S02]  /*6ed0*/  I2F.U16 R0, R16 ;  /* 0x0000001000007306 */ /* 0x000e240000101000 */
[----:B0-----:R-:W-:-:S05]  /*6ee0*/  F2FP.F16.F32.PACK_AB R0, RZ, R0 ;  /* 0x00000000ff00723e */ /* 0x001fca00000000ff */
[----:B------:R-:W-:Y:S01]  /*6ef0*/  STG.E.U16 desc[UR36][R2.64], R0 ;  /* 0x0000000002007986 */ /* 0x000fe2000c101524 */
[----:B------:R-:W-:Y:S05]  /*6f00*/  EXIT ;  /* 0x000000000000794d */ /* 0x000fea0003800000 */
.L_x_24792:
        /* <DEDUP_REMOVED lines=11> */
.L_x_24795:
[----:B------:R-:W-:-:S06]  /*6fc0*/  LOP3.LUT R16, R16, 0xff, RZ, 0xc0, !PT ;  /* 0x000000ff10107812 */ /* 0x000fcc00078ec0ff */
[----:B------:R-:W0:Y:S02]  /*6fd0*/  I2F.U16 R16, R16 ;  /* 0x0000001000107306 */ /* 0x000e240000101000 */
[----:B0-----:R-:W-:-:S04]  /*6fe0*/  F2FP.F16.F32.PACK_AB R5, RZ, R16 ;  /* 0x00000010ff05723e */ /* 0x001fc800000000ff */
[----:B------:R-:W-:-:S05]  /*6ff0*/  PRMT R5, R5, 0x5410, RZ ;  /* 0x0000541005057816 */ /* 0x000fca00000000ff */
[----:B------:R-:W-:Y:S01]  /*7000*/  STG.E desc[UR36][R2.64], R5 ;  /* 0x0000000502007986 */ /* 0x000fe2000c101924 */
[----:B------:R-:W-:Y:S05]  /*7010*/  EXIT ;  /* 0x000000000000794d */ /* 0x000fea0003800000 */
.L_x_24794:
[----:B------:R-:W-:-:S06]  /*7020*/  LOP3.LUT R4, R16, 0xff, RZ, 0xc0, !PT ;  /* 0x000000ff10047812 */ /* 0x000fcc00078ec0ff */
[----:B------:R-:W0:Y:S02]  /*7030*/  I2F.F64.U16 R4, R4 ;  /* 0x0000000400047312 */ /* 0x000e240000101800 */
[----:B0-----:R-:W-:Y:S01]  /*7040*/  STG.E.64 desc[UR36][R2.64], R4 ;  /* 0x0000000402007986 */ /* 0x001fe2000c101b24 */
[----:B------:R-:W-:Y:S05]  /*7050*/  EXIT ;  /* 0x000000000000794d */ /* 0x000fea0003800000 */
.L_x_24785:
        /* <DEDUP_REMOVED lines=13> */
.L_x_24799:
        /* <DEDUP_REMOVED lines=18> */
.L_x_24801:
[----:B------:R-:W-:Y:S05]  /*7250*/  BSYNC.RECONVERGENT B0 ;  /* 0x0000000000007941 */ /* 0x000fea0003800200 */
.L_x_24800:
[----:B------:R-:W-:Y:S01]  /*7260*/  STG.E.U8 desc[UR36][R2.64], R0 ;  /* 0x0000000002007986 */ /* 0x000fe2000c101124 */
[----:B------:R-:W-:Y:S05]  /*7270*/  EXIT ;  /* 0x000000000000794d */ /* 0x000fea0003800000 */
.L_x_24798:
        /* <DEDUP_REMOVED lines=18> */
.L_x_24803:
[----:B------:R-:W-:Y:S05]  /*73a0*/  BSYNC.RECONVERGENT B0 ;  /* 0x0000000000007941 */ /* 0x000fea0003800200 */
.L_x_24802:
[----:B------:R-:W-:Y:S01]  /*73b0*/  STG.E.U8 desc[UR36][R2.64], R0 ;  /* 0x0000000002007986 */ /* 0x000fe2000c101124 */
[----:B------:R-:W-:Y:S05]  /*73c0*/  EXIT ;  /* 0x000000000000794d */ /* 0x000fea0003800000 */
.L_x_24797:
        /* <DEDUP_REMOVED lines=22> */
.L_x_24805:
[----:B------:R-:W-:Y:S01]  /*7530*/  LOP3.LUT R16, R16, 0xff, RZ, 0xc0, !PT ;  /* 0x000000ff10107812 */ /* 0x000fe200078ec0ff */
[----:B------:R-:W-:-:S05]  /*7540*/  IMAD.MOV.U32 R17, RZ, RZ, RZ ;  /* 0x000000ffff117224 */ /* 0x000fca00078e00ff */
[----:B------:R-:W-:Y:S01]  /*7550*/  STG.E.64 desc[UR36][R2.64], R16 ;  /* 0x0000001002007986 */ /* 0x000fe2000c101b24 */
[----:B------:R-:W-:Y:S05]  /*7560*/  EXIT ;  /* 0x000000000000794d */ /* 0x000fea0003800000 */
.L_x_24804:
[----:B------:R-:W-:-:S05]  /*7570*/  LOP3.LUT R5, R16, 0xff, RZ, 0xc0, !PT ;  /* 0x000000ff10057812 */ /* 0x000fca00078ec0ff */
[----:B------:R-:W-:Y:S01]  /*7580*/  STG.E desc[UR36][R2.64], R5 ;  /* 0x0000000502007986 */ /* 0x000fe2000c101924 */
[----:B------:R-:W-:Y:S05]  /*7590*/  EXIT ;  /* 0x000000000000794d */ /* 0x000fea0003800000 */
.L_x_24796:
        /* <DEDUP_REMOVED lines=10> */
.L_x_24807:
[----:B------:R-:W-:Y:S02]  /*7640*/  LOP3.LUT R4, R16, 0xff, RZ, 0xc0, !PT ;  /* 0x000000ff10047812 */ /* 0x000fe400078ec0ff */
[----:B------:R-:W-:-:S04]  /*7650*/  CS2R R6, SRZ ;  /* 0x0000000000067805 */ /* 0x000fc8000001ff00 */
[----:B------:R-:W0:Y:S02]  /*7660*/  I2F.F64.U16 R4, R4 ;  /* 0x0000000400047312 */ /* 0x000e240000101800 */
[----:B0-----:R-:W-:Y:S01]  /*7670*/  STG.E.128 desc[UR36][R2.64], R4 ;  /* 0x0000000402007986 */ /* 0x001fe2000c101d24 */
[----:B------:R-:W-:Y:S05]  /*7680*/  EXIT ;  /* 0x000000000000794d */ /* 0x000fea0003800000 */
.L_x_24806:
[----:B------:R-:W-:-:S13]  /*7690*/  ISETP.NE.AND P0, PT, R0, 0xf, PT ;  /* 0x0000000f0000780c */ /* 0x000fda0003f05270 */
[----:B------:R-:W-:Y:S05]  /*76a0*/  @!P0 BRA `(.L_x_24808) ;  /* 0x0000000000dc8947 */ /* 0x000fea0003800000 */
[----:B------:R-:W-:-:S13]  /*76b0*/  ISETP.NE.AND P0, PT, R0, 0x17, PT ;  /* 0x000000170000780c */ /* 0x000fda0003f05270 */
[----:B------:R-:W-:Y:S05]  /*76c0*/  @!P0 BRA `(.L_x_24809) ;  /* 0x0000000000888947 */ /* 0x000fea0003800000 */
[----:B------:R-:W-:-:S13]  /*76d0*/  ISETP.NE.AND P0, PT, R0, 0x18, PT ;  /* 0x000000180000780c */ /* 0x000fda0003f05270 */
[----:B------:R-:W-:Y:S05]  /*76e0*/  @!P0 BRA `(.L_x_24810) ;  /* 0x0000000000448947 */ /* 0x000fea0003800000 */
.L_x_24789:
        /* <DEDUP_REMOVED lines=16> */
.L_x_24811:
[----:B------:R-:W-:Y:S05]  /*77f0*/  EXIT ;  /* 0x000000000000794d */ /* 0x000fea0003800000 */
.L_x_24810:
        /* <DEDUP_REMOVED lines=12> */
.L_x_24813:
[----:B------:R-:W-:Y:S05]  /*78c0*/  BSYNC.RECONVERGENT B0 ;  /* 0x0000000000007941 */ /* 0x000fea0003800200 */
.L_x_24812:
[----:B------:R-:W-:Y:S01]  /*78d0*/  STG.E.U8 desc[UR36][R2.64], R5 ;  /* 0x0000000502007986 */ /* 0x000fe2000c101124 */
[----:B------:R-:W-:Y:S05]  /*78e0*/  EXIT ;  /* 0x000000000000794d */ /* 0x000fea0003800000 */
.L_x_24809:
[----:B------:R-:W-:-:S04]  /*78f0*/  LOP3.LUT R16, R16, 0xff, RZ, 0xc0, !PT ;  /* 0x000000ff10107812 */ /* 0x000fc800078ec0ff */
        /* <DEDUP_REMOVED lines=13> */
.L_x_24814:
[----:B------:R-:W-:Y:S01]  /*79d0*/  IMAD.MOV.U32 R5, RZ, RZ, 0x7f ;  /* 0x0000007fff057424 */ /* 0x000fe200078e00ff */
[----:B------:R-:W-:-:S04]  /*79e0*/  ISETP.GT.U32.AND P0, PT, R7, 0x7f800000, PT ;  /* 0x7f8000000700780c */ /* 0x000fc80003f04070 */
[----:B------:R-:W-:-:S05]  /*79f0*/  SEL R5, R5, 0x7c, P0 ;  /* 0x0000007c05057807 */ /* 0x000fca0000000000 */
[----:B------:R-:W-:Y:S01]  /*7a00*/  STG.E.U8 desc[UR36][R2.64], R5 ;  /* 0x0000000502007986 */ /* 0x000fe2000c101124 */
[----:B------:R-:W-:Y:S05]  /*7a10*/  EXIT ;  /* 0x000000000000794d */ /* 0x000fea0003800000 */
.L_x_24808:
[----:B------:R-:W-:-:S04]  /*7a20*/  LOP3.LUT R16, R16, 0xff, RZ, 0xc0, !PT ;  /* 0x000000ff10107812 */ /* 0x000fc800078ec0ff */
[----:B------:R-:W0:Y:S02]  /*7a30*/  I2F.U16 R0, R16 ;  /* 0x0000001000007306 */ /* 0x000e240000101000 */
[----:B0-----:R-:W-:-:S05]  /*7a40*/  F2FP.BF16.F32.PACK_AB R0, RZ, R0 ;  /* 0x00000000ff00723e */ /* 0x001fca00000010ff */
[----:B------:R-:W-:Y:S01]  /*7a50*/  STG.E.U16 desc[UR36][R2.64], R0 ;  /* 0x0000000002007986 */ /* 0x000fe2000c101524 */
[----:B------:R-:W-:Y:S05]  /*7a60*/  EXIT ;  /* 0x000000000000794d */ /* 0x000fea0003800000 */
.L_x_24815:
        /* <DEDUP_REMOVED lines=9> */
.L_x_68658:


//--------------------- .text._ZN2at6native18elementwise_kernelILi128ELi4EZNS0_22gpu_kernel_impl_nocastIZNS0_50_GLOBAL__N__2680c7bb_12_PowKernel_cu_7dd49032_300329pow_tensor_scalar_kernel_implIhhEEvRNS_18TensorIteratorBaseET0_EUlhE0_EEvS6_RKT_EUliE_EEviT1_ --------------------------
	.section	.text._ZN2at6native18elementwise_kernelILi128ELi4EZNS0_22gpu_kernel_impl_nocastIZNS0_50_GLOBAL__N__2680c7bb_12_PowKernel_cu_7dd49032_300329pow_tensor_scalar_kernel_implIhhEEvRNS_18TensorIteratorBaseET0_EUlhE0_EEvS6_RKT_EUliE_EEviT1_,"ax",@progbits
	.align	128
        .global         _ZN2at6native18elementwise_kernelILi128ELi4EZNS0_22gpu_kernel_impl_nocastIZNS0_50_GLOBAL__N__2680c7bb_12_PowKernel_cu_7dd49032_300329pow_tensor_scalar_kernel_implIhhEEvRNS_18TensorIteratorBaseET0_EUlhE0_EEvS6_RKT_EUliE_EEviT1_
        .type           _ZN2at6native18elementwise_kernelILi128ELi4EZNS0_22gpu_kernel_impl_nocastIZNS0_50_GLOBAL__N__2680c7bb_12_PowKernel_cu_7dd49032_300329pow_tensor_scalar_kernel_implIhhEEvRNS_18TensorIteratorBaseET0_EUlhE0_EEvS6_RKT_EUliE_EEviT1_,@function
        .size           _ZN2at6native18elementwise_kernelILi128ELi4EZNS0_22gpu_kernel_impl_nocastIZNS0_50_GLOBAL__N__2680c7bb_12_PowKernel_cu_7dd49032_300329pow_tensor_scalar_kernel_implIhhEEvRNS_18TensorIteratorBaseET0_EUlhE0_EEvS6_RKT_EUliE_EEviT1_,(.L_x_68659 - _ZN2at6native18elementwise_kernelILi128ELi4EZNS0_22gpu_kernel_impl_nocastIZNS0_50_GLOBAL__N__2680c7bb_12_PowKernel_cu_7dd49032_300329pow_tensor_scalar_kernel_implIhhEEvRNS_18TensorIteratorBaseET0_EUlhE0_EEvS6_RKT_EUliE_EEviT1_)
        .other          _ZN2at6native18elementwise_kernelILi128ELi4EZNS0_22gpu_kernel_impl_nocastIZNS0_50_GLOBAL__N__2680c7bb_12_PowKernel_cu_7dd49032_300329pow_tensor_scalar_kernel_implIhhEEvRNS_18TensorIteratorBaseET0_EUlhE0_EEvS6_RKT_EUliE_EEviT1_,@"STO_CUDA_ENTRY STV_DEFAULT"
_ZN2at6native18elementwise_kernelILi128ELi4EZNS0_22gpu_kernel_impl_nocastIZNS0_50_GLOBAL__N__2680c7bb_12_PowKernel_cu_7dd49032_300329pow_tensor_scalar_kernel_implIhhEEvRNS_18TensorIteratorBaseET0_EUlhE0_EEvS6_RKT_EUliE_EEviT1_:
.text._ZN2at6native18elementwise_kernelILi128ELi4EZNS0_22gpu_kernel_impl_nocastIZNS0_50_GLOBAL__N__2680c7bb_12_PowKernel_cu_7dd49032_300329pow_tensor_scalar_kernel_implIhhEEvRNS_18TensorIteratorBaseET0_EUlhE0_EEvS6_RKT_EUliE_EEviT1_:
        /* <DEDUP_REMOVED lines=33> */
.L_x_24819:
[----:B------:R-:W-:-:S13]  /*0210*/  ISETP.GE.AND P0, PT, R3, UR4, PT ;  /* 0x0000000403007c0c */ /* 0x000fda000bf06270 */
[----:B------:R-:W-:Y:S05]  /*0220*/  @P0 BREAK.RELIABLE B1 ;  /* 0x0000000000010942 */ /* 0x000fea0003800100 */
[----:B------:R-:W-:Y:S05]  /*0230*/  @P0 BRA `(.L_x_24820) ;  /* 0x0000000000240947 */ /* 0x000fea0003800000 */
[----:B------:R-:W-:Y:S05]  /*0240*/  BSYNC.RELIABLE B1 ;  /* 0x0000000000017941 */ /* 0x000fea0003800100 */
.L_x_24818:
        /* <DEDUP_REMOVED lines=8> */
.L_x_24820:
[----:B------:R-:W-:Y:S05]  /*02d0*/  BSYNC.RECONVERGENT B0 ;  /* 0x0000000000007941 */ /* 0x000fea0003800200 */
.L_x_24817:
        /* <DEDUP_REMOVED lines=11> */
.L_x_24816:
        /* <DEDUP_REMOVED lines=306> */
.L_x_24824:
        /* <DEDUP_REMOVED lines=312> */
.L_x_24826:
        /* <DEDUP_REMOVED lines=11> */
.L_x_24823:
[----:B------:R-:W-:-:S13]  /*2ae0*/  ISETP.GE.AND P0, PT, R3, UR4, PT ;  /* 0x0000000403007c0c */ /* 0x000fda000bf06270 */
[----:B------:R-:W-:Y:S05]  /*2af0*/  @P0 BREAK.RELIABLE B1 ;  /* 0x0000000000010942 */ /* 0x000fea0003800100 */
[----:B------:R-:W-:Y:S05]  /*2b00*/  @P0 BRA `(.L_x_24825) ;  /* 0x0000001000d80947 */ /* 0x000fea0003800000 */
[----:B------:R-:W-:Y:S05]  /*2b10*/  BSYNC.RELIABLE B1 ;  /* 0x0000000000017941 */ /* 0x000fea0003800100 */
.L_x_24822:
        /* <DEDUP_REMOVED lines=298> */
.L_x_24827:
        /* <DEDUP_REMOVED lines=11> */
.L_x_24825:
[----:B------:R-:W-:Y:S05]  /*3e70*/  BSYNC.RECONVERGENT B0 ;  /* 0x0000000000007941 */ /* 0x000fea0003800200 */
.L_x_24821:
        /* <DEDUP_REMOVED lines=301> */
.L_x_24828:
        /* <DEDUP_REMOVED lines=11> */
.L_x_24829:
        /* <DEDUP_REMOVED lines=16> */
.L_x_68659:


//--------------------- .text._ZN2at6native27unrolled_elementwise_kernelIZNS0_50_GLOBAL__N__2680c7bb_12_PowKernel_cu_7dd49032_300329pow_tensor_scalar_kernel_implIhhEEvRNS_18TensorIteratorBaseET0_EUlhE0_St5arrayIPcLm2EELi4E23TrivialOffsetCalculatorILi1EjESC_NS0_6memory15LoadWithoutCastENSD_16StoreWithoutCastEEEviT_S6_T2_T3_T4_T5_ --------------------------
	.section	.text._ZN2at6native27unrolled_elementwise_kernelIZNS0_50_GLOBAL__N__2680c7bb_12_PowKernel_cu_7dd49032_300329pow_tensor_scalar_kernel_implIhhEEvRNS_18TensorIteratorBaseET0_EUlhE0_St5arrayIPcLm2EELi4E23TrivialOffsetCalculatorILi1EjESC_NS0_6memory15LoadWithoutCastENSD_16StoreWithoutCastEEEviT_S6_T2_T3_T4_T5_,"ax",@progbits
	.align	128
        .global         _ZN2at6native27unrolled_elementwise_kernelIZNS0_50_GLOBAL__N__2680c7bb_12_PowKernel_cu_7dd49032_300329pow_tensor_scalar_kernel_implIhhEEvRNS_18TensorIteratorBaseET0_EUlhE0_St5arrayIPcLm2EELi4E23TrivialOffsetCalculatorILi1EjESC_NS0_6memory15LoadWithoutCastENSD_16StoreWithoutCastEEEviT_S6_T2_T3_T4_T5_
        .type           _ZN2at6native27unrolled_elementwise_kernelIZNS0_50_GLOBAL__N__2680c7bb_12_PowKernel_cu_7dd49032_300329pow_tensor_scalar_kernel_implIhhEEvRNS_18TensorIteratorBaseET0_EUlhE0_St5arrayIPcLm2EELi4E23TrivialOffsetCalculatorILi1EjESC_NS0_6memory15LoadWithoutCastENSD_16StoreWithoutCastEEEviT_S6_T2_T3_T4_T5_,@function
        .size           _ZN2at6native27unrolled_elementwise_kernelIZNS0_50_GLOBAL__N__2680c7bb_12_PowKernel_cu_7dd49032_300329pow_tensor_scalar_kernel_implIhhEEvRNS_18TensorIteratorBaseET0_EUlhE0_St5arrayIPcLm2EELi4E23TrivialOffsetCalculatorILi1EjESC_NS0_6memory15LoadWithoutCastENSD_16StoreWithoutCastEEEviT_S6_T2_T3_T4_T5_,(.L_x_68660 - _ZN2at6native27unrolled_elementwise_kernelIZNS0_50_GLOBAL__N__2680c7bb_12_PowKernel_cu_7dd49032_300329pow_tensor_scalar_kernel_implIhhEEvRNS_18TensorIteratorBaseET0_EUlhE0_St5arrayIPcLm2EELi4E23TrivialOffsetCalculatorILi1EjESC_NS0_6memory15LoadWithoutCastENSD_16StoreWithoutCastEEEviT_S6_T2_T3_T4_T5_)
        .other          _ZN2at6native27unrolled_elementwise_kernelIZNS0_50_GLOBAL__N__2680c7bb_12_PowKernel_cu_7dd49032_300329pow_tensor_scalar_kernel_implIhhEEvRNS_18TensorIteratorBaseET0_EUlhE0_St5arrayIPcLm2EELi4E23TrivialOffsetCalculatorILi1EjESC_NS0_6memory15LoadWithoutCastENSD_16StoreWithoutCastEEEviT_S6_T2_T3_T4_T5_,@"STO_CUDA_ENTRY STV_DEFAULT"
_ZN2at6native27unrolled_elementwise_kernelIZNS0_50_GLOBAL__N__2680c7bb_12_PowKernel_cu_7dd49032_300329pow_tensor_scalar_kernel_implIhhEEvRNS_18TensorIteratorBaseET0_EUlhE0_St5arrayIPcLm2EELi4E23TrivialOffsetCalculatorILi1EjESC_NS0_6memory15LoadWithoutCastENSD_16StoreWithoutCastEEEviT_S6_T2_T3_T4_T5_:
.text._ZN2at6native27unrolled_elementwise_kernelIZNS0_50_GLOBAL__N__2680c7bb_12_PowKernel_cu_7dd49032_300329pow_tensor_scalar_kernel_implIhhEEvRNS_18TensorIteratorBaseET0_EUlhE0_St5arrayIPcLm2EELi4E23TrivialOffsetCalculatorILi1EjESC_NS0_6memory15LoadWithoutCastENSD_16StoreWithoutCastEEEviT_S6_T2_T3_T4_T5_:
        /* <DEDUP_REMOVED lines=65> */
.L_x_24832:
[----:B------:R-:W-:-:S13]  /*0410*/  ISETP.GE.AND P0, PT, R5, R4, PT ;  /* 0x000000040500720c */ /* 0x000fda0003f06270 */
[----:B------:R-:W-:Y:S05]  /*0420*/  @P0 BREAK.RELIABLE B1 ;  /* 0x0000000000010942 */ /* 0x000fea0003800100 */
[----:B------:R-:W-:Y:S05]  /*0430*/  @P0 BRA `(.L_x_24833) ;  /* 0x00000000002c0947 */ /* 0x000fea0003800000 */
[----:B------:R-:W-:Y:S05]  /*0440*/  BSYNC.RELIABLE B1 ;  /* 0x0000000000017941 */ /* 0x000fea0003800100 */
.L_x_24831:
        /* <DEDUP_REMOVED lines=10> */
.L_x_24833:
[----:B------:R-:W-:Y:S05]  /*04f0*/  BSYNC.RECONVERGENT B0 ;  /* 0x0000000000007941 */ /* 0x000fea0003800200 */
.L_x_24830:
        /* <DEDUP_REMOVED lines=13> */
.L_x_24834:
        /* <DEDUP_REMOVED lines=11> */
.L_x_68660:


//--------------------- .text._ZN2at6native29vectorized_elementwise_kernelILi2EZNS0_50_GLOBAL__N__2680c7bb_12_PowKernel_cu_7dd49032_300329pow_tensor_scalar_kernel_implIhhEEvRNS_18TensorIteratorBaseET0_EUlhE0_St5arrayIPcLm2EEEEviS6_T1_ --------------------------
	.section	.text._ZN2at6native29vectorized_elementwise_kernelILi2EZNS0_50_GLOBAL__N__2680c7bb_12_PowKernel_cu_7dd49032_300329pow_tensor_scalar_kernel_implIhhEEvRNS_18TensorIteratorBaseET0_EUlhE0_St5arrayIPcLm2EEEEviS6_T1_,"ax",@progbits
	.align	128
        .global         _ZN2at6native29vectorized_elementwise_kernelILi2EZNS0_50_GLOBAL__N__2680c7bb_12_PowKernel_cu_7dd49032_300329pow_tensor_scalar_kernel_implIhhEEvRNS_18TensorIteratorBaseET0_EUlhE0_St5arrayIPcLm2EEEEviS6_T1_
        .type           _ZN2at6native29vectorized_elementwise_kernelILi2EZNS0_50_GLOBAL__N__2680c7bb_12_PowKernel_cu_7dd49032_300329pow_tensor_scalar_kernel_implIhhEEvRNS_18TensorIteratorBaseET0_EUlhE0_St5arrayIPcLm2EEEEviS6_T1_,@function
        .size           _ZN2at6native29vectorized_elementwise_kernelILi2EZNS0_50_GLOBAL__N__2680c7bb_12_PowKernel_cu_7dd49032_300329pow_tensor_scalar_kernel_implIhhEEvRNS_18TensorIteratorBaseET0_EUlhE0_St5arrayIPcLm2EEEEviS6_T1_,(.L_x_68661 - _ZN2at6native29vectorized_elementwise_kernelILi2EZNS0_50_GLOBAL__N__2680c7bb_12_PowKernel_cu_7dd49032_300329pow_tensor_scalar_kernel_implIhhEEvRNS_18TensorIteratorBaseET0_EUlhE0_St5arrayIPcLm2EEEEviS6_T1_)
        .other          _ZN2at6native29vectorized_elementwise_kernelILi2EZNS0_50_GLOBAL__N__2680c7bb_12_PowKernel_cu_7dd49032_300329pow_tensor_scalar_kernel_implIhhEEvRNS_18TensorIteratorBaseET0_EUlhE0_St5arrayIPcLm2EEEEviS6_T1_,@"STO_CUDA_ENTRY STV_DEFAULT"
_ZN2at6native29vectorized_elementwise_kernelILi2EZNS0_50_GLOBAL__N__2680c7bb_12_PowKernel_cu_7dd49032_300329pow_tensor_scalar_kernel_implIhhEEvRNS_18TensorIteratorBaseET0_EUlhE0_St5arrayIPcLm2EEEEviS6_T1_:
.text._ZN2at6native29vectorized_elementwise_kernelILi2EZNS0_50_GLOBAL__N__2680c7bb_12_PowKernel_cu_7dd49032_300329pow_tensor_scalar_kernel_implIhhEEvRNS_18TensorIteratorBaseET0_EUlhE0_St5arrayIPcLm2EEEEviS6_T1_:
        /* <DEDUP_REMOVED lines=99> */
.L_x_24838:
        /* <DEDUP_REMOVED lines=12> */
.L_x_24839:
        /* <DEDUP_REMOVED lines=12> */
.L_x_24840:
        /* <DEDUP_REMOVED lines=12> */
.L_x_24841:
        /* <DEDUP_REMOVED lines=13> */
.L_x_24842:
[----:B------:R-:W-:-:S13]  /*0940*/  ISETP.GE.U32.AND P0, PT, R0, UR5, PT ;  /* 0x0000000500007c0c */ /* 0x000fda000bf06070 */
[----:B------:R-:W-:Y:S05]  /*0950*/  @P0 BREAK.RELIABLE B1 ;  /* 0x0000000000010942 */ /* 0x000fea0003800100 */
[----:B------:R-:W-:Y:S05]  /*0960*/  @P0 BRA `(.L_x_24843) ;  /* 0x00000000002c0947 */ /* 0x000fea0003800000 */
[----:B------:R-:W-:Y:S05]  /*0970*/  BSYNC.RELIABLE B1 ;  /* 0x0000000000017941 */ /* 0x000fea0003800100 */
.L_x_24837:
        /* <DEDUP_REMOVED lines=10> */
.L_x_24843:
[----:B------:R-:W-:Y:S05]  /*0a20*/  BSYNC.RECONVERGENT B0 ;  /* 0x0000000000007941 */ /* 0x000fea0003800200 */
.L_x_24836:
        /* <DEDUP_REMOVED lines=14> */
.L_x_24835:
        /* <DEDUP_REMOVED lines=59> */
.L_x_24844:
        /* <DEDUP_REMOVED lines=12> */
.L_x_68661:


//--------------------- .text._ZN2at6native29vectorized_elementwise_kernelILi4EZNS0_50_GLOBAL__N__2680c7bb_12_PowKernel_cu_7dd49032_300329pow_tensor_scalar_kernel_implIhhEEvRNS_18TensorIteratorBaseET0_EUlhE0_St5arrayIPcLm2EEEEviS6_T1_ --------------------------
	.section	.text._ZN2at6native29vectorized_elementwise_kernelILi4EZNS0_50_GLOBAL__N__2680c7bb_12_PowKernel_cu_7dd49032_300329pow_tensor_scalar_kernel_implIhhEEvRNS_18TensorIteratorBaseET0_EUlhE0_St5arrayIPcLm2EEEEviS6_T1_,"ax",@progbits
	.align	128
        .global         _ZN2at6native29vectorized_elementwise_kernelILi4EZNS0_50_GLOBAL__N__2680c7bb_12_PowKernel_cu_7dd49032_300329pow_tensor_scalar_kernel_implIhhEEvRNS_18TensorIteratorBaseET0_EUlhE0_St5arrayIPcLm2EEEEviS6_T1_
        .type           _ZN2at6native29vectorized_elementwise_kernelILi4EZNS0_50_GLOBAL__N__2680c7bb_12_PowKernel_cu_7dd49032_300329pow_tensor_scalar_kernel_implIhhEEvRNS_18TensorIteratorBaseET0_EUlhE0_St5arrayIPcLm2EEEEviS6_T1_,@function
        .size           _ZN2at6native29vectorized_elementwise_kernelILi4EZNS0_50_GLOBAL__N__2680c7bb_12_PowKernel_cu_7dd49032_300329pow_tensor_scalar_kernel_implIhhEEvRNS_18TensorIteratorBaseET0_EUlhE0_St5arrayIPcLm2EEEEviS6_T1_,(.L_x_68662 - _ZN2at6native29vectorized_elementwise_kernelILi4EZNS0_50_GLOBAL__N__2680c7bb_12_PowKernel_cu_7dd49032_300329pow_tensor_scalar_kernel_implIhhEEvRNS_18TensorIteratorBaseET0_EUlhE0_St5arrayIPcLm2EEEEviS6_T1_)
        .other          _ZN2at6native29vectorized_elementwise_kernelILi4EZNS0_50_GLOBAL__N__2680c7bb_12_PowKernel_cu_7dd49032_300329pow_tensor_scalar_kernel_implIhhEEvRNS_18TensorIteratorBaseET0_EUlhE0_St5arrayIPcLm2EEEEviS6_T1_,@"STO_CUDA_ENTRY STV_DEFAULT"
_ZN2at6native29vectorized_elementwise_kernelILi4EZNS0_50_GLOBAL__N__2680c7bb_12_PowKernel_cu_7dd49032_300329pow_tensor_scalar_kernel_implIhhEEvRNS_18TensorIteratorBaseET0_EUlhE0_St5arrayIPcLm2EEEEviS6_T1_:
.text._ZN2at6native29vectorized_elementwise_kernelILi4EZNS0_50_GLOBAL__N__2680c7bb_12_PowKernel_cu_7dd49032_300329pow_tensor_scalar_kernel_implIhhEEvRNS_18TensorIteratorBaseET0_EUlhE0_St5arrayIPcLm2EEEEviS6_T1_:
        /* <DEDUP_REMOVED lines=99> */
.L_x_24848:
        /* <DEDUP_REMOVED lines=12> */
.L_x_24849:
        /* <DEDUP_REMOVED lines=12> */
.L_x_24850:
        /* <DEDUP_REMOVED lines=12> */
.L_x_24851:
        /* <DEDUP_REMOVED lines=13> */
.L_x_24852:
[----:B------:R-:W-:-:S13]  /*0940*/  ISETP.GE.U32.AND P0, PT, R0, UR5, PT ;  /* 0x0000000500007c0c */ /* 0x000fda000bf06070 */
[----:B------:R-:W-:Y:S05]  /*0950*/  @P0 BREAK.RELIABLE B1 ;  /* 0x0000000000010942 */ /* 0x000fea0003800100 */
[----:B------:R-:W-:Y:S05]  /*0960*/  @P0 BRA `(.L_x_24853) ;  /* 0x00000000002c0947 */ /* 0x000fea0003800000 */
[----:B------:R-:W-:Y:S05]  /*0970*/  BSYNC.RELIABLE B1 ;  /* 0x0000000000017941 */ /* 0x000fea0003800100 */
.L_x_24847:
        /* <DEDUP_REMOVED lines=10> */
.L_x_24853:
[----:B------:R-:W-:Y:S05]  /*0a20*/  BSYNC.RECONVERGENT B0 ;  /* 0x0000000000007941 */ /* 0x000fea0003800200 */
.L_x_24846:
        /* <DEDUP_REMOVED lines=14> */
.L_x_24845:
        /* <DEDUP_REMOVED lines=68> */
.L_x_24854:
        /* <DEDUP_REMOVED lines=11> */
.L_x_68662:


//--------------------- .text._ZN2at6native29vectorized_elementwise_kernelILi8EZNS0_50_GLOBAL__N__2680c7bb_12_PowKernel_cu_7dd49032_300329pow_tensor_scalar_kernel_implIhhEEvRNS_18TensorIteratorBaseET0_EUlhE0_St5arrayIPcLm2EEEEviS6_T1_ --------------------------
	.section	.text._ZN2at6native29vectorized_elementwise_kernelILi8EZNS0_50_GLOBAL__N__2680c7bb_12_PowKernel_cu_7dd49032_300329pow_tensor_scalar_kernel_implIhhEEvRNS_18TensorIteratorBaseET0_EUlhE0_St5arrayIPcLm2EEEEviS6_T1_,"ax",@progbits
	.align	128
        .global         _ZN2at6native29vectorized_elementwise_kernelILi8EZNS0_50_GLOBAL__N__2680c7bb_12_PowKernel_cu_7dd49032_300329pow_tensor_scalar_kernel_implIhhEEvRNS_18TensorIteratorBaseET0_EUlhE0_St5arrayIPcLm2EEEEviS6_T1_
        .type           _ZN2at6native29vectorized_elementwise_kernelILi8EZNS0_50_GLOBAL__N__2680c7bb_12_PowKernel_cu_7dd49032_300329pow_tensor_scalar_kernel_implIhhEEvRNS_18TensorIteratorBaseET0_EUlhE0_St5arrayIPcLm2EEEEviS6_T1_,@function
        .size           _ZN2at6native29vectorized_elementwise_kernelILi8EZNS0_50_GLOBAL__N__2680c7bb_12_PowKernel_cu_7dd49032_300329pow_tensor_scalar_kernel_implIhhEEvRNS_18TensorIteratorBaseET0_EUlhE0_St5arrayIPcLm2EEEEviS6_T1_,(.L_x_68663 - _ZN2at6native29vectorized_elementwise_kernelILi8EZNS0_50_GLOBAL__N__2680c7bb_12_PowKernel_cu_7dd49032_300329pow_tensor_scalar_kernel_implIhhEEvRNS_18TensorIteratorBaseET0_EUlhE0_St5arrayIPcLm2EEEEviS6_T1_)
        .other          _ZN2at6native29vectorized_elementwise_kernelILi8EZNS0_50_GLOBAL__N__2680c7bb_12_PowKernel_cu_7dd49032_300329pow_tensor_scalar_kernel_implIhhEEvRNS_18TensorIteratorBaseET0_EUlhE0_St5arrayIPcLm2EEEEviS6_T1_,@"STO_CUDA_ENTRY STV_DEFAULT"
_ZN2at6native29vectorized_elementwise_kernelILi8EZNS0_50_GLOBAL__N__2680c7bb_12_PowKernel_cu_7dd49032_300329pow_tensor_scalar_kernel_implIhhEEvRNS_18TensorIteratorBaseET0_EUlhE0_St5arrayIPcLm2EEEEviS6_T1_:
.text._ZN2at6native29vectorized_elementwise_kernelILi8EZNS0_50_GLOBAL__N__2680c7bb_12_PowKernel_cu_7dd49032_300329pow_tensor_scalar_kernel_implIhhEEvRNS_18TensorIteratorBaseET0_EUlhE0_St5arrayIPcLm2EEEEviS6_T1_:
        /* <DEDUP_REMOVED lines=99> */
.L_x_24858:
        /* <DEDUP_REMOVED lines=12> */
.L_x_24859:
        /* <DEDUP_REMOVED lines=12> */
.L_x_24860:
        /* <DEDUP_REMOVED lines=12> */
.L_x_24861:
        /* <DEDUP_REMOVED lines=13> */
.L_x_24862:
[----:B------:R-:W-:-:S13]  /*0940*/  ISETP.GE.U32.AND P0, PT, R0, UR5, PT ;  /* 0x0000000500007c0c */ /* 0x000fda000bf06070 */
[----:B------:R-:W-:Y:S05]  /*0950*/  @P0 BREAK.RELIABLE B1 ;  /* 0x0000000000010942 */ /* 0x000fea0003800100 */
[----:B------:R-:W-:Y:S05]  /*0960*/  @P0 BRA `(.L_x_24863) ;  /* 0x00000000002c0947 */ /* 0x000fea0003800000 */
[----:B------:R-:W-:Y:S05]  /*0970*/  BSYNC.RELIABLE B1 ;  /* 0x0000000000017941 */ /* 0x000fea0003800100 */
.L_x_24857:
        /* <DEDUP_REMOVED lines=10> */
.L_x_24863:
[----:B------:R-:W-:Y:S05]  /*0a20*/  BSYNC.RECONVERGENT B0 ;  /* 0x0000000000007941 */ /* 0x000fea0003800200 */
.L_x_24856:
        /* <DEDUP_REMOVED lines=14> */
.L_x_24855:
        /* <DEDUP_REMOVED lines=66> */
.L_x_24864:
        /* <DEDUP_REMOVED lines=13> */
.L_x_68663:


//--------------------- .text._ZN2at6native18elementwise_kernelILi128ELi4EZNS0_15gpu_kernel_implIZNS0_50_GLOBAL__N__2680c7bb_12_PowKernel_cu_7dd49032_300329pow_tensor_scalar_kernel_implIhhEEvRNS_18TensorIteratorBaseET0_EUlhE_EEvS6_RKT_EUliE_EEviT1_ --------------------------
	.section	.text._ZN2at6native18elementwise_kernelILi128ELi4EZNS0_15gpu_kernel_implIZNS0_50_GLOBAL__N__2680c7bb_12_PowKernel_cu_7dd49032_300329pow_tensor_scalar_kernel_implIhhEEvRNS_18TensorIteratorBaseET0_EUlhE_EEvS6_RKT_EUliE_EEviT1_,"ax",@progbits
	.align	128
        .global         _ZN2at6native18elementwise_kernelILi128ELi4EZNS0_15gpu_kernel_implIZNS0_50_GLOBAL__N__2680c7bb_12_PowKernel_cu_7dd49032_300329pow_tensor_scalar_kernel_implIhhEEvRNS_18TensorIteratorBaseET0_EUlhE_EEvS6_RKT_EUliE_EEviT1_
        .type           _ZN2at6native18elementwise_kernelILi128ELi4EZNS0_15gpu_kernel_implIZNS0_50_GLOBAL__N__2680c7bb_12_PowKernel_cu_7dd49032_300329pow_tensor_scalar_kernel_implIhhEEvRNS_18TensorIteratorBaseET0_EUlhE_EEvS6_RKT_EUliE_EEviT1_,@function
        .size           _ZN2at6native18elementwise_kernelILi128ELi4EZNS0_15gpu_kernel_implIZNS0_50_GLOBAL__N__2680c7bb_12_PowKernel_cu_7dd49032_300329pow_tensor_scalar_kernel_implIhhEEvRNS_18TensorIteratorBaseET0_EUlhE_EEvS6_RKT_EUliE_EEviT1_,(.L_x_68664 - _ZN2at6native18elementwise_kernelILi128ELi4EZNS0_15gpu_kernel_implIZNS0_50_GLOBAL__N__2680c7bb_12_PowKernel_cu_7dd49032_300329pow_tensor_scalar_kernel_implIhhEEvRNS_18TensorIteratorBaseET0_EUlhE_EEvS6_RKT_EUliE_EEviT1_)
        .other          _ZN2at6native18elementwise_kernelILi128ELi4EZNS0_15gpu_kernel_implIZNS0_50_GLOBAL__N__2680c7bb_12_PowKernel_cu_7dd49032_300329pow_tensor_scalar_kernel_implIhhEEvRNS_18TensorIteratorBaseET0_EUlhE_EEvS6_RKT_EUliE_EEviT1_,@"STO_CUDA_ENTRY STV_DEFAULT"
_ZN2at6native18elementwise_kernelILi128ELi4EZNS0_15gpu_kernel_implIZNS0_50_GLOBAL__N__2680c7bb_12_PowKernel_cu_7dd49032_300329pow_tensor_scalar_kernel_implIhhEEvRNS_18TensorIteratorBaseET0_EUlhE_EEvS6_RKT_EUliE_EEviT1_:
.text._ZN2at6native18elementwise_kernelILi128ELi4EZNS0_15gpu_kernel_implIZNS0_50_GLOBAL__N__2680c7bb_12_PowKernel_cu_7dd49032_300329pow_tensor_scalar_kernel_implIhhEEvRNS_18TensorIteratorBaseET0_EUlhE_EEvS6_RKT_EUliE_EEviT1_:
        /* <DEDUP_REMOVED lines=319> */
.L_x_24867:
        /* <DEDUP_REMOVED lines=16> */
.L_x_24871:
[----:B------:R0:W5:Y:S01]  /*14f0*/  LDG.E.U8 R0, desc[UR36][R4.64] ;  /* 0x0000002404007981 */ /* 0x000162000c1e1100 */
[----:B------:R-:W-:Y:S05]  /*1500*/  BRA `(.L_x_24873) ;  /* 0x0000000c005c7947 */ /* 0x000fea0003800000 */
.L_x_24870:
        /* <DEDUP_REMOVED lines=8> */
.L_x_24875:
[----:B------:R3:W5:Y:S01]  /*1590*/  LDG.E.U8 R0, desc[UR36][R4.64] ;  /* 0x0000002404007981 */ /* 0x000762000c1e1100 */
[----:B------:R-:W-:Y:S05]  /*15a0*/  BRA `(.L_x_24873) ;  /* 0x0000000c00347947 */ /* 0x000fea0003800000 */
.L_x_24874:
[----:B------:R0:W5:Y:S01]  /*15b0*/  LDG.E.U16 R0, desc[UR36][R4.64] ;  /* 0x0000002404007981 */ /* 0x000162000c1e1500 */
[----:B------:R-:W-:Y:S05]  /*15c0*/  BRA `(.L_x_24873) ;  /* 0x0000000c002c7947 */ /* 0x000fea0003800000 */
.L_x_24869:
        /* <DEDUP_REMOVED lines=10> */
.L_x_24877:
[----:B------:R-:W2:Y:S02]  /*1670*/  LDG.E.U16 R2, desc[UR36][R4.64] ;  /* 0x0000002404027981 */ /* 0x000ea4000c1e1500 */
[----:B--2---:R-:W-:-:S06]  /*1680*/  HADD2.F32 R2, -RZ, R2.H0_H0 ;  /* 0x20000002ff027230 */ /* 0x004fcc0000004100 */
[----:B------:R-:W0:Y:S02]  /*1690*/  F2I.S64.TRUNC R2, R2 ;  /* 0x0000000200027311 */ /* 0x000e24000020d900 */
[----:B0-----:R-:W-:Y:S01]  /*16a0*/  PRMT R0, R2, 0x7610, R0 ;  /* 0x0000761002007816 */ /* 0x001fe20000000000 */
[----:B------:R-:W-:Y:S06]  /*16b0*/  BRA `(.L_x_24873) ;  /* 0x0000000800f07947 */ /* 0x000fec0003800000 */
.L_x_24876:
        /* <DEDUP_REMOVED lines=10> */
.L_x_24879:
[----:B------:R-:W2:Y:S02]  /*1760*/  LDG.E.U16 R4, desc[UR36][R4.64] ;  /* 0x0000002404047981 */ /* 0x000ea4000c1e1500 */
[----:B--2---:R-:W-:-:S06]  /*1770*/  HADD2.F32 R2, -RZ, R4.H0_H0 ;  /* 0x20000004ff027230 */ /* 0x004fcc0000004100 */
[----:B------:R-:W0:Y:S02]  /*1780*/  F2I.S64.TRUNC R2, R2 ;  /* 0x0000000200027311 */ /* 0x000e24000020d900 */
[----:B0-----:R-:W-:Y:S01]  /*1790*/  PRMT R0, R2, 0x7610, R0 ;  /* 0x0000761002007816 */ /* 0x001fe20000000000 */
[----:B------:R-:W-:Y:S06]  /*17a0*/  BRA `(.L_x_24873) ;  /* 0x0000000800b47947 */ /* 0x000fec0003800000 */
.L_x_24878:
[----:B------:R-:W2:Y:S02]  /*17b0*/  LDG.E.64 R2, desc[UR36][R4.64] ;  /* 0x0000002404027981 */ /* 0x000ea4000c1e1b00 */
[----:B--2---:R-:W0:Y:S02]  /*17c0*/  F2I.S64.F64.TRUNC R2, R2 ;  /* 0x0000000200027311 */ /* 0x004e24000030d900 */
[----:B0-----:R-:W-:Y:S01]  /*17d0*/  PRMT R0, R2, 0x7610, R0 ;  /* 0x0000761002007816 */ /* 0x001fe20000000000 */
[----:B------:R-:W-:Y:S06]  /*17e0*/  BRA `(.L_x_24873) ;  /* 0x0000000800a47947 */ /* 0x000fec0003800000 */
.L_x_24868:
        /* <DEDUP_REMOVED lines=12> */
.L_x_24882:
[----:B------:R-:W2:Y:S02]  /*18b0*/  LDG.E.64 R4, desc[UR36][R4.64] ;  /* 0x0000002404047981 */ /* 0x000ea4000c1e1b00 */
[----:B--2---:R-:W0:Y:S02]  /*18c0*/  F2I.S64.F64.TRUNC R2, R4 ;  /* 0x0000000400027311 */ /* 0x004e24000030d900 */
[----:B0-----:R-:W-:Y:S01]  /*18d0*/  PRMT R0, R2, 0x7610, R0 ;  /* 0x0000761002007816 */ /* 0x001fe20000000000 */
[----:B------:R-:W-:Y:S06]  /*18e0*/  BRA `(.L_x_24873) ;  /* 0x0000000800647947 */ /* 0x000fec0003800000 */
.L_x_24881:
        /* <DEDUP_REMOVED lines=27> */
.L_x_24884:
        /* <DEDUP_REMOVED lines=14> */
.L_x_24883:
[----:B------:R-:W2:Y:S02]  /*1b80*/  LDG.E.U16 R2, desc[UR36][R4.64] ;  /* 0x0000002404027981 */ /* 0x000ea4000c1e1500 */
[----:B--2---:R-:W-:-:S06]  /*1b90*/  IMAD.U32 R2, R2, 0x10000, RZ ;  /* 0x0001000002027824 */ /* 0x004fcc00078e00ff */
[----:B------:R-:W0:Y:S02]  /*1ba0*/  F2I.S64.TRUNC R2, R2 ;  /* 0x0000000200027311 */ /* 0x000e24000020d900 */
[----:B0-----:R-:W-:Y:S01]  /*1bb0*/  PRMT R0, R2, 0x7610, R0 ;  /* 0x0000761002007816 */ /* 0x001fe20000000000 */
[----:B------:R-:W-:Y:S06]  /*1bc0*/  BRA `(.L_x_24873) ;  /* 0x0000000400ac7947 */ /* 0x000fec0003800000 */
.L_x_24880:
        /* <DEDUP_REMOVED lines=10> */
.L_x_24887:
        /* <DEDUP_REMOVED lines=21> */
.L_x_24891:
[----:B------:R-:W-:Y:S05]  /*1dc0*/  BSYNC.RECONVERGENT B1 ;  /* 0x0000000000017941 */ /* 0x000fea0003800200 */
.L_x_24890:
[----:B------:R-:W-:Y:S02]  /*1dd0*/  SHF.L.U32 R0, R0, 0x14, RZ ;  /* 0x0000001400007819 */ /* 0x000fe400000006ff */
[----:B------:R-:W-:-:S04]  /*1de0*/  LEA R2, R2, 0x3b800000, 0x17 ;  /* 0x3b80000002027811 */ /* 0x000fc800078eb8ff */
[----:B------:R-:W-:-:S07]  /*1df0*/  LOP3.LUT R2, R2, R0, R7, 0xfe, !PT ;  /* 0x0000000002027212 */ /* 0x000fce00078efe07 */
.L_x_24889:
[----:B------:R-:W-:Y:S05]  /*1e00*/  BSYNC.RECONVERGENT B0 ;  /* 0x0000000000007941 */ /* 0x000fea0003800200 */
.L_x_24888:
[----:B------:R-:W0:Y:S02]  /*1e10*/  F2I.S64.TRUNC R2, R2 ;  /* 0x0000000200027311 */ /* 0x000e24000020d900 */
[----:B0-----:R-:W-:Y:S01]  /*1e20*/  PRMT R0, R2, 0x7610, R0 ;  /* 0x0000761002007816 */ /* 0x001fe20000000000 */
[----:B------:R-:W-:Y:S06]  /*1e30*/  BRA `(.L_x_24873) ;  /* 0x0000000400107947 */ /* 0x000fec0003800000 */
.L_x_24886:
        /* <DEDUP_REMOVED lines=21> */
.L_x_24895:
[----:B------:R-:W-:Y:S05]  /*1f90*/  BSYNC.RECONVERGENT B1 ;  /* 0x0000000000017941 */ /* 0x000fea0003800200 */
.L_x_24894:
[----:B------:R-:W-:Y:S01]  /*1fa0*/  IMAD.SHL.U32 R0, R0, 0x200000, RZ ;  /* 0x0020000000007824 */ /* 0x000fe200078e00ff */
[----:B------:R-:W-:-:S04]  /*1fb0*/  LEA R2, R2, 0x37800000, 0x17 ;  /* 0x3780000002027811 */ /* 0x000fc800078eb8ff */
[----:B------:R-:W-:-:S07]  /*1fc0*/  LOP3.LUT R2, R2, R0, R7, 0xfe, !PT ;  /* 0x0000000002027212 */ /* 0x000fce00078efe07 */
.L_x_24893:
[----:B------:R-:W-:Y:S05]  /*1fd0*/  BSYNC.RECONVERGENT B0 ;  /* 0x0000000000007941 */ /* 0x000fea0003800200 */
.L_x_24892:
[----:B------:R-:W0:Y:S02]  /*1fe0*/  F2I.S64.TRUNC R2, R2 ;  /* 0x0000000200027311 */ /* 0x000e24000020d900 */
[----:B0-----:R-:W-:Y:S01]  /*1ff0*/  PRMT R0, R2, 0x7610, R0 ;  /* 0x0000761002007816 */ /* 0x001fe20000000000 */
[----:B------:R-:W-:Y:S06]  /*2000*/  BRA `(.L_x_24873) ;  /* 0x00000000009c7947 */ /* 0x000fec0003800000 */
.L_x_24885:
[----:B------:R-:W-:-:S09]  /*2010*/  UISETP.NE.AND UP0, UPT, UR4, 0x1c, UPT ;  /* 0x0000001c0400788c */ /* 0x000fd2000bf05270 */
[----:B------:R-:W-:Y:S05]  /*2020*/  BRA.U !UP0, `(.L_x_24896) ;  /* 0x0000000108907547 */ /* 0x000fea000b800000 */
[----:B------:R-:W-:-:S09]  /*2030*/  UISETP.NE.AND UP0, UPT, UR4, 0x1d, UPT ;  /* 0x0000001d0400788c */ /* 0x000fd2000bf05270 */
[----:B------:R-:W-:Y:S05]  /*2040*/  BRA.U !UP0, `(.L_x_24897) ;  /* 0x0000000108807547 */ /* 0x000fea000b800000 */
[----:B------:R-:W-:-:S09]  /*2050*/  UISETP.NE.AND UP0, UPT, UR4, 0x2c, UPT ;  /* 0x0000002c0400788c */ /* 0x000fd2000bf05270 */
[----:B------:R-:W-:Y:S05]  /*2060*/  BRA.U !UP0, `(.L_x_24898) ;  /* 0x0000000108487547 */ /* 0x000fea000b800000 */
.L_x_24872:
        /* <DEDUP_REMOVED lines=16> */
.L_x_24899:
[----:B------:R-:W-:Y:S01]  /*2170*/  PRMT R0, RZ, 0x7610, R0 ;  /* 0x00007610ff007816 */ /* 0x000fe20000000000 */
[----:B------:R-:W-:Y:S06]  /*2180*/  BRA `(.L_x_24873) ;  /* 0x00000000003c7947 */ /* 0x000fec0003800000 */
.L_x_24898:
        /* <DEDUP_REMOVED lines=8> */
.L_x_24901:
[----:B------:R-:W-:Y:S05]  /*2210*/  BSYNC.RECONVERGENT B0 ;  /* 0x0000000000007941 */ /* 0x000fea0003800200 */
.L_x_24900:
[----:B------:R-:W0:Y:S02]  /*2220*/  F2I.S64.TRUNC R2, R2 ;  /* 0x0000000200027311 */ /* 0x000e24000020d900 */
[----:B0-----:R-:W-:Y:S01]  /*2230*/  PRMT R0, R2, 0x7610, R0 ;  /* 0x0000761002007816 */ /* 0x001fe20000000000 */
[----:B------:R-:W-:Y:S06]  /*2240*/  BRA `(.L_x_24873) ;  /* 0x00000000000c7947 */ /* 0x000fec0003800000 */
.L_x_24897:
[----:B------:R2:W5:Y:S01]  /*2250*/  LDG.E.U8 R0, desc[UR36][R4.64] ;  /* 0x0000002404007981 */ /* 0x000562000c1e1100 */
[----:B------:R-:W-:Y:S05]  /*2260*/  BRA `(.L_x_24873) ;  /* 0x0000000000047947 */ /* 0x000fea0003800000 */
.L_x_24896:
[----:B------:R1:W5:Y:S02]  /*2270*/  LDG.E.U8 R0, desc[UR36][R4.64] ;  /* 0x0000002404007981 */ /* 0x000364000c1e1100 */
.L_x_24873:
[----:B------:R-:W0:Y:S01]  /*2280*/  LDCU.64 UR6, c[0x0][0x580] ;  /* 0x0000b000ff0677ac */ /* 0x000e220008000a00 */
[----:B-----5:R-:W-:Y:S01]  /*2290*/  PRMT R0, R0, 0x9910, RZ ;  /* 0x0000991000007816 */ /* 0x020fe200000000ff */
[----:B------:R-:W-:Y:S01]  /*22a0*/  BSSY.RECONVERGENT B6, `(.L_x_24902) ;  /* 0x00000e8000067945 */ /* 0x000fe20003800200 */
[----:B------:R-:W-:-:S03]  /*22b0*/  UPRMT UR4, UR41, 0x9910, URZ ;  /* 0x0000991029047896 */ /* 0x000fc600080000ff */
[----:B01234-:R-:W-:Y:S01]  /*22c0*/  IMAD R5, R0, R0, RZ ;  /* 0x0000000000057224 */ /* 0x01ffe200078e02ff */
        /* <DEDUP_REMOVED lines=14> */
.L_x_24906:
[----:B------:R3:W-:Y:S01]  /*23b0*/  STG.E.U8 desc[UR36][R2.64], R5 ;  /* 0x0000000502007986 */ /* 0x0007e2000c101124 */
[----:B------:R-:W-:Y:S05]  /*23c0*/  BRA `(.L_x_24908) ;  /* 0x0000000c00547947 */ /* 0x000fea0003800000 */
.L_x_24905:
        /* <DEDUP_REMOVED lines=10> */
.L_x_24910:
[----:B------:R-:W-:-:S05]  /*2470*/  LOP3.LUT R5, R5, 0xff, RZ, 0xc0, !PT ;  /* 0x000000ff05057812 */ /* 0x000fca00078ec0ff */
[----:B------:R1:W-:Y:S01]  /*2480*/  STG.E desc[UR36][R2.64], R5 ;  /* 0x0000000502007986 */ /* 0x0003e2000c101924 */
[----:B------:R-:W-:Y:S05]  /*2490*/  BRA `(.L_x_24908) ;  /* 0x0000000c00207947 */ /* 0x000fea0003800000 */
.L_x_24909:
[----:B------:R-:W-:-:S05]  /*24a0*/  LOP3.LUT R5, R5, 0xff, RZ, 0xc0, !PT ;  /* 0x000000ff05057812 */ /* 0x000fca00078ec0ff */
[----:B------:R2:W-:Y:S01]  /*24b0*/  STG.E.U16 desc[UR36][R2.64], R5 ;  /* 0x0000000502007986 */ /* 0x0005e2000c101524 */
[----:B------:R-:W-:Y:S05]  /*24c0*/  BRA `(.L_x_24908) ;  /* 0x0000000c00147947 */ /* 0x000fea0003800000 */
.L_x_24904:
        /* <DEDUP_REMOVED lines=10> */
.L_x_24912:
[----:B------:R-:W-:-:S04]  /*2570*/  LOP3.LUT R5, R5, 0xff, RZ, 0xc0, !PT ;  /* 0x000000ff05057812 */ /* 0x000fc800078ec0ff */
[----:B------:R-:W0:Y:S02]  /*2580*/  I2F.U16 R0, R5 ;  /* 0x0000000500007306 */ /* 0x000e240000101000 */
[----:B0-----:R-:W-:-:S05]  /*2590*/  F2FP.F16.F32.PACK_AB R0, RZ, R0 ;  /* 0x00000000ff00723e */ /* 0x001fca00000000ff */
[----:B------:R0:W-:Y:S01]  /*25a0*/  STG.E.U16 desc[UR36][R2.64], R0 ;  /* 0x0000000002007986 */ /* 0x0001e2000c101524 */
[----:B------:R-:W-:Y:S05]  /*25b0*/  BRA `(.L_x_24908) ;  /* 0x0000000800d87947 */ /* 0x000fea0003800000 */
.L_x_24911:
        /* <DEDUP_REMOVED lines=11> */
.L_x_24914:
[----:B------:R-:W-:-:S06]  /*2670*/  LOP3.LUT R5, R5, 0xff, RZ, 0xc0, !PT ;  /* 0x000000ff05057812 */ /* 0x000fcc00078ec0ff */
[----:B------:R-:W0:Y:S02]  /*2680*/  I2F.U16 R5, R5 ;  /* 0x0000000500057306 */ /* 0x000e240000101000 */
[----:B0-----:R-:W-:-:S04]  /*2690*/  F2FP.F16.F32.PACK_AB R5, RZ, R5 ;  /* 0x00000005ff05723e */ /* 0x001fc800000000ff */
[----:B------:R-:W-:-:S05]  /*26a0*/  PRMT R5, R5, 0x5410, RZ ;  /* 0x0000541005057816 */ /* 0x000fca00000000ff */
[----:B------:R0:W-:Y:S01]  /*26b0*/  STG.E desc[UR36][R2.64], R5 ;  /* 0x0000000502007986 */ /* 0x0001e2000c101924 */
[----:B------:R-:W-:Y:S05]  /*26c0*/  BRA `(.L_x_24908) ;  /* 0x0000000800947947 */ /* 0x000fea0003800000 */
.L_x_24913:
[----:B------:R-:W-:-:S06]  /*26d0*/  LOP3.LUT R5, R5, 0xff, RZ, 0xc0, !PT ;  /* 0x000000ff05057812 */ /* 0x000fcc00078ec0ff */
[----:B------:R-:W0:Y:S02]  /*26e0*/  I2F.F64.U16 R4, R5 ;  /* 0x0000000500047312 */ /* 0x000e240000101800 */
[----:B0-----:R0:W-:Y:S01]  /*26f0*/  STG.E.64 desc[UR36][R2.64], R4 ;  /* 0x0000000402007986 */ /* 0x0011e2000c101b24 */
[----:B------:R-:W-:Y:S05]  /*2700*/  BRA `(.L_x_24908) ;  /* 0x0000000800847947 */ /* 0x000fea0003800000 */
.L_x_24903:
        /* <DEDUP_REMOVED lines=12> */
.L_x_24917:
[----:B------:R-:W-:Y:S02]  /*27d0*/  LOP3.LUT R5, R5, 0xff, RZ, 0xc0, !PT ;  /* 0x000000ff05057812 */ /* 0x000fe400078ec0ff */
[----:B------:R-:W-:-:S04]  /*27e0*/  CS2R R6, SRZ ;  /* 0x0000000000067805 */ /* 0x000fc8000001ff00 */
[----:B------:R-:W0:Y:S02]  /*27f0*/  I2F.F64.U16 R4, R5 ;  /* 0x0000000500047312 */ /* 0x000e240000101800 */
[----:B0-----:R0:W-:Y:S01]  /*2800*/  STG.E.128 desc[UR36][R2.64], R4 ;  /* 0x0000000402007986 */ /* 0x0011e2000c101d24 */
[----:B------:R-:W-:Y:S05]  /*2810*/  BRA `(.L_x_24908) ;  /* 0x0000000800407947 */ /* 0x000fea0003800000 */
.L_x_24916:
        /* <DEDUP_REMOVED lines=18> */
.L_x_24921:
[----:B------:R-:W-:Y:S05]  /*2940*/  BSYNC.RECONVERGENT B0 ;  /* 0x0000000000007941 */ /* 0x000fea0003800200 */
.L_x_24920:
[----:B------:R0:W-:Y:S01]  /*2950*/  STG.E.U8 desc[UR36][R2.64], R5 ;  /* 0x0000000502007986 */ /* 0x0001e2000c101124 */
[----:B------:R-:W-:Y:S05]  /*2960*/  BRA `(.L_x_24908) ;  /* 0x0000000400ec7947 */ /* 0x000fea0003800000 */
.L_x_24919:
        /* <DEDUP_REMOVED lines=17> */
.L_x_24918:
[----:B------:R-:W-:-:S04]  /*2a80*/  LOP3.LUT R5, R5, 0xff, RZ, 0xc0, !PT ;  /* 0x000000ff05057812 */ /* 0x000fc800078ec0ff */
[----:B------:R-:W0:Y:S02]  /*2a90*/  I2F.U16 R0, R5 ;  /* 0x0000000500007306 */ /* 0x000e240000101000 */
[----:B0-----:R-:W-:-:S05]  /*2aa0*/  F2FP.BF16.F32.PACK_AB R0, RZ, R0 ;  /* 0x00000000ff00723e */ /* 0x001fca00000010ff */
[----:B------:R0:W-:Y:S01]  /*2ab0*/  STG.E.U16 desc[UR36][R2.64], R0 ;  /* 0x0000000002007986 */ /* 0x0001e2000c101524 */
[----:B------:R-:W-:Y:S05]  /*2ac0*/  BRA `(.L_x_24908) ;  /* 0x0000000400947947 */ /* 0x000fea0003800000 */
.L_x_24915:
        /* <DEDUP_REMOVED lines=11> */
.L_x_24924:
        /* <DEDUP_REMOVED lines=13> */
.L_x_24927:
[----:B------:R-:W-:-:S04]  /*2c50*/  SHF.R.U32.HI R0, RZ, 0x14, R5 ;  /* 0x00000014ff007819 */ /* 0x000fc80000011605 */
[----:B------:R-:W-:-:S04]  /*2c60*/  LOP3.LUT R0, R0, 0x1, RZ, 0xc0, !PT ;  /* 0x0000000100007812 */ /* 0x000fc800078ec0ff */
[----:B------:R-:W-:-:S04]  /*2c70*/  IADD3 R0, PT, PT, R5, 0x487ffff, R0 ;  /* 0x0487ffff05007810 */ /* 0x000fc80007ffe000 */
[----:B------:R-:W-:-:S04]  /*2c80*/  SHF.R.U32.HI R0, RZ, 0x14, R0 ;  /* 0x00000014ff007819 */ /* 0x000fc80000011600 */
[----:B------:R-:W-:-:S07]  /*2c90*/  LOP3.LUT R4, R0, 0xff, RZ, 0xc0, !PT ;  /* 0x000000ff00047812 */ /* 0x000fce00078ec0ff */
.L_x_24928:
[----:B------:R-:W-:-:S07]  /*2ca0*/  PRMT R0, R4, 0x7610, R0 ;  /* 0x0000761004007816 */ /* 0x000fce0000000000 */
.L_x_24926:
[----:B------:R-:W-:Y:S05]  /*2cb0*/  BSYNC.RECONVERGENT B0 ;  /* 0x0000000000007941 */ /* 0x000fea0003800200 */
.L_x_24925:
[----:B------:R0:W-:Y:S01]  /*2cc0*/  STG.E.U8 desc[UR36][R2.64], R0 ;  /* 0x0000000002007986 */ /* 0x0001e2000c101124 */
[----:B------:R-:W-:Y:S05]  /*2cd0*/  BRA `(.L_x_24908) ;  /* 0x0000000400107947 */ /* 0x000fea0003800000 */
.L_x_24923:
        /* <DEDUP_REMOVED lines=13> */
.L_x_24931:
[----:B------:R-:W-:-:S04]  /*2db0*/  SHF.R.U32.HI R0, RZ, 0x15, R5 ;  /* 0x00000015ff007819 */ /* 0x000fc80000011605 */
[----:B------:R-:W-:-:S04]  /*2dc0*/  LOP3.LUT R0, R0, 0x1, RZ, 0xc0, !PT ;  /* 0x0000000100007812 */ /* 0x000fc800078ec0ff */
[----:B------:R-:W-:-:S04]  /*2dd0*/  IADD3 R0, PT, PT, R5, 0x88fffff, R0 ;  /* 0x088fffff05007810 */ /* 0x000fc80007ffe000 */
[----:B------:R-:W-:-:S04]  /*2de0*/  SHF.R.U32.HI R0, RZ, 0x15, R0 ;  /* 0x00000015ff007819 */ /* 0x000fc80000011600 */
[----:B------:R-:W-:-:S07]  /*2df0*/  LOP3.LUT R4, R0, 0xff, RZ, 0xc0, !PT ;  /* 0x000000ff00047812 */ /* 0x000fce00078ec0ff */
.L_x_24932:
[----:B------:R-:W-:-:S07]  /*2e00*/  PRMT R0, R4, 0x7610, R0 ;  /* 0x0000761004007816 */ /* 0x000fce0000000000 */
.L_x_24930:
[----:B------:R-:W-:Y:S05]  /*2e10*/  BSYNC.RECONVERGENT B0 ;  /* 0x0000000000007941 */ /* 0x000fea0003800200 */
.L_x_24929:
[----:B------:R0:W-:Y:S01]  /*2e20*/  STG.E.U8 desc[UR36][R2.64], R0 ;  /* 0x0000000002007986 */ /* 0x0001e2000c101124 */
[----:B------:R-:W-:Y:S05]  /*2e30*/  BRA `(.L_x_24908) ;  /* 0x0000000000b87947 */ /* 0x000fea0003800000 */
.L_x_24922:
[----:B------:R-:W-:-:S09]  /*2e40*/  UISETP.NE.AND UP0, UPT, UR4, 0x1c, UPT ;  /* 0x0000001c0400788c */ /* 0x000fd2000bf05270 */
[----:B------:R-:W-:Y:S05]  /*2e50*/  BRA.U !UP0, `(.L_x_24933) ;  /* 0x0000000108a87547 */ /* 0x000fea000b800000 */
[----:B------:R-:W-:-:S09]  /*2e60*/  UISETP.NE.AND UP0, UPT, UR4, 0x1d, UPT ;  /* 0x0000001d0400788c */ /* 0x000fd2000bf05270 */
[----:B------:R-:W-:Y:S05]  /*2e70*/  BRA.U !UP0, `(.L_x_24934) ;  /* 0x0000000108907547 */ /* 0x000fea000b800000 */
[----:B------:R-:W-:-:S09]  /*2e80*/  UISETP.NE.AND UP0, UPT, UR4, 0x2c, UPT ;  /* 0x0000002c0400788c */ /* 0x000fd2000bf05270 */
[----:B------:R-:W-:Y:S05]  /*2e90*/  BRA.U !UP0, `(.L_x_24935) ;  /* 0x0000000108447547 */ /* 0x000fea000b800000 */
.L_x_24907:
        /* <DEDUP_REMOVED lines=16> */
.L_x_24936:
[----:B------:R-:W-:Y:S05]  /*2fa0*/  BRA `(.L_x_24908) ;  /* 0x00000000005c7947 */ /* 0x000fea0003800000 */
.L_x_24935:
        /* <DEDUP_REMOVED lines=17> */
.L_x_24934:
[----:B------:R-:W-:Y:S01]  /*30c0*/  LOP3.LUT R4, R5, 0xff, RZ, 0xc0, !PT ;  /* 0x000000ff05047812 */ /* 0x000fe200078ec0ff */
[----:B------:R-:W-:-:S05]  /*30d0*/  IMAD.MOV.U32 R5, RZ, RZ, RZ ;  /* 0x000000ffff057224 */ /* 0x000fca00078e00ff */
[----:B------:R0:W-:Y:S01]  /*30e0*/  STG.E.64 desc[UR36][R2.64], R4 ;  /* 0x0000000402007986 */ /* 0x0001e2000c101b24 */
[----:B------:R-:W-:Y:S05]  /*30f0*/  BRA `(.L_x_24908) ;  /* 0x0000000000087947 */ /* 0x000fea0003800000 */
.L_x_24933:
[----:B------:R-:W-:-:S05]  /*3100*/  LOP3.LUT R5, R5, 0xff, RZ, 0xc0, !PT ;  /* 0x000000ff05057812 */ /* 0x000fca00078ec0ff */
[----:B------:R0:W-:Y:S02]  /*3110*/  STG.E desc[UR36][R2.64], R5 ;  /* 0x0000000502007986 */ /* 0x0001e4000c101924 */
.L_x_24908:
[----:B------:R-:W-:Y:S05]  /*3120*/  BSYNC.RECONVERGENT B6 ;  /* 0x0000000000067941 */ /* 0x000fea0003800200 */
.L_x_24902:
[----:B------:R-:W-:-:S07]  /*3130*/  VIADD R17, R17, 0x80 ;  /* 0x0000008011117836 */ /* 0x000fce0000000000 */
.L_x_24866:
[----:B------:R-:W-:Y:S05]  /*3140*/  BSYNC.RECONVERGENT B7 ;  /* 0x0000000000077941 */ /* 0x000fea0003800200 */
.L_x_24865:
        /* <DEDUP_REMOVED lines=307> */
.L_x_24939:
        /* <DEDUP_REMOVED lines=16> */
.L_x_24943:
[----:B------:R4:W5:Y:S01]  /*4580*/  LDG.E.U8 R0, desc[UR36][R4.64] ;  /* 0x0000002404007981 */ /* 0x000962000c1e1100 */
[----:B------:R-:W-:Y:S05]  /*4590*/  BRA `(.L_x_24945) ;  /* 0x0000000c005c7947 */ /* 0x000fea0003800000 */
.L_x_24942:
        /* <DEDUP_REMOVED lines=8> */
.L_x_24947:
[----:B------:R0:W5:Y:S01]  /*4620*/  LDG.E.U8 R0, desc[UR36][R4.64] ;  /* 0x0000002404007981 */ /* 0x000162000c1e1100 */
[----:B------:R-:W-:Y:S05]  /*4630*/  BRA `(.L_x_24945) ;  /* 0x0000000c00347947 */ /* 0x000fea0003800000 */
.L_x_24946:
[----:B------:R0:W5:Y:S01]  /*4640*/  LDG.E.U16 R0, desc[UR36][R4.64] ;  /* 0x0000002404007981 */ /* 0x000162000c1e1500 */
[----:B------:R-:W-:Y:S05]  /*4650*/  BRA `(.L_x_24945) ;  /* 0x0000000c002c7947 */ /* 0x000fea0003800000 */
.L_x_24941:
        /* <DEDUP_REMOVED lines=10> */
.L_x_24949:
[----:B------:R-:W2:Y:S02]  /*4700*/  LDG.E.U16 R2, desc[UR36][R4.64] ;  /* 0x0000002404027981 */ /* 0x000ea4000c1e1500 */
[----:B--2---:R-:W-:-:S06]  /*4710*/  HADD2.F32 R2, -RZ, R2.H0_H0 ;  /* 0x20000002ff027230 */ /* 0x004fcc0000004100 */
[----:B------:R-:W0:Y:S02]  /*4720*/  F2I.S64.TRUNC R2, R2 ;  /* 0x0000000200027311 */ /* 0x000e24000020d900 */
[----:B0-----:R-:W-:Y:S01]  /*4730*/  PRMT R0, R2, 0x7610, R0 ;  /* 0x0000761002007816 */ /* 0x001fe20000000000 */
[----:B------:R-:W-:Y:S06]  /*4740*/  BRA `(.L_x_24945) ;  /* 0x0000000800f07947 */ /* 0x000fec0003800000 */
.L_x_24948:
        /* <DEDUP_REMOVED lines=10> */
.L_x_24951:
[----:B------:R-:W2:Y:S02]  /*47f0*/  LDG.E.U16 R4, desc[UR36][R4.64] ;  /* 0x0000002404047981 */ /* 0x000ea4000c1e1500 */
[----:B--2---:R-:W-:-:S06]  /*4800*/  HADD2.F32 R2, -RZ, R4.H0_H0 ;  /* 0x20000004ff027230 */ /* 0x004fcc0000004100 */
[----:B------:R-:W0:Y:S02]  /*4810*/  F2I.S64.TRUNC R2, R2 ;  /* 0x0000000200027311 */ /* 0x000e24000020d900 */
[----:B0-----:R-:W-:Y:S01]  /*4820*/  PRMT R0, R2, 0x7610, R0 ;  /* 0x0000761002007816 */ /* 0x001fe20000000000 */
[----:B------:R-:W-:Y:S06]  /*4830*/  BRA `(.L_x_24945) ;  /* 0x0000000800b47947 */ /* 0x000fec0003800000 */
.L_x_24950:
[----:B------:R-:W2:Y:S02]  /*4840*/  LDG.E.64 R2, desc[UR36][R4.64] ;  /* 0x0000002404027981 */ /* 0x000ea4000c1e1b00 */
[----:B--2---:R-:W0:Y:S02]  /*4850*/  F2I.S64.F64.TRUNC R2, R2 ;  /* 0x0000000200027311 */ /* 0x004e24000030d900 */
[----:B0-----:R-:W-:Y:S01]  /*4860*/  PRMT R0, R2, 0x7610, R0 ;  /* 0x0000761002007816 */ /* 0x001fe20000000000 */
[----:B------:R-:W-:Y:S06]  /*4870*/  BRA `(.L_x_24945) ;  /* 0x0000000800a47947 */ /* 0x000fec0003800000 */
.L_x_24940:
        /* <DEDUP_REMOVED lines=12> */
.L_x_24954:
[----:B------:R-:W2:Y:S02]  /*4940*/  LDG.E.64 R4, desc[UR36][R4.64] ;  /* 0x0000002404047981 */ /* 0x000ea4000c1e1b00 */
[----:B--2---:R-:W0:Y:S02]  /*4950*/  F2I.S64.F64.TRUNC R2, R4 ;  /* 0x0000000400027311 */ /* 0x004e24000030d900 */
[----:B0-----:R-:W-:Y:S01]  /*4960*/  PRMT R0, R2, 0x7610, R0 ;  /* 0x0000761002007816 */ /* 0x001fe20000000000 */
[----:B------:R-:W-:Y:S06]  /*4970*/  BRA `(.L_x_24945) ;  /* 0x0000000800647947 */ /* 0x000fec0003800000 */
.L_x_24953:
        /* <DEDUP_REMOVED lines=27> */
.L_x_24956:
        /* <DEDUP_REMOVED lines=14> */
.L_x_24955:
[----:B------:R-:W2:Y:S02]  /*4c10*/  LDG.E.U16 R2, desc[UR36][R4.64] ;  /* 0x0000002404027981 */ /* 0x000ea4000c1e1500 */
[----:B--2---:R-:W-:-:S06]  /*4c20*/  IMAD.U32 R2, R2, 0x10000, RZ ;  /* 0x0001000002027824 */ /* 0x004fcc00078e00ff */
[----:B------:R-:W0:Y:S02]  /*4c30*/  F2I.S64.TRUNC R2, R2 ;  /* 0x0000000200027311 */ /* 0x000e24000020d900 */
[----:B0-----:R-:W-:Y:S01]  /*4c40*/  PRMT R0, R2, 0x7610, R0 ;  /* 0x0000761002007816 */ /* 0x001fe20000000000 */
[----:B------:R-:W-:Y:S06]  /*4c50*/  BRA `(.L_x_24945) ;  /* 0x0000000400ac7947 */ /* 0x000fec0003800000 */
.L_x_24952:
        /* <DEDUP_REMOVED lines=10> */
.L_x_24959:
        /* <DEDUP_REMOVED lines=21> */
.L_x_24963:
[----:B------:R-:W-:Y:S05]  /*4e50*/  BSYNC.RECONVERGENT B1 ;  /* 0x0000000000017941 */ /* 0x000fea0003800200 */
.L_x_24962:
[----:B------:R-:W-:Y:S01]  /*4e60*/  IMAD.SHL.U32 R0, R0, 0x100000, RZ ;  /* 0x0010000000007824 */ /* 0x000fe200078e00ff */
[----:B------:R-:W-:-:S04]  /*4e70*/  LEA R2, R2, 0x3b800000, 0x17 ;  /* 0x3b80000002027811 */ /* 0x000fc800078eb8ff */
[----:B------:R-:W-:-:S07]  /*4e80*/  LOP3.LUT R2, R2, R0, R7, 0xfe, !PT ;  /* 0x0000000002027212 */ /* 0x000fce00078efe07 */
.L_x_24961:
[----:B------:R-:W-:Y:S05]  /*4e90*/  BSYNC.RECONVERGENT B0 ;  /* 0x0000000000007941 */ /* 0x000fea0003800200 */
.L_x_24960:
[----:B------:R-:W0:Y:S02]  /*4ea0*/  F2I.S64.TRUNC R2, R2 ;  /* 0x0000000200027311 */ /* 0x000e24000020d900 */
[----:B0-----:R-:W-:Y:S01]  /*4eb0*/  PRMT R0, R2, 0x7610, R0 ;  /* 0x0000761002007816 */ /* 0x001fe20000000000 */
[----:B------:R-:W-:Y:S06]  /*4ec0*/  BRA `(.L_x_24945) ;  /* 0x0000000400107947 */ /* 0x000fec0003800000 */
.L_x_24958:
        /* <DEDUP_REMOVED lines=21> */
.L_x_24967:
[----:B------:R-:W-:Y:S05]  /*5020*/  BSYNC.RECONVERGENT B1 ;  /* 0x0000000000017941 */ /* 0x000fea0003800200 */
.L_x_24966:
[----:B------:R-:W-:Y:S02]  /*5030*/  SHF.L.U32 R0, R0, 0x15, RZ ;  /* 0x0000001500007819 */ /* 0x000fe400000006ff */
[----:B------:R-:W-:-:S04]  /*5040*/  LEA R2, R2, 0x37800000, 0x17 ;  /* 0x3780000002027811 */ /* 0x000fc800078eb8ff */
[----:B------:R-:W-:-:S07]  /*5050*/  LOP3.LUT R2, R2, R0, R7, 0xfe, !PT ;  /* 0x0000000002027212 */ /* 0x000fce00078efe07 */
.L_x_24965:
[----:B------:R-:W-:Y:S05]  /*5060*/  BSYNC.RECONVERGENT B0 ;  /* 0x0000000000007941 */ /* 0x000fea0003800200 */
.L_x_24964:
[----:B------:R-:W0:Y:S02]  /*5070*/  F2I.S64.TRUNC R2, R2 ;  /* 0x0000000200027311 */ /* 0x000e24000020d900 */
[----:B0-----:R-:W-:Y:S01]  /*5080*/  PRMT R0, R2, 0x7610, R0 ;  /* 0x0000761002007816 */ /* 0x001fe20000000000 */
[----:B------:R-:W-:Y:S06]  /*5090*/  BRA `(.L_x_24945) ;  /* 0x00000000009c7947 */ /* 0x000fec0003800000 */
.L_x_24957:
        /* <DEDUP_REMOVED lines=14> */
.L_x_24971:
[----:B------:R-:W-:Y:S05]  /*5180*/  BSYNC.RECONVERGENT B0 ;  /* 0x0000000000007941 */ /* 0x000fea0003800200 */
.L_x_24970:
[----:B------:R-:W0:Y:S02]  /*5190*/  F2I.S64.TRUNC R2, R2 ;  /* 0x0000000200027311 */ /* 0x000e24000020d900 */
[----:B0-----:R-:W-:Y:S01]  /*51a0*/  PRMT R0, R2, 0x7610, R0 ;  /* 0x0000761002007816 */ /* 0x001fe20000000000 */
[----:B------:R-:W-:Y:S06]  /*51b0*/  BRA `(.L_x_24945) ;  /* 0x0000000000547947 */ /* 0x000fec0003800000 */
.L_x_24944:
        /* <DEDUP_REMOVED lines=16> */
.L_x_24972:
[----:B------:R-:W-:Y:S01]  /*52c0*/  PRMT R0, RZ, 0x7610, R0 ;  /* 0x00007610ff007816 */ /* 0x000fe20000000000 */
[----:B------:R-:W-:Y:S06]  /*52d0*/  BRA `(.L_x_24945) ;  /* 0x00000000000c7947 */ /* 0x000fec0003800000 */
.L_x_24969:
[----:B------:R1:W5:Y:S01]  /*52e0*/  LDG.E.U8 R0, desc[UR36][R4.64] ;  /* 0x0000002404007981 */ /* 0x000362000c1e1100 */
[----:B------:R-:W-:Y:S05]  /*52f0*/  BRA `(.L_x_24945) ;  /* 0x0000000000047947 */ /* 0x000fea0003800000 */
.L_x_24968:
[----:B------:R2:W5:Y:S02]  /*5300*/  LDG.E.U8 R0, desc[UR36][R4.64] ;  /* 0x0000002404007981 */ /* 0x000564000c1e1100 */
.L_x_24945:
        /* <DEDUP_REMOVED lines=19> */
.L_x_24977:
[----:B------:R0:W-:Y:S01]  /*5440*/  STG.E.U8 desc[UR36][R2.64], R5 ;  /* 0x0000000502007986 */ /* 0x0001e2000c101124 */
[----:B------:R-:W-:Y:S05]  /*5450*/  BRA `(.L_x_24979) ;  /* 0x0000000c00507947 */ /* 0x000fea0003800000 */
.L_x_24976:
        /* <DEDUP_REMOVED lines=10> */
.L_x_24981:
[----:B------:R-:W-:-:S05]  /*5500*/  LOP3.LUT R5, R5, 0xff, RZ, 0xc0, !PT ;  /* 0x000000ff05057812 */ /* 0x000fca00078ec0ff */
[----:B------:R0:W-:Y:S01]  /*5510*/  STG.E desc[UR36][R2.64], R5 ;  /* 0x0000000502007986 */ /* 0x0001e2000c101924 */
[----:B------:R-:W-:Y:S05]  /*5520*/  BRA `(.L_x_24979) ;  /* 0x0000000c001c7947 */ /* 0x000fea0003800000 */
.L_x_24980:
[----:B------:R-:W-:-:S05]  /*5530*/  LOP3.LUT R5, R5, 0xff, RZ, 0xc0, !PT ;  /* 0x000000ff05057812 */ /* 0x000fca00078ec0ff */
[----:B------:R0:W-:Y:S01]  /*5540*/  STG.E.U16 desc[UR36][R2.64], R5 ;  /* 0x0000000502007986 */ /* 0x0001e2000c101524 */
[----:B------:R-:W-:Y:S05]  /*5550*/  BRA `(.L_x_24979) ;  /* 0x0000000c00107947 */ /* 0x000fea0003800000 */
.L_x_24975:
        /* <DEDUP_REMOVED lines=10> */
.L_x_24983:
[----:B------:R-:W-:-:S04]  /*5600*/  LOP3.LUT R5, R5, 0xff, RZ, 0xc0, !PT ;  /* 0x000000ff05057812 */ /* 0x000fc800078ec0ff */
[----:B------:R-:W0:Y:S02]  /*5610*/  I2F.U16 R0, R5 ;  /* 0x0000000500007306 */ /* 0x000e240000101000 */
[----:B0-----:R-:W-:-:S05]  /*5620*/  F2FP.F16.F32.PACK_AB R0, RZ, R0 ;  /* 0x00000000ff00723e */ /* 0x001fca00000000ff */
[----:B------:R0:W-:Y:S01]  /*5630*/  STG.E.U16 desc[UR36][R2.64], R0 ;  /* 0x0000000002007986 */ /* 0x0001e2000c101524 */
[----:B------:R-:W-:Y:S05]  /*5640*/  BRA `(.L_x_24979) ;  /* 0x0000000800d47947 */ /* 0x000fea0003800000 */
.L_x_24982:
        /* <DEDUP_REMOVED lines=11> */
.L_x_24985:
[----:B------:R-:W-:-:S06]  /*5700*/  LOP3.LUT R5, R5, 0xff, RZ, 0xc0, !PT ;  /* 0x000000ff05057812 */ /* 0x000fcc00078ec0ff */
[----:B------:R-:W0:Y:S02]  /*5710*/  I2F.U16 R5, R5 ;  /* 0x0000000500057306 */ /* 0x000e240000101000 */
[----:B0-----:R-:W-:-:S04]  /*5720*/  F2FP.F16.F32.PACK_AB R5, RZ, R5 ;  /* 0x00000005ff05723e */ /* 0x001fc800000000ff */
[----:B------:R-:W-:-:S05]  /*5730*/  PRMT R5, R5, 0x5410, RZ ;  /* 0x0000541005057816 */ /* 0x000fca00000000ff */
[----:B------:R0:W-:Y:S01]  /*5740*/  STG.E desc[UR36][R2.64], R5 ;  /* 0x0000000502007986 */ /* 0x0001e2000c101924 */
[----:B------:R-:W-:Y:S05]  /*5750*/  BRA `(.L_x_24979) ;  /* 0x0000000800907947 */ /* 0x000fea0003800000 */
.L_x_24984:
[----:B------:R-:W-:-:S06]  /*5760*/  LOP3.LUT R5, R5, 0xff, RZ, 0xc0, !PT ;  /* 0x000000ff05057812 */ /* 0x000fcc00078ec0ff */
[----:B------:R-:W0:Y:S02]  /*5770*/  I2F.F64.U16 R4, R5 ;  /* 0x0000000500047312 */ /* 0x000e240000101800 */
[----:B0-----:R0:W-:Y:S01]  /*5780*/  STG.E.64 desc[UR36][R2.64], R4 ;  /* 0x0000000402007986 */ /* 0x0011e2000c101b24 */
[----:B------:R-:W-:Y:S05]  /*5790*/  BRA `(.L_x_24979) ;  /* 0x0000000800807947 */ /* 0x000fea0003800000 */
.L_x_24974:
        /* <DEDUP_REMOVED lines=13> */
.L_x_24989:
        /* <DEDUP_REMOVED lines=18> */
.L_x_24991:
[----:B------:R-:W-:Y:S05]  /*5990*/  BSYNC.RECONVERGENT B0 ;  /* 0x0000000000007941 */ /* 0x000fea0003800200 */
.L_x_24990:
[----:B------:R0:W-:Y:S01]  /*59a0*/  STG.E.U8 desc[UR36][R2.64], R0 ;  /* 0x0000000002007986 */ /* 0x0001e2000c101124 */
[----:B------:R-:W-:Y:S05]  /*59b0*/  BRA `(.L_x_24979) ;  /* 0x0000000400f87947 */ /* 0x000fea0003800000 */
.L_x_24988:
        /* <DEDUP_REMOVED lines=18> */
.L_x_24993:
[----:B------:R-:W-:Y:S05]  /*5ae0*/  BSYNC.RECONVERGENT B0 ;  /* 0x0000000000007941 */ /* 0x000fea0003800200 */
.L_x_24992:
[----:B------:R0:W-:Y:S01]  /*5af0*/  STG.E.U8 desc[UR36][R2.64], R0 ;  /* 0x0000000002007986 */ /* 0x0001e2000c101124 */
[----:B------:R-:W-:Y:S05]  /*5b00*/  BRA `(.L_x_24979) ;  /* 0x0000000400a47947 */ /* 0x000fea0003800000 */
.L_x_24987:
        /* <DEDUP_REMOVED lines=23> */
.L_x_24995:
[----:B------:R-:W-:Y:S02]  /*5c80*/  LOP3.LUT R4, R5, 0xff, RZ, 0xc0, !PT ;  /* 0x000000ff05047812 */ /* 0x000fe400078ec0ff */
[----:B------:R-:W-:-:S05]  /*5c90*/  MOV R5, RZ ;  /* 0x000000ff00057202 */ /* 0x000fca0000000f00 */
[----:B------:R0:W-:Y:S01]  /*5ca0*/  STG.E.64 desc[UR36][R2.64], R4 ;  /* 0x0000000402007986 */ /* 0x0001e2000c101b24 */
[----:B------:R-:W-:Y:S05]  /*5cb0*/  BRA `(.L_x_24979) ;  /* 0x0000000400387947 */ /* 0x000fea0003800000 */
.L_x_24994:
[----:B------:R-:W-:-:S05]  /*5cc0*/  LOP3.LUT R5, R5, 0xff, RZ, 0xc0, !PT ;  /* 0x000000ff05057812 */ /* 0x000fca00078ec0ff */
[----:B------:R0:W-:Y:S01]  /*5cd0*/  STG.E desc[UR36][R2.64], R5 ;  /* 0x0000000502007986 */ /* 0x0001e2000c101924 */
[----:B------:R-:W-:Y:S05]  /*5ce0*/  BRA `(.L_x_24979) ;  /* 0x00000004002c7947 */ /* 0x000fea0003800000 */
.L_x_24986:
        /* <DEDUP_REMOVED lines=10> */
.L_x_24997:
[----:B------:R-:W-:Y:S02]  /*5d90*/  LOP3.LUT R5, R5, 0xff, RZ, 0xc0, !PT ;  /* 0x000000ff05057812 */ /* 0x000fe400078ec0ff */
[----:B------:R-:W-:-:S04]  /*5da0*/  CS2R R6, SRZ ;  /* 0x0000000000067805 */ /* 0x000fc8000001ff00 */
[----:B------:R-:W0:Y:S02]  /*5db0*/  I2F.F64.U16 R4, R5 ;  /* 0x0000000500047312 */ /* 0x000e240000101800 */
[----:B0-----:R4:W-:Y:S01]  /*5dc0*/  STG.E.128 desc[UR36][R2.64], R4 ;  /* 0x0000000402007986 */ /* 0x0019e2000c101d24 */
[----:B------:R-:W-:Y:S05]  /*5dd0*/  BRA `(.L_x_24979) ;  /* 0x0000000000f07947 */ /* 0x000fea0003800000 */
.L_x_24996:
[----:B------:R-:W-:-:S09]  /*5de0*/  UISETP.NE.AND UP0, UPT, UR4, 0xf, UPT ;  /* 0x0000000f0400788c */ /* 0x000fd2000bf05270 */
[----:B------:R-:W-:Y:S05]  /*5df0*/  BRA.U !UP0, `(.L_x_24998) ;  /* 0x0000000108d87547 */ /* 0x000fea000b800000 */
[----:B------:R-:W-:-:S09]  /*5e00*/  UISETP.NE.AND UP0, UPT, UR4, 0x17, UPT ;  /* 0x000000170400788c */ /* 0x000fd2000bf05270 */
[----:B------:R-:W-:Y:S05]  /*5e10*/  BRA.U !UP0, `(.L_x_24999) ;  /* 0x0000000108887547 */ /* 0x000fea000b800000 */
[----:B------:R-:W-:-:S09]  /*5e20*/  UISETP.NE.AND UP0, UPT, UR4, 0x18, UPT ;  /* 0x000000180400788c */ /* 0x000fd2000bf05270 */
[----:B------:R-:W-:Y:S05]  /*5e30*/  BRA.U !UP0, `(.L_x_25000) ;  /* 0x0000000108447547 */ /* 0x000fea000b800000 */
.L_x_24978:
        /* <DEDUP_REMOVED lines=16> */
.L_x_25001:
[----:B------:R-:W-:Y:S05]  /*5f40*/  BRA `(.L_x_24979) ;  /* 0x0000000000947947 */ /* 0x000fea0003800000 */
.L_x_25000:
        /* <DEDUP_REMOVED lines=12> */
.L_x_25003:
[----:B------:R-:W-:Y:S05]  /*6010*/  BSYNC.RECONVERGENT B0 ;  /* 0x0000000000007941 */ /* 0x000fea0003800200 */
.L_x_25002:
[----:B------:R3:W-:Y:S01]  /*6020*/  STG.E.U8 desc[UR36][R2.64], R5 ;  /* 0x0000000502007986 */ /* 0x0007e2000c101124 */
[----:B------:R-:W-:Y:S05]  /*6030*/  BRA `(.L_x_24979) ;  /* 0x0000000000587947 */ /* 0x000fea0003800000 */
.L_x_24999:
        /* <DEDUP_REMOVED lines=13> */
.L_x_25004:
[----:B------:R-:W-:Y:S01]  /*6110*/  IMAD.MOV.U32 R5, RZ, RZ, 0x7f ;  /* 0x0000007fff057424 */ /* 0x000fe200078e00ff */
[----:B------:R-:W-:-:S04]  /*6120*/  ISETP.GT.U32.AND P0, PT, R7, 0x7f800000, PT ;  /* 0x7f8000000700780c */ /* 0x000fc80003f04070 */
[----:B------:R-:W-:-:S05]  /*6130*/  SEL R5, R5, 0x7c, P0 ;  /* 0x0000007c05057807 */ /* 0x000fca0000000000 */
[----:B------:R2:W-:Y:S01]  /*6140*/  STG.E.U8 desc[UR36][R2.64], R5 ;  /* 0x0000000502007986 */ /* 0x0005e2000c101124 */
[----:B------:R-:W-:Y:S05]  /*6150*/  BRA `(.L_x_24979) ;  /* 0x0000000000107947 */ /* 0x000fea0003800000 */
.L_x_24998:
[----:B------:R-:W-:-:S04]  /*6160*/  LOP3.LUT R5, R5, 0xff, RZ, 0xc0, !PT ;  /* 0x000000ff05057812 */ /* 0x000fc800078ec0ff */
[----:B------:R-:W0:Y:S02]  /*6170*/  I2F.U16 R0, R5 ;  /* 0x0000000500007306 */ /* 0x000e240000101000 */
[----:B0-----:R-:W-:-:S05]  /*6180*/  F2FP.BF16.F32.PACK_AB R0, RZ, R0 ;  /* 0x00000000ff00723e */ /* 0x001fca00000010ff */
[----:B------:R0:W-:Y:S02]  /*6190*/  STG.E.U16 desc[UR36][R2.64], R0 ;  /* 0x0000000002007986 */ /* 0x0001e4000c101524 */
.L_x_24979:
[----:B------:R-:W-:Y:S05]  /*61a0*/  BSYNC.RECONVERGENT B6 ;  /* 0x0000000000067941 */ /* 0x000fea0003800200 */
.L_x_24973:
[----:B------:R-:W-:-:S07]  /*61b0*/  IADD3 R17, PT, PT, R17, 0x80, RZ ;  /* 0x0000008011117810 */ /* 0x000fce0007ffe0ff */
.L_x_24938:
[----:B------:R-:W-:Y:S05]  /*61c0*/  BSYNC.RECONVERGENT B7 ;  /* 0x0000000000077941 */ /* 0x000fea0003800200 */
.L_x_24937:
        /* <DEDUP_REMOVED lines=307> */
.L_x_25007:
        /* <DEDUP_REMOVED lines=16> */
.L_x_25011:
[----:B------:R0:W5:Y:S01]  /*7600*/  LDG.E.U8 R0, desc[UR36][R4.64] ;  /* 0x0000002404007981 */ /* 0x000162000c1e1100 */
[----:B------:R-:W-:Y:S05]  /*7610*/  BRA `(.L_x_25013) ;  /* 0x0000000c005c7947 */ /* 0x000fea0003800000 */
.L_x_25010:
        /* <DEDUP_REMOVED lines=8> */
.L_x_25015:
[----:B------:R3:W5:Y:S01]  /*76a0*/  LDG.E.U8 R0, desc[UR36][R4.64] ;  /* 0x0000002404007981 */ /* 0x000762000c1e1100 */
[----:B------:R-:W-:Y:S05]  /*76b0*/  BRA `(.L_x_25013) ;  /* 0x0000000c00347947 */ /* 0x000fea0003800000 */
.L_x_25014:
[----:B------:R2:W5:Y:S01]  /*76c0*/  LDG.E.U16 R0, desc[UR36][R4.64] ;  /* 0x0000002404007981 */ /* 0x000562000c1e1500 */
[----:B------:R-:W-:Y:S05]  /*76d0*/  BRA `(.L_x_25013) ;  /* 0x0000000c002c7947 */ /* 0x000fea0003800000 */
.L_x_25009:
        /* <DEDUP_REMOVED lines=10> */
.L_x_25017:
[----:B------:R-:W2:Y:S02]  /*7780*/  LDG.E.U16 R2, desc[UR36][R4.64] ;  /* 0x0000002404027981 */ /* 0x000ea4000c1e1500 */
[----:B--2---:R-:W-:-:S06]  /*7790*/  HADD2.F32 R2, -RZ, R2.H0_H0 ;  /* 0x20000002ff027230 */ /* 0x004fcc0000004100 */
[----:B------:R-:W0:Y:S02]  /*77a0*/  F2I.S64.TRUNC R2, R2 ;  /* 0x0000000200027311 */ /* 0x000e24000020d900 */
[----:B0-----:R-:W-:Y:S01]  /*77b0*/  PRMT R0, R2, 0x7610, R0 ;  /* 0x0000761002007816 */ /* 0x001fe20000000000 */
[----:B------:R-:W-:Y:S06]  /*77c0*/  BRA `(.L_x_25013) ;  /* 0x0000000800f07947 */ /* 0x000fec0003800000 */
.L_x_25016:
        /* <DEDUP_REMOVED lines=10> */
.L_x_25019:
[----:B------:R-:W2:Y:S02]  /*7870*/  LDG.E.U16 R4, desc[UR36][R4.64] ;  /* 0x0000002404047981 */ /* 0x000ea4000c1e1500 */
[----:B--2---:R-:W-:-:S06]  /*7880*/  HADD2.F32 R2, -RZ, R4.H0_H0 ;  /* 0x20000004ff027230 */ /* 0x004fcc0000004100 */
[----:B------:R-:W0:Y:S02]  /*7890*/  F2I.S64.TRUNC R2, R2 ;  /* 0x0000000200027311 */ /* 0x000e24000020d900 */
[----:B0-----:R-:W-:Y:S01]  /*78a0*/  PRMT R0, R2, 0x7610, R0 ;  /* 0x0000761002007816 */ /* 0x001fe20000000000 */
[----:B------:R-:W-:Y:S06]  /*78b0*/  BRA `(.L_x_25013) ;  /* 0x0000000800b47947 */ /* 0x000fec0003800000 */
.L_x_25018:
[----:B------:R-:W2:Y:S02]  /*78c0*/  LDG.E.64 R2, desc[UR36][R4.64] ;  /* 0x0000002404027981 */ /* 0x000ea4000c1e1b00 */
[----:B--2---:R-:W0:Y:S02]  /*78d0*/  F2I.S64.F64.TRUNC R2, R2 ;  /* 0x0000000200027311 */ /* 0x004e24000030d900 */
[----:B0-----:R-:W-:Y:S01]  /*78e0*/  PRMT R0, R2, 0x7610, R0 ;  /* 0x0000761002007816 */ /* 0x001fe20000000000 */
[----:B------:R-:W-:Y:S06]  /*78f0*/  BRA `(.L_x_25013) ;  /* 0x0000000800a47947 */ /* 0x000fec0003800000 */
.L_x_25008:
        /* <DEDUP_REMOVED lines=12> */
.L_x_25022:
[----:B------:R-:W2:Y:S02]  /*79c0*/  LDG.E.64 R4, desc[UR36][R4.64] ;  /* 0x0000002404047981 */ /* 0x000ea4000c1e1b00 */
[----:B--2---:R-:W0:Y:S02]  /*79d0*/  F2I.S64.F64.TRUNC R2, R4 ;  /* 0x0000000400027311 */ /* 0x004e24000030d900 */
[----:B0-----:R-:W-:Y:S01]  /*79e0*/  PRMT R0, R2, 0x7610, R0 ;  /* 0x0000761002007816 */ /* 0x001fe20000000000 */
[----:B------:R-:W-:Y:S06]  /*79f0*/  BRA `(.L_x_25013) ;  /* 0x0000000800647947 */ /* 0x000fec0003800000 */
.L_x_25021:
        /* <DEDUP_REMOVED lines=27> */
.L_x_25024:
        /* <DEDUP_REMOVED lines=14> */
.L_x_25023:
[----:B------:R-:W2:Y:S02]  /*7c90*/  LDG.E.U16 R2, desc[UR36][R4.64] ;  /* 0x0000002404027981 */ /* 0x000ea4000c1e1500 */
[----:B--2---:R-:W-:-:S06]  /*7ca0*/  IMAD.U32 R2, R2, 0x10000, RZ ;  /* 0x0001000002027824 */ /* 0x004fcc00078e00ff */
[----:B------:R-:W0:Y:S02]  /*7cb0*/  F2I.S64.TRUNC R2, R2 ;  /* 0x0000000200027311 */ /* 0x000e24000020d900 */
[----:B0-----:R-:W-:Y:S01]  /*7cc0*/  PRMT R0, R2, 0x7610, R0 ;  /* 0x0000761002007816 */ /* 0x001fe20000000000 */
[----:B------:R-:W-:Y:S06]  /*7cd0*/  BRA `(.L_x_25013) ;  /* 0x0000000400ac7947 */ /* 0x000fec0003800000 */
.L_x_25020:
        /* <DEDUP_REMOVED lines=10> */
.L_x_25027:
        /* <DEDUP_REMOVED lines=21> */
.L_x_25031:
[----:B------:R-:W-:Y:S05]  /*7ed0*/  BSYNC.RECONVERGENT B1 ;  /* 0x0000000000017941 */ /* 0x000fea0003800200 */
.L_x_25030:
[----:B------:R-:W-:Y:S01]  /*7ee0*/  IMAD.SHL.U32 R0, R0, 0x100000, RZ ;  /* 0x0010000000007824 */ /* 0x000fe200078e00ff */
[----:B------:R-:W-:-:S04]  /*7ef0*/  LEA R2, R2, 0x3b800000, 0x17 ;  /* 0x3b80000002027811 */ /* 0x000fc800078eb8ff */
[----:B------:R-:W-:-:S07]  /*7f00*/  LOP3.LUT R2, R2, R0, R7, 0xfe, !PT ;  /* 0x0000000002027212 */ /* 0x000fce00078efe07 */
.L_x_25029:
[----:B------:R-:W-:Y:S05]  /*7f10*/  BSYNC.RECONVERGENT B0 ;  /* 0x0000000000007941 */ /* 0x000fea0003800200 */
.L_x_25028:
[----:B------:R-:W0:Y:S02]  /*7f20*/  F2I.S64.TRUNC R2, R2 ;  /* 0x0000000200027311 */ /* 0x000e24000020d900 */
[----:B0-----:R-:W-:Y:S01]  /*7f30*/  PRMT R0, R2, 0x7610, R0 ;  /* 0x0000761002007816 */ /* 0x001fe20000000000 */
[----:B------:R-:W-:Y:S06]  /*7f40*/  BRA `(.L_x_25013) ;  /* 0x0000000400107947 */ /* 0x000fec0003800000 */
.L_x_25026:
        /* <DEDUP_REMOVED lines=21> */
.L_x_25035:
[----:B------:R-:W-:Y:S05]  /*80a0*/  BSYNC.RECONVERGENT B1 ;  /* 0x0000000000017941 */ /* 0x000fea0003800200 */
.L_x_25034:
[----:B------:R-:W-:Y:S02]  /*80b0*/  SHF.L.U32 R0, R0, 0x15, RZ ;  /* 0x0000001500007819 */ /* 0x000fe400000006ff */
[----:B------:R-:W-:-:S04]  /*80c0*/  LEA R2, R2, 0x37800000, 0x17 ;  /* 0x3780000002027811 */ /* 0x000fc800078eb8ff */
[----:B------:R-:W-:-:S07]  /*80d0*/  LOP3.LUT R2, R2, R0, R7, 0xfe, !PT ;  /* 0x0000000002027212 */ /* 0x000fce00078efe07 */
.L_x_25033:
[----:B------:R-:W-:Y:S05]  /*80e0*/  BSYNC.RECONVERGENT B0 ;  /* 0x0000000000007941 */ /* 0x000fea0003800200 */
.L_x_25032:
[----:B------:R-:W0:Y:S02]  /*80f0*/  F2I.S64.TRUNC R2, R2 ;  /* 0x0000000200027311 */ /* 0x000e24000020d900 */
[----:B0-----:R-:W-:Y:S01]  /*8100*/  PRMT R0, R2, 0x7610, R0 ;  /* 0x0000761002007816 */ /* 0x001fe20000000000 */
[----:B------:R-:W-:Y:S06]  /*8110*/  BRA `(.L_x_25013) ;  /* 0x00000000009c7947 */ /* 0x000fec0003800000 */
.L_x_25025:
        /* <DEDUP_REMOVED lines=14> */
.L_x_25039:
[----:B------:R-:W-:Y:S05]  /*8200*/  BSYNC.RECONVERGENT B0 ;  /* 0x0000000000007941 */ /* 0x000fea0003800200 */
.L_x_25038:
[----:B------:R-:W0:Y:S02]  /*8210*/  F2I.S64.TRUNC R2, R2 ;  /* 0x0000000200027311 */ /* 0x000e24000020d900 */
[----:B0-----:R-:W-:Y:S01]  /*8220*/  PRMT R0, R2, 0x7610, R0 ;  /* 0x0000761002007816 */ /* 0x001fe20000000000 */
[----:B------:R-:W-:Y:S06]  /*8230*/  BRA `(.L_x_25013) ;  /* 0x0000000000547947 */ /* 0x000fec0003800000 */
.L_x_25012:
        /* <DEDUP_REMOVED lines=16> */
.L_x_25040:
[----:B------:R-:W-:Y:S01]  /*8340*/  PRMT R0, RZ, 0x7610, R0 ;  /* 0x00007610ff007816 */ /* 0x000fe20000000000 */
[----:B------:R-:W-:Y:S06]  /*8350*/  BRA `(.L_x_25013) ;  /* 0x00000000000c7947 */ /* 0x000fec0003800000 */
.L_x_25037:
[----:B------:R0:W5:Y:S01]  /*8360*/  LDG.E.U8 R0, desc[UR36][R4.64] ;  /* 0x0000002404007981 */ /* 0x000162000c1e1100 */
[----:B------:R-:W-:Y:S05]  /*8370*/  BRA `(.L_x_25013) ;  /* 0x0000000000047947 */ /* 0x000fea0003800000 */
.L_x_25036:
[----:B------:R0:W5:Y:S02]  /*8380*/  LDG.E.U8 R0, desc[UR36][R4.64] ;  /* 0x0000002404007981 */ /* 0x000164000c1e1100 */
.L_x_25013:
        /* <DEDUP_REMOVED lines=19> */
.L_x_25045:
[----:B------:R0:W-:Y:S01]  /*84c0*/  STG.E.U8 desc[UR36][R2.64], R5 ;  /* 0x0000000502007986 */ /* 0x0001e2000c101124 */
[----:B------:R-:W-:Y:S05]  /*84d0*/  BRA `(.L_x_25047) ;  /* 0x0000000c00507947 */ /* 0x000fea0003800000 */
.L_x_25044:
        /* <DEDUP_REMOVED lines=10> */
.L_x_25049:
[----:B------:R-:W-:-:S05]  /*8580*/  LOP3.LUT R5, R5, 0xff, RZ, 0xc0, !PT ;  /* 0x000000ff05057812 */ /* 0x000fca00078ec0ff */
[----:B------:R0:W-:Y:S01]  /*8590*/  STG.E desc[UR36][R2.64], R5 ;  /* 0x0000000502007986 */ /* 0x0001e2000c101924 */
[----:B------:R-:W-:Y:S05]  /*85a0*/  BRA `(.L_x_25047) ;  /* 0x0000000c001c7947 */ /* 0x000fea0003800000 */
.L_x_25048:
[----:B------:R-:W-:-:S05]  /*85b0*/  LOP3.LUT R5, R5, 0xff, RZ, 0xc0, !PT ;  /* 0x000000ff05057812 */ /* 0x000fca00078ec0ff */
[----:B------:R0:W-:Y:S01]  /*85c0*/  STG.E.U16 desc[UR36][R2.64], R5 ;  /* 0x0000000502007986 */ /* 0x0001e2000c101524 */
[----:B------:R-:W-:Y:S05]  /*85d0*/  BRA `(.L_x_25047) ;  /* 0x0000000c00107947 */ /* 0x000fea0003800000 */
.L_x_25043:
        /* <DEDUP_REMOVED lines=10> */
.L_x_25051:
[----:B------:R-:W-:-:S04]  /*8680*/  LOP3.LUT R5, R5, 0xff, RZ, 0xc0, !PT ;  /* 0x000000ff05057812 */ /* 0x000fc800078ec0ff */
[----:B------:R-:W0:Y:S02]  /*8690*/  I2F.U16 R0, R5 ;  /* 0x0000000500007306 */ /* 0x000e240000101000 */
[----:B0-----:R-:W-:-:S05]  /*86a0*/  F2FP.F16.F32.PACK_AB R0, RZ, R0 ;  /* 0x00000000ff00723e */ /* 0x001fca00000000ff */
[----:B------:R0:W-:Y:S01]  /*86b0*/  STG.E.U16 desc[UR36][R2.64], R0 ;  /* 0x0000000002007986 */ /* 0x0001e2000c101524 */
[----:B------:R-:W-:Y:S05]  /*86c0*/  BRA `(.L_x_25047) ;  /* 0x0000000800d47947 */ /* 0x000fea0003800000 */
.L_x_25050:
        /* <DEDUP_REMOVED lines=11> */
.L_x_25053:
[----:B------:R-:W-:-:S06]  /*8780*/  LOP3.LUT R5, R5, 0xff, RZ, 0xc0, !PT ;  /* 0x000000ff05057812 */ /* 0x000fcc00078ec0ff */
[----:B------:R-:W0:Y:S02]  /*8790*/  I2F.U16 R5, R5 ;  /* 0x0000000500057306 */ /* 0x000e240000101000 */
[----:B0-----:R-:W-:-:S04]  /*87a0*/  F2FP.F16.F32.PACK_AB R5, RZ, R5 ;  /* 0x00000005ff05723e */ /* 0x001fc800000000ff */
[----:B------:R-:W-:-:S05]  /*87b0*/  PRMT R5, R5, 0x5410, RZ ;  /* 0x0000541005057816 */ /* 0x000fca00000000ff */
[----:B------:R0:W-:Y:S01]  /*87c0*/  STG.E desc[UR36][R2.64], R5 ;  /* 0x0000000502007986 */ /* 0x0001e2000c101924 */
[----:B------:R-:W-:Y:S05]  /*87d0*/  BRA `(.L_x_25047) ;  /* 0x0000000800907947 */ /* 0x000fea0003800000 */
.L_x_25052:
[----:B------:R-:W-:-:S06]  /*87e0*/  LOP3.LUT R5, R5, 0xff, RZ, 0xc0, !PT ;  /* 0x000000ff05057812 */ /* 0x000fcc00078ec0ff */
[----:B------:R-:W0:Y:S02]  /*87f0*/  I2F.F64.U16 R4, R5 ;  /* 0x0000000500047312 */ /* 0x000e240000101800 */
[----:B0-----:R0:W-:Y:S01]  /*8800*/  STG.E.64 desc[UR36][R2.64], R4 ;  /* 0x0000000402007986 */ /* 0x0011e2000c101b24 */
[----:B------:R-:W-:Y:S05]  /*8810*/  BRA `(.L_x_25047) ;  /* 0x0000000800807947 */ /* 0x000fea0003800000 */
.L_x_25042:
        /* <DEDUP_REMOVED lines=13> */
.L_x_25057:
        /* <DEDUP_REMOVED lines=18> */
.L_x_25059:
[----:B------:R-:W-:Y:S05]  /*8a10*/  BSYNC.RECONVERGENT B0 ;  /* 0x0000000000007941 */ /* 0x000fea0003800200 */
.L_x_25058:
[----:B------:R0:W-:Y:S01]  /*8a20*/  STG.E.U8 desc[UR36][R2.64], R0 ;  /* 0x0000000002007986 */ /* 0x0001e2000c101124 */
[----:B------:R-:W-:Y:S05]  /*8a30*/  BRA `(.L_x_25047) ;  /* 0x0000000400f87947 */ /* 0x000fea0003800000 */
.L_x_25056:
        /* <DEDUP_REMOVED lines=18> */
.L_x_25061:
[----:B------:R-:W-:Y:S05]  /*8b60*/  BSYNC.RECONVERGENT B0 ;  /* 0x0000000000007941 */ /* 0x000fea0003800200 */
.L_x_25060:
[----:B------:R0:W-:Y:S01]  /*8b70*/  STG.E.U8 desc[UR36][R2.64], R0 ;  /* 0x0000000002007986 */ /* 0x0001e2000c101124 */
[----:B------:R-:W-:Y:S05]  /*8b80*/  BRA `(.L_x_25047) ;  /* 0x0000000400a47947 */ /* 0x000fea0003800000 */
.L_x_25055:
        /* <DEDUP_REMOVED lines=23> */
.L_x_25063:
[----:B------:R-:W-:Y:S01]  /*8d00*/  LOP3.LUT R4, R5, 0xff, RZ, 0xc0, !PT ;  /* 0x000000ff05047812 */ /* 0x000fe200078ec0ff */
[----:B------:R-:W-:-:S05]  /*8d10*/  HFMA2 R5, -RZ, RZ, 0, 0 ;  /* 0x00000000ff057431 */ /* 0x000fca00000001ff */
[----:B------:R0:W-:Y:S01]  /*8d20*/  STG.E.64 desc[UR36][R2.64], R4 ;  /* 0x0000000402007986 */ /* 0x0001e2000c101b24 */
[----:B------:R-:W-:Y:S05]  /*8d30*/  BRA `(.L_x_25047) ;  /* 0x0000000400387947 */ /* 0x000fea0003800000 */
.L_x_25062:
[----:B------:R-:W-:-:S05]  /*8d40*/  LOP3.LUT R5, R5, 0xff, RZ, 0xc0, !PT ;  /* 0x000000ff05057812 */ /* 0x000fca00078ec0ff */
[----:B------:R0:W-:Y:S01]  /*8d50*/  STG.E desc[UR36][R2.64], R5 ;  /* 0x0000000502007986 */ /* 0x0001e2000c101924 */
[----:B------:R-:W-:Y:S05]  /*8d60*/  BRA `(.L_x_25047) ;  /* 0x00000004002c7947 */ /* 0x000fea0003800000 */
.L_x_25054:
        /* <DEDUP_REMOVED lines=10> */
.L_x_25065:
[----:B------:R-:W-:Y:S02]  /*8e10*/  LOP3.LUT R5, R5, 0xff, RZ, 0xc0, !PT ;  /* 0x000000ff05057812 */ /* 0x000fe400078ec0ff */
[----:B------:R-:W-:-:S04]  /*8e20*/  CS2R R6, SRZ ;  /* 0x0000000000067805 */ /* 0x000fc8000001ff00 */
[----:B------:R-:W0:Y:S02]  /*8e30*/  I2F.F64.U16 R4, R5 ;  /* 0x0000000500047312 */ /* 0x000e240000101800 */
[----:B0-----:R4:W-:Y:S01]  /*8e40*/  STG.E.128 desc[UR36][R2.64], R4 ;  /* 0x0000000402007986 */ /* 0x0019e2000c101d24 */
[----:B------:R-:W-:Y:S05]  /*8e50*/  BRA `(.L_x_25047) ;  /* 0x0000000000f07947 */ /* 0x000fea0003800000 */
.L_x_25064:
[----:B------:R-:W-:-:S09]  /*8e60*/  UISETP.NE.AND UP0, UPT, UR4, 0xf, UPT ;  /* 0x0000000f0400788c */ /* 0x000fd2000bf05270 */
[----:B------:R-:W-:Y:S05]  /*8e70*/  BRA.U !UP0, `(.L_x_25066) ;  /* 0x0000000108d87547 */ /* 0x000fea000b800000 */
[----:B------:R-:W-:-:S09]  /*8e80*/  UISETP.NE.AND UP0, UPT, UR4, 0x17, UPT ;  /* 0x000000170400788c */ /* 0x000fd2000bf05270 */
[----:B------:R-:W-:Y:S05]  /*8e90*/  BRA.U !UP0, `(.L_x_25067) ;  /* 0x0000000108887547 */ /* 0x000fea000b800000 */
[----:B------:R-:W-:-:S09]  /*8ea0*/  UISETP.NE.AND UP0, UPT, UR4, 0x18, UPT ;  /* 0x000000180400788c */ /* 0x000fd2000bf05270 */
[----:B------:R-:W-:Y:S05]  /*8eb0*/  BRA.U !UP0, `(.L_x_25068) ;  /* 0x0000000108447547 */ /* 0x000fea000b800000 */
.L_x_25046:
        /* <DEDUP_REMOVED lines=16> */
.L_x_25069:
[----:B------:R-:W-:Y:S05]  /*8fc0*/  BRA `(.L_x_25047) ;  /* 0x0000000000947947 */ /* 0x000fea0003800000 */
.L_x_25068:
        /* <DEDUP_REMOVED lines=12> */
.L_x_25071:
[----:B------:R-:W-:Y:S05]  /*9090*/  BSYNC.RECONVERGENT B0 ;  /* 0x0000000000007941 */ /* 0x000fea0003800200 */
.L_x_25070:
[----:B------:R3:W-:Y:S01]  /*90a0*/  STG.E.U8 desc[UR36][R2.64], R5 ;  /* 0x0000000502007986 */ /* 0x0007e2000c101124 */
[----:B------:R-:W-:Y:S05]  /*90b0*/  BRA `(.L_x_25047) ;  /* 0x0000000000587947 */ /* 0x000fea0003800000 */
.L_x_25067:
        /* <DEDUP_REMOVED lines=13> */
.L_x_25072:
[----:B------:R-:W-:Y:S01]  /*9190*/  IMAD.MOV.U32 R5, RZ, RZ, 0x7f ;  /* 0x0000007fff057424 */ /* 0x000fe200078e00ff */
[----:B------:R-:W-:-:S04]  /*91a0*/  ISETP.GT.U32.AND P0, PT, R7, 0x7f800000, PT ;  /* 0x7f8000000700780c */ /* 0x000fc80003f04070 */
[----:B------:R-:W-:-:S05]  /*91b0*/  SEL R5, R5, 0x7c, P0 ;  /* 0x0000007c05057807 */ /* 0x000fca0000000000 */
[----:B------:R2:W-:Y:S01]  /*91c0*/  STG.E.U8 desc[UR36][R2.64], R5 ;  /* 0x0000000502007986 */ /* 0x0005e2000c101124 */
[----:B------:R-:W-:Y:S05]  /*91d0*/  BRA `(.L_x_25047) ;  /* 0x0000000000107947 */ /* 0x000fea0003800000 */
.L_x_25066:
[----:B------:R-:W-:-:S04]  /*91e0*/  LOP3.LUT R5, R5, 0xff, RZ, 0xc0, !PT ;  /* 0x000000ff05057812 */ /* 0x000fc800078ec0ff */
[----:B------:R-:W0:Y:S02]  /*91f0*/  I2F.U16 R0, R5 ;  /* 0x0000000500007306 */ /* 0x000e240000101000 */
[----:B0-----:R-:W-:-:S05]  /*9200*/  F2FP.BF16.F32.PACK_AB R0, RZ, R0 ;  /* 0x00000000ff00723e */ /* 0x001fca00000010ff */
[----:B------:R0:W-:Y:S02]  /*9210*/  STG.E.U16 desc[UR36][R2.64], R0 ;  /* 0x0000000002007986 */ /* 0x0001e4000c101524 */
.L_x_25047:
[----:B------:R-:W-:Y:S05]  /*9220*/  BSYNC.RECONVERGENT B6 ;  /* 0x0000000000067941 */ /* 0x000fea0003800200 */
.L_x_25041:
[----:B------:R-:W-:-:S07]  /*9230*/  IADD3 R17, PT, PT, R17, 0x80, RZ ;  /* 0x0000008011117810 */ /* 0x000fce0007ffe0ff */
.L_x_25006:
[----:B------:R-:W-:Y:S05]  /*9240*/  BSYNC.RECONVERGENT B7 ;  /* 0x0000000000077941 */ /* 0x000fea0003800200 */
.L_x_25005:
        /* <DEDUP_REMOVED lines=306> */
.L_x_25073:
        /* <DEDUP_REMOVED lines=18> */
.L_x_25077:
[----:B------:R4:W5:Y:S01]  /*a690*/  LDG.E.U8 R0, desc[UR36][R4.64] ;  /* 0x0000002404007981 */ /* 0x000962000c1e1100 */
[----:B------:R-:W-:Y:S05]  /*a6a0*/  BRA `(.L_x_25079) ;  /* 0x0000000c005c7947 */ /* 0x000fea0003800000 */
.L_x_25076:
        /* <DEDUP_REMOVED lines=8> */
.L_x_25081:
[----:B------:R2:W5:Y:S01]  /*a730*/  LDG.E.U8 R0, desc[UR36][R4.64] ;  /* 0x0000002404007981 */ /* 0x000562000c1e1100 */
[----:B------:R-:W-:Y:S05]  /*a740*/  BRA `(.L_x_25079) ;  /* 0x0000000c00347947 */ /* 0x000fea0003800000 */
.L_x_25080:
[----:B------:R0:W5:Y:S01]  /*a750*/  LDG.E.U16 R0, desc[UR36][R4.64] ;  /* 0x0000002404007981 */ /* 0x000162000c1e1500 */
[----:B------:R-:W-:Y:S05]  /*a760*/  BRA `(.L_x_25079) ;  /* 0x0000000c002c7947 */ /* 0x000fea0003800000 */
.L_x_25075:
        /* <DEDUP_REMOVED lines=10> */
.L_x_25083:
[----:B------:R-:W2:Y:S02]  /*a810*/  LDG.E.U16 R2, desc[UR36][R4.64] ;  /* 0x0000002404027981 */ /* 0x000ea4000c1e1500 */
[----:B--2---:R-:W-:-:S06]  /*a820*/  HADD2.F32 R2, -RZ, R2.H0_H0 ;  /* 0x20000002ff027230 */ /* 0x004fcc0000004100 */
[----:B------:R-:W0:Y:S02]  /*a830*/  F2I.S64.TRUNC R2, R2 ;  /* 0x0000000200027311 */ /* 0x000e24000020d900 */
[----:B0-----:R-:W-:Y:S01]  /*a840*/  PRMT R0, R2, 0x7610, R0 ;  /* 0x0000761002007816 */ /* 0x001fe20000000000 */
[----:B------:R-:W-:Y:S06]  /*a850*/  BRA `(.L_x_25079) ;  /* 0x0000000800f07947 */ /* 0x000fec0003800000 */
.L_x_25082:
        /* <DEDUP_REMOVED lines=10> */
.L_x_25085:
[----:B------:R-:W2:Y:S02]  /*a900*/  LDG.E.U16 R4, desc[UR36][R4.64] ;  /* 0x0000002404047981 */ /* 0x000ea4000c1e1500 */
[----:B--2---:R-:W-:-:S06]  /*a910*/  HADD2.F32 R2, -RZ, R4.H0_H0 ;  /* 0x20000004ff027230 */ /* 0x004fcc0000004100 */
[----:B------:R-:W0:Y:S02]  /*a920*/  F2I.S64.TRUNC R2, R2 ;  /* 0x0000000200027311 */ /* 0x000e24000020d900 */
[----:B0-----:R-:W-:Y:S01]  /*a930*/  PRMT R0, R2, 0x7610, R0 ;  /* 0x0000761002007816 */ /* 0x001fe20000000000 */
[----:B------:R-:W-:Y:S06]  /*a940*/  BRA `(.L_x_25079) ;  /* 0x0000000800b47947 */ /* 0x000fec0003800000 */
.L_x_25084:
[----:B------:R-:W2:Y:S02]  /*a950*/  LDG.E.64 R2, desc[UR36][R4.64] ;  /* 0x0000002404027981 */ /* 0x000ea4000c1e1b00 */
[----:B--2---:R-:W0:Y:S02]  /*a960*/  F2I.S64.F64.TRUNC R2, R2 ;  /* 0x0000000200027311 */ /* 0x004e24000030d900 */
[----:B0-----:R-:W-:Y:S01]  /*a970*/  PRMT R0, R2, 0x7610, R0 ;  /* 0x0000761002007816 */ /* 0x001fe20000000000 */
[----:B------:R-:W-:Y:S06]  /*a980*/  BRA `(.L_x_25079) ;  /* 0x0000000800a47947 */ /* 0x000fec0003800000 */
.L_x_25074:
        /* <DEDUP_REMOVED lines=12> */
.L_x_25088:
[----:B------:R-:W2:Y:S02]  /*aa50*/  LDG.E.64 R4, desc[UR36][R4.64] ;  /* 0x0000002404047981 */ /* 0x000ea4000c1e1b00 */
[----:B--2---:R-:W0:Y:S02]  /*aa60*/  F2I.S64.F64.TRUNC R2, R4 ;  /* 0x0000000400027311 */ /* 0x004e24000030d900 */
[----:B0-----:R-:W-:Y:S01]  /*aa70*/  PRMT R0, R2, 0x7610, R0 ;  /* 0x0000761002007816 */ /* 0x001fe20000000000 */
[----:B------:R-:W-:Y:S06]  /*aa80*/  BRA `(.L_x_25079) ;  /* 0x0000000800647947 */ /* 0x000fec0003800000 */
.L_x_25087:
        /* <DEDUP_REMOVED lines=27> */
.L_x_25090:
        /* <DEDUP_REMOVED lines=14> */
.L_x_25089:
[----:B------:R-:W2:Y:S02]  /*ad20*/  LDG.E.U16 R2, desc[UR36][R4.64] ;  /* 0x0000002404027981 */ /* 0x000ea4000c1e1500 */
[----:B--2---:R-:W-:-:S06]  /*ad30*/  IMAD.U32 R2, R2, 0x10000, RZ ;  /* 0x0001000002027824 */ /* 0x004fcc00078e00ff */
[----:B------:R-:W0:Y:S02]  /*ad40*/  F2I.S64.TRUNC R2, R2 ;  /* 0x0000000200027311 */ /* 0x000e24000020d900 */
[----:B0-----:R-:W-:Y:S01]  /*ad50*/  PRMT R0, R2, 0x7610, R0 ;  /* 0x0000761002007816 */ /* 0x001fe20000000000 */
[----:B------:R-:W-:Y:S06]  /*ad60*/  BRA `(.L_x_25079) ;  /* 0x0000000400ac7947 */ /* 0x000fec0003800000 */
.L_x_25086:
        /* <DEDUP_REMOVED lines=10> */
.L_x_25093:
        /* <DEDUP_REMOVED lines=21> */
.L_x_25097:
[----:B------:R-:W-:Y:S05]  /*af60*/  BSYNC.RECONVERGENT B1 ;  /* 0x0000000000017941 */ /* 0x000fea0003800200 */
.L_x_25096:
[----:B------:R-:W-:Y:S02]  /*af70*/  SHF.L.U32 R0, R0, 0x14, RZ ;  /* 0x0000001400007819 */ /* 0x000fe400000006ff */
[----:B------:R-:W-:-:S04]  /*af80*/  LEA R2, R2, 0x3b800000, 0x17 ;  /* 0x3b80000002027811 */ /* 0x000fc800078eb8ff */
[----:B------:R-:W-:-:S07]  /*af90*/  LOP3.LUT R2, R2, R0, R7, 0xfe, !PT ;  /* 0x0000000002027212 */ /* 0x000fce00078efe07 */
.L_x_25095:
[----:B------:R-:W-:Y:S05]  /*afa0*/  BSYNC.RECONVERGENT B0 ;  /* 0x0000000000007941 */ /* 0x000fea0003800200 */
.L_x_25094:
[----:B------:R-:W0:Y:S02]  /*afb0*/  F2I.S64.TRUNC R2, R2 ;  /* 0x0000000200027311 */ /* 0x000e24000020d900 */
[----:B0-----:R-:W-:Y:S01]  /*afc0*/  PRMT R0, R2, 0x7610, R0 ;  /* 0x0000761002007816 */ /* 0x001fe20000000000 */
[----:B------:R-:W-:Y:S06]  /*afd0*/  BRA `(.L_x_25079) ;  /* 0x0000000400107947 */ /* 0x000fec0003800000 */
.L_x_25092:
        /* <DEDUP_REMOVED lines=21> */
.L_x_25101:
[----:B------:R-:W-:Y:S05]  /*b130*/  BSYNC.RECONVERGENT B1 ;  /* 0x0000000000017941 */ /* 0x000fea0003800200 */
.L_x_25100:
[----:B------:R-:W-:Y:S01]  /*b140*/  IMAD.SHL.U32 R0, R0, 0x200000, RZ ;  /* 0x0020000000007824 */ /* 0x000fe200078e00ff */
[----:B------:R-:W-:-:S04]  /*b150*/  LEA R2, R2, 0x37800000, 0x17 ;  /* 0x3780000002027811 */ /* 0x000fc800078eb8ff */
[----:B------:R-:W-:-:S07]  /*b160*/  LOP3.LUT R2, R2, R0, R7, 0xfe, !PT ;  /* 0x0000000002027212 */ /* 0x000fce00078efe07 */
.L_x_25099:
[----:B------:R-:W-:Y:S05]  /*b170*/  BSYNC.RECONVERGENT B0 ;  /* 0x0000000000007941 */ /* 0x000fea0003800200 */
.L_x_25098:
[----:B------:R-:W0:Y:S02]  /*b180*/  F2I.S64.TRUNC R2, R2 ;  /* 0x0000000200027311 */ /* 0x000e24000020d900 */
[----:B0-----:R-:W-:Y:S01]  /*b190*/  PRMT R0, R2, 0x7610, R0 ;  /* 0x0000761002007816 */ /* 0x001fe20000000000 */
[----:B------:R-:W-:Y:S06]  /*b1a0*/  BRA `(.L_x_25079) ;  /* 0x00000000009c7947 */ /* 0x000fec0003800000 */
.L_x_25091:
        /* <DEDUP_REMOVED lines=14> */
.L_x_25105:
[----:B------:R-:W-:Y:S05]  /*b290*/  BSYNC.RECONVERGENT B0 ;  /* 0x0000000000007941 */ /* 0x000fea0003800200 */
.L_x_25104:
[----:B------:R-:W0:Y:S02]  /*b2a0*/  F2I.S64.TRUNC R2, R2 ;  /* 0x0000000200027311 */ /* 0x000e24000020d900 */
[----:B0-----:R-:W-:Y:S01]  /*b2b0*/  PRMT R0, R2, 0x7610, R0 ;  /* 0x0000761002007816 */ /* 0x001fe20000000000 */
[----:B------:R-:W-:Y:S06]  /*b2c0*/  BRA `(.L_x_25079) ;  /* 0x0000000000547947 */ /* 0x000fec0003800000 */
.L_x_25078:
        /* <DEDUP_REMOVED lines=16> */
.L_x_25106:
[----:B------:R-:W-:Y:S01]  /*b3d0*/  PRMT R0, RZ, 0x7610, R0 ;  /* 0x00007610ff007816 */ /* 0x000fe20000000000 */
[----:B------:R-:W-:Y:S06]  /*b3e0*/  BRA `(.L_x_25079) ;  /* 0x00000000000c7947 */ /* 0x000fec0003800000 */
.L_x_25103:
[----:B------:R0:W5:Y:S01]  /*b3f0*/  LDG.E.U8 R0, desc[UR36][R4.64] ;  /* 0x0000002404007981 */ /* 0x000162000c1e1100 */
[----:B------:R-:W-:Y:S05]  /*b400*/  BRA `(.L_x_25079) ;  /* 0x0000000000047947 */ /* 0x000fea0003800000 */
.L_x_25102:
[----:B------:R0:W5:Y:S02]  /*b410*/  LDG.E.U8 R0, desc[UR36][R4.64] ;  /* 0x0000002404007981 */ /* 0x000164000c1e1100 */
.L_x_25079:
[----:B------:R-:W-:Y:S01]  /*b420*/  UPRMT UR4, UR41, 0x9910, URZ ;  /* 0x0000991029047896 */ /* 0x000fe200080000ff */
[----:B-----5:R-:W-:-:S03]  /*b430*/  PRMT R0, R0, 0x9910, RZ ;  /* 0x0000991000007816 */ /* 0x020fc600000000ff */
        /* <DEDUP_REMOVED lines=13> */
.L_x_25110:
[----:B------:R-:W-:Y:S01]  /*b510*/  STG.E.U8 desc[UR36][R16.64], R3 ;  /* 0x0000000310007986 */ /* 0x000fe2000c101124 */
[----:B------:R-:W-:Y:S05]  /*b520*/  EXIT ;  /* 0x000000000000794d */ /* 0x000fea0003800000 */
.L_x_25109:
        /* <DEDUP_REMOVED lines=10> */
.L_x_25113:
[----:B------:R-:W-:-:S05]  /*b5d0*/  LOP3.LUT R3, R3, 0xff, RZ, 0xc0, !PT ;  /* 0x000000ff03037812 */ /* 0x000fca00078ec0ff */
[----:B------:R-:W-:Y:S01]  /*b5e0*/  STG.E desc[UR36][R16.64], R3 ;  /* 0x0000000310007986 */ /* 0x000fe2000c101924 */
[----:B------:R-:W-:Y:S05]  /*b5f0*/  EXIT ;  /* 0x000000000000794d */ /* 0x000fea0003800000 */
.L_x_25112:
[----:B------:R-:W-:-:S05]  /*b600*/  LOP3.LUT R3, R3, 0xff, RZ, 0xc0, !PT ;  /* 0x000000ff03037812 */ /* 0x000fca00078ec0ff */
[----:B------:R-:W-:Y:S01]  /*b610*/  STG.E.U16 desc[UR36][R16.64], R3 ;  /* 0x0000000310007986 */ /* 0x000fe2000c101524 */
[----:B------:R-:W-:Y:S05]  /*b620*/  EXIT ;  /* 0x000000000000794d */ /* 0x000fea0003800000 */
.L_x_25108:
        /* <DEDUP_REMOVED lines=10> */
.L_x_25115:
[----:B------:R-:W-:-:S04]  /*b6d0*/  LOP3.LUT R3, R3, 0xff, RZ, 0xc0, !PT ;  /* 0x000000ff03037812 */ /* 0x000fc800078ec0ff */
[----:B------:R-:W5:Y:S02]  /*b6e0*/  I2F.U16 R0, R3 ;  /* 0x0000000300007306 */ /* 0x000f640000101000 */
[----:B-----5:R-:W-:-:S05]  /*b6f0*/  F2FP.F16.F32.PACK_AB R0, RZ, R0 ;  /* 0x00000000ff00723e */ /* 0x020fca00000000ff */
[----:B------:R-:W-:Y:S01]  /*b700*/  STG.E.U16 desc[UR36][R16.64], R0 ;  /* 0x0000000010007986 */ /* 0x000fe2000c101524 */
[----:B------:R-:W-:Y:S05]  /*b710*/  EXIT ;  /* 0x000000000000794d */ /* 0x000fea0003800000 */
.L_x_25114:
        /* <DEDUP_REMOVED lines=11> */
.L_x_25117:
[----:B------:R-:W-:-:S06]  /*b7d0*/  LOP3.LUT R3, R3, 0xff, RZ, 0xc0, !PT ;  /* 0x000000ff03037812 */ /* 0x000fcc00078ec0ff */
[----:B------:R-:W5:Y:S02]  /*b7e0*/  I2F.U16 R3, R3 ;  /* 0x0000000300037306 */ /* 0x000f640000101000 */
[----:B-----5:R-:W-:-:S04]  /*b7f0*/  F2FP.F16.F32.PACK_AB R3, RZ, R3 ;  /* 0x00000003ff03723e */ /* 0x020fc800000000ff */
[----:B------:R-:W-:-:S05]  /*b800*/  PRMT R3, R3, 0x5410, RZ ;  /* 0x0000541003037816 */ /* 0x000fca00000000ff */
[----:B------:R-:W-:Y:S01]  /*b810*/  STG.E desc[UR36][R16.64], R3 ;  /* 0x0000000310007986 */ /* 0x000fe2000c101924 */
[----:B------:R-:W-:Y:S05]  /*b820*/  EXIT ;  /* 0x000000000000794d */ /* 0x000fea0003800000 */
.L_x_25116:
[----:B------:R-:W-:-:S06]  /*b830*/  LOP3.LUT R3, R3, 0xff, RZ, 0xc0, !PT ;  /* 0x000000ff03037812 */ /* 0x000fcc00078ec0ff */
[----:B------:R-:W5:Y:S02]  /*b840*/  I2F.F64.U16 R2, R3 ;  /* 0x0000000300027312 */ /* 0x000f640000101800 */
[----:B-----5:R-:W-:Y:S01]  /*b850*/  STG.E.64 desc[UR36][R16.64], R2 ;  /* 0x0000000210007986 */ /* 0x020fe2000c101b24 */
[----:B------:R-:W-:Y:S05]  /*b860*/  EXIT ;  /* 0x000000000000794d */ /* 0x000fea0003800000 */
.L_x_25107:
        /* <DEDUP_REMOVED lines=13> */
.L_x_25121:
        /* <DEDUP_REMOVED lines=17> */
.L_x_25124:
[----:B------:R-:W-:-:S07]  /*ba50*/  PRMT R8, R0, 0x7610, R8 ;  /* 0x0000761000087816 */ /* 0x000fce0000000008 */
.L_x_25123:
[----:B------:R-:W-:Y:S05]  /*ba60*/  BSYNC.RECONVERGENT B0 ;  /* 0x0000000000007941 */ /* 0x000fea0003800200 */
.L_x_25122:
[----:B------:R-:W-:Y:S01]  /*ba70*/  STG.E.U8 desc[UR36][R16.64], R8 ;  /* 0x0000000810007986 */ /* 0x000fe2000c101124 */
[----:B------:R-:W-:Y:S05]  /*ba80*/  EXIT ;  /* 0x000000000000794d */ /* 0x000fea0003800000 */
.L_x_25120:
        /* <DEDUP_REMOVED lines=17> */
.L_x_25127:
[----:B------:R-:W-:-:S07]  /*bba0*/  PRMT R8, R0, 0x7610, R8 ;  /* 0x0000761000087816 */ /* 0x000fce0000000008 */
.L_x_25126:
[----:B------:R-:W-:Y:S05]  /*bbb0*/  BSYNC.RECONVERGENT B0 ;  /* 0x0000000000007941 */ /* 0x000fea0003800200 */
.L_x_25125:
[----:B------:R-:W-:Y:S01]  /*bbc0*/  STG.E.U8 desc[UR36][R16.64], R8 ;  /* 0x0000000810007986 */ /* 0x000fe2000c101124 */
[----:B------:R-:W-:Y:S05]  /*bbd0*/  EXIT ;  /* 0x000000000000794d */ /* 0x000fea0003800000 */
.L_x_25119:
        /* <DEDUP_REMOVED lines=23> */
.L_x_25129:
[----:B------:R-:W-:Y:S01]  /*bd50*/  LOP3.LUT R2, R3, 0xff, RZ, 0xc0, !PT ;  /* 0x000000ff03027812 */ /* 0x000fe200078ec0ff */
[----:B------:R-:W-:-:S05]  /*bd60*/  IMAD.MOV.U32 R3, RZ, RZ, RZ ;  /* 0x000000ffff037224 */ /* 0x000fca00078e00ff */
[----:B------:R-:W-:Y:S01]  /*bd70*/  STG.E.64 desc[UR36][R16.64], R2 ;  /* 0x0000000210007986 */ /* 0x000fe2000c101b24 */
[----:B------:R-:W-:Y:S05]  /*bd80*/  EXIT ;  /* 0x000000000000794d */ /* 0x000fea0003800000 */
.L_x_25128:
[----:B------:R-:W-:-:S05]  /*bd90*/  LOP3.LUT R3, R3, 0xff, RZ, 0xc0, !PT ;  /* 0x000000ff03037812 */ /* 0x000fca00078ec0ff */
[----:B------:R-:W-:Y:S01]  /*bda0*/  STG.E desc[UR36][R16.64], R3 ;  /* 0x0000000310007986 */ /* 0x000fe2000c101924 */
[----:B------:R-:W-:Y:S05]  /*bdb0*/  EXIT ;  /* 0x000000000000794d */ /* 0x000fea0003800000 */
.L_x_25118:
        /* <DEDUP_REMOVED lines=10> */
.L_x_25131:
[----:B01234-:R-:W-:Y:S02]  /*be60*/  LOP3.LUT R4, R3, 0xff, RZ, 0xc0, !PT ;  /* 0x000000ff03047812 */ /* 0x01ffe400078ec0ff */
[----:B------:R-:W-:-:S04]  /*be70*/  CS2R R6, SRZ ;  /* 0x0000000000067805 */ /* 0x000fc8000001ff00 */
[----:B------:R-:W0:Y:S02]  /*be80*/  I2F.F64.U16 R4, R4 ;  /* 0x0000000400047312 */ /* 0x000e240000101800 */
[----:B0-----:R-:W-:Y:S01]  /*be90*/  STG.E.128 desc[UR36][R16.64], R4 ;  /* 0x0000000410007986 */ /* 0x001fe2000c101d24 */
[----:B------:R-:W-:Y:S05]  /*bea0*/  EXIT ;  /* 0x000000000000794d */ /* 0x000fea0003800000 */
.L_x_25130:
[----:B------:R-:W-:-:S09]  /*beb0*/  UISETP.NE.AND UP0, UPT, UR4, 0xf, UPT ;  /* 0x0000000f0400788c */ /* 0x000fd2000bf05270 */
[----:B------:R-:W-:Y:S05]  /*bec0*/  BRA.U !UP0, `(.L_x_25132) ;  /* 0x0000000108dc7547 */ /* 0x000fea000b800000 */
[----:B------:R-:W-:-:S09]  /*bed0*/  UISETP.NE.AND UP0, UPT, UR4, 0x17, UPT ;  /* 0x000000170400788c */ /* 0x000fd2000bf05270 */
[----:B------:R-:W-:Y:S05]  /*bee0*/  BRA.U !UP0, `(.L_x_25133) ;  /* 0x0000000108887547 */ /* 0x000fea000b800000 */
[----:B------:R-:W-:-:S09]  /*bef0*/  UISETP.NE.AND UP0, UPT, UR4, 0x18, UPT ;  /* 0x000000180400788c */ /* 0x000fd2000bf05270 */
[----:B------:R-:W-:Y:S05]  /*bf00*/  BRA.U !UP0, `(.L_x_25134) ;  /* 0x0000000108447547 */ /* 0x000fea000b800000 */
.L_x_25111:
        /* <DEDUP_REMOVED lines=16> */
.L_x_25135:
[----:B------:R-:W-:Y:S05]  /*c010*/  EXIT ;  /* 0x000000000000794d */ /* 0x000fea0003800000 */
.L_x_25134:
        /* <DEDUP_REMOVED lines=12> */
.L_x_25137:
[----:B------:R-:W-:Y:S05]  /*c0e0*/  BSYNC.RECONVERGENT B0 ;  /* 0x0000000000007941 */ /* 0x000fea0003800200 */
.L_x_25136:
[----:B------:R-:W-:Y:S01]  /*c0f0*/  STG.E.U8 desc[UR36][R16.64], R3 ;  /* 0x0000000310007986 */ /* 0x000fe2000c101124 */
[----:B------:R-:W-:Y:S05]  /*c100*/  EXIT ;  /* 0x000000000000794d */ /* 0x000fea0003800000 */
.L_x_25133:
        /* <DEDUP_REMOVED lines=14> */
.L_x_25138:
[----:B------:R-:W-:Y:S01]  /*c1f0*/  IMAD.MOV.U32 R3, RZ, RZ, 0x7f ;  /* 0x0000007fff037424 */ /* 0x000fe200078e00ff */
[----:B------:R-:W-:-:S04]  /*c200*/  ISETP.GT.U32.AND P0, PT, R5, 0x7f800000, PT ;  /* 0x7f8000000500780c */ /* 0x000fc80003f04070 */
[----:B------:R-:W-:-:S05]  /*c210*/  SEL R3, R3, 0x7c, P0 ;  /* 0x0000007c03037807 */ /* 0x000fca0000000000 */
[----:B------:R-:W-:Y:S01]  /*c220*/  STG.E.U8 desc[UR36][R16.64], R3 ;  /* 0x0000000310007986 */ /* 0x000fe2000c101124 */
[----:B------:R-:W-:Y:S05]  /*c230*/  EXIT ;  /* 0x000000000000794d */ /* 0x000fea0003800000 */
.L_x_25132:
[----:B------:R-:W-:-:S04]  /*c240*/  LOP3.LUT R3, R3, 0xff, RZ, 0xc0, !PT ;  /* 0x000000ff03037812 */ /* 0x000fc800078ec0ff */
[----:B------:R-:W5:Y:S02]  /*c250*/  I2F.U16 R0, R3 ;  /* 0x0000000300007306 */ /* 0x000f640000101000 */
[----:B-----5:R-:W-:-:S05]  /*c260*/  F2FP.BF16.F32.PACK_AB R0, RZ, R0 ;  /* 0x00000000ff00723e */ /* 0x020fca00000010ff */
[----:B------:R-:W-:Y:S01]  /*c270*/  STG.E.U16 desc[UR36][R16.64], R0 ;  /* 0x0000000010007986 */ /* 0x000fe2000c101524 */
[----:B------:R-:W-:Y:S05]  /*c280*/  EXIT ;  /* 0x000000000000794d */ /* 0x000fea0003800000 */
.L_x_25139:
        /* <DEDUP_REMOVED lines=15> */
.L_x_68664:


//--------------------- .text._ZN2at6native27unrolled_elementwise_kernelIZNS0_50_GLOBAL__N__2680c7bb_12_PowKernel_cu_7dd49032_300329pow_tensor_scalar_kernel_implIhhEEvRNS_18TensorIteratorBaseET0_EUlhE_St5arrayIPcLm2EELi4E23TrivialOffsetCalculatorILi1EjESC_NS0_6memory12LoadWithCastILi1EEENSD_13StoreWithCastILi1EEEEEviT_S6_T2_T3_T4_T5_ --------------------------
	.section	.text._ZN2at6native27unrolled_elementwise_kernelIZNS0_50_GLOBAL__N__2680c7bb_12_PowKernel_cu_7dd49032_300329pow_tensor_scalar_kernel_implIhhEEvRNS_18TensorIteratorBaseET0_EUlhE_St5arrayIPcLm2EELi4E23TrivialOffsetCalculatorILi1EjESC_NS0_6memory12LoadWithCastILi1EEENSD_13StoreWithCastILi1EEEEEviT_S6_T2_T3_T4_T5_,"ax",@progbits
	.align	128
        .global         _ZN2at6native27unrolled_elementwise_kernelIZNS0_50_GLOBAL__N__2680c7bb_12_PowKernel_cu_7dd49032_300329pow_tensor_scalar_kernel_implIhhEEvRNS_18TensorIteratorBaseET0_EUlhE_St5arrayIPcLm2EELi4E23TrivialOffsetCalculatorILi1EjESC_NS0_6memory12LoadWithCastILi1EEENSD_13StoreWithCastILi1EEEEEviT_S6_T2_T3_T4_T5_
        .type           _ZN2at6native27unrolled_elementwise_kernelIZNS0_50_GLOBAL__N__2680c7bb_12_PowKernel_cu_7dd49032_300329pow_tensor_scalar_kernel_implIhhEEvRNS_18TensorIteratorBaseET0_EUlhE_St5arrayIPcLm2EELi4E23TrivialOffsetCalculatorILi1EjESC_NS0_6memory12LoadWithCastILi1EEENSD_13StoreWithCastILi1EEEEEviT_S6_T2_T3_T4_T5_,@function
        .size           _ZN2at6native27unrolled_elementwise_kernelIZNS0_50_GLOBAL__N__2680c7bb_12_PowKernel_cu_7dd49032_300329pow_tensor_scalar_kernel_implIhhEEvRNS_18TensorIteratorBaseET0_EUlhE_St5arrayIPcLm2EELi4E23TrivialOffsetCalculatorILi1EjESC_NS0_6memory12LoadWithCastILi1EEENSD_13StoreWithCastILi1EEEEEviT_S6_T2_T3_T4_T5_,(.L_x_68665 - _ZN2at6native27unrolled_elementwise_kernelIZNS0_50_GLOBAL__N__2680c7bb_12_PowKernel_cu_7dd49032_300329pow_tensor_scalar_kernel_implIhhEEvRNS_18TensorIteratorBaseET0_EUlhE_St5arrayIPcLm2EELi4E23TrivialOffsetCalculatorILi1EjESC_NS0_6memory12LoadWithCastILi1EEENSD_13StoreWithCastILi1EEEEEviT_S6_T2_T3_T4_T5_)
        .other          _ZN2at6native27unrolled_elementwise_kernelIZNS0_50_GLOBAL__N__2680c7bb_12_PowKernel_cu_7dd49032_300329pow_tensor_scalar_kernel_implIhhEEvRNS_18TensorIteratorBaseET0_EUlhE_St5arrayIPcLm2EELi4E23TrivialOffsetCalculatorILi1EjESC_NS0_6memory12LoadWithCastILi1EEENSD_13StoreWithCastILi1EEEEEviT_S6_T2_T3_T4_T5_,@"STO_CUDA_ENTRY STV_DEFAULT"
_ZN2at6native27unrolled_elementwise_kernelIZNS0_50_GLOBAL__N__2680c7bb_12_PowKernel_cu_7dd49032_300329pow_tensor_scalar_kernel_implIhhEEvRNS_18TensorIteratorBaseET0_EUlhE_St5arrayIPcLm2EELi4E23TrivialOffsetCalculatorILi1EjESC_NS0_6memory12LoadWithCastILi1EEENSD_13StoreWithCastILi1EEEEEviT_S6_T2_T3_T4_T5_:
.text._ZN2at6native27unrolled_elementwise_kernelIZNS0_50_GLOBAL__N__2680c7bb_12_PowKernel_cu_7dd49032_300329pow_tensor_scalar_kernel_implIhhEEvRNS_18TensorIteratorBaseET0_EUlhE_St5arrayIPcLm2EELi4E23TrivialOffsetCalculatorILi1EjESC_NS0_6memory12LoadWithCastILi1EEENSD_13StoreWithCastILi1EEEEEviT_S6_T2_T3_T4_T5_:
        /* <DEDUP_REMOVED lines=31> */
.L_x_25145:
[----:B------:R3:W5:Y:S01]  /*01f0*/  LDG.E.U8 R16, desc[UR36][R6.64] ;  /* 0x0000002406107981 */ /* 0x000762000c1e1100 */
[----:B------:R-:W-:Y:S05]  /*0200*/  BRA `(.L_x_25147) ;  /* 0x0000000c00607947 */ /* 0x000fea0003800000 */
.L_x_25144:
        /* <DEDUP_REMOVED lines=8> */
.L_x_25149:
[----:B------:R1:W5:Y:S01]  /*0290*/  LDG.E.U8 R16, desc[UR36][R6.64] ;  /* 0x0000002406107981 */ /* 0x000362000c1e1100 */
[----:B------:R-:W-:Y:S05]  /*02a0*/  BRA `(.L_x_25147) ;  /* 0x0000000c00387947 */ /* 0x000fea0003800000 */
.L_x_25148:
[----:B------:R2:W5:Y:S01]  /*02b0*/  LDG.E.U16 R16, desc[UR36][R6.64] ;  /* 0x0000002406107981 */ /* 0x000562000c1e1500 */
[----:B------:R-:W-:Y:S05]  /*02c0*/  BRA `(.L_x_25147) ;  /* 0x0000000c00307947 */ /* 0x000fea0003800000 */
.L_x_25143:
        /* <DEDUP_REMOVED lines=10> */
.L_x_25151:
[----:B------:R-:W2:Y:S02]  /*0370*/  LDG.E.U16 R4, desc[UR36][R6.64] ;  /* 0x0000002406047981 */ /* 0x000ea4000c1e1500 */
[----:B--2---:R-:W-:-:S06]  /*0380*/  HADD2.F32 R4, -RZ, R4.H0_H0 ;  /* 0x20000004ff047230 */ /* 0x004fcc0000004100 */
[----:B------:R-:W0:Y:S02]  /*0390*/  F2I.S64.TRUNC R4, R4 ;  /* 0x0000000400047311 */ /* 0x000e24000020d900 */
[----:B0-----:R-:W-:Y:S01]  /*03a0*/  PRMT R16, R4, 0x7610, R16 ;  /* 0x0000761004107816 */ /* 0x001fe20000000010 */
[----:B------:R-:W-:Y:S06]  /*03b0*/  BRA `(.L_x_25147) ;  /* 0x0000000800f47947 */ /* 0x000fec0003800000 */
.L_x_25150:
        /* <DEDUP_REMOVED lines=10> */
.L_x_25153:
[----:B------:R-:W2:Y:S02]  /*0460*/  LDG.E.U16 R6, desc[UR36][R6.64] ;  /* 0x0000002406067981 */ /* 0x000ea4000c1e1500 */
[----:B--2---:R-:W-:-:S06]  /*0470*/  HADD2.F32 R4, -RZ, R6.H0_H0 ;  /* 0x20000006ff047230 */ /* 0x004fcc0000004100 */
[----:B------:R-:W0:Y:S02]  /*0480*/  F2I.S64.TRUNC R4, R4 ;  /* 0x0000000400047311 */ /* 0x000e24000020d900 */
[----:B0-----:R-:W-:Y:S01]  /*0490*/  PRMT R16, R4, 0x7610, R16 ;  /* 0x0000761004107816 */ /* 0x001fe20000000010 */
[----:B------:R-:W-:Y:S06]  /*04a0*/  BRA `(.L_x_25147) ;  /* 0x0000000800b87947 */ /* 0x000fec0003800000 */
.L_x_25152:
[----:B------:R-:W2:Y:S02]  /*04b0*/  LDG.E.64 R4, desc[UR36][R6.64] ;  /* 0x0000002406047981 */ /* 0x000ea4000c1e1b00 */
[----:B--2---:R-:W0:Y:S02]  /*04c0*/  F2I.S64.F64.TRUNC R4, R4 ;  /* 0x0000000400047311 */ /* 0x004e24000030d900 */
[----:B0-----:R-:W-:Y:S01]  /*04d0*/  PRMT R16, R4, 0x7610, R16 ;  /* 0x0000761004107816 */ /* 0x001fe20000000010 */
[----:B------:R-:W-:Y:S06]  /*04e0*/  BRA `(.L_x_25147) ;  /* 0x0000000800a87947 */ /* 0x000fec0003800000 */
.L_x_25142:
        /* <DEDUP_REMOVED lines=12> */
.L_x_25156:
[----:B------:R-:W2:Y:S02]  /*05b0*/  LDG.E.64 R6, desc[UR36][R6.64] ;  /* 0x0000002406067981 */ /* 0x000ea4000c1e1b00 */
[----:B--2---:R-:W0:Y:S02]  /*05c0*/  F2I.S64.F64.TRUNC R4, R6 ;  /* 0x0000000600047311 */ /* 0x004e24000030d900 */
[----:B0-----:R-:W-:Y:S01]  /*05d0*/  PRMT R16, R4, 0x7610, R16 ;  /* 0x0000761004107816 */ /* 0x001fe20000000010 */
[----:B------:R-:W-:Y:S06]  /*05e0*/  BRA `(.L_x_25147) ;  /* 0x0000000800687947 */ /* 0x000fec0003800000 */
.L_x_25155:
        /* <DEDUP_REMOVED lines=27> */
.L_x_25158:
        /* <DEDUP_REMOVED lines=15> */
.L_x_25157:
[----:B------:R-:W2:Y:S02]  /*0890*/  LDG.E.U16 R4, desc[UR36][R6.64] ;  /* 0x0000002406047981 */ /* 0x000ea4000c1e1500 */
[----:B--2---:R-:W-:-:S06]  /*08a0*/  IMAD.U32 R4, R4, 0x10000, RZ ;  /* 0x0001000004047824 */ /* 0x004fcc00078e00ff */
[----:B------:R-:W0:Y:S02]  /*08b0*/  F2I.S64.TRUNC R4, R4 ;  /* 0x0000000400047311 */ /* 0x000e24000020d900 */
[----:B0-----:R-:W-:Y:S01]  /*08c0*/  PRMT R16, R4, 0x7610, R16 ;  /* 0x0000761004107816 */ /* 0x001fe20000000010 */
[----:B------:R-:W-:Y:S06]  /*08d0*/  BRA `(.L_x_25147) ;  /* 0x0000000400ac7947 */ /* 0x000fec0003800000 */
.L_x_25154:
        /* <DEDUP_REMOVED lines=10> */
.L_x_25161:
        /* <DEDUP_REMOVED lines=21> */
.L_x_25165:
[----:B------:R-:W-:Y:S05]  /*0ad0*/  BSYNC.RECONVERGENT B1 ;  /* 0x0000000000017941 */ /* 0x000fea0003800200 */
.L_x_25164:
[----:B------:R-:W-:Y:S01]  /*0ae0*/  IMAD.SHL.U32 R0, R0, 0x100000, RZ ;  /* 0x0010000000007824 */ /* 0x000fe200078e00ff */
[----:B------:R-:W-:-:S04]  /*0af0*/  LEA R3, R3, 0x3b800000, 0x17 ;  /* 0x3b80000003037811 */ /* 0x000fc800078eb8ff */
[----:B------:R-:W-:-:S07]  /*0b00*/  LOP3.LUT R4, R3, R0, R7, 0xfe, !PT ;  /* 0x0000000003047212 */ /* 0x000fce00078efe07 */
.L_x_25163:
[----:B------:R-:W-:Y:S05]  /*0b10*/  BSYNC.RECONVERGENT B0 ;  /* 0x0000000000007941 */ /* 0x000fea0003800200 */
.L_x_25162:
[----:B------:R-:W0:Y:S02]  /*0b20*/  F2I.S64.TRUNC R4, R4 ;  /* 0x0000000400047311 */ /* 0x000e24000020d900 */
[----:B0-----:R-:W-:Y:S01]  /*0b30*/  PRMT R16, R4, 0x7610, R16 ;  /* 0x0000761004107816 */ /* 0x001fe20000000010 */
[----:B------:R-:W-:Y:S06]  /*0b40*/  BRA `(.L_x_25147) ;  /* 0x0000000400107947 */ /* 0x000fec0003800000 */
.L_x_25160:
        /* <DEDUP_REMOVED lines=21> */
.L_x_25169:
[----:B------:R-:W-:Y:S05]  /*0ca0*/  BSYNC.RECONVERGENT B1 ;  /* 0x0000000000017941 */ /* 0x000fea0003800200 */
.L_x_25168:
[----:B------:R-:W-:Y:S01]  /*0cb0*/  IMAD.SHL.U32 R0, R0, 0x200000, RZ ;  /* 0x0020000000007824 */ /* 0x000fe200078e00ff */
[----:B------:R-:W-:-:S04]  /*0cc0*/  LEA R3, R3, 0x37800000, 0x17 ;  /* 0x3780000003037811 */ /* 0x000fc800078eb8ff */
[----:B------:R-:W-:-:S07]  /*0cd0*/  LOP3.LUT R4, R3, R0, R7, 0xfe, !PT ;  /* 0x0000000003047212 */ /* 0x000fce00078efe07 */
.L_x_25167:
[----:B------:R-:W-:Y:S05]  /*0ce0*/  BSYNC.RECONVERGENT B0 ;  /* 0x0000000000007941 */ /* 0x000fea0003800200 */
.L_x_25166:
[----:B------:R-:W0:Y:S02]  /*0cf0*/  F2I.S64.TRUNC R4, R4 ;  /* 0x0000000400047311 */ /* 0x000e24000020d900 */
[----:B0-----:R-:W-:Y:S01]  /*0d00*/  PRMT R16, R4, 0x7610, R16 ;  /* 0x0000761004107816 */ /* 0x001fe20000000010 */
[----:B------:R-:W-:Y:S06]  /*0d10*/  BRA `(.L_x_25147) ;  /* 0x00000000009c7947 */ /* 0x000fec0003800000 */
.L_x_25159:
[----:B------:R-:W-:-:S09]  /*0d20*/  UISETP.NE.AND UP0, UPT, UR4, 0x1c, UPT ;  /* 0x0000001c0400788c */ /* 0x000fd2000bf05270 */
[----:B------:R-:W-:Y:S05]  /*0d30*/  BRA.U !UP0, `(.L_x_25170) ;  /* 0x0000000108907547 */ /* 0x000fea000b800000 */
[----:B------:R-:W-:-:S09]  /*0d40*/  UISETP.NE.AND UP0, UPT, UR4, 0x1d, UPT ;  /* 0x0000001d0400788c */ /* 0x000fd2000bf05270 */
[----:B------:R-:W-:Y:S05]  /*0d50*/  BRA.U !UP0, `(.L_x_25171) ;  /* 0x0000000108807547 */ /* 0x000fea000b800000 */
[----:B------:R-:W-:-:S09]  /*0d60*/  UISETP.NE.AND UP0, UPT, UR4, 0x2c, UPT ;  /* 0x0000002c0400788c */ /* 0x000fd2000bf05270 */
[----:B------:R-:W-:Y:S05]  /*0d70*/  BRA.U !UP0, `(.L_x_25172) ;  /* 0x0000000108487547 */ /* 0x000fea000b800000 */
.L_x_25146:
        /* <DEDUP_REMOVED lines=16> */
.L_x_25173:
[----:B------:R-:W-:Y:S01]  /*0e80*/  PRMT R16, RZ, 0x7610, R16 ;  /* 0x00007610ff107816 */ /* 0x000fe20000000010 */
[----:B------:R-:W-:Y:S06]  /*0e90*/  BRA `(.L_x_25147) ;  /* 0x00000000003c7947 */ /* 0x000fec0003800000 */
.L_x_25172:
        /* <DEDUP_REMOVED lines=8> */
.L_x_25175:
[----:B------:R-:W-:Y:S05]  /*0f20*/  BSYNC.RECONVERGENT B0 ;  /* 0x0000000000007941 */ /* 0x000fea0003800200 */
.L_x_25174:
[----:B------:R-:W0:Y:S02]  /*0f30*/  F2I.S64.TRUNC R4, R4 ;  /* 0x0000000400047311 */ /* 0x000e24000020d900 */
[----:B0-----:R-:W-:Y:S01]  /*0f40*/  PRMT R16, R4, 0x7610, R16 ;  /* 0x0000761004107816 */ /* 0x001fe20000000010 */
[----:B------:R-:W-:Y:S06]  /*0f50*/  BRA `(.L_x_25147) ;  /* 0x00000000000c7947 */ /* 0x000fec0003800000 */
.L_x_25171:
[----:B------:R0:W5:Y:S01]  /*0f60*/  LDG.E.U8 R16, desc[UR36][R6.64] ;  /* 0x0000002406107981 */ /* 0x000162000c1e1100 */
[----:B------:R-:W-:Y:S05]  /*0f70*/  BRA `(.L_x_25147) ;  /* 0x0000000000047947 */ /* 0x000fea0003800000 */
.L_x_25170:
[----:B------:R0:W5:Y:S02]  /*0f80*/  LDG.E.U8 R16, desc[UR36][R6.64] ;  /* 0x0000002406107981 */ /* 0x000164000c1e1100 */
.L_x_25147:
[----:B------:R-:W-:-:S07]  /*0f90*/  VIADD R19, R2, 0x80 ;  /* 0x0000008002137836 */ /* 0x000fce0000000000 */
.L_x_25141:
[----:B------:R-:W-:Y:S05]  /*0fa0*/  BSYNC.RECONVERGENT B6 ;  /* 0x0000000000067941 */ /* 0x000fea0003800200 */
.L_x_25140:
        /* <DEDUP_REMOVED lines=23> */
.L_x_25181:
[----:B------:R0:W5:Y:S01]  /*1120*/  LDG.E.U8 R17, desc[UR36][R6.64] ;  /* 0x0000002406117981 */ /* 0x000162000c1e1100 */
[----:B------:R-:W-:Y:S05]  /*1130*/  BRA `(.L_x_25183) ;  /* 0x0000000c00607947 */ /* 0x000fea0003800000 */
.L_x_25180:
        /* <DEDUP_REMOVED lines=8> */
.L_x_25185:
[----:B------:R4:W5:Y:S01]  /*11c0*/  LDG.E.U8 R17, desc[UR36][R6.64] ;  /* 0x0000002406117981 */ /* 0x000962000c1e1100 */
[----:B------:R-:W-:Y:S05]  /*11d0*/  BRA `(.L_x_25183) ;  /* 0x0000000c00387947 */ /* 0x000fea0003800000 */
.L_x_25184:
[----:B------:R0:W5:Y:S01]  /*11e0*/  LDG.E.U16 R17, desc[UR36][R6.64] ;  /* 0x0000002406117981 */ /* 0x000162000c1e1500 */
[----:B------:R-:W-:Y:S05]  /*11f0*/  BRA `(.L_x_25183) ;  /* 0x0000000c00307947 */ /* 0x000fea0003800000 */
.L_x_25179:
        /* <DEDUP_REMOVED lines=10> */
.L_x_25187:
[----:B------:R-:W2:Y:S02]  /*12a0*/  LDG.E.U16 R4, desc[UR36][R6.64] ;  /* 0x0000002406047981 */ /* 0x000ea4000c1e1500 */
[----:B--2---:R-:W-:-:S06]  /*12b0*/  HADD2.F32 R4, -RZ, R4.H0_H0 ;  /* 0x20000004ff047230 */ /* 0x004fcc0000004100 */
[----:B------:R-:W0:Y:S02]  /*12c0*/  F2I.S64.TRUNC R4, R4 ;  /* 0x0000000400047311 */ /* 0x000e24000020d900 */
[----:B0-----:R-:W-:Y:S01]  /*12d0*/  PRMT R17, R4, 0x7610, R17 ;  /* 0x0000761004117816 */ /* 0x001fe20000000011 */
[----:B------:R-:W-:Y:S06]  /*12e0*/  BRA `(.L_x_25183) ;  /* 0x0000000800f47947 */ /* 0x000fec0003800000 */
.L_x_25186:
        /* <DEDUP_REMOVED lines=10> */
.L_x_25189:
[----:B------:R-:W2:Y:S02]  /*1390*/  LDG.E.U16 R6, desc[UR36][R6.64] ;  /* 0x0000002406067981 */ /* 0x000ea4000c1e1500 */
[----:B--2---:R-:W-:-:S06]  /*13a0*/  HADD2.F32 R4, -RZ, R6.H0_H0 ;  /* 0x20000006ff047230 */ /* 0x004fcc0000004100 */
[----:B------:R-:W0:Y:S02]  /*13b0*/  F2I.S64.TRUNC R4, R4 ;  /* 0x0000000400047311 */ /* 0x000e24000020d900 */
[----:B0-----:R-:W-:Y:S01]  /*13c0*/  PRMT R17, R4, 0x7610, R17 ;  /* 0x0000761004117816 */ /* 0x001fe20000000011 */
[----:B------:R-:W-:Y:S06]  /*13d0*/  BRA `(.L_x_25183) ;  /* 0x0000000800b87947 */ /* 0x000fec0003800000 */
.L_x_25188:
[----:B------:R-:W2:Y:S02]  /*13e0*/  LDG.E.64 R4, desc[UR36][R6.64] ;  /* 0x0000002406047981 */ /* 0x000ea4000c1e1b00 */
[----:B--2---:R-:W0:Y:S02]  /*13f0*/  F2I.S64.F64.TRUNC R4, R4 ;  /* 0x0000000400047311 */ /* 0x004e24000030d900 */
[----:B0-----:R-:W-:Y:S01]  /*1400*/  PRMT R17, R4, 0x7610, R17 ;  /* 0x0000761004117816 */ /* 0x001fe20000000011 */
[----:B------:R-:W-:Y:S06]  /*1410*/  BRA `(.L_x_25183) ;  /* 0x0000000800a87947 */ /* 0x000fec0003800000 */
.L_x_25178:
        /* <DEDUP_REMOVED lines=12> */
.L_x_25192:
[----:B------:R-:W2:Y:S02]  /*14e0*/  LDG.E.64 R6, desc[UR36][R6.64] ;  /* 0x0000002406067981 */ /* 0x000ea4000c1e1b00 */
[----:B--2---:R-:W0:Y:S02]  /*14f0*/  F2I.S64.F64.TRUNC R4, R6 ;  /* 0x0000000600047311 */ /* 0x004e24000030d900 */
[----:B0-----:R-:W-:Y:S01]  /*1500*/  PRMT R17, R4, 0x7610, R17 ;  /* 0x0000761004117816 */ /* 0x001fe20000000011 */
[----:B------:R-:W-:Y:S06]  /*1510*/  BRA `(.L_x_25183) ;  /* 0x0000000800687947 */ /* 0x000fec0003800000 */
.L_x_25191:
        /* <DEDUP_REMOVED lines=27> */
.L_x_25194:
        /* <DEDUP_REMOVED lines=15> */
.L_x_25193:
[----:B------:R-:W2:Y:S02]  /*17c0*/  LDG.E.U16 R4, desc[UR36][R6.64] ;  /* 0x0000002406047981 */ /* 0x000ea4000c1e1500 */
[----:B--2---:R-:W-:-:S06]  /*17d0*/  IMAD.U32 R4, R4, 0x10000, RZ ;  /* 0x0001000004047824 */ /* 0x004fcc00078e00ff */
[----:B------:R-:W0:Y:S02]  /*17e0*/  F2I.S64.TRUNC R4, R4 ;  /* 0x0000000400047311 */ /* 0x000e24000020d900 */
[----:B0-----:R-:W-:Y:S01]  /*17f0*/  PRMT R17, R4, 0x7610, R17 ;  /* 0x0000761004117816 */ /* 0x001fe20000000011 */
[----:B------:R-:W-:Y:S06]  /*1800*/  BRA `(.L_x_25183) ;  /* 0x0000000400ac7947 */ /* 0x000fec0003800000 */
.L_x_25190:
        /* <DEDUP_REMOVED lines=10> */
.L_x_25197:
        /* <DEDUP_REMOVED lines=21> */
.L_x_25201:
[----:B------:R-:W-:Y:S05]  /*1a00*/  BSYNC.RECONVERGENT B1 ;  /* 0x0000000000017941 */ /* 0x000fea0003800200 */
.L_x_25200:
[----:B------:R-:W-:Y:S01]  /*1a10*/  IMAD.SHL.U32 R0, R0, 0x100000, RZ ;  /* 0x0010000000007824 */ /* 0x000fe200078e00ff */
[----:B------:R-:W-:-:S04]  /*1a20*/  LEA R3, R3, 0x3b800000, 0x17 ;  /* 0x3b80000003037811 */ /* 0x000fc800078eb8ff */
[----:B------:R-:W-:-:S07]  /*1a30*/  LOP3.LUT R4, R3, R0, R7, 0xfe, !PT ;  /* 0x0000000003047212 */ /* 0x000fce00078efe07 */
.L_x_25199:
[----:B------:R-:W-:Y:S05]  /*1a40*/  BSYNC.RECONVERGENT B0 ;  /* 0x0000000000007941 */ /* 0x000fea0003800200 */
.L_x_25198:
[----:B------:R-:W0:Y:S02]  /*1a50*/  F2I.S64.TRUNC R4, R4 ;  /* 0x0000000400047311 */ /* 0x000e24000020d900 */
[----:B0-----:R-:W-:Y:S01]  /*1a60*/  PRMT R17, R4, 0x7610, R17 ;  /* 0x0000761004117816 */ /* 0x001fe20000000011 */
[----:B------:R-:W-:Y:S06]  /*1a70*/  BRA `(.L_x_25183) ;  /* 0x0000000400107947 */ /* 0x000fec0003800000 */
.L_x_25196:
        /* <DEDUP_REMOVED lines=21> */
.L_x_25205:
[----:B------:R-:W-:Y:S05]  /*1bd0*/  BSYNC.RECONVERGENT B1 ;  /* 0x0000000000017941 */ /* 0x000fea0003800200 */
.L_x_25204:
[----:B------:R-:W-:Y:S01]  /*1be0*/  IMAD.SHL.U32 R0, R0, 0x200000, RZ ;  /* 0x0020000000007824 */ /* 0x000fe200078e00ff */
[----:B------:R-:W-:-:S04]  /*1bf0*/  LEA R3, R3, 0x37800000, 0x17 ;  /* 0x3780000003037811 */ /* 0x000fc800078eb8ff */
[----:B------:R-:W-:-:S07]  /*1c00*/  LOP3.LUT R4, R3, R0, R7, 0xfe, !PT ;  /* 0x0000000003047212 */ /* 0x000fce00078efe07 */
.L_x_25203:
[----:B------:R-:W-:Y:S05]  /*1c10*/  BSYNC.RECONVERGENT B0 ;  /* 0x0000000000007941 */ /* 0x000fea0003800200 */
.L_x_25202:
[----:B------:R-:W0:Y:S02]  /*1c20*/  F2I.S64.TRUNC R4, R4 ;  /* 0x0000000400047311 */ /* 0x000e24000020d900 */
[----:B0-----:R-:W-:Y:S01]  /*1c30*/  PRMT R17, R4, 0x7610, R17 ;  /* 0x0000761004117816 */ /* 0x001fe20000000011 */
[----:B------:R-:W-:Y:S06]  /*1c40*/  BRA `(.L_x_25183) ;  /* 0x00000000009c7947 */ /* 0x000fec0003800000 */
.L_x_25195:
        /* <DEDUP_REMOVED lines=14> */
.L_x_25209:
[----:B------:R-:W-:Y:S05]  /*1d30*/  BSYNC.RECONVERGENT B0 ;  /* 0x0000000000007941 */ /* 0x000fea0003800200 */
.L_x_25208:
[----:B------:R-:W0:Y:S02]  /*1d40*/  F2I.S64.TRUNC R4, R4 ;  /* 0x0000000400047311 */ /* 0x000e24000020d900 */
[----:B0-----:R-:W-:Y:S01]  /*1d50*/  PRMT R17, R4, 0x7610, R17 ;  /* 0x0000761004117816 */ /* 0x001fe20000000011 */
[----:B------:R-:W-:Y:S06]  /*1d60*/  BRA `(.L_x_25183) ;  /* 0x0000000000547947 */ /* 0x000fec0003800000 */
.L_x_25182:
        /* <DEDUP_REMOVED lines=16> */
.L_x_25210:
[----:B------:R-:W-:Y:S01]  /*1e70*/  PRMT R17, RZ, 0x7610, R17 ;  /* 0x00007610ff117816 */ /* 0x000fe20000000011 */
[----:B------:R-:W-:Y:S06]  /*1e80*/  BRA `(.L_x_25183) ;  /* 0x00000000000c7947 */ /* 0x000fec0003800000 */
.L_x_25207:
[----:B------:R1:W5:Y:S01]  /*1e90*/  LDG.E.U8 R17, desc[UR36][R6.64] ;  /* 0x0000002406117981 */ /* 0x000362000c1e1100 */
[----:B------:R-:W-:Y:S05]  /*1ea0*/  BRA `(.L_x_25183) ;  /* 0x0000000000047947 */ /* 0x000fea0003800000 */
.L_x_25206:
[----:B------:R0:W5:Y:S02]  /*1eb0*/  LDG.E.U8 R17, desc[UR36][R6.64] ;  /* 0x0000002406117981 */ /* 0x000164000c1e1100 */
.L_x_25183:
[----:B------:R-:W-:-:S07]  /*1ec0*/  VIADD R19, R19, 0x80 ;  /* 0x0000008013137836 */ /* 0x000fce0000000000 */
.L_x_25177:
[----:B------:R-:W-:Y:S05]  /*1ed0*/  BSYNC.RECONVERGENT B6 ;  /* 0x0000000000067941 */ /* 0x000fea0003800200 */
.L_x_25176:
        /* <DEDUP_REMOVED lines=23> */
.L_x_25216:
[----:B------:R0:W5:Y:S01]  /*2050*/  LDG.E.U8 R18, desc[UR36][R6.64] ;  /* 0x0000002406127981 */ /* 0x000162000c1e1100 */
[----:B------:R-:W-:Y:S05]  /*2060*/  BRA `(.L_x_25218) ;  /* 0x0000000c00607947 */ /* 0x000fea0003800000 */
.L_x_25215:
        /* <DEDUP_REMOVED lines=8> */
.L_x_25220:
[----:B------:R3:W5:Y:S01]  /*20f0*/  LDG.E.U8 R18, desc[UR36][R6.64] ;  /* 0x0000002406127981 */ /* 0x000762000c1e1100 */
[----:B------:R-:W-:Y:S05]  /*2100*/  BRA `(.L_x_25218) ;  /* 0x0000000c00387947 */ /* 0x000fea0003800000 */
.L_x_25219:
[----:B------:R0:W5:Y:S01]  /*2110*/  LDG.E.U16 R18, desc[UR36][R6.64] ;  /* 0x0000002406127981 */ /* 0x000162000c1e1500 */
[----:B------:R-:W-:Y:S05]  /*2120*/  BRA `(.L_x_25218) ;  /* 0x0000000c00307947 */ /* 0x000fea0003800000 */
.L_x_25214:
        /* <DEDUP_REMOVED lines=10> */
.L_x_25222:
[----:B------:R-:W2:Y:S02]  /*21d0*/  LDG.E.U16 R4, desc[UR36][R6.64] ;  /* 0x0000002406047981 */ /* 0x000ea4000c1e1500 */
[----:B--2---:R-:W-:-:S06]  /*21e0*/  HADD2.F32 R4, -RZ, R4.H0_H0 ;  /* 0x20000004ff047230 */ /* 0x004fcc0000004100 */
[----:B------:R-:W0:Y:S02]  /*21f0*/  F2I.S64.TRUNC R4, R4 ;  /* 0x0000000400047311 */ /* 0x000e24000020d900 */
[----:B0-----:R-:W-:Y:S01]  /*2200*/  PRMT R18, R4, 0x7610, R18 ;  /* 0x0000761004127816 */ /* 0x001fe20000000012 */
[----:B------:R-:W-:Y:S06]  /*2210*/  BRA `(.L_x_25218) ;  /* 0x0000000800f47947 */ /* 0x000fec0003800000 */
.L_x_25221:
        /* <DEDUP_REMOVED lines=10> */
.L_x_25224:
[----:B------:R-:W2:Y:S02]  /*22c0*/  LDG.E.U16 R6, desc[UR36][R6.64] ;  /* 0x0000002406067981 */ /* 0x000ea4000c1e1500 */
[----:B--2---:R-:W-:-:S06]  /*22d0*/  HADD2.F32 R4, -RZ, R6.H0_H0 ;  /* 0x20000006ff047230 */ /* 0x004fcc0000004100 */
[----:B------:R-:W0:Y:S02]  /*22e0*/  F2I.S64.TRUNC R4, R4 ;  /* 0x0000000400047311 */ /* 0x000e24000020d900 */
[----:B0-----:R-:W-:Y:S01]  /*22f0*/  PRMT R18, R4, 0x7610, R18 ;  /* 0x0000761004127816 */ /* 0x001fe20000000012 */
[----:B------:R-:W-:Y:S06]  /*2300*/  BRA `(.L_x_25218) ;  /* 0x0000000800b87947 */ /* 0x000fec0003800000 */
.L_x_25223:
[----:B------:R-:W2:Y:S02]  /*2310*/  LDG.E.64 R4, desc[UR36][R6.64] ;  /* 0x0000002406047981 */ /* 0x000ea4000c1e1b00 */
[----:B--2---:R-:W0:Y:S02]  /*2320*/  F2I.S64.F64.TRUNC R4, R4 ;  /* 0x0000000400047311 */ /* 0x004e24000030d900 */
[----:B0-----:R-:W-:Y:S01]  /*2330*/  PRMT R18, R4, 0x7610, R18 ;  /* 0x0000761004127816 */ /* 0x001fe20000000012 */
[----:B------:R-:W-:Y:S06]  /*2340*/  BRA `(.L_x_25218) ;  /* 0x0000000800a87947 */ /* 0x000fec0003800000 */
.L_x_25213:
        /* <DEDUP_REMOVED lines=12> */
.L_x_25227:
[----:B------:R-:W2:Y:S02]  /*2410*/  LDG.E.64 R6, desc[UR36][R6.64] ;  /* 0x0000002406067981 */ /* 0x000ea4000c1e1b00 */
[----:B--2---:R-:W0:Y:S02]  /*2420*/  F2I.S64.F64.TRUNC R4, R6 ;  /* 0x0000000600047311 */ /* 0x004e24000030d900 */
[----:B0-----:R-:W-:Y:S01]  /*2430*/  PRMT R18, R4, 0x7610, R18 ;  /* 0x0000761004127816 */ /* 0x001fe20000000012 */
[----:B------:R-:W-:Y:S06]  /*2440*/  BRA `(.L_x_25218) ;  /* 0x0000000800687947 */ /* 0x000fec0003800000 */
.L_x_25226:
        /* <DEDUP_REMOVED lines=27> */
.L_x_25229:
        /* <DEDUP_REMOVED lines=15> */
.L_x_25228:
[----:B------:R-:W2:Y:S02]  /*26f0*/  LDG.E.U16 R4, desc[UR36][R6.64] ;  /* 0x0000002406047981 */ /* 0x000ea4000c1e1500 */
[----:B--2---:R-:W-:-:S06]  /*2700*/  IMAD.U32 R4, R4, 0x10000, RZ ;  /* 0x0001000004047824 */ /* 0x004fcc00078e00ff */
[----:B------:R-:W0:Y:S02]  /*2710*/  F2I.S64.TRUNC R4, R4 ;  /* 0x0000000400047311 */ /* 0x000e24000020d900 */
[----:B0-----:R-:W-:Y:S01]  /*2720*/  PRMT R18, R4, 0x7610, R18 ;  /* 0x0000761004127816 */ /* 0x001fe20000000012 */
[----:B------:R-:W-:Y:S06]  /*2730*/  BRA `(.L_x_25218) ;  /* 0x0000000400ac7947 */ /* 0x000fec0003800000 */
.L_x_25225:
        /* <DEDUP_REMOVED lines=10> */
.L_x_25232:
        /* <DEDUP_REMOVED lines=21> */
.L_x_25236:
[----:B------:R-:W-:Y:S05]  /*2930*/  BSYNC.RECONVERGENT B1 ;  /* 0x0000000000017941 */ /* 0x000fea0003800200 */
.L_x_25235:
[----:B------:R-:W-:Y:S01]  /*2940*/  IMAD.SHL.U32 R0, R0, 0x100000, RZ ;  /* 0x0010000000007824 */ /* 0x000fe200078e00ff */
[----:B------:R-:W-:-:S04]  /*2950*/  LEA R3, R3, 0x3b800000, 0x17 ;  /* 0x3b80000003037811 */ /* 0x000fc800078eb8ff */
[----:B------:R-:W-:-:S07]  /*2960*/  LOP3.LUT R4, R3, R0, R7, 0xfe, !PT ;  /* 0x0000000003047212 */ /* 0x000fce00078efe07 */
.L_x_25234:
[----:B------:R-:W-:Y:S05]  /*2970*/  BSYNC.RECONVERGENT B0 ;  /* 0x0000000000007941 */ /* 0x000fea0003800200 */
.L_x_25233:
[----:B------:R-:W0:Y:S02]  /*2980*/  F2I.S64.TRUNC R4, R4 ;  /* 0x0000000400047311 */ /* 0x000e24000020d900 */
[----:B0-----:R-:W-:Y:S01]  /*2990*/  PRMT R18, R4, 0x7610, R18 ;  /* 0x0000761004127816 */ /* 0x001fe20000000012 */
[----:B------:R-:W-:Y:S06]  /*29a0*/  BRA `(.L_x_25218) ;  /* 0x0000000400107947 */ /* 0x000fec0003800000 */
.L_x_25231:
        /* <DEDUP_REMOVED lines=21> */
.L_x_25240:
[----:B------:R-:W-:Y:S05]  /*2b00*/  BSYNC.RECONVERGENT B1 ;  /* 0x0000000000017941 */ /* 0x000fea0003800200 */
.L_x_25239:
[----:B------:R-:W-:Y:S01]  /*2b10*/  IMAD.SHL.U32 R0, R0, 0x200000, RZ ;  /* 0x0020000000007824 */ /* 0x000fe200078e00ff */
[----:B------:R-:W-:-:S04]  /*2b20*/  LEA R3, R3, 0x37800000, 0x17 ;  /* 0x3780000003037811 */ /* 0x000fc800078eb8ff */
[----:B------:R-:W-:-:S07]  /*2b30*/  LOP3.LUT R4, R3, R0, R7, 0xfe, !PT ;  /* 0x0000000003047212 */ /* 0x000fce00078efe07 */
.L_x_25238:
[----:B------:R-:W-:Y:S05]  /*2b40*/  BSYNC.RECONVERGENT B0 ;  /* 0x0000000000007941 */ /* 0x000fea0003800200 */
.L_x_25237:
[----:B------:R-:W0:Y:S02]  /*2b50*/  F2I.S64.TRUNC R4, R4 ;  /* 0x0000000400047311 */ /* 0x000e24000020d900 */
[----:B0-----:R-:W-:Y:S01]  /*2b60*/  PRMT R18, R4, 0x7610, R18 ;  /* 0x0000761004127816 */ /* 0x001fe20000000012 */
[----:B------:R-:W-:Y:S06]  /*2b70*/  BRA `(.L_x_25218) ;  /* 0x00000000009c7947 */ /* 0x000fec0003800000 */
.L_x_25230:
        /* <DEDUP_REMOVED lines=14> */
.L_x_25244:
[----:B------:R-:W-:Y:S05]  /*2c60*/  BSYNC.RECONVERGENT B0 ;  /* 0x0000000000007941 */ /* 0x000fea0003800200 */
.L_x_25243:
[----:B------:R-:W0:Y:S02]  /*2c70*/  F2I.S64.TRUNC R4, R4 ;  /* 0x0000000400047311 */ /* 0x000e24000020d900 */
[----:B0-----:R-:W-:Y:S01]  /*2c80*/  PRMT R18, R4, 0x7610, R18 ;  /* 0x0000761004127816 */ /* 0x001fe20000000012 */
[----:B------:R-:W-:Y:S06]  /*2c90*/  BRA `(.L_x_25218) ;  /* 0x0000000000547947 */ /* 0x000fec0003800000 */
.L_x_25217:
        /* <DEDUP_REMOVED lines=16> */
.L_x_25245:
[----:B------:R-:W-:Y:S01]  /*2da0*/  PRMT R18, RZ, 0x7610, R18 ;  /* 0x00007610ff127816 */ /* 0x000fe20000000012 */
[----:B------:R-:W-:Y:S06]  /*2db0*/  BRA `(.L_x_25218) ;  /* 0x00000000000c7947 */ /* 0x000fec0003800000 */
.L_x_25242:
[----:B------:R2:W5:Y:S01]  /*2dc0*/  LDG.E.U8 R18, desc[UR36][R6.64] ;  /* 0x0000002406127981 */ /* 0x000562000c1e1100 */
[----:B------:R-:W-:Y:S05]  /*2dd0*/  BRA `(.L_x_25218) ;  /* 0x0000000000047947 */ /* 0x000fea0003800000 */
.L_x_25241:
[----:B------:R1:W5:Y:S02]  /*2de0*/  LDG.E.U8 R18, desc[UR36][R6.64] ;  /* 0x0000002406127981 */ /* 0x000364000c1e1100 */
.L_x_25218:
[----:B------:R-:W-:-:S07]  /*2df0*/  VIADD R19, R19, 0x80 ;  /* 0x0000008013137836 */ /* 0x000fce0000000000 */
.L_x_25212:
[----:B------:R-:W-:Y:S05]  /*2e00*/  BSYNC.RECONVERGENT B6 ;  /* 0x0000000000067941 */ /* 0x000fea0003800200 */
.L_x_25211:
        /* <DEDUP_REMOVED lines=23> */
.L_x_25251:
[----:B------:R0:W5:Y:S01]  /*2f80*/  LDG.E.U8 R24, desc[UR36][R6.64] ;  /* 0x0000002406187981 */ /* 0x000162000c1e1100 */
[----:B------:R-:W-:Y:S05]  /*2f90*/  BRA `(.L_x_25247) ;  /* 0x0000000c005c7947 */ /* 0x000fea0003800000 */
.L_x_25250:
        /* <DEDUP_REMOVED lines=8> */
.L_x_25254:
[----:B------:R0:W5:Y:S01]  /*3020*/  LDG.E.U8 R24, desc[UR36][R6.64] ;  /* 0x0000002406187981 */ /* 0x000162000c1e1100 */
[----:B------:R-:W-:Y:S05]  /*3030*/  BRA `(.L_x_25247) ;  /* 0x0000000c00347947 */ /* 0x000fea0003800000 */
.L_x_25253:
[----:B------:R0:W5:Y:S01]  /*3040*/  LDG.E.U16 R24, desc[UR36][R6.64] ;  /* 0x0000002406187981 */ /* 0x000162000c1e1500 */
[----:B------:R-:W-:Y:S05]  /*3050*/  BRA `(.L_x_25247) ;  /* 0x0000000c002c7947 */ /* 0x000fea0003800000 */
.L_x_25249:
        /* <DEDUP_REMOVED lines=10> */
.L_x_25256:
[----:B------:R-:W2:Y:S02]  /*3100*/  LDG.E.U16 R4, desc[UR36][R6.64] ;  /* 0x0000002406047981 */ /* 0x000ea4000c1e1500 */
[----:B--2---:R-:W-:-:S06]  /*3110*/  HADD2.F32 R4, -RZ, R4.H0_H0 ;  /* 0x20000004ff047230 */ /* 0x004fcc0000004100 */
[----:B------:R-:W0:Y:S02]  /*3120*/  F2I.S64.TRUNC R4, R4 ;  /* 0x0000000400047311 */ /* 0x000e24000020d900 */
[----:B0-----:R-:W-:Y:S01]  /*3130*/  PRMT R24, R4, 0x7610, R24 ;  /* 0x0000761004187816 */ /* 0x001fe20000000018 */
[----:B------:R-:W-:Y:S06]  /*3140*/  BRA `(.L_x_25247) ;  /* 0x0000000800f07947 */ /* 0x000fec0003800000 */
.L_x_25255:
        /* <DEDUP_REMOVED lines=10> */
.L_x_25258:
[----:B------:R-:W2:Y:S02]  /*31f0*/  LDG.E.U16 R6, desc[UR36][R6.64] ;  /* 0x0000002406067981 */ /* 0x000ea4000c1e1500 */
[----:B--2---:R-:W-:-:S06]  /*3200*/  HADD2.F32 R4, -RZ, R6.H0_H0 ;  /* 0x20000006ff047230 */ /* 0x004fcc0000004100 */
[----:B------:R-:W0:Y:S02]  /*3210*/  F2I.S64.TRUNC R4, R4 ;  /* 0x0000000400047311 */ /* 0x000e24000020d900 */
[----:B0-----:R-:W-:Y:S01]  /*3220*/  PRMT R24, R4, 0x7610, R24 ;  /* 0x0000761004187816 */ /* 0x001fe20000000018 */
[----:B------:R-:W-:Y:S06]  /*3230*/  BRA `(.L_x_25247) ;  /* 0x0000000800b47947 */ /* 0x000fec0003800000 */
.L_x_25257:
[----:B------:R-:W2:Y:S02]  /*3240*/  LDG.E.64 R4, desc[UR36][R6.64] ;  /* 0x0000002406047981 */ /* 0x000ea4000c1e1b00 */
[----:B--2---:R-:W0:Y:S02]  /*3250*/  F2I.S64.F64.TRUNC R4, R4 ;  /* 0x0000000400047311 */ /* 0x004e24000030d900 */
[----:B0-----:R-:W-:Y:S01]  /*3260*/  PRMT R24, R4, 0x7610, R24 ;  /* 0x0000761004187816 */ /* 0x001fe20000000018 */
[----:B------:R-:W-:Y:S06]  /*3270*/  BRA `(.L_x_25247) ;  /* 0x0000000800a47947 */ /* 0x000fec0003800000 */
.L_x_25248:
        /* <DEDUP_REMOVED lines=12> */
.L_x_25261:
[----:B------:R-:W2:Y:S02]  /*3340*/  LDG.E.64 R6, desc[UR36][R6.64] ;  /* 0x0000002406067981 */ /* 0x000ea4000c1e1b00 */
[----:B--2---:R-:W0:Y:S02]  /*3350*/  F2I.S64.F64.TRUNC R4, R6 ;  /* 0x0000000600047311 */ /* 0x004e24000030d900 */
[----:B0-----:R-:W-:Y:S01]  /*3360*/  PRMT R24, R4, 0x7610, R24 ;  /* 0x0000761004187816 */ /* 0x001fe20000000018 */
[----:B------:R-:W-:Y:S06]  /*3370*/  BRA `(.L_x_25247) ;  /* 0x0000000800647947 */ /* 0x000fec0003800000 */
.L_x_25260:
        /* <DEDUP_REMOVED lines=27> */
.L_x_25263:
        /* <DEDUP_REMOVED lines=15> */
.L_x_25262:
[----:B------:R-:W2:Y:S02]  /*3620*/  LDG.E.U16 R4, desc[UR36][R6.64] ;  /* 0x0000002406047981 */ /* 0x000ea4000c1e1500 */
[----:B--2---:R-:W-:-:S06]  /*3630*/  IMAD.U32 R4, R4, 0x10000, RZ ;  /* 0x0001000004047824 */ /* 0x004fcc00078e00ff */
[----:B------:R-:W0:Y:S02]  /*3640*/  F2I.S64.TRUNC R4, R4 ;  /* 0x0000000400047311 */ /* 0x000e24000020d900 */
[----:B0-----:R-:W-:Y:S01]  /*3650*/  PRMT R24, R4, 0x7610, R24 ;  /* 0x0000761004187816 */ /* 0x001fe20000000018 */
[----:B------:R-:W-:Y:S06]  /*3660*/  BRA `(.L_x_25247) ;  /* 0x0000000400a87947 */ /* 0x000fec0003800000 */
.L_x_25259:
        /* <DEDUP_REMOVED lines=10> */
.L_x_25266:
        /* <DEDUP_REMOVED lines=21> */
.L_x_25270:
[----:B------:R-:W-:Y:S05]  /*3860*/  BSYNC.RECONVERGENT B1 ;  /* 0x0000000000017941 */ /* 0x000fea0003800200 */
.L_x_25269:
[----:B------:R-:W-:Y:S01]  /*3870*/  IMAD.SHL.U32 R0, R0, 0x100000, RZ ;  /* 0x0010000000007824 */ /* 0x000fe200078e00ff */
[----:B------:R-:W-:-:S04]  /*3880*/  LEA R3, R3, 0x3b800000, 0x17 ;  /* 0x3b80000003037811 */ /* 0x000fc800078eb8ff */
[----:B------:R-:W-:-:S07]  /*3890*/  LOP3.LUT R4, R3, R0, R7, 0xfe, !PT ;  /* 0x0000000003047212 */ /* 0x000fce00078efe07 */
.L_x_25268:
[----:B------:R-:W-:Y:S05]  /*38a0*/  BSYNC.RECONVERGENT B0 ;  /* 0x0000000000007941 */ /* 0x000fea0003800200 */
.L_x_25267:
[----:B------:R-:W0:Y:S02]  /*38b0*/  F2I.S64.TRUNC R4, R4 ;  /* 0x0000000400047311 */ /* 0x000e24000020d900 */
[----:B0-----:R-:W-:Y:S01]  /*38c0*/  PRMT R24, R4, 0x7610, R24 ;  /* 0x0000761004187816 */ /* 0x001fe20000000018 */
[----:B------:R-:W-:Y:S06]  /*38d0*/  BRA `(.L_x_25247) ;  /* 0x00000004000c7947 */ /* 0x000fec0003800000 */
.L_x_25265:
        /* <DEDUP_REMOVED lines=21> */
.L_x_25274:
[----:B------:R-:W-:Y:S05]  /*3a30*/  BSYNC.RECONVERGENT B1 ;  /* 0x0000000000017941 */ /* 0x000fea0003800200 */
.L_x_25273:
[----:B------:R-:W-:Y:S01]  /*3a40*/  IMAD.SHL.U32 R0, R0, 0x200000, RZ ;  /* 0x0020000000007824 */ /* 0x000fe200078e00ff */
[----:B------:R-:W-:-:S04]  /*3a50*/  LEA R3, R3, 0x37800000, 0x17 ;  /* 0x3780000003037811 */ /* 0x000fc800078eb8ff */
[----:B------:R-:W-:-:S07]  /*3a60*/  LOP3.LUT R4, R3, R0, R7, 0xfe, !PT ;  /* 0x0000000003047212 */ /* 0x000fce00078efe07 */
.L_x_25272:
[----:B------:R-:W-:Y:S05]  /*3a70*/  BSYNC.RECONVERGENT B0 ;  /* 0x0000000000007941 */ /* 0x000fea0003800200 */
.L_x_25271:
[----:B------:R-:W0:Y:S02]  /*3a80*/  F2I.S64.TRUNC R4, R4 ;  /* 0x0000000400047311 */ /* 0x000e24000020d900 */
[----:B0-----:R-:W-:Y:S01]  /*3a90*/  PRMT R24, R4, 0x7610, R24 ;  /* 0x0000761004187816 */ /* 0x001fe20000000018 */
[----:B------:R-:W-:Y:S06]  /*3aa0*/  BRA `(.L_x_25247) ;  /* 0x0000000000987947 */ /* 0x000fec0003800000 */
.L_x_25264:
        /* <DEDUP_REMOVED lines=14> */
.L_x_25278:
[----:B------:R-:W-:Y:S05]  /*3b90*/  BSYNC.RECONVERGENT B0 ;  /* 0x0000000000007941 */ /* 0x000fea0003800200 */
.L_x_25277:
[----:B------:R-:W0:Y:S02]  /*3ba0*/  F2I.S64.TRUNC R4, R4 ;  /* 0x0000000400047311 */ /* 0x000e24000020d900 */
[----:B0-----:R-:W-:Y:S01]  /*3bb0*/  PRMT R24, R4, 0x7610, R24 ;  /* 0x0000761004187816 */ /* 0x001fe20000000018 */
[----:B------:R-:W-:Y:S06]  /*3bc0*/  BRA `(.L_x_25247) ;  /* 0x0000000000507947 */ /* 0x000fec0003800000 */
.L_x_25252:
        /* <DEDUP_REMOVED lines=16> */
.L_x_25279:
[----:B------:R-:W-:Y:S05]  /*3cd0*/  BRA `(.L_x_25247) ;  /* 0x00000000000c7947 */ /* 0x000fea0003800000 */
.L_x_25276:
[----:B------:R0:W5:Y:S01]  /*3ce0*/  LDG.E.U8 R24, desc[UR36][R6.64] ;  /* 0x0000002406187981 */ /* 0x000162000c1e1100 */
[----:B------:R-:W-:Y:S05]  /*3cf0*/  BRA `(.L_x_25247) ;  /* 0x0000000000047947 */ /* 0x000fea0003800000 */
.L_x_25275:
[----:B------:R0:W5:Y:S02]  /*3d00*/  LDG.E.U8 R24, desc[UR36][R6.64] ;  /* 0x0000002406187981 */ /* 0x000164000c1e1100 */
.L_x_25247:
[----:B------:R-:W-:Y:S05]  /*3d10*/  BSYNC.RECONVERGENT B6 ;  /* 0x0000000000067941 */ /* 0x000fea0003800200 */
.L_x_25246:
[----:B------:R-:W0:Y:S01]  /*3d20*/  LDC.U8 R19, c[0x0][0x3ac] ;  /* 0x0000eb00ff137b82 */ /* 0x000e220000000000 */
[----:B------:R-:W-:Y:S01]  /*3d30*/  ISETP.GE.AND P0, PT, R2, R22, PT ;  /* 0x000000160200720c */ /* 0x000fe20003f06270 */
[----:B------:R-:W-:Y:S01]  /*3d40*/  BSSY.RECONVERGENT B8, `(.L_x_25280) ;  /* 0x00002d9000087945 */ /* 0x000fe20003800200 */
[----:B-----5:R-:W-:-:S03]  /*3d50*/  PRMT R17, R17, 0x9910, RZ ;  /* 0x0000991011117816 */ /* 0x020fc600000000ff */
[----:B------:R-:W-:Y:S01]  /*3d60*/  BSSY.RELIABLE B7, `(.L_x_25281) ;  /* 0x00001ea000077945 */ /* 0x000fe20003800100 */
[----:B------:R-:W-:Y:S02]  /*3d70*/  PRMT R3, R18, 0x9910, RZ ;  /* 0x0000991012037816 */ /* 0x000fe400000000ff */
        /* <DEDUP_REMOVED lines=9> */
[----:B------:R-:W5:Y:S01]  /*3e10*/  LDCU UR4, c[0x0][0x3b0] ;  /* 0x00007600ff0477ac */ /* 0x000f620008000800 */
[----:B------:R-:W1:Y:S01]  /*3e20*/  LDC.64 R8, c[0x0][0x390] ;  /* 0x0000e400ff087b82 */ /* 0x000e620000000a00 */
[----:B------:R-:W-:Y:S01]  /*3e30*/  IMAD R0, R23, 0x200, R2 ;  /* 0x0000020017007824 */ /* 0x000fe200078e0202 */
[----:B0-----:R-:W-:Y:S01]  /*3e40*/  PRMT R4, R19, 0x9910, RZ ;  /* 0x0000991013047816 */ /* 0x001fe200000000ff */
[----:B------:R-:W-:Y:S01]  /*3e50*/  BSSY.RECONVERGENT B6, `(.L_x_25283) ;  /* 0x00000e8000067945 */ /* 0x000fe20003800200 */
[----:B------:R-:W-:Y:S02]  /*3e60*/  VIADD R2, R2, 0x80 ;  /* 0x0000008002027836 */ /* 0x000fe40000000000 */
        /* <DEDUP_REMOVED lines=16> */
.L_x_25287:
[----:B------:R0:W-:Y:S01]  /*3f70*/  STG.E.U8 desc[UR36][R8.64], R5 ;  /* 0x0000000508007986 */ /* 0x0001e2000c101124 */
[----:B------:R-:W-:Y:S05]  /*3f80*/  BRA `(.L_x_25289) ;  /* 0x0000000c00507947 */ /* 0x000fea0003800000 */
.L_x_25286:
        /* <DEDUP_REMOVED lines=10> */
.L_x_25291:
[----:B------:R-:W-:-:S05]  /*4030*/  LOP3.LUT R5, R5, 0xff, RZ, 0xc0, !PT ;  /* 0x000000ff05057812 */ /* 0x000fca00078ec0ff */
[----:B------:R0:W-:Y:S01]  /*4040*/  STG.E desc[UR36][R8.64], R5 ;  /* 0x0000000508007986 */ /* 0x0001e2000c101924 */
[----:B------:R-:W-:Y:S05]  /*4050*/  BRA `(.L_x_25289) ;  /* 0x0000000c001c7947 */ /* 0x000fea0003800000 */
.L_x_25290:
[----:B------:R-:W-:-:S05]  /*4060*/  LOP3.LUT R3, R5, 0xff, RZ, 0xc0, !PT ;  /* 0x000000ff05037812 */ /* 0x000fca00078ec0ff */
[----:B------:R0:W-:Y:S01]  /*4070*/  STG.E.U16 desc[UR36][R8.64], R3 ;  /* 0x0000000308007986 */ /* 0x0001e2000c101524 */
[----:B------:R-:W-:Y:S05]  /*4080*/  BRA `(.L_x_25289) ;  /* 0x0000000c00107947 */ /* 0x000fea0003800000 */
.L_x_25285:
        /* <DEDUP_REMOVED lines=10> */
.L_x_25293:
[----:B------:R-:W-:-:S04]  /*4130*/  LOP3.LUT R5, R5, 0xff, RZ, 0xc0, !PT ;  /* 0x000000ff05057812 */ /* 0x000fc800078ec0ff */
[----:B------:R-:W0:Y:S02]  /*4140*/  I2F.U16 R0, R5 ;  /* 0x0000000500007306 */ /* 0x000e240000101000 */
[----:B0-----:R-:W-:-:S05]  /*4150*/  F2FP.F16.F32.PACK_AB R0, RZ, R0 ;  /* 0x00000000ff00723e */ /* 0x001fca00000000ff */
[----:B------:R0:W-:Y:S01]  /*4160*/  STG.E.U16 desc[UR36][R8.64], R0 ;  /* 0x0000000008007986 */ /* 0x0001e2000c101524 */
[----:B------:R-:W-:Y:S05]  /*4170*/  BRA `(.L_x_25289) ;  /* 0x0000000800d47947 */ /* 0x000fea0003800000 */
.L_x_25292:
[----:B------:R-:W-:-:S13]  /*4180*/  ISETP.NE.AND P0, PT, R0, 0x7, PT ;  /* 0x000000070000780c */ /* 0x000fda0003f05270 */
[----:B------:R-:W-:Y:S05]  /*4190*/  @!P0 BRA `(.L_x_25294) ;  /* 0x00000000003c8947 */ /* 0x000fea0003800000 */
[----:B------:R-:W-:-:S13]  /*41a0*/  ISETP.NE.AND P0, PT, R0, 0x8, PT ;  /* 0x000000080000780c */ /* 0x000fda0003f05270 */
[----:B------:R-:W-:Y:S05]  /*41b0*/  @!P0 BRA `(.L_x_25295) ;  /* 0x00000000001c8947 */ /* 0x000fea0003800000 */
[----:B------:R-:W-:-:S13]  /*41c0*/  ISETP.NE.AND P0, PT, R0, 0x9, PT ;  /* 0x000000090000780c */ /* 0x000fda0003f05270 */
[----:B------:R-:W-:Y:S05]  /*41d0*/  @P0 BRA `(.L_x_25288) ;  /* 0x0000000800200947 */ /* 0x000fea0003800000 */
[----:B------:R-:W-:Y:S01]  /*41e0*/  LOP3.LUT R5, R5, 0xff, RZ, 0xc0, !PT ;  /* 0x000000ff05057812 */ /* 0x000fe200078ec0ff */
[----:B--234-:R-:W-:-:S03]  /*41f0*/  IMAD.MOV.U32 R7, RZ, RZ, RZ ;  /* 0x000000ffff077224 */ /* 0x01cfc600078e00ff */
[----:B------:R-:W0:Y:S02]  /*4200*/  I2F.U16 R6, R5 ;  /* 0x0000000500067306 */ /* 0x000e240000101000 */
[----:B0-----:R0:W-:Y:S01]  /*4210*/  STG.E.64 desc[UR36][R8.64], R6 ;  /* 0x0000000608007986 */ /* 0x0011e2000c101b24 */
[----:B------:R-:W-:Y:S05]  /*4220*/  BRA `(.L_x_25289) ;  /* 0x0000000800a87947 */ /* 0x000fea0003800000 */
.L_x_25295:
[----:B------:R-:W-:-:S06]  /*4230*/  LOP3.LUT R5, R5, 0xff, RZ, 0xc0, !PT ;  /* 0x000000ff05057812 */ /* 0x000fcc00078ec0ff */
[----:B------:R-:W0:Y:S02]  /*4240*/  I2F.U16 R5, R5 ;  /* 0x0000000500057306 */ /* 0x000e240000101000 */
[----:B0-----:R-:W-:-:S04]  /*4250*/  F2FP.F16.F32.PACK_AB R3, RZ, R5 ;  /* 0x00000005ff03723e */ /* 0x001fc800000000ff */
[----:B------:R-:W-:-:S05]  /*4260*/  PRMT R3, R3, 0x5410, RZ ;  /* 0x0000541003037816 */ /* 0x000fca00000000ff */
[----:B------:R0:W-:Y:S01]  /*4270*/  STG.E desc[UR36][R8.64], R3 ;  /* 0x0000000308007986 */ /* 0x0001e2000c101924 */
[----:B------:R-:W-:Y:S05]  /*4280*/  BRA `(.L_x_25289) ;  /* 0x0000000800907947 */ /* 0x000fea0003800000 */
.L_x_25294:
[----:B------:R-:W-:-:S06]  /*4290*/  LOP3.LUT R5, R5, 0xff, RZ, 0xc0, !PT ;  /* 0x000000ff05057812 */ /* 0x000fcc00078ec0ff */
[----:B------:R-:W0:Y:S02]  /*42a0*/  I2F.F64.U16 R4, R5 ;  /* 0x0000000500047312 */ /* 0x000e240000101800 */
[----:B0-----:R0:W-:Y:S01]  /*42b0*/  STG.E.64 desc[UR36][R8.64], R4 ;  /* 0x0000000408007986 */ /* 0x0011e2000c101b24 */
[----:B------:R-:W-:Y:S05]  /*42c0*/  BRA `(.L_x_25289) ;  /* 0x0000000800807947 */ /* 0x000fea0003800000 */
.L_x_25284:
        /* <DEDUP_REMOVED lines=12> */
.L_x_25298:
[----:B------:R-:W-:Y:S02]  /*4390*/  LOP3.LUT R5, R5, 0xff, RZ, 0xc0, !PT ;  /* 0x000000ff05057812 */ /* 0x000fe400078ec0ff */
[----:B--234-:R-:W-:-:S04]  /*43a0*/  CS2R R6, SRZ ;  /* 0x0000000000067805 */ /* 0x01cfc8000001ff00 */
[----:B------:R-:W0:Y:S02]  /*43b0*/  I2F.F64.U16 R4, R5 ;  /* 0x0000000500047312 */ /* 0x000e240000101800 */
[----:B0-----:R0:W-:Y:S01]  /*43c0*/  STG.E.128 desc[UR36][R8.64], R4 ;  /* 0x0000000408007986 */ /* 0x0011e2000c101d24 */
[----:B------:R-:W-:Y:S05]  /*43d0*/  BRA `(.L_x_25289) ;  /* 0x00000008003c7947 */ /* 0x000fea0003800000 */
.L_x_25297:
        /* <DEDUP_REMOVED lines=8> */
[----:B------:R-:W-:-:S04]  /*4460*/  IMAD.MOV.U32 R3, RZ, RZ, 0x7f ;  /* 0x0000007fff037424 */ /* 0x000fc800078e00ff */
        /* <DEDUP_REMOVED lines=9> */
.L_x_25302:
[----:B------:R-:W-:Y:S05]  /*4500*/  BSYNC.RECONVERGENT B0 ;  /* 0x0000000000007941 */ /* 0x000fea0003800200 */
.L_x_25301:
[----:B------:R0:W-:Y:S01]  /*4510*/  STG.E.U8 desc[UR36][R8.64], R3 ;  /* 0x0000000308007986 */ /* 0x0001e2000c101124 */
[----:B------:R-:W-:Y:S05]  /*4520*/  BRA `(.L_x_25289) ;  /* 0x0000000400e87947 */ /* 0x000fea0003800000 */
.L_x_25300:
[----:B------:R-:W-:-:S06]  /*4530*/  LOP3.LUT R5, R5, 0xff, RZ, 0xc0, !PT ;  /* 0x000000ff05057812 */ /* 0x000fcc00078ec0ff */
        /* <DEDUP_REMOVED lines=16> */
.L_x_25299:
[----:B------:R-:W-:-:S04]  /*4640*/  LOP3.LUT R5, R5, 0xff, RZ, 0xc0, !PT ;  /* 0x000000ff05057812 */ /* 0x000fc800078ec0ff */
[----:B------:R-:W0:Y:S02]  /*4650*/  I2F.U16 R0, R5 ;  /* 0x0000000500007306 */ /* 0x000e240000101000 */
[----:B0-----:R-:W-:-:S05]  /*4660*/  F2FP.BF16.F32.PACK_AB R0, RZ, R0 ;  /* 0x00000000ff00723e */ /* 0x001fca00000010ff */
[----:B------:R0:W-:Y:S01]  /*4670*/  STG.E.U16 desc[UR36][R8.64], R0 ;  /* 0x0000000008007986 */ /* 0x0001e2000c101524 */
[----:B------:R-:W-:Y:S05]  /*4680*/  BRA `(.L_x_25289) ;  /* 0x0000000400907947 */ /* 0x000fea0003800000 */
.L_x_25296:
        /* <DEDUP_REMOVED lines=11> */
.L_x_25305:
        /* <DEDUP_REMOVED lines=13> */
.L_x_25308:
[----:B------:R-:W-:-:S04]  /*4810*/  SHF.R.U32.HI R0, RZ, 0x14, R5 ;  /* 0x00000014ff007819 */ /* 0x000fc80000011605 */
[----:B------:R-:W-:-:S04]  /*4820*/  LOP3.LUT R0, R0, 0x1, RZ, 0xc0, !PT ;  /* 0x0000000100007812 */ /* 0x000fc800078ec0ff */
[----:B------:R-:W-:-:S04]  /*4830*/  IADD3 R0, PT, PT, R5, 0x487ffff, R0 ;  /* 0x0487ffff05007810 */ /* 0x000fc80007ffe000 */
[----:B------:R-:W-:-:S04]  /*4840*/  SHF.R.U32.HI R0, RZ, 0x14, R0 ;  /* 0x00000014ff007819 */ /* 0x000fc80000011600 */
[----:B------:R-:W-:-:S07]  /*4850*/  LOP3.LUT R0, R0, 0xff, RZ, 0xc0, !PT ;  /* 0x000000ff00007812 */ /* 0x000fce00078ec0ff */
.L_x_25309:
[----:B------:R-:W-:-:S07]  /*4860*/  PRMT R4, R0, 0x7610, R4 ;  /* 0x0000761000047816 */ /* 0x000fce0000000004 */
.L_x_25307:
[----:B------:R-:W-:Y:S05]  /*4870*/  BSYNC.RECONVERGENT B0 ;  /* 0x0000000000007941 */ /* 0x000fea0003800200 */
.L_x_25306:
[----:B------:R0:W-:Y:S01]  /*4880*/  STG.E.U8 desc[UR36][R8.64], R4 ;  /* 0x0000000408007986 */ /* 0x0001e2000c101124 */
[----:B------:R-:W-:Y:S05]  /*4890*/  BRA `(.L_x_25289) ;  /* 0x00000004000c7947 */ /* 0x000fea0003800000 */
.L_x_25304:
        /* <DEDUP_REMOVED lines=13> */
.L_x_25312:
[----:B------:R-:W-:-:S04]  /*4970*/  SHF.R.U32.HI R0, RZ, 0x15, R5 ;  /* 0x00000015ff007819 */ /* 0x000fc80000011605 */
[----:B------:R-:W-:-:S04]  /*4980*/  LOP3.LUT R0, R0, 0x1, RZ, 0xc0, !PT ;  /* 0x0000000100007812 */ /* 0x000fc800078ec0ff */
[----:B------:R-:W-:-:S04]  /*4990*/  IADD3 R0, PT, PT, R5, 0x88fffff, R0 ;  /* 0x088fffff05007810 */ /* 0x000fc80007ffe000 */
[----:B------:R-:W-:-:S04]  /*49a0*/  SHF.R.U32.HI R0, RZ, 0x15, R0 ;  /* 0x00000015ff007819 */ /* 0x000fc80000011600 */
[----:B------:R-:W-:-:S07]  /*49b0*/  LOP3.LUT R0, R0, 0xff, RZ, 0xc0, !PT ;  /* 0x000000ff00007812 */ /* 0x000fce00078ec0ff */
.L_x_25313:
[----:B------:R-:W-:-:S07]  /*49c0*/  PRMT R4, R0, 0x7610, R4 ;  /* 0x0000761000047816 */ /* 0x000fce0000000004 */
.L_x_25311:
[----:B------:R-:W-:Y:S05]  /*49d0*/  BSYNC.RECONVERGENT B0 ;  /* 0x0000000000007941 */ /* 0x000fea0003800200 */
.L_x_25310:
[----:B------:R0:W-:Y:S01]  /*49e0*/  STG.E.U8 desc[UR36][R8.64], R4 ;  /* 0x0000000408007986 */ /* 0x0001e2000c101124 */
[----:B------:R-:W-:Y:S05]  /*49f0*/  BRA `(.L_x_25289) ;  /* 0x0000000000b47947 */ /* 0x000fea0003800000 */
.L_x_25303:
[----:B------:R-:W-:-:S13]  /*4a00*/  ISETP.NE.AND P0, PT, R0, 0x1c, PT ;  /* 0x0000001c0000780c */ /* 0x000fda0003f05270 */
[----:B------:R-:W-:Y:S05]  /*4a10*/  @!P0 BRA `(.L_x_25314) ;  /* 0x0000000000a48947 */ /* 0x000fea0003800000 */
[----:B------:R-:W-:-:S13]  /*4a20*/  ISETP.NE.AND P0, PT, R0, 0x1d, PT ;  /* 0x0000001d0000780c */ /* 0x000fda0003f05270 */
[----:B------:R-:W-:Y:S05]  /*4a30*/  @!P0 BRA `(.L_x_25315) ;  /* 0x00000000008c8947 */ /* 0x000fea0003800000 */
[----:B------:R-:W-:-:S13]  /*4a40*/  ISETP.NE.AND P0, PT, R0, 0x2c, PT ;  /* 0x0000002c0000780c */ /* 0x000fda0003f05270 */
[----:B------:R-:W-:Y:S05]  /*4a50*/  @!P0 BRA `(.L_x_25316) ;  /* 0x0000000000448947 */ /* 0x000fea0003800000 */
.L_x_25288:
        /* <DEDUP_REMOVED lines=16> */
.L_x_25317:
[----:B------:R-:W-:Y:S05]  /*4b60*/  BRA `(.L_x_25289) ;  /* 0x0000000000587947 */ /* 0x000fea0003800000 */
.L_x_25316:
        /* <DEDUP_REMOVED lines=16> */
.L_x_25315:
[----:B------:R-:W-:Y:S01]  /*4c70*/  LOP3.LUT R4, R5, 0xff, RZ, 0xc0, !PT ;  /* 0x000000ff05047812 */ /* 0x000fe200078ec0ff */
[----:B------:R-:W-:-:S05]  /*4c80*/  IMAD.MOV.U32 R5, RZ, RZ, RZ ;  /* 0x000000ffff057224 */ /* 0x000fca00078e00ff */
[----:B------:R1:W-:Y:S01]  /*4c90*/  STG.E.64 desc[UR36][R8.64], R4 ;  /* 0x0000000408007986 */ /* 0x0003e2000c101b24 */
[----:B------:R-:W-:Y:S05]  /*4ca0*/  BRA `(.L_x_25289) ;  /* 0x0000000000087947 */ /* 0x000fea0003800000 */
.L_x_25314:
[----:B------:R-:W-:-:S05]  /*4cb0*/  LOP3.LUT R5, R5, 0xff, RZ, 0xc0, !PT ;  /* 0x000000ff05057812 */ /* 0x000fca00078ec0ff */
[----:B------:R0:W-:Y:S02]  /*4cc0*/  STG.E desc[UR36][R8.64], R5 ;  /* 0x0000000508007986 */ /* 0x0001e4000c101924 */
.L_x_25289:
[----:B------:R-:W-:Y:S05]  /*4cd0*/  BSYNC.RECONVERGENT B6 ;  /* 0x0000000000067941 */ /* 0x000fea0003800200 */
.L_x_25283:
        /* <DEDUP_REMOVED lines=24> */
.L_x_25323:
[----:B------:R0:W-:Y:S01]  /*4e60*/  STG.E.U8 desc[UR36][R8.64], R18 ;  /* 0x0000001208007986 */ /* 0x0001e2000c101124 */
[----:B------:R-:W-:Y:S05]  /*4e70*/  BRA `(.L_x_25325) ;  /* 0x0000000c004c7947 */ /* 0x000fea0003800000 */
.L_x_25322:
        /* <DEDUP_REMOVED lines=10> */
.L_x_25327:
[----:B------:R-:W-:-:S05]  /*4f20*/  LOP3.LUT R3, R18, 0xff, RZ, 0xc0, !PT ;  /* 0x000000ff12037812 */ /* 0x000fca00078ec0ff */
[----:B------:R0:W-:Y:S01]  /*4f30*/  STG.E desc[UR36][R8.64], R3 ;  /* 0x0000000308007986 */ /* 0x0001e2000c101924 */
[----:B------:R-:W-:Y:S05]  /*4f40*/  BRA `(.L_x_25325) ;  /* 0x0000000c00187947 */ /* 0x000fea0003800000 */
.L_x_25326:
[----:B------:R-:W-:-:S05]  /*4f50*/  LOP3.LUT R3, R18, 0xff, RZ, 0xc0, !PT ;  /* 0x000000ff12037812 */ /* 0x000fca00078ec0ff */
[----:B------:R0:W-:Y:S01]  /*4f60*/  STG.E.U16 desc[UR36][R8.64], R3 ;  /* 0x0000000308007986 */ /* 0x0001e2000c101524 */
[----:B------:R-:W-:Y:S05]  /*4f70*/  BRA `(.L_x_25325) ;  /* 0x0000000c000c7947 */ /* 0x000fea0003800000 */
.L_x_25321:
        /* <DEDUP_REMOVED lines=10> */
.L_x_25329:
[----:B------:R-:W-:-:S04]  /*5020*/  LOP3.LUT R18, R18, 0xff, RZ, 0xc0, !PT ;  /* 0x000000ff12127812 */ /* 0x000fc800078ec0ff */
[----:B------:R-:W0:Y:S02]  /*5030*/  I2F.U16 R0, R18 ;  /* 0x0000001200007306 */ /* 0x000e240000101000 */
[----:B0-----:R-:W-:-:S05]  /*5040*/  F2FP.F16.F32.PACK_AB R0, RZ, R0 ;  /* 0x00000000ff00723e */ /* 0x001fca00000000ff */
[----:B------:R0:W-:Y:S01]  /*5050*/  STG.E.U16 desc[UR36][R8.64], R0 ;  /* 0x0000000008007986 */ /* 0x0001e2000c101524 */
[----:B------:R-:W-:Y:S05]  /*5060*/  BRA `(.L_x_25325) ;  /* 0x0000000800d07947 */ /* 0x000fea0003800000 */
.L_x_25328:
        /* <DEDUP_REMOVED lines=11> */
.L_x_25331:
[----:B------:R-:W-:-:S06]  /*5120*/  LOP3.LUT R18, R18, 0xff, RZ, 0xc0, !PT ;  /* 0x000000ff12127812 */ /* 0x000fcc00078ec0ff */
[----:B------:R-:W0:Y:S02]  /*5130*/  I2F.U16 R18, R18 ;  /* 0x0000001200127306 */ /* 0x000e240000101000 */
[----:B0-----:R-:W-:-:S04]  /*5140*/  F2FP.F16.F32.PACK_AB R3, RZ, R18 ;  /* 0x00000012ff03723e */ /* 0x001fc800000000ff */
[----:B------:R-:W-:-:S05]  /*5150*/  PRMT R3, R3, 0x5410, RZ ;  /* 0x0000541003037816 */ /* 0x000fca00000000ff */
[----:B------:R0:W-:Y:S01]  /*5160*/  STG.E desc[UR36][R8.64], R3 ;  /* 0x0000000308007986 */ /* 0x0001e2000c101924 */
[----:B------:R-:W-:Y:S05]  /*5170*/  BRA `(.L_x_25325) ;  /* 0x00000008008c7947 */ /* 0x000fea0003800000 */
.L_x_25330:
[----:B------:R-:W-:-:S06]  /*5180*/  LOP3.LUT R4, R18, 0xff, RZ, 0xc0, !PT ;  /* 0x000000ff12047812 */ /* 0x000fcc00078ec0ff */
[----:B------:R-:W0:Y:S02]  /*5190*/  I2F.F64.U16 R4, R4 ;  /* 0x0000000400047312 */ /* 0x000e240000101800 */
[----:B0-----:R0:W-:Y:S01]  /*51a0*/  STG.E.64 desc[UR36][R8.64], R4 ;  /* 0x0000000408007986 */ /* 0x0011e2000c101b24 */
[----:B------:R-:W-:Y:S05]  /*51b0*/  BRA `(.L_x_25325) ;  /* 0x00000008007c7947 */ /* 0x000fea0003800000 */
.L_x_25320:
        /* <DEDUP_REMOVED lines=13> */
.L_x_25335:
        /* <DEDUP_REMOVED lines=17> */
.L_x_25338:
[----:B------:R-:W-:-:S07]  /*53a0*/  PRMT R4, R0, 0x7610, R4 ;  /* 0x0000761000047816 */ /* 0x000fce0000000004 */
.L_x_25337:
[----:B------:R-:W-:Y:S05]  /*53b0*/  BSYNC.RECONVERGENT B0 ;  /* 0x0000000000007941 */ /* 0x000fea0003800200 */
.L_x_25336:
[----:B------:R0:W-:Y:S01]  /*53c0*/  STG.E.U8 desc[UR36][R8.64], R4 ;  /* 0x0000000408007986 */ /* 0x0001e2000c101124 */
[----:B------:R-:W-:Y:S05]  /*53d0*/  BRA `(.L_x_25325) ;  /* 0x0000000400f47947 */ /* 0x000fea0003800000 */
.L_x_25334:
        /* <DEDUP_REMOVED lines=17> */
.L_x_25341:
[----:B------:R-:W-:-:S07]  /*54f0*/  PRMT R4, R0, 0x7610, R4 ;  /* 0x0000761000047816 */ /* 0x000fce0000000004 */
.L_x_25340:
[----:B------:R-:W-:Y:S05]  /*5500*/  BSYNC.RECONVERGENT B0 ;  /* 0x0000000000007941 */ /* 0x000fea0003800200 */
.L_x_25339:
[----:B------:R0:W-:Y:S01]  /*5510*/  STG.E.U8 desc[UR36][R8.64], R4 ;  /* 0x0000000408007986 */ /* 0x0001e2000c101124 */
[----:B------:R-:W-:Y:S05]  /*5520*/  BRA `(.L_x_25325) ;  /* 0x0000000400a07947 */ /* 0x000fea0003800000 */
.L_x_25333:
        /* <DEDUP_REMOVED lines=22> */
.L_x_25343:
[----:B------:R-:W-:Y:S01]  /*5690*/  LOP3.LUT R4, R18, 0xff, RZ, 0xc0, !PT ;  /* 0x000000ff12047812 */ /* 0x000fe200078ec0ff */
[----:B------:R-:W-:-:S05]  /*56a0*/  IMAD.MOV.U32 R5, RZ, RZ, RZ ;  /* 0x000000ffff057224 */ /* 0x000fca00078e00ff */
[----:B------:R0:W-:Y:S01]  /*56b0*/  STG.E.64 desc[UR36][R8.64], R4 ;  /* 0x0000000408007986 */ /* 0x0001e2000c101b24 */
[----:B------:R-:W-:Y:S05]  /*56c0*/  BRA `(.L_x_25325) ;  /* 0x0000000400387947 */ /* 0x000fea0003800000 */
.L_x_25342:
[----:B------:R-:W-:-:S05]  /*56d0*/  LOP3.LUT R3, R18, 0xff, RZ, 0xc0, !PT ;  /* 0x000000ff12037812 */ /* 0x000fca00078ec0ff */
[----:B------:R0:W-:Y:S01]  /*56e0*/  STG.E desc[UR36][R8.64], R3 ;  /* 0x0000000308007986 */ /* 0x0001e2000c101924 */
[----:B------:R-:W-:Y:S05]  /*56f0*/  BRA `(.L_x_25325) ;  /* 0x00000004002c7947 */ /* 0x000fea0003800000 */
.L_x_25332:
        /* <DEDUP_REMOVED lines=10> */
.L_x_25345:
[----:B------:R-:W-:Y:S02]  /*57a0*/  LOP3.LUT R4, R18, 0xff, RZ, 0xc0, !PT ;  /* 0x000000ff12047812 */ /* 0x000fe400078ec0ff */
[----:B--234-:R-:W-:-:S04]  /*57b0*/  CS2R R6, SRZ ;  /* 0x0000000000067805 */ /* 0x01cfc8000001ff00 */
[----:B------:R-:W0:Y:S02]  /*57c0*/  I2F.F64.U16 R4, R4 ;  /* 0x0000000400047312 */ /* 0x000e240000101800 */
[----:B0-----:R0:W-:Y:S01]  /*57d0*/  STG.E.128 desc[UR36][R8.64], R4 ;  /* 0x0000000408007986 */ /* 0x0011e2000c101d24 */
[----:B------:R-:W-:Y:S05]  /*57e0*/  BRA `(.L_x_25325) ;  /* 0x0000000000f07947 */ /* 0x000fea0003800000 */
.L_x_25344:
[----:B------:R-:W-:-:S13]  /*57f0*/  ISETP.NE.AND P0, PT, R0, 0xf, PT ;  /* 0x0000000f0000780c */ /* 0x000fda0003f05270 */
[----:B------:R-:W-:Y:S05]  /*5800*/  @!P0 BRA `(.L_x_25346) ;  /* 0x0000000000d88947 */ /* 0x000fea0003800000 */
[----:B------:R-:W-:-:S13]  /*5810*/  ISETP.NE.AND P0, PT, R0, 0x17, PT ;  /* 0x000000170000780c */ /* 0x000fda0003f05270 */
[----:B------:R-:W-:Y:S05]  /*5820*/  @!P0 BRA `(.L_x_25347) ;  /* 0x0000000000888947 */ /* 0x000fea0003800000 */
[----:B------:R-:W-:-:S13]  /*5830*/  ISETP.NE.AND P0, PT, R0, 0x18, PT ;  /* 0x000000180000780c */ /* 0x000fda0003f05270 */
[----:B------:R-:W-:Y:S05]  /*5840*/  @!P0 BRA `(.L_x_25348) ;  /* 0x0000000000448947 */ /* 0x000fea0003800000 */
.L_x_25324:
        /* <DEDUP_REMOVED lines=16> */
.L_x_25349:
[----:B------:R-:W-:Y:S05]  /*5950*/  BRA `(.L_x_25325) ;  /* 0x0000000000947947 */ /* 0x000fea0003800000 */
.L_x_25348:
        /* <DEDUP_REMOVED lines=12> */
.L_x_25351:
[----:B------:R-:W-:Y:S05]  /*5a20*/  BSYNC.RECONVERGENT B0 ;  /* 0x0000000000007941 */ /* 0x000fea0003800200 */
.L_x_25350:
[----:B------:R1:W-:Y:S01]  /*5a30*/  STG.E.U8 desc[UR36][R8.64], R3 ;  /* 0x0000000308007986 */ /* 0x0003e2000c101124 */
[----:B------:R-:W-:Y:S05]  /*5a40*/  BRA `(.L_x_25325) ;  /* 0x0000000000587947 */ /* 0x000fea0003800000 */
.L_x_25347:
        /* <DEDUP_REMOVED lines=13> */
.L_x_25352:
[----:B------:R-:W-:Y:S01]  /*5b20*/  IMAD.MOV.U32 R3, RZ, RZ, 0x7f ;  /* 0x0000007fff037424 */ /* 0x000fe200078e00ff */
[----:B------:R-:W-:-:S04]  /*5b30*/  ISETP.GT.U32.AND P0, PT, R5, 0x7f800000, PT ;  /* 0x7f8000000500780c */ /* 0x000fc80003f04070 */
[----:B------:R-:W-:-:S05]  /*5b40*/  SEL R3, R3, 0x7c, P0 ;  /* 0x0000007c03037807 */ /* 0x000fca0000000000 */
[----:B------:R0:W-:Y:S01]  /*5b50*/  STG.E.U8 desc[UR36][R8.64], R3 ;  /* 0x0000000308007986 */ /* 0x0001e2000c101124 */
[----:B------:R-:W-:Y:S05]  /*5b60*/  BRA `(.L_x_25325) ;  /* 0x0000000000107947 */ /* 0x000fea0003800000 */
.L_x_25346:
[----:B------:R-:W-:-:S04]  /*5b70*/  LOP3.LUT R18, R18, 0xff, RZ, 0xc0, !PT ;  /* 0x000000ff12127812 */ /* 0x000fc800078ec0ff */
[----:B------:R-:W0:Y:S02]  /*5b80*/  I2F.U16 R0, R18 ;  /* 0x0000001200007306 */ /* 0x000e240000101000 */
[----:B0-----:R-:W-:-:S05]  /*5b90*/  F2FP.BF16.F32.PACK_AB R0, RZ, R0 ;  /* 0x00000000ff00723e */ /* 0x001fca00000010ff */
[----:B------:R0:W-:Y:S02]  /*5ba0*/  STG.E.U16 desc[UR36][R8.64], R0 ;  /* 0x0000000008007986 */ /* 0x0001e4000c101524 */
.L_x_25325:
[----:B------:R-:W-:Y:S05]  /*5bb0*/  BSYNC.RECONVERGENT B6 ;  /* 0x0000000000067941 */ /* 0x000fea0003800200 */
.L_x_25319:
[----:B------:R-:W-:-:S07]  /*5bc0*/  VIADD R2, R2, 0x80 ;  /* 0x0000008002027836 */ /* 0x000fce0000000000 */
.L_x_25282:
[----:B------:R-:W-:-:S13]  /*5bd0*/  ISETP.GE.AND P0, PT, R2, R22, PT ;  /* 0x000000160200720c */ /* 0x000fda0003f06270 */
[----:B------:R-:W-:Y:S05]  /*5be0*/  @P0 BREAK.RELIABLE B7 ;  /* 0x0000000000070942 */ /* 0x000fea0003800100 */
[----:B------:R-:W-:Y:S05]  /*5bf0*/  @P0 BRA `(.L_x_25318) ;  /* 0x0000000c00b40947 */ /* 0x000fea0003800000 */
[----:B------:R-:W-:Y:S05]  /*5c00*/  BSYNC.RELIABLE B7 ;  /* 0x0000000000077941 */ /* 0x000fea0003800100 */
.L_x_25281:
        /* <DEDUP_REMOVED lines=21> */
.L_x_25357:
[----:B------:R0:W-:Y:S01]  /*5d60*/  STG.E.U8 desc[UR36][R8.64], R17 ;  /* 0x0000001108007986 */ /* 0x0001e2000c101124 */
[----:B------:R-:W-:Y:S05]  /*5d70*/  BRA `(.L_x_25359) ;  /* 0x0000000c004c7947 */ /* 0x000fea0003800000 */
.L_x_25356:
        /* <DEDUP_REMOVED lines=10> */
.L_x_25361:
[----:B------:R-:W-:-:S05]  /*5e20*/  LOP3.LUT R17, R17, 0xff, RZ, 0xc0, !PT ;  /* 0x000000ff11117812 */ /* 0x000fca00078ec0ff */
[----:B------:R0:W-:Y:S01]  /*5e30*/  STG.E desc[UR36][R8.64], R17 ;  /* 0x0000001108007986 */ /* 0x0001e2000c101924 */
[----:B------:R-:W-:Y:S05]  /*5e40*/  BRA `(.L_x_25359) ;  /* 0x0000000c00187947 */ /* 0x000fea0003800000 */
.L_x_25360:
[----:B------:R-:W-:-:S05]  /*5e50*/  LOP3.LUT R17, R17, 0xff, RZ, 0xc0, !PT ;  /* 0x000000ff11117812 */ /* 0x000fca00078ec0ff */
[----:B------:R0:W-:Y:S01]  /*5e60*/  STG.E.U16 desc[UR36][R8.64], R17 ;  /* 0x0000001108007986 */ /* 0x0001e2000c101524 */
[----:B------:R-:W-:Y:S05]  /*5e70*/  BRA `(.L_x_25359) ;  /* 0x0000000c000c7947 */ /* 0x000fea0003800000 */
.L_x_25355:
        /* <DEDUP_REMOVED lines=10> */
.L_x_25363:
[----:B------:R-:W-:-:S04]  /*5f20*/  LOP3.LUT R17, R17, 0xff, RZ, 0xc0, !PT ;  /* 0x000000ff11117812 */ /* 0x000fc800078ec0ff */
[----:B------:R-:W0:Y:S02]  /*5f30*/  I2F.U16 R0, R17 ;  /* 0x0000001100007306 */ /* 0x000e240000101000 */
[----:B0-----:R-:W-:-:S05]  /*5f40*/  F2FP.F16.F32.PACK_AB R0, RZ, R0 ;  /* 0x00000000ff00723e */ /* 0x001fca00000000ff */
[----:B------:R0:W-:Y:S01]  /*5f50*/  STG.E.U16 desc[UR36][R8.64], R0 ;  /* 0x0000000008007986 */ /* 0x0001e2000c101524 */
[----:B------:R-:W-:Y:S05]  /*5f60*/  BRA `(.L_x_25359) ;  /* 0x0000000800d07947 */ /* 0x000fea0003800000 */
.L_x_25362:
        /* <DEDUP_REMOVED lines=11> */
.L_x_25365:
[----:B------:R-:W-:-:S06]  /*6020*/  LOP3.LUT R17, R17, 0xff, RZ, 0xc0, !PT ;  /* 0x000000ff11117812 */ /* 0x000fcc00078ec0ff */
[----:B------:R-:W0:Y:S02]  /*6030*/  I2F.U16 R17, R17 ;  /* 0x0000001100117306 */ /* 0x000e240000101000 */
[----:B0-----:R-:W-:-:S04]  /*6040*/  F2FP.F16.F32.PACK_AB R3, RZ, R17 ;  /* 0x00000011ff03723e */ /* 0x001fc800000000ff */
[----:B------:R-:W-:-:S05]  /*6050*/  PRMT R3, R3, 0x5410, RZ ;  /* 0x0000541003037816 */ /* 0x000fca00000000ff */
[----:B------:R0:W-:Y:S01]  /*6060*/  STG.E desc[UR36][R8.64], R3 ;  /* 0x0000000308007986 */ /* 0x0001e2000c101924 */
[----:B------:R-:W-:Y:S05]  /*6070*/  BRA `(.L_x_25359) ;  /* 0x00000008008c7947 */ /* 0x000fea0003800000 */
.L_x_25364:
[----:B------:R-:W-:-:S06]  /*6080*/  LOP3.LUT R4, R17, 0xff, RZ, 0xc0, !PT ;  /* 0x000000ff11047812 */ /* 0x000fcc00078ec0ff */
[----:B------:R-:W0:Y:S02]  /*6090*/  I2F.F64.U16 R4, R4 ;  /* 0x0000000400047312 */ /* 0x000e240000101800 */
[----:B0-----:R0:W-:Y:S01]  /*60a0*/  STG.E.64 desc[UR36][R8.64], R4 ;  /* 0x0000000408007986 */ /* 0x0011e2000c101b24 */
[----:B------:R-:W-:Y:S05]  /*60b0*/  BRA `(.L_x_25359) ;  /* 0x00000008007c7947 */ /* 0x000fea0003800000 */
.L_x_25354:
        /* <DEDUP_REMOVED lines=13> */
.L_x_25369:
        /* <DEDUP_REMOVED lines=17> */
.L_x_25372:
[----:B------:R-:W-:-:S07]  /*62a0*/  PRMT R4, R0, 0x7610, R4 ;  /* 0x0000761000047816 */ /* 0x000fce0000000004 */
.L_x_25371:
[----:B------:R-:W-:Y:S05]  /*62b0*/  BSYNC.RECONVERGENT B0 ;  /* 0x0000000000007941 */ /* 0x000fea0003800200 */
.L_x_25370:
[----:B------:R0:W-:Y:S01]  /*62c0*/  STG.E.U8 desc[UR36][R8.64], R4 ;  /* 0x0000000408007986 */ /* 0x0001e2000c101124 */
[----:B------:R-:W-:Y:S05]  /*62d0*/  BRA `(.L_x_25359) ;  /* 0x0000000400f47947 */ /* 0x000fea0003800000 */
.L_x_25368:
        /* <DEDUP_REMOVED lines=17> */
.L_x_25375:
[----:B------:R-:W-:-:S07]  /*63f0*/  PRMT R4, R0, 0x7610, R4 ;  /* 0x0000761000047816 */ /* 0x000fce0000000004 */
.L_x_25374:
[----:B------:R-:W-:Y:S05]  /*6400*/  BSYNC.RECONVERGENT B0 ;  /* 0x0000000000007941 */ /* 0x000fea0003800200 */
.L_x_25373:
[----:B------:R0:W-:Y:S01]  /*6410*/  STG.E.U8 desc[UR36][R8.64], R4 ;  /* 0x0000000408007986 */ /* 0x0001e2000c101124 */
[----:B------:R-:W-:Y:S05]  /*6420*/  BRA `(.L_x_25359) ;  /* 0x0000000400a07947 */ /* 0x000fea0003800000 */
.L_x_25367:
        /* <DEDUP_REMOVED lines=22> */
.L_x_25377:
[----:B------:R-:W-:Y:S01]  /*6590*/  LOP3.LUT R4, R17, 0xff, RZ, 0xc0, !PT ;  /* 0x000000ff11047812 */ /* 0x000fe200078ec0ff */
[----:B------:R-:W-:-:S05]  /*65a0*/  IMAD.MOV.U32 R5, RZ, RZ, RZ ;  /* 0x000000ffff057224 */ /* 0x000fca00078e00ff */
[----:B------:R0:W-:Y:S01]  /*65b0*/  STG.E.64 desc[UR36][R8.64], R4 ;  /* 0x0000000408007986 */ /* 0x0001e2000c101b24 */
[----:B------:R-:W-:Y:S05]  /*65c0*/  BRA `(.L_x_25359) ;  /* 0x0000000400387947 */ /* 0x000fea0003800000 */
.L_x_25376:
[----:B------:R-:W-:-:S05]  /*65d0*/  LOP3.LUT R17, R17, 0xff, RZ, 0xc0, !PT ;  /* 0x000000ff11117812 */ /* 0x000fca00078ec0ff */
[----:B------:R0:W-:Y:S01]  /*65e0*/  STG.E desc[UR36][R8.64], R17 ;  /* 0x0000001108007986 */ /* 0x0001e2000c101924 */
[----:B------:R-:W-:Y:S05]  /*65f0*/  BRA `(.L_x_25359) ;  /* 0x00000004002c7947 */ /* 0x000fea0003800000 */
.L_x_25366:
        /* <DEDUP_REMOVED lines=10> */
.L_x_25379:
[----:B------:R-:W-:Y:S02]  /*66a0*/  LOP3.LUT R4, R17, 0xff, RZ, 0xc0, !PT ;  /* 0x000000ff11047812 */ /* 0x000fe400078ec0ff */
[----:B--234-:R-:W-:-:S04]  /*66b0*/  CS2R R6, SRZ ;  /* 0x0000000000067805 */ /* 0x01cfc8000001ff00 */
[----:B------:R-:W0:Y:S02]  /*66c0*/  I2F.F64.U16 R4, R4 ;  /* 0x0000000400047312 */ /* 0x000e240000101800 */
[----:B0-----:R0:W-:Y:S01]  /*66d0*/  STG.E.128 desc[UR36][R8.64], R4 ;  /* 0x0000000408007986 */ /* 0x0011e2000c101d24 */
[----:B------:R-:W-:Y:S05]  /*66e0*/  BRA `(.L_x_25359) ;  /* 0x0000000000f07947 */ /* 0x000fea0003800000 */
.L_x_25378:
[----:B------:R-:W-:-:S13]  /*66f0*/  ISETP.NE.AND P0, PT, R0, 0xf, PT ;  /* 0x0000000f0000780c */ /* 0x000fda0003f05270 */
[----:B------:R-:W-:Y:S05]  /*6700*/  @!P0 BRA `(.L_x_25380) ;  /* 0x0000000000d88947 */ /* 0x000fea0003800000 */
[----:B------:R-:W-:-:S13]  /*6710*/  ISETP.NE.AND P0, PT, R0, 0x17, PT ;  /* 0x000000170000780c */ /* 0x000fda0003f05270 */
[----:B------:R-:W-:Y:S05]  /*6720*/  @!P0 BRA `(.L_x_25381) ;  /* 0x0000000000888947 */ /* 0x000fea0003800000 */
[----:B------:R-:W-:-:S13]  /*6730*/  ISETP.NE.AND P0, PT, R0, 0x18, PT ;  /* 0x000000180000780c */ /* 0x000fda0003f05270 */
[----:B------:R-:W-:Y:S05]  /*6740*/  @!P0 BRA `(.L_x_25382) ;  /* 0x0000000000448947 */ /* 0x000fea0003800000 */
.L_x_25358:
        /* <DEDUP_REMOVED lines=16> */
.L_x_25383:
[----:B------:R-:W-:Y:S05]  /*6850*/  BRA `(.L_x_25359) ;  /* 0x0000000000947947 */ /* 0x000fea0003800000 */
.L_x_25382:
        /* <DEDUP_REMOVED lines=12> */
.L_x_25385:
[----:B------:R-:W-:Y:S05]  /*6920*/  BSYNC.RECONVERGENT B0 ;  /* 0x0000000000007941 */ /* 0x000fea0003800200 */
.L_x_25384:
[----:B------:R1:W-:Y:S01]  /*6930*/  STG.E.U8 desc[UR36][R8.64], R3 ;  /* 0x0000000308007986 */ /* 0x0003e2000c101124 */
[----:B------:R-:W-:Y:S05]  /*6940*/  BRA `(.L_x_25359) ;  /* 0x0000000000587947 */ /* 0x000fea0003800000 */
.L_x_25381:
        /* <DEDUP_REMOVED lines=13> */
.L_x_25386:
[----:B------:R-:W-:Y:S01]  /*6a20*/  IMAD.MOV.U32 R3, RZ, RZ, 0x7f ;  /* 0x0000007fff037424 */ /* 0x000fe200078e00ff */
[----:B------:R-:W-:-:S04]  /*6a30*/  ISETP.GT.U32.AND P0, PT, R17, 0x7f800000, PT ;  /* 0x7f8000001100780c */ /* 0x000fc80003f04070 */
[----:B------:R-:W-:-:S05]  /*6a40*/  SEL R3, R3, 0x7c, P0 ;  /* 0x0000007c03037807 */ /* 0x000fca0000000000 */
[----:B------:R0:W-:Y:S01]  /*6a50*/  STG.E.U8 desc[UR36][R8.64], R3 ;  /* 0x0000000308007986 */ /* 0x0001e2000c101124 */
[----:B------:R-:W-:Y:S05]  /*6a60*/  BRA `(.L_x_25359) ;  /* 0x0000000000107947 */ /* 0x000fea0003800000 */
.L_x_25380:
[----:B------:R-:W-:-:S04]  /*6a70*/  LOP3.LUT R17, R17, 0xff, RZ, 0xc0, !PT ;  /* 0x000000ff11117812 */ /* 0x000fc800078ec0ff */
[----:B------:R-:W0:Y:S02]  /*6a80*/  I2F.U16 R0, R17 ;  /* 0x0000001100007306 */ /* 0x000e240000101000 */
[----:B0-----:R-:W-:-:S05]  /*6a90*/  F2FP.BF16.F32.PACK_AB R0, RZ, R0 ;  /* 0x00000000ff00723e */ /* 0x001fca00000010ff */
[----:B------:R0:W-:Y:S02]  /*6aa0*/  STG.E.U16 desc[UR36][R8.64], R0 ;  /* 0x0000000008007986 */ /* 0x0001e4000c101524 */
.L_x_25359:
[----:B------:R-:W-:Y:S05]  /*6ab0*/  BSYNC.RECONVERGENT B6 ;  /* 0x0000000000067941 */ /* 0x000fea0003800200 */
.L_x_25353:
[----:B------:R-:W-:-:S07]  /*6ac0*/  VIADD R2, R2, 0x80 ;  /* 0x0000008002027836 */ /* 0x000fce0000000000 */
.L_x_25318:
[----:B------:R-:W-:Y:S05]  /*6ad0*/  BSYNC.RECONVERGENT B8 ;  /* 0x0000000000087941 */ /* 0x000fea0003800200 */
.L_x_25280:
        /* <DEDUP_REMOVED lines=21> */
.L_x_25390:
[----:B------:R-:W-:Y:S01]  /*6c30*/  STG.E.U8 desc[UR36][R2.64], R16 ;  /* 0x0000001002007986 */ /* 0x000fe2000c101124 */
[----:B------:R-:W-:Y:S05]  /*6c40*/  EXIT ;  /* 0x000000000000794d */ /* 0x000fea0003800000 */
.L_x_25389:
        /* <DEDUP_REMOVED lines=10> */
.L_x_25393:
[----:B------:R-:W-:-:S05]  /*6cf0*/  LOP3.LUT R5, R16, 0xff, RZ, 0xc0, !PT ;  /* 0x000000ff10057812 */ /* 0x000fca00078ec0ff */
[----:B------:R-:W-:Y:S01]  /*6d00*/  STG.E desc[UR36][R2.64], R5 ;  /* 0x0000000502007986 */ /* 0x000fe2000c101924 */
[----:B------:R-:W-:Y:S05]  /*6d10*/  EXIT ;  /* 0x000000000000794d */ /* 0x000fea0003800000 */
.L_x_25392:
[----:B------:R-:W-:-:S05]  /*6d20*/  LOP3.LUT R5, R16, 0xff, RZ, 0xc0, !PT ;  /* 0x000000ff10057812 */ /* 0x000fca00078ec0ff */
[----:B------:R-:W-:Y:S01]  /*6d30*/  STG.E.U16 desc[UR36][R2.64], R5 ;  /* 0x0000000502007986 */ /* 0x000fe2000c101524 */
[----:B------:R-:W-:Y:S05]  /*6d40*/  EXIT ;  /* 0x000000000000794d */ /* 0x000fea0003800000 */
.L_x_25388:
        /* <DEDUP_REMOVED lines=10> */
.L_x_25395:
[----:B------:R-:W-:-:S04]  /*6df0*/  LOP3.LUT R16, R16, 0xff, RZ, 0xc0, !PT ;  /* 0x000000ff10107812 */ /* 0x000fc800078ec0ff */
[----:B------:R-:W0:Y:S02]  /*6e00*/  I2F.U16 R0, R16 ;  /* 0x0000001000007306 */ /* 0x000e240000101000 */
[----:B0-----:R-:W-:-:S05]  /*6e10*/  F2FP.F16.F32.PACK_AB R0, RZ, R0 ;  /* 0x00000000ff00723e */ /* 0x001fca00000000ff */
[----:B------:R-:W-:Y:S01]  /*6e20*/  STG.E.U16 desc[UR36][R2.64], R0 ;  /* 0x0000000002007986 */ /* 0x000fe2000c101524 */
[----:B------:R-:W-:Y:S05]  /*6e30*/  EXIT ;  /* 0x000000000000794d */ /* 0x000fea0003800000 */
.L_x_25394:
        /* <DEDUP_REMOVED lines=11> */
.L_x_25397:
[----:B------:R-:W-:-:S06]  /*6ef0*/  LOP3.LUT R16, R16, 0xff, RZ, 0xc0, !PT ;  /* 0x000000ff10107812 */ /* 0x000fcc00078ec0ff */
[----:B------:R-:W0:Y:S02]  /*6f00*/  I2F.U16 R16, R16 ;  /* 0x0000001000107306 */ /* 0x000e240000101000 */
[----:B0-----:R-:W-:-:S04]  /*6f10*/  F2FP.F16.F32.PACK_AB R5, RZ, R16 ;  /* 0x00000010ff05723e */ /* 0x001fc800000000ff */
[----:B------:R-:W-:-:S05]  /*6f20*/  PRMT R5, R5, 0x5410, RZ ;  /* 0x0000541005057816 */ /* 0x000fca00000000ff */
[----:B------:R-:W-:Y:S01]  /*6f30*/  STG.E desc[UR36][R2.64], R5 ;  /* 0x0000000502007986 */ /* 0x000fe2000c101924 */
[----:B------:R-:W-:Y:S05]  /*6f40*/  EXIT ;  /* 0x000000000000794d */ /* 0x000fea0003800000 */
.L_x_25396:
[----:B------:R-:W-:-:S06]  /*6f50*/  LOP3.LUT R4, R16, 0xff, RZ, 0xc0, !PT ;  /* 0x000000ff10047812 */ /* 0x000fcc00078ec0ff */
[----:B------:R-:W0:Y:S02]  /*6f60*/  I2F.F64.U16 R4, R4 ;  /* 0x0000000400047312 */ /* 0x000e240000101800 */
[----:B0-----:R-:W-:Y:S01]  /*6f70*/  STG.E.64 desc[UR36][R2.64], R4 ;  /* 0x0000000402007986 */ /* 0x001fe2000c101b24 */
[----:B------:R-:W-:Y:S05]  /*6f80*/  EXIT ;  /* 0x000000000000794d */ /* 0x000fea0003800000 */
.L_x_25387:
        /* <DEDUP_REMOVED lines=13> */
.L_x_25401:
        /* <DEDUP_REMOVED lines=18> */
.L_x_25403:
[----:B------:R-:W-:Y:S05]  /*7180*/  BSYNC.RECONVERGENT B0 ;  /* 0x0000000000007941 */ /* 0x000fea0003800200 */
.L_x_25402:
[----:B------:R-:W-:Y:S01]  /*7190*/  STG.E.U8 desc[UR36][R2.64], R0 ;  /* 0x0000000002007986 */ /* 0x000fe2000c101124 */
[----:B------:R-:W-:Y:S05]  /*71a0*/  EXIT ;  /* 0x000000000000794d */ /* 0x000fea0003800000 */
.L_x_25400:
        /* <DEDUP_REMOVED lines=18> */
.L_x_25405:
[----:B------:R-:W-:Y:S05]  /*72d0*/  BSYNC.RECONVERGENT B0 ;  /* 0x0000000000007941 */ /* 0x000fea0003800200 */
.L_x_25404:
[----:B------:R-:W-:Y:S01]  /*72e0*/  STG.E.U8 desc[UR36][R2.64], R0 ;  /* 0x0000000002007986 */ /* 0x000fe2000c101124 */
[----:B------:R-:W-:Y:S05]  /*72f0*/  EXIT ;  /* 0x000000000000794d */ /* 0x000fea0003800000 */
.L_x_25399:
        /* <DEDUP_REMOVED lines=22> */
.L_x_25407:
[----:B------:R-:W-:Y:S01]  /*7460*/  LOP3.LUT R16, R16, 0xff, RZ, 0xc0, !PT ;  /* 0x000000ff10107812 */ /* 0x000fe200078ec0ff */
[----:B------:R-:W-:-:S05]  /*7470*/  IMAD.MOV.U32 R17, RZ, RZ, RZ ;  /* 0x000000ffff117224 */ /* 0x000fca00078e00ff */
[----:B------:R-:W-:Y:S01]  /*7480*/  STG.E.64 desc[UR36][R2.64], R16 ;  /* 0x0000001002007986 */ /* 0x000fe2000c101b24 */
[----:B------:R-:W-:Y:S05]  /*7490*/  EXIT ;  /* 0x000000000000794d */ /* 0x000fea0003800000 */
.L_x_25406:
[----:B------:R-:W-:-:S05]  /*74a0*/  LOP3.LUT R5, R16, 0xff, RZ, 0xc0, !PT ;  /* 0x000000ff10057812 */ /* 0x000fca00078ec0ff */
[----:B------:R-:W-:Y:S01]  /*74b0*/  STG.E desc[UR36][R2.64], R5 ;  /* 0x0000000502007986 */ /* 0x000fe2000c101924 */
[----:B------:R-:W-:Y:S05]  /*74c0*/  EXIT ;  /* 0x000000000000794d */ /* 0x000fea0003800000 */
.L_x_25398:
        /* <DEDUP_REMOVED lines=10> */
.L_x_25409:
[----:B------:R-:W-:Y:S02]  /*7570*/  LOP3.LUT R4, R16, 0xff, RZ, 0xc0, !PT ;  /* 0x000000ff10047812 */ /* 0x000fe400078ec0ff */
[----:B--234-:R-:W-:-:S04]  /*7580*/  CS2R R6, SRZ ;  /* 0x0000000000067805 */ /* 0x01cfc8000001ff00 */
[----:B------:R-:W0:Y:S02]  /*7590*/  I2F.F64.U16 R4, R4 ;  /* 0x0000000400047312 */ /* 0x000e240000101800 */
[----:B0-----:R-:W-:Y:S01]  /*75a0*/  STG.E.128 desc[UR36][R2.64], R4 ;  /* 0x0000000402007986 */ /* 0x001fe2000c101d24 */
[----:B------:R-:W-:Y:S05]  /*75b0*/  EXIT ;  /* 0x000000000000794d */ /* 0x000fea0003800000 */
.L_x_25408:
[----:B------:R-:W-:-:S13]  /*75c0*/  ISETP.NE.AND P0, PT, R0, 0xf, PT ;  /* 0x0000000f0000780c */ /* 0x000fda0003f05270 */
[----:B------:R-:W-:Y:S05]  /*75d0*/  @!P0 BRA `(.L_x_25410) ;  /* 0x0000000000dc8947 */ /* 0x000fea0003800000 */
[----:B------:R-:W-:-:S13]  /*75e0*/  ISETP.NE.AND P0, PT, R0, 0x17, PT ;  /* 0x000000170000780c */ /* 0x000fda0003f05270 */
[----:B------:R-:W-:Y:S05]  /*75f0*/  @!P0 BRA `(.L_x_25411) ;  /* 0x0000000000888947 */ /* 0x000fea0003800000 */
[----:B------:R-:W-:-:S13]  /*7600*/  ISETP.NE.AND P0, PT, R0, 0x18, PT ;  /* 0x000000180000780c */ /* 0x000fda0003f05270 */
[----:B------:R-:W-:Y:S05]  /*7610*/  @!P0 BRA `(.L_x_25412) ;  /* 0x0000000000448947 */ /* 0x000fea0003800000 */
.L_x_25391:
        /* <DEDUP_REMOVED lines=16> */
.L_x_25413:
[----:B------:R-:W-:Y:S05]  /*7720*/  EXIT ;  /* 0x000000000000794d */ /* 0x000fea0003800000 */
.L_x_25412:
        /* <DEDUP_REMOVED lines=12> */
.L_x_25415:
[----:B------:R-:W-:Y:S05]  /*77f0*/  BSYNC.RECONVERGENT B0 ;  /* 0x0000000000007941 */ /* 0x000fea0003800200 */
.L_x_25414:
[----:B------:R-:W-:Y:S01]  /*7800*/  STG.E.U8 desc[UR36][R2.64], R5 ;  /* 0x0000000502007986 */ /* 0x000fe2000c101124 */
[----:B------:R-:W-:Y:S05]  /*7810*/  EXIT ;  /* 0x000000000000794d */ /* 0x000fea0003800000 */
.L_x_25411:
        /* <DEDUP_REMOVED lines=14> */
.L_x_25416:
[----:B------:R-:W-:Y:S01]  /*7900*/  IMAD.MOV.U32 R5, RZ, RZ, 0x7f ;  /* 0x0000007fff057424 */ /* 0x000fe200078e00ff */
[----:B------:R-:W-:-:S04]  /*7910*/  ISETP.GT.U32.AND P0, PT, R7, 0x7f800000, PT ;  /* 0x7f8000000700780c */ /* 0x000fc80003f04070 */
[----:B------:R-:W-:-:S05]  /*7920*/  SEL R5, R5, 0x7c, P0 ;  /* 0x0000007c05057807 */ /* 0x000fca0000000000 */
[----:B------:R-:W-:Y:S01]  /*7930*/  STG.E.U8 desc[UR36][R2.64], R5 ;  /* 0x0000000502007986 */ /* 0x000fe2000c101124 */
[----:B------:R-:W-:Y:S05]  /*7940*/  EXIT ;  /* 0x000000000000794d */ /* 0x000fea0003800000 */
.L_x_25410:
[----:B------:R-:W-:-:S04]  /*7950*/  LOP3.LUT R16, R16, 0xff, RZ, 0xc0, !PT ;  /* 0x000000ff10107812 */ /* 0x000fc800078ec0ff */
[----:B------:R-:W0:Y:S02]  /*7960*/  I2F.U16 R0, R16 ;  /* 0x0000001000007306 */ /* 0x000e240000101000 */
[----:B0-----:R-:W-:-:S05]  /*7970*/  F2FP.BF16.F32.PACK_AB R0, RZ, R0 ;  /* 0x00000000ff00723e */ /* 0x001fca00000010ff */
[----:B------:R-:W-:Y:S01]  /*7980*/  STG.E.U16 desc[UR36][R2.64], R0 ;  /* 0x0000000002007986 */ /* 0x000fe2000c101524 */
[----:B------:R-:W-:Y:S05]  /*7990*/  EXIT ;  /* 0x000000000000794d */ /* 0x000fea0003800000 */
.L_x_25417:
        /* <DEDUP_REMOVED lines=14> */
.L_x_68665:


//--------------------- .text._ZN2at6native18elementwise_kernelILi128ELi4EZNS0_22gpu_kernel_impl_nocastIZNS0_50_GLOBAL__N__2680c7bb_12_PowKernel_cu_7dd49032_300329pow_tensor_scalar_kernel_implIhhEEvRNS_18TensorIteratorBaseET0_EUlhE_EEvS6_RKT_EUliE_EEviT1_ --------------------------
	.section	.text._ZN2at6native18elementwise_kernelILi128ELi4EZNS0_22gpu_kernel_impl_nocastIZNS0_50_GLOBAL__N__2680c7bb_12_PowKernel_cu_7dd49032_300329pow_tensor_scalar_kernel_implIhhEEvRNS_18TensorIteratorBaseET0_EUlhE_EEvS6_RKT_EUliE_EEviT1_,"ax",@progbits
	.align	128
        .global         _ZN2at6native18elementwise_kernelILi128ELi4EZNS0_22gpu_kernel_impl_nocastIZNS0_50_GLOBAL__N__2680c7bb_12_PowKernel_cu_7dd49032_300329pow_tensor_scalar_kernel_implIhhEEvRNS_18TensorIteratorBaseET0_EUlhE_EEvS6_RKT_EUliE_EEviT1_
        .type           _ZN2at6native18elementwise_kernelILi128ELi4EZNS0_22gpu_kernel_impl_nocastIZNS0_50_GLOBAL__N__2680c7bb_12_PowKernel_cu_7dd49032_300329pow_tensor_scalar_kernel_implIhhEEvRNS_18TensorIteratorBaseET0_EUlhE_EEvS6_RKT_EUliE_EEviT1_,@function
        .size           _ZN2at6native18elementwise_kernelILi128ELi4EZNS0_22gpu_kernel_impl_nocastIZNS0_50_GLOBAL__N__2680c7bb_12_PowKernel_cu_7dd49032_300329pow_tensor_scalar_kernel_implIhhEEvRNS_18TensorIteratorBaseET0_EUlhE_EEvS6_RKT_EUliE_EEviT1_,(.L_x_68666 - _ZN2at6native18elementwise_kernelILi128ELi4EZNS0_22gpu_kernel_impl_nocastIZNS0_50_GLOBAL__N__2680c7bb_12_PowKernel_cu_7dd49032_300329pow_tensor_scalar_kernel_implIhhEEvRNS_18TensorIteratorBaseET0_EUlhE_EEvS6_RKT_EUliE_EEviT1_)
        .other          _ZN2at6native18elementwise_kernelILi128ELi4EZNS0_22gpu_kernel_impl_nocastIZNS0_50_GLOBAL__N__2680c7bb_12_PowKernel_cu_7dd49032_300329pow_tensor_scalar_kernel_implIhhEEvRNS_18TensorIteratorBaseET0_EUlhE_EEvS6_RKT_EUliE_EEviT1_,@"STO_CUDA_ENTRY STV_DEFAULT"
_ZN2at6native18elementwise_kernelILi128ELi4EZNS0_22gpu_kernel_impl_nocastIZNS0_50_GLOBAL__N__2680c7bb_12_PowKernel_cu_7dd49032_300329pow_tensor_scalar_kernel_implIhhEEvRNS_18TensorIteratorBaseET0_EUlhE_EEvS6_RKT_EUliE_EEviT1_:
.text._ZN2at6native18elementwise_kernelILi128ELi4EZNS0_22gpu_kernel_impl_nocastIZNS0_50_GLOBAL__N__2680c7bb_12_PowKernel_cu_7dd49032_300329pow_tensor_scalar_kernel_implIhhEEvRNS_18TensorIteratorBaseET0_EUlhE_EEvS6_RKT_EUliE_EEviT1_:
        /* <DEDUP_REMOVED lines=29> */
.L_x_25421:
[----:B------:R-:W-:-:S13]  /*01d0*/  ISETP.GE.AND P0, PT, R3, UR4, PT ;  /* 0x0000000403007c0c */ /* 0x000fda000bf06270 */
[----:B------:R-:W-:Y:S05]  /*01e0*/  @P0 BREAK.RELIABLE B1 ;  /* 0x0000000000010942 */ /* 0x000fea0003800100 */
[----:B------:R-:W-:Y:S05]  /*01f0*/  @P0 BRA `(.L_x_25422) ;  /* 0x00000000001c0947 */ /* 0x000fea0003800000 */
[----:B------:R-:W-:Y:S05]  /*0200*/  BSYNC.RELIABLE B1 ;  /* 0x0000000000017941 */ /* 0x000fea0003800100 */
.L_x_25420:
[----:B------:R-:W1:Y:S02]  /*0210*/  LDC.64 R4, c[0x0][0x588] ;  /* 0x00016200ff047b82 */ /* 0x000e640000000a00 */
[----:B-1----:R-:W2:Y:S06]  /*0220*/  LDG.E.U8 R4, desc[UR6][R4.64] ;  /* 0x0000000604047981 */ /* 0x002eac000c1e1100 */
[----:B0-----:R-:W0:Y:S01]  /*0230*/  LDC.64 R6, c[0x0][0x580] ;  /* 0x00016000ff067b82 */ /* 0x001e220000000a00 */
[----:B------:R-:W-:Y:S01]  /*0240*/  IADD3 R3, PT, PT, R3, 0x80, RZ ;  /* 0x0000008003037810 */ /* 0x000fe20007ffe0ff */
[----:B--2---:R-:W-:-:S05]  /*0250*/  IMAD R9, R4, R4, RZ ;  /* 0x0000000404097224 */ /* 0x004fca00078e02ff */
[----:B0-----:R1:W-:Y:S02]  /*0260*/  STG.E.U8 desc[UR6][R6.64], R9 ;  /* 0x0000000906007986 */ /* 0x0013e4000c101106 */
.L_x_25422:
[----:B------:R-:W-:Y:S05]  /*0270*/  BSYNC.RECONVERGENT B0 ;  /* 0x0000000000007941 */ /* 0x000fea0003800200 */
.L_x_25419:
        /* <DEDUP_REMOVED lines=9> */
.L_x_25418:
        /* <DEDUP_REMOVED lines=306> */
.L_x_25426:
        /* <DEDUP_REMOVED lines=310> */
.L_x_25428:
        /* <DEDUP_REMOVED lines=9> */
.L_x_25425:
[----:B------:R-:W-:-:S13]  /*2a20*/  ISETP.GE.AND P0, PT, R3, UR4, PT ;  /* 0x0000000403007c0c */ /* 0x000fda000bf06270 */
[----:B------:R-:W-:Y:S05]  /*2a30*/  @P0 BREAK.RELIABLE B1 ;  /* 0x0000000000010942 */ /* 0x000fea0003800100 */
[----:B------:R-:W-:Y:S05]  /*2a40*/  @P0 BRA `(.L_x_25427) ;  /* 0x0000001000d00947 */ /* 0x000fea0003800000 */
[----:B------:R-:W-:Y:S05]  /*2a50*/  BSYNC.RELIABLE B1 ;  /* 0x0000000000017941 */ /* 0x000fea0003800100 */
.L_x_25424:
        /* <DEDUP_REMOVED lines=298> */
.L_x_25429:
        /* <DEDUP_REMOVED lines=9> */
.L_x_25427:
[----:B------:R-:W-:Y:S05]  /*3d90*/  BSYNC.RECONVERGENT B0 ;  /* 0x0000000000007941 */ /* 0x000fea0003800200 */
.L_x_25423:
        /* <DEDUP_REMOVED lines=301> */
.L_x_25430:
        /* <DEDUP_REMOVED lines=9> */
.L_x_25431:
        /* <DEDUP_REMOVED lines=16> */
.L_x_68666:


//--------------------- .text._ZN2at6native27unrolled_elementwise_kernelIZNS0_50_GLOBAL__N__2680c7bb_12_PowKernel_cu_7dd49032_300329pow_tensor_scalar_kernel_implIhhEEvRNS_18TensorIteratorBaseET0_EUlhE_St5arrayIPcLm2EELi4E23TrivialOffsetCalculatorILi1EjESC_NS0_6memory15LoadWithoutCastENSD_16StoreWithoutCastEEEviT_S6_T2_T3_T4_T5_ --------------------------
	.section	.text._ZN2at6native27unrolled_elementwise_kernelIZNS0_50_GLOBAL__N__2680c7bb_12_PowKernel_cu_7dd49032_300329pow_tensor_scalar_kernel_implIhhEEvRNS_18TensorIteratorBaseET0_EUlhE_St5arrayIPcLm2EELi4E23TrivialOffsetCalculatorILi1EjESC_NS0_6memory15LoadWithoutCastENSD_16StoreWithoutCastEEEviT_S6_T2_T3_T4_T5_,"ax",@progbits
	.align	128
        .global         _ZN2at6native27unrolled_elementwise_kernelIZNS0_50_GLOBAL__N__2680c7bb_12_PowKernel_cu_7dd49032_300329pow_tensor_scalar_kernel_implIhhEEvRNS_18TensorIteratorBaseET0_EUlhE_St5arrayIPcLm2EELi4E23TrivialOffsetCalculatorILi1EjESC_NS0_6memory15LoadWithoutCastENSD_16StoreWithoutCastEEEviT_S6_T2_T3_T4_T5_
        .type           _ZN2at6native27unrolled_elementwise_kernelIZNS0_50_GLOBAL__N__2680c7bb_12_PowKernel_cu_7dd49032_300329pow_tensor_scalar_kernel_implIhhEEvRNS_18TensorIteratorBaseET0_EUlhE_St5arrayIPcLm2EELi4E23TrivialOffsetCalculatorILi1EjESC_NS0_6memory15LoadWithoutCastENSD_16StoreWithoutCastEEEviT_S6_T2_T3_T4_T5_,@function
        .size           _ZN2at6native27unrolled_elementwise_kernelIZNS0_50_GLOBAL__N__2680c7bb_12_PowKernel_cu_7dd49032_300329pow_tensor_scalar_kernel_implIhhEEvRNS_18TensorIteratorBaseET0_EUlhE_St5arrayIPcLm2EELi4E23TrivialOffsetCalculatorILi1EjESC_NS0_6memory15LoadWithoutCastENSD_16StoreWithoutCastEEEviT_S6_T2_T3_T4_T5_,(.L_x_68667 - _ZN2at6native27unrolled_elementwise_kernelIZNS0_50_GLOBAL__N__2680c7bb_12_PowKernel_cu_7dd49032_300329pow_tensor_scalar_kernel_implIhhEEvRNS_18TensorIteratorBaseET0_EUlhE_St5arrayIPcLm2EELi4E23TrivialOffsetCalculatorILi1EjESC_NS0_6memory15LoadWithoutCastENSD_16StoreWithoutCastEEEviT_S6_T2_T3_T4_T5_)
        .other          _ZN2at6native27unrolled_elementwise_kernelIZNS0_50_GLOBAL__N__2680c7bb_12_PowKernel_cu_7dd49032_300329pow_tensor_scalar_kernel_implIhhEEvRNS_18TensorIteratorBaseET0_EUlhE_St5arrayIPcLm2EELi4E23TrivialOffsetCalculatorILi1EjESC_NS0_6memory15LoadWithoutCastENSD_16StoreWithoutCastEEEviT_S6_T2_T3_T4_T5_,@"STO_CUDA_ENTRY STV_DEFAULT"
_ZN2at6native27unrolled_elementwise_kernelIZNS0_50_GLOBAL__N__2680c7bb_12_PowKernel_cu_7dd49032_300329pow_tensor_scalar_kernel_implIhhEEvRNS_18TensorIteratorBaseET0_EUlhE_St5arrayIPcLm2EELi4E23TrivialOffsetCalculatorILi1EjESC_NS0_6memory15LoadWithoutCastENSD_16StoreWithoutCastEEEviT_S6_T2_T3_T4_T5_:
.text._ZN2at6native27unrolled_elementwise_kernelIZNS0_50_GLOBAL__N__2680c7bb_12_PowKernel_cu_7dd49032_300329pow_tensor_scalar_kernel_implIhhEEvRNS_18TensorIteratorBaseET0_EUlhE_St5arrayIPcLm2EELi4E23TrivialOffsetCalculatorILi1EjESC_NS0_6memory15LoadWithoutCastENSD_16StoreWithoutCastEEEviT_S6_T2_T3_T4_T5_:
        /* <DEDUP_REMOVED lines=61> */
.L_x_25434:
[----:B------:R-:W-:-:S13]  /*03d0*/  ISETP.GE.AND P0, PT, R0, R5, PT ;  /* 0x000000050000720c */ /* 0x000fda0003f06270 */
[----:B------:R-:W-:Y:S05]  /*03e0*/  @P0 BREAK.RELIABLE B1 ;  /* 0x0000000000010942 */ /* 0x000fea0003800100 */
[----:B------:R-:W-:Y:S05]  /*03f0*/  @P0 BRA `(.L_x_25435) ;  /* 0x0000000000240947 */ /* 0x000fea0003800000 */
[----:B------:R-:W-:Y:S05]  /*0400*/  BSYNC.RELIABLE B1 ;  /* 0x0000000000017941 */ /* 0x000fea0003800100 */
.L_x_25433:
        /* <DEDUP_REMOVED lines=8> */
.L_x_25435:
[----:B------:R-:W-:Y:S05]  /*0490*/  BSYNC.RECONVERGENT B0 ;  /* 0x0000000000007941 */ /* 0x000fea0003800200 */
.L_x_25432:
        /* <DEDUP_REMOVED lines=11> */
.L_x_25436:
        /* <DEDUP_REMOVED lines=11> */
.L_x_68667:


//--------------------- .text._ZN2at6native29vectorized_elementwise_kernelILi2EZNS0_50_GLOBAL__N__2680c7bb_12_PowKernel_cu_7dd49032_300329pow_tensor_scalar_kernel_implIhhEEvRNS_18TensorIteratorBaseET0_EUlhE_St5arrayIPcLm2EEEEviS6_T1_ --------------------------
	.section	.text._ZN2at6native29vectorized_elementwise_kernelILi2EZNS0_50_GLOBAL__N__2680c7bb_12_PowKernel_cu_7dd49032_300329pow_tensor_scalar_kernel_implIhhEEvRNS_18TensorIteratorBaseET0_EUlhE_St5arrayIPcLm2EEEEviS6_T1_,"ax",@progbits
	.align	128
        .global         _ZN2at6native29vectorized_elementwise_kernelILi2EZNS0_50_GLOBAL__N__2680c7bb_12_PowKernel_cu_7dd49032_300329pow_tensor_scalar_kernel_implIhhEEvRNS_18TensorIteratorBaseET0_EUlhE_St5arrayIPcLm2EEEEviS6_T1_
        .type           _ZN2at6native29vectorized_elementwise_kernelILi2EZNS0_50_GLOBAL__N__2680c7bb_12_PowKernel_cu_7dd49032_300329pow_tensor_scalar_kernel_implIhhEEvRNS_18TensorIteratorBaseET0_EUlhE_St5arrayIPcLm2EEEEviS6_T1_,@function
        .size           _ZN2at6native29vectorized_elementwise_kernelILi2EZNS0_50_GLOBAL__N__2680c7bb_12_PowKernel_cu_7dd49032_300329pow_tensor_scalar_kernel_implIhhEEvRNS_18TensorIteratorBaseET0_EUlhE_St5arrayIPcLm2EEEEviS6_T1_,(.L_x_68668 - _ZN2at6native29vectorized_elementwise_kernelILi2EZNS0_50_GLOBAL__N__2680c7bb_12_PowKernel_cu_7dd49032_300329pow_tensor_scalar_kernel_implIhhEEvRNS_18TensorIteratorBaseET0_EUlhE_St5arrayIPcLm2EEEEviS6_T1_)
        .other          _ZN2at6native29vectorized_elementwise_kernelILi2EZNS0_50_GLOBAL__N__2680c7bb_12_PowKernel_cu_7dd49032_300329pow_tensor_scalar_kernel_implIhhEEvRNS_18TensorIteratorBaseET0_EUlhE_St5arrayIPcLm2EEEEviS6_T1_,@"STO_CUDA_ENTRY STV_DEFAULT"
_ZN2at6native29vectorized_elementwise_kernelILi2EZNS0_50_GLOBAL__N__2680c7bb_12_PowKernel_cu_7dd49032_300329pow_tensor_scalar_kernel_implIhhEEvRNS_18TensorIteratorBaseET0_EUlhE_St5arrayIPcLm2EEEEviS6_T1_:
.text._ZN2at6native29vectorized_elementwise_kernelILi2EZNS0_50_GLOBAL__N__2680c7bb_12_PowKernel_cu_7dd49032_300329pow_tensor_scalar_kernel_implIhhEEvRNS_18TensorIteratorBaseET0_EUlhE_St5arrayIPcLm2EEEEviS6_T1_:
        /* <DEDUP_REMOVED lines=95> */
.L_x_25440:
        /* <DEDUP_REMOVED lines=10> */
.L_x_25441:
        /* <DEDUP_REMOVED lines=10> */
.L_x_25442:
        /* <DEDUP_REMOVED lines=10> */
.L_x_25443:
        /* <DEDUP_REMOVED lines=11> */
.L_x_25444:
[----:B------:R-:W-:-:S13]  /*0880*/  ISETP.GE.U32.AND P0, PT, R0, UR5, PT ;  /* 0x0000000500007c0c */ /* 0x000fda000bf06070 */
[----:B------:R-:W-:Y:S05]  /*0890*/  @P0 BREAK.RELIABLE B1 ;  /* 0x0000000000010942 */ /* 0x000fea0003800100 */
[----:B------:R-:W-:Y:S05]  /*08a0*/  @P0 BRA `(.L_x_25445) ;  /* 0x0000000000240947 */ /* 0x000fea0003800000 */
[----:B------:R-:W-:Y:S05]  /*08b0*/  BSYNC.RELIABLE B1 ;  /* 0x0000000000017941 */ /* 0x000fea0003800100 */
.L_x_25439:
        /* <DEDUP_REMOVED lines=8> */
.L_x_25445:
[----:B------:R-:W-:Y:S05]  /*0940*/  BSYNC.RECONVERGENT B0 ;  /* 0x0000000000007941 */ /* 0x000fea0003800200 */
.L_x_25438:
        /* <DEDUP_REMOVED lines=11> */
.L_x_25437:
        /* <DEDUP_REMOVED lines=45> */
.L_x_25446:
        /* <DEDUP_REMOVED lines=11> */
.L_x_68668:


//--------------------- .text._ZN2at6native29vectorized_elementwise_kernelILi4EZNS0_50_GLOBAL__N__2680c7bb_12_PowKernel_cu_7dd49032_300329pow_tensor_scalar_kernel_implIhhEEvRNS_18TensorIteratorBaseET0_EUlhE_St5arrayIPcLm2EEEEviS6_T1_ --------------------------
	.section	.text._ZN2at6native29vectorized_elementwise_kernelILi4EZNS0_50_GLOBAL__N__2680c7bb_12_PowKernel_cu_7dd49032_300329pow_tensor_scalar_kernel_implIhhEEvRNS_18TensorIteratorBaseET0_EUlhE_St5arrayIPcLm2EEEEviS6_T1_,"ax",@progbits
	.align	128
        .global         _ZN2at6native29vectorized_elementwise_kernelILi4EZNS0_50_GLOBAL__N__2680c7bb_12_PowKernel_cu_7dd49032_300329pow_tensor_scalar_kernel_implIhhEEvRNS_18TensorIteratorBaseET0_EUlhE_St5arrayIPcLm2EEEEviS6_T1_
        .type           _ZN2at6native29vectorized_elementwise_kernelILi4EZNS0_50_GLOBAL__N__2680c7bb_12_PowKernel_cu_7dd49032_300329pow_tensor_scalar_kernel_implIhhEEvRNS_18TensorIteratorBaseET0_EUlhE_St5arrayIPcLm2EEEEviS6_T1_,@function
        .size           _ZN2at6native29vectorized_elementwise_kernelILi4EZNS0_50_GLOBAL__N__2680c7bb_12_PowKernel_cu_7dd49032_300329pow_tensor_scalar_kernel_implIhhEEvRNS_18TensorIteratorBaseET0_EUlhE_St5arrayIPcLm2EEEEviS6_T1_,(.L_x_68669 - _ZN2at6native29vectorized_elementwise_kernelILi4EZNS0_50_GLOBAL__N__2680c7bb_12_PowKernel_cu_7dd49032_300329pow_tensor_scalar_kernel_implIhhEEvRNS_18TensorIteratorBaseET0_EUlhE_St5arrayIPcLm2EEEEviS6_T1_)
        .other          _ZN2at6native29vectorized_elementwise_kernelILi4EZNS0_50_GLOBAL__N__2680c7bb_12_PowKernel_cu_7dd49032_300329pow_tensor_scalar_kernel_implIhhEEvRNS_18TensorIteratorBaseET0_EUlhE_St5arrayIPcLm2EEEEviS6_T1_,@"STO_CUDA_ENTRY STV_DEFAULT"
_ZN2at6native29vectorized_elementwise_kernelILi4EZNS0_50_GLOBAL__N__2680c7bb_12_PowKernel_cu_7dd49032_300329pow_tensor_scalar_kernel_implIhhEEvRNS_18TensorIteratorBaseET0_EUlhE_St5arrayIPcLm2EEEEviS6_T1_:
.text._ZN2at6native29vectorized_elementwise_kernelILi4EZNS0_50_GLOBAL__N__2680c7bb_12_PowKernel_cu_7dd49032_300329pow_tensor_scalar_kernel_implIhhEEvRNS_18TensorIteratorBaseET0_EUlhE_St5arrayIPcLm2EEEEviS6_T1_:
        /* <DEDUP_REMOVED lines=95> */
.L_x_25450:
        /* <DEDUP_REMOVED lines=10> */
.L_x_25451:
        /* <DEDUP_REMOVED lines=10> */
.L_x_25452:
        /* <DEDUP_REMOVED lines=10> */
.L_x_25453:
        /* <DEDUP_REMOVED lines=11> */
.L_x_25454:
[----:B------:R-:W-:-:S13]  /*0880*/  ISETP.GE.U32.AND P0, PT, R0, UR5, PT ;  /* 0x0000000500007c0c */ /* 0x000fda000bf06070 */
[----:B------:R-:W-:Y:S05]  /*0890*/  @P0 BREAK.RELIABLE B1 ;  /* 0x0000000000010942 */ /* 0x000fea0003800100 */
[----:B------:R-:W-:Y:S05]  /*08a0*/  @P0 BRA `(.L_x_25455) ;  /* 0x0000000000240947 */ /* 0x000fea0003800000 */
[----:B------:R-:W-:Y:S05]  /*08b0*/  BSYNC.RELIABLE B1 ;  /* 0x0000000000017941 */ /* 0x000fea0003800100 */
.L_x_25449:
        /* <DEDUP_REMOVED lines=8> */
.L_x_25455:
[----:B------:R-:W-:Y:S05]  /*0940*/  BSYNC.RECONVERGENT B0 ;  /* 0x0000000000007941 */ /* 0x000fea0003800200 */
.L_x_25448:
        /* <DEDUP_REMOVED lines=11> */
.L_x_25447:
        /* <DEDUP_REMOVED lines=53> */
.L_x_25456:
        /* <DEDUP_REMOVED lines=11> */
.L_x_68669:


//--------------------- .text._ZN2at6native29vectorized_elementwise_kernelILi8EZNS0_50_GLOBAL__N__2680c7bb_12_PowKernel_cu_7dd49032_300329pow_tensor_scalar_kernel_implIhhEEvRNS_18TensorIteratorBaseET0_EUlhE_St5arrayIPcLm2EEEEviS6_T1_ --------------------------
	.section	.text._ZN2at6native29vectorized_elementwise_kernelILi8EZNS0_50_GLOBAL__N__2680c7bb_12_PowKernel_cu_7dd49032_300329pow_tensor_scalar_kernel_implIhhEEvRNS_18TensorIteratorBaseET0_EUlhE_St5arrayIPcLm2EEEEviS6_T1_,"ax",@progbits
	.align	128
        .global         _ZN2at6native29vectorized_elementwise_kernelILi8EZNS0_50_GLOBAL__N__2680c7bb_12_PowKernel_cu_7dd49032_300329pow_tensor_scalar_kernel_implIhhEEvRNS_18TensorIteratorBaseET0_EUlhE_St5arrayIPcLm2EEEEviS6_T1_
        .type           _ZN2at6native29vectorized_elementwise_kernelILi8EZNS0_50_GLOBAL__N__2680c7bb_12_PowKernel_cu_7dd49032_300329pow_tensor_scalar_kernel_implIhhEEvRNS_18TensorIteratorBaseET0_EUlhE_St5arrayIPcLm2EEEEviS6_T1_,@function
        .size           _ZN2at6native29vectorized_elementwise_kernelILi8EZNS0_50_GLOBAL__N__2680c7bb_12_PowKernel_cu_7dd49032_300329pow_tensor_scalar_kernel_implIhhEEvRNS_18TensorIteratorBaseET0_EUlhE_St5arrayIPcLm2EEEEviS6_T1_,(.L_x_68670 - _ZN2at6native29vectorized_elementwise_kernelILi8EZNS0_50_GLOBAL__N__2680c7bb_12_PowKernel_cu_7dd49032_300329pow_tensor_scalar_kernel_implIhhEEvRNS_18TensorIteratorBaseET0_EUlhE_St5arrayIPcLm2EEEEviS6_T1_)
        .other          _ZN2at6native29vectorized_elementwise_kernelILi8EZNS0_50_GLOBAL__N__2680c7bb_12_PowKernel_cu_7dd49032_300329pow_tensor_scalar_kernel_implIhhEEvRNS_18TensorIteratorBaseET0_EUlhE_St5arrayIPcLm2EEEEviS6_T1_,@"STO_CUDA_ENTRY STV_DEFAULT"
_ZN2at6native29vectorized_elementwise_kernelILi8EZNS0_50_GLOBAL__N__2680c7bb_12_PowKernel_cu_7dd49032_300329pow_tensor_scalar_kernel_implIhhEEvRNS_18TensorIteratorBaseET0_EUlhE_St5arrayIPcLm2EEEEviS6_T1_:
.text._ZN2at6native29vectorized_elementwise_kernelILi8EZNS0_50_GLOBAL__N__2680c7bb_12_PowKernel_cu_7dd49032_300329pow_tensor_scalar_kernel_implIhhEEvRNS_18TensorIteratorBaseET0_EUlhE_St5arrayIPcLm2EEEEviS6_T1_:
        /* <DEDUP_REMOVED lines=95> */
.L_x_25460:
        /* <DEDUP_REMOVED lines=10> */
.L_x_25461:
        /* <DEDUP_REMOVED lines=10> */
.L_x_25462:
        /* <DEDUP_REMOVED lines=10> */
.L_x_25463:
        /* <DEDUP_REMOVED lines=11> */
.L_x_25464:
[----:B------:R-:W-:-:S13]  /*0880*/  ISETP.GE.U32.AND P0, PT, R0, UR5, PT ;  /* 0x0000000500007c0c */ /* 0x000fda000bf06070 */
[----:B------:R-:W-:Y:S05]  /*0890*/  @P0 BREAK.RELIABLE B1 ;  /* 0x0000000000010942 */ /* 0x000fea0003800100 */
[----:B------:R-:W-:Y:S05]  /*08a0*/  @P0 BRA `(.L_x_25465) ;  /* 0x0000000000240947 */ /* 0x000fea0003800000 */
[----:B------:R-:W-:Y:S05]  /*08b0*/  BSYNC.RELIABLE B1 ;  /* 0x0000000000017941 */ /* 0x000fea0003800100 */
.L_x_25459:
        /* <DEDUP_REMOVED lines=8> */
.L_x_25465:
[----:B------:R-:W-:Y:S05]  /*0940*/  BSYNC.RECONVERGENT B0 ;  /* 0x0000000000007941 */ /* 0x000fea0003800200 */
.L_x_25458:
        /* <DEDUP_REMOVED lines=11> */
.L_x_25457:
        /* <DEDUP_REMOVED lines=45> */
.L_x_25466:
        /* <DEDUP_REMOVED lines=11> */
.L_x_68670:


//--------------------- .text._ZN2at6native18elementwise_kernelILi128ELi4EZNS0_15gpu_kernel_implIZZZNS0_50_GLOBAL__N__2680c7bb_12_PowKernel_cu_7dd49032_300324pow_tensor_scalar_kernelERNS_18TensorIteratorBaseERKN3c106ScalarEENKUlvE_clEvENKUlvE0_clEvEUlNS6_7complexIfEEE0_EEvS5_RKT_EUliE_EEviT1_ --------------------------
	.section	.text._ZN2at6native18elementwise_kernelILi128ELi4EZNS0_15gpu_kernel_implIZZZNS0_50_GLOBAL__N__2680c7bb_12_PowKernel_cu_7dd49032_300324pow_tensor_scalar_kernelERNS_18TensorIteratorBaseERKN3c106ScalarEENKUlvE_clEvENKUlvE0_clEvEUlNS6_7complexIfEEE0_EEvS5_RKT_EUliE_EEviT1_,"ax",@progbits
	.align	128
        .global         _ZN2at6native18elementwise_kernelILi128ELi4EZNS0_15gpu_kernel_implIZZZNS0_50_GLOBAL__N__2680c7bb_12_PowKernel_cu_7dd49032_300324pow_tensor_scalar_kernelERNS_18TensorIteratorBaseERKN3c106ScalarEENKUlvE_clEvENKUlvE0_clEvEUlNS6_7complexIfEEE0_EEvS5_RKT_EUliE_EEviT1_
        .type           _ZN2at6native18elementwise_kernelILi128ELi4EZNS0_15gpu_kernel_implIZZZNS0_50_GLOBAL__N__2680c7bb_12_PowKernel_cu_7dd49032_300324pow_tensor_scalar_kernelERNS_18TensorIteratorBaseERKN3c106ScalarEENKUlvE_clEvENKUlvE0_clEvEUlNS6_7complexIfEEE0_EEvS5_RKT_EUliE_EEviT1_,@function
        .size           _ZN2at6native18elementwise_kernelILi128ELi4EZNS0_15gpu_kernel_implIZZZNS0_50_GLOBAL__N__2680c7bb_12_PowKernel_cu_7dd49032_300324pow_tensor_scalar_kernelERNS_18TensorIteratorBaseERKN3c106ScalarEENKUlvE_clEvENKUlvE0_clEvEUlNS6_7complexIfEEE0_EEvS5_RKT_EUliE_EEviT1_,(.L_x_68356 - _ZN2at6native18elementwise_kernelILi128ELi4EZNS0_15gpu_kernel_implIZZZNS0_50_GLOBAL__N__2680c7bb_12_PowKernel_cu_7dd49032_300324pow_tensor_scalar_kernelERNS_18TensorIteratorBaseERKN3c106ScalarEENKUlvE_clEvENKUlvE0_clEvEUlNS6_7complexIfEEE0_EEvS5_RKT_EUliE_EEviT1_)
        .other          _ZN2at6native18elementwise_kernelILi128ELi4EZNS0_15gpu_kernel_implIZZZNS0_50_GLOBAL__N__2680c7bb_12_PowKernel_cu_7dd49032_300324pow_tensor_scalar_kernelERNS_18TensorIteratorBaseERKN3c106ScalarEENKUlvE_clEvENKUlvE0_clEvEUlNS6_7complexIfEEE0_EEvS5_RKT_EUliE_EEviT1_,@"STO_CUDA_ENTRY STV_DEFAULT"
_ZN2at6native18elementwise_kernelILi128ELi4EZNS0_15gpu_kernel_implIZZZNS0_50_GLOBAL__N__2680c7bb_12_PowKernel_cu_7dd49032_300324pow_tensor_scalar_kernelERNS_18TensorIteratorBaseERKN3c106ScalarEENKUlvE_clEvENKUlvE0_clEvEUlNS6_7complexIfEEE0_EEvS5_RKT_EUliE_EEviT1_:
.text._ZN2at6native18elementwise_kernelILi128ELi4EZNS0_15gpu_kernel_implIZZZNS0_50_GLOBAL__N__2680c7bb_12_PowKernel_cu_7dd49032_300324pow_tensor_scalar_kernelERNS_18TensorIteratorBaseERKN3c106ScalarEENKUlvE_clEvENKUlvE0_clEvEUlNS6_7complexIfEEE0_EEvS5_RKT_EUliE_EEviT1_:
        /* <DEDUP_REMOVED lines=18> */
[----:B------:R-:W-:Y:S02]  /*0120*/  HFMA2 R0, -RZ, RZ, 0, 0 ;  /* 0x00000000ff007431 */ /* 0x000fe400000001ff */
[----:B------:R-:W-:-:S06]  /*0130*/  IMAD.MOV.U32 R16, RZ, RZ, RZ ;  /* 0x000000ffff107224 */ /* 0x000fcc00078e00ff */
[----:B------:R-:W-:Y:S05]  /*0140*/  BRA.U !UP0, `(.L_x_25469) ;  /* 0x0000001108a87547 */ /* 0x000fea000b800000 */
[----:B------:R-:W0:Y:S01]  /*0150*/  LDCU.64 UR4, c[0x0][0x390] ;  /* 0x00007200ff0477ac */ /* 0x000e220008000a00 */
[----:B------:R-:W-:Y:S01]  /*0160*/  MOV R16, RZ ;  /* 0x000000ff00107202 */ /* 0x000fe20000000f00 */
        /* <DEDUP_REMOVED lines=296> */
.L_x_25469:
        /* <DEDUP_REMOVED lines=15> */
[----:B------:R-:W2:Y:S01]  /*14e0*/  LDG.E.S8 R2, desc[UR36][R4.64] ;  /* 0x0000002404027981 */ /* 0x000ea2000c1e1300 */
[----:B------:R-:W-:Y:S01]  /*14f0*/  IMAD.MOV.U32 R3, RZ, RZ, RZ ;  /* 0x000000ffff037224 */ /* 0x000fe200078e00ff */
[----:B--2---:R-:W0:Y:S01]  /*1500*/  I2F.S16 R2, R2 ;  /* 0x0000000200027306 */ /* 0x004e220000101400 */
[----:B------:R-:W-:Y:S05]  /*1510*/  BRA `(.L_x_25476) ;  /* 0x0000000c007c7947 */ /* 0x000fea0003800000 */
.L_x_25474:
[----:B------:R-:W2:Y:S01]  /*1520*/  LDG.E.U8 R2, desc[UR36][R4.64] ;  /* 0x0000002404027981 */ /* 0x000ea2000c1e1100 */
[----:B------:R-:W-:Y:S02]  /*1530*/  MOV R3, RZ ;  /* 0x000000ff00037202 */ /* 0x000fe40000000f00 */
[----:B--2---:R-:W-:Y:S01]  /*1540*/  I2FP.F32.U32 R2, R2 ;  /* 0x0000000200027245 */ /* 0x004fe20000201000 */
[----:B------:R-:W-:Y:S06]  /*1550*/  BRA `(.L_x_25476) ;  /* 0x0000000c006c7947 */ /* 0x000fec0003800000 */
.L_x_25473:
[----:B------:R-:W-:-:S09]  /*1560*/  UISETP.NE.AND UP0, UPT, UR4, 0x2, UPT ;  /* 0x000000020400788c */ /* 0x000fd2000bf05270 */
[----:B------:R-:W-:Y:S05]  /*1570*/  BRA.U !UP0, `(.L_x_25477) ;  /* 0x0000000108307547 */ /* 0x000fea000b800000 */
[----:B------:R-:W-:-:S09]  /*1580*/  UISETP.NE.AND UP0, UPT, UR4, 0x3, UPT ;  /* 0x000000030400788c */ /* 0x000fd2000bf05270 */
[----:B------:R-:W-:Y:S05]  /*1590*/  BRA.U !UP0, `(.L_x_25478) ;  /* 0x0000000108187547 */ /* 0x000fea000b800000 */
[----:B------:R-:W-:-:S09]  /*15a0*/  UISETP.NE.AND UP0, UPT, UR4, 0x4, UPT ;  /* 0x000000040400788c */ /* 0x000fd2000bf05270 */
[----:B------:R-:W-:Y:S05]  /*15b0*/  BRA.U UP0, `(.L_x_25475) ;  /* 0x0000000900cc7547 */ /* 0x000fea000b800000 */
[----:B------:R-:W2:Y:S01]  /*15c0*/  LDG.E.64 R4, desc[UR36][R4.64] ;  /* 0x0000002404047981 */ /* 0x000ea2000c1e1b00 */
[----:B------:R-:W-:Y:S01]  /*15d0*/  IMAD.MOV.U32 R3, RZ, RZ, RZ ;  /* 0x000000ffff037224 */ /* 0x000fe200078e00ff */
[----:B--2---:R4:W0:Y:S01]  /*15e0*/  I2F.S64 R2, R4 ;  /* 0x0000000400027312 */ /* 0x0048220000301400 */
[----:B------:R-:W-:Y:S05]  /*15f0*/  BRA `(.L_x_25476) ;  /* 0x0000000c00447947 */ /* 0x000fea0003800000 */
.L_x_25478:
[----:B------:R-:W2:Y:S01]  /*1600*/  LDG.E R2, desc[UR36][R4.64] ;  /* 0x0000002404027981 */ /* 0x000ea2000c1e1900 */
[----:B------:R-:W-:Y:S01]  /*1610*/  HFMA2 R3, -RZ, RZ, 0, 0 ;  /* 0x00000000ff037431 */ /* 0x000fe200000001ff */
[----:B--2---:R-:W-:Y:S01]  /*1620*/  I2FP.F32.S32 R2, R2 ;  /* 0x0000000200027245 */ /* 0x004fe20000201400 */
[----:B------:R-:W-:Y:S06]  /*1630*/  BRA `(.L_x_25476) ;  /* 0x0000000c00347947 */ /* 0x000fec0003800000 */
.L_x_25477:
[----:B------:R-:W2:Y:S01]  /*1640*/  LDG.E.U16 R2, desc[UR36][R4.64] ;  /* 0x0000002404027981 */ /* 0x000ea2000c1e1500 */
[----:B------:R-:W-:Y:S01]  /*1650*/  IMAD.MOV.U32 R3, RZ, RZ, RZ ;  /* 0x000000ffff037224 */ /* 0x000fe200078e00ff */
[----:B--2---:R-:W0:Y:S01]  /*1660*/  I2F.S16 R2, R2 ;  /* 0x0000000200027306 */ /* 0x004e220000101400 */
[----:B------:R-:W-:Y:S05]  /*1670*/  BRA `(.L_x_25476) ;  /* 0x0000000c00247947 */ /* 0x000fea0003800000 */
.L_x_25472:
[----:B------:R-:W-:-:S09]  /*1680*/  UISETP.GT.AND UP0, UPT, UR4, 0x6, UPT ;  /* 0x000000060400788c */ /* 0x000fd2000bf04270 */
[----:B------:R-:W-:Y:S05]  /*1690*/  BRA.U UP0, `(.L_x_25479) ;  /* 0x00000001002c7547 */ /* 0x000fea000b800000 */
[----:B------:R-:W-:-:S09]  /*16a0*/  UISETP.NE.AND UP0, UPT, UR4, 0x5, UPT ;  /* 0x000000050400788c */ /* 0x000fd2000bf05270 */
[----:B------:R-:W-:Y:S05]  /*16b0*/  BRA.U !UP0, `(.L_x_25480) ;  /* 0x0000000108147547 */ /* 0x000fea000b800000 */
[----:B------:R-:W-:-:S09]  /*16c0*/  UISETP.NE.AND UP0, UPT, UR4, 0x6, UPT ;  /* 0x000000060400788c */ /* 0x000fd2000bf05270 */
[----:B------:R-:W-:Y:S05]  /*16d0*/  BRA.U UP0, `(.L_x_25475) ;  /* 0x0000000900847547 */ /* 0x000fea000b800000 */
[----:B------:R2:W5:Y:S01]  /*16e0*/  LDG.E R2, desc[UR36][R4.64] ;  /* 0x0000002404027981 */ /* 0x000562000c1e1900 */
[----:B------:R-:W-:Y:S01]  /*16f0*/  MOV R3, RZ ;  /* 0x000000ff00037202 */ /* 0x000fe20000000f00 */
[----:B------:R-:W-:Y:S06]  /*1700*/  BRA `(.L_x_25476) ;  /* 0x0000000c00007947 */ /* 0x000fec0003800000 */
.L_x_25480:
[----:B------:R-:W2:Y:S01]  /*1710*/  LDG.E.U16 R2, desc[UR36][R4.64] ;  /* 0x0000002404027981 */ /* 0x000ea2000c1e1500 */
[----:B------:R-:W-:Y:S02]  /*1720*/  IMAD.MOV.U32 R3, RZ, RZ, RZ ;  /* 0x000000ffff037224 */ /* 0x000fe400078e00ff */
[----:B--2---:R-:W-:Y:S01]  /*1730*/  HADD2.F32 R2, -RZ, R2.H0_H0 ;  /* 0x20000002ff027230 */ /* 0x004fe20000004100 */
[----:B------:R-:W-:Y:S06]  /*1740*/  BRA `(.L_x_25476) ;  /* 0x0000000800f07947 */ /* 0x000fec0003800000 */
.L_x_25479:
        /* <DEDUP_REMOVED lines=8> */
.L_x_25482:
[----:B------:R-:W2:Y:S02]  /*17d0*/  LDG.E R3, desc[UR36][R4.64] ;  /* 0x0000002404037981 */ /* 0x000ea4000c1e1900 */
[--C-:B--2---:R-:W-:Y:S02]  /*17e0*/  HADD2.F32 R2, -RZ, R3.reuse.H0_H0 ;  /* 0x20000003ff027230 */ /* 0x104fe40000004100 */
[----:B------:R-:W-:Y:S01]  /*17f0*/  HADD2.F32 R3, -RZ, R3.H1_H1 ;  /* 0x30000003ff037230 */ /* 0x000fe20000004100 */
[----:B------:R-:W-:Y:S06]  /*1800*/  BRA `(.L_x_25476) ;  /* 0x0000000800c07947 */ /* 0x000fec0003800000 */
.L_x_25481:
[----:B------:R-:W2:Y:S01]  /*1810*/  LDG.E.64 R4, desc[UR36][R4.64] ;  /* 0x0000002404047981 */ /* 0x000ea2000c1e1b00 */
[----:B------:R-:W-:Y:S01]  /*1820*/  UMOV UR4, 0xf0000000 ;  /* 0xf000000000047882 */ /* 0x000fe20000000000 */
[----:B------:R-:W-:Y:S01]  /*1830*/  UMOV UR5, 0x380fffff ;  /* 0x380fffff00057882 */ /* 0x000fe20000000000 */
[----:B------:R-:W-:Y:S01]  /*1840*/  MOV R3, RZ ;  /* 0x000000ff00037202 */ /* 0x000fe20000000f00 */
[----:B--2---:R-:W0:Y:S01]  /*1850*/  F2F.F32.F64 R2, R4 ;  /* 0x0000000400027310 */ /* 0x004e220000301000 */
[----:B------:R-:W-:-:S14]  /*1860*/  DSETP.GEU.AND P0, PT, |R4|, UR4, PT ;  /* 0x0000000404007e2a */ /* 0x000fdc000bf0e200 */
[----:B0-----:R-:W-:Y:S01]  /*1870*/  @!P0 FMUL R2, R2, 1.175494350822287508e-38 ;  /* 0x0080000002028820 */ /* 0x001fe20000400000 */
[----:B------:R-:W-:Y:S06]  /*1880*/  BRA `(.L_x_25476) ;  /* 0x0000000800a07947 */ /* 0x000fec0003800000 */
.L_x_25471:
        /* <DEDUP_REMOVED lines=11> */
[----:B------:R-:W-:Y:S01]  /*1940*/  FSEL R2, RZ, 1, !P0 ;  /* 0x3f800000ff027808 */ /* 0x000fe20004000000 */
[----:B------:R-:W-:Y:S08]  /*1950*/  BRA `(.L_x_25476) ;  /* 0x00000008006c7947 */ /* 0x000ff00003800000 */
.L_x_25485:
[----:B------:R-:W2:Y:S01]  /*1960*/  LDG.E.128 R4, desc[UR36][R4.64] ;  /* 0x0000002404047981 */ /* 0x000ea2000c1e1d00 */
[----:B------:R-:W-:Y:S01]  /*1970*/  UMOV UR4, 0xf0000000 ;  /* 0xf000000000047882 */ /* 0x000fe20000000000 */
[----:B------:R-:W-:Y:S01]  /*1980*/  UMOV UR5, 0x380fffff ;  /* 0x380fffff00057882 */ /* 0x000fe20000000000 */
[----:B--2---:R-:W0:Y:S01]  /*1990*/  F2F.F32.F64 R2, R4 ;  /* 0x0000000400027310 */ /* 0x004e220000301000 */
[----:B------:R-:W-:Y:S02]  /*19a0*/  DSETP.GEU.AND P0, PT, |R4|, UR4, PT ;  /* 0x0000000404007e2a */ /* 0x000fe4000bf0e200 */
[----:B------:R-:W-:-:S05]  /*19b0*/  DSETP.GEU.AND P1, PT, |R6|, UR4, PT ;  /* 0x0000000406007e2a */ /* 0x000fca000bf2e200 */
[----:B------:R-:W1:Y:S07]  /*19c0*/  F2F.F32.F64 R3, R6 ;  /* 0x0000000600037310 */ /* 0x000e6e0000301000 */
[----:B0-----:R-:W-:Y:S02]  /*19d0*/  @!P0 FMUL R2, R2, 1.175494350822287508e-38 ;  /* 0x0080000002028820 */ /* 0x001fe40000400000 */
[----:B-1----:R-:W-:Y:S01]  /*19e0*/  @!P1 FMUL R3, R3, 1.175494350822287508e-38 ;  /* 0x0080000003039820 */ /* 0x002fe20000400000 */
[----:B------:R-:W-:Y:S06]  /*19f0*/  BRA `(.L_x_25476) ;  /* 0x0000000800447947 */ /* 0x000fec0003800000 */
.L_x_25484:
        /* <DEDUP_REMOVED lines=22> */
[----:B------:R-:W-:Y:S01]  /*1b60*/  SEL R5, R3, RZ, P0 ;  /* 0x000000ff03057207 */ /* 0x000fe20000000000 */
[----:B------:R-:W-:-:S03]  /*1b70*/  IMAD.MOV.U32 R3, RZ, RZ, RZ ;  /* 0x000000ffff037224 */ /* 0x000fc600078e00ff */
[----:B------:R-:W-:Y:S01]  /*1b80*/  LOP3.LUT R2, R5, 0x80000000, R2, 0xf8, !PT ;  /* 0x8000000005027812 */ /* 0x000fe200078ef802 */
[----:B------:R-:W-:Y:S06]  /*1b90*/  BRA `(.L_x_25476) ;  /* 0x0000000400dc7947 */ /* 0x000fec0003800000 */
.L_x_25487:
[----:B------:R-:W2:Y:S02]  /*1ba0*/  LDG.E.U8 R3, desc[UR36][R4.64] ;  /* 0x0000002404037981 */ /* 0x000ea4000c1e1100 */
[C---:B--2---:R-:W-:Y:S01]  /*1bb0*/  SHF.L.U32 R2, R3.reuse, 0x19, RZ ;  /* 0x0000001903027819 */ /* 0x044fe200000006ff */
[----:B------:R-:W-:-:S03]  /*1bc0*/  IMAD.SHL.U32 R3, R3, 0x100, RZ ;  /* 0x0000010003037824 */ /* 0x000fc600078e00ff */
[----:B------:R-:W-:Y:S02]  /*1bd0*/  ISETP.GT.U32.AND P0, PT, R2, 0x7ffffff, PT ;  /* 0x07ffffff0200780c */ /* 0x000fe40003f04070 */
[----:B------:R-:W-:-:S11]  /*1be0*/  PRMT R7, R3, 0x9910, RZ ;  /* 0x0000991003077816 */ /* 0x000fd600000000ff */
[----:B------:R-:W-:Y:S02]  /*1bf0*/  @!P0 LOP3.LUT R0, R3, 0x7f00, RZ, 0xc0, !PT ;  /* 0x00007f0003008812 */ /* 0x000fe400078ec0ff */
[----:B------:R-:W-:Y:S02]  /*1c00*/  @P0 LEA.HI R2, R2, 0x70000000, RZ, 0x1c ;  /* 0x7000000002020811 */ /* 0x000fe400078fe0ff */
[----:B------:R-:W-:Y:S02]  /*1c10*/  @!P0 LOP3.LUT R0, R0, 0x3f000000, RZ, 0xfc, !PT ;  /* 0x3f00000000008812 */ /* 0x000fe400078efcff */
[----:B------:R-:W-:-:S03]  /*1c20*/  MOV R3, RZ ;  /* 0x000000ff00037202 */ /* 0x000fc60000000f00 */
[----:B------:R-:W-:Y:S01]  /*1c30*/  @!P0 FADD.FTZ R0, R0, -0.5 ;  /* 0xbf00000000008421 */ /* 0x000fe20000010000 */
[----:B------:R-:W-:-:S05]  /*1c40*/  @P0 FMUL.FTZ R0, R2, 1.9259299443872358531e-34 ;  /* 0x0780000002000820 */ /* 0x000fca0000410000 */
[----:B------:R-:W-:Y:S01]  /*1c50*/  LOP3.LUT R2, R0, 0x80000000, R7, 0xf8, !PT ;  /* 0x8000000000027812 */ /* 0x000fe200078ef807 */
[----:B------:R-:W-:Y:S06]  /*1c60*/  BRA `(.L_x_25476) ;  /* 0x0000000400a87947 */ /* 0x000fec0003800000 */
.L_x_25486:
[----:B------:R-:W2:Y:S01]  /*1c70*/  LDG.E.U16 R2, desc[UR36][R4.64] ;  /* 0x0000002404027981 */ /* 0x000ea2000c1e1500 */
[----:B------:R-:W-:Y:S01]  /*1c80*/  IMAD.MOV.U32 R3, RZ, RZ, RZ ;  /* 0x000000ffff037224 */ /* 0x000fe200078e00ff */
[----:B--2---:R-:W-:Y:S01]  /*1c90*/  SHF.L.U32 R2, R2, 0x10, RZ ;  /* 0x0000001002027819 */ /* 0x004fe200000006ff */
[----:B------:R-:W-:Y:S06]  /*1ca0*/  BRA `(.L_x_25476) ;  /* 0x0000000400987947 */ /* 0x000fec0003800000 */
.L_x_25483:
        /* <DEDUP_REMOVED lines=8> */
[----:B------:R-:W2:Y:S01]  /*1d30*/  LDG.E.U16 R2, desc[UR36][R4.64] ;  /* 0x0000002404027981 */ /* 0x000ea2000c1e1500 */
[----:B------:R-:W-:Y:S01]  /*1d40*/  IMAD.MOV.U32 R3, RZ, RZ, RZ ;  /* 0x000000ffff037224 */ /* 0x000fe200078e00ff */
[----:B--2---:R-:W-:Y:S01]  /*1d50*/  I2FP.F32.U32 R2, R2 ;  /* 0x0000000200027245 */ /* 0x004fe20000201000 */
[----:B------:R-:W-:Y:S06]  /*1d60*/  BRA `(.L_x_25476) ;  /* 0x0000000400687947 */ /* 0x000fec0003800000 */
.L_x_25490:
[----:B------:R-:W2:Y:S01]  /*1d70*/  LDG.E.U8 R4, desc[UR36][R4.64] ;  /* 0x0000002404047981 */ /* 0x000ea2000c1e1100 */
[----:B------:R-:W-:Y:S02]  /*1d80*/  CS2R R2, SRZ ;  /* 0x0000000000027805 */ /* 0x000fe4000001ff00 */
        /* <DEDUP_REMOVED lines=18> */
.L_x_25492:
[----:B------:R-:W-:Y:S05]  /*1eb0*/  BSYNC.RECONVERGENT B0 ;  /* 0x0000000000007941 */ /* 0x000fea0003800200 */
.L_x_25491:
[----:B------:R-:W-:Y:S01]  /*1ec0*/  IMAD.SHL.U32 R0, R0, 0x100000, RZ ;  /* 0x0010000000007824 */ /* 0x000fe200078e00ff */
[----:B------:R-:W-:-:S04]  /*1ed0*/  LEA R2, R2, 0x3b800000, 0x17 ;  /* 0x3b80000002027811 */ /* 0x000fc800078eb8ff */
[----:B------:R-:W-:Y:S01]  /*1ee0*/  LOP3.LUT R2, R2, R0, R9, 0xfe, !PT ;  /* 0x0000000002027212 */ /* 0x000fe200078efe09 */
[----:B------:R-:W-:Y:S06]  /*1ef0*/  BRA `(.L_x_25476) ;  /* 0x0000000400047947 */ /* 0x000fec0003800000 */
.L_x_25489:
        /* <DEDUP_REMOVED lines=20> */
.L_x_25494:
[----:B------:R-:W-:Y:S05]  /*2040*/  BSYNC.RECONVERGENT B0 ;  /* 0x0000000000007941 */ /* 0x000fea0003800200 */
.L_x_25493:
[----:B------:R-:W-:Y:S01]  /*2050*/  IMAD.SHL.U32 R0, R0, 0x200000, RZ ;  /* 0x0020000000007824 */ /* 0x000fe200078e00ff */
[----:B------:R-:W-:-:S04]  /*2060*/  LEA R2, R2, 0x37800000, 0x17 ;  /* 0x3780000002027811 */ /* 0x000fc800078eb8ff */
[----:B------:R-:W-:Y:S01]  /*2070*/  LOP3.LUT R2, R2, R0, R9, 0xfe, !PT ;  /* 0x0000000002027212 */ /* 0x000fe200078efe09 */
[----:B------:R-:W-:Y:S06]  /*2080*/  BRA `(.L_x_25476) ;  /* 0x0000000000a07947 */ /* 0x000fec0003800000 */
.L_x_25488:
[----:B------:R-:W-:-:S09]  /*2090*/  UISETP.NE.AND UP0, UPT, UR4, 0x1c, UPT ;  /* 0x0000001c0400788c */ /* 0x000fd2000bf05270 */
[----:B------:R-:W-:Y:S05]  /*20a0*/  BRA.U !UP0, `(.L_x_25495) ;  /* 0x00000001088c7547 */ /* 0x000fea000b800000 */
[----:B------:R-:W-:-:S09]  /*20b0*/  UISETP.NE.AND UP0, UPT, UR4, 0x1d, UPT ;  /* 0x0000001d0400788c */ /* 0x000fd2000bf05270 */
[----:B------:R-:W-:Y:S05]  /*20c0*/  BRA.U !UP0, `(.L_x_25496) ;  /* 0x0000000108747547 */ /* 0x000fea000b800000 */
[----:B------:R-:W-:-:S09]  /*20d0*/  UISETP.NE.AND UP0, UPT, UR4, 0x2c, UPT ;  /* 0x0000002c0400788c */ /* 0x000fd2000bf05270 */
[----:B------:R-:W-:Y:S05]  /*20e0*/  BRA.U !UP0, `(.L_x_25497) ;  /* 0x0000000108487547 */ /* 0x000fea000b800000 */
.L_x_25475:
        /* <DEDUP_REMOVED lines=16> */
.L_x_25498:
[----:B------:R-:W-:Y:S01]  /*21f0*/  CS2R R2, SRZ ;  /* 0x0000000000027805 */ /* 0x000fe2000001ff00 */
[----:B------:R-:W-:Y:S06]  /*2200*/  BRA `(.L_x_25476) ;  /* 0x0000000000407947 */ /* 0x000fec0003800000 */
.L_x_25497:
[----:B------:R-:W2:Y:S01]  /*2210*/  LDG.E.U8 R4, desc[UR36][R4.64] ;  /* 0x0000002404047981 */ /* 0x000ea2000c1e1100 */
[----:B------:R-:W-:Y:S02]  /*2220*/  HFMA2 R2, -RZ, RZ, 3.814697265625e-06, 0 ;  /* 0x00400000ff027431 */ /* 0x000fe400000001ff */
[----:B------:R-:W-:Y:S01]  /*2230*/  IMAD.MOV.U32 R3, RZ, RZ, RZ ;  /* 0x000000ffff037224 */ /* 0x000fe200078e00ff */
[----:B--2---:R-:W-:-:S13]  /*2240*/  ISETP.NE.AND P0, PT, R4, RZ, PT ;  /* 0x000000ff0400720c */ /* 0x004fda0003f05270 */
[----:B------:R-:W-:Y:S05]  /*2250*/  @!P0 BRA `(.L_x_25476) ;  /* 0x00000000002c8947 */ /* 0x000fea0003800000 */
[----:B------:R-:W-:-:S13]  /*2260*/  ISETP.NE.AND P0, PT, R4, 0xff, PT ;  /* 0x000000ff0400780c */ /* 0x000fda0003f05270 */
[----:B------:R-:W-:Y:S01]  /*2270*/  @!P0 IMAD.MOV.U32 R2, RZ, RZ, 0x7f800001 ;  /* 0x7f800001ff028424 */ /* 0x000fe200078e00ff */
[----:B------:R-:W-:Y:S01]  /*2280*/  @P0 SHF.L.U32 R2, R4, 0x17, RZ ;  /* 0x0000001704020819 */ /* 0x000fe200000006ff */
[----:B------:R-:W-:Y:S06]  /*2290*/  BRA `(.L_x_25476) ;  /* 0x00000000001c7947 */ /* 0x000fec0003800000 */
.L_x_25496:
[----:B------:R-:W2:Y:S01]  /*22a0*/  LDG.E.64 R4, desc[UR36][R4.64] ;  /* 0x0000002404047981 */ /* 0x000ea2000c1e1b00 */
[----:B------:R-:W-:Y:S01]  /*22b0*/  IMAD.MOV.U32 R3, RZ, RZ, RZ ;  /* 0x000000ffff037224 */ /* 0x000fe200078e00ff */
[----:B--2---:R0:W1:Y:S01]  /*22c0*/  I2F.U64 R2, R4 ;  /* 0x0000000400027312 */ /* 0x0040620000301000 */
[----:B------:R-:W-:Y:S05]  /*22d0*/  BRA `(.L_x_25476) ;  /* 0x00000000000c7947 */ /* 0x000fea0003800000 */
.L_x_25495:
[----:B------:R-:W2:Y:S01]  /*22e0*/  LDG.E R2, desc[UR36][R4.64] ;  /* 0x0000002404027981 */ /* 0x000ea2000c1e1900 */
[----:B------:R-:W-:Y:S02]  /*22f0*/  MOV R3, RZ ;  /* 0x000000ff00037202 */ /* 0x000fe40000000f00 */
[----:B--2---:R-:W-:-:S07]  /*2300*/  I2FP.F32.U32 R2, R2 ;  /* 0x0000000200027245 */ /* 0x004fce0000201000 */
.L_x_25476:
[----:B------:R-:W-:Y:S05]  /*2310*/  BSYNC.RECONVERGENT B7 ;  /* 0x0000000000077941 */ /* 0x000fea0003800200 */
.L_x_25470:
[----:B01---5:R-:W-:Y:S01]  /*2320*/  FSETP.NAN.FTZ.AND P1, PT, R2, R2, PT ;  /* 0x000000020200720b */ /* 0x023fe20003f38000 */
[----:B------:R-:W-:Y:S01]  /*2330*/  BSSY.RECONVERGENT B2, `(.L_x_25499) ;  /* 0x0000261000027945 */ /* 0x000fe20003800200 */
[----:B------:R-:W-:-:S13]  /*2340*/  FSETP.NAN.FTZ.AND P0, PT, R3, R3, PT ;  /* 0x000000030300720b */ /* 0x000fda0003f18000 */
[----:B------:R-:W-:Y:S05]  /*2350*/  @!P0 BRA !P1, `(.L_x_25500) ;  /* 0x0000000000ec8947 */ /* 0x000fea0004800000 */
[C---:B------:R-:W-:Y:S01]  /*2360*/  FSETP.GEU.FTZ.AND P0, PT, |R2|.reuse, 1.084202172485504434e-19, PT ;  /* 0x200000000200780b */ /* 0x040fe20003f1e200 */
[----:B------:R-:W-:Y:S01]  /*2370*/  FADD.FTZ R8, |R2|, -RZ ;  /* 0x800000ff02087221 */ /* 0x000fe20000010200 */
[C---:B------:R-:W-:Y:S01]  /*2380*/  FSETP.GEU.FTZ.AND P1, PT, |R3|.reuse, 1.084202172485504434e-19, PT ;  /* 0x200000000300780b */ /* 0x040fe20003f3e200 */
[C---:B------:R-:W-:Y:S01]  /*2390*/  FADD.FTZ R11, |R3|.reuse, -RZ ;  /* 0x800000ff030b7221 */ /* 0x040fe20000010200 */
[----:B------:R-:W-:Y:S01]  /*23a0*/  FSETP.GT.FTZ.AND P2, PT, |R3|, |R2|, PT ;  /* 0x400000020300720b */ /* 0x000fe20003f54200 */
[----:B------:R-:W-:Y:S01]  /*23b0*/  BSSY.RECONVERGENT B3, `(.L_x_25501) ;  /* 0x0000019000037945 */ /* 0x000fe20003800200 */
[----:B------:R-:W-:Y:S02]  /*23c0*/  PLOP3.LUT P0, PT, P0, P1, PT, 0xf8, 0x8f ;  /* 0x00000000008f781c */ /* 0x000fe40000703f70 */
[----:B--234-:R-:W-:-:S04]  /*23d0*/  FSEL R5, R11, R8, P2 ;  /* 0x000000080b057208 */ /* 0x01cfc80001000000 */
[----:B------:R-:W0:Y:S07]  /*23e0*/  MUFU.RCP R6, R5 ;  /* 0x0000000500067308 */ /* 0x000e2e0000001000 */
[C---:B------:R-:W-:Y:S01]  /*23f0*/  @!P0 FMUL.FTZ R4, R3.reuse, 4 ;  /* 0x4080000003048820 */ /* 0x040fe20000410000 */
[----:B------:R-:W-:Y:S01]  /*2400*/  @!P0 FMUL.FTZ R0, R2, 4 ;  /* 0x4080000002008820 */ /* 0x000fe20000410000 */
[----:B------:R-:W-:Y:S02]  /*2410*/  @P0 FMUL.FTZ R9, R3, R3 ;  /* 0x0000000303090220 */ /* 0x000fe40000410000 */
[----:B------:R-:W-:-:S04]  /*2420*/  @!P0 FMUL.FTZ R7, R4, R4 ;  /* 0x0000000404078220 */ /* 0x000fc80000410000 */
[----:B------:R-:W-:Y:S01]  /*2430*/  @!P0 FFMA.FTZ R7, R0, R0, R7 ;  /* 0x0000000000078223 */ /* 0x000fe20000010007 */
[----:B------:R-:W-:-:S03]  /*2440*/  FSEL R0, R8, R11, P2 ;  /* 0x0000000b08007208 */ /* 0x000fc60001000000 */
[----:B------:R-:W-:Y:S01]  /*2450*/  @!P0 FMUL.FTZ R7, R7, 0.0625 ;  /* 0x3d80000007078820 */ /* 0x000fe20000410000 */
[----:B------:R-:W-:Y:S01]  /*2460*/  @P0 FFMA.FTZ R7, R2, R2, R9 ;  /* 0x0000000202070223 */ /* 0x000fe20000010009 */
[----:B0-----:R-:W-:Y:S01]  /*2470*/  FFMA R9, -R5, R6, 1 ;  /* 0x3f80000005097423 */ /* 0x001fe20000000106 */
[----:B------:R-:W-:Y:S03]  /*2480*/  FCHK P0, R0, R5 ;  /* 0x0000000500007302 */ /* 0x000fe60000000000 */
[----:B------:R-:W-:-:S04]  /*2490*/  FFMA R9, R6, R9, R6 ;  /* 0x0000000906097223 */ /* 0x000fc80000000006 */
[----:B------:R-:W-:Y:S01]  /*24a0*/  FFMA R4, R0, R9, RZ ;  /* 0x0000000900047223 */ /* 0x000fe200000000ff */
[----:B------:R-:W0:Y:S03]  /*24b0*/  MUFU.LG2 R7, R7 ;  /* 0x0000000700077308 */ /* 0x000e260000000c00 */
[----:B------:R-:W-:-:S04]  /*24c0*/  FFMA R6, -R5, R4, R0 ;  /* 0x0000000405067223 */ /* 0x000fc80000000100 */
[----:B------:R-:W-:Y:S01]  /*24d0*/  FFMA R6, R9, R6, R4 ;  /* 0x0000000609067223 */ /* 0x000fe20000000004 */
[----:B0-----:R-:W-:Y:S01]  /*24e0*/  FMUL.FTZ R4, R7, 0.69314718246459960938 ;  /* 0x3f31721807047820 */ /* 0x001fe20000410000 */
[----:B------:R-:W-:Y:S06]  /*24f0*/  @!P0 BRA `(.L_x_25502) ;  /* 0x0000000000108947 */ /* 0x000fec0003800000 */
[----:B------:R-:W-:Y:S01]  /*2500*/  IMAD.MOV.U32 R9, RZ, RZ, R5 ;  /* 0x000000ffff097224 */ /* 0x000fe200078e0005 */
[----:B------:R-:W-:-:S07]  /*2510*/  MOV R6, 0x2530 ;  /* 0x0000253000067802 */ /* 0x000fce0000000f00 */
[----:B------:R-:W-:Y:S05]  /*2520*/  CALL.REL.NOINC `($__internal_63_$__cuda_sm3x_div_rn_ftz_f32_slowpath) ;  /* 0x00000144007c7944 */ /* 0x000fea0003c00000 */
[----:B------:R-:W-:-:S07]  /*2530*/  MOV R6, R0 ;  /* 0x0000000000067202 */ /* 0x000fce0000000f00 */
.L_x_25502:
[----:B------:R-:W-:Y:S05]  /*2540*/  BSYNC.RECONVERGENT B3 ;  /* 0x0000000000037941 */ /* 0x000fea0003800200 */
.L_x_25501:
[----:B------:R-:W-:Y:S02]  /*2550*/  IMAD.MOV.U32 R7, RZ, RZ, 0x3b33710b ;  /* 0x3b33710bff077424 */ /* 0x000fe400078e00ff */
[----:B------:R-:W-:Y:S01]  /*2560*/  FMUL.FTZ R0, R6, R6 ;  /* 0x0000000606007220 */ /* 0x000fe20000410000 */
[----:B------:R-:W-:Y:S01]  /*2570*/  HFMA2 R9, -RZ, RZ, 1.857421875, -1409 ;  /* 0x3f6ee581ff097431 */ /* 0x000fe200000001ff */
[----:B------:R-:W-:Y:S02]  /*2580*/  ISETP.GE.AND P0, PT, R2, RZ, PT ;  /* 0x000000ff0200720c */ /* 0x000fe40003f06270 */
[----:B------:R-:W-:Y:S01]  /*2590*/  FFMA.FTZ R7, R0, R7, -0.015681877732276916504 ;  /* 0xbc80774800077423 */ /* 0x000fe20000010007 */
[----:B------:R-:W-:Y:S01]  /*25a0*/  FSETP.NEU.FTZ.AND P3, PT, |R2|, |R3|, PT ;  /* 0x400000030200720b */ /* 0x000fe20003f7d200 */
[----:B------:R-:W-:Y:S01]  /*25b0*/  FADD.FTZ R2, |R3|, |R2| ;  /* 0x4000000203027221 */ /* 0x000fe20000010200 */
[----:B------:R-:W-:Y:S01]  /*25c0*/  FSETP.NEU.FTZ.AND P1, PT, R5, RZ, PT ;  /* 0x000000ff0500720b */ /* 0x000fe20003f3d000 */
[----:B------:R-:W-:Y:S01]  /*25d0*/  FFMA.FTZ R7, R0, R7, 0.042200751602649688721 ;  /* 0x3d2cdab200077423 */ /* 0x000fe20000010007 */
[----:B------:R-:W-:-:S03]  /*25e0*/  FSEL R5, R9, 1.8663789033889770508, P2 ;  /* 0x3feee58109057808 */ /* 0x000fc60001000000 */
[----:B------:R-:W-:-:S04]  /*25f0*/  FFMA.FTZ R7, R0, R7, -0.074792981147766113281 ;  /* 0xbd992d1000077423 */ /* 0x000fc80000010007 */
[----:B------:R-:W-:-:S04]  /*2600*/  FFMA.FTZ R7, R0, R7, 0.10640415549278259277 ;  /* 0x3dd9ea6c00077423 */ /* 0x000fc80000010007 */
[----:B------:R-:W-:-:S04]  /*2610*/  FFMA.FTZ R7, R0, R7, -0.14207722246646881104 ;  /* 0xbe117cb100077423 */ /* 0x000fc80000010007 */
[----:B------:R-:W-:-:S04]  /*2620*/  FFMA.FTZ R7, R0, R7, 0.19993925094604492188 ;  /* 0x3e4cbce000077423 */ /* 0x000fc80000010007 */
[----:B------:R-:W-:-:S04]  /*2630*/  FFMA.FTZ R7, R0, R7, -0.33333197236061096191 ;  /* 0xbeaaaa7d00077423 */ /* 0x000fc80000010007 */
[----:B------:R-:W-:-:S04]  /*2640*/  FMUL.FTZ R7, R0, R7 ;  /* 0x0000000700077220 */ /* 0x000fc80000410000 */
[----:B------:R-:W-:-:S04]  /*2650*/  FFMA.FTZ R6, R7, R6, R6 ;  /* 0x0000000607067223 */ /* 0x000fc80000010006 */
[----:B------:R-:W-:-:S05]  /*2660*/  FFMA.FTZ R7, R9, 1.6832555532455444336, -R6 ;  /* 0x3fd774eb09077823 */ /* 0x000fca0000010806 */
[----:B------:R-:W-:Y:S01]  /*2670*/  FSEL R0, R7, R6, P2 ;  /* 0x0000000607007208 */ /* 0x000fe20001000000 */
[----:B------:R-:W-:-:S04]  /*2680*/  @!P2 FADD.FTZ R6, -R6, -RZ ;  /* 0x800000ff0606a221 */ /* 0x000fc80000010100 */
[----:B------:R-:W-:Y:S01]  /*2690*/  @!P0 FFMA.FTZ R0, R5, 1.6832555532455444336, R6 ;  /* 0x3fd774eb05008823 */ /* 0x000fe20000010006 */
[----:B------:R-:W-:-:S05]  /*26a0*/  IMAD.MOV.U32 R5, RZ, RZ, 0x4016cbe4 ;  /* 0x4016cbe4ff057424 */ /* 0x000fca00078e00ff */
[----:B------:R-:W-:Y:S02]  /*26b0*/  @!P3 FSEL R0, R5, 0.78539818525314331055, !P0 ;  /* 0x3f490fdb0500b808 */ /* 0x000fe40004000000 */
[----:B------:R-:W-:Y:S02]  /*26c0*/  @!P1 FSEL R0, RZ, 3.1415927410125732422, P0 ;  /* 0x40490fdbff009808 */ /* 0x000fe40000000000 */
[----:B------:R-:W-:Y:S02]  /*26d0*/  FSETP.NAN.FTZ.AND P0, PT, |R2|, |R2|, PT ;  /* 0x400000020200720b */ /* 0x000fe40003f18200 */
[----:B------:R-:W-:-:S04]  /*26e0*/  LOP3.LUT R3, R0, 0x80000000, R3, 0xb8, !PT ;  /* 0x8000000000037812 */ /* 0x000fc800078eb803 */
[----:B------:R-:W-:Y:S01]  /*26f0*/  FSEL R2, R2, R3, P0 ;  /* 0x0000000302027208 */ /* 0x000fe20000000000 */
[----:B------:R-:W-:Y:S06]  /*2700*/  BRA `(.L_x_25503) ;  /* 0x00000020008c7947 */ /* 0x000fec0003800000 */
.L_x_25500:
[C---:B--234-:R-:W-:Y:S01]  /*2710*/  FADD.FTZ R4, |R2|.reuse, -RZ ;  /* 0x800000ff02047221 */ /* 0x05cfe20000010200 */
[----:B------:R-:W-:Y:S01]  /*2720*/  FADD.FTZ R9, |R3|, -RZ ;  /* 0x800000ff03097221 */ /* 0x000fe20000010200 */
[----:B------:R-:W-:-:S04]  /*2730*/  FSETP.GEU.FTZ.AND P2, PT, |R2|, |R3|, PT ;  /* 0x400000030200720b */ /* 0x000fc80003f5e200 */
[----:B------:R-:W-:Y:S02]  /*2740*/  FSEL R0, R4, R9, !P2 ;  /* 0x0000000904007208 */ /* 0x000fe40005000000 */
[----:B------:R-:W-:Y:S02]  /*2750*/  FSEL R5, R9, R4, !P2 ;  /* 0x0000000409057208 */ /* 0x000fe40005000000 */
[----:B------:R-:W-:-:S13]  /*2760*/  FSETP.GT.FTZ.AND P0, PT, R0, 9.99999979021476795361e+33, PT ;  /* 0x77f684df0000780b */ /* 0x000fda0003f14000 */
[----:B------:R-:W-:Y:S05]  /*2770*/  @!P0 BRA `(.L_x_25504) ;  /* 0x0000000000fc8947 */ /* 0x000fea0003800000 */
[----:B------:R-:W-:Y:S01]  /*2780*/  FMUL.FTZ R4, R2, 0.36787945032119750977 ;  /* 0x3ebc5ab202047820 */ /* 0x000fe20000410000 */
[----:B------:R-:W-:Y:S01]  /*2790*/  FMUL.FTZ R6, R3, 0.36787945032119750977 ;  /* 0x3ebc5ab203067820 */ /* 0x000fe20000410000 */
[----:B------:R-:W-:Y:S01]  /*27a0*/  MUFU.RCP R12, R5 ;  /* 0x00000005000c7308 */ /* 0x000fe20000001000 */
[----:B------:R-:W-:Y:S01]  /*27b0*/  BSSY.RECONVERGENT B3, `(.L_x_25505) ;  /* 0x000001f000037945 */ /* 0x000fe20003800200 */
[----:B------:R-:W-:Y:S01]  /*27c0*/  FADD.FTZ R4, |R4|, -RZ ;  /* 0x800000ff04047221 */ /* 0x000fe20000010200 */
[----:B------:R-:W-:-:S05]  /*27d0*/  FADD.FTZ R7, |R6|, -RZ ;  /* 0x800000ff06077221 */ /* 0x000fca0000010200 */
[CC--:B------:R-:W-:Y:S02]  /*27e0*/  VIMNMX R6, PT, PT, R4.reuse, R7.reuse, !PT ;  /* 0x0000000704067248 */ /* 0x0c0fe40007fe0100 */
[----:B------:R-:W-:Y:S02]  /*27f0*/  VIMNMX R4, PT, PT, R4, R7, PT ;  /* 0x0000000704047248 */ /* 0x000fe40003fe0100 */
[----:B------:R-:W-:Y:S02]  /*2800*/  LOP3.LUT R8, R6, 0xfe000000, RZ, 0xc0, !PT ;  /* 0xfe00000006087812 */ /* 0x000fe400078ec0ff */
[----:B------:R-:W-:Y:S02]  /*2810*/  FSETP.NEU.FTZ.AND P0, PT, R4, RZ, PT ;  /* 0x000000ff0400720b */ /* 0x000fe40003f1d000 */
[----:B------:R-:W-:-:S05]  /*2820*/  LOP3.LUT R7, R8, 0x7e800000, RZ, 0x3c, !PT ;  /* 0x7e80000008077812 */ /* 0x000fca00078e3cff */
[-C--:B------:R-:W-:Y:S01]  /*2830*/  FMUL.FTZ R9, R4, R7.reuse ;  /* 0x0000000704097220 */ /* 0x080fe20000410000 */
[----:B------:R-:W-:-:S03]  /*2840*/  FMUL.FTZ R7, R6, R7 ;  /* 0x0000000706077220 */ /* 0x000fc60000410000 */
[----:B------:R-:W-:Y:S01]  /*2850*/  FMUL.FTZ R10, R9, R9 ;  /* 0x00000009090a7220 */ /* 0x000fe20000410000 */
[----:B------:R-:W-:-:S03]  /*2860*/  MOV R9, 0x3f800000 ;  /* 0x3f80000000097802 */ /* 0x000fc60000000f00 */
[----:B------:R-:W-:Y:S01]  /*2870*/  FFMA.FTZ R10, R7, R7, R10 ;  /* 0x00000007070a7223 */ /* 0x000fe2000001000a */
[----:B------:R-:W-:-:S05]  /*2880*/  LOP3.LUT R7, R8, 0x800000, RZ, 0xfc, !PT ;  /* 0x0080000008077812 */ /* 0x000fca00078efcff */
[----:B------:R-:W0:Y:S02]  /*2890*/  MUFU.SQRT R10, R10 ;  /* 0x0000000a000a7308 */ /* 0x000e240000002000 */
[----:B0-----:R-:W-:Y:S01]  /*28a0*/  @P0 FMUL.FTZ R6, R10, R7 ;  /* 0x000000070a060220 */ /* 0x001fe20000410000 */
[----:B------:R-:W-:Y:S01]  /*28b0*/  FSETP.NEU.FTZ.AND P0, PT, R4, +INF , PT ;  /* 0x7f8000000400780b */ /* 0x000fe20003f1d000 */
[----:B------:R-:W-:-:S03]  /*28c0*/  FFMA R7, -R5, R12, 1 ;  /* 0x3f80000005077423 */ /* 0x000fc6000000010c */
[----:B------:R-:W-:Y:S01]  /*28d0*/  FSEL R6, R6, +INF , P0 ;  /* 0x7f80000006067808 */ /* 0x000fe20000000000 */
[----:B------:R-:W-:-:S04]  /*28e0*/  FFMA R7, R12, R7, R12 ;  /* 0x000000070c077223 */ /* 0x000fc8000000000c */
[----:B------:R-:W-:Y:S01]  /*28f0*/  FFMA R4, R0, R7, RZ ;  /* 0x0000000700047223 */ /* 0x000fe200000000ff */
[----:B------:R-:W0:Y:S03]  /*2900*/  MUFU.LG2 R6, R6 ;  /* 0x0000000600067308 */ /* 0x000e260000000c00 */
[----:B------:R-:W-:-:S04]  /*2910*/  FFMA R8, -R5, R4, R0 ;  /* 0x0000000405087223 */ /* 0x000fc80000000100 */
[----:B------:R-:W-:Y:S01]  /*2920*/  FFMA R7, R7, R8, R4 ;  /* 0x0000000807077223 */ /* 0x000fe20000000004 */
[----:B------:R-:W1:Y:S01]  /*2930*/  FCHK P0, R0, R5 ;  /* 0x0000000500007302 */ /* 0x000e620000000000 */
[----:B0-----:R-:W-:Y:S01]  /*2940*/  FFMA.FTZ R4, R6, 0.69314718246459960938, R9 ;  /* 0x3f31721806047823 */ /* 0x001fe20000010009 */
[----:B-1----:R-:W-:Y:S06]  /*2950*/  @!P0 BRA `(.L_x_25506) ;  /* 0x0000000000108947 */ /* 0x002fec0003800000 */
[----:B------:R-:W-:Y:S01]  /*2960*/  IMAD.MOV.U32 R9, RZ, RZ, R5 ;  /* 0x000000ffff097224 */ /* 0x000fe200078e0005 */
[----:B------:R-:W-:-:S07]  /*2970*/  MOV R6, 0x2990 ;  /* 0x0000299000067802 */ /* 0x000fce0000000f00 */
[----:B------:R-:W-:Y:S05]  /*2980*/  CALL.REL.NOINC `($__internal_63_$__cuda_sm3x_div_rn_ftz_f32_slowpath) ;  /* 0x0000014000647944 */ /* 0x000fea0003c00000 */
[----:B------:R-:W-:-:S07]  /*2990*/  MOV R7, R0 ;  /* 0x0000000000077202 */ /* 0x000fce0000000f00 */
.L_x_25506:
[----:B------:R-:W-:Y:S05]  /*29a0*/  BSYNC.RECONVERGENT B3 ;  /* 0x0000000000037941 */ /* 0x000fea0003800200 */
.L_x_25505:
[----:B------:R-:W-:Y:S02]  /*29b0*/  IMAD.MOV.U32 R9, RZ, RZ, 0x3b33710b ;  /* 0x3b33710bff097424 */ /* 0x000fe400078e00ff */
[----:B------:R-:W-:Y:S01]  /*29c0*/  FMUL.FTZ R0, R7, R7 ;  /* 0x0000000707007220 */ /* 0x000fe20000410000 */
[C---:B------:R-:W-:Y:S02]  /*29d0*/  ISETP.GE.AND P1, PT, R2.reuse, RZ, PT ;  /* 0x000000ff0200720c */ /* 0x040fe40003f26270 */
[----:B------:R-:W-:Y:S01]  /*29e0*/  FSETP.NEU.FTZ.AND P3, PT, |R2|, |R3|, PT ;  /* 0x400000030200720b */ /* 0x000fe20003f7d200 */
[----:B------:R-:W-:Y:S01]  /*29f0*/  FFMA.FTZ R9, R0, R9, -0.015681877732276916504 ;  /* 0xbc80774800097423 */ /* 0x000fe20000010009 */
[----:B------:R-:W-:-:S03]  /*2a00*/  FSETP.NEU.FTZ.AND P0, PT, R5, RZ, PT ;  /* 0x000000ff0500720b */ /* 0x000fc60003f1d000 */
[----:B------:R-:W-:-:S04]  /*2a10*/  FFMA.FTZ R9, R0, R9, 0.042200751602649688721 ;  /* 0x3d2cdab200097423 */ /* 0x000fc80000010009 */
[----:B------:R-:W-:-:S04]  /*2a20*/  FFMA.FTZ R9, R0, R9, -0.074792981147766113281 ;  /* 0xbd992d1000097423 */ /* 0x000fc80000010009 */
[----:B------:R-:W-:-:S04]  /*2a30*/  FFMA.FTZ R9, R0, R9, 0.10640415549278259277 ;  /* 0x3dd9ea6c00097423 */ /* 0x000fc80000010009 */
[----:B------:R-:W-:-:S04]  /*2a40*/  FFMA.FTZ R9, R0, R9, -0.14207722246646881104 ;  /* 0xbe117cb100097423 */ /* 0x000fc80000010009 */
[----:B------:R-:W-:-:S04]  /*2a50*/  FFMA.FTZ R9, R0, R9, 0.19993925094604492188 ;  /* 0x3e4cbce000097423 */ /* 0x000fc80000010009 */
[----:B------:R-:W-:-:S04]  /*2a60*/  FFMA.FTZ R9, R0, R9, -0.33333197236061096191 ;  /* 0xbeaaaa7d00097423 */ /* 0x000fc80000010009 */
[----:B------:R-:W-:Y:S01]  /*2a70*/  FMUL.FTZ R0, R0, R9 ;  /* 0x0000000900007220 */ /* 0x000fe20000410000 */
[----:B------:R-:W-:-:S03]  /*2a80*/  HFMA2 R9, -RZ, RZ, 1.857421875, -1409 ;  /* 0x3f6ee581ff097431 */ /* 0x000fc600000001ff */
[----:B------:R-:W-:-:S04]  /*2a90*/  FFMA.FTZ R0, R0, R7, R7 ;  /* 0x0000000700007223 */ /* 0x000fc80000010007 */
[C---:B------:R-:W-:Y:S01]  /*2aa0*/  FFMA.FTZ R7, R9.reuse, 1.6832555532455444336, -R0 ;  /* 0x3fd774eb09077823 */ /* 0x040fe20000010800 */
[----:B------:R-:W-:-:S04]  /*2ab0*/  FSEL R5, R9, 1.8663789033889770508, !P2 ;  /* 0x3feee58109057808 */ /* 0x000fc80005000000 */
[----:B------:R-:W-:Y:S01]  /*2ac0*/  FSEL R6, R7, R0, !P2 ;  /* 0x0000000007067208 */ /* 0x000fe20005000000 */
[----:B------:R-:W-:-:S04]  /*2ad0*/  @P2 FADD.FTZ R0, -R0, -RZ ;  /* 0x800000ff00002221 */ /* 0x000fc80000010100 */
[----:B------:R-:W-:Y:S01]  /*2ae0*/  @!P1 FFMA.FTZ R6, R5, 1.6832555532455444336, R0 ;  /* 0x3fd774eb05069823 */ /* 0x000fe20000010000 */
[----:B------:R-:W-:Y:S02]  /*2af0*/  IMAD.MOV.U32 R0, RZ, RZ, 0x4016cbe4 ;  /* 0x4016cbe4ff007424 */ /* 0x000fe400078e00ff */
[----:B------:R-:W-:-:S03]  /*2b00*/  FADD.FTZ R5, |R3|, |R2| ;  /* 0x4000000203057221 */ /* 0x000fc60000010200 */
[----:B------:R-:W-:Y:S02]  /*2b10*/  @!P3 FSEL R6, R0, 0.78539818525314331055, !P1 ;  /* 0x3f490fdb0006b808 */ /* 0x000fe40004800000 */
[----:B------:R-:W-:Y:S02]  /*2b20*/  @!P0 FSEL R6, RZ, 3.1415927410125732422, P1 ;  /* 0x40490fdbff068808 */ /* 0x000fe40000800000 */
[----:B------:R-:W-:Y:S02]  /*2b30*/  FSETP.NAN.FTZ.AND P0, PT, |R5|, |R5|, PT ;  /* 0x400000050500720b */ /* 0x000fe40003f18200 */
[----:B------:R-:W-:-:S04]  /*2b40*/  LOP3.LUT R6, R6, 0x80000000, R3, 0xb8, !PT ;  /* 0x8000000006067812 */ /* 0x000fc800078eb803 */
[----:B------:R-:W-:Y:S01]  /*2b50*/  FSEL R2, R5, R6, P0 ;  /* 0x0000000605027208 */ /* 0x000fe20000000000 */
[----:B------:R-:W-:Y:S06]  /*2b60*/  BRA `(.L_x_25503) ;  /* 0x0000001c00747947 */ /* 0x000fec0003800000 */
.L_x_25504:
[----:B------:R-:W-:-:S13]  /*2b70*/  FSETP.NEU.FTZ.AND P0, PT, R5, 1, PT ;  /* 0x3f8000000500780b */ /* 0x000fda0003f1d000 */
[----:B------:R-:W-:Y:S05]  /*2b80*/  @P0 BRA `(.L_x_25507) ;  /* 0x0000000400c40947 */ /* 0x000fea0003800000 */
[----:B------:R-:W-:-:S13]  /*2b90*/  FSETP.GEU.FTZ.AND P0, PT, R0, 9.999999682655225389e-20, PT ;  /* 0x1fec1e4a0000780b */ /* 0x000fda0003f1e000 */
[----:B------:R-:W-:Y:S05]  /*2ba0*/  @P0 BRA `(.L_x_25508) ;  /* 0x0000000000a80947 */ /* 0x000fea0003800000 */
[----:B------:R-:W-:Y:S01]  /*2bb0*/  MOV R7, 0x3f800000 ;  /* 0x3f80000000077802 */ /* 0x000fe20000000f00 */
[----:B------:R-:W0:Y:S01]  /*2bc0*/  FCHK P0, R0, 1 ;  /* 0x3f80000000007902 */ /* 0x000e220000000000 */
[----:B------:R-:W-:Y:S01]  /*2bd0*/  FMUL.FTZ R5, R0, 0.5 ;  /* 0x3f00000000057820 */ /* 0x000fe20000410000 */
[----:B------:R-:W-:Y:S02]  /*2be0*/  BSSY.RECONVERGENT B3, `(.L_x_25509) ;  /* 0x000000c000037945 */ /* 0x000fe40003800200 */
[----:B------:R-:W-:-:S04]  /*2bf0*/  FFMA R4, R7, -R7, 1 ;  /* 0x3f80000007047423 */ /* 0x000fc80000000807 */
[----:B------:R-:W-:Y:S01]  /*2c00*/  FFMA R7, R4, R7, 1 ;  /* 0x3f80000004077423 */ /* 0x000fe20000000007 */
[----:B------:R-:W-:-:S03]  /*2c10*/  FMUL.FTZ R4, R0, R5 ;  /* 0x0000000500047220 */ /* 0x000fc60000410000 */
[----:B------:R-:W-:-:S04]  /*2c20*/  FFMA R6, R0, R7, RZ ;  /* 0x0000000700067223 */ /* 0x000fc800000000ff */
[----:B------:R-:W-:-:S04]  /*2c30*/  FFMA R8, R6, -1, R0 ;  /* 0xbf80000006087823 */ /* 0x000fc80000000000 */
[----:B------:R-:W-:Y:S01]  /*2c40*/  FFMA R6, R7, R8, R6 ;  /* 0x0000000807067223 */ /* 0x000fe20000000006 */
[----:B0-----:R-:W-:Y:S06]  /*2c50*/  @!P0 BRA `(.L_x_25510) ;  /* 0x0000000000108947 */ /* 0x001fec0003800000 */
[----:B------:R-:W-:Y:S01]  /*2c60*/  IMAD.MOV.U32 R9, RZ, RZ, 0x3f800000 ;  /* 0x3f800000ff097424 */ /* 0x000fe200078e00ff */
[----:B------:R-:W-:-:S07]  /*2c70*/  MOV R6, 0x2c90 ;  /* 0x00002c9000067802 */ /* 0x000fce0000000f00 */
[----:B------:R-:W-:Y:S05]  /*2c80*/  CALL.REL.NOINC `($__internal_63_$__cuda_sm3x_div_rn_ftz_f32_slowpath) ;  /* 0x0000013c00a47944 */ /* 0x000fea0003c00000 */
[----:B------:R-:W-:-:S07]  /*2c90*/  MOV R6, R0 ;  /* 0x0000000000067202 */ /* 0x000fce0000000f00 */
.L_x_25510:
[----:B------:R-:W-:Y:S05]  /*2ca0*/  BSYNC.RECONVERGENT B3 ;  /* 0x0000000000037941 */ /* 0x000fea0003800200 */
.L_x_25509:
[----:B------:R-:W-:Y:S02]  /*2cb0*/  IMAD.MOV.U32 R5, RZ, RZ, 0x3b33710b ;  /* 0x3b33710bff057424 */ /* 0x000fe400078e00ff */
[----:B------:R-:W-:Y:S01]  /*2cc0*/  FMUL.FTZ R0, R6, R6 ;  /* 0x0000000606007220 */ /* 0x000fe20000410000 */
[----:B------:R-:W-:Y:S01]  /*2cd0*/  HFMA2 R8, -RZ, RZ, 1.857421875, -1409 ;  /* 0x3f6ee581ff087431 */ /* 0x000fe200000001ff */
[----:B------:R-:W-:Y:S02]  /*2ce0*/  ISETP.GE.AND P0, PT, R2, RZ, PT ;  /* 0x000000ff0200720c */ /* 0x000fe40003f06270 */
[----:B------:R-:W-:Y:S01]  /*2cf0*/  FFMA.FTZ R5, R0, R5, -0.015681877732276916504 ;  /* 0xbc80774800057423 */ /* 0x000fe20000010005 */
[----:B------:R-:W-:-:S03]  /*2d00*/  FSETP.NEU.FTZ.AND P1, PT, |R2|, |R3|, PT ;  /* 0x400000030200720b */ /* 0x000fc60003f3d200 */
[----:B------:R-:W-:-:S04]  /*2d10*/  FFMA.FTZ R5, R0, R5, 0.042200751602649688721 ;  /* 0x3d2cdab200057423 */ /* 0x000fc80000010005 */
[----:B------:R-:W-:-:S04]  /*2d20*/  FFMA.FTZ R5, R0, R5, -0.074792981147766113281 ;  /* 0xbd992d1000057423 */ /* 0x000fc80000010005 */
[----:B------:R-:W-:-:S04]  /*2d30*/  FFMA.FTZ R5, R0, R5, 0.10640415549278259277 ;  /* 0x3dd9ea6c00057423 */ /* 0x000fc80000010005 */
[----:B------:R-:W-:-:S04]  /*2d40*/  FFMA.FTZ R5, R0, R5, -0.14207722246646881104 ;  /* 0xbe117cb100057423 */ /* 0x000fc80000010005 */
[----:B------:R-:W-:-:S04]  /*2d50*/  FFMA.FTZ R5, R0, R5, 0.19993925094604492188 ;  /* 0x3e4cbce000057423 */ /* 0x000fc80000010005 */
[----:B------:R-:W-:-:S04]  /*2d60*/  FFMA.FTZ R5, R0, R5, -0.33333197236061096191 ;  /* 0xbeaaaa7d00057423 */ /* 0x000fc80000010005 */
[----:B------:R-:W-:-:S04]  /*2d70*/  FMUL.FTZ R5, R0, R5 ;  /* 0x0000000500057220 */ /* 0x000fc80000410000 */
[----:B------:R-:W-:Y:S01]  /*2d80*/  FFMA.FTZ R5, R5, R6, R6 ;  /* 0x0000000605057223 */ /* 0x000fe20000010006 */
[----:B------:R-:W-:-:S03]  /*2d90*/  FSEL R6, R8, 1.8663789033889770508, !P2 ;  /* 0x3feee58108067808 */ /* 0x000fc60005000000 */
[----:B------:R-:W-:-:S05]  /*2da0*/  FFMA.FTZ R0, R8, 1.6832555532455444336, -R5 ;  /* 0x3fd774eb08007823 */ /* 0x000fca0000010805 */
[----:B------:R-:W-:Y:S01]  /*2db0*/  FSEL R0, R0, R5, !P2 ;  /* 0x0000000500007208 */ /* 0x000fe20005000000 */
[----:B------:R-:W-:-:S04]  /*2dc0*/  @P2 FADD.FTZ R5, -R5, -RZ ;  /* 0x800000ff05052221 */ /* 0x000fc80000010100 */
[----:B------:R-:W-:Y:S01]  /*2dd0*/  @!P0 FFMA.FTZ R0, R6, 1.6832555532455444336, R5 ;  /* 0x3fd774eb06008823 */ /* 0x000fe20000010005 */
[----:B------:R-:W-:Y:S02]  /*2de0*/  IMAD.MOV.U32 R6, RZ, RZ, 0x4016cbe4 ;  /* 0x4016cbe4ff067424 */ /* 0x000fe400078e00ff */
[----:B------:R-:W-:-:S03]  /*2df0*/  FADD.FTZ R5, |R3|, |R2| ;  /* 0x4000000203057221 */ /* 0x000fc60000010200 */
[----:B------:R-:W-:Y:S02]  /*2e00*/  @!P1 FSEL R0, R6, 0.78539818525314331055, !P0 ;  /* 0x3f490fdb06009808 */ /* 0x000fe40004000000 */
[----:B------:R-:W-:Y:S02]  /*2e10*/  FSETP.NAN.FTZ.AND P0, PT, |R5|, |R5|, PT ;  /* 0x400000050500720b */ /* 0x000fe40003f18200 */
[----:B------:R-:W-:-:S04]  /*2e20*/  LOP3.LUT R0, R0, 0x80000000, R3, 0xb8, !PT ;  /* 0x8000000000007812 */ /* 0x000fc800078eb803 */
[----:B------:R-:W-:Y:S01]  /*2e30*/  FSEL R2, R5, R0, P0 ;  /* 0x0000000005027208 */ /* 0x000fe20000000000 */
[----:B------:R-:W-:Y:S06]  /*2e40*/  BRA `(.L_x_25503) ;  /* 0x0000001800bc7947 */ /* 0x000fec0003800000 */
.L_x_25508:
[----:B------:R-:W-:Y:S01]  /*2e50*/  FMUL.FTZ R7, R0, R0 ;  /* 0x0000000000077220 */ /* 0x000fe20000410000 */
[----:B------:R-:W-:Y:S01]  /*2e60*/  IMAD.MOV.U32 R9, RZ, RZ, 0x3f800000 ;  /* 0x3f800000ff097424 */ /* 0x000fe200078e00ff */
[----:B------:R-:W0:Y:S01]  /*2e70*/  FCHK P3, R0, 1 ;  /* 0x3f80000000007902 */ /* 0x000e220000060000 */
[----:B------:R-:W-:Y:S02]  /*2e80*/  IMAD.MOV.U32 R8, RZ, RZ, 0x3d39bf78 ;  /* 0x3d39bf78ff087424 */ /* 0x000fe400078e00ff */
[C---:B------:R-:W-:Y:S01]  /*2e90*/  FADD.FTZ.RZ R4, R7.reuse, 1 ;  /* 0x3f80000007047421 */ /* 0x040fe2000001c000 */
[----:B------:R-:W-:Y:S01]  /*2ea0*/  ISETP.GE.U32.AND P0, PT, R7, 0x7f800000, PT ;  /* 0x7f8000000700780c */ /* 0x000fe20003f06070 */
[----:B------:R-:W-:Y:S03]  /*2eb0*/  BSSY.RECONVERGENT B3, `(.L_x_25511) ;  /* 0x0000024000037945 */ /* 0x000fe60003800200 */
[----:B------:R-:W-:-:S02]  /*2ec0*/  IADD3 R4, PT, PT, R4, -0x3f400000, RZ ;  /* 0xc0c0000004047810 */ /* 0x000fc40007ffe0ff */
[----:B------:R-:W-:Y:S02]  /*2ed0*/  ISETP.GT.AND P1, PT, R7, -0x40800000, P0 ;  /* 0xbf8000000700780c */ /* 0x000fe40000724270 */
[----:B------:R-:W-:-:S04]  /*2ee0*/  LOP3.LUT R4, R4, 0xff800000, RZ, 0xc0, !PT ;  /* 0xff80000004047812 */ /* 0x000fc800078ec0ff */
[----:B------:R-:W-:Y:S02]  /*2ef0*/  IADD3 R6, PT, PT, -R4, 0x40800000, RZ ;  /* 0x4080000004067810 */ /* 0x000fe40007ffe1ff */
[-C--:B------:R-:W-:Y:S02]  /*2f00*/  IADD3 R5, PT, PT, R7, -R4.reuse, RZ ;  /* 0x8000000407057210 */ /* 0x080fe40007ffe0ff */
[----:B------:R-:W-:Y:S01]  /*2f10*/  I2FP.F32.S32 R4, R4 ;  /* 0x0000000400047245 */ /* 0x000fe20000201400 */
[----:B------:R-:W-:-:S04]  /*2f20*/  FFMA.FTZ R6, R6, 0.25, -R9 ;  /* 0x3e80000006067823 */ /* 0x000fc80000010809 */
[----:B------:R-:W-:Y:S01]  /*2f30*/  FADD.FTZ R5, R5, R6 ;  /* 0x0000000605057221 */ /* 0x000fe20000010000 */
[----:B------:R-:W-:-:S03]  /*2f40*/  FMUL.FTZ R4, R4, 1.1920928955078125e-07 ;  /* 0x3400000004047820 */ /* 0x000fc60000410000 */
[----:B------:R-:W-:Y:S01]  /*2f50*/  FFMA.FTZ R6, R5, -R8, 0.10546888411045074463 ;  /* 0x3dd8001205067423 */ /* 0x000fe20000010808 */
[----:B------:R-:W-:-:S03]  /*2f60*/  FFMA R8, R9, -R9, 1 ;  /* 0x3f80000009087423 */ /* 0x000fc60000000809 */
[----:B------:R-:W-:Y:S01]  /*2f70*/  FFMA.FTZ R6, R5, R6, -0.13229703903198242188 ;  /* 0xbe0778e005067423 */ /* 0x000fe20000010006 */
[----:B------:R-:W-:-:S03]  /*2f80*/  FFMA R9, R8, R9, 1 ;  /* 0x3f80000008097423 */ /* 0x000fc60000000009 */
[----:B------:R-:W-:-:S04]  /*2f90*/  FFMA.FTZ R6, R5, R6, 0.14491446316242218018 ;  /* 0x3e14647505067423 */ /* 0x000fc80000010006 */
[----:B------:R-:W-:-:S04]  /*2fa0*/  FFMA.FTZ R6, R5, R6, -0.16641564667224884033 ;  /* 0xbe2a68dd05067423 */ /* 0x000fc80000010006 */
[----:B------:R-:W-:-:S04]  /*2fb0*/  FFMA.FTZ R6, R5, R6, 0.19988867640495300293 ;  /* 0x3e4caf9e05067423 */ /* 0x000fc80000010006 */
[----:B------:R-:W-:-:S04]  /*2fc0*/  FFMA.FTZ R6, R5, R6, -0.25000196695327758789 ;  /* 0xbe80004205067423 */ /* 0x000fc80000010006 */
[----:B------:R-:W-:-:S04]  /*2fd0*/  FFMA.FTZ R6, R5, R6, 0.33333510160446166992 ;  /* 0x3eaaaae605067423 */ /* 0x000fc80000010006 */
[----:B------:R-:W-:-:S04]  /*2fe0*/  FFMA.FTZ R6, R5, R6, -0.5 ;  /* 0xbf00000005067423 */ /* 0x000fc80000010006 */
[----:B------:R-:W-:-:S04]  /*2ff0*/  FMUL.FTZ R6, R5, R6 ;  /* 0x0000000605067220 */ /* 0x000fc80000410000 */
[----:B------:R-:W-:Y:S01]  /*3000*/  FFMA.FTZ R5, R5, R6, R5 ;  /* 0x0000000605057223 */ /* 0x000fe20000010005 */
[----:B------:R-:W-:-:S03]  /*3010*/  @P0 MOV R6, 0x7f800000 ;  /* 0x7f80000000060802 */ /* 0x000fc60000000f00 */
[----:B------:R-:W-:Y:S01]  /*3020*/  FFMA.FTZ R4, R4, 0.69314718246459960938, R5 ;  /* 0x3f31721804047823 */ /* 0x000fe20000010005 */
[----:B------:R-:W-:Y:S01]  /*3030*/  FFMA R5, R0, R9, RZ ;  /* 0x0000000900057223 */ /* 0x000fe200000000ff */
[C---:B------:R-:W-:Y:S01]  /*3040*/  @P1 FFMA.FTZ R4, R7.reuse, R6, +INF ;  /* 0x7f80000007041423 */ /* 0x040fe20000010006 */
[----:B------:R-:W-:Y:S02]  /*3050*/  @P0 FSETP.NEU.FTZ.AND P1, PT, R7, RZ, PT ;  /* 0x000000ff0700020b */ /* 0x000fe40003f3d000 */
[----:B------:R-:W-:Y:S02]  /*3060*/  FFMA R6, R5, -1, R0 ;  /* 0xbf80000005067823 */ /* 0x000fe40000000000 */
[----:B------:R-:W-:Y:S02]  /*3070*/  @P0 FSEL R4, R4, -RZ, P1 ;  /* 0x800000ff04040208 */ /* 0x000fe40000800000 */
[----:B------:R-:W-:-:S03]  /*3080*/  FFMA R5, R9, R6, R5 ;  /* 0x0000000609057223 */ /* 0x000fc60000000005 */
[----:B------:R-:W-:Y:S01]  /*3090*/  FMUL.FTZ R4, R4, 0.5 ;  /* 0x3f00000004047820 */ /* 0x000fe20000410000 */
[----:B0-----:R-:W-:Y:S06]  /*30a0*/  @!P3 BRA `(.L_x_25512) ;  /* 0x000000000010b947 */ /* 0x001fec0003800000 */
[----:B------:R-:W-:Y:S01]  /*30b0*/  IMAD.MOV.U32 R9, RZ, RZ, 0x3f800000 ;  /* 0x3f800000ff097424 */ /* 0x000fe200078e00ff */
[----:B------:R-:W-:-:S07]  /*30c0*/  MOV R6, 0x30e0 ;  /* 0x000030e000067802 */ /* 0x000fce0000000f00 */
[----:B------:R-:W-:Y:S05]  /*30d0*/  CALL.REL.NOINC `($__internal_63_$__cuda_sm3x_div_rn_ftz_f32_slowpath) ;  /* 0x0000013800907944 */ /* 0x000fea0003c00000 */
[----:B------:R-:W-:-:S07]  /*30e0*/  MOV R5, R0 ;  /* 0x0000000000057202 */ /* 0x000fce0000000f00 */
.L_x_25512:
[----:B------:R-:W-:Y:S05]  /*30f0*/  BSYNC.RECONVERGENT B3 ;  /* 0x0000000000037941 */ /* 0x000fea0003800200 */
.L_x_25511:
[----:B------:R-:W-:Y:S02]  /*3100*/  IMAD.MOV.U32 R7, RZ, RZ, 0x3b33710b ;  /* 0x3b33710bff077424 */ /* 0x000fe400078e00ff */
[----:B------:R-:W-:Y:S01]  /*3110*/  FMUL.FTZ R0, R5, R5 ;  /* 0x0000000505007220 */ /* 0x000fe20000410000 */
[C---:B------:R-:W-:Y:S02]  /*3120*/  ISETP.GE.AND P0, PT, R2.reuse, RZ, PT ;  /* 0x000000ff0200720c */ /* 0x040fe40003f06270 */
[----:B------:R-:W-:Y:S01]  /*3130*/  FSETP.NEU.FTZ.AND P1, PT, |R2|, |R3|, PT ;  /* 0x400000030200720b */ /* 0x000fe20003f3d200 */
[----:B------:R-:W-:-:S04]  /*3140*/  FFMA.FTZ R7, R0, R7, -0.015681877732276916504 ;  /* 0xbc80774800077423 */ /* 0x000fc80000010007 */
        /* <DEDUP_REMOVED lines=12> */
[----:B------:R-:W-:Y:S01]  /*3210*/  @P2 FADD.FTZ R0, -R0, -RZ ;  /* 0x800000ff00002221 */ /* 0x000fe20000010100 */
[----:B------:R-:W-:-:S03]  /*3220*/  FADD.FTZ R5, |R3|, |R2| ;  /* 0x4000000203057221 */ /* 0x000fc60000010200 */
[----:B------:R-:W-:Y:S01]  /*3230*/  @!P0 FFMA.FTZ R6, R7, 1.6832555532455444336, R0 ;  /* 0x3fd774eb07068823 */ /* 0x000fe20000010000 */
[----:B------:R-:W-:-:S05]  /*3240*/  IMAD.MOV.U32 R0, RZ, RZ, 0x4016cbe4 ;  /* 0x4016cbe4ff007424 */ /* 0x000fca00078e00ff */
[----:B------:R-:W-:Y:S02]  /*3250*/  @!P1 FSEL R6, R0, 0.78539818525314331055, !P0 ;  /* 0x3f490fdb00069808 */ /* 0x000fe40004000000 */
[----:B------:R-:W-:Y:S02]  /*3260*/  FSETP.NAN.FTZ.AND P0, PT, |R5|, |R5|, PT ;  /* 0x400000050500720b */ /* 0x000fe40003f18200 */
[----:B------:R-:W-:-:S04]  /*3270*/  LOP3.LUT R6, R6, 0x80000000, R3, 0xb8, !PT ;  /* 0x8000000006067812 */ /* 0x000fc800078eb803 */
[----:B------:R-:W-:Y:S01]  /*3280*/  FSEL R2, R5, R6, P0 ;  /* 0x0000000605027208 */ /* 0x000fe20000000000 */
[----:B------:R-:W-:Y:S06]  /*3290*/  BRA `(.L_x_25503) ;  /* 0x0000001400a87947 */ /* 0x000fec0003800000 */
.L_x_25507:
[CC--:B------:R-:W-:Y:S02]  /*32a0*/  FMNMX.FTZ R6, R5.reuse, R0.reuse, PT ;  /* 0x0000000005067209 */ /* 0x0c0fe40003810000 */
[----:B------:R-:W-:Y:S02]  /*32b0*/  FMNMX.FTZ R7, R5, R0, !PT ;  /* 0x0000000005077209 */ /* 0x000fe40007810000 */
[----:B------:R-:W-:Y:S02]  /*32c0*/  FSETP.GEU.FTZ.AND P0, PT, R6, 9.9999999747524270788e-07, PT ;  /* 0x358637bd0600780b */ /* 0x000fe40003f1e000 */
[----:B------:R-:W-:-:S13]  /*32d0*/  FSETP.GT.FTZ.AND P1, PT, R7, 1000000, PT ;  /* 0x497424000700780b */ /* 0x000fda0003f34000 */
[----:B------:R-:W-:Y:S05]  /*32e0*/  @P0 BRA !P1, `(.L_x_25513) ;  /* 0x0000000000e80947 */ /* 0x000fea0004800000 */
[CC--:B------:R-:W-:Y:S01]  /*32f0*/  VIMNMX R6, PT, PT, R4.reuse, R9.reuse, !PT ;  /* 0x0000000904067248 */ /* 0x0c0fe20007fe0100 */
[----:B------:R-:W-:Y:S01]  /*3300*/  MUFU.RCP R10, R5 ;  /* 0x00000005000a7308 */ /* 0x000fe20000001000 */
[----:B------:R-:W-:Y:S01]  /*3310*/  VIMNMX R4, PT, PT, R4, R9, PT ;  /* 0x0000000904047248 */ /* 0x000fe20003fe0100 */
[----:B------:R-:W-:Y:S01]  /*3320*/  BSSY.RECONVERGENT B3, `(.L_x_25514) ;  /* 0x000001a000037945 */ /* 0x000fe20003800200 */
[----:B------:R-:W-:Y:S02]  /*3330*/  LOP3.LUT R7, R6, 0xfe000000, RZ, 0xc0, !PT ;  /* 0xfe00000006077812 */ /* 0x000fe400078ec0ff */
[----:B------:R-:W-:Y:S02]  /*3340*/  FSETP.NEU.FTZ.AND P0, PT, R4, RZ, PT ;  /* 0x000000ff0400720b */ /* 0x000fe40003f1d000 */
[C---:B------:R-:W-:Y:S02]  /*3350*/  LOP3.LUT R9, R7.reuse, 0x7e800000, RZ, 0x3c, !PT ;  /* 0x7e80000007097812 */ /* 0x040fe400078e3cff */
[----:B------:R-:W-:-:S03]  /*3360*/  LOP3.LUT R7, R7, 0x800000, RZ, 0xfc, !PT ;  /* 0x0080000007077812 */ /* 0x000fc600078efcff */
[-C--:B------:R-:W-:Y:S01]  /*3370*/  FMUL.FTZ R8, R4, R9.reuse ;  /* 0x0000000904087220 */ /* 0x080fe20000410000 */
[----:B------:R-:W-:-:S03]  /*3380*/  FMUL.FTZ R9, R6, R9 ;  /* 0x0000000906097220 */ /* 0x000fc60000410000 */
[----:B------:R-:W-:-:S04]  /*3390*/  FMUL.FTZ R8, R8, R8 ;  /* 0x0000000808087220 */ /* 0x000fc80000410000 */
[----:B------:R-:W-:-:S06]  /*33a0*/  FFMA.FTZ R8, R9, R9, R8 ;  /* 0x0000000909087223 */ /* 0x000fcc0000010008 */
        /* <DEDUP_REMOVED lines=11> */
[----:B0-----:R-:W-:Y:S01]  /*3460*/  FMUL.FTZ R4, R6, 0.69314718246459960938 ;  /* 0x3f31721806047820 */ /* 0x001fe20000410000 */
[----:B-1----:R-:W-:Y:S06]  /*3470*/  @!P0 BRA `(.L_x_25515) ;  /* 0x0000000000108947 */ /* 0x002fec0003800000 */
[----:B------:R-:W-:Y:S02]  /*3480*/  MOV R9, R5 ;  /* 0x0000000500097202 */ /* 0x000fe40000000f00 */
[----:B------:R-:W-:-:S07]  /*3490*/  MOV R6, 0x34b0 ;  /* 0x000034b000067802 */ /* 0x000fce0000000f00 */
[----:B------:R-:W-:Y:S05]  /*34a0*/  CALL.REL.NOINC `($__internal_63_$__cuda_sm3x_div_rn_ftz_f32_slowpath) ;  /* 0x00000134009c7944 */ /* 0x000fea0003c00000 */
[----:B------:R-:W-:-:S07]  /*34b0*/  IMAD.MOV.U32 R7, RZ, RZ, R0 ;  /* 0x000000ffff077224 */ /* 0x000fce00078e0000 */
.L_x_25515:
[----:B------:R-:W-:Y:S05]  /*34c0*/  BSYNC.RECONVERGENT B3 ;  /* 0x0000000000037941 */ /* 0x000fea0003800200 */
.L_x_25514:
[----:B------:R-:W-:Y:S02]  /*34d0*/  HFMA2 R9, -RZ, RZ, 0.89990234375, 10328 ;  /* 0x3b33710bff097431 */ /* 0x000fe400000001ff */
[----:B------:R-:W-:Y:S01]  /*34e0*/  FMUL.FTZ R0, R7, R7 ;  /* 0x0000000707007220 */ /* 0x000fe20000410000 */
[C---:B------:R-:W-:Y:S02]  /*34f0*/  ISETP.GE.AND P0, PT, R2.reuse, RZ, PT ;  /* 0x000000ff0200720c */ /* 0x040fe40003f06270 */
[----:B------:R-:W-:Y:S02]  /*3500*/  FSETP.NEU.FTZ.AND P3, PT, |R2|, |R3|, PT ;  /* 0x400000030200720b */ /* 0x000fe40003f7d200 */
[----:B------:R-:W-:Y:S01]  /*3510*/  FSETP.NEU.FTZ.AND P1, PT, R5, RZ, PT ;  /* 0x000000ff0500720b */ /* 0x000fe20003f3d000 */
        /* <DEDUP_REMOVED lines=8> */
[----:B------:R-:W-:-:S03]  /*35a0*/  IMAD.MOV.U32 R9, RZ, RZ, 0x3f6ee581 ;  /* 0x3f6ee581ff097424 */ /* 0x000fc600078e00ff */
[----:B------:R-:W-:Y:S02]  /*35b0*/  FFMA.FTZ R0, R0, R7, R7 ;  /* 0x0000000700007223 */ /* 0x000fe40000010007 */
[C---:B------:R-:W-:Y:S02]  /*35c0*/  FSEL R5, R9.reuse, 1.8663789033889770508, !P2 ;  /* 0x3feee58109057808 */ /* 0x040fe40005000000 */
[----:B------:R-:W-:-:S05]  /*35d0*/  FFMA.FTZ R7, R9, 1.6832555532455444336, -R0 ;  /* 0x3fd774eb09077823 */ /* 0x000fca0000010800 */
[----:B------:R-:W-:Y:S01]  /*35e0*/  FSEL R6, R7, R0, !P2 ;  /* 0x0000000007067208 */ /* 0x000fe20005000000 */
[----:B------:R-:W-:-:S04]  /*35f0*/  @P2 FADD.FTZ R0, -R0, -RZ ;  /* 0x800000ff00002221 */ /* 0x000fc80000010100 */
[----:B------:R-:W-:Y:S01]  /*3600*/  @!P0 FFMA.FTZ R6, R5, 1.6832555532455444336, R0 ;  /* 0x3fd774eb05068823 */ /* 0x000fe20000010000 */
[----:B------:R-:W-:Y:S01]  /*3610*/  MOV R0, 0x4016cbe4 ;  /* 0x4016cbe400007802 */ /* 0x000fe20000000f00 */
[----:B------:R-:W-:-:S03]  /*3620*/  FADD.FTZ R5, |R3|, |R2| ;  /* 0x4000000203057221 */ /* 0x000fc60000010200 */
[----:B------:R-:W-:Y:S02]  /*3630*/  @!P3 FSEL R6, R0, 0.78539818525314331055, !P0 ;  /* 0x3f490fdb0006b808 */ /* 0x000fe40004000000 */
[----:B------:R-:W-:Y:S02]  /*3640*/  @!P1 FSEL R6, RZ, 3.1415927410125732422, P0 ;  /* 0x40490fdbff069808 */ /* 0x000fe40000000000 */
[----:B------:R-:W-:Y:S02]  /*3650*/  FSETP.NAN.FTZ.AND P0, PT, |R5|, |R5|, PT ;  /* 0x400000050500720b */ /* 0x000fe40003f18200 */
[----:B------:R-:W-:-:S04]  /*3660*/  LOP3.LUT R6, R6, 0x80000000, R3, 0xb8, !PT ;  /* 0x8000000006067812 */ /* 0x000fc800078eb803 */
[----:B------:R-:W-:Y:S01]  /*3670*/  FSEL R2, R5, R6, P0 ;  /* 0x0000000605027208 */ /* 0x000fe20000000000 */
[----:B------:R-:W-:Y:S06]  /*3680*/  BRA `(.L_x_25503) ;  /* 0x0000001000ac7947 */ /* 0x000fec0003800000 */
.L_x_25513:
[----:B------:R-:W-:-:S13]  /*3690*/  FSETP.GE.FTZ.AND P0, PT, R5, 1, PT ;  /* 0x3f8000000500780b */ /* 0x000fda0003f16000 */
[----:B------:R-:W-:Y:S05]  /*36a0*/  @!P0 BRA `(.L_x_25516) ;  /* 0x00000004002c8947 */ /* 0x000fea0003800000 */
[C---:B------:R-:W-:Y:S01]  /*36b0*/  FADD.FTZ R4, R5.reuse, -1 ;  /* 0xbf80000005047421 */ /* 0x040fe20000010000 */
[----:B------:R-:W-:Y:S01]  /*36c0*/  FADD.FTZ R7, R5, 1 ;  /* 0x3f80000005077421 */ /* 0x000fe20000010000 */
[----:B------:R-:W-:Y:S01]  /*36d0*/  HFMA2 R8, -RZ, RZ, 1.875, 0 ;  /* 0x3f800000ff087431 */ /* 0x000fe200000001ff */
[----:B------:R-:W-:Y:S01]  /*36e0*/  MOV R11, 0x3d39bf78 ;  /* 0x3d39bf78000b7802 */ /* 0x000fe20000000f00 */
[----:B------:R-:W-:Y:S01]  /*36f0*/  FCHK P3, R0, R5 ;  /* 0x0000000500007302 */ /* 0x000fe20000060000 */
[----:B------:R-:W-:Y:S01]  /*3700*/  FMUL.FTZ R7, R4, R7 ;  /* 0x0000000704077220 */ /* 0x000fe20000410000 */
[----:B------:R-:W-:Y:S03]  /*3710*/  BSSY.RECONVERGENT B3, `(.L_x_25517) ;  /* 0x0000028000037945 */ /* 0x000fe60003800200 */
[----:B------:R-:W-:-:S04]  /*3720*/  FFMA.FTZ R9, R0, R0, R7 ;  /* 0x0000000000097223 */ /* 0x000fc80000010007 */
[C---:B------:R-:W-:Y:S01]  /*3730*/  FADD.FTZ.RZ R4, R9.reuse, 1 ;  /* 0x3f80000009047421 */ /* 0x040fe2000001c000 */
[----:B------:R-:W-:-:S03]  /*3740*/  ISETP.GE.U32.AND P0, PT, R9, 0x7f800000, PT ;  /* 0x7f8000000900780c */ /* 0x000fc60003f06070 */
[----:B------:R-:W-:Y:S01]  /*3750*/  VIADD R4, R4, 0xc0c00000 ;  /* 0xc0c0000004047836 */ /* 0x000fe20000000000 */
[----:B------:R-:W-:-:S04]  /*3760*/  ISETP.GT.AND P1, PT, R9, -0x40800000, P0 ;  /* 0xbf8000000900780c */ /* 0x000fc80000724270 */
[----:B------:R-:W-:-:S04]  /*3770*/  LOP3.LUT R4, R4, 0xff800000, RZ, 0xc0, !PT ;  /* 0xff80000004047812 */ /* 0x000fc800078ec0ff */
[----:B------:R-:W-:Y:S01]  /*3780*/  IADD3 R7, PT, PT, -R4, 0x40800000, RZ ;  /* 0x4080000004077810 */ /* 0x000fe20007ffe1ff */
[----:B------:R-:W-:Y:S01]  /*3790*/  IMAD.IADD R6, R9, 0x1, -R4 ;  /* 0x0000000109067824 */ /* 0x000fe200078e0a04 */
[----:B------:R-:W-:-:S03]  /*37a0*/  I2FP.F32.S32 R4, R4 ;  /* 0x0000000400047245 */ /* 0x000fc60000201400 */
[----:B------:R-:W-:Y:S02]  /*37b0*/  FFMA.FTZ R7, R7, 0.25, -R8 ;  /* 0x3e80000007077823 */ /* 0x000fe40000010808 */
[----:B------:R-:W0:Y:S01]  /*37c0*/  MUFU.RCP R8, R5 ;  /* 0x0000000500087308 */ /* 0x000e220000001000 */
[----:B------:R-:W-:Y:S01]  /*37d0*/  FMUL.FTZ R4, R4, 1.1920928955078125e-07 ;  /* 0x3400000004047820 */ /* 0x000fe20000410000 */
[----:B------:R-:W-:-:S04]  /*37e0*/  FADD.FTZ R6, R6, R7 ;  /* 0x0000000706067221 */ /* 0x000fc80000010000 */
[----:B------:R-:W-:-:S04]  /*37f0*/  FFMA.FTZ R7, R6, -R11, 0.10546888411045074463 ;  /* 0x3dd8001206077423 */ /* 0x000fc8000001080b */
[----:B------:R-:W-:-:S04]  /*3800*/  FFMA.FTZ R7, R6, R7, -0.13229703903198242188 ;  /* 0xbe0778e006077423 */ /* 0x000fc80000010007 */
[----:B------:R-:W-:Y:S01]  /*3810*/  FFMA.FTZ R7, R6, R7, 0.14491446316242218018 ;  /* 0x3e14647506077423 */ /* 0x000fe20000010007 */
[----:B0-----:R-:W-:-:S03]  /*3820*/  FFMA R11, -R5, R8, 1 ;  /* 0x3f800000050b7423 */ /* 0x001fc60000000108 */
[----:B------:R-:W-:Y:S01]  /*3830*/  FFMA.FTZ R7, R6, R7, -0.16641564667224884033 ;  /* 0xbe2a68dd06077423 */ /* 0x000fe20000010007 */
[----:B------:R-:W-:-:S03]  /*3840*/  FFMA R11, R8, R11, R8 ;  /* 0x0000000b080b7223 */ /* 0x000fc60000000008 */
[----:B------:R-:W-:Y:S01]  /*3850*/  FFMA.FTZ R7, R6, R7, 0.19988867640495300293 ;  /* 0x3e4caf9e06077423 */ /* 0x000fe20000010007 */
[----:B------:R-:W-:-:S03]  /*3860*/  FFMA R8, R0, R11, RZ ;  /* 0x0000000b00087223 */ /* 0x000fc600000000ff */
[----:B------:R-:W-:-:S04]  /*3870*/  FFMA.FTZ R7, R6, R7, -0.25000196695327758789 ;  /* 0xbe80004206077423 */ /* 0x000fc80000010007 */
[----:B------:R-:W-:-:S04]  /*3880*/  FFMA.FTZ R7, R6, R7, 0.33333510160446166992 ;  /* 0x3eaaaae606077423 */ /* 0x000fc80000010007 */
[----:B------:R-:W-:-:S04]  /*3890*/  FFMA.FTZ R7, R6, R7, -0.5 ;  /* 0xbf00000006077423 */ /* 0x000fc80000010007 */
[----:B------:R-:W-:-:S04]  /*38a0*/  FMUL.FTZ R7, R6, R7 ;  /* 0x0000000706077220 */ /* 0x000fc80000410000 */
[----:B------:R-:W-:Y:S01]  /*38b0*/  FFMA.FTZ R7, R6, R7, R6 ;  /* 0x0000000706077223 */ /* 0x000fe20000010006 */
[----:B------:R-:W-:-:S03]  /*38c0*/  @P0 IMAD.MOV.U32 R6, RZ, RZ, 0x7f800000 ;  /* 0x7f800000ff060424 */ /* 0x000fc600078e00ff */
[----:B------:R-:W-:Y:S01]  /*38d0*/  FFMA.FTZ R4, R4, 0.69314718246459960938, R7 ;  /* 0x3f31721804047823 */ /* 0x000fe20000010007 */
[C---:B------:R-:W-:Y:S01]  /*38e0*/  @P1 FFMA.FTZ R4, R9.reuse, R6, +INF ;  /* 0x7f80000009041423 */ /* 0x040fe20000010006 */
[----:B------:R-:W-:Y:S01]  /*38f0*/  @P0 FSETP.NEU.FTZ.AND P1, PT, R9, RZ, PT ;  /* 0x000000ff0900020b */ /* 0x000fe20003f3d000 */
[----:B------:R-:W-:-:S03]  /*3900*/  FFMA R6, -R5, R8, R0 ;  /* 0x0000000805067223 */ /* 0x000fc60000000100 */
[----:B------:R-:W-:Y:S01]  /*3910*/  @P0 FSEL R4, R4, -RZ, P1 ;  /* 0x800000ff04040208 */ /* 0x000fe20000800000 */
[----:B------:R-:W-:-:S04]  /*3920*/  FFMA R6, R11, R6, R8 ;  /* 0x000000060b067223 */ /* 0x000fc80000000008 */
[----:B------:R-:W-:Y:S01]  /*3930*/  FMUL.FTZ R4, R4, 0.5 ;  /* 0x3f00000004047820 */ /* 0x000fe20000410000 */
[----:B------:R-:W-:Y:S06]  /*3940*/  @!P3 BRA `(.L_x_25518) ;  /* 0x000000000010b947 */ /* 0x000fec0003800000 */
[----:B------:R-:W-:Y:S02]  /*3950*/  MOV R9, R5 ;  /* 0x0000000500097202 */ /* 0x000fe40000000f00 */
[----:B------:R-:W-:-:S07]  /*3960*/  MOV R6, 0x3980 ;  /* 0x0000398000067802 */ /* 0x000fce0000000f00 */
[----:B------:R-:W-:Y:S05]  /*3970*/  CALL.REL.NOINC `($__internal_63_$__cuda_sm3x_div_rn_ftz_f32_slowpath) ;  /* 0x0000013000687944 */ /* 0x000fea0003c00000 */
[----:B------:R-:W-:-:S07]  /*3980*/  IMAD.MOV.U32 R6, RZ, RZ, R0 ;  /* 0x000000ffff067224 */ /* 0x000fce00078e0000 */
.L_x_25518:
[----:B------:R-:W-:Y:S05]  /*3990*/  BSYNC.RECONVERGENT B3 ;  /* 0x0000000000037941 */ /* 0x000fea0003800200 */
.L_x_25517:
[----:B------:R-:W-:Y:S02]  /*39a0*/  HFMA2 R7, -RZ, RZ, 0.89990234375, 10328 ;  /* 0x3b33710bff077431 */ /* 0x000fe400000001ff */
[----:B------:R-:W-:Y:S01]  /*39b0*/  FMUL.FTZ R0, R6, R6 ;  /* 0x0000000606007220 */ /* 0x000fe20000410000 */
[----:B------:R-:W-:Y:S01]  /*39c0*/  IMAD.MOV.U32 R9, RZ, RZ, 0x3f6ee581 ;  /* 0x3f6ee581ff097424 */ /* 0x000fe200078e00ff */
[C---:B------:R-:W-:Y:S02]  /*39d0*/  ISETP.GE.AND P0, PT, R2.reuse, RZ, PT ;  /* 0x000000ff0200720c */ /* 0x040fe40003f06270 */
[----:B------:R-:W-:Y:S02]  /*39e0*/  FSETP.NEU.FTZ.AND P3, PT, |R2|, |R3|, PT ;  /* 0x400000030200720b */ /* 0x000fe40003f7d200 */
[----:B------:R-:W-:Y:S02]  /*39f0*/  FSETP.NEU.FTZ.AND P1, PT, R5, RZ, PT ;  /* 0x000000ff0500720b */ /* 0x000fe40003f3d000 */
[----:B------:R-:W-:Y:S01]  /*3a00*/  FSEL R5, R9, 1.8663789033889770508, !P2 ;  /* 0x3feee58109057808 */ /* 0x000fe20005000000 */
[----:B------:R-:W-:-:S04]  /*3a10*/  FFMA.FTZ R7, R0, R7, -0.015681877732276916504 ;  /* 0xbc80774800077423 */ /* 0x000fc80000010007 */
[----:B------:R-:W-:-:S04]  /*3a20*/  FFMA.FTZ R7, R0, R7, 0.042200751602649688721 ;  /* 0x3d2cdab200077423 */ /* 0x000fc80000010007 */
        /* <DEDUP_REMOVED lines=8> */
[----:B------:R-:W-:Y:S01]  /*3ab0*/  FSEL R0, R7, R6, !P2 ;  /* 0x0000000607007208 */ /* 0x000fe20005000000 */
[----:B------:R-:W-:-:S04]  /*3ac0*/  @P2 FADD.FTZ R6, -R6, -RZ ;  /* 0x800000ff06062221 */ /* 0x000fc80000010100 */
[----:B------:R-:W-:Y:S01]  /*3ad0*/  @!P0 FFMA.FTZ R0, R5, 1.6832555532455444336, R6 ;  /* 0x3fd774eb05008823 */ /* 0x000fe20000010006 */
[----:B------:R-:W-:-:S04]  /*3ae0*/  MOV R5, 0x4016cbe4 ;  /* 0x4016cbe400057802 */ /* 0x000fc80000000f00 */
[----:B------:R-:W-:Y:S01]  /*3af0*/  @!P3 FSEL R0, R5, 0.78539818525314331055, !P0 ;  /* 0x3f490fdb0500b808 */ /* 0x000fe20004000000 */
[----:B------:R-:W-:Y:S01]  /*3b00*/  FADD.FTZ R5, |R3|, |R2| ;  /* 0x4000000203057221 */ /* 0x000fe20000010200 */
[----:B------:R-:W-:-:S04]  /*3b10*/  @!P1 FSEL R0, RZ, 3.1415927410125732422, P0 ;  /* 0x40490fdbff009808 */ /* 0x000fc80000000000 */
[----:B------:R-:W-:Y:S02]  /*3b20*/  FSETP.NAN.FTZ.AND P0, PT, |R5|, |R5|, PT ;  /* 0x400000050500720b */ /* 0x000fe40003f18200 */
[----:B------:R-:W-:-:S04]  /*3b30*/  LOP3.LUT R0, R0, 0x80000000, R3, 0xb8, !PT ;  /* 0x8000000000007812 */ /* 0x000fc800078eb803 */
[----:B------:R-:W-:Y:S01]  /*3b40*/  FSEL R2, R5, R0, P0 ;  /* 0x0000000005027208 */ /* 0x000fe20000000000 */
[----:B------:R-:W-:Y:S06]  /*3b50*/  BRA `(.L_x_25503) ;  /* 0x0000000c00787947 */ /* 0x000fec0003800000 */
.L_x_25516:
[----:B------:R-:W-:-:S04]  /*3b60*/  FMUL.FTZ R4, R0, R0 ;  /* 0x0000000000047220 */ /* 0x000fc80000410000 */
[----:B------:R-:W-:-:S05]  /*3b70*/  FFMA.FTZ R7, R5, R5, R4 ;  /* 0x0000000505077223 */ /* 0x000fca0000010004 */
[----:B------:R-:W-:-:S13]  /*3b80*/  FSETP.GTU.FTZ.AND P0, PT, R7, 0.69999998807907104492, PT ;  /* 0x3f3333330700780b */ /* 0x000fda0003f1c000 */
[----:B------:R-:W-:Y:S05]  /*3b90*/  @P0 BRA `(.L_x_25519) ;  /* 0x0000000000b00947 */ /* 0x000fea0003800000 */
[----:B------:R-:W0:Y:S01]  /*3ba0*/  MUFU.RCP R6, R5 ;  /* 0x0000000500067308 */ /* 0x000e220000001000 */
[----:B------:R-:W-:Y:S07]  /*3bb0*/  BSSY.RECONVERGENT B3, `(.L_x_25520) ;  /* 0x000000e000037945 */ /* 0x000fee0003800200 */
[----:B------:R-:W1:Y:S08]  /*3bc0*/  MUFU.LG2 R4, R7 ;  /* 0x0000000700047308 */ /* 0x000e700000000c00 */
[----:B------:R-:W2:Y:S01]  /*3bd0*/  FCHK P0, R0, R5 ;  /* 0x0000000500007302 */ /* 0x000ea20000000000 */
[----:B0-----:R-:W-:-:S04]  /*3be0*/  FFMA R9, -R5, R6, 1 ;  /* 0x3f80000005097423 */ /* 0x001fc80000000106 */
[----:B------:R-:W-:-:S04]  /*3bf0*/  FFMA R9, R6, R9, R6 ;  /* 0x0000000906097223 */ /* 0x000fc80000000006 */
[----:B------:R-:W-:Y:S01]  /*3c00*/  FFMA R6, R0, R9, RZ ;  /* 0x0000000900067223 */ /* 0x000fe200000000ff */
[----:B-1----:R-:W-:-:S03]  /*3c10*/  FMUL.FTZ.D2 R4, R4, 0.69314718246459960938 ;  /* 0x3f31721804047820 */ /* 0x002fc60000310000 */
[----:B------:R-:W-:-:S04]  /*3c20*/  FFMA R8, -R5, R6, R0 ;  /* 0x0000000605087223 */ /* 0x000fc80000000100 */
[----:B------:R-:W-:Y:S01]  /*3c30*/  FFMA R6, R9, R8, R6 ;  /* 0x0000000809067223 */ /* 0x000fe20000000006 */
[----:B--2---:R-:W-:Y:S06]  /*3c40*/  @!P0 BRA `(.L_x_25521) ;  /* 0x0000000000108947 */ /* 0x004fec0003800000 */
[----:B------:R-:W-:Y:S01]  /*3c50*/  IMAD.MOV.U32 R9, RZ, RZ, R5 ;  /* 0x000000ffff097224 */ /* 0x000fe200078e0005 */
[----:B------:R-:W-:-:S07]  /*3c60*/  MOV R6, 0x3c80 ;  /* 0x00003c8000067802 */ /* 0x000fce0000000f00 */
[----:B------:R-:W-:Y:S05]  /*3c70*/  CALL.REL.NOINC `($__internal_63_$__cuda_sm3x_div_rn_ftz_f32_slowpath) ;  /* 0x0000012c00a87944 */ /* 0x000fea0003c00000 */
[----:B------:R-:W-:-:S07]  /*3c80*/  MOV R6, R0 ;  /* 0x0000000000067202 */ /* 0x000fce0000000f00 */
.L_x_25521:
[----:B------:R-:W-:Y:S05]  /*3c90*/  BSYNC.RECONVERGENT B3 ;  /* 0x0000000000037941 */ /* 0x000fea0003800200 */
.L_x_25520:
[----:B------:R-:W-:Y:S02]  /*3ca0*/  IMAD.MOV.U32 R7, RZ, RZ, 0x3b33710b ;  /* 0x3b33710bff077424 */ /* 0x000fe400078e00ff */
[----:B------:R-:W-:Y:S01]  /*3cb0*/  FMUL.FTZ R0, R6, R6 ;  /* 0x0000000606007220 */ /* 0x000fe20000410000 */
[----:B------:R-:W-:Y:S01]  /*3cc0*/  HFMA2 R9, -RZ, RZ, 1.857421875, -1409 ;  /* 0x3f6ee581ff097431 */ /* 0x000fe200000001ff */
[----:B------:R-:W-:Y:S02]  /*3cd0*/  ISETP.GE.AND P0, PT, R2, RZ, PT ;  /* 0x000000ff0200720c */ /* 0x000fe40003f06270 */
[----:B------:R-:W-:Y:S01]  /*3ce0*/  FFMA.FTZ R7, R0, R7, -0.015681877732276916504 ;  /* 0xbc80774800077423 */ /* 0x000fe20000010007 */
[----:B------:R-:W-:Y:S02]  /*3cf0*/  FSETP.NEU.FTZ.AND P3, PT, |R2|, |R3|, PT ;  /* 0x400000030200720b */ /* 0x000fe40003f7d200 */
[----:B------:R-:W-:Y:S01]  /*3d00*/  FSETP.NEU.FTZ.AND P1, PT, R5, RZ, PT ;  /* 0x000000ff0500720b */ /* 0x000fe20003f3d000 */
[----:B------:R-:W-:Y:S01]  /*3d10*/  FFMA.FTZ R7, R0, R7, 0.042200751602649688721 ;  /* 0x3d2cdab200077423 */ /* 0x000fe20000010007 */
[----:B------:R-:W-:-:S03]  /*3d20*/  FSEL R5, R9, 1.8663789033889770508, !P2 ;  /* 0x3feee58109057808 */ /* 0x000fc60005000000 */
        /* <DEDUP_REMOVED lines=11> */
[----:B------:R-:W-:-:S05]  /*3de0*/  IMAD.MOV.U32 R5, RZ, RZ, 0x4016cbe4 ;  /* 0x4016cbe4ff057424 */ /* 0x000fca00078e00ff */
[----:B------:R-:W-:Y:S01]  /*3df0*/  @!P3 FSEL R0, R5, 0.78539818525314331055, !P0 ;  /* 0x3f490fdb0500b808 */ /* 0x000fe20004000000 */
[----:B------:R-:W-:Y:S01]  /*3e00*/  FADD.FTZ R5, |R3|, |R2| ;  /* 0x4000000203057221 */ /* 0x000fe20000010200 */
[----:B------:R-:W-:-:S04]  /*3e10*/  @!P1 FSEL R0, RZ, 3.1415927410125732422, P0 ;  /* 0x40490fdbff009808 */ /* 0x000fc80000000000 */
[----:B------:R-:W-:Y:S02]  /*3e20*/  FSETP.NAN.FTZ.AND P0, PT, |R5|, |R5|, PT ;  /* 0x400000050500720b */ /* 0x000fe40003f18200 */
[----:B------:R-:W-:-:S04]  /*3e30*/  LOP3.LUT R0, R0, 0x80000000, R3, 0xb8, !PT ;  /* 0x8000000000007812 */ /* 0x000fc800078eb803 */
[----:B------:R-:W-:Y:S01]  /*3e40*/  FSEL R2, R5, R0, P0 ;  /* 0x0000000005027208 */ /* 0x000fe20000000000 */
[----:B------:R-:W-:Y:S06]  /*3e50*/  BRA `(.L_x_25503) ;  /* 0x0000000800b87947 */ /* 0x000fec0003800000 */
.L_x_25519:
[----:B------:R-:W-:Y:S01]  /*3e60*/  LOP3.LUT R6, R5, 0xffff0000, RZ, 0xc0, !PT ;  /* 0xffff000005067812 */ /* 0x000fe200078ec0ff */
[----:B------:R-:W-:Y:S01]  /*3e70*/  BSSY.RECONVERGENT B0, `(.L_x_25522) ;  /* 0x0000059000007945 */ /* 0x000fe20003800200 */
[----:B------:R-:W-:-:S03]  /*3e80*/  LOP3.LUT R11, R0, 0xffff0000, RZ, 0xc0, !PT ;  /* 0xffff0000000b7812 */ /* 0x000fc600078ec0ff */
[--C-:B------:R-:W-:Y:S01]  /*3e90*/  FADD.FTZ R8, R5, -R6.reuse ;  /* 0x8000000605087221 */ /* 0x100fe20000010000 */
[----:B------:R-:W-:Y:S01]  /*3ea0*/  FADD.FTZ R12, R6, R6 ;  /* 0x00000006060c7221 */ /* 0x000fe20000010000 */
[--C-:B------:R-:W-:Y:S01]  /*3eb0*/  FADD.FTZ R10, R0, -R11.reuse ;  /* 0x8000000b000a7221 */ /* 0x100fe20000010000 */
[C---:B------:R-:W-:Y:S01]  /*3ec0*/  FADD.FTZ R15, R11.reuse, R11 ;  /* 0x0000000b0b0f7221 */ /* 0x040fe20000010000 */
[----:B------:R-:W-:Y:S01]  /*3ed0*/  FMUL.FTZ R4, R6, R6 ;  /* 0x0000000606047220 */ /* 0x000fe20000410000 */
[----:B------:R-:W-:Y:S01]  /*3ee0*/  LOP3.LUT R9, R8, 0xffff0000, RZ, 0xc0, !PT ;  /* 0xffff000008097812 */ /* 0x000fe200078ec0ff */
[----:B------:R-:W-:Y:S01]  /*3ef0*/  FMUL.FTZ R7, R11, R11 ;  /* 0x0000000b0b077220 */ /* 0x000fe20000410000 */
[----:B------:R-:W-:-:S03]  /*3f00*/  LOP3.LUT R13, R10, 0xffff0000, RZ, 0xc0, !PT ;  /* 0xffff00000a0d7812 */ /* 0x000fc600078ec0ff */
[--C-:B------:R-:W-:Y:S01]  /*3f10*/  FADD.FTZ R14, R8, -R9.reuse ;  /* 0x80000009080e7221 */ /* 0x100fe20000010000 */
[----:B------:R-:W-:Y:S01]  /*3f20*/  FADD.FTZ R19, R9, R9 ;  /* 0x0000000909137221 */ /* 0x000fe20000010000 */
[--C-:B------:R-:W-:Y:S01]  /*3f30*/  FADD.FTZ R18, R10, -R13.reuse ;  /* 0x8000000d0a127221 */ /* 0x100fe20000010000 */
[----:B------:R-:W-:Y:S01]  /*3f40*/  FADD.FTZ R21, R13, R13 ;  /* 0x0000000d0d157221 */ /* 0x000fe20000010000 */
[CC--:B------:R-:W-:Y:S01]  /*3f50*/  FMUL.FTZ R8, R9.reuse, R12.reuse ;  /* 0x0000000c09087220 */ /* 0x0c0fe20000410000 */
[----:B------:R-:W-:Y:S01]  /*3f60*/  FMUL.FTZ R6, R9, R9 ;  /* 0x0000000909067220 */ /* 0x000fe20000410000 */
[C---:B------:R-:W-:Y:S01]  /*3f70*/  FMUL.FTZ R10, R13.reuse, R15 ;  /* 0x0000000f0d0a7220 */ /* 0x040fe20000410000 */
[----:B------:R-:W-:Y:S01]  /*3f80*/  FMUL.FTZ R9, R13, R13 ;  /* 0x0000000d0d097220 */ /* 0x000fe20000410000 */
[----:B------:R-:W-:Y:S01]  /*3f90*/  FMUL.FTZ R11, R14, R12 ;  /* 0x0000000c0e0b7220 */ /* 0x000fe20000410000 */
[----:B------:R-:W-:Y:S01]  /*3fa0*/  FMUL.FTZ R12, R18, R15 ;  /* 0x0000000f120c7220 */ /* 0x000fe20000410000 */
[C---:B------:R-:W-:Y:S01]  /*3fb0*/  FMUL.FTZ R13, R14.reuse, R19 ;  /* 0x000000130e0d7220 */ /* 0x040fe20000410000 */
[----:B------:R-:W-:Y:S01]  /*3fc0*/  FMUL.FTZ R14, R14, R14 ;  /* 0x0000000e0e0e7220 */ /* 0x000fe20000410000 */
[C---:B------:R-:W-:Y:S01]  /*3fd0*/  FMUL.FTZ R15, R18.reuse, R21 ;  /* 0x00000015120f7220 */ /* 0x040fe20000410000 */
[----:B------:R-:W-:-:S07]  /*3fe0*/  FMUL.FTZ R19, R18, R18 ;  /* 0x0000001212137220 */ /* 0x000fce0000410000 */
.L_x_25523:
[----:B------:R-:W-:Y:S02]  /*3ff0*/  FSETP.GEU.FTZ.AND P0, PT, R4, R7, PT ;  /* 0x000000070400720b */ /* 0x000fe40003f1e000 */
[----:B------:R-:W-:Y:S02]  /*4000*/  LOP3.LUT R18, R18, 0xfffffff7, RZ, 0xc0, !PT ;  /* 0xfffffff712127812 */ /* 0x000fe400078ec0ff */
[----:B------:R-:W-:-:S09]  /*4010*/  FSEL R21, R7, R4, P0 ;  /* 0x0000000407157208 */ /* 0x000fd20000000000 */
[----:B------:R-:W-:Y:S02]  /*4020*/  @P0 LOP3.LUT R18, R18, 0x8, RZ, 0xfc, !PT ;  /* 0x0000000812120812 */ /* 0x000fe400078efcff */
        /* <DEDUP_REMOVED lines=8> */
[----:B------:R-:W-:-:S04]  /*40b0*/  FSETP.GEU.FTZ.AND P0, PT, R25, R6, PT ;  /* 0x000000061900720b */ /* 0x000fc80003f1e000 */
[----:B------:R-:W-:-:S04]  /*40c0*/  FSEL R20, R6, R25, P0 ;  /* 0x0000001906147208 */ /* 0x000fc80000000000 */
[----:B------:R-:W-:-:S04]  /*40d0*/  FSETP.GEU.FTZ.AND P0, PT, R20, R9, PT ;  /* 0x000000091400720b */ /* 0x000fc80003f1e000 */
[----:B------:R-:W-:Y:S02]  /*40e0*/  FSEL R22, R9, R20, P0 ;  /* 0x0000001409167208 */ /* 0x000fe40000000000 */
[----:B------:R-:W-:Y:S02]  /*40f0*/  P2R R33, PR, RZ, 0x1 ;  /* 0x00000001ff217803 */ /* 0x000fe40000000000 */
[----:B------:R-:W-:-:S04]  /*4100*/  FSETP.GEU.FTZ.AND P1, PT, R22, R11, PT ;  /* 0x0000000b1600720b */ /* 0x000fc80003f3e000 */
[----:B------:R-:W-:Y:S02]  /*4110*/  FSEL R27, R11, R22, P1 ;  /* 0x000000160b1b7208 */ /* 0x000fe40000800000 */
[----:B------:R-:W-:Y:S02]  /*4120*/  P2R R34, PR, RZ, 0x2 ;  /* 0x00000002ff227803 */ /* 0x000fe40000000000 */
[----:B------:R-:W-:-:S04]  /*4130*/  FSETP.GEU.FTZ.AND P2, PT, R27, R12, PT ;  /* 0x0000000c1b00720b */ /* 0x000fc80003f5e000 */
[----:B------:R-:W-:Y:S02]  /*4140*/  FSEL R24, R12, R27, P2 ;  /* 0x0000001b0c187208 */ /* 0x000fe40001000000 */
[----:B------:R-:W-:Y:S02]  /*4150*/  PLOP3.LUT P6, PT, P2, P0, P1, 0x80, 0x0 ;  /* 0x000000000000781c */ /* 0x000fe400017c1010 */
[----:B------:R-:W-:Y:S02]  /*4160*/  FSETP.GEU.FTZ.AND P3, PT, R24, R13, PT ;  /* 0x0000000d1800720b */ /* 0x000fe40003f7e000 */
[----:B------:R-:W-:Y:S02]  /*4170*/  P2R R32, PR, RZ, 0x4 ;  /* 0x00000004ff207803 */ /* 0x000fe40000000000 */
[----:B------:R-:W-:Y:S02]  /*4180*/  FSEL R26, R13, R24, P3 ;  /* 0x000000180d1a7208 */ /* 0x000fe40001800000 */
[----:B------:R-:W-:-:S02]  /*4190*/  LOP3.LUT P2, RZ, R18, 0x2, RZ, 0xc0, !PT ;  /* 0x0000000212ff7812 */ /* 0x000fc4000784c0ff */
[----:B------:R-:W-:Y:S02]  /*41a0*/  FSETP.GEU.FTZ.AND P4, PT, R26, R15, PT ;  /* 0x0000000f1a00720b */ /* 0x000fe40003f9e000 */
[----:B------:R-:W-:Y:S02]  /*41b0*/  P2R R31, PR, RZ, 0x4 ;  /* 0x00000004ff1f7803 */ /* 0x000fe40000000000 */
[----:B------:R-:W-:Y:S02]  /*41c0*/  FSEL R29, R15, R26, P4 ;  /* 0x0000001a0f1d7208 */ /* 0x000fe40002000000 */
[----:B------:R-:W-:Y:S02]  /*41d0*/  LOP3.LUT P2, RZ, R18, 0x4, RZ, 0xc0, !PT ;  /* 0x0000000412ff7812 */ /* 0x000fe4000784c0ff */
[----:B------:R-:W-:Y:S02]  /*41e0*/  FSETP.GEU.FTZ.AND P5, PT, R29, R14, PT ;  /* 0x0000000e1d00720b */ /* 0x000fe40003fbe000 */
[----:B------:R-:W-:-:S02]  /*41f0*/  P2R R30, PR, RZ, 0x4 ;  /* 0x00000004ff1e7803 */ /* 0x000fc40000000000 */
[----:B------:R-:W-:Y:S02]  /*4200*/  LOP3.LUT P2, RZ, R18, 0x8, RZ, 0xc0, !PT ;  /* 0x0000000812ff7812 */ /* 0x000fe4000784c0ff */
[----:B------:R-:W-:Y:S02]  /*4210*/  FSEL R28, R14, R29, P5 ;  /* 0x0000001d0e1c7208 */ /* 0x000fe40002800000 */
[----:B------:R-:W-:Y:S02]  /*4220*/  FSEL R4, R4, R7, P2 ;  /* 0x0000000704047208 */ /* 0x000fe40001000000 */
[----:B------:R-:W-:Y:S02]  /*4230*/  PLOP3.LUT P0, PT, P4, P6, P3, 0x80, 0x0 ;  /* 0x000000000000781c */ /* 0x000fe4000270d030 */
[----:B------:R-:W-:Y:S02]  /*4240*/  ISETP.NE.AND P2, PT, R30, RZ, PT ;  /* 0x000000ff1e00720c */ /* 0x000fe40003f45270 */
[----:B------:R-:W-:-:S02]  /*4250*/  FSETP.GEU.FTZ.AND P6, PT, R28, R19, PT ;  /* 0x000000131c00720b */ /* 0x000fc40003fde000 */
[----:B------:R-:W-:Y:S02]  /*4260*/  FSEL R7, R21, R8, P2 ;  /* 0x0000000815077208 */ /* 0x000fe40001000000 */
[----:B------:R-:W-:Y:S02]  /*4270*/  PLOP3.LUT P0, PT, P6, P0, P5, 0x80, 0x0 ;  /* 0x000000000000781c */ /* 0x000fe40003701050 */
[----:B------:R-:W-:Y:S02]  /*4280*/  FSETP.GEU.FTZ.AND P1, PT, R25, R6, PT ;  /* 0x000000061900720b */ /* 0x000fe40003f3e000 */
[----:B------:R-:W-:Y:S02]  /*4290*/  ISETP.NE.AND P2, PT, R31, RZ, PT ;  /* 0x000000ff1f00720c */ /* 0x000fe40003f45270 */
[----:B------:R-:W-:Y:S02]  /*42a0*/  LOP3.LUT R18, R18, 0xfffffffd, RZ, 0xc0, !PT ;  /* 0xfffffffd12127812 */ /* 0x000fe400078ec0ff */
[----:B------:R-:W-:-:S02]  /*42b0*/  PLOP3.LUT P0, PT, P0, P2, P1, 0x80, 0x0 ;  /* 0x000000000000781c */ /* 0x000fc40000705010 */
[----:B------:R-:W-:Y:S02]  /*42c0*/  FSEL R8, R23, R10, P2 ;  /* 0x0000000a17087208 */ /* 0x000fe40001000000 */
[----:B------:R-:W-:Y:S02]  /*42d0*/  FSEL R10, R25, R6, P1 ;  /* 0x00000006190a7208 */ /* 0x000fe40000800000 */
[----:B------:R-:W-:Y:S02]  /*42e0*/  ISETP.NE.AND P1, PT, R34, RZ, PT ;  /* 0x000000ff2200720c */ /* 0x000fe40003f25270 */
[----:B------:R-:W-:-:S05]  /*42f0*/  ISETP.NE.AND P2, PT, R32, RZ, PT ;  /* 0x000000ff2000720c */ /* 0x000fca0003f45270 */
[----:B------:R-:W-:Y:S02]  /*4300*/  @P0 LOP3.LUT R18, R18, 0x2, RZ, 0xfc, !PT ;  /* 0x0000000212120812 */ /* 0x000fe400078efcff */
[----:B------:R-:W-:-:S04]  /*4310*/  ISETP.NE.AND P0, PT, R33, RZ, PT ;  /* 0x000000ff2100720c */ /* 0x000fc80003f05270 */
[----:B------:R-:W-:Y:S02]  /*4320*/  FSEL R6, R20, R9, P0 ;  /* 0x0000000914067208 */ /* 0x000fe40000000000 */
[----:B------:R-:W-:Y:S02]  /*4330*/  FSEL R9, R22, R11, P1 ;  /* 0x0000000b16097208 */ /* 0x000fe40000800000 */
[----:B------:R-:W-:Y:S02]  /*4340*/  FSEL R11, R27, R12, P2 ;  /* 0x0000000c1b0b7208 */ /* 0x000fe40001000000 */
[C---:B------:R-:W-:Y:S02]  /*4350*/  LOP3.LUT P0, RZ, R18.reuse, 0x2, RZ, 0xc0, !PT ;  /* 0x0000000212ff7812 */ /* 0x040fe4000780c0ff */
[C---:B------:R-:W-:Y:S02]  /*4360*/  LOP3.LUT P1, RZ, R18.reuse, 0x4, RZ, 0xc0, !PT ;  /* 0x0000000412ff7812 */ /* 0x040fe4000782c0ff */
[----:B------:R-:W-:-:S02]  /*4370*/  LOP3.LUT P2, RZ, R18, 0x8, RZ, 0xc0, !PT ;  /* 0x0000000812ff7812 */ /* 0x000fc4000784c0ff */
[----:B------:R-:W-:Y:S02]  /*4380*/  FSEL R12, R24, R13, P3 ;  /* 0x0000000d180c7208 */ /* 0x000fe40001800000 */
[----:B------:R-:W-:Y:S02]  /*4390*/  PLOP3.LUT P0, PT, P0, P1, P2, 0x80, 0x0 ;  /* 0x000000000000781c */ /* 0x000fe40000703020 */
[----:B------:R-:W-:Y:S02]  /*43a0*/  FSEL R20, R19, R28, P6 ;  /* 0x0000001c13147208 */ /* 0x000fe40003000000 */
[----:B------:R-:W-:Y:S02]  /*43b0*/  FSEL R13, R26, R15, P4 ;  /* 0x0000000f1a0d7208 */ /* 0x000fe40002000000 */
[----:B------:R-:W-:Y:S02]  /*43c0*/  FSEL R15, R29, R14, P5 ;  /* 0x0000000e1d0f7208 */ /* 0x000fe40002800000 */
[----:B------:R-:W-:-:S02]  /*43d0*/  FSEL R14, R28, R19, P6 ;  /* 0x000000131c0e7208 */ /* 0x000fc40003000000 */
[----:B------:R-:W-:-:S03]  /*43e0*/  MOV R19, R20 ;  /* 0x0000001400137202 */ /* 0x000fc60000000f00 */
[----:B------:R-:W-:Y:S05]  /*43f0*/  @!P0 BRA `(.L_x_25523) ;  /* 0xfffffff800fc8947 */ /* 0x000fea000383ffff */
[----:B------:R-:W-:Y:S05]  /*4400*/  BSYNC.RECONVERGENT B0 ;  /* 0x0000000000007941 */ /* 0x000fea0003800200 */
.L_x_25522:
[----:B------:R-:W-:Y:S01]  /*4410*/  FADD.FTZ R4, R4, -1 ;  /* 0xbf80000004047421 */ /* 0x000fe20000010000 */
[----:B------:R-:W-:Y:S01]  /*4420*/  FCHK P3, R0, R5 ;  /* 0x0000000500007302 */ /* 0x000fe20000060000 */
[----:B------:R-:W-:Y:S01]  /*4430*/  BSSY.RECONVERGENT B3, `(.L_x_25524) ;  /* 0x0000035000037945 */ /* 0x000fe20003800200 */
[----:B------:R-:W-:Y:S01]  /*4440*/  FSETP.GEU.FTZ.AND P2, PT, |R2|, |R3|, PT ;  /* 0x400000030200720b */ /* 0x000fe20003f5e200 */
[----:B------:R-:W-:-:S04]  /*4450*/  FADD.FTZ R7, R7, R4 ;  /* 0x0000000407077221 */ /* 0x000fc80000010000 */
[----:B------:R-:W-:Y:S01]  /*4460*/  FADD.FTZ R7, R8, R7 ;  /* 0x0000000708077221 */ /* 0x000fe20000010000 */
[----:B------:R-:W-:-:S03]  /*4470*/  HFMA2 R8, -RZ, RZ, 1.625, 0 ;  /* 0x3e800000ff087431 */ /* 0x000fc600000001ff */
[----:B------:R-:W-:-:S04]  /*4480*/  FADD.FTZ R7, R10, R7 ;  /* 0x000000070a077221 */ /* 0x000fc80000010000 */
[----:B------:R-:W-:-:S04]  /*4490*/  FADD.FTZ R6, R6, R7 ;  /* 0x0000000706067221 */ /* 0x000fc80000010000 */
[----:B------:R-:W-:Y:S01]  /*44a0*/  FADD.FTZ R6, R9, R6 ;  /* 0x0000000609067221 */ /* 0x000fe20000010000 */
[----:B------:R-:W-:-:S03]  /*44b0*/  MOV R9, 0x3d39bf78 ;  /* 0x3d39bf7800097802 */ /* 0x000fc60000000f00 */
[----:B------:R-:W-:-:S04]  /*44c0*/  FADD.FTZ R11, R11, R6 ;  /* 0x000000060b0b7221 */ /* 0x000fc80000010000 */
[----:B------:R-:W-:-:S04]  /*44d0*/  FADD.FTZ R12, R12, R11 ;  /* 0x0000000b0c0c7221 */ /* 0x000fc80000010000 */
[----:B------:R-:W-:-:S04]  /*44e0*/  FADD.FTZ R12, R13, R12 ;  /* 0x0000000c0d0c7221 */ /* 0x000fc80000010000 */
[----:B------:R-:W-:-:S04]  /*44f0*/  FADD.FTZ R15, R15, R12 ;  /* 0x0000000c0f0f7221 */ /* 0x000fc80000010000 */
[----:B------:R-:W-:-:S04]  /*4500*/  FADD.FTZ R15, R14, R15 ;  /* 0x0000000f0e0f7221 */ /* 0x000fc80000010000 */
[----:B------:R-:W-:-:S04]  /*4510*/  FADD.FTZ R15, R20, R15 ;  /* 0x0000000f140f7221 */ /* 0x000fc80000010000 */
        /* <DEDUP_REMOVED lines=8> */
[----:B------:R-:W-:Y:S02]  /*45a0*/  FFMA.FTZ R7, R7, R8, -1 ;  /* 0xbf80000007077423 */ /* 0x000fe40000010008 */
        /* <DEDUP_REMOVED lines=29> */
.L_x_25525:
[----:B------:R-:W-:Y:S05]  /*4780*/  BSYNC.RECONVERGENT B3 ;  /* 0x0000000000037941 */ /* 0x000fea0003800200 */
.L_x_25524:
        /* <DEDUP_REMOVED lines=26> */
[----:B------:R-:W-:-:S07]  /*4930*/  FSEL R2, R5, R0, P0 ;  /* 0x0000000005027208 */ /* 0x000fce0000000000 */
.L_x_25503:
[----:B------:R-:W-:Y:S05]  /*4940*/  BSYNC.RECONVERGENT B2 ;  /* 0x0000000000027941 */ /* 0x000fea0003800200 */
.L_x_25499:
[----:B------:R-:W0:Y:S01]  /*4950*/  LDCU.64 UR4, c[0x0][0x590] ;  /* 0x0000b200ff0477ac */ /* 0x000e220008000a00 */
[----:B------:R-:W-:Y:S01]  /*4960*/  BSSY.RECONVERGENT B0, `(.L_x_25526) ;  /* 0x000003a000007945 */ /* 0x000fe20003800200 */
[C---:B0-----:R-:W-:Y:S01]  /*4970*/  FMUL.FTZ R5, R2.reuse, UR4 ;  /* 0x0000000402057c20 */ /* 0x041fe20008410000 */
[----:B------:R-:W-:-:S03]  /*4980*/  FMUL.FTZ R3, R2, UR5 ;  /* 0x0000000502037c20 */ /* 0x000fc60008410000 */
[C---:B------:R-:W-:Y:S01]  /*4990*/  FFMA.FTZ R5, R4.reuse, UR5, R5 ;  /* 0x0000000504057c23 */ /* 0x040fe20008010005 */
[----:B------:R-:W-:-:S04]  /*49a0*/  FFMA.FTZ R3, R4, UR4, -R3 ;  /* 0x0000000404037c23 */ /* 0x000fc80008010803 */
[----:B------:R-:W-:-:S13]  /*49b0*/  LOP3.LUT P0, R6, R5, 0x7fffffff, RZ, 0xc0, !PT ;  /* 0x7fffffff05067812 */ /* 0x000fda000780c0ff */
[----:B------:R-:W-:-:S06]  /*49c0*/  @!P0 FMUL.FTZ R4, R3, 1.4426950216293334961 ;  /* 0x3fb8aa3b03048820 */ /* 0x000fcc0000410000 */
[----:B------:R-:W0:Y:S01]  /*49d0*/  @!P0 MUFU.EX2 R4, R4 ;  /* 0x0000000400048308 */ /* 0x000e220000000800 */
[----:B------:R-:W-:Y:S05]  /*49e0*/  @!P0 BRA `(.L_x_25527) ;  /* 0x0000000000c48947 */ /* 0x000fea0003800000 */
[----:B------:R-:W-:-:S13]  /*49f0*/  LOP3.LUT P0, R2, R3, 0x7fffffff, RZ, 0xc0, !PT ;  /* 0x7fffffff03027812 */ /* 0x000fda000780c0ff */
[----:B------:R-:W-:-:S04]  /*4a00*/  @!P0 FMUL.RZ R0, R5, 0.15915493667125701904 ;  /* 0x3e22f98305008820 */ /* 0x000fc8000040c000 */
[----:B------:R1:W2:Y:S08]  /*4a10*/  @!P0 MUFU.SIN R5, R0 ;  /* 0x0000000000058308 */ /* 0x0002b00000000400 */
[----:B0-----:R1:W3:Y:S01]  /*4a20*/  @!P0 MUFU.COS R4, R0 ;  /* 0x0000000000048308 */ /* 0x0012e20000000000 */
[----:B------:R-:W-:Y:S05]  /*4a30*/  @!P0 BRA `(.L_x_25527) ;  /* 0x0000000000b08947 */ /* 0x000fea0003800000 */
[----:B------:R-:W-:-:S13]  /*4a40*/  ISETP.GE.U32.AND P0, PT, R6, 0x7f800000, PT ;  /* 0x7f8000000600780c */ /* 0x000fda0003f06070 */
[----:B------:R-:W-:Y:S05]  /*4a50*/  @!P0 BRA `(.L_x_25528) ;  /* 0x0000000000208947 */ /* 0x000fea0003800000 */
[----:B------:R-:W-:-:S13]  /*4a60*/  ISETP.NE.AND P1, PT, R2, 0x7f800000, PT ;  /* 0x7f8000000200780c */ /* 0x000fda0003f25270 */
[----:B--2---:R-:W-:Y:S01]  /*4a70*/  @P1 FADD.FTZ R5, R5, -R5 ;  /* 0x8000000505051221 */ /* 0x004fe20000010000 */
[----:B------:R-:W-:-:S03]  /*4a80*/  @!P1 ISETP.GT.AND P0, PT, R3, -0x1, PT ;  /* 0xffffffff0300980c */ /* 0x000fc60003f04270 */
[--C-:B-1----:R-:W-:Y:S01]  /*4a90*/  @!P1 FADD.FTZ R0, R5, -R5.reuse ;  /* 0x8000000505009221 */ /* 0x102fe20000010000 */
[----:B---3--:R-:W-:Y:S01]  /*4aa0*/  @P1 IMAD.MOV.U32 R4, RZ, RZ, R5 ;  /* 0x000000ffff041224 */ /* 0x008fe200078e0005 */
[----:B------:R-:W-:-:S03]  /*4ab0*/  @!P1 FSEL R4, R3, RZ, P0 ;  /* 0x000000ff03049208 */ /* 0x000fc60000000000 */
[----:B------:R-:W-:Y:S01]  /*4ac0*/  @!P1 FSEL R5, R0, RZ, P0 ;  /* 0x000000ff00059208 */ /* 0x000fe20000000000 */
[----:B------:R-:W-:Y:S06]  /*4ad0*/  BRA `(.L_x_25527) ;  /* 0x0000000000887947 */ /* 0x000fec0003800000 */
.L_x_25528:
[----:B-1----:R-:W-:-:S04]  /*4ae0*/  IADD3 R0, PT, PT, R3, -0x42b17218, RZ ;  /* 0xbd4e8de803007810 */ /* 0x002fc80007ffe0ff */
[----:B------:R-:W-:-:S13]  /*4af0*/  ISETP.GT.U32.AND P0, PT, R0, 0x8e8e5c, PT ;  /* 0x008e8e5c0000780c */ /* 0x000fda0003f04070 */
[----:B------:R-:W-:Y:S05]  /*4b00*/  @P0 BRA `(.L_x_25529) ;  /* 0x0000000000600947 */ /* 0x000fea0003800000 */
[----:B------:R-:W-:Y:S01]  /*4b10*/  FADD.FTZ R0, R3, -162.88958740234375 ;  /* 0xc322e3bc03007421 */ /* 0x000fe20000010000 */
[----:B--2---:R-:W-:-:S03]  /*4b20*/  FMUL.RZ R5, R5, 0.15915493667125701904 ;  /* 0x3e22f98305057820 */ /* 0x004fc6000040c000 */
[----:B------:R-:W-:Y:S01]  /*4b30*/  FMUL.FTZ R0, R0, 1.4426950216293334961 ;  /* 0x3fb8aa3b00007820 */ /* 0x000fe20000410000 */
[----:B------:R-:W-:Y:S08]  /*4b40*/  MUFU.COS R7, R5 ;  /* 0x0000000500077308 */ /* 0x000ff00000000000 */
[----:B------:R-:W0:Y:S08]  /*4b50*/  MUFU.EX2 R0, R0 ;  /* 0x0000000000007308 */ /* 0x000e300000000800 */
[----:B------:R-:W1:Y:S01]  /*4b60*/  MUFU.SIN R9, R5 ;  /* 0x0000000500097308 */ /* 0x000e620000000400 */
[----:B0-----:R-:W-:-:S02]  /*4b70*/  LEA.HI R2, R0, 0xffffffed, RZ, 0x9 ;  /* 0xffffffed00027811 */ /* 0x001fc400078f48ff */
[----:B------:R-:W-:Y:S02]  /*4b80*/  LOP3.LUT R0, R0, 0x7fffff, RZ, 0xc0, !PT ;  /* 0x007fffff00007812 */ /* 0x000fe400078ec0ff */
[----:B------:R-:W-:Y:S02]  /*4b90*/  LOP3.LUT R3, R2, 0xffff, RZ, 0xc0, !PT ;  /* 0x0000ffff02037812 */ /* 0x000fe400078ec0ff */
[----:B------:R-:W-:Y:S02]  /*4ba0*/  LOP3.LUT R0, R0, 0x7f000000, RZ, 0xfc, !PT ;  /* 0x7f00000000007812 */ /* 0x000fe400078efcff */
[----:B------:R-:W-:-:S03]  /*4bb0*/  LEA.HI R3, R3, R2, RZ, 0x11 ;  /* 0x0000000203037211 */ /* 0x000fc600078f88ff */
[-C--:B---3--:R-:W-:Y:S01]  /*4bc0*/  FMUL.FTZ R4, R7, R0.reuse ;  /* 0x0000000007047220 */ /* 0x088fe20000410000 */
[----:B------:R-:W-:Y:S01]  /*4bd0*/  PRMT R3, R3, 0x9910, RZ ;  /* 0x0000991003037816 */ /* 0x000fe200000000ff */
[----:B-1----:R-:W-:-:S03]  /*4be0*/  FMUL.FTZ R0, R9, R0 ;  /* 0x0000000009007220 */ /* 0x002fc60000410000 */
[----:B------:R-:W-:-:S04]  /*4bf0*/  SHF.R.S32.HI R3, RZ, 0x1, R3 ;  /* 0x00000001ff037819 */ /* 0x000fc80000011403 */
[----:B------:R-:W-:-:S05]  /*4c00*/  PRMT R3, R3, 0x9910, RZ ;  /* 0x0000991003037816 */ /* 0x000fca00000000ff */
[----:B------:R-:W-:Y:S01]  /*4c10*/  IMAD.IADD R2, R2, 0x1, -R3 ;  /* 0x0000000102027824 */ /* 0x000fe200078e0a03 */
[----:B------:R-:W-:-:S04]  /*4c20*/  LEA R3, R3, 0x3f800000, 0x17 ;  /* 0x3f80000003037811 */ /* 0x000fc800078eb8ff */
[----:B------:R-:W-:Y:S01]  /*4c30*/  LEA R2, R2, 0x3f800000, 0x17 ;  /* 0x3f80000002027811 */ /* 0x000fe200078eb8ff */
[C---:B------:R-:W-:Y:S01]  /*4c40*/  FMUL.FTZ R5, R3.reuse, R4 ;  /* 0x0000000403057220 */ /* 0x040fe20000410000 */
[----:B------:R-:W-:-:S03]  /*4c50*/  FMUL.FTZ R3, R3, R0 ;  /* 0x0000000003037220 */ /* 0x000fc60000410000 */
[C---:B------:R-:W-:Y:S01]  /*4c60*/  FMUL.FTZ R4, R2.reuse, R5 ;  /* 0x0000000502047220 */ /* 0x040fe20000410000 */
[----:B------:R-:W-:Y:S01]  /*4c70*/  FMUL.FTZ R5, R2, R3 ;  /* 0x0000000302057220 */ /* 0x000fe20000410000 */
[----:B------:R-:W-:Y:S06]  /*4c80*/  BRA `(.L_x_25527) ;  /* 0x00000000001c7947 */ /* 0x000fec0003800000 */
.L_x_25529:
[----:B------:R-:W-:Y:S01]  /*4c90*/  FMUL.FTZ R3, R3, 1.4426950216293334961 ;  /* 0x3fb8aa3b03037820 */ /* 0x000fe20000410000 */
[----:B--2---:R-:W-:-:S04]  /*4ca0*/  FMUL.RZ R0, R5, 0.15915493667125701904 ;  /* 0x3e22f98305007820 */ /* 0x004fc8000040c000 */
[----:B---3--:R-:W-:Y:S08]  /*4cb0*/  MUFU.COS R4, R0 ;  /* 0x0000000000047308 */ /* 0x008ff00000000000 */
[----:B------:R-:W0:Y:S08]  /*4cc0*/  MUFU.EX2 R3, R3 ;  /* 0x0000000300037308 */ /* 0x000e300000000800 */
[----:B------:R-:W1:Y:S01]  /*4cd0*/  MUFU.SIN R2, R0 ;  /* 0x0000000000027308 */ /* 0x000e620000000400 */
[C---:B0-----:R-:W-:Y:S01]  /*4ce0*/  FMUL.FTZ R4, R3.reuse, R4 ;  /* 0x0000000403047220 */ /* 0x041fe20000410000 */
[----:B-1----:R-:W-:-:S07]  /*4cf0*/  FMUL.FTZ R5, R3, R2 ;  /* 0x0000000203057220 */ /* 0x002fce0000410000 */
.L_x_25527:
[----:B------:R-:W-:Y:S05]  /*4d00*/  BSYNC.RECONVERGENT B0 ;  /* 0x0000000000007941 */ /* 0x000fea0003800200 */
.L_x_25526:
[----:B------:R-:W4:Y:S01]  /*4d10*/  LDCU.64 UR6, c[0x0][0x580] ;  /* 0x0000b000ff0677ac */ /* 0x000f220008000a00 */
[----:B------:R-:W-:-:S04]  /*4d20*/  UPRMT UR4, UR41, 0x9910, URZ ;  /* 0x0000991029047896 */ /* 0x000fc800080000ff */
[----:B------:R-:W-:Y:S01]  /*4d30*/  UISETP.GT.AND UP0, UPT, UR4, 0x9, UPT ;  /* 0x000000090400788c */ /* 0x000fe2000bf04270 */
[----:B----4-:R-:W-:-:S04]  /*4d40*/  IADD3 R2, P0, PT, R16, UR6, RZ ;  /* 0x0000000610027c10 */ /* 0x010fc8000ff1e0ff */
        /* <DEDUP_REMOVED lines=10> */
[----:B0-23--:R-:W0:Y:S02]  /*4df0*/  F2I.FTZ.TRUNC.NTZ R5, R4 ;  /* 0x0000000400057305 */ /* 0x00de24000021f100 */
[----:B0-----:R0:W-:Y:S01]  /*4e00*/  STG.E.U8 desc[UR36][R2.64], R5 ;  /* 0x0000000502007986 */ /* 0x0011e2000c101124 */
[----:B------:R-:W-:Y:S05]  /*4e10*/  BRA `(.L_x_25535) ;  /* 0x0000000c00407947 */ /* 0x000fea0003800000 */
.L_x_25533:
[----:B0-23--:R-:W0:Y:S02]  /*4e20*/  F2I.S64.TRUNC R4, R4 ;  /* 0x0000000400047311 */ /* 0x00de24000020d900 */
[----:B0-----:R-:W-:-:S05]  /*4e30*/  IMAD.MOV.U32 R7, RZ, RZ, R4 ;  /* 0x000000ffff077224 */ /* 0x001fca00078e0004 */
[----:B------:R2:W-:Y:S01]  /*4e40*/  STG.E.U8 desc[UR36][R2.64], R7 ;  /* 0x0000000702007986 */ /* 0x0005e2000c101124 */
[----:B------:R-:W-:Y:S05]  /*4e50*/  BRA `(.L_x_25535) ;  /* 0x0000000c00307947 */ /* 0x000fea0003800000 */
.L_x_25532:
[----:B------:R-:W-:-:S09]  /*4e60*/  UISETP.NE.AND UP0, UPT, UR4, 0x2, UPT ;  /* 0x000000020400788c */ /* 0x000fd2000bf05270 */
[----:B------:R-:W-:Y:S05]  /*4e70*/  BRA.U !UP0, `(.L_x_25536) ;  /* 0x0000000108287547 */ /* 0x000fea000b800000 */
[----:B------:R-:W-:-:S09]  /*4e80*/  UISETP.NE.AND UP0, UPT, UR4, 0x3, UPT ;  /* 0x000000030400788c */ /* 0x000fd2000bf05270 */
[----:B------:R-:W-:Y:S05]  /*4e90*/  BRA.U !UP0, `(.L_x_25537) ;  /* 0x0000000108147547 */ /* 0x000fea000b800000 */
[----:B------:R-:W-:-:S09]  /*4ea0*/  UISETP.NE.AND UP0, UPT, UR4, 0x4, UPT ;  /* 0x000000040400788c */ /* 0x000fd2000bf05270 */
[----:B------:R-:W-:Y:S05]  /*4eb0*/  BRA.U UP0, `(.L_x_25534) ;  /* 0x0000000900847547 */ /* 0x000fea000b800000 */
[----:B0-23--:R-:W0:Y:S02]  /*4ec0*/  F2I.S64.TRUNC R4, R4 ;  /* 0x0000000400047311 */ /* 0x00de24000020d900 */
[----:B0-----:R0:W-:Y:S01]  /*4ed0*/  STG.E.64 desc[UR36][R2.64], R4 ;  /* 0x0000000402007986 */ /* 0x0011e2000c101b24 */
[----:B------:R-:W-:Y:S05]  /*4ee0*/  BRA `(.L_x_25535) ;  /* 0x0000000c000c7947 */ /* 0x000fea0003800000 */
.L_x_25537:
[----:B0-23--:R-:W0:Y:S02]  /*4ef0*/  F2I.FTZ.TRUNC.NTZ R5, R4 ;  /* 0x0000000400057305 */ /* 0x00de24000021f100 */
[----:B0-----:R4:W-:Y:S01]  /*4f00*/  STG.E desc[UR36][R2.64], R5 ;  /* 0x0000000502007986 */ /* 0x0019e2000c101924 */
[----:B------:R-:W-:Y:S05]  /*4f10*/  BRA `(.L_x_25535) ;  /* 0x0000000c00007947 */ /* 0x000fea0003800000 */
.L_x_25536:
[----:B0-23--:R-:W0:Y:S02]  /*4f20*/  F2I.FTZ.TRUNC.NTZ R5, R4 ;  /* 0x0000000400057305 */ /* 0x00de24000021f100 */
[----:B0-----:R3:W-:Y:S01]  /*4f30*/  STG.E.U16 desc[UR36][R2.64], R5 ;  /* 0x0000000502007986 */ /* 0x0017e2000c101524 */
[----:B------:R-:W-:Y:S05]  /*4f40*/  BRA `(.L_x_25535) ;  /* 0x0000000800f47947 */ /* 0x000fea0003800000 */
.L_x_25531:
[----:B------:R-:W-:-:S09]  /*4f50*/  UISETP.GT.AND UP0, UPT, UR4, 0x6, UPT ;  /* 0x000000060400788c */ /* 0x000fd2000bf04270 */
[----:B------:R-:W-:Y:S05]  /*4f60*/  BRA.U UP0, `(.L_x_25538) ;  /* 0x0000000100247547 */ /* 0x000fea000b800000 */
[----:B------:R-:W-:-:S09]  /*4f70*/  UISETP.NE.AND UP0, UPT, UR4, 0x5, UPT ;  /* 0x000000050400788c */ /* 0x000fd2000bf05270 */
[----:B------:R-:W-:Y:S05]  /*4f80*/  BRA.U !UP0, `(.L_x_25539) ;  /* 0x0000000108107547 */ /* 0x000fea000b800000 */
[----:B------:R-:W-:-:S09]  /*4f90*/  UISETP.NE.AND UP0, UPT, UR4, 0x6, UPT ;  /* 0x000000060400788c */ /* 0x000fd2000bf05270 */
[----:B------:R-:W-:Y:S05]  /*4fa0*/  BRA.U UP0, `(.L_x_25534) ;  /* 0x0000000900487547 */ /* 0x000fea000b800000 */
[----:B0--3--:R0:W-:Y:S01]  /*4fb0*/  STG.E desc[UR36][R2.64], R4 ;  /* 0x0000000402007986 */ /* 0x0091e2000c101924 */
[----:B------:R-:W-:Y:S05]  /*4fc0*/  BRA `(.L_x_25535) ;  /* 0x0000000800d47947 */ /* 0x000fea0003800000 */
.L_x_25539:
[----:B0--3--:R-:W-:-:S05]  /*4fd0*/  F2FP.F16.F32.PACK_AB R4, RZ, R4 ;  /* 0x00000004ff04723e */ /* 0x009fca00000000ff */
[----:B------:R0:W-:Y:S01]  /*4fe0*/  STG.E.U16 desc[UR36][R2.64], R4 ;  /* 0x0000000402007986 */ /* 0x0001e2000c101524 */
[----:B------:R-:W-:Y:S05]  /*4ff0*/  BRA `(.L_x_25535) ;  /* 0x0000000800c87947 */ /* 0x000fea0003800000 */
.L_x_25538:
[----:B------:R-:W-:-:S09]  /*5000*/  UISETP.NE.AND UP0, UPT, UR4, 0x7, UPT ;  /* 0x000000070400788c */ /* 0x000fd2000bf05270 */
[----:B------:R-:W-:Y:S05]  /*5010*/  BRA.U !UP0, `(.L_x_25540) ;  /* 0x0000000108247547 */ /* 0x000fea000b800000 */
[----:B------:R-:W-:-:S09]  /*5020*/  UISETP.NE.AND UP0, UPT, UR4, 0x8, UPT ;  /* 0x000000080400788c */ /* 0x000fd2000bf05270 */
[----:B------:R-:W-:Y:S05]  /*5030*/  BRA.U !UP0, `(.L_x_25541) ;  /* 0x0000000108107547 */ /* 0x000fea000b800000 */
[----:B------:R-:W-:-:S09]  /*5040*/  UISETP.NE.AND UP0, UPT, UR4, 0x9, UPT ;  /* 0x000000090400788c */ /* 0x000fd2000bf05270 */
[----:B------:R-:W-:Y:S05]  /*5050*/  BRA.U UP0, `(.L_x_25534) ;  /* 0x00000009001c7547 */ /* 0x000fea000b800000 */
[----:B0-23--:R0:W-:Y:S01]  /*5060*/  STG.E.64 desc[UR36][R2.64], R4 ;  /* 0x0000000402007986 */ /* 0x00d1e2000c101b24 */
[----:B------:R-:W-:Y:S05]  /*5070*/  BRA `(.L_x_25535) ;  /* 0x0000000800a87947 */ /* 0x000fea0003800000 */
.L_x_25541:
[----:B0-23--:R-:W-:-:S05]  /*5080*/  F2FP.F16.F32.PACK_AB R5, R5, R4 ;  /* 0x000000040505723e */ /* 0x00dfca00000000ff */
[----:B------:R0:W-:Y:S01]  /*5090*/  STG.E desc[UR36][R2.64], R5 ;  /* 0x0000000502007986 */ /* 0x0001e2000c101924 */
[----:B------:R-:W-:Y:S05]  /*50a0*/  BRA `(.L_x_25535) ;  /* 0x00000008009c7947 */ /* 0x000fea0003800000 */
.L_x_25540:
[----:B0--3--:R-:W-:-:S06]  /*50b0*/  FMUL.FTZ R4, R4, 1 ;  /* 0x3f80000004047820 */ /* 0x009fcc0000410000 */
[----:B--2---:R-:W0:Y:S02]  /*50c0*/  F2F.F64.F32 R4, R4 ;  /* 0x0000000400047310 */ /* 0x004e240000201800 */
[----:B0-----:R0:W-:Y:S01]  /*50d0*/  STG.E.64 desc[UR36][R2.64], R4 ;  /* 0x0000000402007986 */ /* 0x0011e2000c101b24 */
[----:B------:R-:W-:Y:S05]  /*50e0*/  BRA `(.L_x_25535) ;  /* 0x00000008008c7947 */ /* 0x000fea0003800000 */
.L_x_25530:
        /* <DEDUP_REMOVED lines=8> */
[----:B0--3--:R-:W-:Y:S02]  /*5170*/  FSETP.NEU.FTZ.AND P0, PT, R4, RZ, PT ;  /* 0x000000ff0400720b */ /* 0x009fe40003f1d000 */
[----:B--2---:R-:W-:-:S04]  /*5180*/  FSETP.NEU.FTZ.AND P1, PT, R5, RZ, PT ;  /* 0x000000ff0500720b */ /* 0x004fc80003f3d000 */
[----:B------:R-:W-:-:S04]  /*5190*/  PLOP3.LUT P0, PT, P0, P1, PT, 0xf8, 0x8f ;  /* 0x00000000008f781c */ /* 0x000fc80000703f70 */
[----:B------:R-:W-:-:S05]  /*51a0*/  SEL R5, RZ, 0x1, !P0 ;  /* 0x00000001ff057807 */ /* 0x000fca0004000000 */
[----:B------:R0:W-:Y:S01]  /*51b0*/  STG.E.U8 desc[UR36][R2.64], R5 ;  /* 0x0000000502007986 */ /* 0x0001e2000c101124 */
[----:B------:R-:W-:Y:S05]  /*51c0*/  BRA `(.L_x_25535) ;  /* 0x0000000800547947 */ /* 0x000fea0003800000 */
.L_x_25544:
[----:B0--3--:R-:W-:Y:S01]  /*51d0*/  FMUL.FTZ R8, R4, 1 ;  /* 0x3f80000004087820 */ /* 0x009fe20000410000 */
[----:B--2---:R-:W-:-:S05]  /*51e0*/  FMUL.FTZ R10, R5, 1 ;  /* 0x3f800000050a7820 */ /* 0x004fca0000410000 */
[----:B------:R-:W-:Y:S08]  /*51f0*/  F2F.F64.F32 R8, R8 ;  /* 0x0000000800087310 */ /* 0x000ff00000201800 */
[----:B------:R-:W0:Y:S02]  /*5200*/  F2F.F64.F32 R10, R10 ;  /* 0x0000000a000a7310 */ /* 0x000e240000201800 */
[----:B0-----:R0:W-:Y:S01]  /*5210*/  STG.E.128 desc[UR36][R2.64], R8 ;  /* 0x0000000802007986 */ /* 0x0011e2000c101d24 */
[----:B------:R-:W-:Y:S05]  /*5220*/  BRA `(.L_x_25535) ;  /* 0x00000008003c7947 */ /* 0x000fea0003800000 */
.L_x_25543:
[----:B------:R-:W-:-:S09]  /*5230*/  UISETP.NE.AND UP0, UPT, UR4, 0xf, UPT ;  /* 0x0000000f0400788c */ /* 0x000fd2000bf05270 */
[----:B------:R-:W-:Y:S05]  /*5240*/  BRA.U !UP0, `(.L_x_25545) ;  /* 0x0000000108987547 */ /* 0x000fea000b800000 */
[----:B------:R-:W-:-:S09]  /*5250*/  UISETP.NE.AND UP0, UPT, UR4, 0x17, UPT ;  /* 0x000000170400788c */ /* 0x000fd2000bf05270 */
[----:B------:R-:W-:Y:S05]  /*5260*/  BRA.U !UP0, `(.L_x_25546) ;  /* 0x0000000108487547 */ /* 0x000fea000b800000 */
[----:B------:R-:W-:-:S09]  /*5270*/  UISETP.NE.AND UP0, UPT, UR4, 0x18, UPT ;  /* 0x000000180400788c */ /* 0x000fd2000bf05270 */
[----:B------:R-:W-:Y:S05]  /*5280*/  BRA.U UP0, `(.L_x_25534) ;  /* 0x0000000500907547 */ /* 0x000fea000b800000 */
[----:B0--3--:R-:W-:Y:S01]  /*5290*/  LOP3.LUT R6, R4, 0x7fffffff, RZ, 0xc0, !PT ;  /* 0x7fffffff04067812 */ /* 0x009fe200078ec0ff */
[----:B------:R-:W-:Y:S01]  /*52a0*/  BSSY.RECONVERGENT B0, `(.L_x_25547) ;  /* 0x000000b000007945 */ /* 0x000fe20003800200 */
[----:B-1----:R-:W-:Y:S01]  /*52b0*/  HFMA2 R0, -RZ, RZ, 0, 7.569789886474609375e-06 ;  /* 0x0000007fff007431 */ /* 0x002fe200000001ff */
[----:B------:R-:W-:Y:S02]  /*52c0*/  SHF.R.U32.HI R7, RZ, 0x18, R4 ;  /* 0x00000018ff077819 */ /* 0x000fe40000011604 */
[----:B------:R-:W-:-:S13]  /*52d0*/  ISETP.GT.U32.AND P0, PT, R6, 0x43efffff, PT ;  /* 0x43efffff0600780c */ /* 0x000fda0003f04070 */
[----:B------:R-:W-:Y:S05]  /*52e0*/  @P0 BRA `(.L_x_25548) ;  /* 0x0000000000180947 */ /* 0x000fea0003800000 */
[----:B------:R-:W-:-:S13]  /*52f0*/  ISETP.GT.U32.AND P0, PT, R6, 0x3c7fffff, PT ;  /* 0x3c7fffff0600780c */ /* 0x000fda0003f04070 */
[----:B------:R-:W-:-:S04]  /*5300*/  @P0 SHF.R.U32.HI R0, RZ, 0x14, R4 ;  /* 0x00000014ff000819 */ /* 0x000fc80000011604 */
[----:B--2---:R-:W-:Y:S01]  /*5310*/  @P0 LOP3.LUT R5, R0, 0x1, RZ, 0xc0, !PT ;  /* 0x0000000100050812 */ /* 0x004fe200078ec0ff */
[----:B------:R-:W-:-:S03]  /*5320*/  @!P0 FADD.FTZ R0, R6, 16384 ;  /* 0x4680000006008421 */ /* 0x000fc60000010000 */
[----:B------:R-:W-:-:S04]  /*5330*/  @P0 IADD3 R5, PT, PT, R4, 0x407ffff, R5 ;  /* 0x0407ffff04050810 */ /* 0x000fc80007ffe005 */
[----:B------:R-:W-:-:S07]  /*5340*/  @P0 SHF.R.U32.HI R0, RZ, 0x14, R5 ;  /* 0x00000014ff000819 */ /* 0x000fce0000011605 */
.L_x_25548:
[----:B------:R-:W-:Y:S05]  /*5350*/  BSYNC.RECONVERGENT B0 ;  /* 0x0000000000007941 */ /* 0x000fea0003800200 */
.L_x_25547:
[----:B------:R-:W-:-:S05]  /*5360*/  LOP3.LUT R7, R0, 0x80, R7, 0xf8, !PT ;  /* 0x0000008000077812 */ /* 0x000fca00078ef807 */
[----:B------:R0:W-:Y:S01]  /*5370*/  STG.E.U8 desc[UR36][R2.64], R7 ;  /* 0x0000000702007986 */ /* 0x0001e2000c101124 */
[----:B------:R-:W-:Y:S05]  /*5380*/  BRA `(.L_x_25535) ;  /* 0x0000000400e47947 */ /* 0x000fea0003800000 */
.L_x_25546:
[----:B0--3--:R-:W-:Y:S01]  /*5390*/  LOP3.LUT R6, R4, 0x7fffffff, RZ, 0xc0, !PT ;  /* 0x7fffffff04067812 */ /* 0x009fe200078ec0ff */
[----:B------:R-:W-:Y:S01]  /*53a0*/  BSSY.RECONVERGENT B0, `(.L_x_25549) ;  /* 0x000000d000007945 */ /* 0x000fe20003800200 */
[----:B------:R-:W-:Y:S02]  /*53b0*/  SHF.R.U32.HI R7, RZ, 0x18, R4 ;  /* 0x00000018ff077819 */ /* 0x000fe40000011604 */
[----:B------:R-:W-:-:S13]  /*53c0*/  ISETP.GE.U32.AND P1, PT, R6, 0x47800000, PT ;  /* 0x478000000600780c */ /* 0x000fda0003f26070 */
[----:B-1----:R-:W-:Y:S01]  /*53d0*/  @P1 IMAD.MOV.U32 R0, RZ, RZ, 0x7f ;  /* 0x0000007fff001424 */ /* 0x002fe200078e00ff */
[----:B------:R-:W-:-:S04]  /*53e0*/  @P1 ISETP.GT.U32.AND P0, PT, R6, 0x7f800000, PT ;  /* 0x7f8000000600180c */ /* 0x000fc80003f04070 */
[----:B------:R-:W-:Y:S01]  /*53f0*/  @P1 SEL R0, R0, 0x7c, P0 ;  /* 0x0000007c00001807 */ /* 0x000fe20000000000 */
[----:B------:R-:W-:Y:S08]  /*5400*/  @P1 BRA `(.L_x_25550) ;  /* 0x0000000000181947 */ /* 0x000ff00003800000 */
[----:B------:R-:W-:-:S13]  /*5410*/  ISETP.GT.U32.AND P0, PT, R6, 0x387fffff, PT ;  /* 0x387fffff0600780c */ /* 0x000fda0003f04070 */
[----:B------:R-:W-:-:S04]  /*5420*/  @P0 SHF.R.U32.HI R0, RZ, 0x15, R4 ;  /* 0x00000015ff000819 */ /* 0x000fc80000011604 */
[----:B--2---:R-:W-:Y:S01]  /*5430*/  @P0 LOP3.LUT R5, R0, 0x1, RZ, 0xc0, !PT ;  /* 0x0000000100050812 */ /* 0x004fe200078ec0ff */
[----:B------:R-:W-:-:S03]  /*5440*/  @!P0 FADD.FTZ R0, R6, 128 ;  /* 0x4300000006008421 */ /* 0x000fc60000010000 */
[----:B------:R-:W-:-:S04]  /*5450*/  @P0 IADD3 R5, PT, PT, R4, 0x80fffff, R5 ;  /* 0x080fffff04050810 */ /* 0x000fc80007ffe005 */
[----:B------:R-:W-:-:S07]  /*5460*/  @P0 SHF.R.U32.HI R0, RZ, 0x15, R5 ;  /* 0x00000015ff000819 */ /* 0x000fce0000011605 */
.L_x_25550:
[----:B------:R-:W-:Y:S05]  /*5470*/  BSYNC.RECONVERGENT B0 ;  /* 0x0000000000007941 */ /* 0x000fea0003800200 */
.L_x_25549:
[----:B--2---:R-:W-:-:S05]  /*5480*/  LOP3.LUT R5, R0, 0x80, R7, 0xf8, !PT ;  /* 0x0000008000057812 */ /* 0x004fca00078ef807 */
[----:B------:R0:W-:Y:S01]  /*5490*/  STG.E.U8 desc[UR36][R2.64], R5 ;  /* 0x0000000502007986 */ /* 0x0001e2000c101124 */
[----:B------:R-:W-:Y:S05]  /*54a0*/  BRA `(.L_x_25535) ;  /* 0x00000004009c7947 */ /* 0x000fea0003800000 */
.L_x_25545:
[----:B0--3--:R-:W-:-:S05]  /*54b0*/  F2FP.BF16.F32.PACK_AB R4, RZ, R4 ;  /* 0x00000004ff04723e */ /* 0x009fca00000010ff */
[----:B------:R0:W-:Y:S01]  /*54c0*/  STG.E.U16 desc[UR36][R2.64], R4 ;  /* 0x0000000402007986 */ /* 0x0001e2000c101524 */
[----:B------:R-:W-:Y:S05]  /*54d0*/  BRA `(.L_x_25535) ;  /* 0x0000000400907947 */ /* 0x000fea0003800000 */
.L_x_25542:
        /* <DEDUP_REMOVED lines=8> */
[----:B0-23--:R-:W0:Y:S02]  /*5560*/  F2I.FTZ.U32.TRUNC.NTZ R5, R4 ;  /* 0x0000000400057305 */ /* 0x00de24000021f000 */
[----:B0-----:R0:W-:Y:S01]  /*5570*/  STG.E.U16 desc[UR36][R2.64], R5 ;  /* 0x0000000502007986 */ /* 0x0011e2000c101524 */
[----:B------:R-:W-:Y:S05]  /*5580*/  BRA `(.L_x_25535) ;  /* 0x0000000400647947 */ /* 0x000fea0003800000 */
.L_x_25553:
[----:B0-23--:R-:W-:Y:S01]  /*5590*/  LOP3.LUT R5, R4, 0x7fffffff, RZ, 0xc0, !PT ;  /* 0x7fffffff04057812 */ /* 0x00dfe200078ec0ff */
[----:B------:R-:W-:Y:S01]  /*55a0*/  BSSY.RECONVERGENT B0, `(.L_x_25554) ;  /* 0x0000013000007945 */ /* 0x000fe20003800200 */
[----:B-1----:R-:W-:Y:S02]  /*55b0*/  MOV R0, 0x80 ;  /* 0x0000008000007802 */ /* 0x002fe40000000f00 */
        /* <DEDUP_REMOVED lines=9> */
.L_x_25556:
[----:B------:R-:W-:-:S04]  /*5650*/  SHF.R.U32.HI R0, RZ, 0x14, R4 ;  /* 0x00000014ff007819 */ /* 0x000fc80000011604 */
[----:B------:R-:W-:-:S04]  /*5660*/  LOP3.LUT R5, R0, 0x1, RZ, 0xc0, !PT ;  /* 0x0000000100057812 */ /* 0x000fc800078ec0ff */
[----:B------:R-:W-:-:S04]  /*5670*/  IADD3 R0, PT, PT, R4, 0x487ffff, R5 ;  /* 0x0487ffff04007810 */ /* 0x000fc80007ffe005 */
[----:B------:R-:W-:-:S04]  /*5680*/  SHF.R.U32.HI R0, RZ, 0x14, R0 ;  /* 0x00000014ff007819 */ /* 0x000fc80000011600 */
[----:B------:R-:W-:-:S07]  /*5690*/  LOP3.LUT R5, R0, 0xff, RZ, 0xc0, !PT ;  /* 0x000000ff00057812 */ /* 0x000fce00078ec0ff */
.L_x_25557:
[----:B------:R-:W-:-:S04]  /*56a0*/  SHF.R.U32.HI R4, RZ, 0x18, R4 ;  /* 0x00000018ff047819 */ /* 0x000fc80000011604 */
[----:B------:R-:W-:-:S04]  /*56b0*/  LOP3.LUT R5, R5, 0x80, R4, 0xf8, !PT ;  /* 0x0000008005057812 */ /* 0x000fc800078ef804 */
[----:B------:R-:W-:-:S07]  /*56c0*/  PRMT R0, R5, 0x7610, R0 ;  /* 0x0000761005007816 */ /* 0x000fce0000000000 */
.L_x_25555:
[----:B------:R-:W-:Y:S05]  /*56d0*/  BSYNC.RECONVERGENT B0 ;  /* 0x0000000000007941 */ /* 0x000fea0003800200 */
.L_x_25554:
[----:B------:R0:W-:Y:S01]  /*56e0*/  STG.E.U8 desc[UR36][R2.64], R0 ;  /* 0x0000000002007986 */ /* 0x0001e2000c101124 */
[----:B------:R-:W-:Y:S05]  /*56f0*/  BRA `(.L_x_25535) ;  /* 0x0000000400087947 */ /* 0x000fea0003800000 */
.L_x_25552:
[----:B0-23--:R-:W-:Y:S01]  /*5700*/  LOP3.LUT R5, R4, 0x7fffffff, RZ, 0xc0, !PT ;  /* 0x7fffffff04057812 */ /* 0x00dfe200078ec0ff */
[----:B------:R-:W-:Y:S01]  /*5710*/  BSSY.RECONVERGENT B0, `(.L_x_25558) ;  /* 0x0000013000007945 */ /* 0x000fe20003800200 */
[----:B-1----:R-:W-:Y:S02]  /*5720*/  IMAD.MOV.U32 R0, RZ, RZ, 0x80 ;  /* 0x00000080ff007424 */ /* 0x002fe400078e00ff */
        /* <DEDUP_REMOVED lines=9> */
.L_x_25560:
[----:B------:R-:W-:-:S04]  /*57c0*/  SHF.R.U32.HI R0, RZ, 0x15, R4 ;  /* 0x00000015ff007819 */ /* 0x000fc80000011604 */
[----:B------:R-:W-:-:S04]  /*57d0*/  LOP3.LUT R5, R0, 0x1, RZ, 0xc0, !PT ;  /* 0x0000000100057812 */ /* 0x000fc800078ec0ff */
[----:B------:R-:W-:-:S04]  /*57e0*/  IADD3 R0, PT, PT, R4, 0x88fffff, R5 ;  /* 0x088fffff04007810 */ /* 0x000fc80007ffe005 */
[----:B------:R-:W-:-:S04]  /*57f0*/  SHF.R.U32.HI R0, RZ, 0x15, R0 ;  /* 0x00000015ff007819 */ /* 0x000fc80000011600 */
[----:B------:R-:W-:-:S07]  /*5800*/  LOP3.LUT R5, R0, 0xff, RZ, 0xc0, !PT ;  /* 0x000000ff00057812 */ /* 0x000fce00078ec0ff */
.L_x_25561:
[----:B------:R-:W-:-:S04]  /*5810*/  SHF.R.U32.HI R4, RZ, 0x18, R4 ;  /* 0x00000018ff047819 */ /* 0x000fc80000011604 */
[----:B------:R-:W-:-:S04]  /*5820*/  LOP3.LUT R5, R5, 0x80, R4, 0xf8, !PT ;  /* 0x0000008005057812 */ /* 0x000fc800078ef804 */
[----:B------:R-:W-:-:S07]  /*5830*/  PRMT R0, R5, 0x7610, R0 ;  /* 0x0000761005007816 */ /* 0x000fce0000000000 */
.L_x_25559:
[----:B------:R-:W-:Y:S05]  /*5840*/  BSYNC.RECONVERGENT B0 ;  /* 0x0000000000007941 */ /* 0x000fea0003800200 */
.L_x_25558:
[----:B------:R0:W-:Y:S01]  /*5850*/  STG.E.U8 desc[UR36][R2.64], R0 ;  /* 0x0000000002007986 */ /* 0x0001e2000c101124 */
[----:B------:R-:W-:Y:S05]  /*5860*/  BRA `(.L_x_25535) ;  /* 0x0000000000ac7947 */ /* 0x000fea0003800000 */
.L_x_25551:
[----:B------:R-:W-:-:S09]  /*5870*/  UISETP.NE.AND UP0, UPT, UR4, 0x1c, UPT ;  /* 0x0000001c0400788c */ /* 0x000fd2000bf05270 */
[----:B------:R-:W-:Y:S05]  /*5880*/  BRA.U !UP0, `(.L_x_25562) ;  /* 0x00000001089c7547 */ /* 0x000fea000b800000 */
[----:B------:R-:W-:-:S09]  /*5890*/  UISETP.NE.AND UP0, UPT, UR4, 0x1d, UPT ;  /* 0x0000001d0400788c */ /* 0x000fd2000bf05270 */
[----:B------:R-:W-:Y:S05]  /*58a0*/  BRA.U !UP0, `(.L_x_25563) ;  /* 0x0000000108887547 */ /* 0x000fea000b800000 */
[----:B------:R-:W-:-:S09]  /*58b0*/  UISETP.NE.AND UP0, UPT, UR4, 0x2c, UPT ;  /* 0x0000002c0400788c */ /* 0x000fd2000bf05270 */
[----:B------:R-:W-:Y:S05]  /*58c0*/  BRA.U !UP0, `(.L_x_25564) ;  /* 0x0000000108447547 */ /* 0x000fea000b800000 */
.L_x_25534:
[----:B-1----:R-:W-:Y:S01]  /*58d0*/  MOV R0, 0x0 ;  /* 0x0000000000007802 */ /* 0x002fe20000000f00 */
[----:B------:R-:W0:Y:S01]  /*58e0*/  LDCU.64 UR6, c[0x4][0x198] ;  /* 0x01003300ff0677ac */ /* 0x000e220008000a00 */
[----:B------:R-:W-:Y:S02]  /*58f0*/  HFMA2 R8, -RZ, RZ, 0, 6.020069122314453125e-06 ;  /* 0x00000065ff087431 */ /* 0x000fe400000001ff */
[----:B------:R-:W-:Y:S01]  /*5900*/  IMAD.MOV.U32 R12, RZ, RZ, 0x1 ;  /* 0x00000001ff0c7424 */ /* 0x000fe200078e00ff */
[----:B------:R1:W4:Y:S01]  /*5910*/  LDC.64 R2, c[0x4][R0] ;  /* 0x0100000000027b82 */ /* 0x0003220000000a00 */
[----:B------:R-:W5:Y:S01]  /*5920*/  LDCU.64 UR8, c[0x4][0x1a0] ;  /* 0x01003400ff0877ac */ /* 0x000f620008000a00 */
[----:B------:R-:W-:Y:S01]  /*5930*/  MOV R13, RZ ;  /* 0x000000ff000d7202 */ /* 0x000fe20000000f00 */
[----:B------:R-:W1:Y:S01]  /*5940*/  LDCU.64 UR4, c[0x4][0x90] ;  /* 0x01001200ff0477ac */ /* 0x000e620008000a00 */
[----:B0--3--:R-:W-:Y:S01]  /*5950*/  MOV R4, UR6 ;  /* 0x0000000600047c02 */ /* 0x009fe20008000f00 */
[----:B--2---:R-:W-:Y:S01]  /*5960*/  IMAD.U32 R5, RZ, RZ, UR7 ;  /* 0x00000007ff057e24 */ /* 0x004fe2000f8e00ff */
[----:B-----5:R-:W-:Y:S01]  /*5970*/  MOV R6, UR8 ;  /* 0x0000000800067c02 */ /* 0x020fe20008000f00 */
[----:B------:R-:W-:Y:S01]  /*5980*/  IMAD.U32 R7, RZ, RZ, UR9 ;  /* 0x00000009ff077e24 */ /* 0x000fe2000f8e00ff */
[----:B-1----:R-:W-:Y:S01]  /*5990*/  MOV R10, UR4 ;  /* 0x00000004000a7c02 */ /* 0x002fe20008000f00 */
[----:B------:R-:W-:-:S07]  /*59a0*/  IMAD.U32 R11, RZ, RZ, UR5 ;  /* 0x00000005ff0b7e24 */ /* 0x000fce000f8e00ff */
[----:B------:R-:W-:-:S07]  /*59b0*/  LEPC R20, `(.L_x_25565) ;  /* 0x000000001014794e */ /* 0x000fce0000000000 */
[----:B----4-:R-:W-:Y:S05]  /*59c0*/  CALL.ABS.NOINC R2 ;  /* 0x0000000002007343 */ /* 0x010fea0003c00000 */
.L_x_25565:
[----:B------:R-:W-:Y:S05]  /*59d0*/  BRA `(.L_x_25535) ;  /* 0x0000000000507947 */ /* 0x000fea0003800000 */
.L_x_25564:
[----:B0--3--:R-:W-:-:S04]  /*59e0*/  SHF.R.U32.HI R6, RZ, 0x17, R4 ;  /* 0x00000017ff067819 */ /* 0x009fc80000011604 */
[----:B--2---:R-:W-:-:S04]  /*59f0*/  LOP3.LUT R5, R6, 0xff, RZ, 0xc0, !PT ;  /* 0x000000ff06057812 */ /* 0x004fc800078ec0ff */
[----:B------:R-:W-:-:S13]  /*5a00*/  ISETP.NE.AND P2, PT, R5, 0xff, PT ;  /* 0x000000ff0500780c */ /* 0x000fda0003f45270 */
[--C-:B-1----:R-:W-:Y:S02]  /*5a10*/  @P2 SHF.R.U32.HI R0, RZ, 0x16, R4.reuse ;  /* 0x00000016ff002819 */ /* 0x102fe40000011604 */
        /* <DEDUP_REMOVED lines=11> */
.L_x_25563:
[----:B0-23--:R-:W0:Y:S02]  /*5ad0*/  F2I.U64.TRUNC R4, R4 ;  /* 0x0000000400047311 */ /* 0x00de24000020d800 */
[----:B0-----:R0:W-:Y:S01]  /*5ae0*/  STG.E.64 desc[UR36][R2.64], R4 ;  /* 0x0000000402007986 */ /* 0x0011e2000c101b24 */
[----:B------:R-:W-:Y:S05]  /*5af0*/  BRA `(.L_x_25535) ;  /* 0x0000000000087947 */ /* 0x000fea0003800000 */
.L_x_25562:
[----:B0-23--:R-:W0:Y:S02]  /*5b00*/  F2I.FTZ.U32.TRUNC.NTZ R5, R4 ;  /* 0x0000000400057305 */ /* 0x00de24000021f000 */
[----:B0-----:R0:W-:Y:S02]  /*5b10*/  STG.E desc[UR36][R2.64], R5 ;  /* 0x0000000502007986 */ /* 0x0011e4000c101924 */
.L_x_25535:
[----:B------:R-:W-:-:S07]  /*5b20*/  VIADD R17, R17, 0x80 ;  /* 0x0000008011117836 */ /* 0x000fce0000000000 */
.L_x_25468:
[----:B------:R-:W-:Y:S05]  /*5b30*/  BSYNC.RECONVERGENT B6 ;  /* 0x0000000000067941 */ /* 0x000fea0003800200 */
.L_x_25467:
        /* <DEDUP_REMOVED lines=307> */
.L_x_25568:
        /* <DEDUP_REMOVED lines=17> */
[----:B--2---:R0:W1:Y:S01]  /*6f80*/  I2F.S16 R4, R2 ;  /* 0x0000000200047306 */ /* 0x0040620000101400 */
[----:B------:R-:W-:Y:S05]  /*6f90*/  BRA `(.L_x_25575) ;  /* 0x0000000c007c7947 */ /* 0x000fea0003800000 */
.L_x_25573:
[----:B------:R-:W2:Y:S01]  /*6fa0*/  LDG.E.U8 R2, desc[UR36][R2.64] ;  /* 0x0000002402027981 */ /* 0x000ea2000c1e1100 */
[----:B------:R-:W-:Y:S02]  /*6fb0*/  MOV R5, RZ ;  /* 0x000000ff00057202 */ /* 0x000fe40000000f00 */
[----:B--2---:R-:W-:Y:S01]  /*6fc0*/  I2FP.F32.U32 R4, R2 ;  /* 0x0000000200047245 */ /* 0x004fe20000201000 */
[----:B------:R-:W-:Y:S06]  /*6fd0*/  BRA `(.L_x_25575) ;  /* 0x0000000c006c7947 */ /* 0x000fec0003800000 */
.L_x_25572:
        /* <DEDUP_REMOVED lines=10> */
.L_x_25577:
[----:B------:R-:W2:Y:S01]  /*7080*/  LDG.E R2, desc[UR36][R2.64] ;  /* 0x0000002402027981 */ /* 0x000ea2000c1e1900 */
[----:B------:R-:W-:Y:S01]  /*7090*/  HFMA2 R5, -RZ, RZ, 0, 0 ;  /* 0x00000000ff057431 */ /* 0x000fe200000001ff */
[----:B--2---:R-:W-:Y:S01]  /*70a0*/  I2FP.F32.S32 R4, R2 ;  /* 0x0000000200047245 */ /* 0x004fe20000201400 */
[----:B------:R-:W-:Y:S06]  /*70b0*/  BRA `(.L_x_25575) ;  /* 0x0000000c00347947 */ /* 0x000fec0003800000 */
.L_x_25576:
[----:B------:R-:W2:Y:S01]  /*70c0*/  LDG.E.U16 R2, desc[UR36][R2.64] ;  /* 0x0000002402027981 */ /* 0x000ea2000c1e1500 */
[----:B------:R-:W-:Y:S01]  /*70d0*/  IMAD.MOV.U32 R5, RZ, RZ, RZ ;  /* 0x000000ffff057224 */ /* 0x000fe200078e00ff */
[----:B--2---:R2:W3:Y:S01]  /*70e0*/  I2F.S16 R4, R2 ;  /* 0x0000000200047306 */ /* 0x0044e20000101400 */
[----:B------:R-:W-:Y:S05]  /*70f0*/  BRA `(.L_x_25575) ;  /* 0x0000000c00247947 */ /* 0x000fea0003800000 */
.L_x_25571:
        /* <DEDUP_REMOVED lines=9> */
.L_x_25579:
[----:B------:R-:W2:Y:S01]  /*7190*/  LDG.E.U16 R2, desc[UR36][R2.64] ;  /* 0x0000002402027981 */ /* 0x000ea2000c1e1500 */
[----:B------:R-:W-:Y:S02]  /*71a0*/  IMAD.MOV.U32 R5, RZ, RZ, RZ ;  /* 0x000000ffff057224 */ /* 0x000fe400078e00ff */
[----:B--2---:R-:W-:Y:S01]  /*71b0*/  HADD2.F32 R4, -RZ, R2.H0_H0 ;  /* 0x20000002ff047230 */ /* 0x004fe20000004100 */
[----:B------:R-:W-:Y:S06]  /*71c0*/  BRA `(.L_x_25575) ;  /* 0x0000000800f07947 */ /* 0x000fec0003800000 */
.L_x_25578:
        /* <DEDUP_REMOVED lines=8> */
.L_x_25581:
[----:B------:R-:W2:Y:S02]  /*7250*/  LDG.E R2, desc[UR36][R2.64] ;  /* 0x0000002402027981 */ /* 0x000ea4000c1e1900 */
[--C-:B--2---:R-:W-:Y:S02]  /*7260*/  HADD2.F32 R4, -RZ, R2.reuse.H0_H0 ;  /* 0x20000002ff047230 */ /* 0x104fe40000004100 */
[----:B------:R-:W-:Y:S01]  /*7270*/  HADD2.F32 R5, -RZ, R2.H1_H1 ;  /* 0x30000002ff057230 */ /* 0x000fe20000004100 */
[----:B------:R-:W-:Y:S06]  /*7280*/  BRA `(.L_x_25575) ;  /* 0x0000000800c07947 */ /* 0x000fec0003800000 */
.L_x_25580:
        /* <DEDUP_REMOVED lines=8> */
.L_x_25570:
        /* <DEDUP_REMOVED lines=13> */
.L_x_25584:
        /* <DEDUP_REMOVED lines=10> */
.L_x_25583:
        /* <DEDUP_REMOVED lines=26> */
.L_x_25586:
[----:B------:R-:W2:Y:S02]  /*7620*/  LDG.E.U8 R2, desc[UR36][R2.64] ;  /* 0x0000002402027981 */ /* 0x000ea4000c1e1100 */
[C---:B--2---:R-:W-:Y:S01]  /*7630*/  SHF.L.U32 R0, R2.reuse, 0x19, RZ ;  /* 0x0000001902007819 */ /* 0x044fe200000006ff */
[----:B------:R-:W-:-:S03]  /*7640*/  IMAD.SHL.U32 R5, R2, 0x100, RZ ;  /* 0x0000010002057824 */ /* 0x000fc600078e00ff */
[----:B------:R-:W-:Y:S02]  /*7650*/  ISETP.GE.U32.AND P0, PT, R0, 0x8000000, PT ;  /* 0x080000000000780c */ /* 0x000fe40003f06070 */
[----:B------:R-:W-:-:S11]  /*7660*/  PRMT R7, R5, 0x9910, RZ ;  /* 0x0000991005077816 */ /* 0x000fd600000000ff */
[----:B------:R-:W-:Y:S02]  /*7670*/  @!P0 LOP3.LUT R4, R5, 0x7f00, RZ, 0xc0, !PT ;  /* 0x00007f0005048812 */ /* 0x000fe400078ec0ff */
[----:B------:R-:W-:Y:S02]  /*7680*/  @P0 LEA.HI R0, R0, 0x70000000, RZ, 0x1c ;  /* 0x7000000000000811 */ /* 0x000fe400078fe0ff */
[----:B------:R-:W-:Y:S02]  /*7690*/  @!P0 LOP3.LUT R4, R4, 0x3f000000, RZ, 0xfc, !PT ;  /* 0x3f00000004048812 */ /* 0x000fe400078efcff */
[----:B------:R-:W-:Y:S01]  /*76a0*/  MOV R5, RZ ;  /* 0x000000ff00057202 */ /* 0x000fe20000000f00 */
[----:B------:R-:W-:Y:S02]  /*76b0*/  @P0 FMUL.FTZ R0, R0, 1.9259299443872358531e-34 ;  /* 0x0780000000000820 */ /* 0x000fe40000410000 */
[----:B------:R-:W-:-:S05]  /*76c0*/  @!P0 FADD.FTZ R0, R4, -0.5 ;  /* 0xbf00000004008421 */ /* 0x000fca0000010000 */
[----:B------:R-:W-:Y:S01]  /*76d0*/  LOP3.LUT R4, R0, 0x80000000, R7, 0xf8, !PT ;  /* 0x8000000000047812 */ /* 0x000fe200078ef807 */
[----:B------:R-:W-:Y:S06]  /*76e0*/  BRA `(.L_x_25575) ;  /* 0x0000000400a87947 */ /* 0x000fec0003800000 */
.L_x_25585:
[----:B------:R-:W2:Y:S01]  /*76f0*/  LDG.E.U16 R2, desc[UR36][R2.64] ;  /* 0x0000002402027981 */ /* 0x000ea2000c1e1500 */
[----:B------:R-:W-:Y:S01]  /*7700*/  IMAD.MOV.U32 R5, RZ, RZ, RZ ;  /* 0x000000ffff057224 */ /* 0x000fe200078e00ff */
[----:B--2---:R-:W-:Y:S01]  /*7710*/  SHF.L.U32 R4, R2, 0x10, RZ ;  /* 0x0000001002047819 */ /* 0x004fe200000006ff */
[----:B------:R-:W-:Y:S06]  /*7720*/  BRA `(.L_x_25575) ;  /* 0x0000000400987947 */ /* 0x000fec0003800000 */
.L_x_25582:
        /* <DEDUP_REMOVED lines=12> */
.L_x_25589:
        /* <DEDUP_REMOVED lines=20> */
.L_x_25591:
[----:B------:R-:W-:Y:S05]  /*7930*/  BSYNC.RECONVERGENT B0 ;  /* 0x0000000000007941 */ /* 0x000fea0003800200 */
.L_x_25590:
[----:B------:R-:W-:Y:S01]  /*7940*/  IMAD.SHL.U32 R0, R0, 0x100000, RZ ;  /* 0x0010000000007824 */ /* 0x000fe200078e00ff */
[----:B------:R-:W-:-:S04]  /*7950*/  LEA R2, R2, 0x3b800000, 0x17 ;  /* 0x3b80000002027811 */ /* 0x000fc800078eb8ff */
[----:B------:R-:W-:Y:S01]  /*7960*/  LOP3.LUT R4, R2, R0, R9, 0xfe, !PT ;  /* 0x0000000002047212 */ /* 0x000fe200078efe09 */
[----:B------:R-:W-:Y:S06]  /*7970*/  BRA `(.L_x_25575) ;  /* 0x0000000400047947 */ /* 0x000fec0003800000 */
.L_x_25588:
        /* <DEDUP_REMOVED lines=20> */
.L_x_25593:
[----:B------:R-:W-:Y:S05]  /*7ac0*/  BSYNC.RECONVERGENT B0 ;  /* 0x0000000000007941 */ /* 0x000fea0003800200 */
.L_x_25592:
[----:B------:R-:W-:Y:S01]  /*7ad0*/  IMAD.SHL.U32 R0, R0, 0x200000, RZ ;  /* 0x0020000000007824 */ /* 0x000fe200078e00ff */
[----:B------:R-:W-:-:S04]  /*7ae0*/  LEA R2, R2, 0x37800000, 0x17 ;  /* 0x3780000002027811 */ /* 0x000fc800078eb8ff */
[----:B------:R-:W-:Y:S01]  /*7af0*/  LOP3.LUT R4, R2, R0, R9, 0xfe, !PT ;  /* 0x0000000002047212 */ /* 0x000fe200078efe09 */
[----:B------:R-:W-:Y:S06]  /*7b00*/  BRA `(.L_x_25575) ;  /* 0x0000000000a07947 */ /* 0x000fec0003800000 */
.L_x_25587:
        /* <DEDUP_REMOVED lines=12> */
[----:B------:R-:W-:Y:S01]  /*7bd0*/  @!P0 MOV R4, 0x7f800001 ;  /* 0x7f80000100048802 */ /* 0x000fe20000000f00 */
[----:B------:R-:W-:Y:S01]  /*7be0*/  @P0 IMAD.SHL.U32 R4, R2, 0x800000, RZ ;  /* 0x0080000002040824 */ /* 0x000fe200078e00ff */
[----:B------:R-:W-:Y:S06]  /*7bf0*/  BRA `(.L_x_25575) ;  /* 0x0000000000647947 */ /* 0x000fec0003800000 */
.L_x_25574:
        /* <DEDUP_REMOVED lines=16> */
.L_x_25596:
[----:B------:R-:W-:Y:S01]  /*7d00*/  CS2R R4, SRZ ;  /* 0x0000000000047805 */ /* 0x000fe2000001ff00 */
[----:B------:R-:W-:Y:S06]  /*7d10*/  BRA `(.L_x_25575) ;  /* 0x00000000001c7947 */ /* 0x000fec0003800000 */
.L_x_25595:
[----:B------:R-:W2:Y:S01]  /*7d20*/  LDG.E.64 R2, desc[UR36][R2.64] ;  /* 0x0000002402027981 */ /* 0x000ea2000c1e1b00 */
[----:B------:R-:W-:Y:S01]  /*7d30*/  IMAD.MOV.U32 R5, RZ, RZ, RZ ;  /* 0x000000ffff057224 */ /* 0x000fe200078e00ff */
[----:B--2---:R0:W1:Y:S01]  /*7d40*/  I2F.U64 R4, R2 ;  /* 0x0000000200047312 */ /* 0x0040620000301000 */
[----:B------:R-:W-:Y:S05]  /*7d50*/  BRA `(.L_x_25575) ;  /* 0x00000000000c7947 */ /* 0x000fea0003800000 */
.L_x_25594:
[----:B------:R-:W2:Y:S01]  /*7d60*/  LDG.E R2, desc[UR36][R2.64] ;  /* 0x0000002402027981 */ /* 0x000ea2000c1e1900 */
[----:B------:R-:W-:Y:S01]  /*7d70*/  HFMA2 R5, -RZ, RZ, 0, 0 ;  /* 0x00000000ff057431 */ /* 0x000fe200000001ff */
[----:B--2---:R-:W-:-:S07]  /*7d80*/  I2FP.F32.U32 R4, R2 ;  /* 0x0000000200047245 */ /* 0x004fce0000201000 */
.L_x_25575:
[----:B------:R-:W-:Y:S05]  /*7d90*/  BSYNC.RECONVERGENT B7 ;  /* 0x0000000000077941 */ /* 0x000fea0003800200 */
.L_x_25569:
[----:B01-3-5:R-:W-:Y:S01]  /*7da0*/  FSETP.NAN.FTZ.AND P0, PT, R4, R4, PT ;  /* 0x000000040400720b */ /* 0x02bfe20003f18000 */
[----:B------:R-:W-:Y:S01]  /*7db0*/  BSSY.RECONVERGENT B2, `(.L_x_25597) ;  /* 0x0000264000027945 */ /* 0x000fe20003800200 */
[----:B------:R-:W-:-:S04]  /*7dc0*/  FSETP.NAN.FTZ.AND P1, PT, R5, R5, PT ;  /* 0x000000050500720b */ /* 0x000fc80003f38000 */
[----:B------:R-:W-:-:S13]  /*7dd0*/  PLOP3.LUT P0, PT, P0, P1, PT, 0xf8, 0x8f ;  /* 0x00000000008f781c */ /* 0x000fda0000703f70 */
[----:B------:R-:W-:Y:S05]  /*7de0*/  @P0 BRA `(.L_x_25598) ;  /* 0x0000002000980947 */ /* 0x000fea0003800000 */
[C---:B--2-4-:R-:W-:Y:S01]  /*7df0*/  FADD.FTZ R2, |R4|.reuse, -RZ ;  /* 0x800000ff04027221 */ /* 0x054fe20000010200 */
[----:B------:R-:W-:Y:S01]  /*7e00*/  FADD.FTZ R9, |R5|, -RZ ;  /* 0x800000ff05097221 */ /* 0x000fe20000010200 */
[----:B------:R-:W-:-:S04]  /*7e10*/  FSETP.GEU.FTZ.AND P2, PT, |R4|, |R5|, PT ;  /* 0x400000050400720b */ /* 0x000fc80003f5e200 */
[----:B------:R-:W-:Y:S02]  /*7e20*/  FSEL R0, R2, R9, !P2 ;  /* 0x0000000902007208 */ /* 0x000fe40005000000 */
[----:B------:R-:W-:Y:S02]  /*7e30*/  FSEL R3, R9, R2, !P2 ;  /* 0x0000000209037208 */ /* 0x000fe40005000000 */
[----:B------:R-:W-:-:S13]  /*7e40*/  FSETP.GT.FTZ.AND P0, PT, R0, 9.99999979021476795361e+33, PT ;  /* 0x77f684df0000780b */ /* 0x000fda0003f14000 */
[----:B------:R-:W-:Y:S05]  /*7e50*/  @P0 BRA `(.L_x_25599) ;  /* 0x0000001c00800947 */ /* 0x000fea0003800000 */
[----:B------:R-:W-:-:S13]  /*7e60*/  FSETP.NEU.FTZ.AND P0, PT, R3, 1, PT ;  /* 0x3f8000000300780b */ /* 0x000fda0003f1d000 */
[----:B------:R-:W-:Y:S05]  /*7e70*/  @!P0 BRA `(.L_x_25600) ;  /* 0x0000001400b08947 */ /* 0x000fea0003800000 */
[CC--:B------:R-:W-:Y:S02]  /*7e80*/  FMNMX.FTZ R6, R3.reuse, R0.reuse, PT ;  /* 0x0000000003067209 */ /* 0x0c0fe40003810000 */
[----:B------:R-:W-:Y:S02]  /*7e90*/  FMNMX.FTZ R7, R3, R0, !PT ;  /* 0x0000000003077209 */ /* 0x000fe40007810000 */
[----:B------:R-:W-:Y:S02]  /*7ea0*/  FSETP.GEU.FTZ.AND P1, PT, R6, 9.9999999747524270788e-07, PT ;  /* 0x358637bd0600780b */ /* 0x000fe40003f3e000 */
[----:B------:R-:W-:-:S04]  /*7eb0*/  FSETP.GT.FTZ.AND P0, PT, R7, 1000000, PT ;  /* 0x497424000700780b */ /* 0x000fc80003f14000 */
[----:B------:R-:W-:-:S13]  /*7ec0*/  PLOP3.LUT P0, PT, P0, P1, PT, 0xf2, 0x2f ;  /* 0x00000000002f781c */ /* 0x000fda0000703e72 */
[----:B------:R-:W-:Y:S05]  /*7ed0*/  @P0 BRA `(.L_x_25601) ;  /* 0x0000001000b00947 */ /* 0x000fea0003800000 */
[----:B------:R-:W-:-:S13]  /*7ee0*/  FSETP.GE.FTZ.AND P0, PT, R3, 1, PT ;  /* 0x3f8000000300780b */ /* 0x000fda0003f16000 */
[----:B------:R-:W-:Y:S05]  /*7ef0*/  @!P0 BRA `(.L_x_25602) ;  /* 0x00000004002c8947 */ /* 0x000fea0003800000 */
[C---:B------:R-:W-:Y:S01]  /*7f00*/  FADD.FTZ R2, R3.reuse, -1 ;  /* 0xbf80000003027421 */ /* 0x040fe20000010000 */
[----:B------:R-:W-:Y:S01]  /*7f10*/  FADD.FTZ R7, R3, 1 ;  /* 0x3f80000003077421 */ /* 0x000fe20000010000 */
[----:B------:R-:W-:Y:S01]  /*7f20*/  MOV R8, 0x3e800000 ;  /* 0x3e80000000087802 */ /* 0x000fe20000000f00 */
[----:B------:R-:W-:Y:S01]  /*7f30*/  HFMA2 R9, -RZ, RZ, 1.3056640625, -1.8671875 ;  /* 0x3d39bf78ff097431 */ /* 0x000fe200000001ff */
[----:B------:R-:W-:Y:S01]  /*7f40*/  BSSY.RECONVERGENT B3, `(.L_x_25603) ;  /* 0x000002a000037945 */ /* 0x000fe20003800200 */
[----:B------:R-:W-:-:S04]  /*7f50*/  FMUL.FTZ R7, R2, R7 ;  /* 0x0000000702077220 */ /* 0x000fc80000410000 */
[----:B------:R-:W-:-:S04]  /*7f60*/  FFMA.FTZ R11, R0, R0, R7 ;  /* 0x00000000000b7223 */ /* 0x000fc80000010007 */
[C---:B------:R-:W-:Y:S01]  /*7f70*/  FADD.FTZ.RZ R2, R11.reuse, 1 ;  /* 0x3f8000000b027421 */ /* 0x040fe2000001c000 */
[----:B------:R-:W-:-:S03]  /*7f80*/  ISETP.GE.U32.AND P1, PT, R11, 0x7f800000, PT ;  /* 0x7f8000000b00780c */ /* 0x000fc60003f26070 */
[----:B------:R-:W-:Y:S01]  /*7f90*/  VIADD R2, R2, 0xc0c00000 ;  /* 0xc0c0000002027836 */ /* 0x000fe20000000000 */
[----:B------:R-:W-:-:S04]  /*7fa0*/  ISETP.GT.AND P0, PT, R11, -0x40800000, P1 ;  /* 0xbf8000000b00780c */ /* 0x000fc80000f04270 */
[----:B------:R-:W-:-:S04]  /*7fb0*/  LOP3.LUT R2, R2, 0xff800000, RZ, 0xc0, !PT ;  /* 0xff80000002027812 */ /* 0x000fc800078ec0ff */
[----:B------:R-:W-:Y:S01]  /*7fc0*/  IADD3 R7, PT, PT, -R2, 0x40800000, RZ ;  /* 0x4080000002077810 */ /* 0x000fe20007ffe1ff */
[C---:B------:R-:W-:Y:S01]  /*7fd0*/  IMAD.IADD R6, R11.reuse, 0x1, -R2 ;  /* 0x000000010b067824 */ /* 0x040fe200078e0a02 */
[----:B------:R-:W-:Y:S02]  /*7fe0*/  I2FP.F32.S32 R2, R2 ;  /* 0x0000000200027245 */ /* 0x000fe40000201400 */
[----:B------:R-:W-:Y:S01]  /*7ff0*/  @P1 FSETP.NEU.FTZ.AND P3, PT, R11, RZ, PT ;  /* 0x000000ff0b00120b */ /* 0x000fe20003f7d000 */
        /* <DEDUP_REMOVED lines=11> */
[----:B------:R-:W-:-:S03]  /*80b0*/  @P1 IMAD.MOV.U32 R8, RZ, RZ, 0x7f800000 ;  /* 0x7f800000ff081424 */ /* 0x000fc600078e00ff */
[----:B------:R-:W-:-:S04]  /*80c0*/  FFMA.FTZ R7, R6, R7, -0.25000196695327758789 ;  /* 0xbe80004206077423 */ /* 0x000fc80000010007 */
[----:B------:R-:W-:-:S04]  /*80d0*/  FFMA.FTZ R7, R6, R7, 0.33333510160446166992 ;  /* 0x3eaaaae606077423 */ /* 0x000fc80000010007 */
[----:B------:R-:W-:-:S04]  /*80e0*/  FFMA.FTZ R7, R6, R7, -0.5 ;  /* 0xbf00000006077423 */ /* 0x000fc80000010007 */
[----:B------:R-:W-:-:S04]  /*80f0*/  FMUL.FTZ R7, R6, R7 ;  /* 0x0000000706077220 */ /* 0x000fc80000410000 */
[----:B------:R-:W-:Y:S01]  /*8100*/  FFMA.FTZ R7, R6, R7, R6 ;  /* 0x0000000706077223 */ /* 0x000fe20000010006 */
[----:B------:R-:W-:-:S03]  /*8110*/  FFMA R6, R0, R9, RZ ;  /* 0x0000000900067223 */ /* 0x000fc600000000ff */
[----:B------:R-:W-:Y:S01]  /*8120*/  FFMA.FTZ R2, R2, 0.69314718246459960938, R7 ;  /* 0x3f31721802027823 */ /* 0x000fe20000010007 */
[----:B------:R-:W-:Y:S01]  /*8130*/  @P0 FFMA.FTZ R2, R11, R8, +INF ;  /* 0x7f8000000b020423 */ /* 0x000fe20000010008 */
[----:B------:R-:W0:Y:S01]  /*8140*/  FCHK P0, R0, R3 ;  /* 0x0000000300007302 */ /* 0x000e220000000000 */
[----:B------:R-:W-:-:S03]  /*8150*/  FFMA R7, -R3, R6, R0 ;  /* 0x0000000603077223 */ /* 0x000fc60000000100 */
[----:B------:R-:W-:Y:S01]  /*8160*/  @P1 FSEL R2, R2, -RZ, P3 ;  /* 0x800000ff02021208 */ /* 0x000fe20001800000 */
[----:B------:R-:W-:-:S04]  /*8170*/  FFMA R6, R9, R7, R6 ;  /* 0x0000000709067223 */ /* 0x000fc80000000006 */
[----:B------:R-:W-:Y:S01]  /*8180*/  FMUL.FTZ R2, R2, 0.5 ;  /* 0x3f00000002027820 */ /* 0x000fe20000410000 */
[----:B0-----:R-:W-:Y:S06]  /*8190*/  @!P0 BRA `(.L_x_25604) ;  /* 0x0000000000108947 */ /* 0x001fec0003800000 */
[----:B------:R-:W-:Y:S02]  /*81a0*/  MOV R9, R3 ;  /* 0x0000000300097202 */ /* 0x000fe40000000f00 */
[----:B------:R-:W-:-:S07]  /*81b0*/  MOV R6, 0x81d0 ;  /* 0x000081d000067802 */ /* 0x000fce0000000f00 */
[----:B------:R-:W-:Y:S05]  /*81c0*/  CALL.REL.NOINC `($__internal_63_$__cuda_sm3x_div_rn_ftz_f32_slowpath) ;  /* 0x000000e800547944 */ /* 0x000fea0003c00000 */
[----:B------:R-:W-:-:S07]  /*81d0*/  IMAD.MOV.U32 R6, RZ, RZ, R0 ;  /* 0x000000ffff067224 */ /* 0x000fce00078e0000 */
.L_x_25604:
[----:B------:R-:W-:Y:S05]  /*81e0*/  BSYNC.RECONVERGENT B3 ;  /* 0x0000000000037941 */ /* 0x000fea0003800200 */
.L_x_25603:
[----:B------:R-:W-:Y:S01]  /*81f0*/  MOV R7, 0x3b33710b ;  /* 0x3b33710b00077802 */ /* 0x000fe20000000f00 */
[----:B------:R-:W-:Y:S01]  /*8200*/  FMUL.FTZ R0, R6, R6 ;  /* 0x0000000606007220 */ /* 0x000fe20000410000 */
[----:B------:R-:W-:Y:S01]  /*8210*/  IMAD.MOV.U32 R9, RZ, RZ, 0x3f6ee581 ;  /* 0x3f6ee581ff097424 */ /* 0x000fe200078e00ff */
[----:B------:R-:W-:Y:S02]  /*8220*/  ISETP.GE.AND P0, PT, R4, RZ, PT ;  /* 0x000000ff0400720c */ /* 0x000fe40003f06270 */
[C---:B------:R-:W-:Y:S01]  /*8230*/  FFMA.FTZ R7, R0.reuse, R7, -0.015681877732276916504 ;  /* 0xbc80774800077423 */ /* 0x040fe20000010007 */
[----:B------:R-:W-:Y:S02]  /*8240*/  FSETP.NEU.FTZ.AND P1, PT, R3, RZ, PT ;  /* 0x000000ff0300720b */ /* 0x000fe40003f3d000 */
[----:B------:R-:W-:Y:S01]  /*8250*/  FSEL R3, R9, 1.8663789033889770508, !P2 ;  /* 0x3feee58109037808 */ /* 0x000fe20005000000 */
[----:B------:R-:W-:Y:S01]  /*8260*/  FFMA.FTZ R7, R0, R7, 0.042200751602649688721 ;  /* 0x3d2cdab200077423 */ /* 0x000fe20000010007 */
[----:B------:R-:W-:Y:S01]  /*8270*/  FSETP.NEU.FTZ.AND P3, PT, |R4|, |R5|, PT ;  /* 0x400000050400720b */ /* 0x000fe20003f7d200 */
[----:B------:R-:W-:-:S02]  /*8280*/  FADD.FTZ R4, |R5|, |R4| ;  /* 0x4000000405047221 */ /* 0x000fc40000010200 */
        /* <DEDUP_REMOVED lines=11> */
[----:B------:R-:W-:-:S05]  /*8340*/  HFMA2 R3, -RZ, RZ, 2.04296875, -15.78125 ;  /* 0x4016cbe4ff037431 */ /* 0x000fca00000001ff */
[----:B------:R-:W-:Y:S02]  /*8350*/  @!P3 FSEL R0, R3, 0.78539818525314331055, !P0 ;  /* 0x3f490fdb0300b808 */ /* 0x000fe40004000000 */
[----:B------:R-:W-:Y:S02]  /*8360*/  @!P1 FSEL R0, RZ, 3.1415927410125732422, P0 ;  /* 0x40490fdbff009808 */ /* 0x000fe40000000000 */
[----:B------:R-:W-:Y:S02]  /*8370*/  FSETP.NAN.FTZ.AND P0, PT, |R4|, |R4|, PT ;  /* 0x400000040400720b */ /* 0x000fe40003f18200 */
[----:B------:R-:W-:-:S04]  /*8380*/  LOP3.LUT R5, R0, 0x80000000, R5, 0xb8, !PT ;  /* 0x8000000000057812 */ /* 0x000fc800078eb805 */
[----:B------:R-:W-:Y:S01]  /*8390*/  FSEL R4, R4, R5, P0 ;  /* 0x0000000504047208 */ /* 0x000fe20000000000 */
[----:B------:R-:W-:Y:S06]  /*83a0*/  BRA `(.L_x_25605) ;  /* 0x0000002000107947 */ /* 0x000fec0003800000 */
.L_x_25602:
        /* <DEDUP_REMOVED lines=19> */
.L_x_25608:
[----:B------:R-:W-:Y:S05]  /*84e0*/  BSYNC.RECONVERGENT B3 ;  /* 0x0000000000037941 */ /* 0x000fea0003800200 */
.L_x_25607:
        /* <DEDUP_REMOVED lines=28> */
.L_x_25606:
        /* <DEDUP_REMOVED lines=15> */
[C---:B------:R-:W-:Y:S01]  /*87a0*/  FMUL.FTZ R8, R9.reuse, R12 ;  /* 0x0000000c09087220 */ /* 0x040fe20000410000 */
[----:B------:R-:W-:Y:S01]  /*87b0*/  FMUL.FTZ R6, R9, R9 ;  /* 0x0000000909067220 */ /* 0x000fe20000410000 */
[C---:B------:R-:W-:Y:S01]  /*87c0*/  FMUL.FTZ R10, R13.reuse, R20 ;  /* 0x000000140d0a7220 */ /* 0x040fe20000410000 */
[----:B------:R-:W-:Y:S01]  /*87d0*/  FMUL.FTZ R9, R13, R13 ;  /* 0x0000000d0d097220 */ /* 0x000fe20000410000 */
[C---:B------:R-:W-:Y:S01]  /*87e0*/  FMUL.FTZ R11, R14.reuse, R12 ;  /* 0x0000000c0e0b7220 */ /* 0x040fe20000410000 */
[C---:B------:R-:W-:Y:S01]  /*87f0*/  FMUL.FTZ R13, R14.reuse, R15 ;  /* 0x0000000f0e0d7220 */ /* 0x040fe20000410000 */
[C---:B------:R-:W-:Y:S01]  /*8800*/  FMUL.FTZ R12, R19.reuse, R20 ;  /* 0x00000014130c7220 */ /* 0x040fe20000410000 */
[C---:B------:R-:W-:Y:S01]  /*8810*/  FMUL.FTZ R15, R19.reuse, R22 ;  /* 0x00000016130f7220 */ /* 0x040fe20000410000 */
[----:B------:R-:W-:Y:S01]  /*8820*/  FMUL.FTZ R14, R14, R14 ;  /* 0x0000000e0e0e7220 */ /* 0x000fe20000410000 */
[----:B------:R-:W-:-:S07]  /*8830*/  FMUL.FTZ R19, R19, R19 ;  /* 0x0000001313137220 */ /* 0x000fce0000410000 */
.L_x_25610:
        /* <DEDUP_REMOVED lines=66> */
.L_x_25609:
        /* <DEDUP_REMOVED lines=55> */
.L_x_25612:
[----:B------:R-:W-:Y:S05]  /*8fd0*/  BSYNC.RECONVERGENT B3 ;  /* 0x0000000000037941 */ /* 0x000fea0003800200 */
.L_x_25611:
        /* <DEDUP_REMOVED lines=28> */
.L_x_25601:
        /* <DEDUP_REMOVED lines=25> */
[----:B------:R-:W-:Y:S01]  /*9330*/  IMAD.MOV.U32 R9, RZ, RZ, R3 ;  /* 0x000000ffff097224 */ /* 0x000fe200078e0003 */
[----:B------:R-:W-:-:S07]  /*9340*/  MOV R6, 0x9360 ;  /* 0x0000936000067802 */ /* 0x000fce0000000f00 */
[----:B------:R-:W-:Y:S05]  /*9350*/  CALL.REL.NOINC `($__internal_63_$__cuda_sm3x_div_rn_ftz_f32_slowpath) ;  /* 0x000000d400f07944 */ /* 0x000fea0003c00000 */
[----:B------:R-:W-:-:S07]  /*9360*/  MOV R7, R0 ;  /* 0x0000000000077202 */ /* 0x000fce0000000f00 */
.L_x_25614:
[----:B------:R-:W-:Y:S05]  /*9370*/  BSYNC.RECONVERGENT B3 ;  /* 0x0000000000037941 */ /* 0x000fea0003800200 */
.L_x_25613:
        /* <DEDUP_REMOVED lines=28> */
.L_x_25600:
[----:B------:R-:W-:-:S13]  /*9540*/  FSETP.GEU.FTZ.AND P0, PT, R0, 9.999999682655225389e-20, PT ;  /* 0x1fec1e4a0000780b */ /* 0x000fda0003f1e000 */
[----:B------:R-:W-:Y:S05]  /*9550*/  @!P0 BRA `(.L_x_25615) ;  /* 0x0000000400188947 */ /* 0x000fea0003800000 */
[----:B------:R-:W-:Y:S01]  /*9560*/  FMUL.FTZ R9, R0, R0 ;  /* 0x0000000000097220 */ /* 0x000fe20000410000 */
[----:B------:R-:W-:Y:S01]  /*9570*/  IMAD.MOV.U32 R7, RZ, RZ, 0x3e800000 ;  /* 0x3e800000ff077424 */ /* 0x000fe200078e00ff */
[----:B------:R-:W-:Y:S01]  /*9580*/  BSSY.RECONVERGENT B3, `(.L_x_25616) ;  /* 0x0000029000037945 */ /* 0x000fe20003800200 */
[----:B------:R-:W-:Y:S02]  /*9590*/  IMAD.MOV.U32 R8, RZ, RZ, 0x3d39bf78 ;  /* 0x3d39bf78ff087424 */ /* 0x000fe400078e00ff */
[C---:B------:R-:W-:Y:S01]  /*95a0*/  FADD.FTZ.RZ R2, R9.reuse, 1 ;  /* 0x3f80000009027421 */ /* 0x040fe2000001c000 */
[----:B------:R-:W-:-:S04]  /*95b0*/  ISETP.GE.U32.AND P1, PT, R9, 0x7f800000, PT ;  /* 0x7f8000000900780c */ /* 0x000fc80003f26070 */
[----:B------:R-:W-:Y:S02]  /*95c0*/  IADD3 R2, PT, PT, R2, -0x3f400000, RZ ;  /* 0xc0c0000002027810 */ /* 0x000fe40007ffe0ff */
[----:B------:R-:W-:Y:S02]  /*95d0*/  ISETP.GT.AND P0, PT, R9, -0x40800000, P1 ;  /* 0xbf8000000900780c */ /* 0x000fe40000f04270 */
[----:B------:R-:W-:-:S04]  /*95e0*/  LOP3.LUT R2, R2, 0xff800000, RZ, 0xc0, !PT ;  /* 0xff80000002027812 */ /* 0x000fc800078ec0ff */
[----:B------:R-:W-:Y:S02]  /*95f0*/  IADD3 R6, PT, PT, -R2, 0x40800000, RZ ;  /* 0x4080000002067810 */ /* 0x000fe40007ffe1ff */
[CC--:B------:R-:W-:Y:S02]  /*9600*/  IADD3 R3, PT, PT, R9.reuse, -R2.reuse, RZ ;  /* 0x8000000209037210 */ /* 0x0c0fe40007ffe0ff */
[----:B------:R-:W-:Y:S01]  /*9610*/  I2FP.F32.S32 R2, R2 ;  /* 0x0000000200027245 */ /* 0x000fe20000201400 */
[----:B------:R-:W-:Y:S01]  /*9620*/  FFMA.FTZ R6, R6, R7, -1 ;  /* 0xbf80000006067423 */ /* 0x000fe20000010007 */
[----:B------:R-:W-:-:S03]  /*9630*/  @P1 FSETP.NEU.FTZ.AND P3, PT, R9, RZ, PT ;  /* 0x000000ff0900120b */ /* 0x000fc60003f7d000 */
[----:B------:R-:W-:Y:S01]  /*9640*/  FADD.FTZ R3, R3, R6 ;  /* 0x0000000603037221 */ /* 0x000fe20000010000 */
[----:B------:R-:W-:-:S03]  /*9650*/  FMUL.FTZ R2, R2, 1.1920928955078125e-07 ;  /* 0x3400000002027820 */ /* 0x000fc60000410000 */
[----:B------:R-:W-:Y:S01]  /*9660*/  FFMA.FTZ R6, R3, -R8, 0.10546888411045074463 ;  /* 0x3dd8001203067423 */ /* 0x000fe20000010808 */
[----:B------:R-:W-:-:S03]  /*9670*/  MOV R8, 0x3f800000 ;  /* 0x3f80000000087802 */ /* 0x000fc60000000f00 */
[C---:B------:R-:W-:Y:S02]  /*9680*/  FFMA.FTZ R6, R3.reuse, R6, -0.13229703903198242188 ;  /* 0xbe0778e003067423 */ /* 0x040fe40000010006 */
[----:B------:R-:W-:Y:S02]  /*9690*/  FFMA R7, R8, -1, R8 ;  /* 0xbf80000008077823 */ /* 0x000fe40000000008 */
[----:B------:R-:W-:Y:S02]  /*96a0*/  FFMA.FTZ R6, R3, R6, 0.14491446316242218018 ;  /* 0x3e14647503067423 */ /* 0x000fe40000010006 */
[----:B------:R-:W-:Y:S02]  /*96b0*/  FFMA R7, R7, R8, 1 ;  /* 0x3f80000007077423 */ /* 0x000fe40000000008 */
[----:B------:R-:W-:-:S04]  /*96c0*/  FFMA.FTZ R6, R3, R6, -0.16641564667224884033 ;  /* 0xbe2a68dd03067423 */ /* 0x000fc80000010006 */
[----:B------:R-:W-:-:S04]  /*96d0*/  FFMA.FTZ R6, R3, R6, 0.19988867640495300293 ;  /* 0x3e4caf9e03067423 */ /* 0x000fc80000010006 */
[----:B------:R-:W-:-:S04]  /*96e0*/  FFMA.FTZ R6, R3, R6, -0.25000196695327758789 ;  /* 0xbe80004203067423 */ /* 0x000fc80000010006 */
[----:B------:R-:W-:-:S04]  /*96f0*/  FFMA.FTZ R6, R3, R6, 0.33333510160446166992 ;  /* 0x3eaaaae603067423 */ /* 0x000fc80000010006 */
[----:B------:R-:W-:-:S04]  /*9700*/  FFMA.FTZ R6, R3, R6, -0.5 ;  /* 0xbf00000003067423 */ /* 0x000fc80000010006 */
[----:B------:R-:W-:-:S04]  /*9710*/  FMUL.FTZ R6, R3, R6 ;  /* 0x0000000603067220 */ /* 0x000fc80000410000 */
[----:B------:R-:W-:Y:S01]  /*9720*/  FFMA.FTZ R3, R3, R6, R3 ;  /* 0x0000000603037223 */ /* 0x000fe20000010003 */
[----:B------:R-:W-:-:S03]  /*9730*/  @P1 IMAD.MOV.U32 R6, RZ, RZ, 0x7f800000 ;  /* 0x7f800000ff061424 */ /* 0x000fc600078e00ff */
[----:B------:R-:W-:Y:S01]  /*9740*/  FFMA.FTZ R2, R2, 0.69314718246459960938, R3 ;  /* 0x3f31721802027823 */ /* 0x000fe20000010003 */
[----:B------:R-:W-:Y:S01]  /*9750*/  @P0 FFMA.FTZ R2, R9, R6, +INF ;  /* 0x7f80000009020423 */ /* 0x000fe20000010006 */
[----:B------:R-:W0:Y:S01]  /*9760*/  FCHK P0, R0, 1 ;  /* 0x3f80000000007902 */ /* 0x000e220000000000 */
[----:B------:R-:W-:-:S03]  /*9770*/  FFMA R3, R0, R7, RZ ;  /* 0x0000000700037223 */ /* 0x000fc600000000ff */
[----:B------:R-:W-:Y:S01]  /*9780*/  @P1 FSEL R2, R2, -RZ, P3 ;  /* 0x800000ff02021208 */ /* 0x000fe20001800000 */
[----:B------:R-:W-:-:S04]  /*9790*/  FFMA R6, R3, -1, R0 ;  /* 0xbf80000003067823 */ /* 0x000fc80000000000 */
[----:B------:R-:W-:Y:S01]  /*97a0*/  FFMA R3, R7, R6, R3 ;  /* 0x0000000607037223 */ /* 0x000fe20000000003 */
[----:B------:R-:W-:Y:S01]  /*97b0*/  FMUL.FTZ R2, R2, 0.5 ;  /* 0x3f00000002027820 */ /* 0x000fe20000410000 */
[----:B0-----:R-:W-:Y:S06]  /*97c0*/  @!P0 BRA `(.L_x_25617) ;  /* 0x0000000000108947 */ /* 0x001fec0003800000 */
[----:B------:R-:W-:Y:S01]  /*97d0*/  HFMA2 R9, -RZ, RZ, 1.875, 0 ;  /* 0x3f800000ff097431 */ /* 0x000fe200000001ff */
[----:B------:R-:W-:-:S07]  /*97e0*/  MOV R6, 0x9800 ;  /* 0x0000980000067802 */ /* 0x000fce0000000f00 */
[----:B------:R-:W-:Y:S05]  /*97f0*/  CALL.REL.NOINC `($__internal_63_$__cuda_sm3x_div_rn_ftz_f32_slowpath) ;  /* 0x000000d000c87944 */ /* 0x000fea0003c00000 */
[----:B------:R-:W-:-:S07]  /*9800*/  IMAD.MOV.U32 R3, RZ, RZ, R0 ;  /* 0x000000ffff037224 */ /* 0x000fce00078e0000 */
.L_x_25617:
[----:B------:R-:W-:Y:S05]  /*9810*/  BSYNC.RECONVERGENT B3 ;  /* 0x0000000000037941 */ /* 0x000fea0003800200 */
.L_x_25616:
[----:B------:R-:W-:Y:S01]  /*9820*/  MOV R7, 0x3b33710b ;  /* 0x3b33710b00077802 */ /* 0x000fe20000000f00 */
        /* <DEDUP_REMOVED lines=12> */
[----:B------:R-:W-:-:S04]  /*98f0*/  FFMA.FTZ R0, R0, R3, R3 ;  /* 0x0000000300007223 */ /* 0x000fc80000010003 */
[C---:B------:R-:W-:Y:S01]  /*9900*/  FFMA.FTZ R3, R7.reuse, 1.6832555532455444336, -R0 ;  /* 0x3fd774eb07037823 */ /* 0x040fe20000010800 */
[----:B------:R-:W-:-:S04]  /*9910*/  FSEL R7, R7, 1.8663789033889770508, !P2 ;  /* 0x3feee58107077808 */ /* 0x000fc80005000000 */
[----:B------:R-:W-:Y:S01]  /*9920*/  FSEL R6, R3, R0, !P2 ;  /* 0x0000000003067208 */ /* 0x000fe20005000000 */
[----:B------:R-:W-:Y:S01]  /*9930*/  @P2 FADD.FTZ R0, -R0, -RZ ;  /* 0x800000ff00002221 */ /* 0x000fe20000010100 */
[----:B------:R-:W-:-:S03]  /*9940*/  FADD.FTZ R3, |R5|, |R4| ;  /* 0x4000000405037221 */ /* 0x000fc60000010200 */
[----:B------:R-:W-:Y:S01]  /*9950*/  @!P0 FFMA.FTZ R6, R7, 1.6832555532455444336, R0 ;  /* 0x3fd774eb07068823 */ /* 0x000fe20000010000 */
[----:B------:R-:W-:-:S05]  /*9960*/  HFMA2 R0, -RZ, RZ, 2.04296875, -15.78125 ;  /* 0x4016cbe4ff007431 */ /* 0x000fca00000001ff */
[----:B------:R-:W-:Y:S02]  /*9970*/  @!P1 FSEL R6, R0, 0.78539818525314331055, !P0 ;  /* 0x3f490fdb00069808 */ /* 0x000fe40004000000 */
[----:B------:R-:W-:Y:S02]  /*9980*/  FSETP.NAN.FTZ.AND P0, PT, |R3|, |R3|, PT ;  /* 0x400000030300720b */ /* 0x000fe40003f18200 */
[----:B------:R-:W-:-:S04]  /*9990*/  LOP3.LUT R6, R6, 0x80000000, R5, 0xb8, !PT ;  /* 0x8000000006067812 */ /* 0x000fc800078eb805 */
[----:B------:R-:W-:Y:S01]  /*99a0*/  FSEL R4, R3, R6, P0 ;  /* 0x0000000603047208 */ /* 0x000fe20000000000 */
[----:B------:R-:W-:Y:S06]  /*99b0*/  BRA `(.L_x_25605) ;  /* 0x00000008008c7947 */ /* 0x000fec0003800000 */
.L_x_25615:
[----:B------:R-:W-:Y:S01]  /*99c0*/  IMAD.MOV.U32 R3, RZ, RZ, 0x3f800000 ;  /* 0x3f800000ff037424 */ /* 0x000fe200078e00ff */
[----:B------:R-:W0:Y:S01]  /*99d0*/  FCHK P0, R0, 1 ;  /* 0x3f80000000007902 */ /* 0x000e220000000000 */
[----:B------:R-:W-:Y:S01]  /*99e0*/  FMUL.FTZ R7, R0, 0.5 ;  /* 0x3f00000000077820 */ /* 0x000fe20000410000 */
[----:B------:R-:W-:Y:S01]  /*99f0*/  BSSY.RECONVERGENT B3, `(.L_x_25618) ;  /* 0x000000c000037945 */ /* 0x000fe20003800200 */
[----:B------:R-:W-:-:S04]  /*9a00*/  FFMA R2, R3, -R3, 1 ;  /* 0x3f80000003027423 */ /* 0x000fc80000000803 */
[----:B------:R-:W-:Y:S01]  /*9a10*/  FFMA R3, R2, R3, 1 ;  /* 0x3f80000002037423 */ /* 0x000fe20000000003 */
[----:B------:R-:W-:-:S03]  /*9a20*/  FMUL.FTZ R2, R0, R7 ;  /* 0x0000000700027220 */ /* 0x000fc60000410000 */
[----:B------:R-:W-:-:S04]  /*9a30*/  FFMA R6, R3, R0, RZ ;  /* 0x0000000003067223 */ /* 0x000fc800000000ff */
[----:B------:R-:W-:-:S04]  /*9a40*/  FFMA R8, R6, -1, R0 ;  /* 0xbf80000006087823 */ /* 0x000fc80000000000 */
[----:B------:R-:W-:Y:S01]  /*9a50*/  FFMA R3, R3, R8, R6 ;  /* 0x0000000803037223 */ /* 0x000fe20000000006 */
[----:B0-----:R-:W-:Y:S06]  /*9a60*/  @!P0 BRA `(.L_x_25619) ;  /* 0x0000000000108947 */ /* 0x001fec0003800000 */
[----:B------:R-:W-:Y:S02]  /*9a70*/  MOV R9, 0x3f800000 ;  /* 0x3f80000000097802 */ /* 0x000fe40000000f00 */
[----:B------:R-:W-:-:S07]  /*9a80*/  MOV R6, 0x9aa0 ;  /* 0x00009aa000067802 */ /* 0x000fce0000000f00 */
[----:B------:R-:W-:Y:S05]  /*9a90*/  CALL.REL.NOINC `($__internal_63_$__cuda_sm3x_div_rn_ftz_f32_slowpath) ;  /* 0x000000d000207944 */ /* 0x000fea0003c00000 */
[----:B------:R-:W-:-:S07]  /*9aa0*/  IMAD.MOV.U32 R3, RZ, RZ, R0 ;  /* 0x000000ffff037224 */ /* 0x000fce00078e0000 */
.L_x_25619:
[----:B------:R-:W-:Y:S05]  /*9ab0*/  BSYNC.RECONVERGENT B3 ;  /* 0x0000000000037941 */ /* 0x000fea0003800200 */
.L_x_25618:
[----:B------:R-:W-:Y:S02]  /*9ac0*/  HFMA2 R7, -RZ, RZ, 0.89990234375, 10328 ;  /* 0x3b33710bff077431 */ /* 0x000fe400000001ff */
        /* <DEDUP_REMOVED lines=19> */
[----:B------:R-:W-:-:S04]  /*9c00*/  MOV R0, 0x4016cbe4 ;  /* 0x4016cbe400007802 */ /* 0x000fc80000000f00 */
[----:B------:R-:W-:Y:S02]  /*9c10*/  @!P1 FSEL R6, R0, 0.78539818525314331055, !P0 ;  /* 0x3f490fdb00069808 */ /* 0x000fe40004000000 */
[----:B------:R-:W-:Y:S02]  /*9c20*/  FSETP.NAN.FTZ.AND P0, PT, |R3|, |R3|, PT ;  /* 0x400000030300720b */ /* 0x000fe40003f18200 */
[----:B------:R-:W-:-:S04]  /*9c30*/  LOP3.LUT R6, R6, 0x80000000, R5, 0xb8, !PT ;  /* 0x8000000006067812 */ /* 0x000fc800078eb805 */
[----:B------:R-:W-:Y:S01]  /*9c40*/  FSEL R4, R3, R6, P0 ;  /* 0x0000000603047208 */ /* 0x000fe20000000000 */
[----:B------:R-:W-:Y:S06]  /*9c50*/  BRA `(.L_x_25605) ;  /* 0x0000000400e47947 */ /* 0x000fec0003800000 */
.L_x_25599:
        /* <DEDUP_REMOVED lines=14> */
[----:B------:R-:W-:-:S03]  /*9d40*/  IMAD.MOV.U32 R9, RZ, RZ, 0x3f800000 ;  /* 0x3f800000ff097424 */ /* 0x000fc600078e00ff */
        /* <DEDUP_REMOVED lines=15> */
[----:B------:R-:W-:Y:S02]  /*9e40*/  MOV R9, R3 ;  /* 0x0000000300097202 */ /* 0x000fe40000000f00 */
[----:B------:R-:W-:-:S07]  /*9e50*/  MOV R6, 0x9e70 ;  /* 0x00009e7000067802 */ /* 0x000fce0000000f00 */
[----:B------:R-:W-:Y:S05]  /*9e60*/  CALL.REL.NOINC `($__internal_63_$__cuda_sm3x_div_rn_ftz_f32_slowpath) ;  /* 0x000000cc002c7944 */ /* 0x000fea0003c00000 */
[----:B------:R-:W-:-:S07]  /*9e70*/  IMAD.MOV.U32 R7, RZ, RZ, R0 ;  /* 0x000000ffff077224 */ /* 0x000fce00078e0000 */
.L_x_25621:
[----:B------:R-:W-:Y:S05]  /*9e80*/  BSYNC.RECONVERGENT B3 ;  /* 0x0000000000037941 */ /* 0x000fea0003800200 */
.L_x_25620:
        /* <DEDUP_REMOVED lines=28> */
.L_x_25598:
[C---:B------:R-:W-:Y:S01]  /*a050*/  FSETP.GEU.FTZ.AND P0, PT, |R4|.reuse, 1.084202172485504434e-19, PT ;  /* 0x200000000400780b */ /* 0x040fe20003f1e200 */
[----:B------:R-:W-:Y:S01]  /*a060*/  FADD.FTZ R8, |R4|, -RZ ;  /* 0x800000ff04087221 */ /* 0x000fe20000010200 */
[C---:B------:R-:W-:Y:S01]  /*a070*/  FSETP.GEU.FTZ.AND P1, PT, |R5|.reuse, 1.084202172485504434e-19, PT ;  /* 0x200000000500780b */ /* 0x040fe20003f3e200 */
[C---:B------:R-:W-:Y:S01]  /*a080*/  FADD.FTZ R11, |R5|.reuse, -RZ ;  /* 0x800000ff050b7221 */ /* 0x040fe20000010200 */
[----:B------:R-:W-:Y:S01]  /*a090*/  FSETP.GT.FTZ.AND P2, PT, |R5|, |R4|, PT ;  /* 0x400000040500720b */ /* 0x000fe20003f54200 */
[----:B------:R-:W-:Y:S01]  /*a0a0*/  BSSY.RECONVERGENT B3, `(.L_x_25622) ;  /* 0x0000019000037945 */ /* 0x000fe20003800200 */
[----:B------:R-:W-:Y:S02]  /*a0b0*/  PLOP3.LUT P0, PT, P0, P1, PT, 0x2, 0x20 ;  /* 0x000000000020781c */ /* 0x000fe40000702072 */
[----:B----4-:R-:W-:-:S04]  /*a0c0*/  FSEL R3, R11, R8, P2 ;  /* 0x000000080b037208 */ /* 0x010fc80001000000 */
[----:B------:R-:W0:Y:S07]  /*a0d0*/  MUFU.RCP R6, R3 ;  /* 0x0000000300067308 */ /* 0x000e2e0000001000 */
[C---:B--2---:R-:W-:Y:S01]  /*a0e0*/  @P0 FMUL.FTZ R2, R5.reuse, 4 ;  /* 0x4080000005020820 */ /* 0x044fe20000410000 */
[----:B------:R-:W-:Y:S01]  /*a0f0*/  @P0 FMUL.FTZ R0, R4, 4 ;  /* 0x4080000004000820 */ /* 0x000fe20000410000 */
[----:B------:R-:W-:Y:S02]  /*a100*/  @!P0 FMUL.FTZ R7, R5, R5 ;  /* 0x0000000505078220 */ /* 0x000fe40000410000 */
[----:B------:R-:W-:-:S02]  /*a110*/  @P0 FMUL.FTZ R9, R2, R2 ;  /* 0x0000000202090220 */ /* 0x000fc40000410000 */
[----:B------:R-:W-:Y:S02]  /*a120*/  @!P0 FFMA.FTZ R7, R4, R4, R7 ;  /* 0x0000000404078223 */ /* 0x000fe40000010007 */
[----:B------:R-:W-:Y:S01]  /*a130*/  @P0 FFMA.FTZ R9, R0, R0, R9 ;  /* 0x0000000000090223 */ /* 0x000fe20000010009 */
[----:B------:R-:W-:-:S03]  /*a140*/  FSEL R0, R8, R11, P2 ;  /* 0x0000000b08007208 */ /* 0x000fc60001000000 */
[----:B------:R-:W-:Y:S01]  /*a150*/  @P0 FMUL.FTZ R7, R9, 0.0625 ;  /* 0x3d80000009070820 */ /* 0x000fe20000410000 */
        /* <DEDUP_REMOVED lines=13> */
.L_x_25623:
[----:B------:R-:W-:Y:S05]  /*a230*/  BSYNC.RECONVERGENT B3 ;  /* 0x0000000000037941 */ /* 0x000fea0003800200 */
.L_x_25622:
        /* <DEDUP_REMOVED lines=21> */
[----:B------:R-:W-:Y:S01]  /*a390*/  @!P3 FSEL R0, R3, 0.78539818525314331055, !P1 ;  /* 0x3f490fdb0300b808 */ /* 0x000fe20004800000 */
[----:B------:R-:W-:Y:S01]  /*a3a0*/  FADD.FTZ R3, |R5|, |R4| ;  /* 0x4000000405037221 */ /* 0x000fe20000010200 */
[----:B------:R-:W-:-:S04]  /*a3b0*/  @!P0 FSEL R0, RZ, 3.1415927410125732422, P1 ;  /* 0x40490fdbff008808 */ /* 0x000fc80000800000 */
[----:B------:R-:W-:Y:S02]  /*a3c0*/  FSETP.NAN.FTZ.AND P0, PT, |R3|, |R3|, PT ;  /* 0x400000030300720b */ /* 0x000fe40003f18200 */
[----:B------:R-:W-:-:S04]  /*a3d0*/  LOP3.LUT R0, R0, 0x80000000, R5, 0xb8, !PT ;  /* 0x8000000000007812 */ /* 0x000fc800078eb805 */
[----:B------:R-:W-:-:S07]  /*a3e0*/  FSEL R4, R3, R0, P0 ;  /* 0x0000000003047208 */ /* 0x000fce0000000000 */
.L_x_25605:
[----:B------:R-:W-:Y:S05]  /*a3f0*/  BSYNC.RECONVERGENT B2 ;  /* 0x0000000000027941 */ /* 0x000fea0003800200 */
.L_x_25597:
[----:B------:R-:W0:Y:S01]  /*a400*/  LDCU.64 UR4, c[0x0][0x590] ;  /* 0x0000b200ff0477ac */ /* 0x000e220008000a00 */
[----:B------:R-:W-:Y:S01]  /*a410*/  BSSY.RECONVERGENT B0, `(.L_x_25624) ;  /* 0x000003b000007945 */ /* 0x000fe20003800200 */
[C---:B0-----:R-:W-:Y:S01]  /*a420*/  FMUL.FTZ R3, R4.reuse, UR4 ;  /* 0x0000000404037c20 */ /* 0x041fe20008410000 */
[----:B------:R-:W-:-:S03]  /*a430*/  FMUL.FTZ R5, R4, UR5 ;  /* 0x0000000504057c20 */ /* 0x000fc60008410000 */
[C---:B------:R-:W-:Y:S01]  /*a440*/  FFMA.FTZ R3, R2.reuse, UR5, R3 ;  /* 0x0000000502037c23 */ /* 0x040fe20008010003 */
[----:B------:R-:W-:-:S04]  /*a450*/  FFMA.FTZ R6, R2, UR4, -R5 ;  /* 0x0000000402067c23 */ /* 0x000fc80008010805 */
[----:B------:R-:W-:-:S13]  /*a460*/  LOP3.LUT P0, R0, R3, 0x7fffffff, RZ, 0xc0, !PT ;  /* 0x7fffffff03007812 */ /* 0x000fda000780c0ff */
[----:B------:R-:W-:Y:S05]  /*a470*/  @!P0 BRA `(.L_x_25625) ;  /* 0x0000000000c88947 */ /* 0x000fea0003800000 */
[----:B------:R-:W-:-:S13]  /*a480*/  LOP3.LUT P0, R2, R6, 0x7fffffff, RZ, 0xc0, !PT ;  /* 0x7fffffff06027812 */ /* 0x000fda000780c0ff */
[----:B------:R-:W-:Y:S05]  /*a490*/  @!P0 BRA `(.L_x_25626) ;  /* 0x0000000000b08947 */ /* 0x000fea0003800000 */
[----:B------:R-:W-:-:S13]  /*a4a0*/  ISETP.GT.U32.AND P0, PT, R0, 0x7f7fffff, PT ;  /* 0x7f7fffff0000780c */ /* 0x000fda0003f04070 */
[----:B------:R-:W-:Y:S05]  /*a4b0*/  @P0 BRA `(.L_x_25627) ;  /* 0x0000000000880947 */ /* 0x000fea0003800000 */
[----:B------:R-:W-:-:S04]  /*a4c0*/  IADD3 R0, PT, PT, R6, -0x42b17218, RZ ;  /* 0xbd4e8de806007810 */ /* 0x000fc80007ffe0ff */
[----:B------:R-:W-:-:S13]  /*a4d0*/  ISETP.GE.U32.AND P0, PT, R0, 0x8e8e5d, PT ;  /* 0x008e8e5d0000780c */ /* 0x000fda0003f06070 */
[----:B------:R-:W-:Y:S01]  /*a4e0*/  @P0 FMUL.FTZ R0, R6, 1.4426950216293334961 ;  /* 0x3fb8aa3b06000820 */ /* 0x000fe20000410000 */
[----:B------:R-:W-:-:S04]  /*a4f0*/  @P0 FMUL.RZ R4, R3, 0.15915493667125701904 ;  /* 0x3e22f98303040820 */ /* 0x000fc8000040c000 */
[----:B------:R-:W-:Y:S08]  /*a500*/  @P0 MUFU.SIN R7, R4 ;  /* 0x0000000400070308 */ /* 0x000ff00000000400 */
[----:B------:R-:W0:Y:S08]  /*a510*/  @P0 MUFU.EX2 R0, R0 ;  /* 0x0000000000000308 */ /* 0x000e300000000800 */
[----:B------:R-:W1:Y:S01]  /*a520*/  @P0 MUFU.COS R5, R4 ;  /* 0x0000000400050308 */ /* 0x000e620000000000 */
[C---:B0-----:R-:W-:Y:S01]  /*a530*/  @P0 FMUL.FTZ R3, R0.reuse, R7 ;  /* 0x0000000700030220 */ /* 0x041fe20000410000 */
[----:B-1----:R-:W-:Y:S01]  /*a540*/  @P0 FMUL.FTZ R2, R0, R5 ;  /* 0x0000000500020220 */ /* 0x002fe20000410000 */
[----:B------:R-:W-:Y:S06]  /*a550*/  @P0 BRA `(.L_x_25628) ;  /* 0x0000000000980947 */ /* 0x000fec0003800000 */
[----:B------:R-:W-:Y:S01]  /*a560*/  FADD.FTZ R0, R6, -162.88958740234375 ;  /* 0xc322e3bc06007421 */ /* 0x000fe20000010000 */
[----:B------:R-:W-:-:S03]  /*a570*/  FMUL.RZ R7, R3, 0.15915493667125701904 ;  /* 0x3e22f98303077820 */ /* 0x000fc6000040c000 */
[----:B------:R-:W-:Y:S01]  /*a580*/  FMUL.FTZ R0, R0, 1.4426950216293334961 ;  /* 0x3fb8aa3b00007820 */ /* 0x000fe20000410000 */
[----:B------:R-:W-:Y:S08]  /*a590*/  MUFU.SIN R9, R7 ;  /* 0x0000000700097308 */ /* 0x000ff00000000400 */
[----:B------:R-:W0:Y:S02]  /*a5a0*/  MUFU.EX2 R0, R0 ;  /* 0x0000000000007308 */ /* 0x000e240000000800 */
[----:B0-----:R-:W-:-:S02]  /*a5b0*/  LEA.HI R2, R0, 0xffffffed, RZ, 0x9 ;  /* 0xffffffed00027811 */ /* 0x001fc400078f48ff */
[----:B------:R-:W-:Y:S02]  /*a5c0*/  LOP3.LUT R0, R0, 0x7fffff, RZ, 0xc0, !PT ;  /* 0x007fffff00007812 */ /* 0x000fe400078ec0ff */
[----:B------:R-:W-:Y:S02]  /*a5d0*/  LOP3.LUT R5, R2, 0xffff, RZ, 0xc0, !PT ;  /* 0x0000ffff02057812 */ /* 0x000fe400078ec0ff */
[----:B------:R-:W-:Y:S02]  /*a5e0*/  LOP3.LUT R0, R0, 0x7f000000, RZ, 0xfc, !PT ;  /* 0x7f00000000007812 */ /* 0x000fe400078efcff */
[----:B------:R-:W-:Y:S02]  /*a5f0*/  LEA.HI R3, R5, R2, RZ, 0x11 ;  /* 0x0000000205037211 */ /* 0x000fe400078f88ff */
[----:B------:R-:W0:Y:S01]  /*a600*/  MUFU.COS R5, R7 ;  /* 0x0000000700057308 */ /* 0x000e220000000000 */
[----:B------:R-:W-:Y:S01]  /*a610*/  FMUL.FTZ R6, R9, R0 ;  /* 0x0000000009067220 */ /* 0x000fe20000410000 */
[----:B------:R-:W-:-:S04]  /*a620*/  PRMT R3, R3, 0x9910, RZ ;  /* 0x0000991003037816 */ /* 0x000fc800000000ff */
[----:B------:R-:W-:-:S04]  /*a630*/  SHF.R.S32.HI R3, RZ, 0x1, R3 ;  /* 0x00000001ff037819 */ /* 0x000fc80000011403 */
[----:B------:R-:W-:-:S05]  /*a640*/  PRMT R3, R3, 0x9910, RZ ;  /* 0x0000991003037816 */ /* 0x000fca00000000ff */
[----:B------:R-:W-:Y:S01]  /*a650*/  IMAD.IADD R2, R2, 0x1, -R3 ;  /* 0x0000000102027824 */ /* 0x000fe200078e0a03 */
[----:B------:R-:W-:Y:S01]  /*a660*/  LEA R3, R3, 0x3f800000, 0x17 ;  /* 0x3f80000003037811 */ /* 0x000fe200078eb8ff */
[----:B0-----:R-:W-:-:S03]  /*a670*/  FMUL.FTZ R4, R5, R0 ;  /* 0x0000000005047220 */ /* 0x001fc60000410000 */
[----:B------:R-:W-:Y:S01]  /*a680*/  LEA R0, R2, 0x3f800000, 0x17 ;  /* 0x3f80000002007811 */ /* 0x000fe200078eb8ff */
[C---:B------:R-:W-:Y:S01]  /*a690*/  FMUL.FTZ R5, R3.reuse, R4 ;  /* 0x0000000403057220 */ /* 0x040fe20000410000 */
[----:B------:R-:W-:-:S03]  /*a6a0*/  FMUL.FTZ R3, R3, R6 ;  /* 0x0000000603037220 */ /* 0x000fc60000410000 */
[C---:B------:R-:W-:Y:S01]  /*a6b0*/  FMUL.FTZ R2, R0.reuse, R5 ;  /* 0x0000000500027220 */ /* 0x040fe20000410000 */
[----:B------:R-:W-:Y:S01]  /*a6c0*/  FMUL.FTZ R3, R0, R3 ;  /* 0x0000000300037220 */ /* 0x000fe20000410000 */
[----:B------:R-:W-:Y:S06]  /*a6d0*/  BRA `(.L_x_25628) ;  /* 0x0000000000387947 */ /* 0x000fec0003800000 */
.L_x_25627:
[----:B------:R-:W-:-:S13]  /*a6e0*/  ISETP.NE.AND P1, PT, R2, 0x7f800000, PT ;  /* 0x7f8000000200780c */ /* 0x000fda0003f25270 */
[----:B------:R-:W-:Y:S01]  /*a6f0*/  @P1 FADD.FTZ R3, R3, -R3 ;  /* 0x8000000303031221 */ /* 0x000fe20000010000 */
[----:B------:R-:W-:-:S03]  /*a700*/  @!P1 ISETP.GT.AND P0, PT, R6, -0x1, PT ;  /* 0xffffffff0600980c */ /* 0x000fc60003f04270 */
[----:B------:R-:W-:Y:S01]  /*a710*/  @!P1 FADD.FTZ R0, R3, -R3 ;  /* 0x8000000303009221 */ /* 0x000fe20000010000 */
[----:B------:R-:W-:Y:S02]  /*a720*/  @P1 MOV R2, R3 ;  /* 0x0000000300021202 */ /* 0x000fe40000000f00 */
[----:B------:R-:W-:Y:S02]  /*a730*/  @!P1 FSEL R2, R6, RZ, P0 ;  /* 0x000000ff06029208 */ /* 0x000fe40000000000 */
[----:B------:R-:W-:Y:S01]  /*a740*/  @!P1 FSEL R3, R0, RZ, P0 ;  /* 0x000000ff00039208 */ /* 0x000fe20000000000 */
[----:B------:R-:W-:Y:S06]  /*a750*/  BRA `(.L_x_25628) ;  /* 0x0000000000187947 */ /* 0x000fec0003800000 */
.L_x_25626:
[----:B------:R-:W-:-:S04]  /*a760*/  FMUL.RZ R0, R3, 0.15915493667125701904 ;  /* 0x3e22f98303007820 */ /* 0x000fc8000040c000 */
[----:B------:R0:W1:Y:S08]  /*a770*/  MUFU.COS R2, R0 ;  /* 0x0000000000027308 */ /* 0x0000700000000000 */
[----:B------:R0:W2:Y:S01]  /*a780*/  MUFU.SIN R3, R0 ;  /* 0x0000000000037308 */ /* 0x0000a20000000400 */
[----:B------:R-:W-:Y:S05]  /*a790*/  BRA `(.L_x_25628) ;  /* 0x0000000000087947 */ /* 0x000fea0003800000 */
.L_x_25625:
[----:B------:R-:W-:-:S06]  /*a7a0*/  FMUL.FTZ R2, R6, 1.4426950216293334961 ;  /* 0x3fb8aa3b06027820 */ /* 0x000fcc0000410000 */
[----:B------:R-:W3:Y:S02]  /*a7b0*/  MUFU.EX2 R2, R2 ;  /* 0x0000000200027308 */ /* 0x000ee40000000800 */
.L_x_25628:
[----:B------:R-:W-:Y:S05]  /*a7c0*/  BSYNC.RECONVERGENT B0 ;  /* 0x0000000000007941 */ /* 0x000fea0003800200 */
.L_x_25624:
[----:B------:R-:W4:Y:S01]  /*a7d0*/  LDCU.64 UR6, c[0x0][0x580] ;  /* 0x0000b000ff0677ac */ /* 0x000f220008000a00 */
[----:B------:R-:W-:-:S04]  /*a7e0*/  UPRMT UR4, UR41, 0x9910, URZ ;  /* 0x0000991029047896 */ /* 0x000fc800080000ff */
[----:B------:R-:W-:Y:S01]  /*a7f0*/  UISETP.GT.AND UP0, UPT, UR4, 0x9, UPT ;  /* 0x000000090400788c */ /* 0x000fe2000bf04270 */
[----:B----4-:R-:W-:-:S05]  /*a800*/  IADD3 R4, P0, PT, R16, UR6, RZ ;  /* 0x0000000610047c10 */ /* 0x010fca000ff1e0ff */
        /* <DEDUP_REMOVED lines=10> */
[----:B-123--:R-:W1:Y:S02]  /*a8b0*/  F2I.FTZ.TRUNC.NTZ R3, R2 ;  /* 0x0000000200037305 */ /* 0x00ee64000021f100 */
[----:B-1----:R1:W-:Y:S01]  /*a8c0*/  STG.E.U8 desc[UR36][R4.64], R3 ;  /* 0x0000000304007986 */ /* 0x0023e2000c101124 */
[----:B------:R-:W-:Y:S05]  /*a8d0*/  BRA `(.L_x_25634) ;  /* 0x0000000c003c7947 */ /* 0x000fea0003800000 */
.L_x_25632:
[----:B-123--:R-:W1:Y:S02]  /*a8e0*/  F2I.S64.TRUNC R2, R2 ;  /* 0x0000000200027311 */ /* 0x00ee64000020d900 */
[----:B-1----:R-:W-:-:S05]  /*a8f0*/  MOV R7, R2 ;  /* 0x0000000200077202 */ /* 0x002fca0000000f00 */
[----:B------:R1:W-:Y:S01]  /*a900*/  STG.E.U8 desc[UR36][R4.64], R7 ;  /* 0x0000000704007986 */ /* 0x0003e2000c101124 */
[----:B------:R-:W-:Y:S05]  /*a910*/  BRA `(.L_x_25634) ;  /* 0x0000000c002c7947 */ /* 0x000fea0003800000 */
.L_x_25631:
[----:B------:R-:W-:-:S09]  /*a920*/  UISETP.NE.AND UP0, UPT, UR4, 0x2, UPT ;  /* 0x000000020400788c */ /* 0x000fd2000bf05270 */
[----:B------:R-:W-:Y:S05]  /*a930*/  BRA.U !UP0, `(.L_x_25635) ;  /* 0x0000000108287547 */ /* 0x000fea000b800000 */
[----:B------:R-:W-:-:S09]  /*a940*/  UISETP.NE.AND UP0, UPT, UR4, 0x3, UPT ;  /* 0x000000030400788c */ /* 0x000fd2000bf05270 */
[----:B------:R-:W-:Y:S05]  /*a950*/  BRA.U !UP0, `(.L_x_25636) ;  /* 0x0000000108147547 */ /* 0x000fea000b800000 */
[----:B------:R-:W-:-:S09]  /*a960*/  UISETP.NE.AND UP0, UPT, UR4, 0x4, UPT ;  /* 0x000000040400788c */ /* 0x000fd2000bf05270 */
[----:B------:R-:W-:Y:S05]  /*a970*/  BRA.U UP0, `(.L_x_25633) ;  /* 0x00000009003c7547 */ /* 0x000fea000b800000 */
[----:B-123--:R-:W1:Y:S02]  /*a980*/  F2I.S64.TRUNC R2, R2 ;  /* 0x0000000200027311 */ /* 0x00ee64000020d900 */
[----:B-1----:R1:W-:Y:S01]  /*a990*/  STG.E.64 desc[UR36][R4.64], R2 ;  /* 0x0000000204007986 */ /* 0x0023e2000c101b24 */
[----:B------:R-:W-:Y:S05]  /*a9a0*/  BRA `(.L_x_25634) ;  /* 0x0000000c00087947 */ /* 0x000fea0003800000 */
.L_x_25636:
[----:B-123--:R-:W1:Y:S02]  /*a9b0*/  F2I.FTZ.TRUNC.NTZ R3, R2 ;  /* 0x0000000200037305 */ /* 0x00ee64000021f100 */
[----:B-1----:R1:W-:Y:S01]  /*a9c0*/  STG.E desc[UR36][R4.64], R3 ;  /* 0x0000000304007986 */ /* 0x0023e2000c101924 */
[----:B------:R-:W-:Y:S05]  /*a9d0*/  BRA `(.L_x_25634) ;  /* 0x0000000800fc7947 */ /* 0x000fea0003800000 */
.L_x_25635:
[----:B-123--:R-:W1:Y:S02]  /*a9e0*/  F2I.FTZ.TRUNC.NTZ R3, R2 ;  /* 0x0000000200037305 */ /* 0x00ee64000021f100 */
[----:B-1----:R1:W-:Y:S01]  /*a9f0*/  STG.E.U16 desc[UR36][R4.64], R3 ;  /* 0x0000000304007986 */ /* 0x0023e2000c101524 */
[----:B------:R-:W-:Y:S05]  /*aa00*/  BRA `(.L_x_25634) ;  /* 0x0000000800f07947 */ /* 0x000fea0003800000 */
.L_x_25630:
[----:B------:R-:W-:-:S09]  /*aa10*/  UISETP.GT.AND UP0, UPT, UR4, 0x6, UPT ;  /* 0x000000060400788c */ /* 0x000fd2000bf04270 */
[----:B------:R-:W-:Y:S05]  /*aa20*/  BRA.U UP0, `(.L_x_25637) ;  /* 0x0000000100247547 */ /* 0x000fea000b800000 */
[----:B------:R-:W-:-:S09]  /*aa30*/  UISETP.NE.AND UP0, UPT, UR4, 0x5, UPT ;  /* 0x000000050400788c */ /* 0x000fd2000bf05270 */
[----:B------:R-:W-:Y:S05]  /*aa40*/  BRA.U !UP0, `(.L_x_25638) ;  /* 0x0000000108107547 */ /* 0x000fea000b800000 */
[----:B------:R-:W-:-:S09]  /*aa50*/  UISETP.NE.AND UP0, UPT, UR4, 0x6, UPT ;  /* 0x000000060400788c */ /* 0x000fd2000bf05270 */
[----:B------:R-:W-:Y:S05]  /*aa60*/  BRA.U UP0, `(.L_x_25633) ;  /* 0x0000000900007547 */ /* 0x000fea000b800000 */
[----:B-1-3--:R1:W-:Y:S01]  /*aa70*/  STG.E desc[UR36][R4.64], R2 ;  /* 0x0000000204007986 */ /* 0x00a3e2000c101924 */
[----:B------:R-:W-:Y:S05]  /*aa80*/  BRA `(.L_x_25634) ;  /* 0x0000000800d07947 */ /* 0x000fea0003800000 */
.L_x_25638:
[----:B-1-3--:R-:W-:-:S05]  /*aa90*/  F2FP.F16.F32.PACK_AB R2, RZ, R2 ;  /* 0x00000002ff02723e */ /* 0x00afca00000000ff */
[----:B------:R1:W-:Y:S01]  /*aaa0*/  STG.E.U16 desc[UR36][R4.64], R2 ;  /* 0x0000000204007986 */ /* 0x0003e2000c101524 */
[----:B------:R-:W-:Y:S05]  /*aab0*/  BRA `(.L_x_25634) ;  /* 0x0000000800c47947 */ /* 0x000fea0003800000 */
.L_x_25637:
[----:B------:R-:W-:-:S09]  /*aac0*/  UISETP.NE.AND UP0, UPT, UR4, 0x7, UPT ;  /* 0x000000070400788c */ /* 0x000fd2000bf05270 */
[----:B------:R-:W-:Y:S05]  /*aad0*/  BRA.U !UP0, `(.L_x_25639) ;  /* 0x0000000108247547 */ /* 0x000fea000b800000 */
[----:B------:R-:W-:-:S09]  /*aae0*/  UISETP.NE.AND UP0, UPT, UR4, 0x8, UPT ;  /* 0x000000080400788c */ /* 0x000fd2000bf05270 */
[----:B------:R-:W-:Y:S05]  /*aaf0*/  BRA.U !UP0, `(.L_x_25640) ;  /* 0x0000000108107547 */ /* 0x000fea000b800000 */
[----:B------:R-:W-:-:S09]  /*ab00*/  UISETP.NE.AND UP0, UPT, UR4, 0x9, UPT ;  /* 0x000000090400788c */ /* 0x000fd2000bf05270 */
[----:B------:R-:W-:Y:S05]  /*ab10*/  BRA.U UP0, `(.L_x_25633) ;  /* 0x0000000500d47547 */ /* 0x000fea000b800000 */
[----:B-123--:R1:W-:Y:S01]  /*ab20*/  STG.E.64 desc[UR36][R4.64], R2 ;  /* 0x0000000204007986 */ /* 0x00e3e2000c101b24 */
[----:B------:R-:W-:Y:S05]  /*ab30*/  BRA `(.L_x_25634) ;  /* 0x0000000800a47947 */ /* 0x000fea0003800000 */
.L_x_25640:
[----:B-123--:R-:W-:-:S05]  /*ab40*/  F2FP.F16.F32.PACK_AB R3, R3, R2 ;  /* 0x000000020303723e */ /* 0x00efca00000000ff */
[----:B------:R1:W-:Y:S01]  /*ab50*/  STG.E desc[UR36][R4.64], R3 ;  /* 0x0000000304007986 */ /* 0x0003e2000c101924 */
[----:B------:R-:W-:Y:S05]  /*ab60*/  BRA `(.L_x_25634) ;  /* 0x0000000800987947 */ /* 0x000fea0003800000 */
.L_x_25639:
[----:B-1-3--:R-:W-:-:S06]  /*ab70*/  FMUL.FTZ R2, R2, 1 ;  /* 0x3f80000002027820 */ /* 0x00afcc0000410000 */
[----:B--2---:R-:W1:Y:S02]  /*ab80*/  F2F.F64.F32 R2, R2 ;  /* 0x0000000200027310 */ /* 0x004e640000201800 */
[----:B-1----:R1:W-:Y:S01]  /*ab90*/  STG.E.64 desc[UR36][R4.64], R2 ;  /* 0x0000000204007986 */ /* 0x0023e2000c101b24 */
[----:B------:R-:W-:Y:S05]  /*aba0*/  BRA `(.L_x_25634) ;  /* 0x0000000800887947 */ /* 0x000fea0003800000 */
.L_x_25629:
        /* <DEDUP_REMOVED lines=10> */
[----:B-123--:R-:W1:Y:S02]  /*ac50*/  F2I.FTZ.U32.TRUNC.NTZ R3, R2 ;  /* 0x0000000200037305 */ /* 0x00ee64000021f000 */
[----:B-1----:R1:W-:Y:S01]  /*ac60*/  STG.E.U16 desc[UR36][R4.64], R3 ;  /* 0x0000000304007986 */ /* 0x0023e2000c101524 */
[----:B------:R-:W-:Y:S05]  /*ac70*/  BRA `(.L_x_25634) ;  /* 0x0000000800547947 */ /* 0x000fea0003800000 */
.L_x_25644:
[----:B-1-3--:R-:W-:Y:S01]  /*ac80*/  LOP3.LUT R6, R2, 0x7fffffff, RZ, 0xc0, !PT ;  /* 0x7fffffff02067812 */ /* 0x00afe200078ec0ff */
[----:B------:R-:W-:Y:S01]  /*ac90*/  BSSY.RECONVERGENT B0, `(.L_x_25645) ;  /* 0x0000012000007945 */ /* 0x000fe20003800200 */
[----:B0-----:R-:W-:Y:S02]  /*aca0*/  IMAD.MOV.U32 R0, RZ, RZ, 0x80 ;  /* 0x00000080ff007424 */ /* 0x001fe400078e00ff */
[----:B------:R-:W-:-:S13]  /*acb0*/  ISETP.GT.U32.AND P0, PT, R6, 0x437fffff, PT ;  /* 0x437fffff0600780c */ /* 0x000fda0003f04070 */
[----:B------:R-:W-:Y:S05]  /*acc0*/  @P0 BRA `(.L_x_25646) ;  /* 0x0000000000380947 */ /* 0x000fea0003800000 */
[----:B------:R-:W-:-:S13]  /*acd0*/  ISETP.GE.U32.AND P0, PT, R6, 0x3c000000, PT ;  /* 0x3c0000000600780c */ /* 0x000fda0003f06070 */
[----:B------:R-:W-:-:S04]  /*ace0*/  @P0 SHF.R.U32.HI R0, RZ, 0x14, R2 ;  /* 0x00000014ff000819 */ /* 0x000fc80000011602 */
[----:B--2---:R-:W-:-:S04]  /*acf0*/  @P0 LOP3.LUT R3, R0, 0x1, RZ, 0xc0, !PT ;  /* 0x0000000100030812 */ /* 0x004fc800078ec0ff */
        /* <DEDUP_REMOVED lines=8> */
.L_x_25647:
[----:B------:R-:W-:-:S04]  /*ad80*/  SHF.R.U32.HI R2, RZ, 0x18, R2 ;  /* 0x00000018ff027819 */ /* 0x000fc80000011602 */
[----:B------:R-:W-:-:S04]  /*ad90*/  LOP3.LUT R2, R3, 0x80, R2, 0xf8, !PT ;  /* 0x0000008003027812 */ /* 0x000fc800078ef802 */
[----:B------:R-:W-:-:S07]  /*ada0*/  PRMT R0, R2, 0x7610, R0 ;  /* 0x0000761002007816 */ /* 0x000fce0000000000 */
.L_x_25646:
[----:B------:R-:W-:Y:S05]  /*adb0*/  BSYNC.RECONVERGENT B0 ;  /* 0x0000000000007941 */ /* 0x000fea0003800200 */
.L_x_25645:
[----:B------:R0:W-:Y:S01]  /*adc0*/  STG.E.U8 desc[UR36][R4.64], R0 ;  /* 0x0000000004007986 */ /* 0x0001e2000c101124 */
[----:B------:R-:W-:Y:S05]  /*add0*/  BRA `(.L_x_25634) ;  /* 0x0000000400fc7947 */ /* 0x000fea0003800000 */
.L_x_25643:
[----:B-1-3--:R-:W-:Y:S01]  /*ade0*/  LOP3.LUT R6, R2, 0x7fffffff, RZ, 0xc0, !PT ;  /* 0x7fffffff02067812 */ /* 0x00afe200078ec0ff */
[----:B------:R-:W-:Y:S01]  /*adf0*/  BSSY.RECONVERGENT B0, `(.L_x_25648) ;  /* 0x0000012000007945 */ /* 0x000fe20003800200 */
[----:B0-----:R-:W-:Y:S02]  /*ae00*/  HFMA2 R0, -RZ, RZ, 0, 7.62939453125e-06 ;  /* 0x00000080ff007431 */ /* 0x001fe400000001ff */
        /* <DEDUP_REMOVED lines=13> */
.L_x_25650:
[----:B------:R-:W-:-:S04]  /*aee0*/  SHF.R.U32.HI R2, RZ, 0x18, R2 ;  /* 0x00000018ff027819 */ /* 0x000fc80000011602 */
[----:B------:R-:W-:-:S04]  /*aef0*/  LOP3.LUT R3, R3, 0x80, R2, 0xf8, !PT ;  /* 0x0000008003037812 */ /* 0x000fc800078ef802 */
[----:B------:R-:W-:-:S07]  /*af00*/  PRMT R0, R3, 0x7610, R0 ;  /* 0x0000761003007816 */ /* 0x000fce0000000000 */
.L_x_25649:
[----:B------:R-:W-:Y:S05]  /*af10*/  BSYNC.RECONVERGENT B0 ;  /* 0x0000000000007941 */ /* 0x000fea0003800200 */
.L_x_25648:
[----:B------:R0:W-:Y:S01]  /*af20*/  STG.E.U8 desc[UR36][R4.64], R0 ;  /* 0x0000000004007986 */ /* 0x0001e2000c101124 */
[----:B------:R-:W-:Y:S05]  /*af30*/  BRA `(.L_x_25634) ;  /* 0x0000000400a47947 */ /* 0x000fea0003800000 */
.L_x_25642:
[----:B------:R-:W-:-:S09]  /*af40*/  UISETP.NE.AND UP0, UPT, UR4, 0x1c, UPT ;  /* 0x0000001c0400788c */ /* 0x000fd2000bf05270 */
[----:B------:R-:W-:Y:S05]  /*af50*/  BRA.U !UP0, `(.L_x_25651) ;  /* 0x0000000108587547 */ /* 0x000fea000b800000 */
[----:B------:R-:W-:-:S09]  /*af60*/  UISETP.NE.AND UP0, UPT, UR4, 0x1d, UPT ;  /* 0x0000001d0400788c */ /* 0x000fd2000bf05270 */
[----:B------:R-:W-:Y:S05]  /*af70*/  BRA.U !UP0, `(.L_x_25652) ;  /* 0x0000000108447547 */ /* 0x000fea000b800000 */
[----:B------:R-:W-:-:S09]  /*af80*/  UISETP.NE.AND UP0, UPT, UR4, 0x2c, UPT ;  /* 0x0000002c0400788c */ /* 0x000fd2000bf05270 */
[----:B------:R-:W-:Y:S05]  /*af90*/  BRA.U UP0, `(.L_x_25633) ;  /* 0x0000000100b47547 */ /* 0x000fea000b800000 */
[----:B-1-3--:R-:W-:-:S04]  /*afa0*/  SHF.R.U32.HI R6, RZ, 0x17, R2 ;  /* 0x00000017ff067819 */ /* 0x00afc80000011602 */
[----:B--2---:R-:W-:-:S04]  /*afb0*/  LOP3.LUT R3, R6, 0xff, RZ, 0xc0, !PT ;  /* 0x000000ff06037812 */ /* 0x004fc800078ec0ff */
        /* <DEDUP_REMOVED lines=13> */
.L_x_25652:
[----:B-123--:R-:W1:Y:S02]  /*b090*/  F2I.U64.TRUNC R2, R2 ;  /* 0x0000000200027311 */ /* 0x00ee64000020d800 */
[----:B-1----:R1:W-:Y:S01]  /*b0a0*/  STG.E.64 desc[UR36][R4.64], R2 ;  /* 0x0000000204007986 */ /* 0x0023e2000c101b24 */
[----:B------:R-:W-:Y:S05]  /*b0b0*/  BRA `(.L_x_25634) ;  /* 0x0000000400447947 */ /* 0x000fea0003800000 */
.L_x_25651:
[----:B-123--:R-:W1:Y:S02]  /*b0c0*/  F2I.FTZ.U32.TRUNC.NTZ R3, R2 ;  /* 0x0000000200037305 */ /* 0x00ee64000021f000 */
[----:B-1----:R1:W-:Y:S01]  /*b0d0*/  STG.E desc[UR36][R4.64], R3 ;  /* 0x0000000304007986 */ /* 0x0023e2000c101924 */
[----:B------:R-:W-:Y:S05]  /*b0e0*/  BRA `(.L_x_25634) ;  /* 0x0000000400387947 */ /* 0x000fea0003800000 */
.L_x_25641:
[----:B------:R-:W-:-:S09]  /*b0f0*/  UISETP.GT.AND UP0, UPT, UR4, 0xe, UPT ;  /* 0x0000000e0400788c */ /* 0x000fd2000bf04270 */
[----:B------:R-:W-:Y:S05]  /*b100*/  BRA.U UP0, `(.L_x_25653) ;  /* 0x0000000100407547 */ /* 0x000fea000b800000 */
[----:B------:R-:W-:-:S09]  /*b110*/  UISETP.NE.AND UP0, UPT, UR4, 0xa, UPT ;  /* 0x0000000a0400788c */ /* 0x000fd2000bf05270 */
[----:B------:R-:W-:Y:S05]  /*b120*/  BRA.U !UP0, `(.L_x_25654) ;  /* 0x0000000108207547 */ /* 0x000fea000b800000 */
[----:B------:R-:W-:-:S09]  /*b130*/  UISETP.NE.AND UP0, UPT, UR4, 0xb, UPT ;  /* 0x0000000b0400788c */ /* 0x000fd2000bf05270 */
[----:B------:R-:W-:Y:S05]  /*b140*/  BRA.U UP0, `(.L_x_25633) ;  /* 0x0000000100487547 */ /* 0x000fea000b800000 */
[----:B-1-3--:R-:W-:Y:S02]  /*b150*/  FSETP.NEU.FTZ.AND P0, PT, R2, RZ, PT ;  /* 0x000000ff0200720b */ /* 0x00afe40003f1d000 */
[----:B--2---:R-:W-:-:S04]  /*b160*/  FSETP.NEU.FTZ.AND P1, PT, R3, RZ, PT ;  /* 0x000000ff0300720b */ /* 0x004fc80003f3d000 */
[----:B------:R-:W-:-:S04]  /*b170*/  PLOP3.LUT P0, PT, P0, P1, PT, 0xf8, 0x8f ;  /* 0x00000000008f781c */ /* 0x000fc80000703f70 */
[----:B------:R-:W-:-:S05]  /*b180*/  SEL R3, RZ, 0x1, !P0 ;  /* 0x00000001ff037807 */ /* 0x000fca0004000000 */
[----:B------:R1:W-:Y:S01]  /*b190*/  STG.E.U8 desc[UR36][R4.64], R3 ;  /* 0x0000000304007986 */ /* 0x0003e2000c101124 */
[----:B------:R-:W-:Y:S05]  /*b1a0*/  BRA `(.L_x_25634) ;  /* 0x0000000400087947 */ /* 0x000fea0003800000 */
.L_x_25654:
[----:B-1-3--:R-:W-:Y:S01]  /*b1b0*/  FMUL.FTZ R8, R2, 1 ;  /* 0x3f80000002087820 */ /* 0x00afe20000410000 */
[----:B--2---:R-:W-:-:S05]  /*b1c0*/  FMUL.FTZ R10, R3, 1 ;  /* 0x3f800000030a7820 */ /* 0x004fca0000410000 */
[----:B------:R-:W-:Y:S08]  /*b1d0*/  F2F.F64.F32 R8, R8 ;  /* 0x0000000800087310 */ /* 0x000ff00000201800 */
[----:B------:R-:W1:Y:S02]  /*b1e0*/  F2F.F64.F32 R10, R10 ;  /* 0x0000000a000a7310 */ /* 0x000e640000201800 */
[----:B-1----:R1:W-:Y:S01]  /*b1f0*/  STG.E.128 desc[UR36][R4.64], R8 ;  /* 0x0000000804007986 */ /* 0x0023e2000c101d24 */
[----:B------:R-:W-:Y:S05]  /*b200*/  BRA `(.L_x_25634) ;  /* 0x0000000000f07947 */ /* 0x000fea0003800000 */
.L_x_25653:
[----:B------:R-:W-:-:S09]  /*b210*/  UISETP.NE.AND UP0, UPT, UR4, 0xf, UPT ;  /* 0x0000000f0400788c */ /* 0x000fd2000bf05270 */
[----:B------:R-:W-:Y:S05]  /*b220*/  BRA.U !UP0, `(.L_x_25655) ;  /* 0x0000000108e07547 */ /* 0x000fea000b800000 */
[----:B------:R-:W-:-:S09]  /*b230*/  UISETP.NE.AND UP0, UPT, UR4, 0x17, UPT ;  /* 0x000000170400788c */ /* 0x000fd2000bf05270 */
[----:B------:R-:W-:Y:S05]  /*b240*/  BRA.U !UP0, `(.L_x_25656) ;  /* 0x00000001088c7547 */ /* 0x000fea000b800000 */
[----:B------:R-:W-:-:S09]  /*b250*/  UISETP.NE.AND UP0, UPT, UR4, 0x18, UPT ;  /* 0x000000180400788c */ /* 0x000fd2000bf05270 */
[----:B------:R-:W-:Y:S05]  /*b260*/  BRA.U !UP0, `(.L_x_25657) ;  /* 0x0000000108447547 */ /* 0x000fea000b800000 */
.L_x_25633:
[----:B0-----:R-:W-:Y:S01]  /*b270*/  MOV R0, 0x0 ;  /* 0x0000000000007802 */ /* 0x001fe20000000f00 */
[----:B------:R-:W0:Y:S01]  /*b280*/  LDCU.64 UR4, c[0x4][0x198] ;  /* 0x01003300ff0477ac */ /* 0x000e220008000a00 */
[----:B------:R-:W-:Y:S02]  /*b290*/  HFMA2 R8, -RZ, RZ, 0, 6.020069122314453125e-06 ;  /* 0x00000065ff087431 */ /* 0x000fe400000001ff */
[----:B------:R-:W-:Y:S01]  /*b2a0*/  IMAD.MOV.U32 R12, RZ, RZ, 0x1 ;  /* 0x00000001ff0c7424 */ /* 0x000fe200078e00ff */
[----:B-123--:R1:W2:Y:S01]  /*b2b0*/  LDC.64 R2, c[0x4][R0] ;  /* 0x0100000000027b82 */ /* 0x00e2a20000000a00 */
[----:B------:R-:W3:Y:S01]  /*b2c0*/  LDCU.64 UR6, c[0x4][0x1a0] ;  /* 0x01003400ff0677ac */ /* 0x000ee20008000a00 */
[----:B------:R-:W-:Y:S01]  /*b2d0*/  MOV R13, RZ ;  /* 0x000000ff000d7202 */ /* 0x000fe20000000f00 */
[----:B------:R-:W4:Y:S01]  /*b2e0*/  LDCU.64 UR8, c[0x4][0x90] ;  /* 0x01001200ff0877ac */ /* 0x000f220008000a00 */
[----:B0-----:R-:W-:Y:S01]  /*b2f0*/  MOV R4, UR4 ;  /* 0x0000000400047c02 */ /* 0x001fe20008000f00 */
[----:B------:R-:W-:Y:S01]  /*b300*/  IMAD.U32 R5, RZ, RZ, UR5 ;  /* 0x00000005ff057e24 */ /* 0x000fe2000f8e00ff */
[----:B---3--:R-:W-:-:S02]  /*b310*/  MOV R6, UR6 ;  /* 0x0000000600067c02 */ /* 0x008fc40008000f00 */
[----:B------:R-:W-:Y:S01]  /*b320*/  MOV R7, UR7 ;  /* 0x0000000700077c02 */ /* 0x000fe20008000f00 */
[----:B----4-:R-:W-:Y:S01]  /*b330*/  IMAD.U32 R10, RZ, RZ, UR8 ;  /* 0x00000008ff0a7e24 */ /* 0x010fe2000f8e00ff */
[----:B-1----:R-:W-:-:S07]  /*b340*/  MOV R11, UR9 ;  /* 0x00000009000b7c02 */ /* 0x002fce0008000f00 */
[----:B------:R-:W-:-:S07]  /*b350*/  LEPC R20, `(.L_x_25658) ;  /* 0x000000001014794e */ /* 0x000fce0000000000 */
[----:B--2---:R-:W-:Y:S05]  /*b360*/  CALL.ABS.NOINC R2 ;  /* 0x0000000002007343 */ /* 0x004fea0003c00000 */
.L_x_25658:
[----:B------:R-:W-:Y:S05]  /*b370*/  BRA `(.L_x_25634) ;  /* 0x0000000000947947 */ /* 0x000fea0003800000 */
.L_x_25657:
[----:B-1-3--:R-:W-:Y:S01]  /*b380*/  LOP3.LUT R6, R2, 0x7fffffff, RZ, 0xc0, !PT ;  /* 0x7fffffff02067812 */ /* 0x00afe200078ec0ff */
[----:B------:R-:W-:Y:S01]  /*b390*/  BSSY.RECONVERGENT B0, `(.L_x_25659) ;  /* 0x000000b000007945 */ /* 0x000fe20003800200 */
[----:B0-----:R-:W-:Y:S01]  /*b3a0*/  HFMA2 R0, -RZ, RZ, 0, 7.569789886474609375e-06 ;  /* 0x0000007fff007431 */ /* 0x001fe200000001ff */
[----:B------:R-:W-:Y:S02]  /*b3b0*/  SHF.R.U32.HI R7, RZ, 0x18, R2 ;  /* 0x00000018ff077819 */ /* 0x000fe40000011602 */
[----:B------:R-:W-:-:S13]  /*b3c0*/  ISETP.GT.U32.AND P0, PT, R6, 0x43efffff, PT ;  /* 0x43efffff0600780c */ /* 0x000fda0003f04070 */
[----:B------:R-:W-:Y:S05]  /*b3d0*/  @P0 BRA `(.L_x_25660) ;  /* 0x0000000000180947 */ /* 0x000fea0003800000 */
[----:B------:R-:W-:-:S13]  /*b3e0*/  ISETP.GE.U32.AND P0, PT, R6, 0x3c800000, PT ;  /* 0x3c8000000600780c */ /* 0x000fda0003f06070 */
[----:B------:R-:W-:-:S04]  /*b3f0*/  @P0 SHF.R.U32.HI R0, RZ, 0x14, R2 ;  /* 0x00000014ff000819 */ /* 0x000fc80000011602 */
[----:B--2---:R-:W-:-:S04]  /*b400*/  @P0 LOP3.LUT R3, R0, 0x1, RZ, 0xc0, !PT ;  /* 0x0000000100030812 */ /* 0x004fc800078ec0ff */
[----:B------:R-:W-:-:S04]  /*b410*/  @P0 IADD3 R0, PT, PT, R2, 0x407ffff, R3 ;  /* 0x0407ffff02000810 */ /* 0x000fc80007ffe003 */
[----:B------:R-:W-:Y:S01]  /*b420*/  @P0 SHF.R.U32.HI R0, RZ, 0x14, R0 ;  /* 0x00000014ff000819 */ /* 0x000fe20000011600 */
[----:B------:R-:W-:-:S07]  /*b430*/  @!P0 FADD.FTZ R0, R6, 16384 ;  /* 0x4680000006008421 */ /* 0x000fce0000010000 */
.L_x_25660:
[----:B------:R-:W-:Y:S05]  /*b440*/  BSYNC.RECONVERGENT B0 ;  /* 0x0000000000007941 */ /* 0x000fea0003800200 */
.L_x_25659:
[----:B--2---:R-:W-:-:S05]  /*b450*/  LOP3.LUT R3, R0, 0x80, R7, 0xf8, !PT ;  /* 0x0000008000037812 */ /* 0x004fca00078ef807 */
[----:B------:R3:W-:Y:S01]  /*b460*/  STG.E.U8 desc[UR36][R4.64], R3 ;  /* 0x0000000304007986 */ /* 0x0007e2000c101124 */
[----:B------:R-:W-:Y:S05]  /*b470*/  BRA `(.L_x_25634) ;  /* 0x0000000000547947 */ /* 0x000fea0003800000 */
.L_x_25656:
[----:B-1-3--:R-:W-:Y:S01]  /*b480*/  LOP3.LUT R6, R2, 0x7fffffff, RZ, 0xc0, !PT ;  /* 0x7fffffff02067812 */ /* 0x00afe200078ec0ff */
[----:B------:R-:W-:Y:S03]  /*b490*/  BSSY.RECONVERGENT B0, `(.L_x_25661) ;  /* 0x000000d000007945 */ /* 0x000fe60003800200 */
[----:B------:R-:W-:-:S13]  /*b4a0*/  ISETP.GT.U32.AND P0, PT, R6, 0x477fffff, PT ;  /* 0x477fffff0600780c */ /* 0x000fda0003f04070 */
[----:B------:R-:W-:Y:S05]  /*b4b0*/  @P0 BRA `(.L_x_25662) ;  /* 0x00000000001c0947 */ /* 0x000fea0003800000 */
[----:B------:R-:W-:-:S13]  /*b4c0*/  ISETP.GE.U32.AND P0, PT, R6, 0x38800000, PT ;  /* 0x388000000600780c */ /* 0x000fda0003f06070 */
[----:B0-----:R-:W-:-:S04]  /*b4d0*/  @P0 SHF.R.U32.HI R0, RZ, 0x15, R2 ;  /* 0x00000015ff000819 */ /* 0x001fc80000011602 */
[----:B--2---:R-:W-:-:S04]  /*b4e0*/  @P0 LOP3.LUT R3, R0, 0x1, RZ, 0xc0, !PT ;  /* 0x0000000100030812 */ /* 0x004fc800078ec0ff */
[----:B------:R-:W-:-:S04]  /*b4f0*/  @P0 IADD3 R0, PT, PT, R2, 0x80fffff, R3 ;  /* 0x080fffff02000810 */ /* 0x000fc80007ffe003 */
[----:B------:R-:W-:Y:S01]  /*b500*/  @P0 SHF.R.U32.HI R0, RZ, 0x15, R0 ;  /* 0x00000015ff000819 */ /* 0x000fe20000011600 */
[----:B------:R-:W-:Y:S01]  /*b510*/  @!P0 FADD.FTZ R0, R6, 128 ;  /* 0x4300000006008421 */ /* 0x000fe20000010000 */
[----:B------:R-:W-:Y:S06]  /*b520*/  BRA `(.L_x_25663) ;  /* 0x00000000000c7947 */ /* 0x000fec0003800000 */
.L_x_25662:
[----:B0-----:R-:W-:Y:S01]  /*b530*/  IMAD.MOV.U32 R0, RZ, RZ, 0x7f ;  /* 0x0000007fff007424 */ /* 0x001fe200078e00ff */
[----:B------:R-:W-:-:S04]  /*b540*/  ISETP.GT.U32.AND P0, PT, R6, 0x7f800000, PT ;  /* 0x7f8000000600780c */ /* 0x000fc80003f04070 */
[----:B------:R-:W-:-:S09]  /*b550*/  SEL R0, R0, 0x7c, P0 ;  /* 0x0000007c00007807 */ /* 0x000fd20000000000 */
.L_x_25663:
[----:B------:R-:W-:Y:S05]  /*b560*/  BSYNC.RECONVERGENT B0 ;  /* 0x0000000000007941 */ /* 0x000fea0003800200 */
.L_x_25661:
[----:B--2---:R-:W-:-:S04]  /*b570*/  SHF.R.U32.HI R3, RZ, 0x18, R2 ;  /* 0x00000018ff037819 */ /* 0x004fc80000011602 */
[----:B------:R-:W-:-:S05]  /*b580*/  LOP3.LUT R3, R0, 0x80, R3, 0xf8, !PT ;  /* 0x0000008000037812 */ /* 0x000fca00078ef803 */
[----:B------:R4:W-:Y:S01]  /*b590*/  STG.E.U8 desc[UR36][R4.64], R3 ;  /* 0x0000000304007986 */ /* 0x0009e2000c101124 */
[----:B------:R-:W-:Y:S05]  /*b5a0*/  BRA `(.L_x_25634) ;  /* 0x0000000000087947 */ /* 0x000fea0003800000 */
.L_x_25655:
[----:B-1-3--:R-:W-:-:S05]  /*b5b0*/  F2FP.BF16.F32.PACK_AB R2, RZ, R2 ;  /* 0x00000002ff02723e */ /* 0x00afca00000010ff */
[----:B------:R1:W-:Y:S02]  /*b5c0*/  STG.E.U16 desc[UR36][R4.64], R2 ;  /* 0x0000000204007986 */ /* 0x0003e4000c101524 */
.L_x_25634:
[----:B------:R-:W-:-:S07]  /*b5d0*/  IADD3 R17, PT, PT, R17, 0x80, RZ ;  /* 0x0000008011117810 */ /* 0x000fce0007ffe0ff */
.L_x_25567:
[----:B------:R-:W-:Y:S05]  /*b5e0*/  BSYNC.RECONVERGENT B6 ;  /* 0x0000000000067941 */ /* 0x000fea0003800200 */
.L_x_25566:
        /* <DEDUP_REMOVED lines=302> */
[----:B------:R-:W-:-:S04]  /*c8d0*/  SHF.R.U32.HI R2, RZ, UR5, R2 ;  /* 0x00000005ff027c19 */ /* 0x000fc80008011602 */
[----:B------:R-:W-:-:S05]  /*c8e0*/  IADD3 R3, PT, PT, -R2, RZ, RZ ;  /* 0x000000ff02037210 */ /* 0x000fca0007ffe1ff */
[----:B-1----:R-:W-:-:S04]  /*c8f0*/  IMAD R5, R3, UR6, R5 ;  /* 0x0000000603057c24 */ /* 0x002fc8000f8e0205 */
[C---:B--2---:R-:W-:Y:S02]  /*c900*/  IMAD R16, R5.reuse, UR8, R16 ;  /* 0x0000000805107c24 */ /* 0x044fe4000f8e0210 */
[----:B------:R-:W-:-:S07]  /*c910*/  IMAD R0, R5, UR9, R0 ;  /* 0x0000000905007c24 */ /* 0x000fce000f8e0200 */
.L_x_25666:
        /* <DEDUP_REMOVED lines=16> */
[----:B------:R-:W-:Y:S01]  /*ca20*/  MOV R5, RZ ;  /* 0x000000ff00057202 */ /* 0x000fe20000000f00 */
[----:B--2---:R0:W1:Y:S01]  /*ca30*/  I2F.S16 R4, R2 ;  /* 0x0000000200047306 */ /* 0x0040620000101400 */
[----:B------:R-:W-:Y:S05]  /*ca40*/  BRA `(.L_x_25673) ;  /* 0x0000000c007c7947 */ /* 0x000fea0003800000 */
.L_x_25671:
[----:B------:R-:W2:Y:S01]  /*ca50*/  LDG.E.U8 R2, desc[UR36][R2.64] ;  /* 0x0000002402027981 */ /* 0x000ea2000c1e1100 */
[----:B------:R-:W-:Y:S01]  /*ca60*/  HFMA2 R5, -RZ, RZ, 0, 0 ;  /* 0x00000000ff057431 */ /* 0x000fe200000001ff */
[----:B--2---:R-:W-:Y:S01]  /*ca70*/  I2FP.F32.U32 R4, R2 ;  /* 0x0000000200047245 */ /* 0x004fe20000201000 */
[----:B------:R-:W-:Y:S06]  /*ca80*/  BRA `(.L_x_25673) ;  /* 0x0000000c006c7947 */ /* 0x000fec0003800000 */
.L_x_25670:
        /* <DEDUP_REMOVED lines=10> */
.L_x_25675:
[----:B------:R-:W2:Y:S01]  /*cb30*/  LDG.E R2, desc[UR36][R2.64] ;  /* 0x0000002402027981 */ /* 0x000ea2000c1e1900 */
[----:B------:R-:W-:Y:S02]  /*cb40*/  MOV R5, RZ ;  /* 0x000000ff00057202 */ /* 0x000fe40000000f00 */
[----:B--2---:R-:W-:Y:S01]  /*cb50*/  I2FP.F32.S32 R4, R2 ;  /* 0x0000000200047245 */ /* 0x004fe20000201400 */
[----:B------:R-:W-:Y:S06]  /*cb60*/  BRA `(.L_x_25673) ;  /* 0x0000000c00347947 */ /* 0x000fec0003800000 */
.L_x_25674:
[----:B------:R-:W2:Y:S01]  /*cb70*/  LDG.E.U16 R2, desc[UR36][R2.64] ;  /* 0x0000002402027981 */ /* 0x000ea2000c1e1500 */
[----:B------:R-:W-:Y:S01]  /*cb80*/  HFMA2 R5, -RZ, RZ, 0, 0 ;  /* 0x00000000ff057431 */ /* 0x000fe200000001ff */
[----:B--2---:R2:W3:Y:S01]  /*cb90*/  I2F.S16 R4, R2 ;  /* 0x0000000200047306 */ /* 0x0044e20000101400 */
[----:B------:R-:W-:Y:S05]  /*cba0*/  BRA `(.L_x_25673) ;  /* 0x0000000c00247947 */ /* 0x000fea0003800000 */
.L_x_25669:
[----:B------:R-:W-:-:S09]  /*cbb0*/  UISETP.GT.AND UP0, UPT, UR4, 0x6, UPT ;  /* 0x000000060400788c */ /* 0x000fd2000bf04270 */
[----:B------:R-:W-:Y:S05]  /*cbc0*/  BRA.U UP0, `(.L_x_25676) ;  /* 0x00000001002c7547 */ /* 0x000fea000b800000 */
[----:B------:R-:W-:-:S09]  /*cbd0*/  UISETP.NE.AND UP0, UPT, UR4, 0x5, UPT ;  /* 0x000000050400788c */ /* 0x000fd2000bf05270 */
[----:B------:R-:W-:Y:S05]  /*cbe0*/  BRA.U !UP0, `(.L_x_25677) ;  /* 0x0000000108147547 */ /* 0x000fea000b800000 */
[----:B------:R-:W-:-:S09]  /*cbf0*/  UISETP.NE.AND UP0, UPT, UR4, 0x6, UPT ;  /* 0x000000060400788c */ /* 0x000fd2000bf05270 */
[----:B------:R-:W-:Y:S05]  /*cc00*/  BRA.U UP0, `(.L_x_25672) ;  /* 0x0000000900a87547 */ /* 0x000fea000b800000 */
[----:B------:R0:W5:Y:S01]  /*cc10*/  LDG.E R4, desc[UR36][R2.64] ;  /* 0x0000002402047981 */ /* 0x000162000c1e1900 */
[----:B------:R-:W-:Y:S01]  /*cc20*/  IMAD.MOV.U32 R5, RZ, RZ, RZ ;  /* 0x000000ffff057224 */ /* 0x000fe200078e00ff */
[----:B------:R-:W-:Y:S06]  /*cc30*/  BRA `(.L_x_25673) ;  /* 0x0000000c00007947 */ /* 0x000fec0003800000 */
.L_x_25677:
[----:B------:R-:W2:Y:S01]  /*cc40*/  LDG.E.U16 R2, desc[UR36][R2.64] ;  /* 0x0000002402027981 */ /* 0x000ea2000c1e1500 */
[----:B------:R-:W-:Y:S01]  /*cc50*/  MOV R5, RZ ;  /* 0x000000ff00057202 */ /* 0x000fe20000000f00 */
[----:B--2---:R-:W-:Y:S01]  /*cc60*/  HADD2.F32 R4, -RZ, R2.H0_H0 ;  /* 0x20000002ff047230 */ /* 0x004fe20000004100 */
[----:B------:R-:W-:Y:S06]  /*cc70*/  BRA `(.L_x_25673) ;  /* 0x0000000800f07947 */ /* 0x000fec0003800000 */
.L_x_25676:
        /* <DEDUP_REMOVED lines=8> */
.L_x_25679:
[----:B------:R-:W2:Y:S02]  /*cd00*/  LDG.E R2, desc[UR36][R2.64] ;  /* 0x0000002402027981 */ /* 0x000ea4000c1e1900 */
[--C-:B--2---:R-:W-:Y:S02]  /*cd10*/  HADD2.F32 R4, -RZ, R2.reuse.H0_H0 ;  /* 0x20000002ff047230 */ /* 0x104fe40000004100 */
[----:B------:R-:W-:Y:S01]  /*cd20*/  HADD2.F32 R5, -RZ, R2.H1_H1 ;  /* 0x30000002ff057230 */ /* 0x000fe20000004100 */
[----:B------:R-:W-:Y:S06]  /*cd30*/  BRA `(.L_x_25673) ;  /* 0x0000000800c07947 */ /* 0x000fec0003800000 */
.L_x_25678:
        /* <DEDUP_REMOVED lines=8> */
.L_x_25668:
        /* <DEDUP_REMOVED lines=13> */
.L_x_25682:
        /* <DEDUP_REMOVED lines=10> */
.L_x_25681:
[----:B------:R-:W-:-:S09]  /*cf30*/  UISETP.NE.AND UP0, UPT, UR4, 0xf, UPT ;  /* 0x0000000f0400788c */ /* 0x000fd2000bf05270 */
[----:B------:R-:W-:Y:S05]  /*cf40*/  BRA.U !UP0, `(.L_x_25683) ;  /* 0x0000000108947547 */ /* 0x000fea000b800000 */
[----:B------:R-:W-:-:S09]  /*cf50*/  UISETP.NE.AND UP0, UPT, UR4, 0x17, UPT ;  /* 0x000000170400788c */ /* 0x000fd2000bf05270 */
[----:B------:R-:W-:Y:S05]  /*cf60*/  BRA.U !UP0, `(.L_x_25684) ;  /* 0x0000000108587547 */ /* 0x000fea000b800000 */
[----:B------:R-:W-:-:S09]  /*cf70*/  UISETP.NE.AND UP0, UPT, UR4, 0x18, UPT ;  /* 0x000000180400788c */ /* 0x000fd2000bf05270 */
[----:B------:R-:W-:Y:S05]  /*cf80*/  BRA.U UP0, `(.L_x_25672) ;  /* 0x0000000500c87547 */ /* 0x000fea000b800000 */
[----:B------:R-:W2:Y:S01]  /*cf90*/  LDG.E.U8 R4, desc[UR36][R2.64] ;  /* 0x0000002402047981 */ /* 0x000ea2000c1e1100 */
[----:B------:R-:W-:Y:S02]  /*cfa0*/  MOV R6, 0x1f ;  /* 0x0000001f00067802 */ /* 0x000fe40000000f00 */
[----:B--2---:R-:W-:-:S04]  /*cfb0*/  SHF.L.U32 R4, R4, 0x18, RZ ;  /* 0x0000001804047819 */ /* 0x004fc800000006ff */
[C---:B------:R-:W-:Y:S02]  /*cfc0*/  LOP3.LUT R0, R4.reuse, 0x7f000000, RZ, 0xc0, !PT ;  /* 0x7f00000004007812 */ /* 0x040fe400078ec0ff */
[----:B------:R-:W-:Y:S02]  /*cfd0*/  LOP3.LUT P0, RZ, R4, 0x7f000000, RZ, 0xc0, !PT ;  /* 0x7f00000004ff7812 */ /* 0x000fe4000780c0ff */
[----:B------:R-:W0:Y:S02]  /*cfe0*/  FLO.U32 R5, R0 ;  /* 0x0000000000057300 */ /* 0x000e2400000e0000 */
[----:B0-----:R-:W-:-:S05]  /*cff0*/  IMAD.MOV R5, RZ, RZ, -R5 ;  /* 0x000000ffff057224 */ /* 0x001fca00078e0a05 */
[----:B------:R-:W-:-:S04]  /*d000*/  VIADDMNMX.U32 R5, R5, R6, 0x4, !PT ;  /* 0x0000000405057446 */ /* 0x000fc80007800006 */
[----:B------:R-:W-:-:S04]  /*d010*/  IADD3 R5, PT, PT, R5, -0x4, RZ ;  /* 0xfffffffc05057810 */ /* 0x000fc80007ffe0ff */
        /* <DEDUP_REMOVED lines=8> */
[----:B------:R-:W-:-:S03]  /*d0a0*/  HFMA2 R5, -RZ, RZ, 0, 0 ;  /* 0x00000000ff057431 */ /* 0x000fc600000001ff */
[----:B------:R-:W-:Y:S01]  /*d0b0*/  LOP3.LUT R4, R3, 0x80000000, R4, 0xf8, !PT ;  /* 0x8000000003047812 */ /* 0x000fe200078ef804 */
[----:B------:R-:W-:Y:S06]  /*d0c0*/  BRA `(.L_x_25673) ;  /* 0x0000000400dc7947 */ /* 0x000fec0003800000 */
.L_x_25684:
[----:B------:R-:W2:Y:S02]  /*d0d0*/  LDG.E.U8 R2, desc[UR36][R2.64] ;  /* 0x0000002402027981 */ /* 0x000ea4000c1e1100 */
[C---:B--2---:R-:W-:Y:S01]  /*d0e0*/  IMAD.SHL.U32 R0, R2.reuse, 0x2000000, RZ ;  /* 0x0200000002007824 */ /* 0x044fe200078e00ff */
[----:B------:R-:W-:-:S04]  /*d0f0*/  SHF.L.U32 R5, R2, 0x8, RZ ;  /* 0x0000000802057819 */ /* 0x000fc800000006ff */
        /* <DEDUP_REMOVED lines=10> */
.L_x_25683:
[----:B------:R-:W2:Y:S01]  /*d1a0*/  LDG.E.U16 R2, desc[UR36][R2.64] ;  /* 0x0000002402027981 */ /* 0x000ea2000c1e1500 */
[----:B------:R-:W-:Y:S01]  /*d1b0*/  IMAD.MOV.U32 R5, RZ, RZ, RZ ;  /* 0x000000ffff057224 */ /* 0x000fe200078e00ff */
[----:B--2---:R-:W-:Y:S01]  /*d1c0*/  SHF.L.U32 R4, R2, 0x10, RZ ;  /* 0x0000001002047819 */ /* 0x004fe200000006ff */
[----:B------:R-:W-:Y:S06]  /*d1d0*/  BRA `(.L_x_25673) ;  /* 0x0000000400987947 */ /* 0x000fec0003800000 */
.L_x_25680:
        /* <DEDUP_REMOVED lines=9> */
[----:B------:R-:W-:Y:S01]  /*d270*/  HFMA2 R5, -RZ, RZ, 0, 0 ;  /* 0x00000000ff057431 */ /* 0x000fe200000001ff */
[----:B--2---:R-:W-:Y:S01]  /*d280*/  I2FP.F32.U32 R4, R2 ;  /* 0x0000000200047245 */ /* 0x004fe20000201000 */
[----:B------:R-:W-:Y:S06]  /*d290*/  BRA `(.L_x_25673) ;  /* 0x0000000400687947 */ /* 0x000fec0003800000 */
.L_x_25687:
[----:B------:R-:W2:Y:S01]  /*d2a0*/  LDG.E.U8 R3, desc[UR36][R2.64] ;  /* 0x0000002402037981 */ /* 0x000ea2000c1e1100 */
[----:B------:R-:W-:Y:S02]  /*d2b0*/  CS2R R4, SRZ ;  /* 0x0000000000047805 */ /* 0x000fe4000001ff00 */
        /* <DEDUP_REMOVED lines=18> */
.L_x_25689:
[----:B------:R-:W-:Y:S05]  /*d3e0*/  BSYNC.RECONVERGENT B0 ;  /* 0x0000000000007941 */ /* 0x000fea0003800200 */
.L_x_25688:
[----:B------:R-:W-:Y:S01]  /*d3f0*/  IMAD.SHL.U32 R0, R0, 0x100000, RZ ;  /* 0x0010000000007824 */ /* 0x000fe200078e00ff */
[----:B------:R-:W-:-:S04]  /*d400*/  LEA R2, R2, 0x3b800000, 0x17 ;  /* 0x3b80000002027811 */ /* 0x000fc800078eb8ff */
[----:B------:R-:W-:Y:S01]  /*d410*/  LOP3.LUT R4, R2, R0, R9, 0xfe, !PT ;  /* 0x0000000002047212 */ /* 0x000fe200078efe09 */
[----:B------:R-:W-:Y:S06]  /*d420*/  BRA `(.L_x_25673) ;  /* 0x0000000400047947 */ /* 0x000fec0003800000 */
.L_x_25686:
        /* <DEDUP_REMOVED lines=20> */
.L_x_25691:
[----:B------:R-:W-:Y:S05]  /*d570*/  BSYNC.RECONVERGENT B0 ;  /* 0x0000000000007941 */ /* 0x000fea0003800200 */
.L_x_25690:
[----:B------:R-:W-:Y:S02]  /*d580*/  SHF.L.U32 R0, R0, 0x15, RZ ;  /* 0x0000001500007819 */ /* 0x000fe400000006ff */
[----:B------:R-:W-:-:S04]  /*d590*/  LEA R2, R2, 0x37800000, 0x17 ;  /* 0x3780000002027811 */ /* 0x000fc800078eb8ff */
[----:B------:R-:W-:Y:S01]  /*d5a0*/  LOP3.LUT R4, R2, R0, R9, 0xfe, !PT ;  /* 0x0000000002047212 */ /* 0x000fe200078efe09 */
[----:B------:R-:W-:Y:S06]  /*d5b0*/  BRA `(.L_x_25673) ;  /* 0x0000000000a07947 */ /* 0x000fec0003800000 */
.L_x_25685:
        /* <DEDUP_REMOVED lines=12> */
[----:B------:R-:W-:Y:S02]  /*d680*/  @!P0 MOV R4, 0x7f800001 ;  /* 0x7f80000100048802 */ /* 0x000fe40000000f00 */
[----:B------:R-:W-:Y:S01]  /*d690*/  @P0 SHF.L.U32 R4, R2, 0x17, RZ ;  /* 0x0000001702040819 */ /* 0x000fe200000006ff */
[----:B------:R-:W-:Y:S06]  /*d6a0*/  BRA `(.L_x_25673) ;  /* 0x0000000000647947 */ /* 0x000fec0003800000 */
.L_x_25672:
[----:B------:R-:W-:Y:S01]  /*d6b0*/  MOV R0, 0x0 ;  /* 0x0000000000007802 */ /* 0x000fe20000000f00 */
[----:B------:R-:W0:Y:S01]  /*d6c0*/  LDCU.64 UR4, c[0x4][0x198] ;  /* 0x01003300ff0477ac */ /* 0x000e220008000a00 */
[----:B------:R-:W-:Y:S02]  /*d6d0*/  HFMA2 R12, -RZ, RZ, 0, 5.9604644775390625e-08 ;  /* 0x00000001ff0c7431 */ /* 0x000fe400000001ff */
[----:B------:R-:W-:Y:S01]  /*d6e0*/  IMAD.MOV.U32 R8, RZ, RZ, 0x4e ;  /* 0x0000004eff087424 */ /* 0x000fe200078e00ff */
[----:B------:R1:W2:Y:S01]  /*d6f0*/  LDC.64 R2, c[0x4][R0] ;  /* 0x0100000000027b82 */ /* 0x0002a20000000a00 */
[----:B------:R-:W3:Y:S01]  /*d700*/  LDCU.64 UR6, c[0x4][0x1a0] ;  /* 0x01003400ff0677ac */ /* 0x000ee20008000a00 */
[----:B------:R-:W-:Y:S01]  /*d710*/  MOV R13, RZ ;  /* 0x000000ff000d7202 */ /* 0x000fe20000000f00 */
[----:B------:R-:W4:Y:S01]  /*d720*/  LDCU.64 UR8, c[0x4][0x88] ;  /* 0x01001100ff0877ac */ /* 0x000f220008000a00 */
[----:B0-----:R-:W-:Y:S01]  /*d730*/  IMAD.U32 R4, RZ, RZ, UR4 ;  /* 0x00000004ff047e24 */ /* 0x001fe2000f8e00ff */
[----:B------:R-:W-:-:S02]  /*d740*/  MOV R5, UR5 ;  /* 0x0000000500057c02 */ /* 0x000fc40008000f00 */
[----:B---3--:R-:W-:Y:S01]  /*d750*/  MOV R6, UR6 ;  /* 0x0000000600067c02 */ /* 0x008fe20008000f00 */
[----:B------:R-:W-:Y:S01]  /*d760*/  IMAD.U32 R7, RZ, RZ, UR7 ;  /* 0x00000007ff077e24 */ /* 0x000fe2000f8e00ff */
[----:B----4-:R-:W-:Y:S02]  /*d770*/  MOV R10, UR8 ;  /* 0x00000008000a7c02 */ /* 0x010fe40008000f00 */
[----:B-1----:R-:W-:-:S07]  /*d780*/  MOV R11, UR9 ;  /* 0x00000009000b7c02 */ /* 0x002fce0008000f00 */
[----:B------:R-:W-:-:S07]  /*d790*/  LEPC R20, `(.L_x_25694) ;  /* 0x000000001014794e */ /* 0x000fce0000000000 */
[----:B--2---:R-:W-:Y:S05]  /*d7a0*/  CALL.ABS.NOINC R2 ;  /* 0x0000000002007343 */ /* 0x004fea0003c00000 */
.L_x_25694:
[----:B------:R-:W-:Y:S01]  /*d7b0*/  CS2R R4, SRZ ;  /* 0x0000000000047805 */ /* 0x000fe2000001ff00 */
[----:B------:R-:W-:Y:S06]  /*d7c0*/  BRA `(.L_x_25673) ;  /* 0x00000000001c7947 */ /* 0x000fec0003800000 */
.L_x_25693:
[----:B------:R-:W2:Y:S01]  /*d7d0*/  LDG.E.64 R2, desc[UR36][R2.64] ;  /* 0x0000002402027981 */ /* 0x000ea2000c1e1b00 */
[----:B------:R-:W-:Y:S01]  /*d7e0*/  IMAD.MOV.U32 R5, RZ, RZ, RZ ;  /* 0x000000ffff057224 */ /* 0x000fe200078e00ff */
[----:B--2---:R0:W1:Y:S01]  /*d7f0*/  I2F.U64 R4, R2 ;  /* 0x0000000200047312 */ /* 0x0040620000301000 */
[----:B------:R-:W-:Y:S05]  /*d800*/  BRA `(.L_x_25673) ;  /* 0x00000000000c7947 */ /* 0x000fea0003800000 */
.L_x_25692:
[----:B------:R-:W2:Y:S01]  /*d810*/  LDG.E R2, desc[UR36][R2.64] ;  /* 0x0000002402027981 */ /* 0x000ea2000c1e1900 */
[----:B------:R-:W-:Y:S01]  /*d820*/  HFMA2 R5, -RZ, RZ, 0, 0 ;  /* 0x00000000ff057431 */ /* 0x000fe200000001ff */
[----:B--2---:R-:W-:-:S07]  /*d830*/  I2FP.F32.U32 R4, R2 ;  /* 0x0000000200047245 */ /* 0x004fce0000201000 */
.L_x_25673:
[----:B------:R-:W-:Y:S05]  /*d840*/  BSYNC.RECONVERGENT B7 ;  /* 0x0000000000077941 */ /* 0x000fea0003800200 */
.L_x_25667:
        /* <DEDUP_REMOVED lines=24> */
[----:B------:R-:W-:Y:S01]  /*d9d0*/  IMAD.MOV.U32 R8, RZ, RZ, 0x3e800000 ;  /* 0x3e800000ff087424 */ /* 0x000fe200078e00ff */
[----:B------:R-:W-:Y:S01]  /*d9e0*/  MOV R9, 0x3d39bf78 ;  /* 0x3d39bf7800097802 */ /* 0x000fe20000000f00 */
[----:B------:R-:W-:Y:S01]  /*d9f0*/  BSSY.RECONVERGENT B3, `(.L_x_25701) ;  /* 0x000002a000037945 */ /* 0x000fe20003800200 */
[----:B------:R-:W-:-:S04]  /*da00*/  FMUL.FTZ R7, R2, R7 ;  /* 0x0000000702077220 */ /* 0x000fc80000410000 */
[----:B------:R-:W-:-:S04]  /*da10*/  FFMA.FTZ R11, R0, R0, R7 ;  /* 0x00000000000b7223 */ /* 0x000fc80000010007 */
[C---:B------:R-:W-:Y:S01]  /*da20*/  FADD.FTZ.RZ R2, R11.reuse, 1 ;  /* 0x3f8000000b027421 */ /* 0x040fe2000001c000 */
[----:B------:R-:W-:-:S04]  /*da30*/  ISETP.GE.U32.AND P1, PT, R11, 0x7f800000, PT ;  /* 0x7f8000000b00780c */ /* 0x000fc80003f26070 */
[----:B------:R-:W-:Y:S02]  /*da40*/  IADD3 R2, PT, PT, R2, -0x3f400000, RZ ;  /* 0xc0c0000002027810 */ /* 0x000fe40007ffe0ff */
[----:B------:R-:W-:Y:S02]  /*da50*/  ISETP.GT.AND P0, PT, R11, -0x40800000, P1 ;  /* 0xbf8000000b00780c */ /* 0x000fe40000f04270 */
[----:B------:R-:W-:-:S04]  /*da60*/  LOP3.LUT R2, R2, 0xff800000, RZ, 0xc0, !PT ;  /* 0xff80000002027812 */ /* 0x000fc800078ec0ff */
[----:B------:R-:W-:Y:S02]  /*da70*/  IADD3 R7, PT, PT, -R2, 0x40800000, RZ ;  /* 0x4080000002077810 */ /* 0x000fe40007ffe1ff */
[-C--:B------:R-:W-:Y:S02]  /*da80*/  IADD3 R6, PT, PT, R11, -R2.reuse, RZ ;  /* 0x800000020b067210 */ /* 0x080fe40007ffe0ff */
[----:B------:R-:W-:Y:S01]  /*da90*/  I2FP.F32.S32 R2, R2 ;  /* 0x0000000200027245 */ /* 0x000fe20000201400 */
[----:B------:R-:W-:Y:S01]  /*daa0*/  FFMA.FTZ R7, R7, R8, -1 ;  /* 0xbf80000007077423 */ /* 0x000fe20000010008 */
[----:B------:R-:W-:Y:S01]  /*dab0*/  @P1 FSETP.NEU.FTZ.AND P3, PT, R11, RZ, PT ;  /* 0x000000ff0b00120b */ /* 0x000fe20003f7d000 */
[----:B------:R-:W0:Y:S02]  /*dac0*/  MUFU.RCP R8, R3 ;  /* 0x0000000300087308 */ /* 0x000e240000001000 */
[----:B------:R-:W-:Y:S01]  /*dad0*/  FADD.FTZ R6, R6, R7 ;  /* 0x0000000706067221 */ /* 0x000fe20000010000 */
[----:B------:R-:W-:-:S03]  /*dae0*/  FMUL.FTZ R2, R2, 1.1920928955078125e-07 ;  /* 0x3400000002027820 */ /* 0x000fc60000410000 */
        /* <DEDUP_REMOVED lines=25> */
[----:B------:R-:W-:-:S07]  /*dc80*/  MOV R6, R0 ;  /* 0x0000000000067202 */ /* 0x000fce0000000f00 */
.L_x_25702:
[----:B------:R-:W-:Y:S05]  /*dc90*/  BSYNC.RECONVERGENT B3 ;  /* 0x0000000000037941 */ /* 0x000fea0003800200 */
.L_x_25701:
        /* <DEDUP_REMOVED lines=22> */
[----:B------:R-:W-:Y:S02]  /*de00*/  @!P3 FSEL R0, R3, 0.78539818525314331055, !P0 ;  /* 0x3f490fdb0300b808 */ /* 0x000fe40004000000 */
[----:B------:R-:W-:Y:S02]  /*de10*/  @!P1 FSEL R0, RZ, 3.1415927410125732422, P0 ;  /* 0x40490fdbff009808 */ /* 0x000fe40000000000 */
[----:B------:R-:W-:Y:S02]  /*de20*/  FSETP.NAN.FTZ.AND P0, PT, |R4|, |R4|, PT ;  /* 0x400000040400720b */ /* 0x000fe40003f18200 */
[----:B------:R-:W-:-:S04]  /*de30*/  LOP3.LUT R5, R0, 0x80000000, R5, 0xb8, !PT ;  /* 0x8000000000057812 */ /* 0x000fc800078eb805 */
[----:B------:R-:W-:Y:S01]  /*de40*/  FSEL R4, R4, R5, P0 ;  /* 0x0000000504047208 */ /* 0x000fe20000000000 */
[----:B------:R-:W-:Y:S06]  /*de50*/  BRA `(.L_x_25703) ;  /* 0x0000002000107947 */ /* 0x000fec0003800000 */
.L_x_25700:
        /* <DEDUP_REMOVED lines=19> */
.L_x_25706:
[----:B------:R-:W-:Y:S05]  /*df90*/  BSYNC.RECONVERGENT B3 ;  /* 0x0000000000037941 */ /* 0x000fea0003800200 */
.L_x_25705:
        /* <DEDUP_REMOVED lines=28> */
.L_x_25704:
        /* <DEDUP_REMOVED lines=25> */
.L_x_25708:
        /* <DEDUP_REMOVED lines=66> */
.L_x_25707:
        /* <DEDUP_REMOVED lines=10> */
[----:B------:R-:W-:-:S03]  /*e7b0*/  IMAD.MOV.U32 R9, RZ, RZ, 0x3d39bf78 ;  /* 0x3d39bf78ff097424 */ /* 0x000fc600078e00ff */
        /* <DEDUP_REMOVED lines=11> */
[----:B------:R-:W-:Y:S02]  /*e870*/  IADD3 R7, PT, PT, -R2, 0x40800000, RZ ;  /* 0x4080000002077810 */ /* 0x000fe40007ffe1ff */
[-C--:B------:R-:W-:Y:S02]  /*e880*/  IADD3 R6, PT, PT, R15, -R2.reuse, RZ ;  /* 0x800000020f067210 */ /* 0x080fe40007ffe0ff */
[----:B------:R-:W-:Y:S01]  /*e890*/  I2FP.F32.S32 R2, R2 ;  /* 0x0000000200027245 */ /* 0x000fe20000201400 */
[----:B------:R-:W-:Y:S02]  /*e8a0*/  FFMA.FTZ R7, R7, R8, -1 ;  /* 0xbf80000007077423 */ /* 0x000fe40000010008 */
        /* <DEDUP_REMOVED lines=16> */
[----:B------:R-:W-:-:S03]  /*e9b0*/  @P0 MOV R6, 0x7f800000 ;  /* 0x7f80000000060802 */ /* 0x000fc60000000f00 */
[----:B------:R-:W-:Y:S02]  /*e9c0*/  FFMA.FTZ R2, R2, 0.69314718246459960938, R7 ;  /* 0x3f31721802027823 */ /* 0x000fe40000010007 */
        /* <DEDUP_REMOVED lines=11> */
.L_x_25710:
[----:B------:R-:W-:Y:S05]  /*ea80*/  BSYNC.RECONVERGENT B3 ;  /* 0x0000000000037941 */ /* 0x000fea0003800200 */
.L_x_25709:
[----:B------:R-:W-:Y:S02]  /*ea90*/  HFMA2 R7, -RZ, RZ, 0.89990234375, 10328 ;  /* 0x3b33710bff077431 */ /* 0x000fe400000001ff */
[----:B------:R-:W-:Y:S01]  /*eaa0*/  FMUL.FTZ R0, R6, R6 ;  /* 0x0000000606007220 */ /* 0x000fe20000410000 */
[----:B------:R-:W-:Y:S02]  /*eab0*/  MOV R9, 0x3f6ee581 ;  /* 0x3f6ee58100097802 */ /* 0x000fe40000000f00 */
[C---:B------:R-:W-:Y:S02]  /*eac0*/  ISETP.GE.AND P0, PT, R4.reuse, RZ, PT ;  /* 0x000000ff0400720c */ /* 0x040fe40003f06270 */
[----:B------:R-:W-:Y:S02]  /*ead0*/  FSETP.NEU.FTZ.AND P3, PT, |R4|, |R5|, PT ;  /* 0x400000050400720b */ /* 0x000fe40003f7d200 */
[----:B------:R-:W-:Y:S01]  /*eae0*/  FSETP.NEU.FTZ.AND P1, PT, R3, RZ, PT ;  /* 0x000000ff0300720b */ /* 0x000fe20003f3d000 */
[----:B------:R-:W-:Y:S01]  /*eaf0*/  FFMA.FTZ R7, R0, R7, -0.015681877732276916504 ;  /* 0xbc80774800077423 */ /* 0x000fe20000010007 */
[----:B------:R-:W-:-:S03]  /*eb00*/  FSEL R3, R9, 1.8663789033889770508, !P2 ;  /* 0x3feee58109037808 */ /* 0x000fc60005000000 */
        /* <DEDUP_REMOVED lines=20> */
.L_x_25699:
        /* <DEDUP_REMOVED lines=28> */
[----:B------:R-:W-:-:S07]  /*ee10*/  MOV R7, R0 ;  /* 0x0000000000077202 */ /* 0x000fce0000000f00 */
.L_x_25712:
[----:B------:R-:W-:Y:S05]  /*ee20*/  BSYNC.RECONVERGENT B3 ;  /* 0x0000000000037941 */ /* 0x000fea0003800200 */
.L_x_25711:
        /* <DEDUP_REMOVED lines=28> */
.L_x_25698:
[----:B------:R-:W-:-:S13]  /*eff0*/  FSETP.GEU.FTZ.AND P0, PT, R0, 9.999999682655225389e-20, PT ;  /* 0x1fec1e4a0000780b */ /* 0x000fda0003f1e000 */
[----:B------:R-:W-:Y:S05]  /*f000*/  @!P0 BRA `(.L_x_25713) ;  /* 0x0000000400188947 */ /* 0x000fea0003800000 */
[----:B------:R-:W-:Y:S01]  /*f010*/  FMUL.FTZ R9, R0, R0 ;  /* 0x0000000000097220 */ /* 0x000fe20000410000 */
[----:B------:R-:W-:Y:S02]  /*f020*/  HFMA2 R7, -RZ, RZ, 1.625, 0 ;  /* 0x3e800000ff077431 */ /* 0x000fe400000001ff */
[----:B------:R-:W-:Y:S01]  /*f030*/  IMAD.MOV.U32 R8, RZ, RZ, 0x3d39bf78 ;  /* 0x3d39bf78ff087424 */ /* 0x000fe200078e00ff */
[----:B------:R-:W-:Y:S01]  /*f040*/  BSSY.RECONVERGENT B3, `(.L_x_25714) ;  /* 0x0000028000037945 */ /* 0x000fe20003800200 */
[C---:B------:R-:W-:Y:S01]  /*f050*/  FADD.FTZ.RZ R2, R9.reuse, 1 ;  /* 0x3f80000009027421 */ /* 0x040fe2000001c000 */
[----:B------:R-:W-:-:S03]  /*f060*/  ISETP.GE.U32.AND P1, PT, R9, 0x7f800000, PT ;  /* 0x7f8000000900780c */ /* 0x000fc60003f26070 */
[----:B------:R-:W-:Y:S01]  /*f070*/  VIADD R2, R2, 0xc0c00000 ;  /* 0xc0c0000002027836 */ /* 0x000fe20000000000 */
[----:B------:R-:W-:-:S04]  /*f080*/  ISETP.GT.AND P0, PT, R9, -0x40800000, P1 ;  /* 0xbf8000000900780c */ /* 0x000fc80000f04270 */
        /* <DEDUP_REMOVED lines=20> */
[----:B------:R-:W-:Y:S01]  /*f1d0*/  FFMA R3, R11, R8, 1 ;  /* 0x3f8000000b037423 */ /* 0x000fe20000000008 */
[----:B------:R-:W-:Y:S02]  /*f1e0*/  @P1 MOV R8, 0x7f800000 ;  /* 0x7f80000000081802 */ /* 0x000fe40000000f00 */
[----:B------:R-:W-:Y:S01]  /*f1f0*/  FFMA.FTZ R2, R2, 0.69314718246459960938, R7 ;  /* 0x3f31721802027823 */ /* 0x000fe20000010007 */
[----:B------:R-:W-:Y:S02]  /*f200*/  FFMA R6, R3, R0, RZ ;  /* 0x0000000003067223 */ /* 0x000fe400000000ff */
[----:B------:R-:W-:Y:S01]  /*f210*/  @P0 FFMA.FTZ R2, R9, R8, +INF ;  /* 0x7f80000009020423 */ /* 0x000fe20000010008 */
[----:B------:R-:W0:Y:S01]  /*f220*/  FCHK P0, R0, 1 ;  /* 0x3f80000000007902 */ /* 0x000e220000000000 */
[----:B------:R-:W-:-:S03]  /*f230*/  FFMA R7, R6, -1, R0 ;  /* 0xbf80000006077823 */ /* 0x000fc60000000000 */
[----:B------:R-:W-:Y:S01]  /*f240*/  @P1 FSEL R2, R2, -RZ, P3 ;  /* 0x800000ff02021208 */ /* 0x000fe20001800000 */
[----:B------:R-:W-:-:S04]  /*f250*/  FFMA R3, R3, R7, R6 ;  /* 0x0000000703037223 */ /* 0x000fc80000000006 */
[----:B------:R-:W-:Y:S01]  /*f260*/  FMUL.FTZ R2, R2, 0.5 ;  /* 0x3f00000002027820 */ /* 0x000fe20000410000 */
[----:B0-----:R-:W-:Y:S06]  /*f270*/  @!P0 BRA `(.L_x_25715) ;  /* 0x0000000000108947 */ /* 0x001fec0003800000 */
[----:B------:R-:W-:Y:S01]  /*f280*/  IMAD.MOV.U32 R9, RZ, RZ, 0x3f800000 ;  /* 0x3f800000ff097424 */ /* 0x000fe200078e00ff */
[----:B------:R-:W-:-:S07]  /*f290*/  MOV R6, 0xf2b0 ;  /* 0x0000f2b000067802 */ /* 0x000fce0000000f00 */
[----:B------:R-:W-:Y:S05]  /*f2a0*/  CALL.REL.NOINC `($__internal_63_$__cuda_sm3x_div_rn_ftz_f32_slowpath) ;  /* 0x00000078001c7944 */ /* 0x000fea0003c00000 */
[----:B------:R-:W-:-:S07]  /*f2b0*/  MOV R3, R0 ;  /* 0x0000000000037202 */ /* 0x000fce0000000f00 */
.L_x_25715:
[----:B------:R-:W-:Y:S05]  /*f2c0*/  BSYNC.RECONVERGENT B3 ;  /* 0x0000000000037941 */ /* 0x000fea0003800200 */
.L_x_25714:
        /* <DEDUP_REMOVED lines=26> */
.L_x_25713:
[----:B------:R-:W-:Y:S01]  /*f470*/  HFMA2 R3, -RZ, RZ, 1.875, 0 ;  /* 0x3f800000ff037431 */ /* 0x000fe200000001ff */
        /* <DEDUP_REMOVED lines=14> */
.L_x_25717:
[----:B------:R-:W-:Y:S05]  /*f560*/  BSYNC.RECONVERGENT B3 ;  /* 0x0000000000037941 */ /* 0x000fea0003800200 */
.L_x_25716:
        /* <DEDUP_REMOVED lines=26> */
.L_x_25697:
        /* <DEDUP_REMOVED lines=14> */
[----:B------:R-:W-:-:S03]  /*f7f0*/  HFMA2 R9, -RZ, RZ, 1.875, 0 ;  /* 0x3f800000ff097431 */ /* 0x000fc600000001ff */
        /* <DEDUP_REMOVED lines=19> */
.L_x_25719:
[----:B------:R-:W-:Y:S05]  /*f930*/  BSYNC.RECONVERGENT B3 ;  /* 0x0000000000037941 */ /* 0x000fea0003800200 */
.L_x_25718:
        /* <DEDUP_REMOVED lines=28> */
.L_x_25696:
        /* <DEDUP_REMOVED lines=26> */
[----:B------:R-:W-:Y:S02]  /*fca0*/  MOV R9, R3 ;  /* 0x0000000300097202 */ /* 0x000fe40000000f00 */
[----:B------:R-:W-:-:S07]  /*fcb0*/  MOV R6, 0xfcd0 ;  /* 0x0000fcd000067802 */ /* 0x000fce0000000f00 */
[----:B------:R-:W-:Y:S05]  /*fcc0*/  CALL.REL.NOINC `($__internal_63_$__cuda_sm3x_div_rn_ftz_f32_slowpath) ;  /* 0x0000006c00947944 */ /* 0x000fea0003c00000 */
[----:B------:R-:W-:-:S07]  /*fcd0*/  IMAD.MOV.U32 R6, RZ, RZ, R0 ;  /* 0x000000ffff067224 */ /* 0x000fce00078e0000 */
.L_x_25721:
[----:B------:R-:W-:Y:S05]  /*fce0*/  BSYNC.RECONVERGENT B3 ;  /* 0x0000000000037941 */ /* 0x000fea0003800200 */
.L_x_25720:
[----:B------:R-:W-:Y:S02]  /*fcf0*/  HFMA2 R7, -RZ, RZ, 0.89990234375, 10328 ;  /* 0x3b33710bff077431 */ /* 0x000fe400000001ff */
[----:B------:R-:W-:Y:S01]  /*fd00*/  FMUL.FTZ R0, R6, R6 ;  /* 0x0000000606007220 */ /* 0x000fe20000410000 */
[----:B------:R-:W-:Y:S02]  /*fd10*/  MOV R9, 0x3f6ee581 ;  /* 0x3f6ee58100097802 */ /* 0x000fe40000000f00 */
[C---:B------:R-:W-:Y:S02]  /*fd20*/  ISETP.GE.AND P1, PT, R4.reuse, RZ, PT ;  /* 0x000000ff0400720c */ /* 0x040fe40003f26270 */
[----:B------:R-:W-:Y:S02]  /*fd30*/  FSETP.NEU.FTZ.AND P3, PT, |R4|, |R5|, PT ;  /* 0x400000050400720b */ /* 0x000fe40003f7d200 */
[----:B------:R-:W-:Y:S01]  /*fd40*/  FSETP.NEU.FTZ.AND P0, PT, R3, RZ, PT ;  /* 0x000000ff0300720b */ /* 0x000fe20003f1d000 */
[----:B------:R-:W-:Y:S01]  /*fd50*/  FFMA.FTZ R7, R0, R7, -0.015681877732276916504 ;  /* 0xbc80774800077423 */ /* 0x000fe20000010007 */
[----:B------:R-:W-:-:S03]  /*fd60*/  FSEL R3, R9, 1.8663789033889770508, P2 ;  /* 0x3feee58109037808 */ /* 0x000fc60001000000 */
        /* <DEDUP_REMOVED lines=19> */
.L_x_25703:
[----:B------:R-:W-:Y:S05]  /*fea0*/  BSYNC.RECONVERGENT B2 ;  /* 0x0000000000027941 */ /* 0x000fea0003800200 */
.L_x_25695:
        /* <DEDUP_REMOVED lines=36> */
[----:B------:R-:W-:-:S04]  /*100f0*/  PRMT R3, R3, 0x9910, RZ ;  /* 0x0000991003037816 */ /* 0x000fc800000000ff */
[----:B------:R-:W-:Y:S02]  /*10100*/  IADD3 R2, PT, PT, R2, -R3, RZ ;  /* 0x8000000302027210 */ /* 0x000fe40007ffe0ff */
[----:B------:R-:W-:Y:S01]  /*10110*/  LEA R3, R3, 0x3f800000, 0x17 ;  /* 0x3f80000003037811 */ /* 0x000fe200078eb8ff */
[----:B0-----:R-:W-:Y:S01]  /*10120*/  FMUL.FTZ R4, R5, R0 ;  /* 0x0000000005047220 */ /* 0x001fe20000410000 */
[----:B------:R-:W-:-:S03]  /*10130*/  LEA R0, R2, 0x3f800000, 0x17 ;  /* 0x3f80000002007811 */ /* 0x000fc600078eb8ff */
[C---:B------:R-:W-:Y:S01]  /*10140*/  FMUL.FTZ R5, R3.reuse, R4 ;  /* 0x0000000403057220 */ /* 0x040fe20000410000 */
[----:B------:R-:W-:-:S03]  /*10150*/  FMUL.FTZ R3, R3, R6 ;  /* 0x0000000603037220 */ /* 0x000fc60000410000 */
[C---:B------:R-:W-:Y:S01]  /*10160*/  FMUL.FTZ R2, R0.reuse, R5 ;  /* 0x0000000500027220 */ /* 0x040fe20000410000 */
[----:B------:R-:W-:Y:S01]  /*10170*/  FMUL.FTZ R3, R0, R3 ;  /* 0x0000000300037220 */ /* 0x000fe20000410000 */
[----:B------:R-:W-:Y:S06]  /*10180*/  BRA `(.L_x_25726) ;  /* 0x0000000000387947 */ /* 0x000fec0003800000 */
.L_x_25725:
[----:B------:R-:W-:-:S13]  /*10190*/  ISETP.NE.AND P1, PT, R2, 0x7f800000, PT ;  /* 0x7f8000000200780c */ /* 0x000fda0003f25270 */
[----:B------:R-:W-:Y:S01]  /*101a0*/  @P1 FADD.FTZ R3, R3, -R3 ;  /* 0x8000000303031221 */ /* 0x000fe20000010000 */
[----:B------:R-:W-:-:S03]  /*101b0*/  @!P1 ISETP.GT.AND P0, PT, R6, -0x1, PT ;  /* 0xffffffff0600980c */ /* 0x000fc60003f04270 */
[--C-:B------:R-:W-:Y:S01]  /*101c0*/  @!P1 FADD.FTZ R0, R3, -R3.reuse ;  /* 0x8000000303009221 */ /* 0x100fe20000010000 */
[----:B------:R-:W-:Y:S01]  /*101d0*/  @P1 IMAD.MOV.U32 R2, RZ, RZ, R3 ;  /* 0x000000ffff021224 */ /* 0x000fe200078e0003 */
[----:B------:R-:W-:-:S03]  /*101e0*/  @!P1 FSEL R2, R6, RZ, P0 ;  /* 0x000000ff06029208 */ /* 0x000fc60000000000 */
[----:B------:R-:W-:Y:S01]  /*101f0*/  @!P1 FSEL R3, R0, RZ, P0 ;  /* 0x000000ff00039208 */ /* 0x000fe20000000000 */
[----:B------:R-:W-:Y:S06]  /*10200*/  BRA `(.L_x_25726) ;  /* 0x0000000000187947 */ /* 0x000fec0003800000 */
.L_x_25724:
[----:B------:R-:W-:-:S04]  /*10210*/  FMUL.RZ R0, R3, 0.15915493667125701904 ;  /* 0x3e22f98303007820 */ /* 0x000fc8000040c000 */
[----:B------:R1:W2:Y:S08]  /*10220*/  MUFU.COS R2, R0 ;  /* 0x0000000000027308 */ /* 0x0002b00000000000 */
[----:B------:R1:W3:Y:S01]  /*10230*/  MUFU.SIN R3, R0 ;  /* 0x0000000000037308 */ /* 0x0002e20000000400 */
[----:B------:R-:W-:Y:S05]  /*10240*/  BRA `(.L_x_25726) ;  /* 0x0000000000087947 */ /* 0x000fea0003800000 */
.L_x_25723:
[----:B------:R-:W-:-:S06]  /*10250*/  FMUL.FTZ R2, R6, 1.4426950216293334961 ;  /* 0x3fb8aa3b06027820 */ /* 0x000fcc0000410000 */
[----:B------:R-:W0:Y:S02]  /*10260*/  MUFU.EX2 R2, R2 ;  /* 0x0000000200027308 */ /* 0x000e240000000800 */
.L_x_25726:
[----:B------:R-:W-:Y:S05]  /*10270*/  BSYNC.RECONVERGENT B0 ;  /* 0x0000000000007941 */ /* 0x000fea0003800200 */
.L_x_25722:
        /* <DEDUP_REMOVED lines=17> */
.L_x_25730:
[----:B0-23--:R-:W0:Y:S02]  /*10390*/  F2I.S64.TRUNC R2, R2 ;  /* 0x0000000200027311 */ /* 0x00de24000020d900 */
[----:B0-----:R-:W-:-:S05]  /*103a0*/  MOV R7, R2 ;  /* 0x0000000200077202 */ /* 0x001fca0000000f00 */
[----:B------:R0:W-:Y:S01]  /*103b0*/  STG.E.U8 desc[UR36][R4.64], R7 ;  /* 0x0000000704007986 */ /* 0x0001e2000c101124 */
[----:B------:R-:W-:Y:S05]  /*103c0*/  BRA `(.L_x_25732) ;  /* 0x0000000c002c7947 */ /* 0x000fea0003800000 */
.L_x_25729:
        /* <DEDUP_REMOVED lines=9> */
.L_x_25734:
[----:B0-23--:R-:W0:Y:S02]  /*10460*/  F2I.FTZ.TRUNC.NTZ R3, R2 ;  /* 0x0000000200037305 */ /* 0x00de24000021f100 */
[----:B0-----:R0:W-:Y:S01]  /*10470*/  STG.E desc[UR36][R4.64], R3 ;  /* 0x0000000304007986 */ /* 0x0011e2000c101924 */
[----:B------:R-:W-:Y:S05]  /*10480*/  BRA `(.L_x_25732) ;  /* 0x0000000800fc7947 */ /* 0x000fea0003800000 */
.L_x_25733:
[----:B0-23--:R-:W0:Y:S02]  /*10490*/  F2I.FTZ.TRUNC.NTZ R3, R2 ;  /* 0x0000000200037305 */ /* 0x00de24000021f100 */
[----:B0-----:R0:W-:Y:S01]  /*104a0*/  STG.E.U16 desc[UR36][R4.64], R3 ;  /* 0x0000000304007986 */ /* 0x0011e2000c101524 */
[----:B------:R-:W-:Y:S05]  /*104b0*/  BRA `(.L_x_25732) ;  /* 0x0000000800f07947 */ /* 0x000fea0003800000 */
.L_x_25728:
[----:B------:R-:W-:-:S09]  /*104c0*/  UISETP.GT.AND UP0, UPT, UR4, 0x6, UPT ;  /* 0x000000060400788c */ /* 0x000fd2000bf04270 */
[----:B------:R-:W-:Y:S05]  /*104d0*/  BRA.U UP0, `(.L_x_25735) ;  /* 0x0000000100247547 */ /* 0x000fea000b800000 */
[----:B------:R-:W-:-:S09]  /*104e0*/  UISETP.NE.AND UP0, UPT, UR4, 0x5, UPT ;  /* 0x000000050400788c */ /* 0x000fd2000bf05270 */
[----:B------:R-:W-:Y:S05]  /*104f0*/  BRA.U !UP0, `(.L_x_25736) ;  /* 0x0000000108107547 */ /* 0x000fea000b800000 */
[----:B------:R-:W-:-:S09]  /*10500*/  UISETP.NE.AND UP0, UPT, UR4, 0x6, UPT ;  /* 0x000000060400788c */ /* 0x000fd2000bf05270 */
[----:B------:R-:W-:Y:S05]  /*10510*/  BRA.U UP0, `(.L_x_25731) ;  /* 0x0000000900007547 */ /* 0x000fea000b800000 */
[----:B0-2---:R0:W-:Y:S01]  /*10520*/  STG.E desc[UR36][R4.64], R2 ;  /* 0x0000000204007986 */ /* 0x0051e2000c101924 */
[----:B------:R-:W-:Y:S05]  /*10530*/  BRA `(.L_x_25732) ;  /* 0x0000000800d07947 */ /* 0x000fea0003800000 */
.L_x_25736:
[----:B0-2---:R-:W-:-:S05]  /*10540*/  F2FP.F16.F32.PACK_AB R2, RZ, R2 ;  /* 0x00000002ff02723e */ /* 0x005fca00000000ff */
[----:B------:R0:W-:Y:S01]  /*10550*/  STG.E.U16 desc[UR36][R4.64], R2 ;  /* 0x0000000204007986 */ /* 0x0001e2000c101524 */
[----:B------:R-:W-:Y:S05]  /*10560*/  BRA `(.L_x_25732) ;  /* 0x0000000800c47947 */ /* 0x000fea0003800000 */
.L_x_25735:
        /* <DEDUP_REMOVED lines=8> */
.L_x_25738:
[----:B0-23--:R-:W-:-:S05]  /*105f0*/  F2FP.F16.F32.PACK_AB R3, R3, R2 ;  /* 0x000000020303723e */ /* 0x00dfca00000000ff */
[----:B------:R0:W-:Y:S01]  /*10600*/  STG.E desc[UR36][R4.64], R3 ;  /* 0x0000000304007986 */ /* 0x0001e2000c101924 */
[----:B------:R-:W-:Y:S05]  /*10610*/  BRA `(.L_x_25732) ;  /* 0x0000000800987947 */ /* 0x000fea0003800000 */
.L_x_25737:
[----:B0-2---:R-:W-:-:S06]  /*10620*/  FMUL.FTZ R2, R2, 1 ;  /* 0x3f80000002027820 */ /* 0x005fcc0000410000 */
[----:B---3--:R-:W0:Y:S02]  /*10630*/  F2F.F64.F32 R2, R2 ;  /* 0x0000000200027310 */ /* 0x008e240000201800 */
[----:B0-----:R0:W-:Y:S01]  /*10640*/  STG.E.64 desc[UR36][R4.64], R2 ;  /* 0x0000000204007986 */ /* 0x0011e2000c101b24 */
[----:B------:R-:W-:Y:S05]  /*10650*/  BRA `(.L_x_25732) ;  /* 0x0000000800887947 */ /* 0x000fea0003800000 */
.L_x_25727:
        /* <DEDUP_REMOVED lines=13> */
.L_x_25742:
[----:B0-2---:R-:W-:Y:S01]  /*10730*/  LOP3.LUT R6, R2, 0x7fffffff, RZ, 0xc0, !PT ;  /* 0x7fffffff02067812 */ /* 0x005fe200078ec0ff */
[----:B------:R-:W-:Y:S01]  /*10740*/  BSSY.RECONVERGENT B0, `(.L_x_25743) ;  /* 0x0000012000007945 */ /* 0x000fe20003800200 */
[----:B-1----:R-:W-:Y:S02]  /*10750*/  IMAD.MOV.U32 R0, RZ, RZ, 0x80 ;  /* 0x00000080ff007424 */ /* 0x002fe400078e00ff */
[----:B------:R-:W-:-:S13]  /*10760*/  ISETP.GT.U32.AND P0, PT, R6, 0x437fffff, PT ;  /* 0x437fffff0600780c */ /* 0x000fda0003f04070 */
[----:B------:R-:W-:Y:S05]  /*10770*/  @P0 BRA `(.L_x_25744) ;  /* 0x0000000000380947 */ /* 0x000fea0003800000 */
[----:B------:R-:W-:-:S13]  /*10780*/  ISETP.GE.U32.AND P0, PT, R6, 0x3c000000, PT ;  /* 0x3c0000000600780c */ /* 0x000fda0003f06070 */
[----:B------:R-:W-:-:S04]  /*10790*/  @P0 SHF.R.U32.HI R0, RZ, 0x14, R2 ;  /* 0x00000014ff000819 */ /* 0x000fc80000011602 */
[----:B---3--:R-:W-:-:S04]  /*107a0*/  @P0 LOP3.LUT R3, R0, 0x1, RZ, 0xc0, !PT ;  /* 0x0000000100030812 */ /* 0x008fc800078ec0ff */
        /* <DEDUP_REMOVED lines=8> */
.L_x_25745:
[----:B------:R-:W-:-:S04]  /*10830*/  SHF.R.U32.HI R2, RZ, 0x18, R2 ;  /* 0x00000018ff027819 */ /* 0x000fc80000011602 */
[----:B------:R-:W-:-:S04]  /*10840*/  LOP3.LUT R2, R3, 0x80, R2, 0xf8, !PT ;  /* 0x0000008003027812 */ /* 0x000fc800078ef802 */
[----:B------:R-:W-:-:S07]  /*10850*/  PRMT R0, R2, 0x7610, R0 ;  /* 0x0000761002007816 */ /* 0x000fce0000000000 */
.L_x_25744:
[----:B------:R-:W-:Y:S05]  /*10860*/  BSYNC.RECONVERGENT B0 ;  /* 0x0000000000007941 */ /* 0x000fea0003800200 */
.L_x_25743:
[----:B------:R0:W-:Y:S01]  /*10870*/  STG.E.U8 desc[UR36][R4.64], R0 ;  /* 0x0000000004007986 */ /* 0x0001e2000c101124 */
[----:B------:R-:W-:Y:S05]  /*10880*/  BRA `(.L_x_25732) ;  /* 0x0000000400fc7947 */ /* 0x000fea0003800000 */
.L_x_25741:
[----:B0-2---:R-:W-:Y:S01]  /*10890*/  LOP3.LUT R6, R2, 0x7fffffff, RZ, 0xc0, !PT ;  /* 0x7fffffff02067812 */ /* 0x005fe200078ec0ff */
[----:B------:R-:W-:Y:S01]  /*108a0*/  BSSY.RECONVERGENT B0, `(.L_x_25746) ;  /* 0x0000012000007945 */ /* 0x000fe20003800200 */
[----:B-1----:R-:W-:Y:S02]  /*108b0*/  HFMA2 R0, -RZ, RZ, 0, 7.62939453125e-06 ;  /* 0x00000080ff007431 */ /* 0x002fe400000001ff */
        /* <DEDUP_REMOVED lines=13> */
.L_x_25748:
[----:B------:R-:W-:-:S04]  /*10990*/  SHF.R.U32.HI R2, RZ, 0x18, R2 ;  /* 0x00000018ff027819 */ /* 0x000fc80000011602 */
[----:B------:R-:W-:-:S04]  /*109a0*/  LOP3.LUT R3, R3, 0x80, R2, 0xf8, !PT ;  /* 0x0000008003037812 */ /* 0x000fc800078ef802 */
[----:B------:R-:W-:-:S07]  /*109b0*/  PRMT R0, R3, 0x7610, R0 ;  /* 0x0000761003007816 */ /* 0x000fce0000000000 */
.L_x_25747:
[----:B------:R-:W-:Y:S05]  /*109c0*/  BSYNC.RECONVERGENT B0 ;  /* 0x0000000000007941 */ /* 0x000fea0003800200 */
.L_x_25746:
[----:B------:R0:W-:Y:S01]  /*109d0*/  STG.E.U8 desc[UR36][R4.64], R0 ;  /* 0x0000000004007986 */ /* 0x0001e2000c101124 */
[----:B------:R-:W-:Y:S05]  /*109e0*/  BRA `(.L_x_25732) ;  /* 0x0000000400a47947 */ /* 0x000fea0003800000 */
.L_x_25740:
[----:B------:R-:W-:-:S09]  /*109f0*/  UISETP.NE.AND UP0, UPT, UR4, 0x1c, UPT ;  /* 0x0000001c0400788c */ /* 0x000fd2000bf05270 */
[----:B------:R-:W-:Y:S05]  /*10a00*/  BRA.U !UP0, `(.L_x_25749) ;  /* 0x0000000108587547 */ /* 0x000fea000b800000 */
[----:B------:R-:W-:-:S09]  /*10a10*/  UISETP.NE.AND UP0, UPT, UR4, 0x1d, UPT ;  /* 0x0000001d0400788c */ /* 0x000fd2000bf05270 */
[----:B------:R-:W-:Y:S05]  /*10a20*/  BRA.U !UP0, `(.L_x_25750) ;  /* 0x0000000108447547 */ /* 0x000fea000b800000 */
[----:B------:R-:W-:-:S09]  /*10a30*/  UISETP.NE.AND UP0, UPT, UR4, 0x2c, UPT ;  /* 0x0000002c0400788c */ /* 0x000fd2000bf05270 */
[----:B------:R-:W-:Y:S05]  /*10a40*/  BRA.U UP0, `(.L_x_25731) ;  /* 0x0000000100b47547 */ /* 0x000fea000b800000 */
[----:B0-2---:R-:W-:-:S04]  /*10a50*/  SHF.R.U32.HI R6, RZ, 0x17, R2 ;  /* 0x00000017ff067819 */ /* 0x005fc80000011602 */
[----:B---3--:R-:W-:-:S04]  /*10a60*/  LOP3.LUT R3, R6, 0xff, RZ, 0xc0, !PT ;  /* 0x000000ff06037812 */ /* 0x008fc800078ec0ff */
[----:B------:R-:W-:-:S13]  /*10a70*/  ISETP.NE.AND P2, PT, R3, 0xff, PT ;  /* 0x000000ff0300780c */ /* 0x000fda0003f45270 */
[--C-:B-1----:R-:W-:Y:S02]  /*10a80*/  @P2 SHF.R.U32.HI R0, RZ, 0x16, R2.reuse ;  /* 0x00000016ff002819 */ /* 0x102fe40000011602 */
[----:B------:R-:W-:Y:S01]  /*10a90*/  @P2 LOP3.LUT P0, RZ, R3, 0x3fffff, R2, 0xf8, !PT ;  /* 0x003fffff03ff2812 */ /* 0x000fe2000780f802 */
[----:B------:R-:W-:Y:S01]  /*10aa0*/  HFMA2 R3, -RZ, RZ, 0, 1.5199184417724609375e-05 ;  /* 0x000000ffff037431 */ /* 0x000fe200000001ff */
[----:B------:R-:W-:-:S04]  /*10ab0*/  @P2 LOP3.LUT R0, R0, 0x1, RZ, 0xc0, !PT ;  /* 0x0000000100002812 */ /* 0x000fc800078ec0ff */
[----:B------:R-:W-:Y:S01]  /*10ac0*/  @P2 ISETP.EQ.U32.AND P1, PT, R0, 0x1, P0 ;  /* 0x000000010000280c */ /* 0x000fe20000722070 */
[----:B------:R-:W-:Y:S01]  /*10ad0*/  @P2 VIADD R0, R6, 0x1 ;  /* 0x0000000106002836 */ /* 0x000fe20000000000 */
[----:B------:R-:W-:Y:S02]  /*10ae0*/  PLOP3.LUT P0, PT, PT, PT, PT, 0x80, 0x8 ;  /* 0x000000000008781c */ /* 0x000fe40003f0f070 */
[----:B------:R-:W-:-:S13]  /*10af0*/  @P2 PLOP3.LUT P0, PT, P1, PT, PT, 0x80, 0x8 ;  /* 0x000000000008281c */ /* 0x000fda0000f0f070 */
[----:B------:R-:W-:-:S04]  /*10b00*/  @!P0 IADD3 R0, PT, PT, R6, RZ, RZ ;  /* 0x000000ff06008210 */ /* 0x000fc80007ffe0ff */
[----:B------:R-:W-:-:S05]  /*10b10*/  @P2 MOV R3, R0 ;  /* 0x0000000000032202 */ /* 0x000fca0000000f00 */
[----:B------:R0:W-:Y:S01]  /*10b20*/  STG.E.U8 desc[UR36][R4.64], R3 ;  /* 0x0000000304007986 */ /* 0x0001e2000c101124 */
[----:B------:R-:W-:Y:S05]  /*10b30*/  BRA `(.L_x_25732) ;  /* 0x0000000400507947 */ /* 0x000fea0003800000 */
.L_x_25750:
[----:B0-23--:R-:W0:Y:S02]  /*10b40*/  F2I.U64.TRUNC R2, R2 ;  /* 0x0000000200027311 */ /* 0x00de24000020d800 */
[----:B0-----:R0:W-:Y:S01]  /*10b50*/  STG.E.64 desc[UR36][R4.64], R2 ;  /* 0x0000000204007986 */ /* 0x0011e2000c101b24 */
[----:B------:R-:W-:Y:S05]  /*10b60*/  BRA `(.L_x_25732) ;  /* 0x0000000400447947 */ /* 0x000fea0003800000 */
.L_x_25749:
[----:B0-23--:R-:W0:Y:S02]  /*10b70*/  F2I.FTZ.U32.TRUNC.NTZ R3, R2 ;  /* 0x0000000200037305 */ /* 0x00de24000021f000 */
[----:B0-----:R0:W-:Y:S01]  /*10b80*/  STG.E desc[UR36][R4.64], R3 ;  /* 0x0000000304007986 */ /* 0x0011e2000c101924 */
[----:B------:R-:W-:Y:S05]  /*10b90*/  BRA `(.L_x_25732) ;  /* 0x0000000400387947 */ /* 0x000fea0003800000 */
.L_x_25739:
[----:B------:R-:W-:-:S09]  /*10ba0*/  UISETP.GT.AND UP0, UPT, UR4, 0xe, UPT ;  /* 0x0000000e0400788c */ /* 0x000fd2000bf04270 */
[----:B------:R-:W-:Y:S05]  /*10bb0*/  BRA.U UP0, `(.L_x_25751) ;  /* 0x0000000100407547 */ /* 0x000fea000b800000 */
[----:B------:R-:W-:-:S09]  /*10bc0*/  UISETP.NE.AND UP0, UPT, UR4, 0xa, UPT ;  /* 0x0000000a0400788c */ /* 0x000fd2000bf05270 */
[----:B------:R-:W-:Y:S05]  /*10bd0*/  BRA.U !UP0, `(.L_x_25752) ;  /* 0x0000000108207547 */ /* 0x000fea000b800000 */
[----:B------:R-:W-:-:S09]  /*10be0*/  UISETP.NE.AND UP0, UPT, UR4, 0xb, UPT ;  /* 0x0000000b0400788c */ /* 0x000fd2000bf05270 */
[----:B------:R-:W-:Y:S05]  /*10bf0*/  BRA.U UP0, `(.L_x_25731) ;  /* 0x0000000100487547 */ /* 0x000fea000b800000 */
[----:B0-2---:R-:W-:Y:S02]  /*10c00*/  FSETP.NEU.FTZ.AND P0, PT, R2, RZ, PT ;  /* 0x000000ff0200720b */ /* 0x005fe40003f1d000 */
[----:B---3--:R-:W-:-:S04]  /*10c10*/  FSETP.NEU.FTZ.AND P1, PT, R3, RZ, PT ;  /* 0x000000ff0300720b */ /* 0x008fc80003f3d000 */
[----:B------:R-:W-:-:S04]  /*10c20*/  PLOP3.LUT P0, PT, P0, P1, PT, 0xf8, 0x8f ;  /* 0x00000000008f781c */ /* 0x000fc80000703f70 */
[----:B------:R-:W-:-:S05]  /*10c30*/  SEL R3, RZ, 0x1, !P0 ;  /* 0x00000001ff037807 */ /* 0x000fca0004000000 */
[----:B------:R4:W-:Y:S01]  /*10c40*/  STG.E.U8 desc[UR36][R4.64], R3 ;  /* 0x0000000304007986 */ /* 0x0009e2000c101124 */
[----:B------:R-:W-:Y:S05]  /*10c50*/  BRA `(.L_x_25732) ;  /* 0x0000000400087947 */ /* 0x000fea0003800000 */
.L_x_25752:
[----:B0-2---:R-:W-:Y:S01]  /*10c60*/  FMUL.FTZ R8, R2, 1 ;  /* 0x3f80000002087820 */ /* 0x005fe20000410000 */
[----:B---3--:R-:W-:-:S05]  /*10c70*/  FMUL.FTZ R10, R3, 1 ;  /* 0x3f800000030a7820 */ /* 0x008fca0000410000 */
[----:B------:R-:W-:Y:S08]  /*10c80*/  F2F.F64.F32 R8, R8 ;  /* 0x0000000800087310 */ /* 0x000ff00000201800 */
[----:B------:R-:W0:Y:S02]  /*10c90*/  F2F.F64.F32 R10, R10 ;  /* 0x0000000a000a7310 */ /* 0x000e240000201800 */
[----:B0-----:R0:W-:Y:S01]  /*10ca0*/  STG.E.128 desc[UR36][R4.64], R8 ;  /* 0x0000000804007986 */ /* 0x0011e2000c101d24 */
[----:B------:R-:W-:Y:S05]  /*10cb0*/  BRA `(.L_x_25732) ;  /* 0x0000000000f07947 */ /* 0x000fea0003800000 */
.L_x_25751:
[----:B------:R-:W-:-:S09]  /*10cc0*/  UISETP.NE.AND UP0, UPT, UR4, 0xf, UPT ;  /* 0x0000000f0400788c */ /* 0x000fd2000bf05270 */
[----:B------:R-:W-:Y:S05]  /*10cd0*/  BRA.U !UP0, `(.L_x_25753) ;  /* 0x0000000108e07547 */ /* 0x000fea000b800000 */
[----:B------:R-:W-:-:S09]  /*10ce0*/  UISETP.NE.AND UP0, UPT, UR4, 0x17, UPT ;  /* 0x000000170400788c */ /* 0x000fd2000bf05270 */
[----:B------:R-:W-:Y:S05]  /*10cf0*/  BRA.U !UP0, `(.L_x_25754) ;  /* 0x00000001088c7547 */ /* 0x000fea000b800000 */
[----:B------:R-:W-:-:S09]  /*10d00*/  UISETP.NE.AND UP0, UPT, UR4, 0x18, UPT ;  /* 0x000000180400788c */ /* 0x000fd2000bf05270 */
[----:B------:R-:W-:Y:S05]  /*10d10*/  BRA.U !UP0, `(.L_x_25755) ;  /* 0x0000000108447547 */ /* 0x000fea000b800000 */
.L_x_25731:
[----:B-1----:R-:W-:Y:S01]  /*10d20*/  MOV R0, 0x0 ;  /* 0x0000000000007802 */ /* 0x002fe20000000f00 */
[----:B------:R-:W1:Y:S01]  /*10d30*/  LDCU.64 UR4, c[0x4][0x198] ;  /* 0x01003300ff0477ac */ /* 0x000e620008000a00 */
[----:B------:R-:W-:Y:S02]  /*10d40*/  HFMA2 R12, -RZ, RZ, 0, 5.9604644775390625e-08 ;  /* 0x00000001ff0c7431 */ /* 0x000fe400000001ff */
[----:B------:R-:W-:Y:S01]  /*10d50*/  IMAD.MOV.U32 R8, RZ, RZ, 0x65 ;  /* 0x00000065ff087424 */ /* 0x000fe200078e00ff */
[----:B0-23--:R0:W2:Y:S01]  /*10d60*/  LDC.64 R2, c[0x4][R0] ;  /* 0x0100000000027b82 */ /* 0x00d0a20000000a00 */
[----:B------:R-:W3:Y:S01]  /*10d70*/  LDCU.64 UR6, c[0x4][0x1a0] ;  /* 0x01003400ff0677ac */ /* 0x000ee20008000a00 */
[----:B------:R-:W-:Y:S01]  /*10d80*/  MOV R13, RZ ;  /* 0x000000ff000d7202 */ /* 0x000fe20000000f00 */
[----:B------:R-:W4:Y:S01]  /*10d90*/  LDCU.64 UR8, c[0x4][0x90] ;  /* 0x01001200ff0877ac */ /* 0x000f220008000a00 */
[----:B-1----:R-:W-:Y:S01]  /*10da0*/  IMAD.U32 R4, RZ, RZ, UR4 ;  /* 0x00000004ff047e24 */ /* 0x002fe2000f8e00ff */
[----:B------:R-:W-:-:S02]  /*10db0*/  MOV R5, UR5 ;  /* 0x0000000500057c02 */ /* 0x000fc40008000f00 */
[----:B---3--:R-:W-:Y:S01]  /*10dc0*/  MOV R6, UR6 ;  /* 0x0000000600067c02 */ /* 0x008fe20008000f00 */
[----:B------:R-:W-:Y:S01]  /*10dd0*/  IMAD.U32 R7, RZ, RZ, UR7 ;  /* 0x00000007ff077e24 */ /* 0x000fe2000f8e00ff */
[----:B----4-:R-:W-:Y:S02]  /*10de0*/  MOV R10, UR8 ;  /* 0x00000008000a7c02 */ /* 0x010fe40008000f00 */
[----:B0-----:R-:W-:-:S07]  /*10df0*/  MOV R11, UR9 ;  /* 0x00000009000b7c02 */ /* 0x001fce0008000f00 */
[----:B------:R-:W-:-:S07]  /*10e00*/  LEPC R20, `(.L_x_25756) ;  /* 0x000000001014794e */ /* 0x000fce0000000000 */
[----:B--2---:R-:W-:Y:S05]  /*10e10*/  CALL.ABS.NOINC R2 ;  /* 0x0000000002007343 */ /* 0x004fea0003c00000 */
.L_x_25756:
[----:B------:R-:W-:Y:S05]  /*10e20*/  BRA `(.L_x_25732) ;  /* 0x0000000000947947 */ /* 0x000fea0003800000 */
.L_x_25755:
[----:B0-2---:R-:W-:Y:S01]  /*10e30*/  LOP3.LUT R6, R2, 0x7fffffff, RZ, 0xc0, !PT ;  /* 0x7fffffff02067812 */ /* 0x005fe200078ec0ff */
[----:B------:R-:W-:Y:S01]  /*10e40*/  BSSY.RECONVERGENT B0, `(.L_x_25757) ;  /* 0x000000b000007945 */ /* 0x000fe20003800200 */
[----:B------:R-:W-:Y:S01]  /*10e50*/  SHF.R.U32.HI R7, RZ, 0x18, R2 ;  /* 0x00000018ff077819 */ /* 0x000fe20000011602 */
[----:B-1----:R-:W-:Y:S01]  /*10e60*/  IMAD.MOV.U32 R0, RZ, RZ, 0x7f ;  /* 0x0000007fff007424 */ /* 0x002fe200078e00ff */
[----:B------:R-:W-:-:S13]  /*10e70*/  ISETP.GT.U32.AND P0, PT, R6, 0x43efffff, PT ;  /* 0x43efffff0600780c */ /* 0x000fda0003f04070 */
[----:B------:R-:W-:Y:S05]  /*10e80*/  @P0 BRA `(.L_x_25758) ;  /* 0x0000000000180947 */ /* 0x000fea0003800000 */
[----:B------:R-:W-:-:S13]  /*10e90*/  ISETP.GE.U32.AND P0, PT, R6, 0x3c800000, PT ;  /* 0x3c8000000600780c */ /* 0x000fda0003f06070 */
[----:B------:R-:W-:-:S04]  /*10ea0*/  @P0 SHF.R.U32.HI R0, RZ, 0x14, R2 ;  /* 0x00000014ff000819 */ /* 0x000fc80000011602 */
[----:B---3--:R-:W-:-:S04]  /*10eb0*/  @P0 LOP3.LUT R3, R0, 0x1, RZ, 0xc0, !PT ;  /* 0x0000000100030812 */ /* 0x008fc800078ec0ff */
[----:B------:R-:W-:-:S04]  /*10ec0*/  @P0 IADD3 R0, PT, PT, R2, 0x407ffff, R3 ;  /* 0x0407ffff02000810 */ /* 0x000fc80007ffe003 */
[----:B------:R-:W-:Y:S01]  /*10ed0*/  @P0 SHF.R.U32.HI R0, RZ, 0x14, R0 ;  /* 0x00000014ff000819 */ /* 0x000fe20000011600 */
[----:B------:R-:W-:-:S07]  /*10ee0*/  @!P0 FADD.FTZ R0, R6, 16384 ;  /* 0x4680000006008421 */ /* 0x000fce0000010000 */
.L_x_25758:
[----:B------:R-:W-:Y:S05]  /*10ef0*/  BSYNC.RECONVERGENT B0 ;  /* 0x0000000000007941 */ /* 0x000fea0003800200 */
.L_x_25757:
[----:B---3--:R-:W-:-:S05]  /*10f00*/  LOP3.LUT R3, R0, 0x80, R7, 0xf8, !PT ;  /* 0x0000008000037812 */ /* 0x008fca00078ef807 */
[----:B------:R1:W-:Y:S01]  /*10f10*/  STG.E.U8 desc[UR36][R4.64], R3 ;  /* 0x0000000304007986 */ /* 0x0003e2000c101124 */
[----:B------:R-:W-:Y:S05]  /*10f20*/  BRA `(.L_x_25732) ;  /* 0x0000000000547947 */ /* 0x000fea0003800000 */
.L_x_25754:
[----:B0-2---:R-:W-:Y:S01]  /*10f30*/  LOP3.LUT R6, R2, 0x7fffffff, RZ, 0xc0, !PT ;  /* 0x7fffffff02067812 */ /* 0x005fe200078ec0ff */
[----:B------:R-:W-:Y:S03]  /*10f40*/  BSSY.RECONVERGENT B0, `(.L_x_25759) ;  /* 0x000000d000007945 */ /* 0x000fe60003800200 */
[----:B------:R-:W-:-:S13]  /*10f50*/  ISETP.GT.U32.AND P0, PT, R6, 0x477fffff, PT ;  /* 0x477fffff0600780c */ /* 0x000fda0003f04070 */
[----:B------:R-:W-:Y:S05]  /*10f60*/  @P0 BRA `(.L_x_25760) ;  /* 0x00000000001c0947 */ /* 0x000fea0003800000 */
[----:B------:R-:W-:-:S13]  /*10f70*/  ISETP.GE.U32.AND P0, PT, R6, 0x38800000, PT ;  /* 0x388000000600780c */ /* 0x000fda0003f06070 */
[----:B-1----:R-:W-:-:S04]  /*10f80*/  @P0 SHF.R.U32.HI R0, RZ, 0x15, R2 ;  /* 0x00000015ff000819 */ /* 0x002fc80000011602 */
[----:B---3--:R-:W-:-:S04]  /*10f90*/  @P0 LOP3.LUT R3, R0, 0x1, RZ, 0xc0, !PT ;  /* 0x0000000100030812 */ /* 0x008fc800078ec0ff */
[----:B------:R-:W-:-:S04]  /*10fa0*/  @P0 IADD3 R0, PT, PT, R2, 0x80fffff, R3 ;  /* 0x080fffff02000810 */ /* 0x000fc80007ffe003 */
[----:B------:R-:W-:Y:S01]  /*10fb0*/  @P0 SHF.R.U32.HI R0, RZ, 0x15, R0 ;  /* 0x00000015ff000819 */ /* 0x000fe20000011600 */
[----:B------:R-:W-:Y:S01]  /*10fc0*/  @!P0 FADD.FTZ R0, R6, 128 ;  /* 0x4300000006008421 */ /* 0x000fe20000010000 */
[----:B------:R-:W-:Y:S06]  /*10fd0*/  BRA `(.L_x_25761) ;  /* 0x00000000000c7947 */ /* 0x000fec0003800000 */
.L_x_25760:
[----:B-1----:R-:W-:Y:S01]  /*10fe0*/  HFMA2 R0, -RZ, RZ, 0, 7.569789886474609375e-06 ;  /* 0x0000007fff007431 */ /* 0x002fe200000001ff */
[----:B------:R-:W-:-:S04]  /*10ff0*/  ISETP.GT.U32.AND P0, PT, R6, 0x7f800000, PT ;  /* 0x7f8000000600780c */ /* 0x000fc80003f04070 */
[----:B------:R-:W-:-:S09]  /*11000*/  SEL R0, R0, 0x7c, P0 ;  /* 0x0000007c00007807 */ /* 0x000fd20000000000 */
.L_x_25761:
[----:B------:R-:W-:Y:S05]  /*11010*/  BSYNC.RECONVERGENT B0 ;  /* 0x0000000000007941 */ /* 0x000fea0003800200 */
.L_x_25759:
[----:B---3--:R-:W-:-:S04]  /*11020*/  SHF.R.U32.HI R3, RZ, 0x18, R2 ;  /* 0x00000018ff037819 */ /* 0x008fc80000011602 */
[----:B------:R-:W-:-:S05]  /*11030*/  LOP3.LUT R3, R0, 0x80, R3, 0xf8, !PT ;  /* 0x0000008000037812 */ /* 0x000fca00078ef803 */
[----:B------:R0:W-:Y:S01]  /*11040*/  STG.E.U8 desc[UR36][R4.64], R3 ;  /* 0x0000000304007986 */ /* 0x0001e2000c101124 */
[----:B------:R-:W-:Y:S05]  /*11050*/  BRA `(.L_x_25732) ;  /* 0x0000000000087947 */ /* 0x000fea0003800000 */
.L_x_25753:
[----:B0-2---:R-:W-:-:S05]  /*11060*/  F2FP.BF16.F32.PACK_AB R2, RZ, R2 ;  /* 0x00000002ff02723e */ /* 0x005fca00000010ff */
[----:B------:R2:W-:Y:S02]  /*11070*/  STG.E.U16 desc[UR36][R4.64], R2 ;  /* 0x0000000204007986 */ /* 0x0005e4000c101524 */
.L_x_25732:
[----:B------:R-:W-:-:S07]  /*11080*/  IADD3 R17, PT, PT, R17, 0x80, RZ ;  /* 0x0000008011117810 */ /* 0x000fce0007ffe0ff */
.L_x_25665:
[----:B------:R-:W-:Y:S05]  /*11090*/  BSYNC.RECONVERGENT B6 ;  /* 0x0000000000067941 */ /* 0x000fea0003800200 */
.L_x_25664:
[----:B------:R-:W5:Y:S02]  /*110a0*/  LDCU UR4, c[0x0][0x380] ;  /* 0x00007000ff0477ac */ /* 0x000f640008000800 */
[----:B-----5:R-:W-:-:S13]  /*110b0*/  ISETP.GE.AND P0, PT, R17, UR4, PT ;  /* 0x0000000411007c0c */ /* 0x020fda000bf06270 */
[----:B------:R-:W-:Y:S05]  /*110c0*/  @P0 EXIT ;  /* 0x000000000000094d */ /* 0x000fea0003800000 */
[----:B------:R-:W5:Y:S01]  /*110d0*/  LDCU UR4, c[0x0][0x388] ;  /* 0x00007100ff0477ac */ /* 0x000f620008000800 */
[----:B01----:R-:W-:Y:S01]  /*110e0*/  IMAD.MOV.U32 R0, RZ, RZ, RZ ;  /* 0x000000ffff007224 */ /* 0x003fe200078e00ff */
[----:B------:R-:W-:Y:S01]  /*110f0*/  MOV R16, RZ ;  /* 0x000000ff00107202 */ /* 0x000fe20000000f00 */
        /* <DEDUP_REMOVED lines=300> */
.L_x_25762:
[----:B------:R-:W0:Y:S01]  /*123c0*/  LDCU.128 UR8, c[0x0][0x580] ;  /* 0x0000b000ff0877ac */ /* 0x000e220008000c00 */
[----:B------:R-:W-:Y:S01]  /*123d0*/  BSSY.RECONVERGENT B6, `(.L_x_25763) ;  /* 0x00000f3000067945 */ /* 0x000fe20003800200 */
[----:B------:R-:W-:-:S04]  /*123e0*/  UPRMT UR4, UR42, 0x9910, URZ ;  /* 0x000099102a047896 */ /* 0x000fc800080000ff */
[----:B------:R-:W-:Y:S01]  /*123f0*/  UISETP.GT.AND UP0, UPT, UR4, 0x9, UPT ;  /* 0x000000090400788c */ /* 0x000fe2000bf04270 */
[----:B0-----:R-:W-:Y:S02]  /*12400*/  IADD3 R16, P0, PT, R16, UR8, RZ ;  /* 0x0000000810107c10 */ /* 0x001fe4000ff1e0ff */
[----:B--234-:R-:W-:Y:S02]  /*12410*/  IADD3 R2, P1, PT, R0, UR10, RZ ;  /* 0x0000000a00027c10 */ /* 0x01cfe4000ff3e0ff */
[----:B------:R-:W-:Y:S02]  /*12420*/  IADD3.X R17, PT, PT, RZ, UR9, RZ, P0, !PT ;  /* 0x00000009ff117c10 */ /* 0x000fe400087fe4ff */
        /* <DEDUP_REMOVED lines=12> */
[----:B--2---:R4:W0:Y:S01]  /*124f0*/  I2F.S16 R4, R2 ;  /* 0x0000000200047306 */ /* 0x0048220000101400 */
[----:B------:R-:W-:Y:S05]  /*12500*/  BRA `(.L_x_25769) ;  /* 0x0000000c007c7947 */ /* 0x000fea0003800000 */
.L_x_25767:
[----:B------:R-:W2:Y:S01]  /*12510*/  LDG.E.U8 R2, desc[UR36][R2.64] ;  /* 0x0000002402027981 */ /* 0x000ea2000c1e1100 */
[----:B------:R-:W-:Y:S01]  /*12520*/  HFMA2 R5, -RZ, RZ, 0, 0 ;  /* 0x00000000ff057431 */ /* 0x000fe200000001ff */
[----:B--2---:R-:W-:Y:S01]  /*12530*/  I2FP.F32.U32 R4, R2 ;  /* 0x0000000200047245 */ /* 0x004fe20000201000 */
[----:B------:R-:W-:Y:S06]  /*12540*/  BRA `(.L_x_25769) ;  /* 0x0000000c006c7947 */ /* 0x000fec0003800000 */
.L_x_25766:
[----:B------:R-:W-:-:S09]  /*12550*/  UISETP.NE.AND UP0, UPT, UR4, 0x2, UPT ;  /* 0x000000020400788c */ /* 0x000fd2000bf05270 */
[----:B------:R-:W-:Y:S05]  /*12560*/  BRA.U !UP0, `(.L_x_25770) ;  /* 0x0000000108307547 */ /* 0x000fea000b800000 */
[----:B------:R-:W-:-:S09]  /*12570*/  UISETP.NE.AND UP0, UPT, UR4, 0x3, UPT ;  /* 0x000000030400788c */ /* 0x000fd2000bf05270 */
[----:B------:R-:W-:Y:S05]  /*12580*/  BRA.U !UP0, `(.L_x_25771) ;  /* 0x0000000108187547 */ /* 0x000fea000b800000 */
[----:B------:R-:W-:-:S09]  /*12590*/  UISETP.NE.AND UP0, UPT, UR4, 0x4, UPT ;  /* 0x000000040400788c */ /* 0x000fd2000bf05270 */
[----:B------:R-:W-:Y:S05]  /*125a0*/  BRA.U UP0, `(.L_x_25768) ;  /* 0x0000000900f07547 */ /* 0x000fea000b800000 */
[----:B------:R-:W2:Y:S01]  /*125b0*/  LDG.E.64 R2, desc[UR36][R2.64] ;  /* 0x0000002402027981 */ /* 0x000ea2000c1e1b00 */
[----:B------:R-:W-:Y:S01]  /*125c0*/  MOV R5, RZ ;  /* 0x000000ff00057202 */ /* 0x000fe20000000f00 */
[----:B--2---:R0:W1:Y:S01]  /*125d0*/  I2F.S64 R4, R2 ;  /* 0x0000000200047312 */ /* 0x0040620000301400 */
[----:B------:R-:W-:Y:S05]  /*125e0*/  BRA `(.L_x_25769) ;  /* 0x0000000c00447947 */ /* 0x000fea0003800000 */
.L_x_25771:
[----:B------:R-:W2:Y:S01]  /*125f0*/  LDG.E R2, desc[UR36][R2.64] ;  /* 0x0000002402027981 */ /* 0x000ea2000c1e1900 */
[----:B------:R-:W-:Y:S01]  /*12600*/  IMAD.MOV.U32 R5, RZ, RZ, RZ ;  /* 0x000000ffff057224 */ /* 0x000fe200078e00ff */
[----:B--2---:R-:W-:Y:S01]  /*12610*/  I2FP.F32.S32 R4, R2 ;  /* 0x0000000200047245 */ /* 0x004fe20000201400 */
[----:B------:R-:W-:Y:S06]  /*12620*/  BRA `(.L_x_25769) ;  /* 0x0000000c00347947 */ /* 0x000fec0003800000 */
.L_x_25770:
[----:B------:R-:W2:Y:S01]  /*12630*/  LDG.E.U16 R2, desc[UR36][R2.64] ;  /* 0x0000002402027981 */ /* 0x000ea2000c1e1500 */
[----:B------:R-:W-:Y:S01]  /*12640*/  HFMA2 R5, -RZ, RZ, 0, 0 ;  /* 0x00000000ff057431 */ /* 0x000fe200000001ff */
[----:B--2---:R0:W1:Y:S01]  /*12650*/  I2F.S16 R4, R2 ;  /* 0x0000000200047306 */ /* 0x0040620000101400 */
[----:B------:R-:W-:Y:S05]  /*12660*/  BRA `(.L_x_25769) ;  /* 0x0000000c00247947 */ /* 0x000fea0003800000 */
.L_x_25765:
        /* <DEDUP_REMOVED lines=9> */
.L_x_25773:
[----:B------:R-:W2:Y:S01]  /*12700*/  LDG.E.U16 R2, desc[UR36][R2.64] ;  /* 0x0000002402027981 */ /* 0x000ea2000c1e1500 */
[----:B------:R-:W-:Y:S02]  /*12710*/  IMAD.MOV.U32 R5, RZ, RZ, RZ ;  /* 0x000000ffff057224 */ /* 0x000fe400078e00ff */
[----:B--2---:R-:W-:Y:S01]  /*12720*/  HADD2.F32 R4, -RZ, R2.H0_H0 ;  /* 0x20000002ff047230 */ /* 0x004fe20000004100 */
[----:B------:R-:W-:Y:S06]  /*12730*/  BRA `(.L_x_25769) ;  /* 0x0000000800f07947 */ /* 0x000fec0003800000 */
.L_x_25772:
        /* <DEDUP_REMOVED lines=8> */
.L_x_25775:
[----:B------:R-:W2:Y:S02]  /*127c0*/  LDG.E R2, desc[UR36][R2.64] ;  /* 0x0000002402027981 */ /* 0x000ea4000c1e1900 */
[--C-:B--2---:R-:W-:Y:S02]  /*127d0*/  HADD2.F32 R4, -RZ, R2.reuse.H0_H0 ;  /* 0x20000002ff047230 */ /* 0x104fe40000004100 */
[----:B------:R-:W-:Y:S01]  /*127e0*/  HADD2.F32 R5, -RZ, R2.H1_H1 ;  /* 0x30000002ff057230 */ /* 0x000fe20000004100 */
[----:B------:R-:W-:Y:S06]  /*127f0*/  BRA `(.L_x_25769) ;  /* 0x0000000800c07947 */ /* 0x000fec0003800000 */
.L_x_25774:
        /* <DEDUP_REMOVED lines=8> */
.L_x_25764:
        /* <DEDUP_REMOVED lines=11> */
[----:B------:R-:W-:Y:S01]  /*12930*/  FSEL R4, RZ, 1, !P0 ;  /* 0x3f800000ff047808 */ /* 0x000fe20004000000 */
[----:B------:R-:W-:Y:S08]  /*12940*/  BRA `(.L_x_25769) ;  /* 0x00000008006c7947 */ /* 0x000ff00003800000 */
.L_x_25778:
        /* <DEDUP_REMOVED lines=10> */
.L_x_25777:
        /* <DEDUP_REMOVED lines=12> */
[----:B0-----:R-:W-:-:S04]  /*12ab0*/  IADD3 R5, PT, PT, -R5, RZ, RZ ;  /* 0x000000ff05057210 */ /* 0x001fc80007ffe1ff */
[----:B------:R-:W-:-:S05]  /*12ac0*/  VIADDMNMX.U32 R5, R5, R6, 0x4, !PT ;  /* 0x0000000405057446 */ /* 0x000fca0007800006 */
[----:B------:R-:W-:-:S05]  /*12ad0*/  VIADD R5, R5, 0xfffffffc ;  /* 0xfffffffc05057836 */ /* 0x000fca0000000000 */
[C---:B------:R-:W-:Y:S02]  /*12ae0*/  SHF.L.U32 R6, R0.reuse, R5, RZ ;  /* 0x0000000500067219 */ /* 0x040fe400000006ff */
[----:B------:R-:W-:Y:S02]  /*12af0*/  SHF.L.U32 R7, R5, 0x17, RZ ;  /* 0x0000001705077819 */ /* 0x000fe400000006ff */
[----:B------:R-:W-:Y:S02]  /*12b00*/  IADD3 R5, PT, PT, R0, 0x1000000, RZ ;  /* 0x0100000000057810 */ /* 0x000fe40007ffe0ff */
[----:B------:R-:W-:Y:S02]  /*12b10*/  LEA.HI R6, R6, -R7, RZ, 0x1c ;  /* 0x8000000706067211 */ /* 0x000fe400078fe0ff */
[----:B------:R-:W-:-:S03]  /*12b20*/  SHF.R.S32.HI R5, RZ, 0x8, R5 ;  /* 0x00000008ff057819 */ /* 0x000fc60000011405 */
[----:B------:R-:W-:-:S05]  /*12b30*/  VIADD R6, R6, 0x3c000000 ;  /* 0x3c00000006067836 */ /* 0x000fca0000000000 */
[----:B------:R-:W-:-:S04]  /*12b40*/  LOP3.LUT R5, R6, 0x7f800000, R5, 0xf8, !PT ;  /* 0x7f80000006057812 */ /* 0x000fc800078ef805 */
[----:B------:R-:W-:Y:S01]  /*12b50*/  SEL R3, R5, RZ, P0 ;  /* 0x000000ff05037207 */ /* 0x000fe20000000000 */
[----:B------:R-:W-:-:S03]  /*12b60*/  HFMA2 R5, -RZ, RZ, 0, 0 ;  /* 0x00000000ff057431 */ /* 0x000fc600000001ff */
[----:B------:R-:W-:Y:S01]  /*12b70*/  LOP3.LUT R4, R3, 0x80000000, R4, 0xf8, !PT ;  /* 0x8000000003047812 */ /* 0x000fe200078ef804 */
[----:B------:R-:W-:Y:S06]  /*12b80*/  BRA `(.L_x_25769) ;  /* 0x0000000400dc7947 */ /* 0x000fec0003800000 */
.L_x_25780:
        /* <DEDUP_REMOVED lines=13> */
.L_x_25779:
[----:B------:R-:W2:Y:S01]  /*12c60*/  LDG.E.U16 R2, desc[UR36][R2.64] ;  /* 0x0000002402027981 */ /* 0x000ea2000c1e1500 */
[----:B------:R-:W-:Y:S02]  /*12c70*/  HFMA2 R5, -RZ, RZ, 0, 0 ;  /* 0x00000000ff057431 */ /* 0x000fe400000001ff */
[----:B--2---:R-:W-:Y:S01]  /*12c80*/  IMAD.U32 R4, R2, 0x10000, RZ ;  /* 0x0001000002047824 */ /* 0x004fe200078e00ff */
[----:B------:R-:W-:Y:S06]  /*12c90*/  BRA `(.L_x_25769) ;  /* 0x0000000400987947 */ /* 0x000fec0003800000 */
.L_x_25776:
        /* <DEDUP_REMOVED lines=9> */
[----:B------:R-:W-:Y:S02]  /*12d30*/  MOV R5, RZ ;  /* 0x000000ff00057202 */ /* 0x000fe40000000f00 */
[----:B--2---:R-:W-:Y:S01]  /*12d40*/  I2FP.F32.U32 R4, R2 ;  /* 0x0000000200047245 */ /* 0x004fe20000201000 */
[----:B------:R-:W-:Y:S06]  /*12d50*/  BRA `(.L_x_25769) ;  /* 0x0000000400687947 */ /* 0x000fec0003800000 */
.L_x_25783:
        /* <DEDUP_REMOVED lines=20> */
.L_x_25785:
[----:B------:R-:W-:Y:S05]  /*12ea0*/  BSYNC.RECONVERGENT B0 ;  /* 0x0000000000007941 */ /* 0x000fea0003800200 */
.L_x_25784:
[----:B------:R-:W-:Y:S02]  /*12eb0*/  SHF.L.U32 R0, R0, 0x14, RZ ;  /* 0x0000001400007819 */ /* 0x000fe400000006ff */
[----:B------:R-:W-:-:S04]  /*12ec0*/  LEA R2, R2, 0x3b800000, 0x17 ;  /* 0x3b80000002027811 */ /* 0x000fc800078eb8ff */
[----:B------:R-:W-:Y:S01]  /*12ed0*/  LOP3.LUT R4, R2, R0, R9, 0xfe, !PT ;  /* 0x0000000002047212 */ /* 0x000fe200078efe09 */
[----:B------:R-:W-:Y:S06]  /*12ee0*/  BRA `(.L_x_25769) ;  /* 0x0000000400047947 */ /* 0x000fec0003800000 */
.L_x_25782:
        /* <DEDUP_REMOVED lines=20> */
.L_x_25787:
[----:B------:R-:W-:Y:S05]  /*13030*/  BSYNC.RECONVERGENT B0 ;  /* 0x0000000000007941 */ /* 0x000fea0003800200 */
.L_x_25786:
[----:B------:R-:W-:Y:S01]  /*13040*/  IMAD.SHL.U32 R0, R0, 0x200000, RZ ;  /* 0x0020000000007824 */ /* 0x000fe200078e00ff */
[----:B------:R-:W-:-:S04]  /*13050*/  LEA R2, R2, 0x37800000, 0x17 ;  /* 0x3780000002027811 */ /* 0x000fc800078eb8ff */
[----:B------:R-:W-:Y:S01]  /*13060*/  LOP3.LUT R4, R2, R0, R9, 0xfe, !PT ;  /* 0x0000000002047212 */ /* 0x000fe200078efe09 */
[----:B------:R-:W-:Y:S06]  /*13070*/  BRA `(.L_x_25769) ;  /* 0x0000000000a07947 */ /* 0x000fec0003800000 */
.L_x_25781:
[----:B------:R-:W-:-:S09]  /*13080*/  UISETP.NE.AND UP0, UPT, UR4, 0x1c, UPT ;  /* 0x0000001c0400788c */ /* 0x000fd2000bf05270 */
[----:B------:R-:W-:Y:S05]  /*13090*/  BRA.U !UP0, `(.L_x_25788) ;  /* 0x00000001088c7547 */ /* 0x000fea000b800000 */
[----:B------:R-:W-:-:S09]  /*130a0*/  UISETP.NE.AND UP0, UPT, UR4, 0x1d, UPT ;  /* 0x0000001d0400788c */ /* 0x000fd2000bf05270 */
[----:B------:R-:W-:Y:S05]  /*130b0*/  BRA.U !UP0, `(.L_x_25789) ;  /* 0x0000000108747547 */ /* 0x000fea000b800000 */
[----:B------:R-:W-:-:S09]  /*130c0*/  UISETP.NE.AND UP0, UPT, UR4, 0x2c, UPT ;  /* 0x0000002c0400788c */ /* 0x000fd2000bf05270 */
[----:B------:R-:W-:Y:S05]  /*130d0*/  BRA.U UP0, `(.L_x_25768) ;  /* 0x0000000100247547 */ /* 0x000fea000b800000 */
[----:B------:R-:W2:Y:S01]  /*130e0*/  LDG.E.U8 R2, desc[UR36][R2.64] ;  /* 0x0000002402027981 */ /* 0x000ea2000c1e1100 */
[----:B------:R-:W-:Y:S01]  /*130f0*/  HFMA2 R5, -RZ, RZ, 0, 0 ;  /* 0x00000000ff057431 */ /* 0x000fe200000001ff */
[----:B------:R-:W-:Y:S02]  /*13100*/  MOV R4, 0x400000 ;  /* 0x0040000000047802 */ /* 0x000fe40000000f00 */
[----:B--2---:R-:W-:-:S13]  /*13110*/  ISETP.NE.AND P0, PT, R2, RZ, PT ;  /* 0x000000ff0200720c */ /* 0x004fda0003f05270 */
[----:B------:R-:W-:Y:S05]  /*13120*/  @!P0 BRA `(.L_x_25769) ;  /* 0x0000000000748947 */ /* 0x000fea0003800000 */
[----:B------:R-:W-:-:S13]  /*13130*/  ISETP.NE.AND P0, PT, R2, 0xff, PT ;  /* 0x000000ff0200780c */ /* 0x000fda0003f05270 */
[----:B------:R-:W-:Y:S01]  /*13140*/  @!P0 IMAD.MOV.U32 R4, RZ, RZ, 0x7f800001 ;  /* 0x7f800001ff048424 */ /* 0x000fe200078e00ff */
[----:B------:R-:W-:Y:S01]  /*13150*/  @P0 SHF.L.U32 R4, R2, 0x17, RZ ;  /* 0x0000001702040819 */ /* 0x000fe200000006ff */
[----:B------:R-:W-:Y:S06]  /*13160*/  BRA `(.L_x_25769) ;  /* 0x0000000000647947 */ /* 0x000fec0003800000 */
.L_x_25768:
        /* <DEDUP_REMOVED lines=16> */
.L_x_25790:
[----:B------:R-:W-:Y:S01]  /*13270*/  CS2R R4, SRZ ;  /* 0x0000000000047805 */ /* 0x000fe2000001ff00 */
[----:B------:R-:W-:Y:S06]  /*13280*/  BRA `(.L_x_25769) ;  /* 0x00000000001c7947 */ /* 0x000fec0003800000 */
.L_x_25789:
[----:B------:R-:W2:Y:S01]  /*13290*/  LDG.E.64 R2, desc[UR36][R2.64] ;  /* 0x0000002402027981 */ /* 0x000ea2000c1e1b00 */
[----:B------:R-:W-:Y:S01]  /*132a0*/  HFMA2 R5, -RZ, RZ, 0, 0 ;  /* 0x00000000ff057431 */ /* 0x000fe200000001ff */
[----:B--2---:R0:W1:Y:S01]  /*132b0*/  I2F.U64 R4, R2 ;  /* 0x0000000200047312 */ /* 0x0040620000301000 */
[----:B------:R-:W-:Y:S05]  /*132c0*/  BRA `(.L_x_25769) ;  /* 0x00000000000c7947 */ /* 0x000fea0003800000 */
.L_x_25788:
[----:B------:R-:W2:Y:S01]  /*132d0*/  LDG.E R2, desc[UR36][R2.64] ;  /* 0x0000002402027981 */ /* 0x000ea2000c1e1900 */
[----:B------:R-:W-:Y:S01]  /*132e0*/  IMAD.MOV.U32 R5, RZ, RZ, RZ ;  /* 0x000000ffff057224 */ /* 0x000fe200078e00ff */
[----:B--2---:R-:W-:-:S07]  /*132f0*/  I2FP.F32.U32 R4, R2 ;  /* 0x0000000200047245 */ /* 0x004fce0000201000 */
.L_x_25769:
[----:B------:R-:W-:Y:S05]  /*13300*/  BSYNC.RECONVERGENT B6 ;  /* 0x0000000000067941 */ /* 0x000fea0003800200 */
.L_x_25763:
[----:B01---5:R-:W-:Y:S01]  /*13310*/  FSETP.NAN.FTZ.AND P0, PT, R4, R4, PT ;  /* 0x000000040400720b */ /* 0x023fe20003f18000 */
[----:B------:R-:W-:Y:S01]  /*13320*/  BSSY.RECONVERGENT B2, `(.L_x_25791) ;  /* 0x0000264000027945 */ /* 0x000fe20003800200 */
[----:B------:R-:W-:-:S04]  /*13330*/  FSETP.NAN.FTZ.AND P1, PT, R5, R5, PT ;  /* 0x000000050500720b */ /* 0x000fc80003f38000 */
[----:B------:R-:W-:-:S13]  /*13340*/  PLOP3.LUT P0, PT, P0, P1, PT, 0xf8, 0x8f ;  /* 0x00000000008f781c */ /* 0x000fda0000703f70 */
[----:B------:R-:W-:Y:S05]  /*13350*/  @P0 BRA `(.L_x_25792) ;  /* 0x0000002000980947 */ /* 0x000fea0003800000 */
[C---:B--234-:R-:W-:Y:S01]  /*13360*/  FADD.FTZ R2, |R4|.reuse, -RZ ;  /* 0x800000ff04027221 */ /* 0x05cfe20000010200 */
        /* <DEDUP_REMOVED lines=43> */
[----:B------:R-:W-:-:S03]  /*13620*/  @P1 MOV R8, 0x7f800000 ;  /* 0x7f80000000081802 */ /* 0x000fc60000000f00 */
        /* <DEDUP_REMOVED lines=14> */
[----:B------:R-:W-:Y:S01]  /*13710*/  IMAD.MOV.U32 R9, RZ, RZ, R3 ;  /* 0x000000ffff097224 */ /* 0x000fe200078e0003 */
[----:B------:R-:W-:-:S07]  /*13720*/  MOV R6, 0x13740 ;  /* 0x0001374000067802 */ /* 0x000fce0000000f00 */
[----:B------:R-:W-:Y:S05]  /*13730*/  CALL.REL.NOINC `($__internal_63_$__cuda_sm3x_div_rn_ftz_f32_slowpath) ;  /* 0x0000003000f87944 */ /* 0x000fea0003c00000 */
[----:B------:R-:W-:-:S07]  /*13740*/  MOV R6, R0 ;  /* 0x0000000000067202 */ /* 0x000fce0000000f00 */
.L_x_25798:
[----:B------:R-:W-:Y:S05]  /*13750*/  BSYNC.RECONVERGENT B3 ;  /* 0x0000000000037941 */ /* 0x000fea0003800200 */
.L_x_25797:
[----:B------:R-:W-:Y:S02]  /*13760*/  HFMA2 R7, -RZ, RZ, 0.89990234375, 10328 ;  /* 0x3b33710bff077431 */ /* 0x000fe400000001ff */
[----:B------:R-:W-:Y:S01]  /*13770*/  FMUL.FTZ R0, R6, R6 ;  /* 0x0000000606007220 */ /* 0x000fe20000410000 */
[----:B------:R-:W-:Y:S01]  /*13780*/  IMAD.MOV.U32 R9, RZ, RZ, 0x3f6ee581 ;  /* 0x3f6ee581ff097424 */ /* 0x000fe200078e00ff */
[C---:B------:R-:W-:Y:S02]  /*13790*/  ISETP.GE.AND P0, PT, R4.reuse, RZ, PT ;  /* 0x000000ff0400720c */ /* 0x040fe40003f06270 */
[----:B------:R-:W-:Y:S01]  /*137a0*/  FSETP.NEU.FTZ.AND P3, PT, |R4|, |R5|, PT ;  /* 0x400000050400720b */ /* 0x000fe20003f7d200 */
[----:B------:R-:W-:Y:S01]  /*137b0*/  FADD.FTZ R4, |R5|, |R4| ;  /* 0x4000000405047221 */ /* 0x000fe20000010200 */
        /* <DEDUP_REMOVED lines=22> */
.L_x_25796:
        /* <DEDUP_REMOVED lines=15> */
[----:B------:R-:W-:Y:S02]  /*13a10*/  MOV R9, R3 ;  /* 0x0000000300097202 */ /* 0x000fe40000000f00 */
[----:B------:R-:W-:-:S07]  /*13a20*/  MOV R6, 0x13a40 ;  /* 0x00013a4000067802 */ /* 0x000fce0000000f00 */
[----:B------:R-:W-:Y:S05]  /*13a30*/  CALL.REL.NOINC `($__internal_63_$__cuda_sm3x_div_rn_ftz_f32_slowpath) ;  /* 0x0000003000387944 */ /* 0x000fea0003c00000 */
[----:B------:R-:W-:-:S07]  /*13a40*/  IMAD.MOV.U32 R6, RZ, RZ, R0 ;  /* 0x000000ffff067224 */ /* 0x000fce00078e0000 */
.L_x_25802:
[----:B------:R-:W-:Y:S05]  /*13a50*/  BSYNC.RECONVERGENT B3 ;  /* 0x0000000000037941 */ /* 0x000fea0003800200 */
.L_x_25801:
        /* <DEDUP_REMOVED lines=28> */
.L_x_25800:
        /* <DEDUP_REMOVED lines=25> */
.L_x_25804:
        /* <DEDUP_REMOVED lines=66> */
.L_x_25803:
[----:B------:R-:W-:Y:S01]  /*141d0*/  FADD.FTZ R2, R2, -1 ;  /* 0xbf80000002027421 */ /* 0x000fe20000010000 */
[----:B------:R-:W-:Y:S01]  /*141e0*/  FCHK P3, R0, R3 ;  /* 0x0000000300007302 */ /* 0x000fe20000060000 */
[----:B------:R-:W-:Y:S01]  /*141f0*/  BSSY.RECONVERGENT B3, `(.L_x_25805) ;  /* 0x0000035000037945 */ /* 0x000fe20003800200 */
[----:B------:R-:W-:Y:S01]  /*14200*/  FSETP.GEU.FTZ.AND P2, PT, |R4|, |R5|, PT ;  /* 0x400000050400720b */ /* 0x000fe20003f5e200 */
[----:B------:R-:W-:-:S04]  /*14210*/  FADD.FTZ R7, R7, R2 ;  /* 0x0000000207077221 */ /* 0x000fc80000010000 */
[----:B------:R-:W-:Y:S01]  /*14220*/  FADD.FTZ R7, R8, R7 ;  /* 0x0000000708077221 */ /* 0x000fe20000010000 */
[----:B------:R-:W-:-:S03]  /*14230*/  IMAD.MOV.U32 R8, RZ, RZ, 0x3e800000 ;  /* 0x3e800000ff087424 */ /* 0x000fc600078e00ff */
[----:B------:R-:W-:-:S04]  /*14240*/  FADD.FTZ R7, R10, R7 ;  /* 0x000000070a077221 */ /* 0x000fc80000010000 */
[----:B------:R-:W-:-:S04]  /*14250*/  FADD.FTZ R6, R6, R7 ;  /* 0x0000000706067221 */ /* 0x000fc80000010000 */
[----:B------:R-:W-:Y:S01]  /*14260*/  FADD.FTZ R6, R9, R6 ;  /* 0x0000000609067221 */ /* 0x000fe20000010000 */
[----:B------:R-:W-:-:S03]  /*14270*/  HFMA2 R9, -RZ, RZ, 1.3056640625, -1.8671875 ;  /* 0x3d39bf78ff097431 */ /* 0x000fc600000001ff */
[----:B------:R-:W-:-:S04]  /*14280*/  FADD.FTZ R11, R11, R6 ;  /* 0x000000060b0b7221 */ /* 0x000fc80000010000 */
[----:B------:R-:W-:-:S04]  /*14290*/  FADD.FTZ R12, R12, R11 ;  /* 0x0000000b0c0c7221 */ /* 0x000fc80000010000 */
[----:B------:R-:W-:-:S04]  /*142a0*/  FADD.FTZ R12, R13, R12 ;  /* 0x0000000c0d0c7221 */ /* 0x000fc80000010000 */
[----:B------:R-:W-:-:S04]  /*142b0*/  FADD.FTZ R15, R15, R12 ;  /* 0x0000000c0f0f7221 */ /* 0x000fc80000010000 */
[----:B------:R-:W-:-:S04]  /*142c0*/  FADD.FTZ R15, R14, R15 ;  /* 0x0000000f0e0f7221 */ /* 0x000fc80000010000 */
[----:B------:R-:W-:-:S04]  /*142d0*/  FADD.FTZ R15, R20, R15 ;  /* 0x0000000f140f7221 */ /* 0x000fc80000010000 */
        /* <DEDUP_REMOVED lines=37> */
[----:B------:R-:W-:-:S07]  /*14530*/  MOV R6, R0 ;  /* 0x0000000000067202 */ /* 0x000fce0000000f00 */
.L_x_25806:
[----:B------:R-:W-:Y:S05]  /*14540*/  BSYNC.RECONVERGENT B3 ;  /* 0x0000000000037941 */ /* 0x000fea0003800200 */
.L_x_25805:
        /* <DEDUP_REMOVED lines=28> */
.L_x_25795:
        /* <DEDUP_REMOVED lines=29> */
.L_x_25808:
[----:B------:R-:W-:Y:S05]  /*148e0*/  BSYNC.RECONVERGENT B3 ;  /* 0x0000000000037941 */ /* 0x000fea0003800200 */
.L_x_25807:
        /* <DEDUP_REMOVED lines=28> */
.L_x_25794:
[----:B------:R-:W-:-:S13]  /*14ab0*/  FSETP.GEU.FTZ.AND P0, PT, R0, 9.999999682655225389e-20, PT ;  /* 0x1fec1e4a0000780b */ /* 0x000fda0003f1e000 */
[----:B------:R-:W-:Y:S05]  /*14ac0*/  @!P0 BRA `(.L_x_25809) ;  /* 0x0000000400188947 */ /* 0x000fea0003800000 */
[----:B------:R-:W-:Y:S01]  /*14ad0*/  FMUL.FTZ R9, R0, R0 ;  /* 0x0000000000097220 */ /* 0x000fe20000410000 */
[----:B------:R-:W-:Y:S02]  /*14ae0*/  IMAD.MOV.U32 R7, RZ, RZ, 0x3e800000 ;  /* 0x3e800000ff077424 */ /* 0x000fe400078e00ff */
[----:B------:R-:W-:Y:S01]  /*14af0*/  HFMA2 R8, -RZ, RZ, 1.3056640625, -1.8671875 ;  /* 0x3d39bf78ff087431 */ /* 0x000fe200000001ff */
[----:B------:R-:W-:Y:S01]  /*14b00*/  BSSY.RECONVERGENT B3, `(.L_x_25810) ;  /* 0x0000028000037945 */ /* 0x000fe20003800200 */
        /* <DEDUP_REMOVED lines=13> */
[----:B------:R-:W-:-:S03]  /*14be0*/  IMAD.MOV.U32 R8, RZ, RZ, 0x3f800000 ;  /* 0x3f800000ff087424 */ /* 0x000fc600078e00ff */
[----:B------:R-:W-:Y:S01]  /*14bf0*/  FFMA.FTZ R6, R3, R6, -0.13229703903198242188 ;  /* 0xbe0778e003067423 */ /* 0x000fe20000010006 */
[----:B------:R-:W-:-:S03]  /*14c00*/  FFMA R11, R8, -1, R8 ;  /* 0xbf800000080b7823 */ /* 0x000fc60000000008 */
        /* <DEDUP_REMOVED lines=19> */
[----:B------:R-:W-:Y:S02]  /*14d40*/  MOV R9, 0x3f800000 ;  /* 0x3f80000000097802 */ /* 0x000fe40000000f00 */
[----:B------:R-:W-:-:S07]  /*14d50*/  MOV R6, 0x14d70 ;  /* 0x00014d7000067802 */ /* 0x000fce0000000f00 */
[----:B------:R-:W-:Y:S05]  /*14d60*/  CALL.REL.NOINC `($__internal_63_$__cuda_sm3x_div_rn_ftz_f32_slowpath) ;  /* 0x0000001c006c7944 */ /* 0x000fea0003c00000 */
[----:B------:R-:W-:-:S07]  /*14d70*/  IMAD.MOV.U32 R3, RZ, RZ, R0 ;  /* 0x000000ffff037224 */ /* 0x000fce00078e0000 */
.L_x_25811:
[----:B------:R-:W-:Y:S05]  /*14d80*/  BSYNC.RECONVERGENT B3 ;  /* 0x0000000000037941 */ /* 0x000fea0003800200 */
.L_x_25810:
        /* <DEDUP_REMOVED lines=12> */
[----:B------:R-:W-:-:S03]  /*14e50*/  MOV R7, 0x3f6ee581 ;  /* 0x3f6ee58100077802 */ /* 0x000fc60000000f00 */
        /* <DEDUP_REMOVED lines=13> */
.L_x_25809:
        /* <DEDUP_REMOVED lines=15> */
.L_x_25813:
[----:B------:R-:W-:Y:S05]  /*15020*/  BSYNC.RECONVERGENT B3 ;  /* 0x0000000000037941 */ /* 0x000fea0003800200 */
.L_x_25812:
        /* <DEDUP_REMOVED lines=26> */
.L_x_25793:
        /* <DEDUP_REMOVED lines=34> */
.L_x_25815:
[----:B------:R-:W-:Y:S05]  /*153f0*/  BSYNC.RECONVERGENT B3 ;  /* 0x0000000000037941 */ /* 0x000fea0003800200 */
.L_x_25814:
        /* <DEDUP_REMOVED lines=28> */
.L_x_25792:
[C---:B------:R-:W-:Y:S01]  /*155c0*/  FSETP.GEU.FTZ.AND P0, PT, |R4|.reuse, 1.084202172485504434e-19, PT ;  /* 0x200000000400780b */ /* 0x040fe20003f1e200 */
[----:B------:R-:W-:Y:S01]  /*155d0*/  FADD.FTZ R8, |R4|, -RZ ;  /* 0x800000ff04087221 */ /* 0x000fe20000010200 */
[C---:B------:R-:W-:Y:S01]  /*155e0*/  FSETP.GEU.FTZ.AND P1, PT, |R5|.reuse, 1.084202172485504434e-19, PT ;  /* 0x200000000500780b */ /* 0x040fe20003f3e200 */
[C---:B------:R-:W-:Y:S01]  /*155f0*/  FADD.FTZ R11, |R5|.reuse, -RZ ;  /* 0x800000ff050b7221 */ /* 0x040fe20000010200 */
[----:B------:R-:W-:Y:S01]  /*15600*/  FSETP.GT.FTZ.AND P2, PT, |R5|, |R4|, PT ;  /* 0x400000040500720b */ /* 0x000fe20003f54200 */
[----:B------:R-:W-:Y:S01]  /*15610*/  BSSY.RECONVERGENT B3, `(.L_x_25816) ;  /* 0x0000019000037945 */ /* 0x000fe20003800200 */
[----:B------:R-:W-:Y:S02]  /*15620*/  PLOP3.LUT P0, PT, P0, P1, PT, 0x2, 0x20 ;  /* 0x000000000020781c */ /* 0x000fe40000702072 */
[----:B--23--:R-:W-:-:S04]  /*15630*/  FSEL R3, R11, R8, P2 ;  /* 0x000000080b037208 */ /* 0x00cfc80001000000 */
[----:B------:R-:W0:Y:S07]  /*15640*/  MUFU.RCP R6, R3 ;  /* 0x0000000300067308 */ /* 0x000e2e0000001000 */
[C---:B----4-:R-:W-:Y:S01]  /*15650*/  @P0 FMUL.FTZ R2, R5.reuse, 4 ;  /* 0x4080000005020820 */ /* 0x050fe20000410000 */
        /* <DEDUP_REMOVED lines=19> */
[----:B------:R-:W-:-:S07]  /*15790*/  MOV R6, R0 ;  /* 0x0000000000067202 */ /* 0x000fce0000000f00 */
.L_x_25817:
[----:B------:R-:W-:Y:S05]  /*157a0*/  BSYNC.RECONVERGENT B3 ;  /* 0x0000000000037941 */ /* 0x000fea0003800200 */
.L_x_25816:
        /* <DEDUP_REMOVED lines=27> */
.L_x_25799:
[----:B------:R-:W-:Y:S05]  /*15960*/  BSYNC.RECONVERGENT B2 ;  /* 0x0000000000027941 */ /* 0x000fea0003800200 */
.L_x_25791:
        /* <DEDUP_REMOVED lines=12> */
[----:B------:R-:W-:-:S05]  /*15a30*/  VIADD R0, R6, 0xbd4e8de8 ;  /* 0xbd4e8de806007836 */ /* 0x000fca0000000000 */
        /* <DEDUP_REMOVED lines=33> */
.L_x_25821:
        /* <DEDUP_REMOVED lines=8> */
.L_x_25820:
[----:B------:R-:W-:-:S04]  /*15cd0*/  FMUL.RZ R0, R3, 0.15915493667125701904 ;  /* 0x3e22f98303007820 */ /* 0x000fc8000040c000 */
[----:B------:R1:W2:Y:S08]  /*15ce0*/  MUFU.COS R2, R0 ;  /* 0x0000000000027308 */ /* 0x0002b00000000000 */
[----:B------:R1:W3:Y:S01]  /*15cf0*/  MUFU.SIN R3, R0 ;  /* 0x0000000000037308 */ /* 0x0002e20000000400 */
[----:B------:R-:W-:Y:S05]  /*15d00*/  BRA `(.L_x_25822) ;  /* 0x0000000000087947 */ /* 0x000fea0003800000 */
.L_x_25819:
[----:B------:R-:W-:-:S06]  /*15d10*/  FMUL.FTZ R2, R6, 1.4426950216293334961 ;  /* 0x3fb8aa3b06027820 */ /* 0x000fcc0000410000 */
[----:B------:R-:W0:Y:S02]  /*15d20*/  MUFU.EX2 R2, R2 ;  /* 0x0000000200027308 */ /* 0x000e240000000800 */
.L_x_25822:
[----:B------:R-:W-:Y:S05]  /*15d30*/  BSYNC.RECONVERGENT B0 ;  /* 0x0000000000007941 */ /* 0x000fea0003800200 */
.L_x_25818:
        /* <DEDUP_REMOVED lines=12> */
[----:B0-----:R-:W-:Y:S01]  /*15e00*/  STG.E.U8 desc[UR36][R16.64], R3 ;  /* 0x0000000310007986 */ /* 0x001fe2000c101124 */
[----:B------:R-:W-:Y:S05]  /*15e10*/  EXIT ;  /* 0x000000000000794d */ /* 0x000fea0003800000 */
.L_x_25826:
[----:B0-23--:R-:W0:Y:S02]  /*15e20*/  F2I.S64.TRUNC R2, R2 ;  /* 0x0000000200027311 */ /* 0x00de24000020d900 */
[----:B0-----:R-:W-:-:S05]  /*15e30*/  IMAD.MOV.U32 R5, RZ, RZ, R2 ;  /* 0x000000ffff057224 */ /* 0x001fca00078e0002 */
[----:B------:R-:W-:Y:S01]  /*15e40*/  STG.E.U8 desc[UR36][R16.64], R5 ;  /* 0x0000000510007986 */ /* 0x000fe2000c101124 */
[----:B------:R-:W-:Y:S05]  /*15e50*/  EXIT ;  /* 0x000000000000794d */ /* 0x000fea0003800000 */
.L_x_25825:
[----:B------:R-:W-:-:S09]  /*15e60*/  UISETP.NE.AND UP0, UPT, UR4, 0x2, UPT ;  /* 0x000000020400788c */ /* 0x000fd2000bf05270 */
[----:B------:R-:W-:Y:S05]  /*15e70*/  BRA.U !UP0, `(.L_x_25828) ;  /* 0x0000000108287547 */ /* 0x000fea000b800000 */
[----:B------:R-:W-:-:S09]  /*15e80*/  UISETP.NE.AND UP0, UPT, UR4, 0x3, UPT ;  /* 0x000000030400788c */ /* 0x000fd2000bf05270 */
[----:B------:R-:W-:Y:S05]  /*15e90*/  BRA.U !UP0, `(.L_x_25829) ;  /* 0x0000000108147547 */ /* 0x000fea000b800000 */
[----:B------:R-:W-:-:S09]  /*15ea0*/  UISETP.NE.AND UP0, UPT, UR4, 0x4, UPT ;  /* 0x000000040400788c */ /* 0x000fd2000bf05270 */
[----:B------:R-:W-:Y:S05]  /*15eb0*/  BRA.U UP0, `(.L_x_25827) ;  /* 0x00000009003c7547 */ /* 0x000fea000b800000 */
[----:B0-23--:R-:W0:Y:S02]  /*15ec0*/  F2I.S64.TRUNC R2, R2 ;  /* 0x0000000200027311 */ /* 0x00de24000020d900 */
[----:B0-----:R-:W-:Y:S01]  /*15ed0*/  STG.E.64 desc[UR36][R16.64], R2 ;  /* 0x0000000210007986 */ /* 0x001fe2000c101b24 */
[----:B------:R-:W-:Y:S05]  /*15ee0*/  EXIT ;  /* 0x000000000000794d */ /* 0x000fea0003800000 */
.L_x_25829:
[----:B0-23--:R-:W0:Y:S02]  /*15ef0*/  F2I.FTZ.TRUNC.NTZ R3, R2 ;  /* 0x0000000200037305 */ /* 0x00de24000021f100 */
[----:B0-----:R-:W-:Y:S01]  /*15f00*/  STG.E desc[UR36][R16.64], R3 ;  /* 0x0000000310007986 */ /* 0x001fe2000c101924 */
[----:B------:R-:W-:Y:S05]  /*15f10*/  EXIT ;  /* 0x000000000000794d */ /* 0x000fea0003800000 */
.L_x_25828:
[----:B0-23--:R-:W0:Y:S02]  /*15f20*/  F2I.FTZ.TRUNC.NTZ R3, R2 ;  /* 0x0000000200037305 */ /* 0x00de24000021f100 */
[----:B0-----:R-:W-:Y:S01]  /*15f30*/  STG.E.U16 desc[UR36][R16.64], R3 ;  /* 0x0000000310007986 */ /* 0x001fe2000c101524 */
[----:B------:R-:W-:Y:S05]  /*15f40*/  EXIT ;  /* 0x000000000000794d */ /* 0x000fea0003800000 */
.L_x_25824:
[----:B------:R-:W-:-:S09]  /*15f50*/  UISETP.GT.AND UP0, UPT, UR4, 0x6, UPT ;  /* 0x000000060400788c */ /* 0x000fd2000bf04270 */
[----:B------:R-:W-:Y:S05]  /*15f60*/  BRA.U UP0, `(.L_x_25830) ;  /* 0x0000000100247547 */ /* 0x000fea000b800000 */
[----:B------:R-:W-:-:S09]  /*15f70*/  UISETP.NE.AND UP0, UPT, UR4, 0x5, UPT ;  /* 0x000000050400788c */ /* 0x000fd2000bf05270 */
[----:B------:R-:W-:Y:S05]  /*15f80*/  BRA.U !UP0, `(.L_x_25831) ;  /* 0x0000000108107547 */ /* 0x000fea000b800000 */
[----:B------:R-:W-:-:S09]  /*15f90*/  UISETP.NE.AND UP0, UPT, UR4, 0x6, UPT ;  /* 0x000000060400788c */ /* 0x000fd2000bf05270 */
[----:B------:R-:W-:Y:S05]  /*15fa0*/  BRA.U UP0, `(.L_x_25827) ;  /* 0x0000000900007547 */ /* 0x000fea000b800000 */
[----:B0-2---:R-:W-:Y:S01]  /*15fb0*/  STG.E desc[UR36][R16.64], R2 ;  /* 0x0000000210007986 */ /* 0x005fe2000c101924 */
[----:B------:R-:W-:Y:S05]  /*15fc0*/  EXIT ;  /* 0x000000000000794d */ /* 0x000fea0003800000 */
.L_x_25831:
[----:B0-2---:R-:W-:-:S05]  /*15fd0*/  F2FP.F16.F32.PACK_AB R2, RZ, R2 ;  /* 0x00000002ff02723e */ /* 0x005fca00000000ff */
[----:B------:R-:W-:Y:S01]  /*15fe0*/  STG.E.U16 desc[UR36][R16.64], R2 ;  /* 0x0000000210007986 */ /* 0x000fe2000c101524 */
[----:B------:R-:W-:Y:S05]  /*15ff0*/  EXIT ;  /* 0x000000000000794d */ /* 0x000fea0003800000 */
.L_x_25830:
[----:B------:R-:W-:-:S09]  /*16000*/  UISETP.NE.AND UP0, UPT, UR4, 0x7, UPT ;  /* 0x000000070400788c */ /* 0x000fd2000bf05270 */
[----:B------:R-:W-:Y:S05]  /*16010*/  BRA.U !UP0, `(.L_x_25832) ;  /* 0x0000000108247547 */ /* 0x000fea000b800000 */
[----:B------:R-:W-:-:S09]  /*16020*/  UISETP.NE.AND UP0, UPT, UR4, 0x8, UPT ;  /* 0x000000080400788c */ /* 0x000fd2000bf05270 */
[----:B------:R-:W-:Y:S05]  /*16030*/  BRA.U !UP0, `(.L_x_25833) ;  /* 0x0000000108107547 */ /* 0x000fea000b800000 */
[----:B------:R-:W-:-:S09]  /*16040*/  UISETP.NE.AND UP0, UPT, UR4, 0x9, UPT ;  /* 0x000000090400788c */ /* 0x000fd2000bf05270 */
[----:B------:R-:W-:Y:S05]  /*16050*/  BRA.U UP0, `(.L_x_25827) ;  /* 0x0000000500d47547 */ /* 0x000fea000b800000 */
[----:B0-23--:R-:W-:Y:S01]  /*16060*/  STG.E.64 desc[UR36][R16.64], R2 ;  /* 0x0000000210007986 */ /* 0x00dfe2000c101b24 */
[----:B------:R-:W-:Y:S05]  /*16070*/  EXIT ;  /* 0x000000000000794d */ /* 0x000fea0003800000 */
.L_x_25833:
[----:B0-23--:R-:W-:-:S05]  /*16080*/  F2FP.F16.F32.PACK_AB R3, R3, R2 ;  /* 0x000000020303723e */ /* 0x00dfca00000000ff */
[----:B------:R-:W-:Y:S01]  /*16090*/  STG.E desc[UR36][R16.64], R3 ;  /* 0x0000000310007986 */ /* 0x000fe2000c101924 */
[----:B------:R-:W-:Y:S05]  /*160a0*/  EXIT ;  /* 0x000000000000794d */ /* 0x000fea0003800000 */
.L_x_25832:
[----:B0-2---:R-:W-:-:S06]  /*160b0*/  FMUL.FTZ R2, R2, 1 ;  /* 0x3f80000002027820 */ /* 0x005fcc0000410000 */
[----:B---3--:R-:W0:Y:S02]  /*160c0*/  F2F.F64.F32 R2, R2 ;  /* 0x0000000200027310 */ /* 0x008e240000201800 */
[----:B0-----:R-:W-:Y:S01]  /*160d0*/  STG.E.64 desc[UR36][R16.64], R2 ;  /* 0x0000000210007986 */ /* 0x001fe2000c101b24 */
[----:B------:R-:W-:Y:S05]  /*160e0*/  EXIT ;  /* 0x000000000000794d */ /* 0x000fea0003800000 */
.L_x_25823:
        /* <DEDUP_REMOVED lines=11> */
[----:B0-----:R-:W-:Y:S01]  /*161a0*/  STG.E.U16 desc[UR36][R16.64], R3 ;  /* 0x0000000310007986 */ /* 0x001fe2000c101524 */
[----:B------:R-:W-:Y:S05]  /*161b0*/  EXIT ;  /* 0x000000000000794d */ /* 0x000fea0003800000 */
.L_x_25837:
[----:B0-2---:R-:W-:Y:S01]  /*161c0*/  LOP3.LUT R4, R2, 0x7fffffff, RZ, 0xc0, !PT ;  /* 0x7fffffff02047812 */ /* 0x005fe200078ec0ff */
[----:B------:R-:W-:Y:S01]  /*161d0*/  BSSY.RECONVERGENT B0, `(.L_x_25838) ;  /* 0x0000012000007945 */ /* 0x000fe20003800200 */
[----:B------:R-:W-:Y:S02]  /*161e0*/  HFMA2 R8, -RZ, RZ, 0, 7.62939453125e-06 ;  /* 0x00000080ff087431 */ /* 0x000fe400000001ff */
[----:B------:R-:W-:-:S13]  /*161f0*/  ISETP.GT.U32.AND P0, PT, R4, 0x437fffff, PT ;  /* 0x437fffff0400780c */ /* 0x000fda0003f04070 */
[----:B------:R-:W-:Y:S05]  /*16200*/  @P0 BRA `(.L_x_25839) ;  /* 0x0000000000380947 */ /* 0x000fea0003800000 */
[----:B------:R-:W-:-:S13]  /*16210*/  ISETP.GE.U32.AND P0, PT, R4, 0x3c000000, PT ;  /* 0x3c0000000400780c */ /* 0x000fda0003f06070 */
[----:B-1----:R-:W-:-:S04]  /*16220*/  @P0 SHF.R.U32.HI R0, RZ, 0x14, R2 ;  /* 0x00000014ff000819 */ /* 0x002fc80000011602 */
[----:B---3--:R-:W-:-:S04]  /*16230*/  @P0 LOP3.LUT R3, R0, 0x1, RZ, 0xc0, !PT ;  /* 0x0000000100030812 */ /* 0x008fc800078ec0ff */
        /* <DEDUP_REMOVED lines=8> */
.L_x_25840:
[----:B------:R-:W-:-:S04]  /*162c0*/  SHF.R.U32.HI R2, RZ, 0x18, R2 ;  /* 0x00000018ff027819 */ /* 0x000fc80000011602 */
[----:B------:R-:W-:-:S04]  /*162d0*/  LOP3.LUT R2, R3, 0x80, R2, 0xf8, !PT ;  /* 0x0000008003027812 */ /* 0x000fc800078ef802 */
[----:B------:R-:W-:-:S07]  /*162e0*/  PRMT R8, R2, 0x7610, R8 ;  /* 0x0000761002087816 */ /* 0x000fce0000000008 */
.L_x_25839:
[----:B------:R-:W-:Y:S05]  /*162f0*/  BSYNC.RECONVERGENT B0 ;  /* 0x0000000000007941 */ /* 0x000fea0003800200 */
.L_x_25838:
[----:B------:R-:W-:Y:S01]  /*16300*/  STG.E.U8 desc[UR36][R16.64], R8 ;  /* 0x0000000810007986 */ /* 0x000fe2000c101124 */
[----:B------:R-:W-:Y:S05]  /*16310*/  EXIT ;  /* 0x000000000000794d */ /* 0x000fea0003800000 */
.L_x_25836:
[----:B0-2---:R-:W-:Y:S01]  /*16320*/  LOP3.LUT R4, R2, 0x7fffffff, RZ, 0xc0, !PT ;  /* 0x7fffffff02047812 */ /* 0x005fe200078ec0ff */
[----:B------:R-:W-:Y:S01]  /*16330*/  BSSY.RECONVERGENT B0, `(.L_x_25841) ;  /* 0x0000012000007945 */ /* 0x000fe20003800200 */
[----:B------:R-:W-:Y:S02]  /*16340*/  MOV R8, 0x80 ;  /* 0x0000008000087802 */ /* 0x000fe40000000f00 */
        /* <DEDUP_REMOVED lines=13> */
.L_x_25843:
[----:B------:R-:W-:-:S04]  /*16420*/  SHF.R.U32.HI R2, RZ, 0x18, R2 ;  /* 0x00000018ff027819 */ /* 0x000fc80000011602 */
[----:B------:R-:W-:-:S04]  /*16430*/  LOP3.LUT R3, R3, 0x80, R2, 0xf8, !PT ;  /* 0x0000008003037812 */ /* 0x000fc800078ef802 */
[----:B------:R-:W-:-:S07]  /*16440*/  PRMT R8, R3, 0x7610, R8 ;  /* 0x0000761003087816 */ /* 0x000fce0000000008 */
.L_x_25842:
[----:B------:R-:W-:Y:S05]  /*16450*/  BSYNC.RECONVERGENT B0 ;  /* 0x0000000000007941 */ /* 0x000fea0003800200 */
.L_x_25841:
[----:B------:R-:W-:Y:S01]  /*16460*/  STG.E.U8 desc[UR36][R16.64], R8 ;  /* 0x0000000810007986 */ /* 0x000fe2000c101124 */
[----:B------:R-:W-:Y:S05]  /*16470*/  EXIT ;  /* 0x000000000000794d */ /* 0x000fea0003800000 */
.L_x_25835:
        /* <DEDUP_REMOVED lines=17> */
[----:B------:R-:W-:-:S05]  /*16590*/  @!P0 IADD3 R0, PT, PT, R4, RZ, RZ ;  /* 0x000000ff04008210 */ /* 0x000fca0007ffe0ff */
[----:B------:R-:W-:-:S05]  /*165a0*/  @P2 IMAD.MOV.U32 R3, RZ, RZ, R0 ;  /* 0x000000ffff032224 */ /* 0x000fca00078e0000 */
[----:B------:R-:W-:Y:S01]  /*165b0*/  STG.E.U8 desc[UR36][R16.64], R3 ;  /* 0x0000000310007986 */ /* 0x000fe2000c101124 */
[----:B------:R-:W-:Y:S05]  /*165c0*/  EXIT ;  /* 0x000000000000794d */ /* 0x000fea0003800000 */
.L_x_25845:
[----:B0-23--:R-:W0:Y:S02]  /*165d0*/  F2I.U64.TRUNC R2, R2 ;  /* 0x0000000200027311 */ /* 0x00de24000020d800 */
[----:B0-----:R-:W-:Y:S01]  /*165e0*/  STG.E.64 desc[UR36][R16.64], R2 ;  /* 0x0000000210007986 */ /* 0x001fe2000c101b24 */
[----:B------:R-:W-:Y:S05]  /*165f0*/  EXIT ;  /* 0x000000000000794d */ /* 0x000fea0003800000 */
.L_x_25844:
[----:B0-23--:R-:W0:Y:S02]  /*16600*/  F2I.FTZ.U32.TRUNC.NTZ R3, R2 ;  /* 0x0000000200037305 */ /* 0x00de24000021f000 */
[----:B0-----:R-:W-:Y:S01]  /*16610*/  STG.E desc[UR36][R16.64], R3 ;  /* 0x0000000310007986 */ /* 0x001fe2000c101924 */
[----:B------:R-:W-:Y:S05]  /*16620*/  EXIT ;  /* 0x000000000000794d */ /* 0x000fea0003800000 */
.L_x_25834:
        /* <DEDUP_REMOVED lines=10> */
[----:B------:R-:W-:Y:S01]  /*166d0*/  STG.E.U8 desc[UR36][R16.64], R3 ;  /* 0x0000000310007986 */ /* 0x000fe2000c101124 */
[----:B------:R-:W-:Y:S05]  /*166e0*/  EXIT ;  /* 0x000000000000794d */ /* 0x000fea0003800000 */
.L_x_25847:
[----:B0-2---:R-:W-:Y:S01]  /*166f0*/  FMUL.FTZ R4, R2, 1 ;  /* 0x3f80000002047820 */ /* 0x005fe20000410000 */
[----:B---3--:R-:W-:-:S05]  /*16700*/  FMUL.FTZ R6, R3, 1 ;  /* 0x3f80000003067820 */ /* 0x008fca0000410000 */
[----:B------:R-:W-:Y:S08]  /*16710*/  F2F.F64.F32 R4, R4 ;  /* 0x0000000400047310 */ /* 0x000ff00000201800 */
[----:B------:R-:W0:Y:S02]  /*16720*/  F2F.F64.F32 R6, R6 ;  /* 0x0000000600067310 */ /* 0x000e240000201800 */
[----:B0-----:R-:W-:Y:S01]  /*16730*/  STG.E.128 desc[UR36][R16.64], R4 ;  /* 0x0000000410007986 */ /* 0x001fe2000c101d24 */
[----:B------:R-:W-:Y:S05]  /*16740*/  EXIT ;  /* 0x000000000000794d */ /* 0x000fea0003800000 */
.L_x_25846:
[----:B------:R-:W-:-:S09]  /*16750*/  UISETP.NE.AND UP0, UPT, UR4, 0xf, UPT ;  /* 0x0000000f0400788c */ /* 0x000fd2000bf05270 */
[----:B------:R-:W-:Y:S05]  /*16760*/  BRA.U !UP0, `(.L_x_25848) ;  /* 0x0000000108e07547 */ /* 0x000fea000b800000 */
[----:B------:R-:W-:-:S09]  /*16770*/  UISETP.NE.AND UP0, UPT, UR4, 0x17, UPT ;  /* 0x000000170400788c */ /* 0x000fd2000bf05270 */
[----:B------:R-:W-:Y:S05]  /*16780*/  BRA.U !UP0, `(.L_x_25849) ;  /* 0x00000001088c7547 */ /* 0x000fea000b800000 */
[----:B------:R-:W-:-:S09]  /*16790*/  UISETP.NE.AND UP0, UPT, UR4, 0x18, UPT ;  /* 0x000000180400788c */ /* 0x000fd2000bf05270 */
[----:B------:R-:W-:Y:S05]  /*167a0*/  BRA.U !UP0, `(.L_x_25850) ;  /* 0x0000000108447547 */ /* 0x000fea000b800000 */
.L_x_25827:
[----:B-1----:R-:W-:Y:S01]  /*167b0*/  MOV R0, 0x0 ;  /* 0x0000000000007802 */ /* 0x002fe20000000f00 */
[----:B------:R-:W1:Y:S01]  /*167c0*/  LDCU.64 UR4, c[0x4][0x198] ;  /* 0x01003300ff0477ac */ /* 0x000e620008000a00 */
[----:B------:R-:W-:Y:S01]  /*167d0*/  HFMA2 R8, -RZ, RZ, 0, 6.020069122314453125e-06 ;  /* 0x00000065ff087431 */ /* 0x000fe200000001ff */
[----:B------:R-:W-:Y:S01]  /*167e0*/  MOV R12, 0x1 ;  /* 0x00000001000c7802 */ /* 0x000fe20000000f00 */
[----:B0-23--:R0:W2:Y:S01]  /*167f0*/  LDC.64 R2, c[0x4][R0] ;  /* 0x0100000000027b82 */ /* 0x00d0a20000000a00 */
[----:B------:R-:W3:Y:S01]  /*16800*/  LDCU.64 UR6, c[0x4][0x1a0] ;  /* 0x01003400ff0677ac */ /* 0x000ee20008000a00 */
[----:B------:R-:W-:Y:S01]  /*16810*/  IMAD.MOV.U32 R13, RZ, RZ, RZ ;  /* 0x000000ffff0d7224 */ /* 0x000fe200078e00ff */
[----:B------:R-:W4:Y:S01]  /*16820*/  LDCU.64 UR8, c[0x4][0x90] ;  /* 0x01001200ff0877ac */ /* 0x000f220008000a00 */
[----:B-1----:R-:W-:Y:S02]  /*16830*/  MOV R4, UR4 ;  /* 0x0000000400047c02 */ /* 0x002fe40008000f00 */
[----:B------:R-:W-:Y:S01]  /*16840*/  MOV R5, UR5 ;  /* 0x0000000500057c02 */ /* 0x000fe20008000f00 */
[----:B---3--:R-:W-:Y:S01]  /*16850*/  IMAD.U32 R6, RZ, RZ, UR6 ;  /* 0x00000006ff067e24 */ /* 0x008fe2000f8e00ff */
[----:B------:R-:W-:-:S02]  /*16860*/  MOV R7, UR7 ;  /* 0x0000000700077c02 */ /* 0x000fc40008000f00 */
[----:B----4-:R-:W-:Y:S01]  /*16870*/  MOV R10, UR8 ;  /* 0x00000008000a7c02 */ /* 0x010fe20008000f00 */
[----:B0-----:R-:W-:-:S07]  /*16880*/  IMAD.U32 R11, RZ, RZ, UR9 ;  /* 0x00000009ff0b7e24 */ /* 0x001fce000f8e00ff */
[----:B------:R-:W-:-:S07]  /*16890*/  LEPC R20, `(.L_x_25851) ;  /* 0x000000001014794e */ /* 0x000fce0000000000 */
[----:B--2---:R-:W-:Y:S05]  /*168a0*/  CALL.ABS.NOINC R2 ;  /* 0x0000000002007343 */ /* 0x004fea0003c00000 */
.L_x_25851:
[----:B------:R-:W-:Y:S05]  /*168b0*/  EXIT ;  /* 0x000000000000794d */ /* 0x000fea0003800000 */
.L_x_25850:
[----:B0-2---:R-:W-:Y:S01]  /*168c0*/  LOP3.LUT R4, R2, 0x7fffffff, RZ, 0xc0, !PT ;  /* 0x7fffffff02047812 */ /* 0x005fe200078ec0ff */
[----:B------:R-:W-:Y:S01]  /*168d0*/  BSSY.RECONVERGENT B0, `(.L_x_25852) ;  /* 0x000000b000007945 */ /* 0x000fe20003800200 */
[----:B-1----:R-:W-:Y:S01]  /*168e0*/  HFMA2 R0, -RZ, RZ, 0, 7.569789886474609375e-06 ;  /* 0x0000007fff007431 */ /* 0x002fe200000001ff */
[----:B------:R-:W-:Y:S02]  /*168f0*/  SHF.R.U32.HI R5, RZ, 0x18, R2 ;  /* 0x00000018ff057819 */ /* 0x000fe40000011602 */
        /* <DEDUP_REMOVED lines=8> */
.L_x_25853:
[----:B------:R-:W-:Y:S05]  /*16980*/  BSYNC.RECONVERGENT B0 ;  /* 0x0000000000007941 */ /* 0x000fea0003800200 */
.L_x_25852:
[----:B---3--:R-:W-:-:S05]  /*16990*/  LOP3.LUT R3, R0, 0x80, R5, 0xf8, !PT ;  /* 0x0000008000037812 */ /* 0x008fca00078ef805 */
[----:B------:R-:W-:Y:S01]  /*169a0*/  STG.E.U8 desc[UR36][R16.64], R3 ;  /* 0x0000000310007986 */ /* 0x000fe2000c101124 */
[----:B------:R-:W-:Y:S05]  /*169b0*/  EXIT ;  /* 0x000000000000794d */ /* 0x000fea0003800000 */
.L_x_25849:
        /* <DEDUP_REMOVED lines=11> */
.L_x_25855:
[----:B------:R-:W-:Y:S02]  /*16a70*/  ISETP.GT.U32.AND P0, PT, R4, 0x7f800000, PT ;  /* 0x7f8000000400780c */ /* 0x000fe40003f04070 */
[----:B-1----:R-:W-:-:S04]  /*16a80*/  MOV R0, 0x7f ;  /* 0x0000007f00007802 */ /* 0x002fc80000000f00 */
[----:B------:R-:W-:-:S07]  /*16a90*/  SEL R0, R0, 0x7c, P0 ;  /* 0x0000007c00007807 */ /* 0x000fce0000000000 */
.L_x_25856:
[----:B------:R-:W-:Y:S05]  /*16aa0*/  BSYNC.RECONVERGENT B0 ;  /* 0x0000000000007941 */ /* 0x000fea0003800200 */
.L_x_25854:
[----:B---3--:R-:W-:-:S04]  /*16ab0*/  SHF.R.U32.HI R3, RZ, 0x18, R2 ;  /* 0x00000018ff037819 */ /* 0x008fc80000011602 */
[----:B------:R-:W-:-:S05]  /*16ac0*/  LOP3.LUT R3, R0, 0x80, R3, 0xf8, !PT ;  /* 0x0000008000037812 */ /* 0x000fca00078ef803 */
[----:B------:R-:W-:Y:S01]  /*16ad0*/  STG.E.U8 desc[UR36][R16.64], R3 ;  /* 0x0000000310007986 */ /* 0x000fe2000c101124 */
[----:B------:R-:W-:Y:S05]  /*16ae0*/  EXIT ;  /* 0x000000000000794d */ /* 0x000fea0003800000 */
.L_x_25848:
[----:B0-2---:R-:W-:-:S05]  /*16af0*/  F2FP.BF16.F32.PACK_AB R2, RZ, R2 ;  /* 0x00000002ff02723e */ /* 0x005fca00000010ff */
[----:B------:R-:W-:Y:S01]  /*16b00*/  STG.E.U16 desc[UR36][R16.64], R2 ;  /* 0x0000000210007986 */ /* 0x000fe2000c101524 */
[----:B------:R-:W-:Y:S05]  /*16b10*/  EXIT ;  /* 0x000000000000794d */ /* 0x000fea0003800000 */
        .weak           $__internal_63_$__cuda_sm3x_div_rn_ftz_f32_slowpath
        .type           $__internal_63_$__cuda_sm3x_div_rn_ftz_f32_slowpath,@function
        .size           $__internal_63_$__cuda_sm3x_div_rn_ftz_f32_slowpath,(.L_x_68356 - $__internal_63_$__cuda_sm3x_div_rn_ftz_f32_slowpath)
$__internal_63_$__cuda_sm3x_div_rn_ftz_f32_slowpath:
[----:B------:R-:W-:Y:S01]  /*16b20*/  SHF.R.U32.HI R7, RZ, 0x17, R9 ;  /* 0x00000017ff077819 */ /* 0x000fe20000011609 */
[----:B------:R-:W-:Y:S01]  /*16b30*/  BSSY.RECONVERGENT B0, `(.L_x_25857) ;  /* 0x0000046000007945 */ /* 0x000fe20003800200 */
[----:B------:R-:W-:-:S03]  /*16b40*/  SHF.R.U32.HI R8, RZ, 0x17, R0 ;  /* 0x00000017ff087819 */ /* 0x000fc60000011600 */
[----:B------:R-:W-:Y:S01]  /*16b50*/  BSSY.RELIABLE B1, `(.L_x_25858) ;  /* 0x000001d000017945 */ /* 0x000fe20003800100 */
[----:B------:R-:W-:Y:S02]  /*16b60*/  LOP3.LUT R7, R7, 0xff, RZ, 0xc0, !PT ;  /* 0x000000ff07077812 */ /* 0x000fe400078ec0ff */
[----:B------:R-:W-:-:S03]  /*16b70*/  LOP3.LUT R8, R8, 0xff, RZ, 0xc0, !PT ;  /* 0x000000ff08087812 */ /* 0x000fc600078ec0ff */
[----:B------:R-:W-:Y:S01]  /*16b80*/  VIADD R11, R7, 0xffffffff ;  /* 0xffffffff070b7836 */ /* 0x000fe20000000000 */
[----:B------:R-:W-:-:S04]  /*16b90*/  IADD3 R10, PT, PT, R8, -0x1, RZ ;  /* 0xffffffff080a7810 */ /* 0x000fc80007ffe0ff */
[----:B------:R-:W-:-:S04]  /*16ba0*/  ISETP.GT.U32.AND P0, PT, R11, 0xfd, PT ;  /* 0x000000fd0b00780c */ /* 0x000fc80003f04070 */
[----:B------:R-:W-:-:S13]  /*16bb0*/  ISETP.GT.U32.OR P0, PT, R10, 0xfd, P0 ;  /* 0x000000fd0a00780c */ /* 0x000fda0000704470 */
[----:B------:R-:W-:Y:S05]  /*16bc0*/  @!P0 BRA `(.L_x_25859) ;  /* 0x0000000000548947 */ /* 0x000fea0003800000 */
[----:B------:R-:W-:Y:S02]  /*16bd0*/  FSETP.GTU.FTZ.AND P1, PT, |R0|, +INF , PT ;  /* 0x7f8000000000780b */ /* 0x000fe40003f3c200 */
[----:B------:R-:W-:-:S04]  /*16be0*/  FSETP.GTU.FTZ.AND P0, PT, |R9|, +INF , PT ;  /* 0x7f8000000900780b */ /* 0x000fc80003f1c200 */
[----:B------:R-:W-:-:S13]  /*16bf0*/  PLOP3.LUT P0, PT, P1, P0, PT, 0xf8, 0x8f ;  /* 0x00000000008f781c */ /* 0x000fda0000f01f70 */
[----:B------:R-:W-:Y:S05]  /*16c00*/  @P0 BREAK.RELIABLE B1 ;  /* 0x0000000000010942 */ /* 0x000fea0003800100 */
[----:B------:R-:W-:Y:S05]  /*16c10*/  @P0 BRA `(.L_x_25860) ;  /* 0x0000000000d80947 */ /* 0x000fea0003800000 */
[C---:B------:R-:W-:Y:S02]  /*16c20*/  FSETP.NEU.FTZ.AND P0, PT, R0.reuse, RZ, PT ;  /* 0x000000ff0000720b */ /* 0x040fe40003f1d000 */
[----:B------:R-:W-:Y:S02]  /*16c30*/  FSETP.NEU.FTZ.AND P4, PT, R9, RZ, PT ;  /* 0x000000ff0900720b */ /* 0x000fe40003f9d000 */
[----:B------:R-:W-:-:S11]  /*16c40*/  FSETP.NEU.FTZ.AND P6, PT, R0, RZ, PT ;  /* 0x000000ff0000720b */ /* 0x000fd60003fdd000 */
[----:B------:R-:W-:Y:S05]  /*16c50*/  @!P4 BREAK.RELIABLE !P0, B1 ;  /* 0x000000000001c942 */ /* 0x000fea0004000100 */
[----:B------:R-:W-:Y:S05]  /*16c60*/  @!P4 BRA !P0, `(.L_x_25861) ;  /* 0x0000000000bcc947 */ /* 0x000fea0004000000 */
[C---:B------:R-:W-:Y:S02]  /*16c70*/  FSETP.NEU.FTZ.AND P0, PT, |R0|.reuse, +INF , PT ;  /* 0x7f8000000000780b */ /* 0x040fe40003f1d200 */
[----:B------:R-:W-:Y:S02]  /*16c80*/  FSETP.NEU.FTZ.AND P3, PT, |R9|, +INF , PT ;  /* 0x7f8000000900780b */ /* 0x000fe40003f7d200 */
[----:B------:R-:W-:-:S11]  /*16c90*/  FSETP.NEU.FTZ.AND P5, PT, |R0|, +INF , PT ;  /* 0x7f8000000000780b */ /* 0x000fd60003fbd200 */
[----:B------:R-:W-:Y:S05]  /*16ca0*/  @!P3 BREAK.RELIABLE !P0, B1 ;  /* 0x000000000001b942 */ /* 0x000fea0004000100 */
[----:B------:R-:W-:Y:S05]  /*16cb0*/  @!P3 BRA !P0, `(.L_x_25861) ;  /* 0x0000000000a8b947 */ /* 0x000fea0004000000 */
[----:B------:R-:W-:-:S13]  /*16cc0*/  PLOP3.LUT P0, PT, P3, P6, PT, 0x2f, 0xf2 ;  /* 0x0000000000f2781c */ /* 0x000fda0001f0c577 */
[----:B------:R-:W-:Y:S05]  /*16cd0*/  @P0 BREAK.RELIABLE B1 ;  /* 0x0000000000010942 */ /* 0x000fea0003800100 */
[----:B------:R-:W-:Y:S05]  /*16ce0*/  @P0 BRA `(.L_x_25862) ;  /* 0x0000000000940947 */ /* 0x000fea0003800000 */
[----:B------:R-:W-:-:S13]  /*16cf0*/  PLOP3.LUT P0, PT, P5, P4, PT, 0x2f, 0xf2 ;  /* 0x0000000000f2781c */ /* 0x000fda0002f08577 */
[----:B------:R-:W-:Y:S05]  /*16d00*/  @P0 BREAK.RELIABLE B1 ;  /* 0x0000000000010942 */ /* 0x000fea0003800100 */
[----:B------:R-:W-:Y:S05]  /*16d10*/  @P0 BRA `(.L_x_25863) ;  /* 0x00000000007c0947 */ /* 0x000fea0003800000 */
.L_x_25859:
[----:B------:R-:W-:Y:S05]  /*16d20*/  BSYNC.RELIABLE B1 ;  /* 0x0000000000017941 */ /* 0x000fea0003800100 */
.L_x_25858:
[----:B------:R-:W-:Y:S01]  /*16d30*/  IADD3 R7, PT, PT, R7, -0x7f, RZ ;  /* 0xffffff8107077810 */ /* 0x000fe20007ffe0ff */
[----:B------:R-:W-:Y:S01]  /*16d40*/  VIADD R8, R8, 0xffffff81 ;  /* 0xffffff8108087836 */ /* 0x000fe20000000000 */
[----:B------:R-:W-:Y:S03]  /*16d50*/  BSSY.RECONVERGENT B1, `(.L_x_25864) ;  /* 0x000001a000017945 */ /* 0x000fe60003800200 */
[----:B------:R-:W-:Y:S01]  /*16d60*/  IMAD R10, R7, -0x800000, R9 ;  /* 0xff800000070a7824 */ /* 0x000fe200078e0209 */
[C---:B------:R-:W-:Y:S01]  /*16d70*/  IADD3 R7, PT, PT, R8.reuse, -R7, RZ ;  /* 0x8000000708077210 */ /* 0x040fe20007ffe0ff */
[----:B------:R-:W-:Y:S02]  /*16d80*/  IMAD R0, R8, -0x800000, R0 ;  /* 0xff80000008007824 */ /* 0x000fe400078e0200 */
[----:B------:R-:W0:Y:S01]  /*16d90*/  MUFU.RCP R12, R10 ;  /* 0x0000000a000c7308 */ /* 0x000e220000001000 */
[----:B------:R-:W-:-:S04]  /*16da0*/  FADD.FTZ R9, -R10, -RZ ;  /* 0x800000ff0a097221 */ /* 0x000fc80000010100 */
[----:B0-----:R-:W-:-:S04]  /*16db0*/  FFMA R11, R12, R9, 1 ;  /* 0x3f8000000c0b7423 */ /* 0x001fc80000000009 */
[----:B------:R-:W-:-:S04]  /*16dc0*/  FFMA R11, R12, R11, R12 ;  /* 0x0000000b0c0b7223 */ /* 0x000fc8000000000c */
[----:B------:R-:W-:-:S04]  /*16dd0*/  FFMA R12, R0, R11, RZ ;  /* 0x0000000b000c7223 */ /* 0x000fc800000000ff */
[----:B------:R-:W-:-:S04]  /*16de0*/  FFMA R13, R9, R12, R0 ;  /* 0x0000000c090d7223 */ /* 0x000fc80000000000 */
[----:B------:R-:W-:-:S04]  /*16df0*/  FFMA R13, R11, R13, R12 ;  /* 0x0000000d0b0d7223 */ /* 0x000fc8000000000c */
[----:B------:R-:W-:-:S04]  /*16e00*/  FFMA R0, R9, R13, R0 ;  /* 0x0000000d09007223 */ /* 0x000fc80000000000 */
[----:B------:R-:W-:-:S05]  /*16e10*/  FFMA.FTZ R11, R11, R0, R13 ;  /* 0x000000000b0b7223 */ /* 0x000fca000001000d */
[----:B------:R-:W-:-:S04]  /*16e20*/  SHF.R.U32.HI R0, RZ, 0x17, R11 ;  /* 0x00000017ff007819 */ /* 0x000fc8000001160b */
[----:B------:R-:W-:-:S04]  /*16e30*/  LOP3.LUT R0, R0, 0xff, RZ, 0xc0, !PT ;  /* 0x000000ff00007812 */ /* 0x000fc800078ec0ff */
[----:B------:R-:W-:-:S05]  /*16e40*/  IADD3 R0, PT, PT, R0, R7, RZ ;  /* 0x0000000700007210 */ /* 0x000fca0007ffe0ff */
[----:B------:R-:W-:-:S05]  /*16e50*/  VIADD R8, R0, 0xffffffff ;  /* 0xffffffff00087836 */ /* 0x000fca0000000000 */
[----:B------:R-:W-:-:S13]  /*16e60*/  ISETP.GE.U32.AND P0, PT, R8, 0xfe, PT ;  /* 0x000000fe0800780c */ /* 0x000fda0003f06070 */
[----:B------:R-:W-:Y:S05]  /*16e70*/  @!P0 BRA `(.L_x_25865) ;  /* 0x0000000000188947 */ /* 0x000fea0003800000 */
[----:B------:R-:W-:Y:S02]  /*16e80*/  ISETP.GT.AND P0, PT, R0, 0xfe, PT ;  /* 0x000000fe0000780c */ /* 0x000fe40003f04270 */
[----:B------:R-:W-:-:S11]  /*16e90*/  LOP3.LUT R8, R11, 0x80000000, RZ, 0xc0, !PT ;  /* 0x800000000b087812 */ /* 0x000fd600078ec0ff */
[----:B------:R-:W-:-:S04]  /*16ea0*/  @!P0 ISETP.GE.AND P1, PT, R0, 0x1, PT ;  /* 0x000000010000880c */ /* 0x000fc80003f26270 */
[C---:B------:R-:W-:Y:S02]  /*16eb0*/  @!P0 SEL R0, R8.reuse, R11, !P1 ;  /* 0x0000000b08008207 */ /* 0x040fe40004800000 */
[----:B------:R-:W-:Y:S01]  /*16ec0*/  @P0 LOP3.LUT R0, R8, 0x7f800000, RZ, 0xfc, !PT ;  /* 0x7f80000008000812 */ /* 0x000fe200078efcff */
[----:B------:R-:W-:Y:S06]  /*16ed0*/  BRA `(.L_x_25866) ;  /* 0x0000000000047947 */ /* 0x000fec0003800000 */
.L_x_25865:
[----:B------:R-:W-:-:S07]  /*16ee0*/  LEA R0, R7, R11, 0x17 ;  /* 0x0000000b07007211 */ /* 0x000fce00078eb8ff */
.L_x_25866:
[----:B------:R-:W-:Y:S05]  /*16ef0*/  BSYNC.RECONVERGENT B1 ;  /* 0x0000000000017941 */ /* 0x000fea0003800200 */
.L_x_25864:
[----:B------:R-:W-:Y:S05]  /*16f00*/  BRA `(.L_x_25867) ;  /* 0x0000000000207947 */ /* 0x000fea0003800000 */
.L_x_25863:
[----:B------:R-:W-:-:S04]  /*16f10*/  LOP3.LUT R0, R9, 0x80000000, R0, 0x48, !PT ;  /* 0x8000000009007812 */ /* 0x000fc800078e4800 */
[----:B------:R-:W-:Y:S01]  /*16f20*/  LOP3.LUT R0, R0, 0x7f800000, RZ, 0xfc, !PT ;  /* 0x7f80000000007812 */ /* 0x000fe200078efcff */
[----:B------:R-:W-:Y:S06]  /*16f30*/  BRA `(.L_x_25867) ;  /* 0x0000000000147947 */ /* 0x000fec0003800000 */
.L_x_25862:
[----:B------:R-:W-:Y:S01]  /*16f40*/  LOP3.LUT R0, R9, 0x80000000, R0, 0x48, !PT ;  /* 0x8000000009007812 */ /* 0x000fe200078e4800 */
[----:B------:R-:W-:Y:S06]  /*16f50*/  BRA `(.L_x_25867) ;  /* 0x00000000000c7947 */ /* 0x000fec0003800000 */
.L_x_25861:
[----:B------:R-:W0:Y:S01]  /*16f60*/  MUFU.RSQ R0, -QNAN ;  /* 0xffc0000000007908 */ /* 0x000e220000001400 */
[----:B------:R-:W-:Y:S05]  /*16f70*/  BRA `(.L_x_25867) ;  /* 0x0000000000047947 */ /* 0x000fea0003800000 */
.L_x_25860:
[----:B------:R-:W-:-:S07]  /*16f80*/  FADD.FTZ R0, R0, R9 ;  /* 0x0000000900007221 */ /* 0x000fce0000010000 */
.L_x_25867:
[----:B------:R-:W-:Y:S05]  /*16f90*/  BSYNC.RECONVERGENT B0 ;  /* 0x0000000000007941 */ /* 0x000fea0003800200 */
.L_x_25857:
[----:B------:R-:W-:-:S04]  /*16fa0*/  HFMA2 R7, -RZ, RZ, 0, 0 ;  /* 0x00000000ff077431 */ /* 0x000fc800000001ff */
[----:B0-----:R-:W-:Y:S05]  /*16fb0*/  RET.REL.NODEC R6 `(_ZN2at6native18elementwise_kernelILi128ELi4EZNS0_15gpu_kernel_implIZZZNS0_50_GLOBAL__N__2680c7bb_12_PowKernel_cu_7dd49032_300324pow_tensor_scalar_kernelERNS_18TensorIteratorBaseERKN3c106ScalarEENKUlvE_clEvENKUlvE0_clEvEUlNS6_7complexIfEEE0_EEvS5_RKT_EUliE_EEviT1_) ;  /* 0xfffffe9006107950 */ /* 0x001fea0003c3ffff */
.L_x_25868:
        /* <DEDUP_REMOVED lines=12> */
.L_x_68356:


//--------------------- .text._ZN2at6native27unrolled_elementwise_kernelIZZZNS0_50_GLOBAL__N__2680c7bb_12_PowKernel_cu_7dd49032_300324pow_tensor_scalar_kernelERNS_18TensorIteratorBaseERKN3c106ScalarEENKUlvE_clEvENKUlvE0_clEvEUlNS5_7complexIfEEE0_St5arrayIPcLm2EELi4E23TrivialOffsetCalculatorILi1EjESI_NS0_6memory12LoadWithCastILi1EEENSJ_13StoreWithCastILi1EEEEEviT_T0_T2_T3_T4_T5_ --------------------------
	.section	.text._ZN2at6native27unrolled_elementwise_kernelIZZZNS0_50_GLOBAL__N__2680c7bb_12_PowKernel_cu_7dd49032_300324pow_tensor_scalar_kernelERNS_18TensorIteratorBaseERKN3c106ScalarEENKUlvE_clEvENKUlvE0_clEvEUlNS5_7complexIfEEE0_St5arrayIPcLm2EELi4E23TrivialOffsetCalculatorILi1EjESI_NS0_6memory12LoadWithCastILi1EEENSJ_13StoreWithCastILi1EEEEEviT_T0_T2_T3_T4_T5_,"ax",@progbits
	.align	128
        .global         _ZN2at6native27unrolled_elementwise_kernelIZZZNS0_50_GLOBAL__N__2680c7bb_12_PowKernel_cu_7dd49032_300324pow_tensor_scalar_kernelERNS_18TensorIteratorBaseERKN3c106ScalarEENKUlvE_clEvENKUlvE0_clEvEUlNS5_7complexIfEEE0_St5arrayIPcLm2EELi4E23TrivialOffsetCalculatorILi1EjESI_NS0_6memory12LoadWithCastILi1EEENSJ_13StoreWithCastILi1EEEEEviT_T0_T2_T3_T4_T5_
        .type           _ZN2at6native27unrolled_elementwise_kernelIZZZNS0_50_GLOBAL__N__2680c7bb_12_PowKernel_cu_7dd49032_300324pow_tensor_scalar_kernelERNS_18TensorIteratorBaseERKN3c106ScalarEENKUlvE_clEvENKUlvE0_clEvEUlNS5_7complexIfEEE0_St5arrayIPcLm2EELi4E23TrivialOffsetCalculatorILi1EjESI_NS0_6memory12LoadWithCastILi1EEENSJ_13StoreWithCastILi1EEEEEviT_T0_T2_T3_T4_T5_,@function
        .size           _ZN2at6native27unrolled_elementwise_kernelIZZZNS0_50_GLOBAL__N__2680c7bb_12_PowKernel_cu_7dd49032_300324pow_tensor_scalar_kernelERNS_18TensorIteratorBaseERKN3c106ScalarEENKUlvE_clEvENKUlvE0_clEvEUlNS5_7complexIfEEE0_St5arrayIPcLm2EELi4E23TrivialOffsetCalculatorILi1EjESI_NS0_6memory12LoadWithCastILi1EEENSJ_13StoreWithCastILi1EEEEEviT_T0_T2_T3_T4_T5_,(.L_x_68357 - _ZN2at6native27unrolled_elementwise_kernelIZZZNS0_50_GLOBAL__N__2680c7bb_12_PowKernel_cu_7dd49032_300324pow_tensor_scalar_kernelERNS_18TensorIteratorBaseERKN3c106ScalarEENKUlvE_clEvENKUlvE0_clEvEUlNS5_7complexIfEEE0_St5arrayIPcLm2EELi4E23TrivialOffsetCalculatorILi1EjESI_NS0_6memory12LoadWithCastILi1EEENSJ_13StoreWithCastILi1EEEEEviT_T0_T2_T3_T4_T5_)
        .other          _ZN2at6native27unrolled_elementwise_kernelIZZZNS0_50_GLOBAL__N__2680c7bb_12_PowKernel_cu_7dd49032_300324pow_tensor_scalar_kernelERNS_18TensorIteratorBaseERKN3c106ScalarEENKUlvE_clEvENKUlvE0_clEvEUlNS5_7complexIfEEE0_St5arrayIPcLm2EELi4E23TrivialOffsetCalculatorILi1EjESI_NS0_6memory12LoadWithCastILi1EEENSJ_13StoreWithCastILi1EEEEEviT_T0_T2_T3_T4_T5_,@"STO_CUDA_ENTRY STV_DEFAULT"
_ZN2at6native27unrolled_elementwise_kernelIZZZNS0_50_GLOBAL__N__2680c7bb_12_PowKernel_cu_7dd49032_300324pow_tensor_scalar_kernelERNS_18TensorIteratorBaseERKN3c106ScalarEENKUlvE_clEvENKUlvE0_clEvEUlNS5_7complexIfEEE0_St5arrayIPcLm2EELi4E23TrivialOffsetCalculatorILi1EjESI_NS0_6memory12LoadWithCastILi1EEENSJ_13StoreWithCastILi1EEEEEviT_T0_T2_T3_T4_T5_:
.text._ZN2at6native27unrolled_elementwise_kernelIZZZNS0_50_GLOBAL__N__2680c7bb_12_PowKernel_cu_7dd49032_300324pow_tensor_scalar_kernelERNS_18TensorIteratorBaseERKN3c106ScalarEENKUlvE_clEvENKUlvE0_clEvEUlNS5_7complexIfEEE0_St5arrayIPcLm2EELi4E23TrivialOffsetCalculatorILi1EjESI_NS0_6memory12LoadWithCastILi1EEENSJ_13StoreWithCastILi1EEEEEviT_T0_T2_T3_T4_T5_:
        /* <DEDUP_REMOVED lines=31> */
[----:B------:R-:W-:Y:S01]  /*01f0*/  HFMA2 R17, -RZ, RZ, 0, 0 ;  /* 0x00000000ff117431 */ /* 0x000fe200000001ff */
[----:B--2---:R4:W0:Y:S01]  /*0200*/  I2F.S16 R16, R4 ;  /* 0x0000000400107306 */ /* 0x0048220000101400 */
[----:B------:R-:W-:Y:S05]  /*0210*/  BRA `(.L_x_25877) ;  /* 0x0000000c00807947 */ /* 0x000fea0003800000 */
.L_x_25875:
[----:B------:R-:W2:Y:S01]  /*0220*/  LDG.E.U8 R4, desc[UR36][R4.64] ;  /* 0x0000002404047981 */ /* 0x000ea2000c1e1100 */
[----:B------:R-:W-:Y:S01]  /*0230*/  IMAD.MOV.U32 R17, RZ, RZ, RZ ;  /* 0x000000ffff117224 */ /* 0x000fe200078e00ff */
[----:B--2---:R-:W-:Y:S01]  /*0240*/  I2FP.F32.U32 R16, R4 ;  /* 0x0000000400107245 */ /* 0x004fe20000201000 */
[----:B------:R-:W-:Y:S06]  /*0250*/  BRA `(.L_x_25877) ;  /* 0x0000000c00707947 */ /* 0x000fec0003800000 */
.L_x_25874:
        /* <DEDUP_REMOVED lines=8> */
[----:B--2---:R0:W1:Y:S01]  /*02e0*/  I2F.S64 R16, R4 ;  /* 0x0000000400107312 */ /* 0x0040620000301400 */
[----:B------:R-:W-:Y:S05]  /*02f0*/  BRA `(.L_x_25877) ;  /* 0x0000000c00487947 */ /* 0x000fea0003800000 */
.L_x_25879:
[----:B------:R-:W2:Y:S01]  /*0300*/  LDG.E R4, desc[UR36][R4.64] ;  /* 0x0000002404047981 */ /* 0x000ea2000c1e1900 */
[----:B------:R-:W-:Y:S01]  /*0310*/  IMAD.MOV.U32 R17, RZ, RZ, RZ ;  /* 0x000000ffff117224 */ /* 0x000fe200078e00ff */
[----:B--2---:R-:W-:Y:S01]  /*0320*/  I2FP.F32.S32 R16, R4 ;  /* 0x0000000400107245 */ /* 0x004fe20000201400 */
[----:B------:R-:W-:Y:S06]  /*0330*/  BRA `(.L_x_25877) ;  /* 0x0000000c00387947 */ /* 0x000fec0003800000 */
.L_x_25878:
[----:B------:R-:W2:Y:S01]  /*0340*/  LDG.E.U16 R4, desc[UR36][R4.64] ;  /* 0x0000002404047981 */ /* 0x000ea2000c1e1500 */
[----:B------:R-:W-:Y:S01]  /*0350*/  MOV R17, RZ ;  /* 0x000000ff00117202 */ /* 0x000fe20000000f00 */
[----:B--2---:R2:W3:Y:S01]  /*0360*/  I2F.S16 R16, R4 ;  /* 0x0000000400107306 */ /* 0x0044e20000101400 */
[----:B------:R-:W-:Y:S05]  /*0370*/  BRA `(.L_x_25877) ;  /* 0x0000000c00287947 */ /* 0x000fea0003800000 */
.L_x_25873:
        /* <DEDUP_REMOVED lines=9> */
.L_x_25881:
[----:B------:R-:W2:Y:S01]  /*0410*/  LDG.E.U16 R4, desc[UR36][R4.64] ;  /* 0x0000002404047981 */ /* 0x000ea2000c1e1500 */
[----:B------:R-:W-:Y:S02]  /*0420*/  IMAD.MOV.U32 R17, RZ, RZ, RZ ;  /* 0x000000ffff117224 */ /* 0x000fe400078e00ff */
[----:B--2---:R-:W-:Y:S01]  /*0430*/  HADD2.F32 R16, -RZ, R4.H0_H0 ;  /* 0x20000004ff107230 */ /* 0x004fe20000004100 */
[----:B------:R-:W-:Y:S06]  /*0440*/  BRA `(.L_x_25877) ;  /* 0x0000000800f47947 */ /* 0x000fec0003800000 */
.L_x_25880:
        /* <DEDUP_REMOVED lines=8> */
.L_x_25883:
[----:B------:R-:W2:Y:S02]  /*04d0*/  LDG.E R4, desc[UR36][R4.64] ;  /* 0x0000002404047981 */ /* 0x000ea4000c1e1900 */
[--C-:B--2---:R-:W-:Y:S02]  /*04e0*/  HADD2.F32 R16, -RZ, R4.reuse.H0_H0 ;  /* 0x20000004ff107230 */ /* 0x104fe40000004100 */
[----:B------:R-:W-:Y:S01]  /*04f0*/  HADD2.F32 R17, -RZ, R4.H1_H1 ;  /* 0x30000004ff117230 */ /* 0x000fe20000004100 */
[----:B------:R-:W-:Y:S06]  /*0500*/  BRA `(.L_x_25877) ;  /* 0x0000000800c47947 */ /* 0x000fec0003800000 */
.L_x_25882:
[----:B------:R-:W2:Y:S01]  /*0510*/  LDG.E.64 R4, desc[UR36][R4.64] ;  /* 0x0000002404047981 */ /* 0x000ea2000c1e1b00 */
[----:B------:R-:W-:Y:S01]  /*0520*/  UMOV UR4, 0xf0000000 ;  /* 0xf000000000047882 */ /* 0x000fe20000000000 */
[----:B------:R-:W-:Y:S01]  /*0530*/  UMOV UR5, 0x380fffff ;  /* 0x380fffff00057882 */ /* 0x000fe20000000000 */
[----:B------:R-:W-:Y:S01]  /*0540*/  IMAD.MOV.U32 R17, RZ, RZ, RZ ;  /* 0x000000ffff117224 */ /* 0x000fe200078e00ff */
[----:B--2---:R-:W0:Y:S01]  /*0550*/  F2F.F32.F64 R16, R4 ;  /* 0x0000000400107310 */ /* 0x004e220000301000 */
[----:B------:R-:W-:-:S14]  /*0560*/  DSETP.GEU.AND P0, PT, |R4|, UR4, PT ;  /* 0x0000000404007e2a */ /* 0x000fdc000bf0e200 */
[----:B0-----:R-:W-:Y:S01]  /*0570*/  @!P0 FMUL R16, R16, 1.175494350822287508e-38 ;  /* 0x0080000010108820 */ /* 0x001fe20000400000 */
[----:B------:R-:W-:Y:S06]  /*0580*/  BRA `(.L_x_25877) ;  /* 0x0000000800a47947 */ /* 0x000fec0003800000 */
.L_x_25872:
        /* <DEDUP_REMOVED lines=11> */
[----:B------:R-:W-:Y:S01]  /*0640*/  FSEL R16, RZ, 1, !P0 ;  /* 0x3f800000ff107808 */ /* 0x000fe20004000000 */
[----:B------:R-:W-:Y:S08]  /*0650*/  BRA `(.L_x_25877) ;  /* 0x0000000800707947 */ /* 0x000ff00003800000 */
.L_x_25886:
        /* <DEDUP_REMOVED lines=10> */
.L_x_25885:
        /* <DEDUP_REMOVED lines=8> */
[----:B------:R-:W-:Y:S01]  /*0780*/  MOV R17, RZ ;  /* 0x000000ff00117202 */ /* 0x000fe20000000f00 */
        /* <DEDUP_REMOVED lines=17> */
.L_x_25888:
[----:B------:R-:W2:Y:S01]  /*08a0*/  LDG.E.U8 R4, desc[UR36][R4.64] ;  /* 0x0000002404047981 */ /* 0x000ea2000c1e1100 */
[----:B------:R-:W-:Y:S02]  /*08b0*/  HFMA2 R17, -RZ, RZ, 0, 0 ;  /* 0x00000000ff117431 */ /* 0x000fe400000001ff */
        /* <DEDUP_REMOVED lines=12> */
.L_x_25887:
[----:B------:R-:W2:Y:S01]  /*0980*/  LDG.E.U16 R4, desc[UR36][R4.64] ;  /* 0x0000002404047981 */ /* 0x000ea2000c1e1500 */
[----:B------:R-:W-:Y:S02]  /*0990*/  IMAD.MOV.U32 R17, RZ, RZ, RZ ;  /* 0x000000ffff117224 */ /* 0x000fe400078e00ff */
[----:B--2---:R-:W-:Y:S01]  /*09a0*/  IMAD.U32 R16, R4, 0x10000, RZ ;  /* 0x0001000004107824 */ /* 0x004fe200078e00ff */
[----:B------:R-:W-:Y:S06]  /*09b0*/  BRA `(.L_x_25877) ;  /* 0x0000000400987947 */ /* 0x000fec0003800000 */
.L_x_25884:
        /* <DEDUP_REMOVED lines=12> */
.L_x_25891:
        /* <DEDUP_REMOVED lines=20> */
.L_x_25893:
[----:B------:R-:W-:Y:S05]  /*0bc0*/  BSYNC.RECONVERGENT B0 ;  /* 0x0000000000007941 */ /* 0x000fea0003800200 */
.L_x_25892:
[----:B------:R-:W-:Y:S01]  /*0bd0*/  IMAD.SHL.U32 R0, R0, 0x100000, RZ ;  /* 0x0010000000007824 */ /* 0x000fe200078e00ff */
[----:B------:R-:W-:-:S04]  /*0be0*/  LEA R3, R3, 0x3b800000, 0x17 ;  /* 0x3b80000003037811 */ /* 0x000fc800078eb8ff */
[----:B------:R-:W-:Y:S01]  /*0bf0*/  LOP3.LUT R16, R3, R0, R7, 0xfe, !PT ;  /* 0x0000000003107212 */ /* 0x000fe200078efe07 */
[----:B------:R-:W-:Y:S06]  /*0c00*/  BRA `(.L_x_25877) ;  /* 0x0000000400047947 */ /* 0x000fec0003800000 */
.L_x_25890:
        /* <DEDUP_REMOVED lines=20> */
.L_x_25895:
[----:B------:R-:W-:Y:S05]  /*0d50*/  BSYNC.RECONVERGENT B0 ;  /* 0x0000000000007941 */ /* 0x000fea0003800200 */
.L_x_25894:
[----:B------:R-:W-:Y:S01]  /*0d60*/  IMAD.SHL.U32 R0, R0, 0x200000, RZ ;  /* 0x0020000000007824 */ /* 0x000fe200078e00ff */
[----:B------:R-:W-:-:S04]  /*0d70*/  LEA R3, R3, 0x37800000, 0x17 ;  /* 0x3780000003037811 */ /* 0x000fc800078eb8ff */
[----:B------:R-:W-:Y:S01]  /*0d80*/  LOP3.LUT R16, R3, R0, R7, 0xfe, !PT ;  /* 0x0000000003107212 */ /* 0x000fe200078efe07 */
[----:B------:R-:W-:Y:S06]  /*0d90*/  BRA `(.L_x_25877) ;  /* 0x0000000000a07947 */ /* 0x000fec0003800000 */
.L_x_25889:
[----:B------:R-:W-:-:S09]  /*0da0*/  UISETP.NE.AND UP0, UPT, UR4, 0x1c, UPT ;  /* 0x0000001c0400788c */ /* 0x000fd2000bf05270 */
[----:B------:R-:W-:Y:S05]  /*0db0*/  BRA.U !UP0, `(.L_x_25896) ;  /* 0x00000001088c7547 */ /* 0x000fea000b800000 */
[----:B------:R-:W-:-:S09]  /*0dc0*/  UISETP.NE.AND UP0, UPT, UR4, 0x1d, UPT ;  /* 0x0000001d0400788c */ /* 0x000fd2000bf05270 */
[----:B------:R-:W-:Y:S05]  /*0dd0*/  BRA.U !UP0, `(.L_x_25897) ;  /* 0x0000000108747547 */ /* 0x000fea000b800000 */
[----:B------:R-:W-:-:S09]  /*0de0*/  UISETP.NE.AND UP0, UPT, UR4, 0x2c, UPT ;  /* 0x0000002c0400788c */ /* 0x000fd2000bf05270 */
[----:B------:R-:W-:Y:S05]  /*0df0*/  BRA.U !UP0, `(.L_x_25898) ;  /* 0x0000000108487547 */ /* 0x000fea000b800000 */
.L_x_25876:
        /* <DEDUP_REMOVED lines=16> */
.L_x_25899:
[----:B------:R-:W-:Y:S01]  /*0f00*/  CS2R R16, SRZ ;  /* 0x0000000000107805 */ /* 0x000fe2000001ff00 */
[----:B------:R-:W-:Y:S06]  /*0f10*/  BRA `(.L_x_25877) ;  /* 0x0000000000407947 */ /* 0x000fec0003800000 */
.L_x_25898:
[----:B------:R-:W2:Y:S01]  /*0f20*/  LDG.E.U8 R4, desc[UR36][R4.64] ;  /* 0x0000002404047981 */ /* 0x000ea2000c1e1100 */
[----:B------:R-:W-:Y:S02]  /*0f30*/  IMAD.MOV.U32 R17, RZ, RZ, RZ ;  /* 0x000000ffff117224 */ /* 0x000fe400078e00ff */
[----:B------:R-:W-:Y:S01]  /*0f40*/  IMAD.MOV.U32 R16, RZ, RZ, 0x400000 ;  /* 0x00400000ff107424 */ /* 0x000fe200078e00ff */
[----:B--2---:R-:W-:-:S13]  /*0f50*/  ISETP.NE.AND P0, PT, R4, RZ, PT ;  /* 0x000000ff0400720c */ /* 0x004fda0003f05270 */
[----:B------:R-:W-:Y:S05]  /*0f60*/  @!P0 BRA `(.L_x_25877) ;  /* 0x00000000002c8947 */ /* 0x000fea0003800000 */
[----:B------:R-:W-:-:S13]  /*0f70*/  ISETP.NE.AND P0, PT, R4, 0xff, PT ;  /* 0x000000ff0400780c */ /* 0x000fda0003f05270 */
[----:B------:R-:W-:Y:S01]  /*0f80*/  @!P0 IMAD.MOV.U32 R16, RZ, RZ, 0x7f800001 ;  /* 0x7f800001ff108424 */ /* 0x000fe200078e00ff */
[----:B------:R-:W-:Y:S01]  /*0f90*/  @P0 SHF.L.U32 R16, R4, 0x17, RZ ;  /* 0x0000001704100819 */ /* 0x000fe200000006ff */
[----:B------:R-:W-:Y:S06]  /*0fa0*/  BRA `(.L_x_25877) ;  /* 0x00000000001c7947 */ /* 0x000fec0003800000 */
.L_x_25897:
[----:B------:R-:W2:Y:S01]  /*0fb0*/  LDG.E.64 R4, desc[UR36][R4.64] ;  /* 0x0000002404047981 */ /* 0x000ea2000c1e1b00 */
[----:B------:R-:W-:Y:S01]  /*0fc0*/  IMAD.MOV.U32 R17, RZ, RZ, RZ ;  /* 0x000000ffff117224 */ /* 0x000fe200078e00ff */
[----:B--2---:R0:W1:Y:S01]  /*0fd0*/  I2F.U64 R16, R4 ;  /* 0x0000000400107312 */ /* 0x0040620000301000 */
[----:B------:R-:W-:Y:S05]  /*0fe0*/  BRA `(.L_x_25877) ;  /* 0x00000000000c7947 */ /* 0x000fea0003800000 */
.L_x_25896:
[----:B------:R-:W2:Y:S01]  /*0ff0*/  LDG.E R4, desc[UR36][R4.64] ;  /* 0x0000002404047981 */ /* 0x000ea2000c1e1900 */
[----:B------:R-:W-:Y:S01]  /*1000*/  IMAD.MOV.U32 R17, RZ, RZ, RZ ;  /* 0x000000ffff117224 */ /* 0x000fe200078e00ff */
[----:B--2---:R-:W-:-:S07]  /*1010*/  I2FP.F32.U32 R16, R4 ;  /* 0x0000000400107245 */ /* 0x004fce0000201000 */
.L_x_25877:
[----:B------:R-:W-:Y:S05]  /*1020*/  BSYNC.RECONVERGENT B7 ;  /* 0x0000000000077941 */ /* 0x000fea0003800200 */
.L_x_25871:
[----:B------:R-:W-:-:S07]  /*1030*/  VIADD R29, R27, 0x80 ;  /* 0x000000801b1d7836 */ /* 0x000fce0000000000 */
.L_x_25870:
[----:B------:R-:W-:Y:S05]  /*1040*/  BSYNC.RECONVERGENT B6 ;  /* 0x0000000000067941 */ /* 0x000fea0003800200 */
.L_x_25869:
[----:B------:R-:W-:Y:S01]  /*1050*/  ISETP.GE.AND P0, PT, R29, R26, PT ;  /* 0x0000001a1d00720c */ /* 0x000fe20003f06270 */
[----:B------:R-:W-:Y:S01]  /*1060*/  BSSY.RECONVERGENT B6, `(.L_x_25900) ;  /* 0x00000fb000067945 */ /* 0x000fe20003800200 */
[----:B------:R-:W-:-:S11]  /*1070*/  CS2R R24, SRZ ;  /* 0x0000000000187805 */ /* 0x000fd6000001ff00 */
[----:B------:R-:W-:Y:S05]  /*1080*/  @P0 BRA `(.L_x_25901) ;  /* 0x0000000c00e00947 */ /* 0x000fea0003800000 */
[----:B0-2-4-:R-:W0:Y:S01]  /*1090*/  LDC.64 R4, c[0x0][0x3a0] ;  /* 0x0000e800ff047b82 */ /* 0x015e220000000a00 */
[----:B------:R-:W2:Y:S01]  /*10a0*/  LDCU UR5, c[0x0][0x3b0] ;  /* 0x00007600ff0577ac */ /* 0x000ea20008000800 */
[----:B------:R-:W-:Y:S01]  /*10b0*/  LEA R0, R2, R29, 0x9 ;  /* 0x0000001d02007211 */ /* 0x000fe200078e48ff */
        /* <DEDUP_REMOVED lines=19> */
.L_x_25906:
[----:B------:R-:W2:Y:S01]  /*11f0*/  LDG.E.U8 R4, desc[UR36][R4.64] ;  /* 0x0000002404047981 */ /* 0x000ea2000c1e1100 */
[----:B------:R-:W-:Y:S01]  /*1200*/  IMAD.MOV.U32 R25, RZ, RZ, RZ ;  /* 0x000000ffff197224 */ /* 0x000fe200078e00ff */
[----:B--2---:R-:W-:Y:S01]  /*1210*/  I2FP.F32.U32 R24, R4 ;  /* 0x0000000400187245 */ /* 0x004fe20000201000 */
[----:B------:R-:W-:Y:S06]  /*1220*/  BRA `(.L_x_25908) ;  /* 0x0000000c00707947 */ /* 0x000fec0003800000 */
.L_x_25905:
        /* <DEDUP_REMOVED lines=8> */
[----:B--2---:R0:W2:Y:S01]  /*12b0*/  I2F.S64 R24, R4 ;  /* 0x0000000400187312 */ /* 0x0040a20000301400 */
[----:B------:R-:W-:Y:S05]  /*12c0*/  BRA `(.L_x_25908) ;  /* 0x0000000c00487947 */ /* 0x000fea0003800000 */
.L_x_25910:
[----:B------:R-:W2:Y:S01]  /*12d0*/  LDG.E R4, desc[UR36][R4.64] ;  /* 0x0000002404047981 */ /* 0x000ea2000c1e1900 */
[----:B------:R-:W-:Y:S01]  /*12e0*/  IMAD.MOV.U32 R25, RZ, RZ, RZ ;  /* 0x000000ffff197224 */ /* 0x000fe200078e00ff */
[----:B--2---:R-:W-:Y:S01]  /*12f0*/  I2FP.F32.S32 R24, R4 ;  /* 0x0000000400187245 */ /* 0x004fe20000201400 */
[----:B------:R-:W-:Y:S06]  /*1300*/  BRA `(.L_x_25908) ;  /* 0x0000000c00387947 */ /* 0x000fec0003800000 */
.L_x_25909:
[----:B------:R-:W2:Y:S01]  /*1310*/  LDG.E.U16 R4, desc[UR36][R4.64] ;  /* 0x0000002404047981 */ /* 0x000ea2000c1e1500 */
[----:B------:R-:W-:Y:S01]  /*1320*/  IMAD.MOV.U32 R25, RZ, RZ, RZ ;  /* 0x000000ffff197224 */ /* 0x000fe200078e00ff */
[----:B--2---:R0:W2:Y:S01]  /*1330*/  I2F.S16 R24, R4 ;  /* 0x0000000400187306 */ /* 0x0040a20000101400 */
[----:B------:R-:W-:Y:S05]  /*1340*/  BRA `(.L_x_25908) ;  /* 0x0000000c00287947 */ /* 0x000fea0003800000 */
.L_x_25904:
        /* <DEDUP_REMOVED lines=9> */
.L_x_25912:
[----:B------:R-:W2:Y:S01]  /*13e0*/  LDG.E.U16 R4, desc[UR36][R4.64] ;  /* 0x0000002404047981 */ /* 0x000ea2000c1e1500 */
[----:B------:R-:W-:Y:S02]  /*13f0*/  HFMA2 R25, -RZ, RZ, 0, 0 ;  /* 0x00000000ff197431 */ /* 0x000fe400000001ff */
[----:B--2---:R-:W-:Y:S01]  /*1400*/  HADD2.F32 R24, -RZ, R4.H0_H0 ;  /* 0x20000004ff187230 */ /* 0x004fe20000004100 */
[----:B------:R-:W-:Y:S06]  /*1410*/  BRA `(.L_x_25908) ;  /* 0x0000000800f47947 */ /* 0x000fec0003800000 */
.L_x_25911:
        /* <DEDUP_REMOVED lines=8> */
.L_x_25914:
[----:B------:R-:W2:Y:S02]  /*14a0*/  LDG.E R4, desc[UR36][R4.64] ;  /* 0x0000002404047981 */ /* 0x000ea4000c1e1900 */
[--C-:B--2---:R-:W-:Y:S02]  /*14b0*/  HADD2.F32 R24, -RZ, R4.reuse.H0_H0 ;  /* 0x20000004ff187230 */ /* 0x104fe40000004100 */
[----:B------:R-:W-:Y:S01]  /*14c0*/  HADD2.F32 R25, -RZ, R4.H1_H1 ;  /* 0x30000004ff197230 */ /* 0x000fe20000004100 */
[----:B------:R-:W-:Y:S06]  /*14d0*/  BRA `(.L_x_25908) ;  /* 0x0000000800c47947 */ /* 0x000fec0003800000 */
.L_x_25913:
        /* <DEDUP_REMOVED lines=8> */
.L_x_25903:
        /* <DEDUP_REMOVED lines=13> */
.L_x_25917:
[----:B------:R-:W2:Y:S01]  /*1630*/  LDG.E.128 R4, desc[UR36][R4.64] ;  /* 0x0000002404047981 */ /* 0x000ea2000c1e1d00 */
[----:B------:R-:W-:Y:S01]  /*1640*/  UMOV UR4, 0xf0000000 ;  /* 0xf000000000047882 */ /* 0x000fe20000000000 */
[----:B------:R-:W-:Y:S01]  /*1650*/  UMOV UR5, 0x380fffff ;  /* 0x380fffff00057882 */ /* 0x000fe20000000000 */
[----:B--2---:R-:W0:Y:S01]  /*1660*/  F2F.F32.F64 R24, R4 ;  /* 0x0000000400187310 */ /* 0x004e220000301000 */
[----:B------:R-:W-:Y:S02]  /*1670*/  DSETP.GEU.AND P0, PT, |R4|, UR4, PT ;  /* 0x0000000404007e2a */ /* 0x000fe4000bf0e200 */
[----:B------:R-:W-:-:S05]  /*1680*/  DSETP.GEU.AND P1, PT, |R6|, UR4, PT ;  /* 0x0000000406007e2a */ /* 0x000fca000bf2e200 */
[----:B------:R-:W2:Y:S07]  /*1690*/  F2F.F32.F64 R25, R6 ;  /* 0x0000000600197310 */ /* 0x000eae0000301000 */
[----:B0-----:R-:W-:Y:S02]  /*16a0*/  @!P0 FMUL R24, R24, 1.175494350822287508e-38 ;  /* 0x0080000018188820 */ /* 0x001fe40000400000 */
[----:B--2---:R-:W-:Y:S01]  /*16b0*/  @!P1 FMUL R25, R25, 1.175494350822287508e-38 ;  /* 0x0080000019199820 */ /* 0x004fe20000400000 */
[----:B------:R-:W-:Y:S06]  /*16c0*/  BRA `(.L_x_25908) ;  /* 0x0000000800487947 */ /* 0x000fec0003800000 */
.L_x_25916:
        /* <DEDUP_REMOVED lines=8> */
[----:B------:R-:W-:Y:S02]  /*1750*/  IMAD.MOV.U32 R25, RZ, RZ, RZ ;  /* 0x000000ffff197224 */ /* 0x000fe400078e00ff */
        /* <DEDUP_REMOVED lines=17> */
.L_x_25919:
[----:B------:R-:W2:Y:S01]  /*1870*/  LDG.E.U8 R4, desc[UR36][R4.64] ;  /* 0x0000002404047981 */ /* 0x000ea2000c1e1100 */
[----:B------:R-:W-:Y:S02]  /*1880*/  IMAD.MOV.U32 R25, RZ, RZ, RZ ;  /* 0x000000ffff197224 */ /* 0x000fe400078e00ff */
        /* <DEDUP_REMOVED lines=12> */
.L_x_25918:
[----:B------:R-:W2:Y:S01]  /*1950*/  LDG.E.U16 R4, desc[UR36][R4.64] ;  /* 0x0000002404047981 */ /* 0x000ea2000c1e1500 */
[----:B------:R-:W-:Y:S01]  /*1960*/  IMAD.MOV.U32 R25, RZ, RZ, RZ ;  /* 0x000000ffff197224 */ /* 0x000fe200078e00ff */
[----:B--2---:R-:W-:Y:S01]  /*1970*/  SHF.L.U32 R24, R4, 0x10, RZ ;  /* 0x0000001004187819 */ /* 0x004fe200000006ff */
[----:B------:R-:W-:Y:S06]  /*1980*/  BRA `(.L_x_25908) ;  /* 0x0000000400987947 */ /* 0x000fec0003800000 */
.L_x_25915:
        /* <DEDUP_REMOVED lines=12> */
.L_x_25922:
        /* <DEDUP_REMOVED lines=20> */
.L_x_25924:
[----:B------:R-:W-:Y:S05]  /*1b90*/  BSYNC.RECONVERGENT B0 ;  /* 0x0000000000007941 */ /* 0x000fea0003800200 */
.L_x_25923:
[----:B------:R-:W-:Y:S01]  /*1ba0*/  IMAD.SHL.U32 R0, R0, 0x100000, RZ ;  /* 0x0010000000007824 */ /* 0x000fe200078e00ff */
[----:B------:R-:W-:-:S04]  /*1bb0*/  LEA R3, R3, 0x3b800000, 0x17 ;  /* 0x3b80000003037811 */ /* 0x000fc800078eb8ff */
[----:B------:R-:W-:Y:S01]  /*1bc0*/  LOP3.LUT R24, R3, R0, R7, 0xfe, !PT ;  /* 0x0000000003187212 */ /* 0x000fe200078efe07 */
[----:B------:R-:W-:Y:S06]  /*1bd0*/  BRA `(.L_x_25908) ;  /* 0x0000000400047947 */ /* 0x000fec0003800000 */
.L_x_25921:
        /* <DEDUP_REMOVED lines=20> */
.L_x_25926:
[----:B------:R-:W-:Y:S05]  /*1d20*/  BSYNC.RECONVERGENT B0 ;  /* 0x0000000000007941 */ /* 0x000fea0003800200 */
.L_x_25925:
[----:B------:R-:W-:Y:S01]  /*1d30*/  IMAD.SHL.U32 R0, R0, 0x200000, RZ ;  /* 0x0020000000007824 */ /* 0x000fe200078e00ff */
[----:B------:R-:W-:-:S04]  /*1d40*/  LEA R3, R3, 0x37800000, 0x17 ;  /* 0x3780000003037811 */ /* 0x000fc800078eb8ff */
[----:B------:R-:W-:Y:S01]  /*1d50*/  LOP3.LUT R24, R3, R0, R7, 0xfe, !PT ;  /* 0x0000000003187212 */ /* 0x000fe200078efe07 */
[----:B------:R-:W-:Y:S06]  /*1d60*/  BRA `(.L_x_25908) ;  /* 0x0000000000a07947 */ /* 0x000fec0003800000 */
.L_x_25920:
[----:B------:R-:W-:-:S09]  /*1d70*/  UISETP.NE.AND UP0, UPT, UR4, 0x1c, UPT ;  /* 0x0000001c0400788c */ /* 0x000fd2000bf05270 */
[----:B------:R-:W-:Y:S05]  /*1d80*/  BRA.U !UP0, `(.L_x_25927) ;  /* 0x00000001088c7547 */ /* 0x000fea000b800000 */
[----:B------:R-:W-:-:S09]  /*1d90*/  UISETP.NE.AND UP0, UPT, UR4, 0x1d, UPT ;  /* 0x0000001d0400788c */ /* 0x000fd2000bf05270 */
[----:B------:R-:W-:Y:S05]  /*1da0*/  BRA.U !UP0, `(.L_x_25928) ;  /* 0x0000000108747547 */ /* 0x000fea000b800000 */
[----:B------:R-:W-:-:S09]  /*1db0*/  UISETP.NE.AND UP0, UPT, UR4, 0x2c, UPT ;  /* 0x0000002c0400788c */ /* 0x000fd2000bf05270 */
[----:B------:R-:W-:Y:S05]  /*1dc0*/  BRA.U UP0, `(.L_x_25907) ;  /* 0x0000000100247547 */ /* 0x000fea000b800000 */
[----:B------:R-:W2:Y:S01]  /*1dd0*/  LDG.E.U8 R4, desc[UR36][R4.64] ;  /* 0x0000002404047981 */ /* 0x000ea2000c1e1100 */
[----:B------:R-:W-:Y:S02]  /*1de0*/  IMAD.MOV.U32 R25, RZ, RZ, RZ ;  /* 0x000000ffff197224 */ /* 0x000fe400078e00ff */
[----:B------:R-:W-:Y:S01]  /*1df0*/  IMAD.MOV.U32 R24, RZ, RZ, 0x400000 ;  /* 0x00400000ff187424 */ /* 0x000fe200078e00ff */
[----:B--2---:R-:W-:-:S13]  /*1e00*/  ISETP.NE.AND P0, PT, R4, RZ, PT ;  /* 0x000000ff0400720c */ /* 0x004fda0003f05270 */
[----:B------:R-:W-:Y:S05]  /*1e10*/  @!P0 BRA `(.L_x_25908) ;  /* 0x0000000000748947 */ /* 0x000fea0003800000 */
[----:B------:R-:W-:-:S13]  /*1e20*/  ISETP.NE.AND P0, PT, R4, 0xff, PT ;  /* 0x000000ff0400780c */ /* 0x000fda0003f05270 */
[----:B------:R-:W-:Y:S01]  /*1e30*/  @!P0 MOV R24, 0x7f800001 ;  /* 0x7f80000100188802 */ /* 0x000fe20000000f00 */
[----:B------:R-:W-:Y:S01]  /*1e40*/  @P0 IMAD.SHL.U32 R24, R4, 0x800000, RZ ;  /* 0x0080000004180824 */ /* 0x000fe200078e00ff */
[----:B------:R-:W-:Y:S06]  /*1e50*/  BRA `(.L_x_25908) ;  /* 0x0000000000647947 */ /* 0x000fec0003800000 */
.L_x_25907:
[----:B------:R-:W-:Y:S01]  /*1e60*/  MOV R14, 0x0 ;  /* 0x00000000000e7802 */ /* 0x000fe20000000f00 */
[----:B------:R-:W0:Y:S01]  /*1e70*/  LDCU.64 UR4, c[0x4][0x198] ;  /* 0x01003300ff0477ac */ /* 0x000e220008000a00 */
[----:B------:R-:W-:Y:S02]  /*1e80*/  HFMA2 R8, -RZ, RZ, 0, 4.64916229248046875e-06 ;  /* 0x0000004eff087431 */ /* 0x000fe400000001ff */
[----:B------:R-:W-:Y:S01]  /*1e90*/  IMAD.MOV.U32 R12, RZ, RZ, 0x1 ;  /* 0x00000001ff0c7424 */ /* 0x000fe200078e00ff */
[----:B------:R-:W2:Y:S01]  /*1ea0*/  LDCU.64 UR6, c[0x4][0x1a0] ;  /* 0x01003400ff0677ac */ /* 0x000ea20008000a00 */
[----:B------:R-:W4:Y:S01]  /*1eb0*/  LDC.64 R14, c[0x4][R14] ;  /* 0x010000000e0e7b82 */ /* 0x000f220000000a00 */
[----:B------:R-:W-:Y:S01]  /*1ec0*/  IMAD.MOV.U32 R13, RZ, RZ, RZ ;  /* 0x000000ffff0d7224 */ /* 0x000fe200078e00ff */
[----:B------:R-:W1:Y:S01]  /*1ed0*/  LDCU.64 UR8, c[0x4][0x88] ;  /* 0x01001100ff0877ac */ /* 0x000e620008000a00 */
[----:B0-----:R-:W-:Y:S02]  /*1ee0*/  IMAD.U32 R4, RZ, RZ, UR4 ;  /* 0x00000004ff047e24 */ /* 0x001fe4000f8e00ff */
[----:B------:R-:W-:Y:S01]  /*1ef0*/  IMAD.U32 R5, RZ, RZ, UR5 ;  /* 0x00000005ff057e24 */ /* 0x000fe2000f8e00ff */
[----:B--2---:R-:W-:Y:S01]  /*1f00*/  MOV R6, UR6 ;  /* 0x0000000600067c02 */ /* 0x004fe20008000f00 */
[----:B------:R-:W-:-:S02]  /*1f10*/  IMAD.U32 R7, RZ, RZ, UR7 ;  /* 0x00000007ff077e24 */ /* 0x000fc4000f8e00ff */
[----:B-1----:R-:W-:Y:S02]  /*1f20*/  IMAD.U32 R10, RZ, RZ, UR8 ;  /* 0x00000008ff0a7e24 */ /* 0x002fe4000f8e00ff */
[----:B------:R-:W-:-:S07]  /*1f30*/  IMAD.U32 R11, RZ, RZ, UR9 ;  /* 0x00000009ff0b7e24 */ /* 0x000fce000f8e00ff */
[----:B------:R-:W-:-:S07]  /*1f40*/  LEPC R20, `(.L_x_25929) ;  /* 0x000000001014794e */ /* 0x000fce0000000000 */
[----:B---345:R-:W-:Y:S05]  /*1f50*/  CALL.ABS.NOINC R14 ;  /* 0x000000000e007343 */ /* 0x038fea0003c00000 */
.L_x_25929:
[----:B------:R-:W-:Y:S01]  /*1f60*/  CS2R R24, SRZ ;  /* 0x0000000000187805 */ /* 0x000fe2000001ff00 */
[----:B------:R-:W-:Y:S06]  /*1f70*/  BRA `(.L_x_25908) ;  /* 0x00000000001c7947 */ /* 0x000fec0003800000 */
.L_x_25928:
[----:B------:R-:W2:Y:S01]  /*1f80*/  LDG.E.64 R4, desc[UR36][R4.64] ;  /* 0x0000002404047981 */ /* 0x000ea2000c1e1b00 */
[----:B------:R-:W-:Y:S01]  /*1f90*/  IMAD.MOV.U32 R25, RZ, RZ, RZ ;  /* 0x000000ffff197224 */ /* 0x000fe200078e00ff */
[----:B--2---:R0:W2:Y:S01]  /*1fa0*/  I2F.U64 R24, R4 ;  /* 0x0000000400187312 */ /* 0x0040a20000301000 */
[----:B------:R-:W-:Y:S05]  /*1fb0*/  BRA `(.L_x_25908) ;  /* 0x00000000000c7947 */ /* 0x000fea0003800000 */
.L_x_25927:
[----:B------:R-:W2:Y:S01]  /*1fc0*/  LDG.E R4, desc[UR36][R4.64] ;  /* 0x0000002404047981 */ /* 0x000ea2000c1e1900 */
[----:B------:R-:W-:Y:S02]  /*1fd0*/  MOV R25, RZ ;  /* 0x000000ff00197202 */ /* 0x000fe40000000f00 */
[----:B--2---:R-:W-:-:S07]  /*1fe0*/  I2FP.F32.U32 R24, R4 ;  /* 0x0000000400187245 */ /* 0x004fce0000201000 */
.L_x_25908:
[----:B------:R-:W-:Y:S05]  /*1ff0*/  BSYNC.RECONVERGENT B7 ;  /* 0x0000000000077941 */ /* 0x000fea0003800200 */
.L_x_25902:
[----:B------:R-:W-:-:S07]  /*2000*/  VIADD R29, R29, 0x80 ;  /* 0x000000801d1d7836 */ /* 0x000fce0000000000 */
.L_x_25901:
[----:B------:R-:W-:Y:S05]  /*2010*/  BSYNC.RECONVERGENT B6 ;  /* 0x0000000000067941 */ /* 0x000fea0003800200 */
.L_x_25900:
[----:B------:R-:W-:Y:S01]  /*2020*/  ISETP.GE.AND P0, PT, R29, R26, PT ;  /* 0x0000001a1d00720c */ /* 0x000fe20003f06270 */
[----:B------:R-:W-:Y:S01]  /*2030*/  BSSY.RECONVERGENT B6, `(.L_x_25930) ;  /* 0x00000fb000067945 */ /* 0x000fe20003800200 */
[----:B------:R-:W-:-:S11]  /*2040*/  CS2R R22, SRZ ;  /* 0x0000000000167805 */ /* 0x000fd6000001ff00 */
        /* <DEDUP_REMOVED lines=21> */
[----:B--2---:R0:W2:Y:S01]  /*21a0*/  I2F.S16 R22, R4 ;  /* 0x0000000400167306 */ /* 0x0040a20000101400 */
[----:B------:R-:W-:Y:S05]  /*21b0*/  BRA `(.L_x_25938) ;  /* 0x0000000c00807947 */ /* 0x000fea0003800000 */
.L_x_25936:
[----:B------:R-:W2:Y:S01]  /*21c0*/  LDG.E.U8 R4, desc[UR36][R4.64] ;  /* 0x0000002404047981 */ /* 0x000ea2000c1e1100 */
[----:B------:R-:W-:Y:S01]  /*21d0*/  IMAD.MOV.U32 R23, RZ, RZ, RZ ;  /* 0x000000ffff177224 */ /* 0x000fe200078e00ff */
[----:B--2---:R-:W-:Y:S01]  /*21e0*/  I2FP.F32.U32 R22, R4 ;  /* 0x0000000400167245 */ /* 0x004fe20000201000 */
[----:B------:R-:W-:Y:S06]  /*21f0*/  BRA `(.L_x_25938) ;  /* 0x0000000c00707947 */ /* 0x000fec0003800000 */
.L_x_25935:
        /* <DEDUP_REMOVED lines=8> */
[----:B--2---:R0:W2:Y:S01]  /*2280*/  I2F.S64 R22, R4 ;  /* 0x0000000400167312 */ /* 0x0040a20000301400 */
[----:B------:R-:W-:Y:S05]  /*2290*/  BRA `(.L_x_25938) ;  /* 0x0000000c00487947 */ /* 0x000fea0003800000 */
.L_x_25940:
[----:B------:R-:W2:Y:S01]  /*22a0*/  LDG.E R4, desc[UR36][R4.64] ;  /* 0x0000002404047981 */ /* 0x000ea2000c1e1900 */
[----:B------:R-:W-:Y:S01]  /*22b0*/  IMAD.MOV.U32 R23, RZ, RZ, RZ ;  /* 0x000000ffff177224 */ /* 0x000fe200078e00ff */
[----:B--2---:R-:W-:Y:S01]  /*22c0*/  I2FP.F32.S32 R22, R4 ;  /* 0x0000000400167245 */ /* 0x004fe20000201400 */
[----:B------:R-:W-:Y:S06]  /*22d0*/  BRA `(.L_x_25938) ;  /* 0x0000000c00387947 */ /* 0x000fec0003800000 */
.L_x_25939:
[----:B------:R-:W2:Y:S01]  /*22e0*/  LDG.E.U16 R4, desc[UR36][R4.64] ;  /* 0x0000002404047981 */ /* 0x000ea2000c1e1500 */
[----:B------:R-:W-:Y:S01]  /*22f0*/  MOV R23, RZ ;  /* 0x000000ff00177202 */ /* 0x000fe20000000f00 */
[----:B--2---:R4:W0:Y:S01]  /*2300*/  I2F.S16 R22, R4 ;  /* 0x0000000400167306 */ /* 0x0048220000101400 */
[----:B------:R-:W-:Y:S05]  /*2310*/  BRA `(.L_x_25938) ;  /* 0x0000000c00287947 */ /* 0x000fea0003800000 */
.L_x_25934:
        /* <DEDUP_REMOVED lines=9> */
.L_x_25942:
[----:B------:R-:W2:Y:S01]  /*23b0*/  LDG.E.U16 R4, desc[UR36][R4.64] ;  /* 0x0000002404047981 */ /* 0x000ea2000c1e1500 */
[----:B------:R-:W-:Y:S02]  /*23c0*/  IMAD.MOV.U32 R23, RZ, RZ, RZ ;  /* 0x000000ffff177224 */ /* 0x000fe400078e00ff */
[----:B--2---:R-:W-:Y:S01]  /*23d0*/  HADD2.F32 R22, -RZ, R4.H0_H0 ;  /* 0x20000004ff167230 */ /* 0x004fe20000004100 */
[----:B------:R-:W-:Y:S06]  /*23e0*/  BRA `(.L_x_25938) ;  /* 0x0000000800f47947 */ /* 0x000fec0003800000 */
.L_x_25941:
        /* <DEDUP_REMOVED lines=8> */
.L_x_25944:
[----:B------:R-:W2:Y:S02]  /*2470*/  LDG.E R4, desc[UR36][R4.64] ;  /* 0x0000002404047981 */ /* 0x000ea4000c1e1900 */
[--C-:B--2---:R-:W-:Y:S02]  /*2480*/  HADD2.F32 R22, -RZ, R4.reuse.H0_H0 ;  /* 0x20000004ff167230 */ /* 0x104fe40000004100 */
[----:B------:R-:W-:Y:S01]  /*2490*/  HADD2.F32 R23, -RZ, R4.H1_H1 ;  /* 0x30000004ff177230 */ /* 0x000fe20000004100 */
[----:B------:R-:W-:Y:S06]  /*24a0*/  BRA `(.L_x_25938) ;  /* 0x0000000800c47947 */ /* 0x000fec0003800000 */
.L_x_25943:
        /* <DEDUP_REMOVED lines=8> */
.L_x_25933:
        /* <DEDUP_REMOVED lines=13> */
.L_x_25947:
        /* <DEDUP_REMOVED lines=10> */
.L_x_25946:
        /* <DEDUP_REMOVED lines=8> */
[----:B------:R-:W-:Y:S02]  /*2720*/  IMAD.MOV.U32 R23, RZ, RZ, RZ ;  /* 0x000000ffff177224 */ /* 0x000fe400078e00ff */
        /* <DEDUP_REMOVED lines=17> */
.L_x_25949:
        /* <DEDUP_REMOVED lines=14> */
.L_x_25948:
[----:B------:R-:W2:Y:S01]  /*2920*/  LDG.E.U16 R4, desc[UR36][R4.64] ;  /* 0x0000002404047981 */ /* 0x000ea2000c1e1500 */
[----:B------:R-:W-:Y:S01]  /*2930*/  MOV R23, RZ ;  /* 0x000000ff00177202 */ /* 0x000fe20000000f00 */
[----:B--2---:R-:W-:Y:S01]  /*2940*/  IMAD.U32 R22, R4, 0x10000, RZ ;  /* 0x0001000004167824 */ /* 0x004fe200078e00ff */
[----:B------:R-:W-:Y:S06]  /*2950*/  BRA `(.L_x_25938) ;  /* 0x0000000400987947 */ /* 0x000fec0003800000 */
.L_x_25945:
        /* <DEDUP_REMOVED lines=12> */
.L_x_25952:
        /* <DEDUP_REMOVED lines=20> */
.L_x_25954:
[----:B------:R-:W-:Y:S05]  /*2b60*/  BSYNC.RECONVERGENT B0 ;  /* 0x0000000000007941 */ /* 0x000fea0003800200 */
.L_x_25953:
[----:B------:R-:W-:Y:S02]  /*2b70*/  SHF.L.U32 R0, R0, 0x14, RZ ;  /* 0x0000001400007819 */ /* 0x000fe400000006ff */
[----:B------:R-:W-:-:S04]  /*2b80*/  LEA R3, R3, 0x3b800000, 0x17 ;  /* 0x3b80000003037811 */ /* 0x000fc800078eb8ff */
[----:B------:R-:W-:Y:S01]  /*2b90*/  LOP3.LUT R22, R3, R0, R7, 0xfe, !PT ;  /* 0x0000000003167212 */ /* 0x000fe200078efe07 */
[----:B------:R-:W-:Y:S06]  /*2ba0*/  BRA `(.L_x_25938) ;  /* 0x0000000400047947 */ /* 0x000fec0003800000 */
.L_x_25951:
        /* <DEDUP_REMOVED lines=20> */
.L_x_25956:
[----:B------:R-:W-:Y:S05]  /*2cf0*/  BSYNC.RECONVERGENT B0 ;  /* 0x0000000000007941 */ /* 0x000fea0003800200 */
.L_x_25955:
[----:B------:R-:W-:Y:S01]  /*2d00*/  IMAD.SHL.U32 R0, R0, 0x200000, RZ ;  /* 0x0020000000007824 */ /* 0x000fe200078e00ff */
[----:B------:R-:W-:-:S04]  /*2d10*/  LEA R3, R3, 0x37800000, 0x17 ;  /* 0x3780000003037811 */ /* 0x000fc800078eb8ff */
[----:B------:R-:W-:Y:S01]  /*2d20*/  LOP3.LUT R22, R3, R0, R7, 0xfe, !PT ;  /* 0x0000000003167212 */ /* 0x000fe200078efe07 */
[----:B------:R-:W-:Y:S06]  /*2d30*/  BRA `(.L_x_25938) ;  /* 0x0000000000a07947 */ /* 0x000fec0003800000 */
.L_x_25950:
[----:B------:R-:W-:-:S09]  /*2d40*/  UISETP.NE.AND UP0, UPT, UR4, 0x1c, UPT ;  /* 0x0000001c0400788c */ /* 0x000fd2000bf05270 */
[----:B------:R-:W-:Y:S05]  /*2d50*/  BRA.U !UP0, `(.L_x_25957) ;  /* 0x00000001088c7547 */ /* 0x000fea000b800000 */
[----:B------:R-:W-:-:S09]  /*2d60*/  UISETP.NE.AND UP0, UPT, UR4, 0x1d, UPT ;  /* 0x0000001d0400788c */ /* 0x000fd2000bf05270 */
[----:B------:R-:W-:Y:S05]  /*2d70*/  BRA.U !UP0, `(.L_x_25958) ;  /* 0x0000000108747547 */ /* 0x000fea000b800000 */
[----:B------:R-:W-:-:S09]  /*2d80*/  UISETP.NE.AND UP0, UPT, UR4, 0x2c, UPT ;  /* 0x0000002c0400788c */ /* 0x000fd2000bf05270 */
[----:B------:R-:W-:Y:S05]  /*2d90*/  BRA.U UP0, `(.L_x_25937) ;  /* 0x0000000100247547 */ /* 0x000fea000b800000 */
[----:B------:R-:W2:Y:S01]  /*2da0*/  LDG.E.U8 R4, desc[UR36][R4.64] ;  /* 0x0000002404047981 */ /* 0x000ea2000c1e1100 */
[----:B------:R-:W-:Y:S02]  /*2db0*/  HFMA2 R22, -RZ, RZ, 3.814697265625e-06, 0 ;  /* 0x00400000ff167431 */ /* 0x000fe400000001ff */
[----:B------:R-:W-:Y:S01]  /*2dc0*/  IMAD.MOV.U32 R23, RZ, RZ, RZ ;  /* 0x000000ffff177224 */ /* 0x000fe200078e00ff */
[----:B--2---:R-:W-:-:S13]  /*2dd0*/  ISETP.NE.AND P0, PT, R4, RZ, PT ;  /* 0x000000ff0400720c */ /* 0x004fda0003f05270 */
[----:B------:R-:W-:Y:S05]  /*2de0*/  @!P0 BRA `(.L_x_25938) ;  /* 0x0000000000748947 */ /* 0x000fea0003800000 */
[----:B------:R-:W-:-:S13]  /*2df0*/  ISETP.NE.AND P0, PT, R4, 0xff, PT ;  /* 0x000000ff0400780c */ /* 0x000fda0003f05270 */
[----:B------:R-:W-:Y:S02]  /*2e00*/  @!P0 IMAD.MOV.U32 R22, RZ, RZ, 0x7f800001 ;  /* 0x7f800001ff168424 */ /* 0x000fe400078e00ff */
[----:B------:R-:W-:Y:S01]  /*2e10*/  @P0 IMAD.SHL.U32 R22, R4, 0x800000, RZ ;  /* 0x0080000004160824 */ /* 0x000fe200078e00ff */
[----:B------:R-:W-:Y:S06]  /*2e20*/  BRA `(.L_x_25938) ;  /* 0x0000000000647947 */ /* 0x000fec0003800000 */
.L_x_25937:
        /* <DEDUP_REMOVED lines=8> */
[----:B0-----:R-:W-:Y:S01]  /*2eb0*/  MOV R4, UR4 ;  /* 0x0000000400047c02 */ /* 0x001fe20008000f00 */
[----:B------:R-:W-:-:S02]  /*2ec0*/  IMAD.U32 R5, RZ, RZ, UR5 ;  /* 0x00000005ff057e24 */ /* 0x000fc4000f8e00ff */
[----:B--2---:R-:W-:Y:S01]  /*2ed0*/  IMAD.U32 R6, RZ, RZ, UR6 ;  /* 0x00000006ff067e24 */ /* 0x004fe2000f8e00ff */
[----:B------:R-:W-:Y:S01]  /*2ee0*/  MOV R7, UR7 ;  /* 0x0000000700077c02 */ /* 0x000fe20008000f00 */
[----:B-1----:R-:W-:Y:S02]  /*2ef0*/  IMAD.U32 R10, RZ, RZ, UR8 ;  /* 0x00000008ff0a7e24 */ /* 0x002fe4000f8e00ff */
[----:B------:R-:W-:-:S07]  /*2f00*/  IMAD.U32 R11, RZ, RZ, UR9 ;  /* 0x00000009ff0b7e24 */ /* 0x000fce000f8e00ff */
[----:B------:R-:W-:-:S07]  /*2f10*/  LEPC R20, `(.L_x_25959) ;  /* 0x000000001014794e */ /* 0x000fce0000000000 */
[----:B---345:R-:W-:Y:S05]  /*2f20*/  CALL.ABS.NOINC R14 ;  /* 0x000000000e007343 */ /* 0x038fea0003c00000 */
.L_x_25959:
[----:B------:R-:W-:Y:S01]  /*2f30*/  CS2R R22, SRZ ;  /* 0x0000000000167805 */ /* 0x000fe2000001ff00 */
[----:B------:R-:W-:Y:S06]  /*2f40*/  BRA `(.L_x_25938) ;  /* 0x00000000001c7947 */ /* 0x000fec0003800000 */
.L_x_25958:
[----:B------:R-:W2:Y:S01]  /*2f50*/  LDG.E.64 R4, desc[UR36][R4.64] ;  /* 0x0000002404047981 */ /* 0x000ea2000c1e1b00 */
[----:B------:R-:W-:Y:S01]  /*2f60*/  MOV R23, RZ ;  /* 0x000000ff00177202 */ /* 0x000fe20000000f00 */
[----:B--2---:R0:W2:Y:S01]  /*2f70*/  I2F.U64 R22, R4 ;  /* 0x0000000400167312 */ /* 0x0040a20000301000 */
[----:B------:R-:W-:Y:S05]  /*2f80*/  BRA `(.L_x_25938) ;  /* 0x00000000000c7947 */ /* 0x000fea0003800000 */
.L_x_25957:
[----:B------:R-:W2:Y:S01]  /*2f90*/  LDG.E R4, desc[UR36][R4.64] ;  /* 0x0000002404047981 */ /* 0x000ea2000c1e1900 */
[----:B------:R-:W-:Y:S01]  /*2fa0*/  IMAD.MOV.U32 R23, RZ, RZ, RZ ;  /* 0x000000ffff177224 */ /* 0x000fe200078e00ff */
[----:B--2---:R-:W-:-:S07]  /*2fb0*/  I2FP.F32.U32 R22, R4 ;  /* 0x0000000400167245 */ /* 0x004fce0000201000 */
.L_x_25938:
[----:B------:R-:W-:Y:S05]  /*2fc0*/  BSYNC.RECONVERGENT B7 ;  /* 0x0000000000077941 */ /* 0x000fea0003800200 */
.L_x_25932:
[----:B------:R-:W-:-:S07]  /*2fd0*/  VIADD R29, R29, 0x80 ;  /* 0x000000801d1d7836 */ /* 0x000fce0000000000 */
.L_x_25931:
[----:B------:R-:W-:Y:S05]  /*2fe0*/  BSYNC.RECONVERGENT B6 ;  /* 0x0000000000067941 */ /* 0x000fea0003800200 */
.L_x_25930:
[----:B------:R-:W-:Y:S01]  /*2ff0*/  ISETP.GE.AND P0, PT, R29, R26, PT ;  /* 0x0000001a1d00720c */ /* 0x000fe20003f06270 */
[----:B------:R-:W-:Y:S01]  /*3000*/  BSSY.RECONVERGENT B6, `(.L_x_25960) ;  /* 0x00000e8000067945 */ /* 0x000fe20003800200 */
[----:B------:R-:W-:-:S11]  /*3010*/  CS2R R18, SRZ ;  /* 0x0000000000127805 */ /* 0x000fd6000001ff00 */
[----:B------:R-:W-:Y:S05]  /*3020*/  @P0 BRA `(.L_x_25961) ;  /* 0x0000000c00940947 */ /* 0x000fea0003800000 */
[----:B0-2-4-:R-:W0:Y:S01]  /*3030*/  LDC.64 R4, c[0x0][0x3a0] ;  /* 0x0000e800ff047b82 */ /* 0x015e220000000a00 */
[----:B------:R-:W2:Y:S01]  /*3040*/  LDCU UR5, c[0x0][0x3b0] ;  /* 0x00007600ff0577ac */ /* 0x000ea20008000800 */
[----:B------:R-:W-:Y:S01]  /*3050*/  LEA R0, R2, R29, 0x9 ;  /* 0x0000001d02007211 */ /* 0x000fe200078e48ff */
        /* <DEDUP_REMOVED lines=17> */
.L_x_25965:
[----:B------:R-:W2:Y:S02]  /*3170*/  LDG.E.U8 R4, desc[UR36][R4.64] ;  /* 0x0000002404047981 */ /* 0x000ea4000c1e1100 */
[----:B--2---:R-:W-:Y:S01]  /*3180*/  I2FP.F32.U32 R18, R4 ;  /* 0x0000000400127245 */ /* 0x004fe20000201000 */
[----:B------:R-:W-:Y:S06]  /*3190*/  BRA `(.L_x_25961) ;  /* 0x0000000c00387947 */ /* 0x000fec0003800000 */
.L_x_25964:
        /* <DEDUP_REMOVED lines=9> */
.L_x_25968:
[----:B------:R-:W2:Y:S02]  /*3230*/  LDG.E R4, desc[UR36][R4.64] ;  /* 0x0000002404047981 */ /* 0x000ea4000c1e1900 */
[----:B--2---:R-:W-:Y:S01]  /*3240*/  I2FP.F32.S32 R18, R4 ;  /* 0x0000000400127245 */ /* 0x004fe20000201400 */
[----:B------:R-:W-:Y:S06]  /*3250*/  BRA `(.L_x_25961) ;  /* 0x0000000c00087947 */ /* 0x000fec0003800000 */
.L_x_25967:
[----:B------:R-:W2:Y:S02]  /*3260*/  LDG.E.U16 R4, desc[UR36][R4.64] ;  /* 0x0000002404047981 */ /* 0x000ea4000c1e1500 */
[----:B--2---:R0:W2:Y:S01]  /*3270*/  I2F.S16 R18, R4 ;  /* 0x0000000400127306 */ /* 0x0040a20000101400 */
[----:B------:R-:W-:Y:S05]  /*3280*/  BRA `(.L_x_25961) ;  /* 0x0000000800fc7947 */ /* 0x000fea0003800000 */
.L_x_25963:
        /* <DEDUP_REMOVED lines=8> */
.L_x_25970:
[----:B------:R-:W2:Y:S02]  /*3310*/  LDG.E.U16 R4, desc[UR36][R4.64] ;  /* 0x0000002404047981 */ /* 0x000ea4000c1e1500 */
[----:B--2---:R-:W-:Y:S01]  /*3320*/  HADD2.F32 R18, -RZ, R4.H0_H0 ;  /* 0x20000004ff127230 */ /* 0x004fe20000004100 */
[----:B------:R-:W-:Y:S06]  /*3330*/  BRA `(.L_x_25961) ;  /* 0x0000000800d07947 */ /* 0x000fec0003800000 */
.L_x_25969:
        /* <DEDUP_REMOVED lines=8> */
.L_x_25972:
[----:B------:R-:W2:Y:S02]  /*33c0*/  LDG.E R4, desc[UR36][R4.64] ;  /* 0x0000002404047981 */ /* 0x000ea4000c1e1900 */
[--C-:B--2---:R-:W-:Y:S02]  /*33d0*/  HADD2.F32 R18, -RZ, R4.reuse.H0_H0 ;  /* 0x20000004ff127230 */ /* 0x104fe40000004100 */
[----:B------:R-:W-:Y:S01]  /*33e0*/  HADD2.F32 R19, -RZ, R4.H1_H1 ;  /* 0x30000004ff137230 */ /* 0x000fe20000004100 */
[----:B------:R-:W-:Y:S06]  /*33f0*/  BRA `(.L_x_25961) ;  /* 0x0000000800a07947 */ /* 0x000fec0003800000 */
.L_x_25971:
[----:B------:R-:W2:Y:S01]  /*3400*/  LDG.E.64 R4, desc[UR36][R4.64] ;  /* 0x0000002404047981 */ /* 0x000ea2000c1e1b00 */
[----:B------:R-:W-:Y:S01]  /*3410*/  UMOV UR4, 0xf0000000 ;  /* 0xf000000000047882 */ /* 0x000fe20000000000 */
[----:B------:R-:W-:Y:S01]  /*3420*/  UMOV UR5, 0x380fffff ;  /* 0x380fffff00057882 */ /* 0x000fe20000000000 */
[----:B--2---:R-:W0:Y:S01]  /*3430*/  F2F.F32.F64 R18, R4 ;  /* 0x0000000400127310 */ /* 0x004e220000301000 */
[----:B------:R-:W-:-:S14]  /*3440*/  DSETP.GEU.AND P0, PT, |R4|, UR4, PT ;  /* 0x0000000404007e2a */ /* 0x000fdc000bf0e200 */
[----:B0-----:R-:W-:Y:S01]  /*3450*/  @!P0 FMUL R18, R18, 1.175494350822287508e-38 ;  /* 0x0080000012128820 */ /* 0x001fe20000400000 */
[----:B------:R-:W-:Y:S06]  /*3460*/  BRA `(.L_x_25961) ;  /* 0x0000000800847947 */ /* 0x000fec0003800000 */
.L_x_25962:
        /* <DEDUP_REMOVED lines=12> */
.L_x_25975:
        /* <DEDUP_REMOVED lines=10> */
.L_x_25974:
        /* <DEDUP_REMOVED lines=25> */
.L_x_25977:
        /* <DEDUP_REMOVED lines=13> */
.L_x_25976:
[----:B------:R-:W2:Y:S02]  /*3830*/  LDG.E.U16 R4, desc[UR36][R4.64] ;  /* 0x0000002404047981 */ /* 0x000ea4000c1e1500 */
[----:B--2---:R-:W-:Y:S01]  /*3840*/  SHF.L.U32 R18, R4, 0x10, RZ ;  /* 0x0000001004127819 */ /* 0x004fe200000006ff */
[----:B------:R-:W-:Y:S06]  /*3850*/  BRA `(.L_x_25961) ;  /* 0x0000000400887947 */ /* 0x000fec0003800000 */
.L_x_25973:
        /* <DEDUP_REMOVED lines=11> */
.L_x_25980:
        /* <DEDUP_REMOVED lines=20> */
.L_x_25982:
[----:B------:R-:W-:Y:S05]  /*3a50*/  BSYNC.RECONVERGENT B0 ;  /* 0x0000000000007941 */ /* 0x000fea0003800200 */
.L_x_25981:
[----:B------:R-:W-:Y:S01]  /*3a60*/  IMAD.SHL.U32 R0, R0, 0x100000, RZ ;  /* 0x0010000000007824 */ /* 0x000fe200078e00ff */
[----:B------:R-:W-:-:S04]  /*3a70*/  LEA R3, R3, 0x3b800000, 0x17 ;  /* 0x3b80000003037811 */ /* 0x000fc800078eb8ff */
[----:B------:R-:W-:Y:S01]  /*3a80*/  LOP3.LUT R18, R3, R0, R7, 0xfe, !PT ;  /* 0x0000000003127212 */ /* 0x000fe200078efe07 */
[----:B------:R-:W-:Y:S06]  /*3a90*/  BRA `(.L_x_25961) ;  /* 0x0000000000f87947 */ /* 0x000fec0003800000 */
.L_x_25979:
        /* <DEDUP_REMOVED lines=20> */
.L_x_25984:
[----:B------:R-:W-:Y:S05]  /*3be0*/  BSYNC.RECONVERGENT B0 ;  /* 0x0000000000007941 */ /* 0x000fea0003800200 */
.L_x_25983:
[----:B------:R-:W-:Y:S01]  /*3bf0*/  IMAD.SHL.U32 R0, R0, 0x200000, RZ ;  /* 0x0020000000007824 */ /* 0x000fe200078e00ff */
[----:B------:R-:W-:-:S04]  /*3c00*/  LEA R3, R3, 0x37800000, 0x17 ;  /* 0x3780000003037811 */ /* 0x000fc800078eb8ff */
[----:B------:R-:W-:Y:S01]  /*3c10*/  LOP3.LUT R18, R3, R0, R7, 0xfe, !PT ;  /* 0x0000000003127212 */ /* 0x000fe200078efe07 */
[----:B------:R-:W-:Y:S06]  /*3c20*/  BRA `(.L_x_25961) ;  /* 0x0000000000947947 */ /* 0x000fec0003800000 */
.L_x_25978:
        /* <DEDUP_REMOVED lines=14> */
.L_x_25966:
[----:B------:R-:W-:Y:S01]  /*3d10*/  MOV R14, 0x0 ;  /* 0x00000000000e7802 */ /* 0x000fe20000000f00 */
[----:B------:R-:W0:Y:S01]  /*3d20*/  LDCU.64 UR4, c[0x4][0x198] ;  /* 0x01003300ff0477ac */ /* 0x000e220008000a00 */
[----:B------:R-:W-:Y:S02]  /*3d30*/  HFMA2 R12, -RZ, RZ, 0, 5.9604644775390625e-08 ;  /* 0x00000001ff0c7431 */ /* 0x000fe400000001ff */
[----:B------:R-:W-:Y:S01]  /*3d40*/  IMAD.MOV.U32 R8, RZ, RZ, 0x4e ;  /* 0x0000004eff087424 */ /* 0x000fe200078e00ff */
[----:B------:R-:W2:Y:S01]  /*3d50*/  LDCU.64 UR6, c[0x4][0x1a0] ;  /* 0x01003400ff0677ac */ /* 0x000ea20008000a00 */
[----:B------:R-:W4:Y:S01]  /*3d60*/  LDC.64 R14, c[0x4][R14] ;  /* 0x010000000e0e7b82 */ /* 0x000f220000000a00 */
[----:B------:R-:W-:Y:S01]  /*3d70*/  IMAD.MOV.U32 R13, RZ, RZ, RZ ;  /* 0x000000ffff0d7224 */ /* 0x000fe200078e00ff */
[----:B------:R-:W1:Y:S01]  /*3d80*/  LDCU.64 UR8, c[0x4][0x88] ;  /* 0x01001100ff0877ac */ /* 0x000e620008000a00 */
[----:B0-----:R-:W-:Y:S01]  /*3d90*/  IMAD.U32 R4, RZ, RZ, UR4 ;  /* 0x00000004ff047e24 */ /* 0x001fe2000f8e00ff */
[----:B------:R-:W-:Y:S01]  /*3da0*/  MOV R5, UR5 ;  /* 0x0000000500057c02 */ /* 0x000fe20008000f00 */
[----:B--2---:R-:W-:-:S02]  /*3db0*/  IMAD.U32 R6, RZ, RZ, UR6 ;  /* 0x00000006ff067e24 */ /* 0x004fc4000f8e00ff */
[----:B------:R-:W-:Y:S01]  /*3dc0*/  IMAD.U32 R7, RZ, RZ, UR7 ;  /* 0x00000007ff077e24 */ /* 0x000fe2000f8e00ff */
[----:B-1----:R-:W-:Y:S01]  /*3dd0*/  MOV R10, UR8 ;  /* 0x00000008000a7c02 */ /* 0x002fe20008000f00 */
[----:B------:R-:W-:-:S07]  /*3de0*/  IMAD.U32 R11, RZ, RZ, UR9 ;  /* 0x00000009ff0b7e24 */ /* 0x000fce000f8e00ff */
[----:B------:R-:W-:-:S07]  /*3df0*/  LEPC R20, `(.L_x_25987) ;  /* 0x000000001014794e */ /* 0x000fce0000000000 */
[----:B---345:R-:W-:Y:S05]  /*3e00*/  CALL.ABS.NOINC R14 ;  /* 0x000000000e007343 */ /* 0x038fea0003c00000 */
.L_x_25987:
[----:B------:R-:W-:Y:S01]  /*3e10*/  IMAD.MOV.U32 R18, RZ, RZ, RZ ;  /* 0x000000ffff127224 */ /* 0x000fe200078e00ff */
[----:B------:R-:W-:Y:S06]  /*3e20*/  BRA `(.L_x_25961) ;  /* 0x0000000000147947 */ /* 0x000fec0003800000 */
.L_x_25986:
[----:B------:R-:W2:Y:S02]  /*3e30*/  LDG.E.64 R4, desc[UR36][R4.64] ;  /* 0x0000002404047981 */ /* 0x000ea4000c1e1b00 */
[----:B--2---:R0:W2:Y:S01]  /*3e40*/  I2F.U64 R18, R4 ;  /* 0x0000000400127312 */ /* 0x0040a20000301000 */
[----:B------:R-:W-:Y:S05]  /*3e50*/  BRA `(.L_x_25961) ;  /* 0x0000000000087947 */ /* 0x000fea0003800000 */
.L_x_25985:
[----:B------:R-:W2:Y:S02]  /*3e60*/  LDG.E R4, desc[UR36][R4.64] ;  /* 0x0000002404047981 */ /* 0x000ea4000c1e1900 */
[----:B--2---:R-:W-:-:S07]  /*3e70*/  I2FP.F32.U32 R18, R4 ;  /* 0x0000000400127245 */ /* 0x004fce0000201000 */
.L_x_25961:
[----:B------:R-:W-:Y:S05]  /*3e80*/  BSYNC.RECONVERGENT B6 ;  /* 0x0000000000067941 */ /* 0x000fea0003800200 */
.L_x_25960:
[----:B------:R-:W-:Y:S01]  /*3e90*/  ISETP.GE.AND P0, PT, R27, R26, PT ;  /* 0x0000001a1b00720c */ /* 0x000fe20003f06270 */
[----:B------:R-:W-:Y:S01]  /*3ea0*/  BSSY.RECONVERGENT B3, `(.L_x_25988) ;  /* 0x0000280000037945 */ /* 0x000fe20003800200 */
[----:B------:R-:W-:-:S11]  /*3eb0*/  CS2R R6, SRZ ;  /* 0x0000000000067805 */ /* 0x000fd6000001ff00 */
[----:B------:R-:W-:Y:S05]  /*3ec0*/  @P0 BRA `(.L_x_25989) ;  /* 0x0000002400f40947 */ /* 0x000fea0003800000 */
[----:B01-3-5:R-:W-:Y:S01]  /*3ed0*/  FSETP.NAN.FTZ.AND P1, PT, R16, R16, PT ;  /* 0x000000101000720b */ /* 0x02bfe20003f38000 */
        /* <DEDUP_REMOVED lines=10> */
[----:B------:R-:W-:Y:S02]  /*3f80*/  FSEL R7, R6, R11, P2 ;  /* 0x0000000b06077208 */ /* 0x000fe40001000000 */
[----:B------:R-:W-:-:S02]  /*3f90*/  FSEL R11, R11, R6, P2 ;  /* 0x000000060b0b7208 */ /* 0x000fc40001000000 */
[----:B--2-4-:R-:W0:Y:S07]  /*3fa0*/  MUFU.RCP R4, R7 ;  /* 0x0000000700047308 */ /* 0x014e2e0000001000 */
[C---:B------:R-:W-:Y:S01]  /*3fb0*/  @!P0 FMUL.FTZ R3, R17.reuse, 4 ;  /* 0x4080000011038820 */ /* 0x040fe20000410000 */
[----:B------:R-:W-:Y:S01]  /*3fc0*/  @!P0 FMUL.FTZ R0, R16, 4 ;  /* 0x4080000010008820 */ /* 0x000fe20000410000 */
[----:B------:R-:W-:Y:S02]  /*3fd0*/  @P0 FMUL.FTZ R5, R17, R17 ;  /* 0x0000001111050220 */ /* 0x000fe40000410000 */
[----:B------:R-:W-:-:S04]  /*3fe0*/  @!P0 FMUL.FTZ R3, R3, R3 ;  /* 0x0000000303038220 */ /* 0x000fc80000410000 */
[----:B------:R-:W-:-:S04]  /*3ff0*/  @!P0 FFMA.FTZ R3, R0, R0, R3 ;  /* 0x0000000000038223 */ /* 0x000fc80000010003 */
[----:B------:R-:W-:Y:S01]  /*4000*/  @!P0 FMUL.FTZ R3, R3, 0.0625 ;  /* 0x3d80000003038820 */ /* 0x000fe20000410000 */
[----:B------:R-:W-:Y:S01]  /*4010*/  @P0 FFMA.FTZ R3, R16, R16, R5 ;  /* 0x0000001010030223 */ /* 0x000fe20000010005 */
[----:B------:R-:W-:Y:S01]  /*4020*/  FCHK P0, R11, R7 ;  /* 0x000000070b007302 */ /* 0x000fe20000000000 */
[----:B0-----:R-:W-:-:S04]  /*4030*/  FFMA R5, -R7, R4, 1 ;  /* 0x3f80000007057423 */ /* 0x001fc80000000104 */
[----:B------:R-:W-:-:S03]  /*4040*/  FFMA R4, R4, R5, R4 ;  /* 0x0000000504047223 */ /* 0x000fc60000000004 */
[----:B------:R-:W0:Y:S01]  /*4050*/  MUFU.LG2 R3, R3 ;  /* 0x0000000300037308 */ /* 0x000e220000000c00 */
[----:B------:R-:W-:-:S04]  /*4060*/  FFMA R5, R11, R4, RZ ;  /* 0x000000040b057223 */ /* 0x000fc800000000ff */
[----:B------:R-:W-:-:S04]  /*4070*/  FFMA R0, -R7, R5, R11 ;  /* 0x0000000507007223 */ /* 0x000fc8000000010b */
[----:B------:R-:W-:Y:S01]  /*4080*/  FFMA R0, R4, R0, R5 ;  /* 0x0000000004007223 */ /* 0x000fe20000000005 */
[----:B0-----:R-:W-:Y:S01]  /*4090*/  FMUL.FTZ R6, R3, 0.69314718246459960938 ;  /* 0x3f31721803067820 */ /* 0x001fe20000410000 */
[----:B------:R-:W-:Y:S06]  /*40a0*/  @!P0 BRA `(.L_x_25993) ;  /* 0x00000000000c8947 */ /* 0x000fec0003800000 */
[----:B------:R-:W-:Y:S02]  /*40b0*/  MOV R13, R7 ;  /* 0x00000007000d7202 */ /* 0x000fe40000000f00 */
[----:B------:R-:W-:-:S07]  /*40c0*/  MOV R4, 0x40e0 ;  /* 0x000040e000047802 */ /* 0x000fce0000000f00 */
[----:B------:R-:W-:Y:S05]  /*40d0*/  CALL.REL.NOINC `($__internal_64_$__cuda_sm3x_div_rn_ftz_f32_slowpath) ;  /* 0x000000d800607944 */ /* 0x000fea0003c00000 */
.L_x_25993:
[----:B------:R-:W-:Y:S05]  /*40e0*/  BSYNC.RECONVERGENT B4 ;  /* 0x0000000000047941 */ /* 0x000fea0003800200 */
.L_x_25992:
[----:B------:R-:W-:Y:S02]  /*40f0*/  IMAD.MOV.U32 R4, RZ, RZ, 0x3b33710b ;  /* 0x3b33710bff047424 */ /* 0x000fe400078e00ff */
[----:B------:R-:W-:Y:S01]  /*4100*/  FMUL.FTZ R3, R0, R0 ;  /* 0x0000000000037220 */ /* 0x000fe20000410000 */
[----:B------:R-:W-:Y:S01]  /*4110*/  IMAD.MOV.U32 R5, RZ, RZ, 0x3f6ee581 ;  /* 0x3f6ee581ff057424 */ /* 0x000fe200078e00ff */
[C---:B------:R-:W-:Y:S02]  /*4120*/  ISETP.GE.AND P0, PT, R16.reuse, RZ, PT ;  /* 0x000000ff1000720c */ /* 0x040fe40003f06270 */
[----:B------:R-:W-:Y:S01]  /*4130*/  FFMA.FTZ R4, R3, R4, -0.015681877732276916504 ;  /* 0xbc80774803047423 */ /* 0x000fe20000010004 */
[C---:B------:R-:W-:Y:S01]  /*4140*/  FSETP.NEU.FTZ.AND P3, PT, |R16|.reuse, |R17|, PT ;  /* 0x400000111000720b */ /* 0x040fe20003f7d200 */
[----:B------:R-:W-:Y:S01]  /*4150*/  FADD.FTZ R16, |R16|, |R17| ;  /* 0x4000001110107221 */ /* 0x000fe20000010200 */
[----:B------:R-:W-:Y:S01]  /*4160*/  FSETP.NEU.FTZ.AND P1, PT, R7, RZ, PT ;  /* 0x000000ff0700720b */ /* 0x000fe20003f3d000 */
        /* <DEDUP_REMOVED lines=8> */
[C---:B------:R-:W-:Y:S01]  /*41f0*/  FFMA.FTZ R3, R5.reuse, 1.6832555532455444336, -R0 ;  /* 0x3fd774eb05037823 */ /* 0x040fe20000010800 */
[----:B------:R-:W-:-:S04]  /*4200*/  FSEL R5, R5, 1.8663789033889770508, P2 ;  /* 0x3feee58105057808 */ /* 0x000fc80001000000 */
[----:B------:R-:W-:Y:S01]  /*4210*/  FSEL R4, R3, R0, P2 ;  /* 0x0000000003047208 */ /* 0x000fe20001000000 */
[----:B------:R-:W-:-:S04]  /*4220*/  @!P2 FADD.FTZ R0, -R0, -RZ ;  /* 0x800000ff0000a221 */ /* 0x000fc80000010100 */
        /* <DEDUP_REMOVED lines=8> */
.L_x_25991:
[C---:B------:R-:W-:Y:S01]  /*42b0*/  FADD.FTZ R0, |R16|.reuse, -RZ ;  /* 0x800000ff10007221 */ /* 0x040fe20000010200 */
[----:B--2---:R-:W-:Y:S01]  /*42c0*/  FADD.FTZ R5, |R17|, -RZ ;  /* 0x800000ff11057221 */ /* 0x004fe20000010200 */
[----:B------:R-:W-:-:S04]  /*42d0*/  FSETP.GEU.FTZ.AND P2, PT, |R16|, |R17|, PT ;  /* 0x400000111000720b */ /* 0x000fc80003f5e200 */
[----:B------:R-:W-:Y:S02]  /*42e0*/  FSEL R11, R0, R5, !P2 ;  /* 0x00000005000b7208 */ /* 0x000fe40005000000 */
[----:B------:R-:W-:Y:S02]  /*42f0*/  FSEL R7, R5, R0, !P2 ;  /* 0x0000000005077208 */ /* 0x000fe40005000000 */
[----:B------:R-:W-:-:S13]  /*4300*/  FSETP.GT.FTZ.AND P0, PT, R11, 9.99999979021476795361e+33, PT ;  /* 0x77f684df0b00780b */ /* 0x000fda0003f14000 */
[----:B------:R-:W-:Y:S05]  /*4310*/  @!P0 BRA `(.L_x_25995) ;  /* 0x0000000000f88947 */ /* 0x000fea0003800000 */
[----:B------:R-:W-:Y:S01]  /*4320*/  FMUL.FTZ R0, R16, 0.36787945032119750977 ;  /* 0x3ebc5ab210007820 */ /* 0x000fe20000410000 */
[----:B------:R-:W-:Y:S01]  /*4330*/  FMUL.FTZ R3, R17, 0.36787945032119750977 ;  /* 0x3ebc5ab211037820 */ /* 0x000fe20000410000 */
[----:B------:R-:W0:Y:S01]  /*4340*/  MUFU.RCP R8, R7 ;  /* 0x0000000700087308 */ /* 0x000e220000001000 */
[----:B------:R-:W-:Y:S01]  /*4350*/  BSSY.RECONVERGENT B4, `(.L_x_25996) ;  /* 0x000001e000047945 */ /* 0x000fe20003800200 */
[----:B------:R-:W-:Y:S01]  /*4360*/  FADD.FTZ R0, |R0|, -RZ ;  /* 0x800000ff00007221 */ /* 0x000fe20000010200 */
[----:B------:R-:W-:-:S05]  /*4370*/  FADD.FTZ R3, |R3|, -RZ ;  /* 0x800000ff03037221 */ /* 0x000fca0000010200 */
[CC--:B----4-:R-:W-:Y:S02]  /*4380*/  VIMNMX R4, PT, PT, R0.reuse, R3.reuse, !PT ;  /* 0x0000000300047248 */ /* 0x0d0fe40007fe0100 */
[----:B------:R-:W-:Y:S02]  /*4390*/  VIMNMX R0, PT, PT, R0, R3, PT ;  /* 0x0000000300007248 */ /* 0x000fe40003fe0100 */
[----:B------:R-:W-:Y:S02]  /*43a0*/  LOP3.LUT R5, R4, 0xfe000000, RZ, 0xc0, !PT ;  /* 0xfe00000004057812 */ /* 0x000fe400078ec0ff */
[----:B------:R-:W-:Y:S02]  /*43b0*/  FSETP.NEU.FTZ.AND P0, PT, R0, RZ, PT ;  /* 0x000000ff0000720b */ /* 0x000fe40003f1d000 */
[C---:B------:R-:W-:Y:S02]  /*43c0*/  LOP3.LUT R3, R5.reuse, 0x7e800000, RZ, 0x3c, !PT ;  /* 0x7e80000005037812 */ /* 0x040fe400078e3cff */
[----:B------:R-:W-:-:S03]  /*43d0*/  LOP3.LUT R5, R5, 0x800000, RZ, 0xfc, !PT ;  /* 0x0080000005057812 */ /* 0x000fc600078efcff */
[-C--:B------:R-:W-:Y:S01]  /*43e0*/  FMUL.FTZ R6, R0, R3.reuse ;  /* 0x0000000300067220 */ /* 0x080fe20000410000 */
[----:B------:R-:W-:-:S03]  /*43f0*/  FMUL.FTZ R3, R4, R3 ;  /* 0x0000000304037220 */ /* 0x000fc60000410000 */
[----:B------:R-:W-:-:S04]  /*4400*/  FMUL.FTZ R6, R6, R6 ;  /* 0x0000000606067220 */ /* 0x000fc80000410000 */
[----:B------:R-:W-:Y:S01]  /*4410*/  FFMA.FTZ R6, R3, R3, R6 ;  /* 0x0000000303067223 */ /* 0x000fe20000010006 */
[----:B0-----:R-:W-:-:S04]  /*4420*/  FFMA R3, -R7, R8, 1 ;  /* 0x3f80000007037423 */ /* 0x001fc80000000108 */
[----:B------:R-:W-:Y:S01]  /*4430*/  FFMA R8, R8, R3, R8 ;  /* 0x0000000308087223 */ /* 0x000fe20000000008 */
[----:B------:R-:W0:Y:S03]  /*4440*/  MUFU.SQRT R6, R6 ;  /* 0x0000000600067308 */ /* 0x000e260000002000 */
[----:B------:R-:W-:Y:S01]  /*4450*/  FFMA R3, R11, R8, RZ ;  /* 0x000000080b037223 */ /* 0x000fe200000000ff */
[----:B0-----:R-:W-:Y:S01]  /*4460*/  @P0 FMUL.FTZ R4, R6, R5 ;  /* 0x0000000506040220 */ /* 0x001fe20000410000 */
[----:B------:R-:W-:Y:S01]  /*4470*/  FSETP.NEU.FTZ.AND P0, PT, R0, +INF , PT ;  /* 0x7f8000000000780b */ /* 0x000fe20003f1d000 */
[----:B------:R-:W-:Y:S02]  /*4480*/  IMAD.MOV.U32 R5, RZ, RZ, 0x3f800000 ;  /* 0x3f800000ff057424 */ /* 0x000fe400078e00ff */
[----:B------:R-:W-:Y:S01]  /*4490*/  FFMA R0, -R7, R3, R11 ;  /* 0x0000000307007223 */ /* 0x000fe2000000010b */
[----:B------:R-:W-:-:S03]  /*44a0*/  FSEL R4, R4, +INF , P0 ;  /* 0x7f80000004047808 */ /* 0x000fc60000000000 */
[----:B------:R-:W-:-:S03]  /*44b0*/  FFMA R0, R8, R0, R3 ;  /* 0x0000000008007223 */ /* 0x000fc60000000003 */
[----:B------:R-:W0:Y:S08]  /*44c0*/  MUFU.LG2 R4, R4 ;  /* 0x0000000400047308 */ /* 0x000e300000000c00 */
[----:B------:R-:W1:Y:S01]  /*44d0*/  FCHK P0, R11, R7 ;  /* 0x000000070b007302 */ /* 0x000e620000000000 */
[----:B0-----:R-:W-:Y:S01]  /*44e0*/  FFMA.FTZ R6, R4, 0.69314718246459960938, R5 ;  /* 0x3f31721804067823 */ /* 0x001fe20000010005 */
[----:B-1----:R-:W-:Y:S06]  /*44f0*/  @!P0 BRA `(.L_x_25997) ;  /* 0x00000000000c8947 */ /* 0x002fec0003800000 */
[----:B------:R-:W-:Y:S01]  /*4500*/  IMAD.MOV.U32 R13, RZ, RZ, R7 ;  /* 0x000000ffff0d7224 */ /* 0x000fe200078e0007 */
[----:B------:R-:W-:-:S07]  /*4510*/  MOV R4, 0x4530 ;  /* 0x0000453000047802 */ /* 0x000fce0000000f00 */
[----:B------:R-:W-:Y:S05]  /*4520*/  CALL.REL.NOINC `($__internal_64_$__cuda_sm3x_div_rn_ftz_f32_slowpath) ;  /* 0x000000d4004c7944 */ /* 0x000fea0003c00000 */
.L_x_25997:
[----:B------:R-:W-:Y:S05]  /*4530*/  BSYNC.RECONVERGENT B4 ;  /* 0x0000000000047941 */ /* 0x000fea0003800200 */
.L_x_25996:
[----:B------:R-:W-:Y:S01]  /*4540*/  MOV R4, 0x3b33710b ;  /* 0x3b33710b00047802 */ /* 0x000fe20000000f00 */
[----:B------:R-:W-:Y:S01]  /*4550*/  FMUL.FTZ R3, R0, R0 ;  /* 0x0000000000037220 */ /* 0x000fe20000410000 */
[----:B------:R-:W-:Y:S01]  /*4560*/  IMAD.MOV.U32 R5, RZ, RZ, 0x3f6ee581 ;  /* 0x3f6ee581ff057424 */ /* 0x000fe200078e00ff */
[C---:B------:R-:W-:Y:S02]  /*4570*/  ISETP.GE.AND P1, PT, R16.reuse, RZ, PT ;  /* 0x000000ff1000720c */ /* 0x040fe40003f26270 */
[----:B------:R-:W-:Y:S01]  /*4580*/  FFMA.FTZ R4, R3, R4, -0.015681877732276916504 ;  /* 0xbc80774803047423 */ /* 0x000fe20000010004 */
[----:B------:R-:W-:Y:S02]  /*4590*/  FSETP.NEU.FTZ.AND P3, PT, |R16|, |R17|, PT ;  /* 0x400000111000720b */ /* 0x000fe40003f7d200 */
        /* <DEDUP_REMOVED lines=22> */
.L_x_25995:
[----:B------:R-:W-:-:S13]  /*4700*/  FSETP.NEU.FTZ.AND P0, PT, R7, 1, PT ;  /* 0x3f8000000700780b */ /* 0x000fda0003f1d000 */
[----:B------:R-:W-:Y:S05]  /*4710*/  @P0 BRA `(.L_x_25998) ;  /* 0x0000000400bc0947 */ /* 0x000fea0003800000 */
[----:B------:R-:W-:-:S13]  /*4720*/  FSETP.GEU.FTZ.AND P0, PT, R11, 9.999999682655225389e-20, PT ;  /* 0x1fec1e4a0b00780b */ /* 0x000fda0003f1e000 */
[----:B------:R-:W-:Y:S05]  /*4730*/  @P0 BRA `(.L_x_25999) ;  /* 0x0000000000a40947 */ /* 0x000fea0003800000 */
[----:B------:R-:W-:Y:S01]  /*4740*/  HFMA2 R3, -RZ, RZ, 1.875, 0 ;  /* 0x3f800000ff037431 */ /* 0x000fe200000001ff */
[----:B------:R-:W0:Y:S01]  /*4750*/  FCHK P0, R11, 1 ;  /* 0x3f8000000b007902 */ /* 0x000e220000000000 */
[C---:B------:R-:W-:Y:S01]  /*4760*/  FMUL.FTZ R6, R11.reuse, 0.5 ;  /* 0x3f0000000b067820 */ /* 0x040fe20000410000 */
[----:B------:R-:W-:Y:S03]  /*4770*/  BSSY.RECONVERGENT B4, `(.L_x_26000) ;  /* 0x000000b000047945 */ /* 0x000fe60003800200 */
[----:B------:R-:W-:Y:S01]  /*4780*/  FMUL.FTZ R6, R11, R6 ;  /* 0x000000060b067220 */ /* 0x000fe20000410000 */
[----:B------:R-:W-:-:S04]  /*4790*/  FFMA R0, R3, -R3, 1 ;  /* 0x3f80000003007423 */ /* 0x000fc80000000803 */
[----:B------:R-:W-:-:S04]  /*47a0*/  FFMA R0, R0, R3, 1 ;  /* 0x3f80000000007423 */ /* 0x000fc80000000003 */
[----:B------:R-:W-:-:S04]  /*47b0*/  FFMA R3, R11, R0, RZ ;  /* 0x000000000b037223 */ /* 0x000fc800000000ff */
[----:B----4-:R-:W-:-:S04]  /*47c0*/  FFMA R4, R3, -1, R11 ;  /* 0xbf80000003047823 */ /* 0x010fc8000000000b */
[----:B------:R-:W-:Y:S01]  /*47d0*/  FFMA R0, R0, R4, R3 ;  /* 0x0000000400007223 */ /* 0x000fe20000000003 */
[----:B0-----:R-:W-:Y:S06]  /*47e0*/  @!P0 BRA `(.L_x_26001) ;  /* 0x00000000000c8947 */ /* 0x001fec0003800000 */
[----:B------:R-:W-:Y:S01]  /*47f0*/  IMAD.MOV.U32 R13, RZ, RZ, 0x3f800000 ;  /* 0x3f800000ff0d7424 */ /* 0x000fe200078e00ff */
[----:B------:R-:W-:-:S07]  /*4800*/  MOV R4, 0x4820 ;  /* 0x0000482000047802 */ /* 0x000fce0000000f00 */
[----:B------:R-:W-:Y:S05]  /*4810*/  CALL.REL.NOINC `($__internal_64_$__cuda_sm3x_div_rn_ftz_f32_slowpath) ;  /* 0x000000d000907944 */ /* 0x000fea0003c00000 */
.L_x_26001:
[----:B------:R-:W-:Y:S05]  /*4820*/  BSYNC.RECONVERGENT B4 ;  /* 0x0000000000047941 */ /* 0x000fea0003800200 */
.L_x_26000:
[----:B------:R-:W-:Y:S02]  /*4830*/  IMAD.MOV.U32 R4, RZ, RZ, 0x3b33710b ;  /* 0x3b33710bff047424 */ /* 0x000fe400078e00ff */
[----:B------:R-:W-:Y:S01]  /*4840*/  FMUL.FTZ R3, R0, R0 ;  /* 0x0000000000037220 */ /* 0x000fe20000410000 */
[----:B------:R-:W-:Y:S02]  /*4850*/  MOV R5, 0x3f6ee581 ;  /* 0x3f6ee58100057802 */ /* 0x000fe40000000f00 */
[C---:B------:R-:W-:Y:S01]  /*4860*/  ISETP.GE.AND P0, PT, R16.reuse, RZ, PT ;  /* 0x000000ff1000720c */ /* 0x040fe20003f06270 */
        /* <DEDUP_REMOVED lines=22> */
.L_x_25999:
[----:B------:R-:W-:Y:S01]  /*49d0*/  FMUL.FTZ R0, R11, R11 ;  /* 0x0000000b0b007220 */ /* 0x000fe20000410000 */
[----:B------:R-:W-:Y:S01]  /*49e0*/  IMAD.MOV.U32 R9, RZ, RZ, 0x3d39bf78 ;  /* 0x3d39bf78ff097424 */ /* 0x000fe200078e00ff */
[----:B------:R-:W0:Y:S01]  /*49f0*/  FCHK P3, R11, 1 ;  /* 0x3f8000000b007902 */ /* 0x000e220000060000 */
[----:B------:R-:W-:Y:S01]  /*4a00*/  BSSY.RECONVERGENT B4, `(.L_x_26002) ;  /* 0x0000026000047945 */ /* 0x000fe20003800200 */
[C---:B------:R-:W-:Y:S01]  /*4a10*/  FADD.FTZ.RZ R3, R0.reuse, 1 ;  /* 0x3f80000000037421 */ /* 0x040fe2000001c000 */
[----:B------:R-:W-:-:S03]  /*4a20*/  ISETP.GE.U32.AND P0, PT, R0, 0x7f800000, PT ;  /* 0x7f8000000000780c */ /* 0x000fc60003f06070 */
[----:B------:R-:W-:Y:S01]  /*4a30*/  VIADD R3, R3, 0xc0c00000 ;  /* 0xc0c0000003037836 */ /* 0x000fe20000000000 */
[----:B------:R-:W-:-:S04]  /*4a40*/  ISETP.GT.AND P1, PT, R0, -0x40800000, P0 ;  /* 0xbf8000000000780c */ /* 0x000fc80000724270 */
[----:B------:R-:W-:Y:S01]  /*4a50*/  LOP3.LUT R5, R3, 0xff800000, RZ, 0xc0, !PT ;  /* 0xff80000003057812 */ /* 0x000fe200078ec0ff */
[----:B------:R-:W-:-:S03]  /*4a60*/  HFMA2 R3, -RZ, RZ, 1.875, 0 ;  /* 0x3f800000ff037431 */ /* 0x000fc600000001ff */
[----:B------:R-:W-:Y:S01]  /*4a70*/  IADD3 R6, PT, PT, -R5, 0x40800000, RZ ;  /* 0x4080000005067810 */ /* 0x000fe20007ffe1ff */
[----:B----4-:R-:W-:Y:S01]  /*4a80*/  IMAD.IADD R4, R0, 0x1, -R5 ;  /* 0x0000000100047824 */ /* 0x010fe200078e0a05 */
[----:B------:R-:W-:-:S03]  /*4a90*/  I2FP.F32.S32 R5, R5 ;  /* 0x0000000500057245 */ /* 0x000fc60000201400 */
[----:B------:R-:W-:Y:S01]  /*4aa0*/  FFMA.FTZ R7, R6, 0.25, -R3 ;  /* 0x3e80000006077823 */ /* 0x000fe20000010803 */
[-C--:B------:R-:W-:Y:S01]  /*4ab0*/  FFMA R6, R3, -R3.reuse, 1 ;  /* 0x3f80000003067423 */ /* 0x080fe20000000803 */
[----:B------:R-:W-:Y:S02]  /*4ac0*/  FMUL.FTZ R5, R5, 1.1920928955078125e-07 ;  /* 0x3400000005057820 */ /* 0x000fe40000410000 */
[----:B------:R-:W-:Y:S01]  /*4ad0*/  FADD.FTZ R4, R4, R7 ;  /* 0x0000000704047221 */ /* 0x000fe20000010000 */
[----:B------:R-:W-:Y:S01]  /*4ae0*/  FFMA R6, R6, R3, 1 ;  /* 0x3f80000006067423 */ /* 0x000fe20000000003 */
[----:B------:R-:W-:Y:S02]  /*4af0*/  @P0 MOV R3, 0x7f800000 ;  /* 0x7f80000000030802 */ /* 0x000fe40000000f00 */
[----:B------:R-:W-:-:S04]  /*4b00*/  FFMA.FTZ R7, R4, -R9, 0.10546888411045074463 ;  /* 0x3dd8001204077423 */ /* 0x000fc80000010809 */
[----:B------:R-:W-:-:S04]  /*4b10*/  FFMA.FTZ R7, R4, R7, -0.13229703903198242188 ;  /* 0xbe0778e004077423 */ /* 0x000fc80000010007 */
[----:B------:R-:W-:-:S04]  /*4b20*/  FFMA.FTZ R7, R4, R7, 0.14491446316242218018 ;  /* 0x3e14647504077423 */ /* 0x000fc80000010007 */
[----:B------:R-:W-:-:S04]  /*4b30*/  FFMA.FTZ R7, R4, R7, -0.16641564667224884033 ;  /* 0xbe2a68dd04077423 */ /* 0x000fc80000010007 */
[----:B------:R-:W-:-:S04]  /*4b40*/  FFMA.FTZ R7, R4, R7, 0.19988867640495300293 ;  /* 0x3e4caf9e04077423 */ /* 0x000fc80000010007 */
[----:B------:R-:W-:-:S04]  /*4b50*/  FFMA.FTZ R7, R4, R7, -0.25000196695327758789 ;  /* 0xbe80004204077423 */ /* 0x000fc80000010007 */
[----:B------:R-:W-:-:S04]  /*4b60*/  FFMA.FTZ R7, R4, R7, 0.33333510160446166992 ;  /* 0x3eaaaae604077423 */ /* 0x000fc80000010007 */
[----:B------:R-:W-:-:S04]  /*4b70*/  FFMA.FTZ R7, R4, R7, -0.5 ;  /* 0xbf00000004077423 */ /* 0x000fc80000010007 */
[----:B------:R-:W-:-:S04]  /*4b80*/  FMUL.FTZ R7, R4, R7 ;  /* 0x0000000704077220 */ /* 0x000fc80000410000 */
[----:B------:R-:W-:-:S04]  /*4b90*/  FFMA.FTZ R4, R4, R7, R4 ;  /* 0x0000000704047223 */ /* 0x000fc80000010004 */
[----:B------:R-:W-:Y:S01]  /*4ba0*/  FFMA.FTZ R4, R5, 0.69314718246459960938, R4 ;  /* 0x3f31721805047823 */ /* 0x000fe20000010004 */
[C---:B------:R-:W-:Y:S01]  /*4bb0*/  @P1 FFMA.FTZ R4, R0.reuse, R3, +INF ;  /* 0x7f80000000041423 */ /* 0x040fe20000010003 */
[----:B------:R-:W-:Y:S01]  /*4bc0*/  FFMA R5, R11, R6, RZ ;  /* 0x000000060b057223 */ /* 0x000fe200000000ff */
[----:B------:R-:W-:-:S03]  /*4bd0*/  @P0 FSETP.NEU.FTZ.AND P1, PT, R0, RZ, PT ;  /* 0x000000ff0000020b */ /* 0x000fc60003f3d000 */
[----:B------:R-:W-:Y:S01]  /*4be0*/  FFMA R0, R5, -1, R11 ;  /* 0xbf80000005007823 */ /* 0x000fe2000000000b */
[----:B------:R-:W-:-:S03]  /*4bf0*/  @P0 FSEL R4, R4, -RZ, P1 ;  /* 0x800000ff04040208 */ /* 0x000fc60000800000 */
[----:B------:R-:W-:Y:S02]  /*4c00*/  FFMA R0, R6, R0, R5 ;  /* 0x0000000006007223 */ /* 0x000fe40000000005 */
[----:B------:R-:W-:Y:S01]  /*4c10*/  FMUL.FTZ R6, R4, 0.5 ;  /* 0x3f00000004067820 */ /* 0x000fe20000410000 */
[----:B0-----:R-:W-:Y:S06]  /*4c20*/  @!P3 BRA `(.L_x_26003) ;  /* 0x00000000000cb947 */ /* 0x001fec0003800000 */
[----:B------:R-:W-:Y:S01]  /*4c30*/  IMAD.MOV.U32 R13, RZ, RZ, 0x3f800000 ;  /* 0x3f800000ff0d7424 */ /* 0x000fe200078e00ff */
[----:B------:R-:W-:-:S07]  /*4c40*/  MOV R4, 0x4c60 ;  /* 0x00004c6000047802 */ /* 0x000fce0000000f00 */
[----:B------:R-:W-:Y:S05]  /*4c50*/  CALL.REL.NOINC `($__internal_64_$__cuda_sm3x_div_rn_ftz_f32_slowpath) ;  /* 0x000000cc00807944 */ /* 0x000fea0003c00000 */
.L_x_26003:
[----:B------:R-:W-:Y:S05]  /*4c60*/  BSYNC.RECONVERGENT B4 ;  /* 0x0000000000047941 */ /* 0x000fea0003800200 */
.L_x_26002:
[----:B------:R-:W-:Y:S02]  /*4c70*/  IMAD.MOV.U32 R4, RZ, RZ, 0x3b33710b ;  /* 0x3b33710bff047424 */ /* 0x000fe400078e00ff */
[----:B------:R-:W-:Y:S01]  /*4c80*/  FMUL.FTZ R3, R0, R0 ;  /* 0x0000000000037220 */ /* 0x000fe20000410000 */
[----:B------:R-:W-:Y:S01]  /*4c90*/  HFMA2 R5, -RZ, RZ, 1.857421875, -1409 ;  /* 0x3f6ee581ff057431 */ /* 0x000fe200000001ff */
[C---:B------:R-:W-:Y:S02]  /*4ca0*/  ISETP.GE.AND P0, PT, R16.reuse, RZ, PT ;  /* 0x000000ff1000720c */ /* 0x040fe40003f06270 */
        /* <DEDUP_REMOVED lines=22> */
.L_x_25998:
[CC--:B------:R-:W-:Y:S02]  /*4e10*/  FMNMX.FTZ R3, R7.reuse, R11.reuse, PT ;  /* 0x0000000b07037209 */ /* 0x0c0fe40003810000 */
[----:B----4-:R-:W-:Y:S02]  /*4e20*/  FMNMX.FTZ R4, R7, R11, !PT ;  /* 0x0000000b07047209 */ /* 0x010fe40007810000 */
        /* <DEDUP_REMOVED lines=9> */
[----:B------:R-:W-:-:S05]  /*4ec0*/  LOP3.LUT R5, R4, 0x7e800000, RZ, 0x3c, !PT ;  /* 0x7e80000004057812 */ /* 0x000fca00078e3cff */
[-C--:B------:R-:W-:Y:S01]  /*4ed0*/  FMUL.FTZ R6, R0, R5.reuse ;  /* 0x0000000500067220 */ /* 0x080fe20000410000 */
[----:B------:R-:W-:-:S03]  /*4ee0*/  FMUL.FTZ R5, R3, R5 ;  /* 0x0000000503057220 */ /* 0x000fc60000410000 */
[----:B------:R-:W-:-:S04]  /*4ef0*/  FMUL.FTZ R6, R6, R6 ;  /* 0x0000000606067220 */ /* 0x000fc80000410000 */
        /* <DEDUP_REMOVED lines=17> */
[----:B------:R-:W-:Y:S05]  /*5010*/  CALL.REL.NOINC `($__internal_64_$__cuda_sm3x_div_rn_ftz_f32_slowpath) ;  /* 0x000000c800907944 */ /* 0x000fea0003c00000 */
.L_x_26006:
[----:B------:R-:W-:Y:S05]  /*5020*/  BSYNC.RECONVERGENT B4 ;  /* 0x0000000000047941 */ /* 0x000fea0003800200 */
.L_x_26005:
        /* <DEDUP_REMOVED lines=28> */
.L_x_26004:
[----:B------:R-:W-:-:S13]  /*51f0*/  FSETP.GE.FTZ.AND P0, PT, R7, 1, PT ;  /* 0x3f8000000700780b */ /* 0x000fda0003f16000 */
[----:B------:R-:W-:Y:S05]  /*5200*/  @!P0 BRA `(.L_x_26007) ;  /* 0x0000000400288947 */ /* 0x000fea0003800000 */
[C---:B------:R-:W-:Y:S01]  /*5210*/  FADD.FTZ R0, R7.reuse, -1 ;  /* 0xbf80000007007421 */ /* 0x040fe20000010000 */
[----:B------:R-:W-:Y:S01]  /*5220*/  FADD.FTZ R3, R7, 1 ;  /* 0x3f80000007037421 */ /* 0x000fe20000010000 */
[----:B------:R-:W-:Y:S02]  /*5230*/  IMAD.MOV.U32 R6, RZ, RZ, 0x3f800000 ;  /* 0x3f800000ff067424 */ /* 0x000fe400078e00ff */
[----:B------:R-:W-:Y:S01]  /*5240*/  HFMA2 R9, -RZ, RZ, 1.3056640625, -1.8671875 ;  /* 0x3d39bf78ff097431 */ /* 0x000fe200000001ff */
[----:B------:R-:W-:Y:S01]  /*5250*/  FCHK P3, R11, R7 ;  /* 0x000000070b007302 */ /* 0x000fe20000060000 */
[----:B------:R-:W-:Y:S01]  /*5260*/  FMUL.FTZ R0, R0, R3 ;  /* 0x0000000300007220 */ /* 0x000fe20000410000 */
[----:B------:R-:W-:Y:S03]  /*5270*/  BSSY.RECONVERGENT B4, `(.L_x_26008) ;  /* 0x0000027000047945 */ /* 0x000fe60003800200 */
[----:B------:R-:W-:-:S04]  /*5280*/  FFMA.FTZ R0, R11, R11, R0 ;  /* 0x0000000b0b007223 */ /* 0x000fc80000010000 */
[C---:B------:R-:W-:Y:S01]  /*5290*/  FADD.FTZ.RZ R3, R0.reuse, 1 ;  /* 0x3f80000000037421 */ /* 0x040fe2000001c000 */
[----:B------:R-:W-:-:S04]  /*52a0*/  ISETP.GE.U32.AND P0, PT, R0, 0x7f800000, PT ;  /* 0x7f8000000000780c */ /* 0x000fc80003f06070 */
[----:B------:R-:W-:Y:S02]  /*52b0*/  IADD3 R3, PT, PT, R3, -0x3f400000, RZ ;  /* 0xc0c0000003037810 */ /* 0x000fe40007ffe0ff */
[----:B------:R-:W-:Y:S02]  /*52c0*/  ISETP.GT.AND P1, PT, R0, -0x40800000, P0 ;  /* 0xbf8000000000780c */ /* 0x000fe40000724270 */
        /* <DEDUP_REMOVED lines=30> */
[----:B------:R-:W-:Y:S01]  /*54b0*/  IMAD.MOV.U32 R13, RZ, RZ, R7 ;  /* 0x000000ffff0d7224 */ /* 0x000fe200078e0007 */
[----:B------:R-:W-:-:S07]  /*54c0*/  MOV R4, 0x54e0 ;  /* 0x000054e000047802 */ /* 0x000fce0000000f00 */
[----:B------:R-:W-:Y:S05]  /*54d0*/  CALL.REL.NOINC `($__internal_64_$__cuda_sm3x_div_rn_ftz_f32_slowpath) ;  /* 0x000000c400607944 */ /* 0x000fea0003c00000 */
.L_x_26009:
[----:B------:R-:W-:Y:S05]  /*54e0*/  BSYNC.RECONVERGENT B4 ;  /* 0x0000000000047941 */ /* 0x000fea0003800200 */
.L_x_26008:
        /* <DEDUP_REMOVED lines=28> */
.L_x_26007:
        /* <DEDUP_REMOVED lines=17> */
[----:B------:R-:W-:Y:S05]  /*57c0*/  CALL.REL.NOINC `($__internal_64_$__cuda_sm3x_div_rn_ftz_f32_slowpath) ;  /* 0x000000c000a47944 */ /* 0x000fea0003c00000 */
.L_x_26012:
[----:B------:R-:W-:Y:S05]  /*57d0*/  BSYNC.RECONVERGENT B4 ;  /* 0x0000000000047941 */ /* 0x000fea0003800200 */
.L_x_26011:
[----:B------:R-:W-:Y:S02]  /*57e0*/  IMAD.MOV.U32 R4, RZ, RZ, 0x3b33710b ;  /* 0x3b33710bff047424 */ /* 0x000fe400078e00ff */
        /* <DEDUP_REMOVED lines=27> */
.L_x_26010:
        /* <DEDUP_REMOVED lines=14> */
[C---:B------:R-:W-:Y:S01]  /*5a80*/  FADD.FTZ R29, R10.reuse, R10 ;  /* 0x0000000a0a1d7221 */ /* 0x040fe20000010000 */
[C---:B------:R-:W-:Y:S01]  /*5a90*/  FMUL.FTZ R5, R3.reuse, R15 ;  /* 0x0000000f03057220 */ /* 0x040fe20000410000 */
[----:B------:R-:W-:Y:S01]  /*5aa0*/  FMUL.FTZ R4, R3, R3 ;  /* 0x0000000303047220 */ /* 0x000fe20000410000 */
[C---:B------:R-:W-:Y:S01]  /*5ab0*/  FMUL.FTZ R3, R10.reuse, R13 ;  /* 0x0000000d0a037220 */ /* 0x040fe20000410000 */
[----:B------:R-:W-:Y:S01]  /*5ac0*/  FMUL.FTZ R0, R10, R10 ;  /* 0x0000000a0a007220 */ /* 0x000fe20000410000 */
[----:B------:R-:W-:Y:S01]  /*5ad0*/  FMUL.FTZ R10, R12, R15 ;  /* 0x0000000f0c0a7220 */ /* 0x000fe20000410000 */
[----:B------:R-:W-:Y:S01]  /*5ae0*/  FMUL.FTZ R13, R8, R13 ;  /* 0x0000000d080d7220 */ /* 0x000fe20000410000 */
[----:B------:R-:W-:Y:S01]  /*5af0*/  FMUL.FTZ R14, R12, R21 ;  /* 0x000000150c0e7220 */ /* 0x000fe20000410000 */
[----:B------:R-:W-:Y:S01]  /*5b00*/  FMUL.FTZ R15, R8, R29 ;  /* 0x0000001d080f7220 */ /* 0x000fe20000410000 */
[----:B------:R-:W-:Y:S01]  /*5b10*/  FMUL.FTZ R12, R12, R12 ;  /* 0x0000000c0c0c7220 */ /* 0x000fe20000410000 */
[----:B------:R-:W-:-:S07]  /*5b20*/  FMUL.FTZ R8, R8, R8 ;  /* 0x0000000808087220 */ /* 0x000fce0000410000 */
.L_x_26014:
[----:B------:R-:W-:-:S04]  /*5b30*/  FSETP.GEU.FTZ.AND P1, PT, R9, R6, PT ;  /* 0x000000060900720b */ /* 0x000fc80003f3e000 */
[----:B------:R-:W-:Y:S02]  /*5b40*/  FSEL R20, R6, R9, P1 ;  /* 0x0000000906147208 */ /* 0x000fe40000800000 */
[----:B------:R-:W-:Y:S02]  /*5b50*/  FSEL R9, R9, R6, P1 ;  /* 0x0000000609097208 */ /* 0x000fe40000800000 */
        /* <DEDUP_REMOVED lines=17> */
[----:B------:R-:W-:Y:S02]  /*5c70*/  PLOP3.LUT P4, PT, P6, P4, P5, 0x80, 0x0 ;  /* 0x000000000000781c */ /* 0x000fe40003789050 */
[CC--:B------:R-:W-:Y:S02]  /*5c80*/  FSETP.GEU.FTZ.AND P5, PT, R21.reuse, R14.reuse, PT ;  /* 0x0000000e1500720b */ /* 0x0c0fe40003fbe000 */
[----:B------:R-:W-:Y:S02]  /*5c90*/  FSEL R10, R20, R13, P6 ;  /* 0x0000000d140a7208 */ /* 0x000fe40003000000 */
[----:B------:R-:W-:Y:S02]  /*5ca0*/  FSEL R20, R14, R21, P5 ;  /* 0x000000150e147208 */ /* 0x000fe40002800000 */
[----:B------:R-:W-:-:S02]  /*5cb0*/  FSEL R13, R21, R14, P5 ;  /* 0x0000000e150d7208 */ /* 0x000fc40002800000 */
        /* <DEDUP_REMOVED lines=8> */
[----:B------:R-:W-:Y:S02]  /*5d40*/  PLOP3.LUT P4, PT, P6, P4, P5, 0x80, 0x0 ;  /* 0x000000000000781c */ /* 0x000fe40003789050 */
[----:B------:R-:W-:Y:S02]  /*5d50*/  FSEL R20, R8, R29, P6 ;  /* 0x0000001d08147208 */ /* 0x000fe40003000000 */
[----:B------:R-:W-:Y:S02]  /*5d60*/  PLOP3.LUT P4, PT, P4, P3, P2, 0x80, 0x0 ;  /* 0x000000000000781c */ /* 0x000fe40002787020 */
[----:B------:R-:W-:Y:S01]  /*5d70*/  FSEL R12, R29, R8, P6 ;  /* 0x000000081d0c7208 */ /* 0x000fe20003000000 */
[----:B------:R-:W-:Y:S01]  /*5d80*/  IMAD.MOV.U32 R8, RZ, RZ, R20 ;  /* 0x000000ffff087224 */ /* 0x000fe200078e0014 */
[----:B------:R-:W-:-:S13]  /*5d90*/  PLOP3.LUT P4, PT, P4, P0, P1, 0x80, 0x0 ;  /* 0x000000000000781c */ /* 0x000fda0002781010 */
[----:B------:R-:W-:Y:S05]  /*5da0*/  @!P4 BRA `(.L_x_26014) ;  /* 0xfffffffc0060c947 */ /* 0x000fea000383ffff */
[----:B------:R-:W-:Y:S05]  /*5db0*/  BSYNC.RECONVERGENT B0 ;  /* 0x0000000000007941 */ /* 0x000fea0003800200 */
.L_x_26013:
[----:B------:R-:W-:Y:S01]  /*5dc0*/  FADD.FTZ R9, R9, -1 ;  /* 0xbf80000009097421 */ /* 0x000fe20000010000 */
[----:B------:R-:W-:Y:S01]  /*5dd0*/  FCHK P3, R11, R7 ;  /* 0x000000070b007302 */ /* 0x000fe20000060000 */
[----:B------:R-:W-:Y:S01]  /*5de0*/  BSSY.RECONVERGENT B4, `(.L_x_26015) ;  /* 0x0000035000047945 */ /* 0x000fe20003800200 */
[----:B------:R-:W-:Y:S01]  /*5df0*/  FSETP.GEU.FTZ.AND P2, PT, |R16|, |R17|, PT ;  /* 0x400000111000720b */ /* 0x000fe20003f5e200 */
[----:B------:R-:W-:Y:S01]  /*5e00*/  FADD.FTZ R6, R6, R9 ;  /* 0x0000000906067221 */ /* 0x000fe20000010000 */
[----:B------:R-:W-:-:S03]  /*5e10*/  IMAD.MOV.U32 R9, RZ, RZ, 0x3d39bf78 ;  /* 0x3d39bf78ff097424 */ /* 0x000fc600078e00ff */
        /* <DEDUP_REMOVED lines=40> */
[----:B------:R-:W-:Y:S02]  /*60a0*/  FFMA R5, -R7, R3, R11 ;  /* 0x0000000307057223 */ /* 0x000fe4000000010b */
[----:B------:R-:W-:Y:S02]  /*60b0*/  @P0 FSEL R0, R0, -RZ, P1 ;  /* 0x800000ff00000208 */ /* 0x000fe40000800000 */
[----:B------:R-:W-:-:S03]  /*60c0*/  FFMA R3, R4, R5, R3 ;  /* 0x0000000504037223 */ /* 0x000fc60000000003 */
[----:B------:R-:W-:Y:S01]  /*60d0*/  FMUL.FTZ R6, R0, 0.5 ;  /* 0x3f00000000067820 */ /* 0x000fe20000410000 */
[----:B------:R-:W-:Y:S06]  /*60e0*/  @!P3 BRA `(.L_x_26016) ;  /* 0x000000000010b947 */ /* 0x000fec0003800000 */
[----:B------:R-:W-:Y:S01]  /*60f0*/  IMAD.MOV.U32 R13, RZ, RZ, R7 ;  /* 0x000000ffff0d7224 */ /* 0x000fe200078e0007 */
[----:B------:R-:W-:-:S07]  /*6100*/  MOV R4, 0x6120 ;  /* 0x0000612000047802 */ /* 0x000fce0000000f00 */
[----:B------:R-:W-:Y:S05]  /*6110*/  CALL.REL.NOINC `($__internal_64_$__cuda_sm3x_div_rn_ftz_f32_slowpath) ;  /* 0x000000b800507944 */ /* 0x000fea0003c00000 */
[----:B------:R-:W-:-:S07]  /*6120*/  IMAD.MOV.U32 R3, RZ, RZ, R0 ;  /* 0x000000ffff037224 */ /* 0x000fce00078e0000 */
.L_x_26016:
[----:B------:R-:W-:Y:S05]  /*6130*/  BSYNC.RECONVERGENT B4 ;  /* 0x0000000000047941 */ /* 0x000fea0003800200 */
.L_x_26015:
        /* <DEDUP_REMOVED lines=26> */
[----:B------:R-:W-:-:S07]  /*62e0*/  FSEL R16, R3, R4, P0 ;  /* 0x0000000403107208 */ /* 0x000fce0000000000 */
.L_x_25994:
[----:B------:R-:W-:Y:S05]  /*62f0*/  BSYNC.RECONVERGENT B2 ;  /* 0x0000000000027941 */ /* 0x000fea0003800200 */
.L_x_25990:
[----:B------:R-:W0:Y:S02]  /*6300*/  LDCU.64 UR4, c[0x0][0x388] ;  /* 0x00007100ff0477ac */ /* 0x000e240008000a00 */
        /* <DEDUP_REMOVED lines=11> */
[----:B0-----:R1:W0:Y:S01]  /*63c0*/  @!P0 MUFU.COS R6, R0 ;  /* 0x0000000000068308 */ /* 0x0012220000000000 */
[----:B------:R-:W-:Y:S05]  /*63d0*/  @!P0 BRA `(.L_x_25989) ;  /* 0x0000000000b08947 */ /* 0x000fea0003800000 */
[----:B------:R-:W-:-:S13]  /*63e0*/  ISETP.GE.U32.AND P0, PT, R4, 0x7f800000, PT ;  /* 0x7f8000000400780c */ /* 0x000fda0003f06070 */
[----:B------:R-:W-:Y:S05]  /*63f0*/  @!P0 BRA `(.L_x_26017) ;  /* 0x0000000000208947 */ /* 0x000fea0003800000 */
[----:B------:R-:W-:-:S13]  /*6400*/  ISETP.NE.AND P1, PT, R5, 0x7f800000, PT ;  /* 0x7f8000000500780c */ /* 0x000fda0003f25270 */
[----:B0-2---:R-:W-:Y:S01]  /*6410*/  @P1 FADD.FTZ R6, R7, -R7 ;  /* 0x8000000707061221 */ /* 0x005fe20000010000 */
[----:B------:R-:W-:-:S04]  /*6420*/  @!P1 ISETP.GT.AND P0, PT, R3, -0x1, PT ;  /* 0xffffffff0300980c */ /* 0x000fc80003f04270 */
[----:B------:R-:W-:Y:S02]  /*6430*/  @P1 MOV R7, R6 ;  /* 0x0000000600071202 */ /* 0x000fe40000000f00 */
[----:B------:R-:W-:-:S03]  /*6440*/  @!P1 FSEL R6, R3, RZ, P0 ;  /* 0x000000ff03069208 */ /* 0x000fc60000000000 */
[----:B-1----:R-:W-:-:S05]  /*6450*/  @!P1 FADD.FTZ R0, R7, -R7 ;  /* 0x8000000707009221 */ /* 0x002fca0000010000 */
[----:B------:R-:W-:Y:S01]  /*6460*/  @!P1 FSEL R7, R0, RZ, P0 ;  /* 0x000000ff00079208 */ /* 0x000fe20000000000 */
[----:B------:R-:W-:Y:S06]  /*6470*/  BRA `(.L_x_25989) ;  /* 0x0000000000887947 */ /* 0x000fec0003800000 */
.L_x_26017:
[----:B-1----:R-:W-:-:S05]  /*6480*/  VIADD R0, R3, 0xbd4e8de8 ;  /* 0xbd4e8de803007836 */ /* 0x002fca0000000000 */
[----:B------:R-:W-:-:S13]  /*6490*/  ISETP.GT.U32.AND P0, PT, R0, 0x8e8e5c, PT ;  /* 0x008e8e5c0000780c */ /* 0x000fda0003f04070 */
[----:B------:R-:W-:Y:S05]  /*64a0*/  @P0 BRA `(.L_x_26018) ;  /* 0x0000000000600947 */ /* 0x000fea0003800000 */
[----:B------:R-:W-:Y:S01]  /*64b0*/  FADD.FTZ R0, R3, -162.88958740234375 ;  /* 0xc322e3bc03007421 */ /* 0x000fe20000010000 */
[----:B0-2---:R-:W-:-:S03]  /*64c0*/  FMUL.RZ R6, R7, 0.15915493667125701904 ;  /* 0x3e22f98307067820 */ /* 0x005fc6000040c000 */
        /* <DEDUP_REMOVED lines=9> */
[-C--:B------:R-:W-:Y:S01]  /*6560*/  FMUL.FTZ R5, R5, R0.reuse ;  /* 0x0000000005057220 */ /* 0x080fe20000410000 */
        /* <DEDUP_REMOVED lines=12> */
.L_x_26018:
[----:B------:R-:W-:Y:S01]  /*6630*/  FMUL.FTZ R3, R3, 1.4426950216293334961 ;  /* 0x3fb8aa3b03037820 */ /* 0x000fe20000410000 */
[----:B--2---:R-:W-:-:S04]  /*6640*/  FMUL.RZ R0, R7, 0.15915493667125701904 ;  /* 0x3e22f98307007820 */ /* 0x004fc8000040c000 */
[----:B0-----:R-:W-:Y:S08]  /*6650*/  MUFU.COS R6, R0 ;  /* 0x0000000000067308 */ /* 0x001ff00000000000 */
[----:B------:R-:W0:Y:S08]  /*6660*/  MUFU.EX2 R3, R3 ;  /* 0x0000000300037308 */ /* 0x000e300000000800 */
[----:B------:R-:W1:Y:S01]  /*6670*/  MUFU.SIN R4, R0 ;  /* 0x0000000000047308 */ /* 0x000e620000000400 */
[C---:B0-----:R-:W-:Y:S01]  /*6680*/  FMUL.FTZ R6, R3.reuse, R6 ;  /* 0x0000000603067220 */ /* 0x041fe20000410000 */
[----:B-1----:R-:W-:-:S07]  /*6690*/  FMUL.FTZ R7, R3, R4 ;  /* 0x0000000403077220 */ /* 0x002fce0000410000 */
.L_x_25989:
[----:B------:R-:W-:Y:S05]  /*66a0*/  BSYNC.RECONVERGENT B3 ;  /* 0x0000000000037941 */ /* 0x000fea0003800200 */
.L_x_25988:
[----:B------:R-:W-:Y:S01]  /*66b0*/  IADD3 R29, PT, PT, R27, 0x80, RZ ;  /* 0x000000801b1d7810 */ /* 0x000fe20007ffe0ff */
[----:B------:R-:W-:Y:S01]  /*66c0*/  BSSY.RECONVERGENT B3, `(.L_x_26019) ;  /* 0x000027f000037945 */ /* 0x000fe20003800200 */
[----:B01-3-5:R-:W-:Y:S02]  /*66d0*/  CS2R R16, SRZ ;  /* 0x0000000000107805 */ /* 0x02bfe4000001ff00 */
[----:B------:R-:W-:-:S13]  /*66e0*/  ISETP.GE.AND P0, PT, R29, R26, PT ;  /* 0x0000001a1d00720c */ /* 0x000fda0003f06270 */
[----:B------:R-:W-:Y:S05]  /*66f0*/  @P0 BRA `(.L_x_26020) ;  /* 0x0000002400ec0947 */ /* 0x000fea0003800000 */
[----:B--2---:R-:W-:Y:S01]  /*6700*/  FSETP.NAN.FTZ.AND P0, PT, R24, R24, PT ;  /* 0x000000181800720b */ /* 0x004fe20003f18000 */
[----:B------:R-:W-:Y:S01]  /*6710*/  BSSY.RECONVERGENT B2, `(.L_x_26021) ;  /* 0x000023e000027945 */ /* 0x000fe20003800200 */
[----:B------:R-:W-:-:S04]  /*6720*/  FSETP.NAN.FTZ.AND P1, PT, R25, R25, PT ;  /* 0x000000191900720b */ /* 0x000fc80003f38000 */
[----:B------:R-:W-:-:S13]  /*6730*/  PLOP3.LUT P0, PT, P0, P1, PT, 0xf8, 0x8f ;  /* 0x00000000008f781c */ /* 0x000fda0000703f70 */
[----:B------:R-:W-:Y:S05]  /*6740*/  @P0 BRA `(.L_x_26022) ;  /* 0x0000002000080947 */ /* 0x000fea0003800000 */
[C---:B------:R-:W-:Y:S01]  /*6750*/  FADD.FTZ R0, |R24|.reuse, -RZ ;  /* 0x800000ff18007221 */ /* 0x040fe20000010200 */
        /* <DEDUP_REMOVED lines=9> */
[----:B----4-:R-:W-:Y:S02]  /*67f0*/  FMNMX.FTZ R4, R13, R11, !PT ;  /* 0x0000000b0d047209 */ /* 0x010fe40007810000 */
        /* <DEDUP_REMOVED lines=9> */
[----:B------:R-:W-:Y:S01]  /*6890*/  BSSY.RECONVERGENT B4, `(.L_x_26027) ;  /* 0x0000029000047945 */ /* 0x000fe20003800200 */
[----:B------:R-:W-:Y:S02]  /*68a0*/  IMAD.MOV.U32 R9, RZ, RZ, 0x3d39bf78 ;  /* 0x3d39bf78ff097424 */ /* 0x000fe400078e00ff */
[----:B------:R-:W-:-:S04]  /*68b0*/  FMUL.FTZ R0, R0, R3 ;  /* 0x0000000300007220 */ /* 0x000fc80000410000 */
[----:B------:R-:W-:-:S04]  /*68c0*/  FFMA.FTZ R0, R11, R11, R0 ;  /* 0x0000000b0b007223 */ /* 0x000fc80000010000 */
        /* <DEDUP_REMOVED lines=35> */
[----:B------:R-:W-:-:S07]  /*6b00*/  MOV R4, 0x6b20 ;  /* 0x00006b2000047802 */ /* 0x000fce0000000f00 */
[----:B------:R-:W-:Y:S05]  /*6b10*/  CALL.REL.NOINC `($__internal_64_$__cuda_sm3x_div_rn_ftz_f32_slowpath) ;  /* 0x000000ac00d07944 */ /* 0x000fea0003c00000 */
.L_x_26028:
[----:B------:R-:W-:Y:S05]  /*6b20*/  BSYNC.RECONVERGENT B4 ;  /* 0x0000000000047941 */ /* 0x000fea0003800200 */
.L_x_26027:
[----:B------:R-:W-:Y:S02]  /*6b30*/  HFMA2 R4, -RZ, RZ, 0.89990234375, 10328 ;  /* 0x3b33710bff047431 */ /* 0x000fe400000001ff */
[----:B------:R-:W-:Y:S01]  /*6b40*/  FMUL.FTZ R3, R0, R0 ;  /* 0x0000000000037220 */ /* 0x000fe20000410000 */
[----:B------:R-:W-:Y:S01]  /*6b50*/  IMAD.MOV.U32 R5, RZ, RZ, 0x3f6ee581 ;  /* 0x3f6ee581ff057424 */ /* 0x000fe200078e00ff */
[C---:B------:R-:W-:Y:S02]  /*6b60*/  ISETP.GE.AND P0, PT, R24.reuse, RZ, PT ;  /* 0x000000ff1800720c */ /* 0x040fe40003f06270 */
[C---:B------:R-:W-:Y:S01]  /*6b70*/  FSETP.NEU.FTZ.AND P3, PT, |R24|.reuse, |R25|, PT ;  /* 0x400000191800720b */ /* 0x040fe20003f7d200 */
[----:B------:R-:W-:Y:S01]  /*6b80*/  FADD.FTZ R24, |R24|, |R25| ;  /* 0x4000001918187221 */ /* 0x000fe20000010200 */
        /* <DEDUP_REMOVED lines=13> */
[----:B------:R-:W-:-:S04]  /*6c60*/  @P2 FADD.FTZ R0, -R0, -RZ ;  /* 0x800000ff00002221 */ /* 0x000fc80000010100 */
        /* <DEDUP_REMOVED lines=8> */
.L_x_26026:
        /* <DEDUP_REMOVED lines=15> */
[----:B------:R-:W-:-:S07]  /*6de0*/  MOV R4, 0x6e00 ;  /* 0x00006e0000047802 */ /* 0x000fce0000000f00 */
[----:B------:R-:W-:Y:S05]  /*6df0*/  CALL.REL.NOINC `($__internal_64_$__cuda_sm3x_div_rn_ftz_f32_slowpath) ;  /* 0x000000ac00187944 */ /* 0x000fea0003c00000 */
.L_x_26032:
[----:B------:R-:W-:Y:S05]  /*6e00*/  BSYNC.RECONVERGENT B4 ;  /* 0x0000000000047941 */ /* 0x000fea0003800200 */
.L_x_26031:
        /* <DEDUP_REMOVED lines=28> */
.L_x_26030:
        /* <DEDUP_REMOVED lines=25> */
.L_x_26034:
        /* <DEDUP_REMOVED lines=36> */
[----:B------:R-:W-:Y:S02]  /*73a0*/  FSEL R16, R20, R10, P6 ;  /* 0x0000000a14107208 */ /* 0x000fe40003000000 */
[----:B------:R-:W-:Y:S02]  /*73b0*/  PLOP3.LUT P4, PT, P4, P1, P0, 0x80, 0x0 ;  /* 0x000000000000781c */ /* 0x000fe40002783000 */
[----:B------:R-:W-:-:S11]  /*73c0*/  MOV R10, R17 ;  /* 0x00000011000a7202 */ /* 0x000fd60000000f00 */
[----:B------:R-:W-:Y:S05]  /*73d0*/  @!P4 BRA `(.L_x_26034) ;  /* 0xfffffffc0060c947 */ /* 0x000fea000383ffff */
[----:B------:R-:W-:Y:S05]  /*73e0*/  BSYNC.RECONVERGENT B0 ;  /* 0x0000000000007941 */ /* 0x000fea0003800200 */
.L_x_26033:
[----:B------:R-:W-:Y:S01]  /*73f0*/  FADD.FTZ R9, R9, -1 ;  /* 0xbf80000009097421 */ /* 0x000fe20000010000 */
[----:B------:R-:W-:Y:S01]  /*7400*/  FCHK P3, R11, R13 ;  /* 0x0000000d0b007302 */ /* 0x000fe20000060000 */
[----:B------:R-:W-:Y:S01]  /*7410*/  BSSY.RECONVERGENT B4, `(.L_x_26035) ;  /* 0x0000034000047945 */ /* 0x000fe20003800200 */
[----:B------:R-:W-:Y:S01]  /*7420*/  FSETP.GEU.FTZ.AND P2, PT, |R24|, |R25|, PT ;  /* 0x400000191800720b */ /* 0x000fe20003f5e200 */
[----:B------:R-:W-:-:S04]  /*7430*/  FADD.FTZ R8, R8, R9 ;  /* 0x0000000908087221 */ /* 0x000fc80000010000 */
[----:B------:R-:W-:Y:S01]  /*7440*/  FADD.FTZ R8, R5, R8 ;  /* 0x0000000805087221 */ /* 0x000fe20000010000 */
[----:B------:R-:W-:-:S03]  /*7450*/  IMAD.MOV.U32 R5, RZ, RZ, 0x3e800000 ;  /* 0x3e800000ff057424 */ /* 0x000fc600078e00ff */
        /* <DEDUP_REMOVED lines=18> */
[----:B------:R-:W-:-:S04]  /*7580*/  FFMA.FTZ R4, R4, R5, -1 ;  /* 0xbf80000004047423 */ /* 0x000fc80000010005 */
[----:B------:R-:W-:Y:S01]  /*7590*/  FADD.FTZ R3, R3, R4 ;  /* 0x0000000403037221 */ /* 0x000fe20000010000 */
[----:B------:R-:W-:-:S03]  /*75a0*/  FMUL.FTZ R0, R0, 1.1920928955078125e-07 ;  /* 0x3400000000007820 */ /* 0x000fc60000410000 */
[C---:B------:R-:W-:Y:S02]  /*75b0*/  FFMA.FTZ R4, R3.reuse, -R8, 0.10546888411045074463 ;  /* 0x3dd8001203047423 */ /* 0x040fe40000010808 */
[----:B------:R-:W0:Y:S02]  /*75c0*/  MUFU.RCP R8, R13 ;  /* 0x0000000d00087308 */ /* 0x000e240000001000 */
[----:B------:R-:W-:-:S04]  /*75d0*/  FFMA.FTZ R4, R3, R4, -0.13229703903198242188 ;  /* 0xbe0778e003047423 */ /* 0x000fc80000010004 */
[----:B------:R-:W-:-:S04]  /*75e0*/  FFMA.FTZ R4, R3, R4, 0.14491446316242218018 ;  /* 0x3e14647503047423 */ /* 0x000fc80000010004 */
[----:B------:R-:W-:-:S04]  /*75f0*/  FFMA.FTZ R4, R3, R4, -0.16641564667224884033 ;  /* 0xbe2a68dd03047423 */ /* 0x000fc80000010004 */
[----:B------:R-:W-:Y:S01]  /*7600*/  FFMA.FTZ R4, R3, R4, 0.19988867640495300293 ;  /* 0x3e4caf9e03047423 */ /* 0x000fe20000010004 */
[----:B0-----:R-:W-:-:S03]  /*7610*/  FFMA R5, -R13, R8, 1 ;  /* 0x3f8000000d057423 */ /* 0x001fc60000000108 */
[----:B------:R-:W-:Y:S01]  /*7620*/  FFMA.FTZ R4, R3, R4, -0.25000196695327758789 ;  /* 0xbe80004203047423 */ /* 0x000fe20000010004 */
[----:B------:R-:W-:-:S03]  /*7630*/  FFMA R8, R8, R5, R8 ;  /* 0x0000000508087223 */ /* 0x000fc60000000008 */
        /* <DEDUP_REMOVED lines=8> */
[----:B------:R-:W-:-:S03]  /*76c0*/  FFMA R3, R11, R8, RZ ;  /* 0x000000080b037223 */ /* 0x000fc600000000ff */
[----:B------:R-:W-:Y:S01]  /*76d0*/  @P0 FSEL R0, R0, -RZ, P1 ;  /* 0x800000ff00000208 */ /* 0x000fe20000800000 */
[----:B------:R-:W-:-:S04]  /*76e0*/  FFMA R4, -R13, R3, R11 ;  /* 0x000000030d047223 */ /* 0x000fc8000000010b */
[----:B------:R-:W-:Y:S01]  /*76f0*/  FFMA R3, R8, R4, R3 ;  /* 0x0000000408037223 */ /* 0x000fe20000000003 */
[----:B------:R-:W-:Y:S01]  /*7700*/  FMUL.FTZ R12, R0, 0.5 ;  /* 0x3f000000000c7820 */ /* 0x000fe20000410000 */
[----:B------:R-:W-:Y:S06]  /*7710*/  @!P3 BRA `(.L_x_26036) ;  /* 0x00000000000cb947 */ /* 0x000fec0003800000 */
[----:B------:R-:W-:-:S07]  /*7720*/  MOV R4, 0x7740 ;  /* 0x0000774000047802 */ /* 0x000fce0000000f00 */
[----:B------:R-:W-:Y:S05]  /*7730*/  CALL.REL.NOINC `($__internal_64_$__cuda_sm3x_div_rn_ftz_f32_slowpath) ;  /* 0x000000a000c87944 */ /* 0x000fea0003c00000 */
[----:B------:R-:W-:-:S07]  /*7740*/  MOV R3, R0 ;  /* 0x0000000000037202 */ /* 0x000fce0000000f00 */
.L_x_26036:
[----:B------:R-:W-:Y:S05]  /*7750*/  BSYNC.RECONVERGENT B4 ;  /* 0x0000000000047941 */ /* 0x000fea0003800200 */
.L_x_26035:
        /* <DEDUP_REMOVED lines=28> */
.L_x_26025:
        /* <DEDUP_REMOVED lines=25> */
[----:B------:R-:W-:-:S07]  /*7ab0*/  MOV R4, 0x7ad0 ;  /* 0x00007ad000047802 */ /* 0x000fce0000000f00 */
[----:B------:R-:W-:Y:S05]  /*7ac0*/  CALL.REL.NOINC `($__internal_64_$__cuda_sm3x_div_rn_ftz_f32_slowpath) ;  /* 0x0000009c00e47944 */ /* 0x000fea0003c00000 */
.L_x_26038:
[----:B------:R-:W-:Y:S05]  /*7ad0*/  BSYNC.RECONVERGENT B4 ;  /* 0x0000000000047941 */ /* 0x000fea0003800200 */
.L_x_26037:
        /* <DEDUP_REMOVED lines=28> */
.L_x_26024:
[----:B------:R-:W-:-:S13]  /*7ca0*/  FSETP.GEU.FTZ.AND P0, PT, R11, 9.999999682655225389e-20, PT ;  /* 0x1fec1e4a0b00780b */ /* 0x000fda0003f1e000 */
[----:B------:R-:W-:Y:S05]  /*7cb0*/  @!P0 BRA `(.L_x_26039) ;  /* 0x0000000400148947 */ /* 0x000fea0003800000 */
[----:B------:R-:W-:Y:S01]  /*7cc0*/  FMUL.FTZ R0, R11, R11 ;  /* 0x0000000b0b007220 */ /* 0x000fe20000410000 */
[----:B------:R-:W-:Y:S01]  /*7cd0*/  IMAD.MOV.U32 R8, RZ, RZ, 0x3e800000 ;  /* 0x3e800000ff087424 */ /* 0x000fe200078e00ff */
[----:B------:R-:W-:Y:S01]  /*7ce0*/  BSSY.RECONVERGENT B4, `(.L_x_26040) ;  /* 0x0000028000047945 */ /* 0x000fe20003800200 */
[----:B------:R-:W-:Y:S02]  /*7cf0*/  IMAD.MOV.U32 R9, RZ, RZ, 0x3d39bf78 ;  /* 0x3d39bf78ff097424 */ /* 0x000fe400078e00ff */
[C---:B------:R-:W-:Y:S01]  /*7d00*/  FADD.FTZ.RZ R3, R0.reuse, 1 ;  /* 0x3f80000000037421 */ /* 0x040fe2000001c000 */
[----:B------:R-:W-:-:S03]  /*7d10*/  ISETP.GE.U32.AND P1, PT, R0, 0x7f800000, PT ;  /* 0x7f8000000000780c */ /* 0x000fc60003f26070 */
[----:B------:R-:W-:Y:S01]  /*7d20*/  VIADD R3, R3, 0xc0c00000 ;  /* 0xc0c0000003037836 */ /* 0x000fe20000000000 */
[----:B------:R-:W-:-:S04]  /*7d30*/  ISETP.GT.AND P0, PT, R0, -0x40800000, P1 ;  /* 0xbf8000000000780c */ /* 0x000fc80000f04270 */
[----:B------:R-:W-:-:S04]  /*7d40*/  LOP3.LUT R3, R3, 0xff800000, RZ, 0xc0, !PT ;  /* 0xff80000003037812 */ /* 0x000fc800078ec0ff */
[----:B------:R-:W-:Y:S02]  /*7d50*/  IADD3 R5, PT, PT, -R3, 0x40800000, RZ ;  /* 0x4080000003057810 */ /* 0x000fe40007ffe1ff */
[CC--:B----4-:R-:W-:Y:S02]  /*7d60*/  IADD3 R4, PT, PT, R0.reuse, -R3.reuse, RZ ;  /* 0x8000000300047210 */ /* 0x0d0fe40007ffe0ff */
        /* <DEDUP_REMOVED lines=9> */
[----:B------:R-:W-:Y:S01]  /*7e00*/  FFMA.FTZ R5, R4, R5, 0.14491446316242218018 ;  /* 0x3e14647504057423 */ /* 0x000fe20000010005 */
[----:B------:R-:W-:-:S03]  /*7e10*/  FFMA R8, R8, R9, 1 ;  /* 0x3f80000008087423 */ /* 0x000fc60000000009 */
        /* <DEDUP_REMOVED lines=10> */
[----:B------:R-:W-:Y:S01]  /*7ec0*/  @P0 FFMA.FTZ R3, R0, R5, +INF ;  /* 0x7f80000000030423 */ /* 0x000fe20000010005 */
[----:B------:R-:W0:Y:S02]  /*7ed0*/  FCHK P0, R11, 1 ;  /* 0x3f8000000b007902 */ /* 0x000e240000000000 */
[----:B------:R-:W-:Y:S02]  /*7ee0*/  FFMA R5, R4, -1, R11 ;  /* 0xbf80000004057823 */ /* 0x000fe4000000000b */
[----:B------:R-:W-:Y:S02]  /*7ef0*/  @P1 FSEL R3, R3, -RZ, P3 ;  /* 0x800000ff03031208 */ /* 0x000fe40001800000 */
[----:B------:R-:W-:-:S03]  /*7f00*/  FFMA R0, R8, R5, R4 ;  /* 0x0000000508007223 */ /* 0x000fc60000000004 */
[----:B------:R-:W-:Y:S01]  /*7f10*/  FMUL.FTZ R12, R3, 0.5 ;  /* 0x3f000000030c7820 */ /* 0x000fe20000410000 */
[----:B0-----:R-:W-:Y:S06]  /*7f20*/  @!P0 BRA `(.L_x_26041) ;  /* 0x00000000000c8947 */ /* 0x001fec0003800000 */
[----:B------:R-:W-:Y:S01]  /*7f30*/  IMAD.MOV.U32 R13, RZ, RZ, 0x3f800000 ;  /* 0x3f800000ff0d7424 */ /* 0x000fe200078e00ff */
[----:B------:R-:W-:-:S07]  /*7f40*/  MOV R4, 0x7f60 ;  /* 0x00007f6000047802 */ /* 0x000fce0000000f00 */
[----:B------:R-:W-:Y:S05]  /*7f50*/  CALL.REL.NOINC `($__internal_64_$__cuda_sm3x_div_rn_ftz_f32_slowpath) ;  /* 0x0000009800c07944 */ /* 0x000fea0003c00000 */
.L_x_26041:
[----:B------:R-:W-:Y:S05]  /*7f60*/  BSYNC.RECONVERGENT B4 ;  /* 0x0000000000047941 */ /* 0x000fea0003800200 */
.L_x_26040:
        /* <DEDUP_REMOVED lines=26> */
.L_x_26039:
[----:B------:R-:W-:Y:S01]  /*8110*/  IMAD.MOV.U32 R0, RZ, RZ, 0x3f800000 ;  /* 0x3f800000ff007424 */ /* 0x000fe200078e00ff */
[----:B------:R-:W0:Y:S01]  /*8120*/  FCHK P0, R11, 1 ;  /* 0x3f8000000b007902 */ /* 0x000e220000000000 */
[C---:B------:R-:W-:Y:S01]  /*8130*/  FMUL.FTZ R12, R11.reuse, 0.5 ;  /* 0x3f0000000b0c7820 */ /* 0x040fe20000410000 */
[----:B------:R-:W-:Y:S01]  /*8140*/  BSSY.RECONVERGENT B4, `(.L_x_26042) ;  /* 0x000000b000047945 */ /* 0x000fe20003800200 */
[----:B------:R-:W-:Y:S02]  /*8150*/  FFMA R3, R0, -R0, 1 ;  /* 0x3f80000000037423 */ /* 0x000fe40000000800 */
[----:B------:R-:W-:Y:S02]  /*8160*/  FMUL.FTZ R12, R11, R12 ;  /* 0x0000000c0b0c7220 */ /* 0x000fe40000410000 */
[----:B------:R-:W-:-:S04]  /*8170*/  FFMA R0, R3, R0, 1 ;  /* 0x3f80000003007423 */ /* 0x000fc80000000000 */
[----:B------:R-:W-:-:S04]  /*8180*/  FFMA R3, R0, R11, RZ ;  /* 0x0000000b00037223 */ /* 0x000fc800000000ff */
[----:B----4-:R-:W-:-:S04]  /*8190*/  FFMA R4, R3, -1, R11 ;  /* 0xbf80000003047823 */ /* 0x010fc8000000000b */
[----:B------:R-:W-:Y:S01]  /*81a0*/  FFMA R0, R0, R4, R3 ;  /* 0x0000000400007223 */ /* 0x000fe20000000003 */
[----:B0-----:R-:W-:Y:S06]  /*81b0*/  @!P0 BRA `(.L_x_26043) ;  /* 0x00000000000c8947 */ /* 0x001fec0003800000 */
[----:B------:R-:W-:Y:S02]  /*81c0*/  MOV R13, 0x3f800000 ;  /* 0x3f800000000d7802 */ /* 0x000fe40000000f00 */
[----:B------:R-:W-:-:S07]  /*81d0*/  MOV R4, 0x81f0 ;  /* 0x000081f000047802 */ /* 0x000fce0000000f00 */
[----:B------:R-:W-:Y:S05]  /*81e0*/  CALL.REL.NOINC `($__internal_64_$__cuda_sm3x_div_rn_ftz_f32_slowpath) ;  /* 0x00000098001c7944 */ /* 0x000fea0003c00000 */
.L_x_26043:
[----:B------:R-:W-:Y:S05]  /*81f0*/  BSYNC.RECONVERGENT B4 ;  /* 0x0000000000047941 */ /* 0x000fea0003800200 */
.L_x_26042:
[----:B------:R-:W-:Y:S02]  /*8200*/  IMAD.MOV.U32 R4, RZ, RZ, 0x3b33710b ;  /* 0x3b33710bff047424 */ /* 0x000fe400078e00ff */
[----:B------:R-:W-:Y:S01]  /*8210*/  FMUL.FTZ R3, R0, R0 ;  /* 0x0000000000037220 */ /* 0x000fe20000410000 */
[----:B------:R-:W-:Y:S01]  /*8220*/  IMAD.MOV.U32 R5, RZ, RZ, 0x3f6ee581 ;  /* 0x3f6ee581ff057424 */ /* 0x000fe200078e00ff */
        /* <DEDUP_REMOVED lines=23> */
.L_x_26023:
        /* <DEDUP_REMOVED lines=16> */
[----:B0-----:R-:W-:-:S05]  /*84a0*/  FFMA R3, -R13, R10, 1 ;  /* 0x3f8000000d037423 */ /* 0x001fca000000010a */
[----:B------:R-:W0:Y:S02]  /*84b0*/  MUFU.SQRT R8, R8 ;  /* 0x0000000800087308 */ /* 0x000e240000002000 */
[----:B0-----:R-:W-:Y:S01]  /*84c0*/  @P0 FMUL.FTZ R4, R8, R5 ;  /* 0x0000000508040220 */ /* 0x001fe20000410000 */
[----:B------:R-:W-:Y:S01]  /*84d0*/  FSETP.NEU.FTZ.AND P0, PT, R0, +INF , PT ;  /* 0x7f8000000000780b */ /* 0x000fe20003f1d000 */
[----:B------:R-:W-:Y:S01]  /*84e0*/  FFMA R0, R10, R3, R10 ;  /* 0x000000030a007223 */ /* 0x000fe2000000000a */
[----:B------:R-:W-:Y:S02]  /*84f0*/  IMAD.MOV.U32 R3, RZ, RZ, 0x3f800000 ;  /* 0x3f800000ff037424 */ /* 0x000fe400078e00ff */
[----:B------:R-:W-:Y:S01]  /*8500*/  FSEL R4, R4, +INF , P0 ;  /* 0x7f80000004047808 */ /* 0x000fe20000000000 */
[----:B------:R-:W-:-:S04]  /*8510*/  FFMA R5, R11, R0, RZ ;  /* 0x000000000b057223 */ /* 0x000fc800000000ff */
[----:B------:R-:W-:Y:S01]  /*8520*/  FFMA R8, -R13, R5, R11 ;  /* 0x000000050d087223 */ /* 0x000fe2000000010b */
[----:B------:R-:W0:Y:S03]  /*8530*/  MUFU.LG2 R4, R4 ;  /* 0x0000000400047308 */ /* 0x000e260000000c00 */
[----:B------:R-:W-:-:S05]  /*8540*/  FFMA R0, R0, R8, R5 ;  /* 0x0000000800007223 */ /* 0x000fca0000000005 */
[----:B------:R-:W1:Y:S01]  /*8550*/  FCHK P0, R11, R13 ;  /* 0x0000000d0b007302 */ /* 0x000e620000000000 */
[----:B0-----:R-:W-:Y:S01]  /*8560*/  FFMA.FTZ R12, R4, 0.69314718246459960938, R3 ;  /* 0x3f317218040c7823 */ /* 0x001fe20000010003 */
[----:B-1----:R-:W-:Y:S06]  /*8570*/  @!P0 BRA `(.L_x_26045) ;  /* 0x0000000000088947 */ /* 0x002fec0003800000 */
[----:B------:R-:W-:-:S07]  /*8580*/  MOV R4, 0x85a0 ;  /* 0x000085a000047802 */ /* 0x000fce0000000f00 */
[----:B------:R-:W-:Y:S05]  /*8590*/  CALL.REL.NOINC `($__internal_64_$__cuda_sm3x_div_rn_ftz_f32_slowpath) ;  /* 0x0000009400307944 */ /* 0x000fea0003c00000 */
.L_x_26045:
[----:B------:R-:W-:Y:S05]  /*85a0*/  BSYNC.RECONVERGENT B4 ;  /* 0x0000000000047941 */ /* 0x000fea0003800200 */
.L_x_26044:
[----:B------:R-:W-:Y:S02]  /*85b0*/  IMAD.MOV.U32 R4, RZ, RZ, 0x3b33710b ;  /* 0x3b33710bff047424 */ /* 0x000fe400078e00ff */
[----:B------:R-:W-:Y:S01]  /*85c0*/  FMUL.FTZ R3, R0, R0 ;  /* 0x0000000000037220 */ /* 0x000fe20000410000 */
[----:B------:R-:W-:Y:S02]  /*85d0*/  MOV R5, 0x3f6ee581 ;  /* 0x3f6ee58100057802 */ /* 0x000fe40000000f00 */
[C---:B------:R-:W-:Y:S01]  /*85e0*/  ISETP.GE.AND P0, PT, R24.reuse, RZ, PT ;  /* 0x000000ff1800720c */ /* 0x040fe20003f06270 */
        /* <DEDUP_REMOVED lines=24> */
.L_x_26022:
        /* <DEDUP_REMOVED lines=9> */
[----:B------:R-:W0:Y:S07]  /*8800*/  MUFU.RCP R8, R13 ;  /* 0x0000000d00087308 */ /* 0x000e2e0000001000 */
[C---:B----4-:R-:W-:Y:S01]  /*8810*/  @P0 FMUL.FTZ R4, R25.reuse, 4 ;  /* 0x4080000019040820 */ /* 0x050fe20000410000 */
[----:B------:R-:W-:Y:S01]  /*8820*/  @P0 FMUL.FTZ R0, R24, 4 ;  /* 0x4080000018000820 */ /* 0x000fe20000410000 */
[----:B------:R-:W-:Y:S02]  /*8830*/  @!P0 FMUL.FTZ R3, R25, R25 ;  /* 0x0000001919038220 */ /* 0x000fe40000410000 */
[----:B------:R-:W-:-:S02]  /*8840*/  @P0 FMUL.FTZ R5, R4, R4 ;  /* 0x0000000404050220 */ /* 0x000fc40000410000 */
[----:B------:R-:W-:Y:S02]  /*8850*/  @!P0 FFMA.FTZ R3, R24, R24, R3 ;  /* 0x0000001818038223 */ /* 0x000fe40000010003 */
[----:B------:R-:W-:-:S04]  /*8860*/  @P0 FFMA.FTZ R5, R0, R0, R5 ;  /* 0x0000000000050223 */ /* 0x000fc80000010005 */
[----:B------:R-:W-:Y:S01]  /*8870*/  @P0 FMUL.FTZ R3, R5, 0.0625 ;  /* 0x3d80000005030820 */ /* 0x000fe20000410000 */
        /* <DEDUP_REMOVED lines=9> */
[----:B------:R-:W-:-:S07]  /*8910*/  MOV R4, 0x8930 ;  /* 0x0000893000047802 */ /* 0x000fce0000000f00 */
[----:B------:R-:W-:Y:S05]  /*8920*/  CALL.REL.NOINC `($__internal_64_$__cuda_sm3x_div_rn_ftz_f32_slowpath) ;  /* 0x00000090004c7944 */ /* 0x000fea0003c00000 */
.L_x_26047:
[----:B------:R-:W-:Y:S05]  /*8930*/  BSYNC.RECONVERGENT B4 ;  /* 0x0000000000047941 */ /* 0x000fea0003800200 */
.L_x_26046:
[----:B------:R-:W-:Y:S02]  /*8940*/  IMAD.MOV.U32 R4, RZ, RZ, 0x3b33710b ;  /* 0x3b33710bff047424 */ /* 0x000fe400078e00ff */
[----:B------:R-:W-:Y:S01]  /*8950*/  FMUL.FTZ R3, R0, R0 ;  /* 0x0000000000037220 */ /* 0x000fe20000410000 */
[----:B------:R-:W-:Y:S01]  /*8960*/  HFMA2 R5, -RZ, RZ, 1.857421875, -1409 ;  /* 0x3f6ee581ff057431 */ /* 0x000fe200000001ff */
        /* <DEDUP_REMOVED lines=15> */
[----:B------:R-:W-:Y:S01]  /*8a60*/  @!P2 FADD.FTZ R0, -R0, -RZ ;  /* 0x800000ff0000a221 */ /* 0x000fe20000010100 */
        /* <DEDUP_REMOVED lines=8> */
.L_x_26029:
[----:B------:R-:W-:Y:S05]  /*8af0*/  BSYNC.RECONVERGENT B2 ;  /* 0x0000000000027941 */ /* 0x000fea0003800200 */
.L_x_26021:
[----:B------:R-:W0:Y:S02]  /*8b00*/  LDCU.64 UR4, c[0x0][0x388] ;  /* 0x00007100ff0477ac */ /* 0x000e240008000a00 */
        /* <DEDUP_REMOVED lines=35> */
[----:B------:R-:W-:-:S04]  /*8d40*/  PRMT R4, R4, 0x9910, RZ ;  /* 0x0000991004047816 */ /* 0x000fc800000000ff */
[----:B------:R-:W-:Y:S02]  /*8d50*/  IADD3 R3, PT, PT, R3, -R4, RZ ;  /* 0x8000000403037210 */ /* 0x000fe40007ffe0ff */
[----:B------:R-:W-:Y:S02]  /*8d60*/  LEA R4, R4, 0x3f800000, 0x17 ;  /* 0x3f80000004047811 */ /* 0x000fe400078eb8ff */
[----:B------:R-:W-:-:S03]  /*8d70*/  LEA R3, R3, 0x3f800000, 0x17 ;  /* 0x3f80000003037811 */ /* 0x000fc600078eb8ff */
[C---:B------:R-:W-:Y:S01]  /*8d80*/  FMUL.FTZ R16, R4.reuse, R5 ;  /* 0x0000000504107220 */ /* 0x040fe20000410000 */
[----:B------:R-:W-:-:S03]  /*8d90*/  FMUL.FTZ R4, R4, R9 ;  /* 0x0000000904047220 */ /* 0x000fc60000410000 */
[C---:B------:R-:W-:Y:S01]  /*8da0*/  FMUL.FTZ R16, R3.reuse, R16 ;  /* 0x0000001003107220 */ /* 0x040fe20000410000 */
[----:B------:R-:W-:Y:S01]  /*8db0*/  FMUL.FTZ R17, R3, R4 ;  /* 0x0000000403117220 */ /* 0x000fe20000410000 */
[----:B------:R-:W-:Y:S06]  /*8dc0*/  BRA `(.L_x_26020) ;  /* 0x0000000000387947 */ /* 0x000fec0003800000 */
.L_x_26050:
[----:B------:R-:W-:-:S13]  /*8dd0*/  ISETP.NE.AND P1, PT, R3, 0x7f800000, PT ;  /* 0x7f8000000300780c */ /* 0x000fda0003f25270 */
[----:B------:R-:W-:Y:S01]  /*8de0*/  @P1 FADD.FTZ R16, R17, -R17 ;  /* 0x8000001111101221 */ /* 0x000fe20000010000 */
[----:B------:R-:W-:-:S03]  /*8df0*/  @!P1 ISETP.GT.AND P0, PT, R12, -0x1, PT ;  /* 0xffffffff0c00980c */ /* 0x000fc60003f04270 */
[----:B------:R-:W-:Y:S01]  /*8e00*/  @P1 IMAD.MOV.U32 R17, RZ, RZ, R16 ;  /* 0x000000ffff111224 */ /* 0x000fe200078e0010 */
[----:B------:R-:W-:-:S03]  /*8e10*/  @!P1 FSEL R16, R12, RZ, P0 ;  /* 0x000000ff0c109208 */ /* 0x000fc60000000000 */
[----:B------:R-:W-:-:S05]  /*8e20*/  @!P1 FADD.FTZ R0, R17, -R17 ;  /* 0x8000001111009221 */ /* 0x000fca0000010000 */
[----:B------:R-:W-:Y:S01]  /*8e30*/  @!P1 FSEL R17, R0, RZ, P0 ;  /* 0x000000ff00119208 */ /* 0x000fe20000000000 */
[----:B------:R-:W-:Y:S06]  /*8e40*/  BRA `(.L_x_26020) ;  /* 0x0000000000187947 */ /* 0x000fec0003800000 */
.L_x_26049:
[----:B------:R-:W-:-:S04]  /*8e50*/  FMUL.RZ R0, R17, 0.15915493667125701904 ;  /* 0x3e22f98311007820 */ /* 0x000fc8000040c000 */
[----:B------:R0:W1:Y:S08]  /*8e60*/  MUFU.COS R16, R0 ;  /* 0x0000000000107308 */ /* 0x0000700000000000 */
[----:B------:R0:W3:Y:S01]  /*8e70*/  MUFU.SIN R17, R0 ;  /* 0x0000000000117308 */ /* 0x0000e20000000400 */
[----:B------:R-:W-:Y:S05]  /*8e80*/  BRA `(.L_x_26020) ;  /* 0x0000000000087947 */ /* 0x000fea0003800000 */
.L_x_26048:
[----:B------:R-:W-:-:S04]  /*8e90*/  FMUL.FTZ R12, R12, 1.4426950216293334961 ;  /* 0x3fb8aa3b0c0c7820 */ /* 0x000fc80000410000 */
[----:B------:R0:W1:Y:S03]  /*8ea0*/  MUFU.EX2 R16, R12 ;  /* 0x0000000c00107308 */ /* 0x0000660000000800 */
.L_x_26020:
[----:B------:R-:W-:Y:S05]  /*8eb0*/  BSYNC.RECONVERGENT B3 ;  /* 0x0000000000037941 */ /* 0x000fea0003800200 */
.L_x_26019:
[----:B------:R-:W-:Y:S01]  /*8ec0*/  VIADD R3, R27, 0x100 ;  /* 0x000001001b037836 */ /* 0x000fe20000000000 */
[----:B------:R-:W-:Y:S01]  /*8ed0*/  BSSY.RECONVERGENT B3, `(.L_x_26051) ;  /* 0x000027f000037945 */ /* 0x000fe20003800200 */
[----:B--2---:R-:W-:-:S03]  /*8ee0*/  CS2R R24, SRZ ;  /* 0x0000000000187805 */ /* 0x004fc6000001ff00 */
[----:B------:R-:W-:-:S13]  /*8ef0*/  ISETP.GE.AND P0, PT, R3, R26, PT ;  /* 0x0000001a0300720c */ /* 0x000fda0003f06270 */
[----:B------:R-:W-:Y:S05]  /*8f00*/  @P0 BRA `(.L_x_26052) ;  /* 0x0000002400ec0947 */ /* 0x000fea0003800000 */
[----:B------:R-:W-:Y:S01]  /*8f10*/  FSETP.NAN.FTZ.AND P0, PT, R22, R22, PT ;  /* 0x000000161600720b */ /* 0x000fe20003f18000 */
[----:B------:R-:W-:Y:S01]  /*8f20*/  BSSY.RECONVERGENT B2, `(.L_x_26053) ;  /* 0x000023e000027945 */ /* 0x000fe20003800200 */
[----:B------:R-:W-:-:S04]  /*8f30*/  FSETP.NAN.FTZ.AND P1, PT, R23, R23, PT ;  /* 0x000000171700720b */ /* 0x000fc80003f38000 */
[----:B------:R-:W-:-:S13]  /*8f40*/  PLOP3.LUT P0, PT, P0, P1, PT, 0xf8, 0x8f ;  /* 0x00000000008f781c */ /* 0x000fda0000703f70 */
[----:B------:R-:W-:Y:S05]  /*8f50*/  @P0 BRA `(.L_x_26054) ;  /* 0x0000002000080947 */ /* 0x000fea0003800000 */
[C---:B0-----:R-:W-:Y:S01]  /*8f60*/  FADD.FTZ R0, |R22|.reuse, -RZ ;  /* 0x800000ff16007221 */ /* 0x041fe20000010200 */
        /* <DEDUP_REMOVED lines=59> */
[----:B-1-3--:R-:W-:Y:S05]  /*9320*/  CALL.REL.NOINC `($__internal_64_$__cuda_sm3x_div_rn_ftz_f32_slowpath) ;  /* 0x0000008400cc7944 */ /* 0x00afea0003c00000 */
.L_x_26060:
[----:B------:R-:W-:Y:S05]  /*9330*/  BSYNC.RECONVERGENT B4 ;  /* 0x0000000000047941 */ /* 0x000fea0003800200 */
.L_x_26059:
[----:B------:R-:W-:Y:S02]  /*9340*/  IMAD.MOV.U32 R4, RZ, RZ, 0x3b33710b ;  /* 0x3b33710bff047424 */ /* 0x000fe400078e00ff */
[----:B------:R-:W-:Y:S01]  /*9350*/  FMUL.FTZ R3, R0, R0 ;  /* 0x0000000000037220 */ /* 0x000fe20000410000 */
[----:B------:R-:W-:Y:S01]  /*9360*/  HFMA2 R5, -RZ, RZ, 1.857421875, -1409 ;  /* 0x3f6ee581ff057431 */ /* 0x000fe200000001ff */
        /* <DEDUP_REMOVED lines=25> */
.L_x_26058:
[----:B------:R-:W-:-:S04]  /*9500*/  FMUL.FTZ R0, R11, R11 ;  /* 0x0000000b0b007220 */ /* 0x000fc80000410000 */
[----:B------:R-:W-:-:S05]  /*9510*/  FFMA.FTZ R3, R13, R13, R0 ;  /* 0x0000000d0d037223 */ /* 0x000fca0000010000 */
[----:B------:R-:W-:-:S13]  /*9520*/  FSETP.GTU.FTZ.AND P0, PT, R3, 0.69999998807907104492, PT ;  /* 0x3f3333330300780b */ /* 0x000fda0003f1c000 */
[----:B------:R-:W-:Y:S05]  /*9530*/  @P0 BRA `(.L_x_26062) ;  /* 0x0000000000a80947 */ /* 0x000fea0003800000 */
[----:B------:R-:W0:Y:S01]  /*9540*/  MUFU.RCP R0, R13 ;  /* 0x0000000d00007308 */ /* 0x000e220000001000 */
[----:B------:R-:W-:Y:S07]  /*9550*/  BSSY.RECONVERGENT B4, `(.L_x_26063) ;  /* 0x000000c000047945 */ /* 0x000fee0003800200 */
[----:B------:R-:W2:Y:S08]  /*9560*/  MUFU.LG2 R12, R3 ;  /* 0x00000003000c7308 */ /* 0x000eb00000000c00 */
[----:B------:R-:W4:Y:S01]  /*9570*/  FCHK P0, R11, R13 ;  /* 0x0000000d0b007302 */ /* 0x000f220000000000 */
[----:B0-----:R-:W-:-:S04]  /*9580*/  FFMA R5, -R13, R0, 1 ;  /* 0x3f8000000d057423 */ /* 0x001fc80000000100 */
[----:B------:R-:W-:-:S04]  /*9590*/  FFMA R0, R0, R5, R0 ;  /* 0x0000000500007223 */ /* 0x000fc80000000000 */
[----:B------:R-:W-:Y:S01]  /*95a0*/  FFMA R5, R11, R0, RZ ;  /* 0x000000000b057223 */ /* 0x000fe200000000ff */
[----:B--2---:R-:W-:-:S03]  /*95b0*/  FMUL.FTZ.D2 R12, R12, 0.69314718246459960938 ;  /* 0x3f3172180c0c7820 */ /* 0x004fc60000310000 */
[----:B------:R-:W-:-:S04]  /*95c0*/  FFMA R4, -R13, R5, R11 ;  /* 0x000000050d047223 */ /* 0x000fc8000000010b */
[----:B------:R-:W-:Y:S01]  /*95d0*/  FFMA R0, R0, R4, R5 ;  /* 0x0000000400007223 */ /* 0x000fe20000000005 */
[----:B----4-:R-:W-:Y:S06]  /*95e0*/  @!P0 BRA `(.L_x_26064) ;  /* 0x0000000000088947 */ /* 0x010fec0003800000 */
[----:B------:R-:W-:-:S07]  /*95f0*/  MOV R4, 0x9610 ;  /* 0x0000961000047802 */ /* 0x000fce0000000f00 */
[----:B-1-3--:R-:W-:Y:S05]  /*9600*/  CALL.REL.NOINC `($__internal_64_$__cuda_sm3x_div_rn_ftz_f32_slowpath) ;  /* 0x0000008400147944 */ /* 0x00afea0003c00000 */
.L_x_26064:
[----:B------:R-:W-:Y:S05]  /*9610*/  BSYNC.RECONVERGENT B4 ;  /* 0x0000000000047941 */ /* 0x000fea0003800200 */
.L_x_26063:
        /* <DEDUP_REMOVED lines=28> */
.L_x_26062:
        /* <DEDUP_REMOVED lines=25> */
.L_x_26066:
        /* <DEDUP_REMOVED lines=41> */
.L_x_26065:
        /* <DEDUP_REMOVED lines=25> */
[----:B------:R-:W-:Y:S02]  /*9d90*/  FFMA.FTZ R4, R4, R5, -1 ;  /* 0xbf80000004047423 */ /* 0x000fe40000010005 */
[----:B------:R-:W-:Y:S02]  /*9da0*/  FMUL.FTZ R0, R0, 1.1920928955078125e-07 ;  /* 0x3400000000007820 */ /* 0x000fe40000410000 */
[----:B------:R-:W-:-:S04]  /*9db0*/  FADD.FTZ R3, R3, R4 ;  /* 0x0000000403037221 */ /* 0x000fc80000010000 */
        /* <DEDUP_REMOVED lines=24> */
[----:B-1-3--:R-:W-:Y:S05]  /*9f40*/  CALL.REL.NOINC `($__internal_64_$__cuda_sm3x_div_rn_ftz_f32_slowpath) ;  /* 0x0000007800c47944 */ /* 0x00afea0003c00000 */
[----:B------:R-:W-:-:S07]  /*9f50*/  IMAD.MOV.U32 R3, RZ, RZ, R0 ;  /* 0x000000ffff037224 */ /* 0x000fce00078e0000 */
.L_x_26068:
[----:B------:R-:W-:Y:S05]  /*9f60*/  BSYNC.RECONVERGENT B4 ;  /* 0x0000000000047941 */ /* 0x000fea0003800200 */
.L_x_26067:
[----:B------:R-:W-:Y:S01]  /*9f70*/  MOV R5, 0x3b33710b ;  /* 0x3b33710b00057802 */ /* 0x000fe20000000f00 */
        /* <DEDUP_REMOVED lines=27> */
.L_x_26057:
        /* <DEDUP_REMOVED lines=22> */
[----:B------:R-:W2:Y:S01]  /*a290*/  FCHK P0, R11, R13 ;  /* 0x0000000d0b007302 */ /* 0x000ea20000000000 */
[----:B0-----:R-:W-:Y:S01]  /*a2a0*/  FMUL.FTZ R12, R3, 0.69314718246459960938 ;  /* 0x3f317218030c7820 */ /* 0x001fe20000410000 */
[----:B--2---:R-:W-:Y:S06]  /*a2b0*/  @!P0 BRA `(.L_x_26070) ;  /* 0x0000000000088947 */ /* 0x004fec0003800000 */
[----:B------:R-:W-:-:S07]  /*a2c0*/  MOV R4, 0xa2e0 ;  /* 0x0000a2e000047802 */ /* 0x000fce0000000f00 */
[----:B-1-3--:R-:W-:Y:S05]  /*a2d0*/  CALL.REL.NOINC `($__internal_64_$__cuda_sm3x_div_rn_ftz_f32_slowpath) ;  /* 0x0000007400e07944 */ /* 0x00afea0003c00000 */
.L_x_26070:
[----:B------:R-:W-:Y:S05]  /*a2e0*/  BSYNC.RECONVERGENT B4 ;  /* 0x0000000000047941 */ /* 0x000fea0003800200 */
.L_x_26069:
[----:B------:R-:W-:Y:S02]  /*a2f0*/  HFMA2 R4, -RZ, RZ, 0.89990234375, 10328 ;  /* 0x3b33710bff047431 */ /* 0x000fe400000001ff */
[----:B------:R-:W-:Y:S01]  /*a300*/  FMUL.FTZ R3, R0, R0 ;  /* 0x0000000000037220 */ /* 0x000fe20000410000 */
[----:B------:R-:W-:Y:S01]  /*a310*/  IMAD.MOV.U32 R5, RZ, RZ, 0x3f6ee581 ;  /* 0x3f6ee581ff057424 */ /* 0x000fe200078e00ff */
        /* <DEDUP_REMOVED lines=25> */
.L_x_26056:
[----:B------:R-:W-:-:S13]  /*a4b0*/  FSETP.GEU.FTZ.AND P0, PT, R11, 9.999999682655225389e-20, PT ;  /* 0x1fec1e4a0b00780b */ /* 0x000fda0003f1e000 */
[----:B------:R-:W-:Y:S05]  /*a4c0*/  @!P0 BRA `(.L_x_26071) ;  /* 0x0000000400148947 */ /* 0x000fea0003800000 */
[----:B------:R-:W-:Y:S01]  /*a4d0*/  FMUL.FTZ R3, R11, R11 ;  /* 0x0000000b0b037220 */ /* 0x000fe20000410000 */
[----:B------:R-:W-:Y:S01]  /*a4e0*/  IMAD.MOV.U32 R8, RZ, RZ, 0x3e800000 ;  /* 0x3e800000ff087424 */ /* 0x000fe200078e00ff */
[----:B------:R-:W-:Y:S01]  /*a4f0*/  MOV R9, 0x3d39bf78 ;  /* 0x3d39bf7800097802 */ /* 0x000fe20000000f00 */
[----:B------:R-:W-:Y:S01]  /*a500*/  BSSY.RECONVERGENT B4, `(.L_x_26072) ;  /* 0x0000027000047945 */ /* 0x000fe20003800200 */
[C---:B------:R-:W-:Y:S01]  /*a510*/  FADD.FTZ.RZ R0, R3.reuse, 1 ;  /* 0x3f80000003007421 */ /* 0x040fe2000001c000 */
[----:B------:R-:W-:-:S04]  /*a520*/  ISETP.GE.U32.AND P1, PT, R3, 0x7f800000, PT ;  /* 0x7f8000000300780c */ /* 0x000fc80003f26070 */
[----:B------:R-:W-:Y:S02]  /*a530*/  IADD3 R0, PT, PT, R0, -0x3f400000, RZ ;  /* 0xc0c0000000007810 */ /* 0x000fe40007ffe0ff */
[----:B------:R-:W-:Y:S02]  /*a540*/  ISETP.GT.AND P0, PT, R3, -0x40800000, P1 ;  /* 0xbf8000000300780c */ /* 0x000fe40000f04270 */
[----:B------:R-:W-:-:S04]  /*a550*/  LOP3.LUT R0, R0, 0xff800000, RZ, 0xc0, !PT ;  /* 0xff80000000007812 */ /* 0x000fc800078ec0ff */
[----:B------:R-:W-:Y:S01]  /*a560*/  IADD3 R5, PT, PT, -R0, 0x40800000, RZ ;  /* 0x4080000000057810 */ /* 0x000fe20007ffe1ff */
[C---:B----4-:R-:W-:Y:S01]  /*a570*/  IMAD.IADD R4, R3.reuse, 0x1, -R0 ;  /* 0x0000000103047824 */ /* 0x050fe200078e0a00 */
[----:B------:R-:W-:Y:S02]  /*a580*/  I2FP.F32.S32 R0, R0 ;  /* 0x0000000000007245 */ /* 0x000fe40000201400 */
[----:B------:R-:W-:Y:S01]  /*a590*/  @P1 FSETP.NEU.FTZ.AND P3, PT, R3, RZ, PT ;  /* 0x000000ff0300120b */ /* 0x000fe20003f7d000 */
[----:B------:R-:W-:Y:S01]  /*a5a0*/  FFMA.FTZ R5, R5, R8, -1 ;  /* 0xbf80000005057423 */ /* 0x000fe20000010008 */
[----:B------:R-:W-:-:S03]  /*a5b0*/  IMAD.MOV.U32 R8, RZ, RZ, 0x3f800000 ;  /* 0x3f800000ff087424 */ /* 0x000fc600078e00ff */
[----:B------:R-:W-:-:S04]  /*a5c0*/  FADD.FTZ R4, R4, R5 ;  /* 0x0000000504047221 */ /* 0x000fc80000010000 */
[----:B------:R-:W-:Y:S01]  /*a5d0*/  FFMA.FTZ R5, R4, -R9, 0.10546888411045074463 ;  /* 0x3dd8001204057423 */ /* 0x000fe20000010809 */
[----:B------:R-:W-:-:S03]  /*a5e0*/  FFMA R9, R8, -1, R8 ;  /* 0xbf80000008097823 */ /* 0x000fc60000000008 */
        /* <DEDUP_REMOVED lines=9> */
[----:B------:R-:W-:Y:S01]  /*a680*/  FMUL.FTZ R4, R0, 1.1920928955078125e-07 ;  /* 0x3400000000047820 */ /* 0x000fe20000410000 */
[----:B------:R-:W-:Y:S01]  /*a690*/  FFMA R0, R9, R8, 1 ;  /* 0x3f80000009007423 */ /* 0x000fe20000000008 */
[----:B------:R-:W-:Y:S02]  /*a6a0*/  @P1 IMAD.MOV.U32 R8, RZ, RZ, 0x7f800000 ;  /* 0x7f800000ff081424 */ /* 0x000fe400078e00ff */
[----:B------:R-:W-:Y:S01]  /*a6b0*/  FFMA.FTZ R4, R4, 0.69314718246459960938, R5 ;  /* 0x3f31721804047823 */ /* 0x000fe20000010005 */
[----:B------:R-:W-:Y:S01]  /*a6c0*/  FFMA R5, R0, R11, RZ ;  /* 0x0000000b00057223 */ /* 0x000fe200000000ff */
[----:B------:R-:W-:Y:S01]  /*a6d0*/  @P0 FFMA.FTZ R4, R3, R8, +INF ;  /* 0x7f80000003040423 */ /* 0x000fe20000010008 */
[----:B------:R-:W0:Y:S02]  /*a6e0*/  FCHK P0, R11, 1 ;  /* 0x3f8000000b007902 */ /* 0x000e240000000000 */
[----:B------:R-:W-:-:S02]  /*a6f0*/  FFMA R3, R5, -1, R11 ;  /* 0xbf80000005037823 */ /* 0x000fc4000000000b */
[----:B------:R-:W-:Y:S02]  /*a700*/  @P1 FSEL R4, R4, -RZ, P3 ;  /* 0x800000ff04041208 */ /* 0x000fe40001800000 */
[----:B------:R-:W-:-:S03]  /*a710*/  FFMA R0, R0, R3, R5 ;  /* 0x0000000300007223 */ /* 0x000fc60000000005 */
[----:B------:R-:W-:Y:S01]  /*a720*/  FMUL.FTZ R12, R4, 0.5 ;  /* 0x3f000000040c7820 */ /* 0x000fe20000410000 */
[----:B0-----:R-:W-:Y:S06]  /*a730*/  @!P0 BRA `(.L_x_26073) ;  /* 0x00000000000c8947 */ /* 0x001fec0003800000 */
[----:B------:R-:W-:Y:S01]  /*a740*/  HFMA2 R13, -RZ, RZ, 1.875, 0 ;  /* 0x3f800000ff0d7431 */ /* 0x000fe200000001ff */
[----:B------:R-:W-:-:S07]  /*a750*/  MOV R4, 0xa770 ;  /* 0x0000a77000047802 */ /* 0x000fce0000000f00 */
[----:B-1-3--:R-:W-:Y:S05]  /*a760*/  CALL.REL.NOINC `($__internal_64_$__cuda_sm3x_div_rn_ftz_f32_slowpath) ;  /* 0x0000007000bc7944 */ /* 0x00afea0003c00000 */
.L_x_26073:
[----:B------:R-:W-:Y:S05]  /*a770*/  BSYNC.RECONVERGENT B4 ;  /* 0x0000000000047941 */ /* 0x000fea0003800200 */
.L_x_26072:
        /* <DEDUP_REMOVED lines=26> */
.L_x_26071:
        /* <DEDUP_REMOVED lines=11> */
[----:B------:R-:W-:Y:S01]  /*a9d0*/  IMAD.MOV.U32 R13, RZ, RZ, 0x3f800000 ;  /* 0x3f800000ff0d7424 */ /* 0x000fe200078e00ff */
[----:B------:R-:W-:-:S07]  /*a9e0*/  MOV R4, 0xaa00 ;  /* 0x0000aa0000047802 */ /* 0x000fce0000000f00 */
[----:B-1-3--:R-:W-:Y:S05]  /*a9f0*/  CALL.REL.NOINC `($__internal_64_$__cuda_sm3x_div_rn_ftz_f32_slowpath) ;  /* 0x0000007000187944 */ /* 0x00afea0003c00000 */
.L_x_26075:
[----:B------:R-:W-:Y:S05]  /*aa00*/  BSYNC.RECONVERGENT B4 ;  /* 0x0000000000047941 */ /* 0x000fea0003800200 */
.L_x_26074:
[----:B------:R-:W-:Y:S02]  /*aa10*/  HFMA2 R4, -RZ, RZ, 0.89990234375, 10328 ;  /* 0x3b33710bff047431 */ /* 0x000fe400000001ff */
[----:B------:R-:W-:Y:S01]  /*aa20*/  FMUL.FTZ R3, R0, R0 ;  /* 0x0000000000037220 */ /* 0x000fe20000410000 */
[----:B------:R-:W-:Y:S01]  /*aa30*/  IMAD.MOV.U32 R5, RZ, RZ, 0x3f6ee581 ;  /* 0x3f6ee581ff057424 */ /* 0x000fe200078e00ff */
        /* <DEDUP_REMOVED lines=23> */
.L_x_26055:
        /* <DEDUP_REMOVED lines=21> */
[----:B------:R-:W-:Y:S02]  /*ad00*/  MOV R3, 0x3f800000 ;  /* 0x3f80000000037802 */ /* 0x000fe40000000f00 */
[----:B------:R-:W-:Y:S01]  /*ad10*/  FSEL R4, R4, +INF , P0 ;  /* 0x7f80000004047808 */ /* 0x000fe20000000000 */
[----:B------:R-:W-:-:S04]  /*ad20*/  FFMA R5, R11, R0, RZ ;  /* 0x000000000b057223 */ /* 0x000fc800000000ff */
[----:B------:R-:W-:Y:S01]  /*ad30*/  FFMA R8, -R13, R5, R11 ;  /* 0x000000050d087223 */ /* 0x000fe2000000010b */
[----:B------:R-:W0:Y:S03]  /*ad40*/  MUFU.LG2 R4, R4 ;  /* 0x0000000400047308 */ /* 0x000e260000000c00 */
[----:B------:R-:W-:-:S05]  /*ad50*/  FFMA R0, R0, R8, R5 ;  /* 0x0000000800007223 */ /* 0x000fca0000000005 */
[----:B------:R-:W2:Y:S01]  /*ad60*/  FCHK P0, R11, R13 ;  /* 0x0000000d0b007302 */ /* 0x000ea20000000000 */
[----:B0-----:R-:W-:Y:S01]  /*ad70*/  FFMA.FTZ R12, R4, 0.69314718246459960938, R3 ;  /* 0x3f317218040c7823 */ /* 0x001fe20000010003 */
[----:B--2---:R-:W-:Y:S06]  /*ad80*/  @!P0 BRA `(.L_x_26077) ;  /* 0x0000000000088947 */ /* 0x004fec0003800000 */
[----:B------:R-:W-:-:S07]  /*ad90*/  MOV R4, 0xadb0 ;  /* 0x0000adb000047802 */ /* 0x000fce0000000f00 */
[----:B-1-3--:R-:W-:Y:S05]  /*ada0*/  CALL.REL.NOINC `($__internal_64_$__cuda_sm3x_div_rn_ftz_f32_slowpath) ;  /* 0x0000006c002c7944 */ /* 0x00afea0003c00000 */
.L_x_26077:
[----:B------:R-:W-:Y:S05]  /*adb0*/  BSYNC.RECONVERGENT B4 ;  /* 0x0000000000047941 */ /* 0x000fea0003800200 */
.L_x_26076:
        /* <DEDUP_REMOVED lines=28> */
.L_x_26054:
        /* <DEDUP_REMOVED lines=9> */
[----:B------:R-:W2:Y:S07]  /*b010*/  MUFU.RCP R8, R13 ;  /* 0x0000000d00087308 */ /* 0x000eae0000001000 */
[C---:B----4-:R-:W-:Y:S01]  /*b020*/  @P0 FMUL.FTZ R4, R23.reuse, 4 ;  /* 0x4080000017040820 */ /* 0x050fe20000410000 */
[----:B0-----:R-:W-:Y:S01]  /*b030*/  @P0 FMUL.FTZ R0, R22, 4 ;  /* 0x4080000016000820 */ /* 0x001fe20000410000 */
[----:B------:R-:W-:Y:S02]  /*b040*/  @!P0 FMUL.FTZ R3, R23, R23 ;  /* 0x0000001717038220 */ /* 0x000fe40000410000 */
[----:B------:R-:W-:-:S02]  /*b050*/  @P0 FMUL.FTZ R5, R4, R4 ;  /* 0x0000000404050220 */ /* 0x000fc40000410000 */
[----:B------:R-:W-:Y:S02]  /*b060*/  @!P0 FFMA.FTZ R3, R22, R22, R3 ;  /* 0x0000001616038223 */ /* 0x000fe40000010003 */
[----:B------:R-:W-:-:S04]  /*b070*/  @P0 FFMA.FTZ R5, R0, R0, R5 ;  /* 0x0000000000050223 */ /* 0x000fc80000010005 */
[----:B------:R-:W-:Y:S01]  /*b080*/  @P0 FMUL.FTZ R3, R5, 0.0625 ;  /* 0x3d80000005030820 */ /* 0x000fe20000410000 */
[----:B------:R-:W-:Y:S01]  /*b090*/  FCHK P0, R11, R13 ;  /* 0x0000000d0b007302 */ /* 0x000fe20000000000 */
[----:B--2---:R-:W-:-:S04]  /*b0a0*/  FFMA R5, -R13, R8, 1 ;  /* 0x3f8000000d057423 */ /* 0x004fc80000000108 */
        /* <DEDUP_REMOVED lines=8> */
[----:B-1-3--:R-:W-:Y:S05]  /*b130*/  CALL.REL.NOINC `($__internal_64_$__cuda_sm3x_div_rn_ftz_f32_slowpath) ;  /* 0x0000006800487944 */ /* 0x00afea0003c00000 */
.L_x_26079:
[----:B------:R-:W-:Y:S05]  /*b140*/  BSYNC.RECONVERGENT B4 ;  /* 0x0000000000047941 */ /* 0x000fea0003800200 */
.L_x_26078:
        /* <DEDUP_REMOVED lines=21> */
[----:B------:R-:W-:-:S04]  /*b2a0*/  MOV R0, 0x4016cbe4 ;  /* 0x4016cbe400007802 */ /* 0x000fc80000000f00 */
[----:B------:R-:W-:Y:S02]  /*b2b0*/  @!P3 FSEL R4, R0, 0.78539818525314331055, !P1 ;  /* 0x3f490fdb0004b808 */ /* 0x000fe40004800000 */
[----:B------:R-:W-:Y:S02]  /*b2c0*/  @!P0 FSEL R4, RZ, 3.1415927410125732422, P1 ;  /* 0x40490fdbff048808 */ /* 0x000fe40000800000 */
[----:B------:R-:W-:Y:S02]  /*b2d0*/  FSETP.NAN.FTZ.AND P0, PT, |R3|, |R3|, PT ;  /* 0x400000030300720b */ /* 0x000fe40003f18200 */
[----:B------:R-:W-:-:S04]  /*b2e0*/  LOP3.LUT R4, R4, 0x80000000, R23, 0xb8, !PT ;  /* 0x8000000004047812 */ /* 0x000fc800078eb817 */
[----:B------:R-:W-:-:S07]  /*b2f0*/  FSEL R22, R3, R4, P0 ;  /* 0x0000000403167208 */ /* 0x000fce0000000000 */
.L_x_26061:
[----:B------:R-:W-:Y:S05]  /*b300*/  BSYNC.RECONVERGENT B2 ;  /* 0x0000000000027941 */ /* 0x000fea0003800200 */
.L_x_26053:
        /* <DEDUP_REMOVED lines=17> */
[----:B------:R-:W2:Y:S01]  /*b420*/  @P0 MUFU.COS R3, R4 ;  /* 0x0000000400030308 */ /* 0x000ea20000000000 */
[C---:B0-----:R-:W-:Y:S01]  /*b430*/  @P0 FMUL.FTZ R25, R0.reuse, R5 ;  /* 0x0000000500190220 */ /* 0x041fe20000410000 */
[----:B--2---:R-:W-:Y:S01]  /*b440*/  @P0 FMUL.FTZ R24, R0, R3 ;  /* 0x0000000300180220 */ /* 0x004fe20000410000 */
[----:B------:R-:W-:Y:S06]  /*b450*/  @P0 BRA `(.L_x_26052) ;  /* 0x0000000000980947 */ /* 0x000fec0003800000 */
[----:B------:R-:W-:Y:S01]  /*b460*/  FADD.FTZ R0, R12, -162.88958740234375 ;  /* 0xc322e3bc0c007421 */ /* 0x000fe20000010000 */
[----:B------:R-:W-:-:S03]  /*b470*/  FMUL.RZ R25, R25, 0.15915493667125701904 ;  /* 0x3e22f98319197820 */ /* 0x000fc6000040c000 */
[----:B------:R-:W-:Y:S01]  /*b480*/  FMUL.FTZ R0, R0, 1.4426950216293334961 ;  /* 0x3fb8aa3b00007820 */ /* 0x000fe20000410000 */
[----:B------:R-:W-:Y:S08]  /*b490*/  MUFU.COS R5, R25 ;  /* 0x0000001900057308 */ /* 0x000ff00000000000 */
[----:B------:R-:W0:Y:S08]  /*b4a0*/  MUFU.EX2 R0, R0 ;  /* 0x0000000000007308 */ /* 0x000e300000000800 */
[----:B------:R-:W2:Y:S01]  /*b4b0*/  MUFU.SIN R9, R25 ;  /* 0x0000001900097308 */ /* 0x000ea20000000400 */
[----:B0-----:R-:W-:-:S02]  /*b4c0*/  LEA.HI R3, R0, 0xffffffed, RZ, 0x9 ;  /* 0xffffffed00037811 */ /* 0x001fc400078f48ff */
[----:B------:R-:W-:Y:S02]  /*b4d0*/  LOP3.LUT R0, R0, 0x7fffff, RZ, 0xc0, !PT ;  /* 0x007fffff00007812 */ /* 0x000fe400078ec0ff */
[----:B------:R-:W-:Y:S02]  /*b4e0*/  LOP3.LUT R4, R3, 0xffff, RZ, 0xc0, !PT ;  /* 0x0000ffff03047812 */ /* 0x000fe400078ec0ff */
[----:B------:R-:W-:Y:S02]  /*b4f0*/  LOP3.LUT R0, R0, 0x7f000000, RZ, 0xfc, !PT ;  /* 0x7f00000000007812 */ /* 0x000fe400078efcff */
[----:B------:R-:W-:-:S03]  /*b500*/  LEA.HI R4, R4, R3, RZ, 0x11 ;  /* 0x0000000304047211 */ /* 0x000fc600078f88ff */
[-C--:B------:R-:W-:Y:S01]  /*b510*/  FMUL.FTZ R5, R5, R0.reuse ;  /* 0x0000000005057220 */ /* 0x080fe20000410000 */
[----:B------:R-:W-:Y:S01]  /*b520*/  PRMT R4, R4, 0x9910, RZ ;  /* 0x0000991004047816 */ /* 0x000fe200000000ff */
[----:B--2---:R-:W-:-:S03]  /*b530*/  FMUL.FTZ R9, R9, R0 ;  /* 0x0000000009097220 */ /* 0x004fc60000410000 */
        /* <DEDUP_REMOVED lines=10> */
.L_x_26082:
[----:B------:R-:W-:-:S13]  /*b5e0*/  ISETP.NE.AND P1, PT, R3, 0x7f800000, PT ;  /* 0x7f8000000300780c */ /* 0x000fda0003f25270 */
[----:B------:R-:W-:Y:S01]  /*b5f0*/  @P1 FADD.FTZ R24, R25, -R25 ;  /* 0x8000001919181221 */ /* 0x000fe20000010000 */
[----:B------:R-:W-:-:S04]  /*b600*/  @!P1 ISETP.GT.AND P0, PT, R12, -0x1, PT ;  /* 0xffffffff0c00980c */ /* 0x000fc80003f04270 */
[----:B------:R-:W-:Y:S02]  /*b610*/  @P1 MOV R25, R24 ;  /* 0x0000001800191202 */ /* 0x000fe40000000f00 */
[----:B------:R-:W-:-:S03]  /*b620*/  @!P1 FSEL R24, R12, RZ, P0 ;  /* 0x000000ff0c189208 */ /* 0x000fc60000000000 */
[----:B------:R-:W-:-:S05]  /*b630*/  @!P1 FADD.FTZ R0, R25, -R25 ;  /* 0x8000001919009221 */ /* 0x000fca0000010000 */
[----:B------:R-:W-:Y:S01]  /*b640*/  @!P1 FSEL R25, R0, RZ, P0 ;  /* 0x000000ff00199208 */ /* 0x000fe20000000000 */
[----:B------:R-:W-:Y:S06]  /*b650*/  BRA `(.L_x_26052) ;  /* 0x0000000000187947 */ /* 0x000fec0003800000 */
.L_x_26081:
[----:B------:R-:W-:-:S04]  /*b660*/  FMUL.RZ R0, R25, 0.15915493667125701904 ;  /* 0x3e22f98319007820 */ /* 0x000fc8000040c000 */
[----:B------:R2:W0:Y:S08]  /*b670*/  MUFU.COS R24, R0 ;  /* 0x0000000000187308 */ /* 0x0004300000000000 */
[----:B------:R2:W4:Y:S01]  /*b680*/  MUFU.SIN R25, R0 ;  /* 0x0000000000197308 */ /* 0x0005220000000400 */
[----:B------:R-:W-:Y:S05]  /*b690*/  BRA `(.L_x_26052) ;  /* 0x0000000000087947 */ /* 0x000fea0003800000 */
.L_x_26080:
[----:B------:R-:W-:-:S04]  /*b6a0*/  FMUL.FTZ R12, R12, 1.4426950216293334961 ;  /* 0x3fb8aa3b0c0c7820 */ /* 0x000fc80000410000 */
[----:B------:R0:W2:Y:S03]  /*b6b0*/  MUFU.EX2 R24, R12 ;  /* 0x0000000c00187308 */ /* 0x0000a60000000800 */
.L_x_26052:
[----:B------:R-:W-:Y:S05]  /*b6c0*/  BSYNC.RECONVERGENT B3 ;  /* 0x0000000000037941 */ /* 0x000fea0003800200 */
.L_x_26051:
[----:B------:R-:W-:Y:S01]  /*b6d0*/  VIADD R3, R27, 0x180 ;  /* 0x000001801b037836 */ /* 0x000fe20000000000 */
[----:B------:R-:W-:Y:S01]  /*b6e0*/  BSSY.RECONVERGENT B3, `(.L_x_26083) ;  /* 0x000027f000037945 */ /* 0x000fe20003800200 */
[----:B------:R-:W-:-:S03]  /*b6f0*/  CS2R R22, SRZ ;  /* 0x0000000000167805 */ /* 0x000fc6000001ff00 */
[----:B------:R-:W-:-:S13]  /*b700*/  ISETP.GE.AND P0, PT, R3, R26, PT ;  /* 0x0000001a0300720c */ /* 0x000fda0003f06270 */
[----:B------:R-:W-:Y:S05]  /*b710*/  @P0 BRA `(.L_x_26084) ;  /* 0x0000002400ec0947 */ /* 0x000fea0003800000 */
[----:B------:R-:W-:Y:S01]  /*b720*/  FSETP.NAN.FTZ.AND P0, PT, R18, R18, PT ;  /* 0x000000121200720b */ /* 0x000fe20003f18000 */
[----:B------:R-:W-:Y:S01]  /*b730*/  BSSY.RECONVERGENT B2, `(.L_x_26085) ;  /* 0x000023e000027945 */ /* 0x000fe20003800200 */
[----:B------:R-:W-:-:S04]  /*b740*/  FSETP.NAN.FTZ.AND P1, PT, R19, R19, PT ;  /* 0x000000131300720b */ /* 0x000fc80003f38000 */
[----:B------:R-:W-:-:S13]  /*b750*/  PLOP3.LUT P0, PT, P0, P1, PT, 0xf8, 0x8f ;  /* 0x00000000008f781c */ /* 0x000fda0000703f70 */
[----:B------:R-:W-:Y:S05]  /*b760*/  @P0 BRA `(.L_x_26086) ;  /* 0x0000002000080947 */ /* 0x000fea0003800000 */
[C---:B0-2---:R-:W-:Y:S01]  /*b770*/  FADD.FTZ R0, |R18|.reuse, -RZ ;  /* 0x800000ff12007221 */ /* 0x045fe20000010200 */
        /* <DEDUP_REMOVED lines=18> */
[----:B------:R-:W-:Y:S02]  /*b8a0*/  HFMA2 R8, -RZ, RZ, 1.875, 0 ;  /* 0x3f800000ff087431 */ /* 0x000fe400000001ff */
[----:B------:R-:W-:Y:S01]  /*b8b0*/  IMAD.MOV.U32 R9, RZ, RZ, 0x3d39bf78 ;  /* 0x3d39bf78ff097424 */ /* 0x000fe200078e00ff */
        /* <DEDUP_REMOVED lines=40> */
.L_x_26092:
[----:B------:R-:W-:Y:S05]  /*bb40*/  BSYNC.RECONVERGENT B4 ;  /* 0x0000000000047941 */ /* 0x000fea0003800200 */
.L_x_26091:
        /* <DEDUP_REMOVED lines=28> */
.L_x_26090:
        /* <DEDUP_REMOVED lines=17> */
.L_x_26096:
[----:B------:R-:W-:Y:S05]  /*be20*/  BSYNC.RECONVERGENT B4 ;  /* 0x0000000000047941 */ /* 0x000fea0003800200 */
.L_x_26095:
        /* <DEDUP_REMOVED lines=28> */
.L_x_26094:
        /* <DEDUP_REMOVED lines=25> */
.L_x_26098:
        /* <DEDUP_REMOVED lines=41> */
.L_x_26097:
[----:B------:R-:W-:Y:S01]  /*c410*/  FADD.FTZ R9, R9, -1 ;  /* 0xbf80000009097421 */ /* 0x000fe20000010000 */
[----:B------:R-:W-:Y:S01]  /*c420*/  FCHK P3, R11, R13 ;  /* 0x0000000d0b007302 */ /* 0x000fe20000060000 */
[----:B------:R-:W-:Y:S01]  /*c430*/  BSSY.RECONVERGENT B4, `(.L_x_26099) ;  /* 0x0000034000047945 */ /* 0x000fe20003800200 */
[----:B------:R-:W-:Y:S01]  /*c440*/  FSETP.GEU.FTZ.AND P2, PT, |R18|, |R19|, PT ;  /* 0x400000131200720b */ /* 0x000fe20003f5e200 */
[----:B------:R-:W-:-:S04]  /*c450*/  FADD.FTZ R8, R8, R9 ;  /* 0x0000000908087221 */ /* 0x000fc80000010000 */
[----:B------:R-:W-:Y:S01]  /*c460*/  FADD.FTZ R8, R5, R8 ;  /* 0x0000000805087221 */ /* 0x000fe20000010000 */
[----:B------:R-:W-:-:S03]  /*c470*/  HFMA2 R5, -RZ, RZ, 1.625, 0 ;  /* 0x3e800000ff057431 */ /* 0x000fc600000001ff */
        /* <DEDUP_REMOVED lines=44> */
[----:B------:R-:W-:-:S07]  /*c740*/  MOV R4, 0xc760 ;  /* 0x0000c76000047802 */ /* 0x000fce0000000f00 */
[----:B-1-3--:R-:W-:Y:S05]  /*c750*/  CALL.REL.NOINC `($__internal_64_$__cuda_sm3x_div_rn_ftz_f32_slowpath) ;  /* 0x0000005000c07944 */ /* 0x00afea0003c00000 */
[----:B------:R-:W-:-:S07]  /*c760*/  IMAD.MOV.U32 R3, RZ, RZ, R0 ;  /* 0x000000ffff037224 */ /* 0x000fce00078e0000 */
.L_x_26100:
[----:B------:R-:W-:Y:S05]  /*c770*/  BSYNC.RECONVERGENT B4 ;  /* 0x0000000000047941 */ /* 0x000fea0003800200 */
.L_x_26099:
        /* <DEDUP_REMOVED lines=28> */
.L_x_26089:
        /* <DEDUP_REMOVED lines=27> */
.L_x_26102:
[----:B------:R-:W-:Y:S05]  /*caf0*/  BSYNC.RECONVERGENT B4 ;  /* 0x0000000000047941 */ /* 0x000fea0003800200 */
.L_x_26101:
        /* <DEDUP_REMOVED lines=28> */
.L_x_26088:
        /* <DEDUP_REMOVED lines=11> */
[----:B------:R-:W-:Y:S01]  /*cd70*/  IADD3 R5, PT, PT, -R0, 0x40800000, RZ ;  /* 0x4080000000057810 */ /* 0x000fe20007ffe1ff */
[C---:B----4-:R-:W-:Y:S01]  /*cd80*/  IMAD.IADD R4, R3.reuse, 0x1, -R0 ;  /* 0x0000000103047824 */ /* 0x050fe200078e0a00 */
[----:B------:R-:W-:Y:S02]  /*cd90*/  I2FP.F32.S32 R0, R0 ;  /* 0x0000000000007245 */ /* 0x000fe40000201400 */
[----:B------:R-:W-:Y:S01]  /*cda0*/  @P1 FSETP.NEU.FTZ.AND P3, PT, R3, RZ, PT ;  /* 0x000000ff0300120b */ /* 0x000fe20003f7d000 */
[----:B------:R-:W-:Y:S01]  /*cdb0*/  FFMA.FTZ R5, R5, R8, -1 ;  /* 0xbf80000005057423 */ /* 0x000fe20000010008 */
[----:B------:R-:W-:-:S03]  /*cdc0*/  MOV R8, 0x3f800000 ;  /* 0x3f80000000087802 */ /* 0x000fc60000000f00 */
        /* <DEDUP_REMOVED lines=24> */
[----:B------:R-:W-:Y:S01]  /*cf50*/  IMAD.MOV.U32 R13, RZ, RZ, 0x3f800000 ;  /* 0x3f800000ff0d7424 */ /* 0x000fe200078e00ff */
[----:B------:R-:W-:-:S07]  /*cf60*/  MOV R4, 0xcf80 ;  /* 0x0000cf8000047802 */ /* 0x000fce0000000f00 */
[----:B-1-3--:R-:W-:Y:S05]  /*cf70*/  CALL.REL.NOINC `($__internal_64_$__cuda_sm3x_div_rn_ftz_f32_slowpath) ;  /* 0x0000004800b87944 */ /* 0x00afea0003c00000 */
.L_x_26105:
[----:B------:R-:W-:Y:S05]  /*cf80*/  BSYNC.RECONVERGENT B4 ;  /* 0x0000000000047941 */ /* 0x000fea0003800200 */
.L_x_26104:
        /* <DEDUP_REMOVED lines=26> */
.L_x_26103:
[----:B------:R-:W-:Y:S01]  /*d130*/  MOV R0, 0x3f800000 ;  /* 0x3f80000000007802 */ /* 0x000fe20000000f00 */
[----:B------:R-:W0:Y:S01]  /*d140*/  FCHK P0, R11, 1 ;  /* 0x3f8000000b007902 */ /* 0x000e220000000000 */
[C---:B------:R-:W-:Y:S01]  /*d150*/  FMUL.FTZ R12, R11.reuse, 0.5 ;  /* 0x3f0000000b0c7820 */ /* 0x040fe20000410000 */
[----:B------:R-:W-:Y:S02]  /*d160*/  BSSY.RECONVERGENT B4, `(.L_x_26106) ;  /* 0x000000b000047945 */ /* 0x000fe40003800200 */
[----:B------:R-:W-:Y:S01]  /*d170*/  FFMA R3, R0, -R0, 1 ;  /* 0x3f80000000037423 */ /* 0x000fe20000000800 */
[----:B------:R-:W-:-:S03]  /*d180*/  FMUL.FTZ R12, R11, R12 ;  /* 0x0000000c0b0c7220 */ /* 0x000fc60000410000 */
        /* <DEDUP_REMOVED lines=8> */
.L_x_26107:
[----:B------:R-:W-:Y:S05]  /*d210*/  BSYNC.RECONVERGENT B4 ;  /* 0x0000000000047941 */ /* 0x000fea0003800200 */
.L_x_26106:
        /* <DEDUP_REMOVED lines=26> */
.L_x_26087:
        /* <DEDUP_REMOVED lines=32> */
.L_x_26109:
[----:B------:R-:W-:Y:S05]  /*d5c0*/  BSYNC.RECONVERGENT B4 ;  /* 0x0000000000047941 */ /* 0x000fea0003800200 */
.L_x_26108:
        /* <DEDUP_REMOVED lines=28> */
.L_x_26086:
        /* <DEDUP_REMOVED lines=9> */
[----:B------:R-:W5:Y:S07]  /*d820*/  MUFU.RCP R8, R13 ;  /* 0x0000000d00087308 */ /* 0x000f6e0000001000 */
[C---:B----4-:R-:W-:Y:S01]  /*d830*/  @P0 FMUL.FTZ R4, R19.reuse, 4 ;  /* 0x4080000013040820 */ /* 0x050fe20000410000 */
[----:B0-2---:R-:W-:Y:S01]  /*d840*/  @P0 FMUL.FTZ R0, R18, 4 ;  /* 0x4080000012000820 */ /* 0x005fe20000410000 */
[----:B------:R-:W-:Y:S02]  /*d850*/  @!P0 FMUL.FTZ R3, R19, R19 ;  /* 0x0000001313038220 */ /* 0x000fe40000410000 */
[----:B------:R-:W-:-:S02]  /*d860*/  @P0 FMUL.FTZ R5, R4, R4 ;  /* 0x0000000404050220 */ /* 0x000fc40000410000 */
[----:B------:R-:W-:Y:S02]  /*d870*/  @!P0 FFMA.FTZ R3, R18, R18, R3 ;  /* 0x0000001212038223 */ /* 0x000fe40000010003 */
[----:B------:R-:W-:-:S04]  /*d880*/  @P0 FFMA.FTZ R5, R0, R0, R5 ;  /* 0x0000000000050223 */ /* 0x000fc80000010005 */
[----:B------:R-:W-:Y:S01]  /*d890*/  @P0 FMUL.FTZ R3, R5, 0.0625 ;  /* 0x3d80000005030820 */ /* 0x000fe20000410000 */
[----:B------:R-:W-:Y:S01]  /*d8a0*/  FCHK P0, R11, R13 ;  /* 0x0000000d0b007302 */ /* 0x000fe20000000000 */
[----:B-----5:R-:W-:-:S04]  /*d8b0*/  FFMA R5, -R13, R8, 1 ;  /* 0x3f8000000d057423 */ /* 0x020fc80000000108 */
        /* <DEDUP_REMOVED lines=9> */
.L_x_26111:
[----:B------:R-:W-:Y:S05]  /*d950*/  BSYNC.RECONVERGENT B4 ;  /* 0x0000000000047941 */ /* 0x000fea0003800200 */
.L_x_26110:
        /* <DEDUP_REMOVED lines=27> */
.L_x_26093:
[----:B------:R-:W-:Y:S05]  /*db10*/  BSYNC.RECONVERGENT B2 ;  /* 0x0000000000027941 */ /* 0x000fea0003800200 */
.L_x_26085:
        /* <DEDUP_REMOVED lines=45> */
.L_x_26114:
        /* <DEDUP_REMOVED lines=8> */
.L_x_26113:
[----:B------:R-:W-:-:S04]  /*de70*/  FMUL.RZ R0, R23, 0.15915493667125701904 ;  /* 0x3e22f98317007820 */ /* 0x000fc8000040c000 */
[----:B------:R0:W2:Y:S08]  /*de80*/  MUFU.COS R22, R0 ;  /* 0x0000000000167308 */ /* 0x0000b00000000000 */
[----:B------:R0:W4:Y:S01]  /*de90*/  MUFU.SIN R23, R0 ;  /* 0x0000000000177308 */ /* 0x0001220000000400 */
[----:B------:R-:W-:Y:S05]  /*dea0*/  BRA `(.L_x_26084) ;  /* 0x0000000000087947 */ /* 0x000fea0003800000 */
.L_x_26112:
[----:B------:R-:W-:-:S04]  /*deb0*/  FMUL.FTZ R12, R12, 1.4426950216293334961 ;  /* 0x3fb8aa3b0c0c7820 */ /* 0x000fc80000410000 */
[----:B------:R0:W2:Y:S03]  /*dec0*/  MUFU.EX2 R22, R12 ;  /* 0x0000000c00167308 */ /* 0x0000a60000000800 */
.L_x_26084:
[----:B------:R-:W-:Y:S05]  /*ded0*/  BSYNC.RECONVERGENT B3 ;  /* 0x0000000000037941 */ /* 0x000fea0003800200 */
.L_x_26083:
[----:B------:R-:W0:Y:S01]  /*dee0*/  LDC.U8 R18, c[0x0][0x3b4] ;  /* 0x0000ed00ff127b82 */ /* 0x000e220000000000 */
[----:B------:R-:W-:Y:S01]  /*def0*/  ISETP.GE.AND P0, PT, R27, R26, PT ;  /* 0x0000001a1b00720c */ /* 0x000fe20003f06270 */
[----:B------:R-:W-:Y:S04]  /*df00*/  BSSY.RECONVERGENT B7, `(.L_x_26115) ;  /* 0x00002cf000077945 */ /* 0x000fe80003800200 */
[----:B------:R-:W-:Y:S08]  /*df10*/  BSSY.RELIABLE B6, `(.L_x_26116) ;  /* 0x00001e8000067945 */ /* 0x000ff00003800100 */
[----:B------:R-:W-:Y:S05]  /*df20*/  @P0 BRA `(.L_x_26117) ;  /* 0x0000001c008c0947 */ /* 0x000fea0003800000 */
[----:B------:R-:W5:Y:S01]  /*df30*/  LDCU UR4, c[0x0][0x3b8] ;  /* 0x00007700ff0477ac */ /* 0x000f620008000800 */
[----:B------:R-:W1:Y:S01]  /*df40*/  LDC.64 R8, c[0x0][0x398] ;  /* 0x0000e600ff087b82 */ /* 0x000e620000000a00 */
[----:B0-2---:R-:W-:Y:S02]  /*df50*/  LEA R0, R2, R27, 0x9 ;  /* 0x0000001b02007211 */ /* 0x005fe400078e48ff */
[----:B----4-:R-:W-:-:S03]  /*df60*/  PRMT R4, R18, 0x9910, RZ ;  /* 0x0000991012047816 */ /* 0x010fc600000000ff */
        /* <DEDUP_REMOVED lines=15> */
[----:B------:R-:W-:Y:S01]  /*e060*/  MOV R27, R29 ;  /* 0x0000001d001b7202 */ /* 0x000fe20000000f00 */
[----:B0-----:R4:W-:Y:S01]  /*e070*/  STG.E.U8 desc[UR36][R8.64], R3 ;  /* 0x0000000308007986 */ /* 0x0019e2000c101124 */
[----:B------:R-:W-:Y:S05]  /*e080*/  BRA `(.L_x_26123) ;  /* 0x0000000c00947947 */ /* 0x000fea0003800000 */
.L_x_26121:
[----:B------:R-:W0:Y:S01]  /*e090*/  F2I.S64.TRUNC R6, R6 ;  /* 0x0000000600067311 */ /* 0x000e22000020d900 */
[----:B------:R-:W-:Y:S02]  /*e0a0*/  IMAD.MOV.U32 R27, RZ, RZ, R29 ;  /* 0x000000ffff1b7224 */ /* 0x000fe400078e001d */
[----:B0-----:R-:W-:-:S05]  /*e0b0*/  IMAD.MOV.U32 R3, RZ, RZ, R6 ;  /* 0x000000ffff037224 */ /* 0x001fca00078e0006 */
[----:B------:R0:W-:Y:S01]  /*e0c0*/  STG.E.U8 desc[UR36][R8.64], R3 ;  /* 0x0000000308007986 */ /* 0x0001e2000c101124 */
[----:B------:R-:W-:Y:S05]  /*e0d0*/  BRA `(.L_x_26123) ;  /* 0x0000000c00807947 */ /* 0x000fea0003800000 */
.L_x_26120:
[----:B------:R-:W-:-:S13]  /*e0e0*/  ISETP.NE.AND P0, PT, R0, 0x2, PT ;  /* 0x000000020000780c */ /* 0x000fda0003f05270 */
[----:B------:R-:W-:Y:S05]  /*e0f0*/  @!P0 BRA `(.L_x_26124) ;  /* 0x0000000000308947 */ /* 0x000fea0003800000 */
[----:B------:R-:W-:-:S13]  /*e100*/  ISETP.NE.AND P0, PT, R0, 0x3, PT ;  /* 0x000000030000780c */ /* 0x000fda0003f05270 */
[----:B------:R-:W-:Y:S05]  /*e110*/  @!P0 BRA `(.L_x_26125) ;  /* 0x0000000000188947 */ /* 0x000fea0003800000 */
[----:B------:R-:W-:-:S13]  /*e120*/  ISETP.NE.AND P0, PT, R0, 0x4, PT ;  /* 0x000000040000780c */ /* 0x000fda0003f05270 */
[----:B------:R-:W-:Y:S05]  /*e130*/  @P0 BRA `(.L_x_26122) ;  /* 0x0000000800c40947 */ /* 0x000fea0003800000 */
[----:B------:R-:W0:Y:S01]  /*e140*/  F2I.S64.TRUNC R6, R6 ;  /* 0x0000000600067311 */ /* 0x000e22000020d900 */
[----:B------:R-:W-:Y:S01]  /*e150*/  MOV R27, R29 ;  /* 0x0000001d001b7202 */ /* 0x000fe20000000f00 */
[----:B0-----:R1:W-:Y:S01]  /*e160*/  STG.E.64 desc[UR36][R8.64], R6 ;  /* 0x0000000608007986 */ /* 0x0013e2000c101b24 */
[----:B------:R-:W-:Y:S05]  /*e170*/  BRA `(.L_x_26123) ;  /* 0x0000000c00587947 */ /* 0x000fea0003800000 */
.L_x_26125:
[----:B------:R-:W0:Y:S01]  /*e180*/  F2I.FTZ.TRUNC.NTZ R3, R6 ;  /* 0x0000000600037305 */ /* 0x000e22000021f100 */
[----:B------:R-:W-:Y:S01]  /*e190*/  IMAD.MOV.U32 R27, RZ, RZ, R29 ;  /* 0x000000ffff1b7224 */ /* 0x000fe200078e001d */
[----:B0-----:R2:W-:Y:S01]  /*e1a0*/  STG.E desc[UR36][R8.64], R3 ;  /* 0x0000000308007986 */ /* 0x0015e2000c101924 */
[----:B------:R-:W-:Y:S05]  /*e1b0*/  BRA `(.L_x_26123) ;  /* 0x0000000c00487947 */ /* 0x000fea0003800000 */
.L_x_26124:
[----:B------:R-:W0:Y:S01]  /*e1c0*/  F2I.FTZ.TRUNC.NTZ R3, R6 ;  /* 0x0000000600037305 */ /* 0x000e22000021f100 */
[----:B------:R-:W-:Y:S01]  /*e1d0*/  IMAD.MOV.U32 R27, RZ, RZ, R29 ;  /* 0x000000ffff1b7224 */ /* 0x000fe200078e001d */
[----:B0-----:R0:W-:Y:S01]  /*e1e0*/  STG.E.U16 desc[UR36][R8.64], R3 ;  /* 0x0000000308007986 */ /* 0x0011e2000c101524 */
[----:B------:R-:W-:Y:S05]  /*e1f0*/  BRA `(.L_x_26123) ;  /* 0x0000000c00387947 */ /* 0x000fea0003800000 */
.L_x_26119:
[----:B------:R-:W-:-:S13]  /*e200*/  ISETP.GT.AND P0, PT, R0, 0x6, PT ;  /* 0x000000060000780c */ /* 0x000fda0003f04270 */
[----:B------:R-:W-:Y:S05]  /*e210*/  @P0 BRA `(.L_x_26126) ;  /* 0x00000000002c0947 */ /* 0x000fea0003800000 */
[----:B------:R-:W-:-:S13]  /*e220*/  ISETP.NE.AND P0, PT, R0, 0x5, PT ;  /* 0x000000050000780c */ /* 0x000fda0003f05270 */
[----:B------:R-:W-:Y:S05]  /*e230*/  @!P0 BRA `(.L_x_26127) ;  /* 0x0000000000148947 */ /* 0x000fea0003800000 */
[----:B------:R-:W-:-:S13]  /*e240*/  ISETP.NE.AND P0, PT, R0, 0x6, PT ;  /* 0x000000060000780c */ /* 0x000fda0003f05270 */
[----:B------:R-:W-:Y:S05]  /*e250*/  @P0 BRA `(.L_x_26122) ;  /* 0x00000008007c0947 */ /* 0x000fea0003800000 */
[----:B------:R0:W-:Y:S01]  /*e260*/  STG.E desc[UR36][R8.64], R6 ;  /* 0x0000000608007986 */ /* 0x0001e2000c101924 */
[----:B------:R-:W-:Y:S01]  /*e270*/  MOV R27, R29 ;  /* 0x0000001d001b7202 */ /* 0x000fe20000000f00 */
[----:B------:R-:W-:Y:S06]  /*e280*/  BRA `(.L_x_26123) ;  /* 0x0000000c00147947 */ /* 0x000fec0003800000 */
.L_x_26127:
[----:B------:R-:W-:Y:S01]  /*e290*/  F2FP.F16.F32.PACK_AB R6, RZ, R6 ;  /* 0x00000006ff06723e */ /* 0x000fe200000000ff */
[----:B------:R-:W-:-:S04]  /*e2a0*/  IMAD.MOV.U32 R27, RZ, RZ, R29 ;  /* 0x000000ffff1b7224 */ /* 0x000fc800078e001d */
[----:B------:R0:W-:Y:S01]  /*e2b0*/  STG.E.U16 desc[UR36][R8.64], R6 ;  /* 0x0000000608007986 */ /* 0x0001e2000c101524 */
[----:B------:R-:W-:Y:S05]  /*e2c0*/  BRA `(.L_x_26123) ;  /* 0x0000000c00047947 */ /* 0x000fea0003800000 */
.L_x_26126:
        /* <DEDUP_REMOVED lines=9> */
.L_x_26129:
[----:B------:R-:W-:Y:S02]  /*e360*/  F2FP.F16.F32.PACK_AB R7, R7, R6 ;  /* 0x000000060707723e */ /* 0x000fe400000000ff */
[----:B------:R-:W-:-:S03]  /*e370*/  MOV R27, R29 ;  /* 0x0000001d001b7202 */ /* 0x000fc60000000f00 */
[----:B------:R0:W-:Y:S01]  /*e380*/  STG.E desc[UR36][R8.64], R7 ;  /* 0x0000000708007986 */ /* 0x0001e2000c101924 */
[----:B------:R-:W-:Y:S05]  /*e390*/  BRA `(.L_x_26123) ;  /* 0x0000000800d07947 */ /* 0x000fea0003800000 */
.L_x_26128:
[----:B------:R-:W-:Y:S01]  /*e3a0*/  FMUL.FTZ R4, R6, 1 ;  /* 0x3f80000006047820 */ /* 0x000fe20000410000 */
[----:B------:R-:W-:-:S05]  /*e3b0*/  IMAD.MOV.U32 R27, RZ, RZ, R29 ;  /* 0x000000ffff1b7224 */ /* 0x000fca00078e001d */
[----:B------:R-:W0:Y:S02]  /*e3c0*/  F2F.F64.F32 R4, R4 ;  /* 0x0000000400047310 */ /* 0x000e240000201800 */
[----:B0-----:R0:W-:Y:S01]  /*e3d0*/  STG.E.64 desc[UR36][R8.64], R4 ;  /* 0x0000000408007986 */ /* 0x0011e2000c101b24 */
[----:B------:R-:W-:Y:S05]  /*e3e0*/  BRA `(.L_x_26123) ;  /* 0x0000000800bc7947 */ /* 0x000fea0003800000 */
.L_x_26118:
        /* <DEDUP_REMOVED lines=9> */
[----:B------:R-:W-:Y:S01]  /*e480*/  IMAD.MOV.U32 R27, RZ, RZ, R29 ;  /* 0x000000ffff1b7224 */ /* 0x000fe200078e001d */
[----:B------:R-:W-:-:S04]  /*e490*/  FSETP.NEU.FTZ.AND P1, PT, R7, RZ, PT ;  /* 0x000000ff0700720b */ /* 0x000fc80003f3d000 */
[----:B------:R-:W-:-:S04]  /*e4a0*/  PLOP3.LUT P0, PT, P0, P1, PT, 0xf8, 0x8f ;  /* 0x00000000008f781c */ /* 0x000fc80000703f70 */
[----:B------:R-:W-:-:S05]  /*e4b0*/  SEL R3, RZ, 0x1, !P0 ;  /* 0x00000001ff037807 */ /* 0x000fca0004000000 */
[----:B------:R0:W-:Y:S01]  /*e4c0*/  STG.E.U8 desc[UR36][R8.64], R3 ;  /* 0x0000000308007986 */ /* 0x0001e2000c101124 */
[----:B------:R-:W-:Y:S05]  /*e4d0*/  BRA `(.L_x_26123) ;  /* 0x0000000800807947 */ /* 0x000fea0003800000 */
.L_x_26132:
[----:B------:R-:W-:Y:S01]  /*e4e0*/  FMUL.FTZ R4, R6, 1 ;  /* 0x3f80000006047820 */ /* 0x000fe20000410000 */
[----:B------:R-:W-:Y:S01]  /*e4f0*/  FMUL.FTZ R7, R7, 1 ;  /* 0x3f80000007077820 */ /* 0x000fe20000410000 */
[----:B------:R-:W-:-:S04]  /*e500*/  MOV R27, R29 ;  /* 0x0000001d001b7202 */ /* 0x000fc80000000f00 */
[----:B------:R-:W-:Y:S08]  /*e510*/  F2F.F64.F32 R4, R4 ;  /* 0x0000000400047310 */ /* 0x000ff00000201800 */
[----:B------:R-:W0:Y:S02]  /*e520*/  F2F.F64.F32 R6, R7 ;  /* 0x0000000700067310 */ /* 0x000e240000201800 */
[----:B0-----:R0:W-:Y:S01]  /*e530*/  STG.E.128 desc[UR36][R8.64], R4 ;  /* 0x0000000408007986 */ /* 0x0011e2000c101d24 */
[----:B------:R-:W-:Y:S05]  /*e540*/  BRA `(.L_x_26123) ;  /* 0x0000000800647947 */ /* 0x000fea0003800000 */
.L_x_26131:
        /* <DEDUP_REMOVED lines=18> */
.L_x_26136:
[----:B------:R-:W-:Y:S05]  /*e670*/  BSYNC.RECONVERGENT B0 ;  /* 0x0000000000007941 */ /* 0x000fea0003800200 */
.L_x_26135:
[----:B------:R-:W-:Y:S01]  /*e680*/  LOP3.LUT R5, R0, 0x80, R5, 0xf8, !PT ;  /* 0x0000008000057812 */ /* 0x000fe200078ef805 */
[----:B------:R-:W-:-:S04]  /*e690*/  IMAD.MOV.U32 R27, RZ, RZ, R29 ;  /* 0x000000ffff1b7224 */ /* 0x000fc800078e001d */
[----:B------:R0:W-:Y:S01]  /*e6a0*/  STG.E.U8 desc[UR36][R8.64], R5 ;  /* 0x0000000508007986 */ /* 0x0001e2000c101124 */
[----:B------:R-:W-:Y:S05]  /*e6b0*/  BRA `(.L_x_26123) ;  /* 0x0000000800087947 */ /* 0x000fea0003800000 */
.L_x_26134:
        /* <DEDUP_REMOVED lines=14> */
.L_x_26138:
[----:B------:R-:W-:Y:S05]  /*e7a0*/  BSYNC.RECONVERGENT B0 ;  /* 0x0000000000007941 */ /* 0x000fea0003800200 */
.L_x_26137:
[----:B------:R-:W-:Y:S01]  /*e7b0*/  LOP3.LUT R3, R0, 0x80, R5, 0xf8, !PT ;  /* 0x0000008000037812 */ /* 0x000fe200078ef805 */
[----:B------:R-:W-:-:S04]  /*e7c0*/  IMAD.MOV.U32 R27, RZ, RZ, R29 ;  /* 0x000000ffff1b7224 */ /* 0x000fc800078e001d */
[----:B------:R0:W-:Y:S01]  /*e7d0*/  STG.E.U8 desc[UR36][R8.64], R3 ;  /* 0x0000000308007986 */ /* 0x0001e2000c101124 */
[----:B------:R-:W-:Y:S05]  /*e7e0*/  BRA `(.L_x_26123) ;  /* 0x0000000400bc7947 */ /* 0x000fea0003800000 */
.L_x_26133:
[----:B------:R-:W-:Y:S01]  /*e7f0*/  F2FP.BF16.F32.PACK_AB R6, RZ, R6 ;  /* 0x00000006ff06723e */ /* 0x000fe200000010ff */
[----:B------:R-:W-:-:S04]  /*e800*/  IMAD.MOV.U32 R27, RZ, RZ, R29 ;  /* 0x000000ffff1b7224 */ /* 0x000fc800078e001d */
[----:B------:R0:W-:Y:S01]  /*e810*/  STG.E.U16 desc[UR36][R8.64], R6 ;  /* 0x0000000608007986 */ /* 0x0001e2000c101524 */
[----:B------:R-:W-:Y:S05]  /*e820*/  BRA `(.L_x_26123) ;  /* 0x0000000400ac7947 */ /* 0x000fea0003800000 */
.L_x_26130:
        /* <DEDUP_REMOVED lines=9> */
[----:B------:R-:W-:Y:S01]  /*e8c0*/  MOV R27, R29 ;  /* 0x0000001d001b7202 */ /* 0x000fe20000000f00 */
[----:B0-----:R0:W-:Y:S01]  /*e8d0*/  STG.E.U16 desc[UR36][R8.64], R3 ;  /* 0x0000000308007986 */ /* 0x0011e2000c101524 */
[----:B------:R-:W-:Y:S05]  /*e8e0*/  BRA `(.L_x_26123) ;  /* 0x00000004007c7947 */ /* 0x000fea0003800000 */
.L_x_26141:
[----:B------:R-:W-:Y:S01]  /*e8f0*/  LOP3.LUT R0, R6, 0x7fffffff, RZ, 0xc0, !PT ;  /* 0x7fffffff06007812 */ /* 0x000fe200078ec0ff */
        /* <DEDUP_REMOVED lines=11> */
.L_x_26144:
[----:B------:R-:W-:-:S04]  /*e9b0*/  SHF.R.U32.HI R0, RZ, 0x14, R6 ;  /* 0x00000014ff007819 */ /* 0x000fc80000011606 */
[----:B------:R-:W-:-:S04]  /*e9c0*/  LOP3.LUT R3, R0, 0x1, RZ, 0xc0, !PT ;  /* 0x0000000100037812 */ /* 0x000fc800078ec0ff */
[----:B------:R-:W-:-:S04]  /*e9d0*/  IADD3 R0, PT, PT, R6, 0x487ffff, R3 ;  /* 0x0487ffff06007810 */ /* 0x000fc80007ffe003 */
[----:B------:R-:W-:-:S04]  /*e9e0*/  SHF.R.U32.HI R0, RZ, 0x14, R0 ;  /* 0x00000014ff007819 */ /* 0x000fc80000011600 */
[----:B------:R-:W-:-:S07]  /*e9f0*/  LOP3.LUT R0, R0, 0xff, RZ, 0xc0, !PT ;  /* 0x000000ff00007812 */ /* 0x000fce00078ec0ff */
.L_x_26145:
[----:B------:R-:W-:-:S04]  /*ea00*/  SHF.R.U32.HI R3, RZ, 0x18, R6 ;  /* 0x00000018ff037819 */ /* 0x000fc80000011606 */
[----:B------:R-:W-:-:S04]  /*ea10*/  LOP3.LUT R0, R0, 0x80, R3, 0xf8, !PT ;  /* 0x0000008000007812 */ /* 0x000fc800078ef803 */
[----:B------:R-:W-:-:S07]  /*ea20*/  PRMT R4, R0, 0x7610, R4 ;  /* 0x0000761000047816 */ /* 0x000fce0000000004 */
.L_x_26143:
[----:B------:R-:W-:Y:S05]  /*ea30*/  BSYNC.RECONVERGENT B0 ;  /* 0x0000000000007941 */ /* 0x000fea0003800200 */
.L_x_26142:
[----:B------:R0:W-:Y:S01]  /*ea40*/  STG.E.U8 desc[UR36][R8.64], R4 ;  /* 0x0000000408007986 */ /* 0x0001e2000c101124 */
[----:B------:R-:W-:Y:S01]  /*ea50*/  IMAD.MOV.U32 R27, RZ, RZ, R29 ;  /* 0x000000ffff1b7224 */ /* 0x000fe200078e001d */
[----:B------:R-:W-:Y:S06]  /*ea60*/  BRA `(.L_x_26123) ;  /* 0x00000004001c7947 */ /* 0x000fec0003800000 */
.L_x_26140:
[----:B------:R-:W-:Y:S01]  /*ea70*/  LOP3.LUT R0, R6, 0x7fffffff, RZ, 0xc0, !PT ;  /* 0x7fffffff06007812 */ /* 0x000fe200078ec0ff */
[----:B------:R-:W-:Y:S01]  /*ea80*/  BSSY.RECONVERGENT B0, `(.L_x_26146) ;  /* 0x0000013000007945 */ /* 0x000fe20003800200 */
[----:B------:R-:W-:Y:S02]  /*ea90*/  HFMA2 R4, -RZ, RZ, 0, 7.62939453125e-06 ;  /* 0x00000080ff047431 */ /* 0x000fe400000001ff */
        /* <DEDUP_REMOVED lines=9> */
.L_x_26148:
[----:B------:R-:W-:-:S04]  /*eb30*/  SHF.R.U32.HI R0, RZ, 0x15, R6 ;  /* 0x00000015ff007819 */ /* 0x000fc80000011606 */
[----:B------:R-:W-:-:S04]  /*eb40*/  LOP3.LUT R3, R0, 0x1, RZ, 0xc0, !PT ;  /* 0x0000000100037812 */ /* 0x000fc800078ec0ff */
[----:B------:R-:W-:-:S04]  /*eb50*/  IADD3 R0, PT, PT, R6, 0x88fffff, R3 ;  /* 0x088fffff06007810 */ /* 0x000fc80007ffe003 */
[----:B------:R-:W-:-:S04]  /*eb60*/  SHF.R.U32.HI R0, RZ, 0x15, R0 ;  /* 0x00000015ff007819 */ /* 0x000fc80000011600 */
[----:B------:R-:W-:-:S07]  /*eb70*/  LOP3.LUT R0, R0, 0xff, RZ, 0xc0, !PT ;  /* 0x000000ff00007812 */ /* 0x000fce00078ec0ff */
.L_x_26149:
[----:B------:R-:W-:-:S04]  /*eb80*/  SHF.R.U32.HI R3, RZ, 0x18, R6 ;  /* 0x00000018ff037819 */ /* 0x000fc80000011606 */
[----:B------:R-:W-:-:S04]  /*eb90*/  LOP3.LUT R0, R0, 0x80, R3, 0xf8, !PT ;  /* 0x0000008000007812 */ /* 0x000fc800078ef803 */
[----:B------:R-:W-:-:S07]  /*eba0*/  PRMT R4, R0, 0x7610, R4 ;  /* 0x0000761000047816 */ /* 0x000fce0000000004 */
.L_x_26147:
[----:B------:R-:W-:Y:S05]  /*ebb0*/  BSYNC.RECONVERGENT B0 ;  /* 0x0000000000007941 */ /* 0x000fea0003800200 */
.L_x_26146:
[----:B------:R0:W-:Y:S01]  /*ebc0*/  STG.E.U8 desc[UR36][R8.64], R4 ;  /* 0x0000000408007986 */ /* 0x0001e2000c101124 */
[----:B------:R-:W-:Y:S01]  /*ebd0*/  IMAD.MOV.U32 R27, RZ, RZ, R29 ;  /* 0x000000ffff1b7224 */ /* 0x000fe200078e001d */
[----:B------:R-:W-:Y:S06]  /*ebe0*/  BRA `(.L_x_26123) ;  /* 0x0000000000bc7947 */ /* 0x000fec0003800000 */
.L_x_26139:
[----:B------:R-:W-:-:S13]  /*ebf0*/  ISETP.NE.AND P0, PT, R0, 0x1c, PT ;  /* 0x0000001c0000780c */ /* 0x000fda0003f05270 */
[----:B------:R-:W-:Y:S05]  /*ec00*/  @!P0 BRA `(.L_x_26150) ;  /* 0x0000000000a88947 */ /* 0x000fea0003800000 */
[----:B------:R-:W-:-:S13]  /*ec10*/  ISETP.NE.AND P0, PT, R0, 0x1d, PT ;  /* 0x0000001d0000780c */ /* 0x000fda0003f05270 */
[----:B------:R-:W-:Y:S05]  /*ec20*/  @!P0 BRA `(.L_x_26151) ;  /* 0x0000000000908947 */ /* 0x000fea0003800000 */
[----:B------:R-:W-:-:S13]  /*ec30*/  ISETP.NE.AND P0, PT, R0, 0x2c, PT ;  /* 0x0000002c0000780c */ /* 0x000fda0003f05270 */
[----:B------:R-:W-:Y:S05]  /*ec40*/  @!P0 BRA `(.L_x_26152) ;  /* 0x0000000000488947 */ /* 0x000fea0003800000 */
.L_x_26122:
[----:B------:R-:W-:Y:S01]  /*ec50*/  MOV R14, 0x0 ;  /* 0x00000000000e7802 */ /* 0x000fe20000000f00 */
[----:B------:R-:W0:Y:S01]  /*ec60*/  LDCU.64 UR6, c[0x4][0x198] ;  /* 0x01003300ff0677ac */ /* 0x000e220008000a00 */
[----:B------:R-:W-:Y:S02]  /*ec70*/  HFMA2 R12, -RZ, RZ, 0, 5.9604644775390625e-08 ;  /* 0x00000001ff0c7431 */ /* 0x000fe400000001ff */
[----:B------:R-:W-:Y:S01]  /*ec80*/  IMAD.MOV.U32 R8, RZ, RZ, 0x65 ;  /* 0x00000065ff087424 */ /* 0x000fe200078e00ff */
[----:B------:R-:W1:Y:S01]  /*ec90*/  LDCU.64 UR8, c[0x4][0x1a0] ;  /* 0x01003400ff0877ac */ /* 0x000e620008000a00 */
[----:B------:R-:W2:Y:S01]  /*eca0*/  LDC.64 R14, c[0x4][R14] ;  /* 0x010000000e0e7b82 */ /* 0x000ea20000000a00 */
[----:B------:R-:W-:Y:S01]  /*ecb0*/  IMAD.MOV.U32 R13, RZ, RZ, RZ ;  /* 0x000000ffff0d7224 */ /* 0x000fe200078e00ff */
[----:B------:R-:W4:Y:S01]  /*ecc0*/  LDCU.64 UR4, c[0x4][0x90] ;  /* 0x01001200ff0477ac */ /* 0x000f220008000a00 */
[----:B0-----:R-:W-:Y:S01]  /*ecd0*/  IMAD.U32 R4, RZ, RZ, UR6 ;  /* 0x00000006ff047e24 */ /* 0x001fe2000f8e00ff */
[----:B------:R-:W-:Y:S01]  /*ece0*/  MOV R5, UR7 ;  /* 0x0000000700057c02 */ /* 0x000fe20008000f00 */
[----:B-1----:R-:W-:-:S02]  /*ecf0*/  IMAD.U32 R6, RZ, RZ, UR8 ;  /* 0x00000008ff067e24 */ /* 0x002fc4000f8e00ff */
[----:B------:R-:W-:Y:S01]  /*ed00*/  IMAD.U32 R7, RZ, RZ, UR9 ;  /* 0x00000009ff077e24 */ /* 0x000fe2000f8e00ff */
[----:B----4-:R-:W-:Y:S01]  /*ed10*/  MOV R10, UR4 ;  /* 0x00000004000a7c02 */ /* 0x010fe20008000f00 */
[----:B------:R-:W-:-:S07]  /*ed20*/  IMAD.U32 R11, RZ, RZ, UR5 ;  /* 0x00000005ff0b7e24 */ /* 0x000fce000f8e00ff */
[----:B------:R-:W-:-:S07]  /*ed30*/  LEPC R20, `(.L_x_26153) ;  /* 0x000000001014794e */ /* 0x000fce0000000000 */
[----:B--23--:R-:W-:Y:S05]  /*ed40*/  CALL.ABS.NOINC R14 ;  /* 0x000000000e007343 */ /* 0x00cfea0003c00000 */
.L_x_26153:
[----:B------:R-:W-:Y:S01]  /*ed50*/  IMAD.MOV.U32 R27, RZ, RZ, R29 ;  /* 0x000000ffff1b7224 */ /* 0x000fe200078e001d */
[----:B------:R-:W-:Y:S06]  /*ed60*/  BRA `(.L_x_26123) ;  /* 0x00000000005c7947 */ /* 0x000fec0003800000 */
.L_x_26152:
[----:B------:R-:W-:Y:S01]  /*ed70*/  SHF.R.U32.HI R4, RZ, 0x17, R6 ;  /* 0x00000017ff047819 */ /* 0x000fe20000011606 */
[----:B------:R-:W-:-:S03]  /*ed80*/  IMAD.MOV.U32 R27, RZ, RZ, R29 ;  /* 0x000000ffff1b7224 */ /* 0x000fc600078e001d */
        /* <DEDUP_REMOVED lines=14> */
.L_x_26151:
[----:B------:R-:W0:Y:S01]  /*ee70*/  F2I.U64.TRUNC R6, R6 ;  /* 0x0000000600067311 */ /* 0x000e22000020d800 */
[----:B------:R-:W-:Y:S01]  /*ee80*/  IMAD.MOV.U32 R27, RZ, RZ, R29 ;  /* 0x000000ffff1b7224 */ /* 0x000fe200078e001d */
[----:B0-----:R0:W-:Y:S01]  /*ee90*/  STG.E.64 desc[UR36][R8.64], R6 ;  /* 0x0000000608007986 */ /* 0x0011e2000c101b24 */
[----:B------:R-:W-:Y:S05]  /*eea0*/  BRA `(.L_x_26123) ;  /* 0x00000000000c7947 */ /* 0x000fea0003800000 */
.L_x_26150:
[----:B------:R-:W0:Y:S01]  /*eeb0*/  F2I.FTZ.U32.TRUNC.NTZ R3, R6 ;  /* 0x0000000600037305 */ /* 0x000e22000021f000 */
[----:B------:R-:W-:Y:S01]  /*eec0*/  MOV R27, R29 ;  /* 0x0000001d001b7202 */ /* 0x000fe20000000f00 */
[----:B0-----:R0:W-:Y:S06]  /*eed0*/  STG.E desc[UR36][R8.64], R3 ;  /* 0x0000000308007986 */ /* 0x0011ec000c101924 */
.L_x_26123:
[----:B------:R-:W-:-:S13]  /*eee0*/  ISETP.GE.AND P0, PT, R27, R26, PT ;  /* 0x0000001a1b00720c */ /* 0x000fda0003f06270 */
[----:B------:R-:W-:Y:S05]  /*eef0*/  @P0 BREAK.RELIABLE B6 ;  /* 0x0000000000060942 */ /* 0x000fea0003800100 */
        /* <DEDUP_REMOVED lines=8> */
[----:B0-----:R-:W-:-:S04]  /*ef80*/  IADD3 R8, P0, PT, R3, R8, RZ ;  /* 0x0000000803087210 */ /* 0x001fc80007f1e0ff */
[----:B------:R-:W-:-:S07]  /*ef90*/  IADD3.X R9, PT, PT, RZ, R9, RZ, P0, !PT ;  /* 0x00000009ff097210 */ /* 0x000fce00007fe4ff */
        /* <DEDUP_REMOVED lines=12> */
.L_x_26158:
[----:B---3--:R-:W0:Y:S02]  /*f060*/  F2I.S64.TRUNC R16, R16 ;  /* 0x0000001000107311 */ /* 0x008e24000020d900 */
[----:B0-----:R-:W-:-:S05]  /*f070*/  IMAD.MOV.U32 R3, RZ, RZ, R16 ;  /* 0x000000ffff037224 */ /* 0x001fca00078e0010 */
[----:B------:R0:W-:Y:S01]  /*f080*/  STG.E.U8 desc[UR36][R8.64], R3 ;  /* 0x0000000308007986 */ /* 0x0001e2000c101124 */
[----:B------:R-:W-:Y:S05]  /*f090*/  BRA `(.L_x_26160) ;  /* 0x0000000c002c7947 */ /* 0x000fea0003800000 */
.L_x_26157:
        /* <DEDUP_REMOVED lines=9> */
.L_x_26162:
[----:B------:R-:W0:Y:S02]  /*f130*/  F2I.FTZ.TRUNC.NTZ R3, R16 ;  /* 0x0000001000037305 */ /* 0x000e24000021f100 */
[----:B0-----:R0:W-:Y:S01]  /*f140*/  STG.E desc[UR36][R8.64], R3 ;  /* 0x0000000308007986 */ /* 0x0011e2000c101924 */
[----:B------:R-:W-:Y:S05]  /*f150*/  BRA `(.L_x_26160) ;  /* 0x0000000800fc7947 */ /* 0x000fea0003800000 */
.L_x_26161:
[----:B------:R-:W0:Y:S02]  /*f160*/  F2I.FTZ.TRUNC.NTZ R3, R16 ;  /* 0x0000001000037305 */ /* 0x000e24000021f100 */
[----:B0-----:R0:W-:Y:S01]  /*f170*/  STG.E.U16 desc[UR36][R8.64], R3 ;  /* 0x0000000308007986 */ /* 0x0011e2000c101524 */
[----:B------:R-:W-:Y:S05]  /*f180*/  BRA `(.L_x_26160) ;  /* 0x0000000800f07947 */ /* 0x000fea0003800000 */
.L_x_26156:
        /* <DEDUP_REMOVED lines=8> */
.L_x_26164:
[----:B------:R-:W-:-:S05]  /*f210*/  F2FP.F16.F32.PACK_AB R16, RZ, R16 ;  /* 0x00000010ff10723e */ /* 0x000fca00000000ff */
[----:B------:R0:W-:Y:S01]  /*f220*/  STG.E.U16 desc[UR36][R8.64], R16 ;  /* 0x0000001008007986 */ /* 0x0001e2000c101524 */
[----:B------:R-:W-:Y:S05]  /*f230*/  BRA `(.L_x_26160) ;  /* 0x0000000800c47947 */ /* 0x000fea0003800000 */
.L_x_26163:
[----:B------:R-:W-:-:S13]  /*f240*/  ISETP.NE.AND P0, PT, R0, 0x7, PT ;  /* 0x000000070000780c */ /* 0x000fda0003f05270 */
[----:B------:R-:W-:Y:S05]  /*f250*/  @!P0 BRA `(.L_x_26165) ;  /* 0x0000000000248947 */ /* 0x000fea0003800000 */
[----:B------:R-:W-:-:S13]  /*f260*/  ISETP.NE.AND P0, PT, R0, 0x8, PT ;  /* 0x000000080000780c */ /* 0x000fda0003f05270 */
[----:B------:R-:W-:Y:S05]  /*f270*/  @!P0 BRA `(.L_x_26166) ;  /* 0x0000000000108947 */ /* 0x000fea0003800000 */
[----:B------:R-:W-:-:S13]  /*f280*/  ISETP.NE.AND P0, PT, R0, 0x9, PT ;  /* 0x000000090000780c */ /* 0x000fda0003f05270 */
[----:B------:R-:W-:Y:S05]  /*f290*/  @P0 BRA `(.L_x_26159) ;  /* 0x0000000400d40947 */ /* 0x000fea0003800000 */
[----:B---3--:R0:W-:Y:S01]  /*f2a0*/  STG.E.64 desc[UR36][R8.64], R16 ;  /* 0x0000001008007986 */ /* 0x0081e2000c101b24 */
[----:B------:R-:W-:Y:S05]  /*f2b0*/  BRA `(.L_x_26160) ;  /* 0x0000000800a47947 */ /* 0x000fea0003800000 */
.L_x_26166:
[----:B---3--:R-:W-:-:S05]  /*f2c0*/  F2FP.F16.F32.PACK_AB R17, R17, R16 ;  /* 0x000000101111723e */ /* 0x008fca00000000ff */
[----:B------:R0:W-:Y:S01]  /*f2d0*/  STG.E desc[UR36][R8.64], R17 ;  /* 0x0000001108007986 */ /* 0x0001e2000c101924 */
[----:B------:R-:W-:Y:S05]  /*f2e0*/  BRA `(.L_x_26160) ;  /* 0x0000000800987947 */ /* 0x000fea0003800000 */
.L_x_26165:
[----:B------:R-:W-:-:S06]  /*f2f0*/  FMUL.FTZ R4, R16, 1 ;  /* 0x3f80000010047820 */ /* 0x000fcc0000410000 */
[----:B------:R-:W0:Y:S02]  /*f300*/  F2F.F64.F32 R4, R4 ;  /* 0x0000000400047310 */ /* 0x000e240000201800 */
[----:B0-----:R0:W-:Y:S01]  /*f310*/  STG.E.64 desc[UR36][R8.64], R4 ;  /* 0x0000000408007986 */ /* 0x0011e2000c101b24 */
[----:B------:R-:W-:Y:S05]  /*f320*/  BRA `(.L_x_26160) ;  /* 0x0000000800887947 */ /* 0x000fea0003800000 */
.L_x_26155:
        /* <DEDUP_REMOVED lines=13> */
.L_x_26170:
        /* <DEDUP_REMOVED lines=16> */
.L_x_26173:
[----:B------:R-:W-:-:S04]  /*f500*/  SHF.R.U32.HI R16, RZ, 0x18, R16 ;  /* 0x00000018ff107819 */ /* 0x000fc80000011610 */
[----:B------:R-:W-:-:S04]  /*f510*/  LOP3.LUT R3, R3, 0x80, R16, 0xf8, !PT ;  /* 0x0000008003037812 */ /* 0x000fc800078ef810 */
[----:B------:R-:W-:-:S07]  /*f520*/  PRMT R4, R3, 0x7610, R4 ;  /* 0x0000761003047816 */ /* 0x000fce0000000004 */
.L_x_26172:
[----:B------:R-:W-:Y:S05]  /*f530*/  BSYNC.RECONVERGENT B0 ;  /* 0x0000000000007941 */ /* 0x000fea0003800200 */
.L_x_26171:
[----:B------:R0:W-:Y:S01]  /*f540*/  STG.E.U8 desc[UR36][R8.64], R4 ;  /* 0x0000000408007986 */ /* 0x0001e2000c101124 */
[----:B------:R-:W-:Y:S05]  /*f550*/  BRA `(.L_x_26160) ;  /* 0x0000000400fc7947 */ /* 0x000fea0003800000 */
.L_x_26169:
        /* <DEDUP_REMOVED lines=16> */
.L_x_26176:
[----:B------:R-:W-:-:S04]  /*f660*/  SHF.R.U32.HI R16, RZ, 0x18, R16 ;  /* 0x00000018ff107819 */ /* 0x000fc80000011610 */
[----:B------:R-:W-:-:S04]  /*f670*/  LOP3.LUT R3, R3, 0x80, R16, 0xf8, !PT ;  /* 0x0000008003037812 */ /* 0x000fc800078ef810 */
[----:B------:R-:W-:-:S07]  /*f680*/  PRMT R4, R3, 0x7610, R4 ;  /* 0x0000761003047816 */ /* 0x000fce0000000004 */
.L_x_26175:
[----:B------:R-:W-:Y:S05]  /*f690*/  BSYNC.RECONVERGENT B0 ;  /* 0x0000000000007941 */ /* 0x000fea0003800200 */
.L_x_26174:
[----:B------:R0:W-:Y:S01]  /*f6a0*/  STG.E.U8 desc[UR36][R8.64], R4 ;  /* 0x0000000408007986 */ /* 0x0001e2000c101124 */
[----:B------:R-:W-:Y:S05]  /*f6b0*/  BRA `(.L_x_26160) ;  /* 0x0000000400a47947 */ /* 0x000fea0003800000 */
.L_x_26168:
        /* <DEDUP_REMOVED lines=21> */
.L_x_26178:
[----:B---3--:R-:W0:Y:S02]  /*f810*/  F2I.U64.TRUNC R16, R16 ;  /* 0x0000001000107311 */ /* 0x008e24000020d800 */
[----:B0-----:R0:W-:Y:S01]  /*f820*/  STG.E.64 desc[UR36][R8.64], R16 ;  /* 0x0000001008007986 */ /* 0x0011e2000c101b24 */
[----:B------:R-:W-:Y:S05]  /*f830*/  BRA `(.L_x_26160) ;  /* 0x0000000400447947 */ /* 0x000fea0003800000 */
.L_x_26177:
[----:B------:R-:W0:Y:S02]  /*f840*/  F2I.FTZ.U32.TRUNC.NTZ R3, R16 ;  /* 0x0000001000037305 */ /* 0x000e24000021f000 */
[----:B0-----:R0:W-:Y:S01]  /*f850*/  STG.E desc[UR36][R8.64], R3 ;  /* 0x0000000308007986 */ /* 0x0011e2000c101924 */
[----:B------:R-:W-:Y:S05]  /*f860*/  BRA `(.L_x_26160) ;  /* 0x0000000400387947 */ /* 0x000fea0003800000 */
.L_x_26167:
[----:B------:R-:W-:-:S13]  /*f870*/  ISETP.GT.AND P0, PT, R0, 0xe, PT ;  /* 0x0000000e0000780c */ /* 0x000fda0003f04270 */
[----:B------:R-:W-:Y:S05]  /*f880*/  @P0 BRA `(.L_x_26179) ;  /* 0x0000000000400947 */ /* 0x000fea0003800000 */
[----:B------:R-:W-:-:S13]  /*f890*/  ISETP.NE.AND P0, PT, R0, 0xa, PT ;  /* 0x0000000a0000780c */ /* 0x000fda0003f05270 */
[----:B------:R-:W-:Y:S05]  /*f8a0*/  @!P0 BRA `(.L_x_26180) ;  /* 0x0000000000208947 */ /* 0x000fea0003800000 */
[----:B------:R-:W-:-:S13]  /*f8b0*/  ISETP.NE.AND P0, PT, R0, 0xb, PT ;  /* 0x0000000b0000780c */ /* 0x000fda0003f05270 */
[----:B------:R-:W-:Y:S05]  /*f8c0*/  @P0 BRA `(.L_x_26159) ;  /* 0x0000000000480947 */ /* 0x000fea0003800000 */
[----:B------:R-:W-:Y:S02]  /*f8d0*/  FSETP.NEU.FTZ.AND P0, PT, R16, RZ, PT ;  /* 0x000000ff1000720b */ /* 0x000fe40003f1d000 */
[----:B---3--:R-:W-:-:S04]  /*f8e0*/  FSETP.NEU.FTZ.AND P1, PT, R17, RZ, PT ;  /* 0x000000ff1100720b */ /* 0x008fc80003f3d000 */
[----:B------:R-:W-:-:S04]  /*f8f0*/  PLOP3.LUT P0, PT, P0, P1, PT, 0xf8, 0x8f ;  /* 0x00000000008f781c */ /* 0x000fc80000703f70 */
[----:B------:R-:W-:-:S05]  /*f900*/  SEL R3, RZ, 0x1, !P0 ;  /* 0x00000001ff037807 */ /* 0x000fca0004000000 */
[----:B------:R4:W-:Y:S01]  /*f910*/  STG.E.U8 desc[UR36][R8.64], R3 ;  /* 0x0000000308007986 */ /* 0x0009e2000c101124 */
[----:B------:R-:W-:Y:S05]  /*f920*/  BRA `(.L_x_26160) ;  /* 0x0000000400087947 */ /* 0x000fea0003800000 */
.L_x_26180:
[----:B------:R-:W-:Y:S01]  /*f930*/  FMUL.FTZ R4, R16, 1 ;  /* 0x3f80000010047820 */ /* 0x000fe20000410000 */
[----:B---3--:R-:W-:-:S05]  /*f940*/  FMUL.FTZ R6, R17, 1 ;  /* 0x3f80000011067820 */ /* 0x008fca0000410000 */
[----:B------:R-:W-:Y:S08]  /*f950*/  F2F.F64.F32 R4, R4 ;  /* 0x0000000400047310 */ /* 0x000ff00000201800 */
[----:B------:R-:W0:Y:S02]  /*f960*/  F2F.F64.F32 R6, R6 ;  /* 0x0000000600067310 */ /* 0x000e240000201800 */
[----:B0-----:R0:W-:Y:S01]  /*f970*/  STG.E.128 desc[UR36][R8.64], R4 ;  /* 0x0000000408007986 */ /* 0x0011e2000c101d24 */
[----:B------:R-:W-:Y:S05]  /*f980*/  BRA `(.L_x_26160) ;  /* 0x0000000000f07947 */ /* 0x000fea0003800000 */
.L_x_26179:
[----:B------:R-:W-:-:S13]  /*f990*/  ISETP.NE.AND P0, PT, R0, 0xf, PT ;  /* 0x0000000f0000780c */ /* 0x000fda0003f05270 */
[----:B------:R-:W-:Y:S05]  /*f9a0*/  @!P0 BRA `(.L_x_26181) ;  /* 0x0000000000e08947 */ /* 0x000fea0003800000 */
[----:B------:R-:W-:-:S13]  /*f9b0*/  ISETP.NE.AND P0, PT, R0, 0x17, PT ;  /* 0x000000170000780c */ /* 0x000fda0003f05270 */
[----:B------:R-:W-:Y:S05]  /*f9c0*/  @!P0 BRA `(.L_x_26182) ;  /* 0x00000000008c8947 */ /* 0x000fea0003800000 */
[----:B------:R-:W-:-:S13]  /*f9d0*/  ISETP.NE.AND P0, PT, R0, 0x18, PT ;  /* 0x000000180000780c */ /* 0x000fda0003f05270 */
[----:B------:R-:W-:Y:S05]  /*f9e0*/  @!P0 BRA `(.L_x_26183) ;  /* 0x0000000000448947 */ /* 0x000fea0003800000 */
.L_x_26159:
        /* <DEDUP_REMOVED lines=16> */
.L_x_26184:
[----:B------:R-:W-:Y:S05]  /*faf0*/  BRA `(.L_x_26160) ;  /* 0x0000000000947947 */ /* 0x000fea0003800000 */
.L_x_26183:
        /* <DEDUP_REMOVED lines=12> */
.L_x_26186:
[----:B------:R-:W-:Y:S05]  /*fbc0*/  BSYNC.RECONVERGENT B0 ;  /* 0x0000000000007941 */ /* 0x000fea0003800200 */
.L_x_26185:
[----:B------:R-:W-:-:S05]  /*fbd0*/  LOP3.LUT R3, R0, 0x80, R5, 0xf8, !PT ;  /* 0x0000008000037812 */ /* 0x000fca00078ef805 */
[----:B------:R2:W-:Y:S01]  /*fbe0*/  STG.E.U8 desc[UR36][R8.64], R3 ;  /* 0x0000000308007986 */ /* 0x0005e2000c101124 */
[----:B------:R-:W-:Y:S05]  /*fbf0*/  BRA `(.L_x_26160) ;  /* 0x0000000000547947 */ /* 0x000fea0003800000 */
.L_x_26182:
        /* <DEDUP_REMOVED lines=11> */
.L_x_26188:
[----:B------:R-:W-:Y:S02]  /*fcb0*/  ISETP.GT.U32.AND P0, PT, R4, 0x7f800000, PT ;  /* 0x7f8000000400780c */ /* 0x000fe40003f04070 */
[----:B------:R-:W-:-:S04]  /*fcc0*/  MOV R0, 0x7f ;  /* 0x0000007f00007802 */ /* 0x000fc80000000f00 */
[----:B------:R-:W-:-:S07]  /*fcd0*/  SEL R0, R0, 0x7c, P0 ;  /* 0x0000007c00007807 */ /* 0x000fce0000000000 */
.L_x_26189:
[----:B------:R-:W-:Y:S05]  /*fce0*/  BSYNC.RECONVERGENT B0 ;  /* 0x0000000000007941 */ /* 0x000fea0003800200 */
.L_x_26187:
[----:B------:R-:W-:-:S04]  /*fcf0*/  SHF.R.U32.HI R3, RZ, 0x18, R16 ;  /* 0x00000018ff037819 */ /* 0x000fc80000011610 */
[----:B------:R-:W-:-:S05]  /*fd00*/  LOP3.LUT R3, R0, 0x80, R3, 0xf8, !PT ;  /* 0x0000008000037812 */ /* 0x000fca00078ef803 */
[----:B------:R1:W-:Y:S01]  /*fd10*/  STG.E.U8 desc[UR36][R8.64], R3 ;  /* 0x0000000308007986 */ /* 0x0003e2000c101124 */
[----:B------:R-:W-:Y:S05]  /*fd20*/  BRA `(.L_x_26160) ;  /* 0x0000000000087947 */ /* 0x000fea0003800000 */
.L_x_26181:
[----:B------:R-:W-:-:S05]  /*fd30*/  F2FP.BF16.F32.PACK_AB R16, RZ, R16 ;  /* 0x00000010ff10723e */ /* 0x000fca00000010ff */
[----:B------:R0:W-:Y:S02]  /*fd40*/  STG.E.U16 desc[UR36][R8.64], R16 ;  /* 0x0000001008007986 */ /* 0x0001e4000c101524 */
.L_x_26160:
[----:B------:R-:W-:-:S07]  /*fd50*/  VIADD R27, R27, 0x80 ;  /* 0x000000801b1b7836 */ /* 0x000fce0000000000 */
.L_x_26117:
[----:B------:R-:W-:-:S13]  /*fd60*/  ISETP.GE.AND P0, PT, R27, R26, PT ;  /* 0x0000001a1b00720c */ /* 0x000fda0003f06270 */
[----:B------:R-:W-:Y:S05]  /*fd70*/  @P0 BREAK.RELIABLE B6 ;  /* 0x0000000000060942 */ /* 0x000fea0003800100 */
[----:B------:R-:W-:Y:S05]  /*fd80*/  @P0 BRA `(.L_x_26154) ;  /* 0x0000000c00980947 */ /* 0x000fea0003800000 */
[----:B------:R-:W-:Y:S05]  /*fd90*/  BSYNC.RELIABLE B6 ;  /* 0x0000000000067941 */ /* 0x000fea0003800100 */
.L_x_26116:
[----:B------:R-:W5:Y:S01]  /*fda0*/  LDCU UR4, c[0x0][0x3b8] ;  /* 0x00007700ff0477ac */ /* 0x000f620008000800 */
[----:B012-4-:R-:W0:Y:S01]  /*fdb0*/  LDC.64 R8, c[0x0][0x398] ;  /* 0x0000e600ff087b82 */ /* 0x017e220000000a00 */
[----:B------:R-:W-:Y:S01]  /*fdc0*/  IMAD R0, R2, 0x200, R27 ;  /* 0x0000020002007824 */ /* 0x000fe200078e021b */
[----:B------:R-:W-:-:S03]  /*fdd0*/  PRMT R4, R18, 0x9910, RZ ;  /* 0x0000991012047816 */ /* 0x000fc600000000ff */
[----:B-----5:R-:W-:Y:S01]  /*fde0*/  IMAD R3, R0, UR4, RZ ;  /* 0x0000000400037c24 */ /* 0x020fe2000f8e02ff */
[----:B------:R-:W-:-:S04]  /*fdf0*/  MOV R0, R4 ;  /* 0x0000000400007202 */ /* 0x000fc80000000f00 */
        /* <DEDUP_REMOVED lines=15> */
.L_x_26193:
[----:B------:R-:W0:Y:S02]  /*fef0*/  F2I.S64.TRUNC R24, R24 ;  /* 0x0000001800187311 */ /* 0x000e24000020d900 */
[----:B0-----:R-:W-:-:S05]  /*ff00*/  IMAD.MOV.U32 R3, RZ, RZ, R24 ;  /* 0x000000ffff037224 */ /* 0x001fca00078e0018 */
[----:B------:R0:W-:Y:S01]  /*ff10*/  STG.E.U8 desc[UR36][R8.64], R3 ;  /* 0x0000000308007986 */ /* 0x0001e2000c101124 */
[----:B------:R-:W-:Y:S05]  /*ff20*/  BRA `(.L_x_26195) ;  /* 0x0000000c002c7947 */ /* 0x000fea0003800000 */
.L_x_26192:
        /* <DEDUP_REMOVED lines=9> */
.L_x_26197:
[----:B------:R-:W0:Y:S02]  /*ffc0*/  F2I.FTZ.TRUNC.NTZ R3, R24 ;  /* 0x0000001800037305 */ /* 0x000e24000021f100 */
[----:B0-----:R0:W-:Y:S01]  /*ffd0*/  STG.E desc[UR36][R8.64], R3 ;  /* 0x0000000308007986 */ /* 0x0011e2000c101924 */
[----:B------:R-:W-:Y:S05]  /*ffe0*/  BRA `(.L_x_26195) ;  /* 0x0000000800fc7947 */ /* 0x000fea0003800000 */
.L_x_26196:
[----:B------:R-:W0:Y:S02]  /*fff0*/  F2I.FTZ.TRUNC.NTZ R3, R24 ;  /* 0x0000001800037305 */ /* 0x000e24000021f100 */
[----:B0-----:R0:W-:Y:S01]  /*10000*/  STG.E.U16 desc[UR36][R8.64], R3 ;  /* 0x0000000308007986 */ /* 0x0011e2000c101524 */
[----:B------:R-:W-:Y:S05]  /*10010*/  BRA `(.L_x_26195) ;  /* 0x0000000800f07947 */ /* 0x000fea0003800000 */
.L_x_26191:
        /* <DEDUP_REMOVED lines=8> */
.L_x_26199:
[----:B------:R-:W-:-:S05]  /*100a0*/  F2FP.F16.F32.PACK_AB R24, RZ, R24 ;  /* 0x00000018ff18723e */ /* 0x000fca00000000ff */
[----:B------:R1:W-:Y:S01]  /*100b0*/  STG.E.U16 desc[UR36][R8.64], R24 ;  /* 0x0000001808007986 */ /* 0x0003e2000c101524 */
[----:B------:R-:W-:Y:S05]  /*100c0*/  BRA `(.L_x_26195) ;  /* 0x0000000800c47947 */ /* 0x000fea0003800000 */
.L_x_26198:
        /* <DEDUP_REMOVED lines=8> */
.L_x_26201:
[----:B------:R-:W-:-:S05]  /*10150*/  F2FP.F16.F32.PACK_AB R25, R25, R24 ;  /* 0x000000181919723e */ /* 0x000fca00000000ff */
[----:B------:R0:W-:Y:S01]  /*10160*/  STG.E desc[UR36][R8.64], R25 ;  /* 0x0000001908007986 */ /* 0x0001e2000c101924 */
[----:B------:R-:W-:Y:S05]  /*10170*/  BRA `(.L_x_26195) ;  /* 0x0000000800987947 */ /* 0x000fea0003800000 */
.L_x_26200:
[----:B------:R-:W-:-:S06]  /*10180*/  FMUL.FTZ R4, R24, 1 ;  /* 0x3f80000018047820 */ /* 0x000fcc0000410000 */
[----:B------:R-:W0:Y:S02]  /*10190*/  F2F.F64.F32 R4, R4 ;  /* 0x0000000400047310 */ /* 0x000e240000201800 */
[----:B0-----:R2:W-:Y:S01]  /*101a0*/  STG.E.64 desc[UR36][R8.64], R4 ;  /* 0x0000000408007986 */ /* 0x0015e2000c101b24 */
[----:B------:R-:W-:Y:S05]  /*101b0*/  BRA `(.L_x_26195) ;  /* 0x0000000800887947 */ /* 0x000fea0003800000 */
.L_x_26190:
        /* <DEDUP_REMOVED lines=13> */
.L_x_26205:
        /* <DEDUP_REMOVED lines=16> */
.L_x_26208:
[----:B------:R-:W-:-:S04]  /*10390*/  SHF.R.U32.HI R24, RZ, 0x18, R24 ;  /* 0x00000018ff187819 */ /* 0x000fc80000011618 */
[----:B------:R-:W-:-:S04]  /*103a0*/  LOP3.LUT R3, R3, 0x80, R24, 0xf8, !PT ;  /* 0x0000008003037812 */ /* 0x000fc800078ef818 */
[----:B------:R-:W-:-:S07]  /*103b0*/  PRMT R4, R3, 0x7610, R4 ;  /* 0x0000761003047816 */ /* 0x000fce0000000004 */
.L_x_26207:
[----:B------:R-:W-:Y:S05]  /*103c0*/  BSYNC.RECONVERGENT B0 ;  /* 0x0000000000007941 */ /* 0x000fea0003800200 */
.L_x_26206:
[----:B------:R0:W-:Y:S01]  /*103d0*/  STG.E.U8 desc[UR36][R8.64], R4 ;  /* 0x0000000408007986 */ /* 0x0001e2000c101124 */
[----:B------:R-:W-:Y:S05]  /*103e0*/  BRA `(.L_x_26195) ;  /* 0x0000000400fc7947 */ /* 0x000fea0003800000 */
.L_x_26204:
        /* <DEDUP_REMOVED lines=16> */
.L_x_26211:
[----:B------:R-:W-:-:S04]  /*104f0*/  SHF.R.U32.HI R24, RZ, 0x18, R24 ;  /* 0x00000018ff187819 */ /* 0x000fc80000011618 */
[----:B------:R-:W-:-:S04]  /*10500*/  LOP3.LUT R3, R3, 0x80, R24, 0xf8, !PT ;  /* 0x0000008003037812 */ /* 0x000fc800078ef818 */
[----:B------:R-:W-:-:S07]  /*10510*/  PRMT R4, R3, 0x7610, R4 ;  /* 0x0000761003047816 */ /* 0x000fce0000000004 */
.L_x_26210:
[----:B------:R-:W-:Y:S05]  /*10520*/  BSYNC.RECONVERGENT B0 ;  /* 0x0000000000007941 */ /* 0x000fea0003800200 */
.L_x_26209:
[----:B------:R0:W-:Y:S01]  /*10530*/  STG.E.U8 desc[UR36][R8.64], R4 ;  /* 0x0000000408007986 */ /* 0x0001e2000c101124 */
[----:B------:R-:W-:Y:S05]  /*10540*/  BRA `(.L_x_26195) ;  /* 0x0000000400a47947 */ /* 0x000fea0003800000 */
.L_x_26203:
        /* <DEDUP_REMOVED lines=21> */
.L_x_26213:
[----:B------:R-:W0:Y:S02]  /*106a0*/  F2I.U64.TRUNC R24, R24 ;  /* 0x0000001800187311 */ /* 0x000e24000020d800 */
[----:B0-----:R0:W-:Y:S01]  /*106b0*/  STG.E.64 desc[UR36][R8.64], R24 ;  /* 0x0000001808007986 */ /* 0x0011e2000c101b24 */
[----:B------:R-:W-:Y:S05]  /*106c0*/  BRA `(.L_x_26195) ;  /* 0x0000000400447947 */ /* 0x000fea0003800000 */
.L_x_26212:
[----:B------:R-:W0:Y:S02]  /*106d0*/  F2I.FTZ.U32.TRUNC.NTZ R3, R24 ;  /* 0x0000001800037305 */ /* 0x000e24000021f000 */
[----:B0-----:R0:W-:Y:S01]  /*106e0*/  STG.E desc[UR36][R8.64], R3 ;  /* 0x0000000308007986 */ /* 0x0011e2000c101924 */
[----:B------:R-:W-:Y:S05]  /*106f0*/  BRA `(.L_x_26195) ;  /* 0x0000000400387947 */ /* 0x000fea0003800000 */
.L_x_26202:
[----:B------:R-:W-:-:S13]  /*10700*/  ISETP.GT.AND P0, PT, R0, 0xe, PT ;  /* 0x0000000e0000780c */ /* 0x000fda0003f04270 */
[----:B------:R-:W-:Y:S05]  /*10710*/  @P0 BRA `(.L_x_26214) ;  /* 0x0000000000400947 */ /* 0x000fea0003800000 */
[----:B------:R-:W-:-:S13]  /*10720*/  ISETP.NE.AND P0, PT, R0, 0xa, PT ;  /* 0x0000000a0000780c */ /* 0x000fda0003f05270 */
[----:B------:R-:W-:Y:S05]  /*10730*/  @!P0 BRA `(.L_x_26215) ;  /* 0x0000000000208947 */ /* 0x000fea0003800000 */
[----:B------:R-:W-:-:S13]  /*10740*/  ISETP.NE.AND P0, PT, R0, 0xb, PT ;  /* 0x0000000b0000780c */ /* 0x000fda0003f05270 */
[----:B------:R-:W-:Y:S05]  /*10750*/  @P0 BRA `(.L_x_26194) ;  /* 0x0000000000480947 */ /* 0x000fea0003800000 */
[----:B------:R-:W-:Y:S02]  /*10760*/  FSETP.NEU.FTZ.AND P0, PT, R24, RZ, PT ;  /* 0x000000ff1800720b */ /* 0x000fe40003f1d000 */
[----:B------:R-:W-:-:S04]  /*10770*/  FSETP.NEU.FTZ.AND P1, PT, R25, RZ, PT ;  /* 0x000000ff1900720b */ /* 0x000fc80003f3d000 */
[----:B------:R-:W-:-:S04]  /*10780*/  PLOP3.LUT P0, PT, P0, P1, PT, 0xf8, 0x8f ;  /* 0x00000000008f781c */ /* 0x000fc80000703f70 */
[----:B------:R-:W-:-:S05]  /*10790*/  SEL R3, RZ, 0x1, !P0 ;  /* 0x00000001ff037807 */ /* 0x000fca0004000000 */
[----:B------:R0:W-:Y:S01]  /*107a0*/  STG.E.U8 desc[UR36][R8.64], R3 ;  /* 0x0000000308007986 */ /* 0x0001e2000c101124 */
[----:B------:R-:W-:Y:S05]  /*107b0*/  BRA `(.L_x_26195) ;  /* 0x0000000400087947 */ /* 0x000fea0003800000 */
.L_x_26215:
[----:B------:R-:W-:Y:S01]  /*107c0*/  FMUL.FTZ R4, R24, 1 ;  /* 0x3f80000018047820 */ /* 0x000fe20000410000 */
[----:B------:R-:W-:-:S05]  /*107d0*/  FMUL.FTZ R6, R25, 1 ;  /* 0x3f80000019067820 */ /* 0x000fca0000410000 */
[----:B------:R-:W-:Y:S08]  /*107e0*/  F2F.F64.F32 R4, R4 ;  /* 0x0000000400047310 */ /* 0x000ff00000201800 */
[----:B------:R-:W0:Y:S02]  /*107f0*/  F2F.F64.F32 R6, R6 ;  /* 0x0000000600067310 */ /* 0x000e240000201800 */
[----:B0-----:R0:W-:Y:S01]  /*10800*/  STG.E.128 desc[UR36][R8.64], R4 ;  /* 0x0000000408007986 */ /* 0x0011e2000c101d24 */
[----:B------:R-:W-:Y:S05]  /*10810*/  BRA `(.L_x_26195) ;  /* 0x0000000000f07947 */ /* 0x000fea0003800000 */
.L_x_26214:
[----:B------:R-:W-:-:S13]  /*10820*/  ISETP.NE.AND P0, PT, R0, 0xf, PT ;  /* 0x0000000f0000780c */ /* 0x000fda0003f05270 */
[----:B------:R-:W-:Y:S05]  /*10830*/  @!P0 BRA `(.L_x_26216) ;  /* 0x0000000000e08947 */ /* 0x000fea0003800000 */
[----:B------:R-:W-:-:S13]  /*10840*/  ISETP.NE.AND P0, PT, R0, 0x17, PT ;  /* 0x000000170000780c */ /* 0x000fda0003f05270 */
[----:B------:R-:W-:Y:S05]  /*10850*/  @!P0 BRA `(.L_x_26217) ;  /* 0x00000000008c8947 */ /* 0x000fea0003800000 */
[----:B------:R-:W-:-:S13]  /*10860*/  ISETP.NE.AND P0, PT, R0, 0x18, PT ;  /* 0x000000180000780c */ /* 0x000fda0003f05270 */
[----:B------:R-:W-:Y:S05]  /*10870*/  @!P0 BRA `(.L_x_26218) ;  /* 0x0000000000448947 */ /* 0x000fea0003800000 */
.L_x_26194:
[----:B------:R-:W-:Y:S01]  /*10880*/  MOV R14, 0x0 ;  /* 0x00000000000e7802 */ /* 0x000fe20000000f00 */
[----:B------:R-:W0:Y:S01]  /*10890*/  LDCU.64 UR4, c[0x4][0x198] ;  /* 0x01003300ff0477ac */ /* 0x000e220008000a00 */
[----:B------:R-:W-:Y:S02]  /*108a0*/  HFMA2 R8, -RZ, RZ, 0, 6.020069122314453125e-06 ;  /* 0x00000065ff087431 */ /* 0x000fe400000001ff */
[----:B------:R-:W-:Y:S01]  /*108b0*/  IMAD.MOV.U32 R12, RZ, RZ, 0x1 ;  /* 0x00000001ff0c7424 */ /* 0x000fe200078e00ff */
[----:B------:R-:W1:Y:S01]  /*108c0*/  LDCU.64 UR6, c[0x4][0x1a0] ;  /* 0x01003400ff0677ac */ /* 0x000e620008000a00 */
[----:B------:R-:W2:Y:S01]  /*108d0*/  LDC.64 R14, c[0x4][R14] ;  /* 0x010000000e0e7b82 */ /* 0x000ea20000000a00 */
[----:B------:R-:W-:Y:S01]  /*108e0*/  IMAD.MOV.U32 R13, RZ, RZ, RZ ;  /* 0x000000ffff0d7224 */ /* 0x000fe200078e00ff */
[----:B------:R-:W4:Y:S01]  /*108f0*/  LDCU.64 UR8, c[0x4][0x90] ;  /* 0x01001200ff0877ac */ /* 0x000f220008000a00 */
[----:B0-----:R-:W-:Y:S01]  /*10900*/  MOV R4, UR4 ;  /* 0x0000000400047c02 */ /* 0x001fe20008000f00 */
[----:B------:R-:W-:-:S02]  /*10910*/  IMAD.U32 R5, RZ, RZ, UR5 ;  /* 0x00000005ff057e24 */ /* 0x000fc4000f8e00ff */
[----:B-1----:R-:W-:Y:S01]  /*10920*/  IMAD.U32 R6, RZ, RZ, UR6 ;  /* 0x00000006ff067e24 */ /* 0x002fe2000f8e00ff */
[----:B------:R-:W-:Y:S01]  /*10930*/  MOV R7, UR7 ;  /* 0x0000000700077c02 */ /* 0x000fe20008000f00 */
[----:B----4-:R-:W-:Y:S02]  /*10940*/  IMAD.U32 R10, RZ, RZ, UR8 ;  /* 0x00000008ff0a7e24 */ /* 0x010fe4000f8e00ff */
[----:B------:R-:W-:-:S07]  /*10950*/  IMAD.U32 R11, RZ, RZ, UR9 ;  /* 0x00000009ff0b7e24 */ /* 0x000fce000f8e00ff */
[----:B------:R-:W-:-:S07]  /*10960*/  LEPC R20, `(.L_x_26219) ;  /* 0x000000001014794e */ /* 0x000fce0000000000 */
[----:B--23--:R-:W-:Y:S05]  /*10970*/  CALL.ABS.NOINC R14 ;  /* 0x000000000e007343 */ /* 0x00cfea0003c00000 */
.L_x_26219:
[----:B------:R-:W-:Y:S05]  /*10980*/  BRA `(.L_x_26195) ;  /* 0x0000000000947947 */ /* 0x000fea0003800000 */
.L_x_26218:
        /* <DEDUP_REMOVED lines=12> */
.L_x_26221:
[----:B------:R-:W-:Y:S05]  /*10a50*/  BSYNC.RECONVERGENT B0 ;  /* 0x0000000000007941 */ /* 0x000fea0003800200 */
.L_x_26220:
[----:B------:R-:W-:-:S05]  /*10a60*/  LOP3.LUT R3, R0, 0x80, R5, 0xf8, !PT ;  /* 0x0000008000037812 */ /* 0x000fca00078ef805 */
[----:B------:R0:W-:Y:S01]  /*10a70*/  STG.E.U8 desc[UR36][R8.64], R3 ;  /* 0x0000000308007986 */ /* 0x0001e2000c101124 */
[----:B------:R-:W-:Y:S05]  /*10a80*/  BRA `(.L_x_26195) ;  /* 0x0000000000547947 */ /* 0x000fea0003800000 */
.L_x_26217:
        /* <DEDUP_REMOVED lines=11> */
.L_x_26223:
[----:B------:R-:W-:Y:S01]  /*10b40*/  IMAD.MOV.U32 R0, RZ, RZ, 0x7f ;  /* 0x0000007fff007424 */ /* 0x000fe200078e00ff */
[----:B------:R-:W-:-:S04]  /*10b50*/  ISETP.GT.U32.AND P0, PT, R4, 0x7f800000, PT ;  /* 0x7f8000000400780c */ /* 0x000fc80003f04070 */
[----:B------:R-:W-:-:S09]  /*10b60*/  SEL R0, R0, 0x7c, P0 ;  /* 0x0000007c00007807 */ /* 0x000fd20000000000 */
.L_x_26224:
[----:B------:R-:W-:Y:S05]  /*10b70*/  BSYNC.RECONVERGENT B0 ;  /* 0x0000000000007941 */ /* 0x000fea0003800200 */
.L_x_26222:
[----:B------:R-:W-:-:S04]  /*10b80*/  SHF.R.U32.HI R3, RZ, 0x18, R24 ;  /* 0x00000018ff037819 */ /* 0x000fc80000011618 */
[----:B------:R-:W-:-:S05]  /*10b90*/  LOP3.LUT R3, R0, 0x80, R3, 0xf8, !PT ;  /* 0x0000008000037812 */ /* 0x000fca00078ef803 */
[----:B------:R0:W-:Y:S01]  /*10ba0*/  STG.E.U8 desc[UR36][R8.64], R3 ;  /* 0x0000000308007986 */ /* 0x0001e2000c101124 */
[----:B------:R-:W-:Y:S05]  /*10bb0*/  BRA `(.L_x_26195) ;  /* 0x0000000000087947 */ /* 0x000fea0003800000 */
.L_x_26216:
[----:B------:R-:W-:-:S05]  /*10bc0*/  F2FP.BF16.F32.PACK_AB R24, RZ, R24 ;  /* 0x00000018ff18723e */ /* 0x000fca00000010ff */
[----:B------:R0:W-:Y:S02]  /*10bd0*/  STG.E.U16 desc[UR36][R8.64], R24 ;  /* 0x0000001808007986 */ /* 0x0001e4000c101524 */
.L_x_26195:
[----:B------:R-:W-:-:S07]  /*10be0*/  VIADD R27, R27, 0x80 ;  /* 0x000000801b1b7836 */ /* 0x000fce0000000000 */
.L_x_26154:
[----:B------:R-:W-:Y:S05]  /*10bf0*/  BSYNC.RECONVERGENT B7 ;  /* 0x0000000000077941 */ /* 0x000fea0003800200 */
.L_x_26115:
[----:B------:R-:W-:-:S13]  /*10c00*/  ISETP.GE.AND P0, PT, R27, R26, PT ;  /* 0x0000001a1b00720c */ /* 0x000fda0003f06270 */
[----:B------:R-:W-:Y:S05]  /*10c10*/  @P0 EXIT ;  /* 0x000000000000094d */ /* 0x000fea0003800000 */
[----:B0-2-4-:R-:W0:Y:S01]  /*10c20*/  LDC.64 R4, c[0x0][0x398] ;  /* 0x0000e600ff047b82 */ /* 0x015e220000000a00 */
[----:B------:R-:W1:Y:S01]  /*10c30*/  LDCU UR4, c[0x0][0x3b8] ;  /* 0x00007700ff0477ac */ /* 0x000e620008000800 */
[----:B------:R-:W-:Y:S02]  /*10c40*/  PRMT R0, R18, 0x9910, RZ ;  /* 0x0000991012007816 */ /* 0x000fe400000000ff */
[----:B------:R-:W-:Y:S02]  /*10c50*/  LEA R2, R2, R27, 0x9 ;  /* 0x0000001b02027211 */ /* 0x000fe400078e48ff */
[----:B------:R-:W-:-:S03]  /*10c60*/  ISETP.GT.AND P1, PT, R0, 0x9, PT ;  /* 0x000000090000780c */ /* 0x000fc60003f24270 */
[----:B-1----:R-:W-:-:S05]  /*10c70*/  IMAD R3, R2, UR4, RZ ;  /* 0x0000000402037c24 */ /* 0x002fca000f8e02ff */
[----:B0-----:R-:W-:-:S05]  /*10c80*/  IADD3 R2, P0, PT, R3, R4, RZ ;  /* 0x0000000403027210 */ /* 0x001fca0007f1e0ff */
[----:B------:R-:W-:Y:S01]  /*10c90*/  IMAD.X R3, RZ, RZ, R5, P0 ;  /* 0x000000ffff037224 */ /* 0x000fe200000e0605 */
[----:B------:R-:W-:Y:S07]  /*10ca0*/  @P1 BRA `(.L_x_26225) ;  /* 0x0000000000e01947 */ /* 0x000fee0003800000 */
        /* <DEDUP_REMOVED lines=11> */
.L_x_26228:
[----:B------:R-:W0:Y:S02]  /*10d60*/  F2I.S64.TRUNC R22, R22 ;  /* 0x0000001600167311 */ /* 0x000e24000020d900 */
[----:B0-----:R-:W-:-:S05]  /*10d70*/  IMAD.MOV.U32 R5, RZ, RZ, R22 ;  /* 0x000000ffff057224 */ /* 0x001fca00078e0016 */
[----:B------:R-:W-:Y:S01]  /*10d80*/  STG.E.U8 desc[UR36][R2.64], R5 ;  /* 0x0000000502007986 */ /* 0x000fe2000c101124 */
[----:B------:R-:W-:Y:S05]  /*10d90*/  EXIT ;  /* 0x000000000000794d */ /* 0x000fea0003800000 */
.L_x_26227:
        /* <DEDUP_REMOVED lines=9> */
.L_x_26231:
[----:B------:R-:W0:Y:S02]  /*10e30*/  F2I.FTZ.TRUNC.NTZ R5, R22 ;  /* 0x0000001600057305 */ /* 0x000e24000021f100 */
[----:B0-----:R-:W-:Y:S01]  /*10e40*/  STG.E desc[UR36][R2.64], R5 ;  /* 0x0000000502007986 */ /* 0x001fe2000c101924 */
[----:B------:R-:W-:Y:S05]  /*10e50*/  EXIT ;  /* 0x000000000000794d */ /* 0x000fea0003800000 */
.L_x_26230:
[----:B------:R-:W0:Y:S02]  /*10e60*/  F2I.FTZ.TRUNC.NTZ R5, R22 ;  /* 0x0000001600057305 */ /* 0x000e24000021f100 */
[----:B0-----:R-:W-:Y:S01]  /*10e70*/  STG.E.U16 desc[UR36][R2.64], R5 ;  /* 0x0000000502007986 */ /* 0x001fe2000c101524 */
[----:B------:R-:W-:Y:S05]  /*10e80*/  EXIT ;  /* 0x000000000000794d */ /* 0x000fea0003800000 */
.L_x_26226:
        /* <DEDUP_REMOVED lines=8> */
.L_x_26233:
[----:B------:R-:W-:-:S05]  /*10f10*/  F2FP.F16.F32.PACK_AB R22, RZ, R22 ;  /* 0x00000016ff16723e */ /* 0x000fca00000000ff */
[----:B------:R-:W-:Y:S01]  /*10f20*/  STG.E.U16 desc[UR36][R2.64], R22 ;  /* 0x0000001602007986 */ /* 0x000fe2000c101524 */
[----:B------:R-:W-:Y:S05]  /*10f30*/  EXIT ;  /* 0x000000000000794d */ /* 0x000fea0003800000 */
.L_x_26232:
        /* <DEDUP_REMOVED lines=8> */
.L_x_26235:
[----:B------:R-:W-:-:S05]  /*10fc0*/  F2FP.F16.F32.PACK_AB R23, R23, R22 ;  /* 0x000000161717723e */ /* 0x000fca00000000ff */
[----:B------:R-:W-:Y:S01]  /*10fd0*/  STG.E desc[UR36][R2.64], R23 ;  /* 0x0000001702007986 */ /* 0x000fe2000c101924 */
[----:B------:R-:W-:Y:S05]  /*10fe0*/  EXIT ;  /* 0x000000000000794d */ /* 0x000fea0003800000 */
.L_x_26234:
[----:B------:R-:W-:-:S06]  /*10ff0*/  FMUL.FTZ R4, R22, 1 ;  /* 0x3f80000016047820 */ /* 0x000fcc0000410000 */
[----:B------:R-:W0:Y:S02]  /*11000*/  F2F.F64.F32 R4, R4 ;  /* 0x0000000400047310 */ /* 0x000e240000201800 */
[----:B0-----:R-:W-:Y:S01]  /*11010*/  STG.E.64 desc[UR36][R2.64], R4 ;  /* 0x0000000402007986 */ /* 0x001fe2000c101b24 */
[----:B------:R-:W-:Y:S05]  /*11020*/  EXIT ;  /* 0x000000000000794d */ /* 0x000fea0003800000 */
.L_x_26225:
        /* <DEDUP_REMOVED lines=13> */
.L_x_26239:
        /* <DEDUP_REMOVED lines=16> */
.L_x_26242:
[----:B------:R-:W-:-:S04]  /*11200*/  SHF.R.U32.HI R22, RZ, 0x18, R22 ;  /* 0x00000018ff167819 */ /* 0x000fc80000011616 */
[----:B------:R-:W-:-:S04]  /*11210*/  LOP3.LUT R5, R5, 0x80, R22, 0xf8, !PT ;  /* 0x0000008005057812 */ /* 0x000fc800078ef816 */
[----:B------:R-:W-:-:S07]  /*11220*/  PRMT R0, R5, 0x7610, R0 ;  /* 0x0000761005007816 */ /* 0x000fce0000000000 */
.L_x_26241:
[----:B------:R-:W-:Y:S05]  /*11230*/  BSYNC.RECONVERGENT B0 ;  /* 0x0000000000007941 */ /* 0x000fea0003800200 */
.L_x_26240:
[----:B------:R-:W-:Y:S01]  /*11240*/  STG.E.U8 desc[UR36][R2.64], R0 ;  /* 0x0000000002007986 */ /* 0x000fe2000c101124 */
[----:B------:R-:W-:Y:S05]  /*11250*/  EXIT ;  /* 0x000000000000794d */ /* 0x000fea0003800000 */
.L_x_26238:
        /* <DEDUP_REMOVED lines=16> */
.L_x_26245:
[----:B------:R-:W-:-:S04]  /*11360*/  SHF.R.U32.HI R22, RZ, 0x18, R22 ;  /* 0x00000018ff167819 */ /* 0x000fc80000011616 */
[----:B------:R-:W-:-:S04]  /*11370*/  LOP3.LUT R5, R5, 0x80, R22, 0xf8, !PT ;  /* 0x0000008005057812 */ /* 0x000fc800078ef816 */
[----:B------:R-:W-:-:S07]  /*11380*/  PRMT R0, R5, 0x7610, R0 ;  /* 0x0000761005007816 */ /* 0x000fce0000000000 */
.L_x_26244:
[----:B------:R-:W-:Y:S05]  /*11390*/  BSYNC.RECONVERGENT B0 ;  /* 0x0000000000007941 */ /* 0x000fea0003800200 */
.L_x_26243:
[----:B------:R-:W-:Y:S01]  /*113a0*/  STG.E.U8 desc[UR36][R2.64], R0 ;  /* 0x0000000002007986 */ /* 0x000fe2000c101124 */
[----:B------:R-:W-:Y:S05]  /*113b0*/  EXIT ;  /* 0x000000000000794d */ /* 0x000fea0003800000 */
.L_x_26237:
        /* <DEDUP_REMOVED lines=21> */
.L_x_26247:
[----:B------:R-:W0:Y:S02]  /*11510*/  F2I.U64.TRUNC R22, R22 ;  /* 0x0000001600167311 */ /* 0x000e24000020d800 */
[----:B0-----:R-:W-:Y:S01]  /*11520*/  STG.E.64 desc[UR36][R2.64], R22 ;  /* 0x0000001602007986 */ /* 0x001fe2000c101b24 */
[----:B------:R-:W-:Y:S05]  /*11530*/  EXIT ;  /* 0x000000000000794d */ /* 0x000fea0003800000 */
.L_x_26246:
[----:B------:R-:W0:Y:S02]  /*11540*/  F2I.FTZ.U32.TRUNC.NTZ R5, R22 ;  /* 0x0000001600057305 */ /* 0x000e24000021f000 */
[----:B0-----:R-:W-:Y:S01]  /*11550*/  STG.E desc[UR36][R2.64], R5 ;  /* 0x0000000502007986 */ /* 0x001fe2000c101924 */
[----:B------:R-:W-:Y:S05]  /*11560*/  EXIT ;  /* 0x000000000000794d */ /* 0x000fea0003800000 */
.L_x_26236:
        /* <DEDUP_REMOVED lines=10> */
[----:B------:R-:W-:Y:S01]  /*11610*/  STG.E.U8 desc[UR36][R2.64], R5 ;  /* 0x0000000502007986 */ /* 0x000fe2000c101124 */
[----:B------:R-:W-:Y:S05]  /*11620*/  EXIT ;  /* 0x000000000000794d */ /* 0x000fea0003800000 */
.L_x_26249:
[----:B------:R-:W-:Y:S01]  /*11630*/  FMUL.FTZ R4, R22, 1 ;  /* 0x3f80000016047820 */ /* 0x000fe20000410000 */
[----:B------:R-:W-:-:S05]  /*11640*/  FMUL.FTZ R6, R23, 1 ;  /* 0x3f80000017067820 */ /* 0x000fca0000410000 */
[----:B------:R-:W-:Y:S08]  /*11650*/  F2F.F64.F32 R4, R4 ;  /* 0x0000000400047310 */ /* 0x000ff00000201800 */
[----:B------:R-:W0:Y:S02]  /*11660*/  F2F.F64.F32 R6, R6 ;  /* 0x0000000600067310 */ /* 0x000e240000201800 */
[----:B0-----:R-:W-:Y:S01]  /*11670*/  STG.E.128 desc[UR36][R2.64], R4 ;  /* 0x0000000402007986 */ /* 0x001fe2000c101d24 */
[----:B------:R-:W-:Y:S05]  /*11680*/  EXIT ;  /* 0x000000000000794d */ /* 0x000fea0003800000 */
.L_x_26248:
[----:B------:R-:W-:-:S13]  /*11690*/  ISETP.NE.AND P0, PT, R0, 0xf, PT ;  /* 0x0000000f0000780c */ /* 0x000fda0003f05270 */
[----:B------:R-:W-:Y:S05]  /*116a0*/  @!P0 BRA `(.L_x_26250) ;  /* 0x0000000000e08947 */ /* 0x000fea0003800000 */
[----:B------:R-:W-:-:S13]  /*116b0*/  ISETP.NE.AND P0, PT, R0, 0x17, PT ;  /* 0x000000170000780c */ /* 0x000fda0003f05270 */
[----:B------:R-:W-:Y:S05]  /*116c0*/  @!P0 BRA `(.L_x_26251) ;  /* 0x00000000008c8947 */ /* 0x000fea0003800000 */
[----:B------:R-:W-:-:S13]  /*116d0*/  ISETP.NE.AND P0, PT, R0, 0x18, PT ;  /* 0x000000180000780c */ /* 0x000fda0003f05270 */
[----:B------:R-:W-:Y:S05]  /*116e0*/  @!P0 BRA `(.L_x_26252) ;  /* 0x0000000000448947 */ /* 0x000fea0003800000 */
.L_x_26229:
[----:B------:R-:W-:Y:S01]  /*116f0*/  MOV R0, 0x0 ;  /* 0x0000000000007802 */ /* 0x000fe20000000f00 */
[----:B------:R-:W0:Y:S01]  /*11700*/  LDCU.64 UR4, c[0x4][0x198] ;  /* 0x01003300ff0477ac */ /* 0x000e220008000a00 */
[----:B------:R-:W-:Y:S02]  /*11710*/  HFMA2 R8, -RZ, RZ, 0, 6.020069122314453125e-06 ;  /* 0x00000065ff087431 */ /* 0x000fe400000001ff */
[----:B------:R-:W-:Y:S01]  /*11720*/  IMAD.MOV.U32 R12, RZ, RZ, 0x1 ;  /* 0x00000001ff0c7424 */ /* 0x000fe200078e00ff */
[----:B------:R1:W2:Y:S01]  /*11730*/  LDC.64 R2, c[0x4][R0] ;  /* 0x0100000000027b82 */ /* 0x0002a20000000a00 */
[----:B------:R-:W4:Y:S01]  /*11740*/  LDCU.64 UR6, c[0x4][0x1a0] ;  /* 0x01003400ff0677ac */ /* 0x000f220008000a00 */
[----:B------:R-:W-:Y:S01]  /*11750*/  IMAD.MOV.U32 R13, RZ, RZ, RZ ;  /* 0x000000ffff0d7224 */ /* 0x000fe200078e00ff */
[----:B------:R-:W5:Y:S01]  /*11760*/  LDCU.64 UR8, c[0x4][0x90] ;  /* 0x01001200ff0877ac */ /* 0x000f620008000a00 */
[----:B0-----:R-:W-:Y:S01]  /*11770*/  MOV R4, UR4 ;  /* 0x0000000400047c02 */ /* 0x001fe20008000f00 */
[----:B------:R-:W-:-:S02]  /*11780*/  IMAD.U32 R5, RZ, RZ, UR5 ;  /* 0x00000005ff057e24 */ /* 0x000fc4000f8e00ff */
[----:B----4-:R-:W-:Y:S01]  /*11790*/  IMAD.U32 R6, RZ, RZ, UR6 ;  /* 0x00000006ff067e24 */ /* 0x010fe2000f8e00ff */
[----:B------:R-:W-:Y:S01]  /*117a0*/  MOV R7, UR7 ;  /* 0x0000000700077c02 */ /* 0x000fe20008000f00 */
[----:B-----5:R-:W-:Y:S02]  /*117b0*/  IMAD.U32 R10, RZ, RZ, UR8 ;  /* 0x00000008ff0a7e24 */ /* 0x020fe4000f8e00ff */
[----:B-1----:R-:W-:-:S07]  /*117c0*/  IMAD.U32 R11, RZ, RZ, UR9 ;  /* 0x00000009ff0b7e24 */ /* 0x002fce000f8e00ff */
[----:B------:R-:W-:-:S07]  /*117d0*/  LEPC R20, `(.L_x_26253) ;  /* 0x000000001014794e */ /* 0x000fce0000000000 */
[----:B--23--:R-:W-:Y:S05]  /*117e0*/  CALL.ABS.NOINC R2 ;  /* 0x0000000002007343 */ /* 0x00cfea0003c00000 */
.L_x_26253:
[----:B------:R-:W-:Y:S05]  /*117f0*/  EXIT ;  /* 0x000000000000794d */ /* 0x000fea0003800000 */
.L_x_26252:
        /* <DEDUP_REMOVED lines=12> */
.L_x_26255:
[----:B------:R-:W-:Y:S05]  /*118c0*/  BSYNC.RECONVERGENT B0 ;  /* 0x0000000000007941 */ /* 0x000fea0003800200 */
.L_x_26254:
[----:B------:R-:W-:-:S05]  /*118d0*/  LOP3.LUT R5, R0, 0x80, R7, 0xf8, !PT ;  /* 0x0000008000057812 */ /* 0x000fca00078ef807 */
[----:B------:R-:W-:Y:S01]  /*118e0*/  STG.E.U8 desc[UR36][R2.64], R5 ;  /* 0x0000000502007986 */ /* 0x000fe2000c101124 */
[----:B------:R-:W-:Y:S05]  /*118f0*/  EXIT ;  /* 0x000000000000794d */ /* 0x000fea0003800000 */
.L_x_26251:
        /* <DEDUP_REMOVED lines=11> */
.L_x_26257:
[----:B------:R-:W-:Y:S01]  /*119b0*/  IMAD.MOV.U32 R0, RZ, RZ, 0x7f ;  /* 0x0000007fff007424 */ /* 0x000fe200078e00ff */
[----:B------:R-:W-:-:S04]  /*119c0*/  ISETP.GT.U32.AND P0, PT, R4, 0x7f800000, PT ;  /* 0x7f8000000400780c */ /* 0x000fc80003f04070 */
[----:B------:R-:W-:-:S09]  /*119d0*/  SEL R0, R0, 0x7c, P0 ;  /* 0x0000007c00007807 */ /* 0x000fd20000000000 */
.L_x_26258:
[----:B------:R-:W-:Y:S05]  /*119e0*/  BSYNC.RECONVERGENT B0 ;  /* 0x0000000000007941 */ /* 0x000fea0003800200 */
.L_x_26256:
[----:B------:R-:W-:-:S04]  /*119f0*/  SHF.R.U32.HI R5, RZ, 0x18, R22 ;  /* 0x00000018ff057819 */ /* 0x000fc80000011616 */
[----:B------:R-:W-:-:S05]  /*11a00*/  LOP3.LUT R5, R0, 0x80, R5, 0xf8, !PT ;  /* 0x0000008000057812 */ /* 0x000fca00078ef805 */
[----:B------:R-:W-:Y:S01]  /*11a10*/  STG.E.U8 desc[UR36][R2.64], R5 ;  /* 0x0000000502007986 */ /* 0x000fe2000c101124 */
[----:B------:R-:W-:Y:S05]  /*11a20*/  EXIT ;  /* 0x000000000000794d */ /* 0x000fea0003800000 */
.L_x_26250:
[----:B------:R-:W-:-:S05]  /*11a30*/  F2FP.BF16.F32.PACK_AB R22, RZ, R22 ;  /* 0x00000016ff16723e */ /* 0x000fca00000010ff */
[----:B------:R-:W-:Y:S01]  /*11a40*/  STG.E.U16 desc[UR36][R2.64], R22 ;  /* 0x0000001602007986 */ /* 0x000fe2000c101524 */
[----:B------:R-:W-:Y:S05]  /*11a50*/  EXIT ;  /* 0x000000000000794d */ /* 0x000fea0003800000 */
        .weak           $__internal_64_$__cuda_sm3x_div_rn_ftz_f32_slowpath
        .type           $__internal_64_$__cuda_sm3x_div_rn_ftz_f32_slowpath,@function
        .size           $__internal_64_$__cuda_sm3x_div_rn_ftz_f32_slowpath,(.L_x_68357 - $__internal_64_$__cuda_sm3x_div_rn_ftz_f32_slowpath)
$__internal_64_$__cuda_sm3x_div_rn_ftz_f32_slowpath:
        /* <DEDUP_REMOVED lines=16> */
[----:B------:R-:W-:Y:S02]  /*11b60*/  FSETP.NEU.FTZ.AND P0, PT, R11, RZ, PT ;  /* 0x000000ff0b00720b */ /* 0x000fe40003f1d000 */
[----:B------:R-:W-:Y:S02]  /*11b70*/  FSETP.NEU.FTZ.AND P4, PT, R13, RZ, PT ;  /* 0x000000ff0d00720b */ /* 0x000fe40003f9d000 */
[----:B------:R-:W-:-:S11]  /*11b80*/  FSETP.NEU.FTZ.AND P6, PT, R11, RZ, PT ;  /* 0x000000ff0b00720b */ /* 0x000fd60003fdd000 */
[----:B------:R-:W-:Y:S05]  /*11b90*/  @!P4 BREAK.RELIABLE !P0, B1 ;  /* 0x000000000001c942 */ /* 0x000fea0004000100 */
[----:B------:R-:W-:Y:S05]  /*11ba0*/  @!P4 BRA !P0, `(.L_x_26263) ;  /* 0x0000000000bcc947 */ /* 0x000fea0004000000 */
[----:B------:R-:W-:Y:S02]  /*11bb0*/  FSETP.NEU.FTZ.AND P0, PT, |R11|, +INF , PT ;  /* 0x7f8000000b00780b */ /* 0x000fe40003f1d200 */
        /* <DEDUP_REMOVED lines=10> */
.L_x_26261:
[----:B------:R-:W-:Y:S05]  /*11c60*/  BSYNC.RELIABLE B1 ;  /* 0x0000000000017941 */ /* 0x000fea0003800100 */
.L_x_26260:
[----:B------:R-:W-:Y:S01]  /*11c70*/  VIADD R3, R3, 0xffffff81 ;  /* 0xffffff8103037836 */ /* 0x000fe20000000000 */
[----:B------:R-:W-:Y:S01]  /*11c80*/  BSSY.RECONVERGENT B1, `(.L_x_26266) ;  /* 0x000001b000017945 */ /* 0x000fe20003800200 */
[----:B------:R-:W-:Y:S02]  /*11c90*/  VIADD R8, R8, 0xffffff81 ;  /* 0xffffff8108087836 */ /* 0x000fe40000000000 */
[----:B------:R-:W-:Y:S02]  /*11ca0*/  IMAD R14, R3, -0x800000, R13 ;  /* 0xff800000030e7824 */ /* 0x000fe400078e020d */
[C---:B------:R-:W-:Y:S01]  /*11cb0*/  IMAD R0, R8.reuse, -0x800000, R11 ;  /* 0xff80000008007824 */ /* 0x040fe200078e020b */
[----:B------:R-:W-:Y:S01]  /*11cc0*/  IADD3 R3, PT, PT, R8, -R3, RZ ;  /* 0x8000000308037210 */ /* 0x000fe20007ffe0ff */
        /* <DEDUP_REMOVED lines=10> */
[----:B------:R-:W-:-:S05]  /*11d70*/  LOP3.LUT R8, R5, 0xff, RZ, 0xc0, !PT ;  /* 0x000000ff05087812 */ /* 0x000fca00078ec0ff */
[----:B------:R-:W-:-:S04]  /*11d80*/  IMAD.IADD R5, R8, 0x1, R3 ;  /* 0x0000000108057824 */ /* 0x000fc800078e0203 */
        /* <DEDUP_REMOVED lines=9> */
.L_x_26267:
[----:B------:R-:W-:-:S07]  /*11e20*/  LEA R0, R3, R0, 0x17 ;  /* 0x0000000003007211 */ /* 0x000fce00078eb8ff */
.L_x_26268:
[----:B------:R-:W-:Y:S05]  /*11e30*/  BSYNC.RECONVERGENT B1 ;  /* 0x0000000000017941 */ /* 0x000fea0003800200 */
.L_x_26266:
[----:B------:R-:W-:Y:S05]  /*11e40*/  BRA `(.L_x_26269) ;  /* 0x0000000000207947 */ /* 0x000fea0003800000 */
.L_x_26265:
[----:B------:R-:W-:-:S04]  /*11e50*/  LOP3.LUT R11, R13, 0x80000000, R11, 0x48, !PT ;  /* 0x800000000d0b7812 */ /* 0x000fc800078e480b */
[----:B------:R-:W-:Y:S01]  /*11e60*/  LOP3.LUT R0, R11, 0x7f800000, RZ, 0xfc, !PT ;  /* 0x7f8000000b007812 */ /* 0x000fe200078efcff */
[----:B------:R-:W-:Y:S06]  /*11e70*/  BRA `(.L_x_26269) ;  /* 0x0000000000147947 */ /* 0x000fec0003800000 */
.L_x_26264:
[----:B------:R-:W-:Y:S01]  /*11e80*/  LOP3.LUT R0, R13, 0x80000000, R11, 0x48, !PT ;  /* 0x800000000d007812 */ /* 0x000fe200078e480b */
[----:B------:R-:W-:Y:S06]  /*11e90*/  BRA `(.L_x_26269) ;  /* 0x00000000000c7947 */ /* 0x000fec0003800000 */
.L_x_26263:
[----:B------:R-:W0:Y:S01]  /*11ea0*/  MUFU.RSQ R0, -QNAN ;  /* 0xffc0000000007908 */ /* 0x000e220000001400 */
[----:B------:R-:W-:Y:S05]  /*11eb0*/  BRA `(.L_x_26269) ;  /* 0x0000000000047947 */ /* 0x000fea0003800000 */
.L_x_26262:
[----:B------:R-:W-:-:S07]  /*11ec0*/  FADD.FTZ R0, R11, R13 ;  /* 0x0000000d0b007221 */ /* 0x000fce0000010000 */
.L_x_26269:
[----:B------:R-:W-:Y:S05]  /*11ed0*/  BSYNC.RECONVERGENT B0 ;  /* 0x0000000000007941 */ /* 0x000fea0003800200 */
.L_x_26259:
[----:B------:R-:W-:-:S04]  /*11ee0*/  IMAD.MOV.U32 R5, RZ, RZ, 0x0 ;  /* 0x00000000ff057424 */ /* 0x000fc800078e00ff */
[----:B0-----:R-:W-:Y:S05]  /*11ef0*/  RET.REL.NODEC R4 `(_ZN2at6native27unrolled_elementwise_kernelIZZZNS0_50_GLOBAL__N__2680c7bb_12_PowKernel_cu_7dd49032_300324pow_tensor_scalar_kernelERNS_18TensorIteratorBaseERKN3c106ScalarEENKUlvE_clEvENKUlvE0_clEvEUlNS5_7complexIfEEE0_St5arrayIPcLm2EELi4E23TrivialOffsetCalculatorILi1EjESI_NS0_6memory12LoadWithCastILi1EEENSJ_13StoreWithCastILi1EEEEEviT_T0_T2_T3_T4_T5_) ;  /* 0xfffffee004407950 */ /* 0x001fea0003c3ffff */
.L_x_26270:
        /* <DEDUP_REMOVED lines=16> */
.L_x_68357:


//--------------------- .text._ZN2at6native18elementwise_kernelILi128ELi2EZNS0_22gpu_kernel_impl_nocastIZZZNS0_50_GLOBAL__N__2680c7bb_12_PowKernel_cu_7dd49032_300324pow_tensor_scalar_kernelERNS_18TensorIteratorBaseERKN3c106ScalarEENKUlvE_clEvENKUlvE0_clEvEUlNS6_7complexIfEEE0_EEvS5_RKT_EUliE_EEviT1_ --------------------------
	.section	.text._ZN2at6native18elementwise_kernelILi128ELi2EZNS0_22gpu_kernel_impl_nocastIZZZNS0_50_GLOBAL__N__2680c7bb_12_PowKernel_cu_7dd49032_300324pow_tensor_scalar_kernelERNS_18TensorIteratorBaseERKN3c106ScalarEENKUlvE_clEvENKUlvE0_clEvEUlNS6_7complexIfEEE0_EEvS5_RKT_EUliE_EEviT1_,"ax",@progbits
	.align	128
        .global         _ZN2at6native18elementwise_kernelILi128ELi2EZNS0_22gpu_kernel_impl_nocastIZZZNS0_50_GLOBAL__N__2680c7bb_12_PowKernel_cu_7dd49032_300324pow_tensor_scalar_kernelERNS_18TensorIteratorBaseERKN3c106ScalarEENKUlvE_clEvENKUlvE0_clEvEUlNS6_7complexIfEEE0_EEvS5_RKT_EUliE_EEviT1_
        .type           _ZN2at6native18elementwise_kernelILi128ELi2EZNS0_22gpu_kernel_impl_nocastIZZZNS0_50_GLOBAL__N__2680c7bb_12_PowKernel_cu_7dd49032_300324pow_tensor_scalar_kernelERNS_18TensorIteratorBaseERKN3c106ScalarEENKUlvE_clEvENKUlvE0_clEvEUlNS6_7complexIfEEE0_EEvS5_RKT_EUliE_EEviT1_,@function
        .size           _ZN2at6native18elementwise_kernelILi128ELi2EZNS0_22gpu_kernel_impl_nocastIZZZNS0_50_GLOBAL__N__2680c7bb_12_PowKernel_cu_7dd49032_300324pow_tensor_scalar_kernelERNS_18TensorIteratorBaseERKN3c106ScalarEENKUlvE_clEvENKUlvE0_clEvEUlNS6_7complexIfEEE0_EEvS5_RKT_EUliE_EEviT1_,(.L_x_68358 - _ZN2at6native18elementwise_kernelILi128ELi2EZNS0_22gpu_kernel_impl_nocastIZZZNS0_50_GLOBAL__N__2680c7bb_12_PowKernel_cu_7dd49032_300324pow_tensor_scalar_kernelERNS_18TensorIteratorBaseERKN3c106ScalarEENKUlvE_clEvENKUlvE0_clEvEUlNS6_7complexIfEEE0_EEvS5_RKT_EUliE_EEviT1_)
        .other          _ZN2at6native18elementwise_kernelILi128ELi2EZNS0_22gpu_kernel_impl_nocastIZZZNS0_50_GLOBAL__N__2680c7bb_12_PowKernel_cu_7dd49032_300324pow_tensor_scalar_kernelERNS_18TensorIteratorBaseERKN3c106ScalarEENKUlvE_clEvENKUlvE0_clEvEUlNS6_7complexIfEEE0_EEvS5_RKT_EUliE_EEviT1_,@"STO_CUDA_ENTRY STV_DEFAULT"
_ZN2at6native18elementwise_kernelILi128ELi2EZNS0_22gpu_kernel_impl_nocastIZZZNS0_50_GLOBAL__N__2680c7bb_12_PowKernel_cu_7dd49032_300324pow_tensor_scalar_kernelERNS_18TensorIteratorBaseERKN3c106ScalarEENKUlvE_clEvENKUlvE0_clEvEUlNS6_7complexIfEEE0_EEvS5_RKT_EUliE_EEviT1_:
.text._ZN2at6native18elementwise_kernelILi128ELi2EZNS0_22gpu_kernel_impl_nocastIZZZNS0_50_GLOBAL__N__2680c7bb_12_PowKernel_cu_7dd49032_300324pow_tensor_scalar_kernelERNS_18TensorIteratorBaseERKN3c106ScalarEENKUlvE_clEvENKUlvE0_clEvEUlNS6_7complexIfEEE0_EEvS5_RKT_EUliE_EEviT1_:
[----:B------:R-:W-:Y:S01]  /*0000*/  LDC R1, c[0x0][0x37c] ;  /* 0x0000df00ff017b82 */ /* 0x000fe20000000800 */
[----:B------:R-:W0:Y:S07]  /*0010*/  S2R R5, SR_TID.X ;  /* 0x0000000000057919 */ /* 0x000e2e0000002100 */
[----:B------:R-:W1:Y:S01]  /*0020*/  S2UR UR4, SR_CTAID.X ;  /* 0x00000000000479c3 */ /* 0x000e620000002500 */
[----:B------:R-:W2:Y:S01]  /*0030*/  LDCU UR5, c[0x0][0x380] ;  /* 0x00007000ff0577ac */ /* 0x000ea20008000800 */
[----:B------:R-:W-:Y:S01]  /*0040*/  BSSY.RECONVERGENT B2, `(.L_x_26271) ;  /* 0x00003e2000027945 */ /* 0x000fe20003800200 */
[----:B------:R-:W3:Y:S05]  /*0050*/  LDCU.64 UR6, c[0x0][0x358] ;  /* 0x00006b00ff0677ac */ /* 0x000eea0008000a00 */
[----:B------:R-:W4:Y:S01]  /*0060*/  LDC R0, c[0x0][0x388] ;  /* 0x0000e200ff007b82 */ /* 0x000f220000000800 */
[----:B-1----:R-:W-:-:S06]  /*0070*/  USHF.L.U32 UR4, UR4, 0x8, URZ ;  /* 0x0000000804047899 */ /* 0x002fcc00080006ff */
[----:B0-----:R-:W-:Y:S02]  /*0080*/  LOP3.LUT R5, R5, UR4, RZ, 0xfc, !PT ;  /* 0x0000000405057c12 */ /* 0x001fe4000f8efcff */
[----:B----4-:R-:W-:Y:S02]  /*0090*/  IADD3 R20, PT, PT, R0, -0x1, RZ ;  /* 0xffffffff00147810 */ /* 0x010fe40007ffe0ff */
[----:B--2---:R-:W-:Y:S02]  /*00a0*/  ISETP.GE.AND P0, PT, R5, UR5, PT ;  /* 0x0000000505007c0c */ /* 0x004fe4000bf06270 */
[----:B------:R-:W-:-:S04]  /*00b0*/  VIMNMX.U32 R4, PT, PT, R20, 0x18, PT ;  /* 0x0000001814047848 */ /* 0x000fc80003fe0000 */
[----:B------:R-:W-:-:S07]  /*00c0*/  IADD3 R4, PT, PT, R4, 0x1, RZ ;  /* 0x0000000104047810 */ /* 0x000fce0007ffe0ff */
[----:B---3--:R-:W-:Y:S05]  /*00d0*/  @P0 BRA `(.L_x_26272) ;  /* 0x0000003c00600947 */ /* 0x008fea0003800000 */
[----:B------:R-:W-:Y:S01]  /*00e0*/  ISETP.NE.AND P0, PT, R0, RZ, PT ;  /* 0x000000ff0000720c */ /* 0x000fe20003f05270 */
[----:B------:R-:W-:Y:S01]  /*00f0*/  HFMA2 R0, -RZ, RZ, 0, 0 ;  /* 0x00000000ff007431 */ /* 0x000fe200000001ff */
[----:B------:R-:W-:-:S11]  /*0100*/  MOV R7, RZ ;  /* 0x000000ff00077202 */ /* 0x000fd60000000f00 */
[----:B------:R-:W-:Y:S05]  /*0110*/  @!P0 BRA `(.L_x_26273) ;  /* 0x0000001000a88947 */ /* 0x000fea0003800000 */
        /* <DEDUP_REMOVED lines=298> */
.L_x_26273:
[----:B------:R-:W0:Y:S02]  /*13c0*/  LDCU.64 UR4, c[0x0][0x588] ;  /* 0x0000b100ff0477ac */ /* 0x000e240008000a00 */
[----:B0-----:R-:W-:-:S04]  /*13d0*/  IADD3 R2, P0, PT, R0, UR4, RZ ;  /* 0x0000000400027c10 */ /* 0x001fc8000ff1e0ff */
[----:B------:R-:W-:-:S06]  /*13e0*/  IADD3.X R3, PT, PT, RZ, UR5, RZ, P0, !PT ;  /* 0x00000005ff037c10 */ /* 0x000fcc00087fe4ff */
[----:B------:R-:W2:Y:S01]  /*13f0*/  LDG.E.64 R2, desc[UR6][R2.64] ;  /* 0x0000000602027981 */ /* 0x000ea2000c1e1b00 */
[----:B------:R-:W-:Y:S01]  /*1400*/  BSSY.RECONVERGENT B1, `(.L_x_26274) ;  /* 0x0000264000017945 */ /* 0x000fe20003800200 */
[----:B--2---:R-:W-:Y:S02]  /*1410*/  FSETP.NAN.FTZ.AND P1, PT, R2, R2, PT ;  /* 0x000000020200720b */ /* 0x004fe40003f38000 */
        /* <DEDUP_REMOVED lines=9> */
[----:B------:R-:W-:-:S04]  /*14b0*/  FSEL R9, R15, R10, P3 ;  /* 0x0000000a0f097208 */ /* 0x000fc80001800000 */
        /* <DEDUP_REMOVED lines=20> */
[----:B------:R-:W-:Y:S05]  /*1600*/  CALL.REL.NOINC `($__internal_65_$__cuda_sm3x_div_rn_ftz_f32_slowpath) ;  /* 0x0000006400ac7944 */ /* 0x000fea0003c00000 */
[----:B------:R-:W-:-:S07]  /*1610*/  MOV R8, R0 ;  /* 0x0000000000087202 */ /* 0x000fce0000000f00 */
.L_x_26277:
[----:B------:R-:W-:Y:S05]  /*1620*/  BSYNC.RECONVERGENT B4 ;  /* 0x0000000000047941 */ /* 0x000fea0003800200 */
.L_x_26276:
[----:B------:R-:W-:Y:S02]  /*1630*/  HFMA2 R11, -RZ, RZ, 0.89990234375, 10328 ;  /* 0x3b33710bff0b7431 */ /* 0x000fe400000001ff */
[----:B------:R-:W-:Y:S01]  /*1640*/  FMUL.FTZ R0, R8, R8 ;  /* 0x0000000808007220 */ /* 0x000fe20000410000 */
[----:B------:R-:W-:Y:S01]  /*1650*/  IMAD.MOV.U32 R13, RZ, RZ, 0x3f6ee581 ;  /* 0x3f6ee581ff0d7424 */ /* 0x000fe200078e00ff */
[C---:B------:R-:W-:Y:S02]  /*1660*/  ISETP.GE.AND P0, PT, R2.reuse, RZ, PT ;  /* 0x000000ff0200720c */ /* 0x040fe40003f06270 */
[C---:B------:R-:W-:Y:S01]  /*1670*/  FSETP.NEU.FTZ.AND P2, PT, |R2|.reuse, |R3|, PT ;  /* 0x400000030200720b */ /* 0x040fe20003f5d200 */
[----:B------:R-:W-:Y:S01]  /*1680*/  FADD.FTZ R2, |R2|, |R3| ;  /* 0x4000000302027221 */ /* 0x000fe20000010200 */
[----:B------:R-:W-:Y:S02]  /*1690*/  FSETP.NEU.FTZ.AND P1, PT, R9, RZ, PT ;  /* 0x000000ff0900720b */ /* 0x000fe40003f3d000 */
[----:B------:R-:W-:Y:S01]  /*16a0*/  FSEL R9, R13, 1.8663789033889770508, P3 ;  /* 0x3feee5810d097808 */ /* 0x000fe20001800000 */
        /* <DEDUP_REMOVED lines=20> */
.L_x_26275:
[C---:B------:R-:W-:Y:S01]  /*17f0*/  FADD.FTZ R6, |R2|.reuse, -RZ ;  /* 0x800000ff02067221 */ /* 0x040fe20000010200 */
        /* <DEDUP_REMOVED lines=9> */
[----:B------:R-:W-:Y:S02]  /*1890*/  HFMA2 R13, -RZ, RZ, 1.875, 0 ;  /* 0x3f800000ff0d7431 */ /* 0x000fe400000001ff */
[----:B------:R-:W-:Y:S01]  /*18a0*/  FADD.FTZ R6, |R6|, -RZ ;  /* 0x800000ff06067221 */ /* 0x000fe20000010200 */
[----:B------:R-:W-:Y:S01]  /*18b0*/  FADD.FTZ R11, |R8|, -RZ ;  /* 0x800000ff080b7221 */ /* 0x000fe20000010200 */
[----:B------:R-:W-:Y:S04]  /*18c0*/  BSSY.RECONVERGENT B4, `(.L_x_26280) ;  /* 0x000001c000047945 */ /* 0x000fe80003800200 */
[----:B------:R-:W-:-:S02]  /*18d0*/  VIMNMX R8, PT, PT, R6, R11, !PT ;  /* 0x0000000b06087248 */ /* 0x000fc40007fe0100 */
[----:B------:R-:W-:Y:S02]  /*18e0*/  VIMNMX R6, PT, PT, R6, R11, PT ;  /* 0x0000000b06067248 */ /* 0x000fe40003fe0100 */
        /* <DEDUP_REMOVED lines=23> */
[----:B------:R-:W-:Y:S05]  /*1a60*/  CALL.REL.NOINC `($__internal_65_$__cuda_sm3x_div_rn_ftz_f32_slowpath) ;  /* 0x0000006000947944 */ /* 0x000fea0003c00000 */
[----:B------:R-:W-:-:S07]  /*1a70*/  MOV R10, R0 ;  /* 0x00000000000a7202 */ /* 0x000fce0000000f00 */
.L_x_26281:
[----:B------:R-:W-:Y:S05]  /*1a80*/  BSYNC.RECONVERGENT B4 ;  /* 0x0000000000047941 */ /* 0x000fea0003800200 */
.L_x_26280:
[----:B------:R-:W-:Y:S02]  /*1a90*/  HFMA2 R11, -RZ, RZ, 0.89990234375, 10328 ;  /* 0x3b33710bff0b7431 */ /* 0x000fe400000001ff */
[----:B------:R-:W-:Y:S01]  /*1aa0*/  FMUL.FTZ R0, R10, R10 ;  /* 0x0000000a0a007220 */ /* 0x000fe20000410000 */
[----:B------:R-:W-:Y:S01]  /*1ab0*/  MOV R13, 0x3f6ee581 ;  /* 0x3f6ee581000d7802 */ /* 0x000fe20000000f00 */
[----:B------:R-:W-:Y:S01]  /*1ac0*/  HFMA2 R8, -RZ, RZ, 2.04296875, -15.78125 ;  /* 0x4016cbe4ff087431 */ /* 0x000fe200000001ff */
        /* <DEDUP_REMOVED lines=17> */
[----:B------:R-:W-:Y:S01]  /*1be0*/  @!P2 FSEL R0, R8, 0.78539818525314331055, !P1 ;  /* 0x3f490fdb0800a808 */ /* 0x000fe20004800000 */
[----:B------:R-:W-:Y:S01]  /*1bf0*/  FADD.FTZ R9, |R2|, |R3| ;  /* 0x4000000302097221 */ /* 0x000fe20000010200 */
[----:B------:R-:W-:-:S04]  /*1c00*/  @!P0 FSEL R0, RZ, 3.1415927410125732422, P1 ;  /* 0x40490fdbff008808 */ /* 0x000fc80000800000 */
[----:B------:R-:W-:Y:S02]  /*1c10*/  FSETP.NAN.FTZ.AND P0, PT, |R9|, |R9|, PT ;  /* 0x400000090900720b */ /* 0x000fe40003f18200 */
[----:B------:R-:W-:-:S04]  /*1c20*/  LOP3.LUT R0, R0, 0x80000000, R3, 0xb8, !PT ;  /* 0x8000000000007812 */ /* 0x000fc800078eb803 */
[----:B------:R-:W-:Y:S01]  /*1c30*/  FSEL R2, R9, R0, P0 ;  /* 0x0000000009027208 */ /* 0x000fe20000000000 */
[----:B------:R-:W-:Y:S06]  /*1c40*/  BRA `(.L_x_26278) ;  /* 0x0000001c007c7947 */ /* 0x000fec0003800000 */
.L_x_26279:
        /* <DEDUP_REMOVED lines=15> */
[----:B------:R-:W-:Y:S01]  /*1d40*/  MOV R17, R0 ;  /* 0x0000000000117202 */ /* 0x000fe20000000f00 */
[----:B------:R-:W-:Y:S01]  /*1d50*/  IMAD.MOV.U32 R9, RZ, RZ, 0x3f800000 ;  /* 0x3f800000ff097424 */ /* 0x000fe200078e00ff */
[----:B------:R-:W-:-:S07]  /*1d60*/  MOV R8, 0x1d80 ;  /* 0x00001d8000087802 */ /* 0x000fce0000000f00 */
[----:B------:R-:W-:Y:S05]  /*1d70*/  CALL.REL.NOINC `($__internal_65_$__cuda_sm3x_div_rn_ftz_f32_slowpath) ;  /* 0x0000005c00d07944 */ /* 0x000fea0003c00000 */
[----:B------:R-:W-:-:S07]  /*1d80*/  MOV R8, R0 ;  /* 0x0000000000087202 */ /* 0x000fce0000000f00 */
.L_x_26285:
[----:B------:R-:W-:Y:S05]  /*1d90*/  BSYNC.RECONVERGENT B4 ;  /* 0x0000000000047941 */ /* 0x000fea0003800200 */
.L_x_26284:
[----:B------:R-:W-:Y:S02]  /*1da0*/  HFMA2 R9, -RZ, RZ, 0.89990234375, 10328 ;  /* 0x3b33710bff097431 */ /* 0x000fe400000001ff */
[----:B------:R-:W-:Y:S01]  /*1db0*/  FMUL.FTZ R0, R8, R8 ;  /* 0x0000000808007220 */ /* 0x000fe20000410000 */
[----:B------:R-:W-:Y:S02]  /*1dc0*/  MOV R11, 0x3f6ee581 ;  /* 0x3f6ee581000b7802 */ /* 0x000fe40000000f00 */
        /* <DEDUP_REMOVED lines=23> */
.L_x_26283:
[----:B------:R-:W-:Y:S01]  /*1f40*/  FMUL.FTZ R13, R0, R0 ;  /* 0x00000000000d7220 */ /* 0x000fe20000410000 */
[----:B------:R-:W-:Y:S01]  /*1f50*/  MOV R10, 0x3f800000 ;  /* 0x3f800000000a7802 */ /* 0x000fe20000000f00 */
[----:B------:R-:W-:Y:S01]  /*1f60*/  HFMA2 R11, -RZ, RZ, 1.3056640625, -1.8671875 ;  /* 0x3d39bf78ff0b7431 */ /* 0x000fe200000001ff */
[----:B------:R-:W0:Y:S01]  /*1f70*/  FCHK P2, R0, 1 ;  /* 0x3f80000000007902 */ /* 0x000e220000040000 */
[C---:B------:R-:W-:Y:S01]  /*1f80*/  FADD.FTZ.RZ R6, R13.reuse, 1 ;  /* 0x3f8000000d067421 */ /* 0x040fe2000001c000 */
[C---:B------:R-:W-:Y:S01]  /*1f90*/  ISETP.GE.U32.AND P0, PT, R13.reuse, 0x7f800000, PT ;  /* 0x7f8000000d00780c */ /* 0x040fe20003f06070 */
[----:B------:R-:W-:Y:S03]  /*1fa0*/  BSSY.RECONVERGENT B4, `(.L_x_26286) ;  /* 0x0000025000047945 */ /* 0x000fe60003800200 */
[----:B------:R-:W-:Y:S02]  /*1fb0*/  IADD3 R6, PT, PT, R6, -0x3f400000, RZ ;  /* 0xc0c0000006067810 */ /* 0x000fe40007ffe0ff */
[----:B------:R-:W-:-:S02]  /*1fc0*/  ISETP.GT.AND P1, PT, R13, -0x40800000, P0 ;  /* 0xbf8000000d00780c */ /* 0x000fc40000724270 */
        /* <DEDUP_REMOVED lines=29> */
[----:B------:R-:W-:Y:S01]  /*21a0*/  IMAD.MOV.U32 R17, RZ, RZ, R0 ;  /* 0x000000ffff117224 */ /* 0x000fe200078e0000 */
[----:B------:R-:W-:Y:S02]  /*21b0*/  MOV R9, 0x3f800000 ;  /* 0x3f80000000097802 */ /* 0x000fe40000000f00 */
[----:B------:R-:W-:-:S07]  /*21c0*/  MOV R8, 0x21e0 ;  /* 0x000021e000087802 */ /* 0x000fce0000000f00 */
[----:B------:R-:W-:Y:S05]  /*21d0*/  CALL.REL.NOINC `($__internal_65_$__cuda_sm3x_div_rn_ftz_f32_slowpath) ;  /* 0x0000005800b87944 */ /* 0x000fea0003c00000 */
[----:B------:R-:W-:-:S07]  /*21e0*/  MOV R8, R0 ;  /* 0x0000000000087202 */ /* 0x000fce0000000f00 */
.L_x_26287:
[----:B------:R-:W-:Y:S05]  /*21f0*/  BSYNC.RECONVERGENT B4 ;  /* 0x0000000000047941 */ /* 0x000fea0003800200 */
.L_x_26286:
        /* <DEDUP_REMOVED lines=26> */
.L_x_26282:
        /* <DEDUP_REMOVED lines=32> */
[----:B------:R-:W-:Y:S05]  /*25a0*/  CALL.REL.NOINC `($__internal_65_$__cuda_sm3x_div_rn_ftz_f32_slowpath) ;  /* 0x0000005400c47944 */ /* 0x000fea0003c00000 */
[----:B------:R-:W-:-:S07]  /*25b0*/  MOV R10, R0 ;  /* 0x00000000000a7202 */ /* 0x000fce0000000f00 */
.L_x_26290:
[----:B------:R-:W-:Y:S05]  /*25c0*/  BSYNC.RECONVERGENT B4 ;  /* 0x0000000000047941 */ /* 0x000fea0003800200 */
.L_x_26289:
[----:B------:R-:W-:Y:S02]  /*25d0*/  HFMA2 R11, -RZ, RZ, 0.89990234375, 10328 ;  /* 0x3b33710bff0b7431 */ /* 0x000fe400000001ff */
[----:B------:R-:W-:Y:S01]  /*25e0*/  FMUL.FTZ R0, R10, R10 ;  /* 0x0000000a0a007220 */ /* 0x000fe20000410000 */
[----:B------:R-:W-:Y:S01]  /*25f0*/  MOV R13, 0x3f6ee581 ;  /* 0x3f6ee581000d7802 */ /* 0x000fe20000000f00 */
[----:B------:R-:W-:Y:S01]  /*2600*/  IMAD.MOV.U32 R8, RZ, RZ, 0x4016cbe4 ;  /* 0x4016cbe4ff087424 */ /* 0x000fe200078e00ff */
        /* <DEDUP_REMOVED lines=24> */
.L_x_26288:
[----:B------:R-:W-:-:S13]  /*2790*/  FSETP.GE.FTZ.AND P0, PT, R9, 1, PT ;  /* 0x3f8000000900780b */ /* 0x000fda0003f16000 */
[----:B------:R-:W-:Y:S05]  /*27a0*/  @!P0 BRA `(.L_x_26291) ;  /* 0x00000004002c8947 */ /* 0x000fea0003800000 */
[C---:B------:R-:W-:Y:S01]  /*27b0*/  FADD.FTZ R6, R9.reuse, -1 ;  /* 0xbf80000009067421 */ /* 0x040fe20000010000 */
[----:B------:R-:W-:Y:S01]  /*27c0*/  FADD.FTZ R11, R9, 1 ;  /* 0x3f800000090b7421 */ /* 0x000fe20000010000 */
[----:B------:R-:W-:Y:S01]  /*27d0*/  MOV R15, 0x3d39bf78 ;  /* 0x3d39bf78000f7802 */ /* 0x000fe20000000f00 */
[----:B------:R-:W-:Y:S01]  /*27e0*/  FCHK P2, R0, R9 ;  /* 0x0000000900007302 */ /* 0x000fe20000040000 */
[----:B------:R-:W-:Y:S01]  /*27f0*/  BSSY.RECONVERGENT B4, `(.L_x_26292) ;  /* 0x000002a000047945 */ /* 0x000fe20003800200 */
[----:B------:R-:W-:-:S04]  /*2800*/  FMUL.FTZ R11, R6, R11 ;  /* 0x0000000b060b7220 */ /* 0x000fc80000410000 */
[----:B------:R-:W-:Y:S01]  /*2810*/  FFMA.FTZ R13, R0, R0, R11 ;  /* 0x00000000000d7223 */ /* 0x000fe2000001000b */
[----:B------:R-:W-:-:S03]  /*2820*/  HFMA2 R11, -RZ, RZ, 1.875, 0 ;  /* 0x3f800000ff0b7431 */ /* 0x000fc600000001ff */
        /* <DEDUP_REMOVED lines=8> */
[----:B------:R-:W-:Y:S02]  /*28b0*/  FFMA.FTZ R11, R10, 0.25, -R11 ;  /* 0x3e8000000a0b7823 */ /* 0x000fe4000001080b */
        /* <DEDUP_REMOVED lines=27> */
[----:B------:R-:W-:Y:S05]  /*2a70*/  CALL.REL.NOINC `($__internal_65_$__cuda_sm3x_div_rn_ftz_f32_slowpath) ;  /* 0x0000005000907944 */ /* 0x000fea0003c00000 */
[----:B------:R-:W-:-:S07]  /*2a80*/  MOV R8, R0 ;  /* 0x0000000000087202 */ /* 0x000fce0000000f00 */
.L_x_26293:
[----:B------:R-:W-:Y:S05]  /*2a90*/  BSYNC.RECONVERGENT B4 ;  /* 0x0000000000047941 */ /* 0x000fea0003800200 */
.L_x_26292:
        /* <DEDUP_REMOVED lines=28> */
.L_x_26291:
        /* <DEDUP_REMOVED lines=17> */
[----:B------:R-:W-:Y:S05]  /*2d70*/  CALL.REL.NOINC `($__internal_65_$__cuda_sm3x_div_rn_ftz_f32_slowpath) ;  /* 0x0000004c00d07944 */ /* 0x000fea0003c00000 */
[----:B------:R-:W-:-:S07]  /*2d80*/  MOV R8, R0 ;  /* 0x0000000000087202 */ /* 0x000fce0000000f00 */
.L_x_26296:
[----:B------:R-:W-:Y:S05]  /*2d90*/  BSYNC.RECONVERGENT B4 ;  /* 0x0000000000047941 */ /* 0x000fea0003800200 */
.L_x_26295:
[----:B------:R-:W-:Y:S02]  /*2da0*/  HFMA2 R11, -RZ, RZ, 0.89990234375, 10328 ;  /* 0x3b33710bff0b7431 */ /* 0x000fe400000001ff */
[----:B------:R-:W-:Y:S01]  /*2db0*/  FMUL.FTZ R0, R8, R8 ;  /* 0x0000000808007220 */ /* 0x000fe20000410000 */
[----:B------:R-:W-:Y:S02]  /*2dc0*/  MOV R13, 0x3f6ee581 ;  /* 0x3f6ee581000d7802 */ /* 0x000fe40000000f00 */
[----:B------:R-:W-:Y:S02]  /*2dd0*/  ISETP.GE.AND P0, PT, R2, RZ, PT ;  /* 0x000000ff0200720c */ /* 0x000fe40003f06270 */
[----:B------:R-:W-:Y:S02]  /*2de0*/  FSETP.NEU.FTZ.AND P1, PT, R9, RZ, PT ;  /* 0x000000ff0900720b */ /* 0x000fe40003f3d000 */
[----:B------:R-:W-:Y:S01]  /*2df0*/  FSEL R9, R13, 1.8663789033889770508, !P3 ;  /* 0x3feee5810d097808 */ /* 0x000fe20005800000 */
        /* <DEDUP_REMOVED lines=14> */
[----:B------:R-:W-:Y:S02]  /*2ee0*/  HFMA2 R8, -RZ, RZ, 2.04296875, -15.78125 ;  /* 0x4016cbe4ff087431 */ /* 0x000fe400000001ff */
[----:B------:R-:W-:-:S03]  /*2ef0*/  FADD.FTZ R9, |R2|, |R3| ;  /* 0x4000000302097221 */ /* 0x000fc60000010200 */
[----:B------:R-:W-:Y:S02]  /*2f00*/  @!P2 FSEL R0, R8, 0.78539818525314331055, !P0 ;  /* 0x3f490fdb0800a808 */ /* 0x000fe40004000000 */
[----:B------:R-:W-:Y:S02]  /*2f10*/  @!P1 FSEL R0, RZ, 3.1415927410125732422, P0 ;  /* 0x40490fdbff009808 */ /* 0x000fe40000000000 */
[----:B------:R-:W-:Y:S02]  /*2f20*/  FSETP.NAN.FTZ.AND P0, PT, |R9|, |R9|, PT ;  /* 0x400000090900720b */ /* 0x000fe40003f18200 */
[----:B------:R-:W-:-:S04]  /*2f30*/  LOP3.LUT R0, R0, 0x80000000, R3, 0xb8, !PT ;  /* 0x8000000000007812 */ /* 0x000fc800078eb803 */
[----:B------:R-:W-:Y:S01]  /*2f40*/  FSEL R2, R9, R0, P0 ;  /* 0x0000000009027208 */ /* 0x000fe20000000000 */
[----:B------:R-:W-:Y:S06]  /*2f50*/  BRA `(.L_x_26278) ;  /* 0x0000000800b87947 */ /* 0x000fec0003800000 */
.L_x_26294:
        /* <DEDUP_REMOVED lines=17> */
[-C--:B------:R-:W-:Y:S01]  /*3070*/  FMUL.FTZ R13, R19, R16.reuse ;  /* 0x00000010130d7220 */ /* 0x080fe20000410000 */
[----:B------:R-:W-:Y:S01]  /*3080*/  FMUL.FTZ R15, R21, R16 ;  /* 0x00000010150f7220 */ /* 0x000fe20000410000 */
[C---:B------:R-:W-:Y:S01]  /*3090*/  FMUL.FTZ R16, R17.reuse, R18 ;  /* 0x0000001211107220 */ /* 0x040fe20000410000 */
[----:B------:R-:W-:Y:S01]  /*30a0*/  FMUL.FTZ R14, R17, R14 ;  /* 0x0000000e110e7220 */ /* 0x000fe20000410000 */
[----:B------:R-:W-:Y:S01]  /*30b0*/  FMUL.FTZ R18, R21, R22 ;  /* 0x0000001615127220 */ /* 0x000fe20000410000 */
[----:B------:R-:W-:Y:S01]  /*30c0*/  FMUL.FTZ R12, R19, R19 ;  /* 0x00000013130c7220 */ /* 0x000fe20000410000 */
[----:B------:R-:W-:Y:S01]  /*30d0*/  FMUL.FTZ R17, R17, R17 ;  /* 0x0000001111117220 */ /* 0x000fe20000410000 */
[----:B------:R-:W-:-:S07]  /*30e0*/  FMUL.FTZ R21, R21, R21 ;  /* 0x0000001515157220 */ /* 0x000fce0000410000 */
.L_x_26298:
        /* <DEDUP_REMOVED lines=48> */
[----:B------:R-:W-:Y:S02]  /*33f0*/  ISETP.NE.AND P2, PT, R34, RZ, PT ;  /* 0x000000ff2200720c */ /* 0x000fe40003f45270 */
[----:B------:R-:W-:-:S03]  /*3400*/  FSEL R23, R21, R28, P6 ;  /* 0x0000001c15177208 */ /* 0x000fc60003000000 */
        /* <DEDUP_REMOVED lines=13> */
[----:B------:R-:W-:-:S05]  /*34e0*/  MOV R21, R23 ;  /* 0x0000001700157202 */ /* 0x000fca0000000f00 */
[----:B------:R-:W-:Y:S05]  /*34f0*/  @!P0 BRA `(.L_x_26298) ;  /* 0xfffffff800fc8947 */ /* 0x000fea000383ffff */
[----:B------:R-:W-:Y:S05]  /*3500*/  BSYNC.RECONVERGENT B0 ;  /* 0x0000000000007941 */ /* 0x000fea0003800200 */
.L_x_26297:
        /* <DEDUP_REMOVED lines=55> */
.L_x_26300:
[----:B------:R-:W-:Y:S05]  /*3880*/  BSYNC.RECONVERGENT B4 ;  /* 0x0000000000047941 */ /* 0x000fea0003800200 */
.L_x_26299:
        /* <DEDUP_REMOVED lines=26> */
[----:B------:R-:W-:-:S07]  /*3a30*/  FSEL R2, R9, R0, P0 ;  /* 0x0000000009027208 */ /* 0x000fce0000000000 */
.L_x_26278:
[----:B------:R-:W-:Y:S05]  /*3a40*/  BSYNC.RECONVERGENT B1 ;  /* 0x0000000000017941 */ /* 0x000fea0003800200 */
.L_x_26274:
        /* <DEDUP_REMOVED lines=20> */
[----:B-1----:R-:W-:Y:S01]  /*3b90*/  @!P1 FADD.FTZ R0, R3, -R3 ;  /* 0x8000000303009221 */ /* 0x002fe20000010000 */
[----:B---3--:R-:W-:Y:S02]  /*3ba0*/  @P1 MOV R2, R3 ;  /* 0x0000000300021202 */ /* 0x008fe40000000f00 */
[----:B------:R-:W-:Y:S02]  /*3bb0*/  @!P1 FSEL R2, R9, RZ, P0 ;  /* 0x000000ff09029208 */ /* 0x000fe40000000000 */
[----:B------:R-:W-:Y:S01]  /*3bc0*/  @!P1 FSEL R3, R0, RZ, P0 ;  /* 0x000000ff00039208 */ /* 0x000fe20000000000 */
[----:B------:R-:W-:Y:S06]  /*3bd0*/  BRA `(.L_x_26302) ;  /* 0x0000000000887947 */ /* 0x000fec0003800000 */
.L_x_26303:
[----:B-1----:R-:W-:-:S04]  /*3be0*/  IADD3 R0, PT, PT, R9, -0x42b17218, RZ ;  /* 0xbd4e8de809007810 */ /* 0x002fc80007ffe0ff */
[----:B------:R-:W-:-:S13]  /*3bf0*/  ISETP.GT.U32.AND P0, PT, R0, 0x8e8e5c, PT ;  /* 0x008e8e5c0000780c */ /* 0x000fda0003f04070 */
[----:B------:R-:W-:Y:S05]  /*3c00*/  @P0 BRA `(.L_x_26304) ;  /* 0x0000000000600947 */ /* 0x000fea0003800000 */
[----:B------:R-:W-:Y:S01]  /*3c10*/  FADD.FTZ R0, R9, -162.88958740234375 ;  /* 0xc322e3bc09007421 */ /* 0x000fe20000010000 */
[----:B--2---:R-:W-:-:S03]  /*3c20*/  FMUL.RZ R10, R3, 0.15915493667125701904 ;  /* 0x3e22f983030a7820 */ /* 0x004fc6000040c000 */
[----:B------:R-:W-:Y:S01]  /*3c30*/  FMUL.FTZ R0, R0, 1.4426950216293334961 ;  /* 0x3fb8aa3b00007820 */ /* 0x000fe20000410000 */
[----:B------:R-:W-:Y:S08]  /*3c40*/  MUFU.SIN R11, R10 ;  /* 0x0000000a000b7308 */ /* 0x000ff00000000400 */
[----:B------:R-:W3:Y:S02]  /*3c50*/  MUFU.EX2 R0, R0 ;  /* 0x0000000000007308 */ /* 0x000ee40000000800 */
[----:B---3--:R-:W-:-:S02]  /*3c60*/  LEA.HI R2, R0, 0xffffffed, RZ, 0x9 ;  /* 0xffffffed00027811 */ /* 0x008fc400078f48ff */
        /* <DEDUP_REMOVED lines=18> */
.L_x_26304:
[----:B------:R-:W-:Y:S01]  /*3d90*/  FMUL.FTZ R9, R9, 1.4426950216293334961 ;  /* 0x3fb8aa3b09097820 */ /* 0x000fe20000410000 */
[----:B--2---:R-:W-:-:S04]  /*3da0*/  FMUL.RZ R0, R3, 0.15915493667125701904 ;  /* 0x3e22f98303007820 */ /* 0x004fc8000040c000 */
[----:B---3--:R-:W-:Y:S08]  /*3db0*/  MUFU.COS R2, R0 ;  /* 0x0000000000027308 */ /* 0x008ff00000000000 */
[----:B------:R-:W0:Y:S08]  /*3dc0*/  MUFU.EX2 R9, R9 ;  /* 0x0000000900097308 */ /* 0x000e300000000800 */
[----:B------:R-:W1:Y:S01]  /*3dd0*/  MUFU.SIN R6, R0 ;  /* 0x0000000000067308 */ /* 0x000e620000000400 */
[C---:B0-----:R-:W-:Y:S01]  /*3de0*/  FMUL.FTZ R2, R9.reuse, R2 ;  /* 0x0000000209027220 */ /* 0x041fe20000410000 */
[----:B-1----:R-:W-:-:S07]  /*3df0*/  FMUL.FTZ R3, R9, R6 ;  /* 0x0000000609037220 */ /* 0x002fce0000410000 */
.L_x_26302:
[----:B------:R-:W-:Y:S05]  /*3e00*/  BSYNC.RECONVERGENT B0 ;  /* 0x0000000000007941 */ /* 0x000fea0003800200 */
.L_x_26301:
[----:B------:R-:W4:Y:S01]  /*3e10*/  LDCU.64 UR4, c[0x0][0x580] ;  /* 0x0000b000ff0477ac */ /* 0x000f220008000a00 */
[----:B------:R-:W-:Y:S02]  /*3e20*/  IADD3 R5, PT, PT, R5, 0x80, RZ ;  /* 0x0000008005057810 */ /* 0x000fe40007ffe0ff */
[----:B----4-:R-:W-:-:S05]  /*3e30*/  IADD3 R6, P0, PT, R7, UR4, RZ ;  /* 0x0000000407067c10 */ /* 0x010fca000ff1e0ff */
[----:B------:R-:W-:-:S05]  /*3e40*/  IMAD.X R7, RZ, RZ, UR5, P0 ;  /* 0x00000005ff077e24 */ /* 0x000fca00080e06ff */
[----:B0-23--:R0:W-:Y:S03]  /*3e50*/  STG.E.64 desc[UR6][R6.64], R2 ;  /* 0x0000000206007986 */ /* 0x00d1e6000c101b06 */
.L_x_26272:
[----:B------:R-:W-:Y:S05]  /*3e60*/  BSYNC.RECONVERGENT B2 ;  /* 0x0000000000027941 */ /* 0x000fea0003800200 */
.L_x_26271:
[----:B------:R-:W2:Y:S02]  /*3e70*/  LDCU UR4, c[0x0][0x380] ;  /* 0x00007000ff0477ac */ /* 0x000ea40008000800 */
[----:B--2---:R-:W-:-:S13]  /*3e80*/  ISETP.GE.AND P0, PT, R5, UR4, PT ;  /* 0x0000000405007c0c */ /* 0x004fda000bf06270 */
[----:B------:R-:W-:Y:S05]  /*3e90*/  @P0 EXIT ;  /* 0x000000000000094d */ /* 0x000fea0003800000 */
[----:B------:R-:W2:Y:S01]  /*3ea0*/  LDCU UR4, c[0x0][0x388] ;  /* 0x00007100ff0477ac */ /* 0x000ea20008000800 */
[----:B-1----:R-:W-:Y:S01]  /*3eb0*/  HFMA2 R0, -RZ, RZ, 0, 0 ;  /* 0x00000000ff007431 */ /* 0x002fe200000001ff */
[----:B0-----:R-:W-:Y:S01]  /*3ec0*/  MOV R7, RZ ;  /* 0x000000ff00077202 */ /* 0x001fe20000000f00 */
[----:B--2---:R-:W-:-:S09]  /*3ed0*/  UISETP.NE.AND UP0, UPT, UR4, URZ, UPT ;  /* 0x000000ff0400728c */ /* 0x004fd2000bf05270 */
[----:B------:R-:W-:Y:S05]  /*3ee0*/  BRA.U !UP0, `(.L_x_26305) ;  /* 0x0000001108a87547 */ /* 0x000fea000b800000 */
        /* <DEDUP_REMOVED lines=298> */
.L_x_26305:
[----:B------:R-:W0:Y:S02]  /*5190*/  LDCU.128 UR8, c[0x0][0x580] ;  /* 0x0000b000ff0877ac */ /* 0x000e240008000c00 */
[----:B0-----:R-:W-:-:S04]  /*51a0*/  IADD3 R4, P0, PT, R0, UR10, RZ ;  /* 0x0000000a00047c10 */ /* 0x001fc8000ff1e0ff */
[----:B------:R-:W-:-:S06]  /*51b0*/  IADD3.X R5, PT, PT, RZ, UR11, RZ, P0, !PT ;  /* 0x0000000bff057c10 */ /* 0x000fcc00087fe4ff */
[----:B------:R-:W2:Y:S01]  /*51c0*/  LDG.E.64 R4, desc[UR6][R4.64] ;  /* 0x0000000604047981 */ /* 0x000ea2000c1e1b00 */
[----:B------:R-:W-:Y:S01]  /*51d0*/  IADD3 R6, P2, PT, R7, UR8, RZ ;  /* 0x0000000807067c10 */ /* 0x000fe2000ff5e0ff */
[----:B------:R-:W-:Y:S03]  /*51e0*/  BSSY.RECONVERGENT B1, `(.L_x_26306) ;  /* 0x000026e000017945 */ /* 0x000fe60003800200 */
[----:B------:R-:W-:Y:S02]  /*51f0*/  IADD3.X R7, PT, PT, RZ, UR9, RZ, P2, !PT ;  /* 0x00000009ff077c10 */ /* 0x000fe400097fe4ff */
[----:B--2---:R-:W-:Y:S02]  /*5200*/  FSETP.NAN.FTZ.AND P0, PT, R4, R4, PT ;  /* 0x000000040400720b */ /* 0x004fe40003f18000 */
        /* <DEDUP_REMOVED lines=23> */
[----:B------:R-:W-:Y:S01]  /*5380*/  IMAD.MOV.U32 R11, RZ, RZ, 0x3d39bf78 ;  /* 0x3d39bf78ff0b7424 */ /* 0x000fe200078e00ff */
        /* <DEDUP_REMOVED lines=39> */
[----:B------:R-:W-:Y:S02]  /*5600*/  MOV R9, R3 ;  /* 0x0000000300097202 */ /* 0x000fe40000000f00 */
[----:B------:R-:W-:-:S07]  /*5610*/  MOV R8, 0x5630 ;  /* 0x0000563000087802 */ /* 0x000fce0000000f00 */
[----:B------:R-:W-:Y:S05]  /*5620*/  CALL.REL.NOINC `($__internal_65_$__cuda_sm3x_div_rn_ftz_f32_slowpath) ;  /* 0x0000002400a47944 */ /* 0x000fea0003c00000 */
[----:B------:R-:W-:-:S07]  /*5630*/  MOV R8, R0 ;  /* 0x0000000000087202 */ /* 0x000fce0000000f00 */
.L_x_26313:
[----:B------:R-:W-:Y:S05]  /*5640*/  BSYNC.RECONVERGENT B2 ;  /* 0x0000000000027941 */ /* 0x000fea0003800200 */
.L_x_26312:
[----:B------:R-:W-:Y:S02]  /*5650*/  HFMA2 R9, -RZ, RZ, 0.89990234375, 10328 ;  /* 0x3b33710bff097431 */ /* 0x000fe400000001ff */
[----:B------:R-:W-:Y:S01]  /*5660*/  FMUL.FTZ R0, R8, R8 ;  /* 0x0000000808007220 */ /* 0x000fe20000410000 */
[----:B------:R-:W-:Y:S02]  /*5670*/  MOV R11, 0x3f6ee581 ;  /* 0x3f6ee581000b7802 */ /* 0x000fe40000000f00 */
[----:B------:R-:W-:Y:S02]  /*5680*/  ISETP.GE.AND P0, PT, R4, RZ, PT ;  /* 0x000000ff0400720c */ /* 0x000fe40003f06270 */
[----:B------:R-:W-:Y:S02]  /*5690*/  FSETP.NEU.FTZ.AND P1, PT, R3, RZ, PT ;  /* 0x000000ff0300720b */ /* 0x000fe40003f3d000 */
[----:B------:R-:W-:Y:S01]  /*56a0*/  FSEL R3, R11, 1.8663789033889770508, !P3 ;  /* 0x3feee5810b037808 */ /* 0x000fe20005800000 */
[----:B------:R-:W-:Y:S01]  /*56b0*/  FFMA.FTZ R9, R0, R9, -0.015681877732276916504 ;  /* 0xbc80774800097423 */ /* 0x000fe20000010009 */
[C---:B------:R-:W-:Y:S01]  /*56c0*/  FSETP.NEU.FTZ.AND P2, PT, |R4|.reuse, |R5|, PT ;  /* 0x400000050400720b */ /* 0x040fe20003f5d200 */
[----:B------:R-:W-:-:S02]  /*56d0*/  FADD.FTZ R4, |R4|, |R5| ;  /* 0x4000000504047221 */ /* 0x000fc40000010200 */
        /* <DEDUP_REMOVED lines=19> */
.L_x_26311:
        /* <DEDUP_REMOVED lines=16> */
[----:B------:R-:W-:Y:S02]  /*5910*/  MOV R9, R3 ;  /* 0x0000000300097202 */ /* 0x000fe40000000f00 */
[----:B------:R-:W-:-:S07]  /*5920*/  MOV R8, 0x5940 ;  /* 0x0000594000087802 */ /* 0x000fce0000000f00 */
[----:B------:R-:W-:Y:S05]  /*5930*/  CALL.REL.NOINC `($__internal_65_$__cuda_sm3x_div_rn_ftz_f32_slowpath) ;  /* 0x0000002000e07944 */ /* 0x000fea0003c00000 */
[----:B------:R-:W-:-:S07]  /*5940*/  MOV R8, R0 ;  /* 0x0000000000087202 */ /* 0x000fce0000000f00 */
.L_x_26317:
[----:B------:R-:W-:Y:S05]  /*5950*/  BSYNC.RECONVERGENT B2 ;  /* 0x0000000000027941 */ /* 0x000fea0003800200 */
.L_x_26316:
        /* <DEDUP_REMOVED lines=28> */
.L_x_26315:
        /* <DEDUP_REMOVED lines=17> */
[----:B------:R-:W-:Y:S01]  /*5c30*/  FMUL.FTZ R13, R16, R14 ;  /* 0x0000000e100d7220 */ /* 0x000fe20000410000 */
[C---:B------:R-:W-:Y:S01]  /*5c40*/  FMUL.FTZ R12, R15.reuse, R17 ;  /* 0x000000110f0c7220 */ /* 0x040fe20000410000 */
[----:B------:R-:W-:Y:S01]  /*5c50*/  FMUL.FTZ R11, R15, R15 ;  /* 0x0000000f0f0b7220 */ /* 0x000fe20000410000 */
[----:B------:R-:W-:Y:S01]  /*5c60*/  FMUL.FTZ R14, R18, R17 ;  /* 0x00000011120e7220 */ /* 0x000fe20000410000 */
[----:B------:R-:W-:Y:S01]  /*5c70*/  FMUL.FTZ R15, R16, R21 ;  /* 0x00000015100f7220 */ /* 0x000fe20000410000 */
[----:B------:R-:W-:Y:S01]  /*5c80*/  FMUL.FTZ R17, R18, R23 ;  /* 0x0000001712117220 */ /* 0x000fe20000410000 */
[----:B------:R-:W-:Y:S01]  /*5c90*/  FMUL.FTZ R16, R16, R16 ;  /* 0x0000001010107220 */ /* 0x000fe20000410000 */
[----:B------:R-:W-:-:S07]  /*5ca0*/  FMUL.FTZ R18, R18, R18 ;  /* 0x0000001212127220 */ /* 0x000fce0000410000 */
.L_x_26319:
        /* <DEDUP_REMOVED lines=66> */
.L_x_26318:
        /* <DEDUP_REMOVED lines=52> */
[----:B------:R-:W-:Y:S02]  /*6410*/  MOV R9, R3 ;  /* 0x0000000300097202 */ /* 0x000fe40000000f00 */
[----:B------:R-:W-:-:S07]  /*6420*/  MOV R8, 0x6440 ;  /* 0x0000644000087802 */ /* 0x000fce0000000f00 */
[----:B------:R-:W-:Y:S05]  /*6430*/  CALL.REL.NOINC `($__internal_65_$__cuda_sm3x_div_rn_ftz_f32_slowpath) ;  /* 0x0000001800207944 */ /* 0x000fea0003c00000 */
[----:B------:R-:W-:-:S07]  /*6440*/  IMAD.MOV.U32 R8, RZ, RZ, R0 ;  /* 0x000000ffff087224 */ /* 0x000fce00078e0000 */
.L_x_26321:
[----:B------:R-:W-:Y:S05]  /*6450*/  BSYNC.RECONVERGENT B2 ;  /* 0x0000000000027941 */ /* 0x000fea0003800200 */
.L_x_26320:
        /* <DEDUP_REMOVED lines=21> */
[----:B------:R-:W-:Y:S01]  /*65b0*/  @!P2 FSEL R0, R3, 0.78539818525314331055, !P0 ;  /* 0x3f490fdb0300a808 */ /* 0x000fe20004000000 */
[----:B------:R-:W-:Y:S01]  /*65c0*/  FADD.FTZ R3, |R4|, |R5| ;  /* 0x4000000504037221 */ /* 0x000fe20000010200 */
[----:B------:R-:W-:-:S04]  /*65d0*/  @!P1 FSEL R0, RZ, 3.1415927410125732422, P0 ;  /* 0x40490fdbff009808 */ /* 0x000fc80000000000 */
[----:B------:R-:W-:Y:S02]  /*65e0*/  FSETP.NAN.FTZ.AND P0, PT, |R3|, |R3|, PT ;  /* 0x400000030300720b */ /* 0x000fe40003f18200 */
[----:B------:R-:W-:-:S04]  /*65f0*/  LOP3.LUT R0, R0, 0x80000000, R5, 0xb8, !PT ;  /* 0x8000000000007812 */ /* 0x000fc800078eb805 */
[----:B------:R-:W-:Y:S01]  /*6600*/  FSEL R4, R3, R0, P0 ;  /* 0x0000000003047208 */ /* 0x000fe20000000000 */
[----:B------:R-:W-:Y:S06]  /*6610*/  BRA `(.L_x_26314) ;  /* 0x0000001000a87947 */ /* 0x000fec0003800000 */
.L_x_26310:
        /* <DEDUP_REMOVED lines=26> */
[----:B------:R-:W-:Y:S02]  /*67c0*/  MOV R9, R3 ;  /* 0x0000000300097202 */ /* 0x000fe40000000f00 */
[----:B------:R-:W-:-:S07]  /*67d0*/  MOV R8, 0x67f0 ;  /* 0x000067f000087802 */ /* 0x000fce0000000f00 */
[----:B------:R-:W-:Y:S05]  /*67e0*/  CALL.REL.NOINC `($__internal_65_$__cuda_sm3x_div_rn_ftz_f32_slowpath) ;  /* 0x0000001400347944 */ /* 0x000fea0003c00000 */
[----:B------:R-:W-:-:S07]  /*67f0*/  MOV R9, R0 ;  /* 0x0000000000097202 */ /* 0x000fce0000000f00 */
.L_x_26323:
[----:B------:R-:W-:Y:S05]  /*6800*/  BSYNC.RECONVERGENT B2 ;  /* 0x0000000000027941 */ /* 0x000fea0003800200 */
.L_x_26322:
[----:B------:R-:W-:Y:S02]  /*6810*/  HFMA2 R11, -RZ, RZ, 0.89990234375, 10328 ;  /* 0x3b33710bff0b7431 */ /* 0x000fe400000001ff */
[----:B------:R-:W-:Y:S01]  /*6820*/  FMUL.FTZ R0, R9, R9 ;  /* 0x0000000909007220 */ /* 0x000fe20000410000 */
[C---:B------:R-:W-:Y:S02]  /*6830*/  ISETP.GE.AND P0, PT, R4.reuse, RZ, PT ;  /* 0x000000ff0400720c */ /* 0x040fe40003f06270 */
[----:B------:R-:W-:Y:S02]  /*6840*/  FSETP.NEU.FTZ.AND P1, PT, R3, RZ, PT ;  /* 0x000000ff0300720b */ /* 0x000fe40003f3d000 */
        /* <DEDUP_REMOVED lines=24> */
.L_x_26309:
        /* <DEDUP_REMOVED lines=19> */
[----:B------:R-:W-:-:S03]  /*6b00*/  HFMA2 R10, -RZ, RZ, 1.875, 0 ;  /* 0x3f800000ff0a7431 */ /* 0x000fc600000001ff */
[----:B------:R-:W-:-:S04]  /*6b10*/  FFMA.FTZ R8, R3, R8, -0.13229703903198242188 ;  /* 0xbe0778e003087423 */ /* 0x000fc80000010008 */
[----:B------:R-:W-:Y:S01]  /*6b20*/  FFMA.FTZ R8, R3, R8, 0.14491446316242218018 ;  /* 0x3e14647503087423 */ /* 0x000fe20000010008 */
[----:B------:R-:W-:-:S03]  /*6b30*/  FFMA R9, R10, -1, R10 ;  /* 0xbf8000000a097823 */ /* 0x000fc6000000000a */
[----:B------:R-:W-:Y:S01]  /*6b40*/  FFMA.FTZ R8, R3, R8, -0.16641564667224884033 ;  /* 0xbe2a68dd03087423 */ /* 0x000fe20000010008 */
[----:B------:R-:W-:-:S03]  /*6b50*/  FFMA R9, R9, R10, 1 ;  /* 0x3f80000009097423 */ /* 0x000fc6000000000a */
        /* <DEDUP_REMOVED lines=16> */
[----:B------:R-:W-:Y:S02]  /*6c60*/  MOV R17, R0 ;  /* 0x0000000000117202 */ /* 0x000fe40000000f00 */
[----:B------:R-:W-:Y:S02]  /*6c70*/  MOV R9, 0x3f800000 ;  /* 0x3f80000000097802 */ /* 0x000fe40000000f00 */
[----:B------:R-:W-:-:S07]  /*6c80*/  MOV R8, 0x6ca0 ;  /* 0x00006ca000087802 */ /* 0x000fce0000000f00 */
[----:B------:R-:W-:Y:S05]  /*6c90*/  CALL.REL.NOINC `($__internal_65_$__cuda_sm3x_div_rn_ftz_f32_slowpath) ;  /* 0x0000001000087944 */ /* 0x000fea0003c00000 */
[----:B------:R-:W-:-:S07]  /*6ca0*/  MOV R3, R0 ;  /* 0x0000000000037202 */ /* 0x000fce0000000f00 */
.L_x_26326:
[----:B------:R-:W-:Y:S05]  /*6cb0*/  BSYNC.RECONVERGENT B2 ;  /* 0x0000000000027941 */ /* 0x000fea0003800200 */
.L_x_26325:
        /* <DEDUP_REMOVED lines=26> */
.L_x_26324:
        /* <DEDUP_REMOVED lines=11> */
[----:B------:R-:W-:Y:S01]  /*6f10*/  HFMA2 R9, -RZ, RZ, 1.875, 0 ;  /* 0x3f800000ff097431 */ /* 0x000fe200000001ff */
[----:B------:R-:W-:Y:S02]  /*6f20*/  MOV R17, R0 ;  /* 0x0000000000117202 */ /* 0x000fe40000000f00 */
[----:B------:R-:W-:-:S07]  /*6f30*/  MOV R8, 0x6f50 ;  /* 0x00006f5000087802 */ /* 0x000fce0000000f00 */
[----:B------:R-:W-:Y:S05]  /*6f40*/  CALL.REL.NOINC `($__internal_65_$__cuda_sm3x_div_rn_ftz_f32_slowpath) ;  /* 0x0000000c005c7944 */ /* 0x000fea0003c00000 */
[----:B------:R-:W-:-:S07]  /*6f50*/  MOV R3, R0 ;  /* 0x0000000000037202 */ /* 0x000fce0000000f00 */
.L_x_26328:
[----:B------:R-:W-:Y:S05]  /*6f60*/  BSYNC.RECONVERGENT B2 ;  /* 0x0000000000027941 */ /* 0x000fea0003800200 */
.L_x_26327:
        /* <DEDUP_REMOVED lines=26> */
.L_x_26308:
        /* <DEDUP_REMOVED lines=31> */
[----:B------:R-:W-:Y:S02]  /*7300*/  MOV R9, R3 ;  /* 0x0000000300097202 */ /* 0x000fe40000000f00 */
[----:B------:R-:W-:-:S07]  /*7310*/  MOV R8, 0x7330 ;  /* 0x0000733000087802 */ /* 0x000fce0000000f00 */
[----:B------:R-:W-:Y:S05]  /*7320*/  CALL.REL.NOINC `($__internal_65_$__cuda_sm3x_div_rn_ftz_f32_slowpath) ;  /* 0x0000000800647944 */ /* 0x000fea0003c00000 */
[----:B------:R-:W-:-:S07]  /*7330*/  MOV R9, R0 ;  /* 0x0000000000097202 */ /* 0x000fce0000000f00 */
.L_x_26330:
[----:B------:R-:W-:Y:S05]  /*7340*/  BSYNC.RECONVERGENT B2 ;  /* 0x0000000000027941 */ /* 0x000fea0003800200 */
.L_x_26329:
        /* <DEDUP_REMOVED lines=28> */
.L_x_26307:
        /* <DEDUP_REMOVED lines=9> */
[C---:B------:R-:W-:Y:S01]  /*75a0*/  @P0 FMUL.FTZ R2, R5.reuse, 4 ;  /* 0x4080000005020820 */ /* 0x040fe20000410000 */
        /* <DEDUP_REMOVED lines=17> */
[----:B------:R-:W-:Y:S02]  /*76c0*/  MOV R9, R3 ;  /* 0x0000000300097202 */ /* 0x000fe40000000f00 */
[----:B------:R-:W-:-:S07]  /*76d0*/  MOV R8, 0x76f0 ;  /* 0x000076f000087802 */ /* 0x000fce0000000f00 */
[----:B------:R-:W-:Y:S05]  /*76e0*/  CALL.REL.NOINC `($__internal_65_$__cuda_sm3x_div_rn_ftz_f32_slowpath) ;  /* 0x0000000400747944 */ /* 0x000fea0003c00000 */
[----:B------:R-:W-:-:S07]  /*76f0*/  MOV R8, R0 ;  /* 0x0000000000087202 */ /* 0x000fce0000000f00 */
.L_x_26332:
[----:B------:R-:W-:Y:S05]  /*7700*/  BSYNC.RECONVERGENT B2 ;  /* 0x0000000000027941 */ /* 0x000fea0003800200 */
.L_x_26331:
[----:B------:R-:W-:Y:S02]  /*7710*/  HFMA2 R9, -RZ, RZ, 0.89990234375, 10328 ;  /* 0x3b33710bff097431 */ /* 0x000fe400000001ff */
[----:B------:R-:W-:Y:S01]  /*7720*/  FMUL.FTZ R0, R8, R8 ;  /* 0x0000000808007220 */ /* 0x000fe20000410000 */
[----:B------:R-:W-:Y:S02]  /*7730*/  MOV R11, 0x3f6ee581 ;  /* 0x3f6ee581000b7802 */ /* 0x000fe40000000f00 */
[----:B------:R-:W-:Y:S02]  /*7740*/  ISETP.GE.AND P1, PT, R4, RZ, PT ;  /* 0x000000ff0400720c */ /* 0x000fe40003f26270 */
[----:B------:R-:W-:Y:S02]  /*7750*/  FSETP.NEU.FTZ.AND P0, PT, R3, RZ, PT ;  /* 0x000000ff0300720b */ /* 0x000fe40003f1d000 */
[----:B------:R-:W-:Y:S01]  /*7760*/  FSEL R3, R11, 1.8663789033889770508, P3 ;  /* 0x3feee5810b037808 */ /* 0x000fe20001800000 */
        /* <DEDUP_REMOVED lines=14> */
[----:B------:R-:W-:-:S05]  /*7850*/  HFMA2 R3, -RZ, RZ, 2.04296875, -15.78125 ;  /* 0x4016cbe4ff037431 */ /* 0x000fca00000001ff */
[----:B------:R-:W-:Y:S01]  /*7860*/  @!P2 FSEL R0, R3, 0.78539818525314331055, !P1 ;  /* 0x3f490fdb0300a808 */ /* 0x000fe20004800000 */
[----:B------:R-:W-:Y:S01]  /*7870*/  FADD.FTZ R3, |R4|, |R5| ;  /* 0x4000000504037221 */ /* 0x000fe20000010200 */
[----:B------:R-:W-:-:S04]  /*7880*/  @!P0 FSEL R0, RZ, 3.1415927410125732422, P1 ;  /* 0x40490fdbff008808 */ /* 0x000fc80000800000 */
[----:B------:R-:W-:Y:S02]  /*7890*/  FSETP.NAN.FTZ.AND P0, PT, |R3|, |R3|, PT ;  /* 0x400000030300720b */ /* 0x000fe40003f18200 */
[----:B------:R-:W-:-:S04]  /*78a0*/  LOP3.LUT R0, R0, 0x80000000, R5, 0xb8, !PT ;  /* 0x8000000000007812 */ /* 0x000fc800078eb805 */
[----:B------:R-:W-:-:S07]  /*78b0*/  FSEL R4, R3, R0, P0 ;  /* 0x0000000003047208 */ /* 0x000fce0000000000 */
.L_x_26314:
[----:B------:R-:W-:Y:S05]  /*78c0*/  BSYNC.RECONVERGENT B1 ;  /* 0x0000000000017941 */ /* 0x000fea0003800200 */
.L_x_26306:
        /* <DEDUP_REMOVED lines=46> */
.L_x_26336:
        /* <DEDUP_REMOVED lines=8> */
.L_x_26335:
[----:B------:R-:W-:-:S04]  /*7c30*/  FMUL.RZ R0, R3, 0.15915493667125701904 ;  /* 0x3e22f98303007820 */ /* 0x000fc8000040c000 */
[----:B------:R1:W2:Y:S08]  /*7c40*/  MUFU.COS R2, R0 ;  /* 0x0000000000027308 */ /* 0x0002b00000000000 */
[----:B------:R1:W3:Y:S01]  /*7c50*/  MUFU.SIN R3, R0 ;  /* 0x0000000000037308 */ /* 0x0002e20000000400 */
[----:B------:R-:W-:Y:S05]  /*7c60*/  BRA `(.L_x_26337) ;  /* 0x0000000000087947 */ /* 0x000fea0003800000 */
.L_x_26334:
[----:B------:R-:W-:-:S06]  /*7c70*/  FMUL.FTZ R2, R8, 1.4426950216293334961 ;  /* 0x3fb8aa3b08027820 */ /* 0x000fcc0000410000 */
[----:B------:R-:W0:Y:S02]  /*7c80*/  MUFU.EX2 R2, R2 ;  /* 0x0000000200027308 */ /* 0x000e240000000800 */
.L_x_26337:
[----:B------:R-:W-:Y:S05]  /*7c90*/  BSYNC.RECONVERGENT B0 ;  /* 0x0000000000007941 */ /* 0x000fea0003800200 */
.L_x_26333:
[----:B0-23--:R-:W-:Y:S01]  /*7ca0*/  STG.E.64 desc[UR6][R6.64], R2 ;  /* 0x0000000206007986 */ /* 0x00dfe2000c101b06 */
[----:B------:R-:W-:Y:S05]  /*7cb0*/  EXIT ;  /* 0x000000000000794d */ /* 0x000fea0003800000 */
        .weak           $__internal_65_$__cuda_sm3x_div_rn_ftz_f32_slowpath
        .type           $__internal_65_$__cuda_sm3x_div_rn_ftz_f32_slowpath,@function
        .size           $__internal_65_$__cuda_sm3x_div_rn_ftz_f32_slowpath,(.L_x_68358 - $__internal_65_$__cuda_sm3x_div_rn_ftz_f32_slowpath)
$__internal_65_$__cuda_sm3x_div_rn_ftz_f32_slowpath:
[----:B------:R-:W-:Y:S01]  /*7cc0*/  SHF.R.U32.HI R10, RZ, 0x17, R9 ;  /* 0x00000017ff0a7819 */ /* 0x000fe20000011609 */
[----:B------:R-:W-:Y:S01]  /*7cd0*/  BSSY.RECONVERGENT B0, `(.L_x_26338) ;  /* 0x0000046000007945 */ /* 0x000fe20003800200 */
[----:B------:R-:W-:-:S03]  /*7ce0*/  SHF.R.U32.HI R0, RZ, 0x17, R17 ;  /* 0x00000017ff007819 */ /* 0x000fc60000011611 */
[----:B------:R-:W-:Y:S01]  /*7cf0*/  BSSY.RELIABLE B3, `(.L_x_26339) ;  /* 0x000001d000037945 */ /* 0x000fe20003800100 */
[----:B------:R-:W-:Y:S02]  /*7d00*/  LOP3.LUT R10, R10, 0xff, RZ, 0xc0, !PT ;  /* 0x000000ff0a0a7812 */ /* 0x000fe400078ec0ff */
[----:B------:R-:W-:Y:S02]  /*7d10*/  LOP3.LUT R0, R0, 0xff, RZ, 0xc0, !PT ;  /* 0x000000ff00007812 */ /* 0x000fe400078ec0ff */
[----:B------:R-:W-:Y:S02]  /*7d20*/  IADD3 R12, PT, PT, R10, -0x1, RZ ;  /* 0xffffffff0a0c7810 */ /* 0x000fe40007ffe0ff */
[----:B------:R-:W-:Y:S02]  /*7d30*/  IADD3 R11, PT, PT, R0, -0x1, RZ ;  /* 0xffffffff000b7810 */ /* 0x000fe40007ffe0ff */
        /* <DEDUP_REMOVED lines=24> */
.L_x_26340:
[----:B------:R-:W-:Y:S05]  /*7ec0*/  BSYNC.RELIABLE B3 ;  /* 0x0000000000037941 */ /* 0x000fea0003800100 */
.L_x_26339:
[----:B------:R-:W-:Y:S01]  /*7ed0*/  IADD3 R11, PT, PT, R10, -0x7f, RZ ;  /* 0xffffff810a0b7810 */ /* 0x000fe20007ffe0ff */
[----:B------:R-:W-:Y:S01]  /*7ee0*/  BSSY.RECONVERGENT B3, `(.L_x_26345) ;  /* 0x000001b000037945 */ /* 0x000fe20003800200 */
[----:B------:R-:W-:-:S03]  /*7ef0*/  IADD3 R10, PT, PT, R0, -0x7f, RZ ;  /* 0xffffff81000a7810 */ /* 0x000fc60007ffe0ff */
        /* <DEDUP_REMOVED lines=14> */
[----:B------:R-:W-:-:S04]  /*7fe0*/  IADD3 R0, PT, PT, R0, R10, RZ ;  /* 0x0000000a00007210 */ /* 0x000fc80007ffe0ff */
[----:B------:R-:W-:-:S04]  /*7ff0*/  IADD3 R11, PT, PT, R0, -0x1, RZ ;  /* 0xffffffff000b7810 */ /* 0x000fc80007ffe0ff */
        /* <DEDUP_REMOVED lines=8> */
.L_x_26346:
[----:B------:R-:W-:-:S07]  /*8080*/  LEA R0, R10, R13, 0x17 ;  /* 0x0000000d0a007211 */ /* 0x000fce00078eb8ff */
.L_x_26347:
[----:B------:R-:W-:Y:S05]  /*8090*/  BSYNC.RECONVERGENT B3 ;  /* 0x0000000000037941 */ /* 0x000fea0003800200 */
.L_x_26345:
[----:B------:R-:W-:Y:S05]  /*80a0*/  BRA `(.L_x_26348) ;  /* 0x0000000000207947 */ /* 0x000fea0003800000 */
.L_x_26344:
[----:B------:R-:W-:-:S04]  /*80b0*/  LOP3.LUT R0, R9, 0x80000000, R17, 0x48, !PT ;  /* 0x8000000009007812 */ /* 0x000fc800078e4811 */
[----:B------:R-:W-:Y:S01]  /*80c0*/  LOP3.LUT R0, R0, 0x7f800000, RZ, 0xfc, !PT ;  /* 0x7f80000000007812 */ /* 0x000fe200078efcff */
[----:B------:R-:W-:Y:S06]  /*80d0*/  BRA `(.L_x_26348) ;  /* 0x0000000000147947 */ /* 0x000fec0003800000 */
.L_x_26343:
[----:B------:R-:W-:Y:S01]  /*80e0*/  LOP3.LUT R0, R9, 0x80000000, R17, 0x48, !PT ;  /* 0x8000000009007812 */ /* 0x000fe200078e4811 */
[----:B------:R-:W-:Y:S06]  /*80f0*/  BRA `(.L_x_26348) ;  /* 0x00000000000c7947 */ /* 0x000fec0003800000 */
.L_x_26342:
[----:B------:R-:W0:Y:S01]  /*8100*/  MUFU.RSQ R0, -QNAN ;  /* 0xffc0000000007908 */ /* 0x000e220000001400 */
[----:B------:R-:W-:Y:S05]  /*8110*/  BRA `(.L_x_26348) ;  /* 0x0000000000047947 */ /* 0x000fea0003800000 */
.L_x_26341:
[----:B------:R-:W-:-:S07]  /*8120*/  FADD.FTZ R0, R17, R9 ;  /* 0x0000000911007221 */ /* 0x000fce0000010000 */
.L_x_26348:
[----:B------:R-:W-:Y:S05]  /*8130*/  BSYNC.RECONVERGENT B0 ;  /* 0x0000000000007941 */ /* 0x000fea0003800200 */
.L_x_26338:
[----:B------:R-:W-:Y:S01]  /*8140*/  HFMA2 R11, -RZ, RZ, 0, 0 ;  /* 0x00000000ff0b7431 */ /* 0x000fe200000001ff */
[----:B------:R-:W-:-:S04]  /*8150*/  MOV R10, R8 ;  /* 0x00000008000a7202 */ /* 0x000fc80000000f00 */
[----:B0-----:R-:W-:Y:S05]  /*8160*/  RET.REL.NODEC R10 `(_ZN2at6native18elementwise_kernelILi128ELi2EZNS0_22gpu_kernel_impl_nocastIZZZNS0_50_GLOBAL__N__2680c7bb_12_PowKernel_cu_7dd49032_300324pow_tensor_scalar_kernelERNS_18TensorIteratorBaseERKN3c106ScalarEENKUlvE_clEvENKUlvE0_clEvEUlNS6_7complexIfEEE0_EEvS5_RKT_EUliE_EEviT1_) ;  /* 0xffffff7c0aa47950 */ /* 0x001fea0003c3ffff */
.L_x_26349:
        /* <DEDUP_REMOVED lines=9> */
.L_x_68358:


//--------------------- .text._ZN2at6native27unrolled_elementwise_kernelIZZZNS0_50_GLOBAL__N__2680c7bb_12_PowKernel_cu_7dd49032_300324pow_tensor_scalar_kernelERNS_18TensorIteratorBaseERKN3c106ScalarEENKUlvE_clEvENKUlvE0_clEvEUlNS5_7complexIfEEE0_St5arrayIPcLm2EELi4E23TrivialOffsetCalculatorILi1EjESI_NS0_6memory15LoadWithoutCastENSJ_16StoreWithoutCastEEEviT_T0_T2_T3_T4_T5_ --------------------------
	.section	.text._ZN2at6native27unrolled_elementwise_kernelIZZZNS0_50_GLOBAL__N__2680c7bb_12_PowKernel_cu_7dd49032_300324pow_tensor_scalar_kernelERNS_18TensorIteratorBaseERKN3c106ScalarEENKUlvE_clEvENKUlvE0_clEvEUlNS5_7complexIfEEE0_St5arrayIPcLm2EELi4E23TrivialOffsetCalculatorILi1EjESI_NS0_6memory15LoadWithoutCastENSJ_16StoreWithoutCastEEEviT_T0_T2_T3_T4_T5_,"ax",@progbits
	.align	128
        .global         _ZN2at6native27unrolled_elementwise_kernelIZZZNS0_50_GLOBAL__N__2680c7bb_12_PowKernel_cu_7dd49032_300324pow_tensor_scalar_kernelERNS_18TensorIteratorBaseERKN3c106ScalarEENKUlvE_clEvENKUlvE0_clEvEUlNS5_7complexIfEEE0_St5arrayIPcLm2EELi4E23TrivialOffsetCalculatorILi1EjESI_NS0_6memory15LoadWithoutCastENSJ_16StoreWithoutCastEEEviT_T0_T2_T3_T4_T5_
        .type           _ZN2at6native27unrolled_elementwise_kernelIZZZNS0_50_GLOBAL__N__2680c7bb_12_PowKernel_cu_7dd49032_300324pow_tensor_scalar_kernelERNS_18TensorIteratorBaseERKN3c106ScalarEENKUlvE_clEvENKUlvE0_clEvEUlNS5_7complexIfEEE0_St5arrayIPcLm2EELi4E23TrivialOffsetCalculatorILi1EjESI_NS0_6memory15LoadWithoutCastENSJ_16StoreWithoutCastEEEviT_T0_T2_T3_T4_T5_,@function
        .size           _ZN2at6native27unrolled_elementwise_kernelIZZZNS0_50_GLOBAL__N__2680c7bb_12_PowKernel_cu_7dd49032_300324pow_tensor_scalar_kernelERNS_18TensorIteratorBaseERKN3c106ScalarEENKUlvE_clEvENKUlvE0_clEvEUlNS5_7complexIfEEE0_St5arrayIPcLm2EELi4E23TrivialOffsetCalculatorILi1EjESI_NS0_6memory15LoadWithoutCastENSJ_16StoreWithoutCastEEEviT_T0_T2_T3_T4_T5_,(.L_x_68359 - _ZN2at6native27unrolled_elementwise_kernelIZZZNS0_50_GLOBAL__N__2680c7bb_12_PowKernel_cu_7dd49032_300324pow_tensor_scalar_kernelERNS_18TensorIteratorBaseERKN3c106ScalarEENKUlvE_clEvENKUlvE0_clEvEUlNS5_7complexIfEEE0_St5arrayIPcLm2EELi4E23TrivialOffsetCalculatorILi1EjESI_NS0_6memory15LoadWithoutCastENSJ_16StoreWithoutCastEEEviT_T0_T2_T3_T4_T5_)
        .other          _ZN2at6native27unrolled_elementwise_kernelIZZZNS0_50_GLOBAL__N__2680c7bb_12_PowKernel_cu_7dd49032_300324pow_tensor_scalar_kernelERNS_18TensorIteratorBaseERKN3c106ScalarEENKUlvE_clEvENKUlvE0_clEvEUlNS5_7complexIfEEE0_St5arrayIPcLm2EELi4E23TrivialOffsetCalculatorILi1EjESI_NS0_6memory15LoadWithoutCastENSJ_16StoreWithoutCastEEEviT_T0_T2_T3_T4_T5_,@"STO_CUDA_ENTRY STV_DEFAULT"
_ZN2at6native27unrolled_elementwise_kernelIZZZNS0_50_GLOBAL__N__2680c7bb_12_PowKernel_cu_7dd49032_300324pow_tensor_scalar_kernelERNS_18TensorIteratorBaseERKN3c106ScalarEENKUlvE_clEvENKUlvE0_clEvEUlNS5_7complexIfEEE0_St5arrayIPcLm2EELi4E23TrivialOffsetCalculatorILi1EjESI_NS0_6memory15LoadWithoutCastENSJ_16StoreWithoutCastEEEviT_T0_T2_T3_T4_T5_:
.text._ZN2at6native27unrolled_elementwise_kernelIZZZNS0_50_GLOBAL__N__2680c7bb_12_PowKernel_cu_7dd49032_300324pow_tensor_scalar_kernelERNS_18TensorIteratorBaseERKN3c106ScalarEENKUlvE_clEvENKUlvE0_clEvEUlNS5_7complexIfEEE0_St5arrayIPcLm2EELi4E23TrivialOffsetCalculatorILi1EjESI_NS0_6memory15LoadWithoutCastENSJ_16StoreWithoutCastEEEviT_T0_T2_T3_T4_T5_:
[----:B------:R-:W-:Y:S01]  /*0000*/  LDC R1, c[0x0][0x37c] ;  /* 0x0000df00ff017b82 */ /* 0x000fe20000000800 */
[----:B------:R-:W0:Y:S07]  /*0010*/  S2R R0, SR_TID.X ;  /* 0x0000000000007919 */ /* 0x000e2e0000002100 */
[----:B------:R-:W1:Y:S01]  /*0020*/  S2UR UR5, SR_CTAID.X ;  /* 0x00000000000579c3 */ /* 0x000e620000002500 */
[----:B------:R-:W1:Y:S01]  /*0030*/  LDCU UR4, c[0x0][0x380] ;  /* 0x00007000ff0477ac */ /* 0x000e620008000800 */
[----:B------:R-:W-:-:S02]  /*0040*/  CS2R R18, SRZ ;  /* 0x0000000000127805 */ /* 0x000fc4000001ff00 */
[----:B------:R-:W-:Y:S01]  /*0050*/  CS2R R16, SRZ ;  /* 0x0000000000107805 */ /* 0x000fe2000001ff00 */
[----:B------:R-:W2:Y:S01]  /*0060*/  LDCU.64 UR6, c[0x0][0x358] ;  /* 0x00006b00ff0677ac */ /* 0x000ea20008000a00 */
[----:B-1----:R-:W-:Y:S02]  /*0070*/  UIMAD UR4, UR5, -0x200, UR4 ;  /* 0xfffffe00050478a4 */ /* 0x002fe4000f8e0204 */
[----:B------:R-:W-:Y:S02]  /*0080*/  MOV R13, UR5 ;  /* 0x00000005000d7c02 */ /* 0x000fe40008000f00 */
[----:B------:R-:W-:Y:S02]  /*0090*/  MOV R21, UR5 ;  /* 0x0000000500157c02 */ /* 0x000fe40008000f00 */
[----:B------:R-:W-:Y:S02]  /*00a0*/  MOV R15, UR5 ;  /* 0x00000005000f7c02 */ /* 0x000fe40008000f00 */
[----:B0-----:R-:W-:-:S02]  /*00b0*/  ISETP.GE.AND P0, PT, R0, UR4, PT ;  /* 0x0000000400007c0c */ /* 0x001fc4000bf06270 */
[----:B------:R-:W-:Y:S02]  /*00c0*/  MOV R2, R0 ;  /* 0x0000000000027202 */ /* 0x000fe40000000f00 */
[----:B------:R-:W-:-:S09]  /*00d0*/  MOV R3, UR5 ;  /* 0x0000000500037c02 */ /* 0x000fd20008000f00 */
[----:B------:R-:W-:Y:S01]  /*00e0*/  @!P0 IADD3 R0, PT, PT, R2, 0x80, RZ ;  /* 0x0000008002008810 */ /* 0x000fe20007ffe0ff */
[----:B------:R-:W0:Y:S01]  /*00f0*/  @!P0 LDC.64 R4, c[0x0][0x3a0] ;  /* 0x0000e800ff048b82 */ /* 0x000e220000000a00 */
[----:B------:R-:W-:Y:S02]  /*0100*/  @!P0 LEA R3, R3, R2, 0x9 ;  /* 0x0000000203038211 */ /* 0x000fe400078e48ff */
[----:B------:R-:W-:-:S13]  /*0110*/  ISETP.GE.AND P1, PT, R0, UR4, PT ;  /* 0x0000000400007c0c */ /* 0x000fda000bf26270 */
[----:B------:R-:W-:Y:S01]  /*0120*/  @!P1 LEA R13, R13, R0, 0x9 ;  /* 0x000000000d0d9211 */ /* 0x000fe200078e48ff */
[----:B------:R-:W1:Y:S01]  /*0130*/  @!P1 LDC.64 R8, c[0x0][0x3a0] ;  /* 0x0000e800ff089b82 */ /* 0x000e620000000a00 */
[----:B------:R-:W-:-:S04]  /*0140*/  @!P1 IADD3 R0, PT, PT, R0, 0x80, RZ ;  /* 0x0000008000009810 */ /* 0x000fc80007ffe0ff */
[----:B------:R-:W-:Y:S01]  /*0150*/  ISETP.GE.AND P3, PT, R0, UR4, PT ;  /* 0x0000000400007c0c */ /* 0x000fe2000bf66270 */
[----:B0-----:R-:W-:-:S12]  /*0160*/  @!P0 IMAD.WIDE.U32 R4, R3, 0x8, R4 ;  /* 0x0000000803048825 */ /* 0x001fd800078e0004 */
[----:B------:R-:W-:Y:S01]  /*0170*/  @!P3 LEA R21, R21, R0, 0x9 ;  /* 0x000000001515b211 */ /* 0x000fe200078e48ff */
[----:B------:R-:W0:Y:S01]  /*0180*/  @!P3 LDC.64 R10, c[0x0][0x3a0] ;  /* 0x0000e800ff0abb82 */ /* 0x000e220000000a00 */
[----:B------:R-:W-:-:S04]  /*0190*/  @!P3 IADD3 R0, PT, PT, R0, 0x80, RZ ;  /* 0x000000800000b810 */ /* 0x000fc80007ffe0ff */
[----:B------:R-:W-:Y:S01]  /*01a0*/  ISETP.GE.AND P2, PT, R0, UR4, PT ;  /* 0x0000000400007c0c */ /* 0x000fe2000bf46270 */
[----:B-1----:R-:W-:-:S05]  /*01b0*/  @!P1 IMAD.WIDE.U32 R8, R13, 0x8, R8 ;  /* 0x000000080d089825 */ /* 0x002fca00078e0008 */
[----:B--2---:R1:W5:Y:S07]  /*01c0*/  @!P1 LDG.E.64 R18, desc[UR6][R8.64] ;  /* 0x0000000608129981 */ /* 0x00436e000c1e1b00 */
[----:B------:R-:W2:Y:S01]  /*01d0*/  @!P2 LDC.64 R6, c[0x0][0x3a0] ;  /* 0x0000e800ff06ab82 */ /* 0x000ea20000000a00 */
[----:B------:R-:W-:Y:S01]  /*01e0*/  @!P2 LEA R15, R15, R0, 0x9 ;  /* 0x000000000f0fa211 */ /* 0x000fe200078e48ff */
[----:B0-----:R-:W-:Y:S01]  /*01f0*/  @!P3 IMAD.WIDE.U32 R20, R21, 0x8, R10 ;  /* 0x000000081514b825 */ /* 0x001fe200078e000a */
[----:B------:R-:W-:-:S04]  /*0200*/  CS2R R10, SRZ ;  /* 0x00000000000a7805 */ /* 0x000fc8000001ff00 */
[----:B------:R1:W5:Y:S04]  /*0210*/  @!P3 LDG.E.64 R16, desc[UR6][R20.64] ;  /* 0x000000061410b981 */ /* 0x000368000c1e1b00 */
[----:B------:R1:W5:Y:S01]  /*0220*/  @!P0 LDG.E.64 R10, desc[UR6][R4.64] ;  /* 0x00000006040a8981 */ /* 0x000362000c1e1b00 */
[----:B--2---:R-:W-:Y:S01]  /*0230*/  @!P2 IMAD.WIDE.U32 R6, R15, 0x8, R6 ;  /* 0x000000080f06a825 */ /* 0x004fe200078e0006 */
[----:B------:R-:W-:-:S06]  /*0240*/  CS2R R14, SRZ ;  /* 0x00000000000e7805 */ /* 0x000fcc000001ff00 */
[----:B------:R1:W5:Y:S01]  /*0250*/  @!P2 LDG.E.64 R14, desc[UR6][R6.64] ;  /* 0x00000006060ea981 */ /* 0x000362000c1e1b00 */
[----:B------:R-:W-:Y:S01]  /*0260*/  ISETP.GE.AND P0, PT, R2, UR4, PT ;  /* 0x0000000402007c0c */ /* 0x000fe2000bf06270 */
[----:B------:R-:W-:Y:S01]  /*0270*/  BSSY.RECONVERGENT B3, `(.L_x_26350) ;  /* 0x0000284000037945 */ /* 0x000fe20003800200 */
[----:B------:R-:W-:-:S11]  /*0280*/  CS2R R12, SRZ ;  /* 0x00000000000c7805 */ /* 0x000fd6000001ff00 */
[----:B-1----:R-:W-:Y:S05]  /*0290*/  @P0 BRA `(.L_x_26351) ;  /* 0x0000002800040947 */ /* 0x002fea0003800000 */
[----:B-----5:R-:W-:Y:S01]  /*02a0*/  FSETP.NAN.FTZ.AND P1, PT, R10, R10, PT ;  /* 0x0000000a0a00720b */ /* 0x020fe20003f38000 */
        /* <DEDUP_REMOVED lines=13> */
[C---:B------:R-:W-:Y:S01]  /*0380*/  @!P0 FMUL.FTZ R3, R11.reuse, 4 ;  /* 0x408000000b038820 */ /* 0x040fe20000410000 */
[----:B------:R-:W-:Y:S01]  /*0390*/  @!P0 FMUL.FTZ R0, R10, 4 ;  /* 0x408000000a008820 */ /* 0x000fe20000410000 */
[----:B------:R-:W-:Y:S02]  /*03a0*/  @P0 FMUL.FTZ R5, R11, R11 ;  /* 0x0000000b0b050220 */ /* 0x000fe40000410000 */
[----:B------:R-:W-:-:S04]  /*03b0*/  @!P0 FMUL.FTZ R3, R3, R3 ;  /* 0x0000000303038220 */ /* 0x000fc80000410000 */
[----:B------:R-:W-:Y:S01]  /*03c0*/  @!P0 FFMA.FTZ R3, R0, R0, R3 ;  /* 0x0000000000038223 */ /* 0x000fe20000010003 */
[----:B0-----:R-:W-:-:S03]  /*03d0*/  FFMA R0, -R12, R7, 1 ;  /* 0x3f8000000c007423 */ /* 0x001fc60000000107 */
[----:B------:R-:W-:Y:S01]  /*03e0*/  @!P0 FMUL.FTZ R3, R3, 0.0625 ;  /* 0x3d80000003038820 */ /* 0x000fe20000410000 */
[----:B------:R-:W-:Y:S01]  /*03f0*/  @P0 FFMA.FTZ R3, R10, R10, R5 ;  /* 0x0000000a0a030223 */ /* 0x000fe20000010005 */
[----:B------:R-:W-:Y:S01]  /*0400*/  FCHK P0, R21, R12 ;  /* 0x0000000c15007302 */ /* 0x000fe20000000000 */
[----:B------:R-:W-:-:S04]  /*0410*/  FFMA R0, R7, R0, R7 ;  /* 0x0000000007007223 */ /* 0x000fc80000000007 */
[----:B------:R-:W-:-:S03]  /*0420*/  FFMA R5, R21, R0, RZ ;  /* 0x0000000015057223 */ /* 0x000fc600000000ff */
[----:B------:R-:W0:Y:S01]  /*0430*/  MUFU.LG2 R3, R3 ;  /* 0x0000000300037308 */ /* 0x000e220000000c00 */
[----:B------:R-:W-:-:S04]  /*0440*/  FFMA R4, -R12, R5, R21 ;  /* 0x000000050c047223 */ /* 0x000fc80000000115 */
[----:B------:R-:W-:Y:S01]  /*0450*/  FFMA R0, R0, R4, R5 ;  /* 0x0000000400007223 */ /* 0x000fe20000000005 */
[----:B0-----:R-:W-:Y:S01]  /*0460*/  FMUL.FTZ R7, R3, 0.69314718246459960938 ;  /* 0x3f31721803077820 */ /* 0x001fe20000410000 */
[----:B------:R-:W-:Y:S06]  /*0470*/  @!P0 BRA `(.L_x_26355) ;  /* 0x00000000000c8947 */ /* 0x000fec0003800000 */
[----:B------:R-:W-:Y:S02]  /*0480*/  MOV R8, R12 ;  /* 0x0000000c00087202 */ /* 0x000fe40000000f00 */
[----:B------:R-:W-:-:S07]  /*0490*/  MOV R4, 0x4b0 ;  /* 0x000004b000047802 */ /* 0x000fce0000000f00 */
[----:B------:R-:W-:Y:S05]  /*04a0*/  CALL.REL.NOINC `($__internal_66_$__cuda_sm3x_div_rn_ftz_f32_slowpath) ;  /* 0x000000a0006c7944 */ /* 0x000fea0003c00000 */
.L_x_26355:
[----:B------:R-:W-:Y:S05]  /*04b0*/  BSYNC.RECONVERGENT B4 ;  /* 0x0000000000047941 */ /* 0x000fea0003800200 */
.L_x_26354:
[----:B------:R-:W-:Y:S02]  /*04c0*/  HFMA2 R4, -RZ, RZ, 0.89990234375, 10328 ;  /* 0x3b33710bff047431 */ /* 0x000fe400000001ff */
[----:B------:R-:W-:Y:S01]  /*04d0*/  FMUL.FTZ R3, R0, R0 ;  /* 0x0000000000037220 */ /* 0x000fe20000410000 */
[----:B------:R-:W-:Y:S02]  /*04e0*/  MOV R5, 0x3f6ee581 ;  /* 0x3f6ee58100057802 */ /* 0x000fe40000000f00 */
        /* <DEDUP_REMOVED lines=25> */
.L_x_26353:
        /* <DEDUP_REMOVED lines=9> */
[----:B------:R-:W-:Y:S01]  /*0710*/  MOV R7, 0x3f800000 ;  /* 0x3f80000000077802 */ /* 0x000fe20000000f00 */
[----:B------:R-:W-:Y:S01]  /*0720*/  BSSY.RECONVERGENT B4, `(.L_x_26358) ;  /* 0x000001e000047945 */ /* 0x000fe20003800200 */
[----:B------:R-:W-:Y:S01]  /*0730*/  FADD.FTZ R0, |R0|, -RZ ;  /* 0x800000ff00007221 */ /* 0x000fe20000010200 */
[----:B------:R-:W-:-:S05]  /*0740*/  FADD.FTZ R3, |R3|, -RZ ;  /* 0x800000ff03037221 */ /* 0x000fca0000010200 */
[CC--:B------:R-:W-:Y:S02]  /*0750*/  VIMNMX R4, PT, PT, R0.reuse, R3.reuse, !PT ;  /* 0x0000000300047248 */ /* 0x0c0fe40007fe0100 */
        /* <DEDUP_REMOVED lines=8> */
[----:B------:R-:W-:Y:S02]  /*07e0*/  FFMA.FTZ R6, R3, R3, R6 ;  /* 0x0000000303067223 */ /* 0x000fe40000010006 */
[----:B------:R-:W-:Y:S08]  /*07f0*/  MUFU.RCP R3, R12 ;  /* 0x0000000c00037308 */ /* 0x000ff00000001000 */
        /* <DEDUP_REMOVED lines=15> */
[----:B------:R-:W-:Y:S05]  /*08f0*/  CALL.REL.NOINC `($__internal_66_$__cuda_sm3x_div_rn_ftz_f32_slowpath) ;  /* 0x0000009c00587944 */ /* 0x000fea0003c00000 */
.L_x_26359:
[----:B------:R-:W-:Y:S05]  /*0900*/  BSYNC.RECONVERGENT B4 ;  /* 0x0000000000047941 */ /* 0x000fea0003800200 */
.L_x_26358:
[----:B------:R-:W-:Y:S02]  /*0910*/  HFMA2 R4, -RZ, RZ, 0.89990234375, 10328 ;  /* 0x3b33710bff047431 */ /* 0x000fe400000001ff */
[----:B------:R-:W-:Y:S01]  /*0920*/  FMUL.FTZ R3, R0, R0 ;  /* 0x0000000000037220 */ /* 0x000fe20000410000 */
[----:B------:R-:W-:Y:S02]  /*0930*/  MOV R5, 0x3f6ee581 ;  /* 0x3f6ee58100057802 */ /* 0x000fe40000000f00 */
        /* <DEDUP_REMOVED lines=25> */
.L_x_26357:
[----:B------:R-:W-:-:S13]  /*0ad0*/  FSETP.NEU.FTZ.AND P0, PT, R12, 1, PT ;  /* 0x3f8000000c00780b */ /* 0x000fda0003f1d000 */
[----:B------:R-:W-:Y:S05]  /*0ae0*/  @P0 BRA `(.L_x_26360) ;  /* 0x0000000400bc0947 */ /* 0x000fea0003800000 */
[----:B------:R-:W-:-:S13]  /*0af0*/  FSETP.GEU.FTZ.AND P0, PT, R21, 9.999999682655225389e-20, PT ;  /* 0x1fec1e4a1500780b */ /* 0x000fda0003f1e000 */
[----:B------:R-:W-:Y:S05]  /*0b00*/  @P0 BRA `(.L_x_26361) ;  /* 0x0000000000a40947 */ /* 0x000fea0003800000 */
[----:B------:R-:W-:Y:S01]  /*0b10*/  MOV R3, 0x3f800000 ;  /* 0x3f80000000037802 */ /* 0x000fe20000000f00 */
[----:B------:R-:W0:Y:S01]  /*0b20*/  FCHK P0, R21, 1 ;  /* 0x3f80000015007902 */ /* 0x000e220000000000 */
[----:B------:R-:W-:Y:S03]  /*0b30*/  BSSY.RECONVERGENT B4, `(.L_x_26362) ;  /* 0x000000c000047945 */ /* 0x000fe60003800200 */
[----:B------:R-:W-:-:S04]  /*0b40*/  FFMA R0, R3, -R3, 1 ;  /* 0x3f80000003007423 */ /* 0x000fc80000000803 */
[----:B------:R-:W-:Y:S01]  /*0b50*/  FFMA R4, R0, R3, 1 ;  /* 0x3f80000000047423 */ /* 0x000fe20000000003 */
[----:B------:R-:W-:-:S03]  /*0b60*/  FMUL.FTZ R0, R21, 0.5 ;  /* 0x3f00000015007820 */ /* 0x000fc60000410000 */
[C---:B------:R-:W-:Y:S01]  /*0b70*/  FFMA R3, R21.reuse, R4, RZ ;  /* 0x0000000415037223 */ /* 0x040fe200000000ff */
[----:B------:R-:W-:-:S03]  /*0b80*/  FMUL.FTZ R7, R21, R0 ;  /* 0x0000000015077220 */ /* 0x000fc60000410000 */
[----:B------:R-:W-:-:S04]  /*0b90*/  FFMA R5, R3, -1, R21 ;  /* 0xbf80000003057823 */ /* 0x000fc80000000015 */
[----:B------:R-:W-:Y:S01]  /*0ba0*/  FFMA R0, R4, R5, R3 ;  /* 0x0000000504007223 */ /* 0x000fe20000000003 */
[----:B0-----:R-:W-:Y:S06]  /*0bb0*/  @!P0 BRA `(.L_x_26363) ;  /* 0x00000000000c8947 */ /* 0x001fec0003800000 */
[----:B------:R-:W-:Y:S01]  /*0bc0*/  HFMA2 R8, -RZ, RZ, 1.875, 0 ;  /* 0x3f800000ff087431 */ /* 0x000fe200000001ff */
[----:B------:R-:W-:-:S07]  /*0bd0*/  MOV R4, 0xbf0 ;  /* 0x00000bf000047802 */ /* 0x000fce0000000f00 */
[----:B------:R-:W-:Y:S05]  /*0be0*/  CALL.REL.NOINC `($__internal_66_$__cuda_sm3x_div_rn_ftz_f32_slowpath) ;  /* 0x00000098009c7944 */ /* 0x000fea0003c00000 */
.L_x_26363:
[----:B------:R-:W-:Y:S05]  /*0bf0*/  BSYNC.RECONVERGENT B4 ;  /* 0x0000000000047941 */ /* 0x000fea0003800200 */
.L_x_26362:
[----:B------:R-:W-:Y:S01]  /*0c00*/  MOV R4, 0x3b33710b ;  /* 0x3b33710b00047802 */ /* 0x000fe20000000f00 */
        /* <DEDUP_REMOVED lines=25> */
.L_x_26361:
[----:B------:R-:W-:Y:S01]  /*0da0*/  FMUL.FTZ R0, R21, R21 ;  /* 0x0000001515007220 */ /* 0x000fe20000410000 */
[----:B------:R-:W-:Y:S01]  /*0db0*/  MOV R9, 0x3d39bf78 ;  /* 0x3d39bf7800097802 */ /* 0x000fe20000000f00 */
[----:B------:R-:W0:Y:S01]  /*0dc0*/  FCHK P3, R21, 1 ;  /* 0x3f80000015007902 */ /* 0x000e220000060000 */
[----:B------:R-:W-:Y:S01]  /*0dd0*/  BSSY.RECONVERGENT B4, `(.L_x_26364) ;  /* 0x0000026000047945 */ /* 0x000fe20003800200 */
[C---:B------:R-:W-:Y:S01]  /*0de0*/  FADD.FTZ.RZ R3, R0.reuse, 1 ;  /* 0x3f80000000037421 */ /* 0x040fe2000001c000 */
[----:B------:R-:W-:-:S04]  /*0df0*/  ISETP.GE.U32.AND P0, PT, R0, 0x7f800000, PT ;  /* 0x7f8000000000780c */ /* 0x000fc80003f06070 */
[----:B------:R-:W-:Y:S02]  /*0e00*/  IADD3 R3, PT, PT, R3, -0x3f400000, RZ ;  /* 0xc0c0000003037810 */ /* 0x000fe40007ffe0ff */
[----:B------:R-:W-:Y:S02]  /*0e10*/  ISETP.GT.AND P1, PT, R0, -0x40800000, P0 ;  /* 0xbf8000000000780c */ /* 0x000fe40000724270 */
[----:B------:R-:W-:Y:S01]  /*0e20*/  LOP3.LUT R5, R3, 0xff800000, RZ, 0xc0, !PT ;  /* 0xff80000003057812 */ /* 0x000fe200078ec0ff */
[----:B------:R-:W-:-:S03]  /*0e30*/  HFMA2 R3, -RZ, RZ, 1.875, 0 ;  /* 0x3f800000ff037431 */ /* 0x000fc600000001ff */
[----:B------:R-:W-:Y:S02]  /*0e40*/  IADD3 R6, PT, PT, -R5, 0x40800000, RZ ;  /* 0x4080000005067810 */ /* 0x000fe40007ffe1ff */
[-C--:B------:R-:W-:Y:S02]  /*0e50*/  IADD3 R4, PT, PT, R0, -R5.reuse, RZ ;  /* 0x8000000500047210 */ /* 0x080fe40007ffe0ff */
[----:B------:R-:W-:Y:S01]  /*0e60*/  I2FP.F32.S32 R5, R5 ;  /* 0x0000000500057245 */ /* 0x000fe20000201400 */
[----:B------:R-:W-:Y:S01]  /*0e70*/  FFMA.FTZ R7, R6, 0.25, -R3 ;  /* 0x3e80000006077823 */ /* 0x000fe20000010803 */
[----:B------:R-:W-:-:S03]  /*0e80*/  FFMA R6, R3, -R3, 1 ;  /* 0x3f80000003067423 */ /* 0x000fc60000000803 */
[----:B------:R-:W-:Y:S01]  /*0e90*/  FMUL.FTZ R5, R5, 1.1920928955078125e-07 ;  /* 0x3400000005057820 */ /* 0x000fe20000410000 */
        /* <DEDUP_REMOVED lines=15> */
[----:B------:R-:W-:Y:S01]  /*0f90*/  @P0 FSETP.NEU.FTZ.AND P1, PT, R0, RZ, PT ;  /* 0x000000ff0000020b */ /* 0x000fe20003f3d000 */
[----:B------:R-:W-:-:S03]  /*0fa0*/  FFMA R5, R21, R6, RZ ;  /* 0x0000000615057223 */ /* 0x000fc600000000ff */
[----:B------:R-:W-:Y:S01]  /*0fb0*/  @P0 FSEL R4, R4, -RZ, P1 ;  /* 0x800000ff04040208 */ /* 0x000fe20000800000 */
[----:B------:R-:W-:-:S04]  /*0fc0*/  FFMA R0, R5, -1, R21 ;  /* 0xbf80000005007823 */ /* 0x000fc80000000015 */
[----:B------:R-:W-:Y:S01]  /*0fd0*/  FFMA R0, R6, R0, R5 ;  /* 0x0000000006007223 */ /* 0x000fe20000000005 */
[----:B------:R-:W-:Y:S01]  /*0fe0*/  FMUL.FTZ R7, R4, 0.5 ;  /* 0x3f00000004077820 */ /* 0x000fe20000410000 */
[----:B0-----:R-:W-:Y:S06]  /*0ff0*/  @!P3 BRA `(.L_x_26365) ;  /* 0x00000000000cb947 */ /* 0x001fec0003800000 */
[----:B------:R-:W-:Y:S02]  /*1000*/  MOV R8, 0x3f800000 ;  /* 0x3f80000000087802 */ /* 0x000fe40000000f00 */
[----:B------:R-:W-:-:S07]  /*1010*/  MOV R4, 0x1030 ;  /* 0x0000103000047802 */ /* 0x000fce0000000f00 */
[----:B------:R-:W-:Y:S05]  /*1020*/  CALL.REL.NOINC `($__internal_66_$__cuda_sm3x_div_rn_ftz_f32_slowpath) ;  /* 0x00000094008c7944 */ /* 0x000fea0003c00000 */
.L_x_26365:
[----:B------:R-:W-:Y:S05]  /*1030*/  BSYNC.RECONVERGENT B4 ;  /* 0x0000000000047941 */ /* 0x000fea0003800200 */
.L_x_26364:
        /* <DEDUP_REMOVED lines=26> */
.L_x_26360:
        /* <DEDUP_REMOVED lines=32> */
[----:B------:R-:W-:Y:S05]  /*13e0*/  CALL.REL.NOINC `($__internal_66_$__cuda_sm3x_div_rn_ftz_f32_slowpath) ;  /* 0x00000090009c7944 */ /* 0x000fea0003c00000 */
.L_x_26368:
[----:B------:R-:W-:Y:S05]  /*13f0*/  BSYNC.RECONVERGENT B4 ;  /* 0x0000000000047941 */ /* 0x000fea0003800200 */
.L_x_26367:
        /* <DEDUP_REMOVED lines=28> */
.L_x_26366:
[----:B------:R-:W-:-:S13]  /*15c0*/  FSETP.GE.FTZ.AND P0, PT, R12, 1, PT ;  /* 0x3f8000000c00780b */ /* 0x000fda0003f16000 */
[----:B------:R-:W-:Y:S05]  /*15d0*/  @!P0 BRA `(.L_x_26369) ;  /* 0x0000000400288947 */ /* 0x000fea0003800000 */
[C---:B------:R-:W-:Y:S01]  /*15e0*/  FADD.FTZ R0, R12.reuse, -1 ;  /* 0xbf8000000c007421 */ /* 0x040fe20000010000 */
[----:B------:R-:W-:Y:S01]  /*15f0*/  FADD.FTZ R3, R12, 1 ;  /* 0x3f8000000c037421 */ /* 0x000fe20000010000 */
[----:B------:R-:W-:Y:S01]  /*1600*/  MOV R6, 0x3f800000 ;  /* 0x3f80000000067802 */ /* 0x000fe20000000f00 */
        /* <DEDUP_REMOVED lines=25> */
[----:B------:R-:W-:Y:S01]  /*17a0*/  FFMA.FTZ R5, R4, R5, 0.33333510160446166992 ;  /* 0x3eaaaae604057423 */ /* 0x000fe20000010005 */
[----:B------:R-:W-:-:S03]  /*17b0*/  FFMA R7, R21, R6, RZ ;  /* 0x0000000615077223 */ /* 0x000fc600000000ff */
        /* <DEDUP_REMOVED lines=14> */
[----:B------:R-:W-:Y:S05]  /*18a0*/  CALL.REL.NOINC `($__internal_66_$__cuda_sm3x_div_rn_ftz_f32_slowpath) ;  /* 0x0000008c006c7944 */ /* 0x000fea0003c00000 */
.L_x_26371:
[----:B------:R-:W-:Y:S05]  /*18b0*/  BSYNC.RECONVERGENT B4 ;  /* 0x0000000000047941 */ /* 0x000fea0003800200 */
.L_x_26370:
        /* <DEDUP_REMOVED lines=28> */
.L_x_26369:
        /* <DEDUP_REMOVED lines=17> */
[----:B------:R-:W-:Y:S05]  /*1b90*/  CALL.REL.NOINC `($__internal_66_$__cuda_sm3x_div_rn_ftz_f32_slowpath) ;  /* 0x0000008800b07944 */ /* 0x000fea0003c00000 */
.L_x_26374:
[----:B------:R-:W-:Y:S05]  /*1ba0*/  BSYNC.RECONVERGENT B4 ;  /* 0x0000000000047941 */ /* 0x000fea0003800200 */
.L_x_26373:
        /* <DEDUP_REMOVED lines=28> */
.L_x_26372:
[----:B------:R-:W-:Y:S01]  /*1d70*/  LOP3.LUT R3, R12, 0xffff0000, RZ, 0xc0, !PT ;  /* 0xffff00000c037812 */ /* 0x000fe200078ec0ff */
[----:B------:R-:W-:Y:S01]  /*1d80*/  BSSY.RECONVERGENT B0, `(.L_x_26375) ;  /* 0x0000044000007945 */ /* 0x000fe20003800200 */
[----:B------:R-:W-:-:S03]  /*1d90*/  LOP3.LUT R6, R21, 0xffff0000, RZ, 0xc0, !PT ;  /* 0xffff000015067812 */ /* 0x000fc600078ec0ff */
[--C-:B------:R-:W-:Y:S01]  /*1da0*/  FADD.FTZ R0, R12, -R3.reuse ;  /* 0x800000030c007221 */ /* 0x100fe20000010000 */
[----:B------:R-:W-:Y:S01]  /*1db0*/  FMUL.FTZ R4, R3, R3 ;  /* 0x0000000303047220 */ /* 0x000fe20000410000 */
[--C-:B------:R-:W-:Y:S01]  /*1dc0*/  FADD.FTZ R23, R21, -R6.reuse ;  /* 0x8000000615177221 */ /* 0x100fe20000010000 */
[----:B------:R-:W-:Y:S01]  /*1dd0*/  FADD.FTZ R3, R3, R3 ;  /* 0x0000000303037221 */ /* 0x000fe20000010000 */
[----:B------:R-:W-:Y:S01]  /*1de0*/  FADD.FTZ R24, R6, R6 ;  /* 0x0000000606187221 */ /* 0x000fe20000010000 */
[----:B------:R-:W-:Y:S01]  /*1df0*/  LOP3.LUT R9, R0, 0xffff0000, RZ, 0xc0, !PT ;  /* 0xffff000000097812 */ /* 0x000fe200078ec0ff */
[----:B------:R-:W-:Y:S01]  /*1e00*/  FMUL.FTZ R5, R6, R6 ;  /* 0x0000000606057220 */ /* 0x000fe20000410000 */
[----:B------:R-:W-:-:S03]  /*1e10*/  LOP3.LUT R20, R23, 0xffff0000, RZ, 0xc0, !PT ;  /* 0xffff000017147812 */ /* 0x000fc600078ec0ff */
[--C-:B------:R-:W-:Y:S01]  /*1e20*/  FADD.FTZ R22, R0, -R9.reuse ;  /* 0x8000000900167221 */ /* 0x100fe20000010000 */
[C---:B------:R-:W-:Y:S01]  /*1e30*/  FMUL.FTZ R6, R9.reuse, R3 ;  /* 0x0000000309067220 */ /* 0x040fe20000410000 */
[C---:B------:R-:W-:Y:S01]  /*1e40*/  FMUL.FTZ R7, R9.reuse, R9 ;  /* 0x0000000909077220 */ /* 0x040fe20000410000 */
[----:B------:R-:W-:Y:S01]  /*1e50*/  FADD.FTZ R25, R9, R9 ;  /* 0x0000000909197221 */ /* 0x000fe20000010000 */
[--C-:B------:R-:W-:Y:S01]  /*1e60*/  FADD.FTZ R23, R23, -R20.reuse ;  /* 0x8000001417177221 */ /* 0x100fe20000010000 */
[C---:B------:R-:W-:Y:S01]  /*1e70*/  FMUL.FTZ R8, R20.reuse, R24 ;  /* 0x0000001814087220 */ /* 0x040fe20000410000 */
[C---:B------:R-:W-:Y:S01]  /*1e80*/  FMUL.FTZ R9, R20.reuse, R20 ;  /* 0x0000001414097220 */ /* 0x040fe20000410000 */
[----:B------:R-:W-:Y:S01]  /*1e90*/  FADD.FTZ R20, R20, R20 ;  /* 0x0000001414147221 */ /* 0x000fe20000010000 */
[C---:B------:R-:W-:Y:S01]  /*1ea0*/  FMUL.FTZ R13, R22.reuse, R3 ;  /* 0x00000003160d7220 */ /* 0x040fe20000410000 */
[C---:B------:R-:W-:Y:S01]  /*1eb0*/  FMUL.FTZ R3, R23.reuse, R24 ;  /* 0x0000001817037220 */ /* 0x040fe20000410000 */
[C---:B------:R-:W-:Y:S01]  /*1ec0*/  FMUL.FTZ R0, R22.reuse, R25 ;  /* 0x0000001916007220 */ /* 0x040fe20000410000 */
[C---:B------:R-:W-:Y:S01]  /*1ed0*/  FMUL.FTZ R20, R23.reuse, R20 ;  /* 0x0000001417147220 */ /* 0x040fe20000410000 */
[----:B------:R-:W-:Y:S01]  /*1ee0*/  FMUL.FTZ R22, R22, R22 ;  /* 0x0000001616167220 */ /* 0x000fe20000410000 */
[----:B------:R-:W-:-:S07]  /*1ef0*/  FMUL.FTZ R23, R23, R23 ;  /* 0x0000001717177220 */ /* 0x000fce0000410000 */
.L_x_26376:
[----:B------:R-:W-:-:S04]  /*1f00*/  FSETP.GEU.FTZ.AND P2, PT, R4, R5, PT ;  /* 0x000000050400720b */ /* 0x000fc80003f5e000 */
[----:B------:R-:W-:Y:S02]  /*1f10*/  FSEL R25, R5, R4, P2 ;  /* 0x0000000405197208 */ /* 0x000fe40001000000 */
[----:B------:R-:W-:Y:S02]  /*1f20*/  P2R R29, PR, RZ, 0x4 ;  /* 0x00000004ff1d7803 */ /* 0x000fe40000000000 */
[CC--:B------:R-:W-:Y:S02]  /*1f30*/  FSETP.GEU.FTZ.AND P0, PT, R25.reuse, R6.reuse, PT ;  /* 0x000000061900720b */ /* 0x0c0fe40003f1e000 */
[----:B------:R-:W-:Y:S02]  /*1f40*/  FSEL R4, R4, R5, P2 ;  /* 0x0000000504047208 */ /* 0x000fe40001000000 */
[----:B------:R-:W-:Y:S02]  /*1f50*/  FSEL R27, R6, R25, P0 ;  /* 0x00000019061b7208 */ /* 0x000fe40000000000 */
[----:B------:R-:W-:-:S02]  /*1f60*/  FSEL R5, R25, R6, P0 ;  /* 0x0000000619057208 */ /* 0x000fc40000000000 */
[CC--:B------:R-:W-:Y:S02]  /*1f70*/  FSETP.GEU.FTZ.AND P1, PT, R27.reuse, R8.reuse, PT ;  /* 0x000000081b00720b */ /* 0x0c0fe40003f3e000 */
[----:B------:R-:W-:Y:S02]  /*1f80*/  P2R R28, PR, RZ, 0x1 ;  /* 0x00000001ff1c7803 */ /* 0x000fe40000000000 */
        /* <DEDUP_REMOVED lines=21> */
[----:B------:R-:W-:Y:S02]  /*20e0*/  FSETP.GEU.FTZ.AND P5, PT, R24, R22, PT ;  /* 0x000000161800720b */ /* 0x000fe40003fbe000 */
[----:B------:R-:W-:Y:S02]  /*20f0*/  FSEL R0, R27, R20, P4 ;  /* 0x000000141b007208 */ /* 0x000fe40002000000 */
[----:B------:R-:W-:Y:S02]  /*2100*/  FSEL R26, R22, R24, P5 ;  /* 0x00000018161a7208 */ /* 0x000fe40002800000 */
[----:B------:R-:W-:-:S02]  /*2110*/  FSEL R20, R24, R22, P5 ;  /* 0x0000001618147208 */ /* 0x000fc40002800000 */
[----:B------:R-:W-:-:S04]  /*2120*/  FSETP.GEU.FTZ.AND P6, PT, R26, R23, PT ;  /* 0x000000171a00720b */ /* 0x000fc80003fde000 */
[----:B------:R-:W-:Y:S02]  /*2130*/  PLOP3.LUT P0, PT, P6, P0, P5, 0x80, 0x0 ;  /* 0x000000000000781c */ /* 0x000fe40003701050 */
[----:B------:R-:W-:Y:S02]  /*2140*/  FSEL R25, R23, R26, P6 ;  /* 0x0000001a17197208 */ /* 0x000fe40003000000 */
[----:B------:R-:W-:Y:S02]  /*2150*/  PLOP3.LUT P1, PT, P0, P1, P2, 0x80, 0x0 ;  /* 0x000000000000781c */ /* 0x000fe40000723020 */
[----:B------:R-:W-:Y:S02]  /*2160*/  ISETP.NE.AND P0, PT, R28, RZ, PT ;  /* 0x000000ff1c00720c */ /* 0x000fe40003f05270 */
[----:B------:R-:W-:Y:S02]  /*2170*/  ISETP.NE.AND P2, PT, R29, RZ, PT ;  /* 0x000000ff1d00720c */ /* 0x000fe40003f45270 */
[----:B------:R-:W-:-:S02]  /*2180*/  FSEL R22, R26, R23, P6 ;  /* 0x000000171a167208 */ /* 0x000fc40003000000 */
[----:B------:R-:W-:Y:S02]  /*2190*/  PLOP3.LUT P1, PT, P1, P0, P2, 0x80, 0x0 ;  /* 0x000000000000781c */ /* 0x000fe40000f21020 */
[----:B------:R-:W-:-:S11]  /*21a0*/  MOV R23, R25 ;  /* 0x0000001900177202 */ /* 0x000fd60000000f00 */
[----:B------:R-:W-:Y:S05]  /*21b0*/  @!P1 BRA `(.L_x_26376) ;  /* 0xfffffffc00509947 */ /* 0x000fea000383ffff */
[----:B------:R-:W-:Y:S05]  /*21c0*/  BSYNC.RECONVERGENT B0 ;  /* 0x0000000000007941 */ /* 0x000fea0003800200 */
.L_x_26375:
[----:B------:R-:W-:Y:S01]  /*21d0*/  FADD.FTZ R4, R4, -1 ;  /* 0xbf80000004047421 */ /* 0x000fe20000010000 */
[----:B------:R-:W-:Y:S01]  /*21e0*/  FCHK P3, R21, R12 ;  /* 0x0000000c15007302 */ /* 0x000fe20000060000 */
[----:B------:R-:W-:Y:S01]  /*21f0*/  BSSY.RECONVERGENT B4, `(.L_x_26377) ;  /* 0x0000035000047945 */ /* 0x000fe20003800200 */
[----:B------:R-:W-:Y:S01]  /*2200*/  FSETP.GEU.FTZ.AND P2, PT, |R10|, |R11|, PT ;  /* 0x4000000b0a00720b */ /* 0x000fe20003f5e200 */
[----:B------:R-:W-:-:S04]  /*2210*/  FADD.FTZ R5, R5, R4 ;  /* 0x0000000405057221 */ /* 0x000fc80000010000 */
[----:B------:R-:W-:Y:S01]  /*2220*/  FADD.FTZ R5, R6, R5 ;  /* 0x0000000506057221 */ /* 0x000fe20000010000 */
[----:B------:R-:W-:-:S03]  /*2230*/  MOV R6, 0x3d39bf78 ;  /* 0x3d39bf7800067802 */ /* 0x000fc60000000f00 */
[----:B------:R-:W-:Y:S01]  /*2240*/  FADD.FTZ R8, R8, R5 ;  /* 0x0000000508087221 */ /* 0x000fe20000010000 */
[----:B------:R-:W-:-:S03]  /*2250*/  HFMA2 R5, -RZ, RZ, 1.625, 0 ;  /* 0x3e800000ff057431 */ /* 0x000fc600000001ff */
        /* <DEDUP_REMOVED lines=42> */
[----:B------:R-:W-:Y:S02]  /*2500*/  MOV R8, R12 ;  /* 0x0000000c00087202 */ /* 0x000fe40000000f00 */
[----:B------:R-:W-:-:S07]  /*2510*/  MOV R4, 0x2530 ;  /* 0x0000253000047802 */ /* 0x000fce0000000f00 */
[----:B------:R-:W-:Y:S05]  /*2520*/  CALL.REL.NOINC `($__internal_66_$__cuda_sm3x_div_rn_ftz_f32_slowpath) ;  /* 0x00000080004c7944 */ /* 0x000fea0003c00000 */
[----:B------:R-:W-:-:S07]  /*2530*/  MOV R3, R0 ;  /* 0x0000000000037202 */ /* 0x000fce0000000f00 */
.L_x_26378:
[----:B------:R-:W-:Y:S05]  /*2540*/  BSYNC.RECONVERGENT B4 ;  /* 0x0000000000047941 */ /* 0x000fea0003800200 */
.L_x_26377:
        /* <DEDUP_REMOVED lines=26> */
[----:B------:R-:W-:-:S07]  /*26f0*/  FSEL R10, R3, R4, P0 ;  /* 0x00000004030a7208 */ /* 0x000fce0000000000 */
.L_x_26356:
[----:B------:R-:W-:Y:S05]  /*2700*/  BSYNC.RECONVERGENT B2 ;  /* 0x0000000000027941 */ /* 0x000fea0003800200 */
.L_x_26352:
        /* <DEDUP_REMOVED lines=17> */
[----:B--23--:R-:W-:Y:S01]  /*2820*/  @P1 FADD.FTZ R12, R13, -R13 ;  /* 0x8000000d0d0c1221 */ /* 0x00cfe20000010000 */
[----:B------:R-:W-:-:S04]  /*2830*/  @!P1 ISETP.GT.AND P0, PT, R10, -0x1, PT ;  /* 0xffffffff0a00980c */ /* 0x000fc80003f04270 */
[----:B------:R-:W-:Y:S02]  /*2840*/  @P1 MOV R13, R12 ;  /* 0x0000000c000d1202 */ /* 0x000fe40000000f00 */
[----:B------:R-:W-:-:S03]  /*2850*/  @!P1 FSEL R12, R10, RZ, P0 ;  /* 0x000000ff0a0c9208 */ /* 0x000fc60000000000 */
[----:B-1----:R-:W-:-:S05]  /*2860*/  @!P1 FADD.FTZ R0, R13, -R13 ;  /* 0x8000000d0d009221 */ /* 0x002fca0000010000 */
[----:B------:R-:W-:Y:S01]  /*2870*/  @!P1 FSEL R13, R0, RZ, P0 ;  /* 0x000000ff000d9208 */ /* 0x000fe20000000000 */
[----:B------:R-:W-:Y:S06]  /*2880*/  BRA `(.L_x_26351) ;  /* 0x0000000000887947 */ /* 0x000fec0003800000 */
.L_x_26379:
        /* <DEDUP_REMOVED lines=22> */
[C---:B---3--:R-:W-:Y:S01]  /*29f0*/  FMUL.FTZ R12, R4.reuse, R5 ;  /* 0x00000005040c7220 */ /* 0x048fe20000410000 */
[----:B------:R-:W-:-:S03]  /*2a00*/  FMUL.FTZ R4, R4, R7 ;  /* 0x0000000704047220 */ /* 0x000fc60000410000 */
[C---:B------:R-:W-:Y:S01]  /*2a10*/  FMUL.FTZ R12, R3.reuse, R12 ;  /* 0x0000000c030c7220 */ /* 0x040fe20000410000 */
[----:B------:R-:W-:Y:S01]  /*2a20*/  FMUL.FTZ R13, R3, R4 ;  /* 0x00000004030d7220 */ /* 0x000fe20000410000 */
[----:B------:R-:W-:Y:S06]  /*2a30*/  BRA `(.L_x_26351) ;  /* 0x00000000001c7947 */ /* 0x000fec0003800000 */
.L_x_26380:
[----:B------:R-:W-:Y:S01]  /*2a40*/  FMUL.FTZ R10, R10, 1.4426950216293334961 ;  /* 0x3fb8aa3b0a0a7820 */ /* 0x000fe20000410000 */
[----:B--2---:R-:W-:-:S04]  /*2a50*/  FMUL.RZ R0, R13, 0.15915493667125701904 ;  /* 0x3e22f9830d007820 */ /* 0x004fc8000040c000 */
[----:B------:R-:W-:Y:S08]  /*2a60*/  MUFU.COS R3, R0 ;  /* 0x0000000000037308 */ /* 0x000ff00000000000 */
[----:B------:R-:W3:Y:S08]  /*2a70*/  MUFU.EX2 R10, R10 ;  /* 0x0000000a000a7308 */ /* 0x000ef00000000800 */
[----:B------:R-:W0:Y:S01]  /*2a80*/  MUFU.SIN R13, R0 ;  /* 0x00000000000d7308 */ /* 0x000e220000000400 */
[C---:B---3--:R-:W-:Y:S01]  /*2a90*/  FMUL.FTZ R12, R10.reuse, R3 ;  /* 0x000000030a0c7220 */ /* 0x048fe20000410000 */
[----:B0-----:R-:W-:-:S07]  /*2aa0*/  FMUL.FTZ R13, R10, R13 ;  /* 0x0000000d0a0d7220 */ /* 0x001fce0000410000 */
.L_x_26351:
[----:B------:R-:W-:Y:S05]  /*2ab0*/  BSYNC.RECONVERGENT B3 ;  /* 0x0000000000037941 */ /* 0x000fea0003800200 */
.L_x_26350:
[----:B------:R-:W-:Y:S01]  /*2ac0*/  IADD3 R7, PT, PT, R2, 0x80, RZ ;  /* 0x0000008002077810 */ /* 0x000fe20007ffe0ff */
[----:B------:R-:W-:Y:S01]  /*2ad0*/  BSSY.RECONVERGENT B3, `(.L_x_26381) ;  /* 0x0000285000037945 */ /* 0x000fe20003800200 */
[----:B-----5:R-:W-:Y:S02]  /*2ae0*/  CS2R R10, SRZ ;  /* 0x00000000000a7805 */ /* 0x020fe4000001ff00 */
[----:B------:R-:W-:-:S13]  /*2af0*/  ISETP.GE.AND P0, PT, R7, UR4, PT ;  /* 0x0000000407007c0c */ /* 0x000fda000bf06270 */
[----:B------:R-:W-:Y:S05]  /*2b00*/  @P0 BRA `(.L_x_26382) ;  /* 0x0000002800040947 */ /* 0x000fea0003800000 */
[----:B------:R-:W-:Y:S01]  /*2b10*/  FSETP.NAN.FTZ.AND P0, PT, R18, R18, PT ;  /* 0x000000121200720b */ /* 0x000fe20003f18000 */
[----:B------:R-:W-:Y:S01]  /*2b20*/  BSSY.RECONVERGENT B2, `(.L_x_26383) ;  /* 0x0000244000027945 */ /* 0x000fe20003800200 */
[----:B------:R-:W-:-:S04]  /*2b30*/  FSETP.NAN.FTZ.AND P1, PT, R19, R19, PT ;  /* 0x000000131300720b */ /* 0x000fc80003f38000 */
[----:B------:R-:W-:-:S13]  /*2b40*/  PLOP3.LUT P0, PT, P0, P1, PT, 0xf8, 0x8f ;  /* 0x00000000008f781c */ /* 0x000fda0000703f70 */
[----:B------:R-:W-:Y:S05]  /*2b50*/  @P0 BRA `(.L_x_26384) ;  /* 0x00000020001c0947 */ /* 0x000fea0003800000 */
[C---:B-1----:R-:W-:Y:S01]  /*2b60*/  FADD.FTZ R0, |R18|.reuse, -RZ ;  /* 0x800000ff12007221 */ /* 0x042fe20000010200 */
        /* <DEDUP_REMOVED lines=18> */
[----:B------:R-:W-:Y:S01]  /*2c90*/  HFMA2 R6, -RZ, RZ, 1.625, 0 ;  /* 0x3e800000ff067431 */ /* 0x000fe200000001ff */
        /* <DEDUP_REMOVED lines=13> */
[----:B------:R-:W-:Y:S01]  /*2d70*/  @P1 FSETP.NEU.FTZ.AND P3, PT, R0, RZ, PT ;  /* 0x000000ff0000120b */ /* 0x000fe20003f7d000 */
[----:B------:R-:W1:Y:S02]  /*2d80*/  MUFU.RCP R6, R11 ;  /* 0x0000000b00067308 */ /* 0x000e640000001000 */
[----:B------:R-:W-:Y:S01]  /*2d90*/  FADD.FTZ R4, R4, R5 ;  /* 0x0000000504047221 */ /* 0x000fe20000010000 */
[----:B------:R-:W-:-:S03]  /*2da0*/  FMUL.FTZ R3, R3, 1.1920928955078125e-07 ;  /* 0x3400000003037820 */ /* 0x000fc60000410000 */
[----:B------:R-:W-:-:S04]  /*2db0*/  FFMA.FTZ R5, R4, -R9, 0.10546888411045074463 ;  /* 0x3dd8001204057423 */ /* 0x000fc80000010809 */
[----:B------:R-:W-:-:S04]  /*2dc0*/  FFMA.FTZ R5, R4, R5, -0.13229703903198242188 ;  /* 0xbe0778e004057423 */ /* 0x000fc80000010005 */
[----:B------:R-:W-:Y:S01]  /*2dd0*/  FFMA.FTZ R5, R4, R5, 0.14491446316242218018 ;  /* 0x3e14647504057423 */ /* 0x000fe20000010005 */
[----:B-1----:R-:W-:-:S03]  /*2de0*/  FFMA R9, -R11, R6, 1 ;  /* 0x3f8000000b097423 */ /* 0x002fc60000000106 */
        /* <DEDUP_REMOVED lines=12> */
[----:B------:R-:W1:Y:S01]  /*2eb0*/  FCHK P0, R21, R11 ;  /* 0x0000000b15007302 */ /* 0x000e620000000000 */
[----:B------:R-:W-:-:S03]  /*2ec0*/  FFMA R0, -R11, R5, R21 ;  /* 0x000000050b007223 */ /* 0x000fc60000000115 */
[----:B------:R-:W-:Y:S01]  /*2ed0*/  @P1 FSEL R3, R3, -RZ, P3 ;  /* 0x800000ff03031208 */ /* 0x000fe20001800000 */
[----:B------:R-:W-:-:S04]  /*2ee0*/  FFMA R0, R6, R0, R5 ;  /* 0x0000000006007223 */ /* 0x000fc80000000005 */
[----:B------:R-:W-:Y:S01]  /*2ef0*/  FMUL.FTZ R10, R3, 0.5 ;  /* 0x3f000000030a7820 */ /* 0x000fe20000410000 */
[----:B-1----:R-:W-:Y:S06]  /*2f00*/  @!P0 BRA `(.L_x_26390) ;  /* 0x00000000000c8947 */ /* 0x002fec0003800000 */
[----:B------:R-:W-:Y:S02]  /*2f10*/  MOV R8, R11 ;  /* 0x0000000b00087202 */ /* 0x000fe40000000f00 */
[----:B------:R-:W-:-:S07]  /*2f20*/  MOV R4, 0x2f40 ;  /* 0x00002f4000047802 */ /* 0x000fce0000000f00 */
[----:B0-23--:R-:W-:Y:S05]  /*2f30*/  CALL.REL.NOINC `($__internal_66_$__cuda_sm3x_div_rn_ftz_f32_slowpath) ;  /* 0x0000007400c87944 */ /* 0x00dfea0003c00000 */
.L_x_26390:
[----:B------:R-:W-:Y:S05]  /*2f40*/  BSYNC.RECONVERGENT B4 ;  /* 0x0000000000047941 */ /* 0x000fea0003800200 */
.L_x_26389:
        /* <DEDUP_REMOVED lines=28> */
.L_x_26388:
[----:B------:R-:W-:-:S04]  /*3110*/  FMUL.FTZ R0, R21, R21 ;  /* 0x0000001515007220 */ /* 0x000fc80000410000 */
[----:B------:R-:W-:-:S05]  /*3120*/  FFMA.FTZ R3, R11, R11, R0 ;  /* 0x0000000b0b037223 */ /* 0x000fca0000010000 */
[----:B------:R-:W-:-:S13]  /*3130*/  FSETP.GTU.FTZ.AND P0, PT, R3, 0.69999998807907104492, PT ;  /* 0x3f3333330300780b */ /* 0x000fda0003f1c000 */
[----:B------:R-:W-:Y:S05]  /*3140*/  @P0 BRA `(.L_x_26392) ;  /* 0x0000000000ac0947 */ /* 0x000fea0003800000 */
[----:B------:R-:W1:Y:S01]  /*3150*/  MUFU.RCP R0, R11 ;  /* 0x0000000b00007308 */ /* 0x000e620000001000 */
[----:B------:R-:W-:Y:S07]  /*3160*/  BSSY.RECONVERGENT B4, `(.L_x_26393) ;  /* 0x000000d000047945 */ /* 0x000fee0003800200 */
[----:B------:R-:W4:Y:S08]  /*3170*/  MUFU.LG2 R10, R3 ;  /* 0x00000003000a7308 */ /* 0x000f300000000c00 */
[----:B------:R-:W5:Y:S01]  /*3180*/  FCHK P0, R21, R11 ;  /* 0x0000000b15007302 */ /* 0x000f620000000000 */
[----:B-1----:R-:W-:-:S04]  /*3190*/  FFMA R5, -R11, R0, 1 ;  /* 0x3f8000000b057423 */ /* 0x002fc80000000100 */
[----:B------:R-:W-:-:S04]  /*31a0*/  FFMA R0, R0, R5, R0 ;  /* 0x0000000500007223 */ /* 0x000fc80000000000 */
[----:B------:R-:W-:Y:S01]  /*31b0*/  FFMA R5, R21, R0, RZ ;  /* 0x0000000015057223 */ /* 0x000fe200000000ff */
[----:B----4-:R-:W-:-:S03]  /*31c0*/  FMUL.FTZ.D2 R10, R10, 0.69314718246459960938 ;  /* 0x3f3172180a0a7820 */ /* 0x010fc60000310000 */
[----:B------:R-:W-:-:S04]  /*31d0*/  FFMA R4, -R11, R5, R21 ;  /* 0x000000050b047223 */ /* 0x000fc80000000115 */
[----:B------:R-:W-:Y:S01]  /*31e0*/  FFMA R0, R0, R4, R5 ;  /* 0x0000000400007223 */ /* 0x000fe20000000005 */
[----:B-----5:R-:W-:Y:S06]  /*31f0*/  @!P0 BRA `(.L_x_26394) ;  /* 0x00000000000c8947 */ /* 0x020fec0003800000 */
[----:B------:R-:W-:Y:S02]  /*3200*/  MOV R8, R11 ;  /* 0x0000000b00087202 */ /* 0x000fe40000000f00 */
[----:B------:R-:W-:-:S07]  /*3210*/  MOV R4, 0x3230 ;  /* 0x0000323000047802 */ /* 0x000fce0000000f00 */
[----:B0-23--:R-:W-:Y:S05]  /*3220*/  CALL.REL.NOINC `($__internal_66_$__cuda_sm3x_div_rn_ftz_f32_slowpath) ;  /* 0x00000074000c7944 */ /* 0x00dfea0003c00000 */
.L_x_26394:
[----:B------:R-:W-:Y:S05]  /*3230*/  BSYNC.RECONVERGENT B4 ;  /* 0x0000000000047941 */ /* 0x000fea0003800200 */
.L_x_26393:
        /* <DEDUP_REMOVED lines=28> */
.L_x_26392:
[----:B------:R-:W-:Y:S01]  /*3400*/  LOP3.LUT R4, R11, 0xffff0000, RZ, 0xc0, !PT ;  /* 0xffff00000b047812 */ /* 0x000fe200078ec0ff */
[----:B------:R-:W-:Y:S01]  /*3410*/  BSSY.RECONVERGENT B0, `(.L_x_26395) ;  /* 0x0000040000007945 */ /* 0x000fe20003800200 */
[----:B------:R-:W-:-:S03]  /*3420*/  LOP3.LUT R6, R21, 0xffff0000, RZ, 0xc0, !PT ;  /* 0xffff000015067812 */ /* 0x000fc600078ec0ff */
[--C-:B------:R-:W-:Y:S01]  /*3430*/  FADD.FTZ R20, R11, -R4.reuse ;  /* 0x800000040b147221 */ /* 0x100fe20000010000 */
[----:B------:R-:W-:Y:S01]  /*3440*/  FADD.FTZ R22, R4, R4 ;  /* 0x0000000404167221 */ /* 0x000fe20000010000 */
[--C-:B------:R-:W-:Y:S01]  /*3450*/  FADD.FTZ R9, R21, -R6.reuse ;  /* 0x8000000615097221 */ /* 0x100fe20000010000 */
[----:B------:R-:W-:Y:S01]  /*3460*/  FADD.FTZ R24, R6, R6 ;  /* 0x0000000606187221 */ /* 0x000fe20000010000 */
[----:B------:R-:W-:Y:S01]  /*3470*/  FMUL.FTZ R0, R4, R4 ;  /* 0x0000000404007220 */ /* 0x000fe20000410000 */
[----:B------:R-:W-:Y:S01]  /*3480*/  LOP3.LUT R23, R20, 0xffff0000, RZ, 0xc0, !PT ;  /* 0xffff000014177812 */ /* 0x000fe200078ec0ff */
[----:B------:R-:W-:Y:S01]  /*3490*/  FMUL.FTZ R3, R6, R6 ;  /* 0x0000000606037220 */ /* 0x000fe20000410000 */
[----:B------:R-:W-:-:S03]  /*34a0*/  LOP3.LUT R10, R9, 0xffff0000, RZ, 0xc0, !PT ;  /* 0xffff0000090a7812 */ /* 0x000fc600078ec0ff */
[--C-:B------:R-:W-:Y:S01]  /*34b0*/  FADD.FTZ R20, R20, -R23.reuse ;  /* 0x8000001714147221 */ /* 0x100fe20000010000 */
[----:B------:R-:W-:Y:S01]  /*34c0*/  FMUL.FTZ R5, R23, R22 ;  /* 0x0000001617057220 */ /* 0x000fe20000410000 */
[--C-:B------:R-:W-:Y:S01]  /*34d0*/  FADD.FTZ R9, R9, -R10.reuse ;  /* 0x8000000a09097221 */ /* 0x100fe20000010000 */
[C---:B------:R-:W-:Y:S01]  /*34e0*/  FMUL.FTZ R4, R23.reuse, R23 ;  /* 0x0000001717047220 */ /* 0x040fe20000410000 */
[----:B------:R-:W-:Y:S01]  /*34f0*/  FADD.FTZ R23, R23, R23 ;  /* 0x0000001717177221 */ /* 0x000fe20000010000 */
[C---:B------:R-:W-:Y:S01]  /*3500*/  FADD.FTZ R26, R10.reuse, R10 ;  /* 0x0000000a0a1a7221 */ /* 0x040fe20000010000 */
        /* <DEDUP_REMOVED lines=8> */
.L_x_26396:
        /* <DEDUP_REMOVED lines=41> */
.L_x_26395:
[----:B------:R-:W-:Y:S01]  /*3820*/  FADD.FTZ R0, R0, -1 ;  /* 0xbf80000000007421 */ /* 0x000fe20000010000 */
[----:B------:R-:W-:Y:S01]  /*3830*/  FCHK P3, R21, R11 ;  /* 0x0000000b15007302 */ /* 0x000fe20000060000 */
[----:B------:R-:W-:Y:S01]  /*3840*/  BSSY.RECONVERGENT B4, `(.L_x_26397) ;  /* 0x0000035000047945 */ /* 0x000fe20003800200 */
[----:B------:R-:W-:Y:S01]  /*3850*/  FSETP.GEU.FTZ.AND P2, PT, |R18|, |R19|, PT ;  /* 0x400000131200720b */ /* 0x000fe20003f5e200 */
[----:B------:R-:W-:-:S04]  /*3860*/  FADD.FTZ R0, R3, R0 ;  /* 0x0000000003007221 */ /* 0x000fc80000010000 */
[----:B------:R-:W-:-:S04]  /*3870*/  FADD.FTZ R5, R5, R0 ;  /* 0x0000000005057221 */ /* 0x000fc80000010000 */
[----:B------:R-:W-:-:S04]  /*3880*/  FADD.FTZ R5, R8, R5 ;  /* 0x0000000508057221 */ /* 0x000fc80000010000 */
[----:B------:R-:W-:-:S04]  /*3890*/  FADD.FTZ R5, R4, R5 ;  /* 0x0000000504057221 */ /* 0x000fc80000010000 */
[----:B------:R-:W-:Y:S01]  /*38a0*/  FADD.FTZ R5, R6, R5 ;  /* 0x0000000506057221 */ /* 0x000fe20000010000 */
[----:B------:R-:W-:-:S03]  /*38b0*/  MOV R6, 0x3d39bf78 ;  /* 0x3d39bf7800067802 */ /* 0x000fc60000000f00 */
[----:B------:R-:W-:-:S04]  /*38c0*/  FADD.FTZ R5, R10, R5 ;  /* 0x000000050a057221 */ /* 0x000fc80000010000 */
[----:B------:R-:W-:Y:S01]  /*38d0*/  FADD.FTZ R22, R22, R5 ;  /* 0x0000000516167221 */ /* 0x000fe20000010000 */
[----:B------:R-:W-:-:S03]  /*38e0*/  HFMA2 R5, -RZ, RZ, 1.625, 0 ;  /* 0x3e800000ff057431 */ /* 0x000fc600000001ff */
        /* <DEDUP_REMOVED lines=16> */
[----:B------:R-:W1:Y:S02]  /*39f0*/  MUFU.RCP R6, R11 ;  /* 0x0000000b00067308 */ /* 0x000e640000001000 */
[----:B------:R-:W-:-:S04]  /*3a00*/  FFMA.FTZ R4, R3, R4, -0.13229703903198242188 ;  /* 0xbe0778e003047423 */ /* 0x000fc80000010004 */
[----:B------:R-:W-:-:S04]  /*3a10*/  FFMA.FTZ R4, R3, R4, 0.14491446316242218018 ;  /* 0x3e14647503047423 */ /* 0x000fc80000010004 */
[----:B------:R-:W-:-:S04]  /*3a20*/  FFMA.FTZ R4, R3, R4, -0.16641564667224884033 ;  /* 0xbe2a68dd03047423 */ /* 0x000fc80000010004 */
[----:B------:R-:W-:Y:S01]  /*3a30*/  FFMA.FTZ R4, R3, R4, 0.19988867640495300293 ;  /* 0x3e4caf9e03047423 */ /* 0x000fe20000010004 */
[----:B-1----:R-:W-:-:S03]  /*3a40*/  FFMA R5, -R11, R6, 1 ;  /* 0x3f8000000b057423 */ /* 0x002fc60000000106 */
        /* <DEDUP_REMOVED lines=18> */
[----:B0-23--:R-:W-:Y:S05]  /*3b70*/  CALL.REL.NOINC `($__internal_66_$__cuda_sm3x_div_rn_ftz_f32_slowpath) ;  /* 0x0000006800b87944 */ /* 0x00dfea0003c00000 */
[----:B------:R-:W-:-:S07]  /*3b80*/  MOV R3, R0 ;  /* 0x0000000000037202 */ /* 0x000fce0000000f00 */
.L_x_26398:
[----:B------:R-:W-:Y:S05]  /*3b90*/  BSYNC.RECONVERGENT B4 ;  /* 0x0000000000047941 */ /* 0x000fea0003800200 */
.L_x_26397:
        /* <DEDUP_REMOVED lines=28> */
.L_x_26387:
        /* <DEDUP_REMOVED lines=12> */
[----:B------:R-:W1:Y:S02]  /*3e20*/  MUFU.SQRT R6, R6 ;  /* 0x0000000600067308 */ /* 0x000e640000002000 */
[----:B-1----:R-:W-:Y:S01]  /*3e30*/  @P0 FMUL.FTZ R3, R6, R5 ;  /* 0x0000000506030220 */ /* 0x002fe20000410000 */
[----:B------:R-:W-:Y:S01]  /*3e40*/  FSETP.NEU.FTZ.AND P0, PT, R0, +INF , PT ;  /* 0x7f8000000000780b */ /* 0x000fe20003f1d000 */
[----:B------:R-:W-:-:S03]  /*3e50*/  FFMA R5, -R11, R8, 1 ;  /* 0x3f8000000b057423 */ /* 0x000fc60000000108 */
[----:B------:R-:W-:Y:S01]  /*3e60*/  FSEL R3, R3, +INF , P0 ;  /* 0x7f80000003037808 */ /* 0x000fe20000000000 */
[----:B------:R-:W-:-:S04]  /*3e70*/  FFMA R0, R8, R5, R8 ;  /* 0x0000000508007223 */ /* 0x000fc80000000008 */
[----:B------:R-:W-:Y:S01]  /*3e80*/  FFMA R5, R21, R0, RZ ;  /* 0x0000000015057223 */ /* 0x000fe200000000ff */
[----:B------:R-:W1:Y:S03]  /*3e90*/  MUFU.LG2 R3, R3 ;  /* 0x0000000300037308 */ /* 0x000e660000000c00 */
[----:B------:R-:W-:-:S04]  /*3ea0*/  FFMA R4, -R11, R5, R21 ;  /* 0x000000050b047223 */ /* 0x000fc80000000115 */
[----:B------:R-:W-:Y:S01]  /*3eb0*/  FFMA R0, R0, R4, R5 ;  /* 0x0000000400007223 */ /* 0x000fe20000000005 */
[----:B------:R-:W4:Y:S01]  /*3ec0*/  FCHK P0, R21, R11 ;  /* 0x0000000b15007302 */ /* 0x000f220000000000 */
[----:B-1----:R-:W-:Y:S01]  /*3ed0*/  FMUL.FTZ R10, R3, 0.69314718246459960938 ;  /* 0x3f317218030a7820 */ /* 0x002fe20000410000 */
[----:B----4-:R-:W-:Y:S06]  /*3ee0*/  @!P0 BRA `(.L_x_26400) ;  /* 0x00000000000c8947 */ /* 0x010fec0003800000 */
[----:B------:R-:W-:Y:S02]  /*3ef0*/  MOV R8, R11 ;  /* 0x0000000b00087202 */ /* 0x000fe40000000f00 */
[----:B------:R-:W-:-:S07]  /*3f00*/  MOV R4, 0x3f20 ;  /* 0x00003f2000047802 */ /* 0x000fce0000000f00 */
[----:B0-23--:R-:W-:Y:S05]  /*3f10*/  CALL.REL.NOINC `($__internal_66_$__cuda_sm3x_div_rn_ftz_f32_slowpath) ;  /* 0x0000006400d07944 */ /* 0x00dfea0003c00000 */
.L_x_26400:
[----:B------:R-:W-:Y:S05]  /*3f20*/  BSYNC.RECONVERGENT B4 ;  /* 0x0000000000047941 */ /* 0x000fea0003800200 */
.L_x_26399:
        /* <DEDUP_REMOVED lines=28> */
.L_x_26386:
[----:B------:R-:W-:-:S13]  /*40f0*/  FSETP.GEU.FTZ.AND P0, PT, R21, 9.999999682655225389e-20, PT ;  /* 0x1fec1e4a1500780b */ /* 0x000fda0003f1e000 */
[----:B------:R-:W-:Y:S05]  /*4100*/  @!P0 BRA `(.L_x_26401) ;  /* 0x0000000400148947 */ /* 0x000fea0003800000 */
[----:B------:R-:W-:Y:S01]  /*4110*/  FMUL.FTZ R0, R21, R21 ;  /* 0x0000001515007220 */ /* 0x000fe20000410000 */
[----:B------:R-:W-:Y:S01]  /*4120*/  MOV R6, 0x3e800000 ;  /* 0x3e80000000067802 */ /* 0x000fe20000000f00 */
        /* <DEDUP_REMOVED lines=31> */
[----:B------:R-:W1:Y:S02]  /*4320*/  FCHK P0, R21, 1 ;  /* 0x3f80000015007902 */ /* 0x000e640000000000 */
[----:B------:R-:W-:Y:S02]  /*4330*/  FFMA R5, R4, -1, R21 ;  /* 0xbf80000004057823 */ /* 0x000fe40000000015 */
[----:B------:R-:W-:Y:S02]  /*4340*/  @P1 FSEL R3, R3, -RZ, P3 ;  /* 0x800000ff03031208 */ /* 0x000fe40001800000 */
[----:B------:R-:W-:-:S03]  /*4350*/  FFMA R0, R6, R5, R4 ;  /* 0x0000000506007223 */ /* 0x000fc60000000004 */
[----:B------:R-:W-:Y:S01]  /*4360*/  FMUL.FTZ R10, R3, 0.5 ;  /* 0x3f000000030a7820 */ /* 0x000fe20000410000 */
[----:B-1----:R-:W-:Y:S06]  /*4370*/  @!P0 BRA `(.L_x_26403) ;  /* 0x00000000000c8947 */ /* 0x002fec0003800000 */
[----:B------:R-:W-:Y:S02]  /*4380*/  MOV R8, 0x3f800000 ;  /* 0x3f80000000087802 */ /* 0x000fe40000000f00 */
[----:B------:R-:W-:-:S07]  /*4390*/  MOV R4, 0x43b0 ;  /* 0x000043b000047802 */ /* 0x000fce0000000f00 */
[----:B0-23--:R-:W-:Y:S05]  /*43a0*/  CALL.REL.NOINC `($__internal_66_$__cuda_sm3x_div_rn_ftz_f32_slowpath) ;  /* 0x0000006000ac7944 */ /* 0x00dfea0003c00000 */
.L_x_26403:
[----:B------:R-:W-:Y:S05]  /*43b0*/  BSYNC.RECONVERGENT B4 ;  /* 0x0000000000047941 */ /* 0x000fea0003800200 */
.L_x_26402:
        /* <DEDUP_REMOVED lines=26> */
.L_x_26401:
[----:B------:R-:W-:Y:S01]  /*4560*/  MOV R0, 0x3f800000 ;  /* 0x3f80000000007802 */ /* 0x000fe20000000f00 */
[----:B------:R-:W1:Y:S01]  /*4570*/  FCHK P0, R21, 1 ;  /* 0x3f80000015007902 */ /* 0x000e620000000000 */
[C---:B------:R-:W-:Y:S01]  /*4580*/  FMUL.FTZ R10, R21.reuse, 0.5 ;  /* 0x3f000000150a7820 */ /* 0x040fe20000410000 */
[----:B------:R-:W-:Y:S02]  /*4590*/  BSSY.RECONVERGENT B4, `(.L_x_26404) ;  /* 0x000000b000047945 */ /* 0x000fe40003800200 */
[----:B------:R-:W-:Y:S01]  /*45a0*/  FFMA R3, R0, -R0, 1 ;  /* 0x3f80000000037423 */ /* 0x000fe20000000800 */
[----:B------:R-:W-:-:S03]  /*45b0*/  FMUL.FTZ R10, R21, R10 ;  /* 0x0000000a150a7220 */ /* 0x000fc60000410000 */
[----:B------:R-:W-:-:S04]  /*45c0*/  FFMA R0, R3, R0, 1 ;  /* 0x3f80000003007423 */ /* 0x000fc80000000000 */
[----:B------:R-:W-:-:S04]  /*45d0*/  FFMA R3, R0, R21, RZ ;  /* 0x0000001500037223 */ /* 0x000fc800000000ff */
[----:B------:R-:W-:-:S04]  /*45e0*/  FFMA R4, R3, -1, R21 ;  /* 0xbf80000003047823 */ /* 0x000fc80000000015 */
[----:B------:R-:W-:Y:S01]  /*45f0*/  FFMA R0, R0, R4, R3 ;  /* 0x0000000400007223 */ /* 0x000fe20000000003 */
[----:B-1----:R-:W-:Y:S06]  /*4600*/  @!P0 BRA `(.L_x_26405) ;  /* 0x00000000000c8947 */ /* 0x002fec0003800000 */
[----:B------:R-:W-:Y:S01]  /*4610*/  HFMA2 R8, -RZ, RZ, 1.875, 0 ;  /* 0x3f800000ff087431 */ /* 0x000fe200000001ff */
[----:B------:R-:W-:-:S07]  /*4620*/  MOV R4, 0x4640 ;  /* 0x0000464000047802 */ /* 0x000fce0000000f00 */
[----:B0-23--:R-:W-:Y:S05]  /*4630*/  CALL.REL.NOINC `($__internal_66_$__cuda_sm3x_div_rn_ftz_f32_slowpath) ;  /* 0x0000006000087944 */ /* 0x00dfea0003c00000 */
.L_x_26405:
[----:B------:R-:W-:Y:S05]  /*4640*/  BSYNC.RECONVERGENT B4 ;  /* 0x0000000000047941 */ /* 0x000fea0003800200 */
.L_x_26404:
        /* <DEDUP_REMOVED lines=26> */
.L_x_26385:
[----:B------:R-:W-:Y:S01]  /*47f0*/  FMUL.FTZ R0, R18, 0.36787945032119750977 ;  /* 0x3ebc5ab212007820 */ /* 0x000fe20000410000 */
[----:B------:R-:W-:Y:S01]  /*4800*/  FMUL.FTZ R3, R19, 0.36787945032119750977 ;  /* 0x3ebc5ab213037820 */ /* 0x000fe20000410000 */
[----:B------:R-:W1:Y:S01]  /*4810*/  MUFU.RCP R8, R11 ;  /* 0x0000000b00087308 */ /* 0x000e620000001000 */
        /* <DEDUP_REMOVED lines=13> */
[----:B-1----:R-:W-:-:S05]  /*48f0*/  FFMA R3, -R11, R8, 1 ;  /* 0x3f8000000b037423 */ /* 0x002fca0000000108 */
[----:B------:R-:W1:Y:S02]  /*4900*/  MUFU.SQRT R6, R6 ;  /* 0x0000000600067308 */ /* 0x000e640000002000 */
[----:B-1----:R-:W-:Y:S01]  /*4910*/  @P0 FMUL.FTZ R4, R6, R5 ;  /* 0x0000000506040220 */ /* 0x002fe20000410000 */
[----:B------:R-:W-:Y:S01]  /*4920*/  FSETP.NEU.FTZ.AND P0, PT, R0, +INF , PT ;  /* 0x7f8000000000780b */ /* 0x000fe20003f1d000 */
[----:B------:R-:W-:Y:S01]  /*4930*/  FFMA R0, R8, R3, R8 ;  /* 0x0000000308007223 */ /* 0x000fe20000000008 */
[----:B------:R-:W-:Y:S02]  /*4940*/  HFMA2 R3, -RZ, RZ, 1.875, 0 ;  /* 0x3f800000ff037431 */ /* 0x000fe400000001ff */
[----:B------:R-:W-:Y:S01]  /*4950*/  FSEL R4, R4, +INF , P0 ;  /* 0x7f80000004047808 */ /* 0x000fe20000000000 */
[----:B------:R-:W-:-:S04]  /*4960*/  FFMA R5, R21, R0, RZ ;  /* 0x0000000015057223 */ /* 0x000fc800000000ff */
[----:B------:R-:W-:Y:S01]  /*4970*/  FFMA R6, -R11, R5, R21 ;  /* 0x000000050b067223 */ /* 0x000fe20000000115 */
[----:B------:R-:W1:Y:S03]  /*4980*/  MUFU.LG2 R4, R4 ;  /* 0x0000000400047308 */ /* 0x000e660000000c00 */
[----:B------:R-:W-:-:S05]  /*4990*/  FFMA R0, R0, R6, R5 ;  /* 0x0000000600007223 */ /* 0x000fca0000000005 */
[----:B------:R-:W4:Y:S01]  /*49a0*/  FCHK P0, R21, R11 ;  /* 0x0000000b15007302 */ /* 0x000f220000000000 */
[----:B-1----:R-:W-:Y:S01]  /*49b0*/  FFMA.FTZ R10, R4, 0.69314718246459960938, R3 ;  /* 0x3f317218040a7823 */ /* 0x002fe20000010003 */
[----:B----4-:R-:W-:Y:S06]  /*49c0*/  @!P0 BRA `(.L_x_26407) ;  /* 0x00000000000c8947 */ /* 0x010fec0003800000 */
[----:B------:R-:W-:Y:S02]  /*49d0*/  MOV R8, R11 ;  /* 0x0000000b00087202 */ /* 0x000fe40000000f00 */
[----:B------:R-:W-:-:S07]  /*49e0*/  MOV R4, 0x4a00 ;  /* 0x00004a0000047802 */ /* 0x000fce0000000f00 */
[----:B0-23--:R-:W-:Y:S05]  /*49f0*/  CALL.REL.NOINC `($__internal_66_$__cuda_sm3x_div_rn_ftz_f32_slowpath) ;  /* 0x0000005c00187944 */ /* 0x00dfea0003c00000 */
.L_x_26407:
[----:B------:R-:W-:Y:S05]  /*4a00*/  BSYNC.RECONVERGENT B4 ;  /* 0x0000000000047941 */ /* 0x000fea0003800200 */
.L_x_26406:
[----:B------:R-:W-:Y:S01]  /*4a10*/  MOV R4, 0x3b33710b ;  /* 0x3b33710b00047802 */ /* 0x000fe20000000f00 */
        /* <DEDUP_REMOVED lines=27> */
.L_x_26384:
        /* <DEDUP_REMOVED lines=9> */
[----:B------:R-:W4:Y:S07]  /*4c60*/  MUFU.RCP R6, R11 ;  /* 0x0000000b00067308 */ /* 0x000f2e0000001000 */
[C---:B------:R-:W-:Y:S01]  /*4c70*/  @P0 FMUL.FTZ R4, R19.reuse, 4 ;  /* 0x4080000013040820 */ /* 0x040fe20000410000 */
[----:B-1----:R-:W-:Y:S01]  /*4c80*/  @P0 FMUL.FTZ R0, R18, 4 ;  /* 0x4080000012000820 */ /* 0x002fe20000410000 */
[----:B------:R-:W-:Y:S02]  /*4c90*/  @!P0 FMUL.FTZ R3, R19, R19 ;  /* 0x0000001313038220 */ /* 0x000fe40000410000 */
[----:B------:R-:W-:-:S02]  /*4ca0*/  @P0 FMUL.FTZ R5, R4, R4 ;  /* 0x0000000404050220 */ /* 0x000fc40000410000 */
[----:B------:R-:W-:Y:S02]  /*4cb0*/  @!P0 FFMA.FTZ R3, R18, R18, R3 ;  /* 0x0000001212038223 */ /* 0x000fe40000010003 */
[----:B------:R-:W-:-:S04]  /*4cc0*/  @P0 FFMA.FTZ R5, R0, R0, R5 ;  /* 0x0000000000050223 */ /* 0x000fc80000010005 */
[----:B------:R-:W-:Y:S01]  /*4cd0*/  @P0 FMUL.FTZ R3, R5, 0.0625 ;  /* 0x3d80000005030820 */ /* 0x000fe20000410000 */
[----:B------:R-:W-:Y:S01]  /*4ce0*/  FCHK P0, R21, R11 ;  /* 0x0000000b15007302 */ /* 0x000fe20000000000 */
[----:B----4-:R-:W-:-:S04]  /*4cf0*/  FFMA R5, -R11, R6, 1 ;  /* 0x3f8000000b057423 */ /* 0x010fc80000000106 */
[----:B------:R-:W-:-:S03]  /*4d00*/  FFMA R6, R6, R5, R6 ;  /* 0x0000000506067223 */ /* 0x000fc60000000006 */
[----:B------:R-:W1:Y:S01]  /*4d10*/  MUFU.LG2 R3, R3 ;  /* 0x0000000300037308 */ /* 0x000e620000000c00 */
[----:B------:R-:W-:-:S04]  /*4d20*/  FFMA R5, R21, R6, RZ ;  /* 0x0000000615057223 */ /* 0x000fc800000000ff */
[----:B------:R-:W-:-:S04]  /*4d30*/  FFMA R0, -R11, R5, R21 ;  /* 0x000000050b007223 */ /* 0x000fc80000000115 */
[----:B------:R-:W-:Y:S01]  /*4d40*/  FFMA R0, R6, R0, R5 ;  /* 0x0000000006007223 */ /* 0x000fe20000000005 */
[----:B-1----:R-:W-:Y:S01]  /*4d50*/  FMUL.FTZ R10, R3, 0.69314718246459960938 ;  /* 0x3f317218030a7820 */ /* 0x002fe20000410000 */
[----:B------:R-:W-:Y:S06]  /*4d60*/  @!P0 BRA `(.L_x_26409) ;  /* 0x00000000000c8947 */ /* 0x000fec0003800000 */
[----:B------:R-:W-:Y:S02]  /*4d70*/  MOV R8, R11 ;  /* 0x0000000b00087202 */ /* 0x000fe40000000f00 */
[----:B------:R-:W-:-:S07]  /*4d80*/  MOV R4, 0x4da0 ;  /* 0x00004da000047802 */ /* 0x000fce0000000f00 */
[----:B0-23--:R-:W-:Y:S05]  /*4d90*/  CALL.REL.NOINC `($__internal_66_$__cuda_sm3x_div_rn_ftz_f32_slowpath) ;  /* 0x0000005800307944 */ /* 0x00dfea0003c00000 */
.L_x_26409:
[----:B------:R-:W-:Y:S05]  /*4da0*/  BSYNC.RECONVERGENT B4 ;  /* 0x0000000000047941 */ /* 0x000fea0003800200 */
.L_x_26408:
        /* <DEDUP_REMOVED lines=27> */
.L_x_26391:
[----:B------:R-:W-:Y:S05]  /*4f60*/  BSYNC.RECONVERGENT B2 ;  /* 0x0000000000027941 */ /* 0x000fea0003800200 */
.L_x_26383:
[----:B------:R-:W1:Y:S02]  /*4f70*/  LDCU.64 UR8, c[0x0][0x388] ;  /* 0x00007100ff0877ac */ /* 0x000e640008000a00 */
[C---:B-1----:R-:W-:Y:S01]  /*4f80*/  FMUL.FTZ R11, R18.reuse, UR8 ;  /* 0x00000008120b7c20 */ /* 0x042fe20008410000 */
        /* <DEDUP_REMOVED lines=14> */
[----:B------:R-:W1:Y:S08]  /*5070*/  @P0 MUFU.EX2 R0, R0 ;  /* 0x0000000000000308 */ /* 0x000e700000000800 */
[----:B------:R-:W4:Y:S01]  /*5080*/  @P0 MUFU.COS R3, R4 ;  /* 0x0000000400030308 */ /* 0x000f220000000000 */
[C---:B-1----:R-:W-:Y:S01]  /*5090*/  @P0 FMUL.FTZ R11, R0.reuse, R5 ;  /* 0x00000005000b0220 */ /* 0x042fe20000410000 */
[----:B----4-:R-:W-:Y:S01]  /*50a0*/  @P0 FMUL.FTZ R10, R0, R3 ;  /* 0x00000003000a0220 */ /* 0x010fe20000410000 */
[----:B------:R-:W-:Y:S06]  /*50b0*/  @P0 BRA `(.L_x_26382) ;  /* 0x0000000000980947 */ /* 0x000fec0003800000 */
[----:B------:R-:W-:Y:S01]  /*50c0*/  FADD.FTZ R0, R6, -162.88958740234375 ;  /* 0xc322e3bc06007421 */ /* 0x000fe20000010000 */
[----:B------:R-:W-:-:S03]  /*50d0*/  FMUL.RZ R11, R11, 0.15915493667125701904 ;  /* 0x3e22f9830b0b7820 */ /* 0x000fc6000040c000 */
[----:B------:R-:W-:Y:S01]  /*50e0*/  FMUL.FTZ R0, R0, 1.4426950216293334961 ;  /* 0x3fb8aa3b00007820 */ /* 0x000fe20000410000 */
[----:B------:R-:W-:Y:S08]  /*50f0*/  MUFU.COS R5, R11 ;  /* 0x0000000b00057308 */ /* 0x000ff00000000000 */
[----:B------:R-:W1:Y:S08]  /*5100*/  MUFU.EX2 R0, R0 ;  /* 0x0000000000007308 */ /* 0x000e700000000800 */
[----:B------:R-:W4:Y:S01]  /*5110*/  MUFU.SIN R9, R11 ;  /* 0x0000000b00097308 */ /* 0x000f220000000400 */
[----:B-1----:R-:W-:-:S02]  /*5120*/  LEA.HI R3, R0, 0xffffffed, RZ, 0x9 ;  /* 0xffffffed00037811 */ /* 0x002fc400078f48ff */
[----:B------:R-:W-:Y:S02]  /*5130*/  LOP3.LUT R0, R0, 0x7fffff, RZ, 0xc0, !PT ;  /* 0x007fffff00007812 */ /* 0x000fe400078ec0ff */
[----:B------:R-:W-:Y:S02]  /*5140*/  LOP3.LUT R4, R3, 0xffff, RZ, 0xc0, !PT ;  /* 0x0000ffff03047812 */ /* 0x000fe400078ec0ff */
[----:B------:R-:W-:Y:S02]  /*5150*/  LOP3.LUT R0, R0, 0x7f000000, RZ, 0xfc, !PT ;  /* 0x7f00000000007812 */ /* 0x000fe400078efcff */
[----:B------:R-:W-:-:S03]  /*5160*/  LEA.HI R4, R4, R3, RZ, 0x11 ;  /* 0x0000000304047211 */ /* 0x000fc600078f88ff */
[-C--:B------:R-:W-:Y:S01]  /*5170*/  FMUL.FTZ R5, R5, R0.reuse ;  /* 0x0000000005057220 */ /* 0x080fe20000410000 */
[----:B------:R-:W-:Y:S01]  /*5180*/  PRMT R4, R4, 0x9910, RZ ;  /* 0x0000991004047816 */ /* 0x000fe200000000ff */
[----:B----4-:R-:W-:-:S03]  /*5190*/  FMUL.FTZ R9, R9, R0 ;  /* 0x0000000009097220 */ /* 0x010fc60000410000 */
        /* <DEDUP_REMOVED lines=10> */
.L_x_26412:
        /* <DEDUP_REMOVED lines=8> */
.L_x_26411:
[----:B------:R-:W-:-:S04]  /*52c0*/  FMUL.RZ R0, R11, 0.15915493667125701904 ;  /* 0x3e22f9830b007820 */ /* 0x000fc8000040c000 */
[----:B------:R4:W1:Y:S08]  /*52d0*/  MUFU.COS R10, R0 ;  /* 0x00000000000a7308 */ /* 0x0008700000000000 */
[----:B------:R4:W0:Y:S01]  /*52e0*/  MUFU.SIN R11, R0 ;  /* 0x00000000000b7308 */ /* 0x0008220000000400 */
[----:B------:R-:W-:Y:S05]  /*52f0*/  BRA `(.L_x_26382) ;  /* 0x0000000000087947 */ /* 0x000fea0003800000 */
.L_x_26410:
[----:B------:R-:W-:-:S04]  /*5300*/  FMUL.FTZ R6, R6, 1.4426950216293334961 ;  /* 0x3fb8aa3b06067820 */ /* 0x000fc80000410000 */
[----:B------:R1:W4:Y:S03]  /*5310*/  MUFU.EX2 R10, R6 ;  /* 0x00000006000a7308 */ /* 0x0003260000000800 */
.L_x_26382:
[----:B------:R-:W-:Y:S05]  /*5320*/  BSYNC.RECONVERGENT B3 ;  /* 0x0000000000037941 */ /* 0x000fea0003800200 */
.L_x_26381:
[----:B-1--4-:R-:W-:Y:S01]  /*5330*/  IADD3 R0, PT, PT, R2, 0x100, RZ ;  /* 0x0000010002007810 */ /* 0x012fe20007ffe0ff */
[----:B------:R-:W-:Y:S01]  /*5340*/  BSSY.RECONVERGENT B3, `(.L_x_26413) ;  /* 0x0000285000037945 */ /* 0x000fe20003800200 */
[----:B------:R-:W-:Y:S02]  /*5350*/  CS2R R18, SRZ ;  /* 0x0000000000127805 */ /* 0x000fe4000001ff00 */
[----:B------:R-:W-:-:S13]  /*5360*/  ISETP.GE.AND P0, PT, R0, UR4, PT ;  /* 0x0000000400007c0c */ /* 0x000fda000bf06270 */
[----:B------:R-:W-:Y:S05]  /*5370*/  @P0 BRA `(.L_x_26414) ;  /* 0x0000002800040947 */ /* 0x000fea0003800000 */
[----:B------:R-:W-:Y:S01]  /*5380*/  FSETP.NAN.FTZ.AND P0, PT, R16, R16, PT ;  /* 0x000000101000720b */ /* 0x000fe20003f18000 */
        /* <DEDUP_REMOVED lines=23> */
[----:B------:R-:W-:Y:S01]  /*5500*/  HFMA2 R6, -RZ, RZ, 1.875, 0 ;  /* 0x3f800000ff067431 */ /* 0x000fe200000001ff */
        /* <DEDUP_REMOVED lines=12> */
[----:B------:R-:W-:Y:S01]  /*55d0*/  FFMA.FTZ R5, R5, 0.25, -R6 ;  /* 0x3e80000005057823 */ /* 0x000fe20000010806 */
        /* <DEDUP_REMOVED lines=29> */
.L_x_26422:
[----:B------:R-:W-:Y:S05]  /*57b0*/  BSYNC.RECONVERGENT B4 ;  /* 0x0000000000047941 */ /* 0x000fea0003800200 */
.L_x_26421:
        /* <DEDUP_REMOVED lines=28> */
.L_x_26420:
        /* <DEDUP_REMOVED lines=18> */
.L_x_26426:
[----:B------:R-:W-:Y:S05]  /*5aa0*/  BSYNC.RECONVERGENT B4 ;  /* 0x0000000000047941 */ /* 0x000fea0003800200 */
.L_x_26425:
        /* <DEDUP_REMOVED lines=28> */
.L_x_26424:
        /* <DEDUP_REMOVED lines=25> */
.L_x_26428:
        /* <DEDUP_REMOVED lines=41> */
.L_x_26427:
        /* <DEDUP_REMOVED lines=55> */
.L_x_26430:
[----:B------:R-:W-:Y:S05]  /*6400*/  BSYNC.RECONVERGENT B4 ;  /* 0x0000000000047941 */ /* 0x000fea0003800200 */
.L_x_26429:
        /* <DEDUP_REMOVED lines=28> */
.L_x_26419:
        /* <DEDUP_REMOVED lines=28> */
.L_x_26432:
[----:B------:R-:W-:Y:S05]  /*6790*/  BSYNC.RECONVERGENT B4 ;  /* 0x0000000000047941 */ /* 0x000fea0003800200 */
.L_x_26431:
        /* <DEDUP_REMOVED lines=28> */
.L_x_26418:
        /* <DEDUP_REMOVED lines=15> */
[----:B------:R-:W-:Y:S02]  /*6a50*/  MOV R6, 0x3f800000 ;  /* 0x3f80000000067802 */ /* 0x000fe40000000f00 */
[----:B------:R-:W-:Y:S01]  /*6a60*/  @P1 FSETP.NEU.FTZ.AND P3, PT, R3, RZ, PT ;  /* 0x000000ff0300120b */ /* 0x000fe20003f7d000 */
        /* <DEDUP_REMOVED lines=14> */
[----:B------:R-:W-:Y:S02]  /*6b50*/  @P1 MOV R6, 0x7f800000 ;  /* 0x7f80000000061802 */ /* 0x000fe40000000f00 */
[----:B------:R-:W-:Y:S01]  /*6b60*/  FFMA.FTZ R4, R4, 0.69314718246459960938, R5 ;  /* 0x3f31721804047823 */ /* 0x000fe20000010005 */
[----:B------:R-:W-:Y:S02]  /*6b70*/  FFMA R5, R0, R21, RZ ;  /* 0x0000001500057223 */ /* 0x000fe400000000ff */
[----:B------:R-:W-:Y:S01]  /*6b80*/  @P0 FFMA.FTZ R4, R3, R6, +INF ;  /* 0x7f80000003040423 */ /* 0x000fe20000010006 */
[----:B------:R-:W1:Y:S01]  /*6b90*/  FCHK P0, R21, 1 ;  /* 0x3f80000015007902 */ /* 0x000e620000000000 */
[----:B------:R-:W-:-:S03]  /*6ba0*/  FFMA R3, R5, -1, R21 ;  /* 0xbf80000005037823 */ /* 0x000fc60000000015 */
[----:B------:R-:W-:Y:S01]  /*6bb0*/  @P1 FSEL R4, R4, -RZ, P3 ;  /* 0x800000ff04041208 */ /* 0x000fe20001800000 */
[----:B------:R-:W-:-:S04]  /*6bc0*/  FFMA R0, R0, R3, R5 ;  /* 0x0000000300007223 */ /* 0x000fc80000000005 */
[----:B------:R-:W-:Y:S01]  /*6bd0*/  FMUL.FTZ R18, R4, 0.5 ;  /* 0x3f00000004127820 */ /* 0x000fe20000410000 */
[----:B-1----:R-:W-:Y:S06]  /*6be0*/  @!P0 BRA `(.L_x_26435) ;  /* 0x00000000000c8947 */ /* 0x002fec0003800000 */
[----:B------:R-:W-:Y:S02]  /*6bf0*/  MOV R8, 0x3f800000 ;  /* 0x3f80000000087802 */ /* 0x000fe40000000f00 */
[----:B------:R-:W-:-:S07]  /*6c00*/  MOV R4, 0x6c20 ;  /* 0x00006c2000047802 */ /* 0x000fce0000000f00 */
[----:B0-23--:R-:W-:Y:S05]  /*6c10*/  CALL.REL.NOINC `($__internal_66_$__cuda_sm3x_div_rn_ftz_f32_slowpath) ;  /* 0x0000003800907944 */ /* 0x00dfea0003c00000 */
.L_x_26435:
[----:B------:R-:W-:Y:S05]  /*6c20*/  BSYNC.RECONVERGENT B4 ;  /* 0x0000000000047941 */ /* 0x000fea0003800200 */
.L_x_26434:
        /* <DEDUP_REMOVED lines=26> */
.L_x_26433:
        /* <DEDUP_REMOVED lines=14> */
.L_x_26437:
[----:B------:R-:W-:Y:S05]  /*6eb0*/  BSYNC.RECONVERGENT B4 ;  /* 0x0000000000047941 */ /* 0x000fea0003800200 */
.L_x_26436:
        /* <DEDUP_REMOVED lines=26> */
.L_x_26417:
        /* <DEDUP_REMOVED lines=33> */
.L_x_26439:
[----:B------:R-:W-:Y:S05]  /*7270*/  BSYNC.RECONVERGENT B4 ;  /* 0x0000000000047941 */ /* 0x000fea0003800200 */
.L_x_26438:
        /* <DEDUP_REMOVED lines=28> */
.L_x_26416:
        /* <DEDUP_REMOVED lines=9> */
[----:B------:R-:W1:Y:S07]  /*74d0*/  MUFU.RCP R6, R19 ;  /* 0x0000001300067308 */ /* 0x000e6e0000001000 */
[C---:B------:R-:W-:Y:S01]  /*74e0*/  @P0 FMUL.FTZ R4, R17.reuse, 4 ;  /* 0x4080000011040820 */ /* 0x040fe20000410000 */
[----:B------:R-:W-:Y:S01]  /*74f0*/  @P0 FMUL.FTZ R0, R16, 4 ;  /* 0x4080000010000820 */ /* 0x000fe20000410000 */
[----:B------:R-:W-:Y:S02]  /*7500*/  @!P0 FMUL.FTZ R3, R17, R17 ;  /* 0x0000001111038220 */ /* 0x000fe40000410000 */
[----:B------:R-:W-:-:S02]  /*7510*/  @P0 FMUL.FTZ R5, R4, R4 ;  /* 0x0000000404050220 */ /* 0x000fc40000410000 */
[----:B------:R-:W-:Y:S02]  /*7520*/  @!P0 FFMA.FTZ R3, R16, R16, R3 ;  /* 0x0000001010038223 */ /* 0x000fe40000010003 */
[----:B------:R-:W-:-:S04]  /*7530*/  @P0 FFMA.FTZ R5, R0, R0, R5 ;  /* 0x0000000000050223 */ /* 0x000fc80000010005 */
[----:B------:R-:W-:Y:S01]  /*7540*/  @P0 FMUL.FTZ R3, R5, 0.0625 ;  /* 0x3d80000005030820 */ /* 0x000fe20000410000 */
[----:B------:R-:W-:Y:S01]  /*7550*/  FCHK P0, R21, R19 ;  /* 0x0000001315007302 */ /* 0x000fe20000000000 */
[----:B-1----:R-:W-:-:S04]  /*7560*/  FFMA R5, -R19, R6, 1 ;  /* 0x3f80000013057423 */ /* 0x002fc80000000106 */
        /* <DEDUP_REMOVED lines=10> */
.L_x_26441:
[----:B------:R-:W-:Y:S05]  /*7610*/  BSYNC.RECONVERGENT B4 ;  /* 0x0000000000047941 */ /* 0x000fea0003800200 */
.L_x_26440:
        /* <DEDUP_REMOVED lines=27> */
.L_x_26423:
[----:B------:R-:W-:Y:S05]  /*77d0*/  BSYNC.RECONVERGENT B2 ;  /* 0x0000000000027941 */ /* 0x000fea0003800200 */
.L_x_26415:
        /* <DEDUP_REMOVED lines=45> */
.L_x_26444:
        /* <DEDUP_REMOVED lines=8> */
.L_x_26443:
[----:B------:R-:W-:-:S04]  /*7b30*/  FMUL.RZ R0, R19, 0.15915493667125701904 ;  /* 0x3e22f98313007820 */ /* 0x000fc8000040c000 */
[----:B------:R1:W4:Y:S08]  /*7b40*/  MUFU.COS R18, R0 ;  /* 0x0000000000127308 */ /* 0x0003300000000000 */
[----:B------:R1:W0:Y:S01]  /*7b50*/  MUFU.SIN R19, R0 ;  /* 0x0000000000137308 */ /* 0x0002220000000400 */
[----:B------:R-:W-:Y:S05]  /*7b60*/  BRA `(.L_x_26414) ;  /* 0x0000000000087947 */ /* 0x000fea0003800000 */
.L_x_26442:
[----:B------:R-:W-:-:S04]  /*7b70*/  FMUL.FTZ R6, R6, 1.4426950216293334961 ;  /* 0x3fb8aa3b06067820 */ /* 0x000fc80000410000 */
[----:B------:R1:W4:Y:S03]  /*7b80*/  MUFU.EX2 R18, R6 ;  /* 0x0000000600127308 */ /* 0x0003260000000800 */
.L_x_26414:
[----:B------:R-:W-:Y:S05]  /*7b90*/  BSYNC.RECONVERGENT B3 ;  /* 0x0000000000037941 */ /* 0x000fea0003800200 */
.L_x_26413:
[----:B-1----:R-:W-:Y:S01]  /*7ba0*/  IADD3 R0, PT, PT, R2, 0x180, RZ ;  /* 0x0000018002007810 */ /* 0x002fe20007ffe0ff */
        /* <DEDUP_REMOVED lines=70> */
[----:B0-234-:R-:W-:Y:S05]  /*8010*/  CALL.REL.NOINC `($__internal_66_$__cuda_sm3x_div_rn_ftz_f32_slowpath) ;  /* 0x0000002400907944 */ /* 0x01dfea0003c00000 */
.L_x_26454:
[----:B------:R-:W-:Y:S05]  /*8020*/  BSYNC.RECONVERGENT B4 ;  /* 0x0000000000047941 */ /* 0x000fea0003800200 */
.L_x_26453:
        /* <DEDUP_REMOVED lines=28> */
.L_x_26452:
[----:B------:R-:W-:-:S04]  /*81f0*/  FMUL.FTZ R0, R21, R21 ;  /* 0x0000001515007220 */ /* 0x000fc80000410000 */
[----:B------:R-:W-:-:S05]  /*8200*/  FFMA.FTZ R3, R17, R17, R0 ;  /* 0x0000001111037223 */ /* 0x000fca0000010000 */
[----:B------:R-:W-:-:S13]  /*8210*/  FSETP.GTU.FTZ.AND P0, PT, R3, 0.69999998807907104492, PT ;  /* 0x3f3333330300780b */ /* 0x000fda0003f1c000 */
[----:B------:R-:W-:Y:S05]  /*8220*/  @P0 BRA `(.L_x_26456) ;  /* 0x0000000000ac0947 */ /* 0x000fea0003800000 */
[----:B------:R-:W1:Y:S01]  /*8230*/  MUFU.RCP R0, R17 ;  /* 0x0000001100007308 */ /* 0x000e620000001000 */
[----:B------:R-:W-:Y:S07]  /*8240*/  BSSY.RECONVERGENT B4, `(.L_x_26457) ;  /* 0x000000d000047945 */ /* 0x000fee0003800200 */
[----:B------:R-:W5:Y:S08]  /*8250*/  MUFU.LG2 R16, R3 ;  /* 0x0000000300107308 */ /* 0x000f700000000c00 */
[----:B------:R-:W0:Y:S01]  /*8260*/  FCHK P0, R21, R17 ;  /* 0x0000001115007302 */ /* 0x000e220000000000 */
[----:B-1----:R-:W-:-:S04]  /*8270*/  FFMA R5, -R17, R0, 1 ;  /* 0x3f80000011057423 */ /* 0x002fc80000000100 */
[----:B------:R-:W-:-:S04]  /*8280*/  FFMA R0, R0, R5, R0 ;  /* 0x0000000500007223 */ /* 0x000fc80000000000 */
[----:B------:R-:W-:Y:S01]  /*8290*/  FFMA R5, R21, R0, RZ ;  /* 0x0000000015057223 */ /* 0x000fe200000000ff */
[----:B-----5:R-:W-:-:S03]  /*82a0*/  FMUL.FTZ.D2 R16, R16, 0.69314718246459960938 ;  /* 0x3f31721810107820 */ /* 0x020fc60000310000 */
[----:B------:R-:W-:-:S04]  /*82b0*/  FFMA R4, -R17, R5, R21 ;  /* 0x0000000511047223 */ /* 0x000fc80000000115 */
[----:B------:R-:W-:Y:S01]  /*82c0*/  FFMA R0, R0, R4, R5 ;  /* 0x0000000400007223 */ /* 0x000fe20000000005 */
[----:B0-----:R-:W-:Y:S06]  /*82d0*/  @!P0 BRA `(.L_x_26458) ;  /* 0x00000000000c8947 */ /* 0x001fec0003800000 */
[----:B------:R-:W-:Y:S02]  /*82e0*/  MOV R8, R17 ;  /* 0x0000001100087202 */ /* 0x000fe40000000f00 */
[----:B------:R-:W-:-:S07]  /*82f0*/  MOV R4, 0x8310 ;  /* 0x0000831000047802 */ /* 0x000fce0000000f00 */
[----:B--234-:R-:W-:Y:S05]  /*8300*/  CALL.REL.NOINC `($__internal_66_$__cuda_sm3x_div_rn_ftz_f32_slowpath) ;  /* 0x0000002000d47944 */ /* 0x01cfea0003c00000 */
.L_x_26458:
[----:B------:R-:W-:Y:S05]  /*8310*/  BSYNC.RECONVERGENT B4 ;  /* 0x0000000000047941 */ /* 0x000fea0003800200 */
.L_x_26457:
        /* <DEDUP_REMOVED lines=28> */
.L_x_26456:
        /* <DEDUP_REMOVED lines=25> */
.L_x_26460:
        /* <DEDUP_REMOVED lines=41> */
.L_x_26459:
        /* <DEDUP_REMOVED lines=53> */
[----:B0-234-:R-:W-:Y:S05]  /*8c50*/  CALL.REL.NOINC `($__internal_66_$__cuda_sm3x_div_rn_ftz_f32_slowpath) ;  /* 0x0000001800807944 */ /* 0x01dfea0003c00000 */
[----:B------:R-:W-:-:S07]  /*8c60*/  MOV R3, R0 ;  /* 0x0000000000037202 */ /* 0x000fce0000000f00 */
.L_x_26462:
[----:B------:R-:W-:Y:S05]  /*8c70*/  BSYNC.RECONVERGENT B4 ;  /* 0x0000000000047941 */ /* 0x000fea0003800200 */
.L_x_26461:
        /* <DEDUP_REMOVED lines=28> */
.L_x_26451:
        /* <DEDUP_REMOVED lines=22> */
[----:B------:R-:W5:Y:S01]  /*8fa0*/  FCHK P0, R21, R17 ;  /* 0x0000001115007302 */ /* 0x000f620000000000 */
[----:B-1----:R-:W-:Y:S01]  /*8fb0*/  FMUL.FTZ R16, R3, 0.69314718246459960938 ;  /* 0x3f31721803107820 */ /* 0x002fe20000410000 */
[----:B-----5:R-:W-:Y:S06]  /*8fc0*/  @!P0 BRA `(.L_x_26464) ;  /* 0x00000000000c8947 */ /* 0x020fec0003800000 */
[----:B------:R-:W-:Y:S02]  /*8fd0*/  MOV R8, R17 ;  /* 0x0000001100087202 */ /* 0x000fe40000000f00 */
[----:B------:R-:W-:-:S07]  /*8fe0*/  MOV R4, 0x9000 ;  /* 0x0000900000047802 */ /* 0x000fce0000000f00 */
[----:B0-234-:R-:W-:Y:S05]  /*8ff0*/  CALL.REL.NOINC `($__internal_66_$__cuda_sm3x_div_rn_ftz_f32_slowpath) ;  /* 0x0000001400987944 */ /* 0x01dfea0003c00000 */
.L_x_26464:
[----:B------:R-:W-:Y:S05]  /*9000*/  BSYNC.RECONVERGENT B4 ;  /* 0x0000000000047941 */ /* 0x000fea0003800200 */
.L_x_26463:
        /* <DEDUP_REMOVED lines=28> */
.L_x_26450:
        /* <DEDUP_REMOVED lines=43> */
[----:B0-234-:R-:W-:Y:S05]  /*9480*/  CALL.REL.NOINC `($__internal_66_$__cuda_sm3x_div_rn_ftz_f32_slowpath) ;  /* 0x0000001000747944 */ /* 0x01dfea0003c00000 */
.L_x_26467:
[----:B------:R-:W-:Y:S05]  /*9490*/  BSYNC.RECONVERGENT B4 ;  /* 0x0000000000047941 */ /* 0x000fea0003800200 */
.L_x_26466:
        /* <DEDUP_REMOVED lines=26> */
.L_x_26465:
        /* <DEDUP_REMOVED lines=13> */
[----:B0-234-:R-:W-:Y:S05]  /*9710*/  CALL.REL.NOINC `($__internal_66_$__cuda_sm3x_div_rn_ftz_f32_slowpath) ;  /* 0x0000000c00d07944 */ /* 0x01dfea0003c00000 */
.L_x_26469:
[----:B------:R-:W-:Y:S05]  /*9720*/  BSYNC.RECONVERGENT B4 ;  /* 0x0000000000047941 */ /* 0x000fea0003800200 */
.L_x_26468:
        /* <DEDUP_REMOVED lines=26> */
.L_x_26449:
        /* <DEDUP_REMOVED lines=27> */
[----:B------:R-:W5:Y:S01]  /*9a80*/  FCHK P0, R21, R17 ;  /* 0x0000001115007302 */ /* 0x000f620000000000 */
[----:B-1----:R-:W-:Y:S01]  /*9a90*/  FFMA.FTZ R16, R4, 0.69314718246459960938, R3 ;  /* 0x3f31721804107823 */ /* 0x002fe20000010003 */
[----:B-----5:R-:W-:Y:S06]  /*9aa0*/  @!P0 BRA `(.L_x_26471) ;  /* 0x00000000000c8947 */ /* 0x020fec0003800000 */
[----:B------:R-:W-:Y:S02]  /*9ab0*/  MOV R8, R17 ;  /* 0x0000001100087202 */ /* 0x000fe40000000f00 */
[----:B------:R-:W-:-:S07]  /*9ac0*/  MOV R4, 0x9ae0 ;  /* 0x00009ae000047802 */ /* 0x000fce0000000f00 */
[----:B0-234-:R-:W-:Y:S05]  /*9ad0*/  CALL.REL.NOINC `($__internal_66_$__cuda_sm3x_div_rn_ftz_f32_slowpath) ;  /* 0x0000000800e07944 */ /* 0x01dfea0003c00000 */
.L_x_26471:
[----:B------:R-:W-:Y:S05]  /*9ae0*/  BSYNC.RECONVERGENT B4 ;  /* 0x0000000000047941 */ /* 0x000fea0003800200 */
.L_x_26470:
        /* <DEDUP_REMOVED lines=28> */
.L_x_26448:
        /* <DEDUP_REMOVED lines=28> */
[----:B0-234-:R-:W-:Y:S05]  /*9e70*/  CALL.REL.NOINC `($__internal_66_$__cuda_sm3x_div_rn_ftz_f32_slowpath) ;  /* 0x0000000400f87944 */ /* 0x01dfea0003c00000 */
.L_x_26473:
[----:B------:R-:W-:Y:S05]  /*9e80*/  BSYNC.RECONVERGENT B4 ;  /* 0x0000000000047941 */ /* 0x000fea0003800200 */
.L_x_26472:
        /* <DEDUP_REMOVED lines=27> */
.L_x_26455:
[----:B------:R-:W-:Y:S05]  /*a040*/  BSYNC.RECONVERGENT B2 ;  /* 0x0000000000027941 */ /* 0x000fea0003800200 */
.L_x_26447:
        /* <DEDUP_REMOVED lines=17> */
[----:B------:R-:W5:Y:S01]  /*a160*/  @P0 MUFU.COS R3, R6 ;  /* 0x0000000600030308 */ /* 0x000f620000000000 */
[C---:B-1----:R-:W-:Y:S01]  /*a170*/  @P0 FMUL.FTZ R5, R0.reuse, R9 ;  /* 0x0000000900050220 */ /* 0x042fe20000410000 */
[----:B-----5:R-:W-:Y:S01]  /*a180*/  @P0 FMUL.FTZ R4, R0, R3 ;  /* 0x0000000300040220 */ /* 0x020fe20000410000 */
[----:B------:R-:W-:Y:S06]  /*a190*/  @P0 BRA `(.L_x_26446) ;  /* 0x0000000000980947 */ /* 0x000fec0003800000 */
[----:B------:R-:W-:Y:S01]  /*a1a0*/  FADD.FTZ R0, R16, -162.88958740234375 ;  /* 0xc322e3bc10007421 */ /* 0x000fe20000010000 */
[----:B------:R-:W-:-:S03]  /*a1b0*/  FMUL.RZ R6, R5, 0.15915493667125701904 ;  /* 0x3e22f98305067820 */ /* 0x000fc6000040c000 */
[----:B------:R-:W-:Y:S01]  /*a1c0*/  FMUL.FTZ R0, R0, 1.4426950216293334961 ;  /* 0x3fb8aa3b00007820 */ /* 0x000fe20000410000 */
[----:B------:R-:W-:Y:S08]  /*a1d0*/  MUFU.COS R5, R6 ;  /* 0x0000000600057308 */ /* 0x000ff00000000000 */
[----:B------:R-:W1:Y:S08]  /*a1e0*/  MUFU.EX2 R0, R0 ;  /* 0x0000000000007308 */ /* 0x000e700000000800 */
[----:B------:R-:W5:Y:S01]  /*a1f0*/  MUFU.SIN R9, R6 ;  /* 0x0000000600097308 */ /* 0x000f620000000400 */
[----:B-1----:R-:W-:-:S02]  /*a200*/  LEA.HI R3, R0, 0xffffffed, RZ, 0x9 ;  /* 0xffffffed00037811 */ /* 0x002fc400078f48ff */
[----:B------:R-:W-:Y:S02]  /*a210*/  LOP3.LUT R0, R0, 0x7fffff, RZ, 0xc0, !PT ;  /* 0x007fffff00007812 */ /* 0x000fe400078ec0ff */
[----:B------:R-:W-:Y:S02]  /*a220*/  LOP3.LUT R4, R3, 0xffff, RZ, 0xc0, !PT ;  /* 0x0000ffff03047812 */ /* 0x000fe400078ec0ff */
[----:B------:R-:W-:Y:S02]  /*a230*/  LOP3.LUT R0, R0, 0x7f000000, RZ, 0xfc, !PT ;  /* 0x7f00000000007812 */ /* 0x000fe400078efcff */
[----:B------:R-:W-:-:S03]  /*a240*/  LEA.HI R4, R4, R3, RZ, 0x11 ;  /* 0x0000000304047211 */ /* 0x000fc600078f88ff */
[-C--:B------:R-:W-:Y:S01]  /*a250*/  FMUL.FTZ R5, R5, R0.reuse ;  /* 0x0000000005057220 */ /* 0x080fe20000410000 */
[----:B------:R-:W-:Y:S01]  /*a260*/  PRMT R4, R4, 0x9910, RZ ;  /* 0x0000991004047816 */ /* 0x000fe200000000ff */
[----:B-----5:R-:W-:-:S03]  /*a270*/  FMUL.FTZ R9, R9, R0 ;  /* 0x0000000009097220 */ /* 0x020fc60000410000 */
        /* <DEDUP_REMOVED lines=10> */
.L_x_26476:
        /* <DEDUP_REMOVED lines=8> */
.L_x_26475:
[----:B------:R-:W-:-:S04]  /*a3a0*/  FMUL.RZ R0, R5, 0.15915493667125701904 ;  /* 0x3e22f98305007820 */ /* 0x000fc8000040c000 */
[----:B------:R1:W0:Y:S08]  /*a3b0*/  MUFU.COS R4, R0 ;  /* 0x0000000000047308 */ /* 0x0002300000000000 */
[----:B------:R1:W0:Y:S01]  /*a3c0*/  MUFU.SIN R5, R0 ;  /* 0x0000000000057308 */ /* 0x0002220000000400 */
[----:B------:R-:W-:Y:S05]  /*a3d0*/  BRA `(.L_x_26446) ;  /* 0x0000000000087947 */ /* 0x000fea0003800000 */
.L_x_26474:
[----:B------:R-:W-:-:S06]  /*a3e0*/  FMUL.FTZ R4, R16, 1.4426950216293334961 ;  /* 0x3fb8aa3b10047820 */ /* 0x000fcc0000410000 */
[----:B------:R-:W1:Y:S02]  /*a3f0*/  MUFU.EX2 R4, R4 ;  /* 0x0000000400047308 */ /* 0x000e640000000800 */
.L_x_26446:
[----:B------:R-:W-:Y:S05]  /*a400*/  BSYNC.RECONVERGENT B3 ;  /* 0x0000000000037941 */ /* 0x000fea0003800200 */
.L_x_26445:
[----:B------:R-:W-:Y:S01]  /*a410*/  ISETP.GE.AND P0, PT, R2, UR4, PT ;  /* 0x0000000402007c0c */ /* 0x000fe2000bf06270 */
[----:B------:R-:W-:Y:S04]  /*a420*/  BSSY.RECONVERGENT B0, `(.L_x_26477) ;  /* 0x000001a000007945 */ /* 0x000fe80003800200 */
[----:B------:R-:W-:Y:S08]  /*a430*/  BSSY.RELIABLE B1, `(.L_x_26478) ;  /* 0x0000011000017945 */ /* 0x000ff00003800100 */
[----:B------:R-:W-:Y:S05]  /*a440*/  @P0 BRA `(.L_x_26479) ;  /* 0x00000000003c0947 */ /* 0x000fea0003800000 */
[----:B------:R-:W5:Y:S01]  /*a450*/  LDC.64 R8, c[0x0][0x398] ;  /* 0x0000e600ff087b82 */ /* 0x000f620000000a00 */
[----:B------:R-:W-:-:S04]  /*a460*/  MOV R3, UR5 ;  /* 0x0000000500037c02 */ /* 0x000fc80008000f00 */
[----:B------:R-:W-:Y:S02]  /*a470*/  LEA R3, R3, R2, 0x9 ;  /* 0x0000000203037211 */ /* 0x000fe400078e48ff */
[----:B------:R-:W-:-:S04]  /*a480*/  MOV R2, R7 ;  /* 0x0000000700027202 */ /* 0x000fc80000000f00 */
[----:B------:R-:W-:Y:S01]  /*a490*/  ISETP.GE.AND P0, PT, R2, UR4, PT ;  /* 0x0000000402007c0c */ /* 0x000fe2000bf06270 */
[----:B-----5:R-:W-:-:S12]  /*a4a0*/  IMAD.WIDE.U32 R8, R3, 0x8, R8 ;  /* 0x0000000803087825 */ /* 0x020fd800078e0008 */
[----:B------:R-:W-:Y:S05]  /*a4b0*/  @P0 BREAK.RELIABLE B1 ;  /* 0x0000000000010942 */ /* 0x000fea0003800100 */
[----:B0-23--:R0:W-:Y:S01]  /*a4c0*/  STG.E.64 desc[UR6][R8.64], R12 ;  /* 0x0000000c08007986 */ /* 0x00d1e2000c101b06 */
[----:B------:R-:W-:Y:S05]  /*a4d0*/  @P0 BRA `(.L_x_26480) ;  /* 0x0000000000380947 */ /* 0x000fea0003800000 */
[----:B------:R-:W2:Y:S01]  /*a4e0*/  LDC.64 R6, c[0x0][0x398] ;  /* 0x0000e600ff067b82 */ /* 0x000ea20000000a00 */
[----:B------:R-:W-:-:S04]  /*a4f0*/  MOV R3, UR5 ;  /* 0x0000000500037c02 */ /* 0x000fc80008000f00 */
[----:B------:R-:W-:Y:S02]  /*a500*/  LEA R3, R3, R2, 0x9 ;  /* 0x0000000203037211 */ /* 0x000fe400078e48ff */
[----:B------:R-:W-:-:S03]  /*a510*/  IADD3 R2, PT, PT, R2, 0x80, RZ ;  /* 0x0000008002027810 */ /* 0x000fc60007ffe0ff */
[----:B--2---:R-:W-:-:S05]  /*a520*/  IMAD.WIDE.U32 R6, R3, 0x8, R6 ;  /* 0x0000000803067825 */ /* 0x004fca00078e0006 */
[----:B------:R2:W-:Y:S02]  /*a530*/  STG.E.64 desc[UR6][R6.64], R10 ;  /* 0x0000000a06007986 */ /* 0x0005e4000c101b06 */
.L_x_26479:
[----:B------:R-:W-:Y:S05]  /*a540*/  BSYNC.RELIABLE B1 ;  /* 0x0000000000017941 */ /* 0x000fea0003800100 */
.L_x_26478:
[----:B------:R-:W-:Y:S02]  /*a550*/  ISETP.GE.AND P0, PT, R2, UR4, PT ;  /* 0x0000000402007c0c */ /* 0x000fe4000bf06270 */
[----:B------:R-:W-:-:S11]  /*a560*/  MOV R3, UR5 ;  /* 0x0000000500037c02 */ /* 0x000fd60008000f00 */
[----:B--2---:R-:W2:Y:S01]  /*a570*/  @!P0 LDC.64 R6, c[0x0][0x398] ;  /* 0x0000e600ff068b82 */ /* 0x004ea20000000a00 */
[----:B------:R-:W-:Y:S02]  /*a580*/  @!P0 LEA R3, R3, R2, 0x9 ;  /* 0x0000000203038211 */ /* 0x000fe400078e48ff */
[----:B------:R-:W-:-:S03]  /*a590*/  @!P0 IADD3 R2, PT, PT, R2, 0x80, RZ ;  /* 0x0000008002028810 */ /* 0x000fc60007ffe0ff */
[----:B--2---:R-:W-:-:S05]  /*a5a0*/  @!P0 IMAD.WIDE.U32 R6, R3, 0x8, R6 ;  /* 0x0000000803068825 */ /* 0x004fca00078e0006 */
[----:B0---4-:R2:W-:Y:S02]  /*a5b0*/  @!P0 STG.E.64 desc[UR6][R6.64], R18 ;  /* 0x0000001206008986 */ /* 0x0115e4000c101b06 */
.L_x_26480:
[----:B------:R-:W-:Y:S05]  /*a5c0*/  BSYNC.RECONVERGENT B0 ;  /* 0x0000000000007941 */ /* 0x000fea0003800200 */
.L_x_26477:
[----:B------:R-:W-:Y:S05]  /*a5d0*/  WARPSYNC.ALL ;  /* 0x0000000000007948 */ /* 0x000fea0003800000 */
[----:B------:R-:W-:-:S13]  /*a5e0*/  ISETP.GE.AND P0, PT, R2, UR4, PT ;  /* 0x0000000402007c0c */ /* 0x000fda000bf06270 */
[----:B------:R-:W-:Y:S05]  /*a5f0*/  @P0 EXIT ;  /* 0x000000000000094d */ /* 0x000fea0003800000 */
[----:B--2---:R-:W2:Y:S01]  /*a600*/  LDC.64 R6, c[0x0][0x398] ;  /* 0x0000e600ff067b82 */ /* 0x004ea20000000a00 */
[----:B------:R-:W-:-:S04]  /*a610*/  MOV R3, UR5 ;  /* 0x0000000500037c02 */ /* 0x000fc80008000f00 */
[----:B------:R-:W-:-:S05]  /*a620*/  LEA R3, R3, R2, 0x9 ;  /* 0x0000000203037211 */ /* 0x000fca00078e48ff */
[----:B--2---:R-:W-:-:S05]  /*a630*/  IMAD.WIDE.U32 R2, R3, 0x8, R6 ;  /* 0x0000000803027825 */ /* 0x004fca00078e0006 */
[----:B-1----:R-:W-:Y:S01]  /*a640*/  STG.E.64 desc[UR6][R2.64], R4 ;  /* 0x0000000402007986 */ /* 0x002fe2000c101b06 */
[----:B------:R-:W-:Y:S05]  /*a650*/  EXIT ;  /* 0x000000000000794d */ /* 0x000fea0003800000 */
        .weak           $__internal_66_$__cuda_sm3x_div_rn_ftz_f32_slowpath
        .type           $__internal_66_$__cuda_sm3x_div_rn_ftz_f32_slowpath,@function
        .size           $__internal_66_$__cuda_sm3x_div_rn_ftz_f32_slowpath,(.L_x_68359 - $__internal_66_$__cuda_sm3x_div_rn_ftz_f32_slowpath)
$__internal_66_$__cuda_sm3x_div_rn_ftz_f32_slowpath:
        /* <DEDUP_REMOVED lines=32> */
.L_x_26483:
[----:B------:R-:W-:Y:S05]  /*a860*/  BSYNC.RELIABLE B1 ;  /* 0x0000000000017941 */ /* 0x000fea0003800100 */
.L_x_26482:
[----:B------:R-:W-:Y:S01]  /*a870*/  IADD3 R3, PT, PT, R3, -0x7f, RZ ;  /* 0xffffff8103037810 */ /* 0x000fe20007ffe0ff */
[----:B------:R-:W-:Y:S01]  /*a880*/  BSSY.RECONVERGENT B1, `(.L_x_26488) ;  /* 0x000001b000017945 */ /* 0x000fe20003800200 */
[----:B------:R-:W-:-:S03]  /*a890*/  IADD3 R6, PT, PT, R6, -0x7f, RZ ;  /* 0xffffff8106067810 */ /* 0x000fc60007ffe0ff */
        /* <DEDUP_REMOVED lines=24> */
.L_x_26489:
[----:B------:R-:W-:-:S07]  /*aa20*/  LEA R0, R3, R0, 0x17 ;  /* 0x0000000003007211 */ /* 0x000fce00078eb8ff */
.L_x_26490:
[----:B------:R-:W-:Y:S05]  /*aa30*/  BSYNC.RECONVERGENT B1 ;  /* 0x0000000000017941 */ /* 0x000fea0003800200 */
.L_x_26488:
[----:B------:R-:W-:Y:S05]  /*aa40*/  BRA `(.L_x_26491) ;  /* 0x0000000000207947 */ /* 0x000fea0003800000 */
.L_x_26487:
[----:B------:R-:W-:-:S04]  /*aa50*/  LOP3.LUT R21, R8, 0x80000000, R21, 0x48, !PT ;  /* 0x8000000008157812 */ /* 0x000fc800078e4815 */
[----:B------:R-:W-:Y:S01]  /*aa60*/  LOP3.LUT R0, R21, 0x7f800000, RZ, 0xfc, !PT ;  /* 0x7f80000015007812 */ /* 0x000fe200078efcff */
[----:B------:R-:W-:Y:S06]  /*aa70*/  BRA `(.L_x_26491) ;  /* 0x0000000000147947 */ /* 0x000fec0003800000 */
.L_x_26486:
[----:B------:R-:W-:Y:S01]  /*aa80*/  LOP3.LUT R0, R8, 0x80000000, R21, 0x48, !PT ;  /* 0x8000000008007812 */ /* 0x000fe200078e4815 */
[----:B------:R-:W-:Y:S06]  /*aa90*/  BRA `(.L_x_26491) ;  /* 0x00000000000c7947 */ /* 0x000fec0003800000 */
.L_x_26485:
[----:B------:R-:W0:Y:S01]  /*aaa0*/  MUFU.RSQ R0, -QNAN ;  /* 0xffc0000000007908 */ /* 0x000e220000001400 */
[----:B------:R-:W-:Y:S05]  /*aab0*/  BRA `(.L_x_26491) ;  /* 0x0000000000047947 */ /* 0x000fea0003800000 */
.L_x_26484:
[----:B------:R-:W-:-:S07]  /*aac0*/  FADD.FTZ R0, R21, R8 ;  /* 0x0000000815007221 */ /* 0x000fce0000010000 */
.L_x_26491:
[----:B------:R-:W-:Y:S05]  /*aad0*/  BSYNC.RECONVERGENT B0 ;  /* 0x0000000000007941 */ /* 0x000fea0003800200 */
.L_x_26481:
[----:B------:R-:W-:-:S04]  /*aae0*/  HFMA2 R5, -RZ, RZ, 0, 0 ;  /* 0x00000000ff057431 */ /* 0x000fc800000001ff */
[----:B0-----:R-:W-:Y:S05]  /*aaf0*/  RET.REL.NODEC R4 `(_ZN2at6native27unrolled_elementwise_kernelIZZZNS0_50_GLOBAL__N__2680c7bb_12_PowKernel_cu_7dd49032_300324pow_tensor_scalar_kernelERNS_18TensorIteratorBaseERKN3c106ScalarEENKUlvE_clEvENKUlvE0_clEvEUlNS5_7complexIfEEE0_St5arrayIPcLm2EELi4E23TrivialOffsetCalculatorILi1EjESI_NS0_6memory15LoadWithoutCastENSJ_16StoreWithoutCastEEEviT_T0_T2_T3_T4_T5_) ;  /* 0xffffff5404407950 */ /* 0x001fea0003c3ffff */
.L_x_26492:
        /* <DEDUP_REMOVED lines=16> */
.L_x_68359:


//--------------------- .text._ZN2at6native29vectorized_elementwise_kernelILi2EZZZNS0_50_GLOBAL__N__2680c7bb_12_PowKernel_cu_7dd49032_300324pow_tensor_scalar_kernelERNS_18TensorIteratorBaseERKN3c106ScalarEENKUlvE_clEvENKUlvE0_clEvEUlNS5_7complexIfEEE0_St5arrayIPcLm2EEEEviT0_T1_ --------------------------
	.section	.text._ZN2at6native29vectorized_elementwise_kernelILi2EZZZNS0_50_GLOBAL__N__2680c7bb_12_PowKernel_cu_7dd49032_300324pow_tensor_scalar_kernelERNS_18TensorIteratorBaseERKN3c106ScalarEENKUlvE_clEvENKUlvE0_clEvEUlNS5_7complexIfEEE0_St5arrayIPcLm2EEEEviT0_T1_,"ax",@progbits
	.align	128
        .global         _ZN2at6native29vectorized_elementwise_kernelILi2EZZZNS0_50_GLOBAL__N__2680c7bb_12_PowKernel_cu_7dd49032_300324pow_tensor_scalar_kernelERNS_18TensorIteratorBaseERKN3c106ScalarEENKUlvE_clEvENKUlvE0_clEvEUlNS5_7complexIfEEE0_St5arrayIPcLm2EEEEviT0_T1_
        .type           _ZN2at6native29vectorized_elementwise_kernelILi2EZZZNS0_50_GLOBAL__N__2680c7bb_12_PowKernel_cu_7dd49032_300324pow_tensor_scalar_kernelERNS_18TensorIteratorBaseERKN3c106ScalarEENKUlvE_clEvENKUlvE0_clEvEUlNS5_7complexIfEEE0_St5arrayIPcLm2EEEEviT0_T1_,@function
        .size           _ZN2at6native29vectorized_elementwise_kernelILi2EZZZNS0_50_GLOBAL__N__2680c7bb_12_PowKernel_cu_7dd49032_300324pow_tensor_scalar_kernelERNS_18TensorIteratorBaseERKN3c106ScalarEENKUlvE_clEvENKUlvE0_clEvEUlNS5_7complexIfEEE0_St5arrayIPcLm2EEEEviT0_T1_,(.L_x_68360 - _ZN2at6native29vectorized_elementwise_kernelILi2EZZZNS0_50_GLOBAL__N__2680c7bb_12_PowKernel_cu_7dd49032_300324pow_tensor_scalar_kernelERNS_18TensorIteratorBaseERKN3c106ScalarEENKUlvE_clEvENKUlvE0_clEvEUlNS5_7complexIfEEE0_St5arrayIPcLm2EEEEviT0_T1_)
        .other          _ZN2at6native29vectorized_elementwise_kernelILi2EZZZNS0_50_GLOBAL__N__2680c7bb_12_PowKernel_cu_7dd49032_300324pow_tensor_scalar_kernelERNS_18TensorIteratorBaseERKN3c106ScalarEENKUlvE_clEvENKUlvE0_clEvEUlNS5_7complexIfEEE0_St5arrayIPcLm2EEEEviT0_T1_,@"STO_CUDA_ENTRY STV_DEFAULT"
_ZN2at6native29vectorized_elementwise_kernelILi2EZZZNS0_50_GLOBAL__N__2680c7bb_12_PowKernel_cu_7dd49032_300324pow_tensor_scalar_kernelERNS_18TensorIteratorBaseERKN3c106ScalarEENKUlvE_clEvENKUlvE0_clEvEUlNS5_7complexIfEEE0_St5arrayIPcLm2EEEEviT0_T1_:
.text._ZN2at6native29vectorized_elementwise_kernelILi2EZZZNS0_50_GLOBAL__N__2680c7bb_12_PowKernel_cu_7dd49032_300324pow_tensor_scalar_kernelERNS_18TensorIteratorBaseERKN3c106ScalarEENKUlvE_clEvENKUlvE0_clEvEUlNS5_7complexIfEEE0_St5arrayIPcLm2EEEEviT0_T1_:
        /* <DEDUP_REMOVED lines=9> */
[----:B------:R-:W-:Y:S02]  /*0090*/  CS2R R20, SRZ ;  /* 0x0000000000147805 */ /* 0x000fe4000001ff00 */
[----:B0-----:R-:W-:Y:S02]  /*00a0*/  ISETP.GE.U32.AND P6, PT, R0, UR4, PT ;  /* 0x0000000400007c0c */ /* 0x001fe4000bfc6070 */
[----:B------:R-:W-:-:S11]  /*00b0*/  MOV R29, R0 ;  /* 0x00000000001d7202 */ /* 0x000fd60000000f00 */
[C---:B------:R-:W-:Y:S01]  /*00c0*/  @!P6 IADD3 R0, PT, PT, R29.reuse, 0x80, RZ ;  /* 0x000000801d00e810 */ /* 0x040fe20007ffe0ff */
[----:B------:R-:W0:Y:S01]  /*00d0*/  @!P6 LDC.64 R2, c[0x0][0x3a0] ;  /* 0x0000e800ff02eb82 */ /* 0x000e220000000a00 */
[----:B------:R-:W-:Y:S02]  /*00e0*/  @!P6 IADD3 R5, PT, PT, R29, UR6, RZ ;  /* 0x000000061d05ec10 */ /* 0x000fe4000fffe0ff */
[----:B------:R-:W-:-:S13]  /*00f0*/  ISETP.GE.U32.AND P5, PT, R0, UR4, PT ;  /* 0x0000000400007c0c */ /* 0x000fda000bfa6070 */
[C---:B------:R-:W-:Y:S01]  /*0100*/  @!P5 IADD3 R17, PT, PT, R0.reuse, UR6, RZ ;  /* 0x000000060011dc10 */ /* 0x040fe2000fffe0ff */
[----:B------:R-:W1:Y:S01]  /*0110*/  @!P5 LDC.64 R18, c[0x0][0x3a0] ;  /* 0x0000e800ff12db82 */ /* 0x000e620000000a00 */
[----:B------:R-:W-:-:S04]  /*0120*/  @!P5 IADD3 R0, PT, PT, R0, 0x80, RZ ;  /* 0x000000800000d810 */ /* 0x000fc80007ffe0ff */
[----:B------:R-:W-:Y:S01]  /*0130*/  ISETP.GE.U32.AND P4, PT, R0, UR4, PT ;  /* 0x0000000400007c0c */ /* 0x000fe2000bf86070 */
[----:B0-----:R-:W-:-:S05]  /*0140*/  @!P6 IMAD.WIDE.U32 R2, R5, 0x8, R2 ;  /* 0x000000080502e825 */ /* 0x001fca00078e0002 */
[----:B------:R0:W5:Y:S07]  /*0150*/  @!P6 LDG.E.64 R20, desc[UR8][R2.64] ;  /* 0x000000080214e981 */ /* 0x00016e000c1e1b00 */
[C---:B------:R-:W-:Y:S01]  /*0160*/  @!P4 IADD3 R23, PT, PT, R0.reuse, UR6, RZ ;  /* 0x000000060017cc10 */ /* 0x040fe2000fffe0ff */
[----:B------:R-:W2:Y:S01]  /*0170*/  @!P4 LDC.64 R30, c[0x0][0x3a0] ;  /* 0x0000e800ff1ecb82 */ /* 0x000ea20000000a00 */
[----:B------:R-:W-:-:S04]  /*0180*/  @!P4 IADD3 R0, PT, PT, R0, 0x80, RZ ;  /* 0x000000800000c810 */ /* 0x000fc80007ffe0ff */
[----:B------:R-:W-:-:S13]  /*0190*/  ISETP.GE.U32.AND P3, PT, R0, UR4, PT ;  /* 0x0000000400007c0c */ /* 0x000fda000bf66070 */
[C---:B------:R-:W-:Y:S01]  /*01a0*/  @!P3 IADD3 R25, PT, PT, R0.reuse, UR6, RZ ;  /* 0x000000060019bc10 */ /* 0x040fe2000fffe0ff */
[----:B------:R-:W0:Y:S01]  /*01b0*/  @!P3 LDC.64 R14, c[0x0][0x3a0] ;  /* 0x0000e800ff0ebb82 */ /* 0x000e220000000a00 */
[----:B------:R-:W-:-:S04]  /*01c0*/  @!P3 IADD3 R0, PT, PT, R0, 0x80, RZ ;  /* 0x000000800000b810 */ /* 0x000fc80007ffe0ff */
[----:B------:R-:W-:-:S13]  /*01d0*/  ISETP.GE.U32.AND P2, PT, R0, UR4, PT ;  /* 0x0000000400007c0c */ /* 0x000fda000bf46070 */
[C---:B------:R-:W-:Y:S01]  /*01e0*/  @!P2 IADD3 R27, PT, PT, R0.reuse, UR6, RZ ;  /* 0x00000006001bac10 */ /* 0x040fe2000fffe0ff */
[----:B------:R-:W3:Y:S01]  /*01f0*/  @!P2 LDC.64 R4, c[0x0][0x3a0] ;  /* 0x0000e800ff04ab82 */ /* 0x000ee20000000a00 */
[----:B------:R-:W-:-:S04]  /*0200*/  @!P2 IADD3 R0, PT, PT, R0, 0x80, RZ ;  /* 0x000000800000a810 */ /* 0x000fc80007ffe0ff */
[----:B------:R-:W-:-:S13]  /*0210*/  ISETP.GE.U32.AND P1, PT, R0, UR4, PT ;  /* 0x0000000400007c0c */ /* 0x000fda000bf26070 */
[C---:B------:R-:W-:Y:S01]  /*0220*/  @!P1 IADD3 R24, PT, PT, R0.reuse, UR6, RZ ;  /* 0x0000000600189c10 */ /* 0x040fe2000fffe0ff */
[----:B------:R-:W4:Y:S01]  /*0230*/  @!P1 LDC.64 R10, c[0x0][0x3a0] ;  /* 0x0000e800ff0a9b82 */ /* 0x000f220000000a00 */
[----:B------:R-:W-:-:S04]  /*0240*/  @!P1 IADD3 R0, PT, PT, R0, 0x80, RZ ;  /* 0x0000008000009810 */ /* 0x000fc80007ffe0ff */
[----:B------:R-:W-:-:S13]  /*0250*/  ISETP.GE.U32.AND P0, PT, R0, UR4, PT ;  /* 0x0000000400007c0c */ /* 0x000fda000bf06070 */
[C---:B------:R-:W-:Y:S01]  /*0260*/  @!P0 IADD3 R13, PT, PT, R0.reuse, UR6, RZ ;  /* 0x00000006000d8c10 */ /* 0x040fe2000fffe0ff */
[----:B------:R-:W2:Y:S01]  /*0270*/  @!P0 LDC.64 R6, c[0x0][0x3a0] ;  /* 0x0000e800ff068b82 */ /* 0x000ea20000000a00 */
[----:B------:R-:W-:-:S04]  /*0280*/  @!P0 IADD3 R0, PT, PT, R0, 0x80, RZ ;  /* 0x0000008000008810 */ /* 0x000fc80007ffe0ff */
[----:B------:R-:W-:-:S13]  /*0290*/  ISETP.GE.U32.AND P6, PT, R0, UR4, PT ;  /* 0x0000000400007c0c */ /* 0x000fda000bfc6070 */
[----:B------:R-:W4:Y:S01]  /*02a0*/  @!P6 LDC.64 R8, c[0x0][0x3a0] ;  /* 0x0000e800ff08eb82 */ /* 0x000f220000000a00 */
[----:B0-----:R-:W-:Y:S01]  /*02b0*/  @!P3 IMAD.WIDE.U32 R2, R25, 0x8, R14 ;  /* 0x000000081902b825 */ /* 0x001fe200078e000e */
[----:B------:R-:W-:-:S03]  /*02c0*/  @!P6 IADD3 R15, PT, PT, R0, UR6, RZ ;  /* 0x00000006000fec10 */ /* 0x000fc6000fffe0ff */
[----:B-1----:R-:W-:Y:S01]  /*02d0*/  @!P5 IMAD.WIDE.U32 R18, R17, 0x8, R18 ;  /* 0x000000081112d825 */ /* 0x002fe200078e0012 */
[----:B------:R-:W-:-:S03]  /*02e0*/  CS2R R16, SRZ ;  /* 0x0000000000107805 */ /* 0x000fc6000001ff00 */
[----:B--2---:R-:W-:Y:S01]  /*02f0*/  @!P0 IMAD.WIDE.U32 R32, R13, 0x8, R6 ;  /* 0x000000080d208825 */ /* 0x004fe200078e0006 */
[----:B------:R-:W-:-:S03]  /*0300*/  CS2R R12, SRZ ;  /* 0x00000000000c7805 */ /* 0x000fc6000001ff00 */
[----:B---3--:R-:W-:Y:S01]  /*0310*/  @!P2 IMAD.WIDE.U32 R4, R27, 0x8, R4 ;  /* 0x000000081b04a825 */ /* 0x008fe200078e0004 */
[----:B------:R-:W-:-:S03]  /*0320*/  CS2R R26, SRZ ;  /* 0x00000000001a7805 */ /* 0x000fc6000001ff00 */
[----:B----4-:R-:W-:Y:S01]  /*0330*/  @!P1 IMAD.WIDE.U32 R24, R24, 0x8, R10 ;  /* 0x0000000818189825 */ /* 0x010fe200078e000a */
[----:B------:R-:W-:-:S03]  /*0340*/  CS2R R10, SRZ ;  /* 0x00000000000a7805 */ /* 0x000fc6000001ff00 */
[----:B------:R-:W-:Y:S01]  /*0350*/  @!P4 IMAD.WIDE.U32 R30, R23, 0x8, R30 ;  /* 0x00000008171ec825 */ /* 0x000fe200078e001e */
[----:B------:R-:W5:Y:S03]  /*0360*/  @!P1 LDG.E.64 R12, desc[UR8][R24.64] ;  /* 0x00000008180c9981 */ /* 0x000f66000c1e1b00 */
[----:B------:R-:W-:Y:S01]  /*0370*/  @!P6 IMAD.WIDE.U32 R6, R15, 0x8, R8 ;  /* 0x000000080f06e825 */ /* 0x000fe200078e0008 */
[----:B------:R-:W-:Y:S01]  /*0380*/  CS2R R8, SRZ ;  /* 0x0000000000087805 */ /* 0x000fe2000001ff00 */
[----:B------:R-:W5:Y:S04]  /*0390*/  @!P4 LDG.E.64 R26, desc[UR8][R30.64] ;  /* 0x000000081e1ac981 */ /* 0x000f68000c1e1b00 */
[----:B------:R-:W5:Y:S04]  /*03a0*/  @!P2 LDG.E.64 R10, desc[UR8][R4.64] ;  /* 0x00000008040aa981 */ /* 0x000f68000c1e1b00 */
[----:B------:R-:W5:Y:S04]  /*03b0*/  @!P3 LDG.E.64 R8, desc[UR8][R2.64] ;  /* 0x000000080208b981 */ /* 0x000f68000c1e1b00 */
[----:B------:R-:W5:Y:S01]  /*03c0*/  @!P6 LDG.E.64 R16, desc[UR8][R6.64] ;  /* 0x000000080610e981 */ /* 0x000f62000c1e1b00 */
[----:B------:R-:W-:-:S06]  /*03d0*/  CS2R R14, SRZ ;  /* 0x00000000000e7805 */ /* 0x000fcc000001ff00 */
[----:B------:R-:W5:Y:S01]  /*03e0*/  @!P0 LDG.E.64 R14, desc[UR8][R32.64] ;  /* 0x00000008200e8981 */ /* 0x000f62000c1e1b00 */
[----:B------:R-:W-:Y:S02]  /*03f0*/  ISETP.GE.U32.AND P0, PT, R29, UR4, PT ;  /* 0x000000041d007c0c */ /* 0x000fe4000bf06070 */
[----:B------:R-:W-:Y:S01]  /*0400*/  CS2R R22, SRZ ;  /* 0x0000000000167805 */ /* 0x000fe2000001ff00 */
[----:B------:R-:W-:Y:S05]  /*0410*/  BSSY.RECONVERGENT B3, `(.L_x_26494) ;  /* 0x0000281000037945 */ /* 0x000fea0003800200 */
[----:B------:R0:W5:Y:S02]  /*0420*/  @!P5 LDG.E.64 R22, desc[UR8][R18.64] ;  /* 0x000000081216d981 */ /* 0x000164000c1e1b00 */
[----:B0-----:R-:W-:-:S03]  /*0430*/  CS2R R18, SRZ ;  /* 0x0000000000127805 */ /* 0x001fc6000001ff00 */
[----:B------:R-:W-:Y:S05]  /*0440*/  @P0 BRA `(.L_x_26495) ;  /* 0x0000002400f40947 */ /* 0x000fea0003800000 */
        /* <DEDUP_REMOVED lines=32> */
[----:B------:R-:W-:Y:S05]  /*0650*/  CALL.REL.NOINC `($__internal_67_$__cuda_sm3x_div_rn_ftz_f32_slowpath) ;  /* 0x0000028c000c7944 */ /* 0x000fea0003c00000 */
.L_x_26499:
[----:B------:R-:W-:Y:S05]  /*0660*/  BSYNC.RECONVERGENT B4 ;  /* 0x0000000000047941 */ /* 0x000fea0003800200 */
.L_x_26498:
        /* <DEDUP_REMOVED lines=28> */
.L_x_26497:
        /* <DEDUP_REMOVED lines=39> */
[----:B------:R-:W-:Y:S05]  /*0aa0*/  CALL.REL.NOINC `($__internal_67_$__cuda_sm3x_div_rn_ftz_f32_slowpath) ;  /* 0x0000028400f87944 */ /* 0x000fea0003c00000 */
.L_x_26503:
[----:B------:R-:W-:Y:S05]  /*0ab0*/  BSYNC.RECONVERGENT B4 ;  /* 0x0000000000047941 */ /* 0x000fea0003800200 */
.L_x_26502:
        /* <DEDUP_REMOVED lines=28> */
.L_x_26501:
        /* <DEDUP_REMOVED lines=8> */
[----:B------:R-:W-:Y:S01]  /*0d00*/  FFMA R0, R3, -R3, 1 ;  /* 0x3f80000003007423 */ /* 0x000fe20000000803 */
[----:B------:R-:W-:-:S03]  /*0d10*/  FMUL.FTZ R18, R25, R18 ;  /* 0x0000001219127220 */ /* 0x000fc60000410000 */
[----:B------:R-:W-:-:S04]  /*0d20*/  FFMA R0, R0, R3, 1 ;  /* 0x3f80000000007423 */ /* 0x000fc80000000003 */
[----:B------:R-:W-:-:S04]  /*0d30*/  FFMA R2, R25, R0, RZ ;  /* 0x0000000019027223 */ /* 0x000fc800000000ff */
[----:B------:R-:W-:-:S04]  /*0d40*/  FFMA R3, R2, -1, R25 ;  /* 0xbf80000002037823 */ /* 0x000fc80000000019 */
[----:B------:R-:W-:Y:S01]  /*0d50*/  FFMA R0, R0, R3, R2 ;  /* 0x0000000300007223 */ /* 0x000fe20000000002 */
[----:B0-----:R-:W-:Y:S06]  /*0d60*/  @!P0 BRA `(.L_x_26507) ;  /* 0x00000000000c8947 */ /* 0x001fec0003800000 */
[----:B------:R-:W-:Y:S01]  /*0d70*/  HFMA2 R0, -RZ, RZ, 1.875, 0 ;  /* 0x3f800000ff007431 */ /* 0x000fe200000001ff */
[----:B------:R-:W-:-:S07]  /*0d80*/  MOV R2, 0xda0 ;  /* 0x00000da000027802 */ /* 0x000fce0000000f00 */
[----:B------:R-:W-:Y:S05]  /*0d90*/  CALL.REL.NOINC `($__internal_67_$__cuda_sm3x_div_rn_ftz_f32_slowpath) ;  /* 0x00000284003c7944 */ /* 0x000fea0003c00000 */
.L_x_26507:
[----:B------:R-:W-:Y:S05]  /*0da0*/  BSYNC.RECONVERGENT B4 ;  /* 0x0000000000047941 */ /* 0x000fea0003800200 */
.L_x_26506:
[----:B------:R-:W-:Y:S01]  /*0db0*/  MOV R3, 0x3b33710b ;  /* 0x3b33710b00037802 */ /* 0x000fe20000000f00 */
        /* <DEDUP_REMOVED lines=25> */
.L_x_26505:
        /* <DEDUP_REMOVED lines=13> */
[----:B------:R-:W-:-:S04]  /*1020*/  FFMA.FTZ R5, R5, 0.25, -R2 ;  /* 0x3e80000005057823 */ /* 0x000fc80000010802 */
[----:B------:R-:W-:Y:S01]  /*1030*/  FMUL.FTZ R3, R3, 1.1920928955078125e-07 ;  /* 0x3400000003037820 */ /* 0x000fe20000410000 */
[----:B------:R-:W-:-:S04]  /*1040*/  FADD.FTZ R4, R4, R5 ;  /* 0x0000000504047221 */ /* 0x000fc80000010000 */
        /* <DEDUP_REMOVED lines=22> */
[----:B------:R-:W-:Y:S02]  /*11b0*/  MOV R0, 0x3f800000 ;  /* 0x3f80000000007802 */ /* 0x000fe40000000f00 */
[----:B------:R-:W-:-:S07]  /*11c0*/  MOV R2, 0x11e0 ;  /* 0x000011e000027802 */ /* 0x000fce0000000f00 */
[----:B------:R-:W-:Y:S05]  /*11d0*/  CALL.REL.NOINC `($__internal_67_$__cuda_sm3x_div_rn_ftz_f32_slowpath) ;  /* 0x00000280002c7944 */ /* 0x000fea0003c00000 */
.L_x_26509:
[----:B------:R-:W-:Y:S05]  /*11e0*/  BSYNC.RECONVERGENT B4 ;  /* 0x0000000000047941 */ /* 0x000fea0003800200 */
.L_x_26508:
        /* <DEDUP_REMOVED lines=26> */
.L_x_26504:
        /* <DEDUP_REMOVED lines=32> */
[----:B------:R-:W-:Y:S05]  /*1590*/  CALL.REL.NOINC `($__internal_67_$__cuda_sm3x_div_rn_ftz_f32_slowpath) ;  /* 0x0000027c003c7944 */ /* 0x000fea0003c00000 */
.L_x_26512:
[----:B------:R-:W-:Y:S05]  /*15a0*/  BSYNC.RECONVERGENT B4 ;  /* 0x0000000000047941 */ /* 0x000fea0003800200 */
.L_x_26511:
        /* <DEDUP_REMOVED lines=28> */
.L_x_26510:
        /* <DEDUP_REMOVED lines=46> */
[----:B------:R-:W-:Y:S05]  /*1a50*/  CALL.REL.NOINC `($__internal_67_$__cuda_sm3x_div_rn_ftz_f32_slowpath) ;  /* 0x00000278000c7944 */ /* 0x000fea0003c00000 */
.L_x_26515:
[----:B------:R-:W-:Y:S05]  /*1a60*/  BSYNC.RECONVERGENT B4 ;  /* 0x0000000000047941 */ /* 0x000fea0003800200 */
.L_x_26514:
        /* <DEDUP_REMOVED lines=28> */
.L_x_26513:
        /* <DEDUP_REMOVED lines=17> */
[----:B------:R-:W-:Y:S05]  /*1d40*/  CALL.REL.NOINC `($__internal_67_$__cuda_sm3x_div_rn_ftz_f32_slowpath) ;  /* 0x0000027400507944 */ /* 0x000fea0003c00000 */
.L_x_26518:
[----:B------:R-:W-:Y:S05]  /*1d50*/  BSYNC.RECONVERGENT B4 ;  /* 0x0000000000047941 */ /* 0x000fea0003800200 */
.L_x_26517:
        /* <DEDUP_REMOVED lines=28> */
.L_x_26516:
        /* <DEDUP_REMOVED lines=25> */
.L_x_26520:
        /* <DEDUP_REMOVED lines=41> */
.L_x_26519:
[----:B------:R-:W-:Y:S01]  /*2340*/  FADD.FTZ R0, R0, -1 ;  /* 0xbf80000000007421 */ /* 0x000fe20000010000 */
[----:B------:R-:W-:Y:S01]  /*2350*/  MOV R7, 0x3d39bf78 ;  /* 0x3d39bf7800077802 */ /* 0x000fe20000000f00 */
[----:B------:R-:W-:Y:S01]  /*2360*/  FCHK P3, R25, R19 ;  /* 0x0000001319007302 */ /* 0x000fe20000060000 */
[----:B------:R-:W-:Y:S01]  /*2370*/  BSSY.RECONVERGENT B4, `(.L_x_26521) ;  /* 0x0000034000047945 */ /* 0x000fe20003800200 */
[----:B------:R-:W-:Y:S01]  /*2380*/  FADD.FTZ R3, R3, R0 ;  /* 0x0000000003037221 */ /* 0x000fe20000010000 */
[----:B------:R-:W-:-:S03]  /*2390*/  FSETP.GEU.FTZ.AND P2, PT, |R20|, |R21|, PT ;  /* 0x400000151400720b */ /* 0x000fc60003f5e200 */
[----:B------:R-:W-:-:S04]  /*23a0*/  FADD.FTZ R3, R4, R3 ;  /* 0x0000000304037221 */ /* 0x000fc80000010000 */
[----:B------:R-:W-:-:S04]  /*23b0*/  FADD.FTZ R3, R6, R3 ;  /* 0x0000000306037221 */ /* 0x000fc80000010000 */
[----:B------:R-:W-:-:S04]  /*23c0*/  FADD.FTZ R2, R2, R3 ;  /* 0x0000000302027221 */ /* 0x000fc80000010000 */
[----:B------:R-:W-:-:S04]  /*23d0*/  FADD.FTZ R5, R5, R2 ;  /* 0x0000000205057221 */ /* 0x000fc80000010000 */
[----:B------:R-:W-:-:S04]  /*23e0*/  FADD.FTZ R5, R18, R5 ;  /* 0x0000000512057221 */ /* 0x000fc80000010000 */
[----:B------:R-:W-:-:S04]  /*23f0*/  FADD.FTZ R5, R24, R5 ;  /* 0x0000000518057221 */ /* 0x000fc80000010000 */
[----:B------:R-:W-:Y:S01]  /*2400*/  FADD.FTZ R28, R28, R5 ;  /* 0x000000051c1c7221 */ /* 0x000fe20000010000 */
[----:B------:R-:W-:-:S03]  /*2410*/  HFMA2 R5, -RZ, RZ, 1.625, 0 ;  /* 0x3e800000ff057431 */ /* 0x000fc600000001ff */
        /* <DEDUP_REMOVED lines=40> */
[----:B------:R-:W-:-:S07]  /*26a0*/  MOV R2, R0 ;  /* 0x0000000000027202 */ /* 0x000fce0000000f00 */
.L_x_26522:
[----:B------:R-:W-:Y:S05]  /*26b0*/  BSYNC.RECONVERGENT B4 ;  /* 0x0000000000047941 */ /* 0x000fea0003800200 */
.L_x_26521:
        /* <DEDUP_REMOVED lines=27> */
.L_x_26500:
[----:B------:R-:W-:Y:S05]  /*2870*/  BSYNC.RECONVERGENT B2 ;  /* 0x0000000000027941 */ /* 0x000fea0003800200 */
.L_x_26496:
        /* <DEDUP_REMOVED lines=24> */
.L_x_26523:
        /* <DEDUP_REMOVED lines=24> */
[C---:B---3--:R-:W-:Y:S01]  /*2b80*/  FMUL.FTZ R18, R2.reuse, R5 ;  /* 0x0000000502127220 */ /* 0x048fe20000410000 */
[----:B------:R-:W-:Y:S01]  /*2b90*/  FMUL.FTZ R19, R2, R3 ;  /* 0x0000000302137220 */ /* 0x000fe20000410000 */
[----:B------:R-:W-:Y:S06]  /*2ba0*/  BRA `(.L_x_26495) ;  /* 0x00000000001c7947 */ /* 0x000fec0003800000 */
.L_x_26524:
[----:B------:R-:W-:Y:S01]  /*2bb0*/  FMUL.FTZ R3, R3, 1.4426950216293334961 ;  /* 0x3fb8aa3b03037820 */ /* 0x000fe20000410000 */
[----:B--2---:R-:W-:-:S04]  /*2bc0*/  FMUL.RZ R0, R19, 0.15915493667125701904 ;  /* 0x3e22f98313007820 */ /* 0x004fc8000040c000 */
[----:B---3--:R-:W-:Y:S08]  /*2bd0*/  MUFU.COS R18, R0 ;  /* 0x0000000000127308 */ /* 0x008ff00000000000 */
[----:B------:R-:W0:Y:S08]  /*2be0*/  MUFU.EX2 R3, R3 ;  /* 0x0000000300037308 */ /* 0x000e300000000800 */
[----:B------:R-:W1:Y:S01]  /*2bf0*/  MUFU.SIN R2, R0 ;  /* 0x0000000000027308 */ /* 0x000e620000000400 */
[C---:B0-----:R-:W-:Y:S01]  /*2c00*/  FMUL.FTZ R18, R3.reuse, R18 ;  /* 0x0000001203127220 */ /* 0x041fe20000410000 */
[----:B-1----:R-:W-:-:S07]  /*2c10*/  FMUL.FTZ R19, R3, R2 ;  /* 0x0000000203137220 */ /* 0x002fce0000410000 */
.L_x_26495:
[----:B------:R-:W-:Y:S05]  /*2c20*/  BSYNC.RECONVERGENT B3 ;  /* 0x0000000000037941 */ /* 0x000fea0003800200 */
.L_x_26494:
        /* <DEDUP_REMOVED lines=63> */
[----:B------:R-:W1:Y:S02]  /*3020*/  FCHK P0, R25, R21 ;  /* 0x0000001519007302 */ /* 0x000e640000000000 */
[----:B------:R-:W-:Y:S02]  /*3030*/  FFMA R0, -R21, R3, R25 ;  /* 0x0000000315007223 */ /* 0x000fe40000000119 */
[----:B------:R-:W-:Y:S02]  /*3040*/  @P1 FSEL R2, R2, -RZ, P3 ;  /* 0x800000ff02021208 */ /* 0x000fe40001800000 */
[----:B------:R-:W-:-:S03]  /*3050*/  FFMA R0, R4, R0, R3 ;  /* 0x0000000004007223 */ /* 0x000fc60000000003 */
[----:B------:R-:W-:Y:S01]  /*3060*/  FMUL.FTZ R20, R2, 0.5 ;  /* 0x3f00000002147820 */ /* 0x000fe20000410000 */
[----:B-1----:R-:W-:Y:S06]  /*3070*/  @!P0 BRA `(.L_x_26534) ;  /* 0x00000000000c8947 */ /* 0x002fec0003800000 */
[----:B------:R-:W-:Y:S02]  /*3080*/  MOV R0, R21 ;  /* 0x0000001500007202 */ /* 0x000fe40000000f00 */
[----:B------:R-:W-:-:S07]  /*3090*/  MOV R2, 0x30b0 ;  /* 0x000030b000027802 */ /* 0x000fce0000000f00 */
[----:B0-23--:R-:W-:Y:S05]  /*30a0*/  CALL.REL.NOINC `($__internal_67_$__cuda_sm3x_div_rn_ftz_f32_slowpath) ;  /* 0x0000026000787944 */ /* 0x00dfea0003c00000 */
.L_x_26534:
[----:B------:R-:W-:Y:S05]  /*30b0*/  BSYNC.RECONVERGENT B4 ;  /* 0x0000000000047941 */ /* 0x000fea0003800200 */
.L_x_26533:
        /* <DEDUP_REMOVED lines=28> */
.L_x_26532:
        /* <DEDUP_REMOVED lines=17> */
[----:B0-23--:R-:W-:Y:S05]  /*3390*/  CALL.REL.NOINC `($__internal_67_$__cuda_sm3x_div_rn_ftz_f32_slowpath) ;  /* 0x0000025c00bc7944 */ /* 0x00dfea0003c00000 */
.L_x_26538:
[----:B------:R-:W-:Y:S05]  /*33a0*/  BSYNC.RECONVERGENT B4 ;  /* 0x0000000000047941 */ /* 0x000fea0003800200 */
.L_x_26537:
        /* <DEDUP_REMOVED lines=28> */
.L_x_26536:
        /* <DEDUP_REMOVED lines=17> */
[CC--:B------:R-:W-:Y:S01]  /*3680*/  FMUL.FTZ R6, R20.reuse, R31.reuse ;  /* 0x0000001f14067220 */ /* 0x0c0fe20000410000 */
[----:B------:R-:W-:Y:S01]  /*3690*/  FMUL.FTZ R5, R20, R20 ;  /* 0x0000001414057220 */ /* 0x000fe20000410000 */
[C---:B------:R-:W-:Y:S01]  /*36a0*/  FMUL.FTZ R20, R24.reuse, R28 ;  /* 0x0000001c18147220 */ /* 0x040fe20000410000 */
[C---:B------:R-:W-:Y:S01]  /*36b0*/  FMUL.FTZ R28, R7.reuse, R31 ;  /* 0x0000001f071c7220 */ /* 0x040fe20000410000 */
[C---:B------:R-:W-:Y:S01]  /*36c0*/  FMUL.FTZ R31, R24.reuse, R33 ;  /* 0x00000021181f7220 */ /* 0x040fe20000410000 */
[C---:B------:R-:W-:Y:S01]  /*36d0*/  FMUL.FTZ R32, R7.reuse, R32 ;  /* 0x0000002007207220 */ /* 0x040fe20000410000 */
[----:B------:R-:W-:Y:S01]  /*36e0*/  FMUL.FTZ R24, R24, R24 ;  /* 0x0000001818187220 */ /* 0x000fe20000410000 */
[----:B------:R-:W-:-:S07]  /*36f0*/  FMUL.FTZ R7, R7, R7 ;  /* 0x0000000707077220 */ /* 0x000fce0000410000 */
.L_x_26540:
        /* <DEDUP_REMOVED lines=41> */
.L_x_26539:
        /* <DEDUP_REMOVED lines=53> */
[----:B0-23--:R-:W-:Y:S05]  /*3ce0*/  CALL.REL.NOINC `($__internal_67_$__cuda_sm3x_div_rn_ftz_f32_slowpath) ;  /* 0x0000025400687944 */ /* 0x00dfea0003c00000 */
[----:B------:R-:W-:-:S07]  /*3cf0*/  MOV R2, R0 ;  /* 0x0000000000027202 */ /* 0x000fce0000000f00 */
.L_x_26542:
[----:B------:R-:W-:Y:S05]  /*3d00*/  BSYNC.RECONVERGENT B4 ;  /* 0x0000000000047941 */ /* 0x000fea0003800200 */
.L_x_26541:
        /* <DEDUP_REMOVED lines=28> */
.L_x_26531:
        /* <DEDUP_REMOVED lines=27> */
[----:B0-23--:R-:W-:Y:S05]  /*4080*/  CALL.REL.NOINC `($__internal_67_$__cuda_sm3x_div_rn_ftz_f32_slowpath) ;  /* 0x0000025000807944 */ /* 0x00dfea0003c00000 */
.L_x_26544:
[----:B------:R-:W-:Y:S05]  /*4090*/  BSYNC.RECONVERGENT B4 ;  /* 0x0000000000047941 */ /* 0x000fea0003800200 */
.L_x_26543:
        /* <DEDUP_REMOVED lines=28> */
.L_x_26530:
        /* <DEDUP_REMOVED lines=43> */
[----:B0-23--:R-:W-:Y:S05]  /*4510*/  CALL.REL.NOINC `($__internal_67_$__cuda_sm3x_div_rn_ftz_f32_slowpath) ;  /* 0x0000024c005c7944 */ /* 0x00dfea0003c00000 */
.L_x_26547:
[----:B------:R-:W-:Y:S05]  /*4520*/  BSYNC.RECONVERGENT B4 ;  /* 0x0000000000047941 */ /* 0x000fea0003800200 */
.L_x_26546:
        /* <DEDUP_REMOVED lines=26> */
.L_x_26545:
        /* <DEDUP_REMOVED lines=13> */
[----:B0-23--:R-:W-:Y:S05]  /*47a0*/  CALL.REL.NOINC `($__internal_67_$__cuda_sm3x_div_rn_ftz_f32_slowpath) ;  /* 0x0000024800b87944 */ /* 0x00dfea0003c00000 */
.L_x_26549:
[----:B------:R-:W-:Y:S05]  /*47b0*/  BSYNC.RECONVERGENT B4 ;  /* 0x0000000000047941 */ /* 0x000fea0003800200 */
.L_x_26548:
        /* <DEDUP_REMOVED lines=26> */
.L_x_26529:
        /* <DEDUP_REMOVED lines=21> */
[----:B------:R-:W-:Y:S01]  /*4ab0*/  FFMA R0, R20, R3, R20 ;  /* 0x0000000314007223 */ /* 0x000fe20000000014 */
[----:B------:R-:W-:-:S03]  /*4ac0*/  HFMA2 R3, -RZ, RZ, 1.875, 0 ;  /* 0x3f800000ff037431 */ /* 0x000fc600000001ff */
[----:B------:R-:W-:Y:S01]  /*4ad0*/  FFMA R5, R25, R0, RZ ;  /* 0x0000000019057223 */ /* 0x000fe200000000ff */
[----:B------:R-:W1:Y:S03]  /*4ae0*/  MUFU.LG2 R2, R2 ;  /* 0x0000000200027308 */ /* 0x000e660000000c00 */
[----:B------:R-:W-:-:S04]  /*4af0*/  FFMA R4, -R21, R5, R25 ;  /* 0x0000000515047223 */ /* 0x000fc80000000119 */
[----:B------:R-:W-:Y:S01]  /*4b00*/  FFMA R0, R0, R4, R5 ;  /* 0x0000000400007223 */ /* 0x000fe20000000005 */
[----:B------:R-:W4:Y:S01]  /*4b10*/  FCHK P0, R25, R21 ;  /* 0x0000001519007302 */ /* 0x000f220000000000 */
[----:B-1----:R-:W-:Y:S01]  /*4b20*/  FFMA.FTZ R20, R2, 0.69314718246459960938, R3 ;  /* 0x3f31721802147823 */ /* 0x002fe20000010003 */
[----:B----4-:R-:W-:Y:S06]  /*4b30*/  @!P0 BRA `(.L_x_26551) ;  /* 0x00000000000c8947 */ /* 0x010fec0003800000 */
[----:B------:R-:W-:Y:S02]  /*4b40*/  MOV R0, R21 ;  /* 0x0000001500007202 */ /* 0x000fe40000000f00 */
[----:B------:R-:W-:-:S07]  /*4b50*/  MOV R2, 0x4b70 ;  /* 0x00004b7000027802 */ /* 0x000fce0000000f00 */
[----:B0-23--:R-:W-:Y:S05]  /*4b60*/  CALL.REL.NOINC `($__internal_67_$__cuda_sm3x_div_rn_ftz_f32_slowpath) ;  /* 0x0000024400c87944 */ /* 0x00dfea0003c00000 */
.L_x_26551:
[----:B------:R-:W-:Y:S05]  /*4b70*/  BSYNC.RECONVERGENT B4 ;  /* 0x0000000000047941 */ /* 0x000fea0003800200 */
.L_x_26550:
[----:B------:R-:W-:Y:S01]  /*4b80*/  MOV R3, 0x3b33710b ;  /* 0x3b33710b00037802 */ /* 0x000fe20000000f00 */
[----:B------:R-:W-:Y:S01]  /*4b90*/  FMUL.FTZ R2, R0, R0 ;  /* 0x0000000000027220 */ /* 0x000fe20000410000 */
[----:B------:R-:W-:Y:S01]  /*4ba0*/  HFMA2 R5, -RZ, RZ, 1.857421875, -1409 ;  /* 0x3f6ee581ff057431 */ /* 0x000fe200000001ff */
[----:B------:R-:W-:Y:S02]  /*4bb0*/  ISETP.GE.AND P0, PT, R22, RZ, PT ;  /* 0x000000ff1600720c */ /* 0x000fe40003f06270 */
        /* <DEDUP_REMOVED lines=24> */
.L_x_26528:
        /* <DEDUP_REMOVED lines=28> */
[----:B0-23--:R-:W-:Y:S05]  /*4f00*/  CALL.REL.NOINC `($__internal_67_$__cuda_sm3x_div_rn_ftz_f32_slowpath) ;  /* 0x0000024000e07944 */ /* 0x00dfea0003c00000 */
.L_x_26553:
[----:B------:R-:W-:Y:S05]  /*4f10*/  BSYNC.RECONVERGENT B4 ;  /* 0x0000000000047941 */ /* 0x000fea0003800200 */
.L_x_26552:
        /* <DEDUP_REMOVED lines=27> */
.L_x_26535:
[----:B------:R-:W-:Y:S05]  /*50d0*/  BSYNC.RECONVERGENT B2 ;  /* 0x0000000000027941 */ /* 0x000fea0003800200 */
.L_x_26527:
        /* <DEDUP_REMOVED lines=45> */
.L_x_26556:
        /* <DEDUP_REMOVED lines=8> */
.L_x_26555:
[----:B------:R-:W-:-:S04]  /*5430*/  FMUL.RZ R0, R21, 0.15915493667125701904 ;  /* 0x3e22f98315007820 */ /* 0x000fc8000040c000 */
[----:B------:R1:W4:Y:S08]  /*5440*/  MUFU.COS R20, R0 ;  /* 0x0000000000147308 */ /* 0x0003300000000000 */
[----:B------:R1:W0:Y:S01]  /*5450*/  MUFU.SIN R21, R0 ;  /* 0x0000000000157308 */ /* 0x0002220000000400 */
[----:B------:R-:W-:Y:S05]  /*5460*/  BRA `(.L_x_26526) ;  /* 0x0000000000087947 */ /* 0x000fea0003800000 */
.L_x_26554:
[----:B------:R-:W-:-:S04]  /*5470*/  FMUL.FTZ R4, R4, 1.4426950216293334961 ;  /* 0x3fb8aa3b04047820 */ /* 0x000fc80000410000 */
[----:B------:R4:W1:Y:S03]  /*5480*/  MUFU.EX2 R20, R4 ;  /* 0x0000000400147308 */ /* 0x0008660000000800 */
.L_x_26526:
[----:B------:R-:W-:Y:S05]  /*5490*/  BSYNC.RECONVERGENT B3 ;  /* 0x0000000000037941 */ /* 0x000fea0003800200 */
.L_x_26525:
        /* <DEDUP_REMOVED lines=39> */
[----:B----4-:R-:W-:Y:S02]  /*5710*/  IADD3 R4, PT, PT, -R3, 0x40800000, RZ ;  /* 0x4080000003047810 */ /* 0x010fe40007ffe1ff */
[-C--:B------:R-:W-:Y:S02]  /*5720*/  IADD3 R2, PT, PT, R0, -R3.reuse, RZ ;  /* 0x8000000300027210 */ /* 0x080fe40007ffe0ff */
        /* <DEDUP_REMOVED lines=31> */
.L_x_26566:
[----:B------:R-:W-:Y:S05]  /*5920*/  BSYNC.RECONVERGENT B4 ;  /* 0x0000000000047941 */ /* 0x000fea0003800200 */
.L_x_26565:
        /* <DEDUP_REMOVED lines=28> */
.L_x_26564:
        /* <DEDUP_REMOVED lines=12> */
[----:B----4-:R-:W-:-:S04]  /*5bb0*/  FFMA R4, -R23, R3, R25 ;  /* 0x0000000317047223 */ /* 0x010fc80000000119 */
[----:B------:R-:W-:Y:S01]  /*5bc0*/  FFMA R0, R0, R4, R3 ;  /* 0x0000000400007223 */ /* 0x000fe20000000003 */
[----:B0-----:R-:W-:Y:S06]  /*5bd0*/  @!P0 BRA `(.L_x_26570) ;  /* 0x00000000000c8947 */ /* 0x001fec0003800000 */
[----:B------:R-:W-:Y:S02]  /*5be0*/  MOV R0, R23 ;  /* 0x0000001700007202 */ /* 0x000fe40000000f00 */
[----:B------:R-:W-:-:S07]  /*5bf0*/  MOV R2, 0x5c10 ;  /* 0x00005c1000027802 */ /* 0x000fce0000000f00 */
[----:B--23--:R-:W-:Y:S05]  /*5c00*/  CALL.REL.NOINC `($__internal_67_$__cuda_sm3x_div_rn_ftz_f32_slowpath) ;  /* 0x0000023400a07944 */ /* 0x00cfea0003c00000 */
.L_x_26570:
[----:B------:R-:W-:Y:S05]  /*5c10*/  BSYNC.RECONVERGENT B4 ;  /* 0x0000000000047941 */ /* 0x000fea0003800200 */
.L_x_26569:
        /* <DEDUP_REMOVED lines=28> */
.L_x_26568:
[----:B------:R-:W-:Y:S01]  /*5de0*/  LOP3.LUT R2, R23, 0xffff0000, RZ, 0xc0, !PT ;  /* 0xffff000017027812 */ /* 0x000fe200078ec0ff */
[----:B------:R-:W-:Y:S01]  /*5df0*/  BSSY.RECONVERGENT B0, `(.L_x_26571) ;  /* 0x0000040000007945 */ /* 0x000fe20003800200 */
[----:B----4-:R-:W-:-:S03]  /*5e00*/  LOP3.LUT R4, R25, 0xffff0000, RZ, 0xc0, !PT ;  /* 0xffff000019047812 */ /* 0x010fc600078ec0ff */
        /* <DEDUP_REMOVED lines=22> */
.L_x_26572:
        /* <DEDUP_REMOVED lines=41> */
.L_x_26571:
        /* <DEDUP_REMOVED lines=55> */
.L_x_26574:
[----:B------:R-:W-:Y:S05]  /*6570*/  BSYNC.RECONVERGENT B4 ;  /* 0x0000000000047941 */ /* 0x000fea0003800200 */
.L_x_26573:
        /* <DEDUP_REMOVED lines=28> */
.L_x_26563:
        /* <DEDUP_REMOVED lines=8> */
[-C--:B----4-:R-:W-:Y:S01]  /*67c0*/  FMUL.FTZ R4, R0, R5.reuse ;  /* 0x0000000500047220 */ /* 0x090fe20000410000 */
        /* <DEDUP_REMOVED lines=19> */
.L_x_26576:
[----:B------:R-:W-:Y:S05]  /*6900*/  BSYNC.RECONVERGENT B4 ;  /* 0x0000000000047941 */ /* 0x000fea0003800200 */
.L_x_26575:
        /* <DEDUP_REMOVED lines=28> */
.L_x_26562:
[----:B------:R-:W-:-:S13]  /*6ad0*/  FSETP.GEU.FTZ.AND P0, PT, R25, 9.999999682655225389e-20, PT ;  /* 0x1fec1e4a1900780b */ /* 0x000fda0003f1e000 */
[----:B------:R-:W-:Y:S05]  /*6ae0*/  @!P0 BRA `(.L_x_26577) ;  /* 0x0000000400148947 */ /* 0x000fea0003800000 */
[----:B------:R-:W-:Y:S01]  /*6af0*/  FMUL.FTZ R2, R25, R25 ;  /* 0x0000001919027220 */ /* 0x000fe20000410000 */
[----:B------:R-:W-:Y:S01]  /*6b00*/  MOV R5, 0x3e800000 ;  /* 0x3e80000000057802 */ /* 0x000fe20000000f00 */
[----:B------:R-:W-:Y:S01]  /*6b10*/  HFMA2 R7, -RZ, RZ, 1.3056640625, -1.8671875 ;  /* 0x3d39bf78ff077431 */ /* 0x000fe200000001ff */
[----:B------:R-:W-:Y:S01]  /*6b20*/  MOV R6, 0x3f800000 ;  /* 0x3f80000000067802 */ /* 0x000fe20000000f00 */
[C---:B------:R-:W-:Y:S01]  /*6b30*/  FADD.FTZ.RZ R0, R2.reuse, 1 ;  /* 0x3f80000002007421 */ /* 0x040fe2000001c000 */
[----:B------:R-:W-:Y:S01]  /*6b40*/  ISETP.GE.U32.AND P1, PT, R2, 0x7f800000, PT ;  /* 0x7f8000000200780c */ /* 0x000fe20003f26070 */
[----:B------:R-:W-:Y:S03]  /*6b50*/  BSSY.RECONVERGENT B4, `(.L_x_26578) ;  /* 0x0000024000047945 */ /* 0x000fe60003800200 */
[----:B------:R-:W-:Y:S02]  /*6b60*/  IADD3 R0, PT, PT, R0, -0x3f400000, RZ ;  /* 0xc0c0000000007810 */ /* 0x000fe40007ffe0ff */
[----:B------:R-:W-:-:S02]  /*6b70*/  ISETP.GT.AND P0, PT, R2, -0x40800000, P1 ;  /* 0xbf8000000200780c */ /* 0x000fc40000f04270 */
[----:B------:R-:W-:-:S04]  /*6b80*/  LOP3.LUT R3, R0, 0xff800000, RZ, 0xc0, !PT ;  /* 0xff80000000037812 */ /* 0x000fc800078ec0ff */
[----:B----4-:R-:W-:Y:S02]  /*6b90*/  IADD3 R4, PT, PT, -R3, 0x40800000, RZ ;  /* 0x4080000003047810 */ /* 0x010fe40007ffe1ff */
[-C--:B------:R-:W-:Y:S02]  /*6ba0*/  IADD3 R0, PT, PT, R2, -R3.reuse, RZ ;  /* 0x8000000302007210 */ /* 0x080fe40007ffe0ff */
[----:B------:R-:W-:Y:S01]  /*6bb0*/  I2FP.F32.S32 R3, R3 ;  /* 0x0000000300037245 */ /* 0x000fe20000201400 */
[----:B------:R-:W-:Y:S01]  /*6bc0*/  FFMA.FTZ R5, R4, R5, -1 ;  /* 0xbf80000004057423 */ /* 0x000fe20000010005 */
[----:B------:R-:W-:-:S03]  /*6bd0*/  @P1 FSETP.NEU.FTZ.AND P3, PT, R2, RZ, PT ;  /* 0x000000ff0200120b */ /* 0x000fc60003f7d000 */
[----:B------:R-:W-:Y:S01]  /*6be0*/  FADD.FTZ R0, R0, R5 ;  /* 0x0000000500007221 */ /* 0x000fe20000010000 */
[----:B------:R-:W-:-:S03]  /*6bf0*/  FMUL.FTZ R3, R3, 1.1920928955078125e-07 ;  /* 0x3400000003037820 */ /* 0x000fc60000410000 */
        /* <DEDUP_REMOVED lines=11> */
[----:B------:R-:W-:Y:S01]  /*6cb0*/  @P1 MOV R5, 0x7f800000 ;  /* 0x7f80000000051802 */ /* 0x000fe20000000f00 */
[----:B------:R-:W-:Y:S02]  /*6cc0*/  FFMA R0, R7, R6, 1 ;  /* 0x3f80000007007423 */ /* 0x000fe40000000006 */
[----:B------:R-:W-:Y:S02]  /*6cd0*/  FFMA.FTZ R3, R3, 0.69314718246459960938, R4 ;  /* 0x3f31721803037823 */ /* 0x000fe40000010004 */
[----:B------:R-:W-:Y:S01]  /*6ce0*/  @P0 FFMA.FTZ R3, R2, R5, +INF ;  /* 0x7f80000002030423 */ /* 0x000fe20000010005 */
[----:B------:R-:W1:Y:S01]  /*6cf0*/  FCHK P0, R25, 1 ;  /* 0x3f80000019007902 */ /* 0x000e620000000000 */
[----:B------:R-:W-:-:S03]  /*6d00*/  FFMA R4, R0, R25, RZ ;  /* 0x0000001900047223 */ /* 0x000fc600000000ff */
[----:B------:R-:W-:Y:S01]  /*6d10*/  @P1 FSEL R3, R3, -RZ, P3 ;  /* 0x800000ff03031208 */ /* 0x000fe20001800000 */
[----:B------:R-:W-:-:S04]  /*6d20*/  FFMA R5, R4, -1, R25 ;  /* 0xbf80000004057823 */ /* 0x000fc80000000019 */
[----:B------:R-:W-:Y:S01]  /*6d30*/  FFMA R0, R0, R5, R4 ;  /* 0x0000000500007223 */ /* 0x000fe20000000004 */
[----:B------:R-:W-:Y:S01]  /*6d40*/  FMUL.FTZ R22, R3, 0.5 ;  /* 0x3f00000003167820 */ /* 0x000fe20000410000 */
[----:B-1----:R-:W-:Y:S06]  /*6d50*/  @!P0 BRA `(.L_x_26579) ;  /* 0x00000000000c8947 */ /* 0x002fec0003800000 */
[----:B------:R-:W-:Y:S02]  /*6d60*/  MOV R0, 0x3f800000 ;  /* 0x3f80000000007802 */ /* 0x000fe40000000f00 */
[----:B------:R-:W-:-:S07]  /*6d70*/  MOV R2, 0x6d90 ;  /* 0x00006d9000027802 */ /* 0x000fce0000000f00 */
[----:B0-23--:R-:W-:Y:S05]  /*6d80*/  CALL.REL.NOINC `($__internal_67_$__cuda_sm3x_div_rn_ftz_f32_slowpath) ;  /* 0x0000022400407944 */ /* 0x00dfea0003c00000 */
.L_x_26579:
[----:B------:R-:W-:Y:S05]  /*6d90*/  BSYNC.RECONVERGENT B4 ;  /* 0x0000000000047941 */ /* 0x000fea0003800200 */
.L_x_26578:
        /* <DEDUP_REMOVED lines=26> */
.L_x_26577:
        /* <DEDUP_REMOVED lines=13> */
[----:B0-234-:R-:W-:Y:S05]  /*7010*/  CALL.REL.NOINC `($__internal_67_$__cuda_sm3x_div_rn_ftz_f32_slowpath) ;  /* 0x00000220009c7944 */ /* 0x01dfea0003c00000 */
.L_x_26581:
[----:B------:R-:W-:Y:S05]  /*7020*/  BSYNC.RECONVERGENT B4 ;  /* 0x0000000000047941 */ /* 0x000fea0003800200 */
.L_x_26580:
        /* <DEDUP_REMOVED lines=26> */
.L_x_26561:
        /* <DEDUP_REMOVED lines=8> */
[----:B----4-:R-:W-:Y:S02]  /*7250*/  LOP3.LUT R4, R2, 0xfe000000, RZ, 0xc0, !PT ;  /* 0xfe00000002047812 */ /* 0x010fe400078ec0ff */
        /* <DEDUP_REMOVED lines=24> */
.L_x_26583:
[----:B------:R-:W-:Y:S05]  /*73e0*/  BSYNC.RECONVERGENT B4 ;  /* 0x0000000000047941 */ /* 0x000fea0003800200 */
.L_x_26582:
        /* <DEDUP_REMOVED lines=28> */
.L_x_26560:
        /* <DEDUP_REMOVED lines=9> */
[----:B----4-:R-:W1:Y:S07]  /*7640*/  MUFU.RCP R4, R23 ;  /* 0x0000001700047308 */ /* 0x010e6e0000001000 */
        /* <DEDUP_REMOVED lines=19> */
.L_x_26585:
[----:B------:R-:W-:Y:S05]  /*7780*/  BSYNC.RECONVERGENT B4 ;  /* 0x0000000000047941 */ /* 0x000fea0003800200 */
.L_x_26584:
        /* <DEDUP_REMOVED lines=27> */
.L_x_26567:
[----:B------:R-:W-:Y:S05]  /*7940*/  BSYNC.RECONVERGENT B2 ;  /* 0x0000000000027941 */ /* 0x000fea0003800200 */
.L_x_26559:
[----:B------:R-:W1:Y:S02]  /*7950*/  LDCU.64 UR10, c[0x0][0x388] ;  /* 0x00007100ff0a77ac */ /* 0x000e640008000a00 */
[C---:B-1----:R-:W-:Y:S01]  /*7960*/  FMUL.FTZ R23, R26.reuse, UR10 ;  /* 0x0000000a1a177c20 */ /* 0x042fe20008410000 */
[----:B------:R-:W-:-:S03]  /*7970*/  FMUL.FTZ R3, R26, UR11 ;  /* 0x0000000b1a037c20 */ /* 0x000fc60008410000 */
[C---:B------:R-:W-:Y:S01]  /*7980*/  FFMA.FTZ R23, R22.reuse, UR11, R23 ;  /* 0x0000000b16177c23 */ /* 0x040fe20008010017 */
[----:B----4-:R-:W-:-:S04]  /*7990*/  FFMA.FTZ R4, R22, UR10, -R3 ;  /* 0x0000000a16047c23 */ /* 0x010fc80008010803 */
        /* <DEDUP_REMOVED lines=40> */
.L_x_26588:
        /* <DEDUP_REMOVED lines=8> */
.L_x_26587:
[----:B------:R-:W-:-:S04]  /*7ca0*/  FMUL.RZ R0, R23, 0.15915493667125701904 ;  /* 0x3e22f98317007820 */ /* 0x000fc8000040c000 */
[----:B------:R1:W4:Y:S08]  /*7cb0*/  MUFU.COS R22, R0 ;  /* 0x0000000000167308 */ /* 0x0003300000000000 */
[----:B------:R1:W0:Y:S01]  /*7cc0*/  MUFU.SIN R23, R0 ;  /* 0x0000000000177308 */ /* 0x0002220000000400 */
[----:B------:R-:W-:Y:S05]  /*7cd0*/  BRA `(.L_x_26558) ;  /* 0x0000000000087947 */ /* 0x000fea0003800000 */
.L_x_26586:
[----:B------:R-:W-:-:S04]  /*7ce0*/  FMUL.FTZ R4, R4, 1.4426950216293334961 ;  /* 0x3fb8aa3b04047820 */ /* 0x000fc80000410000 */
[----:B------:R1:W4:Y:S03]  /*7cf0*/  MUFU.EX2 R22, R4 ;  /* 0x0000000400167308 */ /* 0x0003260000000800 */
.L_x_26558:
[----:B------:R-:W-:Y:S05]  /*7d00*/  BSYNC.RECONVERGENT B3 ;  /* 0x0000000000037941 */ /* 0x000fea0003800200 */
.L_x_26557:
        /* <DEDUP_REMOVED lines=72> */
.L_x_26598:
[----:B------:R-:W-:Y:S05]  /*8190*/  BSYNC.RECONVERGENT B4 ;  /* 0x0000000000047941 */ /* 0x000fea0003800200 */
.L_x_26597:
        /* <DEDUP_REMOVED lines=28> */
.L_x_26596:
        /* <DEDUP_REMOVED lines=18> */
.L_x_26602:
[----:B------:R-:W-:Y:S05]  /*8480*/  BSYNC.RECONVERGENT B4 ;  /* 0x0000000000047941 */ /* 0x000fea0003800200 */
.L_x_26601:
        /* <DEDUP_REMOVED lines=28> */
.L_x_26600:
        /* <DEDUP_REMOVED lines=25> */
.L_x_26604:
        /* <DEDUP_REMOVED lines=41> */
.L_x_26603:
        /* <DEDUP_REMOVED lines=55> */
.L_x_26606:
[----:B------:R-:W-:Y:S05]  /*8de0*/  BSYNC.RECONVERGENT B4 ;  /* 0x0000000000047941 */ /* 0x000fea0003800200 */
.L_x_26605:
        /* <DEDUP_REMOVED lines=28> */
.L_x_26595:
        /* <DEDUP_REMOVED lines=28> */
.L_x_26608:
[----:B------:R-:W-:Y:S05]  /*9170*/  BSYNC.RECONVERGENT B4 ;  /* 0x0000000000047941 */ /* 0x000fea0003800200 */
.L_x_26607:
        /* <DEDUP_REMOVED lines=28> */
.L_x_26594:
        /* <DEDUP_REMOVED lines=44> */
.L_x_26611:
[----:B------:R-:W-:Y:S05]  /*9600*/  BSYNC.RECONVERGENT B4 ;  /* 0x0000000000047941 */ /* 0x000fea0003800200 */
.L_x_26610:
        /* <DEDUP_REMOVED lines=26> */
.L_x_26609:
        /* <DEDUP_REMOVED lines=14> */
.L_x_26613:
[----:B------:R-:W-:Y:S05]  /*9890*/  BSYNC.RECONVERGENT B4 ;  /* 0x0000000000047941 */ /* 0x000fea0003800200 */
.L_x_26612:
        /* <DEDUP_REMOVED lines=26> */
.L_x_26593:
        /* <DEDUP_REMOVED lines=33> */
.L_x_26615:
[----:B------:R-:W-:Y:S05]  /*9c50*/  BSYNC.RECONVERGENT B4 ;  /* 0x0000000000047941 */ /* 0x000fea0003800200 */
.L_x_26614:
        /* <DEDUP_REMOVED lines=28> */
.L_x_26592:
        /* <DEDUP_REMOVED lines=29> */
.L_x_26617:
[----:B------:R-:W-:Y:S05]  /*9ff0*/  BSYNC.RECONVERGENT B4 ;  /* 0x0000000000047941 */ /* 0x000fea0003800200 */
.L_x_26616:
        /* <DEDUP_REMOVED lines=27> */
.L_x_26599:
[----:B------:R-:W-:Y:S05]  /*a1b0*/  BSYNC.RECONVERGENT B2 ;  /* 0x0000000000027941 */ /* 0x000fea0003800200 */
.L_x_26591:
        /* <DEDUP_REMOVED lines=45> */
.L_x_26620:
        /* <DEDUP_REMOVED lines=8> */
.L_x_26619:
[----:B------:R-:W-:-:S04]  /*a510*/  FMUL.RZ R0, R27, 0.15915493667125701904 ;  /* 0x3e22f9831b007820 */ /* 0x000fc8000040c000 */
[----:B------:R1:W4:Y:S08]  /*a520*/  MUFU.COS R26, R0 ;  /* 0x00000000001a7308 */ /* 0x0003300000000000 */
[----:B------:R1:W0:Y:S01]  /*a530*/  MUFU.SIN R27, R0 ;  /* 0x00000000001b7308 */ /* 0x0002220000000400 */
[----:B------:R-:W-:Y:S05]  /*a540*/  BRA `(.L_x_26590) ;  /* 0x0000000000087947 */ /* 0x000fea0003800000 */
.L_x_26618:
[----:B------:R-:W-:-:S04]  /*a550*/  FMUL.FTZ R4, R4, 1.4426950216293334961 ;  /* 0x3fb8aa3b04047820 */ /* 0x000fc80000410000 */
[----:B------:R1:W4:Y:S03]  /*a560*/  MUFU.EX2 R26, R4 ;  /* 0x00000004001a7308 */ /* 0x0003260000000800 */
.L_x_26590:
[----:B------:R-:W-:Y:S05]  /*a570*/  BSYNC.RECONVERGENT B3 ;  /* 0x0000000000037941 */ /* 0x000fea0003800200 */
.L_x_26589:
        /* <DEDUP_REMOVED lines=72> */
.L_x_26630:
[----:B------:R-:W-:Y:S05]  /*aa00*/  BSYNC.RECONVERGENT B4 ;  /* 0x0000000000047941 */ /* 0x000fea0003800200 */
.L_x_26629:
        /* <DEDUP_REMOVED lines=28> */
.L_x_26628:
        /* <DEDUP_REMOVED lines=18> */
.L_x_26634:
[----:B------:R-:W-:Y:S05]  /*acf0*/  BSYNC.RECONVERGENT B4 ;  /* 0x0000000000047941 */ /* 0x000fea0003800200 */
.L_x_26633:
        /* <DEDUP_REMOVED lines=28> */
.L_x_26632:
        /* <DEDUP_REMOVED lines=25> */
.L_x_26636:
        /* <DEDUP_REMOVED lines=41> */
.L_x_26635:
        /* <DEDUP_REMOVED lines=55> */
.L_x_26638:
[----:B------:R-:W-:Y:S05]  /*b650*/  BSYNC.RECONVERGENT B4 ;  /* 0x0000000000047941 */ /* 0x000fea0003800200 */
.L_x_26637:
        /* <DEDUP_REMOVED lines=28> */
.L_x_26627:
        /* <DEDUP_REMOVED lines=28> */
.L_x_26640:
[----:B------:R-:W-:Y:S05]  /*b9e0*/  BSYNC.RECONVERGENT B4 ;  /* 0x0000000000047941 */ /* 0x000fea0003800200 */
.L_x_26639:
        /* <DEDUP_REMOVED lines=28> */
.L_x_26626:
        /* <DEDUP_REMOVED lines=44> */
.L_x_26643:
[----:B------:R-:W-:Y:S05]  /*be70*/  BSYNC.RECONVERGENT B4 ;  /* 0x0000000000047941 */ /* 0x000fea0003800200 */
.L_x_26642:
        /* <DEDUP_REMOVED lines=26> */
.L_x_26641:
        /* <DEDUP_REMOVED lines=14> */
.L_x_26645:
[----:B------:R-:W-:Y:S05]  /*c100*/  BSYNC.RECONVERGENT B4 ;  /* 0x0000000000047941 */ /* 0x000fea0003800200 */
.L_x_26644:
        /* <DEDUP_REMOVED lines=26> */
.L_x_26625:
        /* <DEDUP_REMOVED lines=33> */
.L_x_26647:
[----:B------:R-:W-:Y:S05]  /*c4c0*/  BSYNC.RECONVERGENT B4 ;  /* 0x0000000000047941 */ /* 0x000fea0003800200 */
.L_x_26646:
        /* <DEDUP_REMOVED lines=28> */
.L_x_26624:
        /* <DEDUP_REMOVED lines=29> */
.L_x_26649:
[----:B------:R-:W-:Y:S05]  /*c860*/  BSYNC.RECONVERGENT B4 ;  /* 0x0000000000047941 */ /* 0x000fea0003800200 */
.L_x_26648:
        /* <DEDUP_REMOVED lines=27> */
.L_x_26631:
[----:B------:R-:W-:Y:S05]  /*ca20*/  BSYNC.RECONVERGENT B2 ;  /* 0x0000000000027941 */ /* 0x000fea0003800200 */
.L_x_26623:
        /* <DEDUP_REMOVED lines=45> */
.L_x_26652:
        /* <DEDUP_REMOVED lines=8> */
.L_x_26651:
[----:B------:R-:W-:-:S04]  /*cd80*/  FMUL.RZ R0, R9, 0.15915493667125701904 ;  /* 0x3e22f98309007820 */ /* 0x000fc8000040c000 */
[----:B------:R1:W4:Y:S08]  /*cd90*/  MUFU.COS R8, R0 ;  /* 0x0000000000087308 */ /* 0x0003300000000000 */
[----:B------:R1:W0:Y:S01]  /*cda0*/  MUFU.SIN R9, R0 ;  /* 0x0000000000097308 */ /* 0x0002220000000400 */
[----:B------:R-:W-:Y:S05]  /*cdb0*/  BRA `(.L_x_26622) ;  /* 0x0000000000087947 */ /* 0x000fea0003800000 */
.L_x_26650:
[----:B------:R-:W-:-:S04]  /*cdc0*/  FMUL.FTZ R4, R4, 1.4426950216293334961 ;  /* 0x3fb8aa3b04047820 */ /* 0x000fc80000410000 */
[----:B------:R1:W4:Y:S03]  /*cdd0*/  MUFU.EX2 R8, R4 ;  /* 0x0000000400087308 */ /* 0x0003260000000800 */
.L_x_26622:
[----:B------:R-:W-:Y:S05]  /*cde0*/  BSYNC.RECONVERGENT B3 ;  /* 0x0000000000037941 */ /* 0x000fea0003800200 */
.L_x_26621:
        /* <DEDUP_REMOVED lines=72> */
.L_x_26662:
[----:B------:R-:W-:Y:S05]  /*d270*/  BSYNC.RECONVERGENT B4 ;  /* 0x0000000000047941 */ /* 0x000fea0003800200 */
.L_x_26661:
        /* <DEDUP_REMOVED lines=28> */
.L_x_26660:
        /* <DEDUP_REMOVED lines=18> */
.L_x_26666:
[----:B------:R-:W-:Y:S05]  /*d560*/  BSYNC.RECONVERGENT B4 ;  /* 0x0000000000047941 */ /* 0x000fea0003800200 */
.L_x_26665:
        /* <DEDUP_REMOVED lines=28> */
.L_x_26664:
        /* <DEDUP_REMOVED lines=25> */
.L_x_26668:
        /* <DEDUP_REMOVED lines=41> */
.L_x_26667:
        /* <DEDUP_REMOVED lines=55> */
.L_x_26670:
[----:B------:R-:W-:Y:S05]  /*dec0*/  BSYNC.RECONVERGENT B4 ;  /* 0x0000000000047941 */ /* 0x000fea0003800200 */
.L_x_26669:
        /* <DEDUP_REMOVED lines=28> */
.L_x_26659:
        /* <DEDUP_REMOVED lines=28> */
.L_x_26672:
[----:B------:R-:W-:Y:S05]  /*e250*/  BSYNC.RECONVERGENT B4 ;  /* 0x0000000000047941 */ /* 0x000fea0003800200 */
.L_x_26671:
        /* <DEDUP_REMOVED lines=28> */
.L_x_26658:
        /* <DEDUP_REMOVED lines=44> */
.L_x_26675:
[----:B------:R-:W-:Y:S05]  /*e6e0*/  BSYNC.RECONVERGENT B4 ;  /* 0x0000000000047941 */ /* 0x000fea0003800200 */
.L_x_26674:
        /* <DEDUP_REMOVED lines=26> */
.L_x_26673:
        /* <DEDUP_REMOVED lines=14> */
.L_x_26677:
[----:B------:R-:W-:Y:S05]  /*e970*/  BSYNC.RECONVERGENT B4 ;  /* 0x0000000000047941 */ /* 0x000fea0003800200 */
.L_x_26676:
        /* <DEDUP_REMOVED lines=26> */
.L_x_26657:
        /* <DEDUP_REMOVED lines=33> */
.L_x_26679:
[----:B------:R-:W-:Y:S05]  /*ed30*/  BSYNC.RECONVERGENT B4 ;  /* 0x0000000000047941 */ /* 0x000fea0003800200 */
.L_x_26678:
        /* <DEDUP_REMOVED lines=28> */
.L_x_26656:
        /* <DEDUP_REMOVED lines=29> */
.L_x_26681:
[----:B------:R-:W-:Y:S05]  /*f0d0*/  BSYNC.RECONVERGENT B4 ;  /* 0x0000000000047941 */ /* 0x000fea0003800200 */
.L_x_26680:
        /* <DEDUP_REMOVED lines=27> */
.L_x_26663:
[----:B------:R-:W-:Y:S05]  /*f290*/  BSYNC.RECONVERGENT B2 ;  /* 0x0000000000027941 */ /* 0x000fea0003800200 */
.L_x_26655:
        /* <DEDUP_REMOVED lines=45> */
.L_x_26684:
        /* <DEDUP_REMOVED lines=8> */
.L_x_26683:
[----:B------:R-:W-:-:S04]  /*f5f0*/  FMUL.RZ R0, R11, 0.15915493667125701904 ;  /* 0x3e22f9830b007820 */ /* 0x000fc8000040c000 */
[----:B------:R1:W4:Y:S08]  /*f600*/  MUFU.COS R10, R0 ;  /* 0x00000000000a7308 */ /* 0x0003300000000000 */
[----:B------:R1:W0:Y:S01]  /*f610*/  MUFU.SIN R11, R0 ;  /* 0x00000000000b7308 */ /* 0x0002220000000400 */
[----:B------:R-:W-:Y:S05]  /*f620*/  BRA `(.L_x_26654) ;  /* 0x0000000000087947 */ /* 0x000fea0003800000 */
.L_x_26682:
[----:B------:R-:W-:-:S04]  /*f630*/  FMUL.FTZ R4, R4, 1.4426950216293334961 ;  /* 0x3fb8aa3b04047820 */ /* 0x000fc80000410000 */
[----:B------:R1:W4:Y:S03]  /*f640*/  MUFU.EX2 R10, R4 ;  /* 0x00000004000a7308 */ /* 0x0003260000000800 */
.L_x_26654:
[----:B------:R-:W-:Y:S05]  /*f650*/  BSYNC.RECONVERGENT B3 ;  /* 0x0000000000037941 */ /* 0x000fea0003800200 */
.L_x_26653:
        /* <DEDUP_REMOVED lines=72> */
.L_x_26694:
[----:B------:R-:W-:Y:S05]  /*fae0*/  BSYNC.RECONVERGENT B4 ;  /* 0x0000000000047941 */ /* 0x000fea0003800200 */
.L_x_26693:
        /* <DEDUP_REMOVED lines=28> */
.L_x_26692:
        /* <DEDUP_REMOVED lines=18> */
.L_x_26698:
[----:B------:R-:W-:Y:S05]  /*fdd0*/  BSYNC.RECONVERGENT B4 ;  /* 0x0000000000047941 */ /* 0x000fea0003800200 */
.L_x_26697:
        /* <DEDUP_REMOVED lines=28> */
.L_x_26696:
        /* <DEDUP_REMOVED lines=25> */
.L_x_26700:
        /* <DEDUP_REMOVED lines=41> */
.L_x_26699:
        /* <DEDUP_REMOVED lines=55> */
.L_x_26702:
[----:B------:R-:W-:Y:S05]  /*10730*/  BSYNC.RECONVERGENT B4 ;  /* 0x0000000000047941 */ /* 0x000fea0003800200 */
.L_x_26701:
        /* <DEDUP_REMOVED lines=28> */
.L_x_26691:
        /* <DEDUP_REMOVED lines=28> */
.L_x_26704:
[----:B------:R-:W-:Y:S05]  /*10ac0*/  BSYNC.RECONVERGENT B4 ;  /* 0x0000000000047941 */ /* 0x000fea0003800200 */
.L_x_26703:
        /* <DEDUP_REMOVED lines=28> */
.L_x_26690:
        /* <DEDUP_REMOVED lines=44> */
.L_x_26707:
[----:B------:R-:W-:Y:S05]  /*10f50*/  BSYNC.RECONVERGENT B4 ;  /* 0x0000000000047941 */ /* 0x000fea0003800200 */
.L_x_26706:
        /* <DEDUP_REMOVED lines=26> */
.L_x_26705:
        /* <DEDUP_REMOVED lines=14> */
.L_x_26709:
[----:B------:R-:W-:Y:S05]  /*111e0*/  BSYNC.RECONVERGENT B4 ;  /* 0x0000000000047941 */ /* 0x000fea0003800200 */
.L_x_26708:
        /* <DEDUP_REMOVED lines=26> */
.L_x_26689:
        /* <DEDUP_REMOVED lines=33> */
.L_x_26711:
[----:B------:R-:W-:Y:S05]  /*115a0*/  BSYNC.RECONVERGENT B4 ;  /* 0x0000000000047941 */ /* 0x000fea0003800200 */
.L_x_26710:
        /* <DEDUP_REMOVED lines=28> */
.L_x_26688:
        /* <DEDUP_REMOVED lines=29> */
.L_x_26713:
[----:B------:R-:W-:Y:S05]  /*11940*/  BSYNC.RECONVERGENT B4 ;  /* 0x0000000000047941 */ /* 0x000fea0003800200 */
.L_x_26712:
        /* <DEDUP_REMOVED lines=27> */
.L_x_26695:
[----:B------:R-:W-:Y:S05]  /*11b00*/  BSYNC.RECONVERGENT B2 ;  /* 0x0000000000027941 */ /* 0x000fea0003800200 */
.L_x_26687:
        /* <DEDUP_REMOVED lines=45> */
.L_x_26716:
        /* <DEDUP_REMOVED lines=8> */
.L_x_26715:
[----:B------:R-:W-:-:S04]  /*11e60*/  FMUL.RZ R0, R13, 0.15915493667125701904 ;  /* 0x3e22f9830d007820 */ /* 0x000fc8000040c000 */
[----:B------:R1:W4:Y:S08]  /*11e70*/  MUFU.COS R12, R0 ;  /* 0x00000000000c7308 */ /* 0x0003300000000000 */
[----:B------:R1:W0:Y:S01]  /*11e80*/  MUFU.SIN R13, R0 ;  /* 0x00000000000d7308 */ /* 0x0002220000000400 */
[----:B------:R-:W-:Y:S05]  /*11e90*/  BRA `(.L_x_26686) ;  /* 0x0000000000087947 */ /* 0x000fea0003800000 */
.L_x_26714:
[----:B------:R-:W-:-:S04]  /*11ea0*/  FMUL.FTZ R4, R4, 1.4426950216293334961 ;  /* 0x3fb8aa3b04047820 */ /* 0x000fc80000410000 */
[----:B------:R1:W4:Y:S03]  /*11eb0*/  MUFU.EX2 R12, R4 ;  /* 0x00000004000c7308 */ /* 0x0003260000000800 */
.L_x_26686:
[----:B------:R-:W-:Y:S05]  /*11ec0*/  BSYNC.RECONVERGENT B3 ;  /* 0x0000000000037941 */ /* 0x000fea0003800200 */
.L_x_26685:
        /* <DEDUP_REMOVED lines=72> */
.L_x_26726:
[----:B------:R-:W-:Y:S05]  /*12350*/  BSYNC.RECONVERGENT B4 ;  /* 0x0000000000047941 */ /* 0x000fea0003800200 */
.L_x_26725:
        /* <DEDUP_REMOVED lines=28> */
.L_x_26724:
        /* <DEDUP_REMOVED lines=18> */
.L_x_26730:
[----:B------:R-:W-:Y:S05]  /*12640*/  BSYNC.RECONVERGENT B4 ;  /* 0x0000000000047941 */ /* 0x000fea0003800200 */
.L_x_26729:
        /* <DEDUP_REMOVED lines=28> */
.L_x_26728:
        /* <DEDUP_REMOVED lines=25> */
.L_x_26732:
        /* <DEDUP_REMOVED lines=41> */
.L_x_26731:
        /* <DEDUP_REMOVED lines=55> */
.L_x_26734:
[----:B------:R-:W-:Y:S05]  /*12fa0*/  BSYNC.RECONVERGENT B4 ;  /* 0x0000000000047941 */ /* 0x000fea0003800200 */
.L_x_26733:
        /* <DEDUP_REMOVED lines=28> */
.L_x_26723:
        /* <DEDUP_REMOVED lines=28> */
.L_x_26736:
[----:B------:R-:W-:Y:S05]  /*13330*/  BSYNC.RECONVERGENT B4 ;  /* 0x0000000000047941 */ /* 0x000fea0003800200 */
.L_x_26735:
        /* <DEDUP_REMOVED lines=28> */
.L_x_26722:
        /* <DEDUP_REMOVED lines=44> */
.L_x_26739:
[----:B------:R-:W-:Y:S05]  /*137c0*/  BSYNC.RECONVERGENT B4 ;  /* 0x0000000000047941 */ /* 0x000fea0003800200 */
.L_x_26738:
        /* <DEDUP_REMOVED lines=26> */
.L_x_26737:
        /* <DEDUP_REMOVED lines=14> */
.L_x_26741:
[----:B------:R-:W-:Y:S05]  /*13a50*/  BSYNC.RECONVERGENT B4 ;  /* 0x0000000000047941 */ /* 0x000fea0003800200 */
.L_x_26740:
        /* <DEDUP_REMOVED lines=26> */
.L_x_26721:
        /* <DEDUP_REMOVED lines=33> */
.L_x_26743:
[----:B------:R-:W-:Y:S05]  /*13e10*/  BSYNC.RECONVERGENT B4 ;  /* 0x0000000000047941 */ /* 0x000fea0003800200 */
.L_x_26742:
        /* <DEDUP_REMOVED lines=28> */
.L_x_26720:
        /* <DEDUP_REMOVED lines=29> */
.L_x_26745:
[----:B------:R-:W-:Y:S05]  /*141b0*/  BSYNC.RECONVERGENT B4 ;  /* 0x0000000000047941 */ /* 0x000fea0003800200 */
.L_x_26744:
        /* <DEDUP_REMOVED lines=27> */
.L_x_26727:
[----:B------:R-:W-:Y:S05]  /*14370*/  BSYNC.RECONVERGENT B2 ;  /* 0x0000000000027941 */ /* 0x000fea0003800200 */
.L_x_26719:
        /* <DEDUP_REMOVED lines=14> */
[----:B----4-:R-:W-:-:S04]  /*14460*/  @P0 FMUL.RZ R4, R3, 0.15915493667125701904 ;  /* 0x3e22f98303040820 */ /* 0x010fc8000040c000 */
        /* <DEDUP_REMOVED lines=9> */
[----:B------:R-:W-:Y:S08]  /*14500*/  MUFU.SIN R15, R7 ;  /* 0x00000007000f7308 */ /* 0x000ff00000000400 */
[----:B------:R-:W1:Y:S02]  /*14510*/  MUFU.EX2 R0, R0 ;  /* 0x0000000000007308 */ /* 0x000e640000000800 */
[----:B-1----:R-:W-:-:S02]  /*14520*/  LEA.HI R2, R0, 0xffffffed, RZ, 0x9 ;  /* 0xffffffed00027811 */ /* 0x002fc400078f48ff */
[----:B------:R-:W-:Y:S02]  /*14530*/  LOP3.LUT R0, R0, 0x7fffff, RZ, 0xc0, !PT ;  /* 0x007fffff00007812 */ /* 0x000fe400078ec0ff */
[----:B------:R-:W-:Y:S02]  /*14540*/  LOP3.LUT R5, R2, 0xffff, RZ, 0xc0, !PT ;  /* 0x0000ffff02057812 */ /* 0x000fe400078ec0ff */
[----:B------:R-:W-:Y:S02]  /*14550*/  LOP3.LUT R0, R0, 0x7f000000, RZ, 0xfc, !PT ;  /* 0x7f00000000007812 */ /* 0x000fe400078efcff */
[----:B------:R-:W-:Y:S02]  /*14560*/  LEA.HI R3, R5, R2, RZ, 0x11 ;  /* 0x0000000205037211 */ /* 0x000fe400078f88ff */
[----:B------:R-:W1:Y:S01]  /*14570*/  MUFU.COS R5, R7 ;  /* 0x0000000700057308 */ /* 0x000e620000000000 */
[----:B------:R-:W-:Y:S01]  /*14580*/  FMUL.FTZ R6, R15, R0 ;  /* 0x000000000f067220 */ /* 0x000fe20000410000 */
[----:B------:R-:W-:-:S04]  /*14590*/  PRMT R3, R3, 0x9910, RZ ;  /* 0x0000991003037816 */ /* 0x000fc800000000ff */
[----:B------:R-:W-:-:S04]  /*145a0*/  SHF.R.S32.HI R3, RZ, 0x1, R3 ;  /* 0x00000001ff037819 */ /* 0x000fc80000011403 */
[----:B------:R-:W-:-:S04]  /*145b0*/  PRMT R3, R3, 0x9910, RZ ;  /* 0x0000991003037816 */ /* 0x000fc800000000ff */
[----:B------:R-:W-:Y:S02]  /*145c0*/  IADD3 R2, PT, PT, R2, -R3, RZ ;  /* 0x8000000302027210 */ /* 0x000fe40007ffe0ff */
[----:B------:R-:W-:Y:S01]  /*145d0*/  LEA R3, R3, 0x3f800000, 0x17 ;  /* 0x3f80000003037811 */ /* 0x000fe200078eb8ff */
[----:B-1----:R-:W-:Y:S01]  /*145e0*/  FMUL.FTZ R4, R5, R0 ;  /* 0x0000000005047220 */ /* 0x002fe20000410000 */
[----:B------:R-:W-:-:S03]  /*145f0*/  LEA R0, R2, 0x3f800000, 0x17 ;  /* 0x3f80000002007811 */ /* 0x000fc600078eb8ff */
[C---:B------:R-:W-:Y:S01]  /*14600*/  FMUL.FTZ R5, R3.reuse, R4 ;  /* 0x0000000403057220 */ /* 0x040fe20000410000 */
[----:B------:R-:W-:-:S03]  /*14610*/  FMUL.FTZ R3, R3, R6 ;  /* 0x0000000603037220 */ /* 0x000fc60000410000 */
[C---:B------:R-:W-:Y:S01]  /*14620*/  FMUL.FTZ R2, R0.reuse, R5 ;  /* 0x0000000500027220 */ /* 0x040fe20000410000 */
[----:B------:R-:W-:Y:S01]  /*14630*/  FMUL.FTZ R3, R0, R3 ;  /* 0x0000000300037220 */ /* 0x000fe20000410000 */
[----:B------:R-:W-:Y:S06]  /*14640*/  BRA `(.L_x_26718) ;  /* 0x0000000000387947 */ /* 0x000fec0003800000 */
.L_x_26748:
        /* <DEDUP_REMOVED lines=8> */
.L_x_26747:
[----:B------:R-:W-:-:S04]  /*146d0*/  FMUL.RZ R0, R3, 0.15915493667125701904 ;  /* 0x3e22f98303007820 */ /* 0x000fc8000040c000 */
[----:B------:R1:W0:Y:S08]  /*146e0*/  MUFU.COS R2, R0 ;  /* 0x0000000000027308 */ /* 0x0002300000000000 */
[----:B------:R1:W0:Y:S01]  /*146f0*/  MUFU.SIN R3, R0 ;  /* 0x0000000000037308 */ /* 0x0002220000000400 */
[----:B------:R-:W-:Y:S05]  /*14700*/  BRA `(.L_x_26718) ;  /* 0x0000000000087947 */ /* 0x000fea0003800000 */
.L_x_26746:
[----:B------:R-:W-:-:S06]  /*14710*/  FMUL.FTZ R2, R14, 1.4426950216293334961 ;  /* 0x3fb8aa3b0e027820 */ /* 0x000fcc0000410000 */
[----:B------:R-:W1:Y:S02]  /*14720*/  MUFU.EX2 R2, R2 ;  /* 0x0000000200027308 */ /* 0x000e640000000800 */
.L_x_26718:
[----:B------:R-:W-:Y:S05]  /*14730*/  BSYNC.RECONVERGENT B3 ;  /* 0x0000000000037941 */ /* 0x000fea0003800200 */
.L_x_26717:
[----:B------:R-:W-:Y:S01]  /*14740*/  ISETP.GE.U32.AND P0, PT, R29, UR4, PT ;  /* 0x000000041d007c0c */ /* 0x000fe2000bf06070 */
[----:B------:R-:W-:Y:S04]  /*14750*/  BSSY.RECONVERGENT B0, `(.L_x_26749) ;  /* 0x0000033000007945 */ /* 0x000fe80003800200 */
[----:B------:R-:W-:Y:S08]  /*14760*/  BSSY.RELIABLE B1, `(.L_x_26750) ;  /* 0x000002b000017945 */ /* 0x000ff00003800100 */
[----:B------:R-:W-:Y:S05]  /*14770*/  @P0 BRA `(.L_x_26751) ;  /* 0x0000000000300947 */ /* 0x000fea0003800000 */
[----:B----4-:R-:W4:Y:S01]  /*14780*/  LDC.64 R4, c[0x0][0x398] ;  /* 0x0000e600ff047b82 */ /* 0x010f220000000a00 */
[----:B------:R-:W-:Y:S02]  /*14790*/  IADD3 R7, PT, PT, R29, UR6, RZ ;  /* 0x000000061d077c10 */ /* 0x000fe4000fffe0ff */
[----:B------:R-:W-:-:S04]  /*147a0*/  MOV R29, R30 ;  /* 0x0000001e001d7202 */ /* 0x000fc80000000f00 */
[----:B------:R-:W-:Y:S01]  /*147b0*/  ISETP.GE.AND P0, PT, R29, UR4, PT ;  /* 0x000000041d007c0c */ /* 0x000fe2000bf06270 */
[----:B----4-:R-:W-:-:S05]  /*147c0*/  IMAD.WIDE.U32 R4, R7, 0x8, R4 ;  /* 0x0000000807047825 */ /* 0x010fca00078e0004 */
[----:B0-23--:R0:W-:Y:S07]  /*147d0*/  STG.E.64 desc[UR8][R4.64], R18 ;  /* 0x0000001204007986 */ /* 0x00d1ee000c101b08 */
[----:B------:R-:W-:Y:S05]  /*147e0*/  @P0 BRA `(.L_x_26752) ;  /* 0x0000000000300947 */ /* 0x000fea0003800000 */
[----:B0-----:R-:W0:Y:S01]  /*147f0*/  LDC.64 R4, c[0x0][0x398] ;  /* 0x0000e600ff047b82 */ /* 0x001e220000000a00 */
[C---:B------:R-:W-:Y:S02]  /*14800*/  IADD3 R7, PT, PT, R29.reuse, UR6, RZ ;  /* 0x000000061d077c10 */ /* 0x040fe4000fffe0ff */
[----:B------:R-:W-:-:S03]  /*14810*/  IADD3 R29, PT, PT, R29, 0x80, RZ ;  /* 0x000000801d1d7810 */ /* 0x000fc60007ffe0ff */
[----:B0-----:R-:W-:-:S05]  /*14820*/  IMAD.WIDE.U32 R4, R7, 0x8, R4 ;  /* 0x0000000807047825 */ /* 0x001fca00078e0004 */
[----:B------:R0:W-:Y:S02]  /*14830*/  STG.E.64 desc[UR8][R4.64], R20 ;  /* 0x0000001404007986 */ /* 0x0001e4000c101b08 */
.L_x_26751:
[----:B------:R-:W-:-:S13]  /*14840*/  ISETP.GE.AND P0, PT, R29, UR4, PT ;  /* 0x000000041d007c0c */ /* 0x000fda000bf06270 */
[----:B------:R-:W-:Y:S05]  /*14850*/  @P0 BRA `(.L_x_26753) ;  /* 0x0000000000300947 */ /* 0x000fea0003800000 */
[----:B0---4-:R-:W0:Y:S01]  /*14860*/  LDC.64 R4, c[0x0][0x398] ;  /* 0x0000e600ff047b82 */ /* 0x011e220000000a00 */
[C---:B------:R-:W-:Y:S02]  /*14870*/  IADD3 R7, PT, PT, R29.reuse, UR6, RZ ;  /* 0x000000061d077c10 */ /* 0x040fe4000fffe0ff */
[----:B------:R-:W-:-:S03]  /*14880*/  IADD3 R29, PT, PT, R29, 0x80, RZ ;  /* 0x000000801d1d7810 */ /* 0x000fc60007ffe0ff */
[----:B0-----:R-:W-:-:S05]  /*14890*/  IMAD.WIDE.U32 R4, R7, 0x8, R4 ;  /* 0x0000000807047825 */ /* 0x001fca00078e0004 */
[----:B------:R4:W-:Y:S02]  /*148a0*/  STG.E.64 desc[UR8][R4.64], R22 ;  /* 0x0000001604007986 */ /* 0x0009e4000c101b08 */
.L_x_26752:
[----:B------:R-:W-:-:S13]  /*148b0*/  ISETP.GE.AND P0, PT, R29, UR4, PT ;  /* 0x000000041d007c0c */ /* 0x000fda000bf06270 */
[----:B------:R-:W-:Y:S05]  /*148c0*/  @P0 BRA `(.L_x_26754) ;  /* 0x0000000000300947 */ /* 0x000fea0003800000 */
[----:B0---4-:R-:W0:Y:S01]  /*148d0*/  LDC.64 R4, c[0x0][0x398] ;  /* 0x0000e600ff047b82 */ /* 0x011e220000000a00 */
[C---:B------:R-:W-:Y:S02]  /*148e0*/  IADD3 R7, PT, PT, R29.reuse, UR6, RZ ;  /* 0x000000061d077c10 */ /* 0x040fe4000fffe0ff */
[----:B------:R-:W-:-:S03]  /*148f0*/  IADD3 R29, PT, PT, R29, 0x80, RZ ;  /* 0x000000801d1d7810 */ /* 0x000fc60007ffe0ff */
[----:B0-----:R-:W-:-:S05]  /*14900*/  IMAD.WIDE.U32 R4, R7, 0x8, R4 ;  /* 0x0000000807047825 */ /* 0x001fca00078e0004 */
[----:B------:R0:W-:Y:S02]  /*14910*/  STG.E.64 desc[UR8][R4.64], R26 ;  /* 0x0000001a04007986 */ /* 0x0001e4000c101b08 */
.L_x_26753:
[----:B------:R-:W-:-:S13]  /*14920*/  ISETP.GE.AND P0, PT, R29, UR4, PT ;  /* 0x000000041d007c0c */ /* 0x000fda000bf06270 */
[----:B------:R-:W-:Y:S05]  /*14930*/  @P0 BRA `(.L_x_26755) ;  /* 0x0000000000340947 */ /* 0x000fea0003800000 */
[----:B0---4-:R-:W0:Y:S01]  /*14940*/  LDC.64 R4, c[0x0][0x398] ;  /* 0x0000e600ff047b82 */ /* 0x011e220000000a00 */
[C---:B------:R-:W-:Y:S02]  /*14950*/  IADD3 R7, PT, PT, R29.reuse, UR6, RZ ;  /* 0x000000061d077c10 */ /* 0x040fe4000fffe0ff */
[----:B------:R-:W-:-:S03]  /*14960*/  IADD3 R29, PT, PT, R29, 0x80, RZ ;  /* 0x000000801d1d7810 */ /* 0x000fc60007ffe0ff */
[----:B0-----:R-:W-:-:S05]  /*14970*/  IMAD.WIDE.U32 R4, R7, 0x8, R4 ;  /* 0x0000000807047825 */ /* 0x001fca00078e0004 */
[----:B------:R0:W-:Y:S02]  /*14980*/  STG.E.64 desc[UR8][R4.64], R8 ;  /* 0x0000000804007986 */ /* 0x0001e4000c101b08 */
.L_x_26754:
[----:B------:R-:W-:-:S13]  /*14990*/  ISETP.GE.AND P0, PT, R29, UR4, PT ;  /* 0x000000041d007c0c */ /* 0x000fda000bf06270 */
[----:B------:R-:W-:Y:S05]  /*149a0*/  @P0 BREAK.RELIABLE B1 ;  /* 0x0000000000010942 */ /* 0x000fea0003800100 */
[----:B------:R-:W-:Y:S05]  /*149b0*/  @P0 BRA `(.L_x_26756) ;  /* 0x0000000000300947 */ /* 0x000fea0003800000 */
[----:B0---4-:R-:W0:Y:S01]  /*149c0*/  LDC.64 R4, c[0x0][0x398] ;  /* 0x0000e600ff047b82 */ /* 0x011e220000000a00 */
[C---:B------:R-:W-:Y:S02]  /*149d0*/  IADD3 R7, PT, PT, R29.reuse, UR6, RZ ;  /* 0x000000061d077c10 */ /* 0x040fe4000fffe0ff */
[----:B------:R-:W-:-:S03]  /*149e0*/  IADD3 R29, PT, PT, R29, 0x80, RZ ;  /* 0x000000801d1d7810 */ /* 0x000fc60007ffe0ff */
[----:B0-----:R-:W-:-:S05]  /*149f0*/  IMAD.WIDE.U32 R4, R7, 0x8, R4 ;  /* 0x0000000807047825 */ /* 0x001fca00078e0004 */
[----:B------:R0:W-:Y:S02]  /*14a00*/  STG.E.64 desc[UR8][R4.64], R10 ;  /* 0x0000000a04007986 */ /* 0x0001e4000c101b08 */
.L_x_26755:
[----:B------:R-:W-:Y:S05]  /*14a10*/  BSYNC.RELIABLE B1 ;  /* 0x0000000000017941 */ /* 0x000fea0003800100 */
.L_x_26750:
[----:B------:R-:W-:-:S13]  /*14a20*/  ISETP.GE.AND P0, PT, R29, UR4, PT ;  /* 0x000000041d007c0c */ /* 0x000fda000bf06270 */
[----:B0---4-:R-:W0:Y:S01]  /*14a30*/  @!P0 LDC.64 R4, c[0x0][0x398] ;  /* 0x0000e600ff048b82 */ /* 0x011e220000000a00 */
[C---:B------:R-:W-:Y:S02]  /*14a40*/  @!P0 IADD3 R7, PT, PT, R29.reuse, UR6, RZ ;  /* 0x000000061d078c10 */ /* 0x040fe4000fffe0ff */
[----:B------:R-:W-:-:S03]  /*14a50*/  @!P0 IADD3 R29, PT, PT, R29, 0x80, RZ ;  /* 0x000000801d1d8810 */ /* 0x000fc60007ffe0ff */
[----:B0-----:R-:W-:-:S05]  /*14a60*/  @!P0 IMAD.WIDE.U32 R4, R7, 0x8, R4 ;  /* 0x0000000807048825 */ /* 0x001fca00078e0004 */
[----:B------:R0:W-:Y:S02]  /*14a70*/  @!P0 STG.E.64 desc[UR8][R4.64], R12 ;  /* 0x0000000c04008986 */ /* 0x0001e4000c101b08 */
.L_x_26756:
[----:B------:R-:W-:Y:S05]  /*14a80*/  BSYNC.RECONVERGENT B0 ;  /* 0x0000000000007941 */ /* 0x000fea0003800200 */
.L_x_26749:
[----:B------:R-:W-:Y:S05]  /*14a90*/  WARPSYNC.ALL ;  /* 0x0000000000007948 */ /* 0x000fea0003800000 */
[----:B------:R-:W-:-:S13]  /*14aa0*/  ISETP.GE.AND P0, PT, R29, UR4, PT ;  /* 0x000000041d007c0c */ /* 0x000fda000bf06270 */
[----:B------:R-:W-:Y:S05]  /*14ab0*/  @P0 EXIT ;  /* 0x000000000000094d */ /* 0x000fea0003800000 */
[----:B0---4-:R-:W0:Y:S01]  /*14ac0*/  LDC.64 R4, c[0x0][0x398] ;  /* 0x0000e600ff047b82 */ /* 0x011e220000000a00 */
[----:B------:R-:W-:-:S05]  /*14ad0*/  IADD3 R29, PT, PT, R29, UR6, RZ ;  /* 0x000000061d1d7c10 */ /* 0x000fca000fffe0ff */
[----:B0-----:R-:W-:-:S05]  /*14ae0*/  IMAD.WIDE.U32 R4, R29, 0x8, R4 ;  /* 0x000000081d047825 */ /* 0x001fca00078e0004 */
[----:B-1----:R-:W-:Y:S01]  /*14af0*/  STG.E.64 desc[UR8][R4.64], R2 ;  /* 0x0000000204007986 */ /* 0x002fe2000c101b08 */
[----:B------:R-:W-:Y:S05]  /*14b00*/  EXIT ;  /* 0x000000000000794d */ /* 0x000fea0003800000 */
.L_x_26493:
[----:B------:R-:W0:Y:S01]  /*14b10*/  S2R R26, SR_TID.X ;  /* 0x00000000001a7919 */ /* 0x000e220000002100 */
[----:B------:R-:W1:Y:S02]  /*14b20*/  LDCU.64 UR4, c[0x0][0x3a0] ;  /* 0x00007400ff0477ac */ /* 0x000e640008000a00 */
[----:B-1----:R-:W-:-:S06]  /*14b30*/  UIMAD.WIDE.U32 UR4, UR6, 0x8, UR4 ;  /* 0x00000008060478a5 */ /* 0x002fcc000f8e0004 */
[----:B------:R-:W-:Y:S02]  /*14b40*/  MOV R2, UR4 ;  /* 0x0000000400027c02 */ /* 0x000fe40008000f00 */
[----:B------:R-:W-:-:S03]  /*14b50*/  MOV R3, UR5 ;  /* 0x0000000500037c02 */ /* 0x000fc60008000f00 */
[----:B0-----:R-:W-:-:S05]  /*14b60*/  IMAD.WIDE.U32 R2, R26, 0x10, R2 ;  /* 0x000000101a027825 */ /* 0x001fca00078e0002 */
[----:B------:R-:W2:Y:S04]  /*14b70*/  LDG.E.128 R16, desc[UR8][R2.64] ;  /* 0x0000000802107981 */ /* 0x000ea8000c1e1d00 */
[----:B------:R0:W5:Y:S04]  /*14b80*/  LDG.E.128 R20, desc[UR8][R2.64+0x800] ;  /* 0x0008000802147981 */ /* 0x000168000c1e1d00 */
[----:B------:R0:W5:Y:S04]  /*14b90*/  LDG.E.128 R8, desc[UR8][R2.64+0x1000] ;  /* 0x0010000802087981 */ /* 0x000168000c1e1d00 */
[----:B------:R0:W5:Y:S01]  /*14ba0*/  LDG.E.128 R12, desc[UR8][R2.64+0x1800] ;  /* 0x00180008020c7981 */ /* 0x000162000c1e1d00 */
[----:B------:R-:W-:Y:S01]  /*14bb0*/  BSSY.RECONVERGENT B2, `(.L_x_26757) ;  /* 0x000024c000027945 */ /* 0x000fe20003800200 */
[----:B--2---:R-:W-:-:S02]  /*14bc0*/  FSETP.NAN.FTZ.AND P1, PT, R16, R16, PT ;  /* 0x000000101000720b */ /* 0x004fc40003f38000 */
[----:B------:R-:W-:-:S13]  /*14bd0*/  FSETP.NAN.FTZ.AND P0, PT, R17, R17, PT ;  /* 0x000000111100720b */ /* 0x000fda0003f18000 */
[----:B0-----:R-:W-:Y:S05]  /*14be0*/  @!P0 BRA !P1, `(.L_x_26758) ;  /* 0x0000000000e88947 */ /* 0x001fea0004800000 */
        /* <DEDUP_REMOVED lines=28> */
[----:B-----5:R-:W-:Y:S05]  /*14db0*/  CALL.REL.NOINC `($__internal_67_$__cuda_sm3x_div_rn_ftz_f32_slowpath) ;  /* 0x0000014400347944 */ /* 0x020fea0003c00000 */
.L_x_26760:
[----:B------:R-:W-:Y:S05]  /*14dc0*/  BSYNC.RECONVERGENT B3 ;  /* 0x0000000000037941 */ /* 0x000fea0003800200 */
.L_x_26759:
        /* <DEDUP_REMOVED lines=28> */
.L_x_26758:
[C---:B------:R-:W-:Y:S01]  /*14f90*/  FADD.FTZ R0, |R16|.reuse, -RZ ;  /* 0x800000ff10007221 */ /* 0x040fe20000010200 */
[----:B------:R-:W-:Y:S01]  /*14fa0*/  FADD.FTZ R5, |R17|, -RZ ;  /* 0x800000ff11057221 */ /* 0x000fe20000010200 */
[----:B------:R-:W-:-:S04]  /*14fb0*/  FSETP.GEU.FTZ.AND P1, PT, |R16|, |R17|, PT ;  /* 0x400000111000720b */ /* 0x000fc80003f3e200 */
[----:B------:R-:W-:Y:S02]  /*14fc0*/  FSEL R25, R0, R5, !P1 ;  /* 0x0000000500197208 */ /* 0x000fe40004800000 */
[----:B------:R-:W-:Y:S02]  /*14fd0*/  P2R R2, PR, RZ, 0x2 ;  /* 0x00000002ff027803 */ /* 0x000fe40000000000 */
[----:B------:R-:W-:Y:S02]  /*14fe0*/  FSETP.GT.FTZ.AND P0, PT, R25, 9.99999979021476795361e+33, PT ;  /* 0x77f684df1900780b */ /* 0x000fe40003f14000 */
[----:B------:R-:W-:-:S11]  /*14ff0*/  FSEL R29, R5, R0, !P1 ;  /* 0x00000000051d7208 */ /* 0x000fd60004800000 */
[----:B------:R-:W-:Y:S05]  /*15000*/  @!P0 BRA `(.L_x_26762) ;  /* 0x0000000000fc8947 */ /* 0x000fea0003800000 */
[----:B------:R-:W-:Y:S01]  /*15010*/  FMUL.FTZ R0, R16, 0.36787945032119750977 ;  /* 0x3ebc5ab210007820 */ /* 0x000fe20000410000 */
[----:B------:R-:W-:Y:S01]  /*15020*/  FMUL.FTZ R2, R17, 0.36787945032119750977 ;  /* 0x3ebc5ab211027820 */ /* 0x000fe20000410000 */
[----:B------:R-:W-:Y:S01]  /*15030*/  MUFU.RCP R24, R29 ;  /* 0x0000001d00187308 */ /* 0x000fe20000001000 */
[----:B------:R-:W-:Y:S01]  /*15040*/  MOV R27, 0x3f800000 ;  /* 0x3f800000001b7802 */ /* 0x000fe20000000f00 */
        /* <DEDUP_REMOVED lines=28> */
[----:B-----5:R-:W-:Y:S05]  /*15210*/  CALL.REL.NOINC `($__internal_67_$__cuda_sm3x_div_rn_ftz_f32_slowpath) ;  /* 0x00000140001c7944 */ /* 0x020fea0003c00000 */
.L_x_26764:
[----:B------:R-:W-:Y:S05]  /*15220*/  BSYNC.RECONVERGENT B3 ;  /* 0x0000000000037941 */ /* 0x000fea0003800200 */
.L_x_26763:
[----:B------:R-:W-:Y:S02]  /*15230*/  HFMA2 R3, -RZ, RZ, 0.89990234375, 10328 ;  /* 0x3b33710bff037431 */ /* 0x000fe400000001ff */
[----:B------:R-:W-:Y:S01]  /*15240*/  FMUL.FTZ R2, R0, R0 ;  /* 0x0000000000027220 */ /* 0x000fe20000410000 */
[CC--:B------:R-:W-:Y:S02]  /*15250*/  FSETP.GEU.FTZ.AND P3, PT, |R16|.reuse, |R17|.reuse, PT ;  /* 0x400000111000720b */ /* 0x0c0fe40003f7e200 */
[----:B------:R-:W-:Y:S02]  /*15260*/  MOV R5, 0x3f6ee581 ;  /* 0x3f6ee58100057802 */ /* 0x000fe40000000f00 */
        /* <DEDUP_REMOVED lines=25> */
.L_x_26762:
[----:B------:R-:W-:-:S13]  /*15400*/  FSETP.NEU.FTZ.AND P0, PT, R29, 1, PT ;  /* 0x3f8000001d00780b */ /* 0x000fda0003f1d000 */
[----:B------:R-:W-:Y:S05]  /*15410*/  @P0 BRA `(.L_x_26765) ;  /* 0x0000000400c40947 */ /* 0x000fea0003800000 */
[----:B------:R-:W-:-:S13]  /*15420*/  FSETP.GEU.FTZ.AND P0, PT, R25, 9.999999682655225389e-20, PT ;  /* 0x1fec1e4a1900780b */ /* 0x000fda0003f1e000 */
[----:B------:R-:W-:Y:S05]  /*15430*/  @P0 BRA `(.L_x_26766) ;  /* 0x0000000000a80947 */ /* 0x000fea0003800000 */
        /* <DEDUP_REMOVED lines=13> */
[----:B-----5:R-:W-:Y:S05]  /*15510*/  CALL.REL.NOINC `($__internal_67_$__cuda_sm3x_div_rn_ftz_f32_slowpath) ;  /* 0x0000013c005c7944 */ /* 0x020fea0003c00000 */
.L_x_26768:
[----:B------:R-:W-:Y:S05]  /*15520*/  BSYNC.RECONVERGENT B3 ;  /* 0x0000000000037941 */ /* 0x000fea0003800200 */
.L_x_26767:
[----:B------:R-:W-:Y:S01]  /*15530*/  MOV R3, 0x3b33710b ;  /* 0x3b33710b00037802 */ /* 0x000fe20000000f00 */
[----:B------:R-:W-:Y:S01]  /*15540*/  FMUL.FTZ R2, R0, R0 ;  /* 0x0000000000027220 */ /* 0x000fe20000410000 */
[----:B------:R-:W-:Y:S01]  /*15550*/  HFMA2 R5, -RZ, RZ, 1.857421875, -1409 ;  /* 0x3f6ee581ff057431 */ /* 0x000fe200000001ff */
[----:B------:R-:W-:Y:S02]  /*15560*/  FSETP.GEU.FTZ.AND P2, PT, |R16|, |R17|, PT ;  /* 0x400000111000720b */ /* 0x000fe40003f5e200 */
[----:B------:R-:W-:Y:S01]  /*15570*/  FFMA.FTZ R3, R2, R3, -0.015681877732276916504 ;  /* 0xbc80774802037423 */ /* 0x000fe20000010003 */
[C---:B------:R-:W-:Y:S02]  /*15580*/  ISETP.GE.AND P0, PT, R16.reuse, RZ, PT ;  /* 0x000000ff1000720c */ /* 0x040fe40003f06270 */
[----:B------:R-:W-:Y:S01]  /*15590*/  FSETP.NEU.FTZ.AND P1, PT, |R16|, |R17|, PT ;  /* 0x400000111000720b */ /* 0x000fe20003f3d200 */
        /* <DEDUP_REMOVED lines=20> */
.L_x_26766:
        /* <DEDUP_REMOVED lines=40> */
[----:B-----5:R-:W-:Y:S05]  /*15960*/  CALL.REL.NOINC `($__internal_67_$__cuda_sm3x_div_rn_ftz_f32_slowpath) ;  /* 0x0000013800487944 */ /* 0x020fea0003c00000 */
.L_x_26770:
[----:B------:R-:W-:Y:S05]  /*15970*/  BSYNC.RECONVERGENT B3 ;  /* 0x0000000000037941 */ /* 0x000fea0003800200 */
.L_x_26769:
[----:B------:R-:W-:Y:S02]  /*15980*/  HFMA2 R3, -RZ, RZ, 0.89990234375, 10328 ;  /* 0x3b33710bff037431 */ /* 0x000fe400000001ff */
[----:B------:R-:W-:Y:S01]  /*15990*/  FMUL.FTZ R2, R0, R0 ;  /* 0x0000000000027220 */ /* 0x000fe20000410000 */
[CC--:B------:R-:W-:Y:S02]  /*159a0*/  FSETP.GEU.FTZ.AND P2, PT, |R16|.reuse, |R17|.reuse, PT ;  /* 0x400000111000720b */ /* 0x0c0fe40003f5e200 */
        /* <DEDUP_REMOVED lines=24> */
.L_x_26765:
        /* <DEDUP_REMOVED lines=32> */
[----:B-----5:R-:W-:Y:S05]  /*15d30*/  CALL.REL.NOINC `($__internal_67_$__cuda_sm3x_div_rn_ftz_f32_slowpath) ;  /* 0x0000013400547944 */ /* 0x020fea0003c00000 */
.L_x_26773:
[----:B------:R-:W-:Y:S05]  /*15d40*/  BSYNC.RECONVERGENT B3 ;  /* 0x0000000000037941 */ /* 0x000fea0003800200 */
.L_x_26772:
        /* <DEDUP_REMOVED lines=29> */
.L_x_26771:
        /* <DEDUP_REMOVED lines=46> */
[----:B-----5:R-:W-:Y:S05]  /*16200*/  CALL.REL.NOINC `($__internal_67_$__cuda_sm3x_div_rn_ftz_f32_slowpath) ;  /* 0x0000013000207944 */ /* 0x020fea0003c00000 */
.L_x_26776:
[----:B------:R-:W-:Y:S05]  /*16210*/  BSYNC.RECONVERGENT B3 ;  /* 0x0000000000037941 */ /* 0x000fea0003800200 */
.L_x_26775:
        /* <DEDUP_REMOVED lines=29> */
.L_x_26774:
        /* <DEDUP_REMOVED lines=17> */
[----:B-----5:R-:W-:Y:S05]  /*16500*/  CALL.REL.NOINC `($__internal_67_$__cuda_sm3x_div_rn_ftz_f32_slowpath) ;  /* 0x0000012c00607944 */ /* 0x020fea0003c00000 */
.L_x_26779:
[----:B------:R-:W-:Y:S05]  /*16510*/  BSYNC.RECONVERGENT B3 ;  /* 0x0000000000037941 */ /* 0x000fea0003800200 */
.L_x_26778:
        /* <DEDUP_REMOVED lines=29> */
.L_x_26777:
        /* <DEDUP_REMOVED lines=25> */
.L_x_26781:
        /* <DEDUP_REMOVED lines=23> */
[----:B------:R-:W-:Y:S02]  /*169f0*/  PLOP3.LUT P6, PT, P3, P6, P4, 0x80, 0x0 ;  /* 0x000000000000781c */ /* 0x000fe40001fcd040 */
        /* <DEDUP_REMOVED lines=17> */
[----:B------:R-:W-:-:S13]  /*16b10*/  PLOP3.LUT P1, PT, P1, P0, P2, 0x80, 0x0 ;  /* 0x000000000000781c */ /* 0x000fda0000f21020 */
[----:B------:R-:W-:Y:S05]  /*16b20*/  @!P1 BRA `(.L_x_26781) ;  /* 0xfffffffc00549947 */ /* 0x000fea000383ffff */
[----:B------:R-:W-:Y:S05]  /*16b30*/  BSYNC.RECONVERGENT B0 ;  /* 0x0000000000007941 */ /* 0x000fea0003800200 */
.L_x_26780:
[----:B------:R-:W-:Y:S01]  /*16b40*/  FADD.FTZ R0, R0, -1 ;  /* 0xbf80000000007421 */ /* 0x000fe20000010000 */
[----:B------:R-:W-:Y:S01]  /*16b50*/  FCHK P2, R25, R29 ;  /* 0x0000001d19007302 */ /* 0x000fe20000040000 */
[----:B------:R-:W-:Y:S02]  /*16b60*/  BSSY.RECONVERGENT B3, `(.L_x_26782) ;  /* 0x0000034000037945 */ /* 0x000fe40003800200 */
[----:B------:R-:W-:-:S04]  /*16b70*/  FADD.FTZ R3, R3, R0 ;  /* 0x0000000003037221 */ /* 0x000fc80000010000 */
[----:B------:R-:W-:-:S04]  /*16b80*/  FADD.FTZ R2, R2, R3 ;  /* 0x0000000302027221 */ /* 0x000fc80000010000 */
[----:B------:R-:W-:-:S04]  /*16b90*/  FADD.FTZ R5, R5, R2 ;  /* 0x0000000205057221 */ /* 0x000fc80000010000 */
[----:B------:R-:W-:Y:S01]  /*16ba0*/  FADD.FTZ R5, R4, R5 ;  /* 0x0000000504057221 */ /* 0x000fe20000010000 */
[----:B------:R-:W-:-:S03]  /*16bb0*/  MOV R4, 0x3e800000 ;  /* 0x3e80000000047802 */ /* 0x000fc60000000f00 */
        /* <DEDUP_REMOVED lines=45> */
[----:B------:R-:W-:-:S07]  /*16e90*/  MOV R2, R0 ;  /* 0x0000000000027202 */ /* 0x000fce0000000f00 */
.L_x_26783:
[----:B------:R-:W-:Y:S05]  /*16ea0*/  BSYNC.RECONVERGENT B3 ;  /* 0x0000000000037941 */ /* 0x000fea0003800200 */
.L_x_26782:
        /* <DEDUP_REMOVED lines=28> */
.L_x_26761:
[----:B------:R-:W-:Y:S05]  /*17070*/  BSYNC.RECONVERGENT B2 ;  /* 0x0000000000027941 */ /* 0x000fea0003800200 */
.L_x_26757:
        /* <DEDUP_REMOVED lines=25> */
.L_x_26786:
        /* <DEDUP_REMOVED lines=27> */
.L_x_26787:
[----:B------:R-:W-:Y:S01]  /*173c0*/  FMUL.FTZ R27, R27, 1.4426950216293334961 ;  /* 0x3fb8aa3b1b1b7820 */ /* 0x000fe20000410000 */
[----:B--2---:R-:W-:-:S04]  /*173d0*/  FMUL.RZ R0, R17, 0.15915493667125701904 ;  /* 0x3e22f98311007820 */ /* 0x004fc8000040c000 */
[----:B---3--:R-:W-:Y:S08]  /*173e0*/  MUFU.COS R16, R0 ;  /* 0x0000000000107308 */ /* 0x008ff00000000000 */
[----:B------:R-:W0:Y:S08]  /*173f0*/  MUFU.EX2 R27, R27 ;  /* 0x0000001b001b7308 */ /* 0x000e300000000800 */
[----:B------:R-:W1:Y:S01]  /*17400*/  MUFU.SIN R2, R0 ;  /* 0x0000000000027308 */ /* 0x000e620000000400 */
[C---:B0-----:R-:W-:Y:S01]  /*17410*/  FMUL.FTZ R16, R27.reuse, R16 ;  /* 0x000000101b107220 */ /* 0x041fe20000410000 */
[----:B-1----:R-:W-:-:S07]  /*17420*/  FMUL.FTZ R17, R27, R2 ;  /* 0x000000021b117220 */ /* 0x002fce0000410000 */
.L_x_26785:
[----:B------:R-:W-:Y:S05]  /*17430*/  BSYNC.RECONVERGENT B0 ;  /* 0x0000000000007941 */ /* 0x000fea0003800200 */
.L_x_26784:
        /* <DEDUP_REMOVED lines=9> */
[----:B------:R-:W-:Y:S02]  /*174d0*/  P2R R2, PR, RZ, 0x2 ;  /* 0x00000002ff027803 */ /* 0x000fe40000000000 */
[----:B------:R-:W-:Y:S02]  /*174e0*/  FSETP.GT.FTZ.AND P0, PT, R25, 9.99999979021476795361e+33, PT ;  /* 0x77f684df1900780b */ /* 0x000fe40003f14000 */
[----:B------:R-:W-:-:S11]  /*174f0*/  FSEL R29, R3, R0, !P1 ;  /* 0x00000000031d7208 */ /* 0x000fd60004800000 */
        /* <DEDUP_REMOVED lines=55> */
[----:B0-23-5:R-:W-:Y:S05]  /*17870*/  CALL.REL.NOINC `($__internal_67_$__cuda_sm3x_div_rn_ftz_f32_slowpath) ;  /* 0x0000011800847944 */ /* 0x02dfea0003c00000 */
.L_x_26795:
[----:B------:R-:W-:Y:S05]  /*17880*/  BSYNC.RECONVERGENT B3 ;  /* 0x0000000000037941 */ /* 0x000fea0003800200 */
.L_x_26794:
[----:B------:R-:W-:Y:S02]  /*17890*/  HFMA2 R3, -RZ, RZ, 0.89990234375, 10328 ;  /* 0x3b33710bff037431 */ /* 0x000fe400000001ff */
[----:B------:R-:W-:Y:S01]  /*178a0*/  FMUL.FTZ R2, R0, R0 ;  /* 0x0000000000027220 */ /* 0x000fe20000410000 */
[CC--:B------:R-:W-:Y:S02]  /*178b0*/  FSETP.GEU.FTZ.AND P3, PT, |R18|.reuse, |R19|.reuse, PT ;  /* 0x400000131200720b */ /* 0x0c0fe40003f7e200 */
[----:B------:R-:W-:Y:S02]  /*178c0*/  MOV R5, 0x3f6ee581 ;  /* 0x3f6ee58100057802 */ /* 0x000fe40000000f00 */
[C---:B------:R-:W-:Y:S02]  /*178d0*/  ISETP.GE.AND P0, PT, R18.reuse, RZ, PT ;  /* 0x000000ff1200720c */ /* 0x040fe40003f06270 */
[C---:B------:R-:W-:Y:S01]  /*178e0*/  FSETP.NEU.FTZ.AND P2, PT, |R18|.reuse, |R19|, PT ;  /* 0x400000131200720b */ /* 0x040fe20003f5d200 */
[----:B------:R-:W-:Y:S01]  /*178f0*/  FADD.FTZ R18, |R18|, |R19| ;  /* 0x4000001312127221 */ /* 0x000fe20000010200 */
        /* <DEDUP_REMOVED lines=22> */
.L_x_26793:
[----:B------:R-:W-:-:S04]  /*17a60*/  FMUL.FTZ R0, R25, R25 ;  /* 0x0000001919007220 */ /* 0x000fc80000410000 */
[----:B------:R-:W-:-:S05]  /*17a70*/  FFMA.FTZ R0, R29, R29, R0 ;  /* 0x0000001d1d007223 */ /* 0x000fca0000010000 */
[----:B------:R-:W-:-:S13]  /*17a80*/  FSETP.GTU.FTZ.AND P0, PT, R0, 0.69999998807907104492, PT ;  /* 0x3f3333330000780b */ /* 0x000fda0003f1c000 */
[----:B------:R-:W-:Y:S05]  /*17a90*/  @P0 BRA `(.L_x_26797) ;  /* 0x0000000000b00947 */ /* 0x000fea0003800000 */
[----:B------:R-:W1:Y:S01]  /*17aa0*/  MUFU.RCP R2, R29 ;  /* 0x0000001d00027308 */ /* 0x000e620000001000 */
[----:B------:R-:W-:Y:S07]  /*17ab0*/  BSSY.RECONVERGENT B3, `(.L_x_26798) ;  /* 0x000000d000037945 */ /* 0x000fee0003800200 */
[----:B------:R-:W4:Y:S08]  /*17ac0*/  MUFU.LG2 R0, R0 ;  /* 0x0000000000007308 */ /* 0x000f300000000c00 */
[----:B------:R-:W0:Y:S01]  /*17ad0*/  FCHK P0, R25, R29 ;  /* 0x0000001d19007302 */ /* 0x000e220000000000 */
[----:B-1----:R-:W-:-:S04]  /*17ae0*/  FFMA R3, -R29, R2, 1 ;  /* 0x3f8000001d037423 */ /* 0x002fc80000000102 */
[----:B------:R-:W-:-:S04]  /*17af0*/  FFMA R2, R2, R3, R2 ;  /* 0x0000000302027223 */ /* 0x000fc80000000002 */
[----:B------:R-:W-:Y:S01]  /*17b00*/  FFMA R3, R25, R2, RZ ;  /* 0x0000000219037223 */ /* 0x000fe200000000ff */
[----:B----4-:R-:W-:-:S03]  /*17b10*/  FMUL.FTZ.D2 R27, R0, 0.69314718246459960938 ;  /* 0x3f317218001b7820 */ /* 0x010fc60000310000 */
[----:B------:R-:W-:-:S04]  /*17b20*/  FFMA R4, -R29, R3, R25 ;  /* 0x000000031d047223 */ /* 0x000fc80000000119 */
[----:B------:R-:W-:Y:S01]  /*17b30*/  FFMA R0, R2, R4, R3 ;  /* 0x0000000402007223 */ /* 0x000fe20000000003 */
[----:B0-----:R-:W-:Y:S06]  /*17b40*/  @!P0 BRA `(.L_x_26799) ;  /* 0x00000000000c8947 */ /* 0x001fec0003800000 */
[----:B------:R-:W-:Y:S02]  /*17b50*/  MOV R0, R29 ;  /* 0x0000001d00007202 */ /* 0x000fe40000000f00 */
[----:B------:R-:W-:-:S07]  /*17b60*/  MOV R2, 0x17b80 ;  /* 0x00017b8000027802 */ /* 0x000fce0000000f00 */
[----:B--23-5:R-:W-:Y:S05]  /*17b70*/  CALL.REL.NOINC `($__internal_67_$__cuda_sm3x_div_rn_ftz_f32_slowpath) ;  /* 0x0000011400c47944 */ /* 0x02cfea0003c00000 */
.L_x_26799:
[----:B------:R-:W-:Y:S05]  /*17b80*/  BSYNC.RECONVERGENT B3 ;  /* 0x0000000000037941 */ /* 0x000fea0003800200 */
.L_x_26798:
        /* <DEDUP_REMOVED lines=29> */
.L_x_26797:
        /* <DEDUP_REMOVED lines=25> */
.L_x_26801:
        /* <DEDUP_REMOVED lines=44> */
.L_x_26800:
        /* <DEDUP_REMOVED lines=52> */
[----:B0-23-5:R-:W-:Y:S05]  /*184f0*/  CALL.REL.NOINC `($__internal_67_$__cuda_sm3x_div_rn_ftz_f32_slowpath) ;  /* 0x0000010c00647944 */ /* 0x02dfea0003c00000 */
[----:B------:R-:W-:-:S07]  /*18500*/  MOV R2, R0 ;  /* 0x0000000000027202 */ /* 0x000fce0000000f00 */
.L_x_26803:
[----:B------:R-:W-:Y:S05]  /*18510*/  BSYNC.RECONVERGENT B3 ;  /* 0x0000000000037941 */ /* 0x000fea0003800200 */
.L_x_26802:
        /* <DEDUP_REMOVED lines=29> */
.L_x_26792:
        /* <DEDUP_REMOVED lines=27> */
[----:B0-23-5:R-:W-:Y:S05]  /*188a0*/  CALL.REL.NOINC `($__internal_67_$__cuda_sm3x_div_rn_ftz_f32_slowpath) ;  /* 0x0000010800787944 */ /* 0x02dfea0003c00000 */
.L_x_26805:
[----:B------:R-:W-:Y:S05]  /*188b0*/  BSYNC.RECONVERGENT B3 ;  /* 0x0000000000037941 */ /* 0x000fea0003800200 */
.L_x_26804:
        /* <DEDUP_REMOVED lines=29> */
.L_x_26791:
        /* <DEDUP_REMOVED lines=43> */
[----:B0-23-5:R-:W-:Y:S05]  /*18d40*/  CALL.REL.NOINC `($__internal_67_$__cuda_sm3x_div_rn_ftz_f32_slowpath) ;  /* 0x0000010400507944 */ /* 0x02dfea0003c00000 */
.L_x_26808:
[----:B------:R-:W-:Y:S05]  /*18d50*/  BSYNC.RECONVERGENT B3 ;  /* 0x0000000000037941 */ /* 0x000fea0003800200 */
.L_x_26807:
        /* <DEDUP_REMOVED lines=27> */
.L_x_26806:
        /* <DEDUP_REMOVED lines=13> */
[----:B0-23-5:R-:W-:Y:S05]  /*18fe0*/  CALL.REL.NOINC `($__internal_67_$__cuda_sm3x_div_rn_ftz_f32_slowpath) ;  /* 0x0000010000a87944 */ /* 0x02dfea0003c00000 */
.L_x_26810:
[----:B------:R-:W-:Y:S05]  /*18ff0*/  BSYNC.RECONVERGENT B3 ;  /* 0x0000000000037941 */ /* 0x000fea0003800200 */
.L_x_26809:
        /* <DEDUP_REMOVED lines=27> */
.L_x_26790:
        /* <DEDUP_REMOVED lines=32> */
[----:B0-23-5:R-:W-:Y:S05]  /*193b0*/  CALL.REL.NOINC `($__internal_67_$__cuda_sm3x_div_rn_ftz_f32_slowpath) ;  /* 0x000000fc00b47944 */ /* 0x02dfea0003c00000 */
.L_x_26812:
[----:B------:R-:W-:Y:S05]  /*193c0*/  BSYNC.RECONVERGENT B3 ;  /* 0x0000000000037941 */ /* 0x000fea0003800200 */
.L_x_26811:
[----:B------:R-:W-:Y:S01]  /*193d0*/  MOV R3, 0x3b33710b ;  /* 0x3b33710b00037802 */ /* 0x000fe20000000f00 */
[----:B------:R-:W-:Y:S01]  /*193e0*/  FMUL.FTZ R2, R0, R0 ;  /* 0x0000000000027220 */ /* 0x000fe20000410000 */
[----:B------:R-:W-:Y:S01]  /*193f0*/  HFMA2 R5, -RZ, RZ, 1.857421875, -1409 ;  /* 0x3f6ee581ff057431 */ /* 0x000fe200000001ff */
[----:B------:R-:W-:Y:S02]  /*19400*/  FSETP.GEU.FTZ.AND P3, PT, |R18|, |R19|, PT ;  /* 0x400000131200720b */ /* 0x000fe40003f7e200 */
[----:B------:R-:W-:Y:S01]  /*19410*/  FFMA.FTZ R3, R2, R3, -0.015681877732276916504 ;  /* 0xbc80774802037423 */ /* 0x000fe20000010003 */
[C---:B------:R-:W-:Y:S02]  /*19420*/  ISETP.GE.AND P0, PT, R18.reuse, RZ, PT ;  /* 0x000000ff1200720c */ /* 0x040fe40003f06270 */
[----:B------:R-:W-:Y:S01]  /*19430*/  FSETP.NEU.FTZ.AND P2, PT, |R18|, |R19|, PT ;  /* 0x400000131200720b */ /* 0x000fe20003f5d200 */
[----:B------:R-:W-:Y:S01]  /*19440*/  FFMA.FTZ R3, R2, R3, 0.042200751602649688721 ;  /* 0x3d2cdab202037423 */ /* 0x000fe20000010003 */
[----:B------:R-:W-:-:S03]  /*19450*/  FSETP.NEU.FTZ.AND P1, PT, R29, RZ, PT ;  /* 0x000000ff1d00720b */ /* 0x000fc60003f3d000 */
        /* <DEDUP_REMOVED lines=20> */
.L_x_26789:
        /* <DEDUP_REMOVED lines=28> */
[----:B0-23-5:R-:W-:Y:S05]  /*19760*/  CALL.REL.NOINC `($__internal_67_$__cuda_sm3x_div_rn_ftz_f32_slowpath) ;  /* 0x000000f800c87944 */ /* 0x02dfea0003c00000 */
.L_x_26814:
[----:B------:R-:W-:Y:S05]  /*19770*/  BSYNC.RECONVERGENT B3 ;  /* 0x0000000000037941 */ /* 0x000fea0003800200 */
.L_x_26813:
        /* <DEDUP_REMOVED lines=27> */
.L_x_26796:
[----:B------:R-:W-:Y:S05]  /*19930*/  BSYNC.RECONVERGENT B2 ;  /* 0x0000000000027941 */ /* 0x000fea0003800200 */
.L_x_26788:
[----:B------:R-:W1:Y:S01]  /*19940*/  LDCU.64 UR4, c[0x0][0x388] ;  /* 0x00007100ff0477ac */ /* 0x000e620008000a00 */
[----:B------:R-:W-:Y:S01]  /*19950*/  BSSY.RECONVERGENT B0, `(.L_x_26815) ;  /* 0x000003b000007945 */ /* 0x000fe20003800200 */
        /* <DEDUP_REMOVED lines=44> */
.L_x_26818:
        /* <DEDUP_REMOVED lines=8> */
.L_x_26817:
[----:B------:R-:W-:-:S04]  /*19ca0*/  FMUL.RZ R0, R19, 0.15915493667125701904 ;  /* 0x3e22f98313007820 */ /* 0x000fc8000040c000 */
[----:B------:R4:W1:Y:S08]  /*19cb0*/  MUFU.COS R18, R0 ;  /* 0x0000000000127308 */ /* 0x0008700000000000 */
[----:B------:R4:W0:Y:S01]  /*19cc0*/  MUFU.SIN R19, R0 ;  /* 0x0000000000137308 */ /* 0x0008220000000400 */
[----:B------:R-:W-:Y:S05]  /*19cd0*/  BRA `(.L_x_26819) ;  /* 0x0000000000087947 */ /* 0x000fea0003800000 */
.L_x_26816:
[----:B------:R-:W-:-:S06]  /*19ce0*/  FMUL.FTZ R18, R27, 1.4426950216293334961 ;  /* 0x3fb8aa3b1b127820 */ /* 0x000fcc0000410000 */
[----:B------:R-:W1:Y:S02]  /*19cf0*/  MUFU.EX2 R18, R18 ;  /* 0x0000001200127308 */ /* 0x000e640000000800 */
.L_x_26819:
[----:B------:R-:W-:Y:S05]  /*19d00*/  BSYNC.RECONVERGENT B0 ;  /* 0x0000000000007941 */ /* 0x000fea0003800200 */
.L_x_26815:
[----:B-----5:R-:W-:Y:S01]  /*19d10*/  FSETP.NAN.FTZ.AND P0, PT, R20, R20, PT ;  /* 0x000000141400720b */ /* 0x020fe20003f18000 */
[----:B------:R-:W-:Y:S01]  /*19d20*/  BSSY.RECONVERGENT B2, `(.L_x_26820) ;  /* 0x000024e000027945 */ /* 0x000fe20003800200 */
[----:B------:R-:W-:-:S04]  /*19d30*/  FSETP.NAN.FTZ.AND P1, PT, R21, R21, PT ;  /* 0x000000151500720b */ /* 0x000fc80003f38000 */
[----:B------:R-:W-:-:S13]  /*19d40*/  PLOP3.LUT P0, PT, P0, P1, PT, 0xf8, 0x8f ;  /* 0x00000000008f781c */ /* 0x000fda0000703f70 */
[----:B------:R-:W-:Y:S05]  /*19d50*/  @P0 BRA `(.L_x_26821) ;  /* 0x0000002000440947 */ /* 0x000fea0003800000 */
[C---:B----4-:R-:W-:Y:S01]  /*19d60*/  FADD.FTZ R0, |R20|.reuse, -RZ ;  /* 0x800000ff14007221 */ /* 0x050fe20000010200 */
        /* <DEDUP_REMOVED lines=32> */
[----:B------:R-:W-:Y:S01]  /*19f70*/  FFMA.FTZ R5, R4, 0.25, -R5 ;  /* 0x3e80000004057823 */ /* 0x000fe20000010805 */
[----:B------:R-:W-:Y:S01]  /*19f80*/  @P1 FSETP.NEU.FTZ.AND P2, PT, R0, RZ, PT ;  /* 0x000000ff0000120b */ /* 0x000fe20003f5d000 */
[----:B------:R-:W4:Y:S02]  /*19f90*/  MUFU.RCP R4, R29 ;  /* 0x0000001d00047308 */ /* 0x000f240000001000 */
[----:B------:R-:W-:Y:S01]  /*19fa0*/  FADD.FTZ R2, R2, R5 ;  /* 0x0000000502027221 */ /* 0x000fe20000010000 */
[----:B------:R-:W-:-:S03]  /*19fb0*/  FMUL.FTZ R3, R3, 1.1920928955078125e-07 ;  /* 0x3400000003037820 */ /* 0x000fc60000410000 */
[----:B------:R-:W-:-:S04]  /*19fc0*/  FFMA.FTZ R5, R2, -R7, 0.10546888411045074463 ;  /* 0x3dd8001202057423 */ /* 0x000fc80000010807 */
[----:B------:R-:W-:-:S04]  /*19fd0*/  FFMA.FTZ R5, R2, R5, -0.13229703903198242188 ;  /* 0xbe0778e002057423 */ /* 0x000fc80000010005 */
[----:B------:R-:W-:Y:S01]  /*19fe0*/  FFMA.FTZ R5, R2, R5, 0.14491446316242218018 ;  /* 0x3e14647502057423 */ /* 0x000fe20000010005 */
[----:B----4-:R-:W-:-:S03]  /*19ff0*/  FFMA R7, -R29, R4, 1 ;  /* 0x3f8000001d077423 */ /* 0x010fc60000000104 */
        /* <DEDUP_REMOVED lines=12> */
[----:B------:R-:W4:Y:S02]  /*1a0c0*/  FCHK P0, R25, R29 ;  /* 0x0000001d19007302 */ /* 0x000f240000000000 */
[----:B------:R-:W-:Y:S02]  /*1a0d0*/  FFMA R0, -R29, R3, R25 ;  /* 0x000000031d007223 */ /* 0x000fe40000000119 */
[----:B------:R-:W-:Y:S02]  /*1a0e0*/  @P1 FSEL R2, R2, -RZ, P2 ;  /* 0x800000ff02021208 */ /* 0x000fe40001000000 */
[----:B------:R-:W-:-:S03]  /*1a0f0*/  FFMA R0, R4, R0, R3 ;  /* 0x0000000004007223 */ /* 0x000fc60000000003 */
[----:B------:R-:W-:Y:S01]  /*1a100*/  FMUL.FTZ R27, R2, 0.5 ;  /* 0x3f000000021b7820 */ /* 0x000fe20000410000 */
[----:B----4-:R-:W-:Y:S06]  /*1a110*/  @!P0 BRA `(.L_x_26827) ;  /* 0x00000000000c8947 */ /* 0x010fec0003800000 */
[----:B------:R-:W-:Y:S02]  /*1a120*/  MOV R0, R29 ;  /* 0x0000001d00007202 */ /* 0x000fe40000000f00 */
[----:B------:R-:W-:-:S07]  /*1a130*/  MOV R2, 0x1a150 ;  /* 0x0001a15000027802 */ /* 0x000fce0000000f00 */
[----:B0123--:R-:W-:Y:S05]  /*1a140*/  CALL.REL.NOINC `($__internal_67_$__cuda_sm3x_div_rn_ftz_f32_slowpath) ;  /* 0x000000f000507944 */ /* 0x00ffea0003c00000 */
.L_x_26827:
[----:B------:R-:W-:Y:S05]  /*1a150*/  BSYNC.RECONVERGENT B3 ;  /* 0x0000000000037941 */ /* 0x000fea0003800200 */
.L_x_26826:
        /* <DEDUP_REMOVED lines=29> */
.L_x_26825:
[----:B------:R-:W-:-:S04]  /*1a330*/  FMUL.FTZ R0, R25, R25 ;  /* 0x0000001919007220 */ /* 0x000fc80000410000 */
[----:B------:R-:W-:-:S05]  /*1a340*/  FFMA.FTZ R0, R29, R29, R0 ;  /* 0x0000001d1d007223 */ /* 0x000fca0000010000 */
[----:B------:R-:W-:-:S13]  /*1a350*/  FSETP.GTU.FTZ.AND P0, PT, R0, 0.69999998807907104492, PT ;  /* 0x3f3333330000780b */ /* 0x000fda0003f1c000 */
[----:B------:R-:W-:Y:S05]  /*1a360*/  @P0 BRA `(.L_x_26829) ;  /* 0x0000000000b00947 */ /* 0x000fea0003800000 */
[----:B------:R-:W4:Y:S01]  /*1a370*/  MUFU.RCP R2, R29 ;  /* 0x0000001d00027308 */ /* 0x000f220000001000 */
[----:B------:R-:W-:Y:S07]  /*1a380*/  BSSY.RECONVERGENT B3, `(.L_x_26830) ;  /* 0x000000d000037945 */ /* 0x000fee0003800200 */
[----:B------:R-:W5:Y:S08]  /*1a390*/  MUFU.LG2 R0, R0 ;  /* 0x0000000000007308 */ /* 0x000f700000000c00 */
[----:B------:R-:W0:Y:S01]  /*1a3a0*/  FCHK P0, R25, R29 ;  /* 0x0000001d19007302 */ /* 0x000e220000000000 */
[----:B----4-:R-:W-:-:S04]  /*1a3b0*/  FFMA R3, -R29, R2, 1 ;  /* 0x3f8000001d037423 */ /* 0x010fc80000000102 */
        /* <DEDUP_REMOVED lines=8> */
[----:B-123--:R-:W-:Y:S05]  /*1a440*/  CALL.REL.NOINC `($__internal_67_$__cuda_sm3x_div_rn_ftz_f32_slowpath) ;  /* 0x000000ec00907944 */ /* 0x00efea0003c00000 */
.L_x_26831:
[----:B------:R-:W-:Y:S05]  /*1a450*/  BSYNC.RECONVERGENT B3 ;  /* 0x0000000000037941 */ /* 0x000fea0003800200 */
.L_x_26830:
        /* <DEDUP_REMOVED lines=29> */
.L_x_26829:
        /* <DEDUP_REMOVED lines=25> */
.L_x_26833:
        /* <DEDUP_REMOVED lines=44> */
.L_x_26832:
        /* <DEDUP_REMOVED lines=52> */
[----:B0123--:R-:W-:Y:S05]  /*1adc0*/  CALL.REL.NOINC `($__internal_67_$__cuda_sm3x_div_rn_ftz_f32_slowpath) ;  /* 0x000000e400307944 */ /* 0x00ffea0003c00000 */
[----:B------:R-:W-:-:S07]  /*1add0*/  MOV R2, R0 ;  /* 0x0000000000027202 */ /* 0x000fce0000000f00 */
.L_x_26835:
[----:B------:R-:W-:Y:S05]  /*1ade0*/  BSYNC.RECONVERGENT B3 ;  /* 0x0000000000037941 */ /* 0x000fea0003800200 */
.L_x_26834:
        /* <DEDUP_REMOVED lines=29> */
.L_x_26824:
        /* <DEDUP_REMOVED lines=12> */
[----:B------:R-:W4:Y:S02]  /*1b080*/  MUFU.SQRT R6, R6 ;  /* 0x0000000600067308 */ /* 0x000f240000002000 */
[----:B----4-:R-:W-:Y:S01]  /*1b090*/  @P0 FMUL.FTZ R2, R6, R3 ;  /* 0x0000000306020220 */ /* 0x010fe20000410000 */
[----:B------:R-:W-:Y:S01]  /*1b0a0*/  FSETP.NEU.FTZ.AND P0, PT, R0, +INF , PT ;  /* 0x7f8000000000780b */ /* 0x000fe20003f1d000 */
[----:B------:R-:W-:-:S03]  /*1b0b0*/  FFMA R3, -R29, R24, 1 ;  /* 0x3f8000001d037423 */ /* 0x000fc60000000118 */
[----:B------:R-:W-:Y:S01]  /*1b0c0*/  FSEL R2, R2, +INF , P0 ;  /* 0x7f80000002027808 */ /* 0x000fe20000000000 */
[----:B------:R-:W-:-:S04]  /*1b0d0*/  FFMA R0, R24, R3, R24 ;  /* 0x0000000318007223 */ /* 0x000fc80000000018 */
[----:B------:R-:W-:Y:S01]  /*1b0e0*/  FFMA R3, R25, R0, RZ ;  /* 0x0000000019037223 */ /* 0x000fe200000000ff */
[----:B------:R-:W4:Y:S03]  /*1b0f0*/  MUFU.LG2 R2, R2 ;  /* 0x0000000200027308 */ /* 0x000f260000000c00 */
[----:B------:R-:W-:-:S04]  /*1b100*/  FFMA R4, -R29, R3, R25 ;  /* 0x000000031d047223 */ /* 0x000fc80000000119 */
[----:B------:R-:W-:Y:S01]  /*1b110*/  FFMA R0, R0, R4, R3 ;  /* 0x0000000400007223 */ /* 0x000fe20000000003 */
[----:B------:R-:W5:Y:S01]  /*1b120*/  FCHK P0, R25, R29 ;  /* 0x0000001d19007302 */ /* 0x000f620000000000 */
[----:B----4-:R-:W-:Y:S01]  /*1b130*/  FMUL.FTZ R27, R2, 0.69314718246459960938 ;  /* 0x3f317218021b7820 */ /* 0x010fe20000410000 */
[----:B-----5:R-:W-:Y:S06]  /*1b140*/  @!P0 BRA `(.L_x_26837) ;  /* 0x00000000000c8947 */ /* 0x020fec0003800000 */
[----:B------:R-:W-:Y:S02]  /*1b150*/  MOV R0, R29 ;  /* 0x0000001d00007202 */ /* 0x000fe40000000f00 */
[----:B------:R-:W-:-:S07]  /*1b160*/  MOV R2, 0x1b180 ;  /* 0x0001b18000027802 */ /* 0x000fce0000000f00 */
[----:B0123--:R-:W-:Y:S05]  /*1b170*/  CALL.REL.NOINC `($__internal_67_$__cuda_sm3x_div_rn_ftz_f32_slowpath) ;  /* 0x000000e000447944 */ /* 0x00ffea0003c00000 */
.L_x_26837:
[----:B------:R-:W-:Y:S05]  /*1b180*/  BSYNC.RECONVERGENT B3 ;  /* 0x0000000000037941 */ /* 0x000fea0003800200 */
.L_x_26836:
        /* <DEDUP_REMOVED lines=29> */
.L_x_26823:
        /* <DEDUP_REMOVED lines=34> */
[----:B------:R-:W4:Y:S01]  /*1b580*/  FCHK P0, R25, 1 ;  /* 0x3f80000019007902 */ /* 0x000f220000000000 */
[----:B------:R-:W-:-:S03]  /*1b590*/  FFMA R4, R0, R25, RZ ;  /* 0x0000001900047223 */ /* 0x000fc600000000ff */
[----:B------:R-:W-:Y:S01]  /*1b5a0*/  @P1 FSEL R3, R3, -RZ, P2 ;  /* 0x800000ff03031208 */ /* 0x000fe20001000000 */
[----:B------:R-:W-:-:S04]  /*1b5b0*/  FFMA R5, R4, -1, R25 ;  /* 0xbf80000004057823 */ /* 0x000fc80000000019 */
[----:B------:R-:W-:Y:S01]  /*1b5c0*/  FFMA R0, R0, R5, R4 ;  /* 0x0000000500007223 */ /* 0x000fe20000000004 */
[----:B------:R-:W-:Y:S01]  /*1b5d0*/  FMUL.FTZ R27, R3, 0.5 ;  /* 0x3f000000031b7820 */ /* 0x000fe20000410000 */
[----:B----4-:R-:W-:Y:S06]  /*1b5e0*/  @!P0 BRA `(.L_x_26840) ;  /* 0x00000000000c8947 */ /* 0x010fec0003800000 */
[----:B------:R-:W-:Y:S02]  /*1b5f0*/  MOV R0, 0x3f800000 ;  /* 0x3f80000000007802 */ /* 0x000fe40000000f00 */
[----:B------:R-:W-:-:S07]  /*1b600*/  MOV R2, 0x1b620 ;  /* 0x0001b62000027802 */ /* 0x000fce0000000f00 */
[----:B0123--:R-:W-:Y:S05]  /*1b610*/  CALL.REL.NOINC `($__internal_67_$__cuda_sm3x_div_rn_ftz_f32_slowpath) ;  /* 0x000000dc001c7944 */ /* 0x00ffea0003c00000 */
.L_x_26840:
[----:B------:R-:W-:Y:S05]  /*1b620*/  BSYNC.RECONVERGENT B3 ;  /* 0x0000000000037941 */ /* 0x000fea0003800200 */
.L_x_26839:
        /* <DEDUP_REMOVED lines=27> */
.L_x_26838:
[----:B------:R-:W-:Y:S01]  /*1b7e0*/  MOV R0, 0x3f800000 ;  /* 0x3f80000000007802 */ /* 0x000fe20000000f00 */
[----:B------:R-:W4:Y:S01]  /*1b7f0*/  FCHK P0, R25, 1 ;  /* 0x3f80000019007902 */ /* 0x000f220000000000 */
        /* <DEDUP_REMOVED lines=8> */
[----:B----4-:R-:W-:Y:S06]  /*1b880*/  @!P0 BRA `(.L_x_26842) ;  /* 0x00000000000c8947 */ /* 0x010fec0003800000 */
[----:B------:R-:W-:Y:S01]  /*1b890*/  HFMA2 R0, -RZ, RZ, 1.875, 0 ;  /* 0x3f800000ff007431 */ /* 0x000fe200000001ff */
[----:B------:R-:W-:-:S07]  /*1b8a0*/  MOV R2, 0x1b8c0 ;  /* 0x0001b8c000027802 */ /* 0x000fce0000000f00 */
[----:B0123--:R-:W-:Y:S05]  /*1b8b0*/  CALL.REL.NOINC `($__internal_67_$__cuda_sm3x_div_rn_ftz_f32_slowpath) ;  /* 0x000000d800747944 */ /* 0x00ffea0003c00000 */
.L_x_26842:
[----:B------:R-:W-:Y:S05]  /*1b8c0*/  BSYNC.RECONVERGENT B3 ;  /* 0x0000000000037941 */ /* 0x000fea0003800200 */
.L_x_26841:
        /* <DEDUP_REMOVED lines=27> */
.L_x_26822:
        /* <DEDUP_REMOVED lines=28> */
[----:B----4-:R-:W-:Y:S01]  /*1bc40*/  FFMA.FTZ R27, R2, 0.69314718246459960938, R27 ;  /* 0x3f317218021b7823 */ /* 0x010fe2000001001b */
[----:B-----5:R-:W-:Y:S06]  /*1bc50*/  @!P0 BRA `(.L_x_26844) ;  /* 0x00000000000c8947 */ /* 0x020fec0003800000 */
[----:B------:R-:W-:Y:S02]  /*1bc60*/  MOV R0, R29 ;  /* 0x0000001d00007202 */ /* 0x000fe40000000f00 */
[----:B------:R-:W-:-:S07]  /*1bc70*/  MOV R2, 0x1bc90 ;  /* 0x0001bc9000027802 */ /* 0x000fce0000000f00 */
[----:B0123--:R-:W-:Y:S05]  /*1bc80*/  CALL.REL.NOINC `($__internal_67_$__cuda_sm3x_div_rn_ftz_f32_slowpath) ;  /* 0x000000d400807944 */ /* 0x00ffea0003c00000 */
.L_x_26844:
[----:B------:R-:W-:Y:S05]  /*1bc90*/  BSYNC.RECONVERGENT B3 ;  /* 0x0000000000037941 */ /* 0x000fea0003800200 */
.L_x_26843:
        /* <DEDUP_REMOVED lines=29> */
.L_x_26821:
        /* <DEDUP_REMOVED lines=10> */
[C---:B------:R-:W-:Y:S01]  /*1bf10*/  @P0 FMUL.FTZ R2, R21.reuse, 4 ;  /* 0x4080000015020820 */ /* 0x040fe20000410000 */
[----:B----4-:R-:W-:Y:S01]  /*1bf20*/  @P0 FMUL.FTZ R0, R20, 4 ;  /* 0x4080000014000820 */ /* 0x010fe20000410000 */
        /* <DEDUP_REMOVED lines=8> */
[----:B------:R-:W4:Y:S01]  /*1bfb0*/  MUFU.LG2 R3, R3 ;  /* 0x0000000300037308 */ /* 0x000f220000000c00 */
[----:B------:R-:W-:-:S04]  /*1bfc0*/  FFMA R5, R25, R4, RZ ;  /* 0x0000000419057223 */ /* 0x000fc800000000ff */
[----:B------:R-:W-:-:S04]  /*1bfd0*/  FFMA R0, -R29, R5, R25 ;  /* 0x000000051d007223 */ /* 0x000fc80000000119 */
[----:B------:R-:W-:Y:S01]  /*1bfe0*/  FFMA R0, R4, R0, R5 ;  /* 0x0000000004007223 */ /* 0x000fe20000000005 */
[----:B----4-:R-:W-:Y:S01]  /*1bff0*/  FMUL.FTZ R27, R3, 0.69314718246459960938 ;  /* 0x3f317218031b7820 */ /* 0x010fe20000410000 */
[----:B------:R-:W-:Y:S06]  /*1c000*/  @!P0 BRA `(.L_x_26846) ;  /* 0x00000000000c8947 */ /* 0x000fec0003800000 */
[----:B------:R-:W-:Y:S02]  /*1c010*/  MOV R0, R29 ;  /* 0x0000001d00007202 */ /* 0x000fe40000000f00 */
[----:B------:R-:W-:-:S07]  /*1c020*/  MOV R2, 0x1c040 ;  /* 0x0001c04000027802 */ /* 0x000fce0000000f00 */
[----:B0123--:R-:W-:Y:S05]  /*1c030*/  CALL.REL.NOINC `($__internal_67_$__cuda_sm3x_div_rn_ftz_f32_slowpath) ;  /* 0x000000d000947944 */ /* 0x00ffea0003c00000 */
.L_x_26846:
[----:B------:R-:W-:Y:S05]  /*1c040*/  BSYNC.RECONVERGENT B3 ;  /* 0x0000000000037941 */ /* 0x000fea0003800200 */
.L_x_26845:
        /* <DEDUP_REMOVED lines=27> */
.L_x_26828:
[----:B------:R-:W-:Y:S05]  /*1c200*/  BSYNC.RECONVERGENT B2 ;  /* 0x0000000000027941 */ /* 0x000fea0003800200 */
.L_x_26820:
[----:B------:R-:W4:Y:S01]  /*1c210*/  LDCU.64 UR4, c[0x0][0x388] ;  /* 0x00007100ff0477ac */ /* 0x000f220008000a00 */
[----:B------:R-:W-:Y:S01]  /*1c220*/  BSSY.RECONVERGENT B0, `(.L_x_26847) ;  /* 0x000003b000007945 */ /* 0x000fe20003800200 */
[C---:B----4-:R-:W-:Y:S01]  /*1c230*/  FMUL.FTZ R0, R20.reuse, UR4 ;  /* 0x0000000414007c20 */ /* 0x050fe20008410000 */
        /* <DEDUP_REMOVED lines=14> */
[----:B------:R-:W4:Y:S08]  /*1c320*/  @P0 MUFU.EX2 R0, R0 ;  /* 0x0000000000000308 */ /* 0x000f300000000800 */
[----:B------:R-:W5:Y:S01]  /*1c330*/  @P0 MUFU.COS R3, R2 ;  /* 0x0000000200030308 */ /* 0x000f620000000000 */
[C---:B----4-:R-:W-:Y:S01]  /*1c340*/  @P0 FMUL.FTZ R21, R0.reuse, R5 ;  /* 0x0000000500150220 */ /* 0x050fe20000410000 */
[----:B-----5:R-:W-:Y:S01]  /*1c350*/  @P0 FMUL.FTZ R20, R0, R3 ;  /* 0x0000000300140220 */ /* 0x020fe20000410000 */
[----:B------:R-:W-:Y:S06]  /*1c360*/  @P0 BRA `(.L_x_26851) ;  /* 0x0000000000980947 */ /* 0x000fec0003800000 */
[----:B------:R-:W-:Y:S01]  /*1c370*/  FADD.FTZ R0, R27, -162.88958740234375 ;  /* 0xc322e3bc1b007421 */ /* 0x000fe20000010000 */
[----:B------:R-:W-:-:S03]  /*1c380*/  FMUL.RZ R21, R21, 0.15915493667125701904 ;  /* 0x3e22f98315157820 */ /* 0x000fc6000040c000 */
[----:B------:R-:W-:Y:S01]  /*1c390*/  FMUL.FTZ R0, R0, 1.4426950216293334961 ;  /* 0x3fb8aa3b00007820 */ /* 0x000fe20000410000 */
[----:B------:R-:W-:Y:S08]  /*1c3a0*/  MUFU.COS R5, R21 ;  /* 0x0000001500057308 */ /* 0x000ff00000000000 */
[----:B------:R-:W4:Y:S08]  /*1c3b0*/  MUFU.EX2 R0, R0 ;  /* 0x0000000000007308 */ /* 0x000f300000000800 */
[----:B------:R-:W5:Y:S01]  /*1c3c0*/  MUFU.SIN R7, R21 ;  /* 0x0000001500077308 */ /* 0x000f620000000400 */
[----:B----4-:R-:W-:-:S02]  /*1c3d0*/  LEA.HI R2, R0, 0xffffffed, RZ, 0x9 ;  /* 0xffffffed00027811 */ /* 0x010fc400078f48ff */
        /* <DEDUP_REMOVED lines=17> */
.L_x_26850:
        /* <DEDUP_REMOVED lines=8> */
.L_x_26849:
[----:B------:R-:W-:-:S04]  /*1c570*/  FMUL.RZ R0, R21, 0.15915493667125701904 ;  /* 0x3e22f98315007820 */ /* 0x000fc8000040c000 */
[----:B------:R4:W0:Y:S08]  /*1c580*/  MUFU.COS R20, R0 ;  /* 0x0000000000147308 */ /* 0x0008300000000000 */
[----:B------:R4:W0:Y:S01]  /*1c590*/  MUFU.SIN R21, R0 ;  /* 0x0000000000157308 */ /* 0x0008220000000400 */
[----:B------:R-:W-:Y:S05]  /*1c5a0*/  BRA `(.L_x_26851) ;  /* 0x0000000000087947 */ /* 0x000fea0003800000 */
.L_x_26848:
[----:B------:R-:W-:-:S06]  /*1c5b0*/  FMUL.FTZ R20, R27, 1.4426950216293334961 ;  /* 0x3fb8aa3b1b147820 */ /* 0x000fcc0000410000 */
[----:B------:R-:W4:Y:S02]  /*1c5c0*/  MUFU.EX2 R20, R20 ;  /* 0x0000001400147308 */ /* 0x000f240000000800 */
.L_x_26851:
[----:B------:R-:W-:Y:S05]  /*1c5d0*/  BSYNC.RECONVERGENT B0 ;  /* 0x0000000000007941 */ /* 0x000fea0003800200 */
.L_x_26847:
[----:B------:R-:W-:Y:S01]  /*1c5e0*/  FSETP.NAN.FTZ.AND P0, PT, R22, R22, PT ;  /* 0x000000161600720b */ /* 0x000fe20003f18000 */
        /* <DEDUP_REMOVED lines=67> */
.L_x_26859:
[----:B------:R-:W-:Y:S05]  /*1ca20*/  BSYNC.RECONVERGENT B3 ;  /* 0x0000000000037941 */ /* 0x000fea0003800200 */
.L_x_26858:
        /* <DEDUP_REMOVED lines=29> */
.L_x_26857:
        /* <DEDUP_REMOVED lines=18> */
.L_x_26863:
[----:B------:R-:W-:Y:S05]  /*1cd20*/  BSYNC.RECONVERGENT B3 ;  /* 0x0000000000037941 */ /* 0x000fea0003800200 */
.L_x_26862:
        /* <DEDUP_REMOVED lines=29> */
.L_x_26861:
        /* <DEDUP_REMOVED lines=25> */
.L_x_26865:
        /* <DEDUP_REMOVED lines=44> */
.L_x_26864:
        /* <DEDUP_REMOVED lines=54> */
.L_x_26867:
[----:B------:R-:W-:Y:S05]  /*1d6b0*/  BSYNC.RECONVERGENT B3 ;  /* 0x0000000000037941 */ /* 0x000fea0003800200 */
.L_x_26866:
        /* <DEDUP_REMOVED lines=29> */
.L_x_26856:
        /* <DEDUP_REMOVED lines=28> */
.L_x_26869:
[----:B------:R-:W-:Y:S05]  /*1da50*/  BSYNC.RECONVERGENT B3 ;  /* 0x0000000000037941 */ /* 0x000fea0003800200 */
.L_x_26868:
        /* <DEDUP_REMOVED lines=29> */
.L_x_26855:
        /* <DEDUP_REMOVED lines=44> */
.L_x_26872:
[----:B------:R-:W-:Y:S05]  /*1def0*/  BSYNC.RECONVERGENT B3 ;  /* 0x0000000000037941 */ /* 0x000fea0003800200 */
.L_x_26871:
        /* <DEDUP_REMOVED lines=27> */
.L_x_26870:
        /* <DEDUP_REMOVED lines=14> */
.L_x_26874:
[----:B------:R-:W-:Y:S05]  /*1e190*/  BSYNC.RECONVERGENT B3 ;  /* 0x0000000000037941 */ /* 0x000fea0003800200 */
.L_x_26873:
        /* <DEDUP_REMOVED lines=27> */
.L_x_26854:
        /* <DEDUP_REMOVED lines=33> */
.L_x_26876:
[----:B------:R-:W-:Y:S05]  /*1e560*/  BSYNC.RECONVERGENT B3 ;  /* 0x0000000000037941 */ /* 0x000fea0003800200 */
.L_x_26875:
        /* <DEDUP_REMOVED lines=29> */
.L_x_26853:
        /* <DEDUP_REMOVED lines=29> */
.L_x_26878:
[----:B------:R-:W-:Y:S05]  /*1e910*/  BSYNC.RECONVERGENT B3 ;  /* 0x0000000000037941 */ /* 0x000fea0003800200 */
.L_x_26877:
        /* <DEDUP_REMOVED lines=27> */
.L_x_26860:
[----:B------:R-:W-:Y:S05]  /*1ead0*/  BSYNC.RECONVERGENT B2 ;  /* 0x0000000000027941 */ /* 0x000fea0003800200 */
.L_x_26852:
        /* <DEDUP_REMOVED lines=46> */
.L_x_26882:
        /* <DEDUP_REMOVED lines=8> */
.L_x_26881:
[----:B------:R-:W-:-:S04]  /*1ee40*/  FMUL.RZ R0, R23, 0.15915493667125701904 ;  /* 0x3e22f98317007820 */ /* 0x000fc8000040c000 */
[----:B------:R4:W0:Y:S08]  /*1ee50*/  MUFU.COS R22, R0 ;  /* 0x0000000000167308 */ /* 0x0008300000000000 */
[----:B------:R4:W0:Y:S01]  /*1ee60*/  MUFU.SIN R23, R0 ;  /* 0x0000000000177308 */ /* 0x0008220000000400 */
[----:B------:R-:W-:Y:S05]  /*1ee70*/  BRA `(.L_x_26883) ;  /* 0x0000000000087947 */ /* 0x000fea0003800000 */
.L_x_26880:
[----:B------:R-:W-:-:S06]  /*1ee80*/  FMUL.FTZ R22, R27, 1.4426950216293334961 ;  /* 0x3fb8aa3b1b167820 */ /* 0x000fcc0000410000 */
[----:B------:R-:W4:Y:S02]  /*1ee90*/  MUFU.EX2 R22, R22 ;  /* 0x0000001600167308 */ /* 0x000f240000000800 */
.L_x_26883:
[----:B------:R-:W-:Y:S05]  /*1eea0*/  BSYNC.RECONVERGENT B0 ;  /* 0x0000000000007941 */ /* 0x000fea0003800200 */
.L_x_26879:
        /* <DEDUP_REMOVED lines=68> */
.L_x_26891:
[----:B------:R-:W-:Y:S05]  /*1f2f0*/  BSYNC.RECONVERGENT B3 ;  /* 0x0000000000037941 */ /* 0x000fea0003800200 */
.L_x_26890:
        /* <DEDUP_REMOVED lines=29> */
.L_x_26889:
        /* <DEDUP_REMOVED lines=18> */
.L_x_26895:
[----:B------:R-:W-:Y:S05]  /*1f5f0*/  BSYNC.RECONVERGENT B3 ;  /* 0x0000000000037941 */ /* 0x000fea0003800200 */
.L_x_26894:
        /* <DEDUP_REMOVED lines=29> */
.L_x_26893:
        /* <DEDUP_REMOVED lines=25> */
.L_x_26897:
        /* <DEDUP_REMOVED lines=44> */
.L_x_26896:
        /* <DEDUP_REMOVED lines=54> */
.L_x_26899:
[----:B------:R-:W-:Y:S05]  /*1ff80*/  BSYNC.RECONVERGENT B3 ;  /* 0x0000000000037941 */ /* 0x000fea0003800200 */
.L_x_26898:
        /* <DEDUP_REMOVED lines=29> */
.L_x_26888:
        /* <DEDUP_REMOVED lines=28> */
.L_x_26901:
[----:B------:R-:W-:Y:S05]  /*20320*/  BSYNC.RECONVERGENT B3 ;  /* 0x0000000000037941 */ /* 0x000fea0003800200 */
.L_x_26900:
        /* <DEDUP_REMOVED lines=29> */
.L_x_26887:
        /* <DEDUP_REMOVED lines=44> */
.L_x_26904:
[----:B------:R-:W-:Y:S05]  /*207c0*/  BSYNC.RECONVERGENT B3 ;  /* 0x0000000000037941 */ /* 0x000fea0003800200 */
.L_x_26903:
        /* <DEDUP_REMOVED lines=27> */
.L_x_26902:
        /* <DEDUP_REMOVED lines=14> */
.L_x_26906:
[----:B------:R-:W-:Y:S05]  /*20a60*/  BSYNC.RECONVERGENT B3 ;  /* 0x0000000000037941 */ /* 0x000fea0003800200 */
.L_x_26905:
        /* <DEDUP_REMOVED lines=27> */
.L_x_26886:
        /* <DEDUP_REMOVED lines=33> */
.L_x_26908:
[----:B------:R-:W-:Y:S05]  /*20e30*/  BSYNC.RECONVERGENT B3 ;  /* 0x0000000000037941 */ /* 0x000fea0003800200 */
.L_x_26907:
        /* <DEDUP_REMOVED lines=29> */
.L_x_26885:
        /* <DEDUP_REMOVED lines=29> */
.L_x_26910:
[----:B------:R-:W-:Y:S05]  /*211e0*/  BSYNC.RECONVERGENT B3 ;  /* 0x0000000000037941 */ /* 0x000fea0003800200 */
.L_x_26909:
        /* <DEDUP_REMOVED lines=27> */
.L_x_26892:
[----:B------:R-:W-:Y:S05]  /*213a0*/  BSYNC.RECONVERGENT B2 ;  /* 0x0000000000027941 */ /* 0x000fea0003800200 */
.L_x_26884:
        /* <DEDUP_REMOVED lines=46> */
.L_x_26914:
        /* <DEDUP_REMOVED lines=8> */
.L_x_26913:
[----:B------:R-:W-:-:S04]  /*21710*/  FMUL.RZ R0, R9, 0.15915493667125701904 ;  /* 0x3e22f98309007820 */ /* 0x000fc8000040c000 */
[----:B------:R4:W0:Y:S08]  /*21720*/  MUFU.COS R8, R0 ;  /* 0x0000000000087308 */ /* 0x0008300000000000 */
[----:B------:R4:W0:Y:S01]  /*21730*/  MUFU.SIN R9, R0 ;  /* 0x0000000000097308 */ /* 0x0008220000000400 */
[----:B------:R-:W-:Y:S05]  /*21740*/  BRA `(.L_x_26915) ;  /* 0x0000000000087947 */ /* 0x000fea0003800000 */
.L_x_26912:
[----:B------:R-:W-:-:S06]  /*21750*/  FMUL.FTZ R8, R27, 1.4426950216293334961 ;  /* 0x3fb8aa3b1b087820 */ /* 0x000fcc0000410000 */
[----:B------:R-:W4:Y:S02]  /*21760*/  MUFU.EX2 R8, R8 ;  /* 0x0000000800087308 */ /* 0x000f240000000800 */
.L_x_26915:
[----:B------:R-:W-:Y:S05]  /*21770*/  BSYNC.RECONVERGENT B0 ;  /* 0x0000000000007941 */ /* 0x000fea0003800200 */
.L_x_26911:
        /* <DEDUP_REMOVED lines=68> */
.L_x_26923:
[----:B------:R-:W-:Y:S05]  /*21bc0*/  BSYNC.RECONVERGENT B3 ;  /* 0x0000000000037941 */ /* 0x000fea0003800200 */
.L_x_26922:
        /* <DEDUP_REMOVED lines=29> */
.L_x_26921:
        /* <DEDUP_REMOVED lines=18> */
.L_x_26927:
[----:B------:R-:W-:Y:S05]  /*21ec0*/  BSYNC.RECONVERGENT B3 ;  /* 0x0000000000037941 */ /* 0x000fea0003800200 */
.L_x_26926:
        /* <DEDUP_REMOVED lines=29> */
.L_x_26925:
        /* <DEDUP_REMOVED lines=25> */
.L_x_26929:
        /* <DEDUP_REMOVED lines=44> */
.L_x_26928:
        /* <DEDUP_REMOVED lines=54> */
.L_x_26931:
[----:B------:R-:W-:Y:S05]  /*22850*/  BSYNC.RECONVERGENT B3 ;  /* 0x0000000000037941 */ /* 0x000fea0003800200 */
.L_x_26930:
        /* <DEDUP_REMOVED lines=29> */
.L_x_26920:
        /* <DEDUP_REMOVED lines=28> */
.L_x_26933:
[----:B------:R-:W-:Y:S05]  /*22bf0*/  BSYNC.RECONVERGENT B3 ;  /* 0x0000000000037941 */ /* 0x000fea0003800200 */
.L_x_26932:
        /* <DEDUP_REMOVED lines=29> */
.L_x_26919:
        /* <DEDUP_REMOVED lines=44> */
.L_x_26936:
[----:B------:R-:W-:Y:S05]  /*23090*/  BSYNC.RECONVERGENT B3 ;  /* 0x0000000000037941 */ /* 0x000fea0003800200 */
.L_x_26935:
        /* <DEDUP_REMOVED lines=27> */
.L_x_26934:
        /* <DEDUP_REMOVED lines=14> */
.L_x_26938:
[----:B------:R-:W-:Y:S05]  /*23330*/  BSYNC.RECONVERGENT B3 ;  /* 0x0000000000037941 */ /* 0x000fea0003800200 */
.L_x_26937:
        /* <DEDUP_REMOVED lines=27> */
.L_x_26918:
        /* <DEDUP_REMOVED lines=33> */
.L_x_26940:
[----:B------:R-:W-:Y:S05]  /*23700*/  BSYNC.RECONVERGENT B3 ;  /* 0x0000000000037941 */ /* 0x000fea0003800200 */
.L_x_26939:
        /* <DEDUP_REMOVED lines=29> */
.L_x_26917:
        /* <DEDUP_REMOVED lines=29> */
.L_x_26942:
[----:B------:R-:W-:Y:S05]  /*23ab0*/  BSYNC.RECONVERGENT B3 ;  /* 0x0000000000037941 */ /* 0x000fea0003800200 */
.L_x_26941:
        /* <DEDUP_REMOVED lines=27> */
.L_x_26924:
[----:B------:R-:W-:Y:S05]  /*23c70*/  BSYNC.RECONVERGENT B2 ;  /* 0x0000000000027941 */ /* 0x000fea0003800200 */
.L_x_26916:
        /* <DEDUP_REMOVED lines=46> */
.L_x_26946:
        /* <DEDUP_REMOVED lines=8> */
.L_x_26945:
[----:B------:R-:W-:-:S04]  /*23fe0*/  FMUL.RZ R0, R11, 0.15915493667125701904 ;  /* 0x3e22f9830b007820 */ /* 0x000fc8000040c000 */
[----:B------:R4:W0:Y:S08]  /*23ff0*/  MUFU.COS R10, R0 ;  /* 0x00000000000a7308 */ /* 0x0008300000000000 */
[----:B------:R4:W0:Y:S01]  /*24000*/  MUFU.SIN R11, R0 ;  /* 0x00000000000b7308 */ /* 0x0008220000000400 */
[----:B------:R-:W-:Y:S05]  /*24010*/  BRA `(.L_x_26947) ;  /* 0x0000000000087947 */ /* 0x000fea0003800000 */
.L_x_26944:
[----:B------:R-:W-:-:S06]  /*24020*/  FMUL.FTZ R10, R27, 1.4426950216293334961 ;  /* 0x3fb8aa3b1b0a7820 */ /* 0x000fcc0000410000 */
[----:B------:R-:W4:Y:S02]  /*24030*/  MUFU.EX2 R10, R10 ;  /* 0x0000000a000a7308 */ /* 0x000f240000000800 */
.L_x_26947:
[----:B------:R-:W-:Y:S05]  /*24040*/  BSYNC.RECONVERGENT B0 ;  /* 0x0000000000007941 */ /* 0x000fea0003800200 */
.L_x_26943:
        /* <DEDUP_REMOVED lines=68> */
.L_x_26955:
[----:B------:R-:W-:Y:S05]  /*24490*/  BSYNC.RECONVERGENT B3 ;  /* 0x0000000000037941 */ /* 0x000fea0003800200 */
.L_x_26954:
        /* <DEDUP_REMOVED lines=29> */
.L_x_26953:
        /* <DEDUP_REMOVED lines=18> */
.L_x_26959:
[----:B------:R-:W-:Y:S05]  /*24790*/  BSYNC.RECONVERGENT B3 ;  /* 0x0000000000037941 */ /* 0x000fea0003800200 */
.L_x_26958:
        /* <DEDUP_REMOVED lines=29> */
.L_x_26957:
        /* <DEDUP_REMOVED lines=25> */
.L_x_26961:
        /* <DEDUP_REMOVED lines=44> */
.L_x_26960:
        /* <DEDUP_REMOVED lines=54> */
.L_x_26963:
[----:B------:R-:W-:Y:S05]  /*25120*/  BSYNC.RECONVERGENT B3 ;  /* 0x0000000000037941 */ /* 0x000fea0003800200 */
.L_x_26962:
        /* <DEDUP_REMOVED lines=29> */
.L_x_26952:
        /* <DEDUP_REMOVED lines=28> */
.L_x_26965:
[----:B------:R-:W-:Y:S05]  /*254c0*/  BSYNC.RECONVERGENT B3 ;  /* 0x0000000000037941 */ /* 0x000fea0003800200 */
.L_x_26964:
        /* <DEDUP_REMOVED lines=29> */
.L_x_26951:
        /* <DEDUP_REMOVED lines=44> */
.L_x_26968:
[----:B------:R-:W-:Y:S05]  /*25960*/  BSYNC.RECONVERGENT B3 ;  /* 0x0000000000037941 */ /* 0x000fea0003800200 */
.L_x_26967:
        /* <DEDUP_REMOVED lines=27> */
.L_x_26966:
        /* <DEDUP_REMOVED lines=14> */
.L_x_26970:
[----:B------:R-:W-:Y:S05]  /*25c00*/  BSYNC.RECONVERGENT B3 ;  /* 0x0000000000037941 */ /* 0x000fea0003800200 */
.L_x_26969:
        /* <DEDUP_REMOVED lines=27> */
.L_x_26950:
        /* <DEDUP_REMOVED lines=33> */
.L_x_26972:
[----:B------:R-:W-:Y:S05]  /*25fd0*/  BSYNC.RECONVERGENT B3 ;  /* 0x0000000000037941 */ /* 0x000fea0003800200 */
.L_x_26971:
        /* <DEDUP_REMOVED lines=29> */
.L_x_26949:
        /* <DEDUP_REMOVED lines=29> */
.L_x_26974:
[----:B------:R-:W-:Y:S05]  /*26380*/  BSYNC.RECONVERGENT B3 ;  /* 0x0000000000037941 */ /* 0x000fea0003800200 */
.L_x_26973:
        /* <DEDUP_REMOVED lines=27> */
.L_x_26956:
[----:B------:R-:W-:Y:S05]  /*26540*/  BSYNC.RECONVERGENT B2 ;  /* 0x0000000000027941 */ /* 0x000fea0003800200 */
.L_x_26948:
        /* <DEDUP_REMOVED lines=46> */
.L_x_26978:
        /* <DEDUP_REMOVED lines=8> */
.L_x_26977:
[----:B------:R-:W-:-:S04]  /*268b0*/  FMUL.RZ R0, R13, 0.15915493667125701904 ;  /* 0x3e22f9830d007820 */ /* 0x000fc8000040c000 */
[----:B------:R4:W0:Y:S08]  /*268c0*/  MUFU.COS R12, R0 ;  /* 0x00000000000c7308 */ /* 0x0008300000000000 */
[----:B------:R4:W0:Y:S01]  /*268d0*/  MUFU.SIN R13, R0 ;  /* 0x00000000000d7308 */ /* 0x0008220000000400 */
[----:B------:R-:W-:Y:S05]  /*268e0*/  BRA `(.L_x_26979) ;  /* 0x0000000000087947 */ /* 0x000fea0003800000 */
.L_x_26976:
[----:B------:R-:W-:-:S06]  /*268f0*/  FMUL.FTZ R12, R27, 1.4426950216293334961 ;  /* 0x3fb8aa3b1b0c7820 */ /* 0x000fcc0000410000 */
[----:B------:R-:W4:Y:S02]  /*26900*/  MUFU.EX2 R12, R12 ;  /* 0x0000000c000c7308 */ /* 0x000f240000000800 */
.L_x_26979:
[----:B------:R-:W-:Y:S05]  /*26910*/  BSYNC.RECONVERGENT B0 ;  /* 0x0000000000007941 */ /* 0x000fea0003800200 */
.L_x_26975:
        /* <DEDUP_REMOVED lines=68> */
.L_x_26987:
[----:B------:R-:W-:Y:S05]  /*26d60*/  BSYNC.RECONVERGENT B3 ;  /* 0x0000000000037941 */ /* 0x000fea0003800200 */
.L_x_26986:
        /* <DEDUP_REMOVED lines=29> */
.L_x_26985:
        /* <DEDUP_REMOVED lines=18> */
.L_x_26991:
[----:B------:R-:W-:Y:S05]  /*27060*/  BSYNC.RECONVERGENT B3 ;  /* 0x0000000000037941 */ /* 0x000fea0003800200 */
.L_x_26990:
        /* <DEDUP_REMOVED lines=29> */
.L_x_26989:
        /* <DEDUP_REMOVED lines=25> */
.L_x_26993:
        /* <DEDUP_REMOVED lines=44> */
.L_x_26992:
        /* <DEDUP_REMOVED lines=54> */
.L_x_26995:
[----:B------:R-:W-:Y:S05]  /*279f0*/  BSYNC.RECONVERGENT B3 ;  /* 0x0000000000037941 */ /* 0x000fea0003800200 */
.L_x_26994:
        /* <DEDUP_REMOVED lines=29> */
.L_x_26984:
        /* <DEDUP_REMOVED lines=28> */
.L_x_26997:
[----:B------:R-:W-:Y:S05]  /*27d90*/  BSYNC.RECONVERGENT B3 ;  /* 0x0000000000037941 */ /* 0x000fea0003800200 */
.L_x_26996:
        /* <DEDUP_REMOVED lines=29> */
.L_x_26983:
        /* <DEDUP_REMOVED lines=44> */
.L_x_27000:
[----:B------:R-:W-:Y:S05]  /*28230*/  BSYNC.RECONVERGENT B3 ;  /* 0x0000000000037941 */ /* 0x000fea0003800200 */
.L_x_26999:
        /* <DEDUP_REMOVED lines=27> */
.L_x_26998:
        /* <DEDUP_REMOVED lines=14> */
.L_x_27002:
[----:B------:R-:W-:Y:S05]  /*284d0*/  BSYNC.RECONVERGENT B3 ;  /* 0x0000000000037941 */ /* 0x000fea0003800200 */
.L_x_27001:
        /* <DEDUP_REMOVED lines=27> */
.L_x_26982:
        /* <DEDUP_REMOVED lines=33> */
.L_x_27004:
[----:B------:R-:W-:Y:S05]  /*288a0*/  BSYNC.RECONVERGENT B3 ;  /* 0x0000000000037941 */ /* 0x000fea0003800200 */
.L_x_27003:
        /* <DEDUP_REMOVED lines=29> */
.L_x_26981:
        /* <DEDUP_REMOVED lines=29> */
.L_x_27006:
[----:B------:R-:W-:Y:S05]  /*28c50*/  BSYNC.RECONVERGENT B3 ;  /* 0x0000000000037941 */ /* 0x000fea0003800200 */
.L_x_27005:
        /* <DEDUP_REMOVED lines=27> */
.L_x_26988:
[----:B------:R-:W-:Y:S05]  /*28e10*/  BSYNC.RECONVERGENT B2 ;  /* 0x0000000000027941 */ /* 0x000fea0003800200 */
.L_x_26980:
        /* <DEDUP_REMOVED lines=46> */
.L_x_27010:
        /* <DEDUP_REMOVED lines=8> */
.L_x_27009:
[----:B------:R-:W-:-:S04]  /*29180*/  FMUL.RZ R0, R15, 0.15915493667125701904 ;  /* 0x3e22f9830f007820 */ /* 0x000fc8000040c000 */
[----:B------:R4:W0:Y:S08]  /*29190*/  MUFU.COS R14, R0 ;  /* 0x00000000000e7308 */ /* 0x0008300000000000 */
[----:B------:R4:W0:Y:S01]  /*291a0*/  MUFU.SIN R15, R0 ;  /* 0x00000000000f7308 */ /* 0x0008220000000400 */
[----:B------:R-:W-:Y:S05]  /*291b0*/  BRA `(.L_x_27011) ;  /* 0x0000000000087947 */ /* 0x000fea0003800000 */
.L_x_27008:
[----:B------:R-:W-:-:S06]  /*291c0*/  FMUL.FTZ R14, R27, 1.4426950216293334961 ;  /* 0x3fb8aa3b1b0e7820 */ /* 0x000fcc0000410000 */
[----:B------:R-:W4:Y:S02]  /*291d0*/  MUFU.EX2 R14, R14 ;  /* 0x0000000e000e7308 */ /* 0x000f240000000800 */
.L_x_27011:
[----:B------:R-:W-:Y:S05]  /*291e0*/  BSYNC.RECONVERGENT B0 ;  /* 0x0000000000007941 */ /* 0x000fea0003800200 */
.L_x_27007:
[----:B------:R-:W5:Y:S02]  /*291f0*/  LDCU.64 UR4, c[0x0][0x398] ;  /* 0x00007300ff0477ac */ /* 0x000f640008000a00 */
[----:B-----5:R-:W-:-:S06]  /*29200*/  UIMAD.WIDE.U32 UR4, UR6, 0x8, UR4 ;  /* 0x00000008060478a5 */ /* 0x020fcc000f8e0004 */
[----:B------:R-:W-:Y:S02]  /*29210*/  MOV R2, UR4 ;  /* 0x0000000400027c02 */ /* 0x000fe40008000f00 */
[----:B------:R-:W-:-:S03]  /*29220*/  MOV R3, UR5 ;  /* 0x0000000500037c02 */ /* 0x000fc60008000f00 */
[----:B------:R-:W-:-:S05]  /*29230*/  IMAD.WIDE.U32 R26, R26, 0x10, R2 ;  /* 0x000000101a1a7825 */ /* 0x000fca00078e0002 */
[----:B0123--:R-:W-:Y:S04]  /*29240*/  STG.E.128 desc[UR8][R26.64], R16 ;  /* 0x000000101a007986 */ /* 0x00ffe8000c101d08 */
[----:B------:R-:W-:Y:S04]  /*29250*/  STG.E.128 desc[UR8][R26.64+0x800], R20 ;  /* 0x000800141a007986 */ /* 0x000fe8000c101d08 */
[----:B------:R-:W-:Y:S04]  /*29260*/  STG.E.128 desc[UR8][R26.64+0x1000], R8 ;  /* 0x001000081a007986 */ /* 0x000fe8000c101d08 */
[----:B----4-:R-:W-:Y:S01]  /*29270*/  STG.E.128 desc[UR8][R26.64+0x1800], R12 ;  /* 0x0018000c1a007986 */ /* 0x010fe2000c101d08 */
[----:B------:R-:W-:Y:S05]  /*29280*/  EXIT ;  /* 0x000000000000794d */ /* 0x000fea0003800000 */
        .weak           $__internal_67_$__cuda_sm3x_div_rn_ftz_f32_slowpath
        .type           $__internal_67_$__cuda_sm3x_div_rn_ftz_f32_slowpath,@function
        .size           $__internal_67_$__cuda_sm3x_div_rn_ftz_f32_slowpath,(.L_x_68360 - $__internal_67_$__cuda_sm3x_div_rn_ftz_f32_slowpath)
$__internal_67_$__cuda_sm3x_div_rn_ftz_f32_slowpath:
        /* <DEDUP_REMOVED lines=32> */
.L_x_27014:
[----:B------:R-:W-:Y:S05]  /*29490*/  BSYNC.RELIABLE B1 ;  /* 0x0000000000017941 */ /* 0x000fea0003800100 */
.L_x_27013:
        /* <DEDUP_REMOVED lines=27> */
.L_x_27020:
[----:B------:R-:W-:-:S07]  /*29650*/  LEA R0, R3, R0, 0x17 ;  /* 0x0000000003007211 */ /* 0x000fce00078eb8ff */
.L_x_27021:
[----:B------:R-:W-:Y:S05]  /*29660*/  BSYNC.RECONVERGENT B1 ;  /* 0x0000000000017941 */ /* 0x000fea0003800200 */
.L_x_27019:
[----:B------:R-:W-:Y:S05]  /*29670*/  BRA `(.L_x_27022) ;  /* 0x0000000000207947 */ /* 0x000fea0003800000 */
.L_x_27018:
[----:B------:R-:W-:-:S04]  /*29680*/  LOP3.LUT R25, R0, 0x80000000, R25, 0x48, !PT ;  /* 0x8000000000197812 */ /* 0x000fc800078e4819 */
[----:B------:R-:W-:Y:S01]  /*29690*/  LOP3.LUT R0, R25, 0x7f800000, RZ, 0xfc, !PT ;  /* 0x7f80000019007812 */ /* 0x000fe200078efcff */
[----:B------:R-:W-:Y:S06]  /*296a0*/  BRA `(.L_x_27022) ;  /* 0x0000000000147947 */ /* 0x000fec0003800000 */
.L_x_27017:
[----:B------:R-:W-:Y:S01]  /*296b0*/  LOP3.LUT R0, R0, 0x80000000, R25, 0x48, !PT ;  /* 0x8000000000007812 */ /* 0x000fe200078e4819 */
[----:B------:R-:W-:Y:S06]  /*296c0*/  BRA `(.L_x_27022) ;  /* 0x00000000000c7947 */ /* 0x000fec0003800000 */
.L_x_27016:
[----:B------:R-:W0:Y:S01]  /*296d0*/  MUFU.RSQ R0, -QNAN ;  /* 0xffc0000000007908 */ /* 0x000e220000001400 */
[----:B------:R-:W-:Y:S05]  /*296e0*/  BRA `(.L_x_27022) ;  /* 0x0000000000047947 */ /* 0x000fea0003800000 */
.L_x_27015:
[----:B------:R-:W-:-:S07]  /*296f0*/  FADD.FTZ R0, R25, R0 ;  /* 0x0000000019007221 */ /* 0x000fce0000010000 */
.L_x_27022:
[----:B------:R-:W-:Y:S05]  /*29700*/  BSYNC.RECONVERGENT B0 ;  /* 0x0000000000007941 */ /* 0x000fea0003800200 */
.L_x_27012:
[----:B------:R-:W-:-:S04]  /*29710*/  HFMA2 R3, -RZ, RZ, 0, 0 ;  /* 0x00000000ff037431 */ /* 0x000fc800000001ff */
[----:B0-----:R-:W-:Y:S05]  /*29720*/  RET.REL.NODEC R2 `(_ZN2at6native29vectorized_elementwise_kernelILi2EZZZNS0_50_GLOBAL__N__2680c7bb_12_PowKernel_cu_7dd49032_300324pow_tensor_scalar_kernelERNS_18TensorIteratorBaseERKN3c106ScalarEENKUlvE_clEvENKUlvE0_clEvEUlNS5_7complexIfEEE0_St5arrayIPcLm2EEEEviT0_T1_) ;  /* 0xfffffd6802347950 */ /* 0x001fea0003c3ffff */
.L_x_27023:
        /* <DEDUP_REMOVED lines=13> */
.L_x_68360:


//--------------------- .text._ZN2at6native29vectorized_elementwise_kernelILi4EZZZNS0_50_GLOBAL__N__2680c7bb_12_PowKernel_cu_7dd49032_300324pow_tensor_scalar_kernelERNS_18TensorIteratorBaseERKN3c106ScalarEENKUlvE_clEvENKUlvE0_clEvEUlNS5_7complexIfEEE0_St5arrayIPcLm2EEEEviT0_T1_ --------------------------
	.section	.text._ZN2at6native29vectorized_elementwise_kernelILi4EZZZNS0_50_GLOBAL__N__2680c7bb_12_PowKernel_cu_7dd49032_300324pow_tensor_scalar_kernelERNS_18TensorIteratorBaseERKN3c106ScalarEENKUlvE_clEvENKUlvE0_clEvEUlNS5_7complexIfEEE0_St5arrayIPcLm2EEEEviT0_T1_,"ax",@progbits
	.align	128
        .global         _ZN2at6native29vectorized_elementwise_kernelILi4EZZZNS0_50_GLOBAL__N__2680c7bb_12_PowKernel_cu_7dd49032_300324pow_tensor_scalar_kernelERNS_18TensorIteratorBaseERKN3c106ScalarEENKUlvE_clEvENKUlvE0_clEvEUlNS5_7complexIfEEE0_St5arrayIPcLm2EEEEviT0_T1_
        .type           _ZN2at6native29vectorized_elementwise_kernelILi4EZZZNS0_50_GLOBAL__N__2680c7bb_12_PowKernel_cu_7dd49032_300324pow_tensor_scalar_kernelERNS_18TensorIteratorBaseERKN3c106ScalarEENKUlvE_clEvENKUlvE0_clEvEUlNS5_7complexIfEEE0_St5arrayIPcLm2EEEEviT0_T1_,@function
        .size           _ZN2at6native29vectorized_elementwise_kernelILi4EZZZNS0_50_GLOBAL__N__2680c7bb_12_PowKernel_cu_7dd49032_300324pow_tensor_scalar_kernelERNS_18TensorIteratorBaseERKN3c106ScalarEENKUlvE_clEvENKUlvE0_clEvEUlNS5_7complexIfEEE0_St5arrayIPcLm2EEEEviT0_T1_,(.L_x_68361 - _ZN2at6native29vectorized_elementwise_kernelILi4EZZZNS0_50_GLOBAL__N__2680c7bb_12_PowKernel_cu_7dd49032_300324pow_tensor_scalar_kernelERNS_18TensorIteratorBaseERKN3c106ScalarEENKUlvE_clEvENKUlvE0_clEvEUlNS5_7complexIfEEE0_St5arrayIPcLm2EEEEviT0_T1_)
        .other          _ZN2at6native29vectorized_elementwise_kernelILi4EZZZNS0_50_GLOBAL__N__2680c7bb_12_PowKernel_cu_7dd49032_300324pow_tensor_scalar_kernelERNS_18TensorIteratorBaseERKN3c106ScalarEENKUlvE_clEvENKUlvE0_clEvEUlNS5_7complexIfEEE0_St5arrayIPcLm2EEEEviT0_T1_,@"STO_CUDA_ENTRY STV_DEFAULT"
_ZN2at6native29vectorized_elementwise_kernelILi4EZZZNS0_50_GLOBAL__N__2680c7bb_12_PowKernel_cu_7dd49032_300324pow_tensor_scalar_kernelERNS_18TensorIteratorBaseERKN3c106ScalarEENKUlvE_clEvENKUlvE0_clEvEUlNS5_7complexIfEEE0_St5arrayIPcLm2EEEEviT0_T1_:
.text._ZN2at6native29vectorized_elementwise_kernelILi4EZZZNS0_50_GLOBAL__N__2680c7bb_12_PowKernel_cu_7dd49032_300324pow_tensor_scalar_kernelERNS_18TensorIteratorBaseERKN3c106ScalarEENKUlvE_clEvENKUlvE0_clEvEUlNS5_7complexIfEEE0_St5arrayIPcLm2EEEEviT0_T1_:
        /* <DEDUP_REMOVED lines=101> */
[----:B------:R-:W-:Y:S05]  /*0650*/  CALL.REL.NOINC `($__internal_68_$__cuda_sm3x_div_rn_ftz_f32_slowpath) ;  /* 0x0000028c00447944 */ /* 0x000fea0003c00000 */
.L_x_27030:
[----:B------:R-:W-:Y:S05]  /*0660*/  BSYNC.RECONVERGENT B4 ;  /* 0x0000000000047941 */ /* 0x000fea0003800200 */
.L_x_27029:
        /* <DEDUP_REMOVED lines=28> */
.L_x_27028:
        /* <DEDUP_REMOVED lines=39> */
[----:B------:R-:W-:Y:S05]  /*0aa0*/  CALL.REL.NOINC `($__internal_68_$__cuda_sm3x_div_rn_ftz_f32_slowpath) ;  /* 0x0000028800307944 */ /* 0x000fea0003c00000 */
.L_x_27034:
[----:B------:R-:W-:Y:S05]  /*0ab0*/  BSYNC.RECONVERGENT B4 ;  /* 0x0000000000047941 */ /* 0x000fea0003800200 */
.L_x_27033:
        /* <DEDUP_REMOVED lines=28> */
.L_x_27032:
        /* <DEDUP_REMOVED lines=17> */
[----:B------:R-:W-:Y:S05]  /*0d90*/  CALL.REL.NOINC `($__internal_68_$__cuda_sm3x_div_rn_ftz_f32_slowpath) ;  /* 0x0000028400747944 */ /* 0x000fea0003c00000 */
.L_x_27038:
[----:B------:R-:W-:Y:S05]  /*0da0*/  BSYNC.RECONVERGENT B4 ;  /* 0x0000000000047941 */ /* 0x000fea0003800200 */
.L_x_27037:
        /* <DEDUP_REMOVED lines=26> */
.L_x_27036:
        /* <DEDUP_REMOVED lines=40> */
[----:B------:R-:W-:Y:S05]  /*11d0*/  CALL.REL.NOINC `($__internal_68_$__cuda_sm3x_div_rn_ftz_f32_slowpath) ;  /* 0x0000028000647944 */ /* 0x000fea0003c00000 */
.L_x_27040:
[----:B------:R-:W-:Y:S05]  /*11e0*/  BSYNC.RECONVERGENT B4 ;  /* 0x0000000000047941 */ /* 0x000fea0003800200 */
.L_x_27039:
        /* <DEDUP_REMOVED lines=26> */
.L_x_27035:
        /* <DEDUP_REMOVED lines=32> */
[----:B------:R-:W-:Y:S05]  /*1590*/  CALL.REL.NOINC `($__internal_68_$__cuda_sm3x_div_rn_ftz_f32_slowpath) ;  /* 0x0000027c00747944 */ /* 0x000fea0003c00000 */
.L_x_27043:
[----:B------:R-:W-:Y:S05]  /*15a0*/  BSYNC.RECONVERGENT B4 ;  /* 0x0000000000047941 */ /* 0x000fea0003800200 */
.L_x_27042:
        /* <DEDUP_REMOVED lines=28> */
.L_x_27041:
        /* <DEDUP_REMOVED lines=46> */
[----:B------:R-:W-:Y:S05]  /*1a50*/  CALL.REL.NOINC `($__internal_68_$__cuda_sm3x_div_rn_ftz_f32_slowpath) ;  /* 0x0000027800447944 */ /* 0x000fea0003c00000 */
.L_x_27046:
[----:B------:R-:W-:Y:S05]  /*1a60*/  BSYNC.RECONVERGENT B4 ;  /* 0x0000000000047941 */ /* 0x000fea0003800200 */
.L_x_27045:
        /* <DEDUP_REMOVED lines=28> */
.L_x_27044:
        /* <DEDUP_REMOVED lines=17> */
[----:B------:R-:W-:Y:S05]  /*1d40*/  CALL.REL.NOINC `($__internal_68_$__cuda_sm3x_div_rn_ftz_f32_slowpath) ;  /* 0x0000027400887944 */ /* 0x000fea0003c00000 */
.L_x_27049:
[----:B------:R-:W-:Y:S05]  /*1d50*/  BSYNC.RECONVERGENT B4 ;  /* 0x0000000000047941 */ /* 0x000fea0003800200 */
.L_x_27048:
        /* <DEDUP_REMOVED lines=28> */
.L_x_27047:
        /* <DEDUP_REMOVED lines=25> */
.L_x_27051:
        /* <DEDUP_REMOVED lines=44> */
.L_x_27050:
[----:B------:R-:W-:Y:S01]  /*2370*/  FADD.FTZ R0, R0, -1 ;  /* 0xbf80000000007421 */ /* 0x000fe20000010000 */
[----:B------:R-:W-:Y:S01]  /*2380*/  FCHK P3, R25, R19 ;  /* 0x0000001319007302 */ /* 0x000fe20000060000 */
[----:B------:R-:W-:Y:S01]  /*2390*/  BSSY.RECONVERGENT B4, `(.L_x_27052) ;  /* 0x0000035000047945 */ /* 0x000fe20003800200 */
[----:B------:R-:W-:Y:S01]  /*23a0*/  FSETP.GEU.FTZ.AND P2, PT, |R20|, |R21|, PT ;  /* 0x400000151400720b */ /* 0x000fe20003f5e200 */
        /* <DEDUP_REMOVED lines=8> */
[----:B------:R-:W-:Y:S01]  /*2430*/  FADD.FTZ R28, R28, R5 ;  /* 0x000000051c1c7221 */ /* 0x000fe20000010000 */
[----:B------:R-:W-:-:S03]  /*2440*/  HFMA2 R5, -RZ, RZ, 1.3056640625, -1.8671875 ;  /* 0x3d39bf78ff057431 */ /* 0x000fc600000001ff */
        /* <DEDUP_REMOVED lines=40> */
[----:B------:R-:W-:-:S07]  /*26d0*/  MOV R2, R0 ;  /* 0x0000000000027202 */ /* 0x000fce0000000f00 */
.L_x_27053:
[----:B------:R-:W-:Y:S05]  /*26e0*/  BSYNC.RECONVERGENT B4 ;  /* 0x0000000000047941 */ /* 0x000fea0003800200 */
.L_x_27052:
        /* <DEDUP_REMOVED lines=27> */
.L_x_27031:
[----:B------:R-:W-:Y:S05]  /*28a0*/  BSYNC.RECONVERGENT B2 ;  /* 0x0000000000027941 */ /* 0x000fea0003800200 */
.L_x_27027:
        /* <DEDUP_REMOVED lines=24> */
.L_x_27054:
        /* <DEDUP_REMOVED lines=27> */
.L_x_27055:
[----:B------:R-:W-:Y:S01]  /*2be0*/  FMUL.FTZ R3, R3, 1.4426950216293334961 ;  /* 0x3fb8aa3b03037820 */ /* 0x000fe20000410000 */
[----:B--2---:R-:W-:-:S04]  /*2bf0*/  FMUL.RZ R0, R19, 0.15915493667125701904 ;  /* 0x3e22f98313007820 */ /* 0x004fc8000040c000 */
[----:B---3--:R-:W-:Y:S08]  /*2c00*/  MUFU.COS R18, R0 ;  /* 0x0000000000127308 */ /* 0x008ff00000000000 */
[----:B------:R-:W0:Y:S08]  /*2c10*/  MUFU.EX2 R3, R3 ;  /* 0x0000000300037308 */ /* 0x000e300000000800 */
[----:B------:R-:W1:Y:S01]  /*2c20*/  MUFU.SIN R2, R0 ;  /* 0x0000000000027308 */ /* 0x000e620000000400 */
[C---:B0-----:R-:W-:Y:S01]  /*2c30*/  FMUL.FTZ R18, R3.reuse, R18 ;  /* 0x0000001203127220 */ /* 0x041fe20000410000 */
[----:B-1----:R-:W-:-:S07]  /*2c40*/  FMUL.FTZ R19, R3, R2 ;  /* 0x0000000203137220 */ /* 0x002fce0000410000 */
.L_x_27026:
[----:B------:R-:W-:Y:S05]  /*2c50*/  BSYNC.RECONVERGENT B3 ;  /* 0x0000000000037941 */ /* 0x000fea0003800200 */
.L_x_27025:
        /* <DEDUP_REMOVED lines=71> */
[----:B0-23--:R-:W-:Y:S05]  /*30d0*/  CALL.REL.NOINC `($__internal_68_$__cuda_sm3x_div_rn_ftz_f32_slowpath) ;  /* 0x0000026000a47944 */ /* 0x00dfea0003c00000 */
.L_x_27065:
[----:B------:R-:W-:Y:S05]  /*30e0*/  BSYNC.RECONVERGENT B4 ;  /* 0x0000000000047941 */ /* 0x000fea0003800200 */
.L_x_27064:
        /* <DEDUP_REMOVED lines=28> */
.L_x_27063:
        /* <DEDUP_REMOVED lines=17> */
[----:B0-23--:R-:W-:Y:S05]  /*33c0*/  CALL.REL.NOINC `($__internal_68_$__cuda_sm3x_div_rn_ftz_f32_slowpath) ;  /* 0x0000025c00e87944 */ /* 0x00dfea0003c00000 */
.L_x_27069:
[----:B------:R-:W-:Y:S05]  /*33d0*/  BSYNC.RECONVERGENT B4 ;  /* 0x0000000000047941 */ /* 0x000fea0003800200 */
.L_x_27068:
        /* <DEDUP_REMOVED lines=28> */
.L_x_27067:
        /* <DEDUP_REMOVED lines=25> */
.L_x_27071:
[----:B------:R-:W-:-:S04]  /*3730*/  FSETP.GEU.FTZ.AND P3, PT, R0, R3, PT ;  /* 0x000000030000720b */ /* 0x000fc80003f7e000 */
[----:B------:R-:W-:Y:S02]  /*3740*/  FSEL R33, R3, R0, P3 ;  /* 0x0000000003217208 */ /* 0x000fe40001800000 */
[----:B------:R-:W-:Y:S02]  /*3750*/  FSEL R0, R0, R3, P3 ;  /* 0x0000000300007208 */ /* 0x000fe40001800000 */
[CC--:B------:R-:W-:Y:S02]  /*3760*/  FSETP.GEU.FTZ.AND P4, PT, R33.reuse, R4.reuse, PT ;  /* 0x000000042100720b */ /* 0x0c0fe40003f9e000 */
[----:B------:R-:W-:Y:S02]  /*3770*/  P2R R36, PR, RZ, 0x8 ;  /* 0x00000008ff247803 */ /* 0x000fe40000000000 */
[----:B------:R-:W-:Y:S02]  /*3780*/  FSEL R35, R4, R33, P4 ;  /* 0x0000002104237208 */ /* 0x000fe40002000000 */
[----:B------:R-:W-:-:S02]  /*3790*/  FSEL R3, R33, R4, P4 ;  /* 0x0000000421037208 */ /* 0x000fc40002000000 */
        /* <DEDUP_REMOVED lines=31> */
[----:B------:R-:W-:Y:S02]  /*3990*/  FSEL R7, R7, R34, P1 ;  /* 0x0000002207077208 */ /* 0x000fe40000800000 */
[----:B------:R-:W-:-:S13]  /*39a0*/  PLOP3.LUT P5, PT, P5, P4, P3, 0x80, 0x0 ;  /* 0x000000000000781c */ /* 0x000fda0002fa9030 */
[----:B------:R-:W-:Y:S05]  /*39b0*/  @!P5 BRA `(.L_x_27071) ;  /* 0xfffffffc005cd947 */ /* 0x000fea000383ffff */
[----:B------:R-:W-:Y:S05]  /*39c0*/  BSYNC.RECONVERGENT B0 ;  /* 0x0000000000007941 */ /* 0x000fea0003800200 */
.L_x_27070:
        /* <DEDUP_REMOVED lines=53> */
[----:B0-23--:R-:W-:Y:S05]  /*3d20*/  CALL.REL.NOINC `($__internal_68_$__cuda_sm3x_div_rn_ftz_f32_slowpath) ;  /* 0x0000025400907944 */ /* 0x00dfea0003c00000 */
[----:B------:R-:W-:-:S07]  /*3d30*/  MOV R2, R0 ;  /* 0x0000000000027202 */ /* 0x000fce0000000f00 */
.L_x_27073:
[----:B------:R-:W-:Y:S05]  /*3d40*/  BSYNC.RECONVERGENT B4 ;  /* 0x0000000000047941 */ /* 0x000fea0003800200 */
.L_x_27072:
        /* <DEDUP_REMOVED lines=28> */
.L_x_27062:
        /* <DEDUP_REMOVED lines=27> */
[----:B0-23--:R-:W-:Y:S05]  /*40c0*/  CALL.REL.NOINC `($__internal_68_$__cuda_sm3x_div_rn_ftz_f32_slowpath) ;  /* 0x0000025000a87944 */ /* 0x00dfea0003c00000 */
.L_x_27075:
[----:B------:R-:W-:Y:S05]  /*40d0*/  BSYNC.RECONVERGENT B4 ;  /* 0x0000000000047941 */ /* 0x000fea0003800200 */
.L_x_27074:
        /* <DEDUP_REMOVED lines=28> */
.L_x_27061:
        /* <DEDUP_REMOVED lines=43> */
[----:B0-23--:R-:W-:Y:S05]  /*4550*/  CALL.REL.NOINC `($__internal_68_$__cuda_sm3x_div_rn_ftz_f32_slowpath) ;  /* 0x0000024c00847944 */ /* 0x00dfea0003c00000 */
.L_x_27078:
[----:B------:R-:W-:Y:S05]  /*4560*/  BSYNC.RECONVERGENT B4 ;  /* 0x0000000000047941 */ /* 0x000fea0003800200 */
.L_x_27077:
        /* <DEDUP_REMOVED lines=26> */
.L_x_27076:
        /* <DEDUP_REMOVED lines=13> */
[----:B0-23--:R-:W-:Y:S05]  /*47e0*/  CALL.REL.NOINC `($__internal_68_$__cuda_sm3x_div_rn_ftz_f32_slowpath) ;  /* 0x0000024800e07944 */ /* 0x00dfea0003c00000 */
.L_x_27080:
[----:B------:R-:W-:Y:S05]  /*47f0*/  BSYNC.RECONVERGENT B4 ;  /* 0x0000000000047941 */ /* 0x000fea0003800200 */
.L_x_27079:
        /* <DEDUP_REMOVED lines=26> */
.L_x_27060:
        /* <DEDUP_REMOVED lines=32> */
[----:B0-23--:R-:W-:Y:S05]  /*4ba0*/  CALL.REL.NOINC `($__internal_68_$__cuda_sm3x_div_rn_ftz_f32_slowpath) ;  /* 0x0000024400f07944 */ /* 0x00dfea0003c00000 */
.L_x_27082:
[----:B------:R-:W-:Y:S05]  /*4bb0*/  BSYNC.RECONVERGENT B4 ;  /* 0x0000000000047941 */ /* 0x000fea0003800200 */
.L_x_27081:
        /* <DEDUP_REMOVED lines=28> */
.L_x_27059:
        /* <DEDUP_REMOVED lines=28> */
[----:B0-23--:R-:W-:Y:S05]  /*4f40*/  CALL.REL.NOINC `($__internal_68_$__cuda_sm3x_div_rn_ftz_f32_slowpath) ;  /* 0x0000024400087944 */ /* 0x00dfea0003c00000 */
.L_x_27084:
[----:B------:R-:W-:Y:S05]  /*4f50*/  BSYNC.RECONVERGENT B4 ;  /* 0x0000000000047941 */ /* 0x000fea0003800200 */
.L_x_27083:
        /* <DEDUP_REMOVED lines=27> */
.L_x_27066:
[----:B------:R-:W-:Y:S05]  /*5110*/  BSYNC.RECONVERGENT B2 ;  /* 0x0000000000027941 */ /* 0x000fea0003800200 */
.L_x_27058:
        /* <DEDUP_REMOVED lines=45> */
.L_x_27087:
        /* <DEDUP_REMOVED lines=8> */
.L_x_27086:
[----:B------:R-:W-:-:S04]  /*5470*/  FMUL.RZ R0, R21, 0.15915493667125701904 ;  /* 0x3e22f98315007820 */ /* 0x000fc8000040c000 */
[----:B------:R1:W4:Y:S08]  /*5480*/  MUFU.COS R20, R0 ;  /* 0x0000000000147308 */ /* 0x0003300000000000 */
[----:B------:R1:W0:Y:S01]  /*5490*/  MUFU.SIN R21, R0 ;  /* 0x0000000000157308 */ /* 0x0002220000000400 */
[----:B------:R-:W-:Y:S05]  /*54a0*/  BRA `(.L_x_27057) ;  /* 0x0000000000087947 */ /* 0x000fea0003800000 */
.L_x_27085:
[----:B------:R-:W-:-:S04]  /*54b0*/  FMUL.FTZ R4, R4, 1.4426950216293334961 ;  /* 0x3fb8aa3b04047820 */ /* 0x000fc80000410000 */
[----:B------:R4:W1:Y:S03]  /*54c0*/  MUFU.EX2 R20, R4 ;  /* 0x0000000400147308 */ /* 0x0008660000000800 */
.L_x_27057:
[----:B------:R-:W-:Y:S05]  /*54d0*/  BSYNC.RECONVERGENT B3 ;  /* 0x0000000000037941 */ /* 0x000fea0003800200 */
.L_x_27056:
        /* <DEDUP_REMOVED lines=72> */
.L_x_27097:
[----:B------:R-:W-:Y:S05]  /*5960*/  BSYNC.RECONVERGENT B4 ;  /* 0x0000000000047941 */ /* 0x000fea0003800200 */
.L_x_27096:
        /* <DEDUP_REMOVED lines=28> */
.L_x_27095:
        /* <DEDUP_REMOVED lines=17> */
[----:B--23--:R-:W-:Y:S05]  /*5c40*/  CALL.REL.NOINC `($__internal_68_$__cuda_sm3x_div_rn_ftz_f32_slowpath) ;  /* 0x0000023400c87944 */ /* 0x00cfea0003c00000 */
.L_x_27101:
[----:B------:R-:W-:Y:S05]  /*5c50*/  BSYNC.RECONVERGENT B4 ;  /* 0x0000000000047941 */ /* 0x000fea0003800200 */
.L_x_27100:
        /* <DEDUP_REMOVED lines=28> */
.L_x_27099:
        /* <DEDUP_REMOVED lines=25> */
.L_x_27103:
        /* <DEDUP_REMOVED lines=42> */
.L_x_27102:
        /* <DEDUP_REMOVED lines=55> */
.L_x_27105:
[----:B------:R-:W-:Y:S05]  /*65c0*/  BSYNC.RECONVERGENT B4 ;  /* 0x0000000000047941 */ /* 0x000fea0003800200 */
.L_x_27104:
        /* <DEDUP_REMOVED lines=28> */
.L_x_27094:
        /* <DEDUP_REMOVED lines=28> */
.L_x_27107:
[----:B------:R-:W-:Y:S05]  /*6950*/  BSYNC.RECONVERGENT B4 ;  /* 0x0000000000047941 */ /* 0x000fea0003800200 */
.L_x_27106:
        /* <DEDUP_REMOVED lines=28> */
.L_x_27093:
        /* <DEDUP_REMOVED lines=43> */
[----:B0-23--:R-:W-:Y:S05]  /*6dd0*/  CALL.REL.NOINC `($__internal_68_$__cuda_sm3x_div_rn_ftz_f32_slowpath) ;  /* 0x0000022400647944 */ /* 0x00dfea0003c00000 */
.L_x_27110:
[----:B------:R-:W-:Y:S05]  /*6de0*/  BSYNC.RECONVERGENT B4 ;  /* 0x0000000000047941 */ /* 0x000fea0003800200 */
.L_x_27109:
        /* <DEDUP_REMOVED lines=26> */
.L_x_27108:
        /* <DEDUP_REMOVED lines=13> */
[----:B0-234-:R-:W-:Y:S05]  /*7060*/  CALL.REL.NOINC `($__internal_68_$__cuda_sm3x_div_rn_ftz_f32_slowpath) ;  /* 0x0000022000c07944 */ /* 0x01dfea0003c00000 */
.L_x_27112:
[----:B------:R-:W-:Y:S05]  /*7070*/  BSYNC.RECONVERGENT B4 ;  /* 0x0000000000047941 */ /* 0x000fea0003800200 */
.L_x_27111:
        /* <DEDUP_REMOVED lines=26> */
.L_x_27092:
        /* <DEDUP_REMOVED lines=33> */
.L_x_27114:
[----:B------:R-:W-:Y:S05]  /*7430*/  BSYNC.RECONVERGENT B4 ;  /* 0x0000000000047941 */ /* 0x000fea0003800200 */
.L_x_27113:
        /* <DEDUP_REMOVED lines=28> */
.L_x_27091:
        /* <DEDUP_REMOVED lines=29> */
.L_x_27116:
[----:B------:R-:W-:Y:S05]  /*77d0*/  BSYNC.RECONVERGENT B4 ;  /* 0x0000000000047941 */ /* 0x000fea0003800200 */
.L_x_27115:
        /* <DEDUP_REMOVED lines=27> */
.L_x_27098:
[----:B------:R-:W-:Y:S05]  /*7990*/  BSYNC.RECONVERGENT B2 ;  /* 0x0000000000027941 */ /* 0x000fea0003800200 */
.L_x_27090:
        /* <DEDUP_REMOVED lines=45> */
.L_x_27119:
        /* <DEDUP_REMOVED lines=8> */
.L_x_27118:
[----:B------:R-:W-:-:S04]  /*7cf0*/  FMUL.RZ R0, R23, 0.15915493667125701904 ;  /* 0x3e22f98317007820 */ /* 0x000fc8000040c000 */
[----:B------:R1:W4:Y:S08]  /*7d00*/  MUFU.COS R22, R0 ;  /* 0x0000000000167308 */ /* 0x0003300000000000 */
[----:B------:R1:W0:Y:S01]  /*7d10*/  MUFU.SIN R23, R0 ;  /* 0x0000000000177308 */ /* 0x0002220000000400 */
[----:B------:R-:W-:Y:S05]  /*7d20*/  BRA `(.L_x_27089) ;  /* 0x0000000000087947 */ /* 0x000fea0003800000 */
.L_x_27117:
[----:B------:R-:W-:-:S04]  /*7d30*/  FMUL.FTZ R4, R4, 1.4426950216293334961 ;  /* 0x3fb8aa3b04047820 */ /* 0x000fc80000410000 */
[----:B------:R1:W4:Y:S03]  /*7d40*/  MUFU.EX2 R22, R4 ;  /* 0x0000000400167308 */ /* 0x0003260000000800 */
.L_x_27089:
[----:B------:R-:W-:Y:S05]  /*7d50*/  BSYNC.RECONVERGENT B3 ;  /* 0x0000000000037941 */ /* 0x000fea0003800200 */
.L_x_27088:
        /* <DEDUP_REMOVED lines=72> */
.L_x_27129:
[----:B------:R-:W-:Y:S05]  /*81e0*/  BSYNC.RECONVERGENT B4 ;  /* 0x0000000000047941 */ /* 0x000fea0003800200 */
.L_x_27128:
        /* <DEDUP_REMOVED lines=28> */
.L_x_27127:
        /* <DEDUP_REMOVED lines=18> */
.L_x_27133:
[----:B------:R-:W-:Y:S05]  /*84d0*/  BSYNC.RECONVERGENT B4 ;  /* 0x0000000000047941 */ /* 0x000fea0003800200 */
.L_x_27132:
        /* <DEDUP_REMOVED lines=28> */
.L_x_27131:
        /* <DEDUP_REMOVED lines=25> */
.L_x_27135:
        /* <DEDUP_REMOVED lines=42> */
.L_x_27134:
        /* <DEDUP_REMOVED lines=55> */
.L_x_27137:
[----:B------:R-:W-:Y:S05]  /*8e40*/  BSYNC.RECONVERGENT B4 ;  /* 0x0000000000047941 */ /* 0x000fea0003800200 */
.L_x_27136:
        /* <DEDUP_REMOVED lines=28> */
.L_x_27126:
        /* <DEDUP_REMOVED lines=28> */
.L_x_27139:
[----:B------:R-:W-:Y:S05]  /*91d0*/  BSYNC.RECONVERGENT B4 ;  /* 0x0000000000047941 */ /* 0x000fea0003800200 */
.L_x_27138:
        /* <DEDUP_REMOVED lines=28> */
.L_x_27125:
        /* <DEDUP_REMOVED lines=44> */
.L_x_27142:
[----:B------:R-:W-:Y:S05]  /*9660*/  BSYNC.RECONVERGENT B4 ;  /* 0x0000000000047941 */ /* 0x000fea0003800200 */
.L_x_27141:
        /* <DEDUP_REMOVED lines=26> */
.L_x_27140:
        /* <DEDUP_REMOVED lines=14> */
.L_x_27144:
[----:B------:R-:W-:Y:S05]  /*98f0*/  BSYNC.RECONVERGENT B4 ;  /* 0x0000000000047941 */ /* 0x000fea0003800200 */
.L_x_27143:
        /* <DEDUP_REMOVED lines=26> */
.L_x_27124:
        /* <DEDUP_REMOVED lines=33> */
.L_x_27146:
[----:B------:R-:W-:Y:S05]  /*9cb0*/  BSYNC.RECONVERGENT B4 ;  /* 0x0000000000047941 */ /* 0x000fea0003800200 */
.L_x_27145:
        /* <DEDUP_REMOVED lines=28> */
.L_x_27123:
        /* <DEDUP_REMOVED lines=29> */
.L_x_27148:
[----:B------:R-:W-:Y:S05]  /*a050*/  BSYNC.RECONVERGENT B4 ;  /* 0x0000000000047941 */ /* 0x000fea0003800200 */
.L_x_27147:
        /* <DEDUP_REMOVED lines=27> */
.L_x_27130:
[----:B------:R-:W-:Y:S05]  /*a210*/  BSYNC.RECONVERGENT B2 ;  /* 0x0000000000027941 */ /* 0x000fea0003800200 */
.L_x_27122:
        /* <DEDUP_REMOVED lines=45> */
.L_x_27151:
        /* <DEDUP_REMOVED lines=8> */
.L_x_27150:
[----:B------:R-:W-:-:S04]  /*a570*/  FMUL.RZ R0, R27, 0.15915493667125701904 ;  /* 0x3e22f9831b007820 */ /* 0x000fc8000040c000 */
[----:B------:R1:W4:Y:S08]  /*a580*/  MUFU.COS R26, R0 ;  /* 0x00000000001a7308 */ /* 0x0003300000000000 */
[----:B------:R1:W0:Y:S01]  /*a590*/  MUFU.SIN R27, R0 ;  /* 0x00000000001b7308 */ /* 0x0002220000000400 */
[----:B------:R-:W-:Y:S05]  /*a5a0*/  BRA `(.L_x_27121) ;  /* 0x0000000000087947 */ /* 0x000fea0003800000 */
.L_x_27149:
[----:B------:R-:W-:-:S04]  /*a5b0*/  FMUL.FTZ R4, R4, 1.4426950216293334961 ;  /* 0x3fb8aa3b04047820 */ /* 0x000fc80000410000 */
[----:B------:R1:W4:Y:S03]  /*a5c0*/  MUFU.EX2 R26, R4 ;  /* 0x00000004001a7308 */ /* 0x0003260000000800 */
.L_x_27121:
[----:B------:R-:W-:Y:S05]  /*a5d0*/  BSYNC.RECONVERGENT B3 ;  /* 0x0000000000037941 */ /* 0x000fea0003800200 */
.L_x_27120:
        /* <DEDUP_REMOVED lines=72> */
.L_x_27161:
[----:B------:R-:W-:Y:S05]  /*aa60*/  BSYNC.RECONVERGENT B4 ;  /* 0x0000000000047941 */ /* 0x000fea0003800200 */
.L_x_27160:
        /* <DEDUP_REMOVED lines=28> */
.L_x_27159:
        /* <DEDUP_REMOVED lines=18> */
.L_x_27165:
[----:B------:R-:W-:Y:S05]  /*ad50*/  BSYNC.RECONVERGENT B4 ;  /* 0x0000000000047941 */ /* 0x000fea0003800200 */
.L_x_27164:
        /* <DEDUP_REMOVED lines=28> */
.L_x_27163:
        /* <DEDUP_REMOVED lines=25> */
.L_x_27167:
        /* <DEDUP_REMOVED lines=42> */
.L_x_27166:
        /* <DEDUP_REMOVED lines=55> */
.L_x_27169:
[----:B------:R-:W-:Y:S05]  /*b6c0*/  BSYNC.RECONVERGENT B4 ;  /* 0x0000000000047941 */ /* 0x000fea0003800200 */
.L_x_27168:
        /* <DEDUP_REMOVED lines=28> */
.L_x_27158:
        /* <DEDUP_REMOVED lines=28> */
.L_x_27171:
[----:B------:R-:W-:Y:S05]  /*ba50*/  BSYNC.RECONVERGENT B4 ;  /* 0x0000000000047941 */ /* 0x000fea0003800200 */
.L_x_27170:
        /* <DEDUP_REMOVED lines=28> */
.L_x_27157:
        /* <DEDUP_REMOVED lines=44> */
.L_x_27174:
[----:B------:R-:W-:Y:S05]  /*bee0*/  BSYNC.RECONVERGENT B4 ;  /* 0x0000000000047941 */ /* 0x000fea0003800200 */
.L_x_27173:
        /* <DEDUP_REMOVED lines=26> */
.L_x_27172:
        /* <DEDUP_REMOVED lines=14> */
.L_x_27176:
[----:B------:R-:W-:Y:S05]  /*c170*/  BSYNC.RECONVERGENT B4 ;  /* 0x0000000000047941 */ /* 0x000fea0003800200 */
.L_x_27175:
        /* <DEDUP_REMOVED lines=26> */
.L_x_27156:
        /* <DEDUP_REMOVED lines=33> */
.L_x_27178:
[----:B------:R-:W-:Y:S05]  /*c530*/  BSYNC.RECONVERGENT B4 ;  /* 0x0000000000047941 */ /* 0x000fea0003800200 */
.L_x_27177:
        /* <DEDUP_REMOVED lines=28> */
.L_x_27155:
        /* <DEDUP_REMOVED lines=29> */
.L_x_27180:
[----:B------:R-:W-:Y:S05]  /*c8d0*/  BSYNC.RECONVERGENT B4 ;  /* 0x0000000000047941 */ /* 0x000fea0003800200 */
.L_x_27179:
        /* <DEDUP_REMOVED lines=27> */
.L_x_27162:
[----:B------:R-:W-:Y:S05]  /*ca90*/  BSYNC.RECONVERGENT B2 ;  /* 0x0000000000027941 */ /* 0x000fea0003800200 */
.L_x_27154:
        /* <DEDUP_REMOVED lines=45> */
.L_x_27183:
        /* <DEDUP_REMOVED lines=8> */
.L_x_27182:
[----:B------:R-:W-:-:S04]  /*cdf0*/  FMUL.RZ R0, R9, 0.15915493667125701904 ;  /* 0x3e22f98309007820 */ /* 0x000fc8000040c000 */
[----:B------:R1:W4:Y:S08]  /*ce00*/  MUFU.COS R8, R0 ;  /* 0x0000000000087308 */ /* 0x0003300000000000 */
[----:B------:R1:W0:Y:S01]  /*ce10*/  MUFU.SIN R9, R0 ;  /* 0x0000000000097308 */ /* 0x0002220000000400 */
[----:B------:R-:W-:Y:S05]  /*ce20*/  BRA `(.L_x_27153) ;  /* 0x0000000000087947 */ /* 0x000fea0003800000 */
.L_x_27181:
[----:B------:R-:W-:-:S04]  /*ce30*/  FMUL.FTZ R4, R4, 1.4426950216293334961 ;  /* 0x3fb8aa3b04047820 */ /* 0x000fc80000410000 */
[----:B------:R1:W4:Y:S03]  /*ce40*/  MUFU.EX2 R8, R4 ;  /* 0x0000000400087308 */ /* 0x0003260000000800 */
.L_x_27153:
[----:B------:R-:W-:Y:S05]  /*ce50*/  BSYNC.RECONVERGENT B3 ;  /* 0x0000000000037941 */ /* 0x000fea0003800200 */
.L_x_27152:
        /* <DEDUP_REMOVED lines=72> */
.L_x_27193:
[----:B------:R-:W-:Y:S05]  /*d2e0*/  BSYNC.RECONVERGENT B4 ;  /* 0x0000000000047941 */ /* 0x000fea0003800200 */
.L_x_27192:
        /* <DEDUP_REMOVED lines=28> */
.L_x_27191:
        /* <DEDUP_REMOVED lines=18> */
.L_x_27197:
[----:B------:R-:W-:Y:S05]  /*d5d0*/  BSYNC.RECONVERGENT B4 ;  /* 0x0000000000047941 */ /* 0x000fea0003800200 */
.L_x_27196:
        /* <DEDUP_REMOVED lines=28> */
.L_x_27195:
        /* <DEDUP_REMOVED lines=25> */
.L_x_27199:
        /* <DEDUP_REMOVED lines=42> */
.L_x_27198:
        /* <DEDUP_REMOVED lines=55> */
.L_x_27201:
[----:B------:R-:W-:Y:S05]  /*df40*/  BSYNC.RECONVERGENT B4 ;  /* 0x0000000000047941 */ /* 0x000fea0003800200 */
.L_x_27200:
        /* <DEDUP_REMOVED lines=28> */
.L_x_27190:
        /* <DEDUP_REMOVED lines=28> */
.L_x_27203:
[----:B------:R-:W-:Y:S05]  /*e2d0*/  BSYNC.RECONVERGENT B4 ;  /* 0x0000000000047941 */ /* 0x000fea0003800200 */
.L_x_27202:
        /* <DEDUP_REMOVED lines=28> */
.L_x_27189:
        /* <DEDUP_REMOVED lines=44> */
.L_x_27206:
[----:B------:R-:W-:Y:S05]  /*e760*/  BSYNC.RECONVERGENT B4 ;  /* 0x0000000000047941 */ /* 0x000fea0003800200 */
.L_x_27205:
        /* <DEDUP_REMOVED lines=26> */
.L_x_27204:
        /* <DEDUP_REMOVED lines=14> */
.L_x_27208:
[----:B------:R-:W-:Y:S05]  /*e9f0*/  BSYNC.RECONVERGENT B4 ;  /* 0x0000000000047941 */ /* 0x000fea0003800200 */
.L_x_27207:
        /* <DEDUP_REMOVED lines=26> */
.L_x_27188:
        /* <DEDUP_REMOVED lines=33> */
.L_x_27210:
[----:B------:R-:W-:Y:S05]  /*edb0*/  BSYNC.RECONVERGENT B4 ;  /* 0x0000000000047941 */ /* 0x000fea0003800200 */
.L_x_27209:
        /* <DEDUP_REMOVED lines=28> */
.L_x_27187:
        /* <DEDUP_REMOVED lines=29> */
.L_x_27212:
[----:B------:R-:W-:Y:S05]  /*f150*/  BSYNC.RECONVERGENT B4 ;  /* 0x0000000000047941 */ /* 0x000fea0003800200 */
.L_x_27211:
        /* <DEDUP_REMOVED lines=27> */
.L_x_27194:
[----:B------:R-:W-:Y:S05]  /*f310*/  BSYNC.RECONVERGENT B2 ;  /* 0x0000000000027941 */ /* 0x000fea0003800200 */
.L_x_27186:
        /* <DEDUP_REMOVED lines=45> */
.L_x_27215:
        /* <DEDUP_REMOVED lines=8> */
.L_x_27214:
[----:B------:R-:W-:-:S04]  /*f670*/  FMUL.RZ R0, R11, 0.15915493667125701904 ;  /* 0x3e22f9830b007820 */ /* 0x000fc8000040c000 */
[----:B------:R1:W4:Y:S08]  /*f680*/  MUFU.COS R10, R0 ;  /* 0x00000000000a7308 */ /* 0x0003300000000000 */
[----:B------:R1:W0:Y:S01]  /*f690*/  MUFU.SIN R11, R0 ;  /* 0x00000000000b7308 */ /* 0x0002220000000400 */
[----:B------:R-:W-:Y:S05]  /*f6a0*/  BRA `(.L_x_27185) ;  /* 0x0000000000087947 */ /* 0x000fea0003800000 */
.L_x_27213:
[----:B------:R-:W-:-:S04]  /*f6b0*/  FMUL.FTZ R4, R4, 1.4426950216293334961 ;  /* 0x3fb8aa3b04047820 */ /* 0x000fc80000410000 */
[----:B------:R1:W4:Y:S03]  /*f6c0*/  MUFU.EX2 R10, R4 ;  /* 0x00000004000a7308 */ /* 0x0003260000000800 */
.L_x_27185:
[----:B------:R-:W-:Y:S05]  /*f6d0*/  BSYNC.RECONVERGENT B3 ;  /* 0x0000000000037941 */ /* 0x000fea0003800200 */
.L_x_27184:
        /* <DEDUP_REMOVED lines=72> */
.L_x_27225:
[----:B------:R-:W-:Y:S05]  /*fb60*/  BSYNC.RECONVERGENT B4 ;  /* 0x0000000000047941 */ /* 0x000fea0003800200 */
.L_x_27224:
        /* <DEDUP_REMOVED lines=28> */
.L_x_27223:
        /* <DEDUP_REMOVED lines=18> */
.L_x_27229:
[----:B------:R-:W-:Y:S05]  /*fe50*/  BSYNC.RECONVERGENT B4 ;  /* 0x0000000000047941 */ /* 0x000fea0003800200 */
.L_x_27228:
        /* <DEDUP_REMOVED lines=28> */
.L_x_27227:
        /* <DEDUP_REMOVED lines=25> */
.L_x_27231:
        /* <DEDUP_REMOVED lines=42> */
.L_x_27230:
        /* <DEDUP_REMOVED lines=55> */
.L_x_27233:
[----:B------:R-:W-:Y:S05]  /*107c0*/  BSYNC.RECONVERGENT B4 ;  /* 0x0000000000047941 */ /* 0x000fea0003800200 */
.L_x_27232:
        /* <DEDUP_REMOVED lines=28> */
.L_x_27222:
        /* <DEDUP_REMOVED lines=28> */
.L_x_27235:
[----:B------:R-:W-:Y:S05]  /*10b50*/  BSYNC.RECONVERGENT B4 ;  /* 0x0000000000047941 */ /* 0x000fea0003800200 */
.L_x_27234:
        /* <DEDUP_REMOVED lines=28> */
.L_x_27221:
        /* <DEDUP_REMOVED lines=44> */
.L_x_27238:
[----:B------:R-:W-:Y:S05]  /*10fe0*/  BSYNC.RECONVERGENT B4 ;  /* 0x0000000000047941 */ /* 0x000fea0003800200 */
.L_x_27237:
        /* <DEDUP_REMOVED lines=26> */
.L_x_27236:
        /* <DEDUP_REMOVED lines=14> */
.L_x_27240:
[----:B------:R-:W-:Y:S05]  /*11270*/  BSYNC.RECONVERGENT B4 ;  /* 0x0000000000047941 */ /* 0x000fea0003800200 */
.L_x_27239:
        /* <DEDUP_REMOVED lines=26> */
.L_x_27220:
        /* <DEDUP_REMOVED lines=33> */
.L_x_27242:
[----:B------:R-:W-:Y:S05]  /*11630*/  BSYNC.RECONVERGENT B4 ;  /* 0x0000000000047941 */ /* 0x000fea0003800200 */
.L_x_27241:
        /* <DEDUP_REMOVED lines=28> */
.L_x_27219:
        /* <DEDUP_REMOVED lines=29> */
.L_x_27244:
[----:B------:R-:W-:Y:S05]  /*119d0*/  BSYNC.RECONVERGENT B4 ;  /* 0x0000000000047941 */ /* 0x000fea0003800200 */
.L_x_27243:
        /* <DEDUP_REMOVED lines=27> */
.L_x_27226:
[----:B------:R-:W-:Y:S05]  /*11b90*/  BSYNC.RECONVERGENT B2 ;  /* 0x0000000000027941 */ /* 0x000fea0003800200 */
.L_x_27218:
        /* <DEDUP_REMOVED lines=45> */
.L_x_27247:
        /* <DEDUP_REMOVED lines=8> */
.L_x_27246:
[----:B------:R-:W-:-:S04]  /*11ef0*/  FMUL.RZ R0, R13, 0.15915493667125701904 ;  /* 0x3e22f9830d007820 */ /* 0x000fc8000040c000 */
[----:B------:R1:W4:Y:S08]  /*11f00*/  MUFU.COS R12, R0 ;  /* 0x00000000000c7308 */ /* 0x0003300000000000 */
[----:B------:R1:W0:Y:S01]  /*11f10*/  MUFU.SIN R13, R0 ;  /* 0x00000000000d7308 */ /* 0x0002220000000400 */
[----:B------:R-:W-:Y:S05]  /*11f20*/  BRA `(.L_x_27217) ;  /* 0x0000000000087947 */ /* 0x000fea0003800000 */
.L_x_27245:
[----:B------:R-:W-:-:S04]  /*11f30*/  FMUL.FTZ R4, R4, 1.4426950216293334961 ;  /* 0x3fb8aa3b04047820 */ /* 0x000fc80000410000 */
[----:B------:R1:W4:Y:S03]  /*11f40*/  MUFU.EX2 R12, R4 ;  /* 0x00000004000c7308 */ /* 0x0003260000000800 */
.L_x_27217:
[----:B------:R-:W-:Y:S05]  /*11f50*/  BSYNC.RECONVERGENT B3 ;  /* 0x0000000000037941 */ /* 0x000fea0003800200 */
.L_x_27216:
        /* <DEDUP_REMOVED lines=72> */
.L_x_27257:
[----:B------:R-:W-:Y:S05]  /*123e0*/  BSYNC.RECONVERGENT B4 ;  /* 0x0000000000047941 */ /* 0x000fea0003800200 */
.L_x_27256:
        /* <DEDUP_REMOVED lines=28> */
.L_x_27255:
        /* <DEDUP_REMOVED lines=18> */
.L_x_27261:
[----:B------:R-:W-:Y:S05]  /*126d0*/  BSYNC.RECONVERGENT B4 ;  /* 0x0000000000047941 */ /* 0x000fea0003800200 */
.L_x_27260:
        /* <DEDUP_REMOVED lines=28> */
.L_x_27259:
        /* <DEDUP_REMOVED lines=25> */
.L_x_27263:
        /* <DEDUP_REMOVED lines=42> */
.L_x_27262:
        /* <DEDUP_REMOVED lines=55> */
.L_x_27265:
[----:B------:R-:W-:Y:S05]  /*13040*/  BSYNC.RECONVERGENT B4 ;  /* 0x0000000000047941 */ /* 0x000fea0003800200 */
.L_x_27264:
        /* <DEDUP_REMOVED lines=28> */
.L_x_27254:
        /* <DEDUP_REMOVED lines=28> */
.L_x_27267:
[----:B------:R-:W-:Y:S05]  /*133d0*/  BSYNC.RECONVERGENT B4 ;  /* 0x0000000000047941 */ /* 0x000fea0003800200 */
.L_x_27266:
        /* <DEDUP_REMOVED lines=28> */
.L_x_27253:
        /* <DEDUP_REMOVED lines=44> */
.L_x_27270:
[----:B------:R-:W-:Y:S05]  /*13860*/  BSYNC.RECONVERGENT B4 ;  /* 0x0000000000047941 */ /* 0x000fea0003800200 */
.L_x_27269:
        /* <DEDUP_REMOVED lines=26> */
.L_x_27268:
        /* <DEDUP_REMOVED lines=14> */
.L_x_27272:
[----:B------:R-:W-:Y:S05]  /*13af0*/  BSYNC.RECONVERGENT B4 ;  /* 0x0000000000047941 */ /* 0x000fea0003800200 */
.L_x_27271:
        /* <DEDUP_REMOVED lines=26> */
.L_x_27252:
        /* <DEDUP_REMOVED lines=33> */
.L_x_27274:
[----:B------:R-:W-:Y:S05]  /*13eb0*/  BSYNC.RECONVERGENT B4 ;  /* 0x0000000000047941 */ /* 0x000fea0003800200 */
.L_x_27273:
        /* <DEDUP_REMOVED lines=28> */
.L_x_27251:
        /* <DEDUP_REMOVED lines=29> */
.L_x_27276:
[----:B------:R-:W-:Y:S05]  /*14250*/  BSYNC.RECONVERGENT B4 ;  /* 0x0000000000047941 */ /* 0x000fea0003800200 */
.L_x_27275:
        /* <DEDUP_REMOVED lines=27> */
.L_x_27258:
[----:B------:R-:W-:Y:S05]  /*14410*/  BSYNC.RECONVERGENT B2 ;  /* 0x0000000000027941 */ /* 0x000fea0003800200 */
.L_x_27250:
        /* <DEDUP_REMOVED lines=45> */
.L_x_27279:
        /* <DEDUP_REMOVED lines=8> */
.L_x_27278:
[----:B------:R-:W-:-:S04]  /*14770*/  FMUL.RZ R0, R3, 0.15915493667125701904 ;  /* 0x3e22f98303007820 */ /* 0x000fc8000040c000 */
[----:B------:R1:W0:Y:S08]  /*14780*/  MUFU.COS R2, R0 ;  /* 0x0000000000027308 */ /* 0x0002300000000000 */
[----:B------:R1:W0:Y:S01]  /*14790*/  MUFU.SIN R3, R0 ;  /* 0x0000000000037308 */ /* 0x0002220000000400 */
[----:B------:R-:W-:Y:S05]  /*147a0*/  BRA `(.L_x_27249) ;  /* 0x0000000000087947 */ /* 0x000fea0003800000 */
.L_x_27277:
[----:B------:R-:W-:-:S06]  /*147b0*/  FMUL.FTZ R2, R14, 1.4426950216293334961 ;  /* 0x3fb8aa3b0e027820 */ /* 0x000fcc0000410000 */
[----:B------:R-:W1:Y:S02]  /*147c0*/  MUFU.EX2 R2, R2 ;  /* 0x0000000200027308 */ /* 0x000e640000000800 */
.L_x_27249:
[----:B------:R-:W-:Y:S05]  /*147d0*/  BSYNC.RECONVERGENT B3 ;  /* 0x0000000000037941 */ /* 0x000fea0003800200 */
.L_x_27248:
        /* <DEDUP_REMOVED lines=16> */
.L_x_27282:
[----:B------:R-:W-:-:S13]  /*148e0*/  ISETP.GE.AND P0, PT, R29, UR4, PT ;  /* 0x000000041d007c0c */ /* 0x000fda000bf06270 */
[----:B------:R-:W-:Y:S05]  /*148f0*/  @P0 BRA `(.L_x_27284) ;  /* 0x0000000000300947 */ /* 0x000fea0003800000 */
[----:B0---4-:R-:W0:Y:S01]  /*14900*/  LDC.64 R4, c[0x0][0x398] ;  /* 0x0000e600ff047b82 */ /* 0x011e220000000a00 */
[C---:B------:R-:W-:Y:S02]  /*14910*/  IADD3 R7, PT, PT, R29.reuse, UR6, RZ ;  /* 0x000000061d077c10 */ /* 0x040fe4000fffe0ff */
[----:B------:R-:W-:-:S03]  /*14920*/  IADD3 R29, PT, PT, R29, 0x80, RZ ;  /* 0x000000801d1d7810 */ /* 0x000fc60007ffe0ff */
[----:B0-----:R-:W-:-:S05]  /*14930*/  IMAD.WIDE.U32 R4, R7, 0x8, R4 ;  /* 0x0000000807047825 */ /* 0x001fca00078e0004 */
[----:B------:R4:W-:Y:S02]  /*14940*/  STG.E.64 desc[UR8][R4.64], R22 ;  /* 0x0000001604007986 */ /* 0x0009e4000c101b08 */
.L_x_27283:
[----:B------:R-:W-:-:S13]  /*14950*/  ISETP.GE.AND P0, PT, R29, UR4, PT ;  /* 0x000000041d007c0c */ /* 0x000fda000bf06270 */
[----:B------:R-:W-:Y:S05]  /*14960*/  @P0 BRA `(.L_x_27285) ;  /* 0x0000000000300947 */ /* 0x000fea0003800000 */
[----:B0---4-:R-:W0:Y:S01]  /*14970*/  LDC.64 R4, c[0x0][0x398] ;  /* 0x0000e600ff047b82 */ /* 0x011e220000000a00 */
[C---:B------:R-:W-:Y:S02]  /*14980*/  IADD3 R7, PT, PT, R29.reuse, UR6, RZ ;  /* 0x000000061d077c10 */ /* 0x040fe4000fffe0ff */
[----:B------:R-:W-:-:S03]  /*14990*/  IADD3 R29, PT, PT, R29, 0x80, RZ ;  /* 0x000000801d1d7810 */ /* 0x000fc60007ffe0ff */
[----:B0-----:R-:W-:-:S05]  /*149a0*/  IMAD.WIDE.U32 R4, R7, 0x8, R4 ;  /* 0x0000000807047825 */ /* 0x001fca00078e0004 */
[----:B------:R0:W-:Y:S02]  /*149b0*/  STG.E.64 desc[UR8][R4.64], R26 ;  /* 0x0000001a04007986 */ /* 0x0001e4000c101b08 */
.L_x_27284:
[----:B------:R-:W-:-:S13]  /*149c0*/  ISETP.GE.AND P0, PT, R29, UR4, PT ;  /* 0x000000041d007c0c */ /* 0x000fda000bf06270 */
[----:B------:R-:W-:Y:S05]  /*149d0*/  @P0 BRA `(.L_x_27286) ;  /* 0x0000000000340947 */ /* 0x000fea0003800000 */
[----:B0---4-:R-:W0:Y:S01]  /*149e0*/  LDC.64 R4, c[0x0][0x398] ;  /* 0x0000e600ff047b82 */ /* 0x011e220000000a00 */
[C---:B------:R-:W-:Y:S02]  /*149f0*/  IADD3 R7, PT, PT, R29.reuse, UR6, RZ ;  /* 0x000000061d077c10 */ /* 0x040fe4000fffe0ff */
[----:B------:R-:W-:-:S03]  /*14a00*/  IADD3 R29, PT, PT, R29, 0x80, RZ ;  /* 0x000000801d1d7810 */ /* 0x000fc60007ffe0ff */
[----:B0-----:R-:W-:-:S05]  /*14a10*/  IMAD.WIDE.U32 R4, R7, 0x8, R4 ;  /* 0x0000000807047825 */ /* 0x001fca00078e0004 */
[----:B------:R0:W-:Y:S02]  /*14a20*/  STG.E.64 desc[UR8][R4.64], R8 ;  /* 0x0000000804007986 */ /* 0x0001e4000c101b08 */
.L_x_27285:
        /* <DEDUP_REMOVED lines=8> */
.L_x_27286:
[----:B------:R-:W-:Y:S05]  /*14ab0*/  BSYNC.RELIABLE B1 ;  /* 0x0000000000017941 */ /* 0x000fea0003800100 */
.L_x_27281:
[----:B------:R-:W-:-:S13]  /*14ac0*/  ISETP.GE.AND P0, PT, R29, UR4, PT ;  /* 0x000000041d007c0c */ /* 0x000fda000bf06270 */
[----:B0---4-:R-:W0:Y:S01]  /*14ad0*/  @!P0 LDC.64 R4, c[0x0][0x398] ;  /* 0x0000e600ff048b82 */ /* 0x011e220000000a00 */
[C---:B------:R-:W-:Y:S02]  /*14ae0*/  @!P0 IADD3 R7, PT, PT, R29.reuse, UR6, RZ ;  /* 0x000000061d078c10 */ /* 0x040fe4000fffe0ff */
[----:B------:R-:W-:-:S03]  /*14af0*/  @!P0 IADD3 R29, PT, PT, R29, 0x80, RZ ;  /* 0x000000801d1d8810 */ /* 0x000fc60007ffe0ff */
[----:B0-----:R-:W-:-:S05]  /*14b00*/  @!P0 IMAD.WIDE.U32 R4, R7, 0x8, R4 ;  /* 0x0000000807048825 */ /* 0x001fca00078e0004 */
[----:B------:R0:W-:Y:S02]  /*14b10*/  @!P0 STG.E.64 desc[UR8][R4.64], R12 ;  /* 0x0000000c04008986 */ /* 0x0001e4000c101b08 */
.L_x_27287:
[----:B------:R-:W-:Y:S05]  /*14b20*/  BSYNC.RECONVERGENT B0 ;  /* 0x0000000000007941 */ /* 0x000fea0003800200 */
.L_x_27280:
        /* <DEDUP_REMOVED lines=8> */
.L_x_27024:
[----:B------:R-:W0:Y:S01]  /*14bb0*/  S2R R26, SR_TID.X ;  /* 0x00000000001a7919 */ /* 0x000e220000002100 */
[----:B------:R-:W1:Y:S02]  /*14bc0*/  LDCU.64 UR4, c[0x0][0x3a0] ;  /* 0x00007400ff0477ac */ /* 0x000e640008000a00 */
[----:B-1----:R-:W-:-:S06]  /*14bd0*/  UIMAD.WIDE.U32 UR4, UR6, 0x8, UR4 ;  /* 0x00000008060478a5 */ /* 0x002fcc000f8e0004 */
[----:B------:R-:W-:Y:S02]  /*14be0*/  MOV R2, UR4 ;  /* 0x0000000400027c02 */ /* 0x000fe40008000f00 */
[----:B------:R-:W-:-:S03]  /*14bf0*/  MOV R3, UR5 ;  /* 0x0000000500037c02 */ /* 0x000fc60008000f00 */
[----:B0-----:R-:W-:-:S05]  /*14c00*/  IMAD.WIDE.U32 R2, R26, 0x20, R2 ;  /* 0x000000201a027825 */ /* 0x001fca00078e0002 */
[----:B------:R-:W2:Y:S04]  /*14c10*/  LDG.E.ENL2.256 R20, R16, desc[UR8][R2.64] ;  /* 0xfe0000080210797e */ /* 0x000ea80008121914 */
[----:B------:R0:W5:Y:S01]  /*14c20*/  LDG.E.ENL2.256 R12, R8, desc[UR8][R2.64+0x1000] ;  /* 0xfe0080080208797e */ /* 0x000162000812190c */
[----:B------:R-:W-:Y:S01]  /*14c30*/  BSSY.RECONVERGENT B2, `(.L_x_27288) ;  /* 0x000024d000027945 */ /* 0x000fe20003800200 */
[----:B--2---:R-:W-:Y:S02]  /*14c40*/  FSETP.NAN.FTZ.AND P1, PT, R16, R16, PT ;  /* 0x000000101000720b */ /* 0x004fe40003f38000 */
        /* <DEDUP_REMOVED lines=30> */
[----:B-----5:R-:W-:Y:S05]  /*14e30*/  CALL.REL.NOINC `($__internal_68_$__cuda_sm3x_div_rn_ftz_f32_slowpath) ;  /* 0x00000144004c7944 */ /* 0x020fea0003c00000 */
.L_x_27291:
[----:B------:R-:W-:Y:S05]  /*14e40*/  BSYNC.RECONVERGENT B3 ;  /* 0x0000000000037941 */ /* 0x000fea0003800200 */
.L_x_27290:
        /* <DEDUP_REMOVED lines=28> */
.L_x_27289:
[C---:B------:R-:W-:Y:S01]  /*15010*/  FADD.FTZ R0, |R16|.reuse, -RZ ;  /* 0x800000ff10007221 */ /* 0x040fe20000010200 */
[----:B------:R-:W-:Y:S01]  /*15020*/  FADD.FTZ R5, |R17|, -RZ ;  /* 0x800000ff11057221 */ /* 0x000fe20000010200 */
[----:B------:R-:W-:Y:S02]  /*15030*/  FSETP.GEU.FTZ.AND P1, PT, |R16|, |R17|, PT ;  /* 0x400000111000720b */ /* 0x000fe40003f3e200 */
[----:B------:R-:W-:Y:S02]  /*15040*/  LOP3.LUT R27, R27, 0xfffffffb, RZ, 0xc0, !PT ;  /* 0xfffffffb1b1b7812 */ /* 0x000fe400078ec0ff */
[----:B------:R-:W-:Y:S02]  /*15050*/  FSEL R25, R0, R5, !P1 ;  /* 0x0000000500197208 */ /* 0x000fe40004800000 */
[----:B------:R-:W-:Y:S02]  /*15060*/  FSEL R30, R5, R0, !P1 ;  /* 0x00000000051e7208 */ /* 0x000fe40004800000 */
[----:B------:R-:W-:-:S05]  /*15070*/  FSETP.GT.FTZ.AND P0, PT, R25, 9.99999979021476795361e+33, PT ;  /* 0x77f684df1900780b */ /* 0x000fca0003f14000 */
[----:B------:R-:W-:-:S08]  /*15080*/  @P1 LOP3.LUT R27, R27, 0x4, RZ, 0xfc, !PT ;  /* 0x000000041b1b1812 */ /* 0x000fd000078efcff */
        /* <DEDUP_REMOVED lines=14> */
[----:B------:R-:W-:Y:S02]  /*15170*/  FMUL.FTZ R6, R5, R5 ;  /* 0x0000000505067220 */ /* 0x000fe40000410000 */
[----:B------:R-:W-:Y:S02]  /*15180*/  MUFU.RCP R5, R30 ;  /* 0x0000001e00057308 */ /* 0x000fe40000001000 */
        /* <DEDUP_REMOVED lines=17> */
[----:B-----5:R-:W-:Y:S05]  /*152a0*/  CALL.REL.NOINC `($__internal_68_$__cuda_sm3x_div_rn_ftz_f32_slowpath) ;  /* 0x0000014000307944 */ /* 0x020fea0003c00000 */
.L_x_27295:
[----:B------:R-:W-:Y:S05]  /*152b0*/  BSYNC.RECONVERGENT B3 ;  /* 0x0000000000037941 */ /* 0x000fea0003800200 */
.L_x_27294:
        /* <DEDUP_REMOVED lines=29> */
.L_x_27293:
        /* <DEDUP_REMOVED lines=17> */
[----:B-----5:R-:W-:Y:S05]  /*155a0*/  CALL.REL.NOINC `($__internal_68_$__cuda_sm3x_div_rn_ftz_f32_slowpath) ;  /* 0x0000013c00707944 */ /* 0x020fea0003c00000 */
.L_x_27299:
[----:B------:R-:W-:Y:S05]  /*155b0*/  BSYNC.RECONVERGENT B3 ;  /* 0x0000000000037941 */ /* 0x000fea0003800200 */
.L_x_27298:
        /* <DEDUP_REMOVED lines=27> */
.L_x_27297:
        /* <DEDUP_REMOVED lines=40> */
[----:B-----5:R-:W-:Y:S05]  /*159f0*/  CALL.REL.NOINC `($__internal_68_$__cuda_sm3x_div_rn_ftz_f32_slowpath) ;  /* 0x00000138005c7944 */ /* 0x020fea0003c00000 */
.L_x_27301:
[----:B------:R-:W-:Y:S05]  /*15a00*/  BSYNC.RECONVERGENT B3 ;  /* 0x0000000000037941 */ /* 0x000fea0003800200 */
.L_x_27300:
        /* <DEDUP_REMOVED lines=27> */
.L_x_27296:
[CC--:B------:R-:W-:Y:S02]  /*15bc0*/  FMNMX.FTZ R2, R30.reuse, R25.reuse, PT ;  /* 0x000000191e027209 */ /* 0x0c0fe40003810000 */
[----:B------:R-:W-:Y:S02]  /*15bd0*/  FMNMX.FTZ R3, R30, R25, !PT ;  /* 0x000000191e037209 */ /* 0x000fe40007810000 */
[----:B------:R-:W-:Y:S02]  /*15be0*/  FSETP.GEU.FTZ.AND P0, PT, R2, 9.9999999747524270788e-07, PT ;  /* 0x358637bd0200780b */ /* 0x000fe40003f1e000 */
[----:B------:R-:W-:-:S13]  /*15bf0*/  FSETP.GT.FTZ.AND P1, PT, R3, 1000000, PT ;  /* 0x497424000300780b */ /* 0x000fda0003f34000 */
[----:B------:R-:W-:Y:S05]  /*15c00*/  @P0 BRA !P1, `(.L_x_27302) ;  /* 0x0000000000e80947 */ /* 0x000fea0004800000 */
[CC--:B------:R-:W-:Y:S01]  /*15c10*/  VIMNMX R2, PT, PT, R0.reuse, R5.reuse, !PT ;  /* 0x0000000500027248 */ /* 0x0c0fe20007fe0100 */
[----:B------:R-:W-:Y:S01]  /*15c20*/  BSSY.RECONVERGENT B3, `(.L_x_27303) ;  /* 0x000001b000037945 */ /* 0x000fe20003800200 */
        /* <DEDUP_REMOVED lines=25> */
[----:B-----5:R-:W-:Y:S05]  /*15dc0*/  CALL.REL.NOINC `($__internal_68_$__cuda_sm3x_div_rn_ftz_f32_slowpath) ;  /* 0x0000013400687944 */ /* 0x020fea0003c00000 */
.L_x_27304:
[----:B------:R-:W-:Y:S05]  /*15dd0*/  BSYNC.RECONVERGENT B3 ;  /* 0x0000000000037941 */ /* 0x000fea0003800200 */
.L_x_27303:
        /* <DEDUP_REMOVED lines=29> */
.L_x_27302:
        /* <DEDUP_REMOVED lines=46> */
[----:B-----5:R-:W-:Y:S05]  /*16290*/  CALL.REL.NOINC `($__internal_68_$__cuda_sm3x_div_rn_ftz_f32_slowpath) ;  /* 0x0000013000347944 */ /* 0x020fea0003c00000 */
.L_x_27307:
[----:B------:R-:W-:Y:S05]  /*162a0*/  BSYNC.RECONVERGENT B3 ;  /* 0x0000000000037941 */ /* 0x000fea0003800200 */
.L_x_27306:
        /* <DEDUP_REMOVED lines=29> */
.L_x_27305:
        /* <DEDUP_REMOVED lines=17> */
[----:B-----5:R-:W-:Y:S05]  /*16590*/  CALL.REL.NOINC `($__internal_68_$__cuda_sm3x_div_rn_ftz_f32_slowpath) ;  /* 0x0000012c00747944 */ /* 0x020fea0003c00000 */
.L_x_27310:
[----:B------:R-:W-:Y:S05]  /*165a0*/  BSYNC.RECONVERGENT B3 ;  /* 0x0000000000037941 */ /* 0x000fea0003800200 */
.L_x_27309:
        /* <DEDUP_REMOVED lines=29> */
.L_x_27308:
[----:B------:R-:W-:Y:S01]  /*16780*/  LOP3.LUT R3, R30, 0xffff0000, RZ, 0xc0, !PT ;  /* 0xffff00001e037812 */ /* 0x000fe200078ec0ff */
[----:B------:R-:W-:Y:S01]  /*16790*/  BSSY.RECONVERGENT B0, `(.L_x_27311) ;  /* 0x0000043000007945 */ /* 0x000fe20003800200 */
[----:B------:R-:W-:-:S03]  /*167a0*/  LOP3.LUT R2, R25, 0xffff0000, RZ, 0xc0, !PT ;  /* 0xffff000019027812 */ /* 0x000fc600078ec0ff */
[--C-:B------:R-:W-:Y:S01]  /*167b0*/  FADD.FTZ R31, R30, -R3.reuse ;  /* 0x800000031e1f7221 */ /* 0x100fe20000010000 */
[----:B------:R-:W-:Y:S01]  /*167c0*/  FADD.FTZ R32, R3, R3 ;  /* 0x0000000303207221 */ /* 0x000fe20000010000 */
[--C-:B------:R-:W-:Y:S01]  /*167d0*/  FADD.FTZ R29, R25, -R2.reuse ;  /* 0x80000002191d7221 */ /* 0x100fe20000010000 */
[----:B------:R-:W-:Y:S01]  /*167e0*/  FMUL.FTZ R28, R3, R3 ;  /* 0x00000003031c7220 */ /* 0x000fe20000410000 */
[C---:B------:R-:W-:Y:S01]  /*167f0*/  FMUL.FTZ R3, R2.reuse, R2 ;  /* 0x0000000202037220 */ /* 0x040fe20000410000 */
[----:B------:R-:W-:Y:S01]  /*16800*/  LOP3.LUT R0, R31, 0xffff0000, RZ, 0xc0, !PT ;  /* 0xffff00001f007812 */ /* 0x000fe200078ec0ff */
[----:B------:R-:W-:Y:S01]  /*16810*/  FADD.FTZ R2, R2, R2 ;  /* 0x0000000202027221 */ /* 0x000fe20000010000 */
[----:B------:R-:W-:-:S03]  /*16820*/  LOP3.LUT R24, R29, 0xffff0000, RZ, 0xc0, !PT ;  /* 0xffff00001d187812 */ /* 0x000fc600078ec0ff */
[----:B------:R-:W-:Y:S01]  /*16830*/  FADD.FTZ R31, R31, -R0 ;  /* 0x800000001f1f7221 */ /* 0x000fe20000010000 */
[C---:B------:R-:W-:Y:S01]  /*16840*/  FMUL.FTZ R4, R0.reuse, R32 ;  /* 0x0000002000047220 */ /* 0x040fe20000410000 */
[C---:B------:R-:W-:Y:S01]  /*16850*/  FMUL.FTZ R5, R0.reuse, R0 ;  /* 0x0000000000057220 */ /* 0x040fe20000410000 */
[----:B------:R-:W-:Y:S01]  /*16860*/  FADD.FTZ R29, R29, -R24 ;  /* 0x800000181d1d7221 */ /* 0x000fe20000010000 */
[----:B------:R-:W-:Y:S01]  /*16870*/  FADD.FTZ R0, R0, R0 ;  /* 0x0000000000007221 */ /* 0x000fe20000010000 */
[C---:B------:R-:W-:Y:S01]  /*16880*/  FADD.FTZ R34, R24.reuse, R24 ;  /* 0x0000001818227221 */ /* 0x040fe20000010000 */
        /* <DEDUP_REMOVED lines=8> */
.L_x_27312:
[----:B------:R-:W-:-:S04]  /*16910*/  FSETP.GEU.FTZ.AND P1, PT, R28, R3, PT ;  /* 0x000000031c00720b */ /* 0x000fc80003f3e000 */
[----:B------:R-:W-:Y:S02]  /*16920*/  FSEL R33, R3, R28, P1 ;  /* 0x0000001c03217208 */ /* 0x000fe40000800000 */
[----:B------:R-:W-:Y:S02]  /*16930*/  P2R R35, PR, RZ, 0x2 ;  /* 0x00000002ff237803 */ /* 0x000fe40000000000 */
[CC--:B------:R-:W-:Y:S02]  /*16940*/  FSETP.GEU.FTZ.AND P0, PT, R33.reuse, R4.reuse, PT ;  /* 0x000000042100720b */ /* 0x0c0fe40003f1e000 */
[----:B------:R-:W-:Y:S02]  /*16950*/  FSEL R28, R28, R3, P1 ;  /* 0x000000031c1c7208 */ /* 0x000fe40000800000 */
[----:B------:R-:W-:Y:S02]  /*16960*/  FSEL R34, R4, R33, P0 ;  /* 0x0000002104227208 */ /* 0x000fe40000000000 */
[----:B------:R-:W-:-:S02]  /*16970*/  FSEL R3, R33, R4, P0 ;  /* 0x0000000421037208 */ /* 0x000fc40000000000 */
[----:B------:R-:W-:Y:S02]  /*16980*/  FSETP.GEU.FTZ.AND P1, PT, R34, R6, PT ;  /* 0x000000062200720b */ /* 0x000fe40003f3e000 */
        /* <DEDUP_REMOVED lines=36> */
.L_x_27311:
[----:B------:R-:W-:Y:S01]  /*16bd0*/  FADD.FTZ R28, R28, -1 ;  /* 0xbf8000001c1c7421 */ /* 0x000fe20000010000 */
[----:B------:R-:W-:Y:S01]  /*16be0*/  FCHK P2, R25, R30 ;  /* 0x0000001e19007302 */ /* 0x000fe20000040000 */
[----:B------:R-:W-:Y:S02]  /*16bf0*/  BSSY.RECONVERGENT B3, `(.L_x_27313) ;  /* 0x0000034000037945 */ /* 0x000fe40003800200 */
        /* <DEDUP_REMOVED lines=50> */
[----:B------:R-:W-:-:S07]  /*16f20*/  MOV R2, R0 ;  /* 0x0000000000027202 */ /* 0x000fce0000000f00 */
.L_x_27314:
[----:B------:R-:W-:Y:S05]  /*16f30*/  BSYNC.RECONVERGENT B3 ;  /* 0x0000000000037941 */ /* 0x000fea0003800200 */
.L_x_27313:
        /* <DEDUP_REMOVED lines=28> */
.L_x_27292:
[----:B------:R-:W-:Y:S05]  /*17100*/  BSYNC.RECONVERGENT B2 ;  /* 0x0000000000027941 */ /* 0x000fea0003800200 */
.L_x_27288:
        /* <DEDUP_REMOVED lines=25> */
.L_x_27317:
        /* <DEDUP_REMOVED lines=27> */
.L_x_27318:
[----:B------:R-:W-:Y:S01]  /*17450*/  FMUL.FTZ R29, R29, 1.4426950216293334961 ;  /* 0x3fb8aa3b1d1d7820 */ /* 0x000fe20000410000 */
[----:B--2---:R-:W-:-:S04]  /*17460*/  FMUL.RZ R0, R17, 0.15915493667125701904 ;  /* 0x3e22f98311007820 */ /* 0x004fc8000040c000 */
[----:B---3--:R-:W-:Y:S08]  /*17470*/  MUFU.COS R16, R0 ;  /* 0x0000000000107308 */ /* 0x008ff00000000000 */
[----:B------:R-:W0:Y:S08]  /*17480*/  MUFU.EX2 R29, R29 ;  /* 0x0000001d001d7308 */ /* 0x000e300000000800 */
[----:B------:R-:W1:Y:S01]  /*17490*/  MUFU.SIN R2, R0 ;  /* 0x0000000000027308 */ /* 0x000e620000000400 */
[C---:B0-----:R-:W-:Y:S01]  /*174a0*/  FMUL.FTZ R16, R29.reuse, R16 ;  /* 0x000000101d107220 */ /* 0x041fe20000410000 */
[----:B-1----:R-:W-:-:S07]  /*174b0*/  FMUL.FTZ R17, R29, R2 ;  /* 0x000000021d117220 */ /* 0x002fce0000410000 */
.L_x_27316:
[----:B------:R-:W-:Y:S05]  /*174c0*/  BSYNC.RECONVERGENT B0 ;  /* 0x0000000000007941 */ /* 0x000fea0003800200 */
.L_x_27315:
[----:B------:R-:W-:Y:S01]  /*174d0*/  FSETP.NAN.FTZ.AND P0, PT, R18, R18, PT ;  /* 0x000000121200720b */ /* 0x000fe20003f18000 */
[----:B------:R-:W-:Y:S01]  /*174e0*/  BSSY.RECONVERGENT B2, `(.L_x_27319) ;  /* 0x000024f000027945 */ /* 0x000fe20003800200 */
[----:B------:R-:W-:-:S04]  /*174f0*/  FSETP.NAN.FTZ.AND P1, PT, R19, R19, PT ;  /* 0x000000131300720b */ /* 0x000fc80003f38000 */
[----:B------:R-:W-:-:S13]  /*17500*/  PLOP3.LUT P0, PT, P0, P1, PT, 0xf8, 0x8f ;  /* 0x00000000008f781c */ /* 0x000fda0000703f70 */
[----:B------:R-:W-:Y:S05]  /*17510*/  @P0 BRA `(.L_x_27320) ;  /* 0x0000002000480947 */ /* 0x000fea0003800000 */
[C---:B-1----:R-:W-:Y:S01]  /*17520*/  FADD.FTZ R0, |R18|.reuse, -RZ ;  /* 0x800000ff12007221 */ /* 0x042fe20000010200 */
[----:B------:R-:W-:Y:S01]  /*17530*/  FADD.FTZ R3, |R19|, -RZ ;  /* 0x800000ff13037221 */ /* 0x000fe20000010200 */
[----:B------:R-:W-:Y:S02]  /*17540*/  FSETP.GEU.FTZ.AND P1, PT, |R18|, |R19|, PT ;  /* 0x400000131200720b */ /* 0x000fe40003f3e200 */
[----:B------:R-:W-:Y:S02]  /*17550*/  LOP3.LUT R27, R27, 0xfffffffb, RZ, 0xc0, !PT ;  /* 0xfffffffb1b1b7812 */ /* 0x000fe400078ec0ff */
[----:B------:R-:W-:Y:S02]  /*17560*/  FSEL R25, R0, R3, !P1 ;  /* 0x0000000300197208 */ /* 0x000fe40004800000 */
[----:B------:R-:W-:Y:S02]  /*17570*/  FSEL R30, R3, R0, !P1 ;  /* 0x00000000031e7208 */ /* 0x000fe40004800000 */
[----:B------:R-:W-:-:S05]  /*17580*/  FSETP.GT.FTZ.AND P0, PT, R25, 9.99999979021476795361e+33, PT ;  /* 0x77f684df1900780b */ /* 0x000fca0003f14000 */
[----:B------:R-:W-:-:S08]  /*17590*/  @P1 LOP3.LUT R27, R27, 0x4, RZ, 0xfc, !PT ;  /* 0x000000041b1b1812 */ /* 0x000fd000078efcff */
        /* <DEDUP_REMOVED lines=55> */
[----:B0-23-5:R-:W-:Y:S05]  /*17910*/  CALL.REL.NOINC `($__internal_68_$__cuda_sm3x_div_rn_ftz_f32_slowpath) ;  /* 0x0000011800947944 */ /* 0x02dfea0003c00000 */
.L_x_27326:
[----:B------:R-:W-:Y:S05]  /*17920*/  BSYNC.RECONVERGENT B3 ;  /* 0x0000000000037941 */ /* 0x000fea0003800200 */
.L_x_27325:
        /* <DEDUP_REMOVED lines=29> */
.L_x_27324:
        /* <DEDUP_REMOVED lines=17> */
[----:B--23-5:R-:W-:Y:S05]  /*17c10*/  CALL.REL.NOINC `($__internal_68_$__cuda_sm3x_div_rn_ftz_f32_slowpath) ;  /* 0x0000011400d47944 */ /* 0x02cfea0003c00000 */
.L_x_27330:
[----:B------:R-:W-:Y:S05]  /*17c20*/  BSYNC.RECONVERGENT B3 ;  /* 0x0000000000037941 */ /* 0x000fea0003800200 */
.L_x_27329:
        /* <DEDUP_REMOVED lines=29> */
.L_x_27328:
        /* <DEDUP_REMOVED lines=25> */
.L_x_27332:
        /* <DEDUP_REMOVED lines=44> */
.L_x_27331:
        /* <DEDUP_REMOVED lines=52> */
[----:B0-23-5:R-:W-:Y:S05]  /*18590*/  CALL.REL.NOINC `($__internal_68_$__cuda_sm3x_div_rn_ftz_f32_slowpath) ;  /* 0x0000010c00747944 */ /* 0x02dfea0003c00000 */
[----:B------:R-:W-:-:S07]  /*185a0*/  MOV R2, R0 ;  /* 0x0000000000027202 */ /* 0x000fce0000000f00 */
.L_x_27334:
[----:B------:R-:W-:Y:S05]  /*185b0*/  BSYNC.RECONVERGENT B3 ;  /* 0x0000000000037941 */ /* 0x000fea0003800200 */
.L_x_27333:
        /* <DEDUP_REMOVED lines=29> */
.L_x_27323:
[CC--:B------:R-:W-:Y:S01]  /*18790*/  VIMNMX R2, PT, PT, R0.reuse, R3.reuse, !PT ;  /* 0x0000000300027248 */ /* 0x0c0fe20007fe0100 */
[----:B------:R-:W-:Y:S01]  /*187a0*/  BSSY.RECONVERGENT B3, `(.L_x_27335) ;  /* 0x000001b000037945 */ /* 0x000fe20003800200 */
        /* <DEDUP_REMOVED lines=25> */
[----:B0-23-5:R-:W-:Y:S05]  /*18940*/  CALL.REL.NOINC `($__internal_68_$__cuda_sm3x_div_rn_ftz_f32_slowpath) ;  /* 0x0000010800887944 */ /* 0x02dfea0003c00000 */
.L_x_27336:
[----:B------:R-:W-:Y:S05]  /*18950*/  BSYNC.RECONVERGENT B3 ;  /* 0x0000000000037941 */ /* 0x000fea0003800200 */
.L_x_27335:
        /* <DEDUP_REMOVED lines=29> */
.L_x_27322:
        /* <DEDUP_REMOVED lines=43> */
[----:B0-23-5:R-:W-:Y:S05]  /*18de0*/  CALL.REL.NOINC `($__internal_68_$__cuda_sm3x_div_rn_ftz_f32_slowpath) ;  /* 0x0000010400607944 */ /* 0x02dfea0003c00000 */
.L_x_27339:
[----:B------:R-:W-:Y:S05]  /*18df0*/  BSYNC.RECONVERGENT B3 ;  /* 0x0000000000037941 */ /* 0x000fea0003800200 */
.L_x_27338:
        /* <DEDUP_REMOVED lines=27> */
.L_x_27337:
        /* <DEDUP_REMOVED lines=13> */
[----:B0-23-5:R-:W-:Y:S05]  /*19080*/  CALL.REL.NOINC `($__internal_68_$__cuda_sm3x_div_rn_ftz_f32_slowpath) ;  /* 0x0000010000b87944 */ /* 0x02dfea0003c00000 */
.L_x_27341:
[----:B------:R-:W-:Y:S05]  /*19090*/  BSYNC.RECONVERGENT B3 ;  /* 0x0000000000037941 */ /* 0x000fea0003800200 */
.L_x_27340:
        /* <DEDUP_REMOVED lines=27> */
.L_x_27321:
[----:B------:R-:W-:Y:S01]  /*19250*/  FMUL.FTZ R0, R18, 0.36787945032119750977 ;  /* 0x3ebc5ab212007820 */ /* 0x000fe20000410000 */
[----:B------:R-:W-:Y:S01]  /*19260*/  FMUL.FTZ R2, R19, 0.36787945032119750977 ;  /* 0x3ebc5ab213027820 */ /* 0x000fe20000410000 */
[----:B------:R-:W-:Y:S01]  /*19270*/  HFMA2 R29, -RZ, RZ, 1.875, 0 ;  /* 0x3f800000ff1d7431 */ /* 0x000fe200000001ff */
        /* <DEDUP_REMOVED lines=29> */
[----:B0-23-5:R-:W-:Y:S05]  /*19450*/  CALL.REL.NOINC `($__internal_68_$__cuda_sm3x_div_rn_ftz_f32_slowpath) ;  /* 0x000000fc00c47944 */ /* 0x02dfea0003c00000 */
.L_x_27343:
[----:B------:R-:W-:Y:S05]  /*19460*/  BSYNC.RECONVERGENT B3 ;  /* 0x0000000000037941 */ /* 0x000fea0003800200 */
.L_x_27342:
        /* <DEDUP_REMOVED lines=29> */
.L_x_27320:
        /* <DEDUP_REMOVED lines=15> */
[----:B------:R-:W-:Y:S01]  /*19730*/  @P0 FFMA.FTZ R5, R0, R0, R5 ;  /* 0x0000000000050223 */ /* 0x000fe20000010005 */
[----:B----4-:R-:W-:-:S03]  /*19740*/  FFMA R0, -R30, R7, 1 ;  /* 0x3f8000001e007423 */ /* 0x010fc60000000107 */
[----:B------:R-:W-:Y:S01]  /*19750*/  @P0 FMUL.FTZ R3, R5, 0.0625 ;  /* 0x3d80000005030820 */ /* 0x000fe20000410000 */
[----:B------:R-:W-:Y:S01]  /*19760*/  FCHK P0, R25, R30 ;  /* 0x0000001e19007302 */ /* 0x000fe20000000000 */
[----:B------:R-:W-:-:S04]  /*19770*/  FFMA R0, R7, R0, R7 ;  /* 0x0000000007007223 */ /* 0x000fc80000000007 */
[----:B------:R-:W-:-:S03]  /*19780*/  FFMA R5, R25, R0, RZ ;  /* 0x0000000019057223 */ /* 0x000fc600000000ff */
[----:B------:R-:W1:Y:S01]  /*19790*/  MUFU.LG2 R3, R3 ;  /* 0x0000000300037308 */ /* 0x000e620000000c00 */
[----:B------:R-:W-:-:S04]  /*197a0*/  FFMA R2, -R30, R5, R25 ;  /* 0x000000051e027223 */ /* 0x000fc80000000119 */
[----:B------:R-:W-:Y:S01]  /*197b0*/  FFMA R0, R0, R2, R5 ;  /* 0x0000000200007223 */ /* 0x000fe20000000005 */
[----:B-1----:R-:W-:Y:S01]  /*197c0*/  FMUL.FTZ R29, R3, 0.69314718246459960938 ;  /* 0x3f317218031d7820 */ /* 0x002fe20000410000 */
[----:B------:R-:W-:Y:S06]  /*197d0*/  @!P0 BRA `(.L_x_27345) ;  /* 0x00000000000c8947 */ /* 0x000fec0003800000 */
[----:B------:R-:W-:Y:S02]  /*197e0*/  MOV R0, R30 ;  /* 0x0000001e00007202 */ /* 0x000fe40000000f00 */
[----:B------:R-:W-:-:S07]  /*197f0*/  MOV R2, 0x19810 ;  /* 0x0001981000027802 */ /* 0x000fce0000000f00 */
[----:B0-23-5:R-:W-:Y:S05]  /*19800*/  CALL.REL.NOINC `($__internal_68_$__cuda_sm3x_div_rn_ftz_f32_slowpath) ;  /* 0x000000f800d87944 */ /* 0x02dfea0003c00000 */
.L_x_27345:
[----:B------:R-:W-:Y:S05]  /*19810*/  BSYNC.RECONVERGENT B3 ;  /* 0x0000000000037941 */ /* 0x000fea0003800200 */
.L_x_27344:
        /* <DEDUP_REMOVED lines=27> */
.L_x_27327:
[----:B------:R-:W-:Y:S05]  /*199d0*/  BSYNC.RECONVERGENT B2 ;  /* 0x0000000000027941 */ /* 0x000fea0003800200 */
.L_x_27319:
        /* <DEDUP_REMOVED lines=46> */
.L_x_27349:
        /* <DEDUP_REMOVED lines=8> */
.L_x_27348:
[----:B------:R-:W-:-:S04]  /*19d40*/  FMUL.RZ R0, R19, 0.15915493667125701904 ;  /* 0x3e22f98313007820 */ /* 0x000fc8000040c000 */
[----:B------:R4:W1:Y:S08]  /*19d50*/  MUFU.COS R18, R0 ;  /* 0x0000000000127308 */ /* 0x0008700000000000 */
[----:B------:R4:W0:Y:S01]  /*19d60*/  MUFU.SIN R19, R0 ;  /* 0x0000000000137308 */ /* 0x0008220000000400 */
[----:B------:R-:W-:Y:S05]  /*19d70*/  BRA `(.L_x_27350) ;  /* 0x0000000000087947 */ /* 0x000fea0003800000 */
.L_x_27347:
[----:B------:R-:W-:-:S06]  /*19d80*/  FMUL.FTZ R18, R29, 1.4426950216293334961 ;  /* 0x3fb8aa3b1d127820 */ /* 0x000fcc0000410000 */
[----:B------:R-:W1:Y:S02]  /*19d90*/  MUFU.EX2 R18, R18 ;  /* 0x0000001200127308 */ /* 0x000e640000000800 */
.L_x_27350:
[----:B------:R-:W-:Y:S05]  /*19da0*/  BSYNC.RECONVERGENT B0 ;  /* 0x0000000000007941 */ /* 0x000fea0003800200 */
.L_x_27346:
[----:B------:R-:W-:Y:S01]  /*19db0*/  FSETP.NAN.FTZ.AND P0, PT, R20, R20, PT ;  /* 0x000000141400720b */ /* 0x000fe20003f18000 */
[----:B------:R-:W-:Y:S01]  /*19dc0*/  BSSY.RECONVERGENT B2, `(.L_x_27351) ;  /* 0x000024f000027945 */ /* 0x000fe20003800200 */
[----:B------:R-:W-:-:S04]  /*19dd0*/  FSETP.NAN.FTZ.AND P1, PT, R21, R21, PT ;  /* 0x000000151500720b */ /* 0x000fc80003f38000 */
[----:B------:R-:W-:-:S13]  /*19de0*/  PLOP3.LUT P0, PT, P0, P1, PT, 0xf8, 0x8f ;  /* 0x00000000008f781c */ /* 0x000fda0000703f70 */
[----:B------:R-:W-:Y:S05]  /*19df0*/  @P0 BRA `(.L_x_27352) ;  /* 0x0000002000480947 */ /* 0x000fea0003800000 */
[C---:B----4-:R-:W-:Y:S01]  /*19e00*/  FADD.FTZ R0, |R20|.reuse, -RZ ;  /* 0x800000ff14007221 */ /* 0x050fe20000010200 */
        /* <DEDUP_REMOVED lines=34> */
[----:B------:R-:W-:-:S03]  /*1a030*/  @P1 FSETP.NEU.FTZ.AND P2, PT, R0, RZ, PT ;  /* 0x000000ff0000120b */ /* 0x000fc60003f5d000 */
[----:B------:R-:W-:Y:S01]  /*1a040*/  FADD.FTZ R2, R2, R5 ;  /* 0x0000000502027221 */ /* 0x000fe20000010000 */
[----:B------:R-:W-:-:S03]  /*1a050*/  FMUL.FTZ R3, R3, 1.1920928955078125e-07 ;  /* 0x3400000003037820 */ /* 0x000fc60000410000 */
[C---:B------:R-:W-:Y:S02]  /*1a060*/  FFMA.FTZ R5, R2.reuse, -R7, 0.10546888411045074463 ;  /* 0x3dd8001202057423 */ /* 0x040fe40000010807 */
[----:B------:R-:W4:Y:S02]  /*1a070*/  MUFU.RCP R7, R30 ;  /* 0x0000001e00077308 */ /* 0x000f240000001000 */
[----:B------:R-:W-:-:S04]  /*1a080*/  FFMA.FTZ R5, R2, R5, -0.13229703903198242188 ;  /* 0xbe0778e002057423 */ /* 0x000fc80000010005 */
[----:B------:R-:W-:-:S04]  /*1a090*/  FFMA.FTZ R5, R2, R5, 0.14491446316242218018 ;  /* 0x3e14647502057423 */ /* 0x000fc80000010005 */
[----:B------:R-:W-:-:S04]  /*1a0a0*/  FFMA.FTZ R5, R2, R5, -0.16641564667224884033 ;  /* 0xbe2a68dd02057423 */ /* 0x000fc80000010005 */
[----:B------:R-:W-:Y:S01]  /*1a0b0*/  FFMA.FTZ R5, R2, R5, 0.19988867640495300293 ;  /* 0x3e4caf9e02057423 */ /* 0x000fe20000010005 */
[----:B----4-:R-:W-:-:S03]  /*1a0c0*/  FFMA R4, -R30, R7, 1 ;  /* 0x3f8000001e047423 */ /* 0x010fc60000000107 */
        /* <DEDUP_REMOVED lines=18> */
[----:B0123-5:R-:W-:Y:S05]  /*1a1f0*/  CALL.REL.NOINC `($__internal_68_$__cuda_sm3x_div_rn_ftz_f32_slowpath) ;  /* 0x000000f0005c7944 */ /* 0x02ffea0003c00000 */
.L_x_27358:
[----:B------:R-:W-:Y:S05]  /*1a200*/  BSYNC.RECONVERGENT B3 ;  /* 0x0000000000037941 */ /* 0x000fea0003800200 */
.L_x_27357:
        /* <DEDUP_REMOVED lines=29> */
.L_x_27356:
[----:B------:R-:W-:-:S04]  /*1a3e0*/  FMUL.FTZ R3, R25, R25 ;  /* 0x0000001919037220 */ /* 0x000fc80000410000 */
[----:B------:R-:W-:-:S05]  /*1a3f0*/  FFMA.FTZ R3, R30, R30, R3 ;  /* 0x0000001e1e037223 */ /* 0x000fca0000010003 */
[----:B------:R-:W-:-:S13]  /*1a400*/  FSETP.GTU.FTZ.AND P0, PT, R3, 0.69999998807907104492, PT ;  /* 0x3f3333330300780b */ /* 0x000fda0003f1c000 */
[----:B------:R-:W-:Y:S05]  /*1a410*/  @P0 BRA `(.L_x_27360) ;  /* 0x0000000000b00947 */ /* 0x000fea0003800000 */
[----:B------:R-:W4:Y:S01]  /*1a420*/  MUFU.RCP R5, R30 ;  /* 0x0000001e00057308 */ /* 0x000f220000001000 */
[----:B------:R-:W-:Y:S07]  /*1a430*/  BSSY.RECONVERGENT B3, `(.L_x_27361) ;  /* 0x000000d000037945 */ /* 0x000fee0003800200 */
[----:B------:R-:W0:Y:S08]  /*1a440*/  MUFU.LG2 R3, R3 ;  /* 0x0000000300037308 */ /* 0x000e300000000c00 */
[----:B------:R-:W1:Y:S01]  /*1a450*/  FCHK P0, R25, R30 ;  /* 0x0000001e19007302 */ /* 0x000e620000000000 */
[----:B----4-:R-:W-:-:S04]  /*1a460*/  FFMA R0, -R30, R5, 1 ;  /* 0x3f8000001e007423 */ /* 0x010fc80000000105 */
[----:B------:R-:W-:-:S04]  /*1a470*/  FFMA R0, R5, R0, R5 ;  /* 0x0000000005007223 */ /* 0x000fc80000000005 */
[----:B------:R-:W-:Y:S01]  /*1a480*/  FFMA R5, R25, R0, RZ ;  /* 0x0000000019057223 */ /* 0x000fe200000000ff */
[----:B0-----:R-:W-:-:S03]  /*1a490*/  FMUL.FTZ.D2 R29, R3, 0.69314718246459960938 ;  /* 0x3f317218031d7820 */ /* 0x001fc60000310000 */
[----:B------:R-:W-:-:S04]  /*1a4a0*/  FFMA R2, -R30, R5, R25 ;  /* 0x000000051e027223 */ /* 0x000fc80000000119 */
[----:B------:R-:W-:Y:S01]  /*1a4b0*/  FFMA R0, R0, R2, R5 ;  /* 0x0000000200007223 */ /* 0x000fe20000000005 */
[----:B-1----:R-:W-:Y:S06]  /*1a4c0*/  @!P0 BRA `(.L_x_27362) ;  /* 0x00000000000c8947 */ /* 0x002fec0003800000 */
[----:B------:R-:W-:Y:S02]  /*1a4d0*/  MOV R0, R30 ;  /* 0x0000001e00007202 */ /* 0x000fe40000000f00 */
[----:B------:R-:W-:-:S07]  /*1a4e0*/  MOV R2, 0x1a500 ;  /* 0x0001a50000027802 */ /* 0x000fce0000000f00 */
[----:B--23-5:R-:W-:Y:S05]  /*1a4f0*/  CALL.REL.NOINC `($__internal_68_$__cuda_sm3x_div_rn_ftz_f32_slowpath) ;  /* 0x000000ec009c7944 */ /* 0x02cfea0003c00000 */
.L_x_27362:
[----:B------:R-:W-:Y:S05]  /*1a500*/  BSYNC.RECONVERGENT B3 ;  /* 0x0000000000037941 */ /* 0x000fea0003800200 */
.L_x_27361:
        /* <DEDUP_REMOVED lines=29> */
.L_x_27360:
        /* <DEDUP_REMOVED lines=25> */
.L_x_27364:
        /* <DEDUP_REMOVED lines=44> */
.L_x_27363:
        /* <DEDUP_REMOVED lines=52> */
[----:B0123-5:R-:W-:Y:S05]  /*1ae70*/  CALL.REL.NOINC `($__internal_68_$__cuda_sm3x_div_rn_ftz_f32_slowpath) ;  /* 0x000000e4003c7944 */ /* 0x02ffea0003c00000 */
[----:B------:R-:W-:-:S07]  /*1ae80*/  MOV R2, R0 ;  /* 0x0000000000027202 */ /* 0x000fce0000000f00 */
.L_x_27366:
[----:B------:R-:W-:Y:S05]  /*1ae90*/  BSYNC.RECONVERGENT B3 ;  /* 0x0000000000037941 */ /* 0x000fea0003800200 */
.L_x_27365:
        /* <DEDUP_REMOVED lines=29> */
.L_x_27355:
        /* <DEDUP_REMOVED lines=22> */
[----:B------:R-:W0:Y:S01]  /*1b1d0*/  FCHK P0, R25, R30 ;  /* 0x0000001e19007302 */ /* 0x000e220000000000 */
[----:B----4-:R-:W-:Y:S01]  /*1b1e0*/  FMUL.FTZ R29, R2, 0.69314718246459960938 ;  /* 0x3f317218021d7820 */ /* 0x010fe20000410000 */
[----:B0-----:R-:W-:Y:S06]  /*1b1f0*/  @!P0 BRA `(.L_x_27368) ;  /* 0x00000000000c8947 */ /* 0x001fec0003800000 */
[----:B------:R-:W-:Y:S02]  /*1b200*/  MOV R0, R30 ;  /* 0x0000001e00007202 */ /* 0x000fe40000000f00 */
[----:B------:R-:W-:-:S07]  /*1b210*/  MOV R2, 0x1b230 ;  /* 0x0001b23000027802 */ /* 0x000fce0000000f00 */
[----:B-123-5:R-:W-:Y:S05]  /*1b220*/  CALL.REL.NOINC `($__internal_68_$__cuda_sm3x_div_rn_ftz_f32_slowpath) ;  /* 0x000000e000507944 */ /* 0x02efea0003c00000 */
.L_x_27368:
[----:B------:R-:W-:Y:S05]  /*1b230*/  BSYNC.RECONVERGENT B3 ;  /* 0x0000000000037941 */ /* 0x000fea0003800200 */
.L_x_27367:
        /* <DEDUP_REMOVED lines=29> */
.L_x_27354:
        /* <DEDUP_REMOVED lines=43> */
[----:B0123-5:R-:W-:Y:S05]  /*1b6c0*/  CALL.REL.NOINC `($__internal_68_$__cuda_sm3x_div_rn_ftz_f32_slowpath) ;  /* 0x000000dc00287944 */ /* 0x02ffea0003c00000 */
.L_x_27371:
[----:B------:R-:W-:Y:S05]  /*1b6d0*/  BSYNC.RECONVERGENT B3 ;  /* 0x0000000000037941 */ /* 0x000fea0003800200 */
.L_x_27370:
        /* <DEDUP_REMOVED lines=27> */
.L_x_27369:
        /* <DEDUP_REMOVED lines=13> */
[----:B0123-5:R-:W-:Y:S05]  /*1b960*/  CALL.REL.NOINC `($__internal_68_$__cuda_sm3x_div_rn_ftz_f32_slowpath) ;  /* 0x000000d800807944 */ /* 0x02ffea0003c00000 */
.L_x_27373:
[----:B------:R-:W-:Y:S05]  /*1b970*/  BSYNC.RECONVERGENT B3 ;  /* 0x0000000000037941 */ /* 0x000fea0003800200 */
.L_x_27372:
        /* <DEDUP_REMOVED lines=27> */
.L_x_27353:
        /* <DEDUP_REMOVED lines=28> */
[----:B----4-:R-:W-:Y:S01]  /*1bcf0*/  FFMA.FTZ R29, R2, 0.69314718246459960938, R29 ;  /* 0x3f317218021d7823 */ /* 0x010fe2000001001d */
[----:B0-----:R-:W-:Y:S06]  /*1bd00*/  @!P0 BRA `(.L_x_27375) ;  /* 0x00000000000c8947 */ /* 0x001fec0003800000 */
[----:B------:R-:W-:Y:S02]  /*1bd10*/  MOV R0, R30 ;  /* 0x0000001e00007202 */ /* 0x000fe40000000f00 */
[----:B------:R-:W-:-:S07]  /*1bd20*/  MOV R2, 0x1bd40 ;  /* 0x0001bd4000027802 */ /* 0x000fce0000000f00 */
[----:B-123-5:R-:W-:Y:S05]  /*1bd30*/  CALL.REL.NOINC `($__internal_68_$__cuda_sm3x_div_rn_ftz_f32_slowpath) ;  /* 0x000000d4008c7944 */ /* 0x02efea0003c00000 */
.L_x_27375:
[----:B------:R-:W-:Y:S05]  /*1bd40*/  BSYNC.RECONVERGENT B3 ;  /* 0x0000000000037941 */ /* 0x000fea0003800200 */
.L_x_27374:
        /* <DEDUP_REMOVED lines=29> */
.L_x_27352:
        /* <DEDUP_REMOVED lines=10> */
[C---:B------:R-:W-:Y:S01]  /*1bfc0*/  @P0 FMUL.FTZ R2, R21.reuse, 4 ;  /* 0x4080000015020820 */ /* 0x040fe20000410000 */
[----:B----4-:R-:W-:Y:S01]  /*1bfd0*/  @P0 FMUL.FTZ R0, R20, 4 ;  /* 0x4080000014000820 */ /* 0x010fe20000410000 */
[----:B------:R-:W-:Y:S02]  /*1bfe0*/  @!P0 FMUL.FTZ R3, R21, R21 ;  /* 0x0000001515038220 */ /* 0x000fe40000410000 */
[----:B------:R-:W-:-:S02]  /*1bff0*/  @P0 FMUL.FTZ R5, R2, R2 ;  /* 0x0000000202050220 */ /* 0x000fc40000410000 */
[----:B------:R-:W-:Y:S02]  /*1c000*/  @!P0 FFMA.FTZ R3, R20, R20, R3 ;  /* 0x0000001414038223 */ /* 0x000fe40000010003 */
[----:B------:R-:W-:Y:S01]  /*1c010*/  @P0 FFMA.FTZ R5, R0, R0, R5 ;  /* 0x0000000000050223 */ /* 0x000fe20000010005 */
[----:B0-----:R-:W-:-:S03]  /*1c020*/  FFMA R0, -R30, R7, 1 ;  /* 0x3f8000001e007423 */ /* 0x001fc60000000107 */
[----:B------:R-:W-:Y:S01]  /*1c030*/  @P0 FMUL.FTZ R3, R5, 0.0625 ;  /* 0x3d80000005030820 */ /* 0x000fe20000410000 */
        /* <DEDUP_REMOVED lines=10> */
[----:B-123-5:R-:W-:Y:S05]  /*1c0e0*/  CALL.REL.NOINC `($__internal_68_$__cuda_sm3x_div_rn_ftz_f32_slowpath) ;  /* 0x000000d000a07944 */ /* 0x02efea0003c00000 */
.L_x_27377:
[----:B------:R-:W-:Y:S05]  /*1c0f0*/  BSYNC.RECONVERGENT B3 ;  /* 0x0000000000037941 */ /* 0x000fea0003800200 */
.L_x_27376:
        /* <DEDUP_REMOVED lines=27> */
.L_x_27359:
[----:B------:R-:W-:Y:S05]  /*1c2b0*/  BSYNC.RECONVERGENT B2 ;  /* 0x0000000000027941 */ /* 0x000fea0003800200 */
.L_x_27351:
        /* <DEDUP_REMOVED lines=18> */
[----:B------:R-:W0:Y:S01]  /*1c3e0*/  @P0 MUFU.COS R3, R2 ;  /* 0x0000000200030308 */ /* 0x000e220000000000 */
[C---:B----4-:R-:W-:Y:S01]  /*1c3f0*/  @P0 FMUL.FTZ R21, R0.reuse, R5 ;  /* 0x0000000500150220 */ /* 0x050fe20000410000 */
[----:B0-----:R-:W-:Y:S01]  /*1c400*/  @P0 FMUL.FTZ R20, R0, R3 ;  /* 0x0000000300140220 */ /* 0x001fe20000410000 */
[----:B------:R-:W-:Y:S06]  /*1c410*/  @P0 BRA `(.L_x_27382) ;  /* 0x0000000000980947 */ /* 0x000fec0003800000 */
[----:B------:R-:W-:Y:S01]  /*1c420*/  FADD.FTZ R0, R29, -162.88958740234375 ;  /* 0xc322e3bc1d007421 */ /* 0x000fe20000010000 */
[----:B------:R-:W-:-:S03]  /*1c430*/  FMUL.RZ R21, R21, 0.15915493667125701904 ;  /* 0x3e22f98315157820 */ /* 0x000fc6000040c000 */
[----:B------:R-:W-:Y:S01]  /*1c440*/  FMUL.FTZ R0, R0, 1.4426950216293334961 ;  /* 0x3fb8aa3b00007820 */ /* 0x000fe20000410000 */
[----:B------:R-:W-:Y:S08]  /*1c450*/  MUFU.COS R5, R21 ;  /* 0x0000001500057308 */ /* 0x000ff00000000000 */
[----:B------:R-:W0:Y:S08]  /*1c460*/  MUFU.EX2 R0, R0 ;  /* 0x0000000000007308 */ /* 0x000e300000000800 */
[----:B------:R-:W4:Y:S01]  /*1c470*/  MUFU.SIN R7, R21 ;  /* 0x0000001500077308 */ /* 0x000f220000000400 */
[----:B0-----:R-:W-:-:S02]  /*1c480*/  LEA.HI R2, R0, 0xffffffed, RZ, 0x9 ;  /* 0xffffffed00027811 */ /* 0x001fc400078f48ff */
        /* <DEDUP_REMOVED lines=17> */
.L_x_27381:
        /* <DEDUP_REMOVED lines=8> */
.L_x_27380:
[----:B------:R-:W-:-:S04]  /*1c620*/  FMUL.RZ R0, R21, 0.15915493667125701904 ;  /* 0x3e22f98315007820 */ /* 0x000fc8000040c000 */
[----:B------:R4:W0:Y:S08]  /*1c630*/  MUFU.COS R20, R0 ;  /* 0x0000000000147308 */ /* 0x0008300000000000 */
[----:B------:R4:W0:Y:S01]  /*1c640*/  MUFU.SIN R21, R0 ;  /* 0x0000000000157308 */ /* 0x0008220000000400 */
[----:B------:R-:W-:Y:S05]  /*1c650*/  BRA `(.L_x_27382) ;  /* 0x0000000000087947 */ /* 0x000fea0003800000 */
.L_x_27379:
[----:B------:R-:W-:-:S06]  /*1c660*/  FMUL.FTZ R20, R29, 1.4426950216293334961 ;  /* 0x3fb8aa3b1d147820 */ /* 0x000fcc0000410000 */
[----:B------:R-:W4:Y:S02]  /*1c670*/  MUFU.EX2 R20, R20 ;  /* 0x0000001400147308 */ /* 0x000f240000000800 */
.L_x_27382:
[----:B------:R-:W-:Y:S05]  /*1c680*/  BSYNC.RECONVERGENT B0 ;  /* 0x0000000000007941 */ /* 0x000fea0003800200 */
.L_x_27378:
        /* <DEDUP_REMOVED lines=69> */
.L_x_27390:
[----:B------:R-:W-:Y:S05]  /*1cae0*/  BSYNC.RECONVERGENT B3 ;  /* 0x0000000000037941 */ /* 0x000fea0003800200 */
.L_x_27389:
        /* <DEDUP_REMOVED lines=29> */
.L_x_27388:
        /* <DEDUP_REMOVED lines=18> */
.L_x_27394:
[----:B------:R-:W-:Y:S05]  /*1cde0*/  BSYNC.RECONVERGENT B3 ;  /* 0x0000000000037941 */ /* 0x000fea0003800200 */
.L_x_27393:
        /* <DEDUP_REMOVED lines=29> */
.L_x_27392:
        /* <DEDUP_REMOVED lines=25> */
.L_x_27396:
        /* <DEDUP_REMOVED lines=44> */
.L_x_27395:
        /* <DEDUP_REMOVED lines=54> */
.L_x_27398:
[----:B------:R-:W-:Y:S05]  /*1d770*/  BSYNC.RECONVERGENT B3 ;  /* 0x0000000000037941 */ /* 0x000fea0003800200 */
.L_x_27397:
        /* <DEDUP_REMOVED lines=29> */
.L_x_27387:
        /* <DEDUP_REMOVED lines=28> */
.L_x_27400:
[----:B------:R-:W-:Y:S05]  /*1db10*/  BSYNC.RECONVERGENT B3 ;  /* 0x0000000000037941 */ /* 0x000fea0003800200 */
.L_x_27399:
        /* <DEDUP_REMOVED lines=29> */
.L_x_27386:
        /* <DEDUP_REMOVED lines=44> */
.L_x_27403:
[----:B------:R-:W-:Y:S05]  /*1dfb0*/  BSYNC.RECONVERGENT B3 ;  /* 0x0000000000037941 */ /* 0x000fea0003800200 */
.L_x_27402:
        /* <DEDUP_REMOVED lines=27> */
.L_x_27401:
        /* <DEDUP_REMOVED lines=14> */
.L_x_27405:
[----:B------:R-:W-:Y:S05]  /*1e250*/  BSYNC.RECONVERGENT B3 ;  /* 0x0000000000037941 */ /* 0x000fea0003800200 */
.L_x_27404:
        /* <DEDUP_REMOVED lines=27> */
.L_x_27385:
        /* <DEDUP_REMOVED lines=33> */
.L_x_27407:
[----:B------:R-:W-:Y:S05]  /*1e620*/  BSYNC.RECONVERGENT B3 ;  /* 0x0000000000037941 */ /* 0x000fea0003800200 */
.L_x_27406:
        /* <DEDUP_REMOVED lines=29> */
.L_x_27384:
        /* <DEDUP_REMOVED lines=29> */
.L_x_27409:
[----:B------:R-:W-:Y:S05]  /*1e9d0*/  BSYNC.RECONVERGENT B3 ;  /* 0x0000000000037941 */ /* 0x000fea0003800200 */
.L_x_27408:
        /* <DEDUP_REMOVED lines=27> */
.L_x_27391:
[----:B------:R-:W-:Y:S05]  /*1eb90*/  BSYNC.RECONVERGENT B2 ;  /* 0x0000000000027941 */ /* 0x000fea0003800200 */
.L_x_27383:
        /* <DEDUP_REMOVED lines=46> */
.L_x_27413:
        /* <DEDUP_REMOVED lines=8> */
.L_x_27412:
[----:B------:R-:W-:-:S04]  /*1ef00*/  FMUL.RZ R0, R23, 0.15915493667125701904 ;  /* 0x3e22f98317007820 */ /* 0x000fc8000040c000 */
[----:B------:R4:W0:Y:S08]  /*1ef10*/  MUFU.COS R22, R0 ;  /* 0x0000000000167308 */ /* 0x0008300000000000 */
[----:B------:R4:W0:Y:S01]  /*1ef20*/  MUFU.SIN R23, R0 ;  /* 0x0000000000177308 */ /* 0x0008220000000400 */
[----:B------:R-:W-:Y:S05]  /*1ef30*/  BRA `(.L_x_27414) ;  /* 0x0000000000087947 */ /* 0x000fea0003800000 */
.L_x_27411:
[----:B------:R-:W-:-:S06]  /*1ef40*/  FMUL.FTZ R22, R29, 1.4426950216293334961 ;  /* 0x3fb8aa3b1d167820 */ /* 0x000fcc0000410000 */
[----:B------:R-:W4:Y:S02]  /*1ef50*/  MUFU.EX2 R22, R22 ;  /* 0x0000001600167308 */ /* 0x000f240000000800 */
.L_x_27414:
[----:B------:R-:W-:Y:S05]  /*1ef60*/  BSYNC.RECONVERGENT B0 ;  /* 0x0000000000007941 */ /* 0x000fea0003800200 */
.L_x_27410:
[----:B-----5:R-:W-:Y:S01]  /*1ef70*/  FSETP.NAN.FTZ.AND P0, PT, R8, R8, PT ;  /* 0x000000080800720b */ /* 0x020fe20003f18000 */
        /* <DEDUP_REMOVED lines=67> */
[----:B0123--:R-:W-:Y:S05]  /*1f3b0*/  CALL.REL.NOINC `($__internal_68_$__cuda_sm3x_div_rn_ftz_f32_slowpath) ;  /* 0x0000009c00ec7944 */ /* 0x00ffea0003c00000 */
.L_x_27422:
[----:B------:R-:W-:Y:S05]  /*1f3c0*/  BSYNC.RECONVERGENT B3 ;  /* 0x0000000000037941 */ /* 0x000fea0003800200 */
.L_x_27421:
        /* <DEDUP_REMOVED lines=29> */
.L_x_27420:
        /* <DEDUP_REMOVED lines=17> */
[----:B-123--:R-:W-:Y:S05]  /*1f6b0*/  CALL.REL.NOINC `($__internal_68_$__cuda_sm3x_div_rn_ftz_f32_slowpath) ;  /* 0x0000009c002c7944 */ /* 0x00efea0003c00000 */
.L_x_27426:
[----:B------:R-:W-:Y:S05]  /*1f6c0*/  BSYNC.RECONVERGENT B3 ;  /* 0x0000000000037941 */ /* 0x000fea0003800200 */
.L_x_27425:
        /* <DEDUP_REMOVED lines=29> */
.L_x_27424:
        /* <DEDUP_REMOVED lines=25> */
.L_x_27428:
        /* <DEDUP_REMOVED lines=44> */
.L_x_27427:
        /* <DEDUP_REMOVED lines=52> */
[----:B0123--:R-:W-:Y:S05]  /*20030*/  CALL.REL.NOINC `($__internal_68_$__cuda_sm3x_div_rn_ftz_f32_slowpath) ;  /* 0x0000009000cc7944 */ /* 0x00ffea0003c00000 */
[----:B------:R-:W-:-:S07]  /*20040*/  MOV R2, R0 ;  /* 0x0000000000027202 */ /* 0x000fce0000000f00 */
.L_x_27430:
[----:B------:R-:W-:Y:S05]  /*20050*/  BSYNC.RECONVERGENT B3 ;  /* 0x0000000000037941 */ /* 0x000fea0003800200 */
.L_x_27429:
        /* <DEDUP_REMOVED lines=29> */
.L_x_27419:
        /* <DEDUP_REMOVED lines=27> */
[----:B0123--:R-:W-:Y:S05]  /*203e0*/  CALL.REL.NOINC `($__internal_68_$__cuda_sm3x_div_rn_ftz_f32_slowpath) ;  /* 0x0000008c00e07944 */ /* 0x00ffea0003c00000 */
.L_x_27432:
[----:B------:R-:W-:Y:S05]  /*203f0*/  BSYNC.RECONVERGENT B3 ;  /* 0x0000000000037941 */ /* 0x000fea0003800200 */
.L_x_27431:
        /* <DEDUP_REMOVED lines=29> */
.L_x_27418:
        /* <DEDUP_REMOVED lines=43> */
[----:B0123--:R-:W-:Y:S05]  /*20880*/  CALL.REL.NOINC `($__internal_68_$__cuda_sm3x_div_rn_ftz_f32_slowpath) ;  /* 0x0000008800b87944 */ /* 0x00ffea0003c00000 */
.L_x_27435:
[----:B------:R-:W-:Y:S05]  /*20890*/  BSYNC.RECONVERGENT B3 ;  /* 0x0000000000037941 */ /* 0x000fea0003800200 */
.L_x_27434:
        /* <DEDUP_REMOVED lines=27> */
.L_x_27433:
        /* <DEDUP_REMOVED lines=13> */
[----:B0123--:R-:W-:Y:S05]  /*20b20*/  CALL.REL.NOINC `($__internal_68_$__cuda_sm3x_div_rn_ftz_f32_slowpath) ;  /* 0x0000008800107944 */ /* 0x00ffea0003c00000 */
.L_x_27437:
[----:B------:R-:W-:Y:S05]  /*20b30*/  BSYNC.RECONVERGENT B3 ;  /* 0x0000000000037941 */ /* 0x000fea0003800200 */
.L_x_27436:
        /* <DEDUP_REMOVED lines=27> */
.L_x_27417:
        /* <DEDUP_REMOVED lines=32> */
[----:B0123--:R-:W-:Y:S05]  /*20ef0*/  CALL.REL.NOINC `($__internal_68_$__cuda_sm3x_div_rn_ftz_f32_slowpath) ;  /* 0x00000084001c7944 */ /* 0x00ffea0003c00000 */
.L_x_27439:
[----:B------:R-:W-:Y:S05]  /*20f00*/  BSYNC.RECONVERGENT B3 ;  /* 0x0000000000037941 */ /* 0x000fea0003800200 */
.L_x_27438:
        /* <DEDUP_REMOVED lines=29> */
.L_x_27416:
        /* <DEDUP_REMOVED lines=15> */
[----:B------:R-:W-:Y:S01]  /*211d0*/  @P0 FFMA.FTZ R5, R0, R0, R5 ;  /* 0x0000000000050223 */ /* 0x000fe20000010005 */
[----:B-----5:R-:W-:-:S03]  /*211e0*/  FFMA R0, -R30, R7, 1 ;  /* 0x3f8000001e007423 */ /* 0x020fc60000000107 */
[----:B------:R-:W-:Y:S01]  /*211f0*/  @P0 FMUL.FTZ R3, R5, 0.0625 ;  /* 0x3d80000005030820 */ /* 0x000fe20000410000 */
[----:B------:R-:W-:Y:S01]  /*21200*/  FCHK P0, R25, R30 ;  /* 0x0000001e19007302 */ /* 0x000fe20000000000 */
[----:B------:R-:W-:-:S04]  /*21210*/  FFMA R0, R7, R0, R7 ;  /* 0x0000000007007223 */ /* 0x000fc80000000007 */
[----:B------:R-:W-:-:S03]  /*21220*/  FFMA R5, R25, R0, RZ ;  /* 0x0000000019057223 */ /* 0x000fc600000000ff */
[----:B------:R-:W4:Y:S01]  /*21230*/  MUFU.LG2 R3, R3 ;  /* 0x0000000300037308 */ /* 0x000f220000000c00 */
[----:B------:R-:W-:-:S04]  /*21240*/  FFMA R2, -R30, R5, R25 ;  /* 0x000000051e027223 */ /* 0x000fc80000000119 */
[----:B------:R-:W-:Y:S01]  /*21250*/  FFMA R0, R0, R2, R5 ;  /* 0x0000000200007223 */ /* 0x000fe20000000005 */
[----:B----4-:R-:W-:Y:S01]  /*21260*/  FMUL.FTZ R29, R3, 0.69314718246459960938 ;  /* 0x3f317218031d7820 */ /* 0x010fe20000410000 */
[----:B------:R-:W-:Y:S06]  /*21270*/  @!P0 BRA `(.L_x_27441) ;  /* 0x00000000000c8947 */ /* 0x000fec0003800000 */
[----:B------:R-:W-:Y:S02]  /*21280*/  MOV R0, R30 ;  /* 0x0000001e00007202 */ /* 0x000fe40000000f00 */
[----:B------:R-:W-:-:S07]  /*21290*/  MOV R2, 0x212b0 ;  /* 0x000212b000027802 */ /* 0x000fce0000000f00 */
[----:B0123--:R-:W-:Y:S05]  /*212a0*/  CALL.REL.NOINC `($__internal_68_$__cuda_sm3x_div_rn_ftz_f32_slowpath) ;  /* 0x0000008000307944 */ /* 0x00ffea0003c00000 */
.L_x_27441:
[----:B------:R-:W-:Y:S05]  /*212b0*/  BSYNC.RECONVERGENT B3 ;  /* 0x0000000000037941 */ /* 0x000fea0003800200 */
.L_x_27440:
        /* <DEDUP_REMOVED lines=27> */
.L_x_27423:
[----:B------:R-:W-:Y:S05]  /*21470*/  BSYNC.RECONVERGENT B2 ;  /* 0x0000000000027941 */ /* 0x000fea0003800200 */
.L_x_27415:
        /* <DEDUP_REMOVED lines=46> */
.L_x_27445:
        /* <DEDUP_REMOVED lines=8> */
.L_x_27444:
[----:B------:R-:W-:-:S04]  /*217e0*/  FMUL.RZ R0, R9, 0.15915493667125701904 ;  /* 0x3e22f98309007820 */ /* 0x000fc8000040c000 */
[----:B------:R4:W0:Y:S08]  /*217f0*/  MUFU.COS R8, R0 ;  /* 0x0000000000087308 */ /* 0x0008300000000000 */
[----:B------:R4:W0:Y:S01]  /*21800*/  MUFU.SIN R9, R0 ;  /* 0x0000000000097308 */ /* 0x0008220000000400 */
[----:B------:R-:W-:Y:S05]  /*21810*/  BRA `(.L_x_27446) ;  /* 0x0000000000087947 */ /* 0x000fea0003800000 */
.L_x_27443:
[----:B------:R-:W-:-:S06]  /*21820*/  FMUL.FTZ R8, R29, 1.4426950216293334961 ;  /* 0x3fb8aa3b1d087820 */ /* 0x000fcc0000410000 */
[----:B------:R-:W4:Y:S02]  /*21830*/  MUFU.EX2 R8, R8 ;  /* 0x0000000800087308 */ /* 0x000f240000000800 */
.L_x_27446:
[----:B------:R-:W-:Y:S05]  /*21840*/  BSYNC.RECONVERGENT B0 ;  /* 0x0000000000007941 */ /* 0x000fea0003800200 */
.L_x_27442:
        /* <DEDUP_REMOVED lines=69> */
.L_x_27454:
[----:B------:R-:W-:Y:S05]  /*21ca0*/  BSYNC.RECONVERGENT B3 ;  /* 0x0000000000037941 */ /* 0x000fea0003800200 */
.L_x_27453:
        /* <DEDUP_REMOVED lines=29> */
.L_x_27452:
        /* <DEDUP_REMOVED lines=18> */
.L_x_27458:
[----:B------:R-:W-:Y:S05]  /*21fa0*/  BSYNC.RECONVERGENT B3 ;  /* 0x0000000000037941 */ /* 0x000fea0003800200 */
.L_x_27457:
        /* <DEDUP_REMOVED lines=29> */
.L_x_27456:
        /* <DEDUP_REMOVED lines=25> */
.L_x_27460:
        /* <DEDUP_REMOVED lines=44> */
.L_x_27459:
        /* <DEDUP_REMOVED lines=54> */
.L_x_27462:
[----:B------:R-:W-:Y:S05]  /*22930*/  BSYNC.RECONVERGENT B3 ;  /* 0x0000000000037941 */ /* 0x000fea0003800200 */
.L_x_27461:
        /* <DEDUP_REMOVED lines=29> */
.L_x_27451:
        /* <DEDUP_REMOVED lines=28> */
.L_x_27464:
[----:B------:R-:W-:Y:S05]  /*22cd0*/  BSYNC.RECONVERGENT B3 ;  /* 0x0000000000037941 */ /* 0x000fea0003800200 */
.L_x_27463:
        /* <DEDUP_REMOVED lines=29> */
.L_x_27450:
        /* <DEDUP_REMOVED lines=44> */
.L_x_27467:
[----:B------:R-:W-:Y:S05]  /*23170*/  BSYNC.RECONVERGENT B3 ;  /* 0x0000000000037941 */ /* 0x000fea0003800200 */
.L_x_27466:
        /* <DEDUP_REMOVED lines=27> */
.L_x_27465:
        /* <DEDUP_REMOVED lines=14> */
.L_x_27469:
[----:B------:R-:W-:Y:S05]  /*23410*/  BSYNC.RECONVERGENT B3 ;  /* 0x0000000000037941 */ /* 0x000fea0003800200 */
.L_x_27468:
        /* <DEDUP_REMOVED lines=27> */
.L_x_27449:
        /* <DEDUP_REMOVED lines=33> */
.L_x_27471:
[----:B------:R-:W-:Y:S05]  /*237e0*/  BSYNC.RECONVERGENT B3 ;  /* 0x0000000000037941 */ /* 0x000fea0003800200 */
.L_x_27470:
        /* <DEDUP_REMOVED lines=29> */
.L_x_27448:
        /* <DEDUP_REMOVED lines=29> */
.L_x_27473:
[----:B------:R-:W-:Y:S05]  /*23b90*/  BSYNC.RECONVERGENT B3 ;  /* 0x0000000000037941 */ /* 0x000fea0003800200 */
.L_x_27472:
        /* <DEDUP_REMOVED lines=27> */
.L_x_27455:
[----:B------:R-:W-:Y:S05]  /*23d50*/  BSYNC.RECONVERGENT B2 ;  /* 0x0000000000027941 */ /* 0x000fea0003800200 */
.L_x_27447:
        /* <DEDUP_REMOVED lines=46> */
.L_x_27477:
        /* <DEDUP_REMOVED lines=8> */
.L_x_27476:
[----:B------:R-:W-:-:S04]  /*240c0*/  FMUL.RZ R0, R11, 0.15915493667125701904 ;  /* 0x3e22f9830b007820 */ /* 0x000fc8000040c000 */
[----:B------:R4:W0:Y:S08]  /*240d0*/  MUFU.COS R10, R0 ;  /* 0x00000000000a7308 */ /* 0x0008300000000000 */
[----:B------:R4:W0:Y:S01]  /*240e0*/  MUFU.SIN R11, R0 ;  /* 0x00000000000b7308 */ /* 0x0008220000000400 */
[----:B------:R-:W-:Y:S05]  /*240f0*/  BRA `(.L_x_27478) ;  /* 0x0000000000087947 */ /* 0x000fea0003800000 */
.L_x_27475:
[----:B------:R-:W-:-:S06]  /*24100*/  FMUL.FTZ R10, R29, 1.4426950216293334961 ;  /* 0x3fb8aa3b1d0a7820 */ /* 0x000fcc0000410000 */
[----:B------:R-:W4:Y:S02]  /*24110*/  MUFU.EX2 R10, R10 ;  /* 0x0000000a000a7308 */ /* 0x000f240000000800 */
.L_x_27478:
[----:B------:R-:W-:Y:S05]  /*24120*/  BSYNC.RECONVERGENT B0 ;  /* 0x0000000000007941 */ /* 0x000fea0003800200 */
.L_x_27474:
        /* <DEDUP_REMOVED lines=69> */
.L_x_27486:
[----:B------:R-:W-:Y:S05]  /*24580*/  BSYNC.RECONVERGENT B3 ;  /* 0x0000000000037941 */ /* 0x000fea0003800200 */
.L_x_27485:
        /* <DEDUP_REMOVED lines=29> */
.L_x_27484:
        /* <DEDUP_REMOVED lines=18> */
.L_x_27490:
[----:B------:R-:W-:Y:S05]  /*24880*/  BSYNC.RECONVERGENT B3 ;  /* 0x0000000000037941 */ /* 0x000fea0003800200 */
.L_x_27489:
        /* <DEDUP_REMOVED lines=29> */
.L_x_27488:
        /* <DEDUP_REMOVED lines=25> */
.L_x_27492:
        /* <DEDUP_REMOVED lines=44> */
.L_x_27491:
        /* <DEDUP_REMOVED lines=54> */
.L_x_27494:
[----:B------:R-:W-:Y:S05]  /*25210*/  BSYNC.RECONVERGENT B3 ;  /* 0x0000000000037941 */ /* 0x000fea0003800200 */
.L_x_27493:
        /* <DEDUP_REMOVED lines=29> */
.L_x_27483:
        /* <DEDUP_REMOVED lines=28> */
.L_x_27496:
[----:B------:R-:W-:Y:S05]  /*255b0*/  BSYNC.RECONVERGENT B3 ;  /* 0x0000000000037941 */ /* 0x000fea0003800200 */
.L_x_27495:
        /* <DEDUP_REMOVED lines=29> */
.L_x_27482:
        /* <DEDUP_REMOVED lines=44> */
.L_x_27499:
[----:B------:R-:W-:Y:S05]  /*25a50*/  BSYNC.RECONVERGENT B3 ;  /* 0x0000000000037941 */ /* 0x000fea0003800200 */
.L_x_27498:
        /* <DEDUP_REMOVED lines=27> */
.L_x_27497:
        /* <DEDUP_REMOVED lines=14> */
.L_x_27501:
[----:B------:R-:W-:Y:S05]  /*25cf0*/  BSYNC.RECONVERGENT B3 ;  /* 0x0000000000037941 */ /* 0x000fea0003800200 */
.L_x_27500:
        /* <DEDUP_REMOVED lines=27> */
.L_x_27481:
        /* <DEDUP_REMOVED lines=33> */
.L_x_27503:
[----:B------:R-:W-:Y:S05]  /*260c0*/  BSYNC.RECONVERGENT B3 ;  /* 0x0000000000037941 */ /* 0x000fea0003800200 */
.L_x_27502:
        /* <DEDUP_REMOVED lines=29> */
.L_x_27480:
        /* <DEDUP_REMOVED lines=29> */
.L_x_27505:
[----:B------:R-:W-:Y:S05]  /*26470*/  BSYNC.RECONVERGENT B3 ;  /* 0x0000000000037941 */ /* 0x000fea0003800200 */
.L_x_27504:
        /* <DEDUP_REMOVED lines=27> */
.L_x_27487:
[----:B------:R-:W-:Y:S05]  /*26630*/  BSYNC.RECONVERGENT B2 ;  /* 0x0000000000027941 */ /* 0x000fea0003800200 */
.L_x_27479:
        /* <DEDUP_REMOVED lines=46> */
.L_x_27509:
        /* <DEDUP_REMOVED lines=8> */
.L_x_27508:
[----:B------:R-:W-:-:S04]  /*269a0*/  FMUL.RZ R0, R13, 0.15915493667125701904 ;  /* 0x3e22f9830d007820 */ /* 0x000fc8000040c000 */
[----:B------:R4:W0:Y:S08]  /*269b0*/  MUFU.COS R12, R0 ;  /* 0x00000000000c7308 */ /* 0x0008300000000000 */
[----:B------:R4:W0:Y:S01]  /*269c0*/  MUFU.SIN R13, R0 ;  /* 0x00000000000d7308 */ /* 0x0008220000000400 */
[----:B------:R-:W-:Y:S05]  /*269d0*/  BRA `(.L_x_27510) ;  /* 0x0000000000087947 */ /* 0x000fea0003800000 */
.L_x_27507:
[----:B------:R-:W-:-:S06]  /*269e0*/  FMUL.FTZ R12, R29, 1.4426950216293334961 ;  /* 0x3fb8aa3b1d0c7820 */ /* 0x000fcc0000410000 */
[----:B------:R-:W4:Y:S02]  /*269f0*/  MUFU.EX2 R12, R12 ;  /* 0x0000000c000c7308 */ /* 0x000f240000000800 */
.L_x_27510:
[----:B------:R-:W-:Y:S05]  /*26a00*/  BSYNC.RECONVERGENT B0 ;  /* 0x0000000000007941 */ /* 0x000fea0003800200 */
.L_x_27506:
        /* <DEDUP_REMOVED lines=69> */
.L_x_27518:
[----:B------:R-:W-:Y:S05]  /*26e60*/  BSYNC.RECONVERGENT B3 ;  /* 0x0000000000037941 */ /* 0x000fea0003800200 */
.L_x_27517:
        /* <DEDUP_REMOVED lines=29> */
.L_x_27516:
        /* <DEDUP_REMOVED lines=18> */
.L_x_27522:
[----:B------:R-:W-:Y:S05]  /*27160*/  BSYNC.RECONVERGENT B3 ;  /* 0x0000000000037941 */ /* 0x000fea0003800200 */
.L_x_27521:
        /* <DEDUP_REMOVED lines=29> */
.L_x_27520:
        /* <DEDUP_REMOVED lines=25> */
.L_x_27524:
[----:B------:R-:W-:-:S04]  /*274d0*/  FSETP.GEU.FTZ.AND P1, PT, R3, R0, PT ;  /* 0x000000000300720b */ /* 0x000fc80003f3e000 */
[----:B------:R-:W-:Y:S02]  /*274e0*/  FSEL R33, R0, R3, P1 ;  /* 0x0000000300217208 */ /* 0x000fe40000800000 */
[----:B------:R-:W-:Y:S02]  /*274f0*/  P2R R34, PR, RZ, 0x2 ;  /* 0x00000002ff227803 */ /* 0x000fe40000000000 */
[----:B------:R-:W-:Y:S02]  /*27500*/  FSETP.GEU.FTZ.AND P0, PT, R33, R4, PT ;  /* 0x000000042100720b */ /* 0x000fe40003f1e000 */
        /* <DEDUP_REMOVED lines=40> */
.L_x_27523:
[----:B------:R-:W-:Y:S01]  /*27790*/  FADD.FTZ R3, R3, -1 ;  /* 0xbf80000003037421 */ /* 0x000fe20000010000 */
[----:B------:R-:W-:Y:S01]  /*277a0*/  FCHK P2, R25, R29 ;  /* 0x0000001d19007302 */ /* 0x000fe20000040000 */
[----:B------:R-:W-:Y:S02]  /*277b0*/  BSSY.RECONVERGENT B3, `(.L_x_27525) ;  /* 0x0000034000037945 */ /* 0x000fe40003800200 */
[----:B------:R-:W-:-:S04]  /*277c0*/  FADD.FTZ R3, R0, R3 ;  /* 0x0000000300037221 */ /* 0x000fc80000010000 */
[----:B------:R-:W-:Y:S01]  /*277d0*/  FADD.FTZ R3, R4, R3 ;  /* 0x0000000304037221 */ /* 0x000fe20000010000 */
[----:B------:R-:W-:-:S03]  /*277e0*/  MOV R4, 0x3e800000 ;  /* 0x3e80000000047802 */ /* 0x000fc60000000f00 */
        /* <DEDUP_REMOVED lines=48> */
.L_x_27526:
[----:B------:R-:W-:Y:S05]  /*27af0*/  BSYNC.RECONVERGENT B3 ;  /* 0x0000000000037941 */ /* 0x000fea0003800200 */
.L_x_27525:
        /* <DEDUP_REMOVED lines=29> */
.L_x_27515:
        /* <DEDUP_REMOVED lines=28> */
.L_x_27528:
[----:B------:R-:W-:Y:S05]  /*27e90*/  BSYNC.RECONVERGENT B3 ;  /* 0x0000000000037941 */ /* 0x000fea0003800200 */
.L_x_27527:
        /* <DEDUP_REMOVED lines=29> */
.L_x_27514:
        /* <DEDUP_REMOVED lines=44> */
.L_x_27531:
[----:B------:R-:W-:Y:S05]  /*28330*/  BSYNC.RECONVERGENT B3 ;  /* 0x0000000000037941 */ /* 0x000fea0003800200 */
.L_x_27530:
        /* <DEDUP_REMOVED lines=27> */
.L_x_27529:
        /* <DEDUP_REMOVED lines=14> */
.L_x_27533:
[----:B------:R-:W-:Y:S05]  /*285d0*/  BSYNC.RECONVERGENT B3 ;  /* 0x0000000000037941 */ /* 0x000fea0003800200 */
.L_x_27532:
        /* <DEDUP_REMOVED lines=27> */
.L_x_27513:
        /* <DEDUP_REMOVED lines=33> */
.L_x_27535:
[----:B------:R-:W-:Y:S05]  /*289a0*/  BSYNC.RECONVERGENT B3 ;  /* 0x0000000000037941 */ /* 0x000fea0003800200 */
.L_x_27534:
        /* <DEDUP_REMOVED lines=29> */
.L_x_27512:
        /* <DEDUP_REMOVED lines=28> */
[----:B0123--:R-:W-:Y:S05]  /*28d40*/  CALL.REL.NOINC `($__internal_68_$__cuda_sm3x_div_rn_ftz_f32_slowpath) ;  /* 0x0000000400887944 */ /* 0x00ffea0003c00000 */
.L_x_27537:
[----:B------:R-:W-:Y:S05]  /*28d50*/  BSYNC.RECONVERGENT B3 ;  /* 0x0000000000037941 */ /* 0x000fea0003800200 */
.L_x_27536:
        /* <DEDUP_REMOVED lines=27> */
.L_x_27519:
[----:B------:R-:W-:Y:S05]  /*28f10*/  BSYNC.RECONVERGENT B2 ;  /* 0x0000000000027941 */ /* 0x000fea0003800200 */
.L_x_27511:
        /* <DEDUP_REMOVED lines=46> */
.L_x_27541:
        /* <DEDUP_REMOVED lines=8> */
.L_x_27540:
[----:B------:R-:W-:-:S04]  /*29280*/  FMUL.RZ R0, R15, 0.15915493667125701904 ;  /* 0x3e22f9830f007820 */ /* 0x000fc8000040c000 */
[----:B------:R4:W0:Y:S08]  /*29290*/  MUFU.COS R14, R0 ;  /* 0x00000000000e7308 */ /* 0x0008300000000000 */
[----:B------:R4:W0:Y:S01]  /*292a0*/  MUFU.SIN R15, R0 ;  /* 0x00000000000f7308 */ /* 0x0008220000000400 */
[----:B------:R-:W-:Y:S05]  /*292b0*/  BRA `(.L_x_27542) ;  /* 0x0000000000087947 */ /* 0x000fea0003800000 */
.L_x_27539:
[----:B------:R-:W-:-:S06]  /*292c0*/  FMUL.FTZ R14, R27, 1.4426950216293334961 ;  /* 0x3fb8aa3b1b0e7820 */ /* 0x000fcc0000410000 */
[----:B------:R-:W4:Y:S02]  /*292d0*/  MUFU.EX2 R14, R14 ;  /* 0x0000000e000e7308 */ /* 0x000f240000000800 */
.L_x_27542:
[----:B------:R-:W-:Y:S05]  /*292e0*/  BSYNC.RECONVERGENT B0 ;  /* 0x0000000000007941 */ /* 0x000fea0003800200 */
.L_x_27538:
[----:B------:R-:W5:Y:S02]  /*292f0*/  LDCU.64 UR4, c[0x0][0x398] ;  /* 0x00007300ff0477ac */ /* 0x000f640008000a00 */
[----:B-----5:R-:W-:-:S06]  /*29300*/  UIMAD.WIDE.U32 UR4, UR6, 0x8, UR4 ;  /* 0x00000008060478a5 */ /* 0x020fcc000f8e0004 */
[----:B------:R-:W-:Y:S02]  /*29310*/  MOV R2, UR4 ;  /* 0x0000000400027c02 */ /* 0x000fe40008000f00 */
[----:B------:R-:W-:-:S03]  /*29320*/  MOV R3, UR5 ;  /* 0x0000000500037c02 */ /* 0x000fc60008000f00 */
[----:B------:R-:W-:-:S05]  /*29330*/  IMAD.WIDE.U32 R26, R26, 0x20, R2 ;  /* 0x000000201a1a7825 */ /* 0x000fca00078e0002 */
[----:B0123--:R-:W-:Y:S04]  /*29340*/  STG.E.ENL2.256 desc[UR8][R26.64], R16, R20 ;  /* 0xf80000101a14797f */ /* 0x00ffe8000f121808 */
[----:B----4-:R-:W-:Y:S01]  /*29350*/  STG.E.ENL2.256 desc[UR8][R26.64+0x1000], R8, R12 ;  /* 0xf80080081a0c797f */ /* 0x010fe2000f121808 */
[----:B------:R-:W-:Y:S05]  /*29360*/  EXIT ;  /* 0x000000000000794d */ /* 0x000fea0003800000 */
        .weak           $__internal_68_$__cuda_sm3x_div_rn_ftz_f32_slowpath
        .type           $__internal_68_$__cuda_sm3x_div_rn_ftz_f32_slowpath,@function
        .size           $__internal_68_$__cuda_sm3x_div_rn_ftz_f32_slowpath,(.L_x_68361 - $__internal_68_$__cuda_sm3x_div_rn_ftz_f32_slowpath)
$__internal_68_$__cuda_sm3x_div_rn_ftz_f32_slowpath:
        /* <DEDUP_REMOVED lines=32> */
.L_x_27545:
[----:B------:R-:W-:Y:S05]  /*29570*/  BSYNC.RELIABLE B1 ;  /* 0x0000000000017941 */ /* 0x000fea0003800100 */
.L_x_27544:
        /* <DEDUP_REMOVED lines=27> */
.L_x_27551:
[----:B------:R-:W-:-:S07]  /*29730*/  LEA R0, R3, R0, 0x17 ;  /* 0x0000000003007211 */ /* 0x000fce00078eb8ff */
.L_x_27552:
[----:B------:R-:W-:Y:S05]  /*29740*/  BSYNC.RECONVERGENT B1 ;  /* 0x0000000000017941 */ /* 0x000fea0003800200 */
.L_x_27550:
[----:B------:R-:W-:Y:S05]  /*29750*/  BRA `(.L_x_27553) ;  /* 0x0000000000207947 */ /* 0x000fea0003800000 */
.L_x_27549:
[----:B------:R-:W-:-:S04]  /*29760*/  LOP3.LUT R25, R0, 0x80000000, R25, 0x48, !PT ;  /* 0x8000000000197812 */ /* 0x000fc800078e4819 */
[----:B------:R-:W-:Y:S01]  /*29770*/  LOP3.LUT R0, R25, 0x7f800000, RZ, 0xfc, !PT ;  /* 0x7f80000019007812 */ /* 0x000fe200078efcff */
[----:B------:R-:W-:Y:S06]  /*29780*/  BRA `(.L_x_27553) ;  /* 0x0000000000147947 */ /* 0x000fec0003800000 */
.L_x_27548:
[----:B------:R-:W-:Y:S01]  /*29790*/  LOP3.LUT R0, R0, 0x80000000, R25, 0x48, !PT ;  /* 0x8000000000007812 */ /* 0x000fe200078e4819 */
[----:B------:R-:W-:Y:S06]  /*297a0*/  BRA `(.L_x_27553) ;  /* 0x00000000000c7947 */ /* 0x000fec0003800000 */
.L_x_27547:
[----:B------:R-:W0:Y:S01]  /*297b0*/  MUFU.RSQ R0, -QNAN ;  /* 0xffc0000000007908 */ /* 0x000e220000001400 */
[----:B------:R-:W-:Y:S05]  /*297c0*/  BRA `(.L_x_27553) ;  /* 0x0000000000047947 */ /* 0x000fea0003800000 */
.L_x_27546:
[----:B------:R-:W-:-:S07]  /*297d0*/  FADD.FTZ R0, R25, R0 ;  /* 0x0000000019007221 */ /* 0x000fce0000010000 */
.L_x_27553:
[----:B------:R-:W-:Y:S05]  /*297e0*/  BSYNC.RECONVERGENT B0 ;  /* 0x0000000000007941 */ /* 0x000fea0003800200 */
.L_x_27543:
[----:B------:R-:W-:-:S04]  /*297f0*/  HFMA2 R3, -RZ, RZ, 0, 0 ;  /* 0x00000000ff037431 */ /* 0x000fc800000001ff */
[----:B0-----:R-:W-:Y:S05]  /*29800*/  RET.REL.NODEC R2 `(_ZN2at6native29vectorized_elementwise_kernelILi4EZZZNS0_50_GLOBAL__N__2680c7bb_12_PowKernel_cu_7dd49032_300324pow_tensor_scalar_kernelERNS_18TensorIteratorBaseERKN3c106ScalarEENKUlvE_clEvENKUlvE0_clEvEUlNS5_7complexIfEEE0_St5arrayIPcLm2EEEEviT0_T1_) ;  /* 0xfffffd6402fc7950 */ /* 0x001fea0003c3ffff */
.L_x_27554:
        /* <DEDUP_REMOVED lines=15> */
.L_x_68361:


//--------------------- .text._ZN2at6native29vectorized_elementwise_kernelILi8EZZZNS0_50_GLOBAL__N__2680c7bb_12_PowKernel_cu_7dd49032_300324pow_tensor_scalar_kernelERNS_18TensorIteratorBaseERKN3c106ScalarEENKUlvE_clEvENKUlvE0_clEvEUlNS5_7complexIfEEE0_St5arrayIPcLm2EEEEviT0_T1_ --------------------------
	.section	.text._ZN2at6native29vectorized_elementwise_kernelILi8EZZZNS0_50_GLOBAL__N__2680c7bb_12_PowKernel_cu_7dd49032_300324pow_tensor_scalar_kernelERNS_18TensorIteratorBaseERKN3c106ScalarEENKUlvE_clEvENKUlvE0_clEvEUlNS5_7complexIfEEE0_St5arrayIPcLm2EEEEviT0_T1_,"ax",@progbits
	.align	128
        .global         _ZN2at6native29vectorized_elementwise_kernelILi8EZZZNS0_50_GLOBAL__N__2680c7bb_12_PowKernel_cu_7dd49032_300324pow_tensor_scalar_kernelERNS_18TensorIteratorBaseERKN3c106ScalarEENKUlvE_clEvENKUlvE0_clEvEUlNS5_7complexIfEEE0_St5arrayIPcLm2EEEEviT0_T1_
        .type           _ZN2at6native29vectorized_elementwise_kernelILi8EZZZNS0_50_GLOBAL__N__2680c7bb_12_PowKernel_cu_7dd49032_300324pow_tensor_scalar_kernelERNS_18TensorIteratorBaseERKN3c106ScalarEENKUlvE_clEvENKUlvE0_clEvEUlNS5_7complexIfEEE0_St5arrayIPcLm2EEEEviT0_T1_,@function
        .size           _ZN2at6native29vectorized_elementwise_kernelILi8EZZZNS0_50_GLOBAL__N__2680c7bb_12_PowKernel_cu_7dd49032_300324pow_tensor_scalar_kernelERNS_18TensorIteratorBaseERKN3c106ScalarEENKUlvE_clEvENKUlvE0_clEvEUlNS5_7complexIfEEE0_St5arrayIPcLm2EEEEviT0_T1_,(.L_x_68362 - _ZN2at6native29vectorized_elementwise_kernelILi8EZZZNS0_50_GLOBAL__N__2680c7bb_12_PowKernel_cu_7dd49032_300324pow_tensor_scalar_kernelERNS_18TensorIteratorBaseERKN3c106ScalarEENKUlvE_clEvENKUlvE0_clEvEUlNS5_7complexIfEEE0_St5arrayIPcLm2EEEEviT0_T1_)
        .other          _ZN2at6native29vectorized_elementwise_kernelILi8EZZZNS0_50_GLOBAL__N__2680c7bb_12_PowKernel_cu_7dd49032_300324pow_tensor_scalar_kernelERNS_18TensorIteratorBaseERKN3c106ScalarEENKUlvE_clEvENKUlvE0_clEvEUlNS5_7complexIfEEE0_St5arrayIPcLm2EEEEviT0_T1_,@"STO_CUDA_ENTRY STV_DEFAULT"
_ZN2at6native29vectorized_elementwise_kernelILi8EZZZNS0_50_GLOBAL__N__2680c7bb_12_PowKernel_cu_7dd49032_300324pow_tensor_scalar_kernelERNS_18TensorIteratorBaseERKN3c106ScalarEENKUlvE_clEvENKUlvE0_clEvEUlNS5_7complexIfEEE0_St5arrayIPcLm2EEEEviT0_T1_:
.text._ZN2at6native29vectorized_elementwise_kernelILi8EZZZNS0_50_GLOBAL__N__2680c7bb_12_PowKernel_cu_7dd49032_300324pow_tensor_scalar_kernelERNS_18TensorIteratorBaseERKN3c106ScalarEENKUlvE_clEvENKUlvE0_clEvEUlNS5_7complexIfEEE0_St5arrayIPcLm2EEEEviT0_T1_:
        /* <DEDUP_REMOVED lines=101> */
[----:B------:R-:W-:Y:S05]  /*0650*/  CALL.REL.NOINC `($__internal_69_$__cuda_sm3x_div_rn_ftz_f32_slowpath) ;  /* 0x0000028c00447944 */ /* 0x000fea0003c00000 */
.L_x_27561:
[----:B------:R-:W-:Y:S05]  /*0660*/  BSYNC.RECONVERGENT B4 ;  /* 0x0000000000047941 */ /* 0x000fea0003800200 */
.L_x_27560:
        /* <DEDUP_REMOVED lines=28> */
.L_x_27559:
        /* <DEDUP_REMOVED lines=39> */
[----:B------:R-:W-:Y:S05]  /*0aa0*/  CALL.REL.NOINC `($__internal_69_$__cuda_sm3x_div_rn_ftz_f32_slowpath) ;  /* 0x0000028800307944 */ /* 0x000fea0003c00000 */
.L_x_27565:
[----:B------:R-:W-:Y:S05]  /*0ab0*/  BSYNC.RECONVERGENT B4 ;  /* 0x0000000000047941 */ /* 0x000fea0003800200 */
.L_x_27564:
        /* <DEDUP_REMOVED lines=28> */
.L_x_27563:
        /* <DEDUP_REMOVED lines=17> */
[----:B------:R-:W-:Y:S05]  /*0d90*/  CALL.REL.NOINC `($__internal_69_$__cuda_sm3x_div_rn_ftz_f32_slowpath) ;  /* 0x0000028400747944 */ /* 0x000fea0003c00000 */
.L_x_27569:
[----:B------:R-:W-:Y:S05]  /*0da0*/  BSYNC.RECONVERGENT B4 ;  /* 0x0000000000047941 */ /* 0x000fea0003800200 */
.L_x_27568:
        /* <DEDUP_REMOVED lines=26> */
.L_x_27567:
        /* <DEDUP_REMOVED lines=40> */
[----:B------:R-:W-:Y:S05]  /*11d0*/  CALL.REL.NOINC `($__internal_69_$__cuda_sm3x_div_rn_ftz_f32_slowpath) ;  /* 0x0000028000647944 */ /* 0x000fea0003c00000 */
.L_x_27571:
[----:B------:R-:W-:Y:S05]  /*11e0*/  BSYNC.RECONVERGENT B4 ;  /* 0x0000000000047941 */ /* 0x000fea0003800200 */
.L_x_27570:
        /* <DEDUP_REMOVED lines=26> */
.L_x_27566:
        /* <DEDUP_REMOVED lines=32> */
[----:B------:R-:W-:Y:S05]  /*1590*/  CALL.REL.NOINC `($__internal_69_$__cuda_sm3x_div_rn_ftz_f32_slowpath) ;  /* 0x0000027c00747944 */ /* 0x000fea0003c00000 */
.L_x_27574:
[----:B------:R-:W-:Y:S05]  /*15a0*/  BSYNC.RECONVERGENT B4 ;  /* 0x0000000000047941 */ /* 0x000fea0003800200 */
.L_x_27573:
        /* <DEDUP_REMOVED lines=28> */
.L_x_27572:
        /* <DEDUP_REMOVED lines=46> */
[----:B------:R-:W-:Y:S05]  /*1a50*/  CALL.REL.NOINC `($__internal_69_$__cuda_sm3x_div_rn_ftz_f32_slowpath) ;  /* 0x0000027800447944 */ /* 0x000fea0003c00000 */
.L_x_27577:
[----:B------:R-:W-:Y:S05]  /*1a60*/  BSYNC.RECONVERGENT B4 ;  /* 0x0000000000047941 */ /* 0x000fea0003800200 */
.L_x_27576:
        /* <DEDUP_REMOVED lines=28> */
.L_x_27575:
        /* <DEDUP_REMOVED lines=17> */
[----:B------:R-:W-:Y:S05]  /*1d40*/  CALL.REL.NOINC `($__internal_69_$__cuda_sm3x_div_rn_ftz_f32_slowpath) ;  /* 0x0000027400887944 */ /* 0x000fea0003c00000 */
.L_x_27580:
[----:B------:R-:W-:Y:S05]  /*1d50*/  BSYNC.RECONVERGENT B4 ;  /* 0x0000000000047941 */ /* 0x000fea0003800200 */
.L_x_27579:
        /* <DEDUP_REMOVED lines=28> */
.L_x_27578:
        /* <DEDUP_REMOVED lines=11> */
[----:B------:R-:W-:Y:S01]  /*1fd0*/  FADD.FTZ R30, R2, -R5 ;  /* 0x80000005021e7221 */ /* 0x000fe20000010000 */
[C---:B------:R-:W-:Y:S01]  /*1fe0*/  FMUL.FTZ R4, R5.reuse, R24 ;  /* 0x0000001805047220 */ /* 0x040fe20000410000 */
[----:B------:R-:W-:Y:S01]  /*1ff0*/  FADD.FTZ R18, R18, -R7 ;  /* 0x8000000712127221 */ /* 0x000fe20000010000 */
[C---:B------:R-:W-:Y:S01]  /*2000*/  FMUL.FTZ R2, R5.reuse, R5 ;  /* 0x0000000505027220 */ /* 0x040fe20000410000 */
[----:B------:R-:W-:Y:S01]  /*2010*/  FADD.FTZ R31, R5, R5 ;  /* 0x00000005051f7221 */ /* 0x000fe20000010000 */
[C---:B------:R-:W-:Y:S01]  /*2020*/  FMUL.FTZ R6, R7.reuse, R28 ;  /* 0x0000001c07067220 */ /* 0x040fe20000410000 */
[C---:B------:R-:W-:Y:S01]  /*2030*/  FMUL.FTZ R5, R7.reuse, R7 ;  /* 0x0000000707057220 */ /* 0x040fe20000410000 */
[----:B------:R-:W-:Y:S01]  /*2040*/  FADD.FTZ R33, R7, R7 ;  /* 0x0000000707217221 */ /* 0x000fe20000010000 */
[----:B------:R-:W-:Y:S01]  /*2050*/  FMUL.FTZ R7, R30, R24 ;  /* 0x000000181e077220 */ /* 0x000fe20000410000 */
[----:B------:R-:W-:Y:S01]  /*2060*/  FMUL.FTZ R24, R18, R28 ;  /* 0x0000001c12187220 */ /* 0x000fe20000410000 */
[----:B------:R-:W-:Y:S01]  /*2070*/  FMUL.FTZ R28, R30, R31 ;  /* 0x0000001f1e1c7220 */ /* 0x000fe20000410000 */
[----:B------:R-:W-:Y:S01]  /*2080*/  FMUL.FTZ R31, R18, R33 ;  /* 0x00000021121f7220 */ /* 0x000fe20000410000 */
[----:B------:R-:W-:Y:S01]  /*2090*/  FMUL.FTZ R30, R30, R30 ;  /* 0x0000001e1e1e7220 */ /* 0x000fe20000410000 */
[----:B------:R-:W-:-:S07]  /*20a0*/  FMUL.FTZ R18, R18, R18 ;  /* 0x0000001212127220 */ /* 0x000fce0000410000 */
.L_x_27582:
        /* <DEDUP_REMOVED lines=44> */
.L_x_27581:
        /* <DEDUP_REMOVED lines=54> */
[----:B------:R-:W-:-:S07]  /*26d0*/  MOV R2, R0 ;  /* 0x0000000000027202 */ /* 0x000fce0000000f00 */
.L_x_27584:
[----:B------:R-:W-:Y:S05]  /*26e0*/  BSYNC.RECONVERGENT B4 ;  /* 0x0000000000047941 */ /* 0x000fea0003800200 */
.L_x_27583:
        /* <DEDUP_REMOVED lines=27> */
.L_x_27562:
[----:B------:R-:W-:Y:S05]  /*28a0*/  BSYNC.RECONVERGENT B2 ;  /* 0x0000000000027941 */ /* 0x000fea0003800200 */
.L_x_27558:
        /* <DEDUP_REMOVED lines=24> */
.L_x_27585:
        /* <DEDUP_REMOVED lines=27> */
.L_x_27586:
[----:B------:R-:W-:Y:S01]  /*2be0*/  FMUL.FTZ R3, R3, 1.4426950216293334961 ;  /* 0x3fb8aa3b03037820 */ /* 0x000fe20000410000 */
[----:B--2---:R-:W-:-:S04]  /*2bf0*/  FMUL.RZ R0, R19, 0.15915493667125701904 ;  /* 0x3e22f98313007820 */ /* 0x004fc8000040c000 */
[----:B---3--:R-:W-:Y:S08]  /*2c00*/  MUFU.COS R18, R0 ;  /* 0x0000000000127308 */ /* 0x008ff00000000000 */
[----:B------:R-:W0:Y:S08]  /*2c10*/  MUFU.EX2 R3, R3 ;  /* 0x0000000300037308 */ /* 0x000e300000000800 */
[----:B------:R-:W1:Y:S01]  /*2c20*/  MUFU.SIN R2, R0 ;  /* 0x0000000000027308 */ /* 0x000e620000000400 */
[C---:B0-----:R-:W-:Y:S01]  /*2c30*/  FMUL.FTZ R18, R3.reuse, R18 ;  /* 0x0000001203127220 */ /* 0x041fe20000410000 */
[----:B-1----:R-:W-:-:S07]  /*2c40*/  FMUL.FTZ R19, R3, R2 ;  /* 0x0000000203137220 */ /* 0x002fce0000410000 */
.L_x_27557:
[----:B------:R-:W-:Y:S05]  /*2c50*/  BSYNC.RECONVERGENT B3 ;  /* 0x0000000000037941 */ /* 0x000fea0003800200 */
.L_x_27556:
        /* <DEDUP_REMOVED lines=71> */
[----:B0-23--:R-:W-:Y:S05]  /*30d0*/  CALL.REL.NOINC `($__internal_69_$__cuda_sm3x_div_rn_ftz_f32_slowpath) ;  /* 0x0000026000a47944 */ /* 0x00dfea0003c00000 */
.L_x_27596:
[----:B------:R-:W-:Y:S05]  /*30e0*/  BSYNC.RECONVERGENT B4 ;  /* 0x0000000000047941 */ /* 0x000fea0003800200 */
.L_x_27595:
        /* <DEDUP_REMOVED lines=28> */
.L_x_27594:
        /* <DEDUP_REMOVED lines=17> */
[----:B0-23--:R-:W-:Y:S05]  /*33c0*/  CALL.REL.NOINC `($__internal_69_$__cuda_sm3x_div_rn_ftz_f32_slowpath) ;  /* 0x0000025c00e87944 */ /* 0x00dfea0003c00000 */
.L_x_27600:
[----:B------:R-:W-:Y:S05]  /*33d0*/  BSYNC.RECONVERGENT B4 ;  /* 0x0000000000047941 */ /* 0x000fea0003800200 */
.L_x_27599:
        /* <DEDUP_REMOVED lines=28> */
.L_x_27598:
        /* <DEDUP_REMOVED lines=25> */
.L_x_27602:
        /* <DEDUP_REMOVED lines=42> */
.L_x_27601:
        /* <DEDUP_REMOVED lines=53> */
[----:B0-23--:R-:W-:Y:S05]  /*3d20*/  CALL.REL.NOINC `($__internal_69_$__cuda_sm3x_div_rn_ftz_f32_slowpath) ;  /* 0x0000025400907944 */ /* 0x00dfea0003c00000 */
[----:B------:R-:W-:-:S07]  /*3d30*/  MOV R2, R0 ;  /* 0x0000000000027202 */ /* 0x000fce0000000f00 */
.L_x_27604:
[----:B------:R-:W-:Y:S05]  /*3d40*/  BSYNC.RECONVERGENT B4 ;  /* 0x0000000000047941 */ /* 0x000fea0003800200 */
.L_x_27603:
        /* <DEDUP_REMOVED lines=28> */
.L_x_27593:
        /* <DEDUP_REMOVED lines=27> */
[----:B0-23--:R-:W-:Y:S05]  /*40c0*/  CALL.REL.NOINC `($__internal_69_$__cuda_sm3x_div_rn_ftz_f32_slowpath) ;  /* 0x0000025000a87944 */ /* 0x00dfea0003c00000 */
.L_x_27606:
[----:B------:R-:W-:Y:S05]  /*40d0*/  BSYNC.RECONVERGENT B4 ;  /* 0x0000000000047941 */ /* 0x000fea0003800200 */
.L_x_27605:
        /* <DEDUP_REMOVED lines=28> */
.L_x_27592:
        /* <DEDUP_REMOVED lines=43> */
[----:B0-23--:R-:W-:Y:S05]  /*4550*/  CALL.REL.NOINC `($__internal_69_$__cuda_sm3x_div_rn_ftz_f32_slowpath) ;  /* 0x0000024c00847944 */ /* 0x00dfea0003c00000 */
.L_x_27609:
[----:B------:R-:W-:Y:S05]  /*4560*/  BSYNC.RECONVERGENT B4 ;  /* 0x0000000000047941 */ /* 0x000fea0003800200 */
.L_x_27608:
        /* <DEDUP_REMOVED lines=26> */
.L_x_27607:
        /* <DEDUP_REMOVED lines=13> */
[----:B0-23--:R-:W-:Y:S05]  /*47e0*/  CALL.REL.NOINC `($__internal_69_$__cuda_sm3x_div_rn_ftz_f32_slowpath) ;  /* 0x0000024800e07944 */ /* 0x00dfea0003c00000 */
.L_x_27611:
[----:B------:R-:W-:Y:S05]  /*47f0*/  BSYNC.RECONVERGENT B4 ;  /* 0x0000000000047941 */ /* 0x000fea0003800200 */
.L_x_27610:
        /* <DEDUP_REMOVED lines=26> */
.L_x_27591:
        /* <DEDUP_REMOVED lines=32> */
[----:B0-23--:R-:W-:Y:S05]  /*4ba0*/  CALL.REL.NOINC `($__internal_69_$__cuda_sm3x_div_rn_ftz_f32_slowpath) ;  /* 0x0000024400f07944 */ /* 0x00dfea0003c00000 */
.L_x_27613:
[----:B------:R-:W-:Y:S05]  /*4bb0*/  BSYNC.RECONVERGENT B4 ;  /* 0x0000000000047941 */ /* 0x000fea0003800200 */
.L_x_27612:
        /* <DEDUP_REMOVED lines=28> */
.L_x_27590:
        /* <DEDUP_REMOVED lines=28> */
[----:B0-23--:R-:W-:Y:S05]  /*4f40*/  CALL.REL.NOINC `($__internal_69_$__cuda_sm3x_div_rn_ftz_f32_slowpath) ;  /* 0x0000024400087944 */ /* 0x00dfea0003c00000 */
.L_x_27615:
[----:B------:R-:W-:Y:S05]  /*4f50*/  BSYNC.RECONVERGENT B4 ;  /* 0x0000000000047941 */ /* 0x000fea0003800200 */
.L_x_27614:
        /* <DEDUP_REMOVED lines=27> */
.L_x_27597:
[----:B------:R-:W-:Y:S05]  /*5110*/  BSYNC.RECONVERGENT B2 ;  /* 0x0000000000027941 */ /* 0x000fea0003800200 */
.L_x_27589:
        /* <DEDUP_REMOVED lines=45> */
.L_x_27618:
        /* <DEDUP_REMOVED lines=8> */
.L_x_27617:
[----:B------:R-:W-:-:S04]  /*5470*/  FMUL.RZ R0, R21, 0.15915493667125701904 ;  /* 0x3e22f98315007820 */ /* 0x000fc8000040c000 */
[----:B------:R1:W4:Y:S08]  /*5480*/  MUFU.COS R20, R0 ;  /* 0x0000000000147308 */ /* 0x0003300000000000 */
[----:B------:R1:W0:Y:S01]  /*5490*/  MUFU.SIN R21, R0 ;  /* 0x0000000000157308 */ /* 0x0002220000000400 */
[----:B------:R-:W-:Y:S05]  /*54a0*/  BRA `(.L_x_27588) ;  /* 0x0000000000087947 */ /* 0x000fea0003800000 */
.L_x_27616:
[----:B------:R-:W-:-:S04]  /*54b0*/  FMUL.FTZ R4, R4, 1.4426950216293334961 ;  /* 0x3fb8aa3b04047820 */ /* 0x000fc80000410000 */
[----:B------:R4:W1:Y:S03]  /*54c0*/  MUFU.EX2 R20, R4 ;  /* 0x0000000400147308 */ /* 0x0008660000000800 */
.L_x_27588:
[----:B------:R-:W-:Y:S05]  /*54d0*/  BSYNC.RECONVERGENT B3 ;  /* 0x0000000000037941 */ /* 0x000fea0003800200 */
.L_x_27587:
        /* <DEDUP_REMOVED lines=72> */
.L_x_27628:
[----:B------:R-:W-:Y:S05]  /*5960*/  BSYNC.RECONVERGENT B4 ;  /* 0x0000000000047941 */ /* 0x000fea0003800200 */
.L_x_27627:
        /* <DEDUP_REMOVED lines=28> */
.L_x_27626:
        /* <DEDUP_REMOVED lines=17> */
[----:B--23--:R-:W-:Y:S05]  /*5c40*/  CALL.REL.NOINC `($__internal_69_$__cuda_sm3x_div_rn_ftz_f32_slowpath) ;  /* 0x0000023400c87944 */ /* 0x00cfea0003c00000 */
.L_x_27632:
[----:B------:R-:W-:Y:S05]  /*5c50*/  BSYNC.RECONVERGENT B4 ;  /* 0x0000000000047941 */ /* 0x000fea0003800200 */
.L_x_27631:
        /* <DEDUP_REMOVED lines=28> */
.L_x_27630:
        /* <DEDUP_REMOVED lines=12> */
[----:B----4-:R-:W-:Y:S01]  /*5ee0*/  FMUL.FTZ R4, R5, R28 ;  /* 0x0000001c05047220 */ /* 0x010fe20000410000 */
        /* <DEDUP_REMOVED lines=12> */
.L_x_27634:
        /* <DEDUP_REMOVED lines=42> */
.L_x_27633:
        /* <DEDUP_REMOVED lines=55> */
.L_x_27636:
[----:B------:R-:W-:Y:S05]  /*65c0*/  BSYNC.RECONVERGENT B4 ;  /* 0x0000000000047941 */ /* 0x000fea0003800200 */
.L_x_27635:
        /* <DEDUP_REMOVED lines=28> */
.L_x_27625:
        /* <DEDUP_REMOVED lines=28> */
.L_x_27638:
[----:B------:R-:W-:Y:S05]  /*6950*/  BSYNC.RECONVERGENT B4 ;  /* 0x0000000000047941 */ /* 0x000fea0003800200 */
.L_x_27637:
        /* <DEDUP_REMOVED lines=28> */
.L_x_27624:
        /* <DEDUP_REMOVED lines=43> */
[----:B0-23--:R-:W-:Y:S05]  /*6dd0*/  CALL.REL.NOINC `($__internal_69_$__cuda_sm3x_div_rn_ftz_f32_slowpath) ;  /* 0x0000022400647944 */ /* 0x00dfea0003c00000 */
.L_x_27641:
[----:B------:R-:W-:Y:S05]  /*6de0*/  BSYNC.RECONVERGENT B4 ;  /* 0x0000000000047941 */ /* 0x000fea0003800200 */
.L_x_27640:
        /* <DEDUP_REMOVED lines=26> */
.L_x_27639:
        /* <DEDUP_REMOVED lines=13> */
[----:B0-234-:R-:W-:Y:S05]  /*7060*/  CALL.REL.NOINC `($__internal_69_$__cuda_sm3x_div_rn_ftz_f32_slowpath) ;  /* 0x0000022000c07944 */ /* 0x01dfea0003c00000 */
.L_x_27643:
[----:B------:R-:W-:Y:S05]  /*7070*/  BSYNC.RECONVERGENT B4 ;  /* 0x0000000000047941 */ /* 0x000fea0003800200 */
.L_x_27642:
        /* <DEDUP_REMOVED lines=26> */
.L_x_27623:
        /* <DEDUP_REMOVED lines=33> */
.L_x_27645:
[----:B------:R-:W-:Y:S05]  /*7430*/  BSYNC.RECONVERGENT B4 ;  /* 0x0000000000047941 */ /* 0x000fea0003800200 */
.L_x_27644:
        /* <DEDUP_REMOVED lines=28> */
.L_x_27622:
        /* <DEDUP_REMOVED lines=29> */
.L_x_27647:
[----:B------:R-:W-:Y:S05]  /*77d0*/  BSYNC.RECONVERGENT B4 ;  /* 0x0000000000047941 */ /* 0x000fea0003800200 */
.L_x_27646:
        /* <DEDUP_REMOVED lines=27> */
.L_x_27629:
[----:B------:R-:W-:Y:S05]  /*7990*/  BSYNC.RECONVERGENT B2 ;  /* 0x0000000000027941 */ /* 0x000fea0003800200 */
.L_x_27621:
        /* <DEDUP_REMOVED lines=45> */
.L_x_27650:
        /* <DEDUP_REMOVED lines=8> */
.L_x_27649:
[----:B------:R-:W-:-:S04]  /*7cf0*/  FMUL.RZ R0, R23, 0.15915493667125701904 ;  /* 0x3e22f98317007820 */ /* 0x000fc8000040c000 */
[----:B------:R1:W4:Y:S08]  /*7d00*/  MUFU.COS R22, R0 ;  /* 0x0000000000167308 */ /* 0x0003300000000000 */
[----:B------:R1:W0:Y:S01]  /*7d10*/  MUFU.SIN R23, R0 ;  /* 0x0000000000177308 */ /* 0x0002220000000400 */
[----:B------:R-:W-:Y:S05]  /*7d20*/  BRA `(.L_x_27620) ;  /* 0x0000000000087947 */ /* 0x000fea0003800000 */
.L_x_27648:
[----:B------:R-:W-:-:S04]  /*7d30*/  FMUL.FTZ R4, R4, 1.4426950216293334961 ;  /* 0x3fb8aa3b04047820 */ /* 0x000fc80000410000 */
[----:B------:R1:W4:Y:S03]  /*7d40*/  MUFU.EX2 R22, R4 ;  /* 0x0000000400167308 */ /* 0x0003260000000800 */
.L_x_27620:
[----:B------:R-:W-:Y:S05]  /*7d50*/  BSYNC.RECONVERGENT B3 ;  /* 0x0000000000037941 */ /* 0x000fea0003800200 */
.L_x_27619:
        /* <DEDUP_REMOVED lines=72> */
.L_x_27660:
[----:B------:R-:W-:Y:S05]  /*81e0*/  BSYNC.RECONVERGENT B4 ;  /* 0x0000000000047941 */ /* 0x000fea0003800200 */
.L_x_27659:
        /* <DEDUP_REMOVED lines=28> */
.L_x_27658:
        /* <DEDUP_REMOVED lines=18> */
.L_x_27664:
[----:B------:R-:W-:Y:S05]  /*84d0*/  BSYNC.RECONVERGENT B4 ;  /* 0x0000000000047941 */ /* 0x000fea0003800200 */
.L_x_27663:
        /* <DEDUP_REMOVED lines=28> */
.L_x_27662:
        /* <DEDUP_REMOVED lines=25> */
.L_x_27666:
        /* <DEDUP_REMOVED lines=42> */
.L_x_27665:
        /* <DEDUP_REMOVED lines=55> */
.L_x_27668:
[----:B------:R-:W-:Y:S05]  /*8e40*/  BSYNC.RECONVERGENT B4 ;  /* 0x0000000000047941 */ /* 0x000fea0003800200 */
.L_x_27667:
        /* <DEDUP_REMOVED lines=28> */
.L_x_27657:
        /* <DEDUP_REMOVED lines=28> */
.L_x_27670:
[----:B------:R-:W-:Y:S05]  /*91d0*/  BSYNC.RECONVERGENT B4 ;  /* 0x0000000000047941 */ /* 0x000fea0003800200 */
.L_x_27669:
        /* <DEDUP_REMOVED lines=28> */
.L_x_27656:
        /* <DEDUP_REMOVED lines=44> */
.L_x_27673:
[----:B------:R-:W-:Y:S05]  /*9660*/  BSYNC.RECONVERGENT B4 ;  /* 0x0000000000047941 */ /* 0x000fea0003800200 */
.L_x_27672:
        /* <DEDUP_REMOVED lines=26> */
.L_x_27671:
        /* <DEDUP_REMOVED lines=14> */
.L_x_27675:
[----:B------:R-:W-:Y:S05]  /*98f0*/  BSYNC.RECONVERGENT B4 ;  /* 0x0000000000047941 */ /* 0x000fea0003800200 */
.L_x_27674:
        /* <DEDUP_REMOVED lines=26> */
.L_x_27655:
        /* <DEDUP_REMOVED lines=33> */
.L_x_27677:
[----:B------:R-:W-:Y:S05]  /*9cb0*/  BSYNC.RECONVERGENT B4 ;  /* 0x0000000000047941 */ /* 0x000fea0003800200 */
.L_x_27676:
        /* <DEDUP_REMOVED lines=28> */
.L_x_27654:
        /* <DEDUP_REMOVED lines=29> */
.L_x_27679:
[----:B------:R-:W-:Y:S05]  /*a050*/  BSYNC.RECONVERGENT B4 ;  /* 0x0000000000047941 */ /* 0x000fea0003800200 */
.L_x_27678:
        /* <DEDUP_REMOVED lines=27> */
.L_x_27661:
[----:B------:R-:W-:Y:S05]  /*a210*/  BSYNC.RECONVERGENT B2 ;  /* 0x0000000000027941 */ /* 0x000fea0003800200 */
.L_x_27653:
        /* <DEDUP_REMOVED lines=45> */
.L_x_27682:
        /* <DEDUP_REMOVED lines=8> */
.L_x_27681:
[----:B------:R-:W-:-:S04]  /*a570*/  FMUL.RZ R0, R27, 0.15915493667125701904 ;  /* 0x3e22f9831b007820 */ /* 0x000fc8000040c000 */
[----:B------:R1:W4:Y:S08]  /*a580*/  MUFU.COS R26, R0 ;  /* 0x00000000001a7308 */ /* 0x0003300000000000 */
[----:B------:R1:W0:Y:S01]  /*a590*/  MUFU.SIN R27, R0 ;  /* 0x00000000001b7308 */ /* 0x0002220000000400 */
[----:B------:R-:W-:Y:S05]  /*a5a0*/  BRA `(.L_x_27652) ;  /* 0x0000000000087947 */ /* 0x000fea0003800000 */
.L_x_27680:
[----:B------:R-:W-:-:S04]  /*a5b0*/  FMUL.FTZ R4, R4, 1.4426950216293334961 ;  /* 0x3fb8aa3b04047820 */ /* 0x000fc80000410000 */
[----:B------:R1:W4:Y:S03]  /*a5c0*/  MUFU.EX2 R26, R4 ;  /* 0x00000004001a7308 */ /* 0x0003260000000800 */
.L_x_27652:
[----:B------:R-:W-:Y:S05]  /*a5d0*/  BSYNC.RECONVERGENT B3 ;  /* 0x0000000000037941 */ /* 0x000fea0003800200 */
.L_x_27651:
        /* <DEDUP_REMOVED lines=72> */
.L_x_27692:
[----:B------:R-:W-:Y:S05]  /*aa60*/  BSYNC.RECONVERGENT B4 ;  /* 0x0000000000047941 */ /* 0x000fea0003800200 */
.L_x_27691:
        /* <DEDUP_REMOVED lines=28> */
.L_x_27690:
        /* <DEDUP_REMOVED lines=18> */
.L_x_27696:
[----:B------:R-:W-:Y:S05]  /*ad50*/  BSYNC.RECONVERGENT B4 ;  /* 0x0000000000047941 */ /* 0x000fea0003800200 */
.L_x_27695:
        /* <DEDUP_REMOVED lines=28> */
.L_x_27694:
        /* <DEDUP_REMOVED lines=25> */
.L_x_27698:
        /* <DEDUP_REMOVED lines=42> */
.L_x_27697:
        /* <DEDUP_REMOVED lines=55> */
.L_x_27700:
[----:B------:R-:W-:Y:S05]  /*b6c0*/  BSYNC.RECONVERGENT B4 ;  /* 0x0000000000047941 */ /* 0x000fea0003800200 */
.L_x_27699:
        /* <DEDUP_REMOVED lines=28> */
.L_x_27689:
        /* <DEDUP_REMOVED lines=28> */
.L_x_27702:
[----:B------:R-:W-:Y:S05]  /*ba50*/  BSYNC.RECONVERGENT B4 ;  /* 0x0000000000047941 */ /* 0x000fea0003800200 */
.L_x_27701:
        /* <DEDUP_REMOVED lines=28> */
.L_x_27688:
        /* <DEDUP_REMOVED lines=44> */
.L_x_27705:
[----:B------:R-:W-:Y:S05]  /*bee0*/  BSYNC.RECONVERGENT B4 ;  /* 0x0000000000047941 */ /* 0x000fea0003800200 */
.L_x_27704:
        /* <DEDUP_REMOVED lines=26> */
.L_x_27703:
        /* <DEDUP_REMOVED lines=14> */
.L_x_27707:
[----:B------:R-:W-:Y:S05]  /*c170*/  BSYNC.RECONVERGENT B4 ;  /* 0x0000000000047941 */ /* 0x000fea0003800200 */
.L_x_27706:
        /* <DEDUP_REMOVED lines=26> */
.L_x_27687:
        /* <DEDUP_REMOVED lines=33> */
.L_x_27709:
[----:B------:R-:W-:Y:S05]  /*c530*/  BSYNC.RECONVERGENT B4 ;  /* 0x0000000000047941 */ /* 0x000fea0003800200 */
.L_x_27708:
        /* <DEDUP_REMOVED lines=28> */
.L_x_27686:
        /* <DEDUP_REMOVED lines=29> */
.L_x_27711:
[----:B------:R-:W-:Y:S05]  /*c8d0*/  BSYNC.RECONVERGENT B4 ;  /* 0x0000000000047941 */ /* 0x000fea0003800200 */
.L_x_27710:
        /* <DEDUP_REMOVED lines=27> */
.L_x_27693:
[----:B------:R-:W-:Y:S05]  /*ca90*/  BSYNC.RECONVERGENT B2 ;  /* 0x0000000000027941 */ /* 0x000fea0003800200 */
.L_x_27685:
        /* <DEDUP_REMOVED lines=45> */
.L_x_27714:
        /* <DEDUP_REMOVED lines=8> */
.L_x_27713:
[----:B------:R-:W-:-:S04]  /*cdf0*/  FMUL.RZ R0, R9, 0.15915493667125701904 ;  /* 0x3e22f98309007820 */ /* 0x000fc8000040c000 */
[----:B------:R1:W4:Y:S08]  /*ce00*/  MUFU.COS R8, R0 ;  /* 0x0000000000087308 */ /* 0x0003300000000000 */
[----:B------:R1:W0:Y:S01]  /*ce10*/  MUFU.SIN R9, R0 ;  /* 0x0000000000097308 */ /* 0x0002220000000400 */
[----:B------:R-:W-:Y:S05]  /*ce20*/  BRA `(.L_x_27684) ;  /* 0x0000000000087947 */ /* 0x000fea0003800000 */
.L_x_27712:
[----:B------:R-:W-:-:S04]  /*ce30*/  FMUL.FTZ R4, R4, 1.4426950216293334961 ;  /* 0x3fb8aa3b04047820 */ /* 0x000fc80000410000 */
[----:B------:R1:W4:Y:S03]  /*ce40*/  MUFU.EX2 R8, R4 ;  /* 0x0000000400087308 */ /* 0x0003260000000800 */
.L_x_27684:
[----:B------:R-:W-:Y:S05]  /*ce50*/  BSYNC.RECONVERGENT B3 ;  /* 0x0000000000037941 */ /* 0x000fea0003800200 */
.L_x_27683:
        /* <DEDUP_REMOVED lines=72> */
.L_x_27724:
[----:B------:R-:W-:Y:S05]  /*d2e0*/  BSYNC.RECONVERGENT B4 ;  /* 0x0000000000047941 */ /* 0x000fea0003800200 */
.L_x_27723:
        /* <DEDUP_REMOVED lines=28> */
.L_x_27722:
        /* <DEDUP_REMOVED lines=18> */
.L_x_27728:
[----:B------:R-:W-:Y:S05]  /*d5d0*/  BSYNC.RECONVERGENT B4 ;  /* 0x0000000000047941 */ /* 0x000fea0003800200 */
.L_x_27727:
        /* <DEDUP_REMOVED lines=28> */
.L_x_27726:
        /* <DEDUP_REMOVED lines=25> */
.L_x_27730:
        /* <DEDUP_REMOVED lines=42> */
.L_x_27729:
        /* <DEDUP_REMOVED lines=55> */
.L_x_27732:
[----:B------:R-:W-:Y:S05]  /*df40*/  BSYNC.RECONVERGENT B4 ;  /* 0x0000000000047941 */ /* 0x000fea0003800200 */
.L_x_27731:
        /* <DEDUP_REMOVED lines=28> */
.L_x_27721:
        /* <DEDUP_REMOVED lines=28> */
.L_x_27734:
[----:B------:R-:W-:Y:S05]  /*e2d0*/  BSYNC.RECONVERGENT B4 ;  /* 0x0000000000047941 */ /* 0x000fea0003800200 */
.L_x_27733:
        /* <DEDUP_REMOVED lines=28> */
.L_x_27720:
        /* <DEDUP_REMOVED lines=44> */
.L_x_27737:
[----:B------:R-:W-:Y:S05]  /*e760*/  BSYNC.RECONVERGENT B4 ;  /* 0x0000000000047941 */ /* 0x000fea0003800200 */
.L_x_27736:
        /* <DEDUP_REMOVED lines=26> */
.L_x_27735:
        /* <DEDUP_REMOVED lines=14> */
.L_x_27739:
[----:B------:R-:W-:Y:S05]  /*e9f0*/  BSYNC.RECONVERGENT B4 ;  /* 0x0000000000047941 */ /* 0x000fea0003800200 */
.L_x_27738:
        /* <DEDUP_REMOVED lines=26> */
.L_x_27719:
        /* <DEDUP_REMOVED lines=33> */
.L_x_27741:
[----:B------:R-:W-:Y:S05]  /*edb0*/  BSYNC.RECONVERGENT B4 ;  /* 0x0000000000047941 */ /* 0x000fea0003800200 */
.L_x_27740:
        /* <DEDUP_REMOVED lines=28> */
.L_x_27718:
        /* <DEDUP_REMOVED lines=29> */
.L_x_27743:
[----:B------:R-:W-:Y:S05]  /*f150*/  BSYNC.RECONVERGENT B4 ;  /* 0x0000000000047941 */ /* 0x000fea0003800200 */
.L_x_27742:
        /* <DEDUP_REMOVED lines=27> */
.L_x_27725:
[----:B------:R-:W-:Y:S05]  /*f310*/  BSYNC.RECONVERGENT B2 ;  /* 0x0000000000027941 */ /* 0x000fea0003800200 */
.L_x_27717:
        /* <DEDUP_REMOVED lines=45> */
.L_x_27746:
        /* <DEDUP_REMOVED lines=8> */
.L_x_27745:
[----:B------:R-:W-:-:S04]  /*f670*/  FMUL.RZ R0, R11, 0.15915493667125701904 ;  /* 0x3e22f9830b007820 */ /* 0x000fc8000040c000 */
[----:B------:R1:W4:Y:S08]  /*f680*/  MUFU.COS R10, R0 ;  /* 0x00000000000a7308 */ /* 0x0003300000000000 */
[----:B------:R1:W0:Y:S01]  /*f690*/  MUFU.SIN R11, R0 ;  /* 0x00000000000b7308 */ /* 0x0002220000000400 */
[----:B------:R-:W-:Y:S05]  /*f6a0*/  BRA `(.L_x_27716) ;  /* 0x0000000000087947 */ /* 0x000fea0003800000 */
.L_x_27744:
[----:B------:R-:W-:-:S04]  /*f6b0*/  FMUL.FTZ R4, R4, 1.4426950216293334961 ;  /* 0x3fb8aa3b04047820 */ /* 0x000fc80000410000 */
[----:B------:R1:W4:Y:S03]  /*f6c0*/  MUFU.EX2 R10, R4 ;  /* 0x00000004000a7308 */ /* 0x0003260000000800 */
.L_x_27716:
[----:B------:R-:W-:Y:S05]  /*f6d0*/  BSYNC.RECONVERGENT B3 ;  /* 0x0000000000037941 */ /* 0x000fea0003800200 */
.L_x_27715:
        /* <DEDUP_REMOVED lines=72> */
.L_x_27756:
[----:B------:R-:W-:Y:S05]  /*fb60*/  BSYNC.RECONVERGENT B4 ;  /* 0x0000000000047941 */ /* 0x000fea0003800200 */
.L_x_27755:
        /* <DEDUP_REMOVED lines=28> */
.L_x_27754:
        /* <DEDUP_REMOVED lines=18> */
.L_x_27760:
[----:B------:R-:W-:Y:S05]  /*fe50*/  BSYNC.RECONVERGENT B4 ;  /* 0x0000000000047941 */ /* 0x000fea0003800200 */
.L_x_27759:
        /* <DEDUP_REMOVED lines=28> */
.L_x_27758:
        /* <DEDUP_REMOVED lines=25> */
.L_x_27762:
        /* <DEDUP_REMOVED lines=42> */
.L_x_27761:
        /* <DEDUP_REMOVED lines=55> */
.L_x_27764:
[----:B------:R-:W-:Y:S05]  /*107c0*/  BSYNC.RECONVERGENT B4 ;  /* 0x0000000000047941 */ /* 0x000fea0003800200 */
.L_x_27763:
        /* <DEDUP_REMOVED lines=28> */
.L_x_27753:
        /* <DEDUP_REMOVED lines=28> */
.L_x_27766:
[----:B------:R-:W-:Y:S05]  /*10b50*/  BSYNC.RECONVERGENT B4 ;  /* 0x0000000000047941 */ /* 0x000fea0003800200 */
.L_x_27765:
        /* <DEDUP_REMOVED lines=28> */
.L_x_27752:
        /* <DEDUP_REMOVED lines=44> */
.L_x_27769:
[----:B------:R-:W-:Y:S05]  /*10fe0*/  BSYNC.RECONVERGENT B4 ;  /* 0x0000000000047941 */ /* 0x000fea0003800200 */
.L_x_27768:
        /* <DEDUP_REMOVED lines=26> */
.L_x_27767:
        /* <DEDUP_REMOVED lines=14> */
.L_x_27771:
[----:B------:R-:W-:Y:S05]  /*11270*/  BSYNC.RECONVERGENT B4 ;  /* 0x0000000000047941 */ /* 0x000fea0003800200 */
.L_x_27770:
        /* <DEDUP_REMOVED lines=26> */
.L_x_27751:
        /* <DEDUP_REMOVED lines=33> */
.L_x_27773:
[----:B------:R-:W-:Y:S05]  /*11630*/  BSYNC.RECONVERGENT B4 ;  /* 0x0000000000047941 */ /* 0x000fea0003800200 */
.L_x_27772:
        /* <DEDUP_REMOVED lines=28> */
.L_x_27750:
        /* <DEDUP_REMOVED lines=29> */
.L_x_27775:
[----:B------:R-:W-:Y:S05]  /*119d0*/  BSYNC.RECONVERGENT B4 ;  /* 0x0000000000047941 */ /* 0x000fea0003800200 */
.L_x_27774:
        /* <DEDUP_REMOVED lines=27> */
.L_x_27757:
[----:B------:R-:W-:Y:S05]  /*11b90*/  BSYNC.RECONVERGENT B2 ;  /* 0x0000000000027941 */ /* 0x000fea0003800200 */
.L_x_27749:
        /* <DEDUP_REMOVED lines=45> */
.L_x_27778:
        /* <DEDUP_REMOVED lines=8> */
.L_x_27777:
[----:B------:R-:W-:-:S04]  /*11ef0*/  FMUL.RZ R0, R13, 0.15915493667125701904 ;  /* 0x3e22f9830d007820 */ /* 0x000fc8000040c000 */
[----:B------:R1:W4:Y:S08]  /*11f00*/  MUFU.COS R12, R0 ;  /* 0x00000000000c7308 */ /* 0x0003300000000000 */
[----:B------:R1:W0:Y:S01]  /*11f10*/  MUFU.SIN R13, R0 ;  /* 0x00000000000d7308 */ /* 0x0002220000000400 */
[----:B------:R-:W-:Y:S05]  /*11f20*/  BRA `(.L_x_27748) ;  /* 0x0000000000087947 */ /* 0x000fea0003800000 */
.L_x_27776:
[----:B------:R-:W-:-:S04]  /*11f30*/  FMUL.FTZ R4, R4, 1.4426950216293334961 ;  /* 0x3fb8aa3b04047820 */ /* 0x000fc80000410000 */
[----:B------:R1:W4:Y:S03]  /*11f40*/  MUFU.EX2 R12, R4 ;  /* 0x00000004000c7308 */ /* 0x0003260000000800 */
.L_x_27748:
[----:B------:R-:W-:Y:S05]  /*11f50*/  BSYNC.RECONVERGENT B3 ;  /* 0x0000000000037941 */ /* 0x000fea0003800200 */
.L_x_27747:
        /* <DEDUP_REMOVED lines=72> */
.L_x_27788:
[----:B------:R-:W-:Y:S05]  /*123e0*/  BSYNC.RECONVERGENT B4 ;  /* 0x0000000000047941 */ /* 0x000fea0003800200 */
.L_x_27787:
        /* <DEDUP_REMOVED lines=28> */
.L_x_27786:
        /* <DEDUP_REMOVED lines=18> */
.L_x_27792:
[----:B------:R-:W-:Y:S05]  /*126d0*/  BSYNC.RECONVERGENT B4 ;  /* 0x0000000000047941 */ /* 0x000fea0003800200 */
.L_x_27791:
        /* <DEDUP_REMOVED lines=28> */
.L_x_27790:
        /* <DEDUP_REMOVED lines=25> */
.L_x_27794:
        /* <DEDUP_REMOVED lines=42> */
.L_x_27793:
        /* <DEDUP_REMOVED lines=55> */
.L_x_27796:
[----:B------:R-:W-:Y:S05]  /*13040*/  BSYNC.RECONVERGENT B4 ;  /* 0x0000000000047941 */ /* 0x000fea0003800200 */
.L_x_27795:
        /* <DEDUP_REMOVED lines=28> */
.L_x_27785:
        /* <DEDUP_REMOVED lines=28> */
.L_x_27798:
[----:B------:R-:W-:Y:S05]  /*133d0*/  BSYNC.RECONVERGENT B4 ;  /* 0x0000000000047941 */ /* 0x000fea0003800200 */
.L_x_27797:
        /* <DEDUP_REMOVED lines=28> */
.L_x_27784:
        /* <DEDUP_REMOVED lines=44> */
.L_x_27801:
[----:B------:R-:W-:Y:S05]  /*13860*/  BSYNC.RECONVERGENT B4 ;  /* 0x0000000000047941 */ /* 0x000fea0003800200 */
.L_x_27800:
        /* <DEDUP_REMOVED lines=26> */
.L_x_27799:
        /* <DEDUP_REMOVED lines=14> */
.L_x_27803:
[----:B------:R-:W-:Y:S05]  /*13af0*/  BSYNC.RECONVERGENT B4 ;  /* 0x0000000000047941 */ /* 0x000fea0003800200 */
.L_x_27802:
        /* <DEDUP_REMOVED lines=26> */
.L_x_27783:
        /* <DEDUP_REMOVED lines=33> */
.L_x_27805:
[----:B------:R-:W-:Y:S05]  /*13eb0*/  BSYNC.RECONVERGENT B4 ;  /* 0x0000000000047941 */ /* 0x000fea0003800200 */
.L_x_27804:
        /* <DEDUP_REMOVED lines=28> */
.L_x_27782:
        /* <DEDUP_REMOVED lines=29> */
.L_x_27807:
[----:B------:R-:W-:Y:S05]  /*14250*/  BSYNC.RECONVERGENT B4 ;  /* 0x0000000000047941 */ /* 0x000fea0003800200 */
.L_x_27806:
        /* <DEDUP_REMOVED lines=27> */
.L_x_27789:
[----:B------:R-:W-:Y:S05]  /*14410*/  BSYNC.RECONVERGENT B2 ;  /* 0x0000000000027941 */ /* 0x000fea0003800200 */
.L_x_27781:
        /* <DEDUP_REMOVED lines=45> */
.L_x_27810:
        /* <DEDUP_REMOVED lines=8> */
.L_x_27809:
[----:B------:R-:W-:-:S04]  /*14770*/  FMUL.RZ R0, R3, 0.15915493667125701904 ;  /* 0x3e22f98303007820 */ /* 0x000fc8000040c000 */
[----:B------:R1:W0:Y:S08]  /*14780*/  MUFU.COS R2, R0 ;  /* 0x0000000000027308 */ /* 0x0002300000000000 */
[----:B------:R1:W0:Y:S01]  /*14790*/  MUFU.SIN R3, R0 ;  /* 0x0000000000037308 */ /* 0x0002220000000400 */
[----:B------:R-:W-:Y:S05]  /*147a0*/  BRA `(.L_x_27780) ;  /* 0x0000000000087947 */ /* 0x000fea0003800000 */
.L_x_27808:
[----:B------:R-:W-:-:S06]  /*147b0*/  FMUL.FTZ R2, R14, 1.4426950216293334961 ;  /* 0x3fb8aa3b0e027820 */ /* 0x000fcc0000410000 */
[----:B------:R-:W1:Y:S02]  /*147c0*/  MUFU.EX2 R2, R2 ;  /* 0x0000000200027308 */ /* 0x000e640000000800 */
.L_x_27780:
[----:B------:R-:W-:Y:S05]  /*147d0*/  BSYNC.RECONVERGENT B3 ;  /* 0x0000000000037941 */ /* 0x000fea0003800200 */
.L_x_27779:
        /* <DEDUP_REMOVED lines=16> */
.L_x_27813:
[----:B------:R-:W-:-:S13]  /*148e0*/  ISETP.GE.AND P0, PT, R29, UR4, PT ;  /* 0x000000041d007c0c */ /* 0x000fda000bf06270 */
[----:B------:R-:W-:Y:S05]  /*148f0*/  @P0 BRA `(.L_x_27815) ;  /* 0x0000000000300947 */ /* 0x000fea0003800000 */
[----:B0---4-:R-:W0:Y:S01]  /*14900*/  LDC.64 R4, c[0x0][0x398] ;  /* 0x0000e600ff047b82 */ /* 0x011e220000000a00 */
[C---:B------:R-:W-:Y:S02]  /*14910*/  IADD3 R7, PT, PT, R29.reuse, UR6, RZ ;  /* 0x000000061d077c10 */ /* 0x040fe4000fffe0ff */
[----:B------:R-:W-:-:S03]  /*14920*/  IADD3 R29, PT, PT, R29, 0x80, RZ ;  /* 0x000000801d1d7810 */ /* 0x000fc60007ffe0ff */
[----:B0-----:R-:W-:-:S05]  /*14930*/  IMAD.WIDE.U32 R4, R7, 0x8, R4 ;  /* 0x0000000807047825 */ /* 0x001fca00078e0004 */
[----:B------:R4:W-:Y:S02]  /*14940*/  STG.E.64 desc[UR8][R4.64], R22 ;  /* 0x0000001604007986 */ /* 0x0009e4000c101b08 */
.L_x_27814:
[----:B------:R-:W-:-:S13]  /*14950*/  ISETP.GE.AND P0, PT, R29, UR4, PT ;  /* 0x000000041d007c0c */ /* 0x000fda000bf06270 */
[----:B------:R-:W-:Y:S05]  /*14960*/  @P0 BRA `(.L_x_27816) ;  /* 0x0000000000300947 */ /* 0x000fea0003800000 */
[----:B0---4-:R-:W0:Y:S01]  /*14970*/  LDC.64 R4, c[0x0][0x398] ;  /* 0x0000e600ff047b82 */ /* 0x011e220000000a00 */
[C---:B------:R-:W-:Y:S02]  /*14980*/  IADD3 R7, PT, PT, R29.reuse, UR6, RZ ;  /* 0x000000061d077c10 */ /* 0x040fe4000fffe0ff */
[----:B------:R-:W-:-:S03]  /*14990*/  IADD3 R29, PT, PT, R29, 0x80, RZ ;  /* 0x000000801d1d7810 */ /* 0x000fc60007ffe0ff */
[----:B0-----:R-:W-:-:S05]  /*149a0*/  IMAD.WIDE.U32 R4, R7, 0x8, R4 ;  /* 0x0000000807047825 */ /* 0x001fca00078e0004 */
[----:B------:R0:W-:Y:S02]  /*149b0*/  STG.E.64 desc[UR8][R4.64], R26 ;  /* 0x0000001a04007986 */ /* 0x0001e4000c101b08 */
.L_x_27815:
[----:B------:R-:W-:-:S13]  /*149c0*/  ISETP.GE.AND P0, PT, R29, UR4, PT ;  /* 0x000000041d007c0c */ /* 0x000fda000bf06270 */
[----:B------:R-:W-:Y:S05]  /*149d0*/  @P0 BRA `(.L_x_27817) ;  /* 0x0000000000340947 */ /* 0x000fea0003800000 */
[----:B0---4-:R-:W0:Y:S01]  /*149e0*/  LDC.64 R4, c[0x0][0x398] ;  /* 0x0000e600ff047b82 */ /* 0x011e220000000a00 */
[C---:B------:R-:W-:Y:S02]  /*149f0*/  IADD3 R7, PT, PT, R29.reuse, UR6, RZ ;  /* 0x000000061d077c10 */ /* 0x040fe4000fffe0ff */
[----:B------:R-:W-:-:S03]  /*14a00*/  IADD3 R29, PT, PT, R29, 0x80, RZ ;  /* 0x000000801d1d7810 */ /* 0x000fc60007ffe0ff */
[----:B0-----:R-:W-:-:S05]  /*14a10*/  IMAD.WIDE.U32 R4, R7, 0x8, R4 ;  /* 0x0000000807047825 */ /* 0x001fca00078e0004 */
[----:B------:R0:W-:Y:S02]  /*14a20*/  STG.E.64 desc[UR8][R4.64], R8 ;  /* 0x0000000804007986 */ /* 0x0001e4000c101b08 */
.L_x_27816:
        /* <DEDUP_REMOVED lines=8> */
.L_x_27817:
[----:B------:R-:W-:Y:S05]  /*14ab0*/  BSYNC.RELIABLE B1 ;  /* 0x0000000000017941 */ /* 0x000fea0003800100 */
.L_x_27812:
[----:B------:R-:W-:-:S13]  /*14ac0*/  ISETP.GE.AND P0, PT, R29, UR4, PT ;  /* 0x000000041d007c0c */ /* 0x000fda000bf06270 */
[----:B0---4-:R-:W0:Y:S01]  /*14ad0*/  @!P0 LDC.64 R4, c[0x0][0x398] ;  /* 0x0000e600ff048b82 */ /* 0x011e220000000a00 */
[C---:B------:R-:W-:Y:S02]  /*14ae0*/  @!P0 IADD3 R7, PT, PT, R29.reuse, UR6, RZ ;  /* 0x000000061d078c10 */ /* 0x040fe4000fffe0ff */
[----:B------:R-:W-:-:S03]  /*14af0*/  @!P0 IADD3 R29, PT, PT, R29, 0x80, RZ ;  /* 0x000000801d1d8810 */ /* 0x000fc60007ffe0ff */
[----:B0-----:R-:W-:-:S05]  /*14b00*/  @!P0 IMAD.WIDE.U32 R4, R7, 0x8, R4 ;  /* 0x0000000807048825 */ /* 0x001fca00078e0004 */
[----:B------:R0:W-:Y:S02]  /*14b10*/  @!P0 STG.E.64 desc[UR8][R4.64], R12 ;  /* 0x0000000c04008986 */ /* 0x0001e4000c101b08 */
.L_x_27818:
[----:B------:R-:W-:Y:S05]  /*14b20*/  BSYNC.RECONVERGENT B0 ;  /* 0x0000000000007941 */ /* 0x000fea0003800200 */
.L_x_27811:
        /* <DEDUP_REMOVED lines=8> */
.L_x_27555:
        /* <DEDUP_REMOVED lines=40> */
[----:B-----5:R-:W-:Y:S05]  /*14e30*/  CALL.REL.NOINC `($__internal_69_$__cuda_sm3x_div_rn_ftz_f32_slowpath) ;  /* 0x00000144004c7944 */ /* 0x020fea0003c00000 */
.L_x_27822:
[----:B------:R-:W-:Y:S05]  /*14e40*/  BSYNC.RECONVERGENT B3 ;  /* 0x0000000000037941 */ /* 0x000fea0003800200 */
.L_x_27821:
        /* <DEDUP_REMOVED lines=28> */
.L_x_27820:
        /* <DEDUP_REMOVED lines=41> */
[----:B-----5:R-:W-:Y:S05]  /*152a0*/  CALL.REL.NOINC `($__internal_69_$__cuda_sm3x_div_rn_ftz_f32_slowpath) ;  /* 0x0000014000307944 */ /* 0x020fea0003c00000 */
.L_x_27826:
[----:B------:R-:W-:Y:S05]  /*152b0*/  BSYNC.RECONVERGENT B3 ;  /* 0x0000000000037941 */ /* 0x000fea0003800200 */
.L_x_27825:
        /* <DEDUP_REMOVED lines=29> */
.L_x_27824:
        /* <DEDUP_REMOVED lines=17> */
[----:B-----5:R-:W-:Y:S05]  /*155a0*/  CALL.REL.NOINC `($__internal_69_$__cuda_sm3x_div_rn_ftz_f32_slowpath) ;  /* 0x0000013c00707944 */ /* 0x020fea0003c00000 */
.L_x_27830:
[----:B------:R-:W-:Y:S05]  /*155b0*/  BSYNC.RECONVERGENT B3 ;  /* 0x0000000000037941 */ /* 0x000fea0003800200 */
.L_x_27829:
        /* <DEDUP_REMOVED lines=27> */
.L_x_27828:
        /* <DEDUP_REMOVED lines=40> */
[----:B-----5:R-:W-:Y:S05]  /*159f0*/  CALL.REL.NOINC `($__internal_69_$__cuda_sm3x_div_rn_ftz_f32_slowpath) ;  /* 0x00000138005c7944 */ /* 0x020fea0003c00000 */
.L_x_27832:
[----:B------:R-:W-:Y:S05]  /*15a00*/  BSYNC.RECONVERGENT B3 ;  /* 0x0000000000037941 */ /* 0x000fea0003800200 */
.L_x_27831:
        /* <DEDUP_REMOVED lines=27> */
.L_x_27827:
        /* <DEDUP_REMOVED lines=32> */
[----:B-----5:R-:W-:Y:S05]  /*15dc0*/  CALL.REL.NOINC `($__internal_69_$__cuda_sm3x_div_rn_ftz_f32_slowpath) ;  /* 0x0000013400687944 */ /* 0x020fea0003c00000 */
.L_x_27835:
[----:B------:R-:W-:Y:S05]  /*15dd0*/  BSYNC.RECONVERGENT B3 ;  /* 0x0000000000037941 */ /* 0x000fea0003800200 */
.L_x_27834:
        /* <DEDUP_REMOVED lines=29> */
.L_x_27833:
        /* <DEDUP_REMOVED lines=46> */
[----:B-----5:R-:W-:Y:S05]  /*16290*/  CALL.REL.NOINC `($__internal_69_$__cuda_sm3x_div_rn_ftz_f32_slowpath) ;  /* 0x0000013000347944 */ /* 0x020fea0003c00000 */
.L_x_27838:
[----:B------:R-:W-:Y:S05]  /*162a0*/  BSYNC.RECONVERGENT B3 ;  /* 0x0000000000037941 */ /* 0x000fea0003800200 */
.L_x_27837:
        /* <DEDUP_REMOVED lines=29> */
.L_x_27836:
        /* <DEDUP_REMOVED lines=17> */
[----:B-----5:R-:W-:Y:S05]  /*16590*/  CALL.REL.NOINC `($__internal_69_$__cuda_sm3x_div_rn_ftz_f32_slowpath) ;  /* 0x0000012c00747944 */ /* 0x020fea0003c00000 */
.L_x_27841:
[----:B------:R-:W-:Y:S05]  /*165a0*/  BSYNC.RECONVERGENT B3 ;  /* 0x0000000000037941 */ /* 0x000fea0003800200 */
.L_x_27840:
        /* <DEDUP_REMOVED lines=29> */
.L_x_27839:
        /* <DEDUP_REMOVED lines=25> */
.L_x_27843:
        /* <DEDUP_REMOVED lines=44> */
.L_x_27842:
        /* <DEDUP_REMOVED lines=53> */
[----:B------:R-:W-:-:S07]  /*16f20*/  MOV R2, R0 ;  /* 0x0000000000027202 */ /* 0x000fce0000000f00 */
.L_x_27845:
[----:B------:R-:W-:Y:S05]  /*16f30*/  BSYNC.RECONVERGENT B3 ;  /* 0x0000000000037941 */ /* 0x000fea0003800200 */
.L_x_27844:
        /* <DEDUP_REMOVED lines=28> */
.L_x_27823:
[----:B------:R-:W-:Y:S05]  /*17100*/  BSYNC.RECONVERGENT B2 ;  /* 0x0000000000027941 */ /* 0x000fea0003800200 */
.L_x_27819:
        /* <DEDUP_REMOVED lines=25> */
.L_x_27848:
        /* <DEDUP_REMOVED lines=27> */
.L_x_27849:
[----:B------:R-:W-:Y:S01]  /*17450*/  FMUL.FTZ R29, R29, 1.4426950216293334961 ;  /* 0x3fb8aa3b1d1d7820 */ /* 0x000fe20000410000 */
[----:B--2---:R-:W-:-:S04]  /*17460*/  FMUL.RZ R0, R17, 0.15915493667125701904 ;  /* 0x3e22f98311007820 */ /* 0x004fc8000040c000 */
[----:B---3--:R-:W-:Y:S08]  /*17470*/  MUFU.COS R16, R0 ;  /* 0x0000000000107308 */ /* 0x008ff00000000000 */
[----:B------:R-:W0:Y:S08]  /*17480*/  MUFU.EX2 R29, R29 ;  /* 0x0000001d001d7308 */ /* 0x000e300000000800 */
[----:B------:R-:W1:Y:S01]  /*17490*/  MUFU.SIN R2, R0 ;  /* 0x0000000000027308 */ /* 0x000e620000000400 */
[C---:B0-----:R-:W-:Y:S01]  /*174a0*/  FMUL.FTZ R16, R29.reuse, R16 ;  /* 0x000000101d107220 */ /* 0x041fe20000410000 */
[----:B-1----:R-:W-:-:S07]  /*174b0*/  FMUL.FTZ R17, R29, R2 ;  /* 0x000000021d117220 */ /* 0x002fce0000410000 */
.L_x_27847:
[----:B------:R-:W-:Y:S05]  /*174c0*/  BSYNC.RECONVERGENT B0 ;  /* 0x0000000000007941 */ /* 0x000fea0003800200 */
.L_x_27846:
        /* <DEDUP_REMOVED lines=68> */
[----:B0-23-5:R-:W-:Y:S05]  /*17910*/  CALL.REL.NOINC `($__internal_69_$__cuda_sm3x_div_rn_ftz_f32_slowpath) ;  /* 0x0000011800947944 */ /* 0x02dfea0003c00000 */
.L_x_27857:
[----:B------:R-:W-:Y:S05]  /*17920*/  BSYNC.RECONVERGENT B3 ;  /* 0x0000000000037941 */ /* 0x000fea0003800200 */
.L_x_27856:
        /* <DEDUP_REMOVED lines=29> */
.L_x_27855:
        /* <DEDUP_REMOVED lines=17> */
[----:B--23-5:R-:W-:Y:S05]  /*17c10*/  CALL.REL.NOINC `($__internal_69_$__cuda_sm3x_div_rn_ftz_f32_slowpath) ;  /* 0x0000011400d47944 */ /* 0x02cfea0003c00000 */
.L_x_27861:
[----:B------:R-:W-:Y:S05]  /*17c20*/  BSYNC.RECONVERGENT B3 ;  /* 0x0000000000037941 */ /* 0x000fea0003800200 */
.L_x_27860:
        /* <DEDUP_REMOVED lines=29> */
.L_x_27859:
        /* <DEDUP_REMOVED lines=25> */
.L_x_27863:
        /* <DEDUP_REMOVED lines=44> */
.L_x_27862:
        /* <DEDUP_REMOVED lines=52> */
[----:B0-23-5:R-:W-:Y:S05]  /*18590*/  CALL.REL.NOINC `($__internal_69_$__cuda_sm3x_div_rn_ftz_f32_slowpath) ;  /* 0x0000010c00747944 */ /* 0x02dfea0003c00000 */
[----:B------:R-:W-:-:S07]  /*185a0*/  MOV R2, R0 ;  /* 0x0000000000027202 */ /* 0x000fce0000000f00 */
.L_x_27865:
[----:B------:R-:W-:Y:S05]  /*185b0*/  BSYNC.RECONVERGENT B3 ;  /* 0x0000000000037941 */ /* 0x000fea0003800200 */
.L_x_27864:
        /* <DEDUP_REMOVED lines=29> */
.L_x_27854:
        /* <DEDUP_REMOVED lines=27> */
[----:B0-23-5:R-:W-:Y:S05]  /*18940*/  CALL.REL.NOINC `($__internal_69_$__cuda_sm3x_div_rn_ftz_f32_slowpath) ;  /* 0x0000010800887944 */ /* 0x02dfea0003c00000 */
.L_x_27867:
[----:B------:R-:W-:Y:S05]  /*18950*/  BSYNC.RECONVERGENT B3 ;  /* 0x0000000000037941 */ /* 0x000fea0003800200 */
.L_x_27866:
        /* <DEDUP_REMOVED lines=29> */
.L_x_27853:
        /* <DEDUP_REMOVED lines=43> */
[----:B0-23-5:R-:W-:Y:S05]  /*18de0*/  CALL.REL.NOINC `($__internal_69_$__cuda_sm3x_div_rn_ftz_f32_slowpath) ;  /* 0x0000010400607944 */ /* 0x02dfea0003c00000 */
.L_x_27870:
[----:B------:R-:W-:Y:S05]  /*18df0*/  BSYNC.RECONVERGENT B3 ;  /* 0x0000000000037941 */ /* 0x000fea0003800200 */
.L_x_27869:
        /* <DEDUP_REMOVED lines=27> */
.L_x_27868:
        /* <DEDUP_REMOVED lines=13> */
[----:B0-23-5:R-:W-:Y:S05]  /*19080*/  CALL.REL.NOINC `($__internal_69_$__cuda_sm3x_div_rn_ftz_f32_slowpath) ;  /* 0x0000010000b87944 */ /* 0x02dfea0003c00000 */
.L_x_27872:
[----:B------:R-:W-:Y:S05]  /*19090*/  BSYNC.RECONVERGENT B3 ;  /* 0x0000000000037941 */ /* 0x000fea0003800200 */
.L_x_27871:
        /* <DEDUP_REMOVED lines=27> */
.L_x_27852:
        /* <DEDUP_REMOVED lines=32> */
[----:B0-23-5:R-:W-:Y:S05]  /*19450*/  CALL.REL.NOINC `($__internal_69_$__cuda_sm3x_div_rn_ftz_f32_slowpath) ;  /* 0x000000fc00c47944 */ /* 0x02dfea0003c00000 */
.L_x_27874:
[----:B------:R-:W-:Y:S05]  /*19460*/  BSYNC.RECONVERGENT B3 ;  /* 0x0000000000037941 */ /* 0x000fea0003800200 */
.L_x_27873:
        /* <DEDUP_REMOVED lines=29> */
.L_x_27851:
        /* <DEDUP_REMOVED lines=28> */
[----:B0-23-5:R-:W-:Y:S05]  /*19800*/  CALL.REL.NOINC `($__internal_69_$__cuda_sm3x_div_rn_ftz_f32_slowpath) ;  /* 0x000000f800d87944 */ /* 0x02dfea0003c00000 */
.L_x_27876:
[----:B------:R-:W-:Y:S05]  /*19810*/  BSYNC.RECONVERGENT B3 ;  /* 0x0000000000037941 */ /* 0x000fea0003800200 */
.L_x_27875:
        /* <DEDUP_REMOVED lines=27> */
.L_x_27858:
[----:B------:R-:W-:Y:S05]  /*199d0*/  BSYNC.RECONVERGENT B2 ;  /* 0x0000000000027941 */ /* 0x000fea0003800200 */
.L_x_27850:
        /* <DEDUP_REMOVED lines=46> */
.L_x_27880:
        /* <DEDUP_REMOVED lines=8> */
.L_x_27879:
[----:B------:R-:W-:-:S04]  /*19d40*/  FMUL.RZ R0, R19, 0.15915493667125701904 ;  /* 0x3e22f98313007820 */ /* 0x000fc8000040c000 */
[----:B------:R4:W1:Y:S08]  /*19d50*/  MUFU.COS R18, R0 ;  /* 0x0000000000127308 */ /* 0x0008700000000000 */
[----:B------:R4:W0:Y:S01]  /*19d60*/  MUFU.SIN R19, R0 ;  /* 0x0000000000137308 */ /* 0x0008220000000400 */
[----:B------:R-:W-:Y:S05]  /*19d70*/  BRA `(.L_x_27881) ;  /* 0x0000000000087947 */ /* 0x000fea0003800000 */
.L_x_27878:
[----:B------:R-:W-:-:S06]  /*19d80*/  FMUL.FTZ R18, R29, 1.4426950216293334961 ;  /* 0x3fb8aa3b1d127820 */ /* 0x000fcc0000410000 */
[----:B------:R-:W1:Y:S02]  /*19d90*/  MUFU.EX2 R18, R18 ;  /* 0x0000001200127308 */ /* 0x000e640000000800 */
.L_x_27881:
[----:B------:R-:W-:Y:S05]  /*19da0*/  BSYNC.RECONVERGENT B0 ;  /* 0x0000000000007941 */ /* 0x000fea0003800200 */
.L_x_27877:
        /* <DEDUP_REMOVED lines=68> */
[----:B0123-5:R-:W-:Y:S05]  /*1a1f0*/  CALL.REL.NOINC `($__internal_69_$__cuda_sm3x_div_rn_ftz_f32_slowpath) ;  /* 0x000000f0005c7944 */ /* 0x02ffea0003c00000 */
.L_x_27889:
[----:B------:R-:W-:Y:S05]  /*1a200*/  BSYNC.RECONVERGENT B3 ;  /* 0x0000000000037941 */ /* 0x000fea0003800200 */
.L_x_27888:
        /* <DEDUP_REMOVED lines=29> */
.L_x_27887:
        /* <DEDUP_REMOVED lines=17> */
[----:B--23-5:R-:W-:Y:S05]  /*1a4f0*/  CALL.REL.NOINC `($__internal_69_$__cuda_sm3x_div_rn_ftz_f32_slowpath) ;  /* 0x000000ec009c7944 */ /* 0x02cfea0003c00000 */
.L_x_27893:
[----:B------:R-:W-:Y:S05]  /*1a500*/  BSYNC.RECONVERGENT B3 ;  /* 0x0000000000037941 */ /* 0x000fea0003800200 */
.L_x_27892:
        /* <DEDUP_REMOVED lines=29> */
.L_x_27891:
        /* <DEDUP_REMOVED lines=25> */
.L_x_27895:
        /* <DEDUP_REMOVED lines=44> */
.L_x_27894:
        /* <DEDUP_REMOVED lines=52> */
[----:B0123-5:R-:W-:Y:S05]  /*1ae70*/  CALL.REL.NOINC `($__internal_69_$__cuda_sm3x_div_rn_ftz_f32_slowpath) ;  /* 0x000000e4003c7944 */ /* 0x02ffea0003c00000 */
[----:B------:R-:W-:-:S07]  /*1ae80*/  MOV R2, R0 ;  /* 0x0000000000027202 */ /* 0x000fce0000000f00 */
.L_x_27897:
[----:B------:R-:W-:Y:S05]  /*1ae90*/  BSYNC.RECONVERGENT B3 ;  /* 0x0000000000037941 */ /* 0x000fea0003800200 */
.L_x_27896:
        /* <DEDUP_REMOVED lines=29> */
.L_x_27886:
        /* <DEDUP_REMOVED lines=27> */
[----:B-123-5:R-:W-:Y:S05]  /*1b220*/  CALL.REL.NOINC `($__internal_69_$__cuda_sm3x_div_rn_ftz_f32_slowpath) ;  /* 0x000000e000507944 */ /* 0x02efea0003c00000 */
.L_x_27899:
[----:B------:R-:W-:Y:S05]  /*1b230*/  BSYNC.RECONVERGENT B3 ;  /* 0x0000000000037941 */ /* 0x000fea0003800200 */
.L_x_27898:
        /* <DEDUP_REMOVED lines=29> */
.L_x_27885:
        /* <DEDUP_REMOVED lines=43> */
[----:B0123-5:R-:W-:Y:S05]  /*1b6c0*/  CALL.REL.NOINC `($__internal_69_$__cuda_sm3x_div_rn_ftz_f32_slowpath) ;  /* 0x000000dc00287944 */ /* 0x02ffea0003c00000 */
.L_x_27902:
[----:B------:R-:W-:Y:S05]  /*1b6d0*/  BSYNC.RECONVERGENT B3 ;  /* 0x0000000000037941 */ /* 0x000fea0003800200 */
.L_x_27901:
        /* <DEDUP_REMOVED lines=27> */
.L_x_27900:
        /* <DEDUP_REMOVED lines=13> */
[----:B0123-5:R-:W-:Y:S05]  /*1b960*/  CALL.REL.NOINC `($__internal_69_$__cuda_sm3x_div_rn_ftz_f32_slowpath) ;  /* 0x000000d800807944 */ /* 0x02ffea0003c00000 */
.L_x_27904:
[----:B------:R-:W-:Y:S05]  /*1b970*/  BSYNC.RECONVERGENT B3 ;  /* 0x0000000000037941 */ /* 0x000fea0003800200 */
.L_x_27903:
        /* <DEDUP_REMOVED lines=27> */
.L_x_27884:
        /* <DEDUP_REMOVED lines=32> */
[----:B-123-5:R-:W-:Y:S05]  /*1bd30*/  CALL.REL.NOINC `($__internal_69_$__cuda_sm3x_div_rn_ftz_f32_slowpath) ;  /* 0x000000d4008c7944 */ /* 0x02efea0003c00000 */
.L_x_27906:
[----:B------:R-:W-:Y:S05]  /*1bd40*/  BSYNC.RECONVERGENT B3 ;  /* 0x0000000000037941 */ /* 0x000fea0003800200 */
.L_x_27905:
        /* <DEDUP_REMOVED lines=29> */
.L_x_27883:
        /* <DEDUP_REMOVED lines=28> */
[----:B-123-5:R-:W-:Y:S05]  /*1c0e0*/  CALL.REL.NOINC `($__internal_69_$__cuda_sm3x_div_rn_ftz_f32_slowpath) ;  /* 0x000000d000a07944 */ /* 0x02efea0003c00000 */
.L_x_27908:
[----:B------:R-:W-:Y:S05]  /*1c0f0*/  BSYNC.RECONVERGENT B3 ;  /* 0x0000000000037941 */ /* 0x000fea0003800200 */
.L_x_27907:
        /* <DEDUP_REMOVED lines=27> */
.L_x_27890:
[----:B------:R-:W-:Y:S05]  /*1c2b0*/  BSYNC.RECONVERGENT B2 ;  /* 0x0000000000027941 */ /* 0x000fea0003800200 */
.L_x_27882:
        /* <DEDUP_REMOVED lines=46> */
.L_x_27912:
        /* <DEDUP_REMOVED lines=8> */
.L_x_27911:
[----:B------:R-:W-:-:S04]  /*1c620*/  FMUL.RZ R0, R21, 0.15915493667125701904 ;  /* 0x3e22f98315007820 */ /* 0x000fc8000040c000 */
[----:B------:R4:W0:Y:S08]  /*1c630*/  MUFU.COS R20, R0 ;  /* 0x0000000000147308 */ /* 0x0008300000000000 */
[----:B------:R4:W0:Y:S01]  /*1c640*/  MUFU.SIN R21, R0 ;  /* 0x0000000000157308 */ /* 0x0008220000000400 */
[----:B------:R-:W-:Y:S05]  /*1c650*/  BRA `(.L_x_27913) ;  /* 0x0000000000087947 */ /* 0x000fea0003800000 */
.L_x_27910:
[----:B------:R-:W-:-:S06]  /*1c660*/  FMUL.FTZ R20, R29, 1.4426950216293334961 ;  /* 0x3fb8aa3b1d147820 */ /* 0x000fcc0000410000 */
[----:B------:R-:W4:Y:S02]  /*1c670*/  MUFU.EX2 R20, R20 ;  /* 0x0000001400147308 */ /* 0x000f240000000800 */
.L_x_27913:
[----:B------:R-:W-:Y:S05]  /*1c680*/  BSYNC.RECONVERGENT B0 ;  /* 0x0000000000007941 */ /* 0x000fea0003800200 */
.L_x_27909:
        /* <DEDUP_REMOVED lines=69> */
.L_x_27921:
[----:B------:R-:W-:Y:S05]  /*1cae0*/  BSYNC.RECONVERGENT B3 ;  /* 0x0000000000037941 */ /* 0x000fea0003800200 */
.L_x_27920:
        /* <DEDUP_REMOVED lines=29> */
.L_x_27919:
        /* <DEDUP_REMOVED lines=18> */
.L_x_27925:
[----:B------:R-:W-:Y:S05]  /*1cde0*/  BSYNC.RECONVERGENT B3 ;  /* 0x0000000000037941 */ /* 0x000fea0003800200 */
.L_x_27924:
        /* <DEDUP_REMOVED lines=29> */
.L_x_27923:
        /* <DEDUP_REMOVED lines=25> */
.L_x_27927:
        /* <DEDUP_REMOVED lines=44> */
.L_x_27926:
        /* <DEDUP_REMOVED lines=54> */
.L_x_27929:
[----:B------:R-:W-:Y:S05]  /*1d770*/  BSYNC.RECONVERGENT B3 ;  /* 0x0000000000037941 */ /* 0x000fea0003800200 */
.L_x_27928:
        /* <DEDUP_REMOVED lines=29> */
.L_x_27918:
        /* <DEDUP_REMOVED lines=28> */
.L_x_27931:
[----:B------:R-:W-:Y:S05]  /*1db10*/  BSYNC.RECONVERGENT B3 ;  /* 0x0000000000037941 */ /* 0x000fea0003800200 */
.L_x_27930:
        /* <DEDUP_REMOVED lines=29> */
.L_x_27917:
        /* <DEDUP_REMOVED lines=44> */
.L_x_27934:
[----:B------:R-:W-:Y:S05]  /*1dfb0*/  BSYNC.RECONVERGENT B3 ;  /* 0x0000000000037941 */ /* 0x000fea0003800200 */
.L_x_27933:
        /* <DEDUP_REMOVED lines=27> */
.L_x_27932:
        /* <DEDUP_REMOVED lines=14> */
.L_x_27936:
[----:B------:R-:W-:Y:S05]  /*1e250*/  BSYNC.RECONVERGENT B3 ;  /* 0x0000000000037941 */ /* 0x000fea0003800200 */
.L_x_27935:
        /* <DEDUP_REMOVED lines=27> */
.L_x_27916:
        /* <DEDUP_REMOVED lines=33> */
.L_x_27938:
[----:B------:R-:W-:Y:S05]  /*1e620*/  BSYNC.RECONVERGENT B3 ;  /* 0x0000000000037941 */ /* 0x000fea0003800200 */
.L_x_27937:
        /* <DEDUP_REMOVED lines=29> */
.L_x_27915:
        /* <DEDUP_REMOVED lines=29> */
.L_x_27940:
[----:B------:R-:W-:Y:S05]  /*1e9d0*/  BSYNC.RECONVERGENT B3 ;  /* 0x0000000000037941 */ /* 0x000fea0003800200 */
.L_x_27939:
        /* <DEDUP_REMOVED lines=27> */
.L_x_27922:
[----:B------:R-:W-:Y:S05]  /*1eb90*/  BSYNC.RECONVERGENT B2 ;  /* 0x0000000000027941 */ /* 0x000fea0003800200 */
.L_x_27914:
        /* <DEDUP_REMOVED lines=46> */
.L_x_27944:
        /* <DEDUP_REMOVED lines=8> */
.L_x_27943:
[----:B------:R-:W-:-:S04]  /*1ef00*/  FMUL.RZ R0, R23, 0.15915493667125701904 ;  /* 0x3e22f98317007820 */ /* 0x000fc8000040c000 */
[----:B------:R4:W0:Y:S08]  /*1ef10*/  MUFU.COS R22, R0 ;  /* 0x0000000000167308 */ /* 0x0008300000000000 */
[----:B------:R4:W0:Y:S01]  /*1ef20*/  MUFU.SIN R23, R0 ;  /* 0x0000000000177308 */ /* 0x0008220000000400 */
[----:B------:R-:W-:Y:S05]  /*1ef30*/  BRA `(.L_x_27945) ;  /* 0x0000000000087947 */ /* 0x000fea0003800000 */
.L_x_27942:
[----:B------:R-:W-:-:S06]  /*1ef40*/  FMUL.FTZ R22, R29, 1.4426950216293334961 ;  /* 0x3fb8aa3b1d167820 */ /* 0x000fcc0000410000 */
[----:B------:R-:W4:Y:S02]  /*1ef50*/  MUFU.EX2 R22, R22 ;  /* 0x0000001600167308 */ /* 0x000f240000000800 */
.L_x_27945:
[----:B------:R-:W-:Y:S05]  /*1ef60*/  BSYNC.RECONVERGENT B0 ;  /* 0x0000000000007941 */ /* 0x000fea0003800200 */
.L_x_27941:
        /* <DEDUP_REMOVED lines=68> */
[----:B0123--:R-:W-:Y:S05]  /*1f3b0*/  CALL.REL.NOINC `($__internal_69_$__cuda_sm3x_div_rn_ftz_f32_slowpath) ;  /* 0x0000009c00ec7944 */ /* 0x00ffea0003c00000 */
.L_x_27953:
[----:B------:R-:W-:Y:S05]  /*1f3c0*/  BSYNC.RECONVERGENT B3 ;  /* 0x0000000000037941 */ /* 0x000fea0003800200 */
.L_x_27952:
        /* <DEDUP_REMOVED lines=29> */
.L_x_27951:
        /* <DEDUP_REMOVED lines=17> */
[----:B-123--:R-:W-:Y:S05]  /*1f6b0*/  CALL.REL.NOINC `($__internal_69_$__cuda_sm3x_div_rn_ftz_f32_slowpath) ;  /* 0x0000009c002c7944 */ /* 0x00efea0003c00000 */
.L_x_27957:
[----:B------:R-:W-:Y:S05]  /*1f6c0*/  BSYNC.RECONVERGENT B3 ;  /* 0x0000000000037941 */ /* 0x000fea0003800200 */
.L_x_27956:
        /* <DEDUP_REMOVED lines=29> */
.L_x_27955:
        /* <DEDUP_REMOVED lines=25> */
.L_x_27959:
        /* <DEDUP_REMOVED lines=44> */
.L_x_27958:
        /* <DEDUP_REMOVED lines=52> */
[----:B0123--:R-:W-:Y:S05]  /*20030*/  CALL.REL.NOINC `($__internal_69_$__cuda_sm3x_div_rn_ftz_f32_slowpath) ;  /* 0x0000009000cc7944 */ /* 0x00ffea0003c00000 */
[----:B------:R-:W-:-:S07]  /*20040*/  MOV R2, R0 ;  /* 0x0000000000027202 */ /* 0x000fce0000000f00 */
.L_x_27961:
[----:B------:R-:W-:Y:S05]  /*20050*/  BSYNC.RECONVERGENT B3 ;  /* 0x0000000000037941 */ /* 0x000fea0003800200 */
.L_x_27960:
        /* <DEDUP_REMOVED lines=29> */
.L_x_27950:
        /* <DEDUP_REMOVED lines=27> */
[----:B0123--:R-:W-:Y:S05]  /*203e0*/  CALL.REL.NOINC `($__internal_69_$__cuda_sm3x_div_rn_ftz_f32_slowpath) ;  /* 0x0000008c00e07944 */ /* 0x00ffea0003c00000 */
.L_x_27963:
[----:B------:R-:W-:Y:S05]  /*203f0*/  BSYNC.RECONVERGENT B3 ;  /* 0x0000000000037941 */ /* 0x000fea0003800200 */
.L_x_27962:
        /* <DEDUP_REMOVED lines=29> */
.L_x_27949:
        /* <DEDUP_REMOVED lines=43> */
[----:B0123--:R-:W-:Y:S05]  /*20880*/  CALL.REL.NOINC `($__internal_69_$__cuda_sm3x_div_rn_ftz_f32_slowpath) ;  /* 0x0000008800b87944 */ /* 0x00ffea0003c00000 */
.L_x_27966:
[----:B------:R-:W-:Y:S05]  /*20890*/  BSYNC.RECONVERGENT B3 ;  /* 0x0000000000037941 */ /* 0x000fea0003800200 */
.L_x_27965:
        /* <DEDUP_REMOVED lines=27> */
.L_x_27964:
        /* <DEDUP_REMOVED lines=13> */
[----:B0123--:R-:W-:Y:S05]  /*20b20*/  CALL.REL.NOINC `($__internal_69_$__cuda_sm3x_div_rn_ftz_f32_slowpath) ;  /* 0x0000008800107944 */ /* 0x00ffea0003c00000 */
.L_x_27968:
[----:B------:R-:W-:Y:S05]  /*20b30*/  BSYNC.RECONVERGENT B3 ;  /* 0x0000000000037941 */ /* 0x000fea0003800200 */
.L_x_27967:
        /* <DEDUP_REMOVED lines=27> */
.L_x_27948:
        /* <DEDUP_REMOVED lines=32> */
[----:B0123--:R-:W-:Y:S05]  /*20ef0*/  CALL.REL.NOINC `($__internal_69_$__cuda_sm3x_div_rn_ftz_f32_slowpath) ;  /* 0x00000084001c7944 */ /* 0x00ffea0003c00000 */
.L_x_27970:
[----:B------:R-:W-:Y:S05]  /*20f00*/  BSYNC.RECONVERGENT B3 ;  /* 0x0000000000037941 */ /* 0x000fea0003800200 */
.L_x_27969:
        /* <DEDUP_REMOVED lines=29> */
.L_x_27947:
        /* <DEDUP_REMOVED lines=28> */
[----:B0123--:R-:W-:Y:S05]  /*212a0*/  CALL.REL.NOINC `($__internal_69_$__cuda_sm3x_div_rn_ftz_f32_slowpath) ;  /* 0x0000008000307944 */ /* 0x00ffea0003c00000 */
.L_x_27972:
[----:B------:R-:W-:Y:S05]  /*212b0*/  BSYNC.RECONVERGENT B3 ;  /* 0x0000000000037941 */ /* 0x000fea0003800200 */
.L_x_27971:
        /* <DEDUP_REMOVED lines=27> */
.L_x_27954:
[----:B------:R-:W-:Y:S05]  /*21470*/  BSYNC.RECONVERGENT B2 ;  /* 0x0000000000027941 */ /* 0x000fea0003800200 */
.L_x_27946:
        /* <DEDUP_REMOVED lines=46> */
.L_x_27976:
        /* <DEDUP_REMOVED lines=8> */
.L_x_27975:
[----:B------:R-:W-:-:S04]  /*217e0*/  FMUL.RZ R0, R9, 0.15915493667125701904 ;  /* 0x3e22f98309007820 */ /* 0x000fc8000040c000 */
[----:B------:R4:W0:Y:S08]  /*217f0*/  MUFU.COS R8, R0 ;  /* 0x0000000000087308 */ /* 0x0008300000000000 */
[----:B------:R4:W0:Y:S01]  /*21800*/  MUFU.SIN R9, R0 ;  /* 0x0000000000097308 */ /* 0x0008220000000400 */
[----:B------:R-:W-:Y:S05]  /*21810*/  BRA `(.L_x_27977) ;  /* 0x0000000000087947 */ /* 0x000fea0003800000 */
.L_x_27974:
[----:B------:R-:W-:-:S06]  /*21820*/  FMUL.FTZ R8, R29, 1.4426950216293334961 ;  /* 0x3fb8aa3b1d087820 */ /* 0x000fcc0000410000 */
[----:B------:R-:W4:Y:S02]  /*21830*/  MUFU.EX2 R8, R8 ;  /* 0x0000000800087308 */ /* 0x000f240000000800 */
.L_x_27977:
[----:B------:R-:W-:Y:S05]  /*21840*/  BSYNC.RECONVERGENT B0 ;  /* 0x0000000000007941 */ /* 0x000fea0003800200 */
.L_x_27973:
        /* <DEDUP_REMOVED lines=69> */
.L_x_27985:
[----:B------:R-:W-:Y:S05]  /*21ca0*/  BSYNC.RECONVERGENT B3 ;  /* 0x0000000000037941 */ /* 0x000fea0003800200 */
.L_x_27984:
        /* <DEDUP_REMOVED lines=29> */
.L_x_27983:
        /* <DEDUP_REMOVED lines=18> */
.L_x_27989:
[----:B------:R-:W-:Y:S05]  /*21fa0*/  BSYNC.RECONVERGENT B3 ;  /* 0x0000000000037941 */ /* 0x000fea0003800200 */
.L_x_27988:
        /* <DEDUP_REMOVED lines=29> */
.L_x_27987:
        /* <DEDUP_REMOVED lines=25> */
.L_x_27991:
        /* <DEDUP_REMOVED lines=44> */
.L_x_27990:
        /* <DEDUP_REMOVED lines=54> */
.L_x_27993:
[----:B------:R-:W-:Y:S05]  /*22930*/  BSYNC.RECONVERGENT B3 ;  /* 0x0000000000037941 */ /* 0x000fea0003800200 */
.L_x_27992:
        /* <DEDUP_REMOVED lines=29> */
.L_x_27982:
        /* <DEDUP_REMOVED lines=28> */
.L_x_27995:
[----:B------:R-:W-:Y:S05]  /*22cd0*/  BSYNC.RECONVERGENT B3 ;  /* 0x0000000000037941 */ /* 0x000fea0003800200 */
.L_x_27994:
        /* <DEDUP_REMOVED lines=29> */
.L_x_27981:
        /* <DEDUP_REMOVED lines=44> */
.L_x_27998:
[----:B------:R-:W-:Y:S05]  /*23170*/  BSYNC.RECONVERGENT B3 ;  /* 0x0000000000037941 */ /* 0x000fea0003800200 */
.L_x_27997:
        /* <DEDUP_REMOVED lines=27> */
.L_x_27996:
        /* <DEDUP_REMOVED lines=14> */
.L_x_28000:
[----:B------:R-:W-:Y:S05]  /*23410*/  BSYNC.RECONVERGENT B3 ;  /* 0x0000000000037941 */ /* 0x000fea0003800200 */
.L_x_27999:
        /* <DEDUP_REMOVED lines=27> */
.L_x_27980:
        /* <DEDUP_REMOVED lines=33> */
.L_x_28002:
[----:B------:R-:W-:Y:S05]  /*237e0*/  BSYNC.RECONVERGENT B3 ;  /* 0x0000000000037941 */ /* 0x000fea0003800200 */
.L_x_28001:
        /* <DEDUP_REMOVED lines=29> */
.L_x_27979:
        /* <DEDUP_REMOVED lines=29> */
.L_x_28004:
[----:B------:R-:W-:Y:S05]  /*23b90*/  BSYNC.RECONVERGENT B3 ;  /* 0x0000000000037941 */ /* 0x000fea0003800200 */
.L_x_28003:
        /* <DEDUP_REMOVED lines=27> */
.L_x_27986:
[----:B------:R-:W-:Y:S05]  /*23d50*/  BSYNC.RECONVERGENT B2 ;  /* 0x0000000000027941 */ /* 0x000fea0003800200 */
.L_x_27978:
        /* <DEDUP_REMOVED lines=46> */
.L_x_28008:
        /* <DEDUP_REMOVED lines=8> */
.L_x_28007:
[----:B------:R-:W-:-:S04]  /*240c0*/  FMUL.RZ R0, R11, 0.15915493667125701904 ;  /* 0x3e22f9830b007820 */ /* 0x000fc8000040c000 */
[----:B------:R4:W0:Y:S08]  /*240d0*/  MUFU.COS R10, R0 ;  /* 0x00000000000a7308 */ /* 0x0008300000000000 */
[----:B------:R4:W0:Y:S01]  /*240e0*/  MUFU.SIN R11, R0 ;  /* 0x00000000000b7308 */ /* 0x0008220000000400 */
[----:B------:R-:W-:Y:S05]  /*240f0*/  BRA `(.L_x_28009) ;  /* 0x0000000000087947 */ /* 0x000fea0003800000 */
.L_x_28006:
[----:B------:R-:W-:-:S06]  /*24100*/  FMUL.FTZ R10, R29, 1.4426950216293334961 ;  /* 0x3fb8aa3b1d0a7820 */ /* 0x000fcc0000410000 */
[----:B------:R-:W4:Y:S02]  /*24110*/  MUFU.EX2 R10, R10 ;  /* 0x0000000a000a7308 */ /* 0x000f240000000800 */
.L_x_28009:
[----:B------:R-:W-:Y:S05]  /*24120*/  BSYNC.RECONVERGENT B0 ;  /* 0x0000000000007941 */ /* 0x000fea0003800200 */
.L_x_28005:
        /* <DEDUP_REMOVED lines=69> */
.L_x_28017:
[----:B------:R-:W-:Y:S05]  /*24580*/  BSYNC.RECONVERGENT B3 ;  /* 0x0000000000037941 */ /* 0x000fea0003800200 */
.L_x_28016:
        /* <DEDUP_REMOVED lines=29> */
.L_x_28015:
        /* <DEDUP_REMOVED lines=18> */
.L_x_28021:
[----:B------:R-:W-:Y:S05]  /*24880*/  BSYNC.RECONVERGENT B3 ;  /* 0x0000000000037941 */ /* 0x000fea0003800200 */
.L_x_28020:
        /* <DEDUP_REMOVED lines=29> */
.L_x_28019:
        /* <DEDUP_REMOVED lines=25> */
.L_x_28023:
        /* <DEDUP_REMOVED lines=44> */
.L_x_28022:
        /* <DEDUP_REMOVED lines=54> */
.L_x_28025:
[----:B------:R-:W-:Y:S05]  /*25210*/  BSYNC.RECONVERGENT B3 ;  /* 0x0000000000037941 */ /* 0x000fea0003800200 */
.L_x_28024:
        /* <DEDUP_REMOVED lines=29> */
.L_x_28014:
        /* <DEDUP_REMOVED lines=28> */
.L_x_28027:
[----:B------:R-:W-:Y:S05]  /*255b0*/  BSYNC.RECONVERGENT B3 ;  /* 0x0000000000037941 */ /* 0x000fea0003800200 */
.L_x_28026:
        /* <DEDUP_REMOVED lines=29> */
.L_x_28013:
        /* <DEDUP_REMOVED lines=44> */
.L_x_28030:
[----:B------:R-:W-:Y:S05]  /*25a50*/  BSYNC.RECONVERGENT B3 ;  /* 0x0000000000037941 */ /* 0x000fea0003800200 */
.L_x_28029:
        /* <DEDUP_REMOVED lines=27> */
.L_x_28028:
        /* <DEDUP_REMOVED lines=14> */
.L_x_28032:
[----:B------:R-:W-:Y:S05]  /*25cf0*/  BSYNC.RECONVERGENT B3 ;  /* 0x0000000000037941 */ /* 0x000fea0003800200 */
.L_x_28031:
        /* <DEDUP_REMOVED lines=27> */
.L_x_28012:
        /* <DEDUP_REMOVED lines=33> */
.L_x_28034:
[----:B------:R-:W-:Y:S05]  /*260c0*/  BSYNC.RECONVERGENT B3 ;  /* 0x0000000000037941 */ /* 0x000fea0003800200 */
.L_x_28033:
        /* <DEDUP_REMOVED lines=29> */
.L_x_28011:
        /* <DEDUP_REMOVED lines=29> */
.L_x_28036:
[----:B------:R-:W-:Y:S05]  /*26470*/  BSYNC.RECONVERGENT B3 ;  /* 0x0000000000037941 */ /* 0x000fea0003800200 */
.L_x_28035:
        /* <DEDUP_REMOVED lines=27> */
.L_x_28018:
[----:B------:R-:W-:Y:S05]  /*26630*/  BSYNC.RECONVERGENT B2 ;  /* 0x0000000000027941 */ /* 0x000fea0003800200 */
.L_x_28010:
        /* <DEDUP_REMOVED lines=46> */
.L_x_28040:
        /* <DEDUP_REMOVED lines=8> */
.L_x_28039:
[----:B------:R-:W-:-:S04]  /*269a0*/  FMUL.RZ R0, R13, 0.15915493667125701904 ;  /* 0x3e22f9830d007820 */ /* 0x000fc8000040c000 */
[----:B------:R4:W0:Y:S08]  /*269b0*/  MUFU.COS R12, R0 ;  /* 0x00000000000c7308 */ /* 0x0008300000000000 */
[----:B------:R4:W0:Y:S01]  /*269c0*/  MUFU.SIN R13, R0 ;  /* 0x00000000000d7308 */ /* 0x0008220000000400 */
[----:B------:R-:W-:Y:S05]  /*269d0*/  BRA `(.L_x_28041) ;  /* 0x0000000000087947 */ /* 0x000fea0003800000 */
.L_x_28038:
[----:B------:R-:W-:-:S06]  /*269e0*/  FMUL.FTZ R12, R29, 1.4426950216293334961 ;  /* 0x3fb8aa3b1d0c7820 */ /* 0x000fcc0000410000 */
[----:B------:R-:W4:Y:S02]  /*269f0*/  MUFU.EX2 R12, R12 ;  /* 0x0000000c000c7308 */ /* 0x000f240000000800 */
.L_x_28041:
[----:B------:R-:W-:Y:S05]  /*26a00*/  BSYNC.RECONVERGENT B0 ;  /* 0x0000000000007941 */ /* 0x000fea0003800200 */
.L_x_28037:
        /* <DEDUP_REMOVED lines=69> */
.L_x_28049:
[----:B------:R-:W-:Y:S05]  /*26e60*/  BSYNC.RECONVERGENT B3 ;  /* 0x0000000000037941 */ /* 0x000fea0003800200 */
.L_x_28048:
        /* <DEDUP_REMOVED lines=29> */
.L_x_28047:
        /* <DEDUP_REMOVED lines=18> */
.L_x_28053:
[----:B------:R-:W-:Y:S05]  /*27160*/  BSYNC.RECONVERGENT B3 ;  /* 0x0000000000037941 */ /* 0x000fea0003800200 */
.L_x_28052:
        /* <DEDUP_REMOVED lines=29> */
.L_x_28051:
        /* <DEDUP_REMOVED lines=25> */
.L_x_28055:
        /* <DEDUP_REMOVED lines=44> */
.L_x_28054:
        /* <DEDUP_REMOVED lines=54> */
.L_x_28057:
[----:B------:R-:W-:Y:S05]  /*27af0*/  BSYNC.RECONVERGENT B3 ;  /* 0x0000000000037941 */ /* 0x000fea0003800200 */
.L_x_28056:
        /* <DEDUP_REMOVED lines=29> */
.L_x_28046:
        /* <DEDUP_REMOVED lines=28> */
.L_x_28059:
[----:B------:R-:W-:Y:S05]  /*27e90*/  BSYNC.RECONVERGENT B3 ;  /* 0x0000000000037941 */ /* 0x000fea0003800200 */
.L_x_28058:
        /* <DEDUP_REMOVED lines=29> */
.L_x_28045:
        /* <DEDUP_REMOVED lines=44> */
.L_x_28062:
[----:B------:R-:W-:Y:S05]  /*28330*/  BSYNC.RECONVERGENT B3 ;  /* 0x0000000000037941 */ /* 0x000fea0003800200 */
.L_x_28061:
        /* <DEDUP_REMOVED lines=27> */
.L_x_28060:
        /* <DEDUP_REMOVED lines=14> */
.L_x_28064:
[----:B------:R-:W-:Y:S05]  /*285d0*/  BSYNC.RECONVERGENT B3 ;  /* 0x0000000000037941 */ /* 0x000fea0003800200 */
.L_x_28063:
        /* <DEDUP_REMOVED lines=27> */
.L_x_28044:
        /* <DEDUP_REMOVED lines=33> */
.L_x_28066:
[----:B------:R-:W-:Y:S05]  /*289a0*/  BSYNC.RECONVERGENT B3 ;  /* 0x0000000000037941 */ /* 0x000fea0003800200 */
.L_x_28065:
        /* <DEDUP_REMOVED lines=29> */
.L_x_28043:
        /* <DEDUP_REMOVED lines=28> */
[----:B0123--:R-:W-:Y:S05]  /*28d40*/  CALL.REL.NOINC `($__internal_69_$__cuda_sm3x_div_rn_ftz_f32_slowpath) ;  /* 0x0000000400887944 */ /* 0x00ffea0003c00000 */
.L_x_28068:
[----:B------:R-:W-:Y:S05]  /*28d50*/  BSYNC.RECONVERGENT B3 ;  /* 0x0000000000037941 */ /* 0x000fea0003800200 */
.L_x_28067:
        /* <DEDUP_REMOVED lines=27> */
.L_x_28050:
[----:B------:R-:W-:Y:S05]  /*28f10*/  BSYNC.RECONVERGENT B2 ;  /* 0x0000000000027941 */ /* 0x000fea0003800200 */
.L_x_28042:
        /* <DEDUP_REMOVED lines=46> */
.L_x_28072:
        /* <DEDUP_REMOVED lines=8> */
.L_x_28071:
[----:B------:R-:W-:-:S04]  /*29280*/  FMUL.RZ R0, R15, 0.15915493667125701904 ;  /* 0x3e22f9830f007820 */ /* 0x000fc8000040c000 */
[----:B------:R4:W0:Y:S08]  /*29290*/  MUFU.COS R14, R0 ;  /* 0x00000000000e7308 */ /* 0x0008300000000000 */
[----:B------:R4:W0:Y:S01]  /*292a0*/  MUFU.SIN R15, R0 ;  /* 0x00000000000f7308 */ /* 0x0008220000000400 */
[----:B------:R-:W-:Y:S05]  /*292b0*/  BRA `(.L_x_28073) ;  /* 0x0000000000087947 */ /* 0x000fea0003800000 */
.L_x_28070:
[----:B------:R-:W-:-:S06]  /*292c0*/  FMUL.FTZ R14, R27, 1.4426950216293334961 ;  /* 0x3fb8aa3b1b0e7820 */ /* 0x000fcc0000410000 */
[----:B------:R-:W4:Y:S02]  /*292d0*/  MUFU.EX2 R14, R14 ;  /* 0x0000000e000e7308 */ /* 0x000f240000000800 */
.L_x_28073:
[----:B------:R-:W-:Y:S05]  /*292e0*/  BSYNC.RECONVERGENT B0 ;  /* 0x0000000000007941 */ /* 0x000fea0003800200 */
.L_x_28069:
        /* <DEDUP_REMOVED lines=8> */
        .weak           $__internal_69_$__cuda_sm3x_div_rn_ftz_f32_slowpath
        .type           $__internal_69_$__cuda_sm3x_div_rn_ftz_f32_slowpath,@function
        .size           $__internal_69_$__cuda_sm3x_div_rn_ftz_f32_slowpath,(.L_x_68362 - $__internal_69_$__cuda_sm3x_div_rn_ftz_f32_slowpath)
$__internal_69_$__cuda_sm3x_div_rn_ftz_f32_slowpath:
        /* <DEDUP_REMOVED lines=32> */
.L_x_28076:
[----:B------:R-:W-:Y:S05]  /*29570*/  BSYNC.RELIABLE B1 ;  /* 0x0000000000017941 */ /* 0x000fea0003800100 */
.L_x_28075:
        /* <DEDUP_REMOVED lines=27> */
.L_x_28082:
[----:B------:R-:W-:-:S07]  /*29730*/  LEA R0, R3, R0, 0x17 ;  /* 0x0000000003007211 */ /* 0x000fce00078eb8ff */
.L_x_28083:
[----:B------:R-:W-:Y:S05]  /*29740*/  BSYNC.RECONVERGENT B1 ;  /* 0x0000000000017941 */ /* 0x000fea0003800200 */
.L_x_28081:
[----:B------:R-:W-:Y:S05]  /*29750*/  BRA `(.L_x_28084) ;  /* 0x0000000000207947 */ /* 0x000fea0003800000 */
.L_x_28080:
[----:B------:R-:W-:-:S04]  /*29760*/  LOP3.LUT R25, R0, 0x80000000, R25, 0x48, !PT ;  /* 0x8000000000197812 */ /* 0x000fc800078e4819 */
[----:B------:R-:W-:Y:S01]  /*29770*/  LOP3.LUT R0, R25, 0x7f800000, RZ, 0xfc, !PT ;  /* 0x7f80000019007812 */ /* 0x000fe200078efcff */
[----:B------:R-:W-:Y:S06]  /*29780*/  BRA `(.L_x_28084) ;  /* 0x0000000000147947 */ /* 0x000fec0003800000 */
.L_x_28079:
[----:B------:R-:W-:Y:S01]  /*29790*/  LOP3.LUT R0, R0, 0x80000000, R25, 0x48, !PT ;  /* 0x8000000000007812 */ /* 0x000fe200078e4819 */
[----:B------:R-:W-:Y:S06]  /*297a0*/  BRA `(.L_x_28084) ;  /* 0x00000000000c7947 */ /* 0x000fec0003800000 */
.L_x_28078:
[----:B------:R-:W0:Y:S01]  /*297b0*/  MUFU.RSQ R0, -QNAN ;  /* 0xffc0000000007908 */ /* 0x000e220000001400 */
[----:B------:R-:W-:Y:S05]  /*297c0*/  BRA `(.L_x_28084) ;  /* 0x0000000000047947 */ /* 0x000fea0003800000 */
.L_x_28077:
[----:B------:R-:W-:-:S07]  /*297d0*/  FADD.FTZ R0, R25, R0 ;  /* 0x0000000019007221 */ /* 0x000fce0000010000 */
.L_x_28084:
[----:B------:R-:W-:Y:S05]  /*297e0*/  BSYNC.RECONVERGENT B0 ;  /* 0x0000000000007941 */ /* 0x000fea0003800200 */
.L_x_28074:
[----:B------:R-:W-:-:S04]  /*297f0*/  HFMA2 R3, -RZ, RZ, 0, 0 ;  /* 0x00000000ff037431 */ /* 0x000fc800000001ff */
[----:B0-----:R-:W-:Y:S05]  /*29800*/  RET.REL.NODEC R2 `(_ZN2at6native29vectorized_elementwise_kernelILi8EZZZNS0_50_GLOBAL__N__2680c7bb_12_PowKernel_cu_7dd49032_300324pow_tensor_scalar_kernelERNS_18TensorIteratorBaseERKN3c106ScalarEENKUlvE_clEvENKUlvE0_clEvEUlNS5_7complexIfEEE0_St5arrayIPcLm2EEEEviT0_T1_) ;  /* 0xfffffd6402fc7950 */ /* 0x001fea0003c3ffff */
.L_x_28085:
        /* <DEDUP_REMOVED lines=15> */
.L_x_68362:


//--------------------- .text._ZN2at6native18elementwise_kernelILi128ELi4EZNS0_15gpu_kernel_implIZZZNS0_50_GLOBAL__N__2680c7bb_12_PowKernel_cu_7dd49032_300324pow_tensor_scalar_kernelERNS_18TensorIteratorBaseERKN3c106ScalarEENKUlvE_clEvENKUlvE0_clEvEUlNS6_7complexIfEEE_EEvS5_RKT_EUliE_EEviT1_ --------------------------
	.section	.text._ZN2at6native18elementwise_kernelILi128ELi4EZNS0_15gpu_kernel_implIZZZNS0_50_GLOBAL__N__2680c7bb_12_PowKernel_cu_7dd49032_300324pow_tensor_scalar_kernelERNS_18TensorIteratorBaseERKN3c106ScalarEENKUlvE_clEvENKUlvE0_clEvEUlNS6_7complexIfEEE_EEvS5_RKT_EUliE_EEviT1_,"ax",@progbits
	.align	128
        .global         _ZN2at6native18elementwise_kernelILi128ELi4EZNS0_15gpu_kernel_implIZZZNS0_50_GLOBAL__N__2680c7bb_12_PowKernel_cu_7dd49032_300324pow_tensor_scalar_kernelERNS_18TensorIteratorBaseERKN3c106ScalarEENKUlvE_clEvENKUlvE0_clEvEUlNS6_7complexIfEEE_EEvS5_RKT_EUliE_EEviT1_
        .type           _ZN2at6native18elementwise_kernelILi128ELi4EZNS0_15gpu_kernel_implIZZZNS0_50_GLOBAL__N__2680c7bb_12_PowKernel_cu_7dd49032_300324pow_tensor_scalar_kernelERNS_18TensorIteratorBaseERKN3c106ScalarEENKUlvE_clEvENKUlvE0_clEvEUlNS6_7complexIfEEE_EEvS5_RKT_EUliE_EEviT1_,@function
        .size           _ZN2at6native18elementwise_kernelILi128ELi4EZNS0_15gpu_kernel_implIZZZNS0_50_GLOBAL__N__2680c7bb_12_PowKernel_cu_7dd49032_300324pow_tensor_scalar_kernelERNS_18TensorIteratorBaseERKN3c106ScalarEENKUlvE_clEvENKUlvE0_clEvEUlNS6_7complexIfEEE_EEvS5_RKT_EUliE_EEviT1_,(.L_x_68678 - _ZN2at6native18elementwise_kernelILi128ELi4EZNS0_15gpu_kernel_implIZZZNS0_50_GLOBAL__N__2680c7bb_12_PowKernel_cu_7dd49032_300324pow_tensor_scalar_kernelERNS_18TensorIteratorBaseERKN3c106ScalarEENKUlvE_clEvENKUlvE0_clEvEUlNS6_7complexIfEEE_EEvS5_RKT_EUliE_EEviT1_)
        .other          _ZN2at6native18elementwise_kernelILi128ELi4EZNS0_15gpu_kernel_implIZZZNS0_50_GLOBAL__N__2680c7bb_12_PowKernel_cu_7dd49032_300324pow_tensor_scalar_kernelERNS_18TensorIteratorBaseERKN3c106ScalarEENKUlvE_clEvENKUlvE0_clEvEUlNS6_7complexIfEEE_EEvS5_RKT_EUliE_EEviT1_,@"STO_CUDA_ENTRY STV_DEFAULT"
_ZN2at6native18elementwise_kernelILi128ELi4EZNS0_15gpu_kernel_implIZZZNS0_50_GLOBAL__N__2680c7bb_12_PowKernel_cu_7dd49032_300324pow_tensor_scalar_kernelERNS_18TensorIteratorBaseERKN3c106ScalarEENKUlvE_clEvENKUlvE0_clEvEUlNS6_7complexIfEEE_EEvS5_RKT_EUliE_EEviT1_:
.text._ZN2at6native18elementwise_kernelILi128ELi4EZNS0_15gpu_kernel_implIZZZNS0_50_GLOBAL__N__2680c7bb_12_PowKernel_cu_7dd49032_300324pow_tensor_scalar_kernelERNS_18TensorIteratorBaseERKN3c106ScalarEENKUlvE_clEvENKUlvE0_clEvEUlNS6_7complexIfEEE_EEvS5_RKT_EUliE_EEviT1_:
        /* <DEDUP_REMOVED lines=319> */
.L_x_28088:
        /* <DEDUP_REMOVED lines=17> */
[----:B--2---:R-:W0:Y:S01]  /*1500*/  I2F.S16 R2, R2 ;  /* 0x0000000200027306 */ /* 0x004e220000101400 */
[----:B------:R-:W-:Y:S05]  /*1510*/  BRA `(.L_x_28095) ;  /* 0x0000000c007c7947 */ /* 0x000fea0003800000 */
.L_x_28093:
[----:B------:R-:W2:Y:S01]  /*1520*/  LDG.E.U8 R2, desc[UR36][R4.64] ;  /* 0x0000002404027981 */ /* 0x000ea2000c1e1100 */
[----:B------:R-:W-:Y:S01]  /*1530*/  IMAD.MOV.U32 R3, RZ, RZ, RZ ;  /* 0x000000ffff037224 */ /* 0x000fe200078e00ff */
[----:B--2---:R-:W-:Y:S01]  /*1540*/  I2FP.F32.U32 R2, R2 ;  /* 0x0000000200027245 */ /* 0x004fe20000201000 */
[----:B------:R-:W-:Y:S06]  /*1550*/  BRA `(.L_x_28095) ;  /* 0x0000000c006c7947 */ /* 0x000fec0003800000 */
.L_x_28092:
        /* <DEDUP_REMOVED lines=10> */
.L_x_28097:
[----:B------:R-:W2:Y:S01]  /*1600*/  LDG.E R2, desc[UR36][R4.64] ;  /* 0x0000002404027981 */ /* 0x000ea2000c1e1900 */
[----:B------:R-:W-:Y:S01]  /*1610*/  HFMA2 R3, -RZ, RZ, 0, 0 ;  /* 0x00000000ff037431 */ /* 0x000fe200000001ff */
[----:B--2---:R-:W-:Y:S01]  /*1620*/  I2FP.F32.S32 R2, R2 ;  /* 0x0000000200027245 */ /* 0x004fe20000201400 */
[----:B------:R-:W-:Y:S06]  /*1630*/  BRA `(.L_x_28095) ;  /* 0x0000000c00347947 */ /* 0x000fec0003800000 */
.L_x_28096:
[----:B------:R-:W2:Y:S01]  /*1640*/  LDG.E.U16 R2, desc[UR36][R4.64] ;  /* 0x0000002404027981 */ /* 0x000ea2000c1e1500 */
[----:B------:R-:W-:Y:S01]  /*1650*/  IMAD.MOV.U32 R3, RZ, RZ, RZ ;  /* 0x000000ffff037224 */ /* 0x000fe200078e00ff */
[----:B--2---:R-:W0:Y:S01]  /*1660*/  I2F.S16 R2, R2 ;  /* 0x0000000200027306 */ /* 0x004e220000101400 */
[----:B------:R-:W-:Y:S05]  /*1670*/  BRA `(.L_x_28095) ;  /* 0x0000000c00247947 */ /* 0x000fea0003800000 */
.L_x_28091:
        /* <DEDUP_REMOVED lines=9> */
.L_x_28099:
[----:B------:R-:W2:Y:S01]  /*1710*/  LDG.E.U16 R2, desc[UR36][R4.64] ;  /* 0x0000002404027981 */ /* 0x000ea2000c1e1500 */
[----:B------:R-:W-:Y:S01]  /*1720*/  MOV R3, RZ ;  /* 0x000000ff00037202 */ /* 0x000fe20000000f00 */
[----:B--2---:R-:W-:Y:S01]  /*1730*/  HADD2.F32 R2, -RZ, R2.H0_H0 ;  /* 0x20000002ff027230 */ /* 0x004fe20000004100 */
[----:B------:R-:W-:Y:S06]  /*1740*/  BRA `(.L_x_28095) ;  /* 0x0000000800f07947 */ /* 0x000fec0003800000 */
.L_x_28098:
        /* <DEDUP_REMOVED lines=8> */
.L_x_28101:
[----:B------:R-:W2:Y:S02]  /*17d0*/  LDG.E R3, desc[UR36][R4.64] ;  /* 0x0000002404037981 */ /* 0x000ea4000c1e1900 */
[--C-:B--2---:R-:W-:Y:S02]  /*17e0*/  HADD2.F32 R2, -RZ, R3.reuse.H0_H0 ;  /* 0x20000003ff027230 */ /* 0x104fe40000004100 */
[----:B------:R-:W-:Y:S01]  /*17f0*/  HADD2.F32 R3, -RZ, R3.H1_H1 ;  /* 0x30000003ff037230 */ /* 0x000fe20000004100 */
[----:B------:R-:W-:Y:S06]  /*1800*/  BRA `(.L_x_28095) ;  /* 0x0000000800c07947 */ /* 0x000fec0003800000 */
.L_x_28100:
        /* <DEDUP_REMOVED lines=8> */
.L_x_28090:
        /* <DEDUP_REMOVED lines=13> */
.L_x_28104:
        /* <DEDUP_REMOVED lines=10> */
.L_x_28103:
        /* <DEDUP_REMOVED lines=26> */
.L_x_28106:
[----:B------:R-:W2:Y:S02]  /*1ba0*/  LDG.E.U8 R3, desc[UR36][R4.64] ;  /* 0x0000002404037981 */ /* 0x000ea4000c1e1100 */
[C---:B--2---:R-:W-:Y:S01]  /*1bb0*/  IMAD.SHL.U32 R2, R3.reuse, 0x2000000, RZ ;  /* 0x0200000003027824 */ /* 0x044fe200078e00ff */
[----:B------:R-:W-:-:S04]  /*1bc0*/  SHF.L.U32 R3, R3, 0x8, RZ ;  /* 0x0000000803037819 */ /* 0x000fc800000006ff */
[----:B------:R-:W-:Y:S02]  /*1bd0*/  ISETP.GT.U32.AND P0, PT, R2, 0x7ffffff, PT ;  /* 0x07ffffff0200780c */ /* 0x000fe40003f04070 */
[----:B------:R-:W-:-:S11]  /*1be0*/  PRMT R7, R3, 0x9910, RZ ;  /* 0x0000991003077816 */ /* 0x000fd600000000ff */
[----:B------:R-:W-:Y:S01]  /*1bf0*/  @!P0 LOP3.LUT R0, R3, 0x7f00, RZ, 0xc0, !PT ;  /* 0x00007f0003008812 */ /* 0x000fe200078ec0ff */
[----:B------:R-:W-:Y:S01]  /*1c00*/  IMAD.MOV.U32 R3, RZ, RZ, RZ ;  /* 0x000000ffff037224 */ /* 0x000fe200078e00ff */
[----:B------:R-:W-:Y:S02]  /*1c10*/  @P0 LEA.HI R2, R2, 0x70000000, RZ, 0x1c ;  /* 0x7000000002020811 */ /* 0x000fe400078fe0ff */
[----:B------:R-:W-:-:S05]  /*1c20*/  @!P0 LOP3.LUT R0, R0, 0x3f000000, RZ, 0xfc, !PT ;  /* 0x3f00000000008812 */ /* 0x000fca00078efcff */
[----:B------:R-:W-:Y:S01]  /*1c30*/  @!P0 FADD.FTZ R0, R0, -0.5 ;  /* 0xbf00000000008421 */ /* 0x000fe20000010000 */
[----:B------:R-:W-:-:S05]  /*1c40*/  @P0 FMUL.FTZ R0, R2, 1.9259299443872358531e-34 ;  /* 0x0780000002000820 */ /* 0x000fca0000410000 */
[----:B------:R-:W-:Y:S01]  /*1c50*/  LOP3.LUT R2, R0, 0x80000000, R7, 0xf8, !PT ;  /* 0x8000000000027812 */ /* 0x000fe200078ef807 */
[----:B------:R-:W-:Y:S06]  /*1c60*/  BRA `(.L_x_28095) ;  /* 0x0000000400a87947 */ /* 0x000fec0003800000 */
.L_x_28105:
[----:B------:R-:W2:Y:S01]  /*1c70*/  LDG.E.U16 R2, desc[UR36][R4.64] ;  /* 0x0000002404027981 */ /* 0x000ea2000c1e1500 */
[----:B------:R-:W-:Y:S01]  /*1c80*/  IMAD.MOV.U32 R3, RZ, RZ, RZ ;  /* 0x000000ffff037224 */ /* 0x000fe200078e00ff */
[----:B--2---:R-:W-:Y:S01]  /*1c90*/  SHF.L.U32 R2, R2, 0x10, RZ ;  /* 0x0000001002027819 */ /* 0x004fe200000006ff */
[----:B------:R-:W-:Y:S06]  /*1ca0*/  BRA `(.L_x_28095) ;  /* 0x0000000400987947 */ /* 0x000fec0003800000 */
.L_x_28102:
        /* <DEDUP_REMOVED lines=12> */
.L_x_28109:
        /* <DEDUP_REMOVED lines=20> */
.L_x_28111:
[----:B------:R-:W-:Y:S05]  /*1eb0*/  BSYNC.RECONVERGENT B0 ;  /* 0x0000000000007941 */ /* 0x000fea0003800200 */
.L_x_28110:
[----:B------:R-:W-:Y:S01]  /*1ec0*/  IMAD.SHL.U32 R0, R0, 0x100000, RZ ;  /* 0x0010000000007824 */ /* 0x000fe200078e00ff */
[----:B------:R-:W-:-:S04]  /*1ed0*/  LEA R2, R2, 0x3b800000, 0x17 ;  /* 0x3b80000002027811 */ /* 0x000fc800078eb8ff */
[----:B------:R-:W-:Y:S01]  /*1ee0*/  LOP3.LUT R2, R2, R0, R9, 0xfe, !PT ;  /* 0x0000000002027212 */ /* 0x000fe200078efe09 */
[----:B------:R-:W-:Y:S06]  /*1ef0*/  BRA `(.L_x_28095) ;  /* 0x0000000400047947 */ /* 0x000fec0003800000 */
.L_x_28108:
        /* <DEDUP_REMOVED lines=20> */
.L_x_28113:
[----:B------:R-:W-:Y:S05]  /*2040*/  BSYNC.RECONVERGENT B0 ;  /* 0x0000000000007941 */ /* 0x000fea0003800200 */
.L_x_28112:
[----:B------:R-:W-:Y:S02]  /*2050*/  SHF.L.U32 R0, R0, 0x15, RZ ;  /* 0x0000001500007819 */ /* 0x000fe400000006ff */
[----:B------:R-:W-:-:S04]  /*2060*/  LEA R2, R2, 0x37800000, 0x17 ;  /* 0x3780000002027811 */ /* 0x000fc800078eb8ff */
[----:B------:R-:W-:Y:S01]  /*2070*/  LOP3.LUT R2, R2, R0, R9, 0xfe, !PT ;  /* 0x0000000002027212 */ /* 0x000fe200078efe09 */
[----:B------:R-:W-:Y:S06]  /*2080*/  BRA `(.L_x_28095) ;  /* 0x0000000000a07947 */ /* 0x000fec0003800000 */
.L_x_28107:
[----:B------:R-:W-:-:S09]  /*2090*/  UISETP.NE.AND UP0, UPT, UR4, 0x1c, UPT ;  /* 0x0000001c0400788c */ /* 0x000fd2000bf05270 */
[----:B------:R-:W-:Y:S05]  /*20a0*/  BRA.U !UP0, `(.L_x_28114) ;  /* 0x00000001088c7547 */ /* 0x000fea000b800000 */
[----:B------:R-:W-:-:S09]  /*20b0*/  UISETP.NE.AND UP0, UPT, UR4, 0x1d, UPT ;  /* 0x0000001d0400788c */ /* 0x000fd2000bf05270 */
[----:B------:R-:W-:Y:S05]  /*20c0*/  BRA.U !UP0, `(.L_x_28115) ;  /* 0x0000000108747547 */ /* 0x000fea000b800000 */
[----:B------:R-:W-:-:S09]  /*20d0*/  UISETP.NE.AND UP0, UPT, UR4, 0x2c, UPT ;  /* 0x0000002c0400788c */ /* 0x000fd2000bf05270 */
[----:B------:R-:W-:Y:S05]  /*20e0*/  BRA.U !UP0, `(.L_x_28116) ;  /* 0x0000000108487547 */ /* 0x000fea000b800000 */
.L_x_28094:
        /* <DEDUP_REMOVED lines=16> */
.L_x_28117:
[----:B------:R-:W-:Y:S01]  /*21f0*/  CS2R R2, SRZ ;  /* 0x0000000000027805 */ /* 0x000fe2000001ff00 */
[----:B------:R-:W-:Y:S06]  /*2200*/  BRA `(.L_x_28095) ;  /* 0x0000000000407947 */ /* 0x000fec0003800000 */
.L_x_28116:
        /* <DEDUP_REMOVED lines=9> */
.L_x_28115:
[----:B------:R-:W2:Y:S01]  /*22a0*/  LDG.E.64 R4, desc[UR36][R4.64] ;  /* 0x0000002404047981 */ /* 0x000ea2000c1e1b00 */
[----:B------:R-:W-:Y:S01]  /*22b0*/  IMAD.MOV.U32 R3, RZ, RZ, RZ ;  /* 0x000000ffff037224 */ /* 0x000fe200078e00ff */
[----:B--2---:R0:W1:Y:S01]  /*22c0*/  I2F.U64 R2, R4 ;  /* 0x0000000400027312 */ /* 0x0040620000301000 */
[----:B------:R-:W-:Y:S05]  /*22d0*/  BRA `(.L_x_28095) ;  /* 0x00000000000c7947 */ /* 0x000fea0003800000 */
.L_x_28114:
[----:B------:R-:W2:Y:S01]  /*22e0*/  LDG.E R2, desc[UR36][R4.64] ;  /* 0x0000002404027981 */ /* 0x000ea2000c1e1900 */
[----:B------:R-:W-:Y:S01]  /*22f0*/  HFMA2 R3, -RZ, RZ, 0, 0 ;  /* 0x00000000ff037431 */ /* 0x000fe200000001ff */
[----:B--2---:R-:W-:-:S07]  /*2300*/  I2FP.F32.U32 R2, R2 ;  /* 0x0000000200027245 */ /* 0x004fce0000201000 */
.L_x_28095:
[----:B------:R-:W-:Y:S05]  /*2310*/  BSYNC.RECONVERGENT B6 ;  /* 0x0000000000067941 */ /* 0x000fea0003800200 */
.L_x_28089:
[----:B------:R-:W2:Y:S01]  /*2320*/  LDCU.64 UR6, c[0x0][0x580] ;  /* 0x0000b000ff0677ac */ /* 0x000ea20008000a00 */
[CC--:B01---5:R-:W-:Y:S01]  /*2330*/  FMUL.FTZ R0, R3.reuse, R2.reuse ;  /* 0x0000000203007220 */ /* 0x0e3fe20000410000 */
[C---:B------:R-:W-:Y:S01]  /*2340*/  FMUL.FTZ R7, R3.reuse, R3 ;  /* 0x0000000303077220 */ /* 0x040fe20000410000 */
[----:B------:R-:W-:Y:S02]  /*2350*/  UPRMT UR4, UR41, 0x9910, URZ ;  /* 0x0000991029047896 */ /* 0x000fe400080000ff */
[-C--:B------:R-:W-:Y:S01]  /*2360*/  FFMA.FTZ R3, R3, R2.reuse, R0 ;  /* 0x0000000203037223 */ /* 0x080fe20000010000 */
[----:B------:R-:W-:Y:S01]  /*2370*/  FFMA.FTZ R2, R2, R2, -R7 ;  /* 0x0000000202027223 */ /* 0x000fe20000010807 */
        /* <DEDUP_REMOVED lines=15> */
.L_x_28121:
[----:B------:R-:W0:Y:S02]  /*2470*/  F2I.S64.TRUNC R2, R2 ;  /* 0x0000000200027311 */ /* 0x000e24000020d900 */
[----:B0-----:R-:W-:-:S05]  /*2480*/  IMAD.MOV.U32 R7, RZ, RZ, R2 ;  /* 0x000000ffff077224 */ /* 0x001fca00078e0002 */
[----:B------:R0:W-:Y:S01]  /*2490*/  STG.E.U8 desc[UR36][R4.64], R7 ;  /* 0x0000000704007986 */ /* 0x0001e2000c101124 */
[----:B------:R-:W-:Y:S05]  /*24a0*/  BRA `(.L_x_28123) ;  /* 0x0000000c00307947 */ /* 0x000fea0003800000 */
.L_x_28120:
        /* <DEDUP_REMOVED lines=9> */
.L_x_28125:
[----:B------:R-:W0:Y:S02]  /*2540*/  F2I.FTZ.TRUNC.NTZ R3, R2 ;  /* 0x0000000200037305 */ /* 0x000e24000021f100 */
[----:B0-----:R0:W-:Y:S01]  /*2550*/  STG.E desc[UR36][R4.64], R3 ;  /* 0x0000000304007986 */ /* 0x0011e2000c101924 */
[----:B------:R-:W-:Y:S05]  /*2560*/  BRA `(.L_x_28123) ;  /* 0x0000000c00007947 */ /* 0x000fea0003800000 */
.L_x_28124:
[----:B------:R-:W0:Y:S02]  /*2570*/  F2I.FTZ.TRUNC.NTZ R3, R2 ;  /* 0x0000000200037305 */ /* 0x000e24000021f100 */
[----:B0-----:R0:W-:Y:S01]  /*2580*/  STG.E.U16 desc[UR36][R4.64], R3 ;  /* 0x0000000304007986 */ /* 0x0011e2000c101524 */
[----:B------:R-:W-:Y:S05]  /*2590*/  BRA `(.L_x_28123) ;  /* 0x0000000800f47947 */ /* 0x000fea0003800000 */
.L_x_28119:
        /* <DEDUP_REMOVED lines=8> */
.L_x_28127:
[----:B------:R-:W-:-:S05]  /*2620*/  F2FP.F16.F32.PACK_AB R2, RZ, R2 ;  /* 0x00000002ff02723e */ /* 0x000fca00000000ff */
[----:B------:R0:W-:Y:S01]  /*2630*/  STG.E.U16 desc[UR36][R4.64], R2 ;  /* 0x0000000204007986 */ /* 0x0001e2000c101524 */
[----:B------:R-:W-:Y:S05]  /*2640*/  BRA `(.L_x_28123) ;  /* 0x0000000800c87947 */ /* 0x000fea0003800000 */
.L_x_28126:
        /* <DEDUP_REMOVED lines=8> */
.L_x_28129:
[----:B------:R-:W-:-:S05]  /*26d0*/  F2FP.F16.F32.PACK_AB R3, R3, R2 ;  /* 0x000000020303723e */ /* 0x000fca00000000ff */
[----:B------:R0:W-:Y:S01]  /*26e0*/  STG.E desc[UR36][R4.64], R3 ;  /* 0x0000000304007986 */ /* 0x0001e2000c101924 */
[----:B------:R-:W-:Y:S05]  /*26f0*/  BRA `(.L_x_28123) ;  /* 0x00000008009c7947 */ /* 0x000fea0003800000 */
.L_x_28128:
[----:B------:R-:W-:-:S06]  /*2700*/  FMUL.FTZ R2, R2, 1 ;  /* 0x3f80000002027820 */ /* 0x000fcc0000410000 */
[----:B------:R-:W0:Y:S02]  /*2710*/  F2F.F64.F32 R2, R2 ;  /* 0x0000000200027310 */ /* 0x000e240000201800 */
[----:B0-----:R0:W-:Y:S01]  /*2720*/  STG.E.64 desc[UR36][R4.64], R2 ;  /* 0x0000000204007986 */ /* 0x0011e2000c101b24 */
[----:B------:R-:W-:Y:S05]  /*2730*/  BRA `(.L_x_28123) ;  /* 0x00000008008c7947 */ /* 0x000fea0003800000 */
.L_x_28118:
        /* <DEDUP_REMOVED lines=8> */
[----:B------:R-:W-:Y:S02]  /*27c0*/  FSETP.NEU.FTZ.AND P0, PT, R2, RZ, PT ;  /* 0x000000ff0200720b */ /* 0x000fe40003f1d000 */
[----:B------:R-:W-:-:S04]  /*27d0*/  FSETP.NEU.FTZ.AND P1, PT, R3, RZ, PT ;  /* 0x000000ff0300720b */ /* 0x000fc80003f3d000 */
[----:B------:R-:W-:-:S04]  /*27e0*/  PLOP3.LUT P0, PT, P0, P1, PT, 0xf8, 0x8f ;  /* 0x00000000008f781c */ /* 0x000fc80000703f70 */
[----:B------:R-:W-:-:S05]  /*27f0*/  SEL R3, RZ, 0x1, !P0 ;  /* 0x00000001ff037807 */ /* 0x000fca0004000000 */
[----:B------:R0:W-:Y:S01]  /*2800*/  STG.E.U8 desc[UR36][R4.64], R3 ;  /* 0x0000000304007986 */ /* 0x0001e2000c101124 */
[----:B------:R-:W-:Y:S05]  /*2810*/  BRA `(.L_x_28123) ;  /* 0x0000000800547947 */ /* 0x000fea0003800000 */
.L_x_28132:
[----:B------:R-:W-:Y:S01]  /*2820*/  FMUL.FTZ R8, R2, 1 ;  /* 0x3f80000002087820 */ /* 0x000fe20000410000 */
[----:B------:R-:W-:-:S05]  /*2830*/  FMUL.FTZ R10, R3, 1 ;  /* 0x3f800000030a7820 */ /* 0x000fca0000410000 */
[----:B------:R-:W-:Y:S08]  /*2840*/  F2F.F64.F32 R8, R8 ;  /* 0x0000000800087310 */ /* 0x000ff00000201800 */
[----:B------:R-:W0:Y:S02]  /*2850*/  F2F.F64.F32 R10, R10 ;  /* 0x0000000a000a7310 */ /* 0x000e240000201800 */
[----:B0-----:R0:W-:Y:S01]  /*2860*/  STG.E.128 desc[UR36][R4.64], R8 ;  /* 0x0000000804007986 */ /* 0x0011e2000c101d24 */
[----:B------:R-:W-:Y:S05]  /*2870*/  BRA `(.L_x_28123) ;  /* 0x00000008003c7947 */ /* 0x000fea0003800000 */
.L_x_28131:
        /* <DEDUP_REMOVED lines=8> */
[----:B------:R-:W-:Y:S02]  /*2900*/  SHF.R.U32.HI R7, RZ, 0x18, R2 ;  /* 0x00000018ff077819 */ /* 0x000fe40000011602 */
[----:B------:R-:W-:Y:S02]  /*2910*/  ISETP.GT.U32.AND P0, PT, R6, 0x43efffff, PT ;  /* 0x43efffff0600780c */ /* 0x000fe40003f04070 */
[----:B------:R-:W-:-:S11]  /*2920*/  MOV R0, 0x7f ;  /* 0x0000007f00007802 */ /* 0x000fd60000000f00 */
[----:B------:R-:W-:Y:S05]  /*2930*/  @P0 BRA `(.L_x_28136) ;  /* 0x0000000000180947 */ /* 0x000fea0003800000 */
[----:B------:R-:W-:-:S13]  /*2940*/  ISETP.GT.U32.AND P0, PT, R6, 0x3c7fffff, PT ;  /* 0x3c7fffff0600780c */ /* 0x000fda0003f04070 */
[----:B------:R-:W-:-:S04]  /*2950*/  @P0 SHF.R.U32.HI R0, RZ, 0x14, R2 ;  /* 0x00000014ff000819 */ /* 0x000fc80000011602 */
[----:B------:R-:W-:Y:S01]  /*2960*/  @P0 LOP3.LUT R3, R0, 0x1, RZ, 0xc0, !PT ;  /* 0x0000000100030812 */ /* 0x000fe200078ec0ff */
[----:B------:R-:W-:-:S03]  /*2970*/  @!P0 FADD.FTZ R0, R6, 16384 ;  /* 0x4680000006008421 */ /* 0x000fc60000010000 */
[----:B------:R-:W-:-:S04]  /*2980*/  @P0 IADD3 R3, PT, PT, R2, 0x407ffff, R3 ;  /* 0x0407ffff02030810 */ /* 0x000fc80007ffe003 */
[----:B------:R-:W-:-:S07]  /*2990*/  @P0 SHF.R.U32.HI R0, RZ, 0x14, R3 ;  /* 0x00000014ff000819 */ /* 0x000fce0000011603 */
.L_x_28136:
[----:B------:R-:W-:Y:S05]  /*29a0*/  BSYNC.RECONVERGENT B0 ;  /* 0x0000000000007941 */ /* 0x000fea0003800200 */
.L_x_28135:
[----:B------:R-:W-:-:S05]  /*29b0*/  LOP3.LUT R7, R0, 0x80, R7, 0xf8, !PT ;  /* 0x0000008000077812 */ /* 0x000fca00078ef807 */
[----:B------:R0:W-:Y:S01]  /*29c0*/  STG.E.U8 desc[UR36][R4.64], R7 ;  /* 0x0000000704007986 */ /* 0x0001e2000c101124 */
[----:B------:R-:W-:Y:S05]  /*29d0*/  BRA `(.L_x_28123) ;  /* 0x0000000400e47947 */ /* 0x000fea0003800000 */
.L_x_28134:
        /* <DEDUP_REMOVED lines=14> */
.L_x_28138:
[----:B------:R-:W-:Y:S05]  /*2ac0*/  BSYNC.RECONVERGENT B0 ;  /* 0x0000000000007941 */ /* 0x000fea0003800200 */
.L_x_28137:
[----:B------:R-:W-:-:S05]  /*2ad0*/  LOP3.LUT R3, R0, 0x80, R7, 0xf8, !PT ;  /* 0x0000008000037812 */ /* 0x000fca00078ef807 */
[----:B------:R0:W-:Y:S01]  /*2ae0*/  STG.E.U8 desc[UR36][R4.64], R3 ;  /* 0x0000000304007986 */ /* 0x0001e2000c101124 */
[----:B------:R-:W-:Y:S05]  /*2af0*/  BRA `(.L_x_28123) ;  /* 0x00000004009c7947 */ /* 0x000fea0003800000 */
.L_x_28133:
[----:B------:R-:W-:-:S05]  /*2b00*/  F2FP.BF16.F32.PACK_AB R2, RZ, R2 ;  /* 0x00000002ff02723e */ /* 0x000fca00000010ff */
[----:B------:R0:W-:Y:S01]  /*2b10*/  STG.E.U16 desc[UR36][R4.64], R2 ;  /* 0x0000000204007986 */ /* 0x0001e2000c101524 */
[----:B------:R-:W-:Y:S05]  /*2b20*/  BRA `(.L_x_28123) ;  /* 0x0000000400907947 */ /* 0x000fea0003800000 */
.L_x_28130:
        /* <DEDUP_REMOVED lines=11> */
.L_x_28141:
        /* <DEDUP_REMOVED lines=12> */
.L_x_28144:
[----:B------:R-:W-:-:S04]  /*2ca0*/  SHF.R.U32.HI R0, RZ, 0x14, R2 ;  /* 0x00000014ff007819 */ /* 0x000fc80000011602 */
[----:B------:R-:W-:-:S04]  /*2cb0*/  LOP3.LUT R3, R0, 0x1, RZ, 0xc0, !PT ;  /* 0x0000000100037812 */ /* 0x000fc800078ec0ff */
[----:B------:R-:W-:-:S04]  /*2cc0*/  IADD3 R0, PT, PT, R2, 0x487ffff, R3 ;  /* 0x0487ffff02007810 */ /* 0x000fc80007ffe003 */
[----:B------:R-:W-:-:S04]  /*2cd0*/  SHF.R.U32.HI R0, RZ, 0x14, R0 ;  /* 0x00000014ff007819 */ /* 0x000fc80000011600 */
[----:B------:R-:W-:-:S07]  /*2ce0*/  LOP3.LUT R3, R0, 0xff, RZ, 0xc0, !PT ;  /* 0x000000ff00037812 */ /* 0x000fce00078ec0ff */
.L_x_28145:
[----:B------:R-:W-:-:S04]  /*2cf0*/  SHF.R.U32.HI R2, RZ, 0x18, R2 ;  /* 0x00000018ff027819 */ /* 0x000fc80000011602 */
[----:B------:R-:W-:-:S04]  /*2d00*/  LOP3.LUT R3, R3, 0x80, R2, 0xf8, !PT ;  /* 0x0000008003037812 */ /* 0x000fc800078ef802 */
[----:B------:R-:W-:-:S07]  /*2d10*/  PRMT R0, R3, 0x7610, R0 ;  /* 0x0000761003007816 */ /* 0x000fce0000000000 */
.L_x_28143:
[----:B------:R-:W-:Y:S05]  /*2d20*/  BSYNC.RECONVERGENT B0 ;  /* 0x0000000000007941 */ /* 0x000fea0003800200 */
.L_x_28142:
[----:B------:R4:W-:Y:S01]  /*2d30*/  STG.E.U8 desc[UR36][R4.64], R0 ;  /* 0x0000000004007986 */ /* 0x0009e2000c101124 */
[----:B------:R-:W-:Y:S05]  /*2d40*/  BRA `(.L_x_28123) ;  /* 0x0000000400087947 */ /* 0x000fea0003800000 */
.L_x_28140:
[----:B------:R-:W-:Y:S01]  /*2d50*/  LOP3.LUT R3, R2, 0x7fffffff, RZ, 0xc0, !PT ;  /* 0x7fffffff02037812 */ /* 0x000fe200078ec0ff */
[----:B------:R-:W-:Y:S01]  /*2d60*/  BSSY.RECONVERGENT B0, `(.L_x_28146) ;  /* 0x0000013000007945 */ /* 0x000fe20003800200 */
[----:B------:R-:W-:Y:S02]  /*2d70*/  HFMA2 R0, -RZ, RZ, 0, 7.62939453125e-06 ;  /* 0x00000080ff007431 */ /* 0x000fe400000001ff */
        /* <DEDUP_REMOVED lines=9> */
.L_x_28148:
[----:B------:R-:W-:-:S04]  /*2e10*/  SHF.R.U32.HI R0, RZ, 0x15, R2 ;  /* 0x00000015ff007819 */ /* 0x000fc80000011602 */
[----:B------:R-:W-:-:S04]  /*2e20*/  LOP3.LUT R3, R0, 0x1, RZ, 0xc0, !PT ;  /* 0x0000000100037812 */ /* 0x000fc800078ec0ff */
[----:B------:R-:W-:-:S04]  /*2e30*/  IADD3 R0, PT, PT, R2, 0x88fffff, R3 ;  /* 0x088fffff02007810 */ /* 0x000fc80007ffe003 */
[----:B------:R-:W-:-:S04]  /*2e40*/  SHF.R.U32.HI R0, RZ, 0x15, R0 ;  /* 0x00000015ff007819 */ /* 0x000fc80000011600 */
[----:B------:R-:W-:-:S07]  /*2e50*/  LOP3.LUT R3, R0, 0xff, RZ, 0xc0, !PT ;  /* 0x000000ff00037812 */ /* 0x000fce00078ec0ff */
.L_x_28149:
[----:B------:R-:W-:-:S04]  /*2e60*/  SHF.R.U32.HI R2, RZ, 0x18, R2 ;  /* 0x00000018ff027819 */ /* 0x000fc80000011602 */
[----:B------:R-:W-:-:S04]  /*2e70*/  LOP3.LUT R3, R3, 0x80, R2, 0xf8, !PT ;  /* 0x0000008003037812 */ /* 0x000fc800078ef802 */
[----:B------:R-:W-:-:S07]  /*2e80*/  PRMT R0, R3, 0x7610, R0 ;  /* 0x0000761003007816 */ /* 0x000fce0000000000 */
.L_x_28147:
[----:B------:R-:W-:Y:S05]  /*2e90*/  BSYNC.RECONVERGENT B0 ;  /* 0x0000000000007941 */ /* 0x000fea0003800200 */
.L_x_28146:
[----:B------:R3:W-:Y:S01]  /*2ea0*/  STG.E.U8 desc[UR36][R4.64], R0 ;  /* 0x0000000004007986 */ /* 0x0007e2000c101124 */
[----:B------:R-:W-:Y:S05]  /*2eb0*/  BRA `(.L_x_28123) ;  /* 0x0000000000ac7947 */ /* 0x000fea0003800000 */
.L_x_28139:
[----:B------:R-:W-:-:S09]  /*2ec0*/  UISETP.NE.AND UP0, UPT, UR4, 0x1c, UPT ;  /* 0x0000001c0400788c */ /* 0x000fd2000bf05270 */
[----:B------:R-:W-:Y:S05]  /*2ed0*/  BRA.U !UP0, `(.L_x_28150) ;  /* 0x00000001089c7547 */ /* 0x000fea000b800000 */
[----:B------:R-:W-:-:S09]  /*2ee0*/  UISETP.NE.AND UP0, UPT, UR4, 0x1d, UPT ;  /* 0x0000001d0400788c */ /* 0x000fd2000bf05270 */
[----:B------:R-:W-:Y:S05]  /*2ef0*/  BRA.U !UP0, `(.L_x_28151) ;  /* 0x0000000108887547 */ /* 0x000fea000b800000 */
[----:B------:R-:W-:-:S09]  /*2f00*/  UISETP.NE.AND UP0, UPT, UR4, 0x2c, UPT ;  /* 0x0000002c0400788c */ /* 0x000fd2000bf05270 */
[----:B------:R-:W-:Y:S05]  /*2f10*/  BRA.U !UP0, `(.L_x_28152) ;  /* 0x0000000108447547 */ /* 0x000fea000b800000 */
.L_x_28122:
        /* <DEDUP_REMOVED lines=16> */
.L_x_28153:
[----:B------:R-:W-:Y:S05]  /*3020*/  BRA `(.L_x_28123) ;  /* 0x0000000000507947 */ /* 0x000fea0003800000 */
.L_x_28152:
        /* <DEDUP_REMOVED lines=15> */
.L_x_28151:
[----:B------:R-:W0:Y:S02]  /*3120*/  F2I.U64.TRUNC R2, R2 ;  /* 0x0000000200027311 */ /* 0x000e24000020d800 */
[----:B0-----:R1:W-:Y:S01]  /*3130*/  STG.E.64 desc[UR36][R4.64], R2 ;  /* 0x0000000204007986 */ /* 0x0013e2000c101b24 */
[----:B------:R-:W-:Y:S05]  /*3140*/  BRA `(.L_x_28123) ;  /* 0x0000000000087947 */ /* 0x000fea0003800000 */
.L_x_28150:
[----:B------:R-:W0:Y:S02]  /*3150*/  F2I.FTZ.U32.TRUNC.NTZ R3, R2 ;  /* 0x0000000200037305 */ /* 0x000e24000021f000 */
[----:B0-----:R0:W-:Y:S02]  /*3160*/  STG.E desc[UR36][R4.64], R3 ;  /* 0x0000000304007986 */ /* 0x0011e4000c101924 */
.L_x_28123:
[----:B------:R-:W-:-:S07]  /*3170*/  VIADD R17, R17, 0x80 ;  /* 0x0000008011117836 */ /* 0x000fce0000000000 */
.L_x_28087:
[----:B------:R-:W-:Y:S05]  /*3180*/  BSYNC.RECONVERGENT B7 ;  /* 0x0000000000077941 */ /* 0x000fea0003800200 */
.L_x_28086:
        /* <DEDUP_REMOVED lines=14> */
[----:B01----:R-:W-:-:S05]  /*3270*/  IMAD.HI.U32 R2, R17, UR4, R16 ;  /* 0x0000000411027c27 */ /* 0x003fca000f8e0010 */
[----:B--2---:R-:W-:-:S04]  /*3280*/  SHF.R.U32.HI R3, RZ, UR5, R2 ;  /* 0x00000005ff037c19 */ /* 0x004fc80008011602 */
        /* <DEDUP_REMOVED lines=291> */
.L_x_28156:
        /* <DEDUP_REMOVED lines=19> */
.L_x_28161:
[----:B------:R-:W2:Y:S01]  /*45f0*/  LDG.E.U8 R2, desc[UR36][R4.64] ;  /* 0x0000002404027981 */ /* 0x000ea2000c1e1100 */
[----:B------:R-:W-:Y:S02]  /*4600*/  MOV R3, RZ ;  /* 0x000000ff00037202 */ /* 0x000fe40000000f00 */
[----:B--2---:R-:W-:Y:S01]  /*4610*/  I2FP.F32.U32 R2, R2 ;  /* 0x0000000200027245 */ /* 0x004fe20000201000 */
[----:B------:R-:W-:Y:S06]  /*4620*/  BRA `(.L_x_28163) ;  /* 0x0000000c006c7947 */ /* 0x000fec0003800000 */
.L_x_28160:
        /* <DEDUP_REMOVED lines=10> */
.L_x_28165:
[----:B------:R-:W2:Y:S01]  /*46d0*/  LDG.E R2, desc[UR36][R4.64] ;  /* 0x0000002404027981 */ /* 0x000ea2000c1e1900 */
[----:B------:R-:W-:Y:S01]  /*46e0*/  IMAD.MOV.U32 R3, RZ, RZ, RZ ;  /* 0x000000ffff037224 */ /* 0x000fe200078e00ff */
[----:B--2---:R-:W-:Y:S01]  /*46f0*/  I2FP.F32.S32 R2, R2 ;  /* 0x0000000200027245 */ /* 0x004fe20000201400 */
[----:B------:R-:W-:Y:S06]  /*4700*/  BRA `(.L_x_28163) ;  /* 0x0000000c00347947 */ /* 0x000fec0003800000 */
.L_x_28164:
[----:B------:R-:W2:Y:S01]  /*4710*/  LDG.E.U16 R2, desc[UR36][R4.64] ;  /* 0x0000002404027981 */ /* 0x000ea2000c1e1500 */
[----:B------:R-:W-:Y:S01]  /*4720*/  HFMA2 R3, -RZ, RZ, 0, 0 ;  /* 0x00000000ff037431 */ /* 0x000fe200000001ff */
[----:B--2---:R-:W0:Y:S01]  /*4730*/  I2F.S16 R2, R2 ;  /* 0x0000000200027306 */ /* 0x004e220000101400 */
[----:B------:R-:W-:Y:S05]  /*4740*/  BRA `(.L_x_28163) ;  /* 0x0000000c00247947 */ /* 0x000fea0003800000 */
.L_x_28159:
        /* <DEDUP_REMOVED lines=9> */
.L_x_28167:
[----:B------:R-:W2:Y:S01]  /*47e0*/  LDG.E.U16 R2, desc[UR36][R4.64] ;  /* 0x0000002404027981 */ /* 0x000ea2000c1e1500 */
[----:B------:R-:W-:Y:S02]  /*47f0*/  IMAD.MOV.U32 R3, RZ, RZ, RZ ;  /* 0x000000ffff037224 */ /* 0x000fe400078e00ff */
[----:B--2---:R-:W-:Y:S01]  /*4800*/  HADD2.F32 R2, -RZ, R2.H0_H0 ;  /* 0x20000002ff027230 */ /* 0x004fe20000004100 */
[----:B------:R-:W-:Y:S06]  /*4810*/  BRA `(.L_x_28163) ;  /* 0x0000000800f07947 */ /* 0x000fec0003800000 */
.L_x_28166:
        /* <DEDUP_REMOVED lines=8> */
.L_x_28169:
[----:B------:R-:W2:Y:S02]  /*48a0*/  LDG.E R3, desc[UR36][R4.64] ;  /* 0x0000002404037981 */ /* 0x000ea4000c1e1900 */
[--C-:B--2---:R-:W-:Y:S02]  /*48b0*/  HADD2.F32 R2, -RZ, R3.reuse.H0_H0 ;  /* 0x20000003ff027230 */ /* 0x104fe40000004100 */
[----:B------:R-:W-:Y:S01]  /*48c0*/  HADD2.F32 R3, -RZ, R3.H1_H1 ;  /* 0x30000003ff037230 */ /* 0x000fe20000004100 */
[----:B------:R-:W-:Y:S06]  /*48d0*/  BRA `(.L_x_28163) ;  /* 0x0000000800c07947 */ /* 0x000fec0003800000 */
.L_x_28168:
        /* <DEDUP_REMOVED lines=8> */
.L_x_28158:
        /* <DEDUP_REMOVED lines=13> */
.L_x_28172:
        /* <DEDUP_REMOVED lines=10> */
.L_x_28171:
        /* <DEDUP_REMOVED lines=26> */
.L_x_28174:
[----:B------:R-:W2:Y:S02]  /*4c70*/  LDG.E.U8 R3, desc[UR36][R4.64] ;  /* 0x0000002404037981 */ /* 0x000ea4000c1e1100 */
[C---:B--2---:R-:W-:Y:S02]  /*4c80*/  IMAD.SHL.U32 R0, R3.reuse, 0x2000000, RZ ;  /* 0x0200000003007824 */ /* 0x044fe400078e00ff */
        /* <DEDUP_REMOVED lines=11> */
.L_x_28173:
[----:B------:R-:W2:Y:S01]  /*4d40*/  LDG.E.U16 R2, desc[UR36][R4.64] ;  /* 0x0000002404027981 */ /* 0x000ea2000c1e1500 */
[----:B------:R-:W-:Y:S02]  /*4d50*/  IMAD.MOV.U32 R3, RZ, RZ, RZ ;  /* 0x000000ffff037224 */ /* 0x000fe400078e00ff */
[----:B--2---:R-:W-:Y:S01]  /*4d60*/  IMAD.U32 R2, R2, 0x10000, RZ ;  /* 0x0001000002027824 */ /* 0x004fe200078e00ff */
[----:B------:R-:W-:Y:S06]  /*4d70*/  BRA `(.L_x_28163) ;  /* 0x0000000400987947 */ /* 0x000fec0003800000 */
.L_x_28170:
        /* <DEDUP_REMOVED lines=12> */
.L_x_28177:
        /* <DEDUP_REMOVED lines=20> */
.L_x_28179:
[----:B------:R-:W-:Y:S05]  /*4f80*/  BSYNC.RECONVERGENT B0 ;  /* 0x0000000000007941 */ /* 0x000fea0003800200 */
.L_x_28178:
[----:B------:R-:W-:Y:S01]  /*4f90*/  IMAD.SHL.U32 R0, R0, 0x100000, RZ ;  /* 0x0010000000007824 */ /* 0x000fe200078e00ff */
[----:B------:R-:W-:-:S04]  /*4fa0*/  LEA R2, R2, 0x3b800000, 0x17 ;  /* 0x3b80000002027811 */ /* 0x000fc800078eb8ff */
[----:B------:R-:W-:Y:S01]  /*4fb0*/  LOP3.LUT R2, R2, R0, R9, 0xfe, !PT ;  /* 0x0000000002027212 */ /* 0x000fe200078efe09 */
[----:B------:R-:W-:Y:S06]  /*4fc0*/  BRA `(.L_x_28163) ;  /* 0x0000000400047947 */ /* 0x000fec0003800000 */
.L_x_28176:
        /* <DEDUP_REMOVED lines=20> */
.L_x_28181:
[----:B------:R-:W-:Y:S05]  /*5110*/  BSYNC.RECONVERGENT B0 ;  /* 0x0000000000007941 */ /* 0x000fea0003800200 */
.L_x_28180:
[----:B------:R-:W-:Y:S01]  /*5120*/  IMAD.SHL.U32 R0, R0, 0x200000, RZ ;  /* 0x0020000000007824 */ /* 0x000fe200078e00ff */
[----:B------:R-:W-:-:S04]  /*5130*/  LEA R2, R2, 0x37800000, 0x17 ;  /* 0x3780000002027811 */ /* 0x000fc800078eb8ff */
[----:B------:R-:W-:Y:S01]  /*5140*/  LOP3.LUT R2, R2, R0, R9, 0xfe, !PT ;  /* 0x0000000002027212 */ /* 0x000fe200078efe09 */
[----:B------:R-:W-:Y:S06]  /*5150*/  BRA `(.L_x_28163) ;  /* 0x0000000000a07947 */ /* 0x000fec0003800000 */
.L_x_28175:
[----:B------:R-:W-:-:S09]  /*5160*/  UISETP.NE.AND UP0, UPT, UR4, 0x1c, UPT ;  /* 0x0000001c0400788c */ /* 0x000fd2000bf05270 */
[----:B------:R-:W-:Y:S05]  /*5170*/  BRA.U !UP0, `(.L_x_28182) ;  /* 0x00000001088c7547 */ /* 0x000fea000b800000 */
[----:B------:R-:W-:-:S09]  /*5180*/  UISETP.NE.AND UP0, UPT, UR4, 0x1d, UPT ;  /* 0x0000001d0400788c */ /* 0x000fd2000bf05270 */
[----:B------:R-:W-:Y:S05]  /*5190*/  BRA.U !UP0, `(.L_x_28183) ;  /* 0x0000000108747547 */ /* 0x000fea000b800000 */
[----:B------:R-:W-:-:S09]  /*51a0*/  UISETP.NE.AND UP0, UPT, UR4, 0x2c, UPT ;  /* 0x0000002c0400788c */ /* 0x000fd2000bf05270 */
[----:B------:R-:W-:Y:S05]  /*51b0*/  BRA.U UP0, `(.L_x_28162) ;  /* 0x0000000100247547 */ /* 0x000fea000b800000 */
[----:B------:R-:W2:Y:S01]  /*51c0*/  LDG.E.U8 R4, desc[UR36][R4.64] ;  /* 0x0000002404047981 */ /* 0x000ea2000c1e1100 */
[----:B------:R-:W-:Y:S01]  /*51d0*/  MOV R3, RZ ;  /* 0x000000ff00037202 */ /* 0x000fe20000000f00 */
[----:B------:R-:W-:Y:S01]  /*51e0*/  IMAD.MOV.U32 R2, RZ, RZ, 0x400000 ;  /* 0x00400000ff027424 */ /* 0x000fe200078e00ff */
[----:B--2---:R-:W-:-:S13]  /*51f0*/  ISETP.NE.AND P0, PT, R4, RZ, PT ;  /* 0x000000ff0400720c */ /* 0x004fda0003f05270 */
[----:B------:R-:W-:Y:S05]  /*5200*/  @!P0 BRA `(.L_x_28163) ;  /* 0x0000000000748947 */ /* 0x000fea0003800000 */
[----:B------:R-:W-:-:S13]  /*5210*/  ISETP.NE.AND P0, PT, R4, 0xff, PT ;  /* 0x000000ff0400780c */ /* 0x000fda0003f05270 */
[----:B------:R-:W-:Y:S01]  /*5220*/  @!P0 IMAD.MOV.U32 R2, RZ, RZ, 0x7f800001 ;  /* 0x7f800001ff028424 */ /* 0x000fe200078e00ff */
[----:B------:R-:W-:Y:S01]  /*5230*/  @P0 SHF.L.U32 R2, R4, 0x17, RZ ;  /* 0x0000001704020819 */ /* 0x000fe200000006ff */
[----:B------:R-:W-:Y:S06]  /*5240*/  BRA `(.L_x_28163) ;  /* 0x0000000000647947 */ /* 0x000fec0003800000 */
.L_x_28162:
        /* <DEDUP_REMOVED lines=16> */
.L_x_28184:
[----:B------:R-:W-:Y:S01]  /*5350*/  CS2R R2, SRZ ;  /* 0x0000000000027805 */ /* 0x000fe2000001ff00 */
[----:B------:R-:W-:Y:S06]  /*5360*/  BRA `(.L_x_28163) ;  /* 0x00000000001c7947 */ /* 0x000fec0003800000 */
.L_x_28183:
[----:B------:R-:W2:Y:S01]  /*5370*/  LDG.E.64 R4, desc[UR36][R4.64] ;  /* 0x0000002404047981 */ /* 0x000ea2000c1e1b00 */
[----:B------:R-:W-:Y:S01]  /*5380*/  IMAD.MOV.U32 R3, RZ, RZ, RZ ;  /* 0x000000ffff037224 */ /* 0x000fe200078e00ff */
[----:B--2---:R0:W1:Y:S01]  /*5390*/  I2F.U64 R2, R4 ;  /* 0x0000000400027312 */ /* 0x0040620000301000 */
[----:B------:R-:W-:Y:S05]  /*53a0*/  BRA `(.L_x_28163) ;  /* 0x00000000000c7947 */ /* 0x000fea0003800000 */
.L_x_28182:
[----:B------:R-:W2:Y:S01]  /*53b0*/  LDG.E R2, desc[UR36][R4.64] ;  /* 0x0000002404027981 */ /* 0x000ea2000c1e1900 */
[----:B------:R-:W-:Y:S01]  /*53c0*/  IMAD.MOV.U32 R3, RZ, RZ, RZ ;  /* 0x000000ffff037224 */ /* 0x000fe200078e00ff */
[----:B--2---:R-:W-:-:S07]  /*53d0*/  I2FP.F32.U32 R2, R2 ;  /* 0x0000000200027245 */ /* 0x004fce0000201000 */
.L_x_28163:
[----:B------:R-:W-:Y:S05]  /*53e0*/  BSYNC.RECONVERGENT B6 ;  /* 0x0000000000067941 */ /* 0x000fea0003800200 */
.L_x_28157:
[----:B------:R-:W2:Y:S01]  /*53f0*/  LDCU.64 UR6, c[0x0][0x580] ;  /* 0x0000b000ff0677ac */ /* 0x000ea20008000a00 */
[CC--:B01---5:R-:W-:Y:S01]  /*5400*/  FMUL.FTZ R0, R3.reuse, R2.reuse ;  /* 0x0000000203007220 */ /* 0x0e3fe20000410000 */
[C---:B------:R-:W-:Y:S01]  /*5410*/  FMUL.FTZ R7, R3.reuse, R3 ;  /* 0x0000000303077220 */ /* 0x040fe20000410000 */
[----:B------:R-:W-:Y:S02]  /*5420*/  UPRMT UR4, UR41, 0x9910, URZ ;  /* 0x0000991029047896 */ /* 0x000fe400080000ff */
[-C--:B------:R-:W-:Y:S01]  /*5430*/  FFMA.FTZ R3, R3, R2.reuse, R0 ;  /* 0x0000000203037223 */ /* 0x080fe20000010000 */
[----:B------:R-:W-:Y:S01]  /*5440*/  FFMA.FTZ R2, R2, R2, -R7 ;  /* 0x0000000202027223 */ /* 0x000fe20000010807 */
        /* <DEDUP_REMOVED lines=15> */
.L_x_28188:
[----:B------:R-:W0:Y:S02]  /*5540*/  F2I.S64.TRUNC R2, R2 ;  /* 0x0000000200027311 */ /* 0x000e24000020d900 */
[----:B0-----:R-:W-:-:S05]  /*5550*/  IMAD.MOV.U32 R7, RZ, RZ, R2 ;  /* 0x000000ffff077224 */ /* 0x001fca00078e0002 */
[----:B------:R3:W-:Y:S01]  /*5560*/  STG.E.U8 desc[UR36][R4.64], R7 ;  /* 0x0000000704007986 */ /* 0x0007e2000c101124 */
[----:B------:R-:W-:Y:S05]  /*5570*/  BRA `(.L_x_28190) ;  /* 0x0000000c002c7947 */ /* 0x000fea0003800000 */
.L_x_28187:
        /* <DEDUP_REMOVED lines=9> */
.L_x_28192:
[----:B------:R-:W0:Y:S02]  /*5610*/  F2I.FTZ.TRUNC.NTZ R3, R2 ;  /* 0x0000000200037305 */ /* 0x000e24000021f100 */
[----:B0-----:R2:W-:Y:S01]  /*5620*/  STG.E desc[UR36][R4.64], R3 ;  /* 0x0000000304007986 */ /* 0x0015e2000c101924 */
[----:B------:R-:W-:Y:S05]  /*5630*/  BRA `(.L_x_28190) ;  /* 0x0000000800fc7947 */ /* 0x000fea0003800000 */
.L_x_28191:
[----:B------:R-:W0:Y:S02]  /*5640*/  F2I.FTZ.TRUNC.NTZ R3, R2 ;  /* 0x0000000200037305 */ /* 0x000e24000021f100 */
[----:B0-----:R0:W-:Y:S01]  /*5650*/  STG.E.U16 desc[UR36][R4.64], R3 ;  /* 0x0000000304007986 */ /* 0x0011e2000c101524 */
[----:B------:R-:W-:Y:S05]  /*5660*/  BRA `(.L_x_28190) ;  /* 0x0000000800f07947 */ /* 0x000fea0003800000 */
.L_x_28186:
        /* <DEDUP_REMOVED lines=8> */
.L_x_28194:
[----:B------:R-:W-:-:S05]  /*56f0*/  F2FP.F16.F32.PACK_AB R2, RZ, R2 ;  /* 0x00000002ff02723e */ /* 0x000fca00000000ff */
[----:B------:R0:W-:Y:S01]  /*5700*/  STG.E.U16 desc[UR36][R4.64], R2 ;  /* 0x0000000204007986 */ /* 0x0001e2000c101524 */
[----:B------:R-:W-:Y:S05]  /*5710*/  BRA `(.L_x_28190) ;  /* 0x0000000800c47947 */ /* 0x000fea0003800000 */
.L_x_28193:
        /* <DEDUP_REMOVED lines=8> */
.L_x_28196:
[----:B------:R-:W-:-:S05]  /*57a0*/  F2FP.F16.F32.PACK_AB R3, R3, R2 ;  /* 0x000000020303723e */ /* 0x000fca00000000ff */
[----:B------:R0:W-:Y:S01]  /*57b0*/  STG.E desc[UR36][R4.64], R3 ;  /* 0x0000000304007986 */ /* 0x0001e2000c101924 */
[----:B------:R-:W-:Y:S05]  /*57c0*/  BRA `(.L_x_28190) ;  /* 0x0000000800987947 */ /* 0x000fea0003800000 */
.L_x_28195:
[----:B------:R-:W-:-:S06]  /*57d0*/  FMUL.FTZ R2, R2, 1 ;  /* 0x3f80000002027820 */ /* 0x000fcc0000410000 */
[----:B------:R-:W0:Y:S02]  /*57e0*/  F2F.F64.F32 R2, R2 ;  /* 0x0000000200027310 */ /* 0x000e240000201800 */
[----:B0-----:R0:W-:Y:S01]  /*57f0*/  STG.E.64 desc[UR36][R4.64], R2 ;  /* 0x0000000204007986 */ /* 0x0011e2000c101b24 */
[----:B------:R-:W-:Y:S05]  /*5800*/  BRA `(.L_x_28190) ;  /* 0x0000000800887947 */ /* 0x000fea0003800000 */
.L_x_28185:
        /* <DEDUP_REMOVED lines=13> */
.L_x_28200:
        /* <DEDUP_REMOVED lines=16> */
.L_x_28203:
[----:B------:R-:W-:-:S04]  /*59e0*/  SHF.R.U32.HI R2, RZ, 0x18, R2 ;  /* 0x00000018ff027819 */ /* 0x000fc80000011602 */
[----:B------:R-:W-:-:S04]  /*59f0*/  LOP3.LUT R2, R3, 0x80, R2, 0xf8, !PT ;  /* 0x0000008003027812 */ /* 0x000fc800078ef802 */
[----:B------:R-:W-:-:S07]  /*5a00*/  PRMT R0, R2, 0x7610, R0 ;  /* 0x0000761002007816 */ /* 0x000fce0000000000 */
.L_x_28202:
[----:B------:R-:W-:Y:S05]  /*5a10*/  BSYNC.RECONVERGENT B0 ;  /* 0x0000000000007941 */ /* 0x000fea0003800200 */
.L_x_28201:
[----:B------:R0:W-:Y:S01]  /*5a20*/  STG.E.U8 desc[UR36][R4.64], R0 ;  /* 0x0000000004007986 */ /* 0x0001e2000c101124 */
[----:B------:R-:W-:Y:S05]  /*5a30*/  BRA `(.L_x_28190) ;  /* 0x0000000400fc7947 */ /* 0x000fea0003800000 */
.L_x_28199:
        /* <DEDUP_REMOVED lines=16> */
.L_x_28206:
[----:B------:R-:W-:-:S04]  /*5b40*/  SHF.R.U32.HI R2, RZ, 0x18, R2 ;  /* 0x00000018ff027819 */ /* 0x000fc80000011602 */
[----:B------:R-:W-:-:S04]  /*5b50*/  LOP3.LUT R3, R3, 0x80, R2, 0xf8, !PT ;  /* 0x0000008003037812 */ /* 0x000fc800078ef802 */
[----:B------:R-:W-:-:S07]  /*5b60*/  PRMT R0, R3, 0x7610, R0 ;  /* 0x0000761003007816 */ /* 0x000fce0000000000 */
.L_x_28205:
[----:B------:R-:W-:Y:S05]  /*5b70*/  BSYNC.RECONVERGENT B0 ;  /* 0x0000000000007941 */ /* 0x000fea0003800200 */
.L_x_28204:
[----:B------:R0:W-:Y:S01]  /*5b80*/  STG.E.U8 desc[UR36][R4.64], R0 ;  /* 0x0000000004007986 */ /* 0x0001e2000c101124 */
[----:B------:R-:W-:Y:S05]  /*5b90*/  BRA `(.L_x_28190) ;  /* 0x0000000400a47947 */ /* 0x000fea0003800000 */
.L_x_28198:
        /* <DEDUP_REMOVED lines=21> */
.L_x_28208:
[----:B------:R-:W0:Y:S02]  /*5cf0*/  F2I.U64.TRUNC R2, R2 ;  /* 0x0000000200027311 */ /* 0x000e24000020d800 */
[----:B0-----:R0:W-:Y:S01]  /*5d00*/  STG.E.64 desc[UR36][R4.64], R2 ;  /* 0x0000000204007986 */ /* 0x0011e2000c101b24 */
[----:B------:R-:W-:Y:S05]  /*5d10*/  BRA `(.L_x_28190) ;  /* 0x0000000400447947 */ /* 0x000fea0003800000 */
.L_x_28207:
[----:B------:R-:W0:Y:S02]  /*5d20*/  F2I.FTZ.U32.TRUNC.NTZ R3, R2 ;  /* 0x0000000200037305 */ /* 0x000e24000021f000 */
[----:B0-----:R0:W-:Y:S01]  /*5d30*/  STG.E desc[UR36][R4.64], R3 ;  /* 0x0000000304007986 */ /* 0x0011e2000c101924 */
[----:B------:R-:W-:Y:S05]  /*5d40*/  BRA `(.L_x_28190) ;  /* 0x0000000400387947 */ /* 0x000fea0003800000 */
.L_x_28197:
        /* <DEDUP_REMOVED lines=12> */
.L_x_28210:
[----:B------:R-:W-:Y:S01]  /*5e10*/  FMUL.FTZ R8, R2, 1 ;  /* 0x3f80000002087820 */ /* 0x000fe20000410000 */
[----:B------:R-:W-:-:S05]  /*5e20*/  FMUL.FTZ R10, R3, 1 ;  /* 0x3f800000030a7820 */ /* 0x000fca0000410000 */
[----:B------:R-:W-:Y:S08]  /*5e30*/  F2F.F64.F32 R8, R8 ;  /* 0x0000000800087310 */ /* 0x000ff00000201800 */
[----:B------:R-:W0:Y:S02]  /*5e40*/  F2F.F64.F32 R10, R10 ;  /* 0x0000000a000a7310 */ /* 0x000e240000201800 */
[----:B0-----:R0:W-:Y:S01]  /*5e50*/  STG.E.128 desc[UR36][R4.64], R8 ;  /* 0x0000000804007986 */ /* 0x0011e2000c101d24 */
[----:B------:R-:W-:Y:S05]  /*5e60*/  BRA `(.L_x_28190) ;  /* 0x0000000000f07947 */ /* 0x000fea0003800000 */
.L_x_28209:
[----:B------:R-:W-:-:S09]  /*5e70*/  UISETP.NE.AND UP0, UPT, UR4, 0xf, UPT ;  /* 0x0000000f0400788c */ /* 0x000fd2000bf05270 */
[----:B------:R-:W-:Y:S05]  /*5e80*/  BRA.U !UP0, `(.L_x_28211) ;  /* 0x0000000108e07547 */ /* 0x000fea000b800000 */
[----:B------:R-:W-:-:S09]  /*5e90*/  UISETP.NE.AND UP0, UPT, UR4, 0x17, UPT ;  /* 0x000000170400788c */ /* 0x000fd2000bf05270 */
[----:B------:R-:W-:Y:S05]  /*5ea0*/  BRA.U !UP0, `(.L_x_28212) ;  /* 0x00000001088c7547 */ /* 0x000fea000b800000 */
[----:B------:R-:W-:-:S09]  /*5eb0*/  UISETP.NE.AND UP0, UPT, UR4, 0x18, UPT ;  /* 0x000000180400788c */ /* 0x000fd2000bf05270 */
[----:B------:R-:W-:Y:S05]  /*5ec0*/  BRA.U !UP0, `(.L_x_28213) ;  /* 0x0000000108447547 */ /* 0x000fea000b800000 */
.L_x_28189:
        /* <DEDUP_REMOVED lines=16> */
.L_x_28214:
[----:B------:R-:W-:Y:S05]  /*5fd0*/  BRA `(.L_x_28190) ;  /* 0x0000000000947947 */ /* 0x000fea0003800000 */
.L_x_28213:
        /* <DEDUP_REMOVED lines=12> */
.L_x_28216:
[----:B------:R-:W-:Y:S05]  /*60a0*/  BSYNC.RECONVERGENT B0 ;  /* 0x0000000000007941 */ /* 0x000fea0003800200 */
.L_x_28215:
[----:B------:R-:W-:-:S05]  /*60b0*/  LOP3.LUT R3, R0, 0x80, R7, 0xf8, !PT ;  /* 0x0000008000037812 */ /* 0x000fca00078ef807 */
[----:B------:R0:W-:Y:S01]  /*60c0*/  STG.E.U8 desc[UR36][R4.64], R3 ;  /* 0x0000000304007986 */ /* 0x0001e2000c101124 */
[----:B------:R-:W-:Y:S05]  /*60d0*/  BRA `(.L_x_28190) ;  /* 0x0000000000547947 */ /* 0x000fea0003800000 */
.L_x_28212:
        /* <DEDUP_REMOVED lines=11> */
.L_x_28218:
[----:B------:R-:W-:Y:S02]  /*6190*/  ISETP.GT.U32.AND P0, PT, R6, 0x7f800000, PT ;  /* 0x7f8000000600780c */ /* 0x000fe40003f04070 */
[----:B------:R-:W-:-:S04]  /*61a0*/  MOV R0, 0x7f ;  /* 0x0000007f00007802 */ /* 0x000fc80000000f00 */
[----:B------:R-:W-:-:S07]  /*61b0*/  SEL R0, R0, 0x7c, P0 ;  /* 0x0000007c00007807 */ /* 0x000fce0000000000 */
.L_x_28219:
[----:B------:R-:W-:Y:S05]  /*61c0*/  BSYNC.RECONVERGENT B0 ;  /* 0x0000000000007941 */ /* 0x000fea0003800200 */
.L_x_28217:
[----:B------:R-:W-:-:S04]  /*61d0*/  SHF.R.U32.HI R3, RZ, 0x18, R2 ;  /* 0x00000018ff037819 */ /* 0x000fc80000011602 */
[----:B------:R-:W-:-:S05]  /*61e0*/  LOP3.LUT R3, R0, 0x80, R3, 0xf8, !PT ;  /* 0x0000008000037812 */ /* 0x000fca00078ef803 */
[----:B------:R0:W-:Y:S01]  /*61f0*/  STG.E.U8 desc[UR36][R4.64], R3 ;  /* 0x0000000304007986 */ /* 0x0001e2000c101124 */
[----:B------:R-:W-:Y:S05]  /*6200*/  BRA `(.L_x_28190) ;  /* 0x0000000000087947 */ /* 0x000fea0003800000 */
.L_x_28211:
[----:B------:R-:W-:-:S05]  /*6210*/  F2FP.BF16.F32.PACK_AB R2, RZ, R2 ;  /* 0x00000002ff02723e */ /* 0x000fca00000010ff */
[----:B------:R0:W-:Y:S02]  /*6220*/  STG.E.U16 desc[UR36][R4.64], R2 ;  /* 0x0000000204007986 */ /* 0x0001e4000c101524 */
.L_x_28190:
[----:B------:R-:W-:-:S07]  /*6230*/  VIADD R17, R17, 0x80 ;  /* 0x0000008011117836 */ /* 0x000fce0000000000 */
.L_x_28155:
[----:B------:R-:W-:Y:S05]  /*6240*/  BSYNC.RECONVERGENT B7 ;  /* 0x0000000000077941 */ /* 0x000fea0003800200 */
.L_x_28154:
        /* <DEDUP_REMOVED lines=14> */
[----:B-1----:R-:W-:-:S05]  /*6330*/  IMAD.HI.U32 R2, R17, UR4, R16 ;  /* 0x0000000411027c27 */ /* 0x002fca000f8e0010 */
[----:B--2---:R-:W-:-:S05]  /*6340*/  SHF.R.U32.HI R3, RZ, UR5, R2 ;  /* 0x00000005ff037c19 */ /* 0x004fca0008011602 */
        /* <DEDUP_REMOVED lines=291> */
.L_x_28222:
        /* <DEDUP_REMOVED lines=19> */
.L_x_28227:
[----:B------:R-:W2:Y:S01]  /*76b0*/  LDG.E.U8 R2, desc[UR36][R4.64] ;  /* 0x0000002404027981 */ /* 0x000ea2000c1e1100 */
[----:B------:R-:W-:Y:S01]  /*76c0*/  IMAD.MOV.U32 R3, RZ, RZ, RZ ;  /* 0x000000ffff037224 */ /* 0x000fe200078e00ff */
[----:B--2---:R-:W-:Y:S01]  /*76d0*/  I2FP.F32.U32 R2, R2 ;  /* 0x0000000200027245 */ /* 0x004fe20000201000 */
[----:B------:R-:W-:Y:S06]  /*76e0*/  BRA `(.L_x_28229) ;  /* 0x0000000c006c7947 */ /* 0x000fec0003800000 */
.L_x_28226:
        /* <DEDUP_REMOVED lines=8> */
[----:B--2---:R2:W3:Y:S01]  /*7770*/  I2F.S64 R2, R4 ;  /* 0x0000000400027312 */ /* 0x0044e20000301400 */
[----:B------:R-:W-:Y:S05]  /*7780*/  BRA `(.L_x_28229) ;  /* 0x0000000c00447947 */ /* 0x000fea0003800000 */
.L_x_28231:
[----:B------:R-:W2:Y:S01]  /*7790*/  LDG.E R2, desc[UR36][R4.64] ;  /* 0x0000002404027981 */ /* 0x000ea2000c1e1900 */
[----:B------:R-:W-:Y:S01]  /*77a0*/  IMAD.MOV.U32 R3, RZ, RZ, RZ ;  /* 0x000000ffff037224 */ /* 0x000fe200078e00ff */
[----:B--2---:R-:W-:Y:S01]  /*77b0*/  I2FP.F32.S32 R2, R2 ;  /* 0x0000000200027245 */ /* 0x004fe20000201400 */
[----:B------:R-:W-:Y:S06]  /*77c0*/  BRA `(.L_x_28229) ;  /* 0x0000000c00347947 */ /* 0x000fec0003800000 */
.L_x_28230:
[----:B------:R-:W2:Y:S01]  /*77d0*/  LDG.E.U16 R2, desc[UR36][R4.64] ;  /* 0x0000002404027981 */ /* 0x000ea2000c1e1500 */
[----:B------:R-:W-:Y:S01]  /*77e0*/  IMAD.MOV.U32 R3, RZ, RZ, RZ ;  /* 0x000000ffff037224 */ /* 0x000fe200078e00ff */
[----:B--2---:R-:W1:Y:S01]  /*77f0*/  I2F.S16 R2, R2 ;  /* 0x0000000200027306 */ /* 0x004e620000101400 */
[----:B------:R-:W-:Y:S05]  /*7800*/  BRA `(.L_x_28229) ;  /* 0x0000000c00247947 */ /* 0x000fea0003800000 */
.L_x_28225:
[----:B------:R-:W-:-:S09]  /*7810*/  UISETP.GT.AND UP0, UPT, UR4, 0x6, UPT ;  /* 0x000000060400788c */ /* 0x000fd2000bf04270 */
[----:B------:R-:W-:Y:S05]  /*7820*/  BRA.U UP0, `(.L_x_28232) ;  /* 0x00000001002c7547 */ /* 0x000fea000b800000 */
[----:B------:R-:W-:-:S09]  /*7830*/  UISETP.NE.AND UP0, UPT, UR4, 0x5, UPT ;  /* 0x000000050400788c */ /* 0x000fd2000bf05270 */
[----:B------:R-:W-:Y:S05]  /*7840*/  BRA.U !UP0, `(.L_x_28233) ;  /* 0x0000000108147547 */ /* 0x000fea000b800000 */
[----:B------:R-:W-:-:S09]  /*7850*/  UISETP.NE.AND UP0, UPT, UR4, 0x6, UPT ;  /* 0x000000060400788c */ /* 0x000fd2000bf05270 */
[----:B------:R-:W-:Y:S05]  /*7860*/  BRA.U UP0, `(.L_x_28228) ;  /* 0x0000000900a87547 */ /* 0x000fea000b800000 */
[----:B------:R4:W5:Y:S01]  /*7870*/  LDG.E R2, desc[UR36][R4.64] ;  /* 0x0000002404027981 */ /* 0x000962000c1e1900 */
[----:B------:R-:W-:Y:S01]  /*7880*/  HFMA2 R3, -RZ, RZ, 0, 0 ;  /* 0x00000000ff037431 */ /* 0x000fe200000001ff */
[----:B------:R-:W-:Y:S06]  /*7890*/  BRA `(.L_x_28229) ;  /* 0x0000000c00007947 */ /* 0x000fec0003800000 */
.L_x_28233:
[----:B------:R-:W2:Y:S01]  /*78a0*/  LDG.E.U16 R2, desc[UR36][R4.64] ;  /* 0x0000002404027981 */ /* 0x000ea2000c1e1500 */
[----:B------:R-:W-:Y:S02]  /*78b0*/  IMAD.MOV.U32 R3, RZ, RZ, RZ ;  /* 0x000000ffff037224 */ /* 0x000fe400078e00ff */
[----:B--2---:R-:W-:Y:S01]  /*78c0*/  HADD2.F32 R2, -RZ, R2.H0_H0 ;  /* 0x20000002ff027230 */ /* 0x004fe20000004100 */
[----:B------:R-:W-:Y:S06]  /*78d0*/  BRA `(.L_x_28229) ;  /* 0x0000000800f07947 */ /* 0x000fec0003800000 */
.L_x_28232:
        /* <DEDUP_REMOVED lines=8> */
.L_x_28235:
[----:B------:R-:W2:Y:S02]  /*7960*/  LDG.E R3, desc[UR36][R4.64] ;  /* 0x0000002404037981 */ /* 0x000ea4000c1e1900 */
[--C-:B--2---:R-:W-:Y:S02]  /*7970*/  HADD2.F32 R2, -RZ, R3.reuse.H0_H0 ;  /* 0x20000003ff027230 */ /* 0x104fe40000004100 */
[----:B------:R-:W-:Y:S01]  /*7980*/  HADD2.F32 R3, -RZ, R3.H1_H1 ;  /* 0x30000003ff037230 */ /* 0x000fe20000004100 */
[----:B------:R-:W-:Y:S06]  /*7990*/  BRA `(.L_x_28229) ;  /* 0x0000000800c07947 */ /* 0x000fec0003800000 */
.L_x_28234:
        /* <DEDUP_REMOVED lines=8> */
.L_x_28224:
        /* <DEDUP_REMOVED lines=13> */
.L_x_28238:
        /* <DEDUP_REMOVED lines=10> */
.L_x_28237:
        /* <DEDUP_REMOVED lines=26> */
.L_x_28240:
        /* <DEDUP_REMOVED lines=13> */
.L_x_28239:
[----:B------:R-:W2:Y:S01]  /*7e00*/  LDG.E.U16 R2, desc[UR36][R4.64] ;  /* 0x0000002404027981 */ /* 0x000ea2000c1e1500 */
[----:B------:R-:W-:Y:S01]  /*7e10*/  IMAD.MOV.U32 R3, RZ, RZ, RZ ;  /* 0x000000ffff037224 */ /* 0x000fe200078e00ff */
[----:B--2---:R-:W-:Y:S01]  /*7e20*/  SHF.L.U32 R2, R2, 0x10, RZ ;  /* 0x0000001002027819 */ /* 0x004fe200000006ff */
[----:B------:R-:W-:Y:S06]  /*7e30*/  BRA `(.L_x_28229) ;  /* 0x0000000400987947 */ /* 0x000fec0003800000 */
.L_x_28236:
        /* <DEDUP_REMOVED lines=12> */
.L_x_28243:
        /* <DEDUP_REMOVED lines=20> */
.L_x_28245:
[----:B------:R-:W-:Y:S05]  /*8040*/  BSYNC.RECONVERGENT B0 ;  /* 0x0000000000007941 */ /* 0x000fea0003800200 */
.L_x_28244:
[----:B------:R-:W-:Y:S01]  /*8050*/  IMAD.SHL.U32 R0, R0, 0x100000, RZ ;  /* 0x0010000000007824 */ /* 0x000fe200078e00ff */
[----:B------:R-:W-:-:S04]  /*8060*/  LEA R2, R2, 0x3b800000, 0x17 ;  /* 0x3b80000002027811 */ /* 0x000fc800078eb8ff */
[----:B------:R-:W-:Y:S01]  /*8070*/  LOP3.LUT R2, R2, R0, R9, 0xfe, !PT ;  /* 0x0000000002027212 */ /* 0x000fe200078efe09 */
[----:B------:R-:W-:Y:S06]  /*8080*/  BRA `(.L_x_28229) ;  /* 0x0000000400047947 */ /* 0x000fec0003800000 */
.L_x_28242:
        /* <DEDUP_REMOVED lines=20> */
.L_x_28247:
[----:B------:R-:W-:Y:S05]  /*81d0*/  BSYNC.RECONVERGENT B0 ;  /* 0x0000000000007941 */ /* 0x000fea0003800200 */
.L_x_28246:
[----:B------:R-:W-:Y:S01]  /*81e0*/  IMAD.SHL.U32 R0, R0, 0x200000, RZ ;  /* 0x0020000000007824 */ /* 0x000fe200078e00ff */
[----:B------:R-:W-:-:S04]  /*81f0*/  LEA R2, R2, 0x37800000, 0x17 ;  /* 0x3780000002027811 */ /* 0x000fc800078eb8ff */
[----:B------:R-:W-:Y:S01]  /*8200*/  LOP3.LUT R2, R2, R0, R9, 0xfe, !PT ;  /* 0x0000000002027212 */ /* 0x000fe200078efe09 */
[----:B------:R-:W-:Y:S06]  /*8210*/  BRA `(.L_x_28229) ;  /* 0x0000000000a07947 */ /* 0x000fec0003800000 */
.L_x_28241:
        /* <DEDUP_REMOVED lines=15> */
.L_x_28228:
        /* <DEDUP_REMOVED lines=16> */
.L_x_28250:
[----:B------:R-:W-:Y:S01]  /*8410*/  CS2R R2, SRZ ;  /* 0x0000000000027805 */ /* 0x000fe2000001ff00 */
[----:B------:R-:W-:Y:S06]  /*8420*/  BRA `(.L_x_28229) ;  /* 0x00000000001c7947 */ /* 0x000fec0003800000 */
.L_x_28249:
[----:B------:R-:W2:Y:S01]  /*8430*/  LDG.E.64 R4, desc[UR36][R4.64] ;  /* 0x0000002404047981 */ /* 0x000ea2000c1e1b00 */
[----:B------:R-:W-:Y:S01]  /*8440*/  IMAD.MOV.U32 R3, RZ, RZ, RZ ;  /* 0x000000ffff037224 */ /* 0x000fe200078e00ff */
[----:B--2---:R0:W1:Y:S01]  /*8450*/  I2F.U64 R2, R4 ;  /* 0x0000000400027312 */ /* 0x0040620000301000 */
[----:B------:R-:W-:Y:S05]  /*8460*/  BRA `(.L_x_28229) ;  /* 0x00000000000c7947 */ /* 0x000fea0003800000 */
.L_x_28248:
[----:B------:R-:W2:Y:S01]  /*8470*/  LDG.E R2, desc[UR36][R4.64] ;  /* 0x0000002404027981 */ /* 0x000ea2000c1e1900 */
[----:B------:R-:W-:Y:S01]  /*8480*/  HFMA2 R3, -RZ, RZ, 0, 0 ;  /* 0x00000000ff037431 */ /* 0x000fe200000001ff */
[----:B--2---:R-:W-:-:S07]  /*8490*/  I2FP.F32.U32 R2, R2 ;  /* 0x0000000200027245 */ /* 0x004fce0000201000 */
.L_x_28229:
[----:B------:R-:W-:Y:S05]  /*84a0*/  BSYNC.RECONVERGENT B6 ;  /* 0x0000000000067941 */ /* 0x000fea0003800200 */
.L_x_28223:
[----:B------:R-:W2:Y:S01]  /*84b0*/  LDCU.64 UR6, c[0x0][0x580] ;  /* 0x0000b000ff0677ac */ /* 0x000ea20008000a00 */
[CC--:B01-3-5:R-:W-:Y:S01]  /*84c0*/  FMUL.FTZ R0, R3.reuse, R2.reuse ;  /* 0x0000000203007220 */ /* 0x0ebfe20000410000 */
[C---:B------:R-:W-:Y:S01]  /*84d0*/  FMUL.FTZ R7, R3.reuse, R3 ;  /* 0x0000000303077220 */ /* 0x040fe20000410000 */
[----:B------:R-:W-:Y:S02]  /*84e0*/  UPRMT UR4, UR41, 0x9910, URZ ;  /* 0x0000991029047896 */ /* 0x000fe400080000ff */
[-C--:B------:R-:W-:Y:S01]  /*84f0*/  FFMA.FTZ R3, R3, R2.reuse, R0 ;  /* 0x0000000203037223 */ /* 0x080fe20000010000 */
[----:B------:R-:W-:Y:S01]  /*8500*/  FFMA.FTZ R2, R2, R2, -R7 ;  /* 0x0000000202027223 */ /* 0x000fe20000010807 */
        /* <DEDUP_REMOVED lines=15> */
.L_x_28254:
[----:B------:R-:W0:Y:S02]  /*8600*/  F2I.S64.TRUNC R2, R2 ;  /* 0x0000000200027311 */ /* 0x000e24000020d900 */
[----:B0-----:R-:W-:-:S05]  /*8610*/  MOV R7, R2 ;  /* 0x0000000200077202 */ /* 0x001fca0000000f00 */
[----:B------:R0:W-:Y:S01]  /*8620*/  STG.E.U8 desc[UR36][R4.64], R7 ;  /* 0x0000000704007986 */ /* 0x0001e2000c101124 */
[----:B------:R-:W-:Y:S05]  /*8630*/  BRA `(.L_x_28256) ;  /* 0x0000000c002c7947 */ /* 0x000fea0003800000 */
.L_x_28253:
        /* <DEDUP_REMOVED lines=9> */
.L_x_28258:
[----:B------:R-:W0:Y:S02]  /*86d0*/  F2I.FTZ.TRUNC.NTZ R3, R2 ;  /* 0x0000000200037305 */ /* 0x000e24000021f100 */
[----:B0-----:R0:W-:Y:S01]  /*86e0*/  STG.E desc[UR36][R4.64], R3 ;  /* 0x0000000304007986 */ /* 0x0011e2000c101924 */
[----:B------:R-:W-:Y:S05]  /*86f0*/  BRA `(.L_x_28256) ;  /* 0x0000000800fc7947 */ /* 0x000fea0003800000 */
.L_x_28257:
[----:B------:R-:W0:Y:S02]  /*8700*/  F2I.FTZ.TRUNC.NTZ R3, R2 ;  /* 0x0000000200037305 */ /* 0x000e24000021f100 */
[----:B0-----:R0:W-:Y:S01]  /*8710*/  STG.E.U16 desc[UR36][R4.64], R3 ;  /* 0x0000000304007986 */ /* 0x0011e2000c101524 */
[----:B------:R-:W-:Y:S05]  /*8720*/  BRA `(.L_x_28256) ;  /* 0x0000000800f07947 */ /* 0x000fea0003800000 */
.L_x_28252:
        /* <DEDUP_REMOVED lines=8> */
.L_x_28260:
[----:B------:R-:W-:-:S05]  /*87b0*/  F2FP.F16.F32.PACK_AB R2, RZ, R2 ;  /* 0x00000002ff02723e */ /* 0x000fca00000000ff */
[----:B------:R0:W-:Y:S01]  /*87c0*/  STG.E.U16 desc[UR36][R4.64], R2 ;  /* 0x0000000204007986 */ /* 0x0001e2000c101524 */
[----:B------:R-:W-:Y:S05]  /*87d0*/  BRA `(.L_x_28256) ;  /* 0x0000000800c47947 */ /* 0x000fea0003800000 */
.L_x_28259:
        /* <DEDUP_REMOVED lines=8> */
.L_x_28262:
[----:B------:R-:W-:-:S05]  /*8860*/  F2FP.F16.F32.PACK_AB R3, R3, R2 ;  /* 0x000000020303723e */ /* 0x000fca00000000ff */
[----:B------:R0:W-:Y:S01]  /*8870*/  STG.E desc[UR36][R4.64], R3 ;  /* 0x0000000304007986 */ /* 0x0001e2000c101924 */
[----:B------:R-:W-:Y:S05]  /*8880*/  BRA `(.L_x_28256) ;  /* 0x0000000800987947 */ /* 0x000fea0003800000 */
.L_x_28261:
[----:B------:R-:W-:-:S06]  /*8890*/  FMUL.FTZ R2, R2, 1 ;  /* 0x3f80000002027820 */ /* 0x000fcc0000410000 */
[----:B------:R-:W0:Y:S02]  /*88a0*/  F2F.F64.F32 R2, R2 ;  /* 0x0000000200027310 */ /* 0x000e240000201800 */
[----:B0-----:R0:W-:Y:S01]  /*88b0*/  STG.E.64 desc[UR36][R4.64], R2 ;  /* 0x0000000204007986 */ /* 0x0011e2000c101b24 */
[----:B------:R-:W-:Y:S05]  /*88c0*/  BRA `(.L_x_28256) ;  /* 0x0000000800887947 */ /* 0x000fea0003800000 */
.L_x_28251:
        /* <DEDUP_REMOVED lines=13> */
.L_x_28266:
        /* <DEDUP_REMOVED lines=16> */
.L_x_28269:
[----:B------:R-:W-:-:S04]  /*8aa0*/  SHF.R.U32.HI R2, RZ, 0x18, R2 ;  /* 0x00000018ff027819 */ /* 0x000fc80000011602 */
[----:B------:R-:W-:-:S04]  /*8ab0*/  LOP3.LUT R2, R3, 0x80, R2, 0xf8, !PT ;  /* 0x0000008003027812 */ /* 0x000fc800078ef802 */
[----:B------:R-:W-:-:S07]  /*8ac0*/  PRMT R0, R2, 0x7610, R0 ;  /* 0x0000761002007816 */ /* 0x000fce0000000000 */
.L_x_28268:
[----:B------:R-:W-:Y:S05]  /*8ad0*/  BSYNC.RECONVERGENT B0 ;  /* 0x0000000000007941 */ /* 0x000fea0003800200 */
.L_x_28267:
[----:B------:R0:W-:Y:S01]  /*8ae0*/  STG.E.U8 desc[UR36][R4.64], R0 ;  /* 0x0000000004007986 */ /* 0x0001e2000c101124 */
[----:B------:R-:W-:Y:S05]  /*8af0*/  BRA `(.L_x_28256) ;  /* 0x0000000400fc7947 */ /* 0x000fea0003800000 */
.L_x_28265:
        /* <DEDUP_REMOVED lines=16> */
.L_x_28272:
[----:B------:R-:W-:-:S04]  /*8c00*/  SHF.R.U32.HI R2, RZ, 0x18, R2 ;  /* 0x00000018ff027819 */ /* 0x000fc80000011602 */
[----:B------:R-:W-:-:S04]  /*8c10*/  LOP3.LUT R3, R3, 0x80, R2, 0xf8, !PT ;  /* 0x0000008003037812 */ /* 0x000fc800078ef802 */
[----:B------:R-:W-:-:S07]  /*8c20*/  PRMT R0, R3, 0x7610, R0 ;  /* 0x0000761003007816 */ /* 0x000fce0000000000 */
.L_x_28271:
[----:B------:R-:W-:Y:S05]  /*8c30*/  BSYNC.RECONVERGENT B0 ;  /* 0x0000000000007941 */ /* 0x000fea0003800200 */
.L_x_28270:
[----:B------:R0:W-:Y:S01]  /*8c40*/  STG.E.U8 desc[UR36][R4.64], R0 ;  /* 0x0000000004007986 */ /* 0x0001e2000c101124 */
[----:B------:R-:W-:Y:S05]  /*8c50*/  BRA `(.L_x_28256) ;  /* 0x0000000400a47947 */ /* 0x000fea0003800000 */
.L_x_28264:
        /* <DEDUP_REMOVED lines=21> */
.L_x_28274:
[----:B------:R-:W0:Y:S02]  /*8db0*/  F2I.U64.TRUNC R2, R2 ;  /* 0x0000000200027311 */ /* 0x000e24000020d800 */
[----:B0-----:R0:W-:Y:S01]  /*8dc0*/  STG.E.64 desc[UR36][R4.64], R2 ;  /* 0x0000000204007986 */ /* 0x0011e2000c101b24 */
[----:B------:R-:W-:Y:S05]  /*8dd0*/  BRA `(.L_x_28256) ;  /* 0x0000000400447947 */ /* 0x000fea0003800000 */
.L_x_28273:
[----:B------:R-:W0:Y:S02]  /*8de0*/  F2I.FTZ.U32.TRUNC.NTZ R3, R2 ;  /* 0x0000000200037305 */ /* 0x000e24000021f000 */
[----:B0-----:R0:W-:Y:S01]  /*8df0*/  STG.E desc[UR36][R4.64], R3 ;  /* 0x0000000304007986 */ /* 0x0011e2000c101924 */
[----:B------:R-:W-:Y:S05]  /*8e00*/  BRA `(.L_x_28256) ;  /* 0x0000000400387947 */ /* 0x000fea0003800000 */
.L_x_28263:
        /* <DEDUP_REMOVED lines=12> */
.L_x_28276:
[----:B------:R-:W-:Y:S01]  /*8ed0*/  FMUL.FTZ R8, R2, 1 ;  /* 0x3f80000002087820 */ /* 0x000fe20000410000 */
[----:B------:R-:W-:-:S05]  /*8ee0*/  FMUL.FTZ R10, R3, 1 ;  /* 0x3f800000030a7820 */ /* 0x000fca0000410000 */
[----:B------:R-:W-:Y:S08]  /*8ef0*/  F2F.F64.F32 R8, R8 ;  /* 0x0000000800087310 */ /* 0x000ff00000201800 */
[----:B------:R-:W0:Y:S02]  /*8f00*/  F2F.F64.F32 R10, R10 ;  /* 0x0000000a000a7310 */ /* 0x000e240000201800 */
[----:B0-----:R4:W-:Y:S01]  /*8f10*/  STG.E.128 desc[UR36][R4.64], R8 ;  /* 0x0000000804007986 */ /* 0x0019e2000c101d24 */
[----:B------:R-:W-:Y:S05]  /*8f20*/  BRA `(.L_x_28256) ;  /* 0x0000000000f07947 */ /* 0x000fea0003800000 */
.L_x_28275:
[----:B------:R-:W-:-:S09]  /*8f30*/  UISETP.NE.AND UP0, UPT, UR4, 0xf, UPT ;  /* 0x0000000f0400788c */ /* 0x000fd2000bf05270 */
[----:B------:R-:W-:Y:S05]  /*8f40*/  BRA.U !UP0, `(.L_x_28277) ;  /* 0x0000000108e07547 */ /* 0x000fea000b800000 */
[----:B------:R-:W-:-:S09]  /*8f50*/  UISETP.NE.AND UP0, UPT, UR4, 0x17, UPT ;  /* 0x000000170400788c */ /* 0x000fd2000bf05270 */
[----:B------:R-:W-:Y:S05]  /*8f60*/  BRA.U !UP0, `(.L_x_28278) ;  /* 0x00000001088c7547 */ /* 0x000fea000b800000 */
[----:B------:R-:W-:-:S09]  /*8f70*/  UISETP.NE.AND UP0, UPT, UR4, 0x18, UPT ;  /* 0x000000180400788c */ /* 0x000fd2000bf05270 */
[----:B------:R-:W-:Y:S05]  /*8f80*/  BRA.U !UP0, `(.L_x_28279) ;  /* 0x0000000108447547 */ /* 0x000fea000b800000 */
.L_x_28255:
        /* <DEDUP_REMOVED lines=16> */
.L_x_28280:
[----:B------:R-:W-:Y:S05]  /*9090*/  BRA `(.L_x_28256) ;  /* 0x0000000000947947 */ /* 0x000fea0003800000 */
.L_x_28279:
        /* <DEDUP_REMOVED lines=12> */
.L_x_28282:
[----:B------:R-:W-:Y:S05]  /*9160*/  BSYNC.RECONVERGENT B0 ;  /* 0x0000000000007941 */ /* 0x000fea0003800200 */
.L_x_28281:
[----:B------:R-:W-:-:S05]  /*9170*/  LOP3.LUT R3, R0, 0x80, R7, 0xf8, !PT ;  /* 0x0000008000037812 */ /* 0x000fca00078ef807 */
[----:B------:R2:W-:Y:S01]  /*9180*/  STG.E.U8 desc[UR36][R4.64], R3 ;  /* 0x0000000304007986 */ /* 0x0005e2000c101124 */
[----:B------:R-:W-:Y:S05]  /*9190*/  BRA `(.L_x_28256) ;  /* 0x0000000000547947 */ /* 0x000fea0003800000 */
.L_x_28278:
        /* <DEDUP_REMOVED lines=11> */
.L_x_28284:
[----:B------:R-:W-:Y:S01]  /*9250*/  IMAD.MOV.U32 R0, RZ, RZ, 0x7f ;  /* 0x0000007fff007424 */ /* 0x000fe200078e00ff */
[----:B------:R-:W-:-:S04]  /*9260*/  ISETP.GT.U32.AND P0, PT, R6, 0x7f800000, PT ;  /* 0x7f8000000600780c */ /* 0x000fc80003f04070 */
[----:B------:R-:W-:-:S09]  /*9270*/  SEL R0, R0, 0x7c, P0 ;  /* 0x0000007c00007807 */ /* 0x000fd20000000000 */
.L_x_28285:
[----:B------:R-:W-:Y:S05]  /*9280*/  BSYNC.RECONVERGENT B0 ;  /* 0x0000000000007941 */ /* 0x000fea0003800200 */
.L_x_28283:
[----:B------:R-:W-:-:S04]  /*9290*/  SHF.R.U32.HI R3, RZ, 0x18, R2 ;  /* 0x00000018ff037819 */ /* 0x000fc80000011602 */
[----:B------:R-:W-:-:S05]  /*92a0*/  LOP3.LUT R3, R0, 0x80, R3, 0xf8, !PT ;  /* 0x0000008000037812 */ /* 0x000fca00078ef803 */
[----:B------:R1:W-:Y:S01]  /*92b0*/  STG.E.U8 desc[UR36][R4.64], R3 ;  /* 0x0000000304007986 */ /* 0x0003e2000c101124 */
[----:B------:R-:W-:Y:S05]  /*92c0*/  BRA `(.L_x_28256) ;  /* 0x0000000000087947 */ /* 0x000fea0003800000 */
.L_x_28277:
[----:B------:R-:W-:-:S05]  /*92d0*/  F2FP.BF16.F32.PACK_AB R2, RZ, R2 ;  /* 0x00000002ff02723e */ /* 0x000fca00000010ff */
[----:B------:R0:W-:Y:S02]  /*92e0*/  STG.E.U16 desc[UR36][R4.64], R2 ;  /* 0x0000000204007986 */ /* 0x0001e4000c101524 */
.L_x_28256:
[----:B------:R-:W-:-:S07]  /*92f0*/  IADD3 R17, PT, PT, R17, 0x80, RZ ;  /* 0x0000008011117810 */ /* 0x000fce0007ffe0ff */
.L_x_28221:
[----:B------:R-:W-:Y:S05]  /*9300*/  BSYNC.RECONVERGENT B7 ;  /* 0x0000000000077941 */ /* 0x000fea0003800200 */
.L_x_28220:
        /* <DEDUP_REMOVED lines=14> */
[----:B--2---:R-:W-:-:S04]  /*93f0*/  SHF.R.U32.HI R3, RZ, UR5, R2 ;  /* 0x00000005ff037c19 */ /* 0x004fc80008011602 */
        /* <DEDUP_REMOVED lines=291> */
.L_x_28286:
        /* <DEDUP_REMOVED lines=19> */
[----:B--2---:R-:W4:Y:S01]  /*a760*/  I2F.S16 R2, R2 ;  /* 0x0000000200027306 */ /* 0x004f220000101400 */
[----:B------:R-:W-:Y:S05]  /*a770*/  BRA `(.L_x_28293) ;  /* 0x0000000c007c7947 */ /* 0x000fea0003800000 */
.L_x_28291:
[----:B------:R-:W2:Y:S01]  /*a780*/  LDG.E.U8 R2, desc[UR36][R4.64] ;  /* 0x0000002404027981 */ /* 0x000ea2000c1e1100 */
[----:B------:R-:W-:Y:S02]  /*a790*/  MOV R3, RZ ;  /* 0x000000ff00037202 */ /* 0x000fe40000000f00 */
[----:B--2---:R-:W-:Y:S01]  /*a7a0*/  I2FP.F32.U32 R2, R2 ;  /* 0x0000000200027245 */ /* 0x004fe20000201000 */
[----:B------:R-:W-:Y:S06]  /*a7b0*/  BRA `(.L_x_28293) ;  /* 0x0000000c006c7947 */ /* 0x000fec0003800000 */
.L_x_28290:
        /* <DEDUP_REMOVED lines=10> */
.L_x_28295:
[----:B------:R-:W2:Y:S01]  /*a860*/  LDG.E R2, desc[UR36][R4.64] ;  /* 0x0000002404027981 */ /* 0x000ea2000c1e1900 */
[----:B------:R-:W-:Y:S01]  /*a870*/  HFMA2 R3, -RZ, RZ, 0, 0 ;  /* 0x00000000ff037431 */ /* 0x000fe200000001ff */
[----:B--2---:R-:W-:Y:S01]  /*a880*/  I2FP.F32.S32 R2, R2 ;  /* 0x0000000200027245 */ /* 0x004fe20000201400 */
[----:B------:R-:W-:Y:S06]  /*a890*/  BRA `(.L_x_28293) ;  /* 0x0000000c00347947 */ /* 0x000fec0003800000 */
.L_x_28294:
[----:B------:R-:W2:Y:S01]  /*a8a0*/  LDG.E.U16 R2, desc[UR36][R4.64] ;  /* 0x0000002404027981 */ /* 0x000ea2000c1e1500 */
[----:B------:R-:W-:Y:S01]  /*a8b0*/  IMAD.MOV.U32 R3, RZ, RZ, RZ ;  /* 0x000000ffff037224 */ /* 0x000fe200078e00ff */
[----:B--2---:R-:W0:Y:S01]  /*a8c0*/  I2F.S16 R2, R2 ;  /* 0x0000000200027306 */ /* 0x004e220000101400 */
[----:B------:R-:W-:Y:S05]  /*a8d0*/  BRA `(.L_x_28293) ;  /* 0x0000000c00247947 */ /* 0x000fea0003800000 */
.L_x_28289:
        /* <DEDUP_REMOVED lines=9> */
.L_x_28297:
[----:B------:R-:W2:Y:S01]  /*a970*/  LDG.E.U16 R2, desc[UR36][R4.64] ;  /* 0x0000002404027981 */ /* 0x000ea2000c1e1500 */
[----:B------:R-:W-:Y:S02]  /*a980*/  IMAD.MOV.U32 R3, RZ, RZ, RZ ;  /* 0x000000ffff037224 */ /* 0x000fe400078e00ff */
[----:B--2---:R-:W-:Y:S01]  /*a990*/  HADD2.F32 R2, -RZ, R2.H0_H0 ;  /* 0x20000002ff027230 */ /* 0x004fe20000004100 */
[----:B------:R-:W-:Y:S06]  /*a9a0*/  BRA `(.L_x_28293) ;  /* 0x0000000800f07947 */ /* 0x000fec0003800000 */
.L_x_28296:
        /* <DEDUP_REMOVED lines=8> */
.L_x_28299:
[----:B------:R-:W2:Y:S02]  /*aa30*/  LDG.E R3, desc[UR36][R4.64] ;  /* 0x0000002404037981 */ /* 0x000ea4000c1e1900 */
[--C-:B--2---:R-:W-:Y:S02]  /*aa40*/  HADD2.F32 R2, -RZ, R3.reuse.H0_H0 ;  /* 0x20000003ff027230 */ /* 0x104fe40000004100 */
[----:B------:R-:W-:Y:S01]  /*aa50*/  HADD2.F32 R3, -RZ, R3.H1_H1 ;  /* 0x30000003ff037230 */ /* 0x000fe20000004100 */
[----:B------:R-:W-:Y:S06]  /*aa60*/  BRA `(.L_x_28293) ;  /* 0x0000000800c07947 */ /* 0x000fec0003800000 */
.L_x_28298:
        /* <DEDUP_REMOVED lines=8> */
.L_x_28288:
        /* <DEDUP_REMOVED lines=13> */
.L_x_28302:
        /* <DEDUP_REMOVED lines=10> */
.L_x_28301:
        /* <DEDUP_REMOVED lines=26> */
.L_x_28304:
        /* <DEDUP_REMOVED lines=13> */
.L_x_28303:
[----:B------:R-:W2:Y:S01]  /*aed0*/  LDG.E.U16 R2, desc[UR36][R4.64] ;  /* 0x0000002404027981 */ /* 0x000ea2000c1e1500 */
[----:B------:R-:W-:Y:S01]  /*aee0*/  IMAD.MOV.U32 R3, RZ, RZ, RZ ;  /* 0x000000ffff037224 */ /* 0x000fe200078e00ff */
[----:B--2---:R-:W-:Y:S01]  /*aef0*/  SHF.L.U32 R2, R2, 0x10, RZ ;  /* 0x0000001002027819 */ /* 0x004fe200000006ff */
[----:B------:R-:W-:Y:S06]  /*af00*/  BRA `(.L_x_28293) ;  /* 0x0000000400987947 */ /* 0x000fec0003800000 */
.L_x_28300:
        /* <DEDUP_REMOVED lines=12> */
.L_x_28307:
        /* <DEDUP_REMOVED lines=20> */
.L_x_28309:
[----:B------:R-:W-:Y:S05]  /*b110*/  BSYNC.RECONVERGENT B0 ;  /* 0x0000000000007941 */ /* 0x000fea0003800200 */
.L_x_28308:
[----:B------:R-:W-:Y:S01]  /*b120*/  IMAD.SHL.U32 R0, R0, 0x100000, RZ ;  /* 0x0010000000007824 */ /* 0x000fe200078e00ff */
[----:B------:R-:W-:-:S04]  /*b130*/  LEA R2, R2, 0x3b800000, 0x17 ;  /* 0x3b80000002027811 */ /* 0x000fc800078eb8ff */
[----:B------:R-:W-:Y:S01]  /*b140*/  LOP3.LUT R2, R2, R0, R9, 0xfe, !PT ;  /* 0x0000000002027212 */ /* 0x000fe200078efe09 */
[----:B------:R-:W-:Y:S06]  /*b150*/  BRA `(.L_x_28293) ;  /* 0x0000000400047947 */ /* 0x000fec0003800000 */
.L_x_28306:
        /* <DEDUP_REMOVED lines=20> */
.L_x_28311:
[----:B------:R-:W-:Y:S05]  /*b2a0*/  BSYNC.RECONVERGENT B0 ;  /* 0x0000000000007941 */ /* 0x000fea0003800200 */
.L_x_28310:
[----:B------:R-:W-:Y:S01]  /*b2b0*/  IMAD.SHL.U32 R0, R0, 0x200000, RZ ;  /* 0x0020000000007824 */ /* 0x000fe200078e00ff */
[----:B------:R-:W-:-:S04]  /*b2c0*/  LEA R2, R2, 0x37800000, 0x17 ;  /* 0x3780000002027811 */ /* 0x000fc800078eb8ff */
[----:B------:R-:W-:Y:S01]  /*b2d0*/  LOP3.LUT R2, R2, R0, R9, 0xfe, !PT ;  /* 0x0000000002027212 */ /* 0x000fe200078efe09 */
[----:B------:R-:W-:Y:S06]  /*b2e0*/  BRA `(.L_x_28293) ;  /* 0x0000000000a07947 */ /* 0x000fec0003800000 */
.L_x_28305:
        /* <DEDUP_REMOVED lines=15> */
.L_x_28292:
        /* <DEDUP_REMOVED lines=16> */
.L_x_28314:
[----:B------:R-:W-:Y:S01]  /*b4e0*/  CS2R R2, SRZ ;  /* 0x0000000000027805 */ /* 0x000fe2000001ff00 */
[----:B------:R-:W-:Y:S06]  /*b4f0*/  BRA `(.L_x_28293) ;  /* 0x00000000001c7947 */ /* 0x000fec0003800000 */
.L_x_28313:
[----:B------:R-:W2:Y:S01]  /*b500*/  LDG.E.64 R4, desc[UR36][R4.64] ;  /* 0x0000002404047981 */ /* 0x000ea2000c1e1b00 */
[----:B------:R-:W-:Y:S01]  /*b510*/  IMAD.MOV.U32 R3, RZ, RZ, RZ ;  /* 0x000000ffff037224 */ /* 0x000fe200078e00ff */
[----:B--2---:R0:W1:Y:S01]  /*b520*/  I2F.U64 R2, R4 ;  /* 0x0000000400027312 */ /* 0x0040620000301000 */
[----:B------:R-:W-:Y:S05]  /*b530*/  BRA `(.L_x_28293) ;  /* 0x00000000000c7947 */ /* 0x000fea0003800000 */
.L_x_28312:
[----:B------:R-:W2:Y:S01]  /*b540*/  LDG.E R2, desc[UR36][R4.64] ;  /* 0x0000002404027981 */ /* 0x000ea2000c1e1900 */
[----:B------:R-:W-:Y:S01]  /*b550*/  HFMA2 R3, -RZ, RZ, 0, 0 ;  /* 0x00000000ff037431 */ /* 0x000fe200000001ff */
[----:B--2---:R-:W-:-:S07]  /*b560*/  I2FP.F32.U32 R2, R2 ;  /* 0x0000000200027245 */ /* 0x004fce0000201000 */
.L_x_28293:
[----:B------:R-:W-:Y:S05]  /*b570*/  BSYNC.RECONVERGENT B6 ;  /* 0x0000000000067941 */ /* 0x000fea0003800200 */
.L_x_28287:
[----:B------:R-:W-:Y:S01]  /*b580*/  UPRMT UR4, UR41, 0x9910, URZ ;  /* 0x0000991029047896 */ /* 0x000fe200080000ff */
[CC--:B01--45:R-:W-:Y:S01]  /*b590*/  FMUL.FTZ R0, R3.reuse, R2.reuse ;  /* 0x0000000203007220 */ /* 0x0f3fe20000410000 */
[C---:B--23--:R-:W-:Y:S02]  /*b5a0*/  FMUL.FTZ R5, R3.reuse, R3 ;  /* 0x0000000303057220 */ /* 0x04cfe40000410000 */
[----:B------:R-:W-:Y:S01]  /*b5b0*/  UISETP.GT.AND UP0, UPT, UR4, 0x9, UPT ;  /* 0x000000090400788c */ /* 0x000fe2000bf04270 */
[-C--:B------:R-:W-:Y:S01]  /*b5c0*/  FFMA.FTZ R3, R3, R2.reuse, R0 ;  /* 0x0000000203037223 */ /* 0x080fe20000010000 */
[----:B------:R-:W-:-:S07]  /*b5d0*/  FFMA.FTZ R2, R2, R2, -R5 ;  /* 0x0000000202027223 */ /* 0x000fce0000010805 */
        /* <DEDUP_REMOVED lines=12> */
.L_x_28318:
[----:B------:R-:W0:Y:S02]  /*b6a0*/  F2I.S64.TRUNC R2, R2 ;  /* 0x0000000200027311 */ /* 0x000e24000020d900 */
[----:B0-----:R-:W-:-:S05]  /*b6b0*/  IMAD.MOV.U32 R5, RZ, RZ, R2 ;  /* 0x000000ffff057224 */ /* 0x001fca00078e0002 */
[----:B------:R-:W-:Y:S01]  /*b6c0*/  STG.E.U8 desc[UR36][R16.64], R5 ;  /* 0x0000000510007986 */ /* 0x000fe2000c101124 */
[----:B------:R-:W-:Y:S05]  /*b6d0*/  EXIT ;  /* 0x000000000000794d */ /* 0x000fea0003800000 */
.L_x_28317:
        /* <DEDUP_REMOVED lines=9> */
.L_x_28321:
[----:B------:R-:W0:Y:S02]  /*b770*/  F2I.FTZ.TRUNC.NTZ R3, R2 ;  /* 0x0000000200037305 */ /* 0x000e24000021f100 */
[----:B0-----:R-:W-:Y:S01]  /*b780*/  STG.E desc[UR36][R16.64], R3 ;  /* 0x0000000310007986 */ /* 0x001fe2000c101924 */
[----:B------:R-:W-:Y:S05]  /*b790*/  EXIT ;  /* 0x000000000000794d */ /* 0x000fea0003800000 */
.L_x_28320:
[----:B------:R-:W0:Y:S02]  /*b7a0*/  F2I.FTZ.TRUNC.NTZ R3, R2 ;  /* 0x0000000200037305 */ /* 0x000e24000021f100 */
[----:B0-----:R-:W-:Y:S01]  /*b7b0*/  STG.E.U16 desc[UR36][R16.64], R3 ;  /* 0x0000000310007986 */ /* 0x001fe2000c101524 */
[----:B------:R-:W-:Y:S05]  /*b7c0*/  EXIT ;  /* 0x000000000000794d */ /* 0x000fea0003800000 */
.L_x_28316:
        /* <DEDUP_REMOVED lines=8> */
.L_x_28323:
[----:B------:R-:W-:-:S05]  /*b850*/  F2FP.F16.F32.PACK_AB R2, RZ, R2 ;  /* 0x00000002ff02723e */ /* 0x000fca00000000ff */
[----:B------:R-:W-:Y:S01]  /*b860*/  STG.E.U16 desc[UR36][R16.64], R2 ;  /* 0x0000000210007986 */ /* 0x000fe2000c101524 */
[----:B------:R-:W-:Y:S05]  /*b870*/  EXIT ;  /* 0x000000000000794d */ /* 0x000fea0003800000 */
.L_x_28322:
        /* <DEDUP_REMOVED lines=8> */
.L_x_28325:
[----:B------:R-:W-:-:S05]  /*b900*/  F2FP.F16.F32.PACK_AB R3, R3, R2 ;  /* 0x000000020303723e */ /* 0x000fca00000000ff */
[----:B------:R-:W-:Y:S01]  /*b910*/  STG.E desc[UR36][R16.64], R3 ;  /* 0x0000000310007986 */ /* 0x000fe2000c101924 */
[----:B------:R-:W-:Y:S05]  /*b920*/  EXIT ;  /* 0x000000000000794d */ /* 0x000fea0003800000 */
.L_x_28324:
[----:B------:R-:W-:-:S06]  /*b930*/  FMUL.FTZ R2, R2, 1 ;  /* 0x3f80000002027820 */ /* 0x000fcc0000410000 */
[----:B------:R-:W0:Y:S02]  /*b940*/  F2F.F64.F32 R2, R2 ;  /* 0x0000000200027310 */ /* 0x000e240000201800 */
[----:B0-----:R-:W-:Y:S01]  /*b950*/  STG.E.64 desc[UR36][R16.64], R2 ;  /* 0x0000000210007986 */ /* 0x001fe2000c101b24 */
[----:B------:R-:W-:Y:S05]  /*b960*/  EXIT ;  /* 0x000000000000794d */ /* 0x000fea0003800000 */
.L_x_28315:
        /* <DEDUP_REMOVED lines=13> */
.L_x_28329:
        /* <DEDUP_REMOVED lines=16> */
.L_x_28332:
[----:B------:R-:W-:-:S04]  /*bb40*/  SHF.R.U32.HI R2, RZ, 0x18, R2 ;  /* 0x00000018ff027819 */ /* 0x000fc80000011602 */
[----:B------:R-:W-:-:S04]  /*bb50*/  LOP3.LUT R2, R3, 0x80, R2, 0xf8, !PT ;  /* 0x0000008003027812 */ /* 0x000fc800078ef802 */
[----:B------:R-:W-:-:S07]  /*bb60*/  PRMT R8, R2, 0x7610, R8 ;  /* 0x0000761002087816 */ /* 0x000fce0000000008 */
.L_x_28331:
[----:B------:R-:W-:Y:S05]  /*bb70*/  BSYNC.RECONVERGENT B0 ;  /* 0x0000000000007941 */ /* 0x000fea0003800200 */
.L_x_28330:
[----:B------:R-:W-:Y:S01]  /*bb80*/  STG.E.U8 desc[UR36][R16.64], R8 ;  /* 0x0000000810007986 */ /* 0x000fe2000c101124 */
[----:B------:R-:W-:Y:S05]  /*bb90*/  EXIT ;  /* 0x000000000000794d */ /* 0x000fea0003800000 */
.L_x_28328:
        /* <DEDUP_REMOVED lines=16> */
.L_x_28335:
[----:B------:R-:W-:-:S04]  /*bca0*/  SHF.R.U32.HI R2, RZ, 0x18, R2 ;  /* 0x00000018ff027819 */ /* 0x000fc80000011602 */
[----:B------:R-:W-:-:S04]  /*bcb0*/  LOP3.LUT R3, R3, 0x80, R2, 0xf8, !PT ;  /* 0x0000008003037812 */ /* 0x000fc800078ef802 */
[----:B------:R-:W-:-:S07]  /*bcc0*/  PRMT R8, R3, 0x7610, R8 ;  /* 0x0000761003087816 */ /* 0x000fce0000000008 */
.L_x_28334:
[----:B------:R-:W-:Y:S05]  /*bcd0*/  BSYNC.RECONVERGENT B0 ;  /* 0x0000000000007941 */ /* 0x000fea0003800200 */
.L_x_28333:
[----:B------:R-:W-:Y:S01]  /*bce0*/  STG.E.U8 desc[UR36][R16.64], R8 ;  /* 0x0000000810007986 */ /* 0x000fe2000c101124 */
[----:B------:R-:W-:Y:S05]  /*bcf0*/  EXIT ;  /* 0x000000000000794d */ /* 0x000fea0003800000 */
.L_x_28327:
        /* <DEDUP_REMOVED lines=21> */
.L_x_28337:
[----:B------:R-:W0:Y:S02]  /*be50*/  F2I.U64.TRUNC R2, R2 ;  /* 0x0000000200027311 */ /* 0x000e24000020d800 */
[----:B0-----:R-:W-:Y:S01]  /*be60*/  STG.E.64 desc[UR36][R16.64], R2 ;  /* 0x0000000210007986 */ /* 0x001fe2000c101b24 */
[----:B------:R-:W-:Y:S05]  /*be70*/  EXIT ;  /* 0x000000000000794d */ /* 0x000fea0003800000 */
.L_x_28336:
[----:B------:R-:W0:Y:S02]  /*be80*/  F2I.FTZ.U32.TRUNC.NTZ R3, R2 ;  /* 0x0000000200037305 */ /* 0x000e24000021f000 */
[----:B0-----:R-:W-:Y:S01]  /*be90*/  STG.E desc[UR36][R16.64], R3 ;  /* 0x0000000310007986 */ /* 0x001fe2000c101924 */
[----:B------:R-:W-:Y:S05]  /*bea0*/  EXIT ;  /* 0x000000000000794d */ /* 0x000fea0003800000 */
.L_x_28326:
        /* <DEDUP_REMOVED lines=10> */
[----:B------:R-:W-:Y:S01]  /*bf50*/  STG.E.U8 desc[UR36][R16.64], R3 ;  /* 0x0000000310007986 */ /* 0x000fe2000c101124 */
[----:B------:R-:W-:Y:S05]  /*bf60*/  EXIT ;  /* 0x000000000000794d */ /* 0x000fea0003800000 */
.L_x_28339:
[----:B------:R-:W-:Y:S01]  /*bf70*/  FMUL.FTZ R4, R2, 1 ;  /* 0x3f80000002047820 */ /* 0x000fe20000410000 */
[----:B------:R-:W-:-:S05]  /*bf80*/  FMUL.FTZ R6, R3, 1 ;  /* 0x3f80000003067820 */ /* 0x000fca0000410000 */
[----:B------:R-:W-:Y:S08]  /*bf90*/  F2F.F64.F32 R4, R4 ;  /* 0x0000000400047310 */ /* 0x000ff00000201800 */
[----:B------:R-:W0:Y:S02]  /*bfa0*/  F2F.F64.F32 R6, R6 ;  /* 0x0000000600067310 */ /* 0x000e240000201800 */
[----:B0-----:R-:W-:Y:S01]  /*bfb0*/  STG.E.128 desc[UR36][R16.64], R4 ;  /* 0x0000000410007986 */ /* 0x001fe2000c101d24 */
[----:B------:R-:W-:Y:S05]  /*bfc0*/  EXIT ;  /* 0x000000000000794d */ /* 0x000fea0003800000 */
.L_x_28338:
[----:B------:R-:W-:-:S09]  /*bfd0*/  UISETP.NE.AND UP0, UPT, UR4, 0xf, UPT ;  /* 0x0000000f0400788c */ /* 0x000fd2000bf05270 */
[----:B------:R-:W-:Y:S05]  /*bfe0*/  BRA.U !UP0, `(.L_x_28340) ;  /* 0x0000000108e07547 */ /* 0x000fea000b800000 */
[----:B------:R-:W-:-:S09]  /*bff0*/  UISETP.NE.AND UP0, UPT, UR4, 0x17, UPT ;  /* 0x000000170400788c */ /* 0x000fd2000bf05270 */
[----:B------:R-:W-:Y:S05]  /*c000*/  BRA.U !UP0, `(.L_x_28341) ;  /* 0x00000001088c7547 */ /* 0x000fea000b800000 */
[----:B------:R-:W-:-:S09]  /*c010*/  UISETP.NE.AND UP0, UPT, UR4, 0x18, UPT ;  /* 0x000000180400788c */ /* 0x000fd2000bf05270 */
[----:B------:R-:W-:Y:S05]  /*c020*/  BRA.U !UP0, `(.L_x_28342) ;  /* 0x0000000108447547 */ /* 0x000fea000b800000 */
.L_x_28319:
        /* <DEDUP_REMOVED lines=16> */
.L_x_28343:
[----:B------:R-:W-:Y:S05]  /*c130*/  EXIT ;  /* 0x000000000000794d */ /* 0x000fea0003800000 */
.L_x_28342:
        /* <DEDUP_REMOVED lines=12> */
.L_x_28345:
[----:B------:R-:W-:Y:S05]  /*c200*/  BSYNC.RECONVERGENT B0 ;  /* 0x0000000000007941 */ /* 0x000fea0003800200 */
.L_x_28344:
[----:B------:R-:W-:-:S05]  /*c210*/  LOP3.LUT R3, R0, 0x80, R5, 0xf8, !PT ;  /* 0x0000008000037812 */ /* 0x000fca00078ef805 */
[----:B------:R-:W-:Y:S01]  /*c220*/  STG.E.U8 desc[UR36][R16.64], R3 ;  /* 0x0000000310007986 */ /* 0x000fe2000c101124 */
[----:B------:R-:W-:Y:S05]  /*c230*/  EXIT ;  /* 0x000000000000794d */ /* 0x000fea0003800000 */
.L_x_28341:
        /* <DEDUP_REMOVED lines=11> */
.L_x_28347:
[----:B------:R-:W-:Y:S01]  /*c2f0*/  HFMA2 R0, -RZ, RZ, 0, 7.569789886474609375e-06 ;  /* 0x0000007fff007431 */ /* 0x000fe200000001ff */
[----:B------:R-:W-:-:S04]  /*c300*/  ISETP.GT.U32.AND P0, PT, R4, 0x7f800000, PT ;  /* 0x7f8000000400780c */ /* 0x000fc80003f04070 */
[----:B------:R-:W-:-:S09]  /*c310*/  SEL R0, R0, 0x7c, P0 ;  /* 0x0000007c00007807 */ /* 0x000fd20000000000 */
.L_x_28348:
[----:B------:R-:W-:Y:S05]  /*c320*/  BSYNC.RECONVERGENT B0 ;  /* 0x0000000000007941 */ /* 0x000fea0003800200 */
.L_x_28346:
[----:B------:R-:W-:-:S04]  /*c330*/  SHF.R.U32.HI R3, RZ, 0x18, R2 ;  /* 0x00000018ff037819 */ /* 0x000fc80000011602 */
[----:B------:R-:W-:-:S05]  /*c340*/  LOP3.LUT R3, R0, 0x80, R3, 0xf8, !PT ;  /* 0x0000008000037812 */ /* 0x000fca00078ef803 */
[----:B------:R-:W-:Y:S01]  /*c350*/  STG.E.U8 desc[UR36][R16.64], R3 ;  /* 0x0000000310007986 */ /* 0x000fe2000c101124 */
[----:B------:R-:W-:Y:S05]  /*c360*/  EXIT ;  /* 0x000000000000794d */ /* 0x000fea0003800000 */
.L_x_28340:
[----:B------:R-:W-:-:S05]  /*c370*/  F2FP.BF16.F32.PACK_AB R2, RZ, R2 ;  /* 0x00000002ff02723e */ /* 0x000fca00000010ff */
[----:B------:R-:W-:Y:S01]  /*c380*/  STG.E.U16 desc[UR36][R16.64], R2 ;  /* 0x0000000210007986 */ /* 0x000fe2000c101524 */
[----:B------:R-:W-:Y:S05]  /*c390*/  EXIT ;  /* 0x000000000000794d */ /* 0x000fea0003800000 */
.L_x_28349:
        /* <DEDUP_REMOVED lines=14> */
.L_x_68678:


//--------------------- .text._ZN2at6native27unrolled_elementwise_kernelIZZZNS0_50_GLOBAL__N__2680c7bb_12_PowKernel_cu_7dd49032_300324pow_tensor_scalar_kernelERNS_18TensorIteratorBaseERKN3c106ScalarEENKUlvE_clEvENKUlvE0_clEvEUlNS5_7complexIfEEE_St5arrayIPcLm2EELi4E23TrivialOffsetCalculatorILi1EjESI_NS0_6memory12LoadWithCastILi1EEENSJ_13StoreWithCastILi1EEEEEviT_T0_T2_T3_T4_T5_ --------------------------
	.section	.text._ZN2at6native27unrolled_elementwise_kernelIZZZNS0_50_GLOBAL__N__2680c7bb_12_PowKernel_cu_7dd49032_300324pow_tensor_scalar_kernelERNS_18TensorIteratorBaseERKN3c106ScalarEENKUlvE_clEvENKUlvE0_clEvEUlNS5_7complexIfEEE_St5arrayIPcLm2EELi4E23TrivialOffsetCalculatorILi1EjESI_NS0_6memory12LoadWithCastILi1EEENSJ_13StoreWithCastILi1EEEEEviT_T0_T2_T3_T4_T5_,"ax",@progbits
	.align	128
        .global         _ZN2at6native27unrolled_elementwise_kernelIZZZNS0_50_GLOBAL__N__2680c7bb_12_PowKernel_cu_7dd49032_300324pow_tensor_scalar_kernelERNS_18TensorIteratorBaseERKN3c106ScalarEENKUlvE_clEvENKUlvE0_clEvEUlNS5_7complexIfEEE_St5arrayIPcLm2EELi4E23TrivialOffsetCalculatorILi1EjESI_NS0_6memory12LoadWithCastILi1EEENSJ_13StoreWithCastILi1EEEEEviT_T0_T2_T3_T4_T5_
        .type           _ZN2at6native27unrolled_elementwise_kernelIZZZNS0_50_GLOBAL__N__2680c7bb_12_PowKernel_cu_7dd49032_300324pow_tensor_scalar_kernelERNS_18TensorIteratorBaseERKN3c106ScalarEENKUlvE_clEvENKUlvE0_clEvEUlNS5_7complexIfEEE_St5arrayIPcLm2EELi4E23TrivialOffsetCalculatorILi1EjESI_NS0_6memory12LoadWithCastILi1EEENSJ_13StoreWithCastILi1EEEEEviT_T0_T2_T3_T4_T5_,@function
        .size           _ZN2at6native27unrolled_elementwise_kernelIZZZNS0_50_GLOBAL__N__2680c7bb_12_PowKernel_cu_7dd49032_300324pow_tensor_scalar_kernelERNS_18TensorIteratorBaseERKN3c106ScalarEENKUlvE_clEvENKUlvE0_clEvEUlNS5_7complexIfEEE_St5arrayIPcLm2EELi4E23TrivialOffsetCalculatorILi1EjESI_NS0_6memory12LoadWithCastILi1EEENSJ_13StoreWithCastILi1EEEEEviT_T0_T2_T3_T4_T5_,(.L_x_68679 - _ZN2at6native27unrolled_elementwise_kernelIZZZNS0_50_GLOBAL__N__2680c7bb_12_PowKernel_cu_7dd49032_300324pow_tensor_scalar_kernelERNS_18TensorIteratorBaseERKN3c106ScalarEENKUlvE_clEvENKUlvE0_clEvEUlNS5_7complexIfEEE_St5arrayIPcLm2EELi4E23TrivialOffsetCalculatorILi1EjESI_NS0_6memory12LoadWithCastILi1EEENSJ_13StoreWithCastILi1EEEEEviT_T0_T2_T3_T4_T5_)
        .other          _ZN2at6native27unrolled_elementwise_kernelIZZZNS0_50_GLOBAL__N__2680c7bb_12_PowKernel_cu_7dd49032_300324pow_tensor_scalar_kernelERNS_18TensorIteratorBaseERKN3c106ScalarEENKUlvE_clEvENKUlvE0_clEvEUlNS5_7complexIfEEE_St5arrayIPcLm2EELi4E23TrivialOffsetCalculatorILi1EjESI_NS0_6memory12LoadWithCastILi1EEENSJ_13StoreWithCastILi1EEEEEviT_T0_T2_T3_T4_T5_,@"STO_CUDA_ENTRY STV_DEFAULT"
_ZN2at6native27unrolled_elementwise_kernelIZZZNS0_50_GLOBAL__N__2680c7bb_12_PowKernel_cu_7dd49032_300324pow_tensor_scalar_kernelERNS_18TensorIteratorBaseERKN3c106ScalarEENKUlvE_clEvENKUlvE0_clEvEUlNS5_7complexIfEEE_St5arrayIPcLm2EELi4E23TrivialOffsetCalculatorILi1EjESI_NS0_6memory12LoadWithCastILi1EEENSJ_13StoreWithCastILi1EEEEEviT_T0_T2_T3_T4_T5_:
.text._ZN2at6native27unrolled_elementwise_kernelIZZZNS0_50_GLOBAL__N__2680c7bb_12_PowKernel_cu_7dd49032_300324pow_tensor_scalar_kernelERNS_18TensorIteratorBaseERKN3c106ScalarEENKUlvE_clEvENKUlvE0_clEvEUlNS5_7complexIfEEE_St5arrayIPcLm2EELi4E23TrivialOffsetCalculatorILi1EjESI_NS0_6memory12LoadWithCastILi1EEENSJ_13StoreWithCastILi1EEEEEviT_T0_T2_T3_T4_T5_:
        /* <DEDUP_REMOVED lines=34> */
.L_x_28356:
[----:B------:R-:W2:Y:S01]  /*0220*/  LDG.E.U8 R2, desc[UR36][R2.64] ;  /* 0x0000002402027981 */ /* 0x000ea2000c1e1100 */
[----:B------:R-:W-:Y:S01]  /*0230*/  IMAD.MOV.U32 R25, RZ, RZ, RZ ;  /* 0x000000ffff197224 */ /* 0x000fe200078e00ff */
[----:B--2---:R-:W-:Y:S01]  /*0240*/  I2FP.F32.U32 R24, R2 ;  /* 0x0000000200187245 */ /* 0x004fe20000201000 */
[----:B------:R-:W-:Y:S06]  /*0250*/  BRA `(.L_x_28358) ;  /* 0x0000000c006c7947 */ /* 0x000fec0003800000 */
.L_x_28355:
        /* <DEDUP_REMOVED lines=10> */
.L_x_28360:
[----:B------:R-:W2:Y:S01]  /*0300*/  LDG.E R2, desc[UR36][R2.64] ;  /* 0x0000002402027981 */ /* 0x000ea2000c1e1900 */
[----:B------:R-:W-:Y:S01]  /*0310*/  IMAD.MOV.U32 R25, RZ, RZ, RZ ;  /* 0x000000ffff197224 */ /* 0x000fe200078e00ff */
[----:B--2---:R-:W-:Y:S01]  /*0320*/  I2FP.F32.S32 R24, R2 ;  /* 0x0000000200187245 */ /* 0x004fe20000201400 */
[----:B------:R-:W-:Y:S06]  /*0330*/  BRA `(.L_x_28358) ;  /* 0x0000000c00347947 */ /* 0x000fec0003800000 */
.L_x_28359:
[----:B------:R-:W2:Y:S01]  /*0340*/  LDG.E.U16 R2, desc[UR36][R2.64] ;  /* 0x0000002402027981 */ /* 0x000ea2000c1e1500 */
[----:B------:R-:W-:Y:S01]  /*0350*/  IMAD.MOV.U32 R25, RZ, RZ, RZ ;  /* 0x000000ffff197224 */ /* 0x000fe200078e00ff */
[----:B--2---:R2:W3:Y:S01]  /*0360*/  I2F.S16 R24, R2 ;  /* 0x0000000200187306 */ /* 0x0044e20000101400 */
[----:B------:R-:W-:Y:S05]  /*0370*/  BRA `(.L_x_28358) ;  /* 0x0000000c00247947 */ /* 0x000fea0003800000 */
.L_x_28354:
        /* <DEDUP_REMOVED lines=9> */
.L_x_28362:
[----:B------:R-:W2:Y:S01]  /*0410*/  LDG.E.U16 R2, desc[UR36][R2.64] ;  /* 0x0000002402027981 */ /* 0x000ea2000c1e1500 */
[----:B------:R-:W-:Y:S02]  /*0420*/  IMAD.MOV.U32 R25, RZ, RZ, RZ ;  /* 0x000000ffff197224 */ /* 0x000fe400078e00ff */
[----:B--2---:R-:W-:Y:S01]  /*0430*/  HADD2.F32 R24, -RZ, R2.H0_H0 ;  /* 0x20000002ff187230 */ /* 0x004fe20000004100 */
[----:B------:R-:W-:Y:S06]  /*0440*/  BRA `(.L_x_28358) ;  /* 0x0000000800f07947 */ /* 0x000fec0003800000 */
.L_x_28361:
        /* <DEDUP_REMOVED lines=8> */
.L_x_28364:
[----:B------:R-:W2:Y:S02]  /*04d0*/  LDG.E R2, desc[UR36][R2.64] ;  /* 0x0000002402027981 */ /* 0x000ea4000c1e1900 */
[--C-:B--2---:R-:W-:Y:S02]  /*04e0*/  HADD2.F32 R24, -RZ, R2.reuse.H0_H0 ;  /* 0x20000002ff187230 */ /* 0x104fe40000004100 */
[----:B------:R-:W-:Y:S01]  /*04f0*/  HADD2.F32 R25, -RZ, R2.H1_H1 ;  /* 0x30000002ff197230 */ /* 0x000fe20000004100 */
[----:B------:R-:W-:Y:S06]  /*0500*/  BRA `(.L_x_28358) ;  /* 0x0000000800c07947 */ /* 0x000fec0003800000 */
.L_x_28363:
        /* <DEDUP_REMOVED lines=8> */
.L_x_28353:
        /* <DEDUP_REMOVED lines=13> */
.L_x_28367:
        /* <DEDUP_REMOVED lines=10> */
.L_x_28366:
        /* <DEDUP_REMOVED lines=14> */
[----:B------:R-:W-:-:S05]  /*07e0*/  VIADDMNMX.U32 R4, R4, R5, 0x4, !PT ;  /* 0x0000000404047446 */ /* 0x000fca0007800005 */
[----:B------:R-:W-:Y:S02]  /*07f0*/  VIADD R5, R4, 0xfffffffc ;  /* 0xfffffffc04057836 */ /* 0x000fe40000000000 */
[----:B------:R-:W-:-:S03]  /*0800*/  VIADD R4, R0, 0x1000000 ;  /* 0x0100000000047836 */ /* 0x000fc60000000000 */
[----:B------:R-:W-:Y:S01]  /*0810*/  SHF.L.U32 R6, R0, R5, RZ ;  /* 0x0000000500067219 */ /* 0x000fe200000006ff */
[----:B------:R-:W-:Y:S01]  /*0820*/  IMAD.SHL.U32 R5, R5, 0x800000, RZ ;  /* 0x0080000005057824 */ /* 0x000fe200078e00ff */
[----:B------:R-:W-:-:S04]  /*0830*/  SHF.R.S32.HI R4, RZ, 0x8, R4 ;  /* 0x00000008ff047819 */ /* 0x000fc80000011404 */
[----:B------:R-:W-:-:S05]  /*0840*/  LEA.HI R5, R6, -R5, RZ, 0x1c ;  /* 0x8000000506057211 */ /* 0x000fca00078fe0ff */
[----:B------:R-:W-:-:S05]  /*0850*/  VIADD R5, R5, 0x3c000000 ;  /* 0x3c00000005057836 */ /* 0x000fca0000000000 */
[----:B------:R-:W-:-:S04]  /*0860*/  LOP3.LUT R4, R5, 0x7f800000, R4, 0xf8, !PT ;  /* 0x7f80000005047812 */ /* 0x000fc800078ef804 */
[----:B------:R-:W-:-:S04]  /*0870*/  SEL R3, R4, RZ, P0 ;  /* 0x000000ff04037207 */ /* 0x000fc80000000000 */
[----:B------:R-:W-:Y:S01]  /*0880*/  LOP3.LUT R24, R3, 0x80000000, R24, 0xf8, !PT ;  /* 0x8000000003187812 */ /* 0x000fe200078ef818 */
[----:B------:R-:W-:Y:S06]  /*0890*/  BRA `(.L_x_28358) ;  /* 0x0000000400dc7947 */ /* 0x000fec0003800000 */
.L_x_28369:
[----:B------:R-:W2:Y:S01]  /*08a0*/  LDG.E.U8 R2, desc[UR36][R2.64] ;  /* 0x0000002402027981 */ /* 0x000ea2000c1e1100 */
[----:B------:R-:W-:Y:S02]  /*08b0*/  IMAD.MOV.U32 R25, RZ, RZ, RZ ;  /* 0x000000ffff197224 */ /* 0x000fe400078e00ff */
        /* <DEDUP_REMOVED lines=11> */
.L_x_28368:
[----:B------:R-:W2:Y:S01]  /*0970*/  LDG.E.U16 R2, desc[UR36][R2.64] ;  /* 0x0000002402027981 */ /* 0x000ea2000c1e1500 */
[----:B------:R-:W-:Y:S02]  /*0980*/  IMAD.MOV.U32 R25, RZ, RZ, RZ ;  /* 0x000000ffff197224 */ /* 0x000fe400078e00ff */
[----:B--2---:R-:W-:Y:S01]  /*0990*/  IMAD.U32 R24, R2, 0x10000, RZ ;  /* 0x0001000002187824 */ /* 0x004fe200078e00ff */
[----:B------:R-:W-:Y:S06]  /*09a0*/  BRA `(.L_x_28358) ;  /* 0x0000000400987947 */ /* 0x000fec0003800000 */
.L_x_28365:
        /* <DEDUP_REMOVED lines=12> */
.L_x_28372:
        /* <DEDUP_REMOVED lines=20> */
.L_x_28374:
[----:B------:R-:W-:Y:S05]  /*0bb0*/  BSYNC.RECONVERGENT B0 ;  /* 0x0000000000007941 */ /* 0x000fea0003800200 */
.L_x_28373:
[----:B------:R-:W-:Y:S01]  /*0bc0*/  IMAD.SHL.U32 R0, R0, 0x100000, RZ ;  /* 0x0010000000007824 */ /* 0x000fe200078e00ff */
[----:B------:R-:W-:-:S04]  /*0bd0*/  LEA R2, R2, 0x3b800000, 0x17 ;  /* 0x3b80000002027811 */ /* 0x000fc800078eb8ff */
[----:B------:R-:W-:Y:S01]  /*0be0*/  LOP3.LUT R24, R2, R0, R7, 0xfe, !PT ;  /* 0x0000000002187212 */ /* 0x000fe200078efe07 */
[----:B------:R-:W-:Y:S06]  /*0bf0*/  BRA `(.L_x_28358) ;  /* 0x0000000400047947 */ /* 0x000fec0003800000 */
.L_x_28371:
        /* <DEDUP_REMOVED lines=20> */
.L_x_28376:
[----:B------:R-:W-:Y:S05]  /*0d40*/  BSYNC.RECONVERGENT B0 ;  /* 0x0000000000007941 */ /* 0x000fea0003800200 */
.L_x_28375:
[----:B------:R-:W-:Y:S01]  /*0d50*/  IMAD.SHL.U32 R0, R0, 0x200000, RZ ;  /* 0x0020000000007824 */ /* 0x000fe200078e00ff */
[----:B------:R-:W-:-:S04]  /*0d60*/  LEA R2, R2, 0x37800000, 0x17 ;  /* 0x3780000002027811 */ /* 0x000fc800078eb8ff */
[----:B------:R-:W-:Y:S01]  /*0d70*/  LOP3.LUT R24, R2, R0, R7, 0xfe, !PT ;  /* 0x0000000002187212 */ /* 0x000fe200078efe07 */
[----:B------:R-:W-:Y:S06]  /*0d80*/  BRA `(.L_x_28358) ;  /* 0x0000000000a07947 */ /* 0x000fec0003800000 */
.L_x_28370:
[----:B------:R-:W-:-:S09]  /*0d90*/  UISETP.NE.AND UP0, UPT, UR4, 0x1c, UPT ;  /* 0x0000001c0400788c */ /* 0x000fd2000bf05270 */
[----:B------:R-:W-:Y:S05]  /*0da0*/  BRA.U !UP0, `(.L_x_28377) ;  /* 0x00000001088c7547 */ /* 0x000fea000b800000 */
[----:B------:R-:W-:-:S09]  /*0db0*/  UISETP.NE.AND UP0, UPT, UR4, 0x1d, UPT ;  /* 0x0000001d0400788c */ /* 0x000fd2000bf05270 */
[----:B------:R-:W-:Y:S05]  /*0dc0*/  BRA.U !UP0, `(.L_x_28378) ;  /* 0x0000000108747547 */ /* 0x000fea000b800000 */
[----:B------:R-:W-:-:S09]  /*0dd0*/  UISETP.NE.AND UP0, UPT, UR4, 0x2c, UPT ;  /* 0x0000002c0400788c */ /* 0x000fd2000bf05270 */
[----:B------:R-:W-:Y:S05]  /*0de0*/  BRA.U !UP0, `(.L_x_28379) ;  /* 0x0000000108487547 */ /* 0x000fea000b800000 */
.L_x_28357:
        /* <DEDUP_REMOVED lines=16> */
.L_x_28380:
[----:B------:R-:W-:Y:S01]  /*0ef0*/  CS2R R24, SRZ ;  /* 0x0000000000187805 */ /* 0x000fe2000001ff00 */
[----:B------:R-:W-:Y:S06]  /*0f00*/  BRA `(.L_x_28358) ;  /* 0x0000000000407947 */ /* 0x000fec0003800000 */
.L_x_28379:
[----:B------:R-:W2:Y:S01]  /*0f10*/  LDG.E.U8 R2, desc[UR36][R2.64] ;  /* 0x0000002402027981 */ /* 0x000ea2000c1e1100 */
[----:B------:R-:W-:Y:S02]  /*0f20*/  IMAD.MOV.U32 R25, RZ, RZ, RZ ;  /* 0x000000ffff197224 */ /* 0x000fe400078e00ff */
[----:B------:R-:W-:Y:S01]  /*0f30*/  IMAD.MOV.U32 R24, RZ, RZ, 0x400000 ;  /* 0x00400000ff187424 */ /* 0x000fe200078e00ff */
[----:B--2---:R-:W-:-:S13]  /*0f40*/  ISETP.NE.AND P0, PT, R2, RZ, PT ;  /* 0x000000ff0200720c */ /* 0x004fda0003f05270 */
[----:B------:R-:W-:Y:S05]  /*0f50*/  @!P0 BRA `(.L_x_28358) ;  /* 0x00000000002c8947 */ /* 0x000fea0003800000 */
[----:B------:R-:W-:-:S13]  /*0f60*/  ISETP.NE.AND P0, PT, R2, 0xff, PT ;  /* 0x000000ff0200780c */ /* 0x000fda0003f05270 */
[----:B------:R-:W-:Y:S02]  /*0f70*/  @!P0 IMAD.MOV.U32 R24, RZ, RZ, 0x7f800001 ;  /* 0x7f800001ff188424 */ /* 0x000fe400078e00ff */
[----:B------:R-:W-:Y:S01]  /*0f80*/  @P0 IMAD.SHL.U32 R24, R2, 0x800000, RZ ;  /* 0x0080000002180824 */ /* 0x000fe200078e00ff */
[----:B------:R-:W-:Y:S06]  /*0f90*/  BRA `(.L_x_28358) ;  /* 0x00000000001c7947 */ /* 0x000fec0003800000 */
.L_x_28378:
[----:B------:R-:W2:Y:S01]  /*0fa0*/  LDG.E.64 R2, desc[UR36][R2.64] ;  /* 0x0000002402027981 */ /* 0x000ea2000c1e1b00 */
[----:B------:R-:W-:Y:S01]  /*0fb0*/  IMAD.MOV.U32 R25, RZ, RZ, RZ ;  /* 0x000000ffff197224 */ /* 0x000fe200078e00ff */
[----:B--2---:R0:W1:Y:S01]  /*0fc0*/  I2F.U64 R24, R2 ;  /* 0x0000000200187312 */ /* 0x0040620000301000 */
[----:B------:R-:W-:Y:S05]  /*0fd0*/  BRA `(.L_x_28358) ;  /* 0x00000000000c7947 */ /* 0x000fea0003800000 */
.L_x_28377:
[----:B------:R-:W2:Y:S01]  /*0fe0*/  LDG.E R2, desc[UR36][R2.64] ;  /* 0x0000002402027981 */ /* 0x000ea2000c1e1900 */
[----:B------:R-:W-:Y:S01]  /*0ff0*/  IMAD.MOV.U32 R25, RZ, RZ, RZ ;  /* 0x000000ffff197224 */ /* 0x000fe200078e00ff */
[----:B--2---:R-:W-:-:S07]  /*1000*/  I2FP.F32.U32 R24, R2 ;  /* 0x0000000200187245 */ /* 0x004fce0000201000 */
.L_x_28358:
[----:B------:R-:W-:Y:S05]  /*1010*/  BSYNC.RECONVERGENT B6 ;  /* 0x0000000000067941 */ /* 0x000fea0003800200 */
.L_x_28352:
[----:B------:R-:W-:-:S07]  /*1020*/  VIADD R26, R28, 0x80 ;  /* 0x000000801c1a7836 */ /* 0x000fce0000000000 */
.L_x_28351:
[----:B------:R-:W-:Y:S05]  /*1030*/  BSYNC.RECONVERGENT B7 ;  /* 0x0000000000077941 */ /* 0x000fea0003800200 */
.L_x_28350:
        /* <DEDUP_REMOVED lines=26> */
.L_x_28387:
[----:B------:R-:W2:Y:S01]  /*11e0*/  LDG.E.U8 R2, desc[UR36][R2.64] ;  /* 0x0000002402027981 */ /* 0x000ea2000c1e1100 */
[----:B------:R-:W-:Y:S01]  /*11f0*/  IMAD.MOV.U32 R23, RZ, RZ, RZ ;  /* 0x000000ffff177224 */ /* 0x000fe200078e00ff */
[----:B--2---:R-:W-:Y:S01]  /*1200*/  I2FP.F32.U32 R22, R2 ;  /* 0x0000000200167245 */ /* 0x004fe20000201000 */
[----:B------:R-:W-:Y:S06]  /*1210*/  BRA `(.L_x_28389) ;  /* 0x0000000c006c7947 */ /* 0x000fec0003800000 */
.L_x_28386:
        /* <DEDUP_REMOVED lines=10> */
.L_x_28391:
[----:B------:R-:W2:Y:S01]  /*12c0*/  LDG.E R2, desc[UR36][R2.64] ;  /* 0x0000002402027981 */ /* 0x000ea2000c1e1900 */
[----:B------:R-:W-:Y:S01]  /*12d0*/  IMAD.MOV.U32 R23, RZ, RZ, RZ ;  /* 0x000000ffff177224 */ /* 0x000fe200078e00ff */
[----:B--2---:R-:W-:Y:S01]  /*12e0*/  I2FP.F32.S32 R22, R2 ;  /* 0x0000000200167245 */ /* 0x004fe20000201400 */
[----:B------:R-:W-:Y:S06]  /*12f0*/  BRA `(.L_x_28389) ;  /* 0x0000000c00347947 */ /* 0x000fec0003800000 */
.L_x_28390:
[----:B------:R-:W2:Y:S01]  /*1300*/  LDG.E.U16 R2, desc[UR36][R2.64] ;  /* 0x0000002402027981 */ /* 0x000ea2000c1e1500 */
[----:B------:R-:W-:Y:S01]  /*1310*/  IMAD.MOV.U32 R23, RZ, RZ, RZ ;  /* 0x000000ffff177224 */ /* 0x000fe200078e00ff */
[----:B--2---:R0:W2:Y:S01]  /*1320*/  I2F.S16 R22, R2 ;  /* 0x0000000200167306 */ /* 0x0040a20000101400 */
[----:B------:R-:W-:Y:S05]  /*1330*/  BRA `(.L_x_28389) ;  /* 0x0000000c00247947 */ /* 0x000fea0003800000 */
.L_x_28385:
        /* <DEDUP_REMOVED lines=9> */
.L_x_28393:
[----:B------:R-:W2:Y:S01]  /*13d0*/  LDG.E.U16 R2, desc[UR36][R2.64] ;  /* 0x0000002402027981 */ /* 0x000ea2000c1e1500 */
[----:B------:R-:W-:Y:S02]  /*13e0*/  IMAD.MOV.U32 R23, RZ, RZ, RZ ;  /* 0x000000ffff177224 */ /* 0x000fe400078e00ff */
[----:B--2---:R-:W-:Y:S01]  /*13f0*/  HADD2.F32 R22, -RZ, R2.H0_H0 ;  /* 0x20000002ff167230 */ /* 0x004fe20000004100 */
[----:B------:R-:W-:Y:S06]  /*1400*/  BRA `(.L_x_28389) ;  /* 0x0000000800f07947 */ /* 0x000fec0003800000 */
.L_x_28392:
        /* <DEDUP_REMOVED lines=8> */
.L_x_28395:
[----:B------:R-:W2:Y:S02]  /*1490*/  LDG.E R2, desc[UR36][R2.64] ;  /* 0x0000002402027981 */ /* 0x000ea4000c1e1900 */
[--C-:B--2---:R-:W-:Y:S02]  /*14a0*/  HADD2.F32 R22, -RZ, R2.reuse.H0_H0 ;  /* 0x20000002ff167230 */ /* 0x104fe40000004100 */
[----:B------:R-:W-:Y:S01]  /*14b0*/  HADD2.F32 R23, -RZ, R2.H1_H1 ;  /* 0x30000002ff177230 */ /* 0x000fe20000004100 */
[----:B------:R-:W-:Y:S06]  /*14c0*/  BRA `(.L_x_28389) ;  /* 0x0000000800c07947 */ /* 0x000fec0003800000 */
.L_x_28394:
        /* <DEDUP_REMOVED lines=8> */
.L_x_28384:
        /* <DEDUP_REMOVED lines=13> */
.L_x_28398:
        /* <DEDUP_REMOVED lines=10> */
.L_x_28397:
        /* <DEDUP_REMOVED lines=26> */
.L_x_28400:
[----:B------:R-:W2:Y:S01]  /*1860*/  LDG.E.U8 R2, desc[UR36][R2.64] ;  /* 0x0000002402027981 */ /* 0x000ea2000c1e1100 */
[----:B------:R-:W-:Y:S02]  /*1870*/  IMAD.MOV.U32 R23, RZ, RZ, RZ ;  /* 0x000000ffff177224 */ /* 0x000fe400078e00ff */
        /* <DEDUP_REMOVED lines=11> */
.L_x_28399:
[----:B------:R-:W2:Y:S01]  /*1930*/  LDG.E.U16 R2, desc[UR36][R2.64] ;  /* 0x0000002402027981 */ /* 0x000ea2000c1e1500 */
[----:B------:R-:W-:Y:S02]  /*1940*/  IMAD.MOV.U32 R23, RZ, RZ, RZ ;  /* 0x000000ffff177224 */ /* 0x000fe400078e00ff */
[----:B--2---:R-:W-:Y:S01]  /*1950*/  IMAD.U32 R22, R2, 0x10000, RZ ;  /* 0x0001000002167824 */ /* 0x004fe200078e00ff */
[----:B------:R-:W-:Y:S06]  /*1960*/  BRA `(.L_x_28389) ;  /* 0x0000000400987947 */ /* 0x000fec0003800000 */
.L_x_28396:
        /* <DEDUP_REMOVED lines=12> */
.L_x_28403:
        /* <DEDUP_REMOVED lines=20> */
.L_x_28405:
[----:B------:R-:W-:Y:S05]  /*1b70*/  BSYNC.RECONVERGENT B0 ;  /* 0x0000000000007941 */ /* 0x000fea0003800200 */
.L_x_28404:
[----:B------:R-:W-:Y:S01]  /*1b80*/  IMAD.SHL.U32 R0, R0, 0x100000, RZ ;  /* 0x0010000000007824 */ /* 0x000fe200078e00ff */
[----:B------:R-:W-:-:S04]  /*1b90*/  LEA R2, R2, 0x3b800000, 0x17 ;  /* 0x3b80000002027811 */ /* 0x000fc800078eb8ff */
[----:B------:R-:W-:Y:S01]  /*1ba0*/  LOP3.LUT R22, R2, R0, R7, 0xfe, !PT ;  /* 0x0000000002167212 */ /* 0x000fe200078efe07 */
[----:B------:R-:W-:Y:S06]  /*1bb0*/  BRA `(.L_x_28389) ;  /* 0x0000000400047947 */ /* 0x000fec0003800000 */
.L_x_28402:
        /* <DEDUP_REMOVED lines=20> */
.L_x_28407:
[----:B------:R-:W-:Y:S05]  /*1d00*/  BSYNC.RECONVERGENT B0 ;  /* 0x0000000000007941 */ /* 0x000fea0003800200 */
.L_x_28406:
[----:B------:R-:W-:Y:S01]  /*1d10*/  IMAD.SHL.U32 R0, R0, 0x200000, RZ ;  /* 0x0020000000007824 */ /* 0x000fe200078e00ff */
[----:B------:R-:W-:-:S04]  /*1d20*/  LEA R2, R2, 0x37800000, 0x17 ;  /* 0x3780000002027811 */ /* 0x000fc800078eb8ff */
[----:B------:R-:W-:Y:S01]  /*1d30*/  LOP3.LUT R22, R2, R0, R7, 0xfe, !PT ;  /* 0x0000000002167212 */ /* 0x000fe200078efe07 */
[----:B------:R-:W-:Y:S06]  /*1d40*/  BRA `(.L_x_28389) ;  /* 0x0000000000a07947 */ /* 0x000fec0003800000 */
.L_x_28401:
        /* <DEDUP_REMOVED lines=15> */
.L_x_28388:
        /* <DEDUP_REMOVED lines=16> */
.L_x_28410:
[----:B------:R-:W-:Y:S01]  /*1f40*/  CS2R R22, SRZ ;  /* 0x0000000000167805 */ /* 0x000fe2000001ff00 */
[----:B------:R-:W-:Y:S06]  /*1f50*/  BRA `(.L_x_28389) ;  /* 0x00000000001c7947 */ /* 0x000fec0003800000 */
.L_x_28409:
[----:B------:R-:W2:Y:S01]  /*1f60*/  LDG.E.64 R2, desc[UR36][R2.64] ;  /* 0x0000002402027981 */ /* 0x000ea2000c1e1b00 */
[----:B------:R-:W-:Y:S01]  /*1f70*/  IMAD.MOV.U32 R23, RZ, RZ, RZ ;  /* 0x000000ffff177224 */ /* 0x000fe200078e00ff */
[----:B--2---:R0:W2:Y:S01]  /*1f80*/  I2F.U64 R22, R2 ;  /* 0x0000000200167312 */ /* 0x0040a20000301000 */
[----:B------:R-:W-:Y:S05]  /*1f90*/  BRA `(.L_x_28389) ;  /* 0x00000000000c7947 */ /* 0x000fea0003800000 */
.L_x_28408:
[----:B------:R-:W2:Y:S01]  /*1fa0*/  LDG.E R2, desc[UR36][R2.64] ;  /* 0x0000002402027981 */ /* 0x000ea2000c1e1900 */
[----:B------:R-:W-:Y:S01]  /*1fb0*/  IMAD.MOV.U32 R23, RZ, RZ, RZ ;  /* 0x000000ffff177224 */ /* 0x000fe200078e00ff */
[----:B--2---:R-:W-:-:S07]  /*1fc0*/  I2FP.F32.U32 R22, R2 ;  /* 0x0000000200167245 */ /* 0x004fce0000201000 */
.L_x_28389:
[----:B------:R-:W-:Y:S05]  /*1fd0*/  BSYNC.RECONVERGENT B6 ;  /* 0x0000000000067941 */ /* 0x000fea0003800200 */
.L_x_28383:
[----:B------:R-:W-:-:S07]  /*1fe0*/  VIADD R26, R26, 0x80 ;  /* 0x000000801a1a7836 */ /* 0x000fce0000000000 */
.L_x_28382:
[----:B------:R-:W-:Y:S05]  /*1ff0*/  BSYNC.RECONVERGENT B7 ;  /* 0x0000000000077941 */ /* 0x000fea0003800200 */
.L_x_28381:
        /* <DEDUP_REMOVED lines=24> */
[----:B--2---:R0:W2:Y:S01]  /*2180*/  I2F.S16 R18, R2 ;  /* 0x0000000200127306 */ /* 0x0040a20000101400 */
[----:B------:R-:W-:Y:S05]  /*2190*/  BRA `(.L_x_28419) ;  /* 0x0000000c007c7947 */ /* 0x000fea0003800000 */
.L_x_28417:
[----:B------:R-:W2:Y:S01]  /*21a0*/  LDG.E.U8 R2, desc[UR36][R2.64] ;  /* 0x0000002402027981 */ /* 0x000ea2000c1e1100 */
[----:B------:R-:W-:Y:S01]  /*21b0*/  IMAD.MOV.U32 R19, RZ, RZ, RZ ;  /* 0x000000ffff137224 */ /* 0x000fe200078e00ff */
[----:B--2---:R-:W-:Y:S01]  /*21c0*/  I2FP.F32.U32 R18, R2 ;  /* 0x0000000200127245 */ /* 0x004fe20000201000 */
[----:B------:R-:W-:Y:S06]  /*21d0*/  BRA `(.L_x_28419) ;  /* 0x0000000c006c7947 */ /* 0x000fec0003800000 */
.L_x_28416:
        /* <DEDUP_REMOVED lines=10> */
.L_x_28421:
[----:B------:R-:W2:Y:S01]  /*2280*/  LDG.E R2, desc[UR36][R2.64] ;  /* 0x0000002402027981 */ /* 0x000ea2000c1e1900 */
[----:B------:R-:W-:Y:S01]  /*2290*/  IMAD.MOV.U32 R19, RZ, RZ, RZ ;  /* 0x000000ffff137224 */ /* 0x000fe200078e00ff */
[----:B--2---:R-:W-:Y:S01]  /*22a0*/  I2FP.F32.S32 R18, R2 ;  /* 0x0000000200127245 */ /* 0x004fe20000201400 */
[----:B------:R-:W-:Y:S06]  /*22b0*/  BRA `(.L_x_28419) ;  /* 0x0000000c00347947 */ /* 0x000fec0003800000 */
.L_x_28420:
[----:B------:R-:W2:Y:S01]  /*22c0*/  LDG.E.U16 R2, desc[UR36][R2.64] ;  /* 0x0000002402027981 */ /* 0x000ea2000c1e1500 */
[----:B------:R-:W-:Y:S01]  /*22d0*/  IMAD.MOV.U32 R19, RZ, RZ, RZ ;  /* 0x000000ffff137224 */ /* 0x000fe200078e00ff */
[----:B--2---:R4:W0:Y:S01]  /*22e0*/  I2F.S16 R18, R2 ;  /* 0x0000000200127306 */ /* 0x0048220000101400 */
[----:B------:R-:W-:Y:S05]  /*22f0*/  BRA `(.L_x_28419) ;  /* 0x0000000c00247947 */ /* 0x000fea0003800000 */
.L_x_28415:
        /* <DEDUP_REMOVED lines=9> */
.L_x_28423:
[----:B------:R-:W2:Y:S01]  /*2390*/  LDG.E.U16 R2, desc[UR36][R2.64] ;  /* 0x0000002402027981 */ /* 0x000ea2000c1e1500 */
[----:B------:R-:W-:Y:S02]  /*23a0*/  IMAD.MOV.U32 R19, RZ, RZ, RZ ;  /* 0x000000ffff137224 */ /* 0x000fe400078e00ff */
[----:B--2---:R-:W-:Y:S01]  /*23b0*/  HADD2.F32 R18, -RZ, R2.H0_H0 ;  /* 0x20000002ff127230 */ /* 0x004fe20000004100 */
[----:B------:R-:W-:Y:S06]  /*23c0*/  BRA `(.L_x_28419) ;  /* 0x0000000800f07947 */ /* 0x000fec0003800000 */
.L_x_28422:
        /* <DEDUP_REMOVED lines=8> */
.L_x_28425:
[----:B------:R-:W2:Y:S02]  /*2450*/  LDG.E R2, desc[UR36][R2.64] ;  /* 0x0000002402027981 */ /* 0x000ea4000c1e1900 */
[--C-:B--2---:R-:W-:Y:S02]  /*2460*/  HADD2.F32 R18, -RZ, R2.reuse.H0_H0 ;  /* 0x20000002ff127230 */ /* 0x104fe40000004100 */
[----:B------:R-:W-:Y:S01]  /*2470*/  HADD2.F32 R19, -RZ, R2.H1_H1 ;  /* 0x30000002ff137230 */ /* 0x000fe20000004100 */
[----:B------:R-:W-:Y:S06]  /*2480*/  BRA `(.L_x_28419) ;  /* 0x0000000800c07947 */ /* 0x000fec0003800000 */
.L_x_28424:
        /* <DEDUP_REMOVED lines=8> */
.L_x_28414:
        /* <DEDUP_REMOVED lines=13> */
.L_x_28428:
        /* <DEDUP_REMOVED lines=10> */
.L_x_28427:
        /* <DEDUP_REMOVED lines=26> */
.L_x_28430:
        /* <DEDUP_REMOVED lines=13> */
.L_x_28429:
[----:B------:R-:W2:Y:S01]  /*28f0*/  LDG.E.U16 R2, desc[UR36][R2.64] ;  /* 0x0000002402027981 */ /* 0x000ea2000c1e1500 */
[----:B------:R-:W-:Y:S02]  /*2900*/  IMAD.MOV.U32 R19, RZ, RZ, RZ ;  /* 0x000000ffff137224 */ /* 0x000fe400078e00ff */
[----:B--2---:R-:W-:Y:S01]  /*2910*/  IMAD.U32 R18, R2, 0x10000, RZ ;  /* 0x0001000002127824 */ /* 0x004fe200078e00ff */
[----:B------:R-:W-:Y:S06]  /*2920*/  BRA `(.L_x_28419) ;  /* 0x0000000400987947 */ /* 0x000fec0003800000 */
.L_x_28426:
        /* <DEDUP_REMOVED lines=12> */
.L_x_28433:
        /* <DEDUP_REMOVED lines=20> */
.L_x_28435:
[----:B------:R-:W-:Y:S05]  /*2b30*/  BSYNC.RECONVERGENT B0 ;  /* 0x0000000000007941 */ /* 0x000fea0003800200 */
.L_x_28434:
[----:B------:R-:W-:Y:S01]  /*2b40*/  IMAD.SHL.U32 R0, R0, 0x100000, RZ ;  /* 0x0010000000007824 */ /* 0x000fe200078e00ff */
[----:B------:R-:W-:-:S04]  /*2b50*/  LEA R2, R2, 0x3b800000, 0x17 ;  /* 0x3b80000002027811 */ /* 0x000fc800078eb8ff */
[----:B------:R-:W-:Y:S01]  /*2b60*/  LOP3.LUT R18, R2, R0, R7, 0xfe, !PT ;  /* 0x0000000002127212 */ /* 0x000fe200078efe07 */
[----:B------:R-:W-:Y:S06]  /*2b70*/  BRA `(.L_x_28419) ;  /* 0x0000000400047947 */ /* 0x000fec0003800000 */
.L_x_28432:
        /* <DEDUP_REMOVED lines=20> */
.L_x_28437:
[----:B------:R-:W-:Y:S05]  /*2cc0*/  BSYNC.RECONVERGENT B0 ;  /* 0x0000000000007941 */ /* 0x000fea0003800200 */
.L_x_28436:
[----:B------:R-:W-:Y:S01]  /*2cd0*/  IMAD.SHL.U32 R0, R0, 0x200000, RZ ;  /* 0x0020000000007824 */ /* 0x000fe200078e00ff */
[----:B------:R-:W-:-:S04]  /*2ce0*/  LEA R2, R2, 0x37800000, 0x17 ;  /* 0x3780000002027811 */ /* 0x000fc800078eb8ff */
[----:B------:R-:W-:Y:S01]  /*2cf0*/  LOP3.LUT R18, R2, R0, R7, 0xfe, !PT ;  /* 0x0000000002127212 */ /* 0x000fe200078efe07 */
[----:B------:R-:W-:Y:S06]  /*2d00*/  BRA `(.L_x_28419) ;  /* 0x0000000000a07947 */ /* 0x000fec0003800000 */
.L_x_28431:
        /* <DEDUP_REMOVED lines=15> */
.L_x_28418:
        /* <DEDUP_REMOVED lines=16> */
.L_x_28440:
[----:B------:R-:W-:Y:S01]  /*2f00*/  CS2R R18, SRZ ;  /* 0x0000000000127805 */ /* 0x000fe2000001ff00 */
[----:B------:R-:W-:Y:S06]  /*2f10*/  BRA `(.L_x_28419) ;  /* 0x00000000001c7947 */ /* 0x000fec0003800000 */
.L_x_28439:
[----:B------:R-:W2:Y:S01]  /*2f20*/  LDG.E.64 R2, desc[UR36][R2.64] ;  /* 0x0000002402027981 */ /* 0x000ea2000c1e1b00 */
[----:B------:R-:W-:Y:S01]  /*2f30*/  IMAD.MOV.U32 R19, RZ, RZ, RZ ;  /* 0x000000ffff137224 */ /* 0x000fe200078e00ff */
[----:B--2---:R0:W2:Y:S01]  /*2f40*/  I2F.U64 R18, R2 ;  /* 0x0000000200127312 */ /* 0x0040a20000301000 */
[----:B------:R-:W-:Y:S05]  /*2f50*/  BRA `(.L_x_28419) ;  /* 0x00000000000c7947 */ /* 0x000fea0003800000 */
.L_x_28438:
[----:B------:R-:W2:Y:S01]  /*2f60*/  LDG.E R2, desc[UR36][R2.64] ;  /* 0x0000002402027981 */ /* 0x000ea2000c1e1900 */
[----:B------:R-:W-:Y:S01]  /*2f70*/  IMAD.MOV.U32 R19, RZ, RZ, RZ ;  /* 0x000000ffff137224 */ /* 0x000fe200078e00ff */
[----:B--2---:R-:W-:-:S07]  /*2f80*/  I2FP.F32.U32 R18, R2 ;  /* 0x0000000200127245 */ /* 0x004fce0000201000 */
.L_x_28419:
[----:B------:R-:W-:Y:S05]  /*2f90*/  BSYNC.RECONVERGENT B6 ;  /* 0x0000000000067941 */ /* 0x000fea0003800200 */
.L_x_28413:
[----:B------:R-:W-:-:S07]  /*2fa0*/  VIADD R26, R26, 0x80 ;  /* 0x000000801a1a7836 */ /* 0x000fce0000000000 */
.L_x_28412:
[----:B------:R-:W-:Y:S05]  /*2fb0*/  BSYNC.RECONVERGENT B7 ;  /* 0x0000000000077941 */ /* 0x000fea0003800200 */
.L_x_28411:
[----:B------:R-:W-:Y:S01]  /*2fc0*/  ISETP.GE.AND P0, PT, R26, R27, PT ;  /* 0x0000001b1a00720c */ /* 0x000fe20003f06270 */
[----:B------:R-:W-:Y:S01]  /*2fd0*/  BSSY.RECONVERGENT B6, `(.L_x_28441) ;  /* 0x00000e7000067945 */ /* 0x000fe20003800200 */
[----:B------:R-:W-:-:S11]  /*2fe0*/  CS2R R16, SRZ ;  /* 0x0000000000107805 */ /* 0x000fd6000001ff00 */
        /* <DEDUP_REMOVED lines=21> */
.L_x_28446:
[----:B------:R-:W2:Y:S02]  /*3140*/  LDG.E.U8 R2, desc[UR36][R2.64] ;  /* 0x0000002402027981 */ /* 0x000ea4000c1e1100 */
[----:B--2---:R-:W-:Y:S01]  /*3150*/  I2FP.F32.U32 R16, R2 ;  /* 0x0000000200107245 */ /* 0x004fe20000201000 */
[----:B------:R-:W-:Y:S06]  /*3160*/  BRA `(.L_x_28442) ;  /* 0x0000000c00347947 */ /* 0x000fec0003800000 */
.L_x_28445:
        /* <DEDUP_REMOVED lines=9> */
.L_x_28449:
[----:B------:R-:W2:Y:S02]  /*3200*/  LDG.E R2, desc[UR36][R2.64] ;  /* 0x0000002402027981 */ /* 0x000ea4000c1e1900 */
[----:B--2---:R-:W-:Y:S01]  /*3210*/  I2FP.F32.S32 R16, R2 ;  /* 0x0000000200107245 */ /* 0x004fe20000201400 */
[----:B------:R-:W-:Y:S06]  /*3220*/  BRA `(.L_x_28442) ;  /* 0x0000000c00047947 */ /* 0x000fec0003800000 */
.L_x_28448:
[----:B------:R-:W2:Y:S02]  /*3230*/  LDG.E.U16 R2, desc[UR36][R2.64] ;  /* 0x0000002402027981 */ /* 0x000ea4000c1e1500 */
[----:B--2---:R0:W2:Y:S01]  /*3240*/  I2F.S16 R16, R2 ;  /* 0x0000000200107306 */ /* 0x0040a20000101400 */
[----:B------:R-:W-:Y:S05]  /*3250*/  BRA `(.L_x_28442) ;  /* 0x0000000800f87947 */ /* 0x000fea0003800000 */
.L_x_28444:
        /* <DEDUP_REMOVED lines=8> */
.L_x_28451:
[----:B------:R-:W2:Y:S02]  /*32e0*/  LDG.E.U16 R2, desc[UR36][R2.64] ;  /* 0x0000002402027981 */ /* 0x000ea4000c1e1500 */
[----:B--2---:R-:W-:Y:S01]  /*32f0*/  HADD2.F32 R16, -RZ, R2.H0_H0 ;  /* 0x20000002ff107230 */ /* 0x004fe20000004100 */
[----:B------:R-:W-:Y:S06]  /*3300*/  BRA `(.L_x_28442) ;  /* 0x0000000800cc7947 */ /* 0x000fec0003800000 */
.L_x_28450:
        /* <DEDUP_REMOVED lines=8> */
.L_x_28453:
[----:B------:R-:W2:Y:S02]  /*3390*/  LDG.E R2, desc[UR36][R2.64] ;  /* 0x0000002402027981 */ /* 0x000ea4000c1e1900 */
[--C-:B--2---:R-:W-:Y:S02]  /*33a0*/  HADD2.F32 R16, -RZ, R2.reuse.H0_H0 ;  /* 0x20000002ff107230 */ /* 0x104fe40000004100 */
[----:B------:R-:W-:Y:S01]  /*33b0*/  HADD2.F32 R17, -RZ, R2.H1_H1 ;  /* 0x30000002ff117230 */ /* 0x000fe20000004100 */
[----:B------:R-:W-:Y:S06]  /*33c0*/  BRA `(.L_x_28442) ;  /* 0x00000008009c7947 */ /* 0x000fec0003800000 */
.L_x_28452:
[----:B------:R-:W2:Y:S01]  /*33d0*/  LDG.E.64 R2, desc[UR36][R2.64] ;  /* 0x0000002402027981 */ /* 0x000ea2000c1e1b00 */
[----:B------:R-:W-:Y:S01]  /*33e0*/  UMOV UR4, 0xf0000000 ;  /* 0xf000000000047882 */ /* 0x000fe20000000000 */
[----:B------:R-:W-:Y:S01]  /*33f0*/  UMOV UR5, 0x380fffff ;  /* 0x380fffff00057882 */ /* 0x000fe20000000000 */
[----:B--2---:R-:W0:Y:S01]  /*3400*/  F2F.F32.F64 R16, R2 ;  /* 0x0000000200107310 */ /* 0x004e220000301000 */
[----:B------:R-:W-:-:S14]  /*3410*/  DSETP.GEU.AND P0, PT, |R2|, UR4, PT ;  /* 0x0000000402007e2a */ /* 0x000fdc000bf0e200 */
[----:B0-----:R-:W-:Y:S01]  /*3420*/  @!P0 FMUL R16, R16, 1.175494350822287508e-38 ;  /* 0x0080000010108820 */ /* 0x001fe20000400000 */
[----:B------:R-:W-:Y:S06]  /*3430*/  BRA `(.L_x_28442) ;  /* 0x0000000800807947 */ /* 0x000fec0003800000 */
.L_x_28443:
        /* <DEDUP_REMOVED lines=12> */
.L_x_28456:
        /* <DEDUP_REMOVED lines=10> */
.L_x_28455:
        /* <DEDUP_REMOVED lines=25> */
.L_x_28458:
        /* <DEDUP_REMOVED lines=12> */
.L_x_28457:
[----:B------:R-:W2:Y:S02]  /*37f0*/  LDG.E.U16 R2, desc[UR36][R2.64] ;  /* 0x0000002402027981 */ /* 0x000ea4000c1e1500 */
[----:B--2---:R-:W-:Y:S01]  /*3800*/  IMAD.U32 R16, R2, 0x10000, RZ ;  /* 0x0001000002107824 */ /* 0x004fe200078e00ff */
[----:B------:R-:W-:Y:S06]  /*3810*/  BRA `(.L_x_28442) ;  /* 0x0000000400887947 */ /* 0x000fec0003800000 */
.L_x_28454:
        /* <DEDUP_REMOVED lines=11> */
.L_x_28461:
        /* <DEDUP_REMOVED lines=20> */
.L_x_28463:
[----:B------:R-:W-:Y:S05]  /*3a10*/  BSYNC.RECONVERGENT B0 ;  /* 0x0000000000007941 */ /* 0x000fea0003800200 */
.L_x_28462:
[----:B------:R-:W-:Y:S01]  /*3a20*/  IMAD.SHL.U32 R0, R0, 0x100000, RZ ;  /* 0x0010000000007824 */ /* 0x000fe200078e00ff */
[----:B------:R-:W-:-:S04]  /*3a30*/  LEA R2, R2, 0x3b800000, 0x17 ;  /* 0x3b80000002027811 */ /* 0x000fc800078eb8ff */
[----:B------:R-:W-:Y:S01]  /*3a40*/  LOP3.LUT R16, R2, R0, R7, 0xfe, !PT ;  /* 0x0000000002107212 */ /* 0x000fe200078efe07 */
[----:B------:R-:W-:Y:S06]  /*3a50*/  BRA `(.L_x_28442) ;  /* 0x0000000000f87947 */ /* 0x000fec0003800000 */
.L_x_28460:
        /* <DEDUP_REMOVED lines=20> */
.L_x_28465:
[----:B------:R-:W-:Y:S05]  /*3ba0*/  BSYNC.RECONVERGENT B0 ;  /* 0x0000000000007941 */ /* 0x000fea0003800200 */
.L_x_28464:
[----:B------:R-:W-:Y:S01]  /*3bb0*/  IMAD.SHL.U32 R0, R0, 0x200000, RZ ;  /* 0x0020000000007824 */ /* 0x000fe200078e00ff */
[----:B------:R-:W-:-:S04]  /*3bc0*/  LEA R2, R2, 0x37800000, 0x17 ;  /* 0x3780000002027811 */ /* 0x000fc800078eb8ff */
[----:B------:R-:W-:Y:S01]  /*3bd0*/  LOP3.LUT R16, R2, R0, R7, 0xfe, !PT ;  /* 0x0000000002107212 */ /* 0x000fe200078efe07 */
[----:B------:R-:W-:Y:S06]  /*3be0*/  BRA `(.L_x_28442) ;  /* 0x0000000000947947 */ /* 0x000fec0003800000 */
.L_x_28459:
        /* <DEDUP_REMOVED lines=14> */
.L_x_28447:
        /* <DEDUP_REMOVED lines=16> */
.L_x_28468:
[----:B------:R-:W-:Y:S01]  /*3dd0*/  IMAD.MOV.U32 R16, RZ, RZ, RZ ;  /* 0x000000ffff107224 */ /* 0x000fe200078e00ff */
[----:B------:R-:W-:Y:S06]  /*3de0*/  BRA `(.L_x_28442) ;  /* 0x0000000000147947 */ /* 0x000fec0003800000 */
.L_x_28467:
[----:B------:R-:W2:Y:S02]  /*3df0*/  LDG.E.64 R2, desc[UR36][R2.64] ;  /* 0x0000002402027981 */ /* 0x000ea4000c1e1b00 */
[----:B--2---:R0:W2:Y:S01]  /*3e00*/  I2F.U64 R16, R2 ;  /* 0x0000000200107312 */ /* 0x0040a20000301000 */
[----:B------:R-:W-:Y:S05]  /*3e10*/  BRA `(.L_x_28442) ;  /* 0x0000000000087947 */ /* 0x000fea0003800000 */
.L_x_28466:
[----:B------:R-:W2:Y:S02]  /*3e20*/  LDG.E R2, desc[UR36][R2.64] ;  /* 0x0000002402027981 */ /* 0x000ea4000c1e1900 */
[----:B--2---:R-:W-:-:S07]  /*3e30*/  I2FP.F32.U32 R16, R2 ;  /* 0x0000000200107245 */ /* 0x004fce0000201000 */
.L_x_28442:
[----:B------:R-:W-:Y:S05]  /*3e40*/  BSYNC.RECONVERGENT B6 ;  /* 0x0000000000067941 */ /* 0x000fea0003800200 */
.L_x_28441:
[C---:B------:R-:W-:Y:S01]  /*3e50*/  VIADD R29, R28.reuse, 0x80 ;  /* 0x000000801c1d7836 */ /* 0x040fe20000000000 */
[CC--:B------:R-:W-:Y:S01]  /*3e60*/  ISETP.GE.AND P0, PT, R28.reuse, R27.reuse, PT ;  /* 0x0000001b1c00720c */ /* 0x0c0fe20003f06270 */
[C---:B------:R-:W-:Y:S01]  /*3e70*/  VIADD R0, R28.reuse, 0x100 ;  /* 0x000001001c007836 */ /* 0x040fe20000000000 */
[----:B------:R-:W1:Y:S01]  /*3e80*/  LDC.U8 R6, c[0x0][0x3ac] ;  /* 0x0000eb00ff067b82 */ /* 0x000e620000000000 */
[----:B0-2-4-:R-:W-:Y:S01]  /*3e90*/  VIADD R2, R28, 0x180 ;  /* 0x000001801c027836 */ /* 0x015fe20000000000 */
[-C--:B------:R-:W-:Y:S01]  /*3ea0*/  ISETP.GE.AND P1, PT, R29, R27.reuse, PT ;  /* 0x0000001b1d00720c */ /* 0x080fe20003f26270 */
[----:B------:R-:W-:Y:S01]  /*3eb0*/  BSSY.RECONVERGENT B6, `(.L_x_28469) ;  /* 0x0000114000067945 */ /* 0x000fe20003800200 */
[-C--:B------:R-:W-:Y:S02]  /*3ec0*/  ISETP.GE.AND P2, PT, R0, R27.reuse, PT ;  /* 0x0000001b0000720c */ /* 0x080fe40003f46270 */
[----:B------:R-:W-:Y:S02]  /*3ed0*/  ISETP.GE.AND P3, PT, R2, R27, PT ;  /* 0x0000001b0200720c */ /* 0x000fe40003f66270 */
[----:B------:R-:W-:-:S02]  /*3ee0*/  CS2R R2, SRZ ;  /* 0x0000000000027805 */ /* 0x000fc4000001ff00 */
[----:B------:R-:W-:Y:S01]  /*3ef0*/  CS2R R26, SRZ ;  /* 0x00000000001a7805 */ /* 0x000fe2000001ff00 */
[-C--:B-1-3-5:R-:W-:Y:S01]  /*3f00*/  @!P0 FMUL.FTZ R7, R24, R25.reuse ;  /* 0x0000001918078220 */ /* 0x0aafe20000410000 */
[----:B------:R-:W-:-:S03]  /*3f10*/  @!P0 FMUL.FTZ R5, R25, R25 ;  /* 0x0000001919058220 */ /* 0x000fc60000410000 */
[-C--:B------:R-:W-:Y:S01]  /*3f20*/  @!P1 FMUL.FTZ R11, R22, R23.reuse ;  /* 0x00000017160b9220 */ /* 0x080fe20000410000 */
[----:B------:R-:W-:Y:S01]  /*3f30*/  @!P1 FMUL.FTZ R9, R23, R23 ;  /* 0x0000001717099220 */ /* 0x000fe20000410000 */
[----:B------:R-:W-:Y:S01]  /*3f40*/  @!P0 FFMA.FTZ R3, R24, R25, R7 ;  /* 0x0000001918038223 */ /* 0x000fe20000010007 */
[----:B------:R-:W-:Y:S01]  /*3f50*/  @!P2 FMUL.FTZ R7, R18, R19 ;  /* 0x000000131207a220 */ /* 0x000fe20000410000 */
[C---:B------:R-:W-:Y:S01]  /*3f60*/  @!P1 FFMA.FTZ R27, R22.reuse, R23, R11 ;  /* 0x00000017161b9223 */ /* 0x040fe2000001000b */
[----:B------:R-:W-:Y:S01]  /*3f70*/  @!P1 FFMA.FTZ R26, R22, R22, -R9 ;  /* 0x00000016161a9223 */ /* 0x000fe20000010809 */
[----:B------:R-:W-:Y:S01]  /*3f80*/  CS2R R22, SRZ ;  /* 0x0000000000167805 */ /* 0x000fe2000001ff00 */
[----:B------:R-:W-:Y:S01]  /*3f90*/  @!P0 FFMA.FTZ R2, R24, R24, -R5 ;  /* 0x0000001818028223 */ /* 0x000fe20000010805 */
[-C--:B------:R-:W-:Y:S01]  /*3fa0*/  @!P2 FMUL.FTZ R5, R19, R19.reuse ;  /* 0x000000131305a220 */ /* 0x080fe20000410000 */
[----:B------:R-:W-:Y:S01]  /*3fb0*/  @!P2 FFMA.FTZ R23, R18, R19, R7 ;  /* 0x000000131217a223 */ /* 0x000fe20000010007 */
[-C--:B------:R-:W-:Y:S01]  /*3fc0*/  @!P3 FMUL.FTZ R11, R16, R17.reuse ;  /* 0x00000011100bb220 */ /* 0x080fe20000410000 */
[----:B------:R-:W0:Y:S01]  /*3fd0*/  S2R R19, SR_CTAID.X ;  /* 0x0000000000137919 */ /* 0x000e220000002500 */
[-C--:B------:R-:W-:Y:S01]  /*3fe0*/  @!P3 FMUL.FTZ R9, R17, R17.reuse ;  /* 0x000000111109b220 */ /* 0x080fe20000410000 */
[----:B------:R-:W-:Y:S01]  /*3ff0*/  CS2R R24, SRZ ;  /* 0x0000000000187805 */ /* 0x000fe2000001ff00 */
[----:B------:R-:W-:Y:S01]  /*4000*/  @!P2 FFMA.FTZ R22, R18, R18, -R5 ;  /* 0x000000121216a223 */ /* 0x000fe20000010805 */
[C---:B------:R-:W-:Y:S01]  /*4010*/  @!P3 FFMA.FTZ R25, R16.reuse, R17, R11 ;  /* 0x000000111019b223 */ /* 0x040fe2000001000b */
[----:B------:R-:W-:Y:S01]  /*4020*/  @!P3 FFMA.FTZ R24, R16, R16, -R9 ;  /* 0x000000101018b223 */ /* 0x000fe20000010809 */
[----:B------:R-:W-:Y:S06]  /*4030*/  @P0 BRA `(.L_x_28470) ;  /* 0x0000000c00ec0947 */ /* 0x000fec0003800000 */
[----:B------:R-:W1:Y:S01]  /*4040*/  LDCU UR4, c[0x0][0x3b0] ;  /* 0x00007600ff0477ac */ /* 0x000e620008000800 */
[----:B------:R-:W2:Y:S01]  /*4050*/  LDC.64 R8, c[0x0][0x390] ;  /* 0x0000e400ff087b82 */ /* 0x000ea20000000a00 */
[----:B0-----:R-:W-:Y:S01]  /*4060*/  IMAD R0, R19, 0x200, R28 ;  /* 0x0000020013007824 */ /* 0x001fe200078e021c */
[----:B------:R-:W-:-:S03]  /*4070*/  PRMT R4, R6, 0x9910, RZ ;  /* 0x0000991006047816 */ /* 0x000fc600000000ff */
        /* <DEDUP_REMOVED lines=18> */
.L_x_28474:
[----:B------:R-:W0:Y:S01]  /*41a0*/  F2I.S64.TRUNC R2, R2 ;  /* 0x0000000200027311 */ /* 0x000e22000020d900 */
[----:B------:R-:W-:Y:S02]  /*41b0*/  IMAD.MOV.U32 R28, RZ, RZ, R29 ;  /* 0x000000ffff1c7224 */ /* 0x000fe400078e001d */
[----:B0-----:R-:W-:-:S05]  /*41c0*/  IMAD.MOV.U32 R5, RZ, RZ, R2 ;  /* 0x000000ffff057224 */ /* 0x001fca00078e0002 */
[----:B------:R0:W-:Y:S01]  /*41d0*/  STG.E.U8 desc[UR36][R8.64], R5 ;  /* 0x0000000508007986 */ /* 0x0001e2000c101124 */
[----:B------:R-:W-:Y:S05]  /*41e0*/  BRA `(.L_x_28470) ;  /* 0x0000000c00807947 */ /* 0x000fea0003800000 */
.L_x_28473:
        /* <DEDUP_REMOVED lines=10> */
.L_x_28477:
[----:B------:R-:W0:Y:S01]  /*4290*/  F2I.FTZ.TRUNC.NTZ R3, R2 ;  /* 0x0000000200037305 */ /* 0x000e22000021f100 */
[----:B------:R-:W-:Y:S01]  /*42a0*/  IMAD.MOV.U32 R28, RZ, RZ, R29 ;  /* 0x000000ffff1c7224 */ /* 0x000fe200078e001d */
[----:B0-----:R0:W-:Y:S01]  /*42b0*/  STG.E desc[UR36][R8.64], R3 ;  /* 0x0000000308007986 */ /* 0x0011e2000c101924 */
[----:B------:R-:W-:Y:S05]  /*42c0*/  BRA `(.L_x_28470) ;  /* 0x0000000c00487947 */ /* 0x000fea0003800000 */
.L_x_28476:
[----:B------:R-:W0:Y:S01]  /*42d0*/  F2I.FTZ.TRUNC.NTZ R3, R2 ;  /* 0x0000000200037305 */ /* 0x000e22000021f100 */
[----:B------:R-:W-:Y:S01]  /*42e0*/  IMAD.MOV.U32 R28, RZ, RZ, R29 ;  /* 0x000000ffff1c7224 */ /* 0x000fe200078e001d */
[----:B0-----:R0:W-:Y:S01]  /*42f0*/  STG.E.U16 desc[UR36][R8.64], R3 ;  /* 0x0000000308007986 */ /* 0x0011e2000c101524 */
[----:B------:R-:W-:Y:S05]  /*4300*/  BRA `(.L_x_28470) ;  /* 0x0000000c00387947 */ /* 0x000fea0003800000 */
.L_x_28472:
        /* <DEDUP_REMOVED lines=9> */
.L_x_28479:
[----:B------:R-:W-:Y:S01]  /*43a0*/  F2FP.F16.F32.PACK_AB R2, RZ, R2 ;  /* 0x00000002ff02723e */ /* 0x000fe200000000ff */
[----:B------:R-:W-:-:S04]  /*43b0*/  IMAD.MOV.U32 R28, RZ, RZ, R29 ;  /* 0x000000ffff1c7224 */ /* 0x000fc800078e001d */
[----:B------:R0:W-:Y:S01]  /*43c0*/  STG.E.U16 desc[UR36][R8.64], R2 ;  /* 0x0000000208007986 */ /* 0x0001e2000c101524 */
[----:B------:R-:W-:Y:S05]  /*43d0*/  BRA `(.L_x_28470) ;  /* 0x0000000c00047947 */ /* 0x000fea0003800000 */
.L_x_28478:
        /* <DEDUP_REMOVED lines=9> */
.L_x_28481:
[----:B------:R-:W-:Y:S01]  /*4470*/  F2FP.F16.F32.PACK_AB R3, R3, R2 ;  /* 0x000000020303723e */ /* 0x000fe200000000ff */
[----:B------:R-:W-:-:S04]  /*4480*/  IMAD.MOV.U32 R28, RZ, RZ, R29 ;  /* 0x000000ffff1c7224 */ /* 0x000fc800078e001d */
[----:B------:R0:W-:Y:S01]  /*4490*/  STG.E desc[UR36][R8.64], R3 ;  /* 0x0000000308007986 */ /* 0x0001e2000c101924 */
[----:B------:R-:W-:Y:S05]  /*44a0*/  BRA `(.L_x_28470) ;  /* 0x0000000800d07947 */ /* 0x000fea0003800000 */
.L_x_28480:
[----:B------:R-:W-:Y:S01]  /*44b0*/  FMUL.FTZ R2, R2, 1 ;  /* 0x3f80000002027820 */ /* 0x000fe20000410000 */
[----:B------:R-:W-:-:S05]  /*44c0*/  IMAD.MOV.U32 R28, RZ, RZ, R29 ;  /* 0x000000ffff1c7224 */ /* 0x000fca00078e001d */
[----:B------:R-:W0:Y:S02]  /*44d0*/  F2F.F64.F32 R2, R2 ;  /* 0x0000000200027310 */ /* 0x000e240000201800 */
[----:B0-----:R0:W-:Y:S01]  /*44e0*/  STG.E.64 desc[UR36][R8.64], R2 ;  /* 0x0000000208007986 */ /* 0x0011e2000c101b24 */
[----:B------:R-:W-:Y:S05]  /*44f0*/  BRA `(.L_x_28470) ;  /* 0x0000000800bc7947 */ /* 0x000fea0003800000 */
.L_x_28471:
        /* <DEDUP_REMOVED lines=15> */
.L_x_28484:
[----:B------:R-:W-:Y:S01]  /*45f0*/  FMUL.FTZ R4, R2, 1 ;  /* 0x3f80000002047820 */ /* 0x000fe20000410000 */
[----:B------:R-:W-:Y:S01]  /*4600*/  FMUL.FTZ R6, R3, 1 ;  /* 0x3f80000003067820 */ /* 0x000fe20000410000 */
[----:B------:R-:W-:-:S04]  /*4610*/  IMAD.MOV.U32 R28, RZ, RZ, R29 ;  /* 0x000000ffff1c7224 */ /* 0x000fc800078e001d */
[----:B------:R-:W-:Y:S08]  /*4620*/  F2F.F64.F32 R4, R4 ;  /* 0x0000000400047310 */ /* 0x000ff00000201800 */
[----:B------:R-:W0:Y:S02]  /*4630*/  F2F.F64.F32 R6, R6 ;  /* 0x0000000600067310 */ /* 0x000e240000201800 */
[----:B0-----:R0:W-:Y:S01]  /*4640*/  STG.E.128 desc[UR36][R8.64], R4 ;  /* 0x0000000408007986 */ /* 0x0011e2000c101d24 */
[----:B------:R-:W-:Y:S05]  /*4650*/  BRA `(.L_x_28470) ;  /* 0x0000000800647947 */ /* 0x000fea0003800000 */
.L_x_28483:
        /* <DEDUP_REMOVED lines=18> */
.L_x_28488:
[----:B------:R-:W-:Y:S05]  /*4780*/  BSYNC.RECONVERGENT B0 ;  /* 0x0000000000007941 */ /* 0x000fea0003800200 */
.L_x_28487:
[----:B------:R-:W-:Y:S01]  /*4790*/  LOP3.LUT R5, R0, 0x80, R5, 0xf8, !PT ;  /* 0x0000008000057812 */ /* 0x000fe200078ef805 */
[----:B------:R-:W-:-:S04]  /*47a0*/  IMAD.MOV.U32 R28, RZ, RZ, R29 ;  /* 0x000000ffff1c7224 */ /* 0x000fc800078e001d */
[----:B------:R0:W-:Y:S01]  /*47b0*/  STG.E.U8 desc[UR36][R8.64], R5 ;  /* 0x0000000508007986 */ /* 0x0001e2000c101124 */
[----:B------:R-:W-:Y:S05]  /*47c0*/  BRA `(.L_x_28470) ;  /* 0x0000000800087947 */ /* 0x000fea0003800000 */
.L_x_28486:
        /* <DEDUP_REMOVED lines=14> */
.L_x_28490:
[----:B------:R-:W-:Y:S05]  /*48b0*/  BSYNC.RECONVERGENT B0 ;  /* 0x0000000000007941 */ /* 0x000fea0003800200 */
.L_x_28489:
[----:B------:R-:W-:Y:S01]  /*48c0*/  LOP3.LUT R3, R0, 0x80, R5, 0xf8, !PT ;  /* 0x0000008000037812 */ /* 0x000fe200078ef805 */
[----:B------:R-:W-:-:S04]  /*48d0*/  IMAD.MOV.U32 R28, RZ, RZ, R29 ;  /* 0x000000ffff1c7224 */ /* 0x000fc800078e001d */
[----:B------:R0:W-:Y:S01]  /*48e0*/  STG.E.U8 desc[UR36][R8.64], R3 ;  /* 0x0000000308007986 */ /* 0x0001e2000c101124 */
[----:B------:R-:W-:Y:S05]  /*48f0*/  BRA `(.L_x_28470) ;  /* 0x0000000400bc7947 */ /* 0x000fea0003800000 */
.L_x_28485:
[----:B------:R-:W-:Y:S01]  /*4900*/  F2FP.BF16.F32.PACK_AB R2, RZ, R2 ;  /* 0x00000002ff02723e */ /* 0x000fe200000010ff */
[----:B------:R-:W-:-:S04]  /*4910*/  IMAD.MOV.U32 R28, RZ, RZ, R29 ;  /* 0x000000ffff1c7224 */ /* 0x000fc800078e001d */
[----:B------:R0:W-:Y:S01]  /*4920*/  STG.E.U16 desc[UR36][R8.64], R2 ;  /* 0x0000000208007986 */ /* 0x0001e2000c101524 */
[----:B------:R-:W-:Y:S05]  /*4930*/  BRA `(.L_x_28470) ;  /* 0x0000000400ac7947 */ /* 0x000fea0003800000 */
.L_x_28482:
        /* <DEDUP_REMOVED lines=12> */
.L_x_28493:
        /* <DEDUP_REMOVED lines=12> */
.L_x_28496:
[----:B------:R-:W-:-:S04]  /*4ac0*/  SHF.R.U32.HI R0, RZ, 0x14, R2 ;  /* 0x00000014ff007819 */ /* 0x000fc80000011602 */
[----:B------:R-:W-:-:S04]  /*4ad0*/  LOP3.LUT R3, R0, 0x1, RZ, 0xc0, !PT ;  /* 0x0000000100037812 */ /* 0x000fc800078ec0ff */
[----:B------:R-:W-:-:S04]  /*4ae0*/  IADD3 R0, PT, PT, R2, 0x487ffff, R3 ;  /* 0x0487ffff02007810 */ /* 0x000fc80007ffe003 */
[----:B------:R-:W-:-:S04]  /*4af0*/  SHF.R.U32.HI R0, RZ, 0x14, R0 ;  /* 0x00000014ff007819 */ /* 0x000fc80000011600 */
[----:B------:R-:W-:-:S07]  /*4b00*/  LOP3.LUT R0, R0, 0xff, RZ, 0xc0, !PT ;  /* 0x000000ff00007812 */ /* 0x000fce00078ec0ff */
.L_x_28497:
[----:B------:R-:W-:-:S04]  /*4b10*/  SHF.R.U32.HI R3, RZ, 0x18, R2 ;  /* 0x00000018ff037819 */ /* 0x000fc80000011602 */
[----:B------:R-:W-:-:S04]  /*4b20*/  LOP3.LUT R0, R0, 0x80, R3, 0xf8, !PT ;  /* 0x0000008000007812 */ /* 0x000fc800078ef803 */
[----:B------:R-:W-:-:S07]  /*4b30*/  PRMT R4, R0, 0x7610, R4 ;  /* 0x0000761000047816 */ /* 0x000fce0000000004 */
.L_x_28495:
[----:B------:R-:W-:Y:S05]  /*4b40*/  BSYNC.RECONVERGENT B0 ;  /* 0x0000000000007941 */ /* 0x000fea0003800200 */
.L_x_28494:
[----:B------:R2:W-:Y:S01]  /*4b50*/  STG.E.U8 desc[UR36][R8.64], R4 ;  /* 0x0000000408007986 */ /* 0x0005e2000c101124 */
[----:B------:R-:W-:Y:S01]  /*4b60*/  IMAD.MOV.U32 R28, RZ, RZ, R29 ;  /* 0x000000ffff1c7224 */ /* 0x000fe200078e001d */
[----:B------:R-:W-:Y:S06]  /*4b70*/  BRA `(.L_x_28470) ;  /* 0x00000004001c7947 */ /* 0x000fec0003800000 */
.L_x_28492:
        /* <DEDUP_REMOVED lines=12> */
.L_x_28500:
[----:B------:R-:W-:-:S04]  /*4c40*/  SHF.R.U32.HI R0, RZ, 0x15, R2 ;  /* 0x00000015ff007819 */ /* 0x000fc80000011602 */
[----:B------:R-:W-:-:S04]  /*4c50*/  LOP3.LUT R3, R0, 0x1, RZ, 0xc0, !PT ;  /* 0x0000000100037812 */ /* 0x000fc800078ec0ff */
[----:B------:R-:W-:-:S04]  /*4c60*/  IADD3 R0, PT, PT, R2, 0x88fffff, R3 ;  /* 0x088fffff02007810 */ /* 0x000fc80007ffe003 */
[----:B------:R-:W-:-:S04]  /*4c70*/  SHF.R.U32.HI R0, RZ, 0x15, R0 ;  /* 0x00000015ff007819 */ /* 0x000fc80000011600 */
[----:B------:R-:W-:-:S07]  /*4c80*/  LOP3.LUT R0, R0, 0xff, RZ, 0xc0, !PT ;  /* 0x000000ff00007812 */ /* 0x000fce00078ec0ff */
.L_x_28501:
[----:B------:R-:W-:-:S04]  /*4c90*/  SHF.R.U32.HI R3, RZ, 0x18, R2 ;  /* 0x00000018ff037819 */ /* 0x000fc80000011602 */
[----:B------:R-:W-:-:S04]  /*4ca0*/  LOP3.LUT R0, R0, 0x80, R3, 0xf8, !PT ;  /* 0x0000008000007812 */ /* 0x000fc800078ef803 */
[----:B------:R-:W-:-:S07]  /*4cb0*/  PRMT R4, R0, 0x7610, R4 ;  /* 0x0000761000047816 */ /* 0x000fce0000000004 */
.L_x_28499:
[----:B------:R-:W-:Y:S05]  /*4cc0*/  BSYNC.RECONVERGENT B0 ;  /* 0x0000000000007941 */ /* 0x000fea0003800200 */
.L_x_28498:
[----:B------:R3:W-:Y:S01]  /*4cd0*/  STG.E.U8 desc[UR36][R8.64], R4 ;  /* 0x0000000408007986 */ /* 0x0007e2000c101124 */
[----:B------:R-:W-:Y:S01]  /*4ce0*/  IMAD.MOV.U32 R28, RZ, RZ, R29 ;  /* 0x000000ffff1c7224 */ /* 0x000fe200078e001d */
[----:B------:R-:W-:Y:S06]  /*4cf0*/  BRA `(.L_x_28470) ;  /* 0x0000000000bc7947 */ /* 0x000fec0003800000 */
.L_x_28491:
[----:B------:R-:W-:-:S13]  /*4d00*/  ISETP.NE.AND P0, PT, R0, 0x1c, PT ;  /* 0x0000001c0000780c */ /* 0x000fda0003f05270 */
[----:B------:R-:W-:Y:S05]  /*4d10*/  @!P0 BRA `(.L_x_28502) ;  /* 0x0000000000a88947 */ /* 0x000fea0003800000 */
[----:B------:R-:W-:-:S13]  /*4d20*/  ISETP.NE.AND P0, PT, R0, 0x1d, PT ;  /* 0x0000001d0000780c */ /* 0x000fda0003f05270 */
[----:B------:R-:W-:Y:S05]  /*4d30*/  @!P0 BRA `(.L_x_28503) ;  /* 0x0000000000908947 */ /* 0x000fea0003800000 */
[----:B------:R-:W-:-:S13]  /*4d40*/  ISETP.NE.AND P0, PT, R0, 0x2c, PT ;  /* 0x0000002c0000780c */ /* 0x000fda0003f05270 */
[----:B------:R-:W-:Y:S05]  /*4d50*/  @!P0 BRA `(.L_x_28504) ;  /* 0x0000000000488947 */ /* 0x000fea0003800000 */
.L_x_28475:
        /* <DEDUP_REMOVED lines=16> */
.L_x_28505:
[----:B------:R-:W-:Y:S01]  /*4e60*/  IMAD.MOV.U32 R28, RZ, RZ, R29 ;  /* 0x000000ffff1c7224 */ /* 0x000fe200078e001d */
[----:B------:R-:W-:Y:S06]  /*4e70*/  BRA `(.L_x_28470) ;  /* 0x00000000005c7947 */ /* 0x000fec0003800000 */
.L_x_28504:
        /* <DEDUP_REMOVED lines=16> */
.L_x_28503:
[----:B------:R-:W0:Y:S01]  /*4f80*/  F2I.U64.TRUNC R2, R2 ;  /* 0x0000000200027311 */ /* 0x000e22000020d800 */
[----:B------:R-:W-:Y:S01]  /*4f90*/  IMAD.MOV.U32 R28, RZ, RZ, R29 ;  /* 0x000000ffff1c7224 */ /* 0x000fe200078e001d */
[----:B0-----:R0:W-:Y:S01]  /*4fa0*/  STG.E.64 desc[UR36][R8.64], R2 ;  /* 0x0000000208007986 */ /* 0x0011e2000c101b24 */
[----:B------:R-:W-:Y:S05]  /*4fb0*/  BRA `(.L_x_28470) ;  /* 0x00000000000c7947 */ /* 0x000fea0003800000 */
.L_x_28502:
[----:B------:R-:W0:Y:S01]  /*4fc0*/  F2I.FTZ.U32.TRUNC.NTZ R3, R2 ;  /* 0x0000000200037305 */ /* 0x000e22000021f000 */
[----:B------:R-:W-:Y:S01]  /*4fd0*/  IMAD.MOV.U32 R28, RZ, RZ, R29 ;  /* 0x000000ffff1c7224 */ /* 0x000fe200078e001d */
[----:B0-----:R4:W-:Y:S06]  /*4fe0*/  STG.E desc[UR36][R8.64], R3 ;  /* 0x0000000308007986 */ /* 0x0019ec000c101924 */
.L_x_28470:
[----:B------:R-:W-:Y:S05]  /*4ff0*/  BSYNC.RECONVERGENT B6 ;  /* 0x0000000000067941 */ /* 0x000fea0003800200 */
.L_x_28469:
[----:B------:R-:W0:Y:S01]  /*5000*/  LDC R16, c[0x0][0x380] ;  /* 0x0000e000ff107b82 */ /* 0x000e220000000800 */
[----:B------:R-:W-:Y:S01]  /*5010*/  BSSY.RECONVERGENT B6, `(.L_x_28506) ;  /* 0x00001d1000067945 */ /* 0x000fe20003800200 */
[----:B0-----:R-:W-:-:S05]  /*5020*/  IMAD R16, R19, -0x200, R16 ;  /* 0xfffffe0013107824 */ /* 0x001fca00078e0210 */
[----:B------:R-:W-:-:S13]  /*5030*/  ISETP.GE.AND P0, PT, R28, R16, PT ;  /* 0x000000101c00720c */ /* 0x000fda0003f06270 */
[----:B------:R-:W-:Y:S05]  /*5040*/  @P0 BRA `(.L_x_28507) ;  /* 0x0000001c00340947 */ /* 0x000fea0003800000 */
[----:B------:R-:W2:Y:S01]  /*5050*/  LDC.U8 R17, c[0x0][0x3ac] ;  /* 0x0000eb00ff117b82 */ /* 0x000ea20000000000 */
[----:B------:R-:W0:Y:S01]  /*5060*/  LDCU UR4, c[0x0][0x3b0] ;  /* 0x00007600ff0477ac */ /* 0x000e220008000800 */
[----:B------:R-:W-:-:S06]  /*5070*/  IMAD R0, R19, 0x200, R28 ;  /* 0x0000020013007824 */ /* 0x000fcc00078e021c */
[----:B-1--4-:R-:W1:Y:S01]  /*5080*/  LDC.64 R2, c[0x0][0x390] ;  /* 0x0000e400ff027b82 */ /* 0x012e620000000a00 */
[----:B0-----:R-:W-:Y:S01]  /*5090*/  IMAD R5, R0, UR4, RZ ;  /* 0x0000000400057c24 */ /* 0x001fe2000f8e02ff */
[----:B--23--:R-:W-:-:S05]  /*50a0*/  PRMT R4, R17, 0x9910, RZ ;  /* 0x0000991011047816 */ /* 0x00cfca00000000ff */
[----:B------:R-:W-:Y:S01]  /*50b0*/  IMAD.MOV.U32 R0, RZ, RZ, R4 ;  /* 0x000000ffff007224 */ /* 0x000fe200078e0004 */
[----:B-1----:R-:W-:-:S04]  /*50c0*/  IADD3 R2, P0, PT, R5, R2, RZ ;  /* 0x0000000205027210 */ /* 0x002fc80007f1e0ff */
[----:B------:R-:W-:Y:S01]  /*50d0*/  ISETP.GT.AND P1, PT, R0, 0x9, PT ;  /* 0x000000090000780c */ /* 0x000fe20003f24270 */
[----:B------:R-:W-:-:S12]  /*50e0*/  IMAD.X R3, RZ, RZ, R3, P0 ;  /* 0x000000ffff037224 */ /* 0x000fd800000e0603 */
        /* <DEDUP_REMOVED lines=12> */
.L_x_28511:
[----:B------:R-:W0:Y:S02]  /*51b0*/  F2I.S64.TRUNC R26, R26 ;  /* 0x0000001a001a7311 */ /* 0x000e24000020d900 */
[----:B0-----:R-:W-:-:S05]  /*51c0*/  IMAD.MOV.U32 R5, RZ, RZ, R26 ;  /* 0x000000ffff057224 */ /* 0x001fca00078e001a */
[----:B------:R0:W-:Y:S01]  /*51d0*/  STG.E.U8 desc[UR36][R2.64], R5 ;  /* 0x0000000502007986 */ /* 0x0001e2000c101124 */
[----:B------:R-:W-:Y:S05]  /*51e0*/  BRA `(.L_x_28513) ;  /* 0x0000000c002c7947 */ /* 0x000fea0003800000 */
.L_x_28510:
        /* <DEDUP_REMOVED lines=9> */
.L_x_28515:
[----:B------:R-:W0:Y:S02]  /*5280*/  F2I.FTZ.TRUNC.NTZ R5, R26 ;  /* 0x0000001a00057305 */ /* 0x000e24000021f100 */
[----:B0-----:R0:W-:Y:S01]  /*5290*/  STG.E desc[UR36][R2.64], R5 ;  /* 0x0000000502007986 */ /* 0x0011e2000c101924 */
[----:B------:R-:W-:Y:S05]  /*52a0*/  BRA `(.L_x_28513) ;  /* 0x0000000800fc7947 */ /* 0x000fea0003800000 */
.L_x_28514:
[----:B------:R-:W0:Y:S02]  /*52b0*/  F2I.FTZ.TRUNC.NTZ R5, R26 ;  /* 0x0000001a00057305 */ /* 0x000e24000021f100 */
[----:B0-----:R0:W-:Y:S01]  /*52c0*/  STG.E.U16 desc[UR36][R2.64], R5 ;  /* 0x0000000502007986 */ /* 0x0011e2000c101524 */
[----:B------:R-:W-:Y:S05]  /*52d0*/  BRA `(.L_x_28513) ;  /* 0x0000000800f07947 */ /* 0x000fea0003800000 */
.L_x_28509:
        /* <DEDUP_REMOVED lines=8> */
.L_x_28517:
[----:B------:R-:W-:-:S05]  /*5360*/  F2FP.F16.F32.PACK_AB R26, RZ, R26 ;  /* 0x0000001aff1a723e */ /* 0x000fca00000000ff */
[----:B------:R0:W-:Y:S01]  /*5370*/  STG.E.U16 desc[UR36][R2.64], R26 ;  /* 0x0000001a02007986 */ /* 0x0001e2000c101524 */
[----:B------:R-:W-:Y:S05]  /*5380*/  BRA `(.L_x_28513) ;  /* 0x0000000800c47947 */ /* 0x000fea0003800000 */
.L_x_28516:
        /* <DEDUP_REMOVED lines=8> */
.L_x_28519:
[----:B------:R-:W-:-:S05]  /*5410*/  F2FP.F16.F32.PACK_AB R27, R27, R26 ;  /* 0x0000001a1b1b723e */ /* 0x000fca00000000ff */
[----:B------:R0:W-:Y:S01]  /*5420*/  STG.E desc[UR36][R2.64], R27 ;  /* 0x0000001b02007986 */ /* 0x0001e2000c101924 */
[----:B------:R-:W-:Y:S05]  /*5430*/  BRA `(.L_x_28513) ;  /* 0x0000000800987947 */ /* 0x000fea0003800000 */
.L_x_28518:
[----:B------:R-:W-:-:S06]  /*5440*/  FMUL.FTZ R4, R26, 1 ;  /* 0x3f8000001a047820 */ /* 0x000fcc0000410000 */
[----:B------:R-:W0:Y:S02]  /*5450*/  F2F.F64.F32 R4, R4 ;  /* 0x0000000400047310 */ /* 0x000e240000201800 */
[----:B0-----:R0:W-:Y:S01]  /*5460*/  STG.E.64 desc[UR36][R2.64], R4 ;  /* 0x0000000402007986 */ /* 0x0011e2000c101b24 */
[----:B------:R-:W-:Y:S05]  /*5470*/  BRA `(.L_x_28513) ;  /* 0x0000000800887947 */ /* 0x000fea0003800000 */
.L_x_28508:
        /* <DEDUP_REMOVED lines=13> */
.L_x_28523:
        /* <DEDUP_REMOVED lines=16> */
.L_x_28526:
[----:B------:R-:W-:-:S04]  /*5650*/  SHF.R.U32.HI R26, RZ, 0x18, R26 ;  /* 0x00000018ff1a7819 */ /* 0x000fc8000001161a */
[----:B------:R-:W-:-:S04]  /*5660*/  LOP3.LUT R5, R5, 0x80, R26, 0xf8, !PT ;  /* 0x0000008005057812 */ /* 0x000fc800078ef81a */
[----:B------:R-:W-:-:S07]  /*5670*/  PRMT R0, R5, 0x7610, R0 ;  /* 0x0000761005007816 */ /* 0x000fce0000000000 */
.L_x_28525:
[----:B------:R-:W-:Y:S05]  /*5680*/  BSYNC.RECONVERGENT B0 ;  /* 0x0000000000007941 */ /* 0x000fea0003800200 */
.L_x_28524:
[----:B------:R0:W-:Y:S01]  /*5690*/  STG.E.U8 desc[UR36][R2.64], R0 ;  /* 0x0000000002007986 */ /* 0x0001e2000c101124 */
[----:B------:R-:W-:Y:S05]  /*56a0*/  BRA `(.L_x_28513) ;  /* 0x0000000400fc7947 */ /* 0x000fea0003800000 */
.L_x_28522:
        /* <DEDUP_REMOVED lines=16> */
.L_x_28529:
[----:B------:R-:W-:-:S04]  /*57b0*/  SHF.R.U32.HI R26, RZ, 0x18, R26 ;  /* 0x00000018ff1a7819 */ /* 0x000fc8000001161a */
[----:B------:R-:W-:-:S04]  /*57c0*/  LOP3.LUT R5, R5, 0x80, R26, 0xf8, !PT ;  /* 0x0000008005057812 */ /* 0x000fc800078ef81a */
[----:B------:R-:W-:-:S07]  /*57d0*/  PRMT R0, R5, 0x7610, R0 ;  /* 0x0000761005007816 */ /* 0x000fce0000000000 */
.L_x_28528:
[----:B------:R-:W-:Y:S05]  /*57e0*/  BSYNC.RECONVERGENT B0 ;  /* 0x0000000000007941 */ /* 0x000fea0003800200 */
.L_x_28527:
[----:B------:R0:W-:Y:S01]  /*57f0*/  STG.E.U8 desc[UR36][R2.64], R0 ;  /* 0x0000000002007986 */ /* 0x0001e2000c101124 */
[----:B------:R-:W-:Y:S05]  /*5800*/  BRA `(.L_x_28513) ;  /* 0x0000000400a47947 */ /* 0x000fea0003800000 */
.L_x_28521:
        /* <DEDUP_REMOVED lines=21> */
.L_x_28531:
[----:B------:R-:W0:Y:S02]  /*5960*/  F2I.U64.TRUNC R26, R26 ;  /* 0x0000001a001a7311 */ /* 0x000e24000020d800 */
[----:B0-----:R0:W-:Y:S01]  /*5970*/  STG.E.64 desc[UR36][R2.64], R26 ;  /* 0x0000001a02007986 */ /* 0x0011e2000c101b24 */
[----:B------:R-:W-:Y:S05]  /*5980*/  BRA `(.L_x_28513) ;  /* 0x0000000400447947 */ /* 0x000fea0003800000 */
.L_x_28530:
[----:B------:R-:W0:Y:S02]  /*5990*/  F2I.FTZ.U32.TRUNC.NTZ R5, R26 ;  /* 0x0000001a00057305 */ /* 0x000e24000021f000 */
[----:B0-----:R0:W-:Y:S01]  /*59a0*/  STG.E desc[UR36][R2.64], R5 ;  /* 0x0000000502007986 */ /* 0x0011e2000c101924 */
[----:B------:R-:W-:Y:S05]  /*59b0*/  BRA `(.L_x_28513) ;  /* 0x0000000400387947 */ /* 0x000fea0003800000 */
.L_x_28520:
        /* <DEDUP_REMOVED lines=12> */
.L_x_28533:
[----:B------:R-:W-:Y:S01]  /*5a80*/  FMUL.FTZ R4, R26, 1 ;  /* 0x3f8000001a047820 */ /* 0x000fe20000410000 */
[----:B------:R-:W-:-:S05]  /*5a90*/  FMUL.FTZ R6, R27, 1 ;  /* 0x3f8000001b067820 */ /* 0x000fca0000410000 */
[----:B------:R-:W-:Y:S08]  /*5aa0*/  F2F.F64.F32 R4, R4 ;  /* 0x0000000400047310 */ /* 0x000ff00000201800 */
[----:B------:R-:W0:Y:S02]  /*5ab0*/  F2F.F64.F32 R6, R6 ;  /* 0x0000000600067310 */ /* 0x000e240000201800 */
[----:B0-----:R4:W-:Y:S01]  /*5ac0*/  STG.E.128 desc[UR36][R2.64], R4 ;  /* 0x0000000402007986 */ /* 0x0019e2000c101d24 */
[----:B------:R-:W-:Y:S05]  /*5ad0*/  BRA `(.L_x_28513) ;  /* 0x0000000000f07947 */ /* 0x000fea0003800000 */
.L_x_28532:
[----:B------:R-:W-:-:S13]  /*5ae0*/  ISETP.NE.AND P0, PT, R0, 0xf, PT ;  /* 0x0000000f0000780c */ /* 0x000fda0003f05270 */
[----:B------:R-:W-:Y:S05]  /*5af0*/  @!P0 BRA `(.L_x_28534) ;  /* 0x0000000000e08947 */ /* 0x000fea0003800000 */
[----:B------:R-:W-:-:S13]  /*5b00*/  ISETP.NE.AND P0, PT, R0, 0x17, PT ;  /* 0x000000170000780c */ /* 0x000fda0003f05270 */
[----:B------:R-:W-:Y:S05]  /*5b10*/  @!P0 BRA `(.L_x_28535) ;  /* 0x00000000008c8947 */ /* 0x000fea0003800000 */
[----:B------:R-:W-:-:S13]  /*5b20*/  ISETP.NE.AND P0, PT, R0, 0x18, PT ;  /* 0x000000180000780c */ /* 0x000fda0003f05270 */
[----:B------:R-:W-:Y:S05]  /*5b30*/  @!P0 BRA `(.L_x_28536) ;  /* 0x0000000000448947 */ /* 0x000fea0003800000 */
.L_x_28512:
        /* <DEDUP_REMOVED lines=16> */
.L_x_28537:
[----:B------:R-:W-:Y:S05]  /*5c40*/  BRA `(.L_x_28513) ;  /* 0x0000000000947947 */ /* 0x000fea0003800000 */
.L_x_28536:
        /* <DEDUP_REMOVED lines=12> */
.L_x_28539:
[----:B------:R-:W-:Y:S05]  /*5d10*/  BSYNC.RECONVERGENT B0 ;  /* 0x0000000000007941 */ /* 0x000fea0003800200 */
.L_x_28538:
[----:B------:R-:W-:-:S05]  /*5d20*/  LOP3.LUT R5, R0, 0x80, R7, 0xf8, !PT ;  /* 0x0000008000057812 */ /* 0x000fca00078ef807 */
[----:B------:R1:W-:Y:S01]  /*5d30*/  STG.E.U8 desc[UR36][R2.64], R5 ;  /* 0x0000000502007986 */ /* 0x0003e2000c101124 */
[----:B------:R-:W-:Y:S05]  /*5d40*/  BRA `(.L_x_28513) ;  /* 0x0000000000547947 */ /* 0x000fea0003800000 */
.L_x_28535:
        /* <DEDUP_REMOVED lines=11> */
.L_x_28541:
[----:B------:R-:W-:Y:S01]  /*5e00*/  IMAD.MOV.U32 R0, RZ, RZ, 0x7f ;  /* 0x0000007fff007424 */ /* 0x000fe200078e00ff */
[----:B------:R-:W-:-:S04]  /*5e10*/  ISETP.GT.U32.AND P0, PT, R4, 0x7f800000, PT ;  /* 0x7f8000000400780c */ /* 0x000fc80003f04070 */
[----:B------:R-:W-:-:S09]  /*5e20*/  SEL R0, R0, 0x7c, P0 ;  /* 0x0000007c00007807 */ /* 0x000fd20000000000 */
.L_x_28542:
[----:B------:R-:W-:Y:S05]  /*5e30*/  BSYNC.RECONVERGENT B0 ;  /* 0x0000000000007941 */ /* 0x000fea0003800200 */
.L_x_28540:
[----:B------:R-:W-:-:S04]  /*5e40*/  SHF.R.U32.HI R5, RZ, 0x18, R26 ;  /* 0x00000018ff057819 */ /* 0x000fc8000001161a */
[----:B------:R-:W-:-:S05]  /*5e50*/  LOP3.LUT R5, R0, 0x80, R5, 0xf8, !PT ;  /* 0x0000008000057812 */ /* 0x000fca00078ef805 */
[----:B------:R2:W-:Y:S01]  /*5e60*/  STG.E.U8 desc[UR36][R2.64], R5 ;  /* 0x0000000502007986 */ /* 0x0005e2000c101124 */
[----:B------:R-:W-:Y:S05]  /*5e70*/  BRA `(.L_x_28513) ;  /* 0x0000000000087947 */ /* 0x000fea0003800000 */
.L_x_28534:
[----:B------:R-:W-:-:S05]  /*5e80*/  F2FP.BF16.F32.PACK_AB R26, RZ, R26 ;  /* 0x0000001aff1a723e */ /* 0x000fca00000010ff */
[----:B------:R0:W-:Y:S02]  /*5e90*/  STG.E.U16 desc[UR36][R2.64], R26 ;  /* 0x0000001a02007986 */ /* 0x0001e4000c101524 */
.L_x_28513:
        /* <DEDUP_REMOVED lines=24> */
.L_x_28546:
[----:B------:R-:W0:Y:S02]  /*6020*/  F2I.S64.TRUNC R22, R22 ;  /* 0x0000001600167311 */ /* 0x000e24000020d900 */
[----:B0-----:R-:W-:-:S05]  /*6030*/  IMAD.MOV.U32 R5, RZ, RZ, R22 ;  /* 0x000000ffff057224 */ /* 0x001fca00078e0016 */
[----:B------:R0:W-:Y:S01]  /*6040*/  STG.E.U8 desc[UR36][R2.64], R5 ;  /* 0x0000000502007986 */ /* 0x0001e2000c101124 */
[----:B------:R-:W-:Y:S05]  /*6050*/  BRA `(.L_x_28548) ;  /* 0x0000000c002c7947 */ /* 0x000fea0003800000 */
.L_x_28545:
        /* <DEDUP_REMOVED lines=9> */
.L_x_28550:
[----:B------:R-:W0:Y:S02]  /*60f0*/  F2I.FTZ.TRUNC.NTZ R5, R22 ;  /* 0x0000001600057305 */ /* 0x000e24000021f100 */
[----:B0-----:R0:W-:Y:S01]  /*6100*/  STG.E desc[UR36][R2.64], R5 ;  /* 0x0000000502007986 */ /* 0x0011e2000c101924 */
[----:B------:R-:W-:Y:S05]  /*6110*/  BRA `(.L_x_28548) ;  /* 0x0000000800fc7947 */ /* 0x000fea0003800000 */
.L_x_28549:
[----:B------:R-:W0:Y:S02]  /*6120*/  F2I.FTZ.TRUNC.NTZ R5, R22 ;  /* 0x0000001600057305 */ /* 0x000e24000021f100 */
[----:B0-----:R0:W-:Y:S01]  /*6130*/  STG.E.U16 desc[UR36][R2.64], R5 ;  /* 0x0000000502007986 */ /* 0x0011e2000c101524 */
[----:B------:R-:W-:Y:S05]  /*6140*/  BRA `(.L_x_28548) ;  /* 0x0000000800f07947 */ /* 0x000fea0003800000 */
.L_x_28544:
        /* <DEDUP_REMOVED lines=8> */
.L_x_28552:
[----:B------:R-:W-:-:S05]  /*61d0*/  F2FP.F16.F32.PACK_AB R22, RZ, R22 ;  /* 0x00000016ff16723e */ /* 0x000fca00000000ff */
[----:B------:R0:W-:Y:S01]  /*61e0*/  STG.E.U16 desc[UR36][R2.64], R22 ;  /* 0x0000001602007986 */ /* 0x0001e2000c101524 */
[----:B------:R-:W-:Y:S05]  /*61f0*/  BRA `(.L_x_28548) ;  /* 0x0000000800c47947 */ /* 0x000fea0003800000 */
.L_x_28551:
        /* <DEDUP_REMOVED lines=8> */
.L_x_28554:
[----:B------:R-:W-:-:S05]  /*6280*/  F2FP.F16.F32.PACK_AB R23, R23, R22 ;  /* 0x000000161717723e */ /* 0x000fca00000000ff */
[----:B------:R0:W-:Y:S01]  /*6290*/  STG.E desc[UR36][R2.64], R23 ;  /* 0x0000001702007986 */ /* 0x0001e2000c101924 */
[----:B------:R-:W-:Y:S05]  /*62a0*/  BRA `(.L_x_28548) ;  /* 0x0000000800987947 */ /* 0x000fea0003800000 */
.L_x_28553:
[----:B------:R-:W-:-:S06]  /*62b0*/  FMUL.FTZ R4, R22, 1 ;  /* 0x3f80000016047820 */ /* 0x000fcc0000410000 */
[----:B------:R-:W0:Y:S02]  /*62c0*/  F2F.F64.F32 R4, R4 ;  /* 0x0000000400047310 */ /* 0x000e240000201800 */
[----:B0-----:R0:W-:Y:S01]  /*62d0*/  STG.E.64 desc[UR36][R2.64], R4 ;  /* 0x0000000402007986 */ /* 0x0011e2000c101b24 */
[----:B------:R-:W-:Y:S05]  /*62e0*/  BRA `(.L_x_28548) ;  /* 0x0000000800887947 */ /* 0x000fea0003800000 */
.L_x_28543:
        /* <DEDUP_REMOVED lines=13> */
.L_x_28558:
        /* <DEDUP_REMOVED lines=16> */
.L_x_28561:
[----:B------:R-:W-:-:S04]  /*64c0*/  SHF.R.U32.HI R22, RZ, 0x18, R22 ;  /* 0x00000018ff167819 */ /* 0x000fc80000011616 */
[----:B------:R-:W-:-:S04]  /*64d0*/  LOP3.LUT R5, R5, 0x80, R22, 0xf8, !PT ;  /* 0x0000008005057812 */ /* 0x000fc800078ef816 */
[----:B------:R-:W-:-:S07]  /*64e0*/  PRMT R0, R5, 0x7610, R0 ;  /* 0x0000761005007816 */ /* 0x000fce0000000000 */
.L_x_28560:
[----:B------:R-:W-:Y:S05]  /*64f0*/  BSYNC.RECONVERGENT B0 ;  /* 0x0000000000007941 */ /* 0x000fea0003800200 */
.L_x_28559:
[----:B------:R0:W-:Y:S01]  /*6500*/  STG.E.U8 desc[UR36][R2.64], R0 ;  /* 0x0000000002007986 */ /* 0x0001e2000c101124 */
[----:B------:R-:W-:Y:S05]  /*6510*/  BRA `(.L_x_28548) ;  /* 0x0000000400fc7947 */ /* 0x000fea0003800000 */
.L_x_28557:
        /* <DEDUP_REMOVED lines=16> */
.L_x_28564:
[----:B------:R-:W-:-:S04]  /*6620*/  SHF.R.U32.HI R22, RZ, 0x18, R22 ;  /* 0x00000018ff167819 */ /* 0x000fc80000011616 */
[----:B------:R-:W-:-:S04]  /*6630*/  LOP3.LUT R5, R5, 0x80, R22, 0xf8, !PT ;  /* 0x0000008005057812 */ /* 0x000fc800078ef816 */
[----:B------:R-:W-:-:S07]  /*6640*/  PRMT R0, R5, 0x7610, R0 ;  /* 0x0000761005007816 */ /* 0x000fce0000000000 */
.L_x_28563:
[----:B------:R-:W-:Y:S05]  /*6650*/  BSYNC.RECONVERGENT B0 ;  /* 0x0000000000007941 */ /* 0x000fea0003800200 */
.L_x_28562:
[----:B------:R0:W-:Y:S01]  /*6660*/  STG.E.U8 desc[UR36][R2.64], R0 ;  /* 0x0000000002007986 */ /* 0x0001e2000c101124 */
[----:B------:R-:W-:Y:S05]  /*6670*/  BRA `(.L_x_28548) ;  /* 0x0000000400a47947 */ /* 0x000fea0003800000 */
.L_x_28556:
        /* <DEDUP_REMOVED lines=21> */
.L_x_28566:
[----:B------:R-:W0:Y:S02]  /*67d0*/  F2I.U64.TRUNC R22, R22 ;  /* 0x0000001600167311 */ /* 0x000e24000020d800 */
[----:B0-----:R0:W-:Y:S01]  /*67e0*/  STG.E.64 desc[UR36][R2.64], R22 ;  /* 0x0000001602007986 */ /* 0x0011e2000c101b24 */
[----:B------:R-:W-:Y:S05]  /*67f0*/  BRA `(.L_x_28548) ;  /* 0x0000000400447947 */ /* 0x000fea0003800000 */
.L_x_28565:
[----:B------:R-:W0:Y:S02]  /*6800*/  F2I.FTZ.U32.TRUNC.NTZ R5, R22 ;  /* 0x0000001600057305 */ /* 0x000e24000021f000 */
[----:B0-----:R0:W-:Y:S01]  /*6810*/  STG.E desc[UR36][R2.64], R5 ;  /* 0x0000000502007986 */ /* 0x0011e2000c101924 */
[----:B------:R-:W-:Y:S05]  /*6820*/  BRA `(.L_x_28548) ;  /* 0x0000000400387947 */ /* 0x000fea0003800000 */
.L_x_28555:
        /* <DEDUP_REMOVED lines=12> */
.L_x_28568:
[----:B------:R-:W-:Y:S01]  /*68f0*/  FMUL.FTZ R4, R22, 1 ;  /* 0x3f80000016047820 */ /* 0x000fe20000410000 */
[----:B------:R-:W-:-:S05]  /*6900*/  FMUL.FTZ R6, R23, 1 ;  /* 0x3f80000017067820 */ /* 0x000fca0000410000 */
[----:B------:R-:W-:Y:S08]  /*6910*/  F2F.F64.F32 R4, R4 ;  /* 0x0000000400047310 */ /* 0x000ff00000201800 */
[----:B------:R-:W0:Y:S02]  /*6920*/  F2F.F64.F32 R6, R6 ;  /* 0x0000000600067310 */ /* 0x000e240000201800 */
[----:B0-----:R0:W-:Y:S01]  /*6930*/  STG.E.128 desc[UR36][R2.64], R4 ;  /* 0x0000000402007986 */ /* 0x0011e2000c101d24 */
[----:B------:R-:W-:Y:S05]  /*6940*/  BRA `(.L_x_28548) ;  /* 0x0000000000f07947 */ /* 0x000fea0003800000 */
.L_x_28567:
[----:B------:R-:W-:-:S13]  /*6950*/  ISETP.NE.AND P0, PT, R0, 0xf, PT ;  /* 0x0000000f0000780c */ /* 0x000fda0003f05270 */
[----:B------:R-:W-:Y:S05]  /*6960*/  @!P0 BRA `(.L_x_28569) ;  /* 0x0000000000e08947 */ /* 0x000fea0003800000 */
[----:B------:R-:W-:-:S13]  /*6970*/  ISETP.NE.AND P0, PT, R0, 0x17, PT ;  /* 0x000000170000780c */ /* 0x000fda0003f05270 */
[----:B------:R-:W-:Y:S05]  /*6980*/  @!P0 BRA `(.L_x_28570) ;  /* 0x00000000008c8947 */ /* 0x000fea0003800000 */
[----:B------:R-:W-:-:S13]  /*6990*/  ISETP.NE.AND P0, PT, R0, 0x18, PT ;  /* 0x000000180000780c */ /* 0x000fda0003f05270 */
[----:B------:R-:W-:Y:S05]  /*69a0*/  @!P0 BRA `(.L_x_28571) ;  /* 0x0000000000448947 */ /* 0x000fea0003800000 */
.L_x_28547:
        /* <DEDUP_REMOVED lines=16> */
.L_x_28572:
[----:B------:R-:W-:Y:S05]  /*6ab0*/  BRA `(.L_x_28548) ;  /* 0x0000000000947947 */ /* 0x000fea0003800000 */
.L_x_28571:
        /* <DEDUP_REMOVED lines=12> */
.L_x_28574:
[----:B------:R-:W-:Y:S05]  /*6b80*/  BSYNC.RECONVERGENT B0 ;  /* 0x0000000000007941 */ /* 0x000fea0003800200 */
.L_x_28573:
[----:B------:R-:W-:-:S05]  /*6b90*/  LOP3.LUT R5, R0, 0x80, R7, 0xf8, !PT ;  /* 0x0000008000057812 */ /* 0x000fca00078ef807 */
[----:B------:R3:W-:Y:S01]  /*6ba0*/  STG.E.U8 desc[UR36][R2.64], R5 ;  /* 0x0000000502007986 */ /* 0x0007e2000c101124 */
[----:B------:R-:W-:Y:S05]  /*6bb0*/  BRA `(.L_x_28548) ;  /* 0x0000000000547947 */ /* 0x000fea0003800000 */
.L_x_28570:
        /* <DEDUP_REMOVED lines=11> */
.L_x_28576:
[----:B------:R-:W-:Y:S01]  /*6c70*/  IMAD.MOV.U32 R0, RZ, RZ, 0x7f ;  /* 0x0000007fff007424 */ /* 0x000fe200078e00ff */
[----:B------:R-:W-:-:S04]  /*6c80*/  ISETP.GT.U32.AND P0, PT, R4, 0x7f800000, PT ;  /* 0x7f8000000400780c */ /* 0x000fc80003f04070 */
[----:B------:R-:W-:-:S09]  /*6c90*/  SEL R0, R0, 0x7c, P0 ;  /* 0x0000007c00007807 */ /* 0x000fd20000000000 */
.L_x_28577:
[----:B------:R-:W-:Y:S05]  /*6ca0*/  BSYNC.RECONVERGENT B0 ;  /* 0x0000000000007941 */ /* 0x000fea0003800200 */
.L_x_28575:
[----:B------:R-:W-:-:S04]  /*6cb0*/  SHF.R.U32.HI R5, RZ, 0x18, R22 ;  /* 0x00000018ff057819 */ /* 0x000fc80000011616 */
[----:B------:R-:W-:-:S05]  /*6cc0*/  LOP3.LUT R5, R0, 0x80, R5, 0xf8, !PT ;  /* 0x0000008000057812 */ /* 0x000fca00078ef805 */
[----:B------:R2:W-:Y:S01]  /*6cd0*/  STG.E.U8 desc[UR36][R2.64], R5 ;  /* 0x0000000502007986 */ /* 0x0005e2000c101124 */
[----:B------:R-:W-:Y:S05]  /*6ce0*/  BRA `(.L_x_28548) ;  /* 0x0000000000087947 */ /* 0x000fea0003800000 */
.L_x_28569:
[----:B------:R-:W-:-:S05]  /*6cf0*/  F2FP.BF16.F32.PACK_AB R22, RZ, R22 ;  /* 0x00000016ff16723e */ /* 0x000fca00000010ff */
[----:B------:R4:W-:Y:S02]  /*6d00*/  STG.E.U16 desc[UR36][R2.64], R22 ;  /* 0x0000001602007986 */ /* 0x0009e4000c101524 */
.L_x_28548:
[----:B------:R-:W-:-:S07]  /*6d10*/  VIADD R28, R28, 0x80 ;  /* 0x000000801c1c7836 */ /* 0x000fce0000000000 */
.L_x_28507:
[----:B------:R-:W-:Y:S05]  /*6d20*/  BSYNC.RECONVERGENT B6 ;  /* 0x0000000000067941 */ /* 0x000fea0003800200 */
.L_x_28506:
[----:B------:R-:W-:-:S13]  /*6d30*/  ISETP.GE.AND P0, PT, R28, R16, PT ;  /* 0x000000101c00720c */ /* 0x000fda0003f06270 */
[----:B------:R-:W-:Y:S05]  /*6d40*/  @P0 EXIT ;  /* 0x000000000000094d */ /* 0x000fea0003800000 */
[----:B0-----:R-:W0:Y:S01]  /*6d50*/  S2R R0, SR_CTAID.X ;  /* 0x0000000000007919 */ /* 0x001e220000002500 */
[----:B--234-:R-:W2:Y:S01]  /*6d60*/  LDC.U8 R4, c[0x0][0x3ac] ;  /* 0x0000eb00ff047b82 */ /* 0x01cea20000000000 */
[----:B------:R-:W3:Y:S07]  /*6d70*/  LDCU UR4, c[0x0][0x3b0] ;  /* 0x00007600ff0477ac */ /* 0x000eee0008000800 */
[----:B-1----:R-:W1:Y:S01]  /*6d80*/  LDC.64 R2, c[0x0][0x390] ;  /* 0x0000e400ff027b82 */ /* 0x002e620000000a00 */
[----:B0-----:R-:W-:Y:S01]  /*6d90*/  IMAD R28, R0, 0x200, R28 ;  /* 0x00000200001c7824 */ /* 0x001fe200078e021c */
[----:B--2---:R-:W-:-:S03]  /*6da0*/  PRMT R0, R4, 0x9910, RZ ;  /* 0x0000991004007816 */ /* 0x004fc600000000ff */
[----:B---3--:R-:W-:Y:S01]  /*6db0*/  IMAD R5, R28, UR4, RZ ;  /* 0x000000041c057c24 */ /* 0x008fe2000f8e02ff */
        /* <DEDUP_REMOVED lines=15> */
.L_x_28581:
[----:B------:R-:W0:Y:S02]  /*6eb0*/  F2I.S64.TRUNC R24, R24 ;  /* 0x0000001800187311 */ /* 0x000e24000020d900 */
[----:B0-----:R-:W-:-:S05]  /*6ec0*/  IMAD.MOV.U32 R5, RZ, RZ, R24 ;  /* 0x000000ffff057224 */ /* 0x001fca00078e0018 */
[----:B------:R-:W-:Y:S01]  /*6ed0*/  STG.E.U8 desc[UR36][R2.64], R5 ;  /* 0x0000000502007986 */ /* 0x000fe2000c101124 */
[----:B------:R-:W-:Y:S05]  /*6ee0*/  EXIT ;  /* 0x000000000000794d */ /* 0x000fea0003800000 */
.L_x_28580:
        /* <DEDUP_REMOVED lines=9> */
.L_x_28584:
[----:B------:R-:W0:Y:S02]  /*6f80*/  F2I.FTZ.TRUNC.NTZ R5, R24 ;  /* 0x0000001800057305 */ /* 0x000e24000021f100 */
[----:B0-----:R-:W-:Y:S01]  /*6f90*/  STG.E desc[UR36][R2.64], R5 ;  /* 0x0000000502007986 */ /* 0x001fe2000c101924 */
[----:B------:R-:W-:Y:S05]  /*6fa0*/  EXIT ;  /* 0x000000000000794d */ /* 0x000fea0003800000 */
.L_x_28583:
[----:B------:R-:W0:Y:S02]  /*6fb0*/  F2I.FTZ.TRUNC.NTZ R5, R24 ;  /* 0x0000001800057305 */ /* 0x000e24000021f100 */
[----:B0-----:R-:W-:Y:S01]  /*6fc0*/  STG.E.U16 desc[UR36][R2.64], R5 ;  /* 0x0000000502007986 */ /* 0x001fe2000c101524 */
[----:B------:R-:W-:Y:S05]  /*6fd0*/  EXIT ;  /* 0x000000000000794d */ /* 0x000fea0003800000 */
.L_x_28579:
        /* <DEDUP_REMOVED lines=8> */
.L_x_28586:
[----:B------:R-:W-:-:S05]  /*7060*/  F2FP.F16.F32.PACK_AB R24, RZ, R24 ;  /* 0x00000018ff18723e */ /* 0x000fca00000000ff */
[----:B------:R-:W-:Y:S01]  /*7070*/  STG.E.U16 desc[UR36][R2.64], R24 ;  /* 0x0000001802007986 */ /* 0x000fe2000c101524 */
[----:B------:R-:W-:Y:S05]  /*7080*/  EXIT ;  /* 0x000000000000794d */ /* 0x000fea0003800000 */
.L_x_28585:
        /* <DEDUP_REMOVED lines=8> */
.L_x_28588:
[----:B------:R-:W-:-:S05]  /*7110*/  F2FP.F16.F32.PACK_AB R25, R25, R24 ;  /* 0x000000181919723e */ /* 0x000fca00000000ff */
[----:B------:R-:W-:Y:S01]  /*7120*/  STG.E desc[UR36][R2.64], R25 ;  /* 0x0000001902007986 */ /* 0x000fe2000c101924 */
[----:B------:R-:W-:Y:S05]  /*7130*/  EXIT ;  /* 0x000000000000794d */ /* 0x000fea0003800000 */
.L_x_28587:
[----:B------:R-:W-:-:S06]  /*7140*/  FMUL.FTZ R4, R24, 1 ;  /* 0x3f80000018047820 */ /* 0x000fcc0000410000 */
[----:B------:R-:W0:Y:S02]  /*7150*/  F2F.F64.F32 R4, R4 ;  /* 0x0000000400047310 */ /* 0x000e240000201800 */
[----:B0-----:R-:W-:Y:S01]  /*7160*/  STG.E.64 desc[UR36][R2.64], R4 ;  /* 0x0000000402007986 */ /* 0x001fe2000c101b24 */
[----:B------:R-:W-:Y:S05]  /*7170*/  EXIT ;  /* 0x000000000000794d */ /* 0x000fea0003800000 */
.L_x_28578:
        /* <DEDUP_REMOVED lines=13> */
.L_x_28592:
        /* <DEDUP_REMOVED lines=16> */
.L_x_28595:
[----:B------:R-:W-:-:S04]  /*7350*/  SHF.R.U32.HI R24, RZ, 0x18, R24 ;  /* 0x00000018ff187819 */ /* 0x000fc80000011618 */
[----:B------:R-:W-:-:S04]  /*7360*/  LOP3.LUT R5, R5, 0x80, R24, 0xf8, !PT ;  /* 0x0000008005057812 */ /* 0x000fc800078ef818 */
[----:B------:R-:W-:-:S07]  /*7370*/  PRMT R0, R5, 0x7610, R0 ;  /* 0x0000761005007816 */ /* 0x000fce0000000000 */
.L_x_28594:
[----:B------:R-:W-:Y:S05]  /*7380*/  BSYNC.RECONVERGENT B0 ;  /* 0x0000000000007941 */ /* 0x000fea0003800200 */
.L_x_28593:
[----:B------:R-:W-:Y:S01]  /*7390*/  STG.E.U8 desc[UR36][R2.64], R0 ;  /* 0x0000000002007986 */ /* 0x000fe2000c101124 */
[----:B------:R-:W-:Y:S05]  /*73a0*/  EXIT ;  /* 0x000000000000794d */ /* 0x000fea0003800000 */
.L_x_28591:
        /* <DEDUP_REMOVED lines=16> */
.L_x_28598:
[----:B------:R-:W-:-:S04]  /*74b0*/  SHF.R.U32.HI R24, RZ, 0x18, R24 ;  /* 0x00000018ff187819 */ /* 0x000fc80000011618 */
[----:B------:R-:W-:-:S04]  /*74c0*/  LOP3.LUT R5, R5, 0x80, R24, 0xf8, !PT ;  /* 0x0000008005057812 */ /* 0x000fc800078ef818 */
[----:B------:R-:W-:-:S07]  /*74d0*/  PRMT R0, R5, 0x7610, R0 ;  /* 0x0000761005007816 */ /* 0x000fce0000000000 */
.L_x_28597:
[----:B------:R-:W-:Y:S05]  /*74e0*/  BSYNC.RECONVERGENT B0 ;  /* 0x0000000000007941 */ /* 0x000fea0003800200 */
.L_x_28596:
[----:B------:R-:W-:Y:S01]  /*74f0*/  STG.E.U8 desc[UR36][R2.64], R0 ;  /* 0x0000000002007986 */ /* 0x000fe2000c101124 */
[----:B------:R-:W-:Y:S05]  /*7500*/  EXIT ;  /* 0x000000000000794d */ /* 0x000fea0003800000 */
.L_x_28590:
        /* <DEDUP_REMOVED lines=21> */
.L_x_28600:
[----:B------:R-:W0:Y:S02]  /*7660*/  F2I.U64.TRUNC R24, R24 ;  /* 0x0000001800187311 */ /* 0x000e24000020d800 */
[----:B0-----:R-:W-:Y:S01]  /*7670*/  STG.E.64 desc[UR36][R2.64], R24 ;  /* 0x0000001802007986 */ /* 0x001fe2000c101b24 */
[----:B------:R-:W-:Y:S05]  /*7680*/  EXIT ;  /* 0x000000000000794d */ /* 0x000fea0003800000 */
.L_x_28599:
[----:B------:R-:W0:Y:S02]  /*7690*/  F2I.FTZ.U32.TRUNC.NTZ R5, R24 ;  /* 0x0000001800057305 */ /* 0x000e24000021f000 */
[----:B0-----:R-:W-:Y:S01]  /*76a0*/  STG.E desc[UR36][R2.64], R5 ;  /* 0x0000000502007986 */ /* 0x001fe2000c101924 */
[----:B------:R-:W-:Y:S05]  /*76b0*/  EXIT ;  /* 0x000000000000794d */ /* 0x000fea0003800000 */
.L_x_28589:
        /* <DEDUP_REMOVED lines=12> */
.L_x_28602:
[----:B------:R-:W-:Y:S01]  /*7780*/  FMUL.FTZ R4, R24, 1 ;  /* 0x3f80000018047820 */ /* 0x000fe20000410000 */
[----:B------:R-:W-:-:S05]  /*7790*/  FMUL.FTZ R6, R25, 1 ;  /* 0x3f80000019067820 */ /* 0x000fca0000410000 */
[----:B------:R-:W-:Y:S08]  /*77a0*/  F2F.F64.F32 R4, R4 ;  /* 0x0000000400047310 */ /* 0x000ff00000201800 */
[----:B------:R-:W0:Y:S02]  /*77b0*/  F2F.F64.F32 R6, R6 ;  /* 0x0000000600067310 */ /* 0x000e240000201800 */
[----:B0-----:R-:W-:Y:S01]  /*77c0*/  STG.E.128 desc[UR36][R2.64], R4 ;  /* 0x0000000402007986 */ /* 0x001fe2000c101d24 */
[----:B------:R-:W-:Y:S05]  /*77d0*/  EXIT ;  /* 0x000000000000794d */ /* 0x000fea0003800000 */
.L_x_28601:
[----:B------:R-:W-:-:S13]  /*77e0*/  ISETP.NE.AND P0, PT, R0, 0xf, PT ;  /* 0x0000000f0000780c */ /* 0x000fda0003f05270 */
[----:B------:R-:W-:Y:S05]  /*77f0*/  @!P0 BRA `(.L_x_28603) ;  /* 0x0000000000e08947 */ /* 0x000fea0003800000 */
[----:B------:R-:W-:-:S13]  /*7800*/  ISETP.NE.AND P0, PT, R0, 0x17, PT ;  /* 0x000000170000780c */ /* 0x000fda0003f05270 */
[----:B------:R-:W-:Y:S05]  /*7810*/  @!P0 BRA `(.L_x_28604) ;  /* 0x00000000008c8947 */ /* 0x000fea0003800000 */
[----:B------:R-:W-:-:S13]  /*7820*/  ISETP.NE.AND P0, PT, R0, 0x18, PT ;  /* 0x000000180000780c */ /* 0x000fda0003f05270 */
[----:B------:R-:W-:Y:S05]  /*7830*/  @!P0 BRA `(.L_x_28605) ;  /* 0x0000000000448947 */ /* 0x000fea0003800000 */
.L_x_28582:
        /* <DEDUP_REMOVED lines=16> */
.L_x_28606:
[----:B------:R-:W-:Y:S05]  /*7940*/  EXIT ;  /* 0x000000000000794d */ /* 0x000fea0003800000 */
.L_x_28605:
        /* <DEDUP_REMOVED lines=12> */
.L_x_28608:
[----:B------:R-:W-:Y:S05]  /*7a10*/  BSYNC.RECONVERGENT B0 ;  /* 0x0000000000007941 */ /* 0x000fea0003800200 */
.L_x_28607:
[----:B------:R-:W-:-:S05]  /*7a20*/  LOP3.LUT R5, R0, 0x80, R7, 0xf8, !PT ;  /* 0x0000008000057812 */ /* 0x000fca00078ef807 */
[----:B------:R-:W-:Y:S01]  /*7a30*/  STG.E.U8 desc[UR36][R2.64], R5 ;  /* 0x0000000502007986 */ /* 0x000fe2000c101124 */
[----:B------:R-:W-:Y:S05]  /*7a40*/  EXIT ;  /* 0x000000000000794d */ /* 0x000fea0003800000 */
.L_x_28604:
        /* <DEDUP_REMOVED lines=11> */
.L_x_28610:
[----:B------:R-:W-:Y:S01]  /*7b00*/  IMAD.MOV.U32 R0, RZ, RZ, 0x7f ;  /* 0x0000007fff007424 */ /* 0x000fe200078e00ff */
[----:B------:R-:W-:-:S04]  /*7b10*/  ISETP.GT.U32.AND P0, PT, R4, 0x7f800000, PT ;  /* 0x7f8000000400780c */ /* 0x000fc80003f04070 */
[----:B------:R-:W-:-:S09]  /*7b20*/  SEL R0, R0, 0x7c, P0 ;  /* 0x0000007c00007807 */ /* 0x000fd20000000000 */
.L_x_28611:
[----:B------:R-:W-:Y:S05]  /*7b30*/  BSYNC.RECONVERGENT B0 ;  /* 0x0000000000007941 */ /* 0x000fea0003800200 */
.L_x_28609:
[----:B------:R-:W-:-:S04]  /*7b40*/  SHF.R.U32.HI R5, RZ, 0x18, R24 ;  /* 0x00000018ff057819 */ /* 0x000fc80000011618 */
[----:B------:R-:W-:-:S05]  /*7b50*/  LOP3.LUT R5, R0, 0x80, R5, 0xf8, !PT ;  /* 0x0000008000057812 */ /* 0x000fca00078ef805 */
[----:B------:R-:W-:Y:S01]  /*7b60*/  STG.E.U8 desc[UR36][R2.64], R5 ;  /* 0x0000000502007986 */ /* 0x000fe2000c101124 */
[----:B------:R-:W-:Y:S05]  /*7b70*/  EXIT ;  /* 0x000000000000794d */ /* 0x000fea0003800000 */
.L_x_28603:
[----:B------:R-:W-:-:S05]  /*7b80*/  F2FP.BF16.F32.PACK_AB R24, RZ, R24 ;  /* 0x00000018ff18723e */ /* 0x000fca00000010ff */
[----:B------:R-:W-:Y:S01]  /*7b90*/  STG.E.U16 desc[UR36][R2.64], R24 ;  /* 0x0000001802007986 */ /* 0x000fe2000c101524 */
[----:B------:R-:W-:Y:S05]  /*7ba0*/  EXIT ;  /* 0x000000000000794d */ /* 0x000fea0003800000 */
.L_x_28612:
        /* <DEDUP_REMOVED lines=13> */
.L_x_68679:


//--------------------- .text._ZN2at6native18elementwise_kernelILi128ELi2EZNS0_22gpu_kernel_impl_nocastIZZZNS0_50_GLOBAL__N__2680c7bb_12_PowKernel_cu_7dd49032_300324pow_tensor_scalar_kernelERNS_18TensorIteratorBaseERKN3c106ScalarEENKUlvE_clEvENKUlvE0_clEvEUlNS6_7complexIfEEE_EEvS5_RKT_EUliE_EEviT1_ --------------------------
	.section	.text._ZN2at6native18elementwise_kernelILi128ELi2EZNS0_22gpu_kernel_impl_nocastIZZZNS0_50_GLOBAL__N__2680c7bb_12_PowKernel_cu_7dd49032_300324pow_tensor_scalar_kernelERNS_18TensorIteratorBaseERKN3c106ScalarEENKUlvE_clEvENKUlvE0_clEvEUlNS6_7complexIfEEE_EEvS5_RKT_EUliE_EEviT1_,"ax",@progbits
	.align	128
        .global         _ZN2at6native18elementwise_kernelILi128ELi2EZNS0_22gpu_kernel_impl_nocastIZZZNS0_50_GLOBAL__N__2680c7bb_12_PowKernel_cu_7dd49032_300324pow_tensor_scalar_kernelERNS_18TensorIteratorBaseERKN3c106ScalarEENKUlvE_clEvENKUlvE0_clEvEUlNS6_7complexIfEEE_EEvS5_RKT_EUliE_EEviT1_
        .type           _ZN2at6native18elementwise_kernelILi128ELi2EZNS0_22gpu_kernel_impl_nocastIZZZNS0_50_GLOBAL__N__2680c7bb_12_PowKernel_cu_7dd49032_300324pow_tensor_scalar_kernelERNS_18TensorIteratorBaseERKN3c106ScalarEENKUlvE_clEvENKUlvE0_clEvEUlNS6_7complexIfEEE_EEvS5_RKT_EUliE_EEviT1_,@function
        .size           _ZN2at6native18elementwise_kernelILi128ELi2EZNS0_22gpu_kernel_impl_nocastIZZZNS0_50_GLOBAL__N__2680c7bb_12_PowKernel_cu_7dd49032_300324pow_tensor_scalar_kernelERNS_18TensorIteratorBaseERKN3c106ScalarEENKUlvE_clEvENKUlvE0_clEvEUlNS6_7complexIfEEE_EEvS5_RKT_EUliE_EEviT1_,(.L_x_68680 - _ZN2at6native18elementwise_kernelILi128ELi2EZNS0_22gpu_kernel_impl_nocastIZZZNS0_50_GLOBAL__N__2680c7bb_12_PowKernel_cu_7dd49032_300324pow_tensor_scalar_kernelERNS_18TensorIteratorBaseERKN3c106ScalarEENKUlvE_clEvENKUlvE0_clEvEUlNS6_7complexIfEEE_EEvS5_RKT_EUliE_EEviT1_)
        .other          _ZN2at6native18elementwise_kernelILi128ELi2EZNS0_22gpu_kernel_impl_nocastIZZZNS0_50_GLOBAL__N__2680c7bb_12_PowKernel_cu_7dd49032_300324pow_tensor_scalar_kernelERNS_18TensorIteratorBaseERKN3c106ScalarEENKUlvE_clEvENKUlvE0_clEvEUlNS6_7complexIfEEE_EEvS5_RKT_EUliE_EEviT1_,@"STO_CUDA_ENTRY STV_DEFAULT"
_ZN2at6native18elementwise_kernelILi128ELi2EZNS0_22gpu_kernel_impl_nocastIZZZNS0_50_GLOBAL__N__2680c7bb_12_PowKernel_cu_7dd49032_300324pow_tensor_scalar_kernelERNS_18TensorIteratorBaseERKN3c106ScalarEENKUlvE_clEvENKUlvE0_clEvEUlNS6_7complexIfEEE_EEvS5_RKT_EUliE_EEviT1_:
.text._ZN2at6native18elementwise_kernelILi128ELi2EZNS0_22gpu_kernel_impl_nocastIZZZNS0_50_GLOBAL__N__2680c7bb_12_PowKernel_cu_7dd49032_300324pow_tensor_scalar_kernelERNS_18TensorIteratorBaseERKN3c106ScalarEENKUlvE_clEvENKUlvE0_clEvEUlNS6_7complexIfEEE_EEvS5_RKT_EUliE_EEviT1_:
        /* <DEDUP_REMOVED lines=17> */
[-C--:B--2---:R-:W-:Y:S01]  /*0110*/  FMUL.FTZ R11, R4, R5.reuse ;  /* 0x00000005040b7220 */ /* 0x084fe20000410000 */
[----:B------:R-:W-:-:S03]  /*0120*/  FMUL.FTZ R9, R5, R5 ;  /* 0x0000000505097220 */ /* 0x000fc60000410000 */
[C---:B------:R-:W-:Y:S01]  /*0130*/  FFMA.FTZ R11, R4.reuse, R5, R11 ;  /* 0x00000005040b7223 */ /* 0x040fe2000001000b */
[----:B------:R-:W-:-:S05]  /*0140*/  FFMA.FTZ R10, R4, R4, -R9 ;  /* 0x00000004040a7223 */ /* 0x000fca0000010809 */
[----:B0-----:R0:W-:Y:S02]  /*0150*/  STG.E.64 desc[UR6][R6.64], R10 ;  /* 0x0000000a06007986 */ /* 0x0011e4000c101b06 */
.L_x_28615:
[----:B------:R-:W-:Y:S05]  /*0160*/  BSYNC.RECONVERGENT B0 ;  /* 0x0000000000007941 */ /* 0x000fea0003800200 */
.L_x_28614:
[----:B------:R-:W-:-:S13]  /*0170*/  ISETP.GE.AND P0, PT, R3, UR4, PT ;  /* 0x0000000403007c0c */ /* 0x000fda000bf06270 */
[----:B------:R-:W-:Y:S05]  /*0180*/  @P0 EXIT ;  /* 0x000000000000094d */ /* 0x000fea0003800000 */
[----:B------:R-:W1:Y:S02]  /*0190*/  LDC.64 R2, c[0x0][0x588] ;  /* 0x00016200ff027b82 */ /* 0x000e640000000a00 */
[----:B-1----:R-:W2:Y:S06]  /*01a0*/  LDG.E.64 R2, desc[UR6][R2.64] ;  /* 0x0000000602027981 */ /* 0x002eac000c1e1b00 */
[----:B------:R-:W1:Y:S01]  /*01b0*/  LDC.64 R4, c[0x0][0x580] ;  /* 0x00016000ff047b82 */ /* 0x000e620000000a00 */
[-C--:B--2---:R-:W-:Y:S01]  /*01c0*/  FMUL.FTZ R9, R2, R3.reuse ;  /* 0x0000000302097220 */ /* 0x084fe20000410000 */
[----:B0-----:R-:W-:-:S03]  /*01d0*/  FMUL.FTZ R7, R3, R3 ;  /* 0x0000000303077220 */ /* 0x001fc60000410000 */
[C---:B------:R-:W-:Y:S01]  /*01e0*/  FFMA.FTZ R9, R2.reuse, R3, R9 ;  /* 0x0000000302097223 */ /* 0x040fe20000010009 */
[----:B------:R-:W-:-:S05]  /*01f0*/  FFMA.FTZ R8, R2, R2, -R7 ;  /* 0x0000000202087223 */ /* 0x000fca0000010807 */
[----:B-1----:R-:W-:Y:S01]  /*0200*/  STG.E.64 desc[UR6][R4.64], R8 ;  /* 0x0000000804007986 */ /* 0x002fe2000c101b06 */
[----:B------:R-:W-:Y:S05]  /*0210*/  EXIT ;  /* 0x000000000000794d */ /* 0x000fea0003800000 */
.L_x_28613:
        /* <DEDUP_REMOVED lines=305> */
.L_x_28618:
[----:B------:R-:W0:Y:S02]  /*1530*/  LDCU.128 UR8, c[0x0][0x580] ;  /* 0x0000b000ff0877ac */ /* 0x000e240008000c00 */
[----:B0-----:R-:W-:-:S04]  /*1540*/  IADD3 R6, P0, PT, R4, UR10, RZ ;  /* 0x0000000a04067c10 */ /* 0x001fc8000ff1e0ff */
[----:B------:R-:W-:-:S06]  /*1550*/  IADD3.X R7, PT, PT, RZ, UR11, RZ, P0, !PT ;  /* 0x0000000bff077c10 */ /* 0x000fcc00087fe4ff */
[----:B------:R-:W2:Y:S01]  /*1560*/  LDG.E.64 R6, desc[UR6][R6.64] ;  /* 0x0000000606067981 */ /* 0x000ea2000c1e1b00 */
[----:B------:R-:W-:Y:S02]  /*1570*/  IADD3 R4, P0, PT, R5, UR8, RZ ;  /* 0x0000000805047c10 */ /* 0x000fe4000ff1e0ff */
[----:B------:R-:W-:Y:S02]  /*1580*/  IADD3 R3, PT, PT, R3, 0x80, RZ ;  /* 0x0000008003037810 */ /* 0x000fe40007ffe0ff */
[----:B------:R-:W-:Y:S01]  /*1590*/  IADD3.X R5, PT, PT, RZ, UR9, RZ, P0, !PT ;  /* 0x00000009ff057c10 */ /* 0x000fe200087fe4ff */
[-C--:B--2---:R-:W-:Y:S01]  /*15a0*/  FMUL.FTZ R11, R6, R7.reuse ;  /* 0x00000007060b7220 */ /* 0x084fe20000410000 */
[----:B------:R-:W-:-:S03]  /*15b0*/  FMUL.FTZ R9, R7, R7 ;  /* 0x0000000707097220 */ /* 0x000fc60000410000 */
[C---:B------:R-:W-:Y:S01]  /*15c0*/  FFMA.FTZ R11, R6.reuse, R7, R11 ;  /* 0x00000007060b7223 */ /* 0x040fe2000001000b */
[----:B------:R-:W-:-:S05]  /*15d0*/  FFMA.FTZ R10, R6, R6, -R9 ;  /* 0x00000006060a7223 */ /* 0x000fca0000010809 */
[----:B------:R0:W-:Y:S02]  /*15e0*/  STG.E.64 desc[UR6][R4.64], R10 ;  /* 0x0000000a04007986 */ /* 0x0001e4000c101b06 */
.L_x_28617:
[----:B------:R-:W-:Y:S05]  /*15f0*/  BSYNC.RECONVERGENT B0 ;  /* 0x0000000000007941 */ /* 0x000fea0003800200 */
.L_x_28616:
        /* <DEDUP_REMOVED lines=300> */
.L_x_28619:
[----:B------:R-:W0:Y:S02]  /*28c0*/  LDCU.128 UR8, c[0x0][0x580] ;  /* 0x0000b000ff0877ac */ /* 0x000e240008000c00 */
[----:B0-----:R-:W-:-:S04]  /*28d0*/  IADD3 R4, P0, PT, R2, UR10, RZ ;  /* 0x0000000a02047c10 */ /* 0x001fc8000ff1e0ff */
[----:B------:R-:W-:-:S06]  /*28e0*/  IADD3.X R5, PT, PT, RZ, UR11, RZ, P0, !PT ;  /* 0x0000000bff057c10 */ /* 0x000fcc00087fe4ff */
[----:B------:R-:W2:Y:S01]  /*28f0*/  LDG.E.64 R4, desc[UR6][R4.64] ;  /* 0x0000000604047981 */ /* 0x000ea2000c1e1b00 */
[----:B------:R-:W-:-:S04]  /*2900*/  IADD3 R2, P0, PT, R3, UR8, RZ ;  /* 0x0000000803027c10 */ /* 0x000fc8000ff1e0ff */
[----:B------:R-:W-:Y:S01]  /*2910*/  IADD3.X R3, PT, PT, RZ, UR9, RZ, P0, !PT ;  /* 0x00000009ff037c10 */ /* 0x000fe200087fe4ff */
[-C--:B--2---:R-:W-:Y:S01]  /*2920*/  FMUL.FTZ R9, R4, R5.reuse ;  /* 0x0000000504097220 */ /* 0x084fe20000410000 */
[----:B------:R-:W-:-:S03]  /*2930*/  FMUL.FTZ R7, R5, R5 ;  /* 0x0000000505077220 */ /* 0x000fc60000410000 */
[C---:B------:R-:W-:Y:S01]  /*2940*/  FFMA.FTZ R9, R4.reuse, R5, R9 ;  /* 0x0000000504097223 */ /* 0x040fe20000010009 */
[----:B------:R-:W-:-:S05]  /*2950*/  FFMA.FTZ R8, R4, R4, -R7 ;  /* 0x0000000404087223 */ /* 0x000fca0000010807 */
[----:B------:R-:W-:Y:S01]  /*2960*/  STG.E.64 desc[UR6][R2.64], R8 ;  /* 0x0000000802007986 */ /* 0x000fe2000c101b06 */
[----:B------:R-:W-:Y:S05]  /*2970*/  EXIT ;  /* 0x000000000000794d */ /* 0x000fea0003800000 */
.L_x_28620:
        /* <DEDUP_REMOVED lines=16> */
.L_x_68680:


//--------------------- .text._ZN2at6native27unrolled_elementwise_kernelIZZZNS0_50_GLOBAL__N__2680c7bb_12_PowKernel_cu_7dd49032_300324pow_tensor_scalar_kernelERNS_18TensorIteratorBaseERKN3c106ScalarEENKUlvE_clEvENKUlvE0_clEvEUlNS5_7complexIfEEE_St5arrayIPcLm2EELi4E23TrivialOffsetCalculatorILi1EjESI_NS0_6memory15LoadWithoutCastENSJ_16StoreWithoutCastEEEviT_T0_T2_T3_T4_T5_ --------------------------
	.section	.text._ZN2at6native27unrolled_elementwise_kernelIZZZNS0_50_GLOBAL__N__2680c7bb_12_PowKernel_cu_7dd49032_300324pow_tensor_scalar_kernelERNS_18TensorIteratorBaseERKN3c106ScalarEENKUlvE_clEvENKUlvE0_clEvEUlNS5_7complexIfEEE_St5arrayIPcLm2EELi4E23TrivialOffsetCalculatorILi1EjESI_NS0_6memory15LoadWithoutCastENSJ_16StoreWithoutCastEEEviT_T0_T2_T3_T4_T5_,"ax",@progbits
	.align	128
        .global         _ZN2at6native27unrolled_elementwise_kernelIZZZNS0_50_GLOBAL__N__2680c7bb_12_PowKernel_cu_7dd49032_300324pow_tensor_scalar_kernelERNS_18TensorIteratorBaseERKN3c106ScalarEENKUlvE_clEvENKUlvE0_clEvEUlNS5_7complexIfEEE_St5arrayIPcLm2EELi4E23TrivialOffsetCalculatorILi1EjESI_NS0_6memory15LoadWithoutCastENSJ_16StoreWithoutCastEEEviT_T0_T2_T3_T4_T5_
        .type           _ZN2at6native27unrolled_elementwise_kernelIZZZNS0_50_GLOBAL__N__2680c7bb_12_PowKernel_cu_7dd49032_300324pow_tensor_scalar_kernelERNS_18TensorIteratorBaseERKN3c106ScalarEENKUlvE_clEvENKUlvE0_clEvEUlNS5_7complexIfEEE_St5arrayIPcLm2EELi4E23TrivialOffsetCalculatorILi1EjESI_NS0_6memory15LoadWithoutCastENSJ_16StoreWithoutCastEEEviT_T0_T2_T3_T4_T5_,@function
        .size           _ZN2at6native27unrolled_elementwise_kernelIZZZNS0_50_GLOBAL__N__2680c7bb_12_PowKernel_cu_7dd49032_300324pow_tensor_scalar_kernelERNS_18TensorIteratorBaseERKN3c106ScalarEENKUlvE_clEvENKUlvE0_clEvEUlNS5_7complexIfEEE_St5arrayIPcLm2EELi4E23TrivialOffsetCalculatorILi1EjESI_NS0_6memory15LoadWithoutCastENSJ_16StoreWithoutCastEEEviT_T0_T2_T3_T4_T5_,(.L_x_68681 - _ZN2at6native27unrolled_elementwise_kernelIZZZNS0_50_GLOBAL__N__2680c7bb_12_PowKernel_cu_7dd49032_300324pow_tensor_scalar_kernelERNS_18TensorIteratorBaseERKN3c106ScalarEENKUlvE_clEvENKUlvE0_clEvEUlNS5_7complexIfEEE_St5arrayIPcLm2EELi4E23TrivialOffsetCalculatorILi1EjESI_NS0_6memory15LoadWithoutCastENSJ_16StoreWithoutCastEEEviT_T0_T2_T3_T4_T5_)
        .other          _ZN2at6native27unrolled_elementwise_kernelIZZZNS0_50_GLOBAL__N__2680c7bb_12_PowKernel_cu_7dd49032_300324pow_tensor_scalar_kernelERNS_18TensorIteratorBaseERKN3c106ScalarEENKUlvE_clEvENKUlvE0_clEvEUlNS5_7complexIfEEE_St5arrayIPcLm2EELi4E23TrivialOffsetCalculatorILi1EjESI_NS0_6memory15LoadWithoutCastENSJ_16StoreWithoutCastEEEviT_T0_T2_T3_T4_T5_,@"STO_CUDA_ENTRY STV_DEFAULT"
_ZN2at6native27unrolled_elementwise_kernelIZZZNS0_50_GLOBAL__N__2680c7bb_12_PowKernel_cu_7dd49032_300324pow_tensor_scalar_kernelERNS_18TensorIteratorBaseERKN3c106ScalarEENKUlvE_clEvENKUlvE0_clEvEUlNS5_7complexIfEEE_St5arrayIPcLm2EELi4E23TrivialOffsetCalculatorILi1EjESI_NS0_6memory15LoadWithoutCastENSJ_16StoreWithoutCastEEEviT_T0_T2_T3_T4_T5_:
.text._ZN2at6native27unrolled_elementwise_kernelIZZZNS0_50_GLOBAL__N__2680c7bb_12_PowKernel_cu_7dd49032_300324pow_tensor_scalar_kernelERNS_18TensorIteratorBaseERKN3c106ScalarEENKUlvE_clEvENKUlvE0_clEvEUlNS5_7complexIfEEE_St5arrayIPcLm2EELi4E23TrivialOffsetCalculatorILi1EjESI_NS0_6memory15LoadWithoutCastENSJ_16StoreWithoutCastEEEviT_T0_T2_T3_T4_T5_:
[----:B------:R-:W-:Y:S01]  /*0000*/  LDC R1, c[0x0][0x37c] ;  /* 0x0000df00ff017b82 */ /* 0x000fe20000000800 */
[----:B------:R-:W0:Y:S07]  /*0010*/  S2R R0, SR_CTAID.X ;  /* 0x0000000000007919 */ /* 0x000e2e0000002500 */
[----:B------:R-:W0:Y:S01]  /*0020*/  LDC R3, c[0x0][0x380] ;  /* 0x0000e000ff037b82 */ /* 0x000e220000000800 */
[----:B------:R-:W1:Y:S01]  /*0030*/  LDCU.64 UR4, c[0x0][0x358] ;  /* 0x00006b00ff0477ac */ /* 0x000e620008000a00 */
[----:B------:R-:W-:Y:S01]  /*0040*/  CS2R R8, SRZ ;  /* 0x0000000000087805 */ /* 0x000fe2000001ff00 */
        /* <DEDUP_REMOVED lines=8> */
[----:B------:R-:W-:Y:S01]  /*00d0*/  @!P1 IMAD R15, R0, 0x200, R19 ;  /* 0x00000200000f9824 */ /* 0x000fe200078e0213 */
[----:B------:R-:W-:Y:S01]  /*00e0*/  @!P1 IADD3 R19, PT, PT, R19, 0x80, RZ ;  /* 0x0000008013139810 */ /* 0x000fe20007ffe0ff */
[----:B------:R-:W2:Y:S03]  /*00f0*/  @!P1 LDC.64 R12, c[0x0][0x398] ;  /* 0x0000e600ff0c9b82 */ /* 0x000ea60000000a00 */
[----:B------:R-:W-:Y:S01]  /*0100*/  ISETP.GE.AND P2, PT, R19, R6, PT ;  /* 0x000000061300720c */ /* 0x000fe20003f46270 */
[----:B0-----:R-:W-:-:S05]  /*0110*/  @!P0 IMAD.WIDE.U32 R10, R5, 0x8, R10 ;  /* 0x00000008050a8825 */ /* 0x001fca00078e000a */
[----:B-1----:R0:W3:Y:S07]  /*0120*/  @!P0 LDG.E.64 R8, desc[UR4][R10.64] ;  /* 0x000000040a088981 */ /* 0x0020ee000c1e1b00 */
[----:B------:R-:W1:Y:S01]  /*0130*/  @!P2 LDC.64 R2, c[0x0][0x398] ;  /* 0x0000e600ff02ab82 */ /* 0x000e620000000a00 */
[----:B------:R-:W-:Y:S02]  /*0140*/  @!P2 LEA R17, R0, R19, 0x9 ;  /* 0x000000130011a211 */ /* 0x000fe400078e48ff */
[----:B------:R-:W-:Y:S01]  /*0150*/  CS2R R4, SRZ ;  /* 0x0000000000047805 */ /* 0x000fe2000001ff00 */
[----:B--2---:R-:W-:-:S05]  /*0160*/  @!P1 IMAD.WIDE.U32 R12, R15, 0x8, R12 ;  /* 0x000000080f0c9825 */ /* 0x004fca00078e000c */
[----:B------:R-:W2:Y:S01]  /*0170*/  @!P1 LDG.E.64 R4, desc[UR4][R12.64] ;  /* 0x000000040c049981 */ /* 0x000ea2000c1e1b00 */
[----:B-1----:R-:W-:Y:S01]  /*0180*/  @!P2 IMAD.WIDE.U32 R14, R17, 0x8, R2 ;  /* 0x00000008110ea825 */ /* 0x002fe200078e0002 */
[----:B------:R-:W-:-:S06]  /*0190*/  CS2R R2, SRZ ;  /* 0x0000000000027805 */ /* 0x000fcc000001ff00 */
[----:B------:R1:W4:Y:S01]  /*01a0*/  @!P2 LDG.E.64 R2, desc[UR4][R14.64] ;  /* 0x000000040e02a981 */ /* 0x000322000c1e1b00 */
[----:B------:R-:W-:-:S05]  /*01b0*/  @!P2 VIADD R19, R19, 0x80 ;  /* 0x000000801313a836 */ /* 0x000fca0000000000 */
[----:B------:R-:W-:-:S13]  /*01c0*/  ISETP.GE.AND P0, PT, R19, R6, PT ;  /* 0x000000061300720c */ /* 0x000fda0003f06270 */
[----:B------:R-:W1:Y:S01]  /*01d0*/  @!P0 LDC.64 R16, c[0x0][0x398] ;  /* 0x0000e600ff108b82 */ /* 0x000e620000000a00 */
[----:B0-----:R-:W-:-:S05]  /*01e0*/  @!P0 LEA R11, R0, R19, 0x9 ;  /* 0x00000013000b8211 */ /* 0x001fca00078e48ff */
[----:B-1----:R-:W-:Y:S01]  /*01f0*/  @!P0 IMAD.WIDE.U32 R16, R11, 0x8, R16 ;  /* 0x000000080b108825 */ /* 0x002fe200078e0010 */
[----:B------:R-:W-:-:S06]  /*0200*/  CS2R R10, SRZ ;  /* 0x00000000000a7805 */ /* 0x000fcc000001ff00 */
[----:B------:R0:W5:Y:S01]  /*0210*/  @!P0 LDG.E.64 R10, desc[UR4][R16.64] ;  /* 0x00000004100a8981 */ /* 0x000162000c1e1b00 */
[----:B------:R-:W-:-:S13]  /*0220*/  ISETP.GE.AND P0, PT, R7, R6, PT ;  /* 0x000000060700720c */ /* 0x000fda0003f06270 */
[----:B------:R-:W1:Y:S01]  /*0230*/  @!P0 LDC.64 R18, c[0x0][0x390] ;  /* 0x0000e400ff128b82 */ /* 0x000e620000000a00 */
[----:B------:R-:W-:Y:S02]  /*0240*/  @!P0 LEA R25, R0, R7, 0x9 ;  /* 0x0000000700198211 */ /* 0x000fe400078e48ff */
[----:B------:R-:W-:Y:S02]  /*0250*/  CS2R R14, SRZ ;  /* 0x00000000000e7805 */ /* 0x000fe4000001ff00 */
[C---:B------:R-:W-:Y:S01]  /*0260*/  IADD3 R13, PT, PT, R7.reuse, 0x100, RZ ;  /* 0x00000100070d7810 */ /* 0x040fe20007ffe0ff */
[----:B------:R-:W-:-:S03]  /*0270*/  VIADD R23, R7, 0x80 ;  /* 0x0000008007177836 */ /* 0x000fc60000000000 */
[-C--:B------:R-:W-:Y:S02]  /*0280*/  ISETP.GE.AND P2, PT, R13, R6.reuse, PT ;  /* 0x000000060d00720c */ /* 0x080fe40003f46270 */
[----:B------:R-:W-:Y:S01]  /*0290*/  IADD3 R13, PT, PT, R7, 0x180, RZ ;  /* 0x00000180070d7810 */ /* 0x000fe20007ffe0ff */
[----:B------:R-:W-:Y:S01]  /*02a0*/  @!P0 IMAD.MOV.U32 R7, RZ, RZ, R23 ;  /* 0x000000ffff078224 */ /* 0x000fe200078e0017 */
[----:B------:R-:W-:Y:S01]  /*02b0*/  ISETP.GE.AND P1, PT, R23, R6, PT ;  /* 0x000000061700720c */ /* 0x000fe20003f26270 */
[----:B-1----:R-:W-:-:S03]  /*02c0*/  @!P0 IMAD.WIDE.U32 R18, R25, 0x8, R18 ;  /* 0x0000000819128825 */ /* 0x002fc600078e0012 */
[----:B------:R-:W-:Y:S01]  /*02d0*/  ISETP.GE.AND P3, PT, R7, R6, PT ;  /* 0x000000060700720c */ /* 0x000fe20003f66270 */
[----:B------:R-:W-:Y:S01]  /*02e0*/  BSSY.RECONVERGENT B0, `(.L_x_28621) ;  /* 0x000001b000007945 */ /* 0x000fe20003800200 */
[-C--:B---3--:R-:W-:Y:S01]  /*02f0*/  @!P0 FMUL.FTZ R21, R8, R9.reuse ;  /* 0x0000000908158220 */ /* 0x088fe20000410000 */
[----:B0-----:R-:W-:-:S03]  /*0300*/  @!P0 FMUL.FTZ R17, R9, R9 ;  /* 0x0000000909118220 */ /* 0x001fc60000410000 */
[C---:B------:R-:W-:Y:S01]  /*0310*/  @!P0 FFMA.FTZ R15, R8.reuse, R9, R21 ;  /* 0x00000009080f8223 */ /* 0x040fe20000010015 */
[----:B------:R-:W-:-:S05]  /*0320*/  @!P0 FFMA.FTZ R14, R8, R8, -R17 ;  /* 0x00000008080e8223 */ /* 0x000fca0000010811 */
[----:B------:R0:W-:Y:S01]  /*0330*/  @!P0 STG.E.64 desc[UR4][R18.64], R14 ;  /* 0x0000000e12008986 */ /* 0x0001e2000c101b04 */
[----:B------:R-:W-:Y:S02]  /*0340*/  CS2R R8, SRZ ;  /* 0x0000000000087805 */ /* 0x000fe4000001ff00 */
[----:B------:R-:W-:Y:S01]  /*0350*/  CS2R R16, SRZ ;  /* 0x0000000000107805 */ /* 0x000fe2000001ff00 */
[-C--:B--2---:R-:W-:Y:S01]  /*0360*/  @!P1 FMUL.FTZ R23, R4, R5.reuse ;  /* 0x0000000504179220 */ /* 0x084fe20000410000 */
[----:B------:R-:W-:-:S03]  /*0370*/  @!P1 FMUL.FTZ R21, R5, R5 ;  /* 0x0000000505159220 */ /* 0x000fc60000410000 */
[C---:B------:R-:W-:Y:S01]  /*0380*/  @!P1 FFMA.FTZ R9, R4.reuse, R5, R23 ;  /* 0x0000000504099223 */ /* 0x040fe20000010017 */
[----:B------:R-:W-:Y:S01]  /*0390*/  @!P1 FFMA.FTZ R8, R4, R4, -R21 ;  /* 0x0000000404089223 */ /* 0x000fe20000010815 */
[-C--:B----4-:R-:W-:Y:S01]  /*03a0*/  @!P2 FMUL.FTZ R27, R2, R3.reuse ;  /* 0x00000003021ba220 */ /* 0x090fe20000410000 */
[----:B------:R-:W-:-:S03]  /*03b0*/  @!P2 FMUL.FTZ R25, R3, R3 ;  /* 0x000000030319a220 */ /* 0x000fc60000410000 */
[C---:B------:R-:W-:Y:S01]  /*03c0*/  @!P2 FFMA.FTZ R17, R2.reuse, R3, R27 ;  /* 0x000000030211a223 */ /* 0x040fe2000001001b */
[----:B------:R-:W-:Y:S01]  /*03d0*/  @!P2 FFMA.FTZ R16, R2, R2, -R25 ;  /* 0x000000020210a223 */ /* 0x000fe20000010819 */
[----:B0-----:R-:W-:Y:S06]  /*03e0*/  @P3 BRA `(.L_x_28622) ;  /* 0x0000000000283947 */ /* 0x001fec0003800000 */
[----:B------:R-:W0:Y:S01]  /*03f0*/  LDC.64 R2, c[0x0][0x390] ;  /* 0x0000e400ff027b82 */ /* 0x000e220000000a00 */
[----:B------:R-:W-:Y:S02]  /*0400*/  LEA R5, R0, R7, 0x9 ;  /* 0x0000000700057211 */ /* 0x000fe400078e48ff */
[----:B------:R-:W-:-:S04]  /*0410*/  IADD3 R7, PT, PT, R7, 0x80, RZ ;  /* 0x0000008007077810 */ /* 0x000fc80007ffe0ff */
[----:B------:R-:W-:-:S13]  /*0420*/  ISETP.GE.AND P0, PT, R7, R6, PT ;  /* 0x000000060700720c */ /* 0x000fda0003f06270 */
[----:B------:R-:W-:Y:S01]  /*0430*/  @!P0 IMAD R15, R0, 0x200, R7 ;  /* 0x00000200000f8824 */ /* 0x000fe200078e0207 */
[----:B------:R-:W-:Y:S01]  /*0440*/  @!P0 IADD3 R7, PT, PT, R7, 0x80, RZ ;  /* 0x0000008007078810 */ /* 0x000fe20007ffe0ff */
[----:B0-----:R-:W-:-:S04]  /*0450*/  IMAD.WIDE.U32 R4, R5, 0x8, R2 ;  /* 0x0000000805047825 */ /* 0x001fc800078e0002 */
[----:B------:R-:W-:Y:S01]  /*0460*/  @!P0 IMAD.WIDE.U32 R2, R15, 0x8, R2 ;  /* 0x000000080f028825 */ /* 0x000fe200078e0002 */
[----:B------:R0:W-:Y:S04]  /*0470*/  STG.E.64 desc[UR4][R4.64], R8 ;  /* 0x0000000804007986 */ /* 0x0001e8000c101b04 */
[----:B------:R0:W-:Y:S02]  /*0480*/  @!P0 STG.E.64 desc[UR4][R2.64], R16 ;  /* 0x0000001002008986 */ /* 0x0001e4000c101b04 */
.L_x_28622:
[----:B------:R-:W-:Y:S05]  /*0490*/  BSYNC.RECONVERGENT B0 ;  /* 0x0000000000007941 */ /* 0x000fea0003800200 */
.L_x_28621:
[----:B------:R-:W-:-:S13]  /*04a0*/  ISETP.GE.AND P0, PT, R7, R6, PT ;  /* 0x000000060700720c */ /* 0x000fda0003f06270 */
[----:B------:R-:W-:Y:S05]  /*04b0*/  @P0 EXIT ;  /* 0x000000000000094d */ /* 0x000fea0003800000 */
[----:B0-----:R-:W0:Y:S01]  /*04c0*/  LDC.64 R2, c[0x0][0x390] ;  /* 0x0000e400ff027b82 */ /* 0x001e220000000a00 */
[----:B------:R-:W-:Y:S02]  /*04d0*/  ISETP.GE.AND P0, PT, R13, R6, PT ;  /* 0x000000060d00720c */ /* 0x000fe40003f06270 */
[----:B------:R-:W-:Y:S02]  /*04e0*/  CS2R R4, SRZ ;  /* 0x0000000000047805 */ /* 0x000fe4000001ff00 */
[----:B------:R-:W-:-:S09]  /*04f0*/  LEA R13, R0, R7, 0x9 ;  /* 0x00000007000d7211 */ /* 0x000fd200078e48ff */
[-C--:B-----5:R-:W-:Y:S01]  /*0500*/  @!P0 FMUL.FTZ R9, R10, R11.reuse ;  /* 0x0000000b0a098220 */ /* 0x0a0fe20000410000 */
[----:B------:R-:W-:-:S03]  /*0510*/  @!P0 FMUL.FTZ R7, R11, R11 ;  /* 0x0000000b0b078220 */ /* 0x000fc60000410000 */
[C---:B------:R-:W-:Y:S01]  /*0520*/  @!P0 FFMA.FTZ R5, R10.reuse, R11, R9 ;  /* 0x0000000b0a058223 */ /* 0x040fe20000010009 */
[----:B------:R-:W-:Y:S01]  /*0530*/  @!P0 FFMA.FTZ R4, R10, R10, -R7 ;  /* 0x0000000a0a048223 */ /* 0x000fe20000010807 */
[----:B0-----:R-:W-:-:S05]  /*0540*/  IMAD.WIDE.U32 R2, R13, 0x8, R2 ;  /* 0x000000080d027825 */ /* 0x001fca00078e0002 */
[----:B------:R-:W-:Y:S01]  /*0550*/  STG.E.64 desc[UR4][R2.64], R4 ;  /* 0x0000000402007986 */ /* 0x000fe2000c101b04 */
[----:B------:R-:W-:Y:S05]  /*0560*/  EXIT ;  /* 0x000000000000794d */ /* 0x000fea0003800000 */
.L_x_28623:
        /* <DEDUP_REMOVED lines=9> */
.L_x_68681:


//--------------------- .text._ZN2at6native29vectorized_elementwise_kernelILi2EZZZNS0_50_GLOBAL__N__2680c7bb_12_PowKernel_cu_7dd49032_300324pow_tensor_scalar_kernelERNS_18TensorIteratorBaseERKN3c106ScalarEENKUlvE_clEvENKUlvE0_clEvEUlNS5_7complexIfEEE_St5arrayIPcLm2EEEEviT0_T1_ --------------------------
	.section	.text._ZN2at6native29vectorized_elementwise_kernelILi2EZZZNS0_50_GLOBAL__N__2680c7bb_12_PowKernel_cu_7dd49032_300324pow_tensor_scalar_kernelERNS_18TensorIteratorBaseERKN3c106ScalarEENKUlvE_clEvENKUlvE0_clEvEUlNS5_7complexIfEEE_St5arrayIPcLm2EEEEviT0_T1_,"ax",@progbits
	.align	128
        .global         _ZN2at6native29vectorized_elementwise_kernelILi2EZZZNS0_50_GLOBAL__N__2680c7bb_12_PowKernel_cu_7dd49032_300324pow_tensor_scalar_kernelERNS_18TensorIteratorBaseERKN3c106ScalarEENKUlvE_clEvENKUlvE0_clEvEUlNS5_7complexIfEEE_St5arrayIPcLm2EEEEviT0_T1_
        .type           _ZN2at6native29vectorized_elementwise_kernelILi2EZZZNS0_50_GLOBAL__N__2680c7bb_12_PowKernel_cu_7dd49032_300324pow_tensor_scalar_kernelERNS_18TensorIteratorBaseERKN3c106ScalarEENKUlvE_clEvENKUlvE0_clEvEUlNS5_7complexIfEEE_St5arrayIPcLm2EEEEviT0_T1_,@function
        .size           _ZN2at6native29vectorized_elementwise_kernelILi2EZZZNS0_50_GLOBAL__N__2680c7bb_12_PowKernel_cu_7dd49032_300324pow_tensor_scalar_kernelERNS_18TensorIteratorBaseERKN3c106ScalarEENKUlvE_clEvENKUlvE0_clEvEUlNS5_7complexIfEEE_St5arrayIPcLm2EEEEviT0_T1_,(.L_x_68682 - _ZN2at6native29vectorized_elementwise_kernelILi2EZZZNS0_50_GLOBAL__N__2680c7bb_12_PowKernel_cu_7dd49032_300324pow_tensor_scalar_kernelERNS_18TensorIteratorBaseERKN3c106ScalarEENKUlvE_clEvENKUlvE0_clEvEUlNS5_7complexIfEEE_St5arrayIPcLm2EEEEviT0_T1_)
        .other          _ZN2at6native29vectorized_elementwise_kernelILi2EZZZNS0_50_GLOBAL__N__2680c7bb_12_PowKernel_cu_7dd49032_300324pow_tensor_scalar_kernelERNS_18TensorIteratorBaseERKN3c106ScalarEENKUlvE_clEvENKUlvE0_clEvEUlNS5_7complexIfEEE_St5arrayIPcLm2EEEEviT0_T1_,@"STO_CUDA_ENTRY STV_DEFAULT"
_ZN2at6native29vectorized_elementwise_kernelILi2EZZZNS0_50_GLOBAL__N__2680c7bb_12_PowKernel_cu_7dd49032_300324pow_tensor_scalar_kernelERNS_18TensorIteratorBaseERKN3c106ScalarEENKUlvE_clEvENKUlvE0_clEvEUlNS5_7complexIfEEE_St5arrayIPcLm2EEEEviT0_T1_:
.text._ZN2at6native29vectorized_elementwise_kernelILi2EZZZNS0_50_GLOBAL__N__2680c7bb_12_PowKernel_cu_7dd49032_300324pow_tensor_scalar_kernelERNS_18TensorIteratorBaseERKN3c106ScalarEENKUlvE_clEvENKUlvE0_clEvEUlNS5_7complexIfEEE_St5arrayIPcLm2EEEEviT0_T1_:
        /* <DEDUP_REMOVED lines=8> */
[----:B------:R-:W0:Y:S02]  /*0080*/  S2R R15, SR_TID.X ;  /* 0x00000000000f7919 */ /* 0x000e240000002100 */
        /* <DEDUP_REMOVED lines=10> */
[----:B0-----:R-:W-:Y:S01]  /*0130*/  @!P4 IMAD.WIDE.U32 R24, R5, 0x8, R24 ;  /* 0x000000080518c825 */ /* 0x001fe200078e0018 */
[----:B------:R-:W-:-:S06]  /*0140*/  CS2R R4, SRZ ;  /* 0x0000000000047805 */ /* 0x000fcc000001ff00 */
[----:B------:R0:W2:Y:S05]  /*0150*/  @!P4 LDG.E.64 R4, desc[UR4][R24.64] ;  /* 0x000000041804c981 */ /* 0x0000aa000c1e1b00 */
[----:B------:R-:W-:Y:S01]  /*0160*/  @!P1 IADD3 R29, PT, PT, R0, R15, RZ ;  /* 0x0000000f001d9210 */ /* 0x000fe20007ffe0ff */
[----:B------:R-:W3:Y:S01]  /*0170*/  @!P1 LDC.64 R10, c[0x0][0x398] ;  /* 0x0000e600ff0a9b82 */ /* 0x000ee20000000a00 */
[----:B------:R-:W-:-:S04]  /*0180*/  @!P1 IADD3 R15, PT, PT, R15, 0x80, RZ ;  /* 0x000000800f0f9810 */ /* 0x000fc80007ffe0ff */
[----:B------:R-:W-:-:S13]  /*0190*/  ISETP.GE.U32.AND P2, PT, R15, R22, PT ;  /* 0x000000160f00720c */ /* 0x000fda0003f46070 */
[----:B------:R-:W-:Y:S01]  /*01a0*/  @!P2 IADD3 R13, PT, PT, R0, R15, RZ ;  /* 0x0000000f000da210 */ /* 0x000fe20007ffe0ff */
[----:B------:R-:W0:Y:S01]  /*01b0*/  @!P2 LDC.64 R8, c[0x0][0x398] ;  /* 0x0000e600ff08ab82 */ /* 0x000e220000000a00 */
[----:B------:R-:W-:-:S04]  /*01c0*/  @!P2 IADD3 R15, PT, PT, R15, 0x80, RZ ;  /* 0x000000800f0fa810 */ /* 0x000fc80007ffe0ff */
[----:B------:R-:W-:-:S13]  /*01d0*/  ISETP.GE.U32.AND P3, PT, R15, R22, PT ;  /* 0x000000160f00720c */ /* 0x000fda0003f66070 */
[----:B------:R-:W-:Y:S01]  /*01e0*/  @!P3 IADD3 R17, PT, PT, R0, R15, RZ ;  /* 0x0000000f0011b210 */ /* 0x000fe20007ffe0ff */
[----:B------:R-:W4:Y:S01]  /*01f0*/  @!P3 LDC.64 R6, c[0x0][0x398] ;  /* 0x0000e600ff06bb82 */ /* 0x000f220000000a00 */
[----:B------:R-:W-:-:S04]  /*0200*/  @!P3 IADD3 R15, PT, PT, R15, 0x80, RZ ;  /* 0x000000800f0fb810 */ /* 0x000fc80007ffe0ff */
[----:B------:R-:W-:Y:S02]  /*0210*/  ISETP.GE.U32.AND P4, PT, R15, R22, PT ;  /* 0x000000160f00720c */ /* 0x000fe40003f86070 */
[----:B------:R-:W-:Y:S01]  /*0220*/  CS2R R20, SRZ ;  /* 0x0000000000147805 */ /* 0x000fe2000001ff00 */
[----:B---3--:R-:W-:-:S04]  /*0230*/  @!P1 IMAD.WIDE.U32 R28, R29, 0x8, R10 ;  /* 0x000000081d1c9825 */ /* 0x008fc800078e000a */
[----:B-1----:R-:W-:Y:S01]  /*0240*/  @!P0 IMAD.WIDE.U32 R26, R27, 0x8, R2 ;  /* 0x000000081b1a8825 */ /* 0x002fe200078e0002 */
[----:B------:R-:W-:Y:S01]  /*0250*/  CS2R R2, SRZ ;  /* 0x0000000000027805 */ /* 0x000fe2000001ff00 */
[----:B------:R-:W3:Y:S04]  /*0260*/  @!P1 LDG.E.64 R20, desc[UR4][R28.64] ;  /* 0x000000041c149981 */ /* 0x000ee8000c1e1b00 */
[----:B------:R-:W-:Y:S01]  /*0270*/  @!P4 IADD3 R19, PT, PT, R0, R15, RZ ;  /* 0x0000000f0013c210 */ /* 0x000fe20007ffe0ff */
[----:B------:R-:W1:Y:S01]  /*0280*/  @!P4 LDC.64 R10, c[0x0][0x398] ;  /* 0x0000e600ff0acb82 */ /* 0x000e620000000a00 */
[----:B------:R-:W-:Y:S01]  /*0290*/  @!P4 IADD3 R15, PT, PT, R15, 0x80, RZ ;  /* 0x000000800f0fc810 */ /* 0x000fe20007ffe0ff */
[----:B------:R4:W5:Y:S03]  /*02a0*/  @!P0 LDG.E.64 R2, desc[UR4][R26.64] ;  /* 0x000000041a028981 */ /* 0x000966000c1e1b00 */
[----:B------:R-:W-:Y:S01]  /*02b0*/  ISETP.GE.U32.AND P1, PT, R15, R22, PT ;  /* 0x000000160f00720c */ /* 0x000fe20003f26070 */
[----:B0-----:R-:W-:Y:S01]  /*02c0*/  @!P2 IMAD.WIDE.U32 R24, R13, 0x8, R8 ;  /* 0x000000080d18a825 */ /* 0x001fe200078e0008 */
[----:B------:R-:W-:-:S03]  /*02d0*/  CS2R R8, SRZ ;  /* 0x0000000000087805 */ /* 0x000fc6000001ff00 */
[----:B----4-:R-:W-:-:S03]  /*02e0*/  @!P3 IMAD.WIDE.U32 R26, R17, 0x8, R6 ;  /* 0x00000008111ab825 */ /* 0x010fc600078e0006 */
[----:B------:R-:W4:Y:S05]  /*02f0*/  @!P2 LDG.E.64 R8, desc[UR4][R24.64] ;  /* 0x000000041808a981 */ /* 0x000f2a000c1e1b00 */
[----:B------:R-:W-:Y:S02]  /*0300*/  @!P1 IADD3 R17, PT, PT, R0, R15, RZ ;  /* 0x0000000f00119210 */ /* 0x000fe40007ffe0ff */
[----:B------:R-:W-:Y:S02]  /*0310*/  CS2R R12, SRZ ;  /* 0x00000000000c7805 */ /* 0x000fe4000001ff00 */
[----:B------:R-:W-:Y:S01]  /*0320*/  @!P1 IADD3 R15, PT, PT, R15, 0x80, RZ ;  /* 0x000000800f0f9810 */ /* 0x000fe20007ffe0ff */
[----:B------:R-:W0:Y:S03]  /*0330*/  @!P1 LDC.64 R6, c[0x0][0x398] ;  /* 0x0000e600ff069b82 */ /* 0x000e260000000a00 */
[----:B------:R-:W-:Y:S01]  /*0340*/  ISETP.GE.U32.AND P0, PT, R15, R22, PT ;  /* 0x000000160f00720c */ /* 0x000fe20003f06070 */
[----:B------:R1:W4:Y:S02]  /*0350*/  @!P3 LDG.E.64 R12, desc[UR4][R26.64] ;  /* 0x000000041a0cb981 */ /* 0x000324000c1e1b00 */
[----:B-1----:R-:W-:Y:S01]  /*0360*/  @!P4 IMAD.WIDE.U32 R28, R19, 0x8, R10 ;  /* 0x00000008131cc825 */ /* 0x002fe200078e000a */
[----:B------:R-:W-:-:S06]  /*0370*/  CS2R R10, SRZ ;  /* 0x00000000000a7805 */ /* 0x000fcc000001ff00 */
[----:B------:R1:W4:Y:S03]  /*0380*/  @!P4 LDG.E.64 R10, desc[UR4][R28.64] ;  /* 0x000000041c0ac981 */ /* 0x000326000c1e1b00 */
[----:B------:R-:W1:Y:S01]  /*0390*/  @!P0 LDC.64 R18, c[0x0][0x398] ;  /* 0x0000e600ff128b82 */ /* 0x000e620000000a00 */
[----:B------:R-:W-:Y:S01]  /*03a0*/  @!P0 IADD3 R27, PT, PT, R0, R15, RZ ;  /* 0x0000000f001b8210 */ /* 0x000fe20007ffe0ff */
[----:B0-----:R-:W-:Y:S01]  /*03b0*/  @!P1 IMAD.WIDE.U32 R6, R17, 0x8, R6 ;  /* 0x0000000811069825 */ /* 0x001fe200078e0006 */
[----:B------:R-:W-:Y:S02]  /*03c0*/  CS2R R16, SRZ ;  /* 0x0000000000107805 */ /* 0x000fe4000001ff00 */
[----:B------:R-:W-:-:S04]  /*03d0*/  CS2R R14, SRZ ;  /* 0x00000000000e7805 */ /* 0x000fc8000001ff00 */
[----:B------:R2:W4:Y:S01]  /*03e0*/  @!P1 LDG.E.64 R16, desc[UR4][R6.64] ;  /* 0x0000000406109981 */ /* 0x000522000c1e1b00 */
[----:B-1----:R-:W-:-:S05]  /*03f0*/  @!P0 IMAD.WIDE.U32 R26, R27, 0x8, R18 ;  /* 0x000000081b1a8825 */ /* 0x002fca00078e0012 */
[----:B------:R5:W4:Y:S01]  /*0400*/  @!P0 LDG.E.64 R14, desc[UR4][R26.64] ;  /* 0x000000041a0e8981 */ /* 0x000b22000c1e1b00 */
[C---:B------:R-:W-:Y:S02]  /*0410*/  IADD3 R25, PT, PT, R23.reuse, 0x80, RZ ;  /* 0x0000008017197810 */ /* 0x040fe40007ffe0ff */
[-C--:B------:R-:W-:Y:S02]  /*0420*/  ISETP.GE.U32.AND P0, PT, R23, R22.reuse, PT ;  /* 0x000000161700720c */ /* 0x080fe40003f06070 */
[----:B------:R-:W-:Y:S02]  /*0430*/  ISETP.GE.U32.AND P3, PT, R25, R22, PT ;  /* 0x000000161900720c */ /* 0x000fe40003f66070 */
[----:B------:R-:W-:-:S04]  /*0440*/  IADD3 R29, PT, PT, R23, 0x100, RZ ;  /* 0x00000100171d7810 */ /* 0x000fc80007ffe0ff */
[-C--:B------:R-:W-:Y:S02]  /*0450*/  ISETP.GE.U32.AND P4, PT, R29, R22.reuse, PT ;  /* 0x000000161d00720c */ /* 0x080fe40003f86070 */
[----:B------:R-:W-:Y:S02]  /*0460*/  IADD3 R29, PT, PT, R23, 0x180, RZ ;  /* 0x00000180171d7810 */ /* 0x000fe40007ffe0ff */
[----:B------:R-:W-:Y:S02]  /*0470*/  CS2R R18, SRZ ;  /* 0x0000000000127805 */ /* 0x000fe4000001ff00 */
[----:B------:R-:W-:Y:S02]  /*0480*/  ISETP.GE.U32.AND P2, PT, R29, R22, PT ;  /* 0x000000161d00720c */ /* 0x000fe40003f46070 */
[----:B------:R-:W-:-:S04]  /*0490*/  IADD3 R29, PT, PT, R23, 0x200, RZ ;  /* 0x00000200171d7810 */ /* 0x000fc80007ffe0ff */
[----:B------:R-:W-:Y:S02]  /*04a0*/  ISETP.GE.U32.AND P1, PT, R29, R22, PT ;  /* 0x000000161d00720c */ /* 0x000fe40003f26070 */
[----:B------:R-:W-:Y:S01]  /*04b0*/  IADD3 R29, PT, PT, R23, 0x280, RZ ;  /* 0x00000280171d7810 */ /* 0x000fe20007ffe0ff */
[----:B------:R-:W-:Y:S04]  /*04c0*/  BSSY.RECONVERGENT B0, `(.L_x_28625) ;  /* 0x000005e000007945 */ /* 0x000fe80003800200 */
[----:B------:R-:W-:Y:S01]  /*04d0*/  BSSY.RELIABLE B1, `(.L_x_28626) ;  /* 0x0000056000017945 */ /* 0x000fe20003800100 */
[----:B--2---:R-:W-:-:S04]  /*04e0*/  @!P0 FMUL.FTZ R7, R4, R5 ;  /* 0x0000000504078220 */ /* 0x004fc80000410000 */
[-C--:B------:R-:W-:Y:S01]  /*04f0*/  @!P0 FFMA.FTZ R19, R4, R5.reuse, R7 ;  /* 0x0000000504138223 */ /* 0x080fe20000010007 */
[----:B------:R-:W-:Y:S01]  /*0500*/  CS2R R6, SRZ ;  /* 0x0000000000067805 */ /* 0x000fe2000001ff00 */
[----:B------:R-:W-:-:S04]  /*0510*/  @!P0 FMUL.FTZ R5, R5, R5 ;  /* 0x0000000505058220 */ /* 0x000fc80000410000 */
[----:B------:R-:W-:Y:S01]  /*0520*/  @!P0 FFMA.FTZ R18, R4, R4, -R5 ;  /* 0x0000000404128223 */ /* 0x000fe20000010805 */
[----:B------:R-:W-:Y:S01]  /*0530*/  CS2R R4, SRZ ;  /* 0x0000000000047805 */ /* 0x000fe2000001ff00 */
[----:B-----5:R-:W-:-:S04]  /*0540*/  @!P3 FMUL.FTZ R27, R2, R3 ;  /* 0x00000003021bb220 */ /* 0x020fc80000410000 */
[----:B------:R-:W-:Y:S01]  /*0550*/  @!P3 FFMA.FTZ R7, R2, R3, R27 ;  /* 0x000000030207b223 */ /* 0x000fe2000001001b */
[----:B---3--:R-:W-:Y:S01]  /*0560*/  @!P4 FMUL.FTZ R27, R20, R21 ;  /* 0x00000015141bc220 */ /* 0x008fe20000410000 */
[----:B------:R-:W-:-:S03]  /*0570*/  @!P3 FMUL.FTZ R3, R3, R3 ;  /* 0x000000030303b220 */ /* 0x000fc60000410000 */
[----:B------:R-:W-:Y:S01]  /*0580*/  @!P4 FFMA.FTZ R5, R20, R21, R27 ;  /* 0x000000151405c223 */ /* 0x000fe2000001001b */
[----:B------:R-:W-:Y:S01]  /*0590*/  @!P3 FFMA.FTZ R6, R2, R2, -R3 ;  /* 0x000000020206b223 */ /* 0x000fe20000010803 */
[----:B----4-:R-:W-:Y:S01]  /*05a0*/  @!P2 FMUL.FTZ R27, R8, R9 ;  /* 0x00000009081ba220 */ /* 0x010fe20000410000 */
[----:B------:R-:W-:-:S03]  /*05b0*/  CS2R R2, SRZ ;  /* 0x0000000000027805 */ /* 0x000fc6000001ff00 */
[CC--:B------:R-:W-:Y:S01]  /*05c0*/  @!P2 FFMA.FTZ R3, R8.reuse, R9.reuse, R27 ;  /* 0x000000090803a223 */ /* 0x0c0fe2000001001b */
[----:B------:R-:W-:Y:S01]  /*05d0*/  @!P2 FMUL.FTZ R9, R9, R9 ;  /* 0x000000090909a220 */ /* 0x000fe20000410000 */
[----:B------:R-:W-:Y:S01]  /*05e0*/  ISETP.GE.U32.AND P3, PT, R29, R22, PT ;  /* 0x000000161d00720c */ /* 0x000fe20003f66070 */
[----:B------:R-:W-:Y:S02]  /*05f0*/  @!P4 FMUL.FTZ R21, R21, R21 ;  /* 0x000000151515c220 */ /* 0x000fe40000410000 */
[----:B------:R-:W-:Y:S02]  /*0600*/  @!P2 FFMA.FTZ R2, R8, R8, -R9 ;  /* 0x000000080802a223 */ /* 0x000fe40000010809 */
[----:B------:R-:W0:Y:S01]  /*0610*/  @!P0 LDC.64 R8, c[0x0][0x390] ;  /* 0x0000e400ff088b82 */ /* 0x000e220000000a00 */
[----:B------:R-:W-:Y:S01]  /*0620*/  @!P1 FMUL.FTZ R27, R12, R13 ;  /* 0x0000000d0c1b9220 */ /* 0x000fe20000410000 */
[----:B------:R-:W-:Y:S01]  /*0630*/  @!P4 FFMA.FTZ R4, R20, R20, -R21 ;  /* 0x000000141404c223 */ /* 0x000fe20000010815 */
[----:B------:R-:W-:-:S02]  /*0640*/  CS2R R20, SRZ ;  /* 0x0000000000147805 */ /* 0x000fc4000001ff00 */
[-C--:B------:R-:W-:Y:S01]  /*0650*/  @!P1 FFMA.FTZ R21, R12, R13.reuse, R27 ;  /* 0x0000000d0c159223 */ /* 0x080fe2000001001b */
[----:B------:R-:W-:Y:S01]  /*0660*/  @!P1 FMUL.FTZ R13, R13, R13 ;  /* 0x0000000d0d0d9220 */ /* 0x000fe20000410000 */
[----:B------:R-:W-:Y:S01]  /*0670*/  IADD3 R29, PT, PT, R23, 0x300, RZ ;  /* 0x00000300171d7810 */ /* 0x000fe20007ffe0ff */
[-C--:B------:R-:W-:Y:S02]  /*0680*/  @!P3 FMUL.FTZ R27, R10, R11.reuse ;  /* 0x0000000b0a1bb220 */ /* 0x080fe40000410000 */
[----:B------:R-:W-:Y:S01]  /*0690*/  @!P1 FFMA.FTZ R20, R12, R12, -R13 ;  /* 0x0000000c0c149223 */ /* 0x000fe2000001080d */
[----:B------:R-:W-:Y:S02]  /*06a0*/  CS2R R12, SRZ ;  /* 0x00000000000c7805 */ /* 0x000fe4000001ff00 */
[----:B------:R-:W-:Y:S01]  /*06b0*/  ISETP.GE.U32.AND P1, PT, R29, R22, PT ;  /* 0x000000161d00720c */ /* 0x000fe20003f26070 */
[-C--:B------:R-:W-:Y:S01]  /*06c0*/  @!P3 FFMA.FTZ R13, R10, R11.reuse, R27 ;  /* 0x0000000b0a0db223 */ /* 0x080fe2000001001b */
[----:B------:R-:W-:Y:S01]  /*06d0*/  @!P3 FMUL.FTZ R11, R11, R11 ;  /* 0x0000000b0b0bb220 */ /* 0x000fe20000410000 */
[----:B------:R-:W-:-:S03]  /*06e0*/  @!P0 IADD3 R27, PT, PT, R0, R23, RZ ;  /* 0x00000017001b8210 */ /* 0x000fc60007ffe0ff */
[----:B------:R-:W-:Y:S01]  /*06f0*/  @!P3 FFMA.FTZ R12, R10, R10, -R11 ;  /* 0x0000000a0a0cb223 */ /* 0x000fe2000001080b */
[----:B------:R-:W-:-:S04]  /*0700*/  IADD3 R11, PT, PT, R23, 0x380, RZ ;  /* 0x00000380170b7810 */ /* 0x000fc80007ffe0ff */
[-C--:B------:R-:W-:Y:S01]  /*0710*/  ISETP.GE.U32.AND P2, PT, R11, R22.reuse, PT ;  /* 0x000000160b00720c */ /* 0x080fe20003f46070 */
[----:B0-----:R-:W-:Y:S01]  /*0720*/  @!P0 IMAD.WIDE.U32 R26, R27, 0x8, R8 ;  /* 0x000000081b1a8825 */ /* 0x001fe200078e0008 */
[----:B------:R-:W-:Y:S02]  /*0730*/  @!P0 MOV R23, R25 ;  /* 0x0000001900178202 */ /* 0x000fe40000000f00 */
[----:B------:R-:W-:Y:S01]  /*0740*/  CS2R R8, SRZ ;  /* 0x0000000000087805 */ /* 0x000fe2000001ff00 */
[CC--:B------:R-:W-:Y:S01]  /*0750*/  @!P1 FMUL.FTZ R11, R16.reuse, R17.reuse ;  /* 0x00000011100b9220 */ /* 0x0c0fe20000410000 */
[----:B------:R0:W-:Y:S01]  /*0760*/  @!P0 STG.E.64 desc[UR4][R26.64], R18 ;  /* 0x000000121a008986 */ /* 0x0001e2000c101b04 */
[----:B------:R-:W-:Y:S02]  /*0770*/  ISETP.GE.U32.AND P0, PT, R23, R22, PT ;  /* 0x000000161700720c */ /* 0x000fe40003f06070 */
[-C--:B------:R-:W-:Y:S01]  /*0780*/  @!P1 FFMA.FTZ R9, R16, R17.reuse, R11 ;  /* 0x0000001110099223 */ /* 0x080fe2000001000b */
[----:B------:R-:W-:Y:S01]  /*0790*/  @!P1 FMUL.FTZ R17, R17, R17 ;  /* 0x0000001111119220 */ /* 0x000fe20000410000 */
[----:B------:R-:W-:-:S03]  /*07a0*/  CS2R R10, SRZ ;  /* 0x00000000000a7805 */ /* 0x000fc6000001ff00 */
[----:B------:R-:W-:Y:S01]  /*07b0*/  @!P1 FFMA.FTZ R8, R16, R16, -R17 ;  /* 0x0000001010089223 */ /* 0x000fe20000010811 */
[----:B------:R-:W-:-:S04]  /*07c0*/  @!P2 FMUL.FTZ R17, R14, R15 ;  /* 0x0000000f0e11a220 */ /* 0x000fc80000410000 */
[-C--:B------:R-:W-:Y:S01]  /*07d0*/  @!P2 FFMA.FTZ R11, R14, R15.reuse, R17 ;  /* 0x0000000f0e0ba223 */ /* 0x080fe20000010011 */
[----:B------:R-:W-:-:S04]  /*07e0*/  @!P2 FMUL.FTZ R15, R15, R15 ;  /* 0x0000000f0f0fa220 */ /* 0x000fc80000410000 */
[----:B------:R-:W-:Y:S01]  /*07f0*/  @!P2 FFMA.FTZ R10, R14, R14, -R15 ;  /* 0x0000000e0e0aa223 */ /* 0x000fe2000001080f */
[----:B0-----:R-:W-:Y:S06]  /*0800*/  @P0 BRA `(.L_x_28627) ;  /* 0x0000000000300947 */ /* 0x001fec0003800000 */
[----:B------:R-:W0:Y:S01]  /*0810*/  LDC.64 R14, c[0x0][0x390] ;  /* 0x0000e400ff0e7b82 */ /* 0x000e220000000a00 */
[----:B------:R-:W-:Y:S02]  /*0820*/  IADD3 R17, PT, PT, R0, R23, RZ ;  /* 0x0000001700117210 */ /* 0x000fe40007ffe0ff */
[----:B------:R-:W-:-:S04]  /*0830*/  IADD3 R23, PT, PT, R23, 0x80, RZ ;  /* 0x0000008017177810 */ /* 0x000fc80007ffe0ff */
[----:B------:R-:W-:Y:S01]  /*0840*/  ISETP.GE.U32.AND P0, PT, R23, R22, PT ;  /* 0x000000161700720c */ /* 0x000fe20003f06070 */
[----:B0-----:R-:W-:-:S05]  /*0850*/  IMAD.WIDE.U32 R14, R17, 0x8, R14 ;  /* 0x00000008110e7825 */ /* 0x001fca00078e000e */
[----:B------:R0:W-:Y:S07]  /*0860*/  STG.E.64 desc[UR4][R14.64], R6 ;  /* 0x000000060e007986 */ /* 0x0001ee000c101b04 */
[----:B------:R-:W-:Y:S05]  /*0870*/  @P0 BRA `(.L_x_28628) ;  /* 0x0000000000300947 */ /* 0x000fea0003800000 */
[----:B0-----:R-:W0:Y:S01]  /*0880*/  LDC.64 R6, c[0x0][0x390] ;  /* 0x0000e400ff067b82 */ /* 0x001e220000000a00 */
[----:B------:R-:W-:Y:S02]  /*0890*/  IADD3 R15, PT, PT, R0, R23, RZ ;  /* 0x00000017000f7210 */ /* 0x000fe40007ffe0ff */
[----:B------:R-:W-:-:S03]  /*08a0*/  IADD3 R23, PT, PT, R23, 0x80, RZ ;  /* 0x0000008017177810 */ /* 0x000fc60007ffe0ff */
[----:B0-----:R-:W-:-:S05]  /*08b0*/  IMAD.WIDE.U32 R6, R15, 0x8, R6 ;  /* 0x000000080f067825 */ /* 0x001fca00078e0006 */
[----:B------:R0:W-:Y:S02]  /*08c0*/  STG.E.64 desc[UR4][R6.64], R4 ;  /* 0x0000000406007986 */ /* 0x0001e4000c101b04 */
.L_x_28627:
[----:B------:R-:W-:-:S13]  /*08d0*/  ISETP.GE.U32.AND P0, PT, R23, R22, PT ;  /* 0x000000161700720c */ /* 0x000fda0003f06070 */
[----:B------:R-:W-:Y:S05]  /*08e0*/  @P0 BRA `(.L_x_28629) ;  /* 0x0000000000300947 */ /* 0x000fea0003800000 */
[----:B0-----:R-:W0:Y:S01]  /*08f0*/  LDC.64 R4, c[0x0][0x390] ;  /* 0x0000e400ff047b82 */ /* 0x001e220000000a00 */
[----:B------:R-:W-:Y:S02]  /*0900*/  IADD3 R7, PT, PT, R0, R23, RZ ;  /* 0x0000001700077210 */ /* 0x000fe40007ffe0ff */
[----:B------:R-:W-:-:S03]  /*0910*/  IADD3 R23, PT, PT, R23, 0x80, RZ ;  /* 0x0000008017177810 */ /* 0x000fc60007ffe0ff */
[----:B0-----:R-:W-:-:S05]  /*0920*/  IMAD.WIDE.U32 R4, R7, 0x8, R4 ;  /* 0x0000000807047825 */ /* 0x001fca00078e0004 */
[----:B------:R1:W-:Y:S02]  /*0930*/  STG.E.64 desc[UR4][R4.64], R2 ;  /* 0x0000000204007986 */ /* 0x0003e4000c101b04 */
.L_x_28628:
[----:B------:R-:W-:-:S13]  /*0940*/  ISETP.GE.U32.AND P0, PT, R23, R22, PT ;  /* 0x000000161700720c */ /* 0x000fda0003f06070 */
[----:B------:R-:W-:Y:S05]  /*0950*/  @P0 BRA `(.L_x_28630) ;  /* 0x0000000000340947 */ /* 0x000fea0003800000 */
[----:B-1----:R-:W1:Y:S01]  /*0960*/  LDC.64 R2, c[0x0][0x390] ;  /* 0x0000e400ff027b82 */ /* 0x002e620000000a00 */
[----:B------:R-:W-:Y:S02]  /*0970*/  IADD3 R5, PT, PT, R0, R23, RZ ;  /* 0x0000001700057210 */ /* 0x000fe40007ffe0ff */
[----:B------:R-:W-:-:S03]  /*0980*/  IADD3 R23, PT, PT, R23, 0x80, RZ ;  /* 0x0000008017177810 */ /* 0x000fc60007ffe0ff */
[----:B-1----:R-:W-:-:S05]  /*0990*/  IMAD.WIDE.U32 R2, R5, 0x8, R2 ;  /* 0x0000000805027825 */ /* 0x002fca00078e0002 */
[----:B------:R1:W-:Y:S02]  /*09a0*/  STG.E.64 desc[UR4][R2.64], R20 ;  /* 0x0000001402007986 */ /* 0x0003e4000c101b04 */
.L_x_28629:
[----:B------:R-:W-:-:S13]  /*09b0*/  ISETP.GE.U32.AND P0, PT, R23, R22, PT ;  /* 0x000000161700720c */ /* 0x000fda0003f06070 */
[----:B------:R-:W-:Y:S05]  /*09c0*/  @P0 BREAK.RELIABLE B1 ;  /* 0x0000000000010942 */ /* 0x000fea0003800100 */
[----:B------:R-:W-:Y:S05]  /*09d0*/  @P0 BRA `(.L_x_28631) ;  /* 0x0000000000300947 */ /* 0x000fea0003800000 */
[----:B-1----:R-:W1:Y:S01]  /*09e0*/  LDC.64 R2, c[0x0][0x390] ;  /* 0x0000e400ff027b82 */ /* 0x002e620000000a00 */
[----:B0-----:R-:W-:Y:S02]  /*09f0*/  IADD3 R5, PT, PT, R0, R23, RZ ;  /* 0x0000001700057210 */ /* 0x001fe40007ffe0ff */
[----:B------:R-:W-:-:S03]  /*0a00*/  IADD3 R23, PT, PT, R23, 0x80, RZ ;  /* 0x0000008017177810 */ /* 0x000fc60007ffe0ff */
[----:B-1----:R-:W-:-:S05]  /*0a10*/  IMAD.WIDE.U32 R2, R5, 0x8, R2 ;  /* 0x0000000805027825 */ /* 0x002fca00078e0002 */
[----:B------:R2:W-:Y:S02]  /*0a20*/  STG.E.64 desc[UR4][R2.64], R12 ;  /* 0x0000000c02007986 */ /* 0x0005e4000c101b04 */
.L_x_28630:
[----:B------:R-:W-:Y:S05]  /*0a30*/  BSYNC.RELIABLE B1 ;  /* 0x0000000000017941 */ /* 0x000fea0003800100 */
.L_x_28626:
[----:B------:R-:W-:-:S13]  /*0a40*/  ISETP.GE.U32.AND P0, PT, R23, R22, PT ;  /* 0x000000161700720c */ /* 0x000fda0003f06070 */
[----:B-12---:R-:W1:Y:S01]  /*0a50*/  @!P0 LDC.64 R2, c[0x0][0x390] ;  /* 0x0000e400ff028b82 */ /* 0x006e620000000a00 */
[----:B------:R-:W-:Y:S02]  /*0a60*/  @!P0 IADD3 R5, PT, PT, R0, R23, RZ ;  /* 0x0000001700058210 */ /* 0x000fe40007ffe0ff */
[----:B------:R-:W-:-:S03]  /*0a70*/  @!P0 IADD3 R23, PT, PT, R23, 0x80, RZ ;  /* 0x0000008017178810 */ /* 0x000fc60007ffe0ff */
[----:B-1----:R-:W-:-:S05]  /*0a80*/  @!P0 IMAD.WIDE.U32 R2, R5, 0x8, R2 ;  /* 0x0000000805028825 */ /* 0x002fca00078e0002 */
[----:B------:R2:W-:Y:S02]  /*0a90*/  @!P0 STG.E.64 desc[UR4][R2.64], R8 ;  /* 0x0000000802008986 */ /* 0x0005e4000c101b04 */
.L_x_28631:
[----:B------:R-:W-:Y:S05]  /*0aa0*/  BSYNC.RECONVERGENT B0 ;  /* 0x0000000000007941 */ /* 0x000fea0003800200 */
.L_x_28625:
[----:B------:R-:W-:Y:S05]  /*0ab0*/  WARPSYNC.ALL ;  /* 0x0000000000007948 */ /* 0x000fea0003800000 */
[----:B------:R-:W-:-:S13]  /*0ac0*/  ISETP.GE.U32.AND P0, PT, R23, R22, PT ;  /* 0x000000161700720c */ /* 0x000fda0003f06070 */
[----:B------:R-:W-:Y:S05]  /*0ad0*/  @P0 EXIT ;  /* 0x000000000000094d */ /* 0x000fea0003800000 */
[----:B-12---:R-:W1:Y:S01]  /*0ae0*/  LDC.64 R2, c[0x0][0x390] ;  /* 0x0000e400ff027b82 */ /* 0x006e620000000a00 */
[----:B------:R-:W-:-:S05]  /*0af0*/  IADD3 R23, PT, PT, R0, R23, RZ ;  /* 0x0000001700177210 */ /* 0x000fca0007ffe0ff */
[----:B-1----:R-:W-:-:S05]  /*0b00*/  IMAD.WIDE.U32 R2, R23, 0x8, R2 ;  /* 0x0000000817027825 */ /* 0x002fca00078e0002 */
[----:B------:R-:W-:Y:S01]  /*0b10*/  STG.E.64 desc[UR4][R2.64], R10 ;  /* 0x0000000a02007986 */ /* 0x000fe2000c101b04 */
[----:B------:R-:W-:Y:S05]  /*0b20*/  EXIT ;  /* 0x000000000000794d */ /* 0x000fea0003800000 */
.L_x_28624:
        /* <DEDUP_REMOVED lines=11> */
[----:B---3--:R-:W-:Y:S01]  /*0be0*/  FMUL.FTZ R29, R18, R19 ;  /* 0x00000013121d7220 */ /* 0x008fe20000410000 */
[----:B------:R-:W-:Y:S01]  /*0bf0*/  FMUL.FTZ R25, R16, R17 ;  /* 0x0000001110197220 */ /* 0x000fe20000410000 */
[----:B------:R-:W-:Y:S01]  /*0c00*/  FMUL.FTZ R27, R19, R19 ;  /* 0x00000013131b7220 */ /* 0x000fe20000410000 */
[----:B------:R-:W-:Y:S01]  /*0c10*/  FMUL.FTZ R3, R17, R17 ;  /* 0x0000001111037220 */ /* 0x000fe20000410000 */
[----:B------:R-:W-:Y:S01]  /*0c20*/  FFMA.FTZ R19, R18, R19, R29 ;  /* 0x0000001312137223 */ /* 0x000fe2000001001d */
[----:B------:R-:W-:Y:S01]  /*0c30*/  FFMA.FTZ R17, R16, R17, R25 ;  /* 0x0000001110117223 */ /* 0x000fe20000010019 */
[----:B------:R-:W-:Y:S01]  /*0c40*/  FFMA.FTZ R18, R18, R18, -R27 ;  /* 0x0000001212127223 */ /* 0x000fe2000001081b */
[----:B------:R-:W-:Y:S01]  /*0c50*/  FFMA.FTZ R16, R16, R16, -R3 ;  /* 0x0000001010107223 */ /* 0x000fe20000010803 */
[----:B----4-:R-:W-:Y:S01]  /*0c60*/  FMUL.FTZ R23, R4, R5 ;  /* 0x0000000504177220 */ /* 0x010fe20000410000 */
[----:B------:R-:W-:Y:S01]  /*0c70*/  FMUL.FTZ R27, R6, R7 ;  /* 0x00000007061b7220 */ /* 0x000fe20000410000 */
[----:B------:R-:W-:Y:S01]  /*0c80*/  FMUL.FTZ R3, R5, R5 ;  /* 0x0000000505037220 */ /* 0x000fe20000410000 */
[----:B------:R-:W-:Y:S01]  /*0c90*/  FMUL.FTZ R25, R7, R7 ;  /* 0x0000000707197220 */ /* 0x000fe20000410000 */
[----:B------:R-:W-:Y:S01]  /*0ca0*/  FFMA.FTZ R5, R4, R5, R23 ;  /* 0x0000000504057223 */ /* 0x000fe20000010017 */
[----:B------:R-:W-:Y:S01]  /*0cb0*/  FFMA.FTZ R7, R6, R7, R27 ;  /* 0x0000000706077223 */ /* 0x000fe2000001001b */
[----:B------:R-:W-:Y:S01]  /*0cc0*/  FFMA.FTZ R4, R4, R4, -R3 ;  /* 0x0000000404047223 */ /* 0x000fe20000010803 */
[----:B------:R-:W-:Y:S01]  /*0cd0*/  FFMA.FTZ R6, R6, R6, -R25 ;  /* 0x0000000606067223 */ /* 0x000fe20000010819 */
[----:B-----5:R-:W-:Y:S01]  /*0ce0*/  FMUL.FTZ R23, R8, R9 ;  /* 0x0000000908177220 */ /* 0x020fe20000410000 */
[----:B------:R-:W-:Y:S01]  /*0cf0*/  FMUL.FTZ R27, R10, R11 ;  /* 0x0000000b0a1b7220 */ /* 0x000fe20000410000 */
[----:B------:R-:W-:Y:S01]  /*0d00*/  FMUL.FTZ R3, R9, R9 ;  /* 0x0000000909037220 */ /* 0x000fe20000410000 */
[----:B------:R-:W-:Y:S01]  /*0d10*/  FMUL.FTZ R25, R11, R11 ;  /* 0x0000000b0b197220 */ /* 0x000fe20000410000 */
[----:B------:R-:W-:Y:S01]  /*0d20*/  FFMA.FTZ R9, R8, R9, R23 ;  /* 0x0000000908097223 */ /* 0x000fe20000010017 */
[----:B------:R-:W-:Y:S01]  /*0d30*/  FFMA.FTZ R11, R10, R11, R27 ;  /* 0x0000000b0a0b7223 */ /* 0x000fe2000001001b */
[----:B------:R-:W-:Y:S01]  /*0d40*/  FFMA.FTZ R8, R8, R8, -R3 ;  /* 0x0000000808087223 */ /* 0x000fe20000010803 */
[----:B------:R-:W-:Y:S01]  /*0d50*/  FFMA.FTZ R10, R10, R10, -R25 ;  /* 0x0000000a0a0a7223 */ /* 0x000fe20000010819 */
[----:B------:R-:W-:Y:S01]  /*0d60*/  FMUL.FTZ R23, R12, R13 ;  /* 0x0000000d0c177220 */ /* 0x000fe20000410000 */
[----:B------:R-:W-:Y:S01]  /*0d70*/  FMUL.FTZ R27, R14, R15 ;  /* 0x0000000f0e1b7220 */ /* 0x000fe20000410000 */
[----:B------:R-:W-:Y:S01]  /*0d80*/  FMUL.FTZ R3, R13, R13 ;  /* 0x0000000d0d037220 */ /* 0x000fe20000410000 */
[----:B------:R-:W-:Y:S01]  /*0d90*/  FMUL.FTZ R25, R15, R15 ;  /* 0x0000000f0f197220 */ /* 0x000fe20000410000 */
[----:B------:R-:W-:Y:S01]  /*0da0*/  FFMA.FTZ R13, R12, R13, R23 ;  /* 0x0000000d0c0d7223 */ /* 0x000fe20000010017 */
[----:B------:R-:W-:Y:S01]  /*0db0*/  FFMA.FTZ R15, R14, R15, R27 ;  /* 0x0000000f0e0f7223 */ /* 0x000fe2000001001b */
[----:B------:R-:W-:Y:S01]  /*0dc0*/  FFMA.FTZ R12, R12, R12, -R3 ;  /* 0x0000000c0c0c7223 */ /* 0x000fe20000010803 */
[----:B------:R-:W-:Y:S01]  /*0dd0*/  FFMA.FTZ R14, R14, R14, -R25 ;  /* 0x0000000e0e0e7223 */ /* 0x000fe20000010819 */
[----:B------:R-:W-:Y:S04]  /*0de0*/  STG.E.128 desc[UR4][R20.64], R16 ;  /* 0x0000001014007986 */ /* 0x000fe8000c101d04 */
[----:B------:R-:W-:Y:S04]  /*0df0*/  STG.E.128 desc[UR4][R20.64+0x800], R4 ;  /* 0x0008000414007986 */ /* 0x000fe8000c101d04 */
[----:B------:R-:W-:Y:S04]  /*0e00*/  STG.E.128 desc[UR4][R20.64+0x1000], R8 ;  /* 0x0010000814007986 */ /* 0x000fe8000c101d04 */
[----:B------:R-:W-:Y:S01]  /*0e10*/  STG.E.128 desc[UR4][R20.64+0x1800], R12 ;  /* 0x0018000c14007986 */ /* 0x000fe2000c101d04 */
[----:B------:R-:W-:Y:S05]  /*0e20*/  EXIT ;  /* 0x000000000000794d */ /* 0x000fea0003800000 */
.L_x_28632:
        /* <DEDUP_REMOVED lines=13> */
.L_x_68682:


//--------------------- .text._ZN2at6native29vectorized_elementwise_kernelILi4EZZZNS0_50_GLOBAL__N__2680c7bb_12_PowKernel_cu_7dd49032_300324pow_tensor_scalar_kernelERNS_18TensorIteratorBaseERKN3c106ScalarEENKUlvE_clEvENKUlvE0_clEvEUlNS5_7complexIfEEE_St5arrayIPcLm2EEEEviT0_T1_ --------------------------
	.section	.text._ZN2at6native29vectorized_elementwise_kernelILi4EZZZNS0_50_GLOBAL__N__2680c7bb_12_PowKernel_cu_7dd49032_300324pow_tensor_scalar_kernelERNS_18TensorIteratorBaseERKN3c106ScalarEENKUlvE_clEvENKUlvE0_clEvEUlNS5_7complexIfEEE_St5arrayIPcLm2EEEEviT0_T1_,"ax",@progbits
	.align	128
        .global         _ZN2at6native29vectorized_elementwise_kernelILi4EZZZNS0_50_GLOBAL__N__2680c7bb_12_PowKernel_cu_7dd49032_300324pow_tensor_scalar_kernelERNS_18TensorIteratorBaseERKN3c106ScalarEENKUlvE_clEvENKUlvE0_clEvEUlNS5_7complexIfEEE_St5arrayIPcLm2EEEEviT0_T1_
        .type           _ZN2at6native29vectorized_elementwise_kernelILi4EZZZNS0_50_GLOBAL__N__2680c7bb_12_PowKernel_cu_7dd49032_300324pow_tensor_scalar_kernelERNS_18TensorIteratorBaseERKN3c106ScalarEENKUlvE_clEvENKUlvE0_clEvEUlNS5_7complexIfEEE_St5arrayIPcLm2EEEEviT0_T1_,@function
        .size           _ZN2at6native29vectorized_elementwise_kernelILi4EZZZNS0_50_GLOBAL__N__2680c7bb_12_PowKernel_cu_7dd49032_300324pow_tensor_scalar_kernelERNS_18TensorIteratorBaseERKN3c106ScalarEENKUlvE_clEvENKUlvE0_clEvEUlNS5_7complexIfEEE_St5arrayIPcLm2EEEEviT0_T1_,(.L_x_68683 - _ZN2at6native29vectorized_elementwise_kernelILi4EZZZNS0_50_GLOBAL__N__2680c7bb_12_PowKernel_cu_7dd49032_300324pow_tensor_scalar_kernelERNS_18TensorIteratorBaseERKN3c106ScalarEENKUlvE_clEvENKUlvE0_clEvEUlNS5_7complexIfEEE_St5arrayIPcLm2EEEEviT0_T1_)
        .other          _ZN2at6native29vectorized_elementwise_kernelILi4EZZZNS0_50_GLOBAL__N__2680c7bb_12_PowKernel_cu_7dd49032_300324pow_tensor_scalar_kernelERNS_18TensorIteratorBaseERKN3c106ScalarEENKUlvE_clEvENKUlvE0_clEvEUlNS5_7complexIfEEE_St5arrayIPcLm2EEEEviT0_T1_,@"STO_CUDA_ENTRY STV_DEFAULT"
_ZN2at6native29vectorized_elementwise_kernelILi4EZZZNS0_50_GLOBAL__N__2680c7bb_12_PowKernel_cu_7dd49032_300324pow_tensor_scalar_kernelERNS_18TensorIteratorBaseERKN3c106ScalarEENKUlvE_clEvENKUlvE0_clEvEUlNS5_7complexIfEEE_St5arrayIPcLm2EEEEviT0_T1_:
.text._ZN2at6native29vectorized_elementwise_kernelILi4EZZZNS0_50_GLOBAL__N__2680c7bb_12_PowKernel_cu_7dd49032_300324pow_tensor_scalar_kernelERNS_18TensorIteratorBaseERKN3c106ScalarEENKUlvE_clEvENKUlvE0_clEvEUlNS5_7complexIfEEE_St5arrayIPcLm2EEEEviT0_T1_:
        /* <DEDUP_REMOVED lines=141> */
.L_x_28636:
[----:B------:R-:W-:-:S13]  /*08d0*/  ISETP.GE.U32.AND P0, PT, R23, R22, PT ;  /* 0x000000161700720c */ /* 0x000fda0003f06070 */
[----:B------:R-:W-:Y:S05]  /*08e0*/  @P0 BRA `(.L_x_28638) ;  /* 0x0000000000300947 */ /* 0x000fea0003800000 */
[----:B0-----:R-:W0:Y:S01]  /*08f0*/  LDC.64 R4, c[0x0][0x390] ;  /* 0x0000e400ff047b82 */ /* 0x001e220000000a00 */
[----:B------:R-:W-:Y:S02]  /*0900*/  IADD3 R7, PT, PT, R0, R23, RZ ;  /* 0x0000001700077210 */ /* 0x000fe40007ffe0ff */
[----:B------:R-:W-:-:S03]  /*0910*/  IADD3 R23, PT, PT, R23, 0x80, RZ ;  /* 0x0000008017177810 */ /* 0x000fc60007ffe0ff */
[----:B0-----:R-:W-:-:S05]  /*0920*/  IMAD.WIDE.U32 R4, R7, 0x8, R4 ;  /* 0x0000000807047825 */ /* 0x001fca00078e0004 */
[----:B------:R1:W-:Y:S02]  /*0930*/  STG.E.64 desc[UR4][R4.64], R2 ;  /* 0x0000000204007986 */ /* 0x0003e4000c101b04 */
.L_x_28637:
[----:B------:R-:W-:-:S13]  /*0940*/  ISETP.GE.U32.AND P0, PT, R23, R22, PT ;  /* 0x000000161700720c */ /* 0x000fda0003f06070 */
[----:B------:R-:W-:Y:S05]  /*0950*/  @P0 BRA `(.L_x_28639) ;  /* 0x0000000000340947 */ /* 0x000fea0003800000 */
[----:B-1----:R-:W1:Y:S01]  /*0960*/  LDC.64 R2, c[0x0][0x390] ;  /* 0x0000e400ff027b82 */ /* 0x002e620000000a00 */
[----:B------:R-:W-:Y:S02]  /*0970*/  IADD3 R5, PT, PT, R0, R23, RZ ;  /* 0x0000001700057210 */ /* 0x000fe40007ffe0ff */
[----:B------:R-:W-:-:S03]  /*0980*/  IADD3 R23, PT, PT, R23, 0x80, RZ ;  /* 0x0000008017177810 */ /* 0x000fc60007ffe0ff */
[----:B-1----:R-:W-:-:S05]  /*0990*/  IMAD.WIDE.U32 R2, R5, 0x8, R2 ;  /* 0x0000000805027825 */ /* 0x002fca00078e0002 */
[----:B------:R1:W-:Y:S02]  /*09a0*/  STG.E.64 desc[UR4][R2.64], R20 ;  /* 0x0000001402007986 */ /* 0x0003e4000c101b04 */
.L_x_28638:
        /* <DEDUP_REMOVED lines=8> */
.L_x_28639:
[----:B------:R-:W-:Y:S05]  /*0a30*/  BSYNC.RELIABLE B1 ;  /* 0x0000000000017941 */ /* 0x000fea0003800100 */
.L_x_28635:
[----:B------:R-:W-:-:S13]  /*0a40*/  ISETP.GE.U32.AND P0, PT, R23, R22, PT ;  /* 0x000000161700720c */ /* 0x000fda0003f06070 */
[----:B-12---:R-:W1:Y:S01]  /*0a50*/  @!P0 LDC.64 R2, c[0x0][0x390] ;  /* 0x0000e400ff028b82 */ /* 0x006e620000000a00 */
[----:B------:R-:W-:Y:S02]  /*0a60*/  @!P0 IADD3 R5, PT, PT, R0, R23, RZ ;  /* 0x0000001700058210 */ /* 0x000fe40007ffe0ff */
[----:B------:R-:W-:-:S03]  /*0a70*/  @!P0 IADD3 R23, PT, PT, R23, 0x80, RZ ;  /* 0x0000008017178810 */ /* 0x000fc60007ffe0ff */
[----:B-1----:R-:W-:-:S05]  /*0a80*/  @!P0 IMAD.WIDE.U32 R2, R5, 0x8, R2 ;  /* 0x0000000805028825 */ /* 0x002fca00078e0002 */
[----:B------:R2:W-:Y:S02]  /*0a90*/  @!P0 STG.E.64 desc[UR4][R2.64], R8 ;  /* 0x0000000802008986 */ /* 0x0005e4000c101b04 */
.L_x_28640:
[----:B------:R-:W-:Y:S05]  /*0aa0*/  BSYNC.RECONVERGENT B0 ;  /* 0x0000000000007941 */ /* 0x000fea0003800200 */
.L_x_28634:
        /* <DEDUP_REMOVED lines=8> */
.L_x_28633:
[----:B------:R-:W0:Y:S01]  /*0b30*/  S2R R2, SR_TID.X ;  /* 0x0000000000027919 */ /* 0x000e220000002100 */
[----:B------:R-:W1:Y:S08]  /*0b40*/  LDC.64 R4, c[0x0][0x398] ;  /* 0x0000e600ff047b82 */ /* 0x000e700000000a00 */
[----:B------:R-:W2:Y:S01]  /*0b50*/  LDC.64 R20, c[0x0][0x390] ;  /* 0x0000e400ff147b82 */ /* 0x000ea20000000a00 */
[----:B-1----:R-:W-:-:S04]  /*0b60*/  IMAD.WIDE.U32 R4, R0, 0x8, R4 ;  /* 0x0000000800047825 */ /* 0x002fc800078e0004 */
[----:B0-----:R-:W-:-:S05]  /*0b70*/  IMAD.WIDE.U32 R22, R2, 0x20, R4 ;  /* 0x0000002002167825 */ /* 0x001fca00078e0004 */
[----:B------:R-:W3:Y:S04]  /*0b80*/  LDG.E.ENL2.256 R4, R16, desc[UR4][R22.64] ;  /* 0xfe0000041610797e */ /* 0x000ee80008121904 */
[----:B------:R0:W4:Y:S01]  /*0b90*/  LDG.E.ENL2.256 R12, R8, desc[UR4][R22.64+0x1000] ;  /* 0xfe0080041608797e */ /* 0x000122000812190c */
        /* <DEDUP_REMOVED lines=10> */
[----:B0-----:R-:W-:Y:S01]  /*0c40*/  FMUL.FTZ R23, R4, R5 ;  /* 0x0000000504177220 */ /* 0x001fe20000410000 */
        /* <DEDUP_REMOVED lines=23> */
[----:B------:R-:W-:Y:S04]  /*0dc0*/  STG.E.ENL2.256 desc[UR4][R20.64], R16, R4 ;  /* 0xf80000101404797f */ /* 0x000fe8000f121804 */
[----:B------:R-:W-:Y:S01]  /*0dd0*/  STG.E.ENL2.256 desc[UR4][R20.64+0x1000], R8, R12 ;  /* 0xf8008008140c797f */ /* 0x000fe2000f121804 */
[----:B------:R-:W-:Y:S05]  /*0de0*/  EXIT ;  /* 0x000000000000794d */ /* 0x000fea0003800000 */
.L_x_28641:
        /* <DEDUP_REMOVED lines=9> */
.L_x_68683:


//--------------------- .text._ZN2at6native29vectorized_elementwise_kernelILi8EZZZNS0_50_GLOBAL__N__2680c7bb_12_PowKernel_cu_7dd49032_300324pow_tensor_scalar_kernelERNS_18TensorIteratorBaseERKN3c106ScalarEENKUlvE_clEvENKUlvE0_clEvEUlNS5_7complexIfEEE_St5arrayIPcLm2EEEEviT0_T1_ --------------------------
	.section	.text._ZN2at6native29vectorized_elementwise_kernelILi8EZZZNS0_50_GLOBAL__N__2680c7bb_12_PowKernel_cu_7dd49032_300324pow_tensor_scalar_kernelERNS_18TensorIteratorBaseERKN3c106ScalarEENKUlvE_clEvENKUlvE0_clEvEUlNS5_7complexIfEEE_St5arrayIPcLm2EEEEviT0_T1_,"ax",@progbits
	.align	128
        .global         _ZN2at6native29vectorized_elementwise_kernelILi8EZZZNS0_50_GLOBAL__N__2680c7bb_12_PowKernel_cu_7dd49032_300324pow_tensor_scalar_kernelERNS_18TensorIteratorBaseERKN3c106ScalarEENKUlvE_clEvENKUlvE0_clEvEUlNS5_7complexIfEEE_St5arrayIPcLm2EEEEviT0_T1_
        .type           _ZN2at6native29vectorized_elementwise_kernelILi8EZZZNS0_50_GLOBAL__N__2680c7bb_12_PowKernel_cu_7dd49032_300324pow_tensor_scalar_kernelERNS_18TensorIteratorBaseERKN3c106ScalarEENKUlvE_clEvENKUlvE0_clEvEUlNS5_7complexIfEEE_St5arrayIPcLm2EEEEviT0_T1_,@function
        .size           _ZN2at6native29vectorized_elementwise_kernelILi8EZZZNS0_50_GLOBAL__N__2680c7bb_12_PowKernel_cu_7dd49032_300324pow_tensor_scalar_kernelERNS_18TensorIteratorBaseERKN3c106ScalarEENKUlvE_clEvENKUlvE0_clEvEUlNS5_7complexIfEEE_St5arrayIPcLm2EEEEviT0_T1_,(.L_x_68684 - _ZN2at6native29vectorized_elementwise_kernelILi8EZZZNS0_50_GLOBAL__N__2680c7bb_12_PowKernel_cu_7dd49032_300324pow_tensor_scalar_kernelERNS_18TensorIteratorBaseERKN3c106ScalarEENKUlvE_clEvENKUlvE0_clEvEUlNS5_7complexIfEEE_St5arrayIPcLm2EEEEviT0_T1_)
        .other          _ZN2at6native29vectorized_elementwise_kernelILi8EZZZNS0_50_GLOBAL__N__2680c7bb_12_PowKernel_cu_7dd49032_300324pow_tensor_scalar_kernelERNS_18TensorIteratorBaseERKN3c106ScalarEENKUlvE_clEvENKUlvE0_clEvEUlNS5_7complexIfEEE_St5arrayIPcLm2EEEEviT0_T1_,@"STO_CUDA_ENTRY STV_DEFAULT"
_ZN2at6native29vectorized_elementwise_kernelILi8EZZZNS0_50_GLOBAL__N__2680c7bb_12_PowKernel_cu_7dd49032_300324pow_tensor_scalar_kernelERNS_18TensorIteratorBaseERKN3c106ScalarEENKUlvE_clEvENKUlvE0_clEvEUlNS5_7complexIfEEE_St5arrayIPcLm2EEEEviT0_T1_:
.text._ZN2at6native29vectorized_elementwise_kernelILi8EZZZNS0_50_GLOBAL__N__2680c7bb_12_PowKernel_cu_7dd49032_300324pow_tensor_scalar_kernelERNS_18TensorIteratorBaseERKN3c106ScalarEENKUlvE_clEvENKUlvE0_clEvEUlNS5_7complexIfEEE_St5arrayIPcLm2EEEEviT0_T1_:
        /* <DEDUP_REMOVED lines=141> */
.L_x_28645:
[----:B------:R-:W-:-:S13]  /*08d0*/  ISETP.GE.U32.AND P0, PT, R23, R22, PT ;  /* 0x000000161700720c */ /* 0x000fda0003f06070 */
[----:B------:R-:W-:Y:S05]  /*08e0*/  @P0 BRA `(.L_x_28647) ;  /* 0x0000000000300947 */ /* 0x000fea0003800000 */
[----:B0-----:R-:W0:Y:S01]  /*08f0*/  LDC.64 R4, c[0x0][0x390] ;  /* 0x0000e400ff047b82 */ /* 0x001e220000000a00 */
[----:B------:R-:W-:Y:S02]  /*0900*/  IADD3 R7, PT, PT, R0, R23, RZ ;  /* 0x0000001700077210 */ /* 0x000fe40007ffe0ff */
[----:B------:R-:W-:-:S03]  /*0910*/  IADD3 R23, PT, PT, R23, 0x80, RZ ;  /* 0x0000008017177810 */ /* 0x000fc60007ffe0ff */
[----:B0-----:R-:W-:-:S05]  /*0920*/  IMAD.WIDE.U32 R4, R7, 0x8, R4 ;  /* 0x0000000807047825 */ /* 0x001fca00078e0004 */
[----:B------:R1:W-:Y:S02]  /*0930*/  STG.E.64 desc[UR4][R4.64], R2 ;  /* 0x0000000204007986 */ /* 0x0003e4000c101b04 */
.L_x_28646:
[----:B------:R-:W-:-:S13]  /*0940*/  ISETP.GE.U32.AND P0, PT, R23, R22, PT ;  /* 0x000000161700720c */ /* 0x000fda0003f06070 */
[----:B------:R-:W-:Y:S05]  /*0950*/  @P0 BRA `(.L_x_28648) ;  /* 0x0000000000340947 */ /* 0x000fea0003800000 */
[----:B-1----:R-:W1:Y:S01]  /*0960*/  LDC.64 R2, c[0x0][0x390] ;  /* 0x0000e400ff027b82 */ /* 0x002e620000000a00 */
[----:B------:R-:W-:Y:S02]  /*0970*/  IADD3 R5, PT, PT, R0, R23, RZ ;  /* 0x0000001700057210 */ /* 0x000fe40007ffe0ff */
[----:B------:R-:W-:-:S03]  /*0980*/  IADD3 R23, PT, PT, R23, 0x80, RZ ;  /* 0x0000008017177810 */ /* 0x000fc60007ffe0ff */
[----:B-1----:R-:W-:-:S05]  /*0990*/  IMAD.WIDE.U32 R2, R5, 0x8, R2 ;  /* 0x0000000805027825 */ /* 0x002fca00078e0002 */
[----:B------:R1:W-:Y:S02]  /*09a0*/  STG.E.64 desc[UR4][R2.64], R20 ;  /* 0x0000001402007986 */ /* 0x0003e4000c101b04 */
.L_x_28647:
        /* <DEDUP_REMOVED lines=8> */
.L_x_28648:
[----:B------:R-:W-:Y:S05]  /*0a30*/  BSYNC.RELIABLE B1 ;  /* 0x0000000000017941 */ /* 0x000fea0003800100 */
.L_x_28644:
[----:B------:R-:W-:-:S13]  /*0a40*/  ISETP.GE.U32.AND P0, PT, R23, R22, PT ;  /* 0x000000161700720c */ /* 0x000fda0003f06070 */
[----:B-12---:R-:W1:Y:S01]  /*0a50*/  @!P0 LDC.64 R2, c[0x0][0x390] ;  /* 0x0000e400ff028b82 */ /* 0x006e620000000a00 */
[----:B------:R-:W-:Y:S02]  /*0a60*/  @!P0 IADD3 R5, PT, PT, R0, R23, RZ ;  /* 0x0000001700058210 */ /* 0x000fe40007ffe0ff */
[----:B------:R-:W-:-:S03]  /*0a70*/  @!P0 IADD3 R23, PT, PT, R23, 0x80, RZ ;  /* 0x0000008017178810 */ /* 0x000fc60007ffe0ff */
[----:B-1----:R-:W-:-:S05]  /*0a80*/  @!P0 IMAD.WIDE.U32 R2, R5, 0x8, R2 ;  /* 0x0000000805028825 */ /* 0x002fca00078e0002 */
[----:B------:R2:W-:Y:S02]  /*0a90*/  @!P0 STG.E.64 desc[UR4][R2.64], R8 ;  /* 0x0000000802008986 */ /* 0x0005e4000c101b04 */
.L_x_28649:
[----:B------:R-:W-:Y:S05]  /*0aa0*/  BSYNC.RECONVERGENT B0 ;  /* 0x0000000000007941 */ /* 0x000fea0003800200 */
.L_x_28643:
        /* <DEDUP_REMOVED lines=8> */
.L_x_28642:
        /* <DEDUP_REMOVED lines=44> */
.L_x_28650:
        /* <DEDUP_REMOVED lines=9> */
.L_x_68684:


//--------------------- .text._ZN2at6native18elementwise_kernelILi128ELi4EZNS0_15gpu_kernel_implIZZZNS0_50_GLOBAL__N__2680c7bb_12_PowKernel_cu_7dd49032_300324pow_tensor_scalar_kernelERNS_18TensorIteratorBaseERKN3c106ScalarEENKUlvE_clEvENKUlvE_clEvEUlNS6_7complexIdEEE0_EEvS5_RKT_EUliE_EEviT1_ --------------------------
	.section	.text._ZN2at6native18elementwise_kernelILi128ELi4EZNS0_15gpu_kernel_implIZZZNS0_50_GLOBAL__N__2680c7bb_12_PowKernel_cu_7dd49032_300324pow_tensor_scalar_kernelERNS_18TensorIteratorBaseERKN3c106ScalarEENKUlvE_clEvENKUlvE_clEvEUlNS6_7complexIdEEE0_EEvS5_RKT_EUliE_EEviT1_,"ax",@progbits
	.align	128
        .global         _ZN2at6native18elementwise_kernelILi128ELi4EZNS0_15gpu_kernel_implIZZZNS0_50_GLOBAL__N__2680c7bb_12_PowKernel_cu_7dd49032_300324pow_tensor_scalar_kernelERNS_18TensorIteratorBaseERKN3c106ScalarEENKUlvE_clEvENKUlvE_clEvEUlNS6_7complexIdEEE0_EEvS5_RKT_EUliE_EEviT1_
        .type           _ZN2at6native18elementwise_kernelILi128ELi4EZNS0_15gpu_kernel_implIZZZNS0_50_GLOBAL__N__2680c7bb_12_PowKernel_cu_7dd49032_300324pow_tensor_scalar_kernelERNS_18TensorIteratorBaseERKN3c106ScalarEENKUlvE_clEvENKUlvE_clEvEUlNS6_7complexIdEEE0_EEvS5_RKT_EUliE_EEviT1_,@function
        .size           _ZN2at6native18elementwise_kernelILi128ELi4EZNS0_15gpu_kernel_implIZZZNS0_50_GLOBAL__N__2680c7bb_12_PowKernel_cu_7dd49032_300324pow_tensor_scalar_kernelERNS_18TensorIteratorBaseERKN3c106ScalarEENKUlvE_clEvENKUlvE_clEvEUlNS6_7complexIdEEE0_EEvS5_RKT_EUliE_EEviT1_,(.L_x_68364 - _ZN2at6native18elementwise_kernelILi128ELi4EZNS0_15gpu_kernel_implIZZZNS0_50_GLOBAL__N__2680c7bb_12_PowKernel_cu_7dd49032_300324pow_tensor_scalar_kernelERNS_18TensorIteratorBaseERKN3c106ScalarEENKUlvE_clEvENKUlvE_clEvEUlNS6_7complexIdEEE0_EEvS5_RKT_EUliE_EEviT1_)
        .other          _ZN2at6native18elementwise_kernelILi128ELi4EZNS0_15gpu_kernel_implIZZZNS0_50_GLOBAL__N__2680c7bb_12_PowKernel_cu_7dd49032_300324pow_tensor_scalar_kernelERNS_18TensorIteratorBaseERKN3c106ScalarEENKUlvE_clEvENKUlvE_clEvEUlNS6_7complexIdEEE0_EEvS5_RKT_EUliE_EEviT1_,@"STO_CUDA_ENTRY STV_DEFAULT"
_ZN2at6native18elementwise_kernelILi128ELi4EZNS0_15gpu_kernel_implIZZZNS0_50_GLOBAL__N__2680c7bb_12_PowKernel_cu_7dd49032_300324pow_tensor_scalar_kernelERNS_18TensorIteratorBaseERKN3c106ScalarEENKUlvE_clEvENKUlvE_clEvEUlNS6_7complexIdEEE0_EEvS5_RKT_EUliE_EEviT1_:
.text._ZN2at6native18elementwise_kernelILi128ELi4EZNS0_15gpu_kernel_implIZZZNS0_50_GLOBAL__N__2680c7bb_12_PowKernel_cu_7dd49032_300324pow_tensor_scalar_kernelERNS_18TensorIteratorBaseERKN3c106ScalarEENKUlvE_clEvENKUlvE_clEvEUlNS6_7complexIdEEE0_EEvS5_RKT_EUliE_EEviT1_:
[----:B------:R-:W0:Y:S01]  /*0000*/  LDC R1, c[0x0][0x37c] ;  /* 0x0000df00ff017b82 */ /* 0x000e220000000800 */
[----:B------:R-:W1:Y:S07]  /*0010*/  S2R R16, SR_TID.X ;  /* 0x0000000000107919 */ /* 0x000e6e0000002100 */
[----:B------:R-:W2:Y:S01]  /*0020*/  S2UR UR4, SR_CTAID.X ;  /* 0x00000000000479c3 */ /* 0x000ea20000002500 */
[----:B------:R-:W3:Y:S01]  /*0030*/  LDCU UR39, c[0x0][0x390] ;  /* 0x00007200ff2777ac */ /* 0x000ee20008000800 */
[----:B------:R-:W-:Y:S01]  /*0040*/  BSSY.RECONVERGENT B6, `(.L_x_28651) ;  /* 0x0000d5b000067945 */ /* 0x000fe20003800200 */
[----:B0-----:R-:W-:Y:S01]  /*0050*/  VIADD R1, R1, 0xffffffd8 ;  /* 0xffffffd801017836 */ /* 0x001fe20000000000 */
[----:B------:R-:W0:Y:S01]  /*0060*/  LDCU UR5, c[0x0][0x380] ;  /* 0x00007000ff0577ac */ /* 0x000e220008000800 */
[----:B------:R-:W4:Y:S01]  /*0070*/  LDCU.64 UR36, c[0x0][0x358] ;  /* 0x00006b00ff2477ac */ /* 0x000f220008000a00 */
[----:B------:R-:W4:Y:S01]  /*0080*/  LDCU.U8 UR41, c[0x0][0x5c0] ;  /* 0x0000b800ff2977ac */ /* 0x000f220008000000 */
[----:B------:R-:W4:Y:S01]  /*0090*/  LDCU.U8 UR40, c[0x0][0x5c1] ;  /* 0x0000b820ff2877ac */ /* 0x000f220008000000 */
[----:B---3--:R-:W-:-:S02]  /*00a0*/  UIADD3 UR42, UPT, UPT, UR39, -0x1, URZ ;  /* 0xffffffff272a7890 */ /* 0x008fc4000fffe0ff */
[----:B--2---:R-:W-:Y:S02]  /*00b0*/  USHF.L.U32 UR4, UR4, 0x9, URZ ;  /* 0x0000000904047899 */ /* 0x004fe400080006ff */
[----:B------:R-:W-:-:S04]  /*00c0*/  UISETP.LT.U32.AND UP0, UPT, UR42, 0x18, UPT ;  /* 0x000000182a00788c */ /* 0x000fc8000bf01070 */
[----:B------:R-:W-:Y:S01]  /*00d0*/  USEL UR38, UR42, 0x18, UP0 ;  /* 0x000000182a267887 */ /* 0x000fe20008000000 */
[----:B-1----:R-:W-:-:S03]  /*00e0*/  LOP3.LUT R16, R16, UR4, RZ, 0xfc, !PT ;  /* 0x0000000410107c12 */ /* 0x002fc6000f8efcff */
[----:B------:R-:W-:Y:S01]  /*00f0*/  UIADD3 UR38, UPT, UPT, UR38, 0x1, URZ ;  /* 0x0000000126267890 */ /* 0x000fe2000fffe0ff */
[----:B0-----:R-:W-:-:S13]  /*0100*/  ISETP.GE.AND P0, PT, R16, UR5, PT ;  /* 0x0000000510007c0c */ /* 0x001fda000bf06270 */
[----:B----4-:R-:W-:Y:S05]  /*0110*/  @P0 BRA `(.L_x_28652) ;  /* 0x000000d400340947 */ /* 0x010fea0003800000 */
[----:B------:R-:W-:Y:S01]  /*0120*/  UISETP.NE.AND UP0, UPT, UR39, URZ, UPT ;  /* 0x000000ff2700728c */ /* 0x000fe2000bf05270 */
[----:B------:R-:W-:Y:S02]  /*0130*/  IMAD.MOV.U32 R0, RZ, RZ, RZ ;  /* 0x000000ffff007224 */ /* 0x000fe400078e00ff */
[----:B------:R-:W-:-:S06]  /*0140*/  IMAD.MOV.U32 R17, RZ, RZ, RZ ;  /* 0x000000ffff117224 */ /* 0x000fcc00078e00ff */
[----:B------:R-:W-:Y:S05]  /*0150*/  BRA.U !UP0, `(.L_x_28653) ;  /* 0x0000001108ac7547 */ /* 0x000fea000b800000 */
[----:B------:R-:W0:Y:S01]  /*0160*/  LDCU.64 UR4, c[0x0][0x398] ;  /* 0x00007300ff0477ac */ /* 0x000e220008000a00 */
[----:B------:R-:W-:Y:S02]  /*0170*/  IMAD.MOV.U32 R2, RZ, RZ, RZ ;  /* 0x000000ffff027224 */ /* 0x000fe400078e00ff */
[----:B------:R-:W-:Y:S01]  /*0180*/  IMAD.MOV.U32 R3, RZ, RZ, R16 ;  /* 0x000000ffff037224 */ /* 0x000fe200078e0010 */
        /* <DEDUP_REMOVED lines=296> */
.L_x_28653:
        /* <DEDUP_REMOVED lines=16> */
[----:B------:R-:W-:Y:S01]  /*1510*/  CS2R R10, SRZ ;  /* 0x00000000000a7805 */ /* 0x000fe2000001ff00 */
[----:B--2---:R0:W1:Y:S01]  /*1520*/  I2F.F64.S16 R8, R2 ;  /* 0x0000000200087312 */ /* 0x0040620000101c00 */
[----:B------:R-:W-:Y:S05]  /*1530*/  BRA `(.L_x_28660) ;  /* 0x0000000c00d07947 */ /* 0x000fea0003800000 */
.L_x_28658:
[----:B------:R-:W2:Y:S01]  /*1540*/  LDG.E.U8 R2, desc[UR36][R2.64] ;  /* 0x0000002402027981 */ /* 0x000ea2000c1e1100 */
[----:B------:R-:W-:Y:S01]  /*1550*/  CS2R R10, SRZ ;  /* 0x00000000000a7805 */ /* 0x000fe2000001ff00 */
[----:B--2---:R0:W1:Y:S01]  /*1560*/  I2F.F64.U16 R8, R2 ;  /* 0x0000000200087312 */ /* 0x0040620000101800 */
[----:B------:R-:W-:Y:S05]  /*1570*/  BRA `(.L_x_28660) ;  /* 0x0000000c00c07947 */ /* 0x000fea0003800000 */
.L_x_28657:
[----:B------:R-:W-:-:S09]  /*1580*/  UISETP.NE.AND UP0, UPT, UR4, 0x2, UPT ;  /* 0x000000020400788c */ /* 0x000fd2000bf05270 */
[----:B------:R-:W-:Y:S05]  /*1590*/  BRA.U !UP0, `(.L_x_28661) ;  /* 0x0000000108307547 */ /* 0x000fea000b800000 */
[----:B------:R-:W-:-:S09]  /*15a0*/  UISETP.NE.AND UP0, UPT, UR4, 0x3, UPT ;  /* 0x000000030400788c */ /* 0x000fd2000bf05270 */
[----:B------:R-:W-:Y:S05]  /*15b0*/  BRA.U !UP0, `(.L_x_28662) ;  /* 0x0000000108187547 */ /* 0x000fea000b800000 */
[----:B------:R-:W-:-:S09]  /*15c0*/  UISETP.NE.AND UP0, UPT, UR4, 0x4, UPT ;  /* 0x000000040400788c */ /* 0x000fd2000bf05270 */
[----:B------:R-:W-:Y:S05]  /*15d0*/  BRA.U UP0, `(.L_x_28659) ;  /* 0x0000000d000c7547 */ /* 0x000fea000b800000 */
[----:B------:R-:W2:Y:S01]  /*15e0*/  LDG.E.64 R8, desc[UR36][R2.64] ;  /* 0x0000002402087981 */ /* 0x000ea2000c1e1b00 */
[----:B------:R-:W-:Y:S01]  /*15f0*/  CS2R R10, SRZ ;  /* 0x00000000000a7805 */ /* 0x000fe2000001ff00 */
[----:B--2---:R-:W0:Y:S01]  /*1600*/  I2F.F64.S64 R8, R8 ;  /* 0x0000000800087312 */ /* 0x004e220000301c00 */
[----:B------:R-:W-:Y:S05]  /*1610*/  BRA `(.L_x_28660) ;  /* 0x0000000c00987947 */ /* 0x000fea0003800000 */
.L_x_28662:
[----:B------:R-:W2:Y:S01]  /*1620*/  LDG.E R2, desc[UR36][R2.64] ;  /* 0x0000002402027981 */ /* 0x000ea2000c1e1900 */
[----:B------:R-:W-:Y:S01]  /*1630*/  CS2R R10, SRZ ;  /* 0x00000000000a7805 */ /* 0x000fe2000001ff00 */
[----:B--2---:R0:W1:Y:S01]  /*1640*/  I2F.F64 R8, R2 ;  /* 0x0000000200087312 */ /* 0x0040620000201c00 */
[----:B------:R-:W-:Y:S05]  /*1650*/  BRA `(.L_x_28660) ;  /* 0x0000000c00887947 */ /* 0x000fea0003800000 */
.L_x_28661:
[----:B------:R-:W2:Y:S01]  /*1660*/  LDG.E.U16 R2, desc[UR36][R2.64] ;  /* 0x0000002402027981 */ /* 0x000ea2000c1e1500 */
[----:B------:R-:W-:Y:S01]  /*1670*/  CS2R R10, SRZ ;  /* 0x00000000000a7805 */ /* 0x000fe2000001ff00 */
[----:B--2---:R0:W1:Y:S01]  /*1680*/  I2F.F64.S16 R8, R2 ;  /* 0x0000000200087312 */ /* 0x0040620000101c00 */
[----:B------:R-:W-:Y:S05]  /*1690*/  BRA `(.L_x_28660) ;  /* 0x0000000c00787947 */ /* 0x000fea0003800000 */
.L_x_28656:
[----:B------:R-:W-:-:S09]  /*16a0*/  UISETP.GT.AND UP0, UPT, UR4, 0x6, UPT ;  /* 0x000000060400788c */ /* 0x000fd2000bf04270 */
[----:B------:R-:W-:Y:S05]  /*16b0*/  BRA.U UP0, `(.L_x_28663) ;  /* 0x00000001003c7547 */ /* 0x000fea000b800000 */
[----:B------:R-:W-:-:S09]  /*16c0*/  UISETP.NE.AND UP0, UPT, UR4, 0x5, UPT ;  /* 0x000000050400788c */ /* 0x000fd2000bf05270 */
[----:B------:R-:W-:Y:S05]  /*16d0*/  BRA.U !UP0, `(.L_x_28664) ;  /* 0x00000001081c7547 */ /* 0x000fea000b800000 */
[----:B------:R-:W-:-:S09]  /*16e0*/  UISETP.NE.AND UP0, UPT, UR4, 0x6, UPT ;  /* 0x000000060400788c */ /* 0x000fd2000bf05270 */
[----:B------:R-:W-:Y:S05]  /*16f0*/  BRA.U UP0, `(.L_x_28659) ;  /* 0x0000000900c47547 */ /* 0x000fea000b800000 */
[----:B------:R-:W2:Y:S01]  /*1700*/  LDG.E R8, desc[UR36][R2.64] ;  /* 0x0000002402087981 */ /* 0x000ea2000c1e1900 */
[----:B------:R-:W-:Y:S01]  /*1710*/  CS2R R10, SRZ ;  /* 0x00000000000a7805 */ /* 0x000fe2000001ff00 */
[----:B--2---:R-:W-:-:S06]  /*1720*/  FMUL.FTZ R8, R8, 1 ;  /* 0x3f80000008087820 */ /* 0x004fcc0000410000 */
[----:B------:R-:W0:Y:S01]  /*1730*/  F2F.F64.F32 R8, R8 ;  /* 0x0000000800087310 */ /* 0x000e220000201800 */
[----:B------:R-:W-:Y:S05]  /*1740*/  BRA `(.L_x_28660) ;  /* 0x0000000c004c7947 */ /* 0x000fea0003800000 */
.L_x_28664:
[----:B------:R-:W2:Y:S01]  /*1750*/  LDG.E.U16 R0, desc[UR36][R2.64] ;  /* 0x0000002402007981 */ /* 0x000ea2000c1e1500 */
[----:B------:R-:W-:Y:S01]  /*1760*/  CS2R R10, SRZ ;  /* 0x00000000000a7805 */ /* 0x000fe2000001ff00 */
[----:B--2---:R-:W-:-:S05]  /*1770*/  HADD2.F32 R0, -RZ, R0.H0_H0 ;  /* 0x20000000ff007230 */ /* 0x004fca0000004100 */
[----:B------:R-:W-:-:S04]  /*1780*/  FMUL.FTZ R0, R0, 1 ;  /* 0x3f80000000007820 */ /* 0x000fc80000410000 */
[----:B------:R0:W1:Y:S01]  /*1790*/  F2F.F64.F32 R8, R0 ;  /* 0x0000000000087310 */ /* 0x0000620000201800 */
[----:B------:R-:W-:Y:S05]  /*17a0*/  BRA `(.L_x_28660) ;  /* 0x0000000c00347947 */ /* 0x000fea0003800000 */
.L_x_28663:
[----:B------:R-:W-:-:S09]  /*17b0*/  UISETP.NE.AND UP0, UPT, UR4, 0x7, UPT ;  /* 0x000000070400788c */ /* 0x000fd2000bf05270 */
[----:B------:R-:W-:Y:S05]  /*17c0*/  BRA.U !UP0, `(.L_x_28665) ;  /* 0x0000000108487547 */ /* 0x000fea000b800000 */
[----:B------:R-:W-:-:S09]  /*17d0*/  UISETP.NE.AND UP0, UPT, UR4, 0x8, UPT ;  /* 0x000000080400788c */ /* 0x000fd2000bf05270 */
[----:B------:R-:W-:Y:S05]  /*17e0*/  BRA.U !UP0, `(.L_x_28666) ;  /* 0x0000000108207547 */ /* 0x000fea000b800000 */
[----:B------:R-:W-:-:S09]  /*17f0*/  UISETP.NE.AND UP0, UPT, UR4, 0x9, UPT ;  /* 0x000000090400788c */ /* 0x000fd2000bf05270 */
[----:B------:R-:W-:Y:S05]  /*1800*/  BRA.U UP0, `(.L_x_28659) ;  /* 0x0000000900807547 */ /* 0x000fea000b800000 */
[----:B------:R-:W2:Y:S02]  /*1810*/  LDG.E.64 R2, desc[UR36][R2.64] ;  /* 0x0000002402027981 */ /* 0x000ea4000c1e1b00 */
[----:B--2---:R-:W-:Y:S01]  /*1820*/  FMUL.FTZ R2, R2, 1 ;  /* 0x3f80000002027820 */ /* 0x004fe20000410000 */
[----:B------:R-:W-:-:S03]  /*1830*/  FMUL.FTZ R3, R3, 1 ;  /* 0x3f80000003037820 */ /* 0x000fc60000410000 */
[----:B------:R0:W1:Y:S08]  /*1840*/  F2F.F64.F32 R8, R2 ;  /* 0x0000000200087310 */ /* 0x0000700000201800 */
[----:B------:R0:W2:Y:S01]  /*1850*/  F2F.F64.F32 R10, R3 ;  /* 0x00000003000a7310 */ /* 0x0000a20000201800 */
[----:B------:R-:W-:Y:S05]  /*1860*/  BRA `(.L_x_28660) ;  /* 0x0000000c00047947 */ /* 0x000fea0003800000 */
.L_x_28666:
[----:B------:R-:W2:Y:S02]  /*1870*/  LDG.E R2, desc[UR36][R2.64] ;  /* 0x0000002402027981 */ /* 0x000ea4000c1e1900 */
[--C-:B--2---:R-:W-:Y:S02]  /*1880*/  HADD2.F32 R0, -RZ, R2.reuse.H0_H0 ;  /* 0x20000002ff007230 */ /* 0x104fe40000004100 */
[----:B------:R-:W-:-:S03]  /*1890*/  HADD2.F32 R2, -RZ, R2.H1_H1 ;  /* 0x30000002ff027230 */ /* 0x000fc60000004100 */
[----:B------:R-:W-:Y:S02]  /*18a0*/  FMUL.FTZ R0, R0, 1 ;  /* 0x3f80000000007820 */ /* 0x000fe40000410000 */
[----:B------:R-:W-:Y:S02]  /*18b0*/  FMUL.FTZ R2, R2, 1 ;  /* 0x3f80000002027820 */ /* 0x000fe40000410000 */
[----:B------:R0:W1:Y:S08]  /*18c0*/  F2F.F64.F32 R8, R0 ;  /* 0x0000000000087310 */ /* 0x0000700000201800 */
[----:B------:R0:W2:Y:S01]  /*18d0*/  F2F.F64.F32 R10, R2 ;  /* 0x00000002000a7310 */ /* 0x0000a20000201800 */
[----:B------:R-:W-:Y:S05]  /*18e0*/  BRA `(.L_x_28660) ;  /* 0x0000000800e47947 */ /* 0x000fea0003800000 */
.L_x_28665:
[----:B------:R0:W5:Y:S01]  /*18f0*/  LDG.E.64 R8, desc[UR36][R2.64] ;  /* 0x0000002402087981 */ /* 0x000162000c1e1b00 */
[----:B------:R-:W-:Y:S01]  /*1900*/  CS2R R10, SRZ ;  /* 0x00000000000a7805 */ /* 0x000fe2000001ff00 */
[----:B------:R-:W-:Y:S06]  /*1910*/  BRA `(.L_x_28660) ;  /* 0x0000000800d87947 */ /* 0x000fec0003800000 */
.L_x_28655:
        /* <DEDUP_REMOVED lines=9> */
[----:B------:R-:W-:Y:S02]  /*19b0*/  CS2R R10, SRZ ;  /* 0x00000000000a7805 */ /* 0x000fe4000001ff00 */
[----:B--2---:R-:W-:-:S04]  /*19c0*/  ISETP.NE.AND P0, PT, R2, RZ, PT ;  /* 0x000000ff0200720c */ /* 0x004fc80003f05270 */
[----:B------:R-:W-:-:S05]  /*19d0*/  FSEL R8, RZ, 1.875, !P0 ;  /* 0x3ff00000ff087808 */ /* 0x000fca0004000000 */
[----:B------:R-:W-:Y:S02]  /*19e0*/  IMAD.MOV.U32 R9, RZ, RZ, R8 ;  /* 0x000000ffff097224 */ /* 0x000fe400078e0008 */
[----:B------:R-:W-:Y:S01]  /*19f0*/  IMAD.MOV.U32 R8, RZ, RZ, RZ ;  /* 0x000000ffff087224 */ /* 0x000fe200078e00ff */
[----:B------:R-:W-:Y:S06]  /*1a00*/  BRA `(.L_x_28660) ;  /* 0x00000008009c7947 */ /* 0x000fec0003800000 */
.L_x_28669:
[----:B------:R0:W5:Y:S01]  /*1a10*/  LDG.E.128 R8, desc[UR36][R2.64] ;  /* 0x0000002402087981 */ /* 0x000162000c1e1d00 */
[----:B------:R-:W-:Y:S05]  /*1a20*/  BRA `(.L_x_28660) ;  /* 0x0000000800947947 */ /* 0x000fea0003800000 */
.L_x_28668:
        /* <DEDUP_REMOVED lines=8> */
[----:B------:R-:W-:Y:S01]  /*1ab0*/  CS2R R10, SRZ ;  /* 0x00000000000a7805 */ /* 0x000fe2000001ff00 */
[----:B--2---:R-:W-:-:S05]  /*1ac0*/  IMAD.SHL.U32 R0, R0, 0x1000000, RZ ;  /* 0x0100000000007824 */ /* 0x004fca00078e00ff */
[C---:B------:R-:W-:Y:S02]  /*1ad0*/  LOP3.LUT R2, R0.reuse, 0x7f000000, RZ, 0xc0, !PT ;  /* 0x7f00000000027812 */ /* 0x040fe400078ec0ff */
[----:B------:R-:W-:Y:S02]  /*1ae0*/  LOP3.LUT P0, RZ, R0, 0x7f000000, RZ, 0xc0, !PT ;  /* 0x7f00000000ff7812 */ /* 0x000fe4000780c0ff */
[----:B------:R-:W0:Y:S02]  /*1af0*/  FLO.U32 R3, R2 ;  /* 0x0000000200037300 */ /* 0x000e2400000e0000 */
[----:B0-----:R-:W-:-:S05]  /*1b00*/  IMAD.MOV R3, RZ, RZ, -R3 ;  /* 0x000000ffff037224 */ /* 0x001fca00078e0a03 */
[----:B------:R-:W-:-:S05]  /*1b10*/  VIADDMNMX.U32 R3, R3, R4, 0x4, !PT ;  /* 0x0000000403037446 */ /* 0x000fca0007800004 */
[----:B------:R-:W-:-:S05]  /*1b20*/  VIADD R3, R3, 0xfffffffc ;  /* 0xfffffffc03037836 */ /* 0x000fca0000000000 */
        /* <DEDUP_REMOVED lines=12> */
.L_x_28671:
[----:B------:R-:W2:Y:S01]  /*1bf0*/  LDG.E.U8 R3, desc[UR36][R2.64] ;  /* 0x0000002402037981 */ /* 0x000ea2000c1e1100 */
[----:B------:R-:W-:Y:S01]  /*1c00*/  CS2R R10, SRZ ;  /* 0x00000000000a7805 */ /* 0x000fe2000001ff00 */
        /* <DEDUP_REMOVED lines=14> */
.L_x_28670:
[----:B------:R-:W2:Y:S01]  /*1cf0*/  LDG.E.U16 R0, desc[UR36][R2.64] ;  /* 0x0000002402007981 */ /* 0x000ea2000c1e1500 */
[----:B------:R-:W-:Y:S01]  /*1d00*/  CS2R R10, SRZ ;  /* 0x00000000000a7805 */ /* 0x000fe2000001ff00 */
[----:B--2---:R-:W-:-:S04]  /*1d10*/  IMAD.U32 R0, R0, 0x10000, RZ ;  /* 0x0001000000007824 */ /* 0x004fc800078e00ff */
[----:B------:R-:W-:-:S04]  /*1d20*/  FMUL.FTZ R0, R0, 1 ;  /* 0x3f80000000007820 */ /* 0x000fc80000410000 */
[----:B------:R0:W1:Y:S01]  /*1d30*/  F2F.F64.F32 R8, R0 ;  /* 0x0000000000087310 */ /* 0x0000620000201800 */
[----:B------:R-:W-:Y:S05]  /*1d40*/  BRA `(.L_x_28660) ;  /* 0x0000000400cc7947 */ /* 0x000fea0003800000 */
.L_x_28667:
        /* <DEDUP_REMOVED lines=9> */
[----:B------:R-:W-:Y:S01]  /*1de0*/  CS2R R10, SRZ ;  /* 0x00000000000a7805 */ /* 0x000fe2000001ff00 */
[----:B--2---:R0:W1:Y:S01]  /*1df0*/  I2F.F64.U16 R8, R2 ;  /* 0x0000000200087312 */ /* 0x0040620000101800 */
[----:B------:R-:W-:Y:S05]  /*1e00*/  BRA `(.L_x_28660) ;  /* 0x00000004009c7947 */ /* 0x000fea0003800000 */
.L_x_28674:
[----:B------:R-:W2:Y:S01]  /*1e10*/  LDG.E.U8 R3, desc[UR36][R2.64] ;  /* 0x0000002402037981 */ /* 0x000ea2000c1e1100 */
[----:B------:R-:W-:Y:S02]  /*1e20*/  CS2R R10, SRZ ;  /* 0x00000000000a7805 */ /* 0x000fe4000001ff00 */
        /* <DEDUP_REMOVED lines=20> */
.L_x_28676:
[----:B------:R-:W-:Y:S05]  /*1f70*/  BSYNC.RECONVERGENT B0 ;  /* 0x0000000000007941 */ /* 0x000fea0003800200 */
.L_x_28675:
[----:B------:R-:W-:Y:S01]  /*1f80*/  IMAD.SHL.U32 R0, R0, 0x100000, RZ ;  /* 0x0010000000007824 */ /* 0x000fe200078e00ff */
[----:B------:R-:W-:-:S04]  /*1f90*/  LEA R2, R2, 0x3b800000, 0x17 ;  /* 0x3b80000002027811 */ /* 0x000fc800078eb8ff */
[----:B------:R-:W-:-:S05]  /*1fa0*/  LOP3.LUT R0, R2, R0, R5, 0xfe, !PT ;  /* 0x0000000002007212 */ /* 0x000fca00078efe05 */
[----:B------:R-:W-:-:S04]  /*1fb0*/  FMUL.FTZ R0, R0, 1 ;  /* 0x3f80000000007820 */ /* 0x000fc80000410000 */
[----:B------:R0:W1:Y:S01]  /*1fc0*/  F2F.F64.F32 R8, R0 ;  /* 0x0000000000087310 */ /* 0x0000620000201800 */
[----:B------:R-:W-:Y:S05]  /*1fd0*/  BRA `(.L_x_28660) ;  /* 0x0000000400287947 */ /* 0x000fea0003800000 */
.L_x_28673:
[----:B------:R-:W2:Y:S01]  /*1fe0*/  LDG.E.U8 R3, desc[UR36][R2.64] ;  /* 0x0000002402037981 */ /* 0x000ea2000c1e1100 */
[----:B------:R-:W-:Y:S02]  /*1ff0*/  CS2R R10, SRZ ;  /* 0x00000000000a7805 */ /* 0x000fe4000001ff00 */
        /* <DEDUP_REMOVED lines=20> */
.L_x_28678:
[----:B------:R-:W-:Y:S05]  /*2140*/  BSYNC.RECONVERGENT B0 ;  /* 0x0000000000007941 */ /* 0x000fea0003800200 */
.L_x_28677:
[----:B------:R-:W-:Y:S01]  /*2150*/  IMAD.SHL.U32 R0, R0, 0x200000, RZ ;  /* 0x0020000000007824 */ /* 0x000fe200078e00ff */
[----:B------:R-:W-:-:S04]  /*2160*/  LEA R2, R2, 0x37800000, 0x17 ;  /* 0x3780000002027811 */ /* 0x000fc800078eb8ff */
[----:B------:R-:W-:-:S05]  /*2170*/  LOP3.LUT R0, R2, R0, R5, 0xfe, !PT ;  /* 0x0000000002007212 */ /* 0x000fca00078efe05 */
[----:B------:R-:W-:-:S04]  /*2180*/  FMUL.FTZ R0, R0, 1 ;  /* 0x3f80000000007820 */ /* 0x000fc80000410000 */
[----:B------:R0:W1:Y:S01]  /*2190*/  F2F.F64.F32 R8, R0 ;  /* 0x0000000000087310 */ /* 0x0000620000201800 */
[----:B------:R-:W-:Y:S05]  /*21a0*/  BRA `(.L_x_28660) ;  /* 0x0000000000b47947 */ /* 0x000fea0003800000 */
.L_x_28672:
[----:B------:R-:W-:-:S09]  /*21b0*/  UISETP.NE.AND UP0, UPT, UR4, 0x1c, UPT ;  /* 0x0000001c0400788c */ /* 0x000fd2000bf05270 */
[----:B------:R-:W-:Y:S05]  /*21c0*/  BRA.U !UP0, `(.L_x_28679) ;  /* 0x0000000108a07547 */ /* 0x000fea000b800000 */
[----:B------:R-:W-:-:S09]  /*21d0*/  UISETP.NE.AND UP0, UPT, UR4, 0x1d, UPT ;  /* 0x0000001d0400788c */ /* 0x000fd2000bf05270 */
[----:B------:R-:W-:Y:S05]  /*21e0*/  BRA.U !UP0, `(.L_x_28680) ;  /* 0x0000000108887547 */ /* 0x000fea000b800000 */
[----:B------:R-:W-:-:S09]  /*21f0*/  UISETP.NE.AND UP0, UPT, UR4, 0x2c, UPT ;  /* 0x0000002c0400788c */ /* 0x000fd2000bf05270 */
[----:B------:R-:W-:Y:S05]  /*2200*/  BRA.U !UP0, `(.L_x_28681) ;  /* 0x00000001084c7547 */ /* 0x000fea000b800000 */
.L_x_28659:
        /* <DEDUP_REMOVED lines=16> */
.L_x_28682:
[----:B------:R-:W-:Y:S02]  /*2310*/  CS2R R8, SRZ ;  /* 0x0000000000087805 */ /* 0x000fe4000001ff00 */
[----:B------:R-:W-:Y:S01]  /*2320*/  CS2R R10, SRZ ;  /* 0x00000000000a7805 */ /* 0x000fe2000001ff00 */
[----:B------:R-:W-:Y:S06]  /*2330*/  BRA `(.L_x_28660) ;  /* 0x0000000000507947 */ /* 0x000fec0003800000 */
.L_x_28681:
[----:B------:R-:W2:Y:S01]  /*2340*/  LDG.E.U8 R0, desc[UR36][R2.64] ;  /* 0x0000002402007981 */ /* 0x000ea2000c1e1100 */
[----:B------:R-:W-:Y:S01]  /*2350*/  CS2R R10, SRZ ;  /* 0x00000000000a7805 */ /* 0x000fe2000001ff00 */
        /* <DEDUP_REMOVED lines=9> */
[----:B------:R2:W3:Y:S01]  /*23f0*/  @P0 F2F.F64.F32 R8, R0 ;  /* 0x0000000000080310 */ /* 0x0004e20000201800 */
[----:B------:R-:W-:Y:S05]  /*2400*/  BRA `(.L_x_28660) ;  /* 0x00000000001c7947 */ /* 0x000fea0003800000 */
.L_x_28680:
[----:B------:R-:W2:Y:S01]  /*2410*/  LDG.E.64 R8, desc[UR36][R2.64] ;  /* 0x0000002402087981 */ /* 0x000ea2000c1e1b00 */
[----:B------:R-:W-:Y:S01]  /*2420*/  CS2R R10, SRZ ;  /* 0x00000000000a7805 */ /* 0x000fe2000001ff00 */
[----:B--2---:R-:W4:Y:S01]  /*2430*/  I2F.F64.U64 R8, R8 ;  /* 0x0000000800087312 */ /* 0x004f220000301800 */
[----:B------:R-:W-:Y:S05]  /*2440*/  BRA `(.L_x_28660) ;  /* 0x00000000000c7947 */ /* 0x000fea0003800000 */
.L_x_28679:
[----:B------:R-:W2:Y:S01]  /*2450*/  LDG.E R2, desc[UR36][R2.64] ;  /* 0x0000002402027981 */ /* 0x000ea2000c1e1900 */
[----:B------:R-:W-:Y:S01]  /*2460*/  CS2R R10, SRZ ;  /* 0x00000000000a7805 */ /* 0x000fe2000001ff00 */
[----:B--2---:R0:W1:Y:S06]  /*2470*/  I2F.F64.U32 R8, R2 ;  /* 0x0000000200087312 */ /* 0x00406c0000201800 */
.L_x_28660:
[----:B------:R-:W-:Y:S05]  /*2480*/  BSYNC.RECONVERGENT B7 ;  /* 0x0000000000077941 */ /* 0x000fea0003800200 */
.L_x_28654:
[----:B--2--5:R-:W-:Y:S01]  /*2490*/  DSETP.NAN.AND P0, PT, R10, R10, PT ;  /* 0x0000000a0a00722a */ /* 0x024fe20003f08000 */
[----:B------:R-:W-:Y:S01]  /*24a0*/  BSSY.RECONVERGENT B1, `(.L_x_28683) ;  /* 0x00007ba000017945 */ /* 0x000fe20003800200 */
[----:B01-34-:R-:W-:-:S14]  /*24b0*/  DSETP.NUM.AND P1, PT, R8, R8, PT ;  /* 0x000000080800722a */ /* 0x01bfdc0003f27000 */
[----:B------:R-:W-:Y:S05]  /*24c0*/  @!P0 BRA P1, `(.L_x_28684) ;  /* 0x0000000c00588947 */ /* 0x000fea0000800000 */
[----:B------:R-:W-:Y:S01]  /*24d0*/  DSETP.GEU.AND P0, PT, |R10|, 1.4916681462400413487e-154, PT ;  /* 0x200000000a00742a */ /* 0x000fe20003f0e200 */
[----:B------:R-:W-:Y:S01]  /*24e0*/  BSSY.RECONVERGENT B0, `(.L_x_28685) ;  /* 0x000005a000007945 */ /* 0x000fe20003800200 */
[----:B------:R-:W-:-:S04]  /*24f0*/  IMAD.MOV.U32 R18, RZ, RZ, -0x3ff ;  /* 0xfffffc01ff127424 */ /* 0x000fc800078e00ff */
[----:B------:R-:W-:-:S14]  /*2500*/  DSETP.GEU.OR P0, PT, |R8|, 1.4916681462400413487e-154, P0 ;  /* 0x200000000800742a */ /* 0x000fdc000070e600 */
[----:B------:R-:W-:Y:S02]  /*2510*/  @!P0 DMUL R4, R10, 4 ;  /* 0x401000000a048828 */ /* 0x000fe40000000000 */
[----:B------:R-:W-:-:S06]  /*2520*/  @!P0 DMUL R2, R8, 4 ;  /* 0x4010000008028828 */ /* 0x000fcc0000000000 */
[----:B------:R-:W-:-:S08]  /*2530*/  @!P0 DMUL R4, R4, R4 ;  /* 0x0000000404048228 */ /* 0x000fd00000000000 */
[----:B------:R-:W-:Y:S02]  /*2540*/  @!P0 DFMA R4, R2, R2, R4 ;  /* 0x000000020204822b */ /* 0x000fe40000000004 */
[----:B------:R-:W-:-:S06]  /*2550*/  @P0 DMUL R2, R10, R10 ;  /* 0x0000000a0a020228 */ /* 0x000fcc0000000000 */
[----:B------:R-:W-:Y:S02]  /*2560*/  @!P0 DMUL R4, R4, 0.0625 ;  /* 0x3fb0000004048828 */ /* 0x000fe40000000000 */
[----:B------:R-:W-:-:S10]  /*2570*/  @P0 DFMA R4, R8, R8, R2 ;  /* 0x000000080804022b */ /* 0x000fd40000000002 */
[----:B------:R-:W-:Y:S01]  /*2580*/  ISETP.GT.AND P0, PT, R5, 0xfffff, PT ;  /* 0x000fffff0500780c */ /* 0x000fe20003f04270 */
[----:B------:R-:W-:Y:S01]  /*2590*/  IMAD.MOV.U32 R2, RZ, RZ, R4 ;  /* 0x000000ffff027224 */ /* 0x000fe200078e0004 */
[----:B------:R-:W-:-:S11]  /*25a0*/  MOV R0, R5 ;  /* 0x0000000500007202 */ /* 0x000fd60000000f00 */
[----:B------:R-:W-:Y:S01]  /*25b0*/  @!P0 DMUL R4, R4, 1.80143985094819840000e+16 ;  /* 0x4350000004048828 */ /* 0x000fe20000000000 */
[----:B------:R-:W-:-:S09]  /*25c0*/  @!P0 IMAD.MOV.U32 R18, RZ, RZ, -0x435 ;  /* 0xfffffbcbff128424 */ /* 0x000fd200078e00ff */
[----:B------:R-:W-:Y:S02]  /*25d0*/  @!P0 IMAD.MOV.U32 R0, RZ, RZ, R5 ;  /* 0x000000ffff008224 */ /* 0x000fe400078e0005 */
[----:B------:R-:W-:Y:S02]  /*25e0*/  @!P0 IMAD.MOV.U32 R2, RZ, RZ, R4 ;  /* 0x000000ffff028224 */ /* 0x000fe400078e0004 */
[----:B------:R-:W-:-:S05]  /*25f0*/  VIADD R3, R0, 0xffffffff ;  /* 0xffffffff00037836 */ /* 0x000fca0000000000 */
[----:B------:R-:W-:-:S13]  /*2600*/  ISETP.GT.U32.AND P1, PT, R3, 0x7feffffe, PT ;  /* 0x7feffffe0300780c */ /* 0x000fda0003f24070 */
[----:B------:R-:W-:Y:S05]  /*2610*/  @P1 BRA `(.L_x_28686) ;  /* 0x0000000400001947 */ /* 0x000fea0003800000 */
[C---:B------:R-:W-:Y:S01]  /*2620*/  LOP3.LUT R3, R0.reuse, 0xfffff, RZ, 0xc0, !PT ;  /* 0x000fffff00037812 */ /* 0x040fe200078ec0ff */
[----:B------:R-:W-:Y:S01]  /*2630*/  IMAD.MOV.U32 R6, RZ, RZ, RZ ;  /* 0x000000ffff067224 */ /* 0x000fe200078e00ff */
[----:B------:R-:W-:Y:S01]  /*2640*/  UMOV UR4, 0x3ae80f1e ;  /* 0x3ae80f1e00047882 */ /* 0x000fe20000000000 */
[----:B------:R-:W-:Y:S01]  /*2650*/  IMAD.MOV.U32 R14, RZ, RZ, -0x748574fc ;  /* 0x8b7a8b04ff0e7424 */ /* 0x000fe200078e00ff */
[----:B------:R-:W-:Y:S01]  /*2660*/  LOP3.LUT R3, R3, 0x3ff00000, RZ, 0xfc, !PT ;  /* 0x3ff0000003037812 */ /* 0x000fe200078efcff */
[----:B------:R-:W-:Y:S01]  /*2670*/  IMAD.MOV.U32 R15, RZ, RZ, 0x3ed0ee25 ;  /* 0x3ed0ee25ff0f7424 */ /* 0x000fe200078e00ff */
[----:B------:R-:W-:Y:S01]  /*2680*/  UMOV UR5, 0x3eb1380b ;  /* 0x3eb1380b00057882 */ /* 0x000fe20000000000 */
[----:B------:R-:W-:Y:S01]  /*2690*/  LEA.HI R0, R0, R18, RZ, 0xc ;  /* 0x0000001200007211 */ /* 0x000fe200078f60ff */
[----:B------:R-:W-:Y:S01]  /*26a0*/  IMAD.MOV.U32 R21, RZ, RZ, 0x43300000 ;  /* 0x43300000ff157424 */ /* 0x000fe200078e00ff */
[----:B------:R-:W-:Y:S01]  /*26b0*/  ISETP.GE.U32.AND P0, PT, R3, 0x3ff6a09f, PT ;  /* 0x3ff6a09f0300780c */ /* 0x000fe20003f06070 */
[----:B------:R-:W-:Y:S01]  /*26c0*/  UMOV UR6, 0x80000000 ;  /* 0x8000000000067882 */ /* 0x000fe20000000000 */
[----:B------:R-:W-:-:S11]  /*26d0*/  UMOV UR7, 0x43300000 ;  /* 0x4330000000077882 */ /* 0x000fd60000000000 */
[----:B------:R-:W-:Y:S02]  /*26e0*/  @P0 VIADD R4, R3, 0xfff00000 ;  /* 0xfff0000003040836 */ /* 0x000fe40000000000 */
[----:B------:R-:W-:Y:S02]  /*26f0*/  @P0 VIADD R0, R0, 0x1 ;  /* 0x0000000100000836 */ /* 0x000fe40000000000 */
[----:B------:R-:W-:-:S03]  /*2700*/  @P0 IMAD.MOV.U32 R3, RZ, RZ, R4 ;  /* 0x000000ffff030224 */ /* 0x000fc600078e0004 */
[----:B------:R-:W-:-:S03]  /*2710*/  LOP3.LUT R20, R0, 0x80000000, RZ, 0x3c, !PT ;  /* 0x8000000000147812 */ /* 0x000fc600078e3cff */
[C---:B------:R-:W-:Y:S02]  /*2720*/  DADD R4, R2.reuse, 1 ;  /* 0x3ff0000002047429 */ /* 0x040fe40000000000 */
[----:B------:R-:W-:Y:S02]  /*2730*/  DADD R2, R2, -1 ;  /* 0xbff0000002027429 */ /* 0x000fe40000000000 */
[----:B------:R-:W-:Y:S01]  /*2740*/  DADD R20, R20, -UR6 ;  /* 0x8000000614147e29 */ /* 0x000fe20008000000 */
[----:B------:R-:W-:Y:S01]  /*2750*/  UMOV UR6, 0xfefa39ef ;  /* 0xfefa39ef00067882 */ /* 0x000fe20000000000 */
[----:B------:R-:W0:Y:S01]  /*2760*/  MUFU.RCP64H R7, R5 ;  /* 0x0000000500077308 */ /* 0x000e220000001800 */
[----:B------:R-:W-:Y:S01]  /*2770*/  UMOV UR7, 0x3fe62e42 ;  /* 0x3fe62e4200077882 */ /* 0x000fe20000000000 */
[----:B0-----:R-:W-:-:S08]  /*2780*/  DFMA R4, -R4, R6, 1 ;  /* 0x3ff000000404742b */ /* 0x001fd00000000106 */
[----:B------:R-:W-:-:S08]  /*2790*/  DFMA R4, R4, R4, R4 ;  /* 0x000000040404722b */ /* 0x000fd00000000004 */
[----:B------:R-:W-:-:S08]  /*27a0*/  DFMA R4, R6, R4, R6 ;  /* 0x000000040604722b */ /* 0x000fd00000000006 */
[----:B------:R-:W-:-:S08]  /*27b0*/  DMUL R6, R2, R4 ;  /* 0x0000000402067228 */ /* 0x000fd00000000000 */
[----:B------:R-:W-:-:S08]  /*27c0*/  DFMA R6, R2, R4, R6 ;  /* 0x000000040206722b */ /* 0x000fd00000000006 */
[----:B------:R-:W-:Y:S02]  /*27d0*/  DMUL R12, R6, R6 ;  /* 0x00000006060c7228 */ /* 0x000fe40000000000 */
[--C-:B------:R-:W-:Y:S02]  /*27e0*/  DADD R18, R2, -R6.reuse ;  /* 0x0000000002127229 */ /* 0x100fe40000000806 */
[----:B------:R-:W-:-:S04]  /*27f0*/  DFMA R32, R20, UR6, R6 ;  /* 0x0000000614207c2b */ /* 0x000fc80008000006 */
        /* <DEDUP_REMOVED lines=23> */
[----:B------:R-:W-:Y:S02]  /*2970*/  UMOV UR5, 0x3fe62e42 ;  /* 0x3fe62e4200057882 */ /* 0x000fe40000000000 */
[----:B------:R-:W-:Y:S01]  /*2980*/  DFMA R2, R20, -UR4, R32 ;  /* 0x8000000414027c2b */ /* 0x000fe20008000020 */
[----:B------:R-:W-:Y:S01]  /*2990*/  UMOV UR4, 0x3b39803f ;  /* 0x3b39803f00047882 */ /* 0x000fe20000000000 */
[----:B------:R-:W-:Y:S02]  /*29a0*/  UMOV UR5, 0x3c7abc9e ;  /* 0x3c7abc9e00057882 */ /* 0x000fe40000000000 */
[----:B------:R-:W-:-:S04]  /*29b0*/  DMUL R14, R12, R14 ;  /* 0x0000000e0c0e7228 */ /* 0x000fc80000000000 */
[----:B------:R-:W-:-:S04]  /*29c0*/  DADD R2, -R6, R2 ;  /* 0x0000000006027229 */ /* 0x000fc80000000102 */
[----:B------:R-:W-:-:S08]  /*29d0*/  DFMA R14, R6, R14, R18 ;  /* 0x0000000e060e722b */ /* 0x000fd00000000012 */
[----:B------:R-:W-:-:S08]  /*29e0*/  DADD R2, R14, -R2 ;  /* 0x000000000e027229 */ /* 0x000fd00000000802 */
[----:B------:R-:W-:-:S08]  /*29f0*/  DFMA R2, R20, UR4, R2 ;  /* 0x0000000414027c2b */ /* 0x000fd00008000002 */
[----:B------:R-:W-:Y:S01]  /*2a00*/  DADD R32, R32, R2 ;  /* 0x0000000020207229 */ /* 0x000fe20000000002 */
[----:B------:R-:W-:Y:S10]  /*2a10*/  BRA `(.L_x_28687) ;  /* 0x0000000000187947 */ /* 0x000ff40003800000 */
.L_x_28686:
[----:B------:R-:W-:Y:S01]  /*2a20*/  IMAD.MOV.U32 R2, RZ, RZ, 0x0 ;  /* 0x00000000ff027424 */ /* 0x000fe200078e00ff */
[----:B------:R-:W-:Y:S01]  /*2a30*/  LOP3.LUT P0, RZ, R5, 0x7fffffff, RZ, 0xc0, !PT ;  /* 0x7fffffff05ff7812 */ /* 0x000fe2000780c0ff */
[----:B------:R-:W-:-:S06]  /*2a40*/  IMAD.MOV.U32 R3, RZ, RZ, 0x7ff00000 ;  /* 0x7ff00000ff037424 */ /* 0x000fcc00078e00ff */
[----:B------:R-:W-:-:S10]  /*2a50*/  DFMA R2, R4, R2, +INF ;  /* 0x7ff000000402742b */ /* 0x000fd40000000002 */
[----:B------:R-:W-:Y:S02]  /*2a60*/  FSEL R32, R2, RZ, P0 ;  /* 0x000000ff02207208 */ /* 0x000fe40000000000 */
[----:B------:R-:W-:-:S07]  /*2a70*/  FSEL R33, R3, -QNAN , P0 ;  /* 0xfff0000003217808 */ /* 0x000fce0000000000 */
.L_x_28687:
[----:B------:R-:W-:Y:S05]  /*2a80*/  BSYNC.RECONVERGENT B0 ;  /* 0x0000000000007941 */ /* 0x000fea0003800200 */
.L_x_28685:
[----:B------:R-:W-:Y:S01]  /*2a90*/  DADD R6, -RZ, |R10| ;  /* 0x00000000ff067229 */ /* 0x000fe2000000050a */
[----:B------:R-:W-:Y:S01]  /*2aa0*/  IMAD.MOV.U32 R2, RZ, RZ, 0x1 ;  /* 0x00000001ff027424 */ /* 0x000fe200078e00ff */
[--C-:B------:R-:W-:Y:S01]  /*2ab0*/  DADD R14, -RZ, |R8|.reuse ;  /* 0x00000000ff0e7229 */ /* 0x100fe20000000508 */
[----:B------:R-:W-:Y:S01]  /*2ac0*/  BSSY.RECONVERGENT B2, `(.L_x_28688) ;  /* 0x000001b000027945 */ /* 0x000fe20003800200 */
[----:B------:R-:W-:-:S08]  /*2ad0*/  DSETP.GT.AND P1, PT, |R10|, |R8|, PT ;  /* 0x400000080a00722a */ /* 0x000fd00003f24200 */
[----:B------:R-:W-:Y:S02]  /*2ae0*/  FSEL R13, R7, R15, P1 ;  /* 0x0000000f070d7208 */ /* 0x000fe40000800000 */
[----:B------:R-:W-:Y:S02]  /*2af0*/  FSEL R12, R6, R14, P1 ;  /* 0x0000000e060c7208 */ /* 0x000fe40000800000 */
[----:B------:R-:W0:Y:S01]  /*2b00*/  MUFU.RCP64H R3, R13 ;  /* 0x0000000d00037308 */ /* 0x000e220000001800 */
[----:B------:R-:W-:Y:S02]  /*2b10*/  FSEL R14, R14, R6, P1 ;  /* 0x000000060e0e7208 */ /* 0x000fe40000800000 */
[----:B------:R-:W-:-:S04]  /*2b20*/  FSEL R15, R15, R7, P1 ;  /* 0x000000070f0f7208 */ /* 0x000fc80000800000 */
[----:B------:R-:W-:Y:S01]  /*2b30*/  FSETP.GEU.AND P2, PT, |R15|, 6.5827683646048100446e-37, PT ;  /* 0x036000000f00780b */ /* 0x000fe20003f4e200 */
[----:B0-----:R-:W-:-:S08]  /*2b40*/  DFMA R4, -R12, R2, 1 ;  /* 0x3ff000000c04742b */ /* 0x001fd00000000102 */
[----:B------:R-:W-:-:S08]  /*2b50*/  DFMA R4, R4, R4, R4 ;  /* 0x000000040404722b */ /* 0x000fd00000000004 */
[----:B------:R-:W-:-:S08]  /*2b60*/  DFMA R4, R2, R4, R2 ;  /* 0x000000040204722b */ /* 0x000fd00000000002 */
[----:B------:R-:W-:-:S08]  /*2b70*/  DFMA R2, -R12, R4, 1 ;  /* 0x3ff000000c02742b */ /* 0x000fd00000000104 */
[----:B------:R-:W-:-:S08]  /*2b80*/  DFMA R2, R4, R2, R4 ;  /* 0x000000020402722b */ /* 0x000fd00000000004 */
[----:B------:R-:W-:-:S08]  /*2b90*/  DMUL R4, R2, R14 ;  /* 0x0000000e02047228 */ /* 0x000fd00000000000 */
[----:B------:R-:W-:-:S08]  /*2ba0*/  DFMA R6, -R12, R4, R14 ;  /* 0x000000040c06722b */ /* 0x000fd0000000010e */
[----:B------:R-:W-:-:S10]  /*2bb0*/  DFMA R2, R2, R6, R4 ;  /* 0x000000060202722b */ /* 0x000fd40000000004 */
[----:B------:R-:W-:-:S05]  /*2bc0*/  FFMA R0, RZ, R13, R3 ;  /* 0x0000000dff007223 */ /* 0x000fca0000000003 */
[----:B------:R-:W-:-:S13]  /*2bd0*/  FSETP.GT.AND P0, PT, |R0|, 1.469367938527859385e-39, PT ;  /* 0x001000000000780b */ /* 0x000fda0003f04200 */
[----:B------:R-:W-:Y:S05]  /*2be0*/  @P0 BRA P2, `(.L_x_28689) ;  /* 0x0000000000200947 */ /* 0x000fea0001000000 */
[----:B------:R-:W-:Y:S01]  /*2bf0*/  IMAD.MOV.U32 R18, RZ, RZ, R14 ;  /* 0x000000ffff127224 */ /* 0x000fe200078e000e */
[----:B------:R-:W-:Y:S01]  /*2c00*/  MOV R0, 0x2c50 ;  /* 0x00002c5000007802 */ /* 0x000fe20000000f00 */
[----:B------:R-:W-:Y:S02]  /*2c10*/  IMAD.MOV.U32 R19, RZ, RZ, R15 ;  /* 0x000000ffff137224 */ /* 0x000fe400078e000f */
[----:B------:R-:W-:Y:S02]  /*2c20*/  IMAD.MOV.U32 R4, RZ, RZ, R12 ;  /* 0x000000ffff047224 */ /* 0x000fe400078e000c */
[----:B------:R-:W-:-:S07]  /*2c30*/  IMAD.MOV.U32 R5, RZ, RZ, R13 ;  /* 0x000000ffff057224 */ /* 0x000fce00078e000d */
[----:B------:R-:W-:Y:S05]  /*2c40*/  CALL.REL.NOINC `($__internal_70_$__cuda_sm20_div_rn_f64_full) ;  /* 0x00000328009c7944 */ /* 0x000fea0003c00000 */
[----:B------:R-:W-:Y:S02]  /*2c50*/  IMAD.MOV.U32 R2, RZ, RZ, R4 ;  /* 0x000000ffff027224 */ /* 0x000fe400078e0004 */
[----:B------:R-:W-:-:S07]  /*2c60*/  IMAD.MOV.U32 R3, RZ, RZ, R5 ;  /* 0x000000ffff037224 */ /* 0x000fce00078e0005 */
.L_x_28689:
[----:B------:R-:W-:Y:S05]  /*2c70*/  BSYNC.RECONVERGENT B2 ;  /* 0x0000000000027941 */ /* 0x000fea0003800200 */
.L_x_28688:
[----:B------:R-:W-:Y:S01]  /*2c80*/  DMUL R4, R2, R2 ;  /* 0x0000000202047228 */ /* 0x000fe20000000000 */
[----:B------:R-:W-:Y:S01]  /*2c90*/  MOV R6, 0xdbb65b49 ;  /* 0xdbb65b4900067802 */ /* 0x000fe20000000f00 */
[----:B------:R-:W-:Y:S01]  /*2ca0*/  IMAD.MOV.U32 R7, RZ, RZ, 0x3f2d3b63 ;  /* 0x3f2d3b63ff077424 */ /* 0x000fe200078e00ff */
[----:B------:R-:W-:Y:S01]  /*2cb0*/  UMOV UR4, 0x2a25ff7e ;  /* 0x2a25ff7e00047882 */ /* 0x000fe20000000000 */
[----:B------:R-:W-:Y:S01]  /*2cc0*/  UMOV UR5, 0x3ef53e1d ;  /* 0x3ef53e1d00057882 */ /* 0x000fe20000000000 */
[----:B------:R-:W-:Y:S01]  /*2cd0*/  ISETP.GE.AND P2, PT, R9, RZ, PT ;  /* 0x000000ff0900720c */ /* 0x000fe20003f46270 */
[----:B------:R-:W-:Y:S02]  /*2ce0*/  DSETP.NEU.AND P3, PT, R12, RZ, PT ;  /* 0x000000ff0c00722a */ /* 0x000fe40003f6d000 */
[----:B------:R-:W-:Y:S01]  /*2cf0*/  DFMA R6, R4, -UR4, R6 ;  /* 0x8000000404067c2b */ /* 0x000fe20008000006 */
[----:B------:R-:W-:Y:S01]  /*2d00*/  UMOV UR4, 0x8dde082e ;  /* 0x8dde082e00047882 */ /* 0x000fe20000000000 */
[----:B------:R-:W-:Y:S01]  /*2d10*/  UMOV UR5, 0x3f531278 ;  /* 0x3f53127800057882 */ /* 0x000fe20000000000 */
[----:B------:R-:W-:-:S05]  /*2d20*/  @P1 PLOP3.LUT P0, PT, P2, PT, PT, 0x80, 0x8 ;  /* 0x000000000008181c */ /* 0x000fca000170f070 */
[----:B------:R-:W-:Y:S01]  /*2d30*/  DFMA R6, R4, R6, -UR4 ;  /* 0x8000000404067e2b */ /* 0x000fe20008000006 */
[----:B------:R-:W-:Y:S01]  /*2d40*/  UMOV UR4, 0xc8249315 ;  /* 0xc824931500047882 */ /* 0x000fe20000000000 */
[----:B------:R-:W-:Y:S02]  /*2d50*/  UMOV UR5, 0x3f6f9690 ;  /* 0x3f6f969000057882 */ /* 0x000fe40000000000 */
[----:B------:R-:W-:-:S04]  /*2d60*/  @P3 IMAD.MOV.U32 R0, RZ, RZ, 0x7f3321d2 ;  /* 0x7f3321d2ff003424 */ /* 0x000fc800078e00ff */
[----:B------:R-:W-:Y:S01]  /*2d70*/  DFMA R6, R4, R6, UR4 ;  /* 0x0000000404067e2b */ /* 0x000fe20008000006 */
[----:B------:R-:W-:Y:S01]  /*2d80*/  UMOV UR4, 0xabc7cf0d ;  /* 0xabc7cf0d00047882 */ /* 0x000fe20000000000 */
[----:B------:R-:W-:-:S06]  /*2d90*/  UMOV UR5, 0x3f82cf5a ;  /* 0x3f82cf5a00057882 */ /* 0x000fcc0000000000 */
[----:B------:R-:W-:Y:S01]  /*2da0*/  DFMA R6, R4, R6, -UR4 ;  /* 0x8000000404067e2b */ /* 0x000fe20008000006 */
[----:B------:R-:W-:Y:S01]  /*2db0*/  UMOV UR4, 0xb2a3bfde ;  /* 0xb2a3bfde00047882 */ /* 0x000fe20000000000 */
[----:B------:R-:W-:-:S06]  /*2dc0*/  UMOV UR5, 0x3f9162b0 ;  /* 0x3f9162b000057882 */ /* 0x000fcc0000000000 */
        /* <DEDUP_REMOVED lines=39> */
[----:B------:R-:W-:-:S08]  /*3040*/  DFMA R6, R4, R6, -UR4 ;  /* 0x8000000404067e2b */ /* 0x000fd00008000006 */
[----:B------:R-:W-:Y:S01]  /*3050*/  DMUL R6, R4, R6 ;  /* 0x0000000604067228 */ /* 0x000fe20000000000 */
[----:B------:R-:W-:Y:S02]  /*3060*/  @!P1 IMAD.MOV.U32 R4, RZ, RZ, 0x54442d18 ;  /* 0x54442d18ff049424 */ /* 0x000fe400078e00ff */
[----:B------:R-:W-:-:S05]  /*3070*/  @!P1 IMAD.MOV.U32 R5, RZ, RZ, 0x400921fb ;  /* 0x400921fbff059424 */ /* 0x000fca00078e00ff */
[----:B------:R-:W-:Y:S01]  /*3080*/  DFMA R14, R6, R2, R2 ;  /* 0x00000002060e722b */ /* 0x000fe20000000002 */
[----:B------:R-:W-:Y:S02]  /*3090*/  @P1 IMAD.MOV.U32 R6, RZ, RZ, 0x54442d18 ;  /* 0x54442d18ff061424 */ /* 0x000fe400078e00ff */
[----:B------:R-:W-:-:S05]  /*30a0*/  @P1 IMAD.MOV.U32 R7, RZ, RZ, 0x3ff921fb ;  /* 0x3ff921fbff071424 */ /* 0x000fca00078e00ff */
[----:B------:R-:W-:Y:S02]  /*30b0*/  @P1 DADD R2, -RZ, -R14 ;  /* 0x00000000ff021229 */ /* 0x000fe4000000090e */
[----:B------:R-:W-:-:S08]  /*30c0*/  @!P1 DADD R4, -R14, R4 ;  /* 0x000000000e049229 */ /* 0x000fd00000000104 */
[----:B------:R-:W-:Y:S02]  /*30d0*/  @P1 FSEL R2, R14, R2, !P0 ;  /* 0x000000020e021208 */ /* 0x000fe40004000000 */
[----:B------:R-:W-:Y:S02]  /*30e0*/  @P1 FSEL R3, R15, R3, !P0 ;  /* 0x000000030f031208 */ /* 0x000fe40004000000 */
[----:B------:R-:W-:-:S04]  /*30f0*/  @!P1 PLOP3.LUT P0, PT, P2, PT, PT, 0x80, 0x8 ;  /* 0x000000000008981c */ /* 0x000fc8000170f070 */
[----:B------:R-:W-:Y:S01]  /*3100*/  @P1 DADD R2, R2, R6 ;  /* 0x0000000002021229 */ /* 0x000fe20000000006 */
[----:B------:R-:W-:Y:S01]  /*3110*/  @P3 FSEL R0, R0, 3.37028055040000000000e+12, !P0 ;  /* 0x54442d1800003808 */ /* 0x000fe20004000000 */
[----:B------:R-:W-:-:S04]  /*3120*/  @P3 IMAD.MOV.U32 R6, RZ, RZ, 0x4002d97c ;  /* 0x4002d97cff063424 */ /* 0x000fc800078e00ff */
[----:B------:R-:W-:Y:S02]  /*3130*/  @!P1 FSEL R2, R4, R14, !P0 ;  /* 0x0000000e04029208 */ /* 0x000fe40004000000 */
[----:B------:R-:W-:Y:S01]  /*3140*/  @!P1 FSEL R3, R5, R15, !P0 ;  /* 0x0000000f05039208 */ /* 0x000fe20004000000 */
[----:B------:R-:W-:Y:S01]  /*3150*/  @P3 DSETP.NEU.AND P1, PT, |R8|, |R10|, PT ;  /* 0x4000000a0800322a */ /* 0x000fe20003f2d200 */
[----:B------:R-:W-:Y:S01]  /*3160*/  @P3 FSEL R6, R6, 1.8213495016098022461, !P0 ;  /* 0x3fe921fb06063808 */ /* 0x000fe20004000000 */
[----:B------:R-:W-:Y:S01]  /*3170*/  DADD R8, |R10|, |R8| ;  /* 0x000000000a087229 */ /* 0x000fe20000000608 */
[----:B------:R-:W-:Y:S02]  /*3180*/  @!P3 FSEL R5, RZ, 2.1426990032196044922, P0 ;  /* 0x400921fbff05b808 */ /* 0x000fe40000000000 */
[----:B------:R-:W-:Y:S02]  /*3190*/  @!P3 FSEL R4, RZ, 3.37028055040000000000e+12, P0 ;  /* 0x54442d18ff04b808 */ /* 0x000fe40000000000 */
[----:B------:R-:W-:-:S02]  /*31a0*/  @P3 FSEL R0, R0, R2, !P1 ;  /* 0x0000000200003208 */ /* 0x000fc40004800000 */
[----:B------:R-:W-:Y:S01]  /*31b0*/  @P3 FSEL R2, R6, R3, !P1 ;  /* 0x0000000306023208 */ /* 0x000fe20004800000 */
[----:B------:R-:W-:Y:S02]  /*31c0*/  DSETP.NAN.AND P0, PT, R8, R8, PT ;  /* 0x000000080800722a */ /* 0x000fe40003f08000 */
[----:B------:R-:W-:Y:S02]  /*31d0*/  @P3 IMAD.MOV.U32 R4, RZ, RZ, R0 ;  /* 0x000000ffff043224 */ /* 0x000fe400078e0000 */
[----:B------:R-:W-:-:S03]  /*31e0*/  @P3 IMAD.MOV.U32 R5, RZ, RZ, R2 ;  /* 0x000000ffff053224 */ /* 0x000fc600078e0002 */
[----:B------:R-:W-:Y:S02]  /*31f0*/  FSEL R4, R8, R4, P0 ;  /* 0x0000000408047208 */ /* 0x000fe40000000000 */
[----:B------:R-:W-:-:S04]  /*3200*/  LOP3.LUT R10, R5, 0x80000000, R11, 0xb8, !PT ;  /* 0x80000000050a7812 */ /* 0x000fc800078eb80b */
[----:B------:R-:W-:Y:S01]  /*3210*/  FSEL R5, R9, R10, P0 ;  /* 0x0000000a09057208 */ /* 0x000fe20000000000 */
[----:B------:R-:W-:Y:S06]  /*3220*/  BRA `(.L_x_28690) ;  /* 0x0000006c00847947 */ /* 0x000fec0003800000 */
.L_x_28684:
[----:B------:R-:W-:Y:S01]  /*3230*/  DADD R6, -RZ, |R10| ;  /* 0x00000000ff067229 */ /* 0x000fe2000000050a */
[----:B------:R-:W-:Y:S01]  /*3240*/  UMOV UR4, 0x85ebc8a0 ;  /* 0x85ebc8a000047882 */ /* 0x000fe20000000000 */
[----:B------:R-:W-:Y:S01]  /*3250*/  DADD R18, -RZ, |R8| ;  /* 0x00000000ff127229 */ /* 0x000fe20000000508 */
[----:B------:R-:W-:Y:S01]  /*3260*/  UMOV UR5, 0x7fd1ccf3 ;  /* 0x7fd1ccf300057882 */ /* 0x000fe20000000000 */
[----:B------:R-:W-:-:S08]  /*3270*/  DSETP.GEU.AND P1, PT, |R8|, |R10|, PT ;  /* 0x4000000a0800722a */ /* 0x000fd00003f2e200 */
[----:B------:R-:W-:Y:S02]  /*3280*/  FSEL R12, R18, R6, !P1 ;  /* 0x00000006120c7208 */ /* 0x000fe40004800000 */
[----:B------:R-:W-:Y:S02]  /*3290*/  FSEL R13, R19, R7, !P1 ;  /* 0x00000007130d7208 */ /* 0x000fe40004800000 */
[----:B------:R-:W-:Y:S02]  /*32a0*/  FSEL R14, R6, R18, !P1 ;  /* 0x00000012060e7208 */ /* 0x000fe40004800000 */
[----:B------:R-:W-:Y:S02]  /*32b0*/  FSEL R15, R7, R19, !P1 ;  /* 0x00000013070f7208 */ /* 0x000fe40004800000 */
[----:B------:R-:W-:-:S14]  /*32c0*/  DSETP.GT.AND P0, PT, R12, UR4, PT ;  /* 0x000000040c007e2a */ /* 0x000fdc000bf04000 */
[----:B------:R-:W-:Y:S05]  /*32d0*/  @!P0 BRA `(.L_x_28691) ;  /* 0x0000001000a48947 */ /* 0x000fea0003800000 */
[----:B------:R-:W0:Y:S01]  /*32e0*/  MUFU.RCP64H R3, 2.718280792236328125 ;  /* 0x4005bf0a00037908 */ /* 0x000e220000001800 */
[----:B------:R-:W-:Y:S01]  /*32f0*/  IMAD.MOV.U32 R6, RZ, RZ, -0x74eba897 ;  /* 0x8b145769ff067424 */ /* 0x000fe200078e00ff */
[----:B------:R-:W-:Y:S01]  /*3300*/  FSETP.GEU.AND P1, PT, |R9|, 6.5827683646048100446e-37, PT ;  /* 0x036000000900780b */ /* 0x000fe20003f2e200 */
[----:B------:R-:W-:Y:S01]  /*3310*/  IMAD.MOV.U32 R7, RZ, RZ, 0x4005bf0a ;  /* 0x4005bf0aff077424 */ /* 0x000fe200078e00ff */
[----:B------:R-:W-:Y:S01]  /*3320*/  BSSY.RECONVERGENT B2, `(.L_x_28692) ;  /* 0x0000015000027945 */ /* 0x000fe20003800200 */
[----:B------:R-:W-:-:S06]  /*3330*/  IMAD.MOV.U32 R2, RZ, RZ, 0x1 ;  /* 0x00000001ff027424 */ /* 0x000fcc00078e00ff */
[----:B0-----:R-:W-:-:S08]  /*3340*/  DFMA R4, R2, -R6, 1 ;  /* 0x3ff000000204742b */ /* 0x001fd00000000806 */
[----:B------:R-:W-:-:S08]  /*3350*/  DFMA R4, R4, R4, R4 ;  /* 0x000000040404722b */ /* 0x000fd00000000004 */
[----:B------:R-:W-:-:S08]  /*3360*/  DFMA R4, R2, R4, R2 ;  /* 0x000000040204722b */ /* 0x000fd00000000002 */
[----:B------:R-:W-:-:S08]  /*3370*/  DFMA R2, R4, -R6, 1 ;  /* 0x3ff000000402742b */ /* 0x000fd00000000806 */
[----:B------:R-:W-:-:S08]  /*3380*/  DFMA R2, R4, R2, R4 ;  /* 0x000000020402722b */ /* 0x000fd00000000004 */
[----:B------:R-:W-:-:S08]  /*3390*/  DMUL R4, R2, R8 ;  /* 0x0000000802047228 */ /* 0x000fd00000000000 */
[----:B------:R-:W-:-:S08]  /*33a0*/  DFMA R6, R4, -R6, R8 ;  /* 0x800000060406722b */ /* 0x000fd00000000008 */
[----:B------:R-:W-:-:S10]  /*33b0*/  DFMA R2, R2, R6, R4 ;  /* 0x000000060202722b */ /* 0x000fd40000000004 */
[----:B------:R-:W-:-:S05]  /*33c0*/  FFMA R0, RZ, 2.0897850990295410156, R3 ;  /* 0x4005bf0aff007823 */ /* 0x000fca0000000003 */
[----:B------:R-:W-:-:S13]  /*33d0*/  FSETP.GT.AND P0, PT, |R0|, 1.469367938527859385e-39, PT ;  /* 0x001000000000780b */ /* 0x000fda0003f04200 */
[----:B------:R-:W-:Y:S05]  /*33e0*/  @P0 BRA P1, `(.L_x_28693) ;  /* 0x0000000000200947 */ /* 0x000fea0000800000 */
[----:B------:R-:W-:Y:S01]  /*33f0*/  IMAD.MOV.U32 R18, RZ, RZ, R8 ;  /* 0x000000ffff127224 */ /* 0x000fe200078e0008 */
[----:B------:R-:W-:Y:S01]  /*3400*/  MOV R0, 0x3450 ;  /* 0x0000345000007802 */ /* 0x000fe20000000f00 */
[----:B------:R-:W-:Y:S02]  /*3410*/  IMAD.MOV.U32 R19, RZ, RZ, R9 ;  /* 0x000000ffff137224 */ /* 0x000fe400078e0009 */
[----:B------:R-:W-:Y:S02]  /*3420*/  IMAD.MOV.U32 R4, RZ, RZ, -0x74eba897 ;  /* 0x8b145769ff047424 */ /* 0x000fe400078e00ff */
[----:B------:R-:W-:-:S07]  /*3430*/  IMAD.MOV.U32 R5, RZ, RZ, 0x4005bf0a ;  /* 0x4005bf0aff057424 */ /* 0x000fce00078e00ff */
[----:B------:R-:W-:Y:S05]  /*3440*/  CALL.REL.NOINC `($__internal_70_$__cuda_sm20_div_rn_f64_full) ;  /* 0x00000320009c7944 */ /* 0x000fea0003c00000 */
[----:B------:R-:W-:Y:S02]  /*3450*/  IMAD.MOV.U32 R2, RZ, RZ, R4 ;  /* 0x000000ffff027224 */ /* 0x000fe400078e0004 */
[----:B------:R-:W-:-:S07]  /*3460*/  IMAD.MOV.U32 R3, RZ, RZ, R5 ;  /* 0x000000ffff037224 */ /* 0x000fce00078e0005 */
.L_x_28693:
[----:B------:R-:W-:Y:S05]  /*3470*/  BSYNC.RECONVERGENT B2 ;  /* 0x0000000000027941 */ /* 0x000fea0003800200 */
.L_x_28692:
        /* <DEDUP_REMOVED lines=18> */
[----:B------:R-:W-:Y:S01]  /*35a0*/  MOV R19, R11 ;  /* 0x0000000b00137202 */ /* 0x000fe20000000f00 */
[----:B------:R-:W-:Y:S01]  /*35b0*/  IMAD.MOV.U32 R4, RZ, RZ, -0x74eba897 ;  /* 0x8b145769ff047424 */ /* 0x000fe200078e00ff */
[----:B------:R-:W-:Y:S01]  /*35c0*/  MOV R0, 0x35f0 ;  /* 0x000035f000007802 */ /* 0x000fe20000000f00 */
[----:B------:R-:W-:-:S07]  /*35d0*/  IMAD.MOV.U32 R5, RZ, RZ, 0x4005bf0a ;  /* 0x4005bf0aff057424 */ /* 0x000fce00078e00ff */
[----:B------:R-:W-:Y:S05]  /*35e0*/  CALL.REL.NOINC `($__internal_70_$__cuda_sm20_div_rn_f64_full) ;  /* 0x0000032000347944 */ /* 0x000fea0003c00000 */
.L_x_28695:
[----:B------:R-:W-:Y:S05]  /*35f0*/  BSYNC.RECONVERGENT B2 ;  /* 0x0000000000027941 */ /* 0x000fea0003800200 */
.L_x_28694:
[----:B------:R-:W-:Y:S01]  /*3600*/  DADD R6, -RZ, |R2| ;  /* 0x00000000ff067229 */ /* 0x000fe20000000502 */
[----:B------:R-:W-:Y:S01]  /*3610*/  UMOV UR4, 0xffffffff ;  /* 0xffffffff00047882 */ /* 0x000fe20000000000 */
[----:B------:R-:W-:Y:S01]  /*3620*/  DADD R18, -RZ, |R4| ;  /* 0x00000000ff127229 */ /* 0x000fe20000000504 */
[----:B------:R-:W-:Y:S01]  /*3630*/  IMAD.MOV.U32 R2, RZ, RZ, RZ ;  /* 0x000000ffff027224 */ /* 0x000fe200078e00ff */
[----:B------:R-:W-:Y:S01]  /*3640*/  UMOV UR5, 0x7fefffff ;  /* 0x7fefffff00057882 */ /* 0x000fe20000000000 */
[----:B------:R-:W-:Y:S01]  /*3650*/  BSSY.RECONVERGENT B0, `(.L_x_28696) ;  /* 0x000007c000007945 */ /* 0x000fe20003800200 */
[----:B------:R-:W-:-:S06]  /*3660*/  UMOV UR6, UR5 ;  /* 0x0000000500067c82 */ /* 0x000fcc0008000000 */
[----:B------:R-:W-:Y:S02]  /*3670*/  ISETP.GT.U32.AND P1, PT, R6, R18, PT ;  /* 0x000000120600720c */ /* 0x000fe40003f24070 */
[----:B------:R-:W-:Y:S02]  /*3680*/  ISETP.LT.U32.AND P0, PT, R18, R6, PT ;  /* 0x000000061200720c */ /* 0x000fe40003f01070 */
[----:B------:R-:W-:Y:S02]  /*3690*/  ISETP.GT.U32.AND.EX P1, PT, R7, R19, PT, P1 ;  /* 0x000000130700720c */ /* 0x000fe40003f24110 */
[----:B------:R-:W-:Y:S02]  /*36a0*/  ISETP.LT.U32.AND.EX P0, PT, R19, R7, PT, P0 ;  /* 0x000000071300720c */ /* 0x000fe40003f01100 */
[----:B------:R-:W-:Y:S02]  /*36b0*/  SEL R23, R7, R19, P1 ;  /* 0x0000001307177207 */ /* 0x000fe40000800000 */
[----:B------:R-:W-:-:S02]  /*36c0*/  SEL R24, R19, R7, P0 ;  /* 0x0000000713187207 */ /* 0x000fc40000000000 */
[----:B------:R-:W-:Y:S02]  /*36d0*/  LOP3.LUT R0, R23, 0xffc00000, RZ, 0xc0, !PT ;  /* 0xffc0000017007812 */ /* 0x000fe400078ec0ff */
[----:B------:R-:W-:Y:S01]  /*36e0*/  SEL R20, R18, R6, P0 ;  /* 0x0000000612147207 */ /* 0x000fe20000000000 */
[----:B------:R-:W-:Y:S01]  /*36f0*/  IMAD.MOV.U32 R21, RZ, RZ, R24 ;  /* 0x000000ffff157224 */ /* 0x000fe200078e0018 */
[----:B------:R-:W-:Y:S02]  /*3700*/  LOP3.LUT R3, R0, 0x7fd00000, RZ, 0x3c, !PT ;  /* 0x7fd0000000037812 */ /* 0x000fe400078e3cff */
[----:B------:R-:W-:Y:S01]  /*3710*/  SEL R22, R6, R18, P1 ;  /* 0x0000001206167207 */ /* 0x000fe20000800000 */
[----:B------:R-:W-:-:S03]  /*3720*/  IMAD.U32 R6, RZ, RZ, UR6 ;  /* 0x00000006ff067e24 */ /* 0x000fc6000f8e00ff */
[C---:B------:R-:W-:Y:S02]  /*3730*/  DMUL R4, R2.reuse, R20 ;  /* 0x0000001402047228 */ /* 0x040fe40000000000 */
[----:B------:R-:W-:-:S06]  /*3740*/  DMUL R2, R2, R22 ;  /* 0x0000001602027228 */ /* 0x000fcc0000000000 */
[----:B------:R-:W-:-:S08]  /*3750*/  DMUL R4, R4, R4 ;  /* 0x0000000404047228 */ /* 0x000fd00000000000 */
[----:B------:R-:W-:-:S08]  /*3760*/  DFMA R4, R2, R2, R4 ;  /* 0x000000020204722b */ /* 0x000fd00000000004 */
[----:B------:R-:W-:Y:S02]  /*3770*/  DSETP.MIN.AND P0, P1, R4, UR4, PT ;  /* 0x0000000404007e2a */ /* 0x000fe4000b900000 */
[----:B------:R-:W-:-:S05]  /*3780*/  IMAD.MOV.U32 R2, RZ, RZ, R5 ;  /* 0x000000ffff027224 */ /* 0x000fca00078e0005 */
[----:B------:R-:W-:Y:S01]  /*3790*/  FSEL R3, R2, UR6, P0 ;  /* 0x0000000602037c08 */ /* 0x000fe20008000000 */
[----:B------:R-:W-:-:S05]  /*37a0*/  IMAD.MOV.U32 R2, RZ, RZ, R4 ;  /* 0x000000ffff027224 */ /* 0x000fca00078e0004 */
[----:B------:R-:W-:Y:S01]  /*37b0*/  SEL R2, R2, UR4, P0 ;  /* 0x0000000402027c07 */ /* 0x000fe20008000000 */
[----:B------:R-:W-:Y:S01]  /*37c0*/  DSETP.NEU.AND P0, PT, R20, RZ, PT ;  /* 0x000000ff1400722a */ /* 0x000fe20003f0d000 */
[----:B------:R-:W-:Y:S01]  /*37d0*/  @P1 LOP3.LUT R3, R6, 0x80000, RZ, 0xfc, !PT ;  /* 0x0008000006031812 */ /* 0x000fe200078efcff */
[----:B------:R-:W-:Y:S01]  /*37e0*/  IMAD.MOV.U32 R6, RZ, RZ, RZ ;  /* 0x000000ffff067224 */ /* 0x000fe200078e00ff */
[----:B------:R-:W-:Y:S02]  /*37f0*/  ISETP.GE.U32.AND P1, PT, R24, 0x7ff00000, PT ;  /* 0x7ff000001800780c */ /* 0x000fe40003f26070 */
[----:B------:R-:W0:Y:S03]  /*3800*/  MUFU.RSQ64H R7, R3 ;  /* 0x0000000300077308 */ /* 0x000e260000001c00 */
[----:B0-----:R-:W-:-:S08]  /*3810*/  DMUL R18, R6, R6 ;  /* 0x0000000606127228 */ /* 0x001fd00000000000 */
[----:B------:R-:W-:Y:S01]  /*3820*/  DFMA R18, R2, -R18, 1 ;  /* 0x3ff000000212742b */ /* 0x000fe20000000812 */
[----:B------:R-:W-:Y:S02]  /*3830*/  IMAD.MOV.U32 R2, RZ, RZ, 0x0 ;  /* 0x00000000ff027424 */ /* 0x000fe400078e00ff */
[----:B------:R-:W-:-:S06]  /*3840*/  IMAD.MOV.U32 R3, RZ, RZ, 0x3fd80000 ;  /* 0x3fd80000ff037424 */ /* 0x000fcc00078e00ff */
[----:B------:R-:W-:Y:S02]  /*3850*/  DFMA R2, R18, R2, 0.5 ;  /* 0x3fe000001202742b */ /* 0x000fe40000000002 */
[----:B------:R-:W-:-:S08]  /*3860*/  DMUL R18, R6, R18 ;  /* 0x0000001206127228 */ /* 0x000fd00000000000 */
[----:B------:R-:W-:-:S08]  /*3870*/  DFMA R2, R2, R18, R6 ;  /* 0x000000120202722b */ /* 0x000fd00000000006 */
[----:B------:R-:W-:Y:S01]  /*3880*/  DMUL R2, R4, R2 ;  /* 0x0000000204027228 */ /* 0x000fe20000000000 */
[----:B------:R-:W-:Y:S01]  /*3890*/  LOP3.LUT R5, R0, 0x100000, RZ, 0xfc, !PT ;  /* 0x0010000000057812 */ /* 0x000fe200078efcff */
[----:B------:R-:W-:-:S06]  /*38a0*/  IMAD.MOV.U32 R4, RZ, RZ, RZ ;  /* 0x000000ffff047224 */ /* 0x000fcc00078e00ff */
[----:B------:R-:W-:-:S10]  /*38b0*/  DMUL R2, R2, R4 ;  /* 0x0000000402027228 */ /* 0x000fd40000000000 */
[----:B------:R-:W-:Y:S02]  /*38c0*/  @!P1 FSEL R24, R23, R3, !P0 ;  /* 0x0000000317189208 */ /* 0x000fe40004000000 */
[----:B------:R-:W-:Y:S02]  /*38d0*/  @!P1 FSEL R20, R22, R2, !P0 ;  /* 0x0000000216149208 */ /* 0x000fe40004000000 */
[----:B------:R-:W-:Y:S01]  /*38e0*/  ISETP.GT.AND P2, PT, R24, 0xfffff, PT ;  /* 0x000fffff1800780c */ /* 0x000fe20003f44270 */
[----:B------:R-:W-:Y:S02]  /*38f0*/  IMAD.MOV.U32 R3, RZ, RZ, R24 ;  /* 0x000000ffff037224 */ /* 0x000fe400078e0018 */
[----:B------:R-:W-:-:S10]  /*3900*/  IMAD.MOV.U32 R2, RZ, RZ, R20 ;  /* 0x000000ffff027224 */ /* 0x000fd400078e0014 */
[----:B------:R-:W-:-:S10]  /*3910*/  @!P2 DMUL R2, R2, 1.80143985094819840000e+16 ;  /* 0x435000000202a828 */ /* 0x000fd40000000000 */
[----:B------:R-:W-:Y:S02]  /*3920*/  @!P2 IMAD.MOV.U32 R24, RZ, RZ, R3 ;  /* 0x000000ffff18a224 */ /* 0x000fe400078e0003 */
[----:B------:R-:W-:Y:S02]  /*3930*/  @!P2 IMAD.MOV.U32 R20, RZ, RZ, R2 ;  /* 0x000000ffff14a224 */ /* 0x000fe400078e0002 */
[----:B------:R-:W-:-:S05]  /*3940*/  VIADD R0, R24, 0xffffffff ;  /* 0xffffffff18007836 */ /* 0x000fca0000000000 */
[----:B------:R-:W-:Y:S01]  /*3950*/  ISETP.GT.U32.AND P0, PT, R0, 0x7feffffe, PT ;  /* 0x7feffffe0000780c */ /* 0x000fe20003f04070 */
[----:B------:R-:W-:Y:S02]  /*3960*/  IMAD.MOV.U32 R0, RZ, RZ, -0x3ff ;  /* 0xfffffc01ff007424 */ /* 0x000fe400078e00ff */
[----:B------:R-:W-:-:S10]  /*3970*/  @!P2 IMAD.MOV.U32 R0, RZ, RZ, -0x435 ;  /* 0xfffffbcbff00a424 */ /* 0x000fd400078e00ff */
[----:B------:R-:W-:Y:S05]  /*3980*/  @P0 BRA `(.L_x_28697) ;  /* 0x0000000400080947 */ /* 0x000fea0003800000 */
[----:B------:R-:W-:Y:S01]  /*3990*/  LOP3.LUT R2, R24, 0xfffff, RZ, 0xc0, !PT ;  /* 0x000fffff18027812 */ /* 0x000fe200078ec0ff */
[----:B------:R-:W-:Y:S01]  /*39a0*/  IMAD.MOV.U32 R21, RZ, RZ, 0x3ed0ee25 ;  /* 0x3ed0ee25ff157424 */ /* 0x000fe200078e00ff */
[----:B------:R-:W-:Y:S01]  /*39b0*/  MOV R6, RZ ;  /* 0x000000ff00067202 */ /* 0x000fe20000000f00 */
[----:B------:R-:W-:Y:S01]  /*39c0*/  UMOV UR4, 0x3ae80f1e ;  /* 0x3ae80f1e00047882 */ /* 0x000fe20000000000 */
[----:B------:R-:W-:Y:S01]  /*39d0*/  LOP3.LUT R2, R2, 0x3ff00000, RZ, 0xfc, !PT ;  /* 0x3ff0000002027812 */ /* 0x000fe200078efcff */
[----:B------:R-:W-:Y:S01]  /*39e0*/  UMOV UR5, 0x3eb1380b ;  /* 0x3eb1380b00057882 */ /* 0x000fe20000000000 */
[----:B------:R-:W-:Y:S01]  /*39f0*/  LEA.HI R24, R24, R0, RZ, 0xc ;  /* 0x0000000018187211 */ /* 0x000fe200078f60ff */
[----:B------:R-:W-:Y:S01]  /*3a00*/  IMAD.MOV.U32 R25, RZ, RZ, 0x43300000 ;  /* 0x43300000ff197424 */ /* 0x000fe200078e00ff */
[----:B------:R-:W-:Y:S01]  /*3a10*/  ISETP.GE.U32.AND P0, PT, R2, 0x3ff6a09f, PT ;  /* 0x3ff6a09f0200780c */ /* 0x000fe20003f06070 */
[----:B------:R-:W-:Y:S01]  /*3a20*/  IMAD.MOV.U32 R3, RZ, RZ, R2 ;  /* 0x000000ffff037224 */ /* 0x000fe200078e0002 */
[----:B------:R-:W-:Y:S01]  /*3a30*/  UMOV UR6, 0x80000000 ;  /* 0x8000000000067882 */ /* 0x000fe20000000000 */
[----:B------:R-:W-:Y:S01]  /*3a40*/  IMAD.MOV.U32 R2, RZ, RZ, R20 ;  /* 0x000000ffff027224 */ /* 0x000fe200078e0014 */
[----:B------:R-:W-:Y:S01]  /*3a50*/  UMOV UR7, 0x43300000 ;  /* 0x4330000000077882 */ /* 0x000fe20000000000 */
[----:B------:R-:W-:-:S08]  /*3a60*/  IMAD.MOV.U32 R20, RZ, RZ, -0x748574fc ;  /* 0x8b7a8b04ff147424 */ /* 0x000fd000078e00ff */
        /* <DEDUP_REMOVED lines=52> */
.L_x_28697:
[----:B------:R-:W-:Y:S01]  /*3db0*/  IMAD.MOV.U32 R4, RZ, RZ, 0x0 ;  /* 0x00000000ff047424 */ /* 0x000fe200078e00ff */
[----:B------:R-:W-:Y:S01]  /*3dc0*/  LOP3.LUT P0, RZ, R3, 0x7fffffff, RZ, 0xc0, !PT ;  /* 0x7fffffff03ff7812 */ /* 0x000fe2000780c0ff */
[----:B------:R-:W-:-:S06]  /*3dd0*/  IMAD.MOV.U32 R5, RZ, RZ, 0x7ff00000 ;  /* 0x7ff00000ff057424 */ /* 0x000fcc00078e00ff */
[----:B------:R-:W-:-:S10]  /*3de0*/  DFMA R4, R2, R4, +INF ;  /* 0x7ff000000204742b */ /* 0x000fd40000000004 */
[----:B------:R-:W-:Y:S02]  /*3df0*/  FSEL R32, R4, RZ, P0 ;  /* 0x000000ff04207208 */ /* 0x000fe40000000000 */
[----:B------:R-:W-:-:S07]  /*3e00*/  FSEL R33, R5, -QNAN , P0 ;  /* 0xfff0000005217808 */ /* 0x000fce0000000000 */
.L_x_28698:
[----:B------:R-:W-:Y:S05]  /*3e10*/  BSYNC.RECONVERGENT B0 ;  /* 0x0000000000007941 */ /* 0x000fea0003800200 */
.L_x_28696:
[----:B------:R-:W0:Y:S01]  /*3e20*/  MUFU.RCP64H R3, R15 ;  /* 0x0000000f00037308 */ /* 0x000e220000001800 */
[----:B------:R-:W-:Y:S01]  /*3e30*/  IMAD.MOV.U32 R2, RZ, RZ, 0x1 ;  /* 0x00000001ff027424 */ /* 0x000fe200078e00ff */
[----:B------:R-:W-:Y:S01]  /*3e40*/  FSETP.GEU.AND P2, PT, |R13|, 6.5827683646048100446e-37, PT ;  /* 0x036000000d00780b */ /* 0x000fe20003f4e200 */
[----:B------:R-:W-:Y:S01]  /*3e50*/  BSSY.RECONVERGENT B2, `(.L_x_28699) ;  /* 0x0000015000027945 */ /* 0x000fe20003800200 */
[----:B------:R-:W-:-:S03]  /*3e60*/  DSETP.GEU.AND P1, PT, |R8|, |R10|, PT ;  /* 0x4000000a0800722a */ /* 0x000fc60003f2e200 */
        /* <DEDUP_REMOVED lines=19> */
.L_x_28700:
[----:B------:R-:W-:Y:S05]  /*3fa0*/  BSYNC.RECONVERGENT B2 ;  /* 0x0000000000027941 */ /* 0x000fea0003800200 */
.L_x_28699:
[----:B------:R-:W-:Y:S01]  /*3fb0*/  DMUL R4, R2, R2 ;  /* 0x0000000202047228 */ /* 0x000fe20000000000 */
[----:B------:R-:W-:Y:S01]  /*3fc0*/  IMAD.MOV.U32 R6, RZ, RZ, -0x2449a4b7 ;  /* 0xdbb65b49ff067424 */ /* 0x000fe200078e00ff */
[----:B------:R-:W-:Y:S01]  /*3fd0*/  UMOV UR4, 0x2a25ff7e ;  /* 0x2a25ff7e00047882 */ /* 0x000fe20000000000 */
[----:B------:R-:W-:Y:S01]  /*3fe0*/  IMAD.MOV.U32 R7, RZ, RZ, 0x3f2d3b63 ;  /* 0x3f2d3b63ff077424 */ /* 0x000fe200078e00ff */
[----:B------:R-:W-:Y:S01]  /*3ff0*/  UMOV UR5, 0x3ef53e1d ;  /* 0x3ef53e1d00057882 */ /* 0x000fe20000000000 */
[----:B------:R-:W-:Y:S01]  /*4000*/  ISETP.GE.AND P2, PT, R9, RZ, PT ;  /* 0x000000ff0900720c */ /* 0x000fe20003f46270 */
[----:B------:R-:W-:Y:S01]  /*4010*/  DSETP.NEU.AND P3, PT, R14, RZ, PT ;  /* 0x000000ff0e00722a */ /* 0x000fe20003f6d000 */
[----:B------:R-:W-:Y:S01]  /*4020*/  @!P1 IMAD.MOV.U32 R12, RZ, RZ, 0x54442d18 ;  /* 0x54442d18ff0c9424 */ /* 0x000fe200078e00ff */
[----:B------:R-:W-:Y:S01]  /*4030*/  DADD R32, R32, 1 ;  /* 0x3ff0000020207429 */ /* 0x000fe20000000000 */
[----:B------:R-:W-:Y:S01]  /*4040*/  @!P1 PLOP3.LUT P0, PT, P2, PT, PT, 0x80, 0x8 ;  /* 0x000000000008981c */ /* 0x000fe2000170f070 */
[----:B------:R-:W-:Y:S01]  /*4050*/  DFMA R6, R4, -UR4, R6 ;  /* 0x8000000404067c2b */ /* 0x000fe20008000006 */
[----:B------:R-:W-:Y:S01]  /*4060*/  UMOV UR4, 0x8dde082e ;  /* 0x8dde082e00047882 */ /* 0x000fe20000000000 */
[----:B------:R-:W-:Y:S01]  /*4070*/  UMOV UR5, 0x3f531278 ;  /* 0x3f53127800057882 */ /* 0x000fe20000000000 */
[----:B------:R-:W-:-:S05]  /*4080*/  @!P1 IMAD.MOV.U32 R13, RZ, RZ, 0x3ff921fb ;  /* 0x3ff921fbff0d9424 */ /* 0x000fca00078e00ff */
[----:B------:R-:W-:Y:S01]  /*4090*/  DFMA R6, R4, R6, -UR4 ;  /* 0x8000000404067e2b */ /* 0x000fe20008000006 */
[----:B------:R-:W-:Y:S01]  /*40a0*/  UMOV UR4, 0xc8249315 ;  /* 0xc824931500047882 */ /* 0x000fe20000000000 */
[----:B------:R-:W-:Y:S01]  /*40b0*/  UMOV UR5, 0x3f6f9690 ;  /* 0x3f6f969000057882 */ /* 0x000fe20000000000 */
[----:B------:R-:W-:-:S05]  /*40c0*/  @P3 IMAD.MOV.U32 R0, RZ, RZ, 0x7f3321d2 ;  /* 0x7f3321d2ff003424 */ /* 0x000fca00078e00ff */
        /* <DEDUP_REMOVED lines=47> */
[----:B------:R-:W-:Y:S02]  /*43c0*/  @P1 IMAD.MOV.U32 R4, RZ, RZ, 0x54442d18 ;  /* 0x54442d18ff041424 */ /* 0x000fe400078e00ff */
[----:B------:R-:W-:-:S05]  /*43d0*/  @P1 IMAD.MOV.U32 R5, RZ, RZ, 0x400921fb ;  /* 0x400921fbff051424 */ /* 0x000fca00078e00ff */
[----:B------:R-:W-:-:S08]  /*43e0*/  DFMA R6, R6, R2, R2 ;  /* 0x000000020606722b */ /* 0x000fd00000000002 */
[----:B------:R-:W-:Y:S02]  /*43f0*/  @!P1 DADD R2, -RZ, -R6 ;  /* 0x00000000ff029229 */ /* 0x000fe40000000906 */
[----:B------:R-:W-:-:S08]  /*4400*/  @P1 DADD R4, -R6, R4 ;  /* 0x0000000006041229 */ /* 0x000fd00000000104 */
[----:B------:R-:W-:Y:S02]  /*4410*/  @!P1 FSEL R2, R6, R2, !P0 ;  /* 0x0000000206029208 */ /* 0x000fe40004000000 */
[----:B------:R-:W-:Y:S02]  /*4420*/  @!P1 FSEL R3, R7, R3, !P0 ;  /* 0x0000000307039208 */ /* 0x000fe40004000000 */
[----:B------:R-:W-:-:S04]  /*4430*/  @P1 PLOP3.LUT P0, PT, P2, PT, PT, 0x80, 0x8 ;  /* 0x000000000008181c */ /* 0x000fc8000170f070 */
[----:B------:R-:W-:Y:S01]  /*4440*/  @!P1 DADD R2, R2, R12 ;  /* 0x0000000002029229 */ /* 0x000fe2000000000c */
[----:B------:R-:W-:-:S05]  /*4450*/  @P3 FSEL R0, R0, 3.37028055040000000000e+12, !P0 ;  /* 0x54442d1800003808 */ /* 0x000fca0004000000 */
[----:B------:R-:W-:Y:S01]  /*4460*/  @P1 FSEL R2, R4, R6, !P0 ;  /* 0x0000000604021208 */ /* 0x000fe20004000000 */
[----:B------:R-:W-:Y:S01]  /*4470*/  @P3 IMAD.MOV.U32 R4, RZ, RZ, 0x4002d97c ;  /* 0x4002d97cff043424 */ /* 0x000fe200078e00ff */
[----:B------:R-:W-:Y:S01]  /*4480*/  @P1 FSEL R3, R5, R7, !P0 ;  /* 0x0000000705031208 */ /* 0x000fe20004000000 */
[----:B------:R-:W-:Y:S01]  /*4490*/  @P3 DSETP.NEU.AND P1, PT, |R8|, |R10|, PT ;  /* 0x4000000a0800322a */ /* 0x000fe20003f2d200 */
[----:B------:R-:W-:Y:S01]  /*44a0*/  @!P3 FSEL R5, RZ, 2.1426990032196044922, P0 ;  /* 0x400921fbff05b808 */ /* 0x000fe20000000000 */
[----:B------:R-:W-:Y:S01]  /*44b0*/  DADD R8, |R10|, |R8| ;  /* 0x000000000a087229 */ /* 0x000fe20000000608 */
[----:B------:R-:W-:Y:S02]  /*44c0*/  @P3 FSEL R6, R4, 1.8213495016098022461, !P0 ;  /* 0x3fe921fb04063808 */ /* 0x000fe40004000000 */
[----:B------:R-:W-:Y:S02]  /*44d0*/  @!P3 FSEL R4, RZ, 3.37028055040000000000e+12, P0 ;  /* 0x54442d18ff04b808 */ /* 0x000fe40000000000 */
[----:B------:R-:W-:-:S02]  /*44e0*/  @P3 FSEL R0, R0, R2, !P1 ;  /* 0x0000000200003208 */ /* 0x000fc40004800000 */
[----:B------:R-:W-:Y:S01]  /*44f0*/  @P3 FSEL R2, R6, R3, !P1 ;  /* 0x0000000306023208 */ /* 0x000fe20004800000 */
[----:B------:R-:W-:Y:S02]  /*4500*/  DSETP.NAN.AND P0, PT, R8, R8, PT ;  /* 0x000000080800722a */ /* 0x000fe40003f08000 */
[----:B------:R-:W-:Y:S01]  /*4510*/  @P3 IMAD.MOV.U32 R4, RZ, RZ, R0 ;  /* 0x000000ffff043224 */ /* 0x000fe200078e0000 */
[----:B------:R-:W-:-:S04]  /*4520*/  @P3 MOV R5, R2 ;  /* 0x0000000200053202 */ /* 0x000fc80000000f00 */
[----:B------:R-:W-:Y:S02]  /*4530*/  LOP3.LUT R10, R5, 0x80000000, R11, 0xb8, !PT ;  /* 0x80000000050a7812 */ /* 0x000fe400078eb80b */
[----:B------:R-:W-:Y:S02]  /*4540*/  FSEL R4, R8, R4, P0 ;  /* 0x0000000408047208 */ /* 0x000fe40000000000 */
[----:B------:R-:W-:Y:S01]  /*4550*/  FSEL R5, R9, R10, P0 ;  /* 0x0000000a09057208 */ /* 0x000fe20000000000 */
[----:B------:R-:W-:Y:S06]  /*4560*/  BRA `(.L_x_28690) ;  /* 0x0000005800b47947 */ /* 0x000fec0003800000 */
.L_x_28691:
[----:B------:R-:W-:-:S14]  /*4570*/  DSETP.NEU.AND P0, PT, R14, 1, PT ;  /* 0x3ff000000e00742a */ /* 0x000fdc0003f0d000 */
[----:B------:R-:W-:Y:S05]  /*4580*/  @P0 BRA `(.L_x_28701) ;  /* 0x0000001400100947 */ /* 0x000fea0003800000 */
[----:B------:R-:W-:Y:S01]  /*4590*/  UMOV UR4, 0x6a3f9475 ;  /* 0x6a3f947500047882 */ /* 0x000fe20000000000 */
[----:B------:R-:W-:Y:S02]  /*45a0*/  UMOV UR5, 0x20ca2fe7 ;  /* 0x20ca2fe700057882 */ /* 0x000fe40000000000 */
[----:B------:R-:W-:-:S14]  /*45b0*/  DSETP.GEU.AND P0, PT, R12, UR4, PT ;  /* 0x000000040c007e2a */ /* 0x000fdc000bf0e000 */
[----:B------:R-:W-:Y:S05]  /*45c0*/  @P0 BRA `(.L_x_28702) ;  /* 0x0000000400600947 */ /* 0x000fea0003800000 */
[C---:B------:R-:W-:Y:S01]  /*45d0*/  DMUL R2, R12.reuse, R12 ;  /* 0x0000000c0c027228 */ /* 0x040fe20000000000 */
[----:B------:R-:W-:Y:S01]  /*45e0*/  IMAD.MOV.U32 R4, RZ, RZ, -0x2449a4b7 ;  /* 0xdbb65b49ff047424 */ /* 0x000fe200078e00ff */
[----:B------:R-:W-:Y:S01]  /*45f0*/  UMOV UR4, 0x2a25ff7e ;  /* 0x2a25ff7e00047882 */ /* 0x000fe20000000000 */
[----:B------:R-:W-:Y:S01]  /*4600*/  IMAD.MOV.U32 R5, RZ, RZ, 0x3f2d3b63 ;  /* 0x3f2d3b63ff057424 */ /* 0x000fe200078e00ff */
[----:B------:R-:W-:Y:S01]  /*4610*/  UMOV UR5, 0x3ef53e1d ;  /* 0x3ef53e1d00057882 */ /* 0x000fe20000000000 */
[----:B------:R-:W-:Y:S01]  /*4620*/  ISETP.GE.AND P2, PT, R9, RZ, PT ;  /* 0x000000ff0900720c */ /* 0x000fe20003f46270 */
[----:B------:R-:W-:Y:S01]  /*4630*/  @!P1 IMAD.MOV.U32 R14, RZ, RZ, 0x54442d18 ;  /* 0x54442d18ff0e9424 */ /* 0x000fe200078e00ff */
[----:B------:R-:W-:Y:S01]  /*4640*/  DMUL R32, R12, 0.5 ;  /* 0x3fe000000c207828 */ /* 0x000fe20000000000 */
[----:B------:R-:W-:Y:S01]  /*4650*/  @!P1 IMAD.MOV.U32 R15, RZ, RZ, 0x3ff921fb ;  /* 0x3ff921fbff0f9424 */ /* 0x000fe200078e00ff */
[----:B------:R-:W-:Y:S01]  /*4660*/  DFMA R4, R2, -UR4, R4 ;  /* 0x8000000402047c2b */ /* 0x000fe20008000004 */
[----:B------:R-:W-:Y:S01]  /*4670*/  UMOV UR4, 0x8dde082e ;  /* 0x8dde082e00047882 */ /* 0x000fe20000000000 */
[----:B------:R-:W-:Y:S01]  /*4680*/  UMOV UR5, 0x3f531278 ;  /* 0x3f53127800057882 */ /* 0x000fe20000000000 */
[----:B------:R-:W-:Y:S01]  /*4690*/  @!P1 PLOP3.LUT P0, PT, P2, PT, PT, 0x80, 0x8 ;  /* 0x000000000008981c */ /* 0x000fe2000170f070 */
[----:B------:R-:W-:-:S02]  /*46a0*/  IMAD.MOV.U32 R0, RZ, RZ, 0x7f3321d2 ;  /* 0x7f3321d2ff007424 */ /* 0x000fc400078e00ff */
[----:B------:R-:W-:Y:S02]  /*46b0*/  DMUL R32, R12, R32 ;  /* 0x000000200c207228 */ /* 0x000fe40000000000 */
        /* <DEDUP_REMOVED lines=49> */
[----:B------:R-:W-:-:S08]  /*49d0*/  DMUL R4, R2, R4 ;  /* 0x0000000402047228 */ /* 0x000fd00000000000 */
[----:B------:R-:W-:Y:S01]  /*49e0*/  DFMA R6, R12, R4, R12 ;  /* 0x000000040c06722b */ /* 0x000fe2000000000c */
[----:B------:R-:W-:Y:S02]  /*49f0*/  @P1 IMAD.MOV.U32 R4, RZ, RZ, 0x54442d18 ;  /* 0x54442d18ff041424 */ /* 0x000fe400078e00ff */
[----:B------:R-:W-:-:S05]  /*4a00*/  @P1 IMAD.MOV.U32 R5, RZ, RZ, 0x400921fb ;  /* 0x400921fbff051424 */ /* 0x000fca00078e00ff */
[----:B------:R-:W-:Y:S02]  /*4a10*/  @!P1 DADD R2, -RZ, -R6 ;  /* 0x00000000ff029229 */ /* 0x000fe40000000906 */
[----:B------:R-:W-:-:S08]  /*4a20*/  @P1 DADD R4, -R6, R4 ;  /* 0x0000000006041229 */ /* 0x000fd00000000104 */
[----:B------:R-:W-:Y:S02]  /*4a30*/  @!P1 FSEL R2, R6, R2, !P0 ;  /* 0x0000000206029208 */ /* 0x000fe40004000000 */
[----:B------:R-:W-:Y:S02]  /*4a40*/  @!P1 FSEL R3, R7, R3, !P0 ;  /* 0x0000000307039208 */ /* 0x000fe40004000000 */
[----:B------:R-:W-:-:S04]  /*4a50*/  @P1 PLOP3.LUT P0, PT, P2, PT, PT, 0x80, 0x8 ;  /* 0x000000000008181c */ /* 0x000fc8000170f070 */
[----:B------:R-:W-:Y:S01]  /*4a60*/  @!P1 DADD R2, R2, R14 ;  /* 0x0000000002029229 */ /* 0x000fe2000000000e */
[----:B------:R-:W-:-:S05]  /*4a70*/  FSEL R0, R0, 3.37028055040000000000e+12, !P0 ;  /* 0x54442d1800007808 */ /* 0x000fca0004000000 */
[----:B------:R-:W-:Y:S01]  /*4a80*/  @P1 FSEL R2, R4, R6, !P0 ;  /* 0x0000000604021208 */ /* 0x000fe20004000000 */
[----:B------:R-:W-:Y:S01]  /*4a90*/  IMAD.MOV.U32 R6, RZ, RZ, 0x4002d97c ;  /* 0x4002d97cff067424 */ /* 0x000fe200078e00ff */
[----:B------:R-:W-:Y:S01]  /*4aa0*/  @P1 FSEL R3, R5, R7, !P0 ;  /* 0x0000000705031208 */ /* 0x000fe20004000000 */
[----:B------:R-:W-:Y:S02]  /*4ab0*/  DADD R4, |R10|, |R8| ;  /* 0x000000000a047229 */ /* 0x000fe40000000608 */
[----:B------:R-:W-:Y:S01]  /*4ac0*/  DSETP.NEU.AND P1, PT, |R8|, |R10|, PT ;  /* 0x4000000a0800722a */ /* 0x000fe20003f2d200 */
[----:B------:R-:W-:-:S05]  /*4ad0*/  FSEL R6, R6, 1.8213495016098022461, !P0 ;  /* 0x3fe921fb06067808 */ /* 0x000fca0004000000 */
[----:B------:R-:W-:Y:S01]  /*4ae0*/  FSEL R10, R6, R3, !P1 ;  /* 0x00000003060a7208 */ /* 0x000fe20004800000 */
[----:B------:R-:W-:Y:S01]  /*4af0*/  DSETP.NAN.AND P0, PT, R4, R4, PT ;  /* 0x000000040400722a */ /* 0x000fe20003f08000 */
[----:B------:R-:W-:Y:S02]  /*4b00*/  FSEL R2, R0, R2, !P1 ;  /* 0x0000000200027208 */ /* 0x000fe40004800000 */
[----:B------:R-:W-:-:S03]  /*4b10*/  LOP3.LUT R10, R10, 0x80000000, R11, 0xb8, !PT ;  /* 0x800000000a0a7812 */ /* 0x000fc600078eb80b */
[----:B------:R-:W-:Y:S02]  /*4b20*/  FSEL R4, R4, R2, P0 ;  /* 0x0000000204047208 */ /* 0x000fe40000000000 */
[----:B------:R-:W-:Y:S01]  /*4b30*/  FSEL R5, R5, R10, P0 ;  /* 0x0000000a05057208 */ /* 0x000fe20000000000 */
[----:B------:R-:W-:Y:S06]  /*4b40*/  BRA `(.L_x_28690) ;  /* 0x00000054003c7947 */ /* 0x000fec0003800000 */
.L_x_28702:
[----:B------:R-:W-:Y:S01]  /*4b50*/  DMUL R14, R12, R12 ;  /* 0x0000000c0c0e7228 */ /* 0x000fe20000000000 */
[----:B------:R-:W-:Y:S09]  /*4b60*/  BSSY.RECONVERGENT B2, `(.L_x_28703) ;  /* 0x000008f000027945 */ /* 0x000ff20003800200 */
[----:B------:R-:W-:-:S02]  /*4b70*/  FSETP.GEU.FTZ.AND P0, PT, R15, 1.7916666269302368164, PT ;  /* 0x3fe555550f00780b */ /* 0x000fc40003f1e000 */
[----:B------:R-:W-:-:S04]  /*4b80*/  FSETP.GT.FTZ.AND P1, PT, R15, -1.6999999284744262695, PT ;  /* 0xbfd999990f00780b */ /* 0x000fc80003f34000 */
[----:B------:R-:W-:-:S13]  /*4b90*/  PLOP3.LUT P0, PT, P0, P1, PT, 0xf2, 0x2f ;  /* 0x00000000002f781c */ /* 0x000fda0000703e72 */
[----:B------:R-:W-:Y:S05]  /*4ba0*/  @P0 BRA `(.L_x_28704) ;  /* 0x0000000000dc0947 */ /* 0x000fea0003800000 */
[----:B------:R-:W-:Y:S01]  /*4bb0*/  DADD R18, R14, 2 ;  /* 0x400000000e127429 */ /* 0x000fe20000000000 */
[----:B------:R-:W-:Y:S01]  /*4bc0*/  IMAD.MOV.U32 R2, RZ, RZ, 0x1 ;  /* 0x00000001ff027424 */ /* 0x000fe200078e00ff */
[----:B------:R-:W-:Y:S01]  /*4bd0*/  FSETP.GEU.AND P1, PT, |R15|, 6.5827683646048100446e-37, PT ;  /* 0x036000000f00780b */ /* 0x000fe20003f2e200 */
[----:B------:R-:W-:Y:S03]  /*4be0*/  BSSY.RECONVERGENT B3, `(.L_x_28705) ;  /* 0x0000015000037945 */ /* 0x000fe60003800200 */
[----:B------:R-:W0:Y:S02]  /*4bf0*/  MUFU.RCP64H R3, R19 ;  /* 0x0000001300037308 */ /* 0x000e240000001800 */
        /* <DEDUP_REMOVED lines=19> */
.L_x_28706:
[----:B------:R-:W-:Y:S05]  /*4d30*/  BSYNC.RECONVERGENT B3 ;  /* 0x0000000000037941 */ /* 0x000fea0003800200 */
.L_x_28705:
[----:B------:R-:W-:Y:S01]  /*4d40*/  DMUL R2, R14, -R2 ;  /* 0x800000020e027228 */ /* 0x000fe20000000000 */
[----:B------:R-:W-:Y:S01]  /*4d50*/  IMAD.MOV.U32 R18, RZ, RZ, -0x314d23bc ;  /* 0xceb2dc44ff127424 */ /* 0x000fe200078e00ff */
[----:B------:R-:W-:Y:S01]  /*4d60*/  UMOV UR4, 0x2fbe14b5 ;  /* 0x2fbe14b500047882 */ /* 0x000fe20000000000 */
[----:B------:R-:W-:Y:S01]  /*4d70*/  IMAD.MOV.U32 R19, RZ, RZ, 0x3ed087ff ;  /* 0x3ed087ffff137424 */ /* 0x000fe200078e00ff */
[----:B------:R-:W-:-:S04]  /*4d80*/  UMOV UR5, 0x3eb372fb ;  /* 0x3eb372fb00057882 */ /* 0x000fc80000000000 */
[----:B------:R-:W-:-:S08]  /*4d90*/  DADD R4, R14, R2 ;  /* 0x000000000e047229 */ /* 0x000fd00000000002 */
        /* <DEDUP_REMOVED lines=20> */
[----:B------:R-:W-:-:S08]  /*4ee0*/  DMUL R18, R6, R18 ;  /* 0x0000001206127228 */ /* 0x000fd00000000000 */
[----:B------:R-:W-:-:S08]  /*4ef0*/  DFMA R18, R4, R18, R2 ;  /* 0x000000120412722b */ /* 0x000fd00000000002 */
[----:B------:R-:W-:Y:S01]  /*4f00*/  DADD R18, R14, R18 ;  /* 0x000000000e127229 */ /* 0x000fe20000000012 */
[----:B------:R-:W-:Y:S10]  /*4f10*/  BRA `(.L_x_28707) ;  /* 0x00000004004c7947 */ /* 0x000ff40003800000 */
.L_x_28704:
[----:B------:R-:W-:Y:S01]  /*4f20*/  DADD R2, R14, 1 ;  /* 0x3ff000000e027429 */ /* 0x000fe20000000000 */
[----:B------:R-:W-:-:S09]  /*4f30*/  MOV R22, 0xfffffc01 ;  /* 0xfffffc0100167802 */ /* 0x000fd20000000f00 */
[----:B------:R-:W-:Y:S01]  /*4f40*/  ISETP.GT.AND P0, PT, R3, 0xfffff, PT ;  /* 0x000fffff0300780c */ /* 0x000fe20003f04270 */
[----:B------:R-:W-:Y:S02]  /*4f50*/  IMAD.MOV.U32 R4, RZ, RZ, R2 ;  /* 0x000000ffff047224 */ /* 0x000fe400078e0002 */
[--C-:B------:R-:W-:Y:S02]  /*4f60*/  IMAD.MOV.U32 R5, RZ, RZ, R3.reuse ;  /* 0x000000ffff057224 */ /* 0x100fe400078e0003 */
[----:B------:R-:W-:-:S08]  /*4f70*/  IMAD.MOV.U32 R0, RZ, RZ, R3 ;  /* 0x000000ffff007224 */ /* 0x000fd000078e0003 */
        /* <DEDUP_REMOVED lines=35> */
[----:B------:R-:W-:-:S06]  /*51b0*/  DADD R22, R2, -R6 ;  /* 0x0000000002167229 */ /* 0x000fcc0000000806 */
[----:B------:R-:W-:Y:S01]  /*51c0*/  DFMA R20, R18, UR4, R20 ;  /* 0x0000000412147c2b */ /* 0x000fe20008000014 */
[----:B------:R-:W-:Y:S01]  /*51d0*/  UMOV UR4, 0x9f02676f ;  /* 0x9f02676f00047882 */ /* 0x000fe20000000000 */
[----:B------:R-:W-:Y:S01]  /*51e0*/  UMOV UR5, 0x3ef3b266 ;  /* 0x3ef3b26600057882 */ /* 0x000fe20000000000 */
[----:B------:R-:W-:-:S05]  /*51f0*/  DADD R22, R22, R22 ;  /* 0x0000000016167229 */ /* 0x000fca0000000016 */
[----:B------:R-:W-:Y:S01]  /*5200*/  DFMA R20, R18, R20, UR4 ;  /* 0x0000000412147e2b */ /* 0x000fe20008000014 */
[----:B------:R-:W-:Y:S01]  /*5210*/  UMOV UR4, 0xa9ab0956 ;  /* 0xa9ab095600047882 */ /* 0x000fe20000000000 */
[----:B------:R-:W-:Y:S01]  /*5220*/  UMOV UR5, 0x3f1745cb ;  /* 0x3f1745cb00057882 */ /* 0x000fe20000000000 */
[----:B------:R-:W-:Y:S02]  /*5230*/  DFMA R22, R2, -R6, R22 ;  /* 0x800000060216722b */ /* 0x000fe40000000016 */
[----:B------:R-:W-:-:S03]  /*5240*/  DFMA R2, R24, UR6, R6 ;  /* 0x0000000618027c2b */ /* 0x000fc60008000006 */
        /* <DEDUP_REMOVED lines=26> */
.L_x_28708:
[----:B------:R-:W-:Y:S01]  /*53f0*/  IMAD.MOV.U32 R2, RZ, RZ, 0x0 ;  /* 0x00000000ff027424 */ /* 0x000fe200078e00ff */
[----:B------:R-:W-:Y:S01]  /*5400*/  LOP3.LUT P0, RZ, R5, 0x7fffffff, RZ, 0xc0, !PT ;  /* 0x7fffffff05ff7812 */ /* 0x000fe2000780c0ff */
[----:B------:R-:W-:-:S06]  /*5410*/  IMAD.MOV.U32 R3, RZ, RZ, 0x7ff00000 ;  /* 0x7ff00000ff037424 */ /* 0x000fcc00078e00ff */
[----:B------:R-:W-:-:S10]  /*5420*/  DFMA R2, R4, R2, +INF ;  /* 0x7ff000000402742b */ /* 0x000fd40000000002 */
[----:B------:R-:W-:Y:S02]  /*5430*/  FSEL R18, R2, RZ, P0 ;  /* 0x000000ff02127208 */ /* 0x000fe40000000000 */
[----:B------:R-:W-:-:S07]  /*5440*/  FSEL R19, R3, -QNAN , P0 ;  /* 0xfff0000003137808 */ /* 0x000fce0000000000 */
.L_x_28707:
[----:B------:R-:W-:Y:S05]  /*5450*/  BSYNC.RECONVERGENT B2 ;  /* 0x0000000000027941 */ /* 0x000fea0003800200 */
.L_x_28703:
[----:B------:R-:W-:Y:S01]  /*5460*/  IMAD.MOV.U32 R2, RZ, RZ, -0x2449a4b7 ;  /* 0xdbb65b49ff027424 */ /* 0x000fe200078e00ff */
[----:B------:R-:W-:Y:S01]  /*5470*/  UMOV UR4, 0x2a25ff7e ;  /* 0x2a25ff7e00047882 */ /* 0x000fe20000000000 */
[----:B------:R-:W-:Y:S01]  /*5480*/  IMAD.MOV.U32 R3, RZ, RZ, 0x3f2d3b63 ;  /* 0x3f2d3b63ff037424 */ /* 0x000fe200078e00ff */
[----:B------:R-:W-:Y:S01]  /*5490*/  UMOV UR5, 0x3ef53e1d ;  /* 0x3ef53e1d00057882 */ /* 0x000fe20000000000 */
[----:B------:R-:W-:Y:S01]  /*54a0*/  DSETP.GEU.AND P2, PT, |R8|, |R10|, PT ;  /* 0x4000000a0800722a */ /* 0x000fe20003f4e200 */
[----:B------:R-:W-:Y:S01]  /*54b0*/  ISETP.GE.AND P1, PT, R9, RZ, PT ;  /* 0x000000ff0900720c */ /* 0x000fe20003f26270 */
[----:B------:R-:W-:Y:S01]  /*54c0*/  IMAD.MOV.U32 R0, RZ, RZ, 0x7f3321d2 ;  /* 0x7f3321d2ff007424 */ /* 0x000fe200078e00ff */
[----:B------:R-:W-:Y:S02]  /*54d0*/  DMUL R32, R18, 0.5 ;  /* 0x3fe0000012207828 */ /* 0x000fe40000000000 */
[----:B------:R-:W-:Y:S01]  /*54e0*/  DFMA R2, R14, -UR4, R2 ;  /* 0x800000040e027c2b */ /* 0x000fe20008000002 */
[----:B------:R-:W-:Y:S01]  /*54f0*/  UMOV UR4, 0x8dde082e ;  /* 0x8dde082e00047882 */ /* 0x000fe20000000000 */
[----:B------:R-:W-:-:S06]  /*5500*/  UMOV UR5, 0x3f531278 ;  /* 0x3f53127800057882 */ /* 0x000fcc0000000000 */
[C---:B------:R-:W-:Y:S01]  /*5510*/  DFMA R2, R14.reuse, R2, -UR4 ;  /* 0x800000040e027e2b */ /* 0x040fe20008000002 */
[----:B------:R-:W-:Y:S01]  /*5520*/  UMOV UR4, 0xc8249315 ;  /* 0xc824931500047882 */ /* 0x000fe20000000000 */
[----:B------:R-:W-:Y:S01]  /*5530*/  UMOV UR5, 0x3f6f9690 ;  /* 0x3f6f969000057882 */ /* 0x000fe20000000000 */
[----:B------:R-:W-:Y:S01]  /*5540*/  @!P2 PLOP3.LUT P0, PT, P1, PT, PT, 0x80, 0x8 ;  /* 0x000000000008a81c */ /* 0x000fe20000f0f070 */
[----:B------:R-:W-:Y:S02]  /*5550*/  @P2 IMAD.MOV.U32 R4, RZ, RZ, 0x54442d18 ;  /* 0x54442d18ff042424 */ /* 0x000fe400078e00ff */
[----:B------:R-:W-:Y:S02]  /*5560*/  @P2 IMAD.MOV.U32 R5, RZ, RZ, 0x400921fb ;  /* 0x400921fbff052424 */ /* 0x000fe400078e00ff */
[----:B------:R-:W-:Y:S01]  /*5570*/  DFMA R2, R14, R2, UR4 ;  /* 0x000000040e027e2b */ /* 0x000fe20008000002 */
[----:B------:R-:W-:Y:S01]  /*5580*/  UMOV UR4, 0xabc7cf0d ;  /* 0xabc7cf0d00047882 */ /* 0x000fe20000000000 */
[----:B------:R-:W-:Y:S01]  /*5590*/  UMOV UR5, 0x3f82cf5a ;  /* 0x3f82cf5a00057882 */ /* 0x000fe20000000000 */
[----:B------:R-:W-:-:S02]  /*55a0*/  @!P2 IMAD.MOV.U32 R6, RZ, RZ, 0x54442d18 ;  /* 0x54442d18ff06a424 */ /* 0x000fc400078e00ff */
[----:B------:R-:W-:-:S03]  /*55b0*/  @!P2 IMAD.MOV.U32 R7, RZ, RZ, 0x3ff921fb ;  /* 0x3ff921fbff07a424 */ /* 0x000fc600078e00ff */
        /* <DEDUP_REMOVED lines=44> */
[----:B------:R-:W-:-:S07]  /*5880*/  IMAD.MOV.U32 R14, RZ, RZ, 0x4002d97c ;  /* 0x4002d97cff0e7424 */ /* 0x000fce00078e00ff */
[----:B------:R-:W-:-:S08]  /*5890*/  DFMA R12, R12, R2, R12 ;  /* 0x000000020c0c722b */ /* 0x000fd0000000000c */
[----:B------:R-:W-:Y:S02]  /*58a0*/  @!P2 DADD R2, -RZ, -R12 ;  /* 0x00000000ff02a229 */ /* 0x000fe4000000090c */
[----:B------:R-:W-:-:S08]  /*58b0*/  @P2 DADD R4, -R12, R4 ;  /* 0x000000000c042229 */ /* 0x000fd00000000104 */
[----:B------:R-:W-:Y:S02]  /*58c0*/  @!P2 FSEL R2, R12, R2, !P0 ;  /* 0x000000020c02a208 */ /* 0x000fe40004000000 */
[----:B------:R-:W-:Y:S02]  /*58d0*/  @!P2 FSEL R3, R13, R3, !P0 ;  /* 0x000000030d03a208 */ /* 0x000fe40004000000 */
[----:B------:R-:W-:Y:S01]  /*58e0*/  @P2 PLOP3.LUT P0, PT, P1, PT, PT, 0x80, 0x8 ;  /* 0x000000000008281c */ /* 0x000fe20000f0f070 */
[----:B------:R-:W-:-:S03]  /*58f0*/  DSETP.NEU.AND P1, PT, |R8|, |R10|, PT ;  /* 0x4000000a0800722a */ /* 0x000fc60003f2d200 */
[----:B------:R-:W-:Y:S01]  /*5900*/  @!P2 DADD R2, R2, R6 ;  /* 0x000000000202a229 */ /* 0x000fe20000000006 */
[----:B------:R-:W-:Y:S01]  /*5910*/  FSEL R0, R0, 3.37028055040000000000e+12, !P0 ;  /* 0x54442d1800007808 */ /* 0x000fe20004000000 */
[----:B------:R-:W-:Y:S01]  /*5920*/  DADD R6, |R10|, |R8| ;  /* 0x000000000a067229 */ /* 0x000fe20000000608 */
[----:B------:R-:W-:-:S03]  /*5930*/  FSEL R10, R14, 1.8213495016098022461, !P0 ;  /* 0x3fe921fb0e0a7808 */ /* 0x000fc60004000000 */
[----:B------:R-:W-:Y:S02]  /*5940*/  @P2 FSEL R3, R5, R13, !P0 ;  /* 0x0000000d05032208 */ /* 0x000fe40004000000 */
[----:B------:R-:W-:Y:S02]  /*5950*/  @P2 FSEL R2, R4, R12, !P0 ;  /* 0x0000000c04022208 */ /* 0x000fe40004000000 */
[----:B------:R-:W-:Y:S01]  /*5960*/  FSEL R10, R10, R3, !P1 ;  /* 0x000000030a0a7208 */ /* 0x000fe20004800000 */
[----:B------:R-:W-:Y:S01]  /*5970*/  DSETP.NAN.AND P0, PT, R6, R6, PT ;  /* 0x000000060600722a */ /* 0x000fe20003f08000 */
[----:B------:R-:W-:Y:S02]  /*5980*/  FSEL R2, R0, R2, !P1 ;  /* 0x0000000200027208 */ /* 0x000fe40004800000 */
[----:B------:R-:W-:-:S03]  /*5990*/  LOP3.LUT R10, R10, 0x80000000, R11, 0xb8, !PT ;  /* 0x800000000a0a7812 */ /* 0x000fc600078eb80b */
[----:B------:R-:W-:Y:S02]  /*59a0*/  FSEL R4, R6, R2, P0 ;  /* 0x0000000206047208 */ /* 0x000fe40000000000 */
[----:B------:R-:W-:Y:S01]  /*59b0*/  FSEL R5, R7, R10, P0 ;  /* 0x0000000a07057208 */ /* 0x000fe20000000000 */
[----:B------:R-:W-:Y:S06]  /*59c0*/  BRA `(.L_x_28690) ;  /* 0x00000044009c7947 */ /* 0x000fec0003800000 */
.L_x_28701:
[C-C-:B------:R-:W-:Y:S01]  /*59d0*/  DSETP.MIN.AND P0, P2, R14.reuse, R12.reuse, PT ;  /* 0x0000000c0e00722a */ /* 0x140fe20003a00000 */
[----:B------:R-:W-:Y:S01]  /*59e0*/  IMAD.MOV.U32 R0, RZ, RZ, R14 ;  /* 0x000000ffff007224 */ /* 0x000fe200078e000e */
[----:B------:R-:W-:Y:S01]  /*59f0*/  DSETP.MAX.AND P3, P4, R14, R12, PT ;  /* 0x0000000c0e00722a */ /* 0x000fe20003c6f000 */
[----:B------:R-:W-:Y:S01]  /*5a00*/  IMAD.MOV.U32 R2, RZ, RZ, R12 ;  /* 0x000000ffff027224 */ /* 0x000fe200078e000c */
[----:B------:R-:W-:Y:S01]  /*5a10*/  UMOV UR4, 0x4ad4b81f ;  /* 0x4ad4b81f00047882 */ /* 0x000fe20000000000 */
[--C-:B------:R-:W-:Y:S01]  /*5a20*/  IMAD.MOV.U32 R3, RZ, RZ, R15.reuse ;  /* 0x000000ffff037224 */ /* 0x100fe200078e000f */
[----:B------:R-:W-:Y:S01]  /*5a30*/  UMOV UR5, 0x358dee7a ;  /* 0x358dee7a00057882 */ /* 0x000fe20000000000 */
[----:B------:R-:W-:Y:S01]  /*5a40*/  IMAD.MOV.U32 R4, RZ, RZ, R15 ;  /* 0x000000ffff047224 */ /* 0x000fe200078e000f */
[----:B------:R-:W-:Y:S01]  /*5a50*/  SEL R2, R0, R2, P0 ;  /* 0x0000000200027207 */ /* 0x000fe20000000000 */
[----:B------:R-:W-:Y:S01]  /*5a60*/  IMAD.MOV.U32 R5, RZ, RZ, R13 ;  /* 0x000000ffff057224 */ /* 0x000fe200078e000d */
[----:B------:R-:W-:-:S04]  /*5a70*/  MOV R0, R13 ;  /* 0x0000000d00007202 */ /* 0x000fc80000000f00 */
[----:B------:R-:W-:Y:S02]  /*5a80*/  FSEL R3, R3, R0, P0 ;  /* 0x0000000003037208 */ /* 0x000fe40000000000 */
[----:B------:R-:W-:Y:S01]  /*5a90*/  FSEL R20, R4, R5, P3 ;  /* 0x0000000504147208 */ /* 0x000fe20001800000 */
[----:B------:R-:W-:Y:S01]  /*5aa0*/  IMAD.MOV.U32 R4, RZ, RZ, R12 ;  /* 0x000000ffff047224 */ /* 0x000fe200078e000c */
[----:B------:R-:W-:Y:S01]  /*5ab0*/  @P2 LOP3.LUT R3, R0, 0x80000, RZ, 0xfc, !PT ;  /* 0x0008000000032812 */ /* 0x000fe200078efcff */
[----:B------:R-:W-:Y:S01]  /*5ac0*/  IMAD.MOV.U32 R0, RZ, RZ, R14 ;  /* 0x000000ffff007224 */ /* 0x000fe200078e000e */
[----:B------:R-:W-:-:S04]  /*5ad0*/  @P4 LOP3.LUT R20, R5, 0x80000, RZ, 0xfc, !PT ;  /* 0x0008000005144812 */ /* 0x000fc800078efcff */
[----:B------:R-:W-:Y:S01]  /*5ae0*/  SEL R4, R0, R4, P3 ;  /* 0x0000000400047207 */ /* 0x000fe20001800000 */
[----:B------:R-:W-:Y:S01]  /*5af0*/  IMAD.MOV.U32 R5, RZ, RZ, R20 ;  /* 0x000000ffff057224 */ /* 0x000fe200078e0014 */
[----:B------:R-:W-:Y:S01]  /*5b00*/  DSETP.GEU.AND P0, PT, R2, UR4, PT ;  /* 0x0000000402007e2a */ /* 0x000fe2000bf0e000 */
[----:B------:R-:W-:Y:S01]  /*5b10*/  UMOV UR4, 0xc57e649a ;  /* 0xc57e649a00047882 */ /* 0x000fe20000000000 */
[----:B------:R-:W-:-:S03]  /*5b20*/  UMOV UR5, 0x4a511b0e ;  /* 0x4a511b0e00057882 */ /* 0x000fc60000000000 */
[----:B------:R-:W-:-:S14]  /*5b30*/  DSETP.LEU.AND P2, PT, R4, UR4, PT ;  /* 0x0000000404007e2a */ /* 0x000fdc000bf4b000 */
[----:B------:R-:W-:Y:S05]  /*5b40*/  @P0 BRA P2, `(.L_x_28709) ;  /* 0x0000000c00cc0947 */ /* 0x000fea0001000000 */
[----:B------:R-:W-:Y:S01]  /*5b50*/  ISETP.GT.U32.AND P2, PT, R18, R6, PT ;  /* 0x000000061200720c */ /* 0x000fe20003f44070 */
[----:B------:R-:W-:Y:S01]  /*5b60*/  IMAD.MOV.U32 R2, RZ, RZ, RZ ;  /* 0x000000ffff027224 */ /* 0x000fe200078e00ff */
[----:B------:R-:W-:Y:S01]  /*5b70*/  ISETP.LT.U32.AND P0, PT, R6, R18, PT ;  /* 0x000000120600720c */ /* 0x000fe20003f01070 */
[----:B------:R-:W-:Y:S01]  /*5b80*/  UMOV UR4, 0xffffffff ;  /* 0xffffffff00047882 */ /* 0x000fe20000000000 */
[----:B------:R-:W-:Y:S01]  /*5b90*/  ISETP.GT.U32.AND.EX P2, PT, R19, R7, PT, P2 ;  /* 0x000000071300720c */ /* 0x000fe20003f44120 */
[----:B------:R-:W-:Y:S01]  /*5ba0*/  UMOV UR5, 0x7fefffff ;  /* 0x7fefffff00057882 */ /* 0x000fe20000000000 */
[----:B------:R-:W-:Y:S01]  /*5bb0*/  ISETP.LT.U32.AND.EX P0, PT, R7, R19, PT, P0 ;  /* 0x000000130700720c */ /* 0x000fe20003f01100 */
[----:B------:R-:W-:Y:S01]  /*5bc0*/  UMOV UR6, UR5 ;  /* 0x0000000500067c82 */ /* 0x000fe20008000000 */
[----:B------:R-:W-:Y:S01]  /*5bd0*/  SEL R23, R19, R7, P2 ;  /* 0x0000000713177207 */ /* 0x000fe20001000000 */
[----:B------:R-:W-:Y:S01]  /*5be0*/  BSSY.RECONVERGENT B0, `(.L_x_28710) ;  /* 0x0000076000007945 */ /* 0x000fe20003800200 */
        /* <DEDUP_REMOVED lines=46> */
[----:B------:R-:W-:Y:S01]  /*5ed0*/  IMAD.MOV.U32 R6, RZ, RZ, RZ ;  /* 0x000000ffff067224 */ /* 0x000fe200078e00ff */
[----:B------:R-:W-:Y:S01]  /*5ee0*/  UMOV UR4, 0x3ae80f1e ;  /* 0x3ae80f1e00047882 */ /* 0x000fe20000000000 */
[----:B------:R-:W-:Y:S01]  /*5ef0*/  IMAD.MOV.U32 R21, RZ, RZ, 0x3ed0ee25 ;  /* 0x3ed0ee25ff157424 */ /* 0x000fe200078e00ff */
[----:B------:R-:W-:Y:S01]  /*5f00*/  LOP3.LUT R2, R2, 0x3ff00000, RZ, 0xfc, !PT ;  /* 0x3ff0000002027812 */ /* 0x000fe200078efcff */
[----:B------:R-:W-:Y:S01]  /*5f10*/  UMOV UR5, 0x3eb1380b ;  /* 0x3eb1380b00057882 */ /* 0x000fe20000000000 */
[----:B------:R-:W-:Y:S01]  /*5f20*/  LEA.HI R24, R24, R0, RZ, 0xc ;  /* 0x0000000018187211 */ /* 0x000fe200078f60ff */
[----:B------:R-:W-:Y:S01]  /*5f30*/  IMAD.MOV.U32 R25, RZ, RZ, 0x43300000 ;  /* 0x43300000ff197424 */ /* 0x000fe200078e00ff */
[----:B------:R-:W-:Y:S01]  /*5f40*/  ISETP.GE.U32.AND P0, PT, R2, 0x3ff6a09f, PT ;  /* 0x3ff6a09f0200780c */ /* 0x000fe20003f06070 */
[----:B------:R-:W-:Y:S01]  /*5f50*/  IMAD.MOV.U32 R3, RZ, RZ, R2 ;  /* 0x000000ffff037224 */ /* 0x000fe200078e0002 */
[----:B------:R-:W-:Y:S01]  /*5f60*/  MOV R2, R20 ;  /* 0x0000001400027202 */ /* 0x000fe20000000f00 */
[----:B------:R-:W-:Y:S01]  /*5f70*/  IMAD.MOV.U32 R20, RZ, RZ, -0x748574fc ;  /* 0x8b7a8b04ff147424 */ /* 0x000fe200078e00ff */
[----:B------:R-:W-:Y:S01]  /*5f80*/  UMOV UR6, 0x80000000 ;  /* 0x8000000000067882 */ /* 0x000fe20000000000 */
[----:B------:R-:W-:-:S08]  /*5f90*/  UMOV UR7, 0x43300000 ;  /* 0x4330000000077882 */ /* 0x000fd00000000000 */
        /* <DEDUP_REMOVED lines=52> */
.L_x_28711:
[----:B------:R-:W-:Y:S01]  /*62e0*/  IMAD.MOV.U32 R4, RZ, RZ, 0x0 ;  /* 0x00000000ff047424 */ /* 0x000fe200078e00ff */
[----:B------:R-:W-:Y:S01]  /*62f0*/  LOP3.LUT P0, RZ, R3, 0x7fffffff, RZ, 0xc0, !PT ;  /* 0x7fffffff03ff7812 */ /* 0x000fe2000780c0ff */
[----:B------:R-:W-:-:S06]  /*6300*/  IMAD.MOV.U32 R5, RZ, RZ, 0x7ff00000 ;  /* 0x7ff00000ff057424 */ /* 0x000fcc00078e00ff */
[----:B------:R-:W-:-:S10]  /*6310*/  DFMA R4, R2, R4, +INF ;  /* 0x7ff000000204742b */ /* 0x000fd40000000004 */
[----:B------:R-:W-:Y:S02]  /*6320*/  FSEL R32, R4, RZ, P0 ;  /* 0x000000ff04207208 */ /* 0x000fe40000000000 */
[----:B------:R-:W-:-:S07]  /*6330*/  FSEL R33, R5, -QNAN , P0 ;  /* 0xfff0000005217808 */ /* 0x000fce0000000000 */
.L_x_28712:
[----:B------:R-:W-:Y:S05]  /*6340*/  BSYNC.RECONVERGENT B0 ;  /* 0x0000000000007941 */ /* 0x000fea0003800200 */
.L_x_28710:
[----:B------:R-:W0:Y:S01]  /*6350*/  MUFU.RCP64H R3, R15 ;  /* 0x0000000f00037308 */ /* 0x000e220000001800 */
[----:B------:R-:W-:Y:S01]  /*6360*/  IMAD.MOV.U32 R2, RZ, RZ, 0x1 ;  /* 0x00000001ff027424 */ /* 0x000fe200078e00ff */
[----:B------:R-:W-:Y:S01]  /*6370*/  FSETP.GEU.AND P2, PT, |R13|, 6.5827683646048100446e-37, PT ;  /* 0x036000000d00780b */ /* 0x000fe20003f4e200 */
[----:B------:R-:W-:Y:S04]  /*6380*/  BSSY.RECONVERGENT B2, `(.L_x_28713) ;  /* 0x0000014000027945 */ /* 0x000fe80003800200 */
        /* <DEDUP_REMOVED lines=19> */
.L_x_28714:
[----:B------:R-:W-:Y:S05]  /*64c0*/  BSYNC.RECONVERGENT B2 ;  /* 0x0000000000027941 */ /* 0x000fea0003800200 */
.L_x_28713:
[----:B------:R-:W-:Y:S01]  /*64d0*/  DMUL R4, R2, R2 ;  /* 0x0000000202047228 */ /* 0x000fe20000000000 */
[----:B------:R-:W-:Y:S01]  /*64e0*/  IMAD.MOV.U32 R6, RZ, RZ, -0x2449a4b7 ;  /* 0xdbb65b49ff067424 */ /* 0x000fe200078e00ff */
[----:B------:R-:W-:Y:S01]  /*64f0*/  UMOV UR4, 0x2a25ff7e ;  /* 0x2a25ff7e00047882 */ /* 0x000fe20000000000 */
[----:B------:R-:W-:Y:S01]  /*6500*/  IMAD.MOV.U32 R7, RZ, RZ, 0x3f2d3b63 ;  /* 0x3f2d3b63ff077424 */ /* 0x000fe200078e00ff */
[----:B------:R-:W-:Y:S01]  /*6510*/  UMOV UR5, 0x3ef53e1d ;  /* 0x3ef53e1d00057882 */ /* 0x000fe20000000000 */
[----:B------:R-:W-:Y:S01]  /*6520*/  ISETP.GE.AND P2, PT, R9, RZ, PT ;  /* 0x000000ff0900720c */ /* 0x000fe20003f46270 */
[----:B------:R-:W-:Y:S01]  /*6530*/  DSETP.NEU.AND P3, PT, R14, RZ, PT ;  /* 0x000000ff0e00722a */ /* 0x000fe20003f6d000 */
[----:B------:R-:W-:Y:S02]  /*6540*/  @!P1 IMAD.MOV.U32 R12, RZ, RZ, 0x54442d18 ;  /* 0x54442d18ff0c9424 */ /* 0x000fe400078e00ff */
[----:B------:R-:W-:Y:S01]  /*6550*/  DFMA R6, R4, -UR4, R6 ;  /* 0x8000000404067c2b */ /* 0x000fe20008000006 */
[----:B------:R-:W-:Y:S01]  /*6560*/  UMOV UR4, 0x8dde082e ;  /* 0x8dde082e00047882 */ /* 0x000fe20000000000 */
[----:B------:R-:W-:Y:S01]  /*6570*/  UMOV UR5, 0x3f531278 ;  /* 0x3f53127800057882 */ /* 0x000fe20000000000 */
[----:B------:R-:W-:Y:S01]  /*6580*/  @!P1 PLOP3.LUT P0, PT, P2, PT, PT, 0x80, 0x8 ;  /* 0x000000000008981c */ /* 0x000fe2000170f070 */
[----:B------:R-:W-:-:S04]  /*6590*/  @!P1 IMAD.MOV.U32 R13, RZ, RZ, 0x3ff921fb ;  /* 0x3ff921fbff0d9424 */ /* 0x000fc800078e00ff */
[----:B------:R-:W-:Y:S01]  /*65a0*/  DFMA R6, R4, R6, -UR4 ;  /* 0x8000000404067e2b */ /* 0x000fe20008000006 */
[----:B------:R-:W-:Y:S01]  /*65b0*/  UMOV UR4, 0xc8249315 ;  /* 0xc824931500047882 */ /* 0x000fe20000000000 */
[----:B------:R-:W-:Y:S01]  /*65c0*/  UMOV UR5, 0x3f6f9690 ;  /* 0x3f6f969000057882 */ /* 0x000fe20000000000 */
[----:B------:R-:W-:-:S05]  /*65d0*/  @P3 MOV R0, 0x7f3321d2 ;  /* 0x7f3321d200003802 */ /* 0x000fca0000000f00 */
        /* <DEDUP_REMOVED lines=74> */
.L_x_28709:
[----:B------:R-:W-:-:S14]  /*6a80*/  DSETP.GE.AND P0, PT, R14, 1, PT ;  /* 0x3ff000000e00742a */ /* 0x000fdc0003f06000 */
[----:B------:R-:W-:Y:S05]  /*6a90*/  @!P0 BRA `(.L_x_28715) ;  /* 0x0000001000308947 */ /* 0x000fea0003800000 */
[C---:B------:R-:W-:Y:S01]  /*6aa0*/  DADD R2, R14.reuse, -1 ;  /* 0xbff000000e027429 */ /* 0x040fe20000000000 */
[----:B------:R-:W-:Y:S01]  /*6ab0*/  BSSY.RECONVERGENT B2, `(.L_x_28716) ;  /* 0x0000095000027945 */ /* 0x000fe20003800200 */
[----:B------:R-:W-:-:S08]  /*6ac0*/  DADD R4, R14, 1 ;  /* 0x3ff000000e047429 */ /* 0x000fd00000000000 */
[----:B------:R-:W-:-:S08]  /*6ad0*/  DMUL R2, R2, R4 ;  /* 0x0000000402027228 */ /* 0x000fd00000000000 */
[----:B------:R-:W-:-:S10]  /*6ae0*/  DFMA R32, R12, R12, R2 ;  /* 0x0000000c0c20722b */ /* 0x000fd40000000002 */
[C---:B------:R-:W-:Y:S02]  /*6af0*/  FSETP.GEU.FTZ.AND P0, PT, R33.reuse, 1.7916666269302368164, PT ;  /* 0x3fe555552100780b */ /* 0x040fe40003f1e000 */
        /* <DEDUP_REMOVED lines=27> */
.L_x_28719:
[----:B------:R-:W-:Y:S05]  /*6cb0*/  BSYNC.RECONVERGENT B3 ;  /* 0x0000000000037941 */ /* 0x000fea0003800200 */
.L_x_28718:
        /* <DEDUP_REMOVED lines=30> */
.L_x_28717:
[----:B------:R-:W-:Y:S01]  /*6ea0*/  DADD R32, R32, 1 ;  /* 0x3ff0000020207429 */ /* 0x000fe20000000000 */
[----:B------:R-:W-:-:S09]  /*6eb0*/  IMAD.MOV.U32 R22, RZ, RZ, -0x3ff ;  /* 0xfffffc01ff167424 */ /* 0x000fd200078e00ff */
[----:B------:R-:W-:Y:S01]  /*6ec0*/  ISETP.GT.AND P0, PT, R33, 0xfffff, PT ;  /* 0x000fffff2100780c */ /* 0x000fe20003f04270 */
[----:B------:R-:W-:Y:S02]  /*6ed0*/  IMAD.MOV.U32 R2, RZ, RZ, R32 ;  /* 0x000000ffff027224 */ /* 0x000fe400078e0020 */
[--C-:B------:R-:W-:Y:S02]  /*6ee0*/  IMAD.MOV.U32 R3, RZ, RZ, R33.reuse ;  /* 0x000000ffff037224 */ /* 0x100fe400078e0021 */
[----:B------:R-:W-:-:S08]  /*6ef0*/  IMAD.MOV.U32 R0, RZ, RZ, R33 ;  /* 0x000000ffff007224 */ /* 0x000fd000078e0021 */
[----:B------:R-:W-:Y:S01]  /*6f00*/  @!P0 DMUL R2, R2, 1.80143985094819840000e+16 ;  /* 0x4350000002028828 */ /* 0x000fe20000000000 */
[----:B------:R-:W-:-:S09]  /*6f10*/  @!P0 IMAD.MOV.U32 R22, RZ, RZ, -0x435 ;  /* 0xfffffbcbff168424 */ /* 0x000fd200078e00ff */
[----:B------:R-:W-:-:S04]  /*6f20*/  @!P0 IMAD.MOV.U32 R0, RZ, RZ, R3 ;  /* 0x000000ffff008224 */ /* 0x000fc800078e0003 */
[----:B------:R-:W-:-:S05]  /*6f30*/  VIADD R4, R0, 0xffffffff ;  /* 0xffffffff00047836 */ /* 0x000fca0000000000 */
[----:B------:R-:W-:Y:S01]  /*6f40*/  ISETP.GT.U32.AND P1, PT, R4, 0x7feffffe, PT ;  /* 0x7feffffe0400780c */ /* 0x000fe20003f24070 */
[----:B------:R-:W-:Y:S02]  /*6f50*/  IMAD.MOV.U32 R4, RZ, RZ, R32 ;  /* 0x000000ffff047224 */ /* 0x000fe400078e0020 */
[----:B------:R-:W-:-:S10]  /*6f60*/  @!P0 IMAD.MOV.U32 R4, RZ, RZ, R2 ;  /* 0x000000ffff048224 */ /* 0x000fd400078e0002 */
[----:B------:R-:W-:Y:S05]  /*6f70*/  @P1 BRA `(.L_x_28721) ;  /* 0x0000000400081947 */ /* 0x000fea0003800000 */
[----:B------:R-:W-:Y:S01]  /*6f80*/  LOP3.LUT R2, R0, 0xfffff, RZ, 0xc0, !PT ;  /* 0x000fffff00027812 */ /* 0x000fe200078ec0ff */
        /* <DEDUP_REMOVED lines=9> */
[----:B------:R-:W-:Y:S01]  /*7020*/  IMAD.MOV.U32 R3, RZ, RZ, R2 ;  /* 0x000000ffff037224 */ /* 0x000fe200078e0002 */
[----:B------:R-:W-:Y:S01]  /*7030*/  MOV R2, R4 ;  /* 0x0000000400027202 */ /* 0x000fe20000000f00 */
[----:B------:R-:W-:Y:S01]  /*7040*/  UMOV UR6, 0x80000000 ;  /* 0x8000000000067882 */ /* 0x000fe20000000000 */
[----:B------:R-:W-:-:S09]  /*7050*/  UMOV UR7, 0x43300000 ;  /* 0x4330000000077882 */ /* 0x000fd20000000000 */
        /* <DEDUP_REMOVED lines=52> */
.L_x_28721:
[----:B------:R-:W-:Y:S01]  /*73a0*/  IMAD.MOV.U32 R4, RZ, RZ, 0x0 ;  /* 0x00000000ff047424 */ /* 0x000fe200078e00ff */
[----:B------:R-:W-:Y:S01]  /*73b0*/  LOP3.LUT P0, RZ, R3, 0x7fffffff, RZ, 0xc0, !PT ;  /* 0x7fffffff03ff7812 */ /* 0x000fe2000780c0ff */
[----:B------:R-:W-:-:S06]  /*73c0*/  IMAD.MOV.U32 R5, RZ, RZ, 0x7ff00000 ;  /* 0x7ff00000ff057424 */ /* 0x000fcc00078e00ff */
[----:B------:R-:W-:-:S10]  /*73d0*/  DFMA R4, R2, R4, +INF ;  /* 0x7ff000000204742b */ /* 0x000fd40000000004 */
[----:B------:R-:W-:Y:S02]  /*73e0*/  FSEL R32, R4, RZ, P0 ;  /* 0x000000ff04207208 */ /* 0x000fe40000000000 */
[----:B------:R-:W-:-:S07]  /*73f0*/  FSEL R33, R5, -QNAN , P0 ;  /* 0xfff0000005217808 */ /* 0x000fce0000000000 */
.L_x_28720:
[----:B------:R-:W-:Y:S05]  /*7400*/  BSYNC.RECONVERGENT B2 ;  /* 0x0000000000027941 */ /* 0x000fea0003800200 */
.L_x_28716:
        /* <DEDUP_REMOVED lines=24> */
.L_x_28723:
[----:B------:R-:W-:Y:S05]  /*7590*/  BSYNC.RECONVERGENT B2 ;  /* 0x0000000000027941 */ /* 0x000fea0003800200 */
.L_x_28722:
        /* <DEDUP_REMOVED lines=8> */
[----:B------:R-:W-:Y:S01]  /*7620*/  DMUL R32, R32, 0.5 ;  /* 0x3fe0000020207828 */ /* 0x000fe20000000000 */
        /* <DEDUP_REMOVED lines=83> */
.L_x_28715:
[----:B------:R-:W-:Y:S01]  /*7b60*/  DMUL R2, R12, R12 ;  /* 0x0000000c0c027228 */ /* 0x000fe20000000000 */
[----:B------:R-:W-:Y:S01]  /*7b70*/  UMOV UR4, 0x66666666 ;  /* 0x6666666600047882 */ /* 0x000fe20000000000 */
[----:B------:R-:W-:-:S06]  /*7b80*/  UMOV UR5, 0x3fe66666 ;  /* 0x3fe6666600057882 */ /* 0x000fcc0000000000 */
[----:B------:R-:W-:-:S08]  /*7b90*/  DFMA R2, R14, R14, R2 ;  /* 0x0000000e0e02722b */ /* 0x000fd00000000002 */
[----:B------:R-:W-:-:S14]  /*7ba0*/  DSETP.GTU.AND P0, PT, R2, UR4, PT ;  /* 0x0000000402007e2a */ /* 0x000fdc000bf0c000 */
[----:B------:R-:W-:Y:S05]  /*7bb0*/  @P0 BRA `(.L_x_28724) ;  /* 0x0000000c00240947 */ /* 0x000fea0003800000 */
[----:B------:R-:W-:Y:S01]  /*7bc0*/  ISETP.GT.AND P0, PT, R3, 0xfffff, PT ;  /* 0x000fffff0300780c */ /* 0x000fe20003f04270 */
[----:B------:R-:W-:Y:S01]  /*7bd0*/  IMAD.MOV.U32 R0, RZ, RZ, R3 ;  /* 0x000000ffff007224 */ /* 0x000fe200078e0003 */
[----:B------:R-:W-:Y:S01]  /*7be0*/  BSSY.RECONVERGENT B0, `(.L_x_28725) ;  /* 0x0000052000007945 */ /* 0x000fe20003800200 */
[----:B------:R-:W-:Y:S02]  /*7bf0*/  IMAD.MOV.U32 R4, RZ, RZ, R2 ;  /* 0x000000ffff047224 */ /* 0x000fe400078e0002 */
[----:B------:R-:W-:-:S08]  /*7c00*/  IMAD.MOV.U32 R22, RZ, RZ, -0x3ff ;  /* 0xfffffc01ff167424 */ /* 0x000fd000078e00ff */
[----:B------:R-:W-:Y:S01]  /*7c10*/  @!P0 DMUL R2, R2, 1.80143985094819840000e+16 ;  /* 0x4350000002028828 */ /* 0x000fe20000000000 */
[----:B------:R-:W-:-:S09]  /*7c20*/  @!P0 IMAD.MOV.U32 R22, RZ, RZ, -0x435 ;  /* 0xfffffbcbff168424 */ /* 0x000fd200078e00ff */
[----:B------:R-:W-:Y:S02]  /*7c30*/  @!P0 IMAD.MOV.U32 R0, RZ, RZ, R3 ;  /* 0x000000ffff008224 */ /* 0x000fe400078e0003 */
[----:B------:R-:W-:Y:S02]  /*7c40*/  @!P0 IMAD.MOV.U32 R4, RZ, RZ, R2 ;  /* 0x000000ffff048224 */ /* 0x000fe400078e0002 */
[----:B------:R-:W-:-:S05]  /*7c50*/  VIADD R5, R0, 0xffffffff ;  /* 0xffffffff00057836 */ /* 0x000fca0000000000 */
[----:B------:R-:W-:-:S13]  /*7c60*/  ISETP.GT.U32.AND P2, PT, R5, 0x7feffffe, PT ;  /* 0x7feffffe0500780c */ /* 0x000fda0003f44070 */
        /* <DEDUP_REMOVED lines=12> */
[----:B------:R-:W-:Y:S01]  /*7d30*/  UMOV UR6, 0x80000000 ;  /* 0x8000000000067882 */ /* 0x000fe20000000000 */
[----:B------:R-:W-:Y:S01]  /*7d40*/  IMAD.MOV.U32 R2, RZ, RZ, R4 ;  /* 0x000000ffff027224 */ /* 0x000fe200078e0004 */
        /* <DEDUP_REMOVED lines=53> */
.L_x_28726:
[----:B------:R-:W-:Y:S01]  /*80a0*/  IMAD.MOV.U32 R4, RZ, RZ, 0x0 ;  /* 0x00000000ff047424 */ /* 0x000fe200078e00ff */
[----:B------:R-:W-:Y:S01]  /*80b0*/  LOP3.LUT P0, RZ, R3, 0x7fffffff, RZ, 0xc0, !PT ;  /* 0x7fffffff03ff7812 */ /* 0x000fe2000780c0ff */
[----:B------:R-:W-:-:S06]  /*80c0*/  IMAD.MOV.U32 R5, RZ, RZ, 0x7ff00000 ;  /* 0x7ff00000ff057424 */ /* 0x000fcc00078e00ff */
[----:B------:R-:W-:-:S10]  /*80d0*/  DFMA R4, R2, R4, +INF ;  /* 0x7ff000000204742b */ /* 0x000fd40000000004 */
[----:B------:R-:W-:Y:S02]  /*80e0*/  FSEL R32, R4, RZ, P0 ;  /* 0x000000ff04207208 */ /* 0x000fe40000000000 */
[----:B------:R-:W-:-:S07]  /*80f0*/  FSEL R33, R5, -QNAN , P0 ;  /* 0xfff0000005217808 */ /* 0x000fce0000000000 */
.L_x_28727:
[----:B------:R-:W-:Y:S05]  /*8100*/  BSYNC.RECONVERGENT B0 ;  /* 0x0000000000007941 */ /* 0x000fea0003800200 */
.L_x_28725:
        /* <DEDUP_REMOVED lines=15> */
[----:B------:R-:W-:Y:S01]  /*8200*/  MOV R18, R12 ;  /* 0x0000000c00127202 */ /* 0x000fe20000000f00 */
[----:B------:R-:W-:Y:S01]  /*8210*/  IMAD.MOV.U32 R19, RZ, RZ, R13 ;  /* 0x000000ffff137224 */ /* 0x000fe200078e000d */
[----:B------:R-:W-:Y:S01]  /*8220*/  MOV R0, 0x8260 ;  /* 0x0000826000007802 */ /* 0x000fe20000000f00 */
[----:B------:R-:W-:Y:S02]  /*8230*/  IMAD.MOV.U32 R4, RZ, RZ, R14 ;  /* 0x000000ffff047224 */ /* 0x000fe400078e000e */
[----:B------:R-:W-:-:S07]  /*8240*/  IMAD.MOV.U32 R5, RZ, RZ, R15 ;  /* 0x000000ffff057224 */ /* 0x000fce00078e000f */
[----:B------:R-:W-:Y:S05]  /*8250*/  CALL.REL.NOINC `($__internal_70_$__cuda_sm20_div_rn_f64_full) ;  /* 0x000002d400187944 */ /* 0x000fea0003c00000 */
[----:B------:R-:W-:Y:S02]  /*8260*/  IMAD.MOV.U32 R2, RZ, RZ, R4 ;  /* 0x000000ffff027224 */ /* 0x000fe400078e0004 */
[----:B------:R-:W-:-:S07]  /*8270*/  IMAD.MOV.U32 R3, RZ, RZ, R5 ;  /* 0x000000ffff037224 */ /* 0x000fce00078e0005 */
.L_x_28729:
[----:B------:R-:W-:Y:S05]  /*8280*/  BSYNC.RECONVERGENT B2 ;  /* 0x0000000000027941 */ /* 0x000fea0003800200 */
.L_x_28728:
        /* <DEDUP_REMOVED lines=92> */
.L_x_28724:
[----:B------:R-:W-:Y:S01]  /*8850*/  LOP3.LUT R3, R15, 0xfffffff8, RZ, 0xc0, !PT ;  /* 0xfffffff80f037812 */ /* 0x000fe200078ec0ff */
[----:B------:R-:W-:Y:S01]  /*8860*/  IMAD.MOV.U32 R2, RZ, RZ, RZ ;  /* 0x000000ffff027224 */ /* 0x000fe200078e00ff */
[----:B------:R-:W-:Y:S01]  /*8870*/  LOP3.LUT R7, R13, 0xfffffff8, RZ, 0xc0, !PT ;  /* 0xfffffff80d077812 */ /* 0x000fe200078ec0ff */
[----:B------:R-:W-:Y:S01]  /*8880*/  IMAD.MOV.U32 R6, RZ, RZ, RZ ;  /* 0x000000ffff067224 */ /* 0x000fe200078e00ff */
[----:B------:R-:W-:Y:S01]  /*8890*/  BSSY.RECONVERGENT B0, `(.L_x_28730) ;  /* 0x0000067000007945 */ /* 0x000fe20003800200 */
[----:B------:R-:W-:Y:S02]  /*88a0*/  IMAD.MOV.U32 R20, RZ, RZ, RZ ;  /* 0x000000ffff147224 */ /* 0x000fe400078e00ff */
[----:B------:R-:W-:Y:S02]  /*88b0*/  DADD R4, R14, -R2 ;  /* 0x000000000e047229 */ /* 0x000fe40000000802 */
[----:B------:R-:W-:Y:S02]  /*88c0*/  DADD R18, R12, -R6 ;  /* 0x000000000c127229 */ /* 0x000fe40000000806 */
[----:B------:R-:W-:-:S02]  /*88d0*/  DADD R22, R2, R2 ;  /* 0x0000000002167229 */ /* 0x000fc40000000002 */
[----:B------:R-:W-:Y:S02]  /*88e0*/  DMUL R26, R2, R2 ;  /* 0x00000002021a7228 */ /* 0x000fe40000000000 */
[C---:B------:R-:W-:Y:S02]  /*88f0*/  DMUL R28, R6.reuse, R6 ;  /* 0x00000006061c7228 */ /* 0x040fe40000000000 */
[----:B------:R-:W-:Y:S01]  /*8900*/  LOP3.LUT R3, R5, 0xfffffff8, RZ, 0xc0, !PT ;  /* 0xfffffff805037812 */ /* 0x000fe200078ec0ff */
[----:B------:R-:W-:Y:S01]  /*8910*/  DADD R6, R6, R6 ;  /* 0x0000000006067229 */ /* 0x000fe20000000006 */
[----:B------:R-:W-:-:S04]  /*8920*/  LOP3.LUT R21, R19, 0xfffffff8, RZ, 0xc0, !PT ;  /* 0xfffffff813157812 */ /* 0x000fc800078ec0ff */
[----:B------:R-:W-:Y:S02]  /*8930*/  DADD R4, R4, -R2 ;  /* 0x0000000004047229 */ /* 0x000fe40000000802 */
[C---:B------:R-:W-:Y:S02]  /*8940*/  DMUL R30, R2.reuse, R22 ;  /* 0x00000016021e7228 */ /* 0x040fe40000000000 */
[----:B------:R-:W-:Y:S02]  /*8950*/  DMUL R34, R2, R2 ;  /* 0x0000000202227228 */ /* 0x000fe40000000000 */
[----:B------:R-:W-:Y:S02]  /*8960*/  DADD R18, R18, -R20 ;  /* 0x0000000012127229 */ /* 0x000fe40000000814 */
[----:B------:R-:W-:Y:S02]  /*8970*/  DADD R2, R2, R2 ;  /* 0x0000000002027229 */ /* 0x000fe40000000002 */
[----:B------:R-:W-:-:S02]  /*8980*/  DADD R24, R20, R20 ;  /* 0x0000000014187229 */ /* 0x000fc40000000014 */
[----:B------:R-:W-:Y:S02]  /*8990*/  DMUL R32, R20, R6 ;  /* 0x0000000614207228 */ /* 0x000fe40000000000 */
[----:B------:R-:W-:Y:S02]  /*89a0*/  DMUL R22, R4, R22 ;  /* 0x0000001604167228 */ /* 0x000fe40000000000 */
[----:B------:R-:W-:Y:S02]  /*89b0*/  DMUL R6, R18, R6 ;  /* 0x0000000612067228 */ /* 0x000fe40000000000 */
[----:B------:R-:W-:Y:S02]  /*89c0*/  DMUL R2, R4, R2 ;  /* 0x0000000204027228 */ /* 0x000fe40000000000 */
[----:B------:R-:W-:Y:S02]  /*89d0*/  DMUL R24, R18, R24 ;  /* 0x0000001812187228 */ /* 0x000fe40000000000 */
[----:B------:R-:W-:-:S02]  /*89e0*/  DMUL R20, R20, R20 ;  /* 0x0000001414147228 */ /* 0x000fc40000000000 */
[----:B------:R-:W-:Y:S02]  /*89f0*/  DMUL R4, R4, R4 ;  /* 0x0000000404047228 */ /* 0x000fe40000000000 */
[----:B------:R-:W-:-:S11]  /*8a00*/  DMUL R18, R18, R18 ;  /* 0x0000001212127228 */ /* 0x000fd60000000000 */
.L_x_28731:
[----:B------:R-:W-:-:S06]  /*8a10*/  DSETP.GEU.AND P1, PT, R26, R28, PT ;  /* 0x0000001c1a00722a */ /* 0x000fcc0003f2e000 */
[----:B------:R-:W-:Y:S02]  /*8a20*/  FSEL R36, R28, R26, P1 ;  /* 0x0000001a1c247208 */ /* 0x000fe40000800000 */
[----:B------:R-:W-:Y:S02]  /*8a30*/  FSEL R37, R29, R27, P1 ;  /* 0x0000001b1d257208 */ /* 0x000fe40000800000 */
[----:B------:R-:W-:Y:S02]  /*8a40*/  FSEL R27, R27, R29, P1 ;  /* 0x0000001d1b1b7208 */ /* 0x000fe40000800000 */
[----:B------:R-:W-:Y:S02]  /*8a50*/  FSEL R26, R26, R28, P1 ;  /* 0x0000001c1a1a7208 */ /* 0x000fe40000800000 */
[C-C-:B------:R-:W-:Y:S02]  /*8a60*/  DSETP.GEU.AND P4, PT, R36.reuse, R30.reuse, PT ;  /* 0x0000001e2400722a */ /* 0x140fe40003f8e000 */
[----:B------:R-:W-:-:S04]  /*8a70*/  DSETP.GEU.AND P1, PT, R36, R30, P1 ;  /* 0x0000001e2400722a */ /* 0x000fc80000f2e000 */
[----:B------:R-:W-:Y:S02]  /*8a80*/  FSEL R38, R30, R36, P4 ;  /* 0x000000241e267208 */ /* 0x000fe40002000000 */
[----:B------:R-:W-:Y:S02]  /*8a90*/  FSEL R39, R31, R37, P4 ;  /* 0x000000251f277208 */ /* 0x000fe40002000000 */
[----:B------:R-:W-:Y:S02]  /*8aa0*/  FSEL R56, R36, R30, P4 ;  /* 0x0000001e24387208 */ /* 0x000fe40002000000 */
[----:B------:R-:W-:Y:S02]  /*8ab0*/  FSEL R57, R37, R31, P4 ;  /* 0x0000001f25397208 */ /* 0x000fe40002000000 */
[----:B------:R-:W-:Y:S01]  /*8ac0*/  DSETP.GEU.AND P2, PT, R38, R32, PT ;  /* 0x000000202600722a */ /* 0x000fe20003f4e000 */
[----:B------:R-:W-:Y:S02]  /*8ad0*/  IMAD.MOV.U32 R28, RZ, RZ, R56 ;  /* 0x000000ffff1c7224 */ /* 0x000fe400078e0038 */
[----:B------:R-:W-:-:S03]  /*8ae0*/  IMAD.MOV.U32 R29, RZ, RZ, R57 ;  /* 0x000000ffff1d7224 */ /* 0x000fc600078e0039 */
        /* <DEDUP_REMOVED lines=10> */
[----:B------:R-:W-:Y:S01]  /*8b90*/  FSEL R40, R40, R34, P0 ;  /* 0x0000002228287208 */ /* 0x000fe20000000000 */
[----:B------:R-:W-:Y:S02]  /*8ba0*/  DSETP.GEU.AND P0, PT, R38, R32, P0 ;  /* 0x000000202600722a */ /* 0x000fe4000070e000 */
[----:B------:R-:W-:Y:S01]  /*8bb0*/  DSETP.GEU.AND P5, PT, R42, R20, PT ;  /* 0x000000142a00722a */ /* 0x000fe20003fae000 */
[----:B------:R-:W-:Y:S01]  /*8bc0*/  IMAD.MOV.U32 R33, RZ, RZ, R35 ;  /* 0x000000ffff217224 */ /* 0x000fe200078e0023 */
[----:B------:R-:W-:-:S04]  /*8bd0*/  MOV R32, R40 ;  /* 0x0000002800207202 */ /* 0x000fc80000000f00 */
[----:B------:R-:W-:Y:S02]  /*8be0*/  FSEL R44, R20, R42, P5 ;  /* 0x0000002a142c7208 */ /* 0x000fe40002800000 */
[----:B------:R-:W-:Y:S02]  /*8bf0*/  FSEL R45, R21, R43, P5 ;  /* 0x0000002b152d7208 */ /* 0x000fe40002800000 */
[----:B------:R-:W-:Y:S02]  /*8c00*/  FSEL R52, R42, R20, P5 ;  /* 0x000000142a347208 */ /* 0x000fe40002800000 */
[----:B------:R-:W-:Y:S02]  /*8c10*/  FSEL R53, R43, R21, P5 ;  /* 0x000000152b357208 */ /* 0x000fe40002800000 */
[----:B------:R-:W-:Y:S01]  /*8c20*/  DSETP.GEU.AND P6, PT, R44, R22, PT ;  /* 0x000000162c00722a */ /* 0x000fe20003fce000 */
[----:B------:R-:W-:Y:S02]  /*8c30*/  IMAD.MOV.U32 R34, RZ, RZ, R52 ;  /* 0x000000ffff227224 */ /* 0x000fe400078e0034 */
[----:B------:R-:W-:-:S03]  /*8c40*/  IMAD.MOV.U32 R35, RZ, RZ, R53 ;  /* 0x000000ffff237224 */ /* 0x000fc600078e0035 */
[----:B------:R-:W-:Y:S01]  /*8c50*/  FSEL R47, R23, R45, P6 ;  /* 0x0000002d172f7208 */ /* 0x000fe20003000000 */
[----:B------:R-:W-:Y:S01]  /*8c60*/  DSETP.GEU.AND P2, PT, R42, R20, P6 ;  /* 0x000000142a00722a */ /* 0x000fe2000374e000 */
        /* <DEDUP_REMOVED lines=25> */
[----:B------:R-:W-:Y:S01]  /*8e00*/  FSEL R24, R20, R4, P6 ;  /* 0x0000000414187208 */ /* 0x000fe20003000000 */
[----:B------:R-:W-:Y:S01]  /*8e10*/  IMAD.MOV.U32 R20, RZ, RZ, R44 ;  /* 0x000000ffff147224 */ /* 0x000fe200078e002c */
[----:B------:R-:W-:Y:S01]  /*8e20*/  FSEL R25, R21, R5, P6 ;  /* 0x0000000515197208 */ /* 0x000fe20003000000 */
[----:B------:R-:W-:Y:S01]  /*8e30*/  IMAD.MOV.U32 R21, RZ, RZ, R42 ;  /* 0x000000ffff157224 */ /* 0x000fe200078e002a */
[C-C-:B------:R-:W-:Y:S02]  /*8e40*/  DSETP.GEU.AND P2, PT, R22.reuse, R18.reuse, P2 ;  /* 0x000000121600722a */ /* 0x140fe4000174e000 */
[----:B------:R-:W-:-:S04]  /*8e50*/  DSETP.GEU.AND P3, PT, R22, R18, PT ;  /* 0x000000121600722a */ /* 0x000fc80003f6e000 */
[----:B------:R-:W-:Y:S02]  /*8e60*/  PLOP3.LUT P0, PT, P1, P2, P0, 0x80, 0x0 ;  /* 0x000000000000781c */ /* 0x000fe40000f05000 */
[----:B------:R-:W-:Y:S02]  /*8e70*/  FSEL R36, R18, R22, P3 ;  /* 0x0000001612247208 */ /* 0x000fe40001800000 */
[----:B------:R-:W-:Y:S02]  /*8e80*/  FSEL R37, R19, R23, P3 ;  /* 0x0000001713257208 */ /* 0x000fe40001800000 */
[----:B------:R-:W-:Y:S01]  /*8e90*/  FSEL R4, R22, R18, P3 ;  /* 0x0000001216047208 */ /* 0x000fe20001800000 */
[----:B------:R-:W-:Y:S01]  /*8ea0*/  IMAD.MOV.U32 R22, RZ, RZ, R0 ;  /* 0x000000ffff167224 */ /* 0x000fe200078e0000 */
[----:B------:R-:W-:Y:S01]  /*8eb0*/  FSEL R5, R23, R19, P3 ;  /* 0x0000001317057208 */ /* 0x000fe20001800000 */
[----:B------:R-:W-:Y:S02]  /*8ec0*/  IMAD.MOV.U32 R23, RZ, RZ, R46 ;  /* 0x000000ffff177224 */ /* 0x000fe400078e002e */
[----:B------:R-:W-:-:S02]  /*8ed0*/  IMAD.MOV.U32 R18, RZ, RZ, R36 ;  /* 0x000000ffff127224 */ /* 0x000fc400078e0024 */
[----:B------:R-:W-:Y:S01]  /*8ee0*/  IMAD.MOV.U32 R19, RZ, RZ, R37 ;  /* 0x000000ffff137224 */ /* 0x000fe200078e0025 */
[----:B------:R-:W-:Y:S06]  /*8ef0*/  @!P0 BRA `(.L_x_28731) ;  /* 0xfffffff800c48947 */ /* 0x000fec000383ffff */
[----:B------:R-:W-:Y:S05]  /*8f00*/  BSYNC.RECONVERGENT B0 ;  /* 0x0000000000007941 */ /* 0x000fea0003800200 */
.L_x_28730:
[----:B------:R-:W-:Y:S01]  /*8f10*/  DADD R26, R26, -1 ;  /* 0xbff000001a1a7429 */ /* 0x000fe20000000000 */
[----:B------:R-:W-:Y:S07]  /*8f20*/  BSSY.RECONVERGENT B2, `(.L_x_28732) ;  /* 0x000009d000027945 */ /* 0x000fee0003800200 */
[----:B------:R-:W-:-:S08]  /*8f30*/  DADD R26, R28, R26 ;  /* 0x000000001c1a7229 */ /* 0x000fd0000000001a */
        /* <DEDUP_REMOVED lines=9> */
[----:B------:R-:W-:-:S10]  /*8fd0*/  DADD R32, R36, R26 ;  /* 0x0000000024207229 */ /* 0x000fd4000000001a */
        /* <DEDUP_REMOVED lines=28> */
.L_x_28735:
[----:B------:R-:W-:Y:S05]  /*91a0*/  BSYNC.RECONVERGENT B3 ;  /* 0x0000000000037941 */ /* 0x000fea0003800200 */
.L_x_28734:
        /* <DEDUP_REMOVED lines=30> */
.L_x_28733:
        /* <DEDUP_REMOVED lines=8> */
[----:B------:R-:W-:-:S05]  /*9410*/  @!P0 IMAD.MOV.U32 R0, RZ, RZ, R3 ;  /* 0x000000ffff008224 */ /* 0x000fca00078e0003 */
[----:B------:R-:W-:-:S04]  /*9420*/  IADD3 R4, PT, PT, R0, -0x1, RZ ;  /* 0xffffffff00047810 */ /* 0x000fc80007ffe0ff */
        /* <DEDUP_REMOVED lines=70> */
.L_x_28737:
[----:B------:R-:W-:Y:S01]  /*9890*/  IMAD.MOV.U32 R4, RZ, RZ, 0x0 ;  /* 0x00000000ff047424 */ /* 0x000fe200078e00ff */
[----:B------:R-:W-:Y:S01]  /*98a0*/  LOP3.LUT P0, RZ, R3, 0x7fffffff, RZ, 0xc0, !PT ;  /* 0x7fffffff03ff7812 */ /* 0x000fe2000780c0ff */
[----:B------:R-:W-:-:S06]  /*98b0*/  IMAD.MOV.U32 R5, RZ, RZ, 0x7ff00000 ;  /* 0x7ff00000ff057424 */ /* 0x000fcc00078e00ff */
[----:B------:R-:W-:-:S10]  /*98c0*/  DFMA R4, R2, R4, +INF ;  /* 0x7ff000000204742b */ /* 0x000fd40000000004 */
[----:B------:R-:W-:Y:S02]  /*98d0*/  FSEL R32, R4, RZ, P0 ;  /* 0x000000ff04207208 */ /* 0x000fe40000000000 */
[----:B------:R-:W-:-:S07]  /*98e0*/  FSEL R33, R5, -QNAN , P0 ;  /* 0xfff0000005217808 */ /* 0x000fce0000000000 */
.L_x_28736:
[----:B------:R-:W-:Y:S05]  /*98f0*/  BSYNC.RECONVERGENT B2 ;  /* 0x0000000000027941 */ /* 0x000fea0003800200 */
.L_x_28732:
        /* <DEDUP_REMOVED lines=24> */
.L_x_28739:
[----:B------:R-:W-:Y:S05]  /*9a80*/  BSYNC.RECONVERGENT B2 ;  /* 0x0000000000027941 */ /* 0x000fea0003800200 */
.L_x_28738:
[----:B------:R-:W-:Y:S01]  /*9a90*/  DMUL R4, R2, R2 ;  /* 0x0000000202047228 */ /* 0x000fe20000000000 */
[----:B------:R-:W-:Y:S01]  /*9aa0*/  MOV R6, 0xdbb65b49 ;  /* 0xdbb65b4900067802 */ /* 0x000fe20000000f00 */
[----:B------:R-:W-:Y:S01]  /*9ab0*/  IMAD.MOV.U32 R7, RZ, RZ, 0x3f2d3b63 ;  /* 0x3f2d3b63ff077424 */ /* 0x000fe200078e00ff */
[----:B------:R-:W-:Y:S01]  /*9ac0*/  UMOV UR4, 0x2a25ff7e ;  /* 0x2a25ff7e00047882 */ /* 0x000fe20000000000 */
[----:B------:R-:W-:Y:S01]  /*9ad0*/  UMOV UR5, 0x3ef53e1d ;  /* 0x3ef53e1d00057882 */ /* 0x000fe20000000000 */
[----:B------:R-:W-:Y:S01]  /*9ae0*/  ISETP.GE.AND P2, PT, R9, RZ, PT ;  /* 0x000000ff0900720c */ /* 0x000fe20003f46270 */
[----:B------:R-:W-:Y:S01]  /*9af0*/  DSETP.NEU.AND P3, PT, R14, RZ, PT ;  /* 0x000000ff0e00722a */ /* 0x000fe20003f6d000 */
[----:B------:R-:W-:Y:S01]  /*9b00*/  @!P1 IMAD.MOV.U32 R12, RZ, RZ, 0x54442d18 ;  /* 0x54442d18ff0c9424 */ /* 0x000fe200078e00ff */
[----:B------:R-:W-:Y:S01]  /*9b10*/  DFMA R6, R4, -UR4, R6 ;  /* 0x8000000404067c2b */ /* 0x000fe20008000006 */
[----:B------:R-:W-:Y:S01]  /*9b20*/  UMOV UR4, 0x8dde082e ;  /* 0x8dde082e00047882 */ /* 0x000fe20000000000 */
[----:B------:R-:W-:Y:S01]  /*9b30*/  UMOV UR5, 0x3f531278 ;  /* 0x3f53127800057882 */ /* 0x000fe20000000000 */
[----:B------:R-:W-:Y:S01]  /*9b40*/  @!P1 PLOP3.LUT P0, PT, P2, PT, PT, 0x80, 0x8 ;  /* 0x000000000008981c */ /* 0x000fe2000170f070 */
[----:B------:R-:W-:Y:S01]  /*9b50*/  @!P1 IMAD.MOV.U32 R13, RZ, RZ, 0x3ff921fb ;  /* 0x3ff921fbff0d9424 */ /* 0x000fe200078e00ff */
[----:B------:R-:W-:-:S03]  /*9b60*/  DMUL R32, R32, 0.5 ;  /* 0x3fe0000020207828 */ /* 0x000fc60000000000 */
        /* <DEDUP_REMOVED lines=76> */
[----:B------:R-:W-:-:S07]  /*a030*/  FSEL R5, R9, R10, P0 ;  /* 0x0000000a09057208 */ /* 0x000fce0000000000 */
.L_x_28690:
[----:B------:R-:W-:Y:S05]  /*a040*/  BSYNC.RECONVERGENT B1 ;  /* 0x0000000000017941 */ /* 0x000fea0003800200 */
.L_x_28683:
[----:B------:R-:W0:Y:S01]  /*a050*/  LDCU.128 UR4, c[0x0][0x5a0] ;  /* 0x0000b400ff0477ac */ /* 0x000e220008000c00 */
[----:B------:R-:W-:Y:S01]  /*a060*/  BSSY.RECONVERGENT B2, `(.L_x_28740) ;  /* 0x0000248000027945 */ /* 0x000fe20003800200 */
[C---:B0-----:R-:W-:Y:S02]  /*a070*/  DMUL R22, R4.reuse, UR4 ;  /* 0x0000000404167c28 */ /* 0x041fe40008000000 */
[----:B------:R-:W-:-:S06]  /*a080*/  DMUL R4, R4, UR6 ;  /* 0x0000000604047c28 */ /* 0x000fcc0008000000 */
[C---:B------:R-:W-:Y:S02]  /*a090*/  DFMA R22, R32.reuse, UR6, R22 ;  /* 0x0000000620167c2b */ /* 0x040fe40008000016 */
[----:B------:R-:W-:-:S08]  /*a0a0*/  DFMA R32, R32, UR4, -R4 ;  /* 0x0000000420207c2b */ /* 0x000fd00008000804 */
[----:B------:R-:W-:-:S04]  /*a0b0*/  LOP3.LUT R0, R23, 0x7fffffff, RZ, 0xc0, !PT ;  /* 0x7fffffff17007812 */ /* 0x000fc800078ec0ff */
[----:B------:R-:W-:-:S13]  /*a0c0*/  LOP3.LUT P0, RZ, R0, R22, RZ, 0xfc, !PT ;  /* 0x0000001600ff7212 */ /* 0x000fda000780fcff */
[----:B------:R-:W-:Y:S05]  /*a0d0*/  @P0 BRA `(.L_x_28741) ;  /* 0x0000000000f80947 */ /* 0x000fea0003800000 */
[----:B------:R-:W-:Y:S01]  /*a0e0*/  IMAD.MOV.U32 R2, RZ, RZ, 0x652b82fe ;  /* 0x652b82feff027424 */ /* 0x000fe200078e00ff */
[----:B------:R-:W-:Y:S01]  /*a0f0*/  UMOV UR4, 0xfefa39ef ;  /* 0xfefa39ef00047882 */ /* 0x000fe20000000000 */
[----:B------:R-:W-:Y:S01]  /*a100*/  IMAD.MOV.U32 R3, RZ, RZ, 0x3ff71547 ;  /* 0x3ff71547ff037424 */ /* 0x000fe200078e00ff */
[----:B------:R-:W-:Y:S01]  /*a110*/  UMOV UR5, 0x3fe62e42 ;  /* 0x3fe62e4200057882 */ /* 0x000fe20000000000 */
[----:B------:R-:W-:-:S04]  /*a120*/  FSETP.GEU.FTZ.AND P0, PT, |R33|, 4.1917929649353027344, PT ;  /* 0x4086232b2100780b */ /* 0x000fc80003f1e200 */
[----:B------:R-:W-:-:S08]  /*a130*/  DFMA R6, R32, R2, 6.75539944105574400000e+15 ;  /* 0x433800002006742b */ /* 0x000fd00000000002 */
[----:B------:R-:W-:-:S08]  /*a140*/  DADD R2, R6, -6.75539944105574400000e+15 ;  /* 0xc338000006027429 */ /* 0x000fd00000000000 */
        /* <DEDUP_REMOVED lines=35> */
[----:B------:R-:W-:-:S04]  /*a380*/  IMAD R20, R6, 0x100000, R5 ;  /* 0x0010000006147824 */ /* 0x000fc800078e0205 */
[----:B------:R-:W-:Y:S02]  /*a390*/  IMAD.MOV.U32 R21, RZ, RZ, R20 ;  /* 0x000000ffff157224 */ /* 0x000fe400078e0014 */
[----:B------:R-:W-:Y:S01]  /*a3a0*/  IMAD.MOV.U32 R20, RZ, RZ, R4 ;  /* 0x000000ffff147224 */ /* 0x000fe200078e0004 */
[----:B------:R-:W-:Y:S06]  /*a3b0*/  @!P0 BRA `(.L_x_28742) ;  /* 0x0000002000488947 */ /* 0x000fec0003800000 */
[C---:B------:R-:W-:Y:S01]  /*a3c0*/  DADD R2, R32.reuse, +INF ;  /* 0x7ff0000020027429 */ /* 0x040fe20000000000 */
[----:B------:R-:W-:Y:S01]  /*a3d0*/  FSETP.GEU.FTZ.AND P0, PT, |R33|, 4.2275390625, PT ;  /* 0x408748002100780b */ /* 0x000fe20003f1e200 */
[----:B------:R-:W-:-:S08]  /*a3e0*/  DSETP.GEU.AND P1, PT, R32, RZ, PT ;  /* 0x000000ff2000722a */ /* 0x000fd00003f2e000 */
[----:B------:R-:W-:Y:S02]  /*a3f0*/  FSEL R20, R2, RZ, P1 ;  /* 0x000000ff02147208 */ /* 0x000fe40000800000 */
[----:B------:R-:W-:-:S05]  /*a400*/  FSEL R2, R3, RZ, P1 ;  /* 0x000000ff03027208 */ /* 0x000fca0000800000 */
[----:B------:R-:W-:Y:S01]  /*a410*/  IMAD.MOV.U32 R21, RZ, RZ, R2 ;  /* 0x000000ffff157224 */ /* 0x000fe200078e0002 */
[----:B------:R-:W-:Y:S06]  /*a420*/  @P0 BRA `(.L_x_28742) ;  /* 0x00000020002c0947 */ /* 0x000fec0003800000 */
[----:B------:R-:W-:Y:S01]  /*a430*/  LEA.HI R0, R6, R6, RZ, 0x1 ;  /* 0x0000000606007211 */ /* 0x000fe200078f08ff */
[----:B------:R-:W-:-:S03]  /*a440*/  IMAD.MOV.U32 R20, RZ, RZ, R4 ;  /* 0x000000ffff147224 */ /* 0x000fc600078e0004 */
[----:B------:R-:W-:-:S05]  /*a450*/  SHF.R.S32.HI R0, RZ, 0x1, R0 ;  /* 0x00000001ff007819 */ /* 0x000fca0000011400 */
[----:B------:R-:W-:Y:S02]  /*a460*/  IMAD.IADD R2, R6, 0x1, -R0 ;  /* 0x0000000106027824 */ /* 0x000fe400078e0a00 */
[----:B------:R-:W-:-:S03]  /*a470*/  IMAD R21, R0, 0x100000, R5 ;  /* 0x0010000000157824 */ /* 0x000fc600078e0205 */
[----:B------:R-:W-:Y:S01]  /*a480*/  LEA R3, R2, 0x3ff00000, 0x14 ;  /* 0x3ff0000002037811 */ /* 0x000fe200078ea0ff */
[----:B------:R-:W-:-:S06]  /*a490*/  IMAD.MOV.U32 R2, RZ, RZ, RZ ;  /* 0x000000ffff027224 */ /* 0x000fcc00078e00ff */
[----:B------:R-:W-:Y:S01]  /*a4a0*/  DMUL R20, R20, R2 ;  /* 0x0000000214147228 */ /* 0x000fe20000000000 */
[----:B------:R-:W-:Y:S10]  /*a4b0*/  BRA `(.L_x_28742) ;  /* 0x0000002000087947 */ /* 0x000ff40003800000 */
.L_x_28741:
[----:B------:R-:W-:-:S04]  /*a4c0*/  LOP3.LUT R2, R33, 0x7fffffff, RZ, 0xc0, !PT ;  /* 0x7fffffff21027812 */ /* 0x000fc800078ec0ff */
[----:B------:R-:W-:-:S13]  /*a4d0*/  LOP3.LUT P0, RZ, R2, R32, RZ, 0xfc, !PT ;  /* 0x0000002002ff7212 */ /* 0x000fda000780fcff */
[----:B------:R-:W-:Y:S05]  /*a4e0*/  @P0 BRA `(.L_x_28743) ;  /* 0x0000000400d80947 */ /* 0x000fea0003800000 */
[----:B------:R-:W-:Y:S01]  /*a4f0*/  DSETP.NEU.AND P0, PT, |R22|, +INF , PT ;  /* 0x7ff000001600742a */ /* 0x000fe20003f0d200 */
[----:B------:R-:W-:-:S13]  /*a500*/  BSSY.RECONVERGENT B3, `(.L_x_28744) ;  /* 0x000001b000037945 */ /* 0x000fda0003800200 */
[----:B------:R-:W-:Y:S01]  /*a510*/  @!P0 DMUL R2, RZ, R22 ;  /* 0x00000016ff028228 */ /* 0x000fe20000000000 */
[----:B------:R-:W-:Y:S01]  /*a520*/  @!P0 IMAD.MOV.U32 R0, RZ, RZ, 0x1 ;  /* 0x00000001ff008424 */ /* 0x000fe200078e00ff */
[----:B------:R-:W-:Y:S09]  /*a530*/  @!P0 BRA `(.L_x_28745) ;  /* 0x00000000005c8947 */ /* 0x000ff20003800000 */
[----:B------:R-:W-:Y:S01]  /*a540*/  UMOV UR4, 0x6dc9c883 ;  /* 0x6dc9c88300047882 */ /* 0x000fe20000000000 */
[----:B------:R-:W-:Y:S01]  /*a550*/  UMOV UR5, 0x3fe45f30 ;  /* 0x3fe45f3000057882 */ /* 0x000fe20000000000 */
[C---:B------:R-:W-:Y:S01]  /*a560*/  DSETP.GE.AND P0, PT, |R22|.reuse, 2.14748364800000000000e+09, PT ;  /* 0x41e000001600742a */ /* 0x040fe20003f06200 */
[----:B------:R-:W-:Y:S01]  /*a570*/  BSSY.RECONVERGENT B4, `(.L_x_28746) ;  /* 0x0000012000047945 */ /* 0x000fe20003800200 */
[----:B------:R-:W-:Y:S01]  /*a580*/  DMUL R2, R22, UR4 ;  /* 0x0000000416027c28 */ /* 0x000fe20008000000 */
[----:B------:R-:W-:Y:S01]  /*a590*/  UMOV UR4, 0x54442d18 ;  /* 0x54442d1800047882 */ /* 0x000fe20000000000 */
[----:B------:R-:W-:-:S04]  /*a5a0*/  UMOV UR5, 0x3ff921fb ;  /* 0x3ff921fb00057882 */ /* 0x000fc80000000000 */
[----:B------:R-:W0:Y:S08]  /*a5b0*/  F2I.F64 R0, R2 ;  /* 0x0000000200007311 */ /* 0x000e300000301100 */
[----:B0-----:R-:W0:Y:S02]  /*a5c0*/  I2F.F64 R2, R0 ;  /* 0x0000000000027312 */ /* 0x001e240000201c00 */
[----:B0-----:R-:W-:Y:S01]  /*a5d0*/  DFMA R4, R2, -UR4, R22 ;  /* 0x8000000402047c2b */ /* 0x001fe20008000016 */
[----:B------:R-:W-:Y:S01]  /*a5e0*/  UMOV UR4, 0x33145c00 ;  /* 0x33145c0000047882 */ /* 0x000fe20000000000 */
[----:B------:R-:W-:-:S06]  /*a5f0*/  UMOV UR5, 0x3c91a626 ;  /* 0x3c91a62600057882 */ /* 0x000fcc0000000000 */
[----:B------:R-:W-:Y:S01]  /*a600*/  DFMA R4, R2, -UR4, R4 ;  /* 0x8000000402047c2b */ /* 0x000fe20008000004 */
[----:B------:R-:W-:Y:S01]  /*a610*/  UMOV UR4, 0x252049c0 ;  /* 0x252049c000047882 */ /* 0x000fe20000000000 */
[----:B------:R-:W-:-:S06]  /*a620*/  UMOV UR5, 0x397b839a ;  /* 0x397b839a00057882 */ /* 0x000fcc0000000000 */
[----:B------:R-:W-:Y:S01]  /*a630*/  DFMA R2, R2, -UR4, R4 ;  /* 0x8000000402027c2b */ /* 0x000fe20008000004 */
[----:B------:R-:W-:Y:S10]  /*a640*/  @!P0 BRA `(.L_x_28747) ;  /* 0x0000000000108947 */ /* 0x000ff40003800000 */
[----:B------:R-:W-:Y:S01]  /*a650*/  MOV R0, R22 ;  /* 0x0000001600007202 */ /* 0x000fe20000000f00 */
[----:B------:R-:W-:Y:S01]  /*a660*/  IMAD.MOV.U32 R26, RZ, RZ, R23 ;  /* 0x000000ffff1a7224 */ /* 0x000fe200078e0017 */
[----:B------:R-:W-:-:S07]  /*a670*/  MOV R11, 0xa690 ;  /* 0x0000a690000b7802 */ /* 0x000fce0000000f00 */
[----:B------:R-:W-:Y:S05]  /*a680*/  CALL.REL.NOINC `($_ZN2at6native18elementwise_kernelILi128ELi4EZNS0_15gpu_kernel_implIZZZNS0_50_GLOBAL__N__2680c7bb_12_PowKernel_cu_7dd49032_300324pow_tensor_scalar_kernelERNS_18TensorIteratorBaseERKN3c106ScalarEENKUlvE_clEvENKUlvE_clEvEUlNS6_7complexIdEEE0_EEvS5_RKT_EUliE_EEviT1_$__internal_trig_reduction_slowpathd) ;  /* 0x000002b400987944 */ /* 0x000fea0003c00000 */
.L_x_28747:
[----:B------:R-:W-:Y:S05]  /*a690*/  BSYNC.RECONVERGENT B4 ;  /* 0x0000000000047941 */ /* 0x000fea0003800200 */
.L_x_28746:
[----:B------:R-:W-:-:S07]  /*a6a0*/  VIADD R0, R0, 0x1 ;  /* 0x0000000100007836 */ /* 0x000fce0000000000 */
.L_x_28745:
[----:B------:R-:W-:Y:S05]  /*a6b0*/  BSYNC.RECONVERGENT B3 ;  /* 0x0000000000037941 */ /* 0x000fea0003800200 */
.L_x_28744:
[----:B------:R-:W0:Y:S01]  /*a6c0*/  LDCU.64 UR4, c[0x4][0x1b0] ;  /* 0x01003600ff0477ac */ /* 0x000e220008000a00 */
[----:B------:R-:W-:-:S05]  /*a6d0*/  IMAD.SHL.U32 R4, R0, 0x40, RZ ;  /* 0x0000004000047824 */ /* 0x000fca00078e00ff */
[----:B------:R-:W-:-:S04]  /*a6e0*/  LOP3.LUT R4, R4, 0x40, RZ, 0xc0, !PT ;  /* 0x0000004004047812 */ /* 0x000fc800078ec0ff */
[----:B0-----:R-:W-:-:S05]  /*a6f0*/  IADD3 R4, P0, PT, R4, UR4, RZ ;  /* 0x0000000404047c10 */ /* 0x001fca000ff1e0ff */
[----:B------:R-:W-:-:S05]  /*a700*/  IMAD.X R5, RZ, RZ, UR5, P0 ;  /* 0x00000005ff057e24 */ /* 0x000fca00080e06ff */
[----:B------:R-:W2:Y:S04]  /*a710*/  LDG.E.128.CONSTANT R8, desc[UR36][R4.64] ;  /* 0x0000002404087981 */ /* 0x000ea8000c1e9d00 */
[----:B------:R-:W3:Y:S04]  /*a720*/  LDG.E.128.CONSTANT R12, desc[UR36][R4.64+0x10] ;  /* 0x00001024040c7981 */ /* 0x000ee8000c1e9d00 */
[----:B------:R0:W4:Y:S01]  /*a730*/  LDG.E.128.CONSTANT R24, desc[UR36][R4.64+0x20] ;  /* 0x0000202404187981 */ /* 0x000122000c1e9d00 */
[----:B------:R-:W-:Y:S01]  /*a740*/  IMAD.MOV.U32 R6, RZ, RZ, 0x20fd8164 ;  /* 0x20fd8164ff067424 */ /* 0x000fe200078e00ff */
[----:B------:R-:W-:Y:S01]  /*a750*/  DSETP.NEU.AND P1, PT, |R22|, +INF , PT ;  /* 0x7ff000001600742a */ /* 0x000fe20003f2d200 */
[----:B------:R-:W-:Y:S01]  /*a760*/  IMAD.MOV.U32 R7, RZ, RZ, 0x3da8ff83 ;  /* 0x3da8ff83ff077424 */ /* 0x000fe200078e00ff */
[----:B------:R-:W-:Y:S01]  /*a770*/  BSSY.RECONVERGENT B3, `(.L_x_28748) ;  /* 0x000002e000037945 */ /* 0x000fe20003800200 */
[----:B0-----:R-:W-:-:S04]  /*a780*/  LOP3.LUT R4, R0, 0x1, RZ, 0xc0, !PT ;  /* 0x0000000100047812 */ /* 0x001fc800078ec0ff */
[----:B------:R-:W-:Y:S01]  /*a790*/  ISETP.NE.U32.AND P0, PT, R4, 0x1, PT ;  /* 0x000000010400780c */ /* 0x000fe20003f05070 */
[----:B------:R-:W-:-:S03]  /*a7a0*/  DMUL R4, R2, R2 ;  /* 0x0000000202047228 */ /* 0x000fc60000000000 */
[----:B------:R-:W-:Y:S02]  /*a7b0*/  FSEL R6, R6, -8.06006814911005101289e+34, !P0 ;  /* 0xf9785eba06067808 */ /* 0x000fe40004000000 */
[----:B------:R-:W-:-:S06]  /*a7c0*/  FSEL R7, -R7, 0.11223486810922622681, !P0 ;  /* 0x3de5db6507077808 */ /* 0x000fcc0004000100 */
[----:B--2---:R-:W-:-:S08]  /*a7d0*/  DFMA R8, R4, R6, R8 ;  /* 0x000000060408722b */ /* 0x004fd00000000008 */
[----:B------:R-:W-:-:S08]  /*a7e0*/  DFMA R8, R4, R8, R10 ;  /* 0x000000080408722b */ /* 0x000fd0000000000a */
[----:B---3--:R-:W-:-:S08]  /*a7f0*/  DFMA R8, R4, R8, R12 ;  /* 0x000000080408722b */ /* 0x008fd0000000000c */
[----:B------:R-:W-:-:S08]  /*a800*/  DFMA R8, R4, R8, R14 ;  /* 0x000000080408722b */ /* 0x000fd0000000000e */
[----:B----4-:R-:W-:-:S08]  /*a810*/  DFMA R8, R4, R8, R24 ;  /* 0x000000080408722b */ /* 0x010fd00000000018 */
[----:B------:R-:W-:-:S08]  /*a820*/  DFMA R8, R4, R8, R26 ;  /* 0x000000080408722b */ /* 0x000fd0000000001a */
[----:B------:R-:W-:Y:S02]  /*a830*/  DFMA R2, R8, R2, R2 ;  /* 0x000000020802722b */ /* 0x000fe40000000002 */
[----:B------:R-:W-:-:S10]  /*a840*/  DFMA R4, R4, R8, 1 ;  /* 0x3ff000000404742b */ /* 0x000fd40000000008 */
[----:B------:R-:W-:Y:S02]  /*a850*/  FSEL R6, R4, R2, !P0 ;  /* 0x0000000204067208 */ /* 0x000fe40004000000 */
[----:B------:R-:W-:Y:S01]  /*a860*/  FSEL R7, R5, R3, !P0 ;  /* 0x0000000305077208 */ /* 0x000fe20004000000 */
[----:B------:R-:W-:Y:S01]  /*a870*/  @!P1 DMUL R4, RZ, R22 ;  /* 0x00000016ff049228 */ /* 0x000fe20000000000 */
[----:B------:R-:W-:Y:S01]  /*a880*/  LOP3.LUT P0, RZ, R0, 0x2, RZ, 0xc0, !PT ;  /* 0x0000000200ff7812 */ /* 0x000fe2000780c0ff */
[----:B------:R-:W-:-:S03]  /*a890*/  @!P1 IMAD.MOV.U32 R0, RZ, RZ, RZ ;  /* 0x000000ffff009224 */ /* 0x000fc600078e00ff */
[----:B------:R-:W-:-:S10]  /*a8a0*/  DADD R2, RZ, -R6 ;  /* 0x00000000ff027229 */ /* 0x000fd40000000806 */
[----:B------:R-:W-:Y:S02]  /*a8b0*/  FSEL R20, R6, R2, !P0 ;  /* 0x0000000206147208 */ /* 0x000fe40004000000 */
[----:B------:R-:W-:-:S05]  /*a8c0*/  FSEL R2, R7, R3, !P0 ;  /* 0x0000000307027208 */ /* 0x000fca0004000000 */
[----:B------:R-:W-:Y:S01]  /*a8d0*/  IMAD.MOV.U32 R21, RZ, RZ, R2 ;  /* 0x000000ffff157224 */ /* 0x000fe200078e0002 */
[----:B------:R-:W-:Y:S06]  /*a8e0*/  @!P1 BRA `(.L_x_28749) ;  /* 0x0000000000589947 */ /* 0x000fec0003800000 */
[----:B------:R-:W-:Y:S01]  /*a8f0*/  UMOV UR4, 0x6dc9c883 ;  /* 0x6dc9c88300047882 */ /* 0x000fe20000000000 */
[----:B------:R-:W-:Y:S01]  /*a900*/  UMOV UR5, 0x3fe45f30 ;  /* 0x3fe45f3000057882 */ /* 0x000fe20000000000 */
[C---:B------:R-:W-:Y:S02]  /*a910*/  DSETP.GE.AND P0, PT, |R22|.reuse, 2.14748364800000000000e+09, PT ;  /* 0x41e000001600742a */ /* 0x040fe40003f06200 */
        /* <DEDUP_REMOVED lines=13> */
[----:B------:R-:W-:Y:S01]  /*a9f0*/  IMAD.MOV.U32 R0, RZ, RZ, R22 ;  /* 0x000000ffff007224 */ /* 0x000fe200078e0016 */
[----:B------:R-:W-:Y:S01]  /*aa00*/  MOV R11, 0xaa30 ;  /* 0x0000aa30000b7802 */ /* 0x000fe20000000f00 */
[----:B------:R-:W-:-:S07]  /*aa10*/  IMAD.MOV.U32 R26, RZ, RZ, R23 ;  /* 0x000000ffff1a7224 */ /* 0x000fce00078e0017 */
[----:B------:R-:W-:Y:S05]  /*aa20*/  CALL.REL.NOINC `($_ZN2at6native18elementwise_kernelILi128ELi4EZNS0_15gpu_kernel_implIZZZNS0_50_GLOBAL__N__2680c7bb_12_PowKernel_cu_7dd49032_300324pow_tensor_scalar_kernelERNS_18TensorIteratorBaseERKN3c106ScalarEENKUlvE_clEvENKUlvE_clEvEUlNS6_7complexIdEEE0_EEvS5_RKT_EUliE_EEviT1_$__internal_trig_reduction_slowpathd) ;  /* 0x000002b000b07944 */ /* 0x000fea0003c00000 */
[----:B------:R-:W-:Y:S02]  /*aa30*/  IMAD.MOV.U32 R4, RZ, RZ, R2 ;  /* 0x000000ffff047224 */ /* 0x000fe400078e0002 */
[----:B------:R-:W-:-:S07]  /*aa40*/  IMAD.MOV.U32 R5, RZ, RZ, R3 ;  /* 0x000000ffff057224 */ /* 0x000fce00078e0003 */
.L_x_28749:
[----:B------:R-:W-:Y:S05]  /*aa50*/  BSYNC.RECONVERGENT B3 ;  /* 0x0000000000037941 */ /* 0x000fea0003800200 */
.L_x_28748:
        /* <DEDUP_REMOVED lines=8> */
[----:B------:R-:W-:Y:S02]  /*aae0*/  IMAD.MOV.U32 R6, RZ, RZ, 0x20fd8164 ;  /* 0x20fd8164ff067424 */ /* 0x000fe400078e00ff */
[----:B------:R-:W-:Y:S01]  /*aaf0*/  IMAD.MOV.U32 R7, RZ, RZ, 0x3da8ff83 ;  /* 0x3da8ff83ff077424 */ /* 0x000fe200078e00ff */
        /* <DEDUP_REMOVED lines=14> */
[----:B------:R-:W-:Y:S02]  /*abe0*/  FSEL R5, R3, R5, !P0 ;  /* 0x0000000503057208 */ /* 0x000fe40004000000 */
[----:B------:R-:W-:-:S04]  /*abf0*/  LOP3.LUT P0, RZ, R0, 0x2, RZ, 0xc0, !PT ;  /* 0x0000000200ff7812 */ /* 0x000fc8000780c0ff */
[----:B------:R-:W-:-:S10]  /*ac00*/  DADD R2, RZ, -R4 ;  /* 0x00000000ff027229 */ /* 0x000fd40000000804 */
[----:B------:R-:W-:Y:S02]  /*ac10*/  FSEL R22, R4, R2, !P0 ;  /* 0x0000000204167208 */ /* 0x000fe40004000000 */
[----:B------:R-:W-:-:S05]  /*ac20*/  FSEL R2, R5, R3, !P0 ;  /* 0x0000000305027208 */ /* 0x000fca0004000000 */
[----:B------:R-:W-:Y:S01]  /*ac30*/  IMAD.MOV.U32 R23, RZ, RZ, R2 ;  /* 0x000000ffff177224 */ /* 0x000fe200078e0002 */
[----:B------:R-:W-:Y:S06]  /*ac40*/  BRA `(.L_x_28742) ;  /* 0x0000001800247947 */ /* 0x000fec0003800000 */
.L_x_28743:
[----:B------:R-:W-:-:S13]  /*ac50*/  ISETP.GE.U32.AND P0, PT, R0, 0x7ff00000, PT ;  /* 0x7ff000000000780c */ /* 0x000fda0003f06070 */
[----:B------:R-:W-:Y:S05]  /*ac60*/  @!P0 BRA `(.L_x_28750) ;  /* 0x0000000000348947 */ /* 0x000fea0003800000 */
[----:B------:R-:W-:-:S04]  /*ac70*/  ISETP.NE.AND P0, PT, R2, 0x7ff00000, PT ;  /* 0x7ff000000200780c */ /* 0x000fc80003f05270 */
[----:B------:R-:W-:-:S13]  /*ac80*/  ISETP.EQ.AND P0, PT, R32, RZ, !P0 ;  /* 0x000000ff2000720c */ /* 0x000fda0004702270 */
[----:B------:R-:W-:-:S10]  /*ac90*/  @!P0 DADD R20, R22, -R22 ;  /* 0x0000000016148229 */ /* 0x000fd40000000816 */
[----:B------:R-:W-:Y:S02]  /*aca0*/  @!P0 IMAD.MOV.U32 R22, RZ, RZ, R20 ;  /* 0x000000ffff168224 */ /* 0x000fe400078e0014 */
[----:B------:R-:W-:Y:S01]  /*acb0*/  @!P0 IMAD.MOV.U32 R23, RZ, RZ, R21 ;  /* 0x000000ffff178224 */ /* 0x000fe200078e0015 */
[----:B------:R-:W-:Y:S06]  /*acc0*/  @!P0 BRA `(.L_x_28742) ;  /* 0x0000001800048947 */ /* 0x000fec0003800000 */
[----:B------:R-:W-:Y:S01]  /*acd0*/  DADD R22, R22, -R22 ;  /* 0x0000000016167229 */ /* 0x000fe20000000816 */
[----:B------:R-:W-:-:S04]  /*ace0*/  ISETP.GT.AND P0, PT, R33, -0x1, PT ;  /* 0xffffffff2100780c */ /* 0x000fc80003f04270 */
[----:B------:R-:W-:Y:S02]  /*acf0*/  FSEL R20, R32, RZ, P0 ;  /* 0x000000ff20147208 */ /* 0x000fe40000000000 */
[----:B------:R-:W-:-:S03]  /*ad00*/  FSEL R21, R33, RZ, P0 ;  /* 0x000000ff21157208 */ /* 0x000fc60000000000 */
[----:B------:R-:W-:Y:S02]  /*ad10*/  FSEL R22, R22, RZ, P0 ;  /* 0x000000ff16167208 */ /* 0x000fe40000000000 */
[----:B------:R-:W-:Y:S01]  /*ad20*/  FSEL R23, R23, RZ, P0 ;  /* 0x000000ff17177208 */ /* 0x000fe20000000000 */
[----:B------:R-:W-:Y:S06]  /*ad30*/  BRA `(.L_x_28742) ;  /* 0x0000001400e87947 */ /* 0x000fec0003800000 */
.L_x_28750:
[----:B------:R-:W-:-:S05]  /*ad40*/  VIADD R0, R33, 0xbf79d1be ;  /* 0xbf79d1be21007836 */ /* 0x000fca0000000000 */
[----:B------:R-:W-:-:S13]  /*ad50*/  ISETP.GT.U32.AND P0, PT, R0, 0x108aa2, PT ;  /* 0x00108aa20000780c */ /* 0x000fda0003f04070 */
[----:B------:R-:W-:Y:S05]  /*ad60*/  @P0 BRA `(.L_x_28751) ;  /* 0x0000000c00140947 */ /* 0x000fea0003800000 */
[----:B------:R-:W-:Y:S01]  /*ad70*/  UMOV UR4, 0x19ba0da4 ;  /* 0x19ba0da400047882 */ /* 0x000fe20000000000 */
[----:B------:R-:W-:Y:S01]  /*ad80*/  UMOV UR5, 0x40937be3 ;  /* 0x40937be300057882 */ /* 0x000fe20000000000 */
[----:B------:R-:W-:Y:S01]  /*ad90*/  IMAD.MOV.U32 R6, RZ, RZ, 0x652b82fe ;  /* 0x652b82feff067424 */ /* 0x000fe200078e00ff */
[----:B------:R-:W-:Y:S01]  /*ada0*/  DADD R32, R32, -UR4 ;  /* 0x8000000420207e29 */ /* 0x000fe20008000000 */
[----:B------:R-:W-:Y:S01]  /*adb0*/  IMAD.MOV.U32 R7, RZ, RZ, 0x3ff71547 ;  /* 0x3ff71547ff077424 */ /* 0x000fe200078e00ff */
[----:B------:R-:W-:Y:S01]  /*adc0*/  UMOV UR4, 0xfefa39ef ;  /* 0xfefa39ef00047882 */ /* 0x000fe20000000000 */
[----:B------:R-:W-:Y:S01]  /*add0*/  UMOV UR5, 0x3fe62e42 ;  /* 0x3fe62e4200057882 */ /* 0x000fe20000000000 */
[----:B------:R-:W-:Y:S04]  /*ade0*/  BSSY.RECONVERGENT B0, `(.L_x_28752) ;  /* 0x0000036000007945 */ /* 0x000fe80003800200 */
[----:B------:R-:W-:-:S02]  /*adf0*/  DFMA R6, R32, R6, 6.75539944105574400000e+15 ;  /* 0x433800002006742b */ /* 0x000fc40000000006 */
[----:B------:R-:W-:-:S06]  /*ae00*/  FSETP.GEU.FTZ.AND P0, PT, |R33|, 4.1917929649353027344, PT ;  /* 0x4086232b2100780b */ /* 0x000fcc0003f1e200 */
[----:B------:R-:W-:-:S08]  /*ae10*/  DADD R2, R6, -6.75539944105574400000e+15 ;  /* 0xc338000006027429 */ /* 0x000fd00000000000 */
[----:B------:R-:W-:Y:S01]  /*ae20*/  DFMA R4, R2, -UR4, R32 ;  /* 0x8000000402047c2b */ /* 0x000fe20008000020 */
[----:B------:R-:W-:Y:S01]  /*ae30*/  UMOV UR4, 0x3b39803f ;  /* 0x3b39803f00047882 */ /* 0x000fe20000000000 */
[----:B------:R-:W-:-:S06]  /*ae40*/  UMOV UR5, 0x3c7abc9e ;  /* 0x3c7abc9e00057882 */ /* 0x000fcc0000000000 */
[----:B------:R-:W-:Y:S01]  /*ae50*/  DFMA R4, R2, -UR4, R4 ;  /* 0x8000000402047c2b */ /* 0x000fe20008000004 */
[----:B------:R-:W-:Y:S01]  /*ae60*/  UMOV UR4, 0x69ce2bdf ;  /* 0x69ce2bdf00047882 */ /* 0x000fe20000000000 */
[----:B------:R-:W-:Y:S01]  /*ae70*/  MOV R2, 0xfca213ea ;  /* 0xfca213ea00027802 */ /* 0x000fe20000000f00 */
[----:B------:R-:W-:Y:S01]  /*ae80*/  IMAD.MOV.U32 R3, RZ, RZ, 0x3e928af3 ;  /* 0x3e928af3ff037424 */ /* 0x000fe200078e00ff */
        /* <DEDUP_REMOVED lines=43> */
.L_x_28753:
[----:B------:R-:W-:Y:S05]  /*b140*/  BSYNC.RECONVERGENT B0 ;  /* 0x0000000000007941 */ /* 0x000fea0003800200 */
.L_x_28752:
[C---:B------:R-:W-:Y:S01]  /*b150*/  LEA.HI R0, R21.reuse, 0xffffff09, RZ, 0xc ;  /* 0xffffff0915007811 */ /* 0x040fe200078f60ff */
[----:B------:R-:W-:Y:S01]  /*b160*/  DSETP.NEU.AND P0, PT, |R22|, +INF , PT ;  /* 0x7ff000001600742a */ /* 0x000fe20003f0d200 */
[----:B------:R-:W-:Y:S01]  /*b170*/  LOP3.LUT R21, R21, 0xfffff, RZ, 0xc0, !PT ;  /* 0x000fffff15157812 */ /* 0x000fe200078ec0ff */
[----:B------:R-:W-:Y:S01]  /*b180*/  BSSY.RECONVERGENT B3, `(.L_x_28754) ;  /* 0x0000027000037945 */ /* 0x000fe20003800200 */
[----:B------:R-:W-:Y:S02]  /*b190*/  LOP3.LUT R2, R0, 0xffff, RZ, 0xc0, !PT ;  /* 0x0000ffff00027812 */ /* 0x000fe400078ec0ff */
[----:B------:R-:W-:Y:S02]  /*b1a0*/  LOP3.LUT R21, R21, 0x7fe00000, RZ, 0xfc, !PT ;  /* 0x7fe0000015157812 */ /* 0x000fe400078efcff */
[----:B------:R-:W-:-:S04]  /*b1b0*/  LEA.HI R2, R2, R0, RZ, 0x11 ;  /* 0x0000000002027211 */ /* 0x000fc800078f88ff */
[----:B------:R-:W-:-:S03]  /*b1c0*/  PRMT R2, R2, 0x9910, RZ ;  /* 0x0000991002027816 */ /* 0x000fc600000000ff */
[----:B------:R-:W-:Y:S01]  /*b1d0*/  @!P0 IMAD.MOV.U32 R12, RZ, RZ, 0x1 ;  /* 0x00000001ff0c8424 */ /* 0x000fe200078e00ff */
[----:B------:R-:W-:-:S04]  /*b1e0*/  SHF.R.S32.HI R2, RZ, 0x1, R2 ;  /* 0x00000001ff027819 */ /* 0x000fc80000011402 */
[----:B------:R-:W-:-:S05]  /*b1f0*/  PRMT R2, R2, 0x9910, RZ ;  /* 0x0000991002027816 */ /* 0x000fca00000000ff */
[----:B------:R-:W-:Y:S01]  /*b200*/  IMAD.MOV.U32 R18, RZ, RZ, R2 ;  /* 0x000000ffff127224 */ /* 0x000fe200078e0002 */
[----:B------:R-:W-:-:S03]  /*b210*/  @!P0 DMUL R2, RZ, R22 ;  /* 0x00000016ff028228 */ /* 0x000fc60000000000 */
[----:B------:R-:W-:Y:S01]  /*b220*/  IMAD.IADD R0, R0, 0x1, -R18 ;  /* 0x0000000100007824 */ /* 0x000fe200078e0a12 */
[----:B------:R-:W-:Y:S01]  /*b230*/  LEA R19, R18, 0x3ff00000, 0x14 ;  /* 0x3ff0000012137811 */ /* 0x000fe200078ea0ff */
[----:B------:R-:W-:-:S03]  /*b240*/  IMAD.MOV.U32 R18, RZ, RZ, RZ ;  /* 0x000000ffff127224 */ /* 0x000fc600078e00ff */
[----:B------:R-:W-:Y:S01]  /*b250*/  LEA R15, R0, 0x3ff00000, 0x14 ;  /* 0x3ff00000000f7811 */ /* 0x000fe200078ea0ff */
[----:B------:R-:W-:Y:S06]  /*b260*/  @!P0 BRA `(.L_x_28755) ;  /* 0x0000000000608947 */ /* 0x000fec0003800000 */
        /* <DEDUP_REMOVED lines=21> */
[----:B------:R-:W-:-:S07]  /*b3c0*/  IMAD.MOV.U32 R12, RZ, RZ, R0 ;  /* 0x000000ffff0c7224 */ /* 0x000fce00078e0000 */
.L_x_28757:
[----:B------:R-:W-:Y:S05]  /*b3d0*/  BSYNC.RECONVERGENT B4 ;  /* 0x0000000000047941 */ /* 0x000fea0003800200 */
.L_x_28756:
[----:B------:R-:W-:-:S07]  /*b3e0*/  VIADD R12, R12, 0x1 ;  /* 0x000000010c0c7836 */ /* 0x000fce0000000000 */
.L_x_28755:
[----:B------:R-:W-:Y:S05]  /*b3f0*/  BSYNC.RECONVERGENT B3 ;  /* 0x0000000000037941 */ /* 0x000fea0003800200 */
.L_x_28754:
        /* <DEDUP_REMOVED lines=8> */
[----:B------:R-:W-:Y:S01]  /*b480*/  LOP3.LUT R0, R12, 0x1, RZ, 0xc0, !PT ;  /* 0x000000010c007812 */ /* 0x000fe200078ec0ff */
[----:B------:R-:W-:Y:S01]  /*b490*/  IMAD.MOV.U32 R6, RZ, RZ, 0x20fd8164 ;  /* 0x20fd8164ff067424 */ /* 0x000fe200078e00ff */
[----:B------:R-:W-:Y:S01]  /*b4a0*/  DSETP.NEU.AND P1, PT, |R22|, +INF , PT ;  /* 0x7ff000001600742a */ /* 0x000fe20003f2d200 */
[----:B------:R-:W-:Y:S01]  /*b4b0*/  BSSY.RECONVERGENT B3, `(.L_x_28758) ;  /* 0x000002d000037945 */ /* 0x000fe20003800200 */
[----:B------:R-:W-:Y:S01]  /*b4c0*/  ISETP.NE.U32.AND P0, PT, R0, 0x1, PT ;  /* 0x000000010000780c */ /* 0x000fe20003f05070 */
[----:B------:R-:W-:-:S03]  /*b4d0*/  IMAD.MOV.U32 R0, RZ, RZ, 0x3da8ff83 ;  /* 0x3da8ff83ff007424 */ /* 0x000fc600078e00ff */
[----:B------:R-:W-:Y:S01]  /*b4e0*/  FSEL R6, R6, -8.06006814911005101289e+34, !P0 ;  /* 0xf9785eba06067808 */ /* 0x000fe20004000000 */
[----:B0-----:R-:W-:Y:S01]  /*b4f0*/  DMUL R4, R2, R2 ;  /* 0x0000000202047228 */ /* 0x001fe20000000000 */
[----:B------:R-:W-:-:S06]  /*b500*/  FSEL R7, -R0, 0.11223486810922622681, !P0 ;  /* 0x3de5db6500077808 */ /* 0x000fcc0004000100 */
[----:B------:R-:W-:Y:S01]  /*b510*/  @!P1 IMAD.MOV.U32 R0, RZ, RZ, RZ ;  /* 0x000000ffff009224 */ /* 0x000fe200078e00ff */
        /* <DEDUP_REMOVED lines=13> */
[----:B------:R-:W-:Y:S01]  /*b5f0*/  FSEL R25, R5, R3, !P0 ;  /* 0x0000000305197208 */ /* 0x000fe20004000000 */
[----:B------:R-:W-:-:S05]  /*b600*/  @!P1 DMUL R2, RZ, R22 ;  /* 0x00000016ff029228 */ /* 0x000fca0000000000 */
[----:B------:R-:W-:-:S08]  /*b610*/  DMUL R24, R20, R24 ;  /* 0x0000001814187228 */ /* 0x000fd00000000000 */
[----:B------:R-:W-:Y:S01]  /*b620*/  DMUL R24, R18, R24 ;  /* 0x0000001812187228 */ /* 0x000fe20000000000 */
[----:B------:R-:W-:Y:S10]  /*b630*/  @!P1 BRA `(.L_x_28759) ;  /* 0x0000000000509947 */ /* 0x000ff40003800000 */
        /* <DEDUP_REMOVED lines=20> */
.L_x_28759:
[----:B------:R-:W-:Y:S05]  /*b780*/  BSYNC.RECONVERGENT B3 ;  /* 0x0000000000037941 */ /* 0x000fea0003800200 */
.L_x_28758:
[----:B------:R-:W0:Y:S01]  /*b790*/  LDCU.64 UR4, c[0x4][0x1b0] ;  /* 0x01003600ff0477ac */ /* 0x000e220008000a00 */
[----:B------:R-:W-:-:S05]  /*b7a0*/  IMAD.SHL.U32 R4, R0, 0x40, RZ ;  /* 0x0000004000047824 */ /* 0x000fca00078e00ff */
[----:B------:R-:W-:-:S04]  /*b7b0*/  LOP3.LUT R4, R4, 0x40, RZ, 0xc0, !PT ;  /* 0x0000004004047812 */ /* 0x000fc800078ec0ff */
[----:B0-----:R-:W-:-:S04]  /*b7c0*/  IADD3 R4, P0, PT, R4, UR4, RZ ;  /* 0x0000000404047c10 */ /* 0x001fc8000ff1e0ff */
[----:B------:R-:W-:-:S05]  /*b7d0*/  IADD3.X R5, PT, PT, RZ, UR5, RZ, P0, !PT ;  /* 0x00000005ff057c10 */ /* 0x000fca00087fe4ff */
[----:B------:R-:W2:Y:S04]  /*b7e0*/  LDG.E.128.CONSTANT R8, desc[UR36][R4.64] ;  /* 0x0000002404087981 */ /* 0x000ea8000c1e9d00 */
[----:B------:R-:W3:Y:S04]  /*b7f0*/  LDG.E.128.CONSTANT R28, desc[UR36][R4.64+0x10] ;  /* 0x00001024041c7981 */ /* 0x000ee8000c1e9d00 */
[----:B------:R0:W4:Y:S01]  /*b800*/  LDG.E.128.CONSTANT R32, desc[UR36][R4.64+0x20] ;  /* 0x0000202404207981 */ /* 0x000122000c1e9d00 */
[----:B------:R-:W-:Y:S02]  /*b810*/  IMAD.MOV.U32 R6, RZ, RZ, 0x20fd8164 ;  /* 0x20fd8164ff067424 */ /* 0x000fe400078e00ff */
[----:B------:R-:W-:-:S02]  /*b820*/  IMAD.MOV.U32 R7, RZ, RZ, 0x3da8ff83 ;  /* 0x3da8ff83ff077424 */ /* 0x000fc400078e00ff */
[----:B------:R-:W-:Y:S01]  /*b830*/  IMAD.MOV.U32 R14, RZ, RZ, RZ ;  /* 0x000000ffff0e7224 */ /* 0x000fe200078e00ff */
        /* <DEDUP_REMOVED lines=18> */
[----:B------:R-:W-:-:S06]  /*b960*/  FSEL R3, R5, R3, !P0 ;  /* 0x0000000305037208 */ /* 0x000fcc0004000000 */
[----:B------:R-:W-:-:S08]  /*b970*/  DMUL R20, R20, R2 ;  /* 0x0000000214147228 */ /* 0x000fd00000000000 */
[----:B------:R-:W-:Y:S02]  /*b980*/  DMUL R18, R18, R20 ;  /* 0x0000001412127228 */ /* 0x000fe40000000000 */
[----:B------:R-:W-:-:S06]  /*b990*/  DMUL R20, R24, R14 ;  /* 0x0000000e18147228 */ /* 0x000fcc0000000000 */
[----:B------:R-:W-:Y:S01]  /*b9a0*/  DMUL R22, R14, R18 ;  /* 0x000000120e167228 */ /* 0x000fe20000000000 */
[----:B------:R-:W-:Y:S10]  /*b9b0*/  BRA `(.L_x_28742) ;  /* 0x0000000800c87947 */ /* 0x000ff40003800000 */
.L_x_28751:
[----:B------:R-:W-:Y:S01]  /*b9c0*/  IMAD.MOV.U32 R2, RZ, RZ, 0x652b82fe ;  /* 0x652b82feff027424 */ /* 0x000fe200078e00ff */
[----:B------:R-:W-:Y:S01]  /*b9d0*/  UMOV UR4, 0xfefa39ef ;  /* 0xfefa39ef00047882 */ /* 0x000fe20000000000 */
[----:B------:R-:W-:Y:S01]  /*b9e0*/  IMAD.MOV.U32 R3, RZ, RZ, 0x3ff71547 ;  /* 0x3ff71547ff037424 */ /* 0x000fe200078e00ff */
[----:B------:R-:W-:Y:S01]  /*b9f0*/  UMOV UR5, 0x3fe62e42 ;  /* 0x3fe62e4200057882 */ /* 0x000fe20000000000 */
[----:B------:R-:W-:Y:S01]  /*ba00*/  DSETP.NEU.AND P2, PT, |R22|, +INF , PT ;  /* 0x7ff000001600742a */ /* 0x000fe20003f4d200 */
[----:B------:R-:W-:Y:S01]  /*ba10*/  FSETP.GEU.FTZ.AND P0, PT, |R33|, 4.1917929649353027344, PT ;  /* 0x4086232b2100780b */ /* 0x000fe20003f1e200 */
[----:B------:R-:W-:Y:S02]  /*ba20*/  BSSY.RECONVERGENT B0, `(.L_x_28760) ;  /* 0x0000036000007945 */ /* 0x000fe40003800200 */
[----:B------:R-:W-:-:S08]  /*ba30*/  DFMA R8, R32, R2, 6.75539944105574400000e+15 ;  /* 0x433800002008742b */ /* 0x000fd00000000002 */
[----:B------:R-:W-:Y:S02]  /*ba40*/  DADD R2, R8, -6.75539944105574400000e+15 ;  /* 0xc338000008027429 */ /* 0x000fe40000000000 */
[----:B------:R-:W-:-:S06]  /*ba50*/  @!P2 DMUL R6, RZ, R22 ;  /* 0x00000016ff06a228 */ /* 0x000fcc0000000000 */
        /* <DEDUP_REMOVED lines=50> */
.L_x_28761:
[----:B------:R-:W-:Y:S05]  /*bd80*/  BSYNC.RECONVERGENT B0 ;  /* 0x0000000000007941 */ /* 0x000fea0003800200 */
.L_x_28760:
[----:B------:R-:W-:Y:S01]  /*bd90*/  BSSY.RECONVERGENT B3, `(.L_x_28762) ;  /* 0x000001c000037945 */ /* 0x000fe20003800200 */
[----:B------:R-:W-:-:S03]  /*bda0*/  @!P2 IMAD.MOV.U32 R0, RZ, RZ, 0x1 ;  /* 0x00000001ff00a424 */ /* 0x000fc600078e00ff */
[----:B------:R-:W-:Y:S05]  /*bdb0*/  @!P2 BRA `(.L_x_28763) ;  /* 0x000000000064a947 */ /* 0x000fea0003800000 */
        /* <DEDUP_REMOVED lines=23> */
.L_x_28765:
[----:B------:R-:W-:Y:S05]  /*bf30*/  BSYNC.RECONVERGENT B4 ;  /* 0x0000000000047941 */ /* 0x000fea0003800200 */
.L_x_28764:
[----:B------:R-:W-:-:S07]  /*bf40*/  VIADD R0, R0, 0x1 ;  /* 0x0000000100007836 */ /* 0x000fce0000000000 */
.L_x_28763:
[----:B------:R-:W-:Y:S05]  /*bf50*/  BSYNC.RECONVERGENT B3 ;  /* 0x0000000000037941 */ /* 0x000fea0003800200 */
.L_x_28762:
        /* <DEDUP_REMOVED lines=17> */
[----:B--2---:R-:W-:Y:S02]  /*c070*/  DFMA R8, R2, R4, R8 ;  /* 0x000000040208722b */ /* 0x004fe40000000008 */
[----:B------:R-:W-:-:S06]  /*c080*/  @!P1 DMUL R4, RZ, R22 ;  /* 0x00000016ff049228 */ /* 0x000fcc0000000000 */
        /* <DEDUP_REMOVED lines=9> */
[----:B------:R-:W-:Y:S02]  /*c120*/  LOP3.LUT P0, RZ, R0, 0x2, RZ, 0xc0, !PT ;  /* 0x0000000200ff7812 */ /* 0x000fe4000780c0ff */
[----:B------:R-:W-:Y:S02]  /*c130*/  @!P1 MOV R0, RZ ;  /* 0x000000ff00009202 */ /* 0x000fe40000000f00 */
[----:B------:R-:W-:-:S10]  /*c140*/  DADD R2, RZ, -R6 ;  /* 0x00000000ff027229 */ /* 0x000fd40000000806 */
[----:B------:R-:W-:Y:S02]  /*c150*/  FSEL R20, R6, R2, !P0 ;  /* 0x0000000206147208 */ /* 0x000fe40004000000 */
[----:B------:R-:W-:Y:S01]  /*c160*/  FSEL R21, R7, R3, !P0 ;  /* 0x0000000307157208 */ /* 0x000fe20004000000 */
        /* <DEDUP_REMOVED lines=23> */
.L_x_28767:
[----:B------:R-:W-:Y:S05]  /*c2e0*/  BSYNC.RECONVERGENT B3 ;  /* 0x0000000000037941 */ /* 0x000fea0003800200 */
.L_x_28766:
        /* <DEDUP_REMOVED lines=9> */
[----:B------:R-:W-:Y:S01]  /*c380*/  DMUL R20, R14, R20 ;  /* 0x000000140e147228 */ /* 0x000fe20000000000 */
        /* <DEDUP_REMOVED lines=20> */
[----:B------:R-:W-:-:S11]  /*c4d0*/  DMUL R22, R14, R22 ;  /* 0x000000160e167228 */ /* 0x000fd60000000000 */
.L_x_28742:
[----:B------:R-:W-:Y:S05]  /*c4e0*/  BSYNC.RECONVERGENT B2 ;  /* 0x0000000000027941 */ /* 0x000fea0003800200 */
.L_x_28740:
        /* <DEDUP_REMOVED lines=17> */
.L_x_28771:
[----:B------:R-:W0:Y:S02]  /*c600*/  F2I.S64.F64.TRUNC R20, R20 ;  /* 0x0000001400147311 */ /* 0x000e24000030d900 */
[----:B0-----:R0:W-:Y:S01]  /*c610*/  STG.E.U8 desc[UR36][R2.64], R20 ;  /* 0x0000001402007986 */ /* 0x0011e2000c101124 */
[----:B------:R-:W-:Y:S05]  /*c620*/  BRA `(.L_x_28773) ;  /* 0x0000000c00ec7947 */ /* 0x000fea0003800000 */
.L_x_28770:
        /* <DEDUP_REMOVED lines=9> */
.L_x_28775:
[----:B------:R-:W0:Y:S02]  /*c6c0*/  F2I.F64.TRUNC R20, R20 ;  /* 0x0000001400147311 */ /* 0x000e24000030d100 */
[----:B0-----:R0:W-:Y:S01]  /*c6d0*/  STG.E desc[UR36][R2.64], R20 ;  /* 0x0000001402007986 */ /* 0x0011e2000c101924 */
[----:B------:R-:W-:Y:S05]  /*c6e0*/  BRA `(.L_x_28773) ;  /* 0x0000000c00bc7947 */ /* 0x000fea0003800000 */
.L_x_28774:
[----:B------:R-:W0:Y:S02]  /*c6f0*/  F2I.F64.TRUNC R20, R20 ;  /* 0x0000001400147311 */ /* 0x000e24000030d100 */
[----:B0-----:R0:W-:Y:S01]  /*c700*/  STG.E.U16 desc[UR36][R2.64], R20 ;  /* 0x0000001402007986 */ /* 0x0011e2000c101524 */
[----:B------:R-:W-:Y:S05]  /*c710*/  BRA `(.L_x_28773) ;  /* 0x0000000c00b07947 */ /* 0x000fea0003800000 */
.L_x_28769:
        /* <DEDUP_REMOVED lines=13> */
.L_x_28777:
        /* <DEDUP_REMOVED lines=8> */
.L_x_28776:
        /* <DEDUP_REMOVED lines=9> */
[----:B------:R-:W-:Y:S02]  /*c900*/  DSETP.GEU.AND P1, PT, |R20|, UR4, PT ;  /* 0x0000000414007e2a */ /* 0x000fe4000bf2e200 */
[----:B------:R-:W-:-:S05]  /*c910*/  DSETP.GEU.AND P0, PT, |R22|, UR4, PT ;  /* 0x0000000416007e2a */ /* 0x000fca000bf0e200 */
[----:B------:R-:W1:Y:S07]  /*c920*/  F2F.F32.F64 R5, R22 ;  /* 0x0000001600057310 */ /* 0x000e6e0000301000 */
[----:B0-----:R-:W-:Y:S02]  /*c930*/  @!P1 FMUL R4, R4, 1.175494350822287508e-38 ;  /* 0x0080000004049820 */ /* 0x001fe40000400000 */
[----:B-1----:R-:W-:-:S05]  /*c940*/  @!P0 FMUL R5, R5, 1.175494350822287508e-38 ;  /* 0x0080000005058820 */ /* 0x002fca0000400000 */
[----:B------:R0:W-:Y:S01]  /*c950*/  STG.E.64 desc[UR36][R2.64], R4 ;  /* 0x0000000402007986 */ /* 0x0001e2000c101b24 */
[----:B------:R-:W-:Y:S05]  /*c960*/  BRA `(.L_x_28773) ;  /* 0x0000000c001c7947 */ /* 0x000fea0003800000 */
.L_x_28779:
        /* <DEDUP_REMOVED lines=8> */
[----:B------:R-:W-:-:S05]  /*c9f0*/  F2FP.F16.F32.PACK_AB R0, R4, R0 ;  /* 0x000000000400723e */ /* 0x000fca00000000ff */
[----:B------:R0:W-:Y:S01]  /*ca00*/  STG.E desc[UR36][R2.64], R0 ;  /* 0x0000000002007986 */ /* 0x0001e2000c101924 */
[----:B------:R-:W-:Y:S05]  /*ca10*/  BRA `(.L_x_28773) ;  /* 0x0000000800f07947 */ /* 0x000fea0003800000 */
.L_x_28778:
[----:B------:R0:W-:Y:S01]  /*ca20*/  STG.E.64 desc[UR36][R2.64], R20 ;  /* 0x0000001402007986 */ /* 0x0001e2000c101b24 */
[----:B------:R-:W-:Y:S05]  /*ca30*/  BRA `(.L_x_28773) ;  /* 0x0000000800e87947 */ /* 0x000fea0003800000 */
.L_x_28768:
        /* <DEDUP_REMOVED lines=9> */
[----:B------:R-:W-:-:S06]  /*cad0*/  DSETP.NEU.OR P0, PT, R20, RZ, P0 ;  /* 0x000000ff1400722a */ /* 0x000fcc000070d400 */
[----:B------:R-:W-:-:S05]  /*cae0*/  SEL R0, RZ, 0x1, !P0 ;  /* 0x00000001ff007807 */ /* 0x000fca0004000000 */
[----:B------:R0:W-:Y:S01]  /*caf0*/  STG.E.U8 desc[UR36][R2.64], R0 ;  /* 0x0000000002007986 */ /* 0x0001e2000c101124 */
[----:B------:R-:W-:Y:S05]  /*cb00*/  BRA `(.L_x_28773) ;  /* 0x0000000800b47947 */ /* 0x000fea0003800000 */
.L_x_28782:
[----:B------:R0:W-:Y:S01]  /*cb10*/  STG.E.128 desc[UR36][R2.64], R20 ;  /* 0x0000001402007986 */ /* 0x0001e2000c101d24 */
[----:B------:R-:W-:Y:S05]  /*cb20*/  BRA `(.L_x_28773) ;  /* 0x0000000800ac7947 */ /* 0x000fea0003800000 */
.L_x_28781:
        /* <DEDUP_REMOVED lines=23> */
.L_x_28786:
[----:B------:R-:W-:Y:S05]  /*cca0*/  BSYNC.RECONVERGENT B0 ;  /* 0x0000000000007941 */ /* 0x000fea0003800200 */
.L_x_28785:
[----:B------:R-:W-:-:S05]  /*ccb0*/  LOP3.LUT R0, R0, 0x80, R5, 0xf8, !PT ;  /* 0x0000008000007812 */ /* 0x000fca00078ef805 */
[----:B------:R0:W-:Y:S01]  /*ccc0*/  STG.E.U8 desc[UR36][R2.64], R0 ;  /* 0x0000000002007986 */ /* 0x0001e2000c101124 */
[----:B------:R-:W-:Y:S05]  /*ccd0*/  BRA `(.L_x_28773) ;  /* 0x0000000800407947 */ /* 0x000fea0003800000 */
.L_x_28784:
        /* <DEDUP_REMOVED lines=19> */
.L_x_28788:
[----:B------:R-:W-:Y:S05]  /*ce10*/  BSYNC.RECONVERGENT B0 ;  /* 0x0000000000007941 */ /* 0x000fea0003800200 */
.L_x_28787:
[----:B------:R-:W-:-:S05]  /*ce20*/  LOP3.LUT R0, R0, 0x80, R5, 0xf8, !PT ;  /* 0x0000008000007812 */ /* 0x000fca00078ef805 */
[----:B------:R0:W-:Y:S01]  /*ce30*/  STG.E.U8 desc[UR36][R2.64], R0 ;  /* 0x0000000002007986 */ /* 0x0001e2000c101124 */
[----:B------:R-:W-:Y:S05]  /*ce40*/  BRA `(.L_x_28773) ;  /* 0x0000000400e47947 */ /* 0x000fea0003800000 */
.L_x_28783:
        /* <DEDUP_REMOVED lines=8> */
.L_x_28780:
        /* <DEDUP_REMOVED lines=11> */
.L_x_28791:
        /* <DEDUP_REMOVED lines=17> */
.L_x_28794:
[----:B------:R-:W-:-:S04]  /*d090*/  SHF.R.U32.HI R0, RZ, 0x14, R5 ;  /* 0x00000014ff007819 */ /* 0x000fc80000011605 */
[----:B------:R-:W-:-:S04]  /*d0a0*/  LOP3.LUT R0, R0, 0x1, RZ, 0xc0, !PT ;  /* 0x0000000100007812 */ /* 0x000fc800078ec0ff */
[----:B------:R-:W-:-:S04]  /*d0b0*/  IADD3 R0, PT, PT, R5, 0x487ffff, R0 ;  /* 0x0487ffff05007810 */ /* 0x000fc80007ffe000 */
[----:B------:R-:W-:-:S04]  /*d0c0*/  SHF.R.U32.HI R0, RZ, 0x14, R0 ;  /* 0x00000014ff007819 */ /* 0x000fc80000011600 */
[----:B------:R-:W-:-:S07]  /*d0d0*/  LOP3.LUT R4, R0, 0xff, RZ, 0xc0, !PT ;  /* 0x000000ff00047812 */ /* 0x000fce00078ec0ff */
.L_x_28795:
[----:B------:R-:W-:-:S04]  /*d0e0*/  SHF.R.U32.HI R0, RZ, 0x18, R5 ;  /* 0x00000018ff007819 */ /* 0x000fc80000011605 */
[----:B------:R-:W-:-:S07]  /*d0f0*/  LOP3.LUT R0, R4, 0x80, R0, 0xf8, !PT ;  /* 0x0000008004007812 */ /* 0x000fce00078ef800 */
.L_x_28793:
[----:B------:R-:W-:Y:S05]  /*d100*/  BSYNC.RECONVERGENT B0 ;  /* 0x0000000000007941 */ /* 0x000fea0003800200 */
.L_x_28792:
[----:B------:R4:W-:Y:S01]  /*d110*/  STG.E.U8 desc[UR36][R2.64], R0 ;  /* 0x0000000002007986 */ /* 0x0009e2000c101124 */
[----:B------:R-:W-:Y:S05]  /*d120*/  BRA `(.L_x_28773) ;  /* 0x00000004002c7947 */ /* 0x000fea0003800000 */
.L_x_28790:
        /* <DEDUP_REMOVED lines=17> */
.L_x_28798:
[----:B------:R-:W-:-:S04]  /*d240*/  SHF.R.U32.HI R0, RZ, 0x15, R5 ;  /* 0x00000015ff007819 */ /* 0x000fc80000011605 */
[----:B------:R-:W-:-:S04]  /*d250*/  LOP3.LUT R0, R0, 0x1, RZ, 0xc0, !PT ;  /* 0x0000000100007812 */ /* 0x000fc800078ec0ff */
[----:B------:R-:W-:-:S04]  /*d260*/  IADD3 R0, PT, PT, R5, 0x88fffff, R0 ;  /* 0x088fffff05007810 */ /* 0x000fc80007ffe000 */
[----:B------:R-:W-:-:S04]  /*d270*/  SHF.R.U32.HI R0, RZ, 0x15, R0 ;  /* 0x00000015ff007819 */ /* 0x000fc80000011600 */
[----:B------:R-:W-:-:S07]  /*d280*/  LOP3.LUT R4, R0, 0xff, RZ, 0xc0, !PT ;  /* 0x000000ff00047812 */ /* 0x000fce00078ec0ff */
.L_x_28799:
[----:B------:R-:W-:-:S04]  /*d290*/  SHF.R.U32.HI R0, RZ, 0x18, R5 ;  /* 0x00000018ff007819 */ /* 0x000fc80000011605 */
[----:B------:R-:W-:-:S07]  /*d2a0*/  LOP3.LUT R0, R4, 0x80, R0, 0xf8, !PT ;  /* 0x0000008004007812 */ /* 0x000fce00078ef800 */
.L_x_28797:
[----:B------:R-:W-:Y:S05]  /*d2b0*/  BSYNC.RECONVERGENT B0 ;  /* 0x0000000000007941 */ /* 0x000fea0003800200 */
.L_x_28796:
[----:B------:R3:W-:Y:S01]  /*d2c0*/  STG.E.U8 desc[UR36][R2.64], R0 ;  /* 0x0000000002007986 */ /* 0x0007e2000c101124 */
[----:B------:R-:W-:Y:S05]  /*d2d0*/  BRA `(.L_x_28773) ;  /* 0x0000000000c07947 */ /* 0x000fea0003800000 */
.L_x_28789:
[----:B------:R-:W-:-:S09]  /*d2e0*/  UISETP.NE.AND UP0, UPT, UR4, 0x1c, UPT ;  /* 0x0000001c0400788c */ /* 0x000fd2000bf05270 */
[----:B------:R-:W-:Y:S05]  /*d2f0*/  BRA.U !UP0, `(.L_x_28800) ;  /* 0x0000000108b07547 */ /* 0x000fea000b800000 */
[----:B------:R-:W-:-:S09]  /*d300*/  UISETP.NE.AND UP0, UPT, UR4, 0x1d, UPT ;  /* 0x0000001d0400788c */ /* 0x000fd2000bf05270 */
[----:B------:R-:W-:Y:S05]  /*d310*/  BRA.U !UP0, `(.L_x_28801) ;  /* 0x00000001089c7547 */ /* 0x000fea000b800000 */
[----:B------:R-:W-:-:S09]  /*d320*/  UISETP.NE.AND UP0, UPT, UR4, 0x2c, UPT ;  /* 0x0000002c0400788c */ /* 0x000fd2000bf05270 */
[----:B------:R-:W-:Y:S05]  /*d330*/  BRA.U !UP0, `(.L_x_28802) ;  /* 0x0000000108447547 */ /* 0x000fea000b800000 */
.L_x_28772:
        /* <DEDUP_REMOVED lines=16> */
.L_x_28803:
[----:B------:R-:W-:Y:S05]  /*d440*/  BRA `(.L_x_28773) ;  /* 0x0000000000647947 */ /* 0x000fea0003800000 */
.L_x_28802:
        /* <DEDUP_REMOVED lines=15> */
[----:B------:R-:W-:-:S13]  /*d540*/  @P2 PLOP3.LUT P0, PT, P1, PT, PT, 0x80, 0x8 ;  /* 0x000000000008281c */ /* 0x000fda0000f0f070 */
[----:B------:R-:W-:-:S04]  /*d550*/  @!P0 IMAD.MOV R5, RZ, RZ, R4 ;  /* 0x000000ffff058224 */ /* 0x000fc800078e0204 */
[----:B------:R-:W-:-:S05]  /*d560*/  @P2 IMAD.MOV.U32 R0, RZ, RZ, R5 ;  /* 0x000000ffff002224 */ /* 0x000fca00078e0005 */
[----:B------:R2:W-:Y:S01]  /*d570*/  STG.E.U8 desc[UR36][R2.64], R0 ;  /* 0x0000000002007986 */ /* 0x0005e2000c101124 */
[----:B------:R-:W-:Y:S05]  /*d580*/  BRA `(.L_x_28773) ;  /* 0x0000000000147947 */ /* 0x000fea0003800000 */
.L_x_28801:
[----:B------:R-:W0:Y:S02]  /*d590*/  F2I.U64.F64.TRUNC R20, R20 ;  /* 0x0000001400147311 */ /* 0x000e24000030d800 */
[----:B0-----:R1:W-:Y:S01]  /*d5a0*/  STG.E.64 desc[UR36][R2.64], R20 ;  /* 0x0000001402007986 */ /* 0x0013e2000c101b24 */
[----:B------:R-:W-:Y:S05]  /*d5b0*/  BRA `(.L_x_28773) ;  /* 0x0000000000087947 */ /* 0x000fea0003800000 */
.L_x_28800:
[----:B------:R-:W0:Y:S02]  /*d5c0*/  F2I.U32.F64.TRUNC R20, R20 ;  /* 0x0000001400147311 */ /* 0x000e24000030d000 */
[----:B0-----:R0:W-:Y:S02]  /*d5d0*/  STG.E desc[UR36][R2.64], R20 ;  /* 0x0000001402007986 */ /* 0x0011e4000c101924 */
.L_x_28773:
[----:B------:R-:W-:-:S07]  /*d5e0*/  VIADD R16, R16, 0x80 ;  /* 0x0000008010107836 */ /* 0x000fce0000000000 */
.L_x_28652:
[----:B------:R-:W-:Y:S05]  /*d5f0*/  BSYNC.RECONVERGENT B6 ;  /* 0x0000000000067941 */ /* 0x000fea0003800200 */
.L_x_28651:
[----:B------:R-:W5:Y:S01]  /*d600*/  LDCU UR4, c[0x0][0x380] ;  /* 0x00007000ff0477ac */ /* 0x000f620008000800 */
[----:B------:R-:W-:Y:S01]  /*d610*/  BSSY.RECONVERGENT B6, `(.L_x_28804) ;  /* 0x0000d58000067945 */ /* 0x000fe20003800200 */
[----:B-----5:R-:W-:-:S13]  /*d620*/  ISETP.GE.AND P0, PT, R16, UR4, PT ;  /* 0x0000000410007c0c */ /* 0x020fda000bf06270 */
[----:B------:R-:W-:Y:S05]  /*d630*/  @P0 BRA `(.L_x_28805) ;  /* 0x000000d400540947 */ /* 0x000fea0003800000 */
[----:B------:R-:W5:Y:S01]  /*d640*/  LDCU UR4, c[0x0][0x390] ;  /* 0x00007200ff0477ac */ /* 0x000f620008000800 */
[----:B0-234-:R-:W-:Y:S02]  /*d650*/  IMAD.MOV.U32 R0, RZ, RZ, RZ ;  /* 0x000000ffff007224 */ /* 0x01dfe400078e00ff */
[----:B------:R-:W-:Y:S01]  /*d660*/  IMAD.MOV.U32 R17, RZ, RZ, RZ ;  /* 0x000000ffff117224 */ /* 0x000fe200078e00ff */
[----:B-----5:R-:W-:-:S09]  /*d670*/  UISETP.NE.AND UP0, UPT, UR4, URZ, UPT ;  /* 0x000000ff0400728c */ /* 0x020fd2000bf05270 */
[----:B------:R-:W-:Y:S05]  /*d680*/  BRA.U !UP0, `(.L_x_28806) ;  /* 0x0000001108ac7547 */ /* 0x000fea000b800000 */
[----:B------:R-:W0:Y:S01]  /*d690*/  LDCU.64 UR4, c[0x0][0x398] ;  /* 0x00007300ff0477ac */ /* 0x000e220008000a00 */
[----:B-1----:R-:W-:Y:S02]  /*d6a0*/  IMAD.MOV.U32 R2, RZ, RZ, RZ ;  /* 0x000000ffff027224 */ /* 0x002fe400078e00ff */
        /* <DEDUP_REMOVED lines=297> */
.L_x_28806:
[----:B------:R-:W1:Y:S01]  /*e940*/  LDCU.64 UR6, c[0x0][0x590] ;  /* 0x0000b200ff0677ac */ /* 0x000e620008000a00 */
[----:B------:R-:W-:Y:S01]  /*e950*/  BSSY.RECONVERGENT B7, `(.L_x_28807) ;  /* 0x0000106000077945 */ /* 0x000fe20003800200 */
        /* <DEDUP_REMOVED lines=17> */
.L_x_28811:
[----:B------:R-:W2:Y:S01]  /*ea70*/  LDG.E.U8 R2, desc[UR36][R2.64] ;  /* 0x0000002402027981 */ /* 0x000ea2000c1e1100 */
[----:B------:R-:W-:Y:S01]  /*ea80*/  CS2R R10, SRZ ;  /* 0x00000000000a7805 */ /* 0x000fe2000001ff00 */
[----:B--2---:R0:W1:Y:S01]  /*ea90*/  I2F.F64.U16 R8, R2 ;  /* 0x0000000200087312 */ /* 0x0040620000101800 */
[----:B------:R-:W-:Y:S05]  /*eaa0*/  BRA `(.L_x_28813) ;  /* 0x0000000c00c07947 */ /* 0x000fea0003800000 */
.L_x_28810:
        /* <DEDUP_REMOVED lines=8> */
[----:B--2---:R-:W2:Y:S01]  /*eb30*/  I2F.F64.S64 R8, R8 ;  /* 0x0000000800087312 */ /* 0x004ea20000301c00 */
[----:B------:R-:W-:Y:S05]  /*eb40*/  BRA `(.L_x_28813) ;  /* 0x0000000c00987947 */ /* 0x000fea0003800000 */
.L_x_28815:
[----:B------:R-:W2:Y:S01]  /*eb50*/  LDG.E R2, desc[UR36][R2.64] ;  /* 0x0000002402027981 */ /* 0x000ea2000c1e1900 */
[----:B------:R-:W-:Y:S01]  /*eb60*/  CS2R R10, SRZ ;  /* 0x00000000000a7805 */ /* 0x000fe2000001ff00 */
[----:B--2---:R3:W4:Y:S01]  /*eb70*/  I2F.F64 R8, R2 ;  /* 0x0000000200087312 */ /* 0x0047220000201c00 */
[----:B------:R-:W-:Y:S05]  /*eb80*/  BRA `(.L_x_28813) ;  /* 0x0000000c00887947 */ /* 0x000fea0003800000 */
.L_x_28814:
[----:B------:R-:W2:Y:S01]  /*eb90*/  LDG.E.U16 R2, desc[UR36][R2.64] ;  /* 0x0000002402027981 */ /* 0x000ea2000c1e1500 */
[----:B------:R-:W-:Y:S01]  /*eba0*/  CS2R R10, SRZ ;  /* 0x00000000000a7805 */ /* 0x000fe2000001ff00 */
[----:B--2---:R0:W1:Y:S01]  /*ebb0*/  I2F.F64.S16 R8, R2 ;  /* 0x0000000200087312 */ /* 0x0040620000101c00 */
[----:B------:R-:W-:Y:S05]  /*ebc0*/  BRA `(.L_x_28813) ;  /* 0x0000000c00787947 */ /* 0x000fea0003800000 */
.L_x_28809:
        /* <DEDUP_REMOVED lines=11> */
.L_x_28817:
[----:B------:R-:W2:Y:S01]  /*ec80*/  LDG.E.U16 R0, desc[UR36][R2.64] ;  /* 0x0000002402007981 */ /* 0x000ea2000c1e1500 */
[----:B------:R-:W-:Y:S01]  /*ec90*/  CS2R R10, SRZ ;  /* 0x00000000000a7805 */ /* 0x000fe2000001ff00 */
[----:B--2---:R-:W-:-:S05]  /*eca0*/  HADD2.F32 R0, -RZ, R0.H0_H0 ;  /* 0x20000000ff007230 */ /* 0x004fca0000004100 */
[----:B------:R-:W-:-:S04]  /*ecb0*/  FMUL.FTZ R0, R0, 1 ;  /* 0x3f80000000007820 */ /* 0x000fc80000410000 */
[----:B------:R0:W1:Y:S01]  /*ecc0*/  F2F.F64.F32 R8, R0 ;  /* 0x0000000000087310 */ /* 0x0000620000201800 */
[----:B------:R-:W-:Y:S05]  /*ecd0*/  BRA `(.L_x_28813) ;  /* 0x0000000c00347947 */ /* 0x000fea0003800000 */
.L_x_28816:
        /* <DEDUP_REMOVED lines=12> */
.L_x_28819:
        /* <DEDUP_REMOVED lines=8> */
.L_x_28818:
[----:B------:R0:W5:Y:S01]  /*ee20*/  LDG.E.64 R8, desc[UR36][R2.64] ;  /* 0x0000002402087981 */ /* 0x000162000c1e1b00 */
[----:B------:R-:W-:Y:S01]  /*ee30*/  CS2R R10, SRZ ;  /* 0x00000000000a7805 */ /* 0x000fe2000001ff00 */
[----:B------:R-:W-:Y:S06]  /*ee40*/  BRA `(.L_x_28813) ;  /* 0x0000000800d87947 */ /* 0x000fec0003800000 */
.L_x_28808:
        /* <DEDUP_REMOVED lines=15> */
.L_x_28822:
[----:B------:R0:W5:Y:S01]  /*ef40*/  LDG.E.128 R8, desc[UR36][R2.64] ;  /* 0x0000002402087981 */ /* 0x000162000c1e1d00 */
[----:B------:R-:W-:Y:S05]  /*ef50*/  BRA `(.L_x_28813) ;  /* 0x0000000800947947 */ /* 0x000fea0003800000 */
.L_x_28821:
        /* <DEDUP_REMOVED lines=28> */
.L_x_28824:
[----:B------:R-:W2:Y:S01]  /*f120*/  LDG.E.U8 R3, desc[UR36][R2.64] ;  /* 0x0000002402037981 */ /* 0x000ea2000c1e1100 */
[----:B------:R-:W-:Y:S01]  /*f130*/  CS2R R10, SRZ ;  /* 0x00000000000a7805 */ /* 0x000fe2000001ff00 */
        /* <DEDUP_REMOVED lines=14> */
.L_x_28823:
[----:B------:R-:W2:Y:S01]  /*f220*/  LDG.E.U16 R0, desc[UR36][R2.64] ;  /* 0x0000002402007981 */ /* 0x000ea2000c1e1500 */
[----:B------:R-:W-:Y:S01]  /*f230*/  CS2R R10, SRZ ;  /* 0x00000000000a7805 */ /* 0x000fe2000001ff00 */
[----:B--2---:R-:W-:-:S04]  /*f240*/  IMAD.U32 R0, R0, 0x10000, RZ ;  /* 0x0001000000007824 */ /* 0x004fc800078e00ff */
[----:B------:R-:W-:-:S04]  /*f250*/  FMUL.FTZ R0, R0, 1 ;  /* 0x3f80000000007820 */ /* 0x000fc80000410000 */
[----:B------:R0:W1:Y:S01]  /*f260*/  F2F.F64.F32 R8, R0 ;  /* 0x0000000000087310 */ /* 0x0000620000201800 */
[----:B------:R-:W-:Y:S05]  /*f270*/  BRA `(.L_x_28813) ;  /* 0x0000000400cc7947 */ /* 0x000fea0003800000 */
.L_x_28820:
        /* <DEDUP_REMOVED lines=12> */
.L_x_28827:
        /* <DEDUP_REMOVED lines=22> */
.L_x_28829:
[----:B------:R-:W-:Y:S05]  /*f4a0*/  BSYNC.RECONVERGENT B0 ;  /* 0x0000000000007941 */ /* 0x000fea0003800200 */
.L_x_28828:
[----:B------:R-:W-:Y:S01]  /*f4b0*/  IMAD.SHL.U32 R0, R0, 0x100000, RZ ;  /* 0x0010000000007824 */ /* 0x000fe200078e00ff */
[----:B------:R-:W-:-:S04]  /*f4c0*/  LEA R2, R2, 0x3b800000, 0x17 ;  /* 0x3b80000002027811 */ /* 0x000fc800078eb8ff */
[----:B------:R-:W-:-:S05]  /*f4d0*/  LOP3.LUT R0, R2, R0, R5, 0xfe, !PT ;  /* 0x0000000002007212 */ /* 0x000fca00078efe05 */
[----:B------:R-:W-:-:S04]  /*f4e0*/  FMUL.FTZ R0, R0, 1 ;  /* 0x3f80000000007820 */ /* 0x000fc80000410000 */
[----:B------:R0:W1:Y:S01]  /*f4f0*/  F2F.F64.F32 R8, R0 ;  /* 0x0000000000087310 */ /* 0x0000620000201800 */
[----:B------:R-:W-:Y:S05]  /*f500*/  BRA `(.L_x_28813) ;  /* 0x0000000400287947 */ /* 0x000fea0003800000 */
.L_x_28826:
        /* <DEDUP_REMOVED lines=22> */
.L_x_28831:
[----:B------:R-:W-:Y:S05]  /*f670*/  BSYNC.RECONVERGENT B0 ;  /* 0x0000000000007941 */ /* 0x000fea0003800200 */
.L_x_28830:
[----:B------:R-:W-:Y:S01]  /*f680*/  IMAD.SHL.U32 R0, R0, 0x200000, RZ ;  /* 0x0020000000007824 */ /* 0x000fe200078e00ff */
[----:B------:R-:W-:-:S04]  /*f690*/  LEA R2, R2, 0x37800000, 0x17 ;  /* 0x3780000002027811 */ /* 0x000fc800078eb8ff */
[----:B------:R-:W-:-:S05]  /*f6a0*/  LOP3.LUT R0, R2, R0, R5, 0xfe, !PT ;  /* 0x0000000002007212 */ /* 0x000fca00078efe05 */
[----:B------:R-:W-:-:S04]  /*f6b0*/  FMUL.FTZ R0, R0, 1 ;  /* 0x3f80000000007820 */ /* 0x000fc80000410000 */
[----:B------:R0:W1:Y:S01]  /*f6c0*/  F2F.F64.F32 R8, R0 ;  /* 0x0000000000087310 */ /* 0x0000620000201800 */
[----:B------:R-:W-:Y:S05]  /*f6d0*/  BRA `(.L_x_28813) ;  /* 0x0000000000b47947 */ /* 0x000fea0003800000 */
.L_x_28825:
[----:B------:R-:W-:-:S09]  /*f6e0*/  UISETP.NE.AND UP0, UPT, UR4, 0x1c, UPT ;  /* 0x0000001c0400788c */ /* 0x000fd2000bf05270 */
[----:B------:R-:W-:Y:S05]  /*f6f0*/  BRA.U !UP0, `(.L_x_28832) ;  /* 0x0000000108a07547 */ /* 0x000fea000b800000 */
[----:B------:R-:W-:-:S09]  /*f700*/  UISETP.NE.AND UP0, UPT, UR4, 0x1d, UPT ;  /* 0x0000001d0400788c */ /* 0x000fd2000bf05270 */
[----:B------:R-:W-:Y:S05]  /*f710*/  BRA.U !UP0, `(.L_x_28833) ;  /* 0x0000000108887547 */ /* 0x000fea000b800000 */
[----:B------:R-:W-:-:S09]  /*f720*/  UISETP.NE.AND UP0, UPT, UR4, 0x2c, UPT ;  /* 0x0000002c0400788c */ /* 0x000fd2000bf05270 */
[----:B------:R-:W-:Y:S05]  /*f730*/  BRA.U UP0, `(.L_x_28812) ;  /* 0x0000000100347547 */ /* 0x000fea000b800000 */
        /* <DEDUP_REMOVED lines=13> */
.L_x_28812:
        /* <DEDUP_REMOVED lines=12> */
[----:B----4-:R-:W-:Y:S01]  /*f8d0*/  IMAD.U32 R10, RZ, RZ, UR8 ;  /* 0x00000008ff0a7e24 */ /* 0x010fe2000f8e00ff */
[----:B-1----:R-:W-:-:S07]  /*f8e0*/  MOV R11, UR9 ;  /* 0x00000009000b7c02 */ /* 0x002fce0008000f00 */
[----:B------:R-:W-:-:S07]  /*f8f0*/  LEPC R20, `(.L_x_28834) ;  /* 0x000000001014794e */ /* 0x000fce0000000000 */
[----:B--2---:R-:W-:Y:S05]  /*f900*/  CALL.ABS.NOINC R2 ;  /* 0x0000000002007343 */ /* 0x004fea0003c00000 */
.L_x_28834:
[----:B------:R-:W-:Y:S02]  /*f910*/  CS2R R8, SRZ ;  /* 0x0000000000087805 */ /* 0x000fe4000001ff00 */
[----:B------:R-:W-:Y:S01]  /*f920*/  CS2R R10, SRZ ;  /* 0x00000000000a7805 */ /* 0x000fe2000001ff00 */
[----:B------:R-:W-:Y:S06]  /*f930*/  BRA `(.L_x_28813) ;  /* 0x00000000001c7947 */ /* 0x000fec0003800000 */
.L_x_28833:
[----:B------:R-:W2:Y:S01]  /*f940*/  LDG.E.64 R8, desc[UR36][R2.64] ;  /* 0x0000002402087981 */ /* 0x000ea2000c1e1b00 */
[----:B------:R-:W-:Y:S01]  /*f950*/  CS2R R10, SRZ ;  /* 0x00000000000a7805 */ /* 0x000fe2000001ff00 */
[----:B--2---:R-:W0:Y:S01]  /*f960*/  I2F.F64.U64 R8, R8 ;  /* 0x0000000800087312 */ /* 0x004e220000301800 */
[----:B------:R-:W-:Y:S05]  /*f970*/  BRA `(.L_x_28813) ;  /* 0x00000000000c7947 */ /* 0x000fea0003800000 */
.L_x_28832:
[----:B------:R-:W2:Y:S01]  /*f980*/  LDG.E R2, desc[UR36][R2.64] ;  /* 0x0000002402027981 */ /* 0x000ea2000c1e1900 */
[----:B------:R-:W-:Y:S01]  /*f990*/  CS2R R10, SRZ ;  /* 0x00000000000a7805 */ /* 0x000fe2000001ff00 */
[----:B--2---:R0:W1:Y:S06]  /*f9a0*/  I2F.F64.U32 R8, R2 ;  /* 0x0000000200087312 */ /* 0x00406c0000201800 */
.L_x_28813:
[----:B------:R-:W-:Y:S05]  /*f9b0*/  BSYNC.RECONVERGENT B7 ;  /* 0x0000000000077941 */ /* 0x000fea0003800200 */
.L_x_28807:
[----:B--2--5:R-:W-:Y:S01]  /*f9c0*/  DSETP.NAN.AND P0, PT, R10, R10, PT ;  /* 0x0000000a0a00722a */ /* 0x024fe20003f08000 */
[----:B------:R-:W-:Y:S05]  /*f9d0*/  BSSY.RECONVERGENT B1, `(.L_x_28835) ;  /* 0x00007c2000017945 */ /* 0x000fea0003800200 */
[----:B01--4-:R-:W-:-:S14]  /*f9e0*/  DSETP.NAN.OR P0, PT, R8, R8, P0 ;  /* 0x000000080800722a */ /* 0x013fdc0000708400 */
[----:B------:R-:W-:Y:S05]  /*f9f0*/  @P0 BRA `(.L_x_28836) ;  /* 0x0000006c009c0947 */ /* 0x000fea0003800000 */
        /* <DEDUP_REMOVED lines=10> */
[----:B------:R-:W-:Y:S05]  /*faa0*/  @P0 BRA `(.L_x_28837) ;  /* 0x0000005800c80947 */ /* 0x000fea0003800000 */
[----:B------:R-:W-:-:S14]  /*fab0*/  DSETP.NEU.AND P0, PT, R14, 1, PT ;  /* 0x3ff000000e00742a */ /* 0x000fdc0003f0d000 */
[----:B------:R-:W-:Y:S05]  /*fac0*/  @!P0 BRA `(.L_x_28838) ;  /* 0x0000004400b88947 */ /* 0x000fea0003800000 */
[C-C-:B------:R-:W-:Y:S01]  /*fad0*/  DSETP.MIN.AND P0, P2, R14.reuse, R12.reuse, PT ;  /* 0x0000000c0e00722a */ /* 0x140fe20003a00000 */
[----:B------:R-:W-:Y:S01]  /*fae0*/  IMAD.MOV.U32 R0, RZ, RZ, R14 ;  /* 0x000000ffff007224 */ /* 0x000fe200078e000e */
[----:B------:R-:W-:Y:S01]  /*faf0*/  DSETP.MAX.AND P3, P4, R14, R12, PT ;  /* 0x0000000c0e00722a */ /* 0x000fe20003c6f000 */
[----:B---3--:R-:W-:Y:S01]  /*fb00*/  IMAD.MOV.U32 R2, RZ, RZ, R12 ;  /* 0x000000ffff027224 */ /* 0x008fe200078e000c */
[----:B------:R-:W-:Y:S01]  /*fb10*/  UMOV UR4, 0x4ad4b81f ;  /* 0x4ad4b81f00047882 */ /* 0x000fe20000000000 */
[--C-:B------:R-:W-:Y:S01]  /*fb20*/  IMAD.MOV.U32 R3, RZ, RZ, R15.reuse ;  /* 0x000000ffff037224 */ /* 0x100fe200078e000f */
[----:B------:R-:W-:Y:S01]  /*fb30*/  UMOV UR5, 0x358dee7a ;  /* 0x358dee7a00057882 */ /* 0x000fe20000000000 */
[----:B------:R-:W-:Y:S01]  /*fb40*/  IMAD.MOV.U32 R4, RZ, RZ, R15 ;  /* 0x000000ffff047224 */ /* 0x000fe200078e000f */
[----:B------:R-:W-:Y:S01]  /*fb50*/  SEL R2, R0, R2, P0 ;  /* 0x0000000200027207 */ /* 0x000fe20000000000 */
[--C-:B------:R-:W-:Y:S02]  /*fb60*/  IMAD.MOV.U32 R0, RZ, RZ, R13.reuse ;  /* 0x000000ffff007224 */ /* 0x100fe400078e000d */
[----:B------:R-:W-:-:S03]  /*fb70*/  IMAD.MOV.U32 R5, RZ, RZ, R13 ;  /* 0x000000ffff057224 */ /* 0x000fc600078e000d */
[----:B------:R-:W-:Y:S02]  /*fb80*/  FSEL R3, R3, R0, P0 ;  /* 0x0000000003037208 */ /* 0x000fe40000000000 */
[----:B------:R-:W-:Y:S01]  /*fb90*/  FSEL R20, R4, R5, P3 ;  /* 0x0000000504147208 */ /* 0x000fe20001800000 */
[----:B------:R-:W-:Y:S01]  /*fba0*/  IMAD.MOV.U32 R4, RZ, RZ, R12 ;  /* 0x000000ffff047224 */ /* 0x000fe200078e000c */
[----:B------:R-:W-:Y:S01]  /*fbb0*/  @P2 LOP3.LUT R3, R0, 0x80000, RZ, 0xfc, !PT ;  /* 0x0008000000032812 */ /* 0x000fe200078efcff */
[----:B------:R-:W-:Y:S01]  /*fbc0*/  IMAD.MOV.U32 R0, RZ, RZ, R14 ;  /* 0x000000ffff007224 */ /* 0x000fe200078e000e */
[----:B------:R-:W-:-:S04]  /*fbd0*/  @P4 LOP3.LUT R20, R5, 0x80000, RZ, 0xfc, !PT ;  /* 0x0008000005144812 */ /* 0x000fc800078efcff */
[----:B------:R-:W-:Y:S01]  /*fbe0*/  SEL R4, R0, R4, P3 ;  /* 0x0000000400047207 */ /* 0x000fe20001800000 */
[----:B------:R-:W-:Y:S01]  /*fbf0*/  DSETP.GEU.AND P0, PT, R2, UR4, PT ;  /* 0x0000000402007e2a */ /* 0x000fe2000bf0e000 */
[----:B------:R-:W-:Y:S01]  /*fc00*/  IMAD.MOV.U32 R5, RZ, RZ, R20 ;  /* 0x000000ffff057224 */ /* 0x000fe200078e0014 */
[----:B------:R-:W-:Y:S01]  /*fc10*/  UMOV UR4, 0xc57e649a ;  /* 0xc57e649a00047882 */ /* 0x000fe20000000000 */
[----:B------:R-:W-:-:S04]  /*fc20*/  UMOV UR5, 0x4a511b0e ;  /* 0x4a511b0e00057882 */ /* 0x000fc80000000000 */
[----:B------:R-:W-:-:S14]  /*fc30*/  DSETP.GT.OR P0, PT, R4, UR4, !P0 ;  /* 0x0000000404007e2a */ /* 0x000fdc000c704400 */
[----:B------:R-:W-:Y:S05]  /*fc40*/  @P0 BRA `(.L_x_28839) ;  /* 0x0000003400880947 */ /* 0x000fea0003800000 */
        /* <DEDUP_REMOVED lines=8> */
[----:B------:R-:W-:-:S13]  /*fcd0*/  FSETP.GT.FTZ.AND P0, PT, R33, -1.6999999284744262695, PT ;  /* 0xbfd999992100780b */ /* 0x000fda0003f14000 */
[----:B------:R-:W-:Y:S05]  /*fce0*/  @P0 BRA !P1, `(.L_x_28842) ;  /* 0x00000004005c0947 */ /* 0x000fea0004800000 */
[----:B------:R-:W-:Y:S01]  /*fcf0*/  DADD R32, R32, 1 ;  /* 0x3ff0000020207429 */ /* 0x000fe20000000000 */
[----:B------:R-:W-:-:S09]  /*fd00*/  IMAD.MOV.U32 R22, RZ, RZ, -0x3ff ;  /* 0xfffffc01ff167424 */ /* 0x000fd200078e00ff */
[----:B------:R-:W-:Y:S01]  /*fd10*/  ISETP.GT.AND P0, PT, R33, 0xfffff, PT ;  /* 0x000fffff2100780c */ /* 0x000fe20003f04270 */
[----:B------:R-:W-:Y:S02]  /*fd20*/  IMAD.MOV.U32 R2, RZ, RZ, R32 ;  /* 0x000000ffff027224 */ /* 0x000fe400078e0020 */
[--C-:B------:R-:W-:Y:S02]  /*fd30*/  IMAD.MOV.U32 R3, RZ, RZ, R33.reuse ;  /* 0x000000ffff037224 */ /* 0x100fe400078e0021 */
[----:B------:R-:W-:-:S08]  /*fd40*/  IMAD.MOV.U32 R0, RZ, RZ, R33 ;  /* 0x000000ffff007224 */ /* 0x000fd000078e0021 */
[----:B------:R-:W-:Y:S01]  /*fd50*/  @!P0 DMUL R2, R2, 1.80143985094819840000e+16 ;  /* 0x4350000002028828 */ /* 0x000fe20000000000 */
[----:B------:R-:W-:-:S09]  /*fd60*/  @!P0 MOV R22, 0xfffffbcb ;  /* 0xfffffbcb00168802 */ /* 0x000fd20000000f00 */
[----:B------:R-:W-:-:S04]  /*fd70*/  @!P0 IMAD.MOV.U32 R0, RZ, RZ, R3 ;  /* 0x000000ffff008224 */ /* 0x000fc800078e0003 */
[----:B------:R-:W-:-:S05]  /*fd80*/  VIADD R4, R0, 0xffffffff ;  /* 0xffffffff00047836 */ /* 0x000fca0000000000 */
[----:B------:R-:W-:-:S13]  /*fd90*/  ISETP.GE.U32.AND P1, PT, R4, 0x7fefffff, PT ;  /* 0x7fefffff0400780c */ /* 0x000fda0003f26070 */
[----:B------:R-:W-:Y:S01]  /*fda0*/  @P1 IMAD.MOV.U32 R4, RZ, RZ, 0x0 ;  /* 0x00000000ff041424 */ /* 0x000fe200078e00ff */
[----:B------:R-:W-:Y:S01]  /*fdb0*/  @P1 LOP3.LUT P2, RZ, R3, 0x7fffffff, RZ, 0xc0, !PT ;  /* 0x7fffffff03ff1812 */ /* 0x000fe2000784c0ff */
[----:B------:R-:W-:-:S06]  /*fdc0*/  @P1 IMAD.MOV.U32 R5, RZ, RZ, 0x7ff00000 ;  /* 0x7ff00000ff051424 */ /* 0x000fcc00078e00ff */
[----:B------:R-:W-:Y:S01]  /*fdd0*/  @P1 DFMA R4, R2, R4, +INF ;  /* 0x7ff000000204142b */ /* 0x000fe20000000004 */
[----:B------:R-:W-:Y:S02]  /*fde0*/  IMAD.MOV.U32 R3, RZ, RZ, R32 ;  /* 0x000000ffff037224 */ /* 0x000fe400078e0020 */
[----:B------:R-:W-:-:S07]  /*fdf0*/  @!P0 IMAD.MOV.U32 R3, RZ, RZ, R2 ;  /* 0x000000ffff038224 */ /* 0x000fce00078e0002 */
[----:B------:R-:W-:Y:S02]  /*fe00*/  @P1 FSEL R32, R4, RZ, P2 ;  /* 0x000000ff04201208 */ /* 0x000fe40001000000 */
[----:B------:R-:W-:Y:S01]  /*fe10*/  @P1 FSEL R33, R5, -QNAN , P2 ;  /* 0xfff0000005211808 */ /* 0x000fe20001000000 */
[----:B------:R-:W-:Y:S06]  /*fe20*/  @P1 BRA `(.L_x_28843) ;  /* 0x0000000400e41947 */ /* 0x000fec0003800000 */
        /* <DEDUP_REMOVED lines=11> */
[----:B------:R-:W-:Y:S01]  /*fee0*/  LOP3.LUT R3, R3, R2, RZ, 0x3c, !PT ;  /* 0x0000000203037212 */ /* 0x000fe200078e3cff */
[----:B------:R-:W-:-:S03]  /*fef0*/  UMOV UR7, 0x43300000 ;  /* 0x4330000000077882 */ /* 0x000fc60000000000 */
[----:B------:R-:W-:-:S04]  /*ff00*/  LOP3.LUT R2, R3, R2, RZ, 0x3c, !PT ;  /* 0x0000000203027212 */ /* 0x000fc800078e3cff */
[----:B------:R-:W-:-:S03]  /*ff10*/  LOP3.LUT R3, R3, R2, RZ, 0x3c, !PT ;  /* 0x0000000203037212 */ /* 0x000fc600078e3cff */
[----:B------:R-:W-:Y:S02]  /*ff20*/  @P0 VIADD R0, R0, 0x1 ;  /* 0x0000000100000836 */ /* 0x000fe40000000000 */
[----:B------:R-:W-:-:S03]  /*ff30*/  @P0 VIADD R4, R3, 0xfff00000 ;  /* 0xfff0000003040836 */ /* 0x000fc60000000000 */
[----:B------:R-:W-:Y:S01]  /*ff40*/  LOP3.LUT R24, R0, 0x80000000, RZ, 0x3c, !PT ;  /* 0x8000000000187812 */ /* 0x000fe200078e3cff */
[----:B------:R-:W-:-:S05]  /*ff50*/  @P0 IMAD.MOV.U32 R3, RZ, RZ, R4 ;  /* 0x000000ffff030224 */ /* 0x000fca00078e0004 */
[----:B------:R-:W-:Y:S01]  /*ff60*/  DADD R24, R24, -UR6 ;  /* 0x8000000618187e29 */ /* 0x000fe20008000000 */
[----:B------:R-:W-:Y:S01]  /*ff70*/  UMOV UR6, 0xfefa39ef ;  /* 0xfefa39ef00067882 */ /* 0x000fe20000000000 */
[C---:B------:R-:W-:Y:S01]  /*ff80*/  DADD R4, R2.reuse, 1 ;  /* 0x3ff0000002047429 */ /* 0x040fe20000000000 */
[----:B------:R-:W-:Y:S01]  /*ff90*/  UMOV UR7, 0x3fe62e42 ;  /* 0x3fe62e4200077882 */ /* 0x000fe20000000000 */
[----:B------:R-:W-:-:S04]  /*ffa0*/  DADD R2, R2, -1 ;  /* 0xbff0000002027429 */ /* 0x000fc80000000000 */
[----:B------:R-:W0:Y:S02]  /*ffb0*/  MUFU.RCP64H R7, R5 ;  /* 0x0000000500077308 */ /* 0x000e240000001800 */
        /* <DEDUP_REMOVED lines=42> */
.L_x_28842:
        /* <DEDUP_REMOVED lines=24> */
.L_x_28845:
[----:B------:R-:W-:Y:S05]  /*103e0*/  BSYNC.RECONVERGENT B3 ;  /* 0x0000000000037941 */ /* 0x000fea0003800200 */
.L_x_28844:
        /* <DEDUP_REMOVED lines=28> */
[----:B------:R-:W-:-:S11]  /*105b0*/  DADD R32, R32, R18 ;  /* 0x0000000020207229 */ /* 0x000fd60000000012 */
.L_x_28843:
[----:B------:R-:W-:Y:S05]  /*105c0*/  BSYNC.RECONVERGENT B2 ;  /* 0x0000000000027941 */ /* 0x000fea0003800200 */
.L_x_28841:
        /* <DEDUP_REMOVED lines=22> */
[----:B------:R-:W-:Y:S01]  /*10730*/  IMAD.MOV.U32 R2, RZ, RZ, R4 ;  /* 0x000000ffff027224 */ /* 0x000fe200078e0004 */
[----:B------:R-:W-:-:S07]  /*10740*/  MOV R3, R5 ;  /* 0x0000000500037202 */ /* 0x000fce0000000f00 */
.L_x_28847:
[----:B------:R-:W-:Y:S05]  /*10750*/  BSYNC.RECONVERGENT B2 ;  /* 0x0000000000027941 */ /* 0x000fea0003800200 */
.L_x_28846:
[----:B------:R-:W-:Y:S01]  /*10760*/  DMUL R4, R2, R2 ;  /* 0x0000000202047228 */ /* 0x000fe20000000000 */
[----:B------:R-:W-:Y:S01]  /*10770*/  IMAD.MOV.U32 R6, RZ, RZ, -0x2449a4b7 ;  /* 0xdbb65b49ff067424 */ /* 0x000fe200078e00ff */
[----:B------:R-:W-:Y:S01]  /*10780*/  UMOV UR4, 0x2a25ff7e ;  /* 0x2a25ff7e00047882 */ /* 0x000fe20000000000 */
[----:B------:R-:W-:Y:S01]  /*10790*/  IMAD.MOV.U32 R7, RZ, RZ, 0x3f2d3b63 ;  /* 0x3f2d3b63ff077424 */ /* 0x000fe200078e00ff */
[----:B------:R-:W-:Y:S01]  /*107a0*/  UMOV UR5, 0x3ef53e1d ;  /* 0x3ef53e1d00057882 */ /* 0x000fe20000000000 */
[----:B------:R-:W-:Y:S01]  /*107b0*/  ISETP.GE.AND P2, PT, R9, RZ, PT ;  /* 0x000000ff0900720c */ /* 0x000fe20003f46270 */
[----:B------:R-:W-:Y:S01]  /*107c0*/  @!P1 IMAD.MOV.U32 R12, RZ, RZ, 0x54442d18 ;  /* 0x54442d18ff0c9424 */ /* 0x000fe200078e00ff */
[----:B------:R-:W-:Y:S01]  /*107d0*/  BSSY.RECONVERGENT B0, `(.L_x_28848) ;  /* 0x000004f000007945 */ /* 0x000fe20003800200 */
[----:B------:R-:W-:Y:S01]  /*107e0*/  @!P1 IMAD.MOV.U32 R13, RZ, RZ, 0x3ff921fb ;  /* 0x3ff921fbff0d9424 */ /* 0x000fe200078e00ff */
[----:B------:R-:W-:Y:S01]  /*107f0*/  DFMA R6, R4, -UR4, R6 ;  /* 0x8000000404067c2b */ /* 0x000fe20008000006 */
[----:B------:R-:W-:Y:S01]  /*10800*/  UMOV UR4, 0x8dde082e ;  /* 0x8dde082e00047882 */ /* 0x000fe20000000000 */
[----:B------:R-:W-:Y:S01]  /*10810*/  UMOV UR5, 0x3f531278 ;  /* 0x3f53127800057882 */ /* 0x000fe20000000000 */
[----:B------:R-:W-:-:S05]  /*10820*/  @P1 PLOP3.LUT P0, PT, P2, PT, PT, 0x80, 0x8 ;  /* 0x000000000008181c */ /* 0x000fca000170f070 */
        /* <DEDUP_REMOVED lines=54> */
[----:B------:R-:W-:-:S10]  /*10b90*/  @P1 DADD R2, -R6, R2 ;  /* 0x0000000006021229 */ /* 0x000fd40000000102 */
[----:B------:R-:W-:Y:S02]  /*10ba0*/  @P1 FSEL R2, R2, R6, !P0 ;  /* 0x0000000602021208 */ /* 0x000fe40004000000 */
[----:B------:R-:W-:Y:S02]  /*10bb0*/  @P1 FSEL R3, R3, R7, !P0 ;  /* 0x0000000703031208 */ /* 0x000fe40004000000 */
[----:B------:R-:W-:Y:S01]  /*10bc0*/  @!P1 PLOP3.LUT P0, PT, P2, PT, PT, 0x80, 0x8 ;  /* 0x000000000008981c */ /* 0x000fe2000170f070 */
[----:B------:R-:W-:-:S03]  /*10bd0*/  DSETP.NEU.AND P2, PT, R14, RZ, PT ;  /* 0x000000ff0e00722a */ /* 0x000fc60003f4d000 */
[----:B------:R-:W-:Y:S02]  /*10be0*/  @!P1 FSEL R4, R6, R4, !P0 ;  /* 0x0000000406049208 */ /* 0x000fe40004000000 */
[----:B------:R-:W-:-:S06]  /*10bf0*/  @!P1 FSEL R5, R7, R5, !P0 ;  /* 0x0000000507059208 */ /* 0x000fcc0004000000 */
[----:B------:R-:W-:-:S03]  /*10c00*/  @!P1 DADD R2, R4, R12 ;  /* 0x0000000004029229 */ /* 0x000fc6000000000c */
[----:B------:R-:W-:Y:S08]  /*10c10*/  @!P2 BRA `(.L_x_28849) ;  /* 0x000000000020a947 */ /* 0x000ff00003800000 */
[----:B------:R-:W-:Y:S01]  /*10c20*/  IMAD.MOV.U32 R0, RZ, RZ, 0x7f3321d2 ;  /* 0x7f3321d2ff007424 */ /* 0x000fe200078e00ff */
[----:B------:R-:W-:Y:S01]  /*10c30*/  DSETP.NEU.AND P1, PT, |R8|, |R10|, PT ;  /* 0x4000000a0800722a */ /* 0x000fe20003f2d200 */
[----:B------:R-:W-:-:S03]  /*10c40*/  IMAD.MOV.U32 R4, RZ, RZ, 0x4002d97c ;  /* 0x4002d97cff047424 */ /* 0x000fc600078e00ff */
[----:B------:R-:W-:Y:S02]  /*10c50*/  FSEL R0, R0, 3.37028055040000000000e+12, !P0 ;  /* 0x54442d1800007808 */ /* 0x000fe40004000000 */
[----:B------:R-:W-:Y:S02]  /*10c60*/  FSEL R4, R4, 1.8213495016098022461, !P0 ;  /* 0x3fe921fb04047808 */ /* 0x000fe40004000000 */
[----:B------:R-:W-:Y:S02]  /*10c70*/  FSEL R2, R0, R2, !P1 ;  /* 0x0000000200027208 */ /* 0x000fe40004800000 */
[----:B------:R-:W-:Y:S01]  /*10c80*/  FSEL R3, R4, R3, !P1 ;  /* 0x0000000304037208 */ /* 0x000fe20004800000 */
[----:B------:R-:W-:Y:S06]  /*10c90*/  BRA `(.L_x_28850) ;  /* 0x0000000000087947 */ /* 0x000fec0003800000 */
.L_x_28849:
[----:B------:R-:W-:Y:S02]  /*10ca0*/  FSEL R2, RZ, 3.37028055040000000000e+12, P0 ;  /* 0x54442d18ff027808 */ /* 0x000fe40000000000 */
[----:B------:R-:W-:-:S07]  /*10cb0*/  FSEL R3, RZ, 2.1426990032196044922, P0 ;  /* 0x400921fbff037808 */ /* 0x000fce0000000000 */
.L_x_28850:
[----:B------:R-:W-:Y:S05]  /*10cc0*/  BSYNC.RECONVERGENT B0 ;  /* 0x0000000000007941 */ /* 0x000fea0003800200 */
.L_x_28848:
[----:B------:R-:W-:Y:S01]  /*10cd0*/  DADD R8, |R10|, |R8| ;  /* 0x000000000a087229 */ /* 0x000fe20000000608 */
[----:B------:R-:W-:Y:S01]  /*10ce0*/  LOP3.LUT R10, R3, 0x80000000, R11, 0xb8, !PT ;  /* 0x80000000030a7812 */ /* 0x000fe200078eb80b */
[----:B------:R-:W-:-:S06]  /*10cf0*/  DMUL R32, R32, 0.5 ;  /* 0x3fe0000020207828 */ /* 0x000fcc0000000000 */
[----:B------:R-:W-:-:S06]  /*10d00*/  DSETP.NAN.AND P0, PT, R8, R8, PT ;  /* 0x000000080800722a */ /* 0x000fcc0003f08000 */
[----:B------:R-:W-:Y:S02]  /*10d10*/  FSEL R2, R8, R2, P0 ;  /* 0x0000000208027208 */ /* 0x000fe40000000000 */
[----:B------:R-:W-:Y:S01]  /*10d20*/  FSEL R3, R9, R10, P0 ;  /* 0x0000000a09037208 */ /* 0x000fe20000000000 */
[----:B------:R-:W-:Y:S06]  /*10d30*/  BRA `(.L_x_28851) ;  /* 0x00000068002c7947 */ /* 0x000fec0003800000 */
.L_x_28840:
[----:B------:R-:W-:Y:S01]  /*10d40*/  DMUL R2, R12, R12 ;  /* 0x0000000c0c027228 */ /* 0x000fe20000000000 */
[----:B------:R-:W-:Y:S01]  /*10d50*/  UMOV UR4, 0x66666666 ;  /* 0x6666666600047882 */ /* 0x000fe20000000000 */
[----:B------:R-:W-:-:S06]  /*10d60*/  UMOV UR5, 0x3fe66666 ;  /* 0x3fe6666600057882 */ /* 0x000fcc0000000000 */
[----:B------:R-:W-:-:S08]  /*10d70*/  DFMA R2, R14, R14, R2 ;  /* 0x0000000e0e02722b */ /* 0x000fd00000000002 */
[----:B------:R-:W-:-:S14]  /*10d80*/  DSETP.GTU.AND P0, PT, R2, UR4, PT ;  /* 0x0000000402007e2a */ /* 0x000fdc000bf0c000 */
[----:B------:R-:W-:Y:S05]  /*10d90*/  @P0 BRA `(.L_x_28852) ;  /* 0x0000000c00300947 */ /* 0x000fea0003800000 */
[----:B------:R-:W0:Y:S01]  /*10da0*/  MUFU.RCP64H R7, R15 ;  /* 0x0000000f00077308 */ /* 0x000e220000001800 */
[----:B------:R-:W-:Y:S01]  /*10db0*/  IMAD.MOV.U32 R6, RZ, RZ, 0x1 ;  /* 0x00000001ff067424 */ /* 0x000fe200078e00ff */
[----:B------:R-:W-:Y:S01]  /*10dc0*/  BSSY.RECONVERGENT B0, `(.L_x_28853) ;  /* 0x0000060000007945 */ /* 0x000fe20003800200 */
[----:B------:R-:W-:Y:S01]  /*10dd0*/  IMAD.MOV.U32 R5, RZ, RZ, R3 ;  /* 0x000000ffff057224 */ /* 0x000fe200078e0003 */
[----:B------:R-:W-:Y:S01]  /*10de0*/  FSETP.GEU.AND P5, PT, |R13|, 6.5827683646048100446e-37, PT ;  /* 0x036000000d00780b */ /* 0x000fe20003fae200 */
[----:B------:R-:W-:Y:S02]  /*10df0*/  IMAD.MOV.U32 R4, RZ, RZ, R2 ;  /* 0x000000ffff047224 */ /* 0x000fe400078e0002 */
[----:B------:R-:W-:Y:S01]  /*10e00*/  IMAD.MOV.U32 R0, RZ, RZ, R5 ;  /* 0x000000ffff007224 */ /* 0x000fe200078e0005 */
[----:B------:R-:W-:Y:S01]  /*10e10*/  ISETP.GT.AND P0, PT, R5, 0xfffff, PT ;  /* 0x000fffff0500780c */ /* 0x000fe20003f04270 */
[----:B------:R-:W-:Y:S02]  /*10e20*/  IMAD.MOV.U32 R22, RZ, RZ, R4 ;  /* 0x000000ffff167224 */ /* 0x000fe400078e0004 */
[----:B------:R-:W-:Y:S01]  /*10e30*/  IMAD.MOV.U32 R24, RZ, RZ, -0x3ff ;  /* 0xfffffc01ff187424 */ /* 0x000fe200078e00ff */
[----:B0-----:R-:W-:-:S09]  /*10e40*/  DFMA R18, -R14, R6, 1 ;  /* 0x3ff000000e12742b */ /* 0x001fd20000000106 */
[----:B------:R-:W-:Y:S01]  /*10e50*/  @!P0 DMUL R4, R4, 1.80143985094819840000e+16 ;  /* 0x4350000004048828 */ /* 0x000fe20000000000 */
[----:B------:R-:W-:Y:S01]  /*10e60*/  @!P0 IMAD.MOV.U32 R24, RZ, RZ, -0x435 ;  /* 0xfffffbcbff188424 */ /* 0x000fe200078e00ff */
[----:B------:R-:W-:-:S08]  /*10e70*/  DFMA R18, R18, R18, R18 ;  /* 0x000000121212722b */ /* 0x000fd00000000012 */
[----:B------:R-:W-:Y:S01]  /*10e80*/  @!P0 IMAD.MOV.U32 R0, RZ, RZ, R5 ;  /* 0x000000ffff008224 */ /* 0x000fe200078e0005 */
[----:B------:R-:W-:Y:S01]  /*10e90*/  DFMA R18, R6, R18, R6 ;  /* 0x000000120612722b */ /* 0x000fe20000000006 */
[----:B------:R-:W-:Y:S02]  /*10ea0*/  @!P0 IMAD.MOV.U32 R22, RZ, RZ, R4 ;  /* 0x000000ffff168224 */ /* 0x000fe400078e0004 */
[----:B------:R-:W-:-:S05]  /*10eb0*/  VIADD R6, R0, 0xffffffff ;  /* 0xffffffff00067836 */ /* 0x000fca0000000000 */
[----:B------:R-:W-:Y:S01]  /*10ec0*/  DFMA R2, -R14, R18, 1 ;  /* 0x3ff000000e02742b */ /* 0x000fe20000000112 */
[----:B------:R-:W-:-:S07]  /*10ed0*/  ISETP.GE.U32.AND P2, PT, R6, 0x7fefffff, PT ;  /* 0x7fefffff0600780c */ /* 0x000fce0003f46070 */
[----:B------:R-:W-:-:S06]  /*10ee0*/  DFMA R2, R18, R2, R18 ;  /* 0x000000021202722b */ /* 0x000fcc0000000012 */
[----:B------:R-:W-:Y:S01]  /*10ef0*/  @P2 IMAD.MOV.U32 R6, RZ, RZ, 0x0 ;  /* 0x00000000ff062424 */ /* 0x000fe200078e00ff */
[----:B------:R-:W-:Y:S01]  /*10f00*/  @P2 LOP3.LUT P3, RZ, R5, 0x7fffffff, RZ, 0xc0, !PT ;  /* 0x7fffffff05ff2812 */ /* 0x000fe2000786c0ff */
[----:B------:R-:W-:Y:S01]  /*10f10*/  DMUL R18, R12, R2 ;  /* 0x000000020c127228 */ /* 0x000fe20000000000 */
[----:B------:R-:W-:-:S06]  /*10f20*/  @P2 IMAD.MOV.U32 R7, RZ, RZ, 0x7ff00000 ;  /* 0x7ff00000ff072424 */ /* 0x000fcc00078e00ff */
[----:B------:R-:W-:Y:S02]  /*10f30*/  @P2 DFMA R6, R4, R6, +INF ;  /* 0x7ff000000406242b */ /* 0x000fe40000000006 */
[----:B------:R-:W-:-:S08]  /*10f40*/  DFMA R20, -R14, R18, R12 ;  /* 0x000000120e14722b */ /* 0x000fd0000000010c */
[----:B------:R-:W-:Y:S01]  /*10f50*/  DFMA R2, R2, R20, R18 ;  /* 0x000000140202722b */ /* 0x000fe20000000012 */
[----:B------:R-:W-:Y:S02]  /*10f60*/  @P2 FSEL R32, R6, RZ, P3 ;  /* 0x000000ff06202208 */ /* 0x000fe40001800000 */
[----:B------:R-:W-:-:S07]  /*10f70*/  @P2 FSEL R33, R7, -QNAN , P3 ;  /* 0xfff0000007212808 */ /* 0x000fce0001800000 */
[----:B------:R-:W-:-:S05]  /*10f80*/  FFMA R5, RZ, R15, R3 ;  /* 0x0000000fff057223 */ /* 0x000fca0000000003 */
[----:B------:R-:W-:Y:S01]  /*10f90*/  FSETP.GT.AND P4, PT, |R5|, 1.469367938527859385e-39, PT ;  /* 0x001000000500780b */ /* 0x000fe20003f84200 */
[----:B------:R-:W-:-:S12]  /*10fa0*/  @P2 BRA `(.L_x_28854) ;  /* 0x0000000400042947 */ /* 0x000fd80003800000 */
        /* <DEDUP_REMOVED lines=14> */
[----:B------:R-:W-:Y:S01]  /*11090*/  @P0 IADD3 R6, PT, PT, R5, -0x100000, RZ ;  /* 0xfff0000005060810 */ /* 0x000fe20007ffe0ff */
[----:B------:R-:W-:-:S04]  /*110a0*/  @P0 VIADD R0, R0, 0x1 ;  /* 0x0000000100000836 */ /* 0x000fc80000000000 */
[----:B------:R-:W-:Y:S01]  /*110b0*/  @P0 IMAD.MOV.U32 R5, RZ, RZ, R6 ;  /* 0x000000ffff050224 */ /* 0x000fe200078e0006 */
[----:B------:R-:W-:-:S05]  /*110c0*/  LOP3.LUT R26, R0, 0x80000000, RZ, 0x3c, !PT ;  /* 0x80000000001a7812 */ /* 0x000fca00078e3cff */
        /* <DEDUP_REMOVED lines=46> */
[----:B------:R-:W-:-:S11]  /*113b0*/  DADD R32, R32, R4 ;  /* 0x0000000020207229 */ /* 0x000fd60000000004 */
.L_x_28854:
[----:B------:R-:W-:Y:S05]  /*113c0*/  BSYNC.RECONVERGENT B0 ;  /* 0x0000000000007941 */ /* 0x000fea0003800200 */
.L_x_28853:
[----:B------:R-:W-:Y:S04]  /*113d0*/  BSSY.RECONVERGENT B2, `(.L_x_28855) ;  /* 0x000000a000027945 */ /* 0x000fe80003800200 */
        /* <DEDUP_REMOVED lines=9> */
.L_x_28856:
[----:B------:R-:W-:Y:S05]  /*11470*/  BSYNC.RECONVERGENT B2 ;  /* 0x0000000000027941 */ /* 0x000fea0003800200 */
.L_x_28855:
        /* <DEDUP_REMOVED lines=84> */
.L_x_28858:
[----:B------:R-:W-:Y:S02]  /*119c0*/  FSEL R2, RZ, 3.37028055040000000000e+12, P0 ;  /* 0x54442d18ff027808 */ /* 0x000fe40000000000 */
[----:B------:R-:W-:-:S07]  /*119d0*/  FSEL R3, RZ, 2.1426990032196044922, P0 ;  /* 0x400921fbff037808 */ /* 0x000fce0000000000 */
.L_x_28859:
[----:B------:R-:W-:Y:S05]  /*119e0*/  BSYNC.RECONVERGENT B0 ;  /* 0x0000000000007941 */ /* 0x000fea0003800200 */
.L_x_28857:
[----:B------:R-:W-:Y:S01]  /*119f0*/  DADD R8, |R10|, |R8| ;  /* 0x000000000a087229 */ /* 0x000fe20000000608 */
[----:B------:R-:W-:Y:S01]  /*11a00*/  LOP3.LUT R10, R3, 0x80000000, R11, 0xb8, !PT ;  /* 0x80000000030a7812 */ /* 0x000fe200078eb80b */
[----:B------:R-:W-:-:S06]  /*11a10*/  DMUL R32, R32, 0.5 ;  /* 0x3fe0000020207828 */ /* 0x000fcc0000000000 */
[----:B------:R-:W-:-:S06]  /*11a20*/  DSETP.NAN.AND P0, PT, R8, R8, PT ;  /* 0x000000080800722a */ /* 0x000fcc0003f08000 */
[----:B------:R-:W-:Y:S02]  /*11a30*/  FSEL R2, R8, R2, P0 ;  /* 0x0000000208027208 */ /* 0x000fe40000000000 */
[----:B------:R-:W-:Y:S01]  /*11a40*/  FSEL R3, R9, R10, P0 ;  /* 0x0000000a09037208 */ /* 0x000fe20000000000 */
[----:B------:R-:W-:Y:S06]  /*11a50*/  BRA `(.L_x_28851) ;  /* 0x0000005800e47947 */ /* 0x000fec0003800000 */
.L_x_28852:
[----:B------:R-:W-:Y:S01]  /*11a60*/  LOP3.LUT R3, R15, 0xfffffff8, RZ, 0xc0, !PT ;  /* 0xfffffff80f037812 */ /* 0x000fe200078ec0ff */
[----:B------:R-:W-:Y:S01]  /*11a70*/  IMAD.MOV.U32 R2, RZ, RZ, RZ ;  /* 0x000000ffff027224 */ /* 0x000fe200078e00ff */
[----:B------:R-:W-:Y:S01]  /*11a80*/  LOP3.LUT R7, R13, 0xfffffff8, RZ, 0xc0, !PT ;  /* 0xfffffff80d077812 */ /* 0x000fe200078ec0ff */
[----:B------:R-:W-:Y:S01]  /*11a90*/  IMAD.MOV.U32 R6, RZ, RZ, RZ ;  /* 0x000000ffff067224 */ /* 0x000fe200078e00ff */
[----:B------:R-:W-:Y:S01]  /*11aa0*/  MOV R20, RZ ;  /* 0x000000ff00147202 */ /* 0x000fe20000000f00 */
[----:B------:R-:W-:Y:S02]  /*11ab0*/  BSSY.RECONVERGENT B0, `(.L_x_28860) ;  /* 0x0000066000007945 */ /* 0x000fe40003800200 */
        /* <DEDUP_REMOVED lines=22> */
.L_x_28861:
        /* <DEDUP_REMOVED lines=27> */
[----:B------:R-:W-:-:S02]  /*11dd0*/  IMAD.MOV.U32 R33, RZ, RZ, R35 ;  /* 0x000000ffff217224 */ /* 0x000fc400078e0023 */
        /* <DEDUP_REMOVED lines=52> */
.L_x_28860:
        /* <DEDUP_REMOVED lines=14> */
[----:B------:R-:W-:-:S13]  /*12200*/  FSETP.GT.FTZ.AND P0, PT, R33, -1.6999999284744262695, PT ;  /* 0xbfd999992100780b */ /* 0x000fda0003f14000 */
[----:B------:R-:W-:Y:S05]  /*12210*/  @P0 BRA !P1, `(.L_x_28863) ;  /* 0x00000004005c0947 */ /* 0x000fea0004800000 */
        /* <DEDUP_REMOVED lines=87> */
.L_x_28863:
        /* <DEDUP_REMOVED lines=24> */
.L_x_28866:
[----:B------:R-:W-:Y:S05]  /*12910*/  BSYNC.RECONVERGENT B3 ;  /* 0x0000000000037941 */ /* 0x000fea0003800200 */
.L_x_28865:
        /* <DEDUP_REMOVED lines=29> */
.L_x_28864:
[----:B------:R-:W-:Y:S05]  /*12af0*/  BSYNC.RECONVERGENT B2 ;  /* 0x0000000000027941 */ /* 0x000fea0003800200 */
.L_x_28862:
        /* <DEDUP_REMOVED lines=17> */
[----:B------:R-:W-:Y:S01]  /*12c10*/  MOV R5, R15 ;  /* 0x0000000f00057202 */ /* 0x000fe20000000f00 */
[----:B------:R-:W-:Y:S01]  /*12c20*/  IMAD.MOV.U32 R19, RZ, RZ, R13 ;  /* 0x000000ffff137224 */ /* 0x000fe200078e000d */
[----:B------:R-:W-:Y:S01]  /*12c30*/  MOV R0, 0x12c60 ;  /* 0x00012c6000007802 */ /* 0x000fe20000000f00 */
[----:B------:R-:W-:-:S07]  /*12c40*/  IMAD.MOV.U32 R4, RZ, RZ, R14 ;  /* 0x000000ffff047224 */ /* 0x000fce00078e000e */
[----:B------:R-:W-:Y:S05]  /*12c50*/  CALL.REL.NOINC `($__internal_70_$__cuda_sm20_div_rn_f64_full) ;  /* 0x0000022800987944 */ /* 0x000fea0003c00000 */
[----:B------:R-:W-:Y:S02]  /*12c60*/  IMAD.MOV.U32 R2, RZ, RZ, R4 ;  /* 0x000000ffff027224 */ /* 0x000fe400078e0004 */
[----:B------:R-:W-:-:S07]  /*12c70*/  IMAD.MOV.U32 R3, RZ, RZ, R5 ;  /* 0x000000ffff037224 */ /* 0x000fce00078e0005 */
.L_x_28868:
[----:B------:R-:W-:Y:S05]  /*12c80*/  BSYNC.RECONVERGENT B2 ;  /* 0x0000000000027941 */ /* 0x000fea0003800200 */
.L_x_28867:
        /* <DEDUP_REMOVED lines=84> */
.L_x_28870:
[----:B------:R-:W-:Y:S02]  /*131d0*/  FSEL R2, RZ, 3.37028055040000000000e+12, P0 ;  /* 0x54442d18ff027808 */ /* 0x000fe40000000000 */
[----:B------:R-:W-:-:S07]  /*131e0*/  FSEL R3, RZ, 2.1426990032196044922, P0 ;  /* 0x400921fbff037808 */ /* 0x000fce0000000000 */
.L_x_28871:
[----:B------:R-:W-:Y:S05]  /*131f0*/  BSYNC.RECONVERGENT B0 ;  /* 0x0000000000007941 */ /* 0x000fea0003800200 */
.L_x_28869:
[----:B------:R-:W-:Y:S01]  /*13200*/  DADD R8, |R10|, |R8| ;  /* 0x000000000a087229 */ /* 0x000fe20000000608 */
[----:B------:R-:W-:Y:S01]  /*13210*/  LOP3.LUT R10, R3, 0x80000000, R11, 0xb8, !PT ;  /* 0x80000000030a7812 */ /* 0x000fe200078eb80b */
[----:B------:R-:W-:-:S06]  /*13220*/  DMUL R32, R32, 0.5 ;  /* 0x3fe0000020207828 */ /* 0x000fcc0000000000 */
[----:B------:R-:W-:-:S06]  /*13230*/  DSETP.NAN.AND P0, PT, R8, R8, PT ;  /* 0x000000080800722a */ /* 0x000fcc0003f08000 */
[----:B------:R-:W-:Y:S02]  /*13240*/  FSEL R2, R8, R2, P0 ;  /* 0x0000000208027208 */ /* 0x000fe40000000000 */
[----:B------:R-:W-:Y:S01]  /*13250*/  FSEL R3, R9, R10, P0 ;  /* 0x0000000a09037208 */ /* 0x000fe20000000000 */
[----:B------:R-:W-:Y:S06]  /*13260*/  BRA `(.L_x_28851) ;  /* 0x0000004000e07947 */ /* 0x000fec0003800000 */
.L_x_28839:
[----:B------:R-:W-:Y:S01]  /*13270*/  ISETP.GT.U32.AND P2, PT, R18, R6, PT ;  /* 0x000000061200720c */ /* 0x000fe20003f44070 */
[----:B------:R-:W-:Y:S01]  /*13280*/  IMAD.MOV.U32 R2, RZ, RZ, RZ ;  /* 0x000000ffff027224 */ /* 0x000fe200078e00ff */
[CC--:B------:R-:W-:Y:S01]  /*13290*/  ISETP.LT.U32.AND P0, PT, R6.reuse, R18.reuse, PT ;  /* 0x000000120600720c */ /* 0x0c0fe20003f01070 */
[----:B------:R-:W-:Y:S01]  /*132a0*/  UMOV UR4, 0xffffffff ;  /* 0xffffffff00047882 */ /* 0x000fe20000000000 */
[----:B------:R-:W-:Y:S01]  /*132b0*/  ISETP.GT.U32.AND.EX P2, PT, R19, R7, PT, P2 ;  /* 0x000000071300720c */ /* 0x000fe20003f44120 */
[----:B------:R-:W-:Y:S01]  /*132c0*/  UMOV UR5, 0x7fefffff ;  /* 0x7fefffff00057882 */ /* 0x000fe20000000000 */
[----:B------:R-:W-:Y:S01]  /*132d0*/  ISETP.LT.U32.AND.EX P0, PT, R7, R19, PT, P0 ;  /* 0x000000130700720c */ /* 0x000fe20003f01100 */
[----:B------:R-:W-:Y:S01]  /*132e0*/  UMOV UR6, UR5 ;  /* 0x0000000500067c82 */ /* 0x000fe20008000000 */
[----:B------:R-:W-:Y:S01]  /*132f0*/  SEL R23, R19, R7, P2 ;  /* 0x0000000713177207 */ /* 0x000fe20001000000 */
[----:B------:R-:W-:Y:S01]  /*13300*/  MUFU.RCP64H R25, R15 ;  /* 0x0000000f00197308 */ /* 0x000fe20000001800 */
[----:B------:R-:W-:Y:S01]  /*13310*/  SEL R26, R7, R19, P0 ;  /* 0x00000013071a7207 */ /* 0x000fe20000000000 */
[----:B------:R-:W-:Y:S01]  /*13320*/  IMAD.MOV.U32 R24, RZ, RZ, 0x1 ;  /* 0x00000001ff187424 */ /* 0x000fe200078e00ff */
[----:B------:R-:W-:Y:S01]  /*13330*/  LOP3.LUT R0, R23, 0xffc00000, RZ, 0xc0, !PT ;  /* 0xffc0000017007812 */ /* 0x000fe200078ec0ff */
[----:B------:R-:W-:Y:S01]  /*13340*/  BSSY.RECONVERGENT B0, `(.L_x_28872) ;  /* 0x000007e000007945 */ /* 0x000fe20003800200 */
[----:B------:R-:W-:Y:S01]  /*13350*/  SEL R20, R6, R18, P0 ;  /* 0x0000001206147207 */ /* 0x000fe20000000000 */
[----:B------:R-:W-:Y:S01]  /*13360*/  IMAD.MOV.U32 R21, RZ, RZ, R26 ;  /* 0x000000ffff157224 */ /* 0x000fe200078e001a */
[----:B------:R-:W-:-:S02]  /*13370*/  LOP3.LUT R3, R0, 0x7fd00000, RZ, 0x3c, !PT ;  /* 0x7fd0000000037812 */ /* 0x000fc400078e3cff */
[----:B------:R-:W-:Y:S01]  /*13380*/  SEL R22, R18, R6, P2 ;  /* 0x0000000612167207 */ /* 0x000fe20001000000 */
[----:B------:R-:W-:Y:S01]  /*13390*/  IMAD.U32 R6, RZ, RZ, UR6 ;  /* 0x00000006ff067e24 */ /* 0x000fe2000f8e00ff */
[----:B------:R-:W-:Y:S02]  /*133a0*/  ISETP.GE.U32.AND P3, PT, R26, 0x7ff00000, PT ;  /* 0x7ff000001a00780c */ /* 0x000fe40003f66070 */
[C---:B------:R-:W-:Y:S01]  /*133b0*/  DMUL R4, R2.reuse, R20 ;  /* 0x0000001402047228 */ /* 0x040fe20000000000 */
[----:B------:R-:W-:Y:S01]  /*133c0*/  FSETP.GEU.AND P5, PT, |R13|, 6.5827683646048100446e-37, PT ;  /* 0x036000000d00780b */ /* 0x000fe20003fae200 */
[----:B------:R-:W-:-:S06]  /*133d0*/  DMUL R2, R2, R22 ;  /* 0x0000001602027228 */ /* 0x000fcc0000000000 */
[----:B------:R-:W-:-:S08]  /*133e0*/  DMUL R4, R4, R4 ;  /* 0x0000000404047228 */ /* 0x000fd00000000000 */
[----:B------:R-:W-:-:S08]  /*133f0*/  DFMA R4, R2, R2, R4 ;  /* 0x000000020204722b */ /* 0x000fd00000000004 */
[----:B------:R-:W-:Y:S02]  /*13400*/  DSETP.MIN.AND P0, P2, R4, UR4, PT ;  /* 0x0000000404007e2a */ /* 0x000fe4000ba00000 */
[----:B------:R-:W-:-:S05]  /*13410*/  IMAD.MOV.U32 R2, RZ, RZ, R5 ;  /* 0x000000ffff027224 */ /* 0x000fca00078e0005 */
[----:B------:R-:W-:Y:S01]  /*13420*/  FSEL R3, R2, UR6, P0 ;  /* 0x0000000602037c08 */ /* 0x000fe20008000000 */
[----:B------:R-:W-:-:S05]  /*13430*/  IMAD.MOV.U32 R2, RZ, RZ, R4 ;  /* 0x000000ffff027224 */ /* 0x000fca00078e0004 */
[----:B------:R-:W-:Y:S02]  /*13440*/  SEL R2, R2, UR4, P0 ;  /* 0x0000000402027c07 */ /* 0x000fe40008000000 */
[----:B------:R-:W-:Y:S01]  /*13450*/  @P2 LOP3.LUT R3, R6, 0x80000, RZ, 0xfc, !PT ;  /* 0x0008000006032812 */ /* 0x000fe200078efcff */
[----:B------:R-:W-:Y:S01]  /*13460*/  IMAD.MOV.U32 R6, RZ, RZ, RZ ;  /* 0x000000ffff067224 */ /* 0x000fe200078e00ff */
[----:B------:R-:W-:Y:S02]  /*13470*/  DSETP.NEU.AND P2, PT, R20, RZ, PT ;  /* 0x000000ff1400722a */ /* 0x000fe40003f4d000 */
[----:B------:R-:W0:Y:S03]  /*13480*/  MUFU.RSQ64H R7, R3 ;  /* 0x0000000300077308 */ /* 0x000e260000001c00 */
[----:B0-----:R-:W-:-:S08]  /*13490*/  DMUL R18, R6, R6 ;  /* 0x0000000606127228 */ /* 0x001fd00000000000 */
[----:B------:R-:W-:Y:S01]  /*134a0*/  DFMA R18, R2, -R18, 1 ;  /* 0x3ff000000212742b */ /* 0x000fe20000000812 */
[----:B------:R-:W-:Y:S02]  /*134b0*/  IMAD.MOV.U32 R2, RZ, RZ, 0x0 ;  /* 0x00000000ff027424 */ /* 0x000fe400078e00ff */
[----:B------:R-:W-:-:S06]  /*134c0*/  IMAD.MOV.U32 R3, RZ, RZ, 0x3fd80000 ;  /* 0x3fd80000ff037424 */ /* 0x000fcc00078e00ff */
[----:B------:R-:W-:Y:S02]  /*134d0*/  DFMA R2, R18, R2, 0.5 ;  /* 0x3fe000001202742b */ /* 0x000fe40000000002 */
[----:B------:R-:W-:-:S08]  /*134e0*/  DMUL R18, R6, R18 ;  /* 0x0000001206127228 */ /* 0x000fd00000000000 */
[----:B------:R-:W-:Y:S02]  /*134f0*/  DFMA R2, R2, R18, R6 ;  /* 0x000000120202722b */ /* 0x000fe40000000006 */
[----:B------:R-:W-:-:S06]  /*13500*/  DFMA R6, -R14, R24, 1 ;  /* 0x3ff000000e06742b */ /* 0x000fcc0000000118 */
[----:B------:R-:W-:Y:S01]  /*13510*/  DMUL R2, R4, R2 ;  /* 0x0000000204027228 */ /* 0x000fe20000000000 */
[----:B------:R-:W-:Y:S01]  /*13520*/  LOP3.LUT R5, R0, 0x100000, RZ, 0xfc, !PT ;  /* 0x0010000000057812 */ /* 0x000fe200078efcff */
[----:B------:R-:W-:Y:S01]  /*13530*/  IMAD.MOV.U32 R4, RZ, RZ, RZ ;  /* 0x000000ffff047224 */ /* 0x000fe200078e00ff */
[----:B------:R-:W-:-:S05]  /*13540*/  DFMA R6, R6, R6, R6 ;  /* 0x000000060606722b */ /* 0x000fca0000000006 */
[----:B------:R-:W-:-:S03]  /*13550*/  DMUL R2, R2, R4 ;  /* 0x0000000402027228 */ /* 0x000fc60000000000 */
[----:B------:R-:W-:-:S07]  /*13560*/  DFMA R6, R24, R6, R24 ;  /* 0x000000061806722b */ /* 0x000fce0000000018 */
[----:B------:R-:W-:Y:S02]  /*13570*/  @!P3 FSEL R26, R23, R3, !P2 ;  /* 0x00000003171ab208 */ /* 0x000fe40005000000 */
[----:B------:R-:W-:Y:S01]  /*13580*/  @!P3 FSEL R20, R22, R2, !P2 ;  /* 0x000000021614b208 */ /* 0x000fe20005000000 */
[----:B------:R-:W-:Y:S01]  /*13590*/  DFMA R2, -R14, R6, 1 ;  /* 0x3ff000000e02742b */ /* 0x000fe20000000106 */
[----:B------:R-:W-:Y:S01]  /*135a0*/  ISETP.GT.AND P0, PT, R26, 0xfffff, PT ;  /* 0x000fffff1a00780c */ /* 0x000fe20003f04270 */
[----:B------:R-:W-:Y:S02]  /*135b0*/  IMAD.MOV.U32 R5, RZ, RZ, R26 ;  /* 0x000000ffff057224 */ /* 0x000fe400078e001a */
[----:B------:R-:W-:-:S04]  /*135c0*/  IMAD.MOV.U32 R4, RZ, RZ, R20 ;  /* 0x000000ffff047224 */ /* 0x000fc800078e0014 */
[----:B------:R-:W-:-:S06]  /*135d0*/  DFMA R2, R6, R2, R6 ;  /* 0x000000020602722b */ /* 0x000fcc0000000006 */
[----:B------:R-:W-:Y:S02]  /*135e0*/  @!P0 DMUL R4, R4, 1.80143985094819840000e+16 ;  /* 0x4350000004048828 */ /* 0x000fe40000000000 */
[----:B------:R-:W-:-:S08]  /*135f0*/  DMUL R6, R12, R2 ;  /* 0x000000020c067228 */ /* 0x000fd00000000000 */
[----:B------:R-:W-:Y:S01]  /*13600*/  @!P0 MOV R26, R5 ;  /* 0x00000005001a8202 */ /* 0x000fe20000000f00 */
[----:B------:R-:W-:Y:S01]  /*13610*/  DFMA R18, -R14, R6, R12 ;  /* 0x000000060e12722b */ /* 0x000fe2000000010c */
[----:B------:R-:W-:-:S03]  /*13620*/  @!P0 IMAD.MOV.U32 R20, RZ, RZ, R4 ;  /* 0x000000ffff148224 */ /* 0x000fc600078e0004 */
[----:B------:R-:W-:-:S04]  /*13630*/  VIADD R0, R26, 0xffffffff ;  /* 0xffffffff1a007836 */ /* 0x000fc80000000000 */
[----:B------:R-:W-:Y:S01]  /*13640*/  DFMA R2, R2, R18, R6 ;  /* 0x000000120202722b */ /* 0x000fe20000000006 */
[----:B------:R-:W-:-:S09]  /*13650*/  ISETP.GE.U32.AND P2, PT, R0, 0x7fefffff, PT ;  /* 0x7fefffff0000780c */ /* 0x000fd20003f46070 */
[----:B------:R-:W-:-:S04]  /*13660*/  FFMA R0, RZ, R15, R3 ;  /* 0x0000000fff007223 */ /* 0x000fc80000000003 */
[----:B------:R-:W-:Y:S01]  /*13670*/  @P2 IMAD.MOV.U32 R6, RZ, RZ, 0x0 ;  /* 0x00000000ff062424 */ /* 0x000fe200078e00ff */
[----:B------:R-:W-:Y:S01]  /*13680*/  @P2 LOP3.LUT P3, RZ, R5, 0x7fffffff, RZ, 0xc0, !PT ;  /* 0x7fffffff05ff2812 */ /* 0x000fe2000786c0ff */
[----:B------:R-:W-:Y:S01]  /*13690*/  @P2 IMAD.MOV.U32 R7, RZ, RZ, 0x7ff00000 ;  /* 0x7ff00000ff072424 */ /* 0x000fe200078e00ff */
[----:B------:R-:W-:Y:S01]  /*136a0*/  FSETP.GT.AND P4, PT, |R0|, 1.469367938527859385e-39, PT ;  /* 0x001000000000780b */ /* 0x000fe20003f84200 */
[----:B------:R-:W-:Y:S02]  /*136b0*/  IMAD.MOV.U32 R0, RZ, RZ, -0x3ff ;  /* 0xfffffc01ff007424 */ /* 0x000fe400078e00ff */
[----:B------:R-:W-:Y:S02]  /*136c0*/  @!P0 IMAD.MOV.U32 R0, RZ, RZ, -0x435 ;  /* 0xfffffbcbff008424 */ /* 0x000fe400078e00ff */
[----:B------:R-:W-:-:S10]  /*136d0*/  @P2 DFMA R6, R4, R6, +INF ;  /* 0x7ff000000406242b */ /* 0x000fd40000000006 */
        /* <DEDUP_REMOVED lines=68> */
.L_x_28873:
[----:B------:R-:W-:Y:S05]  /*13b20*/  BSYNC.RECONVERGENT B0 ;  /* 0x0000000000007941 */ /* 0x000fea0003800200 */
.L_x_28872:
        /* <DEDUP_REMOVED lines=10> */
.L_x_28875:
[----:B------:R-:W-:Y:S05]  /*13bd0*/  BSYNC.RECONVERGENT B2 ;  /* 0x0000000000027941 */ /* 0x000fea0003800200 */
.L_x_28874:
[----:B------:R-:W-:Y:S01]  /*13be0*/  DMUL R4, R2, R2 ;  /* 0x0000000202047228 */ /* 0x000fe20000000000 */
[----:B------:R-:W-:Y:S01]  /*13bf0*/  IMAD.MOV.U32 R6, RZ, RZ, -0x2449a4b7 ;  /* 0xdbb65b49ff067424 */ /* 0x000fe200078e00ff */
[----:B------:R-:W-:Y:S01]  /*13c00*/  MOV R7, 0x3f2d3b63 ;  /* 0x3f2d3b6300077802 */ /* 0x000fe20000000f00 */
[----:B------:R-:W-:Y:S01]  /*13c10*/  UMOV UR4, 0x2a25ff7e ;  /* 0x2a25ff7e00047882 */ /* 0x000fe20000000000 */
[----:B------:R-:W-:Y:S01]  /*13c20*/  UMOV UR5, 0x3ef53e1d ;  /* 0x3ef53e1d00057882 */ /* 0x000fe20000000000 */
[----:B------:R-:W-:Y:S01]  /*13c30*/  ISETP.GE.AND P2, PT, R9, RZ, PT ;  /* 0x000000ff0900720c */ /* 0x000fe20003f46270 */
[----:B------:R-:W-:Y:S01]  /*13c40*/  @!P1 IMAD.MOV.U32 R12, RZ, RZ, 0x54442d18 ;  /* 0x54442d18ff0c9424 */ /* 0x000fe200078e00ff */
[----:B------:R-:W-:Y:S01]  /*13c50*/  BSSY.RECONVERGENT B0, `(.L_x_28876) ;  /* 0x000004f000007945 */ /* 0x000fe20003800200 */
[----:B------:R-:W-:Y:S01]  /*13c60*/  DFMA R6, R4, -UR4, R6 ;  /* 0x8000000404067c2b */ /* 0x000fe20008000006 */
[----:B------:R-:W-:Y:S01]  /*13c70*/  UMOV UR4, 0x8dde082e ;  /* 0x8dde082e00047882 */ /* 0x000fe20000000000 */
[----:B------:R-:W-:Y:S01]  /*13c80*/  UMOV UR5, 0x3f531278 ;  /* 0x3f53127800057882 */ /* 0x000fe20000000000 */
[----:B------:R-:W-:Y:S01]  /*13c90*/  @P1 PLOP3.LUT P0, PT, P2, PT, PT, 0x80, 0x8 ;  /* 0x000000000008181c */ /* 0x000fe2000170f070 */
[----:B------:R-:W-:-:S04]  /*13ca0*/  @!P1 IMAD.MOV.U32 R13, RZ, RZ, 0x3ff921fb ;  /* 0x3ff921fbff0d9424 */ /* 0x000fc800078e00ff */
        /* <DEDUP_REMOVED lines=71> */
.L_x_28877:
[----:B------:R-:W-:Y:S02]  /*14120*/  FSEL R2, RZ, 3.37028055040000000000e+12, P0 ;  /* 0x54442d18ff027808 */ /* 0x000fe40000000000 */
[----:B------:R-:W-:-:S07]  /*14130*/  FSEL R3, RZ, 2.1426990032196044922, P0 ;  /* 0x400921fbff037808 */ /* 0x000fce0000000000 */
.L_x_28878:
[----:B------:R-:W-:Y:S05]  /*14140*/  BSYNC.RECONVERGENT B0 ;  /* 0x0000000000007941 */ /* 0x000fea0003800200 */
.L_x_28876:
[----:B------:R-:W-:Y:S01]  /*14150*/  DADD R8, |R10|, |R8| ;  /* 0x000000000a087229 */ /* 0x000fe20000000608 */
[----:B------:R-:W-:-:S07]  /*14160*/  LOP3.LUT R10, R3, 0x80000000, R11, 0xb8, !PT ;  /* 0x80000000030a7812 */ /* 0x000fce00078eb80b */
[----:B------:R-:W-:-:S06]  /*14170*/  DSETP.NAN.AND P0, PT, R8, R8, PT ;  /* 0x000000080800722a */ /* 0x000fcc0003f08000 */
[----:B------:R-:W-:Y:S02]  /*14180*/  FSEL R2, R8, R2, P0 ;  /* 0x0000000208027208 */ /* 0x000fe40000000000 */
[----:B------:R-:W-:Y:S01]  /*14190*/  FSEL R3, R9, R10, P0 ;  /* 0x0000000a09037208 */ /* 0x000fe20000000000 */
[----:B------:R-:W-:Y:S06]  /*141a0*/  BRA `(.L_x_28851) ;  /* 0x0000003400107947 */ /* 0x000fec0003800000 */
.L_x_28838:
[----:B------:R-:W-:Y:S01]  /*141b0*/  UMOV UR4, 0x6a3f9475 ;  /* 0x6a3f947500047882 */ /* 0x000fe20000000000 */
[----:B------:R-:W-:Y:S02]  /*141c0*/  UMOV UR5, 0x20ca2fe7 ;  /* 0x20ca2fe700057882 */ /* 0x000fe40000000000 */
[----:B------:R-:W-:-:S14]  /*141d0*/  DSETP.GEU.AND P0, PT, R12, UR4, PT ;  /* 0x000000040c007e2a */ /* 0x000fdc000bf0e000 */
[----:B------:R-:W-:Y:S05]  /*141e0*/  @!P0 BRA `(.L_x_28879) ;  /* 0x0000000c00988947 */ /* 0x000fea0003800000 */
[----:B------:R-:W-:Y:S01]  /*141f0*/  DMUL R14, R12, R12 ;  /* 0x0000000c0c0e7228 */ /* 0x000fe20000000000 */
[----:B------:R-:W-:Y:S09]  /*14200*/  BSSY.RECONVERGENT B2, `(.L_x_28880) ;  /* 0x000008d000027945 */ /* 0x000ff20003800200 */
[----:B------:R-:W-:-:S02]  /*14210*/  FSETP.GEU.FTZ.AND P1, PT, R15, 1.7916666269302368164, PT ;  /* 0x3fe555550f00780b */ /* 0x000fc40003f3e000 */
[----:B------:R-:W-:-:S13]  /*14220*/  FSETP.GT.FTZ.AND P0, PT, R15, -1.6999999284744262695, PT ;  /* 0xbfd999990f00780b */ /* 0x000fda0003f14000 */
[----:B------:R-:W-:Y:S05]  /*14230*/  @P0 BRA !P1, `(.L_x_28881) ;  /* 0x00000004004c0947 */ /* 0x000fea0004800000 */
[----:B---3--:R-:W-:Y:S01]  /*14240*/  DADD R2, R14, 1 ;  /* 0x3ff000000e027429 */ /* 0x008fe20000000000 */
[----:B------:R-:W-:-:S09]  /*14250*/  IMAD.MOV.U32 R22, RZ, RZ, -0x3ff ;  /* 0xfffffc01ff167424 */ /* 0x000fd200078e00ff */
        /* <DEDUP_REMOVED lines=9> */
[----:B------:R-:W-:-:S13]  /*142f0*/  ISETP.GE.U32.AND P1, PT, R3, 0x7fefffff, PT ;  /* 0x7fefffff0300780c */ /* 0x000fda0003f26070 */
[----:B------:R-:W-:Y:S01]  /*14300*/  @P1 IMAD.MOV.U32 R6, RZ, RZ, 0x0 ;  /* 0x00000000ff061424 */ /* 0x000fe200078e00ff */
[----:B------:R-:W-:Y:S01]  /*14310*/  @P1 LOP3.LUT P2, RZ, R5, 0x7fffffff, RZ, 0xc0, !PT ;  /* 0x7fffffff05ff1812 */ /* 0x000fe2000784c0ff */
[----:B------:R-:W-:-:S06]  /*14320*/  @P1 IMAD.MOV.U32 R7, RZ, RZ, 0x7ff00000 ;  /* 0x7ff00000ff071424 */ /* 0x000fcc00078e00ff */
[----:B------:R-:W-:-:S10]  /*14330*/  @P1 DFMA R6, R4, R6, +INF ;  /* 0x7ff000000406142b */ /* 0x000fd40000000006 */
[----:B------:R-:W-:Y:S02]  /*14340*/  @P1 FSEL R32, R6, RZ, P2 ;  /* 0x000000ff06201208 */ /* 0x000fe40001000000 */
[----:B------:R-:W-:Y:S01]  /*14350*/  @P1 FSEL R33, R7, -QNAN , P2 ;  /* 0xfff0000007211808 */ /* 0x000fe20001000000 */
[----:B------:R-:W-:Y:S06]  /*14360*/  @P1 BRA `(.L_x_28882) ;  /* 0x0000000400d81947 */ /* 0x000fec0003800000 */
        /* <DEDUP_REMOVED lines=8> */
[----:B------:R-:W-:Y:S01]  /*143f0*/  UMOV UR6, 0x80000000 ;  /* 0x8000000000067882 */ /* 0x000fe20000000000 */
[----:B------:R-:W-:Y:S01]  /*14400*/  ISETP.GE.U32.AND P0, PT, R3, 0x3ff6a09f, PT ;  /* 0x3ff6a09f0300780c */ /* 0x000fe20003f06070 */
[----:B------:R-:W-:Y:S01]  /*14410*/  UMOV UR7, 0x43300000 ;  /* 0x4330000000077882 */ /* 0x000fe20000000000 */
[----:B------:R-:W-:-:S11]  /*14420*/  MOV R25, 0x43300000 ;  /* 0x4330000000197802 */ /* 0x000fd60000000f00 */
        /* <DEDUP_REMOVED lines=52> */
.L_x_28881:
[----:B------:R-:W-:Y:S01]  /*14770*/  DADD R18, R14, 2 ;  /* 0x400000000e127429 */ /* 0x000fe20000000000 */
[----:B---3--:R-:W-:Y:S01]  /*14780*/  IMAD.MOV.U32 R2, RZ, RZ, 0x1 ;  /* 0x00000001ff027424 */ /* 0x008fe200078e00ff */
        /* <DEDUP_REMOVED lines=22> */
.L_x_28884:
[----:B------:R-:W-:Y:S05]  /*148f0*/  BSYNC.RECONVERGENT B3 ;  /* 0x0000000000037941 */ /* 0x000fea0003800200 */
.L_x_28883:
        /* <DEDUP_REMOVED lines=29> */
.L_x_28882:
[----:B------:R-:W-:Y:S05]  /*14ad0*/  BSYNC.RECONVERGENT B2 ;  /* 0x0000000000027941 */ /* 0x000fea0003800200 */
.L_x_28880:
        /* <DEDUP_REMOVED lines=14> */
[----:B------:R-:W-:Y:S01]  /*14bc0*/  @P2 PLOP3.LUT P0, PT, P1, PT, PT, 0x80, 0x8 ;  /* 0x000000000008281c */ /* 0x000fe20000f0f070 */
[----:B------:R-:W-:Y:S02]  /*14bd0*/  @!P2 IMAD.MOV.U32 R6, RZ, RZ, 0x54442d18 ;  /* 0x54442d18ff06a424 */ /* 0x000fe400078e00ff */
[----:B------:R-:W-:Y:S02]  /*14be0*/  @!P2 IMAD.MOV.U32 R7, RZ, RZ, 0x3ff921fb ;  /* 0x3ff921fbff07a424 */ /* 0x000fe400078e00ff */
        /* <DEDUP_REMOVED lines=55> */
[----:B------:R-:W-:-:S03]  /*14f60*/  DSETP.NEU.AND P1, PT, |R8|, |R10|, PT ;  /* 0x4000000a0800722a */ /* 0x000fc60003f2d200 */
[----:B------:R-:W-:Y:S02]  /*14f70*/  @!P2 FSEL R4, R12, R4, !P0 ;  /* 0x000000040c04a208 */ /* 0x000fe40004000000 */
[----:B------:R-:W-:Y:S02]  /*14f80*/  @!P2 FSEL R5, R13, R5, !P0 ;  /* 0x000000050d05a208 */ /* 0x000fe40004000000 */
[----:B------:R-:W-:-:S04]  /*14f90*/  FSEL R0, R0, 3.37028055040000000000e+12, !P0 ;  /* 0x54442d1800007808 */ /* 0x000fc80004000000 */
[----:B------:R-:W-:Y:S01]  /*14fa0*/  @!P2 DADD R2, R4, R6 ;  /* 0x000000000402a229 */ /* 0x000fe20000000006 */
[----:B------:R-:W-:Y:S01]  /*14fb0*/  IMAD.MOV.U32 R6, RZ, RZ, 0x4002d97c ;  /* 0x4002d97cff067424 */ /* 0x000fe200078e00ff */
[----:B------:R-:W-:-:S04]  /*14fc0*/  DADD R4, |R10|, |R8| ;  /* 0x000000000a047229 */ /* 0x000fc80000000608 */
[----:B------:R-:W-:-:S04]  /*14fd0*/  FSEL R6, R6, 1.8213495016098022461, !P0 ;  /* 0x3fe921fb06067808 */ /* 0x000fc80004000000 */
[----:B------:R-:W-:Y:S01]  /*14fe0*/  FSEL R2, R0, R2, !P1 ;  /* 0x0000000200027208 */ /* 0x000fe20004800000 */
[----:B------:R-:W-:Y:S01]  /*14ff0*/  DSETP.NAN.AND P0, PT, R4, R4, PT ;  /* 0x000000040400722a */ /* 0x000fe20003f08000 */
[----:B------:R-:W-:-:S04]  /*15000*/  FSEL R10, R6, R3, !P1 ;  /* 0x00000003060a7208 */ /* 0x000fc80004800000 */
[----:B------:R-:W-:Y:S02]  /*15010*/  LOP3.LUT R10, R10, 0x80000000, R11, 0xb8, !PT ;  /* 0x800000000a0a7812 */ /* 0x000fe400078eb80b */
[----:B------:R-:W-:Y:S02]  /*15020*/  FSEL R2, R4, R2, P0 ;  /* 0x0000000204027208 */ /* 0x000fe40000000000 */
[----:B------:R-:W-:Y:S01]  /*15030*/  FSEL R3, R5, R10, P0 ;  /* 0x0000000a05037208 */ /* 0x000fe20000000000 */
[----:B------:R-:W-:Y:S06]  /*15040*/  BRA `(.L_x_28851) ;  /* 0x0000002400687947 */ /* 0x000fec0003800000 */
.L_x_28879:
[----:B------:R-:W-:Y:S01]  /*15050*/  DMUL R4, R12, R12 ;  /* 0x0000000c0c047228 */ /* 0x000fe20000000000 */
[----:B---3--:R-:W-:Y:S01]  /*15060*/  IMAD.MOV.U32 R2, RZ, RZ, -0x2449a4b7 ;  /* 0xdbb65b49ff027424 */ /* 0x008fe200078e00ff */
[----:B------:R-:W-:Y:S01]  /*15070*/  UMOV UR4, 0x2a25ff7e ;  /* 0x2a25ff7e00047882 */ /* 0x000fe20000000000 */
[----:B------:R-:W-:Y:S01]  /*15080*/  IMAD.MOV.U32 R3, RZ, RZ, 0x3f2d3b63 ;  /* 0x3f2d3b63ff037424 */ /* 0x000fe200078e00ff */
[----:B------:R-:W-:Y:S01]  /*15090*/  UMOV UR5, 0x3ef53e1d ;  /* 0x3ef53e1d00057882 */ /* 0x000fe20000000000 */
[----:B------:R-:W-:Y:S01]  /*150a0*/  ISETP.GE.AND P2, PT, R9, RZ, PT ;  /* 0x000000ff0900720c */ /* 0x000fe20003f46270 */
[----:B------:R-:W-:Y:S01]  /*150b0*/  @!P1 IMAD.MOV.U32 R14, RZ, RZ, 0x54442d18 ;  /* 0x54442d18ff0e9424 */ /* 0x000fe200078e00ff */
[----:B------:R-:W-:Y:S01]  /*150c0*/  @!P1 MOV R15, 0x3ff921fb ;  /* 0x3ff921fb000f9802 */ /* 0x000fe20000000f00 */
[----:B------:R-:W-:Y:S01]  /*150d0*/  IMAD.MOV.U32 R0, RZ, RZ, 0x7f3321d2 ;  /* 0x7f3321d2ff007424 */ /* 0x000fe200078e00ff */
[----:B------:R-:W-:Y:S01]  /*150e0*/  DFMA R2, R4, -UR4, R2 ;  /* 0x8000000404027c2b */ /* 0x000fe20008000002 */
[----:B------:R-:W-:Y:S01]  /*150f0*/  UMOV UR4, 0x8dde082e ;  /* 0x8dde082e00047882 */ /* 0x000fe20000000000 */
[----:B------:R-:W-:Y:S01]  /*15100*/  UMOV UR5, 0x3f531278 ;  /* 0x3f53127800057882 */ /* 0x000fe20000000000 */
[----:B------:R-:W-:Y:S01]  /*15110*/  @P1 PLOP3.LUT P0, PT, P2, PT, PT, 0x80, 0x8 ;  /* 0x000000000008181c */ /* 0x000fe2000170f070 */
[----:B------:R-:W-:-:S04]  /*15120*/  DMUL R32, R12, 0.5 ;  /* 0x3fe000000c207828 */ /* 0x000fc80000000000 */
[----:B------:R-:W-:Y:S01]  /*15130*/  DFMA R2, R4, R2, -UR4 ;  /* 0x8000000404027e2b */ /* 0x000fe20008000002 */
[----:B------:R-:W-:Y:S01]  /*15140*/  UMOV UR4, 0xc8249315 ;  /* 0xc824931500047882 */ /* 0x000fe20000000000 */
[----:B------:R-:W-:Y:S02]  /*15150*/  UMOV UR5, 0x3f6f9690 ;  /* 0x3f6f969000057882 */ /* 0x000fe40000000000 */
[----:B------:R-:W-:-:S04]  /*15160*/  DMUL R32, R12, R32 ;  /* 0x000000200c207228 */ /* 0x000fc80000000000 */
        /* <DEDUP_REMOVED lines=54> */
[----:B------:R-:W-:-:S04]  /*154d0*/  @!P1 PLOP3.LUT P0, PT, P2, PT, PT, 0x80, 0x8 ;  /* 0x000000000008981c */ /* 0x000fc8000170f070 */
[----:B------:R-:W-:Y:S01]  /*154e0*/  @!P1 FSEL R4, R6, R4, !P0 ;  /* 0x0000000406049208 */ /* 0x000fe20004000000 */
[----:B------:R-:W-:Y:S01]  /*154f0*/  IMAD.MOV.U32 R6, RZ, RZ, 0x4002d97c ;  /* 0x4002d97cff067424 */ /* 0x000fe200078e00ff */
[----:B------:R-:W-:Y:S02]  /*15500*/  @!P1 FSEL R5, R7, R5, !P0 ;  /* 0x0000000507059208 */ /* 0x000fe40004000000 */
[----:B------:R-:W-:Y:S02]  /*15510*/  FSEL R0, R0, 3.37028055040000000000e+12, !P0 ;  /* 0x54442d1800007808 */ /* 0x000fe40004000000 */
[----:B------:R-:W-:Y:S02]  /*15520*/  FSEL R6, R6, 1.8213495016098022461, !P0 ;  /* 0x3fe921fb06067808 */ /* 0x000fe40004000000 */
[----:B------:R-:W-:Y:S02]  /*15530*/  @!P1 DADD R2, R4, R14 ;  /* 0x0000000004029229 */ /* 0x000fe4000000000e */
[----:B------:R-:W-:-:S02]  /*15540*/  DADD R4, |R10|, |R8| ;  /* 0x000000000a047229 */ /* 0x000fc40000000608 */
[----:B------:R-:W-:-:S06]  /*15550*/  DSETP.NEU.AND P1, PT, |R8|, |R10|, PT ;  /* 0x4000000a0800722a */ /* 0x000fcc0003f2d200 */
[----:B------:R-:W-:Y:S01]  /*15560*/  FSEL R10, R6, R3, !P1 ;  /* 0x00000003060a7208 */ /* 0x000fe20004800000 */
[----:B------:R-:W-:Y:S01]  /*15570*/  DSETP.NAN.AND P0, PT, R4, R4, PT ;  /* 0x000000040400722a */ /* 0x000fe20003f08000 */
[----:B------:R-:W-:Y:S02]  /*15580*/  FSEL R2, R0, R2, !P1 ;  /* 0x0000000200027208 */ /* 0x000fe40004800000 */
[----:B------:R-:W-:-:S03]  /*15590*/  LOP3.LUT R10, R10, 0x80000000, R11, 0xb8, !PT ;  /* 0x800000000a0a7812 */ /* 0x000fc600078eb80b */
[----:B------:R-:W-:Y:S02]  /*155a0*/  FSEL R2, R4, R2, P0 ;  /* 0x0000000204027208 */ /* 0x000fe40000000000 */
[----:B------:R-:W-:Y:S01]  /*155b0*/  FSEL R3, R5, R10, P0 ;  /* 0x0000000a05037208 */ /* 0x000fe20000000000 */
[----:B------:R-:W-:Y:S06]  /*155c0*/  BRA `(.L_x_28851) ;  /* 0x0000002000087947 */ /* 0x000fec0003800000 */
.L_x_28837:
[----:B------:R-:W0:Y:S01]  /*155d0*/  MUFU.RCP64H R3, 2.718280792236328125 ;  /* 0x4005bf0a00037908 */ /* 0x000e220000001800 */
[----:B------:R-:W-:Y:S01]  /*155e0*/  IMAD.MOV.U32 R4, RZ, RZ, -0x74eba897 ;  /* 0x8b145769ff047424 */ /* 0x000fe200078e00ff */
[----:B------:R-:W-:Y:S01]  /*155f0*/  FSETP.GEU.AND P1, PT, |R9|, 6.5827683646048100446e-37, PT ;  /* 0x036000000900780b */ /* 0x000fe20003f2e200 */
[----:B------:R-:W-:Y:S01]  /*15600*/  IMAD.MOV.U32 R5, RZ, RZ, 0x4005bf0a ;  /* 0x4005bf0aff057424 */ /* 0x000fe200078e00ff */
[----:B------:R-:W-:Y:S01]  /*15610*/  BSSY.RECONVERGENT B2, `(.L_x_28885) ;  /* 0x0000015000027945 */ /* 0x000fe20003800200 */
[----:B---3--:R-:W-:-:S06]  /*15620*/  IMAD.MOV.U32 R2, RZ, RZ, 0x1 ;  /* 0x00000001ff027424 */ /* 0x008fcc00078e00ff */
        /* <DEDUP_REMOVED lines=19> */
.L_x_28886:
[----:B------:R-:W-:Y:S05]  /*15760*/  BSYNC.RECONVERGENT B2 ;  /* 0x0000000000027941 */ /* 0x000fea0003800200 */
.L_x_28885:
        /* <DEDUP_REMOVED lines=23> */
.L_x_28888:
[----:B------:R-:W-:Y:S05]  /*158e0*/  BSYNC.RECONVERGENT B2 ;  /* 0x0000000000027941 */ /* 0x000fea0003800200 */
.L_x_28887:
[----:B------:R-:W-:Y:S01]  /*158f0*/  DADD R6, -RZ, |R2| ;  /* 0x00000000ff067229 */ /* 0x000fe20000000502 */
[----:B------:R-:W-:Y:S01]  /*15900*/  UMOV UR4, 0xffffffff ;  /* 0xffffffff00047882 */ /* 0x000fe20000000000 */
[----:B------:R-:W-:Y:S01]  /*15910*/  DADD R18, -RZ, |R4| ;  /* 0x00000000ff127229 */ /* 0x000fe20000000504 */
[----:B------:R-:W-:Y:S01]  /*15920*/  IMAD.MOV.U32 R2, RZ, RZ, RZ ;  /* 0x000000ffff027224 */ /* 0x000fe200078e00ff */
[----:B------:R-:W-:Y:S01]  /*15930*/  UMOV UR5, 0x7fefffff ;  /* 0x7fefffff00057882 */ /* 0x000fe20000000000 */
[----:B------:R-:W-:Y:S01]  /*15940*/  MUFU.RCP64H R25, R15 ;  /* 0x0000000f00197308 */ /* 0x000fe20000001800 */
[----:B------:R-:W-:Y:S01]  /*15950*/  UMOV UR6, UR5 ;  /* 0x0000000500067c82 */ /* 0x000fe20008000000 */
[----:B------:R-:W-:Y:S01]  /*15960*/  IMAD.MOV.U32 R24, RZ, RZ, 0x1 ;  /* 0x00000001ff187424 */ /* 0x000fe200078e00ff */
[----:B------:R-:W-:Y:S01]  /*15970*/  BSSY.RECONVERGENT B0, `(.L_x_28889) ;  /* 0x0000086000007945 */ /* 0x000fe20003800200 */
[----:B------:R-:W-:-:S03]  /*15980*/  FSETP.GEU.AND P5, PT, |R13|, 6.5827683646048100446e-37, PT ;  /* 0x036000000d00780b */ /* 0x000fc60003fae200 */
        /* <DEDUP_REMOVED lines=11> */
[----:B------:R-:W-:Y:S01]  /*15a40*/  IMAD.U32 R6, RZ, RZ, UR6 ;  /* 0x00000006ff067e24 */ /* 0x000fe2000f8e00ff */
[----:B------:R-:W-:Y:S02]  /*15a50*/  ISETP.GE.U32.AND P2, PT, R26, 0x7ff00000, PT ;  /* 0x7ff000001a00780c */ /* 0x000fe40003f46070 */
[----:B------:R-:W-:-:S02]  /*15a60*/  DMUL R4, R2, R20 ;  /* 0x0000001402047228 */ /* 0x000fc40000000000 */
[----:B------:R-:W-:-:S06]  /*15a70*/  DMUL R2, R2, R22 ;  /* 0x0000001602027228 */ /* 0x000fcc0000000000 */
[----:B------:R-:W-:-:S08]  /*15a80*/  DMUL R4, R4, R4 ;  /* 0x0000000404047228 */ /* 0x000fd00000000000 */
[----:B------:R-:W-:-:S08]  /*15a90*/  DFMA R4, R2, R2, R4 ;  /* 0x000000020204722b */ /* 0x000fd00000000004 */
[----:B------:R-:W-:Y:S02]  /*15aa0*/  DSETP.MIN.AND P0, P1, R4, UR4, PT ;  /* 0x0000000404007e2a */ /* 0x000fe4000b900000 */
[----:B------:R-:W-:-:S05]  /*15ab0*/  IMAD.MOV.U32 R2, RZ, RZ, R5 ;  /* 0x000000ffff027224 */ /* 0x000fca00078e0005 */
[----:B------:R-:W-:Y:S02]  /*15ac0*/  FSEL R3, R2, UR6, P0 ;  /* 0x0000000602037c08 */ /* 0x000fe40008000000 */
[----:B------:R-:W-:-:S04]  /*15ad0*/  MOV R2, R4 ;  /* 0x0000000400027202 */ /* 0x000fc80000000f00 */
        /* <DEDUP_REMOVED lines=23> */
[----:B------:R-:W-:Y:S01]  /*15c50*/  IMAD.MOV.U32 R5, RZ, RZ, R26 ;  /* 0x000000ffff057224 */ /* 0x000fe200078e001a */
[----:B------:R-:W-:Y:S01]  /*15c60*/  DSETP.GEU.AND P1, PT, |R8|, |R10|, PT ;  /* 0x4000000a0800722a */ /* 0x000fe20003f2e200 */
[----:B------:R-:W-:-:S04]  /*15c70*/  IMAD.MOV.U32 R4, RZ, RZ, R20 ;  /* 0x000000ffff047224 */ /* 0x000fc800078e0014 */
[----:B------:R-:W-:-:S06]  /*15c80*/  DFMA R2, R6, R2, R6 ;  /* 0x000000020602722b */ /* 0x000fcc0000000006 */
[----:B------:R-:W-:Y:S02]  /*15c90*/  @!P0 DMUL R4, R4, 1.80143985094819840000e+16 ;  /* 0x4350000004048828 */ /* 0x000fe40000000000 */
[----:B------:R-:W-:-:S08]  /*15ca0*/  DMUL R6, R12, R2 ;  /* 0x000000020c067228 */ /* 0x000fd00000000000 */
[----:B------:R-:W-:Y:S01]  /*15cb0*/  @!P0 IMAD.MOV.U32 R26, RZ, RZ, R5 ;  /* 0x000000ffff1a8224 */ /* 0x000fe200078e0005 */
[----:B------:R-:W-:Y:S01]  /*15cc0*/  DFMA R18, -R14, R6, R12 ;  /* 0x000000060e12722b */ /* 0x000fe2000000010c */
[----:B------:R-:W-:Y:S02]  /*15cd0*/  @!P0 IMAD.MOV.U32 R20, RZ, RZ, R4 ;  /* 0x000000ffff148224 */ /* 0x000fe400078e0004 */
[----:B------:R-:W-:-:S05]  /*15ce0*/  VIADD R0, R26, 0xffffffff ;  /* 0xffffffff1a007836 */ /* 0x000fca0000000000 */
[----:B------:R-:W-:Y:S01]  /*15cf0*/  ISETP.GE.U32.AND P2, PT, R0, 0x7fefffff, PT ;  /* 0x7fefffff0000780c */ /* 0x000fe20003f46070 */
[----:B------:R-:W-:-:S10]  /*15d00*/  DFMA R2, R2, R18, R6 ;  /* 0x000000120202722b */ /* 0x000fd40000000006 */
[----:B------:R-:W-:Y:S02]  /*15d10*/  FFMA R0, RZ, R15, R3 ;  /* 0x0000000fff007223 */ /* 0x000fe40000000003 */
        /* <DEDUP_REMOVED lines=20> */
[----:B------:R-:W-:Y:S01]  /*15e60*/  IMAD.MOV.U32 R5, RZ, RZ, R4 ;  /* 0x000000ffff057224 */ /* 0x000fe200078e0004 */
[----:B------:R-:W-:Y:S01]  /*15e70*/  MOV R27, 0x43300000 ;  /* 0x43300000001b7802 */ /* 0x000fe20000000f00 */
        /* <DEDUP_REMOVED lines=53> */
.L_x_28890:
[----:B------:R-:W-:Y:S05]  /*161d0*/  BSYNC.RECONVERGENT B0 ;  /* 0x0000000000007941 */ /* 0x000fea0003800200 */
.L_x_28889:
        /* <DEDUP_REMOVED lines=10> */
.L_x_28892:
[----:B------:R-:W-:Y:S05]  /*16280*/  BSYNC.RECONVERGENT B2 ;  /* 0x0000000000027941 */ /* 0x000fea0003800200 */
.L_x_28891:
        /* <DEDUP_REMOVED lines=84> */
.L_x_28894:
[----:B------:R-:W-:Y:S02]  /*167d0*/  FSEL R2, RZ, 3.37028055040000000000e+12, P0 ;  /* 0x54442d18ff027808 */ /* 0x000fe40000000000 */
[----:B------:R-:W-:-:S07]  /*167e0*/  FSEL R3, RZ, 2.1426990032196044922, P0 ;  /* 0x400921fbff037808 */ /* 0x000fce0000000000 */
.L_x_28895:
[----:B------:R-:W-:Y:S05]  /*167f0*/  BSYNC.RECONVERGENT B0 ;  /* 0x0000000000007941 */ /* 0x000fea0003800200 */
.L_x_28893:
[----:B------:R-:W-:Y:S01]  /*16800*/  DADD R8, |R10|, |R8| ;  /* 0x000000000a087229 */ /* 0x000fe20000000608 */
[----:B------:R-:W-:Y:S01]  /*16810*/  LOP3.LUT R10, R3, 0x80000000, R11, 0xb8, !PT ;  /* 0x80000000030a7812 */ /* 0x000fe200078eb80b */
[----:B------:R-:W-:-:S06]  /*16820*/  DADD R32, R32, 1 ;  /* 0x3ff0000020207429 */ /* 0x000fcc0000000000 */
[----:B------:R-:W-:-:S06]  /*16830*/  DSETP.NAN.AND P0, PT, R8, R8, PT ;  /* 0x000000080800722a */ /* 0x000fcc0003f08000 */
[----:B------:R-:W-:Y:S02]  /*16840*/  FSEL R2, R8, R2, P0 ;  /* 0x0000000208027208 */ /* 0x000fe40000000000 */
[----:B------:R-:W-:Y:S01]  /*16850*/  FSEL R3, R9, R10, P0 ;  /* 0x0000000a09037208 */ /* 0x000fe20000000000 */
[----:B------:R-:W-:Y:S06]  /*16860*/  BRA `(.L_x_28851) ;  /* 0x0000000c00607947 */ /* 0x000fec0003800000 */
.L_x_28836:
[----:B------:R-:W-:Y:S01]  /*16870*/  DSETP.GEU.AND P0, PT, |R10|, 1.4916681462400413487e-154, PT ;  /* 0x200000000a00742a */ /* 0x000fe20003f0e200 */
[----:B------:R-:W-:Y:S01]  /*16880*/  IMAD.MOV.U32 R14, RZ, RZ, 0x1 ;  /* 0x00000001ff0e7424 */ /* 0x000fe200078e00ff */
[----:B------:R-:W-:Y:S01]  /*16890*/  DADD R18, -RZ, |R10| ;  /* 0x00000000ff127229 */ /* 0x000fe2000000050a */
[----:B------:R-:W-:Y:S01]  /*168a0*/  BSSY.RECONVERGENT B0, `(.L_x_28896) ;  /* 0x000006d000007945 */ /* 0x000fe20003800200 */
[--C-:B------:R-:W-:Y:S01]  /*168b0*/  DADD R20, -RZ, |R8|.reuse ;  /* 0x00000000ff147229 */ /* 0x100fe20000000508 */
[----:B------:R-:W-:Y:S01]  /*168c0*/  IMAD.MOV.U32 R23, RZ, RZ, -0x3ff ;  /* 0xfffffc01ff177424 */ /* 0x000fe200078e00ff */
[----:B------:R-:W-:Y:S02]  /*168d0*/  DSETP.LT.AND P0, PT, |R8|, 1.4916681462400413487e-154, !P0 ;  /* 0x200000000800742a */ /* 0x000fe40004701200 */
[----:B------:R-:W-:-:S06]  /*168e0*/  DSETP.GT.AND P1, PT, |R10|, |R8|, PT ;  /* 0x400000080a00722a */ /* 0x000fcc0003f24200 */
[----:B------:R-:W-:Y:S02]  /*168f0*/  FSEL R13, R19, R21, P1 ;  /* 0x00000015130d7208 */ /* 0x000fe40000800000 */
[----:B------:R-:W-:Y:S02]  /*16900*/  FSEL R12, R18, R20, P1 ;  /* 0x00000014120c7208 */ /* 0x000fe40000800000 */
[----:B------:R-:W0:Y:S01]  /*16910*/  MUFU.RCP64H R15, R13 ;  /* 0x0000000d000f7308 */ /* 0x000e220000001800 */
[----:B------:R-:W-:Y:S01]  /*16920*/  FSEL R26, R20, R18, P1 ;  /* 0x00000012141a7208 */ /* 0x000fe20000800000 */
[----:B---3--:R-:W-:Y:S01]  /*16930*/  @P0 DMUL R2, R10, 4 ;  /* 0x401000000a020828 */ /* 0x008fe20000000000 */
[----:B------:R-:W-:Y:S01]  /*16940*/  FSEL R27, R21, R19, P1 ;  /* 0x00000013151b7208 */ /* 0x000fe20000800000 */
[----:B------:R-:W-:-:S03]  /*16950*/  @P0 DMUL R4, R8, 4 ;  /* 0x4010000008040828 */ /* 0x000fc60000000000 */
[----:B------:R-:W-:-:S03]  /*16960*/  FSETP.GEU.AND P5, PT, |R27|, 6.5827683646048100446e-37, PT ;  /* 0x036000001b00780b */ /* 0x000fc60003fae200 */
[----:B------:R-:W-:Y:S02]  /*16970*/  @P0 DMUL R6, R2, R2 ;  /* 0x0000000202060228 */ /* 0x000fe40000000000 */
[----:B------:R-:W-:-:S06]  /*16980*/  @!P0 DMUL R2, R10, R10 ;  /* 0x0000000a0a028228 */ /* 0x000fcc0000000000 */
[----:B------:R-:W-:Y:S02]  /*16990*/  @P0 DFMA R6, R4, R4, R6 ;  /* 0x000000040406022b */ /* 0x000fe40000000006 */
[----:B------:R-:W-:Y:S02]  /*169a0*/  @!P0 DFMA R4, R8, R8, R2 ;  /* 0x000000080804822b */ /* 0x000fe40000000002 */
[----:B0-----:R-:W-:-:S04]  /*169b0*/  DFMA R2, -R12, R14, 1 ;  /* 0x3ff000000c02742b */ /* 0x001fc8000000010e */
[----:B------:R-:W-:-:S04]  /*169c0*/  @P0 DMUL R4, R6, 0.0625 ;  /* 0x3fb0000006040828 */ /* 0x000fc80000000000 */
[----:B------:R-:W-:-:S06]  /*169d0*/  DFMA R2, R2, R2, R2 ;  /* 0x000000020202722b */ /* 0x000fcc0000000002 */
[----:B------:R-:W-:Y:S01]  /*169e0*/  ISETP.GT.AND P0, PT, R5, 0xfffff, PT ;  /* 0x000fffff0500780c */ /* 0x000fe20003f04270 */
[----:B------:R-:W-:Y:S01]  /*169f0*/  IMAD.MOV.U32 R0, RZ, RZ, R5 ;  /* 0x000000ffff007224 */ /* 0x000fe200078e0005 */
[----:B------:R-:W-:Y:S01]  /*16a00*/  DFMA R2, R14, R2, R14 ;  /* 0x000000020e02722b */ /* 0x000fe2000000000e */
[----:B------:R-:W-:-:S07]  /*16a10*/  IMAD.MOV.U32 R22, RZ, RZ, R4 ;  /* 0x000000ffff167224 */ /* 0x000fce00078e0004 */
[----:B------:R-:W-:-:S03]  /*16a20*/  DFMA R6, -R12, R2, 1 ;  /* 0x3ff000000c06742b */ /* 0x000fc60000000102 */
[----:B------:R-:W-:Y:S01]  /*16a30*/  @!P0 DMUL R4, R4, 1.80143985094819840000e+16 ;  /* 0x4350000004048828 */ /* 0x000fe20000000000 */
[----:B------:R-:W-:-:S04]  /*16a40*/  @!P0 IMAD.MOV.U32 R23, RZ, RZ, -0x435 ;  /* 0xfffffbcbff178424 */ /* 0x000fc800078e00ff */
[----:B------:R-:W-:-:S05]  /*16a50*/  DFMA R2, R2, R6, R2 ;  /* 0x000000060202722b */ /* 0x000fca0000000002 */
[----:B------:R-:W-:Y:S01]  /*16a60*/  @!P0 IMAD.MOV.U32 R0, RZ, RZ, R5 ;  /* 0x000000ffff008224 */ /* 0x000fe200078e0005 */
[----:B------:R-:W-:Y:S02]  /*16a70*/  @!P0 MOV R22, R4 ;  /* 0x0000000400168202 */ /* 0x000fe40000000f00 */
[----:B------:R-:W-:Y:S01]  /*16a80*/  DMUL R6, R2, R26 ;  /* 0x0000001a02067228 */ /* 0x000fe20000000000 */
[----:B------:R-:W-:-:S05]  /*16a90*/  VIADD R14, R0, 0xffffffff ;  /* 0xffffffff000e7836 */ /* 0x000fca0000000000 */
[----:B------:R-:W-:Y:S02]  /*16aa0*/  ISETP.GE.U32.AND P2, PT, R14, 0x7fefffff, PT ;  /* 0x7fefffff0e00780c */ /* 0x000fe40003f46070 */
[----:B------:R-:W-:-:S08]  /*16ab0*/  DFMA R14, -R12, R6, R26 ;  /* 0x000000060c0e722b */ /* 0x000fd0000000011a */
[----:B------:R-:W-:-:S03]  /*16ac0*/  DFMA R2, R2, R14, R6 ;  /* 0x0000000e0202722b */ /* 0x000fc60000000006 */
[----:B------:R-:W-:Y:S01]  /*16ad0*/  @P2 IMAD.MOV.U32 R6, RZ, RZ, 0x0 ;  /* 0x00000000ff062424 */ /* 0x000fe200078e00ff */
[----:B------:R-:W-:Y:S01]  /*16ae0*/  @P2 LOP3.LUT P3, RZ, R5, 0x7fffffff, RZ, 0xc0, !PT ;  /* 0x7fffffff05ff2812 */ /* 0x000fe2000786c0ff */
[----:B------:R-:W-:-:S05]  /*16af0*/  @P2 IMAD.MOV.U32 R7, RZ, RZ, 0x7ff00000 ;  /* 0x7ff00000ff072424 */ /* 0x000fca00078e00ff */
[----:B------:R-:W-:Y:S01]  /*16b00*/  FFMA R14, RZ, R13, R3 ;  /* 0x0000000dff0e7223 */ /* 0x000fe20000000003 */
[----:B------:R-:W-:-:S04]  /*16b10*/  @P2 DFMA R6, R4, R6, +INF ;  /* 0x7ff000000406242b */ /* 0x000fc80000000006 */
[----:B------:R-:W-:-:S06]  /*16b20*/  FSETP.GT.AND P4, PT, |R14|, 1.469367938527859385e-39, PT ;  /* 0x001000000e00780b */ /* 0x000fcc0003f84200 */
        /* <DEDUP_REMOVED lines=68> */
.L_x_28897:
[----:B------:R-:W-:Y:S05]  /*16f70*/  BSYNC.RECONVERGENT B0 ;  /* 0x0000000000007941 */ /* 0x000fea0003800200 */
.L_x_28896:
        /* <DEDUP_REMOVED lines=10> */
.L_x_28899:
[----:B------:R-:W-:Y:S05]  /*17020*/  BSYNC.RECONVERGENT B2 ;  /* 0x0000000000027941 */ /* 0x000fea0003800200 */
.L_x_28898:
[----:B------:R-:W-:Y:S01]  /*17030*/  DMUL R4, R2, R2 ;  /* 0x0000000202047228 */ /* 0x000fe20000000000 */
[----:B------:R-:W-:Y:S01]  /*17040*/  IMAD.MOV.U32 R6, RZ, RZ, -0x2449a4b7 ;  /* 0xdbb65b49ff067424 */ /* 0x000fe200078e00ff */
[----:B------:R-:W-:Y:S01]  /*17050*/  UMOV UR4, 0x2a25ff7e ;  /* 0x2a25ff7e00047882 */ /* 0x000fe20000000000 */
[----:B------:R-:W-:Y:S01]  /*17060*/  IMAD.MOV.U32 R7, RZ, RZ, 0x3f2d3b63 ;  /* 0x3f2d3b63ff077424 */ /* 0x000fe200078e00ff */
[----:B------:R-:W-:Y:S01]  /*17070*/  UMOV UR5, 0x3ef53e1d ;  /* 0x3ef53e1d00057882 */ /* 0x000fe20000000000 */
[----:B------:R-:W-:Y:S01]  /*17080*/  ISETP.GE.AND P2, PT, R9, RZ, PT ;  /* 0x000000ff0900720c */ /* 0x000fe20003f46270 */
[----:B------:R-:W-:Y:S01]  /*17090*/  @P1 IMAD.MOV.U32 R14, RZ, RZ, 0x54442d18 ;  /* 0x54442d18ff0e1424 */ /* 0x000fe200078e00ff */
[----:B------:R-:W-:Y:S01]  /*170a0*/  BSSY.RECONVERGENT B0, `(.L_x_28900) ;  /* 0x000004f000007945 */ /* 0x000fe20003800200 */
[----:B------:R-:W-:Y:S01]  /*170b0*/  @P1 IMAD.MOV.U32 R15, RZ, RZ, 0x3ff921fb ;  /* 0x3ff921fbff0f1424 */ /* 0x000fe200078e00ff */
[----:B------:R-:W-:Y:S01]  /*170c0*/  DFMA R6, R4, -UR4, R6 ;  /* 0x8000000404067c2b */ /* 0x000fe20008000006 */
[----:B------:R-:W-:Y:S01]  /*170d0*/  UMOV UR4, 0x8dde082e ;  /* 0x8dde082e00047882 */ /* 0x000fe20000000000 */
[----:B------:R-:W-:Y:S01]  /*170e0*/  UMOV UR5, 0x3f531278 ;  /* 0x3f53127800057882 */ /* 0x000fe20000000000 */
[----:B------:R-:W-:-:S05]  /*170f0*/  @!P1 PLOP3.LUT P0, PT, P2, PT, PT, 0x80, 0x8 ;  /* 0x000000000008981c */ /* 0x000fca000170f070 */
        /* <DEDUP_REMOVED lines=51> */
[----:B------:R-:W-:Y:S02]  /*17430*/  @!P1 IMAD.MOV.U32 R2, RZ, RZ, 0x54442d18 ;  /* 0x54442d18ff029424 */ /* 0x000fe400078e00ff */
[----:B------:R-:W-:-:S05]  /*17440*/  @!P1 IMAD.MOV.U32 R3, RZ, RZ, 0x400921fb ;  /* 0x400921fbff039424 */ /* 0x000fca00078e00ff */
[----:B------:R-:W-:Y:S02]  /*17450*/  @P1 DADD R4, -RZ, -R6 ;  /* 0x00000000ff041229 */ /* 0x000fe40000000906 */
[----:B------:R-:W-:-:S10]  /*17460*/  @!P1 DADD R2, -R6, R2 ;  /* 0x0000000006029229 */ /* 0x000fd40000000102 */
[----:B------:R-:W-:Y:S02]  /*17470*/  @!P1 FSEL R2, R2, R6, !P0 ;  /* 0x0000000602029208 */ /* 0x000fe40004000000 */
[----:B------:R-:W-:Y:S02]  /*17480*/  @!P1 FSEL R3, R3, R7, !P0 ;  /* 0x0000000703039208 */ /* 0x000fe40004000000 */
[----:B------:R-:W-:Y:S01]  /*17490*/  @P1 PLOP3.LUT P0, PT, P2, PT, PT, 0x80, 0x8 ;  /* 0x000000000008181c */ /* 0x000fe2000170f070 */
[----:B------:R-:W-:-:S03]  /*174a0*/  DSETP.NEU.AND P2, PT, R12, RZ, PT ;  /* 0x000000ff0c00722a */ /* 0x000fc60003f4d000 */
[----:B------:R-:W-:Y:S02]  /*174b0*/  @P1 FSEL R4, R6, R4, !P0 ;  /* 0x0000000406041208 */ /* 0x000fe40004000000 */
[----:B------:R-:W-:-:S06]  /*174c0*/  @P1 FSEL R5, R7, R5, !P0 ;  /* 0x0000000507051208 */ /* 0x000fcc0004000000 */
[----:B------:R-:W-:-:S03]  /*174d0*/  @P1 DADD R2, R4, R14 ;  /* 0x0000000004021229 */ /* 0x000fc6000000000e */
[----:B------:R-:W-:Y:S08]  /*174e0*/  @!P2 BRA `(.L_x_28901) ;  /* 0x000000000020a947 */ /* 0x000ff00003800000 */
[----:B------:R-:W-:Y:S01]  /*174f0*/  IMAD.MOV.U32 R4, RZ, RZ, 0x4002d97c ;  /* 0x4002d97cff047424 */ /* 0x000fe200078e00ff */
[----:B------:R-:W-:Y:S01]  /*17500*/  MOV R0, 0x7f3321d2 ;  /* 0x7f3321d200007802 */ /* 0x000fe20000000f00 */
[----:B------:R-:W-:-:S03]  /*17510*/  DSETP.NEU.AND P1, PT, |R8|, |R10|, PT ;  /* 0x4000000a0800722a */ /* 0x000fc60003f2d200 */
[----:B------:R-:W-:Y:S02]  /*17520*/  FSEL R0, R0, 3.37028055040000000000e+12, !P0 ;  /* 0x54442d1800007808 */ /* 0x000fe40004000000 */
[----:B------:R-:W-:Y:S02]  /*17530*/  FSEL R4, R4, 1.8213495016098022461, !P0 ;  /* 0x3fe921fb04047808 */ /* 0x000fe40004000000 */
[----:B------:R-:W-:Y:S02]  /*17540*/  FSEL R2, R0, R2, !P1 ;  /* 0x0000000200027208 */ /* 0x000fe40004800000 */
[----:B------:R-:W-:Y:S01]  /*17550*/  FSEL R3, R4, R3, !P1 ;  /* 0x0000000304037208 */ /* 0x000fe20004800000 */
[----:B------:R-:W-:Y:S06]  /*17560*/  BRA `(.L_x_28902) ;  /* 0x0000000000087947 */ /* 0x000fec0003800000 */
.L_x_28901:
[----:B------:R-:W-:Y:S02]  /*17570*/  FSEL R2, RZ, 3.37028055040000000000e+12, P0 ;  /* 0x54442d18ff027808 */ /* 0x000fe40000000000 */
[----:B------:R-:W-:-:S07]  /*17580*/  FSEL R3, RZ, 2.1426990032196044922, P0 ;  /* 0x400921fbff037808 */ /* 0x000fce0000000000 */
.L_x_28902:
[----:B------:R-:W-:Y:S05]  /*17590*/  BSYNC.RECONVERGENT B0 ;  /* 0x0000000000007941 */ /* 0x000fea0003800200 */
.L_x_28900:
[----:B------:R-:W-:Y:S01]  /*175a0*/  DADD R8, |R10|, |R8| ;  /* 0x000000000a087229 */ /* 0x000fe20000000608 */
[----:B------:R-:W-:-:S07]  /*175b0*/  LOP3.LUT R10, R3, 0x80000000, R11, 0xb8, !PT ;  /* 0x80000000030a7812 */ /* 0x000fce00078eb80b */
[----:B------:R-:W-:-:S06]  /*175c0*/  DSETP.NAN.AND P0, PT, R8, R8, PT ;  /* 0x000000080800722a */ /* 0x000fcc0003f08000 */
[----:B------:R-:W-:Y:S02]  /*175d0*/  FSEL R2, R8, R2, P0 ;  /* 0x0000000208027208 */ /* 0x000fe40000000000 */
[----:B------:R-:W-:-:S07]  /*175e0*/  FSEL R3, R9, R10, P0 ;  /* 0x0000000a09037208 */ /* 0x000fce0000000000 */
.L_x_28851:
[----:B------:R-:W-:Y:S05]  /*175f0*/  BSYNC.RECONVERGENT B1 ;  /* 0x0000000000017941 */ /* 0x000fea0003800200 */
.L_x_28835:
        /* <DEDUP_REMOVED lines=8> */
[----:B------:R-:W-:Y:S05]  /*17680*/  @!P0 BRA `(.L_x_28904) ;  /* 0x00000020000c8947 */ /* 0x000fea0003800000 */
[----:B------:R-:W-:-:S04]  /*17690*/  LOP3.LUT R2, R33, 0x7fffffff, RZ, 0xc0, !PT ;  /* 0x7fffffff21027812 */ /* 0x000fc800078ec0ff */
[----:B------:R-:W-:-:S13]  /*176a0*/  LOP3.LUT P0, RZ, R2, R32, RZ, 0xfc, !PT ;  /* 0x0000002002ff7212 */ /* 0x000fda000780fcff */
[----:B------:R-:W-:Y:S05]  /*176b0*/  @!P0 BRA `(.L_x_28905) ;  /* 0x0000001800288947 */ /* 0x000fea0003800000 */
[----:B------:R-:W-:-:S13]  /*176c0*/  ISETP.GT.U32.AND P0, PT, R0, 0x7fefffff, PT ;  /* 0x7fefffff0000780c */ /* 0x000fda0003f04070 */
[----:B------:R-:W-:Y:S05]  /*176d0*/  @P0 BRA `(.L_x_28906) ;  /* 0x0000001400e80947 */ /* 0x000fea0003800000 */
[----:B------:R-:W-:-:S05]  /*176e0*/  VIADD R0, R33, 0xbf79d1be ;  /* 0xbf79d1be21007836 */ /* 0x000fca0000000000 */
[----:B------:R-:W-:-:S13]  /*176f0*/  ISETP.GE.U32.AND P0, PT, R0, 0x108aa3, PT ;  /* 0x00108aa30000780c */ /* 0x000fda0003f06070 */
[----:B------:R-:W-:Y:S05]  /*17700*/  @!P0 BRA `(.L_x_28907) ;  /* 0x0000000800c48947 */ /* 0x000fea0003800000 */
[----:B------:R-:W-:Y:S01]  /*17710*/  IMAD.MOV.U32 R6, RZ, RZ, 0x652b82fe ;  /* 0x652b82feff067424 */ /* 0x000fe200078e00ff */
[----:B------:R-:W-:Y:S01]  /*17720*/  UMOV UR4, 0xfefa39ef ;  /* 0xfefa39ef00047882 */ /* 0x000fe20000000000 */
[----:B------:R-:W-:Y:S01]  /*17730*/  IMAD.MOV.U32 R7, RZ, RZ, 0x3ff71547 ;  /* 0x3ff71547ff077424 */ /* 0x000fe200078e00ff */
[----:B------:R-:W-:Y:S01]  /*17740*/  UMOV UR5, 0x3fe62e42 ;  /* 0x3fe62e4200057882 */ /* 0x000fe20000000000 */
[----:B------:R-:W-:Y:S01]  /*17750*/  FSETP.GEU.FTZ.AND P0, PT, |R33|, 4.1917929649353027344, PT ;  /* 0x4086232b2100780b */ /* 0x000fe20003f1e200 */
[----:B------:R-:W-:Y:S01]  /*17760*/  BSSY.RECONVERGENT B0, `(.L_x_28908) ;  /* 0x0000036000007945 */ /* 0x000fe20003800200 */
[----:B------:R-:W-:Y:S02]  /*17770*/  DSETP.NEU.AND P2, PT, |R22|, +INF , PT ;  /* 0x7ff000001600742a */ /* 0x000fe40003f4d200 */
        /* <DEDUP_REMOVED lines=52> */
.L_x_28909:
[----:B------:R-:W-:Y:S05]  /*17ac0*/  BSYNC.RECONVERGENT B0 ;  /* 0x0000000000007941 */ /* 0x000fea0003800200 */
.L_x_28908:
[----:B------:R-:W-:Y:S04]  /*17ad0*/  BSSY.RECONVERGENT B3, `(.L_x_28910) ;  /* 0x000001c000037945 */ /* 0x000fe80003800200 */
        /* <DEDUP_REMOVED lines=22> */
.L_x_28913:
[----:B------:R-:W-:Y:S05]  /*17c40*/  BSYNC.RECONVERGENT B4 ;  /* 0x0000000000047941 */ /* 0x000fea0003800200 */
.L_x_28912:
[----:B------:R-:W-:Y:S01]  /*17c50*/  VIADD R0, R0, 0x1 ;  /* 0x0000000100007836 */ /* 0x000fe20000000000 */
[----:B------:R-:W-:Y:S06]  /*17c60*/  BRA `(.L_x_28914) ;  /* 0x0000000000087947 */ /* 0x000fec0003800000 */
.L_x_28911:
[----:B------:R-:W-:Y:S01]  /*17c70*/  DMUL R2, RZ, R22 ;  /* 0x00000016ff027228 */ /* 0x000fe20000000000 */
[----:B------:R-:W-:-:S10]  /*17c80*/  IMAD.MOV.U32 R0, RZ, RZ, 0x1 ;  /* 0x00000001ff007424 */ /* 0x000fd400078e00ff */
.L_x_28914:
[----:B------:R-:W-:Y:S05]  /*17c90*/  BSYNC.RECONVERGENT B3 ;  /* 0x0000000000037941 */ /* 0x000fea0003800200 */
.L_x_28910:
        /* <DEDUP_REMOVED lines=52> */
[----:B------:R-:W-:Y:S05]  /*17fe0*/  BRA `(.L_x_28917) ;  /* 0x0000000000087947 */ /* 0x000fea0003800000 */
.L_x_28916:
[----:B------:R-:W-:Y:S01]  /*17ff0*/  DMUL R2, RZ, R22 ;  /* 0x00000016ff027228 */ /* 0x000fe20000000000 */
[----:B------:R-:W-:-:S10]  /*18000*/  IMAD.MOV.U32 R0, RZ, RZ, RZ ;  /* 0x000000ffff007224 */ /* 0x000fd400078e00ff */
.L_x_28917:
[----:B------:R-:W-:Y:S05]  /*18010*/  BSYNC.RECONVERGENT B3 ;  /* 0x0000000000037941 */ /* 0x000fea0003800200 */
.L_x_28915:
[----:B------:R-:W0:Y:S01]  /*18020*/  LDCU.64 UR4, c[0x4][0x1b0] ;  /* 0x01003600ff0477ac */ /* 0x000e220008000a00 */
[----:B------:R-:W-:-:S04]  /*18030*/  SHF.L.U32 R4, R0, 0x6, RZ ;  /* 0x0000000600047819 */ /* 0x000fc800000006ff */
        /* <DEDUP_REMOVED lines=28> */
[----:B------:R-:W-:Y:S01]  /*18200*/  DMUL R22, R14, R22 ;  /* 0x000000160e167228 */ /* 0x000fe20000000000 */
[----:B------:R-:W-:Y:S10]  /*18210*/  BRA `(.L_x_28918) ;  /* 0x0000001800147947 */ /* 0x000ff40003800000 */
.L_x_28907:
        /* <DEDUP_REMOVED lines=61> */
.L_x_28920:
[----:B------:R-:W-:Y:S05]  /*185f0*/  BSYNC.RECONVERGENT B0 ;  /* 0x0000000000007941 */ /* 0x000fea0003800200 */
.L_x_28919:
[C---:B------:R-:W-:Y:S01]  /*18600*/  LEA.HI R0, R21.reuse, 0xffffff09, RZ, 0xc ;  /* 0xffffff0915007811 */ /* 0x040fe200078f60ff */
[----:B------:R-:W-:Y:S01]  /*18610*/  DSETP.NEU.AND P0, PT, |R22|, +INF , PT ;  /* 0x7ff000001600742a */ /* 0x000fe20003f0d200 */
[----:B------:R-:W-:Y:S01]  /*18620*/  LOP3.LUT R21, R21, 0xfffff, RZ, 0xc0, !PT ;  /* 0x000fffff15157812 */ /* 0x000fe200078ec0ff */
[----:B------:R-:W-:Y:S01]  /*18630*/  BSSY.RECONVERGENT B3, `(.L_x_28921) ;  /* 0x0000027000037945 */ /* 0x000fe20003800200 */
[----:B------:R-:W-:Y:S02]  /*18640*/  LOP3.LUT R2, R0, 0xffff, RZ, 0xc0, !PT ;  /* 0x0000ffff00027812 */ /* 0x000fe400078ec0ff */
[----:B------:R-:W-:Y:S02]  /*18650*/  LOP3.LUT R21, R21, 0x7fe00000, RZ, 0xfc, !PT ;  /* 0x7fe0000015157812 */ /* 0x000fe400078efcff */
[----:B------:R-:W-:-:S04]  /*18660*/  LEA.HI R2, R2, R0, RZ, 0x11 ;  /* 0x0000000002027211 */ /* 0x000fc800078f88ff */
[----:B------:R-:W-:-:S04]  /*18670*/  PRMT R2, R2, 0x9910, RZ ;  /* 0x0000991002027816 */ /* 0x000fc800000000ff */
[----:B------:R-:W-:-:S04]  /*18680*/  SHF.R.S32.HI R2, RZ, 0x1, R2 ;  /* 0x00000001ff027819 */ /* 0x000fc80000011402 */
[----:B------:R-:W-:-:S05]  /*18690*/  PRMT R2, R2, 0x9910, RZ ;  /* 0x0000991002027816 */ /* 0x000fca00000000ff */
[----:B------:R-:W-:-:S04]  /*186a0*/  IMAD.MOV.U32 R18, RZ, RZ, R2 ;  /* 0x000000ffff127224 */ /* 0x000fc800078e0002 */
        /* <DEDUP_REMOVED lines=26> */
.L_x_28924:
[----:B------:R-:W-:Y:S05]  /*18850*/  BSYNC.RECONVERGENT B4 ;  /* 0x0000000000047941 */ /* 0x000fea0003800200 */
.L_x_28923:
[----:B------:R-:W-:Y:S01]  /*18860*/  VIADD R0, R0, 0x1 ;  /* 0x0000000100007836 */ /* 0x000fe20000000000 */
[----:B------:R-:W-:Y:S06]  /*18870*/  BRA `(.L_x_28925) ;  /* 0x0000000000087947 */ /* 0x000fec0003800000 */
.L_x_28922:
[----:B------:R-:W-:Y:S01]  /*18880*/  DMUL R2, RZ, R22 ;  /* 0x00000016ff027228 */ /* 0x000fe20000000000 */
[----:B------:R-:W-:-:S10]  /*18890*/  IMAD.MOV.U32 R0, RZ, RZ, 0x1 ;  /* 0x00000001ff007424 */ /* 0x000fd400078e00ff */
.L_x_28925:
[----:B------:R-:W-:Y:S05]  /*188a0*/  BSYNC.RECONVERGENT B3 ;  /* 0x0000000000037941 */ /* 0x000fea0003800200 */
.L_x_28921:
        /* <DEDUP_REMOVED lines=9> */
[----:B------:R-:W-:Y:S01]  /*18940*/  MOV R7, 0x3da8ff83 ;  /* 0x3da8ff8300077802 */ /* 0x000fe20000000f00 */
        /* <DEDUP_REMOVED lines=20> */
[----:B------:R-:W-:-:S05]  /*18a90*/  DSETP.NEU.AND P0, PT, |R22|, +INF , PT ;  /* 0x7ff000001600742a */ /* 0x000fca0003f0d200 */
        /* <DEDUP_REMOVED lines=24> */
.L_x_28927:
[----:B------:R-:W-:Y:S01]  /*18c20*/  DMUL R2, RZ, R22 ;  /* 0x00000016ff027228 */ /* 0x000fe20000000000 */
[----:B------:R-:W-:-:S10]  /*18c30*/  IMAD.MOV.U32 R0, RZ, RZ, RZ ;  /* 0x000000ffff007224 */ /* 0x000fd400078e00ff */
.L_x_28928:
[----:B------:R-:W-:Y:S05]  /*18c40*/  BSYNC.RECONVERGENT B3 ;  /* 0x0000000000037941 */ /* 0x000fea0003800200 */
.L_x_28926:
        /* <DEDUP_REMOVED lines=35> */
.L_x_28906:
[----:B------:R-:W-:-:S04]  /*18e80*/  ISETP.NE.AND P0, PT, R2, 0x7ff00000, PT ;  /* 0x7ff000000200780c */ /* 0x000fc80003f05270 */
[----:B------:R-:W-:-:S13]  /*18e90*/  ISETP.NE.OR P0, PT, R32, RZ, P0 ;  /* 0x000000ff2000720c */ /* 0x000fda0000705670 */
[----:B------:R-:W-:Y:S05]  /*18ea0*/  @P0 BRA `(.L_x_28929) ;  /* 0x00000000001c0947 */ /* 0x000fea0003800000 */
[----:B------:R-:W-:Y:S01]  /*18eb0*/  DADD R22, R22, -R22 ;  /* 0x0000000016167229 */ /* 0x000fe20000000816 */
[----:B------:R-:W-:-:S04]  /*18ec0*/  ISETP.GT.AND P0, PT, R33, -0x1, PT ;  /* 0xffffffff2100780c */ /* 0x000fc80003f04270 */
[----:B------:R-:W-:Y:S02]  /*18ed0*/  FSEL R20, R32, RZ, P0 ;  /* 0x000000ff20147208 */ /* 0x000fe40000000000 */
[----:B------:R-:W-:-:S03]  /*18ee0*/  FSEL R21, R33, RZ, P0 ;  /* 0x000000ff21157208 */ /* 0x000fc60000000000 */
[----:B------:R-:W-:Y:S02]  /*18ef0*/  FSEL R22, R22, RZ, P0 ;  /* 0x000000ff16167208 */ /* 0x000fe40000000000 */
[----:B------:R-:W-:Y:S01]  /*18f00*/  FSEL R23, R23, RZ, P0 ;  /* 0x000000ff17177208 */ /* 0x000fe20000000000 */
[----:B------:R-:W-:Y:S06]  /*18f10*/  BRA `(.L_x_28918) ;  /* 0x0000000800d47947 */ /* 0x000fec0003800000 */
.L_x_28929:
[----:B------:R-:W-:-:S10]  /*18f20*/  DADD R20, R22, -R22 ;  /* 0x0000000016147229 */ /* 0x000fd40000000816 */
[----:B------:R-:W-:Y:S02]  /*18f30*/  IMAD.MOV.U32 R22, RZ, RZ, R20 ;  /* 0x000000ffff167224 */ /* 0x000fe400078e0014 */
[----:B------:R-:W-:Y:S01]  /*18f40*/  IMAD.MOV.U32 R23, RZ, RZ, R21 ;  /* 0x000000ffff177224 */ /* 0x000fe200078e0015 */
[----:B------:R-:W-:Y:S06]  /*18f50*/  BRA `(.L_x_28918) ;  /* 0x0000000800c47947 */ /* 0x000fec0003800000 */
.L_x_28905:
[----:B------:R-:W-:Y:S01]  /*18f60*/  DSETP.NEU.AND P0, PT, |R22|, +INF , PT ;  /* 0x7ff000001600742a */ /* 0x000fe20003f0d200 */
[----:B------:R-:W-:-:S13]  /*18f70*/  BSSY.RECONVERGENT B3, `(.L_x_28930) ;  /* 0x000001c000037945 */ /* 0x000fda0003800200 */
        /* <DEDUP_REMOVED lines=22> */
.L_x_28933:
[----:B------:R-:W-:Y:S05]  /*190e0*/  BSYNC.RECONVERGENT B4 ;  /* 0x0000000000047941 */ /* 0x000fea0003800200 */
.L_x_28932:
[----:B------:R-:W-:Y:S01]  /*190f0*/  VIADD R0, R0, 0x1 ;  /* 0x0000000100007836 */ /* 0x000fe20000000000 */
[----:B------:R-:W-:Y:S06]  /*19100*/  BRA `(.L_x_28934) ;  /* 0x0000000000087947 */ /* 0x000fec0003800000 */
.L_x_28931:
[----:B------:R-:W-:Y:S01]  /*19110*/  DMUL R2, RZ, R22 ;  /* 0x00000016ff027228 */ /* 0x000fe20000000000 */
[----:B------:R-:W-:-:S10]  /*19120*/  IMAD.MOV.U32 R0, RZ, RZ, 0x1 ;  /* 0x00000001ff007424 */ /* 0x000fd400078e00ff */
.L_x_28934:
[----:B------:R-:W-:Y:S05]  /*19130*/  BSYNC.RECONVERGENT B3 ;  /* 0x0000000000037941 */ /* 0x000fea0003800200 */
.L_x_28930:
        /* <DEDUP_REMOVED lines=54> */
.L_x_28936:
[----:B------:R-:W-:Y:S01]  /*194a0*/  DMUL R2, RZ, R22 ;  /* 0x00000016ff027228 */ /* 0x000fe20000000000 */
[----:B------:R-:W-:-:S10]  /*194b0*/  IMAD.MOV.U32 R0, RZ, RZ, RZ ;  /* 0x000000ffff007224 */ /* 0x000fd400078e00ff */
.L_x_28937:
[----:B------:R-:W-:Y:S05]  /*194c0*/  BSYNC.RECONVERGENT B3 ;  /* 0x0000000000037941 */ /* 0x000fea0003800200 */
.L_x_28935:
        /* <DEDUP_REMOVED lines=31> */
.L_x_28904:
        /* <DEDUP_REMOVED lines=52> */
[----:B------:R-:W-:-:S03]  /*19a00*/  @!P1 SHF.R.S32.HI R0, RZ, 0x1, R0 ;  /* 0x00000001ff009819 */ /* 0x000fc60000011400 */
[----:B------:R-:W-:Y:S02]  /*19a10*/  IMAD.MOV.U32 R21, RZ, RZ, R4 ;  /* 0x000000ffff157224 */ /* 0x000fe400078e0004 */
[----:B------:R-:W-:Y:S02]  /*19a20*/  @!P1 IMAD.IADD R6, R6, 0x1, -R0 ;  /* 0x0000000106069824 */ /* 0x000fe400078e0a00 */
[----:B------:R-:W-:Y:S02]  /*19a30*/  @!P1 IMAD R3, R0, 0x100000, R3 ;  /* 0x0010000000039824 */ /* 0x000fe400078e0203 */
[----:B------:R-:W-:Y:S01]  /*19a40*/  @!P1 IMAD.MOV.U32 R4, RZ, RZ, RZ ;  /* 0x000000ffff049224 */ /* 0x000fe200078e00ff */
[----:B------:R-:W-:-:S06]  /*19a50*/  @!P1 LEA R5, R6, 0x3ff00000, 0x14 ;  /* 0x3ff0000006059811 */ /* 0x000fcc00078ea0ff */
[----:B------:R-:W-:-:S11]  /*19a60*/  @!P1 DMUL R20, R2, R4 ;  /* 0x0000000402149228 */ /* 0x000fd60000000000 */
.L_x_28918:
[----:B------:R-:W-:Y:S05]  /*19a70*/  BSYNC.RECONVERGENT B2 ;  /* 0x0000000000027941 */ /* 0x000fea0003800200 */
.L_x_28903:
        /* <DEDUP_REMOVED lines=17> */
.L_x_28941:
[----:B------:R-:W0:Y:S02]  /*19b90*/  F2I.S64.F64.TRUNC R20, R20 ;  /* 0x0000001400147311 */ /* 0x000e24000030d900 */
[----:B0-----:R0:W-:Y:S01]  /*19ba0*/  STG.E.U8 desc[UR36][R2.64], R20 ;  /* 0x0000001402007986 */ /* 0x0011e2000c101124 */
[----:B------:R-:W-:Y:S05]  /*19bb0*/  BRA `(.L_x_28943) ;  /* 0x0000000c00f07947 */ /* 0x000fea0003800000 */
.L_x_28940:
        /* <DEDUP_REMOVED lines=9> */
.L_x_28945:
[----:B------:R-:W0:Y:S02]  /*19c50*/  F2I.F64.TRUNC R20, R20 ;  /* 0x0000001400147311 */ /* 0x000e24000030d100 */
[----:B0-----:R0:W-:Y:S01]  /*19c60*/  STG.E desc[UR36][R2.64], R20 ;  /* 0x0000001402007986 */ /* 0x0011e2000c101924 */
[----:B------:R-:W-:Y:S05]  /*19c70*/  BRA `(.L_x_28943) ;  /* 0x0000000c00c07947 */ /* 0x000fea0003800000 */
.L_x_28944:
[----:B------:R-:W0:Y:S02]  /*19c80*/  F2I.F64.TRUNC R20, R20 ;  /* 0x0000001400147311 */ /* 0x000e24000030d100 */
[----:B0-----:R0:W-:Y:S01]  /*19c90*/  STG.E.U16 desc[UR36][R2.64], R20 ;  /* 0x0000001402007986 */ /* 0x0011e2000c101524 */
[----:B------:R-:W-:Y:S05]  /*19ca0*/  BRA `(.L_x_28943) ;  /* 0x0000000c00b47947 */ /* 0x000fea0003800000 */
.L_x_28939:
        /* <DEDUP_REMOVED lines=13> */
.L_x_28947:
        /* <DEDUP_REMOVED lines=8> */
.L_x_28946:
        /* <DEDUP_REMOVED lines=16> */
.L_x_28949:
        /* <DEDUP_REMOVED lines=11> */
.L_x_28948:
[----:B------:R0:W-:Y:S01]  /*19fb0*/  STG.E.64 desc[UR36][R2.64], R20 ;  /* 0x0000001402007986 */ /* 0x0001e2000c101b24 */
[----:B------:R-:W-:Y:S05]  /*19fc0*/  BRA `(.L_x_28943) ;  /* 0x0000000800ec7947 */ /* 0x000fea0003800000 */
.L_x_28938:
        /* <DEDUP_REMOVED lines=13> */
.L_x_28953:
        /* <DEDUP_REMOVED lines=22> */
.L_x_28956:
[----:B------:R-:W-:-:S04]  /*1a200*/  SHF.R.U32.HI R4, RZ, 0x18, R5 ;  /* 0x00000018ff047819 */ /* 0x000fc80000011605 */
[----:B------:R-:W-:-:S07]  /*1a210*/  LOP3.LUT R0, R0, 0x80, R4, 0xf8, !PT ;  /* 0x0000008000007812 */ /* 0x000fce00078ef804 */
.L_x_28955:
[----:B------:R-:W-:Y:S05]  /*1a220*/  BSYNC.RECONVERGENT B0 ;  /* 0x0000000000007941 */ /* 0x000fea0003800200 */
.L_x_28954:
[----:B------:R0:W-:Y:S01]  /*1a230*/  STG.E.U8 desc[UR36][R2.64], R0 ;  /* 0x0000000002007986 */ /* 0x0001e2000c101124 */
[----:B------:R-:W-:Y:S05]  /*1a240*/  BRA `(.L_x_28943) ;  /* 0x00000008004c7947 */ /* 0x000fea0003800000 */
.L_x_28952:
        /* <DEDUP_REMOVED lines=22> */
.L_x_28959:
[----:B------:R-:W-:-:S04]  /*1a3b0*/  SHF.R.U32.HI R4, RZ, 0x18, R5 ;  /* 0x00000018ff047819 */ /* 0x000fc80000011605 */
[----:B------:R-:W-:-:S07]  /*1a3c0*/  LOP3.LUT R0, R0, 0x80, R4, 0xf8, !PT ;  /* 0x0000008000007812 */ /* 0x000fce00078ef804 */
.L_x_28958:
[----:B------:R-:W-:Y:S05]  /*1a3d0*/  BSYNC.RECONVERGENT B0 ;  /* 0x0000000000007941 */ /* 0x000fea0003800200 */
.L_x_28957:
[----:B------:R0:W-:Y:S01]  /*1a3e0*/  STG.E.U8 desc[UR36][R2.64], R0 ;  /* 0x0000000002007986 */ /* 0x0001e2000c101124 */
[----:B------:R-:W-:Y:S05]  /*1a3f0*/  BRA `(.L_x_28943) ;  /* 0x0000000400e07947 */ /* 0x000fea0003800000 */
.L_x_28951:
        /* <DEDUP_REMOVED lines=22> */
[----:B------:R-:W-:-:S05]  /*1a560*/  @!P0 IADD3 R5, PT, PT, R4, RZ, RZ ;  /* 0x000000ff04058210 */ /* 0x000fca0007ffe0ff */
[----:B------:R-:W-:-:S05]  /*1a570*/  @P2 IMAD.MOV.U32 R0, RZ, RZ, R5 ;  /* 0x000000ffff002224 */ /* 0x000fca00078e0005 */
[----:B------:R0:W-:Y:S01]  /*1a580*/  STG.E.U8 desc[UR36][R2.64], R0 ;  /* 0x0000000002007986 */ /* 0x0001e2000c101124 */
[----:B------:R-:W-:Y:S05]  /*1a590*/  BRA `(.L_x_28943) ;  /* 0x0000000400787947 */ /* 0x000fea0003800000 */
.L_x_28961:
[----:B------:R-:W0:Y:S02]  /*1a5a0*/  F2I.U64.F64.TRUNC R20, R20 ;  /* 0x0000001400147311 */ /* 0x000e24000030d800 */
[----:B0-----:R0:W-:Y:S01]  /*1a5b0*/  STG.E.64 desc[UR36][R2.64], R20 ;  /* 0x0000001402007986 */ /* 0x0011e2000c101b24 */
[----:B------:R-:W-:Y:S05]  /*1a5c0*/  BRA `(.L_x_28943) ;  /* 0x00000004006c7947 */ /* 0x000fea0003800000 */
.L_x_28960:
[----:B------:R-:W0:Y:S02]  /*1a5d0*/  F2I.U32.F64.TRUNC R20, R20 ;  /* 0x0000001400147311 */ /* 0x000e24000030d000 */
[----:B0-----:R0:W-:Y:S01]  /*1a5e0*/  STG.E desc[UR36][R2.64], R20 ;  /* 0x0000001402007986 */ /* 0x0011e2000c101924 */
[----:B------:R-:W-:Y:S05]  /*1a5f0*/  BRA `(.L_x_28943) ;  /* 0x0000000400607947 */ /* 0x000fea0003800000 */
.L_x_28950:
        /* <DEDUP_REMOVED lines=11> */
.L_x_28963:
[----:B------:R1:W-:Y:S01]  /*1a6b0*/  STG.E.128 desc[UR36][R2.64], R20 ;  /* 0x0000001402007986 */ /* 0x0003e2000c101d24 */
[----:B------:R-:W-:Y:S05]  /*1a6c0*/  BRA `(.L_x_28943) ;  /* 0x00000004002c7947 */ /* 0x000fea0003800000 */
.L_x_28962:
[----:B------:R-:W-:-:S09]  /*1a6d0*/  UISETP.NE.AND UP0, UPT, UR4, 0xf, UPT ;  /* 0x0000000f0400788c */ /* 0x000fd2000bf05270 */
[----:B------:R-:W-:Y:S05]  /*1a6e0*/  BRA.U !UP0, `(.L_x_28964) ;  /* 0x0000000508087547 */ /* 0x000fea000b800000 */
[----:B------:R-:W-:-:S09]  /*1a6f0*/  UISETP.NE.AND UP0, UPT, UR4, 0x17, UPT ;  /* 0x000000170400788c */ /* 0x000fd2000bf05270 */
[----:B------:R-:W-:Y:S05]  /*1a700*/  BRA.U !UP0, `(.L_x_28965) ;  /* 0x0000000108a07547 */ /* 0x000fea000b800000 */
[----:B------:R-:W-:-:S09]  /*1a710*/  UISETP.NE.AND UP0, UPT, UR4, 0x18, UPT ;  /* 0x000000180400788c */ /* 0x000fd2000bf05270 */
[----:B------:R-:W-:Y:S05]  /*1a720*/  BRA.U !UP0, `(.L_x_28966) ;  /* 0x0000000108447547 */ /* 0x000fea000b800000 */
.L_x_28942:
        /* <DEDUP_REMOVED lines=16> */
.L_x_28967:
[----:B------:R-:W-:Y:S05]  /*1a830*/  BRA `(.L_x_28943) ;  /* 0x0000000000d07947 */ /* 0x000fea0003800000 */
.L_x_28966:
        /* <DEDUP_REMOVED lines=17> */
.L_x_28969:
[----:B------:R-:W-:Y:S05]  /*1a950*/  BSYNC.RECONVERGENT B0 ;  /* 0x0000000000007941 */ /* 0x000fea0003800200 */
.L_x_28968:
[----:B------:R-:W-:-:S05]  /*1a960*/  LOP3.LUT R0, R0, 0x80, R4, 0xf8, !PT ;  /* 0x0000008000007812 */ /* 0x000fca00078ef804 */
[----:B------:R3:W-:Y:S01]  /*1a970*/  STG.E.U8 desc[UR36][R2.64], R0 ;  /* 0x0000000002007986 */ /* 0x0007e2000c101124 */
[----:B------:R-:W-:Y:S05]  /*1a980*/  BRA `(.L_x_28943) ;  /* 0x00000000007c7947 */ /* 0x000fea0003800000 */
.L_x_28965:
        /* <DEDUP_REMOVED lines=16> */
.L_x_28971:
[----:B------:R-:W-:Y:S01]  /*1aa90*/  IMAD.MOV.U32 R0, RZ, RZ, 0x7f ;  /* 0x0000007fff007424 */ /* 0x000fe200078e00ff */
[----:B------:R-:W-:-:S04]  /*1aaa0*/  ISETP.GT.U32.AND P0, PT, R4, 0x7f800000, PT ;  /* 0x7f8000000400780c */ /* 0x000fc80003f04070 */
[----:B------:R-:W-:-:S09]  /*1aab0*/  SEL R0, R0, 0x7c, P0 ;  /* 0x0000007c00007807 */ /* 0x000fd20000000000 */
.L_x_28972:
[----:B------:R-:W-:Y:S05]  /*1aac0*/  BSYNC.RECONVERGENT B0 ;  /* 0x0000000000007941 */ /* 0x000fea0003800200 */
.L_x_28970:
[----:B------:R-:W-:-:S04]  /*1aad0*/  SHF.R.U32.HI R4, RZ, 0x18, R5 ;  /* 0x00000018ff047819 */ /* 0x000fc80000011605 */
[----:B------:R-:W-:-:S05]  /*1aae0*/  LOP3.LUT R0, R0, 0x80, R4, 0xf8, !PT ;  /* 0x0000008000007812 */ /* 0x000fca00078ef804 */
[----:B------:R2:W-:Y:S01]  /*1aaf0*/  STG.E.U8 desc[UR36][R2.64], R0 ;  /* 0x0000000002007986 */ /* 0x0005e2000c101124 */
[----:B------:R-:W-:Y:S05]  /*1ab00*/  BRA `(.L_x_28943) ;  /* 0x00000000001c7947 */ /* 0x000fea0003800000 */
.L_x_28964:
[----:B------:R-:W-:Y:S01]  /*1ab10*/  UMOV UR4, 0xf0000000 ;  /* 0xf000000000047882 */ /* 0x000fe20000000000 */
[----:B------:R-:W-:Y:S01]  /*1ab20*/  UMOV UR5, 0x380fffff ;  /* 0x380fffff00057882 */ /* 0x000fe20000000000 */
[----:B------:R-:W0:Y:S01]  /*1ab30*/  F2F.F32.F64 R0, R20 ;  /* 0x0000001400007310 */ /* 0x000e220000301000 */
[----:B------:R-:W-:-:S14]  /*1ab40*/  DSETP.GEU.AND P0, PT, |R20|, UR4, PT ;  /* 0x0000000414007e2a */ /* 0x000fdc000bf0e200 */
[----:B0-----:R-:W-:-:S05]  /*1ab50*/  @!P0 FMUL R0, R0, 1.175494350822287508e-38 ;  /* 0x0080000000008820 */ /* 0x001fca0000400000 */
[----:B------:R-:W-:-:S05]  /*1ab60*/  F2FP.BF16.F32.PACK_AB R0, RZ, R0 ;  /* 0x00000000ff00723e */ /* 0x000fca00000010ff */
[----:B------:R4:W-:Y:S02]  /*1ab70*/  STG.E.U16 desc[UR36][R2.64], R0 ;  /* 0x0000000002007986 */ /* 0x0009e4000c101524 */
.L_x_28943:
[----:B------:R-:W-:-:S07]  /*1ab80*/  VIADD R16, R16, 0x80 ;  /* 0x0000008010107836 */ /* 0x000fce0000000000 */
.L_x_28805:
[----:B------:R-:W-:Y:S05]  /*1ab90*/  BSYNC.RECONVERGENT B6 ;  /* 0x0000000000067941 */ /* 0x000fea0003800200 */
.L_x_28804:
        /* <DEDUP_REMOVED lines=308> */
.L_x_28975:
        /* <DEDUP_REMOVED lines=19> */
.L_x_28980:
[----:B------:R-:W2:Y:S01]  /*1c010*/  LDG.E.U8 R2, desc[UR36][R2.64] ;  /* 0x0000002402027981 */ /* 0x000ea2000c1e1100 */
[----:B------:R-:W-:Y:S01]  /*1c020*/  CS2R R10, SRZ ;  /* 0x00000000000a7805 */ /* 0x000fe2000001ff00 */
[----:B--2---:R0:W1:Y:S01]  /*1c030*/  I2F.F64.U16 R8, R2 ;  /* 0x0000000200087312 */ /* 0x0040620000101800 */
[----:B------:R-:W-:Y:S05]  /*1c040*/  BRA `(.L_x_28982) ;  /* 0x0000000c00c07947 */ /* 0x000fea0003800000 */
.L_x_28979:
        /* <DEDUP_REMOVED lines=10> */
.L_x_28984:
[----:B------:R-:W2:Y:S01]  /*1c0f0*/  LDG.E R2, desc[UR36][R2.64] ;  /* 0x0000002402027981 */ /* 0x000ea2000c1e1900 */
[----:B------:R-:W-:Y:S01]  /*1c100*/  CS2R R10, SRZ ;  /* 0x00000000000a7805 */ /* 0x000fe2000001ff00 */
[----:B--2---:R0:W1:Y:S01]  /*1c110*/  I2F.F64 R8, R2 ;  /* 0x0000000200087312 */ /* 0x0040620000201c00 */
[----:B------:R-:W-:Y:S05]  /*1c120*/  BRA `(.L_x_28982) ;  /* 0x0000000c00887947 */ /* 0x000fea0003800000 */
.L_x_28983:
[----:B------:R-:W2:Y:S01]  /*1c130*/  LDG.E.U16 R2, desc[UR36][R2.64] ;  /* 0x0000002402027981 */ /* 0x000ea2000c1e1500 */
[----:B------:R-:W-:Y:S01]  /*1c140*/  CS2R R10, SRZ ;  /* 0x00000000000a7805 */ /* 0x000fe2000001ff00 */
[----:B--2---:R0:W1:Y:S01]  /*1c150*/  I2F.F64.S16 R8, R2 ;  /* 0x0000000200087312 */ /* 0x0040620000101c00 */
[----:B------:R-:W-:Y:S05]  /*1c160*/  BRA `(.L_x_28982) ;  /* 0x0000000c00787947 */ /* 0x000fea0003800000 */
.L_x_28978:
        /* <DEDUP_REMOVED lines=11> */
.L_x_28986:
[----:B------:R-:W2:Y:S01]  /*1c220*/  LDG.E.U16 R0, desc[UR36][R2.64] ;  /* 0x0000002402007981 */ /* 0x000ea2000c1e1500 */
[----:B------:R-:W-:Y:S01]  /*1c230*/  CS2R R10, SRZ ;  /* 0x00000000000a7805 */ /* 0x000fe2000001ff00 */
[----:B--2---:R-:W-:-:S05]  /*1c240*/  HADD2.F32 R0, -RZ, R0.H0_H0 ;  /* 0x20000000ff007230 */ /* 0x004fca0000004100 */
[----:B------:R-:W-:-:S04]  /*1c250*/  FMUL.FTZ R0, R0, 1 ;  /* 0x3f80000000007820 */ /* 0x000fc80000410000 */
[----:B------:R0:W1:Y:S01]  /*1c260*/  F2F.F64.F32 R8, R0 ;  /* 0x0000000000087310 */ /* 0x0000620000201800 */
[----:B------:R-:W-:Y:S05]  /*1c270*/  BRA `(.L_x_28982) ;  /* 0x0000000c00347947 */ /* 0x000fea0003800000 */
.L_x_28985:
        /* <DEDUP_REMOVED lines=12> */
.L_x_28988:
        /* <DEDUP_REMOVED lines=8> */
.L_x_28987:
[----:B------:R0:W5:Y:S01]  /*1c3c0*/  LDG.E.64 R8, desc[UR36][R2.64] ;  /* 0x0000002402087981 */ /* 0x000162000c1e1b00 */
[----:B------:R-:W-:Y:S01]  /*1c3d0*/  CS2R R10, SRZ ;  /* 0x00000000000a7805 */ /* 0x000fe2000001ff00 */
[----:B------:R-:W-:Y:S06]  /*1c3e0*/  BRA `(.L_x_28982) ;  /* 0x0000000800d87947 */ /* 0x000fec0003800000 */
.L_x_28977:
        /* <DEDUP_REMOVED lines=13> */
[----:B------:R-:W-:Y:S01]  /*1c4c0*/  HFMA2 R8, -RZ, RZ, 0, 0 ;  /* 0x00000000ff087431 */ /* 0x000fe200000001ff */
[----:B------:R-:W-:Y:S06]  /*1c4d0*/  BRA `(.L_x_28982) ;  /* 0x00000008009c7947 */ /* 0x000fec0003800000 */
.L_x_28991:
[----:B------:R0:W5:Y:S01]  /*1c4e0*/  LDG.E.128 R8, desc[UR36][R2.64] ;  /* 0x0000002402087981 */ /* 0x000162000c1e1d00 */
[----:B------:R-:W-:Y:S05]  /*1c4f0*/  BRA `(.L_x_28982) ;  /* 0x0000000800947947 */ /* 0x000fea0003800000 */
.L_x_28990:
        /* <DEDUP_REMOVED lines=28> */
.L_x_28993:
[----:B------:R-:W2:Y:S01]  /*1c6c0*/  LDG.E.U8 R3, desc[UR36][R2.64] ;  /* 0x0000002402037981 */ /* 0x000ea2000c1e1100 */
[----:B------:R-:W-:Y:S01]  /*1c6d0*/  CS2R R10, SRZ ;  /* 0x00000000000a7805 */ /* 0x000fe2000001ff00 */
        /* <DEDUP_REMOVED lines=14> */
.L_x_28992:
[----:B------:R-:W2:Y:S01]  /*1c7c0*/  LDG.E.U16 R0, desc[UR36][R2.64] ;  /* 0x0000002402007981 */ /* 0x000ea2000c1e1500 */
[----:B------:R-:W-:Y:S01]  /*1c7d0*/  CS2R R10, SRZ ;  /* 0x00000000000a7805 */ /* 0x000fe2000001ff00 */
[----:B--2---:R-:W-:-:S04]  /*1c7e0*/  IMAD.U32 R0, R0, 0x10000, RZ ;  /* 0x0001000000007824 */ /* 0x004fc800078e00ff */
[----:B------:R-:W-:-:S04]  /*1c7f0*/  FMUL.FTZ R0, R0, 1 ;  /* 0x3f80000000007820 */ /* 0x000fc80000410000 */
[----:B------:R0:W1:Y:S01]  /*1c800*/  F2F.F64.F32 R8, R0 ;  /* 0x0000000000087310 */ /* 0x0000620000201800 */
[----:B------:R-:W-:Y:S05]  /*1c810*/  BRA `(.L_x_28982) ;  /* 0x0000000400cc7947 */ /* 0x000fea0003800000 */
.L_x_28989:
        /* <DEDUP_REMOVED lines=12> */
.L_x_28996:
        /* <DEDUP_REMOVED lines=22> */
.L_x_28998:
[----:B------:R-:W-:Y:S05]  /*1ca40*/  BSYNC.RECONVERGENT B0 ;  /* 0x0000000000007941 */ /* 0x000fea0003800200 */
.L_x_28997:
[----:B------:R-:W-:Y:S01]  /*1ca50*/  IMAD.SHL.U32 R0, R0, 0x100000, RZ ;  /* 0x0010000000007824 */ /* 0x000fe200078e00ff */
[----:B------:R-:W-:-:S04]  /*1ca60*/  LEA R2, R2, 0x3b800000, 0x17 ;  /* 0x3b80000002027811 */ /* 0x000fc800078eb8ff */
[----:B------:R-:W-:-:S05]  /*1ca70*/  LOP3.LUT R0, R2, R0, R5, 0xfe, !PT ;  /* 0x0000000002007212 */ /* 0x000fca00078efe05 */
[----:B------:R-:W-:-:S04]  /*1ca80*/  FMUL.FTZ R0, R0, 1 ;  /* 0x3f80000000007820 */ /* 0x000fc80000410000 */
[----:B------:R0:W1:Y:S01]  /*1ca90*/  F2F.F64.F32 R8, R0 ;  /* 0x0000000000087310 */ /* 0x0000620000201800 */
[----:B------:R-:W-:Y:S05]  /*1caa0*/  BRA `(.L_x_28982) ;  /* 0x0000000400287947 */ /* 0x000fea0003800000 */
.L_x_28995:
        /* <DEDUP_REMOVED lines=22> */
.L_x_29000:
[----:B------:R-:W-:Y:S05]  /*1cc10*/  BSYNC.RECONVERGENT B0 ;  /* 0x0000000000007941 */ /* 0x000fea0003800200 */
.L_x_28999:
[----:B------:R-:W-:Y:S01]  /*1cc20*/  IMAD.SHL.U32 R0, R0, 0x200000, RZ ;  /* 0x0020000000007824 */ /* 0x000fe200078e00ff */
[----:B------:R-:W-:-:S04]  /*1cc30*/  LEA R2, R2, 0x37800000, 0x17 ;  /* 0x3780000002027811 */ /* 0x000fc800078eb8ff */
[----:B------:R-:W-:-:S05]  /*1cc40*/  LOP3.LUT R0, R2, R0, R5, 0xfe, !PT ;  /* 0x0000000002007212 */ /* 0x000fca00078efe05 */
[----:B------:R-:W-:-:S04]  /*1cc50*/  FMUL.FTZ R0, R0, 1 ;  /* 0x3f80000000007820 */ /* 0x000fc80000410000 */
[----:B------:R0:W1:Y:S01]  /*1cc60*/  F2F.F64.F32 R8, R0 ;  /* 0x0000000000087310 */ /* 0x0000620000201800 */
[----:B------:R-:W-:Y:S05]  /*1cc70*/  BRA `(.L_x_28982) ;  /* 0x0000000000b47947 */ /* 0x000fea0003800000 */
.L_x_28994:
        /* <DEDUP_REMOVED lines=8> */
[----:B------:R-:W-:Y:S01]  /*1cd00*/  IMAD.MOV.U32 R8, RZ, RZ, 0x0 ;  /* 0x00000000ff087424 */ /* 0x000fe200078e00ff */
[----:B------:R-:W-:Y:S02]  /*1cd10*/  MOV R9, 0x38000000 ;  /* 0x3800000000097802 */ /* 0x000fe40000000f00 */
        /* <DEDUP_REMOVED lines=9> */
.L_x_28981:
        /* <DEDUP_REMOVED lines=16> */
.L_x_29003:
[----:B------:R-:W-:Y:S02]  /*1ceb0*/  CS2R R8, SRZ ;  /* 0x0000000000087805 */ /* 0x000fe4000001ff00 */
[----:B------:R-:W-:Y:S01]  /*1cec0*/  CS2R R10, SRZ ;  /* 0x00000000000a7805 */ /* 0x000fe2000001ff00 */
[----:B------:R-:W-:Y:S06]  /*1ced0*/  BRA `(.L_x_28982) ;  /* 0x00000000001c7947 */ /* 0x000fec0003800000 */
.L_x_29002:
[----:B------:R-:W2:Y:S01]  /*1cee0*/  LDG.E.64 R8, desc[UR36][R2.64] ;  /* 0x0000002402087981 */ /* 0x000ea2000c1e1b00 */
[----:B------:R-:W-:Y:S01]  /*1cef0*/  CS2R R10, SRZ ;  /* 0x00000000000a7805 */ /* 0x000fe2000001ff00 */
[----:B--2---:R-:W4:Y:S01]  /*1cf00*/  I2F.F64.U64 R8, R8 ;  /* 0x0000000800087312 */ /* 0x004f220000301800 */
[----:B------:R-:W-:Y:S05]  /*1cf10*/  BRA `(.L_x_28982) ;  /* 0x00000000000c7947 */ /* 0x000fea0003800000 */
.L_x_29001:
[----:B------:R-:W2:Y:S01]  /*1cf20*/  LDG.E R2, desc[UR36][R2.64] ;  /* 0x0000002402027981 */ /* 0x000ea2000c1e1900 */
[----:B------:R-:W-:Y:S01]  /*1cf30*/  CS2R R10, SRZ ;  /* 0x00000000000a7805 */ /* 0x000fe2000001ff00 */
[----:B--2---:R0:W1:Y:S06]  /*1cf40*/  I2F.F64.U32 R8, R2 ;  /* 0x0000000200087312 */ /* 0x00406c0000201800 */
.L_x_28982:
[----:B------:R-:W-:Y:S05]  /*1cf50*/  BSYNC.RECONVERGENT B7 ;  /* 0x0000000000077941 */ /* 0x000fea0003800200 */
.L_x_28976:
[----:B--2--5:R-:W-:Y:S01]  /*1cf60*/  DSETP.NAN.AND P0, PT, R10, R10, PT ;  /* 0x0000000a0a00722a */ /* 0x024fe20003f08000 */
[----:B------:R-:W-:Y:S05]  /*1cf70*/  BSSY.RECONVERGENT B1, `(.L_x_29004) ;  /* 0x00007c2000017945 */ /* 0x000fea0003800200 */
[----:B01-34-:R-:W-:-:S14]  /*1cf80*/  DSETP.NAN.OR P0, PT, R8, R8, P0 ;  /* 0x000000080800722a */ /* 0x01bfdc0000708400 */
        /* <DEDUP_REMOVED lines=51> */
[----:B------:R-:W-:Y:S01]  /*1d2c0*/  IMAD.MOV.U32 R2, RZ, RZ, R32 ;  /* 0x000000ffff027224 */ /* 0x000fe200078e0020 */
[----:B------:R-:W-:Y:S01]  /*1d2d0*/  MOV R3, R33 ;  /* 0x0000002100037202 */ /* 0x000fe20000000f00 */
[----:B------:R-:W-:-:S10]  /*1d2e0*/  IMAD.MOV.U32 R0, RZ, RZ, R33 ;  /* 0x000000ffff007224 */ /* 0x000fd400078e0021 */
        /* <DEDUP_REMOVED lines=81> */
.L_x_29011:
        /* <DEDUP_REMOVED lines=24> */
.L_x_29014:
[----:B------:R-:W-:Y:S05]  /*1d980*/  BSYNC.RECONVERGENT B3 ;  /* 0x0000000000037941 */ /* 0x000fea0003800200 */
.L_x_29013:
        /* <DEDUP_REMOVED lines=29> */
.L_x_29012:
[----:B------:R-:W-:Y:S05]  /*1db60*/  BSYNC.RECONVERGENT B2 ;  /* 0x0000000000027941 */ /* 0x000fea0003800200 */
.L_x_29010:
        /* <DEDUP_REMOVED lines=24> */
.L_x_29016:
[----:B------:R-:W-:Y:S05]  /*1dcf0*/  BSYNC.RECONVERGENT B2 ;  /* 0x0000000000027941 */ /* 0x000fea0003800200 */
.L_x_29015:
        /* <DEDUP_REMOVED lines=84> */
.L_x_29018:
[----:B------:R-:W-:Y:S02]  /*1e240*/  FSEL R2, RZ, 3.37028055040000000000e+12, P0 ;  /* 0x54442d18ff027808 */ /* 0x000fe40000000000 */
[----:B------:R-:W-:-:S07]  /*1e250*/  FSEL R3, RZ, 2.1426990032196044922, P0 ;  /* 0x400921fbff037808 */ /* 0x000fce0000000000 */
.L_x_29019:
[----:B------:R-:W-:Y:S05]  /*1e260*/  BSYNC.RECONVERGENT B0 ;  /* 0x0000000000007941 */ /* 0x000fea0003800200 */
.L_x_29017:
[----:B------:R-:W-:Y:S01]  /*1e270*/  DADD R8, |R10|, |R8| ;  /* 0x000000000a087229 */ /* 0x000fe20000000608 */
[----:B------:R-:W-:Y:S01]  /*1e280*/  LOP3.LUT R10, R3, 0x80000000, R11, 0xb8, !PT ;  /* 0x80000000030a7812 */ /* 0x000fe200078eb80b */
[----:B------:R-:W-:-:S06]  /*1e290*/  DMUL R32, R32, 0.5 ;  /* 0x3fe0000020207828 */ /* 0x000fcc0000000000 */
[----:B------:R-:W-:-:S06]  /*1e2a0*/  DSETP.NAN.AND P0, PT, R8, R8, PT ;  /* 0x000000080800722a */ /* 0x000fcc0003f08000 */
[----:B------:R-:W-:Y:S02]  /*1e2b0*/  FSEL R2, R8, R2, P0 ;  /* 0x0000000208027208 */ /* 0x000fe40000000000 */
[----:B------:R-:W-:Y:S01]  /*1e2c0*/  FSEL R3, R9, R10, P0 ;  /* 0x0000000a09037208 */ /* 0x000fe20000000000 */
[----:B------:R-:W-:Y:S06]  /*1e2d0*/  BRA `(.L_x_29020) ;  /* 0x00000068002c7947 */ /* 0x000fec0003800000 */
.L_x_29009:
        /* <DEDUP_REMOVED lines=20> */
[----:B------:R-:W-:Y:S01]  /*1e420*/  @!P0 MOV R0, R5 ;  /* 0x0000000500008202 */ /* 0x000fe20000000f00 */
[----:B------:R-:W-:Y:S01]  /*1e430*/  @!P0 IMAD.MOV.U32 R22, RZ, RZ, R4 ;  /* 0x000000ffff168224 */ /* 0x000fe200078e0004 */
[----:B------:R-:W-:-:S03]  /*1e440*/  DFMA R18, R6, R18, R6 ;  /* 0x000000120612722b */ /* 0x000fc60000000006 */
        /* <DEDUP_REMOVED lines=81> */
.L_x_29023:
[----:B------:R-:W-:Y:S05]  /*1e960*/  BSYNC.RECONVERGENT B0 ;  /* 0x0000000000007941 */ /* 0x000fea0003800200 */
.L_x_29022:
        /* <DEDUP_REMOVED lines=10> */
.L_x_29025:
[----:B------:R-:W-:Y:S05]  /*1ea10*/  BSYNC.RECONVERGENT B2 ;  /* 0x0000000000027941 */ /* 0x000fea0003800200 */
.L_x_29024:
        /* <DEDUP_REMOVED lines=84> */
.L_x_29027:
[----:B------:R-:W-:Y:S02]  /*1ef60*/  FSEL R2, RZ, 3.37028055040000000000e+12, P0 ;  /* 0x54442d18ff027808 */ /* 0x000fe40000000000 */
[----:B------:R-:W-:-:S07]  /*1ef70*/  FSEL R3, RZ, 2.1426990032196044922, P0 ;  /* 0x400921fbff037808 */ /* 0x000fce0000000000 */
.L_x_29028:
[----:B------:R-:W-:Y:S05]  /*1ef80*/  BSYNC.RECONVERGENT B0 ;  /* 0x0000000000007941 */ /* 0x000fea0003800200 */
.L_x_29026:
[----:B------:R-:W-:Y:S01]  /*1ef90*/  DADD R8, |R10|, |R8| ;  /* 0x000000000a087229 */ /* 0x000fe20000000608 */
[----:B------:R-:W-:Y:S01]  /*1efa0*/  LOP3.LUT R10, R3, 0x80000000, R11, 0xb8, !PT ;  /* 0x80000000030a7812 */ /* 0x000fe200078eb80b */
[----:B------:R-:W-:-:S06]  /*1efb0*/  DMUL R32, R32, 0.5 ;  /* 0x3fe0000020207828 */ /* 0x000fcc0000000000 */
[----:B------:R-:W-:-:S06]  /*1efc0*/  DSETP.NAN.AND P0, PT, R8, R8, PT ;  /* 0x000000080800722a */ /* 0x000fcc0003f08000 */
[----:B------:R-:W-:Y:S02]  /*1efd0*/  FSEL R2, R8, R2, P0 ;  /* 0x0000000208027208 */ /* 0x000fe40000000000 */
[----:B------:R-:W-:Y:S01]  /*1efe0*/  FSEL R3, R9, R10, P0 ;  /* 0x0000000a09037208 */ /* 0x000fe20000000000 */
[----:B------:R-:W-:Y:S06]  /*1eff0*/  BRA `(.L_x_29020) ;  /* 0x0000005800e47947 */ /* 0x000fec0003800000 */
.L_x_29021:
        /* <DEDUP_REMOVED lines=28> */
.L_x_29030:
        /* <DEDUP_REMOVED lines=75> */
[----:B------:R-:W-:Y:S01]  /*1f670*/  IMAD.MOV.U32 R23, RZ, RZ, R46 ;  /* 0x000000ffff177224 */ /* 0x000fe200078e002e */
[----:B------:R-:W-:Y:S01]  /*1f680*/  MOV R19, R37 ;  /* 0x0000002500137202 */ /* 0x000fe20000000f00 */
[----:B------:R-:W-:-:S02]  /*1f690*/  IMAD.MOV.U32 R18, RZ, RZ, R36 ;  /* 0x000000ffff127224 */ /* 0x000fc400078e0024 */
[----:B------:R-:W-:Y:S05]  /*1f6a0*/  @!P0 BRA `(.L_x_29030) ;  /* 0xfffffff800c48947 */ /* 0x000fea000383ffff */
[----:B------:R-:W-:Y:S05]  /*1f6b0*/  BSYNC.RECONVERGENT B0 ;  /* 0x0000000000007941 */ /* 0x000fea0003800200 */
.L_x_29029:
        /* <DEDUP_REMOVED lines=103> */
.L_x_29032:
        /* <DEDUP_REMOVED lines=18> */
[----:B------:R-:W-:Y:S01]  /*1fe50*/  IMAD.MOV.U32 R5, RZ, RZ, R19 ;  /* 0x000000ffff057224 */ /* 0x000fe200078e0013 */
[----:B------:R-:W-:Y:S01]  /*1fe60*/  MOV R19, R33 ;  /* 0x0000002100137202 */ /* 0x000fe20000000f00 */
[----:B------:R-:W-:-:S07]  /*1fe70*/  IMAD.MOV.U32 R18, RZ, RZ, R32 ;  /* 0x000000ffff127224 */ /* 0x000fce00078e0020 */
[----:B------:R-:W-:Y:S05]  /*1fe80*/  CALL.REL.NOINC `($__internal_70_$__cuda_sm20_div_rn_f64_full) ;  /* 0x00000158000c7944 */ /* 0x000fea0003c00000 */
[----:B------:R-:W-:Y:S02]  /*1fe90*/  IMAD.MOV.U32 R2, RZ, RZ, R4 ;  /* 0x000000ffff027224 */ /* 0x000fe400078e0004 */
[----:B------:R-:W-:-:S07]  /*1fea0*/  IMAD.MOV.U32 R3, RZ, RZ, R5 ;  /* 0x000000ffff037224 */ /* 0x000fce00078e0005 */
.L_x_29035:
[----:B------:R-:W-:Y:S05]  /*1feb0*/  BSYNC.RECONVERGENT B3 ;  /* 0x0000000000037941 */ /* 0x000fea0003800200 */
.L_x_29034:
        /* <DEDUP_REMOVED lines=29> */
.L_x_29033:
[----:B------:R-:W-:Y:S05]  /*20090*/  BSYNC.RECONVERGENT B2 ;  /* 0x0000000000027941 */ /* 0x000fea0003800200 */
.L_x_29031:
        /* <DEDUP_REMOVED lines=24> */
.L_x_29037:
[----:B------:R-:W-:Y:S05]  /*20220*/  BSYNC.RECONVERGENT B2 ;  /* 0x0000000000027941 */ /* 0x000fea0003800200 */
.L_x_29036:
        /* <DEDUP_REMOVED lines=84> */
.L_x_29039:
[----:B------:R-:W-:Y:S02]  /*20770*/  FSEL R2, RZ, 3.37028055040000000000e+12, P0 ;  /* 0x54442d18ff027808 */ /* 0x000fe40000000000 */
[----:B------:R-:W-:-:S07]  /*20780*/  FSEL R3, RZ, 2.1426990032196044922, P0 ;  /* 0x400921fbff037808 */ /* 0x000fce0000000000 */
.L_x_29040:
[----:B------:R-:W-:Y:S05]  /*20790*/  BSYNC.RECONVERGENT B0 ;  /* 0x0000000000007941 */ /* 0x000fea0003800200 */
.L_x_29038:
[----:B------:R-:W-:Y:S01]  /*207a0*/  DADD R8, |R10|, |R8| ;  /* 0x000000000a087229 */ /* 0x000fe20000000608 */
[----:B------:R-:W-:Y:S01]  /*207b0*/  LOP3.LUT R10, R3, 0x80000000, R11, 0xb8, !PT ;  /* 0x80000000030a7812 */ /* 0x000fe200078eb80b */
[----:B------:R-:W-:-:S06]  /*207c0*/  DMUL R32, R32, 0.5 ;  /* 0x3fe0000020207828 */ /* 0x000fcc0000000000 */
[----:B------:R-:W-:-:S06]  /*207d0*/  DSETP.NAN.AND P0, PT, R8, R8, PT ;  /* 0x000000080800722a */ /* 0x000fcc0003f08000 */
[----:B------:R-:W-:Y:S02]  /*207e0*/  FSEL R2, R8, R2, P0 ;  /* 0x0000000208027208 */ /* 0x000fe40000000000 */
[----:B------:R-:W-:Y:S01]  /*207f0*/  FSEL R3, R9, R10, P0 ;  /* 0x0000000a09037208 */ /* 0x000fe20000000000 */
[----:B------:R-:W-:Y:S06]  /*20800*/  BRA `(.L_x_29020) ;  /* 0x0000004000e07947 */ /* 0x000fec0003800000 */
.L_x_29008:
        /* <DEDUP_REMOVED lines=26> */
[----:B------:R-:W-:-:S04]  /*209b0*/  MOV R2, R5 ;  /* 0x0000000500027202 */ /* 0x000fc80000000f00 */
        /* <DEDUP_REMOVED lines=61> */
[----:B------:R-:W-:Y:S01]  /*20d90*/  @P0 VIADD R6, R5, 0xfff00000 ;  /* 0xfff0000005060836 */ /* 0x000fe20000000000 */
[----:B------:R-:W-:-:S03]  /*20da0*/  @P0 IADD3 R26, PT, PT, R26, 0x1, RZ ;  /* 0x000000011a1a0810 */ /* 0x000fc60007ffe0ff */
        /* <DEDUP_REMOVED lines=49> */
.L_x_29042:
[----:B------:R-:W-:Y:S05]  /*210c0*/  BSYNC.RECONVERGENT B0 ;  /* 0x0000000000007941 */ /* 0x000fea0003800200 */
.L_x_29041:
        /* <DEDUP_REMOVED lines=10> */
.L_x_29044:
[----:B------:R-:W-:Y:S05]  /*21170*/  BSYNC.RECONVERGENT B2 ;  /* 0x0000000000027941 */ /* 0x000fea0003800200 */
.L_x_29043:
        /* <DEDUP_REMOVED lines=84> */
.L_x_29046:
[----:B------:R-:W-:Y:S02]  /*216c0*/  FSEL R2, RZ, 3.37028055040000000000e+12, P0 ;  /* 0x54442d18ff027808 */ /* 0x000fe40000000000 */
[----:B------:R-:W-:-:S07]  /*216d0*/  FSEL R3, RZ, 2.1426990032196044922, P0 ;  /* 0x400921fbff037808 */ /* 0x000fce0000000000 */
.L_x_29047:
[----:B------:R-:W-:Y:S05]  /*216e0*/  BSYNC.RECONVERGENT B0 ;  /* 0x0000000000007941 */ /* 0x000fea0003800200 */
.L_x_29045:
[----:B------:R-:W-:Y:S01]  /*216f0*/  DADD R8, |R10|, |R8| ;  /* 0x000000000a087229 */ /* 0x000fe20000000608 */
[----:B------:R-:W-:-:S07]  /*21700*/  LOP3.LUT R10, R3, 0x80000000, R11, 0xb8, !PT ;  /* 0x80000000030a7812 */ /* 0x000fce00078eb80b */
[----:B------:R-:W-:-:S06]  /*21710*/  DSETP.NAN.AND P0, PT, R8, R8, PT ;  /* 0x000000080800722a */ /* 0x000fcc0003f08000 */
[----:B------:R-:W-:Y:S02]  /*21720*/  FSEL R2, R8, R2, P0 ;  /* 0x0000000208027208 */ /* 0x000fe40000000000 */
[----:B------:R-:W-:Y:S01]  /*21730*/  FSEL R3, R9, R10, P0 ;  /* 0x0000000a09037208 */ /* 0x000fe20000000000 */
[----:B------:R-:W-:Y:S06]  /*21740*/  BRA `(.L_x_29020) ;  /* 0x0000003400107947 */ /* 0x000fec0003800000 */
.L_x_29007:
        /* <DEDUP_REMOVED lines=92> */
.L_x_29050:
        /* <DEDUP_REMOVED lines=24> */
.L_x_29053:
[----:B------:R-:W-:Y:S05]  /*21e90*/  BSYNC.RECONVERGENT B3 ;  /* 0x0000000000037941 */ /* 0x000fea0003800200 */
.L_x_29052:
        /* <DEDUP_REMOVED lines=29> */
.L_x_29051:
[----:B------:R-:W-:Y:S05]  /*22070*/  BSYNC.RECONVERGENT B2 ;  /* 0x0000000000027941 */ /* 0x000fea0003800200 */
.L_x_29049:
        /* <DEDUP_REMOVED lines=11> */
[----:B------:R-:W-:Y:S01]  /*22130*/  DFMA R2, R14, R2, -UR4 ;  /* 0x800000040e027e2b */ /* 0x000fe20008000002 */
[----:B------:R-:W-:Y:S01]  /*22140*/  UMOV UR4, 0xc8249315 ;  /* 0xc824931500047882 */ /* 0x000fe20000000000 */
[----:B------:R-:W-:Y:S01]  /*22150*/  UMOV UR5, 0x3f6f9690 ;  /* 0x3f6f969000057882 */ /* 0x000fe20000000000 */
[----:B------:R-:W-:Y:S01]  /*22160*/  @P2 PLOP3.LUT P0, PT, P1, PT, PT, 0x80, 0x8 ;  /* 0x000000000008281c */ /* 0x000fe20000f0f070 */
[----:B------:R-:W-:Y:S01]  /*22170*/  @!P2 IMAD.MOV.U32 R7, RZ, RZ, 0x3ff921fb ;  /* 0x3ff921fbff07a424 */ /* 0x000fe200078e00ff */
[----:B------:R-:W-:-:S03]  /*22180*/  @!P2 MOV R6, 0x54442d18 ;  /* 0x54442d180006a802 */ /* 0x000fc60000000f00 */
        /* <DEDUP_REMOVED lines=70> */
.L_x_29048:
        /* <DEDUP_REMOVED lines=12> */
[----:B------:R-:W-:Y:S01]  /*226b0*/  @P1 PLOP3.LUT P0, PT, P2, PT, PT, 0x80, 0x8 ;  /* 0x000000000008181c */ /* 0x000fe2000170f070 */
        /* <DEDUP_REMOVED lines=75> */
.L_x_29006:
        /* <DEDUP_REMOVED lines=25> */
.L_x_29055:
[----:B------:R-:W-:Y:S05]  /*22d00*/  BSYNC.RECONVERGENT B2 ;  /* 0x0000000000027941 */ /* 0x000fea0003800200 */
.L_x_29054:
[----:B------:R-:W0:Y:S01]  /*22d10*/  MUFU.RCP64H R5, 2.718280792236328125 ;  /* 0x4005bf0a00057908 */ /* 0x000e220000001800 */
[----:B------:R-:W-:Y:S01]  /*22d20*/  IMAD.MOV.U32 R6, RZ, RZ, -0x74eba897 ;  /* 0x8b145769ff067424 */ /* 0x000fe200078e00ff */
[----:B------:R-:W-:Y:S01]  /*22d30*/  MOV R4, 0x1 ;  /* 0x0000000100047802 */ /* 0x000fe20000000f00 */
[----:B------:R-:W-:Y:S01]  /*22d40*/  IMAD.MOV.U32 R7, RZ, RZ, 0x4005bf0a ;  /* 0x4005bf0aff077424 */ /* 0x000fe200078e00ff */
[----:B------:R-:W-:Y:S01]  /*22d50*/  FSETP.GEU.AND P1, PT, |R11|, 6.5827683646048100446e-37, PT ;  /* 0x036000000b00780b */ /* 0x000fe20003f2e200 */
[----:B------:R-:W-:Y:S04]  /*22d60*/  BSSY.RECONVERGENT B2, `(.L_x_29056) ;  /* 0x0000012000027945 */ /* 0x000fe80003800200 */
        /* <DEDUP_REMOVED lines=17> */
.L_x_29057:
[----:B------:R-:W-:Y:S05]  /*22e80*/  BSYNC.RECONVERGENT B2 ;  /* 0x0000000000027941 */ /* 0x000fea0003800200 */
.L_x_29056:
        /* <DEDUP_REMOVED lines=71> */
[----:B------:R-:W-:Y:S01]  /*23300*/  IMAD.MOV.U32 R0, RZ, RZ, -0x3ff ;  /* 0xfffffc01ff007424 */ /* 0x000fe200078e00ff */
[----:B------:R-:W-:-:S03]  /*23310*/  @!P0 MOV R0, 0xfffffbcb ;  /* 0xfffffbcb00008802 */ /* 0x000fc60000000f00 */
        /* <DEDUP_REMOVED lines=69> */
.L_x_29059:
[----:B------:R-:W-:Y:S05]  /*23770*/  BSYNC.RECONVERGENT B0 ;  /* 0x0000000000007941 */ /* 0x000fea0003800200 */
.L_x_29058:
        /* <DEDUP_REMOVED lines=10> */
.L_x_29061:
[----:B------:R-:W-:Y:S05]  /*23820*/  BSYNC.RECONVERGENT B2 ;  /* 0x0000000000027941 */ /* 0x000fea0003800200 */
.L_x_29060:
        /* <DEDUP_REMOVED lines=84> */
.L_x_29063:
[----:B------:R-:W-:Y:S02]  /*23d70*/  FSEL R2, RZ, 3.37028055040000000000e+12, P0 ;  /* 0x54442d18ff027808 */ /* 0x000fe40000000000 */
[----:B------:R-:W-:-:S07]  /*23d80*/  FSEL R3, RZ, 2.1426990032196044922, P0 ;  /* 0x400921fbff037808 */ /* 0x000fce0000000000 */
.L_x_29064:
[----:B------:R-:W-:Y:S05]  /*23d90*/  BSYNC.RECONVERGENT B0 ;  /* 0x0000000000007941 */ /* 0x000fea0003800200 */
.L_x_29062:
[----:B------:R-:W-:Y:S01]  /*23da0*/  DADD R8, |R10|, |R8| ;  /* 0x000000000a087229 */ /* 0x000fe20000000608 */
[----:B------:R-:W-:Y:S01]  /*23db0*/  LOP3.LUT R10, R3, 0x80000000, R11, 0xb8, !PT ;  /* 0x80000000030a7812 */ /* 0x000fe200078eb80b */
[----:B------:R-:W-:-:S06]  /*23dc0*/  DADD R32, R32, 1 ;  /* 0x3ff0000020207429 */ /* 0x000fcc0000000000 */
[----:B------:R-:W-:-:S06]  /*23dd0*/  DSETP.NAN.AND P0, PT, R8, R8, PT ;  /* 0x000000080800722a */ /* 0x000fcc0003f08000 */
[----:B------:R-:W-:Y:S02]  /*23de0*/  FSEL R2, R8, R2, P0 ;  /* 0x0000000208027208 */ /* 0x000fe40000000000 */
[----:B------:R-:W-:Y:S01]  /*23df0*/  FSEL R3, R9, R10, P0 ;  /* 0x0000000a09037208 */ /* 0x000fe20000000000 */
[----:B------:R-:W-:Y:S06]  /*23e00*/  BRA `(.L_x_29020) ;  /* 0x0000000c00607947 */ /* 0x000fec0003800000 */
.L_x_29005:
        /* <DEDUP_REMOVED lines=12> */
[----:B------:R-:W-:Y:S01]  /*23ed0*/  @P0 DMUL R2, R10, 4 ;  /* 0x401000000a020828 */ /* 0x000fe20000000000 */
        /* <DEDUP_REMOVED lines=18> */
[----:B------:R-:W-:Y:S02]  /*24000*/  @!P0 IMAD.MOV.U32 R0, RZ, RZ, R5 ;  /* 0x000000ffff008224 */ /* 0x000fe400078e0005 */
[----:B------:R-:W-:Y:S01]  /*24010*/  @!P0 IMAD.MOV.U32 R22, RZ, RZ, R4 ;  /* 0x000000ffff168224 */ /* 0x000fe200078e0004 */
        /* <DEDUP_REMOVED lines=79> */
.L_x_29066:
[----:B------:R-:W-:Y:S05]  /*24510*/  BSYNC.RECONVERGENT B0 ;  /* 0x0000000000007941 */ /* 0x000fea0003800200 */
.L_x_29065:
[----:B------:R-:W-:Y:S04]  /*24520*/  BSSY.RECONVERGENT B2, `(.L_x_29067) ;  /* 0x000000a000027945 */ /* 0x000fe80003800200 */
        /* <DEDUP_REMOVED lines=9> */
.L_x_29068:
[----:B------:R-:W-:Y:S05]  /*245c0*/  BSYNC.RECONVERGENT B2 ;  /* 0x0000000000027941 */ /* 0x000fea0003800200 */
.L_x_29067:
        /* <DEDUP_REMOVED lines=84> */
.L_x_29070:
[----:B------:R-:W-:Y:S02]  /*24b10*/  FSEL R2, RZ, 3.37028055040000000000e+12, P0 ;  /* 0x54442d18ff027808 */ /* 0x000fe40000000000 */
[----:B------:R-:W-:-:S07]  /*24b20*/  FSEL R3, RZ, 2.1426990032196044922, P0 ;  /* 0x400921fbff037808 */ /* 0x000fce0000000000 */
.L_x_29071:
[----:B------:R-:W-:Y:S05]  /*24b30*/  BSYNC.RECONVERGENT B0 ;  /* 0x0000000000007941 */ /* 0x000fea0003800200 */
.L_x_29069:
[----:B------:R-:W-:Y:S01]  /*24b40*/  DADD R8, |R10|, |R8| ;  /* 0x000000000a087229 */ /* 0x000fe20000000608 */
[----:B------:R-:W-:-:S07]  /*24b50*/  LOP3.LUT R10, R3, 0x80000000, R11, 0xb8, !PT ;  /* 0x80000000030a7812 */ /* 0x000fce00078eb80b */
[----:B------:R-:W-:-:S06]  /*24b60*/  DSETP.NAN.AND P0, PT, R8, R8, PT ;  /* 0x000000080800722a */ /* 0x000fcc0003f08000 */
[----:B------:R-:W-:Y:S02]  /*24b70*/  FSEL R2, R8, R2, P0 ;  /* 0x0000000208027208 */ /* 0x000fe40000000000 */
[----:B------:R-:W-:-:S07]  /*24b80*/  FSEL R3, R9, R10, P0 ;  /* 0x0000000a09037208 */ /* 0x000fce0000000000 */
.L_x_29020:
[----:B------:R-:W-:Y:S05]  /*24b90*/  BSYNC.RECONVERGENT B1 ;  /* 0x0000000000017941 */ /* 0x000fea0003800200 */
.L_x_29004:
        /* <DEDUP_REMOVED lines=76> */
.L_x_29078:
[----:B------:R-:W-:Y:S05]  /*25060*/  BSYNC.RECONVERGENT B0 ;  /* 0x0000000000007941 */ /* 0x000fea0003800200 */
.L_x_29077:
        /* <DEDUP_REMOVED lines=23> */
.L_x_29082:
[----:B------:R-:W-:Y:S05]  /*251e0*/  BSYNC.RECONVERGENT B4 ;  /* 0x0000000000047941 */ /* 0x000fea0003800200 */
.L_x_29081:
[----:B------:R-:W-:Y:S01]  /*251f0*/  IADD3 R0, PT, PT, R0, 0x1, RZ ;  /* 0x0000000100007810 */ /* 0x000fe20007ffe0ff */
[----:B------:R-:W-:Y:S06]  /*25200*/  BRA `(.L_x_29083) ;  /* 0x0000000000087947 */ /* 0x000fec0003800000 */
.L_x_29080:
[----:B------:R-:W-:Y:S01]  /*25210*/  DMUL R2, RZ, R22 ;  /* 0x00000016ff027228 */ /* 0x000fe20000000000 */
[----:B------:R-:W-:-:S10]  /*25220*/  IMAD.MOV.U32 R0, RZ, RZ, 0x1 ;  /* 0x00000001ff007424 */ /* 0x000fd400078e00ff */
.L_x_29083:
[----:B------:R-:W-:Y:S05]  /*25230*/  BSYNC.RECONVERGENT B3 ;  /* 0x0000000000037941 */ /* 0x000fea0003800200 */
.L_x_29079:
        /* <DEDUP_REMOVED lines=53> */
.L_x_29085:
[----:B------:R-:W-:Y:S01]  /*25590*/  DMUL R2, RZ, R22 ;  /* 0x00000016ff027228 */ /* 0x000fe20000000000 */
[----:B------:R-:W-:-:S10]  /*255a0*/  IMAD.MOV.U32 R0, RZ, RZ, RZ ;  /* 0x000000ffff007224 */ /* 0x000fd400078e00ff */
.L_x_29086:
[----:B------:R-:W-:Y:S05]  /*255b0*/  BSYNC.RECONVERGENT B3 ;  /* 0x0000000000037941 */ /* 0x000fea0003800200 */
.L_x_29084:
        /* <DEDUP_REMOVED lines=32> */
.L_x_29076:
        /* <DEDUP_REMOVED lines=61> */
.L_x_29089:
[----:B------:R-:W-:Y:S05]  /*25b90*/  BSYNC.RECONVERGENT B0 ;  /* 0x0000000000007941 */ /* 0x000fea0003800200 */
.L_x_29088:
        /* <DEDUP_REMOVED lines=10> */
[----:B------:R-:W-:-:S05]  /*25c40*/  IMAD.MOV.U32 R18, RZ, RZ, R2 ;  /* 0x000000ffff127224 */ /* 0x000fca00078e0002 */
[----:B------:R-:W-:Y:S02]  /*25c50*/  IADD3 R0, PT, PT, R0, -R18, RZ ;  /* 0x8000001200007210 */ /* 0x000fe40007ffe0ff */
[----:B------:R-:W-:Y:S01]  /*25c60*/  LEA R19, R18, 0x3ff00000, 0x14 ;  /* 0x3ff0000012137811 */ /* 0x000fe200078ea0ff */
[----:B------:R-:W-:Y:S01]  /*25c70*/  IMAD.MOV.U32 R18, RZ, RZ, RZ ;  /* 0x000000ffff127224 */ /* 0x000fe200078e00ff */
        /* <DEDUP_REMOVED lines=23> */
.L_x_29093:
[----:B------:R-:W-:Y:S05]  /*25df0*/  BSYNC.RECONVERGENT B4 ;  /* 0x0000000000047941 */ /* 0x000fea0003800200 */
.L_x_29092:
[----:B------:R-:W-:Y:S01]  /*25e00*/  VIADD R0, R0, 0x1 ;  /* 0x0000000100007836 */ /* 0x000fe20000000000 */
[----:B------:R-:W-:Y:S06]  /*25e10*/  BRA `(.L_x_29094) ;  /* 0x0000000000087947 */ /* 0x000fec0003800000 */
.L_x_29091:
[----:B------:R-:W-:Y:S01]  /*25e20*/  DMUL R2, RZ, R22 ;  /* 0x00000016ff027228 */ /* 0x000fe20000000000 */
[----:B------:R-:W-:-:S10]  /*25e30*/  IMAD.MOV.U32 R0, RZ, RZ, 0x1 ;  /* 0x00000001ff007424 */ /* 0x000fd400078e00ff */
.L_x_29094:
[----:B------:R-:W-:Y:S05]  /*25e40*/  BSYNC.RECONVERGENT B3 ;  /* 0x0000000000037941 */ /* 0x000fea0003800200 */
.L_x_29090:
        /* <DEDUP_REMOVED lines=9> */
[----:B------:R-:W-:Y:S01]  /*25ee0*/  BSSY.RECONVERGENT B3, `(.L_x_29095) ;  /* 0x0000030000037945 */ /* 0x000fe20003800200 */
        /* <DEDUP_REMOVED lines=45> */
.L_x_29096:
[----:B------:R-:W-:Y:S01]  /*261c0*/  DMUL R2, RZ, R22 ;  /* 0x00000016ff027228 */ /* 0x000fe20000000000 */
[----:B------:R-:W-:-:S10]  /*261d0*/  IMAD.MOV.U32 R0, RZ, RZ, RZ ;  /* 0x000000ffff007224 */ /* 0x000fd400078e00ff */
.L_x_29097:
[----:B------:R-:W-:Y:S05]  /*261e0*/  BSYNC.RECONVERGENT B3 ;  /* 0x0000000000037941 */ /* 0x000fea0003800200 */
.L_x_29095:
        /* <DEDUP_REMOVED lines=35> */
.L_x_29075:
        /* <DEDUP_REMOVED lines=10> */
.L_x_29098:
[----:B------:R-:W-:-:S10]  /*264c0*/  DADD R20, R22, -R22 ;  /* 0x0000000016147229 */ /* 0x000fd40000000816 */
[----:B------:R-:W-:Y:S02]  /*264d0*/  IMAD.MOV.U32 R22, RZ, RZ, R20 ;  /* 0x000000ffff167224 */ /* 0x000fe400078e0014 */
[----:B------:R-:W-:Y:S01]  /*264e0*/  IMAD.MOV.U32 R23, RZ, RZ, R21 ;  /* 0x000000ffff177224 */ /* 0x000fe200078e0015 */
[----:B------:R-:W-:Y:S06]  /*264f0*/  BRA `(.L_x_29087) ;  /* 0x0000000800c47947 */ /* 0x000fec0003800000 */
.L_x_29074:
        /* <DEDUP_REMOVED lines=24> */
.L_x_29102:
[----:B------:R-:W-:Y:S05]  /*26680*/  BSYNC.RECONVERGENT B4 ;  /* 0x0000000000047941 */ /* 0x000fea0003800200 */
.L_x_29101:
[----:B------:R-:W-:Y:S01]  /*26690*/  VIADD R0, R0, 0x1 ;  /* 0x0000000100007836 */ /* 0x000fe20000000000 */
[----:B------:R-:W-:Y:S06]  /*266a0*/  BRA `(.L_x_29103) ;  /* 0x0000000000087947 */ /* 0x000fec0003800000 */
.L_x_29100:
[----:B------:R-:W-:Y:S01]  /*266b0*/  DMUL R2, RZ, R22 ;  /* 0x00000016ff027228 */ /* 0x000fe20000000000 */
[----:B------:R-:W-:-:S10]  /*266c0*/  MOV R0, 0x1 ;  /* 0x0000000100007802 */ /* 0x000fd40000000f00 */
.L_x_29103:
[----:B------:R-:W-:Y:S05]  /*266d0*/  BSYNC.RECONVERGENT B3 ;  /* 0x0000000000037941 */ /* 0x000fea0003800200 */
.L_x_29099:
        /* <DEDUP_REMOVED lines=54> */
.L_x_29105:
[----:B------:R-:W-:Y:S01]  /*26a40*/  DMUL R2, RZ, R22 ;  /* 0x00000016ff027228 */ /* 0x000fe20000000000 */
[----:B------:R-:W-:-:S10]  /*26a50*/  IMAD.MOV.U32 R0, RZ, RZ, RZ ;  /* 0x000000ffff007224 */ /* 0x000fd400078e00ff */
.L_x_29106:
[----:B------:R-:W-:Y:S05]  /*26a60*/  BSYNC.RECONVERGENT B3 ;  /* 0x0000000000037941 */ /* 0x000fea0003800200 */
.L_x_29104:
        /* <DEDUP_REMOVED lines=31> */
.L_x_29073:
        /* <DEDUP_REMOVED lines=50> */
[C---:B------:R-:W-:Y:S02]  /*26f80*/  @!P1 LEA.HI R0, R6.reuse, R6, RZ, 0x1 ;  /* 0x0000000606009211 */ /* 0x040fe400078f08ff */
[----:B------:R-:W-:Y:S02]  /*26f90*/  FSEL R4, R5, RZ, P0 ;  /* 0x000000ff05047208 */ /* 0x000fe40000000000 */
[----:B------:R-:W-:Y:S02]  /*26fa0*/  @!P1 SHF.R.S32.HI R0, RZ, 0x1, R0 ;  /* 0x00000001ff009819 */ /* 0x000fe40000011400 */
[----:B------:R-:W-:Y:S01]  /*26fb0*/  MOV R21, R4 ;  /* 0x0000000400157202 */ /* 0x000fe20000000f00 */
[----:B------:R-:W-:Y:S02]  /*26fc0*/  @!P1 IMAD.MOV.U32 R4, RZ, RZ, RZ ;  /* 0x000000ffff049224 */ /* 0x000fe400078e00ff */
[----:B------:R-:W-:-:S02]  /*26fd0*/  @!P1 IMAD.IADD R6, R6, 0x1, -R0 ;  /* 0x0000000106069824 */ /* 0x000fc400078e0a00 */
[----:B------:R-:W-:-:S03]  /*26fe0*/  @!P1 IMAD R3, R0, 0x100000, R3 ;  /* 0x0010000000039824 */ /* 0x000fc600078e0203 */
[----:B------:R-:W-:-:S06]  /*26ff0*/  @!P1 LEA R5, R6, 0x3ff00000, 0x14 ;  /* 0x3ff0000006059811 */ /* 0x000fcc00078ea0ff */
[----:B------:R-:W-:-:S11]  /*27000*/  @!P1 DMUL R20, R2, R4 ;  /* 0x0000000402149228 */ /* 0x000fd60000000000 */
.L_x_29087:
[----:B------:R-:W-:Y:S05]  /*27010*/  BSYNC.RECONVERGENT B2 ;  /* 0x0000000000027941 */ /* 0x000fea0003800200 */
.L_x_29072:
        /* <DEDUP_REMOVED lines=17> */
.L_x_29110:
[----:B------:R-:W0:Y:S02]  /*27130*/  F2I.S64.F64.TRUNC R20, R20 ;  /* 0x0000001400147311 */ /* 0x000e24000030d900 */
[----:B0-----:R0:W-:Y:S01]  /*27140*/  STG.E.U8 desc[UR36][R2.64], R20 ;  /* 0x0000001402007986 */ /* 0x0011e2000c101124 */
[----:B------:R-:W-:Y:S05]  /*27150*/  BRA `(.L_x_29112) ;  /* 0x0000000c00f07947 */ /* 0x000fea0003800000 */
.L_x_29109:
        /* <DEDUP_REMOVED lines=9> */
.L_x_29114:
[----:B------:R-:W0:Y:S02]  /*271f0*/  F2I.F64.TRUNC R20, R20 ;  /* 0x0000001400147311 */ /* 0x000e24000030d100 */
[----:B0-----:R0:W-:Y:S01]  /*27200*/  STG.E desc[UR36][R2.64], R20 ;  /* 0x0000001402007986 */ /* 0x0011e2000c101924 */
[----:B------:R-:W-:Y:S05]  /*27210*/  BRA `(.L_x_29112) ;  /* 0x0000000c00c07947 */ /* 0x000fea0003800000 */
.L_x_29113:
[----:B------:R-:W0:Y:S02]  /*27220*/  F2I.F64.TRUNC R20, R20 ;  /* 0x0000001400147311 */ /* 0x000e24000030d100 */
[----:B0-----:R0:W-:Y:S01]  /*27230*/  STG.E.U16 desc[UR36][R2.64], R20 ;  /* 0x0000001402007986 */ /* 0x0011e2000c101524 */
[----:B------:R-:W-:Y:S05]  /*27240*/  BRA `(.L_x_29112) ;  /* 0x0000000c00b47947 */ /* 0x000fea0003800000 */
.L_x_29108:
        /* <DEDUP_REMOVED lines=13> */
.L_x_29116:
        /* <DEDUP_REMOVED lines=8> */
.L_x_29115:
        /* <DEDUP_REMOVED lines=16> */
.L_x_29118:
        /* <DEDUP_REMOVED lines=11> */
.L_x_29117:
[----:B------:R0:W-:Y:S01]  /*27550*/  STG.E.64 desc[UR36][R2.64], R20 ;  /* 0x0000001402007986 */ /* 0x0001e2000c101b24 */
[----:B------:R-:W-:Y:S05]  /*27560*/  BRA `(.L_x_29112) ;  /* 0x0000000800ec7947 */ /* 0x000fea0003800000 */
.L_x_29107:
        /* <DEDUP_REMOVED lines=13> */
.L_x_29122:
        /* <DEDUP_REMOVED lines=22> */
.L_x_29125:
[----:B------:R-:W-:-:S04]  /*277a0*/  SHF.R.U32.HI R4, RZ, 0x18, R5 ;  /* 0x00000018ff047819 */ /* 0x000fc80000011605 */
[----:B------:R-:W-:-:S07]  /*277b0*/  LOP3.LUT R0, R0, 0x80, R4, 0xf8, !PT ;  /* 0x0000008000007812 */ /* 0x000fce00078ef804 */
.L_x_29124:
[----:B------:R-:W-:Y:S05]  /*277c0*/  BSYNC.RECONVERGENT B0 ;  /* 0x0000000000007941 */ /* 0x000fea0003800200 */
.L_x_29123:
[----:B------:R0:W-:Y:S01]  /*277d0*/  STG.E.U8 desc[UR36][R2.64], R0 ;  /* 0x0000000002007986 */ /* 0x0001e2000c101124 */
[----:B------:R-:W-:Y:S05]  /*277e0*/  BRA `(.L_x_29112) ;  /* 0x00000008004c7947 */ /* 0x000fea0003800000 */
.L_x_29121:
        /* <DEDUP_REMOVED lines=22> */
.L_x_29128:
[----:B------:R-:W-:-:S04]  /*27950*/  SHF.R.U32.HI R4, RZ, 0x18, R5 ;  /* 0x00000018ff047819 */ /* 0x000fc80000011605 */
[----:B------:R-:W-:-:S07]  /*27960*/  LOP3.LUT R0, R0, 0x80, R4, 0xf8, !PT ;  /* 0x0000008000007812 */ /* 0x000fce00078ef804 */
.L_x_29127:
[----:B------:R-:W-:Y:S05]  /*27970*/  BSYNC.RECONVERGENT B0 ;  /* 0x0000000000007941 */ /* 0x000fea0003800200 */
.L_x_29126:
[----:B------:R0:W-:Y:S01]  /*27980*/  STG.E.U8 desc[UR36][R2.64], R0 ;  /* 0x0000000002007986 */ /* 0x0001e2000c101124 */
[----:B------:R-:W-:Y:S05]  /*27990*/  BRA `(.L_x_29112) ;  /* 0x0000000400e07947 */ /* 0x000fea0003800000 */
.L_x_29120:
        /* <DEDUP_REMOVED lines=26> */
.L_x_29130:
[----:B------:R-:W0:Y:S02]  /*27b40*/  F2I.U64.F64.TRUNC R20, R20 ;  /* 0x0000001400147311 */ /* 0x000e24000030d800 */
[----:B0-----:R0:W-:Y:S01]  /*27b50*/  STG.E.64 desc[UR36][R2.64], R20 ;  /* 0x0000001402007986 */ /* 0x0011e2000c101b24 */
[----:B------:R-:W-:Y:S05]  /*27b60*/  BRA `(.L_x_29112) ;  /* 0x00000004006c7947 */ /* 0x000fea0003800000 */
.L_x_29129:
[----:B------:R-:W0:Y:S02]  /*27b70*/  F2I.U32.F64.TRUNC R20, R20 ;  /* 0x0000001400147311 */ /* 0x000e24000030d000 */
[----:B0-----:R0:W-:Y:S01]  /*27b80*/  STG.E desc[UR36][R2.64], R20 ;  /* 0x0000001402007986 */ /* 0x0011e2000c101924 */
[----:B------:R-:W-:Y:S05]  /*27b90*/  BRA `(.L_x_29112) ;  /* 0x0000000400607947 */ /* 0x000fea0003800000 */
.L_x_29119:
        /* <DEDUP_REMOVED lines=11> */
.L_x_29132:
[----:B------:R4:W-:Y:S01]  /*27c50*/  STG.E.128 desc[UR36][R2.64], R20 ;  /* 0x0000001402007986 */ /* 0x0009e2000c101d24 */
[----:B------:R-:W-:Y:S05]  /*27c60*/  BRA `(.L_x_29112) ;  /* 0x00000004002c7947 */ /* 0x000fea0003800000 */
.L_x_29131:
[----:B------:R-:W-:-:S09]  /*27c70*/  UISETP.NE.AND UP0, UPT, UR4, 0xf, UPT ;  /* 0x0000000f0400788c */ /* 0x000fd2000bf05270 */
[----:B------:R-:W-:Y:S05]  /*27c80*/  BRA.U !UP0, `(.L_x_29133) ;  /* 0x0000000508087547 */ /* 0x000fea000b800000 */
[----:B------:R-:W-:-:S09]  /*27c90*/  UISETP.NE.AND UP0, UPT, UR4, 0x17, UPT ;  /* 0x000000170400788c */ /* 0x000fd2000bf05270 */
[----:B------:R-:W-:Y:S05]  /*27ca0*/  BRA.U !UP0, `(.L_x_29134) ;  /* 0x0000000108a07547 */ /* 0x000fea000b800000 */
[----:B------:R-:W-:-:S09]  /*27cb0*/  UISETP.NE.AND UP0, UPT, UR4, 0x18, UPT ;  /* 0x000000180400788c */ /* 0x000fd2000bf05270 */
[----:B------:R-:W-:Y:S05]  /*27cc0*/  BRA.U !UP0, `(.L_x_29135) ;  /* 0x0000000108447547 */ /* 0x000fea000b800000 */
.L_x_29111:
        /* <DEDUP_REMOVED lines=16> */
.L_x_29136:
[----:B------:R-:W-:Y:S05]  /*27dd0*/  BRA `(.L_x_29112) ;  /* 0x0000000000d07947 */ /* 0x000fea0003800000 */
.L_x_29135:
        /* <DEDUP_REMOVED lines=17> */
.L_x_29138:
[----:B------:R-:W-:Y:S05]  /*27ef0*/  BSYNC.RECONVERGENT B0 ;  /* 0x0000000000007941 */ /* 0x000fea0003800200 */
.L_x_29137:
[----:B------:R-:W-:-:S05]  /*27f00*/  LOP3.LUT R0, R0, 0x80, R4, 0xf8, !PT ;  /* 0x0000008000007812 */ /* 0x000fca00078ef804 */
[----:B------:R1:W-:Y:S01]  /*27f10*/  STG.E.U8 desc[UR36][R2.64], R0 ;  /* 0x0000000002007986 */ /* 0x0003e2000c101124 */
[----:B------:R-:W-:Y:S05]  /*27f20*/  BRA `(.L_x_29112) ;  /* 0x00000000007c7947 */ /* 0x000fea0003800000 */
.L_x_29134:
        /* <DEDUP_REMOVED lines=16> */
.L_x_29140:
[----:B------:R-:W-:Y:S01]  /*28030*/  IMAD.MOV.U32 R0, RZ, RZ, 0x7f ;  /* 0x0000007fff007424 */ /* 0x000fe200078e00ff */
[----:B------:R-:W-:-:S04]  /*28040*/  ISETP.GT.U32.AND P0, PT, R4, 0x7f800000, PT ;  /* 0x7f8000000400780c */ /* 0x000fc80003f04070 */
[----:B------:R-:W-:-:S09]  /*28050*/  SEL R0, R0, 0x7c, P0 ;  /* 0x0000007c00007807 */ /* 0x000fd20000000000 */
.L_x_29141:
[----:B------:R-:W-:Y:S05]  /*28060*/  BSYNC.RECONVERGENT B0 ;  /* 0x0000000000007941 */ /* 0x000fea0003800200 */
.L_x_29139:
[----:B------:R-:W-:-:S04]  /*28070*/  SHF.R.U32.HI R4, RZ, 0x18, R5 ;  /* 0x00000018ff047819 */ /* 0x000fc80000011605 */
[----:B------:R-:W-:-:S05]  /*28080*/  LOP3.LUT R0, R0, 0x80, R4, 0xf8, !PT ;  /* 0x0000008000007812 */ /* 0x000fca00078ef804 */
[----:B------:R2:W-:Y:S01]  /*28090*/  STG.E.U8 desc[UR36][R2.64], R0 ;  /* 0x0000000002007986 */ /* 0x0005e2000c101124 */
[----:B------:R-:W-:Y:S05]  /*280a0*/  BRA `(.L_x_29112) ;  /* 0x00000000001c7947 */ /* 0x000fea0003800000 */
.L_x_29133:
[----:B------:R-:W-:Y:S01]  /*280b0*/  UMOV UR4, 0xf0000000 ;  /* 0xf000000000047882 */ /* 0x000fe20000000000 */
[----:B------:R-:W-:Y:S01]  /*280c0*/  UMOV UR5, 0x380fffff ;  /* 0x380fffff00057882 */ /* 0x000fe20000000000 */
[----:B------:R-:W0:Y:S01]  /*280d0*/  F2F.F32.F64 R0, R20 ;  /* 0x0000001400007310 */ /* 0x000e220000301000 */
[----:B------:R-:W-:-:S14]  /*280e0*/  DSETP.GEU.AND P0, PT, |R20|, UR4, PT ;  /* 0x0000000414007e2a */ /* 0x000fdc000bf0e200 */
[----:B0-----:R-:W-:-:S05]  /*280f0*/  @!P0 FMUL R0, R0, 1.175494350822287508e-38 ;  /* 0x0080000000008820 */ /* 0x001fca0000400000 */
[----:B------:R-:W-:-:S05]  /*28100*/  F2FP.BF16.F32.PACK_AB R0, RZ, R0 ;  /* 0x00000000ff00723e */ /* 0x000fca00000010ff */
[----:B------:R0:W-:Y:S02]  /*28110*/  STG.E.U16 desc[UR36][R2.64], R0 ;  /* 0x0000000002007986 */ /* 0x0001e4000c101524 */
.L_x_29112:
[----:B------:R-:W-:-:S07]  /*28120*/  VIADD R16, R16, 0x80 ;  /* 0x0000008010107836 */ /* 0x000fce0000000000 */
.L_x_28974:
[----:B------:R-:W-:Y:S05]  /*28130*/  BSYNC.RECONVERGENT B6 ;  /* 0x0000000000067941 */ /* 0x000fea0003800200 */
.L_x_28973:
[----:B------:R-:W5:Y:S02]  /*28140*/  LDCU UR4, c[0x0][0x380] ;  /* 0x00007000ff0477ac */ /* 0x000f640008000800 */
[----:B-----5:R-:W-:-:S13]  /*28150*/  ISETP.GE.AND P0, PT, R16, UR4, PT ;  /* 0x0000000410007c0c */ /* 0x020fda000bf06270 */
[----:B------:R-:W-:Y:S05]  /*28160*/  @P0 EXIT ;  /* 0x000000000000094d */ /* 0x000fea0003800000 */
[----:B------:R-:W5:Y:S01]  /*28170*/  LDCU UR4, c[0x0][0x390] ;  /* 0x00007200ff0477ac */ /* 0x000f620008000800 */
[----:B01234-:R-:W-:Y:S01]  /*28180*/  MOV R0, RZ ;  /* 0x000000ff00007202 */ /* 0x01ffe20000000f00 */
[----:B------:R-:W-:Y:S01]  /*28190*/  IMAD.MOV.U32 R17, RZ, RZ, RZ ;  /* 0x000000ffff117224 */ /* 0x000fe200078e00ff */
[----:B-----5:R-:W-:-:S09]  /*281a0*/  UISETP.NE.AND UP0, UPT, UR4, URZ, UPT ;  /* 0x000000ff0400728c */ /* 0x020fd2000bf05270 */
        /* <DEDUP_REMOVED lines=300> */
.L_x_29142:
[----:B------:R-:W0:Y:S01]  /*29470*/  LDCU.64 UR6, c[0x0][0x588] ;  /* 0x0000b100ff0677ac */ /* 0x000e220008000a00 */
[----:B------:R-:W-:Y:S01]  /*29480*/  BSSY.RECONVERGENT B6, `(.L_x_29143) ;  /* 0x0000109000067945 */ /* 0x000fe20003800200 */
[----:B------:R-:W1:Y:S01]  /*29490*/  LDCU.64 UR8, c[0x0][0x590] ;  /* 0x0000b200ff0877ac */ /* 0x000e620008000a00 */
        /* <DEDUP_REMOVED lines=19> */
.L_x_29147:
[----:B------:R-:W2:Y:S01]  /*295d0*/  LDG.E.U8 R2, desc[UR36][R2.64] ;  /* 0x0000002402027981 */ /* 0x000ea2000c1e1100 */
[----:B------:R-:W-:Y:S01]  /*295e0*/  CS2R R10, SRZ ;  /* 0x00000000000a7805 */ /* 0x000fe2000001ff00 */
[----:B--2---:R0:W1:Y:S01]  /*295f0*/  I2F.F64.U16 R8, R2 ;  /* 0x0000000200087312 */ /* 0x0040620000101800 */
[----:B------:R-:W-:Y:S05]  /*29600*/  BRA `(.L_x_29149) ;  /* 0x0000000c00c07947 */ /* 0x000fea0003800000 */
.L_x_29146:
        /* <DEDUP_REMOVED lines=10> */
.L_x_29151:
[----:B------:R-:W2:Y:S01]  /*296b0*/  LDG.E R2, desc[UR36][R2.64] ;  /* 0x0000002402027981 */ /* 0x000ea2000c1e1900 */
[----:B------:R-:W-:Y:S01]  /*296c0*/  CS2R R10, SRZ ;  /* 0x00000000000a7805 */ /* 0x000fe2000001ff00 */
[----:B--2---:R0:W1:Y:S01]  /*296d0*/  I2F.F64 R8, R2 ;  /* 0x0000000200087312 */ /* 0x0040620000201c00 */
[----:B------:R-:W-:Y:S05]  /*296e0*/  BRA `(.L_x_29149) ;  /* 0x0000000c00887947 */ /* 0x000fea0003800000 */
.L_x_29150:
[----:B------:R-:W2:Y:S01]  /*296f0*/  LDG.E.U16 R2, desc[UR36][R2.64] ;  /* 0x0000002402027981 */ /* 0x000ea2000c1e1500 */
[----:B------:R-:W-:Y:S01]  /*29700*/  CS2R R10, SRZ ;  /* 0x00000000000a7805 */ /* 0x000fe2000001ff00 */
[----:B--2---:R0:W1:Y:S01]  /*29710*/  I2F.F64.S16 R8, R2 ;  /* 0x0000000200087312 */ /* 0x0040620000101c00 */
[----:B------:R-:W-:Y:S05]  /*29720*/  BRA `(.L_x_29149) ;  /* 0x0000000c00787947 */ /* 0x000fea0003800000 */
.L_x_29145:
        /* <DEDUP_REMOVED lines=11> */
.L_x_29153:
[----:B------:R-:W2:Y:S01]  /*297e0*/  LDG.E.U16 R0, desc[UR36][R2.64] ;  /* 0x0000002402007981 */ /* 0x000ea2000c1e1500 */
[----:B------:R-:W-:Y:S01]  /*297f0*/  CS2R R10, SRZ ;  /* 0x00000000000a7805 */ /* 0x000fe2000001ff00 */
[----:B--2---:R-:W-:-:S05]  /*29800*/  HADD2.F32 R0, -RZ, R0.H0_H0 ;  /* 0x20000000ff007230 */ /* 0x004fca0000004100 */
[----:B------:R-:W-:-:S04]  /*29810*/  FMUL.FTZ R0, R0, 1 ;  /* 0x3f80000000007820 */ /* 0x000fc80000410000 */
[----:B------:R0:W1:Y:S01]  /*29820*/  F2F.F64.F32 R8, R0 ;  /* 0x0000000000087310 */ /* 0x0000620000201800 */
[----:B------:R-:W-:Y:S05]  /*29830*/  BRA `(.L_x_29149) ;  /* 0x0000000c00347947 */ /* 0x000fea0003800000 */
.L_x_29152:
        /* <DEDUP_REMOVED lines=12> */
.L_x_29155:
        /* <DEDUP_REMOVED lines=8> */
.L_x_29154:
[----:B------:R0:W5:Y:S01]  /*29980*/  LDG.E.64 R8, desc[UR36][R2.64] ;  /* 0x0000002402087981 */ /* 0x000162000c1e1b00 */
[----:B------:R-:W-:Y:S01]  /*29990*/  CS2R R10, SRZ ;  /* 0x00000000000a7805 */ /* 0x000fe2000001ff00 */
[----:B------:R-:W-:Y:S06]  /*299a0*/  BRA `(.L_x_29149) ;  /* 0x0000000800d87947 */ /* 0x000fec0003800000 */
.L_x_29144:
        /* <DEDUP_REMOVED lines=15> */
.L_x_29158:
[----:B------:R0:W5:Y:S01]  /*29aa0*/  LDG.E.128 R8, desc[UR36][R2.64] ;  /* 0x0000002402087981 */ /* 0x000162000c1e1d00 */
[----:B------:R-:W-:Y:S05]  /*29ab0*/  BRA `(.L_x_29149) ;  /* 0x0000000800947947 */ /* 0x000fea0003800000 */
.L_x_29157:
        /* <DEDUP_REMOVED lines=28> */
.L_x_29160:
        /* <DEDUP_REMOVED lines=14> */
[----:B------:R3:W4:Y:S01]  /*29d60*/  F2F.F64.F32 R8, R0 ;  /* 0x0000000000087310 */ /* 0x0007220000201800 */
[----:B------:R-:W-:Y:S05]  /*29d70*/  BRA `(.L_x_29149) ;  /* 0x0000000400e47947 */ /* 0x000fea0003800000 */
.L_x_29159:
[----:B------:R-:W2:Y:S01]  /*29d80*/  LDG.E.U16 R0, desc[UR36][R2.64] ;  /* 0x0000002402007981 */ /* 0x000ea2000c1e1500 */
[----:B------:R-:W-:Y:S01]  /*29d90*/  CS2R R10, SRZ ;  /* 0x00000000000a7805 */ /* 0x000fe2000001ff00 */
[----:B--2---:R-:W-:-:S04]  /*29da0*/  IMAD.U32 R0, R0, 0x10000, RZ ;  /* 0x0001000000007824 */ /* 0x004fc800078e00ff */
[----:B------:R-:W-:-:S04]  /*29db0*/  FMUL.FTZ R0, R0, 1 ;  /* 0x3f80000000007820 */ /* 0x000fc80000410000 */
[----:B------:R1:W2:Y:S01]  /*29dc0*/  F2F.F64.F32 R8, R0 ;  /* 0x0000000000087310 */ /* 0x0002a20000201800 */
[----:B------:R-:W-:Y:S05]  /*29dd0*/  BRA `(.L_x_29149) ;  /* 0x0000000400cc7947 */ /* 0x000fea0003800000 */
.L_x_29156:
        /* <DEDUP_REMOVED lines=12> */
.L_x_29163:
        /* <DEDUP_REMOVED lines=22> */
.L_x_29165:
[----:B------:R-:W-:Y:S05]  /*2a000*/  BSYNC.RECONVERGENT B0 ;  /* 0x0000000000007941 */ /* 0x000fea0003800200 */
.L_x_29164:
[----:B------:R-:W-:Y:S01]  /*2a010*/  IMAD.SHL.U32 R0, R0, 0x100000, RZ ;  /* 0x0010000000007824 */ /* 0x000fe200078e00ff */
[----:B------:R-:W-:-:S04]  /*2a020*/  LEA R2, R2, 0x3b800000, 0x17 ;  /* 0x3b80000002027811 */ /* 0x000fc800078eb8ff */
[----:B------:R-:W-:-:S05]  /*2a030*/  LOP3.LUT R0, R2, R0, R5, 0xfe, !PT ;  /* 0x0000000002007212 */ /* 0x000fca00078efe05 */
[----:B------:R-:W-:-:S04]  /*2a040*/  FMUL.FTZ R0, R0, 1 ;  /* 0x3f80000000007820 */ /* 0x000fc80000410000 */
[----:B------:R0:W1:Y:S01]  /*2a050*/  F2F.F64.F32 R8, R0 ;  /* 0x0000000000087310 */ /* 0x0000620000201800 */
[----:B------:R-:W-:Y:S05]  /*2a060*/  BRA `(.L_x_29149) ;  /* 0x0000000400287947 */ /* 0x000fea0003800000 */
.L_x_29162:
        /* <DEDUP_REMOVED lines=22> */
.L_x_29167:
[----:B------:R-:W-:Y:S05]  /*2a1d0*/  BSYNC.RECONVERGENT B0 ;  /* 0x0000000000007941 */ /* 0x000fea0003800200 */
.L_x_29166:
[----:B------:R-:W-:Y:S01]  /*2a1e0*/  IMAD.SHL.U32 R0, R0, 0x200000, RZ ;  /* 0x0020000000007824 */ /* 0x000fe200078e00ff */
[----:B------:R-:W-:-:S04]  /*2a1f0*/  LEA R2, R2, 0x37800000, 0x17 ;  /* 0x3780000002027811 */ /* 0x000fc800078eb8ff */
[----:B------:R-:W-:-:S05]  /*2a200*/  LOP3.LUT R0, R2, R0, R5, 0xfe, !PT ;  /* 0x0000000002007212 */ /* 0x000fca00078efe05 */
[----:B------:R-:W-:-:S04]  /*2a210*/  FMUL.FTZ R0, R0, 1 ;  /* 0x3f80000000007820 */ /* 0x000fc80000410000 */
[----:B------:R0:W1:Y:S01]  /*2a220*/  F2F.F64.F32 R8, R0 ;  /* 0x0000000000087310 */ /* 0x0000620000201800 */
[----:B------:R-:W-:Y:S05]  /*2a230*/  BRA `(.L_x_29149) ;  /* 0x0000000000b47947 */ /* 0x000fea0003800000 */
.L_x_29161:
        /* <DEDUP_REMOVED lines=19> */
.L_x_29148:
        /* <DEDUP_REMOVED lines=16> */
.L_x_29170:
[----:B------:R-:W-:Y:S02]  /*2a470*/  CS2R R8, SRZ ;  /* 0x0000000000087805 */ /* 0x000fe4000001ff00 */
[----:B------:R-:W-:Y:S01]  /*2a480*/  CS2R R10, SRZ ;  /* 0x00000000000a7805 */ /* 0x000fe2000001ff00 */
[----:B------:R-:W-:Y:S06]  /*2a490*/  BRA `(.L_x_29149) ;  /* 0x00000000001c7947 */ /* 0x000fec0003800000 */
.L_x_29169:
[----:B------:R-:W2:Y:S01]  /*2a4a0*/  LDG.E.64 R8, desc[UR36][R2.64] ;  /* 0x0000002402087981 */ /* 0x000ea2000c1e1b00 */
[----:B------:R-:W-:Y:S01]  /*2a4b0*/  CS2R R10, SRZ ;  /* 0x00000000000a7805 */ /* 0x000fe2000001ff00 */
[----:B--2---:R-:W0:Y:S01]  /*2a4c0*/  I2F.F64.U64 R8, R8 ;  /* 0x0000000800087312 */ /* 0x004e220000301800 */
[----:B------:R-:W-:Y:S05]  /*2a4d0*/  BRA `(.L_x_29149) ;  /* 0x00000000000c7947 */ /* 0x000fea0003800000 */
.L_x_29168:
[----:B------:R-:W2:Y:S01]  /*2a4e0*/  LDG.E R2, desc[UR36][R2.64] ;  /* 0x0000002402027981 */ /* 0x000ea2000c1e1900 */
[----:B------:R-:W-:Y:S01]  /*2a4f0*/  CS2R R10, SRZ ;  /* 0x00000000000a7805 */ /* 0x000fe2000001ff00 */
[----:B--2---:R0:W1:Y:S06]  /*2a500*/  I2F.F64.U32 R8, R2 ;  /* 0x0000000200087312 */ /* 0x00406c0000201800 */
.L_x_29149:
[----:B------:R-:W-:Y:S05]  /*2a510*/  BSYNC.RECONVERGENT B6 ;  /* 0x0000000000067941 */ /* 0x000fea0003800200 */
.L_x_29143:
        /* <DEDUP_REMOVED lines=18> */
[----:B---3--:R-:W-:Y:S01]  /*2a640*/  IMAD.MOV.U32 R0, RZ, RZ, R14 ;  /* 0x000000ffff007224 */ /* 0x008fe200078e000e */
[----:B------:R-:W-:Y:S01]  /*2a650*/  DSETP.MAX.AND P3, P4, R14, R12, PT ;  /* 0x0000000c0e00722a */ /* 0x000fe20003c6f000 */
[----:B------:R-:W-:Y:S01]  /*2a660*/  IMAD.MOV.U32 R2, RZ, RZ, R12 ;  /* 0x000000ffff027224 */ /* 0x000fe200078e000c */
[----:B------:R-:W-:Y:S01]  /*2a670*/  MOV R3, R15 ;  /* 0x0000000f00037202 */ /* 0x000fe20000000f00 */
[----:B------:R-:W-:Y:S01]  /*2a680*/  IMAD.MOV.U32 R4, RZ, RZ, R15 ;  /* 0x000000ffff047224 */ /* 0x000fe200078e000f */
[----:B------:R-:W-:Y:S01]  /*2a690*/  UMOV UR4, 0x4ad4b81f ;  /* 0x4ad4b81f00047882 */ /* 0x000fe20000000000 */
[--C-:B------:R-:W-:Y:S01]  /*2a6a0*/  IMAD.MOV.U32 R5, RZ, RZ, R13.reuse ;  /* 0x000000ffff057224 */ /* 0x100fe200078e000d */
[----:B------:R-:W-:Y:S01]  /*2a6b0*/  SEL R2, R0, R2, P0 ;  /* 0x0000000200027207 */ /* 0x000fe20000000000 */
[----:B------:R-:W-:Y:S01]  /*2a6c0*/  IMAD.MOV.U32 R0, RZ, RZ, R13 ;  /* 0x000000ffff007224 */ /* 0x000fe200078e000d */
[----:B------:R-:W-:-:S02]  /*2a6d0*/  UMOV UR5, 0x358dee7a ;  /* 0x358dee7a00057882 */ /* 0x000fc40000000000 */
[----:B------:R-:W-:Y:S01]  /*2a6e0*/  FSEL R20, R4, R5, P3 ;  /* 0x0000000504147208 */ /* 0x000fe20001800000 */
[----:B------:R-:W-:Y:S01]  /*2a6f0*/  IMAD.MOV.U32 R4, RZ, RZ, R12 ;  /* 0x000000ffff047224 */ /* 0x000fe200078e000c */
[----:B------:R-:W-:Y:S02]  /*2a700*/  FSEL R3, R3, R0, P0 ;  /* 0x0000000003037208 */ /* 0x000fe40000000000 */
        /* <DEDUP_REMOVED lines=42> */
[----:B------:R-:W-:Y:S01]  /*2a9b0*/  MOV R20, 0x8b7a8b04 ;  /* 0x8b7a8b0400147802 */ /* 0x000fe20000000f00 */
[----:B------:R-:W-:Y:S01]  /*2a9c0*/  IMAD.MOV.U32 R21, RZ, RZ, 0x3ed0ee25 ;  /* 0x3ed0ee25ff157424 */ /* 0x000fe200078e00ff */
[----:B------:R-:W-:Y:S01]  /*2a9d0*/  LOP3.LUT R2, R2, 0x3ff00000, RZ, 0xfc, !PT ;  /* 0x3ff0000002027812 */ /* 0x000fe200078efcff */
[----:B------:R-:W-:Y:S01]  /*2a9e0*/  UMOV UR4, 0x3ae80f1e ;  /* 0x3ae80f1e00047882 */ /* 0x000fe20000000000 */
        /* <DEDUP_REMOVED lines=61> */
.L_x_29178:
        /* <DEDUP_REMOVED lines=24> */
.L_x_29181:
[----:B------:R-:W-:Y:S05]  /*2af40*/  BSYNC.RECONVERGENT B3 ;  /* 0x0000000000037941 */ /* 0x000fea0003800200 */
.L_x_29180:
        /* <DEDUP_REMOVED lines=29> */
.L_x_29179:
[----:B------:R-:W-:Y:S05]  /*2b120*/  BSYNC.RECONVERGENT B2 ;  /* 0x0000000000027941 */ /* 0x000fea0003800200 */
.L_x_29177:
        /* <DEDUP_REMOVED lines=24> */
.L_x_29183:
[----:B------:R-:W-:Y:S05]  /*2b2b0*/  BSYNC.RECONVERGENT B2 ;  /* 0x0000000000027941 */ /* 0x000fea0003800200 */
.L_x_29182:
        /* <DEDUP_REMOVED lines=64> */
[----:B------:R-:W-:Y:S01]  /*2b6c0*/  @P1 IMAD.MOV.U32 R2, RZ, RZ, 0x54442d18 ;  /* 0x54442d18ff021424 */ /* 0x000fe200078e00ff */
[----:B------:R-:W-:-:S06]  /*2b6d0*/  @P1 MOV R3, 0x400921fb ;  /* 0x400921fb00031802 */ /* 0x000fcc0000000f00 */
        /* <DEDUP_REMOVED lines=18> */
.L_x_29185:
[----:B------:R-:W-:Y:S02]  /*2b800*/  FSEL R2, RZ, 3.37028055040000000000e+12, P0 ;  /* 0x54442d18ff027808 */ /* 0x000fe40000000000 */
[----:B------:R-:W-:-:S07]  /*2b810*/  FSEL R3, RZ, 2.1426990032196044922, P0 ;  /* 0x400921fbff037808 */ /* 0x000fce0000000000 */
.L_x_29186:
[----:B------:R-:W-:Y:S05]  /*2b820*/  BSYNC.RECONVERGENT B0 ;  /* 0x0000000000007941 */ /* 0x000fea0003800200 */
.L_x_29184:
[----:B------:R-:W-:Y:S01]  /*2b830*/  DADD R8, |R10|, |R8| ;  /* 0x000000000a087229 */ /* 0x000fe20000000608 */
[----:B------:R-:W-:Y:S01]  /*2b840*/  LOP3.LUT R10, R3, 0x80000000, R11, 0xb8, !PT ;  /* 0x80000000030a7812 */ /* 0x000fe200078eb80b */
[----:B------:R-:W-:-:S06]  /*2b850*/  DMUL R32, R32, 0.5 ;  /* 0x3fe0000020207828 */ /* 0x000fcc0000000000 */
[----:B------:R-:W-:-:S06]  /*2b860*/  DSETP.NAN.AND P0, PT, R8, R8, PT ;  /* 0x000000080800722a */ /* 0x000fcc0003f08000 */
[----:B------:R-:W-:Y:S02]  /*2b870*/  FSEL R2, R8, R2, P0 ;  /* 0x0000000208027208 */ /* 0x000fe40000000000 */
[----:B------:R-:W-:Y:S01]  /*2b880*/  FSEL R3, R9, R10, P0 ;  /* 0x0000000a09037208 */ /* 0x000fe20000000000 */
[----:B------:R-:W-:Y:S06]  /*2b890*/  BRA `(.L_x_29187) ;  /* 0x00000068002c7947 */ /* 0x000fec0003800000 */
.L_x_29176:
        /* <DEDUP_REMOVED lines=41> */
[----:B------:R-:W-:Y:S01]  /*2bb30*/  MOV R23, 0x3ed0ee25 ;  /* 0x3ed0ee2500177802 */ /* 0x000fe20000000f00 */
        /* <DEDUP_REMOVED lines=62> */
.L_x_29190:
[----:B------:R-:W-:Y:S05]  /*2bf20*/  BSYNC.RECONVERGENT B0 ;  /* 0x0000000000007941 */ /* 0x000fea0003800200 */
.L_x_29189:
        /* <DEDUP_REMOVED lines=10> */
.L_x_29192:
[----:B------:R-:W-:Y:S05]  /*2bfd0*/  BSYNC.RECONVERGENT B2 ;  /* 0x0000000000027941 */ /* 0x000fea0003800200 */
.L_x_29191:
        /* <DEDUP_REMOVED lines=84> */
.L_x_29194:
[----:B------:R-:W-:Y:S02]  /*2c520*/  FSEL R2, RZ, 3.37028055040000000000e+12, P0 ;  /* 0x54442d18ff027808 */ /* 0x000fe40000000000 */
[----:B------:R-:W-:-:S07]  /*2c530*/  FSEL R3, RZ, 2.1426990032196044922, P0 ;  /* 0x400921fbff037808 */ /* 0x000fce0000000000 */
.L_x_29195:
[----:B------:R-:W-:Y:S05]  /*2c540*/  BSYNC.RECONVERGENT B0 ;  /* 0x0000000000007941 */ /* 0x000fea0003800200 */
.L_x_29193:
[----:B------:R-:W-:Y:S01]  /*2c550*/  DADD R8, |R10|, |R8| ;  /* 0x000000000a087229 */ /* 0x000fe20000000608 */
[----:B------:R-:W-:Y:S01]  /*2c560*/  LOP3.LUT R10, R3, 0x80000000, R11, 0xb8, !PT ;  /* 0x80000000030a7812 */ /* 0x000fe200078eb80b */
[----:B------:R-:W-:-:S06]  /*2c570*/  DMUL R32, R32, 0.5 ;  /* 0x3fe0000020207828 */ /* 0x000fcc0000000000 */
[----:B------:R-:W-:-:S06]  /*2c580*/  DSETP.NAN.AND P0, PT, R8, R8, PT ;  /* 0x000000080800722a */ /* 0x000fcc0003f08000 */
[----:B------:R-:W-:Y:S02]  /*2c590*/  FSEL R2, R8, R2, P0 ;  /* 0x0000000208027208 */ /* 0x000fe40000000000 */
[----:B------:R-:W-:Y:S01]  /*2c5a0*/  FSEL R3, R9, R10, P0 ;  /* 0x0000000a09037208 */ /* 0x000fe20000000000 */
[----:B------:R-:W-:Y:S06]  /*2c5b0*/  BRA `(.L_x_29187) ;  /* 0x0000005800e47947 */ /* 0x000fec0003800000 */
.L_x_29188:
        /* <DEDUP_REMOVED lines=28> */
.L_x_29197:
        /* <DEDUP_REMOVED lines=19> */
[----:B------:R-:W-:Y:S01]  /*2c8b0*/  IMAD.MOV.U32 R30, RZ, RZ, R54 ;  /* 0x000000ffff1e7224 */ /* 0x000fe200078e0036 */
[----:B------:R-:W-:-:S04]  /*2c8c0*/  MOV R31, R55 ;  /* 0x00000037001f7202 */ /* 0x000fc80000000f00 */
        /* <DEDUP_REMOVED lines=59> */
.L_x_29196:
        /* <DEDUP_REMOVED lines=53> */
[----:B------:R-:W-:Y:S02]  /*2cfd0*/  LOP3.LUT R24, R0, 0x80000000, RZ, 0x3c, !PT ;  /* 0x8000000000187812 */ /* 0x000fe400078e3cff */
[----:B------:R-:W-:-:S04]  /*2cfe0*/  @P0 MOV R3, R4 ;  /* 0x0000000400030202 */ /* 0x000fc80000000f00 */
        /* <DEDUP_REMOVED lines=48> */
.L_x_29199:
        /* <DEDUP_REMOVED lines=24> */
.L_x_29202:
[----:B------:R-:W-:Y:S05]  /*2d470*/  BSYNC.RECONVERGENT B3 ;  /* 0x0000000000037941 */ /* 0x000fea0003800200 */
.L_x_29201:
        /* <DEDUP_REMOVED lines=29> */
.L_x_29200:
[----:B------:R-:W-:Y:S05]  /*2d650*/  BSYNC.RECONVERGENT B2 ;  /* 0x0000000000027941 */ /* 0x000fea0003800200 */
.L_x_29198:
        /* <DEDUP_REMOVED lines=24> */
.L_x_29204:
[----:B------:R-:W-:Y:S05]  /*2d7e0*/  BSYNC.RECONVERGENT B2 ;  /* 0x0000000000027941 */ /* 0x000fea0003800200 */
.L_x_29203:
        /* <DEDUP_REMOVED lines=84> */
.L_x_29206:
[----:B------:R-:W-:Y:S02]  /*2dd30*/  FSEL R2, RZ, 3.37028055040000000000e+12, P0 ;  /* 0x54442d18ff027808 */ /* 0x000fe40000000000 */
[----:B------:R-:W-:-:S07]  /*2dd40*/  FSEL R3, RZ, 2.1426990032196044922, P0 ;  /* 0x400921fbff037808 */ /* 0x000fce0000000000 */
.L_x_29207:
[----:B------:R-:W-:Y:S05]  /*2dd50*/  BSYNC.RECONVERGENT B0 ;  /* 0x0000000000007941 */ /* 0x000fea0003800200 */
.L_x_29205:
[----:B------:R-:W-:Y:S01]  /*2dd60*/  DADD R8, |R10|, |R8| ;  /* 0x000000000a087229 */ /* 0x000fe20000000608 */
[----:B------:R-:W-:Y:S01]  /*2dd70*/  LOP3.LUT R10, R3, 0x80000000, R11, 0xb8, !PT ;  /* 0x80000000030a7812 */ /* 0x000fe200078eb80b */
[----:B------:R-:W-:-:S06]  /*2dd80*/  DMUL R32, R32, 0.5 ;  /* 0x3fe0000020207828 */ /* 0x000fcc0000000000 */
[----:B------:R-:W-:-:S06]  /*2dd90*/  DSETP.NAN.AND P0, PT, R8, R8, PT ;  /* 0x000000080800722a */ /* 0x000fcc0003f08000 */
[----:B------:R-:W-:Y:S02]  /*2dda0*/  FSEL R2, R8, R2, P0 ;  /* 0x0000000208027208 */ /* 0x000fe40000000000 */
[----:B------:R-:W-:Y:S01]  /*2ddb0*/  FSEL R3, R9, R10, P0 ;  /* 0x0000000a09037208 */ /* 0x000fe20000000000 */
[----:B------:R-:W-:Y:S06]  /*2ddc0*/  BRA `(.L_x_29187) ;  /* 0x0000004000e07947 */ /* 0x000fec0003800000 */
.L_x_29175:
        /* <DEDUP_REMOVED lines=67> */
[----:B------:R-:W-:Y:S02]  /*2e200*/  FSETP.GT.AND P4, PT, |R0|, 1.469367938527859385e-39, PT ;  /* 0x001000000000780b */ /* 0x000fe40003f84200 */
[----:B------:R-:W-:Y:S01]  /*2e210*/  MOV R0, 0xfffffc01 ;  /* 0xfffffc0100007802 */ /* 0x000fe20000000f00 */
        /* <DEDUP_REMOVED lines=70> */
.L_x_29209:
[----:B------:R-:W-:Y:S05]  /*2e680*/  BSYNC.RECONVERGENT B0 ;  /* 0x0000000000007941 */ /* 0x000fea0003800200 */
.L_x_29208:
        /* <DEDUP_REMOVED lines=10> */
.L_x_29211:
[----:B------:R-:W-:Y:S05]  /*2e730*/  BSYNC.RECONVERGENT B2 ;  /* 0x0000000000027941 */ /* 0x000fea0003800200 */
.L_x_29210:
[----:B------:R-:W-:Y:S01]  /*2e740*/  DMUL R4, R2, R2 ;  /* 0x0000000202047228 */ /* 0x000fe20000000000 */
[----:B------:R-:W-:Y:S01]  /*2e750*/  IMAD.MOV.U32 R6, RZ, RZ, -0x2449a4b7 ;  /* 0xdbb65b49ff067424 */ /* 0x000fe200078e00ff */
[----:B------:R-:W-:Y:S01]  /*2e760*/  UMOV UR4, 0x2a25ff7e ;  /* 0x2a25ff7e00047882 */ /* 0x000fe20000000000 */
[----:B------:R-:W-:Y:S01]  /*2e770*/  IMAD.MOV.U32 R7, RZ, RZ, 0x3f2d3b63 ;  /* 0x3f2d3b63ff077424 */ /* 0x000fe200078e00ff */
[----:B------:R-:W-:Y:S01]  /*2e780*/  UMOV UR5, 0x3ef53e1d ;  /* 0x3ef53e1d00057882 */ /* 0x000fe20000000000 */
[----:B------:R-:W-:Y:S01]  /*2e790*/  ISETP.GE.AND P2, PT, R9, RZ, PT ;  /* 0x000000ff0900720c */ /* 0x000fe20003f46270 */
[----:B------:R-:W-:Y:S01]  /*2e7a0*/  @!P1 IMAD.MOV.U32 R13, RZ, RZ, 0x3ff921fb ;  /* 0x3ff921fbff0d9424 */ /* 0x000fe200078e00ff */
[----:B------:R-:W-:Y:S01]  /*2e7b0*/  @!P1 MOV R12, 0x54442d18 ;  /* 0x54442d18000c9802 */ /* 0x000fe20000000f00 */
[----:B------:R-:W-:Y:S01]  /*2e7c0*/  BSSY.RECONVERGENT B0, `(.L_x_29212) ;  /* 0x000004e000007945 */ /* 0x000fe20003800200 */
        /* <DEDUP_REMOVED lines=75> */
.L_x_29213:
[----:B------:R-:W-:Y:S02]  /*2ec80*/  FSEL R2, RZ, 3.37028055040000000000e+12, P0 ;  /* 0x54442d18ff027808 */ /* 0x000fe40000000000 */
[----:B------:R-:W-:-:S07]  /*2ec90*/  FSEL R3, RZ, 2.1426990032196044922, P0 ;  /* 0x400921fbff037808 */ /* 0x000fce0000000000 */
.L_x_29214:
[----:B------:R-:W-:Y:S05]  /*2eca0*/  BSYNC.RECONVERGENT B0 ;  /* 0x0000000000007941 */ /* 0x000fea0003800200 */
.L_x_29212:
[----:B------:R-:W-:Y:S01]  /*2ecb0*/  DADD R8, |R10|, |R8| ;  /* 0x000000000a087229 */ /* 0x000fe20000000608 */
[----:B------:R-:W-:-:S07]  /*2ecc0*/  LOP3.LUT R10, R3, 0x80000000, R11, 0xb8, !PT ;  /* 0x80000000030a7812 */ /* 0x000fce00078eb80b */
[----:B------:R-:W-:-:S06]  /*2ecd0*/  DSETP.NAN.AND P0, PT, R8, R8, PT ;  /* 0x000000080800722a */ /* 0x000fcc0003f08000 */
[----:B------:R-:W-:Y:S02]  /*2ece0*/  FSEL R2, R8, R2, P0 ;  /* 0x0000000208027208 */ /* 0x000fe40000000000 */
[----:B------:R-:W-:Y:S01]  /*2ecf0*/  FSEL R3, R9, R10, P0 ;  /* 0x0000000a09037208 */ /* 0x000fe20000000000 */
[----:B------:R-:W-:Y:S06]  /*2ed00*/  BRA `(.L_x_29187) ;  /* 0x0000003400107947 */ /* 0x000fec0003800000 */
.L_x_29174:
        /* <DEDUP_REMOVED lines=10> */
[----:B------:R-:W-:-:S09]  /*2edb0*/  IMAD.MOV.U32 R22, RZ, RZ, -0x3ff ;  /* 0xfffffc01ff167424 */ /* 0x000fd200078e00ff */
[----:B------:R-:W-:Y:S01]  /*2edc0*/  ISETP.GT.AND P0, PT, R3, 0xfffff, PT ;  /* 0x000fffff0300780c */ /* 0x000fe20003f04270 */
[----:B------:R-:W-:Y:S02]  /*2edd0*/  IMAD.MOV.U32 R4, RZ, RZ, R2 ;  /* 0x000000ffff047224 */ /* 0x000fe400078e0002 */
[--C-:B------:R-:W-:Y:S02]  /*2ede0*/  IMAD.MOV.U32 R5, RZ, RZ, R3.reuse ;  /* 0x000000ffff057224 */ /* 0x100fe400078e0003 */
[----:B---3--:R-:W-:-:S08]  /*2edf0*/  IMAD.MOV.U32 R0, RZ, RZ, R3 ;  /* 0x000000ffff007224 */ /* 0x008fd000078e0003 */
        /* <DEDUP_REMOVED lines=77> */
.L_x_29217:
        /* <DEDUP_REMOVED lines=13> */
[----:B---3--:R-:W-:-:S05]  /*2f3a0*/  FFMA R0, RZ, R19, R3 ;  /* 0x00000013ff007223 */ /* 0x008fca0000000003 */
        /* <DEDUP_REMOVED lines=10> */
.L_x_29220:
[----:B------:R-:W-:Y:S05]  /*2f450*/  BSYNC.RECONVERGENT B3 ;  /* 0x0000000000037941 */ /* 0x000fea0003800200 */
.L_x_29219:
        /* <DEDUP_REMOVED lines=29> */
.L_x_29218:
[----:B------:R-:W-:Y:S05]  /*2f630*/  BSYNC.RECONVERGENT B2 ;  /* 0x0000000000027941 */ /* 0x000fea0003800200 */
.L_x_29216:
        /* <DEDUP_REMOVED lines=87> */
.L_x_29215:
        /* <DEDUP_REMOVED lines=13> */
[----:B---3--:R-:W-:-:S02]  /*2fc80*/  IMAD.MOV.U32 R0, RZ, RZ, 0x7f3321d2 ;  /* 0x7f3321d2ff007424 */ /* 0x008fc400078e00ff */
        /* <DEDUP_REMOVED lines=59> */
[----:B------:R-:W-:Y:S02]  /*30040*/  @!P1 FSEL R4, R6, R4, !P0 ;  /* 0x0000000406049208 */ /* 0x000fe40004000000 */
[----:B------:R-:W-:Y:S02]  /*30050*/  @!P1 FSEL R5, R7, R5, !P0 ;  /* 0x0000000507059208 */ /* 0x000fe40004000000 */
[----:B------:R-:W-:Y:S02]  /*30060*/  MOV R6, 0x4002d97c ;  /* 0x4002d97c00067802 */ /* 0x000fe40000000f00 */
[----:B------:R-:W-:Y:S02]  /*30070*/  FSEL R0, R0, 3.37028055040000000000e+12, !P0 ;  /* 0x54442d1800007808 */ /* 0x000fe40004000000 */
[----:B------:R-:W-:Y:S01]  /*30080*/  @!P1 DADD R2, R4, R14 ;  /* 0x0000000004029229 */ /* 0x000fe2000000000e */
[----:B------:R-:W-:Y:S01]  /*30090*/  FSEL R6, R6, 1.8213495016098022461, !P0 ;  /* 0x3fe921fb06067808 */ /* 0x000fe20004000000 */
        /* <DEDUP_REMOVED lines=9> */
.L_x_29173:
        /* <DEDUP_REMOVED lines=14> */
[----:B---3--:R-:W-:-:S05]  /*30210*/  FFMA R0, RZ, 2.0897850990295410156, R3 ;  /* 0x4005bf0aff007823 */ /* 0x008fca0000000003 */
        /* <DEDUP_REMOVED lines=10> */
.L_x_29222:
[----:B------:R-:W-:Y:S05]  /*302c0*/  BSYNC.RECONVERGENT B2 ;  /* 0x0000000000027941 */ /* 0x000fea0003800200 */
.L_x_29221:
        /* <DEDUP_REMOVED lines=23> */
.L_x_29224:
[----:B------:R-:W-:Y:S05]  /*30440*/  BSYNC.RECONVERGENT B2 ;  /* 0x0000000000027941 */ /* 0x000fea0003800200 */
.L_x_29223:
        /* <DEDUP_REMOVED lines=142> */
.L_x_29226:
[----:B------:R-:W-:Y:S05]  /*30d30*/  BSYNC.RECONVERGENT B0 ;  /* 0x0000000000007941 */ /* 0x000fea0003800200 */
.L_x_29225:
        /* <DEDUP_REMOVED lines=10> */
.L_x_29228:
[----:B------:R-:W-:Y:S05]  /*30de0*/  BSYNC.RECONVERGENT B2 ;  /* 0x0000000000027941 */ /* 0x000fea0003800200 */
.L_x_29227:
        /* <DEDUP_REMOVED lines=84> */
.L_x_29230:
[----:B------:R-:W-:Y:S02]  /*31330*/  FSEL R2, RZ, 3.37028055040000000000e+12, P0 ;  /* 0x54442d18ff027808 */ /* 0x000fe40000000000 */
[----:B------:R-:W-:-:S07]  /*31340*/  FSEL R3, RZ, 2.1426990032196044922, P0 ;  /* 0x400921fbff037808 */ /* 0x000fce0000000000 */
.L_x_29231:
[----:B------:R-:W-:Y:S05]  /*31350*/  BSYNC.RECONVERGENT B0 ;  /* 0x0000000000007941 */ /* 0x000fea0003800200 */
.L_x_29229:
[----:B------:R-:W-:Y:S01]  /*31360*/  DADD R8, |R10|, |R8| ;  /* 0x000000000a087229 */ /* 0x000fe20000000608 */
[----:B------:R-:W-:Y:S01]  /*31370*/  LOP3.LUT R10, R3, 0x80000000, R11, 0xb8, !PT ;  /* 0x80000000030a7812 */ /* 0x000fe200078eb80b */
[----:B------:R-:W-:-:S06]  /*31380*/  DADD R32, R32, 1 ;  /* 0x3ff0000020207429 */ /* 0x000fcc0000000000 */
[----:B------:R-:W-:-:S06]  /*31390*/  DSETP.NAN.AND P0, PT, R8, R8, PT ;  /* 0x000000080800722a */ /* 0x000fcc0003f08000 */
[----:B------:R-:W-:Y:S02]  /*313a0*/  FSEL R2, R8, R2, P0 ;  /* 0x0000000208027208 */ /* 0x000fe40000000000 */
[----:B------:R-:W-:Y:S01]  /*313b0*/  FSEL R3, R9, R10, P0 ;  /* 0x0000000a09037208 */ /* 0x000fe20000000000 */
[----:B------:R-:W-:Y:S06]  /*313c0*/  BRA `(.L_x_29187) ;  /* 0x0000000c00607947 */ /* 0x000fec0003800000 */
.L_x_29172:
        /* <DEDUP_REMOVED lines=24> */
[----:B---3--:R-:W-:Y:S01]  /*31550*/  IMAD.MOV.U32 R0, RZ, RZ, R5 ;  /* 0x000000ffff007224 */ /* 0x008fe200078e0005 */
        /* <DEDUP_REMOVED lines=14> */
[----:B------:R-:W-:Y:S02]  /*31640*/  @P2 MOV R7, 0x7ff00000 ;  /* 0x7ff0000000072802 */ /* 0x000fe40000000f00 */
[----:B------:R-:W-:-:S04]  /*31650*/  @P2 LOP3.LUT P3, RZ, R5, 0x7fffffff, RZ, 0xc0, !PT ;  /* 0x7fffffff05ff2812 */ /* 0x000fc8000786c0ff */
[----:B------:R-:W-:Y:S01]  /*31660*/  @P2 DFMA R6, R4, R6, +INF ;  /* 0x7ff000000406242b */ /* 0x000fe20000000006 */
[----:B------:R-:W-:-:S05]  /*31670*/  FFMA R14, RZ, R13, R3 ;  /* 0x0000000dff0e7223 */ /* 0x000fca0000000003 */
[----:B------:R-:W-:-:S04]  /*31680*/  FSETP.GT.AND P4, PT, |R14|, 1.469367938527859385e-39, PT ;  /* 0x001000000e00780b */ /* 0x000fc80003f84200 */
        /* <DEDUP_REMOVED lines=68> */
.L_x_29233:
[----:B------:R-:W-:Y:S05]  /*31ad0*/  BSYNC.RECONVERGENT B0 ;  /* 0x0000000000007941 */ /* 0x000fea0003800200 */
.L_x_29232:
        /* <DEDUP_REMOVED lines=10> */
.L_x_29235:
[----:B------:R-:W-:Y:S05]  /*31b80*/  BSYNC.RECONVERGENT B2 ;  /* 0x0000000000027941 */ /* 0x000fea0003800200 */
.L_x_29234:
        /* <DEDUP_REMOVED lines=64> */
[----:B------:R-:W-:Y:S01]  /*31f90*/  @!P1 IMAD.MOV.U32 R2, RZ, RZ, 0x54442d18 ;  /* 0x54442d18ff029424 */ /* 0x000fe200078e00ff */
[----:B------:R-:W-:-:S06]  /*31fa0*/  @!P1 MOV R3, 0x400921fb ;  /* 0x400921fb00039802 */ /* 0x000fcc0000000f00 */
        /* <DEDUP_REMOVED lines=18> */
.L_x_29237:
[----:B------:R-:W-:Y:S02]  /*320d0*/  FSEL R2, RZ, 3.37028055040000000000e+12, P0 ;  /* 0x54442d18ff027808 */ /* 0x000fe40000000000 */
[----:B------:R-:W-:-:S07]  /*320e0*/  FSEL R3, RZ, 2.1426990032196044922, P0 ;  /* 0x400921fbff037808 */ /* 0x000fce0000000000 */
.L_x_29238:
[----:B------:R-:W-:Y:S05]  /*320f0*/  BSYNC.RECONVERGENT B0 ;  /* 0x0000000000007941 */ /* 0x000fea0003800200 */
.L_x_29236:
[----:B------:R-:W-:Y:S01]  /*32100*/  DADD R8, |R10|, |R8| ;  /* 0x000000000a087229 */ /* 0x000fe20000000608 */
[----:B------:R-:W-:-:S07]  /*32110*/  LOP3.LUT R10, R3, 0x80000000, R11, 0xb8, !PT ;  /* 0x80000000030a7812 */ /* 0x000fce00078eb80b */
[----:B------:R-:W-:-:S06]  /*32120*/  DSETP.NAN.AND P0, PT, R8, R8, PT ;  /* 0x000000080800722a */ /* 0x000fcc0003f08000 */
[----:B------:R-:W-:Y:S02]  /*32130*/  FSEL R2, R8, R2, P0 ;  /* 0x0000000208027208 */ /* 0x000fe40000000000 */
[----:B------:R-:W-:-:S07]  /*32140*/  FSEL R3, R9, R10, P0 ;  /* 0x0000000a09037208 */ /* 0x000fce0000000000 */
.L_x_29187:
[----:B------:R-:W-:Y:S05]  /*32150*/  BSYNC.RECONVERGENT B1 ;  /* 0x0000000000017941 */ /* 0x000fea0003800200 */
.L_x_29171:
        /* <DEDUP_REMOVED lines=76> */
.L_x_29245:
[----:B------:R-:W-:Y:S05]  /*32620*/  BSYNC.RECONVERGENT B0 ;  /* 0x0000000000007941 */ /* 0x000fea0003800200 */
.L_x_29244:
        /* <DEDUP_REMOVED lines=23> */
.L_x_29249:
[----:B------:R-:W-:Y:S05]  /*327a0*/  BSYNC.RECONVERGENT B4 ;  /* 0x0000000000047941 */ /* 0x000fea0003800200 */
.L_x_29248:
[----:B------:R-:W-:Y:S01]  /*327b0*/  VIADD R0, R0, 0x1 ;  /* 0x0000000100007836 */ /* 0x000fe20000000000 */
[----:B------:R-:W-:Y:S06]  /*327c0*/  BRA `(.L_x_29250) ;  /* 0x0000000000087947 */ /* 0x000fec0003800000 */
.L_x_29247:
[----:B------:R-:W-:Y:S01]  /*327d0*/  DMUL R2, RZ, R22 ;  /* 0x00000016ff027228 */ /* 0x000fe20000000000 */
[----:B------:R-:W-:-:S10]  /*327e0*/  IMAD.MOV.U32 R0, RZ, RZ, 0x1 ;  /* 0x00000001ff007424 */ /* 0x000fd400078e00ff */
.L_x_29250:
[----:B------:R-:W-:Y:S05]  /*327f0*/  BSYNC.RECONVERGENT B3 ;  /* 0x0000000000037941 */ /* 0x000fea0003800200 */
.L_x_29246:
        /* <DEDUP_REMOVED lines=10> */
[----:B------:R-:W-:Y:S01]  /*328a0*/  DSETP.NEU.AND P1, PT, |R22|, +INF , PT ;  /* 0x7ff000001600742a */ /* 0x000fe20003f2d200 */
        /* <DEDUP_REMOVED lines=42> */
.L_x_29252:
[----:B------:R-:W-:Y:S01]  /*32b50*/  DMUL R2, RZ, R22 ;  /* 0x00000016ff027228 */ /* 0x000fe20000000000 */
[----:B------:R-:W-:-:S10]  /*32b60*/  IMAD.MOV.U32 R0, RZ, RZ, RZ ;  /* 0x000000ffff007224 */ /* 0x000fd400078e00ff */
.L_x_29253:
[----:B------:R-:W-:Y:S05]  /*32b70*/  BSYNC.RECONVERGENT B3 ;  /* 0x0000000000037941 */ /* 0x000fea0003800200 */
.L_x_29251:
        /* <DEDUP_REMOVED lines=32> */
.L_x_29243:
        /* <DEDUP_REMOVED lines=61> */
.L_x_29256:
[----:B------:R-:W-:Y:S05]  /*33150*/  BSYNC.RECONVERGENT B0 ;  /* 0x0000000000007941 */ /* 0x000fea0003800200 */
.L_x_29255:
        /* <DEDUP_REMOVED lines=37> */
.L_x_29260:
[----:B------:R-:W-:Y:S05]  /*333b0*/  BSYNC.RECONVERGENT B4 ;  /* 0x0000000000047941 */ /* 0x000fea0003800200 */
.L_x_29259:
[----:B------:R-:W-:Y:S01]  /*333c0*/  IADD3 R0, PT, PT, R0, 0x1, RZ ;  /* 0x0000000100007810 */ /* 0x000fe20007ffe0ff */
[----:B------:R-:W-:Y:S06]  /*333d0*/  BRA `(.L_x_29261) ;  /* 0x0000000000087947 */ /* 0x000fec0003800000 */
.L_x_29258:
[----:B------:R-:W-:Y:S01]  /*333e0*/  DMUL R2, RZ, R22 ;  /* 0x00000016ff027228 */ /* 0x000fe20000000000 */
[----:B------:R-:W-:-:S10]  /*333f0*/  IMAD.MOV.U32 R0, RZ, RZ, 0x1 ;  /* 0x00000001ff007424 */ /* 0x000fd400078e00ff */
.L_x_29261:
[----:B------:R-:W-:Y:S05]  /*33400*/  BSYNC.RECONVERGENT B3 ;  /* 0x0000000000037941 */ /* 0x000fea0003800200 */
.L_x_29257:
        /* <DEDUP_REMOVED lines=55> */
.L_x_29263:
[----:B------:R-:W-:Y:S01]  /*33780*/  DMUL R2, RZ, R22 ;  /* 0x00000016ff027228 */ /* 0x000fe20000000000 */
[----:B------:R-:W-:-:S10]  /*33790*/  IMAD.MOV.U32 R0, RZ, RZ, RZ ;  /* 0x000000ffff007224 */ /* 0x000fd400078e00ff */
.L_x_29264:
[----:B------:R-:W-:Y:S05]  /*337a0*/  BSYNC.RECONVERGENT B3 ;  /* 0x0000000000037941 */ /* 0x000fea0003800200 */
.L_x_29262:
        /* <DEDUP_REMOVED lines=35> */
.L_x_29242:
        /* <DEDUP_REMOVED lines=10> */
.L_x_29265:
[----:B------:R-:W-:-:S10]  /*33a80*/  DADD R20, R22, -R22 ;  /* 0x0000000016147229 */ /* 0x000fd40000000816 */
[----:B------:R-:W-:Y:S02]  /*33a90*/  IMAD.MOV.U32 R22, RZ, RZ, R20 ;  /* 0x000000ffff167224 */ /* 0x000fe400078e0014 */
[----:B------:R-:W-:Y:S01]  /*33aa0*/  IMAD.MOV.U32 R23, RZ, RZ, R21 ;  /* 0x000000ffff177224 */ /* 0x000fe200078e0015 */
[----:B------:R-:W-:Y:S06]  /*33ab0*/  BRA `(.L_x_29254) ;  /* 0x0000000800c47947 */ /* 0x000fec0003800000 */
.L_x_29241:
        /* <DEDUP_REMOVED lines=24> */
.L_x_29269:
[----:B------:R-:W-:Y:S05]  /*33c40*/  BSYNC.RECONVERGENT B4 ;  /* 0x0000000000047941 */ /* 0x000fea0003800200 */
.L_x_29268:
[----:B------:R-:W-:Y:S01]  /*33c50*/  VIADD R0, R0, 0x1 ;  /* 0x0000000100007836 */ /* 0x000fe20000000000 */
[----:B------:R-:W-:Y:S06]  /*33c60*/  BRA `(.L_x_29270) ;  /* 0x0000000000087947 */ /* 0x000fec0003800000 */
.L_x_29267:
[----:B------:R-:W-:Y:S01]  /*33c70*/  DMUL R2, RZ, R22 ;  /* 0x00000016ff027228 */ /* 0x000fe20000000000 */
[----:B------:R-:W-:-:S10]  /*33c80*/  IMAD.MOV.U32 R0, RZ, RZ, 0x1 ;  /* 0x00000001ff007424 */ /* 0x000fd400078e00ff */
.L_x_29270:
[----:B------:R-:W-:Y:S05]  /*33c90*/  BSYNC.RECONVERGENT B3 ;  /* 0x0000000000037941 */ /* 0x000fea0003800200 */
.L_x_29266:
        /* <DEDUP_REMOVED lines=54> */
.L_x_29272:
[----:B------:R-:W-:Y:S01]  /*34000*/  DMUL R2, RZ, R22 ;  /* 0x00000016ff027228 */ /* 0x000fe20000000000 */
[----:B------:R-:W-:-:S10]  /*34010*/  IMAD.MOV.U32 R0, RZ, RZ, RZ ;  /* 0x000000ffff007224 */ /* 0x000fd400078e00ff */
.L_x_29273:
[----:B------:R-:W-:Y:S05]  /*34020*/  BSYNC.RECONVERGENT B3 ;  /* 0x0000000000037941 */ /* 0x000fea0003800200 */
.L_x_29271:
        /* <DEDUP_REMOVED lines=31> */
.L_x_29240:
        /* <DEDUP_REMOVED lines=59> */
.L_x_29254:
[----:B------:R-:W-:Y:S05]  /*345d0*/  BSYNC.RECONVERGENT B2 ;  /* 0x0000000000027941 */ /* 0x000fea0003800200 */
.L_x_29239:
        /* <DEDUP_REMOVED lines=14> */
.L_x_29277:
[----:B------:R-:W0:Y:S02]  /*346c0*/  F2I.S64.F64.TRUNC R20, R20 ;  /* 0x0000001400147311 */ /* 0x000e24000030d900 */
[----:B0-----:R-:W-:Y:S01]  /*346d0*/  STG.E.U8 desc[UR36][R16.64], R20 ;  /* 0x0000001410007986 */ /* 0x001fe2000c101124 */
[----:B------:R-:W-:Y:S05]  /*346e0*/  EXIT ;  /* 0x000000000000794d */ /* 0x000fea0003800000 */
.L_x_29276:
        /* <DEDUP_REMOVED lines=9> */
.L_x_29280:
[----:B------:R-:W0:Y:S02]  /*34780*/  F2I.F64.TRUNC R20, R20 ;  /* 0x0000001400147311 */ /* 0x000e24000030d100 */
[----:B0-----:R-:W-:Y:S01]  /*34790*/  STG.E desc[UR36][R16.64], R20 ;  /* 0x0000001410007986 */ /* 0x001fe2000c101924 */
[----:B------:R-:W-:Y:S05]  /*347a0*/  EXIT ;  /* 0x000000000000794d */ /* 0x000fea0003800000 */
.L_x_29279:
[----:B------:R-:W0:Y:S02]  /*347b0*/  F2I.F64.TRUNC R20, R20 ;  /* 0x0000001400147311 */ /* 0x000e24000030d100 */
[----:B0-----:R-:W-:Y:S01]  /*347c0*/  STG.E.U16 desc[UR36][R16.64], R20 ;  /* 0x0000001410007986 */ /* 0x001fe2000c101524 */
[----:B------:R-:W-:Y:S05]  /*347d0*/  EXIT ;  /* 0x000000000000794d */ /* 0x000fea0003800000 */
.L_x_29275:
        /* <DEDUP_REMOVED lines=13> */
.L_x_29282:
        /* <DEDUP_REMOVED lines=8> */
.L_x_29281:
        /* <DEDUP_REMOVED lines=14> */
[----:B------:R-:W-:Y:S01]  /*34a10*/  STG.E.64 desc[UR36][R16.64], R2 ;  /* 0x0000000210007986 */ /* 0x000fe2000c101b24 */
[----:B------:R-:W-:Y:S05]  /*34a20*/  EXIT ;  /* 0x000000000000794d */ /* 0x000fea0003800000 */
.L_x_29284:
        /* <DEDUP_REMOVED lines=9> */
[----:B------:R-:W-:Y:S01]  /*34ac0*/  STG.E desc[UR36][R16.64], R0 ;  /* 0x0000000010007986 */ /* 0x000fe2000c101924 */
[----:B------:R-:W-:Y:S05]  /*34ad0*/  EXIT ;  /* 0x000000000000794d */ /* 0x000fea0003800000 */
.L_x_29283:
[----:B------:R-:W-:Y:S01]  /*34ae0*/  STG.E.64 desc[UR36][R16.64], R20 ;  /* 0x0000001410007986 */ /* 0x000fe2000c101b24 */
[----:B------:R-:W-:Y:S05]  /*34af0*/  EXIT ;  /* 0x000000000000794d */ /* 0x000fea0003800000 */
.L_x_29274:
        /* <DEDUP_REMOVED lines=13> */
.L_x_29288:
        /* <DEDUP_REMOVED lines=22> */
.L_x_29291:
[----:B------:R-:W-:-:S04]  /*34d30*/  SHF.R.U32.HI R2, RZ, 0x18, R3 ;  /* 0x00000018ff027819 */ /* 0x000fc80000011603 */
[----:B------:R-:W-:-:S07]  /*34d40*/  LOP3.LUT R0, R0, 0x80, R2, 0xf8, !PT ;  /* 0x0000008000007812 */ /* 0x000fce00078ef802 */
.L_x_29290:
[----:B------:R-:W-:Y:S05]  /*34d50*/  BSYNC.RECONVERGENT B0 ;  /* 0x0000000000007941 */ /* 0x000fea0003800200 */
.L_x_29289:
[----:B------:R-:W-:Y:S01]  /*34d60*/  STG.E.U8 desc[UR36][R16.64], R0 ;  /* 0x0000000010007986 */ /* 0x000fe2000c101124 */
[----:B------:R-:W-:Y:S05]  /*34d70*/  EXIT ;  /* 0x000000000000794d */ /* 0x000fea0003800000 */
.L_x_29287:
        /* <DEDUP_REMOVED lines=22> */
.L_x_29294:
[----:B------:R-:W-:-:S04]  /*34ee0*/  SHF.R.U32.HI R2, RZ, 0x18, R3 ;  /* 0x00000018ff027819 */ /* 0x000fc80000011603 */
[----:B------:R-:W-:-:S07]  /*34ef0*/  LOP3.LUT R0, R0, 0x80, R2, 0xf8, !PT ;  /* 0x0000008000007812 */ /* 0x000fce00078ef802 */
.L_x_29293:
[----:B------:R-:W-:Y:S05]  /*34f00*/  BSYNC.RECONVERGENT B0 ;  /* 0x0000000000007941 */ /* 0x000fea0003800200 */
.L_x_29292:
[----:B------:R-:W-:Y:S01]  /*34f10*/  STG.E.U8 desc[UR36][R16.64], R0 ;  /* 0x0000000010007986 */ /* 0x000fe2000c101124 */
[----:B------:R-:W-:Y:S05]  /*34f20*/  EXIT ;  /* 0x000000000000794d */ /* 0x000fea0003800000 */
.L_x_29286:
        /* <DEDUP_REMOVED lines=24> */
[----:B------:R-:W-:Y:S01]  /*350b0*/  STG.E.U8 desc[UR36][R16.64], R0 ;  /* 0x0000000010007986 */ /* 0x000fe2000c101124 */
[----:B------:R-:W-:Y:S05]  /*350c0*/  EXIT ;  /* 0x000000000000794d */ /* 0x000fea0003800000 */
.L_x_29296:
[----:B------:R-:W0:Y:S02]  /*350d0*/  F2I.U64.F64.TRUNC R20, R20 ;  /* 0x0000001400147311 */ /* 0x000e24000030d800 */
[----:B0-----:R-:W-:Y:S01]  /*350e0*/  STG.E.64 desc[UR36][R16.64], R20 ;  /* 0x0000001410007986 */ /* 0x001fe2000c101b24 */
[----:B------:R-:W-:Y:S05]  /*350f0*/  EXIT ;  /* 0x000000000000794d */ /* 0x000fea0003800000 */
.L_x_29295:
[----:B------:R-:W0:Y:S02]  /*35100*/  F2I.U32.F64.TRUNC R20, R20 ;  /* 0x0000001400147311 */ /* 0x000e24000030d000 */
[----:B0-----:R-:W-:Y:S01]  /*35110*/  STG.E desc[UR36][R16.64], R20 ;  /* 0x0000001410007986 */ /* 0x001fe2000c101924 */
[----:B------:R-:W-:Y:S05]  /*35120*/  EXIT ;  /* 0x000000000000794d */ /* 0x000fea0003800000 */
.L_x_29285:
        /* <DEDUP_REMOVED lines=9> */
[----:B------:R-:W-:Y:S01]  /*351c0*/  STG.E.U8 desc[UR36][R16.64], R0 ;  /* 0x0000000010007986 */ /* 0x000fe2000c101124 */
[----:B------:R-:W-:Y:S05]  /*351d0*/  EXIT ;  /* 0x000000000000794d */ /* 0x000fea0003800000 */
.L_x_29298:
[----:B------:R-:W-:Y:S01]  /*351e0*/  STG.E.128 desc[UR36][R16.64], R20 ;  /* 0x0000001410007986 */ /* 0x000fe2000c101d24 */
[----:B------:R-:W-:Y:S05]  /*351f0*/  EXIT ;  /* 0x000000000000794d */ /* 0x000fea0003800000 */
.L_x_29297:
[----:B------:R-:W-:-:S09]  /*35200*/  UISETP.NE.AND UP0, UPT, UR4, 0xf, UPT ;  /* 0x0000000f0400788c */ /* 0x000fd2000bf05270 */
[----:B------:R-:W-:Y:S05]  /*35210*/  BRA.U !UP0, `(.L_x_29299) ;  /* 0x0000000508087547 */ /* 0x000fea000b800000 */
[----:B------:R-:W-:-:S09]  /*35220*/  UISETP.NE.AND UP0, UPT, UR4, 0x17, UPT ;  /* 0x000000170400788c */ /* 0x000fd2000bf05270 */
[----:B------:R-:W-:Y:S05]  /*35230*/  BRA.U !UP0, `(.L_x_29300) ;  /* 0x0000000108a07547 */ /* 0x000fea000b800000 */
[----:B------:R-:W-:-:S09]  /*35240*/  UISETP.NE.AND UP0, UPT, UR4, 0x18, UPT ;  /* 0x000000180400788c */ /* 0x000fd2000bf05270 */
[----:B------:R-:W-:Y:S05]  /*35250*/  BRA.U !UP0, `(.L_x_29301) ;  /* 0x0000000108447547 */ /* 0x000fea000b800000 */
.L_x_29278:
        /* <DEDUP_REMOVED lines=16> */
.L_x_29302:
[----:B------:R-:W-:Y:S05]  /*35360*/  EXIT ;  /* 0x000000000000794d */ /* 0x000fea0003800000 */
.L_x_29301:
        /* <DEDUP_REMOVED lines=17> */
.L_x_29304:
[----:B------:R-:W-:Y:S05]  /*35480*/  BSYNC.RECONVERGENT B0 ;  /* 0x0000000000007941 */ /* 0x000fea0003800200 */
.L_x_29303:
[----:B------:R-:W-:-:S05]  /*35490*/  LOP3.LUT R0, R0, 0x80, R2, 0xf8, !PT ;  /* 0x0000008000007812 */ /* 0x000fca00078ef802 */
[----:B------:R-:W-:Y:S01]  /*354a0*/  STG.E.U8 desc[UR36][R16.64], R0 ;  /* 0x0000000010007986 */ /* 0x000fe2000c101124 */
[----:B------:R-:W-:Y:S05]  /*354b0*/  EXIT ;  /* 0x000000000000794d */ /* 0x000fea0003800000 */
.L_x_29300:
        /* <DEDUP_REMOVED lines=16> */
.L_x_29306:
[----:B------:R-:W-:Y:S01]  /*355c0*/  IMAD.MOV.U32 R0, RZ, RZ, 0x7f ;  /* 0x0000007fff007424 */ /* 0x000fe200078e00ff */
[----:B------:R-:W-:-:S04]  /*355d0*/  ISETP.GT.U32.AND P0, PT, R2, 0x7f800000, PT ;  /* 0x7f8000000200780c */ /* 0x000fc80003f04070 */
[----:B------:R-:W-:-:S09]  /*355e0*/  SEL R0, R0, 0x7c, P0 ;  /* 0x0000007c00007807 */ /* 0x000fd20000000000 */
.L_x_29307:
[----:B------:R-:W-:Y:S05]  /*355f0*/  BSYNC.RECONVERGENT B0 ;  /* 0x0000000000007941 */ /* 0x000fea0003800200 */
.L_x_29305:
[----:B------:R-:W-:-:S04]  /*35600*/  SHF.R.U32.HI R2, RZ, 0x18, R3 ;  /* 0x00000018ff027819 */ /* 0x000fc80000011603 */
[----:B------:R-:W-:-:S05]  /*35610*/  LOP3.LUT R0, R0, 0x80, R2, 0xf8, !PT ;  /* 0x0000008000007812 */ /* 0x000fca00078ef802 */
[----:B------:R-:W-:Y:S01]  /*35620*/  STG.E.U8 desc[UR36][R16.64], R0 ;  /* 0x0000000010007986 */ /* 0x000fe2000c101124 */
[----:B------:R-:W-:Y:S05]  /*35630*/  EXIT ;  /* 0x000000000000794d */ /* 0x000fea0003800000 */
.L_x_29299:
        /* <DEDUP_REMOVED lines=8> */
        .weak           $__internal_70_$__cuda_sm20_div_rn_f64_full
        .type           $__internal_70_$__cuda_sm20_div_rn_f64_full,@function
        .size           $__internal_70_$__cuda_sm20_div_rn_f64_full,($_ZN2at6native18elementwise_kernelILi128ELi4EZNS0_15gpu_kernel_implIZZZNS0_50_GLOBAL__N__2680c7bb_12_PowKernel_cu_7dd49032_300324pow_tensor_scalar_kernelERNS_18TensorIteratorBaseERKN3c106ScalarEENKUlvE_clEvENKUlvE_clEvEUlNS6_7complexIdEEE0_EEvS5_RKT_EUliE_EEviT1_$__internal_trig_reduction_slowpathd - $__internal_70_$__cuda_sm20_div_rn_f64_full)
$__internal_70_$__cuda_sm20_div_rn_f64_full:
[C---:B------:R-:W-:Y:S01]  /*356c0*/  FSETP.GEU.AND P2, PT, |R5|.reuse, 1.469367938527859385e-39, PT ;  /* 0x001000000500780b */ /* 0x040fe20003f4e200 */
[----:B------:R-:W-:Y:S01]  /*356d0*/  IMAD.MOV.U32 R20, RZ, RZ, 0x1 ;  /* 0x00000001ff147424 */ /* 0x000fe200078e00ff */
[----:B------:R-:W-:Y:S01]  /*356e0*/  LOP3.LUT R6, R5, 0x800fffff, RZ, 0xc0, !PT ;  /* 0x800fffff05067812 */ /* 0x000fe200078ec0ff */
[----:B------:R-:W-:Y:S01]  /*356f0*/  BSSY.RECONVERGENT B0, `(.L_x_29308) ;  /* 0x000005a000007945 */ /* 0x000fe20003800200 */
[C---:B------:R-:W-:Y:S02]  /*35700*/  FSETP.GEU.AND P0, PT, |R19|.reuse, 1.469367938527859385e-39, PT ;  /* 0x001000001300780b */ /* 0x040fe40003f0e200 */
[----:B------:R-:W-:Y:S01]  /*35710*/  LOP3.LUT R7, R6, 0x3ff00000, RZ, 0xfc, !PT ;  /* 0x3ff0000006077812 */ /* 0x000fe200078efcff */
[----:B------:R-:W-:Y:S01]  /*35720*/  IMAD.MOV.U32 R6, RZ, RZ, R4 ;  /* 0x000000ffff067224 */ /* 0x000fe200078e0004 */
[----:B------:R-:W-:Y:S02]  /*35730*/  LOP3.LUT R24, R19, 0x7ff00000, RZ, 0xc0, !PT ;  /* 0x7ff0000013187812 */ /* 0x000fe400078ec0ff */
[----:B------:R-:W-:-:S03]  /*35740*/  LOP3.LUT R26, R5, 0x7ff00000, RZ, 0xc0, !PT ;  /* 0x7ff00000051a7812 */ /* 0x000fc600078ec0ff */
[----:B------:R-:W-:Y:S01]  /*35750*/  @!P2 DMUL R6, R4, 8.98846567431157953865e+307 ;  /* 0x7fe000000406a828 */ /* 0x000fe20000000000 */
[----:B------:R-:W-:-:S03]  /*35760*/  ISETP.GE.U32.AND P4, PT, R24, R26, PT ;  /* 0x0000001a1800720c */ /* 0x000fc60003f86070 */
[----:B------:R-:W-:Y:S02]  /*35770*/  @!P0 LOP3.LUT R25, R5, 0x7ff00000, RZ, 0xc0, !PT ;  /* 0x7ff0000005198812 */ /* 0x000fe400078ec0ff */
[----:B------:R-:W0:Y:S02]  /*35780*/  MUFU.RCP64H R21, R7 ;  /* 0x0000000700157308 */ /* 0x000e240000001800 */
[----:B------:R-:W-:Y:S01]  /*35790*/  @!P0 ISETP.GE.U32.AND P3, PT, R24, R25, PT ;  /* 0x000000191800820c */ /* 0x000fe20003f66070 */
[----:B------:R-:W-:-:S05]  /*357a0*/  IMAD.MOV.U32 R25, RZ, RZ, 0x1ca00000 ;  /* 0x1ca00000ff197424 */ /* 0x000fca00078e00ff */
[----:B------:R-:W-:-:S04]  /*357b0*/  @!P0 SEL R30, R25, 0x63400000, !P3 ;  /* 0x63400000191e8807 */ /* 0x000fc80005800000 */
[----:B------:R-:W-:-:S04]  /*357c0*/  @!P0 LOP3.LUT R30, R30, 0x80000000, R19, 0xf8, !PT ;  /* 0x800000001e1e8812 */ /* 0x000fc800078ef813 */
[----:B------:R-:W-:Y:S01]  /*357d0*/  @!P0 LOP3.LUT R31, R30, 0x100000, RZ, 0xfc, !PT ;  /* 0x001000001e1f8812 */ /* 0x000fe200078efcff */
[----:B0-----:R-:W-:Y:S01]  /*357e0*/  DFMA R22, R20, -R6, 1 ;  /* 0x3ff000001416742b */ /* 0x001fe20000000806 */
[----:B------:R-:W-:-:S07]  /*357f0*/  @!P0 IMAD.MOV.U32 R30, RZ, RZ, RZ ;  /* 0x000000ffff1e8224 */ /* 0x000fce00078e00ff */
[----:B------:R-:W-:-:S08]  /*35800*/  DFMA R22, R22, R22, R22 ;  /* 0x000000161616722b */ /* 0x000fd00000000016 */
[----:B------:R-:W-:Y:S01]  /*35810*/  DFMA R22, R20, R22, R20 ;  /* 0x000000161416722b */ /* 0x000fe20000000014 */
[----:B------:R-:W-:-:S04]  /*35820*/  SEL R20, R25, 0x63400000, !P4 ;  /* 0x6340000019147807 */ /* 0x000fc80006000000 */
[----:B------:R-:W-:Y:S02]  /*35830*/  LOP3.LUT R21, R20, 0x800fffff, R19, 0xf8, !PT ;  /* 0x800fffff14157812 */ /* 0x000fe400078ef813 */
[----:B------:R-:W-:Y:S01]  /*35840*/  MOV R20, R18 ;  /* 0x0000001200147202 */ /* 0x000fe20000000f00 */
[----:B------:R-:W-:-:S05]  /*35850*/  DFMA R28, R22, -R6, 1 ;  /* 0x3ff00000161c742b */ /* 0x000fca0000000806 */
[----:B------:R-:W-:Y:S01]  /*35860*/  @!P0 DFMA R20, R20, 2, -R30 ;  /* 0x400000001414882b */ /* 0x000fe2000000081e */
[----:B------:R-:W-:Y:S02]  /*35870*/  IMAD.MOV.U32 R30, RZ, RZ, R24 ;  /* 0x000000ffff1e7224 */ /* 0x000fe400078e0018 */
[----:B------:R-:W-:Y:S01]  /*35880*/  DFMA R22, R22, R28, R22 ;  /* 0x0000001c1616722b */ /* 0x000fe20000000016 */
[----:B------:R-:W-:Y:S01]  /*35890*/  IMAD.MOV.U32 R31, RZ, RZ, R26 ;  /* 0x000000ffff1f7224 */ /* 0x000fe200078e001a */
[----:B------:R-:W-:-:S05]  /*358a0*/  @!P2 LOP3.LUT R31, R7, 0x7ff00000, RZ, 0xc0, !PT ;  /* 0x7ff00000071fa812 */ /* 0x000fca00078ec0ff */
[----:B------:R-:W-:Y:S01]  /*358b0*/  @!P0 LOP3.LUT R30, R21, 0x7ff00000, RZ, 0xc0, !PT ;  /* 0x7ff00000151e8812 */ /* 0x000fe200078ec0ff */
[----:B------:R-:W-:Y:S01]  /*358c0*/  VIADD R35, R31, 0xffffffff ;  /* 0xffffffff1f237836 */ /* 0x000fe20000000000 */
[----:B------:R-:W-:-:S03]  /*358d0*/  DMUL R28, R22, R20 ;  /* 0x00000014161c7228 */ /* 0x000fc60000000000 */
[----:B------:R-:W-:-:S05]  /*358e0*/  VIADD R34, R30, 0xffffffff ;  /* 0xffffffff1e227836 */ /* 0x000fca0000000000 */
[----:B------:R-:W-:Y:S01]  /*358f0*/  ISETP.GT.U32.AND P0, PT, R34, 0x7feffffe, PT ;  /* 0x7feffffe2200780c */ /* 0x000fe20003f04070 */
[----:B------:R-:W-:-:S03]  /*35900*/  DFMA R26, R28, -R6, R20 ;  /* 0x800000061c1a722b */ /* 0x000fc60000000014 */
[----:B------:R-:W-:-:S05]  /*35910*/  ISETP.GT.U32.OR P0, PT, R35, 0x7feffffe, P0 ;  /* 0x7feffffe2300780c */ /* 0x000fca0000704470 */
[----:B------:R-:W-:-:S08]  /*35920*/  DFMA R22, R22, R26, R28 ;  /* 0x0000001a1616722b */ /* 0x000fd0000000001c */
[----:B------:R-:W-:Y:S05]  /*35930*/  @P0 BRA `(.L_x_29309) ;  /* 0x0000000000740947 */ /* 0x000fea0003800000 */
[----:B------:R-:W-:Y:S01]  /*35940*/  LOP3.LUT R18, R5, 0x7ff00000, RZ, 0xc0, !PT ;  /* 0x7ff0000005127812 */ /* 0x000fe200078ec0ff */
[----:B------:R-:W-:-:S03]  /*35950*/  IMAD.MOV.U32 R26, RZ, RZ, RZ ;  /* 0x000000ffff1a7224 */ /* 0x000fc600078e00ff */
[CC--:B------:R-:W-:Y:S02]  /*35960*/  VIADDMNMX R19, R24.reuse, -R18.reuse, 0xb9600000, !PT ;  /* 0xb960000018137446 */ /* 0x0c0fe40007800912 */
[----:B------:R-:W-:Y:S02]  /*35970*/  ISETP.GE.U32.AND P0, PT, R24, R18, PT ;  /* 0x000000121800720c */ /* 0x000fe40003f06070 */
[----:B------:R-:W-:Y:S02]  /*35980*/  VIMNMX R18, PT, PT, R19, 0x46a00000, PT ;  /* 0x46a0000013127848 */ /* 0x000fe40003fe0100 */
[----:B------:R-:W-:-:S05]  /*35990*/  SEL R25, R25, 0x63400000, !P0 ;  /* 0x6340000019197807 */ /* 0x000fca0004000000 */
[----:B------:R-:W-:-:S04]  /*359a0*/  IMAD.IADD R18, R18, 0x1, -R25 ;  /* 0x0000000112127824 */ /* 0x000fc800078e0a19 */
[----:B------:R-:W-:-:S06]  /*359b0*/  VIADD R27, R18, 0x7fe00000 ;  /* 0x7fe00000121b7836 */ /* 0x000fcc0000000000 */
[----:B------:R-:W-:-:S10]  /*359c0*/  DMUL R24, R22, R26 ;  /* 0x0000001a16187228 */ /* 0x000fd40000000000 */
[----:B------:R-:W-:-:S13]  /*359d0*/  FSETP.GTU.AND P0, PT, |R25|, 1.469367938527859385e-39, PT ;  /* 0x001000001900780b */ /* 0x000fda0003f0c200 */
[----:B------:R-:W-:Y:S05]  /*359e0*/  @P0 BRA `(.L_x_29310) ;  /* 0x0000000000a80947 */ /* 0x000fea0003800000 */
[----:B------:R-:W-:Y:S01]  /*359f0*/  DFMA R6, R22, -R6, R20 ;  /* 0x800000061606722b */ /* 0x000fe20000000014 */
[----:B------:R-:W-:-:S09]  /*35a00*/  IMAD.MOV.U32 R26, RZ, RZ, RZ ;  /* 0x000000ffff1a7224 */ /* 0x000fd200078e00ff */
[C---:B------:R-:W-:Y:S02]  /*35a10*/  FSETP.NEU.AND P0, PT, R7.reuse, RZ, PT ;  /* 0x000000ff0700720b */ /* 0x040fe40003f0d000 */
[----:B------:R-:W-:-:S04]  /*35a20*/  LOP3.LUT R6, R7, 0x80000000, R5, 0x48, !PT ;  /* 0x8000000007067812 */ /* 0x000fc800078e4805 */
[----:B------:R-:W-:-:S07]  /*35a30*/  LOP3.LUT R27, R6, R27, RZ, 0xfc, !PT ;  /* 0x0000001b061b7212 */ /* 0x000fce00078efcff */
[----:B------:R-:W-:Y:S05]  /*35a40*/  @!P0 BRA `(.L_x_29310) ;  /* 0x0000000000908947 */ /* 0x000fea0003800000 */
[----:B------:R-:W-:Y:S01]  /*35a50*/  IMAD.MOV R5, RZ, RZ, -R18 ;  /* 0x000000ffff057224 */ /* 0x000fe200078e0a12 */
[----:B------:R-:W-:Y:S01]  /*35a60*/  IADD3 R18, PT, PT, -R18, -0x43300000, RZ ;  /* 0xbcd0000012127810 */ /* 0x000fe20007ffe1ff */
[----:B------:R-:W-:-:S06]  /*35a70*/  IMAD.MOV.U32 R4, RZ, RZ, RZ ;  /* 0x000000ffff047224 */ /* 0x000fcc00078e00ff */
[----:B------:R-:W-:Y:S02]  /*35a80*/  DFMA R4, R24, -R4, R22 ;  /* 0x800000041804722b */ /* 0x000fe40000000016 */
[----:B------:R-:W-:-:S08]  /*35a90*/  DMUL.RP R22, R22, R26 ;  /* 0x0000001a16167228 */ /* 0x000fd00000008000 */
[----:B------:R-:W-:Y:S02]  /*35aa0*/  FSETP.NEU.AND P0, PT, |R5|, R18, PT ;  /* 0x000000120500720b */ /* 0x000fe40003f0d200 */
[----:B------:R-:W-:Y:S02]  /*35ab0*/  LOP3.LUT R6, R23, R6, RZ, 0x3c, !PT ;  /* 0x0000000617067212 */ /* 0x000fe400078e3cff */
[----:B------:R-:W-:Y:S02]  /*35ac0*/  FSEL R22, R22, R24, !P0 ;  /* 0x0000001816167208 */ /* 0x000fe40004000000 */
[----:B------:R-:W-:-:S05]  /*35ad0*/  FSEL R24, R6, R25, !P0 ;  /* 0x0000001906187208 */ /* 0x000fca0004000000 */
[----:B------:R-:W-:Y:S02]  /*35ae0*/  IMAD.MOV.U32 R25, RZ, RZ, R24 ;  /* 0x000000ffff197224 */ /* 0x000fe400078e0018 */
[----:B------:R-:W-:Y:S01]  /*35af0*/  IMAD.MOV.U32 R24, RZ, RZ, R22 ;  /* 0x000000ffff187224 */ /* 0x000fe200078e0016 */
[----:B------:R-:W-:Y:S06]  /*35b00*/  BRA `(.L_x_29310) ;  /* 0x0000000000607947 */ /* 0x000fec0003800000 */
.L_x_29309:
[----:B------:R-:W-:-:S14]  /*35b10*/  DSETP.NAN.AND P0, PT, R18, R18, PT ;  /* 0x000000121200722a */ /* 0x000fdc0003f08000 */
[----:B------:R-:W-:Y:S05]  /*35b20*/  @P0 BRA `(.L_x_29311) ;  /* 0x00000000004c0947 */ /* 0x000fea0003800000 */
[----:B------:R-:W-:-:S14]  /*35b30*/  DSETP.NAN.AND P0, PT, R4, R4, PT ;  /* 0x000000040400722a */ /* 0x000fdc0003f08000 */
[----:B------:R-:W-:Y:S05]  /*35b40*/  @P0 BRA `(.L_x_29312) ;  /* 0x0000000000340947 */ /* 0x000fea0003800000 */
[----:B------:R-:W-:Y:S01]  /*35b50*/  ISETP.NE.AND P0, PT, R30, R31, PT ;  /* 0x0000001f1e00720c */ /* 0x000fe20003f05270 */
[----:B------:R-:W-:Y:S02]  /*35b60*/  IMAD.MOV.U32 R24, RZ, RZ, 0x0 ;  /* 0x00000000ff187424 */ /* 0x000fe400078e00ff */
[----:B------:R-:W-:-:S10]  /*35b70*/  IMAD.MOV.U32 R25, RZ, RZ, -0x80000 ;  /* 0xfff80000ff197424 */ /* 0x000fd400078e00ff */
[----:B------:R-:W-:Y:S05]  /*35b80*/  @!P0 BRA `(.L_x_29310) ;  /* 0x0000000000408947 */ /* 0x000fea0003800000 */
[----:B------:R-:W-:Y:S02]  /*35b90*/  ISETP.NE.AND P0, PT, R30, 0x7ff00000, PT ;  /* 0x7ff000001e00780c */ /* 0x000fe40003f05270 */
[----:B------:R-:W-:Y:S02]  /*35ba0*/  LOP3.LUT R4, R19, 0x80000000, R5, 0x48, !PT ;  /* 0x8000000013047812 */ /* 0x000fe400078e4805 */
[----:B------:R-:W-:-:S13]  /*35bb0*/  ISETP.EQ.OR P0, PT, R31, RZ, !P0 ;  /* 0x000000ff1f00720c */ /* 0x000fda0004702670 */
[----:B------:R-:W-:Y:S01]  /*35bc0*/  @P0 LOP3.LUT R5, R4, 0x7ff00000, RZ, 0xfc, !PT ;  /* 0x7ff0000004050812 */ /* 0x000fe200078efcff */
[----:B------:R-:W-:Y:S02]  /*35bd0*/  @!P0 IMAD.MOV.U32 R24, RZ, RZ, RZ ;  /* 0x000000ffff188224 */ /* 0x000fe400078e00ff */
[----:B------:R-:W-:Y:S02]  /*35be0*/  @!P0 IMAD.MOV.U32 R25, RZ, RZ, R4 ;  /* 0x000000ffff198224 */ /* 0x000fe400078e0004 */
[----:B------:R-:W-:Y:S02]  /*35bf0*/  @P0 IMAD.MOV.U32 R24, RZ, RZ, RZ ;  /* 0x000000ffff180224 */ /* 0x000fe400078e00ff */
[----:B------:R-:W-:Y:S01]  /*35c00*/  @P0 IMAD.MOV.U32 R25, RZ, RZ, R5 ;  /* 0x000000ffff190224 */ /* 0x000fe200078e0005 */
[----:B------:R-:W-:Y:S06]  /*35c10*/  BRA `(.L_x_29310) ;  /* 0x00000000001c7947 */ /* 0x000fec0003800000 */
.L_x_29312:
[----:B------:R-:W-:-:S05]  /*35c20*/  LOP3.LUT R24, R5, 0x80000, RZ, 0xfc, !PT ;  /* 0x0008000005187812 */ /* 0x000fca00078efcff */
[----:B------:R-:W-:Y:S02]  /*35c30*/  IMAD.MOV.U32 R25, RZ, RZ, R24 ;  /* 0x000000ffff197224 */ /* 0x000fe400078e0018 */
[----:B------:R-:W-:Y:S01]  /*35c40*/  IMAD.MOV.U32 R24, RZ, RZ, R4 ;  /* 0x000000ffff187224 */ /* 0x000fe200078e0004 */
[----:B------:R-:W-:Y:S06]  /*35c50*/  BRA `(.L_x_29310) ;  /* 0x00000000000c7947 */ /* 0x000fec0003800000 */
.L_x_29311:
[----:B------:R-:W-:-:S04]  /*35c60*/  LOP3.LUT R24, R19, 0x80000, RZ, 0xfc, !PT ;  /* 0x0008000013187812 */ /* 0x000fc800078efcff */
[----:B------:R-:W-:Y:S01]  /*35c70*/  MOV R25, R24 ;  /* 0x0000001800197202 */ /* 0x000fe20000000f00 */
[----:B------:R-:W-:-:S07]  /*35c80*/  IMAD.MOV.U32 R24, RZ, RZ, R18 ;  /* 0x000000ffff187224 */ /* 0x000fce00078e0012 */
.L_x_29310:
[----:B------:R-:W-:Y:S05]  /*35c90*/  BSYNC.RECONVERGENT B0 ;  /* 0x0000000000007941 */ /* 0x000fea0003800200 */
.L_x_29308:
[----:B------:R-:W-:Y:S02]  /*35ca0*/  IMAD.MOV.U32 R6, RZ, RZ, R0 ;  /* 0x000000ffff067224 */ /* 0x000fe400078e0000 */
[----:B------:R-:W-:Y:S02]  /*35cb0*/  IMAD.MOV.U32 R7, RZ, RZ, 0x0 ;  /* 0x00000000ff077424 */ /* 0x000fe400078e00ff */
[----:B------:R-:W-:Y:S02]  /*35cc0*/  IMAD.MOV.U32 R4, RZ, RZ, R24 ;  /* 0x000000ffff047224 */ /* 0x000fe400078e0018 */
[----:B------:R-:W-:Y:S01]  /*35cd0*/  IMAD.MOV.U32 R5, RZ, RZ, R25 ;  /* 0x000000ffff057224 */ /* 0x000fe200078e0019 */
[----:B------:R-:W-:Y:S06]  /*35ce0*/  RET.REL.NODEC R6 `(_ZN2at6native18elementwise_kernelILi128ELi4EZNS0_15gpu_kernel_implIZZZNS0_50_GLOBAL__N__2680c7bb_12_PowKernel_cu_7dd49032_300324pow_tensor_scalar_kernelERNS_18TensorIteratorBaseERKN3c106ScalarEENKUlvE_clEvENKUlvE_clEvEUlNS6_7complexIdEEE0_EEvS5_RKT_EUliE_EEviT1_) ;  /* 0xfffffca006c47950 */ /* 0x000fec0003c3ffff */
        .type           $_ZN2at6native18elementwise_kernelILi128ELi4EZNS0_15gpu_kernel_implIZZZNS0_50_GLOBAL__N__2680c7bb_12_PowKernel_cu_7dd49032_300324pow_tensor_scalar_kernelERNS_18TensorIteratorBaseERKN3c106ScalarEENKUlvE_clEvENKUlvE_clEvEUlNS6_7complexIdEEE0_EEvS5_RKT_EUliE_EEviT1_$__internal_trig_reduction_slowpathd,@function
        .size           $_ZN2at6native18elementwise_kernelILi128ELi4EZNS0_15gpu_kernel_implIZZZNS0_50_GLOBAL__N__2680c7bb_12_PowKernel_cu_7dd49032_300324pow_tensor_scalar_kernelERNS_18TensorIteratorBaseERKN3c106ScalarEENKUlvE_clEvENKUlvE_clEvEUlNS6_7complexIdEEE0_EEvS5_RKT_EUliE_EEviT1_$__internal_trig_reduction_slowpathd,(.L_x_68364 - $_ZN2at6native18elementwise_kernelILi128ELi4EZNS0_15gpu_kernel_implIZZZNS0_50_GLOBAL__N__2680c7bb_12_PowKernel_cu_7dd49032_300324pow_tensor_scalar_kernelERNS_18TensorIteratorBaseERKN3c106ScalarEENKUlvE_clEvENKUlvE_clEvEUlNS6_7complexIdEEE0_EEvS5_RKT_EUliE_EEviT1_$__internal_trig_reduction_slowpathd)
$_ZN2at6native18elementwise_kernelILi128ELi4EZNS0_15gpu_kernel_implIZZZNS0_50_GLOBAL__N__2680c7bb_12_PowKernel_cu_7dd49032_300324pow_tensor_scalar_kernelERNS_18TensorIteratorBaseERKN3c106ScalarEENKUlvE_clEvENKUlvE_clEvEUlNS6_7complexIdEEE0_EEvS5_RKT_EUliE_EEviT1_$__internal_trig_reduction_slowpathd:
[----:B------:R-:W-:Y:S01]  /*35cf0*/  SHF.R.U32.HI R13, RZ, 0x14, R26 ;  /* 0x00000014ff0d7819 */ /* 0x000fe2000001161a */
[----:B------:R-:W-:Y:S02]  /*35d00*/  IMAD.MOV.U32 R8, RZ, RZ, R0 ;  /* 0x000000ffff087224 */ /* 0x000fe400078e0000 */
[----:B------:R-:W-:Y:S01]  /*35d10*/  IMAD.MOV.U32 R5, RZ, RZ, R26 ;  /* 0x000000ffff057224 */ /* 0x000fe200078e001a */
[----:B------:R-:W-:Y:S01]  /*35d20*/  LOP3.LUT R3, R13, 0x7ff, RZ, 0xc0, !PT ;  /* 0x000007ff0d037812 */ /* 0x000fe200078ec0ff */
[----:B------:R-:W-:-:S03]  /*35d30*/  IMAD.MOV.U32 R2, RZ, RZ, RZ ;  /* 0x000000ffff027224 */ /* 0x000fc600078e00ff */
[----:B------:R-:W-:-:S13]  /*35d40*/  ISETP.NE.AND P0, PT, R3, 0x7ff, PT ;  /* 0x000007ff0300780c */ /* 0x000fda0003f05270 */
[----:B------:R-:W-:Y:S05]  /*35d50*/  @!P0 BRA `(.L_x_29313) ;  /* 0x00000008004c8947 */ /* 0x000fea0003800000 */
[----:B------:R-:W-:Y:S01]  /*35d60*/  VIADD R0, R3, 0xfffffc00 ;  /* 0xfffffc0003007836 */ /* 0x000fe20000000000 */
[----:B------:R-:W-:Y:S01]  /*35d70*/  BSSY.RECONVERGENT B0, `(.L_x_29314) ;  /* 0x0000030000007945 */ /* 0x000fe20003800200 */
[----:B------:R-:W-:-:S03]  /*35d80*/  CS2R R6, SRZ ;  /* 0x0000000000067805 */ /* 0x000fc6000001ff00 */
[----:B------:R-:W-:Y:S02]  /*35d90*/  SHF.R.U32.HI R30, RZ, 0x6, R0 ;  /* 0x00000006ff1e7819 */ /* 0x000fe40000011600 */
[----:B------:R-:W-:Y:S02]  /*35da0*/  ISETP.GE.U32.AND P0, PT, R0, 0x80, PT ;  /* 0x000000800000780c */ /* 0x000fe40003f06070 */
[C---:B------:R-:W-:Y:S02]  /*35db0*/  IADD3 R0, PT, PT, -R30.reuse, 0x13, RZ ;  /* 0x000000131e007810 */ /* 0x040fe40007ffe1ff */
[----:B------:R-:W-:Y:S02]  /*35dc0*/  IADD3 R4, PT, PT, -R30, 0xf, RZ ;  /* 0x0000000f1e047810 */ /* 0x000fe40007ffe1ff */
[----:B------:R-:W-:-:S04]  /*35dd0*/  SEL R31, R0, 0x12, P0 ;  /* 0x00000012001f7807 */ /* 0x000fc80000000000 */
[----:B------:R-:W-:-:S13]  /*35de0*/  ISETP.GE.AND P0, PT, R4, R31, PT ;  /* 0x0000001f0400720c */ /* 0x000fda0003f06270 */
[----:B------:R-:W-:Y:S05]  /*35df0*/  @P0 BRA `(.L_x_29315) ;  /* 0x00000000009c0947 */ /* 0x000fea0003800000 */
[----:B------:R-:W0:Y:S01]  /*35e00*/  LDC.64 R28, c[0x0][0x358] ;  /* 0x0000d600ff1c7b82 */ /* 0x000e220000000a00 */
[C---:B------:R-:W-:Y:S01]  /*35e10*/  SHF.L.U64.HI R5, R8.reuse, 0xb, R5 ;  /* 0x0000000b08057819 */ /* 0x040fe20000010205 */
[----:B------:R-:W-:Y:S01]  /*35e20*/  BSSY.RECONVERGENT B1, `(.L_x_29316) ;  /* 0x0000023000017945 */ /* 0x000fe20003800200 */
[----:B------:R-:W-:Y:S01]  /*35e30*/  IMAD.SHL.U32 R27, R8, 0x800, RZ ;  /* 0x00000800081b7824 */ /* 0x000fe200078e00ff */
[----:B------:R-:W-:Y:S01]  /*35e40*/  IADD3 R8, PT, PT, RZ, -R30, -R31 ;  /* 0x8000001eff087210 */ /* 0x000fe20007ffe81f */
[----:B------:R-:W-:Y:S01]  /*35e50*/  IMAD.MOV.U32 R10, RZ, RZ, R4 ;  /* 0x000000ffff0a7224 */ /* 0x000fe200078e0004 */
[----:B------:R-:W-:Y:S01]  /*35e60*/  CS2R R6, SRZ ;  /* 0x0000000000067805 */ /* 0x000fe2000001ff00 */
[----:B------:R-:W-:Y:S01]  /*35e70*/  IMAD.MOV.U32 R0, RZ, RZ, R1 ;  /* 0x000000ffff007224 */ /* 0x000fe200078e0001 */
[----:B------:R-:W1:Y:S01]  /*35e80*/  LDC.64 R2, c[0x4][0x1a8] ;  /* 0x01006a00ff027b82 */ /* 0x000e620000000a00 */
[----:B------:R-:W-:Y:S01]  /*35e90*/  IMAD.MOV.U32 R9, RZ, RZ, RZ ;  /* 0x000000ffff097224 */ /* 0x000fe200078e00ff */
[----:B------:R-:W-:-:S07]  /*35ea0*/  LOP3.LUT R32, R5, 0x80000000, RZ, 0xfc, !PT ;  /* 0x8000000005207812 */ /* 0x000fce00078efcff */
.L_x_29317:
[----:B0-----:R-:W-:Y:S01]  /*35eb0*/  R2UR UR4, R28 ;  /* 0x000000001c0472ca */ /* 0x001fe200000e0000 */
[----:B-1----:R-:W-:Y:S01]  /*35ec0*/  IMAD.WIDE R4, R10, 0x8, R2 ;  /* 0x000000080a047825 */ /* 0x002fe200078e0202 */
[----:B------:R-:W-:-:S13]  /*35ed0*/  R2UR UR5, R29 ;  /* 0x000000001d0572ca */ /* 0x000fda00000e0000 */
[----:B------:R-:W2:Y:S01]  /*35ee0*/  LDG.E.64.CONSTANT R4, desc[UR4][R4.64] ;  /* 0x0000000404047981 */ /* 0x000ea2000c1e9b00 */
[----:B------:R-:W-:Y:S02]  /*35ef0*/  VIADD R8, R8, 0x1 ;  /* 0x0000000108087836 */ /* 0x000fe40000000000 */
[----:B------:R-:W-:Y:S02]  /*35f00*/  VIADD R10, R10, 0x1 ;  /* 0x000000010a0a7836 */ /* 0x000fe40000000000 */
[----:B--2---:R-:W-:-:S04]  /*35f10*/  IMAD.WIDE.U32 R6, P2, R4, R27, R6 ;  /* 0x0000001b04067225 */ /* 0x004fc80007840006 */
[CC--:B------:R-:W-:Y:S02]  /*35f20*/  IMAD R12, R4.reuse, R32.reuse, RZ ;  /* 0x00000020040c7224 */ /* 0x0c0fe400078e02ff */
[----:B------:R-:W-:Y:S02]  /*35f30*/  IMAD R33, R5, R27, RZ ;  /* 0x0000001b05217224 */ /* 0x000fe400078e02ff */
[----:B------:R-:W-:Y:S01]  /*35f40*/  IMAD.HI.U32 R4, R4, R32, RZ ;  /* 0x0000002004047227 */ /* 0x000fe200078e00ff */
[----:B------:R-:W-:-:S03]  /*35f50*/  IADD3 R7, P0, PT, R12, R7, RZ ;  /* 0x000000070c077210 */ /* 0x000fc60007f1e0ff */
[----:B------:R-:W-:Y:S01]  /*35f60*/  IMAD R12, R9, 0x8, R0 ;  /* 0x00000008090c7824 */ /* 0x000fe200078e0200 */
[----:B------:R-:W-:Y:S01]  /*35f70*/  IADD3 R7, P1, PT, R33, R7, RZ ;  /* 0x0000000721077210 */ /* 0x000fe20007f3e0ff */
[----:B------:R-:W-:-:S04]  /*35f80*/  IMAD.HI.U32 R33, R5, R27, RZ ;  /* 0x0000001b05217227 */ /* 0x000fc800078e00ff */
[----:B------:R-:W-:Y:S01]  /*35f90*/  IMAD.X R4, RZ, RZ, R4, P2 ;  /* 0x000000ffff047224 */ /* 0x000fe200010e0604 */
[----:B------:R0:W-:Y:S01]  /*35fa0*/  STL.64 [R12], R6 ;  /* 0x000000060c007387 */ /* 0x0001e20000100a00 */
[----:B------:R-:W-:-:S03]  /*35fb0*/  VIADD R9, R9, 0x1 ;  /* 0x0000000109097836 */ /* 0x000fc60000000000 */
[----:B------:R-:W-:Y:S01]  /*35fc0*/  IADD3.X R4, P0, PT, R33, R4, RZ, P0, !PT ;  /* 0x0000000421047210 */ /* 0x000fe2000071e4ff */
[CC--:B0-----:R-:W-:Y:S02]  /*35fd0*/  IMAD R6, R5.reuse, R32.reuse, RZ ;  /* 0x0000002005067224 */ /* 0x0c1fe400078e02ff */
[----:B------:R-:W-:-:S03]  /*35fe0*/  IMAD.HI.U32 R7, R5, R32, RZ ;  /* 0x0000002005077227 */ /* 0x000fc600078e00ff */
[----:B------:R-:W-:Y:S01]  /*35ff0*/  IADD3.X R6, P1, PT, R6, R4, RZ, P1, !PT ;  /* 0x0000000406067210 */ /* 0x000fe20000f3e4ff */
[----:B------:R-:W-:Y:S01]  /*36000*/  IMAD.X R4, RZ, RZ, R7, P0 ;  /* 0x000000ffff047224 */ /* 0x000fe200000e0607 */
[----:B------:R-:W-:-:S03]  /*36010*/  ISETP.NE.AND P0, PT, R8, -0xf, PT ;  /* 0xfffffff10800780c */ /* 0x000fc60003f05270 */
[----:B------:R-:W-:-:S04]  /*36020*/  IMAD.X R4, RZ, RZ, R4, P1 ;  /* 0x000000ffff047224 */ /* 0x000fc800008e0604 */
[----:B------:R-:W-:-:S06]  /*36030*/  IMAD.MOV.U32 R7, RZ, RZ, R4 ;  /* 0x000000ffff077224 */ /* 0x000fcc00078e0004 */
[----:B------:R-:W-:Y:S05]  /*36040*/  @P0 BRA `(.L_x_29317) ;  /* 0xfffffffc00980947 */ /* 0x000fea000383ffff */
[----:B------:R-:W-:Y:S05]  /*36050*/  BSYNC.RECONVERGENT B1 ;  /* 0x0000000000017941 */ /* 0x000fea0003800200 */
.L_x_29316:
[----:B------:R-:W-:-:S07]  /*36060*/  MOV R4, R31 ;  /* 0x0000001f00047202 */ /* 0x000fce0000000f00 */
.L_x_29315:
[----:B------:R-:W-:Y:S05]  /*36070*/  BSYNC.RECONVERGENT B0 ;  /* 0x0000000000007941 */ /* 0x000fea0003800200 */
.L_x_29314:
[----:B------:R-:W-:Y:S01]  /*36080*/  LOP3.LUT P0, R27, R13, 0x3f, RZ, 0xc0, !PT ;  /* 0x0000003f0d1b7812 */ /* 0x000fe2000780c0ff */
[----:B------:R-:W-:-:S04]  /*36090*/  IMAD.IADD R0, R30, 0x1, R4 ;  /* 0x000000011e007824 */ /* 0x000fc800078e0204 */
[----:B------:R-:W-:-:S05]  /*360a0*/  IMAD.U32 R0, R0, 0x8, R1 ;  /* 0x0000000800007824 */ /* 0x000fca00078e0001 */
[----:B------:R0:W-:Y:S04]  /*360b0*/  STL.64 [R0+-0x78], R6 ;  /* 0xffff880600007387 */ /* 0x0001e80000100a00 */
[----:B------:R-:W2:Y:S04]  /*360c0*/  @P0 LDL.64 R4, [R1+0x8] ;  /* 0x0000080001040983 */ /* 0x000ea80000100a00 */
[----:B------:R-:W3:Y:S04]  /*360d0*/  LDL.64 R12, [R1+0x10] ;  /* 0x00001000010c7983 */ /* 0x000ee80000100a00 */
[----:B------:R-:W4:Y:S01]  /*360e0*/  LDL.64 R2, [R1+0x18] ;  /* 0x0000180001027983 */ /* 0x000f220000100a00 */
[----:B0-----:R-:W-:Y:S01]  /*360f0*/  @P0 LOP3.LUT R0, R27, 0x3f, RZ, 0x3c, !PT ;  /* 0x0000003f1b000812 */ /* 0x001fe200078e3cff */
[----:B------:R-:W-:Y:S01]  /*36100*/  BSSY.RECONVERGENT B0, `(.L_x_29318) ;  /* 0x0000034000007945 */ /* 0x000fe20003800200 */
[----:B--2---:R-:W-:-:S02]  /*36110*/  @P0 SHF.R.U64 R4, R4, 0x1, R5 ;  /* 0x0000000104040819 */ /* 0x004fc40000001205 */
[----:B------:R-:W-:Y:S02]  /*36120*/  @P0 SHF.R.U32.HI R5, RZ, 0x1, R5 ;  /* 0x00000001ff050819 */ /* 0x000fe40000011605 */
[-C--:B---3--:R-:W-:Y:S02]  /*36130*/  @P0 SHF.L.U32 R6, R12, R27.reuse, RZ ;  /* 0x0000001b0c060219 */ /* 0x088fe400000006ff */
[----:B------:R-:W-:Y:S02]  /*36140*/  @P0 SHF.R.U64 R4, R4, R0, R5 ;  /* 0x0000000004040219 */ /* 0x000fe40000001205 */
[--C-:B------:R-:W-:Y:S02]  /*36150*/  @P0 SHF.R.U32.HI R9, RZ, 0x1, R13.reuse ;  /* 0x00000001ff090819 */ /* 0x100fe4000001160d */
[C-C-:B------:R-:W-:Y:S02]  /*36160*/  @P0 SHF.R.U64 R8, R12.reuse, 0x1, R13.reuse ;  /* 0x000000010c080819 */ /* 0x140fe4000000120d */
[----:B------:R-:W-:-:S02]  /*36170*/  @P0 SHF.L.U64.HI R7, R12, R27, R13 ;  /* 0x0000001b0c070219 */ /* 0x000fc4000001020d */
[----:B------:R-:W-:Y:S02]  /*36180*/  @P0 SHF.R.U32.HI R5, RZ, R0, R5 ;  /* 0x00000000ff050219 */ /* 0x000fe40000011605 */
[----:B------:R-:W-:Y:S02]  /*36190*/  @P0 LOP3.LUT R12, R6, R4, RZ, 0xfc, !PT ;  /* 0x00000004060c0212 */ /* 0x000fe400078efcff */
[----:B----4-:R-:W-:Y:S02]  /*361a0*/  @P0 SHF.L.U32 R10, R2, R27, RZ ;  /* 0x0000001b020a0219 */ /* 0x010fe400000006ff */
[----:B------:R-:W-:Y:S02]  /*361b0*/  @P0 SHF.R.U64 R8, R8, R0, R9 ;  /* 0x0000000008080219 */ /* 0x000fe40000001209 */
[----:B------:R-:W-:Y:S01]  /*361c0*/  @P0 LOP3.LUT R13, R7, R5, RZ, 0xfc, !PT ;  /* 0x00000005070d0212 */ /* 0x000fe200078efcff */
[----:B------:R-:W-:Y:S01]  /*361d0*/  IMAD.SHL.U32 R7, R12, 0x4, RZ ;  /* 0x000000040c077824 */ /* 0x000fe200078e00ff */
[----:B------:R-:W-:-:S02]  /*361e0*/  @P0 SHF.L.U64.HI R4, R2, R27, R3 ;  /* 0x0000001b02040219 */ /* 0x000fc40000010203 */
[----:B------:R-:W-:Y:S02]  /*361f0*/  @P0 SHF.R.U32.HI R0, RZ, R0, R9 ;  /* 0x00000000ff000219 */ /* 0x000fe40000011609 */
[----:B------:R-:W-:Y:S02]  /*36200*/  @P0 LOP3.LUT R2, R10, R8, RZ, 0xfc, !PT ;  /* 0x000000080a020212 */ /* 0x000fe400078efcff */
[----:B------:R-:W-:Y:S02]  /*36210*/  SHF.L.U64.HI R12, R12, 0x2, R13 ;  /* 0x000000020c0c7819 */ /* 0x000fe4000001020d */
[----:B------:R-:W-:Y:S02]  /*36220*/  @P0 LOP3.LUT R3, R4, R0, RZ, 0xfc, !PT ;  /* 0x0000000004030212 */ /* 0x000fe400078efcff */
[----:B------:R-:W-:Y:S02]  /*36230*/  SHF.L.W.U32.HI R13, R13, 0x2, R2 ;  /* 0x000000020d0d7819 */ /* 0x000fe40000010e02 */
[----:B------:R-:W-:-:S02]  /*36240*/  IADD3 RZ, P0, PT, RZ, -R7, RZ ;  /* 0x80000007ffff7210 */ /* 0x000fc40007f1e0ff */
[----:B------:R-:W-:Y:S02]  /*36250*/  LOP3.LUT R0, RZ, R12, RZ, 0x33, !PT ;  /* 0x0000000cff007212 */ /* 0x000fe400078e33ff */
[----:B------:R-:W-:Y:S02]  /*36260*/  SHF.L.W.U32.HI R2, R2, 0x2, R3 ;  /* 0x0000000202027819 */ /* 0x000fe40000010e03 */
[----:B------:R-:W-:Y:S02]  /*36270*/  LOP3.LUT R4, RZ, R13, RZ, 0x33, !PT ;  /* 0x0000000dff047212 */ /* 0x000fe400078e33ff */
[----:B------:R-:W-:Y:S02]  /*36280*/  IADD3.X R0, P0, PT, RZ, R0, RZ, P0, !PT ;  /* 0x00000000ff007210 */ /* 0x000fe4000071e4ff */
[----:B------:R-:W-:Y:S02]  /*36290*/  LOP3.LUT R5, RZ, R2, RZ, 0x33, !PT ;  /* 0x00000002ff057212 */ /* 0x000fe400078e33ff */
[----:B------:R-:W-:-:S02]  /*362a0*/  IADD3.X R4, P1, PT, RZ, R4, RZ, P0, !PT ;  /* 0x00000004ff047210 */ /* 0x000fc4000073e4ff */
[----:B------:R-:W-:-:S03]  /*362b0*/  ISETP.GT.U32.AND P2, PT, R13, -0x1, PT ;  /* 0xffffffff0d00780c */ /* 0x000fc60003f44070 */
[----:B------:R-:W-:Y:S01]  /*362c0*/  IMAD.X R5, RZ, RZ, R5, P1 ;  /* 0x000000ffff057224 */ /* 0x000fe200008e0605 */
[----:B------:R-:W-:-:S04]  /*362d0*/  ISETP.GT.AND.EX P0, PT, R2, -0x1, PT, P2 ;  /* 0xffffffff0200780c */ /* 0x000fc80003f04320 */
[----:B------:R-:W-:Y:S02]  /*362e0*/  SEL R9, R2, R5, P0 ;  /* 0x0000000502097207 */ /* 0x000fe40000000000 */
[----:B------:R-:W-:Y:S02]  /*362f0*/  SEL R8, R13, R4, P0 ;  /* 0x000000040d087207 */ /* 0x000fe40000000000 */
[----:B------:R-:W-:Y:S02]  /*36300*/  ISETP.NE.U32.AND P1, PT, R9, RZ, PT ;  /* 0x000000ff0900720c */ /* 0x000fe40003f25070 */
[----:B------:R-:W-:Y:S02]  /*36310*/  SEL R12, R12, R0, P0 ;  /* 0x000000000c0c7207 */ /* 0x000fe40000000000 */
[----:B------:R-:W-:Y:S01]  /*36320*/  SEL R4, R8, R9, !P1 ;  /* 0x0000000908047207 */ /* 0x000fe20004800000 */
[----:B------:R-:W-:-:S05]  /*36330*/  @!P0 IMAD.MOV R7, RZ, RZ, -R7 ;  /* 0x000000ffff078224 */ /* 0x000fca00078e0a07 */
[----:B------:R-:W0:Y:S02]  /*36340*/  FLO.U32 R4, R4 ;  /* 0x0000000400047300 */ /* 0x000e2400000e0000 */
[C---:B0-----:R-:W-:Y:S02]  /*36350*/  IADD3 R5, PT, PT, -R4.reuse, 0x1f, RZ ;  /* 0x0000001f04057810 */ /* 0x041fe40007ffe1ff */
[----:B------:R-:W-:-:S03]  /*36360*/  IADD3 R6, PT, PT, -R4, 0x3f, RZ ;  /* 0x0000003f04067810 */ /* 0x000fc60007ffe1ff */
[----:B------:R-:W-:-:S05]  /*36370*/  @P1 IMAD.MOV R6, RZ, RZ, R5 ;  /* 0x000000ffff061224 */ /* 0x000fca00078e0205 */
[----:B------:R-:W-:-:S13]  /*36380*/  ISETP.NE.AND P1, PT, R6, RZ, PT ;  /* 0x000000ff0600720c */ /* 0x000fda0003f25270 */
[----:B------:R-:W-:Y:S05]  /*36390*/  @!P1 BRA `(.L_x_29319) ;  /* 0x0000000000289947 */ /* 0x000fea0003800000 */
[C---:B------:R-:W-:Y:S02]  /*363a0*/  LOP3.LUT R0, R6.reuse, 0x3f, RZ, 0xc0, !PT ;  /* 0x0000003f06007812 */ /* 0x040fe400078ec0ff */
[--C-:B------:R-:W-:Y:S02]  /*363b0*/  SHF.R.U64 R5, R7, 0x1, R12.reuse ;  /* 0x0000000107057819 */ /* 0x100fe4000000120c */
[----:B------:R-:W-:Y:S02]  /*363c0*/  SHF.R.U32.HI R7, RZ, 0x1, R12 ;  /* 0x00000001ff077819 */ /* 0x000fe4000001160c */
[----:B------:R-:W-:Y:S02]  /*363d0*/  LOP3.LUT R4, R6, 0x3f, RZ, 0xc, !PT ;  /* 0x0000003f06047812 */ /* 0x000fe400078e0cff */
[CC--:B------:R-:W-:Y:S02]  /*363e0*/  SHF.L.U64.HI R9, R8.reuse, R0.reuse, R9 ;  /* 0x0000000008097219 */ /* 0x0c0fe40000010209 */
[----:B------:R-:W-:-:S02]  /*363f0*/  SHF.L.U32 R8, R8, R0, RZ ;  /* 0x0000000008087219 */ /* 0x000fc400000006ff */
[-CC-:B------:R-:W-:Y:S02]  /*36400*/  SHF.R.U64 R0, R5, R4.reuse, R7.reuse ;  /* 0x0000000405007219 */ /* 0x180fe40000001207 */
[----:B------:R-:W-:Y:S02]  /*36410*/  SHF.R.U32.HI R4, RZ, R4, R7 ;  /* 0x00000004ff047219 */ /* 0x000fe40000011607 */
[----:B------:R-:W-:Y:S02]  /*36420*/  LOP3.LUT R8, R8, R0, RZ, 0xfc, !PT ;  /* 0x0000000008087212 */ /* 0x000fe400078efcff */
[----:B------:R-:W-:-:S07]  /*36430*/  LOP3.LUT R9, R9, R4, RZ, 0xfc, !PT ;  /* 0x0000000409097212 */ /* 0x000fce00078efcff */
.L_x_29319:
[----:B------:R-:W-:Y:S05]  /*36440*/  BSYNC.RECONVERGENT B0 ;  /* 0x0000000000007941 */ /* 0x000fea0003800200 */
.L_x_29318:
[----:B------:R-:W-:-:S04]  /*36450*/  IMAD.WIDE.U32 R12, R8, 0x2168c235, RZ ;  /* 0x2168c235080c7825 */ /* 0x000fc800078e00ff */
[----:B------:R-:W-:Y:S01]  /*36460*/  IMAD.MOV.U32 R4, RZ, RZ, R13 ;  /* 0x000000ffff047224 */ /* 0x000fe200078e000d */
[----:B------:R-:W-:Y:S01]  /*36470*/  IADD3 RZ, P1, PT, R12, R12, RZ ;  /* 0x0000000c0cff7210 */ /* 0x000fe20007f3e0ff */
[----:B------:R-:W-:Y:S02]  /*36480*/  IMAD.MOV.U32 R5, RZ, RZ, RZ ;  /* 0x000000ffff057224 */ /* 0x000fe400078e00ff */
[----:B------:R-:W-:-:S04]  /*36490*/  IMAD.HI.U32 R0, R9, -0x36f0255e, RZ ;  /* 0xc90fdaa209007827 */ /* 0x000fc800078e00ff */
[----:B------:R-:W-:-:S04]  /*364a0*/  IMAD.WIDE.U32 R4, R8, -0x36f0255e, R4 ;  /* 0xc90fdaa208047825 */ /* 0x000fc800078e0004 */
[----:B------:R-:W-:-:S04]  /*364b0*/  IMAD.WIDE.U32 R4, P2, R9, 0x2168c235, R4 ;  /* 0x2168c23509047825 */ /* 0x000fc80007840004 */
[----:B------:R-:W-:Y:S01]  /*364c0*/  IMAD R9, R9, -0x36f0255e, RZ ;  /* 0xc90fdaa209097824 */ /* 0x000fe200078e02ff */
[----:B------:R-:W-:Y:S01]  /*364d0*/  IADD3.X RZ, P1, PT, R4, R4, RZ, P1, !PT ;  /* 0x0000000404ff7210 */ /* 0x000fe20000f3e4ff */
[----:B------:R-:W-:-:S03]  /*364e0*/  IMAD.X R0, RZ, RZ, R0, P2 ;  /* 0x000000ffff007224 */ /* 0x000fc600010e0600 */
[----:B------:R-:W-:-:S04]  /*364f0*/  IADD3 R5, P2, PT, R9, R5, RZ ;  /* 0x0000000509057210 */ /* 0x000fc80007f5e0ff */
[C---:B------:R-:W-:Y:S01]  /*36500*/  ISETP.GT.U32.AND P3, PT, R5.reuse, RZ, PT ;  /* 0x000000ff0500720c */ /* 0x040fe20003f64070 */
[----:B------:R-:W-:Y:S01]  /*36510*/  IMAD.X R0, RZ, RZ, R0, P2 ;  /* 0x000000ffff007224 */ /* 0x000fe200010e0600 */
[----:B------:R-:W-:-:S04]  /*36520*/  IADD3.X R4, P2, PT, R5, R5, RZ, P1, !PT ;  /* 0x0000000505047210 */ /* 0x000fc80000f5e4ff */
[C---:B------:R-:W-:Y:S01]  /*36530*/  ISETP.GT.AND.EX P1, PT, R0.reuse, RZ, PT, P3 ;  /* 0x000000ff0000720c */ /* 0x040fe20003f24330 */
[----:B------:R-:W-:-:S03]  /*36540*/  IMAD.X R7, R0, 0x1, R0, P2 ;  /* 0x0000000100077824 */ /* 0x000fc600010e0600 */
[----:B------:R-:W-:Y:S02]  /*36550*/  SEL R4, R4, R5, P1 ;  /* 0x0000000504047207 */ /* 0x000fe40000800000 */
[----:B------:R-:W-:Y:S02]  /*36560*/  SEL R5, R7, R0, P1 ;  /* 0x0000000007057207 */ /* 0x000fe40000800000 */
[----:B------:R-:W-:Y:S02]  /*36570*/  IADD3 R4, P2, PT, R4, 0x1, RZ ;  /* 0x0000000104047810 */ /* 0x000fe40007f5e0ff */
[----:B------:R-:W-:Y:S02]  /*36580*/  SEL R7, RZ, 0xffffffff, !P1 ;  /* 0xffffffffff077807 */ /* 0x000fe40004800000 */
[----:B------:R-:W-:Y:S01]  /*36590*/  LOP3.LUT P1, R0, R26, 0x80000000, RZ, 0xc0, !PT ;  /* 0x800000001a007812 */ /* 0x000fe2000782c0ff */
[----:B------:R-:W-:Y:S02]  /*365a0*/  IMAD.X R5, RZ, RZ, R5, P2 ;  /* 0x000000ffff057224 */ /* 0x000fe400010e0605 */
[----:B------:R-:W-:Y:S01]  /*365b0*/  IMAD.IADD R6, R7, 0x1, -R6 ;  /* 0x0000000107067824 */ /* 0x000fe200078e0a06 */
[----:B------:R-:W-:-:S02]  /*365c0*/  SHF.R.U32.HI R7, RZ, 0x1e, R3 ;  /* 0x0000001eff077819 */ /* 0x000fc40000011603 */
[----:B------:R-:W-:Y:S01]  /*365d0*/  SHF.R.U64 R4, R4, 0xa, R5 ;  /* 0x0000000a04047819 */ /* 0x000fe20000001205 */
[----:B------:R-:W-:Y:S01]  /*365e0*/  IMAD.SHL.U32 R3, R6, 0x100000, RZ ;  /* 0x0010000006037824 */ /* 0x000fe200078e00ff */
[----:B------:R-:W-:Y:S02]  /*365f0*/  LEA.HI R2, R2, R7, RZ, 0x1 ;  /* 0x0000000702027211 */ /* 0x000fe400078f08ff */
[----:B------:R-:W-:Y:S02]  /*36600*/  IADD3 R4, P2, PT, R4, 0x1, RZ ;  /* 0x0000000104047810 */ /* 0x000fe40007f5e0ff */
[----:B------:R-:W-:Y:S01]  /*36610*/  @!P0 LOP3.LUT R0, R0, 0x80000000, RZ, 0x3c, !PT ;  /* 0x8000000000008812 */ /* 0x000fe200078e3cff */
[----:B------:R-:W-:Y:S01]  /*36620*/  @P1 IMAD.MOV R2, RZ, RZ, -R2 ;  /* 0x000000ffff021224 */ /* 0x000fe200078e0a02 */
[----:B------:R-:W-:-:S04]  /*36630*/  LEA.HI.X R5, R5, RZ, RZ, 0x16, P2 ;  /* 0x000000ff05057211 */ /* 0x000fc800010fb4ff */
[--C-:B------:R-:W-:Y:S02]  /*36640*/  SHF.R.U64 R4, R4, 0x1, R5.reuse ;  /* 0x0000000104047819 */ /* 0x100fe40000001205 */
[----:B------:R-:W-:Y:S02]  /*36650*/  SHF.R.U32.HI R5, RZ, 0x1, R5 ;  /* 0x00000001ff057819 */ /* 0x000fe40000011605 */
[----:B------:R-:W-:-:S04]  /*36660*/  IADD3 R8, P2, P3, RZ, RZ, R4 ;  /* 0x000000ffff087210 */ /* 0x000fc80007b5e004 */
[----:B------:R-:W-:-:S04]  /*36670*/  IADD3.X R3, PT, PT, R3, 0x3fe00000, R5, P2, P3 ;  /* 0x3fe0000003037810 */ /* 0x000fc800017e6405 */
[----:B------:R-:W-:-:S07]  /*36680*/  LOP3.LUT R5, R3, R0, RZ, 0xfc, !PT ;  /* 0x0000000003057212 */ /* 0x000fce00078efcff */
.L_x_29313:
[----:B------:R-:W-:Y:S02]  /*36690*/  IMAD.MOV.U32 R3, RZ, RZ, R5 ;  /* 0x000000ffff037224 */ /* 0x000fe400078e0005 */
[----:B------:R-:W-:Y:S02]  /*366a0*/  IMAD.MOV.U32 R4, RZ, RZ, R11 ;  /* 0x000000ffff047224 */ /* 0x000fe400078e000b */
[----:B------:R-:W-:Y:S02]  /*366b0*/  IMAD.MOV.U32 R5, RZ, RZ, 0x0 ;  /* 0x00000000ff057424 */ /* 0x000fe400078e00ff */
[----:B------:R-:W-:Y:S02]  /*366c0*/  IMAD.MOV.U32 R0, RZ, RZ, R2 ;  /* 0x000000ffff007224 */ /* 0x000fe400078e0002 */
[----:B------:R-:W-:Y:S01]  /*366d0*/  IMAD.MOV.U32 R2, RZ, RZ, R8 ;  /* 0x000000ffff027224 */ /* 0x000fe200078e0008 */
[----:B------:R-:W-:Y:S06]  /*366e0*/  RET.REL.NODEC R4 `(_ZN2at6native18elementwise_kernelILi128ELi4EZNS0_15gpu_kernel_implIZZZNS0_50_GLOBAL__N__2680c7bb_12_PowKernel_cu_7dd49032_300324pow_tensor_scalar_kernelERNS_18TensorIteratorBaseERKN3c106ScalarEENKUlvE_clEvENKUlvE_clEvEUlNS6_7complexIdEEE0_EEvS5_RKT_EUliE_EEviT1_) ;  /* 0xfffffc9804447950 */ /* 0x000fec0003c3ffff */
.L_x_29320:
        /* <DEDUP_REMOVED lines=9> */
.L_x_68364:


//--------------------- .text._ZN2at6native27unrolled_elementwise_kernelIZZZNS0_50_GLOBAL__N__2680c7bb_12_PowKernel_cu_7dd49032_300324pow_tensor_scalar_kernelERNS_18TensorIteratorBaseERKN3c106ScalarEENKUlvE_clEvENKUlvE_clEvEUlNS5_7complexIdEEE0_St5arrayIPcLm2EELi4E23TrivialOffsetCalculatorILi1EjESI_NS0_6memory12LoadWithCastILi1EEENSJ_13StoreWithCastILi1EEEEEviT_T0_T2_T3_T4_T5_ --------------------------
	.section	.text._ZN2at6native27unrolled_elementwise_kernelIZZZNS0_50_GLOBAL__N__2680c7bb_12_PowKernel_cu_7dd49032_300324pow_tensor_scalar_kernelERNS_18TensorIteratorBaseERKN3c106ScalarEENKUlvE_clEvENKUlvE_clEvEUlNS5_7complexIdEEE0_St5arrayIPcLm2EELi4E23TrivialOffsetCalculatorILi1EjESI_NS0_6memory12LoadWithCastILi1EEENSJ_13StoreWithCastILi1EEEEEviT_T0_T2_T3_T4_T5_,"ax",@progbits
	.align	128
        .global         _ZN2at6native27unrolled_elementwise_kernelIZZZNS0_50_GLOBAL__N__2680c7bb_12_PowKernel_cu_7dd49032_300324pow_tensor_scalar_kernelERNS_18TensorIteratorBaseERKN3c106ScalarEENKUlvE_clEvENKUlvE_clEvEUlNS5_7complexIdEEE0_St5arrayIPcLm2EELi4E23TrivialOffsetCalculatorILi1EjESI_NS0_6memory12LoadWithCastILi1EEENSJ_13StoreWithCastILi1EEEEEviT_T0_T2_T3_T4_T5_
        .type           _ZN2at6native27unrolled_elementwise_kernelIZZZNS0_50_GLOBAL__N__2680c7bb_12_PowKernel_cu_7dd49032_300324pow_tensor_scalar_kernelERNS_18TensorIteratorBaseERKN3c106ScalarEENKUlvE_clEvENKUlvE_clEvEUlNS5_7complexIdEEE0_St5arrayIPcLm2EELi4E23TrivialOffsetCalculatorILi1EjESI_NS0_6memory12LoadWithCastILi1EEENSJ_13StoreWithCastILi1EEEEEviT_T0_T2_T3_T4_T5_,@function
        .size           _ZN2at6native27unrolled_elementwise_kernelIZZZNS0_50_GLOBAL__N__2680c7bb_12_PowKernel_cu_7dd49032_300324pow_tensor_scalar_kernelERNS_18TensorIteratorBaseERKN3c106ScalarEENKUlvE_clEvENKUlvE_clEvEUlNS5_7complexIdEEE0_St5arrayIPcLm2EELi4E23TrivialOffsetCalculatorILi1EjESI_NS0_6memory12LoadWithCastILi1EEENSJ_13StoreWithCastILi1EEEEEviT_T0_T2_T3_T4_T5_,(.L_x_68366 - _ZN2at6native27unrolled_elementwise_kernelIZZZNS0_50_GLOBAL__N__2680c7bb_12_PowKernel_cu_7dd49032_300324pow_tensor_scalar_kernelERNS_18TensorIteratorBaseERKN3c106ScalarEENKUlvE_clEvENKUlvE_clEvEUlNS5_7complexIdEEE0_St5arrayIPcLm2EELi4E23TrivialOffsetCalculatorILi1EjESI_NS0_6memory12LoadWithCastILi1EEENSJ_13StoreWithCastILi1EEEEEviT_T0_T2_T3_T4_T5_)
        .other          _ZN2at6native27unrolled_elementwise_kernelIZZZNS0_50_GLOBAL__N__2680c7bb_12_PowKernel_cu_7dd49032_300324pow_tensor_scalar_kernelERNS_18TensorIteratorBaseERKN3c106ScalarEENKUlvE_clEvENKUlvE_clEvEUlNS5_7complexIdEEE0_St5arrayIPcLm2EELi4E23TrivialOffsetCalculatorILi1EjESI_NS0_6memory12LoadWithCastILi1EEENSJ_13StoreWithCastILi1EEEEEviT_T0_T2_T3_T4_T5_,@"STO_CUDA_ENTRY STV_DEFAULT"
_ZN2at6native27unrolled_elementwise_kernelIZZZNS0_50_GLOBAL__N__2680c7bb_12_PowKernel_cu_7dd49032_300324pow_tensor_scalar_kernelERNS_18TensorIteratorBaseERKN3c106ScalarEENKUlvE_clEvENKUlvE_clEvEUlNS5_7complexIdEEE0_St5arrayIPcLm2EELi4E23TrivialOffsetCalculatorILi1EjESI_NS0_6memory12LoadWithCastILi1EEENSJ_13StoreWithCastILi1EEEEEviT_T0_T2_T3_T4_T5_:
.text._ZN2at6native27unrolled_elementwise_kernelIZZZNS0_50_GLOBAL__N__2680c7bb_12_PowKernel_cu_7dd49032_300324pow_tensor_scalar_kernelERNS_18TensorIteratorBaseERKN3c106ScalarEENKUlvE_clEvENKUlvE_clEvEUlNS5_7complexIdEEE0_St5arrayIPcLm2EELi4E23TrivialOffsetCalculatorILi1EjESI_NS0_6memory12LoadWithCastILi1EEENSJ_13StoreWithCastILi1EEEEEviT_T0_T2_T3_T4_T5_:
[----:B------:R-:W0:Y:S01]  /*0000*/  LDC R1, c[0x0][0x37c] ;  /* 0x0000df00ff017b82 */ /* 0x000e220000000800 */
[----:B------:R-:W1:Y:S07]  /*0010*/  S2R R17, SR_TID.X ;  /* 0x0000000000117919 */ /* 0x000e6e0000002100 */
[----:B------:R-:W2:Y:S01]  /*0020*/  S2UR UR39, SR_CTAID.X ;  /* 0x00000000002779c3 */ /* 0x000ea20000002500 */
[----:B------:R-:W2:Y:S01]  /*0030*/  LDCU UR38, c[0x0][0x380] ;  /* 0x00007000ff2677ac */ /* 0x000ea20008000800 */
[----:B------:R-:W-:Y:S01]  /*0040*/  BSSY.RECONVERGENT B6, `(.L_x_29321) ;  /* 0x0000115000067945 */ /* 0x000fe20003800200 */
[----:B0-----:R-:W-:Y:S01]  /*0050*/  VIADD R1, R1, 0xffffffd8 ;  /* 0xffffffd801017836 */ /* 0x001fe20000000000 */
[----:B------:R-:W-:Y:S01]  /*0060*/  CS2R R30, SRZ ;  /* 0x00000000001e7805 */ /* 0x000fe2000001ff00 */
[----:B------:R-:W0:Y:S01]  /*0070*/  LDCU.64 UR36, c[0x0][0x358] ;  /* 0x00006b00ff2477ac */ /* 0x000e220008000a00 */
[----:B------:R-:W-:Y:S01]  /*0080*/  CS2R R28, SRZ ;  /* 0x00000000001c7805 */ /* 0x000fe2000001ff00 */
[----:B------:R-:W3:Y:S01]  /*0090*/  LDCU.U8 UR40, c[0x0][0x3c4] ;  /* 0x00007880ff2877ac */ /* 0x000ee20008000000 */
[----:B--2---:R-:W-:-:S06]  /*00a0*/  UIMAD UR38, UR39, -0x200, UR38 ;  /* 0xfffffe00272678a4 */ /* 0x004fcc000f8e0226 */
[----:B-1----:R-:W-:Y:S01]  /*00b0*/  ISETP.GE.AND P0, PT, R17, UR38, PT ;  /* 0x0000002611007c0c */ /* 0x002fe2000bf06270 */
[----:B------:R-:W-:-:S12]  /*00c0*/  IMAD.MOV.U32 R16, RZ, RZ, R17 ;  /* 0x000000ffff107224 */ /* 0x000fd800078e0011 */
[----:B0--3--:R-:W-:Y:S05]  /*00d0*/  @P0 BRA `(.L_x_29322) ;  /* 0x00000010002c0947 */ /* 0x009fea0003800000 */
[----:B------:R-:W0:Y:S01]  /*00e0*/  LDC.64 R2, c[0x0][0x3b8] ;  /* 0x0000ee00ff027b82 */ /* 0x000e220000000a00 */
[----:B------:R-:W1:Y:S01]  /*00f0*/  LDCU UR5, c[0x0][0x3c8] ;  /* 0x00007900ff0577ac */ /* 0x000e620008000800 */
[----:B------:R-:W-:Y:S01]  /*0100*/  IMAD.U32 R5, RZ, RZ, UR39 ;  /* 0x00000027ff057e24 */ /* 0x000fe2000f8e00ff */
[----:B------:R-:W-:Y:S01]  /*0110*/  BSSY.RECONVERGENT B7, `(.L_x_29323) ;  /* 0x0000106000077945 */ /* 0x000fe20003800200 */
[----:B------:R-:W-:Y:S02]  /*0120*/  UPRMT UR4, UR40, 0x9910, URZ ;  /* 0x0000991028047896 */ /* 0x000fe400080000ff */
[----:B------:R-:W-:Y:S02]  /*0130*/  IMAD R0, R5, 0x200, R16 ;  /* 0x0000020005007824 */ /* 0x000fe400078e0210 */
[----:B------:R-:W-:Y:S02]  /*0140*/  UISETP.GT.AND UP0, UPT, UR4, 0x9, UPT ;  /* 0x000000090400788c */ /* 0x000fe4000bf04270 */
        /* <DEDUP_REMOVED lines=16> */
.L_x_29327:
[----:B------:R-:W2:Y:S01]  /*0250*/  LDG.E.U8 R2, desc[UR36][R2.64] ;  /* 0x0000002402027981 */ /* 0x000ea2000c1e1100 */
[----:B------:R-:W-:Y:S01]  /*0260*/  CS2R R30, SRZ ;  /* 0x00000000001e7805 */ /* 0x000fe2000001ff00 */
[----:B--2---:R0:W1:Y:S01]  /*0270*/  I2F.F64.U16 R28, R2 ;  /* 0x00000002001c7312 */ /* 0x0040620000101800 */
[----:B------:R-:W-:Y:S05]  /*0280*/  BRA `(.L_x_29329) ;  /* 0x0000000c00b87947 */ /* 0x000fea0003800000 */
.L_x_29326:
        /* <DEDUP_REMOVED lines=10> */
.L_x_29331:
[----:B------:R-:W2:Y:S01]  /*0330*/  LDG.E R2, desc[UR36][R2.64] ;  /* 0x0000002402027981 */ /* 0x000ea2000c1e1900 */
[----:B------:R-:W-:Y:S01]  /*0340*/  CS2R R30, SRZ ;  /* 0x00000000001e7805 */ /* 0x000fe2000001ff00 */
[----:B--2---:R1:W2:Y:S01]  /*0350*/  I2F.F64 R28, R2 ;  /* 0x00000002001c7312 */ /* 0x0042a20000201c00 */
[----:B------:R-:W-:Y:S05]  /*0360*/  BRA `(.L_x_29329) ;  /* 0x0000000c00807947 */ /* 0x000fea0003800000 */
.L_x_29330:
[----:B------:R-:W2:Y:S01]  /*0370*/  LDG.E.U16 R2, desc[UR36][R2.64] ;  /* 0x0000002402027981 */ /* 0x000ea2000c1e1500 */
[----:B------:R-:W-:Y:S01]  /*0380*/  CS2R R30, SRZ ;  /* 0x00000000001e7805 */ /* 0x000fe2000001ff00 */
[----:B--2---:R3:W4:Y:S01]  /*0390*/  I2F.F64.S16 R28, R2 ;  /* 0x00000002001c7312 */ /* 0x0047220000101c00 */
[----:B------:R-:W-:Y:S05]  /*03a0*/  BRA `(.L_x_29329) ;  /* 0x0000000c00707947 */ /* 0x000fea0003800000 */
.L_x_29325:
        /* <DEDUP_REMOVED lines=11> */
.L_x_29333:
[----:B------:R-:W2:Y:S01]  /*0460*/  LDG.E.U16 R0, desc[UR36][R2.64] ;  /* 0x0000002402007981 */ /* 0x000ea2000c1e1500 */
[----:B------:R-:W-:Y:S01]  /*0470*/  CS2R R30, SRZ ;  /* 0x00000000001e7805 */ /* 0x000fe2000001ff00 */
[----:B--2---:R-:W-:-:S05]  /*0480*/  HADD2.F32 R0, -RZ, R0.H0_H0 ;  /* 0x20000000ff007230 */ /* 0x004fca0000004100 */
[----:B------:R-:W-:-:S04]  /*0490*/  FMUL.FTZ R0, R0, 1 ;  /* 0x3f80000000007820 */ /* 0x000fc80000410000 */
[----:B------:R0:W1:Y:S01]  /*04a0*/  F2F.F64.F32 R28, R0 ;  /* 0x00000000001c7310 */ /* 0x0000620000201800 */
[----:B------:R-:W-:Y:S05]  /*04b0*/  BRA `(.L_x_29329) ;  /* 0x0000000c002c7947 */ /* 0x000fea0003800000 */
.L_x_29332:
        /* <DEDUP_REMOVED lines=8> */
[----:B------:R-:W-:-:S05]  /*0540*/  FMUL.FTZ R30, R3, 1 ;  /* 0x3f800000031e7820 */ /* 0x000fca0000410000 */
[----:B------:R-:W0:Y:S08]  /*0550*/  F2F.F64.F32 R28, R28 ;  /* 0x0000001c001c7310 */ /* 0x000e300000201800 */
[----:B------:R-:W1:Y:S01]  /*0560*/  F2F.F64.F32 R30, R30 ;  /* 0x0000001e001e7310 */ /* 0x000e620000201800 */
[----:B------:R-:W-:Y:S05]  /*0570*/  BRA `(.L_x_29329) ;  /* 0x0000000800fc7947 */ /* 0x000fea0003800000 */
.L_x_29335:
        /* <DEDUP_REMOVED lines=8> */
.L_x_29334:
[----:B------:R0:W5:Y:S01]  /*0600*/  LDG.E.64 R28, desc[UR36][R2.64] ;  /* 0x00000024021c7981 */ /* 0x000162000c1e1b00 */
[----:B------:R-:W-:Y:S01]  /*0610*/  CS2R R30, SRZ ;  /* 0x00000000001e7805 */ /* 0x000fe2000001ff00 */
[----:B------:R-:W-:Y:S06]  /*0620*/  BRA `(.L_x_29329) ;  /* 0x0000000800d07947 */ /* 0x000fec0003800000 */
.L_x_29324:
        /* <DEDUP_REMOVED lines=9> */
[----:B------:R-:W-:Y:S01]  /*06c0*/  CS2R R30, SRZ ;  /* 0x00000000001e7805 */ /* 0x000fe2000001ff00 */
[----:B------:R-:W-:Y:S01]  /*06d0*/  IMAD.MOV.U32 R28, RZ, RZ, RZ ;  /* 0x000000ffff1c7224 */ /* 0x000fe200078e00ff */
[----:B--2---:R-:W-:-:S04]  /*06e0*/  ISETP.NE.AND P0, PT, R2, RZ, PT ;  /* 0x000000ff0200720c */ /* 0x004fc80003f05270 */
[----:B------:R-:W-:Y:S01]  /*06f0*/  FSEL R29, RZ, 1.875, !P0 ;  /* 0x3ff00000ff1d7808 */ /* 0x000fe20004000000 */
[----:B------:R-:W-:Y:S08]  /*0700*/  BRA `(.L_x_29329) ;  /* 0x0000000800987947 */ /* 0x000ff00003800000 */
.L_x_29338:
[----:B------:R0:W5:Y:S01]  /*0710*/  LDG.E.128 R28, desc[UR36][R2.64] ;  /* 0x00000024021c7981 */ /* 0x000162000c1e1d00 */
[----:B------:R-:W-:Y:S05]  /*0720*/  BRA `(.L_x_29329) ;  /* 0x0000000800907947 */ /* 0x000fea0003800000 */
.L_x_29337:
        /* <DEDUP_REMOVED lines=28> */
.L_x_29340:
        /* <DEDUP_REMOVED lines=15> */
.L_x_29339:
[----:B------:R-:W2:Y:S01]  /*09e0*/  LDG.E.U16 R0, desc[UR36][R2.64] ;  /* 0x0000002402007981 */ /* 0x000ea2000c1e1500 */
[----:B------:R-:W-:Y:S01]  /*09f0*/  CS2R R30, SRZ ;  /* 0x00000000001e7805 */ /* 0x000fe2000001ff00 */
[----:B--2---:R-:W-:-:S04]  /*0a00*/  IMAD.U32 R0, R0, 0x10000, RZ ;  /* 0x0001000000007824 */ /* 0x004fc800078e00ff */
[----:B------:R-:W-:-:S04]  /*0a10*/  FMUL.FTZ R0, R0, 1 ;  /* 0x3f80000000007820 */ /* 0x000fc80000410000 */
[----:B------:R0:W1:Y:S01]  /*0a20*/  F2F.F64.F32 R28, R0 ;  /* 0x00000000001c7310 */ /* 0x0000620000201800 */
[----:B------:R-:W-:Y:S05]  /*0a30*/  BRA `(.L_x_29329) ;  /* 0x0000000400cc7947 */ /* 0x000fea0003800000 */
.L_x_29336:
        /* <DEDUP_REMOVED lines=12> */
.L_x_29343:
        /* <DEDUP_REMOVED lines=22> */
.L_x_29345:
[----:B------:R-:W-:Y:S05]  /*0c60*/  BSYNC.RECONVERGENT B0 ;  /* 0x0000000000007941 */ /* 0x000fea0003800200 */
.L_x_29344:
[----:B------:R-:W-:Y:S01]  /*0c70*/  IMAD.SHL.U32 R0, R0, 0x100000, RZ ;  /* 0x0010000000007824 */ /* 0x000fe200078e00ff */
[----:B------:R-:W-:-:S04]  /*0c80*/  LEA R2, R2, 0x3b800000, 0x17 ;  /* 0x3b80000002027811 */ /* 0x000fc800078eb8ff */
[----:B------:R-:W-:-:S05]  /*0c90*/  LOP3.LUT R0, R2, R0, R7, 0xfe, !PT ;  /* 0x0000000002007212 */ /* 0x000fca00078efe07 */
[----:B------:R-:W-:-:S04]  /*0ca0*/  FMUL.FTZ R0, R0, 1 ;  /* 0x3f80000000007820 */ /* 0x000fc80000410000 */
[----:B------:R0:W1:Y:S01]  /*0cb0*/  F2F.F64.F32 R28, R0 ;  /* 0x00000000001c7310 */ /* 0x0000620000201800 */
[----:B------:R-:W-:Y:S05]  /*0cc0*/  BRA `(.L_x_29329) ;  /* 0x0000000400287947 */ /* 0x000fea0003800000 */
.L_x_29342:
        /* <DEDUP_REMOVED lines=22> */
.L_x_29347:
[----:B------:R-:W-:Y:S05]  /*0e30*/  BSYNC.RECONVERGENT B0 ;  /* 0x0000000000007941 */ /* 0x000fea0003800200 */
.L_x_29346:
[----:B------:R-:W-:Y:S01]  /*0e40*/  IMAD.SHL.U32 R0, R0, 0x200000, RZ ;  /* 0x0020000000007824 */ /* 0x000fe200078e00ff */
[----:B------:R-:W-:-:S04]  /*0e50*/  LEA R2, R2, 0x37800000, 0x17 ;  /* 0x3780000002027811 */ /* 0x000fc800078eb8ff */
[----:B------:R-:W-:-:S05]  /*0e60*/  LOP3.LUT R0, R2, R0, R7, 0xfe, !PT ;  /* 0x0000000002007212 */ /* 0x000fca00078efe07 */
[----:B------:R-:W-:-:S04]  /*0e70*/  FMUL.FTZ R0, R0, 1 ;  /* 0x3f80000000007820 */ /* 0x000fc80000410000 */
[----:B------:R0:W1:Y:S01]  /*0e80*/  F2F.F64.F32 R28, R0 ;  /* 0x00000000001c7310 */ /* 0x0000620000201800 */
[----:B------:R-:W-:Y:S05]  /*0e90*/  BRA `(.L_x_29329) ;  /* 0x0000000000b47947 */ /* 0x000fea0003800000 */
.L_x_29341:
[----:B------:R-:W-:-:S09]  /*0ea0*/  UISETP.NE.AND UP0, UPT, UR4, 0x1c, UPT ;  /* 0x0000001c0400788c */ /* 0x000fd2000bf05270 */
[----:B------:R-:W-:Y:S05]  /*0eb0*/  BRA.U !UP0, `(.L_x_29348) ;  /* 0x0000000108a07547 */ /* 0x000fea000b800000 */
[----:B------:R-:W-:-:S09]  /*0ec0*/  UISETP.NE.AND UP0, UPT, UR4, 0x1d, UPT ;  /* 0x0000001d0400788c */ /* 0x000fd2000bf05270 */
[----:B------:R-:W-:Y:S05]  /*0ed0*/  BRA.U !UP0, `(.L_x_29349) ;  /* 0x0000000108887547 */ /* 0x000fea000b800000 */
[----:B------:R-:W-:-:S09]  /*0ee0*/  UISETP.NE.AND UP0, UPT, UR4, 0x2c, UPT ;  /* 0x0000002c0400788c */ /* 0x000fd2000bf05270 */
[----:B------:R-:W-:Y:S05]  /*0ef0*/  BRA.U !UP0, `(.L_x_29350) ;  /* 0x00000001084c7547 */ /* 0x000fea000b800000 */
.L_x_29328:
        /* <DEDUP_REMOVED lines=16> */
.L_x_29351:
[----:B------:R-:W-:Y:S02]  /*1000*/  CS2R R28, SRZ ;  /* 0x00000000001c7805 */ /* 0x000fe4000001ff00 */
[----:B------:R-:W-:Y:S01]  /*1010*/  CS2R R30, SRZ ;  /* 0x00000000001e7805 */ /* 0x000fe2000001ff00 */
[----:B------:R-:W-:Y:S06]  /*1020*/  BRA `(.L_x_29329) ;  /* 0x0000000000507947 */ /* 0x000fec0003800000 */
.L_x_29350:
        /* <DEDUP_REMOVED lines=13> */
.L_x_29349:
[----:B------:R-:W2:Y:S01]  /*1100*/  LDG.E.64 R28, desc[UR36][R2.64] ;  /* 0x00000024021c7981 */ /* 0x000ea2000c1e1b00 */
[----:B------:R-:W-:Y:S01]  /*1110*/  CS2R R30, SRZ ;  /* 0x00000000001e7805 */ /* 0x000fe2000001ff00 */
[----:B--2---:R-:W0:Y:S01]  /*1120*/  I2F.F64.U64 R28, R28 ;  /* 0x0000001c001c7312 */ /* 0x004e220000301800 */
[----:B------:R-:W-:Y:S05]  /*1130*/  BRA `(.L_x_29329) ;  /* 0x00000000000c7947 */ /* 0x000fea0003800000 */
.L_x_29348:
[----:B------:R-:W2:Y:S01]  /*1140*/  LDG.E R2, desc[UR36][R2.64] ;  /* 0x0000002402027981 */ /* 0x000ea2000c1e1900 */
[----:B------:R-:W-:Y:S01]  /*1150*/  CS2R R30, SRZ ;  /* 0x00000000001e7805 */ /* 0x000fe2000001ff00 */
[----:B--2---:R0:W1:Y:S06]  /*1160*/  I2F.F64.U32 R28, R2 ;  /* 0x00000002001c7312 */ /* 0x00406c0000201800 */
.L_x_29329:
[----:B------:R-:W-:Y:S05]  /*1170*/  BSYNC.RECONVERGENT B7 ;  /* 0x0000000000077941 */ /* 0x000fea0003800200 */
.L_x_29323:
[----:B------:R-:W-:-:S07]  /*1180*/  VIADD R17, R16, 0x80 ;  /* 0x0000008010117836 */ /* 0x000fce0000000000 */
.L_x_29322:
[----:B------:R-:W-:Y:S05]  /*1190*/  BSYNC.RECONVERGENT B6 ;  /* 0x0000000000067941 */ /* 0x000fea0003800200 */
.L_x_29321:
[----:B------:R-:W-:Y:S01]  /*11a0*/  ISETP.GE.AND P0, PT, R17, UR38, PT ;  /* 0x0000002611007c0c */ /* 0x000fe2000bf06270 */
[----:B------:R-:W-:Y:S01]  /*11b0*/  BSSY.RECONVERGENT B6, `(.L_x_29352) ;  /* 0x000010f000067945 */ /* 0x000fe20003800200 */
[----:B------:R-:W-:Y:S02]  /*11c0*/  CS2R R34, SRZ ;  /* 0x0000000000227805 */ /* 0x000fe4000001ff00 */
[----:B------:R-:W-:-:S09]  /*11d0*/  CS2R R32, SRZ ;  /* 0x0000000000207805 */ /* 0x000fd2000001ff00 */
[----:B------:R-:W-:Y:S05]  /*11e0*/  @P0 BRA `(.L_x_29353) ;  /* 0x00000010002c0947 */ /* 0x000fea0003800000 */
[----:B01-3--:R-:W0:Y:S01]  /*11f0*/  LDC.64 R2, c[0x0][0x3b8] ;  /* 0x0000ee00ff027b82 */ /* 0x00be220000000a00 */
        /* <DEDUP_REMOVED lines=18> */
[----:B------:R-:W3:Y:S01]  /*1320*/  LDG.E.S8 R2, desc[UR36][R2.64] ;  /* 0x0000002402027981 */ /* 0x000ee2000c1e1300 */
[----:B------:R-:W-:Y:S01]  /*1330*/  CS2R R34, SRZ ;  /* 0x0000000000227805 */ /* 0x000fe2000001ff00 */
[----:B---3--:R0:W1:Y:S01]  /*1340*/  I2F.F64.S16 R32, R2 ;  /* 0x0000000200207312 */ /* 0x0080620000101c00 */
[----:B------:R-:W-:Y:S05]  /*1350*/  BRA `(.L_x_29360) ;  /* 0x0000000c00c87947 */ /* 0x000fea0003800000 */
.L_x_29358:
[----:B------:R-:W3:Y:S01]  /*1360*/  LDG.E.U8 R2, desc[UR36][R2.64] ;  /* 0x0000002402027981 */ /* 0x000ee2000c1e1100 */
[----:B------:R-:W-:Y:S01]  /*1370*/  CS2R R34, SRZ ;  /* 0x0000000000227805 */ /* 0x000fe2000001ff00 */
[----:B---3--:R0:W1:Y:S01]  /*1380*/  I2F.F64.U16 R32, R2 ;  /* 0x0000000200207312 */ /* 0x0080620000101800 */
[----:B------:R-:W-:Y:S05]  /*1390*/  BRA `(.L_x_29360) ;  /* 0x0000000c00b87947 */ /* 0x000fea0003800000 */
.L_x_29357:
[----:B------:R-:W-:-:S09]  /*13a0*/  UISETP.NE.AND UP0, UPT, UR4, 0x2, UPT ;  /* 0x000000020400788c */ /* 0x000fd2000bf05270 */
[----:B------:R-:W-:Y:S05]  /*13b0*/  BRA.U !UP0, `(.L_x_29361) ;  /* 0x0000000108307547 */ /* 0x000fea000b800000 */
[----:B------:R-:W-:-:S09]  /*13c0*/  UISETP.NE.AND UP0, UPT, UR4, 0x3, UPT ;  /* 0x000000030400788c */ /* 0x000fd2000bf05270 */
[----:B------:R-:W-:Y:S05]  /*13d0*/  BRA.U !UP0, `(.L_x_29362) ;  /* 0x0000000108187547 */ /* 0x000fea000b800000 */
[----:B------:R-:W-:-:S09]  /*13e0*/  UISETP.NE.AND UP0, UPT, UR4, 0x4, UPT ;  /* 0x000000040400788c */ /* 0x000fd2000bf05270 */
[----:B------:R-:W-:Y:S05]  /*13f0*/  BRA.U UP0, `(.L_x_29359) ;  /* 0x0000000d00387547 */ /* 0x000fea000b800000 */
[----:B------:R-:W3:Y:S01]  /*1400*/  LDG.E.64 R32, desc[UR36][R2.64] ;  /* 0x0000002402207981 */ /* 0x000ee2000c1e1b00 */
[----:B------:R-:W-:Y:S01]  /*1410*/  CS2R R34, SRZ ;  /* 0x0000000000227805 */ /* 0x000fe2000001ff00 */
[----:B---3--:R-:W0:Y:S01]  /*1420*/  I2F.F64.S64 R32, R32 ;  /* 0x0000002000207312 */ /* 0x008e220000301c00 */
[----:B------:R-:W-:Y:S05]  /*1430*/  BRA `(.L_x_29360) ;  /* 0x0000000c00907947 */ /* 0x000fea0003800000 */
.L_x_29362:
[----:B------:R-:W3:Y:S01]  /*1440*/  LDG.E R2, desc[UR36][R2.64] ;  /* 0x0000002402027981 */ /* 0x000ee2000c1e1900 */
[----:B------:R-:W-:Y:S01]  /*1450*/  CS2R R34, SRZ ;  /* 0x0000000000227805 */ /* 0x000fe2000001ff00 */
[----:B---3--:R0:W1:Y:S01]  /*1460*/  I2F.F64 R32, R2 ;  /* 0x0000000200207312 */ /* 0x0080620000201c00 */
[----:B------:R-:W-:Y:S05]  /*1470*/  BRA `(.L_x_29360) ;  /* 0x0000000c00807947 */ /* 0x000fea0003800000 */
.L_x_29361:
[----:B------:R-:W3:Y:S01]  /*1480*/  LDG.E.U16 R2, desc[UR36][R2.64] ;  /* 0x0000002402027981 */ /* 0x000ee2000c1e1500 */
[----:B------:R-:W-:Y:S01]  /*1490*/  CS2R R34, SRZ ;  /* 0x0000000000227805 */ /* 0x000fe2000001ff00 */
[----:B---3--:R0:W1:Y:S01]  /*14a0*/  I2F.F64.S16 R32, R2 ;  /* 0x0000000200207312 */ /* 0x0080620000101c00 */
[----:B------:R-:W-:Y:S05]  /*14b0*/  BRA `(.L_x_29360) ;  /* 0x0000000c00707947 */ /* 0x000fea0003800000 */
.L_x_29356:
[----:B------:R-:W-:-:S09]  /*14c0*/  UISETP.GT.AND UP0, UPT, UR4, 0x6, UPT ;  /* 0x000000060400788c */ /* 0x000fd2000bf04270 */
[----:B------:R-:W-:Y:S05]  /*14d0*/  BRA.U UP0, `(.L_x_29363) ;  /* 0x00000001003c7547 */ /* 0x000fea000b800000 */
[----:B------:R-:W-:-:S09]  /*14e0*/  UISETP.NE.AND UP0, UPT, UR4, 0x5, UPT ;  /* 0x000000050400788c */ /* 0x000fd2000bf05270 */
[----:B------:R-:W-:Y:S05]  /*14f0*/  BRA.U !UP0, `(.L_x_29364) ;  /* 0x00000001081c7547 */ /* 0x000fea000b800000 */
[----:B------:R-:W-:-:S09]  /*1500*/  UISETP.NE.AND UP0, UPT, UR4, 0x6, UPT ;  /* 0x000000060400788c */ /* 0x000fd2000bf05270 */
[----:B------:R-:W-:Y:S05]  /*1510*/  BRA.U UP0, `(.L_x_29359) ;  /* 0x0000000900f07547 */ /* 0x000fea000b800000 */
[----:B------:R-:W3:Y:S01]  /*1520*/  LDG.E R32, desc[UR36][R2.64] ;  /* 0x0000002402207981 */ /* 0x000ee2000c1e1900 */
[----:B------:R-:W-:Y:S01]  /*1530*/  CS2R R34, SRZ ;  /* 0x0000000000227805 */ /* 0x000fe2000001ff00 */
[----:B---3--:R-:W-:-:S06]  /*1540*/  FMUL.FTZ R32, R32, 1 ;  /* 0x3f80000020207820 */ /* 0x008fcc0000410000 */
[----:B------:R-:W3:Y:S01]  /*1550*/  F2F.F64.F32 R32, R32 ;  /* 0x0000002000207310 */ /* 0x000ee20000201800 */
[----:B------:R-:W-:Y:S05]  /*1560*/  BRA `(.L_x_29360) ;  /* 0x0000000c00447947 */ /* 0x000fea0003800000 */
.L_x_29364:
[----:B------:R-:W3:Y:S01]  /*1570*/  LDG.E.U16 R0, desc[UR36][R2.64] ;  /* 0x0000002402007981 */ /* 0x000ee2000c1e1500 */
[----:B------:R-:W-:Y:S01]  /*1580*/  CS2R R34, SRZ ;  /* 0x0000000000227805 */ /* 0x000fe2000001ff00 */
[----:B---3--:R-:W-:-:S05]  /*1590*/  HADD2.F32 R0, -RZ, R0.H0_H0 ;  /* 0x20000000ff007230 */ /* 0x008fca0000004100 */
[----:B------:R-:W-:-:S04]  /*15a0*/  FMUL.FTZ R0, R0, 1 ;  /* 0x3f80000000007820 */ /* 0x000fc80000410000 */
[----:B------:R0:W1:Y:S01]  /*15b0*/  F2F.F64.F32 R32, R0 ;  /* 0x0000000000207310 */ /* 0x0000620000201800 */
[----:B------:R-:W-:Y:S05]  /*15c0*/  BRA `(.L_x_29360) ;  /* 0x0000000c002c7947 */ /* 0x000fea0003800000 */
.L_x_29363:
[----:B------:R-:W-:-:S09]  /*15d0*/  UISETP.NE.AND UP0, UPT, UR4, 0x7, UPT ;  /* 0x000000070400788c */ /* 0x000fd2000bf05270 */
[----:B------:R-:W-:Y:S05]  /*15e0*/  BRA.U !UP0, `(.L_x_29365) ;  /* 0x0000000108487547 */ /* 0x000fea000b800000 */
[----:B------:R-:W-:-:S09]  /*15f0*/  UISETP.NE.AND UP0, UPT, UR4, 0x8, UPT ;  /* 0x000000080400788c */ /* 0x000fd2000bf05270 */
[----:B------:R-:W-:Y:S05]  /*1600*/  BRA.U !UP0, `(.L_x_29366) ;  /* 0x0000000108207547 */ /* 0x000fea000b800000 */
[----:B------:R-:W-:-:S09]  /*1610*/  UISETP.NE.AND UP0, UPT, UR4, 0x9, UPT ;  /* 0x000000090400788c */ /* 0x000fd2000bf05270 */
[----:B------:R-:W-:Y:S05]  /*1620*/  BRA.U UP0, `(.L_x_29359) ;  /* 0x0000000900ac7547 */ /* 0x000fea000b800000 */
[----:B------:R-:W3:Y:S02]  /*1630*/  LDG.E.64 R2, desc[UR36][R2.64] ;  /* 0x0000002402027981 */ /* 0x000ee4000c1e1b00 */
[----:B---3--:R-:W-:Y:S01]  /*1640*/  FMUL.FTZ R32, R2, 1 ;  /* 0x3f80000002207820 */ /* 0x008fe20000410000 */
[----:B------:R-:W-:-:S05]  /*1650*/  FMUL.FTZ R34, R3, 1 ;  /* 0x3f80000003227820 */ /* 0x000fca0000410000 */
[----:B------:R-:W0:Y:S08]  /*1660*/  F2F.F64.F32 R32, R32 ;  /* 0x0000002000207310 */ /* 0x000e300000201800 */
[----:B------:R-:W1:Y:S01]  /*1670*/  F2F.F64.F32 R34, R34 ;  /* 0x0000002200227310 */ /* 0x000e620000201800 */
[----:B------:R-:W-:Y:S05]  /*1680*/  BRA `(.L_x_29360) ;  /* 0x0000000800fc7947 */ /* 0x000fea0003800000 */
.L_x_29366:
[----:B------:R-:W3:Y:S02]  /*1690*/  LDG.E R2, desc[UR36][R2.64] ;  /* 0x0000002402027981 */ /* 0x000ee4000c1e1900 */
[--C-:B---3--:R-:W-:Y:S02]  /*16a0*/  HADD2.F32 R0, -RZ, R2.reuse.H0_H0 ;  /* 0x20000002ff007230 */ /* 0x108fe40000004100 */
[----:B------:R-:W-:-:S03]  /*16b0*/  HADD2.F32 R4, -RZ, R2.H1_H1 ;  /* 0x30000002ff047230 */ /* 0x000fc60000004100 */
[----:B------:R-:W-:Y:S02]  /*16c0*/  FMUL.FTZ R0, R0, 1 ;  /* 0x3f80000000007820 */ /* 0x000fe40000410000 */
[----:B------:R-:W-:Y:S02]  /*16d0*/  FMUL.FTZ R4, R4, 1 ;  /* 0x3f80000004047820 */ /* 0x000fe40000410000 */
[----:B------:R0:W1:Y:S08]  /*16e0*/  F2F.F64.F32 R32, R0 ;  /* 0x0000000000207310 */ /* 0x0000700000201800 */
[----:B------:R0:W3:Y:S01]  /*16f0*/  F2F.F64.F32 R34, R4 ;  /* 0x0000000400227310 */ /* 0x0000e20000201800 */
[----:B------:R-:W-:Y:S05]  /*1700*/  BRA `(.L_x_29360) ;  /* 0x0000000800dc7947 */ /* 0x000fea0003800000 */
.L_x_29365:
[----:B------:R0:W5:Y:S01]  /*1710*/  LDG.E.64 R32, desc[UR36][R2.64] ;  /* 0x0000002402207981 */ /* 0x000162000c1e1b00 */
[----:B------:R-:W-:Y:S01]  /*1720*/  CS2R R34, SRZ ;  /* 0x0000000000227805 */ /* 0x000fe2000001ff00 */
[----:B------:R-:W-:Y:S06]  /*1730*/  BRA `(.L_x_29360) ;  /* 0x0000000800d07947 */ /* 0x000fec0003800000 */
.L_x_29355:
        /* <DEDUP_REMOVED lines=9> */
[----:B------:R-:W-:Y:S01]  /*17d0*/  CS2R R34, SRZ ;  /* 0x0000000000227805 */ /* 0x000fe2000001ff00 */
[----:B------:R-:W-:Y:S01]  /*17e0*/  IMAD.MOV.U32 R32, RZ, RZ, RZ ;  /* 0x000000ffff207224 */ /* 0x000fe200078e00ff */
[----:B---3--:R-:W-:-:S04]  /*17f0*/  ISETP.NE.AND P0, PT, R2, RZ, PT ;  /* 0x000000ff0200720c */ /* 0x008fc80003f05270 */
[----:B------:R-:W-:Y:S01]  /*1800*/  FSEL R33, RZ, 1.875, !P0 ;  /* 0x3ff00000ff217808 */ /* 0x000fe20004000000 */
[----:B------:R-:W-:Y:S08]  /*1810*/  BRA `(.L_x_29360) ;  /* 0x0000000800987947 */ /* 0x000ff00003800000 */
.L_x_29369:
[----:B------:R0:W5:Y:S01]  /*1820*/  LDG.E.128 R32, desc[UR36][R2.64] ;  /* 0x0000002402207981 */ /* 0x000162000c1e1d00 */
[----:B------:R-:W-:Y:S05]  /*1830*/  BRA `(.L_x_29360) ;  /* 0x0000000800907947 */ /* 0x000fea0003800000 */
.L_x_29368:
        /* <DEDUP_REMOVED lines=8> */
[----:B------:R-:W-:Y:S01]  /*18c0*/  CS2R R34, SRZ ;  /* 0x0000000000227805 */ /* 0x000fe2000001ff00 */
        /* <DEDUP_REMOVED lines=19> */
.L_x_29371:
[----:B------:R-:W3:Y:S01]  /*1a00*/  LDG.E.U8 R2, desc[UR36][R2.64] ;  /* 0x0000002402027981 */ /* 0x000ee2000c1e1100 */
[----:B------:R-:W-:Y:S01]  /*1a10*/  CS2R R34, SRZ ;  /* 0x0000000000227805 */ /* 0x000fe2000001ff00 */
[C---:B---3--:R-:W-:Y:S02]  /*1a20*/  IMAD.SHL.U32 R0, R2.reuse, 0x2000000, RZ ;  /* 0x0200000002007824 */ /* 0x048fe400078e00ff */
        /* <DEDUP_REMOVED lines=12> */
.L_x_29370:
[----:B------:R-:W3:Y:S01]  /*1af0*/  LDG.E.U16 R0, desc[UR36][R2.64] ;  /* 0x0000002402007981 */ /* 0x000ee2000c1e1500 */
[----:B------:R-:W-:Y:S01]  /*1b00*/  CS2R R34, SRZ ;  /* 0x0000000000227805 */ /* 0x000fe2000001ff00 */
[----:B---3--:R-:W-:-:S04]  /*1b10*/  IMAD.U32 R0, R0, 0x10000, RZ ;  /* 0x0001000000007824 */ /* 0x008fc800078e00ff */
[----:B------:R-:W-:-:S04]  /*1b20*/  FMUL.FTZ R0, R0, 1 ;  /* 0x3f80000000007820 */ /* 0x000fc80000410000 */
[----:B------:R0:W1:Y:S01]  /*1b30*/  F2F.F64.F32 R32, R0 ;  /* 0x0000000000207310 */ /* 0x0000620000201800 */
[----:B------:R-:W-:Y:S05]  /*1b40*/  BRA `(.L_x_29360) ;  /* 0x0000000400cc7947 */ /* 0x000fea0003800000 */
.L_x_29367:
        /* <DEDUP_REMOVED lines=8> */
[----:B------:R-:W3:Y:S01]  /*1bd0*/  LDG.E.U16 R2, desc[UR36][R2.64] ;  /* 0x0000002402027981 */ /* 0x000ee2000c1e1500 */
[----:B------:R-:W-:Y:S01]  /*1be0*/  CS2R R34, SRZ ;  /* 0x0000000000227805 */ /* 0x000fe2000001ff00 */
[----:B---3--:R0:W1:Y:S01]  /*1bf0*/  I2F.F64.U16 R32, R2 ;  /* 0x0000000200207312 */ /* 0x0080620000101800 */
[----:B------:R-:W-:Y:S05]  /*1c00*/  BRA `(.L_x_29360) ;  /* 0x00000004009c7947 */ /* 0x000fea0003800000 */
.L_x_29374:
[----:B------:R-:W3:Y:S01]  /*1c10*/  LDG.E.U8 R3, desc[UR36][R2.64] ;  /* 0x0000002402037981 */ /* 0x000ee2000c1e1100 */
[----:B------:R-:W-:Y:S02]  /*1c20*/  CS2R R34, SRZ ;  /* 0x0000000000227805 */ /* 0x000fe4000001ff00 */
        /* <DEDUP_REMOVED lines=20> */
.L_x_29376:
[----:B------:R-:W-:Y:S05]  /*1d70*/  BSYNC.RECONVERGENT B0 ;  /* 0x0000000000007941 */ /* 0x000fea0003800200 */
.L_x_29375:
[----:B------:R-:W-:Y:S01]  /*1d80*/  IMAD.SHL.U32 R0, R0, 0x100000, RZ ;  /* 0x0010000000007824 */ /* 0x000fe200078e00ff */
[----:B------:R-:W-:-:S04]  /*1d90*/  LEA R2, R2, 0x3b800000, 0x17 ;  /* 0x3b80000002027811 */ /* 0x000fc800078eb8ff */
[----:B------:R-:W-:-:S05]  /*1da0*/  LOP3.LUT R0, R2, R0, R7, 0xfe, !PT ;  /* 0x0000000002007212 */ /* 0x000fca00078efe07 */
[----:B------:R-:W-:-:S04]  /*1db0*/  FMUL.FTZ R0, R0, 1 ;  /* 0x3f80000000007820 */ /* 0x000fc80000410000 */
[----:B------:R0:W1:Y:S01]  /*1dc0*/  F2F.F64.F32 R32, R0 ;  /* 0x0000000000207310 */ /* 0x0000620000201800 */
[----:B------:R-:W-:Y:S05]  /*1dd0*/  BRA `(.L_x_29360) ;  /* 0x0000000400287947 */ /* 0x000fea0003800000 */
.L_x_29373:
        /* <DEDUP_REMOVED lines=22> */
.L_x_29378:
[----:B------:R-:W-:Y:S05]  /*1f40*/  BSYNC.RECONVERGENT B0 ;  /* 0x0000000000007941 */ /* 0x000fea0003800200 */
.L_x_29377:
[----:B------:R-:W-:Y:S01]  /*1f50*/  IMAD.SHL.U32 R0, R0, 0x200000, RZ ;  /* 0x0020000000007824 */ /* 0x000fe200078e00ff */
[----:B------:R-:W-:-:S04]  /*1f60*/  LEA R2, R2, 0x37800000, 0x17 ;  /* 0x3780000002027811 */ /* 0x000fc800078eb8ff */
[----:B------:R-:W-:-:S05]  /*1f70*/  LOP3.LUT R0, R2, R0, R7, 0xfe, !PT ;  /* 0x0000000002007212 */ /* 0x000fca00078efe07 */
[----:B------:R-:W-:-:S04]  /*1f80*/  FMUL.FTZ R0, R0, 1 ;  /* 0x3f80000000007820 */ /* 0x000fc80000410000 */
[----:B------:R0:W1:Y:S01]  /*1f90*/  F2F.F64.F32 R32, R0 ;  /* 0x0000000000207310 */ /* 0x0000620000201800 */
[----:B------:R-:W-:Y:S05]  /*1fa0*/  BRA `(.L_x_29360) ;  /* 0x0000000000b47947 */ /* 0x000fea0003800000 */
.L_x_29372:
[----:B------:R-:W-:-:S09]  /*1fb0*/  UISETP.NE.AND UP0, UPT, UR4, 0x1c, UPT ;  /* 0x0000001c0400788c */ /* 0x000fd2000bf05270 */
[----:B------:R-:W-:Y:S05]  /*1fc0*/  BRA.U !UP0, `(.L_x_29379) ;  /* 0x0000000108a07547 */ /* 0x000fea000b800000 */
[----:B------:R-:W-:-:S09]  /*1fd0*/  UISETP.NE.AND UP0, UPT, UR4, 0x1d, UPT ;  /* 0x0000001d0400788c */ /* 0x000fd2000bf05270 */
[----:B------:R-:W-:Y:S05]  /*1fe0*/  BRA.U !UP0, `(.L_x_29380) ;  /* 0x0000000108887547 */ /* 0x000fea000b800000 */
[----:B------:R-:W-:-:S09]  /*1ff0*/  UISETP.NE.AND UP0, UPT, UR4, 0x2c, UPT ;  /* 0x0000002c0400788c */ /* 0x000fd2000bf05270 */
[----:B------:R-:W-:Y:S05]  /*2000*/  BRA.U UP0, `(.L_x_29359) ;  /* 0x0000000100347547 */ /* 0x000fea000b800000 */
[----:B------:R-:W3:Y:S01]  /*2010*/  LDG.E.U8 R0, desc[UR36][R2.64] ;  /* 0x0000002402007981 */ /* 0x000ee2000c1e1100 */
[----:B------:R-:W-:Y:S01]  /*2020*/  CS2R R34, SRZ ;  /* 0x0000000000227805 */ /* 0x000fe2000001ff00 */
        /* <DEDUP_REMOVED lines=11> */
.L_x_29359:
        /* <DEDUP_REMOVED lines=16> */
.L_x_29381:
[----:B------:R-:W-:Y:S02]  /*21e0*/  CS2R R32, SRZ ;  /* 0x0000000000207805 */ /* 0x000fe4000001ff00 */
[----:B------:R-:W-:Y:S01]  /*21f0*/  CS2R R34, SRZ ;  /* 0x0000000000227805 */ /* 0x000fe2000001ff00 */
[----:B------:R-:W-:Y:S06]  /*2200*/  BRA `(.L_x_29360) ;  /* 0x00000000001c7947 */ /* 0x000fec0003800000 */
.L_x_29380:
[----:B------:R-:W3:Y:S01]  /*2210*/  LDG.E.64 R32, desc[UR36][R2.64] ;  /* 0x0000002402207981 */ /* 0x000ee2000c1e1b00 */
[----:B------:R-:W-:Y:S01]  /*2220*/  CS2R R34, SRZ ;  /* 0x0000000000227805 */ /* 0x000fe2000001ff00 */
[----:B---3--:R-:W0:Y:S01]  /*2230*/  I2F.F64.U64 R32, R32 ;  /* 0x0000002000207312 */ /* 0x008e220000301800 */
[----:B------:R-:W-:Y:S05]  /*2240*/  BRA `(.L_x_29360) ;  /* 0x00000000000c7947 */ /* 0x000fea0003800000 */
.L_x_29379:
[----:B------:R-:W3:Y:S01]  /*2250*/  LDG.E R2, desc[UR36][R2.64] ;  /* 0x0000002402027981 */ /* 0x000ee2000c1e1900 */
[----:B------:R-:W-:Y:S01]  /*2260*/  CS2R R34, SRZ ;  /* 0x0000000000227805 */ /* 0x000fe2000001ff00 */
[----:B---3--:R0:W1:Y:S06]  /*2270*/  I2F.F64.U32 R32, R2 ;  /* 0x0000000200207312 */ /* 0x00806c0000201800 */
.L_x_29360:
[----:B------:R-:W-:Y:S05]  /*2280*/  BSYNC.RECONVERGENT B7 ;  /* 0x0000000000077941 */ /* 0x000fea0003800200 */
.L_x_29354:
[----:B------:R-:W-:-:S07]  /*2290*/  VIADD R17, R17, 0x80 ;  /* 0x0000008011117836 */ /* 0x000fce0000000000 */
.L_x_29353:
[----:B------:R-:W-:Y:S05]  /*22a0*/  BSYNC.RECONVERGENT B6 ;  /* 0x0000000000067941 */ /* 0x000fea0003800200 */
.L_x_29352:
        /* <DEDUP_REMOVED lines=28> */
.L_x_29388:
[----:B------:R-:W3:Y:S01]  /*2470*/  LDG.E.U8 R2, desc[UR36][R2.64] ;  /* 0x0000002402027981 */ /* 0x000ee2000c1e1100 */
[----:B------:R-:W-:Y:S01]  /*2480*/  CS2R R26, SRZ ;  /* 0x00000000001a7805 */ /* 0x000fe2000001ff00 */
[----:B---3--:R0:W1:Y:S01]  /*2490*/  I2F.F64.U16 R24, R2 ;  /* 0x0000000200187312 */ /* 0x0080620000101800 */
[----:B------:R-:W-:Y:S05]  /*24a0*/  BRA `(.L_x_29390) ;  /* 0x0000000c00b87947 */ /* 0x000fea0003800000 */
.L_x_29387:
        /* <DEDUP_REMOVED lines=10> */
.L_x_29392:
[----:B------:R-:W3:Y:S01]  /*2550*/  LDG.E R2, desc[UR36][R2.64] ;  /* 0x0000002402027981 */ /* 0x000ee2000c1e1900 */
[----:B------:R-:W-:Y:S01]  /*2560*/  CS2R R26, SRZ ;  /* 0x00000000001a7805 */ /* 0x000fe2000001ff00 */
[----:B---3--:R1:W3:Y:S01]  /*2570*/  I2F.F64 R24, R2 ;  /* 0x0000000200187312 */ /* 0x0082e20000201c00 */
[----:B------:R-:W-:Y:S05]  /*2580*/  BRA `(.L_x_29390) ;  /* 0x0000000c00807947 */ /* 0x000fea0003800000 */
.L_x_29391:
[----:B------:R-:W3:Y:S01]  /*2590*/  LDG.E.U16 R2, desc[UR36][R2.64] ;  /* 0x0000002402027981 */ /* 0x000ee2000c1e1500 */
[----:B------:R-:W-:Y:S01]  /*25a0*/  CS2R R26, SRZ ;  /* 0x00000000001a7805 */ /* 0x000fe2000001ff00 */
[----:B---3--:R0:W1:Y:S01]  /*25b0*/  I2F.F64.S16 R24, R2 ;  /* 0x0000000200187312 */ /* 0x0080620000101c00 */
[----:B------:R-:W-:Y:S05]  /*25c0*/  BRA `(.L_x_29390) ;  /* 0x0000000c00707947 */ /* 0x000fea0003800000 */
.L_x_29386:
        /* <DEDUP_REMOVED lines=9> */
[----:B------:R-:W0:Y:S01]  /*2660*/  F2F.F64.F32 R24, R24 ;  /* 0x0000001800187310 */ /* 0x000e220000201800 */
[----:B------:R-:W-:Y:S05]  /*2670*/  BRA `(.L_x_29390) ;  /* 0x0000000c00447947 */ /* 0x000fea0003800000 */
.L_x_29394:
[----:B------:R-:W3:Y:S01]  /*2680*/  LDG.E.U16 R0, desc[UR36][R2.64] ;  /* 0x0000002402007981 */ /* 0x000ee2000c1e1500 */
[----:B------:R-:W-:Y:S01]  /*2690*/  CS2R R26, SRZ ;  /* 0x00000000001a7805 */ /* 0x000fe2000001ff00 */
[----:B---3--:R-:W-:-:S05]  /*26a0*/  HADD2.F32 R0, -RZ, R0.H0_H0 ;  /* 0x20000000ff007230 */ /* 0x008fca0000004100 */
[----:B------:R-:W-:-:S04]  /*26b0*/  FMUL.FTZ R0, R0, 1 ;  /* 0x3f80000000007820 */ /* 0x000fc80000410000 */
[----:B------:R0:W1:Y:S01]  /*26c0*/  F2F.F64.F32 R24, R0 ;  /* 0x0000000000187310 */ /* 0x0000620000201800 */
[----:B------:R-:W-:Y:S05]  /*26d0*/  BRA `(.L_x_29390) ;  /* 0x0000000c002c7947 */ /* 0x000fea0003800000 */
.L_x_29393:
        /* <DEDUP_REMOVED lines=12> */
.L_x_29396:
        /* <DEDUP_REMOVED lines=8> */
.L_x_29395:
[----:B------:R0:W5:Y:S01]  /*2820*/  LDG.E.64 R24, desc[UR36][R2.64] ;  /* 0x0000002402187981 */ /* 0x000162000c1e1b00 */
[----:B------:R-:W-:Y:S01]  /*2830*/  CS2R R26, SRZ ;  /* 0x00000000001a7805 */ /* 0x000fe2000001ff00 */
[----:B------:R-:W-:Y:S06]  /*2840*/  BRA `(.L_x_29390) ;  /* 0x0000000800d07947 */ /* 0x000fec0003800000 */
.L_x_29385:
        /* <DEDUP_REMOVED lines=14> */
.L_x_29399:
[----:B------:R0:W5:Y:S01]  /*2930*/  LDG.E.128 R24, desc[UR36][R2.64] ;  /* 0x0000002402187981 */ /* 0x000162000c1e1d00 */
[----:B------:R-:W-:Y:S05]  /*2940*/  BRA `(.L_x_29390) ;  /* 0x0000000800907947 */ /* 0x000fea0003800000 */
.L_x_29398:
        /* <DEDUP_REMOVED lines=28> */
.L_x_29401:
        /* <DEDUP_REMOVED lines=15> */
.L_x_29400:
[----:B------:R-:W3:Y:S01]  /*2c00*/  LDG.E.U16 R0, desc[UR36][R2.64] ;  /* 0x0000002402007981 */ /* 0x000ee2000c1e1500 */
[----:B------:R-:W-:Y:S01]  /*2c10*/  CS2R R26, SRZ ;  /* 0x00000000001a7805 */ /* 0x000fe2000001ff00 */
[----:B---3--:R-:W-:-:S04]  /*2c20*/  IMAD.U32 R0, R0, 0x10000, RZ ;  /* 0x0001000000007824 */ /* 0x008fc800078e00ff */
[----:B------:R-:W-:-:S04]  /*2c30*/  FMUL.FTZ R0, R0, 1 ;  /* 0x3f80000000007820 */ /* 0x000fc80000410000 */
[----:B------:R0:W1:Y:S01]  /*2c40*/  F2F.F64.F32 R24, R0 ;  /* 0x0000000000187310 */ /* 0x0000620000201800 */
[----:B------:R-:W-:Y:S05]  /*2c50*/  BRA `(.L_x_29390) ;  /* 0x0000000400cc7947 */ /* 0x000fea0003800000 */
.L_x_29397:
        /* <DEDUP_REMOVED lines=12> */
.L_x_29404:
        /* <DEDUP_REMOVED lines=22> */
.L_x_29406:
[----:B------:R-:W-:Y:S05]  /*2e80*/  BSYNC.RECONVERGENT B0 ;  /* 0x0000000000007941 */ /* 0x000fea0003800200 */
.L_x_29405:
[----:B------:R-:W-:Y:S01]  /*2e90*/  IMAD.SHL.U32 R0, R0, 0x100000, RZ ;  /* 0x0010000000007824 */ /* 0x000fe200078e00ff */
[----:B------:R-:W-:-:S04]  /*2ea0*/  LEA R2, R2, 0x3b800000, 0x17 ;  /* 0x3b80000002027811 */ /* 0x000fc800078eb8ff */
[----:B------:R-:W-:-:S05]  /*2eb0*/  LOP3.LUT R0, R2, R0, R7, 0xfe, !PT ;  /* 0x0000000002007212 */ /* 0x000fca00078efe07 */
[----:B------:R-:W-:-:S04]  /*2ec0*/  FMUL.FTZ R0, R0, 1 ;  /* 0x3f80000000007820 */ /* 0x000fc80000410000 */
[----:B------:R0:W1:Y:S01]  /*2ed0*/  F2F.F64.F32 R24, R0 ;  /* 0x0000000000187310 */ /* 0x0000620000201800 */
[----:B------:R-:W-:Y:S05]  /*2ee0*/  BRA `(.L_x_29390) ;  /* 0x0000000400287947 */ /* 0x000fea0003800000 */
.L_x_29403:
        /* <DEDUP_REMOVED lines=22> */
.L_x_29408:
[----:B------:R-:W-:Y:S05]  /*3050*/  BSYNC.RECONVERGENT B0 ;  /* 0x0000000000007941 */ /* 0x000fea0003800200 */
.L_x_29407:
[----:B------:R-:W-:Y:S01]  /*3060*/  IMAD.SHL.U32 R0, R0, 0x200000, RZ ;  /* 0x0020000000007824 */ /* 0x000fe200078e00ff */
[----:B------:R-:W-:-:S04]  /*3070*/  LEA R2, R2, 0x37800000, 0x17 ;  /* 0x3780000002027811 */ /* 0x000fc800078eb8ff */
[----:B------:R-:W-:-:S05]  /*3080*/  LOP3.LUT R0, R2, R0, R7, 0xfe, !PT ;  /* 0x0000000002007212 */ /* 0x000fca00078efe07 */
[----:B------:R-:W-:-:S04]  /*3090*/  FMUL.FTZ R0, R0, 1 ;  /* 0x3f80000000007820 */ /* 0x000fc80000410000 */
[----:B------:R0:W1:Y:S01]  /*30a0*/  F2F.F64.F32 R24, R0 ;  /* 0x0000000000187310 */ /* 0x0000620000201800 */
[----:B------:R-:W-:Y:S05]  /*30b0*/  BRA `(.L_x_29390) ;  /* 0x0000000000b47947 */ /* 0x000fea0003800000 */
.L_x_29402:
        /* <DEDUP_REMOVED lines=19> */
.L_x_29389:
        /* <DEDUP_REMOVED lines=16> */
.L_x_29411:
[----:B------:R-:W-:Y:S02]  /*32f0*/  CS2R R24, SRZ ;  /* 0x0000000000187805 */ /* 0x000fe4000001ff00 */
[----:B------:R-:W-:Y:S01]  /*3300*/  CS2R R26, SRZ ;  /* 0x00000000001a7805 */ /* 0x000fe2000001ff00 */
[----:B------:R-:W-:Y:S06]  /*3310*/  BRA `(.L_x_29390) ;  /* 0x00000000001c7947 */ /* 0x000fec0003800000 */
.L_x_29410:
[----:B------:R-:W3:Y:S01]  /*3320*/  LDG.E.64 R24, desc[UR36][R2.64] ;  /* 0x0000002402187981 */ /* 0x000ee2000c1e1b00 */
[----:B------:R-:W-:Y:S01]  /*3330*/  CS2R R26, SRZ ;  /* 0x00000000001a7805 */ /* 0x000fe2000001ff00 */
[----:B---3--:R-:W0:Y:S01]  /*3340*/  I2F.F64.U64 R24, R24 ;  /* 0x0000001800187312 */ /* 0x008e220000301800 */
[----:B------:R-:W-:Y:S05]  /*3350*/  BRA `(.L_x_29390) ;  /* 0x00000000000c7947 */ /* 0x000fea0003800000 */
.L_x_29409:
[----:B------:R-:W3:Y:S01]  /*3360*/  LDG.E R2, desc[UR36][R2.64] ;  /* 0x0000002402027981 */ /* 0x000ee2000c1e1900 */
[----:B------:R-:W-:Y:S01]  /*3370*/  CS2R R26, SRZ ;  /* 0x00000000001a7805 */ /* 0x000fe2000001ff00 */
[----:B---3--:R0:W1:Y:S06]  /*3380*/  I2F.F64.U32 R24, R2 ;  /* 0x0000000200187312 */ /* 0x00806c0000201800 */
.L_x_29390:
[----:B------:R-:W-:Y:S05]  /*3390*/  BSYNC.RECONVERGENT B7 ;  /* 0x0000000000077941 */ /* 0x000fea0003800200 */
.L_x_29384:
[----:B------:R-:W-:-:S07]  /*33a0*/  VIADD R17, R17, 0x80 ;  /* 0x0000008011117836 */ /* 0x000fce0000000000 */
.L_x_29383:
[----:B------:R-:W-:Y:S05]  /*33b0*/  BSYNC.RECONVERGENT B6 ;  /* 0x0000000000067941 */ /* 0x000fea0003800200 */
.L_x_29382:
        /* <DEDUP_REMOVED lines=8> */
[----:B------:R-:W-:-:S03]  /*3440*/  UPRMT UR4, UR40, 0x9910, URZ ;  /* 0x0000991028047896 */ /* 0x000fc600080000ff */
[----:B------:R-:W-:Y:S01]  /*3450*/  IMAD R0, R0, 0x200, R17 ;  /* 0x0000020000007824 */ /* 0x000fe200078e0211 */
[----:B------:R-:W-:-:S03]  /*3460*/  UISETP.GT.AND UP0, UPT, UR4, 0x9, UPT ;  /* 0x000000090400788c */ /* 0x000fc6000bf04270 */
        /* <DEDUP_REMOVED lines=15> */
.L_x_29417:
[----:B------:R-:W3:Y:S02]  /*3560*/  LDG.E.U8 R2, desc[UR36][R2.64] ;  /* 0x0000002402027981 */ /* 0x000ee4000c1e1100 */
[----:B---3--:R0:W1:Y:S01]  /*3570*/  I2F.F64.U16 R20, R2 ;  /* 0x0000000200147312 */ /* 0x0080620000101800 */
[----:B------:R-:W-:Y:S05]  /*3580*/  BRA `(.L_x_29413) ;  /* 0x0000000c00747947 */ /* 0x000fea0003800000 */
.L_x_29416:
        /* <DEDUP_REMOVED lines=9> */
.L_x_29420:
[----:B------:R-:W3:Y:S02]  /*3620*/  LDG.E R2, desc[UR36][R2.64] ;  /* 0x0000002402027981 */ /* 0x000ee4000c1e1900 */
[----:B---3--:R0:W1:Y:S01]  /*3630*/  I2F.F64 R20, R2 ;  /* 0x0000000200147312 */ /* 0x0080620000201c00 */
[----:B------:R-:W-:Y:S05]  /*3640*/  BRA `(.L_x_29413) ;  /* 0x0000000c00447947 */ /* 0x000fea0003800000 */
.L_x_29419:
[----:B------:R-:W3:Y:S02]  /*3650*/  LDG.E.U16 R2, desc[UR36][R2.64] ;  /* 0x0000002402027981 */ /* 0x000ee4000c1e1500 */
[----:B---3--:R0:W1:Y:S01]  /*3660*/  I2F.F64.S16 R20, R2 ;  /* 0x0000000200147312 */ /* 0x0080620000101c00 */
[----:B------:R-:W-:Y:S05]  /*3670*/  BRA `(.L_x_29413) ;  /* 0x0000000c00387947 */ /* 0x000fea0003800000 */
.L_x_29415:
        /* <DEDUP_REMOVED lines=10> */
.L_x_29422:
[----:B------:R-:W3:Y:S02]  /*3720*/  LDG.E.U16 R0, desc[UR36][R2.64] ;  /* 0x0000002402007981 */ /* 0x000ee4000c1e1500 */
[----:B---3--:R-:W-:-:S05]  /*3730*/  HADD2.F32 R0, -RZ, R0.H0_H0 ;  /* 0x20000000ff007230 */ /* 0x008fca0000004100 */
[----:B------:R-:W-:-:S04]  /*3740*/  FMUL.FTZ R0, R0, 1 ;  /* 0x3f80000000007820 */ /* 0x000fc80000410000 */
[----:B------:R0:W1:Y:S01]  /*3750*/  F2F.F64.F32 R20, R0 ;  /* 0x0000000000147310 */ /* 0x0000620000201800 */
[----:B------:R-:W-:Y:S05]  /*3760*/  BRA `(.L_x_29413) ;  /* 0x0000000800fc7947 */ /* 0x000fea0003800000 */
.L_x_29421:
        /* <DEDUP_REMOVED lines=12> */
.L_x_29424:
        /* <DEDUP_REMOVED lines=8> */
.L_x_29423:
[----:B------:R0:W5:Y:S01]  /*38b0*/  LDG.E.64 R20, desc[UR36][R2.64] ;  /* 0x0000002402147981 */ /* 0x000162000c1e1b00 */
[----:B------:R-:W-:Y:S05]  /*38c0*/  BRA `(.L_x_29413) ;  /* 0x0000000800a47947 */ /* 0x000fea0003800000 */
.L_x_29414:
        /* <DEDUP_REMOVED lines=13> */
.L_x_29427:
[----:B------:R0:W5:Y:S01]  /*39a0*/  LDG.E.128 R20, desc[UR36][R2.64] ;  /* 0x0000002402147981 */ /* 0x000162000c1e1d00 */
[----:B------:R-:W-:Y:S05]  /*39b0*/  BRA `(.L_x_29413) ;  /* 0x0000000800687947 */ /* 0x000fea0003800000 */
.L_x_29426:
        /* <DEDUP_REMOVED lines=27> */
.L_x_29429:
[----:B------:R-:W3:Y:S02]  /*3b70*/  LDG.E.U8 R2, desc[UR36][R2.64] ;  /* 0x0000002402027981 */ /* 0x000ee4000c1e1100 */
        /* <DEDUP_REMOVED lines=13> */
.L_x_29428:
[----:B------:R-:W3:Y:S02]  /*3c50*/  LDG.E.U16 R0, desc[UR36][R2.64] ;  /* 0x0000002402007981 */ /* 0x000ee4000c1e1500 */
[----:B---3--:R-:W-:-:S04]  /*3c60*/  IMAD.U32 R0, R0, 0x10000, RZ ;  /* 0x0001000000007824 */ /* 0x008fc800078e00ff */
[----:B------:R-:W-:-:S04]  /*3c70*/  FMUL.FTZ R0, R0, 1 ;  /* 0x3f80000000007820 */ /* 0x000fc80000410000 */
[----:B------:R0:W1:Y:S01]  /*3c80*/  F2F.F64.F32 R20, R0 ;  /* 0x0000000000147310 */ /* 0x0000620000201800 */
[----:B------:R-:W-:Y:S05]  /*3c90*/  BRA `(.L_x_29413) ;  /* 0x0000000400b07947 */ /* 0x000fea0003800000 */
.L_x_29425:
        /* <DEDUP_REMOVED lines=11> */
.L_x_29432:
        /* <DEDUP_REMOVED lines=21> */
.L_x_29434:
[----:B------:R-:W-:Y:S05]  /*3ea0*/  BSYNC.RECONVERGENT B0 ;  /* 0x0000000000007941 */ /* 0x000fea0003800200 */
.L_x_29433:
[----:B------:R-:W-:Y:S01]  /*3eb0*/  IMAD.SHL.U32 R0, R0, 0x100000, RZ ;  /* 0x0010000000007824 */ /* 0x000fe200078e00ff */
[----:B------:R-:W-:-:S04]  /*3ec0*/  LEA R2, R2, 0x3b800000, 0x17 ;  /* 0x3b80000002027811 */ /* 0x000fc800078eb8ff */
[----:B------:R-:W-:-:S05]  /*3ed0*/  LOP3.LUT R0, R2, R0, R7, 0xfe, !PT ;  /* 0x0000000002007212 */ /* 0x000fca00078efe07 */
[----:B------:R-:W-:-:S04]  /*3ee0*/  FMUL.FTZ R0, R0, 1 ;  /* 0x3f80000000007820 */ /* 0x000fc80000410000 */
[----:B------:R0:W1:Y:S01]  /*3ef0*/  F2F.F64.F32 R20, R0 ;  /* 0x0000000000147310 */ /* 0x0000620000201800 */
[----:B------:R-:W-:Y:S05]  /*3f00*/  BRA `(.L_x_29413) ;  /* 0x0000000400147947 */ /* 0x000fea0003800000 */
.L_x_29431:
        /* <DEDUP_REMOVED lines=21> */
.L_x_29436:
[----:B------:R-:W-:Y:S05]  /*4060*/  BSYNC.RECONVERGENT B0 ;  /* 0x0000000000007941 */ /* 0x000fea0003800200 */
.L_x_29435:
[----:B------:R-:W-:Y:S01]  /*4070*/  IMAD.SHL.U32 R0, R0, 0x200000, RZ ;  /* 0x0020000000007824 */ /* 0x000fe200078e00ff */
[----:B------:R-:W-:-:S04]  /*4080*/  LEA R2, R2, 0x37800000, 0x17 ;  /* 0x3780000002027811 */ /* 0x000fc800078eb8ff */
[----:B------:R-:W-:-:S05]  /*4090*/  LOP3.LUT R0, R2, R0, R7, 0xfe, !PT ;  /* 0x0000000002007212 */ /* 0x000fca00078efe07 */
[----:B------:R-:W-:-:S04]  /*40a0*/  FMUL.FTZ R0, R0, 1 ;  /* 0x3f80000000007820 */ /* 0x000fc80000410000 */
[----:B------:R0:W1:Y:S01]  /*40b0*/  F2F.F64.F32 R20, R0 ;  /* 0x0000000000147310 */ /* 0x0000620000201800 */
[----:B------:R-:W-:Y:S05]  /*40c0*/  BRA `(.L_x_29413) ;  /* 0x0000000000a47947 */ /* 0x000fea0003800000 */
.L_x_29430:
        /* <DEDUP_REMOVED lines=18> */
.L_x_29418:
        /* <DEDUP_REMOVED lines=16> */
.L_x_29439:
[----:B------:R-:W-:Y:S01]  /*42f0*/  CS2R R20, SRZ ;  /* 0x0000000000147805 */ /* 0x000fe2000001ff00 */
[----:B------:R-:W-:Y:S06]  /*4300*/  BRA `(.L_x_29413) ;  /* 0x0000000000147947 */ /* 0x000fec0003800000 */
.L_x_29438:
[----:B------:R-:W3:Y:S02]  /*4310*/  LDG.E.64 R20, desc[UR36][R2.64] ;  /* 0x0000002402147981 */ /* 0x000ee4000c1e1b00 */
[----:B---3--:R-:W0:Y:S01]  /*4320*/  I2F.F64.U64 R20, R20 ;  /* 0x0000001400147312 */ /* 0x008e220000301800 */
[----:B------:R-:W-:Y:S05]  /*4330*/  BRA `(.L_x_29413) ;  /* 0x0000000000087947 */ /* 0x000fea0003800000 */
.L_x_29437:
[----:B------:R-:W3:Y:S02]  /*4340*/  LDG.E R2, desc[UR36][R2.64] ;  /* 0x0000002402027981 */ /* 0x000ee4000c1e1900 */
[----:B---3--:R0:W1:Y:S02]  /*4350*/  I2F.F64.U32 R20, R2 ;  /* 0x0000000200147312 */ /* 0x0080640000201800 */
.L_x_29413:
[----:B------:R-:W-:Y:S05]  /*4360*/  BSYNC.RECONVERGENT B6 ;  /* 0x0000000000067941 */ /* 0x000fea0003800200 */
.L_x_29412:
[----:B------:R-:W-:Y:S01]  /*4370*/  ISETP.GE.AND P0, PT, R16, UR38, PT ;  /* 0x0000002610007c0c */ /* 0x000fe2000bf06270 */
[----:B------:R-:W-:Y:S01]  /*4380*/  BSSY.RECONVERGENT B1, `(.L_x_29440) ;  /* 0x00009e6000017945 */ /* 0x000fe20003800200 */
[----:B------:R-:W-:Y:S02]  /*4390*/  CS2R R10, SRZ ;  /* 0x00000000000a7805 */ /* 0x000fe4000001ff00 */
[----:B------:R-:W-:-:S09]  /*43a0*/  CS2R R8, SRZ ;  /* 0x0000000000087805 */ /* 0x000fd2000001ff00 */
[----:B------:R-:W-:Y:S05]  /*43b0*/  @P0 BRA `(.L_x_29441) ;  /* 0x0000009c00880947 */ /* 0x000fea0003800000 */
[----:B-12--5:R-:W-:Y:S01]  /*43c0*/  DSETP.NAN.AND P0, PT, R30, R30, PT ;  /* 0x0000001e1e00722a */ /* 0x026fe20003f08000 */
[----:B------:R-:W-:Y:S01]  /*43d0*/  BSSY.RECONVERGENT B2, `(.L_x_29442) ;  /* 0x000079a000027945 */ /* 0x000fe20003800200 */
[----:B0---4-:R-:W-:-:S14]  /*43e0*/  DSETP.NUM.AND P1, PT, R28, R28, PT ;  /* 0x0000001c1c00722a */ /* 0x011fdc0003f27000 */
[----:B------:R-:W-:Y:S05]  /*43f0*/  @!P0 BRA P1, `(.L_x_29443) ;  /* 0x0000000c00508947 */ /* 0x000fea0000800000 */
[----:B------:R-:W-:Y:S01]  /*4400*/  DSETP.GEU.AND P0, PT, |R30|, 1.4916681462400413487e-154, PT ;  /* 0x200000001e00742a */ /* 0x000fe20003f0e200 */
[----:B------:R-:W-:Y:S01]  /*4410*/  BSSY.RECONVERGENT B0, `(.L_x_29444) ;  /* 0x000005a000007945 */ /* 0x000fe20003800200 */
[----:B------:R-:W-:-:S04]  /*4420*/  IMAD.MOV.U32 R15, RZ, RZ, -0x3ff ;  /* 0xfffffc01ff0f7424 */ /* 0x000fc800078e00ff */
[----:B------:R-:W-:-:S14]  /*4430*/  DSETP.GEU.OR P0, PT, |R28|, 1.4916681462400413487e-154, P0 ;  /* 0x200000001c00742a */ /* 0x000fdc000070e600 */
[----:B------:R-:W-:Y:S02]  /*4440*/  @!P0 DMUL R4, R30, 4 ;  /* 0x401000001e048828 */ /* 0x000fe40000000000 */
[----:B---3--:R-:W-:-:S06]  /*4450*/  @!P0 DMUL R2, R28, 4 ;  /* 0x401000001c028828 */ /* 0x008fcc0000000000 */
[----:B------:R-:W-:-:S08]  /*4460*/  @!P0 DMUL R4, R4, R4 ;  /* 0x0000000404048228 */ /* 0x000fd00000000000 */
[----:B------:R-:W-:Y:S02]  /*4470*/  @!P0 DFMA R4, R2, R2, R4 ;  /* 0x000000020204822b */ /* 0x000fe40000000004 */
[----:B------:R-:W-:-:S06]  /*4480*/  @P0 DMUL R2, R30, R30 ;  /* 0x0000001e1e020228 */ /* 0x000fcc0000000000 */
[----:B------:R-:W-:Y:S02]  /*4490*/  @!P0 DMUL R4, R4, 0.0625 ;  /* 0x3fb0000004048828 */ /* 0x000fe40000000000 */
[----:B------:R-:W-:-:S10]  /*44a0*/  @P0 DFMA R4, R28, R28, R2 ;  /* 0x0000001c1c04022b */ /* 0x000fd40000000002 */
[----:B------:R-:W-:Y:S01]  /*44b0*/  ISETP.GT.AND P0, PT, R5, 0xfffff, PT ;  /* 0x000fffff0500780c */ /* 0x000fe20003f04270 */
[----:B------:R-:W-:Y:S02]  /*44c0*/  IMAD.MOV.U32 R0, RZ, RZ, R5 ;  /* 0x000000ffff007224 */ /* 0x000fe400078e0005 */
[----:B------:R-:W-:-:S10]  /*44d0*/  IMAD.MOV.U32 R2, RZ, RZ, R4 ;  /* 0x000000ffff027224 */ /* 0x000fd400078e0004 */
        /* <DEDUP_REMOVED lines=17> */
[----:B------:R-:W-:-:S12]  /*45f0*/  UMOV UR7, 0x43300000 ;  /* 0x4330000000077882 */ /* 0x000fd80000000000 */
[----:B------:R-:W-:Y:S02]  /*4600*/  @P0 VIADD R5, R3, 0xfff00000 ;  /* 0xfff0000003050836 */ /* 0x000fe40000000000 */
[----:B------:R-:W-:Y:S02]  /*4610*/  @P0 VIADD R15, R15, 0x1 ;  /* 0x000000010f0f0836 */ /* 0x000fe40000000000 */
[----:B------:R-:W-:-:S03]  /*4620*/  @P0 IMAD.MOV.U32 R3, RZ, RZ, R5 ;  /* 0x000000ffff030224 */ /* 0x000fc600078e0005 */
[----:B------:R-:W-:Y:S01]  /*4630*/  LOP3.LUT R14, R15, 0x80000000, RZ, 0x3c, !PT ;  /* 0x800000000f0e7812 */ /* 0x000fe200078e3cff */
[----:B------:R-:W-:Y:S02]  /*4640*/  IMAD.MOV.U32 R15, RZ, RZ, 0x43300000 ;  /* 0x43300000ff0f7424 */ /* 0x000fe400078e00ff */
        /* <DEDUP_REMOVED lines=48> */
.L_x_29445:
[----:B------:R-:W-:Y:S01]  /*4950*/  IMAD.MOV.U32 R2, RZ, RZ, 0x0 ;  /* 0x00000000ff027424 */ /* 0x000fe200078e00ff */
[----:B------:R-:W-:Y:S01]  /*4960*/  LOP3.LUT P0, RZ, R5, 0x7fffffff, RZ, 0xc0, !PT ;  /* 0x7fffffff05ff7812 */ /* 0x000fe2000780c0ff */
[----:B------:R-:W-:-:S06]  /*4970*/  IMAD.MOV.U32 R3, RZ, RZ, 0x7ff00000 ;  /* 0x7ff00000ff037424 */ /* 0x000fcc00078e00ff */
[----:B------:R-:W-:-:S10]  /*4980*/  DFMA R2, R4, R2, +INF ;  /* 0x7ff000000402742b */ /* 0x000fd40000000002 */
[----:B------:R-:W-:Y:S02]  /*4990*/  FSEL R2, R2, RZ, P0 ;  /* 0x000000ff02027208 */ /* 0x000fe40000000000 */
[----:B------:R-:W-:-:S07]  /*49a0*/  FSEL R3, R3, -QNAN , P0 ;  /* 0xfff0000003037808 */ /* 0x000fce0000000000 */
.L_x_29446:
[----:B------:R-:W-:Y:S05]  /*49b0*/  BSYNC.RECONVERGENT B0 ;  /* 0x0000000000007941 */ /* 0x000fea0003800200 */
.L_x_29444:
        /* <DEDUP_REMOVED lines=27> */
[----:B------:R-:W-:Y:S05]  /*4b70*/  CALL.REL.NOINC `($__internal_71_$__cuda_sm20_div_rn_f64_full) ;  /* 0x000002bc00007944 */ /* 0x000fea0003c00000 */
.L_x_29448:
[----:B------:R-:W-:Y:S05]  /*4b80*/  BSYNC.RECONVERGENT B3 ;  /* 0x0000000000037941 */ /* 0x000fea0003800200 */
.L_x_29447:
[----:B------:R-:W-:Y:S01]  /*4b90*/  DMUL R6, R4, R4 ;  /* 0x0000000404067228 */ /* 0x000fe20000000000 */
[----:B------:R-:W-:Y:S01]  /*4ba0*/  IMAD.MOV.U32 R10, RZ, RZ, -0x2449a4b7 ;  /* 0xdbb65b49ff0a7424 */ /* 0x000fe200078e00ff */
[----:B------:R-:W-:Y:S01]  /*4bb0*/  UMOV UR4, 0x2a25ff7e ;  /* 0x2a25ff7e00047882 */ /* 0x000fe20000000000 */
[----:B------:R-:W-:Y:S01]  /*4bc0*/  IMAD.MOV.U32 R11, RZ, RZ, 0x3f2d3b63 ;  /* 0x3f2d3b63ff0b7424 */ /* 0x000fe200078e00ff */
[----:B------:R-:W-:Y:S01]  /*4bd0*/  UMOV UR5, 0x3ef53e1d ;  /* 0x3ef53e1d00057882 */ /* 0x000fe20000000000 */
[----:B------:R-:W-:Y:S01]  /*4be0*/  ISETP.GE.AND P2, PT, R29, RZ, PT ;  /* 0x000000ff1d00720c */ /* 0x000fe20003f46270 */
[----:B------:R-:W-:Y:S01]  /*4bf0*/  DSETP.NEU.AND P3, PT, R8, RZ, PT ;  /* 0x000000ff0800722a */ /* 0x000fe20003f6d000 */
[----:B------:R-:W-:Y:S02]  /*4c00*/  @P1 IMAD.MOV.U32 R8, RZ, RZ, 0x54442d18 ;  /* 0x54442d18ff081424 */ /* 0x000fe400078e00ff */
[----:B------:R-:W-:Y:S01]  /*4c10*/  DFMA R10, R6, -UR4, R10 ;  /* 0x80000004060a7c2b */ /* 0x000fe2000800000a */
[----:B------:R-:W-:Y:S01]  /*4c20*/  UMOV UR4, 0x8dde082e ;  /* 0x8dde082e00047882 */ /* 0x000fe20000000000 */
[----:B------:R-:W-:Y:S01]  /*4c30*/  UMOV UR5, 0x3f531278 ;  /* 0x3f53127800057882 */ /* 0x000fe20000000000 */
[----:B------:R-:W-:Y:S01]  /*4c40*/  @P1 PLOP3.LUT P0, PT, P2, PT, PT, 0x80, 0x8 ;  /* 0x000000000008181c */ /* 0x000fe2000170f070 */
[----:B------:R-:W-:-:S04]  /*4c50*/  @P1 IMAD.MOV.U32 R9, RZ, RZ, 0x3ff921fb ;  /* 0x3ff921fbff091424 */ /* 0x000fc800078e00ff */
        /* <DEDUP_REMOVED lines=52> */
[----:B------:R-:W-:-:S08]  /*4fa0*/  DFMA R10, R10, R4, R4 ;  /* 0x000000040a0a722b */ /* 0x000fd00000000004 */
[----:B------:R-:W-:Y:S02]  /*4fb0*/  @P1 DADD R4, -RZ, -R10 ;  /* 0x00000000ff041229 */ /* 0x000fe4000000090a */
[----:B------:R-:W-:-:S08]  /*4fc0*/  @!P1 DADD R6, -R10, R6 ;  /* 0x000000000a069229 */ /* 0x000fd00000000106 */
[----:B------:R-:W-:Y:S02]  /*4fd0*/  @P1 FSEL R4, R10, R4, !P0 ;  /* 0x000000040a041208 */ /* 0x000fe40004000000 */
[----:B------:R-:W-:Y:S02]  /*4fe0*/  @P1 FSEL R5, R11, R5, !P0 ;  /* 0x000000050b051208 */ /* 0x000fe40004000000 */
[----:B------:R-:W-:-:S04]  /*4ff0*/  @!P1 PLOP3.LUT P0, PT, P2, PT, PT, 0x80, 0x8 ;  /* 0x000000000008981c */ /* 0x000fc8000170f070 */
[----:B------:R-:W-:Y:S01]  /*5000*/  @P1 DADD R4, R4, R8 ;  /* 0x0000000004041229 */ /* 0x000fe20000000008 */
[----:B------:R-:W-:-:S05]  /*5010*/  @P3 IMAD.MOV.U32 R9, RZ, RZ, 0x7f3321d2 ;  /* 0x7f3321d2ff093424 */ /* 0x000fca00078e00ff */
[----:B------:R-:W-:Y:S01]  /*5020*/  @!P1 FSEL R5, R7, R11, !P0 ;  /* 0x0000000b07059208 */ /* 0x000fe20004000000 */
[----:B------:R-:W-:Y:S01]  /*5030*/  @P3 IMAD.MOV.U32 R11, RZ, RZ, 0x4002d97c ;  /* 0x4002d97cff0b3424 */ /* 0x000fe200078e00ff */
[----:B------:R-:W-:Y:S01]  /*5040*/  @!P1 FSEL R4, R6, R10, !P0 ;  /* 0x0000000a06049208 */ /* 0x000fe20004000000 */
[C-C-:B------:R-:W-:Y:S01]  /*5050*/  @P3 DSETP.NEU.AND P1, PT, |R28|.reuse, |R30|.reuse, PT ;  /* 0x4000001e1c00322a */ /* 0x140fe20003f2d200 */
[----:B------:R-:W-:Y:S01]  /*5060*/  @P3 FSEL R9, R9, 3.37028055040000000000e+12, !P0 ;  /* 0x54442d1809093808 */ /* 0x000fe20004000000 */
[----:B------:R-:W-:Y:S01]  /*5070*/  DADD R28, |R28|, |R30| ;  /* 0x000000001c1c7229 */ /* 0x000fe2000000061e */
[----:B------:R-:W-:Y:S02]  /*5080*/  @P3 FSEL R11, R11, 1.8213495016098022461, !P0 ;  /* 0x3fe921fb0b0b3808 */ /* 0x000fe40004000000 */
[----:B------:R-:W-:Y:S02]  /*5090*/  @!P3 FSEL R7, RZ, 2.1426990032196044922, P0 ;  /* 0x400921fbff07b808 */ /* 0x000fe40000000000 */
[----:B------:R-:W-:-:S02]  /*50a0*/  @P3 FSEL R5, R11, R5, !P1 ;  /* 0x000000050b053208 */ /* 0x000fc40004800000 */
[----:B------:R-:W-:Y:S02]  /*50b0*/  @P3 FSEL R0, R9, R4, !P1 ;  /* 0x0000000409003208 */ /* 0x000fe40004800000 */
[----:B------:R-:W-:Y:S01]  /*50c0*/  @!P3 FSEL R6, RZ, 3.37028055040000000000e+12, P0 ;  /* 0x54442d18ff06b808 */ /* 0x000fe20000000000 */
[----:B------:R-:W-:Y:S01]  /*50d0*/  @P3 IMAD.MOV.U32 R7, RZ, RZ, R5 ;  /* 0x000000ffff073224 */ /* 0x000fe200078e0005 */
[----:B------:R-:W-:Y:S01]  /*50e0*/  DSETP.NAN.AND P0, PT, R28, R28, PT ;  /* 0x0000001c1c00722a */ /* 0x000fe20003f08000 */
[----:B------:R-:W-:-:S03]  /*50f0*/  @P3 IMAD.MOV.U32 R6, RZ, RZ, R0 ;  /* 0x000000ffff063224 */ /* 0x000fc600078e0000 */
[----:B------:R-:W-:Y:S02]  /*5100*/  LOP3.LUT R31, R7, 0x80000000, R31, 0xb8, !PT ;  /* 0x80000000071f7812 */ /* 0x000fe400078eb81f */
[----:B------:R-:W-:Y:S02]  /*5110*/  FSEL R6, R28, R6, P0 ;  /* 0x000000061c067208 */ /* 0x000fe40000000000 */
[----:B------:R-:W-:Y:S01]  /*5120*/  FSEL R7, R29, R31, P0 ;  /* 0x0000001f1d077208 */ /* 0x000fe20000000000 */
[----:B------:R-:W-:Y:S06]  /*5130*/  BRA `(.L_x_29449) ;  /* 0x0000006c000c7947 */ /* 0x000fec0003800000 */
.L_x_29443:
        /* <DEDUP_REMOVED lines=33> */
[----:B------:R-:W-:Y:S05]  /*5350*/  CALL.REL.NOINC `($__internal_71_$__cuda_sm20_div_rn_f64_full) ;  /* 0x000002b400087944 */ /* 0x000fea0003c00000 */
[----:B------:R-:W-:Y:S02]  /*5360*/  IMAD.MOV.U32 R2, RZ, RZ, R4 ;  /* 0x000000ffff027224 */ /* 0x000fe400078e0004 */
[----:B------:R-:W-:-:S07]  /*5370*/  IMAD.MOV.U32 R3, RZ, RZ, R5 ;  /* 0x000000ffff037224 */ /* 0x000fce00078e0005 */
.L_x_29452:
[----:B------:R-:W-:Y:S05]  /*5380*/  BSYNC.RECONVERGENT B3 ;  /* 0x0000000000037941 */ /* 0x000fea0003800200 */
.L_x_29451:
        /* <DEDUP_REMOVED lines=23> */
.L_x_29454:
[----:B------:R-:W-:Y:S05]  /*5500*/  BSYNC.RECONVERGENT B3 ;  /* 0x0000000000037941 */ /* 0x000fea0003800200 */
.L_x_29453:
[----:B------:R-:W-:Y:S01]  /*5510*/  DADD R14, -RZ, |R2| ;  /* 0x00000000ff0e7229 */ /* 0x000fe20000000502 */
[----:B------:R-:W-:Y:S01]  /*5520*/  IMAD.MOV.U32 R6, RZ, RZ, RZ ;  /* 0x000000ffff067224 */ /* 0x000fe200078e00ff */
[----:B------:R-:W-:Y:S01]  /*5530*/  DADD R18, -RZ, |R4| ;  /* 0x00000000ff127229 */ /* 0x000fe20000000504 */
[----:B------:R-:W-:Y:S01]  /*5540*/  UMOV UR4, 0xffffffff ;  /* 0xffffffff00047882 */ /* 0x000fe20000000000 */
[----:B------:R-:W-:Y:S01]  /*5550*/  UMOV UR5, 0x7fefffff ;  /* 0x7fefffff00057882 */ /* 0x000fe20000000000 */
[----:B------:R-:W-:Y:S01]  /*5560*/  IMAD.MOV.U32 R36, RZ, RZ, 0x0 ;  /* 0x00000000ff247424 */ /* 0x000fe200078e00ff */
[----:B------:R-:W-:Y:S01]  /*5570*/  UMOV UR6, UR5 ;  /* 0x0000000500067c82 */ /* 0x000fe20008000000 */
[----:B------:R-:W-:Y:S01]  /*5580*/  IMAD.MOV.U32 R37, RZ, RZ, 0x3fd80000 ;  /* 0x3fd80000ff257424 */ /* 0x000fe200078e00ff */
[----:B------:R-:W-:Y:S04]  /*5590*/  BSSY.RECONVERGENT B0, `(.L_x_29455) ;  /* 0x0000077000007945 */ /* 0x000fe80003800200 */
[----:B------:R-:W-:-:S02]  /*55a0*/  ISETP.GT.U32.AND P1, PT, R14, R18, PT ;  /* 0x000000120e00720c */ /* 0x000fc40003f24070 */
[CC--:B------:R-:W-:Y:S02]  /*55b0*/  ISETP.LT.U32.AND P0, PT, R18.reuse, R14.reuse, PT ;  /* 0x0000000e1200720c */ /* 0x0c0fe40003f01070 */
[----:B------:R-:W-:Y:S02]  /*55c0*/  ISETP.GT.U32.AND.EX P1, PT, R15, R19, PT, P1 ;  /* 0x000000130f00720c */ /* 0x000fe40003f24110 */
[----:B------:R-:W-:Y:S02]  /*55d0*/  ISETP.LT.U32.AND.EX P0, PT, R19, R15, PT, P0 ;  /* 0x0000000f1300720c */ /* 0x000fe40003f01100 */
[----:B------:R-:W-:Y:S02]  /*55e0*/  SEL R5, R15, R19, P1 ;  /* 0x000000130f057207 */ /* 0x000fe40000800000 */
[----:B------:R-:W-:Y:S02]  /*55f0*/  SEL R2, R18, R14, P0 ;  /* 0x0000000e12027207 */ /* 0x000fe40000000000 */
[----:B------:R-:W-:-:S02]  /*5600*/  LOP3.LUT R0, R5, 0xffc00000, RZ, 0xc0, !PT ;  /* 0xffc0000005007812 */ /* 0x000fc400078ec0ff */
[----:B------:R-:W-:Y:S02]  /*5610*/  SEL R3, R19, R15, P0 ;  /* 0x0000000f13037207 */ /* 0x000fe40000000000 */
        /* <DEDUP_REMOVED lines=18> */
[----:B------:R-:W-:-:S08]  /*5740*/  DFMA R18, R6, -R18, 1 ;  /* 0x3ff000000612742b */ /* 0x000fd00000000812 */
        /* <DEDUP_REMOVED lines=23> */
[----:B------:R-:W-:Y:S01]  /*58c0*/  IMAD.MOV.U32 R36, RZ, RZ, -0x748574fc ;  /* 0x8b7a8b04ff247424 */ /* 0x000fe200078e00ff */
[----:B------:R-:W-:Y:S01]  /*58d0*/  LOP3.LUT R5, R4, 0x3ff00000, RZ, 0xfc, !PT ;  /* 0x3ff0000004057812 */ /* 0x000fe200078efcff */
[----:B------:R-:W-:Y:S01]  /*58e0*/  IMAD.MOV.U32 R4, RZ, RZ, R2 ;  /* 0x000000ffff047224 */ /* 0x000fe200078e0002 */
[----:B------:R-:W-:Y:S01]  /*58f0*/  UMOV UR5, 0x3eb1380b ;  /* 0x3eb1380b00057882 */ /* 0x000fe20000000000 */
[----:B------:R-:W-:Y:S01]  /*5900*/  IMAD.MOV.U32 R37, RZ, RZ, 0x3ed0ee25 ;  /* 0x3ed0ee25ff257424 */ /* 0x000fe200078e00ff */
[----:B------:R-:W-:Y:S01]  /*5910*/  ISETP.GE.U32.AND P0, PT, R5, 0x3ff6a09f, PT ;  /* 0x3ff6a09f0500780c */ /* 0x000fe20003f06070 */
[----:B------:R-:W-:Y:S01]  /*5920*/  UMOV UR6, 0x80000000 ;  /* 0x8000000000067882 */ /* 0x000fe20000000000 */
[----:B------:R-:W-:Y:S01]  /*5930*/  LEA.HI R0, R3, R0, RZ, 0xc ;  /* 0x0000000003007211 */ /* 0x000fe200078f60ff */
[----:B------:R-:W-:-:S10]  /*5940*/  UMOV UR7, 0x43300000 ;  /* 0x4330000000077882 */ /* 0x000fd40000000000 */
[----:B------:R-:W-:Y:S02]  /*5950*/  @P0 VIADD R7, R5, 0xfff00000 ;  /* 0xfff0000005070836 */ /* 0x000fe40000000000 */
[----:B------:R-:W-:Y:S02]  /*5960*/  @P0 VIADD R0, R0, 0x1 ;  /* 0x0000000100000836 */ /* 0x000fe40000000000 */
[----:B------:R-:W-:-:S06]  /*5970*/  @P0 IMAD.MOV.U32 R5, RZ, RZ, R7 ;  /* 0x000000ffff050224 */ /* 0x000fcc00078e0007 */
[----:B------:R-:W-:-:S06]  /*5980*/  DADD R12, R4, 1 ;  /* 0x3ff00000040c7429 */ /* 0x000fcc0000000000 */
[----:B------:R-:W0:Y:S02]  /*5990*/  MUFU.RCP64H R15, R13 ;  /* 0x0000000d000f7308 */ /* 0x000e240000001800 */
[----:B0-----:R-:W-:-:S08]  /*59a0*/  DFMA R6, -R12, R14, 1 ;  /* 0x3ff000000c06742b */ /* 0x001fd0000000010e */
[----:B------:R-:W-:Y:S02]  /*59b0*/  DFMA R18, R6, R6, R6 ;  /* 0x000000060612722b */ /* 0x000fe40000000006 */
[----:B------:R-:W-:-:S06]  /*59c0*/  DADD R6, R4, -1 ;  /* 0xbff0000004067429 */ /* 0x000fcc0000000000 */
        /* <DEDUP_REMOVED lines=8> */
[----:B------:R-:W-:Y:S01]  /*5a50*/  LOP3.LUT R36, R0, 0x80000000, RZ, 0x3c, !PT ;  /* 0x8000000000247812 */ /* 0x000fe200078e3cff */
[----:B------:R-:W-:Y:S01]  /*5a60*/  IMAD.MOV.U32 R37, RZ, RZ, 0x43300000 ;  /* 0x43300000ff257424 */ /* 0x000fe200078e00ff */
[----:B------:R-:W-:-:S03]  /*5a70*/  DADD R2, R2, R2 ;  /* 0x0000000002027229 */ /* 0x000fc60000000002 */
[----:B------:R-:W-:Y:S01]  /*5a80*/  DFMA R12, R14, R12, UR4 ;  /* 0x000000040e0c7e2b */ /* 0x000fe2000800000c */
[----:B------:R-:W-:Y:S01]  /*5a90*/  UMOV UR4, 0xa9ab0956 ;  /* 0xa9ab095600047882 */ /* 0x000fe20000000000 */
[----:B------:R-:W-:Y:S01]  /*5aa0*/  UMOV UR5, 0x3f1745cb ;  /* 0x3f1745cb00057882 */ /* 0x000fe20000000000 */
[----:B------:R-:W-:Y:S01]  /*5ab0*/  DADD R36, R36, -UR6 ;  /* 0x8000000624247e29 */ /* 0x000fe20008000000 */
[----:B------:R-:W-:Y:S01]  /*5ac0*/  UMOV UR6, 0xfefa39ef ;  /* 0xfefa39ef00067882 */ /* 0x000fe20000000000 */
[----:B------:R-:W-:Y:S01]  /*5ad0*/  UMOV UR7, 0x3fe62e42 ;  /* 0x3fe62e4200077882 */ /* 0x000fe20000000000 */
[----:B------:R-:W-:Y:S02]  /*5ae0*/  DFMA R2, R6, -R4, R2 ;  /* 0x800000040602722b */ /* 0x000fe40000000002 */
[----:B------:R-:W-:Y:S01]  /*5af0*/  DFMA R12, R14, R12, UR4 ;  /* 0x000000040e0c7e2b */ /* 0x000fe2000800000c */
[----:B------:R-:W-:Y:S01]  /*5b00*/  UMOV UR4, 0x2d1b5154 ;  /* 0x2d1b515400047882 */ /* 0x000fe20000000000 */
[----:B------:R-:W-:Y:S01]  /*5b10*/  UMOV UR5, 0x3f3c71c7 ;  /* 0x3f3c71c700057882 */ /* 0x000fe20000000000 */
[----:B------:R-:W-:-:S03]  /*5b20*/  DFMA R6, R36, UR6, R4 ;  /* 0x0000000624067c2b */ /* 0x000fc60008000004 */
[----:B------:R-:W-:Y:S02]  /*5b30*/  DMUL R2, R18, R2 ;  /* 0x0000000212027228 */ /* 0x000fe40000000000 */
        /* <DEDUP_REMOVED lines=22> */
.L_x_29456:
[----:B------:R-:W-:Y:S01]  /*5ca0*/  IMAD.MOV.U32 R2, RZ, RZ, 0x0 ;  /* 0x00000000ff027424 */ /* 0x000fe200078e00ff */
[----:B------:R-:W-:Y:S01]  /*5cb0*/  LOP3.LUT P0, RZ, R5, 0x7fffffff, RZ, 0xc0, !PT ;  /* 0x7fffffff05ff7812 */ /* 0x000fe2000780c0ff */
[----:B------:R-:W-:-:S06]  /*5cc0*/  IMAD.MOV.U32 R3, RZ, RZ, 0x7ff00000 ;  /* 0x7ff00000ff037424 */ /* 0x000fcc00078e00ff */
[----:B------:R-:W-:-:S10]  /*5cd0*/  DFMA R2, R4, R2, +INF ;  /* 0x7ff000000402742b */ /* 0x000fd40000000002 */
[----:B------:R-:W-:Y:S02]  /*5ce0*/  FSEL R2, R2, RZ, P0 ;  /* 0x000000ff02027208 */ /* 0x000fe40000000000 */
[----:B------:R-:W-:-:S07]  /*5cf0*/  FSEL R3, R3, -QNAN , P0 ;  /* 0xfff0000003037808 */ /* 0x000fce0000000000 */
.L_x_29457:
[----:B------:R-:W-:Y:S05]  /*5d00*/  BSYNC.RECONVERGENT B0 ;  /* 0x0000000000007941 */ /* 0x000fea0003800200 */
.L_x_29455:
        /* <DEDUP_REMOVED lines=22> */
.L_x_29459:
[----:B------:R-:W-:Y:S05]  /*5e70*/  BSYNC.RECONVERGENT B3 ;  /* 0x0000000000037941 */ /* 0x000fea0003800200 */
.L_x_29458:
        /* <DEDUP_REMOVED lines=12> */
[----:B------:R-:W-:Y:S01]  /*5f40*/  @!P1 IMAD.MOV.U32 R9, RZ, RZ, 0x3ff921fb ;  /* 0x3ff921fbff099424 */ /* 0x000fe200078e00ff */
[----:B------:R-:W-:-:S03]  /*5f50*/  DADD R2, R2, 1 ;  /* 0x3ff0000002027429 */ /* 0x000fc60000000000 */
        /* <DEDUP_REMOVED lines=64> */
[C-C-:B------:R-:W-:Y:S01]  /*6360*/  @P3 DSETP.NEU.AND P1, PT, |R28|.reuse, |R30|.reuse, PT ;  /* 0x4000001e1c00322a */ /* 0x140fe20003f2d200 */
        /* <DEDUP_REMOVED lines=9> */
[----:B------:R-:W-:Y:S02]  /*6400*/  LOP3.LUT R31, R7, 0x80000000, R31, 0xb8, !PT ;  /* 0x80000000071f7812 */ /* 0x000fe400078eb81f */
[----:B------:R-:W-:Y:S02]  /*6410*/  FSEL R6, R28, R6, P0 ;  /* 0x000000061c067208 */ /* 0x000fe40000000000 */
[----:B------:R-:W-:Y:S01]  /*6420*/  FSEL R7, R29, R31, P0 ;  /* 0x0000001f1d077208 */ /* 0x000fe20000000000 */
[----:B------:R-:W-:Y:S06]  /*6430*/  BRA `(.L_x_29449) ;  /* 0x00000058004c7947 */ /* 0x000fec0003800000 */
.L_x_29450:
[----:B------:R-:W-:-:S14]  /*6440*/  DSETP.NEU.AND P0, PT, R8, 1, PT ;  /* 0x3ff000000800742a */ /* 0x000fdc0003f0d000 */
[----:B------:R-:W-:Y:S05]  /*6450*/  @P0 BRA `(.L_x_29460) ;  /* 0x0000001400080947 */ /* 0x000fea0003800000 */
[----:B------:R-:W-:Y:S01]  /*6460*/  UMOV UR4, 0x6a3f9475 ;  /* 0x6a3f947500047882 */ /* 0x000fe20000000000 */
[----:B------:R-:W-:Y:S02]  /*6470*/  UMOV UR5, 0x20ca2fe7 ;  /* 0x20ca2fe700057882 */ /* 0x000fe40000000000 */
[----:B------:R-:W-:-:S14]  /*6480*/  DSETP.GEU.AND P0, PT, R10, UR4, PT ;  /* 0x000000040a007e2a */ /* 0x000fdc000bf0e000 */
[----:B------:R-:W-:Y:S05]  /*6490*/  @P0 BRA `(.L_x_29461) ;  /* 0x0000000400600947 */ /* 0x000fea0003800000 */
[----:B---3--:R-:W-:Y:S01]  /*64a0*/  DMUL R2, R10, R10 ;  /* 0x0000000a0a027228 */ /* 0x008fe20000000000 */
[----:B------:R-:W-:Y:S01]  /*64b0*/  IMAD.MOV.U32 R4, RZ, RZ, -0x2449a4b7 ;  /* 0xdbb65b49ff047424 */ /* 0x000fe200078e00ff */
[----:B------:R-:W-:Y:S01]  /*64c0*/  UMOV UR4, 0x2a25ff7e ;  /* 0x2a25ff7e00047882 */ /* 0x000fe20000000000 */
[----:B------:R-:W-:Y:S01]  /*64d0*/  IMAD.MOV.U32 R5, RZ, RZ, 0x3f2d3b63 ;  /* 0x3f2d3b63ff057424 */ /* 0x000fe200078e00ff */
[----:B------:R-:W-:Y:S01]  /*64e0*/  UMOV UR5, 0x3ef53e1d ;  /* 0x3ef53e1d00057882 */ /* 0x000fe20000000000 */
[----:B------:R-:W-:Y:S01]  /*64f0*/  ISETP.GE.AND P2, PT, R29, RZ, PT ;  /* 0x000000ff1d00720c */ /* 0x000fe20003f46270 */
[----:B------:R-:W-:Y:S02]  /*6500*/  @!P1 IMAD.MOV.U32 R8, RZ, RZ, 0x54442d18 ;  /* 0x54442d18ff089424 */ /* 0x000fe400078e00ff */
[----:B------:R-:W-:Y:S01]  /*6510*/  @!P1 IMAD.MOV.U32 R9, RZ, RZ, 0x3ff921fb ;  /* 0x3ff921fbff099424 */ /* 0x000fe200078e00ff */
[----:B------:R-:W-:Y:S01]  /*6520*/  DFMA R4, R2, -UR4, R4 ;  /* 0x8000000402047c2b */ /* 0x000fe20008000004 */
[----:B------:R-:W-:Y:S01]  /*6530*/  UMOV UR4, 0x8dde082e ;  /* 0x8dde082e00047882 */ /* 0x000fe20000000000 */
[----:B------:R-:W-:Y:S01]  /*6540*/  UMOV UR5, 0x3f531278 ;  /* 0x3f53127800057882 */ /* 0x000fe20000000000 */
[----:B------:R-:W-:Y:S01]  /*6550*/  @!P1 PLOP3.LUT P0, PT, P2, PT, PT, 0x80, 0x8 ;  /* 0x000000000008981c */ /* 0x000fe2000170f070 */
[----:B------:R-:W-:-:S04]  /*6560*/  IMAD.MOV.U32 R0, RZ, RZ, 0x7f3321d2 ;  /* 0x7f3321d2ff007424 */ /* 0x000fc800078e00ff */
        /* <DEDUP_REMOVED lines=63> */
[C-C-:B------:R-:W-:Y:S02]  /*6960*/  DADD R6, |R28|.reuse, |R30|.reuse ;  /* 0x000000001c067229 */ /* 0x140fe4000000061e */
[----:B------:R-:W-:Y:S01]  /*6970*/  DSETP.NEU.AND P1, PT, |R28|, |R30|, PT ;  /* 0x4000001e1c00722a */ /* 0x000fe20003f2d200 */
[----:B------:R-:W-:Y:S01]  /*6980*/  FSEL R13, R4, 1.8213495016098022461, !P0 ;  /* 0x3fe921fb040d7808 */ /* 0x000fe20004000000 */
[----:B------:R-:W-:-:S04]  /*6990*/  DMUL R4, R10, 0.5 ;  /* 0x3fe000000a047828 */ /* 0x000fc80000000000 */
[----:B------:R-:W-:Y:S01]  /*69a0*/  FSEL R3, R13, R3, !P1 ;  /* 0x000000030d037208 */ /* 0x000fe20004800000 */
[----:B------:R-:W-:Y:S01]  /*69b0*/  DSETP.NAN.AND P0, PT, R6, R6, PT ;  /* 0x000000060600722a */ /* 0x000fe20003f08000 */
[----:B------:R-:W-:Y:S02]  /*69c0*/  FSEL R9, R9, R2, !P1 ;  /* 0x0000000209097208 */ /* 0x000fe40004800000 */
[----:B------:R-:W-:Y:S01]  /*69d0*/  LOP3.LUT R31, R3, 0x80000000, R31, 0xb8, !PT ;  /* 0x80000000031f7812 */ /* 0x000fe200078eb81f */
[----:B------:R-:W-:Y:S02]  /*69e0*/  DMUL R2, R10, R4 ;  /* 0x000000040a027228 */ /* 0x000fe40000000000 */
[----:B------:R-:W-:Y:S02]  /*69f0*/  FSEL R6, R6, R9, P0 ;  /* 0x0000000906067208 */ /* 0x000fe40000000000 */
[----:B------:R-:W-:Y:S01]  /*6a00*/  FSEL R7, R7, R31, P0 ;  /* 0x0000001f07077208 */ /* 0x000fe20000000000 */
[----:B------:R-:W-:Y:S06]  /*6a10*/  BRA `(.L_x_29449) ;  /* 0x0000005000d47947 */ /* 0x000fec0003800000 */
.L_x_29461:
[----:B---3--:R-:W-:Y:S01]  /*6a20*/  DMUL R2, R10, R10 ;  /* 0x0000000a0a027228 */ /* 0x008fe20000000000 */
        /* <DEDUP_REMOVED lines=27> */
.L_x_29465:
[----:B------:R-:W-:Y:S05]  /*6be0*/  BSYNC.RECONVERGENT B4 ;  /* 0x0000000000047941 */ /* 0x000fea0003800200 */
.L_x_29464:
        /* <DEDUP_REMOVED lines=30> */
.L_x_29463:
        /* <DEDUP_REMOVED lines=29> */
[----:B------:R-:W-:-:S03]  /*6fa0*/  DADD R8, R4, 1 ;  /* 0x3ff0000004087429 */ /* 0x000fc60000000000 */
[----:B------:R-:W-:Y:S01]  /*6fb0*/  DADD R36, R36, -UR6 ;  /* 0x8000000624247e29 */ /* 0x000fe20008000000 */
[----:B------:R-:W-:Y:S01]  /*6fc0*/  UMOV UR6, 0xfefa39ef ;  /* 0xfefa39ef00067882 */ /* 0x000fe20000000000 */
[----:B------:R-:W-:Y:S01]  /*6fd0*/  UMOV UR7, 0x3fe62e42 ;  /* 0x3fe62e4200077882 */ /* 0x000fe20000000000 */
[----:B------:R-:W0:Y:S02]  /*6fe0*/  MUFU.RCP64H R13, R9 ;  /* 0x00000009000d7308 */ /* 0x000e240000001800 */
[----:B0-----:R-:W-:-:S08]  /*6ff0*/  DFMA R6, -R8, R12, 1 ;  /* 0x3ff000000806742b */ /* 0x001fd0000000010c */
[----:B------:R-:W-:Y:S02]  /*7000*/  DFMA R14, R6, R6, R6 ;  /* 0x00000006060e722b */ /* 0x000fe40000000006 */
[----:B------:R-:W-:-:S06]  /*7010*/  DADD R6, R4, -1 ;  /* 0xbff0000004067429 */ /* 0x000fcc0000000000 */
        /* <DEDUP_REMOVED lines=40> */
.L_x_29467:
[----:B------:R-:W-:Y:S01]  /*72a0*/  IMAD.MOV.U32 R4, RZ, RZ, 0x0 ;  /* 0x00000000ff047424 */ /* 0x000fe200078e00ff */
[----:B------:R-:W-:Y:S01]  /*72b0*/  LOP3.LUT P0, RZ, R7, 0x7fffffff, RZ, 0xc0, !PT ;  /* 0x7fffffff07ff7812 */ /* 0x000fe2000780c0ff */
[----:B------:R-:W-:-:S06]  /*72c0*/  IMAD.MOV.U32 R5, RZ, RZ, 0x7ff00000 ;  /* 0x7ff00000ff057424 */ /* 0x000fcc00078e00ff */
[----:B------:R-:W-:-:S10]  /*72d0*/  DFMA R4, R6, R4, +INF ;  /* 0x7ff000000604742b */ /* 0x000fd40000000004 */
[----:B------:R-:W-:Y:S02]  /*72e0*/  FSEL R4, R4, RZ, P0 ;  /* 0x000000ff04047208 */ /* 0x000fe40000000000 */
[----:B------:R-:W-:-:S07]  /*72f0*/  FSEL R5, R5, -QNAN , P0 ;  /* 0xfff0000005057808 */ /* 0x000fce0000000000 */
.L_x_29466:
[----:B------:R-:W-:Y:S05]  /*7300*/  BSYNC.RECONVERGENT B3 ;  /* 0x0000000000037941 */ /* 0x000fea0003800200 */
.L_x_29462:
[----:B------:R-:W-:Y:S01]  /*7310*/  IMAD.MOV.U32 R6, RZ, RZ, -0x2449a4b7 ;  /* 0xdbb65b49ff067424 */ /* 0x000fe200078e00ff */
[----:B------:R-:W-:Y:S01]  /*7320*/  UMOV UR4, 0x2a25ff7e ;  /* 0x2a25ff7e00047882 */ /* 0x000fe20000000000 */
[----:B------:R-:W-:Y:S01]  /*7330*/  IMAD.MOV.U32 R7, RZ, RZ, 0x3f2d3b63 ;  /* 0x3f2d3b63ff077424 */ /* 0x000fe200078e00ff */
[----:B------:R-:W-:Y:S01]  /*7340*/  UMOV UR5, 0x3ef53e1d ;  /* 0x3ef53e1d00057882 */ /* 0x000fe20000000000 */
[----:B------:R-:W-:Y:S01]  /*7350*/  DSETP.GEU.AND P2, PT, |R28|, |R30|, PT ;  /* 0x4000001e1c00722a */ /* 0x000fe20003f4e200 */
[----:B------:R-:W-:Y:S01]  /*7360*/  ISETP.GE.AND P1, PT, R29, RZ, PT ;  /* 0x000000ff1d00720c */ /* 0x000fe20003f26270 */
[----:B------:R-:W-:Y:S02]  /*7370*/  IMAD.MOV.U32 R12, RZ, RZ, 0x4002d97c ;  /* 0x4002d97cff0c7424 */ /* 0x000fe400078e00ff */
[----:B------:R-:W-:Y:S01]  /*7380*/  DFMA R6, R2, -UR4, R6 ;  /* 0x8000000402067c2b */ /* 0x000fe20008000006 */
[----:B------:R-:W-:Y:S01]  /*7390*/  UMOV UR4, 0x8dde082e ;  /* 0x8dde082e00047882 */ /* 0x000fe20000000000 */
[----:B------:R-:W-:Y:S01]  /*73a0*/  UMOV UR5, 0x3f531278 ;  /* 0x3f53127800057882 */ /* 0x000fe20000000000 */
[----:B------:R-:W-:-:S05]  /*73b0*/  IMAD.MOV.U32 R0, RZ, RZ, 0x7f3321d2 ;  /* 0x7f3321d2ff007424 */ /* 0x000fca00078e00ff */
[C---:B------:R-:W-:Y:S01]  /*73c0*/  DFMA R6, R2.reuse, R6, -UR4 ;  /* 0x8000000402067e2b */ /* 0x040fe20008000006 */
[----:B------:R-:W-:Y:S01]  /*73d0*/  UMOV UR4, 0xc8249315 ;  /* 0xc824931500047882 */ /* 0x000fe20000000000 */
[----:B------:R-:W-:Y:S01]  /*73e0*/  UMOV UR5, 0x3f6f9690 ;  /* 0x3f6f969000057882 */ /* 0x000fe20000000000 */
[----:B------:R-:W-:Y:S01]  /*73f0*/  @!P2 PLOP3.LUT P0, PT, P1, PT, PT, 0x80, 0x8 ;  /* 0x000000000008a81c */ /* 0x000fe20000f0f070 */
        /* <DEDUP_REMOVED lines=56> */
[----:B------:R-:W-:Y:S01]  /*7780*/  @P2 PLOP3.LUT P0, PT, P1, PT, PT, 0x80, 0x8 ;  /* 0x000000000008281c */ /* 0x000fe20000f0f070 */
[----:B------:R-:W-:-:S03]  /*7790*/  DSETP.NEU.AND P1, PT, |R28|, |R30|, PT ;  /* 0x4000001e1c00722a */ /* 0x000fc60003f2d200 */
[----:B------:R-:W-:Y:S02]  /*77a0*/  @!P2 DADD R2, R2, R8 ;  /* 0x000000000202a229 */ /* 0x000fe40000000008 */
[----:B------:R-:W-:-:S04]  /*77b0*/  DADD R8, |R28|, |R30| ;  /* 0x000000001c087229 */ /* 0x000fc8000000061e */
[----:B------:R-:W-:Y:S02]  /*77c0*/  @P2 FSEL R3, R7, R11, !P0 ;  /* 0x0000000b07032208 */ /* 0x000fe40004000000 */
[----:B------:R-:W-:Y:S02]  /*77d0*/  FSEL R11, R12, 1.8213495016098022461, !P0 ;  /* 0x3fe921fb0c0b7808 */ /* 0x000fe40004000000 */
[----:B------:R-:W-:Y:S02]  /*77e0*/  @P2 FSEL R2, R6, R10, !P0 ;  /* 0x0000000a06022208 */ /* 0x000fe40004000000 */
[----:B------:R-:W-:Y:S01]  /*77f0*/  FSEL R7, R0, 3.37028055040000000000e+12, !P0 ;  /* 0x54442d1800077808 */ /* 0x000fe20004000000 */
[----:B------:R-:W-:Y:S01]  /*7800*/  DSETP.NAN.AND P0, PT, R8, R8, PT ;  /* 0x000000080800722a */ /* 0x000fe20003f08000 */
[----:B------:R-:W-:Y:S02]  /*7810*/  FSEL R3, R11, R3, !P1 ;  /* 0x000000030b037208 */ /* 0x000fe40004800000 */
[----:B------:R-:W-:-:S02]  /*7820*/  FSEL R7, R7, R2, !P1 ;  /* 0x0000000207077208 */ /* 0x000fc40004800000 */
[----:B------:R-:W-:Y:S01]  /*7830*/  LOP3.LUT R31, R3, 0x80000000, R31, 0xb8, !PT ;  /* 0x80000000031f7812 */ /* 0x000fe200078eb81f */
[----:B------:R-:W-:Y:S01]  /*7840*/  DMUL R2, R4, 0.5 ;  /* 0x3fe0000004027828 */ /* 0x000fe20000000000 */
[----:B------:R-:W-:Y:S02]  /*7850*/  FSEL R6, R8, R7, P0 ;  /* 0x0000000708067208 */ /* 0x000fe40000000000 */
[----:B------:R-:W-:Y:S01]  /*7860*/  FSEL R7, R9, R31, P0 ;  /* 0x0000001f09077208 */ /* 0x000fe20000000000 */
[----:B------:R-:W-:Y:S07]  /*7870*/  BRA `(.L_x_29449) ;  /* 0x00000044003c7947 */ /* 0x000fee0003800000 */
.L_x_29460:
        /* <DEDUP_REMOVED lines=8> */
[----:B---3--:R-:W-:Y:S01]  /*7900*/  SEL R2, R0, R5, P0 ;  /* 0x0000000500027207 */ /* 0x008fe20000000000 */
[--C-:B------:R-:W-:Y:S02]  /*7910*/  IMAD.MOV.U32 R0, RZ, RZ, R11.reuse ;  /* 0x000000ffff007224 */ /* 0x100fe400078e000b */
[----:B------:R-:W-:-:S03]  /*7920*/  IMAD.MOV.U32 R7, RZ, RZ, R11 ;  /* 0x000000ffff077224 */ /* 0x000fc600078e000b */
[----:B------:R-:W-:Y:S02]  /*7930*/  FSEL R3, R3, R0, P0 ;  /* 0x0000000003037208 */ /* 0x000fe40000000000 */
[----:B------:R-:W-:Y:S01]  /*7940*/  @P2 LOP3.LUT R3, R0, 0x80000, RZ, 0xfc, !PT ;  /* 0x0008000000032812 */ /* 0x000fe200078efcff */
[----:B------:R-:W-:Y:S01]  /*7950*/  IMAD.MOV.U32 R0, RZ, RZ, R8 ;  /* 0x000000ffff007224 */ /* 0x000fe200078e0008 */
[----:B------:R-:W-:Y:S02]  /*7960*/  FSEL R13, R4, R7, P3 ;  /* 0x00000007040d7208 */ /* 0x000fe40001800000 */
[----:B------:R-:W-:Y:S02]  /*7970*/  @P4 LOP3.LUT R13, R7, 0x80000, RZ, 0xfc, !PT ;  /* 0x00080000070d4812 */ /* 0x000fe400078efcff */
[----:B------:R-:W-:Y:S01]  /*7980*/  SEL R4, R0, R5, P3 ;  /* 0x0000000500047207 */ /* 0x000fe20001800000 */
[----:B------:R-:W-:Y:S01]  /*7990*/  DSETP.GEU.AND P0, PT, R2, UR4, PT ;  /* 0x0000000402007e2a */ /* 0x000fe2000bf0e000 */
[----:B------:R-:W-:Y:S01]  /*79a0*/  UMOV UR4, 0xc57e649a ;  /* 0xc57e649a00047882 */ /* 0x000fe20000000000 */
[----:B------:R-:W-:Y:S01]  /*79b0*/  IMAD.MOV.U32 R5, RZ, RZ, R13 ;  /* 0x000000ffff057224 */ /* 0x000fe200078e000d */
[----:B------:R-:W-:-:S05]  /*79c0*/  UMOV UR5, 0x4a511b0e ;  /* 0x4a511b0e00057882 */ /* 0x000fca0000000000 */
[----:B------:R-:W-:-:S14]  /*79d0*/  DSETP.LEU.AND P2, PT, R4, UR4, PT ;  /* 0x0000000404007e2a */ /* 0x000fdc000bf4b000 */
[----:B------:R-:W-:Y:S05]  /*79e0*/  @P0 BRA P2, `(.L_x_29468) ;  /* 0x0000000c00bc0947 */ /* 0x000fea0001000000 */
        /* <DEDUP_REMOVED lines=9> */
[----:B------:R-:W-:Y:S01]  /*7a80*/  IMAD.MOV.U32 R36, RZ, RZ, 0x0 ;  /* 0x00000000ff247424 */ /* 0x000fe200078e00ff */
[----:B------:R-:W-:Y:S01]  /*7a90*/  SEL R2, R14, R18, P0 ;  /* 0x000000120e027207 */ /* 0x000fe20000000000 */
[----:B------:R-:W-:Y:S01]  /*7aa0*/  IMAD.MOV.U32 R37, RZ, RZ, 0x3fd80000 ;  /* 0x3fd80000ff257424 */ /* 0x000fe200078e00ff */
[----:B------:R-:W-:Y:S01]  /*7ab0*/  LOP3.LUT R0, R5, 0xffc00000, RZ, 0xc0, !PT ;  /* 0xffc0000005007812 */ /* 0x000fe200078ec0ff */
[----:B------:R-:W-:Y:S01]  /*7ac0*/  BSSY.RECONVERGENT B0, `(.L_x_29469) ;  /* 0x0000070000007945 */ /* 0x000fe20003800200 */
[----:B------:R-:W-:-:S02]  /*7ad0*/  SEL R3, R15, R19, P0 ;  /* 0x000000130f037207 */ /* 0x000fc40000000000 */
        /* <DEDUP_REMOVED lines=104> */
.L_x_29470:
[----:B------:R-:W-:Y:S01]  /*8160*/  IMAD.MOV.U32 R2, RZ, RZ, 0x0 ;  /* 0x00000000ff027424 */ /* 0x000fe200078e00ff */
[----:B------:R-:W-:Y:S01]  /*8170*/  LOP3.LUT P0, RZ, R5, 0x7fffffff, RZ, 0xc0, !PT ;  /* 0x7fffffff05ff7812 */ /* 0x000fe2000780c0ff */
[----:B------:R-:W-:-:S06]  /*8180*/  IMAD.MOV.U32 R3, RZ, RZ, 0x7ff00000 ;  /* 0x7ff00000ff037424 */ /* 0x000fcc00078e00ff */
[----:B------:R-:W-:-:S10]  /*8190*/  DFMA R2, R4, R2, +INF ;  /* 0x7ff000000402742b */ /* 0x000fd40000000002 */
[----:B------:R-:W-:Y:S02]  /*81a0*/  FSEL R2, R2, RZ, P0 ;  /* 0x000000ff02027208 */ /* 0x000fe40000000000 */
[----:B------:R-:W-:-:S07]  /*81b0*/  FSEL R3, R3, -QNAN , P0 ;  /* 0xfff0000003037808 */ /* 0x000fce0000000000 */
.L_x_29471:
[----:B------:R-:W-:Y:S05]  /*81c0*/  BSYNC.RECONVERGENT B0 ;  /* 0x0000000000007941 */ /* 0x000fea0003800200 */
.L_x_29469:
        /* <DEDUP_REMOVED lines=21> */
.L_x_29473:
[----:B------:R-:W-:Y:S05]  /*8320*/  BSYNC.RECONVERGENT B3 ;  /* 0x0000000000037941 */ /* 0x000fea0003800200 */
.L_x_29472:
        /* <DEDUP_REMOVED lines=91> */
.L_x_29468:
        /* <DEDUP_REMOVED lines=33> */
.L_x_29478:
[----:B------:R-:W-:Y:S05]  /*8af0*/  BSYNC.RECONVERGENT B4 ;  /* 0x0000000000047941 */ /* 0x000fea0003800200 */
.L_x_29477:
        /* <DEDUP_REMOVED lines=30> */
.L_x_29476:
        /* <DEDUP_REMOVED lines=77> */
.L_x_29480:
[----:B------:R-:W-:Y:S01]  /*91b0*/  IMAD.MOV.U32 R2, RZ, RZ, 0x0 ;  /* 0x00000000ff027424 */ /* 0x000fe200078e00ff */
[----:B------:R-:W-:Y:S01]  /*91c0*/  LOP3.LUT P0, RZ, R5, 0x7fffffff, RZ, 0xc0, !PT ;  /* 0x7fffffff05ff7812 */ /* 0x000fe2000780c0ff */
[----:B------:R-:W-:-:S06]  /*91d0*/  IMAD.MOV.U32 R3, RZ, RZ, 0x7ff00000 ;  /* 0x7ff00000ff037424 */ /* 0x000fcc00078e00ff */
[----:B------:R-:W-:-:S10]  /*91e0*/  DFMA R2, R4, R2, +INF ;  /* 0x7ff000000402742b */ /* 0x000fd40000000002 */
[----:B------:R-:W-:Y:S02]  /*91f0*/  FSEL R2, R2, RZ, P0 ;  /* 0x000000ff02027208 */ /* 0x000fe40000000000 */
[----:B------:R-:W-:-:S07]  /*9200*/  FSEL R3, R3, -QNAN , P0 ;  /* 0xfff0000003037808 */ /* 0x000fce0000000000 */
.L_x_29479:
[----:B------:R-:W-:Y:S05]  /*9210*/  BSYNC.RECONVERGENT B3 ;  /* 0x0000000000037941 */ /* 0x000fea0003800200 */
.L_x_29475:
        /* <DEDUP_REMOVED lines=22> */
.L_x_29482:
[----:B------:R-:W-:Y:S05]  /*9380*/  BSYNC.RECONVERGENT B3 ;  /* 0x0000000000037941 */ /* 0x000fea0003800200 */
.L_x_29481:
        /* <DEDUP_REMOVED lines=92> */
.L_x_29474:
        /* <DEDUP_REMOVED lines=27> */
[----:B------:R-:W-:Y:S01]  /*9b00*/  IMAD.MOV.U32 R37, RZ, RZ, 0x43300000 ;  /* 0x43300000ff257424 */ /* 0x000fe200078e00ff */
[----:B------:R-:W-:Y:S01]  /*9b10*/  LEA.HI R0, R0, R17, RZ, 0xc ;  /* 0x0000001100007211 */ /* 0x000fe200078f60ff */
[----:B------:R-:W-:Y:S01]  /*9b20*/  UMOV UR6, 0x80000000 ;  /* 0x8000000000067882 */ /* 0x000fe20000000000 */
[----:B------:R-:W-:-:S09]  /*9b30*/  UMOV UR7, 0x43300000 ;  /* 0x4330000000077882 */ /* 0x000fd20000000000 */
        /* <DEDUP_REMOVED lines=52> */
.L_x_29485:
[----:B------:R-:W-:Y:S01]  /*9e80*/  IMAD.MOV.U32 R4, RZ, RZ, 0x0 ;  /* 0x00000000ff047424 */ /* 0x000fe200078e00ff */
[----:B------:R-:W-:Y:S01]  /*9e90*/  LOP3.LUT P0, RZ, R3, 0x7fffffff, RZ, 0xc0, !PT ;  /* 0x7fffffff03ff7812 */ /* 0x000fe2000780c0ff */
[----:B------:R-:W-:-:S06]  /*9ea0*/  IMAD.MOV.U32 R5, RZ, RZ, 0x7ff00000 ;  /* 0x7ff00000ff057424 */ /* 0x000fcc00078e00ff */
[----:B------:R-:W-:-:S10]  /*9eb0*/  DFMA R4, R2, R4, +INF ;  /* 0x7ff000000204742b */ /* 0x000fd40000000004 */
[----:B------:R-:W-:Y:S02]  /*9ec0*/  FSEL R2, R4, RZ, P0 ;  /* 0x000000ff04027208 */ /* 0x000fe40000000000 */
[----:B------:R-:W-:-:S07]  /*9ed0*/  FSEL R3, R5, -QNAN , P0 ;  /* 0xfff0000005037808 */ /* 0x000fce0000000000 */
.L_x_29486:
[----:B------:R-:W-:Y:S05]  /*9ee0*/  BSYNC.RECONVERGENT B0 ;  /* 0x0000000000007941 */ /* 0x000fea0003800200 */
.L_x_29484:
        /* <DEDUP_REMOVED lines=21> */
.L_x_29488:
[----:B------:R-:W-:Y:S05]  /*a040*/  BSYNC.RECONVERGENT B3 ;  /* 0x0000000000037941 */ /* 0x000fea0003800200 */
.L_x_29487:
        /* <DEDUP_REMOVED lines=92> */
.L_x_29483:
        /* <DEDUP_REMOVED lines=14> */
[--C-:B------:R-:W-:Y:S02]  /*a6f0*/  DADD R4, R4, -R2.reuse ;  /* 0x0000000004047229 */ /* 0x100fe40000000802 */
[C---:B------:R-:W-:Y:S02]  /*a700*/  DMUL R46, R2.reuse, R18 ;  /* 0x00000012022e7228 */ /* 0x040fe40000000000 */
[C---:B------:R-:W-:Y:S02]  /*a710*/  DMUL R42, R2.reuse, R2 ;  /* 0x00000002022a7228 */ /* 0x040fe40000000000 */
[----:B------:R-:W-:Y:S02]  /*a720*/  DADD R2, R2, R2 ;  /* 0x0000000002027229 */ /* 0x000fe40000000002 */
[--C-:B------:R-:W-:Y:S02]  /*a730*/  DADD R36, R12, -R40.reuse ;  /* 0x000000000c247229 */ /* 0x100fe40000000828 */
[----:B------:R-:W-:-:S02]  /*a740*/  DADD R50, R40, R40 ;  /* 0x0000000028327229 */ /* 0x000fc40000000028 */
[----:B------:R-:W-:Y:S02]  /*a750*/  DMUL R44, R40, R6 ;  /* 0x00000006282c7228 */ /* 0x000fe40000000000 */
[C---:B------:R-:W-:Y:S02]  /*a760*/  DMUL R12, R4.reuse, R2 ;  /* 0x00000002040c7228 */ /* 0x040fe40000000000 */
[----:B------:R-:W-:Y:S02]  /*a770*/  DMUL R18, R4, R18 ;  /* 0x0000001204127228 */ /* 0x000fe40000000000 */
[----:B------:R-:W-:Y:S02]  /*a780*/  DMUL R14, R36, R6 ;  /* 0x00000006240e7228 */ /* 0x000fe40000000000 */
[----:B------:R-:W-:Y:S02]  /*a790*/  DMUL R2, R4, R4 ;  /* 0x0000000404027228 */ /* 0x000fe40000000000 */
[----:B------:R-:W-:-:S02]  /*a7a0*/  DMUL R40, R40, R40 ;  /* 0x0000002828287228 */ /* 0x000fc40000000000 */
[C---:B------:R-:W-:Y:S02]  /*a7b0*/  DMUL R6, R36.reuse, R50 ;  /* 0x0000003224067228 */ /* 0x040fe40000000000 */
[----:B------:R-:W-:-:S11]  /*a7c0*/  DMUL R4, R36, R36 ;  /* 0x0000002424047228 */ /* 0x000fd60000000000 */
.L_x_29490:
        /* <DEDUP_REMOVED lines=11> */
[----:B------:R-:W-:-:S06]  /*a880*/  DSETP.GEU.AND P2, PT, R50, R44, PT ;  /* 0x0000002c3200722a */ /* 0x000fcc0003f4e000 */
[----:B------:R-:W-:Y:S02]  /*a890*/  FSEL R52, R44, R50, P2 ;  /* 0x000000322c347208 */ /* 0x000fe40001000000 */
[----:B------:R-:W-:Y:S02]  /*a8a0*/  FSEL R53, R45, R51, P2 ;  /* 0x000000332d357208 */ /* 0x000fe40001000000 */
[----:B------:R-:W-:Y:S02]  /*a8b0*/  FSEL R46, R50, R44, P2 ;  /* 0x0000002c322e7208 */ /* 0x000fe40001000000 */
[----:B------:R-:W-:Y:S02]  /*a8c0*/  FSEL R47, R51, R45, P2 ;  /* 0x0000002d332f7208 */ /* 0x000fe40001000000 */
[----:B------:R-:W-:-:S06]  /*a8d0*/  DSETP.GEU.AND P4, PT, R52, R42, PT ;  /* 0x0000002a3400722a */ /* 0x000fcc0003f8e000 */
[----:B------:R-:W-:Y:S01]  /*a8e0*/  FSEL R37, R43, R53, P4 ;  /* 0x000000352b257208 */ /* 0x000fe20002000000 */
[----:B------:R-:W-:Y:S01]  /*a8f0*/  DSETP.GEU.AND P1, PT, R50, R44, P4 ;  /* 0x0000002c3200722a */ /* 0x000fe2000272e000 */
        /* <DEDUP_REMOVED lines=34> */
[C-C-:B------:R-:W-:Y:S01]  /*ab20*/  DSETP.GEU.AND P4, PT, R42.reuse, R2.reuse, PT ;  /* 0x000000022a00722a */ /* 0x140fe20003f8e000 */
[----:B------:R-:W-:Y:S01]  /*ab30*/  IMAD.MOV.U32 R19, RZ, RZ, R15 ;  /* 0x000000ffff137224 */ /* 0x000fe200078e000f */
[----:B------:R-:W-:Y:S01]  /*ab40*/  DSETP.GEU.AND P2, PT, R42, R2, P2 ;  /* 0x000000022a00722a */ /* 0x000fe2000174e000 */
[----:B------:R-:W-:-:S02]  /*ab50*/  IMAD.MOV.U32 R12, RZ, RZ, R6 ;  /* 0x000000ffff0c7224 */ /* 0x000fc400078e0006 */
[----:B------:R-:W-:Y:S01]  /*ab60*/  IMAD.MOV.U32 R15, RZ, RZ, R13 ;  /* 0x000000ffff0f7224 */ /* 0x000fe200078e000d */
[----:B------:R-:W-:Y:S01]  /*ab70*/  FSEL R50, R2, R42, P4 ;  /* 0x0000002a02327208 */ /* 0x000fe20002000000 */
[----:B------:R-:W-:Y:S01]  /*ab80*/  IMAD.MOV.U32 R13, RZ, RZ, R53 ;  /* 0x000000ffff0d7224 */ /* 0x000fe200078e0035 */
[----:B------:R-:W-:Y:S02]  /*ab90*/  FSEL R51, R3, R43, P4 ;  /* 0x0000002b03337208 */ /* 0x000fe40002000000 */
[----:B------:R-:W-:Y:S01]  /*aba0*/  FSEL R2, R42, R2, P4 ;  /* 0x000000022a027208 */ /* 0x000fe20002000000 */
[----:B------:R-:W-:Y:S01]  /*abb0*/  IMAD.MOV.U32 R42, RZ, RZ, R0 ;  /* 0x000000ffff2a7224 */ /* 0x000fe200078e0000 */
[----:B------:R-:W-:Y:S01]  /*abc0*/  FSEL R7, R43, R3, P4 ;  /* 0x000000032b077208 */ /* 0x000fe20002000000 */
[----:B------:R-:W-:Y:S01]  /*abd0*/  IMAD.MOV.U32 R43, RZ, RZ, R17 ;  /* 0x000000ffff2b7224 */ /* 0x000fe200078e0011 */
[C-C-:B------:R-:W-:Y:S01]  /*abe0*/  DSETP.GEU.AND P2, PT, R50.reuse, R4.reuse, P2 ;  /* 0x000000043200722a */ /* 0x140fe2000174e000 */
[----:B------:R-:W-:Y:S01]  /*abf0*/  IMAD.MOV.U32 R6, RZ, RZ, R2 ;  /* 0x000000ffff067224 */ /* 0x000fe200078e0002 */
        /* <DEDUP_REMOVED lines=9> */
[----:B------:R-:W-:Y:S05]  /*ac90*/  @!P0 BRA `(.L_x_29490) ;  /* 0xfffffff800cc8947 */ /* 0x000fea000383ffff */
[----:B------:R-:W-:Y:S05]  /*aca0*/  BSYNC.RECONVERGENT B0 ;  /* 0x0000000000007941 */ /* 0x000fea0003800200 */
.L_x_29489:
        /* <DEDUP_REMOVED lines=39> */
.L_x_29494:
[----:B------:R-:W-:Y:S05]  /*af20*/  BSYNC.RECONVERGENT B4 ;  /* 0x0000000000047941 */ /* 0x000fea0003800200 */
.L_x_29493:
        /* <DEDUP_REMOVED lines=30> */
.L_x_29492:
        /* <DEDUP_REMOVED lines=77> */
.L_x_29496:
[----:B------:R-:W-:Y:S01]  /*b5e0*/  IMAD.MOV.U32 R2, RZ, RZ, 0x0 ;  /* 0x00000000ff027424 */ /* 0x000fe200078e00ff */
[----:B------:R-:W-:Y:S01]  /*b5f0*/  LOP3.LUT P0, RZ, R5, 0x7fffffff, RZ, 0xc0, !PT ;  /* 0x7fffffff05ff7812 */ /* 0x000fe2000780c0ff */
[----:B------:R-:W-:-:S06]  /*b600*/  IMAD.MOV.U32 R3, RZ, RZ, 0x7ff00000 ;  /* 0x7ff00000ff037424 */ /* 0x000fcc00078e00ff */
[----:B------:R-:W-:-:S10]  /*b610*/  DFMA R2, R4, R2, +INF ;  /* 0x7ff000000402742b */ /* 0x000fd40000000002 */
[----:B------:R-:W-:Y:S02]  /*b620*/  FSEL R2, R2, RZ, P0 ;  /* 0x000000ff02027208 */ /* 0x000fe40000000000 */
[----:B------:R-:W-:-:S07]  /*b630*/  FSEL R3, R3, -QNAN , P0 ;  /* 0xfff0000003037808 */ /* 0x000fce0000000000 */
.L_x_29495:
[----:B------:R-:W-:Y:S05]  /*b640*/  BSYNC.RECONVERGENT B3 ;  /* 0x0000000000037941 */ /* 0x000fea0003800200 */
.L_x_29491:
        /* <DEDUP_REMOVED lines=22> */
.L_x_29498:
[----:B------:R-:W-:Y:S05]  /*b7b0*/  BSYNC.RECONVERGENT B3 ;  /* 0x0000000000037941 */ /* 0x000fea0003800200 */
.L_x_29497:
        /* <DEDUP_REMOVED lines=90> */
[----:B------:R-:W-:-:S07]  /*bd60*/  FSEL R7, R29, R31, P0 ;  /* 0x0000001f1d077208 */ /* 0x000fce0000000000 */
.L_x_29449:
[----:B------:R-:W-:Y:S05]  /*bd70*/  BSYNC.RECONVERGENT B2 ;  /* 0x0000000000027941 */ /* 0x000fea0003800200 */
.L_x_29442:
[----:B------:R-:W0:Y:S02]  /*bd80*/  LDCU.128 UR4, c[0x0][0x390] ;  /* 0x00007200ff0477ac */ /* 0x000e240008000c00 */
        /* <DEDUP_REMOVED lines=56> */
[----:B------:R-:W-:Y:S01]  /*c110*/  FSEL R9, R5, RZ, P1 ;  /* 0x000000ff05097208 */ /* 0x000fe20000800000 */
        /* <DEDUP_REMOVED lines=10> */
.L_x_29499:
        /* <DEDUP_REMOVED lines=28> */
[----:B------:R-:W-:Y:S05]  /*c380*/  CALL.REL.NOINC `($_ZN2at6native27unrolled_elementwise_kernelIZZZNS0_50_GLOBAL__N__2680c7bb_12_PowKernel_cu_7dd49032_300324pow_tensor_scalar_kernelERNS_18TensorIteratorBaseERKN3c106ScalarEENKUlvE_clEvENKUlvE_clEvEUlNS5_7complexIdEEE0_St5arrayIPcLm2EELi4E23TrivialOffsetCalculatorILi1EjESI_NS0_6memory12LoadWithCastILi1EEENSJ_13StoreWithCastILi1EEEEEviT_T0_T2_T3_T4_T5_$__internal_trig_reduction_slowpathd) ;  /* 0x0000024800907944 */ /* 0x000fea0003c00000 */
[----:B------:R-:W-:-:S07]  /*c390*/  IMAD.MOV.U32 R0, RZ, RZ, R6 ;  /* 0x000000ffff007224 */ /* 0x000fce00078e0006 */
.L_x_29504:
[----:B------:R-:W-:Y:S05]  /*c3a0*/  BSYNC.RECONVERGENT B4 ;  /* 0x0000000000047941 */ /* 0x000fea0003800200 */
.L_x_29503:
[----:B------:R-:W-:-:S07]  /*c3b0*/  VIADD R0, R0, 0x1 ;  /* 0x0000000100007836 */ /* 0x000fce0000000000 */
.L_x_29502:
[----:B------:R-:W-:Y:S05]  /*c3c0*/  BSYNC.RECONVERGENT B3 ;  /* 0x0000000000037941 */ /* 0x000fea0003800200 */
.L_x_29501:
[----:B------:R-:W0:Y:S01]  /*c3d0*/  LDCU.64 UR4, c[0x4][0x1b0] ;  /* 0x01003600ff0477ac */ /* 0x000e220008000a00 */
[----:B------:R-:W-:-:S05]  /*c3e0*/  IMAD.SHL.U32 R4, R0, 0x40, RZ ;  /* 0x0000004000047824 */ /* 0x000fca00078e00ff */
[----:B------:R-:W-:-:S04]  /*c3f0*/  LOP3.LUT R4, R4, 0x40, RZ, 0xc0, !PT ;  /* 0x0000004004047812 */ /* 0x000fc800078ec0ff */
[----:B0-----:R-:W-:-:S05]  /*c400*/  IADD3 R8, P0, PT, R4, UR4, RZ ;  /* 0x0000000404087c10 */ /* 0x001fca000ff1e0ff */
[----:B------:R-:W-:-:S05]  /*c410*/  IMAD.X R9, RZ, RZ, UR5, P0 ;  /* 0x00000005ff097e24 */ /* 0x000fca00080e06ff */
[----:B------:R-:W2:Y:S04]  /*c420*/  LDG.E.128.CONSTANT R28, desc[UR36][R8.64] ;  /* 0x00000024081c7981 */ /* 0x000ea8000c1e9d00 */
[----:B------:R-:W3:Y:S04]  /*c430*/  LDG.E.128.CONSTANT R12, desc[UR36][R8.64+0x10] ;  /* 0x00001024080c7981 */ /* 0x000ee8000c1e9d00 */
[----:B------:R-:W4:Y:S01]  /*c440*/  LDG.E.128.CONSTANT R4, desc[UR36][R8.64+0x20] ;  /* 0x0000202408047981 */ /* 0x000f22000c1e9d00 */
[----:B------:R-:W-:Y:S01]  /*c450*/  LOP3.LUT R17, R0, 0x1, RZ, 0xc0, !PT ;  /* 0x0000000100117812 */ /* 0x000fe200078ec0ff */
[----:B------:R-:W-:Y:S01]  /*c460*/  IMAD.MOV.U32 R36, RZ, RZ, 0x20fd8164 ;  /* 0x20fd8164ff247424 */ /* 0x000fe200078e00ff */
[----:B------:R-:W-:Y:S01]  /*c470*/  DMUL R18, R2, R2 ;  /* 0x0000000202127228 */ /* 0x000fe20000000000 */
[----:B------:R-:W-:Y:S01]  /*c480*/  BSSY.RECONVERGENT B3, `(.L_x_29505) ;  /* 0x000002c000037945 */ /* 0x000fe20003800200 */
[----:B------:R-:W-:Y:S01]  /*c490*/  ISETP.NE.U32.AND P0, PT, R17, 0x1, PT ;  /* 0x000000011100780c */ /* 0x000fe20003f05070 */
[----:B------:R-:W-:Y:S01]  /*c4a0*/  IMAD.MOV.U32 R17, RZ, RZ, 0x3da8ff83 ;  /* 0x3da8ff83ff117424 */ /* 0x000fe200078e00ff */
[----:B------:R-:W-:-:S02]  /*c4b0*/  DSETP.NEU.AND P1, PT, |R10|, +INF , PT ;  /* 0x7ff000000a00742a */ /* 0x000fc40003f2d200 */
        /* <DEDUP_REMOVED lines=40> */
.L_x_29506:
[----:B------:R-:W-:Y:S05]  /*c740*/  BSYNC.RECONVERGENT B3 ;  /* 0x0000000000037941 */ /* 0x000fea0003800200 */
.L_x_29505:
        /* <DEDUP_REMOVED lines=10> */
[----:B------:R-:W-:-:S02]  /*c7f0*/  DMUL R18, R2, R2 ;  /* 0x0000000202127228 */ /* 0x000fc40000000000 */
[----:B------:R-:W-:Y:S01]  /*c800*/  ISETP.NE.U32.AND P0, PT, R17, 0x1, PT ;  /* 0x000000011100780c */ /* 0x000fe20003f05070 */
[----:B------:R-:W-:-:S03]  /*c810*/  IMAD.MOV.U32 R17, RZ, RZ, 0x3da8ff83 ;  /* 0x3da8ff83ff117424 */ /* 0x000fc600078e00ff */
        /* <DEDUP_REMOVED lines=16> */
[----:B------:R-:W-:Y:S06]  /*c920*/  BRA `(.L_x_29441) ;  /* 0x00000018002c7947 */ /* 0x000fec0003800000 */
.L_x_29500:
        /* <DEDUP_REMOVED lines=15> */
.L_x_29507:
        /* <DEDUP_REMOVED lines=64> */
.L_x_29510:
[----:B------:R-:W-:Y:S05]  /*ce20*/  BSYNC.RECONVERGENT B0 ;  /* 0x0000000000007941 */ /* 0x000fea0003800200 */
.L_x_29509:
[C---:B------:R-:W-:Y:S01]  /*ce30*/  LEA.HI R0, R9.reuse, 0xffffff09, RZ, 0xc ;  /* 0xffffff0909007811 */ /* 0x040fe200078f60ff */
[----:B------:R-:W-:Y:S01]  /*ce40*/  DSETP.NEU.AND P0, PT, |R10|, +INF , PT ;  /* 0x7ff000000a00742a */ /* 0x000fe20003f0d200 */
[----:B------:R-:W-:Y:S01]  /*ce50*/  LOP3.LUT R9, R9, 0xfffff, RZ, 0xc0, !PT ;  /* 0x000fffff09097812 */ /* 0x000fe200078ec0ff */
[----:B------:R-:W-:Y:S01]  /*ce60*/  BSSY.RECONVERGENT B3, `(.L_x_29511) ;  /* 0x0000026000037945 */ /* 0x000fe20003800200 */
[----:B------:R-:W-:Y:S01]  /*ce70*/  LOP3.LUT R3, R0, 0xffff, RZ, 0xc0, !PT ;  /* 0x0000ffff00037812 */ /* 0x000fe200078ec0ff */
[----:B------:R-:W-:Y:S01]  /*ce80*/  IMAD.MOV.U32 R30, RZ, RZ, RZ ;  /* 0x000000ffff1e7224 */ /* 0x000fe200078e00ff */
[----:B------:R-:W-:Y:S02]  /*ce90*/  LOP3.LUT R9, R9, 0x7fe00000, RZ, 0xfc, !PT ;  /* 0x7fe0000009097812 */ /* 0x000fe400078efcff */
[----:B------:R-:W-:-:S04]  /*cea0*/  LEA.HI R2, R3, R0, RZ, 0x11 ;  /* 0x0000000003027211 */ /* 0x000fc800078f88ff */
[----:B------:R-:W-:-:S04]  /*ceb0*/  PRMT R2, R2, 0x9910, RZ ;  /* 0x0000991002027816 */ /* 0x000fc800000000ff */
[----:B------:R-:W-:-:S04]  /*cec0*/  SHF.R.S32.HI R2, RZ, 0x1, R2 ;  /* 0x00000001ff027819 */ /* 0x000fc80000011402 */
[----:B------:R-:W-:Y:S01]  /*ced0*/  PRMT R31, R2, 0x9910, RZ ;  /* 0x00009910021f7816 */ /* 0x000fe200000000ff */
[----:B------:R-:W-:-:S04]  /*cee0*/  @!P0 DMUL R2, RZ, R10 ;  /* 0x0000000aff028228 */ /* 0x000fc80000000000 */
[----:B------:R-:W-:Y:S01]  /*cef0*/  IMAD.IADD R28, R0, 0x1, -R31 ;  /* 0x00000001001c7824 */ /* 0x000fe200078e0a1f */
[----:B------:R-:W-:Y:S01]  /*cf00*/  LEA R31, R31, 0x3ff00000, 0x14 ;  /* 0x3ff000001f1f7811 */ /* 0x000fe200078ea0ff */
[----:B------:R-:W-:-:S03]  /*cf10*/  @!P0 IMAD.MOV.U32 R0, RZ, RZ, 0x1 ;  /* 0x00000001ff008424 */ /* 0x000fc600078e00ff */
        /* <DEDUP_REMOVED lines=24> */
.L_x_29514:
[----:B------:R-:W-:Y:S05]  /*d0a0*/  BSYNC.RECONVERGENT B4 ;  /* 0x0000000000047941 */ /* 0x000fea0003800200 */
.L_x_29513:
[----:B------:R-:W-:-:S07]  /*d0b0*/  VIADD R0, R0, 0x1 ;  /* 0x0000000100007836 */ /* 0x000fce0000000000 */
.L_x_29512:
[----:B------:R-:W-:Y:S05]  /*d0c0*/  BSYNC.RECONVERGENT B3 ;  /* 0x0000000000037941 */ /* 0x000fea0003800200 */
.L_x_29511:
        /* <DEDUP_REMOVED lines=27> */
[----:B------:R-:W-:Y:S01]  /*d280*/  LOP3.LUT P0, RZ, R0, 0x2, RZ, 0xc0, !PT ;  /* 0x0000000200ff7812 */ /* 0x000fe2000780c0ff */
[----:B------:R-:W-:-:S03]  /*d290*/  @!P1 IMAD.MOV.U32 R0, RZ, RZ, RZ ;  /* 0x000000ffff009224 */ /* 0x000fc600078e00ff */
        /* <DEDUP_REMOVED lines=28> */
.L_x_29516:
[----:B------:R-:W-:Y:S05]  /*d460*/  BSYNC.RECONVERGENT B3 ;  /* 0x0000000000037941 */ /* 0x000fea0003800200 */
.L_x_29515:
        /* <DEDUP_REMOVED lines=11> */
[----:B------:R-:W-:Y:S01]  /*d520*/  IMAD.MOV.U32 R28, RZ, RZ, RZ ;  /* 0x000000ffff1c7224 */ /* 0x000fe200078e00ff */
        /* <DEDUP_REMOVED lines=23> */
.L_x_29508:
        /* <DEDUP_REMOVED lines=52> */
[----:B------:R-:W-:Y:S01]  /*d9e0*/  @!P1 LEA.HI R0, R12, R12, RZ, 0x1 ;  /* 0x0000000c0c009211 */ /* 0x000fe200078f08ff */
[----:B------:R-:W-:Y:S01]  /*d9f0*/  @!P1 IMAD.MOV.U32 R2, RZ, RZ, R4 ;  /* 0x000000ffff029224 */ /* 0x000fe200078e0004 */
[----:B------:R-:W-:Y:S01]  /*da00*/  FSEL R29, R7, RZ, P0 ;  /* 0x000000ff071d7208 */ /* 0x000fe20000000000 */
[----:B------:R-:W-:Y:S01]  /*da10*/  @!P1 IMAD.MOV.U32 R4, RZ, RZ, RZ ;  /* 0x000000ffff049224 */ /* 0x000fe200078e00ff */
[----:B------:R-:W-:-:S05]  /*da20*/  @!P1 SHF.R.S32.HI R3, RZ, 0x1, R0 ;  /* 0x00000001ff039819 */ /* 0x000fca0000011400 */
[----:B------:R-:W-:Y:S02]  /*da30*/  @!P1 IMAD.IADD R12, R12, 0x1, -R3 ;  /* 0x000000010c0c9824 */ /* 0x000fe400078e0a03 */
[----:B------:R-:W-:-:S03]  /*da40*/  @!P1 IMAD R3, R3, 0x100000, R5 ;  /* 0x0010000003039824 */ /* 0x000fc600078e0205 */
[----:B------:R-:W-:-:S06]  /*da50*/  @!P1 LEA R5, R12, 0x3ff00000, 0x14 ;  /* 0x3ff000000c059811 */ /* 0x000fcc00078ea0ff */
[----:B------:R-:W-:-:S11]  /*da60*/  @!P1 DMUL R28, R2, R4 ;  /* 0x00000004021c9228 */ /* 0x000fd60000000000 */
.L_x_29518:
[----:B------:R-:W-:Y:S05]  /*da70*/  BSYNC.RECONVERGENT B0 ;  /* 0x0000000000007941 */ /* 0x000fea0003800200 */
.L_x_29517:
        /* <DEDUP_REMOVED lines=24> */
[----:B------:R-:W-:Y:S02]  /*dc00*/  IMAD.MOV.U32 R8, RZ, RZ, R2 ;  /* 0x000000ffff087224 */ /* 0x000fe400078e0002 */
[----:B------:R-:W-:-:S07]  /*dc10*/  IMAD.MOV.U32 R9, RZ, RZ, R3 ;  /* 0x000000ffff097224 */ /* 0x000fce00078e0003 */
.L_x_29522:
[----:B------:R-:W-:Y:S05]  /*dc20*/  BSYNC.RECONVERGENT B4 ;  /* 0x0000000000047941 */ /* 0x000fea0003800200 */
.L_x_29521:
[----:B------:R-:W-:-:S07]  /*dc30*/  VIADD R0, R6, 0x1 ;  /* 0x0000000106007836 */ /* 0x000fce0000000000 */
.L_x_29520:
[----:B------:R-:W-:Y:S05]  /*dc40*/  BSYNC.RECONVERGENT B3 ;  /* 0x0000000000037941 */ /* 0x000fea0003800200 */
.L_x_29519:
        /* <DEDUP_REMOVED lines=24> */
[----:B------:R-:W-:Y:S02]  /*ddd0*/  DFMA R4, R18, R4, 1 ;  /* 0x3ff000001204742b */ /* 0x000fe40000000004 */
[----:B------:R-:W-:-:S08]  /*dde0*/  @!P1 DMUL R18, RZ, R10 ;  /* 0x0000000aff129228 */ /* 0x000fd00000000000 */
[----:B------:R-:W-:Y:S02]  /*ddf0*/  FSEL R4, R4, R8, !P0 ;  /* 0x0000000804047208 */ /* 0x000fe40004000000 */
[----:B------:R-:W-:Y:S02]  /*de00*/  FSEL R5, R5, R9, !P0 ;  /* 0x0000000905057208 */ /* 0x000fe40004000000 */
        /* <DEDUP_REMOVED lines=27> */
[----:B------:R-:W-:Y:S02]  /*dfc0*/  IMAD.MOV.U32 R18, RZ, RZ, R2 ;  /* 0x000000ffff127224 */ /* 0x000fe400078e0002 */
[----:B------:R-:W-:-:S07]  /*dfd0*/  IMAD.MOV.U32 R19, RZ, RZ, R3 ;  /* 0x000000ffff137224 */ /* 0x000fce00078e0003 */
.L_x_29524:
[----:B------:R-:W-:Y:S05]  /*dfe0*/  BSYNC.RECONVERGENT B3 ;  /* 0x0000000000037941 */ /* 0x000fea0003800200 */
.L_x_29523:
        /* <DEDUP_REMOVED lines=11> */
[----:B------:R-:W-:Y:S01]  /*e0a0*/  IMAD.MOV.U32 R17, RZ, RZ, 0x3da8ff83 ;  /* 0x3da8ff83ff117424 */ /* 0x000fe200078e00ff */
        /* <DEDUP_REMOVED lines=19> */
.L_x_29441:
[----:B------:R-:W-:Y:S05]  /*e1e0*/  BSYNC.RECONVERGENT B1 ;  /* 0x0000000000017941 */ /* 0x000fea0003800200 */
.L_x_29440:
[----:B------:R-:W-:Y:S01]  /*e1f0*/  VIADD R17, R16, 0x80 ;  /* 0x0000008010117836 */ /* 0x000fe20000000000 */
[----:B------:R-:W-:Y:S01]  /*e200*/  BSSY.RECONVERGENT B1, `(.L_x_29525) ;  /* 0x00009f1000017945 */ /* 0x000fe20003800200 */
[----:B-12--5:R-:W-:Y:S02]  /*e210*/  CS2R R30, SRZ ;  /* 0x00000000001e7805 */ /* 0x026fe4000001ff00 */
[----:B0---4-:R-:W-:Y:S02]  /*e220*/  CS2R R28, SRZ ;  /* 0x00000000001c7805 */ /* 0x011fe4000001ff00 */
[----:B------:R-:W-:-:S13]  /*e230*/  ISETP.GE.AND P0, PT, R17, UR38, PT ;  /* 0x0000002611007c0c */ /* 0x000fda000bf06270 */
[----:B------:R-:W-:Y:S05]  /*e240*/  @P0 BRA `(.L_x_29526) ;  /* 0x0000009c00b00947 */ /* 0x000fea0003800000 */
[----:B---3--:R-:W-:Y:S01]  /*e250*/  DSETP.NAN.AND P0, PT, R34, R34, PT ;  /* 0x000000222200722a */ /* 0x008fe20003f08000 */
[----:B------:R-:W-:Y:S05]  /*e260*/  BSSY.RECONVERGENT B2, `(.L_x_29527) ;  /* 0x000079f000027945 */ /* 0x000fea0003800200 */
[----:B------:R-:W-:-:S14]  /*e270*/  DSETP.NAN.OR P0, PT, R32, R32, P0 ;  /* 0x000000202000722a */ /* 0x000fdc0000708400 */
        /* <DEDUP_REMOVED lines=132> */
.L_x_29534:
        /* <DEDUP_REMOVED lines=22> */
.L_x_29537:
[----:B------:R-:W-:Y:S05]  /*ec20*/  BSYNC.RECONVERGENT B4 ;  /* 0x0000000000047941 */ /* 0x000fea0003800200 */
.L_x_29536:
        /* <DEDUP_REMOVED lines=29> */
.L_x_29535:
[----:B------:R-:W-:Y:S05]  /*ee00*/  BSYNC.RECONVERGENT B3 ;  /* 0x0000000000037941 */ /* 0x000fea0003800200 */
.L_x_29533:
        /* <DEDUP_REMOVED lines=22> */
.L_x_29539:
[----:B------:R-:W-:Y:S05]  /*ef70*/  BSYNC.RECONVERGENT B3 ;  /* 0x0000000000037941 */ /* 0x000fea0003800200 */
.L_x_29538:
        /* <DEDUP_REMOVED lines=84> */
.L_x_29541:
[----:B------:R-:W-:Y:S02]  /*f4c0*/  FSEL R4, RZ, 3.37028055040000000000e+12, P0 ;  /* 0x54442d18ff047808 */ /* 0x000fe40000000000 */
[----:B------:R-:W-:-:S07]  /*f4d0*/  FSEL R5, RZ, 2.1426990032196044922, P0 ;  /* 0x400921fbff057808 */ /* 0x000fce0000000000 */
.L_x_29542:
[----:B------:R-:W-:Y:S05]  /*f4e0*/  BSYNC.RECONVERGENT B0 ;  /* 0x0000000000007941 */ /* 0x000fea0003800200 */
.L_x_29540:
[----:B------:R-:W-:Y:S01]  /*f4f0*/  DADD R32, |R32|, |R34| ;  /* 0x0000000020207229 */ /* 0x000fe20000000622 */
[----:B------:R-:W-:Y:S01]  /*f500*/  LOP3.LUT R35, R5, 0x80000000, R35, 0xb8, !PT ;  /* 0x8000000005237812 */ /* 0x000fe200078eb823 */
[----:B------:R-:W-:-:S06]  /*f510*/  DMUL R2, R2, 0.5 ;  /* 0x3fe0000002027828 */ /* 0x000fcc0000000000 */
[----:B------:R-:W-:-:S06]  /*f520*/  DSETP.NAN.AND P0, PT, R32, R32, PT ;  /* 0x000000202000722a */ /* 0x000fcc0003f08000 */
[----:B------:R-:W-:Y:S02]  /*f530*/  FSEL R4, R32, R4, P0 ;  /* 0x0000000420047208 */ /* 0x000fe40000000000 */
[----:B------:R-:W-:Y:S01]  /*f540*/  FSEL R5, R33, R35, P0 ;  /* 0x0000002321057208 */ /* 0x000fe20000000000 */
[----:B------:R-:W-:Y:S06]  /*f550*/  BRA `(.L_x_29543) ;  /* 0x0000006400bc7947 */ /* 0x000fec0003800000 */
.L_x_29532:
        /* <DEDUP_REMOVED lines=11> */
[----:B------:R-:W-:-:S03]  /*f610*/  IMAD.MOV.U32 R12, RZ, RZ, R2 ;  /* 0x000000ffff0c7224 */ /* 0x000fc600078e0002 */
[----:B------:R-:W-:Y:S01]  /*f620*/  ISETP.GT.AND P0, PT, R13, 0xfffff, PT ;  /* 0x000fffff0d00780c */ /* 0x000fe20003f04270 */
[----:B------:R-:W-:Y:S01]  /*f630*/  IMAD.MOV.U32 R0, RZ, RZ, R12 ;  /* 0x000000ffff007224 */ /* 0x000fe200078e000c */
[----:B0-----:R-:W-:-:S08]  /*f640*/  DFMA R6, -R30, R4, 1 ;  /* 0x3ff000001e06742b */ /* 0x001fd00000000104 */
[----:B------:R-:W-:-:S08]  /*f650*/  DFMA R6, R6, R6, R6 ;  /* 0x000000060606722b */ /* 0x000fd00000000006 */
[----:B------:R-:W-:Y:S01]  /*f660*/  DFMA R4, R4, R6, R4 ;  /* 0x000000060404722b */ /* 0x000fe20000000004 */
[----:B------:R-:W-:Y:S01]  /*f670*/  IMAD.MOV.U32 R7, RZ, RZ, R13 ;  /* 0x000000ffff077224 */ /* 0x000fe200078e000d */
[----:B------:R-:W-:-:S06]  /*f680*/  @!P0 DMUL R12, R12, 1.80143985094819840000e+16 ;  /* 0x435000000c0c8828 */ /* 0x000fcc0000000000 */
[----:B------:R-:W-:-:S04]  /*f690*/  DFMA R2, -R30, R4, 1 ;  /* 0x3ff000001e02742b */ /* 0x000fc80000000104 */
[----:B------:R-:W-:Y:S02]  /*f6a0*/  @!P0 IMAD.MOV.U32 R7, RZ, RZ, R13 ;  /* 0x000000ffff078224 */ /* 0x000fe400078e000d */
[----:B------:R-:W-:Y:S02]  /*f6b0*/  @!P0 IMAD.MOV.U32 R0, RZ, RZ, R12 ;  /* 0x000000ffff008224 */ /* 0x000fe400078e000c */
[----:B------:R-:W-:Y:S01]  /*f6c0*/  DFMA R4, R4, R2, R4 ;  /* 0x000000020404722b */ /* 0x000fe20000000004 */
[----:B------:R-:W-:-:S05]  /*f6d0*/  VIADD R2, R7, 0xffffffff ;  /* 0xffffffff07027836 */ /* 0x000fca0000000000 */
[----:B------:R-:W-:Y:S02]  /*f6e0*/  ISETP.GE.U32.AND P2, PT, R2, 0x7fefffff, PT ;  /* 0x7fefffff0200780c */ /* 0x000fe40003f46070 */
[----:B------:R-:W-:-:S08]  /*f6f0*/  DMUL R14, R28, R4 ;  /* 0x000000041c0e7228 */ /* 0x000fd00000000000 */
[----:B------:R-:W-:-:S03]  /*f700*/  DFMA R18, -R30, R14, R28 ;  /* 0x0000000e1e12722b */ /* 0x000fc6000000011c */
[----:B------:R-:W-:Y:S01]  /*f710*/  @P2 IMAD.MOV.U32 R2, RZ, RZ, 0x0 ;  /* 0x00000000ff022424 */ /* 0x000fe200078e00ff */
[----:B------:R-:W-:Y:S01]  /*f720*/  @P2 LOP3.LUT P3, RZ, R13, 0x7fffffff, RZ, 0xc0, !PT ;  /* 0x7fffffff0dff2812 */ /* 0x000fe2000786c0ff */
[----:B------:R-:W-:-:S03]  /*f730*/  @P2 IMAD.MOV.U32 R3, RZ, RZ, 0x7ff00000 ;  /* 0x7ff00000ff032424 */ /* 0x000fc600078e00ff */
[----:B------:R-:W-:-:S03]  /*f740*/  DFMA R4, R4, R18, R14 ;  /* 0x000000120404722b */ /* 0x000fc6000000000e */
[----:B------:R-:W-:-:S07]  /*f750*/  @P2 DFMA R2, R12, R2, +INF ;  /* 0x7ff000000c02242b */ /* 0x000fce0000000002 */
[----:B------:R-:W-:-:S03]  /*f760*/  FFMA R6, RZ, R31, R5 ;  /* 0x0000001fff067223 */ /* 0x000fc60000000005 */
[----:B------:R-:W-:Y:S02]  /*f770*/  @P2 FSEL R2, R2, RZ, P3 ;  /* 0x000000ff02022208 */ /* 0x000fe40001800000 */
[----:B------:R-:W-:Y:S01]  /*f780*/  FSETP.GT.AND P4, PT, |R6|, 1.469367938527859385e-39, PT ;  /* 0x001000000600780b */ /* 0x000fe20003f84200 */
[----:B------:R-:W-:Y:S01]  /*f790*/  IMAD.MOV.U32 R6, RZ, RZ, -0x3ff ;  /* 0xfffffc01ff067424 */ /* 0x000fe200078e00ff */
[----:B------:R-:W-:Y:S01]  /*f7a0*/  @P2 FSEL R3, R3, -QNAN , P3 ;  /* 0xfff0000003032808 */ /* 0x000fe20001800000 */
[----:B------:R-:W-:Y:S01]  /*f7b0*/  @!P0 IMAD.MOV.U32 R6, RZ, RZ, -0x435 ;  /* 0xfffffbcbff068424 */ /* 0x000fe200078e00ff */
[----:B------:R-:W-:Y:S09]  /*f7c0*/  @P2 BRA `(.L_x_29546) ;  /* 0x0000000400002947 */ /* 0x000ff20003800000 */
        /* <DEDUP_REMOVED lines=10> */
[----:B------:R-:W-:-:S11]  /*f870*/  UMOV UR7, 0x43300000 ;  /* 0x4330000000077882 */ /* 0x000fd60000000000 */
[----:B------:R-:W-:-:S04]  /*f880*/  @P0 VIADD R13, R3, 0xfff00000 ;  /* 0xfff00000030d0836 */ /* 0x000fc80000000000 */
[----:B------:R-:W-:-:S06]  /*f890*/  @P0 IMAD.MOV.U32 R3, RZ, RZ, R13 ;  /* 0x000000ffff030224 */ /* 0x000fcc00078e000d */
        /* <DEDUP_REMOVED lines=12> */
[----:B------:R-:W-:Y:S01]  /*f960*/  LEA.HI R38, R7, R6, RZ, 0xc ;  /* 0x0000000607267211 */ /* 0x000fe200078f60ff */
[----:B------:R-:W-:Y:S01]  /*f970*/  DADD R6, R18, -R2 ;  /* 0x0000000012067229 */ /* 0x000fe20000000802 */
[----:B------:R-:W-:-:S03]  /*f980*/  IMAD.MOV.U32 R39, RZ, RZ, 0x43300000 ;  /* 0x43300000ff277424 */ /* 0x000fc600078e00ff */
[----:B------:R-:W-:Y:S01]  /*f990*/  DFMA R36, R14, R36, UR4 ;  /* 0x000000040e247e2b */ /* 0x000fe20008000024 */
[----:B------:R-:W-:Y:S01]  /*f9a0*/  UMOV UR4, 0xa9ab0956 ;  /* 0xa9ab095600047882 */ /* 0x000fe20000000000 */
[----:B------:R-:W-:Y:S01]  /*f9b0*/  UMOV UR5, 0x3f1745cb ;  /* 0x3f1745cb00057882 */ /* 0x000fe20000000000 */
[----:B------:R-:W-:Y:S01]  /*f9c0*/  @P0 VIADD R38, R38, 0x1 ;  /* 0x0000000126260836 */ /* 0x000fe20000000000 */
[----:B------:R-:W-:-:S04]  /*f9d0*/  DADD R6, R6, R6 ;  /* 0x0000000006067229 */ /* 0x000fc80000000006 */
[----:B------:R-:W-:Y:S01]  /*f9e0*/  DFMA R36, R14, R36, UR4 ;  /* 0x000000040e247e2b */ /* 0x000fe20008000024 */
[----:B------:R-:W-:Y:S01]  /*f9f0*/  UMOV UR4, 0x2d1b5154 ;  /* 0x2d1b515400047882 */ /* 0x000fe20000000000 */
[----:B------:R-:W-:Y:S01]  /*fa00*/  UMOV UR5, 0x3f3c71c7 ;  /* 0x3f3c71c700057882 */ /* 0x000fe20000000000 */
[----:B------:R-:W-:Y:S01]  /*fa10*/  LOP3.LUT R38, R38, 0x80000000, RZ, 0x3c, !PT ;  /* 0x8000000026267812 */ /* 0x000fe200078e3cff */
[----:B------:R-:W-:-:S04]  /*fa20*/  DFMA R6, R18, -R2, R6 ;  /* 0x800000021206722b */ /* 0x000fc80000000006 */
[----:B------:R-:W-:Y:S01]  /*fa30*/  DFMA R36, R14, R36, UR4 ;  /* 0x000000040e247e2b */ /* 0x000fe20008000024 */
[----:B------:R-:W-:Y:S01]  /*fa40*/  UMOV UR4, 0x923be72d ;  /* 0x923be72d00047882 */ /* 0x000fe20000000000 */
[----:B------:R-:W-:Y:S01]  /*fa50*/  UMOV UR5, 0x3f624924 ;  /* 0x3f62492400057882 */ /* 0x000fe20000000000 */
[----:B------:R-:W-:Y:S01]  /*fa60*/  DADD R38, R38, -UR6 ;  /* 0x8000000626267e29 */ /* 0x000fe20008000000 */
[----:B------:R-:W-:Y:S01]  /*fa70*/  UMOV UR6, 0xfefa39ef ;  /* 0xfefa39ef00067882 */ /* 0x000fe20000000000 */
[----:B------:R-:W-:Y:S01]  /*fa80*/  UMOV UR7, 0x3fe62e42 ;  /* 0x3fe62e4200077882 */ /* 0x000fe20000000000 */
[----:B------:R-:W-:Y:S02]  /*fa90*/  DMUL R6, R12, R6 ;  /* 0x000000060c067228 */ /* 0x000fe40000000000 */
[----:B------:R-:W-:Y:S01]  /*faa0*/  DFMA R36, R14, R36, UR4 ;  /* 0x000000040e247e2b */ /* 0x000fe20008000024 */
[----:B------:R-:W-:Y:S01]  /*fab0*/  UMOV UR4, 0x9999a3c4 ;  /* 0x9999a3c400047882 */ /* 0x000fe20000000000 */
[----:B------:R-:W-:Y:S01]  /*fac0*/  UMOV UR5, 0x3f899999 ;  /* 0x3f89999900057882 */ /* 0x000fe20000000000 */
[----:B------:R-:W-:-:S05]  /*fad0*/  DFMA R18, R38, UR6, R2 ;  /* 0x0000000626127c2b */ /* 0x000fca0008000002 */
        /* <DEDUP_REMOVED lines=15> */
.L_x_29546:
[----:B------:R-:W-:Y:S05]  /*fbd0*/  BSYNC.RECONVERGENT B0 ;  /* 0x0000000000007941 */ /* 0x000fea0003800200 */
.L_x_29545:
[----:B------:R-:W-:Y:S04]  /*fbe0*/  BSSY.RECONVERGENT B3, `(.L_x_29547) ;  /* 0x0000008000037945 */ /* 0x000fe80003800200 */
[----:B------:R-:W-:Y:S05]  /*fbf0*/  @P4 BRA P5, `(.L_x_29548) ;  /* 0x0000000000184947 */ /* 0x000fea0002800000 */
[----:B------:R-:W-:Y:S01]  /*fc00*/  IMAD.MOV.U32 R6, RZ, RZ, R28 ;  /* 0x000000ffff067224 */ /* 0x000fe200078e001c */
[----:B------:R-:W-:Y:S01]  /*fc10*/  MOV R0, 0xfc60 ;  /* 0x0000fc6000007802 */ /* 0x000fe20000000f00 */
[----:B------:R-:W-:Y:S02]  /*fc20*/  IMAD.MOV.U32 R5, RZ, RZ, R29 ;  /* 0x000000ffff057224 */ /* 0x000fe400078e001d */
[----:B------:R-:W-:Y:S02]  /*fc30*/  IMAD.MOV.U32 R7, RZ, RZ, R30 ;  /* 0x000000ffff077224 */ /* 0x000fe400078e001e */
[----:B------:R-:W-:-:S07]  /*fc40*/  IMAD.MOV.U32 R4, RZ, RZ, R31 ;  /* 0x000000ffff047224 */ /* 0x000fce00078e001f */
[----:B------:R-:W-:Y:S05]  /*fc50*/  CALL.REL.NOINC `($__internal_71_$__cuda_sm20_div_rn_f64_full) ;  /* 0x0000020800c87944 */ /* 0x000fea0003c00000 */
.L_x_29548:
[----:B------:R-:W-:Y:S05]  /*fc60*/  BSYNC.RECONVERGENT B3 ;  /* 0x0000000000037941 */ /* 0x000fea0003800200 */
.L_x_29547:
        /* <DEDUP_REMOVED lines=84> */
.L_x_29550:
[----:B------:R-:W-:Y:S02]  /*101b0*/  FSEL R4, RZ, 3.37028055040000000000e+12, P0 ;  /* 0x54442d18ff047808 */ /* 0x000fe40000000000 */
[----:B------:R-:W-:-:S07]  /*101c0*/  FSEL R5, RZ, 2.1426990032196044922, P0 ;  /* 0x400921fbff057808 */ /* 0x000fce0000000000 */
.L_x_29551:
[----:B------:R-:W-:Y:S05]  /*101d0*/  BSYNC.RECONVERGENT B0 ;  /* 0x0000000000007941 */ /* 0x000fea0003800200 */
.L_x_29549:
[----:B------:R-:W-:Y:S01]  /*101e0*/  DADD R32, |R32|, |R34| ;  /* 0x0000000020207229 */ /* 0x000fe20000000622 */
[----:B------:R-:W-:Y:S01]  /*101f0*/  LOP3.LUT R35, R5, 0x80000000, R35, 0xb8, !PT ;  /* 0x8000000005237812 */ /* 0x000fe200078eb823 */
[----:B------:R-:W-:-:S06]  /*10200*/  DMUL R2, R2, 0.5 ;  /* 0x3fe0000002027828 */ /* 0x000fcc0000000000 */
[----:B------:R-:W-:-:S06]  /*10210*/  DSETP.NAN.AND P0, PT, R32, R32, PT ;  /* 0x000000202000722a */ /* 0x000fcc0003f08000 */
[----:B------:R-:W-:Y:S02]  /*10220*/  FSEL R4, R32, R4, P0 ;  /* 0x0000000420047208 */ /* 0x000fe40000000000 */
[----:B------:R-:W-:Y:S01]  /*10230*/  FSEL R5, R33, R35, P0 ;  /* 0x0000002321057208 */ /* 0x000fe20000000000 */
[----:B------:R-:W-:Y:S06]  /*10240*/  BRA `(.L_x_29543) ;  /* 0x0000005800807947 */ /* 0x000fec0003800000 */
.L_x_29544:
        /* <DEDUP_REMOVED lines=28> */
.L_x_29553:
        /* <DEDUP_REMOVED lines=63> */
[----:B------:R-:W-:Y:S01]  /*10800*/  FSEL R50, R6, R4, P3 ;  /* 0x0000000406327208 */ /* 0x000fe20001800000 */
[----:B------:R-:W-:Y:S01]  /*10810*/  IMAD.MOV.U32 R6, RZ, RZ, R2 ;  /* 0x000000ffff067224 */ /* 0x000fe200078e0002 */
        /* <DEDUP_REMOVED lines=8> */
.L_x_29552:
        /* <DEDUP_REMOVED lines=101> */
.L_x_29555:
        /* <DEDUP_REMOVED lines=22> */
.L_x_29558:
[----:B------:R-:W-:Y:S05]  /*11050*/  BSYNC.RECONVERGENT B4 ;  /* 0x0000000000047941 */ /* 0x000fea0003800200 */
.L_x_29557:
        /* <DEDUP_REMOVED lines=29> */
.L_x_29556:
[----:B------:R-:W-:Y:S05]  /*11230*/  BSYNC.RECONVERGENT B3 ;  /* 0x0000000000037941 */ /* 0x000fea0003800200 */
.L_x_29554:
        /* <DEDUP_REMOVED lines=22> */
.L_x_29560:
[----:B------:R-:W-:Y:S05]  /*113a0*/  BSYNC.RECONVERGENT B3 ;  /* 0x0000000000037941 */ /* 0x000fea0003800200 */
.L_x_29559:
        /* <DEDUP_REMOVED lines=84> */
.L_x_29562:
[----:B------:R-:W-:Y:S02]  /*118f0*/  FSEL R4, RZ, 3.37028055040000000000e+12, P0 ;  /* 0x54442d18ff047808 */ /* 0x000fe40000000000 */
[----:B------:R-:W-:-:S07]  /*11900*/  FSEL R5, RZ, 2.1426990032196044922, P0 ;  /* 0x400921fbff057808 */ /* 0x000fce0000000000 */
.L_x_29563:
[----:B------:R-:W-:Y:S05]  /*11910*/  BSYNC.RECONVERGENT B0 ;  /* 0x0000000000007941 */ /* 0x000fea0003800200 */
.L_x_29561:
[----:B------:R-:W-:Y:S01]  /*11920*/  DADD R32, |R32|, |R34| ;  /* 0x0000000020207229 */ /* 0x000fe20000000622 */
[----:B------:R-:W-:Y:S01]  /*11930*/  LOP3.LUT R35, R5, 0x80000000, R35, 0xb8, !PT ;  /* 0x8000000005237812 */ /* 0x000fe200078eb823 */
[----:B------:R-:W-:-:S06]  /*11940*/  DMUL R2, R2, 0.5 ;  /* 0x3fe0000002027828 */ /* 0x000fcc0000000000 */
[----:B------:R-:W-:-:S06]  /*11950*/  DSETP.NAN.AND P0, PT, R32, R32, PT ;  /* 0x000000202000722a */ /* 0x000fcc0003f08000 */
[----:B------:R-:W-:Y:S02]  /*11960*/  FSEL R4, R32, R4, P0 ;  /* 0x0000000420047208 */ /* 0x000fe40000000000 */
[----:B------:R-:W-:Y:S01]  /*11970*/  FSEL R5, R33, R35, P0 ;  /* 0x0000002321057208 */ /* 0x000fe20000000000 */
[----:B------:R-:W-:Y:S06]  /*11980*/  BRA `(.L_x_29543) ;  /* 0x0000004000b07947 */ /* 0x000fec0003800000 */
.L_x_29531:
        /* <DEDUP_REMOVED lines=13> */
[----:B------:R-:W-:Y:S01]  /*11a60*/  MUFU.RCP64H R39, R31 ;  /* 0x0000001f00277308 */ /* 0x000fe20000001800 */
[----:B------:R-:W-:Y:S01]  /*11a70*/  SEL R7, R15, R19, P0 ;  /* 0x000000130f077207 */ /* 0x000fe20000000000 */
[----:B------:R-:W-:Y:S01]  /*11a80*/  IMAD.MOV.U32 R38, RZ, RZ, 0x1 ;  /* 0x00000001ff267424 */ /* 0x000fe200078e00ff */
[----:B------:R-:W-:Y:S01]  /*11a90*/  LOP3.LUT R5, R0, 0x7fd00000, RZ, 0x3c, !PT ;  /* 0x7fd0000000057812 */ /* 0x000fe200078e3cff */
[----:B------:R-:W-:Y:S01]  /*11aa0*/  BSSY.RECONVERGENT B0, `(.L_x_29564) ;  /* 0x0000078000007945 */ /* 0x000fe20003800200 */
[----:B------:R-:W-:Y:S01]  /*11ab0*/  SEL R2, R18, R14, P2 ;  /* 0x0000000e12027207 */ /* 0x000fe20001000000 */
[----:B------:R-:W-:Y:S01]  /*11ac0*/  IMAD.U32 R14, RZ, RZ, UR6 ;  /* 0x00000006ff0e7e24 */ /* 0x000fe2000f8e00ff */
[----:B------:R-:W-:-:S02]  /*11ad0*/  ISETP.GE.U32.AND P3, PT, R7, 0x7ff00000, PT ;  /* 0x7ff000000700780c */ /* 0x000fc40003f66070 */
        /* <DEDUP_REMOVED lines=15> */
[----:B------:R-:W-:Y:S02]  /*11bd0*/  DFMA R18, R4, -R18, 1 ;  /* 0x3ff000000412742b */ /* 0x000fe40000000812 */
[----:B------:R-:W-:-:S06]  /*11be0*/  DFMA R4, -R30, R38, 1 ;  /* 0x3ff000001e04742b */ /* 0x000fcc0000000126 */
[----:B------:R-:W-:Y:S02]  /*11bf0*/  DFMA R36, R18, R36, 0.5 ;  /* 0x3fe000001224742b */ /* 0x000fe40000000024 */
[----:B------:R-:W-:Y:S02]  /*11c00*/  DMUL R18, R14, R18 ;  /* 0x000000120e127228 */ /* 0x000fe40000000000 */
[----:B------:R-:W-:-:S06]  /*11c10*/  DFMA R4, R4, R4, R4 ;  /* 0x000000040404722b */ /* 0x000fcc0000000004 */
[----:B------:R-:W-:Y:S02]  /*11c20*/  DFMA R18, R36, R18, R14 ;  /* 0x000000122412722b */ /* 0x000fe4000000000e */
[----:B------:R-:W-:-:S06]  /*11c30*/  DFMA R4, R38, R4, R38 ;  /* 0x000000042604722b */ /* 0x000fcc0000000026 */
[----:B------:R-:W-:Y:S01]  /*11c40*/  DMUL R18, R12, R18 ;  /* 0x000000120c127228 */ /* 0x000fe20000000000 */
[----:B------:R-:W-:Y:S01]  /*11c50*/  LOP3.LUT R13, R0, 0x100000, RZ, 0xfc, !PT ;  /* 0x00100000000d7812 */ /* 0x000fe200078efcff */
[----:B------:R-:W-:-:S06]  /*11c60*/  IMAD.MOV.U32 R12, RZ, RZ, RZ ;  /* 0x000000ffff0c7224 */ /* 0x000fcc00078e00ff */
[----:B------:R-:W-:-:S10]  /*11c70*/  DMUL R18, R18, R12 ;  /* 0x0000000c12127228 */ /* 0x000fd40000000000 */
        /* <DEDUP_REMOVED lines=90> */
.L_x_29565:
[----:B------:R-:W-:Y:S05]  /*12220*/  BSYNC.RECONVERGENT B0 ;  /* 0x0000000000007941 */ /* 0x000fea0003800200 */
.L_x_29564:
        /* <DEDUP_REMOVED lines=8> */
.L_x_29567:
[----:B------:R-:W-:Y:S05]  /*122b0*/  BSYNC.RECONVERGENT B3 ;  /* 0x0000000000037941 */ /* 0x000fea0003800200 */
.L_x_29566:
        /* <DEDUP_REMOVED lines=84> */
.L_x_29569:
[----:B------:R-:W-:Y:S02]  /*12800*/  FSEL R4, RZ, 3.37028055040000000000e+12, P0 ;  /* 0x54442d18ff047808 */ /* 0x000fe40000000000 */
[----:B------:R-:W-:-:S07]  /*12810*/  FSEL R5, RZ, 2.1426990032196044922, P0 ;  /* 0x400921fbff057808 */ /* 0x000fce0000000000 */
.L_x_29570:
[----:B------:R-:W-:Y:S05]  /*12820*/  BSYNC.RECONVERGENT B0 ;  /* 0x0000000000007941 */ /* 0x000fea0003800200 */
.L_x_29568:
[----:B------:R-:W-:Y:S01]  /*12830*/  DADD R32, |R32|, |R34| ;  /* 0x0000000020207229 */ /* 0x000fe20000000622 */
[----:B------:R-:W-:-:S07]  /*12840*/  LOP3.LUT R35, R5, 0x80000000, R35, 0xb8, !PT ;  /* 0x8000000005237812 */ /* 0x000fce00078eb823 */
[----:B------:R-:W-:-:S06]  /*12850*/  DSETP.NAN.AND P0, PT, R32, R32, PT ;  /* 0x000000202000722a */ /* 0x000fcc0003f08000 */
[----:B------:R-:W-:Y:S02]  /*12860*/  FSEL R4, R32, R4, P0 ;  /* 0x0000000420047208 */ /* 0x000fe40000000000 */
[----:B------:R-:W-:Y:S01]  /*12870*/  FSEL R5, R33, R35, P0 ;  /* 0x0000002321057208 */ /* 0x000fe20000000000 */
[----:B------:R-:W-:Y:S06]  /*12880*/  BRA `(.L_x_29543) ;  /* 0x0000003000f07947 */ /* 0x000fec0003800000 */
.L_x_29530:
        /* <DEDUP_REMOVED lines=94> */
.L_x_29573:
        /* <DEDUP_REMOVED lines=22> */
.L_x_29576:
[----:B------:R-:W-:Y:S05]  /*12fd0*/  BSYNC.RECONVERGENT B4 ;  /* 0x0000000000047941 */ /* 0x000fea0003800200 */
.L_x_29575:
        /* <DEDUP_REMOVED lines=29> */
.L_x_29574:
[----:B------:R-:W-:Y:S05]  /*131b0*/  BSYNC.RECONVERGENT B3 ;  /* 0x0000000000037941 */ /* 0x000fea0003800200 */
.L_x_29572:
        /* <DEDUP_REMOVED lines=66> */
[----:B------:R-:W-:Y:S02]  /*135e0*/  @P2 DADD R2, -R28, R2 ;  /* 0x000000001c022229 */ /* 0x000fe40000000102 */
[----:B------:R-:W-:-:S08]  /*135f0*/  @!P2 DADD R6, -RZ, -R28 ;  /* 0x00000000ff06a229 */ /* 0x000fd0000000091c */
[----:B------:R-:W-:Y:S02]  /*13600*/  @P2 FSEL R2, R2, R28, !P0 ;  /* 0x0000001c02022208 */ /* 0x000fe40004000000 */
[----:B------:R-:W-:Y:S02]  /*13610*/  @P2 FSEL R3, R3, R29, !P0 ;  /* 0x0000001d03032208 */ /* 0x000fe40004000000 */
[----:B------:R-:W-:Y:S01]  /*13620*/  @!P2 PLOP3.LUT P0, PT, P1, PT, PT, 0x80, 0x8 ;  /* 0x000000000008a81c */ /* 0x000fe20000f0f070 */
[----:B------:R-:W-:-:S03]  /*13630*/  DSETP.NEU.AND P1, PT, |R32|, |R34|, PT ;  /* 0x400000222000722a */ /* 0x000fc60003f2d200 */
[----:B------:R-:W-:Y:S02]  /*13640*/  @!P2 FSEL R6, R28, R6, !P0 ;  /* 0x000000061c06a208 */ /* 0x000fe40004000000 */
[----:B------:R-:W-:-:S06]  /*13650*/  @!P2 FSEL R7, R29, R7, !P0 ;  /* 0x000000071d07a208 */ /* 0x000fcc0004000000 */
[----:B------:R-:W-:Y:S01]  /*13660*/  @!P2 DADD R2, R6, R12 ;  /* 0x000000000602a229 */ /* 0x000fe2000000000c */
[----:B------:R-:W-:Y:S01]  /*13670*/  IMAD.MOV.U32 R12, RZ, RZ, 0x4002d97c ;  /* 0x4002d97cff0c7424 */ /* 0x000fe200078e00ff */
[----:B------:R-:W-:Y:S01]  /*13680*/  DADD R6, |R32|, |R34| ;  /* 0x0000000020067229 */ /* 0x000fe20000000622 */
[----:B------:R-:W-:-:S03]  /*13690*/  FSEL R13, R0, 3.37028055040000000000e+12, !P0 ;  /* 0x54442d18000d7808 */ /* 0x000fc60004000000 */
[----:B------:R-:W-:-:S04]  /*136a0*/  FSEL R15, R12, 1.8213495016098022461, !P0 ;  /* 0x3fe921fb0c0f7808 */ /* 0x000fc80004000000 */
[----:B------:R-:W-:Y:S01]  /*136b0*/  FSEL R13, R13, R2, !P1 ;  /* 0x000000020d0d7208 */ /* 0x000fe20004800000 */
[----:B------:R-:W-:Y:S01]  /*136c0*/  DSETP.NAN.AND P0, PT, R6, R6, PT ;  /* 0x000000060600722a */ /* 0x000fe20003f08000 */
[----:B------:R-:W-:-:S04]  /*136d0*/  FSEL R3, R15, R3, !P1 ;  /* 0x000000030f037208 */ /* 0x000fc80004800000 */
[----:B------:R-:W-:Y:S01]  /*136e0*/  LOP3.LUT R35, R3, 0x80000000, R35, 0xb8, !PT ;  /* 0x8000000003237812 */ /* 0x000fe200078eb823 */
[----:B------:R-:W-:Y:S01]  /*136f0*/  DMUL R2, R4, 0.5 ;  /* 0x3fe0000004027828 */ /* 0x000fe20000000000 */
[----:B------:R-:W-:Y:S02]  /*13700*/  FSEL R4, R6, R13, P0 ;  /* 0x0000000d06047208 */ /* 0x000fe40000000000 */
[----:B------:R-:W-:Y:S01]  /*13710*/  FSEL R5, R7, R35, P0 ;  /* 0x0000002307057208 */ /* 0x000fe20000000000 */
[----:B------:R-:W-:Y:S07]  /*13720*/  BRA `(.L_x_29543) ;  /* 0x0000002400487947 */ /* 0x000fee0003800000 */
.L_x_29571:
[----:B------:R-:W-:Y:S01]  /*13730*/  DMUL R4, R28, R28 ;  /* 0x0000001c1c047228 */ /* 0x000fe20000000000 */
        /* <DEDUP_REMOVED lines=10> */
[----:B------:R-:W-:Y:S01]  /*137e0*/  @P1 PLOP3.LUT P0, PT, P2, PT, PT, 0x80, 0x8 ;  /* 0x000000000008181c */ /* 0x000fe2000170f070 */
        /* <DEDUP_REMOVED lines=60> */
[----:B------:R-:W-:Y:S01]  /*13bb0*/  @!P1 FSEL R5, R7, R5, !P0 ;  /* 0x0000000507059208 */ /* 0x000fe20004000000 */
[----:B------:R-:W-:-:S05]  /*13bc0*/  DADD R6, |R32|, |R34| ;  /* 0x0000000020067229 */ /* 0x000fca0000000622 */
[----:B------:R-:W-:Y:S01]  /*13bd0*/  @!P1 DADD R2, R4, R12 ;  /* 0x0000000004029229 */ /* 0x000fe2000000000c */
[----:B------:R-:W-:Y:S01]  /*13be0*/  IMAD.MOV.U32 R4, RZ, RZ, 0x4002d97c ;  /* 0x4002d97cff047424 */ /* 0x000fe200078e00ff */
[----:B------:R-:W-:Y:S01]  /*13bf0*/  DSETP.NEU.AND P1, PT, |R32|, |R34|, PT ;  /* 0x400000222000722a */ /* 0x000fe20003f2d200 */
[----:B------:R-:W-:-:S03]  /*13c00*/  FSEL R13, R0, 3.37028055040000000000e+12, !P0 ;  /* 0x54442d18000d7808 */ /* 0x000fc60004000000 */
[----:B------:R-:W-:Y:S01]  /*13c10*/  FSEL R15, R4, 1.8213495016098022461, !P0 ;  /* 0x3fe921fb040f7808 */ /* 0x000fe20004000000 */
[----:B------:R-:W-:Y:S02]  /*13c20*/  DMUL R4, R28, 0.5 ;  /* 0x3fe000001c047828 */ /* 0x000fe40000000000 */
[----:B------:R-:W-:Y:S01]  /*13c30*/  DSETP.NAN.AND P0, PT, R6, R6, PT ;  /* 0x000000060600722a */ /* 0x000fe20003f08000 */
[----:B------:R-:W-:Y:S02]  /*13c40*/  FSEL R3, R15, R3, !P1 ;  /* 0x000000030f037208 */ /* 0x000fe40004800000 */
[----:B------:R-:W-:Y:S02]  /*13c50*/  FSEL R13, R13, R2, !P1 ;  /* 0x000000020d0d7208 */ /* 0x000fe40004800000 */
[----:B------:R-:W-:Y:S01]  /*13c60*/  LOP3.LUT R35, R3, 0x80000000, R35, 0xb8, !PT ;  /* 0x8000000003237812 */ /* 0x000fe200078eb823 */
[----:B------:R-:W-:Y:S01]  /*13c70*/  DMUL R2, R28, R4 ;  /* 0x000000041c027228 */ /* 0x000fe20000000000 */
[----:B------:R-:W-:-:S02]  /*13c80*/  FSEL R4, R6, R13, P0 ;  /* 0x0000000d06047208 */ /* 0x000fc40000000000 */
[----:B------:R-:W-:Y:S01]  /*13c90*/  FSEL R5, R7, R35, P0 ;  /* 0x0000002307057208 */ /* 0x000fe20000000000 */
[----:B------:R-:W-:Y:S07]  /*13ca0*/  BRA `(.L_x_29543) ;  /* 0x0000001c00e87947 */ /* 0x000fee0003800000 */
.L_x_29529:
        /* <DEDUP_REMOVED lines=25> */
.L_x_29578:
[----:B------:R-:W-:Y:S05]  /*13e40*/  BSYNC.RECONVERGENT B3 ;  /* 0x0000000000037941 */ /* 0x000fea0003800200 */
.L_x_29577:
        /* <DEDUP_REMOVED lines=23> */
.L_x_29580:
[----:B------:R-:W-:Y:S05]  /*13fc0*/  BSYNC.RECONVERGENT B3 ;  /* 0x0000000000037941 */ /* 0x000fea0003800200 */
.L_x_29579:
[----:B------:R-:W-:Y:S01]  /*13fd0*/  DADD R14, -RZ, |R2| ;  /* 0x00000000ff0e7229 */ /* 0x000fe20000000502 */
[----:B------:R-:W-:Y:S01]  /*13fe0*/  UMOV UR4, 0xffffffff ;  /* 0xffffffff00047882 */ /* 0x000fe20000000000 */
[----:B------:R-:W-:Y:S01]  /*13ff0*/  DADD R18, -RZ, |R4| ;  /* 0x00000000ff127229 */ /* 0x000fe20000000504 */
[----:B------:R-:W-:Y:S01]  /*14000*/  UMOV UR5, 0x7fefffff ;  /* 0x7fefffff00057882 */ /* 0x000fe20000000000 */
[----:B------:R-:W-:Y:S01]  /*14010*/  IMAD.MOV.U32 R4, RZ, RZ, RZ ;  /* 0x000000ffff047224 */ /* 0x000fe200078e00ff */
[----:B------:R-:W-:Y:S01]  /*14020*/  UMOV UR6, UR5 ;  /* 0x0000000500067c82 */ /* 0x000fe20008000000 */
[----:B------:R-:W-:Y:S01]  /*14030*/  IMAD.MOV.U32 R36, RZ, RZ, 0x0 ;  /* 0x00000000ff247424 */ /* 0x000fe200078e00ff */
[----:B------:R-:W-:Y:S01]  /*14040*/  MUFU.RCP64H R39, R31 ;  /* 0x0000001f00277308 */ /* 0x000fe20000001800 */
[----:B------:R-:W-:Y:S01]  /*14050*/  IMAD.MOV.U32 R37, RZ, RZ, 0x3fd80000 ;  /* 0x3fd80000ff257424 */ /* 0x000fe200078e00ff */
[----:B------:R-:W-:Y:S01]  /*14060*/  BSSY.RECONVERGENT B0, `(.L_x_29581) ;  /* 0x0000083000007945 */ /* 0x000fe20003800200 */
[----:B------:R-:W-:Y:S01]  /*14070*/  IMAD.MOV.U32 R38, RZ, RZ, 0x1 ;  /* 0x00000001ff267424 */ /* 0x000fe200078e00ff */
[----:B------:R-:W-:-:S02]  /*14080*/  FSETP.GEU.AND P5, PT, |R29|, 6.5827683646048100446e-37, PT ;  /* 0x036000001d00780b */ /* 0x000fc40003fae200 */
[----:B------:R-:W-:Y:S02]  /*14090*/  ISETP.GT.U32.AND P1, PT, R14, R18, PT ;  /* 0x000000120e00720c */ /* 0x000fe40003f24070 */
[CC--:B------:R-:W-:Y:S02]  /*140a0*/  ISETP.LT.U32.AND P0, PT, R18.reuse, R14.reuse, PT ;  /* 0x0000000e1200720c */ /* 0x0c0fe40003f01070 */
[----:B------:R-:W-:Y:S02]  /*140b0*/  ISETP.GT.U32.AND.EX P1, PT, R15, R19, PT, P1 ;  /* 0x000000130f00720c */ /* 0x000fe40003f24110 */
[----:B------:R-:W-:Y:S02]  /*140c0*/  ISETP.LT.U32.AND.EX P0, PT, R19, R15, PT, P0 ;  /* 0x0000000f1300720c */ /* 0x000fe40003f01100 */
[----:B------:R-:W-:Y:S02]  /*140d0*/  SEL R3, R15, R19, P1 ;  /* 0x000000130f037207 */ /* 0x000fe40000800000 */
[----:B------:R-:W-:-:S02]  /*140e0*/  SEL R6, R18, R14, P0 ;  /* 0x0000000e12067207 */ /* 0x000fc40000000000 */
[----:B------:R-:W-:Y:S02]  /*140f0*/  LOP3.LUT R0, R3, 0xffc00000, RZ, 0xc0, !PT ;  /* 0xffc0000003007812 */ /* 0x000fe400078ec0ff */
[----:B------:R-:W-:Y:S02]  /*14100*/  SEL R7, R19, R15, P0 ;  /* 0x0000000f13077207 */ /* 0x000fe40000000000 */
        /* <DEDUP_REMOVED lines=120> */
.L_x_29582:
[----:B------:R-:W-:Y:S05]  /*14890*/  BSYNC.RECONVERGENT B0 ;  /* 0x0000000000007941 */ /* 0x000fea0003800200 */
.L_x_29581:
        /* <DEDUP_REMOVED lines=8> */
.L_x_29584:
[----:B------:R-:W-:Y:S05]  /*14920*/  BSYNC.RECONVERGENT B3 ;  /* 0x0000000000037941 */ /* 0x000fea0003800200 */
.L_x_29583:
        /* <DEDUP_REMOVED lines=84> */
.L_x_29586:
[----:B------:R-:W-:Y:S02]  /*14e70*/  FSEL R4, RZ, 3.37028055040000000000e+12, P0 ;  /* 0x54442d18ff047808 */ /* 0x000fe40000000000 */
[----:B------:R-:W-:-:S07]  /*14e80*/  FSEL R5, RZ, 2.1426990032196044922, P0 ;  /* 0x400921fbff057808 */ /* 0x000fce0000000000 */
.L_x_29587:
[----:B------:R-:W-:Y:S05]  /*14e90*/  BSYNC.RECONVERGENT B0 ;  /* 0x0000000000007941 */ /* 0x000fea0003800200 */
.L_x_29585:
[----:B------:R-:W-:Y:S01]  /*14ea0*/  DADD R32, |R32|, |R34| ;  /* 0x0000000020207229 */ /* 0x000fe20000000622 */
[----:B------:R-:W-:Y:S01]  /*14eb0*/  LOP3.LUT R35, R5, 0x80000000, R35, 0xb8, !PT ;  /* 0x8000000005237812 */ /* 0x000fe200078eb823 */
[----:B------:R-:W-:-:S06]  /*14ec0*/  DADD R2, R2, 1 ;  /* 0x3ff0000002027429 */ /* 0x000fcc0000000000 */
[----:B------:R-:W-:-:S06]  /*14ed0*/  DSETP.NAN.AND P0, PT, R32, R32, PT ;  /* 0x000000202000722a */ /* 0x000fcc0003f08000 */
[----:B------:R-:W-:Y:S02]  /*14ee0*/  FSEL R4, R32, R4, P0 ;  /* 0x0000000420047208 */ /* 0x000fe40000000000 */
[----:B------:R-:W-:Y:S01]  /*14ef0*/  FSEL R5, R33, R35, P0 ;  /* 0x0000002321057208 */ /* 0x000fe20000000000 */
[----:B------:R-:W-:Y:S06]  /*14f00*/  BRA `(.L_x_29543) ;  /* 0x0000000c00507947 */ /* 0x000fec0003800000 */
.L_x_29528:
[----:B------:R-:W-:Y:S01]  /*14f10*/  DSETP.GEU.AND P0, PT, |R34|, 1.4916681462400413487e-154, PT ;  /* 0x200000002200742a */ /* 0x000fe20003f0e200 */
[----:B------:R-:W-:Y:S01]  /*14f20*/  IMAD.MOV.U32 R12, RZ, RZ, 0x1 ;  /* 0x00000001ff0c7424 */ /* 0x000fe200078e00ff */
[----:B------:R-:W-:Y:S01]  /*14f30*/  DADD R18, -RZ, |R34| ;  /* 0x00000000ff127229 */ /* 0x000fe20000000522 */
[----:B------:R-:W-:Y:S01]  /*14f40*/  BSSY.RECONVERGENT B0, `(.L_x_29588) ;  /* 0x000006c000007945 */ /* 0x000fe20003800200 */
[--C-:B------:R-:W-:Y:S02]  /*14f50*/  DADD R30, -RZ, |R32|.reuse ;  /* 0x00000000ff1e7229 */ /* 0x100fe40000000520 */
[----:B------:R-:W-:Y:S02]  /*14f60*/  DSETP.LT.AND P0, PT, |R32|, 1.4916681462400413487e-154, !P0 ;  /* 0x200000002000742a */ /* 0x000fe40004701200 */
[----:B------:R-:W-:-:S06]  /*14f70*/  DSETP.GT.AND P1, PT, |R34|, |R32|, PT ;  /* 0x400000202200722a */ /* 0x000fcc0003f24200 */
[----:B------:R-:W-:Y:S02]  /*14f80*/  FSEL R29, R19, R31, P1 ;  /* 0x0000001f131d7208 */ /* 0x000fe40000800000 */
[----:B------:R-:W-:Y:S02]  /*14f90*/  FSEL R28, R18, R30, P1 ;  /* 0x0000001e121c7208 */ /* 0x000fe40000800000 */
[----:B------:R-:W0:Y:S02]  /*14fa0*/  MUFU.RCP64H R13, R29 ;  /* 0x0000001d000d7308 */ /* 0x000e240000001800 */
[----:B------:R-:W-:Y:S02]  /*14fb0*/  @P0 DMUL R2, R34, 4 ;  /* 0x4010000022020828 */ /* 0x000fe40000000000 */
[----:B------:R-:W-:-:S06]  /*14fc0*/  @P0 DMUL R4, R32, 4 ;  /* 0x4010000020040828 */ /* 0x000fcc0000000000 */
[----:B------:R-:W-:Y:S02]  /*14fd0*/  @P0 DMUL R6, R2, R2 ;  /* 0x0000000202060228 */ /* 0x000fe40000000000 */
[----:B------:R-:W-:-:S06]  /*14fe0*/  @!P0 DMUL R2, R34, R34 ;  /* 0x0000002222028228 */ /* 0x000fcc0000000000 */
[----:B------:R-:W-:Y:S02]  /*14ff0*/  @P0 DFMA R6, R4, R4, R6 ;  /* 0x000000040406022b */ /* 0x000fe40000000006 */
[----:B------:R-:W-:Y:S02]  /*15000*/  @!P0 DFMA R14, R32, R32, R2 ;  /* 0x00000020200e822b */ /* 0x000fe40000000002 */
[----:B0-----:R-:W-:-:S04]  /*15010*/  DFMA R2, -R28, R12, 1 ;  /* 0x3ff000001c02742b */ /* 0x001fc8000000010c */
[----:B------:R-:W-:Y:S01]  /*15020*/  @P0 DMUL R14, R6, 0.0625 ;  /* 0x3fb00000060e0828 */ /* 0x000fe20000000000 */
[----:B------:R-:W-:-:S03]  /*15030*/  FSEL R6, R30, R18, P1 ;  /* 0x000000121e067208 */ /* 0x000fc60000800000 */
[----:B------:R-:W-:Y:S01]  /*15040*/  DFMA R2, R2, R2, R2 ;  /* 0x000000020202722b */ /* 0x000fe20000000002 */
[----:B------:R-:W-:-:S04]  /*15050*/  FSEL R7, R31, R19, P1 ;  /* 0x000000131f077208 */ /* 0x000fc80000800000 */
[----:B------:R-:W-:Y:S01]  /*15060*/  FSETP.GEU.AND P5, PT, |R7|, 6.5827683646048100446e-37, PT ;  /* 0x036000000700780b */ /* 0x000fe20003fae200 */
[----:B------:R-:W-:Y:S01]  /*15070*/  IMAD.MOV.U32 R0, RZ, RZ, R14 ;  /* 0x000000ffff007224 */ /* 0x000fe200078e000e */
[----:B------:R-:W-:Y:S01]  /*15080*/  ISETP.GT.AND P0, PT, R15, 0xfffff, PT ;  /* 0x000fffff0f00780c */ /* 0x000fe20003f04270 */
[----:B------:R-:W-:Y:S01]  /*15090*/  DFMA R2, R12, R2, R12 ;  /* 0x000000020c02722b */ /* 0x000fe2000000000c */
[----:B------:R-:W-:-:S07]  /*150a0*/  IMAD.MOV.U32 R13, RZ, RZ, R15 ;  /* 0x000000ffff0d7224 */ /* 0x000fce00078e000f */
[----:B------:R-:W-:-:S04]  /*150b0*/  DFMA R4, -R28, R2, 1 ;  /* 0x3ff000001c04742b */ /* 0x000fc80000000102 */
[----:B------:R-:W-:-:S04]  /*150c0*/  @!P0 DMUL R14, R14, 1.80143985094819840000e+16 ;  /* 0x435000000e0e8828 */ /* 0x000fc80000000000 */
[----:B------:R-:W-:-:S06]  /*150d0*/  DFMA R4, R2, R4, R2 ;  /* 0x000000040204722b */ /* 0x000fcc0000000002 */
[----:B------:R-:W-:Y:S02]  /*150e0*/  @!P0 IMAD.MOV.U32 R13, RZ, RZ, R15 ;  /* 0x000000ffff0d8224 */ /* 0x000fe400078e000f */
[----:B------:R-:W-:Y:S01]  /*150f0*/  DMUL R2, R4, R6 ;  /* 0x0000000604027228 */ /* 0x000fe20000000000 */
[----:B------:R-:W-:Y:S02]  /*15100*/  @!P0 IMAD.MOV.U32 R0, RZ, RZ, R14 ;  /* 0x000000ffff008224 */ /* 0x000fe400078e000e */
[----:B------:R-:W-:-:S05]  /*15110*/  VIADD R12, R13, 0xffffffff ;  /* 0xffffffff0d0c7836 */ /* 0x000fca0000000000 */
[----:B------:R-:W-:Y:S01]  /*15120*/  ISETP.GE.U32.AND P2, PT, R12, 0x7fefffff, PT ;  /* 0x7fefffff0c00780c */ /* 0x000fe20003f46070 */
[----:B------:R-:W-:-:S08]  /*15130*/  DFMA R18, -R28, R2, R6 ;  /* 0x000000021c12722b */ /* 0x000fd00000000106 */
[----:B------:R-:W-:-:S04]  /*15140*/  DFMA R4, R4, R18, R2 ;  /* 0x000000120404722b */ /* 0x000fc80000000002 */
[----:B------:R-:W-:Y:S01]  /*15150*/  @P2 IMAD.MOV.U32 R2, RZ, RZ, 0x0 ;  /* 0x00000000ff022424 */ /* 0x000fe200078e00ff */
[----:B------:R-:W-:Y:S01]  /*15160*/  @P2 LOP3.LUT P3, RZ, R15, 0x7fffffff, RZ, 0xc0, !PT ;  /* 0x7fffffff0fff2812 */ /* 0x000fe2000786c0ff */
[----:B------:R-:W-:-:S04]  /*15170*/  @P2 IMAD.MOV.U32 R3, RZ, RZ, 0x7ff00000 ;  /* 0x7ff00000ff032424 */ /* 0x000fc800078e00ff */
[----:B------:R-:W-:Y:S02]  /*15180*/  FFMA R12, RZ, R29, R5 ;  /* 0x0000001dff0c7223 */ /* 0x000fe40000000005 */
[----:B------:R-:W-:-:S03]  /*15190*/  @P2 DFMA R2, R14, R2, +INF ;  /* 0x7ff000000e02242b */ /* 0x000fc60000000002 */
[----:B------:R-:W-:Y:S01]  /*151a0*/  FSETP.GT.AND P4, PT, |R12|, 1.469367938527859385e-39, PT ;  /* 0x001000000c00780b */ /* 0x000fe20003f84200 */
[----:B------:R-:W-:Y:S02]  /*151b0*/  IMAD.MOV.U32 R12, RZ, RZ, -0x3ff ;  /* 0xfffffc01ff0c7424 */ /* 0x000fe400078e00ff */
[----:B------:R-:W-:-:S04]  /*151c0*/  @!P0 IMAD.MOV.U32 R12, RZ, RZ, -0x435 ;  /* 0xfffffbcbff0c8424 */ /* 0x000fc800078e00ff */
        /* <DEDUP_REMOVED lines=67> */
.L_x_29589:
[----:B------:R-:W-:Y:S05]  /*15600*/  BSYNC.RECONVERGENT B0 ;  /* 0x0000000000007941 */ /* 0x000fea0003800200 */
.L_x_29588:
[----:B------:R-:W-:Y:S04]  /*15610*/  BSSY.RECONVERGENT B3, `(.L_x_29590) ;  /* 0x0000007000037945 */ /* 0x000fe80003800200 */
[----:B------:R-:W-:Y:S05]  /*15620*/  @P4 BRA P5, `(.L_x_29591) ;  /* 0x0000000000144947 */ /* 0x000fea0002800000 */
[----:B------:R-:W-:Y:S01]  /*15630*/  IMAD.MOV.U32 R5, RZ, RZ, R7 ;  /* 0x000000ffff057224 */ /* 0x000fe200078e0007 */
[----:B------:R-:W-:Y:S01]  /*15640*/  MOV R0, 0x15680 ;  /* 0x0001568000007802 */ /* 0x000fe20000000f00 */
[----:B------:R-:W-:Y:S02]  /*15650*/  IMAD.MOV.U32 R7, RZ, RZ, R28 ;  /* 0x000000ffff077224 */ /* 0x000fe400078e001c */
[----:B------:R-:W-:-:S07]  /*15660*/  IMAD.MOV.U32 R4, RZ, RZ, R29 ;  /* 0x000000ffff047224 */ /* 0x000fce00078e001d */
[----:B------:R-:W-:Y:S05]  /*15670*/  CALL.REL.NOINC `($__internal_71_$__cuda_sm20_div_rn_f64_full) ;  /* 0x000001b000407944 */ /* 0x000fea0003c00000 */
.L_x_29591:
[----:B------:R-:W-:Y:S05]  /*15680*/  BSYNC.RECONVERGENT B3 ;  /* 0x0000000000037941 */ /* 0x000fea0003800200 */
.L_x_29590:
        /* <DEDUP_REMOVED lines=84> */
.L_x_29593:
[----:B------:R-:W-:Y:S02]  /*15bd0*/  FSEL R4, RZ, 3.37028055040000000000e+12, P0 ;  /* 0x54442d18ff047808 */ /* 0x000fe40000000000 */
[----:B------:R-:W-:-:S07]  /*15be0*/  FSEL R5, RZ, 2.1426990032196044922, P0 ;  /* 0x400921fbff057808 */ /* 0x000fce0000000000 */
.L_x_29594:
[----:B------:R-:W-:Y:S05]  /*15bf0*/  BSYNC.RECONVERGENT B0 ;  /* 0x0000000000007941 */ /* 0x000fea0003800200 */
.L_x_29592:
[----:B------:R-:W-:Y:S01]  /*15c00*/  DADD R32, |R32|, |R34| ;  /* 0x0000000020207229 */ /* 0x000fe20000000622 */
[----:B------:R-:W-:-:S07]  /*15c10*/  LOP3.LUT R35, R5, 0x80000000, R35, 0xb8, !PT ;  /* 0x8000000005237812 */ /* 0x000fce00078eb823 */
[----:B------:R-:W-:-:S06]  /*15c20*/  DSETP.NAN.AND P0, PT, R32, R32, PT ;  /* 0x000000202000722a */ /* 0x000fcc0003f08000 */
[----:B------:R-:W-:Y:S02]  /*15c30*/  FSEL R4, R32, R4, P0 ;  /* 0x0000000420047208 */ /* 0x000fe40000000000 */
[----:B------:R-:W-:-:S07]  /*15c40*/  FSEL R5, R33, R35, P0 ;  /* 0x0000002321057208 */ /* 0x000fce0000000000 */
.L_x_29543:
[----:B------:R-:W-:Y:S05]  /*15c50*/  BSYNC.RECONVERGENT B2 ;  /* 0x0000000000027941 */ /* 0x000fea0003800200 */
.L_x_29527:
[----:B------:R-:W0:Y:S02]  /*15c60*/  LDCU.128 UR4, c[0x0][0x390] ;  /* 0x00007200ff0477ac */ /* 0x000e240008000c00 */
        /* <DEDUP_REMOVED lines=75> */
.L_x_29600:
[----:B------:R-:W-:Y:S05]  /*16120*/  BSYNC.RECONVERGENT B0 ;  /* 0x0000000000007941 */ /* 0x000fea0003800200 */
.L_x_29599:
        /* <DEDUP_REMOVED lines=26> */
.L_x_29604:
[----:B------:R-:W-:Y:S05]  /*162d0*/  BSYNC.RECONVERGENT B4 ;  /* 0x0000000000047941 */ /* 0x000fea0003800200 */
.L_x_29603:
[----:B------:R-:W-:Y:S01]  /*162e0*/  VIADD R0, R0, 0x1 ;  /* 0x0000000100007836 */ /* 0x000fe20000000000 */
[----:B------:R-:W-:Y:S06]  /*162f0*/  BRA `(.L_x_29605) ;  /* 0x0000000000087947 */ /* 0x000fec0003800000 */
.L_x_29602:
[----:B------:R-:W-:Y:S01]  /*16300*/  DMUL R18, RZ, R30 ;  /* 0x0000001eff127228 */ /* 0x000fe20000000000 */
[----:B------:R-:W-:-:S10]  /*16310*/  IMAD.MOV.U32 R0, RZ, RZ, 0x1 ;  /* 0x00000001ff007424 */ /* 0x000fd400078e00ff */
.L_x_29605:
[----:B------:R-:W-:Y:S05]  /*16320*/  BSYNC.RECONVERGENT B3 ;  /* 0x0000000000037941 */ /* 0x000fea0003800200 */
.L_x_29601:
        /* <DEDUP_REMOVED lines=10> */
[----:B------:R-:W-:Y:S01]  /*163d0*/  DSETP.NEU.AND P1, PT, |R30|, +INF , PT ;  /* 0x7ff000001e00742a */ /* 0x000fe20003f2d200 */
[----:B------:R-:W-:Y:S01]  /*163e0*/  IMAD.MOV.U32 R35, RZ, RZ, 0x3da8ff83 ;  /* 0x3da8ff83ff237424 */ /* 0x000fe200078e00ff */
[----:B------:R-:W-:Y:S01]  /*163f0*/  ISETP.NE.U32.AND P0, PT, R28, 0x1, PT ;  /* 0x000000011c00780c */ /* 0x000fe20003f05070 */
[----:B------:R-:W-:Y:S01]  /*16400*/  DMUL R28, R18, R18 ;  /* 0x00000012121c7228 */ /* 0x000fe20000000000 */
[----:B------:R-:W-:Y:S02]  /*16410*/  BSSY.RECONVERGENT B3, `(.L_x_29606) ;  /* 0x000002a000037945 */ /* 0x000fe40003800200 */
[----:B------:R-:W-:-:S02]  /*16420*/  FSEL R34, R34, -8.06006814911005101289e+34, !P0 ;  /* 0xf9785eba22227808 */ /* 0x000fc40004000000 */
        /* <DEDUP_REMOVED lines=36> */
[----:B------:R-:W-:Y:S01]  /*16670*/  IMAD.MOV.U32 R0, RZ, RZ, R6 ;  /* 0x000000ffff007224 */ /* 0x000fe200078e0006 */
[----:B------:R-:W-:Y:S06]  /*16680*/  BRA `(.L_x_29608) ;  /* 0x0000000000087947 */ /* 0x000fec0003800000 */
.L_x_29607:
[----:B------:R-:W-:Y:S01]  /*16690*/  DMUL R2, RZ, R30 ;  /* 0x0000001eff027228 */ /* 0x000fe20000000000 */
[----:B------:R-:W-:-:S10]  /*166a0*/  IMAD.MOV.U32 R0, RZ, RZ, RZ ;  /* 0x000000ffff007224 */ /* 0x000fd400078e00ff */
.L_x_29608:
[----:B------:R-:W-:Y:S05]  /*166b0*/  BSYNC.RECONVERGENT B3 ;  /* 0x0000000000037941 */ /* 0x000fea0003800200 */
.L_x_29606:
        /* <DEDUP_REMOVED lines=32> */
.L_x_29598:
        /* <DEDUP_REMOVED lines=61> */
.L_x_29610:
[----:B------:R-:W-:Y:S05]  /*16c90*/  BSYNC.RECONVERGENT B0 ;  /* 0x0000000000007941 */ /* 0x000fea0003800200 */
.L_x_29609:
        /* <DEDUP_REMOVED lines=10> */
[----:B------:R-:W-:-:S05]  /*16d40*/  PRMT R33, R2, 0x9910, RZ ;  /* 0x0000991002217816 */ /* 0x000fca00000000ff */
[----:B------:R-:W-:Y:S01]  /*16d50*/  IMAD.IADD R0, R0, 0x1, -R33 ;  /* 0x0000000100007824 */ /* 0x000fe200078e0a21 */
[----:B------:R-:W-:-:S04]  /*16d60*/  LEA R33, R33, 0x3ff00000, 0x14 ;  /* 0x3ff0000021217811 */ /* 0x000fc800078ea0ff */
        /* <DEDUP_REMOVED lines=8> */
[----:B------:R-:W-:-:S08]  /*16df0*/  UMOV UR5, 0x3ff921fb ;  /* 0x3ff921fb00057882 */ /* 0x000fd00000000000 */
        /* <DEDUP_REMOVED lines=15> */
.L_x_29614:
[----:B------:R-:W-:Y:S05]  /*16ef0*/  BSYNC.RECONVERGENT B4 ;  /* 0x0000000000047941 */ /* 0x000fea0003800200 */
.L_x_29613:
[----:B------:R-:W-:Y:S01]  /*16f00*/  VIADD R0, R4, 0x1 ;  /* 0x0000000104007836 */ /* 0x000fe20000000000 */
[----:B------:R-:W-:Y:S06]  /*16f10*/  BRA `(.L_x_29615) ;  /* 0x0000000000087947 */ /* 0x000fec0003800000 */
.L_x_29612:
[----:B------:R-:W-:Y:S01]  /*16f20*/  DMUL R2, RZ, R30 ;  /* 0x0000001eff027228 */ /* 0x000fe20000000000 */
[----:B------:R-:W-:-:S10]  /*16f30*/  IMAD.MOV.U32 R0, RZ, RZ, 0x1 ;  /* 0x00000001ff007424 */ /* 0x000fd400078e00ff */
.L_x_29615:
[----:B------:R-:W-:Y:S05]  /*16f40*/  BSYNC.RECONVERGENT B3 ;  /* 0x0000000000037941 */ /* 0x000fea0003800200 */
.L_x_29611:
        /* <DEDUP_REMOVED lines=10> */
[----:B------:R-:W-:Y:S01]  /*16ff0*/  BSSY.RECONVERGENT B3, `(.L_x_29616) ;  /* 0x0000030000037945 */ /* 0x000fe20003800200 */
        /* <DEDUP_REMOVED lines=45> */
.L_x_29617:
[----:B------:R-:W-:Y:S01]  /*172d0*/  DMUL R2, RZ, R30 ;  /* 0x0000001eff027228 */ /* 0x000fe20000000000 */
[----:B------:R-:W-:-:S10]  /*172e0*/  IMAD.MOV.U32 R0, RZ, RZ, RZ ;  /* 0x000000ffff007224 */ /* 0x000fd400078e00ff */
.L_x_29618:
[----:B------:R-:W-:Y:S05]  /*172f0*/  BSYNC.RECONVERGENT B3 ;  /* 0x0000000000037941 */ /* 0x000fea0003800200 */
.L_x_29616:
        /* <DEDUP_REMOVED lines=9> */
[----:B------:R-:W-:-:S02]  /*17390*/  IMAD.MOV.U32 R38, RZ, RZ, 0x20fd8164 ;  /* 0x20fd8164ff267424 */ /* 0x000fc400078e00ff */
[----:B------:R-:W-:Y:S01]  /*173a0*/  IMAD.MOV.U32 R34, RZ, RZ, 0x3da8ff83 ;  /* 0x3da8ff83ff227424 */ /* 0x000fe200078e00ff */
[----:B------:R-:W-:Y:S01]  /*173b0*/  ISETP.NE.U32.AND P0, PT, R30, 0x1, PT ;  /* 0x000000011e00780c */ /* 0x000fe20003f05070 */
[----:B------:R-:W-:-:S03]  /*173c0*/  DMUL R30, R2, R2 ;  /* 0x00000002021e7228 */ /* 0x000fc60000000000 */
[----:B------:R-:W-:Y:S02]  /*173d0*/  FSEL R38, R38, -8.06006814911005101289e+34, !P0 ;  /* 0xf9785eba26267808 */ /* 0x000fe40004000000 */
[----:B------:R-:W-:Y:S01]  /*173e0*/  FSEL R39, -R34, 0.11223486810922622681, !P0 ;  /* 0x3de5db6522277808 */ /* 0x000fe20004000100 */
[----:B------:R-:W-:-:S05]  /*173f0*/  IMAD.MOV.U32 R34, RZ, RZ, RZ ;  /* 0x000000ffff227224 */ /* 0x000fca00078e00ff */
        /* <DEDUP_REMOVED lines=19> */
.L_x_29597:
        /* <DEDUP_REMOVED lines=10> */
.L_x_29619:
[----:B------:R-:W-:-:S10]  /*175d0*/  DADD R30, R30, -R30 ;  /* 0x000000001e1e7229 */ /* 0x000fd4000000081e */
[----:B------:R-:W-:Y:S02]  /*175e0*/  IMAD.MOV.U32 R28, RZ, RZ, R30 ;  /* 0x000000ffff1c7224 */ /* 0x000fe400078e001e */
[----:B------:R-:W-:Y:S01]  /*175f0*/  IMAD.MOV.U32 R29, RZ, RZ, R31 ;  /* 0x000000ffff1d7224 */ /* 0x000fe200078e001f */
[----:B------:R-:W-:Y:S06]  /*17600*/  BRA `(.L_x_29526) ;  /* 0x0000000800c07947 */ /* 0x000fec0003800000 */
.L_x_29596:
        /* <DEDUP_REMOVED lines=25> */
.L_x_29623:
[----:B------:R-:W-:Y:S05]  /*177a0*/  BSYNC.RECONVERGENT B4 ;  /* 0x0000000000047941 */ /* 0x000fea0003800200 */
.L_x_29622:
[----:B------:R-:W-:Y:S01]  /*177b0*/  VIADD R0, R4, 0x1 ;  /* 0x0000000104007836 */ /* 0x000fe20000000000 */
[----:B------:R-:W-:Y:S06]  /*177c0*/  BRA `(.L_x_29624) ;  /* 0x0000000000087947 */ /* 0x000fec0003800000 */
.L_x_29621:
[----:B------:R-:W-:Y:S01]  /*177d0*/  DMUL R2, RZ, R30 ;  /* 0x0000001eff027228 */ /* 0x000fe20000000000 */
[----:B------:R-:W-:-:S10]  /*177e0*/  IMAD.MOV.U32 R0, RZ, RZ, 0x1 ;  /* 0x00000001ff007424 */ /* 0x000fd400078e00ff */
.L_x_29624:
[----:B------:R-:W-:Y:S05]  /*177f0*/  BSYNC.RECONVERGENT B3 ;  /* 0x0000000000037941 */ /* 0x000fea0003800200 */
.L_x_29620:
        /* <DEDUP_REMOVED lines=54> */
.L_x_29626:
[----:B------:R-:W-:Y:S01]  /*17b60*/  DMUL R2, RZ, R30 ;  /* 0x0000001eff027228 */ /* 0x000fe20000000000 */
[----:B------:R-:W-:-:S10]  /*17b70*/  IMAD.MOV.U32 R0, RZ, RZ, RZ ;  /* 0x000000ffff007224 */ /* 0x000fd400078e00ff */
.L_x_29627:
[----:B------:R-:W-:Y:S05]  /*17b80*/  BSYNC.RECONVERGENT B3 ;  /* 0x0000000000037941 */ /* 0x000fea0003800200 */
.L_x_29625:
        /* <DEDUP_REMOVED lines=30> */
.L_x_29595:
        /* <DEDUP_REMOVED lines=58> */
.L_x_29526:
[----:B------:R-:W-:Y:S05]  /*18110*/  BSYNC.RECONVERGENT B1 ;  /* 0x0000000000017941 */ /* 0x000fea0003800200 */
.L_x_29525:
[----:B------:R-:W-:Y:S01]  /*18120*/  VIADD R0, R16, 0x100 ;  /* 0x0000010010007836 */ /* 0x000fe20000000000 */
[----:B------:R-:W-:Y:S01]  /*18130*/  BSSY.RECONVERGENT B1, `(.L_x_29628) ;  /* 0x00009f1000017945 */ /* 0x000fe20003800200 */
[----:B---3--:R-:W-:Y:S02]  /*18140*/  CS2R R34, SRZ ;  /* 0x0000000000227805 */ /* 0x008fe4000001ff00 */
[----:B------:R-:W-:Y:S02]  /*18150*/  CS2R R32, SRZ ;  /* 0x0000000000207805 */ /* 0x000fe4000001ff00 */
[----:B------:R-:W-:-:S13]  /*18160*/  ISETP.GE.AND P0, PT, R0, UR38, PT ;  /* 0x0000002600007c0c */ /* 0x000fda000bf06270 */
[----:B------:R-:W-:Y:S05]  /*18170*/  @P0 BRA `(.L_x_29629) ;  /* 0x0000009c00b00947 */ /* 0x000fea0003800000 */
[----:B------:R-:W-:Y:S01]  /*18180*/  DSETP.NAN.AND P0, PT, R26, R26, PT ;  /* 0x0000001a1a00722a */ /* 0x000fe20003f08000 */
        /* <DEDUP_REMOVED lines=134> */
.L_x_29637:
        /* <DEDUP_REMOVED lines=22> */
.L_x_29640:
[----:B------:R-:W-:Y:S05]  /*18b50*/  BSYNC.RECONVERGENT B4 ;  /* 0x0000000000047941 */ /* 0x000fea0003800200 */
.L_x_29639:
        /* <DEDUP_REMOVED lines=29> */
.L_x_29638:
[----:B------:R-:W-:Y:S05]  /*18d30*/  BSYNC.RECONVERGENT B3 ;  /* 0x0000000000037941 */ /* 0x000fea0003800200 */
.L_x_29636:
        /* <DEDUP_REMOVED lines=22> */
.L_x_29642:
[----:B------:R-:W-:Y:S05]  /*18ea0*/  BSYNC.RECONVERGENT B3 ;  /* 0x0000000000037941 */ /* 0x000fea0003800200 */
.L_x_29641:
        /* <DEDUP_REMOVED lines=84> */
.L_x_29644:
[----:B------:R-:W-:Y:S02]  /*193f0*/  FSEL R4, RZ, 3.37028055040000000000e+12, P0 ;  /* 0x54442d18ff047808 */ /* 0x000fe40000000000 */
[----:B------:R-:W-:-:S07]  /*19400*/  FSEL R5, RZ, 2.1426990032196044922, P0 ;  /* 0x400921fbff057808 */ /* 0x000fce0000000000 */
.L_x_29645:
[----:B------:R-:W-:Y:S05]  /*19410*/  BSYNC.RECONVERGENT B0 ;  /* 0x0000000000007941 */ /* 0x000fea0003800200 */
.L_x_29643:
[----:B------:R-:W-:Y:S01]  /*19420*/  DADD R24, |R24|, |R26| ;  /* 0x0000000018187229 */ /* 0x000fe2000000061a */
[----:B------:R-:W-:Y:S01]  /*19430*/  LOP3.LUT R27, R5, 0x80000000, R27, 0xb8, !PT ;  /* 0x80000000051b7812 */ /* 0x000fe200078eb81b */
[----:B------:R-:W-:-:S06]  /*19440*/  DMUL R2, R2, 0.5 ;  /* 0x3fe0000002027828 */ /* 0x000fcc0000000000 */
[----:B------:R-:W-:-:S06]  /*19450*/  DSETP.NAN.AND P0, PT, R24, R24, PT ;  /* 0x000000181800722a */ /* 0x000fcc0003f08000 */
[----:B------:R-:W-:Y:S02]  /*19460*/  FSEL R4, R24, R4, P0 ;  /* 0x0000000418047208 */ /* 0x000fe40000000000 */
[----:B------:R-:W-:Y:S01]  /*19470*/  FSEL R5, R25, R27, P0 ;  /* 0x0000001b19057208 */ /* 0x000fe20000000000 */
[----:B------:R-:W-:Y:S06]  /*19480*/  BRA `(.L_x_29646) ;  /* 0x0000006400bc7947 */ /* 0x000fec0003800000 */
.L_x_29635:
        /* <DEDUP_REMOVED lines=103> */
.L_x_29649:
[----:B------:R-:W-:Y:S05]  /*19b00*/  BSYNC.RECONVERGENT B0 ;  /* 0x0000000000007941 */ /* 0x000fea0003800200 */
.L_x_29648:
        /* <DEDUP_REMOVED lines=8> */
.L_x_29651:
[----:B------:R-:W-:Y:S05]  /*19b90*/  BSYNC.RECONVERGENT B3 ;  /* 0x0000000000037941 */ /* 0x000fea0003800200 */
.L_x_29650:
        /* <DEDUP_REMOVED lines=84> */
.L_x_29653:
[----:B------:R-:W-:Y:S02]  /*1a0e0*/  FSEL R4, RZ, 3.37028055040000000000e+12, P0 ;  /* 0x54442d18ff047808 */ /* 0x000fe40000000000 */
[----:B------:R-:W-:-:S07]  /*1a0f0*/  FSEL R5, RZ, 2.1426990032196044922, P0 ;  /* 0x400921fbff057808 */ /* 0x000fce0000000000 */
.L_x_29654:
[----:B------:R-:W-:Y:S05]  /*1a100*/  BSYNC.RECONVERGENT B0 ;  /* 0x0000000000007941 */ /* 0x000fea0003800200 */
.L_x_29652:
[----:B------:R-:W-:Y:S01]  /*1a110*/  DADD R24, |R24|, |R26| ;  /* 0x0000000018187229 */ /* 0x000fe2000000061a */
[----:B------:R-:W-:Y:S01]  /*1a120*/  LOP3.LUT R27, R5, 0x80000000, R27, 0xb8, !PT ;  /* 0x80000000051b7812 */ /* 0x000fe200078eb81b */
[----:B------:R-:W-:-:S06]  /*1a130*/  DMUL R2, R2, 0.5 ;  /* 0x3fe0000002027828 */ /* 0x000fcc0000000000 */
[----:B------:R-:W-:-:S06]  /*1a140*/  DSETP.NAN.AND P0, PT, R24, R24, PT ;  /* 0x000000181800722a */ /* 0x000fcc0003f08000 */
[----:B------:R-:W-:Y:S02]  /*1a150*/  FSEL R4, R24, R4, P0 ;  /* 0x0000000418047208 */ /* 0x000fe40000000000 */
[----:B------:R-:W-:Y:S01]  /*1a160*/  FSEL R5, R25, R27, P0 ;  /* 0x0000001b19057208 */ /* 0x000fe20000000000 */
[----:B------:R-:W-:Y:S06]  /*1a170*/  BRA `(.L_x_29646) ;  /* 0x0000005800807947 */ /* 0x000fec0003800000 */
.L_x_29647:
        /* <DEDUP_REMOVED lines=28> */
.L_x_29656:
        /* <DEDUP_REMOVED lines=73> */
.L_x_29655:
        /* <DEDUP_REMOVED lines=101> */
.L_x_29658:
        /* <DEDUP_REMOVED lines=22> */
.L_x_29661:
[----:B------:R-:W-:Y:S05]  /*1af80*/  BSYNC.RECONVERGENT B4 ;  /* 0x0000000000047941 */ /* 0x000fea0003800200 */
.L_x_29660:
        /* <DEDUP_REMOVED lines=29> */
.L_x_29659:
[----:B------:R-:W-:Y:S05]  /*1b160*/  BSYNC.RECONVERGENT B3 ;  /* 0x0000000000037941 */ /* 0x000fea0003800200 */
.L_x_29657:
        /* <DEDUP_REMOVED lines=22> */
.L_x_29663:
[----:B------:R-:W-:Y:S05]  /*1b2d0*/  BSYNC.RECONVERGENT B3 ;  /* 0x0000000000037941 */ /* 0x000fea0003800200 */
.L_x_29662:
        /* <DEDUP_REMOVED lines=84> */
.L_x_29665:
[----:B------:R-:W-:Y:S02]  /*1b820*/  FSEL R4, RZ, 3.37028055040000000000e+12, P0 ;  /* 0x54442d18ff047808 */ /* 0x000fe40000000000 */
[----:B------:R-:W-:-:S07]  /*1b830*/  FSEL R5, RZ, 2.1426990032196044922, P0 ;  /* 0x400921fbff057808 */ /* 0x000fce0000000000 */
.L_x_29666:
[----:B------:R-:W-:Y:S05]  /*1b840*/  BSYNC.RECONVERGENT B0 ;  /* 0x0000000000007941 */ /* 0x000fea0003800200 */
.L_x_29664:
[----:B------:R-:W-:Y:S01]  /*1b850*/  DADD R24, |R24|, |R26| ;  /* 0x0000000018187229 */ /* 0x000fe2000000061a */
[----:B------:R-:W-:Y:S01]  /*1b860*/  LOP3.LUT R27, R5, 0x80000000, R27, 0xb8, !PT ;  /* 0x80000000051b7812 */ /* 0x000fe200078eb81b */
[----:B------:R-:W-:-:S06]  /*1b870*/  DMUL R2, R2, 0.5 ;  /* 0x3fe0000002027828 */ /* 0x000fcc0000000000 */
[----:B------:R-:W-:-:S06]  /*1b880*/  DSETP.NAN.AND P0, PT, R24, R24, PT ;  /* 0x000000181800722a */ /* 0x000fcc0003f08000 */
[----:B------:R-:W-:Y:S02]  /*1b890*/  FSEL R4, R24, R4, P0 ;  /* 0x0000000418047208 */ /* 0x000fe40000000000 */
[----:B------:R-:W-:Y:S01]  /*1b8a0*/  FSEL R5, R25, R27, P0 ;  /* 0x0000001b19057208 */ /* 0x000fe20000000000 */
[----:B------:R-:W-:Y:S06]  /*1b8b0*/  BRA `(.L_x_29646) ;  /* 0x0000004000b07947 */ /* 0x000fec0003800000 */
.L_x_29634:
        /* <DEDUP_REMOVED lines=137> */
.L_x_29668:
[----:B------:R-:W-:Y:S05]  /*1c150*/  BSYNC.RECONVERGENT B0 ;  /* 0x0000000000007941 */ /* 0x000fea0003800200 */
.L_x_29667:
        /* <DEDUP_REMOVED lines=8> */
.L_x_29670:
[----:B------:R-:W-:Y:S05]  /*1c1e0*/  BSYNC.RECONVERGENT B3 ;  /* 0x0000000000037941 */ /* 0x000fea0003800200 */
.L_x_29669:
        /* <DEDUP_REMOVED lines=84> */
.L_x_29672:
[----:B------:R-:W-:Y:S02]  /*1c730*/  FSEL R4, RZ, 3.37028055040000000000e+12, P0 ;  /* 0x54442d18ff047808 */ /* 0x000fe40000000000 */
[----:B------:R-:W-:-:S07]  /*1c740*/  FSEL R5, RZ, 2.1426990032196044922, P0 ;  /* 0x400921fbff057808 */ /* 0x000fce0000000000 */
.L_x_29673:
[----:B------:R-:W-:Y:S05]  /*1c750*/  BSYNC.RECONVERGENT B0 ;  /* 0x0000000000007941 */ /* 0x000fea0003800200 */
.L_x_29671:
[----:B------:R-:W-:Y:S01]  /*1c760*/  DADD R24, |R24|, |R26| ;  /* 0x0000000018187229 */ /* 0x000fe2000000061a */
[----:B------:R-:W-:-:S07]  /*1c770*/  LOP3.LUT R27, R5, 0x80000000, R27, 0xb8, !PT ;  /* 0x80000000051b7812 */ /* 0x000fce00078eb81b */
[----:B------:R-:W-:-:S06]  /*1c780*/  DSETP.NAN.AND P0, PT, R24, R24, PT ;  /* 0x000000181800722a */ /* 0x000fcc0003f08000 */
[----:B------:R-:W-:Y:S02]  /*1c790*/  FSEL R4, R24, R4, P0 ;  /* 0x0000000418047208 */ /* 0x000fe40000000000 */
[----:B------:R-:W-:Y:S01]  /*1c7a0*/  FSEL R5, R25, R27, P0 ;  /* 0x0000001b19057208 */ /* 0x000fe20000000000 */
[----:B------:R-:W-:Y:S06]  /*1c7b0*/  BRA `(.L_x_29646) ;  /* 0x0000003000f07947 */ /* 0x000fec0003800000 */
.L_x_29633:
        /* <DEDUP_REMOVED lines=94> */
.L_x_29676:
        /* <DEDUP_REMOVED lines=22> */
.L_x_29679:
[----:B------:R-:W-:Y:S05]  /*1cf00*/  BSYNC.RECONVERGENT B4 ;  /* 0x0000000000047941 */ /* 0x000fea0003800200 */
.L_x_29678:
        /* <DEDUP_REMOVED lines=29> */
.L_x_29677:
[----:B------:R-:W-:Y:S05]  /*1d0e0*/  BSYNC.RECONVERGENT B3 ;  /* 0x0000000000037941 */ /* 0x000fea0003800200 */
.L_x_29675:
        /* <DEDUP_REMOVED lines=87> */
.L_x_29674:
        /* <DEDUP_REMOVED lines=88> */
.L_x_29632:
        /* <DEDUP_REMOVED lines=25> */
.L_x_29681:
[----:B------:R-:W-:Y:S05]  /*1dd70*/  BSYNC.RECONVERGENT B3 ;  /* 0x0000000000037941 */ /* 0x000fea0003800200 */
.L_x_29680:
        /* <DEDUP_REMOVED lines=23> */
.L_x_29683:
[----:B------:R-:W-:Y:S05]  /*1def0*/  BSYNC.RECONVERGENT B3 ;  /* 0x0000000000037941 */ /* 0x000fea0003800200 */
.L_x_29682:
        /* <DEDUP_REMOVED lines=140> */
.L_x_29685:
[----:B------:R-:W-:Y:S05]  /*1e7c0*/  BSYNC.RECONVERGENT B0 ;  /* 0x0000000000007941 */ /* 0x000fea0003800200 */
.L_x_29684:
        /* <DEDUP_REMOVED lines=8> */
.L_x_29687:
[----:B------:R-:W-:Y:S05]  /*1e850*/  BSYNC.RECONVERGENT B3 ;  /* 0x0000000000037941 */ /* 0x000fea0003800200 */
.L_x_29686:
        /* <DEDUP_REMOVED lines=84> */
.L_x_29689:
[----:B------:R-:W-:Y:S02]  /*1eda0*/  FSEL R4, RZ, 3.37028055040000000000e+12, P0 ;  /* 0x54442d18ff047808 */ /* 0x000fe40000000000 */
[----:B------:R-:W-:-:S07]  /*1edb0*/  FSEL R5, RZ, 2.1426990032196044922, P0 ;  /* 0x400921fbff057808 */ /* 0x000fce0000000000 */
.L_x_29690:
[----:B------:R-:W-:Y:S05]  /*1edc0*/  BSYNC.RECONVERGENT B0 ;  /* 0x0000000000007941 */ /* 0x000fea0003800200 */
.L_x_29688:
[----:B------:R-:W-:Y:S01]  /*1edd0*/  DADD R24, |R24|, |R26| ;  /* 0x0000000018187229 */ /* 0x000fe2000000061a */
[----:B------:R-:W-:Y:S01]  /*1ede0*/  LOP3.LUT R27, R5, 0x80000000, R27, 0xb8, !PT ;  /* 0x80000000051b7812 */ /* 0x000fe200078eb81b */
[----:B------:R-:W-:-:S06]  /*1edf0*/  DADD R2, R2, 1 ;  /* 0x3ff0000002027429 */ /* 0x000fcc0000000000 */
[----:B------:R-:W-:-:S06]  /*1ee00*/  DSETP.NAN.AND P0, PT, R24, R24, PT ;  /* 0x000000181800722a */ /* 0x000fcc0003f08000 */
[----:B------:R-:W-:Y:S02]  /*1ee10*/  FSEL R4, R24, R4, P0 ;  /* 0x0000000418047208 */ /* 0x000fe40000000000 */
[----:B------:R-:W-:Y:S01]  /*1ee20*/  FSEL R5, R25, R27, P0 ;  /* 0x0000001b19057208 */ /* 0x000fe20000000000 */
[----:B------:R-:W-:Y:S06]  /*1ee30*/  BRA `(.L_x_29646) ;  /* 0x0000000c00507947 */ /* 0x000fec0003800000 */
.L_x_29631:
        /* <DEDUP_REMOVED lines=111> */
.L_x_29692:
[----:B------:R-:W-:Y:S05]  /*1f530*/  BSYNC.RECONVERGENT B0 ;  /* 0x0000000000007941 */ /* 0x000fea0003800200 */
.L_x_29691:
[----:B------:R-:W-:Y:S04]  /*1f540*/  BSSY.RECONVERGENT B3, `(.L_x_29693) ;  /* 0x0000007000037945 */ /* 0x000fe80003800200 */
[----:B------:R-:W-:Y:S05]  /*1f550*/  @P4 BRA P5, `(.L_x_29694) ;  /* 0x0000000000144947 */ /* 0x000fea0002800000 */
[----:B------:R-:W-:Y:S01]  /*1f560*/  IMAD.MOV.U32 R5, RZ, RZ, R7 ;  /* 0x000000ffff057224 */ /* 0x000fe200078e0007 */
[----:B------:R-:W-:Y:S01]  /*1f570*/  MOV R0, 0x1f5b0 ;  /* 0x0001f5b000007802 */ /* 0x000fe20000000f00 */
[----:B------:R-:W-:Y:S02]  /*1f580*/  IMAD.MOV.U32 R7, RZ, RZ, R32 ;  /* 0x000000ffff077224 */ /* 0x000fe400078e0020 */
[----:B------:R-:W-:-:S07]  /*1f590*/  IMAD.MOV.U32 R4, RZ, RZ, R33 ;  /* 0x000000ffff047224 */ /* 0x000fce00078e0021 */
[----:B------:R-:W-:Y:S05]  /*1f5a0*/  CALL.REL.NOINC `($__internal_71_$__cuda_sm20_div_rn_f64_full) ;  /* 0x0000011000747944 */ /* 0x000fea0003c00000 */
.L_x_29694:
[----:B------:R-:W-:Y:S05]  /*1f5b0*/  BSYNC.RECONVERGENT B3 ;  /* 0x0000000000037941 */ /* 0x000fea0003800200 */
.L_x_29693:
        /* <DEDUP_REMOVED lines=84> */
.L_x_29696:
[----:B------:R-:W-:Y:S02]  /*1fb00*/  FSEL R4, RZ, 3.37028055040000000000e+12, P0 ;  /* 0x54442d18ff047808 */ /* 0x000fe40000000000 */
[----:B------:R-:W-:-:S07]  /*1fb10*/  FSEL R5, RZ, 2.1426990032196044922, P0 ;  /* 0x400921fbff057808 */ /* 0x000fce0000000000 */
.L_x_29697:
[----:B------:R-:W-:Y:S05]  /*1fb20*/  BSYNC.RECONVERGENT B0 ;  /* 0x0000000000007941 */ /* 0x000fea0003800200 */
.L_x_29695:
[----:B------:R-:W-:Y:S01]  /*1fb30*/  DADD R24, |R24|, |R26| ;  /* 0x0000000018187229 */ /* 0x000fe2000000061a */
[----:B------:R-:W-:-:S07]  /*1fb40*/  LOP3.LUT R27, R5, 0x80000000, R27, 0xb8, !PT ;  /* 0x80000000051b7812 */ /* 0x000fce00078eb81b */
[----:B------:R-:W-:-:S06]  /*1fb50*/  DSETP.NAN.AND P0, PT, R24, R24, PT ;  /* 0x000000181800722a */ /* 0x000fcc0003f08000 */
[----:B------:R-:W-:Y:S02]  /*1fb60*/  FSEL R4, R24, R4, P0 ;  /* 0x0000000418047208 */ /* 0x000fe40000000000 */
[----:B------:R-:W-:-:S07]  /*1fb70*/  FSEL R5, R25, R27, P0 ;  /* 0x0000001b19057208 */ /* 0x000fce0000000000 */
.L_x_29646:
[----:B------:R-:W-:Y:S05]  /*1fb80*/  BSYNC.RECONVERGENT B2 ;  /* 0x0000000000027941 */ /* 0x000fea0003800200 */
.L_x_29630:
        /* <DEDUP_REMOVED lines=76> */
.L_x_29703:
[----:B------:R-:W-:Y:S05]  /*20050*/  BSYNC.RECONVERGENT B0 ;  /* 0x0000000000007941 */ /* 0x000fea0003800200 */
.L_x_29702:
        /* <DEDUP_REMOVED lines=26> */
.L_x_29707:
[----:B------:R-:W-:Y:S05]  /*20200*/  BSYNC.RECONVERGENT B4 ;  /* 0x0000000000047941 */ /* 0x000fea0003800200 */
.L_x_29706:
[----:B------:R-:W-:Y:S01]  /*20210*/  VIADD R0, R0, 0x1 ;  /* 0x0000000100007836 */ /* 0x000fe20000000000 */
[----:B------:R-:W-:Y:S06]  /*20220*/  BRA `(.L_x_29708) ;  /* 0x0000000000087947 */ /* 0x000fec0003800000 */
.L_x_29705:
[----:B------:R-:W-:Y:S01]  /*20230*/  DMUL R18, RZ, R34 ;  /* 0x00000022ff127228 */ /* 0x000fe20000000000 */
[----:B------:R-:W-:-:S10]  /*20240*/  IMAD.MOV.U32 R0, RZ, RZ, 0x1 ;  /* 0x00000001ff007424 */ /* 0x000fd400078e00ff */
.L_x_29708:
[----:B------:R-:W-:Y:S05]  /*20250*/  BSYNC.RECONVERGENT B3 ;  /* 0x0000000000037941 */ /* 0x000fea0003800200 */
.L_x_29704:
        /* <DEDUP_REMOVED lines=54> */
.L_x_29710:
[----:B------:R-:W-:Y:S01]  /*205c0*/  DMUL R2, RZ, R34 ;  /* 0x00000022ff027228 */ /* 0x000fe20000000000 */
[----:B------:R-:W-:-:S10]  /*205d0*/  IMAD.MOV.U32 R0, RZ, RZ, RZ ;  /* 0x000000ffff007224 */ /* 0x000fd400078e00ff */
.L_x_29711:
[----:B------:R-:W-:Y:S05]  /*205e0*/  BSYNC.RECONVERGENT B3 ;  /* 0x0000000000037941 */ /* 0x000fea0003800200 */
.L_x_29709:
        /* <DEDUP_REMOVED lines=32> */
.L_x_29701:
        /* <DEDUP_REMOVED lines=61> */
.L_x_29713:
[----:B------:R-:W-:Y:S05]  /*20bc0*/  BSYNC.RECONVERGENT B0 ;  /* 0x0000000000007941 */ /* 0x000fea0003800200 */
.L_x_29712:
        /* <DEDUP_REMOVED lines=37> */
.L_x_29717:
[----:B------:R-:W-:Y:S05]  /*20e20*/  BSYNC.RECONVERGENT B4 ;  /* 0x0000000000047941 */ /* 0x000fea0003800200 */
.L_x_29716:
[----:B------:R-:W-:Y:S01]  /*20e30*/  VIADD R0, R4, 0x1 ;  /* 0x0000000104007836 */ /* 0x000fe20000000000 */
[----:B------:R-:W-:Y:S06]  /*20e40*/  BRA `(.L_x_29718) ;  /* 0x0000000000087947 */ /* 0x000fec0003800000 */
.L_x_29715:
[----:B------:R-:W-:Y:S01]  /*20e50*/  DMUL R2, RZ, R34 ;  /* 0x00000022ff027228 */ /* 0x000fe20000000000 */
[----:B------:R-:W-:-:S10]  /*20e60*/  IMAD.MOV.U32 R0, RZ, RZ, 0x1 ;  /* 0x00000001ff007424 */ /* 0x000fd400078e00ff */
.L_x_29718:
[----:B------:R-:W-:Y:S05]  /*20e70*/  BSYNC.RECONVERGENT B3 ;  /* 0x0000000000037941 */ /* 0x000fea0003800200 */
.L_x_29714:
        /* <DEDUP_REMOVED lines=56> */
.L_x_29720:
[----:B------:R-:W-:Y:S01]  /*21200*/  DMUL R2, RZ, R34 ;  /* 0x00000022ff027228 */ /* 0x000fe20000000000 */
[----:B------:R-:W-:-:S10]  /*21210*/  IMAD.MOV.U32 R0, RZ, RZ, RZ ;  /* 0x000000ffff007224 */ /* 0x000fd400078e00ff */
.L_x_29721:
[----:B------:R-:W-:Y:S05]  /*21220*/  BSYNC.RECONVERGENT B3 ;  /* 0x0000000000037941 */ /* 0x000fea0003800200 */
.L_x_29719:
        /* <DEDUP_REMOVED lines=15> */
[----:B------:R-:W-:-:S06]  /*21320*/  IMAD.MOV.U32 R36, RZ, RZ, RZ ;  /* 0x000000ffff247224 */ /* 0x000fcc00078e00ff */
[----:B------:R-:W-:Y:S02]  /*21330*/  DMUL R32, R32, R36 ;  /* 0x0000002420207228 */ /* 0x000fe40000000000 */
        /* <DEDUP_REMOVED lines=15> */
[----:B------:R-:W-:-:S08]  /*21430*/  DMUL R24, R26, R24 ;  /* 0x000000181a187228 */ /* 0x000fd00000000000 */
[----:B------:R-:W-:Y:S01]  /*21440*/  DMUL R34, R36, R24 ;  /* 0x0000001824227228 */ /* 0x000fe20000000000 */
[----:B------:R-:W-:Y:S10]  /*21450*/  BRA `(.L_x_29629) ;  /* 0x0000000800f87947 */ /* 0x000ff40003800000 */
.L_x_29700:
        /* <DEDUP_REMOVED lines=10> */
.L_x_29722:
[----:B------:R-:W-:-:S10]  /*21500*/  DADD R34, R34, -R34 ;  /* 0x0000000022227229 */ /* 0x000fd40000000822 */
[----:B------:R-:W-:Y:S02]  /*21510*/  IMAD.MOV.U32 R32, RZ, RZ, R34 ;  /* 0x000000ffff207224 */ /* 0x000fe400078e0022 */
[----:B------:R-:W-:Y:S01]  /*21520*/  IMAD.MOV.U32 R33, RZ, RZ, R35 ;  /* 0x000000ffff217224 */ /* 0x000fe200078e0023 */
[----:B------:R-:W-:Y:S06]  /*21530*/  BRA `(.L_x_29629) ;  /* 0x0000000800c07947 */ /* 0x000fec0003800000 */
.L_x_29699:
        /* <DEDUP_REMOVED lines=25> */
.L_x_29726:
[----:B------:R-:W-:Y:S05]  /*216d0*/  BSYNC.RECONVERGENT B4 ;  /* 0x0000000000047941 */ /* 0x000fea0003800200 */
.L_x_29725:
[----:B------:R-:W-:Y:S01]  /*216e0*/  VIADD R0, R4, 0x1 ;  /* 0x0000000104007836 */ /* 0x000fe20000000000 */
[----:B------:R-:W-:Y:S06]  /*216f0*/  BRA `(.L_x_29727) ;  /* 0x0000000000087947 */ /* 0x000fec0003800000 */
.L_x_29724:
[----:B------:R-:W-:Y:S01]  /*21700*/  DMUL R2, RZ, R34 ;  /* 0x00000022ff027228 */ /* 0x000fe20000000000 */
[----:B------:R-:W-:-:S10]  /*21710*/  IMAD.MOV.U32 R0, RZ, RZ, 0x1 ;  /* 0x00000001ff007424 */ /* 0x000fd400078e00ff */
.L_x_29727:
[----:B------:R-:W-:Y:S05]  /*21720*/  BSYNC.RECONVERGENT B3 ;  /* 0x0000000000037941 */ /* 0x000fea0003800200 */
.L_x_29723:
        /* <DEDUP_REMOVED lines=54> */
.L_x_29729:
[----:B------:R-:W-:Y:S01]  /*21a90*/  DMUL R2, RZ, R34 ;  /* 0x00000022ff027228 */ /* 0x000fe20000000000 */
[----:B------:R-:W-:-:S10]  /*21aa0*/  IMAD.MOV.U32 R0, RZ, RZ, RZ ;  /* 0x000000ffff007224 */ /* 0x000fd400078e00ff */
.L_x_29730:
[----:B------:R-:W-:Y:S05]  /*21ab0*/  BSYNC.RECONVERGENT B3 ;  /* 0x0000000000037941 */ /* 0x000fea0003800200 */
.L_x_29728:
        /* <DEDUP_REMOVED lines=30> */
.L_x_29698:
        /* <DEDUP_REMOVED lines=58> */
.L_x_29629:
[----:B------:R-:W-:Y:S05]  /*22040*/  BSYNC.RECONVERGENT B1 ;  /* 0x0000000000017941 */ /* 0x000fea0003800200 */
.L_x_29628:
[----:B------:R-:W-:Y:S01]  /*22050*/  VIADD R0, R16, 0x180 ;  /* 0x0000018010007836 */ /* 0x000fe20000000000 */
[----:B------:R-:W-:Y:S01]  /*22060*/  BSSY.RECONVERGENT B1, `(.L_x_29731) ;  /* 0x00009f1000017945 */ /* 0x000fe20003800200 */
[----:B------:R-:W-:Y:S02]  /*22070*/  CS2R R26, SRZ ;  /* 0x00000000001a7805 */ /* 0x000fe4000001ff00 */
        /* <DEDUP_REMOVED lines=138> */
.L_x_29740:
        /* <DEDUP_REMOVED lines=22> */
.L_x_29743:
[----:B------:R-:W-:Y:S05]  /*22a80*/  BSYNC.RECONVERGENT B4 ;  /* 0x0000000000047941 */ /* 0x000fea0003800200 */
.L_x_29742:
        /* <DEDUP_REMOVED lines=29> */
.L_x_29741:
[----:B------:R-:W-:Y:S05]  /*22c60*/  BSYNC.RECONVERGENT B3 ;  /* 0x0000000000037941 */ /* 0x000fea0003800200 */
.L_x_29739:
        /* <DEDUP_REMOVED lines=22> */
.L_x_29745:
[----:B------:R-:W-:Y:S05]  /*22dd0*/  BSYNC.RECONVERGENT B3 ;  /* 0x0000000000037941 */ /* 0x000fea0003800200 */
.L_x_29744:
        /* <DEDUP_REMOVED lines=84> */
.L_x_29747:
[----:B------:R-:W-:Y:S02]  /*23320*/  FSEL R4, RZ, 3.37028055040000000000e+12, P0 ;  /* 0x54442d18ff047808 */ /* 0x000fe40000000000 */
[----:B------:R-:W-:-:S07]  /*23330*/  FSEL R5, RZ, 2.1426990032196044922, P0 ;  /* 0x400921fbff057808 */ /* 0x000fce0000000000 */
.L_x_29748:
[----:B------:R-:W-:Y:S05]  /*23340*/  BSYNC.RECONVERGENT B0 ;  /* 0x0000000000007941 */ /* 0x000fea0003800200 */
.L_x_29746:
[----:B------:R-:W-:Y:S01]  /*23350*/  DADD R20, |R20|, |R22| ;  /* 0x0000000014147229 */ /* 0x000fe20000000616 */
[----:B------:R-:W-:Y:S01]  /*23360*/  LOP3.LUT R23, R5, 0x80000000, R23, 0xb8, !PT ;  /* 0x8000000005177812 */ /* 0x000fe200078eb817 */
[----:B------:R-:W-:-:S06]  /*23370*/  DMUL R2, R2, 0.5 ;  /* 0x3fe0000002027828 */ /* 0x000fcc0000000000 */
[----:B------:R-:W-:-:S06]  /*23380*/  DSETP.NAN.AND P0, PT, R20, R20, PT ;  /* 0x000000141400722a */ /* 0x000fcc0003f08000 */
[----:B------:R-:W-:Y:S02]  /*23390*/  FSEL R4, R20, R4, P0 ;  /* 0x0000000414047208 */ /* 0x000fe40000000000 */
[----:B------:R-:W-:Y:S01]  /*233a0*/  FSEL R5, R21, R23, P0 ;  /* 0x0000001715057208 */ /* 0x000fe20000000000 */
[----:B------:R-:W-:Y:S06]  /*233b0*/  BRA `(.L_x_29749) ;  /* 0x0000006400bc7947 */ /* 0x000fec0003800000 */
.L_x_29738:
        /* <DEDUP_REMOVED lines=103> */
.L_x_29752:
[----:B------:R-:W-:Y:S05]  /*23a30*/  BSYNC.RECONVERGENT B0 ;  /* 0x0000000000007941 */ /* 0x000fea0003800200 */
.L_x_29751:
        /* <DEDUP_REMOVED lines=8> */
.L_x_29754:
[----:B------:R-:W-:Y:S05]  /*23ac0*/  BSYNC.RECONVERGENT B3 ;  /* 0x0000000000037941 */ /* 0x000fea0003800200 */
.L_x_29753:
        /* <DEDUP_REMOVED lines=84> */
.L_x_29756:
[----:B------:R-:W-:Y:S02]  /*24010*/  FSEL R4, RZ, 3.37028055040000000000e+12, P0 ;  /* 0x54442d18ff047808 */ /* 0x000fe40000000000 */
[----:B------:R-:W-:-:S07]  /*24020*/  FSEL R5, RZ, 2.1426990032196044922, P0 ;  /* 0x400921fbff057808 */ /* 0x000fce0000000000 */
.L_x_29757:
[----:B------:R-:W-:Y:S05]  /*24030*/  BSYNC.RECONVERGENT B0 ;  /* 0x0000000000007941 */ /* 0x000fea0003800200 */
.L_x_29755:
[----:B------:R-:W-:Y:S01]  /*24040*/  DADD R20, |R20|, |R22| ;  /* 0x0000000014147229 */ /* 0x000fe20000000616 */
[----:B------:R-:W-:Y:S01]  /*24050*/  LOP3.LUT R23, R5, 0x80000000, R23, 0xb8, !PT ;  /* 0x8000000005177812 */ /* 0x000fe200078eb817 */
[----:B------:R-:W-:-:S06]  /*24060*/  DMUL R2, R2, 0.5 ;  /* 0x3fe0000002027828 */ /* 0x000fcc0000000000 */
[----:B------:R-:W-:-:S06]  /*24070*/  DSETP.NAN.AND P0, PT, R20, R20, PT ;  /* 0x000000141400722a */ /* 0x000fcc0003f08000 */
[----:B------:R-:W-:Y:S02]  /*24080*/  FSEL R4, R20, R4, P0 ;  /* 0x0000000414047208 */ /* 0x000fe40000000000 */
[----:B------:R-:W-:Y:S01]  /*24090*/  FSEL R5, R21, R23, P0 ;  /* 0x0000001715057208 */ /* 0x000fe20000000000 */
[----:B------:R-:W-:Y:S06]  /*240a0*/  BRA `(.L_x_29749) ;  /* 0x0000005800807947 */ /* 0x000fec0003800000 */
.L_x_29750:
        /* <DEDUP_REMOVED lines=28> */
.L_x_29759:
        /* <DEDUP_REMOVED lines=73> */
.L_x_29758:
        /* <DEDUP_REMOVED lines=101> */
.L_x_29761:
        /* <DEDUP_REMOVED lines=22> */
.L_x_29764:
[----:B------:R-:W-:Y:S05]  /*24eb0*/  BSYNC.RECONVERGENT B4 ;  /* 0x0000000000047941 */ /* 0x000fea0003800200 */
.L_x_29763:
        /* <DEDUP_REMOVED lines=29> */
.L_x_29762:
[----:B------:R-:W-:Y:S05]  /*25090*/  BSYNC.RECONVERGENT B3 ;  /* 0x0000000000037941 */ /* 0x000fea0003800200 */
.L_x_29760:
        /* <DEDUP_REMOVED lines=22> */
.L_x_29766:
[----:B------:R-:W-:Y:S05]  /*25200*/  BSYNC.RECONVERGENT B3 ;  /* 0x0000000000037941 */ /* 0x000fea0003800200 */
.L_x_29765:
        /* <DEDUP_REMOVED lines=84> */
.L_x_29768:
[----:B------:R-:W-:Y:S02]  /*25750*/  FSEL R4, RZ, 3.37028055040000000000e+12, P0 ;  /* 0x54442d18ff047808 */ /* 0x000fe40000000000 */
[----:B------:R-:W-:-:S07]  /*25760*/  FSEL R5, RZ, 2.1426990032196044922, P0 ;  /* 0x400921fbff057808 */ /* 0x000fce0000000000 */
.L_x_29769:
[----:B------:R-:W-:Y:S05]  /*25770*/  BSYNC.RECONVERGENT B0 ;  /* 0x0000000000007941 */ /* 0x000fea0003800200 */
.L_x_29767:
[----:B------:R-:W-:Y:S01]  /*25780*/  DADD R20, |R20|, |R22| ;  /* 0x0000000014147229 */ /* 0x000fe20000000616 */
[----:B------:R-:W-:Y:S01]  /*25790*/  LOP3.LUT R23, R5, 0x80000000, R23, 0xb8, !PT ;  /* 0x8000000005177812 */ /* 0x000fe200078eb817 */
[----:B------:R-:W-:-:S06]  /*257a0*/  DMUL R2, R2, 0.5 ;  /* 0x3fe0000002027828 */ /* 0x000fcc0000000000 */
[----:B------:R-:W-:-:S06]  /*257b0*/  DSETP.NAN.AND P0, PT, R20, R20, PT ;  /* 0x000000141400722a */ /* 0x000fcc0003f08000 */
[----:B------:R-:W-:Y:S02]  /*257c0*/  FSEL R4, R20, R4, P0 ;  /* 0x0000000414047208 */ /* 0x000fe40000000000 */
[----:B------:R-:W-:Y:S01]  /*257d0*/  FSEL R5, R21, R23, P0 ;  /* 0x0000001715057208 */ /* 0x000fe20000000000 */
[----:B------:R-:W-:Y:S06]  /*257e0*/  BRA `(.L_x_29749) ;  /* 0x0000004000b07947 */ /* 0x000fec0003800000 */
.L_x_29737:
        /* <DEDUP_REMOVED lines=137> */
.L_x_29771:
[----:B------:R-:W-:Y:S05]  /*26080*/  BSYNC.RECONVERGENT B0 ;  /* 0x0000000000007941 */ /* 0x000fea0003800200 */
.L_x_29770:
        /* <DEDUP_REMOVED lines=8> */
.L_x_29773:
[----:B------:R-:W-:Y:S05]  /*26110*/  BSYNC.RECONVERGENT B3 ;  /* 0x0000000000037941 */ /* 0x000fea0003800200 */
.L_x_29772:
        /* <DEDUP_REMOVED lines=84> */
.L_x_29775:
[----:B------:R-:W-:Y:S02]  /*26660*/  FSEL R4, RZ, 3.37028055040000000000e+12, P0 ;  /* 0x54442d18ff047808 */ /* 0x000fe40000000000 */
[----:B------:R-:W-:-:S07]  /*26670*/  FSEL R5, RZ, 2.1426990032196044922, P0 ;  /* 0x400921fbff057808 */ /* 0x000fce0000000000 */
.L_x_29776:
[----:B------:R-:W-:Y:S05]  /*26680*/  BSYNC.RECONVERGENT B0 ;  /* 0x0000000000007941 */ /* 0x000fea0003800200 */
.L_x_29774:
[----:B------:R-:W-:Y:S01]  /*26690*/  DADD R20, |R20|, |R22| ;  /* 0x0000000014147229 */ /* 0x000fe20000000616 */
[----:B------:R-:W-:-:S07]  /*266a0*/  LOP3.LUT R23, R5, 0x80000000, R23, 0xb8, !PT ;  /* 0x8000000005177812 */ /* 0x000fce00078eb817 */
[----:B------:R-:W-:-:S06]  /*266b0*/  DSETP.NAN.AND P0, PT, R20, R20, PT ;  /* 0x000000141400722a */ /* 0x000fcc0003f08000 */
[----:B------:R-:W-:Y:S02]  /*266c0*/  FSEL R4, R20, R4, P0 ;  /* 0x0000000414047208 */ /* 0x000fe40000000000 */
[----:B------:R-:W-:Y:S01]  /*266d0*/  FSEL R5, R21, R23, P0 ;  /* 0x0000001715057208 */ /* 0x000fe20000000000 */
[----:B------:R-:W-:Y:S06]  /*266e0*/  BRA `(.L_x_29749) ;  /* 0x0000003000f07947 */ /* 0x000fec0003800000 */
.L_x_29736:
        /* <DEDUP_REMOVED lines=94> */
.L_x_29779:
        /* <DEDUP_REMOVED lines=22> */
.L_x_29782:
[----:B------:R-:W-:Y:S05]  /*26e30*/  BSYNC.RECONVERGENT B4 ;  /* 0x0000000000047941 */ /* 0x000fea0003800200 */
.L_x_29781:
        /* <DEDUP_REMOVED lines=29> */
.L_x_29780:
[----:B------:R-:W-:Y:S05]  /*27010*/  BSYNC.RECONVERGENT B3 ;  /* 0x0000000000037941 */ /* 0x000fea0003800200 */
.L_x_29778:
        /* <DEDUP_REMOVED lines=87> */
.L_x_29777:
        /* <DEDUP_REMOVED lines=88> */
.L_x_29735:
        /* <DEDUP_REMOVED lines=25> */
.L_x_29784:
[----:B------:R-:W-:Y:S05]  /*27ca0*/  BSYNC.RECONVERGENT B3 ;  /* 0x0000000000037941 */ /* 0x000fea0003800200 */
.L_x_29783:
        /* <DEDUP_REMOVED lines=23> */
.L_x_29786:
[----:B------:R-:W-:Y:S05]  /*27e20*/  BSYNC.RECONVERGENT B3 ;  /* 0x0000000000037941 */ /* 0x000fea0003800200 */
.L_x_29785:
        /* <DEDUP_REMOVED lines=140> */
.L_x_29788:
[----:B------:R-:W-:Y:S05]  /*286f0*/  BSYNC.RECONVERGENT B0 ;  /* 0x0000000000007941 */ /* 0x000fea0003800200 */
.L_x_29787:
        /* <DEDUP_REMOVED lines=8> */
.L_x_29790:
[----:B------:R-:W-:Y:S05]  /*28780*/  BSYNC.RECONVERGENT B3 ;  /* 0x0000000000037941 */ /* 0x000fea0003800200 */
.L_x_29789:
        /* <DEDUP_REMOVED lines=84> */
.L_x_29792:
[----:B------:R-:W-:Y:S02]  /*28cd0*/  FSEL R4, RZ, 3.37028055040000000000e+12, P0 ;  /* 0x54442d18ff047808 */ /* 0x000fe40000000000 */
[----:B------:R-:W-:-:S07]  /*28ce0*/  FSEL R5, RZ, 2.1426990032196044922, P0 ;  /* 0x400921fbff057808 */ /* 0x000fce0000000000 */
.L_x_29793:
[----:B------:R-:W-:Y:S05]  /*28cf0*/  BSYNC.RECONVERGENT B0 ;  /* 0x0000000000007941 */ /* 0x000fea0003800200 */
.L_x_29791:
[----:B------:R-:W-:Y:S01]  /*28d00*/  DADD R20, |R20|, |R22| ;  /* 0x0000000014147229 */ /* 0x000fe20000000616 */
[----:B------:R-:W-:Y:S01]  /*28d10*/  LOP3.LUT R23, R5, 0x80000000, R23, 0xb8, !PT ;  /* 0x8000000005177812 */ /* 0x000fe200078eb817 */
[----:B------:R-:W-:-:S06]  /*28d20*/  DADD R2, R2, 1 ;  /* 0x3ff0000002027429 */ /* 0x000fcc0000000000 */
[----:B------:R-:W-:-:S06]  /*28d30*/  DSETP.NAN.AND P0, PT, R20, R20, PT ;  /* 0x000000141400722a */ /* 0x000fcc0003f08000 */
[----:B------:R-:W-:Y:S02]  /*28d40*/  FSEL R4, R20, R4, P0 ;  /* 0x0000000414047208 */ /* 0x000fe40000000000 */
[----:B------:R-:W-:Y:S01]  /*28d50*/  FSEL R5, R21, R23, P0 ;  /* 0x0000001715057208 */ /* 0x000fe20000000000 */
[----:B------:R-:W-:Y:S06]  /*28d60*/  BRA `(.L_x_29749) ;  /* 0x0000000c00507947 */ /* 0x000fec0003800000 */
.L_x_29734:
        /* <DEDUP_REMOVED lines=111> */
.L_x_29795:
[----:B------:R-:W-:Y:S05]  /*29460*/  BSYNC.RECONVERGENT B0 ;  /* 0x0000000000007941 */ /* 0x000fea0003800200 */
.L_x_29794:
[----:B------:R-:W-:Y:S04]  /*29470*/  BSSY.RECONVERGENT B3, `(.L_x_29796) ;  /* 0x0000007000037945 */ /* 0x000fe80003800200 */
[----:B------:R-:W-:Y:S05]  /*29480*/  @P4 BRA P5, `(.L_x_29797) ;  /* 0x0000000000144947 */ /* 0x000fea0002800000 */
[----:B------:R-:W-:Y:S01]  /*29490*/  IMAD.MOV.U32 R5, RZ, RZ, R7 ;  /* 0x000000ffff057224 */ /* 0x000fe200078e0007 */
[----:B------:R-:W-:Y:S01]  /*294a0*/  MOV R0, 0x294e0 ;  /* 0x000294e000007802 */ /* 0x000fe20000000f00 */
[----:B------:R-:W-:Y:S02]  /*294b0*/  IMAD.MOV.U32 R7, RZ, RZ, R24 ;  /* 0x000000ffff077224 */ /* 0x000fe400078e0018 */
[----:B------:R-:W-:-:S07]  /*294c0*/  IMAD.MOV.U32 R4, RZ, RZ, R25 ;  /* 0x000000ffff047224 */ /* 0x000fce00078e0019 */
[----:B------:R-:W-:Y:S05]  /*294d0*/  CALL.REL.NOINC `($__internal_71_$__cuda_sm20_div_rn_f64_full) ;  /* 0x0000007000a87944 */ /* 0x000fea0003c00000 */
.L_x_29797:
[----:B------:R-:W-:Y:S05]  /*294e0*/  BSYNC.RECONVERGENT B3 ;  /* 0x0000000000037941 */ /* 0x000fea0003800200 */
.L_x_29796:
        /* <DEDUP_REMOVED lines=84> */
.L_x_29799:
[----:B------:R-:W-:Y:S02]  /*29a30*/  FSEL R4, RZ, 3.37028055040000000000e+12, P0 ;  /* 0x54442d18ff047808 */ /* 0x000fe40000000000 */
[----:B------:R-:W-:-:S07]  /*29a40*/  FSEL R5, RZ, 2.1426990032196044922, P0 ;  /* 0x400921fbff057808 */ /* 0x000fce0000000000 */
.L_x_29800:
[----:B------:R-:W-:Y:S05]  /*29a50*/  BSYNC.RECONVERGENT B0 ;  /* 0x0000000000007941 */ /* 0x000fea0003800200 */
.L_x_29798:
[----:B------:R-:W-:Y:S01]  /*29a60*/  DADD R20, |R20|, |R22| ;  /* 0x0000000014147229 */ /* 0x000fe20000000616 */
[----:B------:R-:W-:-:S07]  /*29a70*/  LOP3.LUT R23, R5, 0x80000000, R23, 0xb8, !PT ;  /* 0x8000000005177812 */ /* 0x000fce00078eb817 */
[----:B------:R-:W-:-:S06]  /*29a80*/  DSETP.NAN.AND P0, PT, R20, R20, PT ;  /* 0x000000141400722a */ /* 0x000fcc0003f08000 */
[----:B------:R-:W-:Y:S02]  /*29a90*/  FSEL R4, R20, R4, P0 ;  /* 0x0000000414047208 */ /* 0x000fe40000000000 */
[----:B------:R-:W-:-:S07]  /*29aa0*/  FSEL R5, R21, R23, P0 ;  /* 0x0000001715057208 */ /* 0x000fce0000000000 */
.L_x_29749:
[----:B------:R-:W-:Y:S05]  /*29ab0*/  BSYNC.RECONVERGENT B2 ;  /* 0x0000000000027941 */ /* 0x000fea0003800200 */
.L_x_29733:
        /* <DEDUP_REMOVED lines=76> */
.L_x_29806:
[----:B------:R-:W-:Y:S05]  /*29f80*/  BSYNC.RECONVERGENT B0 ;  /* 0x0000000000007941 */ /* 0x000fea0003800200 */
.L_x_29805:
        /* <DEDUP_REMOVED lines=26> */
.L_x_29810:
[----:B------:R-:W-:Y:S05]  /*2a130*/  BSYNC.RECONVERGENT B4 ;  /* 0x0000000000047941 */ /* 0x000fea0003800200 */
.L_x_29809:
[----:B------:R-:W-:Y:S01]  /*2a140*/  VIADD R0, R0, 0x1 ;  /* 0x0000000100007836 */ /* 0x000fe20000000000 */
[----:B------:R-:W-:Y:S06]  /*2a150*/  BRA `(.L_x_29811) ;  /* 0x0000000000087947 */ /* 0x000fec0003800000 */
.L_x_29808:
[----:B------:R-:W-:Y:S01]  /*2a160*/  DMUL R18, RZ, R26 ;  /* 0x0000001aff127228 */ /* 0x000fe20000000000 */
[----:B------:R-:W-:-:S10]  /*2a170*/  IMAD.MOV.U32 R0, RZ, RZ, 0x1 ;  /* 0x00000001ff007424 */ /* 0x000fd400078e00ff */
.L_x_29811:
[----:B------:R-:W-:Y:S05]  /*2a180*/  BSYNC.RECONVERGENT B3 ;  /* 0x0000000000037941 */ /* 0x000fea0003800200 */
.L_x_29807:
        /* <DEDUP_REMOVED lines=54> */
.L_x_29813:
[----:B------:R-:W-:Y:S01]  /*2a4f0*/  DMUL R2, RZ, R26 ;  /* 0x0000001aff027228 */ /* 0x000fe20000000000 */
[----:B------:R-:W-:-:S10]  /*2a500*/  IMAD.MOV.U32 R0, RZ, RZ, RZ ;  /* 0x000000ffff007224 */ /* 0x000fd400078e00ff */
.L_x_29814:
[----:B------:R-:W-:Y:S05]  /*2a510*/  BSYNC.RECONVERGENT B3 ;  /* 0x0000000000037941 */ /* 0x000fea0003800200 */
.L_x_29812:
        /* <DEDUP_REMOVED lines=32> */
.L_x_29804:
        /* <DEDUP_REMOVED lines=61> */
.L_x_29816:
[----:B------:R-:W-:Y:S05]  /*2aaf0*/  BSYNC.RECONVERGENT B0 ;  /* 0x0000000000007941 */ /* 0x000fea0003800200 */
.L_x_29815:
        /* <DEDUP_REMOVED lines=37> */
.L_x_29820:
[----:B------:R-:W-:Y:S05]  /*2ad50*/  BSYNC.RECONVERGENT B4 ;  /* 0x0000000000047941 */ /* 0x000fea0003800200 */
.L_x_29819:
[----:B------:R-:W-:Y:S01]  /*2ad60*/  VIADD R0, R4, 0x1 ;  /* 0x0000000104007836 */ /* 0x000fe20000000000 */
[----:B------:R-:W-:Y:S06]  /*2ad70*/  BRA `(.L_x_29821) ;  /* 0x0000000000087947 */ /* 0x000fec0003800000 */
.L_x_29818:
[----:B------:R-:W-:Y:S01]  /*2ad80*/  DMUL R2, RZ, R26 ;  /* 0x0000001aff027228 */ /* 0x000fe20000000000 */
[----:B------:R-:W-:-:S10]  /*2ad90*/  IMAD.MOV.U32 R0, RZ, RZ, 0x1 ;  /* 0x00000001ff007424 */ /* 0x000fd400078e00ff */
.L_x_29821:
[----:B------:R-:W-:Y:S05]  /*2ada0*/  BSYNC.RECONVERGENT B3 ;  /* 0x0000000000037941 */ /* 0x000fea0003800200 */
.L_x_29817:
        /* <DEDUP_REMOVED lines=56> */
.L_x_29823:
[----:B------:R-:W-:Y:S01]  /*2b130*/  DMUL R2, RZ, R26 ;  /* 0x0000001aff027228 */ /* 0x000fe20000000000 */
[----:B------:R-:W-:-:S10]  /*2b140*/  IMAD.MOV.U32 R0, RZ, RZ, RZ ;  /* 0x000000ffff007224 */ /* 0x000fd400078e00ff */
.L_x_29824:
[----:B------:R-:W-:Y:S05]  /*2b150*/  BSYNC.RECONVERGENT B3 ;  /* 0x0000000000037941 */ /* 0x000fea0003800200 */
.L_x_29822:
        /* <DEDUP_REMOVED lines=35> */
.L_x_29803:
        /* <DEDUP_REMOVED lines=10> */
.L_x_29825:
[----:B------:R-:W-:-:S10]  /*2b430*/  DADD R26, R26, -R26 ;  /* 0x000000001a1a7229 */ /* 0x000fd4000000081a */
[----:B------:R-:W-:Y:S02]  /*2b440*/  IMAD.MOV.U32 R24, RZ, RZ, R26 ;  /* 0x000000ffff187224 */ /* 0x000fe400078e001a */
[----:B------:R-:W-:Y:S01]  /*2b450*/  IMAD.MOV.U32 R25, RZ, RZ, R27 ;  /* 0x000000ffff197224 */ /* 0x000fe200078e001b */
[----:B------:R-:W-:Y:S06]  /*2b460*/  BRA `(.L_x_29732) ;  /* 0x0000000800c07947 */ /* 0x000fec0003800000 */
.L_x_29802:
        /* <DEDUP_REMOVED lines=25> */
.L_x_29829:
[----:B------:R-:W-:Y:S05]  /*2b600*/  BSYNC.RECONVERGENT B4 ;  /* 0x0000000000047941 */ /* 0x000fea0003800200 */
.L_x_29828:
[----:B------:R-:W-:Y:S01]  /*2b610*/  VIADD R0, R4, 0x1 ;  /* 0x0000000104007836 */ /* 0x000fe20000000000 */
[----:B------:R-:W-:Y:S06]  /*2b620*/  BRA `(.L_x_29830) ;  /* 0x0000000000087947 */ /* 0x000fec0003800000 */
.L_x_29827:
[----:B------:R-:W-:Y:S01]  /*2b630*/  DMUL R2, RZ, R26 ;  /* 0x0000001aff027228 */ /* 0x000fe20000000000 */
[----:B------:R-:W-:-:S10]  /*2b640*/  IMAD.MOV.U32 R0, RZ, RZ, 0x1 ;  /* 0x00000001ff007424 */ /* 0x000fd400078e00ff */
.L_x_29830:
[----:B------:R-:W-:Y:S05]  /*2b650*/  BSYNC.RECONVERGENT B3 ;  /* 0x0000000000037941 */ /* 0x000fea0003800200 */
.L_x_29826:
        /* <DEDUP_REMOVED lines=54> */
.L_x_29832:
[----:B------:R-:W-:Y:S01]  /*2b9c0*/  DMUL R2, RZ, R26 ;  /* 0x0000001aff027228 */ /* 0x000fe20000000000 */
[----:B------:R-:W-:-:S10]  /*2b9d0*/  IMAD.MOV.U32 R0, RZ, RZ, RZ ;  /* 0x000000ffff007224 */ /* 0x000fd400078e00ff */
.L_x_29833:
[----:B------:R-:W-:Y:S05]  /*2b9e0*/  BSYNC.RECONVERGENT B3 ;  /* 0x0000000000037941 */ /* 0x000fea0003800200 */
.L_x_29831:
        /* <DEDUP_REMOVED lines=30> */
.L_x_29801:
        /* <DEDUP_REMOVED lines=58> */
.L_x_29732:
[----:B------:R-:W-:Y:S05]  /*2bf70*/  BSYNC.RECONVERGENT B1 ;  /* 0x0000000000017941 */ /* 0x000fea0003800200 */
.L_x_29731:
[----:B------:R-:W0:Y:S01]  /*2bf80*/  LDC.U8 R18, c[0x0][0x3cc] ;  /* 0x0000f300ff127b82 */ /* 0x000e220000000000 */
[----:B------:R-:W-:Y:S01]  /*2bf90*/  ISETP.GE.AND P0, PT, R16, UR38, PT ;  /* 0x0000002610007c0c */ /* 0x000fe2000bf06270 */
[----:B------:R-:W-:Y:S04]  /*2bfa0*/  BSSY.RECONVERGENT B7, `(.L_x_29834) ;  /* 0x0000365000077945 */ /* 0x000fe80003800200 */
[----:B------:R-:W-:Y:S08]  /*2bfb0*/  BSSY.RELIABLE B6, `(.L_x_29835) ;  /* 0x000024c000067945 */ /* 0x000ff00003800100 */
[----:B------:R-:W-:Y:S05]  /*2bfc0*/  @P0 BRA `(.L_x_29836) ;  /* 0x00000024001c0947 */ /* 0x000fea0003800000 */
[----:B------:R-:W1:Y:S01]  /*2bfd0*/  LDCU UR4, c[0x0][0x3d0] ;  /* 0x00007a00ff0477ac */ /* 0x000e620008000800 */
[----:B------:R-:W2:Y:S01]  /*2bfe0*/  LDC.64 R2, c[0x0][0x3b0] ;  /* 0x0000ec00ff027b82 */ /* 0x000ea20000000a00 */
[----:B------:R-:W-:Y:S01]  /*2bff0*/  IMAD.U32 R5, RZ, RZ, UR39 ;  /* 0x00000027ff057e24 */ /* 0x000fe2000f8e00ff */
[----:B0-----:R-:W-:-:S03]  /*2c000*/  PRMT R4, R18, 0x9910, RZ ;  /* 0x0000991012047816 */ /* 0x001fc600000000ff */
[----:B------:R-:W-:-:S04]  /*2c010*/  IMAD R0, R5, 0x200, R16 ;  /* 0x0000020005007824 */ /* 0x000fc800078e0210 */
        /* <DEDUP_REMOVED lines=18> */
.L_x_29840:
[----:B------:R-:W0:Y:S01]  /*2c140*/  F2I.S64.F64.TRUNC R8, R8 ;  /* 0x0000000800087311 */ /* 0x000e22000030d900 */
[----:B------:R-:W-:Y:S02]  /*2c150*/  IMAD.MOV.U32 R16, RZ, RZ, R17 ;  /* 0x000000ffff107224 */ /* 0x000fe400078e0011 */
[----:B0-----:R-:W-:-:S05]  /*2c160*/  IMAD.MOV.U32 R5, RZ, RZ, R8 ;  /* 0x000000ffff057224 */ /* 0x001fca00078e0008 */
[----:B------:R1:W-:Y:S01]  /*2c170*/  STG.E.U8 desc[UR36][R2.64], R5 ;  /* 0x0000000502007986 */ /* 0x0003e2000c101124 */
[----:B------:R-:W-:Y:S05]  /*2c180*/  BRA `(.L_x_29842) ;  /* 0x0000001000447947 */ /* 0x000fea0003800000 */
.L_x_29839:
        /* <DEDUP_REMOVED lines=10> */
.L_x_29844:
[----:B------:R-:W0:Y:S01]  /*2c230*/  F2I.F64.TRUNC R9, R8 ;  /* 0x0000000800097311 */ /* 0x000e22000030d100 */
[----:B------:R-:W-:Y:S01]  /*2c240*/  IMAD.MOV.U32 R16, RZ, RZ, R17 ;  /* 0x000000ffff107224 */ /* 0x000fe200078e0011 */
[----:B0-----:R3:W-:Y:S01]  /*2c250*/  STG.E desc[UR36][R2.64], R9 ;  /* 0x0000000902007986 */ /* 0x0017e2000c101924 */
[----:B------:R-:W-:Y:S05]  /*2c260*/  BRA `(.L_x_29842) ;  /* 0x00000010000c7947 */ /* 0x000fea0003800000 */
.L_x_29843:
[----:B------:R-:W0:Y:S01]  /*2c270*/  F2I.F64.TRUNC R9, R8 ;  /* 0x0000000800097311 */ /* 0x000e22000030d100 */
[----:B------:R-:W-:Y:S01]  /*2c280*/  IMAD.MOV.U32 R16, RZ, RZ, R17 ;  /* 0x000000ffff107224 */ /* 0x000fe200078e0011 */
[----:B0-----:R2:W-:Y:S01]  /*2c290*/  STG.E.U16 desc[UR36][R2.64], R9 ;  /* 0x0000000902007986 */ /* 0x0015e2000c101524 */
[----:B------:R-:W-:Y:S05]  /*2c2a0*/  BRA `(.L_x_29842) ;  /* 0x0000000c00fc7947 */ /* 0x000fea0003800000 */
.L_x_29838:
        /* <DEDUP_REMOVED lines=14> */
.L_x_29846:
        /* <DEDUP_REMOVED lines=9> */
.L_x_29845:
        /* <DEDUP_REMOVED lines=10> */
[----:B------:R-:W-:Y:S01]  /*2c4c0*/  IMAD.MOV.U32 R16, RZ, RZ, R17 ;  /* 0x000000ffff107224 */ /* 0x000fe200078e0011 */
[----:B------:R-:W-:-:S05]  /*2c4d0*/  DSETP.GEU.AND P0, PT, |R10|, UR4, PT ;  /* 0x000000040a007e2a */ /* 0x000fca000bf0e200 */
[----:B------:R-:W1:Y:S07]  /*2c4e0*/  F2F.F32.F64 R5, R10 ;  /* 0x0000000a00057310 */ /* 0x000e6e0000301000 */
[----:B0-----:R-:W-:Y:S02]  /*2c4f0*/  @!P1 FMUL R4, R4, 1.175494350822287508e-38 ;  /* 0x0080000004049820 */ /* 0x001fe40000400000 */
[----:B-1----:R-:W-:-:S05]  /*2c500*/  @!P0 FMUL R5, R5, 1.175494350822287508e-38 ;  /* 0x0080000005058820 */ /* 0x002fca0000400000 */
[----:B------:R0:W-:Y:S01]  /*2c510*/  STG.E.64 desc[UR36][R2.64], R4 ;  /* 0x0000000402007986 */ /* 0x0001e2000c101b24 */
[----:B------:R-:W-:Y:S05]  /*2c520*/  BRA `(.L_x_29842) ;  /* 0x0000000c005c7947 */ /* 0x000fea0003800000 */
.L_x_29848:
        /* <DEDUP_REMOVED lines=9> */
[----:B------:R-:W-:-:S05]  /*2c5c0*/  F2FP.F16.F32.PACK_AB R5, R0, R5 ;  /* 0x000000050005723e */ /* 0x000fca00000000ff */
[----:B------:R0:W-:Y:S01]  /*2c5d0*/  STG.E desc[UR36][R2.64], R5 ;  /* 0x0000000502007986 */ /* 0x0001e2000c101924 */
[----:B------:R-:W-:Y:S05]  /*2c5e0*/  BRA `(.L_x_29842) ;  /* 0x0000000c002c7947 */ /* 0x000fea0003800000 */
.L_x_29847:
[----:B------:R0:W-:Y:S01]  /*2c5f0*/  STG.E.64 desc[UR36][R2.64], R8 ;  /* 0x0000000802007986 */ /* 0x0001e2000c101b24 */
[----:B------:R-:W-:Y:S01]  /*2c600*/  IMAD.MOV.U32 R16, RZ, RZ, R17 ;  /* 0x000000ffff107224 */ /* 0x000fe200078e0011 */
[----:B------:R-:W-:Y:S06]  /*2c610*/  BRA `(.L_x_29842) ;  /* 0x0000000c00207947 */ /* 0x000fec0003800000 */
.L_x_29837:
        /* <DEDUP_REMOVED lines=10> */
[----:B------:R-:W-:-:S06]  /*2c6c0*/  DSETP.NEU.OR P0, PT, R8, RZ, P0 ;  /* 0x000000ff0800722a */ /* 0x000fcc000070d400 */
[----:B------:R-:W-:-:S05]  /*2c6d0*/  SEL R5, RZ, 0x1, !P0 ;  /* 0x00000001ff057807 */ /* 0x000fca0004000000 */
[----:B------:R0:W-:Y:S01]  /*2c6e0*/  STG.E.U8 desc[UR36][R2.64], R5 ;  /* 0x0000000502007986 */ /* 0x0001e2000c101124 */
[----:B------:R-:W-:Y:S05]  /*2c6f0*/  BRA `(.L_x_29842) ;  /* 0x0000000800e87947 */ /* 0x000fea0003800000 */
.L_x_29851:
[----:B------:R0:W-:Y:S01]  /*2c700*/  STG.E.128 desc[UR36][R2.64], R8 ;  /* 0x0000000802007986 */ /* 0x0001e2000c101d24 */
[----:B------:R-:W-:Y:S01]  /*2c710*/  IMAD.MOV.U32 R16, RZ, RZ, R17 ;  /* 0x000000ffff107224 */ /* 0x000fe200078e0011 */
[----:B------:R-:W-:Y:S06]  /*2c720*/  BRA `(.L_x_29842) ;  /* 0x0000000800dc7947 */ /* 0x000fec0003800000 */
.L_x_29850:
        /* <DEDUP_REMOVED lines=23> */
.L_x_29855:
[----:B------:R-:W-:Y:S05]  /*2c8a0*/  BSYNC.RECONVERGENT B0 ;  /* 0x0000000000007941 */ /* 0x000fea0003800200 */
.L_x_29854:
[----:B------:R-:W-:Y:S01]  /*2c8b0*/  LOP3.LUT R5, R0, 0x80, R5, 0xf8, !PT ;  /* 0x0000008000057812 */ /* 0x000fe200078ef805 */
[----:B------:R-:W-:-:S04]  /*2c8c0*/  IMAD.MOV.U32 R16, RZ, RZ, R17 ;  /* 0x000000ffff107224 */ /* 0x000fc800078e0011 */
[----:B------:R0:W-:Y:S01]  /*2c8d0*/  STG.E.U8 desc[UR36][R2.64], R5 ;  /* 0x0000000502007986 */ /* 0x0001e2000c101124 */
[----:B------:R-:W-:Y:S05]  /*2c8e0*/  BRA `(.L_x_29842) ;  /* 0x00000008006c7947 */ /* 0x000fea0003800000 */
.L_x_29853:
        /* <DEDUP_REMOVED lines=19> */
.L_x_29857:
[----:B------:R-:W-:Y:S05]  /*2ca20*/  BSYNC.RECONVERGENT B0 ;  /* 0x0000000000007941 */ /* 0x000fea0003800200 */
.L_x_29856:
[----:B------:R-:W-:Y:S01]  /*2ca30*/  LOP3.LUT R5, R0, 0x80, R5, 0xf8, !PT ;  /* 0x0000008000057812 */ /* 0x000fe200078ef805 */
[----:B------:R-:W-:-:S04]  /*2ca40*/  IMAD.MOV.U32 R16, RZ, RZ, R17 ;  /* 0x000000ffff107224 */ /* 0x000fc800078e0011 */
[----:B------:R0:W-:Y:S01]  /*2ca50*/  STG.E.U8 desc[UR36][R2.64], R5 ;  /* 0x0000000502007986 */ /* 0x0001e2000c101124 */
[----:B------:R-:W-:Y:S05]  /*2ca60*/  BRA `(.L_x_29842) ;  /* 0x00000008000c7947 */ /* 0x000fea0003800000 */
.L_x_29852:
        /* <DEDUP_REMOVED lines=9> */
.L_x_29849:
        /* <DEDUP_REMOVED lines=12> */
.L_x_29860:
        /* <DEDUP_REMOVED lines=17> */
.L_x_29863:
[----:B------:R-:W-:-:S04]  /*2ccd0*/  SHF.R.U32.HI R0, RZ, 0x14, R5 ;  /* 0x00000014ff007819 */ /* 0x000fc80000011605 */
[----:B------:R-:W-:-:S04]  /*2cce0*/  LOP3.LUT R0, R0, 0x1, RZ, 0xc0, !PT ;  /* 0x0000000100007812 */ /* 0x000fc800078ec0ff */
[----:B------:R-:W-:-:S04]  /*2ccf0*/  IADD3 R0, PT, PT, R5, 0x487ffff, R0 ;  /* 0x0487ffff05007810 */ /* 0x000fc80007ffe000 */
[----:B------:R-:W-:-:S04]  /*2cd00*/  SHF.R.U32.HI R0, RZ, 0x14, R0 ;  /* 0x00000014ff007819 */ /* 0x000fc80000011600 */
[----:B------:R-:W-:-:S07]  /*2cd10*/  LOP3.LUT R4, R0, 0xff, RZ, 0xc0, !PT ;  /* 0x000000ff00047812 */ /* 0x000fce00078ec0ff */
.L_x_29864:
[----:B------:R-:W-:-:S04]  /*2cd20*/  SHF.R.U32.HI R5, RZ, 0x18, R5 ;  /* 0x00000018ff057819 */ /* 0x000fc80000011605 */
[----:B------:R-:W-:-:S04]  /*2cd30*/  LOP3.LUT R4, R4, 0x80, R5, 0xf8, !PT ;  /* 0x0000008004047812 */ /* 0x000fc800078ef805 */
[----:B------:R-:W-:-:S07]  /*2cd40*/  PRMT R0, R4, 0x7610, R0 ;  /* 0x0000761004007816 */ /* 0x000fce0000000000 */
.L_x_29862:
[----:B------:R-:W-:Y:S05]  /*2cd50*/  BSYNC.RECONVERGENT B0 ;  /* 0x0000000000007941 */ /* 0x000fea0003800200 */
.L_x_29861:
[----:B------:R0:W-:Y:S01]  /*2cd60*/  STG.E.U8 desc[UR36][R2.64], R0 ;  /* 0x0000000002007986 */ /* 0x0001e2000c101124 */
[----:B------:R-:W-:Y:S01]  /*2cd70*/  IMAD.MOV.U32 R16, RZ, RZ, R17 ;  /* 0x000000ffff107224 */ /* 0x000fe200078e0011 */
[----:B------:R-:W-:Y:S06]  /*2cd80*/  BRA `(.L_x_29842) ;  /* 0x0000000400447947 */ /* 0x000fec0003800000 */
.L_x_29859:
        /* <DEDUP_REMOVED lines=17> */
.L_x_29867:
[----:B------:R-:W-:-:S04]  /*2cea0*/  SHF.R.U32.HI R0, RZ, 0x15, R5 ;  /* 0x00000015ff007819 */ /* 0x000fc80000011605 */
[----:B------:R-:W-:-:S04]  /*2ceb0*/  LOP3.LUT R0, R0, 0x1, RZ, 0xc0, !PT ;  /* 0x0000000100007812 */ /* 0x000fc800078ec0ff */
[----:B------:R-:W-:-:S04]  /*2cec0*/  IADD3 R0, PT, PT, R5, 0x88fffff, R0 ;  /* 0x088fffff05007810 */ /* 0x000fc80007ffe000 */
[----:B------:R-:W-:-:S04]  /*2ced0*/  SHF.R.U32.HI R0, RZ, 0x15, R0 ;  /* 0x00000015ff007819 */ /* 0x000fc80000011600 */
[----:B------:R-:W-:-:S07]  /*2cee0*/  LOP3.LUT R4, R0, 0xff, RZ, 0xc0, !PT ;  /* 0x000000ff00047812 */ /* 0x000fce00078ec0ff */
.L_x_29868:
[----:B------:R-:W-:-:S04]  /*2cef0*/  SHF.R.U32.HI R5, RZ, 0x18, R5 ;  /* 0x00000018ff057819 */ /* 0x000fc80000011605 */
[----:B------:R-:W-:-:S04]  /*2cf00*/  LOP3.LUT R4, R4, 0x80, R5, 0xf8, !PT ;  /* 0x0000008004047812 */ /* 0x000fc800078ef805 */
[----:B------:R-:W-:-:S07]  /*2cf10*/  PRMT R0, R4, 0x7610, R0 ;  /* 0x0000761004007816 */ /* 0x000fce0000000000 */
.L_x_29866:
[----:B------:R-:W-:Y:S05]  /*2cf20*/  BSYNC.RECONVERGENT B0 ;  /* 0x0000000000007941 */ /* 0x000fea0003800200 */
.L_x_29865:
[----:B------:R0:W-:Y:S01]  /*2cf30*/  STG.E.U8 desc[UR36][R2.64], R0 ;  /* 0x0000000002007986 */ /* 0x0001e2000c101124 */
[----:B------:R-:W-:Y:S01]  /*2cf40*/  IMAD.MOV.U32 R16, RZ, RZ, R17 ;  /* 0x000000ffff107224 */ /* 0x000fe200078e0011 */
[----:B------:R-:W-:Y:S06]  /*2cf50*/  BRA `(.L_x_29842) ;  /* 0x0000000000d07947 */ /* 0x000fec0003800000 */
.L_x_29858:
[----:B------:R-:W-:-:S13]  /*2cf60*/  ISETP.NE.AND P0, PT, R0, 0x1c, PT ;  /* 0x0000001c0000780c */ /* 0x000fda0003f05270 */
[----:B------:R-:W-:Y:S05]  /*2cf70*/  @!P0 BRA `(.L_x_29869) ;  /* 0x0000000000bc8947 */ /* 0x000fea0003800000 */
[----:B------:R-:W-:-:S13]  /*2cf80*/  ISETP.NE.AND P0, PT, R0, 0x1d, PT ;  /* 0x0000001d0000780c */ /* 0x000fda0003f05270 */
[----:B------:R-:W-:Y:S05]  /*2cf90*/  @!P0 BRA `(.L_x_29870) ;  /* 0x0000000000a48947 */ /* 0x000fea0003800000 */
[----:B------:R-:W-:-:S13]  /*2cfa0*/  ISETP.NE.AND P0, PT, R0, 0x2c, PT ;  /* 0x0000002c0000780c */ /* 0x000fda0003f05270 */
[----:B------:R-:W-:Y:S05]  /*2cfb0*/  @!P0 BRA `(.L_x_29871) ;  /* 0x0000000000488947 */ /* 0x000fea0003800000 */
.L_x_29841:
        /* <DEDUP_REMOVED lines=16> */
.L_x_29872:
[----:B------:R-:W-:Y:S01]  /*2d0c0*/  IMAD.MOV.U32 R16, RZ, RZ, R17 ;  /* 0x000000ffff107224 */ /* 0x000fe200078e0011 */
[----:B------:R-:W-:Y:S06]  /*2d0d0*/  BRA `(.L_x_29842) ;  /* 0x0000000000707947 */ /* 0x000fec0003800000 */
.L_x_29871:
        /* <DEDUP_REMOVED lines=21> */
.L_x_29870:
[----:B------:R-:W0:Y:S01]  /*2d230*/  F2I.U64.F64.TRUNC R8, R8 ;  /* 0x0000000800087311 */ /* 0x000e22000030d800 */
[----:B------:R-:W-:Y:S01]  /*2d240*/  IMAD.MOV.U32 R16, RZ, RZ, R17 ;  /* 0x000000ffff107224 */ /* 0x000fe200078e0011 */
[----:B0-----:R0:W-:Y:S01]  /*2d250*/  STG.E.64 desc[UR36][R2.64], R8 ;  /* 0x0000000802007986 */ /* 0x0011e2000c101b24 */
[----:B------:R-:W-:Y:S05]  /*2d260*/  BRA `(.L_x_29842) ;  /* 0x00000000000c7947 */ /* 0x000fea0003800000 */
.L_x_29869:
[----:B------:R-:W0:Y:S01]  /*2d270*/  F2I.U32.F64.TRUNC R9, R8 ;  /* 0x0000000800097311 */ /* 0x000e22000030d000 */
[----:B------:R-:W-:Y:S01]  /*2d280*/  IMAD.MOV.U32 R16, RZ, RZ, R17 ;  /* 0x000000ffff107224 */ /* 0x000fe200078e0011 */
[----:B0-----:R0:W-:Y:S06]  /*2d290*/  STG.E desc[UR36][R2.64], R9 ;  /* 0x0000000902007986 */ /* 0x0011ec000c101924 */
.L_x_29842:
[----:B------:R-:W-:-:S13]  /*2d2a0*/  ISETP.GE.AND P0, PT, R16, UR38, PT ;  /* 0x0000002610007c0c */ /* 0x000fda000bf06270 */
[----:B------:R-:W-:Y:S05]  /*2d2b0*/  @P0 BREAK.RELIABLE B6 ;  /* 0x0000000000060942 */ /* 0x000fea0003800100 */
[----:B------:R-:W-:Y:S05]  /*2d2c0*/  @P0 BRA `(.L_x_29873) ;  /* 0x0000002000c80947 */ /* 0x000fea0003800000 */
[----:B------:R-:W5:Y:S01]  /*2d2d0*/  LDCU UR4, c[0x0][0x3d0] ;  /* 0x00007a00ff0477ac */ /* 0x000f620008000800 */
[----:B01234-:R-:W0:Y:S01]  /*2d2e0*/  LDC.64 R2, c[0x0][0x3b0] ;  /* 0x0000ec00ff027b82 */ /* 0x01fe220000000a00 */
[----:B------:R-:W-:Y:S01]  /*2d2f0*/  IMAD.U32 R5, RZ, RZ, UR39 ;  /* 0x00000027ff057e24 */ /* 0x000fe2000f8e00ff */
[----:B------:R-:W-:-:S03]  /*2d300*/  PRMT R4, R18, 0x9910, RZ ;  /* 0x0000991012047816 */ /* 0x000fc600000000ff */
[----:B------:R-:W-:-:S04]  /*2d310*/  IMAD R0, R5, 0x200, R16 ;  /* 0x0000020005007824 */ /* 0x000fc800078e0210 */
        /* <DEDUP_REMOVED lines=17> */
.L_x_29877:
[----:B------:R-:W0:Y:S02]  /*2d430*/  F2I.S64.F64.TRUNC R28, R28 ;  /* 0x0000001c001c7311 */ /* 0x000e24000030d900 */
[----:B0-----:R-:W-:-:S05]  /*2d440*/  IMAD.MOV.U32 R5, RZ, RZ, R28 ;  /* 0x000000ffff057224 */ /* 0x001fca00078e001c */
[----:B------:R0:W-:Y:S01]  /*2d450*/  STG.E.U8 desc[UR36][R2.64], R5 ;  /* 0x0000000502007986 */ /* 0x0001e2000c101124 */
[----:B------:R-:W-:Y:S05]  /*2d460*/  BRA `(.L_x_29879) ;  /* 0x0000000c00f07947 */ /* 0x000fea0003800000 */
.L_x_29876:
        /* <DEDUP_REMOVED lines=9> */
.L_x_29881:
[----:B------:R-:W0:Y:S02]  /*2d500*/  F2I.F64.TRUNC R29, R28 ;  /* 0x0000001c001d7311 */ /* 0x000e24000030d100 */
[----:B0-----:R0:W-:Y:S01]  /*2d510*/  STG.E desc[UR36][R2.64], R29 ;  /* 0x0000001d02007986 */ /* 0x0011e2000c101924 */
[----:B------:R-:W-:Y:S05]  /*2d520*/  BRA `(.L_x_29879) ;  /* 0x0000000c00c07947 */ /* 0x000fea0003800000 */
.L_x_29880:
[----:B------:R-:W0:Y:S02]  /*2d530*/  F2I.F64.TRUNC R29, R28 ;  /* 0x0000001c001d7311 */ /* 0x000e24000030d100 */
[----:B0-----:R0:W-:Y:S01]  /*2d540*/  STG.E.U16 desc[UR36][R2.64], R29 ;  /* 0x0000001d02007986 */ /* 0x0011e2000c101524 */
[----:B------:R-:W-:Y:S05]  /*2d550*/  BRA `(.L_x_29879) ;  /* 0x0000000c00b47947 */ /* 0x000fea0003800000 */
.L_x_29875:
        /* <DEDUP_REMOVED lines=13> */
.L_x_29883:
        /* <DEDUP_REMOVED lines=8> */
.L_x_29882:
        /* <DEDUP_REMOVED lines=16> */
.L_x_29885:
        /* <DEDUP_REMOVED lines=11> */
.L_x_29884:
[----:B------:R0:W-:Y:S01]  /*2d860*/  STG.E.64 desc[UR36][R2.64], R28 ;  /* 0x0000001c02007986 */ /* 0x0001e2000c101b24 */
[----:B------:R-:W-:Y:S05]  /*2d870*/  BRA `(.L_x_29879) ;  /* 0x0000000800ec7947 */ /* 0x000fea0003800000 */
.L_x_29874:
        /* <DEDUP_REMOVED lines=13> */
.L_x_29889:
        /* <DEDUP_REMOVED lines=22> */
.L_x_29892:
[----:B------:R-:W-:-:S04]  /*2dab0*/  SHF.R.U32.HI R5, RZ, 0x18, R5 ;  /* 0x00000018ff057819 */ /* 0x000fc80000011605 */
[----:B------:R-:W-:-:S07]  /*2dac0*/  LOP3.LUT R0, R0, 0x80, R5, 0xf8, !PT ;  /* 0x0000008000007812 */ /* 0x000fce00078ef805 */
.L_x_29891:
[----:B------:R-:W-:Y:S05]  /*2dad0*/  BSYNC.RECONVERGENT B0 ;  /* 0x0000000000007941 */ /* 0x000fea0003800200 */
.L_x_29890:
[----:B------:R4:W-:Y:S01]  /*2dae0*/  STG.E.U8 desc[UR36][R2.64], R0 ;  /* 0x0000000002007986 */ /* 0x0009e2000c101124 */
[----:B------:R-:W-:Y:S05]  /*2daf0*/  BRA `(.L_x_29879) ;  /* 0x00000008004c7947 */ /* 0x000fea0003800000 */
.L_x_29888:
        /* <DEDUP_REMOVED lines=22> */
.L_x_29895:
[----:B------:R-:W-:-:S04]  /*2dc60*/  SHF.R.U32.HI R5, RZ, 0x18, R5 ;  /* 0x00000018ff057819 */ /* 0x000fc80000011605 */
[----:B------:R-:W-:-:S07]  /*2dc70*/  LOP3.LUT R0, R0, 0x80, R5, 0xf8, !PT ;  /* 0x0000008000007812 */ /* 0x000fce00078ef805 */
.L_x_29894:
[----:B------:R-:W-:Y:S05]  /*2dc80*/  BSYNC.RECONVERGENT B0 ;  /* 0x0000000000007941 */ /* 0x000fea0003800200 */
.L_x_29893:
[----:B------:R3:W-:Y:S01]  /*2dc90*/  STG.E.U8 desc[UR36][R2.64], R0 ;  /* 0x0000000002007986 */ /* 0x0007e2000c101124 */
[----:B------:R-:W-:Y:S05]  /*2dca0*/  BRA `(.L_x_29879) ;  /* 0x0000000400e07947 */ /* 0x000fea0003800000 */
.L_x_29887:
        /* <DEDUP_REMOVED lines=26> */
.L_x_29897:
[----:B------:R-:W0:Y:S02]  /*2de50*/  F2I.U64.F64.TRUNC R28, R28 ;  /* 0x0000001c001c7311 */ /* 0x000e24000030d800 */
[----:B0-----:R1:W-:Y:S01]  /*2de60*/  STG.E.64 desc[UR36][R2.64], R28 ;  /* 0x0000001c02007986 */ /* 0x0013e2000c101b24 */
[----:B------:R-:W-:Y:S05]  /*2de70*/  BRA `(.L_x_29879) ;  /* 0x00000004006c7947 */ /* 0x000fea0003800000 */
.L_x_29896:
[----:B------:R-:W0:Y:S02]  /*2de80*/  F2I.U32.F64.TRUNC R29, R28 ;  /* 0x0000001c001d7311 */ /* 0x000e24000030d000 */
[----:B0-----:R0:W-:Y:S01]  /*2de90*/  STG.E desc[UR36][R2.64], R29 ;  /* 0x0000001d02007986 */ /* 0x0011e2000c101924 */
[----:B------:R-:W-:Y:S05]  /*2dea0*/  BRA `(.L_x_29879) ;  /* 0x0000000400607947 */ /* 0x000fea0003800000 */
.L_x_29886:
[----:B------:R-:W-:-:S13]  /*2deb0*/  ISETP.GT.AND P0, PT, R0, 0xe, PT ;  /* 0x0000000e0000780c */ /* 0x000fda0003f04270 */
[----:B------:R-:W-:Y:S05]  /*2dec0*/  @P0 BRA `(.L_x_29898) ;  /* 0x00000000002c0947 */ /* 0x000fea0003800000 */
[----:B------:R-:W-:-:S13]  /*2ded0*/  ISETP.NE.AND P0, PT, R0, 0xa, PT ;  /* 0x0000000a0000780c */ /* 0x000fda0003f05270 */
[----:B------:R-:W-:Y:S05]  /*2dee0*/  @!P0 BRA `(.L_x_29899) ;  /* 0x00000000001c8947 */ /* 0x000fea0003800000 */
[----:B------:R-:W-:-:S13]  /*2def0*/  ISETP.NE.AND P0, PT, R0, 0xb, PT ;  /* 0x0000000b0000780c */ /* 0x000fda0003f05270 */
[----:B------:R-:W-:Y:S05]  /*2df00*/  @P0 BRA `(.L_x_29878) ;  /* 0x0000000000340947 */ /* 0x000fea0003800000 */
[----:B------:R-:W-:-:S06]  /*2df10*/  DSETP.NEU.AND P0, PT, R30, RZ, PT ;  /* 0x000000ff1e00722a */ /* 0x000fcc0003f0d000 */
[----:B------:R-:W-:-:S06]  /*2df20*/  DSETP.NEU.OR P0, PT, R28, RZ, P0 ;  /* 0x000000ff1c00722a */ /* 0x000fcc000070d400 */
[----:B------:R-:W-:-:S05]  /*2df30*/  SEL R5, RZ, 0x1, !P0 ;  /* 0x00000001ff057807 */ /* 0x000fca0004000000 */
[----:B------:R0:W-:Y:S01]  /*2df40*/  STG.E.U8 desc[UR36][R2.64], R5 ;  /* 0x0000000502007986 */ /* 0x0001e2000c101124 */
[----:B------:R-:W-:Y:S05]  /*2df50*/  BRA `(.L_x_29879) ;  /* 0x0000000400347947 */ /* 0x000fea0003800000 */
.L_x_29899:
[----:B------:R0:W-:Y:S01]  /*2df60*/  STG.E.128 desc[UR36][R2.64], R28 ;  /* 0x0000001c02007986 */ /* 0x0001e2000c101d24 */
[----:B------:R-:W-:Y:S05]  /*2df70*/  BRA `(.L_x_29879) ;  /* 0x00000004002c7947 */ /* 0x000fea0003800000 */
.L_x_29898:
[----:B------:R-:W-:-:S13]  /*2df80*/  ISETP.NE.AND P0, PT, R0, 0xf, PT ;  /* 0x0000000f0000780c */ /* 0x000fda0003f05270 */
[----:B------:R-:W-:Y:S05]  /*2df90*/  @!P0 BRA `(.L_x_29900) ;  /* 0x0000000400088947 */ /* 0x000fea0003800000 */
[----:B------:R-:W-:-:S13]  /*2dfa0*/  ISETP.NE.AND P0, PT, R0, 0x17, PT ;  /* 0x000000170000780c */ /* 0x000fda0003f05270 */
[----:B------:R-:W-:Y:S05]  /*2dfb0*/  @!P0 BRA `(.L_x_29901) ;  /* 0x0000000000a08947 */ /* 0x000fea0003800000 */
[----:B------:R-:W-:-:S13]  /*2dfc0*/  ISETP.NE.AND P0, PT, R0, 0x18, PT ;  /* 0x000000180000780c */ /* 0x000fda0003f05270 */
[----:B------:R-:W-:Y:S05]  /*2dfd0*/  @!P0 BRA `(.L_x_29902) ;  /* 0x0000000000448947 */ /* 0x000fea0003800000 */
.L_x_29878:
        /* <DEDUP_REMOVED lines=16> */
.L_x_29903:
[----:B------:R-:W-:Y:S05]  /*2e0e0*/  BRA `(.L_x_29879) ;  /* 0x0000000000d07947 */ /* 0x000fea0003800000 */
.L_x_29902:
        /* <DEDUP_REMOVED lines=17> */
.L_x_29905:
[----:B------:R-:W-:Y:S05]  /*2e200*/  BSYNC.RECONVERGENT B0 ;  /* 0x0000000000007941 */ /* 0x000fea0003800200 */
.L_x_29904:
[----:B------:R-:W-:-:S05]  /*2e210*/  LOP3.LUT R5, R0, 0x80, R5, 0xf8, !PT ;  /* 0x0000008000057812 */ /* 0x000fca00078ef805 */
[----:B------:R0:W-:Y:S01]  /*2e220*/  STG.E.U8 desc[UR36][R2.64], R5 ;  /* 0x0000000502007986 */ /* 0x0001e2000c101124 */
[----:B------:R-:W-:Y:S05]  /*2e230*/  BRA `(.L_x_29879) ;  /* 0x00000000007c7947 */ /* 0x000fea0003800000 */
.L_x_29901:
        /* <DEDUP_REMOVED lines=16> */
.L_x_29907:
[----:B------:R-:W-:Y:S01]  /*2e340*/  IMAD.MOV.U32 R0, RZ, RZ, 0x7f ;  /* 0x0000007fff007424 */ /* 0x000fe200078e00ff */
[----:B------:R-:W-:-:S04]  /*2e350*/  ISETP.GT.U32.AND P0, PT, R4, 0x7f800000, PT ;  /* 0x7f8000000400780c */ /* 0x000fc80003f04070 */
[----:B------:R-:W-:-:S09]  /*2e360*/  SEL R0, R0, 0x7c, P0 ;  /* 0x0000007c00007807 */ /* 0x000fd20000000000 */
.L_x_29908:
[----:B------:R-:W-:Y:S05]  /*2e370*/  BSYNC.RECONVERGENT B0 ;  /* 0x0000000000007941 */ /* 0x000fea0003800200 */
.L_x_29906:
[----:B------:R-:W-:-:S04]  /*2e380*/  SHF.R.U32.HI R5, RZ, 0x18, R5 ;  /* 0x00000018ff057819 */ /* 0x000fc80000011605 */
[----:B------:R-:W-:-:S05]  /*2e390*/  LOP3.LUT R5, R0, 0x80, R5, 0xf8, !PT ;  /* 0x0000008000057812 */ /* 0x000fca00078ef805 */
[----:B------:R0:W-:Y:S01]  /*2e3a0*/  STG.E.U8 desc[UR36][R2.64], R5 ;  /* 0x0000000502007986 */ /* 0x0001e2000c101124 */
[----:B------:R-:W-:Y:S05]  /*2e3b0*/  BRA `(.L_x_29879) ;  /* 0x00000000001c7947 */ /* 0x000fea0003800000 */
.L_x_29900:
[----:B------:R-:W-:Y:S01]  /*2e3c0*/  UMOV UR4, 0xf0000000 ;  /* 0xf000000000047882 */ /* 0x000fe20000000000 */
[----:B------:R-:W-:Y:S01]  /*2e3d0*/  UMOV UR5, 0x380fffff ;  /* 0x380fffff00057882 */ /* 0x000fe20000000000 */
[----:B------:R-:W0:Y:S01]  /*2e3e0*/  F2F.F32.F64 R0, R28 ;  /* 0x0000001c00007310 */ /* 0x000e220000301000 */
[----:B------:R-:W-:-:S14]  /*2e3f0*/  DSETP.GEU.AND P0, PT, |R28|, UR4, PT ;  /* 0x000000041c007e2a */ /* 0x000fdc000bf0e200 */
[----:B0-----:R-:W-:-:S05]  /*2e400*/  @!P0 FMUL R0, R0, 1.175494350822287508e-38 ;  /* 0x0080000000008820 */ /* 0x001fca0000400000 */
[----:B------:R-:W-:-:S05]  /*2e410*/  F2FP.BF16.F32.PACK_AB R0, RZ, R0 ;  /* 0x00000000ff00723e */ /* 0x000fca00000010ff */
[----:B------:R0:W-:Y:S02]  /*2e420*/  STG.E.U16 desc[UR36][R2.64], R0 ;  /* 0x0000000002007986 */ /* 0x0001e4000c101524 */
.L_x_29879:
[----:B------:R-:W-:-:S07]  /*2e430*/  VIADD R16, R16, 0x80 ;  /* 0x0000008010107836 */ /* 0x000fce0000000000 */
.L_x_29836:
[----:B------:R-:W-:-:S13]  /*2e440*/  ISETP.GE.AND P0, PT, R16, UR38, PT ;  /* 0x0000002610007c0c */ /* 0x000fda000bf06270 */
[----:B------:R-:W-:Y:S05]  /*2e450*/  @P0 BREAK.RELIABLE B6 ;  /* 0x0000000000060942 */ /* 0x000fea0003800100 */
[----:B------:R-:W-:Y:S05]  /*2e460*/  @P0 BRA `(.L_x_29873) ;  /* 0x0000001000600947 */ /* 0x000fea0003800000 */
[----:B------:R-:W-:Y:S05]  /*2e470*/  BSYNC.RELIABLE B6 ;  /* 0x0000000000067941 */ /* 0x000fea0003800100 */
.L_x_29835:
        /* <DEDUP_REMOVED lines=22> */
.L_x_29912:
[----:B------:R-:W0:Y:S02]  /*2e5e0*/  F2I.S64.F64.TRUNC R32, R32 ;  /* 0x0000002000207311 */ /* 0x000e24000030d900 */
[----:B0-----:R-:W-:-:S05]  /*2e5f0*/  IMAD.MOV.U32 R5, RZ, RZ, R32 ;  /* 0x000000ffff057224 */ /* 0x001fca00078e0020 */
[----:B------:R0:W-:Y:S01]  /*2e600*/  STG.E.U8 desc[UR36][R2.64], R5 ;  /* 0x0000000502007986 */ /* 0x0001e2000c101124 */
[----:B------:R-:W-:Y:S05]  /*2e610*/  BRA `(.L_x_29914) ;  /* 0x0000000c00f07947 */ /* 0x000fea0003800000 */
.L_x_29911:
        /* <DEDUP_REMOVED lines=9> */
.L_x_29916:
[----:B------:R-:W0:Y:S02]  /*2e6b0*/  F2I.F64.TRUNC R33, R32 ;  /* 0x0000002000217311 */ /* 0x000e24000030d100 */
[----:B0-----:R0:W-:Y:S01]  /*2e6c0*/  STG.E desc[UR36][R2.64], R33 ;  /* 0x0000002102007986 */ /* 0x0011e2000c101924 */
[----:B------:R-:W-:Y:S05]  /*2e6d0*/  BRA `(.L_x_29914) ;  /* 0x0000000c00c07947 */ /* 0x000fea0003800000 */
.L_x_29915:
[----:B------:R-:W0:Y:S02]  /*2e6e0*/  F2I.F64.TRUNC R33, R32 ;  /* 0x0000002000217311 */ /* 0x000e24000030d100 */
[----:B0-----:R0:W-:Y:S01]  /*2e6f0*/  STG.E.U16 desc[UR36][R2.64], R33 ;  /* 0x0000002102007986 */ /* 0x0011e2000c101524 */
[----:B------:R-:W-:Y:S05]  /*2e700*/  BRA `(.L_x_29914) ;  /* 0x0000000c00b47947 */ /* 0x000fea0003800000 */
.L_x_29910:
        /* <DEDUP_REMOVED lines=13> */
.L_x_29918:
        /* <DEDUP_REMOVED lines=8> */
.L_x_29917:
        /* <DEDUP_REMOVED lines=16> */
.L_x_29920:
        /* <DEDUP_REMOVED lines=11> */
.L_x_29919:
[----:B------:R4:W-:Y:S01]  /*2ea10*/  STG.E.64 desc[UR36][R2.64], R32 ;  /* 0x0000002002007986 */ /* 0x0009e2000c101b24 */
[----:B------:R-:W-:Y:S05]  /*2ea20*/  BRA `(.L_x_29914) ;  /* 0x0000000800ec7947 */ /* 0x000fea0003800000 */
.L_x_29909:
        /* <DEDUP_REMOVED lines=13> */
.L_x_29924:
        /* <DEDUP_REMOVED lines=22> */
.L_x_29927:
[----:B------:R-:W-:-:S04]  /*2ec60*/  SHF.R.U32.HI R5, RZ, 0x18, R5 ;  /* 0x00000018ff057819 */ /* 0x000fc80000011605 */
[----:B------:R-:W-:-:S07]  /*2ec70*/  LOP3.LUT R0, R0, 0x80, R5, 0xf8, !PT ;  /* 0x0000008000007812 */ /* 0x000fce00078ef805 */
.L_x_29926:
[----:B------:R-:W-:Y:S05]  /*2ec80*/  BSYNC.RECONVERGENT B0 ;  /* 0x0000000000007941 */ /* 0x000fea0003800200 */
.L_x_29925:
[----:B------:R0:W-:Y:S01]  /*2ec90*/  STG.E.U8 desc[UR36][R2.64], R0 ;  /* 0x0000000002007986 */ /* 0x0001e2000c101124 */
[----:B------:R-:W-:Y:S05]  /*2eca0*/  BRA `(.L_x_29914) ;  /* 0x00000008004c7947 */ /* 0x000fea0003800000 */
.L_x_29923:
        /* <DEDUP_REMOVED lines=22> */
.L_x_29930:
[----:B------:R-:W-:-:S04]  /*2ee10*/  SHF.R.U32.HI R5, RZ, 0x18, R5 ;  /* 0x00000018ff057819 */ /* 0x000fc80000011605 */
[----:B------:R-:W-:-:S07]  /*2ee20*/  LOP3.LUT R0, R0, 0x80, R5, 0xf8, !PT ;  /* 0x0000008000007812 */ /* 0x000fce00078ef805 */
.L_x_29929:
[----:B------:R-:W-:Y:S05]  /*2ee30*/  BSYNC.RECONVERGENT B0 ;  /* 0x0000000000007941 */ /* 0x000fea0003800200 */
.L_x_29928:
[----:B------:R0:W-:Y:S01]  /*2ee40*/  STG.E.U8 desc[UR36][R2.64], R0 ;  /* 0x0000000002007986 */ /* 0x0001e2000c101124 */
[----:B------:R-:W-:Y:S05]  /*2ee50*/  BRA `(.L_x_29914) ;  /* 0x0000000400e07947 */ /* 0x000fea0003800000 */
.L_x_29922:
        /* <DEDUP_REMOVED lines=26> */
.L_x_29932:
[----:B------:R-:W0:Y:S02]  /*2f000*/  F2I.U64.F64.TRUNC R32, R32 ;  /* 0x0000002000207311 */ /* 0x000e24000030d800 */
[----:B0-----:R0:W-:Y:S01]  /*2f010*/  STG.E.64 desc[UR36][R2.64], R32 ;  /* 0x0000002002007986 */ /* 0x0011e2000c101b24 */
[----:B------:R-:W-:Y:S05]  /*2f020*/  BRA `(.L_x_29914) ;  /* 0x00000004006c7947 */ /* 0x000fea0003800000 */
.L_x_29931:
[----:B------:R-:W0:Y:S02]  /*2f030*/  F2I.U32.F64.TRUNC R33, R32 ;  /* 0x0000002000217311 */ /* 0x000e24000030d000 */
[----:B0-----:R0:W-:Y:S01]  /*2f040*/  STG.E desc[UR36][R2.64], R33 ;  /* 0x0000002102007986 */ /* 0x0011e2000c101924 */
[----:B------:R-:W-:Y:S05]  /*2f050*/  BRA `(.L_x_29914) ;  /* 0x0000000400607947 */ /* 0x000fea0003800000 */
.L_x_29921:
        /* <DEDUP_REMOVED lines=11> */
.L_x_29934:
[----:B------:R0:W-:Y:S01]  /*2f110*/  STG.E.128 desc[UR36][R2.64], R32 ;  /* 0x0000002002007986 */ /* 0x0001e2000c101d24 */
[----:B------:R-:W-:Y:S05]  /*2f120*/  BRA `(.L_x_29914) ;  /* 0x00000004002c7947 */ /* 0x000fea0003800000 */
.L_x_29933:
[----:B------:R-:W-:-:S13]  /*2f130*/  ISETP.NE.AND P0, PT, R0, 0xf, PT ;  /* 0x0000000f0000780c */ /* 0x000fda0003f05270 */
[----:B------:R-:W-:Y:S05]  /*2f140*/  @!P0 BRA `(.L_x_29935) ;  /* 0x0000000400088947 */ /* 0x000fea0003800000 */
[----:B------:R-:W-:-:S13]  /*2f150*/  ISETP.NE.AND P0, PT, R0, 0x17, PT ;  /* 0x000000170000780c */ /* 0x000fda0003f05270 */
[----:B------:R-:W-:Y:S05]  /*2f160*/  @!P0 BRA `(.L_x_29936) ;  /* 0x0000000000a08947 */ /* 0x000fea0003800000 */
[----:B------:R-:W-:-:S13]  /*2f170*/  ISETP.NE.AND P0, PT, R0, 0x18, PT ;  /* 0x000000180000780c */ /* 0x000fda0003f05270 */
[----:B------:R-:W-:Y:S05]  /*2f180*/  @!P0 BRA `(.L_x_29937) ;  /* 0x0000000000448947 */ /* 0x000fea0003800000 */
.L_x_29913:
        /* <DEDUP_REMOVED lines=16> */
.L_x_29938:
[----:B------:R-:W-:Y:S05]  /*2f290*/  BRA `(.L_x_29914) ;  /* 0x0000000000d07947 */ /* 0x000fea0003800000 */
.L_x_29937:
        /* <DEDUP_REMOVED lines=17> */
.L_x_29940:
[----:B------:R-:W-:Y:S05]  /*2f3b0*/  BSYNC.RECONVERGENT B0 ;  /* 0x0000000000007941 */ /* 0x000fea0003800200 */
.L_x_29939:
[----:B------:R-:W-:-:S05]  /*2f3c0*/  LOP3.LUT R5, R0, 0x80, R5, 0xf8, !PT ;  /* 0x0000008000057812 */ /* 0x000fca00078ef805 */
[----:B------:R0:W-:Y:S01]  /*2f3d0*/  STG.E.U8 desc[UR36][R2.64], R5 ;  /* 0x0000000502007986 */ /* 0x0001e2000c101124 */
[----:B------:R-:W-:Y:S05]  /*2f3e0*/  BRA `(.L_x_29914) ;  /* 0x00000000007c7947 */ /* 0x000fea0003800000 */
.L_x_29936:
        /* <DEDUP_REMOVED lines=16> */
.L_x_29942:
[----:B------:R-:W-:Y:S01]  /*2f4f0*/  IMAD.MOV.U32 R0, RZ, RZ, 0x7f ;  /* 0x0000007fff007424 */ /* 0x000fe200078e00ff */
[----:B------:R-:W-:-:S04]  /*2f500*/  ISETP.GT.U32.AND P0, PT, R4, 0x7f800000, PT ;  /* 0x7f8000000400780c */ /* 0x000fc80003f04070 */
[----:B------:R-:W-:-:S09]  /*2f510*/  SEL R0, R0, 0x7c, P0 ;  /* 0x0000007c00007807 */ /* 0x000fd20000000000 */
.L_x_29943:
[----:B------:R-:W-:Y:S05]  /*2f520*/  BSYNC.RECONVERGENT B0 ;  /* 0x0000000000007941 */ /* 0x000fea0003800200 */
.L_x_29941:
[----:B------:R-:W-:-:S04]  /*2f530*/  SHF.R.U32.HI R5, RZ, 0x18, R5 ;  /* 0x00000018ff057819 */ /* 0x000fc80000011605 */
[----:B------:R-:W-:-:S05]  /*2f540*/  LOP3.LUT R5, R0, 0x80, R5, 0xf8, !PT ;  /* 0x0000008000057812 */ /* 0x000fca00078ef805 */
[----:B------:R0:W-:Y:S01]  /*2f550*/  STG.E.U8 desc[UR36][R2.64], R5 ;  /* 0x0000000502007986 */ /* 0x0001e2000c101124 */
[----:B------:R-:W-:Y:S05]  /*2f560*/  BRA `(.L_x_29914) ;  /* 0x00000000001c7947 */ /* 0x000fea0003800000 */
.L_x_29935:
[----:B------:R-:W-:Y:S01]  /*2f570*/  UMOV UR4, 0xf0000000 ;  /* 0xf000000000047882 */ /* 0x000fe20000000000 */
[----:B------:R-:W-:Y:S01]  /*2f580*/  UMOV UR5, 0x380fffff ;  /* 0x380fffff00057882 */ /* 0x000fe20000000000 */
[----:B------:R-:W0:Y:S01]  /*2f590*/  F2F.F32.F64 R0, R32 ;  /* 0x0000002000007310 */ /* 0x000e220000301000 */
[----:B------:R-:W-:-:S14]  /*2f5a0*/  DSETP.GEU.AND P0, PT, |R32|, UR4, PT ;  /* 0x0000000420007e2a */ /* 0x000fdc000bf0e200 */
[----:B0-----:R-:W-:-:S05]  /*2f5b0*/  @!P0 FMUL R0, R0, 1.175494350822287508e-38 ;  /* 0x0080000000008820 */ /* 0x001fca0000400000 */
[----:B------:R-:W-:-:S05]  /*2f5c0*/  F2FP.BF16.F32.PACK_AB R0, RZ, R0 ;  /* 0x00000000ff00723e */ /* 0x000fca00000010ff */
[----:B------:R0:W-:Y:S02]  /*2f5d0*/  STG.E.U16 desc[UR36][R2.64], R0 ;  /* 0x0000000002007986 */ /* 0x0001e4000c101524 */
.L_x_29914:
[----:B------:R-:W-:-:S07]  /*2f5e0*/  VIADD R16, R16, 0x80 ;  /* 0x0000008010107836 */ /* 0x000fce0000000000 */
.L_x_29873:
[----:B------:R-:W-:Y:S05]  /*2f5f0*/  BSYNC.RECONVERGENT B7 ;  /* 0x0000000000077941 */ /* 0x000fea0003800200 */
.L_x_29834:
[----:B------:R-:W-:-:S13]  /*2f600*/  ISETP.GE.AND P0, PT, R16, UR38, PT ;  /* 0x0000002610007c0c */ /* 0x000fda000bf06270 */
[----:B------:R-:W-:Y:S05]  /*2f610*/  @P0 EXIT ;  /* 0x000000000000094d */ /* 0x000fea0003800000 */
[----:B01234-:R-:W0:Y:S01]  /*2f620*/  LDC.64 R2, c[0x0][0x3b0] ;  /* 0x0000ec00ff027b82 */ /* 0x01fe220000000a00 */
[----:B------:R-:W1:Y:S01]  /*2f630*/  LDCU UR4, c[0x0][0x3d0] ;  /* 0x00007a00ff0477ac */ /* 0x000e620008000800 */
[----:B------:R-:W-:Y:S01]  /*2f640*/  PRMT R0, R18, 0x9910, RZ ;  /* 0x0000991012007816 */ /* 0x000fe200000000ff */
[----:B------:R-:W-:-:S03]  /*2f650*/  IMAD.U32 R5, RZ, RZ, UR39 ;  /* 0x00000027ff057e24 */ /* 0x000fc6000f8e00ff */
[----:B------:R-:W-:Y:S01]  /*2f660*/  ISETP.GT.AND P1, PT, R0, 0x9, PT ;  /* 0x000000090000780c */ /* 0x000fe20003f24270 */
[----:B------:R-:W-:-:S04]  /*2f670*/  IMAD R16, R5, 0x200, R16 ;  /* 0x0000020005107824 */ /* 0x000fc800078e0210 */
        /* <DEDUP_REMOVED lines=15> */
.L_x_29947:
[----:B------:R-:W0:Y:S02]  /*2f770*/  F2I.S64.F64.TRUNC R24, R24 ;  /* 0x0000001800187311 */ /* 0x000e24000030d900 */
[----:B0-----:R-:W-:-:S05]  /*2f780*/  IMAD.MOV.U32 R5, RZ, RZ, R24 ;  /* 0x000000ffff057224 */ /* 0x001fca00078e0018 */
[----:B------:R-:W-:Y:S01]  /*2f790*/  STG.E.U8 desc[UR36][R2.64], R5 ;  /* 0x0000000502007986 */ /* 0x000fe2000c101124 */
[----:B------:R-:W-:Y:S05]  /*2f7a0*/  EXIT ;  /* 0x000000000000794d */ /* 0x000fea0003800000 */
.L_x_29946:
        /* <DEDUP_REMOVED lines=9> */
.L_x_29950:
[----:B------:R-:W0:Y:S02]  /*2f840*/  F2I.F64.TRUNC R25, R24 ;  /* 0x0000001800197311 */ /* 0x000e24000030d100 */
[----:B0-----:R-:W-:Y:S01]  /*2f850*/  STG.E desc[UR36][R2.64], R25 ;  /* 0x0000001902007986 */ /* 0x001fe2000c101924 */
[----:B------:R-:W-:Y:S05]  /*2f860*/  EXIT ;  /* 0x000000000000794d */ /* 0x000fea0003800000 */
.L_x_29949:
[----:B------:R-:W0:Y:S02]  /*2f870*/  F2I.F64.TRUNC R25, R24 ;  /* 0x0000001800197311 */ /* 0x000e24000030d100 */
[----:B0-----:R-:W-:Y:S01]  /*2f880*/  STG.E.U16 desc[UR36][R2.64], R25 ;  /* 0x0000001902007986 */ /* 0x001fe2000c101524 */
[----:B------:R-:W-:Y:S05]  /*2f890*/  EXIT ;  /* 0x000000000000794d */ /* 0x000fea0003800000 */
.L_x_29945:
        /* <DEDUP_REMOVED lines=13> */
.L_x_29952:
        /* <DEDUP_REMOVED lines=8> */
.L_x_29951:
        /* <DEDUP_REMOVED lines=16> */
.L_x_29954:
        /* <DEDUP_REMOVED lines=11> */
.L_x_29953:
[----:B------:R-:W-:Y:S01]  /*2fba0*/  STG.E.64 desc[UR36][R2.64], R24 ;  /* 0x0000001802007986 */ /* 0x000fe2000c101b24 */
[----:B------:R-:W-:Y:S05]  /*2fbb0*/  EXIT ;  /* 0x000000000000794d */ /* 0x000fea0003800000 */
.L_x_29944:
        /* <DEDUP_REMOVED lines=13> */
.L_x_29958:
        /* <DEDUP_REMOVED lines=22> */
.L_x_29961:
[----:B------:R-:W-:-:S04]  /*2fdf0*/  SHF.R.U32.HI R5, RZ, 0x18, R5 ;  /* 0x00000018ff057819 */ /* 0x000fc80000011605 */
[----:B------:R-:W-:-:S07]  /*2fe00*/  LOP3.LUT R0, R0, 0x80, R5, 0xf8, !PT ;  /* 0x0000008000007812 */ /* 0x000fce00078ef805 */
.L_x_29960:
[----:B------:R-:W-:Y:S05]  /*2fe10*/  BSYNC.RECONVERGENT B0 ;  /* 0x0000000000007941 */ /* 0x000fea0003800200 */
.L_x_29959:
[----:B------:R-:W-:Y:S01]  /*2fe20*/  STG.E.U8 desc[UR36][R2.64], R0 ;  /* 0x0000000002007986 */ /* 0x000fe2000c101124 */
[----:B------:R-:W-:Y:S05]  /*2fe30*/  EXIT ;  /* 0x000000000000794d */ /* 0x000fea0003800000 */
.L_x_29957:
        /* <DEDUP_REMOVED lines=22> */
.L_x_29964:
[----:B------:R-:W-:-:S04]  /*2ffa0*/  SHF.R.U32.HI R5, RZ, 0x18, R5 ;  /* 0x00000018ff057819 */ /* 0x000fc80000011605 */
[----:B------:R-:W-:-:S07]  /*2ffb0*/  LOP3.LUT R0, R0, 0x80, R5, 0xf8, !PT ;  /* 0x0000008000007812 */ /* 0x000fce00078ef805 */
.L_x_29963:
[----:B------:R-:W-:Y:S05]  /*2ffc0*/  BSYNC.RECONVERGENT B0 ;  /* 0x0000000000007941 */ /* 0x000fea0003800200 */
.L_x_29962:
[----:B------:R-:W-:Y:S01]  /*2ffd0*/  STG.E.U8 desc[UR36][R2.64], R0 ;  /* 0x0000000002007986 */ /* 0x000fe2000c101124 */
[----:B------:R-:W-:Y:S05]  /*2ffe0*/  EXIT ;  /* 0x000000000000794d */ /* 0x000fea0003800000 */
.L_x_29956:
        /* <DEDUP_REMOVED lines=26> */
.L_x_29966:
[----:B------:R-:W0:Y:S02]  /*30190*/  F2I.U64.F64.TRUNC R24, R24 ;  /* 0x0000001800187311 */ /* 0x000e24000030d800 */
[----:B0-----:R-:W-:Y:S01]  /*301a0*/  STG.E.64 desc[UR36][R2.64], R24 ;  /* 0x0000001802007986 */ /* 0x001fe2000c101b24 */
[----:B------:R-:W-:Y:S05]  /*301b0*/  EXIT ;  /* 0x000000000000794d */ /* 0x000fea0003800000 */
.L_x_29965:
[----:B------:R-:W0:Y:S02]  /*301c0*/  F2I.U32.F64.TRUNC R25, R24 ;  /* 0x0000001800197311 */ /* 0x000e24000030d000 */
[----:B0-----:R-:W-:Y:S01]  /*301d0*/  STG.E desc[UR36][R2.64], R25 ;  /* 0x0000001902007986 */ /* 0x001fe2000c101924 */
[----:B------:R-:W-:Y:S05]  /*301e0*/  EXIT ;  /* 0x000000000000794d */ /* 0x000fea0003800000 */
.L_x_29955:
        /* <DEDUP_REMOVED lines=9> */
[----:B------:R-:W-:Y:S01]  /*30280*/  STG.E.U8 desc[UR36][R2.64], R5 ;  /* 0x0000000502007986 */ /* 0x000fe2000c101124 */
[----:B------:R-:W-:Y:S05]  /*30290*/  EXIT ;  /* 0x000000000000794d */ /* 0x000fea0003800000 */
.L_x_29968:
[----:B------:R-:W-:Y:S01]  /*302a0*/  STG.E.128 desc[UR36][R2.64], R24 ;  /* 0x0000001802007986 */ /* 0x000fe2000c101d24 */
[----:B------:R-:W-:Y:S05]  /*302b0*/  EXIT ;  /* 0x000000000000794d */ /* 0x000fea0003800000 */
.L_x_29967:
[----:B------:R-:W-:-:S13]  /*302c0*/  ISETP.NE.AND P0, PT, R0, 0xf, PT ;  /* 0x0000000f0000780c */ /* 0x000fda0003f05270 */
[----:B------:R-:W-:Y:S05]  /*302d0*/  @!P0 BRA `(.L_x_29969) ;  /* 0x0000000400088947 */ /* 0x000fea0003800000 */
[----:B------:R-:W-:-:S13]  /*302e0*/  ISETP.NE.AND P0, PT, R0, 0x17, PT ;  /* 0x000000170000780c */ /* 0x000fda0003f05270 */
[----:B------:R-:W-:Y:S05]  /*302f0*/  @!P0 BRA `(.L_x_29970) ;  /* 0x0000000000a08947 */ /* 0x000fea0003800000 */
[----:B------:R-:W-:-:S13]  /*30300*/  ISETP.NE.AND P0, PT, R0, 0x18, PT ;  /* 0x000000180000780c */ /* 0x000fda0003f05270 */
[----:B------:R-:W-:Y:S05]  /*30310*/  @!P0 BRA `(.L_x_29971) ;  /* 0x0000000000448947 */ /* 0x000fea0003800000 */
.L_x_29948:
        /* <DEDUP_REMOVED lines=16> */
.L_x_29972:
[----:B------:R-:W-:Y:S05]  /*30420*/  EXIT ;  /* 0x000000000000794d */ /* 0x000fea0003800000 */
.L_x_29971:
        /* <DEDUP_REMOVED lines=17> */
.L_x_29974:
[----:B------:R-:W-:Y:S05]  /*30540*/  BSYNC.RECONVERGENT B0 ;  /* 0x0000000000007941 */ /* 0x000fea0003800200 */
.L_x_29973:
[----:B------:R-:W-:-:S05]  /*30550*/  LOP3.LUT R5, R0, 0x80, R5, 0xf8, !PT ;  /* 0x0000008000057812 */ /* 0x000fca00078ef805 */
[----:B------:R-:W-:Y:S01]  /*30560*/  STG.E.U8 desc[UR36][R2.64], R5 ;  /* 0x0000000502007986 */ /* 0x000fe2000c101124 */
[----:B------:R-:W-:Y:S05]  /*30570*/  EXIT ;  /* 0x000000000000794d */ /* 0x000fea0003800000 */
.L_x_29970:
        /* <DEDUP_REMOVED lines=16> */
.L_x_29976:
[----:B------:R-:W-:Y:S01]  /*30680*/  IMAD.MOV.U32 R0, RZ, RZ, 0x7f ;  /* 0x0000007fff007424 */ /* 0x000fe200078e00ff */
[----:B------:R-:W-:-:S04]  /*30690*/  ISETP.GT.U32.AND P0, PT, R4, 0x7f800000, PT ;  /* 0x7f8000000400780c */ /* 0x000fc80003f04070 */
[----:B------:R-:W-:-:S09]  /*306a0*/  SEL R0, R0, 0x7c, P0 ;  /* 0x0000007c00007807 */ /* 0x000fd20000000000 */
.L_x_29977:
[----:B------:R-:W-:Y:S05]  /*306b0*/  BSYNC.RECONVERGENT B0 ;  /* 0x0000000000007941 */ /* 0x000fea0003800200 */
.L_x_29975:
[----:B------:R-:W-:-:S04]  /*306c0*/  SHF.R.U32.HI R5, RZ, 0x18, R5 ;  /* 0x00000018ff057819 */ /* 0x000fc80000011605 */
[----:B------:R-:W-:-:S05]  /*306d0*/  LOP3.LUT R5, R0, 0x80, R5, 0xf8, !PT ;  /* 0x0000008000057812 */ /* 0x000fca00078ef805 */
[----:B------:R-:W-:Y:S01]  /*306e0*/  STG.E.U8 desc[UR36][R2.64], R5 ;  /* 0x0000000502007986 */ /* 0x000fe2000c101124 */
[----:B------:R-:W-:Y:S05]  /*306f0*/  EXIT ;  /* 0x000000000000794d */ /* 0x000fea0003800000 */
.L_x_29969:
        /* <DEDUP_REMOVED lines=8> */
        .weak           $__internal_71_$__cuda_sm20_div_rn_f64_full
        .type           $__internal_71_$__cuda_sm20_div_rn_f64_full,@function
        .size           $__internal_71_$__cuda_sm20_div_rn_f64_full,($_ZN2at6native27unrolled_elementwise_kernelIZZZNS0_50_GLOBAL__N__2680c7bb_12_PowKernel_cu_7dd49032_300324pow_tensor_scalar_kernelERNS_18TensorIteratorBaseERKN3c106ScalarEENKUlvE_clEvENKUlvE_clEvEUlNS5_7complexIdEEE0_St5arrayIPcLm2EELi4E23TrivialOffsetCalculatorILi1EjESI_NS0_6memory12LoadWithCastILi1EEENSJ_13StoreWithCastILi1EEEEEviT_T0_T2_T3_T4_T5_$__internal_trig_reduction_slowpathd - $__internal_71_$__cuda_sm20_div_rn_f64_full)
$__internal_71_$__cuda_sm20_div_rn_f64_full:
[C---:B------:R-:W-:Y:S01]  /*30780*/  FSETP.GEU.AND P2, PT, |R4|.reuse, 1.469367938527859385e-39, PT ;  /* 0x001000000400780b */ /* 0x040fe20003f4e200 */
[----:B------:R-:W-:Y:S01]  /*30790*/  IMAD.MOV.U32 R14, RZ, RZ, R7 ;  /* 0x000000ffff0e7224 */ /* 0x000fe200078e0007 */
[C---:B------:R-:W-:Y:S01]  /*307a0*/  LOP3.LUT R12, R4.reuse, 0x800fffff, RZ, 0xc0, !PT ;  /* 0x800fffff040c7812 */ /* 0x040fe200078ec0ff */
[----:B------:R-:W-:Y:S01]  /*307b0*/  IMAD.MOV.U32 R15, RZ, RZ, R4 ;  /* 0x000000ffff0f7224 */ /* 0x000fe200078e0004 */
[----:B------:R-:W-:Y:S01]  /*307c0*/  LOP3.LUT R40, R4, 0x7ff00000, RZ, 0xc0, !PT ;  /* 0x7ff0000004287812 */ /* 0x000fe200078ec0ff */
[----:B------:R-:W-:Y:S01]  /*307d0*/  IMAD.MOV.U32 R19, RZ, RZ, R5 ;  /* 0x000000ffff137224 */ /* 0x000fe200078e0005 */
[----:B------:R-:W-:Y:S01]  /*307e0*/  LOP3.LUT R13, R12, 0x3ff00000, RZ, 0xfc, !PT ;  /* 0x3ff000000c0d7812 */ /* 0x000fe200078efcff */
[----:B------:R-:W-:Y:S01]  /*307f0*/  IMAD.MOV.U32 R12, RZ, RZ, R7 ;  /* 0x000000ffff0c7224 */ /* 0x000fe200078e0007 */
[----:B------:R-:W-:Y:S01]  /*30800*/  BSSY.RECONVERGENT B0, `(.L_x_29978) ;  /* 0x0000059000007945 */ /* 0x000fe20003800200 */
[----:B------:R-:W-:Y:S01]  /*30810*/  IMAD.MOV.U32 R18, RZ, RZ, R6 ;  /* 0x000000ffff127224 */ /* 0x000fe200078e0006 */
[C---:B------:R-:W-:Y:S01]  /*30820*/  FSETP.GEU.AND P0, PT, |R19|.reuse, 1.469367938527859385e-39, PT ;  /* 0x001000001300780b */ /* 0x040fe20003f0e200 */
[----:B------:R-:W-:Y:S01]  /*30830*/  IMAD.MOV.U32 R6, RZ, RZ, 0x1 ;  /* 0x00000001ff067424 */ /* 0x000fe200078e00ff */
[----:B------:R-:W-:Y:S01]  /*30840*/  LOP3.LUT R42, R19, 0x7ff00000, RZ, 0xc0, !PT ;  /* 0x7ff00000132a7812 */ /* 0x000fe200078ec0ff */
[----:B------:R-:W-:Y:S01]  /*30850*/  @!P2 DMUL R12, R14, 8.98846567431157953865e+307 ;  /* 0x7fe000000e0ca828 */ /* 0x000fe20000000000 */
[----:B------:R-:W-:-:S02]  /*30860*/  IMAD.MOV.U32 R45, RZ, RZ, 0x1ca00000 ;  /* 0x1ca00000ff2d7424 */ /* 0x000fc400078e00ff */
[----:B------:R-:W-:-:S03]  /*30870*/  ISETP.GE.U32.AND P4, PT, R42, R40, PT ;  /* 0x000000282a00720c */ /* 0x000fc60003f86070 */
[----:B------:R-:W0:Y:S04]  /*30880*/  MUFU.RCP64H R7, R13 ;  /* 0x0000000d00077308 */ /* 0x000e280000001800 */
[----:B------:R-:W-:-:S04]  /*30890*/  @!P0 LOP3.LUT R5, R15, 0x7ff00000, RZ, 0xc0, !PT ;  /* 0x7ff000000f058812 */ /* 0x000fc800078ec0ff */
[----:B------:R-:W-:-:S04]  /*308a0*/  @!P0 ISETP.GE.U32.AND P3, PT, R42, R5, PT ;  /* 0x000000052a00820c */ /* 0x000fc80003f66070 */
[----:B------:R-:W-:-:S04]  /*308b0*/  @!P0 SEL R4, R45, 0x63400000, !P3 ;  /* 0x634000002d048807 */ /* 0x000fc80005800000 */
[----:B------:R-:W-:Y:S01]  /*308c0*/  @!P0 LOP3.LUT R4, R4, 0x80000000, R19, 0xf8, !PT ;  /* 0x8000000004048812 */ /* 0x000fe200078ef813 */
[----:B0-----:R-:W-:-:S03]  /*308d0*/  DFMA R36, R6, -R12, 1 ;  /* 0x3ff000000624742b */ /* 0x001fc6000000080c */
[----:B------:R-:W-:Y:S01]  /*308e0*/  @!P0 LOP3.LUT R5, R4, 0x100000, RZ, 0xfc, !PT ;  /* 0x0010000004058812 */ /* 0x000fe200078efcff */
[----:B------:R-:W-:-:S04]  /*308f0*/  @!P0 IMAD.MOV.U32 R4, RZ, RZ, RZ ;  /* 0x000000ffff048224 */ /* 0x000fc800078e00ff */
[----:B------:R-:W-:-:S08]  /*30900*/  DFMA R36, R36, R36, R36 ;  /* 0x000000242424722b */ /* 0x000fd00000000024 */
[----:B------:R-:W-:Y:S01]  /*30910*/  DFMA R6, R6, R36, R6 ;  /* 0x000000240606722b */ /* 0x000fe20000000006 */
[----:B------:R-:W-:-:S04]  /*30920*/  SEL R36, R45, 0x63400000, !P4 ;  /* 0x634000002d247807 */ /* 0x000fc80006000000 */
[----:B------:R-:W-:Y:S01]  /*30930*/  LOP3.LUT R37, R36, 0x800fffff, R19, 0xf8, !PT ;  /* 0x800fffff24257812 */ /* 0x000fe200078ef813 */
[----:B------:R-:W-:Y:S02]  /*30940*/  IMAD.MOV.U32 R36, RZ, RZ, R18 ;  /* 0x000000ffff247224 */ /* 0x000fe400078e0012 */
[----:B------:R-:W-:-:S04]  /*30950*/  DFMA R38, R6, -R12, 1 ;  /* 0x3ff000000626742b */ /* 0x000fc8000000080c */
[----:B------:R-:W-:-:S04]  /*30960*/  @!P0 DFMA R36, R36, 2, -R4 ;  /* 0x400000002424882b */ /* 0x000fc80000000804 */
[----:B------:R-:W-:Y:S01]  /*30970*/  DFMA R4, R6, R38, R6 ;  /* 0x000000260604722b */ /* 0x000fe20000000006 */
[----:B------:R-:W-:Y:S02]  /*30980*/  IMAD.MOV.U32 R38, RZ, RZ, R42 ;  /* 0x000000ffff267224 */ /* 0x000fe400078e002a */
[----:B------:R-:W-:Y:S01]  /*30990*/  IMAD.MOV.U32 R39, RZ, RZ, R40 ;  /* 0x000000ffff277224 */ /* 0x000fe200078e0028 */
[----:B------:R-:W-:Y:S02]  /*309a0*/  @!P2 LOP3.LUT R39, R13, 0x7ff00000, RZ, 0xc0, !PT ;  /* 0x7ff000000d27a812 */ /* 0x000fe400078ec0ff */
[----:B------:R-:W-:Y:S02]  /*309b0*/  @!P0 LOP3.LUT R38, R37, 0x7ff00000, RZ, 0xc0, !PT ;  /* 0x7ff0000025268812 */ /* 0x000fe400078ec0ff */
[----:B------:R-:W-:Y:S01]  /*309c0*/  DMUL R6, R4, R36 ;  /* 0x0000002404067228 */ /* 0x000fe20000000000 */
[----:B------:R-:W-:Y:S02]  /*309d0*/  VIADD R43, R39, 0xffffffff ;  /* 0xffffffff272b7836 */ /* 0x000fe40000000000 */
[----:B------:R-:W-:-:S05]  /*309e0*/  VIADD R44, R38, 0xffffffff ;  /* 0xffffffff262c7836 */ /* 0x000fca0000000000 */
[----:B------:R-:W-:Y:S01]  /*309f0*/  DFMA R40, R6, -R12, R36 ;  /* 0x8000000c0628722b */ /* 0x000fe20000000024 */
[----:B------:R-:W-:-:S04]  /*30a00*/  ISETP.GT.U32.AND P0, PT, R44, 0x7feffffe, PT ;  /* 0x7feffffe2c00780c */ /* 0x000fc80003f04070 */
[----:B------:R-:W-:-:S03]  /*30a10*/  ISETP.GT.U32.OR P0, PT, R43, 0x7feffffe, P0 ;  /* 0x7feffffe2b00780c */ /* 0x000fc60000704470 */
[----:B------:R-:W-:-:S10]  /*30a20*/  DFMA R6, R4, R40, R6 ;  /* 0x000000280406722b */ /* 0x000fd40000000006 */
        /* <DEDUP_REMOVED lines=30> */
.L_x_29979:
        /* <DEDUP_REMOVED lines=12> */
[----:B------:R-:W-:Y:S02]  /*30cd0*/  @!P0 IMAD.MOV.U32 R5, RZ, RZ, R4 ;  /* 0x000000ffff058224 */ /* 0x000fe400078e0004 */
[----:B------:R-:W-:Y:S02]  /*30ce0*/  @!P0 IMAD.MOV.U32 R4, RZ, RZ, RZ ;  /* 0x000000ffff048224 */ /* 0x000fe400078e00ff */
[----:B------:R-:W-:Y:S02]  /*30cf0*/  @P0 IMAD.MOV.U32 R4, RZ, RZ, RZ ;  /* 0x000000ffff040224 */ /* 0x000fe400078e00ff */
[----:B------:R-:W-:Y:S01]  /*30d00*/  @P0 IMAD.MOV.U32 R5, RZ, RZ, R6 ;  /* 0x000000ffff050224 */ /* 0x000fe200078e0006 */
[----:B------:R-:W-:Y:S06]  /*30d10*/  BRA `(.L_x_29980) ;  /* 0x00000000001c7947 */ /* 0x000fec0003800000 */
.L_x_29982:
[----:B------:R-:W-:-:S05]  /*30d20*/  LOP3.LUT R4, R15, 0x80000, RZ, 0xfc, !PT ;  /* 0x000800000f047812 */ /* 0x000fca00078efcff */
[----:B------:R-:W-:Y:S02]  /*30d30*/  IMAD.MOV.U32 R5, RZ, RZ, R4 ;  /* 0x000000ffff057224 */ /* 0x000fe400078e0004 */
[----:B------:R-:W-:Y:S01]  /*30d40*/  IMAD.MOV.U32 R4, RZ, RZ, R14 ;  /* 0x000000ffff047224 */ /* 0x000fe200078e000e */
[----:B------:R-:W-:Y:S06]  /*30d50*/  BRA `(.L_x_29980) ;  /* 0x00000000000c7947 */ /* 0x000fec0003800000 */
.L_x_29981:
[----:B------:R-:W-:-:S05]  /*30d60*/  LOP3.LUT R4, R19, 0x80000, RZ, 0xfc, !PT ;  /* 0x0008000013047812 */ /* 0x000fca00078efcff */
[----:B------:R-:W-:Y:S02]  /*30d70*/  IMAD.MOV.U32 R5, RZ, RZ, R4 ;  /* 0x000000ffff057224 */ /* 0x000fe400078e0004 */
[----:B------:R-:W-:-:S07]  /*30d80*/  IMAD.MOV.U32 R4, RZ, RZ, R18 ;  /* 0x000000ffff047224 */ /* 0x000fce00078e0012 */
.L_x_29980:
[----:B------:R-:W-:Y:S05]  /*30d90*/  BSYNC.RECONVERGENT B0 ;  /* 0x0000000000007941 */ /* 0x000fea0003800200 */
.L_x_29978:
[----:B------:R-:W-:Y:S02]  /*30da0*/  IMAD.MOV.U32 R6, RZ, RZ, R0 ;  /* 0x000000ffff067224 */ /* 0x000fe400078e0000 */
[----:B------:R-:W-:-:S04]  /*30db0*/  IMAD.MOV.U32 R7, RZ, RZ, 0x0 ;  /* 0x00000000ff077424 */ /* 0x000fc800078e00ff */
[----:B------:R-:W-:Y:S05]  /*30dc0*/  RET.REL.NODEC R6 `(_ZN2at6native27unrolled_elementwise_kernelIZZZNS0_50_GLOBAL__N__2680c7bb_12_PowKernel_cu_7dd49032_300324pow_tensor_scalar_kernelERNS_18TensorIteratorBaseERKN3c106ScalarEENKUlvE_clEvENKUlvE_clEvEUlNS5_7complexIdEEE0_St5arrayIPcLm2EELi4E23TrivialOffsetCalculatorILi1EjESI_NS0_6memory12LoadWithCastILi1EEENSJ_13StoreWithCastILi1EEEEEviT_T0_T2_T3_T4_T5_) ;  /* 0xfffffcf0068c7950 */ /* 0x000fea0003c3ffff */
        .type           $_ZN2at6native27unrolled_elementwise_kernelIZZZNS0_50_GLOBAL__N__2680c7bb_12_PowKernel_cu_7dd49032_300324pow_tensor_scalar_kernelERNS_18TensorIteratorBaseERKN3c106ScalarEENKUlvE_clEvENKUlvE_clEvEUlNS5_7complexIdEEE0_St5arrayIPcLm2EELi4E23TrivialOffsetCalculatorILi1EjESI_NS0_6memory12LoadWithCastILi1EEENSJ_13StoreWithCastILi1EEEEEviT_T0_T2_T3_T4_T5_$__internal_trig_reduction_slowpathd,@function
        .size           $_ZN2at6native27unrolled_elementwise_kernelIZZZNS0_50_GLOBAL__N__2680c7bb_12_PowKernel_cu_7dd49032_300324pow_tensor_scalar_kernelERNS_18TensorIteratorBaseERKN3c106ScalarEENKUlvE_clEvENKUlvE_clEvEUlNS5_7complexIdEEE0_St5arrayIPcLm2EELi4E23TrivialOffsetCalculatorILi1EjESI_NS0_6memory12LoadWithCastILi1EEENSJ_13StoreWithCastILi1EEEEEviT_T0_T2_T3_T4_T5_$__internal_trig_reduction_slowpathd,(.L_x_68366 - $_ZN2at6native27unrolled_elementwise_kernelIZZZNS0_50_GLOBAL__N__2680c7bb_12_PowKernel_cu_7dd49032_300324pow_tensor_scalar_kernelERNS_18TensorIteratorBaseERKN3c106ScalarEENKUlvE_clEvENKUlvE_clEvEUlNS5_7complexIdEEE0_St5arrayIPcLm2EELi4E23TrivialOffsetCalculatorILi1EjESI_NS0_6memory12LoadWithCastILi1EEENSJ_13StoreWithCastILi1EEEEEviT_T0_T2_T3_T4_T5_$__internal_trig_reduction_slowpathd)
$_ZN2at6native27unrolled_elementwise_kernelIZZZNS0_50_GLOBAL__N__2680c7bb_12_PowKernel_cu_7dd49032_300324pow_tensor_scalar_kernelERNS_18TensorIteratorBaseERKN3c106ScalarEENKUlvE_clEvENKUlvE_clEvEUlNS5_7complexIdEEE0_St5arrayIPcLm2EELi4E23TrivialOffsetCalculatorILi1EjESI_NS0_6memory12LoadWithCastILi1EEENSJ_13StoreWithCastILi1EEEEEviT_T0_T2_T3_T4_T5_$__internal_trig_reduction_slowpathd:
[--C-:B------:R-:W-:Y:S01]  /*30dd0*/  SHF.R.U32.HI R40, RZ, 0x14, R7.reuse ;  /* 0x00000014ff287819 */ /* 0x100fe20000011607 */
[----:B------:R-:W-:Y:S02]  /*30de0*/  IMAD.MOV.U32 R4, RZ, RZ, R7 ;  /* 0x000000ffff047224 */ /* 0x000fe400078e0007 */
[----:B------:R-:W-:Y:S01]  /*30df0*/  IMAD.MOV.U32 R6, RZ, RZ, RZ ;  /* 0x000000ffff067224 */ /* 0x000fe200078e00ff */
[----:B------:R-:W-:-:S04]  /*30e00*/  LOP3.LUT R2, R40, 0x7ff, RZ, 0xc0, !PT ;  /* 0x000007ff28027812 */ /* 0x000fc800078ec0ff */
        /* <DEDUP_REMOVED lines=15> */
[----:B------:R-:W-:Y:S01]  /*30f00*/  IMAD.MOV.U32 R6, RZ, RZ, R2 ;  /* 0x000000ffff067224 */ /* 0x000fe200078e0002 */
[----:B------:R-:W-:Y:S01]  /*30f10*/  IADD3 R5, PT, PT, RZ, -R38, -R39 ;  /* 0x80000026ff057210 */ /* 0x000fe20007ffe827 */
[----:B------:R-:W-:Y:S01]  /*30f20*/  IMAD.SHL.U32 R3, R3, 0x800, RZ ;  /* 0x0000080003037824 */ /* 0x000fe200078e00ff */
[----:B------:R-:W-:Y:S01]  /*30f30*/  CS2R R12, SRZ ;  /* 0x00000000000c7805 */ /* 0x000fe2000001ff00 */
[----:B------:R-:W-:Y:S01]  /*30f40*/  IMAD.MOV.U32 R4, RZ, RZ, RZ ;  /* 0x000000ffff047224 */ /* 0x000fe200078e00ff */
[----:B------:R-:W-:-:S07]  /*30f50*/  LOP3.LUT R2, R14, 0x80000000, RZ, 0xfc, !PT ;  /* 0x800000000e027812 */ /* 0x000fce00078efcff */
.L_x_29987:
[----:B------:R-:W1:Y:S01]  /*30f60*/  LDC.64 R14, c[0x4][0x1a8] ;  /* 0x01006a00ff0e7b82 */ /* 0x000e620000000a00 */
[----:B0-----:R-:W-:Y:S02]  /*30f70*/  R2UR UR4, R42 ;  /* 0x000000002a0472ca */ /* 0x001fe400000e0000 */
[----:B------:R-:W-:Y:S01]  /*30f80*/  R2UR UR5, R43 ;  /* 0x000000002b0572ca */ /* 0x000fe200000e0000 */
[----:B-1----:R-:W-:-:S12]  /*30f90*/  IMAD.WIDE R14, R6, 0x8, R14 ;  /* 0x00000008060e7825 */ /* 0x002fd800078e020e */
[----:B------:R-:W2:Y:S01]  /*30fa0*/  LDG.E.64.CONSTANT R14, desc[UR4][R14.64] ;  /* 0x000000040e0e7981 */ /* 0x000ea2000c1e9b00 */
[----:B------:R-:W-:Y:S02]  /*30fb0*/  IMAD.MOV.U32 R18, RZ, RZ, R12 ;  /* 0x000000ffff127224 */ /* 0x000fe400078e000c */
[----:B------:R-:W-:Y:S02]  /*30fc0*/  IMAD.MOV.U32 R19, RZ, RZ, R13 ;  /* 0x000000ffff137224 */ /* 0x000fe400078e000d */
[----:B------:R-:W-:Y:S02]  /*30fd0*/  VIADD R5, R5, 0x1 ;  /* 0x0000000105057836 */ /* 0x000fe40000000000 */
[----:B------:R-:W-:Y:S02]  /*30fe0*/  VIADD R6, R6, 0x1 ;  /* 0x0000000106067836 */ /* 0x000fe40000000000 */
[----:B--2---:R-:W-:-:S04]  /*30ff0*/  IMAD.WIDE.U32 R18, P2, R14, R3, R18 ;  /* 0x000000030e127225 */ /* 0x004fc80007840012 */
[----:B------:R-:W-:Y:S02]  /*31000*/  IMAD R13, R14, R2, RZ ;  /* 0x000000020e0d7224 */ /* 0x000fe400078e02ff */
[----:B------:R-:W-:-:S03]  /*31010*/  IMAD R12, R15, R3, RZ ;  /* 0x000000030f0c7224 */ /* 0x000fc600078e02ff */
[----:B------:R-:W-:-:S04]  /*31020*/  IADD3 R13, P0, PT, R13, R19, RZ ;  /* 0x000000130d0d7210 */ /* 0x000fc80007f1e0ff */
[----:B------:R-:W-:Y:S01]  /*31030*/  IADD3 R19, P1, PT, R12, R13, RZ ;  /* 0x0000000d0c137210 */ /* 0x000fe20007f3e0ff */
[----:B------:R-:W-:-:S04]  /*31040*/  IMAD.HI.U32 R13, R14, R2, RZ ;  /* 0x000000020e0d7227 */ /* 0x000fc800078e00ff */
[----:B------:R-:W-:Y:S02]  /*31050*/  IMAD R12, R4, 0x8, R1 ;  /* 0x00000008040c7824 */ /* 0x000fe400078e0201 */
[----:B------:R-:W-:-:S03]  /*31060*/  IMAD.HI.U32 R14, R15, R3, RZ ;  /* 0x000000030f0e7227 */ /* 0x000fc600078e00ff */
[----:B------:R0:W-:Y:S01]  /*31070*/  STL.64 [R12], R18 ;  /* 0x000000120c007387 */ /* 0x0001e20000100a00 */
[----:B------:R-:W-:Y:S02]  /*31080*/  IMAD.X R13, RZ, RZ, R13, P2 ;  /* 0x000000ffff0d7224 */ /* 0x000fe400010e060d */
[----:B------:R-:W-:-:S03]  /*31090*/  VIADD R4, R4, 0x1 ;  /* 0x0000000104047836 */ /* 0x000fc60000000000 */
[----:B------:R-:W-:Y:S01]  /*310a0*/  IADD3.X R13, P0, PT, R14, R13, RZ, P0, !PT ;  /* 0x0000000d0e0d7210 */ /* 0x000fe2000071e4ff */
[----:B0-----:R-:W-:-:S04]  /*310b0*/  IMAD.HI.U32 R12, R15, R2, RZ ;  /* 0x000000020f0c7227 */ /* 0x001fc800078e00ff */
[----:B------:R-:W-:Y:S02]  /*310c0*/  IMAD R15, R15, R2, RZ ;  /* 0x000000020f0f7224 */ /* 0x000fe400078e02ff */
[----:B------:R-:W-:Y:S01]  /*310d0*/  IMAD.X R12, RZ, RZ, R12, P0 ;  /* 0x000000ffff0c7224 */ /* 0x000fe200000e060c */
[----:B------:R-:W-:Y:S02]  /*310e0*/  ISETP.NE.AND P0, PT, R5, -0xf, PT ;  /* 0xfffffff10500780c */ /* 0x000fe40003f05270 */
[----:B------:R-:W-:-:S05]  /*310f0*/  IADD3.X R13, P1, PT, R15, R13, RZ, P1, !PT ;  /* 0x0000000d0f0d7210 */ /* 0x000fca0000f3e4ff */
[----:B------:R-:W-:-:S05]  /*31100*/  IMAD.X R12, RZ, RZ, R12, P1 ;  /* 0x000000ffff0c7224 */ /* 0x000fca00008e060c */
[----:B------:R-:W-:-:S04]  /*31110*/  LOP3.LUT R13, R13, R12, RZ, 0x3c, !PT ;  /* 0x0000000c0d0d7212 */ /* 0x000fc800078e3cff */
[----:B------:R-:W-:-:S04]  /*31120*/  LOP3.LUT R12, R13, R12, RZ, 0x3c, !PT ;  /* 0x0000000c0d0c7212 */ /* 0x000fc800078e3cff */
[----:B------:R-:W-:Y:S01]  /*31130*/  LOP3.LUT R13, R13, R12, RZ, 0x3c, !PT ;  /* 0x0000000c0d0d7212 */ /* 0x000fe200078e3cff */
[----:B------:R-:W-:Y:S06]  /*31140*/  @P0 BRA `(.L_x_29987) ;  /* 0xfffffffc00840947 */ /* 0x000fec000383ffff */
[----:B------:R-:W-:Y:S05]  /*31150*/  BSYNC.RECONVERGENT B2 ;  /* 0x0000000000027941 */ /* 0x000fea0003800200 */
.L_x_29986:
[----:B------:R-:W-:-:S07]  /*31160*/  IMAD.MOV.U32 R2, RZ, RZ, R39 ;  /* 0x000000ffff027224 */ /* 0x000fce00078e0027 */
.L_x_29985:
[----:B------:R-:W-:Y:S05]  /*31170*/  BSYNC.RECONVERGENT B0 ;  /* 0x0000000000007941 */ /* 0x000fea0003800200 */
.L_x_29984:
[----:B------:R-:W-:Y:S01]  /*31180*/  LOP3.LUT P0, R6, R40, 0x3f, RZ, 0xc0, !PT ;  /* 0x0000003f28067812 */ /* 0x000fe2000780c0ff */
[----:B------:R-:W-:-:S04]  /*31190*/  IMAD.IADD R2, R38, 0x1, R2 ;  /* 0x0000000126027824 */ /* 0x000fc800078e0202 */
[----:B------:R-:W-:-:S05]  /*311a0*/  IMAD.U32 R2, R2, 0x8, R1 ;  /* 0x0000000802027824 */ /* 0x000fca00078e0001 */
[----:B------:R0:W-:Y:S04]  /*311b0*/  STL.64 [R2+-0x78], R12 ;  /* 0xffff880c02007387 */ /* 0x0001e80000100a00 */
[----:B------:R-:W2:Y:S04]  /*311c0*/  LDL.64 R4, [R1+0x18] ;  /* 0x0000180001047983 */ /* 0x000ea80000100a00 */
[----:B0-----:R-:W3:Y:S04]  /*311d0*/  @P0 LDL.64 R12, [R1+0x8] ;  /* 0x00000800010c0983 */ /* 0x001ee80000100a00 */
[----:B------:R-:W4:Y:S01]  /*311e0*/  LDL.64 R2, [R1+0x10] ;  /* 0x0000100001027983 */ /* 0x000f220000100a00 */
[----:B------:R-:W-:Y:S01]  /*311f0*/  @P0 LOP3.LUT R38, R6, 0x3f, RZ, 0x3c, !PT ;  /* 0x0000003f06260812 */ /* 0x000fe200078e3cff */
[----:B------:R-:W-:Y:S01]  /*31200*/  BSSY.RECONVERGENT B0, `(.L_x_29988) ;  /* 0x0000034000007945 */ /* 0x000fe20003800200 */
[----:B--2---:R-:W-:-:S02]  /*31210*/  @P0 SHF.L.U32 R18, R4, R6, RZ ;  /* 0x0000000604120219 */ /* 0x004fc400000006ff */
[--C-:B---3--:R-:W-:Y:S02]  /*31220*/  @P0 SHF.R.U64 R19, R12, 0x1, R13.reuse ;  /* 0x000000010c130819 */ /* 0x108fe4000000120d */
[----:B------:R-:W-:Y:S02]  /*31230*/  @P0 SHF.R.U32.HI R39, RZ, 0x1, R13 ;  /* 0x00000001ff270819 */ /* 0x000fe4000001160d */
[--C-:B----4-:R-:W-:Y:S02]  /*31240*/  @P0 SHF.R.U32.HI R12, RZ, 0x1, R3.reuse ;  /* 0x00000001ff0c0819 */ /* 0x110fe40000011603 */
[C---:B------:R-:W-:Y:S02]  /*31250*/  @P0 SHF.R.U64 R13, R2.reuse, 0x1, R3 ;  /* 0x00000001020d0819 */ /* 0x040fe40000001203 */
[----:B------:R-:W-:Y:S02]  /*31260*/  @P0 SHF.L.U32 R15, R2, R6, RZ ;  /* 0x00000006020f0219 */ /* 0x000fe400000006ff */
[----:B------:R-:W-:-:S02]  /*31270*/  @P0 SHF.R.U64 R19, R19, R38, R39 ;  /* 0x0000002613130219 */ /* 0x000fc40000001227 */
[----:B------:R-:W-:Y:S02]  /*31280*/  @P0 SHF.L.U64.HI R14, R2, R6, R3 ;  /* 0x00000006020e0219 */ /* 0x000fe40000010203 */
[-C--:B------:R-:W-:Y:S02]  /*31290*/  @P0 SHF.R.U32.HI R39, RZ, R38.reuse, R39 ;  /* 0x00000026ff270219 */ /* 0x080fe40000011627 */
[----:B------:R-:W-:Y:S02]  /*312a0*/  @P0 SHF.R.U64 R13, R13, R38, R12 ;  /* 0x000000260d0d0219 */ /* 0x000fe4000000120c */
[----:B------:R-:W-:Y:S02]  /*312b0*/  @P0 LOP3.LUT R2, R15, R19, RZ, 0xfc, !PT ;  /* 0x000000130f020212 */ /* 0x000fe400078efcff */
[----:B------:R-:W-:Y:S02]  /*312c0*/  @P0 LOP3.LUT R3, R14, R39, RZ, 0xfc, !PT ;  /* 0x000000270e030212 */ /* 0x000fe400078efcff */
[----:B------:R-:W-:-:S02]  /*312d0*/  @P0 SHF.L.U64.HI R6, R4, R6, R5 ;  /* 0x0000000604060219 */ /* 0x000fc40000010205 */
[----:B------:R-:W-:Y:S01]  /*312e0*/  @P0 LOP3.LUT R4, R18, R13, RZ, 0xfc, !PT ;  /* 0x0000000d12040212 */ /* 0x000fe200078efcff */
[C---:B------:R-:W-:Y:S01]  /*312f0*/  IMAD.SHL.U32 R13, R2.reuse, 0x4, RZ ;  /* 0x00000004020d7824 */ /* 0x040fe200078e00ff */
[----:B------:R-:W-:Y:S02]  /*31300*/  @P0 SHF.R.U32.HI R12, RZ, R38, R12 ;  /* 0x00000026ff0c0219 */ /* 0x000fe4000001160c */
        /* <DEDUP_REMOVED lines=15> */
[----:B------:R-:W-:-:S04]  /*31400*/  ISETP.NE.U32.AND P1, PT, R4, RZ, PT ;  /* 0x000000ff0400720c */ /* 0x000fc80003f25070 */
[----:B------:R-:W-:-:S06]  /*31410*/  SEL R6, R2, R4, !P1 ;  /* 0x0000000402067207 */ /* 0x000fcc0004800000 */
[----:B------:R-:W0:Y:S02]  /*31420*/  FLO.U32 R6, R6 ;  /* 0x0000000600067300 */ /* 0x000e2400000e0000 */
[C---:B0-----:R-:W-:Y:S02]  /*31430*/  IADD3 R3, PT, PT, -R6.reuse, 0x1f, RZ ;  /* 0x0000001f06037810 */ /* 0x041fe40007ffe1ff */
[----:B------:R-:W-:-:S03]  /*31440*/  IADD3 R6, PT, PT, -R6, 0x3f, RZ ;  /* 0x0000003f06067810 */ /* 0x000fc60007ffe1ff */
[----:B------:R-:W-:-:S05]  /*31450*/  @P1 IMAD.MOV R6, RZ, RZ, R3 ;  /* 0x000000ffff061224 */ /* 0x000fca00078e0203 */
[----:B------:R-:W-:Y:S01]  /*31460*/  ISETP.NE.AND P1, PT, R6, RZ, PT ;  /* 0x000000ff0600720c */ /* 0x000fe20003f25270 */
[----:B------:R-:W-:Y:S01]  /*31470*/  @!P0 IMAD.MOV R13, RZ, RZ, -R13 ;  /* 0x000000ffff0d8224 */ /* 0x000fe200078e0a0d */
[----:B------:R-:W-:-:S11]  /*31480*/  SEL R3, R14, R15, P0 ;  /* 0x0000000f0e037207 */ /* 0x000fd60000000000 */
[----:B------:R-:W-:Y:S05]  /*31490*/  @!P1 BRA `(.L_x_29989) ;  /* 0x0000000000289947 */ /* 0x000fea0003800000 */
[----:B------:R-:W-:Y:S02]  /*314a0*/  LOP3.LUT R14, R6, 0x3f, RZ, 0xc0, !PT ;  /* 0x0000003f060e7812 */ /* 0x000fe400078ec0ff */
[--C-:B------:R-:W-:Y:S02]  /*314b0*/  SHF.R.U64 R13, R13, 0x1, R3.reuse ;  /* 0x000000010d0d7819 */ /* 0x100fe40000001203 */
[CC--:B------:R-:W-:Y:S02]  /*314c0*/  SHF.L.U64.HI R15, R2.reuse, R14.reuse, R4 ;  /* 0x0000000e020f7219 */ /* 0x0c0fe40000010204 */
[----:B------:R-:W-:Y:S02]  /*314d0*/  SHF.L.U32 R14, R2, R14, RZ ;  /* 0x0000000e020e7219 */ /* 0x000fe400000006ff */
[----:B------:R-:W-:Y:S02]  /*314e0*/  SHF.R.U32.HI R2, RZ, 0x1, R3 ;  /* 0x00000001ff027819 */ /* 0x000fe40000011603 */
[----:B------:R-:W-:-:S04]  /*314f0*/  LOP3.LUT R3, R6, 0x3f, RZ, 0xc, !PT ;  /* 0x0000003f06037812 */ /* 0x000fc800078e0cff */
[-CC-:B------:R-:W-:Y:S02]  /*31500*/  SHF.R.U64 R4, R13, R3.reuse, R2.reuse ;  /* 0x000000030d047219 */ /* 0x180fe40000001202 */
[----:B------:R-:W-:Y:S02]  /*31510*/  SHF.R.U32.HI R3, RZ, R3, R2 ;  /* 0x00000003ff037219 */ /* 0x000fe40000011602 */
[----:B------:R-:W-:Y:S02]  /*31520*/  LOP3.LUT R2, R14, R4, RZ, 0xfc, !PT ;  /* 0x000000040e027212 */ /* 0x000fe400078efcff */
[----:B------:R-:W-:-:S07]  /*31530*/  LOP3.LUT R4, R15, R3, RZ, 0xfc, !PT ;  /* 0x000000030f047212 */ /* 0x000fce00078efcff */
.L_x_29989:
[----:B------:R-:W-:Y:S05]  /*31540*/  BSYNC.RECONVERGENT B0 ;  /* 0x0000000000007941 */ /* 0x000fea0003800200 */
.L_x_29988:
[----:B------:R-:W-:Y:S01]  /*31550*/  IMAD.WIDE.U32 R14, R2, 0x2168c235, RZ ;  /* 0x2168c235020e7825 */ /* 0x000fe200078e00ff */
[----:B------:R-:W-:-:S03]  /*31560*/  SHF.R.U32.HI R5, RZ, 0x1e, R5 ;  /* 0x0000001eff057819 */ /* 0x000fc60000011605 */
        /* <DEDUP_REMOVED lines=22> */
[----:B------:R-:W-:-:S02]  /*316d0*/  @!P0 LOP3.LUT R4, R4, 0x80000000, RZ, 0x3c, !PT ;  /* 0x8000000004048812 */ /* 0x000fc400078e3cff */
[----:B------:R-:W-:Y:S01]  /*316e0*/  SHF.R.U64 R3, R3, 0xa, R2 ;  /* 0x0000000a03037819 */ /* 0x000fe20000001202 */
[----:B------:R-:W-:Y:S01]  /*316f0*/  IMAD.SHL.U32 R7, R6, 0x100000, RZ ;  /* 0x0010000006077824 */ /* 0x000fe200078e00ff */
[----:B------:R-:W-:Y:S02]  /*31700*/  LEA.HI R6, R12, R5, RZ, 0x1 ;  /* 0x000000050c067211 */ /* 0x000fe400078f08ff */
[----:B------:R-:W-:-:S03]  /*31710*/  IADD3 R3, P2, PT, R3, 0x1, RZ ;  /* 0x0000000103037810 */ /* 0x000fc60007f5e0ff */
[----:B------:R-:W-:Y:S01]  /*31720*/  @P1 IMAD.MOV R6, RZ, RZ, -R6 ;  /* 0x000000ffff061224 */ /* 0x000fe200078e0a06 */
[----:B------:R-:W-:-:S04]  /*31730*/  LEA.HI.X R2, R2, RZ, RZ, 0x16, P2 ;  /* 0x000000ff02027211 */ /* 0x000fc800010fb4ff */
[--C-:B------:R-:W-:Y:S02]  /*31740*/  SHF.R.U64 R3, R3, 0x1, R2.reuse ;  /* 0x0000000103037819 */ /* 0x100fe40000001202 */
[----:B------:R-:W-:Y:S02]  /*31750*/  SHF.R.U32.HI R2, RZ, 0x1, R2 ;  /* 0x00000001ff027819 */ /* 0x000fe40000011602 */
[----:B------:R-:W-:-:S04]  /*31760*/  IADD3 R3, P2, P3, RZ, RZ, R3 ;  /* 0x000000ffff037210 */ /* 0x000fc80007b5e003 */
[----:B------:R-:W-:-:S04]  /*31770*/  IADD3.X R2, PT, PT, R7, 0x3fe00000, R2, P2, P3 ;  /* 0x3fe0000007027810 */ /* 0x000fc800017e6402 */
[----:B------:R-:W-:-:S07]  /*31780*/  LOP3.LUT R4, R2, R4, RZ, 0xfc, !PT ;  /* 0x0000000402047212 */ /* 0x000fce00078efcff */
.L_x_29983:
[----:B------:R-:W-:Y:S02]  /*31790*/  IMAD.MOV.U32 R2, RZ, RZ, R3 ;  /* 0x000000ffff027224 */ /* 0x000fe400078e0003 */
[----:B------:R-:W-:Y:S02]  /*317a0*/  IMAD.MOV.U32 R3, RZ, RZ, R4 ;  /* 0x000000ffff037224 */ /* 0x000fe400078e0004 */
[----:B------:R-:W-:Y:S02]  /*317b0*/  IMAD.MOV.U32 R4, RZ, RZ, R0 ;  /* 0x000000ffff047224 */ /* 0x000fe400078e0000 */
[----:B------:R-:W-:-:S04]  /*317c0*/  IMAD.MOV.U32 R5, RZ, RZ, 0x0 ;  /* 0x00000000ff057424 */ /* 0x000fc800078e00ff */
[----:B------:R-:W-:Y:S05]  /*317d0*/  RET.REL.NODEC R4 `(_ZN2at6native27unrolled_elementwise_kernelIZZZNS0_50_GLOBAL__N__2680c7bb_12_PowKernel_cu_7dd49032_300324pow_tensor_scalar_kernelERNS_18TensorIteratorBaseERKN3c106ScalarEENKUlvE_clEvENKUlvE_clEvEUlNS5_7complexIdEEE0_St5arrayIPcLm2EELi4E23TrivialOffsetCalculatorILi1EjESI_NS0_6memory12LoadWithCastILi1EEENSJ_13StoreWithCastILi1EEEEEviT_T0_T2_T3_T4_T5_) ;  /* 0xfffffce804087950 */ /* 0x000fea0003c3ffff */
.L_x_29990:
        /* <DEDUP_REMOVED lines=10> */
.L_x_68366:


//--------------------- .text._ZN2at6native18elementwise_kernelILi128ELi2EZNS0_22gpu_kernel_impl_nocastIZZZNS0_50_GLOBAL__N__2680c7bb_12_PowKernel_cu_7dd49032_300324pow_tensor_scalar_kernelERNS_18TensorIteratorBaseERKN3c106ScalarEENKUlvE_clEvENKUlvE_clEvEUlNS6_7complexIdEEE0_EEvS5_RKT_EUliE_EEviT1_ --------------------------
	.section	.text._ZN2at6native18elementwise_kernelILi128ELi2EZNS0_22gpu_kernel_impl_nocastIZZZNS0_50_GLOBAL__N__2680c7bb_12_PowKernel_cu_7dd49032_300324pow_tensor_scalar_kernelERNS_18TensorIteratorBaseERKN3c106ScalarEENKUlvE_clEvENKUlvE_clEvEUlNS6_7complexIdEEE0_EEvS5_RKT_EUliE_EEviT1_,"ax",@progbits
	.align	128
        .global         _ZN2at6native18elementwise_kernelILi128ELi2EZNS0_22gpu_kernel_impl_nocastIZZZNS0_50_GLOBAL__N__2680c7bb_12_PowKernel_cu_7dd49032_300324pow_tensor_scalar_kernelERNS_18TensorIteratorBaseERKN3c106ScalarEENKUlvE_clEvENKUlvE_clEvEUlNS6_7complexIdEEE0_EEvS5_RKT_EUliE_EEviT1_
        .type           _ZN2at6native18elementwise_kernelILi128ELi2EZNS0_22gpu_kernel_impl_nocastIZZZNS0_50_GLOBAL__N__2680c7bb_12_PowKernel_cu_7dd49032_300324pow_tensor_scalar_kernelERNS_18TensorIteratorBaseERKN3c106ScalarEENKUlvE_clEvENKUlvE_clEvEUlNS6_7complexIdEEE0_EEvS5_RKT_EUliE_EEviT1_,@function
        .size           _ZN2at6native18elementwise_kernelILi128ELi2EZNS0_22gpu_kernel_impl_nocastIZZZNS0_50_GLOBAL__N__2680c7bb_12_PowKernel_cu_7dd49032_300324pow_tensor_scalar_kernelERNS_18TensorIteratorBaseERKN3c106ScalarEENKUlvE_clEvENKUlvE_clEvEUlNS6_7complexIdEEE0_EEvS5_RKT_EUliE_EEviT1_,(.L_x_68368 - _ZN2at6native18elementwise_kernelILi128ELi2EZNS0_22gpu_kernel_impl_nocastIZZZNS0_50_GLOBAL__N__2680c7bb_12_PowKernel_cu_7dd49032_300324pow_tensor_scalar_kernelERNS_18TensorIteratorBaseERKN3c106ScalarEENKUlvE_clEvENKUlvE_clEvEUlNS6_7complexIdEEE0_EEvS5_RKT_EUliE_EEviT1_)
        .other          _ZN2at6native18elementwise_kernelILi128ELi2EZNS0_22gpu_kernel_impl_nocastIZZZNS0_50_GLOBAL__N__2680c7bb_12_PowKernel_cu_7dd49032_300324pow_tensor_scalar_kernelERNS_18TensorIteratorBaseERKN3c106ScalarEENKUlvE_clEvENKUlvE_clEvEUlNS6_7complexIdEEE0_EEvS5_RKT_EUliE_EEviT1_,@"STO_CUDA_ENTRY STV_DEFAULT"
_ZN2at6native18elementwise_kernelILi128ELi2EZNS0_22gpu_kernel_impl_nocastIZZZNS0_50_GLOBAL__N__2680c7bb_12_PowKernel_cu_7dd49032_300324pow_tensor_scalar_kernelERNS_18TensorIteratorBaseERKN3c106ScalarEENKUlvE_clEvENKUlvE_clEvEUlNS6_7complexIdEEE0_EEvS5_RKT_EUliE_EEviT1_:
.text._ZN2at6native18elementwise_kernelILi128ELi2EZNS0_22gpu_kernel_impl_nocastIZZZNS0_50_GLOBAL__N__2680c7bb_12_PowKernel_cu_7dd49032_300324pow_tensor_scalar_kernelERNS_18TensorIteratorBaseERKN3c106ScalarEENKUlvE_clEvENKUlvE_clEvEUlNS6_7complexIdEEE0_EEvS5_RKT_EUliE_EEviT1_:
[----:B------:R-:W0:Y:S01]  /*0000*/  LDC R1, c[0x0][0x37c] ;  /* 0x0000df00ff017b82 */ /* 0x000e220000000800 */
[----:B------:R-:W1:Y:S07]  /*0010*/  S2R R13, SR_TID.X ;  /* 0x00000000000d7919 */ /* 0x000e6e0000002100 */
[----:B------:R-:W2:Y:S01]  /*0020*/  S2UR UR4, SR_CTAID.X ;  /* 0x00000000000479c3 */ /* 0x000ea20000002500 */
[----:B------:R-:W3:Y:S01]  /*0030*/  LDCU UR5, c[0x0][0x380] ;  /* 0x00007000ff0577ac */ /* 0x000ee20008000800 */
[----:B------:R-:W-:Y:S01]  /*0040*/  BSSY.RECONVERGENT B0, `(.L_x_29991) ;  /* 0x0000b18000007945 */ /* 0x000fe20003800200 */
[----:B0-----:R-:W-:Y:S01]  /*0050*/  VIADD R1, R1, 0xffffffd8 ;  /* 0xffffffd801017836 */ /* 0x001fe20000000000 */
[----:B------:R-:W0:Y:S04]  /*0060*/  LDCU.64 UR8, c[0x0][0x358] ;  /* 0x00006b00ff0877ac */ /* 0x000e280008000a00 */
[----:B------:R-:W4:Y:S01]  /*0070*/  LDC R0, c[0x0][0x390] ;  /* 0x0000e400ff007b82 */ /* 0x000f220000000800 */
[----:B--2---:R-:W-:-:S06]  /*0080*/  USHF.L.U32 UR4, UR4, 0x8, URZ ;  /* 0x0000000804047899 */ /* 0x004fcc00080006ff */
[----:B-1----:R-:W-:Y:S01]  /*0090*/  LOP3.LUT R13, R13, UR4, RZ, 0xfc, !PT ;  /* 0x000000040d0d7c12 */ /* 0x002fe2000f8efcff */
[----:B----4-:R-:W-:-:S03]  /*00a0*/  VIADD R12, R0, 0xffffffff ;  /* 0xffffffff000c7836 */ /* 0x010fc60000000000 */
[----:B---3--:R-:W-:Y:S02]  /*00b0*/  ISETP.GE.AND P0, PT, R13, UR5, PT ;  /* 0x000000050d007c0c */ /* 0x008fe4000bf06270 */
[----:B------:R-:W-:-:S05]  /*00c0*/  VIMNMX.U32 R10, PT, PT, R12, 0x18, PT ;  /* 0x000000180c0a7848 */ /* 0x000fca0003fe0000 */
[----:B------:R-:W-:-:S06]  /*00d0*/  VIADD R10, R10, 0x1 ;  /* 0x000000010a0a7836 */ /* 0x000fcc0000000000 */
[----:B0-----:R-:W-:Y:S05]  /*00e0*/  @P0 BRA `(.L_x_29992) ;  /* 0x000000b000340947 */ /* 0x001fea0003800000 */
[----:B------:R-:W-:Y:S01]  /*00f0*/  ISETP.NE.AND P0, PT, R0, RZ, PT ;  /* 0x000000ff0000720c */ /* 0x000fe20003f05270 */
[----:B------:R-:W-:Y:S02]  /*0100*/  IMAD.MOV.U32 R0, RZ, RZ, RZ ;  /* 0x000000ffff007224 */ /* 0x000fe400078e00ff */
[----:B------:R-:W-:-:S10]  /*0110*/  IMAD.MOV.U32 R11, RZ, RZ, RZ ;  /* 0x000000ffff0b7224 */ /* 0x000fd400078e00ff */
[----:B------:R-:W-:Y:S05]  /*0120*/  @!P0 BRA `(.L_x_29993) ;  /* 0x0000001000a88947 */ /* 0x000fea0003800000 */
[----:B------:R-:W0:Y:S01]  /*0130*/  LDCU.64 UR4, c[0x0][0x398] ;  /* 0x00007300ff0477ac */ /* 0x000e220008000a00 */
[----:B------:R-:W-:Y:S01]  /*0140*/  IMAD.MOV.U32 R2, RZ, RZ, RZ ;  /* 0x000000ffff027224 */ /* 0x000fe200078e00ff */
[----:B------:R-:W-:Y:S01]  /*0150*/  ISETP.NE.AND P0, PT, R12, RZ, PT ;  /* 0x000000ff0c00720c */ /* 0x000fe20003f05270 */
[----:B------:R-:W-:Y:S01]  /*0160*/  IMAD.MOV.U32 R3, RZ, RZ, R13 ;  /* 0x000000ffff037224 */ /* 0x000fe200078e000d */
        /* <DEDUP_REMOVED lines=282> */
[----:B------:R-:W-:-:S05]  /*1310*/  @P0 IMAD.MOV.U32 R4, RZ, RZ, RZ ;  /* 0x000000ffff040224 */ /* 0x000fca00078e00ff */
[----:B------:R-:W3:Y:S01]  /*1320*/  @P0 LDC.64 R16, c[0x0][0x580] ;  /* 0x00016000ff100b82 */ /* 0x000ee20000000a00 */
[--C-:B------:R-:W-:Y:S02]  /*1330*/  IMAD.MOV R7, RZ, RZ, -R5.reuse ;  /* 0x000000ffff077224 */ /* 0x100fe400078e0a05 */
        /* <DEDUP_REMOVED lines=9> */
.L_x_29993:
[----:B------:R-:W0:Y:S02]  /*13d0*/  LDCU.64 UR4, c[0x0][0x590] ;  /* 0x0000b200ff0477ac */ /* 0x000e240008000a00 */
[----:B0-----:R-:W-:-:S05]  /*13e0*/  IADD3 R16, P0, PT, R0, UR4, RZ ;  /* 0x0000000400107c10 */ /* 0x001fca000ff1e0ff */
[----:B------:R-:W-:-:S06]  /*13f0*/  IMAD.X R17, RZ, RZ, UR5, P0 ;  /* 0x00000005ff117e24 */ /* 0x000fcc00080e06ff */
[----:B------:R-:W2:Y:S01]  /*1400*/  LDG.E.128 R16, desc[UR8][R16.64] ;  /* 0x0000000810107981 */ /* 0x000ea2000c1e1d00 */
[----:B------:R-:W-:Y:S01]  /*1410*/  BSSY.RECONVERGENT B1, `(.L_x_29994) ;  /* 0x0000793000017945 */ /* 0x000fe20003800200 */
[----:B--2---:R-:W-:Y:S02]  /*1420*/  DSETP.NAN.AND P0, PT, R18, R18, PT ;  /* 0x000000121200722a */ /* 0x004fe40003f08000 */
[----:B------:R-:W-:-:S14]  /*1430*/  DSETP.NUM.AND P1, PT, R16, R16, PT ;  /* 0x000000101000722a */ /* 0x000fdc0003f27000 */
        /* <DEDUP_REMOVED lines=34> */
[----:B------:R-:W-:-:S03]  /*1660*/  @P0 VIADD R23, R23, 0x1 ;  /* 0x0000000117170836 */ /* 0x000fc60000000000 */
[----:B------:R-:W-:Y:S02]  /*1670*/  @P0 MOV R3, R5 ;  /* 0x0000000500030202 */ /* 0x000fe40000000f00 */
[----:B------:R-:W-:Y:S01]  /*1680*/  LOP3.LUT R22, R23, 0x80000000, RZ, 0x3c, !PT ;  /* 0x8000000017167812 */ /* 0x000fe200078e3cff */
[----:B------:R-:W-:-:S03]  /*1690*/  IMAD.MOV.U32 R23, RZ, RZ, 0x43300000 ;  /* 0x43300000ff177424 */ /* 0x000fc600078e00ff */
        /* <DEDUP_REMOVED lines=48> */
.L_x_29997:
[----:B------:R-:W-:Y:S01]  /*19a0*/  IMAD.MOV.U32 R2, RZ, RZ, 0x0 ;  /* 0x00000000ff027424 */ /* 0x000fe200078e00ff */
[----:B------:R-:W-:Y:S01]  /*19b0*/  LOP3.LUT P0, RZ, R5, 0x7fffffff, RZ, 0xc0, !PT ;  /* 0x7fffffff05ff7812 */ /* 0x000fe2000780c0ff */
[----:B------:R-:W-:-:S06]  /*19c0*/  IMAD.MOV.U32 R3, RZ, RZ, 0x7ff00000 ;  /* 0x7ff00000ff037424 */ /* 0x000fcc00078e00ff */
[----:B------:R-:W-:-:S10]  /*19d0*/  DFMA R2, R4, R2, +INF ;  /* 0x7ff000000402742b */ /* 0x000fd40000000002 */
[----:B------:R-:W-:Y:S02]  /*19e0*/  FSEL R2, R2, RZ, P0 ;  /* 0x000000ff02027208 */ /* 0x000fe40000000000 */
[----:B------:R-:W-:-:S07]  /*19f0*/  FSEL R3, R3, -QNAN , P0 ;  /* 0xfff0000003037808 */ /* 0x000fce0000000000 */
.L_x_29998:
[----:B------:R-:W-:Y:S05]  /*1a00*/  BSYNC.RECONVERGENT B2 ;  /* 0x0000000000027941 */ /* 0x000fea0003800200 */
.L_x_29996:
        /* <DEDUP_REMOVED lines=24> */
[----:B------:R-:W-:-:S07]  /*1b90*/  IMAD.MOV.U32 R15, RZ, RZ, R25 ;  /* 0x000000ffff0f7224 */ /* 0x000fce00078e0019 */
[----:B------:R-:W-:Y:S05]  /*1ba0*/  CALL.REL.NOINC `($__internal_72_$__cuda_sm20_div_rn_f64_full) ;  /* 0x0000014800207944 */ /* 0x000fea0003c00000 */
.L_x_30000:
[----:B------:R-:W-:Y:S05]  /*1bb0*/  BSYNC.RECONVERGENT B3 ;  /* 0x0000000000037941 */ /* 0x000fea0003800200 */
.L_x_29999:
        /* <DEDUP_REMOVED lines=68> */
[----:B------:R-:W-:-:S08]  /*2000*/  @!P1 DADD R6, -R30, R6 ;  /* 0x000000001e069229 */ /* 0x000fd00000000106 */
[----:B------:R-:W-:Y:S02]  /*2010*/  @P1 FSEL R4, R30, R4, !P0 ;  /* 0x000000041e041208 */ /* 0x000fe40004000000 */
[----:B------:R-:W-:Y:S02]  /*2020*/  @P1 FSEL R5, R31, R5, !P0 ;  /* 0x000000051f051208 */ /* 0x000fe40004000000 */
[----:B------:R-:W-:-:S04]  /*2030*/  @!P1 PLOP3.LUT P0, PT, P2, PT, PT, 0x80, 0x8 ;  /* 0x000000000008981c */ /* 0x000fc8000170f070 */
[----:B------:R-:W-:Y:S01]  /*2040*/  @P1 DADD R4, R4, R8 ;  /* 0x0000000004041229 */ /* 0x000fe20000000008 */
[----:B------:R-:W-:Y:S01]  /*2050*/  @P3 FSEL R15, R15, 1.8213495016098022461, !P0 ;  /* 0x3fe921fb0f0f3808 */ /* 0x000fe20004000000 */
[----:B------:R-:W-:-:S04]  /*2060*/  @P3 IMAD.MOV.U32 R9, RZ, RZ, 0x7f3321d2 ;  /* 0x7f3321d2ff093424 */ /* 0x000fc800078e00ff */
[----:B------:R-:W-:Y:S02]  /*2070*/  @!P1 FSEL R4, R6, R30, !P0 ;  /* 0x0000001e06049208 */ /* 0x000fe40004000000 */
[----:B------:R-:W-:Y:S01]  /*2080*/  @!P1 FSEL R5, R7, R31, !P0 ;  /* 0x0000001f07059208 */ /* 0x000fe20004000000 */
[C-C-:B------:R-:W-:Y:S01]  /*2090*/  @P3 DSETP.NEU.AND P1, PT, |R16|.reuse, |R18|.reuse, PT ;  /* 0x400000121000322a */ /* 0x140fe20003f2d200 */
[----:B------:R-:W-:Y:S01]  /*20a0*/  @P3 FSEL R9, R9, 3.37028055040000000000e+12, !P0 ;  /* 0x54442d1809093808 */ /* 0x000fe20004000000 */
        /* <DEDUP_REMOVED lines=12> */
.L_x_29995:
        /* <DEDUP_REMOVED lines=33> */
[----:B------:R-:W-:Y:S05]  /*2380*/  CALL.REL.NOINC `($__internal_72_$__cuda_sm20_div_rn_f64_full) ;  /* 0x0000014000287944 */ /* 0x000fea0003c00000 */
[----:B------:R-:W-:Y:S02]  /*2390*/  IMAD.MOV.U32 R2, RZ, RZ, R30 ;  /* 0x000000ffff027224 */ /* 0x000fe400078e001e */
[----:B------:R-:W-:-:S07]  /*23a0*/  IMAD.MOV.U32 R3, RZ, RZ, R31 ;  /* 0x000000ffff037224 */ /* 0x000fce00078e001f */
.L_x_30004:
[----:B------:R-:W-:Y:S05]  /*23b0*/  BSYNC.RECONVERGENT B3 ;  /* 0x0000000000037941 */ /* 0x000fea0003800200 */
.L_x_30003:
        /* <DEDUP_REMOVED lines=23> */
.L_x_30006:
[----:B------:R-:W-:Y:S05]  /*2530*/  BSYNC.RECONVERGENT B3 ;  /* 0x0000000000037941 */ /* 0x000fea0003800200 */
.L_x_30005:
        /* <DEDUP_REMOVED lines=121> */
.L_x_30008:
[----:B------:R-:W-:Y:S01]  /*2cd0*/  IMAD.MOV.U32 R2, RZ, RZ, 0x0 ;  /* 0x00000000ff027424 */ /* 0x000fe200078e00ff */
[----:B------:R-:W-:Y:S01]  /*2ce0*/  LOP3.LUT P0, RZ, R5, 0x7fffffff, RZ, 0xc0, !PT ;  /* 0x7fffffff05ff7812 */ /* 0x000fe2000780c0ff */
[----:B------:R-:W-:-:S06]  /*2cf0*/  IMAD.MOV.U32 R3, RZ, RZ, 0x7ff00000 ;  /* 0x7ff00000ff037424 */ /* 0x000fcc00078e00ff */
[----:B------:R-:W-:-:S10]  /*2d00*/  DFMA R2, R4, R2, +INF ;  /* 0x7ff000000402742b */ /* 0x000fd40000000002 */
[----:B------:R-:W-:Y:S02]  /*2d10*/  FSEL R2, R2, RZ, P0 ;  /* 0x000000ff02027208 */ /* 0x000fe40000000000 */
[----:B------:R-:W-:-:S07]  /*2d20*/  FSEL R3, R3, -QNAN , P0 ;  /* 0xfff0000003037808 */ /* 0x000fce0000000000 */
.L_x_30009:
[----:B------:R-:W-:Y:S05]  /*2d30*/  BSYNC.RECONVERGENT B2 ;  /* 0x0000000000027941 */ /* 0x000fea0003800200 */
.L_x_30007:
[----:B------:R-:W0:Y:S01]  /*2d40*/  MUFU.RCP64H R5, R25 ;  /* 0x0000001900057308 */ /* 0x000e220000001800 */
[----:B------:R-:W-:Y:S01]  /*2d50*/  MOV R4, 0x1 ;  /* 0x0000000100047802 */ /* 0x000fe20000000f00 */
[----:B------:R-:W-:Y:S01]  /*2d60*/  BSSY.RECONVERGENT B3, `(.L_x_30010) ;  /* 0x0000014000037945 */ /* 0x000fe20003800200 */
[----:B------:R-:W-:Y:S01]  /*2d70*/  FSETP.GEU.AND P2, PT, |R27|, 6.5827683646048100446e-37, PT ;  /* 0x036000001b00780b */ /* 0x000fe20003f4e200 */
        /* <DEDUP_REMOVED lines=17> */
[----:B------:R-:W-:Y:S05]  /*2e90*/  CALL.REL.NOINC `($__internal_72_$__cuda_sm20_div_rn_f64_full) ;  /* 0x0000013400647944 */ /* 0x000fea0003c00000 */
.L_x_30011:
[----:B------:R-:W-:Y:S05]  /*2ea0*/  BSYNC.RECONVERGENT B3 ;  /* 0x0000000000037941 */ /* 0x000fea0003800200 */
.L_x_30010:
        /* <DEDUP_REMOVED lines=92> */
.L_x_30002:
[----:B------:R-:W-:-:S14]  /*3470*/  DSETP.NEU.AND P0, PT, R24, 1, PT ;  /* 0x3ff000001800742a */ /* 0x000fdc0003f0d000 */
[----:B------:R-:W-:Y:S05]  /*3480*/  @P0 BRA `(.L_x_30012) ;  /* 0x0000001400000947 */ /* 0x000fea0003800000 */
[----:B------:R-:W-:Y:S01]  /*3490*/  UMOV UR4, 0x6a3f9475 ;  /* 0x6a3f947500047882 */ /* 0x000fe20000000000 */
[----:B------:R-:W-:Y:S02]  /*34a0*/  UMOV UR5, 0x20ca2fe7 ;  /* 0x20ca2fe700057882 */ /* 0x000fe40000000000 */
[----:B------:R-:W-:-:S14]  /*34b0*/  DSETP.GEU.AND P0, PT, R26, UR4, PT ;  /* 0x000000041a007e2a */ /* 0x000fdc000bf0e000 */
[----:B------:R-:W-:Y:S05]  /*34c0*/  @P0 BRA `(.L_x_30013) ;  /* 0x0000000400600947 */ /* 0x000fea0003800000 */
        /* <DEDUP_REMOVED lines=88> */
.L_x_30013:
        /* <DEDUP_REMOVED lines=26> */
.L_x_30017:
[----:B------:R-:W-:Y:S05]  /*3bf0*/  BSYNC.RECONVERGENT B4 ;  /* 0x0000000000047941 */ /* 0x000fea0003800200 */
.L_x_30016:
        /* <DEDUP_REMOVED lines=30> */
.L_x_30015:
        /* <DEDUP_REMOVED lines=77> */
.L_x_30019:
[----:B------:R-:W-:Y:S01]  /*42b0*/  IMAD.MOV.U32 R4, RZ, RZ, 0x0 ;  /* 0x00000000ff047424 */ /* 0x000fe200078e00ff */
[----:B------:R-:W-:Y:S01]  /*42c0*/  LOP3.LUT P0, RZ, R7, 0x7fffffff, RZ, 0xc0, !PT ;  /* 0x7fffffff07ff7812 */ /* 0x000fe2000780c0ff */
[----:B------:R-:W-:-:S06]  /*42d0*/  IMAD.MOV.U32 R5, RZ, RZ, 0x7ff00000 ;  /* 0x7ff00000ff057424 */ /* 0x000fcc00078e00ff */
[----:B------:R-:W-:-:S10]  /*42e0*/  DFMA R4, R6, R4, +INF ;  /* 0x7ff000000604742b */ /* 0x000fd40000000004 */
[----:B------:R-:W-:Y:S02]  /*42f0*/  FSEL R4, R4, RZ, P0 ;  /* 0x000000ff04047208 */ /* 0x000fe40000000000 */
[----:B------:R-:W-:-:S07]  /*4300*/  FSEL R5, R5, -QNAN , P0 ;  /* 0xfff0000005057808 */ /* 0x000fce0000000000 */
.L_x_30018:
[----:B------:R-:W-:Y:S05]  /*4310*/  BSYNC.RECONVERGENT B3 ;  /* 0x0000000000037941 */ /* 0x000fea0003800200 */
.L_x_30014:
        /* <DEDUP_REMOVED lines=73> */
[----:B------:R-:W-:Y:S01]  /*47b0*/  @!P2 DADD R2, R2, R8 ;  /* 0x000000000202a229 */ /* 0x000fe20000000008 */
[----:B------:R-:W-:Y:S01]  /*47c0*/  FSEL R15, R14, 1.8213495016098022461, !P0 ;  /* 0x3fe921fb0e0f7808 */ /* 0x000fe20004000000 */
[----:B------:R-:W-:-:S04]  /*47d0*/  DADD R8, |R16|, |R18| ;  /* 0x0000000010087229 */ /* 0x000fc80000000612 */
[----:B------:R-:W-:Y:S02]  /*47e0*/  @P2 FSEL R3, R7, R27, !P0 ;  /* 0x0000001b07032208 */ /* 0x000fe40004000000 */
[----:B------:R-:W-:Y:S02]  /*47f0*/  @P2 FSEL R2, R6, R26, !P0 ;  /* 0x0000001a06022208 */ /* 0x000fe40004000000 */
[----:B------:R-:W-:Y:S01]  /*4800*/  FSEL R7, R0, 3.37028055040000000000e+12, !P0 ;  /* 0x54442d1800077808 */ /* 0x000fe20004000000 */
[----:B------:R-:W-:Y:S01]  /*4810*/  DSETP.NAN.AND P0, PT, R8, R8, PT ;  /* 0x000000080800722a */ /* 0x000fe20003f08000 */
[----:B------:R-:W-:Y:S02]  /*4820*/  FSEL R3, R15, R3, !P1 ;  /* 0x000000030f037208 */ /* 0x000fe40004800000 */
[----:B------:R-:W-:Y:S02]  /*4830*/  FSEL R7, R7, R2, !P1 ;  /* 0x0000000207077208 */ /* 0x000fe40004800000 */
[----:B------:R-:W-:Y:S01]  /*4840*/  LOP3.LUT R19, R3, 0x80000000, R19, 0xb8, !PT ;  /* 0x8000000003137812 */ /* 0x000fe200078eb813 */
[----:B------:R-:W-:Y:S01]  /*4850*/  DMUL R2, R4, 0.5 ;  /* 0x3fe0000004027828 */ /* 0x000fe20000000000 */
[----:B------:R-:W-:-:S02]  /*4860*/  FSEL R6, R8, R7, P0 ;  /* 0x0000000708067208 */ /* 0x000fc40000000000 */
[----:B------:R-:W-:Y:S01]  /*4870*/  FSEL R7, R9, R19, P0 ;  /* 0x0000001309077208 */ /* 0x000fe20000000000 */
[----:B------:R-:W-:Y:S07]  /*4880*/  BRA `(.L_x_30001) ;  /* 0x00000044002c7947 */ /* 0x000fee0003800000 */
.L_x_30012:
        /* <DEDUP_REMOVED lines=39> */
[----:B------:R-:W-:Y:S02]  /*4b00*/  SEL R4, R20, R14, P2 ;  /* 0x0000000e14047207 */ /* 0x000fe40001000000 */
[----:B------:R-:W-:Y:S02]  /*4b10*/  MOV R14, UR6 ;  /* 0x00000006000e7c02 */ /* 0x000fe40008000f00 */
        /* <DEDUP_REMOVED lines=101> */
.L_x_30022:
[----:B------:R-:W-:Y:S01]  /*5170*/  IMAD.MOV.U32 R2, RZ, RZ, 0x0 ;  /* 0x00000000ff027424 */ /* 0x000fe200078e00ff */
[----:B------:R-:W-:Y:S01]  /*5180*/  LOP3.LUT P0, RZ, R5, 0x7fffffff, RZ, 0xc0, !PT ;  /* 0x7fffffff05ff7812 */ /* 0x000fe2000780c0ff */
[----:B------:R-:W-:-:S06]  /*5190*/  IMAD.MOV.U32 R3, RZ, RZ, 0x7ff00000 ;  /* 0x7ff00000ff037424 */ /* 0x000fcc00078e00ff */
[----:B------:R-:W-:-:S10]  /*51a0*/  DFMA R2, R4, R2, +INF ;  /* 0x7ff000000402742b */ /* 0x000fd40000000002 */
[----:B------:R-:W-:Y:S02]  /*51b0*/  FSEL R2, R2, RZ, P0 ;  /* 0x000000ff02027208 */ /* 0x000fe40000000000 */
[----:B------:R-:W-:-:S07]  /*51c0*/  FSEL R3, R3, -QNAN , P0 ;  /* 0xfff0000003037808 */ /* 0x000fce0000000000 */
.L_x_30023:
[----:B------:R-:W-:Y:S05]  /*51d0*/  BSYNC.RECONVERGENT B2 ;  /* 0x0000000000027941 */ /* 0x000fea0003800200 */
.L_x_30021:
        /* <DEDUP_REMOVED lines=21> */
.L_x_30025:
[----:B------:R-:W-:Y:S05]  /*5330*/  BSYNC.RECONVERGENT B3 ;  /* 0x0000000000037941 */ /* 0x000fea0003800200 */
.L_x_30024:
        /* <DEDUP_REMOVED lines=91> */
.L_x_30020:
        /* <DEDUP_REMOVED lines=31> */
.L_x_30030:
[----:B------:R-:W-:Y:S05]  /*5ae0*/  BSYNC.RECONVERGENT B4 ;  /* 0x0000000000047941 */ /* 0x000fea0003800200 */
.L_x_30029:
        /* <DEDUP_REMOVED lines=30> */
.L_x_30028:
        /* <DEDUP_REMOVED lines=77> */
.L_x_30032:
[----:B------:R-:W-:Y:S01]  /*61a0*/  IMAD.MOV.U32 R2, RZ, RZ, 0x0 ;  /* 0x00000000ff027424 */ /* 0x000fe200078e00ff */
[----:B------:R-:W-:Y:S01]  /*61b0*/  LOP3.LUT P0, RZ, R5, 0x7fffffff, RZ, 0xc0, !PT ;  /* 0x7fffffff05ff7812 */ /* 0x000fe2000780c0ff */
[----:B------:R-:W-:-:S06]  /*61c0*/  IMAD.MOV.U32 R3, RZ, RZ, 0x7ff00000 ;  /* 0x7ff00000ff037424 */ /* 0x000fcc00078e00ff */
[----:B------:R-:W-:-:S10]  /*61d0*/  DFMA R2, R4, R2, +INF ;  /* 0x7ff000000402742b */ /* 0x000fd40000000002 */
[----:B------:R-:W-:Y:S02]  /*61e0*/  FSEL R2, R2, RZ, P0 ;  /* 0x000000ff02027208 */ /* 0x000fe40000000000 */
[----:B------:R-:W-:-:S07]  /*61f0*/  FSEL R3, R3, -QNAN , P0 ;  /* 0xfff0000003037808 */ /* 0x000fce0000000000 */
.L_x_30031:
[----:B------:R-:W-:Y:S05]  /*6200*/  BSYNC.RECONVERGENT B3 ;  /* 0x0000000000037941 */ /* 0x000fea0003800200 */
.L_x_30027:
        /* <DEDUP_REMOVED lines=21> */
[----:B------:R-:W-:Y:S05]  /*6360*/  CALL.REL.NOINC `($__internal_72_$__cuda_sm20_div_rn_f64_full) ;  /* 0x0000010000307944 */ /* 0x000fea0003c00000 */
.L_x_30034:
[----:B------:R-:W-:Y:S05]  /*6370*/  BSYNC.RECONVERGENT B3 ;  /* 0x0000000000037941 */ /* 0x000fea0003800200 */
.L_x_30033:
        /* <DEDUP_REMOVED lines=92> */
.L_x_30026:
        /* <DEDUP_REMOVED lines=19> */
[----:B------:R-:W-:Y:S01]  /*6a70*/  IMAD.MOV.U32 R20, RZ, RZ, -0x748574fc ;  /* 0x8b7a8b04ff147424 */ /* 0x000fe200078e00ff */
[----:B------:R-:W-:Y:S01]  /*6a80*/  UMOV UR4, 0x3ae80f1e ;  /* 0x3ae80f1e00047882 */ /* 0x000fe20000000000 */
[----:B------:R-:W-:Y:S01]  /*6a90*/  IMAD.MOV.U32 R21, RZ, RZ, 0x3ed0ee25 ;  /* 0x3ed0ee25ff157424 */ /* 0x000fe200078e00ff */
[----:B------:R-:W-:Y:S01]  /*6aa0*/  LOP3.LUT R3, R2, 0x3ff00000, RZ, 0xfc, !PT ;  /* 0x3ff0000002037812 */ /* 0x000fe200078efcff */
[----:B------:R-:W-:Y:S01]  /*6ab0*/  IMAD.MOV.U32 R2, RZ, RZ, R4 ;  /* 0x000000ffff027224 */ /* 0x000fe200078e0004 */
[----:B------:R-:W-:Y:S01]  /*6ac0*/  UMOV UR5, 0x3eb1380b ;  /* 0x3eb1380b00057882 */ /* 0x000fe20000000000 */
[----:B------:R-:W-:Y:S01]  /*6ad0*/  IMAD.MOV.U32 R4, RZ, RZ, RZ ;  /* 0x000000ffff047224 */ /* 0x000fe200078e00ff */
        /* <DEDUP_REMOVED lines=57> */
.L_x_30037:
[----:B------:R-:W-:Y:S01]  /*6e70*/  IMAD.MOV.U32 R4, RZ, RZ, 0x0 ;  /* 0x00000000ff047424 */ /* 0x000fe200078e00ff */
[----:B------:R-:W-:Y:S01]  /*6e80*/  LOP3.LUT P0, RZ, R3, 0x7fffffff, RZ, 0xc0, !PT ;  /* 0x7fffffff03ff7812 */ /* 0x000fe2000780c0ff */
[----:B------:R-:W-:-:S06]  /*6e90*/  IMAD.MOV.U32 R5, RZ, RZ, 0x7ff00000 ;  /* 0x7ff00000ff057424 */ /* 0x000fcc00078e00ff */
[----:B------:R-:W-:-:S10]  /*6ea0*/  DFMA R4, R2, R4, +INF ;  /* 0x7ff000000204742b */ /* 0x000fd40000000004 */
[----:B------:R-:W-:Y:S02]  /*6eb0*/  FSEL R2, R4, RZ, P0 ;  /* 0x000000ff04027208 */ /* 0x000fe40000000000 */
[----:B------:R-:W-:-:S07]  /*6ec0*/  FSEL R3, R5, -QNAN , P0 ;  /* 0xfff0000005037808 */ /* 0x000fce0000000000 */
.L_x_30038:
[----:B------:R-:W-:Y:S05]  /*6ed0*/  BSYNC.RECONVERGENT B2 ;  /* 0x0000000000027941 */ /* 0x000fea0003800200 */
.L_x_30036:
        /* <DEDUP_REMOVED lines=21> */
.L_x_30040:
[----:B------:R-:W-:Y:S05]  /*7030*/  BSYNC.RECONVERGENT B3 ;  /* 0x0000000000037941 */ /* 0x000fea0003800200 */
.L_x_30039:
        /* <DEDUP_REMOVED lines=92> */
.L_x_30035:
[----:B------:R-:W-:Y:S01]  /*7600*/  LOP3.LUT R9, R27, 0xfffffff8, RZ, 0xc0, !PT ;  /* 0xfffffff81b097812 */ /* 0x000fe200078ec0ff */
[----:B------:R-:W-:Y:S01]  /*7610*/  IMAD.MOV.U32 R8, RZ, RZ, RZ ;  /* 0x000000ffff087224 */ /* 0x000fe200078e00ff */
[----:B------:R-:W-:Y:S01]  /*7620*/  LOP3.LUT R3, R25, 0xfffffff8, RZ, 0xc0, !PT ;  /* 0xfffffff819037812 */ /* 0x000fe200078ec0ff */
[----:B------:R-:W-:Y:S01]  /*7630*/  IMAD.MOV.U32 R2, RZ, RZ, RZ ;  /* 0x000000ffff027224 */ /* 0x000fe200078e00ff */
[----:B------:R-:W-:Y:S01]  /*7640*/  BSSY.RECONVERGENT B2, `(.L_x_30041) ;  /* 0x0000065000027945 */ /* 0x000fe20003800200 */
[----:B------:R-:W-:Y:S02]  /*7650*/  IMAD.MOV.U32 R50, RZ, RZ, RZ ;  /* 0x000000ffff327224 */ /* 0x000fe400078e00ff */
[----:B------:R-:W-:Y:S01]  /*7660*/  DADD R14, R26, -R8 ;  /* 0x000000001a0e7229 */ /* 0x000fe20000000808 */
[----:B------:R-:W-:Y:S01]  /*7670*/  IMAD.MOV.U32 R6, RZ, RZ, RZ ;  /* 0x000000ffff067224 */ /* 0x000fe200078e00ff */
[--C-:B------:R-:W-:Y:S02]  /*7680*/  DADD R4, R24, -R2.reuse ;  /* 0x0000000018047229 */ /* 0x100fe40000000802 */
[----:B------:R-:W-:-:S02]  /*7690*/  DADD R22, R2, R2 ;  /* 0x0000000002167229 */ /* 0x000fc40000000002 */
[----:B------:R-:W-:Y:S02]  /*76a0*/  DMUL R48, R2, R2 ;  /* 0x0000000202307228 */ /* 0x000fe40000000000 */
[C---:B------:R-:W-:Y:S02]  /*76b0*/  DMUL R46, R8.reuse, R8 ;  /* 0x00000008082e7228 */ /* 0x040fe40000000000 */
[----:B------:R-:W-:Y:S01]  /*76c0*/  LOP3.LUT R51, R15, 0xfffffff8, RZ, 0xc0, !PT ;  /* 0xfffffff80f337812 */ /* 0x000fe200078ec0ff */
[----:B------:R-:W-:Y:S01]  /*76d0*/  DADD R8, R8, R8 ;  /* 0x0000000008087229 */ /* 0x000fe20000000008 */
[----:B------:R-:W-:-:S04]  /*76e0*/  LOP3.LUT R7, R5, 0xfffffff8, RZ, 0xc0, !PT ;  /* 0xfffffff805077812 */ /* 0x000fc800078ec0ff */
[----:B------:R-:W-:Y:S02]  /*76f0*/  DADD R30, R14, -R50 ;  /* 0x000000000e1e7229 */ /* 0x000fe40000000832 */
[--C-:B------:R-:W-:Y:S02]  /*7700*/  DADD R20, R4, -R6.reuse ;  /* 0x0000000004147229 */ /* 0x100fe40000000806 */
[C---:B------:R-:W-:Y:S02]  /*7710*/  DMUL R14, R6.reuse, R22 ;  /* 0x00000016060e7228 */ /* 0x040fe40000000000 */
[C---:B------:R-:W-:Y:S02]  /*7720*/  DMUL R2, R6.reuse, R6 ;  /* 0x0000000606027228 */ /* 0x040fe40000000000 */
[----:B------:R-:W-:Y:S02]  /*7730*/  DADD R6, R6, R6 ;  /* 0x0000000006067229 */ /* 0x000fe40000000006 */
[----:B------:R-:W-:-:S02]  /*7740*/  DADD R32, R50, R50 ;  /* 0x0000000032207229 */ /* 0x000fc40000000032 */
[----:B------:R-:W-:Y:S02]  /*7750*/  DMUL R4, R20, R22 ;  /* 0x0000001614047228 */ /* 0x000fe40000000000 */
[-C--:B------:R-:W-:Y:S02]  /*7760*/  DMUL R40, R50, R8.reuse ;  /* 0x0000000832287228 */ /* 0x080fe40000000000 */
[----:B------:R-:W-:Y:S02]  /*7770*/  DMUL R22, R30, R8 ;  /* 0x000000081e167228 */ /* 0x000fe40000000000 */
[----:B------:R-:W-:Y:S02]  /*7780*/  DMUL R34, R20, R6 ;  /* 0x0000000614227228 */ /* 0x000fe40000000000 */
[----:B------:R-:W-:Y:S02]  /*7790*/  DMUL R32, R30, R32 ;  /* 0x000000201e207228 */ /* 0x000fe40000000000 */
[----:B------:R-:W-:-:S02]  /*77a0*/  DMUL R50, R50, R50 ;  /* 0x0000003232327228 */ /* 0x000fc40000000000 */
[----:B------:R-:W-:Y:S02]  /*77b0*/  DMUL R20, R20, R20 ;  /* 0x0000001414147228 */ /* 0x000fe40000000000 */
[----:B------:R-:W-:-:S11]  /*77c0*/  DMUL R30, R30, R30 ;  /* 0x0000001e1e1e7228 */ /* 0x000fd60000000000 */
.L_x_30042:
        /* <DEDUP_REMOVED lines=20> */
[----:B------:R-:W-:-:S06]  /*7910*/  FSEL R52, R2, R38, P0 ;  /* 0x0000002602347208 */ /* 0x000fcc0000000000 */
        /* <DEDUP_REMOVED lines=11> */
[C-C-:B------:R-:W-:Y:S01]  /*79d0*/  DSETP.GEU.AND P3, PT, R36.reuse, R22.reuse, PT ;  /* 0x000000162400722a */ /* 0x140fe20003f6e000 */
[----:B------:R-:W-:Y:S01]  /*79e0*/  FSEL R4, R39, R3, P0 ;  /* 0x0000000327047208 */ /* 0x000fe20000000000 */
[----:B------:R-:W-:Y:S01]  /*79f0*/  DSETP.GEU.AND P2, PT, R36, R22, P2 ;  /* 0x000000162400722a */ /* 0x000fe2000174e000 */
[----:B------:R-:W-:Y:S01]  /*7a00*/  FSEL R39, R38, R2, P0 ;  /* 0x0000000226277208 */ /* 0x000fe20000000000 */
[----:B------:R-:W-:-:S02]  /*7a10*/  DSETP.GEU.AND P0, PT, R42, R40, P0 ;  /* 0x000000282a00722a */ /* 0x000fc4000070e000 */
[----:B------:R-:W-:Y:S01]  /*7a20*/  FSEL R6, R22, R36, P3 ;  /* 0x0000002416067208 */ /* 0x000fe20001800000 */
[----:B------:R-:W-:Y:S01]  /*7a30*/  IMAD.MOV.U32 R41, RZ, RZ, R4 ;  /* 0x000000ffff297224 */ /* 0x000fe200078e0004 */
[----:B------:R-:W-:Y:S01]  /*7a40*/  FSEL R7, R23, R37, P3 ;  /* 0x0000002517077208 */ /* 0x000fe20001800000 */
[----:B------:R-:W-:Y:S01]  /*7a50*/  IMAD.MOV.U32 R40, RZ, RZ, R39 ;  /* 0x000000ffff287224 */ /* 0x000fe200078e0027 */
[----:B------:R-:W-:Y:S02]  /*7a60*/  FSEL R8, R36, R22, P3 ;  /* 0x0000001624087208 */ /* 0x000fe40001800000 */
[----:B------:R-:W-:Y:S02]  /*7a70*/  FSEL R5, R37, R23, P3 ;  /* 0x0000001725057208 */ /* 0x000fe40001800000 */
[C-C-:B------:R-:W-:Y:S01]  /*7a80*/  DSETP.GEU.AND P4, PT, R6.reuse, R34.reuse, PT ;  /* 0x000000220600722a */ /* 0x140fe20003f8e000 */
[----:B------:R-:W-:Y:S01]  /*7a90*/  IMAD.MOV.U32 R4, RZ, RZ, R8 ;  /* 0x000000ffff047224 */ /* 0x000fe200078e0008 */
        /* <DEDUP_REMOVED lines=32> */
.L_x_30041:
        /* <DEDUP_REMOVED lines=18> */
[----:B------:R-:W-:Y:S01]  /*7dc0*/  MOV R4, 0x1 ;  /* 0x0000000100047802 */ /* 0x000fe20000000f00 */
[----:B------:R-:W-:Y:S01]  /*7dd0*/  BSSY.RECONVERGENT B4, `(.L_x_30045) ;  /* 0x0000012000047945 */ /* 0x000fe20003800200 */
[----:B------:R-:W-:-:S03]  /*7de0*/  FSETP.GEU.AND P1, PT, |R3|, 6.5827683646048100446e-37, PT ;  /* 0x036000000300780b */ /* 0x000fc60003f2e200 */
        /* <DEDUP_REMOVED lines=16> */
.L_x_30046:
[----:B------:R-:W-:Y:S05]  /*7ef0*/  BSYNC.RECONVERGENT B4 ;  /* 0x0000000000047941 */ /* 0x000fea0003800200 */
.L_x_30045:
        /* <DEDUP_REMOVED lines=30> */
.L_x_30044:
        /* <DEDUP_REMOVED lines=77> */
.L_x_30048:
[----:B------:R-:W-:Y:S01]  /*85b0*/  IMAD.MOV.U32 R2, RZ, RZ, 0x0 ;  /* 0x00000000ff027424 */ /* 0x000fe200078e00ff */
[----:B------:R-:W-:Y:S01]  /*85c0*/  LOP3.LUT P0, RZ, R5, 0x7fffffff, RZ, 0xc0, !PT ;  /* 0x7fffffff05ff7812 */ /* 0x000fe2000780c0ff */
[----:B------:R-:W-:-:S06]  /*85d0*/  IMAD.MOV.U32 R3, RZ, RZ, 0x7ff00000 ;  /* 0x7ff00000ff037424 */ /* 0x000fcc00078e00ff */
[----:B------:R-:W-:-:S10]  /*85e0*/  DFMA R2, R4, R2, +INF ;  /* 0x7ff000000402742b */ /* 0x000fd40000000002 */
[----:B------:R-:W-:Y:S02]  /*85f0*/  FSEL R2, R2, RZ, P0 ;  /* 0x000000ff02027208 */ /* 0x000fe40000000000 */
[----:B------:R-:W-:-:S07]  /*8600*/  FSEL R3, R3, -QNAN , P0 ;  /* 0xfff0000003037808 */ /* 0x000fce0000000000 */
.L_x_30047:
[----:B------:R-:W-:Y:S05]  /*8610*/  BSYNC.RECONVERGENT B3 ;  /* 0x0000000000037941 */ /* 0x000fea0003800200 */
.L_x_30043:
        /* <DEDUP_REMOVED lines=22> */
.L_x_30050:
[----:B------:R-:W-:Y:S05]  /*8780*/  BSYNC.RECONVERGENT B3 ;  /* 0x0000000000037941 */ /* 0x000fea0003800200 */
.L_x_30049:
        /* <DEDUP_REMOVED lines=91> */
.L_x_30001:
[----:B------:R-:W-:Y:S05]  /*8d40*/  BSYNC.RECONVERGENT B1 ;  /* 0x0000000000017941 */ /* 0x000fea0003800200 */
.L_x_29994:
        /* <DEDUP_REMOVED lines=69> */
.L_x_30052:
        /* <DEDUP_REMOVED lines=28> */
[----:B------:R-:W-:Y:S05]  /*9360*/  CALL.REL.NOINC `($_ZN2at6native18elementwise_kernelILi128ELi2EZNS0_22gpu_kernel_impl_nocastIZZZNS0_50_GLOBAL__N__2680c7bb_12_PowKernel_cu_7dd49032_300324pow_tensor_scalar_kernelERNS_18TensorIteratorBaseERKN3c106ScalarEENKUlvE_clEvENKUlvE_clEvEUlNS6_7complexIdEEE0_EEvS5_RKT_EUliE_EEviT1_$__internal_trig_reduction_slowpathd) ;  /* 0x000000d4009c7944 */ /* 0x000fea0003c00000 */
.L_x_30058:
[----:B------:R-:W-:Y:S05]  /*9370*/  BSYNC.RECONVERGENT B5 ;  /* 0x0000000000057941 */ /* 0x000fea0003800200 */
.L_x_30057:
[----:B------:R-:W-:-:S07]  /*9380*/  VIADD R0, R0, 0x1 ;  /* 0x0000000100007836 */ /* 0x000fce0000000000 */
.L_x_30056:
[----:B------:R-:W-:Y:S05]  /*9390*/  BSYNC.RECONVERGENT B4 ;  /* 0x0000000000047941 */ /* 0x000fea0003800200 */
.L_x_30055:
        /* <DEDUP_REMOVED lines=54> */
.L_x_30060:
[----:B------:R-:W-:Y:S05]  /*9700*/  BSYNC.RECONVERGENT B4 ;  /* 0x0000000000047941 */ /* 0x000fea0003800200 */
.L_x_30059:
        /* <DEDUP_REMOVED lines=10> */
[----:B------:R-:W-:-:S02]  /*97b0*/  MOV R19, 0x3da8ff83 ;  /* 0x3da8ff8300137802 */ /* 0x000fc40000000f00 */
        /* <DEDUP_REMOVED lines=19> */
.L_x_30054:
        /* <DEDUP_REMOVED lines=15> */
.L_x_30061:
        /* <DEDUP_REMOVED lines=64> */
.L_x_30064:
[----:B------:R-:W-:Y:S05]  /*9de0*/  BSYNC.RECONVERGENT B2 ;  /* 0x0000000000027941 */ /* 0x000fea0003800200 */
.L_x_30063:
        /* <DEDUP_REMOVED lines=8> */
[----:B------:R-:W-:-:S03]  /*9e70*/  PRMT R2, R2, 0x9910, RZ ;  /* 0x0000991002027816 */ /* 0x000fc600000000ff */
[----:B------:R-:W-:Y:S01]  /*9e80*/  @!P0 IMAD.MOV.U32 R34, RZ, RZ, 0x1 ;  /* 0x00000001ff228424 */ /* 0x000fe200078e00ff */
[----:B------:R-:W-:-:S04]  /*9e90*/  SHF.R.S32.HI R2, RZ, 0x1, R2 ;  /* 0x00000001ff027819 */ /* 0x000fc80000011402 */
[----:B------:R-:W-:Y:S01]  /*9ea0*/  PRMT R25, R2, 0x9910, RZ ;  /* 0x0000991002197816 */ /* 0x000fe200000000ff */
[----:B------:R-:W-:-:S04]  /*9eb0*/  @!P0 DMUL R2, RZ, R18 ;  /* 0x00000012ff028228 */ /* 0x000fc80000000000 */
        /* <DEDUP_REMOVED lines=25> */
[----:B------:R-:W-:-:S07]  /*a050*/  IMAD.MOV.U32 R4, RZ, RZ, R0 ;  /* 0x000000ffff047224 */ /* 0x000fce00078e0000 */
.L_x_30068:
[----:B------:R-:W-:Y:S05]  /*a060*/  BSYNC.RECONVERGENT B5 ;  /* 0x0000000000057941 */ /* 0x000fea0003800200 */
.L_x_30067:
[----:B------:R-:W-:-:S07]  /*a070*/  VIADD R34, R4, 0x1 ;  /* 0x0000000104227836 */ /* 0x000fce0000000000 */
.L_x_30066:
[----:B------:R-:W-:Y:S05]  /*a080*/  BSYNC.RECONVERGENT B4 ;  /* 0x0000000000047941 */ /* 0x000fea0003800200 */
.L_x_30065:
        /* <DEDUP_REMOVED lines=16> */
[----:B------:R-:W-:-:S10]  /*a190*/  FSEL R33, -R0, 0.11223486810922622681, !P0 ;  /* 0x3de5db6500217808 */ /* 0x000fd40004000100 */
        /* <DEDUP_REMOVED lines=39> */
.L_x_30070:
[----:B------:R-:W-:Y:S05]  /*a410*/  BSYNC.RECONVERGENT B4 ;  /* 0x0000000000047941 */ /* 0x000fea0003800200 */
.L_x_30069:
        /* <DEDUP_REMOVED lines=35> */
.L_x_30062:
        /* <DEDUP_REMOVED lines=61> */
.L_x_30072:
[----:B------:R-:W-:Y:S05]  /*aa20*/  BSYNC.RECONVERGENT B2 ;  /* 0x0000000000027941 */ /* 0x000fea0003800200 */
.L_x_30071:
        /* <DEDUP_REMOVED lines=24> */
[----:B------:R-:W-:Y:S02]  /*abb0*/  IMAD.MOV.U32 R8, RZ, RZ, R2 ;  /* 0x000000ffff087224 */ /* 0x000fe400078e0002 */
[----:B------:R-:W-:-:S07]  /*abc0*/  IMAD.MOV.U32 R9, RZ, RZ, R3 ;  /* 0x000000ffff097224 */ /* 0x000fce00078e0003 */
.L_x_30076:
[----:B------:R-:W-:Y:S05]  /*abd0*/  BSYNC.RECONVERGENT B5 ;  /* 0x0000000000057941 */ /* 0x000fea0003800200 */
.L_x_30075:
[----:B------:R-:W-:-:S07]  /*abe0*/  VIADD R0, R0, 0x1 ;  /* 0x0000000100007836 */ /* 0x000fce0000000000 */
.L_x_30074:
[----:B------:R-:W-:Y:S05]  /*abf0*/  BSYNC.RECONVERGENT B4 ;  /* 0x0000000000047941 */ /* 0x000fea0003800200 */
.L_x_30073:
        /* <DEDUP_REMOVED lines=17> */
[----:B0-----:R-:W-:Y:S02]  /*ad10*/  @!P1 DMUL R2, RZ, R18 ;  /* 0x00000012ff029228 */ /* 0x001fe40000000000 */
        /* <DEDUP_REMOVED lines=36> */
.L_x_30078:
[----:B------:R-:W-:Y:S05]  /*af60*/  BSYNC.RECONVERGENT B4 ;  /* 0x0000000000047941 */ /* 0x000fea0003800200 */
.L_x_30077:
        /* <DEDUP_REMOVED lines=31> */
.L_x_30053:
[----:B------:R-:W-:Y:S05]  /*b160*/  BSYNC.RECONVERGENT B1 ;  /* 0x0000000000017941 */ /* 0x000fea0003800200 */
.L_x_30051:
[----:B------:R-:W0:Y:S01]  /*b170*/  LDCU.64 UR4, c[0x0][0x588] ;  /* 0x0000b100ff0477ac */ /* 0x000e220008000a00 */
[----:B------:R-:W-:Y:S01]  /*b180*/  VIADD R13, R13, 0x80 ;  /* 0x000000800d0d7836 */ /* 0x000fe20000000000 */
[----:B0-----:R-:W-:-:S05]  /*b190*/  IADD3 R2, P0, PT, R11, UR4, RZ ;  /* 0x000000040b027c10 */ /* 0x001fca000ff1e0ff */
[----:B------:R-:W-:-:S05]  /*b1a0*/  IMAD.X R3, RZ, RZ, UR5, P0 ;  /* 0x00000005ff037e24 */ /* 0x000fca00080e06ff */
[----:B------:R0:W-:Y:S03]  /*b1b0*/  STG.E.128 desc[UR8][R2.64], R16 ;  /* 0x0000001002007986 */ /* 0x0001e6000c101d08 */
.L_x_29992:
[----:B------:R-:W-:Y:S05]  /*b1c0*/  BSYNC.RECONVERGENT B0 ;  /* 0x0000000000007941 */ /* 0x000fea0003800200 */
.L_x_29991:
[----:B------:R-:W1:Y:S02]  /*b1d0*/  LDCU UR4, c[0x0][0x380] ;  /* 0x00007000ff0477ac */ /* 0x000e640008000800 */
[----:B-1----:R-:W-:-:S13]  /*b1e0*/  ISETP.GE.AND P0, PT, R13, UR4, PT ;  /* 0x000000040d007c0c */ /* 0x002fda000bf06270 */
[----:B------:R-:W-:Y:S05]  /*b1f0*/  @P0 EXIT ;  /* 0x000000000000094d */ /* 0x000fea0003800000 */
[----:B------:R-:W1:Y:S01]  /*b200*/  LDCU UR4, c[0x0][0x390] ;  /* 0x00007200ff0477ac */ /* 0x000e620008000800 */
[----:B------:R-:W-:Y:S01]  /*b210*/  MOV R0, RZ ;  /* 0x000000ff00007202 */ /* 0x000fe20000000f00 */
[----:B------:R-:W-:Y:S01]  /*b220*/  IMAD.MOV.U32 R25, RZ, RZ, RZ ;  /* 0x000000ffff197224 */ /* 0x000fe200078e00ff */
[----:B-1----:R-:W-:-:S09]  /*b230*/  UISETP.NE.AND UP0, UPT, UR4, URZ, UPT ;  /* 0x000000ff0400728c */ /* 0x002fd2000bf05270 */
[----:B------:R-:W-:Y:S05]  /*b240*/  BRA.U !UP0, `(.L_x_30079) ;  /* 0x0000001108a87547 */ /* 0x000fea000b800000 */
[----:B------:R-:W1:Y:S01]  /*b250*/  LDCU.64 UR4, c[0x0][0x398] ;  /* 0x00007300ff0477ac */ /* 0x000e620008000a00 */
[----:B0-----:R-:W-:Y:S01]  /*b260*/  IMAD.MOV.U32 R2, RZ, RZ, RZ ;  /* 0x000000ffff027224 */ /* 0x001fe200078e00ff */
[----:B------:R-:W-:Y:S01]  /*b270*/  ISETP.NE.AND P0, PT, R12, RZ, PT ;  /* 0x000000ff0c00720c */ /* 0x000fe20003f05270 */
[----:B------:R-:W-:Y:S01]  /*b280*/  IMAD.MOV.U32 R3, RZ, RZ, R13 ;  /* 0x000000ffff037224 */ /* 0x000fe200078e000d */
[----:B------:R-:W0:Y:S01]  /*b290*/  LDCU UR6, c[0x0][0x394] ;  /* 0x00007280ff0677ac */ /* 0x000e220008000800 */
        /* <DEDUP_REMOVED lines=293> */
.L_x_30079:
[----:B------:R-:W0:Y:S02]  /*c4f0*/  LDCU.64 UR4, c[0x0][0x590] ;  /* 0x0000b200ff0477ac */ /* 0x000e240008000a00 */
[----:B0-----:R-:W-:-:S05]  /*c500*/  IADD3 R16, P0, PT, R0, UR4, RZ ;  /* 0x0000000400107c10 */ /* 0x001fca000ff1e0ff */
[----:B------:R-:W-:Y:S01]  /*c510*/  IMAD.X R17, RZ, RZ, UR5, P0 ;  /* 0x00000005ff117e24 */ /* 0x000fe200080e06ff */
[----:B------:R-:W0:Y:S05]  /*c520*/  LDCU.64 UR4, c[0x0][0x588] ;  /* 0x0000b100ff0477ac */ /* 0x000e2a0008000a00 */
[----:B------:R-:W2:Y:S01]  /*c530*/  LDG.E.128 R16, desc[UR8][R16.64] ;  /* 0x0000000810107981 */ /* 0x000ea2000c1e1d00 */
[----:B------:R-:W-:Y:S01]  /*c540*/  BSSY.RECONVERGENT B0, `(.L_x_30080) ;  /* 0x00007a3000007945 */ /* 0x000fe20003800200 */
[----:B0-----:R-:W-:-:S05]  /*c550*/  IADD3 R24, P1, PT, R25, UR4, RZ ;  /* 0x0000000419187c10 */ /* 0x001fca000ff3e0ff */
[----:B------:R-:W-:Y:S01]  /*c560*/  IMAD.X R25, RZ, RZ, UR5, P1 ;  /* 0x00000005ff197e24 */ /* 0x000fe200088e06ff */
[----:B--2---:R-:W-:-:S06]  /*c570*/  DSETP.NAN.AND P0, PT, R18, R18, PT ;  /* 0x000000121200722a */ /* 0x004fcc0003f08000 */
        /* <DEDUP_REMOVED lines=27> */
[----:B------:R-:W-:Y:S02]  /*c730*/  FSEL R9, R4, R7, P3 ;  /* 0x0000000704097208 */ /* 0x000fe40001800000 */
[----:B------:R-:W-:Y:S02]  /*c740*/  @P2 LOP3.LUT R3, R0, 0x80000, RZ, 0xfc, !PT ;  /* 0x0008000000032812 */ /* 0x000fe400078efcff */
[----:B------:R-:W-:Y:S02]  /*c750*/  MOV R0, R10 ;  /* 0x0000000a00007202 */ /* 0x000fe40000000f00 */
        /* <DEDUP_REMOVED lines=103> */
.L_x_30087:
        /* <DEDUP_REMOVED lines=20> */
.L_x_30090:
[----:B------:R-:W-:Y:S05]  /*cf10*/  BSYNC.RECONVERGENT B3 ;  /* 0x0000000000037941 */ /* 0x000fea0003800200 */
.L_x_30089:
        /* <DEDUP_REMOVED lines=29> */
.L_x_30088:
[----:B------:R-:W-:Y:S05]  /*d0f0*/  BSYNC.RECONVERGENT B1 ;  /* 0x0000000000017941 */ /* 0x000fea0003800200 */
.L_x_30086:
        /* <DEDUP_REMOVED lines=22> */
.L_x_30092:
[----:B------:R-:W-:Y:S05]  /*d260*/  BSYNC.RECONVERGENT B1 ;  /* 0x0000000000017941 */ /* 0x000fea0003800200 */
.L_x_30091:
        /* <DEDUP_REMOVED lines=84> */
.L_x_30094:
[----:B------:R-:W-:Y:S02]  /*d7b0*/  FSEL R4, RZ, 3.37028055040000000000e+12, P0 ;  /* 0x54442d18ff047808 */ /* 0x000fe40000000000 */
[----:B------:R-:W-:-:S07]  /*d7c0*/  FSEL R5, RZ, 2.1426990032196044922, P0 ;  /* 0x400921fbff057808 */ /* 0x000fce0000000000 */
.L_x_30095:
[----:B------:R-:W-:Y:S05]  /*d7d0*/  BSYNC.RECONVERGENT B1 ;  /* 0x0000000000017941 */ /* 0x000fea0003800200 */
.L_x_30093:
[----:B------:R-:W-:Y:S01]  /*d7e0*/  DADD R16, |R16|, |R18| ;  /* 0x0000000010107229 */ /* 0x000fe20000000612 */
[----:B------:R-:W-:Y:S01]  /*d7f0*/  LOP3.LUT R19, R5, 0x80000000, R19, 0xb8, !PT ;  /* 0x8000000005137812 */ /* 0x000fe200078eb813 */
[----:B------:R-:W-:-:S06]  /*d800*/  DMUL R2, R2, 0.5 ;  /* 0x3fe0000002027828 */ /* 0x000fcc0000000000 */
[----:B------:R-:W-:-:S06]  /*d810*/  DSETP.NAN.AND P0, PT, R16, R16, PT ;  /* 0x000000101000722a */ /* 0x000fcc0003f08000 */
[----:B------:R-:W-:Y:S02]  /*d820*/  FSEL R4, R16, R4, P0 ;  /* 0x0000000410047208 */ /* 0x000fe40000000000 */
[----:B------:R-:W-:Y:S01]  /*d830*/  FSEL R5, R17, R19, P0 ;  /* 0x0000001311057208 */ /* 0x000fe20000000000 */
[----:B------:R-:W-:Y:S06]  /*d840*/  BRA `(.L_x_30096) ;  /* 0x0000006400c87947 */ /* 0x000fec0003800000 */
.L_x_30085:
        /* <DEDUP_REMOVED lines=103> */
.L_x_30099:
[----:B------:R-:W-:Y:S05]  /*dec0*/  BSYNC.RECONVERGENT B1 ;  /* 0x0000000000017941 */ /* 0x000fea0003800200 */
.L_x_30098:
[----:B------:R-:W-:Y:S04]  /*ded0*/  BSSY.RECONVERGENT B1, `(.L_x_30100) ;  /* 0x0000008000017945 */ /* 0x000fe80003800200 */
[----:B------:R-:W-:Y:S05]  /*dee0*/  @P4 BRA P5, `(.L_x_30101) ;  /* 0x0000000000184947 */ /* 0x000fea0002800000 */
[----:B------:R-:W-:Y:S01]  /*def0*/  IMAD.MOV.U32 R28, RZ, RZ, R12 ;  /* 0x000000ffff1c7224 */ /* 0x000fe200078e000c */
[----:B------:R-:W-:Y:S01]  /*df00*/  MOV R14, R10 ;  /* 0x0000000a000e7202 */ /* 0x000fe20000000f00 */
[----:B------:R-:W-:Y:S01]  /*df10*/  IMAD.MOV.U32 R29, RZ, RZ, R13 ;  /* 0x000000ffff1d7224 */ /* 0x000fe200078e000d */
[----:B------:R-:W-:Y:S01]  /*df20*/  MOV R0, 0xdf50 ;  /* 0x0000df5000007802 */ /* 0x000fe20000000f00 */
[----:B------:R-:W-:-:S07]  /*df30*/  IMAD.MOV.U32 R15, RZ, RZ, R11 ;  /* 0x000000ffff0f7224 */ /* 0x000fce00078e000b */
[----:B------:R-:W-:Y:S05]  /*df40*/  CALL.REL.NOINC `($__internal_72_$__cuda_sm20_div_rn_f64_full) ;  /* 0x0000008400387944 */ /* 0x000fea0003c00000 */
.L_x_30101:
[----:B------:R-:W-:Y:S05]  /*df50*/  BSYNC.RECONVERGENT B1 ;  /* 0x0000000000017941 */ /* 0x000fea0003800200 */
.L_x_30100:
        /* <DEDUP_REMOVED lines=84> */
.L_x_30103:
[----:B------:R-:W-:Y:S02]  /*e4a0*/  FSEL R4, RZ, 3.37028055040000000000e+12, P0 ;  /* 0x54442d18ff047808 */ /* 0x000fe40000000000 */
[----:B------:R-:W-:-:S07]  /*e4b0*/  FSEL R5, RZ, 2.1426990032196044922, P0 ;  /* 0x400921fbff057808 */ /* 0x000fce0000000000 */
.L_x_30104:
[----:B------:R-:W-:Y:S05]  /*e4c0*/  BSYNC.RECONVERGENT B1 ;  /* 0x0000000000017941 */ /* 0x000fea0003800200 */
.L_x_30102:
[----:B------:R-:W-:Y:S01]  /*e4d0*/  DADD R16, |R16|, |R18| ;  /* 0x0000000010107229 */ /* 0x000fe20000000612 */
[----:B------:R-:W-:Y:S01]  /*e4e0*/  LOP3.LUT R19, R5, 0x80000000, R19, 0xb8, !PT ;  /* 0x8000000005137812 */ /* 0x000fe200078eb813 */
[----:B------:R-:W-:-:S06]  /*e4f0*/  DMUL R2, R2, 0.5 ;  /* 0x3fe0000002027828 */ /* 0x000fcc0000000000 */
[----:B------:R-:W-:-:S06]  /*e500*/  DSETP.NAN.AND P0, PT, R16, R16, PT ;  /* 0x000000101000722a */ /* 0x000fcc0003f08000 */
[----:B------:R-:W-:Y:S02]  /*e510*/  FSEL R4, R16, R4, P0 ;  /* 0x0000000410047208 */ /* 0x000fe40000000000 */
[----:B------:R-:W-:Y:S01]  /*e520*/  FSEL R5, R17, R19, P0 ;  /* 0x0000001311057208 */ /* 0x000fe20000000000 */
[----:B------:R-:W-:Y:S06]  /*e530*/  BRA `(.L_x_30096) ;  /* 0x00000058008c7947 */ /* 0x000fec0003800000 */
.L_x_30097:
        /* <DEDUP_REMOVED lines=8> */
[----:B------:R-:W-:Y:S02]  /*e5c0*/  DADD R20, R12, -R14 ;  /* 0x000000000c147229 */ /* 0x000fe4000000080e */
[----:B------:R-:W-:-:S02]  /*e5d0*/  DADD R32, R4, R4 ;  /* 0x0000000004207229 */ /* 0x000fc40000000004 */
[C---:B------:R-:W-:Y:S02]  /*e5e0*/  DMUL R30, R14.reuse, R14 ;  /* 0x0000000e0e1e7228 */ /* 0x040fe40000000000 */
[----:B------:R-:W-:Y:S02]  /*e5f0*/  DADD R14, R14, R14 ;  /* 0x000000000e0e7229 */ /* 0x000fe4000000000e */
[----:B------:R-:W-:Y:S01]  /*e600*/  LOP3.LUT R9, R7, 0xfffffff8, RZ, 0xc0, !PT ;  /* 0xfffffff807097812 */ /* 0x000fe200078ec0ff */
[----:B------:R-:W-:Y:S01]  /*e610*/  DMUL R2, R4, R4 ;  /* 0x0000000404027228 */ /* 0x000fe20000000000 */
[----:B------:R-:W-:-:S04]  /*e620*/  LOP3.LUT R29, R21, 0xfffffff8, RZ, 0xc0, !PT ;  /* 0xfffffff8151d7812 */ /* 0x000fc800078ec0ff */
[--C-:B------:R-:W-:Y:S02]  /*e630*/  DADD R26, R6, -R8.reuse ;  /* 0x00000000061a7229 */ /* 0x100fe40000000808 */
[----:B------:R-:W-:Y:S02]  /*e640*/  DADD R38, R8, R8 ;  /* 0x0000000008267229 */ /* 0x000fe40000000008 */
[--C-:B------:R-:W-:Y:S02]  /*e650*/  DADD R20, R20, -R28.reuse ;  /* 0x0000000014147229 */ /* 0x100fe4000000081c */
[----:B------:R-:W-:Y:S02]  /*e660*/  DADD R36, R28, R28 ;  /* 0x000000001c247229 */ /* 0x000fe4000000001c */
[C---:B------:R-:W-:Y:S02]  /*e670*/  DMUL R22, R8.reuse, R32 ;  /* 0x0000002008167228 */ /* 0x040fe40000000000 */
[----:B------:R-:W-:-:S02]  /*e680*/  DMUL R4, R8, R8 ;  /* 0x0000000808047228 */ /* 0x000fc40000000000 */
[C---:B------:R-:W-:Y:S02]  /*e690*/  DMUL R46, R28.reuse, R14 ;  /* 0x0000000e1c2e7228 */ /* 0x040fe40000000000 */
[----:B------:R-:W-:Y:S02]  /*e6a0*/  DMUL R8, R28, R28 ;  /* 0x0000001c1c087228 */ /* 0x000fe40000000000 */
[C---:B------:R-:W-:Y:S02]  /*e6b0*/  DMUL R6, R26.reuse, R32 ;  /* 0x000000201a067228 */ /* 0x040fe40000000000 */
[----:B------:R-:W-:Y:S02]  /*e6c0*/  DMUL R38, R26, R38 ;  /* 0x000000261a267228 */ /* 0x000fe40000000000 */
[----:B------:R-:W-:Y:S02]  /*e6d0*/  DMUL R28, R20, R14 ;  /* 0x0000000e141c7228 */ /* 0x000fe40000000000 */
[----:B------:R-:W-:-:S02]  /*e6e0*/  DMUL R26, R26, R26 ;  /* 0x0000001a1a1a7228 */ /* 0x000fc40000000000 */
[C---:B------:R-:W-:Y:S02]  /*e6f0*/  DMUL R36, R20.reuse, R36 ;  /* 0x0000002414247228 */ /* 0x040fe40000000000 */
[----:B------:R-:W-:-:S11]  /*e700*/  DMUL R34, R20, R20 ;  /* 0x0000001414227228 */ /* 0x000fd60000000000 */
.L_x_30106:
[----:B------:R-:W-:-:S06]  /*e710*/  DSETP.GEU.AND P1, PT, R2, R30, PT ;  /* 0x0000001e0200722a */ /* 0x000fcc0003f2e000 */
        /* <DEDUP_REMOVED lines=25> */
[----:B------:R-:W-:Y:S01]  /*e8b0*/  FSEL R31, R2, R30, P1 ;  /* 0x0000001e021f7208 */ /* 0x000fe20000800000 */
[----:B------:R-:W-:Y:S01]  /*e8c0*/  DSETP.GEU.AND P1, PT, R32, R22, P1 ;  /* 0x000000162000722a */ /* 0x000fe20000f2e000 */
[----:B------:R-:W-:Y:S01]  /*e8d0*/  FSEL R9, R21, R7, P6 ;  /* 0x0000000715097208 */ /* 0x000fe20003000000 */
[C-C-:B------:R-:W-:Y:S01]  /*e8e0*/  DSETP.GEU.AND P3, PT, R40.reuse, R28.reuse, PT ;  /* 0x0000001c2800722a */ /* 0x140fe20003f6e000 */
[----:B------:R-:W-:Y:S01]  /*e8f0*/  FSEL R20, R20, R6, P6 ;  /* 0x0000000614147208 */ /* 0x000fe20003000000 */
[----:B------:R-:W-:Y:S01]  /*e900*/  DSETP.GEU.AND P2, PT, R40, R28, P2 ;  /* 0x0000001c2800722a */ /* 0x000fe2000174e000 */
[----:B------:R-:W-:Y:S01]  /*e910*/  FSEL R6, R43, R5, P0 ;  /* 0x000000052b067208 */ /* 0x000fe20000000000 */
[----:B------:R-:W-:Y:S01]  /*e920*/  IMAD.MOV.U32 R30, RZ, RZ, R57 ;  /* 0x000000ffff1e7224 */ /* 0x000fe200078e0039 */
[----:B------:R-:W-:Y:S01]  /*e930*/  FSEL R43, R42, R4, P0 ;  /* 0x000000042a2b7208 */ /* 0x000fe20000000000 */
[----:B------:R-:W-:Y:S01]  /*e940*/  DSETP.GEU.AND P0, PT, R48, R46, P0 ;  /* 0x0000002e3000722a */ /* 0x000fe2000070e000 */
[----:B------:R-:W-:Y:S01]  /*e950*/  FSEL R14, R28, R40, P3 ;  /* 0x000000281c0e7208 */ /* 0x000fe20001800000 */
[----:B------:R-:W-:Y:S01]  /*e960*/  IMAD.MOV.U32 R47, RZ, RZ, R6 ;  /* 0x000000ffff2f7224 */ /* 0x000fe200078e0006 */
[----:B------:R-:W-:Y:S01]  /*e970*/  FSEL R15, R29, R41, P3 ;  /* 0x000000291d0f7208 */ /* 0x000fe20001800000 */
[----:B------:R-:W-:Y:S01]  /*e980*/  IMAD.MOV.U32 R22, RZ, RZ, R55 ;  /* 0x000000ffff167224 */ /* 0x000fe200078e0037 */
[----:B------:R-:W-:Y:S01]  /*e990*/  FSEL R21, R40, R28, P3 ;  /* 0x0000001c28157208 */ /* 0x000fe20001800000 */
[----:B------:R-:W-:Y:S01]  /*e9a0*/  IMAD.MOV.U32 R23, RZ, RZ, R52 ;  /* 0x000000ffff177224 */ /* 0x000fe200078e0034 */
[----:B------:R-:W-:Y:S01]  /*e9b0*/  FSEL R7, R41, R29, P3 ;  /* 0x0000001d29077208 */ /* 0x000fe20001800000 */
[----:B------:R-:W-:Y:S01]  /*e9c0*/  IMAD.MOV.U32 R46, RZ, RZ, R43 ;  /* 0x000000ffff2e7224 */ /* 0x000fe200078e002b */
        /* <DEDUP_REMOVED lines=21> */
[C-C-:B------:R-:W-:Y:S01]  /*eb20*/  DSETP.GEU.AND P2, PT, R4.reuse, R34.reuse, P2 ;  /* 0x000000220400722a */ /* 0x140fe2000174e000 */
[----:B------:R-:W-:Y:S01]  /*eb30*/  IMAD.MOV.U32 R31, RZ, RZ, R0 ;  /* 0x000000ffff1f7224 */ /* 0x000fe200078e0000 */
[----:B------:R-:W-:Y:S01]  /*eb40*/  DSETP.GEU.AND P3, PT, R4, R34, PT ;  /* 0x000000220400722a */ /* 0x000fe20003f6e000 */
[----:B------:R-:W-:-:S03]  /*eb50*/  IMAD.MOV.U32 R8, RZ, RZ, R20 ;  /* 0x000000ffff087224 */ /* 0x000fc600078e0014 */
        /* <DEDUP_REMOVED lines=11> */
.L_x_30105:
        /* <DEDUP_REMOVED lines=101> */
.L_x_30108:
        /* <DEDUP_REMOVED lines=20> */
.L_x_30111:
[----:B------:R-:W-:Y:S05]  /*f3a0*/  BSYNC.RECONVERGENT B3 ;  /* 0x0000000000037941 */ /* 0x000fea0003800200 */
.L_x_30110:
        /* <DEDUP_REMOVED lines=29> */
.L_x_30109:
[----:B------:R-:W-:Y:S05]  /*f580*/  BSYNC.RECONVERGENT B1 ;  /* 0x0000000000017941 */ /* 0x000fea0003800200 */
.L_x_30107:
        /* <DEDUP_REMOVED lines=22> */
.L_x_30113:
[----:B------:R-:W-:Y:S05]  /*f6f0*/  BSYNC.RECONVERGENT B1 ;  /* 0x0000000000017941 */ /* 0x000fea0003800200 */
.L_x_30112:
        /* <DEDUP_REMOVED lines=84> */
.L_x_30115:
[----:B------:R-:W-:Y:S02]  /*fc40*/  FSEL R4, RZ, 3.37028055040000000000e+12, P0 ;  /* 0x54442d18ff047808 */ /* 0x000fe40000000000 */
[----:B------:R-:W-:-:S07]  /*fc50*/  FSEL R5, RZ, 2.1426990032196044922, P0 ;  /* 0x400921fbff057808 */ /* 0x000fce0000000000 */
.L_x_30116:
[----:B------:R-:W-:Y:S05]  /*fc60*/  BSYNC.RECONVERGENT B1 ;  /* 0x0000000000017941 */ /* 0x000fea0003800200 */
.L_x_30114:
[----:B------:R-:W-:Y:S01]  /*fc70*/  DADD R16, |R16|, |R18| ;  /* 0x0000000010107229 */ /* 0x000fe20000000612 */
[----:B------:R-:W-:Y:S01]  /*fc80*/  LOP3.LUT R19, R5, 0x80000000, R19, 0xb8, !PT ;  /* 0x8000000005137812 */ /* 0x000fe200078eb813 */
[----:B------:R-:W-:-:S06]  /*fc90*/  DMUL R2, R2, 0.5 ;  /* 0x3fe0000002027828 */ /* 0x000fcc0000000000 */
[----:B------:R-:W-:-:S06]  /*fca0*/  DSETP.NAN.AND P0, PT, R16, R16, PT ;  /* 0x000000101000722a */ /* 0x000fcc0003f08000 */
[----:B------:R-:W-:Y:S02]  /*fcb0*/  FSEL R4, R16, R4, P0 ;  /* 0x0000000410047208 */ /* 0x000fe40000000000 */
[----:B------:R-:W-:Y:S01]  /*fcc0*/  FSEL R5, R17, R19, P0 ;  /* 0x0000001311057208 */ /* 0x000fe20000000000 */
[----:B------:R-:W-:Y:S06]  /*fcd0*/  BRA `(.L_x_30096) ;  /* 0x0000004000a47947 */ /* 0x000fec0003800000 */
.L_x_30084:
        /* <DEDUP_REMOVED lines=137> */
.L_x_30118:
[----:B------:R-:W-:Y:S05]  /*10570*/  BSYNC.RECONVERGENT B1 ;  /* 0x0000000000017941 */ /* 0x000fea0003800200 */
.L_x_30117:
[----:B------:R-:W-:Y:S04]  /*10580*/  BSSY.RECONVERGENT B1, `(.L_x_30119) ;  /* 0x0000008000017945 */ /* 0x000fe80003800200 */
[----:B------:R-:W-:Y:S05]  /*10590*/  @P4 BRA P5, `(.L_x_30120) ;  /* 0x0000000000184947 */ /* 0x000fea0002800000 */
[----:B------:R-:W-:Y:S01]  /*105a0*/  IMAD.MOV.U32 R28, RZ, RZ, R12 ;  /* 0x000000ffff1c7224 */ /* 0x000fe200078e000c */
[----:B------:R-:W-:Y:S01]  /*105b0*/  MOV R0, 0x10600 ;  /* 0x0001060000007802 */ /* 0x000fe20000000f00 */
[----:B------:R-:W-:Y:S02]  /*105c0*/  IMAD.MOV.U32 R29, RZ, RZ, R13 ;  /* 0x000000ffff1d7224 */ /* 0x000fe400078e000d */
[----:B------:R-:W-:Y:S02]  /*105d0*/  IMAD.MOV.U32 R14, RZ, RZ, R10 ;  /* 0x000000ffff0e7224 */ /* 0x000fe400078e000a */
[----:B------:R-:W-:-:S07]  /*105e0*/  IMAD.MOV.U32 R15, RZ, RZ, R11 ;  /* 0x000000ffff0f7224 */ /* 0x000fce00078e000b */
[----:B------:R-:W-:Y:S05]  /*105f0*/  CALL.REL.NOINC `($__internal_72_$__cuda_sm20_div_rn_f64_full) ;  /* 0x0000005c008c7944 */ /* 0x000fea0003c00000 */
.L_x_30120:
[----:B------:R-:W-:Y:S05]  /*10600*/  BSYNC.RECONVERGENT B1 ;  /* 0x0000000000017941 */ /* 0x000fea0003800200 */
.L_x_30119:
        /* <DEDUP_REMOVED lines=84> */
.L_x_30122:
[----:B------:R-:W-:Y:S02]  /*10b50*/  FSEL R4, RZ, 3.37028055040000000000e+12, P0 ;  /* 0x54442d18ff047808 */ /* 0x000fe40000000000 */
[----:B------:R-:W-:-:S07]  /*10b60*/  FSEL R5, RZ, 2.1426990032196044922, P0 ;  /* 0x400921fbff057808 */ /* 0x000fce0000000000 */
.L_x_30123:
[----:B------:R-:W-:Y:S05]  /*10b70*/  BSYNC.RECONVERGENT B1 ;  /* 0x0000000000017941 */ /* 0x000fea0003800200 */
.L_x_30121:
[----:B------:R-:W-:Y:S01]  /*10b80*/  DADD R16, |R16|, |R18| ;  /* 0x0000000010107229 */ /* 0x000fe20000000612 */
[----:B------:R-:W-:-:S07]  /*10b90*/  LOP3.LUT R19, R5, 0x80000000, R19, 0xb8, !PT ;  /* 0x8000000005137812 */ /* 0x000fce00078eb813 */
[----:B------:R-:W-:-:S06]  /*10ba0*/  DSETP.NAN.AND P0, PT, R16, R16, PT ;  /* 0x000000101000722a */ /* 0x000fcc0003f08000 */
[----:B------:R-:W-:Y:S02]  /*10bb0*/  FSEL R4, R16, R4, P0 ;  /* 0x0000000410047208 */ /* 0x000fe40000000000 */
[----:B------:R-:W-:Y:S01]  /*10bc0*/  FSEL R5, R17, R19, P0 ;  /* 0x0000001311057208 */ /* 0x000fe20000000000 */
[----:B------:R-:W-:Y:S06]  /*10bd0*/  BRA `(.L_x_30096) ;  /* 0x0000003000e47947 */ /* 0x000fec0003800000 */
.L_x_30083:
        /* <DEDUP_REMOVED lines=94> */
.L_x_30126:
        /* <DEDUP_REMOVED lines=20> */
.L_x_30129:
[----:B------:R-:W-:Y:S05]  /*11300*/  BSYNC.RECONVERGENT B3 ;  /* 0x0000000000037941 */ /* 0x000fea0003800200 */
.L_x_30128:
        /* <DEDUP_REMOVED lines=29> */
.L_x_30127:
[----:B------:R-:W-:Y:S05]  /*114e0*/  BSYNC.RECONVERGENT B1 ;  /* 0x0000000000017941 */ /* 0x000fea0003800200 */
.L_x_30125:
        /* <DEDUP_REMOVED lines=87> */
.L_x_30124:
        /* <DEDUP_REMOVED lines=88> */
.L_x_30082:
        /* <DEDUP_REMOVED lines=25> */
.L_x_30131:
[----:B------:R-:W-:Y:S05]  /*12170*/  BSYNC.RECONVERGENT B1 ;  /* 0x0000000000017941 */ /* 0x000fea0003800200 */
.L_x_30130:
        /* <DEDUP_REMOVED lines=23> */
.L_x_30133:
[----:B------:R-:W-:Y:S05]  /*122f0*/  BSYNC.RECONVERGENT B1 ;  /* 0x0000000000017941 */ /* 0x000fea0003800200 */
.L_x_30132:
        /* <DEDUP_REMOVED lines=8> */
[----:B------:R-:W-:Y:S01]  /*12380*/  MUFU.RCP64H R27, R11 ;  /* 0x0000000b001b7308 */ /* 0x000fe20000001800 */
[----:B------:R-:W-:Y:S01]  /*12390*/  IMAD.MOV.U32 R26, RZ, RZ, 0x1 ;  /* 0x00000001ff1a7424 */ /* 0x000fe200078e00ff */
[----:B------:R-:W-:Y:S01]  /*123a0*/  BSSY.RECONVERGENT B1, `(.L_x_30134) ;  /* 0x0000082000017945 */ /* 0x000fe20003800200 */
        /* <DEDUP_REMOVED lines=77> */
[----:B------:R-:W-:Y:S01]  /*12880*/  @P0 VIADD R7, R3, 0xfff00000 ;  /* 0xfff0000003070836 */ /* 0x000fe20000000000 */
[----:B------:R-:W-:-:S03]  /*12890*/  @P0 IADD3 R0, PT, PT, R0, 0x1, RZ ;  /* 0x0000000100000810 */ /* 0x000fc60007ffe0ff */
        /* <DEDUP_REMOVED lines=50> */
.L_x_30135:
[----:B------:R-:W-:Y:S05]  /*12bc0*/  BSYNC.RECONVERGENT B1 ;  /* 0x0000000000017941 */ /* 0x000fea0003800200 */
.L_x_30134:
        /* <DEDUP_REMOVED lines=8> */
.L_x_30137:
[----:B------:R-:W-:Y:S05]  /*12c50*/  BSYNC.RECONVERGENT B1 ;  /* 0x0000000000017941 */ /* 0x000fea0003800200 */
.L_x_30136:
        /* <DEDUP_REMOVED lines=84> */
.L_x_30139:
[----:B------:R-:W-:Y:S02]  /*131a0*/  FSEL R4, RZ, 3.37028055040000000000e+12, P0 ;  /* 0x54442d18ff047808 */ /* 0x000fe40000000000 */
[----:B------:R-:W-:-:S07]  /*131b0*/  FSEL R5, RZ, 2.1426990032196044922, P0 ;  /* 0x400921fbff057808 */ /* 0x000fce0000000000 */
.L_x_30140:
[----:B------:R-:W-:Y:S05]  /*131c0*/  BSYNC.RECONVERGENT B1 ;  /* 0x0000000000017941 */ /* 0x000fea0003800200 */
.L_x_30138:
[----:B------:R-:W-:Y:S01]  /*131d0*/  DADD R16, |R16|, |R18| ;  /* 0x0000000010107229 */ /* 0x000fe20000000612 */
[----:B------:R-:W-:Y:S01]  /*131e0*/  LOP3.LUT R19, R5, 0x80000000, R19, 0xb8, !PT ;  /* 0x8000000005137812 */ /* 0x000fe200078eb813 */
[----:B------:R-:W-:-:S06]  /*131f0*/  DADD R2, R2, 1 ;  /* 0x3ff0000002027429 */ /* 0x000fcc0000000000 */
[----:B------:R-:W-:-:S06]  /*13200*/  DSETP.NAN.AND P0, PT, R16, R16, PT ;  /* 0x000000101000722a */ /* 0x000fcc0003f08000 */
[----:B------:R-:W-:Y:S02]  /*13210*/  FSEL R4, R16, R4, P0 ;  /* 0x0000000410047208 */ /* 0x000fe40000000000 */
[----:B------:R-:W-:Y:S01]  /*13220*/  FSEL R5, R17, R19, P0 ;  /* 0x0000001311057208 */ /* 0x000fe20000000000 */
[----:B------:R-:W-:Y:S06]  /*13230*/  BRA `(.L_x_30096) ;  /* 0x0000000c004c7947 */ /* 0x000fec0003800000 */
.L_x_30081:
        /* <DEDUP_REMOVED lines=27> */
[----:B------:R-:W-:-:S05]  /*133f0*/  @!P0 DMUL R6, R6, 1.80143985094819840000e+16 ;  /* 0x4350000006068828 */ /* 0x000fca0000000000 */
        /* <DEDUP_REMOVED lines=13> */
[----:B------:R-:W-:Y:S01]  /*134d0*/  FSETP.GT.AND P4, PT, |R4|, 1.469367938527859385e-39, PT ;  /* 0x001000000400780b */ /* 0x000fe20003f84200 */
[----:B------:R-:W-:Y:S02]  /*134e0*/  IMAD.MOV.U32 R4, RZ, RZ, -0x3ff ;  /* 0xfffffc01ff047424 */ /* 0x000fe400078e00ff */
[----:B------:R-:W-:-:S03]  /*134f0*/  @!P0 IMAD.MOV.U32 R4, RZ, RZ, -0x435 ;  /* 0xfffffbcbff048424 */ /* 0x000fc600078e00ff */
        /* <DEDUP_REMOVED lines=67> */
.L_x_30142:
[----:B------:R-:W-:Y:S05]  /*13930*/  BSYNC.RECONVERGENT B1 ;  /* 0x0000000000017941 */ /* 0x000fea0003800200 */
.L_x_30141:
[----:B------:R-:W-:Y:S04]  /*13940*/  BSSY.RECONVERGENT B1, `(.L_x_30143) ;  /* 0x0000006000017945 */ /* 0x000fe80003800200 */
[----:B------:R-:W-:Y:S05]  /*13950*/  @P4 BRA P5, `(.L_x_30144) ;  /* 0x0000000000104947 */ /* 0x000fea0002800000 */
[----:B------:R-:W-:Y:S01]  /*13960*/  IMAD.MOV.U32 R14, RZ, RZ, R10 ;  /* 0x000000ffff0e7224 */ /* 0x000fe200078e000a */
[----:B------:R-:W-:Y:S01]  /*13970*/  MOV R0, 0x139a0 ;  /* 0x000139a000007802 */ /* 0x000fe20000000f00 */
[----:B------:R-:W-:-:S07]  /*13980*/  IMAD.MOV.U32 R15, RZ, RZ, R11 ;  /* 0x000000ffff0f7224 */ /* 0x000fce00078e000b */
[----:B------:R-:W-:Y:S05]  /*13990*/  CALL.REL.NOINC `($__internal_72_$__cuda_sm20_div_rn_f64_full) ;  /* 0x0000002800a47944 */ /* 0x000fea0003c00000 */
.L_x_30144:
[----:B------:R-:W-:Y:S05]  /*139a0*/  BSYNC.RECONVERGENT B1 ;  /* 0x0000000000017941 */ /* 0x000fea0003800200 */
.L_x_30143:
        /* <DEDUP_REMOVED lines=66> */
[----:B------:R-:W-:Y:S02]  /*13dd0*/  @!P1 DADD R4, -R30, R4 ;  /* 0x000000001e049229 */ /* 0x000fe40000000104 */
[----:B------:R-:W-:-:S08]  /*13de0*/  @P1 DADD R6, -RZ, -R30 ;  /* 0x00000000ff061229 */ /* 0x000fd0000000091e */
        /* <DEDUP_REMOVED lines=16> */
.L_x_30146:
[----:B------:R-:W-:Y:S02]  /*13ef0*/  FSEL R4, RZ, 3.37028055040000000000e+12, P0 ;  /* 0x54442d18ff047808 */ /* 0x000fe40000000000 */
[----:B------:R-:W-:-:S07]  /*13f00*/  FSEL R5, RZ, 2.1426990032196044922, P0 ;  /* 0x400921fbff057808 */ /* 0x000fce0000000000 */
.L_x_30147:
[----:B------:R-:W-:Y:S05]  /*13f10*/  BSYNC.RECONVERGENT B1 ;  /* 0x0000000000017941 */ /* 0x000fea0003800200 */
.L_x_30145:
[----:B------:R-:W-:Y:S01]  /*13f20*/  DADD R16, |R16|, |R18| ;  /* 0x0000000010107229 */ /* 0x000fe20000000612 */
[----:B------:R-:W-:-:S07]  /*13f30*/  LOP3.LUT R19, R5, 0x80000000, R19, 0xb8, !PT ;  /* 0x8000000005137812 */ /* 0x000fce00078eb813 */
[----:B------:R-:W-:-:S06]  /*13f40*/  DSETP.NAN.AND P0, PT, R16, R16, PT ;  /* 0x000000101000722a */ /* 0x000fcc0003f08000 */
[----:B------:R-:W-:Y:S02]  /*13f50*/  FSEL R4, R16, R4, P0 ;  /* 0x0000000410047208 */ /* 0x000fe40000000000 */
[----:B------:R-:W-:-:S07]  /*13f60*/  FSEL R5, R17, R19, P0 ;  /* 0x0000001311057208 */ /* 0x000fce0000000000 */
.L_x_30096:
[----:B------:R-:W-:Y:S05]  /*13f70*/  BSYNC.RECONVERGENT B0 ;  /* 0x0000000000007941 */ /* 0x000fea0003800200 */
.L_x_30080:
        /* <DEDUP_REMOVED lines=77> */
.L_x_30154:
[----:B------:R-:W-:Y:S05]  /*14450*/  BSYNC.RECONVERGENT B1 ;  /* 0x0000000000017941 */ /* 0x000fea0003800200 */
.L_x_30153:
        /* <DEDUP_REMOVED lines=25> */
.L_x_30158:
[----:B------:R-:W-:Y:S05]  /*145f0*/  BSYNC.RECONVERGENT B4 ;  /* 0x0000000000047941 */ /* 0x000fea0003800200 */
.L_x_30157:
[----:B------:R-:W-:Y:S01]  /*14600*/  VIADD R0, R0, 0x1 ;  /* 0x0000000100007836 */ /* 0x000fe20000000000 */
[----:B------:R-:W-:Y:S06]  /*14610*/  BRA `(.L_x_30159) ;  /* 0x0000000000087947 */ /* 0x000fec0003800000 */
.L_x_30156:
[----:B------:R-:W-:Y:S01]  /*14620*/  DMUL R8, RZ, R14 ;  /* 0x0000000eff087228 */ /* 0x000fe20000000000 */
[----:B------:R-:W-:-:S10]  /*14630*/  IMAD.MOV.U32 R0, RZ, RZ, 0x1 ;  /* 0x00000001ff007424 */ /* 0x000fd400078e00ff */
.L_x_30159:
[----:B------:R-:W-:Y:S05]  /*14640*/  BSYNC.RECONVERGENT B1 ;  /* 0x0000000000017941 */ /* 0x000fea0003800200 */
.L_x_30155:
        /* <DEDUP_REMOVED lines=10> */
[----:B------:R-:W-:Y:S01]  /*146f0*/  MOV R26, 0x20fd8164 ;  /* 0x20fd8164001a7802 */ /* 0x000fe20000000f00 */
[----:B------:R-:W-:Y:S01]  /*14700*/  DSETP.NEU.AND P1, PT, |R14|, +INF , PT ;  /* 0x7ff000000e00742a */ /* 0x000fe20003f2d200 */
        /* <DEDUP_REMOVED lines=40> */
[----:B------:R-:W-:Y:S05]  /*14990*/  BRA `(.L_x_30162) ;  /* 0x0000000000087947 */ /* 0x000fea0003800000 */
.L_x_30161:
[----:B------:R-:W-:Y:S01]  /*149a0*/  DMUL R2, RZ, R14 ;  /* 0x0000000eff027228 */ /* 0x000fe20000000000 */
[----:B------:R-:W-:-:S10]  /*149b0*/  IMAD.MOV.U32 R0, RZ, RZ, RZ ;  /* 0x000000ffff007224 */ /* 0x000fd400078e00ff */
.L_x_30162:
[----:B------:R-:W-:Y:S05]  /*149c0*/  BSYNC.RECONVERGENT B1 ;  /* 0x0000000000017941 */ /* 0x000fea0003800200 */
.L_x_30160:
        /* <DEDUP_REMOVED lines=32> */
.L_x_30152:
        /* <DEDUP_REMOVED lines=61> */
.L_x_30165:
[----:B------:R-:W-:Y:S05]  /*14fa0*/  BSYNC.RECONVERGENT B1 ;  /* 0x0000000000017941 */ /* 0x000fea0003800200 */
.L_x_30164:
        /* <DEDUP_REMOVED lines=37> */
.L_x_30169:
[----:B------:R-:W-:Y:S05]  /*15200*/  BSYNC.RECONVERGENT B4 ;  /* 0x0000000000047941 */ /* 0x000fea0003800200 */
.L_x_30168:
[----:B------:R-:W-:Y:S01]  /*15210*/  VIADD R0, R4, 0x1 ;  /* 0x0000000104007836 */ /* 0x000fe20000000000 */
[----:B------:R-:W-:Y:S06]  /*15220*/  BRA `(.L_x_30170) ;  /* 0x0000000000087947 */ /* 0x000fec0003800000 */
.L_x_30167:
[----:B------:R-:W-:Y:S01]  /*15230*/  DMUL R2, RZ, R14 ;  /* 0x0000000eff027228 */ /* 0x000fe20000000000 */
[----:B------:R-:W-:-:S10]  /*15240*/  IMAD.MOV.U32 R0, RZ, RZ, 0x1 ;  /* 0x00000001ff007424 */ /* 0x000fd400078e00ff */
.L_x_30170:
[----:B------:R-:W-:Y:S05]  /*15250*/  BSYNC.RECONVERGENT B1 ;  /* 0x0000000000017941 */ /* 0x000fea0003800200 */
.L_x_30166:
        /* <DEDUP_REMOVED lines=55> */
.L_x_30172:
[----:B------:R-:W-:Y:S01]  /*155d0*/  DMUL R2, RZ, R14 ;  /* 0x0000000eff027228 */ /* 0x000fe20000000000 */
[----:B------:R-:W-:-:S10]  /*155e0*/  IMAD.MOV.U32 R0, RZ, RZ, RZ ;  /* 0x000000ffff007224 */ /* 0x000fd400078e00ff */
.L_x_30173:
[----:B------:R-:W-:Y:S05]  /*155f0*/  BSYNC.RECONVERGENT B1 ;  /* 0x0000000000017941 */ /* 0x000fea0003800200 */
.L_x_30171:
        /* <DEDUP_REMOVED lines=35> */
.L_x_30151:
        /* <DEDUP_REMOVED lines=10> */
.L_x_30174:
[----:B------:R-:W-:-:S10]  /*158d0*/  DADD R12, R14, -R14 ;  /* 0x000000000e0c7229 */ /* 0x000fd4000000080e */
[----:B------:R-:W-:Y:S02]  /*158e0*/  IMAD.MOV.U32 R14, RZ, RZ, R12 ;  /* 0x000000ffff0e7224 */ /* 0x000fe400078e000c */
[----:B------:R-:W-:Y:S01]  /*158f0*/  IMAD.MOV.U32 R15, RZ, RZ, R13 ;  /* 0x000000ffff0f7224 */ /* 0x000fe200078e000d */
[----:B------:R-:W-:Y:S06]  /*15900*/  BRA `(.L_x_30163) ;  /* 0x0000000800bc7947 */ /* 0x000fec0003800000 */
.L_x_30150:
        /* <DEDUP_REMOVED lines=25> */
.L_x_30178:
[----:B------:R-:W-:Y:S05]  /*15aa0*/  BSYNC.RECONVERGENT B4 ;  /* 0x0000000000047941 */ /* 0x000fea0003800200 */
.L_x_30177:
[----:B------:R-:W-:Y:S01]  /*15ab0*/  VIADD R0, R4, 0x1 ;  /* 0x0000000104007836 */ /* 0x000fe20000000000 */
[----:B------:R-:W-:Y:S06]  /*15ac0*/  BRA `(.L_x_30179) ;  /* 0x0000000000087947 */ /* 0x000fec0003800000 */
.L_x_30176:
[----:B------:R-:W-:Y:S01]  /*15ad0*/  DMUL R2, RZ, R14 ;  /* 0x0000000eff027228 */ /* 0x000fe20000000000 */
[----:B------:R-:W-:-:S10]  /*15ae0*/  IMAD.MOV.U32 R0, RZ, RZ, 0x1 ;  /* 0x00000001ff007424 */ /* 0x000fd400078e00ff */
.L_x_30179:
[----:B------:R-:W-:Y:S05]  /*15af0*/  BSYNC.RECONVERGENT B1 ;  /* 0x0000000000017941 */ /* 0x000fea0003800200 */
.L_x_30175:
        /* <DEDUP_REMOVED lines=53> */
.L_x_30181:
[----:B------:R-:W-:Y:S01]  /*15e50*/  DMUL R2, RZ, R14 ;  /* 0x0000000eff027228 */ /* 0x000fe20000000000 */
[----:B------:R-:W-:-:S10]  /*15e60*/  IMAD.MOV.U32 R0, RZ, RZ, RZ ;  /* 0x000000ffff007224 */ /* 0x000fd400078e00ff */
.L_x_30182:
[----:B------:R-:W-:Y:S05]  /*15e70*/  BSYNC.RECONVERGENT B1 ;  /* 0x0000000000017941 */ /* 0x000fea0003800200 */
.L_x_30180:
        /* <DEDUP_REMOVED lines=30> */
.L_x_30149:
        /* <DEDUP_REMOVED lines=53> */
[----:B------:R-:W-:-:S04]  /*163b0*/  @!P1 SHF.R.S32.HI R3, RZ, 0x1, R0 ;  /* 0x00000001ff039819 */ /* 0x000fc80000011400 */
[----:B------:R-:W-:Y:S01]  /*163c0*/  @!P1 IADD3 R8, PT, PT, R8, -R3, RZ ;  /* 0x8000000308089210 */ /* 0x000fe20007ffe0ff */
[----:B------:R-:W-:-:S03]  /*163d0*/  @!P1 IMAD R3, R3, 0x100000, R5 ;  /* 0x0010000003039824 */ /* 0x000fc600078e0205 */
[----:B------:R-:W-:-:S06]  /*163e0*/  @!P1 LEA R5, R8, 0x3ff00000, 0x14 ;  /* 0x3ff0000008059811 */ /* 0x000fcc00078ea0ff */
[----:B------:R-:W-:-:S11]  /*163f0*/  @!P1 DMUL R12, R2, R4 ;  /* 0x00000004020c9228 */ /* 0x000fd60000000000 */
.L_x_30163:
[----:B------:R-:W-:Y:S05]  /*16400*/  BSYNC.RECONVERGENT B0 ;  /* 0x0000000000007941 */ /* 0x000fea0003800200 */
.L_x_30148:
[----:B------:R-:W-:Y:S01]  /*16410*/  STG.E.128 desc[UR8][R24.64], R12 ;  /* 0x0000000c18007986 */ /* 0x000fe2000c101d08 */
[----:B------:R-:W-:Y:S05]  /*16420*/  EXIT ;  /* 0x000000000000794d */ /* 0x000fea0003800000 */
        .weak           $__internal_72_$__cuda_sm20_div_rn_f64_full
        .type           $__internal_72_$__cuda_sm20_div_rn_f64_full,@function
        .size           $__internal_72_$__cuda_sm20_div_rn_f64_full,($_ZN2at6native18elementwise_kernelILi128ELi2EZNS0_22gpu_kernel_impl_nocastIZZZNS0_50_GLOBAL__N__2680c7bb_12_PowKernel_cu_7dd49032_300324pow_tensor_scalar_kernelERNS_18TensorIteratorBaseERKN3c106ScalarEENKUlvE_clEvENKUlvE_clEvEUlNS6_7complexIdEEE0_EEvS5_RKT_EUliE_EEviT1_$__internal_trig_reduction_slowpathd - $__internal_72_$__cuda_sm20_div_rn_f64_full)
$__internal_72_$__cuda_sm20_div_rn_f64_full:
[C---:B------:R-:W-:Y:S01]  /*16430*/  FSETP.GEU.AND P2, PT, |R15|.reuse, 1.469367938527859385e-39, PT ;  /* 0x001000000f00780b */ /* 0x040fe20003f4e200 */
[----:B------:R-:W-:Y:S01]  /*16440*/  IMAD.MOV.U32 R32, RZ, RZ, 0x1 ;  /* 0x00000001ff207424 */ /* 0x000fe200078e00ff */
[----:B------:R-:W-:Y:S01]  /*16450*/  LOP3.LUT R20, R15, 0x800fffff, RZ, 0xc0, !PT ;  /* 0x800fffff0f147812 */ /* 0x000fe200078ec0ff */
[----:B------:R-:W-:Y:S01]  /*16460*/  IMAD.MOV.U32 R22, RZ, RZ, R28 ;  /* 0x000000ffff167224 */ /* 0x000fe200078e001c */
[C---:B------:R-:W-:Y:S01]  /*16470*/  FSETP.GEU.AND P0, PT, |R29|.reuse, 1.469367938527859385e-39, PT ;  /* 0x001000001d00780b */ /* 0x040fe20003f0e200 */
[----:B------:R-:W-:Y:S01]  /*16480*/  BSSY.RECONVERGENT B2, `(.L_x_30183) ;  /* 0x0000052000027945 */ /* 0x000fe20003800200 */
[----:B------:R-:W-:Y:S01]  /*16490*/  LOP3.LUT R21, R20, 0x3ff00000, RZ, 0xfc, !PT ;  /* 0x3ff0000014157812 */ /* 0x000fe200078efcff */
[----:B------:R-:W-:Y:S01]  /*164a0*/  IMAD.MOV.U32 R20, RZ, RZ, R14 ;  /* 0x000000ffff147224 */ /* 0x000fe200078e000e */
[----:B------:R-:W-:Y:S02]  /*164b0*/  LOP3.LUT R5, R29, 0x7ff00000, RZ, 0xc0, !PT ;  /* 0x7ff000001d057812 */ /* 0x000fe400078ec0ff */
[----:B------:R-:W-:-:S03]  /*164c0*/  LOP3.LUT R7, R15, 0x7ff00000, RZ, 0xc0, !PT ;  /* 0x7ff000000f077812 */ /* 0x000fc600078ec0ff */
[----:B------:R-:W-:Y:S01]  /*164d0*/  @!P2 DMUL R20, R14, 8.98846567431157953865e+307 ;  /* 0x7fe000000e14a828 */ /* 0x000fe20000000000 */
[----:B------:R-:W-:-:S03]  /*164e0*/  ISETP.GE.U32.AND P4, PT, R5, R7, PT ;  /* 0x000000070500720c */ /* 0x000fc60003f86070 */
[----:B------:R-:W-:Y:S01]  /*164f0*/  @!P0 LOP3.LUT R4, R15, 0x7ff00000, RZ, 0xc0, !PT ;  /* 0x7ff000000f048812 */ /* 0x000fe200078ec0ff */
[----:B------:R-:W-:Y:S01]  /*16500*/  @!P0 IMAD.MOV.U32 R30, RZ, RZ, RZ ;  /* 0x000000ffff1e8224 */ /* 0x000fe200078e00ff */
[----:B------:R-:W0:Y:S02]  /*16510*/  MUFU.RCP64H R33, R21 ;  /* 0x0000001500217308 */ /* 0x000e240000001800 */
[----:B------:R-:W-:Y:S01]  /*16520*/  @!P0 ISETP.GE.U32.AND P3, PT, R5, R4, PT ;  /* 0x000000040500820c */ /* 0x000fe20003f66070 */
[----:B------:R-:W-:Y:S01]  /*16530*/  IMAD.MOV.U32 R4, RZ, RZ, 0x1ca00000 ;  /* 0x1ca00000ff047424 */ /* 0x000fe200078e00ff */
[----:B------:R-:W-:-:S04]  /*16540*/  @!P2 LOP3.LUT R7, R21, 0x7ff00000, RZ, 0xc0, !PT ;  /* 0x7ff000001507a812 */ /* 0x000fc800078ec0ff */
[----:B------:R-:W-:-:S04]  /*16550*/  @!P0 SEL R6, R4, 0x63400000, !P3 ;  /* 0x6340000004068807 */ /* 0x000fc80005800000 */
[----:B------:R-:W-:-:S04]  /*16560*/  @!P0 LOP3.LUT R6, R6, 0x80000000, R29, 0xf8, !PT ;  /* 0x8000000006068812 */ /* 0x000fc800078ef81d */
[----:B------:R-:W-:Y:S01]  /*16570*/  @!P0 LOP3.LUT R31, R6, 0x100000, RZ, 0xfc, !PT ;  /* 0x00100000061f8812 */ /* 0x000fe200078efcff */
[----:B0-----:R-:W-:Y:S01]  /*16580*/  DFMA R8, R32, -R20, 1 ;  /* 0x3ff000002008742b */ /* 0x001fe20000000814 */
[----:B------:R-:W-:-:S07]  /*16590*/  IMAD.MOV.U32 R6, RZ, RZ, R5 ;  /* 0x000000ffff067224 */ /* 0x000fce00078e0005 */
[----:B------:R-:W-:-:S08]  /*165a0*/  DFMA R8, R8, R8, R8 ;  /* 0x000000080808722b */ /* 0x000fd00000000008 */
[----:B------:R-:W-:Y:S01]  /*165b0*/  DFMA R32, R32, R8, R32 ;  /* 0x000000082020722b */ /* 0x000fe20000000020 */
[----:B------:R-:W-:-:S04]  /*165c0*/  SEL R8, R4, 0x63400000, !P4 ;  /* 0x6340000004087807 */ /* 0x000fc80006000000 */
[----:B------:R-:W-:-:S03]  /*165d0*/  LOP3.LUT R23, R8, 0x800fffff, R29, 0xf8, !PT ;  /* 0x800fffff08177812 */ /* 0x000fc600078ef81d */
[----:B------:R-:W-:-:S03]  /*165e0*/  DFMA R8, R32, -R20, 1 ;  /* 0x3ff000002008742b */ /* 0x000fc60000000814 */
[----:B------:R-:W-:-:S05]  /*165f0*/  @!P0 DFMA R22, R22, 2, -R30 ;  /* 0x400000001616882b */ /* 0x000fca000000081e */
[----:B------:R-:W-:Y:S01]  /*16600*/  DFMA R32, R32, R8, R32 ;  /* 0x000000082020722b */ /* 0x000fe20000000020 */
[----:B------:R-:W-:-:S04]  /*16610*/  VIADD R9, R7, 0xffffffff ;  /* 0xffffffff07097836 */ /* 0x000fc80000000000 */
[----:B------:R-:W-:-:S03]  /*16620*/  @!P0 LOP3.LUT R6, R23, 0x7ff00000, RZ, 0xc0, !PT ;  /* 0x7ff0000017068812 */ /* 0x000fc600078ec0ff */
[----:B------:R-:W-:Y:S02]  /*16630*/  DMUL R30, R32, R22 ;  /* 0x00000016201e7228 */ /* 0x000fe40000000000 */
[----:B------:R-:W-:-:S05]  /*16640*/  VIADD R8, R6, 0xffffffff ;  /* 0xffffffff06087836 */ /* 0x000fca0000000000 */
[----:B------:R-:W-:Y:S01]  /*16650*/  ISETP.GT.U32.AND P0, PT, R8, 0x7feffffe, PT ;  /* 0x7feffffe0800780c */ /* 0x000fe20003f04070 */
[----:B------:R-:W-:-:S03]  /*16660*/  DFMA R34, R30, -R20, R22 ;  /* 0x800000141e22722b */ /* 0x000fc60000000016 */
[----:B------:R-:W-:-:S05]  /*16670*/  ISETP.GT.U32.OR P0, PT, R9, 0x7feffffe, P0 ;  /* 0x7feffffe0900780c */ /* 0x000fca0000704470 */
[----:B------:R-:W-:-:S08]  /*16680*/  DFMA R8, R32, R34, R30 ;  /* 0x000000222008722b */ /* 0x000fd0000000001e */
[----:B------:R-:W-:Y:S05]  /*16690*/  @P0 BRA `(.L_x_30184) ;  /* 0x00000000006c0947 */ /* 0x000fea0003800000 */
[----:B------:R-:W-:-:S04]  /*166a0*/  LOP3.LUT R6, R15, 0x7ff00000, RZ, 0xc0, !PT ;  /* 0x7ff000000f067812 */ /* 0x000fc800078ec0ff */
[CC--:B------:R-:W-:Y:S02]  /*166b0*/  VIADDMNMX R7, R5.reuse, -R6.reuse, 0xb9600000, !PT ;  /* 0xb960000005077446 */ /* 0x0c0fe40007800906 */
[----:B------:R-:W-:Y:S01]  /*166c0*/  ISETP.GE.U32.AND P0, PT, R5, R6, PT ;  /* 0x000000060500720c */ /* 0x000fe20003f06070 */
[----:B------:R-:W-:Y:S01]  /*166d0*/  IMAD.MOV.U32 R6, RZ, RZ, RZ ;  /* 0x000000ffff067224 */ /* 0x000fe200078e00ff */
[----:B------:R-:W-:Y:S02]  /*166e0*/  VIMNMX R7, PT, PT, R7, 0x46a00000, PT ;  /* 0x46a0000007077848 */ /* 0x000fe40003fe0100 */
[----:B------:R-:W-:-:S05]  /*166f0*/  SEL R4, R4, 0x63400000, !P0 ;  /* 0x6340000004047807 */ /* 0x000fca0004000000 */
[----:B------:R-:W-:-:S04]  /*16700*/  IMAD.IADD R4, R7, 0x1, -R4 ;  /* 0x0000000107047824 */ /* 0x000fc800078e0a04 */
[----:B------:R-:W-:-:S06]  /*16710*/  VIADD R7, R4, 0x7fe00000 ;  /* 0x7fe0000004077836 */ /* 0x000fcc0000000000 */
[----:B------:R-:W-:-:S10]  /*16720*/  DMUL R30, R8, R6 ;  /* 0x00000006081e7228 */ /* 0x000fd40000000000 */
[----:B------:R-:W-:-:S13]  /*16730*/  FSETP.GTU.AND P0, PT, |R31|, 1.469367938527859385e-39, PT ;  /* 0x001000001f00780b */ /* 0x000fda0003f0c200 */
[----:B------:R-:W-:Y:S05]  /*16740*/  @P0 BRA `(.L_x_30185) ;  /* 0x0000000000940947 */ /* 0x000fea0003800000 */
[----:B------:R-:W-:-:S06]  /*16750*/  DFMA R20, R8, -R20, R22 ;  /* 0x800000140814722b */ /* 0x000fcc0000000016 */
[----:B------:R-:W-:-:S04]  /*16760*/  IMAD.MOV.U32 R20, RZ, RZ, RZ ;  /* 0x000000ffff147224 */ /* 0x000fc800078e00ff */
        /* <DEDUP_REMOVED lines=12> */
[----:B------:R-:W-:Y:S01]  /*16830*/  FSEL R31, R5, R31, !P0 ;  /* 0x0000001f051f7208 */ /* 0x000fe20004000000 */
[----:B------:R-:W-:Y:S06]  /*16840*/  BRA `(.L_x_30185) ;  /* 0x0000000000547947 */ /* 0x000fec0003800000 */
.L_x_30184:
        /* <DEDUP_REMOVED lines=13> */
[----:B------:R-:W-:Y:S02]  /*16920*/  @P0 IMAD.MOV.U32 R30, RZ, RZ, RZ ;  /* 0x000000ffff1e0224 */ /* 0x000fe400078e00ff */
[----:B------:R-:W-:Y:S01]  /*16930*/  @P0 IMAD.MOV.U32 R31, RZ, RZ, R4 ;  /* 0x000000ffff1f0224 */ /* 0x000fe200078e0004 */
[----:B------:R-:W-:Y:S06]  /*16940*/  BRA `(.L_x_30185) ;  /* 0x0000000000147947 */ /* 0x000fec0003800000 */
.L_x_30187:
[----:B------:R-:W-:Y:S01]  /*16950*/  LOP3.LUT R31, R15, 0x80000, RZ, 0xfc, !PT ;  /* 0x000800000f1f7812 */ /* 0x000fe200078efcff */
[----:B------:R-:W-:Y:S01]  /*16960*/  IMAD.MOV.U32 R30, RZ, RZ, R14 ;  /* 0x000000ffff1e7224 */ /* 0x000fe200078e000e */
[----:B------:R-:W-:Y:S06]  /*16970*/  BRA `(.L_x_30185) ;  /* 0x0000000000087947 */ /* 0x000fec0003800000 */
.L_x_30186:
[----:B------:R-:W-:Y:S01]  /*16980*/  LOP3.LUT R31, R29, 0x80000, RZ, 0xfc, !PT ;  /* 0x000800001d1f7812 */ /* 0x000fe200078efcff */
[----:B------:R-:W-:-:S07]  /*16990*/  IMAD.MOV.U32 R30, RZ, RZ, R28 ;  /* 0x000000ffff1e7224 */ /* 0x000fce00078e001c */
.L_x_30185:
[----:B------:R-:W-:Y:S05]  /*169a0*/  BSYNC.RECONVERGENT B2 ;  /* 0x0000000000027941 */ /* 0x000fea0003800200 */
.L_x_30183:
[----:B------:R-:W-:Y:S02]  /*169b0*/  IMAD.MOV.U32 R4, RZ, RZ, R0 ;  /* 0x000000ffff047224 */ /* 0x000fe400078e0000 */
[----:B------:R-:W-:-:S04]  /*169c0*/  IMAD.MOV.U32 R5, RZ, RZ, 0x0 ;  /* 0x00000000ff057424 */ /* 0x000fc800078e00ff */
[----:B------:R-:W-:Y:S05]  /*169d0*/  RET.REL.NODEC R4 `(_ZN2at6native18elementwise_kernelILi128ELi2EZNS0_22gpu_kernel_impl_nocastIZZZNS0_50_GLOBAL__N__2680c7bb_12_PowKernel_cu_7dd49032_300324pow_tensor_scalar_kernelERNS_18TensorIteratorBaseERKN3c106ScalarEENKUlvE_clEvENKUlvE_clEvEUlNS6_7complexIdEEE0_EEvS5_RKT_EUliE_EEviT1_) ;  /* 0xfffffe9404887950 */ /* 0x000fea0003c3ffff */
        .type           $_ZN2at6native18elementwise_kernelILi128ELi2EZNS0_22gpu_kernel_impl_nocastIZZZNS0_50_GLOBAL__N__2680c7bb_12_PowKernel_cu_7dd49032_300324pow_tensor_scalar_kernelERNS_18TensorIteratorBaseERKN3c106ScalarEENKUlvE_clEvENKUlvE_clEvEUlNS6_7complexIdEEE0_EEvS5_RKT_EUliE_EEviT1_$__internal_trig_reduction_slowpathd,@function
        .size           $_ZN2at6native18elementwise_kernelILi128ELi2EZNS0_22gpu_kernel_impl_nocastIZZZNS0_50_GLOBAL__N__2680c7bb_12_PowKernel_cu_7dd49032_300324pow_tensor_scalar_kernelERNS_18TensorIteratorBaseERKN3c106ScalarEENKUlvE_clEvENKUlvE_clEvEUlNS6_7complexIdEEE0_EEvS5_RKT_EUliE_EEviT1_$__internal_trig_reduction_slowpathd,(.L_x_68368 - $_ZN2at6native18elementwise_kernelILi128ELi2EZNS0_22gpu_kernel_impl_nocastIZZZNS0_50_GLOBAL__N__2680c7bb_12_PowKernel_cu_7dd49032_300324pow_tensor_scalar_kernelERNS_18TensorIteratorBaseERKN3c106ScalarEENKUlvE_clEvENKUlvE_clEvEUlNS6_7complexIdEEE0_EEvS5_RKT_EUliE_EEviT1_$__internal_trig_reduction_slowpathd)
$_ZN2at6native18elementwise_kernelILi128ELi2EZNS0_22gpu_kernel_impl_nocastIZZZNS0_50_GLOBAL__N__2680c7bb_12_PowKernel_cu_7dd49032_300324pow_tensor_scalar_kernelERNS_18TensorIteratorBaseERKN3c106ScalarEENKUlvE_clEvENKUlvE_clEvEUlNS6_7complexIdEEE0_EEvS5_RKT_EUliE_EEviT1_$__internal_trig_reduction_slowpathd:
[----:B------:R-:W-:Y:S01]  /*169e0*/  SHF.R.U32.HI R0, RZ, 0x14, R8 ;  /* 0x00000014ff007819 */ /* 0x000fe20000011608 */
[----:B------:R-:W-:-:S03]  /*169f0*/  IMAD.MOV.U32 R2, RZ, RZ, RZ ;  /* 0x000000ffff027224 */ /* 0x000fc600078e00ff */
        /* <DEDUP_REMOVED lines=18> */
[----:B------:R-:W-:Y:S01]  /*16b20*/  IMAD.MOV.U32 R32, RZ, RZ, RZ ;  /* 0x000000ffff207224 */ /* 0x000fe200078e00ff */
[----:B------:R-:W-:Y:S02]  /*16b30*/  CS2R R22, SRZ ;  /* 0x0000000000167805 */ /* 0x000fe4000001ff00 */
[----:B------:R-:W-:Y:S01]  /*16b40*/  LOP3.LUT R31, R31, 0x80000000, RZ, 0xfc, !PT ;  /* 0x800000001f1f7812 */ /* 0x000fe200078efcff */
[----:B------:R-:W1:Y:S06]  /*16b50*/  LDC.64 R2, c[0x4][0x1a8] ;  /* 0x01006a00ff027b82 */ /* 0x000e6c0000000a00 */
.L_x_30192:
[----:B0-----:R-:W-:Y:S01]  /*16b60*/  R2UR UR4, R6 ;  /* 0x00000000060472ca */ /* 0x001fe200000e0000 */
[----:B-1----:R-:W-:Y:S01]  /*16b70*/  IMAD.WIDE R4, R29, 0x8, R2 ;  /* 0x000000081d047825 */ /* 0x002fe200078e0202 */
[----:B------:R-:W-:-:S13]  /*16b80*/  R2UR UR5, R7 ;  /* 0x00000000070572ca */ /* 0x000fda00000e0000 */
[----:B------:R-:W2:Y:S01]  /*16b90*/  LDG.E.64.CONSTANT R4, desc[UR4][R4.64] ;  /* 0x0000000404047981 */ /* 0x000ea2000c1e9b00 */
[----:B------:R-:W-:Y:S02]  /*16ba0*/  VIADD R30, R30, 0x1 ;  /* 0x000000011e1e7836 */ /* 0x000fe40000000000 */
[C---:B------:R-:W-:Y:S02]  /*16bb0*/  IMAD R35, R32.reuse, 0x8, R1 ;  /* 0x0000000820237824 */ /* 0x040fe400078e0201 */
[----:B------:R-:W-:Y:S02]  /*16bc0*/  VIADD R29, R29, 0x1 ;  /* 0x000000011d1d7836 */ /* 0x000fe40000000000 */
[----:B------:R-:W-:Y:S02]  /*16bd0*/  VIADD R32, R32, 0x1 ;  /* 0x0000000120207836 */ /* 0x000fe40000000000 */
[----:B--2---:R-:W-:-:S04]  /*16be0*/  IMAD.WIDE.U32 R22, P2, R4, R21, R22 ;  /* 0x0000001504167225 */ /* 0x004fc80007840016 */
[C---:B------:R-:W-:Y:S02]  /*16bf0*/  IMAD R33, R4.reuse, R31, RZ ;  /* 0x0000001f04217224 */ /* 0x040fe400078e02ff */
[C---:B------:R-:W-:Y:S02]  /*16c00*/  IMAD R34, R5.reuse, R21, RZ ;  /* 0x0000001505227224 */ /* 0x040fe400078e02ff */
[----:B------:R-:W-:Y:S01]  /*16c10*/  IMAD R36, R5, R31, RZ ;  /* 0x0000001f05247224 */ /* 0x000fe200078e02ff */
[----:B------:R-:W-:Y:S01]  /*16c20*/  IADD3 R23, P0, PT, R33, R23, RZ ;  /* 0x0000001721177210 */ /* 0x000fe20007f1e0ff */
[----:B------:R-:W-:-:S03]  /*16c30*/  IMAD.HI.U32 R33, R4, R31, RZ ;  /* 0x0000001f04217227 */ /* 0x000fc600078e00ff */
[----:B------:R-:W-:Y:S01]  /*16c40*/  IADD3 R23, P1, PT, R34, R23, RZ ;  /* 0x0000001722177210 */ /* 0x000fe20007f3e0ff */
[----:B------:R-:W-:-:S04]  /*16c50*/  IMAD.HI.U32 R34, R5, R21, RZ ;  /* 0x0000001505227227 */ /* 0x000fc800078e00ff */
[----:B------:R-:W-:Y:S01]  /*16c60*/  IMAD.X R33, RZ, RZ, R33, P2 ;  /* 0x000000ffff217224 */ /* 0x000fe200010e0621 */
[----:B------:R0:W-:Y:S01]  /*16c70*/  STL.64 [R35], R22 ;  /* 0x0000001623007387 */ /* 0x0001e20000100a00 */
[----:B------:R-:W-:-:S03]  /*16c80*/  IMAD.HI.U32 R4, R5, R31, RZ ;  /* 0x0000001f05047227 */ /* 0x000fc600078e00ff */
[----:B------:R-:W-:-:S04]  /*16c90*/  IADD3.X R33, P0, PT, R34, R33, RZ, P0, !PT ;  /* 0x0000002122217210 */ /* 0x000fc8000071e4ff */
[----:B------:R-:W-:Y:S01]  /*16ca0*/  IADD3.X R33, P1, PT, R36, R33, RZ, P1, !PT ;  /* 0x0000002124217210 */ /* 0x000fe20000f3e4ff */
[----:B------:R-:W-:Y:S01]  /*16cb0*/  IMAD.X R4, RZ, RZ, R4, P0 ;  /* 0x000000ffff047224 */ /* 0x000fe200000e0604 */
[----:B------:R-:W-:-:S03]  /*16cc0*/  ISETP.NE.AND P0, PT, R30, -0xf, PT ;  /* 0xfffffff11e00780c */ /* 0x000fc60003f05270 */
[----:B------:R-:W-:Y:S02]  /*16cd0*/  IMAD.X R4, RZ, RZ, R4, P1 ;  /* 0x000000ffff047224 */ /* 0x000fe400008e0604 */
[----:B0-----:R-:W-:Y:S02]  /*16ce0*/  IMAD.MOV.U32 R22, RZ, RZ, R33 ;  /* 0x000000ffff167224 */ /* 0x001fe400078e0021 */
[----:B------:R-:W-:-:S06]  /*16cf0*/  IMAD.MOV.U32 R23, RZ, RZ, R4 ;  /* 0x000000ffff177224 */ /* 0x000fcc00078e0004 */
[----:B------:R-:W-:Y:S05]  /*16d00*/  @P0 BRA `(.L_x_30192) ;  /* 0xfffffffc00940947 */ /* 0x000fea000383ffff */
[----:B------:R-:W-:Y:S05]  /*16d10*/  BSYNC.RECONVERGENT B3 ;  /* 0x0000000000037941 */ /* 0x000fea0003800200 */
.L_x_30191:
[----:B------:R-:W-:-:S07]  /*16d20*/  IMAD.MOV.U32 R29, RZ, RZ, R28 ;  /* 0x000000ffff1d7224 */ /* 0x000fce00078e001c */
.L_x_30190:
[----:B------:R-:W-:Y:S05]  /*16d30*/  BSYNC.RECONVERGENT B2 ;  /* 0x0000000000027941 */ /* 0x000fea0003800200 */
.L_x_30189:
[----:B------:R-:W-:Y:S01]  /*16d40*/  LOP3.LUT P0, R33, R0, 0x3f, RZ, 0xc0, !PT ;  /* 0x0000003f00217812 */ /* 0x000fe2000780c0ff */
[----:B------:R-:W-:-:S04]  /*16d50*/  IMAD.IADD R0, R9, 0x1, R29 ;  /* 0x0000000109007824 */ /* 0x000fc800078e021d */
[----:B------:R-:W-:-:S05]  /*16d60*/  IMAD.U32 R35, R0, 0x8, R1 ;  /* 0x0000000800237824 */ /* 0x000fca00078e0001 */
[----:B------:R0:W-:Y:S04]  /*16d70*/  STL.64 [R35+-0x78], R22 ;  /* 0xffff881623007387 */ /* 0x0001e80000100a00 */
[----:B------:R-:W2:Y:S04]  /*16d80*/  @P0 LDL.64 R28, [R1+0x8] ;  /* 0x00000800011c0983 */ /* 0x000ea80000100a00 */
[----:B------:R-:W3:Y:S04]  /*16d90*/  LDL.64 R4, [R1+0x10] ;  /* 0x0000100001047983 */ /* 0x000ee80000100a00 */
[----:B------:R-:W4:Y:S01]  /*16da0*/  LDL.64 R2, [R1+0x18] ;  /* 0x0000180001027983 */ /* 0x000f220000100a00 */
[----:B------:R-:W-:Y:S01]  /*16db0*/  @P0 LOP3.LUT R0, R33, 0x3f, RZ, 0x3c, !PT ;  /* 0x0000003f21000812 */ /* 0x000fe200078e3cff */
[----:B------:R-:W-:Y:S01]  /*16dc0*/  BSSY.RECONVERGENT B2, `(.L_x_30193) ;  /* 0x0000034000027945 */ /* 0x000fe20003800200 */
[----:B--2---:R-:W-:-:S02]  /*16dd0*/  @P0 SHF.R.U64 R7, R28, 0x1, R29 ;  /* 0x000000011c070819 */ /* 0x004fc4000000121d */
[----:B------:R-:W-:Y:S02]  /*16de0*/  @P0 SHF.R.U32.HI R9, RZ, 0x1, R29 ;  /* 0x00000001ff090819 */ /* 0x000fe4000001161d */
[CC--:B---3--:R-:W-:Y:S02]  /*16df0*/  @P0 SHF.L.U32 R21, R4.reuse, R33.reuse, RZ ;  /* 0x0000002104150219 */ /* 0x0c8fe400000006ff */
[----:B------:R-:W-:Y:S02]  /*16e00*/  @P0 SHF.R.U64 R6, R7, R0, R9 ;  /* 0x0000000007060219 */ /* 0x000fe40000001209 */
[--C-:B------:R-:W-:Y:S02]  /*16e10*/  @P0 SHF.R.U32.HI R31, RZ, 0x1, R5.reuse ;  /* 0x00000001ff1f0819 */ /* 0x100fe40000011605 */
[C-C-:B------:R-:W-:Y:S02]  /*16e20*/  @P0 SHF.R.U64 R29, R4.reuse, 0x1, R5.reuse ;  /* 0x00000001041d0819 */ /* 0x140fe40000001205 */
[----:B------:R-:W-:-:S02]  /*16e30*/  @P0 SHF.L.U64.HI R28, R4, R33, R5 ;  /* 0x00000021041c0219 */ /* 0x000fc40000010205 */
[----:B------:R-:W-:Y:S02]  /*16e40*/  @P0 SHF.R.U32.HI R7, RZ, R0, R9 ;  /* 0x00000000ff070219 */ /* 0x000fe40000011609 */
[----:B------:R-:W-:Y:S02]  /*16e50*/  @P0 LOP3.LUT R4, R21, R6, RZ, 0xfc, !PT ;  /* 0x0000000615040212 */ /* 0x000fe400078efcff */
[----:B----4-:R-:W-:Y:S02]  /*16e60*/  @P0 SHF.L.U32 R9, R2, R33, RZ ;  /* 0x0000002102090219 */ /* 0x010fe400000006ff */
[----:B0-----:R-:W-:Y:S02]  /*16e70*/  @P0 SHF.R.U64 R22, R29, R0, R31 ;  /* 0x000000001d160219 */ /* 0x001fe4000000121f */
        /* <DEDUP_REMOVED lines=40> */
.L_x_30194:
[----:B------:R-:W-:Y:S05]  /*17100*/  BSYNC.RECONVERGENT B2 ;  /* 0x0000000000027941 */ /* 0x000fea0003800200 */
.L_x_30193:
[----:B------:R-:W-:-:S04]  /*17110*/  IMAD.WIDE.U32 R22, R5, 0x2168c235, RZ ;  /* 0x2168c23505167825 */ /* 0x000fc800078e00ff */
[----:B------:R-:W-:Y:S01]  /*17120*/  IMAD.MOV.U32 R28, RZ, RZ, R23 ;  /* 0x000000ffff1c7224 */ /* 0x000fe200078e0017 */
[----:B------:R-:W-:Y:S01]  /*17130*/  IADD3 RZ, P1, PT, R22, R22, RZ ;  /* 0x0000001616ff7210 */ /* 0x000fe20007f3e0ff */
[----:B------:R-:W-:Y:S02]  /*17140*/  IMAD.MOV.U32 R29, RZ, RZ, RZ ;  /* 0x000000ffff1d7224 */ /* 0x000fe400078e00ff */
[----:B------:R-:W-:-:S04]  /*17150*/  IMAD.HI.U32 R7, R0, -0x36f0255e, RZ ;  /* 0xc90fdaa200077827 */ /* 0x000fc800078e00ff */
[----:B------:R-:W-:-:S04]  /*17160*/  IMAD.WIDE.U32 R4, R5, -0x36f0255e, R28 ;  /* 0xc90fdaa205047825 */ /* 0x000fc800078e001c */
[C---:B------:R-:W-:Y:S02]  /*17170*/  IMAD R9, R0.reuse, -0x36f0255e, RZ ;  /* 0xc90fdaa200097824 */ /* 0x040fe400078e02ff */
[----:B------:R-:W-:-:S04]  /*17180*/  IMAD.WIDE.U32 R4, P2, R0, 0x2168c235, R4 ;  /* 0x2168c23500047825 */ /* 0x000fc80007840004 */
[----:B------:R-:W-:Y:S01]  /*17190*/  IMAD.X R0, RZ, RZ, R7, P2 ;  /* 0x000000ffff007224 */ /* 0x000fe200010e0607 */
[----:B------:R-:W-:Y:S02]  /*171a0*/  IADD3 R5, P2, PT, R9, R5, RZ ;  /* 0x0000000509057210 */ /* 0x000fe40007f5e0ff */
[----:B------:R-:W-:Y:S02]  /*171b0*/  IADD3.X RZ, P1, PT, R4, R4, RZ, P1, !PT ;  /* 0x0000000404ff7210 */ /* 0x000fe40000f3e4ff */
        /* <DEDUP_REMOVED lines=25> */
.L_x_30188:
[----:B------:R-:W-:Y:S02]  /*17350*/  IMAD.MOV.U32 R0, RZ, RZ, R2 ;  /* 0x000000ffff007224 */ /* 0x000fe400078e0002 */
[----:B------:R-:W-:Y:S02]  /*17360*/  IMAD.MOV.U32 R2, RZ, RZ, R21 ;  /* 0x000000ffff027224 */ /* 0x000fe400078e0015 */
[----:B------:R-:W-:Y:S02]  /*17370*/  IMAD.MOV.U32 R21, RZ, RZ, 0x0 ;  /* 0x00000000ff157424 */ /* 0x000fe400078e00ff */
[----:B------:R-:W-:Y:S02]  /*17380*/  IMAD.MOV.U32 R3, RZ, RZ, R8 ;  /* 0x000000ffff037224 */ /* 0x000fe400078e0008 */
[----:B------:R-:W-:Y:S05]  /*17390*/  RET.REL.NODEC R20 `(_ZN2at6native18elementwise_kernelILi128ELi2EZNS0_22gpu_kernel_impl_nocastIZZZNS0_50_GLOBAL__N__2680c7bb_12_PowKernel_cu_7dd49032_300324pow_tensor_scalar_kernelERNS_18TensorIteratorBaseERKN3c106ScalarEENKUlvE_clEvENKUlvE_clEvEUlNS6_7complexIdEEE0_EEvS5_RKT_EUliE_EEviT1_) ;  /* 0xfffffe8c14187950 */ /* 0x000fea0003c3ffff */
.L_x_30195:
        /* <DEDUP_REMOVED lines=14> */
.L_x_68368:


//--------------------- .text._ZN2at6native27unrolled_elementwise_kernelIZZZNS0_50_GLOBAL__N__2680c7bb_12_PowKernel_cu_7dd49032_300324pow_tensor_scalar_kernelERNS_18TensorIteratorBaseERKN3c106ScalarEENKUlvE_clEvENKUlvE_clEvEUlNS5_7complexIdEEE0_St5arrayIPcLm2EELi4E23TrivialOffsetCalculatorILi1EjESI_NS0_6memory15LoadWithoutCastENSJ_16StoreWithoutCastEEEviT_T0_T2_T3_T4_T5_ --------------------------
	.section	.text._ZN2at6native27unrolled_elementwise_kernelIZZZNS0_50_GLOBAL__N__2680c7bb_12_PowKernel_cu_7dd49032_300324pow_tensor_scalar_kernelERNS_18TensorIteratorBaseERKN3c106ScalarEENKUlvE_clEvENKUlvE_clEvEUlNS5_7complexIdEEE0_St5arrayIPcLm2EELi4E23TrivialOffsetCalculatorILi1EjESI_NS0_6memory15LoadWithoutCastENSJ_16StoreWithoutCastEEEviT_T0_T2_T3_T4_T5_,"ax",@progbits
	.align	128
        .global         _ZN2at6native27unrolled_elementwise_kernelIZZZNS0_50_GLOBAL__N__2680c7bb_12_PowKernel_cu_7dd49032_300324pow_tensor_scalar_kernelERNS_18TensorIteratorBaseERKN3c106ScalarEENKUlvE_clEvENKUlvE_clEvEUlNS5_7complexIdEEE0_St5arrayIPcLm2EELi4E23TrivialOffsetCalculatorILi1EjESI_NS0_6memory15LoadWithoutCastENSJ_16StoreWithoutCastEEEviT_T0_T2_T3_T4_T5_
        .type           _ZN2at6native27unrolled_elementwise_kernelIZZZNS0_50_GLOBAL__N__2680c7bb_12_PowKernel_cu_7dd49032_300324pow_tensor_scalar_kernelERNS_18TensorIteratorBaseERKN3c106ScalarEENKUlvE_clEvENKUlvE_clEvEUlNS5_7complexIdEEE0_St5arrayIPcLm2EELi4E23TrivialOffsetCalculatorILi1EjESI_NS0_6memory15LoadWithoutCastENSJ_16StoreWithoutCastEEEviT_T0_T2_T3_T4_T5_,@function
        .size           _ZN2at6native27unrolled_elementwise_kernelIZZZNS0_50_GLOBAL__N__2680c7bb_12_PowKernel_cu_7dd49032_300324pow_tensor_scalar_kernelERNS_18TensorIteratorBaseERKN3c106ScalarEENKUlvE_clEvENKUlvE_clEvEUlNS5_7complexIdEEE0_St5arrayIPcLm2EELi4E23TrivialOffsetCalculatorILi1EjESI_NS0_6memory15LoadWithoutCastENSJ_16StoreWithoutCastEEEviT_T0_T2_T3_T4_T5_,(.L_x_68370 - _ZN2at6native27unrolled_elementwise_kernelIZZZNS0_50_GLOBAL__N__2680c7bb_12_PowKernel_cu_7dd49032_300324pow_tensor_scalar_kernelERNS_18TensorIteratorBaseERKN3c106ScalarEENKUlvE_clEvENKUlvE_clEvEUlNS5_7complexIdEEE0_St5arrayIPcLm2EELi4E23TrivialOffsetCalculatorILi1EjESI_NS0_6memory15LoadWithoutCastENSJ_16StoreWithoutCastEEEviT_T0_T2_T3_T4_T5_)
        .other          _ZN2at6native27unrolled_elementwise_kernelIZZZNS0_50_GLOBAL__N__2680c7bb_12_PowKernel_cu_7dd49032_300324pow_tensor_scalar_kernelERNS_18TensorIteratorBaseERKN3c106ScalarEENKUlvE_clEvENKUlvE_clEvEUlNS5_7complexIdEEE0_St5arrayIPcLm2EELi4E23TrivialOffsetCalculatorILi1EjESI_NS0_6memory15LoadWithoutCastENSJ_16StoreWithoutCastEEEviT_T0_T2_T3_T4_T5_,@"STO_CUDA_ENTRY STV_DEFAULT"
_ZN2at6native27unrolled_elementwise_kernelIZZZNS0_50_GLOBAL__N__2680c7bb_12_PowKernel_cu_7dd49032_300324pow_tensor_scalar_kernelERNS_18TensorIteratorBaseERKN3c106ScalarEENKUlvE_clEvENKUlvE_clEvEUlNS5_7complexIdEEE0_St5arrayIPcLm2EELi4E23TrivialOffsetCalculatorILi1EjESI_NS0_6memory15LoadWithoutCastENSJ_16StoreWithoutCastEEEviT_T0_T2_T3_T4_T5_:
.text._ZN2at6native27unrolled_elementwise_kernelIZZZNS0_50_GLOBAL__N__2680c7bb_12_PowKernel_cu_7dd49032_300324pow_tensor_scalar_kernelERNS_18TensorIteratorBaseERKN3c106ScalarEENKUlvE_clEvENKUlvE_clEvEUlNS5_7complexIdEEE0_St5arrayIPcLm2EELi4E23TrivialOffsetCalculatorILi1EjESI_NS0_6memory15LoadWithoutCastENSJ_16StoreWithoutCastEEEviT_T0_T2_T3_T4_T5_:
[----:B------:R-:W0:Y:S01]  /*0000*/  LDC R1, c[0x0][0x37c] ;  /* 0x0000df00ff017b82 */ /* 0x000e220000000800 */
[----:B------:R-:W1:Y:S07]  /*0010*/  S2R R0, SR_TID.X ;  /* 0x0000000000007919 */ /* 0x000e6e0000002100 */
[----:B------:R-:W2:Y:S01]  /*0020*/  S2UR UR10, SR_CTAID.X ;  /* 0x00000000000a79c3 */ /* 0x000ea20000002500 */
[----:B------:R-:W2:Y:S01]  /*0030*/  LDCU UR4, c[0x0][0x380] ;  /* 0x00007000ff0477ac */ /* 0x000ea20008000800 */
[----:B------:R-:W-:-:S02]  /*0040*/  CS2R R30, SRZ ;  /* 0x00000000001e7805 */ /* 0x000fc4000001ff00 */
[----:B------:R-:W-:Y:S02]  /*0050*/  CS2R R28, SRZ ;  /* 0x00000000001c7805 */ /* 0x000fe4000001ff00 */
[----:B------:R-:W-:Y:S01]  /*0060*/  CS2R R18, SRZ ;  /* 0x0000000000127805 */ /* 0x000fe2000001ff00 */
[----:B------:R-:W3:Y:S01]  /*0070*/  LDCU.64 UR8, c[0x0][0x358] ;  /* 0x00006b00ff0877ac */ /* 0x000ee20008000a00 */
[----:B------:R-:W-:Y:S01]  /*0080*/  CS2R R16, SRZ ;  /* 0x0000000000107805 */ /* 0x000fe2000001ff00 */
[----:B0-----:R-:W-:Y:S01]  /*0090*/  VIADD R1, R1, 0xffffffd8 ;  /* 0xffffffd801017836 */ /* 0x001fe20000000000 */
[----:B--2---:R-:W-:Y:S02]  /*00a0*/  UIMAD UR4, UR10, -0x200, UR4 ;  /* 0xfffffe000a0478a4 */ /* 0x004fe4000f8e0204 */
[----:B------:R-:W-:Y:S02]  /*00b0*/  IMAD.U32 R13, RZ, RZ, UR10 ;  /* 0x0000000aff0d7e24 */ /* 0x000fe4000f8e00ff */
[----:B------:R-:W-:-:S02]  /*00c0*/  IMAD.U32 R25, RZ, RZ, UR10 ;  /* 0x0000000aff197e24 */ /* 0x000fc4000f8e00ff */
[----:B------:R-:W-:Y:S01]  /*00d0*/  IMAD.U32 R15, RZ, RZ, UR10 ;  /* 0x0000000aff0f7e24 */ /* 0x000fe2000f8e00ff */
[----:B-1----:R-:W-:Y:S01]  /*00e0*/  ISETP.GE.AND P0, PT, R0, UR4, PT ;  /* 0x0000000400007c0c */ /* 0x002fe2000bf06270 */
[----:B------:R-:W-:Y:S02]  /*00f0*/  IMAD.MOV.U32 R33, RZ, RZ, R0 ;  /* 0x000000ffff217224 */ /* 0x000fe400078e0000 */
[----:B------:R-:W-:-:S10]  /*0100*/  IMAD.U32 R10, RZ, RZ, UR10 ;  /* 0x0000000aff0a7e24 */ /* 0x000fd4000f8e00ff */
        /* <DEDUP_REMOVED lines=8> */
[----:B0-----:R-:W-:Y:S01]  /*0190*/  @!P0 IMAD.WIDE.U32 R2, R11, 0x10, R2 ;  /* 0x000000100b028825 */ /* 0x001fe200078e0002 */
[----:B------:R-:W-:-:S11]  /*01a0*/  CS2R R10, SRZ ;  /* 0x00000000000a7805 */ /* 0x000fd6000001ff00 */
[----:B------:R-:W-:Y:S01]  /*01b0*/  @!P3 IMAD R25, R25, 0x200, R0 ;  /* 0x000002001919b824 */ /* 0x000fe200078e0200 */
[----:B------:R-:W0:Y:S01]  /*01c0*/  @!P3 LDC.64 R6, c[0x0][0x3b8] ;  /* 0x0000ee00ff06bb82 */ /* 0x000e220000000a00 */
[----:B------:R-:W-:Y:S02]  /*01d0*/  @!P3 VIADD R0, R0, 0x80 ;  /* 0x000000800000b836 */ /* 0x000fe40000000000 */
[----:B-1----:R-:W-:Y:S01]  /*01e0*/  @!P1 IMAD.WIDE.U32 R4, R13, 0x10, R4 ;  /* 0x000000100d049825 */ /* 0x002fe200078e0004 */
[----:B------:R-:W-:Y:S02]  /*01f0*/  CS2R R12, SRZ ;  /* 0x00000000000c7805 */ /* 0x000fe4000001ff00 */
[----:B------:R-:W-:Y:S02]  /*0200*/  ISETP.GE.AND P2, PT, R0, UR4, PT ;  /* 0x0000000400007c0c */ /* 0x000fe4000bf46270 */
[----:B---3--:R1:W5:Y:S11]  /*0210*/  @!P1 LDG.E.128 R28, desc[UR8][R4.64] ;  /* 0x00000008041c9981 */ /* 0x008376000c1e1d00 */
[----:B------:R-:W2:Y:S01]  /*0220*/  @!P2 LDC.64 R8, c[0x0][0x3b8] ;  /* 0x0000ee00ff08ab82 */ /* 0x000ea20000000a00 */
[----:B------:R-:W-:-:S02]  /*0230*/  @!P2 IMAD R15, R15, 0x200, R0 ;  /* 0x000002000f0fa824 */ /* 0x000fc400078e0200 */
[----:B0-----:R-:W-:-:S04]  /*0240*/  @!P3 IMAD.WIDE.U32 R24, R25, 0x10, R6 ;  /* 0x000000101918b825 */ /* 0x001fc800078e0006 */
[----:B--2---:R-:W-:Y:S01]  /*0250*/  @!P2 IMAD.WIDE.U32 R6, R15, 0x10, R8 ;  /* 0x000000100f06a825 */ /* 0x004fe200078e0008 */
[----:B------:R-:W-:Y:S02]  /*0260*/  CS2R R14, SRZ ;  /* 0x00000000000e7805 */ /* 0x000fe4000001ff00 */
[----:B------:R-:W-:Y:S02]  /*0270*/  CS2R R8, SRZ ;  /* 0x0000000000087805 */ /* 0x000fe4000001ff00 */
[----:B------:R1:W5:Y:S04]  /*0280*/  @!P2 LDG.E.128 R16, desc[UR8][R6.64] ;  /* 0x000000080610a981 */ /* 0x000368000c1e1d00 */
[----:B------:R1:W5:Y:S04]  /*0290*/  @!P3 LDG.E.128 R12, desc[UR8][R24.64] ;  /* 0x00000008180cb981 */ /* 0x000368000c1e1d00 */
[----:B------:R1:W5:Y:S01]  /*02a0*/  @!P0 LDG.E.128 R8, desc[UR8][R2.64] ;  /* 0x0000000802088981 */ /* 0x000362000c1e1d00 */
[----:B------:R-:W-:Y:S01]  /*02b0*/  ISETP.GE.AND P0, PT, R33, UR4, PT ;  /* 0x0000000421007c0c */ /* 0x000fe2000bf06270 */
[----:B------:R-:W-:Y:S01]  /*02c0*/  BSSY.RECONVERGENT B1, `(.L_x_30196) ;  /* 0x00009f1000017945 */ /* 0x000fe20003800200 */
[----:B------:R-:W-:-:S02]  /*02d0*/  CS2R R22, SRZ ;  /* 0x0000000000167805 */ /* 0x000fc4000001ff00 */
[----:B------:R-:W-:-:S09]  /*02e0*/  CS2R R20, SRZ ;  /* 0x0000000000147805 */ /* 0x000fd2000001ff00 */
[----:B-1----:R-:W-:Y:S05]  /*02f0*/  @P0 BRA `(.L_x_30197) ;  /* 0x0000009c00b40947 */ /* 0x002fea0003800000 */
[----:B-----5:R-:W-:Y:S01]  /*0300*/  DSETP.NAN.AND P0, PT, R10, R10, PT ;  /* 0x0000000a0a00722a */ /* 0x020fe20003f08000 */
[----:B------:R-:W-:Y:S01]  /*0310*/  BSSY.RECONVERGENT B2, `(.L_x_30198) ;  /* 0x000079d000027945 */ /* 0x000fe20003800200 */
[----:B------:R-:W-:-:S14]  /*0320*/  DSETP.NUM.AND P1, PT, R8, R8, PT ;  /* 0x000000080800722a */ /* 0x000fdc0003f27000 */
[----:B------:R-:W-:Y:S05]  /*0330*/  @!P0 BRA P1, `(.L_x_30199) ;  /* 0x0000000c00508947 */ /* 0x000fea0000800000 */
[----:B------:R-:W-:Y:S01]  /*0340*/  DSETP.GEU.AND P0, PT, |R10|, 1.4916681462400413487e-154, PT ;  /* 0x200000000a00742a */ /* 0x000fe20003f0e200 */
[----:B------:R-:W-:Y:S05]  /*0350*/  BSSY.RECONVERGENT B0, `(.L_x_30200) ;  /* 0x000005a000007945 */ /* 0x000fea0003800200 */
        /* <DEDUP_REMOVED lines=83> */
.L_x_30201:
[----:B------:R-:W-:Y:S01]  /*0890*/  IMAD.MOV.U32 R2, RZ, RZ, 0x0 ;  /* 0x00000000ff027424 */ /* 0x000fe200078e00ff */
[----:B------:R-:W-:Y:S01]  /*08a0*/  LOP3.LUT P0, RZ, R5, 0x7fffffff, RZ, 0xc0, !PT ;  /* 0x7fffffff05ff7812 */ /* 0x000fe2000780c0ff */
[----:B------:R-:W-:-:S06]  /*08b0*/  IMAD.MOV.U32 R3, RZ, RZ, 0x7ff00000 ;  /* 0x7ff00000ff037424 */ /* 0x000fcc00078e00ff */
[----:B------:R-:W-:-:S10]  /*08c0*/  DFMA R2, R4, R2, +INF ;  /* 0x7ff000000402742b */ /* 0x000fd40000000002 */
[----:B------:R-:W-:Y:S02]  /*08d0*/  FSEL R20, R2, RZ, P0 ;  /* 0x000000ff02147208 */ /* 0x000fe40000000000 */
[----:B------:R-:W-:-:S07]  /*08e0*/  FSEL R21, R3, -QNAN , P0 ;  /* 0xfff0000003157808 */ /* 0x000fce0000000000 */
.L_x_30202:
[----:B------:R-:W-:Y:S05]  /*08f0*/  BSYNC.RECONVERGENT B0 ;  /* 0x0000000000007941 */ /* 0x000fea0003800200 */
.L_x_30200:
        /* <DEDUP_REMOVED lines=27> */
[----:B------:R-:W-:Y:S05]  /*0ab0*/  CALL.REL.NOINC `($__internal_73_$__cuda_sm20_div_rn_f64_full) ;  /* 0x0000027800147944 */ /* 0x000fea0003c00000 */
.L_x_30204:
[----:B------:R-:W-:Y:S05]  /*0ac0*/  BSYNC.RECONVERGENT B3 ;  /* 0x0000000000037941 */ /* 0x000fea0003800200 */
.L_x_30203:
[----:B------:R-:W-:Y:S01]  /*0ad0*/  DMUL R4, R2, R2 ;  /* 0x0000000202047228 */ /* 0x000fe20000000000 */
[----:B------:R-:W-:Y:S01]  /*0ae0*/  IMAD.MOV.U32 R6, RZ, RZ, -0x2449a4b7 ;  /* 0xdbb65b49ff067424 */ /* 0x000fe200078e00ff */
[----:B------:R-:W-:Y:S01]  /*0af0*/  UMOV UR6, 0x2a25ff7e ;  /* 0x2a25ff7e00067882 */ /* 0x000fe20000000000 */
[----:B------:R-:W-:Y:S01]  /*0b00*/  IMAD.MOV.U32 R7, RZ, RZ, 0x3f2d3b63 ;  /* 0x3f2d3b63ff077424 */ /* 0x000fe200078e00ff */
[----:B------:R-:W-:Y:S01]  /*0b10*/  UMOV UR7, 0x3ef53e1d ;  /* 0x3ef53e1d00077882 */ /* 0x000fe20000000000 */
[----:B------:R-:W-:Y:S01]  /*0b20*/  ISETP.GE.AND P2, PT, R9, RZ, PT ;  /* 0x000000ff0900720c */ /* 0x000fe20003f46270 */
[----:B------:R-:W-:-:S03]  /*0b30*/  DSETP.NEU.AND P3, PT, R22, RZ, PT ;  /* 0x000000ff1600722a */ /* 0x000fc60003f6d000 */
[----:B------:R-:W-:Y:S01]  /*0b40*/  DFMA R6, R4, -UR6, R6 ;  /* 0x8000000604067c2b */ /* 0x000fe20008000006 */
[----:B------:R-:W-:Y:S01]  /*0b50*/  UMOV UR6, 0x8dde082e ;  /* 0x8dde082e00067882 */ /* 0x000fe20000000000 */
[----:B------:R-:W-:Y:S01]  /*0b60*/  UMOV UR7, 0x3f531278 ;  /* 0x3f53127800077882 */ /* 0x000fe20000000000 */
[----:B------:R-:W-:-:S05]  /*0b70*/  @P1 PLOP3.LUT P0, PT, P2, PT, PT, 0x80, 0x8 ;  /* 0x000000000008181c */ /* 0x000fca000170f070 */
        /* <DEDUP_REMOVED lines=80> */
.L_x_30199:
        /* <DEDUP_REMOVED lines=33> */
[----:B------:R-:W-:Y:S05]  /*1290*/  CALL.REL.NOINC `($__internal_73_$__cuda_sm20_div_rn_f64_full) ;  /* 0x00000270001c7944 */ /* 0x000fea0003c00000 */
[----:B------:R-:W-:Y:S02]  /*12a0*/  IMAD.MOV.U32 R20, RZ, RZ, R2 ;  /* 0x000000ffff147224 */ /* 0x000fe400078e0002 */
[----:B------:R-:W-:-:S07]  /*12b0*/  IMAD.MOV.U32 R21, RZ, RZ, R3 ;  /* 0x000000ffff157224 */ /* 0x000fce00078e0003 */
.L_x_30208:
[----:B------:R-:W-:Y:S05]  /*12c0*/  BSYNC.RECONVERGENT B3 ;  /* 0x0000000000037941 */ /* 0x000fea0003800200 */
.L_x_30207:
        /* <DEDUP_REMOVED lines=23> */
.L_x_30210:
[----:B------:R-:W-:Y:S05]  /*1440*/  BSYNC.RECONVERGENT B3 ;  /* 0x0000000000037941 */ /* 0x000fea0003800200 */
.L_x_30209:
        /* <DEDUP_REMOVED lines=86> */
[----:B------:R-:W-:Y:S02]  /*19b0*/  DADD R36, R2, R2 ;  /* 0x0000000002247229 */ /* 0x000fe40000000002 */
[----:B------:R-:W-:Y:S01]  /*19c0*/  DADD R2, R38, -UR12 ;  /* 0x8000000c26027e29 */ /* 0x000fe20008000000 */
[----:B------:R-:W-:Y:S01]  /*19d0*/  UMOV UR12, 0xfefa39ef ;  /* 0xfefa39ef000c7882 */ /* 0x000fe20000000000 */
[----:B------:R-:W-:Y:S01]  /*19e0*/  UMOV UR13, 0x3fe62e42 ;  /* 0x3fe62e42000d7882 */ /* 0x000fe20000000000 */
[----:B------:R-:W-:Y:S01]  /*19f0*/  DFMA R34, R26, R34, UR6 ;  /* 0x000000061a227e2b */ /* 0x000fe20008000022 */
[----:B------:R-:W-:Y:S01]  /*1a00*/  UMOV UR6, 0xa9ab0956 ;  /* 0xa9ab095600067882 */ /* 0x000fe20000000000 */
[----:B------:R-:W-:Y:S01]  /*1a10*/  UMOV UR7, 0x3f1745cb ;  /* 0x3f1745cb00077882 */ /* 0x000fe20000000000 */
[----:B------:R-:W-:-:S02]  /*1a20*/  DFMA R36, R4, -R20, R36 ;  /* 0x800000140424722b */ /* 0x000fc40000000024 */
        /* <DEDUP_REMOVED lines=27> */
.L_x_30212:
[----:B------:R-:W-:Y:S01]  /*1be0*/  IMAD.MOV.U32 R2, RZ, RZ, 0x0 ;  /* 0x00000000ff027424 */ /* 0x000fe200078e00ff */
[----:B------:R-:W-:Y:S01]  /*1bf0*/  LOP3.LUT P0, RZ, R5, 0x7fffffff, RZ, 0xc0, !PT ;  /* 0x7fffffff05ff7812 */ /* 0x000fe2000780c0ff */
[----:B------:R-:W-:-:S06]  /*1c00*/  IMAD.MOV.U32 R3, RZ, RZ, 0x7ff00000 ;  /* 0x7ff00000ff037424 */ /* 0x000fcc00078e00ff */
[----:B------:R-:W-:-:S10]  /*1c10*/  DFMA R2, R4, R2, +INF ;  /* 0x7ff000000402742b */ /* 0x000fd40000000002 */
[----:B------:R-:W-:Y:S02]  /*1c20*/  FSEL R20, R2, RZ, P0 ;  /* 0x000000ff02147208 */ /* 0x000fe40000000000 */
[----:B------:R-:W-:-:S07]  /*1c30*/  FSEL R21, R3, -QNAN , P0 ;  /* 0xfff0000003157808 */ /* 0x000fce0000000000 */
.L_x_30213:
[----:B------:R-:W-:Y:S05]  /*1c40*/  BSYNC.RECONVERGENT B0 ;  /* 0x0000000000007941 */ /* 0x000fea0003800200 */
.L_x_30211:
        /* <DEDUP_REMOVED lines=22> */
.L_x_30215:
[----:B------:R-:W-:Y:S05]  /*1db0*/  BSYNC.RECONVERGENT B3 ;  /* 0x0000000000037941 */ /* 0x000fea0003800200 */
.L_x_30214:
        /* <DEDUP_REMOVED lines=73> */
[----:B------:R-:W-:-:S06]  /*2250*/  @!P1 DADD R2, R2, R22 ;  /* 0x0000000002029229 */ /* 0x000fcc0000000016 */
[----:B------:R-:W-:Y:S01]  /*2260*/  @P1 FSEL R2, R4, R6, !P0 ;  /* 0x0000000604021208 */ /* 0x000fe20004000000 */
[----:B------:R-:W-:Y:S01]  /*2270*/  @P3 IMAD.MOV.U32 R4, RZ, RZ, 0x4002d97c ;  /* 0x4002d97cff043424 */ /* 0x000fe200078e00ff */
[----:B------:R-:W-:Y:S01]  /*2280*/  @P1 FSEL R3, R5, R7, !P0 ;  /* 0x0000000705031208 */ /* 0x000fe20004000000 */
        /* <DEDUP_REMOVED lines=15> */
.L_x_30206:
        /* <DEDUP_REMOVED lines=77> */
[----:B------:R-:W-:Y:S02]  /*2850*/  @!P1 DADD R2, R2, R20 ;  /* 0x0000000002029229 */ /* 0x000fe40000000014 */
[----:B------:R-:W-:-:S04]  /*2860*/  DMUL R20, R22, 0.5 ;  /* 0x3fe0000016147828 */ /* 0x000fc80000000000 */
[----:B------:R-:W-:Y:S01]  /*2870*/  @P1 FSEL R2, R4, R6, !P0 ;  /* 0x0000000604021208 */ /* 0x000fe20004000000 */
[----:B------:R-:W-:Y:S01]  /*2880*/  IMAD.MOV.U32 R6, RZ, RZ, 0x4002d97c ;  /* 0x4002d97cff067424 */ /* 0x000fe200078e00ff */
[----:B------:R-:W-:Y:S01]  /*2890*/  @P1 FSEL R3, R5, R7, !P0 ;  /* 0x0000000705031208 */ /* 0x000fe20004000000 */
[C-C-:B------:R-:W-:Y:S02]  /*28a0*/  DADD R4, |R8|.reuse, |R10|.reuse ;  /* 0x0000000008047229 */ /* 0x140fe4000000060a */
[----:B------:R-:W-:Y:S01]  /*28b0*/  DSETP.NEU.AND P1, PT, |R8|, |R10|, PT ;  /* 0x4000000a0800722a */ /* 0x000fe20003f2d200 */
[----:B------:R-:W-:Y:S01]  /*28c0*/  FSEL R7, R6, 1.8213495016098022461, !P0 ;  /* 0x3fe921fb06077808 */ /* 0x000fe20004000000 */
[----:B------:R-:W-:Y:S01]  /*28d0*/  DMUL R20, R22, R20 ;  /* 0x0000001416147228 */ /* 0x000fe20000000000 */
[----:B------:R-:W-:-:S03]  /*28e0*/  FSEL R9, R0, 3.37028055040000000000e+12, !P0 ;  /* 0x54442d1800097808 */ /* 0x000fc60004000000 */
[----:B------:R-:W-:Y:S01]  /*28f0*/  FSEL R7, R7, R3, !P1 ;  /* 0x0000000307077208 */ /* 0x000fe20004800000 */
[----:B------:R-:W-:Y:S01]  /*2900*/  DSETP.NAN.AND P0, PT, R4, R4, PT ;  /* 0x000000040400722a */ /* 0x000fe20003f08000 */
[----:B------:R-:W-:Y:S02]  /*2910*/  FSEL R3, R9, R2, !P1 ;  /* 0x0000000209037208 */ /* 0x000fe40004800000 */
[----:B------:R-:W-:-:S03]  /*2920*/  LOP3.LUT R11, R7, 0x80000000, R11, 0xb8, !PT ;  /* 0x80000000070b7812 */ /* 0x000fc600078eb80b */
[----:B------:R-:W-:Y:S02]  /*2930*/  FSEL R4, R4, R3, P0 ;  /* 0x0000000304047208 */ /* 0x000fe40000000000 */
[----:B------:R-:W-:Y:S01]  /*2940*/  FSEL R5, R5, R11, P0 ;  /* 0x0000000b05057208 */ /* 0x000fe20000000000 */
[----:B------:R-:W-:Y:S06]  /*2950*/  BRA `(.L_x_30205) ;  /* 0x0000005000e07947 */ /* 0x000fec0003800000 */
.L_x_30217:
        /* <DEDUP_REMOVED lines=28> */
.L_x_30221:
[----:B------:R-:W-:Y:S05]  /*2b20*/  BSYNC.RECONVERGENT B4 ;  /* 0x0000000000047941 */ /* 0x000fea0003800200 */
.L_x_30220:
        /* <DEDUP_REMOVED lines=30> */
.L_x_30219:
[----:B------:R-:W-:-:S10]  /*2d10*/  DADD R26, R20, 1 ;  /* 0x3ff00000141a7429 */ /* 0x000fd40000000000 */
        /* <DEDUP_REMOVED lines=76> */
.L_x_30223:
[----:B------:R-:W-:Y:S01]  /*31e0*/  IMAD.MOV.U32 R4, RZ, RZ, 0x0 ;  /* 0x00000000ff047424 */ /* 0x000fe200078e00ff */
[----:B------:R-:W-:Y:S01]  /*31f0*/  LOP3.LUT P0, RZ, R3, 0x7fffffff, RZ, 0xc0, !PT ;  /* 0x7fffffff03ff7812 */ /* 0x000fe2000780c0ff */
[----:B------:R-:W-:-:S06]  /*3200*/  IMAD.MOV.U32 R5, RZ, RZ, 0x7ff00000 ;  /* 0x7ff00000ff057424 */ /* 0x000fcc00078e00ff */
[----:B------:R-:W-:-:S10]  /*3210*/  DFMA R4, R2, R4, +INF ;  /* 0x7ff000000204742b */ /* 0x000fd40000000004 */
[----:B------:R-:W-:Y:S02]  /*3220*/  FSEL R2, R4, RZ, P0 ;  /* 0x000000ff04027208 */ /* 0x000fe40000000000 */
[----:B------:R-:W-:-:S07]  /*3230*/  FSEL R3, R5, -QNAN , P0 ;  /* 0xfff0000005037808 */ /* 0x000fce0000000000 */
.L_x_30222:
[----:B------:R-:W-:Y:S05]  /*3240*/  BSYNC.RECONVERGENT B3 ;  /* 0x0000000000037941 */ /* 0x000fea0003800200 */
.L_x_30218:
[----:B------:R-:W-:Y:S01]  /*3250*/  IMAD.MOV.U32 R4, RZ, RZ, -0x2449a4b7 ;  /* 0xdbb65b49ff047424 */ /* 0x000fe200078e00ff */
[----:B------:R-:W-:Y:S01]  /*3260*/  UMOV UR6, 0x2a25ff7e ;  /* 0x2a25ff7e00067882 */ /* 0x000fe20000000000 */
[----:B------:R-:W-:Y:S01]  /*3270*/  IMAD.MOV.U32 R5, RZ, RZ, 0x3f2d3b63 ;  /* 0x3f2d3b63ff057424 */ /* 0x000fe200078e00ff */
[----:B------:R-:W-:Y:S01]  /*3280*/  UMOV UR7, 0x3ef53e1d ;  /* 0x3ef53e1d00077882 */ /* 0x000fe20000000000 */
[C-C-:B------:R-:W-:Y:S01]  /*3290*/  DSETP.GEU.AND P2, PT, |R8|.reuse, |R10|.reuse, PT ;  /* 0x4000000a0800722a */ /* 0x140fe20003f4e200 */
[----:B------:R-:W-:Y:S01]  /*32a0*/  ISETP.GE.AND P1, PT, R9, RZ, PT ;  /* 0x000000ff0900720c */ /* 0x000fe20003f26270 */
[----:B------:R-:W-:Y:S01]  /*32b0*/  DADD R24, |R8|, |R10| ;  /* 0x0000000008187229 */ /* 0x000fe2000000060a */
[----:B------:R-:W-:Y:S01]  /*32c0*/  IMAD.MOV.U32 R0, RZ, RZ, 0x7f3321d2 ;  /* 0x7f3321d2ff007424 */ /* 0x000fe200078e00ff */
        /* <DEDUP_REMOVED lines=67> */
[----:B------:R-:W-:-:S04]  /*3700*/  IMAD.MOV.U32 R20, RZ, RZ, 0x4002d97c ;  /* 0x4002d97cff147424 */ /* 0x000fc800078e00ff */
[----:B------:R-:W-:Y:S02]  /*3710*/  @P2 FSEL R5, R7, R23, !P0 ;  /* 0x0000001707052208 */ /* 0x000fe40004000000 */
[----:B------:R-:W-:Y:S01]  /*3720*/  FSEL R7, R20, 1.8213495016098022461, !P0 ;  /* 0x3fe921fb14077808 */ /* 0x000fe20004000000 */
[----:B------:R-:W-:Y:S01]  /*3730*/  DMUL R20, R2, 0.5 ;  /* 0x3fe0000002147828 */ /* 0x000fe20000000000 */
[----:B------:R-:W-:Y:S01]  /*3740*/  @P2 FSEL R4, R6, R22, !P0 ;  /* 0x0000001606042208 */ /* 0x000fe20004000000 */
[----:B------:R-:W-:Y:S01]  /*3750*/  DSETP.NAN.AND P0, PT, R24, R24, PT ;  /* 0x000000181800722a */ /* 0x000fe20003f08000 */
[----:B------:R-:W-:Y:S02]  /*3760*/  FSEL R7, R7, R5, !P1 ;  /* 0x0000000507077208 */ /* 0x000fe40004800000 */
[----:B------:R-:W-:Y:S02]  /*3770*/  FSEL R5, R9, R4, !P1 ;  /* 0x0000000409057208 */ /* 0x000fe40004800000 */
[----:B------:R-:W-:-:S02]  /*3780*/  LOP3.LUT R11, R7, 0x80000000, R11, 0xb8, !PT ;  /* 0x80000000070b7812 */ /* 0x000fc400078eb80b */
[----:B------:R-:W-:Y:S02]  /*3790*/  FSEL R4, R24, R5, P0 ;  /* 0x0000000518047208 */ /* 0x000fe40000000000 */
[----:B------:R-:W-:Y:S01]  /*37a0*/  FSEL R5, R25, R11, P0 ;  /* 0x0000000b19057208 */ /* 0x000fe20000000000 */
[----:B------:R-:W-:Y:S06]  /*37b0*/  BRA `(.L_x_30205) ;  /* 0x0000004400487947 */ /* 0x000fec0003800000 */
.L_x_30216:
        /* <DEDUP_REMOVED lines=39> */
[----:B------:R-:W-:-:S04]  /*3a30*/  SEL R4, R20, R6, P2 ;  /* 0x0000000614047207 */ /* 0x000fc80001000000 */
[C---:B------:R-:W-:Y:S02]  /*3a40*/  DMUL R34, R26.reuse, R2 ;  /* 0x000000021a227228 */ /* 0x040fe40000000000 */
[----:B------:R-:W-:Y:S01]  /*3a50*/  DMUL R6, R26, R4 ;  /* 0x000000041a067228 */ /* 0x000fe20000000000 */
[----:B------:R-:W-:-:S05]  /*3a60*/  IMAD.U32 R26, RZ, RZ, UR5 ;  /* 0x00000005ff1a7e24 */ /* 0x000fca000f8e00ff */
        /* <DEDUP_REMOVED lines=99> */
.L_x_30226:
[----:B------:R-:W-:Y:S01]  /*40a0*/  IMAD.MOV.U32 R2, RZ, RZ, 0x0 ;  /* 0x00000000ff027424 */ /* 0x000fe200078e00ff */
[----:B------:R-:W-:Y:S01]  /*40b0*/  LOP3.LUT P0, RZ, R5, 0x7fffffff, RZ, 0xc0, !PT ;  /* 0x7fffffff05ff7812 */ /* 0x000fe2000780c0ff */
[----:B------:R-:W-:-:S06]  /*40c0*/  IMAD.MOV.U32 R3, RZ, RZ, 0x7ff00000 ;  /* 0x7ff00000ff037424 */ /* 0x000fcc00078e00ff */
[----:B------:R-:W-:-:S10]  /*40d0*/  DFMA R2, R4, R2, +INF ;  /* 0x7ff000000402742b */ /* 0x000fd40000000002 */
[----:B------:R-:W-:Y:S02]  /*40e0*/  FSEL R20, R2, RZ, P0 ;  /* 0x000000ff02147208 */ /* 0x000fe40000000000 */
[----:B------:R-:W-:-:S07]  /*40f0*/  FSEL R21, R3, -QNAN , P0 ;  /* 0xfff0000003157808 */ /* 0x000fce0000000000 */
.L_x_30227:
[----:B------:R-:W-:Y:S05]  /*4100*/  BSYNC.RECONVERGENT B0 ;  /* 0x0000000000007941 */ /* 0x000fea0003800200 */
.L_x_30225:
        /* <DEDUP_REMOVED lines=21> */
.L_x_30229:
[----:B------:R-:W-:Y:S05]  /*4260*/  BSYNC.RECONVERGENT B3 ;  /* 0x0000000000037941 */ /* 0x000fea0003800200 */
.L_x_30228:
        /* <DEDUP_REMOVED lines=91> */
.L_x_30224:
        /* <DEDUP_REMOVED lines=33> */
.L_x_30234:
[----:B------:R-:W-:Y:S05]  /*4a30*/  BSYNC.RECONVERGENT B4 ;  /* 0x0000000000047941 */ /* 0x000fea0003800200 */
.L_x_30233:
        /* <DEDUP_REMOVED lines=30> */
.L_x_30232:
        /* <DEDUP_REMOVED lines=77> */
.L_x_30236:
[----:B------:R-:W-:Y:S01]  /*50f0*/  IMAD.MOV.U32 R4, RZ, RZ, 0x0 ;  /* 0x00000000ff047424 */ /* 0x000fe200078e00ff */
[----:B------:R-:W-:Y:S01]  /*5100*/  LOP3.LUT P0, RZ, R3, 0x7fffffff, RZ, 0xc0, !PT ;  /* 0x7fffffff03ff7812 */ /* 0x000fe2000780c0ff */
[----:B------:R-:W-:-:S06]  /*5110*/  IMAD.MOV.U32 R5, RZ, RZ, 0x7ff00000 ;  /* 0x7ff00000ff057424 */ /* 0x000fcc00078e00ff */
[----:B------:R-:W-:-:S10]  /*5120*/  DFMA R4, R2, R4, +INF ;  /* 0x7ff000000204742b */ /* 0x000fd40000000004 */
[----:B------:R-:W-:Y:S02]  /*5130*/  FSEL R20, R4, RZ, P0 ;  /* 0x000000ff04147208 */ /* 0x000fe40000000000 */
[----:B------:R-:W-:-:S07]  /*5140*/  FSEL R21, R5, -QNAN , P0 ;  /* 0xfff0000005157808 */ /* 0x000fce0000000000 */
.L_x_30235:
[----:B------:R-:W-:Y:S05]  /*5150*/  BSYNC.RECONVERGENT B3 ;  /* 0x0000000000037941 */ /* 0x000fea0003800200 */
.L_x_30231:
        /* <DEDUP_REMOVED lines=22> */
.L_x_30238:
[----:B------:R-:W-:Y:S05]  /*52c0*/  BSYNC.RECONVERGENT B3 ;  /* 0x0000000000037941 */ /* 0x000fea0003800200 */
.L_x_30237:
        /* <DEDUP_REMOVED lines=92> */
.L_x_30230:
        /* <DEDUP_REMOVED lines=83> */
.L_x_30241:
[----:B------:R-:W-:Y:S01]  /*5dc0*/  IMAD.MOV.U32 R4, RZ, RZ, 0x0 ;  /* 0x00000000ff047424 */ /* 0x000fe200078e00ff */
[----:B------:R-:W-:Y:S01]  /*5dd0*/  LOP3.LUT P0, RZ, R3, 0x7fffffff, RZ, 0xc0, !PT ;  /* 0x7fffffff03ff7812 */ /* 0x000fe2000780c0ff */
[----:B------:R-:W-:-:S06]  /*5de0*/  IMAD.MOV.U32 R5, RZ, RZ, 0x7ff00000 ;  /* 0x7ff00000ff057424 */ /* 0x000fcc00078e00ff */
[----:B------:R-:W-:-:S10]  /*5df0*/  DFMA R4, R2, R4, +INF ;  /* 0x7ff000000204742b */ /* 0x000fd40000000004 */
[----:B------:R-:W-:Y:S02]  /*5e00*/  FSEL R20, R4, RZ, P0 ;  /* 0x000000ff04147208 */ /* 0x000fe40000000000 */
[----:B------:R-:W-:-:S07]  /*5e10*/  FSEL R21, R5, -QNAN , P0 ;  /* 0xfff0000005157808 */ /* 0x000fce0000000000 */
.L_x_30242:
[----:B------:R-:W-:Y:S05]  /*5e20*/  BSYNC.RECONVERGENT B0 ;  /* 0x0000000000007941 */ /* 0x000fea0003800200 */
.L_x_30240:
        /* <DEDUP_REMOVED lines=21> */
.L_x_30244:
[----:B------:R-:W-:Y:S05]  /*5f80*/  BSYNC.RECONVERGENT B3 ;  /* 0x0000000000037941 */ /* 0x000fea0003800200 */
.L_x_30243:
        /* <DEDUP_REMOVED lines=92> */
.L_x_30239:
[----:B------:R-:W-:Y:S01]  /*6550*/  LOP3.LUT R49, R25, 0xfffffff8, RZ, 0xc0, !PT ;  /* 0xfffffff819317812 */ /* 0x000fe200078ec0ff */
[----:B------:R-:W-:Y:S01]  /*6560*/  IMAD.MOV.U32 R38, RZ, RZ, R24 ;  /* 0x000000ffff267224 */ /* 0x000fe200078e0018 */
[----:B------:R-:W-:Y:S01]  /*6570*/  LOP3.LUT R21, R23, 0xfffffff8, RZ, 0xc0, !PT ;  /* 0xfffffff817157812 */ /* 0x000fe200078ec0ff */
[----:B------:R-:W-:Y:S01]  /*6580*/  IMAD.MOV.U32 R39, RZ, RZ, R25 ;  /* 0x000000ffff277224 */ /* 0x000fe200078e0019 */
[----:B------:R-:W-:Y:S01]  /*6590*/  BSSY.RECONVERGENT B0, `(.L_x_30245) ;  /* 0x0000064000007945 */ /* 0x000fe20003800200 */
[----:B------:R-:W-:Y:S02]  /*65a0*/  IMAD.MOV.U32 R48, RZ, RZ, RZ ;  /* 0x000000ffff307224 */ /* 0x000fe400078e00ff */
[----:B------:R-:W-:Y:S02]  /*65b0*/  IMAD.MOV.U32 R20, RZ, RZ, RZ ;  /* 0x000000ffff147224 */ /* 0x000fe400078e00ff */
[----:B------:R-:W-:Y:S02]  /*65c0*/  IMAD.MOV.U32 R26, RZ, RZ, RZ ;  /* 0x000000ffff1a7224 */ /* 0x000fe400078e00ff */
[----:B------:R-:W-:Y:S01]  /*65d0*/  DADD R38, -R48, R38 ;  /* 0x0000000030267229 */ /* 0x000fe20000000126 */
[----:B------:R-:W-:Y:S01]  /*65e0*/  IMAD.MOV.U32 R36, RZ, RZ, RZ ;  /* 0x000000ffff247224 */ /* 0x000fe200078e00ff */
[----:B------:R-:W-:-:S02]  /*65f0*/  DADD R40, R22, -R20 ;  /* 0x0000000016287229 */ /* 0x000fc40000000814 */
[C---:B------:R-:W-:Y:S02]  /*6600*/  DMUL R24, R48.reuse, R48 ;  /* 0x0000003030187228 */ /* 0x040fe40000000000 */
[----:B------:R-:W-:Y:S02]  /*6610*/  DADD R48, R48, R48 ;  /* 0x0000000030307229 */ /* 0x000fe40000000030 */
        /* <DEDUP_REMOVED lines=18> */
.L_x_30246:
        /* <DEDUP_REMOVED lines=17> */
[----:B------:R-:W-:Y:S01]  /*6850*/  DSETP.GEU.AND P1, PT, R46, R34, P3 ;  /* 0x000000222e00722a */ /* 0x000fe20001f2e000 */
        /* <DEDUP_REMOVED lines=49> */
[----:B------:R-:W-:Y:S02]  /*6b70*/  IMAD.MOV.U32 R45, RZ, RZ, R43 ;  /* 0x000000ffff2d7224 */ /* 0x000fe400078e002b */
[----:B------:R-:W-:Y:S02]  /*6b80*/  IMAD.MOV.U32 R20, RZ, RZ, R0 ;  /* 0x000000ffff147224 */ /* 0x000fe400078e0000 */
[----:B------:R-:W-:Y:S02]  /*6b90*/  IMAD.MOV.U32 R40, RZ, RZ, R26 ;  /* 0x000000ffff287224 */ /* 0x000fe400078e001a */
[----:B------:R-:W-:Y:S02]  /*6ba0*/  IMAD.MOV.U32 R41, RZ, RZ, R27 ;  /* 0x000000ffff297224 */ /* 0x000fe400078e001b */
[----:B------:R-:W-:Y:S01]  /*6bb0*/  IMAD.MOV.U32 R43, RZ, RZ, R47 ;  /* 0x000000ffff2b7224 */ /* 0x000fe200078e002f */
[----:B------:R-:W-:Y:S06]  /*6bc0*/  @!P0 BRA `(.L_x_30246) ;  /* 0xfffffff800dc8947 */ /* 0x000fec000383ffff */
[----:B------:R-:W-:Y:S05]  /*6bd0*/  BSYNC.RECONVERGENT B0 ;  /* 0x0000000000007941 */ /* 0x000fea0003800200 */
.L_x_30245:
        /* <DEDUP_REMOVED lines=39> */
.L_x_30250:
[----:B------:R-:W-:Y:S05]  /*6e50*/  BSYNC.RECONVERGENT B4 ;  /* 0x0000000000047941 */ /* 0x000fea0003800200 */
.L_x_30249:
        /* <DEDUP_REMOVED lines=30> */
.L_x_30248:
        /* <DEDUP_REMOVED lines=77> */
.L_x_30252:
[----:B------:R-:W-:Y:S01]  /*7510*/  IMAD.MOV.U32 R4, RZ, RZ, 0x0 ;  /* 0x00000000ff047424 */ /* 0x000fe200078e00ff */
[----:B------:R-:W-:Y:S01]  /*7520*/  LOP3.LUT P0, RZ, R3, 0x7fffffff, RZ, 0xc0, !PT ;  /* 0x7fffffff03ff7812 */ /* 0x000fe2000780c0ff */
[----:B------:R-:W-:-:S06]  /*7530*/  IMAD.MOV.U32 R5, RZ, RZ, 0x7ff00000 ;  /* 0x7ff00000ff057424 */ /* 0x000fcc00078e00ff */
[----:B------:R-:W-:-:S10]  /*7540*/  DFMA R4, R2, R4, +INF ;  /* 0x7ff000000204742b */ /* 0x000fd40000000004 */
[----:B------:R-:W-:Y:S02]  /*7550*/  FSEL R24, R4, RZ, P0 ;  /* 0x000000ff04187208 */ /* 0x000fe40000000000 */
[----:B------:R-:W-:-:S07]  /*7560*/  FSEL R25, R5, -QNAN , P0 ;  /* 0xfff0000005197808 */ /* 0x000fce0000000000 */
.L_x_30251:
[----:B------:R-:W-:Y:S05]  /*7570*/  BSYNC.RECONVERGENT B3 ;  /* 0x0000000000037941 */ /* 0x000fea0003800200 */
.L_x_30247:
[----:B------:R-:W-:Y:S01]  /*7580*/  DADD R2, -RZ, |R10| ;  /* 0x00000000ff027229 */ /* 0x000fe2000000050a */
[----:B------:R-:W-:Y:S01]  /*7590*/  FSETP.GEU.AND P2, PT, |R23|, 6.5827683646048100446e-37, PT ;  /* 0x036000001700780b */ /* 0x000fe20003f4e200 */
[----:B------:R-:W-:Y:S01]  /*75a0*/  DADD R4, -RZ, |R8| ;  /* 0x00000000ff047229 */ /* 0x000fe20000000508 */
[----:B------:R-:W-:Y:S01]  /*75b0*/  BSSY.RECONVERGENT B3, `(.L_x_30253) ;  /* 0x0000017000037945 */ /* 0x000fe20003800200 */
[----:B------:R-:W-:-:S08]  /*75c0*/  DSETP.GEU.AND P1, PT, |R8|, |R10|, PT ;  /* 0x4000000a0800722a */ /* 0x000fd00003f2e200 */
[----:B------:R-:W-:Y:S02]  /*75d0*/  FSEL R21, R3, R5, !P1 ;  /* 0x0000000503157208 */ /* 0x000fe40004800000 */
[----:B------:R-:W-:Y:S01]  /*75e0*/  FSEL R20, R2, R4, !P1 ;  /* 0x0000000402147208 */ /* 0x000fe20004800000 */
[----:B------:R-:W-:Y:S01]  /*75f0*/  IMAD.MOV.U32 R2, RZ, RZ, 0x1 ;  /* 0x00000001ff027424 */ /* 0x000fe200078e00ff */
[----:B------:R-:W0:Y:S05]  /*7600*/  MUFU.RCP64H R3, R21 ;  /* 0x0000001500037308 */ /* 0x000e2a0000001800 */
        /* <DEDUP_REMOVED lines=17> */
.L_x_30254:
[----:B------:R-:W-:Y:S05]  /*7720*/  BSYNC.RECONVERGENT B3 ;  /* 0x0000000000037941 */ /* 0x000fea0003800200 */
.L_x_30253:
        /* <DEDUP_REMOVED lines=81> */
[----:B------:R-:W-:Y:S01]  /*7c40*/  @P3 FSEL R3, R21, R3, !P1 ;  /* 0x0000000315033208 */ /* 0x000fe20004800000 */
[----:B------:R-:W-:Y:S01]  /*7c50*/  DMUL R20, R24, 0.5 ;  /* 0x3fe0000018147828 */ /* 0x000fe20000000000 */
[----:B------:R-:W-:-:S02]  /*7c60*/  @P3 FSEL R0, R7, R2, !P1 ;  /* 0x0000000207003208 */ /* 0x000fc40004800000 */
[----:B------:R-:W-:Y:S01]  /*7c70*/  @!P3 FSEL R4, RZ, 3.37028055040000000000e+12, P0 ;  /* 0x54442d18ff04b808 */ /* 0x000fe20000000000 */
[----:B------:R-:W-:Y:S01]  /*7c80*/  @P3 IMAD.MOV.U32 R5, RZ, RZ, R3 ;  /* 0x000000ffff053224 */ /* 0x000fe200078e0003 */
[----:B------:R-:W-:Y:S01]  /*7c90*/  DSETP.NAN.AND P0, PT, R8, R8, PT ;  /* 0x000000080800722a */ /* 0x000fe20003f08000 */
[----:B------:R-:W-:-:S03]  /*7ca0*/  @P3 IMAD.MOV.U32 R4, RZ, RZ, R0 ;  /* 0x000000ffff043224 */ /* 0x000fc600078e0000 */
[----:B------:R-:W-:Y:S02]  /*7cb0*/  LOP3.LUT R11, R5, 0x80000000, R11, 0xb8, !PT ;  /* 0x80000000050b7812 */ /* 0x000fe400078eb80b */
[----:B------:R-:W-:Y:S02]  /*7cc0*/  FSEL R4, R8, R4, P0 ;  /* 0x0000000408047208 */ /* 0x000fe40000000000 */
[----:B------:R-:W-:-:S07]  /*7cd0*/  FSEL R5, R9, R11, P0 ;  /* 0x0000000b09057208 */ /* 0x000fce0000000000 */
.L_x_30205:
[----:B------:R-:W-:Y:S05]  /*7ce0*/  BSYNC.RECONVERGENT B2 ;  /* 0x0000000000027941 */ /* 0x000fea0003800200 */
.L_x_30198:
        /* <DEDUP_REMOVED lines=68> */
.L_x_30255:
        /* <DEDUP_REMOVED lines=28> */
[----:B------:R-:W-:Y:S05]  /*82f0*/  CALL.REL.NOINC `($_ZN2at6native27unrolled_elementwise_kernelIZZZNS0_50_GLOBAL__N__2680c7bb_12_PowKernel_cu_7dd49032_300324pow_tensor_scalar_kernelERNS_18TensorIteratorBaseERKN3c106ScalarEENKUlvE_clEvENKUlvE_clEvEUlNS5_7complexIdEEE0_St5arrayIPcLm2EELi4E23TrivialOffsetCalculatorILi1EjESI_NS0_6memory15LoadWithoutCastENSJ_16StoreWithoutCastEEEviT_T0_T2_T3_T4_T5_$__internal_trig_reduction_slowpathd) ;  /* 0x0000020400a07944 */ /* 0x000fea0003c00000 */
[----:B------:R-:W-:Y:S02]  /*8300*/  IMAD.MOV.U32 R2, RZ, RZ, R6 ;  /* 0x000000ffff027224 */ /* 0x000fe400078e0006 */
[----:B------:R-:W-:-:S07]  /*8310*/  IMAD.MOV.U32 R3, RZ, RZ, R7 ;  /* 0x000000ffff037224 */ /* 0x000fce00078e0007 */
.L_x_30260:
[----:B------:R-:W-:Y:S05]  /*8320*/  BSYNC.RECONVERGENT B4 ;  /* 0x0000000000047941 */ /* 0x000fea0003800200 */
.L_x_30259:
[----:B------:R-:W-:-:S07]  /*8330*/  VIADD R0, R4, 0x1 ;  /* 0x0000000104007836 */ /* 0x000fce0000000000 */
.L_x_30258:
[----:B------:R-:W-:Y:S05]  /*8340*/  BSYNC.RECONVERGENT B3 ;  /* 0x0000000000037941 */ /* 0x000fea0003800200 */
.L_x_30257:
        /* <DEDUP_REMOVED lines=55> */
[----:B------:R-:W-:Y:S02]  /*86c0*/  IMAD.MOV.U32 R2, RZ, RZ, R6 ;  /* 0x000000ffff027224 */ /* 0x000fe400078e0006 */
[----:B------:R-:W-:-:S07]  /*86d0*/  IMAD.MOV.U32 R3, RZ, RZ, R7 ;  /* 0x000000ffff037224 */ /* 0x000fce00078e0007 */
.L_x_30262:
[----:B------:R-:W-:Y:S05]  /*86e0*/  BSYNC.RECONVERGENT B3 ;  /* 0x0000000000037941 */ /* 0x000fea0003800200 */
.L_x_30261:
        /* <DEDUP_REMOVED lines=30> */
.L_x_30256:
        /* <DEDUP_REMOVED lines=15> */
.L_x_30263:
        /* <DEDUP_REMOVED lines=58> */
[----:B------:R-:W-:Y:S02]  /*8d60*/  FSEL R37, R9, RZ, P1 ;  /* 0x000000ff09257208 */ /* 0x000fe40000800000 */
[----:B------:R-:W-:-:S05]  /*8d70*/  @!P0 SHF.R.S32.HI R3, RZ, 0x1, R0 ;  /* 0x00000001ff038819 */ /* 0x000fca0000011400 */
[----:B------:R-:W-:Y:S02]  /*8d80*/  @!P0 IMAD.IADD R4, R4, 0x1, -R3 ;  /* 0x0000000104048824 */ /* 0x000fe400078e0a03 */
[----:B------:R-:W-:-:S03]  /*8d90*/  @!P0 IMAD R3, R3, 0x100000, R7 ;  /* 0x0010000003038824 */ /* 0x000fc600078e0207 */
[----:B------:R-:W-:Y:S01]  /*8da0*/  @!P0 LEA R5, R4, 0x3ff00000, 0x14 ;  /* 0x3ff0000004058811 */ /* 0x000fe200078ea0ff */
[----:B------:R-:W-:-:S06]  /*8db0*/  @!P0 IMAD.MOV.U32 R4, RZ, RZ, RZ ;  /* 0x000000ffff048224 */ /* 0x000fcc00078e00ff */
[----:B------:R-:W-:-:S11]  /*8dc0*/  @!P0 DMUL R36, R2, R4 ;  /* 0x0000000402248228 */ /* 0x000fd60000000000 */
.L_x_30266:
[----:B------:R-:W-:Y:S05]  /*8dd0*/  BSYNC.RECONVERGENT B0 ;  /* 0x0000000000007941 */ /* 0x000fea0003800200 */
.L_x_30265:
        /* <DEDUP_REMOVED lines=40> */
.L_x_30270:
[----:B------:R-:W-:Y:S05]  /*9060*/  BSYNC.RECONVERGENT B4 ;  /* 0x0000000000047941 */ /* 0x000fea0003800200 */
.L_x_30269:
[----:B------:R-:W-:-:S07]  /*9070*/  VIADD R0, R4, 0x1 ;  /* 0x0000000104007836 */ /* 0x000fce0000000000 */
.L_x_30268:
[----:B------:R-:W-:Y:S05]  /*9080*/  BSYNC.RECONVERGENT B3 ;  /* 0x0000000000037941 */ /* 0x000fea0003800200 */
.L_x_30267:
        /* <DEDUP_REMOVED lines=59> */
.L_x_30272:
[----:B------:R-:W-:Y:S05]  /*9440*/  BSYNC.RECONVERGENT B3 ;  /* 0x0000000000037941 */ /* 0x000fea0003800200 */
.L_x_30271:
        /* <DEDUP_REMOVED lines=35> */
.L_x_30264:
        /* <DEDUP_REMOVED lines=61> */
.L_x_30274:
[----:B------:R-:W-:Y:S05]  /*9a50*/  BSYNC.RECONVERGENT B0 ;  /* 0x0000000000007941 */ /* 0x000fea0003800200 */
.L_x_30273:
        /* <DEDUP_REMOVED lines=27> */
.L_x_30278:
[----:B------:R-:W-:Y:S05]  /*9c10*/  BSYNC.RECONVERGENT B4 ;  /* 0x0000000000047941 */ /* 0x000fea0003800200 */
.L_x_30277:
[----:B------:R-:W-:-:S07]  /*9c20*/  VIADD R0, R0, 0x1 ;  /* 0x0000000100007836 */ /* 0x000fce0000000000 */
.L_x_30276:
[----:B------:R-:W-:Y:S05]  /*9c30*/  BSYNC.RECONVERGENT B3 ;  /* 0x0000000000037941 */ /* 0x000fea0003800200 */
.L_x_30275:
        /* <DEDUP_REMOVED lines=57> */
.L_x_30280:
[----:B------:R-:W-:Y:S05]  /*9fd0*/  BSYNC.RECONVERGENT B3 ;  /* 0x0000000000037941 */ /* 0x000fea0003800200 */
.L_x_30279:
        /* <DEDUP_REMOVED lines=31> */
.L_x_30197:
[----:B------:R-:W-:Y:S05]  /*a1d0*/  BSYNC.RECONVERGENT B1 ;  /* 0x0000000000017941 */ /* 0x000fea0003800200 */
.L_x_30196:
[----:B------:R-:W-:Y:S01]  /*a1e0*/  VIADD R0, R33, 0x80 ;  /* 0x0000008021007836 */ /* 0x000fe20000000000 */
[----:B------:R-:W-:Y:S01]  /*a1f0*/  BSSY.RECONVERGENT B1, `(.L_x_30281) ;  /* 0x00009f8000017945 */ /* 0x000fe20003800200 */
[----:B------:R-:W-:Y:S02]  /*a200*/  CS2R R26, SRZ ;  /* 0x00000000001a7805 */ /* 0x000fe4000001ff00 */
[----:B------:R-:W-:Y:S02]  /*a210*/  CS2R R24, SRZ ;  /* 0x0000000000187805 */ /* 0x000fe4000001ff00 */
[----:B------:R-:W-:-:S13]  /*a220*/  ISETP.GE.AND P0, PT, R0, UR4, PT ;  /* 0x0000000400007c0c */ /* 0x000fda000bf06270 */
[----:B------:R-:W-:Y:S05]  /*a230*/  @P0 BRA `(.L_x_30282) ;  /* 0x0000009c00cc0947 */ /* 0x000fea0003800000 */
[----:B-----5:R-:W-:Y:S01]  /*a240*/  DSETP.NAN.AND P0, PT, R30, R30, PT ;  /* 0x0000001e1e00722a */ /* 0x020fe20003f08000 */
        /* <DEDUP_REMOVED lines=57> */
[----:B------:R-:W-:Y:S01]  /*a5e0*/  ISETP.GE.U32.AND P1, PT, R0, 0x7fefffff, PT ;  /* 0x7fefffff0000780c */ /* 0x000fe20003f26070 */
[----:B------:R-:W-:Y:S02]  /*a5f0*/  IMAD.MOV.U32 R0, RZ, RZ, -0x3ff ;  /* 0xfffffc01ff007424 */ /* 0x000fe400078e00ff */
[----:B------:R-:W-:-:S10]  /*a600*/  @!P0 IMAD.MOV.U32 R0, RZ, RZ, -0x435 ;  /* 0xfffffbcbff008424 */ /* 0x000fd400078e00ff */
[----:B------:R-:W-:Y:S01]  /*a610*/  @P1 IMAD.MOV.U32 R6, RZ, RZ, 0x0 ;  /* 0x00000000ff061424 */ /* 0x000fe200078e00ff */
[----:B------:R-:W-:Y:S01]  /*a620*/  @P1 LOP3.LUT P2, RZ, R5, 0x7fffffff, RZ, 0xc0, !PT ;  /* 0x7fffffff05ff1812 */ /* 0x000fe2000784c0ff */
[----:B------:R-:W-:-:S06]  /*a630*/  @P1 IMAD.MOV.U32 R7, RZ, RZ, 0x7ff00000 ;  /* 0x7ff00000ff071424 */ /* 0x000fcc00078e00ff */
        /* <DEDUP_REMOVED lines=69> */
.L_x_30290:
        /* <DEDUP_REMOVED lines=22> */
.L_x_30293:
[----:B------:R-:W-:Y:S05]  /*abf0*/  BSYNC.RECONVERGENT B4 ;  /* 0x0000000000047941 */ /* 0x000fea0003800200 */
.L_x_30292:
        /* <DEDUP_REMOVED lines=29> */
.L_x_30291:
[----:B------:R-:W-:Y:S05]  /*add0*/  BSYNC.RECONVERGENT B3 ;  /* 0x0000000000037941 */ /* 0x000fea0003800200 */
.L_x_30289:
        /* <DEDUP_REMOVED lines=22> */
.L_x_30295:
[----:B------:R-:W-:Y:S05]  /*af40*/  BSYNC.RECONVERGENT B3 ;  /* 0x0000000000037941 */ /* 0x000fea0003800200 */
.L_x_30294:
        /* <DEDUP_REMOVED lines=84> */
.L_x_30297:
[----:B------:R-:W-:Y:S02]  /*b490*/  FSEL R2, RZ, 3.37028055040000000000e+12, P0 ;  /* 0x54442d18ff027808 */ /* 0x000fe40000000000 */
[----:B------:R-:W-:-:S07]  /*b4a0*/  FSEL R3, RZ, 2.1426990032196044922, P0 ;  /* 0x400921fbff037808 */ /* 0x000fce0000000000 */
.L_x_30298:
[----:B------:R-:W-:Y:S05]  /*b4b0*/  BSYNC.RECONVERGENT B0 ;  /* 0x0000000000007941 */ /* 0x000fea0003800200 */
.L_x_30296:
[----:B------:R-:W-:Y:S01]  /*b4c0*/  DADD R28, |R28|, |R30| ;  /* 0x000000001c1c7229 */ /* 0x000fe2000000061e */
[----:B------:R-:W-:Y:S01]  /*b4d0*/  LOP3.LUT R31, R3, 0x80000000, R31, 0xb8, !PT ;  /* 0x80000000031f7812 */ /* 0x000fe200078eb81f */
[----:B------:R-:W-:-:S06]  /*b4e0*/  DMUL R8, R8, 0.5 ;  /* 0x3fe0000008087828 */ /* 0x000fcc0000000000 */
[----:B------:R-:W-:-:S06]  /*b4f0*/  DSETP.NAN.AND P0, PT, R28, R28, PT ;  /* 0x0000001c1c00722a */ /* 0x000fcc0003f08000 */
[----:B------:R-:W-:Y:S02]  /*b500*/  FSEL R2, R28, R2, P0 ;  /* 0x000000021c027208 */ /* 0x000fe40000000000 */
[----:B------:R-:W-:Y:S01]  /*b510*/  FSEL R3, R29, R31, P0 ;  /* 0x0000001f1d037208 */ /* 0x000fe20000000000 */
[----:B------:R-:W-:Y:S06]  /*b520*/  BRA `(.L_x_30299) ;  /* 0x0000006400c07947 */ /* 0x000fec0003800000 */
.L_x_30288:
        /* <DEDUP_REMOVED lines=8> */
[----:B------:R-:W-:Y:S01]  /*b5b0*/  ISETP.GT.AND P0, PT, R7, 0xfffff, PT ;  /* 0x000fffff0700780c */ /* 0x000fe20003f04270 */
[----:B------:R-:W-:Y:S01]  /*b5c0*/  BSSY.RECONVERGENT B0, `(.L_x_30301) ;  /* 0x000005c000007945 */ /* 0x000fe20003800200 */
[----:B------:R-:W-:-:S03]  /*b5d0*/  FSETP.GEU.AND P5, PT, |R11|, 6.5827683646048100446e-37, PT ;  /* 0x036000000b00780b */ /* 0x000fc60003fae200 */
[----:B0-----:R-:W-:-:S08]  /*b5e0*/  DFMA R4, -R24, R2, 1 ;  /* 0x3ff000001804742b */ /* 0x001fd00000000102 */
[----:B------:R-:W-:-:S08]  /*b5f0*/  DFMA R4, R4, R4, R4 ;  /* 0x000000040404722b */ /* 0x000fd00000000004 */
[----:B------:R-:W-:Y:S01]  /*b600*/  DFMA R2, R2, R4, R2 ;  /* 0x000000040202722b */ /* 0x000fe20000000002 */
[----:B------:R-:W-:Y:S02]  /*b610*/  IMAD.MOV.U32 R5, RZ, RZ, R7 ;  /* 0x000000ffff057224 */ /* 0x000fe400078e0007 */
[----:B------:R-:W-:Y:S01]  /*b620*/  IMAD.MOV.U32 R4, RZ, RZ, R6 ;  /* 0x000000ffff047224 */ /* 0x000fe200078e0006 */
[----:B------:R-:W-:-:S04]  /*b630*/  @!P0 DMUL R6, R6, 1.80143985094819840000e+16 ;  /* 0x4350000006068828 */ /* 0x000fc80000000000 */
[----:B------:R-:W-:-:S06]  /*b640*/  DFMA R8, -R24, R2, 1 ;  /* 0x3ff000001808742b */ /* 0x000fcc0000000102 */
[----:B------:R-:W-:Y:S02]  /*b650*/  @!P0 IMAD.MOV.U32 R5, RZ, RZ, R7 ;  /* 0x000000ffff058224 */ /* 0x000fe400078e0007 */
[----:B------:R-:W-:Y:S01]  /*b660*/  DFMA R2, R2, R8, R2 ;  /* 0x000000080202722b */ /* 0x000fe20000000002 */
[----:B------:R-:W-:Y:S02]  /*b670*/  @!P0 IMAD.MOV.U32 R4, RZ, RZ, R6 ;  /* 0x000000ffff048224 */ /* 0x000fe400078e0006 */
[----:B------:R-:W-:-:S05]  /*b680*/  VIADD R0, R5, 0xffffffff ;  /* 0xffffffff05007836 */ /* 0x000fca0000000000 */
[----:B------:R-:W-:Y:S01]  /*b690*/  DMUL R26, R10, R2 ;  /* 0x000000020a1a7228 */ /* 0x000fe20000000000 */
[----:B------:R-:W-:-:S07]  /*b6a0*/  ISETP.GE.U32.AND P2, PT, R0, 0x7fefffff, PT ;  /* 0x7fefffff0000780c */ /* 0x000fce0003f46070 */
[----:B------:R-:W-:-:S06]  /*b6b0*/  DFMA R34, -R24, R26, R10 ;  /* 0x0000001a1822722b */ /* 0x000fcc000000010a */
[----:B------:R-:W-:Y:S01]  /*b6c0*/  @P2 IMAD.MOV.U32 R8, RZ, RZ, 0x0 ;  /* 0x00000000ff082424 */ /* 0x000fe200078e00ff */
[----:B------:R-:W-:Y:S01]  /*b6d0*/  @P2 LOP3.LUT P3, RZ, R7, 0x7fffffff, RZ, 0xc0, !PT ;  /* 0x7fffffff07ff2812 */ /* 0x000fe2000786c0ff */
[----:B------:R-:W-:Y:S01]  /*b6e0*/  DFMA R2, R2, R34, R26 ;  /* 0x000000220202722b */ /* 0x000fe2000000001a */
[----:B------:R-:W-:-:S06]  /*b6f0*/  @P2 IMAD.MOV.U32 R9, RZ, RZ, 0x7ff00000 ;  /* 0x7ff00000ff092424 */ /* 0x000fcc00078e00ff */
[----:B------:R-:W-:-:S03]  /*b700*/  @P2 DFMA R8, R6, R8, +INF ;  /* 0x7ff000000608242b */ /* 0x000fc60000000008 */
[----:B------:R-:W-:-:S05]  /*b710*/  FFMA R0, RZ, R25, R3 ;  /* 0x00000019ff007223 */ /* 0x000fca0000000003 */
[----:B------:R-:W-:Y:S01]  /*b720*/  FSETP.GT.AND P4, PT, |R0|, 1.469367938527859385e-39, PT ;  /* 0x001000000000780b */ /* 0x000fe20003f84200 */
[----:B------:R-:W-:Y:S01]  /*b730*/  IMAD.MOV.U32 R0, RZ, RZ, -0x3ff ;  /* 0xfffffc01ff007424 */ /* 0x000fe200078e00ff */
[----:B------:R-:W-:Y:S01]  /*b740*/  @P2 FSEL R8, R8, RZ, P3 ;  /* 0x000000ff08082208 */ /* 0x000fe20001800000 */
[----:B------:R-:W-:Y:S01]  /*b750*/  @!P0 IMAD.MOV.U32 R0, RZ, RZ, -0x435 ;  /* 0xfffffbcbff008424 */ /* 0x000fe200078e00ff */
[----:B------:R-:W-:Y:S01]  /*b760*/  @P2 FSEL R9, R9, -QNAN , P3 ;  /* 0xfff0000009092808 */ /* 0x000fe20001800000 */
[----:B------:R-:W-:Y:S08]  /*b770*/  @P2 BRA `(.L_x_30302) ;  /* 0x0000000400002947 */ /* 0x000ff00003800000 */
        /* <DEDUP_REMOVED lines=64> */
.L_x_30302:
[----:B------:R-:W-:Y:S05]  /*bb80*/  BSYNC.RECONVERGENT B0 ;  /* 0x0000000000007941 */ /* 0x000fea0003800200 */
.L_x_30301:
[----:B------:R-:W-:Y:S04]  /*bb90*/  BSSY.RECONVERGENT B3, `(.L_x_30303) ;  /* 0x0000008000037945 */ /* 0x000fe80003800200 */
[----:B------:R-:W-:Y:S05]  /*bba0*/  @P4 BRA P5, `(.L_x_30304) ;  /* 0x0000000000184947 */ /* 0x000fea0002800000 */
[----:B------:R-:W-:Y:S01]  /*bbb0*/  IMAD.MOV.U32 R4, RZ, RZ, R10 ;  /* 0x000000ffff047224 */ /* 0x000fe200078e000a */
[----:B------:R-:W-:Y:S01]  /*bbc0*/  MOV R0, 0xbc10 ;  /* 0x0000bc1000007802 */ /* 0x000fe20000000f00 */
[----:B------:R-:W-:Y:S02]  /*bbd0*/  IMAD.MOV.U32 R5, RZ, RZ, R11 ;  /* 0x000000ffff057224 */ /* 0x000fe400078e000b */
[----:B------:R-:W-:Y:S02]  /*bbe0*/  IMAD.MOV.U32 R2, RZ, RZ, R24 ;  /* 0x000000ffff027224 */ /* 0x000fe400078e0018 */
[----:B------:R-:W-:-:S07]  /*bbf0*/  IMAD.MOV.U32 R3, RZ, RZ, R25 ;  /* 0x000000ffff037224 */ /* 0x000fce00078e0019 */
[----:B------:R-:W-:Y:S05]  /*bc00*/  CALL.REL.NOINC `($__internal_73_$__cuda_sm20_div_rn_f64_full) ;  /* 0x000001c400c07944 */ /* 0x000fea0003c00000 */
.L_x_30304:
[----:B------:R-:W-:Y:S05]  /*bc10*/  BSYNC.RECONVERGENT B3 ;  /* 0x0000000000037941 */ /* 0x000fea0003800200 */
.L_x_30303:
        /* <DEDUP_REMOVED lines=84> */
.L_x_30306:
[----:B------:R-:W-:Y:S02]  /*c160*/  FSEL R2, RZ, 3.37028055040000000000e+12, P0 ;  /* 0x54442d18ff027808 */ /* 0x000fe40000000000 */
[----:B------:R-:W-:-:S07]  /*c170*/  FSEL R3, RZ, 2.1426990032196044922, P0 ;  /* 0x400921fbff037808 */ /* 0x000fce0000000000 */
.L_x_30307:
[----:B------:R-:W-:Y:S05]  /*c180*/  BSYNC.RECONVERGENT B0 ;  /* 0x0000000000007941 */ /* 0x000fea0003800200 */
.L_x_30305:
[----:B------:R-:W-:Y:S01]  /*c190*/  DADD R28, |R28|, |R30| ;  /* 0x000000001c1c7229 */ /* 0x000fe2000000061e */
[----:B------:R-:W-:Y:S01]  /*c1a0*/  LOP3.LUT R31, R3, 0x80000000, R31, 0xb8, !PT ;  /* 0x80000000031f7812 */ /* 0x000fe200078eb81f */
[----:B------:R-:W-:-:S06]  /*c1b0*/  DMUL R8, R8, 0.5 ;  /* 0x3fe0000008087828 */ /* 0x000fcc0000000000 */
[----:B------:R-:W-:-:S06]  /*c1c0*/  DSETP.NAN.AND P0, PT, R28, R28, PT ;  /* 0x0000001c1c00722a */ /* 0x000fcc0003f08000 */
[----:B------:R-:W-:Y:S02]  /*c1d0*/  FSEL R2, R28, R2, P0 ;  /* 0x000000021c027208 */ /* 0x000fe40000000000 */
[----:B------:R-:W-:Y:S01]  /*c1e0*/  FSEL R3, R29, R31, P0 ;  /* 0x0000001f1d037208 */ /* 0x000fe20000000000 */
[----:B------:R-:W-:Y:S06]  /*c1f0*/  BRA `(.L_x_30299) ;  /* 0x00000058008c7947 */ /* 0x000fec0003800000 */
.L_x_30300:
        /* <DEDUP_REMOVED lines=31> */
.L_x_30309:
        /* <DEDUP_REMOVED lines=74> */
.L_x_30308:
        /* <DEDUP_REMOVED lines=99> */
.L_x_30311:
        /* <DEDUP_REMOVED lines=22> */
.L_x_30314:
[----:B------:R-:W-:Y:S05]  /*d020*/  BSYNC.RECONVERGENT B4 ;  /* 0x0000000000047941 */ /* 0x000fea0003800200 */
.L_x_30313:
        /* <DEDUP_REMOVED lines=29> */
.L_x_30312:
[----:B------:R-:W-:Y:S05]  /*d200*/  BSYNC.RECONVERGENT B3 ;  /* 0x0000000000037941 */ /* 0x000fea0003800200 */
.L_x_30310:
        /* <DEDUP_REMOVED lines=26> */
.L_x_30316:
[----:B------:R-:W-:Y:S05]  /*d3b0*/  BSYNC.RECONVERGENT B3 ;  /* 0x0000000000037941 */ /* 0x000fea0003800200 */
.L_x_30315:
        /* <DEDUP_REMOVED lines=84> */
.L_x_30318:
[----:B------:R-:W-:Y:S02]  /*d900*/  FSEL R2, RZ, 3.37028055040000000000e+12, P0 ;  /* 0x54442d18ff027808 */ /* 0x000fe40000000000 */
[----:B------:R-:W-:-:S07]  /*d910*/  FSEL R3, RZ, 2.1426990032196044922, P0 ;  /* 0x400921fbff037808 */ /* 0x000fce0000000000 */
.L_x_30319:
[----:B------:R-:W-:Y:S05]  /*d920*/  BSYNC.RECONVERGENT B0 ;  /* 0x0000000000007941 */ /* 0x000fea0003800200 */
.L_x_30317:
[----:B------:R-:W-:Y:S01]  /*d930*/  DADD R28, |R28|, |R30| ;  /* 0x000000001c1c7229 */ /* 0x000fe2000000061e */
[----:B------:R-:W-:Y:S01]  /*d940*/  LOP3.LUT R31, R3, 0x80000000, R31, 0xb8, !PT ;  /* 0x80000000031f7812 */ /* 0x000fe200078eb81f */
[----:B------:R-:W-:-:S06]  /*d950*/  DMUL R8, R24, 0.5 ;  /* 0x3fe0000018087828 */ /* 0x000fcc0000000000 */
[----:B------:R-:W-:-:S06]  /*d960*/  DSETP.NAN.AND P0, PT, R28, R28, PT ;  /* 0x0000001c1c00722a */ /* 0x000fcc0003f08000 */
[----:B------:R-:W-:Y:S02]  /*d970*/  FSEL R2, R28, R2, P0 ;  /* 0x000000021c027208 */ /* 0x000fe40000000000 */
[----:B------:R-:W-:Y:S01]  /*d980*/  FSEL R3, R29, R31, P0 ;  /* 0x0000001f1d037208 */ /* 0x000fe20000000000 */
[----:B------:R-:W-:Y:S06]  /*d990*/  BRA `(.L_x_30299) ;  /* 0x0000004000a47947 */ /* 0x000fec0003800000 */
.L_x_30287:
        /* <DEDUP_REMOVED lines=14> */
[----:B------:R-:W-:Y:S01]  /*da80*/  SEL R5, R7, R9, P0 ;  /* 0x0000000907057207 */ /* 0x000fe20000000000 */
[----:B------:R-:W-:Y:S01]  /*da90*/  IMAD.U32 R7, RZ, RZ, UR5 ;  /* 0x00000005ff077e24 */ /* 0x000fe2000f8e00ff */
[----:B------:R-:W-:-:S02]  /*daa0*/  LOP3.LUT R27, R0, 0x7fd00000, RZ, 0x3c, !PT ;  /* 0x7fd00000001b7812 */ /* 0x000fc400078e3cff */
[----:B------:R-:W-:Y:S02]  /*dab0*/  SEL R2, R8, R6, P2 ;  /* 0x0000000608027207 */ /* 0x000fe40001000000 */
[----:B------:R-:W-:Y:S02]  /*dac0*/  ISETP.GE.U32.AND P3, PT, R5, 0x7ff00000, PT ;  /* 0x7ff000000500780c */ /* 0x000fe40003f66070 */
[C---:B------:R-:W-:Y:S01]  /*dad0*/  DMUL R34, R26.reuse, R4 ;  /* 0x000000041a227228 */ /* 0x040fe20000000000 */
[----:B------:R-:W-:Y:S01]  /*dae0*/  FSETP.GEU.AND P5, PT, |R11|, 6.5827683646048100446e-37, PT ;  /* 0x036000000b00780b */ /* 0x000fe20003fae200 */
[----:B------:R-:W-:-:S06]  /*daf0*/  DMUL R8, R26, R2 ;  /* 0x000000021a087228 */ /* 0x000fcc0000000000 */
[----:B------:R-:W-:-:S08]  /*db00*/  DMUL R34, R34, R34 ;  /* 0x0000002222227228 */ /* 0x000fd00000000000 */
[----:B------:R-:W-:Y:S01]  /*db10*/  DFMA R8, R8, R8, R34 ;  /* 0x000000080808722b */ /* 0x000fe20000000022 */
[----:B------:R-:W-:-:S07]  /*db20*/  IMAD.MOV.U32 R34, RZ, RZ, RZ ;  /* 0x000000ffff227224 */ /* 0x000fce00078e00ff */
[----:B------:R-:W-:Y:S02]  /*db30*/  DSETP.MIN.AND P0, P2, R8, UR6, PT ;  /* 0x0000000608007e2a */ /* 0x000fe4000ba00000 */
[----:B------:R-:W-:-:S05]  /*db40*/  IMAD.MOV.U32 R6, RZ, RZ, R9 ;  /* 0x000000ffff067224 */ /* 0x000fca00078e0009 */
[----:B------:R-:W-:Y:S01]  /*db50*/  FSEL R27, R6, UR5, P0 ;  /* 0x00000005061b7c08 */ /* 0x000fe20008000000 */
[----:B------:R-:W-:-:S05]  /*db60*/  IMAD.MOV.U32 R6, RZ, RZ, R8 ;  /* 0x000000ffff067224 */ /* 0x000fca00078e0008 */
[----:B------:R-:W-:Y:S02]  /*db70*/  SEL R26, R6, UR6, P0 ;  /* 0x00000006061a7c07 */ /* 0x000fe40008000000 */
[----:B------:R-:W-:Y:S01]  /*db80*/  @P2 LOP3.LUT R27, R7, 0x80000, RZ, 0xfc, !PT ;  /* 0x00080000071b2812 */ /* 0x000fe200078efcff */
[----:B------:R-:W-:-:S03]  /*db90*/  DSETP.NEU.AND P2, PT, R4, RZ, PT ;  /* 0x000000ff0400722a */ /* 0x000fc60003f4d000 */
[----:B------:R-:W0:Y:S02]  /*dba0*/  MUFU.RSQ64H R35, R27 ;  /* 0x0000001b00237308 */ /* 0x000e240000001c00 */
[----:B0-----:R-:W-:-:S08]  /*dbb0*/  DMUL R6, R34, R34 ;  /* 0x0000002222067228 */ /* 0x001fd00000000000 */
[----:B------:R-:W-:-:S08]  /*dbc0*/  DFMA R6, R26, -R6, 1 ;  /* 0x3ff000001a06742b */ /* 0x000fd00000000806 */
[----:B------:R-:W-:Y:S02]  /*dbd0*/  DFMA R36, R6, R36, 0.5 ;  /* 0x3fe000000624742b */ /* 0x000fe40000000024 */
[----:B------:R-:W-:Y:S01]  /*dbe0*/  DMUL R38, R34, R6 ;  /* 0x0000000622267228 */ /* 0x000fe20000000000 */
[----:B------:R-:W0:Y:S01]  /*dbf0*/  MUFU.RCP64H R7, R25 ;  /* 0x0000001900077308 */ /* 0x000e220000001800 */
[----:B------:R-:W-:-:S06]  /*dc00*/  IMAD.MOV.U32 R6, RZ, RZ, 0x1 ;  /* 0x00000001ff067424 */ /* 0x000fcc00078e00ff */
[----:B------:R-:W-:-:S08]  /*dc10*/  DFMA R36, R36, R38, R34 ;  /* 0x000000262424722b */ /* 0x000fd00000000022 */
[----:B------:R-:W-:Y:S01]  /*dc20*/  DMUL R36, R8, R36 ;  /* 0x0000002408247228 */ /* 0x000fe20000000000 */
[----:B------:R-:W-:Y:S01]  /*dc30*/  LOP3.LUT R9, R0, 0x100000, RZ, 0xfc, !PT ;  /* 0x0010000000097812 */ /* 0x000fe200078efcff */
[----:B------:R-:W-:Y:S01]  /*dc40*/  IMAD.MOV.U32 R8, RZ, RZ, RZ ;  /* 0x000000ffff087224 */ /* 0x000fe200078e00ff */
[----:B0-----:R-:W-:-:S05]  /*dc50*/  DFMA R26, -R24, R6, 1 ;  /* 0x3ff00000181a742b */ /* 0x001fca0000000106 */
[----:B------:R-:W-:-:S03]  /*dc60*/  DMUL R36, R36, R8 ;  /* 0x0000000824247228 */ /* 0x000fc60000000000 */
[----:B------:R-:W-:-:S07]  /*dc70*/  DFMA R26, R26, R26, R26 ;  /* 0x0000001a1a1a722b */ /* 0x000fce000000001a */
[----:B------:R-:W-:Y:S01]  /*dc80*/  @!P3 FSEL R5, R3, R37, !P2 ;  /* 0x000000250305b208 */ /* 0x000fe20005000000 */
[----:B------:R-:W-:Y:S01]  /*dc90*/  DFMA R26, R6, R26, R6 ;  /* 0x0000001a061a722b */ /* 0x000fe20000000006 */
[----:B------:R-:W-:Y:S02]  /*dca0*/  @!P3 FSEL R4, R2, R36, !P2 ;  /* 0x000000240204b208 */ /* 0x000fe40005000000 */
[----:B------:R-:W-:Y:S01]  /*dcb0*/  ISETP.GT.AND P0, PT, R5, 0xfffff, PT ;  /* 0x000fffff0500780c */ /* 0x000fe20003f04270 */
[----:B------:R-:W-:Y:S02]  /*dcc0*/  IMAD.MOV.U32 R7, RZ, RZ, R5 ;  /* 0x000000ffff077224 */ /* 0x000fe400078e0005 */
[----:B------:R-:W-:Y:S02]  /*dcd0*/  IMAD.MOV.U32 R6, RZ, RZ, R4 ;  /* 0x000000ffff067224 */ /* 0x000fe400078e0004 */
[----:B------:R-:W-:-:S08]  /*dce0*/  DFMA R2, -R24, R26, 1 ;  /* 0x3ff000001802742b */ /* 0x000fd0000000011a */
[----:B------:R-:W-:Y:S02]  /*dcf0*/  @!P0 DMUL R6, R6, 1.80143985094819840000e+16 ;  /* 0x4350000006068828 */ /* 0x000fe40000000000 */
[----:B------:R-:W-:-:S08]  /*dd00*/  DFMA R2, R26, R2, R26 ;  /* 0x000000021a02722b */ /* 0x000fd0000000001a */
[----:B------:R-:W-:Y:S01]  /*dd10*/  @!P0 IMAD.MOV.U32 R5, RZ, RZ, R7 ;  /* 0x000000ffff058224 */ /* 0x000fe200078e0007 */
        /* <DEDUP_REMOVED lines=81> */
.L_x_30321:
[----:B------:R-:W-:Y:S05]  /*e230*/  BSYNC.RECONVERGENT B0 ;  /* 0x0000000000007941 */ /* 0x000fea0003800200 */
.L_x_30320:
        /* <DEDUP_REMOVED lines=8> */
.L_x_30323:
[----:B------:R-:W-:Y:S05]  /*e2c0*/  BSYNC.RECONVERGENT B3 ;  /* 0x0000000000037941 */ /* 0x000fea0003800200 */
.L_x_30322:
        /* <DEDUP_REMOVED lines=84> */
.L_x_30325:
[----:B------:R-:W-:Y:S02]  /*e810*/  FSEL R2, RZ, 3.37028055040000000000e+12, P0 ;  /* 0x54442d18ff027808 */ /* 0x000fe40000000000 */
[----:B------:R-:W-:-:S07]  /*e820*/  FSEL R3, RZ, 2.1426990032196044922, P0 ;  /* 0x400921fbff037808 */ /* 0x000fce0000000000 */
.L_x_30326:
[----:B------:R-:W-:Y:S05]  /*e830*/  BSYNC.RECONVERGENT B0 ;  /* 0x0000000000007941 */ /* 0x000fea0003800200 */
.L_x_30324:
[----:B------:R-:W-:Y:S01]  /*e840*/  DADD R28, |R28|, |R30| ;  /* 0x000000001c1c7229 */ /* 0x000fe2000000061e */
[----:B------:R-:W-:-:S07]  /*e850*/  LOP3.LUT R31, R3, 0x80000000, R31, 0xb8, !PT ;  /* 0x80000000031f7812 */ /* 0x000fce00078eb81f */
[----:B------:R-:W-:-:S06]  /*e860*/  DSETP.NAN.AND P0, PT, R28, R28, PT ;  /* 0x0000001c1c00722a */ /* 0x000fcc0003f08000 */
[----:B------:R-:W-:Y:S02]  /*e870*/  FSEL R2, R28, R2, P0 ;  /* 0x000000021c027208 */ /* 0x000fe40000000000 */
[----:B------:R-:W-:Y:S01]  /*e880*/  FSEL R3, R29, R31, P0 ;  /* 0x0000001f1d037208 */ /* 0x000fe20000000000 */
[----:B------:R-:W-:Y:S06]  /*e890*/  BRA `(.L_x_30299) ;  /* 0x0000003000e47947 */ /* 0x000fec0003800000 */
.L_x_30286:
        /* <DEDUP_REMOVED lines=92> */
.L_x_30329:
        /* <DEDUP_REMOVED lines=22> */
.L_x_30332:
[----:B------:R-:W-:Y:S05]  /*efc0*/  BSYNC.RECONVERGENT B4 ;  /* 0x0000000000047941 */ /* 0x000fea0003800200 */
.L_x_30331:
        /* <DEDUP_REMOVED lines=29> */
.L_x_30330:
[----:B------:R-:W-:Y:S05]  /*f1a0*/  BSYNC.RECONVERGENT B3 ;  /* 0x0000000000037941 */ /* 0x000fea0003800200 */
.L_x_30328:
        /* <DEDUP_REMOVED lines=10> */
[----:B------:R-:W-:Y:S01]  /*f250*/  DFMA R2, R8, R2, -UR6 ;  /* 0x8000000608027e2b */ /* 0x000fe20008000002 */
[----:B------:R-:W-:Y:S01]  /*f260*/  UMOV UR6, 0xc8249315 ;  /* 0xc824931500067882 */ /* 0x000fe20000000000 */
[----:B------:R-:W-:Y:S01]  /*f270*/  UMOV UR7, 0x3f6f9690 ;  /* 0x3f6f969000077882 */ /* 0x000fe20000000000 */
[----:B------:R-:W-:-:S05]  /*f280*/  @P2 PLOP3.LUT P0, PT, P1, PT, PT, 0x80, 0x8 ;  /* 0x000000000008281c */ /* 0x000fca0000f0f070 */
        /* <DEDUP_REMOVED lines=67> */
[----:B------:R-:W-:Y:S02]  /*f6c0*/  FSEL R3, R11, R2, !P1 ;  /* 0x000000020b037208 */ /* 0x000fe40004800000 */
[----:B------:R-:W-:Y:S01]  /*f6d0*/  LOP3.LUT R31, R9, 0x80000000, R31, 0xb8, !PT ;  /* 0x80000000091f7812 */ /* 0x000fe200078eb81f */
[----:B------:R-:W-:Y:S02]  /*f6e0*/  DMUL R8, R4, 0.5 ;  /* 0x3fe0000004087828 */ /* 0x000fe40000000000 */
[----:B------:R-:W-:Y:S02]  /*f6f0*/  FSEL R2, R6, R3, P0 ;  /* 0x0000000306027208 */ /* 0x000fe40000000000 */
[----:B------:R-:W-:Y:S01]  /*f700*/  FSEL R3, R7, R31, P0 ;  /* 0x0000001f07037208 */ /* 0x000fe20000000000 */
[----:B------:R-:W-:Y:S06]  /*f710*/  BRA `(.L_x_30299) ;  /* 0x0000002400447947 */ /* 0x000fec0003800000 */
.L_x_30327:
        /* <DEDUP_REMOVED lines=78> */
[----:B------:R-:W-:Y:S02]  /*fc00*/  DSETP.NEU.AND P1, PT, |R28|, |R30|, PT ;  /* 0x4000001e1c00722a */ /* 0x000fe40003f2d200 */
        /* <DEDUP_REMOVED lines=9> */
.L_x_30285:
        /* <DEDUP_REMOVED lines=25> */
.L_x_30334:
[----:B------:R-:W-:Y:S05]  /*fe30*/  BSYNC.RECONVERGENT B3 ;  /* 0x0000000000037941 */ /* 0x000fea0003800200 */
.L_x_30333:
        /* <DEDUP_REMOVED lines=23> */
.L_x_30336:
[----:B------:R-:W-:Y:S05]  /*ffb0*/  BSYNC.RECONVERGENT B3 ;  /* 0x0000000000037941 */ /* 0x000fea0003800200 */
.L_x_30335:
        /* <DEDUP_REMOVED lines=8> */
[----:B------:R-:W-:Y:S01]  /*10040*/  BSSY.RECONVERGENT B0, `(.L_x_30337) ;  /* 0x0000084000007945 */ /* 0x000fe20003800200 */
[----:B------:R-:W-:-:S03]  /*10050*/  FSETP.GEU.AND P5, PT, |R11|, 6.5827683646048100446e-37, PT ;  /* 0x036000000b00780b */ /* 0x000fc60003fae200 */
        /* <DEDUP_REMOVED lines=10> */
[----:B------:R-:W-:Y:S01]  /*10100*/  IMAD.MOV.U32 R34, RZ, RZ, RZ ;  /* 0x000000ffff227224 */ /* 0x000fe200078e00ff */
[----:B------:R-:W-:Y:S02]  /*10110*/  ISETP.GE.U32.AND P2, PT, R5, 0x7ff00000, PT ;  /* 0x7ff000000500780c */ /* 0x000fe40003f46070 */
[----:B------:R-:W-:-:S02]  /*10120*/  DMUL R8, R6, R4 ;  /* 0x0000000406087228 */ /* 0x000fc40000000000 */
[----:B------:R-:W-:-:S06]  /*10130*/  DMUL R6, R6, R2 ;  /* 0x0000000206067228 */ /* 0x000fcc0000000000 */
[----:B------:R-:W-:-:S08]  /*10140*/  DMUL R8, R8, R8 ;  /* 0x0000000808087228 */ /* 0x000fd00000000000 */
[----:B------:R-:W-:Y:S01]  /*10150*/  DFMA R8, R6, R6, R8 ;  /* 0x000000060608722b */ /* 0x000fe20000000008 */
[----:B------:R-:W-:-:S07]  /*10160*/  IMAD.U32 R7, RZ, RZ, UR5 ;  /* 0x00000005ff077e24 */ /* 0x000fce000f8e00ff */
        /* <DEDUP_REMOVED lines=23> */
[----:B------:R-:W-:Y:S01]  /*102e0*/  @!P2 FSEL R4, R2, R36, !P1 ;  /* 0x000000240204a208 */ /* 0x000fe20004800000 */
[----:B------:R-:W-:Y:S01]  /*102f0*/  DSETP.GEU.AND P1, PT, |R28|, |R30|, PT ;  /* 0x4000001e1c00722a */ /* 0x000fe20003f2e200 */
        /* <DEDUP_REMOVED lines=88> */
.L_x_30338:
[----:B------:R-:W-:Y:S05]  /*10880*/  BSYNC.RECONVERGENT B0 ;  /* 0x0000000000007941 */ /* 0x000fea0003800200 */
.L_x_30337:
        /* <DEDUP_REMOVED lines=8> */
.L_x_30340:
[----:B------:R-:W-:Y:S05]  /*10910*/  BSYNC.RECONVERGENT B3 ;  /* 0x0000000000037941 */ /* 0x000fea0003800200 */
.L_x_30339:
        /* <DEDUP_REMOVED lines=84> */
.L_x_30342:
[----:B------:R-:W-:Y:S02]  /*10e60*/  FSEL R2, RZ, 3.37028055040000000000e+12, P0 ;  /* 0x54442d18ff027808 */ /* 0x000fe40000000000 */
[----:B------:R-:W-:-:S07]  /*10e70*/  FSEL R3, RZ, 2.1426990032196044922, P0 ;  /* 0x400921fbff037808 */ /* 0x000fce0000000000 */
.L_x_30343:
[----:B------:R-:W-:Y:S05]  /*10e80*/  BSYNC.RECONVERGENT B0 ;  /* 0x0000000000007941 */ /* 0x000fea0003800200 */
.L_x_30341:
[----:B------:R-:W-:Y:S01]  /*10e90*/  DADD R28, |R28|, |R30| ;  /* 0x000000001c1c7229 */ /* 0x000fe2000000061e */
[----:B------:R-:W-:Y:S01]  /*10ea0*/  LOP3.LUT R31, R3, 0x80000000, R31, 0xb8, !PT ;  /* 0x80000000031f7812 */ /* 0x000fe200078eb81f */
[----:B------:R-:W-:-:S06]  /*10eb0*/  DADD R8, R8, 1 ;  /* 0x3ff0000008087429 */ /* 0x000fcc0000000000 */
[----:B------:R-:W-:-:S06]  /*10ec0*/  DSETP.NAN.AND P0, PT, R28, R28, PT ;  /* 0x0000001c1c00722a */ /* 0x000fcc0003f08000 */
[----:B------:R-:W-:Y:S02]  /*10ed0*/  FSEL R2, R28, R2, P0 ;  /* 0x000000021c027208 */ /* 0x000fe40000000000 */
[----:B------:R-:W-:Y:S01]  /*10ee0*/  FSEL R3, R29, R31, P0 ;  /* 0x0000001f1d037208 */ /* 0x000fe20000000000 */
[----:B------:R-:W-:Y:S06]  /*10ef0*/  BRA `(.L_x_30299) ;  /* 0x0000000c004c7947 */ /* 0x000fec0003800000 */
.L_x_30284:
        /* <DEDUP_REMOVED lines=11> */
[----:B------:R-:W-:Y:S02]  /*10fb0*/  @P0 DMUL R2, R28, 4 ;  /* 0x401000001c020828 */ /* 0x000fe40000000000 */
[----:B------:R-:W-:-:S04]  /*10fc0*/  @!P0 DMUL R24, R30, R30 ;  /* 0x0000001e1e188228 */ /* 0x000fc80000000000 */
[----:B------:R-:W-:-:S04]  /*10fd0*/  @P0 DMUL R4, R4, R4 ;  /* 0x0000000404040228 */ /* 0x000fc80000000000 */
[----:B------:R-:W-:-:S04]  /*10fe0*/  @!P0 DFMA R24, R28, R28, R24 ;  /* 0x0000001c1c18822b */ /* 0x000fc80000000018 */
[----:B------:R-:W-:Y:S02]  /*10ff0*/  @P0 DFMA R4, R2, R2, R4 ;  /* 0x000000020204022b */ /* 0x000fe40000000004 */
[----:B0-----:R-:W-:-:S06]  /*11000*/  DFMA R2, -R10, R6, 1 ;  /* 0x3ff000000a02742b */ /* 0x001fcc0000000106 */
[----:B------:R-:W-:Y:S02]  /*11010*/  @P0 DMUL R24, R4, 0.0625 ;  /* 0x3fb0000004180828 */ /* 0x000fe40000000000 */
[----:B------:R-:W-:Y:S01]  /*11020*/  DFMA R2, R2, R2, R2 ;  /* 0x000000020202722b */ /* 0x000fe20000000002 */
[----:B------:R-:W-:Y:S02]  /*11030*/  FSEL R4, R34, R26, P1 ;  /* 0x0000001a22047208 */ /* 0x000fe40000800000 */
[----:B------:R-:W-:-:S04]  /*11040*/  FSEL R5, R35, R27, P1 ;  /* 0x0000001b23057208 */ /* 0x000fc80000800000 */
[----:B------:R-:W-:Y:S01]  /*11050*/  FSETP.GEU.AND P5, PT, |R5|, 6.5827683646048100446e-37, PT ;  /* 0x036000000500780b */ /* 0x000fe20003fae200 */
[----:B------:R-:W-:Y:S01]  /*11060*/  DFMA R2, R6, R2, R6 ;  /* 0x000000020602722b */ /* 0x000fe20000000006 */
[----:B------:R-:W-:Y:S01]  /*11070*/  ISETP.GT.AND P0, PT, R25, 0xfffff, PT ;  /* 0x000fffff1900780c */ /* 0x000fe20003f04270 */
[----:B------:R-:W-:Y:S02]  /*11080*/  IMAD.MOV.U32 R7, RZ, RZ, R25 ;  /* 0x000000ffff077224 */ /* 0x000fe400078e0019 */
[----:B------:R-:W-:-:S04]  /*11090*/  IMAD.MOV.U32 R6, RZ, RZ, R24 ;  /* 0x000000ffff067224 */ /* 0x000fc800078e0018 */
[----:B------:R-:W-:-:S06]  /*110a0*/  DFMA R8, -R10, R2, 1 ;  /* 0x3ff000000a08742b */ /* 0x000fcc0000000102 */
        /* <DEDUP_REMOVED lines=84> */
.L_x_30345:
[----:B------:R-:W-:Y:S05]  /*115f0*/  BSYNC.RECONVERGENT B0 ;  /* 0x0000000000007941 */ /* 0x000fea0003800200 */
.L_x_30344:
[----:B------:R-:W-:Y:S04]  /*11600*/  BSSY.RECONVERGENT B3, `(.L_x_30346) ;  /* 0x0000006000037945 */ /* 0x000fe80003800200 */
[----:B------:R-:W-:Y:S05]  /*11610*/  @P4 BRA P5, `(.L_x_30347) ;  /* 0x0000000000104947 */ /* 0x000fea0002800000 */
[----:B------:R-:W-:Y:S01]  /*11620*/  IMAD.MOV.U32 R2, RZ, RZ, R10 ;  /* 0x000000ffff027224 */ /* 0x000fe200078e000a */
[----:B------:R-:W-:Y:S01]  /*11630*/  MOV R0, 0x11660 ;  /* 0x0001166000007802 */ /* 0x000fe20000000f00 */
[----:B------:R-:W-:-:S07]  /*11640*/  IMAD.MOV.U32 R3, RZ, RZ, R11 ;  /* 0x000000ffff037224 */ /* 0x000fce00078e000b */
[----:B------:R-:W-:Y:S05]  /*11650*/  CALL.REL.NOINC `($__internal_73_$__cuda_sm20_div_rn_f64_full) ;  /* 0x0000016c002c7944 */ /* 0x000fea0003c00000 */
.L_x_30347:
[----:B------:R-:W-:Y:S05]  /*11660*/  BSYNC.RECONVERGENT B3 ;  /* 0x0000000000037941 */ /* 0x000fea0003800200 */
.L_x_30346:
        /* <DEDUP_REMOVED lines=84> */
.L_x_30349:
[----:B------:R-:W-:Y:S02]  /*11bb0*/  FSEL R2, RZ, 3.37028055040000000000e+12, P0 ;  /* 0x54442d18ff027808 */ /* 0x000fe40000000000 */
[----:B------:R-:W-:-:S07]  /*11bc0*/  FSEL R3, RZ, 2.1426990032196044922, P0 ;  /* 0x400921fbff037808 */ /* 0x000fce0000000000 */
.L_x_30350:
[----:B------:R-:W-:Y:S05]  /*11bd0*/  BSYNC.RECONVERGENT B0 ;  /* 0x0000000000007941 */ /* 0x000fea0003800200 */
.L_x_30348:
[----:B------:R-:W-:Y:S01]  /*11be0*/  DADD R28, |R28|, |R30| ;  /* 0x000000001c1c7229 */ /* 0x000fe2000000061e */
[----:B------:R-:W-:-:S07]  /*11bf0*/  LOP3.LUT R31, R3, 0x80000000, R31, 0xb8, !PT ;  /* 0x80000000031f7812 */ /* 0x000fce00078eb81f */
[----:B------:R-:W-:-:S06]  /*11c00*/  DSETP.NAN.AND P0, PT, R28, R28, PT ;  /* 0x0000001c1c00722a */ /* 0x000fcc0003f08000 */
[----:B------:R-:W-:Y:S02]  /*11c10*/  FSEL R2, R28, R2, P0 ;  /* 0x000000021c027208 */ /* 0x000fe40000000000 */
[----:B------:R-:W-:-:S07]  /*11c20*/  FSEL R3, R29, R31, P0 ;  /* 0x0000001f1d037208 */ /* 0x000fce0000000000 */
.L_x_30299:
[----:B------:R-:W-:Y:S05]  /*11c30*/  BSYNC.RECONVERGENT B2 ;  /* 0x0000000000027941 */ /* 0x000fea0003800200 */
.L_x_30283:
        /* <DEDUP_REMOVED lines=73> */
[----:B------:R-:W-:Y:S02]  /*120d0*/  @!P0 IMAD.MOV.U32 R2, RZ, RZ, R4 ;  /* 0x000000ffff028224 */ /* 0x000fe400078e0004 */
[----:B------:R-:W-:-:S06]  /*120e0*/  @!P0 IMAD.MOV.U32 R4, RZ, RZ, RZ ;  /* 0x000000ffff048224 */ /* 0x000fcc00078e00ff */
[----:B------:R-:W-:-:S11]  /*120f0*/  @!P0 DMUL R28, R2, R4 ;  /* 0x00000004021c8228 */ /* 0x000fd60000000000 */
.L_x_30356:
[----:B------:R-:W-:Y:S05]  /*12100*/  BSYNC.RECONVERGENT B0 ;  /* 0x0000000000007941 */ /* 0x000fea0003800200 */
.L_x_30355:
        /* <DEDUP_REMOVED lines=25> */
.L_x_30360:
[----:B------:R-:W-:Y:S05]  /*122a0*/  BSYNC.RECONVERGENT B4 ;  /* 0x0000000000047941 */ /* 0x000fea0003800200 */
.L_x_30359:
[----:B------:R-:W-:Y:S01]  /*122b0*/  VIADD R0, R4, 0x1 ;  /* 0x0000000104007836 */ /* 0x000fe20000000000 */
[----:B------:R-:W-:Y:S06]  /*122c0*/  BRA `(.L_x_30361) ;  /* 0x0000000000087947 */ /* 0x000fec0003800000 */
.L_x_30358:
[----:B------:R-:W-:Y:S01]  /*122d0*/  DMUL R2, RZ, R26 ;  /* 0x0000001aff027228 */ /* 0x000fe20000000000 */
[----:B------:R-:W-:-:S10]  /*122e0*/  IMAD.MOV.U32 R0, RZ, RZ, 0x1 ;  /* 0x00000001ff007424 */ /* 0x000fd400078e00ff */
.L_x_30361:
[----:B------:R-:W-:Y:S05]  /*122f0*/  BSYNC.RECONVERGENT B3 ;  /* 0x0000000000037941 */ /* 0x000fea0003800200 */
.L_x_30357:
        /* <DEDUP_REMOVED lines=54> */
[----:B------:R-:W-:Y:S01]  /*12660*/  IMAD.MOV.U32 R3, RZ, RZ, R7 ;  /* 0x000000ffff037224 */ /* 0x000fe200078e0007 */
[----:B------:R-:W-:Y:S06]  /*12670*/  BRA `(.L_x_30364) ;  /* 0x0000000000087947 */ /* 0x000fec0003800000 */
.L_x_30363:
[----:B------:R-:W-:Y:S01]  /*12680*/  DMUL R2, RZ, R26 ;  /* 0x0000001aff027228 */ /* 0x000fe20000000000 */
[----:B------:R-:W-:-:S10]  /*12690*/  IMAD.MOV.U32 R0, RZ, RZ, RZ ;  /* 0x000000ffff007224 */ /* 0x000fd400078e00ff */
.L_x_30364:
[----:B------:R-:W-:Y:S05]  /*126a0*/  BSYNC.RECONVERGENT B3 ;  /* 0x0000000000037941 */ /* 0x000fea0003800200 */
.L_x_30362:
        /* <DEDUP_REMOVED lines=32> */
.L_x_30354:
        /* <DEDUP_REMOVED lines=62> */
.L_x_30366:
[----:B------:R-:W-:Y:S05]  /*12c90*/  BSYNC.RECONVERGENT B0 ;  /* 0x0000000000007941 */ /* 0x000fea0003800200 */
.L_x_30365:
        /* <DEDUP_REMOVED lines=38> */
.L_x_30370:
[----:B------:R-:W-:Y:S05]  /*12f00*/  BSYNC.RECONVERGENT B4 ;  /* 0x0000000000047941 */ /* 0x000fea0003800200 */
.L_x_30369:
[----:B------:R-:W-:Y:S01]  /*12f10*/  VIADD R0, R4, 0x1 ;  /* 0x0000000104007836 */ /* 0x000fe20000000000 */
[----:B------:R-:W-:Y:S06]  /*12f20*/  BRA `(.L_x_30371) ;  /* 0x0000000000087947 */ /* 0x000fec0003800000 */
.L_x_30368:
[----:B------:R-:W-:Y:S01]  /*12f30*/  DMUL R2, RZ, R26 ;  /* 0x0000001aff027228 */ /* 0x000fe20000000000 */
[----:B------:R-:W-:-:S10]  /*12f40*/  IMAD.MOV.U32 R0, RZ, RZ, 0x1 ;  /* 0x00000001ff007424 */ /* 0x000fd400078e00ff */
.L_x_30371:
[----:B------:R-:W-:Y:S05]  /*12f50*/  BSYNC.RECONVERGENT B3 ;  /* 0x0000000000037941 */ /* 0x000fea0003800200 */
.L_x_30367:
        /* <DEDUP_REMOVED lines=58> */
.L_x_30373:
[----:B------:R-:W-:Y:S01]  /*13300*/  DMUL R2, RZ, R26 ;  /* 0x0000001aff027228 */ /* 0x000fe20000000000 */
[----:B------:R-:W-:-:S10]  /*13310*/  IMAD.MOV.U32 R0, RZ, RZ, RZ ;  /* 0x000000ffff007224 */ /* 0x000fd400078e00ff */
.L_x_30374:
[----:B------:R-:W-:Y:S05]  /*13320*/  BSYNC.RECONVERGENT B3 ;  /* 0x0000000000037941 */ /* 0x000fea0003800200 */
.L_x_30372:
        /* <DEDUP_REMOVED lines=35> */
.L_x_30353:
        /* <DEDUP_REMOVED lines=10> */
.L_x_30375:
[----:B------:R-:W-:-:S10]  /*13600*/  DADD R26, R26, -R26 ;  /* 0x000000001a1a7229 */ /* 0x000fd4000000081a */
[----:B------:R-:W-:Y:S02]  /*13610*/  IMAD.MOV.U32 R24, RZ, RZ, R26 ;  /* 0x000000ffff187224 */ /* 0x000fe400078e001a */
[----:B------:R-:W-:Y:S01]  /*13620*/  IMAD.MOV.U32 R25, RZ, RZ, R27 ;  /* 0x000000ffff197224 */ /* 0x000fe200078e001b */
[----:B------:R-:W-:Y:S06]  /*13630*/  BRA `(.L_x_30282) ;  /* 0x0000000800cc7947 */ /* 0x000fec0003800000 */
.L_x_30352:
        /* <DEDUP_REMOVED lines=26> */
.L_x_30379:
[----:B------:R-:W-:Y:S05]  /*137e0*/  BSYNC.RECONVERGENT B4 ;  /* 0x0000000000047941 */ /* 0x000fea0003800200 */
.L_x_30378:
[----:B------:R-:W-:Y:S01]  /*137f0*/  VIADD R0, R4, 0x1 ;  /* 0x0000000104007836 */ /* 0x000fe20000000000 */
[----:B------:R-:W-:Y:S06]  /*13800*/  BRA `(.L_x_30380) ;  /* 0x0000000000087947 */ /* 0x000fec0003800000 */
.L_x_30377:
[----:B------:R-:W-:Y:S01]  /*13810*/  DMUL R2, RZ, R26 ;  /* 0x0000001aff027228 */ /* 0x000fe20000000000 */
[----:B------:R-:W-:-:S10]  /*13820*/  IMAD.MOV.U32 R0, RZ, RZ, 0x1 ;  /* 0x00000001ff007424 */ /* 0x000fd400078e00ff */
.L_x_30380:
[----:B------:R-:W-:Y:S05]  /*13830*/  BSYNC.RECONVERGENT B3 ;  /* 0x0000000000037941 */ /* 0x000fea0003800200 */
.L_x_30376:
        /* <DEDUP_REMOVED lines=56> */
.L_x_30382:
[----:B------:R-:W-:Y:S01]  /*13bc0*/  DMUL R2, RZ, R26 ;  /* 0x0000001aff027228 */ /* 0x000fe20000000000 */
[----:B------:R-:W-:-:S10]  /*13bd0*/  IMAD.MOV.U32 R0, RZ, RZ, RZ ;  /* 0x000000ffff007224 */ /* 0x000fd400078e00ff */
.L_x_30383:
[----:B------:R-:W-:Y:S05]  /*13be0*/  BSYNC.RECONVERGENT B3 ;  /* 0x0000000000037941 */ /* 0x000fea0003800200 */
.L_x_30381:
        /* <DEDUP_REMOVED lines=30> */
.L_x_30351:
        /* <DEDUP_REMOVED lines=58> */
.L_x_30282:
[----:B------:R-:W-:Y:S05]  /*14170*/  BSYNC.RECONVERGENT B1 ;  /* 0x0000000000017941 */ /* 0x000fea0003800200 */
.L_x_30281:
[----:B------:R-:W-:Y:S01]  /*14180*/  VIADD R0, R33, 0x100 ;  /* 0x0000010021007836 */ /* 0x000fe20000000000 */
[----:B------:R-:W-:Y:S01]  /*14190*/  BSSY.RECONVERGENT B1, `(.L_x_30384) ;  /* 0x00009f8000017945 */ /* 0x000fe20003800200 */
[----:B-----5:R-:W-:Y:S02]  /*141a0*/  CS2R R30, SRZ ;  /* 0x00000000001e7805 */ /* 0x020fe4000001ff00 */
        /* <DEDUP_REMOVED lines=136> */
.L_x_30393:
        /* <DEDUP_REMOVED lines=22> */
.L_x_30396:
[----:B------:R-:W-:Y:S05]  /*14b90*/  BSYNC.RECONVERGENT B4 ;  /* 0x0000000000047941 */ /* 0x000fea0003800200 */
.L_x_30395:
        /* <DEDUP_REMOVED lines=29> */
.L_x_30394:
[----:B------:R-:W-:Y:S05]  /*14d70*/  BSYNC.RECONVERGENT B3 ;  /* 0x0000000000037941 */ /* 0x000fea0003800200 */
.L_x_30392:
        /* <DEDUP_REMOVED lines=22> */
.L_x_30398:
[----:B------:R-:W-:Y:S05]  /*14ee0*/  BSYNC.RECONVERGENT B3 ;  /* 0x0000000000037941 */ /* 0x000fea0003800200 */
.L_x_30397:
        /* <DEDUP_REMOVED lines=84> */
.L_x_30400:
[----:B------:R-:W-:Y:S02]  /*15430*/  FSEL R2, RZ, 3.37028055040000000000e+12, P0 ;  /* 0x54442d18ff027808 */ /* 0x000fe40000000000 */
[----:B------:R-:W-:-:S07]  /*15440*/  FSEL R3, RZ, 2.1426990032196044922, P0 ;  /* 0x400921fbff037808 */ /* 0x000fce0000000000 */
.L_x_30401:
[----:B------:R-:W-:Y:S05]  /*15450*/  BSYNC.RECONVERGENT B0 ;  /* 0x0000000000007941 */ /* 0x000fea0003800200 */
.L_x_30399:
[----:B------:R-:W-:Y:S01]  /*15460*/  DADD R12, |R12|, |R14| ;  /* 0x000000000c0c7229 */ /* 0x000fe2000000060e */
[----:B------:R-:W-:Y:S01]  /*15470*/  LOP3.LUT R15, R3, 0x80000000, R15, 0xb8, !PT ;  /* 0x80000000030f7812 */ /* 0x000fe200078eb80f */
[----:B------:R-:W-:-:S06]  /*15480*/  DMUL R8, R8, 0.5 ;  /* 0x3fe0000008087828 */ /* 0x000fcc0000000000 */
[----:B------:R-:W-:-:S06]  /*15490*/  DSETP.NAN.AND P0, PT, R12, R12, PT ;  /* 0x0000000c0c00722a */ /* 0x000fcc0003f08000 */
[----:B------:R-:W-:Y:S02]  /*154a0*/  FSEL R2, R12, R2, P0 ;  /* 0x000000020c027208 */ /* 0x000fe40000000000 */
[----:B------:R-:W-:Y:S01]  /*154b0*/  FSEL R3, R13, R15, P0 ;  /* 0x0000000f0d037208 */ /* 0x000fe20000000000 */
[----:B------:R-:W-:Y:S06]  /*154c0*/  BRA `(.L_x_30402) ;  /* 0x0000006400c07947 */ /* 0x000fec0003800000 */
.L_x_30391:
        /* <DEDUP_REMOVED lines=101> */
.L_x_30405:
[----:B------:R-:W-:Y:S05]  /*15b20*/  BSYNC.RECONVERGENT B0 ;  /* 0x0000000000007941 */ /* 0x000fea0003800200 */
.L_x_30404:
        /* <DEDUP_REMOVED lines=8> */
.L_x_30407:
[----:B------:R-:W-:Y:S05]  /*15bb0*/  BSYNC.RECONVERGENT B3 ;  /* 0x0000000000037941 */ /* 0x000fea0003800200 */
.L_x_30406:
        /* <DEDUP_REMOVED lines=84> */
.L_x_30409:
[----:B------:R-:W-:Y:S02]  /*16100*/  FSEL R2, RZ, 3.37028055040000000000e+12, P0 ;  /* 0x54442d18ff027808 */ /* 0x000fe40000000000 */
[----:B------:R-:W-:-:S07]  /*16110*/  FSEL R3, RZ, 2.1426990032196044922, P0 ;  /* 0x400921fbff037808 */ /* 0x000fce0000000000 */
.L_x_30410:
[----:B------:R-:W-:Y:S05]  /*16120*/  BSYNC.RECONVERGENT B0 ;  /* 0x0000000000007941 */ /* 0x000fea0003800200 */
.L_x_30408:
[----:B------:R-:W-:Y:S01]  /*16130*/  DADD R12, |R12|, |R14| ;  /* 0x000000000c0c7229 */ /* 0x000fe2000000060e */
[----:B------:R-:W-:Y:S01]  /*16140*/  LOP3.LUT R15, R3, 0x80000000, R15, 0xb8, !PT ;  /* 0x80000000030f7812 */ /* 0x000fe200078eb80f */
[----:B------:R-:W-:-:S06]  /*16150*/  DMUL R8, R8, 0.5 ;  /* 0x3fe0000008087828 */ /* 0x000fcc0000000000 */
[----:B------:R-:W-:-:S06]  /*16160*/  DSETP.NAN.AND P0, PT, R12, R12, PT ;  /* 0x0000000c0c00722a */ /* 0x000fcc0003f08000 */
[----:B------:R-:W-:Y:S02]  /*16170*/  FSEL R2, R12, R2, P0 ;  /* 0x000000020c027208 */ /* 0x000fe40000000000 */
[----:B------:R-:W-:Y:S01]  /*16180*/  FSEL R3, R13, R15, P0 ;  /* 0x0000000f0d037208 */ /* 0x000fe20000000000 */
[----:B------:R-:W-:Y:S06]  /*16190*/  BRA `(.L_x_30402) ;  /* 0x00000058008c7947 */ /* 0x000fec0003800000 */
.L_x_30403:
        /* <DEDUP_REMOVED lines=31> */
.L_x_30412:
        /* <DEDUP_REMOVED lines=74> */
.L_x_30411:
        /* <DEDUP_REMOVED lines=99> */
.L_x_30414:
        /* <DEDUP_REMOVED lines=22> */
.L_x_30417:
[----:B------:R-:W-:Y:S05]  /*16fc0*/  BSYNC.RECONVERGENT B4 ;  /* 0x0000000000047941 */ /* 0x000fea0003800200 */
.L_x_30416:
        /* <DEDUP_REMOVED lines=29> */
.L_x_30415:
[----:B------:R-:W-:Y:S05]  /*171a0*/  BSYNC.RECONVERGENT B3 ;  /* 0x0000000000037941 */ /* 0x000fea0003800200 */
.L_x_30413:
        /* <DEDUP_REMOVED lines=26> */
.L_x_30419:
[----:B------:R-:W-:Y:S05]  /*17350*/  BSYNC.RECONVERGENT B3 ;  /* 0x0000000000037941 */ /* 0x000fea0003800200 */
.L_x_30418:
        /* <DEDUP_REMOVED lines=84> */
.L_x_30421:
[----:B------:R-:W-:Y:S02]  /*178a0*/  FSEL R2, RZ, 3.37028055040000000000e+12, P0 ;  /* 0x54442d18ff027808 */ /* 0x000fe40000000000 */
[----:B------:R-:W-:-:S07]  /*178b0*/  FSEL R3, RZ, 2.1426990032196044922, P0 ;  /* 0x400921fbff037808 */ /* 0x000fce0000000000 */
.L_x_30422:
[----:B------:R-:W-:Y:S05]  /*178c0*/  BSYNC.RECONVERGENT B0 ;  /* 0x0000000000007941 */ /* 0x000fea0003800200 */
.L_x_30420:
[----:B------:R-:W-:Y:S01]  /*178d0*/  DADD R12, |R12|, |R14| ;  /* 0x000000000c0c7229 */ /* 0x000fe2000000060e */
[----:B------:R-:W-:Y:S01]  /*178e0*/  LOP3.LUT R15, R3, 0x80000000, R15, 0xb8, !PT ;  /* 0x80000000030f7812 */ /* 0x000fe200078eb80f */
[----:B------:R-:W-:-:S06]  /*178f0*/  DMUL R8, R28, 0.5 ;  /* 0x3fe000001c087828 */ /* 0x000fcc0000000000 */
[----:B------:R-:W-:-:S06]  /*17900*/  DSETP.NAN.AND P0, PT, R12, R12, PT ;  /* 0x0000000c0c00722a */ /* 0x000fcc0003f08000 */
[----:B------:R-:W-:Y:S02]  /*17910*/  FSEL R2, R12, R2, P0 ;  /* 0x000000020c027208 */ /* 0x000fe40000000000 */
[----:B------:R-:W-:Y:S01]  /*17920*/  FSEL R3, R13, R15, P0 ;  /* 0x0000000f0d037208 */ /* 0x000fe20000000000 */
[----:B------:R-:W-:Y:S06]  /*17930*/  BRA `(.L_x_30402) ;  /* 0x0000004000a47947 */ /* 0x000fec0003800000 */
.L_x_30390:
        /* <DEDUP_REMOVED lines=137> */
.L_x_30424:
[----:B------:R-:W-:Y:S05]  /*181d0*/  BSYNC.RECONVERGENT B0 ;  /* 0x0000000000007941 */ /* 0x000fea0003800200 */
.L_x_30423:
        /* <DEDUP_REMOVED lines=8> */
.L_x_30426:
[----:B------:R-:W-:Y:S05]  /*18260*/  BSYNC.RECONVERGENT B3 ;  /* 0x0000000000037941 */ /* 0x000fea0003800200 */
.L_x_30425:
        /* <DEDUP_REMOVED lines=84> */
.L_x_30428:
[----:B------:R-:W-:Y:S02]  /*187b0*/  FSEL R2, RZ, 3.37028055040000000000e+12, P0 ;  /* 0x54442d18ff027808 */ /* 0x000fe40000000000 */
[----:B------:R-:W-:-:S07]  /*187c0*/  FSEL R3, RZ, 2.1426990032196044922, P0 ;  /* 0x400921fbff037808 */ /* 0x000fce0000000000 */
.L_x_30429:
[----:B------:R-:W-:Y:S05]  /*187d0*/  BSYNC.RECONVERGENT B0 ;  /* 0x0000000000007941 */ /* 0x000fea0003800200 */
.L_x_30427:
[----:B------:R-:W-:Y:S01]  /*187e0*/  DADD R12, |R12|, |R14| ;  /* 0x000000000c0c7229 */ /* 0x000fe2000000060e */
[----:B------:R-:W-:-:S07]  /*187f0*/  LOP3.LUT R15, R3, 0x80000000, R15, 0xb8, !PT ;  /* 0x80000000030f7812 */ /* 0x000fce00078eb80f */
[----:B------:R-:W-:-:S06]  /*18800*/  DSETP.NAN.AND P0, PT, R12, R12, PT ;  /* 0x0000000c0c00722a */ /* 0x000fcc0003f08000 */
[----:B------:R-:W-:Y:S02]  /*18810*/  FSEL R2, R12, R2, P0 ;  /* 0x000000020c027208 */ /* 0x000fe40000000000 */
[----:B------:R-:W-:Y:S01]  /*18820*/  FSEL R3, R13, R15, P0 ;  /* 0x0000000f0d037208 */ /* 0x000fe20000000000 */
[----:B------:R-:W-:Y:S06]  /*18830*/  BRA `(.L_x_30402) ;  /* 0x0000003000e47947 */ /* 0x000fec0003800000 */
.L_x_30389:
        /* <DEDUP_REMOVED lines=92> */
.L_x_30432:
        /* <DEDUP_REMOVED lines=22> */
.L_x_30435:
[----:B------:R-:W-:Y:S05]  /*18f60*/  BSYNC.RECONVERGENT B4 ;  /* 0x0000000000047941 */ /* 0x000fea0003800200 */
.L_x_30434:
        /* <DEDUP_REMOVED lines=29> */
.L_x_30433:
[----:B------:R-:W-:Y:S05]  /*19140*/  BSYNC.RECONVERGENT B3 ;  /* 0x0000000000037941 */ /* 0x000fea0003800200 */
.L_x_30431:
        /* <DEDUP_REMOVED lines=87> */
.L_x_30430:
        /* <DEDUP_REMOVED lines=73> */
[----:B------:R-:W-:-:S04]  /*19b50*/  @!P1 FSEL R5, R7, R5, !P0 ;  /* 0x0000000507059208 */ /* 0x000fc80004000000 */
[----:B------:R-:W-:Y:S02]  /*19b60*/  FSEL R7, R6, 1.8213495016098022461, !P0 ;  /* 0x3fe921fb06077808 */ /* 0x000fe40004000000 */
[----:B------:R-:W-:Y:S02]  /*19b70*/  @!P1 DADD R2, R4, R8 ;  /* 0x0000000004029229 */ /* 0x000fe40000000008 */
[C-C-:B------:R-:W-:Y:S02]  /*19b80*/  DADD R4, |R12|.reuse, |R14|.reuse ;  /* 0x000000000c047229 */ /* 0x140fe4000000060e */
[----:B------:R-:W-:Y:S02]  /*19b90*/  DSETP.NEU.AND P1, PT, |R12|, |R14|, PT ;  /* 0x4000000e0c00722a */ /* 0x000fe40003f2d200 */
[----:B------:R-:W-:Y:S01]  /*19ba0*/  DMUL R8, R10, 0.5 ;  /* 0x3fe000000a087828 */ /* 0x000fe20000000000 */
[----:B------:R-:W-:-:S03]  /*19bb0*/  FSEL R13, R0, 3.37028055040000000000e+12, !P0 ;  /* 0x54442d18000d7808 */ /* 0x000fc60004000000 */
        /* <DEDUP_REMOVED lines=8> */
.L_x_30388:
        /* <DEDUP_REMOVED lines=25> */
.L_x_30437:
[----:B------:R-:W-:Y:S05]  /*19dd0*/  BSYNC.RECONVERGENT B3 ;  /* 0x0000000000037941 */ /* 0x000fea0003800200 */
.L_x_30436:
        /* <DEDUP_REMOVED lines=23> */
.L_x_30439:
[----:B------:R-:W-:Y:S05]  /*19f50*/  BSYNC.RECONVERGENT B3 ;  /* 0x0000000000037941 */ /* 0x000fea0003800200 */
.L_x_30438:
        /* <DEDUP_REMOVED lines=140> */
.L_x_30441:
[----:B------:R-:W-:Y:S05]  /*1a820*/  BSYNC.RECONVERGENT B0 ;  /* 0x0000000000007941 */ /* 0x000fea0003800200 */
.L_x_30440:
        /* <DEDUP_REMOVED lines=8> */
.L_x_30443:
[----:B------:R-:W-:Y:S05]  /*1a8b0*/  BSYNC.RECONVERGENT B3 ;  /* 0x0000000000037941 */ /* 0x000fea0003800200 */
.L_x_30442:
        /* <DEDUP_REMOVED lines=84> */
.L_x_30445:
[----:B------:R-:W-:Y:S02]  /*1ae00*/  FSEL R2, RZ, 3.37028055040000000000e+12, P0 ;  /* 0x54442d18ff027808 */ /* 0x000fe40000000000 */
[----:B------:R-:W-:-:S07]  /*1ae10*/  FSEL R3, RZ, 2.1426990032196044922, P0 ;  /* 0x400921fbff037808 */ /* 0x000fce0000000000 */
.L_x_30446:
[----:B------:R-:W-:Y:S05]  /*1ae20*/  BSYNC.RECONVERGENT B0 ;  /* 0x0000000000007941 */ /* 0x000fea0003800200 */
.L_x_30444:
[----:B------:R-:W-:Y:S01]  /*1ae30*/  DADD R12, |R12|, |R14| ;  /* 0x000000000c0c7229 */ /* 0x000fe2000000060e */
[----:B------:R-:W-:Y:S01]  /*1ae40*/  LOP3.LUT R15, R3, 0x80000000, R15, 0xb8, !PT ;  /* 0x80000000030f7812 */ /* 0x000fe200078eb80f */
[----:B------:R-:W-:-:S06]  /*1ae50*/  DADD R8, R8, 1 ;  /* 0x3ff0000008087429 */ /* 0x000fcc0000000000 */
[----:B------:R-:W-:-:S06]  /*1ae60*/  DSETP.NAN.AND P0, PT, R12, R12, PT ;  /* 0x0000000c0c00722a */ /* 0x000fcc0003f08000 */
[----:B------:R-:W-:Y:S02]  /*1ae70*/  FSEL R2, R12, R2, P0 ;  /* 0x000000020c027208 */ /* 0x000fe40000000000 */
[----:B------:R-:W-:Y:S01]  /*1ae80*/  FSEL R3, R13, R15, P0 ;  /* 0x0000000f0d037208 */ /* 0x000fe20000000000 */
[----:B------:R-:W-:Y:S06]  /*1ae90*/  BRA `(.L_x_30402) ;  /* 0x0000000c004c7947 */ /* 0x000fec0003800000 */
.L_x_30387:
        /* <DEDUP_REMOVED lines=111> */
.L_x_30448:
[----:B------:R-:W-:Y:S05]  /*1b590*/  BSYNC.RECONVERGENT B0 ;  /* 0x0000000000007941 */ /* 0x000fea0003800200 */
.L_x_30447:
[----:B------:R-:W-:Y:S04]  /*1b5a0*/  BSSY.RECONVERGENT B3, `(.L_x_30449) ;  /* 0x0000006000037945 */ /* 0x000fe80003800200 */
[----:B------:R-:W-:Y:S05]  /*1b5b0*/  @P4 BRA P5, `(.L_x_30450) ;  /* 0x0000000000104947 */ /* 0x000fea0002800000 */
[----:B------:R-:W-:Y:S01]  /*1b5c0*/  IMAD.MOV.U32 R2, RZ, RZ, R10 ;  /* 0x000000ffff027224 */ /* 0x000fe200078e000a */
[----:B------:R-:W-:Y:S01]  /*1b5d0*/  MOV R0, 0x1b600 ;  /* 0x0001b60000007802 */ /* 0x000fe20000000f00 */
[----:B------:R-:W-:-:S07]  /*1b5e0*/  IMAD.MOV.U32 R3, RZ, RZ, R11 ;  /* 0x000000ffff037224 */ /* 0x000fce00078e000b */
[----:B------:R-:W-:Y:S05]  /*1b5f0*/  CALL.REL.NOINC `($__internal_73_$__cuda_sm20_div_rn_f64_full) ;  /* 0x000000cc00447944 */ /* 0x000fea0003c00000 */
.L_x_30450:
[----:B------:R-:W-:Y:S05]  /*1b600*/  BSYNC.RECONVERGENT B3 ;  /* 0x0000000000037941 */ /* 0x000fea0003800200 */
.L_x_30449:
        /* <DEDUP_REMOVED lines=84> */
.L_x_30452:
[----:B------:R-:W-:Y:S02]  /*1bb50*/  FSEL R2, RZ, 3.37028055040000000000e+12, P0 ;  /* 0x54442d18ff027808 */ /* 0x000fe40000000000 */
[----:B------:R-:W-:-:S07]  /*1bb60*/  FSEL R3, RZ, 2.1426990032196044922, P0 ;  /* 0x400921fbff037808 */ /* 0x000fce0000000000 */
.L_x_30453:
[----:B------:R-:W-:Y:S05]  /*1bb70*/  BSYNC.RECONVERGENT B0 ;  /* 0x0000000000007941 */ /* 0x000fea0003800200 */
.L_x_30451:
[----:B------:R-:W-:Y:S01]  /*1bb80*/  DADD R12, |R12|, |R14| ;  /* 0x000000000c0c7229 */ /* 0x000fe2000000060e */
[----:B------:R-:W-:-:S07]  /*1bb90*/  LOP3.LUT R15, R3, 0x80000000, R15, 0xb8, !PT ;  /* 0x80000000030f7812 */ /* 0x000fce00078eb80f */
[----:B------:R-:W-:-:S06]  /*1bba0*/  DSETP.NAN.AND P0, PT, R12, R12, PT ;  /* 0x0000000c0c00722a */ /* 0x000fcc0003f08000 */
[----:B------:R-:W-:Y:S02]  /*1bbb0*/  FSEL R2, R12, R2, P0 ;  /* 0x000000020c027208 */ /* 0x000fe40000000000 */
[----:B------:R-:W-:-:S07]  /*1bbc0*/  FSEL R3, R13, R15, P0 ;  /* 0x0000000f0d037208 */ /* 0x000fce0000000000 */
.L_x_30402:
[----:B------:R-:W-:Y:S05]  /*1bbd0*/  BSYNC.RECONVERGENT B2 ;  /* 0x0000000000027941 */ /* 0x000fea0003800200 */
.L_x_30386:
        /* <DEDUP_REMOVED lines=76> */
.L_x_30459:
[----:B------:R-:W-:Y:S05]  /*1c0a0*/  BSYNC.RECONVERGENT B0 ;  /* 0x0000000000007941 */ /* 0x000fea0003800200 */
.L_x_30458:
        /* <DEDUP_REMOVED lines=25> */
.L_x_30463:
[----:B------:R-:W-:Y:S05]  /*1c240*/  BSYNC.RECONVERGENT B4 ;  /* 0x0000000000047941 */ /* 0x000fea0003800200 */
.L_x_30462:
[----:B------:R-:W-:Y:S01]  /*1c250*/  VIADD R0, R4, 0x1 ;  /* 0x0000000104007836 */ /* 0x000fe20000000000 */
[----:B------:R-:W-:Y:S06]  /*1c260*/  BRA `(.L_x_30464) ;  /* 0x0000000000087947 */ /* 0x000fec0003800000 */
.L_x_30461:
[----:B------:R-:W-:Y:S01]  /*1c270*/  DMUL R2, RZ, R30 ;  /* 0x0000001eff027228 */ /* 0x000fe20000000000 */
[----:B------:R-:W-:-:S10]  /*1c280*/  IMAD.MOV.U32 R0, RZ, RZ, 0x1 ;  /* 0x00000001ff007424 */ /* 0x000fd400078e00ff */
.L_x_30464:
[----:B------:R-:W-:Y:S05]  /*1c290*/  BSYNC.RECONVERGENT B3 ;  /* 0x0000000000037941 */ /* 0x000fea0003800200 */
.L_x_30460:
        /* <DEDUP_REMOVED lines=56> */
.L_x_30466:
[----:B------:R-:W-:Y:S01]  /*1c620*/  DMUL R2, RZ, R30 ;  /* 0x0000001eff027228 */ /* 0x000fe20000000000 */
[----:B------:R-:W-:-:S10]  /*1c630*/  IMAD.MOV.U32 R0, RZ, RZ, RZ ;  /* 0x000000ffff007224 */ /* 0x000fd400078e00ff */
.L_x_30467:
[----:B------:R-:W-:Y:S05]  /*1c640*/  BSYNC.RECONVERGENT B3 ;  /* 0x0000000000037941 */ /* 0x000fea0003800200 */
.L_x_30465:
        /* <DEDUP_REMOVED lines=32> */
.L_x_30457:
        /* <DEDUP_REMOVED lines=62> */
.L_x_30469:
[----:B------:R-:W-:Y:S05]  /*1cc30*/  BSYNC.RECONVERGENT B0 ;  /* 0x0000000000007941 */ /* 0x000fea0003800200 */
.L_x_30468:
        /* <DEDUP_REMOVED lines=38> */
.L_x_30473:
[----:B------:R-:W-:Y:S05]  /*1cea0*/  BSYNC.RECONVERGENT B4 ;  /* 0x0000000000047941 */ /* 0x000fea0003800200 */
.L_x_30472:
[----:B------:R-:W-:Y:S01]  /*1ceb0*/  VIADD R0, R4, 0x1 ;  /* 0x0000000104007836 */ /* 0x000fe20000000000 */
[----:B------:R-:W-:Y:S06]  /*1cec0*/  BRA `(.L_x_30474) ;  /* 0x0000000000087947 */ /* 0x000fec0003800000 */
.L_x_30471:
[----:B------:R-:W-:Y:S01]  /*1ced0*/  DMUL R2, RZ, R30 ;  /* 0x0000001eff027228 */ /* 0x000fe20000000000 */
[----:B------:R-:W-:-:S10]  /*1cee0*/  IMAD.MOV.U32 R0, RZ, RZ, 0x1 ;  /* 0x00000001ff007424 */ /* 0x000fd400078e00ff */
.L_x_30474:
[----:B------:R-:W-:Y:S05]  /*1cef0*/  BSYNC.RECONVERGENT B3 ;  /* 0x0000000000037941 */ /* 0x000fea0003800200 */
.L_x_30470:
        /* <DEDUP_REMOVED lines=58> */
.L_x_30476:
[----:B------:R-:W-:Y:S01]  /*1d2a0*/  DMUL R2, RZ, R30 ;  /* 0x0000001eff027228 */ /* 0x000fe20000000000 */
[----:B------:R-:W-:-:S10]  /*1d2b0*/  IMAD.MOV.U32 R0, RZ, RZ, RZ ;  /* 0x000000ffff007224 */ /* 0x000fd400078e00ff */
.L_x_30477:
[----:B------:R-:W-:Y:S05]  /*1d2c0*/  BSYNC.RECONVERGENT B3 ;  /* 0x0000000000037941 */ /* 0x000fea0003800200 */
.L_x_30475:
        /* <DEDUP_REMOVED lines=35> */
.L_x_30456:
        /* <DEDUP_REMOVED lines=10> */
.L_x_30478:
[----:B------:R-:W-:-:S10]  /*1d5a0*/  DADD R30, R30, -R30 ;  /* 0x000000001e1e7229 */ /* 0x000fd4000000081e */
[----:B------:R-:W-:Y:S02]  /*1d5b0*/  IMAD.MOV.U32 R28, RZ, RZ, R30 ;  /* 0x000000ffff1c7224 */ /* 0x000fe400078e001e */
[----:B------:R-:W-:Y:S01]  /*1d5c0*/  IMAD.MOV.U32 R29, RZ, RZ, R31 ;  /* 0x000000ffff1d7224 */ /* 0x000fe200078e001f */
[----:B------:R-:W-:Y:S06]  /*1d5d0*/  BRA `(.L_x_30385) ;  /* 0x0000000800cc7947 */ /* 0x000fec0003800000 */
.L_x_30455:
        /* <DEDUP_REMOVED lines=26> */
.L_x_30482:
[----:B------:R-:W-:Y:S05]  /*1d780*/  BSYNC.RECONVERGENT B4 ;  /* 0x0000000000047941 */ /* 0x000fea0003800200 */
.L_x_30481:
[----:B------:R-:W-:Y:S01]  /*1d790*/  VIADD R0, R4, 0x1 ;  /* 0x0000000104007836 */ /* 0x000fe20000000000 */
[----:B------:R-:W-:Y:S06]  /*1d7a0*/  BRA `(.L_x_30483) ;  /* 0x0000000000087947 */ /* 0x000fec0003800000 */
.L_x_30480:
[----:B------:R-:W-:Y:S01]  /*1d7b0*/  DMUL R2, RZ, R30 ;  /* 0x0000001eff027228 */ /* 0x000fe20000000000 */
[----:B------:R-:W-:-:S10]  /*1d7c0*/  IMAD.MOV.U32 R0, RZ, RZ, 0x1 ;  /* 0x00000001ff007424 */ /* 0x000fd400078e00ff */
.L_x_30483:
[----:B------:R-:W-:Y:S05]  /*1d7d0*/  BSYNC.RECONVERGENT B3 ;  /* 0x0000000000037941 */ /* 0x000fea0003800200 */
.L_x_30479:
        /* <DEDUP_REMOVED lines=56> */
.L_x_30485:
[----:B------:R-:W-:Y:S01]  /*1db60*/  DMUL R2, RZ, R30 ;  /* 0x0000001eff027228 */ /* 0x000fe20000000000 */
[----:B------:R-:W-:-:S10]  /*1db70*/  IMAD.MOV.U32 R0, RZ, RZ, RZ ;  /* 0x000000ffff007224 */ /* 0x000fd400078e00ff */
.L_x_30486:
[----:B------:R-:W-:Y:S05]  /*1db80*/  BSYNC.RECONVERGENT B3 ;  /* 0x0000000000037941 */ /* 0x000fea0003800200 */
.L_x_30484:
        /* <DEDUP_REMOVED lines=30> */
.L_x_30454:
        /* <DEDUP_REMOVED lines=58> */
.L_x_30385:
[----:B------:R-:W-:Y:S05]  /*1e110*/  BSYNC.RECONVERGENT B1 ;  /* 0x0000000000017941 */ /* 0x000fea0003800200 */
.L_x_30384:
        /* <DEDUP_REMOVED lines=139> */
.L_x_30496:
        /* <DEDUP_REMOVED lines=22> */
.L_x_30499:
[----:B------:R-:W-:Y:S05]  /*1eb30*/  BSYNC.RECONVERGENT B4 ;  /* 0x0000000000047941 */ /* 0x000fea0003800200 */
.L_x_30498:
        /* <DEDUP_REMOVED lines=29> */
.L_x_30497:
[----:B------:R-:W-:Y:S05]  /*1ed10*/  BSYNC.RECONVERGENT B3 ;  /* 0x0000000000037941 */ /* 0x000fea0003800200 */
.L_x_30495:
        /* <DEDUP_REMOVED lines=22> */
.L_x_30501:
[----:B------:R-:W-:Y:S05]  /*1ee80*/  BSYNC.RECONVERGENT B3 ;  /* 0x0000000000037941 */ /* 0x000fea0003800200 */
.L_x_30500:
        /* <DEDUP_REMOVED lines=84> */
.L_x_30503:
[----:B------:R-:W-:Y:S02]  /*1f3d0*/  FSEL R2, RZ, 3.37028055040000000000e+12, P0 ;  /* 0x54442d18ff027808 */ /* 0x000fe40000000000 */
[----:B------:R-:W-:-:S07]  /*1f3e0*/  FSEL R3, RZ, 2.1426990032196044922, P0 ;  /* 0x400921fbff037808 */ /* 0x000fce0000000000 */
.L_x_30504:
[----:B------:R-:W-:Y:S05]  /*1f3f0*/  BSYNC.RECONVERGENT B0 ;  /* 0x0000000000007941 */ /* 0x000fea0003800200 */
.L_x_30502:
[----:B------:R-:W-:Y:S01]  /*1f400*/  DADD R16, |R16|, |R18| ;  /* 0x0000000010107229 */ /* 0x000fe20000000612 */
[----:B------:R-:W-:Y:S01]  /*1f410*/  LOP3.LUT R19, R3, 0x80000000, R19, 0xb8, !PT ;  /* 0x8000000003137812 */ /* 0x000fe200078eb813 */
[----:B------:R-:W-:-:S06]  /*1f420*/  DMUL R8, R8, 0.5 ;  /* 0x3fe0000008087828 */ /* 0x000fcc0000000000 */
[----:B------:R-:W-:-:S06]  /*1f430*/  DSETP.NAN.AND P0, PT, R16, R16, PT ;  /* 0x000000101000722a */ /* 0x000fcc0003f08000 */
[----:B------:R-:W-:Y:S02]  /*1f440*/  FSEL R2, R16, R2, P0 ;  /* 0x0000000210027208 */ /* 0x000fe40000000000 */
[----:B------:R-:W-:Y:S01]  /*1f450*/  FSEL R3, R17, R19, P0 ;  /* 0x0000001311037208 */ /* 0x000fe20000000000 */
[----:B------:R-:W-:Y:S06]  /*1f460*/  BRA `(.L_x_30505) ;  /* 0x0000006400c07947 */ /* 0x000fec0003800000 */
.L_x_30494:
        /* <DEDUP_REMOVED lines=101> */
.L_x_30508:
[----:B------:R-:W-:Y:S05]  /*1fac0*/  BSYNC.RECONVERGENT B0 ;  /* 0x0000000000007941 */ /* 0x000fea0003800200 */
.L_x_30507:
        /* <DEDUP_REMOVED lines=8> */
.L_x_30510:
[----:B------:R-:W-:Y:S05]  /*1fb50*/  BSYNC.RECONVERGENT B3 ;  /* 0x0000000000037941 */ /* 0x000fea0003800200 */
.L_x_30509:
        /* <DEDUP_REMOVED lines=84> */
.L_x_30512:
[----:B------:R-:W-:Y:S02]  /*200a0*/  FSEL R2, RZ, 3.37028055040000000000e+12, P0 ;  /* 0x54442d18ff027808 */ /* 0x000fe40000000000 */
[----:B------:R-:W-:-:S07]  /*200b0*/  FSEL R3, RZ, 2.1426990032196044922, P0 ;  /* 0x400921fbff037808 */ /* 0x000fce0000000000 */
.L_x_30513:
[----:B------:R-:W-:Y:S05]  /*200c0*/  BSYNC.RECONVERGENT B0 ;  /* 0x0000000000007941 */ /* 0x000fea0003800200 */
.L_x_30511:
[----:B------:R-:W-:Y:S01]  /*200d0*/  DADD R16, |R16|, |R18| ;  /* 0x0000000010107229 */ /* 0x000fe20000000612 */
[----:B------:R-:W-:Y:S01]  /*200e0*/  LOP3.LUT R19, R3, 0x80000000, R19, 0xb8, !PT ;  /* 0x8000000003137812 */ /* 0x000fe200078eb813 */
[----:B------:R-:W-:-:S06]  /*200f0*/  DMUL R8, R8, 0.5 ;  /* 0x3fe0000008087828 */ /* 0x000fcc0000000000 */
[----:B------:R-:W-:-:S06]  /*20100*/  DSETP.NAN.AND P0, PT, R16, R16, PT ;  /* 0x000000101000722a */ /* 0x000fcc0003f08000 */
[----:B------:R-:W-:Y:S02]  /*20110*/  FSEL R2, R16, R2, P0 ;  /* 0x0000000210027208 */ /* 0x000fe40000000000 */
[----:B------:R-:W-:Y:S01]  /*20120*/  FSEL R3, R17, R19, P0 ;  /* 0x0000001311037208 */ /* 0x000fe20000000000 */
[----:B------:R-:W-:Y:S06]  /*20130*/  BRA `(.L_x_30505) ;  /* 0x00000058008c7947 */ /* 0x000fec0003800000 */
.L_x_30506:
        /* <DEDUP_REMOVED lines=31> */
.L_x_30515:
        /* <DEDUP_REMOVED lines=74> */
.L_x_30514:
        /* <DEDUP_REMOVED lines=99> */
.L_x_30517:
        /* <DEDUP_REMOVED lines=22> */
.L_x_30520:
[----:B------:R-:W-:Y:S05]  /*20f60*/  BSYNC.RECONVERGENT B4 ;  /* 0x0000000000047941 */ /* 0x000fea0003800200 */
.L_x_30519:
        /* <DEDUP_REMOVED lines=29> */
.L_x_30518:
[----:B------:R-:W-:Y:S05]  /*21140*/  BSYNC.RECONVERGENT B3 ;  /* 0x0000000000037941 */ /* 0x000fea0003800200 */
.L_x_30516:
        /* <DEDUP_REMOVED lines=26> */
.L_x_30522:
[----:B------:R-:W-:Y:S05]  /*212f0*/  BSYNC.RECONVERGENT B3 ;  /* 0x0000000000037941 */ /* 0x000fea0003800200 */
.L_x_30521:
        /* <DEDUP_REMOVED lines=84> */
.L_x_30524:
[----:B------:R-:W-:Y:S02]  /*21840*/  FSEL R2, RZ, 3.37028055040000000000e+12, P0 ;  /* 0x54442d18ff027808 */ /* 0x000fe40000000000 */
[----:B------:R-:W-:-:S07]  /*21850*/  FSEL R3, RZ, 2.1426990032196044922, P0 ;  /* 0x400921fbff037808 */ /* 0x000fce0000000000 */
.L_x_30525:
[----:B------:R-:W-:Y:S05]  /*21860*/  BSYNC.RECONVERGENT B0 ;  /* 0x0000000000007941 */ /* 0x000fea0003800200 */
.L_x_30523:
[----:B------:R-:W-:Y:S01]  /*21870*/  DADD R16, |R16|, |R18| ;  /* 0x0000000010107229 */ /* 0x000fe20000000612 */
[----:B------:R-:W-:Y:S01]  /*21880*/  LOP3.LUT R19, R3, 0x80000000, R19, 0xb8, !PT ;  /* 0x8000000003137812 */ /* 0x000fe200078eb813 */
[----:B------:R-:W-:-:S06]  /*21890*/  DMUL R8, R10, 0.5 ;  /* 0x3fe000000a087828 */ /* 0x000fcc0000000000 */
[----:B------:R-:W-:-:S06]  /*218a0*/  DSETP.NAN.AND P0, PT, R16, R16, PT ;  /* 0x000000101000722a */ /* 0x000fcc0003f08000 */
[----:B------:R-:W-:Y:S02]  /*218b0*/  FSEL R2, R16, R2, P0 ;  /* 0x0000000210027208 */ /* 0x000fe40000000000 */
[----:B------:R-:W-:Y:S01]  /*218c0*/  FSEL R3, R17, R19, P0 ;  /* 0x0000001311037208 */ /* 0x000fe20000000000 */
[----:B------:R-:W-:Y:S06]  /*218d0*/  BRA `(.L_x_30505) ;  /* 0x0000004000a47947 */ /* 0x000fec0003800000 */
.L_x_30493:
        /* <DEDUP_REMOVED lines=137> */
.L_x_30527:
[----:B------:R-:W-:Y:S05]  /*22170*/  BSYNC.RECONVERGENT B0 ;  /* 0x0000000000007941 */ /* 0x000fea0003800200 */
.L_x_30526:
        /* <DEDUP_REMOVED lines=8> */
.L_x_30529:
[----:B------:R-:W-:Y:S05]  /*22200*/  BSYNC.RECONVERGENT B3 ;  /* 0x0000000000037941 */ /* 0x000fea0003800200 */
.L_x_30528:
        /* <DEDUP_REMOVED lines=84> */
.L_x_30531:
[----:B------:R-:W-:Y:S02]  /*22750*/  FSEL R2, RZ, 3.37028055040000000000e+12, P0 ;  /* 0x54442d18ff027808 */ /* 0x000fe40000000000 */
[----:B------:R-:W-:-:S07]  /*22760*/  FSEL R3, RZ, 2.1426990032196044922, P0 ;  /* 0x400921fbff037808 */ /* 0x000fce0000000000 */
.L_x_30532:
[----:B------:R-:W-:Y:S05]  /*22770*/  BSYNC.RECONVERGENT B0 ;  /* 0x0000000000007941 */ /* 0x000fea0003800200 */
.L_x_30530:
[----:B------:R-:W-:Y:S01]  /*22780*/  DADD R16, |R16|, |R18| ;  /* 0x0000000010107229 */ /* 0x000fe20000000612 */
[----:B------:R-:W-:-:S07]  /*22790*/  LOP3.LUT R19, R3, 0x80000000, R19, 0xb8, !PT ;  /* 0x8000000003137812 */ /* 0x000fce00078eb813 */
[----:B------:R-:W-:-:S06]  /*227a0*/  DSETP.NAN.AND P0, PT, R16, R16, PT ;  /* 0x000000101000722a */ /* 0x000fcc0003f08000 */
[----:B------:R-:W-:Y:S02]  /*227b0*/  FSEL R2, R16, R2, P0 ;  /* 0x0000000210027208 */ /* 0x000fe40000000000 */
[----:B------:R-:W-:Y:S01]  /*227c0*/  FSEL R3, R17, R19, P0 ;  /* 0x0000001311037208 */ /* 0x000fe20000000000 */
[----:B------:R-:W-:Y:S06]  /*227d0*/  BRA `(.L_x_30505) ;  /* 0x0000003000e47947 */ /* 0x000fec0003800000 */
.L_x_30492:
        /* <DEDUP_REMOVED lines=92> */
.L_x_30535:
        /* <DEDUP_REMOVED lines=22> */
.L_x_30538:
[----:B------:R-:W-:Y:S05]  /*22f00*/  BSYNC.RECONVERGENT B4 ;  /* 0x0000000000047941 */ /* 0x000fea0003800200 */
.L_x_30537:
        /* <DEDUP_REMOVED lines=29> */
.L_x_30536:
[----:B------:R-:W-:Y:S05]  /*230e0*/  BSYNC.RECONVERGENT B3 ;  /* 0x0000000000037941 */ /* 0x000fea0003800200 */
.L_x_30534:
        /* <DEDUP_REMOVED lines=87> */
.L_x_30533:
        /* <DEDUP_REMOVED lines=88> */
.L_x_30491:
        /* <DEDUP_REMOVED lines=25> */
.L_x_30540:
[----:B------:R-:W-:Y:S05]  /*23d70*/  BSYNC.RECONVERGENT B3 ;  /* 0x0000000000037941 */ /* 0x000fea0003800200 */
.L_x_30539:
        /* <DEDUP_REMOVED lines=23> */
.L_x_30542:
[----:B------:R-:W-:Y:S05]  /*23ef0*/  BSYNC.RECONVERGENT B3 ;  /* 0x0000000000037941 */ /* 0x000fea0003800200 */
.L_x_30541:
        /* <DEDUP_REMOVED lines=140> */
.L_x_30544:
[----:B------:R-:W-:Y:S05]  /*247c0*/  BSYNC.RECONVERGENT B0 ;  /* 0x0000000000007941 */ /* 0x000fea0003800200 */
.L_x_30543:
        /* <DEDUP_REMOVED lines=8> */
.L_x_30546:
[----:B------:R-:W-:Y:S05]  /*24850*/  BSYNC.RECONVERGENT B3 ;  /* 0x0000000000037941 */ /* 0x000fea0003800200 */
.L_x_30545:
        /* <DEDUP_REMOVED lines=84> */
.L_x_30548:
[----:B------:R-:W-:Y:S02]  /*24da0*/  FSEL R2, RZ, 3.37028055040000000000e+12, P0 ;  /* 0x54442d18ff027808 */ /* 0x000fe40000000000 */
[----:B------:R-:W-:-:S07]  /*24db0*/  FSEL R3, RZ, 2.1426990032196044922, P0 ;  /* 0x400921fbff037808 */ /* 0x000fce0000000000 */
.L_x_30549:
[----:B------:R-:W-:Y:S05]  /*24dc0*/  BSYNC.RECONVERGENT B0 ;  /* 0x0000000000007941 */ /* 0x000fea0003800200 */
.L_x_30547:
[----:B------:R-:W-:Y:S01]  /*24dd0*/  DADD R16, |R16|, |R18| ;  /* 0x0000000010107229 */ /* 0x000fe20000000612 */
[----:B------:R-:W-:Y:S01]  /*24de0*/  LOP3.LUT R19, R3, 0x80000000, R19, 0xb8, !PT ;  /* 0x8000000003137812 */ /* 0x000fe200078eb813 */
[----:B------:R-:W-:-:S06]  /*24df0*/  DADD R8, R8, 1 ;  /* 0x3ff0000008087429 */ /* 0x000fcc0000000000 */
[----:B------:R-:W-:-:S06]  /*24e00*/  DSETP.NAN.AND P0, PT, R16, R16, PT ;  /* 0x000000101000722a */ /* 0x000fcc0003f08000 */
[----:B------:R-:W-:Y:S02]  /*24e10*/  FSEL R2, R16, R2, P0 ;  /* 0x0000000210027208 */ /* 0x000fe40000000000 */
[----:B------:R-:W-:Y:S01]  /*24e20*/  FSEL R3, R17, R19, P0 ;  /* 0x0000001311037208 */ /* 0x000fe20000000000 */
[----:B------:R-:W-:Y:S06]  /*24e30*/  BRA `(.L_x_30505) ;  /* 0x0000000c004c7947 */ /* 0x000fec0003800000 */
.L_x_30490:
        /* <DEDUP_REMOVED lines=111> */
.L_x_30551:
[----:B------:R-:W-:Y:S05]  /*25530*/  BSYNC.RECONVERGENT B0 ;  /* 0x0000000000007941 */ /* 0x000fea0003800200 */
.L_x_30550:
[----:B------:R-:W-:Y:S04]  /*25540*/  BSSY.RECONVERGENT B3, `(.L_x_30552) ;  /* 0x0000006000037945 */ /* 0x000fe80003800200 */
[----:B------:R-:W-:Y:S05]  /*25550*/  @P4 BRA P5, `(.L_x_30553) ;  /* 0x0000000000104947 */ /* 0x000fea0002800000 */
[----:B------:R-:W-:Y:S01]  /*25560*/  IMAD.MOV.U32 R2, RZ, RZ, R10 ;  /* 0x000000ffff027224 */ /* 0x000fe200078e000a */
[----:B------:R-:W-:Y:S01]  /*25570*/  MOV R0, 0x255a0 ;  /* 0x000255a000007802 */ /* 0x000fe20000000f00 */
[----:B------:R-:W-:-:S07]  /*25580*/  IMAD.MOV.U32 R3, RZ, RZ, R11 ;  /* 0x000000ffff037224 */ /* 0x000fce00078e000b */
[----:B------:R-:W-:Y:S05]  /*25590*/  CALL.REL.NOINC `($__internal_73_$__cuda_sm20_div_rn_f64_full) ;  /* 0x0000002c005c7944 */ /* 0x000fea0003c00000 */
.L_x_30553:
[----:B------:R-:W-:Y:S05]  /*255a0*/  BSYNC.RECONVERGENT B3 ;  /* 0x0000000000037941 */ /* 0x000fea0003800200 */
.L_x_30552:
        /* <DEDUP_REMOVED lines=84> */
.L_x_30555:
[----:B------:R-:W-:Y:S02]  /*25af0*/  FSEL R2, RZ, 3.37028055040000000000e+12, P0 ;  /* 0x54442d18ff027808 */ /* 0x000fe40000000000 */
[----:B------:R-:W-:-:S07]  /*25b00*/  FSEL R3, RZ, 2.1426990032196044922, P0 ;  /* 0x400921fbff037808 */ /* 0x000fce0000000000 */
.L_x_30556:
[----:B------:R-:W-:Y:S05]  /*25b10*/  BSYNC.RECONVERGENT B0 ;  /* 0x0000000000007941 */ /* 0x000fea0003800200 */
.L_x_30554:
[----:B------:R-:W-:Y:S01]  /*25b20*/  DADD R16, |R16|, |R18| ;  /* 0x0000000010107229 */ /* 0x000fe20000000612 */
[----:B------:R-:W-:-:S07]  /*25b30*/  LOP3.LUT R19, R3, 0x80000000, R19, 0xb8, !PT ;  /* 0x8000000003137812 */ /* 0x000fce00078eb813 */
[----:B------:R-:W-:-:S06]  /*25b40*/  DSETP.NAN.AND P0, PT, R16, R16, PT ;  /* 0x000000101000722a */ /* 0x000fcc0003f08000 */
[----:B------:R-:W-:Y:S02]  /*25b50*/  FSEL R2, R16, R2, P0 ;  /* 0x0000000210027208 */ /* 0x000fe40000000000 */
[----:B------:R-:W-:-:S07]  /*25b60*/  FSEL R3, R17, R19, P0 ;  /* 0x0000001311037208 */ /* 0x000fce0000000000 */
.L_x_30505:
[----:B------:R-:W-:Y:S05]  /*25b70*/  BSYNC.RECONVERGENT B2 ;  /* 0x0000000000027941 */ /* 0x000fea0003800200 */
.L_x_30489:
        /* <DEDUP_REMOVED lines=76> */
.L_x_30562:
[----:B------:R-:W-:Y:S05]  /*26040*/  BSYNC.RECONVERGENT B0 ;  /* 0x0000000000007941 */ /* 0x000fea0003800200 */
.L_x_30561:
        /* <DEDUP_REMOVED lines=25> */
.L_x_30566:
[----:B------:R-:W-:Y:S05]  /*261e0*/  BSYNC.RECONVERGENT B4 ;  /* 0x0000000000047941 */ /* 0x000fea0003800200 */
.L_x_30565:
[----:B------:R-:W-:Y:S01]  /*261f0*/  VIADD R0, R4, 0x1 ;  /* 0x0000000104007836 */ /* 0x000fe20000000000 */
[----:B------:R-:W-:Y:S06]  /*26200*/  BRA `(.L_x_30567) ;  /* 0x0000000000087947 */ /* 0x000fec0003800000 */
.L_x_30564:
[----:B------:R-:W-:Y:S01]  /*26210*/  DMUL R2, RZ, R14 ;  /* 0x0000000eff027228 */ /* 0x000fe20000000000 */
[----:B------:R-:W-:-:S10]  /*26220*/  IMAD.MOV.U32 R0, RZ, RZ, 0x1 ;  /* 0x00000001ff007424 */ /* 0x000fd400078e00ff */
.L_x_30567:
[----:B------:R-:W-:Y:S05]  /*26230*/  BSYNC.RECONVERGENT B3 ;  /* 0x0000000000037941 */ /* 0x000fea0003800200 */
.L_x_30563:
        /* <DEDUP_REMOVED lines=56> */
.L_x_30569:
[----:B------:R-:W-:Y:S01]  /*265c0*/  DMUL R2, RZ, R14 ;  /* 0x0000000eff027228 */ /* 0x000fe20000000000 */
[----:B------:R-:W-:-:S10]  /*265d0*/  IMAD.MOV.U32 R0, RZ, RZ, RZ ;  /* 0x000000ffff007224 */ /* 0x000fd400078e00ff */
.L_x_30570:
[----:B------:R-:W-:Y:S05]  /*265e0*/  BSYNC.RECONVERGENT B3 ;  /* 0x0000000000037941 */ /* 0x000fea0003800200 */
.L_x_30568:
        /* <DEDUP_REMOVED lines=32> */
.L_x_30560:
        /* <DEDUP_REMOVED lines=62> */
.L_x_30572:
[----:B------:R-:W-:Y:S05]  /*26bd0*/  BSYNC.RECONVERGENT B0 ;  /* 0x0000000000007941 */ /* 0x000fea0003800200 */
.L_x_30571:
        /* <DEDUP_REMOVED lines=38> */
.L_x_30576:
[----:B------:R-:W-:Y:S05]  /*26e40*/  BSYNC.RECONVERGENT B4 ;  /* 0x0000000000047941 */ /* 0x000fea0003800200 */
.L_x_30575:
[----:B------:R-:W-:Y:S01]  /*26e50*/  VIADD R0, R4, 0x1 ;  /* 0x0000000104007836 */ /* 0x000fe20000000000 */
[----:B------:R-:W-:Y:S06]  /*26e60*/  BRA `(.L_x_30577) ;  /* 0x0000000000087947 */ /* 0x000fec0003800000 */
.L_x_30574:
[----:B------:R-:W-:Y:S01]  /*26e70*/  DMUL R2, RZ, R14 ;  /* 0x0000000eff027228 */ /* 0x000fe20000000000 */
[----:B------:R-:W-:-:S10]  /*26e80*/  IMAD.MOV.U32 R0, RZ, RZ, 0x1 ;  /* 0x00000001ff007424 */ /* 0x000fd400078e00ff */
.L_x_30577:
[----:B------:R-:W-:Y:S05]  /*26e90*/  BSYNC.RECONVERGENT B3 ;  /* 0x0000000000037941 */ /* 0x000fea0003800200 */
.L_x_30573:
        /* <DEDUP_REMOVED lines=58> */
.L_x_30579:
[----:B------:R-:W-:Y:S01]  /*27240*/  DMUL R2, RZ, R14 ;  /* 0x0000000eff027228 */ /* 0x000fe20000000000 */
[----:B------:R-:W-:-:S10]  /*27250*/  IMAD.MOV.U32 R0, RZ, RZ, RZ ;  /* 0x000000ffff007224 */ /* 0x000fd400078e00ff */
.L_x_30580:
[----:B------:R-:W-:Y:S05]  /*27260*/  BSYNC.RECONVERGENT B3 ;  /* 0x0000000000037941 */ /* 0x000fea0003800200 */
.L_x_30578:
        /* <DEDUP_REMOVED lines=35> */
.L_x_30559:
        /* <DEDUP_REMOVED lines=10> */
.L_x_30581:
[----:B------:R-:W-:-:S10]  /*27540*/  DADD R14, R14, -R14 ;  /* 0x000000000e0e7229 */ /* 0x000fd4000000080e */
[----:B------:R-:W-:Y:S02]  /*27550*/  IMAD.MOV.U32 R12, RZ, RZ, R14 ;  /* 0x000000ffff0c7224 */ /* 0x000fe400078e000e */
[----:B------:R-:W-:Y:S01]  /*27560*/  IMAD.MOV.U32 R13, RZ, RZ, R15 ;  /* 0x000000ffff0d7224 */ /* 0x000fe200078e000f */
[----:B------:R-:W-:Y:S06]  /*27570*/  BRA `(.L_x_30488) ;  /* 0x0000000800cc7947 */ /* 0x000fec0003800000 */
.L_x_30558:
        /* <DEDUP_REMOVED lines=26> */
.L_x_30585:
[----:B------:R-:W-:Y:S05]  /*27720*/  BSYNC.RECONVERGENT B4 ;  /* 0x0000000000047941 */ /* 0x000fea0003800200 */
.L_x_30584:
[----:B------:R-:W-:Y:S01]  /*27730*/  VIADD R0, R4, 0x1 ;  /* 0x0000000104007836 */ /* 0x000fe20000000000 */
[----:B------:R-:W-:Y:S06]  /*27740*/  BRA `(.L_x_30586) ;  /* 0x0000000000087947 */ /* 0x000fec0003800000 */
.L_x_30583:
[----:B------:R-:W-:Y:S01]  /*27750*/  DMUL R2, RZ, R14 ;  /* 0x0000000eff027228 */ /* 0x000fe20000000000 */
[----:B------:R-:W-:-:S10]  /*27760*/  IMAD.MOV.U32 R0, RZ, RZ, 0x1 ;  /* 0x00000001ff007424 */ /* 0x000fd400078e00ff */
.L_x_30586:
[----:B------:R-:W-:Y:S05]  /*27770*/  BSYNC.RECONVERGENT B3 ;  /* 0x0000000000037941 */ /* 0x000fea0003800200 */
.L_x_30582:
        /* <DEDUP_REMOVED lines=56> */
.L_x_30588:
[----:B------:R-:W-:Y:S01]  /*27b00*/  DMUL R2, RZ, R14 ;  /* 0x0000000eff027228 */ /* 0x000fe20000000000 */
[----:B------:R-:W-:-:S10]  /*27b10*/  IMAD.MOV.U32 R0, RZ, RZ, RZ ;  /* 0x000000ffff007224 */ /* 0x000fd400078e00ff */
.L_x_30589:
[----:B------:R-:W-:Y:S05]  /*27b20*/  BSYNC.RECONVERGENT B3 ;  /* 0x0000000000037941 */ /* 0x000fea0003800200 */
.L_x_30587:
        /* <DEDUP_REMOVED lines=30> */
.L_x_30557:
        /* <DEDUP_REMOVED lines=58> */
.L_x_30488:
[----:B------:R-:W-:Y:S05]  /*280b0*/  BSYNC.RECONVERGENT B1 ;  /* 0x0000000000017941 */ /* 0x000fea0003800200 */
.L_x_30487:
[----:B------:R-:W-:Y:S01]  /*280c0*/  ISETP.GE.AND P0, PT, R33, UR4, PT ;  /* 0x0000000421007c0c */ /* 0x000fe2000bf06270 */
[----:B------:R-:W-:Y:S04]  /*280d0*/  BSSY.RECONVERGENT B0, `(.L_x_30590) ;  /* 0x000001a000007945 */ /* 0x000fe80003800200 */
[----:B------:R-:W-:Y:S08]  /*280e0*/  BSSY.RELIABLE B1, `(.L_x_30591) ;  /* 0x0000011000017945 */ /* 0x000ff00003800100 */
[----:B------:R-:W-:Y:S05]  /*280f0*/  @P0 BRA `(.L_x_30592) ;  /* 0x00000000003c0947 */ /* 0x000fea0003800000 */
[----:B------:R-:W0:Y:S01]  /*28100*/  LDC.64 R2, c[0x0][0x3b0] ;  /* 0x0000ec00ff027b82 */ /* 0x000e220000000a00 */
[----:B------:R-:W-:-:S04]  /*28110*/  IMAD.U32 R0, RZ, RZ, UR10 ;  /* 0x0000000aff007e24 */ /* 0x000fc8000f8e00ff */
[----:B------:R-:W-:Y:S02]  /*28120*/  IMAD R5, R0, 0x200, R33 ;  /* 0x0000020000057824 */ /* 0x000fe400078e0221 */
[----:B------:R-:W-:-:S05]  /*28130*/  VIADD R33, R33, 0x80 ;  /* 0x0000008021217836 */ /* 0x000fca0000000000 */
[----:B------:R-:W-:Y:S01]  /*28140*/  ISETP.GE.AND P0, PT, R33, UR4, PT ;  /* 0x0000000421007c0c */ /* 0x000fe2000bf06270 */
[----:B0-----:R-:W-:-:S12]  /*28150*/  IMAD.WIDE.U32 R2, R5, 0x10, R2 ;  /* 0x0000001005027825 */ /* 0x001fd800078e0002 */
[----:B------:R-:W-:Y:S05]  /*28160*/  @P0 BREAK.RELIABLE B1 ;  /* 0x0000000000010942 */ /* 0x000fea0003800100 */
[----:B------:R0:W-:Y:S01]  /*28170*/  STG.E.128 desc[UR8][R2.64], R20 ;  /* 0x0000001402007986 */ /* 0x0001e2000c101d08 */
[----:B------:R-:W-:Y:S05]  /*28180*/  @P0 BRA `(.L_x_30593) ;  /* 0x0000000000380947 */ /* 0x000fea0003800000 */
[----:B0-----:R-:W0:Y:S01]  /*28190*/  LDC.64 R2, c[0x0][0x3b0] ;  /* 0x0000ec00ff027b82 */ /* 0x001e220000000a00 */
[----:B------:R-:W-:-:S04]  /*281a0*/  IMAD.U32 R0, RZ, RZ, UR10 ;  /* 0x0000000aff007e24 */ /* 0x000fc8000f8e00ff */
[----:B------:R-:W-:Y:S02]  /*281b0*/  IMAD R5, R0, 0x200, R33 ;  /* 0x0000020000057824 */ /* 0x000fe400078e0221 */
[----:B------:R-:W-:Y:S02]  /*281c0*/  VIADD R33, R33, 0x80 ;  /* 0x0000008021217836 */ /* 0x000fe40000000000 */
[----:B0-----:R-:W-:-:S05]  /*281d0*/  IMAD.WIDE.U32 R2, R5, 0x10, R2 ;  /* 0x0000001005027825 */ /* 0x001fca00078e0002 */
[----:B------:R0:W-:Y:S02]  /*281e0*/  STG.E.128 desc[UR8][R2.64], R24 ;  /* 0x0000001802007986 */ /* 0x0001e4000c101d08 */
.L_x_30592:
[----:B------:R-:W-:Y:S05]  /*281f0*/  BSYNC.RELIABLE B1 ;  /* 0x0000000000017941 */ /* 0x000fea0003800100 */
.L_x_30591:
[----:B------:R-:W-:Y:S01]  /*28200*/  ISETP.GE.AND P0, PT, R33, UR4, PT ;  /* 0x0000000421007c0c */ /* 0x000fe2000bf06270 */
[----:B------:R-:W-:-:S12]  /*28210*/  IMAD.U32 R0, RZ, RZ, UR10 ;  /* 0x0000000aff007e24 */ /* 0x000fd8000f8e00ff */
[----:B0-----:R-:W0:Y:S01]  /*28220*/  @!P0 LDC.64 R2, c[0x0][0x3b0] ;  /* 0x0000ec00ff028b82 */ /* 0x001e220000000a00 */
[----:B------:R-:W-:Y:S02]  /*28230*/  @!P0 IMAD R5, R0, 0x200, R33 ;  /* 0x0000020000058824 */ /* 0x000fe400078e0221 */
[----:B------:R-:W-:Y:S02]  /*28240*/  @!P0 VIADD R33, R33, 0x80 ;  /* 0x0000008021218836 */ /* 0x000fe40000000000 */
[----:B0-----:R-:W-:-:S05]  /*28250*/  @!P0 IMAD.WIDE.U32 R2, R5, 0x10, R2 ;  /* 0x0000001005028825 */ /* 0x001fca00078e0002 */
[----:B------:R1:W-:Y:S02]  /*28260*/  @!P0 STG.E.128 desc[UR8][R2.64], R28 ;  /* 0x0000001c02008986 */ /* 0x0003e4000c101d08 */
.L_x_30593:
[----:B------:R-:W-:Y:S05]  /*28270*/  BSYNC.RECONVERGENT B0 ;  /* 0x0000000000007941 */ /* 0x000fea0003800200 */
.L_x_30590:
[----:B------:R-:W-:Y:S05]  /*28280*/  WARPSYNC.ALL ;  /* 0x0000000000007948 */ /* 0x000fea0003800000 */
[----:B------:R-:W-:-:S13]  /*28290*/  ISETP.GE.AND P0, PT, R33, UR4, PT ;  /* 0x0000000421007c0c */ /* 0x000fda000bf06270 */
[----:B------:R-:W-:Y:S05]  /*282a0*/  @P0 EXIT ;  /* 0x000000000000094d */ /* 0x000fea0003800000 */
[----:B01----:R-:W0:Y:S01]  /*282b0*/  LDC.64 R2, c[0x0][0x3b0] ;  /* 0x0000ec00ff027b82 */ /* 0x003e220000000a00 */
[----:B------:R-:W-:-:S04]  /*282c0*/  IMAD.U32 R0, RZ, RZ, UR10 ;  /* 0x0000000aff007e24 */ /* 0x000fc8000f8e00ff */
[----:B------:R-:W-:-:S04]  /*282d0*/  IMAD R33, R0, 0x200, R33 ;  /* 0x0000020000217824 */ /* 0x000fc800078e0221 */
[----:B0-----:R-:W-:-:S05]  /*282e0*/  IMAD.WIDE.U32 R2, R33, 0x10, R2 ;  /* 0x0000001021027825 */ /* 0x001fca00078e0002 */
[----:B------:R-:W-:Y:S01]  /*282f0*/  STG.E.128 desc[UR8][R2.64], R12 ;  /* 0x0000000c02007986 */ /* 0x000fe2000c101d08 */
[----:B------:R-:W-:Y:S05]  /*28300*/  EXIT ;  /* 0x000000000000794d */ /* 0x000fea0003800000 */
        .weak           $__internal_73_$__cuda_sm20_div_rn_f64_full
        .type           $__internal_73_$__cuda_sm20_div_rn_f64_full,@function
        .size           $__internal_73_$__cuda_sm20_div_rn_f64_full,($_ZN2at6native27unrolled_elementwise_kernelIZZZNS0_50_GLOBAL__N__2680c7bb_12_PowKernel_cu_7dd49032_300324pow_tensor_scalar_kernelERNS_18TensorIteratorBaseERKN3c106ScalarEENKUlvE_clEvENKUlvE_clEvEUlNS5_7complexIdEEE0_St5arrayIPcLm2EELi4E23TrivialOffsetCalculatorILi1EjESI_NS0_6memory15LoadWithoutCastENSJ_16StoreWithoutCastEEEviT_T0_T2_T3_T4_T5_$__internal_trig_reduction_slowpathd - $__internal_73_$__cuda_sm20_div_rn_f64_full)
$__internal_73_$__cuda_sm20_div_rn_f64_full:
[C---:B------:R-:W-:Y:S01]  /*28310*/  FSETP.GEU.AND P2, PT, |R3|.reuse, 1.469367938527859385e-39, PT ;  /* 0x001000000300780b */ /* 0x040fe20003f4e200 */
[--C-:B------:R-:W-:Y:S01]  /*28320*/  IMAD.MOV.U32 R36, RZ, RZ, R2.reuse ;  /* 0x000000ffff247224 */ /* 0x100fe200078e0002 */
[----:B------:R-:W-:Y:S01]  /*28330*/  LOP3.LUT R34, R3, 0x800fffff, RZ, 0xc0, !PT ;  /* 0x800fffff03227812 */ /* 0x000fe200078ec0ff */
[----:B------:R-:W-:Y:S01]  /*28340*/  IMAD.MOV.U32 R37, RZ, RZ, R3 ;  /* 0x000000ffff257224 */ /* 0x000fe200078e0003 */
[----:B------:R-:W-:Y:S01]  /*28350*/  BSSY.RECONVERGENT B0, `(.L_x_30594) ;  /* 0x000005d000007945 */ /* 0x000fe20003800200 */
[----:B------:R-:W-:Y:S01]  /*28360*/  IMAD.MOV.U32 R39, RZ, RZ, R5 ;  /* 0x000000ffff277224 */ /* 0x000fe200078e0005 */
[----:B------:R-:W-:Y:S01]  /*28370*/  LOP3.LUT R35, R34, 0x3ff00000, RZ, 0xfc, !PT ;  /* 0x3ff0000022237812 */ /* 0x000fe200078efcff */
[----:B------:R-:W-:Y:S02]  /*28380*/  IMAD.MOV.U32 R34, RZ, RZ, R2 ;  /* 0x000000ffff227224 */ /* 0x000fe400078e0002 */
[----:B------:R-:W-:Y:S01]  /*28390*/  IMAD.MOV.U32 R44, RZ, RZ, 0x1 ;  /* 0x00000001ff2c7424 */ /* 0x000fe200078e00ff */
[C---:B------:R-:W-:Y:S01]  /*283a0*/  FSETP.GEU.AND P0, PT, |R39|.reuse, 1.469367938527859385e-39, PT ;  /* 0x001000002700780b */ /* 0x040fe20003f0e200 */
[----:B------:R-:W-:Y:S01]  /*283b0*/  IMAD.MOV.U32 R38, RZ, RZ, R4 ;  /* 0x000000ffff267224 */ /* 0x000fe200078e0004 */
[----:B------:R-:W-:Y:S01]  /*283c0*/  LOP3.LUT R2, R39, 0x7ff00000, RZ, 0xc0, !PT ;  /* 0x7ff0000027027812 */ /* 0x000fe200078ec0ff */
[----:B------:R-:W-:Y:S01]  /*283d0*/  @!P2 DMUL R34, R36, 8.98846567431157953865e+307 ;  /* 0x7fe000002422a828 */ /* 0x000fe20000000000 */
[----:B------:R-:W-:Y:S01]  /*283e0*/  LOP3.LUT R4, R3, 0x7ff00000, RZ, 0xc0, !PT ;  /* 0x7ff0000003047812 */ /* 0x000fe200078ec0ff */
[----:B------:R-:W-:-:S02]  /*283f0*/  IMAD.MOV.U32 R3, RZ, RZ, 0x1ca00000 ;  /* 0x1ca00000ff037424 */ /* 0x000fc400078e00ff */
[----:B------:R-:W-:Y:S01]  /*28400*/  IMAD.MOV.U32 R40, RZ, RZ, R38 ;  /* 0x000000ffff287224 */ /* 0x000fe200078e0026 */
[C---:B------:R-:W-:Y:S01]  /*28410*/  ISETP.GE.U32.AND P4, PT, R2.reuse, R4, PT ;  /* 0x000000040200720c */ /* 0x040fe20003f86070 */
[----:B------:R-:W0:Y:S04]  /*28420*/  MUFU.RCP64H R45, R35 ;  /* 0x00000023002d7308 */ /* 0x000e280000001800 */
[----:B------:R-:W-:Y:S01]  /*28430*/  @!P0 LOP3.LUT R5, R37, 0x7ff00000, RZ, 0xc0, !PT ;  /* 0x7ff0000025058812 */ /* 0x000fe200078ec0ff */
[----:B------:R-:W-:Y:S01]  /*28440*/  @!P0 IMAD.MOV.U32 R42, RZ, RZ, RZ ;  /* 0x000000ffff2a8224 */ /* 0x000fe200078e00ff */
[----:B------:R-:W-:Y:S02]  /*28450*/  @!P2 LOP3.LUT R4, R35, 0x7ff00000, RZ, 0xc0, !PT ;  /* 0x7ff000002304a812 */ /* 0x000fe400078ec0ff */
[----:B------:R-:W-:-:S04]  /*28460*/  @!P0 ISETP.GE.U32.AND P3, PT, R2, R5, PT ;  /* 0x000000050200820c */ /* 0x000fc80003f66070 */
[C---:B------:R-:W-:Y:S02]  /*28470*/  @!P0 SEL R5, R3.reuse, 0x63400000, !P3 ;  /* 0x6340000003058807 */ /* 0x040fe40005800000 */
[----:B------:R-:W-:Y:S02]  /*28480*/  SEL R3, R3, 0x63400000, !P4 ;  /* 0x6340000003037807 */ /* 0x000fe40006000000 */
[--C-:B------:R-:W-:Y:S01]  /*28490*/  @!P0 LOP3.LUT R5, R5, 0x80000000, R39.reuse, 0xf8, !PT ;  /* 0x8000000005058812 */ /* 0x100fe200078ef827 */
[----:B0-----:R-:W-:Y:S01]  /*284a0*/  DFMA R6, R44, -R34, 1 ;  /* 0x3ff000002c06742b */ /* 0x001fe20000000822 */
[----:B------:R-:W-:Y:S01]  /*284b0*/  LOP3.LUT R41, R3, 0x800fffff, R39, 0xf8, !PT ;  /* 0x800fffff03297812 */ /* 0x000fe200078ef827 */
[----:B------:R-:W-:Y:S01]  /*284c0*/  IMAD.MOV.U32 R3, RZ, RZ, R2 ;  /* 0x000000ffff037224 */ /* 0x000fe200078e0002 */
[----:B------:R-:W-:-:S05]  /*284d0*/  @!P0 LOP3.LUT R43, R5, 0x100000, RZ, 0xfc, !PT ;  /* 0x00100000052b8812 */ /* 0x000fca00078efcff */
[----:B------:R-:W-:Y:S02]  /*284e0*/  DFMA R6, R6, R6, R6 ;  /* 0x000000060606722b */ /* 0x000fe40000000006 */
[----:B------:R-:W-:-:S06]  /*284f0*/  @!P0 DFMA R40, R40, 2, -R42 ;  /* 0x400000002828882b */ /* 0x000fcc000000082a */
[----:B------:R-:W-:-:S04]  /*28500*/  DFMA R44, R44, R6, R44 ;  /* 0x000000062c2c722b */ /* 0x000fc8000000002c */
[----:B------:R-:W-:-:S04]  /*28510*/  @!P0 LOP3.LUT R3, R41, 0x7ff00000, RZ, 0xc0, !PT ;  /* 0x7ff0000029038812 */ /* 0x000fc800078ec0ff */
[----:B------:R-:W-:Y:S01]  /*28520*/  DFMA R6, R44, -R34, 1 ;  /* 0x3ff000002c06742b */ /* 0x000fe20000000822 */
[----:B------:R-:W-:-:S05]  /*28530*/  VIADD R5, R3, 0xffffffff ;  /* 0xffffffff03057836 */ /* 0x000fca0000000000 */
[----:B------:R-:W-:Y:S02]  /*28540*/  ISETP.GT.U32.AND P0, PT, R5, 0x7feffffe, PT ;  /* 0x7feffffe0500780c */ /* 0x000fe40003f04070 */
[----:B------:R-:W-:Y:S01]  /*28550*/  DFMA R44, R44, R6, R44 ;  /* 0x000000062c2c722b */ /* 0x000fe2000000002c */
[----:B------:R-:W-:-:S05]  /*28560*/  VIADD R6, R4, 0xffffffff ;  /* 0xffffffff04067836 */ /* 0x000fca0000000000 */
[----:B------:R-:W-:Y:S02]  /*28570*/  ISETP.GT.U32.OR P0, PT, R6, 0x7feffffe, P0 ;  /* 0x7feffffe0600780c */ /* 0x000fe40000704470 */
[----:B------:R-:W-:-:S08]  /*28580*/  DMUL R42, R44, R40 ;  /* 0x000000282c2a7228 */ /* 0x000fd00000000000 */
[----:B------:R-:W-:-:S08]  /*28590*/  DFMA R46, R42, -R34, R40 ;  /* 0x800000222a2e722b */ /* 0x000fd00000000028 */
[----:B------:R-:W-:Y:S01]  /*285a0*/  DFMA R6, R44, R46, R42 ;  /* 0x0000002e2c06722b */ /* 0x000fe2000000002a */
[----:B------:R-:W-:Y:S10]  /*285b0*/  @P0 BRA `(.L_x_30595) ;  /* 0x0000000000780947 */ /* 0x000ff40003800000 */
[----:B------:R-:W-:Y:S01]  /*285c0*/  LOP3.LUT R3, R37, 0x7ff00000, RZ, 0xc0, !PT ;  /* 0x7ff0000025037812 */ /* 0x000fe200078ec0ff */
[----:B------:R-:W-:-:S03]  /*285d0*/  IMAD.MOV.U32 R4, RZ, RZ, 0x1ca00000 ;  /* 0x1ca00000ff047424 */ /* 0x000fc600078e00ff */
        /* <DEDUP_REMOVED lines=17> */
[----:B------:R-:W-:Y:S01]  /*286f0*/  DMUL.RP R2, R6, R2 ;  /* 0x0000000206027228 */ /* 0x000fe20000008000 */
[----:B------:R-:W-:Y:S01]  /*28700*/  IMAD.MOV.U32 R34, RZ, RZ, RZ ;  /* 0x000000ffff227224 */ /* 0x000fe200078e00ff */
[----:B------:R-:W-:-:S05]  /*28710*/  IADD3 R4, PT, PT, -R4, -0x43300000, RZ ;  /* 0xbcd0000004047810 */ /* 0x000fca0007ffe1ff */
[----:B------:R-:W-:-:S03]  /*28720*/  DFMA R34, R42, -R34, R6 ;  /* 0x800000222a22722b */ /* 0x000fc60000000006 */
[----:B------:R-:W-:-:S07]  /*28730*/  LOP3.LUT R36, R3, R36, RZ, 0x3c, !PT ;  /* 0x0000002403247212 */ /* 0x000fce00078e3cff */
[----:B------:R-:W-:-:S04]  /*28740*/  FSETP.NEU.AND P0, PT, |R35|, R4, PT ;  /* 0x000000042300720b */ /* 0x000fc80003f0d200 */
[----:B------:R-:W-:Y:S02]  /*28750*/  FSEL R2, R2, R42, !P0 ;  /* 0x0000002a02027208 */ /* 0x000fe40004000000 */
[----:B------:R-:W-:-:S03]  /*28760*/  FSEL R3, R36, R43, !P0 ;  /* 0x0000002b24037208 */ /* 0x000fc60004000000 */
[----:B------:R-:W-:Y:S02]  /*28770*/  IMAD.MOV.U32 R42, RZ, RZ, R2 ;  /* 0x000000ffff2a7224 */ /* 0x000fe400078e0002 */
[----:B------:R-:W-:Y:S01]  /*28780*/  IMAD.MOV.U32 R43, RZ, RZ, R3 ;  /* 0x000000ffff2b7224 */ /* 0x000fe200078e0003 */
[----:B------:R-:W-:Y:S06]  /*28790*/  BRA `(.L_x_30596) ;  /* 0x0000000000607947 */ /* 0x000fec0003800000 */
.L_x_30595:
        /* <DEDUP_REMOVED lines=17> */
.L_x_30598:
[----:B------:R-:W-:Y:S01]  /*288b0*/  LOP3.LUT R3, R37, 0x80000, RZ, 0xfc, !PT ;  /* 0x0008000025037812 */ /* 0x000fe200078efcff */
[----:B------:R-:W-:-:S04]  /*288c0*/  IMAD.MOV.U32 R42, RZ, RZ, R36 ;  /* 0x000000ffff2a7224 */ /* 0x000fc800078e0024 */
[----:B------:R-:W-:Y:S01]  /*288d0*/  IMAD.MOV.U32 R43, RZ, RZ, R3 ;  /* 0x000000ffff2b7224 */ /* 0x000fe200078e0003 */
[----:B------:R-:W-:Y:S06]  /*288e0*/  BRA `(.L_x_30596) ;  /* 0x00000000000c7947 */ /* 0x000fec0003800000 */
.L_x_30597:
[----:B------:R-:W-:Y:S01]  /*288f0*/  LOP3.LUT R3, R39, 0x80000, RZ, 0xfc, !PT ;  /* 0x0008000027037812 */ /* 0x000fe200078efcff */
[----:B------:R-:W-:-:S04]  /*28900*/  IMAD.MOV.U32 R42, RZ, RZ, R38 ;  /* 0x000000ffff2a7224 */ /* 0x000fc800078e0026 */
[----:B------:R-:W-:-:S07]  /*28910*/  IMAD.MOV.U32 R43, RZ, RZ, R3 ;  /* 0x000000ffff2b7224 */ /* 0x000fce00078e0003 */
.L_x_30596:
[----:B------:R-:W-:Y:S05]  /*28920*/  BSYNC.RECONVERGENT B0 ;  /* 0x0000000000007941 */ /* 0x000fea0003800200 */
.L_x_30594:
[----:B------:R-:W-:Y:S02]  /*28930*/  IMAD.MOV.U32 R4, RZ, RZ, R0 ;  /* 0x000000ffff047224 */ /* 0x000fe400078e0000 */
[----:B------:R-:W-:Y:S02]  /*28940*/  IMAD.MOV.U32 R5, RZ, RZ, 0x0 ;  /* 0x00000000ff057424 */ /* 0x000fe400078e00ff */
[----:B------:R-:W-:Y:S02]  /*28950*/  IMAD.MOV.U32 R2, RZ, RZ, R42 ;  /* 0x000000ffff027224 */ /* 0x000fe400078e002a */
[----:B------:R-:W-:Y:S01]  /*28960*/  IMAD.MOV.U32 R3, RZ, RZ, R43 ;  /* 0x000000ffff037224 */ /* 0x000fe200078e002b */
[----:B------:R-:W-:Y:S06]  /*28970*/  RET.REL.NODEC R4 `(_ZN2at6native27unrolled_elementwise_kernelIZZZNS0_50_GLOBAL__N__2680c7bb_12_PowKernel_cu_7dd49032_300324pow_tensor_scalar_kernelERNS_18TensorIteratorBaseERKN3c106ScalarEENKUlvE_clEvENKUlvE_clEvEUlNS5_7complexIdEEE0_St5arrayIPcLm2EELi4E23TrivialOffsetCalculatorILi1EjESI_NS0_6memory15LoadWithoutCastENSJ_16StoreWithoutCastEEEviT_T0_T2_T3_T4_T5_) ;  /* 0xfffffd7404a07950 */ /* 0x000fec0003c3ffff */
        .type           $_ZN2at6native27unrolled_elementwise_kernelIZZZNS0_50_GLOBAL__N__2680c7bb_12_PowKernel_cu_7dd49032_300324pow_tensor_scalar_kernelERNS_18TensorIteratorBaseERKN3c106ScalarEENKUlvE_clEvENKUlvE_clEvEUlNS5_7complexIdEEE0_St5arrayIPcLm2EELi4E23TrivialOffsetCalculatorILi1EjESI_NS0_6memory15LoadWithoutCastENSJ_16StoreWithoutCastEEEviT_T0_T2_T3_T4_T5_$__internal_trig_reduction_slowpathd,@function
        .size           $_ZN2at6native27unrolled_elementwise_kernelIZZZNS0_50_GLOBAL__N__2680c7bb_12_PowKernel_cu_7dd49032_300324pow_tensor_scalar_kernelERNS_18TensorIteratorBaseERKN3c106ScalarEENKUlvE_clEvENKUlvE_clEvEUlNS5_7complexIdEEE0_St5arrayIPcLm2EELi4E23TrivialOffsetCalculatorILi1EjESI_NS0_6memory15LoadWithoutCastENSJ_16StoreWithoutCastEEEviT_T0_T2_T3_T4_T5_$__internal_trig_reduction_slowpathd,(.L_x_68370 - $_ZN2at6native27unrolled_elementwise_kernelIZZZNS0_50_GLOBAL__N__2680c7bb_12_PowKernel_cu_7dd49032_300324pow_tensor_scalar_kernelERNS_18TensorIteratorBaseERKN3c106ScalarEENKUlvE_clEvENKUlvE_clEvEUlNS5_7complexIdEEE0_St5arrayIPcLm2EELi4E23TrivialOffsetCalculatorILi1EjESI_NS0_6memory15LoadWithoutCastENSJ_16StoreWithoutCastEEEviT_T0_T2_T3_T4_T5_$__internal_trig_reduction_slowpathd)
$_ZN2at6native27unrolled_elementwise_kernelIZZZNS0_50_GLOBAL__N__2680c7bb_12_PowKernel_cu_7dd49032_300324pow_tensor_scalar_kernelERNS_18TensorIteratorBaseERKN3c106ScalarEENKUlvE_clEvENKUlvE_clEvEUlNS5_7complexIdEEE0_St5arrayIPcLm2EELi4E23TrivialOffsetCalculatorILi1EjESI_NS0_6memory15LoadWithoutCastENSJ_16StoreWithoutCastEEEviT_T0_T2_T3_T4_T5_$__internal_trig_reduction_slowpathd:
        /* <DEDUP_REMOVED lines=22> */
[----:B------:R-:W-:-:S07]  /*28ae0*/  LOP3.LUT R7, R7, 0x80000000, RZ, 0xfc, !PT ;  /* 0x8000000007077812 */ /* 0x000fce00078efcff */
.L_x_30603:
[----:B------:R-:W1:Y:S01]  /*28af0*/  LDC.64 R8, c[0x4][0x1a8] ;  /* 0x01006a00ff087b82 */ /* 0x000e620000000a00 */
[----:B0-----:R-:W-:Y:S02]  /*28b00*/  R2UR UR6, R40 ;  /* 0x00000000280672ca */ /* 0x001fe400000e0000 */
[----:B------:R-:W-:Y:S01]  /*28b10*/  R2UR UR7, R41 ;  /* 0x00000000290772ca */ /* 0x000fe200000e0000 */
[----:B-1----:R-:W-:-:S12]  /*28b20*/  IMAD.WIDE R10, R2, 0x8, R8 ;  /* 0x00000008020a7825 */ /* 0x002fd800078e0208 */
[----:B------:R-:W2:Y:S01]  /*28b30*/  LDG.E.64.CONSTANT R10, desc[UR6][R10.64] ;  /* 0x000000060a0a7981 */ /* 0x000ea2000c1e9b00 */
[----:B------:R-:W-:Y:S02]  /*28b40*/  VIADD R4, R4, 0x1 ;  /* 0x0000000104047836 */ /* 0x000fe40000000000 */
[C---:B------:R-:W-:Y:S02]  /*28b50*/  IMAD R32, R6.reuse, 0x8, R1 ;  /* 0x0000000806207824 */ /* 0x040fe400078e0201 */
        /* <DEDUP_REMOVED lines=8> */
[C---:B------:R-:W-:Y:S01]  /*28be0*/  IMAD.HI.U32 R8, R11.reuse, R3, RZ ;  /* 0x000000030b087227 */ /* 0x040fe200078e00ff */
[----:B------:R0:W-:Y:S03]  /*28bf0*/  STL.64 [R32], R42 ;  /* 0x0000002a20007387 */ /* 0x0001e60000100a00 */
[----:B------:R-:W-:Y:S02]  /*28c00*/  IMAD.X R9, RZ, RZ, R9, P2 ;  /* 0x000000ffff097224 */ /* 0x000fe400010e0609 */
[----:B------:R-:W-:-:S03]  /*28c10*/  IMAD.HI.U32 R10, R11, R7, RZ ;  /* 0x000000070b0a7227 */ /* 0x000fc600078e00ff */
[----:B------:R-:W-:Y:S01]  /*28c20*/  IADD3.X R8, P0, PT, R8, R9, RZ, P0, !PT ;  /* 0x0000000908087210 */ /* 0x000fe2000071e4ff */
[----:B------:R-:W-:-:S04]  /*28c30*/  IMAD R11, R11, R7, RZ ;  /* 0x000000070b0b7224 */ /* 0x000fc800078e02ff */
[----:B------:R-:W-:Y:S01]  /*28c40*/  IMAD.X R10, RZ, RZ, R10, P0 ;  /* 0x000000ffff0a7224 */ /* 0x000fe200000e060a */
[----:B------:R-:W-:Y:S02]  /*28c50*/  ISETP.NE.AND P0, PT, R4, -0xf, PT ;  /* 0xfffffff10400780c */ /* 0x000fe40003f05270 */
[----:B------:R-:W-:-:S05]  /*28c60*/  IADD3.X R8, P1, PT, R11, R8, RZ, P1, !PT ;  /* 0x000000080b087210 */ /* 0x000fca0000f3e4ff */
[----:B------:R-:W-:Y:S02]  /*28c70*/  IMAD.X R9, RZ, RZ, R10, P1 ;  /* 0x000000ffff097224 */ /* 0x000fe400008e060a */
[----:B0-----:R-:W-:Y:S02]  /*28c80*/  IMAD.MOV.U32 R42, RZ, RZ, R8 ;  /* 0x000000ffff2a7224 */ /* 0x001fe400078e0008 */
[----:B------:R-:W-:Y:S02]  /*28c90*/  IMAD.MOV.U32 R43, RZ, RZ, R9 ;  /* 0x000000ffff2b7224 */ /* 0x000fe400078e0009 */
[----:B------:R-:W-:Y:S05]  /*28ca0*/  @P0 BRA `(.L_x_30603) ;  /* 0xfffffffc00900947 */ /* 0x000fea000383ffff */
[----:B------:R-:W-:Y:S05]  /*28cb0*/  BSYNC.RECONVERGENT B2 ;  /* 0x0000000000027941 */ /* 0x000fea0003800200 */
.L_x_30602:
[----:B------:R-:W-:-:S07]  /*28cc0*/  IMAD.MOV.U32 R2, RZ, RZ, R5 ;  /* 0x000000ffff027224 */ /* 0x000fce00078e0005 */
.L_x_30601:
[----:B------:R-:W-:Y:S05]  /*28cd0*/  BSYNC.RECONVERGENT B0 ;  /* 0x0000000000007941 */ /* 0x000fea0003800200 */
.L_x_30600:
[----:B------:R-:W-:Y:S01]  /*28ce0*/  LOP3.LUT P0, R39, R39, 0x3f, RZ, 0xc0, !PT ;  /* 0x0000003f27277812 */ /* 0x000fe2000780c0ff */
[----:B------:R-:W-:-:S04]  /*28cf0*/  IMAD.IADD R0, R0, 0x1, R2 ;  /* 0x0000000100007824 */ /* 0x000fc800078e0202 */
[----:B------:R-:W-:-:S05]  /*28d00*/  IMAD.U32 R11, R0, 0x8, R1 ;  /* 0x00000008000b7824 */ /* 0x000fca00078e0001 */
[----:B------:R0:W-:Y:S04]  /*28d10*/  STL.64 [R11+-0x78], R42 ;  /* 0xffff882a0b007387 */ /* 0x0001e80000100a00 */
[----:B------:R-:W2:Y:S04]  /*28d20*/  @P0 LDL.64 R6, [R1+0x8] ;  /* 0x0000080001060983 */ /* 0x000ea80000100a00 */
[----:B------:R-:W3:Y:S04]  /*28d30*/  LDL.64 R2, [R1+0x10] ;  /* 0x0000100001027983 */ /* 0x000ee80000100a00 */
[----:B------:R-:W4:Y:S01]  /*28d40*/  LDL.64 R4, [R1+0x18] ;  /* 0x0000180001047983 */ /* 0x000f220000100a00 */
[----:B------:R-:W-:Y:S01]  /*28d50*/  BSSY.RECONVERGENT B0, `(.L_x_30604) ;  /* 0x0000035000007945 */ /* 0x000fe20003800200 */
[----:B--2---:R-:W-:-:S02]  /*28d60*/  @P0 SHF.R.U64 R9, R6, 0x1, R7 ;  /* 0x0000000106090819 */ /* 0x004fc40000001207 */
[----:B------:R-:W-:Y:S02]  /*28d70*/  @P0 SHF.R.U32.HI R32, RZ, 0x1, R7 ;  /* 0x00000001ff200819 */ /* 0x000fe40000011607 */
[----:B------:R-:W-:Y:S02]  /*28d80*/  @P0 LOP3.LUT R7, R39, 0x3f, RZ, 0x3c, !PT ;  /* 0x0000003f27070812 */ /* 0x000fe400078e3cff */
[C---:B---3--:R-:W-:Y:S02]  /*28d90*/  @P0 SHF.L.U32 R8, R2.reuse, R39, RZ ;  /* 0x0000002702080219 */ /* 0x048fe400000006ff */
[----:B------:R-:W-:Y:S02]  /*28da0*/  @P0 SHF.R.U64 R9, R9, R7, R32 ;  /* 0x0000000709090219 */ /* 0x000fe40000001220 */
[--C-:B------:R-:W-:Y:S02]  /*28db0*/  @P0 SHF.R.U32.HI R0, RZ, 0x1, R3.reuse ;  /* 0x00000001ff000819 */ /* 0x100fe40000011603 */
[----:B------:R-:W-:-:S02]  /*28dc0*/  @P0 SHF.R.U64 R10, R2, 0x1, R3 ;  /* 0x00000001020a0819 */ /* 0x000fc40000001203 */
[----:B------:R-:W-:Y:S02]  /*28dd0*/  @P0 SHF.L.U64.HI R6, R2, R39, R3 ;  /* 0x0000002702060219 */ /* 0x000fe40000010203 */
[----:B0-----:R-:W-:Y:S02]  /*28de0*/  @P0 SHF.R.U32.HI R11, RZ, R7, R32 ;  /* 0x00000007ff0b0219 */ /* 0x001fe40000011620 */
        /* <DEDUP_REMOVED lines=26> */
[----:B------:R-:W-:-:S03]  /*28f90*/  @!P0 IMAD.MOV R6, RZ, RZ, -R6 ;  /* 0x000000ffff068224 */ /* 0x000fc600078e0a06 */
[----:B------:R-:W0:Y:S02]  /*28fa0*/  FLO.U32 R8, R10 ;  /* 0x0000000a00087300 */ /* 0x000e2400000e0000 */
[C---:B0-----:R-:W-:Y:S02]  /*28fb0*/  IADD3 R9, PT, PT, -R8.reuse, 0x1f, RZ ;  /* 0x0000001f08097810 */ /* 0x041fe40007ffe1ff */
[----:B------:R-:W-:-:S03]  /*28fc0*/  IADD3 R8, PT, PT, -R8, 0x3f, RZ ;  /* 0x0000003f08087810 */ /* 0x000fc60007ffe1ff */
[----:B------:R-:W-:-:S05]  /*28fd0*/  @P1 IMAD.MOV R8, RZ, RZ, R9 ;  /* 0x000000ffff081224 */ /* 0x000fca00078e0209 */
[----:B------:R-:W-:-:S13]  /*28fe0*/  ISETP.NE.AND P1, PT, R8, RZ, PT ;  /* 0x000000ff0800720c */ /* 0x000fda0003f25270 */
        /* <DEDUP_REMOVED lines=11> */
.L_x_30605:
[----:B------:R-:W-:Y:S05]  /*290a0*/  BSYNC.RECONVERGENT B0 ;  /* 0x0000000000007941 */ /* 0x000fea0003800200 */
.L_x_30604:
[----:B------:R-:W-:Y:S01]  /*290b0*/  IMAD.WIDE.U32 R6, R3, 0x2168c235, RZ ;  /* 0x2168c23503067825 */ /* 0x000fe200078e00ff */
[----:B------:R-:W-:-:S03]  /*290c0*/  SHF.R.U32.HI R5, RZ, 0x1e, R5 ;  /* 0x0000001eff057819 */ /* 0x000fc60000011605 */
[----:B------:R-:W-:Y:S01]  /*290d0*/  IMAD.MOV.U32 R10, RZ, RZ, R7 ;  /* 0x000000ffff0a7224 */ /* 0x000fe200078e0007 */
[----:B------:R-:W-:Y:S01]  /*290e0*/  IADD3 RZ, P1, PT, R6, R6, RZ ;  /* 0x0000000606ff7210 */ /* 0x000fe20007f3e0ff */
[----:B------:R-:W-:Y:S01]  /*290f0*/  IMAD.MOV.U32 R11, RZ, RZ, RZ ;  /* 0x000000ffff0b7224 */ /* 0x000fe200078e00ff */
[----:B------:R-:W-:Y:S01]  /*29100*/  LEA.HI R4, R4, R5, RZ, 0x1 ;  /* 0x0000000504047211 */ /* 0x000fe200078f08ff */
        /* <DEDUP_REMOVED lines=14> */
[----:B------:R-:W-:-:S05]  /*291f0*/  IADD3 R3, P2, PT, R2, 0x1, RZ ;  /* 0x0000000102037810 */ /* 0x000fca0007f5e0ff */
[----:B------:R-:W-:-:S05]  /*29200*/  IMAD.X R0, RZ, RZ, R0, P2 ;  /* 0x000000ffff007224 */ /* 0x000fca00010e0600 */
[----:B------:R-:W-:-:S04]  /*29210*/  SHF.R.U64 R3, R3, 0xa, R0 ;  /* 0x0000000a03037819 */ /* 0x000fc80000001200 */
[----:B------:R-:W-:Y:S02]  /*29220*/  IADD3 R7, P2, PT, R3, 0x1, RZ ;  /* 0x0000000103077810 */ /* 0x000fe40007f5e0ff */
[----:B------:R-:W-:Y:S02]  /*29230*/  SEL R3, RZ, 0xffffffff, !P1 ;  /* 0xffffffffff037807 */ /* 0x000fe40004800000 */
[----:B------:R-:W-:Y:S02]  /*29240*/  LEA.HI.X R0, R0, RZ, RZ, 0x16, P2 ;  /* 0x000000ff00007211 */ /* 0x000fe400010fb4ff */
[----:B------:R-:W-:Y:S01]  /*29250*/  LOP3.LUT P1, R2, R35, 0x80000000, RZ, 0xc0, !PT ;  /* 0x8000000023027812 */ /* 0x000fe2000782c0ff */
[----:B------:R-:W-:Y:S01]  /*29260*/  IMAD.IADD R3, R3, 0x1, -R8 ;  /* 0x0000000103037824 */ /* 0x000fe200078e0a08 */
[--C-:B------:R-:W-:Y:S02]  /*29270*/  SHF.R.U64 R7, R7, 0x1, R0.reuse ;  /* 0x0000000107077819 */ /* 0x100fe40000001200 */
[----:B------:R-:W-:Y:S01]  /*29280*/  SHF.R.U32.HI R0, RZ, 0x1, R0 ;  /* 0x00000001ff007819 */ /* 0x000fe20000011600 */
[----:B------:R-:W-:Y:S01]  /*29290*/  IMAD.SHL.U32 R3, R3, 0x100000, RZ ;  /* 0x0010000003037824 */ /* 0x000fe200078e00ff */
[----:B------:R-:W-:-:S02]  /*292a0*/  IADD3 R6, P2, P3, RZ, RZ, R7 ;  /* 0x000000ffff067210 */ /* 0x000fc40007b5e007 */
[----:B------:R-:W-:Y:S02]  /*292b0*/  @!P0 LOP3.LUT R2, R2, 0x80000000, RZ, 0x3c, !PT ;  /* 0x8000000002028812 */ /* 0x000fe400078e3cff */
[----:B------:R-:W-:-:S03]  /*292c0*/  IADD3.X R3, PT, PT, R3, 0x3fe00000, R0, P2, P3 ;  /* 0x3fe0000003037810 */ /* 0x000fc600017e6400 */
[----:B------:R-:W-:Y:S01]  /*292d0*/  @P1 IMAD.MOV R4, RZ, RZ, -R4 ;  /* 0x000000ffff041224 */ /* 0x000fe200078e0a04 */
[----:B------:R-:W-:-:S07]  /*292e0*/  LOP3.LUT R35, R3, R2, RZ, 0xfc, !PT ;  /* 0x0000000203237212 */ /* 0x000fce00078efcff */
.L_x_30599:
[----:B------:R-:W-:Y:S02]  /*292f0*/  IMAD.MOV.U32 R7, RZ, RZ, R35 ;  /* 0x000000ffff077224 */ /* 0x000fe400078e0023 */
[----:B------:R-:W-:-:S04]  /*29300*/  IMAD.MOV.U32 R35, RZ, RZ, 0x0 ;  /* 0x00000000ff237424 */ /* 0x000fc800078e00ff */
[----:B------:R-:W-:Y:S05]  /*29310*/  RET.REL.NODEC R34 `(_ZN2at6native27unrolled_elementwise_kernelIZZZNS0_50_GLOBAL__N__2680c7bb_12_PowKernel_cu_7dd49032_300324pow_tensor_scalar_kernelERNS_18TensorIteratorBaseERKN3c106ScalarEENKUlvE_clEvENKUlvE_clEvEUlNS5_7complexIdEEE0_St5arrayIPcLm2EELi4E23TrivialOffsetCalculatorILi1EjESI_NS0_6memory15LoadWithoutCastENSJ_16StoreWithoutCastEEEviT_T0_T2_T3_T4_T5_) ;  /* 0xfffffd6c22387950 */ /* 0x000fea0003c3ffff */
.L_x_30606:
        /* <DEDUP_REMOVED lines=14> */
.L_x_68370:


//--------------------- .text._ZN2at6native29vectorized_elementwise_kernelILi2EZZZNS0_50_GLOBAL__N__2680c7bb_12_PowKernel_cu_7dd49032_300324pow_tensor_scalar_kernelERNS_18TensorIteratorBaseERKN3c106ScalarEENKUlvE_clEvENKUlvE_clEvEUlNS5_7complexIdEEE0_St5arrayIPcLm2EEEEviT0_T1_ --------------------------
	.section	.text._ZN2at6native29vectorized_elementwise_kernelILi2EZZZNS0_50_GLOBAL__N__2680c7bb_12_PowKernel_cu_7dd49032_300324pow_tensor_scalar_kernelERNS_18TensorIteratorBaseERKN3c106ScalarEENKUlvE_clEvENKUlvE_clEvEUlNS5_7complexIdEEE0_St5arrayIPcLm2EEEEviT0_T1_,"ax",@progbits
	.align	128
        .global         _ZN2at6native29vectorized_elementwise_kernelILi2EZZZNS0_50_GLOBAL__N__2680c7bb_12_PowKernel_cu_7dd49032_300324pow_tensor_scalar_kernelERNS_18TensorIteratorBaseERKN3c106ScalarEENKUlvE_clEvENKUlvE_clEvEUlNS5_7complexIdEEE0_St5arrayIPcLm2EEEEviT0_T1_
        .type           _ZN2at6native29vectorized_elementwise_kernelILi2EZZZNS0_50_GLOBAL__N__2680c7bb_12_PowKernel_cu_7dd49032_300324pow_tensor_scalar_kernelERNS_18TensorIteratorBaseERKN3c106ScalarEENKUlvE_clEvENKUlvE_clEvEUlNS5_7complexIdEEE0_St5arrayIPcLm2EEEEviT0_T1_,@function
        .size           _ZN2at6native29vectorized_elementwise_kernelILi2EZZZNS0_50_GLOBAL__N__2680c7bb_12_PowKernel_cu_7dd49032_300324pow_tensor_scalar_kernelERNS_18TensorIteratorBaseERKN3c106ScalarEENKUlvE_clEvENKUlvE_clEvEUlNS5_7complexIdEEE0_St5arrayIPcLm2EEEEviT0_T1_,(.L_x_68372 - _ZN2at6native29vectorized_elementwise_kernelILi2EZZZNS0_50_GLOBAL__N__2680c7bb_12_PowKernel_cu_7dd49032_300324pow_tensor_scalar_kernelERNS_18TensorIteratorBaseERKN3c106ScalarEENKUlvE_clEvENKUlvE_clEvEUlNS5_7complexIdEEE0_St5arrayIPcLm2EEEEviT0_T1_)
        .other          _ZN2at6native29vectorized_elementwise_kernelILi2EZZZNS0_50_GLOBAL__N__2680c7bb_12_PowKernel_cu_7dd49032_300324pow_tensor_scalar_kernelERNS_18TensorIteratorBaseERKN3c106ScalarEENKUlvE_clEvENKUlvE_clEvEUlNS5_7complexIdEEE0_St5arrayIPcLm2EEEEviT0_T1_,@"STO_CUDA_ENTRY STV_DEFAULT"
_ZN2at6native29vectorized_elementwise_kernelILi2EZZZNS0_50_GLOBAL__N__2680c7bb_12_PowKernel_cu_7dd49032_300324pow_tensor_scalar_kernelERNS_18TensorIteratorBaseERKN3c106ScalarEENKUlvE_clEvENKUlvE_clEvEUlNS5_7complexIdEEE0_St5arrayIPcLm2EEEEviT0_T1_:
.text._ZN2at6native29vectorized_elementwise_kernelILi2EZZZNS0_50_GLOBAL__N__2680c7bb_12_PowKernel_cu_7dd49032_300324pow_tensor_scalar_kernelERNS_18TensorIteratorBaseERKN3c106ScalarEENKUlvE_clEvENKUlvE_clEvEUlNS5_7complexIdEEE0_St5arrayIPcLm2EEEEviT0_T1_:
[----:B------:R-:W0:Y:S08]  /*0000*/  LDC R1, c[0x0][0x37c] ;  /* 0x0000df00ff017b82 */ /* 0x000e300000000800 */
[----:B------:R-:W1:Y:S01]  /*0010*/  S2UR UR4, SR_CTAID.X ;  /* 0x00000000000479c3 */ /* 0x000e620000002500 */
[----:B------:R-:W2:Y:S01]  /*0020*/  LDCU UR5, c[0x0][0x380] ;  /* 0x00007000ff0577ac */ /* 0x000ea20008000800 */
[----:B0-----:R-:W-:Y:S01]  /*0030*/  VIADD R1, R1, 0xffffffd8 ;  /* 0xffffffd801017836 */ /* 0x001fe20000000000 */
[----:B------:R-:W0:Y:S01]  /*0040*/  LDCU.64 UR8, c[0x0][0x358] ;  /* 0x00006b00ff0877ac */ /* 0x000e220008000a00 */
[----:B-1----:R-:W-:-:S04]  /*0050*/  USHF.L.U32 UR4, UR4, 0xa, URZ ;  /* 0x0000000a04047899 */ /* 0x002fc800080006ff */
[----:B--2---:R-:W-:-:S04]  /*0060*/  UIADD3 UR5, UPT, UPT, -UR4, UR5, URZ ;  /* 0x0000000504057290 */ /* 0x004fc8000fffe1ff */
[----:B------:R-:W-:-:S09]  /*0070*/  UISETP.GT.U32.AND UP0, UPT, UR5, 0x3ff, UPT ;  /* 0x000003ff0500788c */ /* 0x000fd2000bf04070 */
[----:B0-----:R-:W-:Y:S05]  /*0080*/  BRA.U UP0, `(.L_x_30607) ;  /* 0x0000050500587547 */ /* 0x001fea000b800000 */
[----:B------:R-:W0:Y:S01]  /*0090*/  S2R R0, SR_TID.X ;  /* 0x0000000000007919 */ /* 0x000e220000002100 */
[----:B------:R-:W-:Y:S02]  /*00a0*/  CS2R R10, SRZ ;  /* 0x00000000000a7805 */ /* 0x000fe4000001ff00 */
[----:B------:R-:W-:Y:S02]  /*00b0*/  CS2R R8, SRZ ;  /* 0x0000000000087805 */ /* 0x000fe4000001ff00 */
[----:B0-----:R-:W-:Y:S01]  /*00c0*/  ISETP.GE.U32.AND P6, PT, R0, UR5, PT ;  /* 0x0000000500007c0c */ /* 0x001fe2000bfc6070 */
[----:B------:R-:W-:-:S12]  /*00d0*/  IMAD.MOV.U32 R52, RZ, RZ, R0 ;  /* 0x000000ffff347224 */ /* 0x000fd800078e0000 */
[C---:B------:R-:W-:Y:S01]  /*00e0*/  @!P6 VIADD R0, R52.reuse, 0x80 ;  /* 0x000000803400e836 */ /* 0x040fe20000000000 */
[----:B------:R-:W0:Y:S01]  /*00f0*/  @!P6 LDC.64 R2, c[0x0][0x3b8] ;  /* 0x0000ee00ff02eb82 */ /* 0x000e220000000a00 */
[----:B------:R-:W-:-:S03]  /*0100*/  @!P6 VIADD R5, R52, UR4 ;  /* 0x000000043405ec36 */ /* 0x000fc60008000000 */
[----:B------:R-:W-:-:S13]  /*0110*/  ISETP.GE.U32.AND P5, PT, R0, UR5, PT ;  /* 0x0000000500007c0c */ /* 0x000fda000bfa6070 */
[C---:B------:R-:W-:Y:S02]  /*0120*/  @!P5 VIADD R23, R0.reuse, UR4 ;  /* 0x000000040017dc36 */ /* 0x040fe40008000000 */
[----:B------:R-:W-:-:S05]  /*0130*/  @!P5 VIADD R0, R0, 0x80 ;  /* 0x000000800000d836 */ /* 0x000fca0000000000 */
[C---:B------:R-:W-:Y:S01]  /*0140*/  ISETP.GE.U32.AND P4, PT, R0.reuse, UR5, PT ;  /* 0x0000000500007c0c */ /* 0x040fe2000bf86070 */
[----:B0-----:R-:W-:Y:S02]  /*0150*/  @!P6 IMAD.WIDE.U32 R2, R5, 0x10, R2 ;  /* 0x000000100502e825 */ /* 0x001fe400078e0002 */
[----:B------:R-:W0:Y:S03]  /*0160*/  @!P5 LDC.64 R4, c[0x0][0x3b8] ;  /* 0x0000ee00ff04db82 */ /* 0x000e260000000a00 */
[----:B------:R1:W5:Y:S07]  /*0170*/  @!P6 LDG.E.128 R8, desc[UR8][R2.64] ;  /* 0x000000080208e981 */ /* 0x00036e000c1e1d00 */
        /* <DEDUP_REMOVED lines=11> */
[----:B------:R-:W-:-:S13]  /*0230*/  ISETP.GE.U32.AND P1, PT, R0, UR5, PT ;  /* 0x0000000500007c0c */ /* 0x000fda000bf26070 */
[C---:B------:R-:W-:Y:S01]  /*0240*/  @!P1 VIADD R49, R0.reuse, UR4 ;  /* 0x0000000400319c36 */ /* 0x040fe20008000000 */
[----:B------:R-:W0:Y:S01]  /*0250*/  @!P1 LDC.64 R16, c[0x0][0x3b8] ;  /* 0x0000ee00ff109b82 */ /* 0x000e220000000a00 */
[----:B------:R-:W-:-:S05]  /*0260*/  @!P1 VIADD R0, R0, 0x80 ;  /* 0x0000008000009836 */ /* 0x000fca0000000000 */
[----:B------:R-:W-:-:S13]  /*0270*/  ISETP.GE.U32.AND P0, PT, R0, UR5, PT ;  /* 0x0000000500007c0c */ /* 0x000fda000bf06070 */
[C---:B------:R-:W-:Y:S01]  /*0280*/  @!P0 VIADD R51, R0.reuse, UR4 ;  /* 0x0000000400338c36 */ /* 0x040fe20008000000 */
[----:B------:R-:W0:Y:S01]  /*0290*/  @!P0 LDC.64 R18, c[0x0][0x3b8] ;  /* 0x0000ee00ff128b82 */ /* 0x000e220000000a00 */
[----:B------:R-:W-:-:S05]  /*02a0*/  @!P0 VIADD R0, R0, 0x80 ;  /* 0x0000008000008836 */ /* 0x000fca0000000000 */
[----:B------:R-:W-:-:S13]  /*02b0*/  ISETP.GE.U32.AND P6, PT, R0, UR5, PT ;  /* 0x0000000500007c0c */ /* 0x000fda000bfc6070 */
[----:B------:R-:W0:Y:S01]  /*02c0*/  @!P6 LDC.64 R20, c[0x0][0x3b8] ;  /* 0x0000ee00ff14eb82 */ /* 0x000e220000000a00 */
[----:B-1----:R-:W-:Y:S01]  /*02d0*/  @!P6 VIADD R3, R0, UR4 ;  /* 0x000000040003ec36 */ /* 0x002fe20008000000 */
[----:B------:R-:W-:Y:S01]  /*02e0*/  CS2R R38, SRZ ;  /* 0x0000000000267805 */ /* 0x000fe2000001ff00 */
[----:B--2---:R-:W-:Y:S01]  /*02f0*/  @!P4 IMAD.WIDE.U32 R6, R25, 0x10, R6 ;  /* 0x000000101906c825 */ /* 0x004fe200078e0006 */
[----:B------:R-:W-:Y:S02]  /*0300*/  CS2R R36, SRZ ;  /* 0x0000000000247805 */ /* 0x000fe4000001ff00 */
[----:B------:R-:W-:Y:S02]  /*0310*/  CS2R R42, SRZ ;  /* 0x00000000002a7805 */ /* 0x000fe4000001ff00 */
[----:B------:R-:W-:Y:S01]  /*0320*/  CS2R R40, SRZ ;  /* 0x0000000000287805 */ /* 0x000fe2000001ff00 */
[----:B---3--:R-:W-:Y:S01]  /*0330*/  @!P3 IMAD.WIDE.U32 R32, R33, 0x10, R12 ;  /* 0x000000102120b825 */ /* 0x008fe200078e000c */
[----:B------:R-:W-:-:S02]  /*0340*/  CS2R R46, SRZ ;  /* 0x00000000002e7805 */ /* 0x000fc4000001ff00 */
[----:B------:R-:W-:Y:S02]  /*0350*/  CS2R R44, SRZ ;  /* 0x00000000002c7805 */ /* 0x000fe4000001ff00 */
[----:B------:R-:W-:Y:S01]  /*0360*/  CS2R R12, SRZ ;  /* 0x00000000000c7805 */ /* 0x000fe2000001ff00 */
[----:B----4-:R-:W-:Y:S01]  /*0370*/  @!P2 IMAD.WIDE.U32 R34, R35, 0x10, R14 ;  /* 0x000000102322a825 */ /* 0x010fe200078e000e */
[----:B------:R-:W-:Y:S02]  /*0380*/  CS2R R14, SRZ ;  /* 0x00000000000e7805 */ /* 0x000fe4000001ff00 */
[----:B------:R-:W-:Y:S02]  /*0390*/  CS2R R26, SRZ ;  /* 0x00000000001a7805 */ /* 0x000fe4000001ff00 */
[----:B------:R-:W-:Y:S01]  /*03a0*/  CS2R R24, SRZ ;  /* 0x0000000000187805 */ /* 0x000fe2000001ff00 */
[----:B0-----:R-:W-:Y:S01]  /*03b0*/  @!P1 IMAD.WIDE.U32 R48, R49, 0x10, R16 ;  /* 0x0000001031309825 */ /* 0x001fe200078e0010 */
[----:B------:R-:W-:Y:S01]  /*03c0*/  CS2R R16, SRZ ;  /* 0x0000000000107805 */ /* 0x000fe2000001ff00 */
[----:B------:R0:W5:Y:S02]  /*03d0*/  @!P4 LDG.E.128 R40, desc[UR8][R6.64] ;  /* 0x000000080628c981 */ /* 0x000164000c1e1d00 */
[----:B------:R-:W-:Y:S01]  /*03e0*/  @!P0 IMAD.WIDE.U32 R50, R51, 0x10, R18 ;  /* 0x0000001033328825 */ /* 0x000fe200078e0012 */
[----:B------:R-:W-:Y:S01]  /*03f0*/  CS2R R18, SRZ ;  /* 0x0000000000127805 */ /* 0x000fe2000001ff00 */
[----:B------:R0:W5:Y:S02]  /*0400*/  @!P3 LDG.E.128 R44, desc[UR8][R32.64] ;  /* 0x00000008202cb981 */ /* 0x000164000c1e1d00 */
[----:B------:R-:W-:-:S02]  /*0410*/  @!P5 IMAD.WIDE.U32 R4, R23, 0x10, R4 ;  /* 0x000000101704d825 */ /* 0x000fc400078e0004 */
[----:B------:R0:W5:Y:S02]  /*0420*/  @!P2 LDG.E.128 R12, desc[UR8][R34.64] ;  /* 0x00000008220ca981 */ /* 0x000164000c1e1d00 */
[----:B------:R-:W-:Y:S02]  /*0430*/  @!P6 IMAD.WIDE.U32 R2, R3, 0x10, R20 ;  /* 0x000000100302e825 */ /* 0x000fe400078e0014 */
[----:B------:R0:W5:Y:S04]  /*0440*/  @!P5 LDG.E.128 R36, desc[UR8][R4.64] ;  /* 0x000000080424d981 */ /* 0x000168000c1e1d00 */
[----:B------:R0:W5:Y:S04]  /*0450*/  @!P1 LDG.E.128 R16, desc[UR8][R48.64] ;  /* 0x0000000830109981 */ /* 0x000168000c1e1d00 */
[----:B------:R0:W5:Y:S01]  /*0460*/  @!P6 LDG.E.128 R24, desc[UR8][R2.64] ;  /* 0x000000080218e981 */ /* 0x000162000c1e1d00 */
[----:B------:R-:W-:-:S02]  /*0470*/  CS2R R22, SRZ ;  /* 0x0000000000167805 */ /* 0x000fc4000001ff00 */
[----:B------:R-:W-:-:S06]  /*0480*/  CS2R R20, SRZ ;  /* 0x0000000000147805 */ /* 0x000fcc000001ff00 */
[----:B------:R0:W5:Y:S01]  /*0490*/  @!P0 LDG.E.128 R20, desc[UR8][R50.64] ;  /* 0x0000000832148981 */ /* 0x000162000c1e1d00 */
[----:B------:R-:W-:Y:S01]  /*04a0*/  ISETP.GE.U32.AND P0, PT, R52, UR5, PT ;  /* 0x0000000534007c0c */ /* 0x000fe2000bf06070 */
[----:B------:R-:W-:Y:S01]  /*04b0*/  BSSY.RECONVERGENT B2, `(.L_x_30608) ;  /* 0x00009f2000027945 */ /* 0x000fe20003800200 */
[----:B------:R-:W-:Y:S02]  /*04c0*/  CS2R R30, SRZ ;  /* 0x00000000001e7805 */ /* 0x000fe4000001ff00 */
[----:B------:R-:W-:-:S09]  /*04d0*/  CS2R R28, SRZ ;  /* 0x00000000001c7805 */ /* 0x000fd2000001ff00 */
[----:B0-----:R-:W-:Y:S05]  /*04e0*/  @P0 BRA `(.L_x_30609) ;  /* 0x0000009c00b80947 */ /* 0x001fea0003800000 */
        /* <DEDUP_REMOVED lines=89> */
.L_x_30613:
[----:B------:R-:W-:Y:S01]  /*0a80*/  IMAD.MOV.U32 R2, RZ, RZ, 0x0 ;  /* 0x00000000ff027424 */ /* 0x000fe200078e00ff */
[----:B------:R-:W-:Y:S01]  /*0a90*/  LOP3.LUT P0, RZ, R5, 0x7fffffff, RZ, 0xc0, !PT ;  /* 0x7fffffff05ff7812 */ /* 0x000fe2000780c0ff */
[----:B------:R-:W-:-:S06]  /*0aa0*/  IMAD.MOV.U32 R3, RZ, RZ, 0x7ff00000 ;  /* 0x7ff00000ff037424 */ /* 0x000fcc00078e00ff */
[----:B------:R-:W-:-:S10]  /*0ab0*/  DFMA R2, R4, R2, +INF ;  /* 0x7ff000000402742b */ /* 0x000fd40000000002 */
[----:B------:R-:W-:Y:S02]  /*0ac0*/  FSEL R28, R2, RZ, P0 ;  /* 0x000000ff021c7208 */ /* 0x000fe40000000000 */
[----:B------:R-:W-:-:S07]  /*0ad0*/  FSEL R29, R3, -QNAN , P0 ;  /* 0xfff00000031d7808 */ /* 0x000fce0000000000 */
.L_x_30614:
[----:B------:R-:W-:Y:S05]  /*0ae0*/  BSYNC.RECONVERGENT B0 ;  /* 0x0000000000007941 */ /* 0x000fea0003800200 */
.L_x_30612:
        /* <DEDUP_REMOVED lines=27> */
[----:B------:R-:W-:Y:S05]  /*0ca0*/  CALL.REL.NOINC `($__internal_74_$__cuda_sm20_div_rn_f64_full) ;  /* 0x000009f400c87944 */ /* 0x000fea0003c00000 */
.L_x_30616:
[----:B------:R-:W-:Y:S05]  /*0cb0*/  BSYNC.RECONVERGENT B3 ;  /* 0x0000000000037941 */ /* 0x000fea0003800200 */
.L_x_30615:
        /* <DEDUP_REMOVED lines=91> */
.L_x_30611:
        /* <DEDUP_REMOVED lines=33> */
[----:B------:R-:W-:Y:S05]  /*1480*/  CALL.REL.NOINC `($__internal_74_$__cuda_sm20_div_rn_f64_full) ;  /* 0x000009ec00d07944 */ /* 0x000fea0003c00000 */
[----:B------:R-:W-:Y:S02]  /*1490*/  IMAD.MOV.U32 R28, RZ, RZ, R2 ;  /* 0x000000ffff1c7224 */ /* 0x000fe400078e0002 */
[----:B------:R-:W-:-:S07]  /*14a0*/  IMAD.MOV.U32 R29, RZ, RZ, R3 ;  /* 0x000000ffff1d7224 */ /* 0x000fce00078e0003 */
.L_x_30620:
[----:B------:R-:W-:Y:S05]  /*14b0*/  BSYNC.RECONVERGENT B3 ;  /* 0x0000000000037941 */ /* 0x000fea0003800200 */
.L_x_30619:
        /* <DEDUP_REMOVED lines=23> */
.L_x_30622:
[----:B------:R-:W-:Y:S05]  /*1630*/  BSYNC.RECONVERGENT B3 ;  /* 0x0000000000037941 */ /* 0x000fea0003800200 */
.L_x_30621:
        /* <DEDUP_REMOVED lines=121> */
.L_x_30624:
[----:B------:R-:W-:Y:S01]  /*1dd0*/  IMAD.MOV.U32 R2, RZ, RZ, 0x0 ;  /* 0x00000000ff027424 */ /* 0x000fe200078e00ff */
[----:B------:R-:W-:Y:S01]  /*1de0*/  LOP3.LUT P0, RZ, R5, 0x7fffffff, RZ, 0xc0, !PT ;  /* 0x7fffffff05ff7812 */ /* 0x000fe2000780c0ff */
[----:B------:R-:W-:-:S06]  /*1df0*/  IMAD.MOV.U32 R3, RZ, RZ, 0x7ff00000 ;  /* 0x7ff00000ff037424 */ /* 0x000fcc00078e00ff */
[----:B------:R-:W-:-:S10]  /*1e00*/  DFMA R2, R4, R2, +INF ;  /* 0x7ff000000402742b */ /* 0x000fd40000000002 */
[----:B------:R-:W-:Y:S02]  /*1e10*/  FSEL R28, R2, RZ, P0 ;  /* 0x000000ff021c7208 */ /* 0x000fe40000000000 */
[----:B------:R-:W-:-:S07]  /*1e20*/  FSEL R29, R3, -QNAN , P0 ;  /* 0xfff00000031d7808 */ /* 0x000fce0000000000 */
.L_x_30625:
[----:B------:R-:W-:Y:S05]  /*1e30*/  BSYNC.RECONVERGENT B0 ;  /* 0x0000000000007941 */ /* 0x000fea0003800200 */
.L_x_30623:
        /* <DEDUP_REMOVED lines=22> */
.L_x_30627:
[----:B------:R-:W-:Y:S05]  /*1fa0*/  BSYNC.RECONVERGENT B3 ;  /* 0x0000000000037941 */ /* 0x000fea0003800200 */
.L_x_30626:
        /* <DEDUP_REMOVED lines=92> */
.L_x_30618:
        /* <DEDUP_REMOVED lines=94> */
.L_x_30629:
        /* <DEDUP_REMOVED lines=28> */
.L_x_30633:
[----:B------:R-:W-:Y:S05]  /*2d10*/  BSYNC.RECONVERGENT B4 ;  /* 0x0000000000047941 */ /* 0x000fea0003800200 */
.L_x_30632:
        /* <DEDUP_REMOVED lines=30> */
.L_x_30631:
        /* <DEDUP_REMOVED lines=77> */
.L_x_30635:
[----:B------:R-:W-:Y:S01]  /*33d0*/  IMAD.MOV.U32 R4, RZ, RZ, 0x0 ;  /* 0x00000000ff047424 */ /* 0x000fe200078e00ff */
[----:B------:R-:W-:Y:S01]  /*33e0*/  LOP3.LUT P0, RZ, R3, 0x7fffffff, RZ, 0xc0, !PT ;  /* 0x7fffffff03ff7812 */ /* 0x000fe2000780c0ff */
[----:B------:R-:W-:-:S06]  /*33f0*/  IMAD.MOV.U32 R5, RZ, RZ, 0x7ff00000 ;  /* 0x7ff00000ff057424 */ /* 0x000fcc00078e00ff */
[----:B------:R-:W-:-:S10]  /*3400*/  DFMA R4, R2, R4, +INF ;  /* 0x7ff000000204742b */ /* 0x000fd40000000004 */
[----:B------:R-:W-:Y:S02]  /*3410*/  FSEL R2, R4, RZ, P0 ;  /* 0x000000ff04027208 */ /* 0x000fe40000000000 */
[----:B------:R-:W-:-:S07]  /*3420*/  FSEL R3, R5, -QNAN , P0 ;  /* 0xfff0000005037808 */ /* 0x000fce0000000000 */
.L_x_30634:
[----:B------:R-:W-:Y:S05]  /*3430*/  BSYNC.RECONVERGENT B3 ;  /* 0x0000000000037941 */ /* 0x000fea0003800200 */
.L_x_30630:
        /* <DEDUP_REMOVED lines=87> */
.L_x_30628:
        /* <DEDUP_REMOVED lines=142> */
.L_x_30638:
[----:B------:R-:W-:Y:S01]  /*4290*/  IMAD.MOV.U32 R2, RZ, RZ, 0x0 ;  /* 0x00000000ff027424 */ /* 0x000fe200078e00ff */
[----:B------:R-:W-:Y:S01]  /*42a0*/  LOP3.LUT P0, RZ, R5, 0x7fffffff, RZ, 0xc0, !PT ;  /* 0x7fffffff05ff7812 */ /* 0x000fe2000780c0ff */
[----:B------:R-:W-:-:S06]  /*42b0*/  IMAD.MOV.U32 R3, RZ, RZ, 0x7ff00000 ;  /* 0x7ff00000ff037424 */ /* 0x000fcc00078e00ff */
[----:B------:R-:W-:-:S10]  /*42c0*/  DFMA R2, R4, R2, +INF ;  /* 0x7ff000000402742b */ /* 0x000fd40000000002 */
[----:B------:R-:W-:Y:S02]  /*42d0*/  FSEL R28, R2, RZ, P0 ;  /* 0x000000ff021c7208 */ /* 0x000fe40000000000 */
[----:B------:R-:W-:-:S07]  /*42e0*/  FSEL R29, R3, -QNAN , P0 ;  /* 0xfff00000031d7808 */ /* 0x000fce0000000000 */
.L_x_30639:
[----:B------:R-:W-:Y:S05]  /*42f0*/  BSYNC.RECONVERGENT B0 ;  /* 0x0000000000007941 */ /* 0x000fea0003800200 */
.L_x_30637:
        /* <DEDUP_REMOVED lines=21> */
.L_x_30641:
[----:B------:R-:W-:Y:S05]  /*4450*/  BSYNC.RECONVERGENT B3 ;  /* 0x0000000000037941 */ /* 0x000fea0003800200 */
.L_x_30640:
        /* <DEDUP_REMOVED lines=91> */
.L_x_30636:
        /* <DEDUP_REMOVED lines=33> */
.L_x_30646:
[----:B------:R-:W-:Y:S05]  /*4c20*/  BSYNC.RECONVERGENT B4 ;  /* 0x0000000000047941 */ /* 0x000fea0003800200 */
.L_x_30645:
        /* <DEDUP_REMOVED lines=30> */
.L_x_30644:
        /* <DEDUP_REMOVED lines=77> */
.L_x_30648:
[----:B------:R-:W-:Y:S01]  /*52e0*/  IMAD.MOV.U32 R4, RZ, RZ, 0x0 ;  /* 0x00000000ff047424 */ /* 0x000fe200078e00ff */
[----:B------:R-:W-:Y:S01]  /*52f0*/  LOP3.LUT P0, RZ, R3, 0x7fffffff, RZ, 0xc0, !PT ;  /* 0x7fffffff03ff7812 */ /* 0x000fe2000780c0ff */
[----:B------:R-:W-:-:S06]  /*5300*/  IMAD.MOV.U32 R5, RZ, RZ, 0x7ff00000 ;  /* 0x7ff00000ff057424 */ /* 0x000fcc00078e00ff */
[----:B------:R-:W-:-:S10]  /*5310*/  DFMA R4, R2, R4, +INF ;  /* 0x7ff000000204742b */ /* 0x000fd40000000004 */
[----:B------:R-:W-:Y:S02]  /*5320*/  FSEL R28, R4, RZ, P0 ;  /* 0x000000ff041c7208 */ /* 0x000fe40000000000 */
[----:B------:R-:W-:-:S07]  /*5330*/  FSEL R29, R5, -QNAN , P0 ;  /* 0xfff00000051d7808 */ /* 0x000fce0000000000 */
.L_x_30647:
[----:B------:R-:W-:Y:S05]  /*5340*/  BSYNC.RECONVERGENT B3 ;  /* 0x0000000000037941 */ /* 0x000fea0003800200 */
.L_x_30643:
        /* <DEDUP_REMOVED lines=22> */
.L_x_30650:
[----:B------:R-:W-:Y:S05]  /*54b0*/  BSYNC.RECONVERGENT B3 ;  /* 0x0000000000037941 */ /* 0x000fea0003800200 */
.L_x_30649:
        /* <DEDUP_REMOVED lines=92> */
.L_x_30642:
        /* <DEDUP_REMOVED lines=83> */
.L_x_30653:
[----:B------:R-:W-:Y:S01]  /*5fb0*/  IMAD.MOV.U32 R4, RZ, RZ, 0x0 ;  /* 0x00000000ff047424 */ /* 0x000fe200078e00ff */
[----:B------:R-:W-:Y:S01]  /*5fc0*/  LOP3.LUT P0, RZ, R3, 0x7fffffff, RZ, 0xc0, !PT ;  /* 0x7fffffff03ff7812 */ /* 0x000fe2000780c0ff */
[----:B------:R-:W-:-:S06]  /*5fd0*/  IMAD.MOV.U32 R5, RZ, RZ, 0x7ff00000 ;  /* 0x7ff00000ff057424 */ /* 0x000fcc00078e00ff */
[----:B------:R-:W-:-:S10]  /*5fe0*/  DFMA R4, R2, R4, +INF ;  /* 0x7ff000000204742b */ /* 0x000fd40000000004 */
[----:B------:R-:W-:Y:S02]  /*5ff0*/  FSEL R28, R4, RZ, P0 ;  /* 0x000000ff041c7208 */ /* 0x000fe40000000000 */
[----:B------:R-:W-:-:S07]  /*6000*/  FSEL R29, R5, -QNAN , P0 ;  /* 0xfff00000051d7808 */ /* 0x000fce0000000000 */
.L_x_30654:
[----:B------:R-:W-:Y:S05]  /*6010*/  BSYNC.RECONVERGENT B0 ;  /* 0x0000000000007941 */ /* 0x000fea0003800200 */
.L_x_30652:
        /* <DEDUP_REMOVED lines=21> */
.L_x_30656:
[----:B------:R-:W-:Y:S05]  /*6170*/  BSYNC.RECONVERGENT B3 ;  /* 0x0000000000037941 */ /* 0x000fea0003800200 */
.L_x_30655:
        /* <DEDUP_REMOVED lines=92> */
.L_x_30651:
        /* <DEDUP_REMOVED lines=31> */
.L_x_30658:
        /* <DEDUP_REMOVED lines=71> */
[----:B------:R-:W-:Y:S02]  /*6da0*/  IMAD.MOV.U32 R54, RZ, RZ, R34 ;  /* 0x000000ffff367224 */ /* 0x000fe400078e0022 */
[----:B------:R-:W-:Y:S01]  /*6db0*/  IMAD.MOV.U32 R55, RZ, RZ, R35 ;  /* 0x000000ffff377224 */ /* 0x000fe200078e0023 */
[----:B------:R-:W-:Y:S06]  /*6dc0*/  @!P0 BRA `(.L_x_30658) ;  /* 0xfffffff800d88947 */ /* 0x000fec000383ffff */
[----:B------:R-:W-:Y:S05]  /*6dd0*/  BSYNC.RECONVERGENT B0 ;  /* 0x0000000000007941 */ /* 0x000fea0003800200 */
.L_x_30657:
        /* <DEDUP_REMOVED lines=39> */
.L_x_30662:
[----:B------:R-:W-:Y:S05]  /*7050*/  BSYNC.RECONVERGENT B4 ;  /* 0x0000000000047941 */ /* 0x000fea0003800200 */
.L_x_30661:
        /* <DEDUP_REMOVED lines=30> */
.L_x_30660:
        /* <DEDUP_REMOVED lines=77> */
.L_x_30664:
[----:B------:R-:W-:Y:S01]  /*7710*/  IMAD.MOV.U32 R4, RZ, RZ, 0x0 ;  /* 0x00000000ff047424 */ /* 0x000fe200078e00ff */
[----:B------:R-:W-:Y:S01]  /*7720*/  LOP3.LUT P0, RZ, R3, 0x7fffffff, RZ, 0xc0, !PT ;  /* 0x7fffffff03ff7812 */ /* 0x000fe2000780c0ff */
[----:B------:R-:W-:-:S06]  /*7730*/  IMAD.MOV.U32 R5, RZ, RZ, 0x7ff00000 ;  /* 0x7ff00000ff057424 */ /* 0x000fcc00078e00ff */
[----:B------:R-:W-:-:S10]  /*7740*/  DFMA R4, R2, R4, +INF ;  /* 0x7ff000000204742b */ /* 0x000fd40000000004 */
[----:B------:R-:W-:Y:S02]  /*7750*/  FSEL R32, R4, RZ, P0 ;  /* 0x000000ff04207208 */ /* 0x000fe40000000000 */
[----:B------:R-:W-:-:S07]  /*7760*/  FSEL R33, R5, -QNAN , P0 ;  /* 0xfff0000005217808 */ /* 0x000fce0000000000 */
.L_x_30663:
[----:B------:R-:W-:Y:S05]  /*7770*/  BSYNC.RECONVERGENT B3 ;  /* 0x0000000000037941 */ /* 0x000fea0003800200 */
.L_x_30659:
        /* <DEDUP_REMOVED lines=26> */
.L_x_30666:
[----:B------:R-:W-:Y:S05]  /*7920*/  BSYNC.RECONVERGENT B3 ;  /* 0x0000000000037941 */ /* 0x000fea0003800200 */
.L_x_30665:
        /* <DEDUP_REMOVED lines=91> */
.L_x_30617:
[----:B------:R-:W-:Y:S05]  /*7ee0*/  BSYNC.RECONVERGENT B1 ;  /* 0x0000000000017941 */ /* 0x000fea0003800200 */
.L_x_30610:
        /* <DEDUP_REMOVED lines=68> */
.L_x_30667:
        /* <DEDUP_REMOVED lines=28> */
[----:B------:R-:W-:Y:S05]  /*84f0*/  CALL.REL.NOINC `($_ZN2at6native29vectorized_elementwise_kernelILi2EZZZNS0_50_GLOBAL__N__2680c7bb_12_PowKernel_cu_7dd49032_300324pow_tensor_scalar_kernelERNS_18TensorIteratorBaseERKN3c106ScalarEENKUlvE_clEvENKUlvE_clEvEUlNS5_7complexIdEEE0_St5arrayIPcLm2EEEEviT0_T1_$__internal_trig_reduction_slowpathd) ;  /* 0x0000098400487944 */ /* 0x000fea0003c00000 */
[----:B------:R-:W-:Y:S02]  /*8500*/  IMAD.MOV.U32 R2, RZ, RZ, R6 ;  /* 0x000000ffff027224 */ /* 0x000fe400078e0006 */
[----:B------:R-:W-:-:S07]  /*8510*/  IMAD.MOV.U32 R3, RZ, RZ, R7 ;  /* 0x000000ffff037224 */ /* 0x000fce00078e0007 */
.L_x_30672:
[----:B------:R-:W-:Y:S05]  /*8520*/  BSYNC.RECONVERGENT B4 ;  /* 0x0000000000047941 */ /* 0x000fea0003800200 */
.L_x_30671:
[----:B------:R-:W-:-:S07]  /*8530*/  VIADD R0, R4, 0x1 ;  /* 0x0000000104007836 */ /* 0x000fce0000000000 */
.L_x_30670:
[----:B------:R-:W-:Y:S05]  /*8540*/  BSYNC.RECONVERGENT B3 ;  /* 0x0000000000037941 */ /* 0x000fea0003800200 */
.L_x_30669:
        /* <DEDUP_REMOVED lines=55> */
[----:B------:R-:W-:Y:S02]  /*88c0*/  IMAD.MOV.U32 R2, RZ, RZ, R6 ;  /* 0x000000ffff027224 */ /* 0x000fe400078e0006 */
[----:B------:R-:W-:-:S07]  /*88d0*/  IMAD.MOV.U32 R3, RZ, RZ, R7 ;  /* 0x000000ffff037224 */ /* 0x000fce00078e0007 */
.L_x_30674:
[----:B------:R-:W-:Y:S05]  /*88e0*/  BSYNC.RECONVERGENT B3 ;  /* 0x0000000000037941 */ /* 0x000fea0003800200 */
.L_x_30673:
        /* <DEDUP_REMOVED lines=30> */
.L_x_30668:
        /* <DEDUP_REMOVED lines=15> */
.L_x_30675:
        /* <DEDUP_REMOVED lines=65> */
.L_x_30678:
[----:B------:R-:W-:Y:S05]  /*8fd0*/  BSYNC.RECONVERGENT B0 ;  /* 0x0000000000007941 */ /* 0x000fea0003800200 */
.L_x_30677:
        /* <DEDUP_REMOVED lines=40> */
.L_x_30682:
[----:B------:R-:W-:Y:S05]  /*9260*/  BSYNC.RECONVERGENT B4 ;  /* 0x0000000000047941 */ /* 0x000fea0003800200 */
.L_x_30681:
[----:B------:R-:W-:-:S07]  /*9270*/  VIADD R0, R4, 0x1 ;  /* 0x0000000104007836 */ /* 0x000fce0000000000 */
.L_x_30680:
[----:B------:R-:W-:Y:S05]  /*9280*/  BSYNC.RECONVERGENT B3 ;  /* 0x0000000000037941 */ /* 0x000fea0003800200 */
.L_x_30679:
        /* <DEDUP_REMOVED lines=59> */
.L_x_30684:
[----:B------:R-:W-:Y:S05]  /*9640*/  BSYNC.RECONVERGENT B3 ;  /* 0x0000000000037941 */ /* 0x000fea0003800200 */
.L_x_30683:
        /* <DEDUP_REMOVED lines=35> */
.L_x_30676:
        /* <DEDUP_REMOVED lines=61> */
.L_x_30686:
[----:B------:R-:W-:Y:S05]  /*9c50*/  BSYNC.RECONVERGENT B0 ;  /* 0x0000000000007941 */ /* 0x000fea0003800200 */
.L_x_30685:
        /* <DEDUP_REMOVED lines=27> */
.L_x_30690:
[----:B------:R-:W-:Y:S05]  /*9e10*/  BSYNC.RECONVERGENT B4 ;  /* 0x0000000000047941 */ /* 0x000fea0003800200 */
.L_x_30689:
[----:B------:R-:W-:-:S07]  /*9e20*/  VIADD R0, R0, 0x1 ;  /* 0x0000000100007836 */ /* 0x000fce0000000000 */
.L_x_30688:
[----:B------:R-:W-:Y:S05]  /*9e30*/  BSYNC.RECONVERGENT B3 ;  /* 0x0000000000037941 */ /* 0x000fea0003800200 */
.L_x_30687:
        /* <DEDUP_REMOVED lines=57> */
.L_x_30692:
[----:B------:R-:W-:Y:S05]  /*a1d0*/  BSYNC.RECONVERGENT B3 ;  /* 0x0000000000037941 */ /* 0x000fea0003800200 */
.L_x_30691:
        /* <DEDUP_REMOVED lines=31> */
.L_x_30609:
[----:B------:R-:W-:Y:S05]  /*a3d0*/  BSYNC.RECONVERGENT B2 ;  /* 0x0000000000027941 */ /* 0x000fea0003800200 */
.L_x_30608:
        /* <DEDUP_REMOVED lines=139> */
.L_x_30702:
        /* <DEDUP_REMOVED lines=22> */
.L_x_30705:
[----:B------:R-:W-:Y:S05]  /*adf0*/  BSYNC.RECONVERGENT B4 ;  /* 0x0000000000047941 */ /* 0x000fea0003800200 */
.L_x_30704:
        /* <DEDUP_REMOVED lines=29> */
.L_x_30703:
[----:B------:R-:W-:Y:S05]  /*afd0*/  BSYNC.RECONVERGENT B3 ;  /* 0x0000000000037941 */ /* 0x000fea0003800200 */
.L_x_30701:
        /* <DEDUP_REMOVED lines=22> */
.L_x_30707:
[----:B------:R-:W-:Y:S05]  /*b140*/  BSYNC.RECONVERGENT B3 ;  /* 0x0000000000037941 */ /* 0x000fea0003800200 */
.L_x_30706:
        /* <DEDUP_REMOVED lines=84> */
.L_x_30709:
[----:B------:R-:W-:Y:S02]  /*b690*/  FSEL R2, RZ, 3.37028055040000000000e+12, P0 ;  /* 0x54442d18ff027808 */ /* 0x000fe40000000000 */
[----:B------:R-:W-:-:S07]  /*b6a0*/  FSEL R3, RZ, 2.1426990032196044922, P0 ;  /* 0x400921fbff037808 */ /* 0x000fce0000000000 */
.L_x_30710:
[----:B------:R-:W-:Y:S05]  /*b6b0*/  BSYNC.RECONVERGENT B0 ;  /* 0x0000000000007941 */ /* 0x000fea0003800200 */
.L_x_30708:
[----:B------:R-:W-:Y:S01]  /*b6c0*/  DADD R36, |R36|, |R38| ;  /* 0x0000000024247229 */ /* 0x000fe20000000626 */
[----:B------:R-:W-:Y:S01]  /*b6d0*/  LOP3.LUT R39, R3, 0x80000000, R39, 0xb8, !PT ;  /* 0x8000000003277812 */ /* 0x000fe200078eb827 */
[----:B------:R-:W-:-:S06]  /*b6e0*/  DMUL R8, R8, 0.5 ;  /* 0x3fe0000008087828 */ /* 0x000fcc0000000000 */
[----:B------:R-:W-:-:S06]  /*b6f0*/  DSETP.NAN.AND P0, PT, R36, R36, PT ;  /* 0x000000242400722a */ /* 0x000fcc0003f08000 */
[----:B------:R-:W-:Y:S02]  /*b700*/  FSEL R2, R36, R2, P0 ;  /* 0x0000000224027208 */ /* 0x000fe40000000000 */
[----:B------:R-:W-:Y:S01]  /*b710*/  FSEL R3, R37, R39, P0 ;  /* 0x0000002725037208 */ /* 0x000fe20000000000 */
[----:B------:R-:W-:Y:S06]  /*b720*/  BRA `(.L_x_30711) ;  /* 0x0000006400c87947 */ /* 0x000fec0003800000 */
.L_x_30700:
        /* <DEDUP_REMOVED lines=101> */
.L_x_30714:
[----:B------:R-:W-:Y:S05]  /*bd80*/  BSYNC.RECONVERGENT B0 ;  /* 0x0000000000007941 */ /* 0x000fea0003800200 */
.L_x_30713:
[----:B------:R-:W-:Y:S04]  /*bd90*/  BSSY.RECONVERGENT B3, `(.L_x_30715) ;  /* 0x0000008000037945 */ /* 0x000fe80003800200 */
[----:B------:R-:W-:Y:S05]  /*bda0*/  @P4 BRA P5, `(.L_x_30716) ;  /* 0x0000000000184947 */ /* 0x000fea0002800000 */
[----:B------:R-:W-:Y:S01]  /*bdb0*/  IMAD.MOV.U32 R0, RZ, RZ, R10 ;  /* 0x000000ffff007224 */ /* 0x000fe200078e000a */
[----:B------:R-:W-:Y:S01]  /*bdc0*/  MOV R4, 0xbe10 ;  /* 0x0000be1000047802 */ /* 0x000fe20000000f00 */
[----:B------:R-:W-:Y:S02]  /*bdd0*/  IMAD.MOV.U32 R5, RZ, RZ, R11 ;  /* 0x000000ffff057224 */ /* 0x000fe400078e000b */
[----:B------:R-:W-:Y:S02]  /*bde0*/  IMAD.MOV.U32 R2, RZ, RZ, R32 ;  /* 0x000000ffff027224 */ /* 0x000fe400078e0020 */
[----:B------:R-:W-:-:S07]  /*bdf0*/  IMAD.MOV.U32 R3, RZ, RZ, R33 ;  /* 0x000000ffff037224 */ /* 0x000fce00078e0021 */
[----:B------:R-:W-:Y:S05]  /*be00*/  CALL.REL.NOINC `($__internal_74_$__cuda_sm20_div_rn_f64_full) ;  /* 0x0000094400707944 */ /* 0x000fea0003c00000 */
.L_x_30716:
[----:B------:R-:W-:Y:S05]  /*be10*/  BSYNC.RECONVERGENT B3 ;  /* 0x0000000000037941 */ /* 0x000fea0003800200 */
.L_x_30715:
        /* <DEDUP_REMOVED lines=84> */
.L_x_30718:
[----:B------:R-:W-:Y:S02]  /*c360*/  FSEL R2, RZ, 3.37028055040000000000e+12, P0 ;  /* 0x54442d18ff027808 */ /* 0x000fe40000000000 */
[----:B------:R-:W-:-:S07]  /*c370*/  FSEL R3, RZ, 2.1426990032196044922, P0 ;  /* 0x400921fbff037808 */ /* 0x000fce0000000000 */
.L_x_30719:
[----:B------:R-:W-:Y:S05]  /*c380*/  BSYNC.RECONVERGENT B0 ;  /* 0x0000000000007941 */ /* 0x000fea0003800200 */
.L_x_30717:
[----:B------:R-:W-:Y:S01]  /*c390*/  DADD R36, |R36|, |R38| ;  /* 0x0000000024247229 */ /* 0x000fe20000000626 */
[----:B------:R-:W-:Y:S01]  /*c3a0*/  LOP3.LUT R39, R3, 0x80000000, R39, 0xb8, !PT ;  /* 0x8000000003277812 */ /* 0x000fe200078eb827 */
[----:B------:R-:W-:-:S06]  /*c3b0*/  DMUL R8, R8, 0.5 ;  /* 0x3fe0000008087828 */ /* 0x000fcc0000000000 */
[----:B------:R-:W-:-:S06]  /*c3c0*/  DSETP.NAN.AND P0, PT, R36, R36, PT ;  /* 0x000000242400722a */ /* 0x000fcc0003f08000 */
[----:B------:R-:W-:Y:S02]  /*c3d0*/  FSEL R2, R36, R2, P0 ;  /* 0x0000000224027208 */ /* 0x000fe40000000000 */
[----:B------:R-:W-:Y:S01]  /*c3e0*/  FSEL R3, R37, R39, P0 ;  /* 0x0000002725037208 */ /* 0x000fe20000000000 */
[----:B------:R-:W-:Y:S06]  /*c3f0*/  BRA `(.L_x_30711) ;  /* 0x0000005800947947 */ /* 0x000fec0003800000 */
.L_x_30712:
        /* <DEDUP_REMOVED lines=31> */
.L_x_30721:
        /* <DEDUP_REMOVED lines=75> */
.L_x_30720:
        /* <DEDUP_REMOVED lines=99> */
.L_x_30723:
        /* <DEDUP_REMOVED lines=22> */
.L_x_30726:
[----:B------:R-:W-:Y:S05]  /*d230*/  BSYNC.RECONVERGENT B4 ;  /* 0x0000000000047941 */ /* 0x000fea0003800200 */
.L_x_30725:
        /* <DEDUP_REMOVED lines=29> */
.L_x_30724:
[----:B------:R-:W-:Y:S05]  /*d410*/  BSYNC.RECONVERGENT B3 ;  /* 0x0000000000037941 */ /* 0x000fea0003800200 */
.L_x_30722:
        /* <DEDUP_REMOVED lines=26> */
.L_x_30728:
[----:B------:R-:W-:Y:S05]  /*d5c0*/  BSYNC.RECONVERGENT B3 ;  /* 0x0000000000037941 */ /* 0x000fea0003800200 */
.L_x_30727:
        /* <DEDUP_REMOVED lines=84> */
.L_x_30730:
[----:B------:R-:W-:Y:S02]  /*db10*/  FSEL R2, RZ, 3.37028055040000000000e+12, P0 ;  /* 0x54442d18ff027808 */ /* 0x000fe40000000000 */
[----:B------:R-:W-:-:S07]  /*db20*/  FSEL R3, RZ, 2.1426990032196044922, P0 ;  /* 0x400921fbff037808 */ /* 0x000fce0000000000 */
.L_x_30731:
[----:B------:R-:W-:Y:S05]  /*db30*/  BSYNC.RECONVERGENT B0 ;  /* 0x0000000000007941 */ /* 0x000fea0003800200 */
.L_x_30729:
[----:B------:R-:W-:Y:S01]  /*db40*/  DADD R36, |R36|, |R38| ;  /* 0x0000000024247229 */ /* 0x000fe20000000626 */
[----:B------:R-:W-:Y:S01]  /*db50*/  LOP3.LUT R39, R3, 0x80000000, R39, 0xb8, !PT ;  /* 0x8000000003277812 */ /* 0x000fe200078eb827 */
[----:B------:R-:W-:-:S06]  /*db60*/  DMUL R8, R32, 0.5 ;  /* 0x3fe0000020087828 */ /* 0x000fcc0000000000 */
[----:B------:R-:W-:-:S06]  /*db70*/  DSETP.NAN.AND P0, PT, R36, R36, PT ;  /* 0x000000242400722a */ /* 0x000fcc0003f08000 */
[----:B------:R-:W-:Y:S02]  /*db80*/  FSEL R2, R36, R2, P0 ;  /* 0x0000000224027208 */ /* 0x000fe40000000000 */
[----:B------:R-:W-:Y:S01]  /*db90*/  FSEL R3, R37, R39, P0 ;  /* 0x0000002725037208 */ /* 0x000fe20000000000 */
[----:B------:R-:W-:Y:S06]  /*dba0*/  BRA `(.L_x_30711) ;  /* 0x0000004000a87947 */ /* 0x000fec0003800000 */
.L_x_30699:
        /* <DEDUP_REMOVED lines=137> */
.L_x_30733:
[----:B------:R-:W-:Y:S05]  /*e440*/  BSYNC.RECONVERGENT B0 ;  /* 0x0000000000007941 */ /* 0x000fea0003800200 */
.L_x_30732:
        /* <DEDUP_REMOVED lines=8> */
.L_x_30735:
[----:B------:R-:W-:Y:S05]  /*e4d0*/  BSYNC.RECONVERGENT B3 ;  /* 0x0000000000037941 */ /* 0x000fea0003800200 */
.L_x_30734:
        /* <DEDUP_REMOVED lines=84> */
.L_x_30737:
[----:B------:R-:W-:Y:S02]  /*ea20*/  FSEL R2, RZ, 3.37028055040000000000e+12, P0 ;  /* 0x54442d18ff027808 */ /* 0x000fe40000000000 */
[----:B------:R-:W-:-:S07]  /*ea30*/  FSEL R3, RZ, 2.1426990032196044922, P0 ;  /* 0x400921fbff037808 */ /* 0x000fce0000000000 */
.L_x_30738:
[----:B------:R-:W-:Y:S05]  /*ea40*/  BSYNC.RECONVERGENT B0 ;  /* 0x0000000000007941 */ /* 0x000fea0003800200 */
.L_x_30736:
[----:B------:R-:W-:Y:S01]  /*ea50*/  DADD R36, |R36|, |R38| ;  /* 0x0000000024247229 */ /* 0x000fe20000000626 */
[----:B------:R-:W-:-:S07]  /*ea60*/  LOP3.LUT R39, R3, 0x80000000, R39, 0xb8, !PT ;  /* 0x8000000003277812 */ /* 0x000fce00078eb827 */
[----:B------:R-:W-:-:S06]  /*ea70*/  DSETP.NAN.AND P0, PT, R36, R36, PT ;  /* 0x000000242400722a */ /* 0x000fcc0003f08000 */
[----:B------:R-:W-:Y:S02]  /*ea80*/  FSEL R2, R36, R2, P0 ;  /* 0x0000000224027208 */ /* 0x000fe40000000000 */
[----:B------:R-:W-:Y:S01]  /*ea90*/  FSEL R3, R37, R39, P0 ;  /* 0x0000002725037208 */ /* 0x000fe20000000000 */
[----:B------:R-:W-:Y:S06]  /*eaa0*/  BRA `(.L_x_30711) ;  /* 0x0000003000e87947 */ /* 0x000fec0003800000 */
.L_x_30698:
        /* <DEDUP_REMOVED lines=92> */
.L_x_30741:
        /* <DEDUP_REMOVED lines=22> */
.L_x_30744:
[----:B------:R-:W-:Y:S05]  /*f1d0*/  BSYNC.RECONVERGENT B4 ;  /* 0x0000000000047941 */ /* 0x000fea0003800200 */
.L_x_30743:
        /* <DEDUP_REMOVED lines=29> */
.L_x_30742:
[----:B------:R-:W-:Y:S05]  /*f3b0*/  BSYNC.RECONVERGENT B3 ;  /* 0x0000000000037941 */ /* 0x000fea0003800200 */
.L_x_30740:
        /* <DEDUP_REMOVED lines=87> */
.L_x_30739:
        /* <DEDUP_REMOVED lines=88> */
.L_x_30697:
        /* <DEDUP_REMOVED lines=25> */
.L_x_30746:
[----:B------:R-:W-:Y:S05]  /*10040*/  BSYNC.RECONVERGENT B3 ;  /* 0x0000000000037941 */ /* 0x000fea0003800200 */
.L_x_30745:
        /* <DEDUP_REMOVED lines=23> */
.L_x_30748:
[----:B------:R-:W-:Y:S05]  /*101c0*/  BSYNC.RECONVERGENT B3 ;  /* 0x0000000000037941 */ /* 0x000fea0003800200 */
.L_x_30747:
        /* <DEDUP_REMOVED lines=140> */
.L_x_30750:
[----:B------:R-:W-:Y:S05]  /*10a90*/  BSYNC.RECONVERGENT B0 ;  /* 0x0000000000007941 */ /* 0x000fea0003800200 */
.L_x_30749:
        /* <DEDUP_REMOVED lines=8> */
.L_x_30752:
[----:B------:R-:W-:Y:S05]  /*10b20*/  BSYNC.RECONVERGENT B3 ;  /* 0x0000000000037941 */ /* 0x000fea0003800200 */
.L_x_30751:
        /* <DEDUP_REMOVED lines=84> */
.L_x_30754:
[----:B------:R-:W-:Y:S02]  /*11070*/  FSEL R2, RZ, 3.37028055040000000000e+12, P0 ;  /* 0x54442d18ff027808 */ /* 0x000fe40000000000 */
[----:B------:R-:W-:-:S07]  /*11080*/  FSEL R3, RZ, 2.1426990032196044922, P0 ;  /* 0x400921fbff037808 */ /* 0x000fce0000000000 */
.L_x_30755:
[----:B------:R-:W-:Y:S05]  /*11090*/  BSYNC.RECONVERGENT B0 ;  /* 0x0000000000007941 */ /* 0x000fea0003800200 */
.L_x_30753:
[----:B------:R-:W-:Y:S01]  /*110a0*/  DADD R36, |R36|, |R38| ;  /* 0x0000000024247229 */ /* 0x000fe20000000626 */
[----:B------:R-:W-:Y:S01]  /*110b0*/  LOP3.LUT R39, R3, 0x80000000, R39, 0xb8, !PT ;  /* 0x8000000003277812 */ /* 0x000fe200078eb827 */
[----:B------:R-:W-:-:S06]  /*110c0*/  DADD R8, R8, 1 ;  /* 0x3ff0000008087429 */ /* 0x000fcc0000000000 */
[----:B------:R-:W-:-:S06]  /*110d0*/  DSETP.NAN.AND P0, PT, R36, R36, PT ;  /* 0x000000242400722a */ /* 0x000fcc0003f08000 */
[----:B------:R-:W-:Y:S02]  /*110e0*/  FSEL R2, R36, R2, P0 ;  /* 0x0000000224027208 */ /* 0x000fe40000000000 */
[----:B------:R-:W-:Y:S01]  /*110f0*/  FSEL R3, R37, R39, P0 ;  /* 0x0000002725037208 */ /* 0x000fe20000000000 */
[----:B------:R-:W-:Y:S06]  /*11100*/  BRA `(.L_x_30711) ;  /* 0x0000000c00507947 */ /* 0x000fec0003800000 */
.L_x_30696:
        /* <DEDUP_REMOVED lines=111> */
.L_x_30757:
[----:B------:R-:W-:Y:S05]  /*11800*/  BSYNC.RECONVERGENT B0 ;  /* 0x0000000000007941 */ /* 0x000fea0003800200 */
.L_x_30756:
[----:B------:R-:W-:Y:S04]  /*11810*/  BSSY.RECONVERGENT B3, `(.L_x_30758) ;  /* 0x0000007000037945 */ /* 0x000fe80003800200 */
[----:B------:R-:W-:Y:S05]  /*11820*/  @P4 BRA P5, `(.L_x_30759) ;  /* 0x0000000000144947 */ /* 0x000fea0002800000 */
[----:B------:R-:W-:Y:S01]  /*11830*/  IMAD.MOV.U32 R0, RZ, RZ, R4 ;  /* 0x000000ffff007224 */ /* 0x000fe200078e0004 */
[----:B------:R-:W-:Y:S01]  /*11840*/  MOV R4, 0x11880 ;  /* 0x0001188000047802 */ /* 0x000fe20000000f00 */
[----:B------:R-:W-:Y:S02]  /*11850*/  IMAD.MOV.U32 R2, RZ, RZ, R10 ;  /* 0x000000ffff027224 */ /* 0x000fe400078e000a */
[----:B------:R-:W-:-:S07]  /*11860*/  IMAD.MOV.U32 R3, RZ, RZ, R11 ;  /* 0x000000ffff037224 */ /* 0x000fce00078e000b */
[----:B------:R-:W-:Y:S05]  /*11870*/  CALL.REL.NOINC `($__internal_74_$__cuda_sm20_div_rn_f64_full) ;  /* 0x000008e800d47944 */ /* 0x000fea0003c00000 */
.L_x_30759:
[----:B------:R-:W-:Y:S05]  /*11880*/  BSYNC.RECONVERGENT B3 ;  /* 0x0000000000037941 */ /* 0x000fea0003800200 */
.L_x_30758:
        /* <DEDUP_REMOVED lines=84> */
.L_x_30761:
[----:B------:R-:W-:Y:S02]  /*11dd0*/  FSEL R2, RZ, 3.37028055040000000000e+12, P0 ;  /* 0x54442d18ff027808 */ /* 0x000fe40000000000 */
[----:B------:R-:W-:-:S07]  /*11de0*/  FSEL R3, RZ, 2.1426990032196044922, P0 ;  /* 0x400921fbff037808 */ /* 0x000fce0000000000 */
.L_x_30762:
[----:B------:R-:W-:Y:S05]  /*11df0*/  BSYNC.RECONVERGENT B0 ;  /* 0x0000000000007941 */ /* 0x000fea0003800200 */
.L_x_30760:
[----:B------:R-:W-:Y:S01]  /*11e00*/  DADD R36, |R36|, |R38| ;  /* 0x0000000024247229 */ /* 0x000fe20000000626 */
[----:B------:R-:W-:-:S07]  /*11e10*/  LOP3.LUT R39, R3, 0x80000000, R39, 0xb8, !PT ;  /* 0x8000000003277812 */ /* 0x000fce00078eb827 */
[----:B------:R-:W-:-:S06]  /*11e20*/  DSETP.NAN.AND P0, PT, R36, R36, PT ;  /* 0x000000242400722a */ /* 0x000fcc0003f08000 */
[----:B------:R-:W-:Y:S02]  /*11e30*/  FSEL R2, R36, R2, P0 ;  /* 0x0000000224027208 */ /* 0x000fe40000000000 */
[----:B------:R-:W-:-:S07]  /*11e40*/  FSEL R3, R37, R39, P0 ;  /* 0x0000002725037208 */ /* 0x000fce0000000000 */
.L_x_30711:
[----:B------:R-:W-:Y:S05]  /*11e50*/  BSYNC.RECONVERGENT B1 ;  /* 0x0000000000017941 */ /* 0x000fea0003800200 */
.L_x_30695:
        /* <DEDUP_REMOVED lines=76> */
.L_x_30768:
[----:B------:R-:W-:Y:S05]  /*12320*/  BSYNC.RECONVERGENT B0 ;  /* 0x0000000000007941 */ /* 0x000fea0003800200 */
.L_x_30767:
        /* <DEDUP_REMOVED lines=25> */
.L_x_30772:
[----:B------:R-:W-:Y:S05]  /*124c0*/  BSYNC.RECONVERGENT B4 ;  /* 0x0000000000047941 */ /* 0x000fea0003800200 */
.L_x_30771:
[----:B------:R-:W-:Y:S01]  /*124d0*/  VIADD R0, R4, 0x1 ;  /* 0x0000000104007836 */ /* 0x000fe20000000000 */
[----:B------:R-:W-:Y:S06]  /*124e0*/  BRA `(.L_x_30773) ;  /* 0x0000000000087947 */ /* 0x000fec0003800000 */
.L_x_30770:
[----:B------:R-:W-:Y:S01]  /*124f0*/  DMUL R2, RZ, R34 ;  /* 0x00000022ff027228 */ /* 0x000fe20000000000 */
[----:B------:R-:W-:-:S10]  /*12500*/  IMAD.MOV.U32 R0, RZ, RZ, 0x1 ;  /* 0x00000001ff007424 */ /* 0x000fd400078e00ff */
.L_x_30773:
[----:B------:R-:W-:Y:S05]  /*12510*/  BSYNC.RECONVERGENT B3 ;  /* 0x0000000000037941 */ /* 0x000fea0003800200 */
.L_x_30769:
        /* <DEDUP_REMOVED lines=54> */
[----:B------:R-:W-:Y:S01]  /*12880*/  IMAD.MOV.U32 R3, RZ, RZ, R7 ;  /* 0x000000ffff037224 */ /* 0x000fe200078e0007 */
[----:B------:R-:W-:Y:S06]  /*12890*/  BRA `(.L_x_30776) ;  /* 0x0000000000087947 */ /* 0x000fec0003800000 */
.L_x_30775:
[----:B------:R-:W-:Y:S01]  /*128a0*/  DMUL R2, RZ, R34 ;  /* 0x00000022ff027228 */ /* 0x000fe20000000000 */
[----:B------:R-:W-:-:S10]  /*128b0*/  IMAD.MOV.U32 R0, RZ, RZ, RZ ;  /* 0x000000ffff007224 */ /* 0x000fd400078e00ff */
.L_x_30776:
[----:B------:R-:W-:Y:S05]  /*128c0*/  BSYNC.RECONVERGENT B3 ;  /* 0x0000000000037941 */ /* 0x000fea0003800200 */
.L_x_30774:
        /* <DEDUP_REMOVED lines=32> */
.L_x_30766:
        /* <DEDUP_REMOVED lines=62> */
.L_x_30778:
[----:B------:R-:W-:Y:S05]  /*12eb0*/  BSYNC.RECONVERGENT B0 ;  /* 0x0000000000007941 */ /* 0x000fea0003800200 */
.L_x_30777:
        /* <DEDUP_REMOVED lines=38> */
.L_x_30782:
[----:B------:R-:W-:Y:S05]  /*13120*/  BSYNC.RECONVERGENT B4 ;  /* 0x0000000000047941 */ /* 0x000fea0003800200 */
.L_x_30781:
[----:B------:R-:W-:Y:S01]  /*13130*/  VIADD R0, R4, 0x1 ;  /* 0x0000000104007836 */ /* 0x000fe20000000000 */
[----:B------:R-:W-:Y:S06]  /*13140*/  BRA `(.L_x_30783) ;  /* 0x0000000000087947 */ /* 0x000fec0003800000 */
.L_x_30780:
[----:B------:R-:W-:Y:S01]  /*13150*/  DMUL R2, RZ, R34 ;  /* 0x00000022ff027228 */ /* 0x000fe20000000000 */
[----:B------:R-:W-:-:S10]  /*13160*/  IMAD.MOV.U32 R0, RZ, RZ, 0x1 ;  /* 0x00000001ff007424 */ /* 0x000fd400078e00ff */
.L_x_30783:
[----:B------:R-:W-:Y:S05]  /*13170*/  BSYNC.RECONVERGENT B3 ;  /* 0x0000000000037941 */ /* 0x000fea0003800200 */
.L_x_30779:
        /* <DEDUP_REMOVED lines=58> */
.L_x_30785:
[----:B------:R-:W-:Y:S01]  /*13520*/  DMUL R2, RZ, R34 ;  /* 0x00000022ff027228 */ /* 0x000fe20000000000 */
[----:B------:R-:W-:-:S10]  /*13530*/  IMAD.MOV.U32 R0, RZ, RZ, RZ ;  /* 0x000000ffff007224 */ /* 0x000fd400078e00ff */
.L_x_30786:
[----:B------:R-:W-:Y:S05]  /*13540*/  BSYNC.RECONVERGENT B3 ;  /* 0x0000000000037941 */ /* 0x000fea0003800200 */
.L_x_30784:
        /* <DEDUP_REMOVED lines=35> */
.L_x_30765:
        /* <DEDUP_REMOVED lines=10> */
.L_x_30787:
[----:B------:R-:W-:-:S10]  /*13820*/  DADD R34, R34, -R34 ;  /* 0x0000000022227229 */ /* 0x000fd40000000822 */
[----:B------:R-:W-:Y:S02]  /*13830*/  IMAD.MOV.U32 R32, RZ, RZ, R34 ;  /* 0x000000ffff207224 */ /* 0x000fe400078e0022 */
[----:B------:R-:W-:Y:S01]  /*13840*/  IMAD.MOV.U32 R33, RZ, RZ, R35 ;  /* 0x000000ffff217224 */ /* 0x000fe200078e0023 */
[----:B------:R-:W-:Y:S06]  /*13850*/  BRA `(.L_x_30694) ;  /* 0x0000000800cc7947 */ /* 0x000fec0003800000 */
.L_x_30764:
        /* <DEDUP_REMOVED lines=26> */
.L_x_30791:
[----:B------:R-:W-:Y:S05]  /*13a00*/  BSYNC.RECONVERGENT B4 ;  /* 0x0000000000047941 */ /* 0x000fea0003800200 */
.L_x_30790:
[----:B------:R-:W-:Y:S01]  /*13a10*/  VIADD R0, R4, 0x1 ;  /* 0x0000000104007836 */ /* 0x000fe20000000000 */
[----:B------:R-:W-:Y:S06]  /*13a20*/  BRA `(.L_x_30792) ;  /* 0x0000000000087947 */ /* 0x000fec0003800000 */
.L_x_30789:
[----:B------:R-:W-:Y:S01]  /*13a30*/  DMUL R2, RZ, R34 ;  /* 0x00000022ff027228 */ /* 0x000fe20000000000 */
[----:B------:R-:W-:-:S10]  /*13a40*/  IMAD.MOV.U32 R0, RZ, RZ, 0x1 ;  /* 0x00000001ff007424 */ /* 0x000fd400078e00ff */
.L_x_30792:
[----:B------:R-:W-:Y:S05]  /*13a50*/  BSYNC.RECONVERGENT B3 ;  /* 0x0000000000037941 */ /* 0x000fea0003800200 */
.L_x_30788:
        /* <DEDUP_REMOVED lines=56> */
.L_x_30794:
[----:B------:R-:W-:Y:S01]  /*13de0*/  DMUL R2, RZ, R34 ;  /* 0x00000022ff027228 */ /* 0x000fe20000000000 */
[----:B------:R-:W-:-:S10]  /*13df0*/  IMAD.MOV.U32 R0, RZ, RZ, RZ ;  /* 0x000000ffff007224 */ /* 0x000fd400078e00ff */
.L_x_30795:
[----:B------:R-:W-:Y:S05]  /*13e00*/  BSYNC.RECONVERGENT B3 ;  /* 0x0000000000037941 */ /* 0x000fea0003800200 */
.L_x_30793:
        /* <DEDUP_REMOVED lines=30> */
.L_x_30763:
        /* <DEDUP_REMOVED lines=58> */
.L_x_30694:
[----:B------:R-:W-:Y:S05]  /*14390*/  BSYNC.RECONVERGENT B2 ;  /* 0x0000000000027941 */ /* 0x000fea0003800200 */
.L_x_30693:
        /* <DEDUP_REMOVED lines=139> */
.L_x_30805:
        /* <DEDUP_REMOVED lines=22> */
.L_x_30808:
[----:B------:R-:W-:Y:S05]  /*14db0*/  BSYNC.RECONVERGENT B4 ;  /* 0x0000000000047941 */ /* 0x000fea0003800200 */
.L_x_30807:
        /* <DEDUP_REMOVED lines=29> */
.L_x_30806:
[----:B------:R-:W-:Y:S05]  /*14f90*/  BSYNC.RECONVERGENT B3 ;  /* 0x0000000000037941 */ /* 0x000fea0003800200 */
.L_x_30804:
        /* <DEDUP_REMOVED lines=22> */
.L_x_30810:
[----:B------:R-:W-:Y:S05]  /*15100*/  BSYNC.RECONVERGENT B3 ;  /* 0x0000000000037941 */ /* 0x000fea0003800200 */
.L_x_30809:
        /* <DEDUP_REMOVED lines=84> */
.L_x_30812:
[----:B------:R-:W-:Y:S02]  /*15650*/  FSEL R2, RZ, 3.37028055040000000000e+12, P0 ;  /* 0x54442d18ff027808 */ /* 0x000fe40000000000 */
[----:B------:R-:W-:-:S07]  /*15660*/  FSEL R3, RZ, 2.1426990032196044922, P0 ;  /* 0x400921fbff037808 */ /* 0x000fce0000000000 */
.L_x_30813:
[----:B------:R-:W-:Y:S05]  /*15670*/  BSYNC.RECONVERGENT B0 ;  /* 0x0000000000007941 */ /* 0x000fea0003800200 */
.L_x_30811:
[----:B------:R-:W-:Y:S01]  /*15680*/  DADD R40, |R40|, |R42| ;  /* 0x0000000028287229 */ /* 0x000fe2000000062a */
[----:B------:R-:W-:Y:S01]  /*15690*/  LOP3.LUT R43, R3, 0x80000000, R43, 0xb8, !PT ;  /* 0x80000000032b7812 */ /* 0x000fe200078eb82b */
[----:B------:R-:W-:-:S06]  /*156a0*/  DMUL R8, R8, 0.5 ;  /* 0x3fe0000008087828 */ /* 0x000fcc0000000000 */
[----:B------:R-:W-:-:S06]  /*156b0*/  DSETP.NAN.AND P0, PT, R40, R40, PT ;  /* 0x000000282800722a */ /* 0x000fcc0003f08000 */
[----:B------:R-:W-:Y:S02]  /*156c0*/  FSEL R2, R40, R2, P0 ;  /* 0x0000000228027208 */ /* 0x000fe40000000000 */
[----:B------:R-:W-:Y:S01]  /*156d0*/  FSEL R3, R41, R43, P0 ;  /* 0x0000002b29037208 */ /* 0x000fe20000000000 */
[----:B------:R-:W-:Y:S06]  /*156e0*/  BRA `(.L_x_30814) ;  /* 0x0000006400c87947 */ /* 0x000fec0003800000 */
.L_x_30803:
        /* <DEDUP_REMOVED lines=101> */
.L_x_30817:
[----:B------:R-:W-:Y:S05]  /*15d40*/  BSYNC.RECONVERGENT B0 ;  /* 0x0000000000007941 */ /* 0x000fea0003800200 */
.L_x_30816:
        /* <DEDUP_REMOVED lines=8> */
.L_x_30819:
[----:B------:R-:W-:Y:S05]  /*15dd0*/  BSYNC.RECONVERGENT B3 ;  /* 0x0000000000037941 */ /* 0x000fea0003800200 */
.L_x_30818:
        /* <DEDUP_REMOVED lines=84> */
.L_x_30821:
[----:B------:R-:W-:Y:S02]  /*16320*/  FSEL R2, RZ, 3.37028055040000000000e+12, P0 ;  /* 0x54442d18ff027808 */ /* 0x000fe40000000000 */
[----:B------:R-:W-:-:S07]  /*16330*/  FSEL R3, RZ, 2.1426990032196044922, P0 ;  /* 0x400921fbff037808 */ /* 0x000fce0000000000 */
.L_x_30822:
[----:B------:R-:W-:Y:S05]  /*16340*/  BSYNC.RECONVERGENT B0 ;  /* 0x0000000000007941 */ /* 0x000fea0003800200 */
.L_x_30820:
[----:B------:R-:W-:Y:S01]  /*16350*/  DADD R40, |R40|, |R42| ;  /* 0x0000000028287229 */ /* 0x000fe2000000062a */
[----:B------:R-:W-:Y:S01]  /*16360*/  LOP3.LUT R43, R3, 0x80000000, R43, 0xb8, !PT ;  /* 0x80000000032b7812 */ /* 0x000fe200078eb82b */
[----:B------:R-:W-:-:S06]  /*16370*/  DMUL R8, R8, 0.5 ;  /* 0x3fe0000008087828 */ /* 0x000fcc0000000000 */
[----:B------:R-:W-:-:S06]  /*16380*/  DSETP.NAN.AND P0, PT, R40, R40, PT ;  /* 0x000000282800722a */ /* 0x000fcc0003f08000 */
[----:B------:R-:W-:Y:S02]  /*16390*/  FSEL R2, R40, R2, P0 ;  /* 0x0000000228027208 */ /* 0x000fe40000000000 */
[----:B------:R-:W-:Y:S01]  /*163a0*/  FSEL R3, R41, R43, P0 ;  /* 0x0000002b29037208 */ /* 0x000fe20000000000 */
[----:B------:R-:W-:Y:S06]  /*163b0*/  BRA `(.L_x_30814) ;  /* 0x0000005800947947 */ /* 0x000fec0003800000 */
.L_x_30815:
        /* <DEDUP_REMOVED lines=31> */
.L_x_30824:
        /* <DEDUP_REMOVED lines=75> */
.L_x_30823:
        /* <DEDUP_REMOVED lines=99> */
.L_x_30826:
        /* <DEDUP_REMOVED lines=22> */
.L_x_30829:
[----:B------:R-:W-:Y:S05]  /*171f0*/  BSYNC.RECONVERGENT B4 ;  /* 0x0000000000047941 */ /* 0x000fea0003800200 */
.L_x_30828:
        /* <DEDUP_REMOVED lines=29> */
.L_x_30827:
[----:B------:R-:W-:Y:S05]  /*173d0*/  BSYNC.RECONVERGENT B3 ;  /* 0x0000000000037941 */ /* 0x000fea0003800200 */
.L_x_30825:
        /* <DEDUP_REMOVED lines=26> */
.L_x_30831:
[----:B------:R-:W-:Y:S05]  /*17580*/  BSYNC.RECONVERGENT B3 ;  /* 0x0000000000037941 */ /* 0x000fea0003800200 */
.L_x_30830:
        /* <DEDUP_REMOVED lines=84> */
.L_x_30833:
[----:B------:R-:W-:Y:S02]  /*17ad0*/  FSEL R2, RZ, 3.37028055040000000000e+12, P0 ;  /* 0x54442d18ff027808 */ /* 0x000fe40000000000 */
[----:B------:R-:W-:-:S07]  /*17ae0*/  FSEL R3, RZ, 2.1426990032196044922, P0 ;  /* 0x400921fbff037808 */ /* 0x000fce0000000000 */
.L_x_30834:
[----:B------:R-:W-:Y:S05]  /*17af0*/  BSYNC.RECONVERGENT B0 ;  /* 0x0000000000007941 */ /* 0x000fea0003800200 */
.L_x_30832:
[----:B------:R-:W-:Y:S01]  /*17b00*/  DADD R40, |R40|, |R42| ;  /* 0x0000000028287229 */ /* 0x000fe2000000062a */
[----:B------:R-:W-:Y:S01]  /*17b10*/  LOP3.LUT R43, R3, 0x80000000, R43, 0xb8, !PT ;  /* 0x80000000032b7812 */ /* 0x000fe200078eb82b */
[----:B------:R-:W-:-:S06]  /*17b20*/  DMUL R8, R36, 0.5 ;  /* 0x3fe0000024087828 */ /* 0x000fcc0000000000 */
[----:B------:R-:W-:-:S06]  /*17b30*/  DSETP.NAN.AND P0, PT, R40, R40, PT ;  /* 0x000000282800722a */ /* 0x000fcc0003f08000 */
[----:B------:R-:W-:Y:S02]  /*17b40*/  FSEL R2, R40, R2, P0 ;  /* 0x0000000228027208 */ /* 0x000fe40000000000 */
[----:B------:R-:W-:Y:S01]  /*17b50*/  FSEL R3, R41, R43, P0 ;  /* 0x0000002b29037208 */ /* 0x000fe20000000000 */
[----:B------:R-:W-:Y:S06]  /*17b60*/  BRA `(.L_x_30814) ;  /* 0x0000004000a87947 */ /* 0x000fec0003800000 */
.L_x_30802:
        /* <DEDUP_REMOVED lines=137> */
.L_x_30836:
[----:B------:R-:W-:Y:S05]  /*18400*/  BSYNC.RECONVERGENT B0 ;  /* 0x0000000000007941 */ /* 0x000fea0003800200 */
.L_x_30835:
        /* <DEDUP_REMOVED lines=8> */
.L_x_30838:
[----:B------:R-:W-:Y:S05]  /*18490*/  BSYNC.RECONVERGENT B3 ;  /* 0x0000000000037941 */ /* 0x000fea0003800200 */
.L_x_30837:
        /* <DEDUP_REMOVED lines=84> */
.L_x_30840:
[----:B------:R-:W-:Y:S02]  /*189e0*/  FSEL R2, RZ, 3.37028055040000000000e+12, P0 ;  /* 0x54442d18ff027808 */ /* 0x000fe40000000000 */
[----:B------:R-:W-:-:S07]  /*189f0*/  FSEL R3, RZ, 2.1426990032196044922, P0 ;  /* 0x400921fbff037808 */ /* 0x000fce0000000000 */
.L_x_30841:
[----:B------:R-:W-:Y:S05]  /*18a00*/  BSYNC.RECONVERGENT B0 ;  /* 0x0000000000007941 */ /* 0x000fea0003800200 */
.L_x_30839:
[----:B------:R-:W-:Y:S01]  /*18a10*/  DADD R40, |R40|, |R42| ;  /* 0x0000000028287229 */ /* 0x000fe2000000062a */
[----:B------:R-:W-:-:S07]  /*18a20*/  LOP3.LUT R43, R3, 0x80000000, R43, 0xb8, !PT ;  /* 0x80000000032b7812 */ /* 0x000fce00078eb82b */
[----:B------:R-:W-:-:S06]  /*18a30*/  DSETP.NAN.AND P0, PT, R40, R40, PT ;  /* 0x000000282800722a */ /* 0x000fcc0003f08000 */
[----:B------:R-:W-:Y:S02]  /*18a40*/  FSEL R2, R40, R2, P0 ;  /* 0x0000000228027208 */ /* 0x000fe40000000000 */
[----:B------:R-:W-:Y:S01]  /*18a50*/  FSEL R3, R41, R43, P0 ;  /* 0x0000002b29037208 */ /* 0x000fe20000000000 */
[----:B------:R-:W-:Y:S06]  /*18a60*/  BRA `(.L_x_30814) ;  /* 0x0000003000e87947 */ /* 0x000fec0003800000 */
.L_x_30801:
        /* <DEDUP_REMOVED lines=92> */
.L_x_30844:
        /* <DEDUP_REMOVED lines=22> */
.L_x_30847:
[----:B------:R-:W-:Y:S05]  /*19190*/  BSYNC.RECONVERGENT B4 ;  /* 0x0000000000047941 */ /* 0x000fea0003800200 */
.L_x_30846:
        /* <DEDUP_REMOVED lines=29> */
.L_x_30845:
[----:B------:R-:W-:Y:S05]  /*19370*/  BSYNC.RECONVERGENT B3 ;  /* 0x0000000000037941 */ /* 0x000fea0003800200 */
.L_x_30843:
        /* <DEDUP_REMOVED lines=87> */
.L_x_30842:
        /* <DEDUP_REMOVED lines=88> */
.L_x_30800:
        /* <DEDUP_REMOVED lines=25> */
.L_x_30849:
[----:B------:R-:W-:Y:S05]  /*1a000*/  BSYNC.RECONVERGENT B3 ;  /* 0x0000000000037941 */ /* 0x000fea0003800200 */
.L_x_30848:
        /* <DEDUP_REMOVED lines=23> */
.L_x_30851:
[----:B------:R-:W-:Y:S05]  /*1a180*/  BSYNC.RECONVERGENT B3 ;  /* 0x0000000000037941 */ /* 0x000fea0003800200 */
.L_x_30850:
        /* <DEDUP_REMOVED lines=140> */
.L_x_30853:
[----:B------:R-:W-:Y:S05]  /*1aa50*/  BSYNC.RECONVERGENT B0 ;  /* 0x0000000000007941 */ /* 0x000fea0003800200 */
.L_x_30852:
        /* <DEDUP_REMOVED lines=8> */
.L_x_30855:
[----:B------:R-:W-:Y:S05]  /*1aae0*/  BSYNC.RECONVERGENT B3 ;  /* 0x0000000000037941 */ /* 0x000fea0003800200 */
.L_x_30854:
        /* <DEDUP_REMOVED lines=84> */
.L_x_30857:
[----:B------:R-:W-:Y:S02]  /*1b030*/  FSEL R2, RZ, 3.37028055040000000000e+12, P0 ;  /* 0x54442d18ff027808 */ /* 0x000fe40000000000 */
[----:B------:R-:W-:-:S07]  /*1b040*/  FSEL R3, RZ, 2.1426990032196044922, P0 ;  /* 0x400921fbff037808 */ /* 0x000fce0000000000 */
.L_x_30858:
[----:B------:R-:W-:Y:S05]  /*1b050*/  BSYNC.RECONVERGENT B0 ;  /* 0x0000000000007941 */ /* 0x000fea0003800200 */
.L_x_30856:
[----:B------:R-:W-:Y:S01]  /*1b060*/  DADD R40, |R40|, |R42| ;  /* 0x0000000028287229 */ /* 0x000fe2000000062a */
[----:B------:R-:W-:Y:S01]  /*1b070*/  LOP3.LUT R43, R3, 0x80000000, R43, 0xb8, !PT ;  /* 0x80000000032b7812 */ /* 0x000fe200078eb82b */
[----:B------:R-:W-:-:S06]  /*1b080*/  DADD R8, R8, 1 ;  /* 0x3ff0000008087429 */ /* 0x000fcc0000000000 */
[----:B------:R-:W-:-:S06]  /*1b090*/  DSETP.NAN.AND P0, PT, R40, R40, PT ;  /* 0x000000282800722a */ /* 0x000fcc0003f08000 */
[----:B------:R-:W-:Y:S02]  /*1b0a0*/  FSEL R2, R40, R2, P0 ;  /* 0x0000000228027208 */ /* 0x000fe40000000000 */
[----:B------:R-:W-:Y:S01]  /*1b0b0*/  FSEL R3, R41, R43, P0 ;  /* 0x0000002b29037208 */ /* 0x000fe20000000000 */
[----:B------:R-:W-:Y:S06]  /*1b0c0*/  BRA `(.L_x_30814) ;  /* 0x0000000c00507947 */ /* 0x000fec0003800000 */
.L_x_30799:
        /* <DEDUP_REMOVED lines=111> */
.L_x_30860:
[----:B------:R-:W-:Y:S05]  /*1b7c0*/  BSYNC.RECONVERGENT B0 ;  /* 0x0000000000007941 */ /* 0x000fea0003800200 */
.L_x_30859:
[----:B------:R-:W-:Y:S04]  /*1b7d0*/  BSSY.RECONVERGENT B3, `(.L_x_30861) ;  /* 0x0000007000037945 */ /* 0x000fe80003800200 */
[----:B------:R-:W-:Y:S05]  /*1b7e0*/  @P4 BRA P5, `(.L_x_30862) ;  /* 0x0000000000144947 */ /* 0x000fea0002800000 */
[----:B------:R-:W-:Y:S01]  /*1b7f0*/  IMAD.MOV.U32 R0, RZ, RZ, R4 ;  /* 0x000000ffff007224 */ /* 0x000fe200078e0004 */
[----:B------:R-:W-:Y:S01]  /*1b800*/  MOV R4, 0x1b840 ;  /* 0x0001b84000047802 */ /* 0x000fe20000000f00 */
[----:B------:R-:W-:Y:S02]  /*1b810*/  IMAD.MOV.U32 R2, RZ, RZ, R10 ;  /* 0x000000ffff027224 */ /* 0x000fe400078e000a */
[----:B------:R-:W-:-:S07]  /*1b820*/  IMAD.MOV.U32 R3, RZ, RZ, R11 ;  /* 0x000000ffff037224 */ /* 0x000fce00078e000b */
[----:B------:R-:W-:Y:S05]  /*1b830*/  CALL.REL.NOINC `($__internal_74_$__cuda_sm20_div_rn_f64_full) ;  /* 0x0000084800e47944 */ /* 0x000fea0003c00000 */
.L_x_30862:
[----:B------:R-:W-:Y:S05]  /*1b840*/  BSYNC.RECONVERGENT B3 ;  /* 0x0000000000037941 */ /* 0x000fea0003800200 */
.L_x_30861:
        /* <DEDUP_REMOVED lines=84> */
.L_x_30864:
[----:B------:R-:W-:Y:S02]  /*1bd90*/  FSEL R2, RZ, 3.37028055040000000000e+12, P0 ;  /* 0x54442d18ff027808 */ /* 0x000fe40000000000 */
[----:B------:R-:W-:-:S07]  /*1bda0*/  FSEL R3, RZ, 2.1426990032196044922, P0 ;  /* 0x400921fbff037808 */ /* 0x000fce0000000000 */
.L_x_30865:
[----:B------:R-:W-:Y:S05]  /*1bdb0*/  BSYNC.RECONVERGENT B0 ;  /* 0x0000000000007941 */ /* 0x000fea0003800200 */
.L_x_30863:
[----:B------:R-:W-:Y:S01]  /*1bdc0*/  DADD R40, |R40|, |R42| ;  /* 0x0000000028287229 */ /* 0x000fe2000000062a */
[----:B------:R-:W-:-:S07]  /*1bdd0*/  LOP3.LUT R43, R3, 0x80000000, R43, 0xb8, !PT ;  /* 0x80000000032b7812 */ /* 0x000fce00078eb82b */
[----:B------:R-:W-:-:S06]  /*1bde0*/  DSETP.NAN.AND P0, PT, R40, R40, PT ;  /* 0x000000282800722a */ /* 0x000fcc0003f08000 */
[----:B------:R-:W-:Y:S02]  /*1bdf0*/  FSEL R2, R40, R2, P0 ;  /* 0x0000000228027208 */ /* 0x000fe40000000000 */
[----:B------:R-:W-:-:S07]  /*1be00*/  FSEL R3, R41, R43, P0 ;  /* 0x0000002b29037208 */ /* 0x000fce0000000000 */
.L_x_30814:
[----:B------:R-:W-:Y:S05]  /*1be10*/  BSYNC.RECONVERGENT B1 ;  /* 0x0000000000017941 */ /* 0x000fea0003800200 */
.L_x_30798:
        /* <DEDUP_REMOVED lines=76> */
.L_x_30871:
[----:B------:R-:W-:Y:S05]  /*1c2e0*/  BSYNC.RECONVERGENT B0 ;  /* 0x0000000000007941 */ /* 0x000fea0003800200 */
.L_x_30870:
        /* <DEDUP_REMOVED lines=25> */
.L_x_30875:
[----:B------:R-:W-:Y:S05]  /*1c480*/  BSYNC.RECONVERGENT B4 ;  /* 0x0000000000047941 */ /* 0x000fea0003800200 */
.L_x_30874:
[----:B------:R-:W-:Y:S01]  /*1c490*/  VIADD R0, R4, 0x1 ;  /* 0x0000000104007836 */ /* 0x000fe20000000000 */
[----:B------:R-:W-:Y:S06]  /*1c4a0*/  BRA `(.L_x_30876) ;  /* 0x0000000000087947 */ /* 0x000fec0003800000 */
.L_x_30873:
[----:B------:R-:W-:Y:S01]  /*1c4b0*/  DMUL R2, RZ, R38 ;  /* 0x00000026ff027228 */ /* 0x000fe20000000000 */
[----:B------:R-:W-:-:S10]  /*1c4c0*/  IMAD.MOV.U32 R0, RZ, RZ, 0x1 ;  /* 0x00000001ff007424 */ /* 0x000fd400078e00ff */
.L_x_30876:
[----:B------:R-:W-:Y:S05]  /*1c4d0*/  BSYNC.RECONVERGENT B3 ;  /* 0x0000000000037941 */ /* 0x000fea0003800200 */
.L_x_30872:
        /* <DEDUP_REMOVED lines=56> */
.L_x_30878:
[----:B------:R-:W-:Y:S01]  /*1c860*/  DMUL R2, RZ, R38 ;  /* 0x00000026ff027228 */ /* 0x000fe20000000000 */
[----:B------:R-:W-:-:S10]  /*1c870*/  IMAD.MOV.U32 R0, RZ, RZ, RZ ;  /* 0x000000ffff007224 */ /* 0x000fd400078e00ff */
.L_x_30879:
[----:B------:R-:W-:Y:S05]  /*1c880*/  BSYNC.RECONVERGENT B3 ;  /* 0x0000000000037941 */ /* 0x000fea0003800200 */
.L_x_30877:
        /* <DEDUP_REMOVED lines=32> */
.L_x_30869:
        /* <DEDUP_REMOVED lines=62> */
.L_x_30881:
[----:B------:R-:W-:Y:S05]  /*1ce70*/  BSYNC.RECONVERGENT B0 ;  /* 0x0000000000007941 */ /* 0x000fea0003800200 */
.L_x_30880:
        /* <DEDUP_REMOVED lines=38> */
.L_x_30885:
[----:B------:R-:W-:Y:S05]  /*1d0e0*/  BSYNC.RECONVERGENT B4 ;  /* 0x0000000000047941 */ /* 0x000fea0003800200 */
.L_x_30884:
[----:B------:R-:W-:Y:S01]  /*1d0f0*/  VIADD R0, R4, 0x1 ;  /* 0x0000000104007836 */ /* 0x000fe20000000000 */
[----:B------:R-:W-:Y:S06]  /*1d100*/  BRA `(.L_x_30886) ;  /* 0x0000000000087947 */ /* 0x000fec0003800000 */
.L_x_30883:
[----:B------:R-:W-:Y:S01]  /*1d110*/  DMUL R2, RZ, R38 ;  /* 0x00000026ff027228 */ /* 0x000fe20000000000 */
[----:B------:R-:W-:-:S10]  /*1d120*/  IMAD.MOV.U32 R0, RZ, RZ, 0x1 ;  /* 0x00000001ff007424 */ /* 0x000fd400078e00ff */
.L_x_30886:
[----:B------:R-:W-:Y:S05]  /*1d130*/  BSYNC.RECONVERGENT B3 ;  /* 0x0000000000037941 */ /* 0x000fea0003800200 */
.L_x_30882:
        /* <DEDUP_REMOVED lines=58> */
.L_x_30888:
[----:B------:R-:W-:Y:S01]  /*1d4e0*/  DMUL R2, RZ, R38 ;  /* 0x00000026ff027228 */ /* 0x000fe20000000000 */
[----:B------:R-:W-:-:S10]  /*1d4f0*/  IMAD.MOV.U32 R0, RZ, RZ, RZ ;  /* 0x000000ffff007224 */ /* 0x000fd400078e00ff */
.L_x_30889:
[----:B------:R-:W-:Y:S05]  /*1d500*/  BSYNC.RECONVERGENT B3 ;  /* 0x0000000000037941 */ /* 0x000fea0003800200 */
.L_x_30887:
        /* <DEDUP_REMOVED lines=35> */
.L_x_30868:
        /* <DEDUP_REMOVED lines=10> */
.L_x_30890:
[----:B------:R-:W-:-:S10]  /*1d7e0*/  DADD R38, R38, -R38 ;  /* 0x0000000026267229 */ /* 0x000fd40000000826 */
[----:B------:R-:W-:Y:S02]  /*1d7f0*/  IMAD.MOV.U32 R36, RZ, RZ, R38 ;  /* 0x000000ffff247224 */ /* 0x000fe400078e0026 */
[----:B------:R-:W-:Y:S01]  /*1d800*/  IMAD.MOV.U32 R37, RZ, RZ, R39 ;  /* 0x000000ffff257224 */ /* 0x000fe200078e0027 */
[----:B------:R-:W-:Y:S06]  /*1d810*/  BRA `(.L_x_30797) ;  /* 0x0000000800cc7947 */ /* 0x000fec0003800000 */
.L_x_30867:
        /* <DEDUP_REMOVED lines=26> */
.L_x_30894:
[----:B------:R-:W-:Y:S05]  /*1d9c0*/  BSYNC.RECONVERGENT B4 ;  /* 0x0000000000047941 */ /* 0x000fea0003800200 */
.L_x_30893:
[----:B------:R-:W-:Y:S01]  /*1d9d0*/  VIADD R0, R4, 0x1 ;  /* 0x0000000104007836 */ /* 0x000fe20000000000 */
[----:B------:R-:W-:Y:S06]  /*1d9e0*/  BRA `(.L_x_30895) ;  /* 0x0000000000087947 */ /* 0x000fec0003800000 */
.L_x_30892:
[----:B------:R-:W-:Y:S01]  /*1d9f0*/  DMUL R2, RZ, R38 ;  /* 0x00000026ff027228 */ /* 0x000fe20000000000 */
[----:B------:R-:W-:-:S10]  /*1da00*/  IMAD.MOV.U32 R0, RZ, RZ, 0x1 ;  /* 0x00000001ff007424 */ /* 0x000fd400078e00ff */
.L_x_30895:
[----:B------:R-:W-:Y:S05]  /*1da10*/  BSYNC.RECONVERGENT B3 ;  /* 0x0000000000037941 */ /* 0x000fea0003800200 */
.L_x_30891:
        /* <DEDUP_REMOVED lines=56> */
.L_x_30897:
[----:B------:R-:W-:Y:S01]  /*1dda0*/  DMUL R2, RZ, R38 ;  /* 0x00000026ff027228 */ /* 0x000fe20000000000 */
[----:B------:R-:W-:-:S10]  /*1ddb0*/  IMAD.MOV.U32 R0, RZ, RZ, RZ ;  /* 0x000000ffff007224 */ /* 0x000fd400078e00ff */
.L_x_30898:
[----:B------:R-:W-:Y:S05]  /*1ddc0*/  BSYNC.RECONVERGENT B3 ;  /* 0x0000000000037941 */ /* 0x000fea0003800200 */
.L_x_30896:
        /* <DEDUP_REMOVED lines=30> */
.L_x_30866:
        /* <DEDUP_REMOVED lines=58> */
.L_x_30797:
[----:B------:R-:W-:Y:S05]  /*1e350*/  BSYNC.RECONVERGENT B2 ;  /* 0x0000000000027941 */ /* 0x000fea0003800200 */
.L_x_30796:
        /* <DEDUP_REMOVED lines=139> */
.L_x_30908:
        /* <DEDUP_REMOVED lines=22> */
.L_x_30911:
[----:B------:R-:W-:Y:S05]  /*1ed70*/  BSYNC.RECONVERGENT B4 ;  /* 0x0000000000047941 */ /* 0x000fea0003800200 */
.L_x_30910:
        /* <DEDUP_REMOVED lines=29> */
.L_x_30909:
[----:B------:R-:W-:Y:S05]  /*1ef50*/  BSYNC.RECONVERGENT B3 ;  /* 0x0000000000037941 */ /* 0x000fea0003800200 */
.L_x_30907:
        /* <DEDUP_REMOVED lines=22> */
.L_x_30913:
[----:B------:R-:W-:Y:S05]  /*1f0c0*/  BSYNC.RECONVERGENT B3 ;  /* 0x0000000000037941 */ /* 0x000fea0003800200 */
.L_x_30912:
        /* <DEDUP_REMOVED lines=84> */
.L_x_30915:
[----:B------:R-:W-:Y:S02]  /*1f610*/  FSEL R2, RZ, 3.37028055040000000000e+12, P0 ;  /* 0x54442d18ff027808 */ /* 0x000fe40000000000 */
[----:B------:R-:W-:-:S07]  /*1f620*/  FSEL R3, RZ, 2.1426990032196044922, P0 ;  /* 0x400921fbff037808 */ /* 0x000fce0000000000 */
.L_x_30916:
[----:B------:R-:W-:Y:S05]  /*1f630*/  BSYNC.RECONVERGENT B0 ;  /* 0x0000000000007941 */ /* 0x000fea0003800200 */
.L_x_30914:
[----:B------:R-:W-:Y:S01]  /*1f640*/  DADD R44, |R44|, |R46| ;  /* 0x000000002c2c7229 */ /* 0x000fe2000000062e */
[----:B------:R-:W-:Y:S01]  /*1f650*/  LOP3.LUT R47, R3, 0x80000000, R47, 0xb8, !PT ;  /* 0x80000000032f7812 */ /* 0x000fe200078eb82f */
[----:B------:R-:W-:-:S06]  /*1f660*/  DMUL R8, R8, 0.5 ;  /* 0x3fe0000008087828 */ /* 0x000fcc0000000000 */
[----:B------:R-:W-:-:S06]  /*1f670*/  DSETP.NAN.AND P0, PT, R44, R44, PT ;  /* 0x0000002c2c00722a */ /* 0x000fcc0003f08000 */
[----:B------:R-:W-:Y:S02]  /*1f680*/  FSEL R2, R44, R2, P0 ;  /* 0x000000022c027208 */ /* 0x000fe40000000000 */
[----:B------:R-:W-:Y:S01]  /*1f690*/  FSEL R3, R45, R47, P0 ;  /* 0x0000002f2d037208 */ /* 0x000fe20000000000 */
[----:B------:R-:W-:Y:S06]  /*1f6a0*/  BRA `(.L_x_30917) ;  /* 0x0000006400c87947 */ /* 0x000fec0003800000 */
.L_x_30906:
        /* <DEDUP_REMOVED lines=101> */
.L_x_30920:
[----:B------:R-:W-:Y:S05]  /*1fd00*/  BSYNC.RECONVERGENT B0 ;  /* 0x0000000000007941 */ /* 0x000fea0003800200 */
.L_x_30919:
        /* <DEDUP_REMOVED lines=8> */
.L_x_30922:
[----:B------:R-:W-:Y:S05]  /*1fd90*/  BSYNC.RECONVERGENT B3 ;  /* 0x0000000000037941 */ /* 0x000fea0003800200 */
.L_x_30921:
        /* <DEDUP_REMOVED lines=84> */
.L_x_30924:
[----:B------:R-:W-:Y:S02]  /*202e0*/  FSEL R2, RZ, 3.37028055040000000000e+12, P0 ;  /* 0x54442d18ff027808 */ /* 0x000fe40000000000 */
[----:B------:R-:W-:-:S07]  /*202f0*/  FSEL R3, RZ, 2.1426990032196044922, P0 ;  /* 0x400921fbff037808 */ /* 0x000fce0000000000 */
.L_x_30925:
[----:B------:R-:W-:Y:S05]  /*20300*/  BSYNC.RECONVERGENT B0 ;  /* 0x0000000000007941 */ /* 0x000fea0003800200 */
.L_x_30923:
[----:B------:R-:W-:Y:S01]  /*20310*/  DADD R44, |R44|, |R46| ;  /* 0x000000002c2c7229 */ /* 0x000fe2000000062e */
[----:B------:R-:W-:Y:S01]  /*20320*/  LOP3.LUT R47, R3, 0x80000000, R47, 0xb8, !PT ;  /* 0x80000000032f7812 */ /* 0x000fe200078eb82f */
[----:B------:R-:W-:-:S06]  /*20330*/  DMUL R8, R8, 0.5 ;  /* 0x3fe0000008087828 */ /* 0x000fcc0000000000 */
[----:B------:R-:W-:-:S06]  /*20340*/  DSETP.NAN.AND P0, PT, R44, R44, PT ;  /* 0x0000002c2c00722a */ /* 0x000fcc0003f08000 */
[----:B------:R-:W-:Y:S02]  /*20350*/  FSEL R2, R44, R2, P0 ;  /* 0x000000022c027208 */ /* 0x000fe40000000000 */
[----:B------:R-:W-:Y:S01]  /*20360*/  FSEL R3, R45, R47, P0 ;  /* 0x0000002f2d037208 */ /* 0x000fe20000000000 */
[----:B------:R-:W-:Y:S06]  /*20370*/  BRA `(.L_x_30917) ;  /* 0x0000005800947947 */ /* 0x000fec0003800000 */
.L_x_30918:
        /* <DEDUP_REMOVED lines=31> */
.L_x_30927:
        /* <DEDUP_REMOVED lines=75> */
.L_x_30926:
        /* <DEDUP_REMOVED lines=99> */
.L_x_30929:
        /* <DEDUP_REMOVED lines=22> */
.L_x_30932:
[----:B------:R-:W-:Y:S05]  /*211b0*/  BSYNC.RECONVERGENT B4 ;  /* 0x0000000000047941 */ /* 0x000fea0003800200 */
.L_x_30931:
        /* <DEDUP_REMOVED lines=29> */
.L_x_30930:
[----:B------:R-:W-:Y:S05]  /*21390*/  BSYNC.RECONVERGENT B3 ;  /* 0x0000000000037941 */ /* 0x000fea0003800200 */
.L_x_30928:
        /* <DEDUP_REMOVED lines=26> */
.L_x_30934:
[----:B------:R-:W-:Y:S05]  /*21540*/  BSYNC.RECONVERGENT B3 ;  /* 0x0000000000037941 */ /* 0x000fea0003800200 */
.L_x_30933:
        /* <DEDUP_REMOVED lines=84> */
.L_x_30936:
[----:B------:R-:W-:Y:S02]  /*21a90*/  FSEL R2, RZ, 3.37028055040000000000e+12, P0 ;  /* 0x54442d18ff027808 */ /* 0x000fe40000000000 */
[----:B------:R-:W-:-:S07]  /*21aa0*/  FSEL R3, RZ, 2.1426990032196044922, P0 ;  /* 0x400921fbff037808 */ /* 0x000fce0000000000 */
.L_x_30937:
[----:B------:R-:W-:Y:S05]  /*21ab0*/  BSYNC.RECONVERGENT B0 ;  /* 0x0000000000007941 */ /* 0x000fea0003800200 */
.L_x_30935:
[----:B------:R-:W-:Y:S01]  /*21ac0*/  DADD R44, |R44|, |R46| ;  /* 0x000000002c2c7229 */ /* 0x000fe2000000062e */
[----:B------:R-:W-:Y:S01]  /*21ad0*/  LOP3.LUT R47, R3, 0x80000000, R47, 0xb8, !PT ;  /* 0x80000000032f7812 */ /* 0x000fe200078eb82f */
[----:B------:R-:W-:-:S06]  /*21ae0*/  DMUL R8, R40, 0.5 ;  /* 0x3fe0000028087828 */ /* 0x000fcc0000000000 */
[----:B------:R-:W-:-:S06]  /*21af0*/  DSETP.NAN.AND P0, PT, R44, R44, PT ;  /* 0x0000002c2c00722a */ /* 0x000fcc0003f08000 */
[----:B------:R-:W-:Y:S02]  /*21b00*/  FSEL R2, R44, R2, P0 ;  /* 0x000000022c027208 */ /* 0x000fe40000000000 */
[----:B------:R-:W-:Y:S01]  /*21b10*/  FSEL R3, R45, R47, P0 ;  /* 0x0000002f2d037208 */ /* 0x000fe20000000000 */
[----:B------:R-:W-:Y:S06]  /*21b20*/  BRA `(.L_x_30917) ;  /* 0x0000004000a87947 */ /* 0x000fec0003800000 */
.L_x_30905:
        /* <DEDUP_REMOVED lines=137> */
.L_x_30939:
[----:B------:R-:W-:Y:S05]  /*223c0*/  BSYNC.RECONVERGENT B0 ;  /* 0x0000000000007941 */ /* 0x000fea0003800200 */
.L_x_30938:
        /* <DEDUP_REMOVED lines=8> */
.L_x_30941:
[----:B------:R-:W-:Y:S05]  /*22450*/  BSYNC.RECONVERGENT B3 ;  /* 0x0000000000037941 */ /* 0x000fea0003800200 */
.L_x_30940:
        /* <DEDUP_REMOVED lines=84> */
.L_x_30943:
[----:B------:R-:W-:Y:S02]  /*229a0*/  FSEL R2, RZ, 3.37028055040000000000e+12, P0 ;  /* 0x54442d18ff027808 */ /* 0x000fe40000000000 */
[----:B------:R-:W-:-:S07]  /*229b0*/  FSEL R3, RZ, 2.1426990032196044922, P0 ;  /* 0x400921fbff037808 */ /* 0x000fce0000000000 */
.L_x_30944:
[----:B------:R-:W-:Y:S05]  /*229c0*/  BSYNC.RECONVERGENT B0 ;  /* 0x0000000000007941 */ /* 0x000fea0003800200 */
.L_x_30942:
[----:B------:R-:W-:Y:S01]  /*229d0*/  DADD R44, |R44|, |R46| ;  /* 0x000000002c2c7229 */ /* 0x000fe2000000062e */
[----:B------:R-:W-:-:S07]  /*229e0*/  LOP3.LUT R47, R3, 0x80000000, R47, 0xb8, !PT ;  /* 0x80000000032f7812 */ /* 0x000fce00078eb82f */
[----:B------:R-:W-:-:S06]  /*229f0*/  DSETP.NAN.AND P0, PT, R44, R44, PT ;  /* 0x0000002c2c00722a */ /* 0x000fcc0003f08000 */
[----:B------:R-:W-:Y:S02]  /*22a00*/  FSEL R2, R44, R2, P0 ;  /* 0x000000022c027208 */ /* 0x000fe40000000000 */
[----:B------:R-:W-:Y:S01]  /*22a10*/  FSEL R3, R45, R47, P0 ;  /* 0x0000002f2d037208 */ /* 0x000fe20000000000 */
[----:B------:R-:W-:Y:S06]  /*22a20*/  BRA `(.L_x_30917) ;  /* 0x0000003000e87947 */ /* 0x000fec0003800000 */
.L_x_30904:
        /* <DEDUP_REMOVED lines=92> */
.L_x_30947:
        /* <DEDUP_REMOVED lines=22> */
.L_x_30950:
[----:B------:R-:W-:Y:S05]  /*23150*/  BSYNC.RECONVERGENT B4 ;  /* 0x0000000000047941 */ /* 0x000fea0003800200 */
.L_x_30949:
        /* <DEDUP_REMOVED lines=29> */
.L_x_30948:
[----:B------:R-:W-:Y:S05]  /*23330*/  BSYNC.RECONVERGENT B3 ;  /* 0x0000000000037941 */ /* 0x000fea0003800200 */
.L_x_30946:
        /* <DEDUP_REMOVED lines=87> */
.L_x_30945:
        /* <DEDUP_REMOVED lines=88> */
.L_x_30903:
        /* <DEDUP_REMOVED lines=25> */
.L_x_30952:
[----:B------:R-:W-:Y:S05]  /*23fc0*/  BSYNC.RECONVERGENT B3 ;  /* 0x0000000000037941 */ /* 0x000fea0003800200 */
.L_x_30951:
        /* <DEDUP_REMOVED lines=23> */
.L_x_30954:
[----:B------:R-:W-:Y:S05]  /*24140*/  BSYNC.RECONVERGENT B3 ;  /* 0x0000000000037941 */ /* 0x000fea0003800200 */
.L_x_30953:
        /* <DEDUP_REMOVED lines=140> */
.L_x_30956:
[----:B------:R-:W-:Y:S05]  /*24a10*/  BSYNC.RECONVERGENT B0 ;  /* 0x0000000000007941 */ /* 0x000fea0003800200 */
.L_x_30955:
        /* <DEDUP_REMOVED lines=8> */
.L_x_30958:
[----:B------:R-:W-:Y:S05]  /*24aa0*/  BSYNC.RECONVERGENT B3 ;  /* 0x0000000000037941 */ /* 0x000fea0003800200 */
.L_x_30957:
        /* <DEDUP_REMOVED lines=84> */
.L_x_30960:
[----:B------:R-:W-:Y:S02]  /*24ff0*/  FSEL R2, RZ, 3.37028055040000000000e+12, P0 ;  /* 0x54442d18ff027808 */ /* 0x000fe40000000000 */
[----:B------:R-:W-:-:S07]  /*25000*/  FSEL R3, RZ, 2.1426990032196044922, P0 ;  /* 0x400921fbff037808 */ /* 0x000fce0000000000 */
.L_x_30961:
[----:B------:R-:W-:Y:S05]  /*25010*/  BSYNC.RECONVERGENT B0 ;  /* 0x0000000000007941 */ /* 0x000fea0003800200 */
.L_x_30959:
[----:B------:R-:W-:Y:S01]  /*25020*/  DADD R44, |R44|, |R46| ;  /* 0x000000002c2c7229 */ /* 0x000fe2000000062e */
[----:B------:R-:W-:Y:S01]  /*25030*/  LOP3.LUT R47, R3, 0x80000000, R47, 0xb8, !PT ;  /* 0x80000000032f7812 */ /* 0x000fe200078eb82f */
[----:B------:R-:W-:-:S06]  /*25040*/  DADD R8, R8, 1 ;  /* 0x3ff0000008087429 */ /* 0x000fcc0000000000 */
[----:B------:R-:W-:-:S06]  /*25050*/  DSETP.NAN.AND P0, PT, R44, R44, PT ;  /* 0x0000002c2c00722a */ /* 0x000fcc0003f08000 */
[----:B------:R-:W-:Y:S02]  /*25060*/  FSEL R2, R44, R2, P0 ;  /* 0x000000022c027208 */ /* 0x000fe40000000000 */
[----:B------:R-:W-:Y:S01]  /*25070*/  FSEL R3, R45, R47, P0 ;  /* 0x0000002f2d037208 */ /* 0x000fe20000000000 */
[----:B------:R-:W-:Y:S06]  /*25080*/  BRA `(.L_x_30917) ;  /* 0x0000000c00507947 */ /* 0x000fec0003800000 */
.L_x_30902:
        /* <DEDUP_REMOVED lines=111> */
.L_x_30963:
[----:B------:R-:W-:Y:S05]  /*25780*/  BSYNC.RECONVERGENT B0 ;  /* 0x0000000000007941 */ /* 0x000fea0003800200 */
.L_x_30962:
[----:B------:R-:W-:Y:S04]  /*25790*/  BSSY.RECONVERGENT B3, `(.L_x_30964) ;  /* 0x0000007000037945 */ /* 0x000fe80003800200 */
[----:B------:R-:W-:Y:S05]  /*257a0*/  @P4 BRA P5, `(.L_x_30965) ;  /* 0x0000000000144947 */ /* 0x000fea0002800000 */
[----:B------:R-:W-:Y:S01]  /*257b0*/  IMAD.MOV.U32 R0, RZ, RZ, R4 ;  /* 0x000000ffff007224 */ /* 0x000fe200078e0004 */
[----:B------:R-:W-:Y:S01]  /*257c0*/  MOV R4, 0x25800 ;  /* 0x0002580000047802 */ /* 0x000fe20000000f00 */
[----:B------:R-:W-:Y:S02]  /*257d0*/  IMAD.MOV.U32 R2, RZ, RZ, R10 ;  /* 0x000000ffff027224 */ /* 0x000fe400078e000a */
[----:B------:R-:W-:-:S07]  /*257e0*/  IMAD.MOV.U32 R3, RZ, RZ, R11 ;  /* 0x000000ffff037224 */ /* 0x000fce00078e000b */
[----:B------:R-:W-:Y:S05]  /*257f0*/  CALL.REL.NOINC `($__internal_74_$__cuda_sm20_div_rn_f64_full) ;  /* 0x000007a800f47944 */ /* 0x000fea0003c00000 */
.L_x_30965:
[----:B------:R-:W-:Y:S05]  /*25800*/  BSYNC.RECONVERGENT B3 ;  /* 0x0000000000037941 */ /* 0x000fea0003800200 */
.L_x_30964:
        /* <DEDUP_REMOVED lines=84> */
.L_x_30967:
[----:B------:R-:W-:Y:S02]  /*25d50*/  FSEL R2, RZ, 3.37028055040000000000e+12, P0 ;  /* 0x54442d18ff027808 */ /* 0x000fe40000000000 */
[----:B------:R-:W-:-:S07]  /*25d60*/  FSEL R3, RZ, 2.1426990032196044922, P0 ;  /* 0x400921fbff037808 */ /* 0x000fce0000000000 */
.L_x_30968:
[----:B------:R-:W-:Y:S05]  /*25d70*/  BSYNC.RECONVERGENT B0 ;  /* 0x0000000000007941 */ /* 0x000fea0003800200 */
.L_x_30966:
[----:B------:R-:W-:Y:S01]  /*25d80*/  DADD R44, |R44|, |R46| ;  /* 0x000000002c2c7229 */ /* 0x000fe2000000062e */
[----:B------:R-:W-:-:S07]  /*25d90*/  LOP3.LUT R47, R3, 0x80000000, R47, 0xb8, !PT ;  /* 0x80000000032f7812 */ /* 0x000fce00078eb82f */
[----:B------:R-:W-:-:S06]  /*25da0*/  DSETP.NAN.AND P0, PT, R44, R44, PT ;  /* 0x0000002c2c00722a */ /* 0x000fcc0003f08000 */
[----:B------:R-:W-:Y:S02]  /*25db0*/  FSEL R2, R44, R2, P0 ;  /* 0x000000022c027208 */ /* 0x000fe40000000000 */
[----:B------:R-:W-:-:S07]  /*25dc0*/  FSEL R3, R45, R47, P0 ;  /* 0x0000002f2d037208 */ /* 0x000fce0000000000 */
.L_x_30917:
[----:B------:R-:W-:Y:S05]  /*25dd0*/  BSYNC.RECONVERGENT B1 ;  /* 0x0000000000017941 */ /* 0x000fea0003800200 */
.L_x_30901:
        /* <DEDUP_REMOVED lines=76> */
.L_x_30974:
[----:B------:R-:W-:Y:S05]  /*262a0*/  BSYNC.RECONVERGENT B0 ;  /* 0x0000000000007941 */ /* 0x000fea0003800200 */
.L_x_30973:
        /* <DEDUP_REMOVED lines=25> */
.L_x_30978:
[----:B------:R-:W-:Y:S05]  /*26440*/  BSYNC.RECONVERGENT B4 ;  /* 0x0000000000047941 */ /* 0x000fea0003800200 */
.L_x_30977:
[----:B------:R-:W-:Y:S01]  /*26450*/  VIADD R0, R4, 0x1 ;  /* 0x0000000104007836 */ /* 0x000fe20000000000 */
[----:B------:R-:W-:Y:S06]  /*26460*/  BRA `(.L_x_30979) ;  /* 0x0000000000087947 */ /* 0x000fec0003800000 */
.L_x_30976:
[----:B------:R-:W-:Y:S01]  /*26470*/  DMUL R2, RZ, R42 ;  /* 0x0000002aff027228 */ /* 0x000fe20000000000 */
[----:B------:R-:W-:-:S10]  /*26480*/  IMAD.MOV.U32 R0, RZ, RZ, 0x1 ;  /* 0x00000001ff007424 */ /* 0x000fd400078e00ff */
.L_x_30979:
[----:B------:R-:W-:Y:S05]  /*26490*/  BSYNC.RECONVERGENT B3 ;  /* 0x0000000000037941 */ /* 0x000fea0003800200 */
.L_x_30975:
        /* <DEDUP_REMOVED lines=56> */
.L_x_30981:
[----:B------:R-:W-:Y:S01]  /*26820*/  DMUL R2, RZ, R42 ;  /* 0x0000002aff027228 */ /* 0x000fe20000000000 */
[----:B------:R-:W-:-:S10]  /*26830*/  IMAD.MOV.U32 R0, RZ, RZ, RZ ;  /* 0x000000ffff007224 */ /* 0x000fd400078e00ff */
.L_x_30982:
[----:B------:R-:W-:Y:S05]  /*26840*/  BSYNC.RECONVERGENT B3 ;  /* 0x0000000000037941 */ /* 0x000fea0003800200 */
.L_x_30980:
        /* <DEDUP_REMOVED lines=32> */
.L_x_30972:
        /* <DEDUP_REMOVED lines=62> */
.L_x_30984:
[----:B------:R-:W-:Y:S05]  /*26e30*/  BSYNC.RECONVERGENT B0 ;  /* 0x0000000000007941 */ /* 0x000fea0003800200 */
.L_x_30983:
        /* <DEDUP_REMOVED lines=38> */
.L_x_30988:
[----:B------:R-:W-:Y:S05]  /*270a0*/  BSYNC.RECONVERGENT B4 ;  /* 0x0000000000047941 */ /* 0x000fea0003800200 */
.L_x_30987:
[----:B------:R-:W-:Y:S01]  /*270b0*/  VIADD R0, R4, 0x1 ;  /* 0x0000000104007836 */ /* 0x000fe20000000000 */
[----:B------:R-:W-:Y:S06]  /*270c0*/  BRA `(.L_x_30989) ;  /* 0x0000000000087947 */ /* 0x000fec0003800000 */
.L_x_30986:
[----:B------:R-:W-:Y:S01]  /*270d0*/  DMUL R2, RZ, R42 ;  /* 0x0000002aff027228 */ /* 0x000fe20000000000 */
[----:B------:R-:W-:-:S10]  /*270e0*/  IMAD.MOV.U32 R0, RZ, RZ, 0x1 ;  /* 0x00000001ff007424 */ /* 0x000fd400078e00ff */
.L_x_30989:
[----:B------:R-:W-:Y:S05]  /*270f0*/  BSYNC.RECONVERGENT B3 ;  /* 0x0000000000037941 */ /* 0x000fea0003800200 */
.L_x_30985:
        /* <DEDUP_REMOVED lines=58> */
.L_x_30991:
[----:B------:R-:W-:Y:S01]  /*274a0*/  DMUL R2, RZ, R42 ;  /* 0x0000002aff027228 */ /* 0x000fe20000000000 */
[----:B------:R-:W-:-:S10]  /*274b0*/  IMAD.MOV.U32 R0, RZ, RZ, RZ ;  /* 0x000000ffff007224 */ /* 0x000fd400078e00ff */
.L_x_30992:
[----:B------:R-:W-:Y:S05]  /*274c0*/  BSYNC.RECONVERGENT B3 ;  /* 0x0000000000037941 */ /* 0x000fea0003800200 */
.L_x_30990:
        /* <DEDUP_REMOVED lines=35> */
.L_x_30971:
        /* <DEDUP_REMOVED lines=10> */
.L_x_30993:
[----:B------:R-:W-:-:S10]  /*277a0*/  DADD R42, R42, -R42 ;  /* 0x000000002a2a7229 */ /* 0x000fd4000000082a */
[----:B------:R-:W-:Y:S02]  /*277b0*/  IMAD.MOV.U32 R40, RZ, RZ, R42 ;  /* 0x000000ffff287224 */ /* 0x000fe400078e002a */
[----:B------:R-:W-:Y:S01]  /*277c0*/  IMAD.MOV.U32 R41, RZ, RZ, R43 ;  /* 0x000000ffff297224 */ /* 0x000fe200078e002b */
[----:B------:R-:W-:Y:S06]  /*277d0*/  BRA `(.L_x_30900) ;  /* 0x0000000800cc7947 */ /* 0x000fec0003800000 */
.L_x_30970:
        /* <DEDUP_REMOVED lines=26> */
.L_x_30997:
[----:B------:R-:W-:Y:S05]  /*27980*/  BSYNC.RECONVERGENT B4 ;  /* 0x0000000000047941 */ /* 0x000fea0003800200 */
.L_x_30996:
[----:B------:R-:W-:Y:S01]  /*27990*/  VIADD R0, R4, 0x1 ;  /* 0x0000000104007836 */ /* 0x000fe20000000000 */
[----:B------:R-:W-:Y:S06]  /*279a0*/  BRA `(.L_x_30998) ;  /* 0x0000000000087947 */ /* 0x000fec0003800000 */
.L_x_30995:
[----:B------:R-:W-:Y:S01]  /*279b0*/  DMUL R2, RZ, R42 ;  /* 0x0000002aff027228 */ /* 0x000fe20000000000 */
[----:B------:R-:W-:-:S10]  /*279c0*/  IMAD.MOV.U32 R0, RZ, RZ, 0x1 ;  /* 0x00000001ff007424 */ /* 0x000fd400078e00ff */
.L_x_30998:
[----:B------:R-:W-:Y:S05]  /*279d0*/  BSYNC.RECONVERGENT B3 ;  /* 0x0000000000037941 */ /* 0x000fea0003800200 */
.L_x_30994:
        /* <DEDUP_REMOVED lines=56> */
.L_x_31000:
[----:B------:R-:W-:Y:S01]  /*27d60*/  DMUL R2, RZ, R42 ;  /* 0x0000002aff027228 */ /* 0x000fe20000000000 */
[----:B------:R-:W-:-:S10]  /*27d70*/  IMAD.MOV.U32 R0, RZ, RZ, RZ ;  /* 0x000000ffff007224 */ /* 0x000fd400078e00ff */
.L_x_31001:
[----:B------:R-:W-:Y:S05]  /*27d80*/  BSYNC.RECONVERGENT B3 ;  /* 0x0000000000037941 */ /* 0x000fea0003800200 */
.L_x_30999:
        /* <DEDUP_REMOVED lines=30> */
.L_x_30969:
        /* <DEDUP_REMOVED lines=58> */
.L_x_30900:
[----:B------:R-:W-:Y:S05]  /*28310*/  BSYNC.RECONVERGENT B2 ;  /* 0x0000000000027941 */ /* 0x000fea0003800200 */
.L_x_30899:
        /* <DEDUP_REMOVED lines=139> */
.L_x_31011:
        /* <DEDUP_REMOVED lines=22> */
.L_x_31014:
[----:B------:R-:W-:Y:S05]  /*28d30*/  BSYNC.RECONVERGENT B4 ;  /* 0x0000000000047941 */ /* 0x000fea0003800200 */
.L_x_31013:
        /* <DEDUP_REMOVED lines=29> */
.L_x_31012:
[----:B------:R-:W-:Y:S05]  /*28f10*/  BSYNC.RECONVERGENT B3 ;  /* 0x0000000000037941 */ /* 0x000fea0003800200 */
.L_x_31010:
        /* <DEDUP_REMOVED lines=22> */
.L_x_31016:
[----:B------:R-:W-:Y:S05]  /*29080*/  BSYNC.RECONVERGENT B3 ;  /* 0x0000000000037941 */ /* 0x000fea0003800200 */
.L_x_31015:
        /* <DEDUP_REMOVED lines=84> */
.L_x_31018:
[----:B------:R-:W-:Y:S02]  /*295d0*/  FSEL R2, RZ, 3.37028055040000000000e+12, P0 ;  /* 0x54442d18ff027808 */ /* 0x000fe40000000000 */
[----:B------:R-:W-:-:S07]  /*295e0*/  FSEL R3, RZ, 2.1426990032196044922, P0 ;  /* 0x400921fbff037808 */ /* 0x000fce0000000000 */
.L_x_31019:
[----:B------:R-:W-:Y:S05]  /*295f0*/  BSYNC.RECONVERGENT B0 ;  /* 0x0000000000007941 */ /* 0x000fea0003800200 */
.L_x_31017:
[----:B------:R-:W-:Y:S01]  /*29600*/  DADD R12, |R12|, |R14| ;  /* 0x000000000c0c7229 */ /* 0x000fe2000000060e */
[----:B------:R-:W-:Y:S01]  /*29610*/  LOP3.LUT R15, R3, 0x80000000, R15, 0xb8, !PT ;  /* 0x80000000030f7812 */ /* 0x000fe200078eb80f */
[----:B------:R-:W-:-:S06]  /*29620*/  DMUL R8, R8, 0.5 ;  /* 0x3fe0000008087828 */ /* 0x000fcc0000000000 */
[----:B------:R-:W-:-:S06]  /*29630*/  DSETP.NAN.AND P0, PT, R12, R12, PT ;  /* 0x0000000c0c00722a */ /* 0x000fcc0003f08000 */
[----:B------:R-:W-:Y:S02]  /*29640*/  FSEL R2, R12, R2, P0 ;  /* 0x000000020c027208 */ /* 0x000fe40000000000 */
[----:B------:R-:W-:Y:S01]  /*29650*/  FSEL R3, R13, R15, P0 ;  /* 0x0000000f0d037208 */ /* 0x000fe20000000000 */
[----:B------:R-:W-:Y:S06]  /*29660*/  BRA `(.L_x_31020) ;  /* 0x0000006400c87947 */ /* 0x000fec0003800000 */
.L_x_31009:
        /* <DEDUP_REMOVED lines=101> */
.L_x_31023:
[----:B------:R-:W-:Y:S05]  /*29cc0*/  BSYNC.RECONVERGENT B0 ;  /* 0x0000000000007941 */ /* 0x000fea0003800200 */
.L_x_31022:
        /* <DEDUP_REMOVED lines=8> */
.L_x_31025:
[----:B------:R-:W-:Y:S05]  /*29d50*/  BSYNC.RECONVERGENT B3 ;  /* 0x0000000000037941 */ /* 0x000fea0003800200 */
.L_x_31024:
        /* <DEDUP_REMOVED lines=84> */
.L_x_31027:
[----:B------:R-:W-:Y:S02]  /*2a2a0*/  FSEL R2, RZ, 3.37028055040000000000e+12, P0 ;  /* 0x54442d18ff027808 */ /* 0x000fe40000000000 */
[----:B------:R-:W-:-:S07]  /*2a2b0*/  FSEL R3, RZ, 2.1426990032196044922, P0 ;  /* 0x400921fbff037808 */ /* 0x000fce0000000000 */
.L_x_31028:
[----:B------:R-:W-:Y:S05]  /*2a2c0*/  BSYNC.RECONVERGENT B0 ;  /* 0x0000000000007941 */ /* 0x000fea0003800200 */
.L_x_31026:
[----:B------:R-:W-:Y:S01]  /*2a2d0*/  DADD R12, |R12|, |R14| ;  /* 0x000000000c0c7229 */ /* 0x000fe2000000060e */
[----:B------:R-:W-:Y:S01]  /*2a2e0*/  LOP3.LUT R15, R3, 0x80000000, R15, 0xb8, !PT ;  /* 0x80000000030f7812 */ /* 0x000fe200078eb80f */
[----:B------:R-:W-:-:S06]  /*2a2f0*/  DMUL R8, R8, 0.5 ;  /* 0x3fe0000008087828 */ /* 0x000fcc0000000000 */
[----:B------:R-:W-:-:S06]  /*2a300*/  DSETP.NAN.AND P0, PT, R12, R12, PT ;  /* 0x0000000c0c00722a */ /* 0x000fcc0003f08000 */
[----:B------:R-:W-:Y:S02]  /*2a310*/  FSEL R2, R12, R2, P0 ;  /* 0x000000020c027208 */ /* 0x000fe40000000000 */
[----:B------:R-:W-:Y:S01]  /*2a320*/  FSEL R3, R13, R15, P0 ;  /* 0x0000000f0d037208 */ /* 0x000fe20000000000 */
[----:B------:R-:W-:Y:S06]  /*2a330*/  BRA `(.L_x_31020) ;  /* 0x0000005800947947 */ /* 0x000fec0003800000 */
.L_x_31021:
        /* <DEDUP_REMOVED lines=31> */
.L_x_31030:
        /* <DEDUP_REMOVED lines=75> */
.L_x_31029:
        /* <DEDUP_REMOVED lines=99> */
.L_x_31032:
        /* <DEDUP_REMOVED lines=22> */
.L_x_31035:
[----:B------:R-:W-:Y:S05]  /*2b170*/  BSYNC.RECONVERGENT B4 ;  /* 0x0000000000047941 */ /* 0x000fea0003800200 */
.L_x_31034:
        /* <DEDUP_REMOVED lines=29> */
.L_x_31033:
[----:B------:R-:W-:Y:S05]  /*2b350*/  BSYNC.RECONVERGENT B3 ;  /* 0x0000000000037941 */ /* 0x000fea0003800200 */
.L_x_31031:
        /* <DEDUP_REMOVED lines=26> */
.L_x_31037:
[----:B------:R-:W-:Y:S05]  /*2b500*/  BSYNC.RECONVERGENT B3 ;  /* 0x0000000000037941 */ /* 0x000fea0003800200 */
.L_x_31036:
        /* <DEDUP_REMOVED lines=84> */
.L_x_31039:
[----:B------:R-:W-:Y:S02]  /*2ba50*/  FSEL R2, RZ, 3.37028055040000000000e+12, P0 ;  /* 0x54442d18ff027808 */ /* 0x000fe40000000000 */
[----:B------:R-:W-:-:S07]  /*2ba60*/  FSEL R3, RZ, 2.1426990032196044922, P0 ;  /* 0x400921fbff037808 */ /* 0x000fce0000000000 */
.L_x_31040:
[----:B------:R-:W-:Y:S05]  /*2ba70*/  BSYNC.RECONVERGENT B0 ;  /* 0x0000000000007941 */ /* 0x000fea0003800200 */
.L_x_31038:
[----:B------:R-:W-:Y:S01]  /*2ba80*/  DADD R12, |R12|, |R14| ;  /* 0x000000000c0c7229 */ /* 0x000fe2000000060e */
[----:B------:R-:W-:Y:S01]  /*2ba90*/  LOP3.LUT R15, R3, 0x80000000, R15, 0xb8, !PT ;  /* 0x80000000030f7812 */ /* 0x000fe200078eb80f */
[----:B------:R-:W-:-:S06]  /*2baa0*/  DMUL R8, R44, 0.5 ;  /* 0x3fe000002c087828 */ /* 0x000fcc0000000000 */
[----:B------:R-:W-:-:S06]  /*2bab0*/  DSETP.NAN.AND P0, PT, R12, R12, PT ;  /* 0x0000000c0c00722a */ /* 0x000fcc0003f08000 */
[----:B------:R-:W-:Y:S02]  /*2bac0*/  FSEL R2, R12, R2, P0 ;  /* 0x000000020c027208 */ /* 0x000fe40000000000 */
[----:B------:R-:W-:Y:S01]  /*2bad0*/  FSEL R3, R13, R15, P0 ;  /* 0x0000000f0d037208 */ /* 0x000fe20000000000 */
[----:B------:R-:W-:Y:S06]  /*2bae0*/  BRA `(.L_x_31020) ;  /* 0x0000004000a87947 */ /* 0x000fec0003800000 */
.L_x_31008:
        /* <DEDUP_REMOVED lines=137> */
.L_x_31042:
[----:B------:R-:W-:Y:S05]  /*2c380*/  BSYNC.RECONVERGENT B0 ;  /* 0x0000000000007941 */ /* 0x000fea0003800200 */
.L_x_31041:
        /* <DEDUP_REMOVED lines=8> */
.L_x_31044:
[----:B------:R-:W-:Y:S05]  /*2c410*/  BSYNC.RECONVERGENT B3 ;  /* 0x0000000000037941 */ /* 0x000fea0003800200 */
.L_x_31043:
        /* <DEDUP_REMOVED lines=84> */
.L_x_31046:
[----:B------:R-:W-:Y:S02]  /*2c960*/  FSEL R2, RZ, 3.37028055040000000000e+12, P0 ;  /* 0x54442d18ff027808 */ /* 0x000fe40000000000 */
[----:B------:R-:W-:-:S07]  /*2c970*/  FSEL R3, RZ, 2.1426990032196044922, P0 ;  /* 0x400921fbff037808 */ /* 0x000fce0000000000 */
.L_x_31047:
[----:B------:R-:W-:Y:S05]  /*2c980*/  BSYNC.RECONVERGENT B0 ;  /* 0x0000000000007941 */ /* 0x000fea0003800200 */
.L_x_31045:
[----:B------:R-:W-:Y:S01]  /*2c990*/  DADD R12, |R12|, |R14| ;  /* 0x000000000c0c7229 */ /* 0x000fe2000000060e */
[----:B------:R-:W-:-:S07]  /*2c9a0*/  LOP3.LUT R15, R3, 0x80000000, R15, 0xb8, !PT ;  /* 0x80000000030f7812 */ /* 0x000fce00078eb80f */
[----:B------:R-:W-:-:S06]  /*2c9b0*/  DSETP.NAN.AND P0, PT, R12, R12, PT ;  /* 0x0000000c0c00722a */ /* 0x000fcc0003f08000 */
[----:B------:R-:W-:Y:S02]  /*2c9c0*/  FSEL R2, R12, R2, P0 ;  /* 0x000000020c027208 */ /* 0x000fe40000000000 */
[----:B------:R-:W-:Y:S01]  /*2c9d0*/  FSEL R3, R13, R15, P0 ;  /* 0x0000000f0d037208 */ /* 0x000fe20000000000 */
[----:B------:R-:W-:Y:S06]  /*2c9e0*/  BRA `(.L_x_31020) ;  /* 0x0000003000e87947 */ /* 0x000fec0003800000 */
.L_x_31007:
        /* <DEDUP_REMOVED lines=92> */
.L_x_31050:
        /* <DEDUP_REMOVED lines=22> */
.L_x_31053:
[----:B------:R-:W-:Y:S05]  /*2d110*/  BSYNC.RECONVERGENT B4 ;  /* 0x0000000000047941 */ /* 0x000fea0003800200 */
.L_x_31052:
        /* <DEDUP_REMOVED lines=29> */
.L_x_31051:
[----:B------:R-:W-:Y:S05]  /*2d2f0*/  BSYNC.RECONVERGENT B3 ;  /* 0x0000000000037941 */ /* 0x000fea0003800200 */
.L_x_31049:
        /* <DEDUP_REMOVED lines=87> */
.L_x_31048:
        /* <DEDUP_REMOVED lines=88> */
.L_x_31006:
        /* <DEDUP_REMOVED lines=25> */
.L_x_31055:
[----:B------:R-:W-:Y:S05]  /*2df80*/  BSYNC.RECONVERGENT B3 ;  /* 0x0000000000037941 */ /* 0x000fea0003800200 */
.L_x_31054:
        /* <DEDUP_REMOVED lines=23> */
.L_x_31057:
[----:B------:R-:W-:Y:S05]  /*2e100*/  BSYNC.RECONVERGENT B3 ;  /* 0x0000000000037941 */ /* 0x000fea0003800200 */
.L_x_31056:
        /* <DEDUP_REMOVED lines=140> */
.L_x_31059:
[----:B------:R-:W-:Y:S05]  /*2e9d0*/  BSYNC.RECONVERGENT B0 ;  /* 0x0000000000007941 */ /* 0x000fea0003800200 */
.L_x_31058:
        /* <DEDUP_REMOVED lines=8> */
.L_x_31061:
[----:B------:R-:W-:Y:S05]  /*2ea60*/  BSYNC.RECONVERGENT B3 ;  /* 0x0000000000037941 */ /* 0x000fea0003800200 */
.L_x_31060:
        /* <DEDUP_REMOVED lines=84> */
.L_x_31063:
[----:B------:R-:W-:Y:S02]  /*2efb0*/  FSEL R2, RZ, 3.37028055040000000000e+12, P0 ;  /* 0x54442d18ff027808 */ /* 0x000fe40000000000 */
[----:B------:R-:W-:-:S07]  /*2efc0*/  FSEL R3, RZ, 2.1426990032196044922, P0 ;  /* 0x400921fbff037808 */ /* 0x000fce0000000000 */
.L_x_31064:
[----:B------:R-:W-:Y:S05]  /*2efd0*/  BSYNC.RECONVERGENT B0 ;  /* 0x0000000000007941 */ /* 0x000fea0003800200 */
.L_x_31062:
[----:B------:R-:W-:Y:S01]  /*2efe0*/  DADD R12, |R12|, |R14| ;  /* 0x000000000c0c7229 */ /* 0x000fe2000000060e */
[----:B------:R-:W-:Y:S01]  /*2eff0*/  LOP3.LUT R15, R3, 0x80000000, R15, 0xb8, !PT ;  /* 0x80000000030f7812 */ /* 0x000fe200078eb80f */
[----:B------:R-:W-:-:S06]  /*2f000*/  DADD R8, R8, 1 ;  /* 0x3ff0000008087429 */ /* 0x000fcc0000000000 */
[----:B------:R-:W-:-:S06]  /*2f010*/  DSETP.NAN.AND P0, PT, R12, R12, PT ;  /* 0x0000000c0c00722a */ /* 0x000fcc0003f08000 */
[----:B------:R-:W-:Y:S02]  /*2f020*/  FSEL R2, R12, R2, P0 ;  /* 0x000000020c027208 */ /* 0x000fe40000000000 */
[----:B------:R-:W-:Y:S01]  /*2f030*/  FSEL R3, R13, R15, P0 ;  /* 0x0000000f0d037208 */ /* 0x000fe20000000000 */
[----:B------:R-:W-:Y:S06]  /*2f040*/  BRA `(.L_x_31020) ;  /* 0x0000000c00507947 */ /* 0x000fec0003800000 */
.L_x_31005:
        /* <DEDUP_REMOVED lines=111> */
.L_x_31066:
[----:B------:R-:W-:Y:S05]  /*2f740*/  BSYNC.RECONVERGENT B0 ;  /* 0x0000000000007941 */ /* 0x000fea0003800200 */
.L_x_31065:
[----:B------:R-:W-:Y:S04]  /*2f750*/  BSSY.RECONVERGENT B3, `(.L_x_31067) ;  /* 0x0000007000037945 */ /* 0x000fe80003800200 */
[----:B------:R-:W-:Y:S05]  /*2f760*/  @P4 BRA P5, `(.L_x_31068) ;  /* 0x0000000000144947 */ /* 0x000fea0002800000 */
[----:B------:R-:W-:Y:S01]  /*2f770*/  IMAD.MOV.U32 R0, RZ, RZ, R4 ;  /* 0x000000ffff007224 */ /* 0x000fe200078e0004 */
[----:B------:R-:W-:Y:S01]  /*2f780*/  MOV R4, 0x2f7c0 ;  /* 0x0002f7c000047802 */ /* 0x000fe20000000f00 */
[----:B------:R-:W-:Y:S02]  /*2f790*/  IMAD.MOV.U32 R2, RZ, RZ, R10 ;  /* 0x000000ffff027224 */ /* 0x000fe400078e000a */
[----:B------:R-:W-:-:S07]  /*2f7a0*/  IMAD.MOV.U32 R3, RZ, RZ, R11 ;  /* 0x000000ffff037224 */ /* 0x000fce00078e000b */
[----:B------:R-:W-:Y:S05]  /*2f7b0*/  CALL.REL.NOINC `($__internal_74_$__cuda_sm20_div_rn_f64_full) ;  /* 0x0000070c00047944 */ /* 0x000fea0003c00000 */
.L_x_31068:
[----:B------:R-:W-:Y:S05]  /*2f7c0*/  BSYNC.RECONVERGENT B3 ;  /* 0x0000000000037941 */ /* 0x000fea0003800200 */
.L_x_31067:
        /* <DEDUP_REMOVED lines=84> */
.L_x_31070:
[----:B------:R-:W-:Y:S02]  /*2fd10*/  FSEL R2, RZ, 3.37028055040000000000e+12, P0 ;  /* 0x54442d18ff027808 */ /* 0x000fe40000000000 */
[----:B------:R-:W-:-:S07]  /*2fd20*/  FSEL R3, RZ, 2.1426990032196044922, P0 ;  /* 0x400921fbff037808 */ /* 0x000fce0000000000 */
.L_x_31071:
[----:B------:R-:W-:Y:S05]  /*2fd30*/  BSYNC.RECONVERGENT B0 ;  /* 0x0000000000007941 */ /* 0x000fea0003800200 */
.L_x_31069:
[----:B------:R-:W-:Y:S01]  /*2fd40*/  DADD R12, |R12|, |R14| ;  /* 0x000000000c0c7229 */ /* 0x000fe2000000060e */
[----:B------:R-:W-:-:S07]  /*2fd50*/  LOP3.LUT R15, R3, 0x80000000, R15, 0xb8, !PT ;  /* 0x80000000030f7812 */ /* 0x000fce00078eb80f */
[----:B------:R-:W-:-:S06]  /*2fd60*/  DSETP.NAN.AND P0, PT, R12, R12, PT ;  /* 0x0000000c0c00722a */ /* 0x000fcc0003f08000 */
[----:B------:R-:W-:Y:S02]  /*2fd70*/  FSEL R2, R12, R2, P0 ;  /* 0x000000020c027208 */ /* 0x000fe40000000000 */
[----:B------:R-:W-:-:S07]  /*2fd80*/  FSEL R3, R13, R15, P0 ;  /* 0x0000000f0d037208 */ /* 0x000fce0000000000 */
.L_x_31020:
[----:B------:R-:W-:Y:S05]  /*2fd90*/  BSYNC.RECONVERGENT B1 ;  /* 0x0000000000017941 */ /* 0x000fea0003800200 */
.L_x_31004:
        /* <DEDUP_REMOVED lines=76> */
.L_x_31077:
[----:B------:R-:W-:Y:S05]  /*30260*/  BSYNC.RECONVERGENT B0 ;  /* 0x0000000000007941 */ /* 0x000fea0003800200 */
.L_x_31076:
        /* <DEDUP_REMOVED lines=25> */
.L_x_31081:
[----:B------:R-:W-:Y:S05]  /*30400*/  BSYNC.RECONVERGENT B4 ;  /* 0x0000000000047941 */ /* 0x000fea0003800200 */
.L_x_31080:
[----:B------:R-:W-:Y:S01]  /*30410*/  VIADD R0, R4, 0x1 ;  /* 0x0000000104007836 */ /* 0x000fe20000000000 */
[----:B------:R-:W-:Y:S06]  /*30420*/  BRA `(.L_x_31082) ;  /* 0x0000000000087947 */ /* 0x000fec0003800000 */
.L_x_31079:
[----:B------:R-:W-:Y:S01]  /*30430*/  DMUL R2, RZ, R46 ;  /* 0x0000002eff027228 */ /* 0x000fe20000000000 */
[----:B------:R-:W-:-:S10]  /*30440*/  IMAD.MOV.U32 R0, RZ, RZ, 0x1 ;  /* 0x00000001ff007424 */ /* 0x000fd400078e00ff */
.L_x_31082:
[----:B------:R-:W-:Y:S05]  /*30450*/  BSYNC.RECONVERGENT B3 ;  /* 0x0000000000037941 */ /* 0x000fea0003800200 */
.L_x_31078:
        /* <DEDUP_REMOVED lines=56> */
.L_x_31084:
[----:B------:R-:W-:Y:S01]  /*307e0*/  DMUL R2, RZ, R46 ;  /* 0x0000002eff027228 */ /* 0x000fe20000000000 */
[----:B------:R-:W-:-:S10]  /*307f0*/  IMAD.MOV.U32 R0, RZ, RZ, RZ ;  /* 0x000000ffff007224 */ /* 0x000fd400078e00ff */
.L_x_31085:
[----:B------:R-:W-:Y:S05]  /*30800*/  BSYNC.RECONVERGENT B3 ;  /* 0x0000000000037941 */ /* 0x000fea0003800200 */
.L_x_31083:
        /* <DEDUP_REMOVED lines=32> */
.L_x_31075:
        /* <DEDUP_REMOVED lines=62> */
.L_x_31087:
[----:B------:R-:W-:Y:S05]  /*30df0*/  BSYNC.RECONVERGENT B0 ;  /* 0x0000000000007941 */ /* 0x000fea0003800200 */
.L_x_31086:
        /* <DEDUP_REMOVED lines=38> */
.L_x_31091:
[----:B------:R-:W-:Y:S05]  /*31060*/  BSYNC.RECONVERGENT B4 ;  /* 0x0000000000047941 */ /* 0x000fea0003800200 */
.L_x_31090:
[----:B------:R-:W-:Y:S01]  /*31070*/  VIADD R0, R4, 0x1 ;  /* 0x0000000104007836 */ /* 0x000fe20000000000 */
[----:B------:R-:W-:Y:S06]  /*31080*/  BRA `(.L_x_31092) ;  /* 0x0000000000087947 */ /* 0x000fec0003800000 */
.L_x_31089:
[----:B------:R-:W-:Y:S01]  /*31090*/  DMUL R2, RZ, R46 ;  /* 0x0000002eff027228 */ /* 0x000fe20000000000 */
[----:B------:R-:W-:-:S10]  /*310a0*/  IMAD.MOV.U32 R0, RZ, RZ, 0x1 ;  /* 0x00000001ff007424 */ /* 0x000fd400078e00ff */
.L_x_31092:
[----:B------:R-:W-:Y:S05]  /*310b0*/  BSYNC.RECONVERGENT B3 ;  /* 0x0000000000037941 */ /* 0x000fea0003800200 */
.L_x_31088:
        /* <DEDUP_REMOVED lines=58> */
.L_x_31094:
[----:B------:R-:W-:Y:S01]  /*31460*/  DMUL R2, RZ, R46 ;  /* 0x0000002eff027228 */ /* 0x000fe20000000000 */
[----:B------:R-:W-:-:S10]  /*31470*/  IMAD.MOV.U32 R0, RZ, RZ, RZ ;  /* 0x000000ffff007224 */ /* 0x000fd400078e00ff */
.L_x_31095:
[----:B------:R-:W-:Y:S05]  /*31480*/  BSYNC.RECONVERGENT B3 ;  /* 0x0000000000037941 */ /* 0x000fea0003800200 */
.L_x_31093:
        /* <DEDUP_REMOVED lines=35> */
.L_x_31074:
        /* <DEDUP_REMOVED lines=10> */
.L_x_31096:
[----:B------:R-:W-:-:S10]  /*31760*/  DADD R46, R46, -R46 ;  /* 0x000000002e2e7229 */ /* 0x000fd4000000082e */
[----:B------:R-:W-:Y:S02]  /*31770*/  IMAD.MOV.U32 R44, RZ, RZ, R46 ;  /* 0x000000ffff2c7224 */ /* 0x000fe400078e002e */
[----:B------:R-:W-:Y:S01]  /*31780*/  IMAD.MOV.U32 R45, RZ, RZ, R47 ;  /* 0x000000ffff2d7224 */ /* 0x000fe200078e002f */
[----:B------:R-:W-:Y:S06]  /*31790*/  BRA `(.L_x_31003) ;  /* 0x0000000800cc7947 */ /* 0x000fec0003800000 */
.L_x_31073:
        /* <DEDUP_REMOVED lines=26> */
.L_x_31100:
[----:B------:R-:W-:Y:S05]  /*31940*/  BSYNC.RECONVERGENT B4 ;  /* 0x0000000000047941 */ /* 0x000fea0003800200 */
.L_x_31099:
[----:B------:R-:W-:Y:S01]  /*31950*/  VIADD R0, R4, 0x1 ;  /* 0x0000000104007836 */ /* 0x000fe20000000000 */
[----:B------:R-:W-:Y:S06]  /*31960*/  BRA `(.L_x_31101) ;  /* 0x0000000000087947 */ /* 0x000fec0003800000 */
.L_x_31098:
[----:B------:R-:W-:Y:S01]  /*31970*/  DMUL R2, RZ, R46 ;  /* 0x0000002eff027228 */ /* 0x000fe20000000000 */
[----:B------:R-:W-:-:S10]  /*31980*/  IMAD.MOV.U32 R0, RZ, RZ, 0x1 ;  /* 0x00000001ff007424 */ /* 0x000fd400078e00ff */
.L_x_31101:
[----:B------:R-:W-:Y:S05]  /*31990*/  BSYNC.RECONVERGENT B3 ;  /* 0x0000000000037941 */ /* 0x000fea0003800200 */
.L_x_31097:
        /* <DEDUP_REMOVED lines=56> */
.L_x_31103:
[----:B------:R-:W-:Y:S01]  /*31d20*/  DMUL R2, RZ, R46 ;  /* 0x0000002eff027228 */ /* 0x000fe20000000000 */
[----:B------:R-:W-:-:S10]  /*31d30*/  IMAD.MOV.U32 R0, RZ, RZ, RZ ;  /* 0x000000ffff007224 */ /* 0x000fd400078e00ff */
.L_x_31104:
[----:B------:R-:W-:Y:S05]  /*31d40*/  BSYNC.RECONVERGENT B3 ;  /* 0x0000000000037941 */ /* 0x000fea0003800200 */
.L_x_31102:
        /* <DEDUP_REMOVED lines=30> */
.L_x_31072:
        /* <DEDUP_REMOVED lines=58> */
.L_x_31003:
[----:B------:R-:W-:Y:S05]  /*322d0*/  BSYNC.RECONVERGENT B2 ;  /* 0x0000000000027941 */ /* 0x000fea0003800200 */
.L_x_31002:
        /* <DEDUP_REMOVED lines=139> */
.L_x_31114:
        /* <DEDUP_REMOVED lines=22> */
.L_x_31117:
[----:B------:R-:W-:Y:S05]  /*32cf0*/  BSYNC.RECONVERGENT B4 ;  /* 0x0000000000047941 */ /* 0x000fea0003800200 */
.L_x_31116:
        /* <DEDUP_REMOVED lines=29> */
.L_x_31115:
[----:B------:R-:W-:Y:S05]  /*32ed0*/  BSYNC.RECONVERGENT B3 ;  /* 0x0000000000037941 */ /* 0x000fea0003800200 */
.L_x_31113:
        /* <DEDUP_REMOVED lines=22> */
.L_x_31119:
[----:B------:R-:W-:Y:S05]  /*33040*/  BSYNC.RECONVERGENT B3 ;  /* 0x0000000000037941 */ /* 0x000fea0003800200 */
.L_x_31118:
        /* <DEDUP_REMOVED lines=84> */
.L_x_31121:
[----:B------:R-:W-:Y:S02]  /*33590*/  FSEL R2, RZ, 3.37028055040000000000e+12, P0 ;  /* 0x54442d18ff027808 */ /* 0x000fe40000000000 */
[----:B------:R-:W-:-:S07]  /*335a0*/  FSEL R3, RZ, 2.1426990032196044922, P0 ;  /* 0x400921fbff037808 */ /* 0x000fce0000000000 */
.L_x_31122:
[----:B------:R-:W-:Y:S05]  /*335b0*/  BSYNC.RECONVERGENT B0 ;  /* 0x0000000000007941 */ /* 0x000fea0003800200 */
.L_x_31120:
[----:B------:R-:W-:Y:S01]  /*335c0*/  DADD R16, |R16|, |R18| ;  /* 0x0000000010107229 */ /* 0x000fe20000000612 */
[----:B------:R-:W-:Y:S01]  /*335d0*/  LOP3.LUT R19, R3, 0x80000000, R19, 0xb8, !PT ;  /* 0x8000000003137812 */ /* 0x000fe200078eb813 */
[----:B------:R-:W-:-:S06]  /*335e0*/  DMUL R8, R8, 0.5 ;  /* 0x3fe0000008087828 */ /* 0x000fcc0000000000 */
[----:B------:R-:W-:-:S06]  /*335f0*/  DSETP.NAN.AND P0, PT, R16, R16, PT ;  /* 0x000000101000722a */ /* 0x000fcc0003f08000 */
[----:B------:R-:W-:Y:S02]  /*33600*/  FSEL R2, R16, R2, P0 ;  /* 0x0000000210027208 */ /* 0x000fe40000000000 */
[----:B------:R-:W-:Y:S01]  /*33610*/  FSEL R3, R17, R19, P0 ;  /* 0x0000001311037208 */ /* 0x000fe20000000000 */
[----:B------:R-:W-:Y:S06]  /*33620*/  BRA `(.L_x_31123) ;  /* 0x0000006400c87947 */ /* 0x000fec0003800000 */
.L_x_31112:
        /* <DEDUP_REMOVED lines=101> */
.L_x_31126:
[----:B------:R-:W-:Y:S05]  /*33c80*/  BSYNC.RECONVERGENT B0 ;  /* 0x0000000000007941 */ /* 0x000fea0003800200 */
.L_x_31125:
        /* <DEDUP_REMOVED lines=8> */
.L_x_31128:
[----:B------:R-:W-:Y:S05]  /*33d10*/  BSYNC.RECONVERGENT B3 ;  /* 0x0000000000037941 */ /* 0x000fea0003800200 */
.L_x_31127:
        /* <DEDUP_REMOVED lines=84> */
.L_x_31130:
[----:B------:R-:W-:Y:S02]  /*34260*/  FSEL R2, RZ, 3.37028055040000000000e+12, P0 ;  /* 0x54442d18ff027808 */ /* 0x000fe40000000000 */
[----:B------:R-:W-:-:S07]  /*34270*/  FSEL R3, RZ, 2.1426990032196044922, P0 ;  /* 0x400921fbff037808 */ /* 0x000fce0000000000 */
.L_x_31131:
[----:B------:R-:W-:Y:S05]  /*34280*/  BSYNC.RECONVERGENT B0 ;  /* 0x0000000000007941 */ /* 0x000fea0003800200 */
.L_x_31129:
[----:B------:R-:W-:Y:S01]  /*34290*/  DADD R16, |R16|, |R18| ;  /* 0x0000000010107229 */ /* 0x000fe20000000612 */
[----:B------:R-:W-:Y:S01]  /*342a0*/  LOP3.LUT R19, R3, 0x80000000, R19, 0xb8, !PT ;  /* 0x8000000003137812 */ /* 0x000fe200078eb813 */
[----:B------:R-:W-:-:S06]  /*342b0*/  DMUL R8, R8, 0.5 ;  /* 0x3fe0000008087828 */ /* 0x000fcc0000000000 */
[----:B------:R-:W-:-:S06]  /*342c0*/  DSETP.NAN.AND P0, PT, R16, R16, PT ;  /* 0x000000101000722a */ /* 0x000fcc0003f08000 */
[----:B------:R-:W-:Y:S02]  /*342d0*/  FSEL R2, R16, R2, P0 ;  /* 0x0000000210027208 */ /* 0x000fe40000000000 */
[----:B------:R-:W-:Y:S01]  /*342e0*/  FSEL R3, R17, R19, P0 ;  /* 0x0000001311037208 */ /* 0x000fe20000000000 */
[----:B------:R-:W-:Y:S06]  /*342f0*/  BRA `(.L_x_31123) ;  /* 0x0000005800947947 */ /* 0x000fec0003800000 */
.L_x_31124:
        /* <DEDUP_REMOVED lines=31> */
.L_x_31133:
        /* <DEDUP_REMOVED lines=75> */
.L_x_31132:
        /* <DEDUP_REMOVED lines=99> */
.L_x_31135:
        /* <DEDUP_REMOVED lines=22> */
.L_x_31138:
[----:B------:R-:W-:Y:S05]  /*35130*/  BSYNC.RECONVERGENT B4 ;  /* 0x0000000000047941 */ /* 0x000fea0003800200 */
.L_x_31137:
        /* <DEDUP_REMOVED lines=29> */
.L_x_31136:
[----:B------:R-:W-:Y:S05]  /*35310*/  BSYNC.RECONVERGENT B3 ;  /* 0x0000000000037941 */ /* 0x000fea0003800200 */
.L_x_31134:
        /* <DEDUP_REMOVED lines=26> */
.L_x_31140:
[----:B------:R-:W-:Y:S05]  /*354c0*/  BSYNC.RECONVERGENT B3 ;  /* 0x0000000000037941 */ /* 0x000fea0003800200 */
.L_x_31139:
        /* <DEDUP_REMOVED lines=84> */
.L_x_31142:
[----:B------:R-:W-:Y:S02]  /*35a10*/  FSEL R2, RZ, 3.37028055040000000000e+12, P0 ;  /* 0x54442d18ff027808 */ /* 0x000fe40000000000 */
[----:B------:R-:W-:-:S07]  /*35a20*/  FSEL R3, RZ, 2.1426990032196044922, P0 ;  /* 0x400921fbff037808 */ /* 0x000fce0000000000 */
.L_x_31143:
[----:B------:R-:W-:Y:S05]  /*35a30*/  BSYNC.RECONVERGENT B0 ;  /* 0x0000000000007941 */ /* 0x000fea0003800200 */
.L_x_31141:
[----:B------:R-:W-:Y:S01]  /*35a40*/  DADD R16, |R16|, |R18| ;  /* 0x0000000010107229 */ /* 0x000fe20000000612 */
[----:B------:R-:W-:Y:S01]  /*35a50*/  LOP3.LUT R19, R3, 0x80000000, R19, 0xb8, !PT ;  /* 0x8000000003137812 */ /* 0x000fe200078eb813 */
[----:B------:R-:W-:-:S06]  /*35a60*/  DMUL R8, R12, 0.5 ;  /* 0x3fe000000c087828 */ /* 0x000fcc0000000000 */
[----:B------:R-:W-:-:S06]  /*35a70*/  DSETP.NAN.AND P0, PT, R16, R16, PT ;  /* 0x000000101000722a */ /* 0x000fcc0003f08000 */
[----:B------:R-:W-:Y:S02]  /*35a80*/  FSEL R2, R16, R2, P0 ;  /* 0x0000000210027208 */ /* 0x000fe40000000000 */
[----:B------:R-:W-:Y:S01]  /*35a90*/  FSEL R3, R17, R19, P0 ;  /* 0x0000001311037208 */ /* 0x000fe20000000000 */
[----:B------:R-:W-:Y:S06]  /*35aa0*/  BRA `(.L_x_31123) ;  /* 0x0000004000a87947 */ /* 0x000fec0003800000 */
.L_x_31111:
        /* <DEDUP_REMOVED lines=137> */
.L_x_31145:
[----:B------:R-:W-:Y:S05]  /*36340*/  BSYNC.RECONVERGENT B0 ;  /* 0x0000000000007941 */ /* 0x000fea0003800200 */
.L_x_31144:
        /* <DEDUP_REMOVED lines=8> */
.L_x_31147:
[----:B------:R-:W-:Y:S05]  /*363d0*/  BSYNC.RECONVERGENT B3 ;  /* 0x0000000000037941 */ /* 0x000fea0003800200 */
.L_x_31146:
        /* <DEDUP_REMOVED lines=84> */
.L_x_31149:
[----:B------:R-:W-:Y:S02]  /*36920*/  FSEL R2, RZ, 3.37028055040000000000e+12, P0 ;  /* 0x54442d18ff027808 */ /* 0x000fe40000000000 */
[----:B------:R-:W-:-:S07]  /*36930*/  FSEL R3, RZ, 2.1426990032196044922, P0 ;  /* 0x400921fbff037808 */ /* 0x000fce0000000000 */
.L_x_31150:
[----:B------:R-:W-:Y:S05]  /*36940*/  BSYNC.RECONVERGENT B0 ;  /* 0x0000000000007941 */ /* 0x000fea0003800200 */
.L_x_31148:
[----:B------:R-:W-:Y:S01]  /*36950*/  DADD R16, |R16|, |R18| ;  /* 0x0000000010107229 */ /* 0x000fe20000000612 */
[----:B------:R-:W-:-:S07]  /*36960*/  LOP3.LUT R19, R3, 0x80000000, R19, 0xb8, !PT ;  /* 0x8000000003137812 */ /* 0x000fce00078eb813 */
[----:B------:R-:W-:-:S06]  /*36970*/  DSETP.NAN.AND P0, PT, R16, R16, PT ;  /* 0x000000101000722a */ /* 0x000fcc0003f08000 */
[----:B------:R-:W-:Y:S02]  /*36980*/  FSEL R2, R16, R2, P0 ;  /* 0x0000000210027208 */ /* 0x000fe40000000000 */
[----:B------:R-:W-:Y:S01]  /*36990*/  FSEL R3, R17, R19, P0 ;  /* 0x0000001311037208 */ /* 0x000fe20000000000 */
[----:B------:R-:W-:Y:S06]  /*369a0*/  BRA `(.L_x_31123) ;  /* 0x0000003000e87947 */ /* 0x000fec0003800000 */
.L_x_31110:
        /* <DEDUP_REMOVED lines=92> */
.L_x_31153:
        /* <DEDUP_REMOVED lines=22> */
.L_x_31156:
[----:B------:R-:W-:Y:S05]  /*370d0*/  BSYNC.RECONVERGENT B4 ;  /* 0x0000000000047941 */ /* 0x000fea0003800200 */
.L_x_31155:
        /* <DEDUP_REMOVED lines=29> */
.L_x_31154:
[----:B------:R-:W-:Y:S05]  /*372b0*/  BSYNC.RECONVERGENT B3 ;  /* 0x0000000000037941 */ /* 0x000fea0003800200 */
.L_x_31152:
        /* <DEDUP_REMOVED lines=87> */
.L_x_31151:
        /* <DEDUP_REMOVED lines=88> */
.L_x_31109:
        /* <DEDUP_REMOVED lines=25> */
.L_x_31158:
[----:B------:R-:W-:Y:S05]  /*37f40*/  BSYNC.RECONVERGENT B3 ;  /* 0x0000000000037941 */ /* 0x000fea0003800200 */
.L_x_31157:
        /* <DEDUP_REMOVED lines=23> */
.L_x_31160:
[----:B------:R-:W-:Y:S05]  /*380c0*/  BSYNC.RECONVERGENT B3 ;  /* 0x0000000000037941 */ /* 0x000fea0003800200 */
.L_x_31159:
        /* <DEDUP_REMOVED lines=140> */
.L_x_31162:
[----:B------:R-:W-:Y:S05]  /*38990*/  BSYNC.RECONVERGENT B0 ;  /* 0x0000000000007941 */ /* 0x000fea0003800200 */
.L_x_31161:
        /* <DEDUP_REMOVED lines=8> */
.L_x_31164:
[----:B------:R-:W-:Y:S05]  /*38a20*/  BSYNC.RECONVERGENT B3 ;  /* 0x0000000000037941 */ /* 0x000fea0003800200 */
.L_x_31163:
        /* <DEDUP_REMOVED lines=84> */
.L_x_31166:
[----:B------:R-:W-:Y:S02]  /*38f70*/  FSEL R2, RZ, 3.37028055040000000000e+12, P0 ;  /* 0x54442d18ff027808 */ /* 0x000fe40000000000 */
[----:B------:R-:W-:-:S07]  /*38f80*/  FSEL R3, RZ, 2.1426990032196044922, P0 ;  /* 0x400921fbff037808 */ /* 0x000fce0000000000 */
.L_x_31167:
[----:B------:R-:W-:Y:S05]  /*38f90*/  BSYNC.RECONVERGENT B0 ;  /* 0x0000000000007941 */ /* 0x000fea0003800200 */
.L_x_31165:
[----:B------:R-:W-:Y:S01]  /*38fa0*/  DADD R16, |R16|, |R18| ;  /* 0x0000000010107229 */ /* 0x000fe20000000612 */
[----:B------:R-:W-:Y:S01]  /*38fb0*/  LOP3.LUT R19, R3, 0x80000000, R19, 0xb8, !PT ;  /* 0x8000000003137812 */ /* 0x000fe200078eb813 */
[----:B------:R-:W-:-:S06]  /*38fc0*/  DADD R8, R8, 1 ;  /* 0x3ff0000008087429 */ /* 0x000fcc0000000000 */
[----:B------:R-:W-:-:S06]  /*38fd0*/  DSETP.NAN.AND P0, PT, R16, R16, PT ;  /* 0x000000101000722a */ /* 0x000fcc0003f08000 */
[----:B------:R-:W-:Y:S02]  /*38fe0*/  FSEL R2, R16, R2, P0 ;  /* 0x0000000210027208 */ /* 0x000fe40000000000 */
[----:B------:R-:W-:Y:S01]  /*38ff0*/  FSEL R3, R17, R19, P0 ;  /* 0x0000001311037208 */ /* 0x000fe20000000000 */
[----:B------:R-:W-:Y:S06]  /*39000*/  BRA `(.L_x_31123) ;  /* 0x0000000c00507947 */ /* 0x000fec0003800000 */
.L_x_31108:
        /* <DEDUP_REMOVED lines=111> */
.L_x_31169:
[----:B------:R-:W-:Y:S05]  /*39700*/  BSYNC.RECONVERGENT B0 ;  /* 0x0000000000007941 */ /* 0x000fea0003800200 */
.L_x_31168:
[----:B------:R-:W-:Y:S04]  /*39710*/  BSSY.RECONVERGENT B3, `(.L_x_31170) ;  /* 0x0000007000037945 */ /* 0x000fe80003800200 */
[----:B------:R-:W-:Y:S05]  /*39720*/  @P4 BRA P5, `(.L_x_31171) ;  /* 0x0000000000144947 */ /* 0x000fea0002800000 */
[----:B------:R-:W-:Y:S01]  /*39730*/  IMAD.MOV.U32 R0, RZ, RZ, R4 ;  /* 0x000000ffff007224 */ /* 0x000fe200078e0004 */
[----:B------:R-:W-:Y:S01]  /*39740*/  MOV R4, 0x39780 ;  /* 0x0003978000047802 */ /* 0x000fe20000000f00 */
[----:B------:R-:W-:Y:S02]  /*39750*/  IMAD.MOV.U32 R2, RZ, RZ, R10 ;  /* 0x000000ffff027224 */ /* 0x000fe400078e000a */
[----:B------:R-:W-:-:S07]  /*39760*/  IMAD.MOV.U32 R3, RZ, RZ, R11 ;  /* 0x000000ffff037224 */ /* 0x000fce00078e000b */
[----:B------:R-:W-:Y:S05]  /*39770*/  CALL.REL.NOINC `($__internal_74_$__cuda_sm20_div_rn_f64_full) ;  /* 0x0000066c00147944 */ /* 0x000fea0003c00000 */
.L_x_31171:
[----:B------:R-:W-:Y:S05]  /*39780*/  BSYNC.RECONVERGENT B3 ;  /* 0x0000000000037941 */ /* 0x000fea0003800200 */
.L_x_31170:
        /* <DEDUP_REMOVED lines=84> */
.L_x_31173:
[----:B------:R-:W-:Y:S02]  /*39cd0*/  FSEL R2, RZ, 3.37028055040000000000e+12, P0 ;  /* 0x54442d18ff027808 */ /* 0x000fe40000000000 */
[----:B------:R-:W-:-:S07]  /*39ce0*/  FSEL R3, RZ, 2.1426990032196044922, P0 ;  /* 0x400921fbff037808 */ /* 0x000fce0000000000 */
.L_x_31174:
[----:B------:R-:W-:Y:S05]  /*39cf0*/  BSYNC.RECONVERGENT B0 ;  /* 0x0000000000007941 */ /* 0x000fea0003800200 */
.L_x_31172:
[----:B------:R-:W-:Y:S01]  /*39d00*/  DADD R16, |R16|, |R18| ;  /* 0x0000000010107229 */ /* 0x000fe20000000612 */
[----:B------:R-:W-:-:S07]  /*39d10*/  LOP3.LUT R19, R3, 0x80000000, R19, 0xb8, !PT ;  /* 0x8000000003137812 */ /* 0x000fce00078eb813 */
[----:B------:R-:W-:-:S06]  /*39d20*/  DSETP.NAN.AND P0, PT, R16, R16, PT ;  /* 0x000000101000722a */ /* 0x000fcc0003f08000 */
[----:B------:R-:W-:Y:S02]  /*39d30*/  FSEL R2, R16, R2, P0 ;  /* 0x0000000210027208 */ /* 0x000fe40000000000 */
[----:B------:R-:W-:-:S07]  /*39d40*/  FSEL R3, R17, R19, P0 ;  /* 0x0000001311037208 */ /* 0x000fce0000000000 */
.L_x_31123:
[----:B------:R-:W-:Y:S05]  /*39d50*/  BSYNC.RECONVERGENT B1 ;  /* 0x0000000000017941 */ /* 0x000fea0003800200 */
.L_x_31107:
        /* <DEDUP_REMOVED lines=76> */
.L_x_31180:
[----:B------:R-:W-:Y:S05]  /*3a220*/  BSYNC.RECONVERGENT B0 ;  /* 0x0000000000007941 */ /* 0x000fea0003800200 */
.L_x_31179:
        /* <DEDUP_REMOVED lines=25> */
.L_x_31184:
[----:B------:R-:W-:Y:S05]  /*3a3c0*/  BSYNC.RECONVERGENT B4 ;  /* 0x0000000000047941 */ /* 0x000fea0003800200 */
.L_x_31183:
[----:B------:R-:W-:Y:S01]  /*3a3d0*/  VIADD R0, R4, 0x1 ;  /* 0x0000000104007836 */ /* 0x000fe20000000000 */
[----:B------:R-:W-:Y:S06]  /*3a3e0*/  BRA `(.L_x_31185) ;  /* 0x0000000000087947 */ /* 0x000fec0003800000 */
.L_x_31182:
[----:B------:R-:W-:Y:S01]  /*3a3f0*/  DMUL R2, RZ, R14 ;  /* 0x0000000eff027228 */ /* 0x000fe20000000000 */
[----:B------:R-:W-:-:S10]  /*3a400*/  IMAD.MOV.U32 R0, RZ, RZ, 0x1 ;  /* 0x00000001ff007424 */ /* 0x000fd400078e00ff */
.L_x_31185:
[----:B------:R-:W-:Y:S05]  /*3a410*/  BSYNC.RECONVERGENT B3 ;  /* 0x0000000000037941 */ /* 0x000fea0003800200 */
.L_x_31181:
        /* <DEDUP_REMOVED lines=56> */
.L_x_31187:
[----:B------:R-:W-:Y:S01]  /*3a7a0*/  DMUL R2, RZ, R14 ;  /* 0x0000000eff027228 */ /* 0x000fe20000000000 */
[----:B------:R-:W-:-:S10]  /*3a7b0*/  IMAD.MOV.U32 R0, RZ, RZ, RZ ;  /* 0x000000ffff007224 */ /* 0x000fd400078e00ff */
.L_x_31188:
[----:B------:R-:W-:Y:S05]  /*3a7c0*/  BSYNC.RECONVERGENT B3 ;  /* 0x0000000000037941 */ /* 0x000fea0003800200 */
.L_x_31186:
        /* <DEDUP_REMOVED lines=32> */
.L_x_31178:
        /* <DEDUP_REMOVED lines=62> */
.L_x_31190:
[----:B------:R-:W-:Y:S05]  /*3adb0*/  BSYNC.RECONVERGENT B0 ;  /* 0x0000000000007941 */ /* 0x000fea0003800200 */
.L_x_31189:
        /* <DEDUP_REMOVED lines=38> */
.L_x_31194:
[----:B------:R-:W-:Y:S05]  /*3b020*/  BSYNC.RECONVERGENT B4 ;  /* 0x0000000000047941 */ /* 0x000fea0003800200 */
.L_x_31193:
[----:B------:R-:W-:Y:S01]  /*3b030*/  VIADD R0, R4, 0x1 ;  /* 0x0000000104007836 */ /* 0x000fe20000000000 */
[----:B------:R-:W-:Y:S06]  /*3b040*/  BRA `(.L_x_31195) ;  /* 0x0000000000087947 */ /* 0x000fec0003800000 */
.L_x_31192:
[----:B------:R-:W-:Y:S01]  /*3b050*/  DMUL R2, RZ, R14 ;  /* 0x0000000eff027228 */ /* 0x000fe20000000000 */
[----:B------:R-:W-:-:S10]  /*3b060*/  IMAD.MOV.U32 R0, RZ, RZ, 0x1 ;  /* 0x00000001ff007424 */ /* 0x000fd400078e00ff */
.L_x_31195:
[----:B------:R-:W-:Y:S05]  /*3b070*/  BSYNC.RECONVERGENT B3 ;  /* 0x0000000000037941 */ /* 0x000fea0003800200 */
.L_x_31191:
        /* <DEDUP_REMOVED lines=58> */
.L_x_31197:
[----:B------:R-:W-:Y:S01]  /*3b420*/  DMUL R2, RZ, R14 ;  /* 0x0000000eff027228 */ /* 0x000fe20000000000 */
[----:B------:R-:W-:-:S10]  /*3b430*/  IMAD.MOV.U32 R0, RZ, RZ, RZ ;  /* 0x000000ffff007224 */ /* 0x000fd400078e00ff */
.L_x_31198:
[----:B------:R-:W-:Y:S05]  /*3b440*/  BSYNC.RECONVERGENT B3 ;  /* 0x0000000000037941 */ /* 0x000fea0003800200 */
.L_x_31196:
        /* <DEDUP_REMOVED lines=35> */
.L_x_31177:
        /* <DEDUP_REMOVED lines=10> */
.L_x_31199:
[----:B------:R-:W-:-:S10]  /*3b720*/  DADD R14, R14, -R14 ;  /* 0x000000000e0e7229 */ /* 0x000fd4000000080e */
[----:B------:R-:W-:Y:S02]  /*3b730*/  IMAD.MOV.U32 R12, RZ, RZ, R14 ;  /* 0x000000ffff0c7224 */ /* 0x000fe400078e000e */
[----:B------:R-:W-:Y:S01]  /*3b740*/  IMAD.MOV.U32 R13, RZ, RZ, R15 ;  /* 0x000000ffff0d7224 */ /* 0x000fe200078e000f */
[----:B------:R-:W-:Y:S06]  /*3b750*/  BRA `(.L_x_31106) ;  /* 0x0000000800cc7947 */ /* 0x000fec0003800000 */
.L_x_31176:
        /* <DEDUP_REMOVED lines=26> */
.L_x_31203:
[----:B------:R-:W-:Y:S05]  /*3b900*/  BSYNC.RECONVERGENT B4 ;  /* 0x0000000000047941 */ /* 0x000fea0003800200 */
.L_x_31202:
[----:B------:R-:W-:Y:S01]  /*3b910*/  VIADD R0, R4, 0x1 ;  /* 0x0000000104007836 */ /* 0x000fe20000000000 */
[----:B------:R-:W-:Y:S06]  /*3b920*/  BRA `(.L_x_31204) ;  /* 0x0000000000087947 */ /* 0x000fec0003800000 */
.L_x_31201:
[----:B------:R-:W-:Y:S01]  /*3b930*/  DMUL R2, RZ, R14 ;  /* 0x0000000eff027228 */ /* 0x000fe20000000000 */
[----:B------:R-:W-:-:S10]  /*3b940*/  IMAD.MOV.U32 R0, RZ, RZ, 0x1 ;  /* 0x00000001ff007424 */ /* 0x000fd400078e00ff */
.L_x_31204:
[----:B------:R-:W-:Y:S05]  /*3b950*/  BSYNC.RECONVERGENT B3 ;  /* 0x0000000000037941 */ /* 0x000fea0003800200 */
.L_x_31200:
        /* <DEDUP_REMOVED lines=56> */
.L_x_31206:
[----:B------:R-:W-:Y:S01]  /*3bce0*/  DMUL R2, RZ, R14 ;  /* 0x0000000eff027228 */ /* 0x000fe20000000000 */
[----:B------:R-:W-:-:S10]  /*3bcf0*/  IMAD.MOV.U32 R0, RZ, RZ, RZ ;  /* 0x000000ffff007224 */ /* 0x000fd400078e00ff */
.L_x_31207:
[----:B------:R-:W-:Y:S05]  /*3bd00*/  BSYNC.RECONVERGENT B3 ;  /* 0x0000000000037941 */ /* 0x000fea0003800200 */
.L_x_31205:
        /* <DEDUP_REMOVED lines=30> */
.L_x_31175:
        /* <DEDUP_REMOVED lines=58> */
.L_x_31106:
[----:B------:R-:W-:Y:S05]  /*3c290*/  BSYNC.RECONVERGENT B2 ;  /* 0x0000000000027941 */ /* 0x000fea0003800200 */
.L_x_31105:
        /* <DEDUP_REMOVED lines=139> */
.L_x_31217:
        /* <DEDUP_REMOVED lines=22> */
.L_x_31220:
[----:B------:R-:W-:Y:S05]  /*3ccb0*/  BSYNC.RECONVERGENT B4 ;  /* 0x0000000000047941 */ /* 0x000fea0003800200 */
.L_x_31219:
        /* <DEDUP_REMOVED lines=29> */
.L_x_31218:
[----:B------:R-:W-:Y:S05]  /*3ce90*/  BSYNC.RECONVERGENT B3 ;  /* 0x0000000000037941 */ /* 0x000fea0003800200 */
.L_x_31216:
        /* <DEDUP_REMOVED lines=22> */
.L_x_31222:
[----:B------:R-:W-:Y:S05]  /*3d000*/  BSYNC.RECONVERGENT B3 ;  /* 0x0000000000037941 */ /* 0x000fea0003800200 */
.L_x_31221:
        /* <DEDUP_REMOVED lines=84> */
.L_x_31224:
[----:B------:R-:W-:Y:S02]  /*3d550*/  FSEL R2, RZ, 3.37028055040000000000e+12, P0 ;  /* 0x54442d18ff027808 */ /* 0x000fe40000000000 */
[----:B------:R-:W-:-:S07]  /*3d560*/  FSEL R3, RZ, 2.1426990032196044922, P0 ;  /* 0x400921fbff037808 */ /* 0x000fce0000000000 */
.L_x_31225:
[----:B------:R-:W-:Y:S05]  /*3d570*/  BSYNC.RECONVERGENT B0 ;  /* 0x0000000000007941 */ /* 0x000fea0003800200 */
.L_x_31223:
[----:B------:R-:W-:Y:S01]  /*3d580*/  DADD R20, |R20|, |R22| ;  /* 0x0000000014147229 */ /* 0x000fe20000000616 */
[----:B------:R-:W-:Y:S01]  /*3d590*/  LOP3.LUT R23, R3, 0x80000000, R23, 0xb8, !PT ;  /* 0x8000000003177812 */ /* 0x000fe200078eb817 */
[----:B------:R-:W-:-:S06]  /*3d5a0*/  DMUL R8, R8, 0.5 ;  /* 0x3fe0000008087828 */ /* 0x000fcc0000000000 */
[----:B------:R-:W-:-:S06]  /*3d5b0*/  DSETP.NAN.AND P0, PT, R20, R20, PT ;  /* 0x000000141400722a */ /* 0x000fcc0003f08000 */
[----:B------:R-:W-:Y:S02]  /*3d5c0*/  FSEL R2, R20, R2, P0 ;  /* 0x0000000214027208 */ /* 0x000fe40000000000 */
[----:B------:R-:W-:Y:S01]  /*3d5d0*/  FSEL R3, R21, R23, P0 ;  /* 0x0000001715037208 */ /* 0x000fe20000000000 */
[----:B------:R-:W-:Y:S06]  /*3d5e0*/  BRA `(.L_x_31226) ;  /* 0x0000006400c87947 */ /* 0x000fec0003800000 */
.L_x_31215:
        /* <DEDUP_REMOVED lines=101> */
.L_x_31229:
[----:B------:R-:W-:Y:S05]  /*3dc40*/  BSYNC.RECONVERGENT B0 ;  /* 0x0000000000007941 */ /* 0x000fea0003800200 */
.L_x_31228:
        /* <DEDUP_REMOVED lines=8> */
.L_x_31231:
[----:B------:R-:W-:Y:S05]  /*3dcd0*/  BSYNC.RECONVERGENT B3 ;  /* 0x0000000000037941 */ /* 0x000fea0003800200 */
.L_x_31230:
        /* <DEDUP_REMOVED lines=84> */
.L_x_31233:
[----:B------:R-:W-:Y:S02]  /*3e220*/  FSEL R2, RZ, 3.37028055040000000000e+12, P0 ;  /* 0x54442d18ff027808 */ /* 0x000fe40000000000 */
[----:B------:R-:W-:-:S07]  /*3e230*/  FSEL R3, RZ, 2.1426990032196044922, P0 ;  /* 0x400921fbff037808 */ /* 0x000fce0000000000 */
.L_x_31234:
[----:B------:R-:W-:Y:S05]  /*3e240*/  BSYNC.RECONVERGENT B0 ;  /* 0x0000000000007941 */ /* 0x000fea0003800200 */
.L_x_31232:
[----:B------:R-:W-:Y:S01]  /*3e250*/  DADD R20, |R20|, |R22| ;  /* 0x0000000014147229 */ /* 0x000fe20000000616 */
[----:B------:R-:W-:Y:S01]  /*3e260*/  LOP3.LUT R23, R3, 0x80000000, R23, 0xb8, !PT ;  /* 0x8000000003177812 */ /* 0x000fe200078eb817 */
[----:B------:R-:W-:-:S06]  /*3e270*/  DMUL R8, R8, 0.5 ;  /* 0x3fe0000008087828 */ /* 0x000fcc0000000000 */
[----:B------:R-:W-:-:S06]  /*3e280*/  DSETP.NAN.AND P0, PT, R20, R20, PT ;  /* 0x000000141400722a */ /* 0x000fcc0003f08000 */
[----:B------:R-:W-:Y:S02]  /*3e290*/  FSEL R2, R20, R2, P0 ;  /* 0x0000000214027208 */ /* 0x000fe40000000000 */
[----:B------:R-:W-:Y:S01]  /*3e2a0*/  FSEL R3, R21, R23, P0 ;  /* 0x0000001715037208 */ /* 0x000fe20000000000 */
[----:B------:R-:W-:Y:S06]  /*3e2b0*/  BRA `(.L_x_31226) ;  /* 0x0000005800947947 */ /* 0x000fec0003800000 */
.L_x_31227:
        /* <DEDUP_REMOVED lines=31> */
.L_x_31236:
        /* <DEDUP_REMOVED lines=75> */
.L_x_31235:
        /* <DEDUP_REMOVED lines=99> */
.L_x_31238:
        /* <DEDUP_REMOVED lines=22> */
.L_x_31241:
[----:B------:R-:W-:Y:S05]  /*3f0f0*/  BSYNC.RECONVERGENT B4 ;  /* 0x0000000000047941 */ /* 0x000fea0003800200 */
.L_x_31240:
        /* <DEDUP_REMOVED lines=29> */
.L_x_31239:
[----:B------:R-:W-:Y:S05]  /*3f2d0*/  BSYNC.RECONVERGENT B3 ;  /* 0x0000000000037941 */ /* 0x000fea0003800200 */
.L_x_31237:
        /* <DEDUP_REMOVED lines=26> */
.L_x_31243:
[----:B------:R-:W-:Y:S05]  /*3f480*/  BSYNC.RECONVERGENT B3 ;  /* 0x0000000000037941 */ /* 0x000fea0003800200 */
.L_x_31242:
        /* <DEDUP_REMOVED lines=84> */
.L_x_31245:
[----:B------:R-:W-:Y:S02]  /*3f9d0*/  FSEL R2, RZ, 3.37028055040000000000e+12, P0 ;  /* 0x54442d18ff027808 */ /* 0x000fe40000000000 */
[----:B------:R-:W-:-:S07]  /*3f9e0*/  FSEL R3, RZ, 2.1426990032196044922, P0 ;  /* 0x400921fbff037808 */ /* 0x000fce0000000000 */
.L_x_31246:
[----:B------:R-:W-:Y:S05]  /*3f9f0*/  BSYNC.RECONVERGENT B0 ;  /* 0x0000000000007941 */ /* 0x000fea0003800200 */
.L_x_31244:
[----:B------:R-:W-:Y:S01]  /*3fa00*/  DADD R20, |R20|, |R22| ;  /* 0x0000000014147229 */ /* 0x000fe20000000616 */
[----:B------:R-:W-:Y:S01]  /*3fa10*/  LOP3.LUT R23, R3, 0x80000000, R23, 0xb8, !PT ;  /* 0x8000000003177812 */ /* 0x000fe200078eb817 */
[----:B------:R-:W-:-:S06]  /*3fa20*/  DMUL R8, R16, 0.5 ;  /* 0x3fe0000010087828 */ /* 0x000fcc0000000000 */
[----:B------:R-:W-:-:S06]  /*3fa30*/  DSETP.NAN.AND P0, PT, R20, R20, PT ;  /* 0x000000141400722a */ /* 0x000fcc0003f08000 */
[----:B------:R-:W-:Y:S02]  /*3fa40*/  FSEL R2, R20, R2, P0 ;  /* 0x0000000214027208 */ /* 0x000fe40000000000 */
[----:B------:R-:W-:Y:S01]  /*3fa50*/  FSEL R3, R21, R23, P0 ;  /* 0x0000001715037208 */ /* 0x000fe20000000000 */
[----:B------:R-:W-:Y:S06]  /*3fa60*/  BRA `(.L_x_31226) ;  /* 0x0000004000a87947 */ /* 0x000fec0003800000 */
.L_x_31214:
        /* <DEDUP_REMOVED lines=137> */
.L_x_31248:
[----:B------:R-:W-:Y:S05]  /*40300*/  BSYNC.RECONVERGENT B0 ;  /* 0x0000000000007941 */ /* 0x000fea0003800200 */
.L_x_31247:
        /* <DEDUP_REMOVED lines=8> */
.L_x_31250:
[----:B------:R-:W-:Y:S05]  /*40390*/  BSYNC.RECONVERGENT B3 ;  /* 0x0000000000037941 */ /* 0x000fea0003800200 */
.L_x_31249:
        /* <DEDUP_REMOVED lines=84> */
.L_x_31252:
[----:B------:R-:W-:Y:S02]  /*408e0*/  FSEL R2, RZ, 3.37028055040000000000e+12, P0 ;  /* 0x54442d18ff027808 */ /* 0x000fe40000000000 */
[----:B------:R-:W-:-:S07]  /*408f0*/  FSEL R3, RZ, 2.1426990032196044922, P0 ;  /* 0x400921fbff037808 */ /* 0x000fce0000000000 */
.L_x_31253:
[----:B------:R-:W-:Y:S05]  /*40900*/  BSYNC.RECONVERGENT B0 ;  /* 0x0000000000007941 */ /* 0x000fea0003800200 */
.L_x_31251:
[----:B------:R-:W-:Y:S01]  /*40910*/  DADD R20, |R20|, |R22| ;  /* 0x0000000014147229 */ /* 0x000fe20000000616 */
[----:B------:R-:W-:-:S07]  /*40920*/  LOP3.LUT R23, R3, 0x80000000, R23, 0xb8, !PT ;  /* 0x8000000003177812 */ /* 0x000fce00078eb817 */
[----:B------:R-:W-:-:S06]  /*40930*/  DSETP.NAN.AND P0, PT, R20, R20, PT ;  /* 0x000000141400722a */ /* 0x000fcc0003f08000 */
[----:B------:R-:W-:Y:S02]  /*40940*/  FSEL R2, R20, R2, P0 ;  /* 0x0000000214027208 */ /* 0x000fe40000000000 */
[----:B------:R-:W-:Y:S01]  /*40950*/  FSEL R3, R21, R23, P0 ;  /* 0x0000001715037208 */ /* 0x000fe20000000000 */
[----:B------:R-:W-:Y:S06]  /*40960*/  BRA `(.L_x_31226) ;  /* 0x0000003000e87947 */ /* 0x000fec0003800000 */
.L_x_31213:
        /* <DEDUP_REMOVED lines=92> */
.L_x_31256:
        /* <DEDUP_REMOVED lines=22> */
.L_x_31259:
[----:B------:R-:W-:Y:S05]  /*41090*/  BSYNC.RECONVERGENT B4 ;  /* 0x0000000000047941 */ /* 0x000fea0003800200 */
.L_x_31258:
        /* <DEDUP_REMOVED lines=29> */
.L_x_31257:
[----:B------:R-:W-:Y:S05]  /*41270*/  BSYNC.RECONVERGENT B3 ;  /* 0x0000000000037941 */ /* 0x000fea0003800200 */
.L_x_31255:
        /* <DEDUP_REMOVED lines=87> */
.L_x_31254:
        /* <DEDUP_REMOVED lines=88> */
.L_x_31212:
        /* <DEDUP_REMOVED lines=25> */
.L_x_31261:
[----:B------:R-:W-:Y:S05]  /*41f00*/  BSYNC.RECONVERGENT B3 ;  /* 0x0000000000037941 */ /* 0x000fea0003800200 */
.L_x_31260:
        /* <DEDUP_REMOVED lines=23> */
.L_x_31263:
[----:B------:R-:W-:Y:S05]  /*42080*/  BSYNC.RECONVERGENT B3 ;  /* 0x0000000000037941 */ /* 0x000fea0003800200 */
.L_x_31262:
        /* <DEDUP_REMOVED lines=140> */
.L_x_31265:
[----:B------:R-:W-:Y:S05]  /*42950*/  BSYNC.RECONVERGENT B0 ;  /* 0x0000000000007941 */ /* 0x000fea0003800200 */
.L_x_31264:
        /* <DEDUP_REMOVED lines=8> */
.L_x_31267:
[----:B------:R-:W-:Y:S05]  /*429e0*/  BSYNC.RECONVERGENT B3 ;  /* 0x0000000000037941 */ /* 0x000fea0003800200 */
.L_x_31266:
        /* <DEDUP_REMOVED lines=84> */
.L_x_31269:
[----:B------:R-:W-:Y:S02]  /*42f30*/  FSEL R2, RZ, 3.37028055040000000000e+12, P0 ;  /* 0x54442d18ff027808 */ /* 0x000fe40000000000 */
[----:B------:R-:W-:-:S07]  /*42f40*/  FSEL R3, RZ, 2.1426990032196044922, P0 ;  /* 0x400921fbff037808 */ /* 0x000fce0000000000 */
.L_x_31270:
[----:B------:R-:W-:Y:S05]  /*42f50*/  BSYNC.RECONVERGENT B0 ;  /* 0x0000000000007941 */ /* 0x000fea0003800200 */
.L_x_31268:
[----:B------:R-:W-:Y:S01]  /*42f60*/  DADD R20, |R20|, |R22| ;  /* 0x0000000014147229 */ /* 0x000fe20000000616 */
[----:B------:R-:W-:Y:S01]  /*42f70*/  LOP3.LUT R23, R3, 0x80000000, R23, 0xb8, !PT ;  /* 0x8000000003177812 */ /* 0x000fe200078eb817 */
[----:B------:R-:W-:-:S06]  /*42f80*/  DADD R8, R8, 1 ;  /* 0x3ff0000008087429 */ /* 0x000fcc0000000000 */
[----:B------:R-:W-:-:S06]  /*42f90*/  DSETP.NAN.AND P0, PT, R20, R20, PT ;  /* 0x000000141400722a */ /* 0x000fcc0003f08000 */
[----:B------:R-:W-:Y:S02]  /*42fa0*/  FSEL R2, R20, R2, P0 ;  /* 0x0000000214027208 */ /* 0x000fe40000000000 */
[----:B------:R-:W-:Y:S01]  /*42fb0*/  FSEL R3, R21, R23, P0 ;  /* 0x0000001715037208 */ /* 0x000fe20000000000 */
[----:B------:R-:W-:Y:S06]  /*42fc0*/  BRA `(.L_x_31226) ;  /* 0x0000000c00507947 */ /* 0x000fec0003800000 */
.L_x_31211:
        /* <DEDUP_REMOVED lines=111> */
.L_x_31272:
[----:B------:R-:W-:Y:S05]  /*436c0*/  BSYNC.RECONVERGENT B0 ;  /* 0x0000000000007941 */ /* 0x000fea0003800200 */
.L_x_31271:
[----:B------:R-:W-:Y:S04]  /*436d0*/  BSSY.RECONVERGENT B3, `(.L_x_31273) ;  /* 0x0000007000037945 */ /* 0x000fe80003800200 */
[----:B------:R-:W-:Y:S05]  /*436e0*/  @P4 BRA P5, `(.L_x_31274) ;  /* 0x0000000000144947 */ /* 0x000fea0002800000 */
[----:B------:R-:W-:Y:S01]  /*436f0*/  IMAD.MOV.U32 R0, RZ, RZ, R4 ;  /* 0x000000ffff007224 */ /* 0x000fe200078e0004 */
[----:B------:R-:W-:Y:S01]  /*43700*/  MOV R4, 0x43740 ;  /* 0x0004374000047802 */ /* 0x000fe20000000f00 */
[----:B------:R-:W-:Y:S02]  /*43710*/  IMAD.MOV.U32 R2, RZ, RZ, R10 ;  /* 0x000000ffff027224 */ /* 0x000fe400078e000a */
[----:B------:R-:W-:-:S07]  /*43720*/  IMAD.MOV.U32 R3, RZ, RZ, R11 ;  /* 0x000000ffff037224 */ /* 0x000fce00078e000b */
[----:B------:R-:W-:Y:S05]  /*43730*/  CALL.REL.NOINC `($__internal_74_$__cuda_sm20_div_rn_f64_full) ;  /* 0x000005cc00247944 */ /* 0x000fea0003c00000 */
.L_x_31274:
[----:B------:R-:W-:Y:S05]  /*43740*/  BSYNC.RECONVERGENT B3 ;  /* 0x0000000000037941 */ /* 0x000fea0003800200 */
.L_x_31273:
        /* <DEDUP_REMOVED lines=84> */
.L_x_31276:
[----:B------:R-:W-:Y:S02]  /*43c90*/  FSEL R2, RZ, 3.37028055040000000000e+12, P0 ;  /* 0x54442d18ff027808 */ /* 0x000fe40000000000 */
[----:B------:R-:W-:-:S07]  /*43ca0*/  FSEL R3, RZ, 2.1426990032196044922, P0 ;  /* 0x400921fbff037808 */ /* 0x000fce0000000000 */
.L_x_31277:
[----:B------:R-:W-:Y:S05]  /*43cb0*/  BSYNC.RECONVERGENT B0 ;  /* 0x0000000000007941 */ /* 0x000fea0003800200 */
.L_x_31275:
[----:B------:R-:W-:Y:S01]  /*43cc0*/  DADD R20, |R20|, |R22| ;  /* 0x0000000014147229 */ /* 0x000fe20000000616 */
[----:B------:R-:W-:-:S07]  /*43cd0*/  LOP3.LUT R23, R3, 0x80000000, R23, 0xb8, !PT ;  /* 0x8000000003177812 */ /* 0x000fce00078eb817 */
[----:B------:R-:W-:-:S06]  /*43ce0*/  DSETP.NAN.AND P0, PT, R20, R20, PT ;  /* 0x000000141400722a */ /* 0x000fcc0003f08000 */
[----:B------:R-:W-:Y:S02]  /*43cf0*/  FSEL R2, R20, R2, P0 ;  /* 0x0000000214027208 */ /* 0x000fe40000000000 */
[----:B------:R-:W-:-:S07]  /*43d00*/  FSEL R3, R21, R23, P0 ;  /* 0x0000001715037208 */ /* 0x000fce0000000000 */
.L_x_31226:
[----:B------:R-:W-:Y:S05]  /*43d10*/  BSYNC.RECONVERGENT B1 ;  /* 0x0000000000017941 */ /* 0x000fea0003800200 */
.L_x_31210:
        /* <DEDUP_REMOVED lines=76> */
.L_x_31283:
[----:B------:R-:W-:Y:S05]  /*441e0*/  BSYNC.RECONVERGENT B0 ;  /* 0x0000000000007941 */ /* 0x000fea0003800200 */
.L_x_31282:
        /* <DEDUP_REMOVED lines=25> */
.L_x_31287:
[----:B------:R-:W-:Y:S05]  /*44380*/  BSYNC.RECONVERGENT B4 ;  /* 0x0000000000047941 */ /* 0x000fea0003800200 */
.L_x_31286:
[----:B------:R-:W-:Y:S01]  /*44390*/  VIADD R0, R4, 0x1 ;  /* 0x0000000104007836 */ /* 0x000fe20000000000 */
[----:B------:R-:W-:Y:S06]  /*443a0*/  BRA `(.L_x_31288) ;  /* 0x0000000000087947 */ /* 0x000fec0003800000 */
.L_x_31285:
[----:B------:R-:W-:Y:S01]  /*443b0*/  DMUL R2, RZ, R18 ;  /* 0x00000012ff027228 */ /* 0x000fe20000000000 */
[----:B------:R-:W-:-:S10]  /*443c0*/  IMAD.MOV.U32 R0, RZ, RZ, 0x1 ;  /* 0x00000001ff007424 */ /* 0x000fd400078e00ff */
.L_x_31288:
[----:B------:R-:W-:Y:S05]  /*443d0*/  BSYNC.RECONVERGENT B3 ;  /* 0x0000000000037941 */ /* 0x000fea0003800200 */
.L_x_31284:
        /* <DEDUP_REMOVED lines=56> */
.L_x_31290:
[----:B------:R-:W-:Y:S01]  /*44760*/  DMUL R2, RZ, R18 ;  /* 0x00000012ff027228 */ /* 0x000fe20000000000 */
[----:B------:R-:W-:-:S10]  /*44770*/  IMAD.MOV.U32 R0, RZ, RZ, RZ ;  /* 0x000000ffff007224 */ /* 0x000fd400078e00ff */
.L_x_31291:
[----:B------:R-:W-:Y:S05]  /*44780*/  BSYNC.RECONVERGENT B3 ;  /* 0x0000000000037941 */ /* 0x000fea0003800200 */
.L_x_31289:
        /* <DEDUP_REMOVED lines=32> */
.L_x_31281:
        /* <DEDUP_REMOVED lines=62> */
.L_x_31293:
[----:B------:R-:W-:Y:S05]  /*44d70*/  BSYNC.RECONVERGENT B0 ;  /* 0x0000000000007941 */ /* 0x000fea0003800200 */
.L_x_31292:
        /* <DEDUP_REMOVED lines=38> */
.L_x_31297:
[----:B------:R-:W-:Y:S05]  /*44fe0*/  BSYNC.RECONVERGENT B4 ;  /* 0x0000000000047941 */ /* 0x000fea0003800200 */
.L_x_31296:
[----:B------:R-:W-:Y:S01]  /*44ff0*/  VIADD R0, R4, 0x1 ;  /* 0x0000000104007836 */ /* 0x000fe20000000000 */
[----:B------:R-:W-:Y:S06]  /*45000*/  BRA `(.L_x_31298) ;  /* 0x0000000000087947 */ /* 0x000fec0003800000 */
.L_x_31295:
[----:B------:R-:W-:Y:S01]  /*45010*/  DMUL R2, RZ, R18 ;  /* 0x00000012ff027228 */ /* 0x000fe20000000000 */
[----:B------:R-:W-:-:S10]  /*45020*/  IMAD.MOV.U32 R0, RZ, RZ, 0x1 ;  /* 0x00000001ff007424 */ /* 0x000fd400078e00ff */
.L_x_31298:
[----:B------:R-:W-:Y:S05]  /*45030*/  BSYNC.RECONVERGENT B3 ;  /* 0x0000000000037941 */ /* 0x000fea0003800200 */
.L_x_31294:
        /* <DEDUP_REMOVED lines=58> */
.L_x_31300:
[----:B------:R-:W-:Y:S01]  /*453e0*/  DMUL R2, RZ, R18 ;  /* 0x00000012ff027228 */ /* 0x000fe20000000000 */
[----:B------:R-:W-:-:S10]  /*453f0*/  IMAD.MOV.U32 R0, RZ, RZ, RZ ;  /* 0x000000ffff007224 */ /* 0x000fd400078e00ff */
.L_x_31301:
[----:B------:R-:W-:Y:S05]  /*45400*/  BSYNC.RECONVERGENT B3 ;  /* 0x0000000000037941 */ /* 0x000fea0003800200 */
.L_x_31299:
        /* <DEDUP_REMOVED lines=35> */
.L_x_31280:
        /* <DEDUP_REMOVED lines=10> */
.L_x_31302:
[----:B------:R-:W-:-:S10]  /*456e0*/  DADD R18, R18, -R18 ;  /* 0x0000000012127229 */ /* 0x000fd40000000812 */
[----:B------:R-:W-:Y:S02]  /*456f0*/  IMAD.MOV.U32 R16, RZ, RZ, R18 ;  /* 0x000000ffff107224 */ /* 0x000fe400078e0012 */
[----:B------:R-:W-:Y:S01]  /*45700*/  IMAD.MOV.U32 R17, RZ, RZ, R19 ;  /* 0x000000ffff117224 */ /* 0x000fe200078e0013 */
[----:B------:R-:W-:Y:S06]  /*45710*/  BRA `(.L_x_31209) ;  /* 0x0000000800cc7947 */ /* 0x000fec0003800000 */
.L_x_31279:
        /* <DEDUP_REMOVED lines=26> */
.L_x_31306:
[----:B------:R-:W-:Y:S05]  /*458c0*/  BSYNC.RECONVERGENT B4 ;  /* 0x0000000000047941 */ /* 0x000fea0003800200 */
.L_x_31305:
[----:B------:R-:W-:Y:S01]  /*458d0*/  VIADD R0, R4, 0x1 ;  /* 0x0000000104007836 */ /* 0x000fe20000000000 */
[----:B------:R-:W-:Y:S06]  /*458e0*/  BRA `(.L_x_31307) ;  /* 0x0000000000087947 */ /* 0x000fec0003800000 */
.L_x_31304:
[----:B------:R-:W-:Y:S01]  /*458f0*/  DMUL R2, RZ, R18 ;  /* 0x00000012ff027228 */ /* 0x000fe20000000000 */
[----:B------:R-:W-:-:S10]  /*45900*/  IMAD.MOV.U32 R0, RZ, RZ, 0x1 ;  /* 0x00000001ff007424 */ /* 0x000fd400078e00ff */
.L_x_31307:
[----:B------:R-:W-:Y:S05]  /*45910*/  BSYNC.RECONVERGENT B3 ;  /* 0x0000000000037941 */ /* 0x000fea0003800200 */
.L_x_31303:
        /* <DEDUP_REMOVED lines=56> */
.L_x_31309:
[----:B------:R-:W-:Y:S01]  /*45ca0*/  DMUL R2, RZ, R18 ;  /* 0x00000012ff027228 */ /* 0x000fe20000000000 */
[----:B------:R-:W-:-:S10]  /*45cb0*/  IMAD.MOV.U32 R0, RZ, RZ, RZ ;  /* 0x000000ffff007224 */ /* 0x000fd400078e00ff */
.L_x_31310:
[----:B------:R-:W-:Y:S05]  /*45cc0*/  BSYNC.RECONVERGENT B3 ;  /* 0x0000000000037941 */ /* 0x000fea0003800200 */
.L_x_31308:
        /* <DEDUP_REMOVED lines=30> */
.L_x_31278:
        /* <DEDUP_REMOVED lines=58> */
.L_x_31209:
[----:B------:R-:W-:Y:S05]  /*46250*/  BSYNC.RECONVERGENT B2 ;  /* 0x0000000000027941 */ /* 0x000fea0003800200 */
.L_x_31208:
        /* <DEDUP_REMOVED lines=139> */
.L_x_31320:
        /* <DEDUP_REMOVED lines=22> */
.L_x_31323:
[----:B------:R-:W-:Y:S05]  /*46c70*/  BSYNC.RECONVERGENT B4 ;  /* 0x0000000000047941 */ /* 0x000fea0003800200 */
.L_x_31322:
        /* <DEDUP_REMOVED lines=29> */
.L_x_31321:
[----:B------:R-:W-:Y:S05]  /*46e50*/  BSYNC.RECONVERGENT B3 ;  /* 0x0000000000037941 */ /* 0x000fea0003800200 */
.L_x_31319:
        /* <DEDUP_REMOVED lines=22> */
.L_x_31325:
[----:B------:R-:W-:Y:S05]  /*46fc0*/  BSYNC.RECONVERGENT B3 ;  /* 0x0000000000037941 */ /* 0x000fea0003800200 */
.L_x_31324:
        /* <DEDUP_REMOVED lines=84> */
.L_x_31327:
[----:B------:R-:W-:Y:S02]  /*47510*/  FSEL R2, RZ, 3.37028055040000000000e+12, P0 ;  /* 0x54442d18ff027808 */ /* 0x000fe40000000000 */
[----:B------:R-:W-:-:S07]  /*47520*/  FSEL R3, RZ, 2.1426990032196044922, P0 ;  /* 0x400921fbff037808 */ /* 0x000fce0000000000 */
.L_x_31328:
[----:B------:R-:W-:Y:S05]  /*47530*/  BSYNC.RECONVERGENT B0 ;  /* 0x0000000000007941 */ /* 0x000fea0003800200 */
.L_x_31326:
[----:B------:R-:W-:Y:S01]  /*47540*/  DADD R24, |R24|, |R26| ;  /* 0x0000000018187229 */ /* 0x000fe2000000061a */
[----:B------:R-:W-:Y:S01]  /*47550*/  LOP3.LUT R27, R3, 0x80000000, R27, 0xb8, !PT ;  /* 0x80000000031b7812 */ /* 0x000fe200078eb81b */
[----:B------:R-:W-:-:S06]  /*47560*/  DMUL R8, R8, 0.5 ;  /* 0x3fe0000008087828 */ /* 0x000fcc0000000000 */
[----:B------:R-:W-:-:S06]  /*47570*/  DSETP.NAN.AND P0, PT, R24, R24, PT ;  /* 0x000000181800722a */ /* 0x000fcc0003f08000 */
[----:B------:R-:W-:Y:S02]  /*47580*/  FSEL R2, R24, R2, P0 ;  /* 0x0000000218027208 */ /* 0x000fe40000000000 */
[----:B------:R-:W-:Y:S01]  /*47590*/  FSEL R3, R25, R27, P0 ;  /* 0x0000001b19037208 */ /* 0x000fe20000000000 */
[----:B------:R-:W-:Y:S06]  /*475a0*/  BRA `(.L_x_31329) ;  /* 0x0000006400c87947 */ /* 0x000fec0003800000 */
.L_x_31318:
        /* <DEDUP_REMOVED lines=101> */
.L_x_31332:
[----:B------:R-:W-:Y:S05]  /*47c00*/  BSYNC.RECONVERGENT B0 ;  /* 0x0000000000007941 */ /* 0x000fea0003800200 */
.L_x_31331:
        /* <DEDUP_REMOVED lines=8> */
.L_x_31334:
[----:B------:R-:W-:Y:S05]  /*47c90*/  BSYNC.RECONVERGENT B3 ;  /* 0x0000000000037941 */ /* 0x000fea0003800200 */
.L_x_31333:
        /* <DEDUP_REMOVED lines=84> */
.L_x_31336:
[----:B------:R-:W-:Y:S02]  /*481e0*/  FSEL R2, RZ, 3.37028055040000000000e+12, P0 ;  /* 0x54442d18ff027808 */ /* 0x000fe40000000000 */
[----:B------:R-:W-:-:S07]  /*481f0*/  FSEL R3, RZ, 2.1426990032196044922, P0 ;  /* 0x400921fbff037808 */ /* 0x000fce0000000000 */
.L_x_31337:
[----:B------:R-:W-:Y:S05]  /*48200*/  BSYNC.RECONVERGENT B0 ;  /* 0x0000000000007941 */ /* 0x000fea0003800200 */
.L_x_31335:
[----:B------:R-:W-:Y:S01]  /*48210*/  DADD R24, |R24|, |R26| ;  /* 0x0000000018187229 */ /* 0x000fe2000000061a */
[----:B------:R-:W-:Y:S01]  /*48220*/  LOP3.LUT R27, R3, 0x80000000, R27, 0xb8, !PT ;  /* 0x80000000031b7812 */ /* 0x000fe200078eb81b */
[----:B------:R-:W-:-:S06]  /*48230*/  DMUL R8, R8, 0.5 ;  /* 0x3fe0000008087828 */ /* 0x000fcc0000000000 */
[----:B------:R-:W-:-:S06]  /*48240*/  DSETP.NAN.AND P0, PT, R24, R24, PT ;  /* 0x000000181800722a */ /* 0x000fcc0003f08000 */
[----:B------:R-:W-:Y:S02]  /*48250*/  FSEL R2, R24, R2, P0 ;  /* 0x0000000218027208 */ /* 0x000fe40000000000 */
[----:B------:R-:W-:Y:S01]  /*48260*/  FSEL R3, R25, R27, P0 ;  /* 0x0000001b19037208 */ /* 0x000fe20000000000 */
[----:B------:R-:W-:Y:S06]  /*48270*/  BRA `(.L_x_31329) ;  /* 0x0000005800947947 */ /* 0x000fec0003800000 */
.L_x_31330:
        /* <DEDUP_REMOVED lines=31> */
.L_x_31339:
        /* <DEDUP_REMOVED lines=75> */
.L_x_31338:
        /* <DEDUP_REMOVED lines=99> */
.L_x_31341:
        /* <DEDUP_REMOVED lines=22> */
.L_x_31344:
[----:B------:R-:W-:Y:S05]  /*490b0*/  BSYNC.RECONVERGENT B4 ;  /* 0x0000000000047941 */ /* 0x000fea0003800200 */
.L_x_31343:
        /* <DEDUP_REMOVED lines=29> */
.L_x_31342:
[----:B------:R-:W-:Y:S05]  /*49290*/  BSYNC.RECONVERGENT B3 ;  /* 0x0000000000037941 */ /* 0x000fea0003800200 */
.L_x_31340:
        /* <DEDUP_REMOVED lines=26> */
.L_x_31346:
[----:B------:R-:W-:Y:S05]  /*49440*/  BSYNC.RECONVERGENT B3 ;  /* 0x0000000000037941 */ /* 0x000fea0003800200 */
.L_x_31345:
        /* <DEDUP_REMOVED lines=84> */
.L_x_31348:
[----:B------:R-:W-:Y:S02]  /*49990*/  FSEL R2, RZ, 3.37028055040000000000e+12, P0 ;  /* 0x54442d18ff027808 */ /* 0x000fe40000000000 */
[----:B------:R-:W-:-:S07]  /*499a0*/  FSEL R3, RZ, 2.1426990032196044922, P0 ;  /* 0x400921fbff037808 */ /* 0x000fce0000000000 */
.L_x_31349:
[----:B------:R-:W-:Y:S05]  /*499b0*/  BSYNC.RECONVERGENT B0 ;  /* 0x0000000000007941 */ /* 0x000fea0003800200 */
.L_x_31347:
[----:B------:R-:W-:Y:S01]  /*499c0*/  DADD R24, |R24|, |R26| ;  /* 0x0000000018187229 */ /* 0x000fe2000000061a */
[----:B------:R-:W-:Y:S01]  /*499d0*/  LOP3.LUT R27, R3, 0x80000000, R27, 0xb8, !PT ;  /* 0x80000000031b7812 */ /* 0x000fe200078eb81b */
[----:B------:R-:W-:-:S06]  /*499e0*/  DMUL R8, R20, 0.5 ;  /* 0x3fe0000014087828 */ /* 0x000fcc0000000000 */
[----:B------:R-:W-:-:S06]  /*499f0*/  DSETP.NAN.AND P0, PT, R24, R24, PT ;  /* 0x000000181800722a */ /* 0x000fcc0003f08000 */
[----:B------:R-:W-:Y:S02]  /*49a00*/  FSEL R2, R24, R2, P0 ;  /* 0x0000000218027208 */ /* 0x000fe40000000000 */
[----:B------:R-:W-:Y:S01]  /*49a10*/  FSEL R3, R25, R27, P0 ;  /* 0x0000001b19037208 */ /* 0x000fe20000000000 */
[----:B------:R-:W-:Y:S06]  /*49a20*/  BRA `(.L_x_31329) ;  /* 0x0000004000a87947 */ /* 0x000fec0003800000 */
.L_x_31317:
        /* <DEDUP_REMOVED lines=137> */
.L_x_31351:
[----:B------:R-:W-:Y:S05]  /*4a2c0*/  BSYNC.RECONVERGENT B0 ;  /* 0x0000000000007941 */ /* 0x000fea0003800200 */
.L_x_31350:
        /* <DEDUP_REMOVED lines=8> */
.L_x_31353:
[----:B------:R-:W-:Y:S05]  /*4a350*/  BSYNC.RECONVERGENT B3 ;  /* 0x0000000000037941 */ /* 0x000fea0003800200 */
.L_x_31352:
        /* <DEDUP_REMOVED lines=84> */
.L_x_31355:
[----:B------:R-:W-:Y:S02]  /*4a8a0*/  FSEL R2, RZ, 3.37028055040000000000e+12, P0 ;  /* 0x54442d18ff027808 */ /* 0x000fe40000000000 */
[----:B------:R-:W-:-:S07]  /*4a8b0*/  FSEL R3, RZ, 2.1426990032196044922, P0 ;  /* 0x400921fbff037808 */ /* 0x000fce0000000000 */
.L_x_31356:
[----:B------:R-:W-:Y:S05]  /*4a8c0*/  BSYNC.RECONVERGENT B0 ;  /* 0x0000000000007941 */ /* 0x000fea0003800200 */
.L_x_31354:
[----:B------:R-:W-:Y:S01]  /*4a8d0*/  DADD R24, |R24|, |R26| ;  /* 0x0000000018187229 */ /* 0x000fe2000000061a */
[----:B------:R-:W-:-:S07]  /*4a8e0*/  LOP3.LUT R27, R3, 0x80000000, R27, 0xb8, !PT ;  /* 0x80000000031b7812 */ /* 0x000fce00078eb81b */
[----:B------:R-:W-:-:S06]  /*4a8f0*/  DSETP.NAN.AND P0, PT, R24, R24, PT ;  /* 0x000000181800722a */ /* 0x000fcc0003f08000 */
[----:B------:R-:W-:Y:S02]  /*4a900*/  FSEL R2, R24, R2, P0 ;  /* 0x0000000218027208 */ /* 0x000fe40000000000 */
[----:B------:R-:W-:Y:S01]  /*4a910*/  FSEL R3, R25, R27, P0 ;  /* 0x0000001b19037208 */ /* 0x000fe20000000000 */
[----:B------:R-:W-:Y:S06]  /*4a920*/  BRA `(.L_x_31329) ;  /* 0x0000003000e87947 */ /* 0x000fec0003800000 */
.L_x_31316:
        /* <DEDUP_REMOVED lines=92> */
.L_x_31359:
        /* <DEDUP_REMOVED lines=22> */
.L_x_31362:
[----:B------:R-:W-:Y:S05]  /*4b050*/  BSYNC.RECONVERGENT B4 ;  /* 0x0000000000047941 */ /* 0x000fea0003800200 */
.L_x_31361:
        /* <DEDUP_REMOVED lines=29> */
.L_x_31360:
[----:B------:R-:W-:Y:S05]  /*4b230*/  BSYNC.RECONVERGENT B3 ;  /* 0x0000000000037941 */ /* 0x000fea0003800200 */
.L_x_31358:
        /* <DEDUP_REMOVED lines=87> */
.L_x_31357:
        /* <DEDUP_REMOVED lines=88> */
.L_x_31315:
        /* <DEDUP_REMOVED lines=25> */
.L_x_31364:
[----:B------:R-:W-:Y:S05]  /*4bec0*/  BSYNC.RECONVERGENT B3 ;  /* 0x0000000000037941 */ /* 0x000fea0003800200 */
.L_x_31363:
        /* <DEDUP_REMOVED lines=23> */
.L_x_31366:
[----:B------:R-:W-:Y:S05]  /*4c040*/  BSYNC.RECONVERGENT B3 ;  /* 0x0000000000037941 */ /* 0x000fea0003800200 */
.L_x_31365:
        /* <DEDUP_REMOVED lines=140> */
.L_x_31368:
[----:B------:R-:W-:Y:S05]  /*4c910*/  BSYNC.RECONVERGENT B0 ;  /* 0x0000000000007941 */ /* 0x000fea0003800200 */
.L_x_31367:
        /* <DEDUP_REMOVED lines=8> */
.L_x_31370:
[----:B------:R-:W-:Y:S05]  /*4c9a0*/  BSYNC.RECONVERGENT B3 ;  /* 0x0000000000037941 */ /* 0x000fea0003800200 */
.L_x_31369:
        /* <DEDUP_REMOVED lines=84> */
.L_x_31372:
[----:B------:R-:W-:Y:S02]  /*4cef0*/  FSEL R2, RZ, 3.37028055040000000000e+12, P0 ;  /* 0x54442d18ff027808 */ /* 0x000fe40000000000 */
[----:B------:R-:W-:-:S07]  /*4cf00*/  FSEL R3, RZ, 2.1426990032196044922, P0 ;  /* 0x400921fbff037808 */ /* 0x000fce0000000000 */
.L_x_31373:
[----:B------:R-:W-:Y:S05]  /*4cf10*/  BSYNC.RECONVERGENT B0 ;  /* 0x0000000000007941 */ /* 0x000fea0003800200 */
.L_x_31371:
[----:B------:R-:W-:Y:S01]  /*4cf20*/  DADD R24, |R24|, |R26| ;  /* 0x0000000018187229 */ /* 0x000fe2000000061a */
[----:B------:R-:W-:Y:S01]  /*4cf30*/  LOP3.LUT R27, R3, 0x80000000, R27, 0xb8, !PT ;  /* 0x80000000031b7812 */ /* 0x000fe200078eb81b */
[----:B------:R-:W-:-:S06]  /*4cf40*/  DADD R8, R8, 1 ;  /* 0x3ff0000008087429 */ /* 0x000fcc0000000000 */
[----:B------:R-:W-:-:S06]  /*4cf50*/  DSETP.NAN.AND P0, PT, R24, R24, PT ;  /* 0x000000181800722a */ /* 0x000fcc0003f08000 */
[----:B------:R-:W-:Y:S02]  /*4cf60*/  FSEL R2, R24, R2, P0 ;  /* 0x0000000218027208 */ /* 0x000fe40000000000 */
[----:B------:R-:W-:Y:S01]  /*4cf70*/  FSEL R3, R25, R27, P0 ;  /* 0x0000001b19037208 */ /* 0x000fe20000000000 */
[----:B------:R-:W-:Y:S06]  /*4cf80*/  BRA `(.L_x_31329) ;  /* 0x0000000c00507947 */ /* 0x000fec0003800000 */
.L_x_31314:
        /* <DEDUP_REMOVED lines=111> */
.L_x_31375:
[----:B------:R-:W-:Y:S05]  /*4d680*/  BSYNC.RECONVERGENT B0 ;  /* 0x0000000000007941 */ /* 0x000fea0003800200 */
.L_x_31374:
[----:B------:R-:W-:Y:S04]  /*4d690*/  BSSY.RECONVERGENT B3, `(.L_x_31376) ;  /* 0x0000007000037945 */ /* 0x000fe80003800200 */
[----:B------:R-:W-:Y:S05]  /*4d6a0*/  @P4 BRA P5, `(.L_x_31377) ;  /* 0x0000000000144947 */ /* 0x000fea0002800000 */
[----:B------:R-:W-:Y:S01]  /*4d6b0*/  IMAD.MOV.U32 R0, RZ, RZ, R4 ;  /* 0x000000ffff007224 */ /* 0x000fe200078e0004 */
[----:B------:R-:W-:Y:S01]  /*4d6c0*/  MOV R4, 0x4d700 ;  /* 0x0004d70000047802 */ /* 0x000fe20000000f00 */
[----:B------:R-:W-:Y:S02]  /*4d6d0*/  IMAD.MOV.U32 R2, RZ, RZ, R10 ;  /* 0x000000ffff027224 */ /* 0x000fe400078e000a */
[----:B------:R-:W-:-:S07]  /*4d6e0*/  IMAD.MOV.U32 R3, RZ, RZ, R11 ;  /* 0x000000ffff037224 */ /* 0x000fce00078e000b */
[----:B------:R-:W-:Y:S05]  /*4d6f0*/  CALL.REL.NOINC `($__internal_74_$__cuda_sm20_div_rn_f64_full) ;  /* 0x0000052c00347944 */ /* 0x000fea0003c00000 */
.L_x_31377:
[----:B------:R-:W-:Y:S05]  /*4d700*/  BSYNC.RECONVERGENT B3 ;  /* 0x0000000000037941 */ /* 0x000fea0003800200 */
.L_x_31376:
        /* <DEDUP_REMOVED lines=84> */
.L_x_31379:
[----:B------:R-:W-:Y:S02]  /*4dc50*/  FSEL R2, RZ, 3.37028055040000000000e+12, P0 ;  /* 0x54442d18ff027808 */ /* 0x000fe40000000000 */
[----:B------:R-:W-:-:S07]  /*4dc60*/  FSEL R3, RZ, 2.1426990032196044922, P0 ;  /* 0x400921fbff037808 */ /* 0x000fce0000000000 */
.L_x_31380:
[----:B------:R-:W-:Y:S05]  /*4dc70*/  BSYNC.RECONVERGENT B0 ;  /* 0x0000000000007941 */ /* 0x000fea0003800200 */
.L_x_31378:
[----:B------:R-:W-:Y:S01]  /*4dc80*/  DADD R24, |R24|, |R26| ;  /* 0x0000000018187229 */ /* 0x000fe2000000061a */
[----:B------:R-:W-:-:S07]  /*4dc90*/  LOP3.LUT R27, R3, 0x80000000, R27, 0xb8, !PT ;  /* 0x80000000031b7812 */ /* 0x000fce00078eb81b */
[----:B------:R-:W-:-:S06]  /*4dca0*/  DSETP.NAN.AND P0, PT, R24, R24, PT ;  /* 0x000000181800722a */ /* 0x000fcc0003f08000 */
[----:B------:R-:W-:Y:S02]  /*4dcb0*/  FSEL R2, R24, R2, P0 ;  /* 0x0000000218027208 */ /* 0x000fe40000000000 */
[----:B------:R-:W-:-:S07]  /*4dcc0*/  FSEL R3, R25, R27, P0 ;  /* 0x0000001b19037208 */ /* 0x000fce0000000000 */
.L_x_31329:
[----:B------:R-:W-:Y:S05]  /*4dcd0*/  BSYNC.RECONVERGENT B1 ;  /* 0x0000000000017941 */ /* 0x000fea0003800200 */
.L_x_31313:
        /* <DEDUP_REMOVED lines=76> */
.L_x_31386:
[----:B------:R-:W-:Y:S05]  /*4e1a0*/  BSYNC.RECONVERGENT B0 ;  /* 0x0000000000007941 */ /* 0x000fea0003800200 */
.L_x_31385:
        /* <DEDUP_REMOVED lines=25> */
.L_x_31390:
[----:B------:R-:W-:Y:S05]  /*4e340*/  BSYNC.RECONVERGENT B4 ;  /* 0x0000000000047941 */ /* 0x000fea0003800200 */
.L_x_31389:
[----:B------:R-:W-:Y:S01]  /*4e350*/  VIADD R0, R4, 0x1 ;  /* 0x0000000104007836 */ /* 0x000fe20000000000 */
[----:B------:R-:W-:Y:S06]  /*4e360*/  BRA `(.L_x_31391) ;  /* 0x0000000000087947 */ /* 0x000fec0003800000 */
.L_x_31388:
[----:B------:R-:W-:Y:S01]  /*4e370*/  DMUL R2, RZ, R22 ;  /* 0x00000016ff027228 */ /* 0x000fe20000000000 */
[----:B------:R-:W-:-:S10]  /*4e380*/  IMAD.MOV.U32 R0, RZ, RZ, 0x1 ;  /* 0x00000001ff007424 */ /* 0x000fd400078e00ff */
.L_x_31391:
[----:B------:R-:W-:Y:S05]  /*4e390*/  BSYNC.RECONVERGENT B3 ;  /* 0x0000000000037941 */ /* 0x000fea0003800200 */
.L_x_31387:
        /* <DEDUP_REMOVED lines=56> */
.L_x_31393:
[----:B------:R-:W-:Y:S01]  /*4e720*/  DMUL R2, RZ, R22 ;  /* 0x00000016ff027228 */ /* 0x000fe20000000000 */
[----:B------:R-:W-:-:S10]  /*4e730*/  IMAD.MOV.U32 R0, RZ, RZ, RZ ;  /* 0x000000ffff007224 */ /* 0x000fd400078e00ff */
.L_x_31394:
[----:B------:R-:W-:Y:S05]  /*4e740*/  BSYNC.RECONVERGENT B3 ;  /* 0x0000000000037941 */ /* 0x000fea0003800200 */
.L_x_31392:
        /* <DEDUP_REMOVED lines=32> */
.L_x_31384:
        /* <DEDUP_REMOVED lines=62> */
.L_x_31396:
[----:B------:R-:W-:Y:S05]  /*4ed30*/  BSYNC.RECONVERGENT B0 ;  /* 0x0000000000007941 */ /* 0x000fea0003800200 */
.L_x_31395:
        /* <DEDUP_REMOVED lines=38> */
.L_x_31400:
[----:B------:R-:W-:Y:S05]  /*4efa0*/  BSYNC.RECONVERGENT B4 ;  /* 0x0000000000047941 */ /* 0x000fea0003800200 */
.L_x_31399:
[----:B------:R-:W-:Y:S01]  /*4efb0*/  VIADD R0, R4, 0x1 ;  /* 0x0000000104007836 */ /* 0x000fe20000000000 */
[----:B------:R-:W-:Y:S06]  /*4efc0*/  BRA `(.L_x_31401) ;  /* 0x0000000000087947 */ /* 0x000fec0003800000 */
.L_x_31398:
[----:B------:R-:W-:Y:S01]  /*4efd0*/  DMUL R2, RZ, R22 ;  /* 0x00000016ff027228 */ /* 0x000fe20000000000 */
[----:B------:R-:W-:-:S10]  /*4efe0*/  IMAD.MOV.U32 R0, RZ, RZ, 0x1 ;  /* 0x00000001ff007424 */ /* 0x000fd400078e00ff */
.L_x_31401:
[----:B------:R-:W-:Y:S05]  /*4eff0*/  BSYNC.RECONVERGENT B3 ;  /* 0x0000000000037941 */ /* 0x000fea0003800200 */
.L_x_31397:
        /* <DEDUP_REMOVED lines=58> */
.L_x_31403:
[----:B------:R-:W-:Y:S01]  /*4f3a0*/  DMUL R2, RZ, R22 ;  /* 0x00000016ff027228 */ /* 0x000fe20000000000 */
[----:B------:R-:W-:-:S10]  /*4f3b0*/  IMAD.MOV.U32 R0, RZ, RZ, RZ ;  /* 0x000000ffff007224 */ /* 0x000fd400078e00ff */
.L_x_31404:
[----:B------:R-:W-:Y:S05]  /*4f3c0*/  BSYNC.RECONVERGENT B3 ;  /* 0x0000000000037941 */ /* 0x000fea0003800200 */
.L_x_31402:
        /* <DEDUP_REMOVED lines=35> */
.L_x_31383:
        /* <DEDUP_REMOVED lines=10> */
.L_x_31405:
[----:B------:R-:W-:-:S10]  /*4f6a0*/  DADD R22, R22, -R22 ;  /* 0x0000000016167229 */ /* 0x000fd40000000816 */
[----:B------:R-:W-:Y:S02]  /*4f6b0*/  IMAD.MOV.U32 R20, RZ, RZ, R22 ;  /* 0x000000ffff147224 */ /* 0x000fe400078e0016 */
[----:B------:R-:W-:Y:S01]  /*4f6c0*/  IMAD.MOV.U32 R21, RZ, RZ, R23 ;  /* 0x000000ffff157224 */ /* 0x000fe200078e0017 */
[----:B------:R-:W-:Y:S06]  /*4f6d0*/  BRA `(.L_x_31312) ;  /* 0x0000000800cc7947 */ /* 0x000fec0003800000 */
.L_x_31382:
        /* <DEDUP_REMOVED lines=26> */
.L_x_31409:
[----:B------:R-:W-:Y:S05]  /*4f880*/  BSYNC.RECONVERGENT B4 ;  /* 0x0000000000047941 */ /* 0x000fea0003800200 */
.L_x_31408:
[----:B------:R-:W-:Y:S01]  /*4f890*/  VIADD R0, R4, 0x1 ;  /* 0x0000000104007836 */ /* 0x000fe20000000000 */
[----:B------:R-:W-:Y:S06]  /*4f8a0*/  BRA `(.L_x_31410) ;  /* 0x0000000000087947 */ /* 0x000fec0003800000 */
.L_x_31407:
[----:B------:R-:W-:Y:S01]  /*4f8b0*/  DMUL R2, RZ, R22 ;  /* 0x00000016ff027228 */ /* 0x000fe20000000000 */
[----:B------:R-:W-:-:S10]  /*4f8c0*/  IMAD.MOV.U32 R0, RZ, RZ, 0x1 ;  /* 0x00000001ff007424 */ /* 0x000fd400078e00ff */
.L_x_31410:
[----:B------:R-:W-:Y:S05]  /*4f8d0*/  BSYNC.RECONVERGENT B3 ;  /* 0x0000000000037941 */ /* 0x000fea0003800200 */
.L_x_31406:
        /* <DEDUP_REMOVED lines=56> */
.L_x_31412:
[----:B------:R-:W-:Y:S01]  /*4fc60*/  DMUL R2, RZ, R22 ;  /* 0x00000016ff027228 */ /* 0x000fe20000000000 */
[----:B------:R-:W-:-:S10]  /*4fc70*/  IMAD.MOV.U32 R0, RZ, RZ, RZ ;  /* 0x000000ffff007224 */ /* 0x000fd400078e00ff */
.L_x_31413:
[----:B------:R-:W-:Y:S05]  /*4fc80*/  BSYNC.RECONVERGENT B3 ;  /* 0x0000000000037941 */ /* 0x000fea0003800200 */
.L_x_31411:
        /* <DEDUP_REMOVED lines=30> */
.L_x_31381:
        /* <DEDUP_REMOVED lines=58> */
.L_x_31312:
[----:B------:R-:W-:Y:S05]  /*50210*/  BSYNC.RECONVERGENT B2 ;  /* 0x0000000000027941 */ /* 0x000fea0003800200 */
.L_x_31311:
[----:B------:R-:W-:Y:S01]  /*50220*/  ISETP.GE.U32.AND P0, PT, R52, UR5, PT ;  /* 0x0000000534007c0c */ /* 0x000fe2000bf06070 */
[----:B------:R-:W-:Y:S04]  /*50230*/  BSSY.RECONVERGENT B0, `(.L_x_31414) ;  /* 0x0000033000007945 */ /* 0x000fe80003800200 */
[----:B------:R-:W-:Y:S08]  /*50240*/  BSSY.RELIABLE B1, `(.L_x_31415) ;  /* 0x000002b000017945 */ /* 0x000ff00003800100 */
[----:B------:R-:W-:Y:S05]  /*50250*/  @P0 BRA `(.L_x_31416) ;  /* 0x0000000000300947 */ /* 0x000fea0003800000 */
[----:B------:R-:W0:Y:S01]  /*50260*/  LDC.64 R2, c[0x0][0x3b0] ;  /* 0x0000ec00ff027b82 */ /* 0x000e220000000a00 */
[C---:B------:R-:W-:Y:S02]  /*50270*/  VIADD R5, R52.reuse, UR4 ;  /* 0x0000000434057c36 */ /* 0x040fe40008000000 */
[----:B------:R-:W-:-:S05]  /*50280*/  VIADD R52, R52, 0x80 ;  /* 0x0000008034347836 */ /* 0x000fca0000000000 */
[----:B------:R-:W-:Y:S01]  /*50290*/  ISETP.GE.AND P0, PT, R52, UR5, PT ;  /* 0x0000000534007c0c */ /* 0x000fe2000bf06270 */
[----:B0-----:R-:W-:-:S05]  /*502a0*/  IMAD.WIDE.U32 R2, R5, 0x10, R2 ;  /* 0x0000001005027825 */ /* 0x001fca00078e0002 */
[----:B------:R0:W-:Y:S07]  /*502b0*/  STG.E.128 desc[UR8][R2.64], R28 ;  /* 0x0000001c02007986 */ /* 0x0001ee000c101d08 */
[----:B------:R-:W-:Y:S05]  /*502c0*/  @P0 BRA `(.L_x_31417) ;  /* 0x0000000000300947 */ /* 0x000fea0003800000 */
[----:B0-----:R-:W0:Y:S01]  /*502d0*/  LDC.64 R2, c[0x0][0x3b0] ;  /* 0x0000ec00ff027b82 */ /* 0x001e220000000a00 */
[C---:B------:R-:W-:Y:S02]  /*502e0*/  VIADD R5, R52.reuse, UR4 ;  /* 0x0000000434057c36 */ /* 0x040fe40008000000 */
[----:B------:R-:W-:Y:S02]  /*502f0*/  VIADD R52, R52, 0x80 ;  /* 0x0000008034347836 */ /* 0x000fe40000000000 */
[----:B0-----:R-:W-:-:S05]  /*50300*/  IMAD.WIDE.U32 R2, R5, 0x10, R2 ;  /* 0x0000001005027825 */ /* 0x001fca00078e0002 */
[----:B------:R0:W-:Y:S02]  /*50310*/  STG.E.128 desc[UR8][R2.64], R32 ;  /* 0x0000002002007986 */ /* 0x0001e4000c101d08 */
.L_x_31416:
[----:B------:R-:W-:-:S13]  /*50320*/  ISETP.GE.AND P0, PT, R52, UR5, PT ;  /* 0x0000000534007c0c */ /* 0x000fda000bf06270 */
[----:B------:R-:W-:Y:S05]  /*50330*/  @P0 BRA `(.L_x_31418) ;  /* 0x0000000000300947 */ /* 0x000fea0003800000 */
[----:B0-----:R-:W0:Y:S01]  /*50340*/  LDC.64 R2, c[0x0][0x3b0] ;  /* 0x0000ec00ff027b82 */ /* 0x001e220000000a00 */
[C---:B------:R-:W-:Y:S02]  /*50350*/  VIADD R5, R52.reuse, UR4 ;  /* 0x0000000434057c36 */ /* 0x040fe40008000000 */
[----:B------:R-:W-:Y:S02]  /*50360*/  VIADD R52, R52, 0x80 ;  /* 0x0000008034347836 */ /* 0x000fe40000000000 */
[----:B0-----:R-:W-:-:S05]  /*50370*/  IMAD.WIDE.U32 R2, R5, 0x10, R2 ;  /* 0x0000001005027825 */ /* 0x001fca00078e0002 */
[----:B------:R1:W-:Y:S02]  /*50380*/  STG.E.128 desc[UR8][R2.64], R36 ;  /* 0x0000002402007986 */ /* 0x0003e4000c101d08 */
.L_x_31417:
[----:B------:R-:W-:-:S13]  /*50390*/  ISETP.GE.AND P0, PT, R52, UR5, PT ;  /* 0x0000000534007c0c */ /* 0x000fda000bf06270 */
[----:B------:R-:W-:Y:S05]  /*503a0*/  @P0 BRA `(.L_x_31419) ;  /* 0x0000000000300947 */ /* 0x000fea0003800000 */
[----:B01----:R-:W0:Y:S01]  /*503b0*/  LDC.64 R2, c[0x0][0x3b0] ;  /* 0x0000ec00ff027b82 */ /* 0x003e220000000a00 */
[C---:B------:R-:W-:Y:S02]  /*503c0*/  VIADD R5, R52.reuse, UR4 ;  /* 0x0000000434057c36 */ /* 0x040fe40008000000 */
[----:B------:R-:W-:Y:S02]  /*503d0*/  VIADD R52, R52, 0x80 ;  /* 0x0000008034347836 */ /* 0x000fe40000000000 */
[----:B0-----:R-:W-:-:S05]  /*503e0*/  IMAD.WIDE.U32 R2, R5, 0x10, R2 ;  /* 0x0000001005027825 */ /* 0x001fca00078e0002 */
[----:B------:R1:W-:Y:S02]  /*503f0*/  STG.E.128 desc[UR8][R2.64], R40 ;  /* 0x0000002802007986 */ /* 0x0003e4000c101d08 */
.L_x_31418:
[----:B------:R-:W-:-:S13]  /*50400*/  ISETP.GE.AND P0, PT, R52, UR5, PT ;  /* 0x0000000534007c0c */ /* 0x000fda000bf06270 */
[----:B------:R-:W-:Y:S05]  /*50410*/  @P0 BRA `(.L_x_31420) ;  /* 0x0000000000340947 */ /* 0x000fea0003800000 */
[----:B01----:R-:W0:Y:S01]  /*50420*/  LDC.64 R2, c[0x0][0x3b0] ;  /* 0x0000ec00ff027b82 */ /* 0x003e220000000a00 */
[C---:B------:R-:W-:Y:S02]  /*50430*/  VIADD R5, R52.reuse, UR4 ;  /* 0x0000000434057c36 */ /* 0x040fe40008000000 */
[----:B------:R-:W-:Y:S02]  /*50440*/  VIADD R52, R52, 0x80 ;  /* 0x0000008034347836 */ /* 0x000fe40000000000 */
[----:B0-----:R-:W-:-:S05]  /*50450*/  IMAD.WIDE.U32 R2, R5, 0x10, R2 ;  /* 0x0000001005027825 */ /* 0x001fca00078e0002 */
[----:B------:R2:W-:Y:S02]  /*50460*/  STG.E.128 desc[UR8][R2.64], R44 ;  /* 0x0000002c02007986 */ /* 0x0005e4000c101d08 */
.L_x_31419:
[----:B------:R-:W-:-:S13]  /*50470*/  ISETP.GE.AND P0, PT, R52, UR5, PT ;  /* 0x0000000534007c0c */ /* 0x000fda000bf06270 */
[----:B------:R-:W-:Y:S05]  /*50480*/  @P0 BREAK.RELIABLE B1 ;  /* 0x0000000000010942 */ /* 0x000fea0003800100 */
[----:B------:R-:W-:Y:S05]  /*50490*/  @P0 BRA `(.L_x_31421) ;  /* 0x0000000000300947 */ /* 0x000fea0003800000 */
[----:B012---:R-:W0:Y:S01]  /*504a0*/  LDC.64 R2, c[0x0][0x3b0] ;  /* 0x0000ec00ff027b82 */ /* 0x007e220000000a00 */
[C---:B------:R-:W-:Y:S02]  /*504b0*/  VIADD R5, R52.reuse, UR4 ;  /* 0x0000000434057c36 */ /* 0x040fe40008000000 */
[----:B------:R-:W-:Y:S02]  /*504c0*/  VIADD R52, R52, 0x80 ;  /* 0x0000008034347836 */ /* 0x000fe40000000000 */
[----:B0-----:R-:W-:-:S05]  /*504d0*/  IMAD.WIDE.U32 R2, R5, 0x10, R2 ;  /* 0x0000001005027825 */ /* 0x001fca00078e0002 */
[----:B------:R2:W-:Y:S02]  /*504e0*/  STG.E.128 desc[UR8][R2.64], R12 ;  /* 0x0000000c02007986 */ /* 0x0005e4000c101d08 */
.L_x_31420:
[----:B------:R-:W-:Y:S05]  /*504f0*/  BSYNC.RELIABLE B1 ;  /* 0x0000000000017941 */ /* 0x000fea0003800100 */
.L_x_31415:
[----:B------:R-:W-:-:S13]  /*50500*/  ISETP.GE.AND P0, PT, R52, UR5, PT ;  /* 0x0000000534007c0c */ /* 0x000fda000bf06270 */
[----:B012---:R-:W0:Y:S01]  /*50510*/  @!P0 LDC.64 R2, c[0x0][0x3b0] ;  /* 0x0000ec00ff028b82 */ /* 0x007e220000000a00 */
[C---:B------:R-:W-:Y:S02]  /*50520*/  @!P0 VIADD R5, R52.reuse, UR4 ;  /* 0x0000000434058c36 */ /* 0x040fe40008000000 */
[----:B------:R-:W-:Y:S02]  /*50530*/  @!P0 VIADD R52, R52, 0x80 ;  /* 0x0000008034348836 */ /* 0x000fe40000000000 */
[----:B0-----:R-:W-:-:S05]  /*50540*/  @!P0 IMAD.WIDE.U32 R2, R5, 0x10, R2 ;  /* 0x0000001005028825 */ /* 0x001fca00078e0002 */
[----:B------:R3:W-:Y:S02]  /*50550*/  @!P0 STG.E.128 desc[UR8][R2.64], R16 ;  /* 0x0000001002008986 */ /* 0x0007e4000c101d08 */
.L_x_31421:
[----:B------:R-:W-:Y:S05]  /*50560*/  BSYNC.RECONVERGENT B0 ;  /* 0x0000000000007941 */ /* 0x000fea0003800200 */
.L_x_31414:
[----:B------:R-:W-:Y:S05]  /*50570*/  WARPSYNC.ALL ;  /* 0x0000000000007948 */ /* 0x000fea0003800000 */
[----:B------:R-:W-:-:S13]  /*50580*/  ISETP.GE.AND P0, PT, R52, UR5, PT ;  /* 0x0000000534007c0c */ /* 0x000fda000bf06270 */
[----:B------:R-:W-:Y:S05]  /*50590*/  @P0 EXIT ;  /* 0x000000000000094d */ /* 0x000fea0003800000 */
[----:B0123--:R-:W0:Y:S01]  /*505a0*/  LDC.64 R2, c[0x0][0x3b0] ;  /* 0x0000ec00ff027b82 */ /* 0x00fe220000000a00 */
[----:B------:R-:W-:-:S04]  /*505b0*/  VIADD R5, R52, UR4 ;  /* 0x0000000434057c36 */ /* 0x000fc80008000000 */
[----:B0-----:R-:W-:-:S05]  /*505c0*/  IMAD.WIDE.U32 R2, R5, 0x10, R2 ;  /* 0x0000001005027825 */ /* 0x001fca00078e0002 */
[----:B------:R-:W-:Y:S01]  /*505d0*/  STG.E.128 desc[UR8][R2.64], R20 ;  /* 0x0000001402007986 */ /* 0x000fe2000c101d08 */
[----:B------:R-:W-:Y:S05]  /*505e0*/  EXIT ;  /* 0x000000000000794d */ /* 0x000fea0003800000 */
.L_x_30607:
[----:B------:R-:W0:Y:S01]  /*505f0*/  S2R R5, SR_TID.X ;  /* 0x0000000000057919 */ /* 0x000e220000002100 */
[----:B------:R-:W1:Y:S02]  /*50600*/  LDCU.64 UR6, c[0x0][0x3b8] ;  /* 0x00007700ff0677ac */ /* 0x000e640008000a00 */
[----:B-1----:R-:W-:-:S06]  /*50610*/  UIMAD.WIDE.U32 UR6, UR4, 0x10, UR6 ;  /* 0x00000010040678a5 */ /* 0x002fcc000f8e0006 */
[----:B------:R-:W-:Y:S02]  /*50620*/  IMAD.U32 R2, RZ, RZ, UR6 ;  /* 0x00000006ff027e24 */ /* 0x000fe4000f8e00ff */
[----:B------:R-:W-:Y:S02]  /*50630*/  IMAD.U32 R3, RZ, RZ, UR7 ;  /* 0x00000007ff037e24 */ /* 0x000fe4000f8e00ff */
[----:B0-----:R-:W-:-:S05]  /*50640*/  IMAD.WIDE.U32 R2, R5, 0x20, R2 ;  /* 0x0000002005027825 */ /* 0x001fca00078e0002 */
[----:B------:R-:W2:Y:S04]  /*50650*/  LDG.E.ENL2.256 R20, R8, desc[UR8][R2.64] ;  /* 0xfe0000080208797e */ /* 0x000ea80008121914 */
[----:B------:R0:W5:Y:S04]  /*50660*/  LDG.E.ENL2.256 R12, R16, desc[UR8][R2.64+0x1000] ;  /* 0xfe0080080210797e */ /* 0x000168000812190c */
[----:B------:R0:W5:Y:S04]  /*50670*/  LDG.E.ENL2.256 R36, R40, desc[UR8][R2.64+0x2000] ;  /* 0xfe0100080228797e */ /* 0x0001680008121924 */
[----:B------:R0:W5:Y:S01]  /*50680*/  LDG.E.ENL2.256 R28, R32, desc[UR8][R2.64+0x3000] ;  /* 0xfe0180080220797e */ /* 0x000162000812191c */
[----:B------:R-:W-:Y:S01]  /*50690*/  BSSY.RECONVERGENT B1, `(.L_x_31422) ;  /* 0x00007a2000017945 */ /* 0x000fe20003800200 */
[----:B--2---:R-:W-:-:S02]  /*506a0*/  DSETP.NAN.AND P0, PT, R10, R10, PT ;  /* 0x0000000a0a00722a */ /* 0x004fc40003f08000 */
[----:B------:R-:W-:-:S14]  /*506b0*/  DSETP.NUM.AND P1, PT, R8, R8, PT ;  /* 0x000000080800722a */ /* 0x000fdc0003f27000 */
[----:B0-----:R-:W-:Y:S05]  /*506c0*/  @!P0 BRA P1, `(.L_x_31423) ;  /* 0x0000000c00508947 */ /* 0x001fea0000800000 */
        /* <DEDUP_REMOVED lines=85> */
.L_x_31425:
[----:B------:R-:W-:Y:S01]  /*50c20*/  IMAD.MOV.U32 R2, RZ, RZ, 0x0 ;  /* 0x00000000ff027424 */ /* 0x000fe200078e00ff */
[----:B------:R-:W-:Y:S01]  /*50c30*/  LOP3.LUT P0, RZ, R5, 0x7fffffff, RZ, 0xc0, !PT ;  /* 0x7fffffff05ff7812 */ /* 0x000fe2000780c0ff */
[----:B------:R-:W-:-:S06]  /*50c40*/  IMAD.MOV.U32 R3, RZ, RZ, 0x7ff00000 ;  /* 0x7ff00000ff037424 */ /* 0x000fcc00078e00ff */
[----:B------:R-:W-:-:S10]  /*50c50*/  DFMA R2, R4, R2, +INF ;  /* 0x7ff000000402742b */ /* 0x000fd40000000002 */
[----:B------:R-:W-:Y:S02]  /*50c60*/  FSEL R24, R2, RZ, P0 ;  /* 0x000000ff02187208 */ /* 0x000fe40000000000 */
[----:B------:R-:W-:-:S07]  /*50c70*/  FSEL R25, R3, -QNAN , P0 ;  /* 0xfff0000003197808 */ /* 0x000fce0000000000 */
.L_x_31426:
[----:B------:R-:W-:Y:S05]  /*50c80*/  BSYNC.RECONVERGENT B0 ;  /* 0x0000000000007941 */ /* 0x000fea0003800200 */
.L_x_31424:
        /* <DEDUP_REMOVED lines=27> */
[----:B-----5:R-:W-:Y:S05]  /*50e40*/  CALL.REL.NOINC `($__internal_74_$__cuda_sm20_div_rn_f64_full) ;  /* 0x000004f400607944 */ /* 0x020fea0003c00000 */
.L_x_31428:
[----:B------:R-:W-:Y:S05]  /*50e50*/  BSYNC.RECONVERGENT B2 ;  /* 0x0000000000027941 */ /* 0x000fea0003800200 */
.L_x_31427:
        /* <DEDUP_REMOVED lines=73> */
[----:B------:R-:W-:Y:S02]  /*512f0*/  @!P1 FSEL R2, R4, R6, !P0 ;  /* 0x0000000604029208 */ /* 0x000fe40004000000 */
[----:B------:R-:W-:Y:S01]  /*51300*/  @!P1 FSEL R3, R5, R7, !P0 ;  /* 0x0000000705039208 */ /* 0x000fe20004000000 */
[C-C-:B------:R-:W-:Y:S01]  /*51310*/  @P3 DSETP.NEU.AND P1, PT, |R8|.reuse, |R10|.reuse, PT ;  /* 0x4000000a0800322a */ /* 0x140fe20003f2d200 */
[----:B------:R-:W-:Y:S01]  /*51320*/  @P3 IMAD.MOV.U32 R7, RZ, RZ, 0x7f3321d2 ;  /* 0x7f3321d2ff073424 */ /* 0x000fe200078e00ff */
[----:B------:R-:W-:Y:S01]  /*51330*/  @P3 FSEL R27, R27, 1.8213495016098022461, !P0 ;  /* 0x3fe921fb1b1b3808 */ /* 0x000fe20004000000 */
[----:B------:R-:W-:Y:S01]  /*51340*/  DADD R8, |R8|, |R10| ;  /* 0x0000000008087229 */ /* 0x000fe2000000060a */
[----:B------:R-:W-:Y:S02]  /*51350*/  @!P3 FSEL R5, RZ, 2.1426990032196044922, P0 ;  /* 0x400921fbff05b808 */ /* 0x000fe40000000000 */
[----:B------:R-:W-:Y:S02]  /*51360*/  @P3 FSEL R7, R7, 3.37028055040000000000e+12, !P0 ;  /* 0x54442d1807073808 */ /* 0x000fe40004000000 */
        /* <DEDUP_REMOVED lines=10> */
.L_x_31423:
        /* <DEDUP_REMOVED lines=33> */
[----:B-----5:R-:W-:Y:S05]  /*51620*/  CALL.REL.NOINC `($__internal_74_$__cuda_sm20_div_rn_f64_full) ;  /* 0x000004ec00687944 */ /* 0x020fea0003c00000 */
[----:B------:R-:W-:Y:S02]  /*51630*/  IMAD.MOV.U32 R24, RZ, RZ, R2 ;  /* 0x000000ffff187224 */ /* 0x000fe400078e0002 */
[----:B------:R-:W-:-:S07]  /*51640*/  IMAD.MOV.U32 R25, RZ, RZ, R3 ;  /* 0x000000ffff197224 */ /* 0x000fce00078e0003 */
.L_x_31432:
[----:B------:R-:W-:Y:S05]  /*51650*/  BSYNC.RECONVERGENT B2 ;  /* 0x0000000000027941 */ /* 0x000fea0003800200 */
.L_x_31431:
        /* <DEDUP_REMOVED lines=23> */
.L_x_31434:
[----:B------:R-:W-:Y:S05]  /*517d0*/  BSYNC.RECONVERGENT B2 ;  /* 0x0000000000027941 */ /* 0x000fea0003800200 */
.L_x_31433:
        /* <DEDUP_REMOVED lines=121> */
.L_x_31436:
[----:B------:R-:W-:Y:S01]  /*51f70*/  IMAD.MOV.U32 R2, RZ, RZ, 0x0 ;  /* 0x00000000ff027424 */ /* 0x000fe200078e00ff */
[----:B------:R-:W-:Y:S01]  /*51f80*/  LOP3.LUT P0, RZ, R5, 0x7fffffff, RZ, 0xc0, !PT ;  /* 0x7fffffff05ff7812 */ /* 0x000fe2000780c0ff */
[----:B------:R-:W-:-:S06]  /*51f90*/  IMAD.MOV.U32 R3, RZ, RZ, 0x7ff00000 ;  /* 0x7ff00000ff037424 */ /* 0x000fcc00078e00ff */
[----:B------:R-:W-:-:S10]  /*51fa0*/  DFMA R2, R4, R2, +INF ;  /* 0x7ff000000402742b */ /* 0x000fd40000000002 */
[----:B------:R-:W-:Y:S02]  /*51fb0*/  FSEL R24, R2, RZ, P0 ;  /* 0x000000ff02187208 */ /* 0x000fe40000000000 */
[----:B------:R-:W-:-:S07]  /*51fc0*/  FSEL R25, R3, -QNAN , P0 ;  /* 0xfff0000003197808 */ /* 0x000fce0000000000 */
.L_x_31437:
[----:B------:R-:W-:Y:S05]  /*51fd0*/  BSYNC.RECONVERGENT B0 ;  /* 0x0000000000007941 */ /* 0x000fea0003800200 */
.L_x_31435:
        /* <DEDUP_REMOVED lines=22> */
.L_x_31439:
[----:B------:R-:W-:Y:S05]  /*52140*/  BSYNC.RECONVERGENT B2 ;  /* 0x0000000000027941 */ /* 0x000fea0003800200 */
.L_x_31438:
        /* <DEDUP_REMOVED lines=92> */
.L_x_31430:
        /* <DEDUP_REMOVED lines=12> */
[----:B------:R-:W-:Y:S02]  /*527d0*/  @P1 IMAD.MOV.U32 R6, RZ, RZ, 0x54442d18 ;  /* 0x54442d18ff061424 */ /* 0x000fe400078e00ff */
[----:B------:R-:W-:Y:S01]  /*527e0*/  @P1 IMAD.MOV.U32 R7, RZ, RZ, 0x400921fb ;  /* 0x400921fbff071424 */ /* 0x000fe200078e00ff */
[----:B------:R-:W-:Y:S01]  /*527f0*/  DFMA R4, R2, -UR6, R4 ;  /* 0x8000000602047c2b */ /* 0x000fe20008000004 */
[----:B------:R-:W-:Y:S01]  /*52800*/  UMOV UR6, 0x8dde082e ;  /* 0x8dde082e00067882 */ /* 0x000fe20000000000 */
[----:B------:R-:W-:Y:S01]  /*52810*/  UMOV UR7, 0x3f531278 ;  /* 0x3f53127800077882 */ /* 0x000fe20000000000 */
[----:B------:R-:W-:Y:S01]  /*52820*/  @!P1 PLOP3.LUT P0, PT, P2, PT, PT, 0x80, 0x8 ;  /* 0x000000000008981c */ /* 0x000fe2000170f070 */
[----:B------:R-:W-:-:S02]  /*52830*/  @!P1 IMAD.MOV.U32 R24, RZ, RZ, 0x54442d18 ;  /* 0x54442d18ff189424 */ /* 0x000fc400078e00ff */
[----:B------:R-:W-:Y:S02]  /*52840*/  @!P1 IMAD.MOV.U32 R25, RZ, RZ, 0x3ff921fb ;  /* 0x3ff921fbff199424 */ /* 0x000fe400078e00ff */
[----:B------:R-:W-:Y:S01]  /*52850*/  DFMA R4, R2, R4, -UR6 ;  /* 0x8000000602047e2b */ /* 0x000fe20008000004 */
[----:B------:R-:W-:Y:S01]  /*52860*/  UMOV UR6, 0xc8249315 ;  /* 0xc824931500067882 */ /* 0x000fe20000000000 */
[----:B------:R-:W-:Y:S01]  /*52870*/  UMOV UR7, 0x3f6f9690 ;  /* 0x3f6f969000077882 */ /* 0x000fe20000000000 */
[----:B------:R-:W-:-:S05]  /*52880*/  IMAD.MOV.U32 R0, RZ, RZ, 0x7f3321d2 ;  /* 0x7f3321d2ff007424 */ /* 0x000fca00078e00ff */
        /* <DEDUP_REMOVED lines=47> */
[----:B------:R-:W-:-:S08]  /*52b80*/  DFMA R4, R44, R4, R44 ;  /* 0x000000042c04722b */ /* 0x000fd0000000002c */
        /* <DEDUP_REMOVED lines=22> */
.L_x_31441:
        /* <DEDUP_REMOVED lines=28> */
.L_x_31445:
[----:B------:R-:W-:Y:S05]  /*52eb0*/  BSYNC.RECONVERGENT B3 ;  /* 0x0000000000037941 */ /* 0x000fea0003800200 */
.L_x_31444:
        /* <DEDUP_REMOVED lines=30> */
.L_x_31443:
        /* <DEDUP_REMOVED lines=77> */
.L_x_31447:
[----:B------:R-:W-:Y:S01]  /*53570*/  IMAD.MOV.U32 R4, RZ, RZ, 0x0 ;  /* 0x00000000ff047424 */ /* 0x000fe200078e00ff */
[----:B------:R-:W-:Y:S01]  /*53580*/  LOP3.LUT P0, RZ, R3, 0x7fffffff, RZ, 0xc0, !PT ;  /* 0x7fffffff03ff7812 */ /* 0x000fe2000780c0ff */
[----:B------:R-:W-:-:S06]  /*53590*/  IMAD.MOV.U32 R5, RZ, RZ, 0x7ff00000 ;  /* 0x7ff00000ff057424 */ /* 0x000fcc00078e00ff */
[----:B------:R-:W-:-:S10]  /*535a0*/  DFMA R4, R2, R4, +INF ;  /* 0x7ff000000204742b */ /* 0x000fd40000000004 */
[----:B------:R-:W-:Y:S02]  /*535b0*/  FSEL R2, R4, RZ, P0 ;  /* 0x000000ff04027208 */ /* 0x000fe40000000000 */
[----:B------:R-:W-:-:S07]  /*535c0*/  FSEL R3, R5, -QNAN , P0 ;  /* 0xfff0000005037808 */ /* 0x000fce0000000000 */
.L_x_31446:
[----:B------:R-:W-:Y:S05]  /*535d0*/  BSYNC.RECONVERGENT B2 ;  /* 0x0000000000027941 */ /* 0x000fea0003800200 */
.L_x_31442:
        /* <DEDUP_REMOVED lines=71> */
[----:B------:R-:W-:Y:S01]  /*53a50*/  @P2 PLOP3.LUT P0, PT, P1, PT, PT, 0x80, 0x8 ;  /* 0x000000000008281c */ /* 0x000fe20000f0f070 */
[----:B------:R-:W-:-:S03]  /*53a60*/  DSETP.NEU.AND P1, PT, |R8|, |R10|, PT ;  /* 0x4000000a0800722a */ /* 0x000fc60003f2d200 */
[----:B------:R-:W-:Y:S02]  /*53a70*/  @!P2 DADD R4, R4, R6 ;  /* 0x000000000404a229 */ /* 0x000fe40000000006 */
[----:B------:R-:W-:Y:S01]  /*53a80*/  DADD R6, |R8|, |R10| ;  /* 0x0000000008067229 */ /* 0x000fe2000000060a */
[----:B------:R-:W-:-:S03]  /*53a90*/  FSEL R9, R26, 1.8213495016098022461, !P0 ;  /* 0x3fe921fb1a097808 */ /* 0x000fc60004000000 */
[----:B------:R-:W-:Y:S02]  /*53aa0*/  @P2 FSEL R5, R25, R45, !P0 ;  /* 0x0000002d19052208 */ /* 0x000fe40004000000 */
[----:B------:R-:W-:Y:S02]  /*53ab0*/  @P2 FSEL R4, R24, R44, !P0 ;  /* 0x0000002c18042208 */ /* 0x000fe40004000000 */
[----:B------:R-:W-:Y:S01]  /*53ac0*/  FSEL R25, R0, 3.37028055040000000000e+12, !P0 ;  /* 0x54442d1800197808 */ /* 0x000fe20004000000 */
[----:B------:R-:W-:Y:S01]  /*53ad0*/  DSETP.NAN.AND P0, PT, R6, R6, PT ;  /* 0x000000060600722a */ /* 0x000fe20003f08000 */
[----:B------:R-:W-:Y:S02]  /*53ae0*/  FSEL R9, R9, R5, !P1 ;  /* 0x0000000509097208 */ /* 0x000fe40004800000 */
[----:B------:R-:W-:Y:S01]  /*53af0*/  FSEL R5, R25, R4, !P1 ;  /* 0x0000000419057208 */ /* 0x000fe20004800000 */
[----:B------:R-:W-:Y:S01]  /*53b00*/  DMUL R24, R2, 0.5 ;  /* 0x3fe0000002187828 */ /* 0x000fe20000000000 */
[----:B------:R-:W-:-:S02]  /*53b10*/  LOP3.LUT R11, R9, 0x80000000, R11, 0xb8, !PT ;  /* 0x80000000090b7812 */ /* 0x000fc400078eb80b */
[----:B------:R-:W-:Y:S02]  /*53b20*/  FSEL R4, R6, R5, P0 ;  /* 0x0000000506047208 */ /* 0x000fe40000000000 */
[----:B------:R-:W-:Y:S01]  /*53b30*/  FSEL R5, R7, R11, P0 ;  /* 0x0000000b07057208 */ /* 0x000fe20000000000 */
[----:B------:R-:W-:Y:S06]  /*53b40*/  BRA `(.L_x_31429) ;  /* 0x0000004400587947 */ /* 0x000fec0003800000 */
.L_x_31440:
        /* <DEDUP_REMOVED lines=142> */
.L_x_31450:
[----:B------:R-:W-:Y:S01]  /*54430*/  IMAD.MOV.U32 R2, RZ, RZ, 0x0 ;  /* 0x00000000ff027424 */ /* 0x000fe200078e00ff */
[----:B------:R-:W-:Y:S01]  /*54440*/  LOP3.LUT P0, RZ, R5, 0x7fffffff, RZ, 0xc0, !PT ;  /* 0x7fffffff05ff7812 */ /* 0x000fe2000780c0ff */
[----:B------:R-:W-:-:S06]  /*54450*/  IMAD.MOV.U32 R3, RZ, RZ, 0x7ff00000 ;  /* 0x7ff00000ff037424 */ /* 0x000fcc00078e00ff */
[----:B------:R-:W-:-:S10]  /*54460*/  DFMA R2, R4, R2, +INF ;  /* 0x7ff000000402742b */ /* 0x000fd40000000002 */
[----:B------:R-:W-:Y:S02]  /*54470*/  FSEL R24, R2, RZ, P0 ;  /* 0x000000ff02187208 */ /* 0x000fe40000000000 */
[----:B------:R-:W-:-:S07]  /*54480*/  FSEL R25, R3, -QNAN , P0 ;  /* 0xfff0000003197808 */ /* 0x000fce0000000000 */
.L_x_31451:
[----:B------:R-:W-:Y:S05]  /*54490*/  BSYNC.RECONVERGENT B0 ;  /* 0x0000000000007941 */ /* 0x000fea0003800200 */
.L_x_31449:
        /* <DEDUP_REMOVED lines=21> */
.L_x_31453:
[----:B------:R-:W-:Y:S05]  /*545f0*/  BSYNC.RECONVERGENT B2 ;  /* 0x0000000000027941 */ /* 0x000fea0003800200 */
.L_x_31452:
        /* <DEDUP_REMOVED lines=91> */
.L_x_31448:
        /* <DEDUP_REMOVED lines=33> */
.L_x_31458:
[----:B------:R-:W-:Y:S05]  /*54dc0*/  BSYNC.RECONVERGENT B3 ;  /* 0x0000000000037941 */ /* 0x000fea0003800200 */
.L_x_31457:
        /* <DEDUP_REMOVED lines=30> */
.L_x_31456:
        /* <DEDUP_REMOVED lines=77> */
.L_x_31460:
[----:B------:R-:W-:Y:S01]  /*55480*/  IMAD.MOV.U32 R4, RZ, RZ, 0x0 ;  /* 0x00000000ff047424 */ /* 0x000fe200078e00ff */
[----:B------:R-:W-:Y:S01]  /*55490*/  LOP3.LUT P0, RZ, R3, 0x7fffffff, RZ, 0xc0, !PT ;  /* 0x7fffffff03ff7812 */ /* 0x000fe2000780c0ff */
[----:B------:R-:W-:-:S06]  /*554a0*/  IMAD.MOV.U32 R5, RZ, RZ, 0x7ff00000 ;  /* 0x7ff00000ff057424 */ /* 0x000fcc00078e00ff */
[----:B------:R-:W-:-:S10]  /*554b0*/  DFMA R4, R2, R4, +INF ;  /* 0x7ff000000204742b */ /* 0x000fd40000000004 */
[----:B------:R-:W-:Y:S02]  /*554c0*/  FSEL R24, R4, RZ, P0 ;  /* 0x000000ff04187208 */ /* 0x000fe40000000000 */
[----:B------:R-:W-:-:S07]  /*554d0*/  FSEL R25, R5, -QNAN , P0 ;  /* 0xfff0000005197808 */ /* 0x000fce0000000000 */
.L_x_31459:
[----:B------:R-:W-:Y:S05]  /*554e0*/  BSYNC.RECONVERGENT B2 ;  /* 0x0000000000027941 */ /* 0x000fea0003800200 */
.L_x_31455:
        /* <DEDUP_REMOVED lines=22> */
.L_x_31462:
[----:B------:R-:W-:Y:S05]  /*55650*/  BSYNC.RECONVERGENT B2 ;  /* 0x0000000000027941 */ /* 0x000fea0003800200 */
.L_x_31461:
        /* <DEDUP_REMOVED lines=92> */
.L_x_31454:
        /* <DEDUP_REMOVED lines=83> */
.L_x_31465:
[----:B------:R-:W-:Y:S01]  /*56150*/  IMAD.MOV.U32 R4, RZ, RZ, 0x0 ;  /* 0x00000000ff047424 */ /* 0x000fe200078e00ff */
[----:B------:R-:W-:Y:S01]  /*56160*/  LOP3.LUT P0, RZ, R3, 0x7fffffff, RZ, 0xc0, !PT ;  /* 0x7fffffff03ff7812 */ /* 0x000fe2000780c0ff */
[----:B------:R-:W-:-:S06]  /*56170*/  IMAD.MOV.U32 R5, RZ, RZ, 0x7ff00000 ;  /* 0x7ff00000ff057424 */ /* 0x000fcc00078e00ff */
[----:B------:R-:W-:-:S10]  /*56180*/  DFMA R4, R2, R4, +INF ;  /* 0x7ff000000204742b */ /* 0x000fd40000000004 */
[----:B------:R-:W-:Y:S02]  /*56190*/  FSEL R24, R4, RZ, P0 ;  /* 0x000000ff04187208 */ /* 0x000fe40000000000 */
[----:B------:R-:W-:-:S07]  /*561a0*/  FSEL R25, R5, -QNAN , P0 ;  /* 0xfff0000005197808 */ /* 0x000fce0000000000 */
.L_x_31466:
[----:B------:R-:W-:Y:S05]  /*561b0*/  BSYNC.RECONVERGENT B0 ;  /* 0x0000000000007941 */ /* 0x000fea0003800200 */
.L_x_31464:
        /* <DEDUP_REMOVED lines=21> */
.L_x_31468:
[----:B------:R-:W-:Y:S05]  /*56310*/  BSYNC.RECONVERGENT B2 ;  /* 0x0000000000027941 */ /* 0x000fea0003800200 */
.L_x_31467:
        /* <DEDUP_REMOVED lines=92> */
.L_x_31463:
        /* <DEDUP_REMOVED lines=28> */
.L_x_31470:
        /* <DEDUP_REMOVED lines=18> */
[----:B------:R-:W-:Y:S01]  /*56bc0*/  FSEL R6, R4, R66, P1 ;  /* 0x0000004204067208 */ /* 0x000fe20000800000 */
[----:B------:R-:W-:Y:S01]  /*56bd0*/  DSETP.GEU.AND P1, PT, R24, R48, P1 ;  /* 0x000000301800722a */ /* 0x000fe20000f2e000 */
[----:B------:R-:W-:Y:S01]  /*56be0*/  FSEL R4, R24, R48, P2 ;  /* 0x0000003018047208 */ /* 0x000fe20001000000 */
[----:B------:R-:W-:Y:S01]  /*56bf0*/  DSETP.GEU.AND P3, PT, R64, R52, PT ;  /* 0x000000344000722a */ /* 0x000fe20003f6e000 */
[----:B------:R-:W-:-:S05]  /*56c00*/  FSEL R5, R25, R49, P2 ;  /* 0x0000003119057208 */ /* 0x000fca0001000000 */
        /* <DEDUP_REMOVED lines=9> */
[----:B------:R-:W-:Y:S01]  /*56ca0*/  IMAD.MOV.U32 R64, RZ, RZ, R62 ;  /* 0x000000ffff407224 */ /* 0x000fe200078e003e */
[----:B------:R-:W-:Y:S01]  /*56cb0*/  FSEL R27, R65, R53, P3 ;  /* 0x00000035411b7208 */ /* 0x000fe20001800000 */
[----:B------:R-:W-:Y:S01]  /*56cc0*/  IMAD.MOV.U32 R65, RZ, RZ, R3 ;  /* 0x000000ffff417224 */ /* 0x000fe200078e0003 */
[C-C-:B------:R-:W-:Y:S01]  /*56cd0*/  DSETP.GEU.AND P3, PT, R48.reuse, R46.reuse, PT ;  /* 0x0000002e3000722a */ /* 0x140fe20003f6e000 */
[----:B------:R-:W-:Y:S01]  /*56ce0*/  IMAD.MOV.U32 R66, RZ, RZ, R26 ;  /* 0x000000ffff427224 */ /* 0x000fe200078e001a */
[----:B------:R-:W-:Y:S01]  /*56cf0*/  DSETP.GEU.AND P2, PT, R48, R46, P2 ;  /* 0x0000002e3000722a */ /* 0x000fe2000174e000 */
[----:B------:R-:W-:-:S03]  /*56d00*/  IMAD.MOV.U32 R67, RZ, RZ, R27 ;  /* 0x000000ffff437224 */ /* 0x000fc600078e001b */
[----:B------:R-:W-:Y:S02]  /*56d10*/  FSEL R52, R46, R48, P3 ;  /* 0x000000302e347208 */ /* 0x000fe40001800000 */
[----:B------:R-:W-:Y:S02]  /*56d20*/  FSEL R53, R47, R49, P3 ;  /* 0x000000312f357208 */ /* 0x000fe40001800000 */
[----:B------:R-:W-:Y:S02]  /*56d30*/  FSEL R46, R48, R46, P3 ;  /* 0x0000002e302e7208 */ /* 0x000fe40001800000 */
[----:B------:R-:W-:Y:S02]  /*56d40*/  FSEL R47, R49, R47, P3 ;  /* 0x0000002f312f7208 */ /* 0x000fe40001800000 */
        /* <DEDUP_REMOVED lines=16> */
[C-C-:B------:R-:W-:Y:S02]  /*56e50*/  DSETP.GEU.AND P3, PT, R52.reuse, R56.reuse, PT ;  /* 0x000000383400722a */ /* 0x140fe40003f6e000 */
[----:B------:R-:W-:Y:S01]  /*56e60*/  DSETP.GEU.AND P2, PT, R52, R56, P2 ;  /* 0x000000383400722a */ /* 0x000fe2000174e000 */
[----:B------:R-:W-:-:S03]  /*56e70*/  IMAD.MOV.U32 R61, RZ, RZ, R59 ;  /* 0x000000ffff3d7224 */ /* 0x000fc600078e003b */
[----:B------:R-:W-:Y:S02]  /*56e80*/  FSEL R48, R56, R52, P3 ;  /* 0x0000003438307208 */ /* 0x000fe40001800000 */
[----:B------:R-:W-:Y:S02]  /*56e90*/  FSEL R49, R57, R53, P3 ;  /* 0x0000003539317208 */ /* 0x000fe40001800000 */
[----:B------:R-:W-:Y:S01]  /*56ea0*/  FSEL R58, R52, R56, P3 ;  /* 0x00000038343a7208 */ /* 0x000fe20001800000 */
[----:B------:R-:W-:Y:S01]  /*56eb0*/  IMAD.MOV.U32 R52, RZ, RZ, R24 ;  /* 0x000000ffff347224 */ /* 0x000fe200078e0018 */
[----:B------:R-:W-:Y:S01]  /*56ec0*/  FSEL R63, R53, R57, P3 ;  /* 0x00000039353f7208 */ /* 0x000fe20001800000 */
[----:B------:R-:W-:Y:S01]  /*56ed0*/  IMAD.MOV.U32 R53, RZ, RZ, R25 ;  /* 0x000000ffff357224 */ /* 0x000fe200078e0019 */
[C-C-:B------:R-:W-:Y:S02]  /*56ee0*/  DSETP.GEU.AND P2, PT, R48.reuse, R54.reuse, P2 ;  /* 0x000000363000722a */ /* 0x140fe4000174e000 */
        /* <DEDUP_REMOVED lines=12> */
.L_x_31469:
        /* <DEDUP_REMOVED lines=39> */
.L_x_31474:
[----:B------:R-:W-:Y:S05]  /*57220*/  BSYNC.RECONVERGENT B3 ;  /* 0x0000000000037941 */ /* 0x000fea0003800200 */
.L_x_31473:
        /* <DEDUP_REMOVED lines=30> */
.L_x_31472:
[----:B------:R-:W-:-:S10]  /*57410*/  DADD R26, R26, 1 ;  /* 0x3ff000001a1a7429 */ /* 0x000fd40000000000 */
[----:B------:R-:W-:Y:S01]  /*57420*/  ISETP.GT.AND P0, PT, R27, 0xfffff, PT ;  /* 0x000fffff1b00780c */ /* 0x000fe20003f04270 */
[--C-:B------:R-:W-:Y:S02]  /*57430*/  IMAD.MOV.U32 R2, RZ, RZ, R26.reuse ;  /* 0x000000ffff027224 */ /* 0x100fe400078e001a */
[----:B------:R-:W-:Y:S02]  /*57440*/  IMAD.MOV.U32 R3, RZ, RZ, R27 ;  /* 0x000000ffff037224 */ /* 0x000fe400078e001b */
[----:B------:R-:W-:-:S08]  /*57450*/  IMAD.MOV.U32 R24, RZ, RZ, R26 ;  /* 0x000000ffff187224 */ /* 0x000fd000078e001a */
        /* <DEDUP_REMOVED lines=72> */
.L_x_31476:
[----:B------:R-:W-:Y:S01]  /*578e0*/  IMAD.MOV.U32 R4, RZ, RZ, 0x0 ;  /* 0x00000000ff047424 */ /* 0x000fe200078e00ff */
[----:B------:R-:W-:Y:S01]  /*578f0*/  LOP3.LUT P0, RZ, R3, 0x7fffffff, RZ, 0xc0, !PT ;  /* 0x7fffffff03ff7812 */ /* 0x000fe2000780c0ff */
[----:B------:R-:W-:-:S06]  /*57900*/  IMAD.MOV.U32 R5, RZ, RZ, 0x7ff00000 ;  /* 0x7ff00000ff057424 */ /* 0x000fcc00078e00ff */
[----:B------:R-:W-:-:S10]  /*57910*/  DFMA R4, R2, R4, +INF ;  /* 0x7ff000000204742b */ /* 0x000fd40000000004 */
[----:B------:R-:W-:Y:S02]  /*57920*/  FSEL R26, R4, RZ, P0 ;  /* 0x000000ff041a7208 */ /* 0x000fe40000000000 */
[----:B------:R-:W-:-:S07]  /*57930*/  FSEL R27, R5, -QNAN , P0 ;  /* 0xfff00000051b7808 */ /* 0x000fce0000000000 */
.L_x_31475:
[----:B------:R-:W-:Y:S05]  /*57940*/  BSYNC.RECONVERGENT B2 ;  /* 0x0000000000027941 */ /* 0x000fea0003800200 */
.L_x_31471:
        /* <DEDUP_REMOVED lines=26> */
.L_x_31478:
[----:B------:R-:W-:Y:S05]  /*57af0*/  BSYNC.RECONVERGENT B2 ;  /* 0x0000000000027941 */ /* 0x000fea0003800200 */
.L_x_31477:
        /* <DEDUP_REMOVED lines=91> */
.L_x_31429:
[----:B------:R-:W-:Y:S05]  /*580b0*/  BSYNC.RECONVERGENT B1 ;  /* 0x0000000000017941 */ /* 0x000fea0003800200 */
.L_x_31422:
        /* <DEDUP_REMOVED lines=69> */
.L_x_31480:
        /* <DEDUP_REMOVED lines=28> */
[----:B-----5:R-:W-:Y:S05]  /*586d0*/  CALL.REL.NOINC `($_ZN2at6native29vectorized_elementwise_kernelILi2EZZZNS0_50_GLOBAL__N__2680c7bb_12_PowKernel_cu_7dd49032_300324pow_tensor_scalar_kernelERNS_18TensorIteratorBaseERKN3c106ScalarEENKUlvE_clEvENKUlvE_clEvEUlNS5_7complexIdEEE0_St5arrayIPcLm2EEEEviT0_T1_$__internal_trig_reduction_slowpathd) ;  /* 0x0000048000d07944 */ /* 0x020fea0003c00000 */
[----:B------:R-:W-:Y:S02]  /*586e0*/  IMAD.MOV.U32 R2, RZ, RZ, R6 ;  /* 0x000000ffff027224 */ /* 0x000fe400078e0006 */
[----:B------:R-:W-:-:S07]  /*586f0*/  IMAD.MOV.U32 R3, RZ, RZ, R7 ;  /* 0x000000ffff037224 */ /* 0x000fce00078e0007 */
.L_x_31486:
[----:B------:R-:W-:Y:S05]  /*58700*/  BSYNC.RECONVERGENT B4 ;  /* 0x0000000000047941 */ /* 0x000fea0003800200 */
.L_x_31485:
[----:B------:R-:W-:-:S07]  /*58710*/  VIADD R0, R4, 0x1 ;  /* 0x0000000104007836 */ /* 0x000fce0000000000 */
.L_x_31484:
[----:B------:R-:W-:Y:S05]  /*58720*/  BSYNC.RECONVERGENT B3 ;  /* 0x0000000000037941 */ /* 0x000fea0003800200 */
.L_x_31483:
        /* <DEDUP_REMOVED lines=55> */
[----:B------:R-:W-:Y:S02]  /*58aa0*/  IMAD.MOV.U32 R2, RZ, RZ, R6 ;  /* 0x000000ffff027224 */ /* 0x000fe400078e0006 */
[----:B------:R-:W-:-:S07]  /*58ab0*/  IMAD.MOV.U32 R3, RZ, RZ, R7 ;  /* 0x000000ffff037224 */ /* 0x000fce00078e0007 */
.L_x_31488:
[----:B------:R-:W-:Y:S05]  /*58ac0*/  BSYNC.RECONVERGENT B3 ;  /* 0x0000000000037941 */ /* 0x000fea0003800200 */
.L_x_31487:
        /* <DEDUP_REMOVED lines=30> */
.L_x_31482:
        /* <DEDUP_REMOVED lines=15> */
.L_x_31489:
        /* <DEDUP_REMOVED lines=65> */
.L_x_31492:
[----:B------:R-:W-:Y:S05]  /*591b0*/  BSYNC.RECONVERGENT B0 ;  /* 0x0000000000007941 */ /* 0x000fea0003800200 */
.L_x_31491:
        /* <DEDUP_REMOVED lines=40> */
.L_x_31496:
[----:B------:R-:W-:Y:S05]  /*59440*/  BSYNC.RECONVERGENT B4 ;  /* 0x0000000000047941 */ /* 0x000fea0003800200 */
.L_x_31495:
[----:B------:R-:W-:-:S07]  /*59450*/  VIADD R0, R4, 0x1 ;  /* 0x0000000104007836 */ /* 0x000fce0000000000 */
.L_x_31494:
[----:B------:R-:W-:Y:S05]  /*59460*/  BSYNC.RECONVERGENT B3 ;  /* 0x0000000000037941 */ /* 0x000fea0003800200 */
.L_x_31493:
        /* <DEDUP_REMOVED lines=59> */
.L_x_31498:
[----:B------:R-:W-:Y:S05]  /*59820*/  BSYNC.RECONVERGENT B3 ;  /* 0x0000000000037941 */ /* 0x000fea0003800200 */
.L_x_31497:
        /* <DEDUP_REMOVED lines=35> */
.L_x_31490:
        /* <DEDUP_REMOVED lines=61> */
.L_x_31500:
[----:B------:R-:W-:Y:S05]  /*59e30*/  BSYNC.RECONVERGENT B0 ;  /* 0x0000000000007941 */ /* 0x000fea0003800200 */
.L_x_31499:
        /* <DEDUP_REMOVED lines=27> */
.L_x_31504:
[----:B------:R-:W-:Y:S05]  /*59ff0*/  BSYNC.RECONVERGENT B4 ;  /* 0x0000000000047941 */ /* 0x000fea0003800200 */
.L_x_31503:
[----:B------:R-:W-:-:S07]  /*5a000*/  VIADD R0, R0, 0x1 ;  /* 0x0000000100007836 */ /* 0x000fce0000000000 */
.L_x_31502:
[----:B------:R-:W-:Y:S05]  /*5a010*/  BSYNC.RECONVERGENT B3 ;  /* 0x0000000000037941 */ /* 0x000fea0003800200 */
.L_x_31501:
        /* <DEDUP_REMOVED lines=57> */
.L_x_31506:
[----:B------:R-:W-:Y:S05]  /*5a3b0*/  BSYNC.RECONVERGENT B3 ;  /* 0x0000000000037941 */ /* 0x000fea0003800200 */
.L_x_31505:
        /* <DEDUP_REMOVED lines=31> */
.L_x_31481:
[----:B------:R-:W-:Y:S05]  /*5a5b0*/  BSYNC.RECONVERGENT B2 ;  /* 0x0000000000027941 */ /* 0x000fea0003800200 */
.L_x_31479:
        /* <DEDUP_REMOVED lines=133> */
.L_x_31514:
        /* <DEDUP_REMOVED lines=22> */
.L_x_31517:
[----:B------:R-:W-:Y:S05]  /*5af70*/  BSYNC.RECONVERGENT B3 ;  /* 0x0000000000037941 */ /* 0x000fea0003800200 */
.L_x_31516:
        /* <DEDUP_REMOVED lines=29> */
.L_x_31515:
[----:B------:R-:W-:Y:S05]  /*5b150*/  BSYNC.RECONVERGENT B2 ;  /* 0x0000000000027941 */ /* 0x000fea0003800200 */
.L_x_31513:
        /* <DEDUP_REMOVED lines=22> */
.L_x_31519:
[----:B------:R-:W-:Y:S05]  /*5b2c0*/  BSYNC.RECONVERGENT B2 ;  /* 0x0000000000027941 */ /* 0x000fea0003800200 */
.L_x_31518:
        /* <DEDUP_REMOVED lines=84> */
.L_x_31521:
[----:B------:R-:W-:Y:S02]  /*5b810*/  FSEL R2, RZ, 3.37028055040000000000e+12, P0 ;  /* 0x54442d18ff027808 */ /* 0x000fe40000000000 */
[----:B------:R-:W-:-:S07]  /*5b820*/  FSEL R3, RZ, 2.1426990032196044922, P0 ;  /* 0x400921fbff037808 */ /* 0x000fce0000000000 */
.L_x_31522:
[----:B------:R-:W-:Y:S05]  /*5b830*/  BSYNC.RECONVERGENT B0 ;  /* 0x0000000000007941 */ /* 0x000fea0003800200 */
.L_x_31520:
[----:B------:R-:W-:Y:S01]  /*5b840*/  DADD R20, |R20|, |R22| ;  /* 0x0000000014147229 */ /* 0x000fe20000000616 */
[----:B------:R-:W-:Y:S01]  /*5b850*/  LOP3.LUT R23, R3, 0x80000000, R23, 0xb8, !PT ;  /* 0x8000000003177812 */ /* 0x000fe200078eb817 */
[----:B------:R-:W-:-:S06]  /*5b860*/  DMUL R8, R8, 0.5 ;  /* 0x3fe0000008087828 */ /* 0x000fcc0000000000 */
[----:B------:R-:W-:-:S06]  /*5b870*/  DSETP.NAN.AND P0, PT, R20, R20, PT ;  /* 0x000000141400722a */ /* 0x000fcc0003f08000 */
[----:B------:R-:W-:Y:S02]  /*5b880*/  FSEL R2, R20, R2, P0 ;  /* 0x0000000214027208 */ /* 0x000fe40000000000 */
[----:B------:R-:W-:Y:S01]  /*5b890*/  FSEL R3, R21, R23, P0 ;  /* 0x0000001715037208 */ /* 0x000fe20000000000 */
[----:B------:R-:W-:Y:S06]  /*5b8a0*/  BRA `(.L_x_31523) ;  /* 0x0000006400d47947 */ /* 0x000fec0003800000 */
.L_x_31512:
        /* <DEDUP_REMOVED lines=101> */
.L_x_31526:
[----:B------:R-:W-:Y:S05]  /*5bf00*/  BSYNC.RECONVERGENT B0 ;  /* 0x0000000000007941 */ /* 0x000fea0003800200 */
.L_x_31525:
[----:B------:R-:W-:Y:S04]  /*5bf10*/  BSSY.RECONVERGENT B2, `(.L_x_31527) ;  /* 0x0000008000027945 */ /* 0x000fe80003800200 */
[----:B------:R-:W-:Y:S05]  /*5bf20*/  @P4 BRA P5, `(.L_x_31528) ;  /* 0x0000000000184947 */ /* 0x000fea0002800000 */
[----:B------:R-:W-:Y:S01]  /*5bf30*/  IMAD.MOV.U32 R0, RZ, RZ, R10 ;  /* 0x000000ffff007224 */ /* 0x000fe200078e000a */
[----:B------:R-:W-:Y:S01]  /*5bf40*/  MOV R4, 0x5bf90 ;  /* 0x0005bf9000047802 */ /* 0x000fe20000000f00 */
[----:B------:R-:W-:Y:S02]  /*5bf50*/  IMAD.MOV.U32 R5, RZ, RZ, R11 ;  /* 0x000000ffff057224 */ /* 0x000fe400078e000b */
[----:B------:R-:W-:Y:S02]  /*5bf60*/  IMAD.MOV.U32 R2, RZ, RZ, R44 ;  /* 0x000000ffff027224 */ /* 0x000fe400078e002c */
[----:B------:R-:W-:-:S07]  /*5bf70*/  IMAD.MOV.U32 R3, RZ, RZ, R45 ;  /* 0x000000ffff037224 */ /* 0x000fce00078e002d */
[----:B-----5:R-:W-:Y:S05]  /*5bf80*/  CALL.REL.NOINC `($__internal_74_$__cuda_sm20_div_rn_f64_full) ;  /* 0x0000044400107944 */ /* 0x020fea0003c00000 */
.L_x_31528:
[----:B------:R-:W-:Y:S05]  /*5bf90*/  BSYNC.RECONVERGENT B2 ;  /* 0x0000000000027941 */ /* 0x000fea0003800200 */
.L_x_31527:
        /* <DEDUP_REMOVED lines=84> */
.L_x_31530:
[----:B------:R-:W-:Y:S02]  /*5c4e0*/  FSEL R2, RZ, 3.37028055040000000000e+12, P0 ;  /* 0x54442d18ff027808 */ /* 0x000fe40000000000 */
[----:B------:R-:W-:-:S07]  /*5c4f0*/  FSEL R3, RZ, 2.1426990032196044922, P0 ;  /* 0x400921fbff037808 */ /* 0x000fce0000000000 */
.L_x_31531:
[----:B------:R-:W-:Y:S05]  /*5c500*/  BSYNC.RECONVERGENT B0 ;  /* 0x0000000000007941 */ /* 0x000fea0003800200 */
.L_x_31529:
[----:B------:R-:W-:Y:S01]  /*5c510*/  DADD R20, |R20|, |R22| ;  /* 0x0000000014147229 */ /* 0x000fe20000000616 */
[----:B------:R-:W-:Y:S01]  /*5c520*/  LOP3.LUT R23, R3, 0x80000000, R23, 0xb8, !PT ;  /* 0x8000000003177812 */ /* 0x000fe200078eb817 */
[----:B------:R-:W-:-:S06]  /*5c530*/  DMUL R8, R8, 0.5 ;  /* 0x3fe0000008087828 */ /* 0x000fcc0000000000 */
[----:B------:R-:W-:-:S06]  /*5c540*/  DSETP.NAN.AND P0, PT, R20, R20, PT ;  /* 0x000000141400722a */ /* 0x000fcc0003f08000 */
[----:B------:R-:W-:Y:S02]  /*5c550*/  FSEL R2, R20, R2, P0 ;  /* 0x0000000214027208 */ /* 0x000fe40000000000 */
[----:B------:R-:W-:Y:S01]  /*5c560*/  FSEL R3, R21, R23, P0 ;  /* 0x0000001715037208 */ /* 0x000fe20000000000 */
[----:B------:R-:W-:Y:S06]  /*5c570*/  BRA `(.L_x_31523) ;  /* 0x0000005800a07947 */ /* 0x000fec0003800000 */
.L_x_31524:
        /* <DEDUP_REMOVED lines=28> */
.L_x_31533:
        /* <DEDUP_REMOVED lines=81> */
.L_x_31532:
        /* <DEDUP_REMOVED lines=35> */
[----:B------:R-:W-:Y:S01]  /*5ce80*/  IMAD.MOV.U32 R44, RZ, RZ, R2 ;  /* 0x000000ffff2c7224 */ /* 0x000fe200078e0002 */
[----:B------:R-:W-:Y:S01]  /*5ce90*/  UMOV UR6, 0x3ae80f1e ;  /* 0x3ae80f1e00067882 */ /* 0x000fe20000000000 */
[----:B------:R-:W-:Y:S01]  /*5cea0*/  IMAD.MOV.U32 R6, RZ, RZ, RZ ;  /* 0x000000ffff067224 */ /* 0x000fe200078e00ff */
[----:B------:R-:W-:Y:S01]  /*5ceb0*/  LOP3.LUT R45, R4, 0x3ff00000, RZ, 0xfc, !PT ;  /* 0x3ff00000042d7812 */ /* 0x000fe200078efcff */
[----:B------:R-:W-:Y:S01]  /*5cec0*/  IMAD.MOV.U32 R48, RZ, RZ, -0x748574fc ;  /* 0x8b7a8b04ff307424 */ /* 0x000fe200078e00ff */
        /* <DEDUP_REMOVED lines=59> */
.L_x_31535:
        /* <DEDUP_REMOVED lines=22> */
.L_x_31538:
[----:B------:R-:W-:Y:S05]  /*5d3e0*/  BSYNC.RECONVERGENT B3 ;  /* 0x0000000000037941 */ /* 0x000fea0003800200 */
.L_x_31537:
        /* <DEDUP_REMOVED lines=29> */
.L_x_31536:
[----:B------:R-:W-:Y:S05]  /*5d5c0*/  BSYNC.RECONVERGENT B2 ;  /* 0x0000000000027941 */ /* 0x000fea0003800200 */
.L_x_31534:
        /* <DEDUP_REMOVED lines=26> */
.L_x_31540:
[----:B------:R-:W-:Y:S05]  /*5d770*/  BSYNC.RECONVERGENT B2 ;  /* 0x0000000000027941 */ /* 0x000fea0003800200 */
.L_x_31539:
        /* <DEDUP_REMOVED lines=84> */
.L_x_31542:
[----:B------:R-:W-:Y:S02]  /*5dcc0*/  FSEL R2, RZ, 3.37028055040000000000e+12, P0 ;  /* 0x54442d18ff027808 */ /* 0x000fe40000000000 */
[----:B------:R-:W-:-:S07]  /*5dcd0*/  FSEL R3, RZ, 2.1426990032196044922, P0 ;  /* 0x400921fbff037808 */ /* 0x000fce0000000000 */
.L_x_31543:
[----:B------:R-:W-:Y:S05]  /*5dce0*/  BSYNC.RECONVERGENT B0 ;  /* 0x0000000000007941 */ /* 0x000fea0003800200 */
.L_x_31541:
[----:B------:R-:W-:Y:S01]  /*5dcf0*/  DADD R20, |R20|, |R22| ;  /* 0x0000000014147229 */ /* 0x000fe20000000616 */
[----:B------:R-:W-:Y:S01]  /*5dd00*/  LOP3.LUT R23, R3, 0x80000000, R23, 0xb8, !PT ;  /* 0x8000000003177812 */ /* 0x000fe200078eb817 */
[----:B------:R-:W-:-:S06]  /*5dd10*/  DMUL R8, R44, 0.5 ;  /* 0x3fe000002c087828 */ /* 0x000fcc0000000000 */
[----:B------:R-:W-:-:S06]  /*5dd20*/  DSETP.NAN.AND P0, PT, R20, R20, PT ;  /* 0x000000141400722a */ /* 0x000fcc0003f08000 */
[----:B------:R-:W-:Y:S02]  /*5dd30*/  FSEL R2, R20, R2, P0 ;  /* 0x0000000214027208 */ /* 0x000fe40000000000 */
[----:B------:R-:W-:Y:S01]  /*5dd40*/  FSEL R3, R21, R23, P0 ;  /* 0x0000001715037208 */ /* 0x000fe20000000000 */
[----:B------:R-:W-:Y:S06]  /*5dd50*/  BRA `(.L_x_31523) ;  /* 0x0000004000a87947 */ /* 0x000fec0003800000 */
.L_x_31511:
        /* <DEDUP_REMOVED lines=18> */
[----:B------:R-:W-:-:S02]  /*5de80*/  SEL R2, R8, R6, P2 ;  /* 0x0000000608027207 */ /* 0x000fc40001000000 */
[----:B------:R-:W-:Y:S02]  /*5de90*/  ISETP.GE.U32.AND P3, PT, R5, 0x7ff00000, PT ;  /* 0x7ff000000500780c */ /* 0x000fe40003f66070 */
[C---:B------:R-:W-:Y:S01]  /*5dea0*/  DMUL R48, R46.reuse, R4 ;  /* 0x000000042e307228 */ /* 0x040fe20000000000 */
[----:B------:R-:W-:Y:S01]  /*5deb0*/  FSETP.GEU.AND P5, PT, |R11|, 6.5827683646048100446e-37, PT ;  /* 0x036000000b00780b */ /* 0x000fe20003fae200 */
        /* <DEDUP_REMOVED lines=115> */
.L_x_31545:
[----:B------:R-:W-:Y:S05]  /*5e5f0*/  BSYNC.RECONVERGENT B0 ;  /* 0x0000000000007941 */ /* 0x000fea0003800200 */
.L_x_31544:
        /* <DEDUP_REMOVED lines=8> */
.L_x_31547:
[----:B------:R-:W-:Y:S05]  /*5e680*/  BSYNC.RECONVERGENT B2 ;  /* 0x0000000000027941 */ /* 0x000fea0003800200 */
.L_x_31546:
        /* <DEDUP_REMOVED lines=84> */
.L_x_31549:
[----:B------:R-:W-:Y:S02]  /*5ebd0*/  FSEL R2, RZ, 3.37028055040000000000e+12, P0 ;  /* 0x54442d18ff027808 */ /* 0x000fe40000000000 */
[----:B------:R-:W-:-:S07]  /*5ebe0*/  FSEL R3, RZ, 2.1426990032196044922, P0 ;  /* 0x400921fbff037808 */ /* 0x000fce0000000000 */
.L_x_31550:
[----:B------:R-:W-:Y:S05]  /*5ebf0*/  BSYNC.RECONVERGENT B0 ;  /* 0x0000000000007941 */ /* 0x000fea0003800200 */
.L_x_31548:
[----:B------:R-:W-:Y:S01]  /*5ec00*/  DADD R20, |R20|, |R22| ;  /* 0x0000000014147229 */ /* 0x000fe20000000616 */
[----:B------:R-:W-:-:S07]  /*5ec10*/  LOP3.LUT R23, R3, 0x80000000, R23, 0xb8, !PT ;  /* 0x8000000003177812 */ /* 0x000fce00078eb817 */
[----:B------:R-:W-:-:S06]  /*5ec20*/  DSETP.NAN.AND P0, PT, R20, R20, PT ;  /* 0x000000141400722a */ /* 0x000fcc0003f08000 */
[----:B------:R-:W-:Y:S02]  /*5ec30*/  FSEL R2, R20, R2, P0 ;  /* 0x0000000214027208 */ /* 0x000fe40000000000 */
[----:B------:R-:W-:Y:S01]  /*5ec40*/  FSEL R3, R21, R23, P0 ;  /* 0x0000001715037208 */ /* 0x000fe20000000000 */
[----:B------:R-:W-:Y:S06]  /*5ec50*/  BRA `(.L_x_31523) ;  /* 0x0000003000e87947 */ /* 0x000fec0003800000 */
.L_x_31510:
        /* <DEDUP_REMOVED lines=92> */
.L_x_31553:
        /* <DEDUP_REMOVED lines=22> */
.L_x_31556:
[----:B------:R-:W-:Y:S05]  /*5f380*/  BSYNC.RECONVERGENT B3 ;  /* 0x0000000000037941 */ /* 0x000fea0003800200 */
.L_x_31555:
        /* <DEDUP_REMOVED lines=29> */
.L_x_31554:
[----:B------:R-:W-:Y:S05]  /*5f560*/  BSYNC.RECONVERGENT B2 ;  /* 0x0000000000027941 */ /* 0x000fea0003800200 */
.L_x_31552:
        /* <DEDUP_REMOVED lines=13> */
[----:B------:R-:W-:Y:S01]  /*5f640*/  @P2 IMAD.MOV.U32 R6, RZ, RZ, 0x54442d18 ;  /* 0x54442d18ff062424 */ /* 0x000fe200078e00ff */
[----:B------:R-:W-:Y:S01]  /*5f650*/  @P2 PLOP3.LUT P0, PT, P1, PT, PT, 0x80, 0x8 ;  /* 0x000000000008281c */ /* 0x000fe20000f0f070 */
[----:B------:R-:W-:-:S03]  /*5f660*/  @P2 IMAD.MOV.U32 R7, RZ, RZ, 0x400921fb ;  /* 0x400921fbff072424 */ /* 0x000fc600078e00ff */
        /* <DEDUP_REMOVED lines=50> */
[----:B------:R-:W-:Y:S02]  /*5f990*/  @P2 DADD R6, -R2, R6 ;  /* 0x0000000002062229 */ /* 0x000fe40000000106 */
[----:B------:R-:W-:-:S08]  /*5f9a0*/  @!P2 DADD R8, -RZ, -R2 ;  /* 0x00000000ff08a229 */ /* 0x000fd00000000902 */
[----:B------:R-:W-:Y:S02]  /*5f9b0*/  @P2 FSEL R6, R6, R2, !P0 ;  /* 0x0000000206062208 */ /* 0x000fe40004000000 */
[----:B------:R-:W-:Y:S02]  /*5f9c0*/  @P2 FSEL R7, R7, R3, !P0 ;  /* 0x0000000307072208 */ /* 0x000fe40004000000 */
[----:B------:R-:W-:Y:S01]  /*5f9d0*/  @!P2 PLOP3.LUT P0, PT, P1, PT, PT, 0x80, 0x8 ;  /* 0x000000000008a81c */ /* 0x000fe20000f0f070 */
[----:B------:R-:W-:-:S03]  /*5f9e0*/  DSETP.NEU.AND P1, PT, |R20|, |R22|, PT ;  /* 0x400000161400722a */ /* 0x000fc60003f2d200 */
[----:B------:R-:W-:Y:S01]  /*5f9f0*/  @!P2 FSEL R2, R2, R8, !P0 ;  /* 0x000000080202a208 */ /* 0x000fe20004000000 */
[----:B------:R-:W-:Y:S01]  /*5fa00*/  IMAD.MOV.U32 R8, RZ, RZ, 0x4002d97c ;  /* 0x4002d97cff087424 */ /* 0x000fe200078e00ff */
[----:B------:R-:W-:-:S04]  /*5fa10*/  @!P2 FSEL R3, R3, R9, !P0 ;  /* 0x000000090303a208 */ /* 0x000fc80004000000 */
[----:B------:R-:W-:Y:S02]  /*5fa20*/  FSEL R9, R8, 1.8213495016098022461, !P0 ;  /* 0x3fe921fb08097808 */ /* 0x000fe40004000000 */
[----:B------:R-:W-:Y:S02]  /*5fa30*/  @!P2 DADD R6, R2, R10 ;  /* 0x000000000206a229 */ /* 0x000fe4000000000a */
[----:B------:R-:W-:Y:S01]  /*5fa40*/  DADD R2, |R20|, |R22| ;  /* 0x0000000014027229 */ /* 0x000fe20000000616 */
[----:B------:R-:W-:-:S07]  /*5fa50*/  FSEL R11, R0, 3.37028055040000000000e+12, !P0 ;  /* 0x54442d18000b7808 */ /* 0x000fce0004000000 */
        /* <DEDUP_REMOVED lines=8> */
.L_x_31551:
        /* <DEDUP_REMOVED lines=88> */
.L_x_31509:
        /* <DEDUP_REMOVED lines=25> */
.L_x_31558:
[----:B------:R-:W-:Y:S05]  /*601f0*/  BSYNC.RECONVERGENT B2 ;  /* 0x0000000000027941 */ /* 0x000fea0003800200 */
.L_x_31557:
        /* <DEDUP_REMOVED lines=23> */
.L_x_31560:
[----:B------:R-:W-:Y:S05]  /*60370*/  BSYNC.RECONVERGENT B2 ;  /* 0x0000000000027941 */ /* 0x000fea0003800200 */
.L_x_31559:
        /* <DEDUP_REMOVED lines=140> */
.L_x_31562:
[----:B------:R-:W-:Y:S05]  /*60c40*/  BSYNC.RECONVERGENT B0 ;  /* 0x0000000000007941 */ /* 0x000fea0003800200 */
.L_x_31561:
        /* <DEDUP_REMOVED lines=8> */
.L_x_31564:
[----:B------:R-:W-:Y:S05]  /*60cd0*/  BSYNC.RECONVERGENT B2 ;  /* 0x0000000000027941 */ /* 0x000fea0003800200 */
.L_x_31563:
        /* <DEDUP_REMOVED lines=84> */
.L_x_31566:
[----:B------:R-:W-:Y:S02]  /*61220*/  FSEL R2, RZ, 3.37028055040000000000e+12, P0 ;  /* 0x54442d18ff027808 */ /* 0x000fe40000000000 */
[----:B------:R-:W-:-:S07]  /*61230*/  FSEL R3, RZ, 2.1426990032196044922, P0 ;  /* 0x400921fbff037808 */ /* 0x000fce0000000000 */
.L_x_31567:
[----:B------:R-:W-:Y:S05]  /*61240*/  BSYNC.RECONVERGENT B0 ;  /* 0x0000000000007941 */ /* 0x000fea0003800200 */
.L_x_31565:
[----:B------:R-:W-:Y:S01]  /*61250*/  DADD R20, |R20|, |R22| ;  /* 0x0000000014147229 */ /* 0x000fe20000000616 */
[----:B------:R-:W-:Y:S01]  /*61260*/  LOP3.LUT R23, R3, 0x80000000, R23, 0xb8, !PT ;  /* 0x8000000003177812 */ /* 0x000fe200078eb817 */
[----:B------:R-:W-:-:S06]  /*61270*/  DADD R8, R8, 1 ;  /* 0x3ff0000008087429 */ /* 0x000fcc0000000000 */
[----:B------:R-:W-:-:S06]  /*61280*/  DSETP.NAN.AND P0, PT, R20, R20, PT ;  /* 0x000000141400722a */ /* 0x000fcc0003f08000 */
[----:B------:R-:W-:Y:S02]  /*61290*/  FSEL R2, R20, R2, P0 ;  /* 0x0000000214027208 */ /* 0x000fe40000000000 */
[----:B------:R-:W-:Y:S01]  /*612a0*/  FSEL R3, R21, R23, P0 ;  /* 0x0000001715037208 */ /* 0x000fe20000000000 */
[----:B------:R-:W-:Y:S06]  /*612b0*/  BRA `(.L_x_31523) ;  /* 0x0000000c00507947 */ /* 0x000fec0003800000 */
.L_x_31508:
        /* <DEDUP_REMOVED lines=111> */
.L_x_31569:
[----:B------:R-:W-:Y:S05]  /*619b0*/  BSYNC.RECONVERGENT B0 ;  /* 0x0000000000007941 */ /* 0x000fea0003800200 */
.L_x_31568:
[----:B------:R-:W-:Y:S04]  /*619c0*/  BSSY.RECONVERGENT B2, `(.L_x_31570) ;  /* 0x0000007000027945 */ /* 0x000fe80003800200 */
[----:B------:R-:W-:Y:S05]  /*619d0*/  @P4 BRA P5, `(.L_x_31571) ;  /* 0x0000000000144947 */ /* 0x000fea0002800000 */
[----:B------:R-:W-:Y:S01]  /*619e0*/  IMAD.MOV.U32 R0, RZ, RZ, R4 ;  /* 0x000000ffff007224 */ /* 0x000fe200078e0004 */
[----:B------:R-:W-:Y:S01]  /*619f0*/  MOV R4, 0x61a30 ;  /* 0x00061a3000047802 */ /* 0x000fe20000000f00 */
[----:B------:R-:W-:Y:S02]  /*61a00*/  IMAD.MOV.U32 R2, RZ, RZ, R10 ;  /* 0x000000ffff027224 */ /* 0x000fe400078e000a */
[----:B------:R-:W-:-:S07]  /*61a10*/  IMAD.MOV.U32 R3, RZ, RZ, R11 ;  /* 0x000000ffff037224 */ /* 0x000fce00078e000b */
[----:B-----5:R-:W-:Y:S05]  /*61a20*/  CALL.REL.NOINC `($__internal_74_$__cuda_sm20_div_rn_f64_full) ;  /* 0x000003e800687944 */ /* 0x020fea0003c00000 */
.L_x_31571:
[----:B------:R-:W-:Y:S05]  /*61a30*/  BSYNC.RECONVERGENT B2 ;  /* 0x0000000000027941 */ /* 0x000fea0003800200 */
.L_x_31570:
        /* <DEDUP_REMOVED lines=84> */
.L_x_31573:
[----:B------:R-:W-:Y:S02]  /*61f80*/  FSEL R2, RZ, 3.37028055040000000000e+12, P0 ;  /* 0x54442d18ff027808 */ /* 0x000fe40000000000 */
[----:B------:R-:W-:-:S07]  /*61f90*/  FSEL R3, RZ, 2.1426990032196044922, P0 ;  /* 0x400921fbff037808 */ /* 0x000fce0000000000 */
.L_x_31574:
[----:B------:R-:W-:Y:S05]  /*61fa0*/  BSYNC.RECONVERGENT B0 ;  /* 0x0000000000007941 */ /* 0x000fea0003800200 */
.L_x_31572:
[----:B------:R-:W-:Y:S01]  /*61fb0*/  DADD R20, |R20|, |R22| ;  /* 0x0000000014147229 */ /* 0x000fe20000000616 */
[----:B------:R-:W-:-:S07]  /*61fc0*/  LOP3.LUT R23, R3, 0x80000000, R23, 0xb8, !PT ;  /* 0x8000000003177812 */ /* 0x000fce00078eb817 */
[----:B------:R-:W-:-:S06]  /*61fd0*/  DSETP.NAN.AND P0, PT, R20, R20, PT ;  /* 0x000000141400722a */ /* 0x000fcc0003f08000 */
[----:B------:R-:W-:Y:S02]  /*61fe0*/  FSEL R2, R20, R2, P0 ;  /* 0x0000000214027208 */ /* 0x000fe40000000000 */
[----:B------:R-:W-:-:S07]  /*61ff0*/  FSEL R3, R21, R23, P0 ;  /* 0x0000001715037208 */ /* 0x000fce0000000000 */
.L_x_31523:
[----:B------:R-:W-:Y:S05]  /*62000*/  BSYNC.RECONVERGENT B1 ;  /* 0x0000000000017941 */ /* 0x000fea0003800200 */
.L_x_31507:
        /* <DEDUP_REMOVED lines=77> */
.L_x_31581:
[----:B------:R-:W-:Y:S05]  /*624e0*/  BSYNC.RECONVERGENT B0 ;  /* 0x0000000000007941 */ /* 0x000fea0003800200 */
.L_x_31580:
        /* <DEDUP_REMOVED lines=25> */
.L_x_31585:
[----:B------:R-:W-:Y:S05]  /*62680*/  BSYNC.RECONVERGENT B4 ;  /* 0x0000000000047941 */ /* 0x000fea0003800200 */
.L_x_31584:
[----:B------:R-:W-:Y:S01]  /*62690*/  VIADD R0, R4, 0x1 ;  /* 0x0000000104007836 */ /* 0x000fe20000000000 */
[----:B------:R-:W-:Y:S06]  /*626a0*/  BRA `(.L_x_31586) ;  /* 0x0000000000087947 */ /* 0x000fec0003800000 */
.L_x_31583:
[----:B------:R-:W-:Y:S01]  /*626b0*/  DMUL R2, RZ, R22 ;  /* 0x00000016ff027228 */ /* 0x000fe20000000000 */
[----:B------:R-:W-:-:S10]  /*626c0*/  IMAD.MOV.U32 R0, RZ, RZ, 0x1 ;  /* 0x00000001ff007424 */ /* 0x000fd400078e00ff */
.L_x_31586:
[----:B------:R-:W-:Y:S05]  /*626d0*/  BSYNC.RECONVERGENT B3 ;  /* 0x0000000000037941 */ /* 0x000fea0003800200 */
.L_x_31582:
        /* <DEDUP_REMOVED lines=54> */
[----:B------:R-:W-:Y:S01]  /*62a40*/  IMAD.MOV.U32 R3, RZ, RZ, R7 ;  /* 0x000000ffff037224 */ /* 0x000fe200078e0007 */
[----:B------:R-:W-:Y:S06]  /*62a50*/  BRA `(.L_x_31589) ;  /* 0x0000000000087947 */ /* 0x000fec0003800000 */
.L_x_31588:
[----:B------:R-:W-:Y:S01]  /*62a60*/  DMUL R2, RZ, R22 ;  /* 0x00000016ff027228 */ /* 0x000fe20000000000 */
[----:B------:R-:W-:-:S10]  /*62a70*/  IMAD.MOV.U32 R0, RZ, RZ, RZ ;  /* 0x000000ffff007224 */ /* 0x000fd400078e00ff */
.L_x_31589:
[----:B------:R-:W-:Y:S05]  /*62a80*/  BSYNC.RECONVERGENT B3 ;  /* 0x0000000000037941 */ /* 0x000fea0003800200 */
.L_x_31587:
        /* <DEDUP_REMOVED lines=32> */
.L_x_31579:
        /* <DEDUP_REMOVED lines=62> */
.L_x_31592:
[----:B------:R-:W-:Y:S05]  /*63070*/  BSYNC.RECONVERGENT B0 ;  /* 0x0000000000007941 */ /* 0x000fea0003800200 */
.L_x_31591:
        /* <DEDUP_REMOVED lines=38> */
.L_x_31596:
[----:B------:R-:W-:Y:S05]  /*632e0*/  BSYNC.RECONVERGENT B4 ;  /* 0x0000000000047941 */ /* 0x000fea0003800200 */
.L_x_31595:
[----:B------:R-:W-:Y:S01]  /*632f0*/  VIADD R0, R4, 0x1 ;  /* 0x0000000104007836 */ /* 0x000fe20000000000 */
[----:B------:R-:W-:Y:S06]  /*63300*/  BRA `(.L_x_31597) ;  /* 0x0000000000087947 */ /* 0x000fec0003800000 */
.L_x_31594:
[----:B------:R-:W-:Y:S01]  /*63310*/  DMUL R2, RZ, R22 ;  /* 0x00000016ff027228 */ /* 0x000fe20000000000 */
[----:B------:R-:W-:-:S10]  /*63320*/  IMAD.MOV.U32 R0, RZ, RZ, 0x1 ;  /* 0x00000001ff007424 */ /* 0x000fd400078e00ff */
.L_x_31597:
[----:B------:R-:W-:Y:S05]  /*63330*/  BSYNC.RECONVERGENT B3 ;  /* 0x0000000000037941 */ /* 0x000fea0003800200 */
.L_x_31593:
        /* <DEDUP_REMOVED lines=58> */
.L_x_31599:
[----:B------:R-:W-:Y:S01]  /*636e0*/  DMUL R2, RZ, R22 ;  /* 0x00000016ff027228 */ /* 0x000fe20000000000 */
[----:B------:R-:W-:-:S10]  /*636f0*/  IMAD.MOV.U32 R0, RZ, RZ, RZ ;  /* 0x000000ffff007224 */ /* 0x000fd400078e00ff */
.L_x_31600:
[----:B------:R-:W-:Y:S05]  /*63700*/  BSYNC.RECONVERGENT B3 ;  /* 0x0000000000037941 */ /* 0x000fea0003800200 */
.L_x_31598:
        /* <DEDUP_REMOVED lines=35> */
.L_x_31578:
        /* <DEDUP_REMOVED lines=10> */
.L_x_31601:
[----:B------:R-:W-:-:S10]  /*639e0*/  DADD R20, R22, -R22 ;  /* 0x0000000016147229 */ /* 0x000fd40000000816 */
[----:B------:R-:W-:Y:S02]  /*639f0*/  IMAD.MOV.U32 R22, RZ, RZ, R20 ;  /* 0x000000ffff167224 */ /* 0x000fe400078e0014 */
[----:B------:R-:W-:Y:S01]  /*63a00*/  IMAD.MOV.U32 R23, RZ, RZ, R21 ;  /* 0x000000ffff177224 */ /* 0x000fe200078e0015 */
[----:B------:R-:W-:Y:S06]  /*63a10*/  BRA `(.L_x_31590) ;  /* 0x0000000800cc7947 */ /* 0x000fec0003800000 */
.L_x_31577:
        /* <DEDUP_REMOVED lines=26> */
.L_x_31605:
[----:B------:R-:W-:Y:S05]  /*63bc0*/  BSYNC.RECONVERGENT B4 ;  /* 0x0000000000047941 */ /* 0x000fea0003800200 */
.L_x_31604:
[----:B------:R-:W-:Y:S01]  /*63bd0*/  VIADD R0, R4, 0x1 ;  /* 0x0000000104007836 */ /* 0x000fe20000000000 */
[----:B------:R-:W-:Y:S06]  /*63be0*/  BRA `(.L_x_31606) ;  /* 0x0000000000087947 */ /* 0x000fec0003800000 */
.L_x_31603:
[----:B------:R-:W-:Y:S01]  /*63bf0*/  DMUL R2, RZ, R22 ;  /* 0x00000016ff027228 */ /* 0x000fe20000000000 */
[----:B------:R-:W-:-:S10]  /*63c00*/  IMAD.MOV.U32 R0, RZ, RZ, 0x1 ;  /* 0x00000001ff007424 */ /* 0x000fd400078e00ff */
.L_x_31606:
[----:B------:R-:W-:Y:S05]  /*63c10*/  BSYNC.RECONVERGENT B3 ;  /* 0x0000000000037941 */ /* 0x000fea0003800200 */
.L_x_31602:
        /* <DEDUP_REMOVED lines=56> */
.L_x_31608:
[----:B------:R-:W-:Y:S01]  /*63fa0*/  DMUL R2, RZ, R22 ;  /* 0x00000016ff027228 */ /* 0x000fe20000000000 */
[----:B------:R-:W-:-:S10]  /*63fb0*/  IMAD.MOV.U32 R0, RZ, RZ, RZ ;  /* 0x000000ffff007224 */ /* 0x000fd400078e00ff */
.L_x_31609:
[----:B------:R-:W-:Y:S05]  /*63fc0*/  BSYNC.RECONVERGENT B3 ;  /* 0x0000000000037941 */ /* 0x000fea0003800200 */
.L_x_31607:
        /* <DEDUP_REMOVED lines=30> */
.L_x_31576:
        /* <DEDUP_REMOVED lines=58> */
.L_x_31590:
[----:B------:R-:W-:Y:S05]  /*64550*/  BSYNC.RECONVERGENT B2 ;  /* 0x0000000000027941 */ /* 0x000fea0003800200 */
.L_x_31575:
        /* <DEDUP_REMOVED lines=133> */
.L_x_31617:
        /* <DEDUP_REMOVED lines=22> */
.L_x_31620:
[----:B------:R-:W-:Y:S05]  /*64f10*/  BSYNC.RECONVERGENT B3 ;  /* 0x0000000000037941 */ /* 0x000fea0003800200 */
.L_x_31619:
        /* <DEDUP_REMOVED lines=29> */
.L_x_31618:
[----:B------:R-:W-:Y:S05]  /*650f0*/  BSYNC.RECONVERGENT B2 ;  /* 0x0000000000027941 */ /* 0x000fea0003800200 */
.L_x_31616:
        /* <DEDUP_REMOVED lines=22> */
.L_x_31622:
[----:B------:R-:W-:Y:S05]  /*65260*/  BSYNC.RECONVERGENT B2 ;  /* 0x0000000000027941 */ /* 0x000fea0003800200 */
.L_x_31621:
        /* <DEDUP_REMOVED lines=84> */
.L_x_31624:
[----:B------:R-:W-:Y:S02]  /*657b0*/  FSEL R2, RZ, 3.37028055040000000000e+12, P0 ;  /* 0x54442d18ff027808 */ /* 0x000fe40000000000 */
[----:B------:R-:W-:-:S07]  /*657c0*/  FSEL R3, RZ, 2.1426990032196044922, P0 ;  /* 0x400921fbff037808 */ /* 0x000fce0000000000 */
.L_x_31625:
[----:B------:R-:W-:Y:S05]  /*657d0*/  BSYNC.RECONVERGENT B0 ;  /* 0x0000000000007941 */ /* 0x000fea0003800200 */
.L_x_31623:
[----:B------:R-:W-:Y:S01]  /*657e0*/  DADD R16, |R16|, |R18| ;  /* 0x0000000010107229 */ /* 0x000fe20000000612 */
[----:B------:R-:W-:Y:S01]  /*657f0*/  LOP3.LUT R19, R3, 0x80000000, R19, 0xb8, !PT ;  /* 0x8000000003137812 */ /* 0x000fe200078eb813 */
[----:B------:R-:W-:-:S06]  /*65800*/  DMUL R8, R8, 0.5 ;  /* 0x3fe0000008087828 */ /* 0x000fcc0000000000 */
[----:B------:R-:W-:-:S06]  /*65810*/  DSETP.NAN.AND P0, PT, R16, R16, PT ;  /* 0x000000101000722a */ /* 0x000fcc0003f08000 */
[----:B------:R-:W-:Y:S02]  /*65820*/  FSEL R2, R16, R2, P0 ;  /* 0x0000000210027208 */ /* 0x000fe40000000000 */
[----:B------:R-:W-:Y:S01]  /*65830*/  FSEL R3, R17, R19, P0 ;  /* 0x0000001311037208 */ /* 0x000fe20000000000 */
[----:B------:R-:W-:Y:S06]  /*65840*/  BRA `(.L_x_31626) ;  /* 0x0000006400d47947 */ /* 0x000fec0003800000 */
.L_x_31615:
        /* <DEDUP_REMOVED lines=101> */
.L_x_31629:
[----:B------:R-:W-:Y:S05]  /*65ea0*/  BSYNC.RECONVERGENT B0 ;  /* 0x0000000000007941 */ /* 0x000fea0003800200 */
.L_x_31628:
        /* <DEDUP_REMOVED lines=8> */
.L_x_31631:
[----:B------:R-:W-:Y:S05]  /*65f30*/  BSYNC.RECONVERGENT B2 ;  /* 0x0000000000027941 */ /* 0x000fea0003800200 */
.L_x_31630:
        /* <DEDUP_REMOVED lines=84> */
.L_x_31633:
[----:B------:R-:W-:Y:S02]  /*66480*/  FSEL R2, RZ, 3.37028055040000000000e+12, P0 ;  /* 0x54442d18ff027808 */ /* 0x000fe40000000000 */
[----:B------:R-:W-:-:S07]  /*66490*/  FSEL R3, RZ, 2.1426990032196044922, P0 ;  /* 0x400921fbff037808 */ /* 0x000fce0000000000 */
.L_x_31634:
[----:B------:R-:W-:Y:S05]  /*664a0*/  BSYNC.RECONVERGENT B0 ;  /* 0x0000000000007941 */ /* 0x000fea0003800200 */
.L_x_31632:
[----:B------:R-:W-:Y:S01]  /*664b0*/  DADD R16, |R16|, |R18| ;  /* 0x0000000010107229 */ /* 0x000fe20000000612 */
[----:B------:R-:W-:Y:S01]  /*664c0*/  LOP3.LUT R19, R3, 0x80000000, R19, 0xb8, !PT ;  /* 0x8000000003137812 */ /* 0x000fe200078eb813 */
[----:B------:R-:W-:-:S06]  /*664d0*/  DMUL R8, R8, 0.5 ;  /* 0x3fe0000008087828 */ /* 0x000fcc0000000000 */
[----:B------:R-:W-:-:S06]  /*664e0*/  DSETP.NAN.AND P0, PT, R16, R16, PT ;  /* 0x000000101000722a */ /* 0x000fcc0003f08000 */
[----:B------:R-:W-:Y:S02]  /*664f0*/  FSEL R2, R16, R2, P0 ;  /* 0x0000000210027208 */ /* 0x000fe40000000000 */
[----:B------:R-:W-:Y:S01]  /*66500*/  FSEL R3, R17, R19, P0 ;  /* 0x0000001311037208 */ /* 0x000fe20000000000 */
[----:B------:R-:W-:Y:S06]  /*66510*/  BRA `(.L_x_31626) ;  /* 0x0000005800a07947 */ /* 0x000fec0003800000 */
.L_x_31627:
        /* <DEDUP_REMOVED lines=28> */
.L_x_31636:
        /* <DEDUP_REMOVED lines=81> */
.L_x_31635:
        /* <DEDUP_REMOVED lines=99> */
.L_x_31638:
        /* <DEDUP_REMOVED lines=22> */
.L_x_31641:
[----:B------:R-:W-:Y:S05]  /*67380*/  BSYNC.RECONVERGENT B3 ;  /* 0x0000000000037941 */ /* 0x000fea0003800200 */
.L_x_31640:
        /* <DEDUP_REMOVED lines=29> */
.L_x_31639:
[----:B------:R-:W-:Y:S05]  /*67560*/  BSYNC.RECONVERGENT B2 ;  /* 0x0000000000027941 */ /* 0x000fea0003800200 */
.L_x_31637:
        /* <DEDUP_REMOVED lines=26> */
.L_x_31643:
[----:B------:R-:W-:Y:S05]  /*67710*/  BSYNC.RECONVERGENT B2 ;  /* 0x0000000000027941 */ /* 0x000fea0003800200 */
.L_x_31642:
        /* <DEDUP_REMOVED lines=84> */
.L_x_31645:
[----:B------:R-:W-:Y:S02]  /*67c60*/  FSEL R2, RZ, 3.37028055040000000000e+12, P0 ;  /* 0x54442d18ff027808 */ /* 0x000fe40000000000 */
[----:B------:R-:W-:-:S07]  /*67c70*/  FSEL R3, RZ, 2.1426990032196044922, P0 ;  /* 0x400921fbff037808 */ /* 0x000fce0000000000 */
.L_x_31646:
[----:B------:R-:W-:Y:S05]  /*67c80*/  BSYNC.RECONVERGENT B0 ;  /* 0x0000000000007941 */ /* 0x000fea0003800200 */
.L_x_31644:
[----:B------:R-:W-:Y:S01]  /*67c90*/  DADD R16, |R16|, |R18| ;  /* 0x0000000010107229 */ /* 0x000fe20000000612 */
[----:B------:R-:W-:Y:S01]  /*67ca0*/  LOP3.LUT R19, R3, 0x80000000, R19, 0xb8, !PT ;  /* 0x8000000003137812 */ /* 0x000fe200078eb813 */
[----:B------:R-:W-:-:S06]  /*67cb0*/  DMUL R8, R44, 0.5 ;  /* 0x3fe000002c087828 */ /* 0x000fcc0000000000 */
[----:B------:R-:W-:-:S06]  /*67cc0*/  DSETP.NAN.AND P0, PT, R16, R16, PT ;  /* 0x000000101000722a */ /* 0x000fcc0003f08000 */
[----:B------:R-:W-:Y:S02]  /*67cd0*/  FSEL R2, R16, R2, P0 ;  /* 0x0000000210027208 */ /* 0x000fe40000000000 */
[----:B------:R-:W-:Y:S01]  /*67ce0*/  FSEL R3, R17, R19, P0 ;  /* 0x0000001311037208 */ /* 0x000fe20000000000 */
[----:B------:R-:W-:Y:S06]  /*67cf0*/  BRA `(.L_x_31626) ;  /* 0x0000004000a87947 */ /* 0x000fec0003800000 */
.L_x_31614:
        /* <DEDUP_REMOVED lines=137> */
.L_x_31648:
[----:B------:R-:W-:Y:S05]  /*68590*/  BSYNC.RECONVERGENT B0 ;  /* 0x0000000000007941 */ /* 0x000fea0003800200 */
.L_x_31647:
        /* <DEDUP_REMOVED lines=8> */
.L_x_31650:
[----:B------:R-:W-:Y:S05]  /*68620*/  BSYNC.RECONVERGENT B2 ;  /* 0x0000000000027941 */ /* 0x000fea0003800200 */
.L_x_31649:
        /* <DEDUP_REMOVED lines=84> */
.L_x_31652:
[----:B------:R-:W-:Y:S02]  /*68b70*/  FSEL R2, RZ, 3.37028055040000000000e+12, P0 ;  /* 0x54442d18ff027808 */ /* 0x000fe40000000000 */
[----:B------:R-:W-:-:S07]  /*68b80*/  FSEL R3, RZ, 2.1426990032196044922, P0 ;  /* 0x400921fbff037808 */ /* 0x000fce0000000000 */
.L_x_31653:
[----:B------:R-:W-:Y:S05]  /*68b90*/  BSYNC.RECONVERGENT B0 ;  /* 0x0000000000007941 */ /* 0x000fea0003800200 */
.L_x_31651:
[----:B------:R-:W-:Y:S01]  /*68ba0*/  DADD R16, |R16|, |R18| ;  /* 0x0000000010107229 */ /* 0x000fe20000000612 */
[----:B------:R-:W-:-:S07]  /*68bb0*/  LOP3.LUT R19, R3, 0x80000000, R19, 0xb8, !PT ;  /* 0x8000000003137812 */ /* 0x000fce00078eb813 */
[----:B------:R-:W-:-:S06]  /*68bc0*/  DSETP.NAN.AND P0, PT, R16, R16, PT ;  /* 0x000000101000722a */ /* 0x000fcc0003f08000 */
[----:B------:R-:W-:Y:S02]  /*68bd0*/  FSEL R2, R16, R2, P0 ;  /* 0x0000000210027208 */ /* 0x000fe40000000000 */
[----:B------:R-:W-:Y:S01]  /*68be0*/  FSEL R3, R17, R19, P0 ;  /* 0x0000001311037208 */ /* 0x000fe20000000000 */
[----:B------:R-:W-:Y:S06]  /*68bf0*/  BRA `(.L_x_31626) ;  /* 0x0000003000e87947 */ /* 0x000fec0003800000 */
.L_x_31613:
        /* <DEDUP_REMOVED lines=92> */
.L_x_31656:
        /* <DEDUP_REMOVED lines=22> */
.L_x_31659:
[----:B------:R-:W-:Y:S05]  /*69320*/  BSYNC.RECONVERGENT B3 ;  /* 0x0000000000037941 */ /* 0x000fea0003800200 */
.L_x_31658:
        /* <DEDUP_REMOVED lines=29> */
.L_x_31657:
[----:B------:R-:W-:Y:S05]  /*69500*/  BSYNC.RECONVERGENT B2 ;  /* 0x0000000000027941 */ /* 0x000fea0003800200 */
.L_x_31655:
        /* <DEDUP_REMOVED lines=87> */
.L_x_31654:
        /* <DEDUP_REMOVED lines=88> */
.L_x_31612:
        /* <DEDUP_REMOVED lines=25> */
.L_x_31661:
[----:B------:R-:W-:Y:S05]  /*6a190*/  BSYNC.RECONVERGENT B2 ;  /* 0x0000000000027941 */ /* 0x000fea0003800200 */
.L_x_31660:
        /* <DEDUP_REMOVED lines=23> */
.L_x_31663:
[----:B------:R-:W-:Y:S05]  /*6a310*/  BSYNC.RECONVERGENT B2 ;  /* 0x0000000000027941 */ /* 0x000fea0003800200 */
.L_x_31662:
        /* <DEDUP_REMOVED lines=140> */
.L_x_31665:
[----:B------:R-:W-:Y:S05]  /*6abe0*/  BSYNC.RECONVERGENT B0 ;  /* 0x0000000000007941 */ /* 0x000fea0003800200 */
.L_x_31664:
        /* <DEDUP_REMOVED lines=8> */
.L_x_31667:
[----:B------:R-:W-:Y:S05]  /*6ac70*/  BSYNC.RECONVERGENT B2 ;  /* 0x0000000000027941 */ /* 0x000fea0003800200 */
.L_x_31666:
        /* <DEDUP_REMOVED lines=84> */
.L_x_31669:
[----:B------:R-:W-:Y:S02]  /*6b1c0*/  FSEL R2, RZ, 3.37028055040000000000e+12, P0 ;  /* 0x54442d18ff027808 */ /* 0x000fe40000000000 */
[----:B------:R-:W-:-:S07]  /*6b1d0*/  FSEL R3, RZ, 2.1426990032196044922, P0 ;  /* 0x400921fbff037808 */ /* 0x000fce0000000000 */
.L_x_31670:
[----:B------:R-:W-:Y:S05]  /*6b1e0*/  BSYNC.RECONVERGENT B0 ;  /* 0x0000000000007941 */ /* 0x000fea0003800200 */
.L_x_31668:
[----:B------:R-:W-:Y:S01]  /*6b1f0*/  DADD R16, |R16|, |R18| ;  /* 0x0000000010107229 */ /* 0x000fe20000000612 */
[----:B------:R-:W-:Y:S01]  /*6b200*/  LOP3.LUT R19, R3, 0x80000000, R19, 0xb8, !PT ;  /* 0x8000000003137812 */ /* 0x000fe200078eb813 */
[----:B------:R-:W-:-:S06]  /*6b210*/  DADD R8, R8, 1 ;  /* 0x3ff0000008087429 */ /* 0x000fcc0000000000 */
[----:B------:R-:W-:-:S06]  /*6b220*/  DSETP.NAN.AND P0, PT, R16, R16, PT ;  /* 0x000000101000722a */ /* 0x000fcc0003f08000 */
[----:B------:R-:W-:Y:S02]  /*6b230*/  FSEL R2, R16, R2, P0 ;  /* 0x0000000210027208 */ /* 0x000fe40000000000 */
[----:B------:R-:W-:Y:S01]  /*6b240*/  FSEL R3, R17, R19, P0 ;  /* 0x0000001311037208 */ /* 0x000fe20000000000 */
[----:B------:R-:W-:Y:S06]  /*6b250*/  BRA `(.L_x_31626) ;  /* 0x0000000c00507947 */ /* 0x000fec0003800000 */
.L_x_31611:
        /* <DEDUP_REMOVED lines=111> */
.L_x_31672:
[----:B------:R-:W-:Y:S05]  /*6b950*/  BSYNC.RECONVERGENT B0 ;  /* 0x0000000000007941 */ /* 0x000fea0003800200 */
.L_x_31671:
[----:B------:R-:W-:Y:S04]  /*6b960*/  BSSY.RECONVERGENT B2, `(.L_x_31673) ;  /* 0x0000007000027945 */ /* 0x000fe80003800200 */
[----:B------:R-:W-:Y:S05]  /*6b970*/  @P4 BRA P5, `(.L_x_31674) ;  /* 0x0000000000144947 */ /* 0x000fea0002800000 */
[----:B------:R-:W-:Y:S01]  /*6b980*/  IMAD.MOV.U32 R0, RZ, RZ, R4 ;  /* 0x000000ffff007224 */ /* 0x000fe200078e0004 */
[----:B------:R-:W-:Y:S01]  /*6b990*/  MOV R4, 0x6b9d0 ;  /* 0x0006b9d000047802 */ /* 0x000fe20000000f00 */
[----:B------:R-:W-:Y:S02]  /*6b9a0*/  IMAD.MOV.U32 R2, RZ, RZ, R10 ;  /* 0x000000ffff027224 */ /* 0x000fe400078e000a */
[----:B------:R-:W-:-:S07]  /*6b9b0*/  IMAD.MOV.U32 R3, RZ, RZ, R11 ;  /* 0x000000ffff037224 */ /* 0x000fce00078e000b */
[----:B------:R-:W-:Y:S05]  /*6b9c0*/  CALL.REL.NOINC `($__internal_74_$__cuda_sm20_div_rn_f64_full) ;  /* 0x0000034800807944 */ /* 0x000fea0003c00000 */
.L_x_31674:
[----:B------:R-:W-:Y:S05]  /*6b9d0*/  BSYNC.RECONVERGENT B2 ;  /* 0x0000000000027941 */ /* 0x000fea0003800200 */
.L_x_31673:
        /* <DEDUP_REMOVED lines=84> */
.L_x_31676:
[----:B------:R-:W-:Y:S02]  /*6bf20*/  FSEL R2, RZ, 3.37028055040000000000e+12, P0 ;  /* 0x54442d18ff027808 */ /* 0x000fe40000000000 */
[----:B------:R-:W-:-:S07]  /*6bf30*/  FSEL R3, RZ, 2.1426990032196044922, P0 ;  /* 0x400921fbff037808 */ /* 0x000fce0000000000 */
.L_x_31677:
[----:B------:R-:W-:Y:S05]  /*6bf40*/  BSYNC.RECONVERGENT B0 ;  /* 0x0000000000007941 */ /* 0x000fea0003800200 */
.L_x_31675:
[----:B------:R-:W-:Y:S01]  /*6bf50*/  DADD R16, |R16|, |R18| ;  /* 0x0000000010107229 */ /* 0x000fe20000000612 */
[----:B------:R-:W-:-:S07]  /*6bf60*/  LOP3.LUT R19, R3, 0x80000000, R19, 0xb8, !PT ;  /* 0x8000000003137812 */ /* 0x000fce00078eb813 */
[----:B------:R-:W-:-:S06]  /*6bf70*/  DSETP.NAN.AND P0, PT, R16, R16, PT ;  /* 0x000000101000722a */ /* 0x000fcc0003f08000 */
[----:B------:R-:W-:Y:S02]  /*6bf80*/  FSEL R2, R16, R2, P0 ;  /* 0x0000000210027208 */ /* 0x000fe40000000000 */
[----:B------:R-:W-:-:S07]  /*6bf90*/  FSEL R3, R17, R19, P0 ;  /* 0x0000001311037208 */ /* 0x000fce0000000000 */
.L_x_31626:
[----:B------:R-:W-:Y:S05]  /*6bfa0*/  BSYNC.RECONVERGENT B1 ;  /* 0x0000000000017941 */ /* 0x000fea0003800200 */
.L_x_31610:
        /* <DEDUP_REMOVED lines=77> */
.L_x_31684:
[----:B------:R-:W-:Y:S05]  /*6c480*/  BSYNC.RECONVERGENT B0 ;  /* 0x0000000000007941 */ /* 0x000fea0003800200 */
.L_x_31683:
        /* <DEDUP_REMOVED lines=25> */
.L_x_31688:
[----:B------:R-:W-:Y:S05]  /*6c620*/  BSYNC.RECONVERGENT B4 ;  /* 0x0000000000047941 */ /* 0x000fea0003800200 */
.L_x_31687:
[----:B------:R-:W-:Y:S01]  /*6c630*/  VIADD R0, R4, 0x1 ;  /* 0x0000000104007836 */ /* 0x000fe20000000000 */
[----:B------:R-:W-:Y:S06]  /*6c640*/  BRA `(.L_x_31689) ;  /* 0x0000000000087947 */ /* 0x000fec0003800000 */
.L_x_31686:
[----:B------:R-:W-:Y:S01]  /*6c650*/  DMUL R2, RZ, R18 ;  /* 0x00000012ff027228 */ /* 0x000fe20000000000 */
[----:B------:R-:W-:-:S10]  /*6c660*/  IMAD.MOV.U32 R0, RZ, RZ, 0x1 ;  /* 0x00000001ff007424 */ /* 0x000fd400078e00ff */
.L_x_31689:
[----:B------:R-:W-:Y:S05]  /*6c670*/  BSYNC.RECONVERGENT B3 ;  /* 0x0000000000037941 */ /* 0x000fea0003800200 */
.L_x_31685:
        /* <DEDUP_REMOVED lines=56> */
.L_x_31691:
[----:B------:R-:W-:Y:S01]  /*6ca00*/  DMUL R2, RZ, R18 ;  /* 0x00000012ff027228 */ /* 0x000fe20000000000 */
[----:B------:R-:W-:-:S10]  /*6ca10*/  IMAD.MOV.U32 R0, RZ, RZ, RZ ;  /* 0x000000ffff007224 */ /* 0x000fd400078e00ff */
.L_x_31692:
[----:B------:R-:W-:Y:S05]  /*6ca20*/  BSYNC.RECONVERGENT B3 ;  /* 0x0000000000037941 */ /* 0x000fea0003800200 */
.L_x_31690:
        /* <DEDUP_REMOVED lines=32> */
.L_x_31682:
        /* <DEDUP_REMOVED lines=62> */
.L_x_31695:
[----:B------:R-:W-:Y:S05]  /*6d010*/  BSYNC.RECONVERGENT B0 ;  /* 0x0000000000007941 */ /* 0x000fea0003800200 */
.L_x_31694:
        /* <DEDUP_REMOVED lines=38> */
.L_x_31699:
[----:B------:R-:W-:Y:S05]  /*6d280*/  BSYNC.RECONVERGENT B4 ;  /* 0x0000000000047941 */ /* 0x000fea0003800200 */
.L_x_31698:
[----:B------:R-:W-:Y:S01]  /*6d290*/  VIADD R0, R4, 0x1 ;  /* 0x0000000104007836 */ /* 0x000fe20000000000 */
[----:B------:R-:W-:Y:S06]  /*6d2a0*/  BRA `(.L_x_31700) ;  /* 0x0000000000087947 */ /* 0x000fec0003800000 */
.L_x_31697:
[----:B------:R-:W-:Y:S01]  /*6d2b0*/  DMUL R2, RZ, R18 ;  /* 0x00000012ff027228 */ /* 0x000fe20000000000 */
[----:B------:R-:W-:-:S10]  /*6d2c0*/  IMAD.MOV.U32 R0, RZ, RZ, 0x1 ;  /* 0x00000001ff007424 */ /* 0x000fd400078e00ff */
.L_x_31700:
[----:B------:R-:W-:Y:S05]  /*6d2d0*/  BSYNC.RECONVERGENT B3 ;  /* 0x0000000000037941 */ /* 0x000fea0003800200 */
.L_x_31696:
        /* <DEDUP_REMOVED lines=58> */
.L_x_31702:
[----:B------:R-:W-:Y:S01]  /*6d680*/  DMUL R2, RZ, R18 ;  /* 0x00000012ff027228 */ /* 0x000fe20000000000 */
[----:B------:R-:W-:-:S10]  /*6d690*/  IMAD.MOV.U32 R0, RZ, RZ, RZ ;  /* 0x000000ffff007224 */ /* 0x000fd400078e00ff */
.L_x_31703:
[----:B------:R-:W-:Y:S05]  /*6d6a0*/  BSYNC.RECONVERGENT B3 ;  /* 0x0000000000037941 */ /* 0x000fea0003800200 */
.L_x_31701:
        /* <DEDUP_REMOVED lines=35> */
.L_x_31681:
        /* <DEDUP_REMOVED lines=10> */
.L_x_31704:
[----:B------:R-:W-:-:S10]  /*6d980*/  DADD R16, R18, -R18 ;  /* 0x0000000012107229 */ /* 0x000fd40000000812 */
[----:B------:R-:W-:Y:S02]  /*6d990*/  IMAD.MOV.U32 R18, RZ, RZ, R16 ;  /* 0x000000ffff127224 */ /* 0x000fe400078e0010 */
[----:B------:R-:W-:Y:S01]  /*6d9a0*/  IMAD.MOV.U32 R19, RZ, RZ, R17 ;  /* 0x000000ffff137224 */ /* 0x000fe200078e0011 */
[----:B------:R-:W-:Y:S06]  /*6d9b0*/  BRA `(.L_x_31693) ;  /* 0x0000000800cc7947 */ /* 0x000fec0003800000 */
.L_x_31680:
        /* <DEDUP_REMOVED lines=26> */
.L_x_31708:
[----:B------:R-:W-:Y:S05]  /*6db60*/  BSYNC.RECONVERGENT B4 ;  /* 0x0000000000047941 */ /* 0x000fea0003800200 */
.L_x_31707:
[----:B------:R-:W-:Y:S01]  /*6db70*/  VIADD R0, R4, 0x1 ;  /* 0x0000000104007836 */ /* 0x000fe20000000000 */
[----:B------:R-:W-:Y:S06]  /*6db80*/  BRA `(.L_x_31709) ;  /* 0x0000000000087947 */ /* 0x000fec0003800000 */
.L_x_31706:
[----:B------:R-:W-:Y:S01]  /*6db90*/  DMUL R2, RZ, R18 ;  /* 0x00000012ff027228 */ /* 0x000fe20000000000 */
[----:B------:R-:W-:-:S10]  /*6dba0*/  IMAD.MOV.U32 R0, RZ, RZ, 0x1 ;  /* 0x00000001ff007424 */ /* 0x000fd400078e00ff */
.L_x_31709:
[----:B------:R-:W-:Y:S05]  /*6dbb0*/  BSYNC.RECONVERGENT B3 ;  /* 0x0000000000037941 */ /* 0x000fea0003800200 */
.L_x_31705:
        /* <DEDUP_REMOVED lines=56> */
.L_x_31711:
[----:B------:R-:W-:Y:S01]  /*6df40*/  DMUL R2, RZ, R18 ;  /* 0x00000012ff027228 */ /* 0x000fe20000000000 */
[----:B------:R-:W-:-:S10]  /*6df50*/  IMAD.MOV.U32 R0, RZ, RZ, RZ ;  /* 0x000000ffff007224 */ /* 0x000fd400078e00ff */
.L_x_31712:
[----:B------:R-:W-:Y:S05]  /*6df60*/  BSYNC.RECONVERGENT B3 ;  /* 0x0000000000037941 */ /* 0x000fea0003800200 */
.L_x_31710:
        /* <DEDUP_REMOVED lines=30> */
.L_x_31679:
        /* <DEDUP_REMOVED lines=58> */
.L_x_31693:
[----:B------:R-:W-:Y:S05]  /*6e4f0*/  BSYNC.RECONVERGENT B2 ;  /* 0x0000000000027941 */ /* 0x000fea0003800200 */
.L_x_31678:
        /* <DEDUP_REMOVED lines=133> */
.L_x_31720:
        /* <DEDUP_REMOVED lines=22> */
.L_x_31723:
[----:B------:R-:W-:Y:S05]  /*6eeb0*/  BSYNC.RECONVERGENT B3 ;  /* 0x0000000000037941 */ /* 0x000fea0003800200 */
.L_x_31722:
        /* <DEDUP_REMOVED lines=29> */
.L_x_31721:
[----:B------:R-:W-:Y:S05]  /*6f090*/  BSYNC.RECONVERGENT B2 ;  /* 0x0000000000027941 */ /* 0x000fea0003800200 */
.L_x_31719:
        /* <DEDUP_REMOVED lines=22> */
.L_x_31725:
[----:B------:R-:W-:Y:S05]  /*6f200*/  BSYNC.RECONVERGENT B2 ;  /* 0x0000000000027941 */ /* 0x000fea0003800200 */
.L_x_31724:
        /* <DEDUP_REMOVED lines=84> */
.L_x_31727:
[----:B------:R-:W-:Y:S02]  /*6f750*/  FSEL R2, RZ, 3.37028055040000000000e+12, P0 ;  /* 0x54442d18ff027808 */ /* 0x000fe40000000000 */
[----:B------:R-:W-:-:S07]  /*6f760*/  FSEL R3, RZ, 2.1426990032196044922, P0 ;  /* 0x400921fbff037808 */ /* 0x000fce0000000000 */
.L_x_31728:
[----:B------:R-:W-:Y:S05]  /*6f770*/  BSYNC.RECONVERGENT B0 ;  /* 0x0000000000007941 */ /* 0x000fea0003800200 */
.L_x_31726:
[----:B------:R-:W-:Y:S01]  /*6f780*/  DADD R12, |R12|, |R14| ;  /* 0x000000000c0c7229 */ /* 0x000fe2000000060e */
[----:B------:R-:W-:Y:S01]  /*6f790*/  LOP3.LUT R15, R3, 0x80000000, R15, 0xb8, !PT ;  /* 0x80000000030f7812 */ /* 0x000fe200078eb80f */
[----:B------:R-:W-:-:S06]  /*6f7a0*/  DMUL R8, R8, 0.5 ;  /* 0x3fe0000008087828 */ /* 0x000fcc0000000000 */
[----:B------:R-:W-:-:S06]  /*6f7b0*/  DSETP.NAN.AND P0, PT, R12, R12, PT ;  /* 0x0000000c0c00722a */ /* 0x000fcc0003f08000 */
[----:B------:R-:W-:Y:S02]  /*6f7c0*/  FSEL R2, R12, R2, P0 ;  /* 0x000000020c027208 */ /* 0x000fe40000000000 */
[----:B------:R-:W-:Y:S01]  /*6f7d0*/  FSEL R3, R13, R15, P0 ;  /* 0x0000000f0d037208 */ /* 0x000fe20000000000 */
[----:B------:R-:W-:Y:S06]  /*6f7e0*/  BRA `(.L_x_31729) ;  /* 0x0000006400d47947 */ /* 0x000fec0003800000 */
.L_x_31718:
        /* <DEDUP_REMOVED lines=101> */
.L_x_31732:
[----:B------:R-:W-:Y:S05]  /*6fe40*/  BSYNC.RECONVERGENT B0 ;  /* 0x0000000000007941 */ /* 0x000fea0003800200 */
.L_x_31731:
        /* <DEDUP_REMOVED lines=8> */
.L_x_31734:
[----:B------:R-:W-:Y:S05]  /*6fed0*/  BSYNC.RECONVERGENT B2 ;  /* 0x0000000000027941 */ /* 0x000fea0003800200 */
.L_x_31733:
        /* <DEDUP_REMOVED lines=84> */
.L_x_31736:
[----:B------:R-:W-:Y:S02]  /*70420*/  FSEL R2, RZ, 3.37028055040000000000e+12, P0 ;  /* 0x54442d18ff027808 */ /* 0x000fe40000000000 */
[----:B------:R-:W-:-:S07]  /*70430*/  FSEL R3, RZ, 2.1426990032196044922, P0 ;  /* 0x400921fbff037808 */ /* 0x000fce0000000000 */
.L_x_31737:
[----:B------:R-:W-:Y:S05]  /*70440*/  BSYNC.RECONVERGENT B0 ;  /* 0x0000000000007941 */ /* 0x000fea0003800200 */
.L_x_31735:
[----:B------:R-:W-:Y:S01]  /*70450*/  DADD R12, |R12|, |R14| ;  /* 0x000000000c0c7229 */ /* 0x000fe2000000060e */
[----:B------:R-:W-:Y:S01]  /*70460*/  LOP3.LUT R15, R3, 0x80000000, R15, 0xb8, !PT ;  /* 0x80000000030f7812 */ /* 0x000fe200078eb80f */
[----:B------:R-:W-:-:S06]  /*70470*/  DMUL R8, R8, 0.5 ;  /* 0x3fe0000008087828 */ /* 0x000fcc0000000000 */
[----:B------:R-:W-:-:S06]  /*70480*/  DSETP.NAN.AND P0, PT, R12, R12, PT ;  /* 0x0000000c0c00722a */ /* 0x000fcc0003f08000 */
[----:B------:R-:W-:Y:S02]  /*70490*/  FSEL R2, R12, R2, P0 ;  /* 0x000000020c027208 */ /* 0x000fe40000000000 */
[----:B------:R-:W-:Y:S01]  /*704a0*/  FSEL R3, R13, R15, P0 ;  /* 0x0000000f0d037208 */ /* 0x000fe20000000000 */
[----:B------:R-:W-:Y:S06]  /*704b0*/  BRA `(.L_x_31729) ;  /* 0x0000005800a07947 */ /* 0x000fec0003800000 */
.L_x_31730:
        /* <DEDUP_REMOVED lines=28> */
.L_x_31739:
        /* <DEDUP_REMOVED lines=81> */
.L_x_31738:
        /* <DEDUP_REMOVED lines=99> */
.L_x_31741:
        /* <DEDUP_REMOVED lines=22> */
.L_x_31744:
[----:B------:R-:W-:Y:S05]  /*71320*/  BSYNC.RECONVERGENT B3 ;  /* 0x0000000000037941 */ /* 0x000fea0003800200 */
.L_x_31743:
        /* <DEDUP_REMOVED lines=29> */
.L_x_31742:
[----:B------:R-:W-:Y:S05]  /*71500*/  BSYNC.RECONVERGENT B2 ;  /* 0x0000000000027941 */ /* 0x000fea0003800200 */
.L_x_31740:
        /* <DEDUP_REMOVED lines=26> */
.L_x_31746:
[----:B------:R-:W-:Y:S05]  /*716b0*/  BSYNC.RECONVERGENT B2 ;  /* 0x0000000000027941 */ /* 0x000fea0003800200 */
.L_x_31745:
        /* <DEDUP_REMOVED lines=84> */
.L_x_31748:
[----:B------:R-:W-:Y:S02]  /*71c00*/  FSEL R2, RZ, 3.37028055040000000000e+12, P0 ;  /* 0x54442d18ff027808 */ /* 0x000fe40000000000 */
[----:B------:R-:W-:-:S07]  /*71c10*/  FSEL R3, RZ, 2.1426990032196044922, P0 ;  /* 0x400921fbff037808 */ /* 0x000fce0000000000 */
.L_x_31749:
[----:B------:R-:W-:Y:S05]  /*71c20*/  BSYNC.RECONVERGENT B0 ;  /* 0x0000000000007941 */ /* 0x000fea0003800200 */
.L_x_31747:
[----:B------:R-:W-:Y:S01]  /*71c30*/  DADD R12, |R12|, |R14| ;  /* 0x000000000c0c7229 */ /* 0x000fe2000000060e */
[----:B------:R-:W-:Y:S01]  /*71c40*/  LOP3.LUT R15, R3, 0x80000000, R15, 0xb8, !PT ;  /* 0x80000000030f7812 */ /* 0x000fe200078eb80f */
[----:B------:R-:W-:-:S06]  /*71c50*/  DMUL R8, R44, 0.5 ;  /* 0x3fe000002c087828 */ /* 0x000fcc0000000000 */
[----:B------:R-:W-:-:S06]  /*71c60*/  DSETP.NAN.AND P0, PT, R12, R12, PT ;  /* 0x0000000c0c00722a */ /* 0x000fcc0003f08000 */
[----:B------:R-:W-:Y:S02]  /*71c70*/  FSEL R2, R12, R2, P0 ;  /* 0x000000020c027208 */ /* 0x000fe40000000000 */
[----:B------:R-:W-:Y:S01]  /*71c80*/  FSEL R3, R13, R15, P0 ;  /* 0x0000000f0d037208 */ /* 0x000fe20000000000 */
[----:B------:R-:W-:Y:S06]  /*71c90*/  BRA `(.L_x_31729) ;  /* 0x0000004000a87947 */ /* 0x000fec0003800000 */
.L_x_31717:
        /* <DEDUP_REMOVED lines=137> */
.L_x_31751:
[----:B------:R-:W-:Y:S05]  /*72530*/  BSYNC.RECONVERGENT B0 ;  /* 0x0000000000007941 */ /* 0x000fea0003800200 */
.L_x_31750:
        /* <DEDUP_REMOVED lines=8> */
.L_x_31753:
[----:B------:R-:W-:Y:S05]  /*725c0*/  BSYNC.RECONVERGENT B2 ;  /* 0x0000000000027941 */ /* 0x000fea0003800200 */
.L_x_31752:
        /* <DEDUP_REMOVED lines=84> */
.L_x_31755:
[----:B------:R-:W-:Y:S02]  /*72b10*/  FSEL R2, RZ, 3.37028055040000000000e+12, P0 ;  /* 0x54442d18ff027808 */ /* 0x000fe40000000000 */
[----:B------:R-:W-:-:S07]  /*72b20*/  FSEL R3, RZ, 2.1426990032196044922, P0 ;  /* 0x400921fbff037808 */ /* 0x000fce0000000000 */
.L_x_31756:
[----:B------:R-:W-:Y:S05]  /*72b30*/  BSYNC.RECONVERGENT B0 ;  /* 0x0000000000007941 */ /* 0x000fea0003800200 */
.L_x_31754:
[----:B------:R-:W-:Y:S01]  /*72b40*/  DADD R12, |R12|, |R14| ;  /* 0x000000000c0c7229 */ /* 0x000fe2000000060e */
[----:B------:R-:W-:-:S07]  /*72b50*/  LOP3.LUT R15, R3, 0x80000000, R15, 0xb8, !PT ;  /* 0x80000000030f7812 */ /* 0x000fce00078eb80f */
[----:B------:R-:W-:-:S06]  /*72b60*/  DSETP.NAN.AND P0, PT, R12, R12, PT ;  /* 0x0000000c0c00722a */ /* 0x000fcc0003f08000 */
[----:B------:R-:W-:Y:S02]  /*72b70*/  FSEL R2, R12, R2, P0 ;  /* 0x000000020c027208 */ /* 0x000fe40000000000 */
[----:B------:R-:W-:Y:S01]  /*72b80*/  FSEL R3, R13, R15, P0 ;  /* 0x0000000f0d037208 */ /* 0x000fe20000000000 */
[----:B------:R-:W-:Y:S06]  /*72b90*/  BRA `(.L_x_31729) ;  /* 0x0000003000e87947 */ /* 0x000fec0003800000 */
.L_x_31716:
        /* <DEDUP_REMOVED lines=92> */
.L_x_31759:
        /* <DEDUP_REMOVED lines=22> */
.L_x_31762:
[----:B------:R-:W-:Y:S05]  /*732c0*/  BSYNC.RECONVERGENT B3 ;  /* 0x0000000000037941 */ /* 0x000fea0003800200 */
.L_x_31761:
        /* <DEDUP_REMOVED lines=29> */
.L_x_31760:
[----:B------:R-:W-:Y:S05]  /*734a0*/  BSYNC.RECONVERGENT B2 ;  /* 0x0000000000027941 */ /* 0x000fea0003800200 */
.L_x_31758:
        /* <DEDUP_REMOVED lines=87> */
.L_x_31757:
        /* <DEDUP_REMOVED lines=88> */
.L_x_31715:
        /* <DEDUP_REMOVED lines=25> */
.L_x_31764:
[----:B------:R-:W-:Y:S05]  /*74130*/  BSYNC.RECONVERGENT B2 ;  /* 0x0000000000027941 */ /* 0x000fea0003800200 */
.L_x_31763:
        /* <DEDUP_REMOVED lines=23> */
.L_x_31766:
[----:B------:R-:W-:Y:S05]  /*742b0*/  BSYNC.RECONVERGENT B2 ;  /* 0x0000000000027941 */ /* 0x000fea0003800200 */
.L_x_31765:
        /* <DEDUP_REMOVED lines=140> */
.L_x_31768:
[----:B------:R-:W-:Y:S05]  /*74b80*/  BSYNC.RECONVERGENT B0 ;  /* 0x0000000000007941 */ /* 0x000fea0003800200 */
.L_x_31767:
        /* <DEDUP_REMOVED lines=8> */
.L_x_31770:
[----:B------:R-:W-:Y:S05]  /*74c10*/  BSYNC.RECONVERGENT B2 ;  /* 0x0000000000027941 */ /* 0x000fea0003800200 */
.L_x_31769:
        /* <DEDUP_REMOVED lines=84> */
.L_x_31772:
[----:B------:R-:W-:Y:S02]  /*75160*/  FSEL R2, RZ, 3.37028055040000000000e+12, P0 ;  /* 0x54442d18ff027808 */ /* 0x000fe40000000000 */
[----:B------:R-:W-:-:S07]  /*75170*/  FSEL R3, RZ, 2.1426990032196044922, P0 ;  /* 0x400921fbff037808 */ /* 0x000fce0000000000 */
.L_x_31773:
[----:B------:R-:W-:Y:S05]  /*75180*/  BSYNC.RECONVERGENT B0 ;  /* 0x0000000000007941 */ /* 0x000fea0003800200 */
.L_x_31771:
[----:B------:R-:W-:Y:S01]  /*75190*/  DADD R12, |R12|, |R14| ;  /* 0x000000000c0c7229 */ /* 0x000fe2000000060e */
[----:B------:R-:W-:Y:S01]  /*751a0*/  LOP3.LUT R15, R3, 0x80000000, R15, 0xb8, !PT ;  /* 0x80000000030f7812 */ /* 0x000fe200078eb80f */
[----:B------:R-:W-:-:S06]  /*751b0*/  DADD R8, R8, 1 ;  /* 0x3ff0000008087429 */ /* 0x000fcc0000000000 */
[----:B------:R-:W-:-:S06]  /*751c0*/  DSETP.NAN.AND P0, PT, R12, R12, PT ;  /* 0x0000000c0c00722a */ /* 0x000fcc0003f08000 */
[----:B------:R-:W-:Y:S02]  /*751d0*/  FSEL R2, R12, R2, P0 ;  /* 0x000000020c027208 */ /* 0x000fe40000000000 */
[----:B------:R-:W-:Y:S01]  /*751e0*/  FSEL R3, R13, R15, P0 ;  /* 0x0000000f0d037208 */ /* 0x000fe20000000000 */
[----:B------:R-:W-:Y:S06]  /*751f0*/  BRA `(.L_x_31729) ;  /* 0x0000000c00507947 */ /* 0x000fec0003800000 */
.L_x_31714:
        /* <DEDUP_REMOVED lines=111> */
.L_x_31775:
[----:B------:R-:W-:Y:S05]  /*758f0*/  BSYNC.RECONVERGENT B0 ;  /* 0x0000000000007941 */ /* 0x000fea0003800200 */
.L_x_31774:
[----:B------:R-:W-:Y:S04]  /*75900*/  BSSY.RECONVERGENT B2, `(.L_x_31776) ;  /* 0x0000007000027945 */ /* 0x000fe80003800200 */
[----:B------:R-:W-:Y:S05]  /*75910*/  @P4 BRA P5, `(.L_x_31777) ;  /* 0x0000000000144947 */ /* 0x000fea0002800000 */
[----:B------:R-:W-:Y:S01]  /*75920*/  IMAD.MOV.U32 R0, RZ, RZ, R4 ;  /* 0x000000ffff007224 */ /* 0x000fe200078e0004 */
[----:B------:R-:W-:Y:S01]  /*75930*/  MOV R4, 0x75970 ;  /* 0x0007597000047802 */ /* 0x000fe20000000f00 */
[----:B------:R-:W-:Y:S02]  /*75940*/  IMAD.MOV.U32 R2, RZ, RZ, R10 ;  /* 0x000000ffff027224 */ /* 0x000fe400078e000a */
[----:B------:R-:W-:-:S07]  /*75950*/  IMAD.MOV.U32 R3, RZ, RZ, R11 ;  /* 0x000000ffff037224 */ /* 0x000fce00078e000b */
[----:B------:R-:W-:Y:S05]  /*75960*/  CALL.REL.NOINC `($__internal_74_$__cuda_sm20_div_rn_f64_full) ;  /* 0x000002a800987944 */ /* 0x000fea0003c00000 */
.L_x_31777:
[----:B------:R-:W-:Y:S05]  /*75970*/  BSYNC.RECONVERGENT B2 ;  /* 0x0000000000027941 */ /* 0x000fea0003800200 */
.L_x_31776:
        /* <DEDUP_REMOVED lines=84> */
.L_x_31779:
[----:B------:R-:W-:Y:S02]  /*75ec0*/  FSEL R2, RZ, 3.37028055040000000000e+12, P0 ;  /* 0x54442d18ff027808 */ /* 0x000fe40000000000 */
[----:B------:R-:W-:-:S07]  /*75ed0*/  FSEL R3, RZ, 2.1426990032196044922, P0 ;  /* 0x400921fbff037808 */ /* 0x000fce0000000000 */
.L_x_31780:
[----:B------:R-:W-:Y:S05]  /*75ee0*/  BSYNC.RECONVERGENT B0 ;  /* 0x0000000000007941 */ /* 0x000fea0003800200 */
.L_x_31778:
[----:B------:R-:W-:Y:S01]  /*75ef0*/  DADD R12, |R12|, |R14| ;  /* 0x000000000c0c7229 */ /* 0x000fe2000000060e */
[----:B------:R-:W-:-:S07]  /*75f00*/  LOP3.LUT R15, R3, 0x80000000, R15, 0xb8, !PT ;  /* 0x80000000030f7812 */ /* 0x000fce00078eb80f */
[----:B------:R-:W-:-:S06]  /*75f10*/  DSETP.NAN.AND P0, PT, R12, R12, PT ;  /* 0x0000000c0c00722a */ /* 0x000fcc0003f08000 */
[----:B------:R-:W-:Y:S02]  /*75f20*/  FSEL R2, R12, R2, P0 ;  /* 0x000000020c027208 */ /* 0x000fe40000000000 */
[----:B------:R-:W-:-:S07]  /*75f30*/  FSEL R3, R13, R15, P0 ;  /* 0x0000000f0d037208 */ /* 0x000fce0000000000 */
.L_x_31729:
[----:B------:R-:W-:Y:S05]  /*75f40*/  BSYNC.RECONVERGENT B1 ;  /* 0x0000000000017941 */ /* 0x000fea0003800200 */
.L_x_31713:
        /* <DEDUP_REMOVED lines=77> */
.L_x_31787:
[----:B------:R-:W-:Y:S05]  /*76420*/  BSYNC.RECONVERGENT B0 ;  /* 0x0000000000007941 */ /* 0x000fea0003800200 */
.L_x_31786:
        /* <DEDUP_REMOVED lines=25> */
.L_x_31791:
[----:B------:R-:W-:Y:S05]  /*765c0*/  BSYNC.RECONVERGENT B4 ;  /* 0x0000000000047941 */ /* 0x000fea0003800200 */
.L_x_31790:
[----:B------:R-:W-:Y:S01]  /*765d0*/  VIADD R0, R4, 0x1 ;  /* 0x0000000104007836 */ /* 0x000fe20000000000 */
[----:B------:R-:W-:Y:S06]  /*765e0*/  BRA `(.L_x_31792) ;  /* 0x0000000000087947 */ /* 0x000fec0003800000 */
.L_x_31789:
[----:B------:R-:W-:Y:S01]  /*765f0*/  DMUL R2, RZ, R14 ;  /* 0x0000000eff027228 */ /* 0x000fe20000000000 */
[----:B------:R-:W-:-:S10]  /*76600*/  IMAD.MOV.U32 R0, RZ, RZ, 0x1 ;  /* 0x00000001ff007424 */ /* 0x000fd400078e00ff */
.L_x_31792:
[----:B------:R-:W-:Y:S05]  /*76610*/  BSYNC.RECONVERGENT B3 ;  /* 0x0000000000037941 */ /* 0x000fea0003800200 */
.L_x_31788:
        /* <DEDUP_REMOVED lines=56> */
.L_x_31794:
[----:B------:R-:W-:Y:S01]  /*769a0*/  DMUL R2, RZ, R14 ;  /* 0x0000000eff027228 */ /* 0x000fe20000000000 */
[----:B------:R-:W-:-:S10]  /*769b0*/  IMAD.MOV.U32 R0, RZ, RZ, RZ ;  /* 0x000000ffff007224 */ /* 0x000fd400078e00ff */
.L_x_31795:
[----:B------:R-:W-:Y:S05]  /*769c0*/  BSYNC.RECONVERGENT B3 ;  /* 0x0000000000037941 */ /* 0x000fea0003800200 */
.L_x_31793:
        /* <DEDUP_REMOVED lines=32> */
.L_x_31785:
        /* <DEDUP_REMOVED lines=62> */
.L_x_31798:
[----:B------:R-:W-:Y:S05]  /*76fb0*/  BSYNC.RECONVERGENT B0 ;  /* 0x0000000000007941 */ /* 0x000fea0003800200 */
.L_x_31797:
        /* <DEDUP_REMOVED lines=38> */
.L_x_31802:
[----:B------:R-:W-:Y:S05]  /*77220*/  BSYNC.RECONVERGENT B4 ;  /* 0x0000000000047941 */ /* 0x000fea0003800200 */
.L_x_31801:
[----:B------:R-:W-:Y:S01]  /*77230*/  VIADD R0, R4, 0x1 ;  /* 0x0000000104007836 */ /* 0x000fe20000000000 */
[----:B------:R-:W-:Y:S06]  /*77240*/  BRA `(.L_x_31803) ;  /* 0x0000000000087947 */ /* 0x000fec0003800000 */
.L_x_31800:
[----:B------:R-:W-:Y:S01]  /*77250*/  DMUL R2, RZ, R14 ;  /* 0x0000000eff027228 */ /* 0x000fe20000000000 */
[----:B------:R-:W-:-:S10]  /*77260*/  IMAD.MOV.U32 R0, RZ, RZ, 0x1 ;  /* 0x00000001ff007424 */ /* 0x000fd400078e00ff */
.L_x_31803:
[----:B------:R-:W-:Y:S05]  /*77270*/  BSYNC.RECONVERGENT B3 ;  /* 0x0000000000037941 */ /* 0x000fea0003800200 */
.L_x_31799:
        /* <DEDUP_REMOVED lines=58> */
.L_x_31805:
[----:B------:R-:W-:Y:S01]  /*77620*/  DMUL R2, RZ, R14 ;  /* 0x0000000eff027228 */ /* 0x000fe20000000000 */
[----:B------:R-:W-:-:S10]  /*77630*/  IMAD.MOV.U32 R0, RZ, RZ, RZ ;  /* 0x000000ffff007224 */ /* 0x000fd400078e00ff */
.L_x_31806:
[----:B------:R-:W-:Y:S05]  /*77640*/  BSYNC.RECONVERGENT B3 ;  /* 0x0000000000037941 */ /* 0x000fea0003800200 */
.L_x_31804:
        /* <DEDUP_REMOVED lines=35> */
.L_x_31784:
        /* <DEDUP_REMOVED lines=10> */
.L_x_31807:
[----:B------:R-:W-:-:S10]  /*77920*/  DADD R12, R14, -R14 ;  /* 0x000000000e0c7229 */ /* 0x000fd4000000080e */
[----:B------:R-:W-:Y:S02]  /*77930*/  IMAD.MOV.U32 R14, RZ, RZ, R12 ;  /* 0x000000ffff0e7224 */ /* 0x000fe400078e000c */
[----:B------:R-:W-:Y:S01]  /*77940*/  IMAD.MOV.U32 R15, RZ, RZ, R13 ;  /* 0x000000ffff0f7224 */ /* 0x000fe200078e000d */
[----:B------:R-:W-:Y:S06]  /*77950*/  BRA `(.L_x_31796) ;  /* 0x0000000800cc7947 */ /* 0x000fec0003800000 */
.L_x_31783:
        /* <DEDUP_REMOVED lines=26> */
.L_x_31811:
[----:B------:R-:W-:Y:S05]  /*77b00*/  BSYNC.RECONVERGENT B4 ;  /* 0x0000000000047941 */ /* 0x000fea0003800200 */
.L_x_31810:
[----:B------:R-:W-:Y:S01]  /*77b10*/  VIADD R0, R4, 0x1 ;  /* 0x0000000104007836 */ /* 0x000fe20000000000 */
[----:B------:R-:W-:Y:S06]  /*77b20*/  BRA `(.L_x_31812) ;  /* 0x0000000000087947 */ /* 0x000fec0003800000 */
.L_x_31809:
[----:B------:R-:W-:Y:S01]  /*77b30*/  DMUL R2, RZ, R14 ;  /* 0x0000000eff027228 */ /* 0x000fe20000000000 */
[----:B------:R-:W-:-:S10]  /*77b40*/  IMAD.MOV.U32 R0, RZ, RZ, 0x1 ;  /* 0x00000001ff007424 */ /* 0x000fd400078e00ff */
.L_x_31812:
[----:B------:R-:W-:Y:S05]  /*77b50*/  BSYNC.RECONVERGENT B3 ;  /* 0x0000000000037941 */ /* 0x000fea0003800200 */
.L_x_31808:
        /* <DEDUP_REMOVED lines=56> */
.L_x_31814:
[----:B------:R-:W-:Y:S01]  /*77ee0*/  DMUL R2, RZ, R14 ;  /* 0x0000000eff027228 */ /* 0x000fe20000000000 */
[----:B------:R-:W-:-:S10]  /*77ef0*/  IMAD.MOV.U32 R0, RZ, RZ, RZ ;  /* 0x000000ffff007224 */ /* 0x000fd400078e00ff */
.L_x_31815:
[----:B------:R-:W-:Y:S05]  /*77f00*/  BSYNC.RECONVERGENT B3 ;  /* 0x0000000000037941 */ /* 0x000fea0003800200 */
.L_x_31813:
        /* <DEDUP_REMOVED lines=30> */
.L_x_31782:
        /* <DEDUP_REMOVED lines=58> */
.L_x_31796:
[----:B------:R-:W-:Y:S05]  /*78490*/  BSYNC.RECONVERGENT B2 ;  /* 0x0000000000027941 */ /* 0x000fea0003800200 */
.L_x_31781:
        /* <DEDUP_REMOVED lines=133> */
.L_x_31823:
        /* <DEDUP_REMOVED lines=22> */
.L_x_31826:
[----:B------:R-:W-:Y:S05]  /*78e50*/  BSYNC.RECONVERGENT B3 ;  /* 0x0000000000037941 */ /* 0x000fea0003800200 */
.L_x_31825:
        /* <DEDUP_REMOVED lines=29> */
.L_x_31824:
[----:B------:R-:W-:Y:S05]  /*79030*/  BSYNC.RECONVERGENT B2 ;  /* 0x0000000000027941 */ /* 0x000fea0003800200 */
.L_x_31822:
        /* <DEDUP_REMOVED lines=22> */
.L_x_31828:
[----:B------:R-:W-:Y:S05]  /*791a0*/  BSYNC.RECONVERGENT B2 ;  /* 0x0000000000027941 */ /* 0x000fea0003800200 */
.L_x_31827:
        /* <DEDUP_REMOVED lines=84> */
.L_x_31830:
[----:B------:R-:W-:Y:S02]  /*796f0*/  FSEL R2, RZ, 3.37028055040000000000e+12, P0 ;  /* 0x54442d18ff027808 */ /* 0x000fe40000000000 */
[----:B------:R-:W-:-:S07]  /*79700*/  FSEL R3, RZ, 2.1426990032196044922, P0 ;  /* 0x400921fbff037808 */ /* 0x000fce0000000000 */
.L_x_31831:
[----:B------:R-:W-:Y:S05]  /*79710*/  BSYNC.RECONVERGENT B0 ;  /* 0x0000000000007941 */ /* 0x000fea0003800200 */
.L_x_31829:
[----:B------:R-:W-:Y:S01]  /*79720*/  DADD R40, |R40|, |R42| ;  /* 0x0000000028287229 */ /* 0x000fe2000000062a */
[----:B------:R-:W-:Y:S01]  /*79730*/  LOP3.LUT R43, R3, 0x80000000, R43, 0xb8, !PT ;  /* 0x80000000032b7812 */ /* 0x000fe200078eb82b */
[----:B------:R-:W-:-:S06]  /*79740*/  DMUL R8, R8, 0.5 ;  /* 0x3fe0000008087828 */ /* 0x000fcc0000000000 */
[----:B------:R-:W-:-:S06]  /*79750*/  DSETP.NAN.AND P0, PT, R40, R40, PT ;  /* 0x000000282800722a */ /* 0x000fcc0003f08000 */
[----:B------:R-:W-:Y:S02]  /*79760*/  FSEL R2, R40, R2, P0 ;  /* 0x0000000228027208 */ /* 0x000fe40000000000 */
[----:B------:R-:W-:Y:S01]  /*79770*/  FSEL R3, R41, R43, P0 ;  /* 0x0000002b29037208 */ /* 0x000fe20000000000 */
[----:B------:R-:W-:Y:S06]  /*79780*/  BRA `(.L_x_31832) ;  /* 0x0000006400d47947 */ /* 0x000fec0003800000 */
.L_x_31821:
        /* <DEDUP_REMOVED lines=101> */
.L_x_31835:
[----:B------:R-:W-:Y:S05]  /*79de0*/  BSYNC.RECONVERGENT B0 ;  /* 0x0000000000007941 */ /* 0x000fea0003800200 */
.L_x_31834:
        /* <DEDUP_REMOVED lines=8> */
.L_x_31837:
[----:B------:R-:W-:Y:S05]  /*79e70*/  BSYNC.RECONVERGENT B2 ;  /* 0x0000000000027941 */ /* 0x000fea0003800200 */
.L_x_31836:
        /* <DEDUP_REMOVED lines=84> */
.L_x_31839:
[----:B------:R-:W-:Y:S02]  /*7a3c0*/  FSEL R2, RZ, 3.37028055040000000000e+12, P0 ;  /* 0x54442d18ff027808 */ /* 0x000fe40000000000 */
[----:B------:R-:W-:-:S07]  /*7a3d0*/  FSEL R3, RZ, 2.1426990032196044922, P0 ;  /* 0x400921fbff037808 */ /* 0x000fce0000000000 */
.L_x_31840:
[----:B------:R-:W-:Y:S05]  /*7a3e0*/  BSYNC.RECONVERGENT B0 ;  /* 0x0000000000007941 */ /* 0x000fea0003800200 */
.L_x_31838:
[----:B------:R-:W-:Y:S01]  /*7a3f0*/  DADD R40, |R40|, |R42| ;  /* 0x0000000028287229 */ /* 0x000fe2000000062a */
[----:B------:R-:W-:Y:S01]  /*7a400*/  LOP3.LUT R43, R3, 0x80000000, R43, 0xb8, !PT ;  /* 0x80000000032b7812 */ /* 0x000fe200078eb82b */
[----:B------:R-:W-:-:S06]  /*7a410*/  DMUL R8, R8, 0.5 ;  /* 0x3fe0000008087828 */ /* 0x000fcc0000000000 */
[----:B------:R-:W-:-:S06]  /*7a420*/  DSETP.NAN.AND P0, PT, R40, R40, PT ;  /* 0x000000282800722a */ /* 0x000fcc0003f08000 */
[----:B------:R-:W-:Y:S02]  /*7a430*/  FSEL R2, R40, R2, P0 ;  /* 0x0000000228027208 */ /* 0x000fe40000000000 */
[----:B------:R-:W-:Y:S01]  /*7a440*/  FSEL R3, R41, R43, P0 ;  /* 0x0000002b29037208 */ /* 0x000fe20000000000 */
[----:B------:R-:W-:Y:S06]  /*7a450*/  BRA `(.L_x_31832) ;  /* 0x0000005800a07947 */ /* 0x000fec0003800000 */
.L_x_31833:
        /* <DEDUP_REMOVED lines=28> */
.L_x_31842:
        /* <DEDUP_REMOVED lines=81> */
.L_x_31841:
        /* <DEDUP_REMOVED lines=99> */
.L_x_31844:
        /* <DEDUP_REMOVED lines=22> */
.L_x_31847:
[----:B------:R-:W-:Y:S05]  /*7b2c0*/  BSYNC.RECONVERGENT B3 ;  /* 0x0000000000037941 */ /* 0x000fea0003800200 */
.L_x_31846:
        /* <DEDUP_REMOVED lines=29> */
.L_x_31845:
[----:B------:R-:W-:Y:S05]  /*7b4a0*/  BSYNC.RECONVERGENT B2 ;  /* 0x0000000000027941 */ /* 0x000fea0003800200 */
.L_x_31843:
        /* <DEDUP_REMOVED lines=26> */
.L_x_31849:
[----:B------:R-:W-:Y:S05]  /*7b650*/  BSYNC.RECONVERGENT B2 ;  /* 0x0000000000027941 */ /* 0x000fea0003800200 */
.L_x_31848:
        /* <DEDUP_REMOVED lines=84> */
.L_x_31851:
[----:B------:R-:W-:Y:S02]  /*7bba0*/  FSEL R2, RZ, 3.37028055040000000000e+12, P0 ;  /* 0x54442d18ff027808 */ /* 0x000fe40000000000 */
[----:B------:R-:W-:-:S07]  /*7bbb0*/  FSEL R3, RZ, 2.1426990032196044922, P0 ;  /* 0x400921fbff037808 */ /* 0x000fce0000000000 */
.L_x_31852:
[----:B------:R-:W-:Y:S05]  /*7bbc0*/  BSYNC.RECONVERGENT B0 ;  /* 0x0000000000007941 */ /* 0x000fea0003800200 */
.L_x_31850:
[----:B------:R-:W-:Y:S01]  /*7bbd0*/  DADD R40, |R40|, |R42| ;  /* 0x0000000028287229 */ /* 0x000fe2000000062a */
[----:B------:R-:W-:Y:S01]  /*7bbe0*/  LOP3.LUT R43, R3, 0x80000000, R43, 0xb8, !PT ;  /* 0x80000000032b7812 */ /* 0x000fe200078eb82b */
[----:B------:R-:W-:-:S06]  /*7bbf0*/  DMUL R8, R44, 0.5 ;  /* 0x3fe000002c087828 */ /* 0x000fcc0000000000 */
[----:B------:R-:W-:-:S06]  /*7bc00*/  DSETP.NAN.AND P0, PT, R40, R40, PT ;  /* 0x000000282800722a */ /* 0x000fcc0003f08000 */
[----:B------:R-:W-:Y:S02]  /*7bc10*/  FSEL R2, R40, R2, P0 ;  /* 0x0000000228027208 */ /* 0x000fe40000000000 */
[----:B------:R-:W-:Y:S01]  /*7bc20*/  FSEL R3, R41, R43, P0 ;  /* 0x0000002b29037208 */ /* 0x000fe20000000000 */
[----:B------:R-:W-:Y:S06]  /*7bc30*/  BRA `(.L_x_31832) ;  /* 0x0000004000a87947 */ /* 0x000fec0003800000 */
.L_x_31820:
        /* <DEDUP_REMOVED lines=137> */
.L_x_31854:
[----:B------:R-:W-:Y:S05]  /*7c4d0*/  BSYNC.RECONVERGENT B0 ;  /* 0x0000000000007941 */ /* 0x000fea0003800200 */
.L_x_31853:
        /* <DEDUP_REMOVED lines=8> */
.L_x_31856:
[----:B------:R-:W-:Y:S05]  /*7c560*/  BSYNC.RECONVERGENT B2 ;  /* 0x0000000000027941 */ /* 0x000fea0003800200 */
.L_x_31855:
        /* <DEDUP_REMOVED lines=84> */
.L_x_31858:
[----:B------:R-:W-:Y:S02]  /*7cab0*/  FSEL R2, RZ, 3.37028055040000000000e+12, P0 ;  /* 0x54442d18ff027808 */ /* 0x000fe40000000000 */
[----:B------:R-:W-:-:S07]  /*7cac0*/  FSEL R3, RZ, 2.1426990032196044922, P0 ;  /* 0x400921fbff037808 */ /* 0x000fce0000000000 */
.L_x_31859:
[----:B------:R-:W-:Y:S05]  /*7cad0*/  BSYNC.RECONVERGENT B0 ;  /* 0x0000000000007941 */ /* 0x000fea0003800200 */
.L_x_31857:
[----:B------:R-:W-:Y:S01]  /*7cae0*/  DADD R40, |R40|, |R42| ;  /* 0x0000000028287229 */ /* 0x000fe2000000062a */
[----:B------:R-:W-:-:S07]  /*7caf0*/  LOP3.LUT R43, R3, 0x80000000, R43, 0xb8, !PT ;  /* 0x80000000032b7812 */ /* 0x000fce00078eb82b */
[----:B------:R-:W-:-:S06]  /*7cb00*/  DSETP.NAN.AND P0, PT, R40, R40, PT ;  /* 0x000000282800722a */ /* 0x000fcc0003f08000 */
[----:B------:R-:W-:Y:S02]  /*7cb10*/  FSEL R2, R40, R2, P0 ;  /* 0x0000000228027208 */ /* 0x000fe40000000000 */
[----:B------:R-:W-:Y:S01]  /*7cb20*/  FSEL R3, R41, R43, P0 ;  /* 0x0000002b29037208 */ /* 0x000fe20000000000 */
[----:B------:R-:W-:Y:S06]  /*7cb30*/  BRA `(.L_x_31832) ;  /* 0x0000003000e87947 */ /* 0x000fec0003800000 */
.L_x_31819:
        /* <DEDUP_REMOVED lines=92> */
.L_x_31862:
        /* <DEDUP_REMOVED lines=22> */
.L_x_31865:
[----:B------:R-:W-:Y:S05]  /*7d260*/  BSYNC.RECONVERGENT B3 ;  /* 0x0000000000037941 */ /* 0x000fea0003800200 */
.L_x_31864:
        /* <DEDUP_REMOVED lines=29> */
.L_x_31863:
[----:B------:R-:W-:Y:S05]  /*7d440*/  BSYNC.RECONVERGENT B2 ;  /* 0x0000000000027941 */ /* 0x000fea0003800200 */
.L_x_31861:
        /* <DEDUP_REMOVED lines=87> */
.L_x_31860:
        /* <DEDUP_REMOVED lines=88> */
.L_x_31818:
        /* <DEDUP_REMOVED lines=25> */
.L_x_31867:
[----:B------:R-:W-:Y:S05]  /*7e0d0*/  BSYNC.RECONVERGENT B2 ;  /* 0x0000000000027941 */ /* 0x000fea0003800200 */
.L_x_31866:
        /* <DEDUP_REMOVED lines=23> */
.L_x_31869:
[----:B------:R-:W-:Y:S05]  /*7e250*/  BSYNC.RECONVERGENT B2 ;  /* 0x0000000000027941 */ /* 0x000fea0003800200 */
.L_x_31868:
        /* <DEDUP_REMOVED lines=140> */
.L_x_31871:
[----:B------:R-:W-:Y:S05]  /*7eb20*/  BSYNC.RECONVERGENT B0 ;  /* 0x0000000000007941 */ /* 0x000fea0003800200 */
.L_x_31870:
        /* <DEDUP_REMOVED lines=8> */
.L_x_31873:
[----:B------:R-:W-:Y:S05]  /*7ebb0*/  BSYNC.RECONVERGENT B2 ;  /* 0x0000000000027941 */ /* 0x000fea0003800200 */
.L_x_31872:
        /* <DEDUP_REMOVED lines=84> */
.L_x_31875:
[----:B------:R-:W-:Y:S02]  /*7f100*/  FSEL R2, RZ, 3.37028055040000000000e+12, P0 ;  /* 0x54442d18ff027808 */ /* 0x000fe40000000000 */
[----:B------:R-:W-:-:S07]  /*7f110*/  FSEL R3, RZ, 2.1426990032196044922, P0 ;  /* 0x400921fbff037808 */ /* 0x000fce0000000000 */
.L_x_31876:
[----:B------:R-:W-:Y:S05]  /*7f120*/  BSYNC.RECONVERGENT B0 ;  /* 0x0000000000007941 */ /* 0x000fea0003800200 */
.L_x_31874:
[----:B------:R-:W-:Y:S01]  /*7f130*/  DADD R40, |R40|, |R42| ;  /* 0x0000000028287229 */ /* 0x000fe2000000062a */
[----:B------:R-:W-:Y:S01]  /*7f140*/  LOP3.LUT R43, R3, 0x80000000, R43, 0xb8, !PT ;  /* 0x80000000032b7812 */ /* 0x000fe200078eb82b */
[----:B------:R-:W-:-:S06]  /*7f150*/  DADD R8, R8, 1 ;  /* 0x3ff0000008087429 */ /* 0x000fcc0000000000 */
[----:B------:R-:W-:-:S06]  /*7f160*/  DSETP.NAN.AND P0, PT, R40, R40, PT ;  /* 0x000000282800722a */ /* 0x000fcc0003f08000 */
[----:B------:R-:W-:Y:S02]  /*7f170*/  FSEL R2, R40, R2, P0 ;  /* 0x0000000228027208 */ /* 0x000fe40000000000 */
[----:B------:R-:W-:Y:S01]  /*7f180*/  FSEL R3, R41, R43, P0 ;  /* 0x0000002b29037208 */ /* 0x000fe20000000000 */
[----:B------:R-:W-:Y:S06]  /*7f190*/  BRA `(.L_x_31832) ;  /* 0x0000000c00507947 */ /* 0x000fec0003800000 */
.L_x_31817:
        /* <DEDUP_REMOVED lines=111> */
.L_x_31878:
[----:B------:R-:W-:Y:S05]  /*7f890*/  BSYNC.RECONVERGENT B0 ;  /* 0x0000000000007941 */ /* 0x000fea0003800200 */
.L_x_31877:
[----:B------:R-:W-:Y:S04]  /*7f8a0*/  BSSY.RECONVERGENT B2, `(.L_x_31879) ;  /* 0x0000007000027945 */ /* 0x000fe80003800200 */
[----:B------:R-:W-:Y:S05]  /*7f8b0*/  @P4 BRA P5, `(.L_x_31880) ;  /* 0x0000000000144947 */ /* 0x000fea0002800000 */
[----:B------:R-:W-:Y:S01]  /*7f8c0*/  IMAD.MOV.U32 R0, RZ, RZ, R4 ;  /* 0x000000ffff007224 */ /* 0x000fe200078e0004 */
[----:B------:R-:W-:Y:S01]  /*7f8d0*/  MOV R4, 0x7f910 ;  /* 0x0007f91000047802 */ /* 0x000fe20000000f00 */
[----:B------:R-:W-:Y:S02]  /*7f8e0*/  IMAD.MOV.U32 R2, RZ, RZ, R10 ;  /* 0x000000ffff027224 */ /* 0x000fe400078e000a */
[----:B------:R-:W-:-:S07]  /*7f8f0*/  IMAD.MOV.U32 R3, RZ, RZ, R11 ;  /* 0x000000ffff037224 */ /* 0x000fce00078e000b */
[----:B------:R-:W-:Y:S05]  /*7f900*/  CALL.REL.NOINC `($__internal_74_$__cuda_sm20_div_rn_f64_full) ;  /* 0x0000020800b07944 */ /* 0x000fea0003c00000 */
.L_x_31880:
[----:B------:R-:W-:Y:S05]  /*7f910*/  BSYNC.RECONVERGENT B2 ;  /* 0x0000000000027941 */ /* 0x000fea0003800200 */
.L_x_31879:
        /* <DEDUP_REMOVED lines=84> */
.L_x_31882:
[----:B------:R-:W-:Y:S02]  /*7fe60*/  FSEL R2, RZ, 3.37028055040000000000e+12, P0 ;  /* 0x54442d18ff027808 */ /* 0x000fe40000000000 */
[----:B------:R-:W-:-:S07]  /*7fe70*/  FSEL R3, RZ, 2.1426990032196044922, P0 ;  /* 0x400921fbff037808 */ /* 0x000fce0000000000 */
.L_x_31883:
[----:B------:R-:W-:Y:S05]  /*7fe80*/  BSYNC.RECONVERGENT B0 ;  /* 0x0000000000007941 */ /* 0x000fea0003800200 */
.L_x_31881:
[----:B------:R-:W-:Y:S01]  /*7fe90*/  DADD R40, |R40|, |R42| ;  /* 0x0000000028287229 */ /* 0x000fe2000000062a */
[----:B------:R-:W-:-:S07]  /*7fea0*/  LOP3.LUT R43, R3, 0x80000000, R43, 0xb8, !PT ;  /* 0x80000000032b7812 */ /* 0x000fce00078eb82b */
[----:B------:R-:W-:-:S06]  /*7feb0*/  DSETP.NAN.AND P0, PT, R40, R40, PT ;  /* 0x000000282800722a */ /* 0x000fcc0003f08000 */
[----:B------:R-:W-:Y:S02]  /*7fec0*/  FSEL R2, R40, R2, P0 ;  /* 0x0000000228027208 */ /* 0x000fe40000000000 */
[----:B------:R-:W-:-:S07]  /*7fed0*/  FSEL R3, R41, R43, P0 ;  /* 0x0000002b29037208 */ /* 0x000fce0000000000 */
.L_x_31832:
[----:B------:R-:W-:Y:S05]  /*7fee0*/  BSYNC.RECONVERGENT B1 ;  /* 0x0000000000017941 */ /* 0x000fea0003800200 */
.L_x_31816:
        /* <DEDUP_REMOVED lines=77> */
.L_x_31890:
[----:B------:R-:W-:Y:S05]  /*803c0*/  BSYNC.RECONVERGENT B0 ;  /* 0x0000000000007941 */ /* 0x000fea0003800200 */
.L_x_31889:
        /* <DEDUP_REMOVED lines=25> */
.L_x_31894:
[----:B------:R-:W-:Y:S05]  /*80560*/  BSYNC.RECONVERGENT B4 ;  /* 0x0000000000047941 */ /* 0x000fea0003800200 */
.L_x_31893:
[----:B------:R-:W-:Y:S01]  /*80570*/  VIADD R0, R4, 0x1 ;  /* 0x0000000104007836 */ /* 0x000fe20000000000 */
[----:B------:R-:W-:Y:S06]  /*80580*/  BRA `(.L_x_31895) ;  /* 0x0000000000087947 */ /* 0x000fec0003800000 */
.L_x_31892:
[----:B------:R-:W-:Y:S01]  /*80590*/  DMUL R2, RZ, R42 ;  /* 0x0000002aff027228 */ /* 0x000fe20000000000 */
[----:B------:R-:W-:-:S10]  /*805a0*/  IMAD.MOV.U32 R0, RZ, RZ, 0x1 ;  /* 0x00000001ff007424 */ /* 0x000fd400078e00ff */
.L_x_31895:
[----:B------:R-:W-:Y:S05]  /*805b0*/  BSYNC.RECONVERGENT B3 ;  /* 0x0000000000037941 */ /* 0x000fea0003800200 */
.L_x_31891:
        /* <DEDUP_REMOVED lines=56> */
.L_x_31897:
[----:B------:R-:W-:Y:S01]  /*80940*/  DMUL R2, RZ, R42 ;  /* 0x0000002aff027228 */ /* 0x000fe20000000000 */
[----:B------:R-:W-:-:S10]  /*80950*/  IMAD.MOV.U32 R0, RZ, RZ, RZ ;  /* 0x000000ffff007224 */ /* 0x000fd400078e00ff */
.L_x_31898:
[----:B------:R-:W-:Y:S05]  /*80960*/  BSYNC.RECONVERGENT B3 ;  /* 0x0000000000037941 */ /* 0x000fea0003800200 */
.L_x_31896:
        /* <DEDUP_REMOVED lines=32> */
.L_x_31888:
        /* <DEDUP_REMOVED lines=62> */
.L_x_31901:
[----:B------:R-:W-:Y:S05]  /*80f50*/  BSYNC.RECONVERGENT B0 ;  /* 0x0000000000007941 */ /* 0x000fea0003800200 */
.L_x_31900:
        /* <DEDUP_REMOVED lines=38> */
.L_x_31905:
[----:B------:R-:W-:Y:S05]  /*811c0*/  BSYNC.RECONVERGENT B4 ;  /* 0x0000000000047941 */ /* 0x000fea0003800200 */
.L_x_31904:
[----:B------:R-:W-:Y:S01]  /*811d0*/  VIADD R0, R4, 0x1 ;  /* 0x0000000104007836 */ /* 0x000fe20000000000 */
[----:B------:R-:W-:Y:S06]  /*811e0*/  BRA `(.L_x_31906) ;  /* 0x0000000000087947 */ /* 0x000fec0003800000 */
.L_x_31903:
[----:B------:R-:W-:Y:S01]  /*811f0*/  DMUL R2, RZ, R42 ;  /* 0x0000002aff027228 */ /* 0x000fe20000000000 */
[----:B------:R-:W-:-:S10]  /*81200*/  IMAD.MOV.U32 R0, RZ, RZ, 0x1 ;  /* 0x00000001ff007424 */ /* 0x000fd400078e00ff */
.L_x_31906:
[----:B------:R-:W-:Y:S05]  /*81210*/  BSYNC.RECONVERGENT B3 ;  /* 0x0000000000037941 */ /* 0x000fea0003800200 */
.L_x_31902:
        /* <DEDUP_REMOVED lines=58> */
.L_x_31908:
[----:B------:R-:W-:Y:S01]  /*815c0*/  DMUL R2, RZ, R42 ;  /* 0x0000002aff027228 */ /* 0x000fe20000000000 */
[----:B------:R-:W-:-:S10]  /*815d0*/  IMAD.MOV.U32 R0, RZ, RZ, RZ ;  /* 0x000000ffff007224 */ /* 0x000fd400078e00ff */
.L_x_31909:
[----:B------:R-:W-:Y:S05]  /*815e0*/  BSYNC.RECONVERGENT B3 ;  /* 0x0000000000037941 */ /* 0x000fea0003800200 */
.L_x_31907:
        /* <DEDUP_REMOVED lines=35> */
.L_x_31887:
        /* <DEDUP_REMOVED lines=10> */
.L_x_31910:
[----:B------:R-:W-:-:S10]  /*818c0*/  DADD R40, R42, -R42 ;  /* 0x000000002a287229 */ /* 0x000fd4000000082a */
[----:B------:R-:W-:Y:S02]  /*818d0*/  IMAD.MOV.U32 R42, RZ, RZ, R40 ;  /* 0x000000ffff2a7224 */ /* 0x000fe400078e0028 */
[----:B------:R-:W-:Y:S01]  /*818e0*/  IMAD.MOV.U32 R43, RZ, RZ, R41 ;  /* 0x000000ffff2b7224 */ /* 0x000fe200078e0029 */
[----:B------:R-:W-:Y:S06]  /*818f0*/  BRA `(.L_x_31899) ;  /* 0x0000000800cc7947 */ /* 0x000fec0003800000 */
.L_x_31886:
        /* <DEDUP_REMOVED lines=26> */
.L_x_31914:
[----:B------:R-:W-:Y:S05]  /*81aa0*/  BSYNC.RECONVERGENT B4 ;  /* 0x0000000000047941 */ /* 0x000fea0003800200 */
.L_x_31913:
[----:B------:R-:W-:Y:S01]  /*81ab0*/  VIADD R0, R4, 0x1 ;  /* 0x0000000104007836 */ /* 0x000fe20000000000 */
[----:B------:R-:W-:Y:S06]  /*81ac0*/  BRA `(.L_x_31915) ;  /* 0x0000000000087947 */ /* 0x000fec0003800000 */
.L_x_31912:
[----:B------:R-:W-:Y:S01]  /*81ad0*/  DMUL R2, RZ, R42 ;  /* 0x0000002aff027228 */ /* 0x000fe20000000000 */
[----:B------:R-:W-:-:S10]  /*81ae0*/  IMAD.MOV.U32 R0, RZ, RZ, 0x1 ;  /* 0x00000001ff007424 */ /* 0x000fd400078e00ff */
.L_x_31915:
[----:B------:R-:W-:Y:S05]  /*81af0*/  BSYNC.RECONVERGENT B3 ;  /* 0x0000000000037941 */ /* 0x000fea0003800200 */
.L_x_31911:
        /* <DEDUP_REMOVED lines=56> */
.L_x_31917:
[----:B------:R-:W-:Y:S01]  /*81e80*/  DMUL R2, RZ, R42 ;  /* 0x0000002aff027228 */ /* 0x000fe20000000000 */
[----:B------:R-:W-:-:S10]  /*81e90*/  IMAD.MOV.U32 R0, RZ, RZ, RZ ;  /* 0x000000ffff007224 */ /* 0x000fd400078e00ff */
.L_x_31918:
[----:B------:R-:W-:Y:S05]  /*81ea0*/  BSYNC.RECONVERGENT B3 ;  /* 0x0000000000037941 */ /* 0x000fea0003800200 */
.L_x_31916:
        /* <DEDUP_REMOVED lines=30> */
.L_x_31885:
        /* <DEDUP_REMOVED lines=58> */
.L_x_31899:
[----:B------:R-:W-:Y:S05]  /*82430*/  BSYNC.RECONVERGENT B2 ;  /* 0x0000000000027941 */ /* 0x000fea0003800200 */
.L_x_31884:
        /* <DEDUP_REMOVED lines=133> */
.L_x_31926:
        /* <DEDUP_REMOVED lines=22> */
.L_x_31929:
[----:B------:R-:W-:Y:S05]  /*82df0*/  BSYNC.RECONVERGENT B3 ;  /* 0x0000000000037941 */ /* 0x000fea0003800200 */
.L_x_31928:
        /* <DEDUP_REMOVED lines=29> */
.L_x_31927:
[----:B------:R-:W-:Y:S05]  /*82fd0*/  BSYNC.RECONVERGENT B2 ;  /* 0x0000000000027941 */ /* 0x000fea0003800200 */
.L_x_31925:
        /* <DEDUP_REMOVED lines=22> */
.L_x_31931:
[----:B------:R-:W-:Y:S05]  /*83140*/  BSYNC.RECONVERGENT B2 ;  /* 0x0000000000027941 */ /* 0x000fea0003800200 */
.L_x_31930:
        /* <DEDUP_REMOVED lines=84> */
.L_x_31933:
[----:B------:R-:W-:Y:S02]  /*83690*/  FSEL R2, RZ, 3.37028055040000000000e+12, P0 ;  /* 0x54442d18ff027808 */ /* 0x000fe40000000000 */
[----:B------:R-:W-:-:S07]  /*836a0*/  FSEL R3, RZ, 2.1426990032196044922, P0 ;  /* 0x400921fbff037808 */ /* 0x000fce0000000000 */
.L_x_31934:
[----:B------:R-:W-:Y:S05]  /*836b0*/  BSYNC.RECONVERGENT B0 ;  /* 0x0000000000007941 */ /* 0x000fea0003800200 */
.L_x_31932:
[----:B------:R-:W-:Y:S01]  /*836c0*/  DADD R36, |R36|, |R38| ;  /* 0x0000000024247229 */ /* 0x000fe20000000626 */
[----:B------:R-:W-:Y:S01]  /*836d0*/  LOP3.LUT R39, R3, 0x80000000, R39, 0xb8, !PT ;  /* 0x8000000003277812 */ /* 0x000fe200078eb827 */
[----:B------:R-:W-:-:S06]  /*836e0*/  DMUL R8, R8, 0.5 ;  /* 0x3fe0000008087828 */ /* 0x000fcc0000000000 */
[----:B------:R-:W-:-:S06]  /*836f0*/  DSETP.NAN.AND P0, PT, R36, R36, PT ;  /* 0x000000242400722a */ /* 0x000fcc0003f08000 */
[----:B------:R-:W-:Y:S02]  /*83700*/  FSEL R2, R36, R2, P0 ;  /* 0x0000000224027208 */ /* 0x000fe40000000000 */
[----:B------:R-:W-:Y:S01]  /*83710*/  FSEL R3, R37, R39, P0 ;  /* 0x0000002725037208 */ /* 0x000fe20000000000 */
[----:B------:R-:W-:Y:S06]  /*83720*/  BRA `(.L_x_31935) ;  /* 0x0000006400d47947 */ /* 0x000fec0003800000 */
.L_x_31924:
        /* <DEDUP_REMOVED lines=101> */
.L_x_31938:
[----:B------:R-:W-:Y:S05]  /*83d80*/  BSYNC.RECONVERGENT B0 ;  /* 0x0000000000007941 */ /* 0x000fea0003800200 */
.L_x_31937:
        /* <DEDUP_REMOVED lines=8> */
.L_x_31940:
[----:B------:R-:W-:Y:S05]  /*83e10*/  BSYNC.RECONVERGENT B2 ;  /* 0x0000000000027941 */ /* 0x000fea0003800200 */
.L_x_31939:
        /* <DEDUP_REMOVED lines=84> */
.L_x_31942:
[----:B------:R-:W-:Y:S02]  /*84360*/  FSEL R2, RZ, 3.37028055040000000000e+12, P0 ;  /* 0x54442d18ff027808 */ /* 0x000fe40000000000 */
[----:B------:R-:W-:-:S07]  /*84370*/  FSEL R3, RZ, 2.1426990032196044922, P0 ;  /* 0x400921fbff037808 */ /* 0x000fce0000000000 */
.L_x_31943:
[----:B------:R-:W-:Y:S05]  /*84380*/  BSYNC.RECONVERGENT B0 ;  /* 0x0000000000007941 */ /* 0x000fea0003800200 */
.L_x_31941:
[----:B------:R-:W-:Y:S01]  /*84390*/  DADD R36, |R36|, |R38| ;  /* 0x0000000024247229 */ /* 0x000fe20000000626 */
[----:B------:R-:W-:Y:S01]  /*843a0*/  LOP3.LUT R39, R3, 0x80000000, R39, 0xb8, !PT ;  /* 0x8000000003277812 */ /* 0x000fe200078eb827 */
[----:B------:R-:W-:-:S06]  /*843b0*/  DMUL R8, R8, 0.5 ;  /* 0x3fe0000008087828 */ /* 0x000fcc0000000000 */
[----:B------:R-:W-:-:S06]  /*843c0*/  DSETP.NAN.AND P0, PT, R36, R36, PT ;  /* 0x000000242400722a */ /* 0x000fcc0003f08000 */
[----:B------:R-:W-:Y:S02]  /*843d0*/  FSEL R2, R36, R2, P0 ;  /* 0x0000000224027208 */ /* 0x000fe40000000000 */
[----:B------:R-:W-:Y:S01]  /*843e0*/  FSEL R3, R37, R39, P0 ;  /* 0x0000002725037208 */ /* 0x000fe20000000000 */
[----:B------:R-:W-:Y:S06]  /*843f0*/  BRA `(.L_x_31935) ;  /* 0x0000005800a07947 */ /* 0x000fec0003800000 */
.L_x_31936:
        /* <DEDUP_REMOVED lines=28> */
.L_x_31945:
        /* <DEDUP_REMOVED lines=81> */
.L_x_31944:
        /* <DEDUP_REMOVED lines=99> */
.L_x_31947:
        /* <DEDUP_REMOVED lines=22> */
.L_x_31950:
[----:B------:R-:W-:Y:S05]  /*85260*/  BSYNC.RECONVERGENT B3 ;  /* 0x0000000000037941 */ /* 0x000fea0003800200 */
.L_x_31949:
        /* <DEDUP_REMOVED lines=29> */
.L_x_31948:
[----:B------:R-:W-:Y:S05]  /*85440*/  BSYNC.RECONVERGENT B2 ;  /* 0x0000000000027941 */ /* 0x000fea0003800200 */
.L_x_31946:
        /* <DEDUP_REMOVED lines=26> */
.L_x_31952:
[----:B------:R-:W-:Y:S05]  /*855f0*/  BSYNC.RECONVERGENT B2 ;  /* 0x0000000000027941 */ /* 0x000fea0003800200 */
.L_x_31951:
        /* <DEDUP_REMOVED lines=84> */
.L_x_31954:
[----:B------:R-:W-:Y:S02]  /*85b40*/  FSEL R2, RZ, 3.37028055040000000000e+12, P0 ;  /* 0x54442d18ff027808 */ /* 0x000fe40000000000 */
[----:B------:R-:W-:-:S07]  /*85b50*/  FSEL R3, RZ, 2.1426990032196044922, P0 ;  /* 0x400921fbff037808 */ /* 0x000fce0000000000 */
.L_x_31955:
[----:B------:R-:W-:Y:S05]  /*85b60*/  BSYNC.RECONVERGENT B0 ;  /* 0x0000000000007941 */ /* 0x000fea0003800200 */
.L_x_31953:
[----:B------:R-:W-:Y:S01]  /*85b70*/  DADD R36, |R36|, |R38| ;  /* 0x0000000024247229 */ /* 0x000fe20000000626 */
[----:B------:R-:W-:Y:S01]  /*85b80*/  LOP3.LUT R39, R3, 0x80000000, R39, 0xb8, !PT ;  /* 0x8000000003277812 */ /* 0x000fe200078eb827 */
[----:B------:R-:W-:-:S06]  /*85b90*/  DMUL R8, R44, 0.5 ;  /* 0x3fe000002c087828 */ /* 0x000fcc0000000000 */
[----:B------:R-:W-:-:S06]  /*85ba0*/  DSETP.NAN.AND P0, PT, R36, R36, PT ;  /* 0x000000242400722a */ /* 0x000fcc0003f08000 */
[----:B------:R-:W-:Y:S02]  /*85bb0*/  FSEL R2, R36, R2, P0 ;  /* 0x0000000224027208 */ /* 0x000fe40000000000 */
[----:B------:R-:W-:Y:S01]  /*85bc0*/  FSEL R3, R37, R39, P0 ;  /* 0x0000002725037208 */ /* 0x000fe20000000000 */
[----:B------:R-:W-:Y:S06]  /*85bd0*/  BRA `(.L_x_31935) ;  /* 0x0000004000a87947 */ /* 0x000fec0003800000 */
.L_x_31923:
        /* <DEDUP_REMOVED lines=137> */
.L_x_31957:
[----:B------:R-:W-:Y:S05]  /*86470*/  BSYNC.RECONVERGENT B0 ;  /* 0x0000000000007941 */ /* 0x000fea0003800200 */
.L_x_31956:
        /* <DEDUP_REMOVED lines=8> */
.L_x_31959:
[----:B------:R-:W-:Y:S05]  /*86500*/  BSYNC.RECONVERGENT B2 ;  /* 0x0000000000027941 */ /* 0x000fea0003800200 */
.L_x_31958:
        /* <DEDUP_REMOVED lines=84> */
.L_x_31961:
[----:B------:R-:W-:Y:S02]  /*86a50*/  FSEL R2, RZ, 3.37028055040000000000e+12, P0 ;  /* 0x54442d18ff027808 */ /* 0x000fe40000000000 */
[----:B------:R-:W-:-:S07]  /*86a60*/  FSEL R3, RZ, 2.1426990032196044922, P0 ;  /* 0x400921fbff037808 */ /* 0x000fce0000000000 */
.L_x_31962:
[----:B------:R-:W-:Y:S05]  /*86a70*/  BSYNC.RECONVERGENT B0 ;  /* 0x0000000000007941 */ /* 0x000fea0003800200 */
.L_x_31960:
[----:B------:R-:W-:Y:S01]  /*86a80*/  DADD R36, |R36|, |R38| ;  /* 0x0000000024247229 */ /* 0x000fe20000000626 */
[----:B------:R-:W-:-:S07]  /*86a90*/  LOP3.LUT R39, R3, 0x80000000, R39, 0xb8, !PT ;  /* 0x8000000003277812 */ /* 0x000fce00078eb827 */
[----:B------:R-:W-:-:S06]  /*86aa0*/  DSETP.NAN.AND P0, PT, R36, R36, PT ;  /* 0x000000242400722a */ /* 0x000fcc0003f08000 */
[----:B------:R-:W-:Y:S02]  /*86ab0*/  FSEL R2, R36, R2, P0 ;  /* 0x0000000224027208 */ /* 0x000fe40000000000 */
[----:B------:R-:W-:Y:S01]  /*86ac0*/  FSEL R3, R37, R39, P0 ;  /* 0x0000002725037208 */ /* 0x000fe20000000000 */
[----:B------:R-:W-:Y:S06]  /*86ad0*/  BRA `(.L_x_31935) ;  /* 0x0000003000e87947 */ /* 0x000fec0003800000 */
.L_x_31922:
        /* <DEDUP_REMOVED lines=92> */
.L_x_31965:
        /* <DEDUP_REMOVED lines=22> */
.L_x_31968:
[----:B------:R-:W-:Y:S05]  /*87200*/  BSYNC.RECONVERGENT B3 ;  /* 0x0000000000037941 */ /* 0x000fea0003800200 */
.L_x_31967:
        /* <DEDUP_REMOVED lines=29> */
.L_x_31966:
[----:B------:R-:W-:Y:S05]  /*873e0*/  BSYNC.RECONVERGENT B2 ;  /* 0x0000000000027941 */ /* 0x000fea0003800200 */
.L_x_31964:
        /* <DEDUP_REMOVED lines=87> */
.L_x_31963:
        /* <DEDUP_REMOVED lines=88> */
.L_x_31921:
        /* <DEDUP_REMOVED lines=25> */
.L_x_31970:
[----:B------:R-:W-:Y:S05]  /*88070*/  BSYNC.RECONVERGENT B2 ;  /* 0x0000000000027941 */ /* 0x000fea0003800200 */
.L_x_31969:
        /* <DEDUP_REMOVED lines=23> */
.L_x_31972:
[----:B------:R-:W-:Y:S05]  /*881f0*/  BSYNC.RECONVERGENT B2 ;  /* 0x0000000000027941 */ /* 0x000fea0003800200 */
.L_x_31971:
        /* <DEDUP_REMOVED lines=140> */
.L_x_31974:
[----:B------:R-:W-:Y:S05]  /*88ac0*/  BSYNC.RECONVERGENT B0 ;  /* 0x0000000000007941 */ /* 0x000fea0003800200 */
.L_x_31973:
        /* <DEDUP_REMOVED lines=8> */
.L_x_31976:
[----:B------:R-:W-:Y:S05]  /*88b50*/  BSYNC.RECONVERGENT B2 ;  /* 0x0000000000027941 */ /* 0x000fea0003800200 */
.L_x_31975:
        /* <DEDUP_REMOVED lines=84> */
.L_x_31978:
[----:B------:R-:W-:Y:S02]  /*890a0*/  FSEL R2, RZ, 3.37028055040000000000e+12, P0 ;  /* 0x54442d18ff027808 */ /* 0x000fe40000000000 */
[----:B------:R-:W-:-:S07]  /*890b0*/  FSEL R3, RZ, 2.1426990032196044922, P0 ;  /* 0x400921fbff037808 */ /* 0x000fce0000000000 */
.L_x_31979:
[----:B------:R-:W-:Y:S05]  /*890c0*/  BSYNC.RECONVERGENT B0 ;  /* 0x0000000000007941 */ /* 0x000fea0003800200 */
.L_x_31977:
[----:B------:R-:W-:Y:S01]  /*890d0*/  DADD R36, |R36|, |R38| ;  /* 0x0000000024247229 */ /* 0x000fe20000000626 */
[----:B------:R-:W-:Y:S01]  /*890e0*/  LOP3.LUT R39, R3, 0x80000000, R39, 0xb8, !PT ;  /* 0x8000000003277812 */ /* 0x000fe200078eb827 */
[----:B------:R-:W-:-:S06]  /*890f0*/  DADD R8, R8, 1 ;  /* 0x3ff0000008087429 */ /* 0x000fcc0000000000 */
[----:B------:R-:W-:-:S06]  /*89100*/  DSETP.NAN.AND P0, PT, R36, R36, PT ;  /* 0x000000242400722a */ /* 0x000fcc0003f08000 */
[----:B------:R-:W-:Y:S02]  /*89110*/  FSEL R2, R36, R2, P0 ;  /* 0x0000000224027208 */ /* 0x000fe40000000000 */
[----:B------:R-:W-:Y:S01]  /*89120*/  FSEL R3, R37, R39, P0 ;  /* 0x0000002725037208 */ /* 0x000fe20000000000 */
[----:B------:R-:W-:Y:S06]  /*89130*/  BRA `(.L_x_31935) ;  /* 0x0000000c00507947 */ /* 0x000fec0003800000 */
.L_x_31920:
        /* <DEDUP_REMOVED lines=111> */
.L_x_31981:
[----:B------:R-:W-:Y:S05]  /*89830*/  BSYNC.RECONVERGENT B0 ;  /* 0x0000000000007941 */ /* 0x000fea0003800200 */
.L_x_31980:
[----:B------:R-:W-:Y:S04]  /*89840*/  BSSY.RECONVERGENT B2, `(.L_x_31982) ;  /* 0x0000007000027945 */ /* 0x000fe80003800200 */
[----:B------:R-:W-:Y:S05]  /*89850*/  @P4 BRA P5, `(.L_x_31983) ;  /* 0x0000000000144947 */ /* 0x000fea0002800000 */
[----:B------:R-:W-:Y:S01]  /*89860*/  IMAD.MOV.U32 R0, RZ, RZ, R4 ;  /* 0x000000ffff007224 */ /* 0x000fe200078e0004 */
[----:B------:R-:W-:Y:S01]  /*89870*/  MOV R4, 0x898b0 ;  /* 0x000898b000047802 */ /* 0x000fe20000000f00 */
[----:B------:R-:W-:Y:S02]  /*89880*/  IMAD.MOV.U32 R2, RZ, RZ, R10 ;  /* 0x000000ffff027224 */ /* 0x000fe400078e000a */
[----:B------:R-:W-:-:S07]  /*89890*/  IMAD.MOV.U32 R3, RZ, RZ, R11 ;  /* 0x000000ffff037224 */ /* 0x000fce00078e000b */
[----:B------:R-:W-:Y:S05]  /*898a0*/  CALL.REL.NOINC `($__internal_74_$__cuda_sm20_div_rn_f64_full) ;  /* 0x0000016800c87944 */ /* 0x000fea0003c00000 */
.L_x_31983:
[----:B------:R-:W-:Y:S05]  /*898b0*/  BSYNC.RECONVERGENT B2 ;  /* 0x0000000000027941 */ /* 0x000fea0003800200 */
.L_x_31982:
        /* <DEDUP_REMOVED lines=84> */
.L_x_31985:
[----:B------:R-:W-:Y:S02]  /*89e00*/  FSEL R2, RZ, 3.37028055040000000000e+12, P0 ;  /* 0x54442d18ff027808 */ /* 0x000fe40000000000 */
[----:B------:R-:W-:-:S07]  /*89e10*/  FSEL R3, RZ, 2.1426990032196044922, P0 ;  /* 0x400921fbff037808 */ /* 0x000fce0000000000 */
.L_x_31986:
[----:B------:R-:W-:Y:S05]  /*89e20*/  BSYNC.RECONVERGENT B0 ;  /* 0x0000000000007941 */ /* 0x000fea0003800200 */
.L_x_31984:
[----:B------:R-:W-:Y:S01]  /*89e30*/  DADD R36, |R36|, |R38| ;  /* 0x0000000024247229 */ /* 0x000fe20000000626 */
[----:B------:R-:W-:-:S07]  /*89e40*/  LOP3.LUT R39, R3, 0x80000000, R39, 0xb8, !PT ;  /* 0x8000000003277812 */ /* 0x000fce00078eb827 */
[----:B------:R-:W-:-:S06]  /*89e50*/  DSETP.NAN.AND P0, PT, R36, R36, PT ;  /* 0x000000242400722a */ /* 0x000fcc0003f08000 */
[----:B------:R-:W-:Y:S02]  /*89e60*/  FSEL R2, R36, R2, P0 ;  /* 0x0000000224027208 */ /* 0x000fe40000000000 */
[----:B------:R-:W-:-:S07]  /*89e70*/  FSEL R3, R37, R39, P0 ;  /* 0x0000002725037208 */ /* 0x000fce0000000000 */
.L_x_31935:
[----:B------:R-:W-:Y:S05]  /*89e80*/  BSYNC.RECONVERGENT B1 ;  /* 0x0000000000017941 */ /* 0x000fea0003800200 */
.L_x_31919:
        /* <DEDUP_REMOVED lines=77> */
.L_x_31993:
[----:B------:R-:W-:Y:S05]  /*8a360*/  BSYNC.RECONVERGENT B0 ;  /* 0x0000000000007941 */ /* 0x000fea0003800200 */
.L_x_31992:
        /* <DEDUP_REMOVED lines=25> */
.L_x_31997:
[----:B------:R-:W-:Y:S05]  /*8a500*/  BSYNC.RECONVERGENT B4 ;  /* 0x0000000000047941 */ /* 0x000fea0003800200 */
.L_x_31996:
[----:B------:R-:W-:Y:S01]  /*8a510*/  VIADD R0, R4, 0x1 ;  /* 0x0000000104007836 */ /* 0x000fe20000000000 */
[----:B------:R-:W-:Y:S06]  /*8a520*/  BRA `(.L_x_31998) ;  /* 0x0000000000087947 */ /* 0x000fec0003800000 */
.L_x_31995:
[----:B------:R-:W-:Y:S01]  /*8a530*/  DMUL R2, RZ, R38 ;  /* 0x00000026ff027228 */ /* 0x000fe20000000000 */
[----:B------:R-:W-:-:S10]  /*8a540*/  IMAD.MOV.U32 R0, RZ, RZ, 0x1 ;  /* 0x00000001ff007424 */ /* 0x000fd400078e00ff */
.L_x_31998:
[----:B------:R-:W-:Y:S05]  /*8a550*/  BSYNC.RECONVERGENT B3 ;  /* 0x0000000000037941 */ /* 0x000fea0003800200 */
.L_x_31994:
        /* <DEDUP_REMOVED lines=56> */
.L_x_32000:
[----:B------:R-:W-:Y:S01]  /*8a8e0*/  DMUL R2, RZ, R38 ;  /* 0x00000026ff027228 */ /* 0x000fe20000000000 */
[----:B------:R-:W-:-:S10]  /*8a8f0*/  IMAD.MOV.U32 R0, RZ, RZ, RZ ;  /* 0x000000ffff007224 */ /* 0x000fd400078e00ff */
.L_x_32001:
[----:B------:R-:W-:Y:S05]  /*8a900*/  BSYNC.RECONVERGENT B3 ;  /* 0x0000000000037941 */ /* 0x000fea0003800200 */
.L_x_31999:
        /* <DEDUP_REMOVED lines=32> */
.L_x_31991:
        /* <DEDUP_REMOVED lines=62> */
.L_x_32004:
[----:B------:R-:W-:Y:S05]  /*8aef0*/  BSYNC.RECONVERGENT B0 ;  /* 0x0000000000007941 */ /* 0x000fea0003800200 */
.L_x_32003:
        /* <DEDUP_REMOVED lines=38> */
.L_x_32008:
[----:B------:R-:W-:Y:S05]  /*8b160*/  BSYNC.RECONVERGENT B4 ;  /* 0x0000000000047941 */ /* 0x000fea0003800200 */
.L_x_32007:
[----:B------:R-:W-:Y:S01]  /*8b170*/  VIADD R0, R4, 0x1 ;  /* 0x0000000104007836 */ /* 0x000fe20000000000 */
[----:B------:R-:W-:Y:S06]  /*8b180*/  BRA `(.L_x_32009) ;  /* 0x0000000000087947 */ /* 0x000fec0003800000 */
.L_x_32006:
[----:B------:R-:W-:Y:S01]  /*8b190*/  DMUL R2, RZ, R38 ;  /* 0x00000026ff027228 */ /* 0x000fe20000000000 */
[----:B------:R-:W-:-:S10]  /*8b1a0*/  IMAD.MOV.U32 R0, RZ, RZ, 0x1 ;  /* 0x00000001ff007424 */ /* 0x000fd400078e00ff */
.L_x_32009:
[----:B------:R-:W-:Y:S05]  /*8b1b0*/  BSYNC.RECONVERGENT B3 ;  /* 0x0000000000037941 */ /* 0x000fea0003800200 */
.L_x_32005:
        /* <DEDUP_REMOVED lines=58> */
.L_x_32011:
[----:B------:R-:W-:Y:S01]  /*8b560*/  DMUL R2, RZ, R38 ;  /* 0x00000026ff027228 */ /* 0x000fe20000000000 */
[----:B------:R-:W-:-:S10]  /*8b570*/  IMAD.MOV.U32 R0, RZ, RZ, RZ ;  /* 0x000000ffff007224 */ /* 0x000fd400078e00ff */
.L_x_32012:
[----:B------:R-:W-:Y:S05]  /*8b580*/  BSYNC.RECONVERGENT B3 ;  /* 0x0000000000037941 */ /* 0x000fea0003800200 */
.L_x_32010:
        /* <DEDUP_REMOVED lines=35> */
.L_x_31990:
        /* <DEDUP_REMOVED lines=10> */
.L_x_32013:
[----:B------:R-:W-:-:S10]  /*8b860*/  DADD R36, R38, -R38 ;  /* 0x0000000026247229 */ /* 0x000fd40000000826 */
[----:B------:R-:W-:Y:S02]  /*8b870*/  IMAD.MOV.U32 R38, RZ, RZ, R36 ;  /* 0x000000ffff267224 */ /* 0x000fe400078e0024 */
[----:B------:R-:W-:Y:S01]  /*8b880*/  IMAD.MOV.U32 R39, RZ, RZ, R37 ;  /* 0x000000ffff277224 */ /* 0x000fe200078e0025 */
[----:B------:R-:W-:Y:S06]  /*8b890*/  BRA `(.L_x_32002) ;  /* 0x0000000800cc7947 */ /* 0x000fec0003800000 */
.L_x_31989:
        /* <DEDUP_REMOVED lines=26> */
.L_x_32017:
[----:B------:R-:W-:Y:S05]  /*8ba40*/  BSYNC.RECONVERGENT B4 ;  /* 0x0000000000047941 */ /* 0x000fea0003800200 */
.L_x_32016:
[----:B------:R-:W-:Y:S01]  /*8ba50*/  VIADD R0, R4, 0x1 ;  /* 0x0000000104007836 */ /* 0x000fe20000000000 */
[----:B------:R-:W-:Y:S06]  /*8ba60*/  BRA `(.L_x_32018) ;  /* 0x0000000000087947 */ /* 0x000fec0003800000 */
.L_x_32015:
[----:B------:R-:W-:Y:S01]  /*8ba70*/  DMUL R2, RZ, R38 ;  /* 0x00000026ff027228 */ /* 0x000fe20000000000 */
[----:B------:R-:W-:-:S10]  /*8ba80*/  IMAD.MOV.U32 R0, RZ, RZ, 0x1 ;  /* 0x00000001ff007424 */ /* 0x000fd400078e00ff */
.L_x_32018:
[----:B------:R-:W-:Y:S05]  /*8ba90*/  BSYNC.RECONVERGENT B3 ;  /* 0x0000000000037941 */ /* 0x000fea0003800200 */
.L_x_32014:
        /* <DEDUP_REMOVED lines=56> */
.L_x_32020:
[----:B------:R-:W-:Y:S01]  /*8be20*/  DMUL R2, RZ, R38 ;  /* 0x00000026ff027228 */ /* 0x000fe20000000000 */
[----:B------:R-:W-:-:S10]  /*8be30*/  IMAD.MOV.U32 R0, RZ, RZ, RZ ;  /* 0x000000ffff007224 */ /* 0x000fd400078e00ff */
.L_x_32021:
[----:B------:R-:W-:Y:S05]  /*8be40*/  BSYNC.RECONVERGENT B3 ;  /* 0x0000000000037941 */ /* 0x000fea0003800200 */
.L_x_32019:
        /* <DEDUP_REMOVED lines=30> */
.L_x_31988:
        /* <DEDUP_REMOVED lines=58> */
.L_x_32002:
[----:B------:R-:W-:Y:S05]  /*8c3d0*/  BSYNC.RECONVERGENT B2 ;  /* 0x0000000000027941 */ /* 0x000fea0003800200 */
.L_x_31987:
        /* <DEDUP_REMOVED lines=133> */
.L_x_32029:
        /* <DEDUP_REMOVED lines=22> */
.L_x_32032:
[----:B------:R-:W-:Y:S05]  /*8cd90*/  BSYNC.RECONVERGENT B3 ;  /* 0x0000000000037941 */ /* 0x000fea0003800200 */
.L_x_32031:
        /* <DEDUP_REMOVED lines=29> */
.L_x_32030:
[----:B------:R-:W-:Y:S05]  /*8cf70*/  BSYNC.RECONVERGENT B2 ;  /* 0x0000000000027941 */ /* 0x000fea0003800200 */
.L_x_32028:
        /* <DEDUP_REMOVED lines=22> */
.L_x_32034:
[----:B------:R-:W-:Y:S05]  /*8d0e0*/  BSYNC.RECONVERGENT B2 ;  /* 0x0000000000027941 */ /* 0x000fea0003800200 */
.L_x_32033:
        /* <DEDUP_REMOVED lines=84> */
.L_x_32036:
[----:B------:R-:W-:Y:S02]  /*8d630*/  FSEL R2, RZ, 3.37028055040000000000e+12, P0 ;  /* 0x54442d18ff027808 */ /* 0x000fe40000000000 */
[----:B------:R-:W-:-:S07]  /*8d640*/  FSEL R3, RZ, 2.1426990032196044922, P0 ;  /* 0x400921fbff037808 */ /* 0x000fce0000000000 */
.L_x_32037:
[----:B------:R-:W-:Y:S05]  /*8d650*/  BSYNC.RECONVERGENT B0 ;  /* 0x0000000000007941 */ /* 0x000fea0003800200 */
.L_x_32035:
[----:B------:R-:W-:Y:S01]  /*8d660*/  DADD R32, |R32|, |R34| ;  /* 0x0000000020207229 */ /* 0x000fe20000000622 */
[----:B------:R-:W-:Y:S01]  /*8d670*/  LOP3.LUT R35, R3, 0x80000000, R35, 0xb8, !PT ;  /* 0x8000000003237812 */ /* 0x000fe200078eb823 */
[----:B------:R-:W-:-:S06]  /*8d680*/  DMUL R8, R8, 0.5 ;  /* 0x3fe0000008087828 */ /* 0x000fcc0000000000 */
[----:B------:R-:W-:-:S06]  /*8d690*/  DSETP.NAN.AND P0, PT, R32, R32, PT ;  /* 0x000000202000722a */ /* 0x000fcc0003f08000 */
[----:B------:R-:W-:Y:S02]  /*8d6a0*/  FSEL R2, R32, R2, P0 ;  /* 0x0000000220027208 */ /* 0x000fe40000000000 */
[----:B------:R-:W-:Y:S01]  /*8d6b0*/  FSEL R3, R33, R35, P0 ;  /* 0x0000002321037208 */ /* 0x000fe20000000000 */
[----:B------:R-:W-:Y:S06]  /*8d6c0*/  BRA `(.L_x_32038) ;  /* 0x0000006400d47947 */ /* 0x000fec0003800000 */
.L_x_32027:
        /* <DEDUP_REMOVED lines=101> */
.L_x_32041:
[----:B------:R-:W-:Y:S05]  /*8dd20*/  BSYNC.RECONVERGENT B0 ;  /* 0x0000000000007941 */ /* 0x000fea0003800200 */
.L_x_32040:
        /* <DEDUP_REMOVED lines=8> */
.L_x_32043:
[----:B------:R-:W-:Y:S05]  /*8ddb0*/  BSYNC.RECONVERGENT B2 ;  /* 0x0000000000027941 */ /* 0x000fea0003800200 */
.L_x_32042:
        /* <DEDUP_REMOVED lines=84> */
.L_x_32045:
[----:B------:R-:W-:Y:S02]  /*8e300*/  FSEL R2, RZ, 3.37028055040000000000e+12, P0 ;  /* 0x54442d18ff027808 */ /* 0x000fe40000000000 */
[----:B------:R-:W-:-:S07]  /*8e310*/  FSEL R3, RZ, 2.1426990032196044922, P0 ;  /* 0x400921fbff037808 */ /* 0x000fce0000000000 */
.L_x_32046:
[----:B------:R-:W-:Y:S05]  /*8e320*/  BSYNC.RECONVERGENT B0 ;  /* 0x0000000000007941 */ /* 0x000fea0003800200 */
.L_x_32044:
[----:B------:R-:W-:Y:S01]  /*8e330*/  DADD R32, |R32|, |R34| ;  /* 0x0000000020207229 */ /* 0x000fe20000000622 */
[----:B------:R-:W-:Y:S01]  /*8e340*/  LOP3.LUT R35, R3, 0x80000000, R35, 0xb8, !PT ;  /* 0x8000000003237812 */ /* 0x000fe200078eb823 */
[----:B------:R-:W-:-:S06]  /*8e350*/  DMUL R8, R8, 0.5 ;  /* 0x3fe0000008087828 */ /* 0x000fcc0000000000 */
[----:B------:R-:W-:-:S06]  /*8e360*/  DSETP.NAN.AND P0, PT, R32, R32, PT ;  /* 0x000000202000722a */ /* 0x000fcc0003f08000 */
[----:B------:R-:W-:Y:S02]  /*8e370*/  FSEL R2, R32, R2, P0 ;  /* 0x0000000220027208 */ /* 0x000fe40000000000 */
[----:B------:R-:W-:Y:S01]  /*8e380*/  FSEL R3, R33, R35, P0 ;  /* 0x0000002321037208 */ /* 0x000fe20000000000 */
[----:B------:R-:W-:Y:S06]  /*8e390*/  BRA `(.L_x_32038) ;  /* 0x0000005800a07947 */ /* 0x000fec0003800000 */
.L_x_32039:
        /* <DEDUP_REMOVED lines=28> */
.L_x_32048:
        /* <DEDUP_REMOVED lines=81> */
.L_x_32047:
        /* <DEDUP_REMOVED lines=99> */
.L_x_32050:
        /* <DEDUP_REMOVED lines=22> */
.L_x_32053:
[----:B------:R-:W-:Y:S05]  /*8f200*/  BSYNC.RECONVERGENT B3 ;  /* 0x0000000000037941 */ /* 0x000fea0003800200 */
.L_x_32052:
        /* <DEDUP_REMOVED lines=29> */
.L_x_32051:
[----:B------:R-:W-:Y:S05]  /*8f3e0*/  BSYNC.RECONVERGENT B2 ;  /* 0x0000000000027941 */ /* 0x000fea0003800200 */
.L_x_32049:
        /* <DEDUP_REMOVED lines=26> */
.L_x_32055:
[----:B------:R-:W-:Y:S05]  /*8f590*/  BSYNC.RECONVERGENT B2 ;  /* 0x0000000000027941 */ /* 0x000fea0003800200 */
.L_x_32054:
        /* <DEDUP_REMOVED lines=84> */
.L_x_32057:
[----:B------:R-:W-:Y:S02]  /*8fae0*/  FSEL R2, RZ, 3.37028055040000000000e+12, P0 ;  /* 0x54442d18ff027808 */ /* 0x000fe40000000000 */
[----:B------:R-:W-:-:S07]  /*8faf0*/  FSEL R3, RZ, 2.1426990032196044922, P0 ;  /* 0x400921fbff037808 */ /* 0x000fce0000000000 */
.L_x_32058:
[----:B------:R-:W-:Y:S05]  /*8fb00*/  BSYNC.RECONVERGENT B0 ;  /* 0x0000000000007941 */ /* 0x000fea0003800200 */
.L_x_32056:
[----:B------:R-:W-:Y:S01]  /*8fb10*/  DADD R32, |R32|, |R34| ;  /* 0x0000000020207229 */ /* 0x000fe20000000622 */
[----:B------:R-:W-:Y:S01]  /*8fb20*/  LOP3.LUT R35, R3, 0x80000000, R35, 0xb8, !PT ;  /* 0x8000000003237812 */ /* 0x000fe200078eb823 */
[----:B------:R-:W-:-:S06]  /*8fb30*/  DMUL R8, R44, 0.5 ;  /* 0x3fe000002c087828 */ /* 0x000fcc0000000000 */
[----:B------:R-:W-:-:S06]  /*8fb40*/  DSETP.NAN.AND P0, PT, R32, R32, PT ;  /* 0x000000202000722a */ /* 0x000fcc0003f08000 */
[----:B------:R-:W-:Y:S02]  /*8fb50*/  FSEL R2, R32, R2, P0 ;  /* 0x0000000220027208 */ /* 0x000fe40000000000 */
[----:B------:R-:W-:Y:S01]  /*8fb60*/  FSEL R3, R33, R35, P0 ;  /* 0x0000002321037208 */ /* 0x000fe20000000000 */
[----:B------:R-:W-:Y:S06]  /*8fb70*/  BRA `(.L_x_32038) ;  /* 0x0000004000a87947 */ /* 0x000fec0003800000 */
.L_x_32026:
        /* <DEDUP_REMOVED lines=137> */
.L_x_32060:
[----:B------:R-:W-:Y:S05]  /*90410*/  BSYNC.RECONVERGENT B0 ;  /* 0x0000000000007941 */ /* 0x000fea0003800200 */
.L_x_32059:
        /* <DEDUP_REMOVED lines=8> */
.L_x_32062:
[----:B------:R-:W-:Y:S05]  /*904a0*/  BSYNC.RECONVERGENT B2 ;  /* 0x0000000000027941 */ /* 0x000fea0003800200 */
.L_x_32061:
        /* <DEDUP_REMOVED lines=84> */
.L_x_32064:
[----:B------:R-:W-:Y:S02]  /*909f0*/  FSEL R2, RZ, 3.37028055040000000000e+12, P0 ;  /* 0x54442d18ff027808 */ /* 0x000fe40000000000 */
[----:B------:R-:W-:-:S07]  /*90a00*/  FSEL R3, RZ, 2.1426990032196044922, P0 ;  /* 0x400921fbff037808 */ /* 0x000fce0000000000 */
.L_x_32065:
[----:B------:R-:W-:Y:S05]  /*90a10*/  BSYNC.RECONVERGENT B0 ;  /* 0x0000000000007941 */ /* 0x000fea0003800200 */
.L_x_32063:
[----:B------:R-:W-:Y:S01]  /*90a20*/  DADD R32, |R32|, |R34| ;  /* 0x0000000020207229 */ /* 0x000fe20000000622 */
[----:B------:R-:W-:-:S07]  /*90a30*/  LOP3.LUT R35, R3, 0x80000000, R35, 0xb8, !PT ;  /* 0x8000000003237812 */ /* 0x000fce00078eb823 */
[----:B------:R-:W-:-:S06]  /*90a40*/  DSETP.NAN.AND P0, PT, R32, R32, PT ;  /* 0x000000202000722a */ /* 0x000fcc0003f08000 */
[----:B------:R-:W-:Y:S02]  /*90a50*/  FSEL R2, R32, R2, P0 ;  /* 0x0000000220027208 */ /* 0x000fe40000000000 */
[----:B------:R-:W-:Y:S01]  /*90a60*/  FSEL R3, R33, R35, P0 ;  /* 0x0000002321037208 */ /* 0x000fe20000000000 */
[----:B------:R-:W-:Y:S06]  /*90a70*/  BRA `(.L_x_32038) ;  /* 0x0000003000e87947 */ /* 0x000fec0003800000 */
.L_x_32025:
        /* <DEDUP_REMOVED lines=92> */
.L_x_32068:
        /* <DEDUP_REMOVED lines=22> */
.L_x_32071:
[----:B------:R-:W-:Y:S05]  /*911a0*/  BSYNC.RECONVERGENT B3 ;  /* 0x0000000000037941 */ /* 0x000fea0003800200 */
.L_x_32070:
        /* <DEDUP_REMOVED lines=29> */
.L_x_32069:
[----:B------:R-:W-:Y:S05]  /*91380*/  BSYNC.RECONVERGENT B2 ;  /* 0x0000000000027941 */ /* 0x000fea0003800200 */
.L_x_32067:
        /* <DEDUP_REMOVED lines=87> */
.L_x_32066:
        /* <DEDUP_REMOVED lines=88> */
.L_x_32024:
        /* <DEDUP_REMOVED lines=25> */
.L_x_32073:
[----:B------:R-:W-:Y:S05]  /*92010*/  BSYNC.RECONVERGENT B2 ;  /* 0x0000000000027941 */ /* 0x000fea0003800200 */
.L_x_32072:
        /* <DEDUP_REMOVED lines=23> */
.L_x_32075:
[----:B------:R-:W-:Y:S05]  /*92190*/  BSYNC.RECONVERGENT B2 ;  /* 0x0000000000027941 */ /* 0x000fea0003800200 */
.L_x_32074:
        /* <DEDUP_REMOVED lines=140> */
.L_x_32077:
[----:B------:R-:W-:Y:S05]  /*92a60*/  BSYNC.RECONVERGENT B0 ;  /* 0x0000000000007941 */ /* 0x000fea0003800200 */
.L_x_32076:
        /* <DEDUP_REMOVED lines=8> */
.L_x_32079:
[----:B------:R-:W-:Y:S05]  /*92af0*/  BSYNC.RECONVERGENT B2 ;  /* 0x0000000000027941 */ /* 0x000fea0003800200 */
.L_x_32078:
        /* <DEDUP_REMOVED lines=84> */
.L_x_32081:
[----:B------:R-:W-:Y:S02]  /*93040*/  FSEL R2, RZ, 3.37028055040000000000e+12, P0 ;  /* 0x54442d18ff027808 */ /* 0x000fe40000000000 */
[----:B------:R-:W-:-:S07]  /*93050*/  FSEL R3, RZ, 2.1426990032196044922, P0 ;  /* 0x400921fbff037808 */ /* 0x000fce0000000000 */
.L_x_32082:
[----:B------:R-:W-:Y:S05]  /*93060*/  BSYNC.RECONVERGENT B0 ;  /* 0x0000000000007941 */ /* 0x000fea0003800200 */
.L_x_32080:
[----:B------:R-:W-:Y:S01]  /*93070*/  DADD R32, |R32|, |R34| ;  /* 0x0000000020207229 */ /* 0x000fe20000000622 */
[----:B------:R-:W-:Y:S01]  /*93080*/  LOP3.LUT R35, R3, 0x80000000, R35, 0xb8, !PT ;  /* 0x8000000003237812 */ /* 0x000fe200078eb823 */
[----:B------:R-:W-:-:S06]  /*93090*/  DADD R8, R8, 1 ;  /* 0x3ff0000008087429 */ /* 0x000fcc0000000000 */
[----:B------:R-:W-:-:S06]  /*930a0*/  DSETP.NAN.AND P0, PT, R32, R32, PT ;  /* 0x000000202000722a */ /* 0x000fcc0003f08000 */
[----:B------:R-:W-:Y:S02]  /*930b0*/  FSEL R2, R32, R2, P0 ;  /* 0x0000000220027208 */ /* 0x000fe40000000000 */
[----:B------:R-:W-:Y:S01]  /*930c0*/  FSEL R3, R33, R35, P0 ;  /* 0x0000002321037208 */ /* 0x000fe20000000000 */
[----:B------:R-:W-:Y:S06]  /*930d0*/  BRA `(.L_x_32038) ;  /* 0x0000000c00507947 */ /* 0x000fec0003800000 */
.L_x_32023:
        /* <DEDUP_REMOVED lines=111> */
.L_x_32084:
[----:B------:R-:W-:Y:S05]  /*937d0*/  BSYNC.RECONVERGENT B0 ;  /* 0x0000000000007941 */ /* 0x000fea0003800200 */
.L_x_32083:
[----:B------:R-:W-:Y:S04]  /*937e0*/  BSSY.RECONVERGENT B2, `(.L_x_32085) ;  /* 0x0000007000027945 */ /* 0x000fe80003800200 */
[----:B------:R-:W-:Y:S05]  /*937f0*/  @P4 BRA P5, `(.L_x_32086) ;  /* 0x0000000000144947 */ /* 0x000fea0002800000 */
[----:B------:R-:W-:Y:S01]  /*93800*/  IMAD.MOV.U32 R0, RZ, RZ, R4 ;  /* 0x000000ffff007224 */ /* 0x000fe200078e0004 */
[----:B------:R-:W-:Y:S01]  /*93810*/  MOV R4, 0x93850 ;  /* 0x0009385000047802 */ /* 0x000fe20000000f00 */
[----:B------:R-:W-:Y:S02]  /*93820*/  IMAD.MOV.U32 R2, RZ, RZ, R10 ;  /* 0x000000ffff027224 */ /* 0x000fe400078e000a */
[----:B------:R-:W-:-:S07]  /*93830*/  IMAD.MOV.U32 R3, RZ, RZ, R11 ;  /* 0x000000ffff037224 */ /* 0x000fce00078e000b */
[----:B------:R-:W-:Y:S05]  /*93840*/  CALL.REL.NOINC `($__internal_74_$__cuda_sm20_div_rn_f64_full) ;  /* 0x000000c800e07944 */ /* 0x000fea0003c00000 */
.L_x_32086:
[----:B------:R-:W-:Y:S05]  /*93850*/  BSYNC.RECONVERGENT B2 ;  /* 0x0000000000027941 */ /* 0x000fea0003800200 */
.L_x_32085:
        /* <DEDUP_REMOVED lines=84> */
.L_x_32088:
[----:B------:R-:W-:Y:S02]  /*93da0*/  FSEL R2, RZ, 3.37028055040000000000e+12, P0 ;  /* 0x54442d18ff027808 */ /* 0x000fe40000000000 */
[----:B------:R-:W-:-:S07]  /*93db0*/  FSEL R3, RZ, 2.1426990032196044922, P0 ;  /* 0x400921fbff037808 */ /* 0x000fce0000000000 */
.L_x_32089:
[----:B------:R-:W-:Y:S05]  /*93dc0*/  BSYNC.RECONVERGENT B0 ;  /* 0x0000000000007941 */ /* 0x000fea0003800200 */
.L_x_32087:
[----:B------:R-:W-:Y:S01]  /*93dd0*/  DADD R32, |R32|, |R34| ;  /* 0x0000000020207229 */ /* 0x000fe20000000622 */
[----:B------:R-:W-:-:S07]  /*93de0*/  LOP3.LUT R35, R3, 0x80000000, R35, 0xb8, !PT ;  /* 0x8000000003237812 */ /* 0x000fce00078eb823 */
[----:B------:R-:W-:-:S06]  /*93df0*/  DSETP.NAN.AND P0, PT, R32, R32, PT ;  /* 0x000000202000722a */ /* 0x000fcc0003f08000 */
[----:B------:R-:W-:Y:S02]  /*93e00*/  FSEL R2, R32, R2, P0 ;  /* 0x0000000220027208 */ /* 0x000fe40000000000 */
[----:B------:R-:W-:-:S07]  /*93e10*/  FSEL R3, R33, R35, P0 ;  /* 0x0000002321037208 */ /* 0x000fce0000000000 */
.L_x_32038:
[----:B------:R-:W-:Y:S05]  /*93e20*/  BSYNC.RECONVERGENT B1 ;  /* 0x0000000000017941 */ /* 0x000fea0003800200 */
.L_x_32022:
        /* <DEDUP_REMOVED lines=77> */
.L_x_32096:
[----:B------:R-:W-:Y:S05]  /*94300*/  BSYNC.RECONVERGENT B0 ;  /* 0x0000000000007941 */ /* 0x000fea0003800200 */
.L_x_32095:
        /* <DEDUP_REMOVED lines=25> */
.L_x_32100:
[----:B------:R-:W-:Y:S05]  /*944a0*/  BSYNC.RECONVERGENT B4 ;  /* 0x0000000000047941 */ /* 0x000fea0003800200 */
.L_x_32099:
[----:B------:R-:W-:Y:S01]  /*944b0*/  VIADD R0, R4, 0x1 ;  /* 0x0000000104007836 */ /* 0x000fe20000000000 */
[----:B------:R-:W-:Y:S06]  /*944c0*/  BRA `(.L_x_32101) ;  /* 0x0000000000087947 */ /* 0x000fec0003800000 */
.L_x_32098:
[----:B------:R-:W-:Y:S01]  /*944d0*/  DMUL R2, RZ, R34 ;  /* 0x00000022ff027228 */ /* 0x000fe20000000000 */
[----:B------:R-:W-:-:S10]  /*944e0*/  IMAD.MOV.U32 R0, RZ, RZ, 0x1 ;  /* 0x00000001ff007424 */ /* 0x000fd400078e00ff */
.L_x_32101:
[----:B------:R-:W-:Y:S05]  /*944f0*/  BSYNC.RECONVERGENT B3 ;  /* 0x0000000000037941 */ /* 0x000fea0003800200 */
.L_x_32097:
        /* <DEDUP_REMOVED lines=56> */
.L_x_32103:
[----:B------:R-:W-:Y:S01]  /*94880*/  DMUL R2, RZ, R34 ;  /* 0x00000022ff027228 */ /* 0x000fe20000000000 */
[----:B------:R-:W-:-:S10]  /*94890*/  IMAD.MOV.U32 R0, RZ, RZ, RZ ;  /* 0x000000ffff007224 */ /* 0x000fd400078e00ff */
.L_x_32104:
[----:B------:R-:W-:Y:S05]  /*948a0*/  BSYNC.RECONVERGENT B3 ;  /* 0x0000000000037941 */ /* 0x000fea0003800200 */
.L_x_32102:
        /* <DEDUP_REMOVED lines=32> */
.L_x_32094:
        /* <DEDUP_REMOVED lines=62> */
.L_x_32107:
[----:B------:R-:W-:Y:S05]  /*94e90*/  BSYNC.RECONVERGENT B0 ;  /* 0x0000000000007941 */ /* 0x000fea0003800200 */
.L_x_32106:
        /* <DEDUP_REMOVED lines=38> */
.L_x_32111:
[----:B------:R-:W-:Y:S05]  /*95100*/  BSYNC.RECONVERGENT B4 ;  /* 0x0000000000047941 */ /* 0x000fea0003800200 */
.L_x_32110:
[----:B------:R-:W-:Y:S01]  /*95110*/  VIADD R0, R4, 0x1 ;  /* 0x0000000104007836 */ /* 0x000fe20000000000 */
[----:B------:R-:W-:Y:S06]  /*95120*/  BRA `(.L_x_32112) ;  /* 0x0000000000087947 */ /* 0x000fec0003800000 */
.L_x_32109:
[----:B------:R-:W-:Y:S01]  /*95130*/  DMUL R2, RZ, R34 ;  /* 0x00000022ff027228 */ /* 0x000fe20000000000 */
[----:B------:R-:W-:-:S10]  /*95140*/  IMAD.MOV.U32 R0, RZ, RZ, 0x1 ;  /* 0x00000001ff007424 */ /* 0x000fd400078e00ff */
.L_x_32112:
[----:B------:R-:W-:Y:S05]  /*95150*/  BSYNC.RECONVERGENT B3 ;  /* 0x0000000000037941 */ /* 0x000fea0003800200 */
.L_x_32108:
        /* <DEDUP_REMOVED lines=58> */
.L_x_32114:
[----:B------:R-:W-:Y:S01]  /*95500*/  DMUL R2, RZ, R34 ;  /* 0x00000022ff027228 */ /* 0x000fe20000000000 */
[----:B------:R-:W-:-:S10]  /*95510*/  IMAD.MOV.U32 R0, RZ, RZ, RZ ;  /* 0x000000ffff007224 */ /* 0x000fd400078e00ff */
.L_x_32115:
[----:B------:R-:W-:Y:S05]  /*95520*/  BSYNC.RECONVERGENT B3 ;  /* 0x0000000000037941 */ /* 0x000fea0003800200 */
.L_x_32113:
        /* <DEDUP_REMOVED lines=35> */
.L_x_32093:
        /* <DEDUP_REMOVED lines=10> */
.L_x_32116:
[----:B------:R-:W-:-:S10]  /*95800*/  DADD R32, R34, -R34 ;  /* 0x0000000022207229 */ /* 0x000fd40000000822 */
[----:B------:R-:W-:Y:S02]  /*95810*/  IMAD.MOV.U32 R34, RZ, RZ, R32 ;  /* 0x000000ffff227224 */ /* 0x000fe400078e0020 */
[----:B------:R-:W-:Y:S01]  /*95820*/  IMAD.MOV.U32 R35, RZ, RZ, R33 ;  /* 0x000000ffff237224 */ /* 0x000fe200078e0021 */
[----:B------:R-:W-:Y:S06]  /*95830*/  BRA `(.L_x_32105) ;  /* 0x0000000800cc7947 */ /* 0x000fec0003800000 */
.L_x_32092:
        /* <DEDUP_REMOVED lines=26> */
.L_x_32120:
[----:B------:R-:W-:Y:S05]  /*959e0*/  BSYNC.RECONVERGENT B4 ;  /* 0x0000000000047941 */ /* 0x000fea0003800200 */
.L_x_32119:
[----:B------:R-:W-:Y:S01]  /*959f0*/  VIADD R0, R4, 0x1 ;  /* 0x0000000104007836 */ /* 0x000fe20000000000 */
[----:B------:R-:W-:Y:S06]  /*95a00*/  BRA `(.L_x_32121) ;  /* 0x0000000000087947 */ /* 0x000fec0003800000 */
.L_x_32118:
[----:B------:R-:W-:Y:S01]  /*95a10*/  DMUL R2, RZ, R34 ;  /* 0x00000022ff027228 */ /* 0x000fe20000000000 */
[----:B------:R-:W-:-:S10]  /*95a20*/  IMAD.MOV.U32 R0, RZ, RZ, 0x1 ;  /* 0x00000001ff007424 */ /* 0x000fd400078e00ff */
.L_x_32121:
[----:B------:R-:W-:Y:S05]  /*95a30*/  BSYNC.RECONVERGENT B3 ;  /* 0x0000000000037941 */ /* 0x000fea0003800200 */
.L_x_32117:
        /* <DEDUP_REMOVED lines=56> */
.L_x_32123:
[----:B------:R-:W-:Y:S01]  /*95dc0*/  DMUL R2, RZ, R34 ;  /* 0x00000022ff027228 */ /* 0x000fe20000000000 */
[----:B------:R-:W-:-:S10]  /*95dd0*/  IMAD.MOV.U32 R0, RZ, RZ, RZ ;  /* 0x000000ffff007224 */ /* 0x000fd400078e00ff */
.L_x_32124:
[----:B------:R-:W-:Y:S05]  /*95de0*/  BSYNC.RECONVERGENT B3 ;  /* 0x0000000000037941 */ /* 0x000fea0003800200 */
.L_x_32122:
        /* <DEDUP_REMOVED lines=30> */
.L_x_32091:
        /* <DEDUP_REMOVED lines=58> */
.L_x_32105:
[----:B------:R-:W-:Y:S05]  /*96370*/  BSYNC.RECONVERGENT B2 ;  /* 0x0000000000027941 */ /* 0x000fea0003800200 */
.L_x_32090:
        /* <DEDUP_REMOVED lines=133> */
.L_x_32132:
        /* <DEDUP_REMOVED lines=22> */
.L_x_32135:
[----:B------:R-:W-:Y:S05]  /*96d30*/  BSYNC.RECONVERGENT B3 ;  /* 0x0000000000037941 */ /* 0x000fea0003800200 */
.L_x_32134:
        /* <DEDUP_REMOVED lines=29> */
.L_x_32133:
[----:B------:R-:W-:Y:S05]  /*96f10*/  BSYNC.RECONVERGENT B2 ;  /* 0x0000000000027941 */ /* 0x000fea0003800200 */
.L_x_32131:
        /* <DEDUP_REMOVED lines=22> */
.L_x_32137:
[----:B------:R-:W-:Y:S05]  /*97080*/  BSYNC.RECONVERGENT B2 ;  /* 0x0000000000027941 */ /* 0x000fea0003800200 */
.L_x_32136:
        /* <DEDUP_REMOVED lines=84> */
.L_x_32139:
[----:B------:R-:W-:Y:S02]  /*975d0*/  FSEL R2, RZ, 3.37028055040000000000e+12, P0 ;  /* 0x54442d18ff027808 */ /* 0x000fe40000000000 */
[----:B------:R-:W-:-:S07]  /*975e0*/  FSEL R3, RZ, 2.1426990032196044922, P0 ;  /* 0x400921fbff037808 */ /* 0x000fce0000000000 */
.L_x_32140:
[----:B------:R-:W-:Y:S05]  /*975f0*/  BSYNC.RECONVERGENT B0 ;  /* 0x0000000000007941 */ /* 0x000fea0003800200 */
.L_x_32138:
[----:B------:R-:W-:Y:S01]  /*97600*/  DADD R28, |R28|, |R30| ;  /* 0x000000001c1c7229 */ /* 0x000fe2000000061e */
[----:B------:R-:W-:Y:S01]  /*97610*/  LOP3.LUT R31, R3, 0x80000000, R31, 0xb8, !PT ;  /* 0x80000000031f7812 */ /* 0x000fe200078eb81f */
[----:B------:R-:W-:-:S06]  /*97620*/  DMUL R8, R8, 0.5 ;  /* 0x3fe0000008087828 */ /* 0x000fcc0000000000 */
[----:B------:R-:W-:-:S06]  /*97630*/  DSETP.NAN.AND P0, PT, R28, R28, PT ;  /* 0x0000001c1c00722a */ /* 0x000fcc0003f08000 */
[----:B------:R-:W-:Y:S02]  /*97640*/  FSEL R2, R28, R2, P0 ;  /* 0x000000021c027208 */ /* 0x000fe40000000000 */
[----:B------:R-:W-:Y:S01]  /*97650*/  FSEL R3, R29, R31, P0 ;  /* 0x0000001f1d037208 */ /* 0x000fe20000000000 */
[----:B------:R-:W-:Y:S06]  /*97660*/  BRA `(.L_x_32141) ;  /* 0x0000006400d47947 */ /* 0x000fec0003800000 */
.L_x_32130:
        /* <DEDUP_REMOVED lines=101> */
.L_x_32144:
[----:B------:R-:W-:Y:S05]  /*97cc0*/  BSYNC.RECONVERGENT B0 ;  /* 0x0000000000007941 */ /* 0x000fea0003800200 */
.L_x_32143:
        /* <DEDUP_REMOVED lines=8> */
.L_x_32146:
[----:B------:R-:W-:Y:S05]  /*97d50*/  BSYNC.RECONVERGENT B2 ;  /* 0x0000000000027941 */ /* 0x000fea0003800200 */
.L_x_32145:
        /* <DEDUP_REMOVED lines=84> */
.L_x_32148:
[----:B------:R-:W-:Y:S02]  /*982a0*/  FSEL R2, RZ, 3.37028055040000000000e+12, P0 ;  /* 0x54442d18ff027808 */ /* 0x000fe40000000000 */
[----:B------:R-:W-:-:S07]  /*982b0*/  FSEL R3, RZ, 2.1426990032196044922, P0 ;  /* 0x400921fbff037808 */ /* 0x000fce0000000000 */
.L_x_32149:
[----:B------:R-:W-:Y:S05]  /*982c0*/  BSYNC.RECONVERGENT B0 ;  /* 0x0000000000007941 */ /* 0x000fea0003800200 */
.L_x_32147:
[----:B------:R-:W-:Y:S01]  /*982d0*/  DADD R28, |R28|, |R30| ;  /* 0x000000001c1c7229 */ /* 0x000fe2000000061e */
[----:B------:R-:W-:Y:S01]  /*982e0*/  LOP3.LUT R31, R3, 0x80000000, R31, 0xb8, !PT ;  /* 0x80000000031f7812 */ /* 0x000fe200078eb81f */
[----:B------:R-:W-:-:S06]  /*982f0*/  DMUL R8, R8, 0.5 ;  /* 0x3fe0000008087828 */ /* 0x000fcc0000000000 */
[----:B------:R-:W-:-:S06]  /*98300*/  DSETP.NAN.AND P0, PT, R28, R28, PT ;  /* 0x0000001c1c00722a */ /* 0x000fcc0003f08000 */
[----:B------:R-:W-:Y:S02]  /*98310*/  FSEL R2, R28, R2, P0 ;  /* 0x000000021c027208 */ /* 0x000fe40000000000 */
[----:B------:R-:W-:Y:S01]  /*98320*/  FSEL R3, R29, R31, P0 ;  /* 0x0000001f1d037208 */ /* 0x000fe20000000000 */
[----:B------:R-:W-:Y:S06]  /*98330*/  BRA `(.L_x_32141) ;  /* 0x0000005800a07947 */ /* 0x000fec0003800000 */
.L_x_32142:
        /* <DEDUP_REMOVED lines=28> */
.L_x_32151:
        /* <DEDUP_REMOVED lines=81> */
.L_x_32150:
        /* <DEDUP_REMOVED lines=99> */
.L_x_32153:
        /* <DEDUP_REMOVED lines=22> */
.L_x_32156:
[----:B------:R-:W-:Y:S05]  /*991a0*/  BSYNC.RECONVERGENT B3 ;  /* 0x0000000000037941 */ /* 0x000fea0003800200 */
.L_x_32155:
        /* <DEDUP_REMOVED lines=29> */
.L_x_32154:
[----:B------:R-:W-:Y:S05]  /*99380*/  BSYNC.RECONVERGENT B2 ;  /* 0x0000000000027941 */ /* 0x000fea0003800200 */
.L_x_32152:
        /* <DEDUP_REMOVED lines=26> */
.L_x_32158:
[----:B------:R-:W-:Y:S05]  /*99530*/  BSYNC.RECONVERGENT B2 ;  /* 0x0000000000027941 */ /* 0x000fea0003800200 */
.L_x_32157:
        /* <DEDUP_REMOVED lines=84> */
.L_x_32160:
[----:B------:R-:W-:Y:S02]  /*99a80*/  FSEL R2, RZ, 3.37028055040000000000e+12, P0 ;  /* 0x54442d18ff027808 */ /* 0x000fe40000000000 */
[----:B------:R-:W-:-:S07]  /*99a90*/  FSEL R3, RZ, 2.1426990032196044922, P0 ;  /* 0x400921fbff037808 */ /* 0x000fce0000000000 */
.L_x_32161:
[----:B------:R-:W-:Y:S05]  /*99aa0*/  BSYNC.RECONVERGENT B0 ;  /* 0x0000000000007941 */ /* 0x000fea0003800200 */
.L_x_32159:
[----:B------:R-:W-:Y:S01]  /*99ab0*/  DADD R28, |R28|, |R30| ;  /* 0x000000001c1c7229 */ /* 0x000fe2000000061e */
[----:B------:R-:W-:Y:S01]  /*99ac0*/  LOP3.LUT R31, R3, 0x80000000, R31, 0xb8, !PT ;  /* 0x80000000031f7812 */ /* 0x000fe200078eb81f */
[----:B------:R-:W-:-:S06]  /*99ad0*/  DMUL R8, R44, 0.5 ;  /* 0x3fe000002c087828 */ /* 0x000fcc0000000000 */
[----:B------:R-:W-:-:S06]  /*99ae0*/  DSETP.NAN.AND P0, PT, R28, R28, PT ;  /* 0x0000001c1c00722a */ /* 0x000fcc0003f08000 */
[----:B------:R-:W-:Y:S02]  /*99af0*/  FSEL R2, R28, R2, P0 ;  /* 0x000000021c027208 */ /* 0x000fe40000000000 */
[----:B------:R-:W-:Y:S01]  /*99b00*/  FSEL R3, R29, R31, P0 ;  /* 0x0000001f1d037208 */ /* 0x000fe20000000000 */
[----:B------:R-:W-:Y:S06]  /*99b10*/  BRA `(.L_x_32141) ;  /* 0x0000004000a87947 */ /* 0x000fec0003800000 */
.L_x_32129:
        /* <DEDUP_REMOVED lines=137> */
.L_x_32163:
[----:B------:R-:W-:Y:S05]  /*9a3b0*/  BSYNC.RECONVERGENT B0 ;  /* 0x0000000000007941 */ /* 0x000fea0003800200 */
.L_x_32162:
        /* <DEDUP_REMOVED lines=8> */
.L_x_32165:
[----:B------:R-:W-:Y:S05]  /*9a440*/  BSYNC.RECONVERGENT B2 ;  /* 0x0000000000027941 */ /* 0x000fea0003800200 */
.L_x_32164:
        /* <DEDUP_REMOVED lines=84> */
.L_x_32167:
[----:B------:R-:W-:Y:S02]  /*9a990*/  FSEL R2, RZ, 3.37028055040000000000e+12, P0 ;  /* 0x54442d18ff027808 */ /* 0x000fe40000000000 */
[----:B------:R-:W-:-:S07]  /*9a9a0*/  FSEL R3, RZ, 2.1426990032196044922, P0 ;  /* 0x400921fbff037808 */ /* 0x000fce0000000000 */
.L_x_32168:
[----:B------:R-:W-:Y:S05]  /*9a9b0*/  BSYNC.RECONVERGENT B0 ;  /* 0x0000000000007941 */ /* 0x000fea0003800200 */
.L_x_32166:
[----:B------:R-:W-:Y:S01]  /*9a9c0*/  DADD R28, |R28|, |R30| ;  /* 0x000000001c1c7229 */ /* 0x000fe2000000061e */
[----:B------:R-:W-:-:S07]  /*9a9d0*/  LOP3.LUT R31, R3, 0x80000000, R31, 0xb8, !PT ;  /* 0x80000000031f7812 */ /* 0x000fce00078eb81f */
[----:B------:R-:W-:-:S06]  /*9a9e0*/  DSETP.NAN.AND P0, PT, R28, R28, PT ;  /* 0x0000001c1c00722a */ /* 0x000fcc0003f08000 */
[----:B------:R-:W-:Y:S02]  /*9a9f0*/  FSEL R2, R28, R2, P0 ;  /* 0x000000021c027208 */ /* 0x000fe40000000000 */
[----:B------:R-:W-:Y:S01]  /*9aa00*/  FSEL R3, R29, R31, P0 ;  /* 0x0000001f1d037208 */ /* 0x000fe20000000000 */
[----:B------:R-:W-:Y:S06]  /*9aa10*/  BRA `(.L_x_32141) ;  /* 0x0000003000e87947 */ /* 0x000fec0003800000 */
.L_x_32128:
        /* <DEDUP_REMOVED lines=92> */
.L_x_32171:
        /* <DEDUP_REMOVED lines=22> */
.L_x_32174:
[----:B------:R-:W-:Y:S05]  /*9b140*/  BSYNC.RECONVERGENT B3 ;  /* 0x0000000000037941 */ /* 0x000fea0003800200 */
.L_x_32173:
        /* <DEDUP_REMOVED lines=29> */
.L_x_32172:
[----:B------:R-:W-:Y:S05]  /*9b320*/  BSYNC.RECONVERGENT B2 ;  /* 0x0000000000027941 */ /* 0x000fea0003800200 */
.L_x_32170:
        /* <DEDUP_REMOVED lines=87> */
.L_x_32169:
        /* <DEDUP_REMOVED lines=88> */
.L_x_32127:
        /* <DEDUP_REMOVED lines=25> */
.L_x_32176:
[----:B------:R-:W-:Y:S05]  /*9bfb0*/  BSYNC.RECONVERGENT B2 ;  /* 0x0000000000027941 */ /* 0x000fea0003800200 */
.L_x_32175:
        /* <DEDUP_REMOVED lines=23> */
.L_x_32178:
[----:B------:R-:W-:Y:S05]  /*9c130*/  BSYNC.RECONVERGENT B2 ;  /* 0x0000000000027941 */ /* 0x000fea0003800200 */
.L_x_32177:
        /* <DEDUP_REMOVED lines=140> */
.L_x_32180:
[----:B------:R-:W-:Y:S05]  /*9ca00*/  BSYNC.RECONVERGENT B0 ;  /* 0x0000000000007941 */ /* 0x000fea0003800200 */
.L_x_32179:
        /* <DEDUP_REMOVED lines=8> */
.L_x_32182:
[----:B------:R-:W-:Y:S05]  /*9ca90*/  BSYNC.RECONVERGENT B2 ;  /* 0x0000000000027941 */ /* 0x000fea0003800200 */
.L_x_32181:
        /* <DEDUP_REMOVED lines=84> */
.L_x_32184:
[----:B------:R-:W-:Y:S02]  /*9cfe0*/  FSEL R2, RZ, 3.37028055040000000000e+12, P0 ;  /* 0x54442d18ff027808 */ /* 0x000fe40000000000 */
[----:B------:R-:W-:-:S07]  /*9cff0*/  FSEL R3, RZ, 2.1426990032196044922, P0 ;  /* 0x400921fbff037808 */ /* 0x000fce0000000000 */
.L_x_32185:
[----:B------:R-:W-:Y:S05]  /*9d000*/  BSYNC.RECONVERGENT B0 ;  /* 0x0000000000007941 */ /* 0x000fea0003800200 */
.L_x_32183:
[----:B------:R-:W-:Y:S01]  /*9d010*/  DADD R28, |R28|, |R30| ;  /* 0x000000001c1c7229 */ /* 0x000fe2000000061e */
[----:B------:R-:W-:Y:S01]  /*9d020*/  LOP3.LUT R31, R3, 0x80000000, R31, 0xb8, !PT ;  /* 0x80000000031f7812 */ /* 0x000fe200078eb81f */
[----:B------:R-:W-:-:S06]  /*9d030*/  DADD R8, R8, 1 ;  /* 0x3ff0000008087429 */ /* 0x000fcc0000000000 */
[----:B------:R-:W-:-:S06]  /*9d040*/  DSETP.NAN.AND P0, PT, R28, R28, PT ;  /* 0x0000001c1c00722a */ /* 0x000fcc0003f08000 */
[----:B------:R-:W-:Y:S02]  /*9d050*/  FSEL R2, R28, R2, P0 ;  /* 0x000000021c027208 */ /* 0x000fe40000000000 */
[----:B------:R-:W-:Y:S01]  /*9d060*/  FSEL R3, R29, R31, P0 ;  /* 0x0000001f1d037208 */ /* 0x000fe20000000000 */
[----:B------:R-:W-:Y:S06]  /*9d070*/  BRA `(.L_x_32141) ;  /* 0x0000000c00507947 */ /* 0x000fec0003800000 */
.L_x_32126:
        /* <DEDUP_REMOVED lines=111> */
.L_x_32187:
[----:B------:R-:W-:Y:S05]  /*9d770*/  BSYNC.RECONVERGENT B0 ;  /* 0x0000000000007941 */ /* 0x000fea0003800200 */
.L_x_32186:
[----:B------:R-:W-:Y:S04]  /*9d780*/  BSSY.RECONVERGENT B2, `(.L_x_32188) ;  /* 0x0000007000027945 */ /* 0x000fe80003800200 */
[----:B------:R-:W-:Y:S05]  /*9d790*/  @P4 BRA P5, `(.L_x_32189) ;  /* 0x0000000000144947 */ /* 0x000fea0002800000 */
[----:B------:R-:W-:Y:S01]  /*9d7a0*/  IMAD.MOV.U32 R0, RZ, RZ, R4 ;  /* 0x000000ffff007224 */ /* 0x000fe200078e0004 */
[----:B------:R-:W-:Y:S01]  /*9d7b0*/  MOV R4, 0x9d7f0 ;  /* 0x0009d7f000047802 */ /* 0x000fe20000000f00 */
[----:B------:R-:W-:Y:S02]  /*9d7c0*/  IMAD.MOV.U32 R2, RZ, RZ, R10 ;  /* 0x000000ffff027224 */ /* 0x000fe400078e000a */
[----:B------:R-:W-:-:S07]  /*9d7d0*/  IMAD.MOV.U32 R3, RZ, RZ, R11 ;  /* 0x000000ffff037224 */ /* 0x000fce00078e000b */
[----:B------:R-:W-:Y:S05]  /*9d7e0*/  CALL.REL.NOINC `($__internal_74_$__cuda_sm20_div_rn_f64_full) ;  /* 0x0000002800f87944 */ /* 0x000fea0003c00000 */
.L_x_32189:
[----:B------:R-:W-:Y:S05]  /*9d7f0*/  BSYNC.RECONVERGENT B2 ;  /* 0x0000000000027941 */ /* 0x000fea0003800200 */
.L_x_32188:
        /* <DEDUP_REMOVED lines=84> */
.L_x_32191:
[----:B------:R-:W-:Y:S02]  /*9dd40*/  FSEL R2, RZ, 3.37028055040000000000e+12, P0 ;  /* 0x54442d18ff027808 */ /* 0x000fe40000000000 */
[----:B------:R-:W-:-:S07]  /*9dd50*/  FSEL R3, RZ, 2.1426990032196044922, P0 ;  /* 0x400921fbff037808 */ /* 0x000fce0000000000 */
.L_x_32192:
[----:B------:R-:W-:Y:S05]  /*9dd60*/  BSYNC.RECONVERGENT B0 ;  /* 0x0000000000007941 */ /* 0x000fea0003800200 */
.L_x_32190:
[----:B------:R-:W-:Y:S01]  /*9dd70*/  DADD R28, |R28|, |R30| ;  /* 0x000000001c1c7229 */ /* 0x000fe2000000061e */
[----:B------:R-:W-:-:S07]  /*9dd80*/  LOP3.LUT R31, R3, 0x80000000, R31, 0xb8, !PT ;  /* 0x80000000031f7812 */ /* 0x000fce00078eb81f */
[----:B------:R-:W-:-:S06]  /*9dd90*/  DSETP.NAN.AND P0, PT, R28, R28, PT ;  /* 0x0000001c1c00722a */ /* 0x000fcc0003f08000 */
[----:B------:R-:W-:Y:S02]  /*9dda0*/  FSEL R2, R28, R2, P0 ;  /* 0x000000021c027208 */ /* 0x000fe40000000000 */
[----:B------:R-:W-:-:S07]  /*9ddb0*/  FSEL R3, R29, R31, P0 ;  /* 0x0000001f1d037208 */ /* 0x000fce0000000000 */
.L_x_32141:
[----:B------:R-:W-:Y:S05]  /*9ddc0*/  BSYNC.RECONVERGENT B1 ;  /* 0x0000000000017941 */ /* 0x000fea0003800200 */
.L_x_32125:
        /* <DEDUP_REMOVED lines=77> */
.L_x_32199:
[----:B------:R-:W-:Y:S05]  /*9e2a0*/  BSYNC.RECONVERGENT B0 ;  /* 0x0000000000007941 */ /* 0x000fea0003800200 */
.L_x_32198:
        /* <DEDUP_REMOVED lines=25> */
.L_x_32203:
[----:B------:R-:W-:Y:S05]  /*9e440*/  BSYNC.RECONVERGENT B4 ;  /* 0x0000000000047941 */ /* 0x000fea0003800200 */
.L_x_32202:
[----:B------:R-:W-:Y:S01]  /*9e450*/  VIADD R0, R4, 0x1 ;  /* 0x0000000104007836 */ /* 0x000fe20000000000 */
[----:B------:R-:W-:Y:S06]  /*9e460*/  BRA `(.L_x_32204) ;  /* 0x0000000000087947 */ /* 0x000fec0003800000 */
.L_x_32201:
[----:B------:R-:W-:Y:S01]  /*9e470*/  DMUL R2, RZ, R30 ;  /* 0x0000001eff027228 */ /* 0x000fe20000000000 */
[----:B------:R-:W-:-:S10]  /*9e480*/  IMAD.MOV.U32 R0, RZ, RZ, 0x1 ;  /* 0x00000001ff007424 */ /* 0x000fd400078e00ff */
.L_x_32204:
[----:B------:R-:W-:Y:S05]  /*9e490*/  BSYNC.RECONVERGENT B3 ;  /* 0x0000000000037941 */ /* 0x000fea0003800200 */
.L_x_32200:
        /* <DEDUP_REMOVED lines=56> */
.L_x_32206:
[----:B------:R-:W-:Y:S01]  /*9e820*/  DMUL R2, RZ, R30 ;  /* 0x0000001eff027228 */ /* 0x000fe20000000000 */
[----:B------:R-:W-:-:S10]  /*9e830*/  IMAD.MOV.U32 R0, RZ, RZ, RZ ;  /* 0x000000ffff007224 */ /* 0x000fd400078e00ff */
.L_x_32207:
[----:B------:R-:W-:Y:S05]  /*9e840*/  BSYNC.RECONVERGENT B3 ;  /* 0x0000000000037941 */ /* 0x000fea0003800200 */
.L_x_32205:
        /* <DEDUP_REMOVED lines=32> */
.L_x_32197:
        /* <DEDUP_REMOVED lines=62> */
.L_x_32210:
[----:B------:R-:W-:Y:S05]  /*9ee30*/  BSYNC.RECONVERGENT B0 ;  /* 0x0000000000007941 */ /* 0x000fea0003800200 */
.L_x_32209:
        /* <DEDUP_REMOVED lines=38> */
.L_x_32214:
[----:B------:R-:W-:Y:S05]  /*9f0a0*/  BSYNC.RECONVERGENT B4 ;  /* 0x0000000000047941 */ /* 0x000fea0003800200 */
.L_x_32213:
[----:B------:R-:W-:Y:S01]  /*9f0b0*/  VIADD R0, R4, 0x1 ;  /* 0x0000000104007836 */ /* 0x000fe20000000000 */
[----:B------:R-:W-:Y:S06]  /*9f0c0*/  BRA `(.L_x_32215) ;  /* 0x0000000000087947 */ /* 0x000fec0003800000 */
.L_x_32212:
[----:B------:R-:W-:Y:S01]  /*9f0d0*/  DMUL R2, RZ, R30 ;  /* 0x0000001eff027228 */ /* 0x000fe20000000000 */
[----:B------:R-:W-:-:S10]  /*9f0e0*/  IMAD.MOV.U32 R0, RZ, RZ, 0x1 ;  /* 0x00000001ff007424 */ /* 0x000fd400078e00ff */
.L_x_32215:
[----:B------:R-:W-:Y:S05]  /*9f0f0*/  BSYNC.RECONVERGENT B3 ;  /* 0x0000000000037941 */ /* 0x000fea0003800200 */
.L_x_32211:
        /* <DEDUP_REMOVED lines=58> */
.L_x_32217:
[----:B------:R-:W-:Y:S01]  /*9f4a0*/  DMUL R2, RZ, R30 ;  /* 0x0000001eff027228 */ /* 0x000fe20000000000 */
[----:B------:R-:W-:-:S10]  /*9f4b0*/  IMAD.MOV.U32 R0, RZ, RZ, RZ ;  /* 0x000000ffff007224 */ /* 0x000fd400078e00ff */
.L_x_32218:
[----:B------:R-:W-:Y:S05]  /*9f4c0*/  BSYNC.RECONVERGENT B3 ;  /* 0x0000000000037941 */ /* 0x000fea0003800200 */
.L_x_32216:
        /* <DEDUP_REMOVED lines=35> */
.L_x_32196:
        /* <DEDUP_REMOVED lines=10> */
.L_x_32219:
[----:B------:R-:W-:-:S10]  /*9f7a0*/  DADD R28, R30, -R30 ;  /* 0x000000001e1c7229 */ /* 0x000fd4000000081e */
[----:B------:R-:W-:Y:S02]  /*9f7b0*/  IMAD.MOV.U32 R30, RZ, RZ, R28 ;  /* 0x000000ffff1e7224 */ /* 0x000fe400078e001c */
[----:B------:R-:W-:Y:S01]  /*9f7c0*/  IMAD.MOV.U32 R31, RZ, RZ, R29 ;  /* 0x000000ffff1f7224 */ /* 0x000fe200078e001d */
[----:B------:R-:W-:Y:S06]  /*9f7d0*/  BRA `(.L_x_32208) ;  /* 0x0000000800cc7947 */ /* 0x000fec0003800000 */
.L_x_32195:
        /* <DEDUP_REMOVED lines=26> */
.L_x_32223:
[----:B------:R-:W-:Y:S05]  /*9f980*/  BSYNC.RECONVERGENT B4 ;  /* 0x0000000000047941 */ /* 0x000fea0003800200 */
.L_x_32222:
[----:B------:R-:W-:Y:S01]  /*9f990*/  VIADD R0, R4, 0x1 ;  /* 0x0000000104007836 */ /* 0x000fe20000000000 */
[----:B------:R-:W-:Y:S06]  /*9f9a0*/  BRA `(.L_x_32224) ;  /* 0x0000000000087947 */ /* 0x000fec0003800000 */
.L_x_32221:
[----:B------:R-:W-:Y:S01]  /*9f9b0*/  DMUL R2, RZ, R30 ;  /* 0x0000001eff027228 */ /* 0x000fe20000000000 */
[----:B------:R-:W-:-:S10]  /*9f9c0*/  IMAD.MOV.U32 R0, RZ, RZ, 0x1 ;  /* 0x00000001ff007424 */ /* 0x000fd400078e00ff */
.L_x_32224:
[----:B------:R-:W-:Y:S05]  /*9f9d0*/  BSYNC.RECONVERGENT B3 ;  /* 0x0000000000037941 */ /* 0x000fea0003800200 */
.L_x_32220:
        /* <DEDUP_REMOVED lines=56> */
.L_x_32226:
[----:B------:R-:W-:Y:S01]  /*9fd60*/  DMUL R2, RZ, R30 ;  /* 0x0000001eff027228 */ /* 0x000fe20000000000 */
[----:B------:R-:W-:-:S10]  /*9fd70*/  IMAD.MOV.U32 R0, RZ, RZ, RZ ;  /* 0x000000ffff007224 */ /* 0x000fd400078e00ff */
.L_x_32227:
[----:B------:R-:W-:Y:S05]  /*9fd80*/  BSYNC.RECONVERGENT B3 ;  /* 0x0000000000037941 */ /* 0x000fea0003800200 */
.L_x_32225:
        /* <DEDUP_REMOVED lines=30> */
.L_x_32194:
        /* <DEDUP_REMOVED lines=58> */
.L_x_32208:
[----:B------:R-:W-:Y:S05]  /*a0310*/  BSYNC.RECONVERGENT B2 ;  /* 0x0000000000027941 */ /* 0x000fea0003800200 */
.L_x_32193:
[----:B------:R-:W0:Y:S01]  /*a0320*/  S2R R5, SR_TID.X ;  /* 0x0000000000057919 */ /* 0x000e220000002100 */
[----:B------:R-:W1:Y:S02]  /*a0330*/  LDCU.64 UR6, c[0x0][0x3b0] ;  /* 0x00007600ff0677ac */ /* 0x000e640008000a00 */
[----:B-1----:R-:W-:-:S06]  /*a0340*/  UIMAD.WIDE.U32 UR6, UR4, 0x10, UR6 ;  /* 0x00000010040678a5 */ /* 0x002fcc000f8e0006 */
[----:B------:R-:W-:Y:S02]  /*a0350*/  IMAD.U32 R2, RZ, RZ, UR6 ;  /* 0x00000006ff027e24 */ /* 0x000fe4000f8e00ff */
[----:B------:R-:W-:Y:S02]  /*a0360*/  IMAD.U32 R3, RZ, RZ, UR7 ;  /* 0x00000007ff037e24 */ /* 0x000fe4000f8e00ff */
[----:B0-----:R-:W-:-:S05]  /*a0370*/  IMAD.WIDE.U32 R2, R5, 0x20, R2 ;  /* 0x0000002005027825 */ /* 0x001fca00078e0002 */
[----:B------:R-:W-:Y:S04]  /*a0380*/  STG.E.ENL2.256 desc[UR8][R2.64], R24, R20 ;  /* 0xf80000180214797f */ /* 0x000fe8000f121808 */
[----:B------:R-:W-:Y:S04]  /*a0390*/  STG.E.ENL2.256 desc[UR8][R2.64+0x1000], R16, R12 ;  /* 0xf8008010020c797f */ /* 0x000fe8000f121808 */
[----:B------:R-:W-:Y:S04]  /*a03a0*/  STG.E.ENL2.256 desc[UR8][R2.64+0x2000], R40, R36 ;  /* 0xf80100280224797f */ /* 0x000fe8000f121808 */
[----:B------:R-:W-:Y:S01]  /*a03b0*/  STG.E.ENL2.256 desc[UR8][R2.64+0x3000], R32, R28 ;  /* 0xf8018020021c797f */ /* 0x000fe2000f121808 */
[----:B------:R-:W-:Y:S05]  /*a03c0*/  EXIT ;  /* 0x000000000000794d */ /* 0x000fea0003800000 */
        .weak           $__internal_74_$__cuda_sm20_div_rn_f64_full
        .type           $__internal_74_$__cuda_sm20_div_rn_f64_full,@function
        .size           $__internal_74_$__cuda_sm20_div_rn_f64_full,($_ZN2at6native29vectorized_elementwise_kernelILi2EZZZNS0_50_GLOBAL__N__2680c7bb_12_PowKernel_cu_7dd49032_300324pow_tensor_scalar_kernelERNS_18TensorIteratorBaseERKN3c106ScalarEENKUlvE_clEvENKUlvE_clEvEUlNS5_7complexIdEEE0_St5arrayIPcLm2EEEEviT0_T1_$__internal_trig_reduction_slowpathd - $__internal_74_$__cuda_sm20_div_rn_f64_full)
$__internal_74_$__cuda_sm20_div_rn_f64_full:
[C---:B------:R-:W-:Y:S01]  /*a03d0*/  FSETP.GEU.AND P2, PT, |R3|.reuse, 1.469367938527859385e-39, PT ;  /* 0x001000000300780b */ /* 0x040fe20003f4e200 */
[--C-:B------:R-:W-:Y:S01]  /*a03e0*/  IMAD.MOV.U32 R48, RZ, RZ, R2.reuse ;  /* 0x000000ffff307224 */ /* 0x100fe200078e0002 */
[C---:B------:R-:W-:Y:S01]  /*a03f0*/  LOP3.LUT R6, R3.reuse, 0x800fffff, RZ, 0xc0, !PT ;  /* 0x800fffff03067812 */ /* 0x040fe200078ec0ff */
[----:B------:R-:W-:Y:S01]  /*a0400*/  IMAD.MOV.U32 R49, RZ, RZ, R3 ;  /* 0x000000ffff317224 */ /* 0x000fe200078e0003 */
[----:B------:R-:W-:Y:S01]  /*a0410*/  BSSY.RECONVERGENT B0, `(.L_x_32228) ;  /* 0x000005c000007945 */ /* 0x000fe20003800200 */
[----:B------:R-:W-:Y:S01]  /*a0420*/  IMAD.MOV.U32 R50, RZ, RZ, R2 ;  /* 0x000000ffff327224 */ /* 0x000fe200078e0002 */
[----:B------:R-:W-:Y:S01]  /*a0430*/  LOP3.LUT R51, R6, 0x3ff00000, RZ, 0xfc, !PT ;  /* 0x3ff0000006337812 */ /* 0x000fe200078efcff */
[----:B------:R-:W-:Y:S01]  /*a0440*/  IMAD.MOV.U32 R55, RZ, RZ, R5 ;  /* 0x000000ffff377224 */ /* 0x000fe200078e0005 */
[----:B------:R-:W-:Y:S01]  /*a0450*/  LOP3.LUT R6, R3, 0x7ff00000, RZ, 0xc0, !PT ;  /* 0x7ff0000003067812 */ /* 0x000fe200078ec0ff */
[----:B------:R-:W-:Y:S02]  /*a0460*/  IMAD.MOV.U32 R56, RZ, RZ, 0x1 ;  /* 0x00000001ff387424 */ /* 0x000fe400078e00ff */
[----:B------:R-:W-:Y:S01]  /*a0470*/  IMAD.MOV.U32 R54, RZ, RZ, R0 ;  /* 0x000000ffff367224 */ /* 0x000fe200078e0000 */
[C---:B------:R-:W-:Y:S01]  /*a0480*/  FSETP.GEU.AND P0, PT, |R55|.reuse, 1.469367938527859385e-39, PT ;  /* 0x001000003700780b */ /* 0x040fe20003f0e200 */
[----:B------:R-:W-:Y:S01]  /*a0490*/  @!P2 DMUL R50, R48, 8.98846567431157953865e+307 ;  /* 0x7fe000003032a828 */ /* 0x000fe20000000000 */
[----:B------:R-:W-:Y:S01]  /*a04a0*/  LOP3.LUT R0, R55, 0x7ff00000, RZ, 0xc0, !PT ;  /* 0x7ff0000037007812 */ /* 0x000fe200078ec0ff */
[----:B------:R-:W-:-:S03]  /*a04b0*/  IMAD.MOV.U32 R2, RZ, RZ, 0x1ca00000 ;  /* 0x1ca00000ff027424 */ /* 0x000fc600078e00ff */
[----:B------:R-:W-:Y:S01]  /*a04c0*/  ISETP.GE.U32.AND P4, PT, R0, R6, PT ;  /* 0x000000060000720c */ /* 0x000fe20003f86070 */
[----:B------:R-:W0:Y:S04]  /*a04d0*/  MUFU.RCP64H R57, R51 ;  /* 0x0000003300397308 */ /* 0x000e280000001800 */
[----:B------:R-:W-:Y:S02]  /*a04e0*/  @!P2 LOP3.LUT R6, R51, 0x7ff00000, RZ, 0xc0, !PT ;  /* 0x7ff000003306a812 */ /* 0x000fe400078ec0ff */
[----:B------:R-:W-:Y:S01]  /*a04f0*/  @!P0 LOP3.LUT R5, R49, 0x7ff00000, RZ, 0xc0, !PT ;  /* 0x7ff0000031058812 */ /* 0x000fe200078ec0ff */
[----:B------:R-:W-:-:S03]  /*a0500*/  @!P0 IMAD.MOV.U32 R62, RZ, RZ, RZ ;  /* 0x000000ffff3e8224 */ /* 0x000fc600078e00ff */
[----:B------:R-:W-:Y:S02]  /*a0510*/  @!P0 ISETP.GE.U32.AND P3, PT, R0, R5, PT ;  /* 0x000000050000820c */ /* 0x000fe40003f66070 */
[C---:B------:R-:W-:Y:S02]  /*a0520*/  SEL R5, R2.reuse, 0x63400000, !P4 ;  /* 0x6340000002057807 */ /* 0x040fe40006000000 */
[----:B------:R-:W-:Y:S01]  /*a0530*/  @!P0 SEL R3, R2, 0x63400000, !P3 ;  /* 0x6340000002038807 */ /* 0x000fe20005800000 */
[----:B0-----:R-:W-:-:S03]  /*a0540*/  DFMA R60, R56, -R50, 1 ;  /* 0x3ff00000383c742b */ /* 0x001fc60000000832 */
[----:B------:R-:W-:-:S04]  /*a0550*/  @!P0 LOP3.LUT R3, R3, 0x80000000, R55, 0xf8, !PT ;  /* 0x8000000003038812 */ /* 0x000fc800078ef837 */
[----:B------:R-:W-:Y:S01]  /*a0560*/  @!P0 LOP3.LUT R63, R3, 0x100000, RZ, 0xfc, !PT ;  /* 0x00100000033f8812 */ /* 0x000fe200078efcff */
[----:B------:R-:W-:-:S08]  /*a0570*/  DFMA R60, R60, R60, R60 ;  /* 0x0000003c3c3c722b */ /* 0x000fd0000000003c */
[----:B------:R-:W-:Y:S01]  /*a0580*/  DFMA R60, R56, R60, R56 ;  /* 0x0000003c383c722b */ /* 0x000fe20000000038 */
[----:B------:R-:W-:Y:S01]  /*a0590*/  LOP3.LUT R57, R5, 0x800fffff, R55, 0xf8, !PT ;  /* 0x800fffff05397812 */ /* 0x000fe200078ef837 */
[----:B------:R-:W-:Y:S02]  /*a05a0*/  IMAD.MOV.U32 R56, RZ, RZ, R54 ;  /* 0x000000ffff387224 */ /* 0x000fe400078e0036 */
[----:B------:R-:W-:-:S04]  /*a05b0*/  IMAD.MOV.U32 R5, RZ, RZ, R0 ;  /* 0x000000ffff057224 */ /* 0x000fc800078e0000 */
[----:B------:R-:W-:Y:S02]  /*a05c0*/  DFMA R58, R60, -R50, 1 ;  /* 0x3ff000003c3a742b */ /* 0x000fe40000000832 */
[----:B------:R-:W-:-:S06]  /*a05d0*/  @!P0 DFMA R56, R56, 2, -R62 ;  /* 0x400000003838882b */ /* 0x000fcc000000083e */
[----:B------:R-:W-:-:S04]  /*a05e0*/  DFMA R60, R60, R58, R60 ;  /* 0x0000003a3c3c722b */ /* 0x000fc8000000003c */
[----:B------:R-:W-:-:S04]  /*a05f0*/  @!P0 LOP3.LUT R5, R57, 0x7ff00000, RZ, 0xc0, !PT ;  /* 0x7ff0000039058812 */ /* 0x000fc800078ec0ff */
[----:B------:R-:W-:Y:S01]  /*a0600*/  DMUL R58, R60, R56 ;  /* 0x000000383c3a7228 */ /* 0x000fe20000000000 */
[----:B------:R-:W-:-:S05]  /*a0610*/  VIADD R3, R5, 0xffffffff ;  /* 0xffffffff05037836 */ /* 0x000fca0000000000 */
[----:B------:R-:W-:Y:S01]  /*a0620*/  ISETP.GT.U32.AND P0, PT, R3, 0x7feffffe, PT ;  /* 0x7feffffe0300780c */ /* 0x000fe20003f04070 */
[----:B------:R-:W-:Y:S01]  /*a0630*/  VIADD R3, R6, 0xffffffff ;  /* 0xffffffff06037836 */ /* 0x000fe20000000000 */
[----:B------:R-:W-:-:S04]  /*a0640*/  DFMA R62, R58, -R50, R56 ;  /* 0x800000323a3e722b */ /* 0x000fc80000000038 */
[----:B------:R-:W-:-:S04]  /*a0650*/  ISETP.GT.U32.OR P0, PT, R3, 0x7feffffe, P0 ;  /* 0x7feffffe0300780c */ /* 0x000fc80000704470 */
[----:B------:R-:W-:-:S09]  /*a0660*/  DFMA R58, R60, R62, R58 ;  /* 0x0000003e3c3a722b */ /* 0x000fd2000000003a */
        /* <DEDUP_REMOVED lines=26> */
[----:B------:R-:W-:-:S03]  /*a0810*/  FSEL R3, R0, R61, !P0 ;  /* 0x0000003d00037208 */ /* 0x000fc60004000000 */
[----:B------:R-:W-:Y:S02]  /*a0820*/  IMAD.MOV.U32 R60, RZ, RZ, R2 ;  /* 0x000000ffff3c7224 */ /* 0x000fe400078e0002 */
[----:B------:R-:W-:Y:S01]  /*a0830*/  IMAD.MOV.U32 R61, RZ, RZ, R3 ;  /* 0x000000ffff3d7224 */ /* 0x000fe200078e0003 */
[----:B------:R-:W-:Y:S06]  /*a0840*/  BRA `(.L_x_32230) ;  /* 0x0000000000607947 */ /* 0x000fec0003800000 */
.L_x_32229:
        /* <DEDUP_REMOVED lines=17> */
.L_x_32232:
[----:B------:R-:W-:Y:S01]  /*a0960*/  LOP3.LUT R3, R49, 0x80000, RZ, 0xfc, !PT ;  /* 0x0008000031037812 */ /* 0x000fe200078efcff */
[----:B------:R-:W-:-:S04]  /*a0970*/  IMAD.MOV.U32 R60, RZ, RZ, R48 ;  /* 0x000000ffff3c7224 */ /* 0x000fc800078e0030 */
[----:B------:R-:W-:Y:S01]  /*a0980*/  IMAD.MOV.U32 R61, RZ, RZ, R3 ;  /* 0x000000ffff3d7224 */ /* 0x000fe200078e0003 */
[----:B------:R-:W-:Y:S06]  /*a0990*/  BRA `(.L_x_32230) ;  /* 0x00000000000c7947 */ /* 0x000fec0003800000 */
.L_x_32231:
[----:B------:R-:W-:Y:S01]  /*a09a0*/  LOP3.LUT R3, R55, 0x80000, RZ, 0xfc, !PT ;  /* 0x0008000037037812 */ /* 0x000fe200078efcff */
[----:B------:R-:W-:-:S04]  /*a09b0*/  IMAD.MOV.U32 R60, RZ, RZ, R54 ;  /* 0x000000ffff3c7224 */ /* 0x000fc800078e0036 */
[----:B------:R-:W-:-:S07]  /*a09c0*/  IMAD.MOV.U32 R61, RZ, RZ, R3 ;  /* 0x000000ffff3d7224 */ /* 0x000fce00078e0003 */
.L_x_32230:
[----:B------:R-:W-:Y:S05]  /*a09d0*/  BSYNC.RECONVERGENT B0 ;  /* 0x0000000000007941 */ /* 0x000fea0003800200 */
.L_x_32228:
[----:B------:R-:W-:Y:S02]  /*a09e0*/  IMAD.MOV.U32 R5, RZ, RZ, 0x0 ;  /* 0x00000000ff057424 */ /* 0x000fe400078e00ff */
[----:B------:R-:W-:Y:S02]  /*a09f0*/  IMAD.MOV.U32 R2, RZ, RZ, R60 ;  /* 0x000000ffff027224 */ /* 0x000fe400078e003c */
[----:B------:R-:W-:Y:S01]  /*a0a00*/  IMAD.MOV.U32 R3, RZ, RZ, R61 ;  /* 0x000000ffff037224 */ /* 0x000fe200078e003d */
[----:B------:R-:W-:Y:S06]  /*a0a10*/  RET.REL.NODEC R4 `(_ZN2at6native29vectorized_elementwise_kernelILi2EZZZNS0_50_GLOBAL__N__2680c7bb_12_PowKernel_cu_7dd49032_300324pow_tensor_scalar_kernelERNS_18TensorIteratorBaseERKN3c106ScalarEENKUlvE_clEvENKUlvE_clEvEUlNS5_7complexIdEEE0_St5arrayIPcLm2EEEEviT0_T1_) ;  /* 0xfffff5f404787950 */ /* 0x000fec0003c3ffff */
        .type           $_ZN2at6native29vectorized_elementwise_kernelILi2EZZZNS0_50_GLOBAL__N__2680c7bb_12_PowKernel_cu_7dd49032_300324pow_tensor_scalar_kernelERNS_18TensorIteratorBaseERKN3c106ScalarEENKUlvE_clEvENKUlvE_clEvEUlNS5_7complexIdEEE0_St5arrayIPcLm2EEEEviT0_T1_$__internal_trig_reduction_slowpathd,@function
        .size           $_ZN2at6native29vectorized_elementwise_kernelILi2EZZZNS0_50_GLOBAL__N__2680c7bb_12_PowKernel_cu_7dd49032_300324pow_tensor_scalar_kernelERNS_18TensorIteratorBaseERKN3c106ScalarEENKUlvE_clEvENKUlvE_clEvEUlNS5_7complexIdEEE0_St5arrayIPcLm2EEEEviT0_T1_$__internal_trig_reduction_slowpathd,(.L_x_68372 - $_ZN2at6native29vectorized_elementwise_kernelILi2EZZZNS0_50_GLOBAL__N__2680c7bb_12_PowKernel_cu_7dd49032_300324pow_tensor_scalar_kernelERNS_18TensorIteratorBaseERKN3c106ScalarEENKUlvE_clEvENKUlvE_clEvEUlNS5_7complexIdEEE0_St5arrayIPcLm2EEEEviT0_T1_$__internal_trig_reduction_slowpathd)
$_ZN2at6native29vectorized_elementwise_kernelILi2EZZZNS0_50_GLOBAL__N__2680c7bb_12_PowKernel_cu_7dd49032_300324pow_tensor_scalar_kernelERNS_18TensorIteratorBaseERKN3c106ScalarEENKUlvE_clEvENKUlvE_clEvEUlNS5_7complexIdEEE0_St5arrayIPcLm2EEEEviT0_T1_$__internal_trig_reduction_slowpathd:
        /* <DEDUP_REMOVED lines=23> */
.L_x_32237:
        /* <DEDUP_REMOVED lines=10> */
[CC--:B------:R-:W-:Y:S02]  /*a0c30*/  IMAD R3, R58.reuse, R5.reuse, RZ ;  /* 0x000000053a037224 */ /* 0x0c0fe400078e02ff */
[----:B------:R-:W-:-:S03]  /*a0c40*/  IMAD.HI.U32 R11, R58, R5, RZ ;  /* 0x000000053a0b7227 */ /* 0x000fc600078e00ff */
[----:B------:R-:W-:Y:S01]  /*a0c50*/  IADD3 R3, P0, PT, R3, R61, RZ ;  /* 0x0000003d03037210 */ /* 0x000fe20007f1e0ff */
[CC--:B------:R-:W-:Y:S02]  /*a0c60*/  IMAD R2, R59.reuse, R6.reuse, RZ ;  /* 0x000000063b027224 */ /* 0x0c0fe400078e02ff */
[----:B------:R-:W-:-:S03]  /*a0c70*/  IMAD.HI.U32 R4, R59, R6, RZ ;  /* 0x000000063b047227 */ /* 0x000fc600078e00ff */
[----:B------:R-:W-:Y:S01]  /*a0c80*/  IADD3 R61, P1, PT, R2, R3, RZ ;  /* 0x00000003023d7210 */ /* 0x000fe20007f3e0ff */
[----:B------:R-:W-:Y:S02]  /*a0c90*/  IMAD.X R11, RZ, RZ, R11, P2 ;  /* 0x000000ffff0b7224 */ /* 0x000fe400010e060b */
[C---:B------:R-:W-:Y:S02]  /*a0ca0*/  IMAD.HI.U32 R3, R59.reuse, R5, RZ ;  /* 0x000000053b037227 */ /* 0x040fe400078e00ff */
[----:B------:R0:W-:Y:S01]  /*a0cb0*/  STL.64 [R51], R60 ;  /* 0x0000003c33007387 */ /* 0x0001e20000100a00 */
        /* <DEDUP_REMOVED lines=10> */
.L_x_32236:
[----:B------:R-:W-:-:S07]  /*a0d60*/  IMAD.MOV.U32 R8, RZ, RZ, R7 ;  /* 0x000000ffff087224 */ /* 0x000fce00078e0007 */
.L_x_32235:
[----:B------:R-:W-:Y:S05]  /*a0d70*/  BSYNC.RECONVERGENT B0 ;  /* 0x0000000000007941 */ /* 0x000fea0003800200 */
.L_x_32234:
        /* <DEDUP_REMOVED lines=11> */
[C---:B---3--:R-:W-:Y:S02]  /*a0e30*/  @P0 SHF.L.U32 R10, R2.reuse, R9, RZ ;  /* 0x00000009020a0219 */ /* 0x048fe400000006ff */
[----:B------:R-:W-:Y:S02]  /*a0e40*/  @P0 SHF.R.U64 R49, R49, R51, R8 ;  /* 0x0000003331310219 */ /* 0x000fe40000001208 */
[--C-:B------:R-:W-:Y:S02]  /*a0e50*/  @P0 SHF.R.U32.HI R0, RZ, 0x1, R3.reuse ;  /* 0x00000001ff000819 */ /* 0x100fe40000011603 */
[C-C-:B------:R-:W-:Y:S02]  /*a0e60*/  @P0 SHF.R.U64 R7, R2.reuse, 0x1, R3.reuse ;  /* 0x0000000102070819 */ /* 0x140fe40000001203 */
[----:B------:R-:W-:-:S02]  /*a0e70*/  @P0 SHF.L.U64.HI R6, R2, R9, R3 ;  /* 0x0000000902060219 */ /* 0x000fc40000010203 */
        /* <DEDUP_REMOVED lines=44> */
.L_x_32239:
[----:B------:R-:W-:Y:S05]  /*a1140*/  BSYNC.RECONVERGENT B0 ;  /* 0x0000000000007941 */ /* 0x000fea0003800200 */
.L_x_32238:
        /* <DEDUP_REMOVED lines=36> */
.L_x_32233:
[----:B------:R-:W-:Y:S02]  /*a1390*/  IMAD.MOV.U32 R49, RZ, RZ, 0x0 ;  /* 0x00000000ff317424 */ /* 0x000fe400078e00ff */
[----:B------:R-:W-:Y:S02]  /*a13a0*/  IMAD.MOV.U32 R7, RZ, RZ, R50 ;  /* 0x000000ffff077224 */ /* 0x000fe400078e0032 */
[----:B------:R-:W-:Y:S05]  /*a13b0*/  RET.REL.NODEC R48 `(_ZN2at6native29vectorized_elementwise_kernelILi2EZZZNS0_50_GLOBAL__N__2680c7bb_12_PowKernel_cu_7dd49032_300324pow_tensor_scalar_kernelERNS_18TensorIteratorBaseERKN3c106ScalarEENKUlvE_clEvENKUlvE_clEvEUlNS5_7complexIdEEE0_St5arrayIPcLm2EEEEviT0_T1_) ;  /* 0xfffff5ec30107950 */ /* 0x000fea0003c3ffff */
.L_x_32240:
        /* <DEDUP_REMOVED lines=12> */
.L_x_68372:


//--------------------- .text._ZN2at6native29vectorized_elementwise_kernelILi4EZZZNS0_50_GLOBAL__N__2680c7bb_12_PowKernel_cu_7dd49032_300324pow_tensor_scalar_kernelERNS_18TensorIteratorBaseERKN3c106ScalarEENKUlvE_clEvENKUlvE_clEvEUlNS5_7complexIdEEE0_St5arrayIPcLm2EEEEviT0_T1_ --------------------------
	.section	.text._ZN2at6native29vectorized_elementwise_kernelILi4EZZZNS0_50_GLOBAL__N__2680c7bb_12_PowKernel_cu_7dd49032_300324pow_tensor_scalar_kernelERNS_18TensorIteratorBaseERKN3c106ScalarEENKUlvE_clEvENKUlvE_clEvEUlNS5_7complexIdEEE0_St5arrayIPcLm2EEEEviT0_T1_,"ax",@progbits
	.align	128
        .global         _ZN2at6native29vectorized_elementwise_kernelILi4EZZZNS0_50_GLOBAL__N__2680c7bb_12_PowKernel_cu_7dd49032_300324pow_tensor_scalar_kernelERNS_18TensorIteratorBaseERKN3c106ScalarEENKUlvE_clEvENKUlvE_clEvEUlNS5_7complexIdEEE0_St5arrayIPcLm2EEEEviT0_T1_
        .type           _ZN2at6native29vectorized_elementwise_kernelILi4EZZZNS0_50_GLOBAL__N__2680c7bb_12_PowKernel_cu_7dd49032_300324pow_tensor_scalar_kernelERNS_18TensorIteratorBaseERKN3c106ScalarEENKUlvE_clEvENKUlvE_clEvEUlNS5_7complexIdEEE0_St5arrayIPcLm2EEEEviT0_T1_,@function
        .size           _ZN2at6native29vectorized_elementwise_kernelILi4EZZZNS0_50_GLOBAL__N__2680c7bb_12_PowKernel_cu_7dd49032_300324pow_tensor_scalar_kernelERNS_18TensorIteratorBaseERKN3c106ScalarEENKUlvE_clEvENKUlvE_clEvEUlNS5_7complexIdEEE0_St5arrayIPcLm2EEEEviT0_T1_,(.L_x_68374 - _ZN2at6native29vectorized_elementwise_kernelILi4EZZZNS0_50_GLOBAL__N__2680c7bb_12_PowKernel_cu_7dd49032_300324pow_tensor_scalar_kernelERNS_18TensorIteratorBaseERKN3c106ScalarEENKUlvE_clEvENKUlvE_clEvEUlNS5_7complexIdEEE0_St5arrayIPcLm2EEEEviT0_T1_)
        .other          _ZN2at6native29vectorized_elementwise_kernelILi4EZZZNS0_50_GLOBAL__N__2680c7bb_12_PowKernel_cu_7dd49032_300324pow_tensor_scalar_kernelERNS_18TensorIteratorBaseERKN3c106ScalarEENKUlvE_clEvENKUlvE_clEvEUlNS5_7complexIdEEE0_St5arrayIPcLm2EEEEviT0_T1_,@"STO_CUDA_ENTRY STV_DEFAULT"
_ZN2at6native29vectorized_elementwise_kernelILi4EZZZNS0_50_GLOBAL__N__2680c7bb_12_PowKernel_cu_7dd49032_300324pow_tensor_scalar_kernelERNS_18TensorIteratorBaseERKN3c106ScalarEENKUlvE_clEvENKUlvE_clEvEUlNS5_7complexIdEEE0_St5arrayIPcLm2EEEEviT0_T1_:
.text._ZN2at6native29vectorized_elementwise_kernelILi4EZZZNS0_50_GLOBAL__N__2680c7bb_12_PowKernel_cu_7dd49032_300324pow_tensor_scalar_kernelERNS_18TensorIteratorBaseERKN3c106ScalarEENKUlvE_clEvENKUlvE_clEvEUlNS5_7complexIdEEE0_St5arrayIPcLm2EEEEviT0_T1_:
        /* <DEDUP_REMOVED lines=168> */
.L_x_32247:
[----:B------:R-:W-:Y:S01]  /*0a80*/  IMAD.MOV.U32 R2, RZ, RZ, 0x0 ;  /* 0x00000000ff027424 */ /* 0x000fe200078e00ff */
[----:B------:R-:W-:Y:S01]  /*0a90*/  LOP3.LUT P0, RZ, R5, 0x7fffffff, RZ, 0xc0, !PT ;  /* 0x7fffffff05ff7812 */ /* 0x000fe2000780c0ff */
[----:B------:R-:W-:-:S06]  /*0aa0*/  IMAD.MOV.U32 R3, RZ, RZ, 0x7ff00000 ;  /* 0x7ff00000ff037424 */ /* 0x000fcc00078e00ff */
[----:B------:R-:W-:-:S10]  /*0ab0*/  DFMA R2, R4, R2, +INF ;  /* 0x7ff000000402742b */ /* 0x000fd40000000002 */
[----:B------:R-:W-:Y:S02]  /*0ac0*/  FSEL R28, R2, RZ, P0 ;  /* 0x000000ff021c7208 */ /* 0x000fe40000000000 */
[----:B------:R-:W-:-:S07]  /*0ad0*/  FSEL R29, R3, -QNAN , P0 ;  /* 0xfff00000031d7808 */ /* 0x000fce0000000000 */
.L_x_32248:
[----:B------:R-:W-:Y:S05]  /*0ae0*/  BSYNC.RECONVERGENT B0 ;  /* 0x0000000000007941 */ /* 0x000fea0003800200 */
.L_x_32246:
        /* <DEDUP_REMOVED lines=27> */
[----:B------:R-:W-:Y:S05]  /*0ca0*/  CALL.REL.NOINC `($__internal_75_$__cuda_sm20_div_rn_f64_full) ;  /* 0x000009f400e87944 */ /* 0x000fea0003c00000 */
.L_x_32250:
[----:B------:R-:W-:Y:S05]  /*0cb0*/  BSYNC.RECONVERGENT B3 ;  /* 0x0000000000037941 */ /* 0x000fea0003800200 */
.L_x_32249:
        /* <DEDUP_REMOVED lines=91> */
.L_x_32245:
        /* <DEDUP_REMOVED lines=33> */
[----:B------:R-:W-:Y:S05]  /*1480*/  CALL.REL.NOINC `($__internal_75_$__cuda_sm20_div_rn_f64_full) ;  /* 0x000009ec00f07944 */ /* 0x000fea0003c00000 */
[----:B------:R-:W-:Y:S02]  /*1490*/  IMAD.MOV.U32 R28, RZ, RZ, R2 ;  /* 0x000000ffff1c7224 */ /* 0x000fe400078e0002 */
[----:B------:R-:W-:-:S07]  /*14a0*/  IMAD.MOV.U32 R29, RZ, RZ, R3 ;  /* 0x000000ffff1d7224 */ /* 0x000fce00078e0003 */
.L_x_32254:
[----:B------:R-:W-:Y:S05]  /*14b0*/  BSYNC.RECONVERGENT B3 ;  /* 0x0000000000037941 */ /* 0x000fea0003800200 */
.L_x_32253:
        /* <DEDUP_REMOVED lines=23> */
.L_x_32256:
[----:B------:R-:W-:Y:S05]  /*1630*/  BSYNC.RECONVERGENT B3 ;  /* 0x0000000000037941 */ /* 0x000fea0003800200 */
.L_x_32255:
        /* <DEDUP_REMOVED lines=121> */
.L_x_32258:
[----:B------:R-:W-:Y:S01]  /*1dd0*/  IMAD.MOV.U32 R2, RZ, RZ, 0x0 ;  /* 0x00000000ff027424 */ /* 0x000fe200078e00ff */
[----:B------:R-:W-:Y:S01]  /*1de0*/  LOP3.LUT P0, RZ, R5, 0x7fffffff, RZ, 0xc0, !PT ;  /* 0x7fffffff05ff7812 */ /* 0x000fe2000780c0ff */
[----:B------:R-:W-:-:S06]  /*1df0*/  IMAD.MOV.U32 R3, RZ, RZ, 0x7ff00000 ;  /* 0x7ff00000ff037424 */ /* 0x000fcc00078e00ff */
[----:B------:R-:W-:-:S10]  /*1e00*/  DFMA R2, R4, R2, +INF ;  /* 0x7ff000000402742b */ /* 0x000fd40000000002 */
[----:B------:R-:W-:Y:S02]  /*1e10*/  FSEL R28, R2, RZ, P0 ;  /* 0x000000ff021c7208 */ /* 0x000fe40000000000 */
[----:B------:R-:W-:-:S07]  /*1e20*/  FSEL R29, R3, -QNAN , P0 ;  /* 0xfff00000031d7808 */ /* 0x000fce0000000000 */
.L_x_32259:
[----:B------:R-:W-:Y:S05]  /*1e30*/  BSYNC.RECONVERGENT B0 ;  /* 0x0000000000007941 */ /* 0x000fea0003800200 */
.L_x_32257:
        /* <DEDUP_REMOVED lines=22> */
.L_x_32261:
[----:B------:R-:W-:Y:S05]  /*1fa0*/  BSYNC.RECONVERGENT B3 ;  /* 0x0000000000037941 */ /* 0x000fea0003800200 */
.L_x_32260:
        /* <DEDUP_REMOVED lines=92> */
.L_x_32252:
        /* <DEDUP_REMOVED lines=94> */
.L_x_32263:
        /* <DEDUP_REMOVED lines=28> */
.L_x_32267:
[----:B------:R-:W-:Y:S05]  /*2d10*/  BSYNC.RECONVERGENT B4 ;  /* 0x0000000000047941 */ /* 0x000fea0003800200 */
.L_x_32266:
        /* <DEDUP_REMOVED lines=30> */
.L_x_32265:
        /* <DEDUP_REMOVED lines=77> */
.L_x_32269:
[----:B------:R-:W-:Y:S01]  /*33d0*/  IMAD.MOV.U32 R4, RZ, RZ, 0x0 ;  /* 0x00000000ff047424 */ /* 0x000fe200078e00ff */
[----:B------:R-:W-:Y:S01]  /*33e0*/  LOP3.LUT P0, RZ, R3, 0x7fffffff, RZ, 0xc0, !PT ;  /* 0x7fffffff03ff7812 */ /* 0x000fe2000780c0ff */
[----:B------:R-:W-:-:S06]  /*33f0*/  IMAD.MOV.U32 R5, RZ, RZ, 0x7ff00000 ;  /* 0x7ff00000ff057424 */ /* 0x000fcc00078e00ff */
[----:B------:R-:W-:-:S10]  /*3400*/  DFMA R4, R2, R4, +INF ;  /* 0x7ff000000204742b */ /* 0x000fd40000000004 */
[----:B------:R-:W-:Y:S02]  /*3410*/  FSEL R2, R4, RZ, P0 ;  /* 0x000000ff04027208 */ /* 0x000fe40000000000 */
[----:B------:R-:W-:-:S07]  /*3420*/  FSEL R3, R5, -QNAN , P0 ;  /* 0xfff0000005037808 */ /* 0x000fce0000000000 */
.L_x_32268:
[----:B------:R-:W-:Y:S05]  /*3430*/  BSYNC.RECONVERGENT B3 ;  /* 0x0000000000037941 */ /* 0x000fea0003800200 */
.L_x_32264:
        /* <DEDUP_REMOVED lines=87> */
.L_x_32262:
        /* <DEDUP_REMOVED lines=142> */
.L_x_32272:
[----:B------:R-:W-:Y:S01]  /*4290*/  IMAD.MOV.U32 R2, RZ, RZ, 0x0 ;  /* 0x00000000ff027424 */ /* 0x000fe200078e00ff */
[----:B------:R-:W-:Y:S01]  /*42a0*/  LOP3.LUT P0, RZ, R5, 0x7fffffff, RZ, 0xc0, !PT ;  /* 0x7fffffff05ff7812 */ /* 0x000fe2000780c0ff */
[----:B------:R-:W-:-:S06]  /*42b0*/  IMAD.MOV.U32 R3, RZ, RZ, 0x7ff00000 ;  /* 0x7ff00000ff037424 */ /* 0x000fcc00078e00ff */
[----:B------:R-:W-:-:S10]  /*42c0*/  DFMA R2, R4, R2, +INF ;  /* 0x7ff000000402742b */ /* 0x000fd40000000002 */
[----:B------:R-:W-:Y:S02]  /*42d0*/  FSEL R28, R2, RZ, P0 ;  /* 0x000000ff021c7208 */ /* 0x000fe40000000000 */
[----:B------:R-:W-:-:S07]  /*42e0*/  FSEL R29, R3, -QNAN , P0 ;  /* 0xfff00000031d7808 */ /* 0x000fce0000000000 */
.L_x_32273:
[----:B------:R-:W-:Y:S05]  /*42f0*/  BSYNC.RECONVERGENT B0 ;  /* 0x0000000000007941 */ /* 0x000fea0003800200 */
.L_x_32271:
        /* <DEDUP_REMOVED lines=21> */
.L_x_32275:
[----:B------:R-:W-:Y:S05]  /*4450*/  BSYNC.RECONVERGENT B3 ;  /* 0x0000000000037941 */ /* 0x000fea0003800200 */
.L_x_32274:
        /* <DEDUP_REMOVED lines=91> */
.L_x_32270:
        /* <DEDUP_REMOVED lines=33> */
.L_x_32280:
[----:B------:R-:W-:Y:S05]  /*4c20*/  BSYNC.RECONVERGENT B4 ;  /* 0x0000000000047941 */ /* 0x000fea0003800200 */
.L_x_32279:
        /* <DEDUP_REMOVED lines=30> */
.L_x_32278:
        /* <DEDUP_REMOVED lines=77> */
.L_x_32282:
[----:B------:R-:W-:Y:S01]  /*52e0*/  IMAD.MOV.U32 R4, RZ, RZ, 0x0 ;  /* 0x00000000ff047424 */ /* 0x000fe200078e00ff */
[----:B------:R-:W-:Y:S01]  /*52f0*/  LOP3.LUT P0, RZ, R3, 0x7fffffff, RZ, 0xc0, !PT ;  /* 0x7fffffff03ff7812 */ /* 0x000fe2000780c0ff */
[----:B------:R-:W-:-:S06]  /*5300*/  IMAD.MOV.U32 R5, RZ, RZ, 0x7ff00000 ;  /* 0x7ff00000ff057424 */ /* 0x000fcc00078e00ff */
[----:B------:R-:W-:-:S10]  /*5310*/  DFMA R4, R2, R4, +INF ;  /* 0x7ff000000204742b */ /* 0x000fd40000000004 */
[----:B------:R-:W-:Y:S02]  /*5320*/  FSEL R28, R4, RZ, P0 ;  /* 0x000000ff041c7208 */ /* 0x000fe40000000000 */
[----:B------:R-:W-:-:S07]  /*5330*/  FSEL R29, R5, -QNAN , P0 ;  /* 0xfff00000051d7808 */ /* 0x000fce0000000000 */
.L_x_32281:
[----:B------:R-:W-:Y:S05]  /*5340*/  BSYNC.RECONVERGENT B3 ;  /* 0x0000000000037941 */ /* 0x000fea0003800200 */
.L_x_32277:
        /* <DEDUP_REMOVED lines=22> */
.L_x_32284:
[----:B------:R-:W-:Y:S05]  /*54b0*/  BSYNC.RECONVERGENT B3 ;  /* 0x0000000000037941 */ /* 0x000fea0003800200 */
.L_x_32283:
        /* <DEDUP_REMOVED lines=92> */
.L_x_32276:
        /* <DEDUP_REMOVED lines=83> */
.L_x_32287:
[----:B------:R-:W-:Y:S01]  /*5fb0*/  IMAD.MOV.U32 R4, RZ, RZ, 0x0 ;  /* 0x00000000ff047424 */ /* 0x000fe200078e00ff */
[----:B------:R-:W-:Y:S01]  /*5fc0*/  LOP3.LUT P0, RZ, R3, 0x7fffffff, RZ, 0xc0, !PT ;  /* 0x7fffffff03ff7812 */ /* 0x000fe2000780c0ff */
[----:B------:R-:W-:-:S06]  /*5fd0*/  IMAD.MOV.U32 R5, RZ, RZ, 0x7ff00000 ;  /* 0x7ff00000ff057424 */ /* 0x000fcc00078e00ff */
[----:B------:R-:W-:-:S10]  /*5fe0*/  DFMA R4, R2, R4, +INF ;  /* 0x7ff000000204742b */ /* 0x000fd40000000004 */
[----:B------:R-:W-:Y:S02]  /*5ff0*/  FSEL R28, R4, RZ, P0 ;  /* 0x000000ff041c7208 */ /* 0x000fe40000000000 */
[----:B------:R-:W-:-:S07]  /*6000*/  FSEL R29, R5, -QNAN , P0 ;  /* 0xfff00000051d7808 */ /* 0x000fce0000000000 */
.L_x_32288:
[----:B------:R-:W-:Y:S05]  /*6010*/  BSYNC.RECONVERGENT B0 ;  /* 0x0000000000007941 */ /* 0x000fea0003800200 */
.L_x_32286:
        /* <DEDUP_REMOVED lines=21> */
.L_x_32290:
[----:B------:R-:W-:Y:S05]  /*6170*/  BSYNC.RECONVERGENT B3 ;  /* 0x0000000000037941 */ /* 0x000fea0003800200 */
.L_x_32289:
        /* <DEDUP_REMOVED lines=92> */
.L_x_32285:
        /* <DEDUP_REMOVED lines=31> */
.L_x_32292:
        /* <DEDUP_REMOVED lines=11> */
[----:B------:R-:W-:-:S03]  /*69e0*/  DSETP.GEU.AND P2, PT, R66, R48, PT ;  /* 0x000000304200722a */ /* 0x000fc60003f4e000 */
[----:B------:R-:W-:-:S03]  /*69f0*/  IMAD.MOV.U32 R63, RZ, RZ, R3 ;  /* 0x000000ffff3f7224 */ /* 0x000fc600078e0003 */
        /* <DEDUP_REMOVED lines=21> */
[----:B------:R-:W-:-:S03]  /*6b50*/  FSEL R29, R69, R51, P4 ;  /* 0x00000033451d7208 */ /* 0x000fc60002000000 */
[----:B------:R-:W-:Y:S02]  /*6b60*/  DSETP.GEU.AND P2, PT, R66, R32, P2 ;  /* 0x000000204200722a */ /* 0x000fe4000174e000 */
[----:B------:R-:W-:Y:S02]  /*6b70*/  FSEL R64, R32, R66, P3 ;  /* 0x0000004220407208 */ /* 0x000fe40001800000 */
[----:B------:R-:W-:Y:S02]  /*6b80*/  FSEL R65, R33, R67, P3 ;  /* 0x0000004321417208 */ /* 0x000fe40001800000 */
[----:B------:R-:W-:Y:S02]  /*6b90*/  FSEL R32, R66, R32, P3 ;  /* 0x0000002042207208 */ /* 0x000fe40001800000 */
[----:B------:R-:W-:Y:S02]  /*6ba0*/  FSEL R33, R67, R33, P3 ;  /* 0x0000002143217208 */ /* 0x000fe40001800000 */
[----:B------:R-:W-:-:S02]  /*6bb0*/  DSETP.GEU.AND P3, PT, R64, R60, PT ;  /* 0x0000003c4000722a */ /* 0x000fc40003f6e000 */
        /* <DEDUP_REMOVED lines=22> */
[----:B------:R-:W-:-:S02]  /*6d20*/  IMAD.MOV.U32 R61, RZ, RZ, R59 ;  /* 0x000000ffff3d7224 */ /* 0x000fc400078e003b */
[----:B------:R-:W-:Y:S01]  /*6d30*/  IMAD.MOV.U32 R32, RZ, RZ, R2 ;  /* 0x000000ffff207224 */ /* 0x000fe200078e0002 */
[----:B------:R-:W-:Y:S01]  /*6d40*/  PLOP3.LUT P0, PT, P0, P2, P1, 0x80, 0x0 ;  /* 0x000000000000781c */ /* 0x000fe20000705010 */
[----:B------:R-:W-:Y:S01]  /*6d50*/  IMAD.MOV.U32 R59, RZ, RZ, R53 ;  /* 0x000000ffff3b7224 */ /* 0x000fe200078e0035 */
[----:B------:R-:W-:Y:S02]  /*6d60*/  FSEL R0, R54, R50, P3 ;  /* 0x0000003236007208 */ /* 0x000fe40001800000 */
[----:B------:R-:W-:Y:S02]  /*6d70*/  FSEL R57, R51, R55, P3 ;  /* 0x0000003733397208 */ /* 0x000fe40001800000 */
[----:B------:R-:W-:Y:S01]  /*6d80*/  FSEL R56, R50, R54, P3 ;  /* 0x0000003632387208 */ /* 0x000fe20001800000 */
[----:B------:R-:W-:Y:S01]  /*6d90*/  IMAD.MOV.U32 R50, RZ, RZ, R6 ;  /* 0x000000ffff327224 */ /* 0x000fe200078e0006 */
[----:B------:R-:W-:Y:S01]  /*6da0*/  FSEL R55, R55, R51, P3 ;  /* 0x0000003337377208 */ /* 0x000fe20001800000 */
[----:B------:R-:W-:-:S02]  /*6db0*/  IMAD.MOV.U32 R51, RZ, RZ, R7 ;  /* 0x000000ffff337224 */ /* 0x000fc400078e0007 */
[----:B------:R-:W-:Y:S02]  /*6dc0*/  IMAD.MOV.U32 R54, RZ, RZ, R0 ;  /* 0x000000ffff367224 */ /* 0x000fe400078e0000 */
[----:B------:R-:W-:Y:S05]  /*6dd0*/  @!P0 BRA `(.L_x_32292) ;  /* 0xfffffff800d48947 */ /* 0x000fea000383ffff */
[----:B------:R-:W-:Y:S05]  /*6de0*/  BSYNC.RECONVERGENT B0 ;  /* 0x0000000000007941 */ /* 0x000fea0003800200 */
.L_x_32291:
        /* <DEDUP_REMOVED lines=39> */
.L_x_32296:
[----:B------:R-:W-:Y:S05]  /*7060*/  BSYNC.RECONVERGENT B4 ;  /* 0x0000000000047941 */ /* 0x000fea0003800200 */
.L_x_32295:
        /* <DEDUP_REMOVED lines=30> */
.L_x_32294:
        /* <DEDUP_REMOVED lines=77> */
.L_x_32298:
[----:B------:R-:W-:Y:S01]  /*7720*/  IMAD.MOV.U32 R4, RZ, RZ, 0x0 ;  /* 0x00000000ff047424 */ /* 0x000fe200078e00ff */
[----:B------:R-:W-:Y:S01]  /*7730*/  LOP3.LUT P0, RZ, R3, 0x7fffffff, RZ, 0xc0, !PT ;  /* 0x7fffffff03ff7812 */ /* 0x000fe2000780c0ff */
[----:B------:R-:W-:-:S06]  /*7740*/  IMAD.MOV.U32 R5, RZ, RZ, 0x7ff00000 ;  /* 0x7ff00000ff057424 */ /* 0x000fcc00078e00ff */
[----:B------:R-:W-:-:S10]  /*7750*/  DFMA R4, R2, R4, +INF ;  /* 0x7ff000000204742b */ /* 0x000fd40000000004 */
[----:B------:R-:W-:Y:S02]  /*7760*/  FSEL R32, R4, RZ, P0 ;  /* 0x000000ff04207208 */ /* 0x000fe40000000000 */
[----:B------:R-:W-:-:S07]  /*7770*/  FSEL R33, R5, -QNAN , P0 ;  /* 0xfff0000005217808 */ /* 0x000fce0000000000 */
.L_x_32297:
[----:B------:R-:W-:Y:S05]  /*7780*/  BSYNC.RECONVERGENT B3 ;  /* 0x0000000000037941 */ /* 0x000fea0003800200 */
.L_x_32293:
        /* <DEDUP_REMOVED lines=26> */
.L_x_32300:
[----:B------:R-:W-:Y:S05]  /*7930*/  BSYNC.RECONVERGENT B3 ;  /* 0x0000000000037941 */ /* 0x000fea0003800200 */
.L_x_32299:
        /* <DEDUP_REMOVED lines=91> */
.L_x_32251:
[----:B------:R-:W-:Y:S05]  /*7ef0*/  BSYNC.RECONVERGENT B1 ;  /* 0x0000000000017941 */ /* 0x000fea0003800200 */
.L_x_32244:
        /* <DEDUP_REMOVED lines=68> */
.L_x_32301:
        /* <DEDUP_REMOVED lines=28> */
[----:B------:R-:W-:Y:S05]  /*8500*/  CALL.REL.NOINC `($_ZN2at6native29vectorized_elementwise_kernelILi4EZZZNS0_50_GLOBAL__N__2680c7bb_12_PowKernel_cu_7dd49032_300324pow_tensor_scalar_kernelERNS_18TensorIteratorBaseERKN3c106ScalarEENKUlvE_clEvENKUlvE_clEvEUlNS5_7complexIdEEE0_St5arrayIPcLm2EEEEviT0_T1_$__internal_trig_reduction_slowpathd) ;  /* 0x0000098400647944 */ /* 0x000fea0003c00000 */
[----:B------:R-:W-:Y:S02]  /*8510*/  IMAD.MOV.U32 R2, RZ, RZ, R6 ;  /* 0x000000ffff027224 */ /* 0x000fe400078e0006 */
[----:B------:R-:W-:-:S07]  /*8520*/  IMAD.MOV.U32 R3, RZ, RZ, R7 ;  /* 0x000000ffff037224 */ /* 0x000fce00078e0007 */
.L_x_32306:
[----:B------:R-:W-:Y:S05]  /*8530*/  BSYNC.RECONVERGENT B4 ;  /* 0x0000000000047941 */ /* 0x000fea0003800200 */
.L_x_32305:
[----:B------:R-:W-:-:S07]  /*8540*/  VIADD R0, R4, 0x1 ;  /* 0x0000000104007836 */ /* 0x000fce0000000000 */
.L_x_32304:
[----:B------:R-:W-:Y:S05]  /*8550*/  BSYNC.RECONVERGENT B3 ;  /* 0x0000000000037941 */ /* 0x000fea0003800200 */
.L_x_32303:
        /* <DEDUP_REMOVED lines=55> */
[----:B------:R-:W-:Y:S02]  /*88d0*/  IMAD.MOV.U32 R2, RZ, RZ, R6 ;  /* 0x000000ffff027224 */ /* 0x000fe400078e0006 */
[----:B------:R-:W-:-:S07]  /*88e0*/  IMAD.MOV.U32 R3, RZ, RZ, R7 ;  /* 0x000000ffff037224 */ /* 0x000fce00078e0007 */
.L_x_32308:
[----:B------:R-:W-:Y:S05]  /*88f0*/  BSYNC.RECONVERGENT B3 ;  /* 0x0000000000037941 */ /* 0x000fea0003800200 */
.L_x_32307:
        /* <DEDUP_REMOVED lines=30> */
.L_x_32302:
        /* <DEDUP_REMOVED lines=15> */
.L_x_32309:
        /* <DEDUP_REMOVED lines=65> */
.L_x_32312:
[----:B------:R-:W-:Y:S05]  /*8fe0*/  BSYNC.RECONVERGENT B0 ;  /* 0x0000000000007941 */ /* 0x000fea0003800200 */
.L_x_32311:
        /* <DEDUP_REMOVED lines=40> */
.L_x_32316:
[----:B------:R-:W-:Y:S05]  /*9270*/  BSYNC.RECONVERGENT B4 ;  /* 0x0000000000047941 */ /* 0x000fea0003800200 */
.L_x_32315:
[----:B------:R-:W-:-:S07]  /*9280*/  VIADD R0, R4, 0x1 ;  /* 0x0000000104007836 */ /* 0x000fce0000000000 */
.L_x_32314:
[----:B------:R-:W-:Y:S05]  /*9290*/  BSYNC.RECONVERGENT B3 ;  /* 0x0000000000037941 */ /* 0x000fea0003800200 */
.L_x_32313:
        /* <DEDUP_REMOVED lines=59> */
.L_x_32318:
[----:B------:R-:W-:Y:S05]  /*9650*/  BSYNC.RECONVERGENT B3 ;  /* 0x0000000000037941 */ /* 0x000fea0003800200 */
.L_x_32317:
        /* <DEDUP_REMOVED lines=35> */
.L_x_32310:
        /* <DEDUP_REMOVED lines=61> */
.L_x_32320:
[----:B------:R-:W-:Y:S05]  /*9c60*/  BSYNC.RECONVERGENT B0 ;  /* 0x0000000000007941 */ /* 0x000fea0003800200 */
.L_x_32319:
        /* <DEDUP_REMOVED lines=27> */
.L_x_32324:
[----:B------:R-:W-:Y:S05]  /*9e20*/  BSYNC.RECONVERGENT B4 ;  /* 0x0000000000047941 */ /* 0x000fea0003800200 */
.L_x_32323:
[----:B------:R-:W-:-:S07]  /*9e30*/  VIADD R0, R0, 0x1 ;  /* 0x0000000100007836 */ /* 0x000fce0000000000 */
.L_x_32322:
[----:B------:R-:W-:Y:S05]  /*9e40*/  BSYNC.RECONVERGENT B3 ;  /* 0x0000000000037941 */ /* 0x000fea0003800200 */
.L_x_32321:
        /* <DEDUP_REMOVED lines=57> */
.L_x_32326:
[----:B------:R-:W-:Y:S05]  /*a1e0*/  BSYNC.RECONVERGENT B3 ;  /* 0x0000000000037941 */ /* 0x000fea0003800200 */
.L_x_32325:
        /* <DEDUP_REMOVED lines=31> */
.L_x_32243:
[----:B------:R-:W-:Y:S05]  /*a3e0*/  BSYNC.RECONVERGENT B2 ;  /* 0x0000000000027941 */ /* 0x000fea0003800200 */
.L_x_32242:
        /* <DEDUP_REMOVED lines=139> */
.L_x_32336:
        /* <DEDUP_REMOVED lines=22> */
.L_x_32339:
[----:B------:R-:W-:Y:S05]  /*ae00*/  BSYNC.RECONVERGENT B4 ;  /* 0x0000000000047941 */ /* 0x000fea0003800200 */
.L_x_32338:
        /* <DEDUP_REMOVED lines=29> */
.L_x_32337:
[----:B------:R-:W-:Y:S05]  /*afe0*/  BSYNC.RECONVERGENT B3 ;  /* 0x0000000000037941 */ /* 0x000fea0003800200 */
.L_x_32335:
        /* <DEDUP_REMOVED lines=22> */
.L_x_32341:
[----:B------:R-:W-:Y:S05]  /*b150*/  BSYNC.RECONVERGENT B3 ;  /* 0x0000000000037941 */ /* 0x000fea0003800200 */
.L_x_32340:
        /* <DEDUP_REMOVED lines=84> */
.L_x_32343:
[----:B------:R-:W-:Y:S02]  /*b6a0*/  FSEL R2, RZ, 3.37028055040000000000e+12, P0 ;  /* 0x54442d18ff027808 */ /* 0x000fe40000000000 */
[----:B------:R-:W-:-:S07]  /*b6b0*/  FSEL R3, RZ, 2.1426990032196044922, P0 ;  /* 0x400921fbff037808 */ /* 0x000fce0000000000 */
.L_x_32344:
[----:B------:R-:W-:Y:S05]  /*b6c0*/  BSYNC.RECONVERGENT B0 ;  /* 0x0000000000007941 */ /* 0x000fea0003800200 */
.L_x_32342:
[----:B------:R-:W-:Y:S01]  /*b6d0*/  DADD R36, |R36|, |R38| ;  /* 0x0000000024247229 */ /* 0x000fe20000000626 */
[----:B------:R-:W-:Y:S01]  /*b6e0*/  LOP3.LUT R39, R3, 0x80000000, R39, 0xb8, !PT ;  /* 0x8000000003277812 */ /* 0x000fe200078eb827 */
[----:B------:R-:W-:-:S06]  /*b6f0*/  DMUL R8, R8, 0.5 ;  /* 0x3fe0000008087828 */ /* 0x000fcc0000000000 */
[----:B------:R-:W-:-:S06]  /*b700*/  DSETP.NAN.AND P0, PT, R36, R36, PT ;  /* 0x000000242400722a */ /* 0x000fcc0003f08000 */
[----:B------:R-:W-:Y:S02]  /*b710*/  FSEL R2, R36, R2, P0 ;  /* 0x0000000224027208 */ /* 0x000fe40000000000 */
[----:B------:R-:W-:Y:S01]  /*b720*/  FSEL R3, R37, R39, P0 ;  /* 0x0000002725037208 */ /* 0x000fe20000000000 */
[----:B------:R-:W-:Y:S06]  /*b730*/  BRA `(.L_x_32345) ;  /* 0x0000006400cc7947 */ /* 0x000fec0003800000 */
.L_x_32334:
        /* <DEDUP_REMOVED lines=101> */
.L_x_32348:
[----:B------:R-:W-:Y:S05]  /*bd90*/  BSYNC.RECONVERGENT B0 ;  /* 0x0000000000007941 */ /* 0x000fea0003800200 */
.L_x_32347:
[----:B------:R-:W-:Y:S04]  /*bda0*/  BSSY.RECONVERGENT B3, `(.L_x_32349) ;  /* 0x0000008000037945 */ /* 0x000fe80003800200 */
[----:B------:R-:W-:Y:S05]  /*bdb0*/  @P4 BRA P5, `(.L_x_32350) ;  /* 0x0000000000184947 */ /* 0x000fea0002800000 */
[----:B------:R-:W-:Y:S01]  /*bdc0*/  IMAD.MOV.U32 R0, RZ, RZ, R10 ;  /* 0x000000ffff007224 */ /* 0x000fe200078e000a */
[----:B------:R-:W-:Y:S01]  /*bdd0*/  MOV R4, 0xbe20 ;  /* 0x0000be2000047802 */ /* 0x000fe20000000f00 */
[----:B------:R-:W-:Y:S02]  /*bde0*/  IMAD.MOV.U32 R5, RZ, RZ, R11 ;  /* 0x000000ffff057224 */ /* 0x000fe400078e000b */
[----:B------:R-:W-:Y:S02]  /*bdf0*/  IMAD.MOV.U32 R2, RZ, RZ, R32 ;  /* 0x000000ffff027224 */ /* 0x000fe400078e0020 */
[----:B------:R-:W-:-:S07]  /*be00*/  IMAD.MOV.U32 R3, RZ, RZ, R33 ;  /* 0x000000ffff037224 */ /* 0x000fce00078e0021 */
[----:B------:R-:W-:Y:S05]  /*be10*/  CALL.REL.NOINC `($__internal_75_$__cuda_sm20_div_rn_f64_full) ;  /* 0x00000944008c7944 */ /* 0x000fea0003c00000 */
.L_x_32350:
[----:B------:R-:W-:Y:S05]  /*be20*/  BSYNC.RECONVERGENT B3 ;  /* 0x0000000000037941 */ /* 0x000fea0003800200 */
.L_x_32349:
        /* <DEDUP_REMOVED lines=84> */
.L_x_32352:
[----:B------:R-:W-:Y:S02]  /*c370*/  FSEL R2, RZ, 3.37028055040000000000e+12, P0 ;  /* 0x54442d18ff027808 */ /* 0x000fe40000000000 */
[----:B------:R-:W-:-:S07]  /*c380*/  FSEL R3, RZ, 2.1426990032196044922, P0 ;  /* 0x400921fbff037808 */ /* 0x000fce0000000000 */
.L_x_32353:
[----:B------:R-:W-:Y:S05]  /*c390*/  BSYNC.RECONVERGENT B0 ;  /* 0x0000000000007941 */ /* 0x000fea0003800200 */
.L_x_32351:
[----:B------:R-:W-:Y:S01]  /*c3a0*/  DADD R36, |R36|, |R38| ;  /* 0x0000000024247229 */ /* 0x000fe20000000626 */
[----:B------:R-:W-:Y:S01]  /*c3b0*/  LOP3.LUT R39, R3, 0x80000000, R39, 0xb8, !PT ;  /* 0x8000000003277812 */ /* 0x000fe200078eb827 */
[----:B------:R-:W-:-:S06]  /*c3c0*/  DMUL R8, R8, 0.5 ;  /* 0x3fe0000008087828 */ /* 0x000fcc0000000000 */
[----:B------:R-:W-:-:S06]  /*c3d0*/  DSETP.NAN.AND P0, PT, R36, R36, PT ;  /* 0x000000242400722a */ /* 0x000fcc0003f08000 */
[----:B------:R-:W-:Y:S02]  /*c3e0*/  FSEL R2, R36, R2, P0 ;  /* 0x0000000224027208 */ /* 0x000fe40000000000 */
[----:B------:R-:W-:Y:S01]  /*c3f0*/  FSEL R3, R37, R39, P0 ;  /* 0x0000002725037208 */ /* 0x000fe20000000000 */
[----:B------:R-:W-:Y:S06]  /*c400*/  BRA `(.L_x_32345) ;  /* 0x0000005800987947 */ /* 0x000fec0003800000 */
.L_x_32346:
        /* <DEDUP_REMOVED lines=31> */
.L_x_32355:
        /* <DEDUP_REMOVED lines=76> */
.L_x_32354:
        /* <DEDUP_REMOVED lines=99> */
.L_x_32357:
        /* <DEDUP_REMOVED lines=22> */
.L_x_32360:
[----:B------:R-:W-:Y:S05]  /*d250*/  BSYNC.RECONVERGENT B4 ;  /* 0x0000000000047941 */ /* 0x000fea0003800200 */
.L_x_32359:
        /* <DEDUP_REMOVED lines=29> */
.L_x_32358:
[----:B------:R-:W-:Y:S05]  /*d430*/  BSYNC.RECONVERGENT B3 ;  /* 0x0000000000037941 */ /* 0x000fea0003800200 */
.L_x_32356:
        /* <DEDUP_REMOVED lines=26> */
.L_x_32362:
[----:B------:R-:W-:Y:S05]  /*d5e0*/  BSYNC.RECONVERGENT B3 ;  /* 0x0000000000037941 */ /* 0x000fea0003800200 */
.L_x_32361:
        /* <DEDUP_REMOVED lines=84> */
.L_x_32364:
[----:B------:R-:W-:Y:S02]  /*db30*/  FSEL R2, RZ, 3.37028055040000000000e+12, P0 ;  /* 0x54442d18ff027808 */ /* 0x000fe40000000000 */
[----:B------:R-:W-:-:S07]  /*db40*/  FSEL R3, RZ, 2.1426990032196044922, P0 ;  /* 0x400921fbff037808 */ /* 0x000fce0000000000 */
.L_x_32365:
[----:B------:R-:W-:Y:S05]  /*db50*/  BSYNC.RECONVERGENT B0 ;  /* 0x0000000000007941 */ /* 0x000fea0003800200 */
.L_x_32363:
[----:B------:R-:W-:Y:S01]  /*db60*/  DADD R36, |R36|, |R38| ;  /* 0x0000000024247229 */ /* 0x000fe20000000626 */
[----:B------:R-:W-:Y:S01]  /*db70*/  LOP3.LUT R39, R3, 0x80000000, R39, 0xb8, !PT ;  /* 0x8000000003277812 */ /* 0x000fe200078eb827 */
[----:B------:R-:W-:-:S06]  /*db80*/  DMUL R8, R32, 0.5 ;  /* 0x3fe0000020087828 */ /* 0x000fcc0000000000 */
[----:B------:R-:W-:-:S06]  /*db90*/  DSETP.NAN.AND P0, PT, R36, R36, PT ;  /* 0x000000242400722a */ /* 0x000fcc0003f08000 */
[----:B------:R-:W-:Y:S02]  /*dba0*/  FSEL R2, R36, R2, P0 ;  /* 0x0000000224027208 */ /* 0x000fe40000000000 */
[----:B------:R-:W-:Y:S01]  /*dbb0*/  FSEL R3, R37, R39, P0 ;  /* 0x0000002725037208 */ /* 0x000fe20000000000 */
[----:B------:R-:W-:Y:S06]  /*dbc0*/  BRA `(.L_x_32345) ;  /* 0x0000004000a87947 */ /* 0x000fec0003800000 */
.L_x_32333:
        /* <DEDUP_REMOVED lines=137> */
.L_x_32367:
[----:B------:R-:W-:Y:S05]  /*e460*/  BSYNC.RECONVERGENT B0 ;  /* 0x0000000000007941 */ /* 0x000fea0003800200 */
.L_x_32366:
        /* <DEDUP_REMOVED lines=8> */
.L_x_32369:
[----:B------:R-:W-:Y:S05]  /*e4f0*/  BSYNC.RECONVERGENT B3 ;  /* 0x0000000000037941 */ /* 0x000fea0003800200 */
.L_x_32368:
        /* <DEDUP_REMOVED lines=84> */
.L_x_32371:
[----:B------:R-:W-:Y:S02]  /*ea40*/  FSEL R2, RZ, 3.37028055040000000000e+12, P0 ;  /* 0x54442d18ff027808 */ /* 0x000fe40000000000 */
[----:B------:R-:W-:-:S07]  /*ea50*/  FSEL R3, RZ, 2.1426990032196044922, P0 ;  /* 0x400921fbff037808 */ /* 0x000fce0000000000 */
.L_x_32372:
[----:B------:R-:W-:Y:S05]  /*ea60*/  BSYNC.RECONVERGENT B0 ;  /* 0x0000000000007941 */ /* 0x000fea0003800200 */
.L_x_32370:
[----:B------:R-:W-:Y:S01]  /*ea70*/  DADD R36, |R36|, |R38| ;  /* 0x0000000024247229 */ /* 0x000fe20000000626 */
[----:B------:R-:W-:-:S07]  /*ea80*/  LOP3.LUT R39, R3, 0x80000000, R39, 0xb8, !PT ;  /* 0x8000000003277812 */ /* 0x000fce00078eb827 */
[----:B------:R-:W-:-:S06]  /*ea90*/  DSETP.NAN.AND P0, PT, R36, R36, PT ;  /* 0x000000242400722a */ /* 0x000fcc0003f08000 */
[----:B------:R-:W-:Y:S02]  /*eaa0*/  FSEL R2, R36, R2, P0 ;  /* 0x0000000224027208 */ /* 0x000fe40000000000 */
[----:B------:R-:W-:Y:S01]  /*eab0*/  FSEL R3, R37, R39, P0 ;  /* 0x0000002725037208 */ /* 0x000fe20000000000 */
[----:B------:R-:W-:Y:S06]  /*eac0*/  BRA `(.L_x_32345) ;  /* 0x0000003000e87947 */ /* 0x000fec0003800000 */
.L_x_32332:
        /* <DEDUP_REMOVED lines=92> */
.L_x_32375:
        /* <DEDUP_REMOVED lines=22> */
.L_x_32378:
[----:B------:R-:W-:Y:S05]  /*f1f0*/  BSYNC.RECONVERGENT B4 ;  /* 0x0000000000047941 */ /* 0x000fea0003800200 */
.L_x_32377:
        /* <DEDUP_REMOVED lines=29> */
.L_x_32376:
[----:B------:R-:W-:Y:S05]  /*f3d0*/  BSYNC.RECONVERGENT B3 ;  /* 0x0000000000037941 */ /* 0x000fea0003800200 */
.L_x_32374:
        /* <DEDUP_REMOVED lines=87> */
.L_x_32373:
        /* <DEDUP_REMOVED lines=88> */
.L_x_32331:
        /* <DEDUP_REMOVED lines=25> */
.L_x_32380:
[----:B------:R-:W-:Y:S05]  /*10060*/  BSYNC.RECONVERGENT B3 ;  /* 0x0000000000037941 */ /* 0x000fea0003800200 */
.L_x_32379:
        /* <DEDUP_REMOVED lines=23> */
.L_x_32382:
[----:B------:R-:W-:Y:S05]  /*101e0*/  BSYNC.RECONVERGENT B3 ;  /* 0x0000000000037941 */ /* 0x000fea0003800200 */
.L_x_32381:
        /* <DEDUP_REMOVED lines=140> */
.L_x_32384:
[----:B------:R-:W-:Y:S05]  /*10ab0*/  BSYNC.RECONVERGENT B0 ;  /* 0x0000000000007941 */ /* 0x000fea0003800200 */
.L_x_32383:
        /* <DEDUP_REMOVED lines=8> */
.L_x_32386:
[----:B------:R-:W-:Y:S05]  /*10b40*/  BSYNC.RECONVERGENT B3 ;  /* 0x0000000000037941 */ /* 0x000fea0003800200 */
.L_x_32385:
        /* <DEDUP_REMOVED lines=84> */
.L_x_32388:
[----:B------:R-:W-:Y:S02]  /*11090*/  FSEL R2, RZ, 3.37028055040000000000e+12, P0 ;  /* 0x54442d18ff027808 */ /* 0x000fe40000000000 */
[----:B------:R-:W-:-:S07]  /*110a0*/  FSEL R3, RZ, 2.1426990032196044922, P0 ;  /* 0x400921fbff037808 */ /* 0x000fce0000000000 */
.L_x_32389:
[----:B------:R-:W-:Y:S05]  /*110b0*/  BSYNC.RECONVERGENT B0 ;  /* 0x0000000000007941 */ /* 0x000fea0003800200 */
.L_x_32387:
[----:B------:R-:W-:Y:S01]  /*110c0*/  DADD R36, |R36|, |R38| ;  /* 0x0000000024247229 */ /* 0x000fe20000000626 */
[----:B------:R-:W-:Y:S01]  /*110d0*/  LOP3.LUT R39, R3, 0x80000000, R39, 0xb8, !PT ;  /* 0x8000000003277812 */ /* 0x000fe200078eb827 */
[----:B------:R-:W-:-:S06]  /*110e0*/  DADD R8, R8, 1 ;  /* 0x3ff0000008087429 */ /* 0x000fcc0000000000 */
[----:B------:R-:W-:-:S06]  /*110f0*/  DSETP.NAN.AND P0, PT, R36, R36, PT ;  /* 0x000000242400722a */ /* 0x000fcc0003f08000 */
[----:B------:R-:W-:Y:S02]  /*11100*/  FSEL R2, R36, R2, P0 ;  /* 0x0000000224027208 */ /* 0x000fe40000000000 */
[----:B------:R-:W-:Y:S01]  /*11110*/  FSEL R3, R37, R39, P0 ;  /* 0x0000002725037208 */ /* 0x000fe20000000000 */
[----:B------:R-:W-:Y:S06]  /*11120*/  BRA `(.L_x_32345) ;  /* 0x0000000c00507947 */ /* 0x000fec0003800000 */
.L_x_32330:
        /* <DEDUP_REMOVED lines=111> */
.L_x_32391:
[----:B------:R-:W-:Y:S05]  /*11820*/  BSYNC.RECONVERGENT B0 ;  /* 0x0000000000007941 */ /* 0x000fea0003800200 */
.L_x_32390:
[----:B------:R-:W-:Y:S04]  /*11830*/  BSSY.RECONVERGENT B3, `(.L_x_32392) ;  /* 0x0000007000037945 */ /* 0x000fe80003800200 */
[----:B------:R-:W-:Y:S05]  /*11840*/  @P4 BRA P5, `(.L_x_32393) ;  /* 0x0000000000144947 */ /* 0x000fea0002800000 */
[----:B------:R-:W-:Y:S01]  /*11850*/  IMAD.MOV.U32 R0, RZ, RZ, R4 ;  /* 0x000000ffff007224 */ /* 0x000fe200078e0004 */
[----:B------:R-:W-:Y:S01]  /*11860*/  MOV R4, 0x118a0 ;  /* 0x000118a000047802 */ /* 0x000fe20000000f00 */
[----:B------:R-:W-:Y:S02]  /*11870*/  IMAD.MOV.U32 R2, RZ, RZ, R10 ;  /* 0x000000ffff027224 */ /* 0x000fe400078e000a */
[----:B------:R-:W-:-:S07]  /*11880*/  IMAD.MOV.U32 R3, RZ, RZ, R11 ;  /* 0x000000ffff037224 */ /* 0x000fce00078e000b */
[----:B------:R-:W-:Y:S05]  /*11890*/  CALL.REL.NOINC `($__internal_75_$__cuda_sm20_div_rn_f64_full) ;  /* 0x000008e800ec7944 */ /* 0x000fea0003c00000 */
.L_x_32393:
[----:B------:R-:W-:Y:S05]  /*118a0*/  BSYNC.RECONVERGENT B3 ;  /* 0x0000000000037941 */ /* 0x000fea0003800200 */
.L_x_32392:
        /* <DEDUP_REMOVED lines=84> */
.L_x_32395:
[----:B------:R-:W-:Y:S02]  /*11df0*/  FSEL R2, RZ, 3.37028055040000000000e+12, P0 ;  /* 0x54442d18ff027808 */ /* 0x000fe40000000000 */
[----:B------:R-:W-:-:S07]  /*11e00*/  FSEL R3, RZ, 2.1426990032196044922, P0 ;  /* 0x400921fbff037808 */ /* 0x000fce0000000000 */
.L_x_32396:
[----:B------:R-:W-:Y:S05]  /*11e10*/  BSYNC.RECONVERGENT B0 ;  /* 0x0000000000007941 */ /* 0x000fea0003800200 */
.L_x_32394:
[----:B------:R-:W-:Y:S01]  /*11e20*/  DADD R36, |R36|, |R38| ;  /* 0x0000000024247229 */ /* 0x000fe20000000626 */
[----:B------:R-:W-:-:S07]  /*11e30*/  LOP3.LUT R39, R3, 0x80000000, R39, 0xb8, !PT ;  /* 0x8000000003277812 */ /* 0x000fce00078eb827 */
[----:B------:R-:W-:-:S06]  /*11e40*/  DSETP.NAN.AND P0, PT, R36, R36, PT ;  /* 0x000000242400722a */ /* 0x000fcc0003f08000 */
[----:B------:R-:W-:Y:S02]  /*11e50*/  FSEL R2, R36, R2, P0 ;  /* 0x0000000224027208 */ /* 0x000fe40000000000 */
[----:B------:R-:W-:-:S07]  /*11e60*/  FSEL R3, R37, R39, P0 ;  /* 0x0000002725037208 */ /* 0x000fce0000000000 */
.L_x_32345:
[----:B------:R-:W-:Y:S05]  /*11e70*/  BSYNC.RECONVERGENT B1 ;  /* 0x0000000000017941 */ /* 0x000fea0003800200 */
.L_x_32329:
        /* <DEDUP_REMOVED lines=76> */
.L_x_32402:
[----:B------:R-:W-:Y:S05]  /*12340*/  BSYNC.RECONVERGENT B0 ;  /* 0x0000000000007941 */ /* 0x000fea0003800200 */
.L_x_32401:
        /* <DEDUP_REMOVED lines=25> */
.L_x_32406:
[----:B------:R-:W-:Y:S05]  /*124e0*/  BSYNC.RECONVERGENT B4 ;  /* 0x0000000000047941 */ /* 0x000fea0003800200 */
.L_x_32405:
[----:B------:R-:W-:Y:S01]  /*124f0*/  VIADD R0, R4, 0x1 ;  /* 0x0000000104007836 */ /* 0x000fe20000000000 */
[----:B------:R-:W-:Y:S06]  /*12500*/  BRA `(.L_x_32407) ;  /* 0x0000000000087947 */ /* 0x000fec0003800000 */
.L_x_32404:
[----:B------:R-:W-:Y:S01]  /*12510*/  DMUL R2, RZ, R34 ;  /* 0x00000022ff027228 */ /* 0x000fe20000000000 */
[----:B------:R-:W-:-:S10]  /*12520*/  IMAD.MOV.U32 R0, RZ, RZ, 0x1 ;  /* 0x00000001ff007424 */ /* 0x000fd400078e00ff */
.L_x_32407:
[----:B------:R-:W-:Y:S05]  /*12530*/  BSYNC.RECONVERGENT B3 ;  /* 0x0000000000037941 */ /* 0x000fea0003800200 */
.L_x_32403:
        /* <DEDUP_REMOVED lines=54> */
[----:B------:R-:W-:Y:S01]  /*128a0*/  IMAD.MOV.U32 R3, RZ, RZ, R7 ;  /* 0x000000ffff037224 */ /* 0x000fe200078e0007 */
[----:B------:R-:W-:Y:S06]  /*128b0*/  BRA `(.L_x_32410) ;  /* 0x0000000000087947 */ /* 0x000fec0003800000 */
.L_x_32409:
[----:B------:R-:W-:Y:S01]  /*128c0*/  DMUL R2, RZ, R34 ;  /* 0x00000022ff027228 */ /* 0x000fe20000000000 */
[----:B------:R-:W-:-:S10]  /*128d0*/  IMAD.MOV.U32 R0, RZ, RZ, RZ ;  /* 0x000000ffff007224 */ /* 0x000fd400078e00ff */
.L_x_32410:
[----:B------:R-:W-:Y:S05]  /*128e0*/  BSYNC.RECONVERGENT B3 ;  /* 0x0000000000037941 */ /* 0x000fea0003800200 */
.L_x_32408:
        /* <DEDUP_REMOVED lines=32> */
.L_x_32400:
        /* <DEDUP_REMOVED lines=62> */
.L_x_32412:
[----:B------:R-:W-:Y:S05]  /*12ed0*/  BSYNC.RECONVERGENT B0 ;  /* 0x0000000000007941 */ /* 0x000fea0003800200 */
.L_x_32411:
        /* <DEDUP_REMOVED lines=38> */
.L_x_32416:
[----:B------:R-:W-:Y:S05]  /*13140*/  BSYNC.RECONVERGENT B4 ;  /* 0x0000000000047941 */ /* 0x000fea0003800200 */
.L_x_32415:
[----:B------:R-:W-:Y:S01]  /*13150*/  VIADD R0, R4, 0x1 ;  /* 0x0000000104007836 */ /* 0x000fe20000000000 */
[----:B------:R-:W-:Y:S06]  /*13160*/  BRA `(.L_x_32417) ;  /* 0x0000000000087947 */ /* 0x000fec0003800000 */
.L_x_32414:
[----:B------:R-:W-:Y:S01]  /*13170*/  DMUL R2, RZ, R34 ;  /* 0x00000022ff027228 */ /* 0x000fe20000000000 */
[----:B------:R-:W-:-:S10]  /*13180*/  IMAD.MOV.U32 R0, RZ, RZ, 0x1 ;  /* 0x00000001ff007424 */ /* 0x000fd400078e00ff */
.L_x_32417:
[----:B------:R-:W-:Y:S05]  /*13190*/  BSYNC.RECONVERGENT B3 ;  /* 0x0000000000037941 */ /* 0x000fea0003800200 */
.L_x_32413:
        /* <DEDUP_REMOVED lines=58> */
.L_x_32419:
[----:B------:R-:W-:Y:S01]  /*13540*/  DMUL R2, RZ, R34 ;  /* 0x00000022ff027228 */ /* 0x000fe20000000000 */
[----:B------:R-:W-:-:S10]  /*13550*/  IMAD.MOV.U32 R0, RZ, RZ, RZ ;  /* 0x000000ffff007224 */ /* 0x000fd400078e00ff */
.L_x_32420:
[----:B------:R-:W-:Y:S05]  /*13560*/  BSYNC.RECONVERGENT B3 ;  /* 0x0000000000037941 */ /* 0x000fea0003800200 */
.L_x_32418:
        /* <DEDUP_REMOVED lines=35> */
.L_x_32399:
        /* <DEDUP_REMOVED lines=10> */
.L_x_32421:
[----:B------:R-:W-:-:S10]  /*13840*/  DADD R34, R34, -R34 ;  /* 0x0000000022227229 */ /* 0x000fd40000000822 */
[----:B------:R-:W-:Y:S02]  /*13850*/  IMAD.MOV.U32 R32, RZ, RZ, R34 ;  /* 0x000000ffff207224 */ /* 0x000fe400078e0022 */
[----:B------:R-:W-:Y:S01]  /*13860*/  IMAD.MOV.U32 R33, RZ, RZ, R35 ;  /* 0x000000ffff217224 */ /* 0x000fe200078e0023 */
[----:B------:R-:W-:Y:S06]  /*13870*/  BRA `(.L_x_32328) ;  /* 0x0000000800cc7947 */ /* 0x000fec0003800000 */
.L_x_32398:
        /* <DEDUP_REMOVED lines=26> */
.L_x_32425:
[----:B------:R-:W-:Y:S05]  /*13a20*/  BSYNC.RECONVERGENT B4 ;  /* 0x0000000000047941 */ /* 0x000fea0003800200 */
.L_x_32424:
[----:B------:R-:W-:Y:S01]  /*13a30*/  VIADD R0, R4, 0x1 ;  /* 0x0000000104007836 */ /* 0x000fe20000000000 */
[----:B------:R-:W-:Y:S06]  /*13a40*/  BRA `(.L_x_32426) ;  /* 0x0000000000087947 */ /* 0x000fec0003800000 */
.L_x_32423:
[----:B------:R-:W-:Y:S01]  /*13a50*/  DMUL R2, RZ, R34 ;  /* 0x00000022ff027228 */ /* 0x000fe20000000000 */
[----:B------:R-:W-:-:S10]  /*13a60*/  IMAD.MOV.U32 R0, RZ, RZ, 0x1 ;  /* 0x00000001ff007424 */ /* 0x000fd400078e00ff */
.L_x_32426:
[----:B------:R-:W-:Y:S05]  /*13a70*/  BSYNC.RECONVERGENT B3 ;  /* 0x0000000000037941 */ /* 0x000fea0003800200 */
.L_x_32422:
        /* <DEDUP_REMOVED lines=56> */
.L_x_32428:
[----:B------:R-:W-:Y:S01]  /*13e00*/  DMUL R2, RZ, R34 ;  /* 0x00000022ff027228 */ /* 0x000fe20000000000 */
[----:B------:R-:W-:-:S10]  /*13e10*/  IMAD.MOV.U32 R0, RZ, RZ, RZ ;  /* 0x000000ffff007224 */ /* 0x000fd400078e00ff */
.L_x_32429:
[----:B------:R-:W-:Y:S05]  /*13e20*/  BSYNC.RECONVERGENT B3 ;  /* 0x0000000000037941 */ /* 0x000fea0003800200 */
.L_x_32427:
        /* <DEDUP_REMOVED lines=30> */
.L_x_32397:
        /* <DEDUP_REMOVED lines=58> */
.L_x_32328:
[----:B------:R-:W-:Y:S05]  /*143b0*/  BSYNC.RECONVERGENT B2 ;  /* 0x0000000000027941 */ /* 0x000fea0003800200 */
.L_x_32327:
        /* <DEDUP_REMOVED lines=139> */
.L_x_32439:
        /* <DEDUP_REMOVED lines=22> */
.L_x_32442:
[----:B------:R-:W-:Y:S05]  /*14dd0*/  BSYNC.RECONVERGENT B4 ;  /* 0x0000000000047941 */ /* 0x000fea0003800200 */
.L_x_32441:
        /* <DEDUP_REMOVED lines=29> */
.L_x_32440:
[----:B------:R-:W-:Y:S05]  /*14fb0*/  BSYNC.RECONVERGENT B3 ;  /* 0x0000000000037941 */ /* 0x000fea0003800200 */
.L_x_32438:
        /* <DEDUP_REMOVED lines=22> */
.L_x_32444:
[----:B------:R-:W-:Y:S05]  /*15120*/  BSYNC.RECONVERGENT B3 ;  /* 0x0000000000037941 */ /* 0x000fea0003800200 */
.L_x_32443:
        /* <DEDUP_REMOVED lines=84> */
.L_x_32446:
[----:B------:R-:W-:Y:S02]  /*15670*/  FSEL R2, RZ, 3.37028055040000000000e+12, P0 ;  /* 0x54442d18ff027808 */ /* 0x000fe40000000000 */
[----:B------:R-:W-:-:S07]  /*15680*/  FSEL R3, RZ, 2.1426990032196044922, P0 ;  /* 0x400921fbff037808 */ /* 0x000fce0000000000 */
.L_x_32447:
[----:B------:R-:W-:Y:S05]  /*15690*/  BSYNC.RECONVERGENT B0 ;  /* 0x0000000000007941 */ /* 0x000fea0003800200 */
.L_x_32445:
[----:B------:R-:W-:Y:S01]  /*156a0*/  DADD R40, |R40|, |R42| ;  /* 0x0000000028287229 */ /* 0x000fe2000000062a */
[----:B------:R-:W-:Y:S01]  /*156b0*/  LOP3.LUT R43, R3, 0x80000000, R43, 0xb8, !PT ;  /* 0x80000000032b7812 */ /* 0x000fe200078eb82b */
[----:B------:R-:W-:-:S06]  /*156c0*/  DMUL R8, R8, 0.5 ;  /* 0x3fe0000008087828 */ /* 0x000fcc0000000000 */
[----:B------:R-:W-:-:S06]  /*156d0*/  DSETP.NAN.AND P0, PT, R40, R40, PT ;  /* 0x000000282800722a */ /* 0x000fcc0003f08000 */
[----:B------:R-:W-:Y:S02]  /*156e0*/  FSEL R2, R40, R2, P0 ;  /* 0x0000000228027208 */ /* 0x000fe40000000000 */
[----:B------:R-:W-:Y:S01]  /*156f0*/  FSEL R3, R41, R43, P0 ;  /* 0x0000002b29037208 */ /* 0x000fe20000000000 */
[----:B------:R-:W-:Y:S06]  /*15700*/  BRA `(.L_x_32448) ;  /* 0x0000006400cc7947 */ /* 0x000fec0003800000 */
.L_x_32437:
        /* <DEDUP_REMOVED lines=101> */
.L_x_32451:
[----:B------:R-:W-:Y:S05]  /*15d60*/  BSYNC.RECONVERGENT B0 ;  /* 0x0000000000007941 */ /* 0x000fea0003800200 */
.L_x_32450:
        /* <DEDUP_REMOVED lines=8> */
.L_x_32453:
[----:B------:R-:W-:Y:S05]  /*15df0*/  BSYNC.RECONVERGENT B3 ;  /* 0x0000000000037941 */ /* 0x000fea0003800200 */
.L_x_32452:
        /* <DEDUP_REMOVED lines=84> */
.L_x_32455:
[----:B------:R-:W-:Y:S02]  /*16340*/  FSEL R2, RZ, 3.37028055040000000000e+12, P0 ;  /* 0x54442d18ff027808 */ /* 0x000fe40000000000 */
[----:B------:R-:W-:-:S07]  /*16350*/  FSEL R3, RZ, 2.1426990032196044922, P0 ;  /* 0x400921fbff037808 */ /* 0x000fce0000000000 */
.L_x_32456:
[----:B------:R-:W-:Y:S05]  /*16360*/  BSYNC.RECONVERGENT B0 ;  /* 0x0000000000007941 */ /* 0x000fea0003800200 */
.L_x_32454:
[----:B------:R-:W-:Y:S01]  /*16370*/  DADD R40, |R40|, |R42| ;  /* 0x0000000028287229 */ /* 0x000fe2000000062a */
[----:B------:R-:W-:Y:S01]  /*16380*/  LOP3.LUT R43, R3, 0x80000000, R43, 0xb8, !PT ;  /* 0x80000000032b7812 */ /* 0x000fe200078eb82b */
[----:B------:R-:W-:-:S06]  /*16390*/  DMUL R8, R8, 0.5 ;  /* 0x3fe0000008087828 */ /* 0x000fcc0000000000 */
[----:B------:R-:W-:-:S06]  /*163a0*/  DSETP.NAN.AND P0, PT, R40, R40, PT ;  /* 0x000000282800722a */ /* 0x000fcc0003f08000 */
[----:B------:R-:W-:Y:S02]  /*163b0*/  FSEL R2, R40, R2, P0 ;  /* 0x0000000228027208 */ /* 0x000fe40000000000 */
[----:B------:R-:W-:Y:S01]  /*163c0*/  FSEL R3, R41, R43, P0 ;  /* 0x0000002b29037208 */ /* 0x000fe20000000000 */
[----:B------:R-:W-:Y:S06]  /*163d0*/  BRA `(.L_x_32448) ;  /* 0x0000005800987947 */ /* 0x000fec0003800000 */
.L_x_32449:
        /* <DEDUP_REMOVED lines=31> */
.L_x_32458:
        /* <DEDUP_REMOVED lines=76> */
.L_x_32457:
        /* <DEDUP_REMOVED lines=99> */
.L_x_32460:
        /* <DEDUP_REMOVED lines=22> */
.L_x_32463:
[----:B------:R-:W-:Y:S05]  /*17220*/  BSYNC.RECONVERGENT B4 ;  /* 0x0000000000047941 */ /* 0x000fea0003800200 */
.L_x_32462:
        /* <DEDUP_REMOVED lines=29> */
.L_x_32461:
[----:B------:R-:W-:Y:S05]  /*17400*/  BSYNC.RECONVERGENT B3 ;  /* 0x0000000000037941 */ /* 0x000fea0003800200 */
.L_x_32459:
        /* <DEDUP_REMOVED lines=26> */
.L_x_32465:
[----:B------:R-:W-:Y:S05]  /*175b0*/  BSYNC.RECONVERGENT B3 ;  /* 0x0000000000037941 */ /* 0x000fea0003800200 */
.L_x_32464:
        /* <DEDUP_REMOVED lines=84> */
.L_x_32467:
[----:B------:R-:W-:Y:S02]  /*17b00*/  FSEL R2, RZ, 3.37028055040000000000e+12, P0 ;  /* 0x54442d18ff027808 */ /* 0x000fe40000000000 */
[----:B------:R-:W-:-:S07]  /*17b10*/  FSEL R3, RZ, 2.1426990032196044922, P0 ;  /* 0x400921fbff037808 */ /* 0x000fce0000000000 */
.L_x_32468:
[----:B------:R-:W-:Y:S05]  /*17b20*/  BSYNC.RECONVERGENT B0 ;  /* 0x0000000000007941 */ /* 0x000fea0003800200 */
.L_x_32466:
[----:B------:R-:W-:Y:S01]  /*17b30*/  DADD R40, |R40|, |R42| ;  /* 0x0000000028287229 */ /* 0x000fe2000000062a */
[----:B------:R-:W-:Y:S01]  /*17b40*/  LOP3.LUT R43, R3, 0x80000000, R43, 0xb8, !PT ;  /* 0x80000000032b7812 */ /* 0x000fe200078eb82b */
[----:B------:R-:W-:-:S06]  /*17b50*/  DMUL R8, R36, 0.5 ;  /* 0x3fe0000024087828 */ /* 0x000fcc0000000000 */
[----:B------:R-:W-:-:S06]  /*17b60*/  DSETP.NAN.AND P0, PT, R40, R40, PT ;  /* 0x000000282800722a */ /* 0x000fcc0003f08000 */
[----:B------:R-:W-:Y:S02]  /*17b70*/  FSEL R2, R40, R2, P0 ;  /* 0x0000000228027208 */ /* 0x000fe40000000000 */
[----:B------:R-:W-:Y:S01]  /*17b80*/  FSEL R3, R41, R43, P0 ;  /* 0x0000002b29037208 */ /* 0x000fe20000000000 */
[----:B------:R-:W-:Y:S06]  /*17b90*/  BRA `(.L_x_32448) ;  /* 0x0000004000a87947 */ /* 0x000fec0003800000 */
.L_x_32436:
        /* <DEDUP_REMOVED lines=137> */
.L_x_32470:
[----:B------:R-:W-:Y:S05]  /*18430*/  BSYNC.RECONVERGENT B0 ;  /* 0x0000000000007941 */ /* 0x000fea0003800200 */
.L_x_32469:
        /* <DEDUP_REMOVED lines=8> */
.L_x_32472:
[----:B------:R-:W-:Y:S05]  /*184c0*/  BSYNC.RECONVERGENT B3 ;  /* 0x0000000000037941 */ /* 0x000fea0003800200 */
.L_x_32471:
        /* <DEDUP_REMOVED lines=84> */
.L_x_32474:
[----:B------:R-:W-:Y:S02]  /*18a10*/  FSEL R2, RZ, 3.37028055040000000000e+12, P0 ;  /* 0x54442d18ff027808 */ /* 0x000fe40000000000 */
[----:B------:R-:W-:-:S07]  /*18a20*/  FSEL R3, RZ, 2.1426990032196044922, P0 ;  /* 0x400921fbff037808 */ /* 0x000fce0000000000 */
.L_x_32475:
[----:B------:R-:W-:Y:S05]  /*18a30*/  BSYNC.RECONVERGENT B0 ;  /* 0x0000000000007941 */ /* 0x000fea0003800200 */
.L_x_32473:
[----:B------:R-:W-:Y:S01]  /*18a40*/  DADD R40, |R40|, |R42| ;  /* 0x0000000028287229 */ /* 0x000fe2000000062a */
[----:B------:R-:W-:-:S07]  /*18a50*/  LOP3.LUT R43, R3, 0x80000000, R43, 0xb8, !PT ;  /* 0x80000000032b7812 */ /* 0x000fce00078eb82b */
[----:B------:R-:W-:-:S06]  /*18a60*/  DSETP.NAN.AND P0, PT, R40, R40, PT ;  /* 0x000000282800722a */ /* 0x000fcc0003f08000 */
[----:B------:R-:W-:Y:S02]  /*18a70*/  FSEL R2, R40, R2, P0 ;  /* 0x0000000228027208 */ /* 0x000fe40000000000 */
[----:B------:R-:W-:Y:S01]  /*18a80*/  FSEL R3, R41, R43, P0 ;  /* 0x0000002b29037208 */ /* 0x000fe20000000000 */
[----:B------:R-:W-:Y:S06]  /*18a90*/  BRA `(.L_x_32448) ;  /* 0x0000003000e87947 */ /* 0x000fec0003800000 */
.L_x_32435:
        /* <DEDUP_REMOVED lines=92> */
.L_x_32478:
        /* <DEDUP_REMOVED lines=22> */
.L_x_32481:
[----:B------:R-:W-:Y:S05]  /*191c0*/  BSYNC.RECONVERGENT B4 ;  /* 0x0000000000047941 */ /* 0x000fea0003800200 */
.L_x_32480:
        /* <DEDUP_REMOVED lines=29> */
.L_x_32479:
[----:B------:R-:W-:Y:S05]  /*193a0*/  BSYNC.RECONVERGENT B3 ;  /* 0x0000000000037941 */ /* 0x000fea0003800200 */
.L_x_32477:
        /* <DEDUP_REMOVED lines=87> */
.L_x_32476:
        /* <DEDUP_REMOVED lines=88> */
.L_x_32434:
        /* <DEDUP_REMOVED lines=25> */
.L_x_32483:
[----:B------:R-:W-:Y:S05]  /*1a030*/  BSYNC.RECONVERGENT B3 ;  /* 0x0000000000037941 */ /* 0x000fea0003800200 */
.L_x_32482:
        /* <DEDUP_REMOVED lines=23> */
.L_x_32485:
[----:B------:R-:W-:Y:S05]  /*1a1b0*/  BSYNC.RECONVERGENT B3 ;  /* 0x0000000000037941 */ /* 0x000fea0003800200 */
.L_x_32484:
        /* <DEDUP_REMOVED lines=140> */
.L_x_32487:
[----:B------:R-:W-:Y:S05]  /*1aa80*/  BSYNC.RECONVERGENT B0 ;  /* 0x0000000000007941 */ /* 0x000fea0003800200 */
.L_x_32486:
        /* <DEDUP_REMOVED lines=8> */
.L_x_32489:
[----:B------:R-:W-:Y:S05]  /*1ab10*/  BSYNC.RECONVERGENT B3 ;  /* 0x0000000000037941 */ /* 0x000fea0003800200 */
.L_x_32488:
        /* <DEDUP_REMOVED lines=84> */
.L_x_32491:
[----:B------:R-:W-:Y:S02]  /*1b060*/  FSEL R2, RZ, 3.37028055040000000000e+12, P0 ;  /* 0x54442d18ff027808 */ /* 0x000fe40000000000 */
[----:B------:R-:W-:-:S07]  /*1b070*/  FSEL R3, RZ, 2.1426990032196044922, P0 ;  /* 0x400921fbff037808 */ /* 0x000fce0000000000 */
.L_x_32492:
[----:B------:R-:W-:Y:S05]  /*1b080*/  BSYNC.RECONVERGENT B0 ;  /* 0x0000000000007941 */ /* 0x000fea0003800200 */
.L_x_32490:
[----:B------:R-:W-:Y:S01]  /*1b090*/  DADD R40, |R40|, |R42| ;  /* 0x0000000028287229 */ /* 0x000fe2000000062a */
[----:B------:R-:W-:Y:S01]  /*1b0a0*/  LOP3.LUT R43, R3, 0x80000000, R43, 0xb8, !PT ;  /* 0x80000000032b7812 */ /* 0x000fe200078eb82b */
[----:B------:R-:W-:-:S06]  /*1b0b0*/  DADD R8, R8, 1 ;  /* 0x3ff0000008087429 */ /* 0x000fcc0000000000 */
[----:B------:R-:W-:-:S06]  /*1b0c0*/  DSETP.NAN.AND P0, PT, R40, R40, PT ;  /* 0x000000282800722a */ /* 0x000fcc0003f08000 */
[----:B------:R-:W-:Y:S02]  /*1b0d0*/  FSEL R2, R40, R2, P0 ;  /* 0x0000000228027208 */ /* 0x000fe40000000000 */
[----:B------:R-:W-:Y:S01]  /*1b0e0*/  FSEL R3, R41, R43, P0 ;  /* 0x0000002b29037208 */ /* 0x000fe20000000000 */
[----:B------:R-:W-:Y:S06]  /*1b0f0*/  BRA `(.L_x_32448) ;  /* 0x0000000c00507947 */ /* 0x000fec0003800000 */
.L_x_32433:
        /* <DEDUP_REMOVED lines=111> */
.L_x_32494:
[----:B------:R-:W-:Y:S05]  /*1b7f0*/  BSYNC.RECONVERGENT B0 ;  /* 0x0000000000007941 */ /* 0x000fea0003800200 */
.L_x_32493:
[----:B------:R-:W-:Y:S04]  /*1b800*/  BSSY.RECONVERGENT B3, `(.L_x_32495) ;  /* 0x0000007000037945 */ /* 0x000fe80003800200 */
[----:B------:R-:W-:Y:S05]  /*1b810*/  @P4 BRA P5, `(.L_x_32496) ;  /* 0x0000000000144947 */ /* 0x000fea0002800000 */
[----:B------:R-:W-:Y:S01]  /*1b820*/  IMAD.MOV.U32 R0, RZ, RZ, R4 ;  /* 0x000000ffff007224 */ /* 0x000fe200078e0004 */
[----:B------:R-:W-:Y:S01]  /*1b830*/  MOV R4, 0x1b870 ;  /* 0x0001b87000047802 */ /* 0x000fe20000000f00 */
[----:B------:R-:W-:Y:S02]  /*1b840*/  IMAD.MOV.U32 R2, RZ, RZ, R10 ;  /* 0x000000ffff027224 */ /* 0x000fe400078e000a */
[----:B------:R-:W-:-:S07]  /*1b850*/  IMAD.MOV.U32 R3, RZ, RZ, R11 ;  /* 0x000000ffff037224 */ /* 0x000fce00078e000b */
[----:B------:R-:W-:Y:S05]  /*1b860*/  CALL.REL.NOINC `($__internal_75_$__cuda_sm20_div_rn_f64_full) ;  /* 0x0000084800f87944 */ /* 0x000fea0003c00000 */
.L_x_32496:
[----:B------:R-:W-:Y:S05]  /*1b870*/  BSYNC.RECONVERGENT B3 ;  /* 0x0000000000037941 */ /* 0x000fea0003800200 */
.L_x_32495:
        /* <DEDUP_REMOVED lines=84> */
.L_x_32498:
[----:B------:R-:W-:Y:S02]  /*1bdc0*/  FSEL R2, RZ, 3.37028055040000000000e+12, P0 ;  /* 0x54442d18ff027808 */ /* 0x000fe40000000000 */
[----:B------:R-:W-:-:S07]  /*1bdd0*/  FSEL R3, RZ, 2.1426990032196044922, P0 ;  /* 0x400921fbff037808 */ /* 0x000fce0000000000 */
.L_x_32499:
[----:B------:R-:W-:Y:S05]  /*1bde0*/  BSYNC.RECONVERGENT B0 ;  /* 0x0000000000007941 */ /* 0x000fea0003800200 */
.L_x_32497:
[----:B------:R-:W-:Y:S01]  /*1bdf0*/  DADD R40, |R40|, |R42| ;  /* 0x0000000028287229 */ /* 0x000fe2000000062a */
[----:B------:R-:W-:-:S07]  /*1be00*/  LOP3.LUT R43, R3, 0x80000000, R43, 0xb8, !PT ;  /* 0x80000000032b7812 */ /* 0x000fce00078eb82b */
[----:B------:R-:W-:-:S06]  /*1be10*/  DSETP.NAN.AND P0, PT, R40, R40, PT ;  /* 0x000000282800722a */ /* 0x000fcc0003f08000 */
[----:B------:R-:W-:Y:S02]  /*1be20*/  FSEL R2, R40, R2, P0 ;  /* 0x0000000228027208 */ /* 0x000fe40000000000 */
[----:B------:R-:W-:-:S07]  /*1be30*/  FSEL R3, R41, R43, P0 ;  /* 0x0000002b29037208 */ /* 0x000fce0000000000 */
.L_x_32448:
[----:B------:R-:W-:Y:S05]  /*1be40*/  BSYNC.RECONVERGENT B1 ;  /* 0x0000000000017941 */ /* 0x000fea0003800200 */
.L_x_32432:
        /* <DEDUP_REMOVED lines=76> */
.L_x_32505:
[----:B------:R-:W-:Y:S05]  /*1c310*/  BSYNC.RECONVERGENT B0 ;  /* 0x0000000000007941 */ /* 0x000fea0003800200 */
.L_x_32504:
        /* <DEDUP_REMOVED lines=25> */
.L_x_32509:
[----:B------:R-:W-:Y:S05]  /*1c4b0*/  BSYNC.RECONVERGENT B4 ;  /* 0x0000000000047941 */ /* 0x000fea0003800200 */
.L_x_32508:
[----:B------:R-:W-:Y:S01]  /*1c4c0*/  VIADD R0, R4, 0x1 ;  /* 0x0000000104007836 */ /* 0x000fe20000000000 */
[----:B------:R-:W-:Y:S06]  /*1c4d0*/  BRA `(.L_x_32510) ;  /* 0x0000000000087947 */ /* 0x000fec0003800000 */
.L_x_32507:
[----:B------:R-:W-:Y:S01]  /*1c4e0*/  DMUL R2, RZ, R38 ;  /* 0x00000026ff027228 */ /* 0x000fe20000000000 */
[----:B------:R-:W-:-:S10]  /*1c4f0*/  IMAD.MOV.U32 R0, RZ, RZ, 0x1 ;  /* 0x00000001ff007424 */ /* 0x000fd400078e00ff */
.L_x_32510:
[----:B------:R-:W-:Y:S05]  /*1c500*/  BSYNC.RECONVERGENT B3 ;  /* 0x0000000000037941 */ /* 0x000fea0003800200 */
.L_x_32506:
        /* <DEDUP_REMOVED lines=56> */
.L_x_32512:
[----:B------:R-:W-:Y:S01]  /*1c890*/  DMUL R2, RZ, R38 ;  /* 0x00000026ff027228 */ /* 0x000fe20000000000 */
[----:B------:R-:W-:-:S10]  /*1c8a0*/  IMAD.MOV.U32 R0, RZ, RZ, RZ ;  /* 0x000000ffff007224 */ /* 0x000fd400078e00ff */
.L_x_32513:
[----:B------:R-:W-:Y:S05]  /*1c8b0*/  BSYNC.RECONVERGENT B3 ;  /* 0x0000000000037941 */ /* 0x000fea0003800200 */
.L_x_32511:
        /* <DEDUP_REMOVED lines=32> */
.L_x_32503:
        /* <DEDUP_REMOVED lines=62> */
.L_x_32515:
[----:B------:R-:W-:Y:S05]  /*1cea0*/  BSYNC.RECONVERGENT B0 ;  /* 0x0000000000007941 */ /* 0x000fea0003800200 */
.L_x_32514:
        /* <DEDUP_REMOVED lines=38> */
.L_x_32519:
[----:B------:R-:W-:Y:S05]  /*1d110*/  BSYNC.RECONVERGENT B4 ;  /* 0x0000000000047941 */ /* 0x000fea0003800200 */
.L_x_32518:
[----:B------:R-:W-:Y:S01]  /*1d120*/  VIADD R0, R4, 0x1 ;  /* 0x0000000104007836 */ /* 0x000fe20000000000 */
[----:B------:R-:W-:Y:S06]  /*1d130*/  BRA `(.L_x_32520) ;  /* 0x0000000000087947 */ /* 0x000fec0003800000 */
.L_x_32517:
[----:B------:R-:W-:Y:S01]  /*1d140*/  DMUL R2, RZ, R38 ;  /* 0x00000026ff027228 */ /* 0x000fe20000000000 */
[----:B------:R-:W-:-:S10]  /*1d150*/  IMAD.MOV.U32 R0, RZ, RZ, 0x1 ;  /* 0x00000001ff007424 */ /* 0x000fd400078e00ff */
.L_x_32520:
[----:B------:R-:W-:Y:S05]  /*1d160*/  BSYNC.RECONVERGENT B3 ;  /* 0x0000000000037941 */ /* 0x000fea0003800200 */
.L_x_32516:
        /* <DEDUP_REMOVED lines=58> */
.L_x_32522:
[----:B------:R-:W-:Y:S01]  /*1d510*/  DMUL R2, RZ, R38 ;  /* 0x00000026ff027228 */ /* 0x000fe20000000000 */
[----:B------:R-:W-:-:S10]  /*1d520*/  IMAD.MOV.U32 R0, RZ, RZ, RZ ;  /* 0x000000ffff007224 */ /* 0x000fd400078e00ff */
.L_x_32523:
[----:B------:R-:W-:Y:S05]  /*1d530*/  BSYNC.RECONVERGENT B3 ;  /* 0x0000000000037941 */ /* 0x000fea0003800200 */
.L_x_32521:
        /* <DEDUP_REMOVED lines=35> */
.L_x_32502:
        /* <DEDUP_REMOVED lines=10> */
.L_x_32524:
[----:B------:R-:W-:-:S10]  /*1d810*/  DADD R38, R38, -R38 ;  /* 0x0000000026267229 */ /* 0x000fd40000000826 */
[----:B------:R-:W-:Y:S02]  /*1d820*/  IMAD.MOV.U32 R36, RZ, RZ, R38 ;  /* 0x000000ffff247224 */ /* 0x000fe400078e0026 */
[----:B------:R-:W-:Y:S01]  /*1d830*/  IMAD.MOV.U32 R37, RZ, RZ, R39 ;  /* 0x000000ffff257224 */ /* 0x000fe200078e0027 */
[----:B------:R-:W-:Y:S06]  /*1d840*/  BRA `(.L_x_32431) ;  /* 0x0000000800cc7947 */ /* 0x000fec0003800000 */
.L_x_32501:
        /* <DEDUP_REMOVED lines=26> */
.L_x_32528:
[----:B------:R-:W-:Y:S05]  /*1d9f0*/  BSYNC.RECONVERGENT B4 ;  /* 0x0000000000047941 */ /* 0x000fea0003800200 */
.L_x_32527:
[----:B------:R-:W-:Y:S01]  /*1da00*/  VIADD R0, R4, 0x1 ;  /* 0x0000000104007836 */ /* 0x000fe20000000000 */
[----:B------:R-:W-:Y:S06]  /*1da10*/  BRA `(.L_x_32529) ;  /* 0x0000000000087947 */ /* 0x000fec0003800000 */
.L_x_32526:
[----:B------:R-:W-:Y:S01]  /*1da20*/  DMUL R2, RZ, R38 ;  /* 0x00000026ff027228 */ /* 0x000fe20000000000 */
[----:B------:R-:W-:-:S10]  /*1da30*/  IMAD.MOV.U32 R0, RZ, RZ, 0x1 ;  /* 0x00000001ff007424 */ /* 0x000fd400078e00ff */
.L_x_32529:
[----:B------:R-:W-:Y:S05]  /*1da40*/  BSYNC.RECONVERGENT B3 ;  /* 0x0000000000037941 */ /* 0x000fea0003800200 */
.L_x_32525:
        /* <DEDUP_REMOVED lines=56> */
.L_x_32531:
[----:B------:R-:W-:Y:S01]  /*1ddd0*/  DMUL R2, RZ, R38 ;  /* 0x00000026ff027228 */ /* 0x000fe20000000000 */
[----:B------:R-:W-:-:S10]  /*1dde0*/  IMAD.MOV.U32 R0, RZ, RZ, RZ ;  /* 0x000000ffff007224 */ /* 0x000fd400078e00ff */
.L_x_32532:
[----:B------:R-:W-:Y:S05]  /*1ddf0*/  BSYNC.RECONVERGENT B3 ;  /* 0x0000000000037941 */ /* 0x000fea0003800200 */
.L_x_32530:
        /* <DEDUP_REMOVED lines=30> */
.L_x_32500:
        /* <DEDUP_REMOVED lines=58> */
.L_x_32431:
[----:B------:R-:W-:Y:S05]  /*1e380*/  BSYNC.RECONVERGENT B2 ;  /* 0x0000000000027941 */ /* 0x000fea0003800200 */
.L_x_32430:
        /* <DEDUP_REMOVED lines=139> */
.L_x_32542:
        /* <DEDUP_REMOVED lines=22> */
.L_x_32545:
[----:B------:R-:W-:Y:S05]  /*1eda0*/  BSYNC.RECONVERGENT B4 ;  /* 0x0000000000047941 */ /* 0x000fea0003800200 */
.L_x_32544:
        /* <DEDUP_REMOVED lines=29> */
.L_x_32543:
[----:B------:R-:W-:Y:S05]  /*1ef80*/  BSYNC.RECONVERGENT B3 ;  /* 0x0000000000037941 */ /* 0x000fea0003800200 */
.L_x_32541:
        /* <DEDUP_REMOVED lines=22> */
.L_x_32547:
[----:B------:R-:W-:Y:S05]  /*1f0f0*/  BSYNC.RECONVERGENT B3 ;  /* 0x0000000000037941 */ /* 0x000fea0003800200 */
.L_x_32546:
        /* <DEDUP_REMOVED lines=84> */
.L_x_32549:
[----:B------:R-:W-:Y:S02]  /*1f640*/  FSEL R2, RZ, 3.37028055040000000000e+12, P0 ;  /* 0x54442d18ff027808 */ /* 0x000fe40000000000 */
[----:B------:R-:W-:-:S07]  /*1f650*/  FSEL R3, RZ, 2.1426990032196044922, P0 ;  /* 0x400921fbff037808 */ /* 0x000fce0000000000 */
.L_x_32550:
[----:B------:R-:W-:Y:S05]  /*1f660*/  BSYNC.RECONVERGENT B0 ;  /* 0x0000000000007941 */ /* 0x000fea0003800200 */
.L_x_32548:
[----:B------:R-:W-:Y:S01]  /*1f670*/  DADD R44, |R44|, |R46| ;  /* 0x000000002c2c7229 */ /* 0x000fe2000000062e */
[----:B------:R-:W-:Y:S01]  /*1f680*/  LOP3.LUT R47, R3, 0x80000000, R47, 0xb8, !PT ;  /* 0x80000000032f7812 */ /* 0x000fe200078eb82f */
[----:B------:R-:W-:-:S06]  /*1f690*/  DMUL R8, R8, 0.5 ;  /* 0x3fe0000008087828 */ /* 0x000fcc0000000000 */
[----:B------:R-:W-:-:S06]  /*1f6a0*/  DSETP.NAN.AND P0, PT, R44, R44, PT ;  /* 0x0000002c2c00722a */ /* 0x000fcc0003f08000 */
[----:B------:R-:W-:Y:S02]  /*1f6b0*/  FSEL R2, R44, R2, P0 ;  /* 0x000000022c027208 */ /* 0x000fe40000000000 */
[----:B------:R-:W-:Y:S01]  /*1f6c0*/  FSEL R3, R45, R47, P0 ;  /* 0x0000002f2d037208 */ /* 0x000fe20000000000 */
[----:B------:R-:W-:Y:S06]  /*1f6d0*/  BRA `(.L_x_32551) ;  /* 0x0000006400cc7947 */ /* 0x000fec0003800000 */
.L_x_32540:
        /* <DEDUP_REMOVED lines=101> */
.L_x_32554:
[----:B------:R-:W-:Y:S05]  /*1fd30*/  BSYNC.RECONVERGENT B0 ;  /* 0x0000000000007941 */ /* 0x000fea0003800200 */
.L_x_32553:
        /* <DEDUP_REMOVED lines=8> */
.L_x_32556:
[----:B------:R-:W-:Y:S05]  /*1fdc0*/  BSYNC.RECONVERGENT B3 ;  /* 0x0000000000037941 */ /* 0x000fea0003800200 */
.L_x_32555:
        /* <DEDUP_REMOVED lines=84> */
.L_x_32558:
[----:B------:R-:W-:Y:S02]  /*20310*/  FSEL R2, RZ, 3.37028055040000000000e+12, P0 ;  /* 0x54442d18ff027808 */ /* 0x000fe40000000000 */
[----:B------:R-:W-:-:S07]  /*20320*/  FSEL R3, RZ, 2.1426990032196044922, P0 ;  /* 0x400921fbff037808 */ /* 0x000fce0000000000 */
.L_x_32559:
[----:B------:R-:W-:Y:S05]  /*20330*/  BSYNC.RECONVERGENT B0 ;  /* 0x0000000000007941 */ /* 0x000fea0003800200 */
.L_x_32557:
[----:B------:R-:W-:Y:S01]  /*20340*/  DADD R44, |R44|, |R46| ;  /* 0x000000002c2c7229 */ /* 0x000fe2000000062e */
[----:B------:R-:W-:Y:S01]  /*20350*/  LOP3.LUT R47, R3, 0x80000000, R47, 0xb8, !PT ;  /* 0x80000000032f7812 */ /* 0x000fe200078eb82f */
[----:B------:R-:W-:-:S06]  /*20360*/  DMUL R8, R8, 0.5 ;  /* 0x3fe0000008087828 */ /* 0x000fcc0000000000 */
[----:B------:R-:W-:-:S06]  /*20370*/  DSETP.NAN.AND P0, PT, R44, R44, PT ;  /* 0x0000002c2c00722a */ /* 0x000fcc0003f08000 */
[----:B------:R-:W-:Y:S02]  /*20380*/  FSEL R2, R44, R2, P0 ;  /* 0x000000022c027208 */ /* 0x000fe40000000000 */
[----:B------:R-:W-:Y:S01]  /*20390*/  FSEL R3, R45, R47, P0 ;  /* 0x0000002f2d037208 */ /* 0x000fe20000000000 */
[----:B------:R-:W-:Y:S06]  /*203a0*/  BRA `(.L_x_32551) ;  /* 0x0000005800987947 */ /* 0x000fec0003800000 */
.L_x_32552:
        /* <DEDUP_REMOVED lines=31> */
.L_x_32561:
        /* <DEDUP_REMOVED lines=76> */
.L_x_32560:
        /* <DEDUP_REMOVED lines=99> */
.L_x_32563:
        /* <DEDUP_REMOVED lines=22> */
.L_x_32566:
[----:B------:R-:W-:Y:S05]  /*211f0*/  BSYNC.RECONVERGENT B4 ;  /* 0x0000000000047941 */ /* 0x000fea0003800200 */
.L_x_32565:
        /* <DEDUP_REMOVED lines=29> */
.L_x_32564:
[----:B------:R-:W-:Y:S05]  /*213d0*/  BSYNC.RECONVERGENT B3 ;  /* 0x0000000000037941 */ /* 0x000fea0003800200 */
.L_x_32562:
        /* <DEDUP_REMOVED lines=26> */
.L_x_32568:
[----:B------:R-:W-:Y:S05]  /*21580*/  BSYNC.RECONVERGENT B3 ;  /* 0x0000000000037941 */ /* 0x000fea0003800200 */
.L_x_32567:
        /* <DEDUP_REMOVED lines=84> */
.L_x_32570:
[----:B------:R-:W-:Y:S02]  /*21ad0*/  FSEL R2, RZ, 3.37028055040000000000e+12, P0 ;  /* 0x54442d18ff027808 */ /* 0x000fe40000000000 */
[----:B------:R-:W-:-:S07]  /*21ae0*/  FSEL R3, RZ, 2.1426990032196044922, P0 ;  /* 0x400921fbff037808 */ /* 0x000fce0000000000 */
.L_x_32571:
[----:B------:R-:W-:Y:S05]  /*21af0*/  BSYNC.RECONVERGENT B0 ;  /* 0x0000000000007941 */ /* 0x000fea0003800200 */
.L_x_32569:
[----:B------:R-:W-:Y:S01]  /*21b00*/  DADD R44, |R44|, |R46| ;  /* 0x000000002c2c7229 */ /* 0x000fe2000000062e */
[----:B------:R-:W-:Y:S01]  /*21b10*/  LOP3.LUT R47, R3, 0x80000000, R47, 0xb8, !PT ;  /* 0x80000000032f7812 */ /* 0x000fe200078eb82f */
[----:B------:R-:W-:-:S06]  /*21b20*/  DMUL R8, R40, 0.5 ;  /* 0x3fe0000028087828 */ /* 0x000fcc0000000000 */
[----:B------:R-:W-:-:S06]  /*21b30*/  DSETP.NAN.AND P0, PT, R44, R44, PT ;  /* 0x0000002c2c00722a */ /* 0x000fcc0003f08000 */
[----:B------:R-:W-:Y:S02]  /*21b40*/  FSEL R2, R44, R2, P0 ;  /* 0x000000022c027208 */ /* 0x000fe40000000000 */
[----:B------:R-:W-:Y:S01]  /*21b50*/  FSEL R3, R45, R47, P0 ;  /* 0x0000002f2d037208 */ /* 0x000fe20000000000 */
[----:B------:R-:W-:Y:S06]  /*21b60*/  BRA `(.L_x_32551) ;  /* 0x0000004000a87947 */ /* 0x000fec0003800000 */
.L_x_32539:
        /* <DEDUP_REMOVED lines=137> */
.L_x_32573:
[----:B------:R-:W-:Y:S05]  /*22400*/  BSYNC.RECONVERGENT B0 ;  /* 0x0000000000007941 */ /* 0x000fea0003800200 */
.L_x_32572:
        /* <DEDUP_REMOVED lines=8> */
.L_x_32575:
[----:B------:R-:W-:Y:S05]  /*22490*/  BSYNC.RECONVERGENT B3 ;  /* 0x0000000000037941 */ /* 0x000fea0003800200 */
.L_x_32574:
        /* <DEDUP_REMOVED lines=84> */
.L_x_32577:
[----:B------:R-:W-:Y:S02]  /*229e0*/  FSEL R2, RZ, 3.37028055040000000000e+12, P0 ;  /* 0x54442d18ff027808 */ /* 0x000fe40000000000 */
[----:B------:R-:W-:-:S07]  /*229f0*/  FSEL R3, RZ, 2.1426990032196044922, P0 ;  /* 0x400921fbff037808 */ /* 0x000fce0000000000 */
.L_x_32578:
[----:B------:R-:W-:Y:S05]  /*22a00*/  BSYNC.RECONVERGENT B0 ;  /* 0x0000000000007941 */ /* 0x000fea0003800200 */
.L_x_32576:
[----:B------:R-:W-:Y:S01]  /*22a10*/  DADD R44, |R44|, |R46| ;  /* 0x000000002c2c7229 */ /* 0x000fe2000000062e */
[----:B------:R-:W-:-:S07]  /*22a20*/  LOP3.LUT R47, R3, 0x80000000, R47, 0xb8, !PT ;  /* 0x80000000032f7812 */ /* 0x000fce00078eb82f */
[----:B------:R-:W-:-:S06]  /*22a30*/  DSETP.NAN.AND P0, PT, R44, R44, PT ;  /* 0x0000002c2c00722a */ /* 0x000fcc0003f08000 */
[----:B------:R-:W-:Y:S02]  /*22a40*/  FSEL R2, R44, R2, P0 ;  /* 0x000000022c027208 */ /* 0x000fe40000000000 */
[----:B------:R-:W-:Y:S01]  /*22a50*/  FSEL R3, R45, R47, P0 ;  /* 0x0000002f2d037208 */ /* 0x000fe20000000000 */
[----:B------:R-:W-:Y:S06]  /*22a60*/  BRA `(.L_x_32551) ;  /* 0x0000003000e87947 */ /* 0x000fec0003800000 */
.L_x_32538:
        /* <DEDUP_REMOVED lines=92> */
.L_x_32581:
        /* <DEDUP_REMOVED lines=22> */
.L_x_32584:
[----:B------:R-:W-:Y:S05]  /*23190*/  BSYNC.RECONVERGENT B4 ;  /* 0x0000000000047941 */ /* 0x000fea0003800200 */
.L_x_32583:
        /* <DEDUP_REMOVED lines=29> */
.L_x_32582:
[----:B------:R-:W-:Y:S05]  /*23370*/  BSYNC.RECONVERGENT B3 ;  /* 0x0000000000037941 */ /* 0x000fea0003800200 */
.L_x_32580:
        /* <DEDUP_REMOVED lines=87> */
.L_x_32579:
        /* <DEDUP_REMOVED lines=88> */
.L_x_32537:
        /* <DEDUP_REMOVED lines=25> */
.L_x_32586:
[----:B------:R-:W-:Y:S05]  /*24000*/  BSYNC.RECONVERGENT B3 ;  /* 0x0000000000037941 */ /* 0x000fea0003800200 */
.L_x_32585:
        /* <DEDUP_REMOVED lines=23> */
.L_x_32588:
[----:B------:R-:W-:Y:S05]  /*24180*/  BSYNC.RECONVERGENT B3 ;  /* 0x0000000000037941 */ /* 0x000fea0003800200 */
.L_x_32587:
        /* <DEDUP_REMOVED lines=140> */
.L_x_32590:
[----:B------:R-:W-:Y:S05]  /*24a50*/  BSYNC.RECONVERGENT B0 ;  /* 0x0000000000007941 */ /* 0x000fea0003800200 */
.L_x_32589:
        /* <DEDUP_REMOVED lines=8> */
.L_x_32592:
[----:B------:R-:W-:Y:S05]  /*24ae0*/  BSYNC.RECONVERGENT B3 ;  /* 0x0000000000037941 */ /* 0x000fea0003800200 */
.L_x_32591:
        /* <DEDUP_REMOVED lines=84> */
.L_x_32594:
[----:B------:R-:W-:Y:S02]  /*25030*/  FSEL R2, RZ, 3.37028055040000000000e+12, P0 ;  /* 0x54442d18ff027808 */ /* 0x000fe40000000000 */
[----:B------:R-:W-:-:S07]  /*25040*/  FSEL R3, RZ, 2.1426990032196044922, P0 ;  /* 0x400921fbff037808 */ /* 0x000fce0000000000 */
.L_x_32595:
[----:B------:R-:W-:Y:S05]  /*25050*/  BSYNC.RECONVERGENT B0 ;  /* 0x0000000000007941 */ /* 0x000fea0003800200 */
.L_x_32593:
[----:B------:R-:W-:Y:S01]  /*25060*/  DADD R44, |R44|, |R46| ;  /* 0x000000002c2c7229 */ /* 0x000fe2000000062e */
[----:B------:R-:W-:Y:S01]  /*25070*/  LOP3.LUT R47, R3, 0x80000000, R47, 0xb8, !PT ;  /* 0x80000000032f7812 */ /* 0x000fe200078eb82f */
[----:B------:R-:W-:-:S06]  /*25080*/  DADD R8, R8, 1 ;  /* 0x3ff0000008087429 */ /* 0x000fcc0000000000 */
[----:B------:R-:W-:-:S06]  /*25090*/  DSETP.NAN.AND P0, PT, R44, R44, PT ;  /* 0x0000002c2c00722a */ /* 0x000fcc0003f08000 */
[----:B------:R-:W-:Y:S02]  /*250a0*/  FSEL R2, R44, R2, P0 ;  /* 0x000000022c027208 */ /* 0x000fe40000000000 */
[----:B------:R-:W-:Y:S01]  /*250b0*/  FSEL R3, R45, R47, P0 ;  /* 0x0000002f2d037208 */ /* 0x000fe20000000000 */
[----:B------:R-:W-:Y:S06]  /*250c0*/  BRA `(.L_x_32551) ;  /* 0x0000000c00507947 */ /* 0x000fec0003800000 */
.L_x_32536:
        /* <DEDUP_REMOVED lines=111> */
.L_x_32597:
[----:B------:R-:W-:Y:S05]  /*257c0*/  BSYNC.RECONVERGENT B0 ;  /* 0x0000000000007941 */ /* 0x000fea0003800200 */
.L_x_32596:
[----:B------:R-:W-:Y:S04]  /*257d0*/  BSSY.RECONVERGENT B3, `(.L_x_32598) ;  /* 0x0000007000037945 */ /* 0x000fe80003800200 */
[----:B------:R-:W-:Y:S05]  /*257e0*/  @P4 BRA P5, `(.L_x_32599) ;  /* 0x0000000000144947 */ /* 0x000fea0002800000 */
[----:B------:R-:W-:Y:S01]  /*257f0*/  IMAD.MOV.U32 R0, RZ, RZ, R4 ;  /* 0x000000ffff007224 */ /* 0x000fe200078e0004 */
[----:B------:R-:W-:Y:S01]  /*25800*/  MOV R4, 0x25840 ;  /* 0x0002584000047802 */ /* 0x000fe20000000f00 */
[----:B------:R-:W-:Y:S02]  /*25810*/  IMAD.MOV.U32 R2, RZ, RZ, R10 ;  /* 0x000000ffff027224 */ /* 0x000fe400078e000a */
[----:B------:R-:W-:-:S07]  /*25820*/  IMAD.MOV.U32 R3, RZ, RZ, R11 ;  /* 0x000000ffff037224 */ /* 0x000fce00078e000b */
[----:B------:R-:W-:Y:S05]  /*25830*/  CALL.REL.NOINC `($__internal_75_$__cuda_sm20_div_rn_f64_full) ;  /* 0x000007ac00047944 */ /* 0x000fea0003c00000 */
.L_x_32599:
[----:B------:R-:W-:Y:S05]  /*25840*/  BSYNC.RECONVERGENT B3 ;  /* 0x0000000000037941 */ /* 0x000fea0003800200 */
.L_x_32598:
        /* <DEDUP_REMOVED lines=84> */
.L_x_32601:
[----:B------:R-:W-:Y:S02]  /*25d90*/  FSEL R2, RZ, 3.37028055040000000000e+12, P0 ;  /* 0x54442d18ff027808 */ /* 0x000fe40000000000 */
[----:B------:R-:W-:-:S07]  /*25da0*/  FSEL R3, RZ, 2.1426990032196044922, P0 ;  /* 0x400921fbff037808 */ /* 0x000fce0000000000 */
.L_x_32602:
[----:B------:R-:W-:Y:S05]  /*25db0*/  BSYNC.RECONVERGENT B0 ;  /* 0x0000000000007941 */ /* 0x000fea0003800200 */
.L_x_32600:
[----:B------:R-:W-:Y:S01]  /*25dc0*/  DADD R44, |R44|, |R46| ;  /* 0x000000002c2c7229 */ /* 0x000fe2000000062e */
[----:B------:R-:W-:-:S07]  /*25dd0*/  LOP3.LUT R47, R3, 0x80000000, R47, 0xb8, !PT ;  /* 0x80000000032f7812 */ /* 0x000fce00078eb82f */
[----:B------:R-:W-:-:S06]  /*25de0*/  DSETP.NAN.AND P0, PT, R44, R44, PT ;  /* 0x0000002c2c00722a */ /* 0x000fcc0003f08000 */
[----:B------:R-:W-:Y:S02]  /*25df0*/  FSEL R2, R44, R2, P0 ;  /* 0x000000022c027208 */ /* 0x000fe40000000000 */
[----:B------:R-:W-:-:S07]  /*25e00*/  FSEL R3, R45, R47, P0 ;  /* 0x0000002f2d037208 */ /* 0x000fce0000000000 */
.L_x_32551:
[----:B------:R-:W-:Y:S05]  /*25e10*/  BSYNC.RECONVERGENT B1 ;  /* 0x0000000000017941 */ /* 0x000fea0003800200 */
.L_x_32535:
        /* <DEDUP_REMOVED lines=76> */
.L_x_32608:
[----:B------:R-:W-:Y:S05]  /*262e0*/  BSYNC.RECONVERGENT B0 ;  /* 0x0000000000007941 */ /* 0x000fea0003800200 */
.L_x_32607:
        /* <DEDUP_REMOVED lines=25> */
.L_x_32612:
[----:B------:R-:W-:Y:S05]  /*26480*/  BSYNC.RECONVERGENT B4 ;  /* 0x0000000000047941 */ /* 0x000fea0003800200 */
.L_x_32611:
[----:B------:R-:W-:Y:S01]  /*26490*/  VIADD R0, R4, 0x1 ;  /* 0x0000000104007836 */ /* 0x000fe20000000000 */
[----:B------:R-:W-:Y:S06]  /*264a0*/  BRA `(.L_x_32613) ;  /* 0x0000000000087947 */ /* 0x000fec0003800000 */
.L_x_32610:
[----:B------:R-:W-:Y:S01]  /*264b0*/  DMUL R2, RZ, R42 ;  /* 0x0000002aff027228 */ /* 0x000fe20000000000 */
[----:B------:R-:W-:-:S10]  /*264c0*/  IMAD.MOV.U32 R0, RZ, RZ, 0x1 ;  /* 0x00000001ff007424 */ /* 0x000fd400078e00ff */
.L_x_32613:
[----:B------:R-:W-:Y:S05]  /*264d0*/  BSYNC.RECONVERGENT B3 ;  /* 0x0000000000037941 */ /* 0x000fea0003800200 */
.L_x_32609:
        /* <DEDUP_REMOVED lines=56> */
.L_x_32615:
[----:B------:R-:W-:Y:S01]  /*26860*/  DMUL R2, RZ, R42 ;  /* 0x0000002aff027228 */ /* 0x000fe20000000000 */
[----:B------:R-:W-:-:S10]  /*26870*/  IMAD.MOV.U32 R0, RZ, RZ, RZ ;  /* 0x000000ffff007224 */ /* 0x000fd400078e00ff */
.L_x_32616:
[----:B------:R-:W-:Y:S05]  /*26880*/  BSYNC.RECONVERGENT B3 ;  /* 0x0000000000037941 */ /* 0x000fea0003800200 */
.L_x_32614:
        /* <DEDUP_REMOVED lines=32> */
.L_x_32606:
        /* <DEDUP_REMOVED lines=62> */
.L_x_32618:
[----:B------:R-:W-:Y:S05]  /*26e70*/  BSYNC.RECONVERGENT B0 ;  /* 0x0000000000007941 */ /* 0x000fea0003800200 */
.L_x_32617:
        /* <DEDUP_REMOVED lines=38> */
.L_x_32622:
[----:B------:R-:W-:Y:S05]  /*270e0*/  BSYNC.RECONVERGENT B4 ;  /* 0x0000000000047941 */ /* 0x000fea0003800200 */
.L_x_32621:
[----:B------:R-:W-:Y:S01]  /*270f0*/  VIADD R0, R4, 0x1 ;  /* 0x0000000104007836 */ /* 0x000fe20000000000 */
[----:B------:R-:W-:Y:S06]  /*27100*/  BRA `(.L_x_32623) ;  /* 0x0000000000087947 */ /* 0x000fec0003800000 */
.L_x_32620:
[----:B------:R-:W-:Y:S01]  /*27110*/  DMUL R2, RZ, R42 ;  /* 0x0000002aff027228 */ /* 0x000fe20000000000 */
[----:B------:R-:W-:-:S10]  /*27120*/  IMAD.MOV.U32 R0, RZ, RZ, 0x1 ;  /* 0x00000001ff007424 */ /* 0x000fd400078e00ff */
.L_x_32623:
[----:B------:R-:W-:Y:S05]  /*27130*/  BSYNC.RECONVERGENT B3 ;  /* 0x0000000000037941 */ /* 0x000fea0003800200 */
.L_x_32619:
        /* <DEDUP_REMOVED lines=58> */
.L_x_32625:
[----:B------:R-:W-:Y:S01]  /*274e0*/  DMUL R2, RZ, R42 ;  /* 0x0000002aff027228 */ /* 0x000fe20000000000 */
[----:B------:R-:W-:-:S10]  /*274f0*/  IMAD.MOV.U32 R0, RZ, RZ, RZ ;  /* 0x000000ffff007224 */ /* 0x000fd400078e00ff */
.L_x_32626:
[----:B------:R-:W-:Y:S05]  /*27500*/  BSYNC.RECONVERGENT B3 ;  /* 0x0000000000037941 */ /* 0x000fea0003800200 */
.L_x_32624:
        /* <DEDUP_REMOVED lines=35> */
.L_x_32605:
        /* <DEDUP_REMOVED lines=10> */
.L_x_32627:
[----:B------:R-:W-:-:S10]  /*277e0*/  DADD R42, R42, -R42 ;  /* 0x000000002a2a7229 */ /* 0x000fd4000000082a */
[----:B------:R-:W-:Y:S02]  /*277f0*/  IMAD.MOV.U32 R40, RZ, RZ, R42 ;  /* 0x000000ffff287224 */ /* 0x000fe400078e002a */
[----:B------:R-:W-:Y:S01]  /*27800*/  IMAD.MOV.U32 R41, RZ, RZ, R43 ;  /* 0x000000ffff297224 */ /* 0x000fe200078e002b */
[----:B------:R-:W-:Y:S06]  /*27810*/  BRA `(.L_x_32534) ;  /* 0x0000000800cc7947 */ /* 0x000fec0003800000 */
.L_x_32604:
        /* <DEDUP_REMOVED lines=26> */
.L_x_32631:
[----:B------:R-:W-:Y:S05]  /*279c0*/  BSYNC.RECONVERGENT B4 ;  /* 0x0000000000047941 */ /* 0x000fea0003800200 */
.L_x_32630:
[----:B------:R-:W-:Y:S01]  /*279d0*/  VIADD R0, R4, 0x1 ;  /* 0x0000000104007836 */ /* 0x000fe20000000000 */
[----:B------:R-:W-:Y:S06]  /*279e0*/  BRA `(.L_x_32632) ;  /* 0x0000000000087947 */ /* 0x000fec0003800000 */
.L_x_32629:
[----:B------:R-:W-:Y:S01]  /*279f0*/  DMUL R2, RZ, R42 ;  /* 0x0000002aff027228 */ /* 0x000fe20000000000 */
[----:B------:R-:W-:-:S10]  /*27a00*/  IMAD.MOV.U32 R0, RZ, RZ, 0x1 ;  /* 0x00000001ff007424 */ /* 0x000fd400078e00ff */
.L_x_32632:
[----:B------:R-:W-:Y:S05]  /*27a10*/  BSYNC.RECONVERGENT B3 ;  /* 0x0000000000037941 */ /* 0x000fea0003800200 */
.L_x_32628:
        /* <DEDUP_REMOVED lines=56> */
.L_x_32634:
[----:B------:R-:W-:Y:S01]  /*27da0*/  DMUL R2, RZ, R42 ;  /* 0x0000002aff027228 */ /* 0x000fe20000000000 */
[----:B------:R-:W-:-:S10]  /*27db0*/  IMAD.MOV.U32 R0, RZ, RZ, RZ ;  /* 0x000000ffff007224 */ /* 0x000fd400078e00ff */
.L_x_32635:
[----:B------:R-:W-:Y:S05]  /*27dc0*/  BSYNC.RECONVERGENT B3 ;  /* 0x0000000000037941 */ /* 0x000fea0003800200 */
.L_x_32633:
        /* <DEDUP_REMOVED lines=30> */
.L_x_32603:
        /* <DEDUP_REMOVED lines=58> */
.L_x_32534:
[----:B------:R-:W-:Y:S05]  /*28350*/  BSYNC.RECONVERGENT B2 ;  /* 0x0000000000027941 */ /* 0x000fea0003800200 */
.L_x_32533:
        /* <DEDUP_REMOVED lines=139> */
.L_x_32645:
        /* <DEDUP_REMOVED lines=22> */
.L_x_32648:
[----:B------:R-:W-:Y:S05]  /*28d70*/  BSYNC.RECONVERGENT B4 ;  /* 0x0000000000047941 */ /* 0x000fea0003800200 */
.L_x_32647:
        /* <DEDUP_REMOVED lines=29> */
.L_x_32646:
[----:B------:R-:W-:Y:S05]  /*28f50*/  BSYNC.RECONVERGENT B3 ;  /* 0x0000000000037941 */ /* 0x000fea0003800200 */
.L_x_32644:
        /* <DEDUP_REMOVED lines=22> */
.L_x_32650:
[----:B------:R-:W-:Y:S05]  /*290c0*/  BSYNC.RECONVERGENT B3 ;  /* 0x0000000000037941 */ /* 0x000fea0003800200 */
.L_x_32649:
        /* <DEDUP_REMOVED lines=84> */
.L_x_32652:
[----:B------:R-:W-:Y:S02]  /*29610*/  FSEL R2, RZ, 3.37028055040000000000e+12, P0 ;  /* 0x54442d18ff027808 */ /* 0x000fe40000000000 */
[----:B------:R-:W-:-:S07]  /*29620*/  FSEL R3, RZ, 2.1426990032196044922, P0 ;  /* 0x400921fbff037808 */ /* 0x000fce0000000000 */
.L_x_32653:
[----:B------:R-:W-:Y:S05]  /*29630*/  BSYNC.RECONVERGENT B0 ;  /* 0x0000000000007941 */ /* 0x000fea0003800200 */
.L_x_32651:
[----:B------:R-:W-:Y:S01]  /*29640*/  DADD R12, |R12|, |R14| ;  /* 0x000000000c0c7229 */ /* 0x000fe2000000060e */
[----:B------:R-:W-:Y:S01]  /*29650*/  LOP3.LUT R15, R3, 0x80000000, R15, 0xb8, !PT ;  /* 0x80000000030f7812 */ /* 0x000fe200078eb80f */
[----:B------:R-:W-:-:S06]  /*29660*/  DMUL R8, R8, 0.5 ;  /* 0x3fe0000008087828 */ /* 0x000fcc0000000000 */
[----:B------:R-:W-:-:S06]  /*29670*/  DSETP.NAN.AND P0, PT, R12, R12, PT ;  /* 0x0000000c0c00722a */ /* 0x000fcc0003f08000 */
[----:B------:R-:W-:Y:S02]  /*29680*/  FSEL R2, R12, R2, P0 ;  /* 0x000000020c027208 */ /* 0x000fe40000000000 */
[----:B------:R-:W-:Y:S01]  /*29690*/  FSEL R3, R13, R15, P0 ;  /* 0x0000000f0d037208 */ /* 0x000fe20000000000 */
[----:B------:R-:W-:Y:S06]  /*296a0*/  BRA `(.L_x_32654) ;  /* 0x0000006400cc7947 */ /* 0x000fec0003800000 */
.L_x_32643:
        /* <DEDUP_REMOVED lines=101> */
.L_x_32657:
[----:B------:R-:W-:Y:S05]  /*29d00*/  BSYNC.RECONVERGENT B0 ;  /* 0x0000000000007941 */ /* 0x000fea0003800200 */
.L_x_32656:
        /* <DEDUP_REMOVED lines=8> */
.L_x_32659:
[----:B------:R-:W-:Y:S05]  /*29d90*/  BSYNC.RECONVERGENT B3 ;  /* 0x0000000000037941 */ /* 0x000fea0003800200 */
.L_x_32658:
        /* <DEDUP_REMOVED lines=84> */
.L_x_32661:
[----:B------:R-:W-:Y:S02]  /*2a2e0*/  FSEL R2, RZ, 3.37028055040000000000e+12, P0 ;  /* 0x54442d18ff027808 */ /* 0x000fe40000000000 */
[----:B------:R-:W-:-:S07]  /*2a2f0*/  FSEL R3, RZ, 2.1426990032196044922, P0 ;  /* 0x400921fbff037808 */ /* 0x000fce0000000000 */
.L_x_32662:
[----:B------:R-:W-:Y:S05]  /*2a300*/  BSYNC.RECONVERGENT B0 ;  /* 0x0000000000007941 */ /* 0x000fea0003800200 */
.L_x_32660:
[----:B------:R-:W-:Y:S01]  /*2a310*/  DADD R12, |R12|, |R14| ;  /* 0x000000000c0c7229 */ /* 0x000fe2000000060e */
[----:B------:R-:W-:Y:S01]  /*2a320*/  LOP3.LUT R15, R3, 0x80000000, R15, 0xb8, !PT ;  /* 0x80000000030f7812 */ /* 0x000fe200078eb80f */
[----:B------:R-:W-:-:S06]  /*2a330*/  DMUL R8, R8, 0.5 ;  /* 0x3fe0000008087828 */ /* 0x000fcc0000000000 */
[----:B------:R-:W-:-:S06]  /*2a340*/  DSETP.NAN.AND P0, PT, R12, R12, PT ;  /* 0x0000000c0c00722a */ /* 0x000fcc0003f08000 */
[----:B------:R-:W-:Y:S02]  /*2a350*/  FSEL R2, R12, R2, P0 ;  /* 0x000000020c027208 */ /* 0x000fe40000000000 */
[----:B------:R-:W-:Y:S01]  /*2a360*/  FSEL R3, R13, R15, P0 ;  /* 0x0000000f0d037208 */ /* 0x000fe20000000000 */
[----:B------:R-:W-:Y:S06]  /*2a370*/  BRA `(.L_x_32654) ;  /* 0x0000005800987947 */ /* 0x000fec0003800000 */
.L_x_32655:
        /* <DEDUP_REMOVED lines=31> */
.L_x_32664:
        /* <DEDUP_REMOVED lines=76> */
.L_x_32663:
        /* <DEDUP_REMOVED lines=99> */
.L_x_32666:
        /* <DEDUP_REMOVED lines=22> */
.L_x_32669:
[----:B------:R-:W-:Y:S05]  /*2b1c0*/  BSYNC.RECONVERGENT B4 ;  /* 0x0000000000047941 */ /* 0x000fea0003800200 */
.L_x_32668:
        /* <DEDUP_REMOVED lines=29> */
.L_x_32667:
[----:B------:R-:W-:Y:S05]  /*2b3a0*/  BSYNC.RECONVERGENT B3 ;  /* 0x0000000000037941 */ /* 0x000fea0003800200 */
.L_x_32665:
        /* <DEDUP_REMOVED lines=26> */
.L_x_32671:
[----:B------:R-:W-:Y:S05]  /*2b550*/  BSYNC.RECONVERGENT B3 ;  /* 0x0000000000037941 */ /* 0x000fea0003800200 */
.L_x_32670:
        /* <DEDUP_REMOVED lines=84> */
.L_x_32673:
[----:B------:R-:W-:Y:S02]  /*2baa0*/  FSEL R2, RZ, 3.37028055040000000000e+12, P0 ;  /* 0x54442d18ff027808 */ /* 0x000fe40000000000 */
[----:B------:R-:W-:-:S07]  /*2bab0*/  FSEL R3, RZ, 2.1426990032196044922, P0 ;  /* 0x400921fbff037808 */ /* 0x000fce0000000000 */
.L_x_32674:
[----:B------:R-:W-:Y:S05]  /*2bac0*/  BSYNC.RECONVERGENT B0 ;  /* 0x0000000000007941 */ /* 0x000fea0003800200 */
.L_x_32672:
[----:B------:R-:W-:Y:S01]  /*2bad0*/  DADD R12, |R12|, |R14| ;  /* 0x000000000c0c7229 */ /* 0x000fe2000000060e */
[----:B------:R-:W-:Y:S01]  /*2bae0*/  LOP3.LUT R15, R3, 0x80000000, R15, 0xb8, !PT ;  /* 0x80000000030f7812 */ /* 0x000fe200078eb80f */
[----:B------:R-:W-:-:S06]  /*2baf0*/  DMUL R8, R44, 0.5 ;  /* 0x3fe000002c087828 */ /* 0x000fcc0000000000 */
[----:B------:R-:W-:-:S06]  /*2bb00*/  DSETP.NAN.AND P0, PT, R12, R12, PT ;  /* 0x0000000c0c00722a */ /* 0x000fcc0003f08000 */
[----:B------:R-:W-:Y:S02]  /*2bb10*/  FSEL R2, R12, R2, P0 ;  /* 0x000000020c027208 */ /* 0x000fe40000000000 */
[----:B------:R-:W-:Y:S01]  /*2bb20*/  FSEL R3, R13, R15, P0 ;  /* 0x0000000f0d037208 */ /* 0x000fe20000000000 */
[----:B------:R-:W-:Y:S06]  /*2bb30*/  BRA `(.L_x_32654) ;  /* 0x0000004000a87947 */ /* 0x000fec0003800000 */
.L_x_32642:
        /* <DEDUP_REMOVED lines=137> */
.L_x_32676:
[----:B------:R-:W-:Y:S05]  /*2c3d0*/  BSYNC.RECONVERGENT B0 ;  /* 0x0000000000007941 */ /* 0x000fea0003800200 */
.L_x_32675:
        /* <DEDUP_REMOVED lines=8> */
.L_x_32678:
[----:B------:R-:W-:Y:S05]  /*2c460*/  BSYNC.RECONVERGENT B3 ;  /* 0x0000000000037941 */ /* 0x000fea0003800200 */
.L_x_32677:
        /* <DEDUP_REMOVED lines=84> */
.L_x_32680:
[----:B------:R-:W-:Y:S02]  /*2c9b0*/  FSEL R2, RZ, 3.37028055040000000000e+12, P0 ;  /* 0x54442d18ff027808 */ /* 0x000fe40000000000 */
[----:B------:R-:W-:-:S07]  /*2c9c0*/  FSEL R3, RZ, 2.1426990032196044922, P0 ;  /* 0x400921fbff037808 */ /* 0x000fce0000000000 */
.L_x_32681:
[----:B------:R-:W-:Y:S05]  /*2c9d0*/  BSYNC.RECONVERGENT B0 ;  /* 0x0000000000007941 */ /* 0x000fea0003800200 */
.L_x_32679:
[----:B------:R-:W-:Y:S01]  /*2c9e0*/  DADD R12, |R12|, |R14| ;  /* 0x000000000c0c7229 */ /* 0x000fe2000000060e */
[----:B------:R-:W-:-:S07]  /*2c9f0*/  LOP3.LUT R15, R3, 0x80000000, R15, 0xb8, !PT ;  /* 0x80000000030f7812 */ /* 0x000fce00078eb80f */
[----:B------:R-:W-:-:S06]  /*2ca00*/  DSETP.NAN.AND P0, PT, R12, R12, PT ;  /* 0x0000000c0c00722a */ /* 0x000fcc0003f08000 */
[----:B------:R-:W-:Y:S02]  /*2ca10*/  FSEL R2, R12, R2, P0 ;  /* 0x000000020c027208 */ /* 0x000fe40000000000 */
[----:B------:R-:W-:Y:S01]  /*2ca20*/  FSEL R3, R13, R15, P0 ;  /* 0x0000000f0d037208 */ /* 0x000fe20000000000 */
[----:B------:R-:W-:Y:S06]  /*2ca30*/  BRA `(.L_x_32654) ;  /* 0x0000003000e87947 */ /* 0x000fec0003800000 */
.L_x_32641:
        /* <DEDUP_REMOVED lines=92> */
.L_x_32684:
        /* <DEDUP_REMOVED lines=22> */
.L_x_32687:
[----:B------:R-:W-:Y:S05]  /*2d160*/  BSYNC.RECONVERGENT B4 ;  /* 0x0000000000047941 */ /* 0x000fea0003800200 */
.L_x_32686:
        /* <DEDUP_REMOVED lines=29> */
.L_x_32685:
[----:B------:R-:W-:Y:S05]  /*2d340*/  BSYNC.RECONVERGENT B3 ;  /* 0x0000000000037941 */ /* 0x000fea0003800200 */
.L_x_32683:
        /* <DEDUP_REMOVED lines=87> */
.L_x_32682:
        /* <DEDUP_REMOVED lines=88> */
.L_x_32640:
        /* <DEDUP_REMOVED lines=25> */
.L_x_32689:
[----:B------:R-:W-:Y:S05]  /*2dfd0*/  BSYNC.RECONVERGENT B3 ;  /* 0x0000000000037941 */ /* 0x000fea0003800200 */
.L_x_32688:
        /* <DEDUP_REMOVED lines=23> */
.L_x_32691:
[----:B------:R-:W-:Y:S05]  /*2e150*/  BSYNC.RECONVERGENT B3 ;  /* 0x0000000000037941 */ /* 0x000fea0003800200 */
.L_x_32690:
        /* <DEDUP_REMOVED lines=140> */
.L_x_32693:
[----:B------:R-:W-:Y:S05]  /*2ea20*/  BSYNC.RECONVERGENT B0 ;  /* 0x0000000000007941 */ /* 0x000fea0003800200 */
.L_x_32692:
        /* <DEDUP_REMOVED lines=8> */
.L_x_32695:
[----:B------:R-:W-:Y:S05]  /*2eab0*/  BSYNC.RECONVERGENT B3 ;  /* 0x0000000000037941 */ /* 0x000fea0003800200 */
.L_x_32694:
        /* <DEDUP_REMOVED lines=84> */
.L_x_32697:
[----:B------:R-:W-:Y:S02]  /*2f000*/  FSEL R2, RZ, 3.37028055040000000000e+12, P0 ;  /* 0x54442d18ff027808 */ /* 0x000fe40000000000 */
[----:B------:R-:W-:-:S07]  /*2f010*/  FSEL R3, RZ, 2.1426990032196044922, P0 ;  /* 0x400921fbff037808 */ /* 0x000fce0000000000 */
.L_x_32698:
[----:B------:R-:W-:Y:S05]  /*2f020*/  BSYNC.RECONVERGENT B0 ;  /* 0x0000000000007941 */ /* 0x000fea0003800200 */
.L_x_32696:
[----:B------:R-:W-:Y:S01]  /*2f030*/  DADD R12, |R12|, |R14| ;  /* 0x000000000c0c7229 */ /* 0x000fe2000000060e */
[----:B------:R-:W-:Y:S01]  /*2f040*/  LOP3.LUT R15, R3, 0x80000000, R15, 0xb8, !PT ;  /* 0x80000000030f7812 */ /* 0x000fe200078eb80f */
[----:B------:R-:W-:-:S06]  /*2f050*/  DADD R8, R8, 1 ;  /* 0x3ff0000008087429 */ /* 0x000fcc0000000000 */
[----:B------:R-:W-:-:S06]  /*2f060*/  DSETP.NAN.AND P0, PT, R12, R12, PT ;  /* 0x0000000c0c00722a */ /* 0x000fcc0003f08000 */
[----:B------:R-:W-:Y:S02]  /*2f070*/  FSEL R2, R12, R2, P0 ;  /* 0x000000020c027208 */ /* 0x000fe40000000000 */
[----:B------:R-:W-:Y:S01]  /*2f080*/  FSEL R3, R13, R15, P0 ;  /* 0x0000000f0d037208 */ /* 0x000fe20000000000 */
[----:B------:R-:W-:Y:S06]  /*2f090*/  BRA `(.L_x_32654) ;  /* 0x0000000c00507947 */ /* 0x000fec0003800000 */
.L_x_32639:
        /* <DEDUP_REMOVED lines=111> */
.L_x_32700:
[----:B------:R-:W-:Y:S05]  /*2f790*/  BSYNC.RECONVERGENT B0 ;  /* 0x0000000000007941 */ /* 0x000fea0003800200 */
.L_x_32699:
[----:B------:R-:W-:Y:S04]  /*2f7a0*/  BSSY.RECONVERGENT B3, `(.L_x_32701) ;  /* 0x0000007000037945 */ /* 0x000fe80003800200 */
[----:B------:R-:W-:Y:S05]  /*2f7b0*/  @P4 BRA P5, `(.L_x_32702) ;  /* 0x0000000000144947 */ /* 0x000fea0002800000 */
[----:B------:R-:W-:Y:S01]  /*2f7c0*/  IMAD.MOV.U32 R0, RZ, RZ, R4 ;  /* 0x000000ffff007224 */ /* 0x000fe200078e0004 */
[----:B------:R-:W-:Y:S01]  /*2f7d0*/  MOV R4, 0x2f810 ;  /* 0x0002f81000047802 */ /* 0x000fe20000000f00 */
[----:B------:R-:W-:Y:S02]  /*2f7e0*/  IMAD.MOV.U32 R2, RZ, RZ, R10 ;  /* 0x000000ffff027224 */ /* 0x000fe400078e000a */
[----:B------:R-:W-:-:S07]  /*2f7f0*/  IMAD.MOV.U32 R3, RZ, RZ, R11 ;  /* 0x000000ffff037224 */ /* 0x000fce00078e000b */
[----:B------:R-:W-:Y:S05]  /*2f800*/  CALL.REL.NOINC `($__internal_75_$__cuda_sm20_div_rn_f64_full) ;  /* 0x0000070c00107944 */ /* 0x000fea0003c00000 */
.L_x_32702:
[----:B------:R-:W-:Y:S05]  /*2f810*/  BSYNC.RECONVERGENT B3 ;  /* 0x0000000000037941 */ /* 0x000fea0003800200 */
.L_x_32701:
        /* <DEDUP_REMOVED lines=84> */
.L_x_32704:
[----:B------:R-:W-:Y:S02]  /*2fd60*/  FSEL R2, RZ, 3.37028055040000000000e+12, P0 ;  /* 0x54442d18ff027808 */ /* 0x000fe40000000000 */
[----:B------:R-:W-:-:S07]  /*2fd70*/  FSEL R3, RZ, 2.1426990032196044922, P0 ;  /* 0x400921fbff037808 */ /* 0x000fce0000000000 */
.L_x_32705:
[----:B------:R-:W-:Y:S05]  /*2fd80*/  BSYNC.RECONVERGENT B0 ;  /* 0x0000000000007941 */ /* 0x000fea0003800200 */
.L_x_32703:
[----:B------:R-:W-:Y:S01]  /*2fd90*/  DADD R12, |R12|, |R14| ;  /* 0x000000000c0c7229 */ /* 0x000fe2000000060e */
[----:B------:R-:W-:-:S07]  /*2fda0*/  LOP3.LUT R15, R3, 0x80000000, R15, 0xb8, !PT ;  /* 0x80000000030f7812 */ /* 0x000fce00078eb80f */
[----:B------:R-:W-:-:S06]  /*2fdb0*/  DSETP.NAN.AND P0, PT, R12, R12, PT ;  /* 0x0000000c0c00722a */ /* 0x000fcc0003f08000 */
[----:B------:R-:W-:Y:S02]  /*2fdc0*/  FSEL R2, R12, R2, P0 ;  /* 0x000000020c027208 */ /* 0x000fe40000000000 */
[----:B------:R-:W-:-:S07]  /*2fdd0*/  FSEL R3, R13, R15, P0 ;  /* 0x0000000f0d037208 */ /* 0x000fce0000000000 */
.L_x_32654:
[----:B------:R-:W-:Y:S05]  /*2fde0*/  BSYNC.RECONVERGENT B1 ;  /* 0x0000000000017941 */ /* 0x000fea0003800200 */
.L_x_32638:
        /* <DEDUP_REMOVED lines=76> */
.L_x_32711:
[----:B------:R-:W-:Y:S05]  /*302b0*/  BSYNC.RECONVERGENT B0 ;  /* 0x0000000000007941 */ /* 0x000fea0003800200 */
.L_x_32710:
        /* <DEDUP_REMOVED lines=25> */
.L_x_32715:
[----:B------:R-:W-:Y:S05]  /*30450*/  BSYNC.RECONVERGENT B4 ;  /* 0x0000000000047941 */ /* 0x000fea0003800200 */
.L_x_32714:
[----:B------:R-:W-:Y:S01]  /*30460*/  VIADD R0, R4, 0x1 ;  /* 0x0000000104007836 */ /* 0x000fe20000000000 */
[----:B------:R-:W-:Y:S06]  /*30470*/  BRA `(.L_x_32716) ;  /* 0x0000000000087947 */ /* 0x000fec0003800000 */
.L_x_32713:
[----:B------:R-:W-:Y:S01]  /*30480*/  DMUL R2, RZ, R46 ;  /* 0x0000002eff027228 */ /* 0x000fe20000000000 */
[----:B------:R-:W-:-:S10]  /*30490*/  IMAD.MOV.U32 R0, RZ, RZ, 0x1 ;  /* 0x00000001ff007424 */ /* 0x000fd400078e00ff */
.L_x_32716:
[----:B------:R-:W-:Y:S05]  /*304a0*/  BSYNC.RECONVERGENT B3 ;  /* 0x0000000000037941 */ /* 0x000fea0003800200 */
.L_x_32712:
        /* <DEDUP_REMOVED lines=56> */
.L_x_32718:
[----:B------:R-:W-:Y:S01]  /*30830*/  DMUL R2, RZ, R46 ;  /* 0x0000002eff027228 */ /* 0x000fe20000000000 */
[----:B------:R-:W-:-:S10]  /*30840*/  IMAD.MOV.U32 R0, RZ, RZ, RZ ;  /* 0x000000ffff007224 */ /* 0x000fd400078e00ff */
.L_x_32719:
[----:B------:R-:W-:Y:S05]  /*30850*/  BSYNC.RECONVERGENT B3 ;  /* 0x0000000000037941 */ /* 0x000fea0003800200 */
.L_x_32717:
        /* <DEDUP_REMOVED lines=32> */
.L_x_32709:
        /* <DEDUP_REMOVED lines=62> */
.L_x_32721:
[----:B------:R-:W-:Y:S05]  /*30e40*/  BSYNC.RECONVERGENT B0 ;  /* 0x0000000000007941 */ /* 0x000fea0003800200 */
.L_x_32720:
        /* <DEDUP_REMOVED lines=38> */
.L_x_32725:
[----:B------:R-:W-:Y:S05]  /*310b0*/  BSYNC.RECONVERGENT B4 ;  /* 0x0000000000047941 */ /* 0x000fea0003800200 */
.L_x_32724:
[----:B------:R-:W-:Y:S01]  /*310c0*/  VIADD R0, R4, 0x1 ;  /* 0x0000000104007836 */ /* 0x000fe20000000000 */
[----:B------:R-:W-:Y:S06]  /*310d0*/  BRA `(.L_x_32726) ;  /* 0x0000000000087947 */ /* 0x000fec0003800000 */
.L_x_32723:
[----:B------:R-:W-:Y:S01]  /*310e0*/  DMUL R2, RZ, R46 ;  /* 0x0000002eff027228 */ /* 0x000fe20000000000 */
[----:B------:R-:W-:-:S10]  /*310f0*/  IMAD.MOV.U32 R0, RZ, RZ, 0x1 ;  /* 0x00000001ff007424 */ /* 0x000fd400078e00ff */
.L_x_32726:
[----:B------:R-:W-:Y:S05]  /*31100*/  BSYNC.RECONVERGENT B3 ;  /* 0x0000000000037941 */ /* 0x000fea0003800200 */
.L_x_32722:
        /* <DEDUP_REMOVED lines=58> */
.L_x_32728:
[----:B------:R-:W-:Y:S01]  /*314b0*/  DMUL R2, RZ, R46 ;  /* 0x0000002eff027228 */ /* 0x000fe20000000000 */
[----:B------:R-:W-:-:S10]  /*314c0*/  IMAD.MOV.U32 R0, RZ, RZ, RZ ;  /* 0x000000ffff007224 */ /* 0x000fd400078e00ff */
.L_x_32729:
[----:B------:R-:W-:Y:S05]  /*314d0*/  BSYNC.RECONVERGENT B3 ;  /* 0x0000000000037941 */ /* 0x000fea0003800200 */
.L_x_32727:
        /* <DEDUP_REMOVED lines=35> */
.L_x_32708:
        /* <DEDUP_REMOVED lines=10> */
.L_x_32730:
[----:B------:R-:W-:-:S10]  /*317b0*/  DADD R46, R46, -R46 ;  /* 0x000000002e2e7229 */ /* 0x000fd4000000082e */
[----:B------:R-:W-:Y:S02]  /*317c0*/  IMAD.MOV.U32 R44, RZ, RZ, R46 ;  /* 0x000000ffff2c7224 */ /* 0x000fe400078e002e */
[----:B------:R-:W-:Y:S01]  /*317d0*/  IMAD.MOV.U32 R45, RZ, RZ, R47 ;  /* 0x000000ffff2d7224 */ /* 0x000fe200078e002f */
[----:B------:R-:W-:Y:S06]  /*317e0*/  BRA `(.L_x_32637) ;  /* 0x0000000800cc7947 */ /* 0x000fec0003800000 */
.L_x_32707:
        /* <DEDUP_REMOVED lines=26> */
.L_x_32734:
[----:B------:R-:W-:Y:S05]  /*31990*/  BSYNC.RECONVERGENT B4 ;  /* 0x0000000000047941 */ /* 0x000fea0003800200 */
.L_x_32733:
[----:B------:R-:W-:Y:S01]  /*319a0*/  VIADD R0, R4, 0x1 ;  /* 0x0000000104007836 */ /* 0x000fe20000000000 */
[----:B------:R-:W-:Y:S06]  /*319b0*/  BRA `(.L_x_32735) ;  /* 0x0000000000087947 */ /* 0x000fec0003800000 */
.L_x_32732:
[----:B------:R-:W-:Y:S01]  /*319c0*/  DMUL R2, RZ, R46 ;  /* 0x0000002eff027228 */ /* 0x000fe20000000000 */
[----:B------:R-:W-:-:S10]  /*319d0*/  IMAD.MOV.U32 R0, RZ, RZ, 0x1 ;  /* 0x00000001ff007424 */ /* 0x000fd400078e00ff */
.L_x_32735:
[----:B------:R-:W-:Y:S05]  /*319e0*/  BSYNC.RECONVERGENT B3 ;  /* 0x0000000000037941 */ /* 0x000fea0003800200 */
.L_x_32731:
        /* <DEDUP_REMOVED lines=56> */
.L_x_32737:
[----:B------:R-:W-:Y:S01]  /*31d70*/  DMUL R2, RZ, R46 ;  /* 0x0000002eff027228 */ /* 0x000fe20000000000 */
[----:B------:R-:W-:-:S10]  /*31d80*/  IMAD.MOV.U32 R0, RZ, RZ, RZ ;  /* 0x000000ffff007224 */ /* 0x000fd400078e00ff */
.L_x_32738:
[----:B------:R-:W-:Y:S05]  /*31d90*/  BSYNC.RECONVERGENT B3 ;  /* 0x0000000000037941 */ /* 0x000fea0003800200 */
.L_x_32736:
        /* <DEDUP_REMOVED lines=30> */
.L_x_32706:
        /* <DEDUP_REMOVED lines=58> */
.L_x_32637:
[----:B------:R-:W-:Y:S05]  /*32320*/  BSYNC.RECONVERGENT B2 ;  /* 0x0000000000027941 */ /* 0x000fea0003800200 */
.L_x_32636:
        /* <DEDUP_REMOVED lines=139> */
.L_x_32748:
        /* <DEDUP_REMOVED lines=22> */
.L_x_32751:
[----:B------:R-:W-:Y:S05]  /*32d40*/  BSYNC.RECONVERGENT B4 ;  /* 0x0000000000047941 */ /* 0x000fea0003800200 */
.L_x_32750:
        /* <DEDUP_REMOVED lines=29> */
.L_x_32749:
[----:B------:R-:W-:Y:S05]  /*32f20*/  BSYNC.RECONVERGENT B3 ;  /* 0x0000000000037941 */ /* 0x000fea0003800200 */
.L_x_32747:
        /* <DEDUP_REMOVED lines=22> */
.L_x_32753:
[----:B------:R-:W-:Y:S05]  /*33090*/  BSYNC.RECONVERGENT B3 ;  /* 0x0000000000037941 */ /* 0x000fea0003800200 */
.L_x_32752:
        /* <DEDUP_REMOVED lines=84> */
.L_x_32755:
[----:B------:R-:W-:Y:S02]  /*335e0*/  FSEL R2, RZ, 3.37028055040000000000e+12, P0 ;  /* 0x54442d18ff027808 */ /* 0x000fe40000000000 */
[----:B------:R-:W-:-:S07]  /*335f0*/  FSEL R3, RZ, 2.1426990032196044922, P0 ;  /* 0x400921fbff037808 */ /* 0x000fce0000000000 */
.L_x_32756:
[----:B------:R-:W-:Y:S05]  /*33600*/  BSYNC.RECONVERGENT B0 ;  /* 0x0000000000007941 */ /* 0x000fea0003800200 */
.L_x_32754:
[----:B------:R-:W-:Y:S01]  /*33610*/  DADD R16, |R16|, |R18| ;  /* 0x0000000010107229 */ /* 0x000fe20000000612 */
[----:B------:R-:W-:Y:S01]  /*33620*/  LOP3.LUT R19, R3, 0x80000000, R19, 0xb8, !PT ;  /* 0x8000000003137812 */ /* 0x000fe200078eb813 */
[----:B------:R-:W-:-:S06]  /*33630*/  DMUL R8, R8, 0.5 ;  /* 0x3fe0000008087828 */ /* 0x000fcc0000000000 */
[----:B------:R-:W-:-:S06]  /*33640*/  DSETP.NAN.AND P0, PT, R16, R16, PT ;  /* 0x000000101000722a */ /* 0x000fcc0003f08000 */
[----:B------:R-:W-:Y:S02]  /*33650*/  FSEL R2, R16, R2, P0 ;  /* 0x0000000210027208 */ /* 0x000fe40000000000 */
[----:B------:R-:W-:Y:S01]  /*33660*/  FSEL R3, R17, R19, P0 ;  /* 0x0000001311037208 */ /* 0x000fe20000000000 */
[----:B------:R-:W-:Y:S06]  /*33670*/  BRA `(.L_x_32757) ;  /* 0x0000006400cc7947 */ /* 0x000fec0003800000 */
.L_x_32746:
        /* <DEDUP_REMOVED lines=101> */
.L_x_32760:
[----:B------:R-:W-:Y:S05]  /*33cd0*/  BSYNC.RECONVERGENT B0 ;  /* 0x0000000000007941 */ /* 0x000fea0003800200 */
.L_x_32759:
        /* <DEDUP_REMOVED lines=8> */
.L_x_32762:
[----:B------:R-:W-:Y:S05]  /*33d60*/  BSYNC.RECONVERGENT B3 ;  /* 0x0000000000037941 */ /* 0x000fea0003800200 */
.L_x_32761:
        /* <DEDUP_REMOVED lines=84> */
.L_x_32764:
[----:B------:R-:W-:Y:S02]  /*342b0*/  FSEL R2, RZ, 3.37028055040000000000e+12, P0 ;  /* 0x54442d18ff027808 */ /* 0x000fe40000000000 */
[----:B------:R-:W-:-:S07]  /*342c0*/  FSEL R3, RZ, 2.1426990032196044922, P0 ;  /* 0x400921fbff037808 */ /* 0x000fce0000000000 */
.L_x_32765:
[----:B------:R-:W-:Y:S05]  /*342d0*/  BSYNC.RECONVERGENT B0 ;  /* 0x0000000000007941 */ /* 0x000fea0003800200 */
.L_x_32763:
[----:B------:R-:W-:Y:S01]  /*342e0*/  DADD R16, |R16|, |R18| ;  /* 0x0000000010107229 */ /* 0x000fe20000000612 */
[----:B------:R-:W-:Y:S01]  /*342f0*/  LOP3.LUT R19, R3, 0x80000000, R19, 0xb8, !PT ;  /* 0x8000000003137812 */ /* 0x000fe200078eb813 */
[----:B------:R-:W-:-:S06]  /*34300*/  DMUL R8, R8, 0.5 ;  /* 0x3fe0000008087828 */ /* 0x000fcc0000000000 */
[----:B------:R-:W-:-:S06]  /*34310*/  DSETP.NAN.AND P0, PT, R16, R16, PT ;  /* 0x000000101000722a */ /* 0x000fcc0003f08000 */
[----:B------:R-:W-:Y:S02]  /*34320*/  FSEL R2, R16, R2, P0 ;  /* 0x0000000210027208 */ /* 0x000fe40000000000 */
[----:B------:R-:W-:Y:S01]  /*34330*/  FSEL R3, R17, R19, P0 ;  /* 0x0000001311037208 */ /* 0x000fe20000000000 */
[----:B------:R-:W-:Y:S06]  /*34340*/  BRA `(.L_x_32757) ;  /* 0x0000005800987947 */ /* 0x000fec0003800000 */
.L_x_32758:
        /* <DEDUP_REMOVED lines=31> */
.L_x_32767:
        /* <DEDUP_REMOVED lines=76> */
.L_x_32766:
        /* <DEDUP_REMOVED lines=99> */
.L_x_32769:
        /* <DEDUP_REMOVED lines=22> */
.L_x_32772:
[----:B------:R-:W-:Y:S05]  /*35190*/  BSYNC.RECONVERGENT B4 ;  /* 0x0000000000047941 */ /* 0x000fea0003800200 */
.L_x_32771:
        /* <DEDUP_REMOVED lines=29> */
.L_x_32770:
[----:B------:R-:W-:Y:S05]  /*35370*/  BSYNC.RECONVERGENT B3 ;  /* 0x0000000000037941 */ /* 0x000fea0003800200 */
.L_x_32768:
        /* <DEDUP_REMOVED lines=26> */
.L_x_32774:
[----:B------:R-:W-:Y:S05]  /*35520*/  BSYNC.RECONVERGENT B3 ;  /* 0x0000000000037941 */ /* 0x000fea0003800200 */
.L_x_32773:
        /* <DEDUP_REMOVED lines=84> */
.L_x_32776:
[----:B------:R-:W-:Y:S02]  /*35a70*/  FSEL R2, RZ, 3.37028055040000000000e+12, P0 ;  /* 0x54442d18ff027808 */ /* 0x000fe40000000000 */
[----:B------:R-:W-:-:S07]  /*35a80*/  FSEL R3, RZ, 2.1426990032196044922, P0 ;  /* 0x400921fbff037808 */ /* 0x000fce0000000000 */
.L_x_32777:
[----:B------:R-:W-:Y:S05]  /*35a90*/  BSYNC.RECONVERGENT B0 ;  /* 0x0000000000007941 */ /* 0x000fea0003800200 */
.L_x_32775:
[----:B------:R-:W-:Y:S01]  /*35aa0*/  DADD R16, |R16|, |R18| ;  /* 0x0000000010107229 */ /* 0x000fe20000000612 */
[----:B------:R-:W-:Y:S01]  /*35ab0*/  LOP3.LUT R19, R3, 0x80000000, R19, 0xb8, !PT ;  /* 0x8000000003137812 */ /* 0x000fe200078eb813 */
[----:B------:R-:W-:-:S06]  /*35ac0*/  DMUL R8, R12, 0.5 ;  /* 0x3fe000000c087828 */ /* 0x000fcc0000000000 */
[----:B------:R-:W-:-:S06]  /*35ad0*/  DSETP.NAN.AND P0, PT, R16, R16, PT ;  /* 0x000000101000722a */ /* 0x000fcc0003f08000 */
[----:B------:R-:W-:Y:S02]  /*35ae0*/  FSEL R2, R16, R2, P0 ;  /* 0x0000000210027208 */ /* 0x000fe40000000000 */
[----:B------:R-:W-:Y:S01]  /*35af0*/  FSEL R3, R17, R19, P0 ;  /* 0x0000001311037208 */ /* 0x000fe20000000000 */
[----:B------:R-:W-:Y:S06]  /*35b00*/  BRA `(.L_x_32757) ;  /* 0x0000004000a87947 */ /* 0x000fec0003800000 */
.L_x_32745:
        /* <DEDUP_REMOVED lines=137> */
.L_x_32779:
[----:B------:R-:W-:Y:S05]  /*363a0*/  BSYNC.RECONVERGENT B0 ;  /* 0x0000000000007941 */ /* 0x000fea0003800200 */
.L_x_32778:
        /* <DEDUP_REMOVED lines=8> */
.L_x_32781:
[----:B------:R-:W-:Y:S05]  /*36430*/  BSYNC.RECONVERGENT B3 ;  /* 0x0000000000037941 */ /* 0x000fea0003800200 */
.L_x_32780:
        /* <DEDUP_REMOVED lines=84> */
.L_x_32783:
[----:B------:R-:W-:Y:S02]  /*36980*/  FSEL R2, RZ, 3.37028055040000000000e+12, P0 ;  /* 0x54442d18ff027808 */ /* 0x000fe40000000000 */
[----:B------:R-:W-:-:S07]  /*36990*/  FSEL R3, RZ, 2.1426990032196044922, P0 ;  /* 0x400921fbff037808 */ /* 0x000fce0000000000 */
.L_x_32784:
[----:B------:R-:W-:Y:S05]  /*369a0*/  BSYNC.RECONVERGENT B0 ;  /* 0x0000000000007941 */ /* 0x000fea0003800200 */
.L_x_32782:
[----:B------:R-:W-:Y:S01]  /*369b0*/  DADD R16, |R16|, |R18| ;  /* 0x0000000010107229 */ /* 0x000fe20000000612 */
[----:B------:R-:W-:-:S07]  /*369c0*/  LOP3.LUT R19, R3, 0x80000000, R19, 0xb8, !PT ;  /* 0x8000000003137812 */ /* 0x000fce00078eb813 */
[----:B------:R-:W-:-:S06]  /*369d0*/  DSETP.NAN.AND P0, PT, R16, R16, PT ;  /* 0x000000101000722a */ /* 0x000fcc0003f08000 */
[----:B------:R-:W-:Y:S02]  /*369e0*/  FSEL R2, R16, R2, P0 ;  /* 0x0000000210027208 */ /* 0x000fe40000000000 */
[----:B------:R-:W-:Y:S01]  /*369f0*/  FSEL R3, R17, R19, P0 ;  /* 0x0000001311037208 */ /* 0x000fe20000000000 */
[----:B------:R-:W-:Y:S06]  /*36a00*/  BRA `(.L_x_32757) ;  /* 0x0000003000e87947 */ /* 0x000fec0003800000 */
.L_x_32744:
        /* <DEDUP_REMOVED lines=92> */
.L_x_32787:
        /* <DEDUP_REMOVED lines=22> */
.L_x_32790:
[----:B------:R-:W-:Y:S05]  /*37130*/  BSYNC.RECONVERGENT B4 ;  /* 0x0000000000047941 */ /* 0x000fea0003800200 */
.L_x_32789:
        /* <DEDUP_REMOVED lines=29> */
.L_x_32788:
[----:B------:R-:W-:Y:S05]  /*37310*/  BSYNC.RECONVERGENT B3 ;  /* 0x0000000000037941 */ /* 0x000fea0003800200 */
.L_x_32786:
        /* <DEDUP_REMOVED lines=87> */
.L_x_32785:
        /* <DEDUP_REMOVED lines=88> */
.L_x_32743:
        /* <DEDUP_REMOVED lines=25> */
.L_x_32792:
[----:B------:R-:W-:Y:S05]  /*37fa0*/  BSYNC.RECONVERGENT B3 ;  /* 0x0000000000037941 */ /* 0x000fea0003800200 */
.L_x_32791:
        /* <DEDUP_REMOVED lines=23> */
.L_x_32794:
[----:B------:R-:W-:Y:S05]  /*38120*/  BSYNC.RECONVERGENT B3 ;  /* 0x0000000000037941 */ /* 0x000fea0003800200 */
.L_x_32793:
        /* <DEDUP_REMOVED lines=140> */
.L_x_32796:
[----:B------:R-:W-:Y:S05]  /*389f0*/  BSYNC.RECONVERGENT B0 ;  /* 0x0000000000007941 */ /* 0x000fea0003800200 */
.L_x_32795:
        /* <DEDUP_REMOVED lines=8> */
.L_x_32798:
[----:B------:R-:W-:Y:S05]  /*38a80*/  BSYNC.RECONVERGENT B3 ;  /* 0x0000000000037941 */ /* 0x000fea0003800200 */
.L_x_32797:
        /* <DEDUP_REMOVED lines=84> */
.L_x_32800:
[----:B------:R-:W-:Y:S02]  /*38fd0*/  FSEL R2, RZ, 3.37028055040000000000e+12, P0 ;  /* 0x54442d18ff027808 */ /* 0x000fe40000000000 */
[----:B------:R-:W-:-:S07]  /*38fe0*/  FSEL R3, RZ, 2.1426990032196044922, P0 ;  /* 0x400921fbff037808 */ /* 0x000fce0000000000 */
.L_x_32801:
[----:B------:R-:W-:Y:S05]  /*38ff0*/  BSYNC.RECONVERGENT B0 ;  /* 0x0000000000007941 */ /* 0x000fea0003800200 */
.L_x_32799:
[----:B------:R-:W-:Y:S01]  /*39000*/  DADD R16, |R16|, |R18| ;  /* 0x0000000010107229 */ /* 0x000fe20000000612 */
[----:B------:R-:W-:Y:S01]  /*39010*/  LOP3.LUT R19, R3, 0x80000000, R19, 0xb8, !PT ;  /* 0x8000000003137812 */ /* 0x000fe200078eb813 */
[----:B------:R-:W-:-:S06]  /*39020*/  DADD R8, R8, 1 ;  /* 0x3ff0000008087429 */ /* 0x000fcc0000000000 */
[----:B------:R-:W-:-:S06]  /*39030*/  DSETP.NAN.AND P0, PT, R16, R16, PT ;  /* 0x000000101000722a */ /* 0x000fcc0003f08000 */
[----:B------:R-:W-:Y:S02]  /*39040*/  FSEL R2, R16, R2, P0 ;  /* 0x0000000210027208 */ /* 0x000fe40000000000 */
[----:B------:R-:W-:Y:S01]  /*39050*/  FSEL R3, R17, R19, P0 ;  /* 0x0000001311037208 */ /* 0x000fe20000000000 */
[----:B------:R-:W-:Y:S06]  /*39060*/  BRA `(.L_x_32757) ;  /* 0x0000000c00507947 */ /* 0x000fec0003800000 */
.L_x_32742:
        /* <DEDUP_REMOVED lines=111> */
.L_x_32803:
[----:B------:R-:W-:Y:S05]  /*39760*/  BSYNC.RECONVERGENT B0 ;  /* 0x0000000000007941 */ /* 0x000fea0003800200 */
.L_x_32802:
[----:B------:R-:W-:Y:S04]  /*39770*/  BSSY.RECONVERGENT B3, `(.L_x_32804) ;  /* 0x0000007000037945 */ /* 0x000fe80003800200 */
[----:B------:R-:W-:Y:S05]  /*39780*/  @P4 BRA P5, `(.L_x_32805) ;  /* 0x0000000000144947 */ /* 0x000fea0002800000 */
[----:B------:R-:W-:Y:S01]  /*39790*/  IMAD.MOV.U32 R0, RZ, RZ, R4 ;  /* 0x000000ffff007224 */ /* 0x000fe200078e0004 */
[----:B------:R-:W-:Y:S01]  /*397a0*/  MOV R4, 0x397e0 ;  /* 0x000397e000047802 */ /* 0x000fe20000000f00 */
[----:B------:R-:W-:Y:S02]  /*397b0*/  IMAD.MOV.U32 R2, RZ, RZ, R10 ;  /* 0x000000ffff027224 */ /* 0x000fe400078e000a */
[----:B------:R-:W-:-:S07]  /*397c0*/  IMAD.MOV.U32 R3, RZ, RZ, R11 ;  /* 0x000000ffff037224 */ /* 0x000fce00078e000b */
[----:B------:R-:W-:Y:S05]  /*397d0*/  CALL.REL.NOINC `($__internal_75_$__cuda_sm20_div_rn_f64_full) ;  /* 0x0000066c001c7944 */ /* 0x000fea0003c00000 */
.L_x_32805:
[----:B------:R-:W-:Y:S05]  /*397e0*/  BSYNC.RECONVERGENT B3 ;  /* 0x0000000000037941 */ /* 0x000fea0003800200 */
.L_x_32804:
        /* <DEDUP_REMOVED lines=84> */
.L_x_32807:
[----:B------:R-:W-:Y:S02]  /*39d30*/  FSEL R2, RZ, 3.37028055040000000000e+12, P0 ;  /* 0x54442d18ff027808 */ /* 0x000fe40000000000 */
[----:B------:R-:W-:-:S07]  /*39d40*/  FSEL R3, RZ, 2.1426990032196044922, P0 ;  /* 0x400921fbff037808 */ /* 0x000fce0000000000 */
.L_x_32808:
[----:B------:R-:W-:Y:S05]  /*39d50*/  BSYNC.RECONVERGENT B0 ;  /* 0x0000000000007941 */ /* 0x000fea0003800200 */
.L_x_32806:
[----:B------:R-:W-:Y:S01]  /*39d60*/  DADD R16, |R16|, |R18| ;  /* 0x0000000010107229 */ /* 0x000fe20000000612 */
[----:B------:R-:W-:-:S07]  /*39d70*/  LOP3.LUT R19, R3, 0x80000000, R19, 0xb8, !PT ;  /* 0x8000000003137812 */ /* 0x000fce00078eb813 */
[----:B------:R-:W-:-:S06]  /*39d80*/  DSETP.NAN.AND P0, PT, R16, R16, PT ;  /* 0x000000101000722a */ /* 0x000fcc0003f08000 */
[----:B------:R-:W-:Y:S02]  /*39d90*/  FSEL R2, R16, R2, P0 ;  /* 0x0000000210027208 */ /* 0x000fe40000000000 */
[----:B------:R-:W-:-:S07]  /*39da0*/  FSEL R3, R17, R19, P0 ;  /* 0x0000001311037208 */ /* 0x000fce0000000000 */
.L_x_32757:
[----:B------:R-:W-:Y:S05]  /*39db0*/  BSYNC.RECONVERGENT B1 ;  /* 0x0000000000017941 */ /* 0x000fea0003800200 */
.L_x_32741:
        /* <DEDUP_REMOVED lines=76> */
.L_x_32814:
[----:B------:R-:W-:Y:S05]  /*3a280*/  BSYNC.RECONVERGENT B0 ;  /* 0x0000000000007941 */ /* 0x000fea0003800200 */
.L_x_32813:
        /* <DEDUP_REMOVED lines=25> */
.L_x_32818:
[----:B------:R-:W-:Y:S05]  /*3a420*/  BSYNC.RECONVERGENT B4 ;  /* 0x0000000000047941 */ /* 0x000fea0003800200 */
.L_x_32817:
[----:B------:R-:W-:Y:S01]  /*3a430*/  VIADD R0, R4, 0x1 ;  /* 0x0000000104007836 */ /* 0x000fe20000000000 */
[----:B------:R-:W-:Y:S06]  /*3a440*/  BRA `(.L_x_32819) ;  /* 0x0000000000087947 */ /* 0x000fec0003800000 */
.L_x_32816:
[----:B------:R-:W-:Y:S01]  /*3a450*/  DMUL R2, RZ, R14 ;  /* 0x0000000eff027228 */ /* 0x000fe20000000000 */
[----:B------:R-:W-:-:S10]  /*3a460*/  IMAD.MOV.U32 R0, RZ, RZ, 0x1 ;  /* 0x00000001ff007424 */ /* 0x000fd400078e00ff */
.L_x_32819:
[----:B------:R-:W-:Y:S05]  /*3a470*/  BSYNC.RECONVERGENT B3 ;  /* 0x0000000000037941 */ /* 0x000fea0003800200 */
.L_x_32815:
        /* <DEDUP_REMOVED lines=56> */
.L_x_32821:
[----:B------:R-:W-:Y:S01]  /*3a800*/  DMUL R2, RZ, R14 ;  /* 0x0000000eff027228 */ /* 0x000fe20000000000 */
[----:B------:R-:W-:-:S10]  /*3a810*/  IMAD.MOV.U32 R0, RZ, RZ, RZ ;  /* 0x000000ffff007224 */ /* 0x000fd400078e00ff */
.L_x_32822:
[----:B------:R-:W-:Y:S05]  /*3a820*/  BSYNC.RECONVERGENT B3 ;  /* 0x0000000000037941 */ /* 0x000fea0003800200 */
.L_x_32820:
        /* <DEDUP_REMOVED lines=32> */
.L_x_32812:
        /* <DEDUP_REMOVED lines=62> */
.L_x_32824:
[----:B------:R-:W-:Y:S05]  /*3ae10*/  BSYNC.RECONVERGENT B0 ;  /* 0x0000000000007941 */ /* 0x000fea0003800200 */
.L_x_32823:
        /* <DEDUP_REMOVED lines=38> */
.L_x_32828:
[----:B------:R-:W-:Y:S05]  /*3b080*/  BSYNC.RECONVERGENT B4 ;  /* 0x0000000000047941 */ /* 0x000fea0003800200 */
.L_x_32827:
[----:B------:R-:W-:Y:S01]  /*3b090*/  VIADD R0, R4, 0x1 ;  /* 0x0000000104007836 */ /* 0x000fe20000000000 */
[----:B------:R-:W-:Y:S06]  /*3b0a0*/  BRA `(.L_x_32829) ;  /* 0x0000000000087947 */ /* 0x000fec0003800000 */
.L_x_32826:
[----:B------:R-:W-:Y:S01]  /*3b0b0*/  DMUL R2, RZ, R14 ;  /* 0x0000000eff027228 */ /* 0x000fe20000000000 */
[----:B------:R-:W-:-:S10]  /*3b0c0*/  IMAD.MOV.U32 R0, RZ, RZ, 0x1 ;  /* 0x00000001ff007424 */ /* 0x000fd400078e00ff */
.L_x_32829:
[----:B------:R-:W-:Y:S05]  /*3b0d0*/  BSYNC.RECONVERGENT B3 ;  /* 0x0000000000037941 */ /* 0x000fea0003800200 */
.L_x_32825:
        /* <DEDUP_REMOVED lines=58> */
.L_x_32831:
[----:B------:R-:W-:Y:S01]  /*3b480*/  DMUL R2, RZ, R14 ;  /* 0x0000000eff027228 */ /* 0x000fe20000000000 */
[----:B------:R-:W-:-:S10]  /*3b490*/  IMAD.MOV.U32 R0, RZ, RZ, RZ ;  /* 0x000000ffff007224 */ /* 0x000fd400078e00ff */
.L_x_32832:
[----:B------:R-:W-:Y:S05]  /*3b4a0*/  BSYNC.RECONVERGENT B3 ;  /* 0x0000000000037941 */ /* 0x000fea0003800200 */
.L_x_32830:
        /* <DEDUP_REMOVED lines=35> */
.L_x_32811:
        /* <DEDUP_REMOVED lines=10> */
.L_x_32833:
[----:B------:R-:W-:-:S10]  /*3b780*/  DADD R14, R14, -R14 ;  /* 0x000000000e0e7229 */ /* 0x000fd4000000080e */
[----:B------:R-:W-:Y:S02]  /*3b790*/  IMAD.MOV.U32 R12, RZ, RZ, R14 ;  /* 0x000000ffff0c7224 */ /* 0x000fe400078e000e */
[----:B------:R-:W-:Y:S01]  /*3b7a0*/  IMAD.MOV.U32 R13, RZ, RZ, R15 ;  /* 0x000000ffff0d7224 */ /* 0x000fe200078e000f */
[----:B------:R-:W-:Y:S06]  /*3b7b0*/  BRA `(.L_x_32740) ;  /* 0x0000000800cc7947 */ /* 0x000fec0003800000 */
.L_x_32810:
        /* <DEDUP_REMOVED lines=26> */
.L_x_32837:
[----:B------:R-:W-:Y:S05]  /*3b960*/  BSYNC.RECONVERGENT B4 ;  /* 0x0000000000047941 */ /* 0x000fea0003800200 */
.L_x_32836:
[----:B------:R-:W-:Y:S01]  /*3b970*/  VIADD R0, R4, 0x1 ;  /* 0x0000000104007836 */ /* 0x000fe20000000000 */
[----:B------:R-:W-:Y:S06]  /*3b980*/  BRA `(.L_x_32838) ;  /* 0x0000000000087947 */ /* 0x000fec0003800000 */
.L_x_32835:
[----:B------:R-:W-:Y:S01]  /*3b990*/  DMUL R2, RZ, R14 ;  /* 0x0000000eff027228 */ /* 0x000fe20000000000 */
[----:B------:R-:W-:-:S10]  /*3b9a0*/  IMAD.MOV.U32 R0, RZ, RZ, 0x1 ;  /* 0x00000001ff007424 */ /* 0x000fd400078e00ff */
.L_x_32838:
[----:B------:R-:W-:Y:S05]  /*3b9b0*/  BSYNC.RECONVERGENT B3 ;  /* 0x0000000000037941 */ /* 0x000fea0003800200 */
.L_x_32834:
        /* <DEDUP_REMOVED lines=56> */
.L_x_32840:
[----:B------:R-:W-:Y:S01]  /*3bd40*/  DMUL R2, RZ, R14 ;  /* 0x0000000eff027228 */ /* 0x000fe20000000000 */
[----:B------:R-:W-:-:S10]  /*3bd50*/  IMAD.MOV.U32 R0, RZ, RZ, RZ ;  /* 0x000000ffff007224 */ /* 0x000fd400078e00ff */
.L_x_32841:
[----:B------:R-:W-:Y:S05]  /*3bd60*/  BSYNC.RECONVERGENT B3 ;  /* 0x0000000000037941 */ /* 0x000fea0003800200 */
.L_x_32839:
        /* <DEDUP_REMOVED lines=30> */
.L_x_32809:
        /* <DEDUP_REMOVED lines=58> */
.L_x_32740:
[----:B------:R-:W-:Y:S05]  /*3c2f0*/  BSYNC.RECONVERGENT B2 ;  /* 0x0000000000027941 */ /* 0x000fea0003800200 */
.L_x_32739:
        /* <DEDUP_REMOVED lines=139> */
.L_x_32851:
        /* <DEDUP_REMOVED lines=22> */
.L_x_32854:
[----:B------:R-:W-:Y:S05]  /*3cd10*/  BSYNC.RECONVERGENT B4 ;  /* 0x0000000000047941 */ /* 0x000fea0003800200 */
.L_x_32853:
        /* <DEDUP_REMOVED lines=29> */
.L_x_32852:
[----:B------:R-:W-:Y:S05]  /*3cef0*/  BSYNC.RECONVERGENT B3 ;  /* 0x0000000000037941 */ /* 0x000fea0003800200 */
.L_x_32850:
        /* <DEDUP_REMOVED lines=22> */
.L_x_32856:
[----:B------:R-:W-:Y:S05]  /*3d060*/  BSYNC.RECONVERGENT B3 ;  /* 0x0000000000037941 */ /* 0x000fea0003800200 */
.L_x_32855:
        /* <DEDUP_REMOVED lines=84> */
.L_x_32858:
[----:B------:R-:W-:Y:S02]  /*3d5b0*/  FSEL R2, RZ, 3.37028055040000000000e+12, P0 ;  /* 0x54442d18ff027808 */ /* 0x000fe40000000000 */
[----:B------:R-:W-:-:S07]  /*3d5c0*/  FSEL R3, RZ, 2.1426990032196044922, P0 ;  /* 0x400921fbff037808 */ /* 0x000fce0000000000 */
.L_x_32859:
[----:B------:R-:W-:Y:S05]  /*3d5d0*/  BSYNC.RECONVERGENT B0 ;  /* 0x0000000000007941 */ /* 0x000fea0003800200 */
.L_x_32857:
[----:B------:R-:W-:Y:S01]  /*3d5e0*/  DADD R20, |R20|, |R22| ;  /* 0x0000000014147229 */ /* 0x000fe20000000616 */
[----:B------:R-:W-:Y:S01]  /*3d5f0*/  LOP3.LUT R23, R3, 0x80000000, R23, 0xb8, !PT ;  /* 0x8000000003177812 */ /* 0x000fe200078eb817 */
[----:B------:R-:W-:-:S06]  /*3d600*/  DMUL R8, R8, 0.5 ;  /* 0x3fe0000008087828 */ /* 0x000fcc0000000000 */
[----:B------:R-:W-:-:S06]  /*3d610*/  DSETP.NAN.AND P0, PT, R20, R20, PT ;  /* 0x000000141400722a */ /* 0x000fcc0003f08000 */
[----:B------:R-:W-:Y:S02]  /*3d620*/  FSEL R2, R20, R2, P0 ;  /* 0x0000000214027208 */ /* 0x000fe40000000000 */
[----:B------:R-:W-:Y:S01]  /*3d630*/  FSEL R3, R21, R23, P0 ;  /* 0x0000001715037208 */ /* 0x000fe20000000000 */
[----:B------:R-:W-:Y:S06]  /*3d640*/  BRA `(.L_x_32860) ;  /* 0x0000006400cc7947 */ /* 0x000fec0003800000 */
.L_x_32849:
        /* <DEDUP_REMOVED lines=101> */
.L_x_32863:
[----:B------:R-:W-:Y:S05]  /*3dca0*/  BSYNC.RECONVERGENT B0 ;  /* 0x0000000000007941 */ /* 0x000fea0003800200 */
.L_x_32862:
        /* <DEDUP_REMOVED lines=8> */
.L_x_32865:
[----:B------:R-:W-:Y:S05]  /*3dd30*/  BSYNC.RECONVERGENT B3 ;  /* 0x0000000000037941 */ /* 0x000fea0003800200 */
.L_x_32864:
        /* <DEDUP_REMOVED lines=84> */
.L_x_32867:
[----:B------:R-:W-:Y:S02]  /*3e280*/  FSEL R2, RZ, 3.37028055040000000000e+12, P0 ;  /* 0x54442d18ff027808 */ /* 0x000fe40000000000 */
[----:B------:R-:W-:-:S07]  /*3e290*/  FSEL R3, RZ, 2.1426990032196044922, P0 ;  /* 0x400921fbff037808 */ /* 0x000fce0000000000 */
.L_x_32868:
[----:B------:R-:W-:Y:S05]  /*3e2a0*/  BSYNC.RECONVERGENT B0 ;  /* 0x0000000000007941 */ /* 0x000fea0003800200 */
.L_x_32866:
[----:B------:R-:W-:Y:S01]  /*3e2b0*/  DADD R20, |R20|, |R22| ;  /* 0x0000000014147229 */ /* 0x000fe20000000616 */
[----:B------:R-:W-:Y:S01]  /*3e2c0*/  LOP3.LUT R23, R3, 0x80000000, R23, 0xb8, !PT ;  /* 0x8000000003177812 */ /* 0x000fe200078eb817 */
[----:B------:R-:W-:-:S06]  /*3e2d0*/  DMUL R8, R8, 0.5 ;  /* 0x3fe0000008087828 */ /* 0x000fcc0000000000 */
[----:B------:R-:W-:-:S06]  /*3e2e0*/  DSETP.NAN.AND P0, PT, R20, R20, PT ;  /* 0x000000141400722a */ /* 0x000fcc0003f08000 */
[----:B------:R-:W-:Y:S02]  /*3e2f0*/  FSEL R2, R20, R2, P0 ;  /* 0x0000000214027208 */ /* 0x000fe40000000000 */
[----:B------:R-:W-:Y:S01]  /*3e300*/  FSEL R3, R21, R23, P0 ;  /* 0x0000001715037208 */ /* 0x000fe20000000000 */
[----:B------:R-:W-:Y:S06]  /*3e310*/  BRA `(.L_x_32860) ;  /* 0x0000005800987947 */ /* 0x000fec0003800000 */
.L_x_32861:
        /* <DEDUP_REMOVED lines=31> */
.L_x_32870:
        /* <DEDUP_REMOVED lines=76> */
.L_x_32869:
        /* <DEDUP_REMOVED lines=99> */
.L_x_32872:
        /* <DEDUP_REMOVED lines=22> */
.L_x_32875:
[----:B------:R-:W-:Y:S05]  /*3f160*/  BSYNC.RECONVERGENT B4 ;  /* 0x0000000000047941 */ /* 0x000fea0003800200 */
.L_x_32874:
        /* <DEDUP_REMOVED lines=29> */
.L_x_32873:
[----:B------:R-:W-:Y:S05]  /*3f340*/  BSYNC.RECONVERGENT B3 ;  /* 0x0000000000037941 */ /* 0x000fea0003800200 */
.L_x_32871:
        /* <DEDUP_REMOVED lines=26> */
.L_x_32877:
[----:B------:R-:W-:Y:S05]  /*3f4f0*/  BSYNC.RECONVERGENT B3 ;  /* 0x0000000000037941 */ /* 0x000fea0003800200 */
.L_x_32876:
        /* <DEDUP_REMOVED lines=84> */
.L_x_32879:
[----:B------:R-:W-:Y:S02]  /*3fa40*/  FSEL R2, RZ, 3.37028055040000000000e+12, P0 ;  /* 0x54442d18ff027808 */ /* 0x000fe40000000000 */
[----:B------:R-:W-:-:S07]  /*3fa50*/  FSEL R3, RZ, 2.1426990032196044922, P0 ;  /* 0x400921fbff037808 */ /* 0x000fce0000000000 */
.L_x_32880:
[----:B------:R-:W-:Y:S05]  /*3fa60*/  BSYNC.RECONVERGENT B0 ;  /* 0x0000000000007941 */ /* 0x000fea0003800200 */
.L_x_32878:
[----:B------:R-:W-:Y:S01]  /*3fa70*/  DADD R20, |R20|, |R22| ;  /* 0x0000000014147229 */ /* 0x000fe20000000616 */
[----:B------:R-:W-:Y:S01]  /*3fa80*/  LOP3.LUT R23, R3, 0x80000000, R23, 0xb8, !PT ;  /* 0x8000000003177812 */ /* 0x000fe200078eb817 */
[----:B------:R-:W-:-:S06]  /*3fa90*/  DMUL R8, R16, 0.5 ;  /* 0x3fe0000010087828 */ /* 0x000fcc0000000000 */
[----:B------:R-:W-:-:S06]  /*3faa0*/  DSETP.NAN.AND P0, PT, R20, R20, PT ;  /* 0x000000141400722a */ /* 0x000fcc0003f08000 */
[----:B------:R-:W-:Y:S02]  /*3fab0*/  FSEL R2, R20, R2, P0 ;  /* 0x0000000214027208 */ /* 0x000fe40000000000 */
[----:B------:R-:W-:Y:S01]  /*3fac0*/  FSEL R3, R21, R23, P0 ;  /* 0x0000001715037208 */ /* 0x000fe20000000000 */
[----:B------:R-:W-:Y:S06]  /*3fad0*/  BRA `(.L_x_32860) ;  /* 0x0000004000a87947 */ /* 0x000fec0003800000 */
.L_x_32848:
        /* <DEDUP_REMOVED lines=137> */
.L_x_32882:
[----:B------:R-:W-:Y:S05]  /*40370*/  BSYNC.RECONVERGENT B0 ;  /* 0x0000000000007941 */ /* 0x000fea0003800200 */
.L_x_32881:
        /* <DEDUP_REMOVED lines=8> */
.L_x_32884:
[----:B------:R-:W-:Y:S05]  /*40400*/  BSYNC.RECONVERGENT B3 ;  /* 0x0000000000037941 */ /* 0x000fea0003800200 */
.L_x_32883:
        /* <DEDUP_REMOVED lines=84> */
.L_x_32886:
[----:B------:R-:W-:Y:S02]  /*40950*/  FSEL R2, RZ, 3.37028055040000000000e+12, P0 ;  /* 0x54442d18ff027808 */ /* 0x000fe40000000000 */
[----:B------:R-:W-:-:S07]  /*40960*/  FSEL R3, RZ, 2.1426990032196044922, P0 ;  /* 0x400921fbff037808 */ /* 0x000fce0000000000 */
.L_x_32887:
[----:B------:R-:W-:Y:S05]  /*40970*/  BSYNC.RECONVERGENT B0 ;  /* 0x0000000000007941 */ /* 0x000fea0003800200 */
.L_x_32885:
[----:B------:R-:W-:Y:S01]  /*40980*/  DADD R20, |R20|, |R22| ;  /* 0x0000000014147229 */ /* 0x000fe20000000616 */
[----:B------:R-:W-:-:S07]  /*40990*/  LOP3.LUT R23, R3, 0x80000000, R23, 0xb8, !PT ;  /* 0x8000000003177812 */ /* 0x000fce00078eb817 */
[----:B------:R-:W-:-:S06]  /*409a0*/  DSETP.NAN.AND P0, PT, R20, R20, PT ;  /* 0x000000141400722a */ /* 0x000fcc0003f08000 */
[----:B------:R-:W-:Y:S02]  /*409b0*/  FSEL R2, R20, R2, P0 ;  /* 0x0000000214027208 */ /* 0x000fe40000000000 */
[----:B------:R-:W-:Y:S01]  /*409c0*/  FSEL R3, R21, R23, P0 ;  /* 0x0000001715037208 */ /* 0x000fe20000000000 */
[----:B------:R-:W-:Y:S06]  /*409d0*/  BRA `(.L_x_32860) ;  /* 0x0000003000e87947 */ /* 0x000fec0003800000 */
.L_x_32847:
        /* <DEDUP_REMOVED lines=92> */
.L_x_32890:
        /* <DEDUP_REMOVED lines=22> */
.L_x_32893:
[----:B------:R-:W-:Y:S05]  /*41100*/  BSYNC.RECONVERGENT B4 ;  /* 0x0000000000047941 */ /* 0x000fea0003800200 */
.L_x_32892:
        /* <DEDUP_REMOVED lines=29> */
.L_x_32891:
[----:B------:R-:W-:Y:S05]  /*412e0*/  BSYNC.RECONVERGENT B3 ;  /* 0x0000000000037941 */ /* 0x000fea0003800200 */
.L_x_32889:
        /* <DEDUP_REMOVED lines=87> */
.L_x_32888:
        /* <DEDUP_REMOVED lines=88> */
.L_x_32846:
        /* <DEDUP_REMOVED lines=25> */
.L_x_32895:
[----:B------:R-:W-:Y:S05]  /*41f70*/  BSYNC.RECONVERGENT B3 ;  /* 0x0000000000037941 */ /* 0x000fea0003800200 */
.L_x_32894:
        /* <DEDUP_REMOVED lines=23> */
.L_x_32897:
[----:B------:R-:W-:Y:S05]  /*420f0*/  BSYNC.RECONVERGENT B3 ;  /* 0x0000000000037941 */ /* 0x000fea0003800200 */
.L_x_32896:
        /* <DEDUP_REMOVED lines=140> */
.L_x_32899:
[----:B------:R-:W-:Y:S05]  /*429c0*/  BSYNC.RECONVERGENT B0 ;  /* 0x0000000000007941 */ /* 0x000fea0003800200 */
.L_x_32898:
        /* <DEDUP_REMOVED lines=8> */
.L_x_32901:
[----:B------:R-:W-:Y:S05]  /*42a50*/  BSYNC.RECONVERGENT B3 ;  /* 0x0000000000037941 */ /* 0x000fea0003800200 */
.L_x_32900:
        /* <DEDUP_REMOVED lines=84> */
.L_x_32903:
[----:B------:R-:W-:Y:S02]  /*42fa0*/  FSEL R2, RZ, 3.37028055040000000000e+12, P0 ;  /* 0x54442d18ff027808 */ /* 0x000fe40000000000 */
[----:B------:R-:W-:-:S07]  /*42fb0*/  FSEL R3, RZ, 2.1426990032196044922, P0 ;  /* 0x400921fbff037808 */ /* 0x000fce0000000000 */
.L_x_32904:
[----:B------:R-:W-:Y:S05]  /*42fc0*/  BSYNC.RECONVERGENT B0 ;  /* 0x0000000000007941 */ /* 0x000fea0003800200 */
.L_x_32902:
[----:B------:R-:W-:Y:S01]  /*42fd0*/  DADD R20, |R20|, |R22| ;  /* 0x0000000014147229 */ /* 0x000fe20000000616 */
[----:B------:R-:W-:Y:S01]  /*42fe0*/  LOP3.LUT R23, R3, 0x80000000, R23, 0xb8, !PT ;  /* 0x8000000003177812 */ /* 0x000fe200078eb817 */
[----:B------:R-:W-:-:S06]  /*42ff0*/  DADD R8, R8, 1 ;  /* 0x3ff0000008087429 */ /* 0x000fcc0000000000 */
[----:B------:R-:W-:-:S06]  /*43000*/  DSETP.NAN.AND P0, PT, R20, R20, PT ;  /* 0x000000141400722a */ /* 0x000fcc0003f08000 */
[----:B------:R-:W-:Y:S02]  /*43010*/  FSEL R2, R20, R2, P0 ;  /* 0x0000000214027208 */ /* 0x000fe40000000000 */
[----:B------:R-:W-:Y:S01]  /*43020*/  FSEL R3, R21, R23, P0 ;  /* 0x0000001715037208 */ /* 0x000fe20000000000 */
[----:B------:R-:W-:Y:S06]  /*43030*/  BRA `(.L_x_32860) ;  /* 0x0000000c00507947 */ /* 0x000fec0003800000 */
.L_x_32845:
        /* <DEDUP_REMOVED lines=111> */
.L_x_32906:
[----:B------:R-:W-:Y:S05]  /*43730*/  BSYNC.RECONVERGENT B0 ;  /* 0x0000000000007941 */ /* 0x000fea0003800200 */
.L_x_32905:
[----:B------:R-:W-:Y:S04]  /*43740*/  BSSY.RECONVERGENT B3, `(.L_x_32907) ;  /* 0x0000007000037945 */ /* 0x000fe80003800200 */
[----:B------:R-:W-:Y:S05]  /*43750*/  @P4 BRA P5, `(.L_x_32908) ;  /* 0x0000000000144947 */ /* 0x000fea0002800000 */
[----:B------:R-:W-:Y:S01]  /*43760*/  IMAD.MOV.U32 R0, RZ, RZ, R4 ;  /* 0x000000ffff007224 */ /* 0x000fe200078e0004 */
[----:B------:R-:W-:Y:S01]  /*43770*/  MOV R4, 0x437b0 ;  /* 0x000437b000047802 */ /* 0x000fe20000000f00 */
[----:B------:R-:W-:Y:S02]  /*43780*/  IMAD.MOV.U32 R2, RZ, RZ, R10 ;  /* 0x000000ffff027224 */ /* 0x000fe400078e000a */
[----:B------:R-:W-:-:S07]  /*43790*/  IMAD.MOV.U32 R3, RZ, RZ, R11 ;  /* 0x000000ffff037224 */ /* 0x000fce00078e000b */
[----:B------:R-:W-:Y:S05]  /*437a0*/  CALL.REL.NOINC `($__internal_75_$__cuda_sm20_div_rn_f64_full) ;  /* 0x000005cc00287944 */ /* 0x000fea0003c00000 */
.L_x_32908:
[----:B------:R-:W-:Y:S05]  /*437b0*/  BSYNC.RECONVERGENT B3 ;  /* 0x0000000000037941 */ /* 0x000fea0003800200 */
.L_x_32907:
        /* <DEDUP_REMOVED lines=84> */
.L_x_32910:
[----:B------:R-:W-:Y:S02]  /*43d00*/  FSEL R2, RZ, 3.37028055040000000000e+12, P0 ;  /* 0x54442d18ff027808 */ /* 0x000fe40000000000 */
[----:B------:R-:W-:-:S07]  /*43d10*/  FSEL R3, RZ, 2.1426990032196044922, P0 ;  /* 0x400921fbff037808 */ /* 0x000fce0000000000 */
.L_x_32911:
[----:B------:R-:W-:Y:S05]  /*43d20*/  BSYNC.RECONVERGENT B0 ;  /* 0x0000000000007941 */ /* 0x000fea0003800200 */
.L_x_32909:
[----:B------:R-:W-:Y:S01]  /*43d30*/  DADD R20, |R20|, |R22| ;  /* 0x0000000014147229 */ /* 0x000fe20000000616 */
[----:B------:R-:W-:-:S07]  /*43d40*/  LOP3.LUT R23, R3, 0x80000000, R23, 0xb8, !PT ;  /* 0x8000000003177812 */ /* 0x000fce00078eb817 */
[----:B------:R-:W-:-:S06]  /*43d50*/  DSETP.NAN.AND P0, PT, R20, R20, PT ;  /* 0x000000141400722a */ /* 0x000fcc0003f08000 */
[----:B------:R-:W-:Y:S02]  /*43d60*/  FSEL R2, R20, R2, P0 ;  /* 0x0000000214027208 */ /* 0x000fe40000000000 */
[----:B------:R-:W-:-:S07]  /*43d70*/  FSEL R3, R21, R23, P0 ;  /* 0x0000001715037208 */ /* 0x000fce0000000000 */
.L_x_32860:
[----:B------:R-:W-:Y:S05]  /*43d80*/  BSYNC.RECONVERGENT B1 ;  /* 0x0000000000017941 */ /* 0x000fea0003800200 */
.L_x_32844:
        /* <DEDUP_REMOVED lines=76> */
.L_x_32917:
[----:B------:R-:W-:Y:S05]  /*44250*/  BSYNC.RECONVERGENT B0 ;  /* 0x0000000000007941 */ /* 0x000fea0003800200 */
.L_x_32916:
        /* <DEDUP_REMOVED lines=25> */
.L_x_32921:
[----:B------:R-:W-:Y:S05]  /*443f0*/  BSYNC.RECONVERGENT B4 ;  /* 0x0000000000047941 */ /* 0x000fea0003800200 */
.L_x_32920:
[----:B------:R-:W-:Y:S01]  /*44400*/  VIADD R0, R4, 0x1 ;  /* 0x0000000104007836 */ /* 0x000fe20000000000 */
[----:B------:R-:W-:Y:S06]  /*44410*/  BRA `(.L_x_32922) ;  /* 0x0000000000087947 */ /* 0x000fec0003800000 */
.L_x_32919:
[----:B------:R-:W-:Y:S01]  /*44420*/  DMUL R2, RZ, R18 ;  /* 0x00000012ff027228 */ /* 0x000fe20000000000 */
[----:B------:R-:W-:-:S10]  /*44430*/  IMAD.MOV.U32 R0, RZ, RZ, 0x1 ;  /* 0x00000001ff007424 */ /* 0x000fd400078e00ff */
.L_x_32922:
[----:B------:R-:W-:Y:S05]  /*44440*/  BSYNC.RECONVERGENT B3 ;  /* 0x0000000000037941 */ /* 0x000fea0003800200 */
.L_x_32918:
        /* <DEDUP_REMOVED lines=56> */
.L_x_32924:
[----:B------:R-:W-:Y:S01]  /*447d0*/  DMUL R2, RZ, R18 ;  /* 0x00000012ff027228 */ /* 0x000fe20000000000 */
[----:B------:R-:W-:-:S10]  /*447e0*/  IMAD.MOV.U32 R0, RZ, RZ, RZ ;  /* 0x000000ffff007224 */ /* 0x000fd400078e00ff */
.L_x_32925:
[----:B------:R-:W-:Y:S05]  /*447f0*/  BSYNC.RECONVERGENT B3 ;  /* 0x0000000000037941 */ /* 0x000fea0003800200 */
.L_x_32923:
        /* <DEDUP_REMOVED lines=32> */
.L_x_32915:
        /* <DEDUP_REMOVED lines=62> */
.L_x_32927:
[----:B------:R-:W-:Y:S05]  /*44de0*/  BSYNC.RECONVERGENT B0 ;  /* 0x0000000000007941 */ /* 0x000fea0003800200 */
.L_x_32926:
        /* <DEDUP_REMOVED lines=38> */
.L_x_32931:
[----:B------:R-:W-:Y:S05]  /*45050*/  BSYNC.RECONVERGENT B4 ;  /* 0x0000000000047941 */ /* 0x000fea0003800200 */
.L_x_32930:
[----:B------:R-:W-:Y:S01]  /*45060*/  VIADD R0, R4, 0x1 ;  /* 0x0000000104007836 */ /* 0x000fe20000000000 */
[----:B------:R-:W-:Y:S06]  /*45070*/  BRA `(.L_x_32932) ;  /* 0x0000000000087947 */ /* 0x000fec0003800000 */
.L_x_32929:
[----:B------:R-:W-:Y:S01]  /*45080*/  DMUL R2, RZ, R18 ;  /* 0x00000012ff027228 */ /* 0x000fe20000000000 */
[----:B------:R-:W-:-:S10]  /*45090*/  IMAD.MOV.U32 R0, RZ, RZ, 0x1 ;  /* 0x00000001ff007424 */ /* 0x000fd400078e00ff */
.L_x_32932:
[----:B------:R-:W-:Y:S05]  /*450a0*/  BSYNC.RECONVERGENT B3 ;  /* 0x0000000000037941 */ /* 0x000fea0003800200 */
.L_x_32928:
        /* <DEDUP_REMOVED lines=58> */
.L_x_32934:
[----:B------:R-:W-:Y:S01]  /*45450*/  DMUL R2, RZ, R18 ;  /* 0x00000012ff027228 */ /* 0x000fe20000000000 */
[----:B------:R-:W-:-:S10]  /*45460*/  IMAD.MOV.U32 R0, RZ, RZ, RZ ;  /* 0x000000ffff007224 */ /* 0x000fd400078e00ff */
.L_x_32935:
[----:B------:R-:W-:Y:S05]  /*45470*/  BSYNC.RECONVERGENT B3 ;  /* 0x0000000000037941 */ /* 0x000fea0003800200 */
.L_x_32933:
        /* <DEDUP_REMOVED lines=35> */
.L_x_32914:
        /* <DEDUP_REMOVED lines=10> */
.L_x_32936:
[----:B------:R-:W-:-:S10]  /*45750*/  DADD R18, R18, -R18 ;  /* 0x0000000012127229 */ /* 0x000fd40000000812 */
[----:B------:R-:W-:Y:S02]  /*45760*/  IMAD.MOV.U32 R16, RZ, RZ, R18 ;  /* 0x000000ffff107224 */ /* 0x000fe400078e0012 */
[----:B------:R-:W-:Y:S01]  /*45770*/  IMAD.MOV.U32 R17, RZ, RZ, R19 ;  /* 0x000000ffff117224 */ /* 0x000fe200078e0013 */
[----:B------:R-:W-:Y:S06]  /*45780*/  BRA `(.L_x_32843) ;  /* 0x0000000800cc7947 */ /* 0x000fec0003800000 */
.L_x_32913:
        /* <DEDUP_REMOVED lines=26> */
.L_x_32940:
[----:B------:R-:W-:Y:S05]  /*45930*/  BSYNC.RECONVERGENT B4 ;  /* 0x0000000000047941 */ /* 0x000fea0003800200 */
.L_x_32939:
[----:B------:R-:W-:Y:S01]  /*45940*/  VIADD R0, R4, 0x1 ;  /* 0x0000000104007836 */ /* 0x000fe20000000000 */
[----:B------:R-:W-:Y:S06]  /*45950*/  BRA `(.L_x_32941) ;  /* 0x0000000000087947 */ /* 0x000fec0003800000 */
.L_x_32938:
[----:B------:R-:W-:Y:S01]  /*45960*/  DMUL R2, RZ, R18 ;  /* 0x00000012ff027228 */ /* 0x000fe20000000000 */
[----:B------:R-:W-:-:S10]  /*45970*/  IMAD.MOV.U32 R0, RZ, RZ, 0x1 ;  /* 0x00000001ff007424 */ /* 0x000fd400078e00ff */
.L_x_32941:
[----:B------:R-:W-:Y:S05]  /*45980*/  BSYNC.RECONVERGENT B3 ;  /* 0x0000000000037941 */ /* 0x000fea0003800200 */
.L_x_32937:
        /* <DEDUP_REMOVED lines=56> */
.L_x_32943:
[----:B------:R-:W-:Y:S01]  /*45d10*/  DMUL R2, RZ, R18 ;  /* 0x00000012ff027228 */ /* 0x000fe20000000000 */
[----:B------:R-:W-:-:S10]  /*45d20*/  IMAD.MOV.U32 R0, RZ, RZ, RZ ;  /* 0x000000ffff007224 */ /* 0x000fd400078e00ff */
.L_x_32944:
[----:B------:R-:W-:Y:S05]  /*45d30*/  BSYNC.RECONVERGENT B3 ;  /* 0x0000000000037941 */ /* 0x000fea0003800200 */
.L_x_32942:
        /* <DEDUP_REMOVED lines=30> */
.L_x_32912:
        /* <DEDUP_REMOVED lines=58> */
.L_x_32843:
[----:B------:R-:W-:Y:S05]  /*462c0*/  BSYNC.RECONVERGENT B2 ;  /* 0x0000000000027941 */ /* 0x000fea0003800200 */
.L_x_32842:
        /* <DEDUP_REMOVED lines=139> */
.L_x_32954:
        /* <DEDUP_REMOVED lines=22> */
.L_x_32957:
[----:B------:R-:W-:Y:S05]  /*46ce0*/  BSYNC.RECONVERGENT B4 ;  /* 0x0000000000047941 */ /* 0x000fea0003800200 */
.L_x_32956:
        /* <DEDUP_REMOVED lines=29> */
.L_x_32955:
[----:B------:R-:W-:Y:S05]  /*46ec0*/  BSYNC.RECONVERGENT B3 ;  /* 0x0000000000037941 */ /* 0x000fea0003800200 */
.L_x_32953:
        /* <DEDUP_REMOVED lines=22> */
.L_x_32959:
[----:B------:R-:W-:Y:S05]  /*47030*/  BSYNC.RECONVERGENT B3 ;  /* 0x0000000000037941 */ /* 0x000fea0003800200 */
.L_x_32958:
        /* <DEDUP_REMOVED lines=84> */
.L_x_32961:
[----:B------:R-:W-:Y:S02]  /*47580*/  FSEL R2, RZ, 3.37028055040000000000e+12, P0 ;  /* 0x54442d18ff027808 */ /* 0x000fe40000000000 */
[----:B------:R-:W-:-:S07]  /*47590*/  FSEL R3, RZ, 2.1426990032196044922, P0 ;  /* 0x400921fbff037808 */ /* 0x000fce0000000000 */
.L_x_32962:
[----:B------:R-:W-:Y:S05]  /*475a0*/  BSYNC.RECONVERGENT B0 ;  /* 0x0000000000007941 */ /* 0x000fea0003800200 */
.L_x_32960:
[----:B------:R-:W-:Y:S01]  /*475b0*/  DADD R24, |R24|, |R26| ;  /* 0x0000000018187229 */ /* 0x000fe2000000061a */
[----:B------:R-:W-:Y:S01]  /*475c0*/  LOP3.LUT R27, R3, 0x80000000, R27, 0xb8, !PT ;  /* 0x80000000031b7812 */ /* 0x000fe200078eb81b */
[----:B------:R-:W-:-:S06]  /*475d0*/  DMUL R8, R8, 0.5 ;  /* 0x3fe0000008087828 */ /* 0x000fcc0000000000 */
[----:B------:R-:W-:-:S06]  /*475e0*/  DSETP.NAN.AND P0, PT, R24, R24, PT ;  /* 0x000000181800722a */ /* 0x000fcc0003f08000 */
[----:B------:R-:W-:Y:S02]  /*475f0*/  FSEL R2, R24, R2, P0 ;  /* 0x0000000218027208 */ /* 0x000fe40000000000 */
[----:B------:R-:W-:Y:S01]  /*47600*/  FSEL R3, R25, R27, P0 ;  /* 0x0000001b19037208 */ /* 0x000fe20000000000 */
[----:B------:R-:W-:Y:S06]  /*47610*/  BRA `(.L_x_32963) ;  /* 0x0000006400cc7947 */ /* 0x000fec0003800000 */
.L_x_32952:
        /* <DEDUP_REMOVED lines=101> */
.L_x_32966:
[----:B------:R-:W-:Y:S05]  /*47c70*/  BSYNC.RECONVERGENT B0 ;  /* 0x0000000000007941 */ /* 0x000fea0003800200 */
.L_x_32965:
        /* <DEDUP_REMOVED lines=8> */
.L_x_32968:
[----:B------:R-:W-:Y:S05]  /*47d00*/  BSYNC.RECONVERGENT B3 ;  /* 0x0000000000037941 */ /* 0x000fea0003800200 */
.L_x_32967:
        /* <DEDUP_REMOVED lines=84> */
.L_x_32970:
[----:B------:R-:W-:Y:S02]  /*48250*/  FSEL R2, RZ, 3.37028055040000000000e+12, P0 ;  /* 0x54442d18ff027808 */ /* 0x000fe40000000000 */
[----:B------:R-:W-:-:S07]  /*48260*/  FSEL R3, RZ, 2.1426990032196044922, P0 ;  /* 0x400921fbff037808 */ /* 0x000fce0000000000 */
.L_x_32971:
[----:B------:R-:W-:Y:S05]  /*48270*/  BSYNC.RECONVERGENT B0 ;  /* 0x0000000000007941 */ /* 0x000fea0003800200 */
.L_x_32969:
[----:B------:R-:W-:Y:S01]  /*48280*/  DADD R24, |R24|, |R26| ;  /* 0x0000000018187229 */ /* 0x000fe2000000061a */
[----:B------:R-:W-:Y:S01]  /*48290*/  LOP3.LUT R27, R3, 0x80000000, R27, 0xb8, !PT ;  /* 0x80000000031b7812 */ /* 0x000fe200078eb81b */
[----:B------:R-:W-:-:S06]  /*482a0*/  DMUL R8, R8, 0.5 ;  /* 0x3fe0000008087828 */ /* 0x000fcc0000000000 */
[----:B------:R-:W-:-:S06]  /*482b0*/  DSETP.NAN.AND P0, PT, R24, R24, PT ;  /* 0x000000181800722a */ /* 0x000fcc0003f08000 */
[----:B------:R-:W-:Y:S02]  /*482c0*/  FSEL R2, R24, R2, P0 ;  /* 0x0000000218027208 */ /* 0x000fe40000000000 */
[----:B------:R-:W-:Y:S01]  /*482d0*/  FSEL R3, R25, R27, P0 ;  /* 0x0000001b19037208 */ /* 0x000fe20000000000 */
[----:B------:R-:W-:Y:S06]  /*482e0*/  BRA `(.L_x_32963) ;  /* 0x0000005800987947 */ /* 0x000fec0003800000 */
.L_x_32964:
        /* <DEDUP_REMOVED lines=31> */
.L_x_32973:
        /* <DEDUP_REMOVED lines=76> */
.L_x_32972:
        /* <DEDUP_REMOVED lines=99> */
.L_x_32975:
        /* <DEDUP_REMOVED lines=22> */
.L_x_32978:
[----:B------:R-:W-:Y:S05]  /*49130*/  BSYNC.RECONVERGENT B4 ;  /* 0x0000000000047941 */ /* 0x000fea0003800200 */
.L_x_32977:
        /* <DEDUP_REMOVED lines=29> */
.L_x_32976:
[----:B------:R-:W-:Y:S05]  /*49310*/  BSYNC.RECONVERGENT B3 ;  /* 0x0000000000037941 */ /* 0x000fea0003800200 */
.L_x_32974:
        /* <DEDUP_REMOVED lines=26> */
.L_x_32980:
[----:B------:R-:W-:Y:S05]  /*494c0*/  BSYNC.RECONVERGENT B3 ;  /* 0x0000000000037941 */ /* 0x000fea0003800200 */
.L_x_32979:
        /* <DEDUP_REMOVED lines=84> */
.L_x_32982:
[----:B------:R-:W-:Y:S02]  /*49a10*/  FSEL R2, RZ, 3.37028055040000000000e+12, P0 ;  /* 0x54442d18ff027808 */ /* 0x000fe40000000000 */
[----:B------:R-:W-:-:S07]  /*49a20*/  FSEL R3, RZ, 2.1426990032196044922, P0 ;  /* 0x400921fbff037808 */ /* 0x000fce0000000000 */
.L_x_32983:
[----:B------:R-:W-:Y:S05]  /*49a30*/  BSYNC.RECONVERGENT B0 ;  /* 0x0000000000007941 */ /* 0x000fea0003800200 */
.L_x_32981:
[----:B------:R-:W-:Y:S01]  /*49a40*/  DADD R24, |R24|, |R26| ;  /* 0x0000000018187229 */ /* 0x000fe2000000061a */
[----:B------:R-:W-:Y:S01]  /*49a50*/  LOP3.LUT R27, R3, 0x80000000, R27, 0xb8, !PT ;  /* 0x80000000031b7812 */ /* 0x000fe200078eb81b */
[----:B------:R-:W-:-:S06]  /*49a60*/  DMUL R8, R20, 0.5 ;  /* 0x3fe0000014087828 */ /* 0x000fcc0000000000 */
[----:B------:R-:W-:-:S06]  /*49a70*/  DSETP.NAN.AND P0, PT, R24, R24, PT ;  /* 0x000000181800722a */ /* 0x000fcc0003f08000 */
[----:B------:R-:W-:Y:S02]  /*49a80*/  FSEL R2, R24, R2, P0 ;  /* 0x0000000218027208 */ /* 0x000fe40000000000 */
[----:B------:R-:W-:Y:S01]  /*49a90*/  FSEL R3, R25, R27, P0 ;  /* 0x0000001b19037208 */ /* 0x000fe20000000000 */
[----:B------:R-:W-:Y:S06]  /*49aa0*/  BRA `(.L_x_32963) ;  /* 0x0000004000a87947 */ /* 0x000fec0003800000 */
.L_x_32951:
        /* <DEDUP_REMOVED lines=137> */
.L_x_32985:
[----:B------:R-:W-:Y:S05]  /*4a340*/  BSYNC.RECONVERGENT B0 ;  /* 0x0000000000007941 */ /* 0x000fea0003800200 */
.L_x_32984:
        /* <DEDUP_REMOVED lines=8> */
.L_x_32987:
[----:B------:R-:W-:Y:S05]  /*4a3d0*/  BSYNC.RECONVERGENT B3 ;  /* 0x0000000000037941 */ /* 0x000fea0003800200 */
.L_x_32986:
        /* <DEDUP_REMOVED lines=84> */
.L_x_32989:
[----:B------:R-:W-:Y:S02]  /*4a920*/  FSEL R2, RZ, 3.37028055040000000000e+12, P0 ;  /* 0x54442d18ff027808 */ /* 0x000fe40000000000 */
[----:B------:R-:W-:-:S07]  /*4a930*/  FSEL R3, RZ, 2.1426990032196044922, P0 ;  /* 0x400921fbff037808 */ /* 0x000fce0000000000 */
.L_x_32990:
[----:B------:R-:W-:Y:S05]  /*4a940*/  BSYNC.RECONVERGENT B0 ;  /* 0x0000000000007941 */ /* 0x000fea0003800200 */
.L_x_32988:
[----:B------:R-:W-:Y:S01]  /*4a950*/  DADD R24, |R24|, |R26| ;  /* 0x0000000018187229 */ /* 0x000fe2000000061a */
[----:B------:R-:W-:-:S07]  /*4a960*/  LOP3.LUT R27, R3, 0x80000000, R27, 0xb8, !PT ;  /* 0x80000000031b7812 */ /* 0x000fce00078eb81b */
[----:B------:R-:W-:-:S06]  /*4a970*/  DSETP.NAN.AND P0, PT, R24, R24, PT ;  /* 0x000000181800722a */ /* 0x000fcc0003f08000 */
[----:B------:R-:W-:Y:S02]  /*4a980*/  FSEL R2, R24, R2, P0 ;  /* 0x0000000218027208 */ /* 0x000fe40000000000 */
[----:B------:R-:W-:Y:S01]  /*4a990*/  FSEL R3, R25, R27, P0 ;  /* 0x0000001b19037208 */ /* 0x000fe20000000000 */
[----:B------:R-:W-:Y:S06]  /*4a9a0*/  BRA `(.L_x_32963) ;  /* 0x0000003000e87947 */ /* 0x000fec0003800000 */
.L_x_32950:
        /* <DEDUP_REMOVED lines=92> */
.L_x_32993:
        /* <DEDUP_REMOVED lines=22> */
.L_x_32996:
[----:B------:R-:W-:Y:S05]  /*4b0d0*/  BSYNC.RECONVERGENT B4 ;  /* 0x0000000000047941 */ /* 0x000fea0003800200 */
.L_x_32995:
        /* <DEDUP_REMOVED lines=29> */
.L_x_32994:
[----:B------:R-:W-:Y:S05]  /*4b2b0*/  BSYNC.RECONVERGENT B3 ;  /* 0x0000000000037941 */ /* 0x000fea0003800200 */
.L_x_32992:
        /* <DEDUP_REMOVED lines=87> */
.L_x_32991:
        /* <DEDUP_REMOVED lines=88> */
.L_x_32949:
        /* <DEDUP_REMOVED lines=25> */
.L_x_32998:
[----:B------:R-:W-:Y:S05]  /*4bf40*/  BSYNC.RECONVERGENT B3 ;  /* 0x0000000000037941 */ /* 0x000fea0003800200 */
.L_x_32997:
        /* <DEDUP_REMOVED lines=23> */
.L_x_33000:
[----:B------:R-:W-:Y:S05]  /*4c0c0*/  BSYNC.RECONVERGENT B3 ;  /* 0x0000000000037941 */ /* 0x000fea0003800200 */
.L_x_32999:
        /* <DEDUP_REMOVED lines=140> */
.L_x_33002:
[----:B------:R-:W-:Y:S05]  /*4c990*/  BSYNC.RECONVERGENT B0 ;  /* 0x0000000000007941 */ /* 0x000fea0003800200 */
.L_x_33001:
        /* <DEDUP_REMOVED lines=8> */
.L_x_33004:
[----:B------:R-:W-:Y:S05]  /*4ca20*/  BSYNC.RECONVERGENT B3 ;  /* 0x0000000000037941 */ /* 0x000fea0003800200 */
.L_x_33003:
        /* <DEDUP_REMOVED lines=84> */
.L_x_33006:
[----:B------:R-:W-:Y:S02]  /*4cf70*/  FSEL R2, RZ, 3.37028055040000000000e+12, P0 ;  /* 0x54442d18ff027808 */ /* 0x000fe40000000000 */
[----:B------:R-:W-:-:S07]  /*4cf80*/  FSEL R3, RZ, 2.1426990032196044922, P0 ;  /* 0x400921fbff037808 */ /* 0x000fce0000000000 */
.L_x_33007:
[----:B------:R-:W-:Y:S05]  /*4cf90*/  BSYNC.RECONVERGENT B0 ;  /* 0x0000000000007941 */ /* 0x000fea0003800200 */
.L_x_33005:
[----:B------:R-:W-:Y:S01]  /*4cfa0*/  DADD R24, |R24|, |R26| ;  /* 0x0000000018187229 */ /* 0x000fe2000000061a */
[----:B------:R-:W-:Y:S01]  /*4cfb0*/  LOP3.LUT R27, R3, 0x80000000, R27, 0xb8, !PT ;  /* 0x80000000031b7812 */ /* 0x000fe200078eb81b */
[----:B------:R-:W-:-:S06]  /*4cfc0*/  DADD R8, R8, 1 ;  /* 0x3ff0000008087429 */ /* 0x000fcc0000000000 */
[----:B------:R-:W-:-:S06]  /*4cfd0*/  DSETP.NAN.AND P0, PT, R24, R24, PT ;  /* 0x000000181800722a */ /* 0x000fcc0003f08000 */
[----:B------:R-:W-:Y:S02]  /*4cfe0*/  FSEL R2, R24, R2, P0 ;  /* 0x0000000218027208 */ /* 0x000fe40000000000 */
[----:B------:R-:W-:Y:S01]  /*4cff0*/  FSEL R3, R25, R27, P0 ;  /* 0x0000001b19037208 */ /* 0x000fe20000000000 */
[----:B------:R-:W-:Y:S06]  /*4d000*/  BRA `(.L_x_32963) ;  /* 0x0000000c00507947 */ /* 0x000fec0003800000 */
.L_x_32948:
        /* <DEDUP_REMOVED lines=111> */
.L_x_33009:
[----:B------:R-:W-:Y:S05]  /*4d700*/  BSYNC.RECONVERGENT B0 ;  /* 0x0000000000007941 */ /* 0x000fea0003800200 */
.L_x_33008:
[----:B------:R-:W-:Y:S04]  /*4d710*/  BSSY.RECONVERGENT B3, `(.L_x_33010) ;  /* 0x0000007000037945 */ /* 0x000fe80003800200 */
[----:B------:R-:W-:Y:S05]  /*4d720*/  @P4 BRA P5, `(.L_x_33011) ;  /* 0x0000000000144947 */ /* 0x000fea0002800000 */
[----:B------:R-:W-:Y:S01]  /*4d730*/  IMAD.MOV.U32 R0, RZ, RZ, R4 ;  /* 0x000000ffff007224 */ /* 0x000fe200078e0004 */
[----:B------:R-:W-:Y:S01]  /*4d740*/  MOV R4, 0x4d780 ;  /* 0x0004d78000047802 */ /* 0x000fe20000000f00 */
[----:B------:R-:W-:Y:S02]  /*4d750*/  IMAD.MOV.U32 R2, RZ, RZ, R10 ;  /* 0x000000ffff027224 */ /* 0x000fe400078e000a */
[----:B------:R-:W-:-:S07]  /*4d760*/  IMAD.MOV.U32 R3, RZ, RZ, R11 ;  /* 0x000000ffff037224 */ /* 0x000fce00078e000b */
[----:B------:R-:W-:Y:S05]  /*4d770*/  CALL.REL.NOINC `($__internal_75_$__cuda_sm20_div_rn_f64_full) ;  /* 0x0000052c00347944 */ /* 0x000fea0003c00000 */
.L_x_33011:
[----:B------:R-:W-:Y:S05]  /*4d780*/  BSYNC.RECONVERGENT B3 ;  /* 0x0000000000037941 */ /* 0x000fea0003800200 */
.L_x_33010:
        /* <DEDUP_REMOVED lines=84> */
.L_x_33013:
[----:B------:R-:W-:Y:S02]  /*4dcd0*/  FSEL R2, RZ, 3.37028055040000000000e+12, P0 ;  /* 0x54442d18ff027808 */ /* 0x000fe40000000000 */
[----:B------:R-:W-:-:S07]  /*4dce0*/  FSEL R3, RZ, 2.1426990032196044922, P0 ;  /* 0x400921fbff037808 */ /* 0x000fce0000000000 */
.L_x_33014:
[----:B------:R-:W-:Y:S05]  /*4dcf0*/  BSYNC.RECONVERGENT B0 ;  /* 0x0000000000007941 */ /* 0x000fea0003800200 */
.L_x_33012:
[----:B------:R-:W-:Y:S01]  /*4dd00*/  DADD R24, |R24|, |R26| ;  /* 0x0000000018187229 */ /* 0x000fe2000000061a */
[----:B------:R-:W-:-:S07]  /*4dd10*/  LOP3.LUT R27, R3, 0x80000000, R27, 0xb8, !PT ;  /* 0x80000000031b7812 */ /* 0x000fce00078eb81b */
[----:B------:R-:W-:-:S06]  /*4dd20*/  DSETP.NAN.AND P0, PT, R24, R24, PT ;  /* 0x000000181800722a */ /* 0x000fcc0003f08000 */
[----:B------:R-:W-:Y:S02]  /*4dd30*/  FSEL R2, R24, R2, P0 ;  /* 0x0000000218027208 */ /* 0x000fe40000000000 */
[----:B------:R-:W-:-:S07]  /*4dd40*/  FSEL R3, R25, R27, P0 ;  /* 0x0000001b19037208 */ /* 0x000fce0000000000 */
.L_x_32963:
[----:B------:R-:W-:Y:S05]  /*4dd50*/  BSYNC.RECONVERGENT B1 ;  /* 0x0000000000017941 */ /* 0x000fea0003800200 */
.L_x_32947:
        /* <DEDUP_REMOVED lines=76> */
.L_x_33020:
[----:B------:R-:W-:Y:S05]  /*4e220*/  BSYNC.RECONVERGENT B0 ;  /* 0x0000000000007941 */ /* 0x000fea0003800200 */
.L_x_33019:
        /* <DEDUP_REMOVED lines=25> */
.L_x_33024:
[----:B------:R-:W-:Y:S05]  /*4e3c0*/  BSYNC.RECONVERGENT B4 ;  /* 0x0000000000047941 */ /* 0x000fea0003800200 */
.L_x_33023:
[----:B------:R-:W-:Y:S01]  /*4e3d0*/  VIADD R0, R4, 0x1 ;  /* 0x0000000104007836 */ /* 0x000fe20000000000 */
[----:B------:R-:W-:Y:S06]  /*4e3e0*/  BRA `(.L_x_33025) ;  /* 0x0000000000087947 */ /* 0x000fec0003800000 */
.L_x_33022:
[----:B------:R-:W-:Y:S01]  /*4e3f0*/  DMUL R2, RZ, R22 ;  /* 0x00000016ff027228 */ /* 0x000fe20000000000 */
[----:B------:R-:W-:-:S10]  /*4e400*/  IMAD.MOV.U32 R0, RZ, RZ, 0x1 ;  /* 0x00000001ff007424 */ /* 0x000fd400078e00ff */
.L_x_33025:
[----:B------:R-:W-:Y:S05]  /*4e410*/  BSYNC.RECONVERGENT B3 ;  /* 0x0000000000037941 */ /* 0x000fea0003800200 */
.L_x_33021:
        /* <DEDUP_REMOVED lines=56> */
.L_x_33027:
[----:B------:R-:W-:Y:S01]  /*4e7a0*/  DMUL R2, RZ, R22 ;  /* 0x00000016ff027228 */ /* 0x000fe20000000000 */
[----:B------:R-:W-:-:S10]  /*4e7b0*/  IMAD.MOV.U32 R0, RZ, RZ, RZ ;  /* 0x000000ffff007224 */ /* 0x000fd400078e00ff */
.L_x_33028:
[----:B------:R-:W-:Y:S05]  /*4e7c0*/  BSYNC.RECONVERGENT B3 ;  /* 0x0000000000037941 */ /* 0x000fea0003800200 */
.L_x_33026:
        /* <DEDUP_REMOVED lines=32> */
.L_x_33018:
        /* <DEDUP_REMOVED lines=62> */
.L_x_33030:
[----:B------:R-:W-:Y:S05]  /*4edb0*/  BSYNC.RECONVERGENT B0 ;  /* 0x0000000000007941 */ /* 0x000fea0003800200 */
.L_x_33029:
        /* <DEDUP_REMOVED lines=38> */
.L_x_33034:
[----:B------:R-:W-:Y:S05]  /*4f020*/  BSYNC.RECONVERGENT B4 ;  /* 0x0000000000047941 */ /* 0x000fea0003800200 */
.L_x_33033:
[----:B------:R-:W-:Y:S01]  /*4f030*/  VIADD R0, R4, 0x1 ;  /* 0x0000000104007836 */ /* 0x000fe20000000000 */
[----:B------:R-:W-:Y:S06]  /*4f040*/  BRA `(.L_x_33035) ;  /* 0x0000000000087947 */ /* 0x000fec0003800000 */
.L_x_33032:
[----:B------:R-:W-:Y:S01]  /*4f050*/  DMUL R2, RZ, R22 ;  /* 0x00000016ff027228 */ /* 0x000fe20000000000 */
[----:B------:R-:W-:-:S10]  /*4f060*/  IMAD.MOV.U32 R0, RZ, RZ, 0x1 ;  /* 0x00000001ff007424 */ /* 0x000fd400078e00ff */
.L_x_33035:
[----:B------:R-:W-:Y:S05]  /*4f070*/  BSYNC.RECONVERGENT B3 ;  /* 0x0000000000037941 */ /* 0x000fea0003800200 */
.L_x_33031:
        /* <DEDUP_REMOVED lines=58> */
.L_x_33037:
[----:B------:R-:W-:Y:S01]  /*4f420*/  DMUL R2, RZ, R22 ;  /* 0x00000016ff027228 */ /* 0x000fe20000000000 */
[----:B------:R-:W-:-:S10]  /*4f430*/  IMAD.MOV.U32 R0, RZ, RZ, RZ ;  /* 0x000000ffff007224 */ /* 0x000fd400078e00ff */
.L_x_33038:
[----:B------:R-:W-:Y:S05]  /*4f440*/  BSYNC.RECONVERGENT B3 ;  /* 0x0000000000037941 */ /* 0x000fea0003800200 */
.L_x_33036:
        /* <DEDUP_REMOVED lines=35> */
.L_x_33017:
        /* <DEDUP_REMOVED lines=10> */
.L_x_33039:
[----:B------:R-:W-:-:S10]  /*4f720*/  DADD R22, R22, -R22 ;  /* 0x0000000016167229 */ /* 0x000fd40000000816 */
[----:B------:R-:W-:Y:S02]  /*4f730*/  IMAD.MOV.U32 R20, RZ, RZ, R22 ;  /* 0x000000ffff147224 */ /* 0x000fe400078e0016 */
[----:B------:R-:W-:Y:S01]  /*4f740*/  IMAD.MOV.U32 R21, RZ, RZ, R23 ;  /* 0x000000ffff157224 */ /* 0x000fe200078e0017 */
[----:B------:R-:W-:Y:S06]  /*4f750*/  BRA `(.L_x_32946) ;  /* 0x0000000800cc7947 */ /* 0x000fec0003800000 */
.L_x_33016:
        /* <DEDUP_REMOVED lines=26> */
.L_x_33043:
[----:B------:R-:W-:Y:S05]  /*4f900*/  BSYNC.RECONVERGENT B4 ;  /* 0x0000000000047941 */ /* 0x000fea0003800200 */
.L_x_33042:
[----:B------:R-:W-:Y:S01]  /*4f910*/  VIADD R0, R4, 0x1 ;  /* 0x0000000104007836 */ /* 0x000fe20000000000 */
[----:B------:R-:W-:Y:S06]  /*4f920*/  BRA `(.L_x_33044) ;  /* 0x0000000000087947 */ /* 0x000fec0003800000 */
.L_x_33041:
[----:B------:R-:W-:Y:S01]  /*4f930*/  DMUL R2, RZ, R22 ;  /* 0x00000016ff027228 */ /* 0x000fe20000000000 */
[----:B------:R-:W-:-:S10]  /*4f940*/  IMAD.MOV.U32 R0, RZ, RZ, 0x1 ;  /* 0x00000001ff007424 */ /* 0x000fd400078e00ff */
.L_x_33044:
[----:B------:R-:W-:Y:S05]  /*4f950*/  BSYNC.RECONVERGENT B3 ;  /* 0x0000000000037941 */ /* 0x000fea0003800200 */
.L_x_33040:
        /* <DEDUP_REMOVED lines=56> */
.L_x_33046:
[----:B------:R-:W-:Y:S01]  /*4fce0*/  DMUL R2, RZ, R22 ;  /* 0x00000016ff027228 */ /* 0x000fe20000000000 */
[----:B------:R-:W-:-:S10]  /*4fcf0*/  IMAD.MOV.U32 R0, RZ, RZ, RZ ;  /* 0x000000ffff007224 */ /* 0x000fd400078e00ff */
.L_x_33047:
[----:B------:R-:W-:Y:S05]  /*4fd00*/  BSYNC.RECONVERGENT B3 ;  /* 0x0000000000037941 */ /* 0x000fea0003800200 */
.L_x_33045:
        /* <DEDUP_REMOVED lines=30> */
.L_x_33015:
        /* <DEDUP_REMOVED lines=58> */
.L_x_32946:
[----:B------:R-:W-:Y:S05]  /*50290*/  BSYNC.RECONVERGENT B2 ;  /* 0x0000000000027941 */ /* 0x000fea0003800200 */
.L_x_32945:
        /* <DEDUP_REMOVED lines=16> */
.L_x_33050:
[----:B------:R-:W-:-:S13]  /*503a0*/  ISETP.GE.AND P0, PT, R52, UR5, PT ;  /* 0x0000000534007c0c */ /* 0x000fda000bf06270 */
[----:B------:R-:W-:Y:S05]  /*503b0*/  @P0 BRA `(.L_x_33052) ;  /* 0x0000000000300947 */ /* 0x000fea0003800000 */
[----:B0-----:R-:W0:Y:S01]  /*503c0*/  LDC.64 R2, c[0x0][0x3b0] ;  /* 0x0000ec00ff027b82 */ /* 0x001e220000000a00 */
[C---:B------:R-:W-:Y:S02]  /*503d0*/  VIADD R5, R52.reuse, UR4 ;  /* 0x0000000434057c36 */ /* 0x040fe40008000000 */
[----:B------:R-:W-:Y:S02]  /*503e0*/  VIADD R52, R52, 0x80 ;  /* 0x0000008034347836 */ /* 0x000fe40000000000 */
[----:B0-----:R-:W-:-:S05]  /*503f0*/  IMAD.WIDE.U32 R2, R5, 0x10, R2 ;  /* 0x0000001005027825 */ /* 0x001fca00078e0002 */
[----:B------:R1:W-:Y:S02]  /*50400*/  STG.E.128 desc[UR8][R2.64], R36 ;  /* 0x0000002402007986 */ /* 0x0003e4000c101d08 */
.L_x_33051:
[----:B------:R-:W-:-:S13]  /*50410*/  ISETP.GE.AND P0, PT, R52, UR5, PT ;  /* 0x0000000534007c0c */ /* 0x000fda000bf06270 */
[----:B------:R-:W-:Y:S05]  /*50420*/  @P0 BRA `(.L_x_33053) ;  /* 0x0000000000300947 */ /* 0x000fea0003800000 */
[----:B01----:R-:W0:Y:S01]  /*50430*/  LDC.64 R2, c[0x0][0x3b0] ;  /* 0x0000ec00ff027b82 */ /* 0x003e220000000a00 */
[C---:B------:R-:W-:Y:S02]  /*50440*/  VIADD R5, R52.reuse, UR4 ;  /* 0x0000000434057c36 */ /* 0x040fe40008000000 */
[----:B------:R-:W-:Y:S02]  /*50450*/  VIADD R52, R52, 0x80 ;  /* 0x0000008034347836 */ /* 0x000fe40000000000 */
[----:B0-----:R-:W-:-:S05]  /*50460*/  IMAD.WIDE.U32 R2, R5, 0x10, R2 ;  /* 0x0000001005027825 */ /* 0x001fca00078e0002 */
[----:B------:R1:W-:Y:S02]  /*50470*/  STG.E.128 desc[UR8][R2.64], R40 ;  /* 0x0000002802007986 */ /* 0x0003e4000c101d08 */
.L_x_33052:
[----:B------:R-:W-:-:S13]  /*50480*/  ISETP.GE.AND P0, PT, R52, UR5, PT ;  /* 0x0000000534007c0c */ /* 0x000fda000bf06270 */
[----:B------:R-:W-:Y:S05]  /*50490*/  @P0 BRA `(.L_x_33054) ;  /* 0x0000000000340947 */ /* 0x000fea0003800000 */
[----:B01----:R-:W0:Y:S01]  /*504a0*/  LDC.64 R2, c[0x0][0x3b0] ;  /* 0x0000ec00ff027b82 */ /* 0x003e220000000a00 */
[C---:B------:R-:W-:Y:S02]  /*504b0*/  VIADD R5, R52.reuse, UR4 ;  /* 0x0000000434057c36 */ /* 0x040fe40008000000 */
[----:B------:R-:W-:Y:S02]  /*504c0*/  VIADD R52, R52, 0x80 ;  /* 0x0000008034347836 */ /* 0x000fe40000000000 */
[----:B0-----:R-:W-:-:S05]  /*504d0*/  IMAD.WIDE.U32 R2, R5, 0x10, R2 ;  /* 0x0000001005027825 */ /* 0x001fca00078e0002 */
[----:B------:R2:W-:Y:S02]  /*504e0*/  STG.E.128 desc[UR8][R2.64], R44 ;  /* 0x0000002c02007986 */ /* 0x0005e4000c101d08 */
.L_x_33053:
        /* <DEDUP_REMOVED lines=8> */
.L_x_33054:
[----:B------:R-:W-:Y:S05]  /*50570*/  BSYNC.RELIABLE B1 ;  /* 0x0000000000017941 */ /* 0x000fea0003800100 */
.L_x_33049:
[----:B------:R-:W-:-:S13]  /*50580*/  ISETP.GE.AND P0, PT, R52, UR5, PT ;  /* 0x0000000534007c0c */ /* 0x000fda000bf06270 */
[----:B012---:R-:W0:Y:S01]  /*50590*/  @!P0 LDC.64 R2, c[0x0][0x3b0] ;  /* 0x0000ec00ff028b82 */ /* 0x007e220000000a00 */
[C---:B------:R-:W-:Y:S02]  /*505a0*/  @!P0 VIADD R5, R52.reuse, UR4 ;  /* 0x0000000434058c36 */ /* 0x040fe40008000000 */
[----:B------:R-:W-:Y:S02]  /*505b0*/  @!P0 VIADD R52, R52, 0x80 ;  /* 0x0000008034348836 */ /* 0x000fe40000000000 */
[----:B0-----:R-:W-:-:S05]  /*505c0*/  @!P0 IMAD.WIDE.U32 R2, R5, 0x10, R2 ;  /* 0x0000001005028825 */ /* 0x001fca00078e0002 */
[----:B------:R3:W-:Y:S02]  /*505d0*/  @!P0 STG.E.128 desc[UR8][R2.64], R16 ;  /* 0x0000001002008986 */ /* 0x0007e4000c101d08 */
.L_x_33055:
[----:B------:R-:W-:Y:S05]  /*505e0*/  BSYNC.RECONVERGENT B0 ;  /* 0x0000000000007941 */ /* 0x000fea0003800200 */
.L_x_33048:
        /* <DEDUP_REMOVED lines=8> */
.L_x_32241:
        /* <DEDUP_REMOVED lines=99> */
.L_x_33059:
[----:B------:R-:W-:Y:S01]  /*50ca0*/  IMAD.MOV.U32 R2, RZ, RZ, 0x0 ;  /* 0x00000000ff027424 */ /* 0x000fe200078e00ff */
[----:B------:R-:W-:Y:S01]  /*50cb0*/  LOP3.LUT P0, RZ, R5, 0x7fffffff, RZ, 0xc0, !PT ;  /* 0x7fffffff05ff7812 */ /* 0x000fe2000780c0ff */
[----:B------:R-:W-:-:S06]  /*50cc0*/  IMAD.MOV.U32 R3, RZ, RZ, 0x7ff00000 ;  /* 0x7ff00000ff037424 */ /* 0x000fcc00078e00ff */
[----:B------:R-:W-:-:S10]  /*50cd0*/  DFMA R2, R4, R2, +INF ;  /* 0x7ff000000402742b */ /* 0x000fd40000000002 */
[----:B------:R-:W-:Y:S02]  /*50ce0*/  FSEL R24, R2, RZ, P0 ;  /* 0x000000ff02187208 */ /* 0x000fe40000000000 */
[----:B------:R-:W-:-:S07]  /*50cf0*/  FSEL R25, R3, -QNAN , P0 ;  /* 0xfff0000003197808 */ /* 0x000fce0000000000 */
.L_x_33060:
[----:B------:R-:W-:Y:S05]  /*50d00*/  BSYNC.RECONVERGENT B0 ;  /* 0x0000000000007941 */ /* 0x000fea0003800200 */
.L_x_33058:
        /* <DEDUP_REMOVED lines=27> */
[----:B-----5:R-:W-:Y:S05]  /*50ec0*/  CALL.REL.NOINC `($__internal_75_$__cuda_sm20_div_rn_f64_full) ;  /* 0x000004f400607944 */ /* 0x020fea0003c00000 */
.L_x_33062:
[----:B------:R-:W-:Y:S05]  /*50ed0*/  BSYNC.RECONVERGENT B2 ;  /* 0x0000000000027941 */ /* 0x000fea0003800200 */
.L_x_33061:
        /* <DEDUP_REMOVED lines=91> */
.L_x_33057:
        /* <DEDUP_REMOVED lines=33> */
[----:B-----5:R-:W-:Y:S05]  /*516a0*/  CALL.REL.NOINC `($__internal_75_$__cuda_sm20_div_rn_f64_full) ;  /* 0x000004ec00687944 */ /* 0x020fea0003c00000 */
[----:B------:R-:W-:Y:S02]  /*516b0*/  IMAD.MOV.U32 R24, RZ, RZ, R2 ;  /* 0x000000ffff187224 */ /* 0x000fe400078e0002 */
[----:B------:R-:W-:-:S07]  /*516c0*/  IMAD.MOV.U32 R25, RZ, RZ, R3 ;  /* 0x000000ffff197224 */ /* 0x000fce00078e0003 */
.L_x_33066:
[----:B------:R-:W-:Y:S05]  /*516d0*/  BSYNC.RECONVERGENT B2 ;  /* 0x0000000000027941 */ /* 0x000fea0003800200 */
.L_x_33065:
        /* <DEDUP_REMOVED lines=23> */
.L_x_33068:
[----:B------:R-:W-:Y:S05]  /*51850*/  BSYNC.RECONVERGENT B2 ;  /* 0x0000000000027941 */ /* 0x000fea0003800200 */
.L_x_33067:
        /* <DEDUP_REMOVED lines=121> */
.L_x_33070:
[----:B------:R-:W-:Y:S01]  /*51ff0*/  IMAD.MOV.U32 R2, RZ, RZ, 0x0 ;  /* 0x00000000ff027424 */ /* 0x000fe200078e00ff */
[----:B------:R-:W-:Y:S01]  /*52000*/  LOP3.LUT P0, RZ, R5, 0x7fffffff, RZ, 0xc0, !PT ;  /* 0x7fffffff05ff7812 */ /* 0x000fe2000780c0ff */
[----:B------:R-:W-:-:S06]  /*52010*/  IMAD.MOV.U32 R3, RZ, RZ, 0x7ff00000 ;  /* 0x7ff00000ff037424 */ /* 0x000fcc00078e00ff */
[----:B------:R-:W-:-:S10]  /*52020*/  DFMA R2, R4, R2, +INF ;  /* 0x7ff000000402742b */ /* 0x000fd40000000002 */
[----:B------:R-:W-:Y:S02]  /*52030*/  FSEL R24, R2, RZ, P0 ;  /* 0x000000ff02187208 */ /* 0x000fe40000000000 */
[----:B------:R-:W-:-:S07]  /*52040*/  FSEL R25, R3, -QNAN , P0 ;  /* 0xfff0000003197808 */ /* 0x000fce0000000000 */
.L_x_33071:
[----:B------:R-:W-:Y:S05]  /*52050*/  BSYNC.RECONVERGENT B0 ;  /* 0x0000000000007941 */ /* 0x000fea0003800200 */
.L_x_33069:
        /* <DEDUP_REMOVED lines=22> */
.L_x_33073:
[----:B------:R-:W-:Y:S05]  /*521c0*/  BSYNC.RECONVERGENT B2 ;  /* 0x0000000000027941 */ /* 0x000fea0003800200 */
.L_x_33072:
        /* <DEDUP_REMOVED lines=92> */
.L_x_33064:
        /* <DEDUP_REMOVED lines=94> */
.L_x_33075:
        /* <DEDUP_REMOVED lines=28> */
.L_x_33079:
[----:B------:R-:W-:Y:S05]  /*52f30*/  BSYNC.RECONVERGENT B3 ;  /* 0x0000000000037941 */ /* 0x000fea0003800200 */
.L_x_33078:
        /* <DEDUP_REMOVED lines=30> */
.L_x_33077:
        /* <DEDUP_REMOVED lines=77> */
.L_x_33081:
[----:B------:R-:W-:Y:S01]  /*535f0*/  IMAD.MOV.U32 R4, RZ, RZ, 0x0 ;  /* 0x00000000ff047424 */ /* 0x000fe200078e00ff */
[----:B------:R-:W-:Y:S01]  /*53600*/  LOP3.LUT P0, RZ, R3, 0x7fffffff, RZ, 0xc0, !PT ;  /* 0x7fffffff03ff7812 */ /* 0x000fe2000780c0ff */
[----:B------:R-:W-:-:S06]  /*53610*/  IMAD.MOV.U32 R5, RZ, RZ, 0x7ff00000 ;  /* 0x7ff00000ff057424 */ /* 0x000fcc00078e00ff */
[----:B------:R-:W-:-:S10]  /*53620*/  DFMA R4, R2, R4, +INF ;  /* 0x7ff000000204742b */ /* 0x000fd40000000004 */
[----:B------:R-:W-:Y:S02]  /*53630*/  FSEL R2, R4, RZ, P0 ;  /* 0x000000ff04027208 */ /* 0x000fe40000000000 */
[----:B------:R-:W-:-:S07]  /*53640*/  FSEL R3, R5, -QNAN , P0 ;  /* 0xfff0000005037808 */ /* 0x000fce0000000000 */
.L_x_33080:
[----:B------:R-:W-:Y:S05]  /*53650*/  BSYNC.RECONVERGENT B2 ;  /* 0x0000000000027941 */ /* 0x000fea0003800200 */
.L_x_33076:
        /* <DEDUP_REMOVED lines=87> */
.L_x_33074:
        /* <DEDUP_REMOVED lines=142> */
.L_x_33084:
[----:B------:R-:W-:Y:S01]  /*544b0*/  IMAD.MOV.U32 R2, RZ, RZ, 0x0 ;  /* 0x00000000ff027424 */ /* 0x000fe200078e00ff */
[----:B------:R-:W-:Y:S01]  /*544c0*/  LOP3.LUT P0, RZ, R5, 0x7fffffff, RZ, 0xc0, !PT ;  /* 0x7fffffff05ff7812 */ /* 0x000fe2000780c0ff */
[----:B------:R-:W-:-:S06]  /*544d0*/  IMAD.MOV.U32 R3, RZ, RZ, 0x7ff00000 ;  /* 0x7ff00000ff037424 */ /* 0x000fcc00078e00ff */
[----:B------:R-:W-:-:S10]  /*544e0*/  DFMA R2, R4, R2, +INF ;  /* 0x7ff000000402742b */ /* 0x000fd40000000002 */
[----:B------:R-:W-:Y:S02]  /*544f0*/  FSEL R24, R2, RZ, P0 ;  /* 0x000000ff02187208 */ /* 0x000fe40000000000 */
[----:B------:R-:W-:-:S07]  /*54500*/  FSEL R25, R3, -QNAN , P0 ;  /* 0xfff0000003197808 */ /* 0x000fce0000000000 */
.L_x_33085:
[----:B------:R-:W-:Y:S05]  /*54510*/  BSYNC.RECONVERGENT B0 ;  /* 0x0000000000007941 */ /* 0x000fea0003800200 */
.L_x_33083:
        /* <DEDUP_REMOVED lines=21> */
.L_x_33087:
[----:B------:R-:W-:Y:S05]  /*54670*/  BSYNC.RECONVERGENT B2 ;  /* 0x0000000000027941 */ /* 0x000fea0003800200 */
.L_x_33086:
        /* <DEDUP_REMOVED lines=91> */
.L_x_33082:
        /* <DEDUP_REMOVED lines=33> */
.L_x_33092:
[----:B------:R-:W-:Y:S05]  /*54e40*/  BSYNC.RECONVERGENT B3 ;  /* 0x0000000000037941 */ /* 0x000fea0003800200 */
.L_x_33091:
        /* <DEDUP_REMOVED lines=30> */
.L_x_33090:
        /* <DEDUP_REMOVED lines=77> */
.L_x_33094:
[----:B------:R-:W-:Y:S01]  /*55500*/  IMAD.MOV.U32 R4, RZ, RZ, 0x0 ;  /* 0x00000000ff047424 */ /* 0x000fe200078e00ff */
[----:B------:R-:W-:Y:S01]  /*55510*/  LOP3.LUT P0, RZ, R3, 0x7fffffff, RZ, 0xc0, !PT ;  /* 0x7fffffff03ff7812 */ /* 0x000fe2000780c0ff */
[----:B------:R-:W-:-:S06]  /*55520*/  IMAD.MOV.U32 R5, RZ, RZ, 0x7ff00000 ;  /* 0x7ff00000ff057424 */ /* 0x000fcc00078e00ff */
[----:B------:R-:W-:-:S10]  /*55530*/  DFMA R4, R2, R4, +INF ;  /* 0x7ff000000204742b */ /* 0x000fd40000000004 */
[----:B------:R-:W-:Y:S02]  /*55540*/  FSEL R24, R4, RZ, P0 ;  /* 0x000000ff04187208 */ /* 0x000fe40000000000 */
[----:B------:R-:W-:-:S07]  /*55550*/  FSEL R25, R5, -QNAN , P0 ;  /* 0xfff0000005197808 */ /* 0x000fce0000000000 */
.L_x_33093:
[----:B------:R-:W-:Y:S05]  /*55560*/  BSYNC.RECONVERGENT B2 ;  /* 0x0000000000027941 */ /* 0x000fea0003800200 */
.L_x_33089:
        /* <DEDUP_REMOVED lines=22> */
.L_x_33096:
[----:B------:R-:W-:Y:S05]  /*556d0*/  BSYNC.RECONVERGENT B2 ;  /* 0x0000000000027941 */ /* 0x000fea0003800200 */
.L_x_33095:
        /* <DEDUP_REMOVED lines=92> */
.L_x_33088:
        /* <DEDUP_REMOVED lines=83> */
.L_x_33099:
[----:B------:R-:W-:Y:S01]  /*561d0*/  IMAD.MOV.U32 R4, RZ, RZ, 0x0 ;  /* 0x00000000ff047424 */ /* 0x000fe200078e00ff */
[----:B------:R-:W-:Y:S01]  /*561e0*/  LOP3.LUT P0, RZ, R3, 0x7fffffff, RZ, 0xc0, !PT ;  /* 0x7fffffff03ff7812 */ /* 0x000fe2000780c0ff */
[----:B------:R-:W-:-:S06]  /*561f0*/  IMAD.MOV.U32 R5, RZ, RZ, 0x7ff00000 ;  /* 0x7ff00000ff057424 */ /* 0x000fcc00078e00ff */
[----:B------:R-:W-:-:S10]  /*56200*/  DFMA R4, R2, R4, +INF ;  /* 0x7ff000000204742b */ /* 0x000fd40000000004 */
[----:B------:R-:W-:Y:S02]  /*56210*/  FSEL R24, R4, RZ, P0 ;  /* 0x000000ff04187208 */ /* 0x000fe40000000000 */
[----:B------:R-:W-:-:S07]  /*56220*/  FSEL R25, R5, -QNAN , P0 ;  /* 0xfff0000005197808 */ /* 0x000fce0000000000 */
.L_x_33100:
[----:B------:R-:W-:Y:S05]  /*56230*/  BSYNC.RECONVERGENT B0 ;  /* 0x0000000000007941 */ /* 0x000fea0003800200 */
.L_x_33098:
        /* <DEDUP_REMOVED lines=21> */
.L_x_33102:
[----:B------:R-:W-:Y:S05]  /*56390*/  BSYNC.RECONVERGENT B2 ;  /* 0x0000000000027941 */ /* 0x000fea0003800200 */
.L_x_33101:
        /* <DEDUP_REMOVED lines=92> */
.L_x_33097:
        /* <DEDUP_REMOVED lines=28> */
.L_x_33104:
        /* <DEDUP_REMOVED lines=14> */
[----:B------:R-:W-:-:S04]  /*56c00*/  FSEL R62, R6, R46, P2 ;  /* 0x0000002e063e7208 */ /* 0x000fc80001000000 */
[----:B------:R-:W-:-:S06]  /*56c10*/  DSETP.GEU.AND P1, PT, R2, R66, PT ;  /* 0x000000420200722a */ /* 0x000fcc0003f2e000 */
[----:B------:R-:W-:Y:S02]  /*56c20*/  FSEL R65, R67, R3, P1 ;  /* 0x0000000343417208 */ /* 0x000fe40000800000 */
[----:B------:R-:W-:Y:S02]  /*56c30*/  FSEL R64, R66, R2, P1 ;  /* 0x0000000242407208 */ /* 0x000fe40000800000 */
[----:B------:R-:W-:Y:S02]  /*56c40*/  FSEL R5, R3, R67, P1 ;  /* 0x0000004303057208 */ /* 0x000fe40000800000 */
[----:B------:R-:W-:Y:S01]  /*56c50*/  FSEL R4, R2, R66, P1 ;  /* 0x0000004202047208 */ /* 0x000fe20000800000 */
[----:B------:R-:W-:Y:S01]  /*56c60*/  DSETP.GEU.AND P1, PT, R6, R46, P1 ;  /* 0x0000002e0600722a */ /* 0x000fe20000f2e000 */
[----:B------:R-:W-:Y:S01]  /*56c70*/  FSEL R3, R7, R47, P2 ;  /* 0x0000002f07037208 */ /* 0x000fe20001000000 */
        /* <DEDUP_REMOVED lines=59> */
.L_x_33103:
        /* <DEDUP_REMOVED lines=39> */
.L_x_33108:
[----:B------:R-:W-:Y:S05]  /*572a0*/  BSYNC.RECONVERGENT B3 ;  /* 0x0000000000037941 */ /* 0x000fea0003800200 */
.L_x_33107:
        /* <DEDUP_REMOVED lines=30> */
.L_x_33106:
        /* <DEDUP_REMOVED lines=77> */
.L_x_33110:
[----:B------:R-:W-:Y:S01]  /*57960*/  IMAD.MOV.U32 R4, RZ, RZ, 0x0 ;  /* 0x00000000ff047424 */ /* 0x000fe200078e00ff */
[----:B------:R-:W-:Y:S01]  /*57970*/  LOP3.LUT P0, RZ, R3, 0x7fffffff, RZ, 0xc0, !PT ;  /* 0x7fffffff03ff7812 */ /* 0x000fe2000780c0ff */
[----:B------:R-:W-:-:S06]  /*57980*/  IMAD.MOV.U32 R5, RZ, RZ, 0x7ff00000 ;  /* 0x7ff00000ff057424 */ /* 0x000fcc00078e00ff */
[----:B------:R-:W-:-:S10]  /*57990*/  DFMA R4, R2, R4, +INF ;  /* 0x7ff000000204742b */ /* 0x000fd40000000004 */
[----:B------:R-:W-:Y:S02]  /*579a0*/  FSEL R26, R4, RZ, P0 ;  /* 0x000000ff041a7208 */ /* 0x000fe40000000000 */
[----:B------:R-:W-:-:S07]  /*579b0*/  FSEL R27, R5, -QNAN , P0 ;  /* 0xfff00000051b7808 */ /* 0x000fce0000000000 */
.L_x_33109:
[----:B------:R-:W-:Y:S05]  /*579c0*/  BSYNC.RECONVERGENT B2 ;  /* 0x0000000000027941 */ /* 0x000fea0003800200 */
.L_x_33105:
        /* <DEDUP_REMOVED lines=26> */
.L_x_33112:
[----:B------:R-:W-:Y:S05]  /*57b70*/  BSYNC.RECONVERGENT B2 ;  /* 0x0000000000027941 */ /* 0x000fea0003800200 */
.L_x_33111:
        /* <DEDUP_REMOVED lines=91> */
.L_x_33063:
[----:B------:R-:W-:Y:S05]  /*58130*/  BSYNC.RECONVERGENT B1 ;  /* 0x0000000000017941 */ /* 0x000fea0003800200 */
.L_x_33056:
        /* <DEDUP_REMOVED lines=69> */
.L_x_33114:
        /* <DEDUP_REMOVED lines=28> */
[----:B-----5:R-:W-:Y:S05]  /*58750*/  CALL.REL.NOINC `($_ZN2at6native29vectorized_elementwise_kernelILi4EZZZNS0_50_GLOBAL__N__2680c7bb_12_PowKernel_cu_7dd49032_300324pow_tensor_scalar_kernelERNS_18TensorIteratorBaseERKN3c106ScalarEENKUlvE_clEvENKUlvE_clEvEUlNS5_7complexIdEEE0_St5arrayIPcLm2EEEEviT0_T1_$__internal_trig_reduction_slowpathd) ;  /* 0x0000048000d07944 */ /* 0x020fea0003c00000 */
[----:B------:R-:W-:Y:S02]  /*58760*/  IMAD.MOV.U32 R2, RZ, RZ, R6 ;  /* 0x000000ffff027224 */ /* 0x000fe400078e0006 */
[----:B------:R-:W-:-:S07]  /*58770*/  IMAD.MOV.U32 R3, RZ, RZ, R7 ;  /* 0x000000ffff037224 */ /* 0x000fce00078e0007 */
.L_x_33120:
[----:B------:R-:W-:Y:S05]  /*58780*/  BSYNC.RECONVERGENT B4 ;  /* 0x0000000000047941 */ /* 0x000fea0003800200 */
.L_x_33119:
[----:B------:R-:W-:-:S07]  /*58790*/  VIADD R0, R4, 0x1 ;  /* 0x0000000104007836 */ /* 0x000fce0000000000 */
.L_x_33118:
[----:B------:R-:W-:Y:S05]  /*587a0*/  BSYNC.RECONVERGENT B3 ;  /* 0x0000000000037941 */ /* 0x000fea0003800200 */
.L_x_33117:
        /* <DEDUP_REMOVED lines=55> */
[----:B------:R-:W-:Y:S02]  /*58b20*/  IMAD.MOV.U32 R2, RZ, RZ, R6 ;  /* 0x000000ffff027224 */ /* 0x000fe400078e0006 */
[----:B------:R-:W-:-:S07]  /*58b30*/  IMAD.MOV.U32 R3, RZ, RZ, R7 ;  /* 0x000000ffff037224 */ /* 0x000fce00078e0007 */
.L_x_33122:
[----:B------:R-:W-:Y:S05]  /*58b40*/  BSYNC.RECONVERGENT B3 ;  /* 0x0000000000037941 */ /* 0x000fea0003800200 */
.L_x_33121:
        /* <DEDUP_REMOVED lines=30> */
.L_x_33116:
        /* <DEDUP_REMOVED lines=15> */
.L_x_33123:
        /* <DEDUP_REMOVED lines=65> */
.L_x_33126:
[----:B------:R-:W-:Y:S05]  /*59230*/  BSYNC.RECONVERGENT B0 ;  /* 0x0000000000007941 */ /* 0x000fea0003800200 */
.L_x_33125:
        /* <DEDUP_REMOVED lines=40> */
.L_x_33130:
[----:B------:R-:W-:Y:S05]  /*594c0*/  BSYNC.RECONVERGENT B4 ;  /* 0x0000000000047941 */ /* 0x000fea0003800200 */
.L_x_33129:
[----:B------:R-:W-:-:S07]  /*594d0*/  VIADD R0, R4, 0x1 ;  /* 0x0000000104007836 */ /* 0x000fce0000000000 */
.L_x_33128:
[----:B------:R-:W-:Y:S05]  /*594e0*/  BSYNC.RECONVERGENT B3 ;  /* 0x0000000000037941 */ /* 0x000fea0003800200 */
.L_x_33127:
        /* <DEDUP_REMOVED lines=59> */
.L_x_33132:
[----:B------:R-:W-:Y:S05]  /*598a0*/  BSYNC.RECONVERGENT B3 ;  /* 0x0000000000037941 */ /* 0x000fea0003800200 */
.L_x_33131:
        /* <DEDUP_REMOVED lines=35> */
.L_x_33124:
        /* <DEDUP_REMOVED lines=61> */
.L_x_33134:
[----:B------:R-:W-:Y:S05]  /*59eb0*/  BSYNC.RECONVERGENT B0 ;  /* 0x0000000000007941 */ /* 0x000fea0003800200 */
.L_x_33133:
        /* <DEDUP_REMOVED lines=27> */
.L_x_33138:
[----:B------:R-:W-:Y:S05]  /*5a070*/  BSYNC.RECONVERGENT B4 ;  /* 0x0000000000047941 */ /* 0x000fea0003800200 */
.L_x_33137:
[----:B------:R-:W-:-:S07]  /*5a080*/  VIADD R0, R0, 0x1 ;  /* 0x0000000100007836 */ /* 0x000fce0000000000 */
.L_x_33136:
[----:B------:R-:W-:Y:S05]  /*5a090*/  BSYNC.RECONVERGENT B3 ;  /* 0x0000000000037941 */ /* 0x000fea0003800200 */
.L_x_33135:
        /* <DEDUP_REMOVED lines=57> */
.L_x_33140:
[----:B------:R-:W-:Y:S05]  /*5a430*/  BSYNC.RECONVERGENT B3 ;  /* 0x0000000000037941 */ /* 0x000fea0003800200 */
.L_x_33139:
        /* <DEDUP_REMOVED lines=31> */
.L_x_33115:
[----:B------:R-:W-:Y:S05]  /*5a630*/  BSYNC.RECONVERGENT B2 ;  /* 0x0000000000027941 */ /* 0x000fea0003800200 */
.L_x_33113:
        /* <DEDUP_REMOVED lines=133> */
.L_x_33148:
        /* <DEDUP_REMOVED lines=22> */
.L_x_33151:
[----:B------:R-:W-:Y:S05]  /*5aff0*/  BSYNC.RECONVERGENT B3 ;  /* 0x0000000000037941 */ /* 0x000fea0003800200 */
.L_x_33150:
        /* <DEDUP_REMOVED lines=29> */
.L_x_33149:
[----:B------:R-:W-:Y:S05]  /*5b1d0*/  BSYNC.RECONVERGENT B2 ;  /* 0x0000000000027941 */ /* 0x000fea0003800200 */
.L_x_33147:
        /* <DEDUP_REMOVED lines=22> */
.L_x_33153:
[----:B------:R-:W-:Y:S05]  /*5b340*/  BSYNC.RECONVERGENT B2 ;  /* 0x0000000000027941 */ /* 0x000fea0003800200 */
.L_x_33152:
        /* <DEDUP_REMOVED lines=84> */
.L_x_33155:
[----:B------:R-:W-:Y:S02]  /*5b890*/  FSEL R2, RZ, 3.37028055040000000000e+12, P0 ;  /* 0x54442d18ff027808 */ /* 0x000fe40000000000 */
[----:B------:R-:W-:-:S07]  /*5b8a0*/  FSEL R3, RZ, 2.1426990032196044922, P0 ;  /* 0x400921fbff037808 */ /* 0x000fce0000000000 */
.L_x_33156:
[----:B------:R-:W-:Y:S05]  /*5b8b0*/  BSYNC.RECONVERGENT B0 ;  /* 0x0000000000007941 */ /* 0x000fea0003800200 */
.L_x_33154:
[----:B------:R-:W-:Y:S01]  /*5b8c0*/  DADD R20, |R20|, |R22| ;  /* 0x0000000014147229 */ /* 0x000fe20000000616 */
[----:B------:R-:W-:Y:S01]  /*5b8d0*/  LOP3.LUT R23, R3, 0x80000000, R23, 0xb8, !PT ;  /* 0x8000000003177812 */ /* 0x000fe200078eb817 */
[----:B------:R-:W-:-:S06]  /*5b8e0*/  DMUL R8, R8, 0.5 ;  /* 0x3fe0000008087828 */ /* 0x000fcc0000000000 */
[----:B------:R-:W-:-:S06]  /*5b8f0*/  DSETP.NAN.AND P0, PT, R20, R20, PT ;  /* 0x000000141400722a */ /* 0x000fcc0003f08000 */
[----:B------:R-:W-:Y:S02]  /*5b900*/  FSEL R2, R20, R2, P0 ;  /* 0x0000000214027208 */ /* 0x000fe40000000000 */
[----:B------:R-:W-:Y:S01]  /*5b910*/  FSEL R3, R21, R23, P0 ;  /* 0x0000001715037208 */ /* 0x000fe20000000000 */
[----:B------:R-:W-:Y:S06]  /*5b920*/  BRA `(.L_x_33157) ;  /* 0x0000006400d47947 */ /* 0x000fec0003800000 */
.L_x_33146:
        /* <DEDUP_REMOVED lines=101> */
.L_x_33160:
[----:B------:R-:W-:Y:S05]  /*5bf80*/  BSYNC.RECONVERGENT B0 ;  /* 0x0000000000007941 */ /* 0x000fea0003800200 */
.L_x_33159:
[----:B------:R-:W-:Y:S04]  /*5bf90*/  BSSY.RECONVERGENT B2, `(.L_x_33161) ;  /* 0x0000008000027945 */ /* 0x000fe80003800200 */
[----:B------:R-:W-:Y:S05]  /*5bfa0*/  @P4 BRA P5, `(.L_x_33162) ;  /* 0x0000000000184947 */ /* 0x000fea0002800000 */
[----:B------:R-:W-:Y:S01]  /*5bfb0*/  IMAD.MOV.U32 R0, RZ, RZ, R10 ;  /* 0x000000ffff007224 */ /* 0x000fe200078e000a */
[----:B------:R-:W-:Y:S01]  /*5bfc0*/  MOV R4, 0x5c010 ;  /* 0x0005c01000047802 */ /* 0x000fe20000000f00 */
[----:B------:R-:W-:Y:S02]  /*5bfd0*/  IMAD.MOV.U32 R5, RZ, RZ, R11 ;  /* 0x000000ffff057224 */ /* 0x000fe400078e000b */
[----:B------:R-:W-:Y:S02]  /*5bfe0*/  IMAD.MOV.U32 R2, RZ, RZ, R44 ;  /* 0x000000ffff027224 */ /* 0x000fe400078e002c */
[----:B------:R-:W-:-:S07]  /*5bff0*/  IMAD.MOV.U32 R3, RZ, RZ, R45 ;  /* 0x000000ffff037224 */ /* 0x000fce00078e002d */
[----:B-----5:R-:W-:Y:S05]  /*5c000*/  CALL.REL.NOINC `($__internal_75_$__cuda_sm20_div_rn_f64_full) ;  /* 0x0000044400107944 */ /* 0x020fea0003c00000 */
.L_x_33162:
[----:B------:R-:W-:Y:S05]  /*5c010*/  BSYNC.RECONVERGENT B2 ;  /* 0x0000000000027941 */ /* 0x000fea0003800200 */
.L_x_33161:
        /* <DEDUP_REMOVED lines=84> */
.L_x_33164:
[----:B------:R-:W-:Y:S02]  /*5c560*/  FSEL R2, RZ, 3.37028055040000000000e+12, P0 ;  /* 0x54442d18ff027808 */ /* 0x000fe40000000000 */
[----:B------:R-:W-:-:S07]  /*5c570*/  FSEL R3, RZ, 2.1426990032196044922, P0 ;  /* 0x400921fbff037808 */ /* 0x000fce0000000000 */
.L_x_33165:
[----:B------:R-:W-:Y:S05]  /*5c580*/  BSYNC.RECONVERGENT B0 ;  /* 0x0000000000007941 */ /* 0x000fea0003800200 */
.L_x_33163:
[----:B------:R-:W-:Y:S01]  /*5c590*/  DADD R20, |R20|, |R22| ;  /* 0x0000000014147229 */ /* 0x000fe20000000616 */
[----:B------:R-:W-:Y:S01]  /*5c5a0*/  LOP3.LUT R23, R3, 0x80000000, R23, 0xb8, !PT ;  /* 0x8000000003177812 */ /* 0x000fe200078eb817 */
[----:B------:R-:W-:-:S06]  /*5c5b0*/  DMUL R8, R8, 0.5 ;  /* 0x3fe0000008087828 */ /* 0x000fcc0000000000 */
[----:B------:R-:W-:-:S06]  /*5c5c0*/  DSETP.NAN.AND P0, PT, R20, R20, PT ;  /* 0x000000141400722a */ /* 0x000fcc0003f08000 */
[----:B------:R-:W-:Y:S02]  /*5c5d0*/  FSEL R2, R20, R2, P0 ;  /* 0x0000000214027208 */ /* 0x000fe40000000000 */
[----:B------:R-:W-:Y:S01]  /*5c5e0*/  FSEL R3, R21, R23, P0 ;  /* 0x0000001715037208 */ /* 0x000fe20000000000 */
[----:B------:R-:W-:Y:S06]  /*5c5f0*/  BRA `(.L_x_33157) ;  /* 0x0000005800a07947 */ /* 0x000fec0003800000 */
.L_x_33158:
        /* <DEDUP_REMOVED lines=28> */
.L_x_33167:
        /* <DEDUP_REMOVED lines=81> */
.L_x_33166:
        /* <DEDUP_REMOVED lines=99> */
.L_x_33169:
        /* <DEDUP_REMOVED lines=22> */
.L_x_33172:
[----:B------:R-:W-:Y:S05]  /*5d460*/  BSYNC.RECONVERGENT B3 ;  /* 0x0000000000037941 */ /* 0x000fea0003800200 */
.L_x_33171:
        /* <DEDUP_REMOVED lines=29> */
.L_x_33170:
[----:B------:R-:W-:Y:S05]  /*5d640*/  BSYNC.RECONVERGENT B2 ;  /* 0x0000000000027941 */ /* 0x000fea0003800200 */
.L_x_33168:
        /* <DEDUP_REMOVED lines=26> */
.L_x_33174:
[----:B------:R-:W-:Y:S05]  /*5d7f0*/  BSYNC.RECONVERGENT B2 ;  /* 0x0000000000027941 */ /* 0x000fea0003800200 */
.L_x_33173:
        /* <DEDUP_REMOVED lines=84> */
.L_x_33176:
[----:B------:R-:W-:Y:S02]  /*5dd40*/  FSEL R2, RZ, 3.37028055040000000000e+12, P0 ;  /* 0x54442d18ff027808 */ /* 0x000fe40000000000 */
[----:B------:R-:W-:-:S07]  /*5dd50*/  FSEL R3, RZ, 2.1426990032196044922, P0 ;  /* 0x400921fbff037808 */ /* 0x000fce0000000000 */
.L_x_33177:
[----:B------:R-:W-:Y:S05]  /*5dd60*/  BSYNC.RECONVERGENT B0 ;  /* 0x0000000000007941 */ /* 0x000fea0003800200 */
.L_x_33175:
[----:B------:R-:W-:Y:S01]  /*5dd70*/  DADD R20, |R20|, |R22| ;  /* 0x0000000014147229 */ /* 0x000fe20000000616 */
[----:B------:R-:W-:Y:S01]  /*5dd80*/  LOP3.LUT R23, R3, 0x80000000, R23, 0xb8, !PT ;  /* 0x8000000003177812 */ /* 0x000fe200078eb817 */
[----:B------:R-:W-:-:S06]  /*5dd90*/  DMUL R8, R44, 0.5 ;  /* 0x3fe000002c087828 */ /* 0x000fcc0000000000 */
[----:B------:R-:W-:-:S06]  /*5dda0*/  DSETP.NAN.AND P0, PT, R20, R20, PT ;  /* 0x000000141400722a */ /* 0x000fcc0003f08000 */
[----:B------:R-:W-:Y:S02]  /*5ddb0*/  FSEL R2, R20, R2, P0 ;  /* 0x0000000214027208 */ /* 0x000fe40000000000 */
[----:B------:R-:W-:Y:S01]  /*5ddc0*/  FSEL R3, R21, R23, P0 ;  /* 0x0000001715037208 */ /* 0x000fe20000000000 */
[----:B------:R-:W-:Y:S06]  /*5ddd0*/  BRA `(.L_x_33157) ;  /* 0x0000004000a87947 */ /* 0x000fec0003800000 */
.L_x_33145:
        /* <DEDUP_REMOVED lines=137> */
.L_x_33179:
[----:B------:R-:W-:Y:S05]  /*5e670*/  BSYNC.RECONVERGENT B0 ;  /* 0x0000000000007941 */ /* 0x000fea0003800200 */
.L_x_33178:
        /* <DEDUP_REMOVED lines=8> */
.L_x_33181:
[----:B------:R-:W-:Y:S05]  /*5e700*/  BSYNC.RECONVERGENT B2 ;  /* 0x0000000000027941 */ /* 0x000fea0003800200 */
.L_x_33180:
        /* <DEDUP_REMOVED lines=84> */
.L_x_33183:
[----:B------:R-:W-:Y:S02]  /*5ec50*/  FSEL R2, RZ, 3.37028055040000000000e+12, P0 ;  /* 0x54442d18ff027808 */ /* 0x000fe40000000000 */
[----:B------:R-:W-:-:S07]  /*5ec60*/  FSEL R3, RZ, 2.1426990032196044922, P0 ;  /* 0x400921fbff037808 */ /* 0x000fce0000000000 */
.L_x_33184:
[----:B------:R-:W-:Y:S05]  /*5ec70*/  BSYNC.RECONVERGENT B0 ;  /* 0x0000000000007941 */ /* 0x000fea0003800200 */
.L_x_33182:
[----:B------:R-:W-:Y:S01]  /*5ec80*/  DADD R20, |R20|, |R22| ;  /* 0x0000000014147229 */ /* 0x000fe20000000616 */
[----:B------:R-:W-:-:S07]  /*5ec90*/  LOP3.LUT R23, R3, 0x80000000, R23, 0xb8, !PT ;  /* 0x8000000003177812 */ /* 0x000fce00078eb817 */
[----:B------:R-:W-:-:S06]  /*5eca0*/  DSETP.NAN.AND P0, PT, R20, R20, PT ;  /* 0x000000141400722a */ /* 0x000fcc0003f08000 */
[----:B------:R-:W-:Y:S02]  /*5ecb0*/  FSEL R2, R20, R2, P0 ;  /* 0x0000000214027208 */ /* 0x000fe40000000000 */
[----:B------:R-:W-:Y:S01]  /*5ecc0*/  FSEL R3, R21, R23, P0 ;  /* 0x0000001715037208 */ /* 0x000fe20000000000 */
[----:B------:R-:W-:Y:S06]  /*5ecd0*/  BRA `(.L_x_33157) ;  /* 0x0000003000e87947 */ /* 0x000fec0003800000 */
.L_x_33144:
        /* <DEDUP_REMOVED lines=92> */
.L_x_33187:
        /* <DEDUP_REMOVED lines=22> */
.L_x_33190:
[----:B------:R-:W-:Y:S05]  /*5f400*/  BSYNC.RECONVERGENT B3 ;  /* 0x0000000000037941 */ /* 0x000fea0003800200 */
.L_x_33189:
        /* <DEDUP_REMOVED lines=29> */
.L_x_33188:
[----:B------:R-:W-:Y:S05]  /*5f5e0*/  BSYNC.RECONVERGENT B2 ;  /* 0x0000000000027941 */ /* 0x000fea0003800200 */
.L_x_33186:
        /* <DEDUP_REMOVED lines=87> */
.L_x_33185:
        /* <DEDUP_REMOVED lines=88> */
.L_x_33143:
        /* <DEDUP_REMOVED lines=25> */
.L_x_33192:
[----:B------:R-:W-:Y:S05]  /*60270*/  BSYNC.RECONVERGENT B2 ;  /* 0x0000000000027941 */ /* 0x000fea0003800200 */
.L_x_33191:
        /* <DEDUP_REMOVED lines=23> */
.L_x_33194:
[----:B------:R-:W-:Y:S05]  /*603f0*/  BSYNC.RECONVERGENT B2 ;  /* 0x0000000000027941 */ /* 0x000fea0003800200 */
.L_x_33193:
        /* <DEDUP_REMOVED lines=140> */
.L_x_33196:
[----:B------:R-:W-:Y:S05]  /*60cc0*/  BSYNC.RECONVERGENT B0 ;  /* 0x0000000000007941 */ /* 0x000fea0003800200 */
.L_x_33195:
        /* <DEDUP_REMOVED lines=8> */
.L_x_33198:
[----:B------:R-:W-:Y:S05]  /*60d50*/  BSYNC.RECONVERGENT B2 ;  /* 0x0000000000027941 */ /* 0x000fea0003800200 */
.L_x_33197:
        /* <DEDUP_REMOVED lines=84> */
.L_x_33200:
[----:B------:R-:W-:Y:S02]  /*612a0*/  FSEL R2, RZ, 3.37028055040000000000e+12, P0 ;  /* 0x54442d18ff027808 */ /* 0x000fe40000000000 */
[----:B------:R-:W-:-:S07]  /*612b0*/  FSEL R3, RZ, 2.1426990032196044922, P0 ;  /* 0x400921fbff037808 */ /* 0x000fce0000000000 */
.L_x_33201:
[----:B------:R-:W-:Y:S05]  /*612c0*/  BSYNC.RECONVERGENT B0 ;  /* 0x0000000000007941 */ /* 0x000fea0003800200 */
.L_x_33199:
[----:B------:R-:W-:Y:S01]  /*612d0*/  DADD R20, |R20|, |R22| ;  /* 0x0000000014147229 */ /* 0x000fe20000000616 */
[----:B------:R-:W-:Y:S01]  /*612e0*/  LOP3.LUT R23, R3, 0x80000000, R23, 0xb8, !PT ;  /* 0x8000000003177812 */ /* 0x000fe200078eb817 */
[----:B------:R-:W-:-:S06]  /*612f0*/  DADD R8, R8, 1 ;  /* 0x3ff0000008087429 */ /* 0x000fcc0000000000 */
[----:B------:R-:W-:-:S06]  /*61300*/  DSETP.NAN.AND P0, PT, R20, R20, PT ;  /* 0x000000141400722a */ /* 0x000fcc0003f08000 */
[----:B------:R-:W-:Y:S02]  /*61310*/  FSEL R2, R20, R2, P0 ;  /* 0x0000000214027208 */ /* 0x000fe40000000000 */
[----:B------:R-:W-:Y:S01]  /*61320*/  FSEL R3, R21, R23, P0 ;  /* 0x0000001715037208 */ /* 0x000fe20000000000 */
[----:B------:R-:W-:Y:S06]  /*61330*/  BRA `(.L_x_33157) ;  /* 0x0000000c00507947 */ /* 0x000fec0003800000 */
.L_x_33142:
        /* <DEDUP_REMOVED lines=111> */
.L_x_33203:
[----:B------:R-:W-:Y:S05]  /*61a30*/  BSYNC.RECONVERGENT B0 ;  /* 0x0000000000007941 */ /* 0x000fea0003800200 */
.L_x_33202:
[----:B------:R-:W-:Y:S04]  /*61a40*/  BSSY.RECONVERGENT B2, `(.L_x_33204) ;  /* 0x0000007000027945 */ /* 0x000fe80003800200 */
[----:B------:R-:W-:Y:S05]  /*61a50*/  @P4 BRA P5, `(.L_x_33205) ;  /* 0x0000000000144947 */ /* 0x000fea0002800000 */
[----:B------:R-:W-:Y:S01]  /*61a60*/  IMAD.MOV.U32 R0, RZ, RZ, R4 ;  /* 0x000000ffff007224 */ /* 0x000fe200078e0004 */
[----:B------:R-:W-:Y:S01]  /*61a70*/  MOV R4, 0x61ab0 ;  /* 0x00061ab000047802 */ /* 0x000fe20000000f00 */
[----:B------:R-:W-:Y:S02]  /*61a80*/  IMAD.MOV.U32 R2, RZ, RZ, R10 ;  /* 0x000000ffff027224 */ /* 0x000fe400078e000a */
[----:B------:R-:W-:-:S07]  /*61a90*/  IMAD.MOV.U32 R3, RZ, RZ, R11 ;  /* 0x000000ffff037224 */ /* 0x000fce00078e000b */
[----:B-----5:R-:W-:Y:S05]  /*61aa0*/  CALL.REL.NOINC `($__internal_75_$__cuda_sm20_div_rn_f64_full) ;  /* 0x000003e800687944 */ /* 0x020fea0003c00000 */
.L_x_33205:
[----:B------:R-:W-:Y:S05]  /*61ab0*/  BSYNC.RECONVERGENT B2 ;  /* 0x0000000000027941 */ /* 0x000fea0003800200 */
.L_x_33204:
        /* <DEDUP_REMOVED lines=84> */
.L_x_33207:
[----:B------:R-:W-:Y:S02]  /*62000*/  FSEL R2, RZ, 3.37028055040000000000e+12, P0 ;  /* 0x54442d18ff027808 */ /* 0x000fe40000000000 */
[----:B------:R-:W-:-:S07]  /*62010*/  FSEL R3, RZ, 2.1426990032196044922, P0 ;  /* 0x400921fbff037808 */ /* 0x000fce0000000000 */
.L_x_33208:
[----:B------:R-:W-:Y:S05]  /*62020*/  BSYNC.RECONVERGENT B0 ;  /* 0x0000000000007941 */ /* 0x000fea0003800200 */
.L_x_33206:
[----:B------:R-:W-:Y:S01]  /*62030*/  DADD R20, |R20|, |R22| ;  /* 0x0000000014147229 */ /* 0x000fe20000000616 */
[----:B------:R-:W-:-:S07]  /*62040*/  LOP3.LUT R23, R3, 0x80000000, R23, 0xb8, !PT ;  /* 0x8000000003177812 */ /* 0x000fce00078eb817 */
[----:B------:R-:W-:-:S06]  /*62050*/  DSETP.NAN.AND P0, PT, R20, R20, PT ;  /* 0x000000141400722a */ /* 0x000fcc0003f08000 */
[----:B------:R-:W-:Y:S02]  /*62060*/  FSEL R2, R20, R2, P0 ;  /* 0x0000000214027208 */ /* 0x000fe40000000000 */
[----:B------:R-:W-:-:S07]  /*62070*/  FSEL R3, R21, R23, P0 ;  /* 0x0000001715037208 */ /* 0x000fce0000000000 */
.L_x_33157:
[----:B------:R-:W-:Y:S05]  /*62080*/  BSYNC.RECONVERGENT B1 ;  /* 0x0000000000017941 */ /* 0x000fea0003800200 */
.L_x_33141:
        /* <DEDUP_REMOVED lines=77> */
.L_x_33215:
[----:B------:R-:W-:Y:S05]  /*62560*/  BSYNC.RECONVERGENT B0 ;  /* 0x0000000000007941 */ /* 0x000fea0003800200 */
.L_x_33214:
        /* <DEDUP_REMOVED lines=25> */
.L_x_33219:
[----:B------:R-:W-:Y:S05]  /*62700*/  BSYNC.RECONVERGENT B4 ;  /* 0x0000000000047941 */ /* 0x000fea0003800200 */
.L_x_33218:
[----:B------:R-:W-:Y:S01]  /*62710*/  VIADD R0, R4, 0x1 ;  /* 0x0000000104007836 */ /* 0x000fe20000000000 */
[----:B------:R-:W-:Y:S06]  /*62720*/  BRA `(.L_x_33220) ;  /* 0x0000000000087947 */ /* 0x000fec0003800000 */
.L_x_33217:
[----:B------:R-:W-:Y:S01]  /*62730*/  DMUL R2, RZ, R22 ;  /* 0x00000016ff027228 */ /* 0x000fe20000000000 */
[----:B------:R-:W-:-:S10]  /*62740*/  IMAD.MOV.U32 R0, RZ, RZ, 0x1 ;  /* 0x00000001ff007424 */ /* 0x000fd400078e00ff */
.L_x_33220:
[----:B------:R-:W-:Y:S05]  /*62750*/  BSYNC.RECONVERGENT B3 ;  /* 0x0000000000037941 */ /* 0x000fea0003800200 */
.L_x_33216:
        /* <DEDUP_REMOVED lines=54> */
[----:B------:R-:W-:Y:S01]  /*62ac0*/  IMAD.MOV.U32 R3, RZ, RZ, R7 ;  /* 0x000000ffff037224 */ /* 0x000fe200078e0007 */
[----:B------:R-:W-:Y:S06]  /*62ad0*/  BRA `(.L_x_33223) ;  /* 0x0000000000087947 */ /* 0x000fec0003800000 */
.L_x_33222:
[----:B------:R-:W-:Y:S01]  /*62ae0*/  DMUL R2, RZ, R22 ;  /* 0x00000016ff027228 */ /* 0x000fe20000000000 */
[----:B------:R-:W-:-:S10]  /*62af0*/  IMAD.MOV.U32 R0, RZ, RZ, RZ ;  /* 0x000000ffff007224 */ /* 0x000fd400078e00ff */
.L_x_33223:
[----:B------:R-:W-:Y:S05]  /*62b00*/  BSYNC.RECONVERGENT B3 ;  /* 0x0000000000037941 */ /* 0x000fea0003800200 */
.L_x_33221:
        /* <DEDUP_REMOVED lines=32> */
.L_x_33213:
        /* <DEDUP_REMOVED lines=62> */
.L_x_33226:
[----:B------:R-:W-:Y:S05]  /*630f0*/  BSYNC.RECONVERGENT B0 ;  /* 0x0000000000007941 */ /* 0x000fea0003800200 */
.L_x_33225:
        /* <DEDUP_REMOVED lines=38> */
.L_x_33230:
[----:B------:R-:W-:Y:S05]  /*63360*/  BSYNC.RECONVERGENT B4 ;  /* 0x0000000000047941 */ /* 0x000fea0003800200 */
.L_x_33229:
[----:B------:R-:W-:Y:S01]  /*63370*/  VIADD R0, R4, 0x1 ;  /* 0x0000000104007836 */ /* 0x000fe20000000000 */
[----:B------:R-:W-:Y:S06]  /*63380*/  BRA `(.L_x_33231) ;  /* 0x0000000000087947 */ /* 0x000fec0003800000 */
.L_x_33228:
[----:B------:R-:W-:Y:S01]  /*63390*/  DMUL R2, RZ, R22 ;  /* 0x00000016ff027228 */ /* 0x000fe20000000000 */
[----:B------:R-:W-:-:S10]  /*633a0*/  IMAD.MOV.U32 R0, RZ, RZ, 0x1 ;  /* 0x00000001ff007424 */ /* 0x000fd400078e00ff */
.L_x_33231:
[----:B------:R-:W-:Y:S05]  /*633b0*/  BSYNC.RECONVERGENT B3 ;  /* 0x0000000000037941 */ /* 0x000fea0003800200 */
.L_x_33227:
        /* <DEDUP_REMOVED lines=58> */
.L_x_33233:
[----:B------:R-:W-:Y:S01]  /*63760*/  DMUL R2, RZ, R22 ;  /* 0x00000016ff027228 */ /* 0x000fe20000000000 */
[----:B------:R-:W-:-:S10]  /*63770*/  IMAD.MOV.U32 R0, RZ, RZ, RZ ;  /* 0x000000ffff007224 */ /* 0x000fd400078e00ff */
.L_x_33234:
[----:B------:R-:W-:Y:S05]  /*63780*/  BSYNC.RECONVERGENT B3 ;  /* 0x0000000000037941 */ /* 0x000fea0003800200 */
.L_x_33232:
        /* <DEDUP_REMOVED lines=35> */
.L_x_33212:
        /* <DEDUP_REMOVED lines=10> */
.L_x_33235:
[----:B------:R-:W-:-:S10]  /*63a60*/  DADD R20, R22, -R22 ;  /* 0x0000000016147229 */ /* 0x000fd40000000816 */
[----:B------:R-:W-:Y:S02]  /*63a70*/  IMAD.MOV.U32 R22, RZ, RZ, R20 ;  /* 0x000000ffff167224 */ /* 0x000fe400078e0014 */
[----:B------:R-:W-:Y:S01]  /*63a80*/  IMAD.MOV.U32 R23, RZ, RZ, R21 ;  /* 0x000000ffff177224 */ /* 0x000fe200078e0015 */
[----:B------:R-:W-:Y:S06]  /*63a90*/  BRA `(.L_x_33224) ;  /* 0x0000000800cc7947 */ /* 0x000fec0003800000 */
.L_x_33211:
        /* <DEDUP_REMOVED lines=26> */
.L_x_33239:
[----:B------:R-:W-:Y:S05]  /*63c40*/  BSYNC.RECONVERGENT B4 ;  /* 0x0000000000047941 */ /* 0x000fea0003800200 */
.L_x_33238:
[----:B------:R-:W-:Y:S01]  /*63c50*/  VIADD R0, R4, 0x1 ;  /* 0x0000000104007836 */ /* 0x000fe20000000000 */
[----:B------:R-:W-:Y:S06]  /*63c60*/  BRA `(.L_x_33240) ;  /* 0x0000000000087947 */ /* 0x000fec0003800000 */
.L_x_33237:
[----:B------:R-:W-:Y:S01]  /*63c70*/  DMUL R2, RZ, R22 ;  /* 0x00000016ff027228 */ /* 0x000fe20000000000 */
[----:B------:R-:W-:-:S10]  /*63c80*/  IMAD.MOV.U32 R0, RZ, RZ, 0x1 ;  /* 0x00000001ff007424 */ /* 0x000fd400078e00ff */
.L_x_33240:
[----:B------:R-:W-:Y:S05]  /*63c90*/  BSYNC.RECONVERGENT B3 ;  /* 0x0000000000037941 */ /* 0x000fea0003800200 */
.L_x_33236:
        /* <DEDUP_REMOVED lines=56> */
.L_x_33242:
[----:B------:R-:W-:Y:S01]  /*64020*/  DMUL R2, RZ, R22 ;  /* 0x00000016ff027228 */ /* 0x000fe20000000000 */
[----:B------:R-:W-:-:S10]  /*64030*/  IMAD.MOV.U32 R0, RZ, RZ, RZ ;  /* 0x000000ffff007224 */ /* 0x000fd400078e00ff */
.L_x_33243:
[----:B------:R-:W-:Y:S05]  /*64040*/  BSYNC.RECONVERGENT B3 ;  /* 0x0000000000037941 */ /* 0x000fea0003800200 */
.L_x_33241:
        /* <DEDUP_REMOVED lines=30> */
.L_x_33210:
        /* <DEDUP_REMOVED lines=58> */
.L_x_33224:
[----:B------:R-:W-:Y:S05]  /*645d0*/  BSYNC.RECONVERGENT B2 ;  /* 0x0000000000027941 */ /* 0x000fea0003800200 */
.L_x_33209:
        /* <DEDUP_REMOVED lines=133> */
.L_x_33251:
        /* <DEDUP_REMOVED lines=22> */
.L_x_33254:
[----:B------:R-:W-:Y:S05]  /*64f90*/  BSYNC.RECONVERGENT B3 ;  /* 0x0000000000037941 */ /* 0x000fea0003800200 */
.L_x_33253:
        /* <DEDUP_REMOVED lines=29> */
.L_x_33252:
[----:B------:R-:W-:Y:S05]  /*65170*/  BSYNC.RECONVERGENT B2 ;  /* 0x0000000000027941 */ /* 0x000fea0003800200 */
.L_x_33250:
        /* <DEDUP_REMOVED lines=22> */
.L_x_33256:
[----:B------:R-:W-:Y:S05]  /*652e0*/  BSYNC.RECONVERGENT B2 ;  /* 0x0000000000027941 */ /* 0x000fea0003800200 */
.L_x_33255:
        /* <DEDUP_REMOVED lines=84> */
.L_x_33258:
[----:B------:R-:W-:Y:S02]  /*65830*/  FSEL R2, RZ, 3.37028055040000000000e+12, P0 ;  /* 0x54442d18ff027808 */ /* 0x000fe40000000000 */
[----:B------:R-:W-:-:S07]  /*65840*/  FSEL R3, RZ, 2.1426990032196044922, P0 ;  /* 0x400921fbff037808 */ /* 0x000fce0000000000 */
.L_x_33259:
[----:B------:R-:W-:Y:S05]  /*65850*/  BSYNC.RECONVERGENT B0 ;  /* 0x0000000000007941 */ /* 0x000fea0003800200 */
.L_x_33257:
[----:B------:R-:W-:Y:S01]  /*65860*/  DADD R16, |R16|, |R18| ;  /* 0x0000000010107229 */ /* 0x000fe20000000612 */
[----:B------:R-:W-:Y:S01]  /*65870*/  LOP3.LUT R19, R3, 0x80000000, R19, 0xb8, !PT ;  /* 0x8000000003137812 */ /* 0x000fe200078eb813 */
[----:B------:R-:W-:-:S06]  /*65880*/  DMUL R8, R8, 0.5 ;  /* 0x3fe0000008087828 */ /* 0x000fcc0000000000 */
[----:B------:R-:W-:-:S06]  /*65890*/  DSETP.NAN.AND P0, PT, R16, R16, PT ;  /* 0x000000101000722a */ /* 0x000fcc0003f08000 */
[----:B------:R-:W-:Y:S02]  /*658a0*/  FSEL R2, R16, R2, P0 ;  /* 0x0000000210027208 */ /* 0x000fe40000000000 */
[----:B------:R-:W-:Y:S01]  /*658b0*/  FSEL R3, R17, R19, P0 ;  /* 0x0000001311037208 */ /* 0x000fe20000000000 */
[----:B------:R-:W-:Y:S06]  /*658c0*/  BRA `(.L_x_33260) ;  /* 0x0000006400d47947 */ /* 0x000fec0003800000 */
.L_x_33249:
        /* <DEDUP_REMOVED lines=101> */
.L_x_33263:
[----:B------:R-:W-:Y:S05]  /*65f20*/  BSYNC.RECONVERGENT B0 ;  /* 0x0000000000007941 */ /* 0x000fea0003800200 */
.L_x_33262:
        /* <DEDUP_REMOVED lines=8> */
.L_x_33265:
[----:B------:R-:W-:Y:S05]  /*65fb0*/  BSYNC.RECONVERGENT B2 ;  /* 0x0000000000027941 */ /* 0x000fea0003800200 */
.L_x_33264:
        /* <DEDUP_REMOVED lines=84> */
.L_x_33267:
[----:B------:R-:W-:Y:S02]  /*66500*/  FSEL R2, RZ, 3.37028055040000000000e+12, P0 ;  /* 0x54442d18ff027808 */ /* 0x000fe40000000000 */
[----:B------:R-:W-:-:S07]  /*66510*/  FSEL R3, RZ, 2.1426990032196044922, P0 ;  /* 0x400921fbff037808 */ /* 0x000fce0000000000 */
.L_x_33268:
[----:B------:R-:W-:Y:S05]  /*66520*/  BSYNC.RECONVERGENT B0 ;  /* 0x0000000000007941 */ /* 0x000fea0003800200 */
.L_x_33266:
[----:B------:R-:W-:Y:S01]  /*66530*/  DADD R16, |R16|, |R18| ;  /* 0x0000000010107229 */ /* 0x000fe20000000612 */
[----:B------:R-:W-:Y:S01]  /*66540*/  LOP3.LUT R19, R3, 0x80000000, R19, 0xb8, !PT ;  /* 0x8000000003137812 */ /* 0x000fe200078eb813 */
[----:B------:R-:W-:-:S06]  /*66550*/  DMUL R8, R8, 0.5 ;  /* 0x3fe0000008087828 */ /* 0x000fcc0000000000 */
[----:B------:R-:W-:-:S06]  /*66560*/  DSETP.NAN.AND P0, PT, R16, R16, PT ;  /* 0x000000101000722a */ /* 0x000fcc0003f08000 */
[----:B------:R-:W-:Y:S02]  /*66570*/  FSEL R2, R16, R2, P0 ;  /* 0x0000000210027208 */ /* 0x000fe40000000000 */
[----:B------:R-:W-:Y:S01]  /*66580*/  FSEL R3, R17, R19, P0 ;  /* 0x0000001311037208 */ /* 0x000fe20000000000 */
[----:B------:R-:W-:Y:S06]  /*66590*/  BRA `(.L_x_33260) ;  /* 0x0000005800a07947 */ /* 0x000fec0003800000 */
.L_x_33261:
        /* <DEDUP_REMOVED lines=28> */
.L_x_33270:
        /* <DEDUP_REMOVED lines=81> */
.L_x_33269:
        /* <DEDUP_REMOVED lines=99> */
.L_x_33272:
        /* <DEDUP_REMOVED lines=22> */
.L_x_33275:
[----:B------:R-:W-:Y:S05]  /*67400*/  BSYNC.RECONVERGENT B3 ;  /* 0x0000000000037941 */ /* 0x000fea0003800200 */
.L_x_33274:
        /* <DEDUP_REMOVED lines=29> */
.L_x_33273:
[----:B------:R-:W-:Y:S05]  /*675e0*/  BSYNC.RECONVERGENT B2 ;  /* 0x0000000000027941 */ /* 0x000fea0003800200 */
.L_x_33271:
        /* <DEDUP_REMOVED lines=26> */
.L_x_33277:
[----:B------:R-:W-:Y:S05]  /*67790*/  BSYNC.RECONVERGENT B2 ;  /* 0x0000000000027941 */ /* 0x000fea0003800200 */
.L_x_33276:
        /* <DEDUP_REMOVED lines=84> */
.L_x_33279:
[----:B------:R-:W-:Y:S02]  /*67ce0*/  FSEL R2, RZ, 3.37028055040000000000e+12, P0 ;  /* 0x54442d18ff027808 */ /* 0x000fe40000000000 */
[----:B------:R-:W-:-:S07]  /*67cf0*/  FSEL R3, RZ, 2.1426990032196044922, P0 ;  /* 0x400921fbff037808 */ /* 0x000fce0000000000 */
.L_x_33280:
[----:B------:R-:W-:Y:S05]  /*67d00*/  BSYNC.RECONVERGENT B0 ;  /* 0x0000000000007941 */ /* 0x000fea0003800200 */
.L_x_33278:
[----:B------:R-:W-:Y:S01]  /*67d10*/  DADD R16, |R16|, |R18| ;  /* 0x0000000010107229 */ /* 0x000fe20000000612 */
[----:B------:R-:W-:Y:S01]  /*67d20*/  LOP3.LUT R19, R3, 0x80000000, R19, 0xb8, !PT ;  /* 0x8000000003137812 */ /* 0x000fe200078eb813 */
[----:B------:R-:W-:-:S06]  /*67d30*/  DMUL R8, R44, 0.5 ;  /* 0x3fe000002c087828 */ /* 0x000fcc0000000000 */
[----:B------:R-:W-:-:S06]  /*67d40*/  DSETP.NAN.AND P0, PT, R16, R16, PT ;  /* 0x000000101000722a */ /* 0x000fcc0003f08000 */
[----:B------:R-:W-:Y:S02]  /*67d50*/  FSEL R2, R16, R2, P0 ;  /* 0x0000000210027208 */ /* 0x000fe40000000000 */
[----:B------:R-:W-:Y:S01]  /*67d60*/  FSEL R3, R17, R19, P0 ;  /* 0x0000001311037208 */ /* 0x000fe20000000000 */
[----:B------:R-:W-:Y:S06]  /*67d70*/  BRA `(.L_x_33260) ;  /* 0x0000004000a87947 */ /* 0x000fec0003800000 */
.L_x_33248:
        /* <DEDUP_REMOVED lines=137> */
.L_x_33282:
[----:B------:R-:W-:Y:S05]  /*68610*/  BSYNC.RECONVERGENT B0 ;  /* 0x0000000000007941 */ /* 0x000fea0003800200 */
.L_x_33281:
        /* <DEDUP_REMOVED lines=8> */
.L_x_33284:
[----:B------:R-:W-:Y:S05]  /*686a0*/  BSYNC.RECONVERGENT B2 ;  /* 0x0000000000027941 */ /* 0x000fea0003800200 */
.L_x_33283:
        /* <DEDUP_REMOVED lines=84> */
.L_x_33286:
[----:B------:R-:W-:Y:S02]  /*68bf0*/  FSEL R2, RZ, 3.37028055040000000000e+12, P0 ;  /* 0x54442d18ff027808 */ /* 0x000fe40000000000 */
[----:B------:R-:W-:-:S07]  /*68c00*/  FSEL R3, RZ, 2.1426990032196044922, P0 ;  /* 0x400921fbff037808 */ /* 0x000fce0000000000 */
.L_x_33287:
[----:B------:R-:W-:Y:S05]  /*68c10*/  BSYNC.RECONVERGENT B0 ;  /* 0x0000000000007941 */ /* 0x000fea0003800200 */
.L_x_33285:
[----:B------:R-:W-:Y:S01]  /*68c20*/  DADD R16, |R16|, |R18| ;  /* 0x0000000010107229 */ /* 0x000fe20000000612 */
[----:B------:R-:W-:-:S07]  /*68c30*/  LOP3.LUT R19, R3, 0x80000000, R19, 0xb8, !PT ;  /* 0x8000000003137812 */ /* 0x000fce00078eb813 */
[----:B------:R-:W-:-:S06]  /*68c40*/  DSETP.NAN.AND P0, PT, R16, R16, PT ;  /* 0x000000101000722a */ /* 0x000fcc0003f08000 */
[----:B------:R-:W-:Y:S02]  /*68c50*/  FSEL R2, R16, R2, P0 ;  /* 0x0000000210027208 */ /* 0x000fe40000000000 */
[----:B------:R-:W-:Y:S01]  /*68c60*/  FSEL R3, R17, R19, P0 ;  /* 0x0000001311037208 */ /* 0x000fe20000000000 */
[----:B------:R-:W-:Y:S06]  /*68c70*/  BRA `(.L_x_33260) ;  /* 0x0000003000e87947 */ /* 0x000fec0003800000 */
.L_x_33247:
        /* <DEDUP_REMOVED lines=92> */
.L_x_33290:
        /* <DEDUP_REMOVED lines=22> */
.L_x_33293:
[----:B------:R-:W-:Y:S05]  /*693a0*/  BSYNC.RECONVERGENT B3 ;  /* 0x0000000000037941 */ /* 0x000fea0003800200 */
.L_x_33292:
        /* <DEDUP_REMOVED lines=29> */
.L_x_33291:
[----:B------:R-:W-:Y:S05]  /*69580*/  BSYNC.RECONVERGENT B2 ;  /* 0x0000000000027941 */ /* 0x000fea0003800200 */
.L_x_33289:
        /* <DEDUP_REMOVED lines=87> */
.L_x_33288:
        /* <DEDUP_REMOVED lines=88> */
.L_x_33246:
        /* <DEDUP_REMOVED lines=25> */
.L_x_33295:
[----:B------:R-:W-:Y:S05]  /*6a210*/  BSYNC.RECONVERGENT B2 ;  /* 0x0000000000027941 */ /* 0x000fea0003800200 */
.L_x_33294:
        /* <DEDUP_REMOVED lines=23> */
.L_x_33297:
[----:B------:R-:W-:Y:S05]  /*6a390*/  BSYNC.RECONVERGENT B2 ;  /* 0x0000000000027941 */ /* 0x000fea0003800200 */
.L_x_33296:
        /* <DEDUP_REMOVED lines=140> */
.L_x_33299:
[----:B------:R-:W-:Y:S05]  /*6ac60*/  BSYNC.RECONVERGENT B0 ;  /* 0x0000000000007941 */ /* 0x000fea0003800200 */
.L_x_33298:
        /* <DEDUP_REMOVED lines=8> */
.L_x_33301:
[----:B------:R-:W-:Y:S05]  /*6acf0*/  BSYNC.RECONVERGENT B2 ;  /* 0x0000000000027941 */ /* 0x000fea0003800200 */
.L_x_33300:
        /* <DEDUP_REMOVED lines=84> */
.L_x_33303:
[----:B------:R-:W-:Y:S02]  /*6b240*/  FSEL R2, RZ, 3.37028055040000000000e+12, P0 ;  /* 0x54442d18ff027808 */ /* 0x000fe40000000000 */
[----:B------:R-:W-:-:S07]  /*6b250*/  FSEL R3, RZ, 2.1426990032196044922, P0 ;  /* 0x400921fbff037808 */ /* 0x000fce0000000000 */
.L_x_33304:
[----:B------:R-:W-:Y:S05]  /*6b260*/  BSYNC.RECONVERGENT B0 ;  /* 0x0000000000007941 */ /* 0x000fea0003800200 */
.L_x_33302:
[----:B------:R-:W-:Y:S01]  /*6b270*/  DADD R16, |R16|, |R18| ;  /* 0x0000000010107229 */ /* 0x000fe20000000612 */
[----:B------:R-:W-:Y:S01]  /*6b280*/  LOP3.LUT R19, R3, 0x80000000, R19, 0xb8, !PT ;  /* 0x8000000003137812 */ /* 0x000fe200078eb813 */
[----:B------:R-:W-:-:S06]  /*6b290*/  DADD R8, R8, 1 ;  /* 0x3ff0000008087429 */ /* 0x000fcc0000000000 */
[----:B------:R-:W-:-:S06]  /*6b2a0*/  DSETP.NAN.AND P0, PT, R16, R16, PT ;  /* 0x000000101000722a */ /* 0x000fcc0003f08000 */
[----:B------:R-:W-:Y:S02]  /*6b2b0*/  FSEL R2, R16, R2, P0 ;  /* 0x0000000210027208 */ /* 0x000fe40000000000 */
[----:B------:R-:W-:Y:S01]  /*6b2c0*/  FSEL R3, R17, R19, P0 ;  /* 0x0000001311037208 */ /* 0x000fe20000000000 */
[----:B------:R-:W-:Y:S06]  /*6b2d0*/  BRA `(.L_x_33260) ;  /* 0x0000000c00507947 */ /* 0x000fec0003800000 */
.L_x_33245:
        /* <DEDUP_REMOVED lines=111> */
.L_x_33306:
[----:B------:R-:W-:Y:S05]  /*6b9d0*/  BSYNC.RECONVERGENT B0 ;  /* 0x0000000000007941 */ /* 0x000fea0003800200 */
.L_x_33305:
[----:B------:R-:W-:Y:S04]  /*6b9e0*/  BSSY.RECONVERGENT B2, `(.L_x_33307) ;  /* 0x0000007000027945 */ /* 0x000fe80003800200 */
[----:B------:R-:W-:Y:S05]  /*6b9f0*/  @P4 BRA P5, `(.L_x_33308) ;  /* 0x0000000000144947 */ /* 0x000fea0002800000 */
[----:B------:R-:W-:Y:S01]  /*6ba00*/  IMAD.MOV.U32 R0, RZ, RZ, R4 ;  /* 0x000000ffff007224 */ /* 0x000fe200078e0004 */
[----:B------:R-:W-:Y:S01]  /*6ba10*/  MOV R4, 0x6ba50 ;  /* 0x0006ba5000047802 */ /* 0x000fe20000000f00 */
[----:B------:R-:W-:Y:S02]  /*6ba20*/  IMAD.MOV.U32 R2, RZ, RZ, R10 ;  /* 0x000000ffff027224 */ /* 0x000fe400078e000a */
[----:B------:R-:W-:-:S07]  /*6ba30*/  IMAD.MOV.U32 R3, RZ, RZ, R11 ;  /* 0x000000ffff037224 */ /* 0x000fce00078e000b */
[----:B------:R-:W-:Y:S05]  /*6ba40*/  CALL.REL.NOINC `($__internal_75_$__cuda_sm20_div_rn_f64_full) ;  /* 0x0000034800807944 */ /* 0x000fea0003c00000 */
.L_x_33308:
[----:B------:R-:W-:Y:S05]  /*6ba50*/  BSYNC.RECONVERGENT B2 ;  /* 0x0000000000027941 */ /* 0x000fea0003800200 */
.L_x_33307:
        /* <DEDUP_REMOVED lines=84> */
.L_x_33310:
[----:B------:R-:W-:Y:S02]  /*6bfa0*/  FSEL R2, RZ, 3.37028055040000000000e+12, P0 ;  /* 0x54442d18ff027808 */ /* 0x000fe40000000000 */
[----:B------:R-:W-:-:S07]  /*6bfb0*/  FSEL R3, RZ, 2.1426990032196044922, P0 ;  /* 0x400921fbff037808 */ /* 0x000fce0000000000 */
.L_x_33311:
[----:B------:R-:W-:Y:S05]  /*6bfc0*/  BSYNC.RECONVERGENT B0 ;  /* 0x0000000000007941 */ /* 0x000fea0003800200 */
.L_x_33309:
[----:B------:R-:W-:Y:S01]  /*6bfd0*/  DADD R16, |R16|, |R18| ;  /* 0x0000000010107229 */ /* 0x000fe20000000612 */
[----:B------:R-:W-:-:S07]  /*6bfe0*/  LOP3.LUT R19, R3, 0x80000000, R19, 0xb8, !PT ;  /* 0x8000000003137812 */ /* 0x000fce00078eb813 */
[----:B------:R-:W-:-:S06]  /*6bff0*/  DSETP.NAN.AND P0, PT, R16, R16, PT ;  /* 0x000000101000722a */ /* 0x000fcc0003f08000 */
[----:B------:R-:W-:Y:S02]  /*6c000*/  FSEL R2, R16, R2, P0 ;  /* 0x0000000210027208 */ /* 0x000fe40000000000 */
[----:B------:R-:W-:-:S07]  /*6c010*/  FSEL R3, R17, R19, P0 ;  /* 0x0000001311037208 */ /* 0x000fce0000000000 */
.L_x_33260:
[----:B------:R-:W-:Y:S05]  /*6c020*/  BSYNC.RECONVERGENT B1 ;  /* 0x0000000000017941 */ /* 0x000fea0003800200 */
.L_x_33244:
        /* <DEDUP_REMOVED lines=77> */
.L_x_33318:
[----:B------:R-:W-:Y:S05]  /*6c500*/  BSYNC.RECONVERGENT B0 ;  /* 0x0000000000007941 */ /* 0x000fea0003800200 */
.L_x_33317:
        /* <DEDUP_REMOVED lines=25> */
.L_x_33322:
[----:B------:R-:W-:Y:S05]  /*6c6a0*/  BSYNC.RECONVERGENT B4 ;  /* 0x0000000000047941 */ /* 0x000fea0003800200 */
.L_x_33321:
[----:B------:R-:W-:Y:S01]  /*6c6b0*/  VIADD R0, R4, 0x1 ;  /* 0x0000000104007836 */ /* 0x000fe20000000000 */
[----:B------:R-:W-:Y:S06]  /*6c6c0*/  BRA `(.L_x_33323) ;  /* 0x0000000000087947 */ /* 0x000fec0003800000 */
.L_x_33320:
[----:B------:R-:W-:Y:S01]  /*6c6d0*/  DMUL R2, RZ, R18 ;  /* 0x00000012ff027228 */ /* 0x000fe20000000000 */
[----:B------:R-:W-:-:S10]  /*6c6e0*/  IMAD.MOV.U32 R0, RZ, RZ, 0x1 ;  /* 0x00000001ff007424 */ /* 0x000fd400078e00ff */
.L_x_33323:
[----:B------:R-:W-:Y:S05]  /*6c6f0*/  BSYNC.RECONVERGENT B3 ;  /* 0x0000000000037941 */ /* 0x000fea0003800200 */
.L_x_33319:
        /* <DEDUP_REMOVED lines=56> */
.L_x_33325:
[----:B------:R-:W-:Y:S01]  /*6ca80*/  DMUL R2, RZ, R18 ;  /* 0x00000012ff027228 */ /* 0x000fe20000000000 */
[----:B------:R-:W-:-:S10]  /*6ca90*/  IMAD.MOV.U32 R0, RZ, RZ, RZ ;  /* 0x000000ffff007224 */ /* 0x000fd400078e00ff */
.L_x_33326:
[----:B------:R-:W-:Y:S05]  /*6caa0*/  BSYNC.RECONVERGENT B3 ;  /* 0x0000000000037941 */ /* 0x000fea0003800200 */
.L_x_33324:
        /* <DEDUP_REMOVED lines=32> */
.L_x_33316:
        /* <DEDUP_REMOVED lines=62> */
.L_x_33329:
[----:B------:R-:W-:Y:S05]  /*6d090*/  BSYNC.RECONVERGENT B0 ;  /* 0x0000000000007941 */ /* 0x000fea0003800200 */
.L_x_33328:
        /* <DEDUP_REMOVED lines=38> */
.L_x_33333:
[----:B------:R-:W-:Y:S05]  /*6d300*/  BSYNC.RECONVERGENT B4 ;  /* 0x0000000000047941 */ /* 0x000fea0003800200 */
.L_x_33332:
[----:B------:R-:W-:Y:S01]  /*6d310*/  VIADD R0, R4, 0x1 ;  /* 0x0000000104007836 */ /* 0x000fe20000000000 */
[----:B------:R-:W-:Y:S06]  /*6d320*/  BRA `(.L_x_33334) ;  /* 0x0000000000087947 */ /* 0x000fec0003800000 */
.L_x_33331:
[----:B------:R-:W-:Y:S01]  /*6d330*/  DMUL R2, RZ, R18 ;  /* 0x00000012ff027228 */ /* 0x000fe20000000000 */
[----:B------:R-:W-:-:S10]  /*6d340*/  IMAD.MOV.U32 R0, RZ, RZ, 0x1 ;  /* 0x00000001ff007424 */ /* 0x000fd400078e00ff */
.L_x_33334:
[----:B------:R-:W-:Y:S05]  /*6d350*/  BSYNC.RECONVERGENT B3 ;  /* 0x0000000000037941 */ /* 0x000fea0003800200 */
.L_x_33330:
        /* <DEDUP_REMOVED lines=58> */
.L_x_33336:
[----:B------:R-:W-:Y:S01]  /*6d700*/  DMUL R2, RZ, R18 ;  /* 0x00000012ff027228 */ /* 0x000fe20000000000 */
[----:B------:R-:W-:-:S10]  /*6d710*/  IMAD.MOV.U32 R0, RZ, RZ, RZ ;  /* 0x000000ffff007224 */ /* 0x000fd400078e00ff */
.L_x_33337:
[----:B------:R-:W-:Y:S05]  /*6d720*/  BSYNC.RECONVERGENT B3 ;  /* 0x0000000000037941 */ /* 0x000fea0003800200 */
.L_x_33335:
        /* <DEDUP_REMOVED lines=35> */
.L_x_33315:
        /* <DEDUP_REMOVED lines=10> */
.L_x_33338:
[----:B------:R-:W-:-:S10]  /*6da00*/  DADD R16, R18, -R18 ;  /* 0x0000000012107229 */ /* 0x000fd40000000812 */
[----:B------:R-:W-:Y:S02]  /*6da10*/  IMAD.MOV.U32 R18, RZ, RZ, R16 ;  /* 0x000000ffff127224 */ /* 0x000fe400078e0010 */
[----:B------:R-:W-:Y:S01]  /*6da20*/  IMAD.MOV.U32 R19, RZ, RZ, R17 ;  /* 0x000000ffff137224 */ /* 0x000fe200078e0011 */
[----:B------:R-:W-:Y:S06]  /*6da30*/  BRA `(.L_x_33327) ;  /* 0x0000000800cc7947 */ /* 0x000fec0003800000 */
.L_x_33314:
        /* <DEDUP_REMOVED lines=26> */
.L_x_33342:
[----:B------:R-:W-:Y:S05]  /*6dbe0*/  BSYNC.RECONVERGENT B4 ;  /* 0x0000000000047941 */ /* 0x000fea0003800200 */
.L_x_33341:
[----:B------:R-:W-:Y:S01]  /*6dbf0*/  VIADD R0, R4, 0x1 ;  /* 0x0000000104007836 */ /* 0x000fe20000000000 */
[----:B------:R-:W-:Y:S06]  /*6dc00*/  BRA `(.L_x_33343) ;  /* 0x0000000000087947 */ /* 0x000fec0003800000 */
.L_x_33340:
[----:B------:R-:W-:Y:S01]  /*6dc10*/  DMUL R2, RZ, R18 ;  /* 0x00000012ff027228 */ /* 0x000fe20000000000 */
[----:B------:R-:W-:-:S10]  /*6dc20*/  IMAD.MOV.U32 R0, RZ, RZ, 0x1 ;  /* 0x00000001ff007424 */ /* 0x000fd400078e00ff */
.L_x_33343:
[----:B------:R-:W-:Y:S05]  /*6dc30*/  BSYNC.RECONVERGENT B3 ;  /* 0x0000000000037941 */ /* 0x000fea0003800200 */
.L_x_33339:
        /* <DEDUP_REMOVED lines=56> */
.L_x_33345:
[----:B------:R-:W-:Y:S01]  /*6dfc0*/  DMUL R2, RZ, R18 ;  /* 0x00000012ff027228 */ /* 0x000fe20000000000 */
[----:B------:R-:W-:-:S10]  /*6dfd0*/  IMAD.MOV.U32 R0, RZ, RZ, RZ ;  /* 0x000000ffff007224 */ /* 0x000fd400078e00ff */
.L_x_33346:
[----:B------:R-:W-:Y:S05]  /*6dfe0*/  BSYNC.RECONVERGENT B3 ;  /* 0x0000000000037941 */ /* 0x000fea0003800200 */
.L_x_33344:
        /* <DEDUP_REMOVED lines=30> */
.L_x_33313:
        /* <DEDUP_REMOVED lines=58> */
.L_x_33327:
[----:B------:R-:W-:Y:S05]  /*6e570*/  BSYNC.RECONVERGENT B2 ;  /* 0x0000000000027941 */ /* 0x000fea0003800200 */
.L_x_33312:
        /* <DEDUP_REMOVED lines=133> */
.L_x_33354:
        /* <DEDUP_REMOVED lines=22> */
.L_x_33357:
[----:B------:R-:W-:Y:S05]  /*6ef30*/  BSYNC.RECONVERGENT B3 ;  /* 0x0000000000037941 */ /* 0x000fea0003800200 */
.L_x_33356:
        /* <DEDUP_REMOVED lines=29> */
.L_x_33355:
[----:B------:R-:W-:Y:S05]  /*6f110*/  BSYNC.RECONVERGENT B2 ;  /* 0x0000000000027941 */ /* 0x000fea0003800200 */
.L_x_33353:
        /* <DEDUP_REMOVED lines=22> */
.L_x_33359:
[----:B------:R-:W-:Y:S05]  /*6f280*/  BSYNC.RECONVERGENT B2 ;  /* 0x0000000000027941 */ /* 0x000fea0003800200 */
.L_x_33358:
        /* <DEDUP_REMOVED lines=84> */
.L_x_33361:
[----:B------:R-:W-:Y:S02]  /*6f7d0*/  FSEL R2, RZ, 3.37028055040000000000e+12, P0 ;  /* 0x54442d18ff027808 */ /* 0x000fe40000000000 */
[----:B------:R-:W-:-:S07]  /*6f7e0*/  FSEL R3, RZ, 2.1426990032196044922, P0 ;  /* 0x400921fbff037808 */ /* 0x000fce0000000000 */
.L_x_33362:
[----:B------:R-:W-:Y:S05]  /*6f7f0*/  BSYNC.RECONVERGENT B0 ;  /* 0x0000000000007941 */ /* 0x000fea0003800200 */
.L_x_33360:
[----:B------:R-:W-:Y:S01]  /*6f800*/  DADD R12, |R12|, |R14| ;  /* 0x000000000c0c7229 */ /* 0x000fe2000000060e */
[----:B------:R-:W-:Y:S01]  /*6f810*/  LOP3.LUT R15, R3, 0x80000000, R15, 0xb8, !PT ;  /* 0x80000000030f7812 */ /* 0x000fe200078eb80f */
[----:B------:R-:W-:-:S06]  /*6f820*/  DMUL R8, R8, 0.5 ;  /* 0x3fe0000008087828 */ /* 0x000fcc0000000000 */
[----:B------:R-:W-:-:S06]  /*6f830*/  DSETP.NAN.AND P0, PT, R12, R12, PT ;  /* 0x0000000c0c00722a */ /* 0x000fcc0003f08000 */
[----:B------:R-:W-:Y:S02]  /*6f840*/  FSEL R2, R12, R2, P0 ;  /* 0x000000020c027208 */ /* 0x000fe40000000000 */
[----:B------:R-:W-:Y:S01]  /*6f850*/  FSEL R3, R13, R15, P0 ;  /* 0x0000000f0d037208 */ /* 0x000fe20000000000 */
[----:B------:R-:W-:Y:S06]  /*6f860*/  BRA `(.L_x_33363) ;  /* 0x0000006400d47947 */ /* 0x000fec0003800000 */
.L_x_33352:
        /* <DEDUP_REMOVED lines=101> */
.L_x_33366:
[----:B------:R-:W-:Y:S05]  /*6fec0*/  BSYNC.RECONVERGENT B0 ;  /* 0x0000000000007941 */ /* 0x000fea0003800200 */
.L_x_33365:
        /* <DEDUP_REMOVED lines=8> */
.L_x_33368:
[----:B------:R-:W-:Y:S05]  /*6ff50*/  BSYNC.RECONVERGENT B2 ;  /* 0x0000000000027941 */ /* 0x000fea0003800200 */
.L_x_33367:
        /* <DEDUP_REMOVED lines=84> */
.L_x_33370:
[----:B------:R-:W-:Y:S02]  /*704a0*/  FSEL R2, RZ, 3.37028055040000000000e+12, P0 ;  /* 0x54442d18ff027808 */ /* 0x000fe40000000000 */
[----:B------:R-:W-:-:S07]  /*704b0*/  FSEL R3, RZ, 2.1426990032196044922, P0 ;  /* 0x400921fbff037808 */ /* 0x000fce0000000000 */
.L_x_33371:
[----:B------:R-:W-:Y:S05]  /*704c0*/  BSYNC.RECONVERGENT B0 ;  /* 0x0000000000007941 */ /* 0x000fea0003800200 */
.L_x_33369:
[----:B------:R-:W-:Y:S01]  /*704d0*/  DADD R12, |R12|, |R14| ;  /* 0x000000000c0c7229 */ /* 0x000fe2000000060e */
[----:B------:R-:W-:Y:S01]  /*704e0*/  LOP3.LUT R15, R3, 0x80000000, R15, 0xb8, !PT ;  /* 0x80000000030f7812 */ /* 0x000fe200078eb80f */
[----:B------:R-:W-:-:S06]  /*704f0*/  DMUL R8, R8, 0.5 ;  /* 0x3fe0000008087828 */ /* 0x000fcc0000000000 */
[----:B------:R-:W-:-:S06]  /*70500*/  DSETP.NAN.AND P0, PT, R12, R12, PT ;  /* 0x0000000c0c00722a */ /* 0x000fcc0003f08000 */
[----:B------:R-:W-:Y:S02]  /*70510*/  FSEL R2, R12, R2, P0 ;  /* 0x000000020c027208 */ /* 0x000fe40000000000 */
[----:B------:R-:W-:Y:S01]  /*70520*/  FSEL R3, R13, R15, P0 ;  /* 0x0000000f0d037208 */ /* 0x000fe20000000000 */
[----:B------:R-:W-:Y:S06]  /*70530*/  BRA `(.L_x_33363) ;  /* 0x0000005800a07947 */ /* 0x000fec0003800000 */
.L_x_33364:
        /* <DEDUP_REMOVED lines=28> */
.L_x_33373:
        /* <DEDUP_REMOVED lines=81> */
.L_x_33372:
        /* <DEDUP_REMOVED lines=99> */
.L_x_33375:
        /* <DEDUP_REMOVED lines=22> */
.L_x_33378:
[----:B------:R-:W-:Y:S05]  /*713a0*/  BSYNC.RECONVERGENT B3 ;  /* 0x0000000000037941 */ /* 0x000fea0003800200 */
.L_x_33377:
        /* <DEDUP_REMOVED lines=29> */
.L_x_33376:
[----:B------:R-:W-:Y:S05]  /*71580*/  BSYNC.RECONVERGENT B2 ;  /* 0x0000000000027941 */ /* 0x000fea0003800200 */
.L_x_33374:
        /* <DEDUP_REMOVED lines=26> */
.L_x_33380:
[----:B------:R-:W-:Y:S05]  /*71730*/  BSYNC.RECONVERGENT B2 ;  /* 0x0000000000027941 */ /* 0x000fea0003800200 */
.L_x_33379:
        /* <DEDUP_REMOVED lines=84> */
.L_x_33382:
[----:B------:R-:W-:Y:S02]  /*71c80*/  FSEL R2, RZ, 3.37028055040000000000e+12, P0 ;  /* 0x54442d18ff027808 */ /* 0x000fe40000000000 */
[----:B------:R-:W-:-:S07]  /*71c90*/  FSEL R3, RZ, 2.1426990032196044922, P0 ;  /* 0x400921fbff037808 */ /* 0x000fce0000000000 */
.L_x_33383:
[----:B------:R-:W-:Y:S05]  /*71ca0*/  BSYNC.RECONVERGENT B0 ;  /* 0x0000000000007941 */ /* 0x000fea0003800200 */
.L_x_33381:
[----:B------:R-:W-:Y:S01]  /*71cb0*/  DADD R12, |R12|, |R14| ;  /* 0x000000000c0c7229 */ /* 0x000fe2000000060e */
[----:B------:R-:W-:Y:S01]  /*71cc0*/  LOP3.LUT R15, R3, 0x80000000, R15, 0xb8, !PT ;  /* 0x80000000030f7812 */ /* 0x000fe200078eb80f */
[----:B------:R-:W-:-:S06]  /*71cd0*/  DMUL R8, R44, 0.5 ;  /* 0x3fe000002c087828 */ /* 0x000fcc0000000000 */
[----:B------:R-:W-:-:S06]  /*71ce0*/  DSETP.NAN.AND P0, PT, R12, R12, PT ;  /* 0x0000000c0c00722a */ /* 0x000fcc0003f08000 */
[----:B------:R-:W-:Y:S02]  /*71cf0*/  FSEL R2, R12, R2, P0 ;  /* 0x000000020c027208 */ /* 0x000fe40000000000 */
[----:B------:R-:W-:Y:S01]  /*71d00*/  FSEL R3, R13, R15, P0 ;  /* 0x0000000f0d037208 */ /* 0x000fe20000000000 */
[----:B------:R-:W-:Y:S06]  /*71d10*/  BRA `(.L_x_33363) ;  /* 0x0000004000a87947 */ /* 0x000fec0003800000 */
.L_x_33351:
        /* <DEDUP_REMOVED lines=137> */
.L_x_33385:
[----:B------:R-:W-:Y:S05]  /*725b0*/  BSYNC.RECONVERGENT B0 ;  /* 0x0000000000007941 */ /* 0x000fea0003800200 */
.L_x_33384:
        /* <DEDUP_REMOVED lines=8> */
.L_x_33387:
[----:B------:R-:W-:Y:S05]  /*72640*/  BSYNC.RECONVERGENT B2 ;  /* 0x0000000000027941 */ /* 0x000fea0003800200 */
.L_x_33386:
        /* <DEDUP_REMOVED lines=84> */
.L_x_33389:
[----:B------:R-:W-:Y:S02]  /*72b90*/  FSEL R2, RZ, 3.37028055040000000000e+12, P0 ;  /* 0x54442d18ff027808 */ /* 0x000fe40000000000 */
[----:B------:R-:W-:-:S07]  /*72ba0*/  FSEL R3, RZ, 2.1426990032196044922, P0 ;  /* 0x400921fbff037808 */ /* 0x000fce0000000000 */
.L_x_33390:
[----:B------:R-:W-:Y:S05]  /*72bb0*/  BSYNC.RECONVERGENT B0 ;  /* 0x0000000000007941 */ /* 0x000fea0003800200 */
.L_x_33388:
[----:B------:R-:W-:Y:S01]  /*72bc0*/  DADD R12, |R12|, |R14| ;  /* 0x000000000c0c7229 */ /* 0x000fe2000000060e */
[----:B------:R-:W-:-:S07]  /*72bd0*/  LOP3.LUT R15, R3, 0x80000000, R15, 0xb8, !PT ;  /* 0x80000000030f7812 */ /* 0x000fce00078eb80f */
[----:B------:R-:W-:-:S06]  /*72be0*/  DSETP.NAN.AND P0, PT, R12, R12, PT ;  /* 0x0000000c0c00722a */ /* 0x000fcc0003f08000 */
[----:B------:R-:W-:Y:S02]  /*72bf0*/  FSEL R2, R12, R2, P0 ;  /* 0x000000020c027208 */ /* 0x000fe40000000000 */
[----:B------:R-:W-:Y:S01]  /*72c00*/  FSEL R3, R13, R15, P0 ;  /* 0x0000000f0d037208 */ /* 0x000fe20000000000 */
[----:B------:R-:W-:Y:S06]  /*72c10*/  BRA `(.L_x_33363) ;  /* 0x0000003000e87947 */ /* 0x000fec0003800000 */
.L_x_33350:
        /* <DEDUP_REMOVED lines=92> */
.L_x_33393:
        /* <DEDUP_REMOVED lines=22> */
.L_x_33396:
[----:B------:R-:W-:Y:S05]  /*73340*/  BSYNC.RECONVERGENT B3 ;  /* 0x0000000000037941 */ /* 0x000fea0003800200 */
.L_x_33395:
        /* <DEDUP_REMOVED lines=29> */
.L_x_33394:
[----:B------:R-:W-:Y:S05]  /*73520*/  BSYNC.RECONVERGENT B2 ;  /* 0x0000000000027941 */ /* 0x000fea0003800200 */
.L_x_33392:
        /* <DEDUP_REMOVED lines=87> */
.L_x_33391:
        /* <DEDUP_REMOVED lines=88> */
.L_x_33349:
        /* <DEDUP_REMOVED lines=25> */
.L_x_33398:
[----:B------:R-:W-:Y:S05]  /*741b0*/  BSYNC.RECONVERGENT B2 ;  /* 0x0000000000027941 */ /* 0x000fea0003800200 */
.L_x_33397:
        /* <DEDUP_REMOVED lines=23> */
.L_x_33400:
[----:B------:R-:W-:Y:S05]  /*74330*/  BSYNC.RECONVERGENT B2 ;  /* 0x0000000000027941 */ /* 0x000fea0003800200 */
.L_x_33399:
        /* <DEDUP_REMOVED lines=140> */
.L_x_33402:
[----:B------:R-:W-:Y:S05]  /*74c00*/  BSYNC.RECONVERGENT B0 ;  /* 0x0000000000007941 */ /* 0x000fea0003800200 */
.L_x_33401:
        /* <DEDUP_REMOVED lines=8> */
.L_x_33404:
[----:B------:R-:W-:Y:S05]  /*74c90*/  BSYNC.RECONVERGENT B2 ;  /* 0x0000000000027941 */ /* 0x000fea0003800200 */
.L_x_33403:
        /* <DEDUP_REMOVED lines=84> */
.L_x_33406:
[----:B------:R-:W-:Y:S02]  /*751e0*/  FSEL R2, RZ, 3.37028055040000000000e+12, P0 ;  /* 0x54442d18ff027808 */ /* 0x000fe40000000000 */
[----:B------:R-:W-:-:S07]  /*751f0*/  FSEL R3, RZ, 2.1426990032196044922, P0 ;  /* 0x400921fbff037808 */ /* 0x000fce0000000000 */
.L_x_33407:
[----:B------:R-:W-:Y:S05]  /*75200*/  BSYNC.RECONVERGENT B0 ;  /* 0x0000000000007941 */ /* 0x000fea0003800200 */
.L_x_33405:
[----:B------:R-:W-:Y:S01]  /*75210*/  DADD R12, |R12|, |R14| ;  /* 0x000000000c0c7229 */ /* 0x000fe2000000060e */
[----:B------:R-:W-:Y:S01]  /*75220*/  LOP3.LUT R15, R3, 0x80000000, R15, 0xb8, !PT ;  /* 0x80000000030f7812 */ /* 0x000fe200078eb80f */
[----:B------:R-:W-:-:S06]  /*75230*/  DADD R8, R8, 1 ;  /* 0x3ff0000008087429 */ /* 0x000fcc0000000000 */
[----:B------:R-:W-:-:S06]  /*75240*/  DSETP.NAN.AND P0, PT, R12, R12, PT ;  /* 0x0000000c0c00722a */ /* 0x000fcc0003f08000 */
[----:B------:R-:W-:Y:S02]  /*75250*/  FSEL R2, R12, R2, P0 ;  /* 0x000000020c027208 */ /* 0x000fe40000000000 */
[----:B------:R-:W-:Y:S01]  /*75260*/  FSEL R3, R13, R15, P0 ;  /* 0x0000000f0d037208 */ /* 0x000fe20000000000 */
[----:B------:R-:W-:Y:S06]  /*75270*/  BRA `(.L_x_33363) ;  /* 0x0000000c00507947 */ /* 0x000fec0003800000 */
.L_x_33348:
        /* <DEDUP_REMOVED lines=111> */
.L_x_33409:
[----:B------:R-:W-:Y:S05]  /*75970*/  BSYNC.RECONVERGENT B0 ;  /* 0x0000000000007941 */ /* 0x000fea0003800200 */
.L_x_33408:
[----:B------:R-:W-:Y:S04]  /*75980*/  BSSY.RECONVERGENT B2, `(.L_x_33410) ;  /* 0x0000007000027945 */ /* 0x000fe80003800200 */
[----:B------:R-:W-:Y:S05]  /*75990*/  @P4 BRA P5, `(.L_x_33411) ;  /* 0x0000000000144947 */ /* 0x000fea0002800000 */
[----:B------:R-:W-:Y:S01]  /*759a0*/  IMAD.MOV.U32 R0, RZ, RZ, R4 ;  /* 0x000000ffff007224 */ /* 0x000fe200078e0004 */
[----:B------:R-:W-:Y:S01]  /*759b0*/  MOV R4, 0x759f0 ;  /* 0x000759f000047802 */ /* 0x000fe20000000f00 */
[----:B------:R-:W-:Y:S02]  /*759c0*/  IMAD.MOV.U32 R2, RZ, RZ, R10 ;  /* 0x000000ffff027224 */ /* 0x000fe400078e000a */
[----:B------:R-:W-:-:S07]  /*759d0*/  IMAD.MOV.U32 R3, RZ, RZ, R11 ;  /* 0x000000ffff037224 */ /* 0x000fce00078e000b */
[----:B------:R-:W-:Y:S05]  /*759e0*/  CALL.REL.NOINC `($__internal_75_$__cuda_sm20_div_rn_f64_full) ;  /* 0x000002a800987944 */ /* 0x000fea0003c00000 */
.L_x_33411:
[----:B------:R-:W-:Y:S05]  /*759f0*/  BSYNC.RECONVERGENT B2 ;  /* 0x0000000000027941 */ /* 0x000fea0003800200 */
.L_x_33410:
        /* <DEDUP_REMOVED lines=84> */
.L_x_33413:
[----:B------:R-:W-:Y:S02]  /*75f40*/  FSEL R2, RZ, 3.37028055040000000000e+12, P0 ;  /* 0x54442d18ff027808 */ /* 0x000fe40000000000 */
[----:B------:R-:W-:-:S07]  /*75f50*/  FSEL R3, RZ, 2.1426990032196044922, P0 ;  /* 0x400921fbff037808 */ /* 0x000fce0000000000 */
.L_x_33414:
[----:B------:R-:W-:Y:S05]  /*75f60*/  BSYNC.RECONVERGENT B0 ;  /* 0x0000000000007941 */ /* 0x000fea0003800200 */
.L_x_33412:
[----:B------:R-:W-:Y:S01]  /*75f70*/  DADD R12, |R12|, |R14| ;  /* 0x000000000c0c7229 */ /* 0x000fe2000000060e */
[----:B------:R-:W-:-:S07]  /*75f80*/  LOP3.LUT R15, R3, 0x80000000, R15, 0xb8, !PT ;  /* 0x80000000030f7812 */ /* 0x000fce00078eb80f */
[----:B------:R-:W-:-:S06]  /*75f90*/  DSETP.NAN.AND P0, PT, R12, R12, PT ;  /* 0x0000000c0c00722a */ /* 0x000fcc0003f08000 */
[----:B------:R-:W-:Y:S02]  /*75fa0*/  FSEL R2, R12, R2, P0 ;  /* 0x000000020c027208 */ /* 0x000fe40000000000 */
[----:B------:R-:W-:-:S07]  /*75fb0*/  FSEL R3, R13, R15, P0 ;  /* 0x0000000f0d037208 */ /* 0x000fce0000000000 */
.L_x_33363:
[----:B------:R-:W-:Y:S05]  /*75fc0*/  BSYNC.RECONVERGENT B1 ;  /* 0x0000000000017941 */ /* 0x000fea0003800200 */
.L_x_33347:
        /* <DEDUP_REMOVED lines=77> */
.L_x_33421:
[----:B------:R-:W-:Y:S05]  /*764a0*/  BSYNC.RECONVERGENT B0 ;  /* 0x0000000000007941 */ /* 0x000fea0003800200 */
.L_x_33420:
        /* <DEDUP_REMOVED lines=25> */
.L_x_33425:
[----:B------:R-:W-:Y:S05]  /*76640*/  BSYNC.RECONVERGENT B4 ;  /* 0x0000000000047941 */ /* 0x000fea0003800200 */
.L_x_33424:
[----:B------:R-:W-:Y:S01]  /*76650*/  VIADD R0, R4, 0x1 ;  /* 0x0000000104007836 */ /* 0x000fe20000000000 */
[----:B------:R-:W-:Y:S06]  /*76660*/  BRA `(.L_x_33426) ;  /* 0x0000000000087947 */ /* 0x000fec0003800000 */
.L_x_33423:
[----:B------:R-:W-:Y:S01]  /*76670*/  DMUL R2, RZ, R14 ;  /* 0x0000000eff027228 */ /* 0x000fe20000000000 */
[----:B------:R-:W-:-:S10]  /*76680*/  IMAD.MOV.U32 R0, RZ, RZ, 0x1 ;  /* 0x00000001ff007424 */ /* 0x000fd400078e00ff */
.L_x_33426:
[----:B------:R-:W-:Y:S05]  /*76690*/  BSYNC.RECONVERGENT B3 ;  /* 0x0000000000037941 */ /* 0x000fea0003800200 */
.L_x_33422:
        /* <DEDUP_REMOVED lines=56> */
.L_x_33428:
[----:B------:R-:W-:Y:S01]  /*76a20*/  DMUL R2, RZ, R14 ;  /* 0x0000000eff027228 */ /* 0x000fe20000000000 */
[----:B------:R-:W-:-:S10]  /*76a30*/  IMAD.MOV.U32 R0, RZ, RZ, RZ ;  /* 0x000000ffff007224 */ /* 0x000fd400078e00ff */
.L_x_33429:
[----:B------:R-:W-:Y:S05]  /*76a40*/  BSYNC.RECONVERGENT B3 ;  /* 0x0000000000037941 */ /* 0x000fea0003800200 */
.L_x_33427:
        /* <DEDUP_REMOVED lines=32> */
.L_x_33419:
        /* <DEDUP_REMOVED lines=62> */
.L_x_33432:
[----:B------:R-:W-:Y:S05]  /*77030*/  BSYNC.RECONVERGENT B0 ;  /* 0x0000000000007941 */ /* 0x000fea0003800200 */
.L_x_33431:
        /* <DEDUP_REMOVED lines=38> */
.L_x_33436:
[----:B------:R-:W-:Y:S05]  /*772a0*/  BSYNC.RECONVERGENT B4 ;  /* 0x0000000000047941 */ /* 0x000fea0003800200 */
.L_x_33435:
[----:B------:R-:W-:Y:S01]  /*772b0*/  VIADD R0, R4, 0x1 ;  /* 0x0000000104007836 */ /* 0x000fe20000000000 */
[----:B------:R-:W-:Y:S06]  /*772c0*/  BRA `(.L_x_33437) ;  /* 0x0000000000087947 */ /* 0x000fec0003800000 */
.L_x_33434:
[----:B------:R-:W-:Y:S01]  /*772d0*/  DMUL R2, RZ, R14 ;  /* 0x0000000eff027228 */ /* 0x000fe20000000000 */
[----:B------:R-:W-:-:S10]  /*772e0*/  IMAD.MOV.U32 R0, RZ, RZ, 0x1 ;  /* 0x00000001ff007424 */ /* 0x000fd400078e00ff */
.L_x_33437:
[----:B------:R-:W-:Y:S05]  /*772f0*/  BSYNC.RECONVERGENT B3 ;  /* 0x0000000000037941 */ /* 0x000fea0003800200 */
.L_x_33433:
        /* <DEDUP_REMOVED lines=58> */
.L_x_33439:
[----:B------:R-:W-:Y:S01]  /*776a0*/  DMUL R2, RZ, R14 ;  /* 0x0000000eff027228 */ /* 0x000fe20000000000 */
[----:B------:R-:W-:-:S10]  /*776b0*/  IMAD.MOV.U32 R0, RZ, RZ, RZ ;  /* 0x000000ffff007224 */ /* 0x000fd400078e00ff */
.L_x_33440:
[----:B------:R-:W-:Y:S05]  /*776c0*/  BSYNC.RECONVERGENT B3 ;  /* 0x0000000000037941 */ /* 0x000fea0003800200 */
.L_x_33438:
        /* <DEDUP_REMOVED lines=35> */
.L_x_33418:
        /* <DEDUP_REMOVED lines=10> */
.L_x_33441:
[----:B------:R-:W-:-:S10]  /*779a0*/  DADD R12, R14, -R14 ;  /* 0x000000000e0c7229 */ /* 0x000fd4000000080e */
[----:B------:R-:W-:Y:S02]  /*779b0*/  IMAD.MOV.U32 R14, RZ, RZ, R12 ;  /* 0x000000ffff0e7224 */ /* 0x000fe400078e000c */
[----:B------:R-:W-:Y:S01]  /*779c0*/  IMAD.MOV.U32 R15, RZ, RZ, R13 ;  /* 0x000000ffff0f7224 */ /* 0x000fe200078e000d */
[----:B------:R-:W-:Y:S06]  /*779d0*/  BRA `(.L_x_33430) ;  /* 0x0000000800cc7947 */ /* 0x000fec0003800000 */
.L_x_33417:
        /* <DEDUP_REMOVED lines=26> */
.L_x_33445:
[----:B------:R-:W-:Y:S05]  /*77b80*/  BSYNC.RECONVERGENT B4 ;  /* 0x0000000000047941 */ /* 0x000fea0003800200 */
.L_x_33444:
[----:B------:R-:W-:Y:S01]  /*77b90*/  VIADD R0, R4, 0x1 ;  /* 0x0000000104007836 */ /* 0x000fe20000000000 */
[----:B------:R-:W-:Y:S06]  /*77ba0*/  BRA `(.L_x_33446) ;  /* 0x0000000000087947 */ /* 0x000fec0003800000 */
.L_x_33443:
[----:B------:R-:W-:Y:S01]  /*77bb0*/  DMUL R2, RZ, R14 ;  /* 0x0000000eff027228 */ /* 0x000fe20000000000 */
[----:B------:R-:W-:-:S10]  /*77bc0*/  IMAD.MOV.U32 R0, RZ, RZ, 0x1 ;  /* 0x00000001ff007424 */ /* 0x000fd400078e00ff */
.L_x_33446:
[----:B------:R-:W-:Y:S05]  /*77bd0*/  BSYNC.RECONVERGENT B3 ;  /* 0x0000000000037941 */ /* 0x000fea0003800200 */
.L_x_33442:
        /* <DEDUP_REMOVED lines=56> */
.L_x_33448:
[----:B------:R-:W-:Y:S01]  /*77f60*/  DMUL R2, RZ, R14 ;  /* 0x0000000eff027228 */ /* 0x000fe20000000000 */
[----:B------:R-:W-:-:S10]  /*77f70*/  IMAD.MOV.U32 R0, RZ, RZ, RZ ;  /* 0x000000ffff007224 */ /* 0x000fd400078e00ff */
.L_x_33449:
[----:B------:R-:W-:Y:S05]  /*77f80*/  BSYNC.RECONVERGENT B3 ;  /* 0x0000000000037941 */ /* 0x000fea0003800200 */
.L_x_33447:
        /* <DEDUP_REMOVED lines=30> */
.L_x_33416:
        /* <DEDUP_REMOVED lines=58> */
.L_x_33430:
[----:B------:R-:W-:Y:S05]  /*78510*/  BSYNC.RECONVERGENT B2 ;  /* 0x0000000000027941 */ /* 0x000fea0003800200 */
.L_x_33415:
        /* <DEDUP_REMOVED lines=133> */
.L_x_33457:
        /* <DEDUP_REMOVED lines=22> */
.L_x_33460:
[----:B------:R-:W-:Y:S05]  /*78ed0*/  BSYNC.RECONVERGENT B3 ;  /* 0x0000000000037941 */ /* 0x000fea0003800200 */
.L_x_33459:
        /* <DEDUP_REMOVED lines=29> */
.L_x_33458:
[----:B------:R-:W-:Y:S05]  /*790b0*/  BSYNC.RECONVERGENT B2 ;  /* 0x0000000000027941 */ /* 0x000fea0003800200 */
.L_x_33456:
        /* <DEDUP_REMOVED lines=22> */
.L_x_33462:
[----:B------:R-:W-:Y:S05]  /*79220*/  BSYNC.RECONVERGENT B2 ;  /* 0x0000000000027941 */ /* 0x000fea0003800200 */
.L_x_33461:
        /* <DEDUP_REMOVED lines=84> */
.L_x_33464:
[----:B------:R-:W-:Y:S02]  /*79770*/  FSEL R2, RZ, 3.37028055040000000000e+12, P0 ;  /* 0x54442d18ff027808 */ /* 0x000fe40000000000 */
[----:B------:R-:W-:-:S07]  /*79780*/  FSEL R3, RZ, 2.1426990032196044922, P0 ;  /* 0x400921fbff037808 */ /* 0x000fce0000000000 */
.L_x_33465:
[----:B------:R-:W-:Y:S05]  /*79790*/  BSYNC.RECONVERGENT B0 ;  /* 0x0000000000007941 */ /* 0x000fea0003800200 */
.L_x_33463:
[----:B------:R-:W-:Y:S01]  /*797a0*/  DADD R40, |R40|, |R42| ;  /* 0x0000000028287229 */ /* 0x000fe2000000062a */
[----:B------:R-:W-:Y:S01]  /*797b0*/  LOP3.LUT R43, R3, 0x80000000, R43, 0xb8, !PT ;  /* 0x80000000032b7812 */ /* 0x000fe200078eb82b */
[----:B------:R-:W-:-:S06]  /*797c0*/  DMUL R8, R8, 0.5 ;  /* 0x3fe0000008087828 */ /* 0x000fcc0000000000 */
[----:B------:R-:W-:-:S06]  /*797d0*/  DSETP.NAN.AND P0, PT, R40, R40, PT ;  /* 0x000000282800722a */ /* 0x000fcc0003f08000 */
[----:B------:R-:W-:Y:S02]  /*797e0*/  FSEL R2, R40, R2, P0 ;  /* 0x0000000228027208 */ /* 0x000fe40000000000 */
[----:B------:R-:W-:Y:S01]  /*797f0*/  FSEL R3, R41, R43, P0 ;  /* 0x0000002b29037208 */ /* 0x000fe20000000000 */
[----:B------:R-:W-:Y:S06]  /*79800*/  BRA `(.L_x_33466) ;  /* 0x0000006400d47947 */ /* 0x000fec0003800000 */
.L_x_33455:
        /* <DEDUP_REMOVED lines=101> */
.L_x_33469:
[----:B------:R-:W-:Y:S05]  /*79e60*/  BSYNC.RECONVERGENT B0 ;  /* 0x0000000000007941 */ /* 0x000fea0003800200 */
.L_x_33468:
        /* <DEDUP_REMOVED lines=8> */
.L_x_33471:
[----:B------:R-:W-:Y:S05]  /*79ef0*/  BSYNC.RECONVERGENT B2 ;  /* 0x0000000000027941 */ /* 0x000fea0003800200 */
.L_x_33470:
        /* <DEDUP_REMOVED lines=84> */
.L_x_33473:
[----:B------:R-:W-:Y:S02]  /*7a440*/  FSEL R2, RZ, 3.37028055040000000000e+12, P0 ;  /* 0x54442d18ff027808 */ /* 0x000fe40000000000 */
[----:B------:R-:W-:-:S07]  /*7a450*/  FSEL R3, RZ, 2.1426990032196044922, P0 ;  /* 0x400921fbff037808 */ /* 0x000fce0000000000 */
.L_x_33474:
[----:B------:R-:W-:Y:S05]  /*7a460*/  BSYNC.RECONVERGENT B0 ;  /* 0x0000000000007941 */ /* 0x000fea0003800200 */
.L_x_33472:
[----:B------:R-:W-:Y:S01]  /*7a470*/  DADD R40, |R40|, |R42| ;  /* 0x0000000028287229 */ /* 0x000fe2000000062a */
[----:B------:R-:W-:Y:S01]  /*7a480*/  LOP3.LUT R43, R3, 0x80000000, R43, 0xb8, !PT ;  /* 0x80000000032b7812 */ /* 0x000fe200078eb82b */
[----:B------:R-:W-:-:S06]  /*7a490*/  DMUL R8, R8, 0.5 ;  /* 0x3fe0000008087828 */ /* 0x000fcc0000000000 */
[----:B------:R-:W-:-:S06]  /*7a4a0*/  DSETP.NAN.AND P0, PT, R40, R40, PT ;  /* 0x000000282800722a */ /* 0x000fcc0003f08000 */
[----:B------:R-:W-:Y:S02]  /*7a4b0*/  FSEL R2, R40, R2, P0 ;  /* 0x0000000228027208 */ /* 0x000fe40000000000 */
[----:B------:R-:W-:Y:S01]  /*7a4c0*/  FSEL R3, R41, R43, P0 ;  /* 0x0000002b29037208 */ /* 0x000fe20000000000 */
[----:B------:R-:W-:Y:S06]  /*7a4d0*/  BRA `(.L_x_33466) ;  /* 0x0000005800a07947 */ /* 0x000fec0003800000 */
.L_x_33467:
        /* <DEDUP_REMOVED lines=28> */
.L_x_33476:
        /* <DEDUP_REMOVED lines=81> */
.L_x_33475:
        /* <DEDUP_REMOVED lines=99> */
.L_x_33478:
        /* <DEDUP_REMOVED lines=22> */
.L_x_33481:
[----:B------:R-:W-:Y:S05]  /*7b340*/  BSYNC.RECONVERGENT B3 ;  /* 0x0000000000037941 */ /* 0x000fea0003800200 */
.L_x_33480:
        /* <DEDUP_REMOVED lines=29> */
.L_x_33479:
[----:B------:R-:W-:Y:S05]  /*7b520*/  BSYNC.RECONVERGENT B2 ;  /* 0x0000000000027941 */ /* 0x000fea0003800200 */
.L_x_33477:
        /* <DEDUP_REMOVED lines=26> */
.L_x_33483:
[----:B------:R-:W-:Y:S05]  /*7b6d0*/  BSYNC.RECONVERGENT B2 ;  /* 0x0000000000027941 */ /* 0x000fea0003800200 */
.L_x_33482:
        /* <DEDUP_REMOVED lines=84> */
.L_x_33485:
[----:B------:R-:W-:Y:S02]  /*7bc20*/  FSEL R2, RZ, 3.37028055040000000000e+12, P0 ;  /* 0x54442d18ff027808 */ /* 0x000fe40000000000 */
[----:B------:R-:W-:-:S07]  /*7bc30*/  FSEL R3, RZ, 2.1426990032196044922, P0 ;  /* 0x400921fbff037808 */ /* 0x000fce0000000000 */
.L_x_33486:
[----:B------:R-:W-:Y:S05]  /*7bc40*/  BSYNC.RECONVERGENT B0 ;  /* 0x0000000000007941 */ /* 0x000fea0003800200 */
.L_x_33484:
[----:B------:R-:W-:Y:S01]  /*7bc50*/  DADD R40, |R40|, |R42| ;  /* 0x0000000028287229 */ /* 0x000fe2000000062a */
[----:B------:R-:W-:Y:S01]  /*7bc60*/  LOP3.LUT R43, R3, 0x80000000, R43, 0xb8, !PT ;  /* 0x80000000032b7812 */ /* 0x000fe200078eb82b */
[----:B------:R-:W-:-:S06]  /*7bc70*/  DMUL R8, R44, 0.5 ;  /* 0x3fe000002c087828 */ /* 0x000fcc0000000000 */
[----:B------:R-:W-:-:S06]  /*7bc80*/  DSETP.NAN.AND P0, PT, R40, R40, PT ;  /* 0x000000282800722a */ /* 0x000fcc0003f08000 */
[----:B------:R-:W-:Y:S02]  /*7bc90*/  FSEL R2, R40, R2, P0 ;  /* 0x0000000228027208 */ /* 0x000fe40000000000 */
[----:B------:R-:W-:Y:S01]  /*7bca0*/  FSEL R3, R41, R43, P0 ;  /* 0x0000002b29037208 */ /* 0x000fe20000000000 */
[----:B------:R-:W-:Y:S06]  /*7bcb0*/  BRA `(.L_x_33466) ;  /* 0x0000004000a87947 */ /* 0x000fec0003800000 */
.L_x_33454:
        /* <DEDUP_REMOVED lines=137> */
.L_x_33488:
[----:B------:R-:W-:Y:S05]  /*7c550*/  BSYNC.RECONVERGENT B0 ;  /* 0x0000000000007941 */ /* 0x000fea0003800200 */
.L_x_33487:
        /* <DEDUP_REMOVED lines=8> */
.L_x_33490:
[----:B------:R-:W-:Y:S05]  /*7c5e0*/  BSYNC.RECONVERGENT B2 ;  /* 0x0000000000027941 */ /* 0x000fea0003800200 */
.L_x_33489:
        /* <DEDUP_REMOVED lines=84> */
.L_x_33492:
[----:B------:R-:W-:Y:S02]  /*7cb30*/  FSEL R2, RZ, 3.37028055040000000000e+12, P0 ;  /* 0x54442d18ff027808 */ /* 0x000fe40000000000 */
[----:B------:R-:W-:-:S07]  /*7cb40*/  FSEL R3, RZ, 2.1426990032196044922, P0 ;  /* 0x400921fbff037808 */ /* 0x000fce0000000000 */
.L_x_33493:
[----:B------:R-:W-:Y:S05]  /*7cb50*/  BSYNC.RECONVERGENT B0 ;  /* 0x0000000000007941 */ /* 0x000fea0003800200 */
.L_x_33491:
[----:B------:R-:W-:Y:S01]  /*7cb60*/  DADD R40, |R40|, |R42| ;  /* 0x0000000028287229 */ /* 0x000fe2000000062a */
[----:B------:R-:W-:-:S07]  /*7cb70*/  LOP3.LUT R43, R3, 0x80000000, R43, 0xb8, !PT ;  /* 0x80000000032b7812 */ /* 0x000fce00078eb82b */
[----:B------:R-:W-:-:S06]  /*7cb80*/  DSETP.NAN.AND P0, PT, R40, R40, PT ;  /* 0x000000282800722a */ /* 0x000fcc0003f08000 */
[----:B------:R-:W-:Y:S02]  /*7cb90*/  FSEL R2, R40, R2, P0 ;  /* 0x0000000228027208 */ /* 0x000fe40000000000 */
[----:B------:R-:W-:Y:S01]  /*7cba0*/  FSEL R3, R41, R43, P0 ;  /* 0x0000002b29037208 */ /* 0x000fe20000000000 */
[----:B------:R-:W-:Y:S06]  /*7cbb0*/  BRA `(.L_x_33466) ;  /* 0x0000003000e87947 */ /* 0x000fec0003800000 */
.L_x_33453:
        /* <DEDUP_REMOVED lines=92> */
.L_x_33496:
        /* <DEDUP_REMOVED lines=22> */
.L_x_33499:
[----:B------:R-:W-:Y:S05]  /*7d2e0*/  BSYNC.RECONVERGENT B3 ;  /* 0x0000000000037941 */ /* 0x000fea0003800200 */
.L_x_33498:
        /* <DEDUP_REMOVED lines=29> */
.L_x_33497:
[----:B------:R-:W-:Y:S05]  /*7d4c0*/  BSYNC.RECONVERGENT B2 ;  /* 0x0000000000027941 */ /* 0x000fea0003800200 */
.L_x_33495:
        /* <DEDUP_REMOVED lines=87> */
.L_x_33494:
        /* <DEDUP_REMOVED lines=88> */
.L_x_33452:
        /* <DEDUP_REMOVED lines=25> */
.L_x_33501:
[----:B------:R-:W-:Y:S05]  /*7e150*/  BSYNC.RECONVERGENT B2 ;  /* 0x0000000000027941 */ /* 0x000fea0003800200 */
.L_x_33500:
        /* <DEDUP_REMOVED lines=23> */
.L_x_33503:
[----:B------:R-:W-:Y:S05]  /*7e2d0*/  BSYNC.RECONVERGENT B2 ;  /* 0x0000000000027941 */ /* 0x000fea0003800200 */
.L_x_33502:
        /* <DEDUP_REMOVED lines=140> */
.L_x_33505:
[----:B------:R-:W-:Y:S05]  /*7eba0*/  BSYNC.RECONVERGENT B0 ;  /* 0x0000000000007941 */ /* 0x000fea0003800200 */
.L_x_33504:
        /* <DEDUP_REMOVED lines=8> */
.L_x_33507:
[----:B------:R-:W-:Y:S05]  /*7ec30*/  BSYNC.RECONVERGENT B2 ;  /* 0x0000000000027941 */ /* 0x000fea0003800200 */
.L_x_33506:
        /* <DEDUP_REMOVED lines=84> */
.L_x_33509:
[----:B------:R-:W-:Y:S02]  /*7f180*/  FSEL R2, RZ, 3.37028055040000000000e+12, P0 ;  /* 0x54442d18ff027808 */ /* 0x000fe40000000000 */
[----:B------:R-:W-:-:S07]  /*7f190*/  FSEL R3, RZ, 2.1426990032196044922, P0 ;  /* 0x400921fbff037808 */ /* 0x000fce0000000000 */
.L_x_33510:
[----:B------:R-:W-:Y:S05]  /*7f1a0*/  BSYNC.RECONVERGENT B0 ;  /* 0x0000000000007941 */ /* 0x000fea0003800200 */
.L_x_33508:
[----:B------:R-:W-:Y:S01]  /*7f1b0*/  DADD R40, |R40|, |R42| ;  /* 0x0000000028287229 */ /* 0x000fe2000000062a */
[----:B------:R-:W-:Y:S01]  /*7f1c0*/  LOP3.LUT R43, R3, 0x80000000, R43, 0xb8, !PT ;  /* 0x80000000032b7812 */ /* 0x000fe200078eb82b */
[----:B------:R-:W-:-:S06]  /*7f1d0*/  DADD R8, R8, 1 ;  /* 0x3ff0000008087429 */ /* 0x000fcc0000000000 */
[----:B------:R-:W-:-:S06]  /*7f1e0*/  DSETP.NAN.AND P0, PT, R40, R40, PT ;  /* 0x000000282800722a */ /* 0x000fcc0003f08000 */
[----:B------:R-:W-:Y:S02]  /*7f1f0*/  FSEL R2, R40, R2, P0 ;  /* 0x0000000228027208 */ /* 0x000fe40000000000 */
[----:B------:R-:W-:Y:S01]  /*7f200*/  FSEL R3, R41, R43, P0 ;  /* 0x0000002b29037208 */ /* 0x000fe20000000000 */
[----:B------:R-:W-:Y:S06]  /*7f210*/  BRA `(.L_x_33466) ;  /* 0x0000000c00507947 */ /* 0x000fec0003800000 */
.L_x_33451:
        /* <DEDUP_REMOVED lines=111> */
.L_x_33512:
[----:B------:R-:W-:Y:S05]  /*7f910*/  BSYNC.RECONVERGENT B0 ;  /* 0x0000000000007941 */ /* 0x000fea0003800200 */
.L_x_33511:
[----:B------:R-:W-:Y:S04]  /*7f920*/  BSSY.RECONVERGENT B2, `(.L_x_33513) ;  /* 0x0000007000027945 */ /* 0x000fe80003800200 */
[----:B------:R-:W-:Y:S05]  /*7f930*/  @P4 BRA P5, `(.L_x_33514) ;  /* 0x0000000000144947 */ /* 0x000fea0002800000 */
[----:B------:R-:W-:Y:S01]  /*7f940*/  IMAD.MOV.U32 R0, RZ, RZ, R4 ;  /* 0x000000ffff007224 */ /* 0x000fe200078e0004 */
[----:B------:R-:W-:Y:S01]  /*7f950*/  MOV R4, 0x7f990 ;  /* 0x0007f99000047802 */ /* 0x000fe20000000f00 */
[----:B------:R-:W-:Y:S02]  /*7f960*/  IMAD.MOV.U32 R2, RZ, RZ, R10 ;  /* 0x000000ffff027224 */ /* 0x000fe400078e000a */
[----:B------:R-:W-:-:S07]  /*7f970*/  IMAD.MOV.U32 R3, RZ, RZ, R11 ;  /* 0x000000ffff037224 */ /* 0x000fce00078e000b */
[----:B------:R-:W-:Y:S05]  /*7f980*/  CALL.REL.NOINC `($__internal_75_$__cuda_sm20_div_rn_f64_full) ;  /* 0x0000020800b07944 */ /* 0x000fea0003c00000 */
.L_x_33514:
[----:B------:R-:W-:Y:S05]  /*7f990*/  BSYNC.RECONVERGENT B2 ;  /* 0x0000000000027941 */ /* 0x000fea0003800200 */
.L_x_33513:
        /* <DEDUP_REMOVED lines=84> */
.L_x_33516:
[----:B------:R-:W-:Y:S02]  /*7fee0*/  FSEL R2, RZ, 3.37028055040000000000e+12, P0 ;  /* 0x54442d18ff027808 */ /* 0x000fe40000000000 */
[----:B------:R-:W-:-:S07]  /*7fef0*/  FSEL R3, RZ, 2.1426990032196044922, P0 ;  /* 0x400921fbff037808 */ /* 0x000fce0000000000 */
.L_x_33517:
[----:B------:R-:W-:Y:S05]  /*7ff00*/  BSYNC.RECONVERGENT B0 ;  /* 0x0000000000007941 */ /* 0x000fea0003800200 */
.L_x_33515:
[----:B------:R-:W-:Y:S01]  /*7ff10*/  DADD R40, |R40|, |R42| ;  /* 0x0000000028287229 */ /* 0x000fe2000000062a */
[----:B------:R-:W-:-:S07]  /*7ff20*/  LOP3.LUT R43, R3, 0x80000000, R43, 0xb8, !PT ;  /* 0x80000000032b7812 */ /* 0x000fce00078eb82b */
[----:B------:R-:W-:-:S06]  /*7ff30*/  DSETP.NAN.AND P0, PT, R40, R40, PT ;  /* 0x000000282800722a */ /* 0x000fcc0003f08000 */
[----:B------:R-:W-:Y:S02]  /*7ff40*/  FSEL R2, R40, R2, P0 ;  /* 0x0000000228027208 */ /* 0x000fe40000000000 */
[----:B------:R-:W-:-:S07]  /*7ff50*/  FSEL R3, R41, R43, P0 ;  /* 0x0000002b29037208 */ /* 0x000fce0000000000 */
.L_x_33466:
[----:B------:R-:W-:Y:S05]  /*7ff60*/  BSYNC.RECONVERGENT B1 ;  /* 0x0000000000017941 */ /* 0x000fea0003800200 */
.L_x_33450:
        /* <DEDUP_REMOVED lines=77> */
.L_x_33524:
[----:B------:R-:W-:Y:S05]  /*80440*/  BSYNC.RECONVERGENT B0 ;  /* 0x0000000000007941 */ /* 0x000fea0003800200 */
.L_x_33523:
        /* <DEDUP_REMOVED lines=25> */
.L_x_33528:
[----:B------:R-:W-:Y:S05]  /*805e0*/  BSYNC.RECONVERGENT B4 ;  /* 0x0000000000047941 */ /* 0x000fea0003800200 */
.L_x_33527:
[----:B------:R-:W-:Y:S01]  /*805f0*/  VIADD R0, R4, 0x1 ;  /* 0x0000000104007836 */ /* 0x000fe20000000000 */
[----:B------:R-:W-:Y:S06]  /*80600*/  BRA `(.L_x_33529) ;  /* 0x0000000000087947 */ /* 0x000fec0003800000 */
.L_x_33526:
[----:B------:R-:W-:Y:S01]  /*80610*/  DMUL R2, RZ, R42 ;  /* 0x0000002aff027228 */ /* 0x000fe20000000000 */
[----:B------:R-:W-:-:S10]  /*80620*/  IMAD.MOV.U32 R0, RZ, RZ, 0x1 ;  /* 0x00000001ff007424 */ /* 0x000fd400078e00ff */
.L_x_33529:
[----:B------:R-:W-:Y:S05]  /*80630*/  BSYNC.RECONVERGENT B3 ;  /* 0x0000000000037941 */ /* 0x000fea0003800200 */
.L_x_33525:
        /* <DEDUP_REMOVED lines=56> */
.L_x_33531:
[----:B------:R-:W-:Y:S01]  /*809c0*/  DMUL R2, RZ, R42 ;  /* 0x0000002aff027228 */ /* 0x000fe20000000000 */
[----:B------:R-:W-:-:S10]  /*809d0*/  IMAD.MOV.U32 R0, RZ, RZ, RZ ;  /* 0x000000ffff007224 */ /* 0x000fd400078e00ff */
.L_x_33532:
[----:B------:R-:W-:Y:S05]  /*809e0*/  BSYNC.RECONVERGENT B3 ;  /* 0x0000000000037941 */ /* 0x000fea0003800200 */
.L_x_33530:
        /* <DEDUP_REMOVED lines=32> */
.L_x_33522:
        /* <DEDUP_REMOVED lines=62> */
.L_x_33535:
[----:B------:R-:W-:Y:S05]  /*80fd0*/  BSYNC.RECONVERGENT B0 ;  /* 0x0000000000007941 */ /* 0x000fea0003800200 */
.L_x_33534:
        /* <DEDUP_REMOVED lines=38> */
.L_x_33539:
[----:B------:R-:W-:Y:S05]  /*81240*/  BSYNC.RECONVERGENT B4 ;  /* 0x0000000000047941 */ /* 0x000fea0003800200 */
.L_x_33538:
[----:B------:R-:W-:Y:S01]  /*81250*/  VIADD R0, R4, 0x1 ;  /* 0x0000000104007836 */ /* 0x000fe20000000000 */
[----:B------:R-:W-:Y:S06]  /*81260*/  BRA `(.L_x_33540) ;  /* 0x0000000000087947 */ /* 0x000fec0003800000 */
.L_x_33537:
[----:B------:R-:W-:Y:S01]  /*81270*/  DMUL R2, RZ, R42 ;  /* 0x0000002aff027228 */ /* 0x000fe20000000000 */
[----:B------:R-:W-:-:S10]  /*81280*/  IMAD.MOV.U32 R0, RZ, RZ, 0x1 ;  /* 0x00000001ff007424 */ /* 0x000fd400078e00ff */
.L_x_33540:
[----:B------:R-:W-:Y:S05]  /*81290*/  BSYNC.RECONVERGENT B3 ;  /* 0x0000000000037941 */ /* 0x000fea0003800200 */
.L_x_33536:
        /* <DEDUP_REMOVED lines=58> */
.L_x_33542:
[----:B------:R-:W-:Y:S01]  /*81640*/  DMUL R2, RZ, R42 ;  /* 0x0000002aff027228 */ /* 0x000fe20000000000 */
[----:B------:R-:W-:-:S10]  /*81650*/  IMAD.MOV.U32 R0, RZ, RZ, RZ ;  /* 0x000000ffff007224 */ /* 0x000fd400078e00ff */
.L_x_33543:
[----:B------:R-:W-:Y:S05]  /*81660*/  BSYNC.RECONVERGENT B3 ;  /* 0x0000000000037941 */ /* 0x000fea0003800200 */
.L_x_33541:
        /* <DEDUP_REMOVED lines=35> */
.L_x_33521:
        /* <DEDUP_REMOVED lines=10> */
.L_x_33544:
[----:B------:R-:W-:-:S10]  /*81940*/  DADD R40, R42, -R42 ;  /* 0x000000002a287229 */ /* 0x000fd4000000082a */
[----:B------:R-:W-:Y:S02]  /*81950*/  IMAD.MOV.U32 R42, RZ, RZ, R40 ;  /* 0x000000ffff2a7224 */ /* 0x000fe400078e0028 */
[----:B------:R-:W-:Y:S01]  /*81960*/  IMAD.MOV.U32 R43, RZ, RZ, R41 ;  /* 0x000000ffff2b7224 */ /* 0x000fe200078e0029 */
[----:B------:R-:W-:Y:S06]  /*81970*/  BRA `(.L_x_33533) ;  /* 0x0000000800cc7947 */ /* 0x000fec0003800000 */
.L_x_33520:
        /* <DEDUP_REMOVED lines=26> */
.L_x_33548:
[----:B------:R-:W-:Y:S05]  /*81b20*/  BSYNC.RECONVERGENT B4 ;  /* 0x0000000000047941 */ /* 0x000fea0003800200 */
.L_x_33547:
[----:B------:R-:W-:Y:S01]  /*81b30*/  VIADD R0, R4, 0x1 ;  /* 0x0000000104007836 */ /* 0x000fe20000000000 */
[----:B------:R-:W-:Y:S06]  /*81b40*/  BRA `(.L_x_33549) ;  /* 0x0000000000087947 */ /* 0x000fec0003800000 */
.L_x_33546:
[----:B------:R-:W-:Y:S01]  /*81b50*/  DMUL R2, RZ, R42 ;  /* 0x0000002aff027228 */ /* 0x000fe20000000000 */
[----:B------:R-:W-:-:S10]  /*81b60*/  IMAD.MOV.U32 R0, RZ, RZ, 0x1 ;  /* 0x00000001ff007424 */ /* 0x000fd400078e00ff */
.L_x_33549:
[----:B------:R-:W-:Y:S05]  /*81b70*/  BSYNC.RECONVERGENT B3 ;  /* 0x0000000000037941 */ /* 0x000fea0003800200 */
.L_x_33545:
        /* <DEDUP_REMOVED lines=56> */
.L_x_33551:
[----:B------:R-:W-:Y:S01]  /*81f00*/  DMUL R2, RZ, R42 ;  /* 0x0000002aff027228 */ /* 0x000fe20000000000 */
[----:B------:R-:W-:-:S10]  /*81f10*/  IMAD.MOV.U32 R0, RZ, RZ, RZ ;  /* 0x000000ffff007224 */ /* 0x000fd400078e00ff */
.L_x_33552:
[----:B------:R-:W-:Y:S05]  /*81f20*/  BSYNC.RECONVERGENT B3 ;  /* 0x0000000000037941 */ /* 0x000fea0003800200 */
.L_x_33550:
        /* <DEDUP_REMOVED lines=30> */
.L_x_33519:
        /* <DEDUP_REMOVED lines=58> */
.L_x_33533:
[----:B------:R-:W-:Y:S05]  /*824b0*/  BSYNC.RECONVERGENT B2 ;  /* 0x0000000000027941 */ /* 0x000fea0003800200 */
.L_x_33518:
        /* <DEDUP_REMOVED lines=133> */
.L_x_33560:
        /* <DEDUP_REMOVED lines=22> */
.L_x_33563:
[----:B------:R-:W-:Y:S05]  /*82e70*/  BSYNC.RECONVERGENT B3 ;  /* 0x0000000000037941 */ /* 0x000fea0003800200 */
.L_x_33562:
        /* <DEDUP_REMOVED lines=29> */
.L_x_33561:
[----:B------:R-:W-:Y:S05]  /*83050*/  BSYNC.RECONVERGENT B2 ;  /* 0x0000000000027941 */ /* 0x000fea0003800200 */
.L_x_33559:
        /* <DEDUP_REMOVED lines=22> */
.L_x_33565:
[----:B------:R-:W-:Y:S05]  /*831c0*/  BSYNC.RECONVERGENT B2 ;  /* 0x0000000000027941 */ /* 0x000fea0003800200 */
.L_x_33564:
        /* <DEDUP_REMOVED lines=84> */
.L_x_33567:
[----:B------:R-:W-:Y:S02]  /*83710*/  FSEL R2, RZ, 3.37028055040000000000e+12, P0 ;  /* 0x54442d18ff027808 */ /* 0x000fe40000000000 */
[----:B------:R-:W-:-:S07]  /*83720*/  FSEL R3, RZ, 2.1426990032196044922, P0 ;  /* 0x400921fbff037808 */ /* 0x000fce0000000000 */
.L_x_33568:
[----:B------:R-:W-:Y:S05]  /*83730*/  BSYNC.RECONVERGENT B0 ;  /* 0x0000000000007941 */ /* 0x000fea0003800200 */
.L_x_33566:
[----:B------:R-:W-:Y:S01]  /*83740*/  DADD R36, |R36|, |R38| ;  /* 0x0000000024247229 */ /* 0x000fe20000000626 */
[----:B------:R-:W-:Y:S01]  /*83750*/  LOP3.LUT R39, R3, 0x80000000, R39, 0xb8, !PT ;  /* 0x8000000003277812 */ /* 0x000fe200078eb827 */
[----:B------:R-:W-:-:S06]  /*83760*/  DMUL R8, R8, 0.5 ;  /* 0x3fe0000008087828 */ /* 0x000fcc0000000000 */
[----:B------:R-:W-:-:S06]  /*83770*/  DSETP.NAN.AND P0, PT, R36, R36, PT ;  /* 0x000000242400722a */ /* 0x000fcc0003f08000 */
[----:B------:R-:W-:Y:S02]  /*83780*/  FSEL R2, R36, R2, P0 ;  /* 0x0000000224027208 */ /* 0x000fe40000000000 */
[----:B------:R-:W-:Y:S01]  /*83790*/  FSEL R3, R37, R39, P0 ;  /* 0x0000002725037208 */ /* 0x000fe20000000000 */
[----:B------:R-:W-:Y:S06]  /*837a0*/  BRA `(.L_x_33569) ;  /* 0x0000006400d47947 */ /* 0x000fec0003800000 */
.L_x_33558:
        /* <DEDUP_REMOVED lines=101> */
.L_x_33572:
[----:B------:R-:W-:Y:S05]  /*83e00*/  BSYNC.RECONVERGENT B0 ;  /* 0x0000000000007941 */ /* 0x000fea0003800200 */
.L_x_33571:
        /* <DEDUP_REMOVED lines=8> */
.L_x_33574:
[----:B------:R-:W-:Y:S05]  /*83e90*/  BSYNC.RECONVERGENT B2 ;  /* 0x0000000000027941 */ /* 0x000fea0003800200 */
.L_x_33573:
        /* <DEDUP_REMOVED lines=84> */
.L_x_33576:
[----:B------:R-:W-:Y:S02]  /*843e0*/  FSEL R2, RZ, 3.37028055040000000000e+12, P0 ;  /* 0x54442d18ff027808 */ /* 0x000fe40000000000 */
[----:B------:R-:W-:-:S07]  /*843f0*/  FSEL R3, RZ, 2.1426990032196044922, P0 ;  /* 0x400921fbff037808 */ /* 0x000fce0000000000 */
.L_x_33577:
[----:B------:R-:W-:Y:S05]  /*84400*/  BSYNC.RECONVERGENT B0 ;  /* 0x0000000000007941 */ /* 0x000fea0003800200 */
.L_x_33575:
[----:B------:R-:W-:Y:S01]  /*84410*/  DADD R36, |R36|, |R38| ;  /* 0x0000000024247229 */ /* 0x000fe20000000626 */
[----:B------:R-:W-:Y:S01]  /*84420*/  LOP3.LUT R39, R3, 0x80000000, R39, 0xb8, !PT ;  /* 0x8000000003277812 */ /* 0x000fe200078eb827 */
[----:B------:R-:W-:-:S06]  /*84430*/  DMUL R8, R8, 0.5 ;  /* 0x3fe0000008087828 */ /* 0x000fcc0000000000 */
[----:B------:R-:W-:-:S06]  /*84440*/  DSETP.NAN.AND P0, PT, R36, R36, PT ;  /* 0x000000242400722a */ /* 0x000fcc0003f08000 */
[----:B------:R-:W-:Y:S02]  /*84450*/  FSEL R2, R36, R2, P0 ;  /* 0x0000000224027208 */ /* 0x000fe40000000000 */
[----:B------:R-:W-:Y:S01]  /*84460*/  FSEL R3, R37, R39, P0 ;  /* 0x0000002725037208 */ /* 0x000fe20000000000 */
[----:B------:R-:W-:Y:S06]  /*84470*/  BRA `(.L_x_33569) ;  /* 0x0000005800a07947 */ /* 0x000fec0003800000 */
.L_x_33570:
        /* <DEDUP_REMOVED lines=28> */
.L_x_33579:
        /* <DEDUP_REMOVED lines=81> */
.L_x_33578:
        /* <DEDUP_REMOVED lines=99> */
.L_x_33581:
        /* <DEDUP_REMOVED lines=22> */
.L_x_33584:
[----:B------:R-:W-:Y:S05]  /*852e0*/  BSYNC.RECONVERGENT B3 ;  /* 0x0000000000037941 */ /* 0x000fea0003800200 */
.L_x_33583:
        /* <DEDUP_REMOVED lines=29> */
.L_x_33582:
[----:B------:R-:W-:Y:S05]  /*854c0*/  BSYNC.RECONVERGENT B2 ;  /* 0x0000000000027941 */ /* 0x000fea0003800200 */
.L_x_33580:
        /* <DEDUP_REMOVED lines=26> */
.L_x_33586:
[----:B------:R-:W-:Y:S05]  /*85670*/  BSYNC.RECONVERGENT B2 ;  /* 0x0000000000027941 */ /* 0x000fea0003800200 */
.L_x_33585:
        /* <DEDUP_REMOVED lines=84> */
.L_x_33588:
[----:B------:R-:W-:Y:S02]  /*85bc0*/  FSEL R2, RZ, 3.37028055040000000000e+12, P0 ;  /* 0x54442d18ff027808 */ /* 0x000fe40000000000 */
[----:B------:R-:W-:-:S07]  /*85bd0*/  FSEL R3, RZ, 2.1426990032196044922, P0 ;  /* 0x400921fbff037808 */ /* 0x000fce0000000000 */
.L_x_33589:
[----:B------:R-:W-:Y:S05]  /*85be0*/  BSYNC.RECONVERGENT B0 ;  /* 0x0000000000007941 */ /* 0x000fea0003800200 */
.L_x_33587:
[----:B------:R-:W-:Y:S01]  /*85bf0*/  DADD R36, |R36|, |R38| ;  /* 0x0000000024247229 */ /* 0x000fe20000000626 */
[----:B------:R-:W-:Y:S01]  /*85c00*/  LOP3.LUT R39, R3, 0x80000000, R39, 0xb8, !PT ;  /* 0x8000000003277812 */ /* 0x000fe200078eb827 */
[----:B------:R-:W-:-:S06]  /*85c10*/  DMUL R8, R44, 0.5 ;  /* 0x3fe000002c087828 */ /* 0x000fcc0000000000 */
[----:B------:R-:W-:-:S06]  /*85c20*/  DSETP.NAN.AND P0, PT, R36, R36, PT ;  /* 0x000000242400722a */ /* 0x000fcc0003f08000 */
[----:B------:R-:W-:Y:S02]  /*85c30*/  FSEL R2, R36, R2, P0 ;  /* 0x0000000224027208 */ /* 0x000fe40000000000 */
[----:B------:R-:W-:Y:S01]  /*85c40*/  FSEL R3, R37, R39, P0 ;  /* 0x0000002725037208 */ /* 0x000fe20000000000 */
[----:B------:R-:W-:Y:S06]  /*85c50*/  BRA `(.L_x_33569) ;  /* 0x0000004000a87947 */ /* 0x000fec0003800000 */
.L_x_33557:
        /* <DEDUP_REMOVED lines=137> */
.L_x_33591:
[----:B------:R-:W-:Y:S05]  /*864f0*/  BSYNC.RECONVERGENT B0 ;  /* 0x0000000000007941 */ /* 0x000fea0003800200 */
.L_x_33590:
        /* <DEDUP_REMOVED lines=8> */
.L_x_33593:
[----:B------:R-:W-:Y:S05]  /*86580*/  BSYNC.RECONVERGENT B2 ;  /* 0x0000000000027941 */ /* 0x000fea0003800200 */
.L_x_33592:
        /* <DEDUP_REMOVED lines=84> */
.L_x_33595:
[----:B------:R-:W-:Y:S02]  /*86ad0*/  FSEL R2, RZ, 3.37028055040000000000e+12, P0 ;  /* 0x54442d18ff027808 */ /* 0x000fe40000000000 */
[----:B------:R-:W-:-:S07]  /*86ae0*/  FSEL R3, RZ, 2.1426990032196044922, P0 ;  /* 0x400921fbff037808 */ /* 0x000fce0000000000 */
.L_x_33596:
[----:B------:R-:W-:Y:S05]  /*86af0*/  BSYNC.RECONVERGENT B0 ;  /* 0x0000000000007941 */ /* 0x000fea0003800200 */
.L_x_33594:
[----:B------:R-:W-:Y:S01]  /*86b00*/  DADD R36, |R36|, |R38| ;  /* 0x0000000024247229 */ /* 0x000fe20000000626 */
[----:B------:R-:W-:-:S07]  /*86b10*/  LOP3.LUT R39, R3, 0x80000000, R39, 0xb8, !PT ;  /* 0x8000000003277812 */ /* 0x000fce00078eb827 */
[----:B------:R-:W-:-:S06]  /*86b20*/  DSETP.NAN.AND P0, PT, R36, R36, PT ;  /* 0x000000242400722a */ /* 0x000fcc0003f08000 */
[----:B------:R-:W-:Y:S02]  /*86b30*/  FSEL R2, R36, R2, P0 ;  /* 0x0000000224027208 */ /* 0x000fe40000000000 */
[----:B------:R-:W-:Y:S01]  /*86b40*/  FSEL R3, R37, R39, P0 ;  /* 0x0000002725037208 */ /* 0x000fe20000000000 */
[----:B------:R-:W-:Y:S06]  /*86b50*/  BRA `(.L_x_33569) ;  /* 0x0000003000e87947 */ /* 0x000fec0003800000 */
.L_x_33556:
        /* <DEDUP_REMOVED lines=92> */
.L_x_33599:
        /* <DEDUP_REMOVED lines=22> */
.L_x_33602:
[----:B------:R-:W-:Y:S05]  /*87280*/  BSYNC.RECONVERGENT B3 ;  /* 0x0000000000037941 */ /* 0x000fea0003800200 */
.L_x_33601:
        /* <DEDUP_REMOVED lines=29> */
.L_x_33600:
[----:B------:R-:W-:Y:S05]  /*87460*/  BSYNC.RECONVERGENT B2 ;  /* 0x0000000000027941 */ /* 0x000fea0003800200 */
.L_x_33598:
        /* <DEDUP_REMOVED lines=87> */
.L_x_33597:
        /* <DEDUP_REMOVED lines=88> */
.L_x_33555:
        /* <DEDUP_REMOVED lines=25> */
.L_x_33604:
[----:B------:R-:W-:Y:S05]  /*880f0*/  BSYNC.RECONVERGENT B2 ;  /* 0x0000000000027941 */ /* 0x000fea0003800200 */
.L_x_33603:
        /* <DEDUP_REMOVED lines=23> */
.L_x_33606:
[----:B------:R-:W-:Y:S05]  /*88270*/  BSYNC.RECONVERGENT B2 ;  /* 0x0000000000027941 */ /* 0x000fea0003800200 */
.L_x_33605:
        /* <DEDUP_REMOVED lines=140> */
.L_x_33608:
[----:B------:R-:W-:Y:S05]  /*88b40*/  BSYNC.RECONVERGENT B0 ;  /* 0x0000000000007941 */ /* 0x000fea0003800200 */
.L_x_33607:
        /* <DEDUP_REMOVED lines=8> */
.L_x_33610:
[----:B------:R-:W-:Y:S05]  /*88bd0*/  BSYNC.RECONVERGENT B2 ;  /* 0x0000000000027941 */ /* 0x000fea0003800200 */
.L_x_33609:
        /* <DEDUP_REMOVED lines=84> */
.L_x_33612:
[----:B------:R-:W-:Y:S02]  /*89120*/  FSEL R2, RZ, 3.37028055040000000000e+12, P0 ;  /* 0x54442d18ff027808 */ /* 0x000fe40000000000 */
[----:B------:R-:W-:-:S07]  /*89130*/  FSEL R3, RZ, 2.1426990032196044922, P0 ;  /* 0x400921fbff037808 */ /* 0x000fce0000000000 */
.L_x_33613:
[----:B------:R-:W-:Y:S05]  /*89140*/  BSYNC.RECONVERGENT B0 ;  /* 0x0000000000007941 */ /* 0x000fea0003800200 */
.L_x_33611:
[----:B------:R-:W-:Y:S01]  /*89150*/  DADD R36, |R36|, |R38| ;  /* 0x0000000024247229 */ /* 0x000fe20000000626 */
[----:B------:R-:W-:Y:S01]  /*89160*/  LOP3.LUT R39, R3, 0x80000000, R39, 0xb8, !PT ;  /* 0x8000000003277812 */ /* 0x000fe200078eb827 */
[----:B------:R-:W-:-:S06]  /*89170*/  DADD R8, R8, 1 ;  /* 0x3ff0000008087429 */ /* 0x000fcc0000000000 */
[----:B------:R-:W-:-:S06]  /*89180*/  DSETP.NAN.AND P0, PT, R36, R36, PT ;  /* 0x000000242400722a */ /* 0x000fcc0003f08000 */
[----:B------:R-:W-:Y:S02]  /*89190*/  FSEL R2, R36, R2, P0 ;  /* 0x0000000224027208 */ /* 0x000fe40000000000 */
[----:B------:R-:W-:Y:S01]  /*891a0*/  FSEL R3, R37, R39, P0 ;  /* 0x0000002725037208 */ /* 0x000fe20000000000 */
[----:B------:R-:W-:Y:S06]  /*891b0*/  BRA `(.L_x_33569) ;  /* 0x0000000c00507947 */ /* 0x000fec0003800000 */
.L_x_33554:
        /* <DEDUP_REMOVED lines=111> */
.L_x_33615:
[----:B------:R-:W-:Y:S05]  /*898b0*/  BSYNC.RECONVERGENT B0 ;  /* 0x0000000000007941 */ /* 0x000fea0003800200 */
.L_x_33614:
[----:B------:R-:W-:Y:S04]  /*898c0*/  BSSY.RECONVERGENT B2, `(.L_x_33616) ;  /* 0x0000007000027945 */ /* 0x000fe80003800200 */
[----:B------:R-:W-:Y:S05]  /*898d0*/  @P4 BRA P5, `(.L_x_33617) ;  /* 0x0000000000144947 */ /* 0x000fea0002800000 */
[----:B------:R-:W-:Y:S01]  /*898e0*/  IMAD.MOV.U32 R0, RZ, RZ, R4 ;  /* 0x000000ffff007224 */ /* 0x000fe200078e0004 */
[----:B------:R-:W-:Y:S01]  /*898f0*/  MOV R4, 0x89930 ;  /* 0x0008993000047802 */ /* 0x000fe20000000f00 */
[----:B------:R-:W-:Y:S02]  /*89900*/  IMAD.MOV.U32 R2, RZ, RZ, R10 ;  /* 0x000000ffff027224 */ /* 0x000fe400078e000a */
[----:B------:R-:W-:-:S07]  /*89910*/  IMAD.MOV.U32 R3, RZ, RZ, R11 ;  /* 0x000000ffff037224 */ /* 0x000fce00078e000b */
[----:B------:R-:W-:Y:S05]  /*89920*/  CALL.REL.NOINC `($__internal_75_$__cuda_sm20_div_rn_f64_full) ;  /* 0x0000016800c87944 */ /* 0x000fea0003c00000 */
.L_x_33617:
[----:B------:R-:W-:Y:S05]  /*89930*/  BSYNC.RECONVERGENT B2 ;  /* 0x0000000000027941 */ /* 0x000fea0003800200 */
.L_x_33616:
        /* <DEDUP_REMOVED lines=84> */
.L_x_33619:
[----:B------:R-:W-:Y:S02]  /*89e80*/  FSEL R2, RZ, 3.37028055040000000000e+12, P0 ;  /* 0x54442d18ff027808 */ /* 0x000fe40000000000 */
[----:B------:R-:W-:-:S07]  /*89e90*/  FSEL R3, RZ, 2.1426990032196044922, P0 ;  /* 0x400921fbff037808 */ /* 0x000fce0000000000 */
.L_x_33620:
[----:B------:R-:W-:Y:S05]  /*89ea0*/  BSYNC.RECONVERGENT B0 ;  /* 0x0000000000007941 */ /* 0x000fea0003800200 */
.L_x_33618:
[----:B------:R-:W-:Y:S01]  /*89eb0*/  DADD R36, |R36|, |R38| ;  /* 0x0000000024247229 */ /* 0x000fe20000000626 */
[----:B------:R-:W-:-:S07]  /*89ec0*/  LOP3.LUT R39, R3, 0x80000000, R39, 0xb8, !PT ;  /* 0x8000000003277812 */ /* 0x000fce00078eb827 */
[----:B------:R-:W-:-:S06]  /*89ed0*/  DSETP.NAN.AND P0, PT, R36, R36, PT ;  /* 0x000000242400722a */ /* 0x000fcc0003f08000 */
[----:B------:R-:W-:Y:S02]  /*89ee0*/  FSEL R2, R36, R2, P0 ;  /* 0x0000000224027208 */ /* 0x000fe40000000000 */
[----:B------:R-:W-:-:S07]  /*89ef0*/  FSEL R3, R37, R39, P0 ;  /* 0x0000002725037208 */ /* 0x000fce0000000000 */
.L_x_33569:
[----:B------:R-:W-:Y:S05]  /*89f00*/  BSYNC.RECONVERGENT B1 ;  /* 0x0000000000017941 */ /* 0x000fea0003800200 */
.L_x_33553:
        /* <DEDUP_REMOVED lines=77> */
.L_x_33627:
[----:B------:R-:W-:Y:S05]  /*8a3e0*/  BSYNC.RECONVERGENT B0 ;  /* 0x0000000000007941 */ /* 0x000fea0003800200 */
.L_x_33626:
        /* <DEDUP_REMOVED lines=25> */
.L_x_33631:
[----:B------:R-:W-:Y:S05]  /*8a580*/  BSYNC.RECONVERGENT B4 ;  /* 0x0000000000047941 */ /* 0x000fea0003800200 */
.L_x_33630:
[----:B------:R-:W-:Y:S01]  /*8a590*/  VIADD R0, R4, 0x1 ;  /* 0x0000000104007836 */ /* 0x000fe20000000000 */
[----:B------:R-:W-:Y:S06]  /*8a5a0*/  BRA `(.L_x_33632) ;  /* 0x0000000000087947 */ /* 0x000fec0003800000 */
.L_x_33629:
[----:B------:R-:W-:Y:S01]  /*8a5b0*/  DMUL R2, RZ, R38 ;  /* 0x00000026ff027228 */ /* 0x000fe20000000000 */
[----:B------:R-:W-:-:S10]  /*8a5c0*/  IMAD.MOV.U32 R0, RZ, RZ, 0x1 ;  /* 0x00000001ff007424 */ /* 0x000fd400078e00ff */
.L_x_33632:
[----:B------:R-:W-:Y:S05]  /*8a5d0*/  BSYNC.RECONVERGENT B3 ;  /* 0x0000000000037941 */ /* 0x000fea0003800200 */
.L_x_33628:
        /* <DEDUP_REMOVED lines=56> */
.L_x_33634:
[----:B------:R-:W-:Y:S01]  /*8a960*/  DMUL R2, RZ, R38 ;  /* 0x00000026ff027228 */ /* 0x000fe20000000000 */
[----:B------:R-:W-:-:S10]  /*8a970*/  IMAD.MOV.U32 R0, RZ, RZ, RZ ;  /* 0x000000ffff007224 */ /* 0x000fd400078e00ff */
.L_x_33635:
[----:B------:R-:W-:Y:S05]  /*8a980*/  BSYNC.RECONVERGENT B3 ;  /* 0x0000000000037941 */ /* 0x000fea0003800200 */
.L_x_33633:
        /* <DEDUP_REMOVED lines=32> */
.L_x_33625:
        /* <DEDUP_REMOVED lines=62> */
.L_x_33638:
[----:B------:R-:W-:Y:S05]  /*8af70*/  BSYNC.RECONVERGENT B0 ;  /* 0x0000000000007941 */ /* 0x000fea0003800200 */
.L_x_33637:
        /* <DEDUP_REMOVED lines=38> */
.L_x_33642:
[----:B------:R-:W-:Y:S05]  /*8b1e0*/  BSYNC.RECONVERGENT B4 ;  /* 0x0000000000047941 */ /* 0x000fea0003800200 */
.L_x_33641:
[----:B------:R-:W-:Y:S01]  /*8b1f0*/  VIADD R0, R4, 0x1 ;  /* 0x0000000104007836 */ /* 0x000fe20000000000 */
[----:B------:R-:W-:Y:S06]  /*8b200*/  BRA `(.L_x_33643) ;  /* 0x0000000000087947 */ /* 0x000fec0003800000 */
.L_x_33640:
[----:B------:R-:W-:Y:S01]  /*8b210*/  DMUL R2, RZ, R38 ;  /* 0x00000026ff027228 */ /* 0x000fe20000000000 */
[----:B------:R-:W-:-:S10]  /*8b220*/  IMAD.MOV.U32 R0, RZ, RZ, 0x1 ;  /* 0x00000001ff007424 */ /* 0x000fd400078e00ff */
.L_x_33643:
[----:B------:R-:W-:Y:S05]  /*8b230*/  BSYNC.RECONVERGENT B3 ;  /* 0x0000000000037941 */ /* 0x000fea0003800200 */
.L_x_33639:
        /* <DEDUP_REMOVED lines=58> */
.L_x_33645:
[----:B------:R-:W-:Y:S01]  /*8b5e0*/  DMUL R2, RZ, R38 ;  /* 0x00000026ff027228 */ /* 0x000fe20000000000 */
[----:B------:R-:W-:-:S10]  /*8b5f0*/  IMAD.MOV.U32 R0, RZ, RZ, RZ ;  /* 0x000000ffff007224 */ /* 0x000fd400078e00ff */
.L_x_33646:
[----:B------:R-:W-:Y:S05]  /*8b600*/  BSYNC.RECONVERGENT B3 ;  /* 0x0000000000037941 */ /* 0x000fea0003800200 */
.L_x_33644:
        /* <DEDUP_REMOVED lines=35> */
.L_x_33624:
        /* <DEDUP_REMOVED lines=10> */
.L_x_33647:
[----:B------:R-:W-:-:S10]  /*8b8e0*/  DADD R36, R38, -R38 ;  /* 0x0000000026247229 */ /* 0x000fd40000000826 */
[----:B------:R-:W-:Y:S02]  /*8b8f0*/  IMAD.MOV.U32 R38, RZ, RZ, R36 ;  /* 0x000000ffff267224 */ /* 0x000fe400078e0024 */
[----:B------:R-:W-:Y:S01]  /*8b900*/  IMAD.MOV.U32 R39, RZ, RZ, R37 ;  /* 0x000000ffff277224 */ /* 0x000fe200078e0025 */
[----:B------:R-:W-:Y:S06]  /*8b910*/  BRA `(.L_x_33636) ;  /* 0x0000000800cc7947 */ /* 0x000fec0003800000 */
.L_x_33623:
        /* <DEDUP_REMOVED lines=26> */
.L_x_33651:
[----:B------:R-:W-:Y:S05]  /*8bac0*/  BSYNC.RECONVERGENT B4 ;  /* 0x0000000000047941 */ /* 0x000fea0003800200 */
.L_x_33650:
[----:B------:R-:W-:Y:S01]  /*8bad0*/  VIADD R0, R4, 0x1 ;  /* 0x0000000104007836 */ /* 0x000fe20000000000 */
[----:B------:R-:W-:Y:S06]  /*8bae0*/  BRA `(.L_x_33652) ;  /* 0x0000000000087947 */ /* 0x000fec0003800000 */
.L_x_33649:
[----:B------:R-:W-:Y:S01]  /*8baf0*/  DMUL R2, RZ, R38 ;  /* 0x00000026ff027228 */ /* 0x000fe20000000000 */
[----:B------:R-:W-:-:S10]  /*8bb00*/  IMAD.MOV.U32 R0, RZ, RZ, 0x1 ;  /* 0x00000001ff007424 */ /* 0x000fd400078e00ff */
.L_x_33652:
[----:B------:R-:W-:Y:S05]  /*8bb10*/  BSYNC.RECONVERGENT B3 ;  /* 0x0000000000037941 */ /* 0x000fea0003800200 */
.L_x_33648:
        /* <DEDUP_REMOVED lines=56> */
.L_x_33654:
[----:B------:R-:W-:Y:S01]  /*8bea0*/  DMUL R2, RZ, R38 ;  /* 0x00000026ff027228 */ /* 0x000fe20000000000 */
[----:B------:R-:W-:-:S10]  /*8beb0*/  IMAD.MOV.U32 R0, RZ, RZ, RZ ;  /* 0x000000ffff007224 */ /* 0x000fd400078e00ff */
.L_x_33655:
[----:B------:R-:W-:Y:S05]  /*8bec0*/  BSYNC.RECONVERGENT B3 ;  /* 0x0000000000037941 */ /* 0x000fea0003800200 */
.L_x_33653:
        /* <DEDUP_REMOVED lines=30> */
.L_x_33622:
        /* <DEDUP_REMOVED lines=58> */
.L_x_33636:
[----:B------:R-:W-:Y:S05]  /*8c450*/  BSYNC.RECONVERGENT B2 ;  /* 0x0000000000027941 */ /* 0x000fea0003800200 */
.L_x_33621:
        /* <DEDUP_REMOVED lines=133> */
.L_x_33663:
        /* <DEDUP_REMOVED lines=22> */
.L_x_33666:
[----:B------:R-:W-:Y:S05]  /*8ce10*/  BSYNC.RECONVERGENT B3 ;  /* 0x0000000000037941 */ /* 0x000fea0003800200 */
.L_x_33665:
        /* <DEDUP_REMOVED lines=29> */
.L_x_33664:
[----:B------:R-:W-:Y:S05]  /*8cff0*/  BSYNC.RECONVERGENT B2 ;  /* 0x0000000000027941 */ /* 0x000fea0003800200 */
.L_x_33662:
        /* <DEDUP_REMOVED lines=22> */
.L_x_33668:
[----:B------:R-:W-:Y:S05]  /*8d160*/  BSYNC.RECONVERGENT B2 ;  /* 0x0000000000027941 */ /* 0x000fea0003800200 */
.L_x_33667:
        /* <DEDUP_REMOVED lines=84> */
.L_x_33670:
[----:B------:R-:W-:Y:S02]  /*8d6b0*/  FSEL R2, RZ, 3.37028055040000000000e+12, P0 ;  /* 0x54442d18ff027808 */ /* 0x000fe40000000000 */
[----:B------:R-:W-:-:S07]  /*8d6c0*/  FSEL R3, RZ, 2.1426990032196044922, P0 ;  /* 0x400921fbff037808 */ /* 0x000fce0000000000 */
.L_x_33671:
[----:B------:R-:W-:Y:S05]  /*8d6d0*/  BSYNC.RECONVERGENT B0 ;  /* 0x0000000000007941 */ /* 0x000fea0003800200 */
.L_x_33669:
[----:B------:R-:W-:Y:S01]  /*8d6e0*/  DADD R32, |R32|, |R34| ;  /* 0x0000000020207229 */ /* 0x000fe20000000622 */
[----:B------:R-:W-:Y:S01]  /*8d6f0*/  LOP3.LUT R35, R3, 0x80000000, R35, 0xb8, !PT ;  /* 0x8000000003237812 */ /* 0x000fe200078eb823 */
[----:B------:R-:W-:-:S06]  /*8d700*/  DMUL R8, R8, 0.5 ;  /* 0x3fe0000008087828 */ /* 0x000fcc0000000000 */
[----:B------:R-:W-:-:S06]  /*8d710*/  DSETP.NAN.AND P0, PT, R32, R32, PT ;  /* 0x000000202000722a */ /* 0x000fcc0003f08000 */
[----:B------:R-:W-:Y:S02]  /*8d720*/  FSEL R2, R32, R2, P0 ;  /* 0x0000000220027208 */ /* 0x000fe40000000000 */
[----:B------:R-:W-:Y:S01]  /*8d730*/  FSEL R3, R33, R35, P0 ;  /* 0x0000002321037208 */ /* 0x000fe20000000000 */
[----:B------:R-:W-:Y:S06]  /*8d740*/  BRA `(.L_x_33672) ;  /* 0x0000006400d47947 */ /* 0x000fec0003800000 */
.L_x_33661:
        /* <DEDUP_REMOVED lines=101> */
.L_x_33675:
[----:B------:R-:W-:Y:S05]  /*8dda0*/  BSYNC.RECONVERGENT B0 ;  /* 0x0000000000007941 */ /* 0x000fea0003800200 */
.L_x_33674:
        /* <DEDUP_REMOVED lines=8> */
.L_x_33677:
[----:B------:R-:W-:Y:S05]  /*8de30*/  BSYNC.RECONVERGENT B2 ;  /* 0x0000000000027941 */ /* 0x000fea0003800200 */
.L_x_33676:
        /* <DEDUP_REMOVED lines=84> */
.L_x_33679:
[----:B------:R-:W-:Y:S02]  /*8e380*/  FSEL R2, RZ, 3.37028055040000000000e+12, P0 ;  /* 0x54442d18ff027808 */ /* 0x000fe40000000000 */
[----:B------:R-:W-:-:S07]  /*8e390*/  FSEL R3, RZ, 2.1426990032196044922, P0 ;  /* 0x400921fbff037808 */ /* 0x000fce0000000000 */
.L_x_33680:
[----:B------:R-:W-:Y:S05]  /*8e3a0*/  BSYNC.RECONVERGENT B0 ;  /* 0x0000000000007941 */ /* 0x000fea0003800200 */
.L_x_33678:
[----:B------:R-:W-:Y:S01]  /*8e3b0*/  DADD R32, |R32|, |R34| ;  /* 0x0000000020207229 */ /* 0x000fe20000000622 */
[----:B------:R-:W-:Y:S01]  /*8e3c0*/  LOP3.LUT R35, R3, 0x80000000, R35, 0xb8, !PT ;  /* 0x8000000003237812 */ /* 0x000fe200078eb823 */
[----:B------:R-:W-:-:S06]  /*8e3d0*/  DMUL R8, R8, 0.5 ;  /* 0x3fe0000008087828 */ /* 0x000fcc0000000000 */
[----:B------:R-:W-:-:S06]  /*8e3e0*/  DSETP.NAN.AND P0, PT, R32, R32, PT ;  /* 0x000000202000722a */ /* 0x000fcc0003f08000 */
[----:B------:R-:W-:Y:S02]  /*8e3f0*/  FSEL R2, R32, R2, P0 ;  /* 0x0000000220027208 */ /* 0x000fe40000000000 */
[----:B------:R-:W-:Y:S01]  /*8e400*/  FSEL R3, R33, R35, P0 ;  /* 0x0000002321037208 */ /* 0x000fe20000000000 */
[----:B------:R-:W-:Y:S06]  /*8e410*/  BRA `(.L_x_33672) ;  /* 0x0000005800a07947 */ /* 0x000fec0003800000 */
.L_x_33673:
        /* <DEDUP_REMOVED lines=28> */
.L_x_33682:
        /* <DEDUP_REMOVED lines=81> */
.L_x_33681:
        /* <DEDUP_REMOVED lines=99> */
.L_x_33684:
        /* <DEDUP_REMOVED lines=22> */
.L_x_33687:
[----:B------:R-:W-:Y:S05]  /*8f280*/  BSYNC.RECONVERGENT B3 ;  /* 0x0000000000037941 */ /* 0x000fea0003800200 */
.L_x_33686:
        /* <DEDUP_REMOVED lines=29> */
.L_x_33685:
[----:B------:R-:W-:Y:S05]  /*8f460*/  BSYNC.RECONVERGENT B2 ;  /* 0x0000000000027941 */ /* 0x000fea0003800200 */
.L_x_33683:
        /* <DEDUP_REMOVED lines=26> */
.L_x_33689:
[----:B------:R-:W-:Y:S05]  /*8f610*/  BSYNC.RECONVERGENT B2 ;  /* 0x0000000000027941 */ /* 0x000fea0003800200 */
.L_x_33688:
        /* <DEDUP_REMOVED lines=84> */
.L_x_33691:
[----:B------:R-:W-:Y:S02]  /*8fb60*/  FSEL R2, RZ, 3.37028055040000000000e+12, P0 ;  /* 0x54442d18ff027808 */ /* 0x000fe40000000000 */
[----:B------:R-:W-:-:S07]  /*8fb70*/  FSEL R3, RZ, 2.1426990032196044922, P0 ;  /* 0x400921fbff037808 */ /* 0x000fce0000000000 */
.L_x_33692:
[----:B------:R-:W-:Y:S05]  /*8fb80*/  BSYNC.RECONVERGENT B0 ;  /* 0x0000000000007941 */ /* 0x000fea0003800200 */
.L_x_33690:
[----:B------:R-:W-:Y:S01]  /*8fb90*/  DADD R32, |R32|, |R34| ;  /* 0x0000000020207229 */ /* 0x000fe20000000622 */
[----:B------:R-:W-:Y:S01]  /*8fba0*/  LOP3.LUT R35, R3, 0x80000000, R35, 0xb8, !PT ;  /* 0x8000000003237812 */ /* 0x000fe200078eb823 */
[----:B------:R-:W-:-:S06]  /*8fbb0*/  DMUL R8, R44, 0.5 ;  /* 0x3fe000002c087828 */ /* 0x000fcc0000000000 */
[----:B------:R-:W-:-:S06]  /*8fbc0*/  DSETP.NAN.AND P0, PT, R32, R32, PT ;  /* 0x000000202000722a */ /* 0x000fcc0003f08000 */
[----:B------:R-:W-:Y:S02]  /*8fbd0*/  FSEL R2, R32, R2, P0 ;  /* 0x0000000220027208 */ /* 0x000fe40000000000 */
[----:B------:R-:W-:Y:S01]  /*8fbe0*/  FSEL R3, R33, R35, P0 ;  /* 0x0000002321037208 */ /* 0x000fe20000000000 */
[----:B------:R-:W-:Y:S06]  /*8fbf0*/  BRA `(.L_x_33672) ;  /* 0x0000004000a87947 */ /* 0x000fec0003800000 */
.L_x_33660:
        /* <DEDUP_REMOVED lines=137> */
.L_x_33694:
[----:B------:R-:W-:Y:S05]  /*90490*/  BSYNC.RECONVERGENT B0 ;  /* 0x0000000000007941 */ /* 0x000fea0003800200 */
.L_x_33693:
        /* <DEDUP_REMOVED lines=8> */
.L_x_33696:
[----:B------:R-:W-:Y:S05]  /*90520*/  BSYNC.RECONVERGENT B2 ;  /* 0x0000000000027941 */ /* 0x000fea0003800200 */
.L_x_33695:
        /* <DEDUP_REMOVED lines=84> */
.L_x_33698:
[----:B------:R-:W-:Y:S02]  /*90a70*/  FSEL R2, RZ, 3.37028055040000000000e+12, P0 ;  /* 0x54442d18ff027808 */ /* 0x000fe40000000000 */
[----:B------:R-:W-:-:S07]  /*90a80*/  FSEL R3, RZ, 2.1426990032196044922, P0 ;  /* 0x400921fbff037808 */ /* 0x000fce0000000000 */
.L_x_33699:
[----:B------:R-:W-:Y:S05]  /*90a90*/  BSYNC.RECONVERGENT B0 ;  /* 0x0000000000007941 */ /* 0x000fea0003800200 */
.L_x_33697:
[----:B------:R-:W-:Y:S01]  /*90aa0*/  DADD R32, |R32|, |R34| ;  /* 0x0000000020207229 */ /* 0x000fe20000000622 */
[----:B------:R-:W-:-:S07]  /*90ab0*/  LOP3.LUT R35, R3, 0x80000000, R35, 0xb8, !PT ;  /* 0x8000000003237812 */ /* 0x000fce00078eb823 */
[----:B------:R-:W-:-:S06]  /*90ac0*/  DSETP.NAN.AND P0, PT, R32, R32, PT ;  /* 0x000000202000722a */ /* 0x000fcc0003f08000 */
[----:B------:R-:W-:Y:S02]  /*90ad0*/  FSEL R2, R32, R2, P0 ;  /* 0x0000000220027208 */ /* 0x000fe40000000000 */
[----:B------:R-:W-:Y:S01]  /*90ae0*/  FSEL R3, R33, R35, P0 ;  /* 0x0000002321037208 */ /* 0x000fe20000000000 */
[----:B------:R-:W-:Y:S06]  /*90af0*/  BRA `(.L_x_33672) ;  /* 0x0000003000e87947 */ /* 0x000fec0003800000 */
.L_x_33659:
        /* <DEDUP_REMOVED lines=92> */
.L_x_33702:
        /* <DEDUP_REMOVED lines=22> */
.L_x_33705:
[----:B------:R-:W-:Y:S05]  /*91220*/  BSYNC.RECONVERGENT B3 ;  /* 0x0000000000037941 */ /* 0x000fea0003800200 */
.L_x_33704:
        /* <DEDUP_REMOVED lines=29> */
.L_x_33703:
[----:B------:R-:W-:Y:S05]  /*91400*/  BSYNC.RECONVERGENT B2 ;  /* 0x0000000000027941 */ /* 0x000fea0003800200 */
.L_x_33701:
        /* <DEDUP_REMOVED lines=87> */
.L_x_33700:
        /* <DEDUP_REMOVED lines=88> */
.L_x_33658:
        /* <DEDUP_REMOVED lines=25> */
.L_x_33707:
[----:B------:R-:W-:Y:S05]  /*92090*/  BSYNC.RECONVERGENT B2 ;  /* 0x0000000000027941 */ /* 0x000fea0003800200 */
.L_x_33706:
        /* <DEDUP_REMOVED lines=23> */
.L_x_33709:
[----:B------:R-:W-:Y:S05]  /*92210*/  BSYNC.RECONVERGENT B2 ;  /* 0x0000000000027941 */ /* 0x000fea0003800200 */
.L_x_33708:
        /* <DEDUP_REMOVED lines=140> */
.L_x_33711:
[----:B------:R-:W-:Y:S05]  /*92ae0*/  BSYNC.RECONVERGENT B0 ;  /* 0x0000000000007941 */ /* 0x000fea0003800200 */
.L_x_33710:
        /* <DEDUP_REMOVED lines=8> */
.L_x_33713:
[----:B------:R-:W-:Y:S05]  /*92b70*/  BSYNC.RECONVERGENT B2 ;  /* 0x0000000000027941 */ /* 0x000fea0003800200 */
.L_x_33712:
        /* <DEDUP_REMOVED lines=84> */
.L_x_33715:
[----:B------:R-:W-:Y:S02]  /*930c0*/  FSEL R2, RZ, 3.37028055040000000000e+12, P0 ;  /* 0x54442d18ff027808 */ /* 0x000fe40000000000 */
[----:B------:R-:W-:-:S07]  /*930d0*/  FSEL R3, RZ, 2.1426990032196044922, P0 ;  /* 0x400921fbff037808 */ /* 0x000fce0000000000 */
.L_x_33716:
[----:B------:R-:W-:Y:S05]  /*930e0*/  BSYNC.RECONVERGENT B0 ;  /* 0x0000000000007941 */ /* 0x000fea0003800200 */
.L_x_33714:
[----:B------:R-:W-:Y:S01]  /*930f0*/  DADD R32, |R32|, |R34| ;  /* 0x0000000020207229 */ /* 0x000fe20000000622 */
[----:B------:R-:W-:Y:S01]  /*93100*/  LOP3.LUT R35, R3, 0x80000000, R35, 0xb8, !PT ;  /* 0x8000000003237812 */ /* 0x000fe200078eb823 */
[----:B------:R-:W-:-:S06]  /*93110*/  DADD R8, R8, 1 ;  /* 0x3ff0000008087429 */ /* 0x000fcc0000000000 */
[----:B------:R-:W-:-:S06]  /*93120*/  DSETP.NAN.AND P0, PT, R32, R32, PT ;  /* 0x000000202000722a */ /* 0x000fcc0003f08000 */
[----:B------:R-:W-:Y:S02]  /*93130*/  FSEL R2, R32, R2, P0 ;  /* 0x0000000220027208 */ /* 0x000fe40000000000 */
[----:B------:R-:W-:Y:S01]  /*93140*/  FSEL R3, R33, R35, P0 ;  /* 0x0000002321037208 */ /* 0x000fe20000000000 */
[----:B------:R-:W-:Y:S06]  /*93150*/  BRA `(.L_x_33672) ;  /* 0x0000000c00507947 */ /* 0x000fec0003800000 */
.L_x_33657:
        /* <DEDUP_REMOVED lines=111> */
.L_x_33718:
[----:B------:R-:W-:Y:S05]  /*93850*/  BSYNC.RECONVERGENT B0 ;  /* 0x0000000000007941 */ /* 0x000fea0003800200 */
.L_x_33717:
[----:B------:R-:W-:Y:S04]  /*93860*/  BSSY.RECONVERGENT B2, `(.L_x_33719) ;  /* 0x0000007000027945 */ /* 0x000fe80003800200 */
[----:B------:R-:W-:Y:S05]  /*93870*/  @P4 BRA P5, `(.L_x_33720) ;  /* 0x0000000000144947 */ /* 0x000fea0002800000 */
[----:B------:R-:W-:Y:S01]  /*93880*/  IMAD.MOV.U32 R0, RZ, RZ, R4 ;  /* 0x000000ffff007224 */ /* 0x000fe200078e0004 */
[----:B------:R-:W-:Y:S01]  /*93890*/  MOV R4, 0x938d0 ;  /* 0x000938d000047802 */ /* 0x000fe20000000f00 */
[----:B------:R-:W-:Y:S02]  /*938a0*/  IMAD.MOV.U32 R2, RZ, RZ, R10 ;  /* 0x000000ffff027224 */ /* 0x000fe400078e000a */
[----:B------:R-:W-:-:S07]  /*938b0*/  IMAD.MOV.U32 R3, RZ, RZ, R11 ;  /* 0x000000ffff037224 */ /* 0x000fce00078e000b */
[----:B------:R-:W-:Y:S05]  /*938c0*/  CALL.REL.NOINC `($__internal_75_$__cuda_sm20_div_rn_f64_full) ;  /* 0x000000c800e07944 */ /* 0x000fea0003c00000 */
.L_x_33720:
[----:B------:R-:W-:Y:S05]  /*938d0*/  BSYNC.RECONVERGENT B2 ;  /* 0x0000000000027941 */ /* 0x000fea0003800200 */
.L_x_33719:
        /* <DEDUP_REMOVED lines=84> */
.L_x_33722:
[----:B------:R-:W-:Y:S02]  /*93e20*/  FSEL R2, RZ, 3.37028055040000000000e+12, P0 ;  /* 0x54442d18ff027808 */ /* 0x000fe40000000000 */
[----:B------:R-:W-:-:S07]  /*93e30*/  FSEL R3, RZ, 2.1426990032196044922, P0 ;  /* 0x400921fbff037808 */ /* 0x000fce0000000000 */
.L_x_33723:
[----:B------:R-:W-:Y:S05]  /*93e40*/  BSYNC.RECONVERGENT B0 ;  /* 0x0000000000007941 */ /* 0x000fea0003800200 */
.L_x_33721:
[----:B------:R-:W-:Y:S01]  /*93e50*/  DADD R32, |R32|, |R34| ;  /* 0x0000000020207229 */ /* 0x000fe20000000622 */
[----:B------:R-:W-:-:S07]  /*93e60*/  LOP3.LUT R35, R3, 0x80000000, R35, 0xb8, !PT ;  /* 0x8000000003237812 */ /* 0x000fce00078eb823 */
[----:B------:R-:W-:-:S06]  /*93e70*/  DSETP.NAN.AND P0, PT, R32, R32, PT ;  /* 0x000000202000722a */ /* 0x000fcc0003f08000 */
[----:B------:R-:W-:Y:S02]  /*93e80*/  FSEL R2, R32, R2, P0 ;  /* 0x0000000220027208 */ /* 0x000fe40000000000 */
[----:B------:R-:W-:-:S07]  /*93e90*/  FSEL R3, R33, R35, P0 ;  /* 0x0000002321037208 */ /* 0x000fce0000000000 */
.L_x_33672:
[----:B------:R-:W-:Y:S05]  /*93ea0*/  BSYNC.RECONVERGENT B1 ;  /* 0x0000000000017941 */ /* 0x000fea0003800200 */
.L_x_33656:
        /* <DEDUP_REMOVED lines=77> */
.L_x_33730:
[----:B------:R-:W-:Y:S05]  /*94380*/  BSYNC.RECONVERGENT B0 ;  /* 0x0000000000007941 */ /* 0x000fea0003800200 */
.L_x_33729:
        /* <DEDUP_REMOVED lines=25> */
.L_x_33734:
[----:B------:R-:W-:Y:S05]  /*94520*/  BSYNC.RECONVERGENT B4 ;  /* 0x0000000000047941 */ /* 0x000fea0003800200 */
.L_x_33733:
[----:B------:R-:W-:Y:S01]  /*94530*/  VIADD R0, R4, 0x1 ;  /* 0x0000000104007836 */ /* 0x000fe20000000000 */
[----:B------:R-:W-:Y:S06]  /*94540*/  BRA `(.L_x_33735) ;  /* 0x0000000000087947 */ /* 0x000fec0003800000 */
.L_x_33732:
[----:B------:R-:W-:Y:S01]  /*94550*/  DMUL R2, RZ, R34 ;  /* 0x00000022ff027228 */ /* 0x000fe20000000000 */
[----:B------:R-:W-:-:S10]  /*94560*/  IMAD.MOV.U32 R0, RZ, RZ, 0x1 ;  /* 0x00000001ff007424 */ /* 0x000fd400078e00ff */
.L_x_33735:
[----:B------:R-:W-:Y:S05]  /*94570*/  BSYNC.RECONVERGENT B3 ;  /* 0x0000000000037941 */ /* 0x000fea0003800200 */
.L_x_33731:
        /* <DEDUP_REMOVED lines=56> */
.L_x_33737:
[----:B------:R-:W-:Y:S01]  /*94900*/  DMUL R2, RZ, R34 ;  /* 0x00000022ff027228 */ /* 0x000fe20000000000 */
[----:B------:R-:W-:-:S10]  /*94910*/  IMAD.MOV.U32 R0, RZ, RZ, RZ ;  /* 0x000000ffff007224 */ /* 0x000fd400078e00ff */
.L_x_33738:
[----:B------:R-:W-:Y:S05]  /*94920*/  BSYNC.RECONVERGENT B3 ;  /* 0x0000000000037941 */ /* 0x000fea0003800200 */
.L_x_33736:
        /* <DEDUP_REMOVED lines=32> */
.L_x_33728:
        /* <DEDUP_REMOVED lines=62> */
.L_x_33741:
[----:B------:R-:W-:Y:S05]  /*94f10*/  BSYNC.RECONVERGENT B0 ;  /* 0x0000000000007941 */ /* 0x000fea0003800200 */
.L_x_33740:
        /* <DEDUP_REMOVED lines=38> */
.L_x_33745:
[----:B------:R-:W-:Y:S05]  /*95180*/  BSYNC.RECONVERGENT B4 ;  /* 0x0000000000047941 */ /* 0x000fea0003800200 */
.L_x_33744:
[----:B------:R-:W-:Y:S01]  /*95190*/  VIADD R0, R4, 0x1 ;  /* 0x0000000104007836 */ /* 0x000fe20000000000 */
[----:B------:R-:W-:Y:S06]  /*951a0*/  BRA `(.L_x_33746) ;  /* 0x0000000000087947 */ /* 0x000fec0003800000 */
.L_x_33743:
[----:B------:R-:W-:Y:S01]  /*951b0*/  DMUL R2, RZ, R34 ;  /* 0x00000022ff027228 */ /* 0x000fe20000000000 */
[----:B------:R-:W-:-:S10]  /*951c0*/  IMAD.MOV.U32 R0, RZ, RZ, 0x1 ;  /* 0x00000001ff007424 */ /* 0x000fd400078e00ff */
.L_x_33746:
[----:B------:R-:W-:Y:S05]  /*951d0*/  BSYNC.RECONVERGENT B3 ;  /* 0x0000000000037941 */ /* 0x000fea0003800200 */
.L_x_33742:
        /* <DEDUP_REMOVED lines=58> */
.L_x_33748:
[----:B------:R-:W-:Y:S01]  /*95580*/  DMUL R2, RZ, R34 ;  /* 0x00000022ff027228 */ /* 0x000fe20000000000 */
[----:B------:R-:W-:-:S10]  /*95590*/  IMAD.MOV.U32 R0, RZ, RZ, RZ ;  /* 0x000000ffff007224 */ /* 0x000fd400078e00ff */
.L_x_33749:
[----:B------:R-:W-:Y:S05]  /*955a0*/  BSYNC.RECONVERGENT B3 ;  /* 0x0000000000037941 */ /* 0x000fea0003800200 */
.L_x_33747:
        /* <DEDUP_REMOVED lines=35> */
.L_x_33727:
        /* <DEDUP_REMOVED lines=10> */
.L_x_33750:
[----:B------:R-:W-:-:S10]  /*95880*/  DADD R32, R34, -R34 ;  /* 0x0000000022207229 */ /* 0x000fd40000000822 */
[----:B------:R-:W-:Y:S02]  /*95890*/  IMAD.MOV.U32 R34, RZ, RZ, R32 ;  /* 0x000000ffff227224 */ /* 0x000fe400078e0020 */
[----:B------:R-:W-:Y:S01]  /*958a0*/  IMAD.MOV.U32 R35, RZ, RZ, R33 ;  /* 0x000000ffff237224 */ /* 0x000fe200078e0021 */
[----:B------:R-:W-:Y:S06]  /*958b0*/  BRA `(.L_x_33739) ;  /* 0x0000000800cc7947 */ /* 0x000fec0003800000 */
.L_x_33726:
        /* <DEDUP_REMOVED lines=26> */
.L_x_33754:
[----:B------:R-:W-:Y:S05]  /*95a60*/  BSYNC.RECONVERGENT B4 ;  /* 0x0000000000047941 */ /* 0x000fea0003800200 */
.L_x_33753:
[----:B------:R-:W-:Y:S01]  /*95a70*/  VIADD R0, R4, 0x1 ;  /* 0x0000000104007836 */ /* 0x000fe20000000000 */
[----:B------:R-:W-:Y:S06]  /*95a80*/  BRA `(.L_x_33755) ;  /* 0x0000000000087947 */ /* 0x000fec0003800000 */
.L_x_33752:
[----:B------:R-:W-:Y:S01]  /*95a90*/  DMUL R2, RZ, R34 ;  /* 0x00000022ff027228 */ /* 0x000fe20000000000 */
[----:B------:R-:W-:-:S10]  /*95aa0*/  IMAD.MOV.U32 R0, RZ, RZ, 0x1 ;  /* 0x00000001ff007424 */ /* 0x000fd400078e00ff */
.L_x_33755:
[----:B------:R-:W-:Y:S05]  /*95ab0*/  BSYNC.RECONVERGENT B3 ;  /* 0x0000000000037941 */ /* 0x000fea0003800200 */
.L_x_33751:
        /* <DEDUP_REMOVED lines=56> */
.L_x_33757:
[----:B------:R-:W-:Y:S01]  /*95e40*/  DMUL R2, RZ, R34 ;  /* 0x00000022ff027228 */ /* 0x000fe20000000000 */
[----:B------:R-:W-:-:S10]  /*95e50*/  IMAD.MOV.U32 R0, RZ, RZ, RZ ;  /* 0x000000ffff007224 */ /* 0x000fd400078e00ff */
.L_x_33758:
[----:B------:R-:W-:Y:S05]  /*95e60*/  BSYNC.RECONVERGENT B3 ;  /* 0x0000000000037941 */ /* 0x000fea0003800200 */
.L_x_33756:
        /* <DEDUP_REMOVED lines=30> */
.L_x_33725:
        /* <DEDUP_REMOVED lines=58> */
.L_x_33739:
[----:B------:R-:W-:Y:S05]  /*963f0*/  BSYNC.RECONVERGENT B2 ;  /* 0x0000000000027941 */ /* 0x000fea0003800200 */
.L_x_33724:
        /* <DEDUP_REMOVED lines=133> */
.L_x_33766:
        /* <DEDUP_REMOVED lines=22> */
.L_x_33769:
[----:B------:R-:W-:Y:S05]  /*96db0*/  BSYNC.RECONVERGENT B3 ;  /* 0x0000000000037941 */ /* 0x000fea0003800200 */
.L_x_33768:
        /* <DEDUP_REMOVED lines=29> */
.L_x_33767:
[----:B------:R-:W-:Y:S05]  /*96f90*/  BSYNC.RECONVERGENT B2 ;  /* 0x0000000000027941 */ /* 0x000fea0003800200 */
.L_x_33765:
        /* <DEDUP_REMOVED lines=22> */
.L_x_33771:
[----:B------:R-:W-:Y:S05]  /*97100*/  BSYNC.RECONVERGENT B2 ;  /* 0x0000000000027941 */ /* 0x000fea0003800200 */
.L_x_33770:
        /* <DEDUP_REMOVED lines=84> */
.L_x_33773:
[----:B------:R-:W-:Y:S02]  /*97650*/  FSEL R2, RZ, 3.37028055040000000000e+12, P0 ;  /* 0x54442d18ff027808 */ /* 0x000fe40000000000 */
[----:B------:R-:W-:-:S07]  /*97660*/  FSEL R3, RZ, 2.1426990032196044922, P0 ;  /* 0x400921fbff037808 */ /* 0x000fce0000000000 */
.L_x_33774:
[----:B------:R-:W-:Y:S05]  /*97670*/  BSYNC.RECONVERGENT B0 ;  /* 0x0000000000007941 */ /* 0x000fea0003800200 */
.L_x_33772:
[----:B------:R-:W-:Y:S01]  /*97680*/  DADD R28, |R28|, |R30| ;  /* 0x000000001c1c7229 */ /* 0x000fe2000000061e */
[----:B------:R-:W-:Y:S01]  /*97690*/  LOP3.LUT R31, R3, 0x80000000, R31, 0xb8, !PT ;  /* 0x80000000031f7812 */ /* 0x000fe200078eb81f */
[----:B------:R-:W-:-:S06]  /*976a0*/  DMUL R8, R8, 0.5 ;  /* 0x3fe0000008087828 */ /* 0x000fcc0000000000 */
[----:B------:R-:W-:-:S06]  /*976b0*/  DSETP.NAN.AND P0, PT, R28, R28, PT ;  /* 0x0000001c1c00722a */ /* 0x000fcc0003f08000 */
[----:B------:R-:W-:Y:S02]  /*976c0*/  FSEL R2, R28, R2, P0 ;  /* 0x000000021c027208 */ /* 0x000fe40000000000 */
[----:B------:R-:W-:Y:S01]  /*976d0*/  FSEL R3, R29, R31, P0 ;  /* 0x0000001f1d037208 */ /* 0x000fe20000000000 */
[----:B------:R-:W-:Y:S06]  /*976e0*/  BRA `(.L_x_33775) ;  /* 0x0000006400d47947 */ /* 0x000fec0003800000 */
.L_x_33764:
        /* <DEDUP_REMOVED lines=101> */
.L_x_33778:
[----:B------:R-:W-:Y:S05]  /*97d40*/  BSYNC.RECONVERGENT B0 ;  /* 0x0000000000007941 */ /* 0x000fea0003800200 */
.L_x_33777:
        /* <DEDUP_REMOVED lines=8> */
.L_x_33780:
[----:B------:R-:W-:Y:S05]  /*97dd0*/  BSYNC.RECONVERGENT B2 ;  /* 0x0000000000027941 */ /* 0x000fea0003800200 */
.L_x_33779:
        /* <DEDUP_REMOVED lines=84> */
.L_x_33782:
[----:B------:R-:W-:Y:S02]  /*98320*/  FSEL R2, RZ, 3.37028055040000000000e+12, P0 ;  /* 0x54442d18ff027808 */ /* 0x000fe40000000000 */
[----:B------:R-:W-:-:S07]  /*98330*/  FSEL R3, RZ, 2.1426990032196044922, P0 ;  /* 0x400921fbff037808 */ /* 0x000fce0000000000 */
.L_x_33783:
[----:B------:R-:W-:Y:S05]  /*98340*/  BSYNC.RECONVERGENT B0 ;  /* 0x0000000000007941 */ /* 0x000fea0003800200 */
.L_x_33781:
[----:B------:R-:W-:Y:S01]  /*98350*/  DADD R28, |R28|, |R30| ;  /* 0x000000001c1c7229 */ /* 0x000fe2000000061e */
[----:B------:R-:W-:Y:S01]  /*98360*/  LOP3.LUT R31, R3, 0x80000000, R31, 0xb8, !PT ;  /* 0x80000000031f7812 */ /* 0x000fe200078eb81f */
[----:B------:R-:W-:-:S06]  /*98370*/  DMUL R8, R8, 0.5 ;  /* 0x3fe0000008087828 */ /* 0x000fcc0000000000 */
[----:B------:R-:W-:-:S06]  /*98380*/  DSETP.NAN.AND P0, PT, R28, R28, PT ;  /* 0x0000001c1c00722a */ /* 0x000fcc0003f08000 */
[----:B------:R-:W-:Y:S02]  /*98390*/  FSEL R2, R28, R2, P0 ;  /* 0x000000021c027208 */ /* 0x000fe40000000000 */
[----:B------:R-:W-:Y:S01]  /*983a0*/  FSEL R3, R29, R31, P0 ;  /* 0x0000001f1d037208 */ /* 0x000fe20000000000 */
[----:B------:R-:W-:Y:S06]  /*983b0*/  BRA `(.L_x_33775) ;  /* 0x0000005800a07947 */ /* 0x000fec0003800000 */
.L_x_33776:
        /* <DEDUP_REMOVED lines=28> */
.L_x_33785:
        /* <DEDUP_REMOVED lines=81> */
.L_x_33784:
        /* <DEDUP_REMOVED lines=99> */
.L_x_33787:
        /* <DEDUP_REMOVED lines=22> */
.L_x_33790:
[----:B------:R-:W-:Y:S05]  /*99220*/  BSYNC.RECONVERGENT B3 ;  /* 0x0000000000037941 */ /* 0x000fea0003800200 */
.L_x_33789:
        /* <DEDUP_REMOVED lines=29> */
.L_x_33788:
[----:B------:R-:W-:Y:S05]  /*99400*/  BSYNC.RECONVERGENT B2 ;  /* 0x0000000000027941 */ /* 0x000fea0003800200 */
.L_x_33786:
        /* <DEDUP_REMOVED lines=26> */
.L_x_33792:
[----:B------:R-:W-:Y:S05]  /*995b0*/  BSYNC.RECONVERGENT B2 ;  /* 0x0000000000027941 */ /* 0x000fea0003800200 */
.L_x_33791:
        /* <DEDUP_REMOVED lines=84> */
.L_x_33794:
[----:B------:R-:W-:Y:S02]  /*99b00*/  FSEL R2, RZ, 3.37028055040000000000e+12, P0 ;  /* 0x54442d18ff027808 */ /* 0x000fe40000000000 */
[----:B------:R-:W-:-:S07]  /*99b10*/  FSEL R3, RZ, 2.1426990032196044922, P0 ;  /* 0x400921fbff037808 */ /* 0x000fce0000000000 */
.L_x_33795:
[----:B------:R-:W-:Y:S05]  /*99b20*/  BSYNC.RECONVERGENT B0 ;  /* 0x0000000000007941 */ /* 0x000fea0003800200 */
.L_x_33793:
[----:B------:R-:W-:Y:S01]  /*99b30*/  DADD R28, |R28|, |R30| ;  /* 0x000000001c1c7229 */ /* 0x000fe2000000061e */
[----:B------:R-:W-:Y:S01]  /*99b40*/  LOP3.LUT R31, R3, 0x80000000, R31, 0xb8, !PT ;  /* 0x80000000031f7812 */ /* 0x000fe200078eb81f */
[----:B------:R-:W-:-:S06]  /*99b50*/  DMUL R8, R44, 0.5 ;  /* 0x3fe000002c087828 */ /* 0x000fcc0000000000 */
[----:B------:R-:W-:-:S06]  /*99b60*/  DSETP.NAN.AND P0, PT, R28, R28, PT ;  /* 0x0000001c1c00722a */ /* 0x000fcc0003f08000 */
[----:B------:R-:W-:Y:S02]  /*99b70*/  FSEL R2, R28, R2, P0 ;  /* 0x000000021c027208 */ /* 0x000fe40000000000 */
[----:B------:R-:W-:Y:S01]  /*99b80*/  FSEL R3, R29, R31, P0 ;  /* 0x0000001f1d037208 */ /* 0x000fe20000000000 */
[----:B------:R-:W-:Y:S06]  /*99b90*/  BRA `(.L_x_33775) ;  /* 0x0000004000a87947 */ /* 0x000fec0003800000 */
.L_x_33763:
        /* <DEDUP_REMOVED lines=137> */
.L_x_33797:
[----:B------:R-:W-:Y:S05]  /*9a430*/  BSYNC.RECONVERGENT B0 ;  /* 0x0000000000007941 */ /* 0x000fea0003800200 */
.L_x_33796:
        /* <DEDUP_REMOVED lines=8> */
.L_x_33799:
[----:B------:R-:W-:Y:S05]  /*9a4c0*/  BSYNC.RECONVERGENT B2 ;  /* 0x0000000000027941 */ /* 0x000fea0003800200 */
.L_x_33798:
        /* <DEDUP_REMOVED lines=84> */
.L_x_33801:
[----:B------:R-:W-:Y:S02]  /*9aa10*/  FSEL R2, RZ, 3.37028055040000000000e+12, P0 ;  /* 0x54442d18ff027808 */ /* 0x000fe40000000000 */
[----:B------:R-:W-:-:S07]  /*9aa20*/  FSEL R3, RZ, 2.1426990032196044922, P0 ;  /* 0x400921fbff037808 */ /* 0x000fce0000000000 */
.L_x_33802:
[----:B------:R-:W-:Y:S05]  /*9aa30*/  BSYNC.RECONVERGENT B0 ;  /* 0x0000000000007941 */ /* 0x000fea0003800200 */
.L_x_33800:
[----:B------:R-:W-:Y:S01]  /*9aa40*/  DADD R28, |R28|, |R30| ;  /* 0x000000001c1c7229 */ /* 0x000fe2000000061e */
[----:B------:R-:W-:-:S07]  /*9aa50*/  LOP3.LUT R31, R3, 0x80000000, R31, 0xb8, !PT ;  /* 0x80000000031f7812 */ /* 0x000fce00078eb81f */
[----:B------:R-:W-:-:S06]  /*9aa60*/  DSETP.NAN.AND P0, PT, R28, R28, PT ;  /* 0x0000001c1c00722a */ /* 0x000fcc0003f08000 */
[----:B------:R-:W-:Y:S02]  /*9aa70*/  FSEL R2, R28, R2, P0 ;  /* 0x000000021c027208 */ /* 0x000fe40000000000 */
[----:B------:R-:W-:Y:S01]  /*9aa80*/  FSEL R3, R29, R31, P0 ;  /* 0x0000001f1d037208 */ /* 0x000fe20000000000 */
[----:B------:R-:W-:Y:S06]  /*9aa90*/  BRA `(.L_x_33775) ;  /* 0x0000003000e87947 */ /* 0x000fec0003800000 */
.L_x_33762:
        /* <DEDUP_REMOVED lines=92> */
.L_x_33805:
        /* <DEDUP_REMOVED lines=22> */
.L_x_33808:
[----:B------:R-:W-:Y:S05]  /*9b1c0*/  BSYNC.RECONVERGENT B3 ;  /* 0x0000000000037941 */ /* 0x000fea0003800200 */
.L_x_33807:
        /* <DEDUP_REMOVED lines=29> */
.L_x_33806:
[----:B------:R-:W-:Y:S05]  /*9b3a0*/  BSYNC.RECONVERGENT B2 ;  /* 0x0000000000027941 */ /* 0x000fea0003800200 */
.L_x_33804:
        /* <DEDUP_REMOVED lines=87> */
.L_x_33803:
        /* <DEDUP_REMOVED lines=88> */
.L_x_33761:
        /* <DEDUP_REMOVED lines=25> */
.L_x_33810:
[----:B------:R-:W-:Y:S05]  /*9c030*/  BSYNC.RECONVERGENT B2 ;  /* 0x0000000000027941 */ /* 0x000fea0003800200 */
.L_x_33809:
        /* <DEDUP_REMOVED lines=23> */
.L_x_33812:
[----:B------:R-:W-:Y:S05]  /*9c1b0*/  BSYNC.RECONVERGENT B2 ;  /* 0x0000000000027941 */ /* 0x000fea0003800200 */
.L_x_33811:
        /* <DEDUP_REMOVED lines=140> */
.L_x_33814:
[----:B------:R-:W-:Y:S05]  /*9ca80*/  BSYNC.RECONVERGENT B0 ;  /* 0x0000000000007941 */ /* 0x000fea0003800200 */
.L_x_33813:
        /* <DEDUP_REMOVED lines=8> */
.L_x_33816:
[----:B------:R-:W-:Y:S05]  /*9cb10*/  BSYNC.RECONVERGENT B2 ;  /* 0x0000000000027941 */ /* 0x000fea0003800200 */
.L_x_33815:
        /* <DEDUP_REMOVED lines=84> */
.L_x_33818:
[----:B------:R-:W-:Y:S02]  /*9d060*/  FSEL R2, RZ, 3.37028055040000000000e+12, P0 ;  /* 0x54442d18ff027808 */ /* 0x000fe40000000000 */
[----:B------:R-:W-:-:S07]  /*9d070*/  FSEL R3, RZ, 2.1426990032196044922, P0 ;  /* 0x400921fbff037808 */ /* 0x000fce0000000000 */
.L_x_33819:
[----:B------:R-:W-:Y:S05]  /*9d080*/  BSYNC.RECONVERGENT B0 ;  /* 0x0000000000007941 */ /* 0x000fea0003800200 */
.L_x_33817:
[----:B------:R-:W-:Y:S01]  /*9d090*/  DADD R28, |R28|, |R30| ;  /* 0x000000001c1c7229 */ /* 0x000fe2000000061e */
[----:B------:R-:W-:Y:S01]  /*9d0a0*/  LOP3.LUT R31, R3, 0x80000000, R31, 0xb8, !PT ;  /* 0x80000000031f7812 */ /* 0x000fe200078eb81f */
[----:B------:R-:W-:-:S06]  /*9d0b0*/  DADD R8, R8, 1 ;  /* 0x3ff0000008087429 */ /* 0x000fcc0000000000 */
[----:B------:R-:W-:-:S06]  /*9d0c0*/  DSETP.NAN.AND P0, PT, R28, R28, PT ;  /* 0x0000001c1c00722a */ /* 0x000fcc0003f08000 */
[----:B------:R-:W-:Y:S02]  /*9d0d0*/  FSEL R2, R28, R2, P0 ;  /* 0x000000021c027208 */ /* 0x000fe40000000000 */
[----:B------:R-:W-:Y:S01]  /*9d0e0*/  FSEL R3, R29, R31, P0 ;  /* 0x0000001f1d037208 */ /* 0x000fe20000000000 */
[----:B------:R-:W-:Y:S06]  /*9d0f0*/  BRA `(.L_x_33775) ;  /* 0x0000000c00507947 */ /* 0x000fec0003800000 */
.L_x_33760:
        /* <DEDUP_REMOVED lines=111> */
.L_x_33821:
[----:B------:R-:W-:Y:S05]  /*9d7f0*/  BSYNC.RECONVERGENT B0 ;  /* 0x0000000000007941 */ /* 0x000fea0003800200 */
.L_x_33820:
[----:B------:R-:W-:Y:S04]  /*9d800*/  BSSY.RECONVERGENT B2, `(.L_x_33822) ;  /* 0x0000007000027945 */ /* 0x000fe80003800200 */
[----:B------:R-:W-:Y:S05]  /*9d810*/  @P4 BRA P5, `(.L_x_33823) ;  /* 0x0000000000144947 */ /* 0x000fea0002800000 */
[----:B------:R-:W-:Y:S01]  /*9d820*/  IMAD.MOV.U32 R0, RZ, RZ, R4 ;  /* 0x000000ffff007224 */ /* 0x000fe200078e0004 */
[----:B------:R-:W-:Y:S01]  /*9d830*/  MOV R4, 0x9d870 ;  /* 0x0009d87000047802 */ /* 0x000fe20000000f00 */
[----:B------:R-:W-:Y:S02]  /*9d840*/  IMAD.MOV.U32 R2, RZ, RZ, R10 ;  /* 0x000000ffff027224 */ /* 0x000fe400078e000a */
[----:B------:R-:W-:-:S07]  /*9d850*/  IMAD.MOV.U32 R3, RZ, RZ, R11 ;  /* 0x000000ffff037224 */ /* 0x000fce00078e000b */
[----:B------:R-:W-:Y:S05]  /*9d860*/  CALL.REL.NOINC `($__internal_75_$__cuda_sm20_div_rn_f64_full) ;  /* 0x0000002800f87944 */ /* 0x000fea0003c00000 */
.L_x_33823:
[----:B------:R-:W-:Y:S05]  /*9d870*/  BSYNC.RECONVERGENT B2 ;  /* 0x0000000000027941 */ /* 0x000fea0003800200 */
.L_x_33822:
        /* <DEDUP_REMOVED lines=84> */
.L_x_33825:
[----:B------:R-:W-:Y:S02]  /*9ddc0*/  FSEL R2, RZ, 3.37028055040000000000e+12, P0 ;  /* 0x54442d18ff027808 */ /* 0x000fe40000000000 */
[----:B------:R-:W-:-:S07]  /*9ddd0*/  FSEL R3, RZ, 2.1426990032196044922, P0 ;  /* 0x400921fbff037808 */ /* 0x000fce0000000000 */
.L_x_33826:
[----:B------:R-:W-:Y:S05]  /*9dde0*/  BSYNC.RECONVERGENT B0 ;  /* 0x0000000000007941 */ /* 0x000fea0003800200 */
.L_x_33824:
[----:B------:R-:W-:Y:S01]  /*9ddf0*/  DADD R28, |R28|, |R30| ;  /* 0x000000001c1c7229 */ /* 0x000fe2000000061e */
[----:B------:R-:W-:-:S07]  /*9de00*/  LOP3.LUT R31, R3, 0x80000000, R31, 0xb8, !PT ;  /* 0x80000000031f7812 */ /* 0x000fce00078eb81f */
[----:B------:R-:W-:-:S06]  /*9de10*/  DSETP.NAN.AND P0, PT, R28, R28, PT ;  /* 0x0000001c1c00722a */ /* 0x000fcc0003f08000 */
[----:B------:R-:W-:Y:S02]  /*9de20*/  FSEL R2, R28, R2, P0 ;  /* 0x000000021c027208 */ /* 0x000fe40000000000 */
[----:B------:R-:W-:-:S07]  /*9de30*/  FSEL R3, R29, R31, P0 ;  /* 0x0000001f1d037208 */ /* 0x000fce0000000000 */
.L_x_33775:
[----:B------:R-:W-:Y:S05]  /*9de40*/  BSYNC.RECONVERGENT B1 ;  /* 0x0000000000017941 */ /* 0x000fea0003800200 */
.L_x_33759:
        /* <DEDUP_REMOVED lines=77> */
.L_x_33833:
[----:B------:R-:W-:Y:S05]  /*9e320*/  BSYNC.RECONVERGENT B0 ;  /* 0x0000000000007941 */ /* 0x000fea0003800200 */
.L_x_33832:
        /* <DEDUP_REMOVED lines=25> */
.L_x_33837:
[----:B------:R-:W-:Y:S05]  /*9e4c0*/  BSYNC.RECONVERGENT B4 ;  /* 0x0000000000047941 */ /* 0x000fea0003800200 */
.L_x_33836:
[----:B------:R-:W-:Y:S01]  /*9e4d0*/  VIADD R0, R4, 0x1 ;  /* 0x0000000104007836 */ /* 0x000fe20000000000 */
[----:B------:R-:W-:Y:S06]  /*9e4e0*/  BRA `(.L_x_33838) ;  /* 0x0000000000087947 */ /* 0x000fec0003800000 */
.L_x_33835:
[----:B------:R-:W-:Y:S01]  /*9e4f0*/  DMUL R2, RZ, R30 ;  /* 0x0000001eff027228 */ /* 0x000fe20000000000 */
[----:B------:R-:W-:-:S10]  /*9e500*/  IMAD.MOV.U32 R0, RZ, RZ, 0x1 ;  /* 0x00000001ff007424 */ /* 0x000fd400078e00ff */
.L_x_33838:
[----:B------:R-:W-:Y:S05]  /*9e510*/  BSYNC.RECONVERGENT B3 ;  /* 0x0000000000037941 */ /* 0x000fea0003800200 */
.L_x_33834:
        /* <DEDUP_REMOVED lines=56> */
.L_x_33840:
[----:B------:R-:W-:Y:S01]  /*9e8a0*/  DMUL R2, RZ, R30 ;  /* 0x0000001eff027228 */ /* 0x000fe20000000000 */
[----:B------:R-:W-:-:S10]  /*9e8b0*/  IMAD.MOV.U32 R0, RZ, RZ, RZ ;  /* 0x000000ffff007224 */ /* 0x000fd400078e00ff */
.L_x_33841:
[----:B------:R-:W-:Y:S05]  /*9e8c0*/  BSYNC.RECONVERGENT B3 ;  /* 0x0000000000037941 */ /* 0x000fea0003800200 */
.L_x_33839:
        /* <DEDUP_REMOVED lines=32> */
.L_x_33831:
        /* <DEDUP_REMOVED lines=62> */
.L_x_33844:
[----:B------:R-:W-:Y:S05]  /*9eeb0*/  BSYNC.RECONVERGENT B0 ;  /* 0x0000000000007941 */ /* 0x000fea0003800200 */
.L_x_33843:
        /* <DEDUP_REMOVED lines=38> */
.L_x_33848:
[----:B------:R-:W-:Y:S05]  /*9f120*/  BSYNC.RECONVERGENT B4 ;  /* 0x0000000000047941 */ /* 0x000fea0003800200 */
.L_x_33847:
[----:B------:R-:W-:Y:S01]  /*9f130*/  VIADD R0, R4, 0x1 ;  /* 0x0000000104007836 */ /* 0x000fe20000000000 */
[----:B------:R-:W-:Y:S06]  /*9f140*/  BRA `(.L_x_33849) ;  /* 0x0000000000087947 */ /* 0x000fec0003800000 */
.L_x_33846:
[----:B------:R-:W-:Y:S01]  /*9f150*/  DMUL R2, RZ, R30 ;  /* 0x0000001eff027228 */ /* 0x000fe20000000000 */
[----:B------:R-:W-:-:S10]  /*9f160*/  IMAD.MOV.U32 R0, RZ, RZ, 0x1 ;  /* 0x00000001ff007424 */ /* 0x000fd400078e00ff */
.L_x_33849:
[----:B------:R-:W-:Y:S05]  /*9f170*/  BSYNC.RECONVERGENT B3 ;  /* 0x0000000000037941 */ /* 0x000fea0003800200 */
.L_x_33845:
        /* <DEDUP_REMOVED lines=58> */
.L_x_33851:
[----:B------:R-:W-:Y:S01]  /*9f520*/  DMUL R2, RZ, R30 ;  /* 0x0000001eff027228 */ /* 0x000fe20000000000 */
[----:B------:R-:W-:-:S10]  /*9f530*/  IMAD.MOV.U32 R0, RZ, RZ, RZ ;  /* 0x000000ffff007224 */ /* 0x000fd400078e00ff */
.L_x_33852:
[----:B------:R-:W-:Y:S05]  /*9f540*/  BSYNC.RECONVERGENT B3 ;  /* 0x0000000000037941 */ /* 0x000fea0003800200 */
.L_x_33850:
        /* <DEDUP_REMOVED lines=35> */
.L_x_33830:
        /* <DEDUP_REMOVED lines=10> */
.L_x_33853:
[----:B------:R-:W-:-:S10]  /*9f820*/  DADD R28, R30, -R30 ;  /* 0x000000001e1c7229 */ /* 0x000fd4000000081e */
[----:B------:R-:W-:Y:S02]  /*9f830*/  IMAD.MOV.U32 R30, RZ, RZ, R28 ;  /* 0x000000ffff1e7224 */ /* 0x000fe400078e001c */
[----:B------:R-:W-:Y:S01]  /*9f840*/  IMAD.MOV.U32 R31, RZ, RZ, R29 ;  /* 0x000000ffff1f7224 */ /* 0x000fe200078e001d */
[----:B------:R-:W-:Y:S06]  /*9f850*/  BRA `(.L_x_33842) ;  /* 0x0000000800cc7947 */ /* 0x000fec0003800000 */
.L_x_33829:
        /* <DEDUP_REMOVED lines=26> */
.L_x_33857:
[----:B------:R-:W-:Y:S05]  /*9fa00*/  BSYNC.RECONVERGENT B4 ;  /* 0x0000000000047941 */ /* 0x000fea0003800200 */
.L_x_33856:
[----:B------:R-:W-:Y:S01]  /*9fa10*/  VIADD R0, R4, 0x1 ;  /* 0x0000000104007836 */ /* 0x000fe20000000000 */
[----:B------:R-:W-:Y:S06]  /*9fa20*/  BRA `(.L_x_33858) ;  /* 0x0000000000087947 */ /* 0x000fec0003800000 */
.L_x_33855:
[----:B------:R-:W-:Y:S01]  /*9fa30*/  DMUL R2, RZ, R30 ;  /* 0x0000001eff027228 */ /* 0x000fe20000000000 */
[----:B------:R-:W-:-:S10]  /*9fa40*/  IMAD.MOV.U32 R0, RZ, RZ, 0x1 ;  /* 0x00000001ff007424 */ /* 0x000fd400078e00ff */
.L_x_33858:
[----:B------:R-:W-:Y:S05]  /*9fa50*/  BSYNC.RECONVERGENT B3 ;  /* 0x0000000000037941 */ /* 0x000fea0003800200 */
.L_x_33854:
        /* <DEDUP_REMOVED lines=56> */
.L_x_33860:
[----:B------:R-:W-:Y:S01]  /*9fde0*/  DMUL R2, RZ, R30 ;  /* 0x0000001eff027228 */ /* 0x000fe20000000000 */
[----:B------:R-:W-:-:S10]  /*9fdf0*/  IMAD.MOV.U32 R0, RZ, RZ, RZ ;  /* 0x000000ffff007224 */ /* 0x000fd400078e00ff */
.L_x_33861:
[----:B------:R-:W-:Y:S05]  /*9fe00*/  BSYNC.RECONVERGENT B3 ;  /* 0x0000000000037941 */ /* 0x000fea0003800200 */
.L_x_33859:
        /* <DEDUP_REMOVED lines=30> */
.L_x_33828:
        /* <DEDUP_REMOVED lines=58> */
.L_x_33842:
[----:B------:R-:W-:Y:S05]  /*a0390*/  BSYNC.RECONVERGENT B2 ;  /* 0x0000000000027941 */ /* 0x000fea0003800200 */
.L_x_33827:
        /* <DEDUP_REMOVED lines=11> */
        .weak           $__internal_75_$__cuda_sm20_div_rn_f64_full
        .type           $__internal_75_$__cuda_sm20_div_rn_f64_full,@function
        .size           $__internal_75_$__cuda_sm20_div_rn_f64_full,($_ZN2at6native29vectorized_elementwise_kernelILi4EZZZNS0_50_GLOBAL__N__2680c7bb_12_PowKernel_cu_7dd49032_300324pow_tensor_scalar_kernelERNS_18TensorIteratorBaseERKN3c106ScalarEENKUlvE_clEvENKUlvE_clEvEUlNS5_7complexIdEEE0_St5arrayIPcLm2EEEEviT0_T1_$__internal_trig_reduction_slowpathd - $__internal_75_$__cuda_sm20_div_rn_f64_full)
$__internal_75_$__cuda_sm20_div_rn_f64_full:
        /* <DEDUP_REMOVED lines=72> */
.L_x_33863:
        /* <DEDUP_REMOVED lines=17> */
.L_x_33866:
[----:B------:R-:W-:Y:S01]  /*a09e0*/  LOP3.LUT R3, R49, 0x80000, RZ, 0xfc, !PT ;  /* 0x0008000031037812 */ /* 0x000fe200078efcff */
[----:B------:R-:W-:-:S04]  /*a09f0*/  IMAD.MOV.U32 R60, RZ, RZ, R48 ;  /* 0x000000ffff3c7224 */ /* 0x000fc800078e0030 */
[----:B------:R-:W-:Y:S01]  /*a0a00*/  IMAD.MOV.U32 R61, RZ, RZ, R3 ;  /* 0x000000ffff3d7224 */ /* 0x000fe200078e0003 */
[----:B------:R-:W-:Y:S06]  /*a0a10*/  BRA `(.L_x_33864) ;  /* 0x00000000000c7947 */ /* 0x000fec0003800000 */
.L_x_33865:
[----:B------:R-:W-:Y:S01]  /*a0a20*/  LOP3.LUT R3, R55, 0x80000, RZ, 0xfc, !PT ;  /* 0x0008000037037812 */ /* 0x000fe200078efcff */
[----:B------:R-:W-:-:S04]  /*a0a30*/  IMAD.MOV.U32 R60, RZ, RZ, R54 ;  /* 0x000000ffff3c7224 */ /* 0x000fc800078e0036 */
[----:B------:R-:W-:-:S07]  /*a0a40*/  IMAD.MOV.U32 R61, RZ, RZ, R3 ;  /* 0x000000ffff3d7224 */ /* 0x000fce00078e0003 */
.L_x_33864:
[----:B------:R-:W-:Y:S05]  /*a0a50*/  BSYNC.RECONVERGENT B0 ;  /* 0x0000000000007941 */ /* 0x000fea0003800200 */
.L_x_33862:
[----:B------:R-:W-:Y:S02]  /*a0a60*/  IMAD.MOV.U32 R5, RZ, RZ, 0x0 ;  /* 0x00000000ff057424 */ /* 0x000fe400078e00ff */
[----:B------:R-:W-:Y:S02]  /*a0a70*/  IMAD.MOV.U32 R2, RZ, RZ, R60 ;  /* 0x000000ffff027224 */ /* 0x000fe400078e003c */
[----:B------:R-:W-:Y:S01]  /*a0a80*/  IMAD.MOV.U32 R3, RZ, RZ, R61 ;  /* 0x000000ffff037224 */ /* 0x000fe200078e003d */
[----:B------:R-:W-:Y:S06]  /*a0a90*/  RET.REL.NODEC R4 `(_ZN2at6native29vectorized_elementwise_kernelILi4EZZZNS0_50_GLOBAL__N__2680c7bb_12_PowKernel_cu_7dd49032_300324pow_tensor_scalar_kernelERNS_18TensorIteratorBaseERKN3c106ScalarEENKUlvE_clEvENKUlvE_clEvEUlNS5_7complexIdEEE0_St5arrayIPcLm2EEEEviT0_T1_) ;  /* 0xfffff5f404587950 */ /* 0x000fec0003c3ffff */
        .type           $_ZN2at6native29vectorized_elementwise_kernelILi4EZZZNS0_50_GLOBAL__N__2680c7bb_12_PowKernel_cu_7dd49032_300324pow_tensor_scalar_kernelERNS_18TensorIteratorBaseERKN3c106ScalarEENKUlvE_clEvENKUlvE_clEvEUlNS5_7complexIdEEE0_St5arrayIPcLm2EEEEviT0_T1_$__internal_trig_reduction_slowpathd,@function
        .size           $_ZN2at6native29vectorized_elementwise_kernelILi4EZZZNS0_50_GLOBAL__N__2680c7bb_12_PowKernel_cu_7dd49032_300324pow_tensor_scalar_kernelERNS_18TensorIteratorBaseERKN3c106ScalarEENKUlvE_clEvENKUlvE_clEvEUlNS5_7complexIdEEE0_St5arrayIPcLm2EEEEviT0_T1_$__internal_trig_reduction_slowpathd,(.L_x_68374 - $_ZN2at6native29vectorized_elementwise_kernelILi4EZZZNS0_50_GLOBAL__N__2680c7bb_12_PowKernel_cu_7dd49032_300324pow_tensor_scalar_kernelERNS_18TensorIteratorBaseERKN3c106ScalarEENKUlvE_clEvENKUlvE_clEvEUlNS5_7complexIdEEE0_St5arrayIPcLm2EEEEviT0_T1_$__internal_trig_reduction_slowpathd)
$_ZN2at6native29vectorized_elementwise_kernelILi4EZZZNS0_50_GLOBAL__N__2680c7bb_12_PowKernel_cu_7dd49032_300324pow_tensor_scalar_kernelERNS_18TensorIteratorBaseERKN3c106ScalarEENKUlvE_clEvENKUlvE_clEvEUlNS5_7complexIdEEE0_St5arrayIPcLm2EEEEviT0_T1_$__internal_trig_reduction_slowpathd:
        /* <DEDUP_REMOVED lines=23> */
.L_x_33871:
        /* <DEDUP_REMOVED lines=29> */
.L_x_33870:
[----:B------:R-:W-:-:S07]  /*a0de0*/  IMAD.MOV.U32 R8, RZ, RZ, R7 ;  /* 0x000000ffff087224 */ /* 0x000fce00078e0007 */
.L_x_33869:
[----:B------:R-:W-:Y:S05]  /*a0df0*/  BSYNC.RECONVERGENT B0 ;  /* 0x0000000000007941 */ /* 0x000fea0003800200 */
.L_x_33868:
        /* <DEDUP_REMOVED lines=60> */
.L_x_33873:
[----:B------:R-:W-:Y:S05]  /*a11c0*/  BSYNC.RECONVERGENT B0 ;  /* 0x0000000000007941 */ /* 0x000fea0003800200 */
.L_x_33872:
        /* <DEDUP_REMOVED lines=36> */
.L_x_33867:
[----:B------:R-:W-:Y:S02]  /*a1410*/  IMAD.MOV.U32 R49, RZ, RZ, 0x0 ;  /* 0x00000000ff317424 */ /* 0x000fe400078e00ff */
[----:B------:R-:W-:Y:S02]  /*a1420*/  IMAD.MOV.U32 R7, RZ, RZ, R50 ;  /* 0x000000ffff077224 */ /* 0x000fe400078e0032 */
[----:B------:R-:W-:Y:S05]  /*a1430*/  RET.REL.NODEC R48 `(_ZN2at6native29vectorized_elementwise_kernelILi4EZZZNS0_50_GLOBAL__N__2680c7bb_12_PowKernel_cu_7dd49032_300324pow_tensor_scalar_kernelERNS_18TensorIteratorBaseERKN3c106ScalarEENKUlvE_clEvENKUlvE_clEvEUlNS5_7complexIdEEE0_St5arrayIPcLm2EEEEviT0_T1_) ;  /* 0xfffff5e830f07950 */ /* 0x000fea0003c3ffff */
.L_x_33874:
        /* <DEDUP_REMOVED lines=12> */
.L_x_68374:


//--------------------- .text._ZN2at6native29vectorized_elementwise_kernelILi8EZZZNS0_50_GLOBAL__N__2680c7bb_12_PowKernel_cu_7dd49032_300324pow_tensor_scalar_kernelERNS_18TensorIteratorBaseERKN3c106ScalarEENKUlvE_clEvENKUlvE_clEvEUlNS5_7complexIdEEE0_St5arrayIPcLm2EEEEviT0_T1_ --------------------------
	.section	.text._ZN2at6native29vectorized_elementwise_kernelILi8EZZZNS0_50_GLOBAL__N__2680c7bb_12_PowKernel_cu_7dd49032_300324pow_tensor_scalar_kernelERNS_18TensorIteratorBaseERKN3c106ScalarEENKUlvE_clEvENKUlvE_clEvEUlNS5_7complexIdEEE0_St5arrayIPcLm2EEEEviT0_T1_,"ax",@progbits
	.align	128
        .global         _ZN2at6native29vectorized_elementwise_kernelILi8EZZZNS0_50_GLOBAL__N__2680c7bb_12_PowKernel_cu_7dd49032_300324pow_tensor_scalar_kernelERNS_18TensorIteratorBaseERKN3c106ScalarEENKUlvE_clEvENKUlvE_clEvEUlNS5_7complexIdEEE0_St5arrayIPcLm2EEEEviT0_T1_
        .type           _ZN2at6native29vectorized_elementwise_kernelILi8EZZZNS0_50_GLOBAL__N__2680c7bb_12_PowKernel_cu_7dd49032_300324pow_tensor_scalar_kernelERNS_18TensorIteratorBaseERKN3c106ScalarEENKUlvE_clEvENKUlvE_clEvEUlNS5_7complexIdEEE0_St5arrayIPcLm2EEEEviT0_T1_,@function
        .size           _ZN2at6native29vectorized_elementwise_kernelILi8EZZZNS0_50_GLOBAL__N__2680c7bb_12_PowKernel_cu_7dd49032_300324pow_tensor_scalar_kernelERNS_18TensorIteratorBaseERKN3c106ScalarEENKUlvE_clEvENKUlvE_clEvEUlNS5_7complexIdEEE0_St5arrayIPcLm2EEEEviT0_T1_,(.L_x_68376 - _ZN2at6native29vectorized_elementwise_kernelILi8EZZZNS0_50_GLOBAL__N__2680c7bb_12_PowKernel_cu_7dd49032_300324pow_tensor_scalar_kernelERNS_18TensorIteratorBaseERKN3c106ScalarEENKUlvE_clEvENKUlvE_clEvEUlNS5_7complexIdEEE0_St5arrayIPcLm2EEEEviT0_T1_)
        .other          _ZN2at6native29vectorized_elementwise_kernelILi8EZZZNS0_50_GLOBAL__N__2680c7bb_12_PowKernel_cu_7dd49032_300324pow_tensor_scalar_kernelERNS_18TensorIteratorBaseERKN3c106ScalarEENKUlvE_clEvENKUlvE_clEvEUlNS5_7complexIdEEE0_St5arrayIPcLm2EEEEviT0_T1_,@"STO_CUDA_ENTRY STV_DEFAULT"
_ZN2at6native29vectorized_elementwise_kernelILi8EZZZNS0_50_GLOBAL__N__2680c7bb_12_PowKernel_cu_7dd49032_300324pow_tensor_scalar_kernelERNS_18TensorIteratorBaseERKN3c106ScalarEENKUlvE_clEvENKUlvE_clEvEUlNS5_7complexIdEEE0_St5arrayIPcLm2EEEEviT0_T1_:
.text._ZN2at6native29vectorized_elementwise_kernelILi8EZZZNS0_50_GLOBAL__N__2680c7bb_12_PowKernel_cu_7dd49032_300324pow_tensor_scalar_kernelERNS_18TensorIteratorBaseERKN3c106ScalarEENKUlvE_clEvENKUlvE_clEvEUlNS5_7complexIdEEE0_St5arrayIPcLm2EEEEviT0_T1_:
        /* <DEDUP_REMOVED lines=168> */
.L_x_33881:
[----:B------:R-:W-:Y:S01]  /*0a80*/  IMAD.MOV.U32 R2, RZ, RZ, 0x0 ;  /* 0x00000000ff027424 */ /* 0x000fe200078e00ff */
[----:B------:R-:W-:Y:S01]  /*0a90*/  LOP3.LUT P0, RZ, R5, 0x7fffffff, RZ, 0xc0, !PT ;  /* 0x7fffffff05ff7812 */ /* 0x000fe2000780c0ff */
[----:B------:R-:W-:-:S06]  /*0aa0*/  IMAD.MOV.U32 R3, RZ, RZ, 0x7ff00000 ;  /* 0x7ff00000ff037424 */ /* 0x000fcc00078e00ff */
[----:B------:R-:W-:-:S10]  /*0ab0*/  DFMA R2, R4, R2, +INF ;  /* 0x7ff000000402742b */ /* 0x000fd40000000002 */
[----:B------:R-:W-:Y:S02]  /*0ac0*/  FSEL R28, R2, RZ, P0 ;  /* 0x000000ff021c7208 */ /* 0x000fe40000000000 */
[----:B------:R-:W-:-:S07]  /*0ad0*/  FSEL R29, R3, -QNAN , P0 ;  /* 0xfff00000031d7808 */ /* 0x000fce0000000000 */
.L_x_33882:
[----:B------:R-:W-:Y:S05]  /*0ae0*/  BSYNC.RECONVERGENT B0 ;  /* 0x0000000000007941 */ /* 0x000fea0003800200 */
.L_x_33880:
        /* <DEDUP_REMOVED lines=27> */
[----:B------:R-:W-:Y:S05]  /*0ca0*/  CALL.REL.NOINC `($__internal_76_$__cuda_sm20_div_rn_f64_full) ;  /* 0x000009f800687944 */ /* 0x000fea0003c00000 */
.L_x_33884:
[----:B------:R-:W-:Y:S05]  /*0cb0*/  BSYNC.RECONVERGENT B3 ;  /* 0x0000000000037941 */ /* 0x000fea0003800200 */
.L_x_33883:
        /* <DEDUP_REMOVED lines=91> */
.L_x_33879:
        /* <DEDUP_REMOVED lines=33> */
[----:B------:R-:W-:Y:S05]  /*1480*/  CALL.REL.NOINC `($__internal_76_$__cuda_sm20_div_rn_f64_full) ;  /* 0x000009f000707944 */ /* 0x000fea0003c00000 */
[----:B------:R-:W-:Y:S02]  /*1490*/  IMAD.MOV.U32 R28, RZ, RZ, R2 ;  /* 0x000000ffff1c7224 */ /* 0x000fe400078e0002 */
[----:B------:R-:W-:-:S07]  /*14a0*/  IMAD.MOV.U32 R29, RZ, RZ, R3 ;  /* 0x000000ffff1d7224 */ /* 0x000fce00078e0003 */
.L_x_33888:
[----:B------:R-:W-:Y:S05]  /*14b0*/  BSYNC.RECONVERGENT B3 ;  /* 0x0000000000037941 */ /* 0x000fea0003800200 */
.L_x_33887:
        /* <DEDUP_REMOVED lines=23> */
.L_x_33890:
[----:B------:R-:W-:Y:S05]  /*1630*/  BSYNC.RECONVERGENT B3 ;  /* 0x0000000000037941 */ /* 0x000fea0003800200 */
.L_x_33889:
        /* <DEDUP_REMOVED lines=121> */
.L_x_33892:
[----:B------:R-:W-:Y:S01]  /*1dd0*/  IMAD.MOV.U32 R2, RZ, RZ, 0x0 ;  /* 0x00000000ff027424 */ /* 0x000fe200078e00ff */
[----:B------:R-:W-:Y:S01]  /*1de0*/  LOP3.LUT P0, RZ, R5, 0x7fffffff, RZ, 0xc0, !PT ;  /* 0x7fffffff05ff7812 */ /* 0x000fe2000780c0ff */
[----:B------:R-:W-:-:S06]  /*1df0*/  IMAD.MOV.U32 R3, RZ, RZ, 0x7ff00000 ;  /* 0x7ff00000ff037424 */ /* 0x000fcc00078e00ff */
[----:B------:R-:W-:-:S10]  /*1e00*/  DFMA R2, R4, R2, +INF ;  /* 0x7ff000000402742b */ /* 0x000fd40000000002 */
[----:B------:R-:W-:Y:S02]  /*1e10*/  FSEL R28, R2, RZ, P0 ;  /* 0x000000ff021c7208 */ /* 0x000fe40000000000 */
[----:B------:R-:W-:-:S07]  /*1e20*/  FSEL R29, R3, -QNAN , P0 ;  /* 0xfff00000031d7808 */ /* 0x000fce0000000000 */
.L_x_33893:
[----:B------:R-:W-:Y:S05]  /*1e30*/  BSYNC.RECONVERGENT B0 ;  /* 0x0000000000007941 */ /* 0x000fea0003800200 */
.L_x_33891:
        /* <DEDUP_REMOVED lines=22> */
.L_x_33895:
[----:B------:R-:W-:Y:S05]  /*1fa0*/  BSYNC.RECONVERGENT B3 ;  /* 0x0000000000037941 */ /* 0x000fea0003800200 */
.L_x_33894:
        /* <DEDUP_REMOVED lines=92> */
.L_x_33886:
        /* <DEDUP_REMOVED lines=94> */
.L_x_33897:
        /* <DEDUP_REMOVED lines=28> */
.L_x_33901:
[----:B------:R-:W-:Y:S05]  /*2d10*/  BSYNC.RECONVERGENT B4 ;  /* 0x0000000000047941 */ /* 0x000fea0003800200 */
.L_x_33900:
        /* <DEDUP_REMOVED lines=30> */
.L_x_33899:
        /* <DEDUP_REMOVED lines=77> */
.L_x_33903:
[----:B------:R-:W-:Y:S01]  /*33d0*/  IMAD.MOV.U32 R4, RZ, RZ, 0x0 ;  /* 0x00000000ff047424 */ /* 0x000fe200078e00ff */
[----:B------:R-:W-:Y:S01]  /*33e0*/  LOP3.LUT P0, RZ, R3, 0x7fffffff, RZ, 0xc0, !PT ;  /* 0x7fffffff03ff7812 */ /* 0x000fe2000780c0ff */
[----:B------:R-:W-:-:S06]  /*33f0*/  IMAD.MOV.U32 R5, RZ, RZ, 0x7ff00000 ;  /* 0x7ff00000ff057424 */ /* 0x000fcc00078e00ff */
[----:B------:R-:W-:-:S10]  /*3400*/  DFMA R4, R2, R4, +INF ;  /* 0x7ff000000204742b */ /* 0x000fd40000000004 */
[----:B------:R-:W-:Y:S02]  /*3410*/  FSEL R2, R4, RZ, P0 ;  /* 0x000000ff04027208 */ /* 0x000fe40000000000 */
[----:B------:R-:W-:-:S07]  /*3420*/  FSEL R3, R5, -QNAN , P0 ;  /* 0xfff0000005037808 */ /* 0x000fce0000000000 */
.L_x_33902:
[----:B------:R-:W-:Y:S05]  /*3430*/  BSYNC.RECONVERGENT B3 ;  /* 0x0000000000037941 */ /* 0x000fea0003800200 */
.L_x_33898:
        /* <DEDUP_REMOVED lines=87> */
.L_x_33896:
        /* <DEDUP_REMOVED lines=142> */
.L_x_33906:
[----:B------:R-:W-:Y:S01]  /*4290*/  IMAD.MOV.U32 R2, RZ, RZ, 0x0 ;  /* 0x00000000ff027424 */ /* 0x000fe200078e00ff */
[----:B------:R-:W-:Y:S01]  /*42a0*/  LOP3.LUT P0, RZ, R5, 0x7fffffff, RZ, 0xc0, !PT ;  /* 0x7fffffff05ff7812 */ /* 0x000fe2000780c0ff */
[----:B------:R-:W-:-:S06]  /*42b0*/  IMAD.MOV.U32 R3, RZ, RZ, 0x7ff00000 ;  /* 0x7ff00000ff037424 */ /* 0x000fcc00078e00ff */
[----:B------:R-:W-:-:S10]  /*42c0*/  DFMA R2, R4, R2, +INF ;  /* 0x7ff000000402742b */ /* 0x000fd40000000002 */
[----:B------:R-:W-:Y:S02]  /*42d0*/  FSEL R28, R2, RZ, P0 ;  /* 0x000000ff021c7208 */ /* 0x000fe40000000000 */
[----:B------:R-:W-:-:S07]  /*42e0*/  FSEL R29, R3, -QNAN , P0 ;  /* 0xfff00000031d7808 */ /* 0x000fce0000000000 */
.L_x_33907:
[----:B------:R-:W-:Y:S05]  /*42f0*/  BSYNC.RECONVERGENT B0 ;  /* 0x0000000000007941 */ /* 0x000fea0003800200 */
.L_x_33905:
        /* <DEDUP_REMOVED lines=21> */
.L_x_33909:
[----:B------:R-:W-:Y:S05]  /*4450*/  BSYNC.RECONVERGENT B3 ;  /* 0x0000000000037941 */ /* 0x000fea0003800200 */
.L_x_33908:
        /* <DEDUP_REMOVED lines=91> */
.L_x_33904:
        /* <DEDUP_REMOVED lines=33> */
.L_x_33914:
[----:B------:R-:W-:Y:S05]  /*4c20*/  BSYNC.RECONVERGENT B4 ;  /* 0x0000000000047941 */ /* 0x000fea0003800200 */
.L_x_33913:
        /* <DEDUP_REMOVED lines=30> */
.L_x_33912:
        /* <DEDUP_REMOVED lines=77> */
.L_x_33916:
[----:B------:R-:W-:Y:S01]  /*52e0*/  IMAD.MOV.U32 R4, RZ, RZ, 0x0 ;  /* 0x00000000ff047424 */ /* 0x000fe200078e00ff */
[----:B------:R-:W-:Y:S01]  /*52f0*/  LOP3.LUT P0, RZ, R3, 0x7fffffff, RZ, 0xc0, !PT ;  /* 0x7fffffff03ff7812 */ /* 0x000fe2000780c0ff */
[----:B------:R-:W-:-:S06]  /*5300*/  IMAD.MOV.U32 R5, RZ, RZ, 0x7ff00000 ;  /* 0x7ff00000ff057424 */ /* 0x000fcc00078e00ff */
[----:B------:R-:W-:-:S10]  /*5310*/  DFMA R4, R2, R4, +INF ;  /* 0x7ff000000204742b */ /* 0x000fd40000000004 */
[----:B------:R-:W-:Y:S02]  /*5320*/  FSEL R28, R4, RZ, P0 ;  /* 0x000000ff041c7208 */ /* 0x000fe40000000000 */
[----:B------:R-:W-:-:S07]  /*5330*/  FSEL R29, R5, -QNAN , P0 ;  /* 0xfff00000051d7808 */ /* 0x000fce0000000000 */
.L_x_33915:
[----:B------:R-:W-:Y:S05]  /*5340*/  BSYNC.RECONVERGENT B3 ;  /* 0x0000000000037941 */ /* 0x000fea0003800200 */
.L_x_33911:
        /* <DEDUP_REMOVED lines=22> */
.L_x_33918:
[----:B------:R-:W-:Y:S05]  /*54b0*/  BSYNC.RECONVERGENT B3 ;  /* 0x0000000000037941 */ /* 0x000fea0003800200 */
.L_x_33917:
        /* <DEDUP_REMOVED lines=92> */
.L_x_33910:
        /* <DEDUP_REMOVED lines=83> */
.L_x_33921:
[----:B------:R-:W-:Y:S01]  /*5fb0*/  IMAD.MOV.U32 R4, RZ, RZ, 0x0 ;  /* 0x00000000ff047424 */ /* 0x000fe200078e00ff */
[----:B------:R-:W-:Y:S01]  /*5fc0*/  LOP3.LUT P0, RZ, R3, 0x7fffffff, RZ, 0xc0, !PT ;  /* 0x7fffffff03ff7812 */ /* 0x000fe2000780c0ff */
[----:B------:R-:W-:-:S06]  /*5fd0*/  IMAD.MOV.U32 R5, RZ, RZ, 0x7ff00000 ;  /* 0x7ff00000ff057424 */ /* 0x000fcc00078e00ff */
[----:B------:R-:W-:-:S10]  /*5fe0*/  DFMA R4, R2, R4, +INF ;  /* 0x7ff000000204742b */ /* 0x000fd40000000004 */
[----:B------:R-:W-:Y:S02]  /*5ff0*/  FSEL R28, R4, RZ, P0 ;  /* 0x000000ff041c7208 */ /* 0x000fe40000000000 */
[----:B------:R-:W-:-:S07]  /*6000*/  FSEL R29, R5, -QNAN , P0 ;  /* 0xfff00000051d7808 */ /* 0x000fce0000000000 */
.L_x_33922:
[----:B------:R-:W-:Y:S05]  /*6010*/  BSYNC.RECONVERGENT B0 ;  /* 0x0000000000007941 */ /* 0x000fea0003800200 */
.L_x_33920:
        /* <DEDUP_REMOVED lines=21> */
.L_x_33924:
[----:B------:R-:W-:Y:S05]  /*6170*/  BSYNC.RECONVERGENT B3 ;  /* 0x0000000000037941 */ /* 0x000fea0003800200 */
.L_x_33923:
        /* <DEDUP_REMOVED lines=92> */
.L_x_33919:
        /* <DEDUP_REMOVED lines=13> */
[C---:B------:R-:W-:Y:S02]  /*6810*/  DADD R32, R4.reuse, R4 ;  /* 0x0000000004207229 */ /* 0x040fe40000000004 */
[----:B------:R-:W-:Y:S01]  /*6820*/  LOP3.LUT R3, R59, 0xfffffff8, RZ, 0xc0, !PT ;  /* 0xfffffff83b037812 */ /* 0x000fe200078ec0ff */
[----:B------:R-:W-:Y:S01]  /*6830*/  DMUL R48, R4, R4 ;  /* 0x0000000404307228 */ /* 0x000fe20000000000 */
        /* <DEDUP_REMOVED lines=15> */
.L_x_33926:
        /* <DEDUP_REMOVED lines=21> */
[----:B------:R-:W-:-:S04]  /*6a80*/  FSEL R3, R7, R35, P2 ;  /* 0x0000002307037208 */ /* 0x000fc80001000000 */
[----:B------:R-:W-:Y:S01]  /*6a90*/  DSETP.GEU.AND P3, PT, R66, R54, PT ;  /* 0x000000364200722a */ /* 0x000fe20003f6e000 */
[----:B------:R-:W-:-:S05]  /*6aa0*/  IMAD.MOV.U32 R65, RZ, RZ, R3 ;  /* 0x000000ffff417224 */ /* 0x000fca00078e0003 */
        /* <DEDUP_REMOVED lines=8> */
[----:B------:R-:W-:Y:S02]  /*6b30*/  FSEL R28, R66, R54, P3 ;  /* 0x00000036421c7208 */ /* 0x000fe40001800000 */
[----:B------:R-:W-:-:S02]  /*6b40*/  FSEL R29, R67, R55, P3 ;  /* 0x00000037431d7208 */ /* 0x000fc40001800000 */
        /* <DEDUP_REMOVED lines=46> */
.L_x_33925:
        /* <DEDUP_REMOVED lines=39> */
.L_x_33930:
[----:B------:R-:W-:Y:S05]  /*70a0*/  BSYNC.RECONVERGENT B4 ;  /* 0x0000000000047941 */ /* 0x000fea0003800200 */
.L_x_33929:
        /* <DEDUP_REMOVED lines=30> */
.L_x_33928:
        /* <DEDUP_REMOVED lines=77> */
.L_x_33932:
[----:B------:R-:W-:Y:S01]  /*7760*/  IMAD.MOV.U32 R4, RZ, RZ, 0x0 ;  /* 0x00000000ff047424 */ /* 0x000fe200078e00ff */
[----:B------:R-:W-:Y:S01]  /*7770*/  LOP3.LUT P0, RZ, R3, 0x7fffffff, RZ, 0xc0, !PT ;  /* 0x7fffffff03ff7812 */ /* 0x000fe2000780c0ff */
[----:B------:R-:W-:-:S06]  /*7780*/  IMAD.MOV.U32 R5, RZ, RZ, 0x7ff00000 ;  /* 0x7ff00000ff057424 */ /* 0x000fcc00078e00ff */
[----:B------:R-:W-:-:S10]  /*7790*/  DFMA R4, R2, R4, +INF ;  /* 0x7ff000000204742b */ /* 0x000fd40000000004 */
[----:B------:R-:W-:Y:S02]  /*77a0*/  FSEL R32, R4, RZ, P0 ;  /* 0x000000ff04207208 */ /* 0x000fe40000000000 */
[----:B------:R-:W-:-:S07]  /*77b0*/  FSEL R33, R5, -QNAN , P0 ;  /* 0xfff0000005217808 */ /* 0x000fce0000000000 */
.L_x_33931:
[----:B------:R-:W-:Y:S05]  /*77c0*/  BSYNC.RECONVERGENT B3 ;  /* 0x0000000000037941 */ /* 0x000fea0003800200 */
.L_x_33927:
        /* <DEDUP_REMOVED lines=26> */
.L_x_33934:
[----:B------:R-:W-:Y:S05]  /*7970*/  BSYNC.RECONVERGENT B3 ;  /* 0x0000000000037941 */ /* 0x000fea0003800200 */
.L_x_33933:
        /* <DEDUP_REMOVED lines=91> */
.L_x_33885:
[----:B------:R-:W-:Y:S05]  /*7f30*/  BSYNC.RECONVERGENT B1 ;  /* 0x0000000000017941 */ /* 0x000fea0003800200 */
.L_x_33878:
        /* <DEDUP_REMOVED lines=68> */
.L_x_33935:
        /* <DEDUP_REMOVED lines=28> */
[----:B------:R-:W-:Y:S05]  /*8540*/  CALL.REL.NOINC `($_ZN2at6native29vectorized_elementwise_kernelILi8EZZZNS0_50_GLOBAL__N__2680c7bb_12_PowKernel_cu_7dd49032_300324pow_tensor_scalar_kernelERNS_18TensorIteratorBaseERKN3c106ScalarEENKUlvE_clEvENKUlvE_clEvEUlNS5_7complexIdEEE0_St5arrayIPcLm2EEEEviT0_T1_$__internal_trig_reduction_slowpathd) ;  /* 0x0000098400d47944 */ /* 0x000fea0003c00000 */
[----:B------:R-:W-:Y:S02]  /*8550*/  IMAD.MOV.U32 R2, RZ, RZ, R6 ;  /* 0x000000ffff027224 */ /* 0x000fe400078e0006 */
[----:B------:R-:W-:-:S07]  /*8560*/  IMAD.MOV.U32 R3, RZ, RZ, R7 ;  /* 0x000000ffff037224 */ /* 0x000fce00078e0007 */
.L_x_33940:
[----:B------:R-:W-:Y:S05]  /*8570*/  BSYNC.RECONVERGENT B4 ;  /* 0x0000000000047941 */ /* 0x000fea0003800200 */
.L_x_33939:
[----:B------:R-:W-:-:S07]  /*8580*/  VIADD R0, R4, 0x1 ;  /* 0x0000000104007836 */ /* 0x000fce0000000000 */
.L_x_33938:
[----:B------:R-:W-:Y:S05]  /*8590*/  BSYNC.RECONVERGENT B3 ;  /* 0x0000000000037941 */ /* 0x000fea0003800200 */
.L_x_33937:
        /* <DEDUP_REMOVED lines=55> */
[----:B------:R-:W-:Y:S02]  /*8910*/  IMAD.MOV.U32 R2, RZ, RZ, R6 ;  /* 0x000000ffff027224 */ /* 0x000fe400078e0006 */
[----:B------:R-:W-:-:S07]  /*8920*/  IMAD.MOV.U32 R3, RZ, RZ, R7 ;  /* 0x000000ffff037224 */ /* 0x000fce00078e0007 */
.L_x_33942:
[----:B------:R-:W-:Y:S05]  /*8930*/  BSYNC.RECONVERGENT B3 ;  /* 0x0000000000037941 */ /* 0x000fea0003800200 */
.L_x_33941:
        /* <DEDUP_REMOVED lines=30> */
.L_x_33936:
        /* <DEDUP_REMOVED lines=15> */
.L_x_33943:
        /* <DEDUP_REMOVED lines=65> */
.L_x_33946:
[----:B------:R-:W-:Y:S05]  /*9020*/  BSYNC.RECONVERGENT B0 ;  /* 0x0000000000007941 */ /* 0x000fea0003800200 */
.L_x_33945:
        /* <DEDUP_REMOVED lines=40> */
.L_x_33950:
[----:B------:R-:W-:Y:S05]  /*92b0*/  BSYNC.RECONVERGENT B4 ;  /* 0x0000000000047941 */ /* 0x000fea0003800200 */
.L_x_33949:
[----:B------:R-:W-:-:S07]  /*92c0*/  VIADD R0, R4, 0x1 ;  /* 0x0000000104007836 */ /* 0x000fce0000000000 */
.L_x_33948:
[----:B------:R-:W-:Y:S05]  /*92d0*/  BSYNC.RECONVERGENT B3 ;  /* 0x0000000000037941 */ /* 0x000fea0003800200 */
.L_x_33947:
        /* <DEDUP_REMOVED lines=59> */
.L_x_33952:
[----:B------:R-:W-:Y:S05]  /*9690*/  BSYNC.RECONVERGENT B3 ;  /* 0x0000000000037941 */ /* 0x000fea0003800200 */
.L_x_33951:
        /* <DEDUP_REMOVED lines=35> */
.L_x_33944:
        /* <DEDUP_REMOVED lines=61> */
.L_x_33954:
[----:B------:R-:W-:Y:S05]  /*9ca0*/  BSYNC.RECONVERGENT B0 ;  /* 0x0000000000007941 */ /* 0x000fea0003800200 */
.L_x_33953:
        /* <DEDUP_REMOVED lines=27> */
.L_x_33958:
[----:B------:R-:W-:Y:S05]  /*9e60*/  BSYNC.RECONVERGENT B4 ;  /* 0x0000000000047941 */ /* 0x000fea0003800200 */
.L_x_33957:
[----:B------:R-:W-:-:S07]  /*9e70*/  VIADD R0, R0, 0x1 ;  /* 0x0000000100007836 */ /* 0x000fce0000000000 */
.L_x_33956:
[----:B------:R-:W-:Y:S05]  /*9e80*/  BSYNC.RECONVERGENT B3 ;  /* 0x0000000000037941 */ /* 0x000fea0003800200 */
.L_x_33955:
        /* <DEDUP_REMOVED lines=57> */
.L_x_33960:
[----:B------:R-:W-:Y:S05]  /*a220*/  BSYNC.RECONVERGENT B3 ;  /* 0x0000000000037941 */ /* 0x000fea0003800200 */
.L_x_33959:
        /* <DEDUP_REMOVED lines=31> */
.L_x_33877:
[----:B------:R-:W-:Y:S05]  /*a420*/  BSYNC.RECONVERGENT B2 ;  /* 0x0000000000027941 */ /* 0x000fea0003800200 */
.L_x_33876:
        /* <DEDUP_REMOVED lines=139> */
.L_x_33970:
        /* <DEDUP_REMOVED lines=22> */
.L_x_33973:
[----:B------:R-:W-:Y:S05]  /*ae40*/  BSYNC.RECONVERGENT B4 ;  /* 0x0000000000047941 */ /* 0x000fea0003800200 */
.L_x_33972:
        /* <DEDUP_REMOVED lines=29> */
.L_x_33971:
[----:B------:R-:W-:Y:S05]  /*b020*/  BSYNC.RECONVERGENT B3 ;  /* 0x0000000000037941 */ /* 0x000fea0003800200 */
.L_x_33969:
        /* <DEDUP_REMOVED lines=22> */
.L_x_33975:
[----:B------:R-:W-:Y:S05]  /*b190*/  BSYNC.RECONVERGENT B3 ;  /* 0x0000000000037941 */ /* 0x000fea0003800200 */
.L_x_33974:
        /* <DEDUP_REMOVED lines=84> */
.L_x_33977:
[----:B------:R-:W-:Y:S02]  /*b6e0*/  FSEL R2, RZ, 3.37028055040000000000e+12, P0 ;  /* 0x54442d18ff027808 */ /* 0x000fe40000000000 */
[----:B------:R-:W-:-:S07]  /*b6f0*/  FSEL R3, RZ, 2.1426990032196044922, P0 ;  /* 0x400921fbff037808 */ /* 0x000fce0000000000 */
.L_x_33978:
[----:B------:R-:W-:Y:S05]  /*b700*/  BSYNC.RECONVERGENT B0 ;  /* 0x0000000000007941 */ /* 0x000fea0003800200 */
.L_x_33976:
[----:B------:R-:W-:Y:S01]  /*b710*/  DADD R36, |R36|, |R38| ;  /* 0x0000000024247229 */ /* 0x000fe20000000626 */
[----:B------:R-:W-:Y:S01]  /*b720*/  LOP3.LUT R39, R3, 0x80000000, R39, 0xb8, !PT ;  /* 0x8000000003277812 */ /* 0x000fe200078eb827 */
[----:B------:R-:W-:-:S06]  /*b730*/  DMUL R8, R8, 0.5 ;  /* 0x3fe0000008087828 */ /* 0x000fcc0000000000 */
[----:B------:R-:W-:-:S06]  /*b740*/  DSETP.NAN.AND P0, PT, R36, R36, PT ;  /* 0x000000242400722a */ /* 0x000fcc0003f08000 */
[----:B------:R-:W-:Y:S02]  /*b750*/  FSEL R2, R36, R2, P0 ;  /* 0x0000000224027208 */ /* 0x000fe40000000000 */
[----:B------:R-:W-:Y:S01]  /*b760*/  FSEL R3, R37, R39, P0 ;  /* 0x0000002725037208 */ /* 0x000fe20000000000 */
[----:B------:R-:W-:Y:S06]  /*b770*/  BRA `(.L_x_33979) ;  /* 0x0000006400dc7947 */ /* 0x000fec0003800000 */
.L_x_33968:
        /* <DEDUP_REMOVED lines=101> */
.L_x_33982:
[----:B------:R-:W-:Y:S05]  /*bdd0*/  BSYNC.RECONVERGENT B0 ;  /* 0x0000000000007941 */ /* 0x000fea0003800200 */
.L_x_33981:
[----:B------:R-:W-:Y:S04]  /*bde0*/  BSSY.RECONVERGENT B3, `(.L_x_33983) ;  /* 0x0000008000037945 */ /* 0x000fe80003800200 */
[----:B------:R-:W-:Y:S05]  /*bdf0*/  @P4 BRA P5, `(.L_x_33984) ;  /* 0x0000000000184947 */ /* 0x000fea0002800000 */
[----:B------:R-:W-:Y:S01]  /*be00*/  IMAD.MOV.U32 R0, RZ, RZ, R10 ;  /* 0x000000ffff007224 */ /* 0x000fe200078e000a */
[----:B------:R-:W-:Y:S01]  /*be10*/  MOV R4, 0xbe60 ;  /* 0x0000be6000047802 */ /* 0x000fe20000000f00 */
[----:B------:R-:W-:Y:S02]  /*be20*/  IMAD.MOV.U32 R5, RZ, RZ, R11 ;  /* 0x000000ffff057224 */ /* 0x000fe400078e000b */
[----:B------:R-:W-:Y:S02]  /*be30*/  IMAD.MOV.U32 R2, RZ, RZ, R32 ;  /* 0x000000ffff027224 */ /* 0x000fe400078e0020 */
[----:B------:R-:W-:-:S07]  /*be40*/  IMAD.MOV.U32 R3, RZ, RZ, R33 ;  /* 0x000000ffff037224 */ /* 0x000fce00078e0021 */
[----:B------:R-:W-:Y:S05]  /*be50*/  CALL.REL.NOINC `($__internal_76_$__cuda_sm20_div_rn_f64_full) ;  /* 0x0000094400fc7944 */ /* 0x000fea0003c00000 */
.L_x_33984:
[----:B------:R-:W-:Y:S05]  /*be60*/  BSYNC.RECONVERGENT B3 ;  /* 0x0000000000037941 */ /* 0x000fea0003800200 */
.L_x_33983:
        /* <DEDUP_REMOVED lines=84> */
.L_x_33986:
[----:B------:R-:W-:Y:S02]  /*c3b0*/  FSEL R2, RZ, 3.37028055040000000000e+12, P0 ;  /* 0x54442d18ff027808 */ /* 0x000fe40000000000 */
[----:B------:R-:W-:-:S07]  /*c3c0*/  FSEL R3, RZ, 2.1426990032196044922, P0 ;  /* 0x400921fbff037808 */ /* 0x000fce0000000000 */
.L_x_33987:
[----:B------:R-:W-:Y:S05]  /*c3d0*/  BSYNC.RECONVERGENT B0 ;  /* 0x0000000000007941 */ /* 0x000fea0003800200 */
.L_x_33985:
[----:B------:R-:W-:Y:S01]  /*c3e0*/  DADD R36, |R36|, |R38| ;  /* 0x0000000024247229 */ /* 0x000fe20000000626 */
[----:B------:R-:W-:Y:S01]  /*c3f0*/  LOP3.LUT R39, R3, 0x80000000, R39, 0xb8, !PT ;  /* 0x8000000003277812 */ /* 0x000fe200078eb827 */
[----:B------:R-:W-:-:S06]  /*c400*/  DMUL R8, R8, 0.5 ;  /* 0x3fe0000008087828 */ /* 0x000fcc0000000000 */
[----:B------:R-:W-:-:S06]  /*c410*/  DSETP.NAN.AND P0, PT, R36, R36, PT ;  /* 0x000000242400722a */ /* 0x000fcc0003f08000 */
[----:B------:R-:W-:Y:S02]  /*c420*/  FSEL R2, R36, R2, P0 ;  /* 0x0000000224027208 */ /* 0x000fe40000000000 */
[----:B------:R-:W-:Y:S01]  /*c430*/  FSEL R3, R37, R39, P0 ;  /* 0x0000002725037208 */ /* 0x000fe20000000000 */
[----:B------:R-:W-:Y:S06]  /*c440*/  BRA `(.L_x_33979) ;  /* 0x0000005800a87947 */ /* 0x000fec0003800000 */
.L_x_33980:
        /* <DEDUP_REMOVED lines=31> */
.L_x_33989:
        /* <DEDUP_REMOVED lines=80> */
.L_x_33988:
        /* <DEDUP_REMOVED lines=99> */
.L_x_33991:
        /* <DEDUP_REMOVED lines=22> */
.L_x_33994:
[----:B------:R-:W-:Y:S05]  /*d2d0*/  BSYNC.RECONVERGENT B4 ;  /* 0x0000000000047941 */ /* 0x000fea0003800200 */
.L_x_33993:
        /* <DEDUP_REMOVED lines=29> */
.L_x_33992:
[----:B------:R-:W-:Y:S05]  /*d4b0*/  BSYNC.RECONVERGENT B3 ;  /* 0x0000000000037941 */ /* 0x000fea0003800200 */
.L_x_33990:
        /* <DEDUP_REMOVED lines=26> */
.L_x_33996:
[----:B------:R-:W-:Y:S05]  /*d660*/  BSYNC.RECONVERGENT B3 ;  /* 0x0000000000037941 */ /* 0x000fea0003800200 */
.L_x_33995:
        /* <DEDUP_REMOVED lines=84> */
.L_x_33998:
[----:B------:R-:W-:Y:S02]  /*dbb0*/  FSEL R2, RZ, 3.37028055040000000000e+12, P0 ;  /* 0x54442d18ff027808 */ /* 0x000fe40000000000 */
[----:B------:R-:W-:-:S07]  /*dbc0*/  FSEL R3, RZ, 2.1426990032196044922, P0 ;  /* 0x400921fbff037808 */ /* 0x000fce0000000000 */
.L_x_33999:
[----:B------:R-:W-:Y:S05]  /*dbd0*/  BSYNC.RECONVERGENT B0 ;  /* 0x0000000000007941 */ /* 0x000fea0003800200 */
.L_x_33997:
[----:B------:R-:W-:Y:S01]  /*dbe0*/  DADD R36, |R36|, |R38| ;  /* 0x0000000024247229 */ /* 0x000fe20000000626 */
[----:B------:R-:W-:Y:S01]  /*dbf0*/  LOP3.LUT R39, R3, 0x80000000, R39, 0xb8, !PT ;  /* 0x8000000003277812 */ /* 0x000fe200078eb827 */
[----:B------:R-:W-:-:S06]  /*dc00*/  DMUL R8, R32, 0.5 ;  /* 0x3fe0000020087828 */ /* 0x000fcc0000000000 */
[----:B------:R-:W-:-:S06]  /*dc10*/  DSETP.NAN.AND P0, PT, R36, R36, PT ;  /* 0x000000242400722a */ /* 0x000fcc0003f08000 */
[----:B------:R-:W-:Y:S02]  /*dc20*/  FSEL R2, R36, R2, P0 ;  /* 0x0000000224027208 */ /* 0x000fe40000000000 */
[----:B------:R-:W-:Y:S01]  /*dc30*/  FSEL R3, R37, R39, P0 ;  /* 0x0000002725037208 */ /* 0x000fe20000000000 */
[----:B------:R-:W-:Y:S06]  /*dc40*/  BRA `(.L_x_33979) ;  /* 0x0000004000a87947 */ /* 0x000fec0003800000 */
.L_x_33967:
        /* <DEDUP_REMOVED lines=137> */
.L_x_34001:
[----:B------:R-:W-:Y:S05]  /*e4e0*/  BSYNC.RECONVERGENT B0 ;  /* 0x0000000000007941 */ /* 0x000fea0003800200 */
.L_x_34000:
        /* <DEDUP_REMOVED lines=8> */
.L_x_34003:
[----:B------:R-:W-:Y:S05]  /*e570*/  BSYNC.RECONVERGENT B3 ;  /* 0x0000000000037941 */ /* 0x000fea0003800200 */
.L_x_34002:
        /* <DEDUP_REMOVED lines=84> */
.L_x_34005:
[----:B------:R-:W-:Y:S02]  /*eac0*/  FSEL R2, RZ, 3.37028055040000000000e+12, P0 ;  /* 0x54442d18ff027808 */ /* 0x000fe40000000000 */
[----:B------:R-:W-:-:S07]  /*ead0*/  FSEL R3, RZ, 2.1426990032196044922, P0 ;  /* 0x400921fbff037808 */ /* 0x000fce0000000000 */
.L_x_34006:
[----:B------:R-:W-:Y:S05]  /*eae0*/  BSYNC.RECONVERGENT B0 ;  /* 0x0000000000007941 */ /* 0x000fea0003800200 */
.L_x_34004:
[----:B------:R-:W-:Y:S01]  /*eaf0*/  DADD R36, |R36|, |R38| ;  /* 0x0000000024247229 */ /* 0x000fe20000000626 */
[----:B------:R-:W-:-:S07]  /*eb00*/  LOP3.LUT R39, R3, 0x80000000, R39, 0xb8, !PT ;  /* 0x8000000003277812 */ /* 0x000fce00078eb827 */
[----:B------:R-:W-:-:S06]  /*eb10*/  DSETP.NAN.AND P0, PT, R36, R36, PT ;  /* 0x000000242400722a */ /* 0x000fcc0003f08000 */
[----:B------:R-:W-:Y:S02]  /*eb20*/  FSEL R2, R36, R2, P0 ;  /* 0x0000000224027208 */ /* 0x000fe40000000000 */
[----:B------:R-:W-:Y:S01]  /*eb30*/  FSEL R3, R37, R39, P0 ;  /* 0x0000002725037208 */ /* 0x000fe20000000000 */
[----:B------:R-:W-:Y:S06]  /*eb40*/  BRA `(.L_x_33979) ;  /* 0x0000003000e87947 */ /* 0x000fec0003800000 */
.L_x_33966:
        /* <DEDUP_REMOVED lines=92> */
.L_x_34009:
        /* <DEDUP_REMOVED lines=22> */
.L_x_34012:
[----:B------:R-:W-:Y:S05]  /*f270*/  BSYNC.RECONVERGENT B4 ;  /* 0x0000000000047941 */ /* 0x000fea0003800200 */
.L_x_34011:
        /* <DEDUP_REMOVED lines=29> */
.L_x_34010:
[----:B------:R-:W-:Y:S05]  /*f450*/  BSYNC.RECONVERGENT B3 ;  /* 0x0000000000037941 */ /* 0x000fea0003800200 */
.L_x_34008:
        /* <DEDUP_REMOVED lines=87> */
.L_x_34007:
        /* <DEDUP_REMOVED lines=88> */
.L_x_33965:
        /* <DEDUP_REMOVED lines=25> */
.L_x_34014:
[----:B------:R-:W-:Y:S05]  /*100e0*/  BSYNC.RECONVERGENT B3 ;  /* 0x0000000000037941 */ /* 0x000fea0003800200 */
.L_x_34013:
        /* <DEDUP_REMOVED lines=23> */
.L_x_34016:
[----:B------:R-:W-:Y:S05]  /*10260*/  BSYNC.RECONVERGENT B3 ;  /* 0x0000000000037941 */ /* 0x000fea0003800200 */
.L_x_34015:
        /* <DEDUP_REMOVED lines=140> */
.L_x_34018:
[----:B------:R-:W-:Y:S05]  /*10b30*/  BSYNC.RECONVERGENT B0 ;  /* 0x0000000000007941 */ /* 0x000fea0003800200 */
.L_x_34017:
        /* <DEDUP_REMOVED lines=8> */
.L_x_34020:
[----:B------:R-:W-:Y:S05]  /*10bc0*/  BSYNC.RECONVERGENT B3 ;  /* 0x0000000000037941 */ /* 0x000fea0003800200 */
.L_x_34019:
        /* <DEDUP_REMOVED lines=84> */
.L_x_34022:
[----:B------:R-:W-:Y:S02]  /*11110*/  FSEL R2, RZ, 3.37028055040000000000e+12, P0 ;  /* 0x54442d18ff027808 */ /* 0x000fe40000000000 */
[----:B------:R-:W-:-:S07]  /*11120*/  FSEL R3, RZ, 2.1426990032196044922, P0 ;  /* 0x400921fbff037808 */ /* 0x000fce0000000000 */
.L_x_34023:
[----:B------:R-:W-:Y:S05]  /*11130*/  BSYNC.RECONVERGENT B0 ;  /* 0x0000000000007941 */ /* 0x000fea0003800200 */
.L_x_34021:
[----:B------:R-:W-:Y:S01]  /*11140*/  DADD R36, |R36|, |R38| ;  /* 0x0000000024247229 */ /* 0x000fe20000000626 */
[----:B------:R-:W-:Y:S01]  /*11150*/  LOP3.LUT R39, R3, 0x80000000, R39, 0xb8, !PT ;  /* 0x8000000003277812 */ /* 0x000fe200078eb827 */
[----:B------:R-:W-:-:S06]  /*11160*/  DADD R8, R8, 1 ;  /* 0x3ff0000008087429 */ /* 0x000fcc0000000000 */
[----:B------:R-:W-:-:S06]  /*11170*/  DSETP.NAN.AND P0, PT, R36, R36, PT ;  /* 0x000000242400722a */ /* 0x000fcc0003f08000 */
[----:B------:R-:W-:Y:S02]  /*11180*/  FSEL R2, R36, R2, P0 ;  /* 0x0000000224027208 */ /* 0x000fe40000000000 */
[----:B------:R-:W-:Y:S01]  /*11190*/  FSEL R3, R37, R39, P0 ;  /* 0x0000002725037208 */ /* 0x000fe20000000000 */
[----:B------:R-:W-:Y:S06]  /*111a0*/  BRA `(.L_x_33979) ;  /* 0x0000000c00507947 */ /* 0x000fec0003800000 */
.L_x_33964:
        /* <DEDUP_REMOVED lines=111> */
.L_x_34025:
[----:B------:R-:W-:Y:S05]  /*118a0*/  BSYNC.RECONVERGENT B0 ;  /* 0x0000000000007941 */ /* 0x000fea0003800200 */
.L_x_34024:
[----:B------:R-:W-:Y:S04]  /*118b0*/  BSSY.RECONVERGENT B3, `(.L_x_34026) ;  /* 0x0000007000037945 */ /* 0x000fe80003800200 */
[----:B------:R-:W-:Y:S05]  /*118c0*/  @P4 BRA P5, `(.L_x_34027) ;  /* 0x0000000000144947 */ /* 0x000fea0002800000 */
[----:B------:R-:W-:Y:S01]  /*118d0*/  IMAD.MOV.U32 R0, RZ, RZ, R4 ;  /* 0x000000ffff007224 */ /* 0x000fe200078e0004 */
[----:B------:R-:W-:Y:S01]  /*118e0*/  MOV R4, 0x11920 ;  /* 0x0001192000047802 */ /* 0x000fe20000000f00 */
[----:B------:R-:W-:Y:S02]  /*118f0*/  IMAD.MOV.U32 R2, RZ, RZ, R10 ;  /* 0x000000ffff027224 */ /* 0x000fe400078e000a */
[----:B------:R-:W-:-:S07]  /*11900*/  IMAD.MOV.U32 R3, RZ, RZ, R11 ;  /* 0x000000ffff037224 */ /* 0x000fce00078e000b */
[----:B------:R-:W-:Y:S05]  /*11910*/  CALL.REL.NOINC `($__internal_76_$__cuda_sm20_div_rn_f64_full) ;  /* 0x000008ec004c7944 */ /* 0x000fea0003c00000 */
.L_x_34027:
[----:B------:R-:W-:Y:S05]  /*11920*/  BSYNC.RECONVERGENT B3 ;  /* 0x0000000000037941 */ /* 0x000fea0003800200 */
.L_x_34026:
        /* <DEDUP_REMOVED lines=84> */
.L_x_34029:
[----:B------:R-:W-:Y:S02]  /*11e70*/  FSEL R2, RZ, 3.37028055040000000000e+12, P0 ;  /* 0x54442d18ff027808 */ /* 0x000fe40000000000 */
[----:B------:R-:W-:-:S07]  /*11e80*/  FSEL R3, RZ, 2.1426990032196044922, P0 ;  /* 0x400921fbff037808 */ /* 0x000fce0000000000 */
.L_x_34030:
[----:B------:R-:W-:Y:S05]  /*11e90*/  BSYNC.RECONVERGENT B0 ;  /* 0x0000000000007941 */ /* 0x000fea0003800200 */
.L_x_34028:
[----:B------:R-:W-:Y:S01]  /*11ea0*/  DADD R36, |R36|, |R38| ;  /* 0x0000000024247229 */ /* 0x000fe20000000626 */
[----:B------:R-:W-:-:S07]  /*11eb0*/  LOP3.LUT R39, R3, 0x80000000, R39, 0xb8, !PT ;  /* 0x8000000003277812 */ /* 0x000fce00078eb827 */
[----:B------:R-:W-:-:S06]  /*11ec0*/  DSETP.NAN.AND P0, PT, R36, R36, PT ;  /* 0x000000242400722a */ /* 0x000fcc0003f08000 */
[----:B------:R-:W-:Y:S02]  /*11ed0*/  FSEL R2, R36, R2, P0 ;  /* 0x0000000224027208 */ /* 0x000fe40000000000 */
[----:B------:R-:W-:-:S07]  /*11ee0*/  FSEL R3, R37, R39, P0 ;  /* 0x0000002725037208 */ /* 0x000fce0000000000 */
.L_x_33979:
[----:B------:R-:W-:Y:S05]  /*11ef0*/  BSYNC.RECONVERGENT B1 ;  /* 0x0000000000017941 */ /* 0x000fea0003800200 */
.L_x_33963:
        /* <DEDUP_REMOVED lines=76> */
.L_x_34036:
[----:B------:R-:W-:Y:S05]  /*123c0*/  BSYNC.RECONVERGENT B0 ;  /* 0x0000000000007941 */ /* 0x000fea0003800200 */
.L_x_34035:
        /* <DEDUP_REMOVED lines=25> */
.L_x_34040:
[----:B------:R-:W-:Y:S05]  /*12560*/  BSYNC.RECONVERGENT B4 ;  /* 0x0000000000047941 */ /* 0x000fea0003800200 */
.L_x_34039:
[----:B------:R-:W-:Y:S01]  /*12570*/  VIADD R0, R4, 0x1 ;  /* 0x0000000104007836 */ /* 0x000fe20000000000 */
[----:B------:R-:W-:Y:S06]  /*12580*/  BRA `(.L_x_34041) ;  /* 0x0000000000087947 */ /* 0x000fec0003800000 */
.L_x_34038:
[----:B------:R-:W-:Y:S01]  /*12590*/  DMUL R2, RZ, R34 ;  /* 0x00000022ff027228 */ /* 0x000fe20000000000 */
[----:B------:R-:W-:-:S10]  /*125a0*/  IMAD.MOV.U32 R0, RZ, RZ, 0x1 ;  /* 0x00000001ff007424 */ /* 0x000fd400078e00ff */
.L_x_34041:
[----:B------:R-:W-:Y:S05]  /*125b0*/  BSYNC.RECONVERGENT B3 ;  /* 0x0000000000037941 */ /* 0x000fea0003800200 */
.L_x_34037:
        /* <DEDUP_REMOVED lines=54> */
[----:B------:R-:W-:Y:S01]  /*12920*/  IMAD.MOV.U32 R3, RZ, RZ, R7 ;  /* 0x000000ffff037224 */ /* 0x000fe200078e0007 */
[----:B------:R-:W-:Y:S06]  /*12930*/  BRA `(.L_x_34044) ;  /* 0x0000000000087947 */ /* 0x000fec0003800000 */
.L_x_34043:
[----:B------:R-:W-:Y:S01]  /*12940*/  DMUL R2, RZ, R34 ;  /* 0x00000022ff027228 */ /* 0x000fe20000000000 */
[----:B------:R-:W-:-:S10]  /*12950*/  IMAD.MOV.U32 R0, RZ, RZ, RZ ;  /* 0x000000ffff007224 */ /* 0x000fd400078e00ff */
.L_x_34044:
[----:B------:R-:W-:Y:S05]  /*12960*/  BSYNC.RECONVERGENT B3 ;  /* 0x0000000000037941 */ /* 0x000fea0003800200 */
.L_x_34042:
        /* <DEDUP_REMOVED lines=32> */
.L_x_34034:
        /* <DEDUP_REMOVED lines=62> */
.L_x_34046:
[----:B------:R-:W-:Y:S05]  /*12f50*/  BSYNC.RECONVERGENT B0 ;  /* 0x0000000000007941 */ /* 0x000fea0003800200 */
.L_x_34045:
        /* <DEDUP_REMOVED lines=38> */
.L_x_34050:
[----:B------:R-:W-:Y:S05]  /*131c0*/  BSYNC.RECONVERGENT B4 ;  /* 0x0000000000047941 */ /* 0x000fea0003800200 */
.L_x_34049:
[----:B------:R-:W-:Y:S01]  /*131d0*/  VIADD R0, R4, 0x1 ;  /* 0x0000000104007836 */ /* 0x000fe20000000000 */
[----:B------:R-:W-:Y:S06]  /*131e0*/  BRA `(.L_x_34051) ;  /* 0x0000000000087947 */ /* 0x000fec0003800000 */
.L_x_34048:
[----:B------:R-:W-:Y:S01]  /*131f0*/  DMUL R2, RZ, R34 ;  /* 0x00000022ff027228 */ /* 0x000fe20000000000 */
[----:B------:R-:W-:-:S10]  /*13200*/  IMAD.MOV.U32 R0, RZ, RZ, 0x1 ;  /* 0x00000001ff007424 */ /* 0x000fd400078e00ff */
.L_x_34051:
[----:B------:R-:W-:Y:S05]  /*13210*/  BSYNC.RECONVERGENT B3 ;  /* 0x0000000000037941 */ /* 0x000fea0003800200 */
.L_x_34047:
        /* <DEDUP_REMOVED lines=58> */
.L_x_34053:
[----:B------:R-:W-:Y:S01]  /*135c0*/  DMUL R2, RZ, R34 ;  /* 0x00000022ff027228 */ /* 0x000fe20000000000 */
[----:B------:R-:W-:-:S10]  /*135d0*/  IMAD.MOV.U32 R0, RZ, RZ, RZ ;  /* 0x000000ffff007224 */ /* 0x000fd400078e00ff */
.L_x_34054:
[----:B------:R-:W-:Y:S05]  /*135e0*/  BSYNC.RECONVERGENT B3 ;  /* 0x0000000000037941 */ /* 0x000fea0003800200 */
.L_x_34052:
        /* <DEDUP_REMOVED lines=35> */
.L_x_34033:
        /* <DEDUP_REMOVED lines=10> */
.L_x_34055:
[----:B------:R-:W-:-:S10]  /*138c0*/  DADD R34, R34, -R34 ;  /* 0x0000000022227229 */ /* 0x000fd40000000822 */
[----:B------:R-:W-:Y:S02]  /*138d0*/  IMAD.MOV.U32 R32, RZ, RZ, R34 ;  /* 0x000000ffff207224 */ /* 0x000fe400078e0022 */
[----:B------:R-:W-:Y:S01]  /*138e0*/  IMAD.MOV.U32 R33, RZ, RZ, R35 ;  /* 0x000000ffff217224 */ /* 0x000fe200078e0023 */
[----:B------:R-:W-:Y:S06]  /*138f0*/  BRA `(.L_x_33962) ;  /* 0x0000000800cc7947 */ /* 0x000fec0003800000 */
.L_x_34032:
        /* <DEDUP_REMOVED lines=26> */
.L_x_34059:
[----:B------:R-:W-:Y:S05]  /*13aa0*/  BSYNC.RECONVERGENT B4 ;  /* 0x0000000000047941 */ /* 0x000fea0003800200 */
.L_x_34058:
[----:B------:R-:W-:Y:S01]  /*13ab0*/  VIADD R0, R4, 0x1 ;  /* 0x0000000104007836 */ /* 0x000fe20000000000 */
[----:B------:R-:W-:Y:S06]  /*13ac0*/  BRA `(.L_x_34060) ;  /* 0x0000000000087947 */ /* 0x000fec0003800000 */
.L_x_34057:
[----:B------:R-:W-:Y:S01]  /*13ad0*/  DMUL R2, RZ, R34 ;  /* 0x00000022ff027228 */ /* 0x000fe20000000000 */
[----:B------:R-:W-:-:S10]  /*13ae0*/  IMAD.MOV.U32 R0, RZ, RZ, 0x1 ;  /* 0x00000001ff007424 */ /* 0x000fd400078e00ff */
.L_x_34060:
[----:B------:R-:W-:Y:S05]  /*13af0*/  BSYNC.RECONVERGENT B3 ;  /* 0x0000000000037941 */ /* 0x000fea0003800200 */
.L_x_34056:
        /* <DEDUP_REMOVED lines=56> */
.L_x_34062:
[----:B------:R-:W-:Y:S01]  /*13e80*/  DMUL R2, RZ, R34 ;  /* 0x00000022ff027228 */ /* 0x000fe20000000000 */
[----:B------:R-:W-:-:S10]  /*13e90*/  IMAD.MOV.U32 R0, RZ, RZ, RZ ;  /* 0x000000ffff007224 */ /* 0x000fd400078e00ff */
.L_x_34063:
[----:B------:R-:W-:Y:S05]  /*13ea0*/  BSYNC.RECONVERGENT B3 ;  /* 0x0000000000037941 */ /* 0x000fea0003800200 */
.L_x_34061:
        /* <DEDUP_REMOVED lines=30> */
.L_x_34031:
        /* <DEDUP_REMOVED lines=58> */
.L_x_33962:
[----:B------:R-:W-:Y:S05]  /*14430*/  BSYNC.RECONVERGENT B2 ;  /* 0x0000000000027941 */ /* 0x000fea0003800200 */
.L_x_33961:
        /* <DEDUP_REMOVED lines=139> */
.L_x_34073:
        /* <DEDUP_REMOVED lines=22> */
.L_x_34076:
[----:B------:R-:W-:Y:S05]  /*14e50*/  BSYNC.RECONVERGENT B4 ;  /* 0x0000000000047941 */ /* 0x000fea0003800200 */
.L_x_34075:
        /* <DEDUP_REMOVED lines=29> */
.L_x_34074:
[----:B------:R-:W-:Y:S05]  /*15030*/  BSYNC.RECONVERGENT B3 ;  /* 0x0000000000037941 */ /* 0x000fea0003800200 */
.L_x_34072:
        /* <DEDUP_REMOVED lines=22> */
.L_x_34078:
[----:B------:R-:W-:Y:S05]  /*151a0*/  BSYNC.RECONVERGENT B3 ;  /* 0x0000000000037941 */ /* 0x000fea0003800200 */
.L_x_34077:
        /* <DEDUP_REMOVED lines=84> */
.L_x_34080:
[----:B------:R-:W-:Y:S02]  /*156f0*/  FSEL R2, RZ, 3.37028055040000000000e+12, P0 ;  /* 0x54442d18ff027808 */ /* 0x000fe40000000000 */
[----:B------:R-:W-:-:S07]  /*15700*/  FSEL R3, RZ, 2.1426990032196044922, P0 ;  /* 0x400921fbff037808 */ /* 0x000fce0000000000 */
.L_x_34081:
[----:B------:R-:W-:Y:S05]  /*15710*/  BSYNC.RECONVERGENT B0 ;  /* 0x0000000000007941 */ /* 0x000fea0003800200 */
.L_x_34079:
[----:B------:R-:W-:Y:S01]  /*15720*/  DADD R40, |R40|, |R42| ;  /* 0x0000000028287229 */ /* 0x000fe2000000062a */
[----:B------:R-:W-:Y:S01]  /*15730*/  LOP3.LUT R43, R3, 0x80000000, R43, 0xb8, !PT ;  /* 0x80000000032b7812 */ /* 0x000fe200078eb82b */
[----:B------:R-:W-:-:S06]  /*15740*/  DMUL R8, R8, 0.5 ;  /* 0x3fe0000008087828 */ /* 0x000fcc0000000000 */
[----:B------:R-:W-:-:S06]  /*15750*/  DSETP.NAN.AND P0, PT, R40, R40, PT ;  /* 0x000000282800722a */ /* 0x000fcc0003f08000 */
[----:B------:R-:W-:Y:S02]  /*15760*/  FSEL R2, R40, R2, P0 ;  /* 0x0000000228027208 */ /* 0x000fe40000000000 */
[----:B------:R-:W-:Y:S01]  /*15770*/  FSEL R3, R41, R43, P0 ;  /* 0x0000002b29037208 */ /* 0x000fe20000000000 */
[----:B------:R-:W-:Y:S06]  /*15780*/  BRA `(.L_x_34082) ;  /* 0x0000006400dc7947 */ /* 0x000fec0003800000 */
.L_x_34071:
        /* <DEDUP_REMOVED lines=101> */
.L_x_34085:
[----:B------:R-:W-:Y:S05]  /*15de0*/  BSYNC.RECONVERGENT B0 ;  /* 0x0000000000007941 */ /* 0x000fea0003800200 */
.L_x_34084:
        /* <DEDUP_REMOVED lines=8> */
.L_x_34087:
[----:B------:R-:W-:Y:S05]  /*15e70*/  BSYNC.RECONVERGENT B3 ;  /* 0x0000000000037941 */ /* 0x000fea0003800200 */
.L_x_34086:
        /* <DEDUP_REMOVED lines=84> */
.L_x_34089:
[----:B------:R-:W-:Y:S02]  /*163c0*/  FSEL R2, RZ, 3.37028055040000000000e+12, P0 ;  /* 0x54442d18ff027808 */ /* 0x000fe40000000000 */
[----:B------:R-:W-:-:S07]  /*163d0*/  FSEL R3, RZ, 2.1426990032196044922, P0 ;  /* 0x400921fbff037808 */ /* 0x000fce0000000000 */
.L_x_34090:
[----:B------:R-:W-:Y:S05]  /*163e0*/  BSYNC.RECONVERGENT B0 ;  /* 0x0000000000007941 */ /* 0x000fea0003800200 */
.L_x_34088:
[----:B------:R-:W-:Y:S01]  /*163f0*/  DADD R40, |R40|, |R42| ;  /* 0x0000000028287229 */ /* 0x000fe2000000062a */
[----:B------:R-:W-:Y:S01]  /*16400*/  LOP3.LUT R43, R3, 0x80000000, R43, 0xb8, !PT ;  /* 0x80000000032b7812 */ /* 0x000fe200078eb82b */
[----:B------:R-:W-:-:S06]  /*16410*/  DMUL R8, R8, 0.5 ;  /* 0x3fe0000008087828 */ /* 0x000fcc0000000000 */
[----:B------:R-:W-:-:S06]  /*16420*/  DSETP.NAN.AND P0, PT, R40, R40, PT ;  /* 0x000000282800722a */ /* 0x000fcc0003f08000 */
[----:B------:R-:W-:Y:S02]  /*16430*/  FSEL R2, R40, R2, P0 ;  /* 0x0000000228027208 */ /* 0x000fe40000000000 */
[----:B------:R-:W-:Y:S01]  /*16440*/  FSEL R3, R41, R43, P0 ;  /* 0x0000002b29037208 */ /* 0x000fe20000000000 */
[----:B------:R-:W-:Y:S06]  /*16450*/  BRA `(.L_x_34082) ;  /* 0x0000005800a87947 */ /* 0x000fec0003800000 */
.L_x_34083:
        /* <DEDUP_REMOVED lines=31> */
.L_x_34092:
        /* <DEDUP_REMOVED lines=80> */
.L_x_34091:
        /* <DEDUP_REMOVED lines=99> */
.L_x_34094:
        /* <DEDUP_REMOVED lines=22> */
.L_x_34097:
[----:B------:R-:W-:Y:S05]  /*172e0*/  BSYNC.RECONVERGENT B4 ;  /* 0x0000000000047941 */ /* 0x000fea0003800200 */
.L_x_34096:
        /* <DEDUP_REMOVED lines=29> */
.L_x_34095:
[----:B------:R-:W-:Y:S05]  /*174c0*/  BSYNC.RECONVERGENT B3 ;  /* 0x0000000000037941 */ /* 0x000fea0003800200 */
.L_x_34093:
        /* <DEDUP_REMOVED lines=26> */
.L_x_34099:
[----:B------:R-:W-:Y:S05]  /*17670*/  BSYNC.RECONVERGENT B3 ;  /* 0x0000000000037941 */ /* 0x000fea0003800200 */
.L_x_34098:
        /* <DEDUP_REMOVED lines=84> */
.L_x_34101:
[----:B------:R-:W-:Y:S02]  /*17bc0*/  FSEL R2, RZ, 3.37028055040000000000e+12, P0 ;  /* 0x54442d18ff027808 */ /* 0x000fe40000000000 */
[----:B------:R-:W-:-:S07]  /*17bd0*/  FSEL R3, RZ, 2.1426990032196044922, P0 ;  /* 0x400921fbff037808 */ /* 0x000fce0000000000 */
.L_x_34102:
[----:B------:R-:W-:Y:S05]  /*17be0*/  BSYNC.RECONVERGENT B0 ;  /* 0x0000000000007941 */ /* 0x000fea0003800200 */
.L_x_34100:
[----:B------:R-:W-:Y:S01]  /*17bf0*/  DADD R40, |R40|, |R42| ;  /* 0x0000000028287229 */ /* 0x000fe2000000062a */
[----:B------:R-:W-:Y:S01]  /*17c00*/  LOP3.LUT R43, R3, 0x80000000, R43, 0xb8, !PT ;  /* 0x80000000032b7812 */ /* 0x000fe200078eb82b */
[----:B------:R-:W-:-:S06]  /*17c10*/  DMUL R8, R36, 0.5 ;  /* 0x3fe0000024087828 */ /* 0x000fcc0000000000 */
[----:B------:R-:W-:-:S06]  /*17c20*/  DSETP.NAN.AND P0, PT, R40, R40, PT ;  /* 0x000000282800722a */ /* 0x000fcc0003f08000 */
[----:B------:R-:W-:Y:S02]  /*17c30*/  FSEL R2, R40, R2, P0 ;  /* 0x0000000228027208 */ /* 0x000fe40000000000 */
[----:B------:R-:W-:Y:S01]  /*17c40*/  FSEL R3, R41, R43, P0 ;  /* 0x0000002b29037208 */ /* 0x000fe20000000000 */
[----:B------:R-:W-:Y:S06]  /*17c50*/  BRA `(.L_x_34082) ;  /* 0x0000004000a87947 */ /* 0x000fec0003800000 */
.L_x_34070:
        /* <DEDUP_REMOVED lines=137> */
.L_x_34104:
[----:B------:R-:W-:Y:S05]  /*184f0*/  BSYNC.RECONVERGENT B0 ;  /* 0x0000000000007941 */ /* 0x000fea0003800200 */
.L_x_34103:
        /* <DEDUP_REMOVED lines=8> */
.L_x_34106:
[----:B------:R-:W-:Y:S05]  /*18580*/  BSYNC.RECONVERGENT B3 ;  /* 0x0000000000037941 */ /* 0x000fea0003800200 */
.L_x_34105:
        /* <DEDUP_REMOVED lines=84> */
.L_x_34108:
[----:B------:R-:W-:Y:S02]  /*18ad0*/  FSEL R2, RZ, 3.37028055040000000000e+12, P0 ;  /* 0x54442d18ff027808 */ /* 0x000fe40000000000 */
[----:B------:R-:W-:-:S07]  /*18ae0*/  FSEL R3, RZ, 2.1426990032196044922, P0 ;  /* 0x400921fbff037808 */ /* 0x000fce0000000000 */
.L_x_34109:
[----:B------:R-:W-:Y:S05]  /*18af0*/  BSYNC.RECONVERGENT B0 ;  /* 0x0000000000007941 */ /* 0x000fea0003800200 */
.L_x_34107:
[----:B------:R-:W-:Y:S01]  /*18b00*/  DADD R40, |R40|, |R42| ;  /* 0x0000000028287229 */ /* 0x000fe2000000062a */
[----:B------:R-:W-:-:S07]  /*18b10*/  LOP3.LUT R43, R3, 0x80000000, R43, 0xb8, !PT ;  /* 0x80000000032b7812 */ /* 0x000fce00078eb82b */
[----:B------:R-:W-:-:S06]  /*18b20*/  DSETP.NAN.AND P0, PT, R40, R40, PT ;  /* 0x000000282800722a */ /* 0x000fcc0003f08000 */
[----:B------:R-:W-:Y:S02]  /*18b30*/  FSEL R2, R40, R2, P0 ;  /* 0x0000000228027208 */ /* 0x000fe40000000000 */
[----:B------:R-:W-:Y:S01]  /*18b40*/  FSEL R3, R41, R43, P0 ;  /* 0x0000002b29037208 */ /* 0x000fe20000000000 */
[----:B------:R-:W-:Y:S06]  /*18b50*/  BRA `(.L_x_34082) ;  /* 0x0000003000e87947 */ /* 0x000fec0003800000 */
.L_x_34069:
        /* <DEDUP_REMOVED lines=92> */
.L_x_34112:
        /* <DEDUP_REMOVED lines=22> */
.L_x_34115:
[----:B------:R-:W-:Y:S05]  /*19280*/  BSYNC.RECONVERGENT B4 ;  /* 0x0000000000047941 */ /* 0x000fea0003800200 */
.L_x_34114:
        /* <DEDUP_REMOVED lines=29> */
.L_x_34113:
[----:B------:R-:W-:Y:S05]  /*19460*/  BSYNC.RECONVERGENT B3 ;  /* 0x0000000000037941 */ /* 0x000fea0003800200 */
.L_x_34111:
        /* <DEDUP_REMOVED lines=87> */
.L_x_34110:
        /* <DEDUP_REMOVED lines=88> */
.L_x_34068:
        /* <DEDUP_REMOVED lines=25> */
.L_x_34117:
[----:B------:R-:W-:Y:S05]  /*1a0f0*/  BSYNC.RECONVERGENT B3 ;  /* 0x0000000000037941 */ /* 0x000fea0003800200 */
.L_x_34116:
        /* <DEDUP_REMOVED lines=23> */
.L_x_34119:
[----:B------:R-:W-:Y:S05]  /*1a270*/  BSYNC.RECONVERGENT B3 ;  /* 0x0000000000037941 */ /* 0x000fea0003800200 */
.L_x_34118:
        /* <DEDUP_REMOVED lines=140> */
.L_x_34121:
[----:B------:R-:W-:Y:S05]  /*1ab40*/  BSYNC.RECONVERGENT B0 ;  /* 0x0000000000007941 */ /* 0x000fea0003800200 */
.L_x_34120:
        /* <DEDUP_REMOVED lines=8> */
.L_x_34123:
[----:B------:R-:W-:Y:S05]  /*1abd0*/  BSYNC.RECONVERGENT B3 ;  /* 0x0000000000037941 */ /* 0x000fea0003800200 */
.L_x_34122:
        /* <DEDUP_REMOVED lines=84> */
.L_x_34125:
[----:B------:R-:W-:Y:S02]  /*1b120*/  FSEL R2, RZ, 3.37028055040000000000e+12, P0 ;  /* 0x54442d18ff027808 */ /* 0x000fe40000000000 */
[----:B------:R-:W-:-:S07]  /*1b130*/  FSEL R3, RZ, 2.1426990032196044922, P0 ;  /* 0x400921fbff037808 */ /* 0x000fce0000000000 */
.L_x_34126:
[----:B------:R-:W-:Y:S05]  /*1b140*/  BSYNC.RECONVERGENT B0 ;  /* 0x0000000000007941 */ /* 0x000fea0003800200 */
.L_x_34124:
[----:B------:R-:W-:Y:S01]  /*1b150*/  DADD R40, |R40|, |R42| ;  /* 0x0000000028287229 */ /* 0x000fe2000000062a */
[----:B------:R-:W-:Y:S01]  /*1b160*/  LOP3.LUT R43, R3, 0x80000000, R43, 0xb8, !PT ;  /* 0x80000000032b7812 */ /* 0x000fe200078eb82b */
[----:B------:R-:W-:-:S06]  /*1b170*/  DADD R8, R8, 1 ;  /* 0x3ff0000008087429 */ /* 0x000fcc0000000000 */
[----:B------:R-:W-:-:S06]  /*1b180*/  DSETP.NAN.AND P0, PT, R40, R40, PT ;  /* 0x000000282800722a */ /* 0x000fcc0003f08000 */
[----:B------:R-:W-:Y:S02]  /*1b190*/  FSEL R2, R40, R2, P0 ;  /* 0x0000000228027208 */ /* 0x000fe40000000000 */
[----:B------:R-:W-:Y:S01]  /*1b1a0*/  FSEL R3, R41, R43, P0 ;  /* 0x0000002b29037208 */ /* 0x000fe20000000000 */
[----:B------:R-:W-:Y:S06]  /*1b1b0*/  BRA `(.L_x_34082) ;  /* 0x0000000c00507947 */ /* 0x000fec0003800000 */
.L_x_34067:
        /* <DEDUP_REMOVED lines=111> */
.L_x_34128:
[----:B------:R-:W-:Y:S05]  /*1b8b0*/  BSYNC.RECONVERGENT B0 ;  /* 0x0000000000007941 */ /* 0x000fea0003800200 */
.L_x_34127:
[----:B------:R-:W-:Y:S04]  /*1b8c0*/  BSSY.RECONVERGENT B3, `(.L_x_34129) ;  /* 0x0000007000037945 */ /* 0x000fe80003800200 */
[----:B------:R-:W-:Y:S05]  /*1b8d0*/  @P4 BRA P5, `(.L_x_34130) ;  /* 0x0000000000144947 */ /* 0x000fea0002800000 */
[----:B------:R-:W-:Y:S01]  /*1b8e0*/  IMAD.MOV.U32 R0, RZ, RZ, R4 ;  /* 0x000000ffff007224 */ /* 0x000fe200078e0004 */
[----:B------:R-:W-:Y:S01]  /*1b8f0*/  MOV R4, 0x1b930 ;  /* 0x0001b93000047802 */ /* 0x000fe20000000f00 */
[----:B------:R-:W-:Y:S02]  /*1b900*/  IMAD.MOV.U32 R2, RZ, RZ, R10 ;  /* 0x000000ffff027224 */ /* 0x000fe400078e000a */
[----:B------:R-:W-:-:S07]  /*1b910*/  IMAD.MOV.U32 R3, RZ, RZ, R11 ;  /* 0x000000ffff037224 */ /* 0x000fce00078e000b */
[----:B------:R-:W-:Y:S05]  /*1b920*/  CALL.REL.NOINC `($__internal_76_$__cuda_sm20_div_rn_f64_full) ;  /* 0x0000084c00487944 */ /* 0x000fea0003c00000 */
.L_x_34130:
[----:B------:R-:W-:Y:S05]  /*1b930*/  BSYNC.RECONVERGENT B3 ;  /* 0x0000000000037941 */ /* 0x000fea0003800200 */
.L_x_34129:
        /* <DEDUP_REMOVED lines=84> */
.L_x_34132:
[----:B------:R-:W-:Y:S02]  /*1be80*/  FSEL R2, RZ, 3.37028055040000000000e+12, P0 ;  /* 0x54442d18ff027808 */ /* 0x000fe40000000000 */
[----:B------:R-:W-:-:S07]  /*1be90*/  FSEL R3, RZ, 2.1426990032196044922, P0 ;  /* 0x400921fbff037808 */ /* 0x000fce0000000000 */
.L_x_34133:
[----:B------:R-:W-:Y:S05]  /*1bea0*/  BSYNC.RECONVERGENT B0 ;  /* 0x0000000000007941 */ /* 0x000fea0003800200 */
.L_x_34131:
[----:B------:R-:W-:Y:S01]  /*1beb0*/  DADD R40, |R40|, |R42| ;  /* 0x0000000028287229 */ /* 0x000fe2000000062a */
[----:B------:R-:W-:-:S07]  /*1bec0*/  LOP3.LUT R43, R3, 0x80000000, R43, 0xb8, !PT ;  /* 0x80000000032b7812 */ /* 0x000fce00078eb82b */
[----:B------:R-:W-:-:S06]  /*1bed0*/  DSETP.NAN.AND P0, PT, R40, R40, PT ;  /* 0x000000282800722a */ /* 0x000fcc0003f08000 */
[----:B------:R-:W-:Y:S02]  /*1bee0*/  FSEL R2, R40, R2, P0 ;  /* 0x0000000228027208 */ /* 0x000fe40000000000 */
[----:B------:R-:W-:-:S07]  /*1bef0*/  FSEL R3, R41, R43, P0 ;  /* 0x0000002b29037208 */ /* 0x000fce0000000000 */
.L_x_34082:
[----:B------:R-:W-:Y:S05]  /*1bf00*/  BSYNC.RECONVERGENT B1 ;  /* 0x0000000000017941 */ /* 0x000fea0003800200 */
.L_x_34066:
        /* <DEDUP_REMOVED lines=76> */
.L_x_34139:
[----:B------:R-:W-:Y:S05]  /*1c3d0*/  BSYNC.RECONVERGENT B0 ;  /* 0x0000000000007941 */ /* 0x000fea0003800200 */
.L_x_34138:
        /* <DEDUP_REMOVED lines=25> */
.L_x_34143:
[----:B------:R-:W-:Y:S05]  /*1c570*/  BSYNC.RECONVERGENT B4 ;  /* 0x0000000000047941 */ /* 0x000fea0003800200 */
.L_x_34142:
[----:B------:R-:W-:Y:S01]  /*1c580*/  VIADD R0, R4, 0x1 ;  /* 0x0000000104007836 */ /* 0x000fe20000000000 */
[----:B------:R-:W-:Y:S06]  /*1c590*/  BRA `(.L_x_34144) ;  /* 0x0000000000087947 */ /* 0x000fec0003800000 */
.L_x_34141:
[----:B------:R-:W-:Y:S01]  /*1c5a0*/  DMUL R2, RZ, R38 ;  /* 0x00000026ff027228 */ /* 0x000fe20000000000 */
[----:B------:R-:W-:-:S10]  /*1c5b0*/  IMAD.MOV.U32 R0, RZ, RZ, 0x1 ;  /* 0x00000001ff007424 */ /* 0x000fd400078e00ff */
.L_x_34144:
[----:B------:R-:W-:Y:S05]  /*1c5c0*/  BSYNC.RECONVERGENT B3 ;  /* 0x0000000000037941 */ /* 0x000fea0003800200 */
.L_x_34140:
        /* <DEDUP_REMOVED lines=56> */
.L_x_34146:
[----:B------:R-:W-:Y:S01]  /*1c950*/  DMUL R2, RZ, R38 ;  /* 0x00000026ff027228 */ /* 0x000fe20000000000 */
[----:B------:R-:W-:-:S10]  /*1c960*/  IMAD.MOV.U32 R0, RZ, RZ, RZ ;  /* 0x000000ffff007224 */ /* 0x000fd400078e00ff */
.L_x_34147:
[----:B------:R-:W-:Y:S05]  /*1c970*/  BSYNC.RECONVERGENT B3 ;  /* 0x0000000000037941 */ /* 0x000fea0003800200 */
.L_x_34145:
        /* <DEDUP_REMOVED lines=32> */
.L_x_34137:
        /* <DEDUP_REMOVED lines=62> */
.L_x_34149:
[----:B------:R-:W-:Y:S05]  /*1cf60*/  BSYNC.RECONVERGENT B0 ;  /* 0x0000000000007941 */ /* 0x000fea0003800200 */
.L_x_34148:
        /* <DEDUP_REMOVED lines=38> */
.L_x_34153:
[----:B------:R-:W-:Y:S05]  /*1d1d0*/  BSYNC.RECONVERGENT B4 ;  /* 0x0000000000047941 */ /* 0x000fea0003800200 */
.L_x_34152:
[----:B------:R-:W-:Y:S01]  /*1d1e0*/  VIADD R0, R4, 0x1 ;  /* 0x0000000104007836 */ /* 0x000fe20000000000 */
[----:B------:R-:W-:Y:S06]  /*1d1f0*/  BRA `(.L_x_34154) ;  /* 0x0000000000087947 */ /* 0x000fec0003800000 */
.L_x_34151:
[----:B------:R-:W-:Y:S01]  /*1d200*/  DMUL R2, RZ, R38 ;  /* 0x00000026ff027228 */ /* 0x000fe20000000000 */
[----:B------:R-:W-:-:S10]  /*1d210*/  IMAD.MOV.U32 R0, RZ, RZ, 0x1 ;  /* 0x00000001ff007424 */ /* 0x000fd400078e00ff */
.L_x_34154:
[----:B------:R-:W-:Y:S05]  /*1d220*/  BSYNC.RECONVERGENT B3 ;  /* 0x0000000000037941 */ /* 0x000fea0003800200 */
.L_x_34150:
        /* <DEDUP_REMOVED lines=58> */
.L_x_34156:
[----:B------:R-:W-:Y:S01]  /*1d5d0*/  DMUL R2, RZ, R38 ;  /* 0x00000026ff027228 */ /* 0x000fe20000000000 */
[----:B------:R-:W-:-:S10]  /*1d5e0*/  IMAD.MOV.U32 R0, RZ, RZ, RZ ;  /* 0x000000ffff007224 */ /* 0x000fd400078e00ff */
.L_x_34157:
[----:B------:R-:W-:Y:S05]  /*1d5f0*/  BSYNC.RECONVERGENT B3 ;  /* 0x0000000000037941 */ /* 0x000fea0003800200 */
.L_x_34155:
        /* <DEDUP_REMOVED lines=35> */
.L_x_34136:
        /* <DEDUP_REMOVED lines=10> */
.L_x_34158:
[----:B------:R-:W-:-:S10]  /*1d8d0*/  DADD R38, R38, -R38 ;  /* 0x0000000026267229 */ /* 0x000fd40000000826 */
[----:B------:R-:W-:Y:S02]  /*1d8e0*/  IMAD.MOV.U32 R36, RZ, RZ, R38 ;  /* 0x000000ffff247224 */ /* 0x000fe400078e0026 */
[----:B------:R-:W-:Y:S01]  /*1d8f0*/  IMAD.MOV.U32 R37, RZ, RZ, R39 ;  /* 0x000000ffff257224 */ /* 0x000fe200078e0027 */
[----:B------:R-:W-:Y:S06]  /*1d900*/  BRA `(.L_x_34065) ;  /* 0x0000000800cc7947 */ /* 0x000fec0003800000 */
.L_x_34135:
        /* <DEDUP_REMOVED lines=26> */
.L_x_34162:
[----:B------:R-:W-:Y:S05]  /*1dab0*/  BSYNC.RECONVERGENT B4 ;  /* 0x0000000000047941 */ /* 0x000fea0003800200 */
.L_x_34161:
[----:B------:R-:W-:Y:S01]  /*1dac0*/  VIADD R0, R4, 0x1 ;  /* 0x0000000104007836 */ /* 0x000fe20000000000 */
[----:B------:R-:W-:Y:S06]  /*1dad0*/  BRA `(.L_x_34163) ;  /* 0x0000000000087947 */ /* 0x000fec0003800000 */
.L_x_34160:
[----:B------:R-:W-:Y:S01]  /*1dae0*/  DMUL R2, RZ, R38 ;  /* 0x00000026ff027228 */ /* 0x000fe20000000000 */
[----:B------:R-:W-:-:S10]  /*1daf0*/  IMAD.MOV.U32 R0, RZ, RZ, 0x1 ;  /* 0x00000001ff007424 */ /* 0x000fd400078e00ff */
.L_x_34163:
[----:B------:R-:W-:Y:S05]  /*1db00*/  BSYNC.RECONVERGENT B3 ;  /* 0x0000000000037941 */ /* 0x000fea0003800200 */
.L_x_34159:
        /* <DEDUP_REMOVED lines=56> */
.L_x_34165:
[----:B------:R-:W-:Y:S01]  /*1de90*/  DMUL R2, RZ, R38 ;  /* 0x00000026ff027228 */ /* 0x000fe20000000000 */
[----:B------:R-:W-:-:S10]  /*1dea0*/  IMAD.MOV.U32 R0, RZ, RZ, RZ ;  /* 0x000000ffff007224 */ /* 0x000fd400078e00ff */
.L_x_34166:
[----:B------:R-:W-:Y:S05]  /*1deb0*/  BSYNC.RECONVERGENT B3 ;  /* 0x0000000000037941 */ /* 0x000fea0003800200 */
.L_x_34164:
        /* <DEDUP_REMOVED lines=30> */
.L_x_34134:
        /* <DEDUP_REMOVED lines=58> */
.L_x_34065:
[----:B------:R-:W-:Y:S05]  /*1e440*/  BSYNC.RECONVERGENT B2 ;  /* 0x0000000000027941 */ /* 0x000fea0003800200 */
.L_x_34064:
        /* <DEDUP_REMOVED lines=139> */
.L_x_34176:
        /* <DEDUP_REMOVED lines=22> */
.L_x_34179:
[----:B------:R-:W-:Y:S05]  /*1ee60*/  BSYNC.RECONVERGENT B4 ;  /* 0x0000000000047941 */ /* 0x000fea0003800200 */
.L_x_34178:
        /* <DEDUP_REMOVED lines=29> */
.L_x_34177:
[----:B------:R-:W-:Y:S05]  /*1f040*/  BSYNC.RECONVERGENT B3 ;  /* 0x0000000000037941 */ /* 0x000fea0003800200 */
.L_x_34175:
        /* <DEDUP_REMOVED lines=22> */
.L_x_34181:
[----:B------:R-:W-:Y:S05]  /*1f1b0*/  BSYNC.RECONVERGENT B3 ;  /* 0x0000000000037941 */ /* 0x000fea0003800200 */
.L_x_34180:
        /* <DEDUP_REMOVED lines=84> */
.L_x_34183:
[----:B------:R-:W-:Y:S02]  /*1f700*/  FSEL R2, RZ, 3.37028055040000000000e+12, P0 ;  /* 0x54442d18ff027808 */ /* 0x000fe40000000000 */
[----:B------:R-:W-:-:S07]  /*1f710*/  FSEL R3, RZ, 2.1426990032196044922, P0 ;  /* 0x400921fbff037808 */ /* 0x000fce0000000000 */
.L_x_34184:
[----:B------:R-:W-:Y:S05]  /*1f720*/  BSYNC.RECONVERGENT B0 ;  /* 0x0000000000007941 */ /* 0x000fea0003800200 */
.L_x_34182:
[----:B------:R-:W-:Y:S01]  /*1f730*/  DADD R44, |R44|, |R46| ;  /* 0x000000002c2c7229 */ /* 0x000fe2000000062e */
[----:B------:R-:W-:Y:S01]  /*1f740*/  LOP3.LUT R47, R3, 0x80000000, R47, 0xb8, !PT ;  /* 0x80000000032f7812 */ /* 0x000fe200078eb82f */
[----:B------:R-:W-:-:S06]  /*1f750*/  DMUL R8, R8, 0.5 ;  /* 0x3fe0000008087828 */ /* 0x000fcc0000000000 */
[----:B------:R-:W-:-:S06]  /*1f760*/  DSETP.NAN.AND P0, PT, R44, R44, PT ;  /* 0x0000002c2c00722a */ /* 0x000fcc0003f08000 */
[----:B------:R-:W-:Y:S02]  /*1f770*/  FSEL R2, R44, R2, P0 ;  /* 0x000000022c027208 */ /* 0x000fe40000000000 */
[----:B------:R-:W-:Y:S01]  /*1f780*/  FSEL R3, R45, R47, P0 ;  /* 0x0000002f2d037208 */ /* 0x000fe20000000000 */
[----:B------:R-:W-:Y:S06]  /*1f790*/  BRA `(.L_x_34185) ;  /* 0x0000006400dc7947 */ /* 0x000fec0003800000 */
.L_x_34174:
        /* <DEDUP_REMOVED lines=101> */
.L_x_34188:
[----:B------:R-:W-:Y:S05]  /*1fdf0*/  BSYNC.RECONVERGENT B0 ;  /* 0x0000000000007941 */ /* 0x000fea0003800200 */
.L_x_34187:
        /* <DEDUP_REMOVED lines=8> */
.L_x_34190:
[----:B------:R-:W-:Y:S05]  /*1fe80*/  BSYNC.RECONVERGENT B3 ;  /* 0x0000000000037941 */ /* 0x000fea0003800200 */
.L_x_34189:
        /* <DEDUP_REMOVED lines=84> */
.L_x_34192:
[----:B------:R-:W-:Y:S02]  /*203d0*/  FSEL R2, RZ, 3.37028055040000000000e+12, P0 ;  /* 0x54442d18ff027808 */ /* 0x000fe40000000000 */
[----:B------:R-:W-:-:S07]  /*203e0*/  FSEL R3, RZ, 2.1426990032196044922, P0 ;  /* 0x400921fbff037808 */ /* 0x000fce0000000000 */
.L_x_34193:
[----:B------:R-:W-:Y:S05]  /*203f0*/  BSYNC.RECONVERGENT B0 ;  /* 0x0000000000007941 */ /* 0x000fea0003800200 */
.L_x_34191:
[----:B------:R-:W-:Y:S01]  /*20400*/  DADD R44, |R44|, |R46| ;  /* 0x000000002c2c7229 */ /* 0x000fe2000000062e */
[----:B------:R-:W-:Y:S01]  /*20410*/  LOP3.LUT R47, R3, 0x80000000, R47, 0xb8, !PT ;  /* 0x80000000032f7812 */ /* 0x000fe200078eb82f */
[----:B------:R-:W-:-:S06]  /*20420*/  DMUL R8, R8, 0.5 ;  /* 0x3fe0000008087828 */ /* 0x000fcc0000000000 */
[----:B------:R-:W-:-:S06]  /*20430*/  DSETP.NAN.AND P0, PT, R44, R44, PT ;  /* 0x0000002c2c00722a */ /* 0x000fcc0003f08000 */
[----:B------:R-:W-:Y:S02]  /*20440*/  FSEL R2, R44, R2, P0 ;  /* 0x000000022c027208 */ /* 0x000fe40000000000 */
[----:B------:R-:W-:Y:S01]  /*20450*/  FSEL R3, R45, R47, P0 ;  /* 0x0000002f2d037208 */ /* 0x000fe20000000000 */
[----:B------:R-:W-:Y:S06]  /*20460*/  BRA `(.L_x_34185) ;  /* 0x0000005800a87947 */ /* 0x000fec0003800000 */
.L_x_34186:
        /* <DEDUP_REMOVED lines=31> */
.L_x_34195:
        /* <DEDUP_REMOVED lines=80> */
.L_x_34194:
        /* <DEDUP_REMOVED lines=99> */
.L_x_34197:
        /* <DEDUP_REMOVED lines=22> */
.L_x_34200:
[----:B------:R-:W-:Y:S05]  /*212f0*/  BSYNC.RECONVERGENT B4 ;  /* 0x0000000000047941 */ /* 0x000fea0003800200 */
.L_x_34199:
        /* <DEDUP_REMOVED lines=29> */
.L_x_34198:
[----:B------:R-:W-:Y:S05]  /*214d0*/  BSYNC.RECONVERGENT B3 ;  /* 0x0000000000037941 */ /* 0x000fea0003800200 */
.L_x_34196:
        /* <DEDUP_REMOVED lines=26> */
.L_x_34202:
[----:B------:R-:W-:Y:S05]  /*21680*/  BSYNC.RECONVERGENT B3 ;  /* 0x0000000000037941 */ /* 0x000fea0003800200 */
.L_x_34201:
        /* <DEDUP_REMOVED lines=84> */
.L_x_34204:
[----:B------:R-:W-:Y:S02]  /*21bd0*/  FSEL R2, RZ, 3.37028055040000000000e+12, P0 ;  /* 0x54442d18ff027808 */ /* 0x000fe40000000000 */
[----:B------:R-:W-:-:S07]  /*21be0*/  FSEL R3, RZ, 2.1426990032196044922, P0 ;  /* 0x400921fbff037808 */ /* 0x000fce0000000000 */
.L_x_34205:
[----:B------:R-:W-:Y:S05]  /*21bf0*/  BSYNC.RECONVERGENT B0 ;  /* 0x0000000000007941 */ /* 0x000fea0003800200 */
.L_x_34203:
[----:B------:R-:W-:Y:S01]  /*21c00*/  DADD R44, |R44|, |R46| ;  /* 0x000000002c2c7229 */ /* 0x000fe2000000062e */
[----:B------:R-:W-:Y:S01]  /*21c10*/  LOP3.LUT R47, R3, 0x80000000, R47, 0xb8, !PT ;  /* 0x80000000032f7812 */ /* 0x000fe200078eb82f */
[----:B------:R-:W-:-:S06]  /*21c20*/  DMUL R8, R40, 0.5 ;  /* 0x3fe0000028087828 */ /* 0x000fcc0000000000 */
[----:B------:R-:W-:-:S06]  /*21c30*/  DSETP.NAN.AND P0, PT, R44, R44, PT ;  /* 0x0000002c2c00722a */ /* 0x000fcc0003f08000 */
[----:B------:R-:W-:Y:S02]  /*21c40*/  FSEL R2, R44, R2, P0 ;  /* 0x000000022c027208 */ /* 0x000fe40000000000 */
[----:B------:R-:W-:Y:S01]  /*21c50*/  FSEL R3, R45, R47, P0 ;  /* 0x0000002f2d037208 */ /* 0x000fe20000000000 */
[----:B------:R-:W-:Y:S06]  /*21c60*/  BRA `(.L_x_34185) ;  /* 0x0000004000a87947 */ /* 0x000fec0003800000 */
.L_x_34173:
        /* <DEDUP_REMOVED lines=137> */
.L_x_34207:
[----:B------:R-:W-:Y:S05]  /*22500*/  BSYNC.RECONVERGENT B0 ;  /* 0x0000000000007941 */ /* 0x000fea0003800200 */
.L_x_34206:
        /* <DEDUP_REMOVED lines=8> */
.L_x_34209:
[----:B------:R-:W-:Y:S05]  /*22590*/  BSYNC.RECONVERGENT B3 ;  /* 0x0000000000037941 */ /* 0x000fea0003800200 */
.L_x_34208:
        /* <DEDUP_REMOVED lines=84> */
.L_x_34211:
[----:B------:R-:W-:Y:S02]  /*22ae0*/  FSEL R2, RZ, 3.37028055040000000000e+12, P0 ;  /* 0x54442d18ff027808 */ /* 0x000fe40000000000 */
[----:B------:R-:W-:-:S07]  /*22af0*/  FSEL R3, RZ, 2.1426990032196044922, P0 ;  /* 0x400921fbff037808 */ /* 0x000fce0000000000 */
.L_x_34212:
[----:B------:R-:W-:Y:S05]  /*22b00*/  BSYNC.RECONVERGENT B0 ;  /* 0x0000000000007941 */ /* 0x000fea0003800200 */
.L_x_34210:
[----:B------:R-:W-:Y:S01]  /*22b10*/  DADD R44, |R44|, |R46| ;  /* 0x000000002c2c7229 */ /* 0x000fe2000000062e */
[----:B------:R-:W-:-:S07]  /*22b20*/  LOP3.LUT R47, R3, 0x80000000, R47, 0xb8, !PT ;  /* 0x80000000032f7812 */ /* 0x000fce00078eb82f */
[----:B------:R-:W-:-:S06]  /*22b30*/  DSETP.NAN.AND P0, PT, R44, R44, PT ;  /* 0x0000002c2c00722a */ /* 0x000fcc0003f08000 */
[----:B------:R-:W-:Y:S02]  /*22b40*/  FSEL R2, R44, R2, P0 ;  /* 0x000000022c027208 */ /* 0x000fe40000000000 */
[----:B------:R-:W-:Y:S01]  /*22b50*/  FSEL R3, R45, R47, P0 ;  /* 0x0000002f2d037208 */ /* 0x000fe20000000000 */
[----:B------:R-:W-:Y:S06]  /*22b60*/  BRA `(.L_x_34185) ;  /* 0x0000003000e87947 */ /* 0x000fec0003800000 */
.L_x_34172:
        /* <DEDUP_REMOVED lines=92> */
.L_x_34215:
        /* <DEDUP_REMOVED lines=22> */
.L_x_34218:
[----:B------:R-:W-:Y:S05]  /*23290*/  BSYNC.RECONVERGENT B4 ;  /* 0x0000000000047941 */ /* 0x000fea0003800200 */
.L_x_34217:
        /* <DEDUP_REMOVED lines=29> */
.L_x_34216:
[----:B------:R-:W-:Y:S05]  /*23470*/  BSYNC.RECONVERGENT B3 ;  /* 0x0000000000037941 */ /* 0x000fea0003800200 */
.L_x_34214:
        /* <DEDUP_REMOVED lines=87> */
.L_x_34213:
        /* <DEDUP_REMOVED lines=88> */
.L_x_34171:
        /* <DEDUP_REMOVED lines=25> */
.L_x_34220:
[----:B------:R-:W-:Y:S05]  /*24100*/  BSYNC.RECONVERGENT B3 ;  /* 0x0000000000037941 */ /* 0x000fea0003800200 */
.L_x_34219:
        /* <DEDUP_REMOVED lines=23> */
.L_x_34222:
[----:B------:R-:W-:Y:S05]  /*24280*/  BSYNC.RECONVERGENT B3 ;  /* 0x0000000000037941 */ /* 0x000fea0003800200 */
.L_x_34221:
        /* <DEDUP_REMOVED lines=140> */
.L_x_34224:
[----:B------:R-:W-:Y:S05]  /*24b50*/  BSYNC.RECONVERGENT B0 ;  /* 0x0000000000007941 */ /* 0x000fea0003800200 */
.L_x_34223:
        /* <DEDUP_REMOVED lines=8> */
.L_x_34226:
[----:B------:R-:W-:Y:S05]  /*24be0*/  BSYNC.RECONVERGENT B3 ;  /* 0x0000000000037941 */ /* 0x000fea0003800200 */
.L_x_34225:
        /* <DEDUP_REMOVED lines=84> */
.L_x_34228:
[----:B------:R-:W-:Y:S02]  /*25130*/  FSEL R2, RZ, 3.37028055040000000000e+12, P0 ;  /* 0x54442d18ff027808 */ /* 0x000fe40000000000 */
[----:B------:R-:W-:-:S07]  /*25140*/  FSEL R3, RZ, 2.1426990032196044922, P0 ;  /* 0x400921fbff037808 */ /* 0x000fce0000000000 */
.L_x_34229:
[----:B------:R-:W-:Y:S05]  /*25150*/  BSYNC.RECONVERGENT B0 ;  /* 0x0000000000007941 */ /* 0x000fea0003800200 */
.L_x_34227:
[----:B------:R-:W-:Y:S01]  /*25160*/  DADD R44, |R44|, |R46| ;  /* 0x000000002c2c7229 */ /* 0x000fe2000000062e */
[----:B------:R-:W-:Y:S01]  /*25170*/  LOP3.LUT R47, R3, 0x80000000, R47, 0xb8, !PT ;  /* 0x80000000032f7812 */ /* 0x000fe200078eb82f */
[----:B------:R-:W-:-:S06]  /*25180*/  DADD R8, R8, 1 ;  /* 0x3ff0000008087429 */ /* 0x000fcc0000000000 */
[----:B------:R-:W-:-:S06]  /*25190*/  DSETP.NAN.AND P0, PT, R44, R44, PT ;  /* 0x0000002c2c00722a */ /* 0x000fcc0003f08000 */
[----:B------:R-:W-:Y:S02]  /*251a0*/  FSEL R2, R44, R2, P0 ;  /* 0x000000022c027208 */ /* 0x000fe40000000000 */
[----:B------:R-:W-:Y:S01]  /*251b0*/  FSEL R3, R45, R47, P0 ;  /* 0x0000002f2d037208 */ /* 0x000fe20000000000 */
[----:B------:R-:W-:Y:S06]  /*251c0*/  BRA `(.L_x_34185) ;  /* 0x0000000c00507947 */ /* 0x000fec0003800000 */
.L_x_34170:
        /* <DEDUP_REMOVED lines=111> */
.L_x_34231:
[----:B------:R-:W-:Y:S05]  /*258c0*/  BSYNC.RECONVERGENT B0 ;  /* 0x0000000000007941 */ /* 0x000fea0003800200 */
.L_x_34230:
[----:B------:R-:W-:Y:S04]  /*258d0*/  BSSY.RECONVERGENT B3, `(.L_x_34232) ;  /* 0x0000007000037945 */ /* 0x000fe80003800200 */
[----:B------:R-:W-:Y:S05]  /*258e0*/  @P4 BRA P5, `(.L_x_34233) ;  /* 0x0000000000144947 */ /* 0x000fea0002800000 */
[----:B------:R-:W-:Y:S01]  /*258f0*/  IMAD.MOV.U32 R0, RZ, RZ, R4 ;  /* 0x000000ffff007224 */ /* 0x000fe200078e0004 */
[----:B------:R-:W-:Y:S01]  /*25900*/  MOV R4, 0x25940 ;  /* 0x0002594000047802 */ /* 0x000fe20000000f00 */
[----:B------:R-:W-:Y:S02]  /*25910*/  IMAD.MOV.U32 R2, RZ, RZ, R10 ;  /* 0x000000ffff027224 */ /* 0x000fe400078e000a */
[----:B------:R-:W-:-:S07]  /*25920*/  IMAD.MOV.U32 R3, RZ, RZ, R11 ;  /* 0x000000ffff037224 */ /* 0x000fce00078e000b */
[----:B------:R-:W-:Y:S05]  /*25930*/  CALL.REL.NOINC `($__internal_76_$__cuda_sm20_div_rn_f64_full) ;  /* 0x000007ac00447944 */ /* 0x000fea0003c00000 */
.L_x_34233:
[----:B------:R-:W-:Y:S05]  /*25940*/  BSYNC.RECONVERGENT B3 ;  /* 0x0000000000037941 */ /* 0x000fea0003800200 */
.L_x_34232:
        /* <DEDUP_REMOVED lines=84> */
.L_x_34235:
[----:B------:R-:W-:Y:S02]  /*25e90*/  FSEL R2, RZ, 3.37028055040000000000e+12, P0 ;  /* 0x54442d18ff027808 */ /* 0x000fe40000000000 */
[----:B------:R-:W-:-:S07]  /*25ea0*/  FSEL R3, RZ, 2.1426990032196044922, P0 ;  /* 0x400921fbff037808 */ /* 0x000fce0000000000 */
.L_x_34236:
[----:B------:R-:W-:Y:S05]  /*25eb0*/  BSYNC.RECONVERGENT B0 ;  /* 0x0000000000007941 */ /* 0x000fea0003800200 */
.L_x_34234:
[----:B------:R-:W-:Y:S01]  /*25ec0*/  DADD R44, |R44|, |R46| ;  /* 0x000000002c2c7229 */ /* 0x000fe2000000062e */
[----:B------:R-:W-:-:S07]  /*25ed0*/  LOP3.LUT R47, R3, 0x80000000, R47, 0xb8, !PT ;  /* 0x80000000032f7812 */ /* 0x000fce00078eb82f */
[----:B------:R-:W-:-:S06]  /*25ee0*/  DSETP.NAN.AND P0, PT, R44, R44, PT ;  /* 0x0000002c2c00722a */ /* 0x000fcc0003f08000 */
[----:B------:R-:W-:Y:S02]  /*25ef0*/  FSEL R2, R44, R2, P0 ;  /* 0x000000022c027208 */ /* 0x000fe40000000000 */
[----:B------:R-:W-:-:S07]  /*25f00*/  FSEL R3, R45, R47, P0 ;  /* 0x0000002f2d037208 */ /* 0x000fce0000000000 */
.L_x_34185:
[----:B------:R-:W-:Y:S05]  /*25f10*/  BSYNC.RECONVERGENT B1 ;  /* 0x0000000000017941 */ /* 0x000fea0003800200 */
.L_x_34169:
        /* <DEDUP_REMOVED lines=76> */
.L_x_34242:
[----:B------:R-:W-:Y:S05]  /*263e0*/  BSYNC.RECONVERGENT B0 ;  /* 0x0000000000007941 */ /* 0x000fea0003800200 */
.L_x_34241:
        /* <DEDUP_REMOVED lines=25> */
.L_x_34246:
[----:B------:R-:W-:Y:S05]  /*26580*/  BSYNC.RECONVERGENT B4 ;  /* 0x0000000000047941 */ /* 0x000fea0003800200 */
.L_x_34245:
[----:B------:R-:W-:Y:S01]  /*26590*/  VIADD R0, R4, 0x1 ;  /* 0x0000000104007836 */ /* 0x000fe20000000000 */
[----:B------:R-:W-:Y:S06]  /*265a0*/  BRA `(.L_x_34247) ;  /* 0x0000000000087947 */ /* 0x000fec0003800000 */
.L_x_34244:
[----:B------:R-:W-:Y:S01]  /*265b0*/  DMUL R2, RZ, R42 ;  /* 0x0000002aff027228 */ /* 0x000fe20000000000 */
[----:B------:R-:W-:-:S10]  /*265c0*/  IMAD.MOV.U32 R0, RZ, RZ, 0x1 ;  /* 0x00000001ff007424 */ /* 0x000fd400078e00ff */
.L_x_34247:
[----:B------:R-:W-:Y:S05]  /*265d0*/  BSYNC.RECONVERGENT B3 ;  /* 0x0000000000037941 */ /* 0x000fea0003800200 */
.L_x_34243:
        /* <DEDUP_REMOVED lines=56> */
.L_x_34249:
[----:B------:R-:W-:Y:S01]  /*26960*/  DMUL R2, RZ, R42 ;  /* 0x0000002aff027228 */ /* 0x000fe20000000000 */
[----:B------:R-:W-:-:S10]  /*26970*/  IMAD.MOV.U32 R0, RZ, RZ, RZ ;  /* 0x000000ffff007224 */ /* 0x000fd400078e00ff */
.L_x_34250:
[----:B------:R-:W-:Y:S05]  /*26980*/  BSYNC.RECONVERGENT B3 ;  /* 0x0000000000037941 */ /* 0x000fea0003800200 */
.L_x_34248:
        /* <DEDUP_REMOVED lines=32> */
.L_x_34240:
        /* <DEDUP_REMOVED lines=62> */
.L_x_34252:
[----:B------:R-:W-:Y:S05]  /*26f70*/  BSYNC.RECONVERGENT B0 ;  /* 0x0000000000007941 */ /* 0x000fea0003800200 */
.L_x_34251:
        /* <DEDUP_REMOVED lines=38> */
.L_x_34256:
[----:B------:R-:W-:Y:S05]  /*271e0*/  BSYNC.RECONVERGENT B4 ;  /* 0x0000000000047941 */ /* 0x000fea0003800200 */
.L_x_34255:
[----:B------:R-:W-:Y:S01]  /*271f0*/  VIADD R0, R4, 0x1 ;  /* 0x0000000104007836 */ /* 0x000fe20000000000 */
[----:B------:R-:W-:Y:S06]  /*27200*/  BRA `(.L_x_34257) ;  /* 0x0000000000087947 */ /* 0x000fec0003800000 */
.L_x_34254:
[----:B------:R-:W-:Y:S01]  /*27210*/  DMUL R2, RZ, R42 ;  /* 0x0000002aff027228 */ /* 0x000fe20000000000 */
[----:B------:R-:W-:-:S10]  /*27220*/  IMAD.MOV.U32 R0, RZ, RZ, 0x1 ;  /* 0x00000001ff007424 */ /* 0x000fd400078e00ff */
.L_x_34257:
[----:B------:R-:W-:Y:S05]  /*27230*/  BSYNC.RECONVERGENT B3 ;  /* 0x0000000000037941 */ /* 0x000fea0003800200 */
.L_x_34253:
        /* <DEDUP_REMOVED lines=58> */
.L_x_34259:
[----:B------:R-:W-:Y:S01]  /*275e0*/  DMUL R2, RZ, R42 ;  /* 0x0000002aff027228 */ /* 0x000fe20000000000 */
[----:B------:R-:W-:-:S10]  /*275f0*/  IMAD.MOV.U32 R0, RZ, RZ, RZ ;  /* 0x000000ffff007224 */ /* 0x000fd400078e00ff */
.L_x_34260:
[----:B------:R-:W-:Y:S05]  /*27600*/  BSYNC.RECONVERGENT B3 ;  /* 0x0000000000037941 */ /* 0x000fea0003800200 */
.L_x_34258:
        /* <DEDUP_REMOVED lines=35> */
.L_x_34239:
        /* <DEDUP_REMOVED lines=10> */
.L_x_34261:
[----:B------:R-:W-:-:S10]  /*278e0*/  DADD R42, R42, -R42 ;  /* 0x000000002a2a7229 */ /* 0x000fd4000000082a */
[----:B------:R-:W-:Y:S02]  /*278f0*/  IMAD.MOV.U32 R40, RZ, RZ, R42 ;  /* 0x000000ffff287224 */ /* 0x000fe400078e002a */
[----:B------:R-:W-:Y:S01]  /*27900*/  IMAD.MOV.U32 R41, RZ, RZ, R43 ;  /* 0x000000ffff297224 */ /* 0x000fe200078e002b */
[----:B------:R-:W-:Y:S06]  /*27910*/  BRA `(.L_x_34168) ;  /* 0x0000000800cc7947 */ /* 0x000fec0003800000 */
.L_x_34238:
        /* <DEDUP_REMOVED lines=26> */
.L_x_34265:
[----:B------:R-:W-:Y:S05]  /*27ac0*/  BSYNC.RECONVERGENT B4 ;  /* 0x0000000000047941 */ /* 0x000fea0003800200 */
.L_x_34264:
[----:B------:R-:W-:Y:S01]  /*27ad0*/  VIADD R0, R4, 0x1 ;  /* 0x0000000104007836 */ /* 0x000fe20000000000 */
[----:B------:R-:W-:Y:S06]  /*27ae0*/  BRA `(.L_x_34266) ;  /* 0x0000000000087947 */ /* 0x000fec0003800000 */
.L_x_34263:
[----:B------:R-:W-:Y:S01]  /*27af0*/  DMUL R2, RZ, R42 ;  /* 0x0000002aff027228 */ /* 0x000fe20000000000 */
[----:B------:R-:W-:-:S10]  /*27b00*/  IMAD.MOV.U32 R0, RZ, RZ, 0x1 ;  /* 0x00000001ff007424 */ /* 0x000fd400078e00ff */
.L_x_34266:
[----:B------:R-:W-:Y:S05]  /*27b10*/  BSYNC.RECONVERGENT B3 ;  /* 0x0000000000037941 */ /* 0x000fea0003800200 */
.L_x_34262:
        /* <DEDUP_REMOVED lines=56> */
.L_x_34268:
[----:B------:R-:W-:Y:S01]  /*27ea0*/  DMUL R2, RZ, R42 ;  /* 0x0000002aff027228 */ /* 0x000fe20000000000 */
[----:B------:R-:W-:-:S10]  /*27eb0*/  IMAD.MOV.U32 R0, RZ, RZ, RZ ;  /* 0x000000ffff007224 */ /* 0x000fd400078e00ff */
.L_x_34269:
[----:B------:R-:W-:Y:S05]  /*27ec0*/  BSYNC.RECONVERGENT B3 ;  /* 0x0000000000037941 */ /* 0x000fea0003800200 */
.L_x_34267:
        /* <DEDUP_REMOVED lines=30> */
.L_x_34237:
        /* <DEDUP_REMOVED lines=58> */
.L_x_34168:
[----:B------:R-:W-:Y:S05]  /*28450*/  BSYNC.RECONVERGENT B2 ;  /* 0x0000000000027941 */ /* 0x000fea0003800200 */
.L_x_34167:
        /* <DEDUP_REMOVED lines=139> */
.L_x_34279:
        /* <DEDUP_REMOVED lines=22> */
.L_x_34282:
[----:B------:R-:W-:Y:S05]  /*28e70*/  BSYNC.RECONVERGENT B4 ;  /* 0x0000000000047941 */ /* 0x000fea0003800200 */
.L_x_34281:
        /* <DEDUP_REMOVED lines=29> */
.L_x_34280:
[----:B------:R-:W-:Y:S05]  /*29050*/  BSYNC.RECONVERGENT B3 ;  /* 0x0000000000037941 */ /* 0x000fea0003800200 */
.L_x_34278:
        /* <DEDUP_REMOVED lines=22> */
.L_x_34284:
[----:B------:R-:W-:Y:S05]  /*291c0*/  BSYNC.RECONVERGENT B3 ;  /* 0x0000000000037941 */ /* 0x000fea0003800200 */
.L_x_34283:
        /* <DEDUP_REMOVED lines=84> */
.L_x_34286:
[----:B------:R-:W-:Y:S02]  /*29710*/  FSEL R2, RZ, 3.37028055040000000000e+12, P0 ;  /* 0x54442d18ff027808 */ /* 0x000fe40000000000 */
[----:B------:R-:W-:-:S07]  /*29720*/  FSEL R3, RZ, 2.1426990032196044922, P0 ;  /* 0x400921fbff037808 */ /* 0x000fce0000000000 */
.L_x_34287:
[----:B------:R-:W-:Y:S05]  /*29730*/  BSYNC.RECONVERGENT B0 ;  /* 0x0000000000007941 */ /* 0x000fea0003800200 */
.L_x_34285:
[----:B------:R-:W-:Y:S01]  /*29740*/  DADD R12, |R12|, |R14| ;  /* 0x000000000c0c7229 */ /* 0x000fe2000000060e */
[----:B------:R-:W-:Y:S01]  /*29750*/  LOP3.LUT R15, R3, 0x80000000, R15, 0xb8, !PT ;  /* 0x80000000030f7812 */ /* 0x000fe200078eb80f */
[----:B------:R-:W-:-:S06]  /*29760*/  DMUL R8, R8, 0.5 ;  /* 0x3fe0000008087828 */ /* 0x000fcc0000000000 */
[----:B------:R-:W-:-:S06]  /*29770*/  DSETP.NAN.AND P0, PT, R12, R12, PT ;  /* 0x0000000c0c00722a */ /* 0x000fcc0003f08000 */
[----:B------:R-:W-:Y:S02]  /*29780*/  FSEL R2, R12, R2, P0 ;  /* 0x000000020c027208 */ /* 0x000fe40000000000 */
[----:B------:R-:W-:Y:S01]  /*29790*/  FSEL R3, R13, R15, P0 ;  /* 0x0000000f0d037208 */ /* 0x000fe20000000000 */
[----:B------:R-:W-:Y:S06]  /*297a0*/  BRA `(.L_x_34288) ;  /* 0x0000006400dc7947 */ /* 0x000fec0003800000 */
.L_x_34277:
        /* <DEDUP_REMOVED lines=101> */
.L_x_34291:
[----:B------:R-:W-:Y:S05]  /*29e00*/  BSYNC.RECONVERGENT B0 ;  /* 0x0000000000007941 */ /* 0x000fea0003800200 */
.L_x_34290:
        /* <DEDUP_REMOVED lines=8> */
.L_x_34293:
[----:B------:R-:W-:Y:S05]  /*29e90*/  BSYNC.RECONVERGENT B3 ;  /* 0x0000000000037941 */ /* 0x000fea0003800200 */
.L_x_34292:
        /* <DEDUP_REMOVED lines=84> */
.L_x_34295:
[----:B------:R-:W-:Y:S02]  /*2a3e0*/  FSEL R2, RZ, 3.37028055040000000000e+12, P0 ;  /* 0x54442d18ff027808 */ /* 0x000fe40000000000 */
[----:B------:R-:W-:-:S07]  /*2a3f0*/  FSEL R3, RZ, 2.1426990032196044922, P0 ;  /* 0x400921fbff037808 */ /* 0x000fce0000000000 */
.L_x_34296:
[----:B------:R-:W-:Y:S05]  /*2a400*/  BSYNC.RECONVERGENT B0 ;  /* 0x0000000000007941 */ /* 0x000fea0003800200 */
.L_x_34294:
[----:B------:R-:W-:Y:S01]  /*2a410*/  DADD R12, |R12|, |R14| ;  /* 0x000000000c0c7229 */ /* 0x000fe2000000060e */
[----:B------:R-:W-:Y:S01]  /*2a420*/  LOP3.LUT R15, R3, 0x80000000, R15, 0xb8, !PT ;  /* 0x80000000030f7812 */ /* 0x000fe200078eb80f */
[----:B------:R-:W-:-:S06]  /*2a430*/  DMUL R8, R8, 0.5 ;  /* 0x3fe0000008087828 */ /* 0x000fcc0000000000 */
[----:B------:R-:W-:-:S06]  /*2a440*/  DSETP.NAN.AND P0, PT, R12, R12, PT ;  /* 0x0000000c0c00722a */ /* 0x000fcc0003f08000 */
[----:B------:R-:W-:Y:S02]  /*2a450*/  FSEL R2, R12, R2, P0 ;  /* 0x000000020c027208 */ /* 0x000fe40000000000 */
[----:B------:R-:W-:Y:S01]  /*2a460*/  FSEL R3, R13, R15, P0 ;  /* 0x0000000f0d037208 */ /* 0x000fe20000000000 */
[----:B------:R-:W-:Y:S06]  /*2a470*/  BRA `(.L_x_34288) ;  /* 0x0000005800a87947 */ /* 0x000fec0003800000 */
.L_x_34289:
        /* <DEDUP_REMOVED lines=31> */
.L_x_34298:
        /* <DEDUP_REMOVED lines=80> */
.L_x_34297:
        /* <DEDUP_REMOVED lines=99> */
.L_x_34300:
        /* <DEDUP_REMOVED lines=22> */
.L_x_34303:
[----:B------:R-:W-:Y:S05]  /*2b300*/  BSYNC.RECONVERGENT B4 ;  /* 0x0000000000047941 */ /* 0x000fea0003800200 */
.L_x_34302:
        /* <DEDUP_REMOVED lines=29> */
.L_x_34301:
[----:B------:R-:W-:Y:S05]  /*2b4e0*/  BSYNC.RECONVERGENT B3 ;  /* 0x0000000000037941 */ /* 0x000fea0003800200 */
.L_x_34299:
        /* <DEDUP_REMOVED lines=26> */
.L_x_34305:
[----:B------:R-:W-:Y:S05]  /*2b690*/  BSYNC.RECONVERGENT B3 ;  /* 0x0000000000037941 */ /* 0x000fea0003800200 */
.L_x_34304:
        /* <DEDUP_REMOVED lines=84> */
.L_x_34307:
[----:B------:R-:W-:Y:S02]  /*2bbe0*/  FSEL R2, RZ, 3.37028055040000000000e+12, P0 ;  /* 0x54442d18ff027808 */ /* 0x000fe40000000000 */
[----:B------:R-:W-:-:S07]  /*2bbf0*/  FSEL R3, RZ, 2.1426990032196044922, P0 ;  /* 0x400921fbff037808 */ /* 0x000fce0000000000 */
.L_x_34308:
[----:B------:R-:W-:Y:S05]  /*2bc00*/  BSYNC.RECONVERGENT B0 ;  /* 0x0000000000007941 */ /* 0x000fea0003800200 */
.L_x_34306:
[----:B------:R-:W-:Y:S01]  /*2bc10*/  DADD R12, |R12|, |R14| ;  /* 0x000000000c0c7229 */ /* 0x000fe2000000060e */
[----:B------:R-:W-:Y:S01]  /*2bc20*/  LOP3.LUT R15, R3, 0x80000000, R15, 0xb8, !PT ;  /* 0x80000000030f7812 */ /* 0x000fe200078eb80f */
[----:B------:R-:W-:-:S06]  /*2bc30*/  DMUL R8, R44, 0.5 ;  /* 0x3fe000002c087828 */ /* 0x000fcc0000000000 */
[----:B------:R-:W-:-:S06]  /*2bc40*/  DSETP.NAN.AND P0, PT, R12, R12, PT ;  /* 0x0000000c0c00722a */ /* 0x000fcc0003f08000 */
[----:B------:R-:W-:Y:S02]  /*2bc50*/  FSEL R2, R12, R2, P0 ;  /* 0x000000020c027208 */ /* 0x000fe40000000000 */
[----:B------:R-:W-:Y:S01]  /*2bc60*/  FSEL R3, R13, R15, P0 ;  /* 0x0000000f0d037208 */ /* 0x000fe20000000000 */
[----:B------:R-:W-:Y:S06]  /*2bc70*/  BRA `(.L_x_34288) ;  /* 0x0000004000a87947 */ /* 0x000fec0003800000 */
.L_x_34276:
        /* <DEDUP_REMOVED lines=137> */
.L_x_34310:
[----:B------:R-:W-:Y:S05]  /*2c510*/  BSYNC.RECONVERGENT B0 ;  /* 0x0000000000007941 */ /* 0x000fea0003800200 */
.L_x_34309:
        /* <DEDUP_REMOVED lines=8> */
.L_x_34312:
[----:B------:R-:W-:Y:S05]  /*2c5a0*/  BSYNC.RECONVERGENT B3 ;  /* 0x0000000000037941 */ /* 0x000fea0003800200 */
.L_x_34311:
        /* <DEDUP_REMOVED lines=84> */
.L_x_34314:
[----:B------:R-:W-:Y:S02]  /*2caf0*/  FSEL R2, RZ, 3.37028055040000000000e+12, P0 ;  /* 0x54442d18ff027808 */ /* 0x000fe40000000000 */
[----:B------:R-:W-:-:S07]  /*2cb00*/  FSEL R3, RZ, 2.1426990032196044922, P0 ;  /* 0x400921fbff037808 */ /* 0x000fce0000000000 */
.L_x_34315:
[----:B------:R-:W-:Y:S05]  /*2cb10*/  BSYNC.RECONVERGENT B0 ;  /* 0x0000000000007941 */ /* 0x000fea0003800200 */
.L_x_34313:
[----:B------:R-:W-:Y:S01]  /*2cb20*/  DADD R12, |R12|, |R14| ;  /* 0x000000000c0c7229 */ /* 0x000fe2000000060e */
[----:B------:R-:W-:-:S07]  /*2cb30*/  LOP3.LUT R15, R3, 0x80000000, R15, 0xb8, !PT ;  /* 0x80000000030f7812 */ /* 0x000fce00078eb80f */
[----:B------:R-:W-:-:S06]  /*2cb40*/  DSETP.NAN.AND P0, PT, R12, R12, PT ;  /* 0x0000000c0c00722a */ /* 0x000fcc0003f08000 */
[----:B------:R-:W-:Y:S02]  /*2cb50*/  FSEL R2, R12, R2, P0 ;  /* 0x000000020c027208 */ /* 0x000fe40000000000 */
[----:B------:R-:W-:Y:S01]  /*2cb60*/  FSEL R3, R13, R15, P0 ;  /* 0x0000000f0d037208 */ /* 0x000fe20000000000 */
[----:B------:R-:W-:Y:S06]  /*2cb70*/  BRA `(.L_x_34288) ;  /* 0x0000003000e87947 */ /* 0x000fec0003800000 */
.L_x_34275:
        /* <DEDUP_REMOVED lines=92> */
.L_x_34318:
        /* <DEDUP_REMOVED lines=22> */
.L_x_34321:
[----:B------:R-:W-:Y:S05]  /*2d2a0*/  BSYNC.RECONVERGENT B4 ;  /* 0x0000000000047941 */ /* 0x000fea0003800200 */
.L_x_34320:
        /* <DEDUP_REMOVED lines=29> */
.L_x_34319:
[----:B------:R-:W-:Y:S05]  /*2d480*/  BSYNC.RECONVERGENT B3 ;  /* 0x0000000000037941 */ /* 0x000fea0003800200 */
.L_x_34317:
        /* <DEDUP_REMOVED lines=87> */
.L_x_34316:
        /* <DEDUP_REMOVED lines=88> */
.L_x_34274:
        /* <DEDUP_REMOVED lines=25> */
.L_x_34323:
[----:B------:R-:W-:Y:S05]  /*2e110*/  BSYNC.RECONVERGENT B3 ;  /* 0x0000000000037941 */ /* 0x000fea0003800200 */
.L_x_34322:
        /* <DEDUP_REMOVED lines=23> */
.L_x_34325:
[----:B------:R-:W-:Y:S05]  /*2e290*/  BSYNC.RECONVERGENT B3 ;  /* 0x0000000000037941 */ /* 0x000fea0003800200 */
.L_x_34324:
        /* <DEDUP_REMOVED lines=140> */
.L_x_34327:
[----:B------:R-:W-:Y:S05]  /*2eb60*/  BSYNC.RECONVERGENT B0 ;  /* 0x0000000000007941 */ /* 0x000fea0003800200 */
.L_x_34326:
        /* <DEDUP_REMOVED lines=8> */
.L_x_34329:
[----:B------:R-:W-:Y:S05]  /*2ebf0*/  BSYNC.RECONVERGENT B3 ;  /* 0x0000000000037941 */ /* 0x000fea0003800200 */
.L_x_34328:
        /* <DEDUP_REMOVED lines=84> */
.L_x_34331:
[----:B------:R-:W-:Y:S02]  /*2f140*/  FSEL R2, RZ, 3.37028055040000000000e+12, P0 ;  /* 0x54442d18ff027808 */ /* 0x000fe40000000000 */
[----:B------:R-:W-:-:S07]  /*2f150*/  FSEL R3, RZ, 2.1426990032196044922, P0 ;  /* 0x400921fbff037808 */ /* 0x000fce0000000000 */
.L_x_34332:
[----:B------:R-:W-:Y:S05]  /*2f160*/  BSYNC.RECONVERGENT B0 ;  /* 0x0000000000007941 */ /* 0x000fea0003800200 */
.L_x_34330:
[----:B------:R-:W-:Y:S01]  /*2f170*/  DADD R12, |R12|, |R14| ;  /* 0x000000000c0c7229 */ /* 0x000fe2000000060e */
[----:B------:R-:W-:Y:S01]  /*2f180*/  LOP3.LUT R15, R3, 0x80000000, R15, 0xb8, !PT ;  /* 0x80000000030f7812 */ /* 0x000fe200078eb80f */
[----:B------:R-:W-:-:S06]  /*2f190*/  DADD R8, R8, 1 ;  /* 0x3ff0000008087429 */ /* 0x000fcc0000000000 */
[----:B------:R-:W-:-:S06]  /*2f1a0*/  DSETP.NAN.AND P0, PT, R12, R12, PT ;  /* 0x0000000c0c00722a */ /* 0x000fcc0003f08000 */
[----:B------:R-:W-:Y:S02]  /*2f1b0*/  FSEL R2, R12, R2, P0 ;  /* 0x000000020c027208 */ /* 0x000fe40000000000 */
[----:B------:R-:W-:Y:S01]  /*2f1c0*/  FSEL R3, R13, R15, P0 ;  /* 0x0000000f0d037208 */ /* 0x000fe20000000000 */
[----:B------:R-:W-:Y:S06]  /*2f1d0*/  BRA `(.L_x_34288) ;  /* 0x0000000c00507947 */ /* 0x000fec0003800000 */
.L_x_34273:
        /* <DEDUP_REMOVED lines=111> */
.L_x_34334:
[----:B------:R-:W-:Y:S05]  /*2f8d0*/  BSYNC.RECONVERGENT B0 ;  /* 0x0000000000007941 */ /* 0x000fea0003800200 */
.L_x_34333:
[----:B------:R-:W-:Y:S04]  /*2f8e0*/  BSSY.RECONVERGENT B3, `(.L_x_34335) ;  /* 0x0000007000037945 */ /* 0x000fe80003800200 */
[----:B------:R-:W-:Y:S05]  /*2f8f0*/  @P4 BRA P5, `(.L_x_34336) ;  /* 0x0000000000144947 */ /* 0x000fea0002800000 */
[----:B------:R-:W-:Y:S01]  /*2f900*/  IMAD.MOV.U32 R0, RZ, RZ, R4 ;  /* 0x000000ffff007224 */ /* 0x000fe200078e0004 */
[----:B------:R-:W-:Y:S01]  /*2f910*/  MOV R4, 0x2f950 ;  /* 0x0002f95000047802 */ /* 0x000fe20000000f00 */
[----:B------:R-:W-:Y:S02]  /*2f920*/  IMAD.MOV.U32 R2, RZ, RZ, R10 ;  /* 0x000000ffff027224 */ /* 0x000fe400078e000a */
[----:B------:R-:W-:-:S07]  /*2f930*/  IMAD.MOV.U32 R3, RZ, RZ, R11 ;  /* 0x000000ffff037224 */ /* 0x000fce00078e000b */
[----:B------:R-:W-:Y:S05]  /*2f940*/  CALL.REL.NOINC `($__internal_76_$__cuda_sm20_div_rn_f64_full) ;  /* 0x0000070c00407944 */ /* 0x000fea0003c00000 */
.L_x_34336:
[----:B------:R-:W-:Y:S05]  /*2f950*/  BSYNC.RECONVERGENT B3 ;  /* 0x0000000000037941 */ /* 0x000fea0003800200 */
.L_x_34335:
        /* <DEDUP_REMOVED lines=84> */
.L_x_34338:
[----:B------:R-:W-:Y:S02]  /*2fea0*/  FSEL R2, RZ, 3.37028055040000000000e+12, P0 ;  /* 0x54442d18ff027808 */ /* 0x000fe40000000000 */
[----:B------:R-:W-:-:S07]  /*2feb0*/  FSEL R3, RZ, 2.1426990032196044922, P0 ;  /* 0x400921fbff037808 */ /* 0x000fce0000000000 */
.L_x_34339:
[----:B------:R-:W-:Y:S05]  /*2fec0*/  BSYNC.RECONVERGENT B0 ;  /* 0x0000000000007941 */ /* 0x000fea0003800200 */
.L_x_34337:
[----:B------:R-:W-:Y:S01]  /*2fed0*/  DADD R12, |R12|, |R14| ;  /* 0x000000000c0c7229 */ /* 0x000fe2000000060e */
[----:B------:R-:W-:-:S07]  /*2fee0*/  LOP3.LUT R15, R3, 0x80000000, R15, 0xb8, !PT ;  /* 0x80000000030f7812 */ /* 0x000fce00078eb80f */
[----:B------:R-:W-:-:S06]  /*2fef0*/  DSETP.NAN.AND P0, PT, R12, R12, PT ;  /* 0x0000000c0c00722a */ /* 0x000fcc0003f08000 */
[----:B------:R-:W-:Y:S02]  /*2ff00*/  FSEL R2, R12, R2, P0 ;  /* 0x000000020c027208 */ /* 0x000fe40000000000 */
[----:B------:R-:W-:-:S07]  /*2ff10*/  FSEL R3, R13, R15, P0 ;  /* 0x0000000f0d037208 */ /* 0x000fce0000000000 */
.L_x_34288:
[----:B------:R-:W-:Y:S05]  /*2ff20*/  BSYNC.RECONVERGENT B1 ;  /* 0x0000000000017941 */ /* 0x000fea0003800200 */
.L_x_34272:
        /* <DEDUP_REMOVED lines=76> */
.L_x_34345:
[----:B------:R-:W-:Y:S05]  /*303f0*/  BSYNC.RECONVERGENT B0 ;  /* 0x0000000000007941 */ /* 0x000fea0003800200 */
.L_x_34344:
        /* <DEDUP_REMOVED lines=25> */
.L_x_34349:
[----:B------:R-:W-:Y:S05]  /*30590*/  BSYNC.RECONVERGENT B4 ;  /* 0x0000000000047941 */ /* 0x000fea0003800200 */
.L_x_34348:
[----:B------:R-:W-:Y:S01]  /*305a0*/  VIADD R0, R4, 0x1 ;  /* 0x0000000104007836 */ /* 0x000fe20000000000 */
[----:B------:R-:W-:Y:S06]  /*305b0*/  BRA `(.L_x_34350) ;  /* 0x0000000000087947 */ /* 0x000fec0003800000 */
.L_x_34347:
[----:B------:R-:W-:Y:S01]  /*305c0*/  DMUL R2, RZ, R46 ;  /* 0x0000002eff027228 */ /* 0x000fe20000000000 */
[----:B------:R-:W-:-:S10]  /*305d0*/  IMAD.MOV.U32 R0, RZ, RZ, 0x1 ;  /* 0x00000001ff007424 */ /* 0x000fd400078e00ff */
.L_x_34350:
[----:B------:R-:W-:Y:S05]  /*305e0*/  BSYNC.RECONVERGENT B3 ;  /* 0x0000000000037941 */ /* 0x000fea0003800200 */
.L_x_34346:
        /* <DEDUP_REMOVED lines=56> */
.L_x_34352:
[----:B------:R-:W-:Y:S01]  /*30970*/  DMUL R2, RZ, R46 ;  /* 0x0000002eff027228 */ /* 0x000fe20000000000 */
[----:B------:R-:W-:-:S10]  /*30980*/  IMAD.MOV.U32 R0, RZ, RZ, RZ ;  /* 0x000000ffff007224 */ /* 0x000fd400078e00ff */
.L_x_34353:
[----:B------:R-:W-:Y:S05]  /*30990*/  BSYNC.RECONVERGENT B3 ;  /* 0x0000000000037941 */ /* 0x000fea0003800200 */
.L_x_34351:
        /* <DEDUP_REMOVED lines=32> */
.L_x_34343:
        /* <DEDUP_REMOVED lines=62> */
.L_x_34355:
[----:B------:R-:W-:Y:S05]  /*30f80*/  BSYNC.RECONVERGENT B0 ;  /* 0x0000000000007941 */ /* 0x000fea0003800200 */
.L_x_34354:
        /* <DEDUP_REMOVED lines=38> */
.L_x_34359:
[----:B------:R-:W-:Y:S05]  /*311f0*/  BSYNC.RECONVERGENT B4 ;  /* 0x0000000000047941 */ /* 0x000fea0003800200 */
.L_x_34358:
[----:B------:R-:W-:Y:S01]  /*31200*/  VIADD R0, R4, 0x1 ;  /* 0x0000000104007836 */ /* 0x000fe20000000000 */
[----:B------:R-:W-:Y:S06]  /*31210*/  BRA `(.L_x_34360) ;  /* 0x0000000000087947 */ /* 0x000fec0003800000 */
.L_x_34357:
[----:B------:R-:W-:Y:S01]  /*31220*/  DMUL R2, RZ, R46 ;  /* 0x0000002eff027228 */ /* 0x000fe20000000000 */
[----:B------:R-:W-:-:S10]  /*31230*/  IMAD.MOV.U32 R0, RZ, RZ, 0x1 ;  /* 0x00000001ff007424 */ /* 0x000fd400078e00ff */
.L_x_34360:
[----:B------:R-:W-:Y:S05]  /*31240*/  BSYNC.RECONVERGENT B3 ;  /* 0x0000000000037941 */ /* 0x000fea0003800200 */
.L_x_34356:
        /* <DEDUP_REMOVED lines=58> */
.L_x_34362:
[----:B------:R-:W-:Y:S01]  /*315f0*/  DMUL R2, RZ, R46 ;  /* 0x0000002eff027228 */ /* 0x000fe20000000000 */
[----:B------:R-:W-:-:S10]  /*31600*/  IMAD.MOV.U32 R0, RZ, RZ, RZ ;  /* 0x000000ffff007224 */ /* 0x000fd400078e00ff */
.L_x_34363:
[----:B------:R-:W-:Y:S05]  /*31610*/  BSYNC.RECONVERGENT B3 ;  /* 0x0000000000037941 */ /* 0x000fea0003800200 */
.L_x_34361:
        /* <DEDUP_REMOVED lines=35> */
.L_x_34342:
        /* <DEDUP_REMOVED lines=10> */
.L_x_34364:
[----:B------:R-:W-:-:S10]  /*318f0*/  DADD R46, R46, -R46 ;  /* 0x000000002e2e7229 */ /* 0x000fd4000000082e */
[----:B------:R-:W-:Y:S02]  /*31900*/  IMAD.MOV.U32 R44, RZ, RZ, R46 ;  /* 0x000000ffff2c7224 */ /* 0x000fe400078e002e */
[----:B------:R-:W-:Y:S01]  /*31910*/  IMAD.MOV.U32 R45, RZ, RZ, R47 ;  /* 0x000000ffff2d7224 */ /* 0x000fe200078e002f */
[----:B------:R-:W-:Y:S06]  /*31920*/  BRA `(.L_x_34271) ;  /* 0x0000000800cc7947 */ /* 0x000fec0003800000 */
.L_x_34341:
        /* <DEDUP_REMOVED lines=26> */
.L_x_34368:
[----:B------:R-:W-:Y:S05]  /*31ad0*/  BSYNC.RECONVERGENT B4 ;  /* 0x0000000000047941 */ /* 0x000fea0003800200 */
.L_x_34367:
[----:B------:R-:W-:Y:S01]  /*31ae0*/  VIADD R0, R4, 0x1 ;  /* 0x0000000104007836 */ /* 0x000fe20000000000 */
[----:B------:R-:W-:Y:S06]  /*31af0*/  BRA `(.L_x_34369) ;  /* 0x0000000000087947 */ /* 0x000fec0003800000 */
.L_x_34366:
[----:B------:R-:W-:Y:S01]  /*31b00*/  DMUL R2, RZ, R46 ;  /* 0x0000002eff027228 */ /* 0x000fe20000000000 */
[----:B------:R-:W-:-:S10]  /*31b10*/  IMAD.MOV.U32 R0, RZ, RZ, 0x1 ;  /* 0x00000001ff007424 */ /* 0x000fd400078e00ff */
.L_x_34369:
[----:B------:R-:W-:Y:S05]  /*31b20*/  BSYNC.RECONVERGENT B3 ;  /* 0x0000000000037941 */ /* 0x000fea0003800200 */
.L_x_34365:
        /* <DEDUP_REMOVED lines=56> */
.L_x_34371:
[----:B------:R-:W-:Y:S01]  /*31eb0*/  DMUL R2, RZ, R46 ;  /* 0x0000002eff027228 */ /* 0x000fe20000000000 */
[----:B------:R-:W-:-:S10]  /*31ec0*/  IMAD.MOV.U32 R0, RZ, RZ, RZ ;  /* 0x000000ffff007224 */ /* 0x000fd400078e00ff */
.L_x_34372:
[----:B------:R-:W-:Y:S05]  /*31ed0*/  BSYNC.RECONVERGENT B3 ;  /* 0x0000000000037941 */ /* 0x000fea0003800200 */
.L_x_34370:
        /* <DEDUP_REMOVED lines=30> */
.L_x_34340:
        /* <DEDUP_REMOVED lines=58> */
.L_x_34271:
[----:B------:R-:W-:Y:S05]  /*32460*/  BSYNC.RECONVERGENT B2 ;  /* 0x0000000000027941 */ /* 0x000fea0003800200 */
.L_x_34270:
        /* <DEDUP_REMOVED lines=139> */
.L_x_34382:
        /* <DEDUP_REMOVED lines=22> */
.L_x_34385:
[----:B------:R-:W-:Y:S05]  /*32e80*/  BSYNC.RECONVERGENT B4 ;  /* 0x0000000000047941 */ /* 0x000fea0003800200 */
.L_x_34384:
        /* <DEDUP_REMOVED lines=29> */
.L_x_34383:
[----:B------:R-:W-:Y:S05]  /*33060*/  BSYNC.RECONVERGENT B3 ;  /* 0x0000000000037941 */ /* 0x000fea0003800200 */
.L_x_34381:
        /* <DEDUP_REMOVED lines=22> */
.L_x_34387:
[----:B------:R-:W-:Y:S05]  /*331d0*/  BSYNC.RECONVERGENT B3 ;  /* 0x0000000000037941 */ /* 0x000fea0003800200 */
.L_x_34386:
        /* <DEDUP_REMOVED lines=84> */
.L_x_34389:
[----:B------:R-:W-:Y:S02]  /*33720*/  FSEL R2, RZ, 3.37028055040000000000e+12, P0 ;  /* 0x54442d18ff027808 */ /* 0x000fe40000000000 */
[----:B------:R-:W-:-:S07]  /*33730*/  FSEL R3, RZ, 2.1426990032196044922, P0 ;  /* 0x400921fbff037808 */ /* 0x000fce0000000000 */
.L_x_34390:
[----:B------:R-:W-:Y:S05]  /*33740*/  BSYNC.RECONVERGENT B0 ;  /* 0x0000000000007941 */ /* 0x000fea0003800200 */
.L_x_34388:
[----:B------:R-:W-:Y:S01]  /*33750*/  DADD R16, |R16|, |R18| ;  /* 0x0000000010107229 */ /* 0x000fe20000000612 */
[----:B------:R-:W-:Y:S01]  /*33760*/  LOP3.LUT R19, R3, 0x80000000, R19, 0xb8, !PT ;  /* 0x8000000003137812 */ /* 0x000fe200078eb813 */
[----:B------:R-:W-:-:S06]  /*33770*/  DMUL R8, R8, 0.5 ;  /* 0x3fe0000008087828 */ /* 0x000fcc0000000000 */
[----:B------:R-:W-:-:S06]  /*33780*/  DSETP.NAN.AND P0, PT, R16, R16, PT ;  /* 0x000000101000722a */ /* 0x000fcc0003f08000 */
[----:B------:R-:W-:Y:S02]  /*33790*/  FSEL R2, R16, R2, P0 ;  /* 0x0000000210027208 */ /* 0x000fe40000000000 */
[----:B------:R-:W-:Y:S01]  /*337a0*/  FSEL R3, R17, R19, P0 ;  /* 0x0000001311037208 */ /* 0x000fe20000000000 */
[----:B------:R-:W-:Y:S06]  /*337b0*/  BRA `(.L_x_34391) ;  /* 0x0000006400dc7947 */ /* 0x000fec0003800000 */
.L_x_34380:
        /* <DEDUP_REMOVED lines=101> */
.L_x_34394:
[----:B------:R-:W-:Y:S05]  /*33e10*/  BSYNC.RECONVERGENT B0 ;  /* 0x0000000000007941 */ /* 0x000fea0003800200 */
.L_x_34393:
        /* <DEDUP_REMOVED lines=8> */
.L_x_34396:
[----:B------:R-:W-:Y:S05]  /*33ea0*/  BSYNC.RECONVERGENT B3 ;  /* 0x0000000000037941 */ /* 0x000fea0003800200 */
.L_x_34395:
        /* <DEDUP_REMOVED lines=84> */
.L_x_34398:
[----:B------:R-:W-:Y:S02]  /*343f0*/  FSEL R2, RZ, 3.37028055040000000000e+12, P0 ;  /* 0x54442d18ff027808 */ /* 0x000fe40000000000 */
[----:B------:R-:W-:-:S07]  /*34400*/  FSEL R3, RZ, 2.1426990032196044922, P0 ;  /* 0x400921fbff037808 */ /* 0x000fce0000000000 */
.L_x_34399:
[----:B------:R-:W-:Y:S05]  /*34410*/  BSYNC.RECONVERGENT B0 ;  /* 0x0000000000007941 */ /* 0x000fea0003800200 */
.L_x_34397:
[----:B------:R-:W-:Y:S01]  /*34420*/  DADD R16, |R16|, |R18| ;  /* 0x0000000010107229 */ /* 0x000fe20000000612 */
[----:B------:R-:W-:Y:S01]  /*34430*/  LOP3.LUT R19, R3, 0x80000000, R19, 0xb8, !PT ;  /* 0x8000000003137812 */ /* 0x000fe200078eb813 */
[----:B------:R-:W-:-:S06]  /*34440*/  DMUL R8, R8, 0.5 ;  /* 0x3fe0000008087828 */ /* 0x000fcc0000000000 */
[----:B------:R-:W-:-:S06]  /*34450*/  DSETP.NAN.AND P0, PT, R16, R16, PT ;  /* 0x000000101000722a */ /* 0x000fcc0003f08000 */
[----:B------:R-:W-:Y:S02]  /*34460*/  FSEL R2, R16, R2, P0 ;  /* 0x0000000210027208 */ /* 0x000fe40000000000 */
[----:B------:R-:W-:Y:S01]  /*34470*/  FSEL R3, R17, R19, P0 ;  /* 0x0000001311037208 */ /* 0x000fe20000000000 */
[----:B------:R-:W-:Y:S06]  /*34480*/  BRA `(.L_x_34391) ;  /* 0x0000005800a87947 */ /* 0x000fec0003800000 */
.L_x_34392:
        /* <DEDUP_REMOVED lines=31> */
.L_x_34401:
        /* <DEDUP_REMOVED lines=80> */
.L_x_34400:
        /* <DEDUP_REMOVED lines=99> */
.L_x_34403:
        /* <DEDUP_REMOVED lines=22> */
.L_x_34406:
[----:B------:R-:W-:Y:S05]  /*35310*/  BSYNC.RECONVERGENT B4 ;  /* 0x0000000000047941 */ /* 0x000fea0003800200 */
.L_x_34405:
        /* <DEDUP_REMOVED lines=29> */
.L_x_34404:
[----:B------:R-:W-:Y:S05]  /*354f0*/  BSYNC.RECONVERGENT B3 ;  /* 0x0000000000037941 */ /* 0x000fea0003800200 */
.L_x_34402:
        /* <DEDUP_REMOVED lines=26> */
.L_x_34408:
[----:B------:R-:W-:Y:S05]  /*356a0*/  BSYNC.RECONVERGENT B3 ;  /* 0x0000000000037941 */ /* 0x000fea0003800200 */
.L_x_34407:
        /* <DEDUP_REMOVED lines=84> */
.L_x_34410:
[----:B------:R-:W-:Y:S02]  /*35bf0*/  FSEL R2, RZ, 3.37028055040000000000e+12, P0 ;  /* 0x54442d18ff027808 */ /* 0x000fe40000000000 */
[----:B------:R-:W-:-:S07]  /*35c00*/  FSEL R3, RZ, 2.1426990032196044922, P0 ;  /* 0x400921fbff037808 */ /* 0x000fce0000000000 */
.L_x_34411:
[----:B------:R-:W-:Y:S05]  /*35c10*/  BSYNC.RECONVERGENT B0 ;  /* 0x0000000000007941 */ /* 0x000fea0003800200 */
.L_x_34409:
[----:B------:R-:W-:Y:S01]  /*35c20*/  DADD R16, |R16|, |R18| ;  /* 0x0000000010107229 */ /* 0x000fe20000000612 */
[----:B------:R-:W-:Y:S01]  /*35c30*/  LOP3.LUT R19, R3, 0x80000000, R19, 0xb8, !PT ;  /* 0x8000000003137812 */ /* 0x000fe200078eb813 */
[----:B------:R-:W-:-:S06]  /*35c40*/  DMUL R8, R12, 0.5 ;  /* 0x3fe000000c087828 */ /* 0x000fcc0000000000 */
[----:B------:R-:W-:-:S06]  /*35c50*/  DSETP.NAN.AND P0, PT, R16, R16, PT ;  /* 0x000000101000722a */ /* 0x000fcc0003f08000 */
[----:B------:R-:W-:Y:S02]  /*35c60*/  FSEL R2, R16, R2, P0 ;  /* 0x0000000210027208 */ /* 0x000fe40000000000 */
[----:B------:R-:W-:Y:S01]  /*35c70*/  FSEL R3, R17, R19, P0 ;  /* 0x0000001311037208 */ /* 0x000fe20000000000 */
[----:B------:R-:W-:Y:S06]  /*35c80*/  BRA `(.L_x_34391) ;  /* 0x0000004000a87947 */ /* 0x000fec0003800000 */
.L_x_34379:
        /* <DEDUP_REMOVED lines=137> */
.L_x_34413:
[----:B------:R-:W-:Y:S05]  /*36520*/  BSYNC.RECONVERGENT B0 ;  /* 0x0000000000007941 */ /* 0x000fea0003800200 */
.L_x_34412:
        /* <DEDUP_REMOVED lines=8> */
.L_x_34415:
[----:B------:R-:W-:Y:S05]  /*365b0*/  BSYNC.RECONVERGENT B3 ;  /* 0x0000000000037941 */ /* 0x000fea0003800200 */
.L_x_34414:
        /* <DEDUP_REMOVED lines=84> */
.L_x_34417:
[----:B------:R-:W-:Y:S02]  /*36b00*/  FSEL R2, RZ, 3.37028055040000000000e+12, P0 ;  /* 0x54442d18ff027808 */ /* 0x000fe40000000000 */
[----:B------:R-:W-:-:S07]  /*36b10*/  FSEL R3, RZ, 2.1426990032196044922, P0 ;  /* 0x400921fbff037808 */ /* 0x000fce0000000000 */
.L_x_34418:
[----:B------:R-:W-:Y:S05]  /*36b20*/  BSYNC.RECONVERGENT B0 ;  /* 0x0000000000007941 */ /* 0x000fea0003800200 */
.L_x_34416:
[----:B------:R-:W-:Y:S01]  /*36b30*/  DADD R16, |R16|, |R18| ;  /* 0x0000000010107229 */ /* 0x000fe20000000612 */
[----:B------:R-:W-:-:S07]  /*36b40*/  LOP3.LUT R19, R3, 0x80000000, R19, 0xb8, !PT ;  /* 0x8000000003137812 */ /* 0x000fce00078eb813 */
[----:B------:R-:W-:-:S06]  /*36b50*/  DSETP.NAN.AND P0, PT, R16, R16, PT ;  /* 0x000000101000722a */ /* 0x000fcc0003f08000 */
[----:B------:R-:W-:Y:S02]  /*36b60*/  FSEL R2, R16, R2, P0 ;  /* 0x0000000210027208 */ /* 0x000fe40000000000 */
[----:B------:R-:W-:Y:S01]  /*36b70*/  FSEL R3, R17, R19, P0 ;  /* 0x0000001311037208 */ /* 0x000fe20000000000 */
[----:B------:R-:W-:Y:S06]  /*36b80*/  BRA `(.L_x_34391) ;  /* 0x0000003000e87947 */ /* 0x000fec0003800000 */
.L_x_34378:
        /* <DEDUP_REMOVED lines=92> */
.L_x_34421:
        /* <DEDUP_REMOVED lines=22> */
.L_x_34424:
[----:B------:R-:W-:Y:S05]  /*372b0*/  BSYNC.RECONVERGENT B4 ;  /* 0x0000000000047941 */ /* 0x000fea0003800200 */
.L_x_34423:
        /* <DEDUP_REMOVED lines=29> */
.L_x_34422:
[----:B------:R-:W-:Y:S05]  /*37490*/  BSYNC.RECONVERGENT B3 ;  /* 0x0000000000037941 */ /* 0x000fea0003800200 */
.L_x_34420:
        /* <DEDUP_REMOVED lines=87> */
.L_x_34419:
        /* <DEDUP_REMOVED lines=88> */
.L_x_34377:
        /* <DEDUP_REMOVED lines=25> */
.L_x_34426:
[----:B------:R-:W-:Y:S05]  /*38120*/  BSYNC.RECONVERGENT B3 ;  /* 0x0000000000037941 */ /* 0x000fea0003800200 */
.L_x_34425:
        /* <DEDUP_REMOVED lines=23> */
.L_x_34428:
[----:B------:R-:W-:Y:S05]  /*382a0*/  BSYNC.RECONVERGENT B3 ;  /* 0x0000000000037941 */ /* 0x000fea0003800200 */
.L_x_34427:
        /* <DEDUP_REMOVED lines=140> */
.L_x_34430:
[----:B------:R-:W-:Y:S05]  /*38b70*/  BSYNC.RECONVERGENT B0 ;  /* 0x0000000000007941 */ /* 0x000fea0003800200 */
.L_x_34429:
        /* <DEDUP_REMOVED lines=8> */
.L_x_34432:
[----:B------:R-:W-:Y:S05]  /*38c00*/  BSYNC.RECONVERGENT B3 ;  /* 0x0000000000037941 */ /* 0x000fea0003800200 */
.L_x_34431:
        /* <DEDUP_REMOVED lines=84> */
.L_x_34434:
[----:B------:R-:W-:Y:S02]  /*39150*/  FSEL R2, RZ, 3.37028055040000000000e+12, P0 ;  /* 0x54442d18ff027808 */ /* 0x000fe40000000000 */
[----:B------:R-:W-:-:S07]  /*39160*/  FSEL R3, RZ, 2.1426990032196044922, P0 ;  /* 0x400921fbff037808 */ /* 0x000fce0000000000 */
.L_x_34435:
[----:B------:R-:W-:Y:S05]  /*39170*/  BSYNC.RECONVERGENT B0 ;  /* 0x0000000000007941 */ /* 0x000fea0003800200 */
.L_x_34433:
[----:B------:R-:W-:Y:S01]  /*39180*/  DADD R16, |R16|, |R18| ;  /* 0x0000000010107229 */ /* 0x000fe20000000612 */
[----:B------:R-:W-:Y:S01]  /*39190*/  LOP3.LUT R19, R3, 0x80000000, R19, 0xb8, !PT ;  /* 0x8000000003137812 */ /* 0x000fe200078eb813 */
[----:B------:R-:W-:-:S06]  /*391a0*/  DADD R8, R8, 1 ;  /* 0x3ff0000008087429 */ /* 0x000fcc0000000000 */
[----:B------:R-:W-:-:S06]  /*391b0*/  DSETP.NAN.AND P0, PT, R16, R16, PT ;  /* 0x000000101000722a */ /* 0x000fcc0003f08000 */
[----:B------:R-:W-:Y:S02]  /*391c0*/  FSEL R2, R16, R2, P0 ;  /* 0x0000000210027208 */ /* 0x000fe40000000000 */
[----:B------:R-:W-:Y:S01]  /*391d0*/  FSEL R3, R17, R19, P0 ;  /* 0x0000001311037208 */ /* 0x000fe20000000000 */
[----:B------:R-:W-:Y:S06]  /*391e0*/  BRA `(.L_x_34391) ;  /* 0x0000000c00507947 */ /* 0x000fec0003800000 */
.L_x_34376:
        /* <DEDUP_REMOVED lines=111> */
.L_x_34437:
[----:B------:R-:W-:Y:S05]  /*398e0*/  BSYNC.RECONVERGENT B0 ;  /* 0x0000000000007941 */ /* 0x000fea0003800200 */
.L_x_34436:
[----:B------:R-:W-:Y:S04]  /*398f0*/  BSSY.RECONVERGENT B3, `(.L_x_34438) ;  /* 0x0000007000037945 */ /* 0x000fe80003800200 */
[----:B------:R-:W-:Y:S05]  /*39900*/  @P4 BRA P5, `(.L_x_34439) ;  /* 0x0000000000144947 */ /* 0x000fea0002800000 */
[----:B------:R-:W-:Y:S01]  /*39910*/  IMAD.MOV.U32 R0, RZ, RZ, R4 ;  /* 0x000000ffff007224 */ /* 0x000fe200078e0004 */
[----:B------:R-:W-:Y:S01]  /*39920*/  MOV R4, 0x39960 ;  /* 0x0003996000047802 */ /* 0x000fe20000000f00 */
[----:B------:R-:W-:Y:S02]  /*39930*/  IMAD.MOV.U32 R2, RZ, RZ, R10 ;  /* 0x000000ffff027224 */ /* 0x000fe400078e000a */
[----:B------:R-:W-:-:S07]  /*39940*/  IMAD.MOV.U32 R3, RZ, RZ, R11 ;  /* 0x000000ffff037224 */ /* 0x000fce00078e000b */
[----:B------:R-:W-:Y:S05]  /*39950*/  CALL.REL.NOINC `($__internal_76_$__cuda_sm20_div_rn_f64_full) ;  /* 0x0000066c003c7944 */ /* 0x000fea0003c00000 */
.L_x_34439:
[----:B------:R-:W-:Y:S05]  /*39960*/  BSYNC.RECONVERGENT B3 ;  /* 0x0000000000037941 */ /* 0x000fea0003800200 */
.L_x_34438:
        /* <DEDUP_REMOVED lines=84> */
.L_x_34441:
[----:B------:R-:W-:Y:S02]  /*39eb0*/  FSEL R2, RZ, 3.37028055040000000000e+12, P0 ;  /* 0x54442d18ff027808 */ /* 0x000fe40000000000 */
[----:B------:R-:W-:-:S07]  /*39ec0*/  FSEL R3, RZ, 2.1426990032196044922, P0 ;  /* 0x400921fbff037808 */ /* 0x000fce0000000000 */
.L_x_34442:
[----:B------:R-:W-:Y:S05]  /*39ed0*/  BSYNC.RECONVERGENT B0 ;  /* 0x0000000000007941 */ /* 0x000fea0003800200 */
.L_x_34440:
[----:B------:R-:W-:Y:S01]  /*39ee0*/  DADD R16, |R16|, |R18| ;  /* 0x0000000010107229 */ /* 0x000fe20000000612 */
[----:B------:R-:W-:-:S07]  /*39ef0*/  LOP3.LUT R19, R3, 0x80000000, R19, 0xb8, !PT ;  /* 0x8000000003137812 */ /* 0x000fce00078eb813 */
[----:B------:R-:W-:-:S06]  /*39f00*/  DSETP.NAN.AND P0, PT, R16, R16, PT ;  /* 0x000000101000722a */ /* 0x000fcc0003f08000 */
[----:B------:R-:W-:Y:S02]  /*39f10*/  FSEL R2, R16, R2, P0 ;  /* 0x0000000210027208 */ /* 0x000fe40000000000 */
[----:B------:R-:W-:-:S07]  /*39f20*/  FSEL R3, R17, R19, P0 ;  /* 0x0000001311037208 */ /* 0x000fce0000000000 */
.L_x_34391:
[----:B------:R-:W-:Y:S05]  /*39f30*/  BSYNC.RECONVERGENT B1 ;  /* 0x0000000000017941 */ /* 0x000fea0003800200 */
.L_x_34375:
        /* <DEDUP_REMOVED lines=76> */
.L_x_34448:
[----:B------:R-:W-:Y:S05]  /*3a400*/  BSYNC.RECONVERGENT B0 ;  /* 0x0000000000007941 */ /* 0x000fea0003800200 */
.L_x_34447:
        /* <DEDUP_REMOVED lines=25> */
.L_x_34452:
[----:B------:R-:W-:Y:S05]  /*3a5a0*/  BSYNC.RECONVERGENT B4 ;  /* 0x0000000000047941 */ /* 0x000fea0003800200 */
.L_x_34451:
[----:B------:R-:W-:Y:S01]  /*3a5b0*/  VIADD R0, R4, 0x1 ;  /* 0x0000000104007836 */ /* 0x000fe20000000000 */
[----:B------:R-:W-:Y:S06]  /*3a5c0*/  BRA `(.L_x_34453) ;  /* 0x0000000000087947 */ /* 0x000fec0003800000 */
.L_x_34450:
[----:B------:R-:W-:Y:S01]  /*3a5d0*/  DMUL R2, RZ, R14 ;  /* 0x0000000eff027228 */ /* 0x000fe20000000000 */
[----:B------:R-:W-:-:S10]  /*3a5e0*/  IMAD.MOV.U32 R0, RZ, RZ, 0x1 ;  /* 0x00000001ff007424 */ /* 0x000fd400078e00ff */
.L_x_34453:
[----:B------:R-:W-:Y:S05]  /*3a5f0*/  BSYNC.RECONVERGENT B3 ;  /* 0x0000000000037941 */ /* 0x000fea0003800200 */
.L_x_34449:
        /* <DEDUP_REMOVED lines=56> */
.L_x_34455:
[----:B------:R-:W-:Y:S01]  /*3a980*/  DMUL R2, RZ, R14 ;  /* 0x0000000eff027228 */ /* 0x000fe20000000000 */
[----:B------:R-:W-:-:S10]  /*3a990*/  IMAD.MOV.U32 R0, RZ, RZ, RZ ;  /* 0x000000ffff007224 */ /* 0x000fd400078e00ff */
.L_x_34456:
[----:B------:R-:W-:Y:S05]  /*3a9a0*/  BSYNC.RECONVERGENT B3 ;  /* 0x0000000000037941 */ /* 0x000fea0003800200 */
.L_x_34454:
        /* <DEDUP_REMOVED lines=32> */
.L_x_34446:
        /* <DEDUP_REMOVED lines=62> */
.L_x_34458:
[----:B------:R-:W-:Y:S05]  /*3af90*/  BSYNC.RECONVERGENT B0 ;  /* 0x0000000000007941 */ /* 0x000fea0003800200 */
.L_x_34457:
        /* <DEDUP_REMOVED lines=38> */
.L_x_34462:
[----:B------:R-:W-:Y:S05]  /*3b200*/  BSYNC.RECONVERGENT B4 ;  /* 0x0000000000047941 */ /* 0x000fea0003800200 */
.L_x_34461:
[----:B------:R-:W-:Y:S01]  /*3b210*/  VIADD R0, R4, 0x1 ;  /* 0x0000000104007836 */ /* 0x000fe20000000000 */
[----:B------:R-:W-:Y:S06]  /*3b220*/  BRA `(.L_x_34463) ;  /* 0x0000000000087947 */ /* 0x000fec0003800000 */
.L_x_34460:
[----:B------:R-:W-:Y:S01]  /*3b230*/  DMUL R2, RZ, R14 ;  /* 0x0000000eff027228 */ /* 0x000fe20000000000 */
[----:B------:R-:W-:-:S10]  /*3b240*/  IMAD.MOV.U32 R0, RZ, RZ, 0x1 ;  /* 0x00000001ff007424 */ /* 0x000fd400078e00ff */
.L_x_34463:
[----:B------:R-:W-:Y:S05]  /*3b250*/  BSYNC.RECONVERGENT B3 ;  /* 0x0000000000037941 */ /* 0x000fea0003800200 */
.L_x_34459:
        /* <DEDUP_REMOVED lines=58> */
.L_x_34465:
[----:B------:R-:W-:Y:S01]  /*3b600*/  DMUL R2, RZ, R14 ;  /* 0x0000000eff027228 */ /* 0x000fe20000000000 */
[----:B------:R-:W-:-:S10]  /*3b610*/  IMAD.MOV.U32 R0, RZ, RZ, RZ ;  /* 0x000000ffff007224 */ /* 0x000fd400078e00ff */
.L_x_34466:
[----:B------:R-:W-:Y:S05]  /*3b620*/  BSYNC.RECONVERGENT B3 ;  /* 0x0000000000037941 */ /* 0x000fea0003800200 */
.L_x_34464:
        /* <DEDUP_REMOVED lines=35> */
.L_x_34445:
        /* <DEDUP_REMOVED lines=10> */
.L_x_34467:
[----:B------:R-:W-:-:S10]  /*3b900*/  DADD R14, R14, -R14 ;  /* 0x000000000e0e7229 */ /* 0x000fd4000000080e */
[----:B------:R-:W-:Y:S02]  /*3b910*/  IMAD.MOV.U32 R12, RZ, RZ, R14 ;  /* 0x000000ffff0c7224 */ /* 0x000fe400078e000e */
[----:B------:R-:W-:Y:S01]  /*3b920*/  IMAD.MOV.U32 R13, RZ, RZ, R15 ;  /* 0x000000ffff0d7224 */ /* 0x000fe200078e000f */
[----:B------:R-:W-:Y:S06]  /*3b930*/  BRA `(.L_x_34374) ;  /* 0x0000000800cc7947 */ /* 0x000fec0003800000 */
.L_x_34444:
        /* <DEDUP_REMOVED lines=26> */
.L_x_34471:
[----:B------:R-:W-:Y:S05]  /*3bae0*/  BSYNC.RECONVERGENT B4 ;  /* 0x0000000000047941 */ /* 0x000fea0003800200 */
.L_x_34470:
[----:B------:R-:W-:Y:S01]  /*3baf0*/  VIADD R0, R4, 0x1 ;  /* 0x0000000104007836 */ /* 0x000fe20000000000 */
[----:B------:R-:W-:Y:S06]  /*3bb00*/  BRA `(.L_x_34472) ;  /* 0x0000000000087947 */ /* 0x000fec0003800000 */
.L_x_34469:
[----:B------:R-:W-:Y:S01]  /*3bb10*/  DMUL R2, RZ, R14 ;  /* 0x0000000eff027228 */ /* 0x000fe20000000000 */
[----:B------:R-:W-:-:S10]  /*3bb20*/  IMAD.MOV.U32 R0, RZ, RZ, 0x1 ;  /* 0x00000001ff007424 */ /* 0x000fd400078e00ff */
.L_x_34472:
[----:B------:R-:W-:Y:S05]  /*3bb30*/  BSYNC.RECONVERGENT B3 ;  /* 0x0000000000037941 */ /* 0x000fea0003800200 */
.L_x_34468:
        /* <DEDUP_REMOVED lines=56> */
.L_x_34474:
[----:B------:R-:W-:Y:S01]  /*3bec0*/  DMUL R2, RZ, R14 ;  /* 0x0000000eff027228 */ /* 0x000fe20000000000 */
[----:B------:R-:W-:-:S10]  /*3bed0*/  IMAD.MOV.U32 R0, RZ, RZ, RZ ;  /* 0x000000ffff007224 */ /* 0x000fd400078e00ff */
.L_x_34475:
[----:B------:R-:W-:Y:S05]  /*3bee0*/  BSYNC.RECONVERGENT B3 ;  /* 0x0000000000037941 */ /* 0x000fea0003800200 */
.L_x_34473:
        /* <DEDUP_REMOVED lines=30> */
.L_x_34443:
        /* <DEDUP_REMOVED lines=58> */
.L_x_34374:
[----:B------:R-:W-:Y:S05]  /*3c470*/  BSYNC.RECONVERGENT B2 ;  /* 0x0000000000027941 */ /* 0x000fea0003800200 */
.L_x_34373:
        /* <DEDUP_REMOVED lines=139> */
.L_x_34485:
        /* <DEDUP_REMOVED lines=22> */
.L_x_34488:
[----:B------:R-:W-:Y:S05]  /*3ce90*/  BSYNC.RECONVERGENT B4 ;  /* 0x0000000000047941 */ /* 0x000fea0003800200 */
.L_x_34487:
        /* <DEDUP_REMOVED lines=29> */
.L_x_34486:
[----:B------:R-:W-:Y:S05]  /*3d070*/  BSYNC.RECONVERGENT B3 ;  /* 0x0000000000037941 */ /* 0x000fea0003800200 */
.L_x_34484:
        /* <DEDUP_REMOVED lines=22> */
.L_x_34490:
[----:B------:R-:W-:Y:S05]  /*3d1e0*/  BSYNC.RECONVERGENT B3 ;  /* 0x0000000000037941 */ /* 0x000fea0003800200 */
.L_x_34489:
        /* <DEDUP_REMOVED lines=84> */
.L_x_34492:
[----:B------:R-:W-:Y:S02]  /*3d730*/  FSEL R2, RZ, 3.37028055040000000000e+12, P0 ;  /* 0x54442d18ff027808 */ /* 0x000fe40000000000 */
[----:B------:R-:W-:-:S07]  /*3d740*/  FSEL R3, RZ, 2.1426990032196044922, P0 ;  /* 0x400921fbff037808 */ /* 0x000fce0000000000 */
.L_x_34493:
[----:B------:R-:W-:Y:S05]  /*3d750*/  BSYNC.RECONVERGENT B0 ;  /* 0x0000000000007941 */ /* 0x000fea0003800200 */
.L_x_34491:
[----:B------:R-:W-:Y:S01]  /*3d760*/  DADD R20, |R20|, |R22| ;  /* 0x0000000014147229 */ /* 0x000fe20000000616 */
[----:B------:R-:W-:Y:S01]  /*3d770*/  LOP3.LUT R23, R3, 0x80000000, R23, 0xb8, !PT ;  /* 0x8000000003177812 */ /* 0x000fe200078eb817 */
[----:B------:R-:W-:-:S06]  /*3d780*/  DMUL R8, R8, 0.5 ;  /* 0x3fe0000008087828 */ /* 0x000fcc0000000000 */
[----:B------:R-:W-:-:S06]  /*3d790*/  DSETP.NAN.AND P0, PT, R20, R20, PT ;  /* 0x000000141400722a */ /* 0x000fcc0003f08000 */
[----:B------:R-:W-:Y:S02]  /*3d7a0*/  FSEL R2, R20, R2, P0 ;  /* 0x0000000214027208 */ /* 0x000fe40000000000 */
[----:B------:R-:W-:Y:S01]  /*3d7b0*/  FSEL R3, R21, R23, P0 ;  /* 0x0000001715037208 */ /* 0x000fe20000000000 */
[----:B------:R-:W-:Y:S06]  /*3d7c0*/  BRA `(.L_x_34494) ;  /* 0x0000006400dc7947 */ /* 0x000fec0003800000 */
.L_x_34483:
        /* <DEDUP_REMOVED lines=101> */
.L_x_34497:
[----:B------:R-:W-:Y:S05]  /*3de20*/  BSYNC.RECONVERGENT B0 ;  /* 0x0000000000007941 */ /* 0x000fea0003800200 */
.L_x_34496:
        /* <DEDUP_REMOVED lines=8> */
.L_x_34499:
[----:B------:R-:W-:Y:S05]  /*3deb0*/  BSYNC.RECONVERGENT B3 ;  /* 0x0000000000037941 */ /* 0x000fea0003800200 */
.L_x_34498:
        /* <DEDUP_REMOVED lines=84> */
.L_x_34501:
[----:B------:R-:W-:Y:S02]  /*3e400*/  FSEL R2, RZ, 3.37028055040000000000e+12, P0 ;  /* 0x54442d18ff027808 */ /* 0x000fe40000000000 */
[----:B------:R-:W-:-:S07]  /*3e410*/  FSEL R3, RZ, 2.1426990032196044922, P0 ;  /* 0x400921fbff037808 */ /* 0x000fce0000000000 */
.L_x_34502:
[----:B------:R-:W-:Y:S05]  /*3e420*/  BSYNC.RECONVERGENT B0 ;  /* 0x0000000000007941 */ /* 0x000fea0003800200 */
.L_x_34500:
[----:B------:R-:W-:Y:S01]  /*3e430*/  DADD R20, |R20|, |R22| ;  /* 0x0000000014147229 */ /* 0x000fe20000000616 */
[----:B------:R-:W-:Y:S01]  /*3e440*/  LOP3.LUT R23, R3, 0x80000000, R23, 0xb8, !PT ;  /* 0x8000000003177812 */ /* 0x000fe200078eb817 */
[----:B------:R-:W-:-:S06]  /*3e450*/  DMUL R8, R8, 0.5 ;  /* 0x3fe0000008087828 */ /* 0x000fcc0000000000 */
[----:B------:R-:W-:-:S06]  /*3e460*/  DSETP.NAN.AND P0, PT, R20, R20, PT ;  /* 0x000000141400722a */ /* 0x000fcc0003f08000 */
[----:B------:R-:W-:Y:S02]  /*3e470*/  FSEL R2, R20, R2, P0 ;  /* 0x0000000214027208 */ /* 0x000fe40000000000 */
[----:B------:R-:W-:Y:S01]  /*3e480*/  FSEL R3, R21, R23, P0 ;  /* 0x0000001715037208 */ /* 0x000fe20000000000 */
[----:B------:R-:W-:Y:S06]  /*3e490*/  BRA `(.L_x_34494) ;  /* 0x0000005800a87947 */ /* 0x000fec0003800000 */
.L_x_34495:
        /* <DEDUP_REMOVED lines=31> */
.L_x_34504:
        /* <DEDUP_REMOVED lines=80> */
.L_x_34503:
        /* <DEDUP_REMOVED lines=99> */
.L_x_34506:
        /* <DEDUP_REMOVED lines=22> */
.L_x_34509:
[----:B------:R-:W-:Y:S05]  /*3f320*/  BSYNC.RECONVERGENT B4 ;  /* 0x0000000000047941 */ /* 0x000fea0003800200 */
.L_x_34508:
        /* <DEDUP_REMOVED lines=29> */
.L_x_34507:
[----:B------:R-:W-:Y:S05]  /*3f500*/  BSYNC.RECONVERGENT B3 ;  /* 0x0000000000037941 */ /* 0x000fea0003800200 */
.L_x_34505:
        /* <DEDUP_REMOVED lines=26> */
.L_x_34511:
[----:B------:R-:W-:Y:S05]  /*3f6b0*/  BSYNC.RECONVERGENT B3 ;  /* 0x0000000000037941 */ /* 0x000fea0003800200 */
.L_x_34510:
        /* <DEDUP_REMOVED lines=84> */
.L_x_34513:
[----:B------:R-:W-:Y:S02]  /*3fc00*/  FSEL R2, RZ, 3.37028055040000000000e+12, P0 ;  /* 0x54442d18ff027808 */ /* 0x000fe40000000000 */
[----:B------:R-:W-:-:S07]  /*3fc10*/  FSEL R3, RZ, 2.1426990032196044922, P0 ;  /* 0x400921fbff037808 */ /* 0x000fce0000000000 */
.L_x_34514:
[----:B------:R-:W-:Y:S05]  /*3fc20*/  BSYNC.RECONVERGENT B0 ;  /* 0x0000000000007941 */ /* 0x000fea0003800200 */
.L_x_34512:
[----:B------:R-:W-:Y:S01]  /*3fc30*/  DADD R20, |R20|, |R22| ;  /* 0x0000000014147229 */ /* 0x000fe20000000616 */
[----:B------:R-:W-:Y:S01]  /*3fc40*/  LOP3.LUT R23, R3, 0x80000000, R23, 0xb8, !PT ;  /* 0x8000000003177812 */ /* 0x000fe200078eb817 */
[----:B------:R-:W-:-:S06]  /*3fc50*/  DMUL R8, R16, 0.5 ;  /* 0x3fe0000010087828 */ /* 0x000fcc0000000000 */
[----:B------:R-:W-:-:S06]  /*3fc60*/  DSETP.NAN.AND P0, PT, R20, R20, PT ;  /* 0x000000141400722a */ /* 0x000fcc0003f08000 */
[----:B------:R-:W-:Y:S02]  /*3fc70*/  FSEL R2, R20, R2, P0 ;  /* 0x0000000214027208 */ /* 0x000fe40000000000 */
[----:B------:R-:W-:Y:S01]  /*3fc80*/  FSEL R3, R21, R23, P0 ;  /* 0x0000001715037208 */ /* 0x000fe20000000000 */
[----:B------:R-:W-:Y:S06]  /*3fc90*/  BRA `(.L_x_34494) ;  /* 0x0000004000a87947 */ /* 0x000fec0003800000 */
.L_x_34482:
        /* <DEDUP_REMOVED lines=137> */
.L_x_34516:
[----:B------:R-:W-:Y:S05]  /*40530*/  BSYNC.RECONVERGENT B0 ;  /* 0x0000000000007941 */ /* 0x000fea0003800200 */
.L_x_34515:
        /* <DEDUP_REMOVED lines=8> */
.L_x_34518:
[----:B------:R-:W-:Y:S05]  /*405c0*/  BSYNC.RECONVERGENT B3 ;  /* 0x0000000000037941 */ /* 0x000fea0003800200 */
.L_x_34517:
        /* <DEDUP_REMOVED lines=84> */
.L_x_34520:
[----:B------:R-:W-:Y:S02]  /*40b10*/  FSEL R2, RZ, 3.37028055040000000000e+12, P0 ;  /* 0x54442d18ff027808 */ /* 0x000fe40000000000 */
[----:B------:R-:W-:-:S07]  /*40b20*/  FSEL R3, RZ, 2.1426990032196044922, P0 ;  /* 0x400921fbff037808 */ /* 0x000fce0000000000 */
.L_x_34521:
[----:B------:R-:W-:Y:S05]  /*40b30*/  BSYNC.RECONVERGENT B0 ;  /* 0x0000000000007941 */ /* 0x000fea0003800200 */
.L_x_34519:
[----:B------:R-:W-:Y:S01]  /*40b40*/  DADD R20, |R20|, |R22| ;  /* 0x0000000014147229 */ /* 0x000fe20000000616 */
[----:B------:R-:W-:-:S07]  /*40b50*/  LOP3.LUT R23, R3, 0x80000000, R23, 0xb8, !PT ;  /* 0x8000000003177812 */ /* 0x000fce00078eb817 */
[----:B------:R-:W-:-:S06]  /*40b60*/  DSETP.NAN.AND P0, PT, R20, R20, PT ;  /* 0x000000141400722a */ /* 0x000fcc0003f08000 */
[----:B------:R-:W-:Y:S02]  /*40b70*/  FSEL R2, R20, R2, P0 ;  /* 0x0000000214027208 */ /* 0x000fe40000000000 */
[----:B------:R-:W-:Y:S01]  /*40b80*/  FSEL R3, R21, R23, P0 ;  /* 0x0000001715037208 */ /* 0x000fe20000000000 */
[----:B------:R-:W-:Y:S06]  /*40b90*/  BRA `(.L_x_34494) ;  /* 0x0000003000e87947 */ /* 0x000fec0003800000 */
.L_x_34481:
        /* <DEDUP_REMOVED lines=92> */
.L_x_34524:
        /* <DEDUP_REMOVED lines=22> */
.L_x_34527:
[----:B------:R-:W-:Y:S05]  /*412c0*/  BSYNC.RECONVERGENT B4 ;  /* 0x0000000000047941 */ /* 0x000fea0003800200 */
.L_x_34526:
        /* <DEDUP_REMOVED lines=29> */
.L_x_34525:
[----:B------:R-:W-:Y:S05]  /*414a0*/  BSYNC.RECONVERGENT B3 ;  /* 0x0000000000037941 */ /* 0x000fea0003800200 */
.L_x_34523:
        /* <DEDUP_REMOVED lines=87> */
.L_x_34522:
        /* <DEDUP_REMOVED lines=88> */
.L_x_34480:
        /* <DEDUP_REMOVED lines=25> */
.L_x_34529:
[----:B------:R-:W-:Y:S05]  /*42130*/  BSYNC.RECONVERGENT B3 ;  /* 0x0000000000037941 */ /* 0x000fea0003800200 */
.L_x_34528:
        /* <DEDUP_REMOVED lines=23> */
.L_x_34531:
[----:B------:R-:W-:Y:S05]  /*422b0*/  BSYNC.RECONVERGENT B3 ;  /* 0x0000000000037941 */ /* 0x000fea0003800200 */
.L_x_34530:
        /* <DEDUP_REMOVED lines=140> */
.L_x_34533:
[----:B------:R-:W-:Y:S05]  /*42b80*/  BSYNC.RECONVERGENT B0 ;  /* 0x0000000000007941 */ /* 0x000fea0003800200 */
.L_x_34532:
        /* <DEDUP_REMOVED lines=8> */
.L_x_34535:
[----:B------:R-:W-:Y:S05]  /*42c10*/  BSYNC.RECONVERGENT B3 ;  /* 0x0000000000037941 */ /* 0x000fea0003800200 */
.L_x_34534:
        /* <DEDUP_REMOVED lines=84> */
.L_x_34537:
[----:B------:R-:W-:Y:S02]  /*43160*/  FSEL R2, RZ, 3.37028055040000000000e+12, P0 ;  /* 0x54442d18ff027808 */ /* 0x000fe40000000000 */
[----:B------:R-:W-:-:S07]  /*43170*/  FSEL R3, RZ, 2.1426990032196044922, P0 ;  /* 0x400921fbff037808 */ /* 0x000fce0000000000 */
.L_x_34538:
[----:B------:R-:W-:Y:S05]  /*43180*/  BSYNC.RECONVERGENT B0 ;  /* 0x0000000000007941 */ /* 0x000fea0003800200 */
.L_x_34536:
[----:B------:R-:W-:Y:S01]  /*43190*/  DADD R20, |R20|, |R22| ;  /* 0x0000000014147229 */ /* 0x000fe20000000616 */
[----:B------:R-:W-:Y:S01]  /*431a0*/  LOP3.LUT R23, R3, 0x80000000, R23, 0xb8, !PT ;  /* 0x8000000003177812 */ /* 0x000fe200078eb817 */
[----:B------:R-:W-:-:S06]  /*431b0*/  DADD R8, R8, 1 ;  /* 0x3ff0000008087429 */ /* 0x000fcc0000000000 */
[----:B------:R-:W-:-:S06]  /*431c0*/  DSETP.NAN.AND P0, PT, R20, R20, PT ;  /* 0x000000141400722a */ /* 0x000fcc0003f08000 */
[----:B------:R-:W-:Y:S02]  /*431d0*/  FSEL R2, R20, R2, P0 ;  /* 0x0000000214027208 */ /* 0x000fe40000000000 */
[----:B------:R-:W-:Y:S01]  /*431e0*/  FSEL R3, R21, R23, P0 ;  /* 0x0000001715037208 */ /* 0x000fe20000000000 */
[----:B------:R-:W-:Y:S06]  /*431f0*/  BRA `(.L_x_34494) ;  /* 0x0000000c00507947 */ /* 0x000fec0003800000 */
.L_x_34479:
        /* <DEDUP_REMOVED lines=111> */
.L_x_34540:
[----:B------:R-:W-:Y:S05]  /*438f0*/  BSYNC.RECONVERGENT B0 ;  /* 0x0000000000007941 */ /* 0x000fea0003800200 */
.L_x_34539:
[----:B------:R-:W-:Y:S04]  /*43900*/  BSSY.RECONVERGENT B3, `(.L_x_34541) ;  /* 0x0000007000037945 */ /* 0x000fe80003800200 */
[----:B------:R-:W-:Y:S05]  /*43910*/  @P4 BRA P5, `(.L_x_34542) ;  /* 0x0000000000144947 */ /* 0x000fea0002800000 */
[----:B------:R-:W-:Y:S01]  /*43920*/  IMAD.MOV.U32 R0, RZ, RZ, R4 ;  /* 0x000000ffff007224 */ /* 0x000fe200078e0004 */
[----:B------:R-:W-:Y:S01]  /*43930*/  MOV R4, 0x43970 ;  /* 0x0004397000047802 */ /* 0x000fe20000000f00 */
[----:B------:R-:W-:Y:S02]  /*43940*/  IMAD.MOV.U32 R2, RZ, RZ, R10 ;  /* 0x000000ffff027224 */ /* 0x000fe400078e000a */
[----:B------:R-:W-:-:S07]  /*43950*/  IMAD.MOV.U32 R3, RZ, RZ, R11 ;  /* 0x000000ffff037224 */ /* 0x000fce00078e000b */
[----:B------:R-:W-:Y:S05]  /*43960*/  CALL.REL.NOINC `($__internal_76_$__cuda_sm20_div_rn_f64_full) ;  /* 0x000005cc00387944 */ /* 0x000fea0003c00000 */
.L_x_34542:
[----:B------:R-:W-:Y:S05]  /*43970*/  BSYNC.RECONVERGENT B3 ;  /* 0x0000000000037941 */ /* 0x000fea0003800200 */
.L_x_34541:
        /* <DEDUP_REMOVED lines=84> */
.L_x_34544:
[----:B------:R-:W-:Y:S02]  /*43ec0*/  FSEL R2, RZ, 3.37028055040000000000e+12, P0 ;  /* 0x54442d18ff027808 */ /* 0x000fe40000000000 */
[----:B------:R-:W-:-:S07]  /*43ed0*/  FSEL R3, RZ, 2.1426990032196044922, P0 ;  /* 0x400921fbff037808 */ /* 0x000fce0000000000 */
.L_x_34545:
[----:B------:R-:W-:Y:S05]  /*43ee0*/  BSYNC.RECONVERGENT B0 ;  /* 0x0000000000007941 */ /* 0x000fea0003800200 */
.L_x_34543:
[----:B------:R-:W-:Y:S01]  /*43ef0*/  DADD R20, |R20|, |R22| ;  /* 0x0000000014147229 */ /* 0x000fe20000000616 */
[----:B------:R-:W-:-:S07]  /*43f00*/  LOP3.LUT R23, R3, 0x80000000, R23, 0xb8, !PT ;  /* 0x8000000003177812 */ /* 0x000fce00078eb817 */
[----:B------:R-:W-:-:S06]  /*43f10*/  DSETP.NAN.AND P0, PT, R20, R20, PT ;  /* 0x000000141400722a */ /* 0x000fcc0003f08000 */
[----:B------:R-:W-:Y:S02]  /*43f20*/  FSEL R2, R20, R2, P0 ;  /* 0x0000000214027208 */ /* 0x000fe40000000000 */
[----:B------:R-:W-:-:S07]  /*43f30*/  FSEL R3, R21, R23, P0 ;  /* 0x0000001715037208 */ /* 0x000fce0000000000 */
.L_x_34494:
[----:B------:R-:W-:Y:S05]  /*43f40*/  BSYNC.RECONVERGENT B1 ;  /* 0x0000000000017941 */ /* 0x000fea0003800200 */
.L_x_34478:
        /* <DEDUP_REMOVED lines=76> */
.L_x_34551:
[----:B------:R-:W-:Y:S05]  /*44410*/  BSYNC.RECONVERGENT B0 ;  /* 0x0000000000007941 */ /* 0x000fea0003800200 */
.L_x_34550:
        /* <DEDUP_REMOVED lines=25> */
.L_x_34555:
[----:B------:R-:W-:Y:S05]  /*445b0*/  BSYNC.RECONVERGENT B4 ;  /* 0x0000000000047941 */ /* 0x000fea0003800200 */
.L_x_34554:
[----:B------:R-:W-:Y:S01]  /*445c0*/  VIADD R0, R4, 0x1 ;  /* 0x0000000104007836 */ /* 0x000fe20000000000 */
[----:B------:R-:W-:Y:S06]  /*445d0*/  BRA `(.L_x_34556) ;  /* 0x0000000000087947 */ /* 0x000fec0003800000 */
.L_x_34553:
[----:B------:R-:W-:Y:S01]  /*445e0*/  DMUL R2, RZ, R18 ;  /* 0x00000012ff027228 */ /* 0x000fe20000000000 */
[----:B------:R-:W-:-:S10]  /*445f0*/  IMAD.MOV.U32 R0, RZ, RZ, 0x1 ;  /* 0x00000001ff007424 */ /* 0x000fd400078e00ff */
.L_x_34556:
[----:B------:R-:W-:Y:S05]  /*44600*/  BSYNC.RECONVERGENT B3 ;  /* 0x0000000000037941 */ /* 0x000fea0003800200 */
.L_x_34552:
        /* <DEDUP_REMOVED lines=56> */
.L_x_34558:
[----:B------:R-:W-:Y:S01]  /*44990*/  DMUL R2, RZ, R18 ;  /* 0x00000012ff027228 */ /* 0x000fe20000000000 */
[----:B------:R-:W-:-:S10]  /*449a0*/  IMAD.MOV.U32 R0, RZ, RZ, RZ ;  /* 0x000000ffff007224 */ /* 0x000fd400078e00ff */
.L_x_34559:
[----:B------:R-:W-:Y:S05]  /*449b0*/  BSYNC.RECONVERGENT B3 ;  /* 0x0000000000037941 */ /* 0x000fea0003800200 */
.L_x_34557:
        /* <DEDUP_REMOVED lines=32> */
.L_x_34549:
        /* <DEDUP_REMOVED lines=62> */
.L_x_34561:
[----:B------:R-:W-:Y:S05]  /*44fa0*/  BSYNC.RECONVERGENT B0 ;  /* 0x0000000000007941 */ /* 0x000fea0003800200 */
.L_x_34560:
        /* <DEDUP_REMOVED lines=38> */
.L_x_34565:
[----:B------:R-:W-:Y:S05]  /*45210*/  BSYNC.RECONVERGENT B4 ;  /* 0x0000000000047941 */ /* 0x000fea0003800200 */
.L_x_34564:
[----:B------:R-:W-:Y:S01]  /*45220*/  VIADD R0, R4, 0x1 ;  /* 0x0000000104007836 */ /* 0x000fe20000000000 */
[----:B------:R-:W-:Y:S06]  /*45230*/  BRA `(.L_x_34566) ;  /* 0x0000000000087947 */ /* 0x000fec0003800000 */
.L_x_34563:
[----:B------:R-:W-:Y:S01]  /*45240*/  DMUL R2, RZ, R18 ;  /* 0x00000012ff027228 */ /* 0x000fe20000000000 */
[----:B------:R-:W-:-:S10]  /*45250*/  IMAD.MOV.U32 R0, RZ, RZ, 0x1 ;  /* 0x00000001ff007424 */ /* 0x000fd400078e00ff */
.L_x_34566:
[----:B------:R-:W-:Y:S05]  /*45260*/  BSYNC.RECONVERGENT B3 ;  /* 0x0000000000037941 */ /* 0x000fea0003800200 */
.L_x_34562:
        /* <DEDUP_REMOVED lines=58> */
.L_x_34568:
[----:B------:R-:W-:Y:S01]  /*45610*/  DMUL R2, RZ, R18 ;  /* 0x00000012ff027228 */ /* 0x000fe20000000000 */
[----:B------:R-:W-:-:S10]  /*45620*/  IMAD.MOV.U32 R0, RZ, RZ, RZ ;  /* 0x000000ffff007224 */ /* 0x000fd400078e00ff */
.L_x_34569:
[----:B------:R-:W-:Y:S05]  /*45630*/  BSYNC.RECONVERGENT B3 ;  /* 0x0000000000037941 */ /* 0x000fea0003800200 */
.L_x_34567:
        /* <DEDUP_REMOVED lines=35> */
.L_x_34548:
        /* <DEDUP_REMOVED lines=10> */
.L_x_34570:
[----:B------:R-:W-:-:S10]  /*45910*/  DADD R18, R18, -R18 ;  /* 0x0000000012127229 */ /* 0x000fd40000000812 */
[----:B------:R-:W-:Y:S02]  /*45920*/  IMAD.MOV.U32 R16, RZ, RZ, R18 ;  /* 0x000000ffff107224 */ /* 0x000fe400078e0012 */
[----:B------:R-:W-:Y:S01]  /*45930*/  IMAD.MOV.U32 R17, RZ, RZ, R19 ;  /* 0x000000ffff117224 */ /* 0x000fe200078e0013 */
[----:B------:R-:W-:Y:S06]  /*45940*/  BRA `(.L_x_34477) ;  /* 0x0000000800cc7947 */ /* 0x000fec0003800000 */
.L_x_34547:
        /* <DEDUP_REMOVED lines=26> */
.L_x_34574:
[----:B------:R-:W-:Y:S05]  /*45af0*/  BSYNC.RECONVERGENT B4 ;  /* 0x0000000000047941 */ /* 0x000fea0003800200 */
.L_x_34573:
[----:B------:R-:W-:Y:S01]  /*45b00*/  VIADD R0, R4, 0x1 ;  /* 0x0000000104007836 */ /* 0x000fe20000000000 */
[----:B------:R-:W-:Y:S06]  /*45b10*/  BRA `(.L_x_34575) ;  /* 0x0000000000087947 */ /* 0x000fec0003800000 */
.L_x_34572:
[----:B------:R-:W-:Y:S01]  /*45b20*/  DMUL R2, RZ, R18 ;  /* 0x00000012ff027228 */ /* 0x000fe20000000000 */
[----:B------:R-:W-:-:S10]  /*45b30*/  IMAD.MOV.U32 R0, RZ, RZ, 0x1 ;  /* 0x00000001ff007424 */ /* 0x000fd400078e00ff */
.L_x_34575:
[----:B------:R-:W-:Y:S05]  /*45b40*/  BSYNC.RECONVERGENT B3 ;  /* 0x0000000000037941 */ /* 0x000fea0003800200 */
.L_x_34571:
        /* <DEDUP_REMOVED lines=56> */
.L_x_34577:
[----:B------:R-:W-:Y:S01]  /*45ed0*/  DMUL R2, RZ, R18 ;  /* 0x00000012ff027228 */ /* 0x000fe20000000000 */
[----:B------:R-:W-:-:S10]  /*45ee0*/  IMAD.MOV.U32 R0, RZ, RZ, RZ ;  /* 0x000000ffff007224 */ /* 0x000fd400078e00ff */
.L_x_34578:
[----:B------:R-:W-:Y:S05]  /*45ef0*/  BSYNC.RECONVERGENT B3 ;  /* 0x0000000000037941 */ /* 0x000fea0003800200 */
.L_x_34576:
        /* <DEDUP_REMOVED lines=30> */
.L_x_34546:
        /* <DEDUP_REMOVED lines=58> */
.L_x_34477:
[----:B------:R-:W-:Y:S05]  /*46480*/  BSYNC.RECONVERGENT B2 ;  /* 0x0000000000027941 */ /* 0x000fea0003800200 */
.L_x_34476:
        /* <DEDUP_REMOVED lines=139> */
.L_x_34588:
        /* <DEDUP_REMOVED lines=22> */
.L_x_34591:
[----:B------:R-:W-:Y:S05]  /*46ea0*/  BSYNC.RECONVERGENT B4 ;  /* 0x0000000000047941 */ /* 0x000fea0003800200 */
.L_x_34590:
        /* <DEDUP_REMOVED lines=29> */
.L_x_34589:
[----:B------:R-:W-:Y:S05]  /*47080*/  BSYNC.RECONVERGENT B3 ;  /* 0x0000000000037941 */ /* 0x000fea0003800200 */
.L_x_34587:
        /* <DEDUP_REMOVED lines=22> */
.L_x_34593:
[----:B------:R-:W-:Y:S05]  /*471f0*/  BSYNC.RECONVERGENT B3 ;  /* 0x0000000000037941 */ /* 0x000fea0003800200 */
.L_x_34592:
        /* <DEDUP_REMOVED lines=84> */
.L_x_34595:
[----:B------:R-:W-:Y:S02]  /*47740*/  FSEL R2, RZ, 3.37028055040000000000e+12, P0 ;  /* 0x54442d18ff027808 */ /* 0x000fe40000000000 */
[----:B------:R-:W-:-:S07]  /*47750*/  FSEL R3, RZ, 2.1426990032196044922, P0 ;  /* 0x400921fbff037808 */ /* 0x000fce0000000000 */
.L_x_34596:
[----:B------:R-:W-:Y:S05]  /*47760*/  BSYNC.RECONVERGENT B0 ;  /* 0x0000000000007941 */ /* 0x000fea0003800200 */
.L_x_34594:
[----:B------:R-:W-:Y:S01]  /*47770*/  DADD R24, |R24|, |R26| ;  /* 0x0000000018187229 */ /* 0x000fe2000000061a */
[----:B------:R-:W-:Y:S01]  /*47780*/  LOP3.LUT R27, R3, 0x80000000, R27, 0xb8, !PT ;  /* 0x80000000031b7812 */ /* 0x000fe200078eb81b */
[----:B------:R-:W-:-:S06]  /*47790*/  DMUL R8, R8, 0.5 ;  /* 0x3fe0000008087828 */ /* 0x000fcc0000000000 */
[----:B------:R-:W-:-:S06]  /*477a0*/  DSETP.NAN.AND P0, PT, R24, R24, PT ;  /* 0x000000181800722a */ /* 0x000fcc0003f08000 */
[----:B------:R-:W-:Y:S02]  /*477b0*/  FSEL R2, R24, R2, P0 ;  /* 0x0000000218027208 */ /* 0x000fe40000000000 */
[----:B------:R-:W-:Y:S01]  /*477c0*/  FSEL R3, R25, R27, P0 ;  /* 0x0000001b19037208 */ /* 0x000fe20000000000 */
[----:B------:R-:W-:Y:S06]  /*477d0*/  BRA `(.L_x_34597) ;  /* 0x0000006400dc7947 */ /* 0x000fec0003800000 */
.L_x_34586:
        /* <DEDUP_REMOVED lines=101> */
.L_x_34600:
[----:B------:R-:W-:Y:S05]  /*47e30*/  BSYNC.RECONVERGENT B0 ;  /* 0x0000000000007941 */ /* 0x000fea0003800200 */
.L_x_34599:
        /* <DEDUP_REMOVED lines=8> */
.L_x_34602:
[----:B------:R-:W-:Y:S05]  /*47ec0*/  BSYNC.RECONVERGENT B3 ;  /* 0x0000000000037941 */ /* 0x000fea0003800200 */
.L_x_34601:
        /* <DEDUP_REMOVED lines=84> */
.L_x_34604:
[----:B------:R-:W-:Y:S02]  /*48410*/  FSEL R2, RZ, 3.37028055040000000000e+12, P0 ;  /* 0x54442d18ff027808 */ /* 0x000fe40000000000 */
[----:B------:R-:W-:-:S07]  /*48420*/  FSEL R3, RZ, 2.1426990032196044922, P0 ;  /* 0x400921fbff037808 */ /* 0x000fce0000000000 */
.L_x_34605:
[----:B------:R-:W-:Y:S05]  /*48430*/  BSYNC.RECONVERGENT B0 ;  /* 0x0000000000007941 */ /* 0x000fea0003800200 */
.L_x_34603:
[----:B------:R-:W-:Y:S01]  /*48440*/  DADD R24, |R24|, |R26| ;  /* 0x0000000018187229 */ /* 0x000fe2000000061a */
[----:B------:R-:W-:Y:S01]  /*48450*/  LOP3.LUT R27, R3, 0x80000000, R27, 0xb8, !PT ;  /* 0x80000000031b7812 */ /* 0x000fe200078eb81b */
[----:B------:R-:W-:-:S06]  /*48460*/  DMUL R8, R8, 0.5 ;  /* 0x3fe0000008087828 */ /* 0x000fcc0000000000 */
[----:B------:R-:W-:-:S06]  /*48470*/  DSETP.NAN.AND P0, PT, R24, R24, PT ;  /* 0x000000181800722a */ /* 0x000fcc0003f08000 */
[----:B------:R-:W-:Y:S02]  /*48480*/  FSEL R2, R24, R2, P0 ;  /* 0x0000000218027208 */ /* 0x000fe40000000000 */
[----:B------:R-:W-:Y:S01]  /*48490*/  FSEL R3, R25, R27, P0 ;  /* 0x0000001b19037208 */ /* 0x000fe20000000000 */
[----:B------:R-:W-:Y:S06]  /*484a0*/  BRA `(.L_x_34597) ;  /* 0x0000005800a87947 */ /* 0x000fec0003800000 */
.L_x_34598:
        /* <DEDUP_REMOVED lines=31> */
.L_x_34607:
        /* <DEDUP_REMOVED lines=80> */
.L_x_34606:
        /* <DEDUP_REMOVED lines=99> */
.L_x_34609:
        /* <DEDUP_REMOVED lines=22> */
.L_x_34612:
[----:B------:R-:W-:Y:S05]  /*49330*/  BSYNC.RECONVERGENT B4 ;  /* 0x0000000000047941 */ /* 0x000fea0003800200 */
.L_x_34611:
        /* <DEDUP_REMOVED lines=29> */
.L_x_34610:
[----:B------:R-:W-:Y:S05]  /*49510*/  BSYNC.RECONVERGENT B3 ;  /* 0x0000000000037941 */ /* 0x000fea0003800200 */
.L_x_34608:
        /* <DEDUP_REMOVED lines=26> */
.L_x_34614:
[----:B------:R-:W-:Y:S05]  /*496c0*/  BSYNC.RECONVERGENT B3 ;  /* 0x0000000000037941 */ /* 0x000fea0003800200 */
.L_x_34613:
        /* <DEDUP_REMOVED lines=84> */
.L_x_34616:
[----:B------:R-:W-:Y:S02]  /*49c10*/  FSEL R2, RZ, 3.37028055040000000000e+12, P0 ;  /* 0x54442d18ff027808 */ /* 0x000fe40000000000 */
[----:B------:R-:W-:-:S07]  /*49c20*/  FSEL R3, RZ, 2.1426990032196044922, P0 ;  /* 0x400921fbff037808 */ /* 0x000fce0000000000 */
.L_x_34617:
[----:B------:R-:W-:Y:S05]  /*49c30*/  BSYNC.RECONVERGENT B0 ;  /* 0x0000000000007941 */ /* 0x000fea0003800200 */
.L_x_34615:
[----:B------:R-:W-:Y:S01]  /*49c40*/  DADD R24, |R24|, |R26| ;  /* 0x0000000018187229 */ /* 0x000fe2000000061a */
[----:B------:R-:W-:Y:S01]  /*49c50*/  LOP3.LUT R27, R3, 0x80000000, R27, 0xb8, !PT ;  /* 0x80000000031b7812 */ /* 0x000fe200078eb81b */
[----:B------:R-:W-:-:S06]  /*49c60*/  DMUL R8, R20, 0.5 ;  /* 0x3fe0000014087828 */ /* 0x000fcc0000000000 */
[----:B------:R-:W-:-:S06]  /*49c70*/  DSETP.NAN.AND P0, PT, R24, R24, PT ;  /* 0x000000181800722a */ /* 0x000fcc0003f08000 */
[----:B------:R-:W-:Y:S02]  /*49c80*/  FSEL R2, R24, R2, P0 ;  /* 0x0000000218027208 */ /* 0x000fe40000000000 */
[----:B------:R-:W-:Y:S01]  /*49c90*/  FSEL R3, R25, R27, P0 ;  /* 0x0000001b19037208 */ /* 0x000fe20000000000 */
[----:B------:R-:W-:Y:S06]  /*49ca0*/  BRA `(.L_x_34597) ;  /* 0x0000004000a87947 */ /* 0x000fec0003800000 */
.L_x_34585:
        /* <DEDUP_REMOVED lines=137> */
.L_x_34619:
[----:B------:R-:W-:Y:S05]  /*4a540*/  BSYNC.RECONVERGENT B0 ;  /* 0x0000000000007941 */ /* 0x000fea0003800200 */
.L_x_34618:
        /* <DEDUP_REMOVED lines=8> */
.L_x_34621:
[----:B------:R-:W-:Y:S05]  /*4a5d0*/  BSYNC.RECONVERGENT B3 ;  /* 0x0000000000037941 */ /* 0x000fea0003800200 */
.L_x_34620:
        /* <DEDUP_REMOVED lines=84> */
.L_x_34623:
[----:B------:R-:W-:Y:S02]  /*4ab20*/  FSEL R2, RZ, 3.37028055040000000000e+12, P0 ;  /* 0x54442d18ff027808 */ /* 0x000fe40000000000 */
[----:B------:R-:W-:-:S07]  /*4ab30*/  FSEL R3, RZ, 2.1426990032196044922, P0 ;  /* 0x400921fbff037808 */ /* 0x000fce0000000000 */
.L_x_34624:
[----:B------:R-:W-:Y:S05]  /*4ab40*/  BSYNC.RECONVERGENT B0 ;  /* 0x0000000000007941 */ /* 0x000fea0003800200 */
.L_x_34622:
[----:B------:R-:W-:Y:S01]  /*4ab50*/  DADD R24, |R24|, |R26| ;  /* 0x0000000018187229 */ /* 0x000fe2000000061a */
[----:B------:R-:W-:-:S07]  /*4ab60*/  LOP3.LUT R27, R3, 0x80000000, R27, 0xb8, !PT ;  /* 0x80000000031b7812 */ /* 0x000fce00078eb81b */
[----:B------:R-:W-:-:S06]  /*4ab70*/  DSETP.NAN.AND P0, PT, R24, R24, PT ;  /* 0x000000181800722a */ /* 0x000fcc0003f08000 */
[----:B------:R-:W-:Y:S02]  /*4ab80*/  FSEL R2, R24, R2, P0 ;  /* 0x0000000218027208 */ /* 0x000fe40000000000 */
[----:B------:R-:W-:Y:S01]  /*4ab90*/  FSEL R3, R25, R27, P0 ;  /* 0x0000001b19037208 */ /* 0x000fe20000000000 */
[----:B------:R-:W-:Y:S06]  /*4aba0*/  BRA `(.L_x_34597) ;  /* 0x0000003000e87947 */ /* 0x000fec0003800000 */
.L_x_34584:
        /* <DEDUP_REMOVED lines=92> */
.L_x_34627:
        /* <DEDUP_REMOVED lines=22> */
.L_x_34630:
[----:B------:R-:W-:Y:S05]  /*4b2d0*/  BSYNC.RECONVERGENT B4 ;  /* 0x0000000000047941 */ /* 0x000fea0003800200 */
.L_x_34629:
        /* <DEDUP_REMOVED lines=29> */
.L_x_34628:
[----:B------:R-:W-:Y:S05]  /*4b4b0*/  BSYNC.RECONVERGENT B3 ;  /* 0x0000000000037941 */ /* 0x000fea0003800200 */
.L_x_34626:
        /* <DEDUP_REMOVED lines=87> */
.L_x_34625:
        /* <DEDUP_REMOVED lines=88> */
.L_x_34583:
        /* <DEDUP_REMOVED lines=25> */
.L_x_34632:
[----:B------:R-:W-:Y:S05]  /*4c140*/  BSYNC.RECONVERGENT B3 ;  /* 0x0000000000037941 */ /* 0x000fea0003800200 */
.L_x_34631:
        /* <DEDUP_REMOVED lines=23> */
.L_x_34634:
[----:B------:R-:W-:Y:S05]  /*4c2c0*/  BSYNC.RECONVERGENT B3 ;  /* 0x0000000000037941 */ /* 0x000fea0003800200 */
.L_x_34633:
        /* <DEDUP_REMOVED lines=140> */
.L_x_34636:
[----:B------:R-:W-:Y:S05]  /*4cb90*/  BSYNC.RECONVERGENT B0 ;  /* 0x0000000000007941 */ /* 0x000fea0003800200 */
.L_x_34635:
        /* <DEDUP_REMOVED lines=8> */
.L_x_34638:
[----:B------:R-:W-:Y:S05]  /*4cc20*/  BSYNC.RECONVERGENT B3 ;  /* 0x0000000000037941 */ /* 0x000fea0003800200 */
.L_x_34637:
        /* <DEDUP_REMOVED lines=84> */
.L_x_34640:
[----:B------:R-:W-:Y:S02]  /*4d170*/  FSEL R2, RZ, 3.37028055040000000000e+12, P0 ;  /* 0x54442d18ff027808 */ /* 0x000fe40000000000 */
[----:B------:R-:W-:-:S07]  /*4d180*/  FSEL R3, RZ, 2.1426990032196044922, P0 ;  /* 0x400921fbff037808 */ /* 0x000fce0000000000 */
.L_x_34641:
[----:B------:R-:W-:Y:S05]  /*4d190*/  BSYNC.RECONVERGENT B0 ;  /* 0x0000000000007941 */ /* 0x000fea0003800200 */
.L_x_34639:
[----:B------:R-:W-:Y:S01]  /*4d1a0*/  DADD R24, |R24|, |R26| ;  /* 0x0000000018187229 */ /* 0x000fe2000000061a */
[----:B------:R-:W-:Y:S01]  /*4d1b0*/  LOP3.LUT R27, R3, 0x80000000, R27, 0xb8, !PT ;  /* 0x80000000031b7812 */ /* 0x000fe200078eb81b */
[----:B------:R-:W-:-:S06]  /*4d1c0*/  DADD R8, R8, 1 ;  /* 0x3ff0000008087429 */ /* 0x000fcc0000000000 */
[----:B------:R-:W-:-:S06]  /*4d1d0*/  DSETP.NAN.AND P0, PT, R24, R24, PT ;  /* 0x000000181800722a */ /* 0x000fcc0003f08000 */
[----:B------:R-:W-:Y:S02]  /*4d1e0*/  FSEL R2, R24, R2, P0 ;  /* 0x0000000218027208 */ /* 0x000fe40000000000 */
[----:B------:R-:W-:Y:S01]  /*4d1f0*/  FSEL R3, R25, R27, P0 ;  /* 0x0000001b19037208 */ /* 0x000fe20000000000 */
[----:B------:R-:W-:Y:S06]  /*4d200*/  BRA `(.L_x_34597) ;  /* 0x0000000c00507947 */ /* 0x000fec0003800000 */
.L_x_34582:
        /* <DEDUP_REMOVED lines=111> */
.L_x_34643:
[----:B------:R-:W-:Y:S05]  /*4d900*/  BSYNC.RECONVERGENT B0 ;  /* 0x0000000000007941 */ /* 0x000fea0003800200 */
.L_x_34642:
[----:B------:R-:W-:Y:S04]  /*4d910*/  BSSY.RECONVERGENT B3, `(.L_x_34644) ;  /* 0x0000007000037945 */ /* 0x000fe80003800200 */
[----:B------:R-:W-:Y:S05]  /*4d920*/  @P4 BRA P5, `(.L_x_34645) ;  /* 0x0000000000144947 */ /* 0x000fea0002800000 */
[----:B------:R-:W-:Y:S01]  /*4d930*/  IMAD.MOV.U32 R0, RZ, RZ, R4 ;  /* 0x000000ffff007224 */ /* 0x000fe200078e0004 */
[----:B------:R-:W-:Y:S01]  /*4d940*/  MOV R4, 0x4d980 ;  /* 0x0004d98000047802 */ /* 0x000fe20000000f00 */
[----:B------:R-:W-:Y:S02]  /*4d950*/  IMAD.MOV.U32 R2, RZ, RZ, R10 ;  /* 0x000000ffff027224 */ /* 0x000fe400078e000a */
[----:B------:R-:W-:-:S07]  /*4d960*/  IMAD.MOV.U32 R3, RZ, RZ, R11 ;  /* 0x000000ffff037224 */ /* 0x000fce00078e000b */
[----:B------:R-:W-:Y:S05]  /*4d970*/  CALL.REL.NOINC `($__internal_76_$__cuda_sm20_div_rn_f64_full) ;  /* 0x0000052c00347944 */ /* 0x000fea0003c00000 */
.L_x_34645:
[----:B------:R-:W-:Y:S05]  /*4d980*/  BSYNC.RECONVERGENT B3 ;  /* 0x0000000000037941 */ /* 0x000fea0003800200 */
.L_x_34644:
        /* <DEDUP_REMOVED lines=84> */
.L_x_34647:
[----:B------:R-:W-:Y:S02]  /*4ded0*/  FSEL R2, RZ, 3.37028055040000000000e+12, P0 ;  /* 0x54442d18ff027808 */ /* 0x000fe40000000000 */
[----:B------:R-:W-:-:S07]  /*4dee0*/  FSEL R3, RZ, 2.1426990032196044922, P0 ;  /* 0x400921fbff037808 */ /* 0x000fce0000000000 */
.L_x_34648:
[----:B------:R-:W-:Y:S05]  /*4def0*/  BSYNC.RECONVERGENT B0 ;  /* 0x0000000000007941 */ /* 0x000fea0003800200 */
.L_x_34646:
[----:B------:R-:W-:Y:S01]  /*4df00*/  DADD R24, |R24|, |R26| ;  /* 0x0000000018187229 */ /* 0x000fe2000000061a */
[----:B------:R-:W-:-:S07]  /*4df10*/  LOP3.LUT R27, R3, 0x80000000, R27, 0xb8, !PT ;  /* 0x80000000031b7812 */ /* 0x000fce00078eb81b */
[----:B------:R-:W-:-:S06]  /*4df20*/  DSETP.NAN.AND P0, PT, R24, R24, PT ;  /* 0x000000181800722a */ /* 0x000fcc0003f08000 */
[----:B------:R-:W-:Y:S02]  /*4df30*/  FSEL R2, R24, R2, P0 ;  /* 0x0000000218027208 */ /* 0x000fe40000000000 */
[----:B------:R-:W-:-:S07]  /*4df40*/  FSEL R3, R25, R27, P0 ;  /* 0x0000001b19037208 */ /* 0x000fce0000000000 */
.L_x_34597:
[----:B------:R-:W-:Y:S05]  /*4df50*/  BSYNC.RECONVERGENT B1 ;  /* 0x0000000000017941 */ /* 0x000fea0003800200 */
.L_x_34581:
        /* <DEDUP_REMOVED lines=76> */
.L_x_34654:
[----:B------:R-:W-:Y:S05]  /*4e420*/  BSYNC.RECONVERGENT B0 ;  /* 0x0000000000007941 */ /* 0x000fea0003800200 */
.L_x_34653:
        /* <DEDUP_REMOVED lines=25> */
.L_x_34658:
[----:B------:R-:W-:Y:S05]  /*4e5c0*/  BSYNC.RECONVERGENT B4 ;  /* 0x0000000000047941 */ /* 0x000fea0003800200 */
.L_x_34657:
[----:B------:R-:W-:Y:S01]  /*4e5d0*/  VIADD R0, R4, 0x1 ;  /* 0x0000000104007836 */ /* 0x000fe20000000000 */
[----:B------:R-:W-:Y:S06]  /*4e5e0*/  BRA `(.L_x_34659) ;  /* 0x0000000000087947 */ /* 0x000fec0003800000 */
.L_x_34656:
[----:B------:R-:W-:Y:S01]  /*4e5f0*/  DMUL R2, RZ, R22 ;  /* 0x00000016ff027228 */ /* 0x000fe20000000000 */
[----:B------:R-:W-:-:S10]  /*4e600*/  IMAD.MOV.U32 R0, RZ, RZ, 0x1 ;  /* 0x00000001ff007424 */ /* 0x000fd400078e00ff */
.L_x_34659:
[----:B------:R-:W-:Y:S05]  /*4e610*/  BSYNC.RECONVERGENT B3 ;  /* 0x0000000000037941 */ /* 0x000fea0003800200 */
.L_x_34655:
        /* <DEDUP_REMOVED lines=56> */
.L_x_34661:
[----:B------:R-:W-:Y:S01]  /*4e9a0*/  DMUL R2, RZ, R22 ;  /* 0x00000016ff027228 */ /* 0x000fe20000000000 */
[----:B------:R-:W-:-:S10]  /*4e9b0*/  IMAD.MOV.U32 R0, RZ, RZ, RZ ;  /* 0x000000ffff007224 */ /* 0x000fd400078e00ff */
.L_x_34662:
[----:B------:R-:W-:Y:S05]  /*4e9c0*/  BSYNC.RECONVERGENT B3 ;  /* 0x0000000000037941 */ /* 0x000fea0003800200 */
.L_x_34660:
        /* <DEDUP_REMOVED lines=32> */
.L_x_34652:
        /* <DEDUP_REMOVED lines=62> */
.L_x_34664:
[----:B------:R-:W-:Y:S05]  /*4efb0*/  BSYNC.RECONVERGENT B0 ;  /* 0x0000000000007941 */ /* 0x000fea0003800200 */
.L_x_34663:
        /* <DEDUP_REMOVED lines=38> */
.L_x_34668:
[----:B------:R-:W-:Y:S05]  /*4f220*/  BSYNC.RECONVERGENT B4 ;  /* 0x0000000000047941 */ /* 0x000fea0003800200 */
.L_x_34667:
[----:B------:R-:W-:Y:S01]  /*4f230*/  VIADD R0, R4, 0x1 ;  /* 0x0000000104007836 */ /* 0x000fe20000000000 */
[----:B------:R-:W-:Y:S06]  /*4f240*/  BRA `(.L_x_34669) ;  /* 0x0000000000087947 */ /* 0x000fec0003800000 */
.L_x_34666:
[----:B------:R-:W-:Y:S01]  /*4f250*/  DMUL R2, RZ, R22 ;  /* 0x00000016ff027228 */ /* 0x000fe20000000000 */
[----:B------:R-:W-:-:S10]  /*4f260*/  IMAD.MOV.U32 R0, RZ, RZ, 0x1 ;  /* 0x00000001ff007424 */ /* 0x000fd400078e00ff */
.L_x_34669:
[----:B------:R-:W-:Y:S05]  /*4f270*/  BSYNC.RECONVERGENT B3 ;  /* 0x0000000000037941 */ /* 0x000fea0003800200 */
.L_x_34665:
        /* <DEDUP_REMOVED lines=58> */
.L_x_34671:
[----:B------:R-:W-:Y:S01]  /*4f620*/  DMUL R2, RZ, R22 ;  /* 0x00000016ff027228 */ /* 0x000fe20000000000 */
[----:B------:R-:W-:-:S10]  /*4f630*/  IMAD.MOV.U32 R0, RZ, RZ, RZ ;  /* 0x000000ffff007224 */ /* 0x000fd400078e00ff */
.L_x_34672:
[----:B------:R-:W-:Y:S05]  /*4f640*/  BSYNC.RECONVERGENT B3 ;  /* 0x0000000000037941 */ /* 0x000fea0003800200 */
.L_x_34670:
        /* <DEDUP_REMOVED lines=35> */
.L_x_34651:
        /* <DEDUP_REMOVED lines=10> */
.L_x_34673:
[----:B------:R-:W-:-:S10]  /*4f920*/  DADD R22, R22, -R22 ;  /* 0x0000000016167229 */ /* 0x000fd40000000816 */
[----:B------:R-:W-:Y:S02]  /*4f930*/  IMAD.MOV.U32 R20, RZ, RZ, R22 ;  /* 0x000000ffff147224 */ /* 0x000fe400078e0016 */
[----:B------:R-:W-:Y:S01]  /*4f940*/  IMAD.MOV.U32 R21, RZ, RZ, R23 ;  /* 0x000000ffff157224 */ /* 0x000fe200078e0017 */
[----:B------:R-:W-:Y:S06]  /*4f950*/  BRA `(.L_x_34580) ;  /* 0x0000000800cc7947 */ /* 0x000fec0003800000 */
.L_x_34650:
        /* <DEDUP_REMOVED lines=26> */
.L_x_34677:
[----:B------:R-:W-:Y:S05]  /*4fb00*/  BSYNC.RECONVERGENT B4 ;  /* 0x0000000000047941 */ /* 0x000fea0003800200 */
.L_x_34676:
[----:B------:R-:W-:Y:S01]  /*4fb10*/  VIADD R0, R4, 0x1 ;  /* 0x0000000104007836 */ /* 0x000fe20000000000 */
[----:B------:R-:W-:Y:S06]  /*4fb20*/  BRA `(.L_x_34678) ;  /* 0x0000000000087947 */ /* 0x000fec0003800000 */
.L_x_34675:
[----:B------:R-:W-:Y:S01]  /*4fb30*/  DMUL R2, RZ, R22 ;  /* 0x00000016ff027228 */ /* 0x000fe20000000000 */
[----:B------:R-:W-:-:S10]  /*4fb40*/  IMAD.MOV.U32 R0, RZ, RZ, 0x1 ;  /* 0x00000001ff007424 */ /* 0x000fd400078e00ff */
.L_x_34678:
[----:B------:R-:W-:Y:S05]  /*4fb50*/  BSYNC.RECONVERGENT B3 ;  /* 0x0000000000037941 */ /* 0x000fea0003800200 */
.L_x_34674:
        /* <DEDUP_REMOVED lines=56> */
.L_x_34680:
[----:B------:R-:W-:Y:S01]  /*4fee0*/  DMUL R2, RZ, R22 ;  /* 0x00000016ff027228 */ /* 0x000fe20000000000 */
[----:B------:R-:W-:-:S10]  /*4fef0*/  IMAD.MOV.U32 R0, RZ, RZ, RZ ;  /* 0x000000ffff007224 */ /* 0x000fd400078e00ff */
.L_x_34681:
[----:B------:R-:W-:Y:S05]  /*4ff00*/  BSYNC.RECONVERGENT B3 ;  /* 0x0000000000037941 */ /* 0x000fea0003800200 */
.L_x_34679:
        /* <DEDUP_REMOVED lines=30> */
.L_x_34649:
        /* <DEDUP_REMOVED lines=58> */
.L_x_34580:
[----:B------:R-:W-:Y:S05]  /*50490*/  BSYNC.RECONVERGENT B2 ;  /* 0x0000000000027941 */ /* 0x000fea0003800200 */
.L_x_34579:
        /* <DEDUP_REMOVED lines=16> */
.L_x_34684:
[----:B------:R-:W-:-:S13]  /*505a0*/  ISETP.GE.AND P0, PT, R52, UR5, PT ;  /* 0x0000000534007c0c */ /* 0x000fda000bf06270 */
[----:B------:R-:W-:Y:S05]  /*505b0*/  @P0 BRA `(.L_x_34686) ;  /* 0x0000000000300947 */ /* 0x000fea0003800000 */
[----:B0-----:R-:W0:Y:S01]  /*505c0*/  LDC.64 R2, c[0x0][0x3b0] ;  /* 0x0000ec00ff027b82 */ /* 0x001e220000000a00 */
[C---:B------:R-:W-:Y:S02]  /*505d0*/  VIADD R5, R52.reuse, UR4 ;  /* 0x0000000434057c36 */ /* 0x040fe40008000000 */
[----:B------:R-:W-:Y:S02]  /*505e0*/  VIADD R52, R52, 0x80 ;  /* 0x0000008034347836 */ /* 0x000fe40000000000 */
[----:B0-----:R-:W-:-:S05]  /*505f0*/  IMAD.WIDE.U32 R2, R5, 0x10, R2 ;  /* 0x0000001005027825 */ /* 0x001fca00078e0002 */
[----:B------:R1:W-:Y:S02]  /*50600*/  STG.E.128 desc[UR8][R2.64], R36 ;  /* 0x0000002402007986 */ /* 0x0003e4000c101d08 */
.L_x_34685:
[----:B------:R-:W-:-:S13]  /*50610*/  ISETP.GE.AND P0, PT, R52, UR5, PT ;  /* 0x0000000534007c0c */ /* 0x000fda000bf06270 */
[----:B------:R-:W-:Y:S05]  /*50620*/  @P0 BRA `(.L_x_34687) ;  /* 0x0000000000300947 */ /* 0x000fea0003800000 */
[----:B01----:R-:W0:Y:S01]  /*50630*/  LDC.64 R2, c[0x0][0x3b0] ;  /* 0x0000ec00ff027b82 */ /* 0x003e220000000a00 */
[C---:B------:R-:W-:Y:S02]  /*50640*/  VIADD R5, R52.reuse, UR4 ;  /* 0x0000000434057c36 */ /* 0x040fe40008000000 */
[----:B------:R-:W-:Y:S02]  /*50650*/  VIADD R52, R52, 0x80 ;  /* 0x0000008034347836 */ /* 0x000fe40000000000 */
[----:B0-----:R-:W-:-:S05]  /*50660*/  IMAD.WIDE.U32 R2, R5, 0x10, R2 ;  /* 0x0000001005027825 */ /* 0x001fca00078e0002 */
[----:B------:R1:W-:Y:S02]  /*50670*/  STG.E.128 desc[UR8][R2.64], R40 ;  /* 0x0000002802007986 */ /* 0x0003e4000c101d08 */
.L_x_34686:
[----:B------:R-:W-:-:S13]  /*50680*/  ISETP.GE.AND P0, PT, R52, UR5, PT ;  /* 0x0000000534007c0c */ /* 0x000fda000bf06270 */
[----:B------:R-:W-:Y:S05]  /*50690*/  @P0 BRA `(.L_x_34688) ;  /* 0x0000000000340947 */ /* 0x000fea0003800000 */
[----:B01----:R-:W0:Y:S01]  /*506a0*/  LDC.64 R2, c[0x0][0x3b0] ;  /* 0x0000ec00ff027b82 */ /* 0x003e220000000a00 */
[C---:B------:R-:W-:Y:S02]  /*506b0*/  VIADD R5, R52.reuse, UR4 ;  /* 0x0000000434057c36 */ /* 0x040fe40008000000 */
[----:B------:R-:W-:Y:S02]  /*506c0*/  VIADD R52, R52, 0x80 ;  /* 0x0000008034347836 */ /* 0x000fe40000000000 */
[----:B0-----:R-:W-:-:S05]  /*506d0*/  IMAD.WIDE.U32 R2, R5, 0x10, R2 ;  /* 0x0000001005027825 */ /* 0x001fca00078e0002 */
[----:B------:R2:W-:Y:S02]  /*506e0*/  STG.E.128 desc[UR8][R2.64], R44 ;  /* 0x0000002c02007986 */ /* 0x0005e4000c101d08 */
.L_x_34687:
        /* <DEDUP_REMOVED lines=8> */
.L_x_34688:
[----:B------:R-:W-:Y:S05]  /*50770*/  BSYNC.RELIABLE B1 ;  /* 0x0000000000017941 */ /* 0x000fea0003800100 */
.L_x_34683:
[----:B------:R-:W-:-:S13]  /*50780*/  ISETP.GE.AND P0, PT, R52, UR5, PT ;  /* 0x0000000534007c0c */ /* 0x000fda000bf06270 */
[----:B012---:R-:W0:Y:S01]  /*50790*/  @!P0 LDC.64 R2, c[0x0][0x3b0] ;  /* 0x0000ec00ff028b82 */ /* 0x007e220000000a00 */
[C---:B------:R-:W-:Y:S02]  /*507a0*/  @!P0 VIADD R5, R52.reuse, UR4 ;  /* 0x0000000434058c36 */ /* 0x040fe40008000000 */
[----:B------:R-:W-:Y:S02]  /*507b0*/  @!P0 VIADD R52, R52, 0x80 ;  /* 0x0000008034348836 */ /* 0x000fe40000000000 */
[----:B0-----:R-:W-:-:S05]  /*507c0*/  @!P0 IMAD.WIDE.U32 R2, R5, 0x10, R2 ;  /* 0x0000001005028825 */ /* 0x001fca00078e0002 */
[----:B------:R3:W-:Y:S02]  /*507d0*/  @!P0 STG.E.128 desc[UR8][R2.64], R16 ;  /* 0x0000001002008986 */ /* 0x0007e4000c101d08 */
.L_x_34689:
[----:B------:R-:W-:Y:S05]  /*507e0*/  BSYNC.RECONVERGENT B0 ;  /* 0x0000000000007941 */ /* 0x000fea0003800200 */
.L_x_34682:
        /* <DEDUP_REMOVED lines=8> */
.L_x_33875:
        /* <DEDUP_REMOVED lines=99> */
.L_x_34693:
[----:B------:R-:W-:Y:S01]  /*50ea0*/  IMAD.MOV.U32 R2, RZ, RZ, 0x0 ;  /* 0x00000000ff027424 */ /* 0x000fe200078e00ff */
[----:B------:R-:W-:Y:S01]  /*50eb0*/  LOP3.LUT P0, RZ, R5, 0x7fffffff, RZ, 0xc0, !PT ;  /* 0x7fffffff05ff7812 */ /* 0x000fe2000780c0ff */
[----:B------:R-:W-:-:S06]  /*50ec0*/  IMAD.MOV.U32 R3, RZ, RZ, 0x7ff00000 ;  /* 0x7ff00000ff037424 */ /* 0x000fcc00078e00ff */
[----:B------:R-:W-:-:S10]  /*50ed0*/  DFMA R2, R4, R2, +INF ;  /* 0x7ff000000402742b */ /* 0x000fd40000000002 */
[----:B------:R-:W-:Y:S02]  /*50ee0*/  FSEL R24, R2, RZ, P0 ;  /* 0x000000ff02187208 */ /* 0x000fe40000000000 */
[----:B------:R-:W-:-:S07]  /*50ef0*/  FSEL R25, R3, -QNAN , P0 ;  /* 0xfff0000003197808 */ /* 0x000fce0000000000 */
.L_x_34694:
[----:B------:R-:W-:Y:S05]  /*50f00*/  BSYNC.RECONVERGENT B0 ;  /* 0x0000000000007941 */ /* 0x000fea0003800200 */
.L_x_34692:
        /* <DEDUP_REMOVED lines=27> */
[----:B-----5:R-:W-:Y:S05]  /*510c0*/  CALL.REL.NOINC `($__internal_76_$__cuda_sm20_div_rn_f64_full) ;  /* 0x000004f400607944 */ /* 0x020fea0003c00000 */
.L_x_34696:
[----:B------:R-:W-:Y:S05]  /*510d0*/  BSYNC.RECONVERGENT B2 ;  /* 0x0000000000027941 */ /* 0x000fea0003800200 */
.L_x_34695:
        /* <DEDUP_REMOVED lines=91> */
.L_x_34691:
        /* <DEDUP_REMOVED lines=33> */
[----:B-----5:R-:W-:Y:S05]  /*518a0*/  CALL.REL.NOINC `($__internal_76_$__cuda_sm20_div_rn_f64_full) ;  /* 0x000004ec00687944 */ /* 0x020fea0003c00000 */
[----:B------:R-:W-:Y:S02]  /*518b0*/  IMAD.MOV.U32 R24, RZ, RZ, R2 ;  /* 0x000000ffff187224 */ /* 0x000fe400078e0002 */
[----:B------:R-:W-:-:S07]  /*518c0*/  IMAD.MOV.U32 R25, RZ, RZ, R3 ;  /* 0x000000ffff197224 */ /* 0x000fce00078e0003 */
.L_x_34700:
[----:B------:R-:W-:Y:S05]  /*518d0*/  BSYNC.RECONVERGENT B2 ;  /* 0x0000000000027941 */ /* 0x000fea0003800200 */
.L_x_34699:
        /* <DEDUP_REMOVED lines=23> */
.L_x_34702:
[----:B------:R-:W-:Y:S05]  /*51a50*/  BSYNC.RECONVERGENT B2 ;  /* 0x0000000000027941 */ /* 0x000fea0003800200 */
.L_x_34701:
        /* <DEDUP_REMOVED lines=121> */
.L_x_34704:
[----:B------:R-:W-:Y:S01]  /*521f0*/  IMAD.MOV.U32 R2, RZ, RZ, 0x0 ;  /* 0x00000000ff027424 */ /* 0x000fe200078e00ff */
[----:B------:R-:W-:Y:S01]  /*52200*/  LOP3.LUT P0, RZ, R5, 0x7fffffff, RZ, 0xc0, !PT ;  /* 0x7fffffff05ff7812 */ /* 0x000fe2000780c0ff */
[----:B------:R-:W-:-:S06]  /*52210*/  IMAD.MOV.U32 R3, RZ, RZ, 0x7ff00000 ;  /* 0x7ff00000ff037424 */ /* 0x000fcc00078e00ff */
[----:B------:R-:W-:-:S10]  /*52220*/  DFMA R2, R4, R2, +INF ;  /* 0x7ff000000402742b */ /* 0x000fd40000000002 */
[----:B------:R-:W-:Y:S02]  /*52230*/  FSEL R24, R2, RZ, P0 ;  /* 0x000000ff02187208 */ /* 0x000fe40000000000 */
[----:B------:R-:W-:-:S07]  /*52240*/  FSEL R25, R3, -QNAN , P0 ;  /* 0xfff0000003197808 */ /* 0x000fce0000000000 */
.L_x_34705:
[----:B------:R-:W-:Y:S05]  /*52250*/  BSYNC.RECONVERGENT B0 ;  /* 0x0000000000007941 */ /* 0x000fea0003800200 */
.L_x_34703:
        /* <DEDUP_REMOVED lines=22> */
.L_x_34707:
[----:B------:R-:W-:Y:S05]  /*523c0*/  BSYNC.RECONVERGENT B2 ;  /* 0x0000000000027941 */ /* 0x000fea0003800200 */
.L_x_34706:
        /* <DEDUP_REMOVED lines=92> */
.L_x_34698:
        /* <DEDUP_REMOVED lines=94> */
.L_x_34709:
        /* <DEDUP_REMOVED lines=28> */
.L_x_34713:
[----:B------:R-:W-:Y:S05]  /*53130*/  BSYNC.RECONVERGENT B3 ;  /* 0x0000000000037941 */ /* 0x000fea0003800200 */
.L_x_34712:
        /* <DEDUP_REMOVED lines=30> */
.L_x_34711:
        /* <DEDUP_REMOVED lines=77> */
.L_x_34715:
[----:B------:R-:W-:Y:S01]  /*537f0*/  IMAD.MOV.U32 R4, RZ, RZ, 0x0 ;  /* 0x00000000ff047424 */ /* 0x000fe200078e00ff */
[----:B------:R-:W-:Y:S01]  /*53800*/  LOP3.LUT P0, RZ, R3, 0x7fffffff, RZ, 0xc0, !PT ;  /* 0x7fffffff03ff7812 */ /* 0x000fe2000780c0ff */
[----:B------:R-:W-:-:S06]  /*53810*/  IMAD.MOV.U32 R5, RZ, RZ, 0x7ff00000 ;  /* 0x7ff00000ff057424 */ /* 0x000fcc00078e00ff */
[----:B------:R-:W-:-:S10]  /*53820*/  DFMA R4, R2, R4, +INF ;  /* 0x7ff000000204742b */ /* 0x000fd40000000004 */
[----:B------:R-:W-:Y:S02]  /*53830*/  FSEL R2, R4, RZ, P0 ;  /* 0x000000ff04027208 */ /* 0x000fe40000000000 */
[----:B------:R-:W-:-:S07]  /*53840*/  FSEL R3, R5, -QNAN , P0 ;  /* 0xfff0000005037808 */ /* 0x000fce0000000000 */
.L_x_34714:
[----:B------:R-:W-:Y:S05]  /*53850*/  BSYNC.RECONVERGENT B2 ;  /* 0x0000000000027941 */ /* 0x000fea0003800200 */
.L_x_34710:
        /* <DEDUP_REMOVED lines=87> */
.L_x_34708:
        /* <DEDUP_REMOVED lines=142> */
.L_x_34718:
[----:B------:R-:W-:Y:S01]  /*546b0*/  IMAD.MOV.U32 R2, RZ, RZ, 0x0 ;  /* 0x00000000ff027424 */ /* 0x000fe200078e00ff */
[----:B------:R-:W-:Y:S01]  /*546c0*/  LOP3.LUT P0, RZ, R5, 0x7fffffff, RZ, 0xc0, !PT ;  /* 0x7fffffff05ff7812 */ /* 0x000fe2000780c0ff */
[----:B------:R-:W-:-:S06]  /*546d0*/  IMAD.MOV.U32 R3, RZ, RZ, 0x7ff00000 ;  /* 0x7ff00000ff037424 */ /* 0x000fcc00078e00ff */
[----:B------:R-:W-:-:S10]  /*546e0*/  DFMA R2, R4, R2, +INF ;  /* 0x7ff000000402742b */ /* 0x000fd40000000002 */
[----:B------:R-:W-:Y:S02]  /*546f0*/  FSEL R24, R2, RZ, P0 ;  /* 0x000000ff02187208 */ /* 0x000fe40000000000 */
[----:B------:R-:W-:-:S07]  /*54700*/  FSEL R25, R3, -QNAN , P0 ;  /* 0xfff0000003197808 */ /* 0x000fce0000000000 */
.L_x_34719:
[----:B------:R-:W-:Y:S05]  /*54710*/  BSYNC.RECONVERGENT B0 ;  /* 0x0000000000007941 */ /* 0x000fea0003800200 */
.L_x_34717:
        /* <DEDUP_REMOVED lines=21> */
.L_x_34721:
[----:B------:R-:W-:Y:S05]  /*54870*/  BSYNC.RECONVERGENT B2 ;  /* 0x0000000000027941 */ /* 0x000fea0003800200 */
.L_x_34720:
        /* <DEDUP_REMOVED lines=91> */
.L_x_34716:
        /* <DEDUP_REMOVED lines=33> */
.L_x_34726:
[----:B------:R-:W-:Y:S05]  /*55040*/  BSYNC.RECONVERGENT B3 ;  /* 0x0000000000037941 */ /* 0x000fea0003800200 */
.L_x_34725:
        /* <DEDUP_REMOVED lines=30> */
.L_x_34724:
        /* <DEDUP_REMOVED lines=77> */
.L_x_34728:
[----:B------:R-:W-:Y:S01]  /*55700*/  IMAD.MOV.U32 R4, RZ, RZ, 0x0 ;  /* 0x00000000ff047424 */ /* 0x000fe200078e00ff */
[----:B------:R-:W-:Y:S01]  /*55710*/  LOP3.LUT P0, RZ, R3, 0x7fffffff, RZ, 0xc0, !PT ;  /* 0x7fffffff03ff7812 */ /* 0x000fe2000780c0ff */
[----:B------:R-:W-:-:S06]  /*55720*/  IMAD.MOV.U32 R5, RZ, RZ, 0x7ff00000 ;  /* 0x7ff00000ff057424 */ /* 0x000fcc00078e00ff */
[----:B------:R-:W-:-:S10]  /*55730*/  DFMA R4, R2, R4, +INF ;  /* 0x7ff000000204742b */ /* 0x000fd40000000004 */
[----:B------:R-:W-:Y:S02]  /*55740*/  FSEL R24, R4, RZ, P0 ;  /* 0x000000ff04187208 */ /* 0x000fe40000000000 */
[----:B------:R-:W-:-:S07]  /*55750*/  FSEL R25, R5, -QNAN , P0 ;  /* 0xfff0000005197808 */ /* 0x000fce0000000000 */
.L_x_34727:
[----:B------:R-:W-:Y:S05]  /*55760*/  BSYNC.RECONVERGENT B2 ;  /* 0x0000000000027941 */ /* 0x000fea0003800200 */
.L_x_34723:
        /* <DEDUP_REMOVED lines=22> */
.L_x_34730:
[----:B------:R-:W-:Y:S05]  /*558d0*/  BSYNC.RECONVERGENT B2 ;  /* 0x0000000000027941 */ /* 0x000fea0003800200 */
.L_x_34729:
        /* <DEDUP_REMOVED lines=92> */
.L_x_34722:
        /* <DEDUP_REMOVED lines=83> */
.L_x_34733:
[----:B------:R-:W-:Y:S01]  /*563d0*/  IMAD.MOV.U32 R4, RZ, RZ, 0x0 ;  /* 0x00000000ff047424 */ /* 0x000fe200078e00ff */
[----:B------:R-:W-:Y:S01]  /*563e0*/  LOP3.LUT P0, RZ, R3, 0x7fffffff, RZ, 0xc0, !PT ;  /* 0x7fffffff03ff7812 */ /* 0x000fe2000780c0ff */
[----:B------:R-:W-:-:S06]  /*563f0*/  IMAD.MOV.U32 R5, RZ, RZ, 0x7ff00000 ;  /* 0x7ff00000ff057424 */ /* 0x000fcc00078e00ff */
[----:B------:R-:W-:-:S10]  /*56400*/  DFMA R4, R2, R4, +INF ;  /* 0x7ff000000204742b */ /* 0x000fd40000000004 */
[----:B------:R-:W-:Y:S02]  /*56410*/  FSEL R24, R4, RZ, P0 ;  /* 0x000000ff04187208 */ /* 0x000fe40000000000 */
[----:B------:R-:W-:-:S07]  /*56420*/  FSEL R25, R5, -QNAN , P0 ;  /* 0xfff0000005197808 */ /* 0x000fce0000000000 */
.L_x_34734:
[----:B------:R-:W-:Y:S05]  /*56430*/  BSYNC.RECONVERGENT B0 ;  /* 0x0000000000007941 */ /* 0x000fea0003800200 */
.L_x_34732:
        /* <DEDUP_REMOVED lines=21> */
.L_x_34736:
[----:B------:R-:W-:Y:S05]  /*56590*/  BSYNC.RECONVERGENT B2 ;  /* 0x0000000000027941 */ /* 0x000fea0003800200 */
.L_x_34735:
        /* <DEDUP_REMOVED lines=92> */
.L_x_34731:
        /* <DEDUP_REMOVED lines=28> */
.L_x_34738:
        /* <DEDUP_REMOVED lines=81> */
.L_x_34737:
        /* <DEDUP_REMOVED lines=39> */
.L_x_34742:
[----:B------:R-:W-:Y:S05]  /*574a0*/  BSYNC.RECONVERGENT B3 ;  /* 0x0000000000037941 */ /* 0x000fea0003800200 */
.L_x_34741:
        /* <DEDUP_REMOVED lines=30> */
.L_x_34740:
        /* <DEDUP_REMOVED lines=77> */
.L_x_34744:
[----:B------:R-:W-:Y:S01]  /*57b60*/  IMAD.MOV.U32 R4, RZ, RZ, 0x0 ;  /* 0x00000000ff047424 */ /* 0x000fe200078e00ff */
[----:B------:R-:W-:Y:S01]  /*57b70*/  LOP3.LUT P0, RZ, R3, 0x7fffffff, RZ, 0xc0, !PT ;  /* 0x7fffffff03ff7812 */ /* 0x000fe2000780c0ff */
[----:B------:R-:W-:-:S06]  /*57b80*/  IMAD.MOV.U32 R5, RZ, RZ, 0x7ff00000 ;  /* 0x7ff00000ff057424 */ /* 0x000fcc00078e00ff */
[----:B------:R-:W-:-:S10]  /*57b90*/  DFMA R4, R2, R4, +INF ;  /* 0x7ff000000204742b */ /* 0x000fd40000000004 */
[----:B------:R-:W-:Y:S02]  /*57ba0*/  FSEL R26, R4, RZ, P0 ;  /* 0x000000ff041a7208 */ /* 0x000fe40000000000 */
[----:B------:R-:W-:-:S07]  /*57bb0*/  FSEL R27, R5, -QNAN , P0 ;  /* 0xfff00000051b7808 */ /* 0x000fce0000000000 */
.L_x_34743:
[----:B------:R-:W-:Y:S05]  /*57bc0*/  BSYNC.RECONVERGENT B2 ;  /* 0x0000000000027941 */ /* 0x000fea0003800200 */
.L_x_34739:
        /* <DEDUP_REMOVED lines=26> */
.L_x_34746:
[----:B------:R-:W-:Y:S05]  /*57d70*/  BSYNC.RECONVERGENT B2 ;  /* 0x0000000000027941 */ /* 0x000fea0003800200 */
.L_x_34745:
        /* <DEDUP_REMOVED lines=91> */
.L_x_34697:
[----:B------:R-:W-:Y:S05]  /*58330*/  BSYNC.RECONVERGENT B1 ;  /* 0x0000000000017941 */ /* 0x000fea0003800200 */
.L_x_34690:
        /* <DEDUP_REMOVED lines=69> */
.L_x_34748:
        /* <DEDUP_REMOVED lines=28> */
[----:B-----5:R-:W-:Y:S05]  /*58950*/  CALL.REL.NOINC `($_ZN2at6native29vectorized_elementwise_kernelILi8EZZZNS0_50_GLOBAL__N__2680c7bb_12_PowKernel_cu_7dd49032_300324pow_tensor_scalar_kernelERNS_18TensorIteratorBaseERKN3c106ScalarEENKUlvE_clEvENKUlvE_clEvEUlNS5_7complexIdEEE0_St5arrayIPcLm2EEEEviT0_T1_$__internal_trig_reduction_slowpathd) ;  /* 0x0000048000d07944 */ /* 0x020fea0003c00000 */
[----:B------:R-:W-:Y:S02]  /*58960*/  IMAD.MOV.U32 R2, RZ, RZ, R6 ;  /* 0x000000ffff027224 */ /* 0x000fe400078e0006 */
[----:B------:R-:W-:-:S07]  /*58970*/  IMAD.MOV.U32 R3, RZ, RZ, R7 ;  /* 0x000000ffff037224 */ /* 0x000fce00078e0007 */
.L_x_34754:
[----:B------:R-:W-:Y:S05]  /*58980*/  BSYNC.RECONVERGENT B4 ;  /* 0x0000000000047941 */ /* 0x000fea0003800200 */
.L_x_34753:
[----:B------:R-:W-:-:S07]  /*58990*/  VIADD R0, R4, 0x1 ;  /* 0x0000000104007836 */ /* 0x000fce0000000000 */
.L_x_34752:
[----:B------:R-:W-:Y:S05]  /*589a0*/  BSYNC.RECONVERGENT B3 ;  /* 0x0000000000037941 */ /* 0x000fea0003800200 */
.L_x_34751:
        /* <DEDUP_REMOVED lines=55> */
[----:B------:R-:W-:Y:S02]  /*58d20*/  IMAD.MOV.U32 R2, RZ, RZ, R6 ;  /* 0x000000ffff027224 */ /* 0x000fe400078e0006 */
[----:B------:R-:W-:-:S07]  /*58d30*/  IMAD.MOV.U32 R3, RZ, RZ, R7 ;  /* 0x000000ffff037224 */ /* 0x000fce00078e0007 */
.L_x_34756:
[----:B------:R-:W-:Y:S05]  /*58d40*/  BSYNC.RECONVERGENT B3 ;  /* 0x0000000000037941 */ /* 0x000fea0003800200 */
.L_x_34755:
        /* <DEDUP_REMOVED lines=30> */
.L_x_34750:
        /* <DEDUP_REMOVED lines=15> */
.L_x_34757:
        /* <DEDUP_REMOVED lines=65> */
.L_x_34760:
[----:B------:R-:W-:Y:S05]  /*59430*/  BSYNC.RECONVERGENT B0 ;  /* 0x0000000000007941 */ /* 0x000fea0003800200 */
.L_x_34759:
        /* <DEDUP_REMOVED lines=40> */
.L_x_34764:
[----:B------:R-:W-:Y:S05]  /*596c0*/  BSYNC.RECONVERGENT B4 ;  /* 0x0000000000047941 */ /* 0x000fea0003800200 */
.L_x_34763:
[----:B------:R-:W-:-:S07]  /*596d0*/  VIADD R0, R4, 0x1 ;  /* 0x0000000104007836 */ /* 0x000fce0000000000 */
.L_x_34762:
[----:B------:R-:W-:Y:S05]  /*596e0*/  BSYNC.RECONVERGENT B3 ;  /* 0x0000000000037941 */ /* 0x000fea0003800200 */
.L_x_34761:
        /* <DEDUP_REMOVED lines=59> */
.L_x_34766:
[----:B------:R-:W-:Y:S05]  /*59aa0*/  BSYNC.RECONVERGENT B3 ;  /* 0x0000000000037941 */ /* 0x000fea0003800200 */
.L_x_34765:
        /* <DEDUP_REMOVED lines=35> */
.L_x_34758:
        /* <DEDUP_REMOVED lines=61> */
.L_x_34768:
[----:B------:R-:W-:Y:S05]  /*5a0b0*/  BSYNC.RECONVERGENT B0 ;  /* 0x0000000000007941 */ /* 0x000fea0003800200 */
.L_x_34767:
        /* <DEDUP_REMOVED lines=27> */
.L_x_34772:
[----:B------:R-:W-:Y:S05]  /*5a270*/  BSYNC.RECONVERGENT B4 ;  /* 0x0000000000047941 */ /* 0x000fea0003800200 */
.L_x_34771:
[----:B------:R-:W-:-:S07]  /*5a280*/  VIADD R0, R0, 0x1 ;  /* 0x0000000100007836 */ /* 0x000fce0000000000 */
.L_x_34770:
[----:B------:R-:W-:Y:S05]  /*5a290*/  BSYNC.RECONVERGENT B3 ;  /* 0x0000000000037941 */ /* 0x000fea0003800200 */
.L_x_34769:
        /* <DEDUP_REMOVED lines=57> */
.L_x_34774:
[----:B------:R-:W-:Y:S05]  /*5a630*/  BSYNC.RECONVERGENT B3 ;  /* 0x0000000000037941 */ /* 0x000fea0003800200 */
.L_x_34773:
        /* <DEDUP_REMOVED lines=31> */
.L_x_34749:
[----:B------:R-:W-:Y:S05]  /*5a830*/  BSYNC.RECONVERGENT B2 ;  /* 0x0000000000027941 */ /* 0x000fea0003800200 */
.L_x_34747:
        /* <DEDUP_REMOVED lines=133> */
.L_x_34782:
        /* <DEDUP_REMOVED lines=22> */
.L_x_34785:
[----:B------:R-:W-:Y:S05]  /*5b1f0*/  BSYNC.RECONVERGENT B3 ;  /* 0x0000000000037941 */ /* 0x000fea0003800200 */
.L_x_34784:
        /* <DEDUP_REMOVED lines=29> */
.L_x_34783:
[----:B------:R-:W-:Y:S05]  /*5b3d0*/  BSYNC.RECONVERGENT B2 ;  /* 0x0000000000027941 */ /* 0x000fea0003800200 */
.L_x_34781:
        /* <DEDUP_REMOVED lines=22> */
.L_x_34787:
[----:B------:R-:W-:Y:S05]  /*5b540*/  BSYNC.RECONVERGENT B2 ;  /* 0x0000000000027941 */ /* 0x000fea0003800200 */
.L_x_34786:
        /* <DEDUP_REMOVED lines=84> */
.L_x_34789:
[----:B------:R-:W-:Y:S02]  /*5ba90*/  FSEL R2, RZ, 3.37028055040000000000e+12, P0 ;  /* 0x54442d18ff027808 */ /* 0x000fe40000000000 */
[----:B------:R-:W-:-:S07]  /*5baa0*/  FSEL R3, RZ, 2.1426990032196044922, P0 ;  /* 0x400921fbff037808 */ /* 0x000fce0000000000 */
.L_x_34790:
[----:B------:R-:W-:Y:S05]  /*5bab0*/  BSYNC.RECONVERGENT B0 ;  /* 0x0000000000007941 */ /* 0x000fea0003800200 */
.L_x_34788:
[----:B------:R-:W-:Y:S01]  /*5bac0*/  DADD R20, |R20|, |R22| ;  /* 0x0000000014147229 */ /* 0x000fe20000000616 */
[----:B------:R-:W-:Y:S01]  /*5bad0*/  LOP3.LUT R23, R3, 0x80000000, R23, 0xb8, !PT ;  /* 0x8000000003177812 */ /* 0x000fe200078eb817 */
[----:B------:R-:W-:-:S06]  /*5bae0*/  DMUL R8, R8, 0.5 ;  /* 0x3fe0000008087828 */ /* 0x000fcc0000000000 */
[----:B------:R-:W-:-:S06]  /*5baf0*/  DSETP.NAN.AND P0, PT, R20, R20, PT ;  /* 0x000000141400722a */ /* 0x000fcc0003f08000 */
[----:B------:R-:W-:Y:S02]  /*5bb00*/  FSEL R2, R20, R2, P0 ;  /* 0x0000000214027208 */ /* 0x000fe40000000000 */
[----:B------:R-:W-:Y:S01]  /*5bb10*/  FSEL R3, R21, R23, P0 ;  /* 0x0000001715037208 */ /* 0x000fe20000000000 */
[----:B------:R-:W-:Y:S06]  /*5bb20*/  BRA `(.L_x_34791) ;  /* 0x0000006400d47947 */ /* 0x000fec0003800000 */
.L_x_34780:
        /* <DEDUP_REMOVED lines=101> */
.L_x_34794:
[----:B------:R-:W-:Y:S05]  /*5c180*/  BSYNC.RECONVERGENT B0 ;  /* 0x0000000000007941 */ /* 0x000fea0003800200 */
.L_x_34793:
[----:B------:R-:W-:Y:S04]  /*5c190*/  BSSY.RECONVERGENT B2, `(.L_x_34795) ;  /* 0x0000008000027945 */ /* 0x000fe80003800200 */
[----:B------:R-:W-:Y:S05]  /*5c1a0*/  @P4 BRA P5, `(.L_x_34796) ;  /* 0x0000000000184947 */ /* 0x000fea0002800000 */
[----:B------:R-:W-:Y:S01]  /*5c1b0*/  IMAD.MOV.U32 R0, RZ, RZ, R10 ;  /* 0x000000ffff007224 */ /* 0x000fe200078e000a */
[----:B------:R-:W-:Y:S01]  /*5c1c0*/  MOV R4, 0x5c210 ;  /* 0x0005c21000047802 */ /* 0x000fe20000000f00 */
[----:B------:R-:W-:Y:S02]  /*5c1d0*/  IMAD.MOV.U32 R5, RZ, RZ, R11 ;  /* 0x000000ffff057224 */ /* 0x000fe400078e000b */
[----:B------:R-:W-:Y:S02]  /*5c1e0*/  IMAD.MOV.U32 R2, RZ, RZ, R44 ;  /* 0x000000ffff027224 */ /* 0x000fe400078e002c */
[----:B------:R-:W-:-:S07]  /*5c1f0*/  IMAD.MOV.U32 R3, RZ, RZ, R45 ;  /* 0x000000ffff037224 */ /* 0x000fce00078e002d */
[----:B-----5:R-:W-:Y:S05]  /*5c200*/  CALL.REL.NOINC `($__internal_76_$__cuda_sm20_div_rn_f64_full) ;  /* 0x0000044400107944 */ /* 0x020fea0003c00000 */
.L_x_34796:
[----:B------:R-:W-:Y:S05]  /*5c210*/  BSYNC.RECONVERGENT B2 ;  /* 0x0000000000027941 */ /* 0x000fea0003800200 */
.L_x_34795:
        /* <DEDUP_REMOVED lines=84> */
.L_x_34798:
[----:B------:R-:W-:Y:S02]  /*5c760*/  FSEL R2, RZ, 3.37028055040000000000e+12, P0 ;  /* 0x54442d18ff027808 */ /* 0x000fe40000000000 */
[----:B------:R-:W-:-:S07]  /*5c770*/  FSEL R3, RZ, 2.1426990032196044922, P0 ;  /* 0x400921fbff037808 */ /* 0x000fce0000000000 */
.L_x_34799:
[----:B------:R-:W-:Y:S05]  /*5c780*/  BSYNC.RECONVERGENT B0 ;  /* 0x0000000000007941 */ /* 0x000fea0003800200 */
.L_x_34797:
[----:B------:R-:W-:Y:S01]  /*5c790*/  DADD R20, |R20|, |R22| ;  /* 0x0000000014147229 */ /* 0x000fe20000000616 */
[----:B------:R-:W-:Y:S01]  /*5c7a0*/  LOP3.LUT R23, R3, 0x80000000, R23, 0xb8, !PT ;  /* 0x8000000003177812 */ /* 0x000fe200078eb817 */
[----:B------:R-:W-:-:S06]  /*5c7b0*/  DMUL R8, R8, 0.5 ;  /* 0x3fe0000008087828 */ /* 0x000fcc0000000000 */
[----:B------:R-:W-:-:S06]  /*5c7c0*/  DSETP.NAN.AND P0, PT, R20, R20, PT ;  /* 0x000000141400722a */ /* 0x000fcc0003f08000 */
[----:B------:R-:W-:Y:S02]  /*5c7d0*/  FSEL R2, R20, R2, P0 ;  /* 0x0000000214027208 */ /* 0x000fe40000000000 */
[----:B------:R-:W-:Y:S01]  /*5c7e0*/  FSEL R3, R21, R23, P0 ;  /* 0x0000001715037208 */ /* 0x000fe20000000000 */
[----:B------:R-:W-:Y:S06]  /*5c7f0*/  BRA `(.L_x_34791) ;  /* 0x0000005800a07947 */ /* 0x000fec0003800000 */
.L_x_34792:
        /* <DEDUP_REMOVED lines=28> */
.L_x_34801:
        /* <DEDUP_REMOVED lines=81> */
.L_x_34800:
        /* <DEDUP_REMOVED lines=99> */
.L_x_34803:
        /* <DEDUP_REMOVED lines=22> */
.L_x_34806:
[----:B------:R-:W-:Y:S05]  /*5d660*/  BSYNC.RECONVERGENT B3 ;  /* 0x0000000000037941 */ /* 0x000fea0003800200 */
.L_x_34805:
        /* <DEDUP_REMOVED lines=29> */
.L_x_34804:
[----:B------:R-:W-:Y:S05]  /*5d840*/  BSYNC.RECONVERGENT B2 ;  /* 0x0000000000027941 */ /* 0x000fea0003800200 */
.L_x_34802:
        /* <DEDUP_REMOVED lines=26> */
.L_x_34808:
[----:B------:R-:W-:Y:S05]  /*5d9f0*/  BSYNC.RECONVERGENT B2 ;  /* 0x0000000000027941 */ /* 0x000fea0003800200 */
.L_x_34807:
        /* <DEDUP_REMOVED lines=84> */
.L_x_34810:
[----:B------:R-:W-:Y:S02]  /*5df40*/  FSEL R2, RZ, 3.37028055040000000000e+12, P0 ;  /* 0x54442d18ff027808 */ /* 0x000fe40000000000 */
[----:B------:R-:W-:-:S07]  /*5df50*/  FSEL R3, RZ, 2.1426990032196044922, P0 ;  /* 0x400921fbff037808 */ /* 0x000fce0000000000 */
.L_x_34811:
[----:B------:R-:W-:Y:S05]  /*5df60*/  BSYNC.RECONVERGENT B0 ;  /* 0x0000000000007941 */ /* 0x000fea0003800200 */
.L_x_34809:
[----:B------:R-:W-:Y:S01]  /*5df70*/  DADD R20, |R20|, |R22| ;  /* 0x0000000014147229 */ /* 0x000fe20000000616 */
[----:B------:R-:W-:Y:S01]  /*5df80*/  LOP3.LUT R23, R3, 0x80000000, R23, 0xb8, !PT ;  /* 0x8000000003177812 */ /* 0x000fe200078eb817 */
[----:B------:R-:W-:-:S06]  /*5df90*/  DMUL R8, R44, 0.5 ;  /* 0x3fe000002c087828 */ /* 0x000fcc0000000000 */
[----:B------:R-:W-:-:S06]  /*5dfa0*/  DSETP.NAN.AND P0, PT, R20, R20, PT ;  /* 0x000000141400722a */ /* 0x000fcc0003f08000 */
[----:B------:R-:W-:Y:S02]  /*5dfb0*/  FSEL R2, R20, R2, P0 ;  /* 0x0000000214027208 */ /* 0x000fe40000000000 */
[----:B------:R-:W-:Y:S01]  /*5dfc0*/  FSEL R3, R21, R23, P0 ;  /* 0x0000001715037208 */ /* 0x000fe20000000000 */
[----:B------:R-:W-:Y:S06]  /*5dfd0*/  BRA `(.L_x_34791) ;  /* 0x0000004000a87947 */ /* 0x000fec0003800000 */
.L_x_34779:
        /* <DEDUP_REMOVED lines=137> */
.L_x_34813:
[----:B------:R-:W-:Y:S05]  /*5e870*/  BSYNC.RECONVERGENT B0 ;  /* 0x0000000000007941 */ /* 0x000fea0003800200 */
.L_x_34812:
        /* <DEDUP_REMOVED lines=8> */
.L_x_34815:
[----:B------:R-:W-:Y:S05]  /*5e900*/  BSYNC.RECONVERGENT B2 ;  /* 0x0000000000027941 */ /* 0x000fea0003800200 */
.L_x_34814:
        /* <DEDUP_REMOVED lines=84> */
.L_x_34817:
[----:B------:R-:W-:Y:S02]  /*5ee50*/  FSEL R2, RZ, 3.37028055040000000000e+12, P0 ;  /* 0x54442d18ff027808 */ /* 0x000fe40000000000 */
[----:B------:R-:W-:-:S07]  /*5ee60*/  FSEL R3, RZ, 2.1426990032196044922, P0 ;  /* 0x400921fbff037808 */ /* 0x000fce0000000000 */
.L_x_34818:
[----:B------:R-:W-:Y:S05]  /*5ee70*/  BSYNC.RECONVERGENT B0 ;  /* 0x0000000000007941 */ /* 0x000fea0003800200 */
.L_x_34816:
[----:B------:R-:W-:Y:S01]  /*5ee80*/  DADD R20, |R20|, |R22| ;  /* 0x0000000014147229 */ /* 0x000fe20000000616 */
[----:B------:R-:W-:-:S07]  /*5ee90*/  LOP3.LUT R23, R3, 0x80000000, R23, 0xb8, !PT ;  /* 0x8000000003177812 */ /* 0x000fce00078eb817 */
[----:B------:R-:W-:-:S06]  /*5eea0*/  DSETP.NAN.AND P0, PT, R20, R20, PT ;  /* 0x000000141400722a */ /* 0x000fcc0003f08000 */
[----:B------:R-:W-:Y:S02]  /*5eeb0*/  FSEL R2, R20, R2, P0 ;  /* 0x0000000214027208 */ /* 0x000fe40000000000 */
[----:B------:R-:W-:Y:S01]  /*5eec0*/  FSEL R3, R21, R23, P0 ;  /* 0x0000001715037208 */ /* 0x000fe20000000000 */
[----:B------:R-:W-:Y:S06]  /*5eed0*/  BRA `(.L_x_34791) ;  /* 0x0000003000e87947 */ /* 0x000fec0003800000 */
.L_x_34778:
        /* <DEDUP_REMOVED lines=92> */
.L_x_34821:
        /* <DEDUP_REMOVED lines=22> */
.L_x_34824:
[----:B------:R-:W-:Y:S05]  /*5f600*/  BSYNC.RECONVERGENT B3 ;  /* 0x0000000000037941 */ /* 0x000fea0003800200 */
.L_x_34823:
        /* <DEDUP_REMOVED lines=29> */
.L_x_34822:
[----:B------:R-:W-:Y:S05]  /*5f7e0*/  BSYNC.RECONVERGENT B2 ;  /* 0x0000000000027941 */ /* 0x000fea0003800200 */
.L_x_34820:
        /* <DEDUP_REMOVED lines=87> */
.L_x_34819:
        /* <DEDUP_REMOVED lines=88> */
.L_x_34777:
        /* <DEDUP_REMOVED lines=25> */
.L_x_34826:
[----:B------:R-:W-:Y:S05]  /*60470*/  BSYNC.RECONVERGENT B2 ;  /* 0x0000000000027941 */ /* 0x000fea0003800200 */
.L_x_34825:
        /* <DEDUP_REMOVED lines=23> */
.L_x_34828:
[----:B------:R-:W-:Y:S05]  /*605f0*/  BSYNC.RECONVERGENT B2 ;  /* 0x0000000000027941 */ /* 0x000fea0003800200 */
.L_x_34827:
        /* <DEDUP_REMOVED lines=140> */
.L_x_34830:
[----:B------:R-:W-:Y:S05]  /*60ec0*/  BSYNC.RECONVERGENT B0 ;  /* 0x0000000000007941 */ /* 0x000fea0003800200 */
.L_x_34829:
        /* <DEDUP_REMOVED lines=8> */
.L_x_34832:
[----:B------:R-:W-:Y:S05]  /*60f50*/  BSYNC.RECONVERGENT B2 ;  /* 0x0000000000027941 */ /* 0x000fea0003800200 */
.L_x_34831:
        /* <DEDUP_REMOVED lines=84> */
.L_x_34834:
[----:B------:R-:W-:Y:S02]  /*614a0*/  FSEL R2, RZ, 3.37028055040000000000e+12, P0 ;  /* 0x54442d18ff027808 */ /* 0x000fe40000000000 */
[----:B------:R-:W-:-:S07]  /*614b0*/  FSEL R3, RZ, 2.1426990032196044922, P0 ;  /* 0x400921fbff037808 */ /* 0x000fce0000000000 */
.L_x_34835:
[----:B------:R-:W-:Y:S05]  /*614c0*/  BSYNC.RECONVERGENT B0 ;  /* 0x0000000000007941 */ /* 0x000fea0003800200 */
.L_x_34833:
[----:B------:R-:W-:Y:S01]  /*614d0*/  DADD R20, |R20|, |R22| ;  /* 0x0000000014147229 */ /* 0x000fe20000000616 */
[----:B------:R-:W-:Y:S01]  /*614e0*/  LOP3.LUT R23, R3, 0x80000000, R23, 0xb8, !PT ;  /* 0x8000000003177812 */ /* 0x000fe200078eb817 */
[----:B------:R-:W-:-:S06]  /*614f0*/  DADD R8, R8, 1 ;  /* 0x3ff0000008087429 */ /* 0x000fcc0000000000 */
[----:B------:R-:W-:-:S06]  /*61500*/  DSETP.NAN.AND P0, PT, R20, R20, PT ;  /* 0x000000141400722a */ /* 0x000fcc0003f08000 */
[----:B------:R-:W-:Y:S02]  /*61510*/  FSEL R2, R20, R2, P0 ;  /* 0x0000000214027208 */ /* 0x000fe40000000000 */
[----:B------:R-:W-:Y:S01]  /*61520*/  FSEL R3, R21, R23, P0 ;  /* 0x0000001715037208 */ /* 0x000fe20000000000 */
[----:B------:R-:W-:Y:S06]  /*61530*/  BRA `(.L_x_34791) ;  /* 0x0000000c00507947 */ /* 0x000fec0003800000 */
.L_x_34776:
        /* <DEDUP_REMOVED lines=111> */
.L_x_34837:
[----:B------:R-:W-:Y:S05]  /*61c30*/  BSYNC.RECONVERGENT B0 ;  /* 0x0000000000007941 */ /* 0x000fea0003800200 */
.L_x_34836:
[----:B------:R-:W-:Y:S04]  /*61c40*/  BSSY.RECONVERGENT B2, `(.L_x_34838) ;  /* 0x0000007000027945 */ /* 0x000fe80003800200 */
[----:B------:R-:W-:Y:S05]  /*61c50*/  @P4 BRA P5, `(.L_x_34839) ;  /* 0x0000000000144947 */ /* 0x000fea0002800000 */
[----:B------:R-:W-:Y:S01]  /*61c60*/  IMAD.MOV.U32 R0, RZ, RZ, R4 ;  /* 0x000000ffff007224 */ /* 0x000fe200078e0004 */
[----:B------:R-:W-:Y:S01]  /*61c70*/  MOV R4, 0x61cb0 ;  /* 0x00061cb000047802 */ /* 0x000fe20000000f00 */
[----:B------:R-:W-:Y:S02]  /*61c80*/  IMAD.MOV.U32 R2, RZ, RZ, R10 ;  /* 0x000000ffff027224 */ /* 0x000fe400078e000a */
[----:B------:R-:W-:-:S07]  /*61c90*/  IMAD.MOV.U32 R3, RZ, RZ, R11 ;  /* 0x000000ffff037224 */ /* 0x000fce00078e000b */
[----:B-----5:R-:W-:Y:S05]  /*61ca0*/  CALL.REL.NOINC `($__internal_76_$__cuda_sm20_div_rn_f64_full) ;  /* 0x000003e800687944 */ /* 0x020fea0003c00000 */
.L_x_34839:
[----:B------:R-:W-:Y:S05]  /*61cb0*/  BSYNC.RECONVERGENT B2 ;  /* 0x0000000000027941 */ /* 0x000fea0003800200 */
.L_x_34838:
        /* <DEDUP_REMOVED lines=84> */
.L_x_34841:
[----:B------:R-:W-:Y:S02]  /*62200*/  FSEL R2, RZ, 3.37028055040000000000e+12, P0 ;  /* 0x54442d18ff027808 */ /* 0x000fe40000000000 */
[----:B------:R-:W-:-:S07]  /*62210*/  FSEL R3, RZ, 2.1426990032196044922, P0 ;  /* 0x400921fbff037808 */ /* 0x000fce0000000000 */
.L_x_34842:
[----:B------:R-:W-:Y:S05]  /*62220*/  BSYNC.RECONVERGENT B0 ;  /* 0x0000000000007941 */ /* 0x000fea0003800200 */
.L_x_34840:
[----:B------:R-:W-:Y:S01]  /*62230*/  DADD R20, |R20|, |R22| ;  /* 0x0000000014147229 */ /* 0x000fe20000000616 */
[----:B------:R-:W-:-:S07]  /*62240*/  LOP3.LUT R23, R3, 0x80000000, R23, 0xb8, !PT ;  /* 0x8000000003177812 */ /* 0x000fce00078eb817 */
[----:B------:R-:W-:-:S06]  /*62250*/  DSETP.NAN.AND P0, PT, R20, R20, PT ;  /* 0x000000141400722a */ /* 0x000fcc0003f08000 */
[----:B------:R-:W-:Y:S02]  /*62260*/  FSEL R2, R20, R2, P0 ;  /* 0x0000000214027208 */ /* 0x000fe40000000000 */
[----:B------:R-:W-:-:S07]  /*62270*/  FSEL R3, R21, R23, P0 ;  /* 0x0000001715037208 */ /* 0x000fce0000000000 */
.L_x_34791:
[----:B------:R-:W-:Y:S05]  /*62280*/  BSYNC.RECONVERGENT B1 ;  /* 0x0000000000017941 */ /* 0x000fea0003800200 */
.L_x_34775:
        /* <DEDUP_REMOVED lines=77> */
.L_x_34849:
[----:B------:R-:W-:Y:S05]  /*62760*/  BSYNC.RECONVERGENT B0 ;  /* 0x0000000000007941 */ /* 0x000fea0003800200 */
.L_x_34848:
        /* <DEDUP_REMOVED lines=25> */
.L_x_34853:
[----:B------:R-:W-:Y:S05]  /*62900*/  BSYNC.RECONVERGENT B4 ;  /* 0x0000000000047941 */ /* 0x000fea0003800200 */
.L_x_34852:
[----:B------:R-:W-:Y:S01]  /*62910*/  VIADD R0, R4, 0x1 ;  /* 0x0000000104007836 */ /* 0x000fe20000000000 */
[----:B------:R-:W-:Y:S06]  /*62920*/  BRA `(.L_x_34854) ;  /* 0x0000000000087947 */ /* 0x000fec0003800000 */
.L_x_34851:
[----:B------:R-:W-:Y:S01]  /*62930*/  DMUL R2, RZ, R22 ;  /* 0x00000016ff027228 */ /* 0x000fe20000000000 */
[----:B------:R-:W-:-:S10]  /*62940*/  IMAD.MOV.U32 R0, RZ, RZ, 0x1 ;  /* 0x00000001ff007424 */ /* 0x000fd400078e00ff */
.L_x_34854:
[----:B------:R-:W-:Y:S05]  /*62950*/  BSYNC.RECONVERGENT B3 ;  /* 0x0000000000037941 */ /* 0x000fea0003800200 */
.L_x_34850:
        /* <DEDUP_REMOVED lines=54> */
[----:B------:R-:W-:Y:S01]  /*62cc0*/  IMAD.MOV.U32 R3, RZ, RZ, R7 ;  /* 0x000000ffff037224 */ /* 0x000fe200078e0007 */
[----:B------:R-:W-:Y:S06]  /*62cd0*/  BRA `(.L_x_34857) ;  /* 0x0000000000087947 */ /* 0x000fec0003800000 */
.L_x_34856:
[----:B------:R-:W-:Y:S01]  /*62ce0*/  DMUL R2, RZ, R22 ;  /* 0x00000016ff027228 */ /* 0x000fe20000000000 */
[----:B------:R-:W-:-:S10]  /*62cf0*/  IMAD.MOV.U32 R0, RZ, RZ, RZ ;  /* 0x000000ffff007224 */ /* 0x000fd400078e00ff */
.L_x_34857:
[----:B------:R-:W-:Y:S05]  /*62d00*/  BSYNC.RECONVERGENT B3 ;  /* 0x0000000000037941 */ /* 0x000fea0003800200 */
.L_x_34855:
        /* <DEDUP_REMOVED lines=32> */
.L_x_34847:
        /* <DEDUP_REMOVED lines=62> */
.L_x_34860:
[----:B------:R-:W-:Y:S05]  /*632f0*/  BSYNC.RECONVERGENT B0 ;  /* 0x0000000000007941 */ /* 0x000fea0003800200 */
.L_x_34859:
        /* <DEDUP_REMOVED lines=38> */
.L_x_34864:
[----:B------:R-:W-:Y:S05]  /*63560*/  BSYNC.RECONVERGENT B4 ;  /* 0x0000000000047941 */ /* 0x000fea0003800200 */
.L_x_34863:
[----:B------:R-:W-:Y:S01]  /*63570*/  VIADD R0, R4, 0x1 ;  /* 0x0000000104007836 */ /* 0x000fe20000000000 */
[----:B------:R-:W-:Y:S06]  /*63580*/  BRA `(.L_x_34865) ;  /* 0x0000000000087947 */ /* 0x000fec0003800000 */
.L_x_34862:
[----:B------:R-:W-:Y:S01]  /*63590*/  DMUL R2, RZ, R22 ;  /* 0x00000016ff027228 */ /* 0x000fe20000000000 */
[----:B------:R-:W-:-:S10]  /*635a0*/  IMAD.MOV.U32 R0, RZ, RZ, 0x1 ;  /* 0x00000001ff007424 */ /* 0x000fd400078e00ff */
.L_x_34865:
[----:B------:R-:W-:Y:S05]  /*635b0*/  BSYNC.RECONVERGENT B3 ;  /* 0x0000000000037941 */ /* 0x000fea0003800200 */
.L_x_34861:
        /* <DEDUP_REMOVED lines=58> */
.L_x_34867:
[----:B------:R-:W-:Y:S01]  /*63960*/  DMUL R2, RZ, R22 ;  /* 0x00000016ff027228 */ /* 0x000fe20000000000 */
[----:B------:R-:W-:-:S10]  /*63970*/  IMAD.MOV.U32 R0, RZ, RZ, RZ ;  /* 0x000000ffff007224 */ /* 0x000fd400078e00ff */
.L_x_34868:
[----:B------:R-:W-:Y:S05]  /*63980*/  BSYNC.RECONVERGENT B3 ;  /* 0x0000000000037941 */ /* 0x000fea0003800200 */
.L_x_34866:
        /* <DEDUP_REMOVED lines=35> */
.L_x_34846:
        /* <DEDUP_REMOVED lines=10> */
.L_x_34869:
[----:B------:R-:W-:-:S10]  /*63c60*/  DADD R20, R22, -R22 ;  /* 0x0000000016147229 */ /* 0x000fd40000000816 */
[----:B------:R-:W-:Y:S02]  /*63c70*/  IMAD.MOV.U32 R22, RZ, RZ, R20 ;  /* 0x000000ffff167224 */ /* 0x000fe400078e0014 */
[----:B------:R-:W-:Y:S01]  /*63c80*/  IMAD.MOV.U32 R23, RZ, RZ, R21 ;  /* 0x000000ffff177224 */ /* 0x000fe200078e0015 */
[----:B------:R-:W-:Y:S06]  /*63c90*/  BRA `(.L_x_34858) ;  /* 0x0000000800cc7947 */ /* 0x000fec0003800000 */
.L_x_34845:
        /* <DEDUP_REMOVED lines=26> */
.L_x_34873:
[----:B------:R-:W-:Y:S05]  /*63e40*/  BSYNC.RECONVERGENT B4 ;  /* 0x0000000000047941 */ /* 0x000fea0003800200 */
.L_x_34872:
[----:B------:R-:W-:Y:S01]  /*63e50*/  VIADD R0, R4, 0x1 ;  /* 0x0000000104007836 */ /* 0x000fe20000000000 */
[----:B------:R-:W-:Y:S06]  /*63e60*/  BRA `(.L_x_34874) ;  /* 0x0000000000087947 */ /* 0x000fec0003800000 */
.L_x_34871:
[----:B------:R-:W-:Y:S01]  /*63e70*/  DMUL R2, RZ, R22 ;  /* 0x00000016ff027228 */ /* 0x000fe20000000000 */
[----:B------:R-:W-:-:S10]  /*63e80*/  IMAD.MOV.U32 R0, RZ, RZ, 0x1 ;  /* 0x00000001ff007424 */ /* 0x000fd400078e00ff */
.L_x_34874:
[----:B------:R-:W-:Y:S05]  /*63e90*/  BSYNC.RECONVERGENT B3 ;  /* 0x0000000000037941 */ /* 0x000fea0003800200 */
.L_x_34870:
        /* <DEDUP_REMOVED lines=56> */
.L_x_34876:
[----:B------:R-:W-:Y:S01]  /*64220*/  DMUL R2, RZ, R22 ;  /* 0x00000016ff027228 */ /* 0x000fe20000000000 */
[----:B------:R-:W-:-:S10]  /*64230*/  IMAD.MOV.U32 R0, RZ, RZ, RZ ;  /* 0x000000ffff007224 */ /* 0x000fd400078e00ff */
.L_x_34877:
[----:B------:R-:W-:Y:S05]  /*64240*/  BSYNC.RECONVERGENT B3 ;  /* 0x0000000000037941 */ /* 0x000fea0003800200 */
.L_x_34875:
        /* <DEDUP_REMOVED lines=30> */
.L_x_34844:
        /* <DEDUP_REMOVED lines=58> */
.L_x_34858:
[----:B------:R-:W-:Y:S05]  /*647d0*/  BSYNC.RECONVERGENT B2 ;  /* 0x0000000000027941 */ /* 0x000fea0003800200 */
.L_x_34843:
        /* <DEDUP_REMOVED lines=133> */
.L_x_34885:
        /* <DEDUP_REMOVED lines=22> */
.L_x_34888:
[----:B------:R-:W-:Y:S05]  /*65190*/  BSYNC.RECONVERGENT B3 ;  /* 0x0000000000037941 */ /* 0x000fea0003800200 */
.L_x_34887:
        /* <DEDUP_REMOVED lines=29> */
.L_x_34886:
[----:B------:R-:W-:Y:S05]  /*65370*/  BSYNC.RECONVERGENT B2 ;  /* 0x0000000000027941 */ /* 0x000fea0003800200 */
.L_x_34884:
        /* <DEDUP_REMOVED lines=22> */
.L_x_34890:
[----:B------:R-:W-:Y:S05]  /*654e0*/  BSYNC.RECONVERGENT B2 ;  /* 0x0000000000027941 */ /* 0x000fea0003800200 */
.L_x_34889:
        /* <DEDUP_REMOVED lines=84> */
.L_x_34892:
[----:B------:R-:W-:Y:S02]  /*65a30*/  FSEL R2, RZ, 3.37028055040000000000e+12, P0 ;  /* 0x54442d18ff027808 */ /* 0x000fe40000000000 */
[----:B------:R-:W-:-:S07]  /*65a40*/  FSEL R3, RZ, 2.1426990032196044922, P0 ;  /* 0x400921fbff037808 */ /* 0x000fce0000000000 */
.L_x_34893:
[----:B------:R-:W-:Y:S05]  /*65a50*/  BSYNC.RECONVERGENT B0 ;  /* 0x0000000000007941 */ /* 0x000fea0003800200 */
.L_x_34891:
[----:B------:R-:W-:Y:S01]  /*65a60*/  DADD R16, |R16|, |R18| ;  /* 0x0000000010107229 */ /* 0x000fe20000000612 */
[----:B------:R-:W-:Y:S01]  /*65a70*/  LOP3.LUT R19, R3, 0x80000000, R19, 0xb8, !PT ;  /* 0x8000000003137812 */ /* 0x000fe200078eb813 */
[----:B------:R-:W-:-:S06]  /*65a80*/  DMUL R8, R8, 0.5 ;  /* 0x3fe0000008087828 */ /* 0x000fcc0000000000 */
[----:B------:R-:W-:-:S06]  /*65a90*/  DSETP.NAN.AND P0, PT, R16, R16, PT ;  /* 0x000000101000722a */ /* 0x000fcc0003f08000 */
[----:B------:R-:W-:Y:S02]  /*65aa0*/  FSEL R2, R16, R2, P0 ;  /* 0x0000000210027208 */ /* 0x000fe40000000000 */
[----:B------:R-:W-:Y:S01]  /*65ab0*/  FSEL R3, R17, R19, P0 ;  /* 0x0000001311037208 */ /* 0x000fe20000000000 */
[----:B------:R-:W-:Y:S06]  /*65ac0*/  BRA `(.L_x_34894) ;  /* 0x0000006400d47947 */ /* 0x000fec0003800000 */
.L_x_34883:
        /* <DEDUP_REMOVED lines=101> */
.L_x_34897:
[----:B------:R-:W-:Y:S05]  /*66120*/  BSYNC.RECONVERGENT B0 ;  /* 0x0000000000007941 */ /* 0x000fea0003800200 */
.L_x_34896:
        /* <DEDUP_REMOVED lines=8> */
.L_x_34899:
[----:B------:R-:W-:Y:S05]  /*661b0*/  BSYNC.RECONVERGENT B2 ;  /* 0x0000000000027941 */ /* 0x000fea0003800200 */
.L_x_34898:
        /* <DEDUP_REMOVED lines=84> */
.L_x_34901:
[----:B------:R-:W-:Y:S02]  /*66700*/  FSEL R2, RZ, 3.37028055040000000000e+12, P0 ;  /* 0x54442d18ff027808 */ /* 0x000fe40000000000 */
[----:B------:R-:W-:-:S07]  /*66710*/  FSEL R3, RZ, 2.1426990032196044922, P0 ;  /* 0x400921fbff037808 */ /* 0x000fce0000000000 */
.L_x_34902:
[----:B------:R-:W-:Y:S05]  /*66720*/  BSYNC.RECONVERGENT B0 ;  /* 0x0000000000007941 */ /* 0x000fea0003800200 */
.L_x_34900:
[----:B------:R-:W-:Y:S01]  /*66730*/  DADD R16, |R16|, |R18| ;  /* 0x0000000010107229 */ /* 0x000fe20000000612 */
[----:B------:R-:W-:Y:S01]  /*66740*/  LOP3.LUT R19, R3, 0x80000000, R19, 0xb8, !PT ;  /* 0x8000000003137812 */ /* 0x000fe200078eb813 */
[----:B------:R-:W-:-:S06]  /*66750*/  DMUL R8, R8, 0.5 ;  /* 0x3fe0000008087828 */ /* 0x000fcc0000000000 */
[----:B------:R-:W-:-:S06]  /*66760*/  DSETP.NAN.AND P0, PT, R16, R16, PT ;  /* 0x000000101000722a */ /* 0x000fcc0003f08000 */
[----:B------:R-:W-:Y:S02]  /*66770*/  FSEL R2, R16, R2, P0 ;  /* 0x0000000210027208 */ /* 0x000fe40000000000 */
[----:B------:R-:W-:Y:S01]  /*66780*/  FSEL R3, R17, R19, P0 ;  /* 0x0000001311037208 */ /* 0x000fe20000000000 */
[----:B------:R-:W-:Y:S06]  /*66790*/  BRA `(.L_x_34894) ;  /* 0x0000005800a07947 */ /* 0x000fec0003800000 */
.L_x_34895:
        /* <DEDUP_REMOVED lines=28> */
.L_x_34904:
        /* <DEDUP_REMOVED lines=81> */
.L_x_34903:
        /* <DEDUP_REMOVED lines=99> */
.L_x_34906:
        /* <DEDUP_REMOVED lines=22> */
.L_x_34909:
[----:B------:R-:W-:Y:S05]  /*67600*/  BSYNC.RECONVERGENT B3 ;  /* 0x0000000000037941 */ /* 0x000fea0003800200 */
.L_x_34908:
        /* <DEDUP_REMOVED lines=29> */
.L_x_34907:
[----:B------:R-:W-:Y:S05]  /*677e0*/  BSYNC.RECONVERGENT B2 ;  /* 0x0000000000027941 */ /* 0x000fea0003800200 */
.L_x_34905:
        /* <DEDUP_REMOVED lines=26> */
.L_x_34911:
[----:B------:R-:W-:Y:S05]  /*67990*/  BSYNC.RECONVERGENT B2 ;  /* 0x0000000000027941 */ /* 0x000fea0003800200 */
.L_x_34910:
        /* <DEDUP_REMOVED lines=84> */
.L_x_34913:
[----:B------:R-:W-:Y:S02]  /*67ee0*/  FSEL R2, RZ, 3.37028055040000000000e+12, P0 ;  /* 0x54442d18ff027808 */ /* 0x000fe40000000000 */
[----:B------:R-:W-:-:S07]  /*67ef0*/  FSEL R3, RZ, 2.1426990032196044922, P0 ;  /* 0x400921fbff037808 */ /* 0x000fce0000000000 */
.L_x_34914:
[----:B------:R-:W-:Y:S05]  /*67f00*/  BSYNC.RECONVERGENT B0 ;  /* 0x0000000000007941 */ /* 0x000fea0003800200 */
.L_x_34912:
[----:B------:R-:W-:Y:S01]  /*67f10*/  DADD R16, |R16|, |R18| ;  /* 0x0000000010107229 */ /* 0x000fe20000000612 */
[----:B------:R-:W-:Y:S01]  /*67f20*/  LOP3.LUT R19, R3, 0x80000000, R19, 0xb8, !PT ;  /* 0x8000000003137812 */ /* 0x000fe200078eb813 */
[----:B------:R-:W-:-:S06]  /*67f30*/  DMUL R8, R44, 0.5 ;  /* 0x3fe000002c087828 */ /* 0x000fcc0000000000 */
[----:B------:R-:W-:-:S06]  /*67f40*/  DSETP.NAN.AND P0, PT, R16, R16, PT ;  /* 0x000000101000722a */ /* 0x000fcc0003f08000 */
[----:B------:R-:W-:Y:S02]  /*67f50*/  FSEL R2, R16, R2, P0 ;  /* 0x0000000210027208 */ /* 0x000fe40000000000 */
[----:B------:R-:W-:Y:S01]  /*67f60*/  FSEL R3, R17, R19, P0 ;  /* 0x0000001311037208 */ /* 0x000fe20000000000 */
[----:B------:R-:W-:Y:S06]  /*67f70*/  BRA `(.L_x_34894) ;  /* 0x0000004000a87947 */ /* 0x000fec0003800000 */
.L_x_34882:
        /* <DEDUP_REMOVED lines=137> */
.L_x_34916:
[----:B------:R-:W-:Y:S05]  /*68810*/  BSYNC.RECONVERGENT B0 ;  /* 0x0000000000007941 */ /* 0x000fea0003800200 */
.L_x_34915:
        /* <DEDUP_REMOVED lines=8> */
.L_x_34918:
[----:B------:R-:W-:Y:S05]  /*688a0*/  BSYNC.RECONVERGENT B2 ;  /* 0x0000000000027941 */ /* 0x000fea0003800200 */
.L_x_34917:
        /* <DEDUP_REMOVED lines=84> */
.L_x_34920:
[----:B------:R-:W-:Y:S02]  /*68df0*/  FSEL R2, RZ, 3.37028055040000000000e+12, P0 ;  /* 0x54442d18ff027808 */ /* 0x000fe40000000000 */
[----:B------:R-:W-:-:S07]  /*68e00*/  FSEL R3, RZ, 2.1426990032196044922, P0 ;  /* 0x400921fbff037808 */ /* 0x000fce0000000000 */
.L_x_34921:
[----:B------:R-:W-:Y:S05]  /*68e10*/  BSYNC.RECONVERGENT B0 ;  /* 0x0000000000007941 */ /* 0x000fea0003800200 */
.L_x_34919:
[----:B------:R-:W-:Y:S01]  /*68e20*/  DADD R16, |R16|, |R18| ;  /* 0x0000000010107229 */ /* 0x000fe20000000612 */
[----:B------:R-:W-:-:S07]  /*68e30*/  LOP3.LUT R19, R3, 0x80000000, R19, 0xb8, !PT ;  /* 0x8000000003137812 */ /* 0x000fce00078eb813 */
[----:B------:R-:W-:-:S06]  /*68e40*/  DSETP.NAN.AND P0, PT, R16, R16, PT ;  /* 0x000000101000722a */ /* 0x000fcc0003f08000 */
[----:B------:R-:W-:Y:S02]  /*68e50*/  FSEL R2, R16, R2, P0 ;  /* 0x0000000210027208 */ /* 0x000fe40000000000 */
[----:B------:R-:W-:Y:S01]  /*68e60*/  FSEL R3, R17, R19, P0 ;  /* 0x0000001311037208 */ /* 0x000fe20000000000 */
[----:B------:R-:W-:Y:S06]  /*68e70*/  BRA `(.L_x_34894) ;  /* 0x0000003000e87947 */ /* 0x000fec0003800000 */
.L_x_34881:
        /* <DEDUP_REMOVED lines=92> */
.L_x_34924:
        /* <DEDUP_REMOVED lines=22> */
.L_x_34927:
[----:B------:R-:W-:Y:S05]  /*695a0*/  BSYNC.RECONVERGENT B3 ;  /* 0x0000000000037941 */ /* 0x000fea0003800200 */
.L_x_34926:
        /* <DEDUP_REMOVED lines=29> */
.L_x_34925:
[----:B------:R-:W-:Y:S05]  /*69780*/  BSYNC.RECONVERGENT B2 ;  /* 0x0000000000027941 */ /* 0x000fea0003800200 */
.L_x_34923:
        /* <DEDUP_REMOVED lines=87> */
.L_x_34922:
        /* <DEDUP_REMOVED lines=88> */
.L_x_34880:
        /* <DEDUP_REMOVED lines=25> */
.L_x_34929:
[----:B------:R-:W-:Y:S05]  /*6a410*/  BSYNC.RECONVERGENT B2 ;  /* 0x0000000000027941 */ /* 0x000fea0003800200 */
.L_x_34928:
        /* <DEDUP_REMOVED lines=23> */
.L_x_34931:
[----:B------:R-:W-:Y:S05]  /*6a590*/  BSYNC.RECONVERGENT B2 ;  /* 0x0000000000027941 */ /* 0x000fea0003800200 */
.L_x_34930:
        /* <DEDUP_REMOVED lines=140> */
.L_x_34933:
[----:B------:R-:W-:Y:S05]  /*6ae60*/  BSYNC.RECONVERGENT B0 ;  /* 0x0000000000007941 */ /* 0x000fea0003800200 */
.L_x_34932:
        /* <DEDUP_REMOVED lines=8> */
.L_x_34935:
[----:B------:R-:W-:Y:S05]  /*6aef0*/  BSYNC.RECONVERGENT B2 ;  /* 0x0000000000027941 */ /* 0x000fea0003800200 */
.L_x_34934:
        /* <DEDUP_REMOVED lines=84> */
.L_x_34937:
[----:B------:R-:W-:Y:S02]  /*6b440*/  FSEL R2, RZ, 3.37028055040000000000e+12, P0 ;  /* 0x54442d18ff027808 */ /* 0x000fe40000000000 */
[----:B------:R-:W-:-:S07]  /*6b450*/  FSEL R3, RZ, 2.1426990032196044922, P0 ;  /* 0x400921fbff037808 */ /* 0x000fce0000000000 */
.L_x_34938:
[----:B------:R-:W-:Y:S05]  /*6b460*/  BSYNC.RECONVERGENT B0 ;  /* 0x0000000000007941 */ /* 0x000fea0003800200 */
.L_x_34936:
[----:B------:R-:W-:Y:S01]  /*6b470*/  DADD R16, |R16|, |R18| ;  /* 0x0000000010107229 */ /* 0x000fe20000000612 */
[----:B------:R-:W-:Y:S01]  /*6b480*/  LOP3.LUT R19, R3, 0x80000000, R19, 0xb8, !PT ;  /* 0x8000000003137812 */ /* 0x000fe200078eb813 */
[----:B------:R-:W-:-:S06]  /*6b490*/  DADD R8, R8, 1 ;  /* 0x3ff0000008087429 */ /* 0x000fcc0000000000 */
[----:B------:R-:W-:-:S06]  /*6b4a0*/  DSETP.NAN.AND P0, PT, R16, R16, PT ;  /* 0x000000101000722a */ /* 0x000fcc0003f08000 */
[----:B------:R-:W-:Y:S02]  /*6b4b0*/  FSEL R2, R16, R2, P0 ;  /* 0x0000000210027208 */ /* 0x000fe40000000000 */
[----:B------:R-:W-:Y:S01]  /*6b4c0*/  FSEL R3, R17, R19, P0 ;  /* 0x0000001311037208 */ /* 0x000fe20000000000 */
[----:B------:R-:W-:Y:S06]  /*6b4d0*/  BRA `(.L_x_34894) ;  /* 0x0000000c00507947 */ /* 0x000fec0003800000 */
.L_x_34879:
        /* <DEDUP_REMOVED lines=111> */
.L_x_34940:
[----:B------:R-:W-:Y:S05]  /*6bbd0*/  BSYNC.RECONVERGENT B0 ;  /* 0x0000000000007941 */ /* 0x000fea0003800200 */
.L_x_34939:
[----:B------:R-:W-:Y:S04]  /*6bbe0*/  BSSY.RECONVERGENT B2, `(.L_x_34941) ;  /* 0x0000007000027945 */ /* 0x000fe80003800200 */
[----:B------:R-:W-:Y:S05]  /*6bbf0*/  @P4 BRA P5, `(.L_x_34942) ;  /* 0x0000000000144947 */ /* 0x000fea0002800000 */
[----:B------:R-:W-:Y:S01]  /*6bc00*/  IMAD.MOV.U32 R0, RZ, RZ, R4 ;  /* 0x000000ffff007224 */ /* 0x000fe200078e0004 */
[----:B------:R-:W-:Y:S01]  /*6bc10*/  MOV R4, 0x6bc50 ;  /* 0x0006bc5000047802 */ /* 0x000fe20000000f00 */
[----:B------:R-:W-:Y:S02]  /*6bc20*/  IMAD.MOV.U32 R2, RZ, RZ, R10 ;  /* 0x000000ffff027224 */ /* 0x000fe400078e000a */
[----:B------:R-:W-:-:S07]  /*6bc30*/  IMAD.MOV.U32 R3, RZ, RZ, R11 ;  /* 0x000000ffff037224 */ /* 0x000fce00078e000b */
[----:B------:R-:W-:Y:S05]  /*6bc40*/  CALL.REL.NOINC `($__internal_76_$__cuda_sm20_div_rn_f64_full) ;  /* 0x0000034800807944 */ /* 0x000fea0003c00000 */
.L_x_34942:
[----:B------:R-:W-:Y:S05]  /*6bc50*/  BSYNC.RECONVERGENT B2 ;  /* 0x0000000000027941 */ /* 0x000fea0003800200 */
.L_x_34941:
        /* <DEDUP_REMOVED lines=84> */
.L_x_34944:
[----:B------:R-:W-:Y:S02]  /*6c1a0*/  FSEL R2, RZ, 3.37028055040000000000e+12, P0 ;  /* 0x54442d18ff027808 */ /* 0x000fe40000000000 */
[----:B------:R-:W-:-:S07]  /*6c1b0*/  FSEL R3, RZ, 2.1426990032196044922, P0 ;  /* 0x400921fbff037808 */ /* 0x000fce0000000000 */
.L_x_34945:
[----:B------:R-:W-:Y:S05]  /*6c1c0*/  BSYNC.RECONVERGENT B0 ;  /* 0x0000000000007941 */ /* 0x000fea0003800200 */
.L_x_34943:
[----:B------:R-:W-:Y:S01]  /*6c1d0*/  DADD R16, |R16|, |R18| ;  /* 0x0000000010107229 */ /* 0x000fe20000000612 */
[----:B------:R-:W-:-:S07]  /*6c1e0*/  LOP3.LUT R19, R3, 0x80000000, R19, 0xb8, !PT ;  /* 0x8000000003137812 */ /* 0x000fce00078eb813 */
[----:B------:R-:W-:-:S06]  /*6c1f0*/  DSETP.NAN.AND P0, PT, R16, R16, PT ;  /* 0x000000101000722a */ /* 0x000fcc0003f08000 */
[----:B------:R-:W-:Y:S02]  /*6c200*/  FSEL R2, R16, R2, P0 ;  /* 0x0000000210027208 */ /* 0x000fe40000000000 */
[----:B------:R-:W-:-:S07]  /*6c210*/  FSEL R3, R17, R19, P0 ;  /* 0x0000001311037208 */ /* 0x000fce0000000000 */
.L_x_34894:
[----:B------:R-:W-:Y:S05]  /*6c220*/  BSYNC.RECONVERGENT B1 ;  /* 0x0000000000017941 */ /* 0x000fea0003800200 */
.L_x_34878:
        /* <DEDUP_REMOVED lines=77> */
.L_x_34952:
[----:B------:R-:W-:Y:S05]  /*6c700*/  BSYNC.RECONVERGENT B0 ;  /* 0x0000000000007941 */ /* 0x000fea0003800200 */
.L_x_34951:
        /* <DEDUP_REMOVED lines=25> */
.L_x_34956:
[----:B------:R-:W-:Y:S05]  /*6c8a0*/  BSYNC.RECONVERGENT B4 ;  /* 0x0000000000047941 */ /* 0x000fea0003800200 */
.L_x_34955:
[----:B------:R-:W-:Y:S01]  /*6c8b0*/  VIADD R0, R4, 0x1 ;  /* 0x0000000104007836 */ /* 0x000fe20000000000 */
[----:B------:R-:W-:Y:S06]  /*6c8c0*/  BRA `(.L_x_34957) ;  /* 0x0000000000087947 */ /* 0x000fec0003800000 */
.L_x_34954:
[----:B------:R-:W-:Y:S01]  /*6c8d0*/  DMUL R2, RZ, R18 ;  /* 0x00000012ff027228 */ /* 0x000fe20000000000 */
[----:B------:R-:W-:-:S10]  /*6c8e0*/  IMAD.MOV.U32 R0, RZ, RZ, 0x1 ;  /* 0x00000001ff007424 */ /* 0x000fd400078e00ff */
.L_x_34957:
[----:B------:R-:W-:Y:S05]  /*6c8f0*/  BSYNC.RECONVERGENT B3 ;  /* 0x0000000000037941 */ /* 0x000fea0003800200 */
.L_x_34953:
        /* <DEDUP_REMOVED lines=56> */
.L_x_34959:
[----:B------:R-:W-:Y:S01]  /*6cc80*/  DMUL R2, RZ, R18 ;  /* 0x00000012ff027228 */ /* 0x000fe20000000000 */
[----:B------:R-:W-:-:S10]  /*6cc90*/  IMAD.MOV.U32 R0, RZ, RZ, RZ ;  /* 0x000000ffff007224 */ /* 0x000fd400078e00ff */
.L_x_34960:
[----:B------:R-:W-:Y:S05]  /*6cca0*/  BSYNC.RECONVERGENT B3 ;  /* 0x0000000000037941 */ /* 0x000fea0003800200 */
.L_x_34958:
        /* <DEDUP_REMOVED lines=32> */
.L_x_34950:
        /* <DEDUP_REMOVED lines=62> */
.L_x_34963:
[----:B------:R-:W-:Y:S05]  /*6d290*/  BSYNC.RECONVERGENT B0 ;  /* 0x0000000000007941 */ /* 0x000fea0003800200 */
.L_x_34962:
        /* <DEDUP_REMOVED lines=38> */
.L_x_34967:
[----:B------:R-:W-:Y:S05]  /*6d500*/  BSYNC.RECONVERGENT B4 ;  /* 0x0000000000047941 */ /* 0x000fea0003800200 */
.L_x_34966:
[----:B------:R-:W-:Y:S01]  /*6d510*/  VIADD R0, R4, 0x1 ;  /* 0x0000000104007836 */ /* 0x000fe20000000000 */
[----:B------:R-:W-:Y:S06]  /*6d520*/  BRA `(.L_x_34968) ;  /* 0x0000000000087947 */ /* 0x000fec0003800000 */
.L_x_34965:
[----:B------:R-:W-:Y:S01]  /*6d530*/  DMUL R2, RZ, R18 ;  /* 0x00000012ff027228 */ /* 0x000fe20000000000 */
[----:B------:R-:W-:-:S10]  /*6d540*/  IMAD.MOV.U32 R0, RZ, RZ, 0x1 ;  /* 0x00000001ff007424 */ /* 0x000fd400078e00ff */
.L_x_34968:
[----:B------:R-:W-:Y:S05]  /*6d550*/  BSYNC.RECONVERGENT B3 ;  /* 0x0000000000037941 */ /* 0x000fea0003800200 */
.L_x_34964:
        /* <DEDUP_REMOVED lines=58> */
.L_x_34970:
[----:B------:R-:W-:Y:S01]  /*6d900*/  DMUL R2, RZ, R18 ;  /* 0x00000012ff027228 */ /* 0x000fe20000000000 */
[----:B------:R-:W-:-:S10]  /*6d910*/  IMAD.MOV.U32 R0, RZ, RZ, RZ ;  /* 0x000000ffff007224 */ /* 0x000fd400078e00ff */
.L_x_34971:
[----:B------:R-:W-:Y:S05]  /*6d920*/  BSYNC.RECONVERGENT B3 ;  /* 0x0000000000037941 */ /* 0x000fea0003800200 */
.L_x_34969:
        /* <DEDUP_REMOVED lines=35> */
.L_x_34949:
        /* <DEDUP_REMOVED lines=10> */
.L_x_34972:
[----:B------:R-:W-:-:S10]  /*6dc00*/  DADD R16, R18, -R18 ;  /* 0x0000000012107229 */ /* 0x000fd40000000812 */
[----:B------:R-:W-:Y:S02]  /*6dc10*/  IMAD.MOV.U32 R18, RZ, RZ, R16 ;  /* 0x000000ffff127224 */ /* 0x000fe400078e0010 */
[----:B------:R-:W-:Y:S01]  /*6dc20*/  IMAD.MOV.U32 R19, RZ, RZ, R17 ;  /* 0x000000ffff137224 */ /* 0x000fe200078e0011 */
[----:B------:R-:W-:Y:S06]  /*6dc30*/  BRA `(.L_x_34961) ;  /* 0x0000000800cc7947 */ /* 0x000fec0003800000 */
.L_x_34948:
        /* <DEDUP_REMOVED lines=26> */
.L_x_34976:
[----:B------:R-:W-:Y:S05]  /*6dde0*/  BSYNC.RECONVERGENT B4 ;  /* 0x0000000000047941 */ /* 0x000fea0003800200 */
.L_x_34975:
[----:B------:R-:W-:Y:S01]  /*6ddf0*/  VIADD R0, R4, 0x1 ;  /* 0x0000000104007836 */ /* 0x000fe20000000000 */
[----:B------:R-:W-:Y:S06]  /*6de00*/  BRA `(.L_x_34977) ;  /* 0x0000000000087947 */ /* 0x000fec0003800000 */
.L_x_34974:
[----:B------:R-:W-:Y:S01]  /*6de10*/  DMUL R2, RZ, R18 ;  /* 0x00000012ff027228 */ /* 0x000fe20000000000 */
[----:B------:R-:W-:-:S10]  /*6de20*/  IMAD.MOV.U32 R0, RZ, RZ, 0x1 ;  /* 0x00000001ff007424 */ /* 0x000fd400078e00ff */
.L_x_34977:
[----:B------:R-:W-:Y:S05]  /*6de30*/  BSYNC.RECONVERGENT B3 ;  /* 0x0000000000037941 */ /* 0x000fea0003800200 */
.L_x_34973:
        /* <DEDUP_REMOVED lines=56> */
.L_x_34979:
[----:B------:R-:W-:Y:S01]  /*6e1c0*/  DMUL R2, RZ, R18 ;  /* 0x00000012ff027228 */ /* 0x000fe20000000000 */
[----:B------:R-:W-:-:S10]  /*6e1d0*/  IMAD.MOV.U32 R0, RZ, RZ, RZ ;  /* 0x000000ffff007224 */ /* 0x000fd400078e00ff */
.L_x_34980:
[----:B------:R-:W-:Y:S05]  /*6e1e0*/  BSYNC.RECONVERGENT B3 ;  /* 0x0000000000037941 */ /* 0x000fea0003800200 */
.L_x_34978:
        /* <DEDUP_REMOVED lines=30> */
.L_x_34947:
        /* <DEDUP_REMOVED lines=58> */
.L_x_34961:
[----:B------:R-:W-:Y:S05]  /*6e770*/  BSYNC.RECONVERGENT B2 ;  /* 0x0000000000027941 */ /* 0x000fea0003800200 */
.L_x_34946:
        /* <DEDUP_REMOVED lines=133> */
.L_x_34988:
        /* <DEDUP_REMOVED lines=22> */
.L_x_34991:
[----:B------:R-:W-:Y:S05]  /*6f130*/  BSYNC.RECONVERGENT B3 ;  /* 0x0000000000037941 */ /* 0x000fea0003800200 */
.L_x_34990:
        /* <DEDUP_REMOVED lines=29> */
.L_x_34989:
[----:B------:R-:W-:Y:S05]  /*6f310*/  BSYNC.RECONVERGENT B2 ;  /* 0x0000000000027941 */ /* 0x000fea0003800200 */
.L_x_34987:
        /* <DEDUP_REMOVED lines=22> */
.L_x_34993:
[----:B------:R-:W-:Y:S05]  /*6f480*/  BSYNC.RECONVERGENT B2 ;  /* 0x0000000000027941 */ /* 0x000fea0003800200 */
.L_x_34992:
        /* <DEDUP_REMOVED lines=84> */
.L_x_34995:
[----:B------:R-:W-:Y:S02]  /*6f9d0*/  FSEL R2, RZ, 3.37028055040000000000e+12, P0 ;  /* 0x54442d18ff027808 */ /* 0x000fe40000000000 */
[----:B------:R-:W-:-:S07]  /*6f9e0*/  FSEL R3, RZ, 2.1426990032196044922, P0 ;  /* 0x400921fbff037808 */ /* 0x000fce0000000000 */
.L_x_34996:
[----:B------:R-:W-:Y:S05]  /*6f9f0*/  BSYNC.RECONVERGENT B0 ;  /* 0x0000000000007941 */ /* 0x000fea0003800200 */
.L_x_34994:
[----:B------:R-:W-:Y:S01]  /*6fa00*/  DADD R12, |R12|, |R14| ;  /* 0x000000000c0c7229 */ /* 0x000fe2000000060e */
[----:B------:R-:W-:Y:S01]  /*6fa10*/  LOP3.LUT R15, R3, 0x80000000, R15, 0xb8, !PT ;  /* 0x80000000030f7812 */ /* 0x000fe200078eb80f */
[----:B------:R-:W-:-:S06]  /*6fa20*/  DMUL R8, R8, 0.5 ;  /* 0x3fe0000008087828 */ /* 0x000fcc0000000000 */
[----:B------:R-:W-:-:S06]  /*6fa30*/  DSETP.NAN.AND P0, PT, R12, R12, PT ;  /* 0x0000000c0c00722a */ /* 0x000fcc0003f08000 */
[----:B------:R-:W-:Y:S02]  /*6fa40*/  FSEL R2, R12, R2, P0 ;  /* 0x000000020c027208 */ /* 0x000fe40000000000 */
[----:B------:R-:W-:Y:S01]  /*6fa50*/  FSEL R3, R13, R15, P0 ;  /* 0x0000000f0d037208 */ /* 0x000fe20000000000 */
[----:B------:R-:W-:Y:S06]  /*6fa60*/  BRA `(.L_x_34997) ;  /* 0x0000006400d47947 */ /* 0x000fec0003800000 */
.L_x_34986:
        /* <DEDUP_REMOVED lines=101> */
.L_x_35000:
[----:B------:R-:W-:Y:S05]  /*700c0*/  BSYNC.RECONVERGENT B0 ;  /* 0x0000000000007941 */ /* 0x000fea0003800200 */
.L_x_34999:
        /* <DEDUP_REMOVED lines=8> */
.L_x_35002:
[----:B------:R-:W-:Y:S05]  /*70150*/  BSYNC.RECONVERGENT B2 ;  /* 0x0000000000027941 */ /* 0x000fea0003800200 */
.L_x_35001:
        /* <DEDUP_REMOVED lines=84> */
.L_x_35004:
[----:B------:R-:W-:Y:S02]  /*706a0*/  FSEL R2, RZ, 3.37028055040000000000e+12, P0 ;  /* 0x54442d18ff027808 */ /* 0x000fe40000000000 */
[----:B------:R-:W-:-:S07]  /*706b0*/  FSEL R3, RZ, 2.1426990032196044922, P0 ;  /* 0x400921fbff037808 */ /* 0x000fce0000000000 */
.L_x_35005:
[----:B------:R-:W-:Y:S05]  /*706c0*/  BSYNC.RECONVERGENT B0 ;  /* 0x0000000000007941 */ /* 0x000fea0003800200 */
.L_x_35003:
[----:B------:R-:W-:Y:S01]  /*706d0*/  DADD R12, |R12|, |R14| ;  /* 0x000000000c0c7229 */ /* 0x000fe2000000060e */
[----:B------:R-:W-:Y:S01]  /*706e0*/  LOP3.LUT R15, R3, 0x80000000, R15, 0xb8, !PT ;  /* 0x80000000030f7812 */ /* 0x000fe200078eb80f */
[----:B------:R-:W-:-:S06]  /*706f0*/  DMUL R8, R8, 0.5 ;  /* 0x3fe0000008087828 */ /* 0x000fcc0000000000 */
[----:B------:R-:W-:-:S06]  /*70700*/  DSETP.NAN.AND P0, PT, R12, R12, PT ;  /* 0x0000000c0c00722a */ /* 0x000fcc0003f08000 */
[----:B------:R-:W-:Y:S02]  /*70710*/  FSEL R2, R12, R2, P0 ;  /* 0x000000020c027208 */ /* 0x000fe40000000000 */
[----:B------:R-:W-:Y:S01]  /*70720*/  FSEL R3, R13, R15, P0 ;  /* 0x0000000f0d037208 */ /* 0x000fe20000000000 */
[----:B------:R-:W-:Y:S06]  /*70730*/  BRA `(.L_x_34997) ;  /* 0x0000005800a07947 */ /* 0x000fec0003800000 */
.L_x_34998:
        /* <DEDUP_REMOVED lines=28> */
.L_x_35007:
        /* <DEDUP_REMOVED lines=81> */
.L_x_35006:
        /* <DEDUP_REMOVED lines=99> */
.L_x_35009:
        /* <DEDUP_REMOVED lines=22> */
.L_x_35012:
[----:B------:R-:W-:Y:S05]  /*715a0*/  BSYNC.RECONVERGENT B3 ;  /* 0x0000000000037941 */ /* 0x000fea0003800200 */
.L_x_35011:
        /* <DEDUP_REMOVED lines=29> */
.L_x_35010:
[----:B------:R-:W-:Y:S05]  /*71780*/  BSYNC.RECONVERGENT B2 ;  /* 0x0000000000027941 */ /* 0x000fea0003800200 */
.L_x_35008:
        /* <DEDUP_REMOVED lines=26> */
.L_x_35014:
[----:B------:R-:W-:Y:S05]  /*71930*/  BSYNC.RECONVERGENT B2 ;  /* 0x0000000000027941 */ /* 0x000fea0003800200 */
.L_x_35013:
        /* <DEDUP_REMOVED lines=84> */
.L_x_35016:
[----:B------:R-:W-:Y:S02]  /*71e80*/  FSEL R2, RZ, 3.37028055040000000000e+12, P0 ;  /* 0x54442d18ff027808 */ /* 0x000fe40000000000 */
[----:B------:R-:W-:-:S07]  /*71e90*/  FSEL R3, RZ, 2.1426990032196044922, P0 ;  /* 0x400921fbff037808 */ /* 0x000fce0000000000 */
.L_x_35017:
[----:B------:R-:W-:Y:S05]  /*71ea0*/  BSYNC.RECONVERGENT B0 ;  /* 0x0000000000007941 */ /* 0x000fea0003800200 */
.L_x_35015:
[----:B------:R-:W-:Y:S01]  /*71eb0*/  DADD R12, |R12|, |R14| ;  /* 0x000000000c0c7229 */ /* 0x000fe2000000060e */
[----:B------:R-:W-:Y:S01]  /*71ec0*/  LOP3.LUT R15, R3, 0x80000000, R15, 0xb8, !PT ;  /* 0x80000000030f7812 */ /* 0x000fe200078eb80f */
[----:B------:R-:W-:-:S06]  /*71ed0*/  DMUL R8, R44, 0.5 ;  /* 0x3fe000002c087828 */ /* 0x000fcc0000000000 */
[----:B------:R-:W-:-:S06]  /*71ee0*/  DSETP.NAN.AND P0, PT, R12, R12, PT ;  /* 0x0000000c0c00722a */ /* 0x000fcc0003f08000 */
[----:B------:R-:W-:Y:S02]  /*71ef0*/  FSEL R2, R12, R2, P0 ;  /* 0x000000020c027208 */ /* 0x000fe40000000000 */
[----:B------:R-:W-:Y:S01]  /*71f00*/  FSEL R3, R13, R15, P0 ;  /* 0x0000000f0d037208 */ /* 0x000fe20000000000 */
[----:B------:R-:W-:Y:S06]  /*71f10*/  BRA `(.L_x_34997) ;  /* 0x0000004000a87947 */ /* 0x000fec0003800000 */
.L_x_34985:
        /* <DEDUP_REMOVED lines=137> */
.L_x_35019:
[----:B------:R-:W-:Y:S05]  /*727b0*/  BSYNC.RECONVERGENT B0 ;  /* 0x0000000000007941 */ /* 0x000fea0003800200 */
.L_x_35018:
        /* <DEDUP_REMOVED lines=8> */
.L_x_35021:
[----:B------:R-:W-:Y:S05]  /*72840*/  BSYNC.RECONVERGENT B2 ;  /* 0x0000000000027941 */ /* 0x000fea0003800200 */
.L_x_35020:
        /* <DEDUP_REMOVED lines=84> */
.L_x_35023:
[----:B------:R-:W-:Y:S02]  /*72d90*/  FSEL R2, RZ, 3.37028055040000000000e+12, P0 ;  /* 0x54442d18ff027808 */ /* 0x000fe40000000000 */
[----:B------:R-:W-:-:S07]  /*72da0*/  FSEL R3, RZ, 2.1426990032196044922, P0 ;  /* 0x400921fbff037808 */ /* 0x000fce0000000000 */
.L_x_35024:
[----:B------:R-:W-:Y:S05]  /*72db0*/  BSYNC.RECONVERGENT B0 ;  /* 0x0000000000007941 */ /* 0x000fea0003800200 */
.L_x_35022:
[----:B------:R-:W-:Y:S01]  /*72dc0*/  DADD R12, |R12|, |R14| ;  /* 0x000000000c0c7229 */ /* 0x000fe2000000060e */
[----:B------:R-:W-:-:S07]  /*72dd0*/  LOP3.LUT R15, R3, 0x80000000, R15, 0xb8, !PT ;  /* 0x80000000030f7812 */ /* 0x000fce00078eb80f */
[----:B------:R-:W-:-:S06]  /*72de0*/  DSETP.NAN.AND P0, PT, R12, R12, PT ;  /* 0x0000000c0c00722a */ /* 0x000fcc0003f08000 */
[----:B------:R-:W-:Y:S02]  /*72df0*/  FSEL R2, R12, R2, P0 ;  /* 0x000000020c027208 */ /* 0x000fe40000000000 */
[----:B------:R-:W-:Y:S01]  /*72e00*/  FSEL R3, R13, R15, P0 ;  /* 0x0000000f0d037208 */ /* 0x000fe20000000000 */
[----:B------:R-:W-:Y:S06]  /*72e10*/  BRA `(.L_x_34997) ;  /* 0x0000003000e87947 */ /* 0x000fec0003800000 */
.L_x_34984:
        /* <DEDUP_REMOVED lines=92> */
.L_x_35027:
        /* <DEDUP_REMOVED lines=22> */
.L_x_35030:
[----:B------:R-:W-:Y:S05]  /*73540*/  BSYNC.RECONVERGENT B3 ;  /* 0x0000000000037941 */ /* 0x000fea0003800200 */
.L_x_35029:
        /* <DEDUP_REMOVED lines=29> */
.L_x_35028:
[----:B------:R-:W-:Y:S05]  /*73720*/  BSYNC.RECONVERGENT B2 ;  /* 0x0000000000027941 */ /* 0x000fea0003800200 */
.L_x_35026:
        /* <DEDUP_REMOVED lines=87> */
.L_x_35025:
        /* <DEDUP_REMOVED lines=88> */
.L_x_34983:
        /* <DEDUP_REMOVED lines=25> */
.L_x_35032:
[----:B------:R-:W-:Y:S05]  /*743b0*/  BSYNC.RECONVERGENT B2 ;  /* 0x0000000000027941 */ /* 0x000fea0003800200 */
.L_x_35031:
        /* <DEDUP_REMOVED lines=23> */
.L_x_35034:
[----:B------:R-:W-:Y:S05]  /*74530*/  BSYNC.RECONVERGENT B2 ;  /* 0x0000000000027941 */ /* 0x000fea0003800200 */
.L_x_35033:
        /* <DEDUP_REMOVED lines=140> */
.L_x_35036:
[----:B------:R-:W-:Y:S05]  /*74e00*/  BSYNC.RECONVERGENT B0 ;  /* 0x0000000000007941 */ /* 0x000fea0003800200 */
.L_x_35035:
        /* <DEDUP_REMOVED lines=8> */
.L_x_35038:
[----:B------:R-:W-:Y:S05]  /*74e90*/  BSYNC.RECONVERGENT B2 ;  /* 0x0000000000027941 */ /* 0x000fea0003800200 */
.L_x_35037:
        /* <DEDUP_REMOVED lines=84> */
.L_x_35040:
[----:B------:R-:W-:Y:S02]  /*753e0*/  FSEL R2, RZ, 3.37028055040000000000e+12, P0 ;  /* 0x54442d18ff027808 */ /* 0x000fe40000000000 */
[----:B------:R-:W-:-:S07]  /*753f0*/  FSEL R3, RZ, 2.1426990032196044922, P0 ;  /* 0x400921fbff037808 */ /* 0x000fce0000000000 */
.L_x_35041:
[----:B------:R-:W-:Y:S05]  /*75400*/  BSYNC.RECONVERGENT B0 ;  /* 0x0000000000007941 */ /* 0x000fea0003800200 */
.L_x_35039:
[----:B------:R-:W-:Y:S01]  /*75410*/  DADD R12, |R12|, |R14| ;  /* 0x000000000c0c7229 */ /* 0x000fe2000000060e */
[----:B------:R-:W-:Y:S01]  /*75420*/  LOP3.LUT R15, R3, 0x80000000, R15, 0xb8, !PT ;  /* 0x80000000030f7812 */ /* 0x000fe200078eb80f */
[----:B------:R-:W-:-:S06]  /*75430*/  DADD R8, R8, 1 ;  /* 0x3ff0000008087429 */ /* 0x000fcc0000000000 */
[----:B------:R-:W-:-:S06]  /*75440*/  DSETP.NAN.AND P0, PT, R12, R12, PT ;  /* 0x0000000c0c00722a */ /* 0x000fcc0003f08000 */
[----:B------:R-:W-:Y:S02]  /*75450*/  FSEL R2, R12, R2, P0 ;  /* 0x000000020c027208 */ /* 0x000fe40000000000 */
[----:B------:R-:W-:Y:S01]  /*75460*/  FSEL R3, R13, R15, P0 ;  /* 0x0000000f0d037208 */ /* 0x000fe20000000000 */
[----:B------:R-:W-:Y:S06]  /*75470*/  BRA `(.L_x_34997) ;  /* 0x0000000c00507947 */ /* 0x000fec0003800000 */
.L_x_34982:
        /* <DEDUP_REMOVED lines=111> */
.L_x_35043:
[----:B------:R-:W-:Y:S05]  /*75b70*/  BSYNC.RECONVERGENT B0 ;  /* 0x0000000000007941 */ /* 0x000fea0003800200 */
.L_x_35042:
[----:B------:R-:W-:Y:S04]  /*75b80*/  BSSY.RECONVERGENT B2, `(.L_x_35044) ;  /* 0x0000007000027945 */ /* 0x000fe80003800200 */
[----:B------:R-:W-:Y:S05]  /*75b90*/  @P4 BRA P5, `(.L_x_35045) ;  /* 0x0000000000144947 */ /* 0x000fea0002800000 */
[----:B------:R-:W-:Y:S01]  /*75ba0*/  IMAD.MOV.U32 R0, RZ, RZ, R4 ;  /* 0x000000ffff007224 */ /* 0x000fe200078e0004 */
[----:B------:R-:W-:Y:S01]  /*75bb0*/  MOV R4, 0x75bf0 ;  /* 0x00075bf000047802 */ /* 0x000fe20000000f00 */
[----:B------:R-:W-:Y:S02]  /*75bc0*/  IMAD.MOV.U32 R2, RZ, RZ, R10 ;  /* 0x000000ffff027224 */ /* 0x000fe400078e000a */
[----:B------:R-:W-:-:S07]  /*75bd0*/  IMAD.MOV.U32 R3, RZ, RZ, R11 ;  /* 0x000000ffff037224 */ /* 0x000fce00078e000b */
[----:B------:R-:W-:Y:S05]  /*75be0*/  CALL.REL.NOINC `($__internal_76_$__cuda_sm20_div_rn_f64_full) ;  /* 0x000002a800987944 */ /* 0x000fea0003c00000 */
.L_x_35045:
[----:B------:R-:W-:Y:S05]  /*75bf0*/  BSYNC.RECONVERGENT B2 ;  /* 0x0000000000027941 */ /* 0x000fea0003800200 */
.L_x_35044:
        /* <DEDUP_REMOVED lines=84> */
.L_x_35047:
[----:B------:R-:W-:Y:S02]  /*76140*/  FSEL R2, RZ, 3.37028055040000000000e+12, P0 ;  /* 0x54442d18ff027808 */ /* 0x000fe40000000000 */
[----:B------:R-:W-:-:S07]  /*76150*/  FSEL R3, RZ, 2.1426990032196044922, P0 ;  /* 0x400921fbff037808 */ /* 0x000fce0000000000 */
.L_x_35048:
[----:B------:R-:W-:Y:S05]  /*76160*/  BSYNC.RECONVERGENT B0 ;  /* 0x0000000000007941 */ /* 0x000fea0003800200 */
.L_x_35046:
[----:B------:R-:W-:Y:S01]  /*76170*/  DADD R12, |R12|, |R14| ;  /* 0x000000000c0c7229 */ /* 0x000fe2000000060e */
[----:B------:R-:W-:-:S07]  /*76180*/  LOP3.LUT R15, R3, 0x80000000, R15, 0xb8, !PT ;  /* 0x80000000030f7812 */ /* 0x000fce00078eb80f */
[----:B------:R-:W-:-:S06]  /*76190*/  DSETP.NAN.AND P0, PT, R12, R12, PT ;  /* 0x0000000c0c00722a */ /* 0x000fcc0003f08000 */
[----:B------:R-:W-:Y:S02]  /*761a0*/  FSEL R2, R12, R2, P0 ;  /* 0x000000020c027208 */ /* 0x000fe40000000000 */
[----:B------:R-:W-:-:S07]  /*761b0*/  FSEL R3, R13, R15, P0 ;  /* 0x0000000f0d037208 */ /* 0x000fce0000000000 */
.L_x_34997:
[----:B------:R-:W-:Y:S05]  /*761c0*/  BSYNC.RECONVERGENT B1 ;  /* 0x0000000000017941 */ /* 0x000fea0003800200 */
.L_x_34981:
        /* <DEDUP_REMOVED lines=77> */
.L_x_35055:
[----:B------:R-:W-:Y:S05]  /*766a0*/  BSYNC.RECONVERGENT B0 ;  /* 0x0000000000007941 */ /* 0x000fea0003800200 */
.L_x_35054:
        /* <DEDUP_REMOVED lines=25> */
.L_x_35059:
[----:B------:R-:W-:Y:S05]  /*76840*/  BSYNC.RECONVERGENT B4 ;  /* 0x0000000000047941 */ /* 0x000fea0003800200 */
.L_x_35058:
[----:B------:R-:W-:Y:S01]  /*76850*/  VIADD R0, R4, 0x1 ;  /* 0x0000000104007836 */ /* 0x000fe20000000000 */
[----:B------:R-:W-:Y:S06]  /*76860*/  BRA `(.L_x_35060) ;  /* 0x0000000000087947 */ /* 0x000fec0003800000 */
.L_x_35057:
[----:B------:R-:W-:Y:S01]  /*76870*/  DMUL R2, RZ, R14 ;  /* 0x0000000eff027228 */ /* 0x000fe20000000000 */
[----:B------:R-:W-:-:S10]  /*76880*/  IMAD.MOV.U32 R0, RZ, RZ, 0x1 ;  /* 0x00000001ff007424 */ /* 0x000fd400078e00ff */
.L_x_35060:
[----:B------:R-:W-:Y:S05]  /*76890*/  BSYNC.RECONVERGENT B3 ;  /* 0x0000000000037941 */ /* 0x000fea0003800200 */
.L_x_35056:
        /* <DEDUP_REMOVED lines=56> */
.L_x_35062:
[----:B------:R-:W-:Y:S01]  /*76c20*/  DMUL R2, RZ, R14 ;  /* 0x0000000eff027228 */ /* 0x000fe20000000000 */
[----:B------:R-:W-:-:S10]  /*76c30*/  IMAD.MOV.U32 R0, RZ, RZ, RZ ;  /* 0x000000ffff007224 */ /* 0x000fd400078e00ff */
.L_x_35063:
[----:B------:R-:W-:Y:S05]  /*76c40*/  BSYNC.RECONVERGENT B3 ;  /* 0x0000000000037941 */ /* 0x000fea0003800200 */
.L_x_35061:
        /* <DEDUP_REMOVED lines=32> */
.L_x_35053:
        /* <DEDUP_REMOVED lines=62> */
.L_x_35066:
[----:B------:R-:W-:Y:S05]  /*77230*/  BSYNC.RECONVERGENT B0 ;  /* 0x0000000000007941 */ /* 0x000fea0003800200 */
.L_x_35065:
        /* <DEDUP_REMOVED lines=38> */
.L_x_35070:
[----:B------:R-:W-:Y:S05]  /*774a0*/  BSYNC.RECONVERGENT B4 ;  /* 0x0000000000047941 */ /* 0x000fea0003800200 */
.L_x_35069:
[----:B------:R-:W-:Y:S01]  /*774b0*/  VIADD R0, R4, 0x1 ;  /* 0x0000000104007836 */ /* 0x000fe20000000000 */
[----:B------:R-:W-:Y:S06]  /*774c0*/  BRA `(.L_x_35071) ;  /* 0x0000000000087947 */ /* 0x000fec0003800000 */
.L_x_35068:
[----:B------:R-:W-:Y:S01]  /*774d0*/  DMUL R2, RZ, R14 ;  /* 0x0000000eff027228 */ /* 0x000fe20000000000 */
[----:B------:R-:W-:-:S10]  /*774e0*/  IMAD.MOV.U32 R0, RZ, RZ, 0x1 ;  /* 0x00000001ff007424 */ /* 0x000fd400078e00ff */
.L_x_35071:
[----:B------:R-:W-:Y:S05]  /*774f0*/  BSYNC.RECONVERGENT B3 ;  /* 0x0000000000037941 */ /* 0x000fea0003800200 */
.L_x_35067:
        /* <DEDUP_REMOVED lines=58> */
.L_x_35073:
[----:B------:R-:W-:Y:S01]  /*778a0*/  DMUL R2, RZ, R14 ;  /* 0x0000000eff027228 */ /* 0x000fe20000000000 */
[----:B------:R-:W-:-:S10]  /*778b0*/  IMAD.MOV.U32 R0, RZ, RZ, RZ ;  /* 0x000000ffff007224 */ /* 0x000fd400078e00ff */
.L_x_35074:
[----:B------:R-:W-:Y:S05]  /*778c0*/  BSYNC.RECONVERGENT B3 ;  /* 0x0000000000037941 */ /* 0x000fea0003800200 */
.L_x_35072:
        /* <DEDUP_REMOVED lines=35> */
.L_x_35052:
        /* <DEDUP_REMOVED lines=10> */
.L_x_35075:
[----:B------:R-:W-:-:S10]  /*77ba0*/  DADD R12, R14, -R14 ;  /* 0x000000000e0c7229 */ /* 0x000fd4000000080e */
[----:B------:R-:W-:Y:S02]  /*77bb0*/  IMAD.MOV.U32 R14, RZ, RZ, R12 ;  /* 0x000000ffff0e7224 */ /* 0x000fe400078e000c */
[----:B------:R-:W-:Y:S01]  /*77bc0*/  IMAD.MOV.U32 R15, RZ, RZ, R13 ;  /* 0x000000ffff0f7224 */ /* 0x000fe200078e000d */
[----:B------:R-:W-:Y:S06]  /*77bd0*/  BRA `(.L_x_35064) ;  /* 0x0000000800cc7947 */ /* 0x000fec0003800000 */
.L_x_35051:
        /* <DEDUP_REMOVED lines=26> */
.L_x_35079:
[----:B------:R-:W-:Y:S05]  /*77d80*/  BSYNC.RECONVERGENT B4 ;  /* 0x0000000000047941 */ /* 0x000fea0003800200 */
.L_x_35078:
[----:B------:R-:W-:Y:S01]  /*77d90*/  VIADD R0, R4, 0x1 ;  /* 0x0000000104007836 */ /* 0x000fe20000000000 */
[----:B------:R-:W-:Y:S06]  /*77da0*/  BRA `(.L_x_35080) ;  /* 0x0000000000087947 */ /* 0x000fec0003800000 */
.L_x_35077:
[----:B------:R-:W-:Y:S01]  /*77db0*/  DMUL R2, RZ, R14 ;  /* 0x0000000eff027228 */ /* 0x000fe20000000000 */
[----:B------:R-:W-:-:S10]  /*77dc0*/  IMAD.MOV.U32 R0, RZ, RZ, 0x1 ;  /* 0x00000001ff007424 */ /* 0x000fd400078e00ff */
.L_x_35080:
[----:B------:R-:W-:Y:S05]  /*77dd0*/  BSYNC.RECONVERGENT B3 ;  /* 0x0000000000037941 */ /* 0x000fea0003800200 */
.L_x_35076:
        /* <DEDUP_REMOVED lines=56> */
.L_x_35082:
[----:B------:R-:W-:Y:S01]  /*78160*/  DMUL R2, RZ, R14 ;  /* 0x0000000eff027228 */ /* 0x000fe20000000000 */
[----:B------:R-:W-:-:S10]  /*78170*/  IMAD.MOV.U32 R0, RZ, RZ, RZ ;  /* 0x000000ffff007224 */ /* 0x000fd400078e00ff */
.L_x_35083:
[----:B------:R-:W-:Y:S05]  /*78180*/  BSYNC.RECONVERGENT B3 ;  /* 0x0000000000037941 */ /* 0x000fea0003800200 */
.L_x_35081:
        /* <DEDUP_REMOVED lines=30> */
.L_x_35050:
        /* <DEDUP_REMOVED lines=58> */
.L_x_35064:
[----:B------:R-:W-:Y:S05]  /*78710*/  BSYNC.RECONVERGENT B2 ;  /* 0x0000000000027941 */ /* 0x000fea0003800200 */
.L_x_35049:
        /* <DEDUP_REMOVED lines=133> */
.L_x_35091:
        /* <DEDUP_REMOVED lines=22> */
.L_x_35094:
[----:B------:R-:W-:Y:S05]  /*790d0*/  BSYNC.RECONVERGENT B3 ;  /* 0x0000000000037941 */ /* 0x000fea0003800200 */
.L_x_35093:
        /* <DEDUP_REMOVED lines=29> */
.L_x_35092:
[----:B------:R-:W-:Y:S05]  /*792b0*/  BSYNC.RECONVERGENT B2 ;  /* 0x0000000000027941 */ /* 0x000fea0003800200 */
.L_x_35090:
        /* <DEDUP_REMOVED lines=22> */
.L_x_35096:
[----:B------:R-:W-:Y:S05]  /*79420*/  BSYNC.RECONVERGENT B2 ;  /* 0x0000000000027941 */ /* 0x000fea0003800200 */
.L_x_35095:
        /* <DEDUP_REMOVED lines=84> */
.L_x_35098:
[----:B------:R-:W-:Y:S02]  /*79970*/  FSEL R2, RZ, 3.37028055040000000000e+12, P0 ;  /* 0x54442d18ff027808 */ /* 0x000fe40000000000 */
[----:B------:R-:W-:-:S07]  /*79980*/  FSEL R3, RZ, 2.1426990032196044922, P0 ;  /* 0x400921fbff037808 */ /* 0x000fce0000000000 */
.L_x_35099:
[----:B------:R-:W-:Y:S05]  /*79990*/  BSYNC.RECONVERGENT B0 ;  /* 0x0000000000007941 */ /* 0x000fea0003800200 */
.L_x_35097:
[----:B------:R-:W-:Y:S01]  /*799a0*/  DADD R40, |R40|, |R42| ;  /* 0x0000000028287229 */ /* 0x000fe2000000062a */
[----:B------:R-:W-:Y:S01]  /*799b0*/  LOP3.LUT R43, R3, 0x80000000, R43, 0xb8, !PT ;  /* 0x80000000032b7812 */ /* 0x000fe200078eb82b */
[----:B------:R-:W-:-:S06]  /*799c0*/  DMUL R8, R8, 0.5 ;  /* 0x3fe0000008087828 */ /* 0x000fcc0000000000 */
[----:B------:R-:W-:-:S06]  /*799d0*/  DSETP.NAN.AND P0, PT, R40, R40, PT ;  /* 0x000000282800722a */ /* 0x000fcc0003f08000 */
[----:B------:R-:W-:Y:S02]  /*799e0*/  FSEL R2, R40, R2, P0 ;  /* 0x0000000228027208 */ /* 0x000fe40000000000 */
[----:B------:R-:W-:Y:S01]  /*799f0*/  FSEL R3, R41, R43, P0 ;  /* 0x0000002b29037208 */ /* 0x000fe20000000000 */
[----:B------:R-:W-:Y:S06]  /*79a00*/  BRA `(.L_x_35100) ;  /* 0x0000006400d47947 */ /* 0x000fec0003800000 */
.L_x_35089:
        /* <DEDUP_REMOVED lines=101> */
.L_x_35103:
[----:B------:R-:W-:Y:S05]  /*7a060*/  BSYNC.RECONVERGENT B0 ;  /* 0x0000000000007941 */ /* 0x000fea0003800200 */
.L_x_35102:
        /* <DEDUP_REMOVED lines=8> */
.L_x_35105:
[----:B------:R-:W-:Y:S05]  /*7a0f0*/  BSYNC.RECONVERGENT B2 ;  /* 0x0000000000027941 */ /* 0x000fea0003800200 */
.L_x_35104:
        /* <DEDUP_REMOVED lines=84> */
.L_x_35107:
[----:B------:R-:W-:Y:S02]  /*7a640*/  FSEL R2, RZ, 3.37028055040000000000e+12, P0 ;  /* 0x54442d18ff027808 */ /* 0x000fe40000000000 */
[----:B------:R-:W-:-:S07]  /*7a650*/  FSEL R3, RZ, 2.1426990032196044922, P0 ;  /* 0x400921fbff037808 */ /* 0x000fce0000000000 */
.L_x_35108:
[----:B------:R-:W-:Y:S05]  /*7a660*/  BSYNC.RECONVERGENT B0 ;  /* 0x0000000000007941 */ /* 0x000fea0003800200 */
.L_x_35106:
[----:B------:R-:W-:Y:S01]  /*7a670*/  DADD R40, |R40|, |R42| ;  /* 0x0000000028287229 */ /* 0x000fe2000000062a */
[----:B------:R-:W-:Y:S01]  /*7a680*/  LOP3.LUT R43, R3, 0x80000000, R43, 0xb8, !PT ;  /* 0x80000000032b7812 */ /* 0x000fe200078eb82b */
[----:B------:R-:W-:-:S06]  /*7a690*/  DMUL R8, R8, 0.5 ;  /* 0x3fe0000008087828 */ /* 0x000fcc0000000000 */
[----:B------:R-:W-:-:S06]  /*7a6a0*/  DSETP.NAN.AND P0, PT, R40, R40, PT ;  /* 0x000000282800722a */ /* 0x000fcc0003f08000 */
[----:B------:R-:W-:Y:S02]  /*7a6b0*/  FSEL R2, R40, R2, P0 ;  /* 0x0000000228027208 */ /* 0x000fe40000000000 */
[----:B------:R-:W-:Y:S01]  /*7a6c0*/  FSEL R3, R41, R43, P0 ;  /* 0x0000002b29037208 */ /* 0x000fe20000000000 */
[----:B------:R-:W-:Y:S06]  /*7a6d0*/  BRA `(.L_x_35100) ;  /* 0x0000005800a07947 */ /* 0x000fec0003800000 */
.L_x_35101:
        /* <DEDUP_REMOVED lines=28> */
.L_x_35110:
        /* <DEDUP_REMOVED lines=81> */
.L_x_35109:
        /* <DEDUP_REMOVED lines=99> */
.L_x_35112:
        /* <DEDUP_REMOVED lines=22> */
.L_x_35115:
[----:B------:R-:W-:Y:S05]  /*7b540*/  BSYNC.RECONVERGENT B3 ;  /* 0x0000000000037941 */ /* 0x000fea0003800200 */
.L_x_35114:
        /* <DEDUP_REMOVED lines=29> */
.L_x_35113:
[----:B------:R-:W-:Y:S05]  /*7b720*/  BSYNC.RECONVERGENT B2 ;  /* 0x0000000000027941 */ /* 0x000fea0003800200 */
.L_x_35111:
        /* <DEDUP_REMOVED lines=26> */
.L_x_35117:
[----:B------:R-:W-:Y:S05]  /*7b8d0*/  BSYNC.RECONVERGENT B2 ;  /* 0x0000000000027941 */ /* 0x000fea0003800200 */
.L_x_35116:
        /* <DEDUP_REMOVED lines=84> */
.L_x_35119:
[----:B------:R-:W-:Y:S02]  /*7be20*/  FSEL R2, RZ, 3.37028055040000000000e+12, P0 ;  /* 0x54442d18ff027808 */ /* 0x000fe40000000000 */
[----:B------:R-:W-:-:S07]  /*7be30*/  FSEL R3, RZ, 2.1426990032196044922, P0 ;  /* 0x400921fbff037808 */ /* 0x000fce0000000000 */
.L_x_35120:
[----:B------:R-:W-:Y:S05]  /*7be40*/  BSYNC.RECONVERGENT B0 ;  /* 0x0000000000007941 */ /* 0x000fea0003800200 */
.L_x_35118:
[----:B------:R-:W-:Y:S01]  /*7be50*/  DADD R40, |R40|, |R42| ;  /* 0x0000000028287229 */ /* 0x000fe2000000062a */
[----:B------:R-:W-:Y:S01]  /*7be60*/  LOP3.LUT R43, R3, 0x80000000, R43, 0xb8, !PT ;  /* 0x80000000032b7812 */ /* 0x000fe200078eb82b */
[----:B------:R-:W-:-:S06]  /*7be70*/  DMUL R8, R44, 0.5 ;  /* 0x3fe000002c087828 */ /* 0x000fcc0000000000 */
[----:B------:R-:W-:-:S06]  /*7be80*/  DSETP.NAN.AND P0, PT, R40, R40, PT ;  /* 0x000000282800722a */ /* 0x000fcc0003f08000 */
[----:B------:R-:W-:Y:S02]  /*7be90*/  FSEL R2, R40, R2, P0 ;  /* 0x0000000228027208 */ /* 0x000fe40000000000 */
[----:B------:R-:W-:Y:S01]  /*7bea0*/  FSEL R3, R41, R43, P0 ;  /* 0x0000002b29037208 */ /* 0x000fe20000000000 */
[----:B------:R-:W-:Y:S06]  /*7beb0*/  BRA `(.L_x_35100) ;  /* 0x0000004000a87947 */ /* 0x000fec0003800000 */
.L_x_35088:
        /* <DEDUP_REMOVED lines=137> */
.L_x_35122:
[----:B------:R-:W-:Y:S05]  /*7c750*/  BSYNC.RECONVERGENT B0 ;  /* 0x0000000000007941 */ /* 0x000fea0003800200 */
.L_x_35121:
        /* <DEDUP_REMOVED lines=8> */
.L_x_35124:
[----:B------:R-:W-:Y:S05]  /*7c7e0*/  BSYNC.RECONVERGENT B2 ;  /* 0x0000000000027941 */ /* 0x000fea0003800200 */
.L_x_35123:
        /* <DEDUP_REMOVED lines=84> */
.L_x_35126:
[----:B------:R-:W-:Y:S02]  /*7cd30*/  FSEL R2, RZ, 3.37028055040000000000e+12, P0 ;  /* 0x54442d18ff027808 */ /* 0x000fe40000000000 */
[----:B------:R-:W-:-:S07]  /*7cd40*/  FSEL R3, RZ, 2.1426990032196044922, P0 ;  /* 0x400921fbff037808 */ /* 0x000fce0000000000 */
.L_x_35127:
[----:B------:R-:W-:Y:S05]  /*7cd50*/  BSYNC.RECONVERGENT B0 ;  /* 0x0000000000007941 */ /* 0x000fea0003800200 */
.L_x_35125:
[----:B------:R-:W-:Y:S01]  /*7cd60*/  DADD R40, |R40|, |R42| ;  /* 0x0000000028287229 */ /* 0x000fe2000000062a */
[----:B------:R-:W-:-:S07]  /*7cd70*/  LOP3.LUT R43, R3, 0x80000000, R43, 0xb8, !PT ;  /* 0x80000000032b7812 */ /* 0x000fce00078eb82b */
[----:B------:R-:W-:-:S06]  /*7cd80*/  DSETP.NAN.AND P0, PT, R40, R40, PT ;  /* 0x000000282800722a */ /* 0x000fcc0003f08000 */
[----:B------:R-:W-:Y:S02]  /*7cd90*/  FSEL R2, R40, R2, P0 ;  /* 0x0000000228027208 */ /* 0x000fe40000000000 */
[----:B------:R-:W-:Y:S01]  /*7cda0*/  FSEL R3, R41, R43, P0 ;  /* 0x0000002b29037208 */ /* 0x000fe20000000000 */
[----:B------:R-:W-:Y:S06]  /*7cdb0*/  BRA `(.L_x_35100) ;  /* 0x0000003000e87947 */ /* 0x000fec0003800000 */
.L_x_35087:
        /* <DEDUP_REMOVED lines=92> */
.L_x_35130:
        /* <DEDUP_REMOVED lines=22> */
.L_x_35133:
[----:B------:R-:W-:Y:S05]  /*7d4e0*/  BSYNC.RECONVERGENT B3 ;  /* 0x0000000000037941 */ /* 0x000fea0003800200 */
.L_x_35132:
        /* <DEDUP_REMOVED lines=29> */
.L_x_35131:
[----:B------:R-:W-:Y:S05]  /*7d6c0*/  BSYNC.RECONVERGENT B2 ;  /* 0x0000000000027941 */ /* 0x000fea0003800200 */
.L_x_35129:
        /* <DEDUP_REMOVED lines=87> */
.L_x_35128:
        /* <DEDUP_REMOVED lines=88> */
.L_x_35086:
        /* <DEDUP_REMOVED lines=25> */
.L_x_35135:
[----:B------:R-:W-:Y:S05]  /*7e350*/  BSYNC.RECONVERGENT B2 ;  /* 0x0000000000027941 */ /* 0x000fea0003800200 */
.L_x_35134:
        /* <DEDUP_REMOVED lines=23> */
.L_x_35137:
[----:B------:R-:W-:Y:S05]  /*7e4d0*/  BSYNC.RECONVERGENT B2 ;  /* 0x0000000000027941 */ /* 0x000fea0003800200 */
.L_x_35136:
        /* <DEDUP_REMOVED lines=140> */
.L_x_35139:
[----:B------:R-:W-:Y:S05]  /*7eda0*/  BSYNC.RECONVERGENT B0 ;  /* 0x0000000000007941 */ /* 0x000fea0003800200 */
.L_x_35138:
        /* <DEDUP_REMOVED lines=8> */
.L_x_35141:
[----:B------:R-:W-:Y:S05]  /*7ee30*/  BSYNC.RECONVERGENT B2 ;  /* 0x0000000000027941 */ /* 0x000fea0003800200 */
.L_x_35140:
        /* <DEDUP_REMOVED lines=84> */
.L_x_35143:
[----:B------:R-:W-:Y:S02]  /*7f380*/  FSEL R2, RZ, 3.37028055040000000000e+12, P0 ;  /* 0x54442d18ff027808 */ /* 0x000fe40000000000 */
[----:B------:R-:W-:-:S07]  /*7f390*/  FSEL R3, RZ, 2.1426990032196044922, P0 ;  /* 0x400921fbff037808 */ /* 0x000fce0000000000 */
.L_x_35144:
[----:B------:R-:W-:Y:S05]  /*7f3a0*/  BSYNC.RECONVERGENT B0 ;  /* 0x0000000000007941 */ /* 0x000fea0003800200 */
.L_x_35142:
[----:B------:R-:W-:Y:S01]  /*7f3b0*/  DADD R40, |R40|, |R42| ;  /* 0x0000000028287229 */ /* 0x000fe2000000062a */
[----:B------:R-:W-:Y:S01]  /*7f3c0*/  LOP3.LUT R43, R3, 0x80000000, R43, 0xb8, !PT ;  /* 0x80000000032b7812 */ /* 0x000fe200078eb82b */
[----:B------:R-:W-:-:S06]  /*7f3d0*/  DADD R8, R8, 1 ;  /* 0x3ff0000008087429 */ /* 0x000fcc0000000000 */
[----:B------:R-:W-:-:S06]  /*7f3e0*/  DSETP.NAN.AND P0, PT, R40, R40, PT ;  /* 0x000000282800722a */ /* 0x000fcc0003f08000 */
[----:B------:R-:W-:Y:S02]  /*7f3f0*/  FSEL R2, R40, R2, P0 ;  /* 0x0000000228027208 */ /* 0x000fe40000000000 */
[----:B------:R-:W-:Y:S01]  /*7f400*/  FSEL R3, R41, R43, P0 ;  /* 0x0000002b29037208 */ /* 0x000fe20000000000 */
[----:B------:R-:W-:Y:S06]  /*7f410*/  BRA `(.L_x_35100) ;  /* 0x0000000c00507947 */ /* 0x000fec0003800000 */
.L_x_35085:
        /* <DEDUP_REMOVED lines=111> */
.L_x_35146:
[----:B------:R-:W-:Y:S05]  /*7fb10*/  BSYNC.RECONVERGENT B0 ;  /* 0x0000000000007941 */ /* 0x000fea0003800200 */
.L_x_35145:
[----:B------:R-:W-:Y:S04]  /*7fb20*/  BSSY.RECONVERGENT B2, `(.L_x_35147) ;  /* 0x0000007000027945 */ /* 0x000fe80003800200 */
[----:B------:R-:W-:Y:S05]  /*7fb30*/  @P4 BRA P5, `(.L_x_35148) ;  /* 0x0000000000144947 */ /* 0x000fea0002800000 */
[----:B------:R-:W-:Y:S01]  /*7fb40*/  IMAD.MOV.U32 R0, RZ, RZ, R4 ;  /* 0x000000ffff007224 */ /* 0x000fe200078e0004 */
[----:B------:R-:W-:Y:S01]  /*7fb50*/  MOV R4, 0x7fb90 ;  /* 0x0007fb9000047802 */ /* 0x000fe20000000f00 */
[----:B------:R-:W-:Y:S02]  /*7fb60*/  IMAD.MOV.U32 R2, RZ, RZ, R10 ;  /* 0x000000ffff027224 */ /* 0x000fe400078e000a */
[----:B------:R-:W-:-:S07]  /*7fb70*/  IMAD.MOV.U32 R3, RZ, RZ, R11 ;  /* 0x000000ffff037224 */ /* 0x000fce00078e000b */
[----:B------:R-:W-:Y:S05]  /*7fb80*/  CALL.REL.NOINC `($__internal_76_$__cuda_sm20_div_rn_f64_full) ;  /* 0x0000020800b07944 */ /* 0x000fea0003c00000 */
.L_x_35148:
[----:B------:R-:W-:Y:S05]  /*7fb90*/  BSYNC.RECONVERGENT B2 ;  /* 0x0000000000027941 */ /* 0x000fea0003800200 */
.L_x_35147:
        /* <DEDUP_REMOVED lines=84> */
.L_x_35150:
[----:B------:R-:W-:Y:S02]  /*800e0*/  FSEL R2, RZ, 3.37028055040000000000e+12, P0 ;  /* 0x54442d18ff027808 */ /* 0x000fe40000000000 */
[----:B------:R-:W-:-:S07]  /*800f0*/  FSEL R3, RZ, 2.1426990032196044922, P0 ;  /* 0x400921fbff037808 */ /* 0x000fce0000000000 */
.L_x_35151:
[----:B------:R-:W-:Y:S05]  /*80100*/  BSYNC.RECONVERGENT B0 ;  /* 0x0000000000007941 */ /* 0x000fea0003800200 */
.L_x_35149:
[----:B------:R-:W-:Y:S01]  /*80110*/  DADD R40, |R40|, |R42| ;  /* 0x0000000028287229 */ /* 0x000fe2000000062a */
[----:B------:R-:W-:-:S07]  /*80120*/  LOP3.LUT R43, R3, 0x80000000, R43, 0xb8, !PT ;  /* 0x80000000032b7812 */ /* 0x000fce00078eb82b */
[----:B------:R-:W-:-:S06]  /*80130*/  DSETP.NAN.AND P0, PT, R40, R40, PT ;  /* 0x000000282800722a */ /* 0x000fcc0003f08000 */
[----:B------:R-:W-:Y:S02]  /*80140*/  FSEL R2, R40, R2, P0 ;  /* 0x0000000228027208 */ /* 0x000fe40000000000 */
[----:B------:R-:W-:-:S07]  /*80150*/  FSEL R3, R41, R43, P0 ;  /* 0x0000002b29037208 */ /* 0x000fce0000000000 */
.L_x_35100:
[----:B------:R-:W-:Y:S05]  /*80160*/  BSYNC.RECONVERGENT B1 ;  /* 0x0000000000017941 */ /* 0x000fea0003800200 */
.L_x_35084:
        /* <DEDUP_REMOVED lines=77> */
.L_x_35158:
[----:B------:R-:W-:Y:S05]  /*80640*/  BSYNC.RECONVERGENT B0 ;  /* 0x0000000000007941 */ /* 0x000fea0003800200 */
.L_x_35157:
        /* <DEDUP_REMOVED lines=25> */
.L_x_35162:
[----:B------:R-:W-:Y:S05]  /*807e0*/  BSYNC.RECONVERGENT B4 ;  /* 0x0000000000047941 */ /* 0x000fea0003800200 */
.L_x_35161:
[----:B------:R-:W-:Y:S01]  /*807f0*/  VIADD R0, R4, 0x1 ;  /* 0x0000000104007836 */ /* 0x000fe20000000000 */
[----:B------:R-:W-:Y:S06]  /*80800*/  BRA `(.L_x_35163) ;  /* 0x0000000000087947 */ /* 0x000fec0003800000 */
.L_x_35160:
[----:B------:R-:W-:Y:S01]  /*80810*/  DMUL R2, RZ, R42 ;  /* 0x0000002aff027228 */ /* 0x000fe20000000000 */
[----:B------:R-:W-:-:S10]  /*80820*/  IMAD.MOV.U32 R0, RZ, RZ, 0x1 ;  /* 0x00000001ff007424 */ /* 0x000fd400078e00ff */
.L_x_35163:
[----:B------:R-:W-:Y:S05]  /*80830*/  BSYNC.RECONVERGENT B3 ;  /* 0x0000000000037941 */ /* 0x000fea0003800200 */
.L_x_35159:
        /* <DEDUP_REMOVED lines=56> */
.L_x_35165:
[----:B------:R-:W-:Y:S01]  /*80bc0*/  DMUL R2, RZ, R42 ;  /* 0x0000002aff027228 */ /* 0x000fe20000000000 */
[----:B------:R-:W-:-:S10]  /*80bd0*/  IMAD.MOV.U32 R0, RZ, RZ, RZ ;  /* 0x000000ffff007224 */ /* 0x000fd400078e00ff */
.L_x_35166:
[----:B------:R-:W-:Y:S05]  /*80be0*/  BSYNC.RECONVERGENT B3 ;  /* 0x0000000000037941 */ /* 0x000fea0003800200 */
.L_x_35164:
        /* <DEDUP_REMOVED lines=32> */
.L_x_35156:
        /* <DEDUP_REMOVED lines=62> */
.L_x_35169:
[----:B------:R-:W-:Y:S05]  /*811d0*/  BSYNC.RECONVERGENT B0 ;  /* 0x0000000000007941 */ /* 0x000fea0003800200 */
.L_x_35168:
        /* <DEDUP_REMOVED lines=38> */
.L_x_35173:
[----:B------:R-:W-:Y:S05]  /*81440*/  BSYNC.RECONVERGENT B4 ;  /* 0x0000000000047941 */ /* 0x000fea0003800200 */
.L_x_35172:
[----:B------:R-:W-:Y:S01]  /*81450*/  VIADD R0, R4, 0x1 ;  /* 0x0000000104007836 */ /* 0x000fe20000000000 */
[----:B------:R-:W-:Y:S06]  /*81460*/  BRA `(.L_x_35174) ;  /* 0x0000000000087947 */ /* 0x000fec0003800000 */
.L_x_35171:
[----:B------:R-:W-:Y:S01]  /*81470*/  DMUL R2, RZ, R42 ;  /* 0x0000002aff027228 */ /* 0x000fe20000000000 */
[----:B------:R-:W-:-:S10]  /*81480*/  IMAD.MOV.U32 R0, RZ, RZ, 0x1 ;  /* 0x00000001ff007424 */ /* 0x000fd400078e00ff */
.L_x_35174:
[----:B------:R-:W-:Y:S05]  /*81490*/  BSYNC.RECONVERGENT B3 ;  /* 0x0000000000037941 */ /* 0x000fea0003800200 */
.L_x_35170:
        /* <DEDUP_REMOVED lines=58> */
.L_x_35176:
[----:B------:R-:W-:Y:S01]  /*81840*/  DMUL R2, RZ, R42 ;  /* 0x0000002aff027228 */ /* 0x000fe20000000000 */
[----:B------:R-:W-:-:S10]  /*81850*/  IMAD.MOV.U32 R0, RZ, RZ, RZ ;  /* 0x000000ffff007224 */ /* 0x000fd400078e00ff */
.L_x_35177:
[----:B------:R-:W-:Y:S05]  /*81860*/  BSYNC.RECONVERGENT B3 ;  /* 0x0000000000037941 */ /* 0x000fea0003800200 */
.L_x_35175:
        /* <DEDUP_REMOVED lines=35> */
.L_x_35155:
        /* <DEDUP_REMOVED lines=10> */
.L_x_35178:
[----:B------:R-:W-:-:S10]  /*81b40*/  DADD R40, R42, -R42 ;  /* 0x000000002a287229 */ /* 0x000fd4000000082a */
[----:B------:R-:W-:Y:S02]  /*81b50*/  IMAD.MOV.U32 R42, RZ, RZ, R40 ;  /* 0x000000ffff2a7224 */ /* 0x000fe400078e0028 */
[----:B------:R-:W-:Y:S01]  /*81b60*/  IMAD.MOV.U32 R43, RZ, RZ, R41 ;  /* 0x000000ffff2b7224 */ /* 0x000fe200078e0029 */
[----:B------:R-:W-:Y:S06]  /*81b70*/  BRA `(.L_x_35167) ;  /* 0x0000000800cc7947 */ /* 0x000fec0003800000 */
.L_x_35154:
        /* <DEDUP_REMOVED lines=26> */
.L_x_35182:
[----:B------:R-:W-:Y:S05]  /*81d20*/  BSYNC.RECONVERGENT B4 ;  /* 0x0000000000047941 */ /* 0x000fea0003800200 */
.L_x_35181:
[----:B------:R-:W-:Y:S01]  /*81d30*/  VIADD R0, R4, 0x1 ;  /* 0x0000000104007836 */ /* 0x000fe20000000000 */
[----:B------:R-:W-:Y:S06]  /*81d40*/  BRA `(.L_x_35183) ;  /* 0x0000000000087947 */ /* 0x000fec0003800000 */
.L_x_35180:
[----:B------:R-:W-:Y:S01]  /*81d50*/  DMUL R2, RZ, R42 ;  /* 0x0000002aff027228 */ /* 0x000fe20000000000 */
[----:B------:R-:W-:-:S10]  /*81d60*/  IMAD.MOV.U32 R0, RZ, RZ, 0x1 ;  /* 0x00000001ff007424 */ /* 0x000fd400078e00ff */
.L_x_35183:
[----:B------:R-:W-:Y:S05]  /*81d70*/  BSYNC.RECONVERGENT B3 ;  /* 0x0000000000037941 */ /* 0x000fea0003800200 */
.L_x_35179:
        /* <DEDUP_REMOVED lines=56> */
.L_x_35185:
[----:B------:R-:W-:Y:S01]  /*82100*/  DMUL R2, RZ, R42 ;  /* 0x0000002aff027228 */ /* 0x000fe20000000000 */
[----:B------:R-:W-:-:S10]  /*82110*/  IMAD.MOV.U32 R0, RZ, RZ, RZ ;  /* 0x000000ffff007224 */ /* 0x000fd400078e00ff */
.L_x_35186:
[----:B------:R-:W-:Y:S05]  /*82120*/  BSYNC.RECONVERGENT B3 ;  /* 0x0000000000037941 */ /* 0x000fea0003800200 */
.L_x_35184:
        /* <DEDUP_REMOVED lines=30> */
.L_x_35153:
        /* <DEDUP_REMOVED lines=58> */
.L_x_35167:
[----:B------:R-:W-:Y:S05]  /*826b0*/  BSYNC.RECONVERGENT B2 ;  /* 0x0000000000027941 */ /* 0x000fea0003800200 */
.L_x_35152:
        /* <DEDUP_REMOVED lines=133> */
.L_x_35194:
        /* <DEDUP_REMOVED lines=22> */
.L_x_35197:
[----:B------:R-:W-:Y:S05]  /*83070*/  BSYNC.RECONVERGENT B3 ;  /* 0x0000000000037941 */ /* 0x000fea0003800200 */
.L_x_35196:
        /* <DEDUP_REMOVED lines=29> */
.L_x_35195:
[----:B------:R-:W-:Y:S05]  /*83250*/  BSYNC.RECONVERGENT B2 ;  /* 0x0000000000027941 */ /* 0x000fea0003800200 */
.L_x_35193:
        /* <DEDUP_REMOVED lines=22> */
.L_x_35199:
[----:B------:R-:W-:Y:S05]  /*833c0*/  BSYNC.RECONVERGENT B2 ;  /* 0x0000000000027941 */ /* 0x000fea0003800200 */
.L_x_35198:
        /* <DEDUP_REMOVED lines=84> */
.L_x_35201:
[----:B------:R-:W-:Y:S02]  /*83910*/  FSEL R2, RZ, 3.37028055040000000000e+12, P0 ;  /* 0x54442d18ff027808 */ /* 0x000fe40000000000 */
[----:B------:R-:W-:-:S07]  /*83920*/  FSEL R3, RZ, 2.1426990032196044922, P0 ;  /* 0x400921fbff037808 */ /* 0x000fce0000000000 */
.L_x_35202:
[----:B------:R-:W-:Y:S05]  /*83930*/  BSYNC.RECONVERGENT B0 ;  /* 0x0000000000007941 */ /* 0x000fea0003800200 */
.L_x_35200:
[----:B------:R-:W-:Y:S01]  /*83940*/  DADD R28, |R28|, |R30| ;  /* 0x000000001c1c7229 */ /* 0x000fe2000000061e */
[----:B------:R-:W-:Y:S01]  /*83950*/  LOP3.LUT R31, R3, 0x80000000, R31, 0xb8, !PT ;  /* 0x80000000031f7812 */ /* 0x000fe200078eb81f */
[----:B------:R-:W-:-:S06]  /*83960*/  DMUL R8, R8, 0.5 ;  /* 0x3fe0000008087828 */ /* 0x000fcc0000000000 */
[----:B------:R-:W-:-:S06]  /*83970*/  DSETP.NAN.AND P0, PT, R28, R28, PT ;  /* 0x0000001c1c00722a */ /* 0x000fcc0003f08000 */
[----:B------:R-:W-:Y:S02]  /*83980*/  FSEL R2, R28, R2, P0 ;  /* 0x000000021c027208 */ /* 0x000fe40000000000 */
[----:B------:R-:W-:Y:S01]  /*83990*/  FSEL R3, R29, R31, P0 ;  /* 0x0000001f1d037208 */ /* 0x000fe20000000000 */
[----:B------:R-:W-:Y:S06]  /*839a0*/  BRA `(.L_x_35203) ;  /* 0x0000006400d47947 */ /* 0x000fec0003800000 */
.L_x_35192:
        /* <DEDUP_REMOVED lines=101> */
.L_x_35206:
[----:B------:R-:W-:Y:S05]  /*84000*/  BSYNC.RECONVERGENT B0 ;  /* 0x0000000000007941 */ /* 0x000fea0003800200 */
.L_x_35205:
        /* <DEDUP_REMOVED lines=8> */
.L_x_35208:
[----:B------:R-:W-:Y:S05]  /*84090*/  BSYNC.RECONVERGENT B2 ;  /* 0x0000000000027941 */ /* 0x000fea0003800200 */
.L_x_35207:
        /* <DEDUP_REMOVED lines=84> */
.L_x_35210:
[----:B------:R-:W-:Y:S02]  /*845e0*/  FSEL R2, RZ, 3.37028055040000000000e+12, P0 ;  /* 0x54442d18ff027808 */ /* 0x000fe40000000000 */
[----:B------:R-:W-:-:S07]  /*845f0*/  FSEL R3, RZ, 2.1426990032196044922, P0 ;  /* 0x400921fbff037808 */ /* 0x000fce0000000000 */
.L_x_35211:
[----:B------:R-:W-:Y:S05]  /*84600*/  BSYNC.RECONVERGENT B0 ;  /* 0x0000000000007941 */ /* 0x000fea0003800200 */
.L_x_35209:
[----:B------:R-:W-:Y:S01]  /*84610*/  DADD R28, |R28|, |R30| ;  /* 0x000000001c1c7229 */ /* 0x000fe2000000061e */
[----:B------:R-:W-:Y:S01]  /*84620*/  LOP3.LUT R31, R3, 0x80000000, R31, 0xb8, !PT ;  /* 0x80000000031f7812 */ /* 0x000fe200078eb81f */
[----:B------:R-:W-:-:S06]  /*84630*/  DMUL R8, R8, 0.5 ;  /* 0x3fe0000008087828 */ /* 0x000fcc0000000000 */
[----:B------:R-:W-:-:S06]  /*84640*/  DSETP.NAN.AND P0, PT, R28, R28, PT ;  /* 0x0000001c1c00722a */ /* 0x000fcc0003f08000 */
[----:B------:R-:W-:Y:S02]  /*84650*/  FSEL R2, R28, R2, P0 ;  /* 0x000000021c027208 */ /* 0x000fe40000000000 */
[----:B------:R-:W-:Y:S01]  /*84660*/  FSEL R3, R29, R31, P0 ;  /* 0x0000001f1d037208 */ /* 0x000fe20000000000 */
[----:B------:R-:W-:Y:S06]  /*84670*/  BRA `(.L_x_35203) ;  /* 0x0000005800a07947 */ /* 0x000fec0003800000 */
.L_x_35204:
        /* <DEDUP_REMOVED lines=28> */
.L_x_35213:
        /* <DEDUP_REMOVED lines=81> */
.L_x_35212:
        /* <DEDUP_REMOVED lines=99> */
.L_x_35215:
        /* <DEDUP_REMOVED lines=22> */
.L_x_35218:
[----:B------:R-:W-:Y:S05]  /*854e0*/  BSYNC.RECONVERGENT B3 ;  /* 0x0000000000037941 */ /* 0x000fea0003800200 */
.L_x_35217:
        /* <DEDUP_REMOVED lines=29> */
.L_x_35216:
[----:B------:R-:W-:Y:S05]  /*856c0*/  BSYNC.RECONVERGENT B2 ;  /* 0x0000000000027941 */ /* 0x000fea0003800200 */
.L_x_35214:
        /* <DEDUP_REMOVED lines=26> */
.L_x_35220:
[----:B------:R-:W-:Y:S05]  /*85870*/  BSYNC.RECONVERGENT B2 ;  /* 0x0000000000027941 */ /* 0x000fea0003800200 */
.L_x_35219:
        /* <DEDUP_REMOVED lines=84> */
.L_x_35222:
[----:B------:R-:W-:Y:S02]  /*85dc0*/  FSEL R2, RZ, 3.37028055040000000000e+12, P0 ;  /* 0x54442d18ff027808 */ /* 0x000fe40000000000 */
[----:B------:R-:W-:-:S07]  /*85dd0*/  FSEL R3, RZ, 2.1426990032196044922, P0 ;  /* 0x400921fbff037808 */ /* 0x000fce0000000000 */
.L_x_35223:
[----:B------:R-:W-:Y:S05]  /*85de0*/  BSYNC.RECONVERGENT B0 ;  /* 0x0000000000007941 */ /* 0x000fea0003800200 */
.L_x_35221:
[----:B------:R-:W-:Y:S01]  /*85df0*/  DADD R28, |R28|, |R30| ;  /* 0x000000001c1c7229 */ /* 0x000fe2000000061e */
[----:B------:R-:W-:Y:S01]  /*85e00*/  LOP3.LUT R31, R3, 0x80000000, R31, 0xb8, !PT ;  /* 0x80000000031f7812 */ /* 0x000fe200078eb81f */
[----:B------:R-:W-:-:S06]  /*85e10*/  DMUL R8, R44, 0.5 ;  /* 0x3fe000002c087828 */ /* 0x000fcc0000000000 */
[----:B------:R-:W-:-:S06]  /*85e20*/  DSETP.NAN.AND P0, PT, R28, R28, PT ;  /* 0x0000001c1c00722a */ /* 0x000fcc0003f08000 */
[----:B------:R-:W-:Y:S02]  /*85e30*/  FSEL R2, R28, R2, P0 ;  /* 0x000000021c027208 */ /* 0x000fe40000000000 */
[----:B------:R-:W-:Y:S01]  /*85e40*/  FSEL R3, R29, R31, P0 ;  /* 0x0000001f1d037208 */ /* 0x000fe20000000000 */
[----:B------:R-:W-:Y:S06]  /*85e50*/  BRA `(.L_x_35203) ;  /* 0x0000004000a87947 */ /* 0x000fec0003800000 */
.L_x_35191:
        /* <DEDUP_REMOVED lines=137> */
.L_x_35225:
[----:B------:R-:W-:Y:S05]  /*866f0*/  BSYNC.RECONVERGENT B0 ;  /* 0x0000000000007941 */ /* 0x000fea0003800200 */
.L_x_35224:
        /* <DEDUP_REMOVED lines=8> */
.L_x_35227:
[----:B------:R-:W-:Y:S05]  /*86780*/  BSYNC.RECONVERGENT B2 ;  /* 0x0000000000027941 */ /* 0x000fea0003800200 */
.L_x_35226:
        /* <DEDUP_REMOVED lines=84> */
.L_x_35229:
[----:B------:R-:W-:Y:S02]  /*86cd0*/  FSEL R2, RZ, 3.37028055040000000000e+12, P0 ;  /* 0x54442d18ff027808 */ /* 0x000fe40000000000 */
[----:B------:R-:W-:-:S07]  /*86ce0*/  FSEL R3, RZ, 2.1426990032196044922, P0 ;  /* 0x400921fbff037808 */ /* 0x000fce0000000000 */
.L_x_35230:
[----:B------:R-:W-:Y:S05]  /*86cf0*/  BSYNC.RECONVERGENT B0 ;  /* 0x0000000000007941 */ /* 0x000fea0003800200 */
.L_x_35228:
[----:B------:R-:W-:Y:S01]  /*86d00*/  DADD R28, |R28|, |R30| ;  /* 0x000000001c1c7229 */ /* 0x000fe2000000061e */
[----:B------:R-:W-:-:S07]  /*86d10*/  LOP3.LUT R31, R3, 0x80000000, R31, 0xb8, !PT ;  /* 0x80000000031f7812 */ /* 0x000fce00078eb81f */
[----:B------:R-:W-:-:S06]  /*86d20*/  DSETP.NAN.AND P0, PT, R28, R28, PT ;  /* 0x0000001c1c00722a */ /* 0x000fcc0003f08000 */
[----:B------:R-:W-:Y:S02]  /*86d30*/  FSEL R2, R28, R2, P0 ;  /* 0x000000021c027208 */ /* 0x000fe40000000000 */
[----:B------:R-:W-:Y:S01]  /*86d40*/  FSEL R3, R29, R31, P0 ;  /* 0x0000001f1d037208 */ /* 0x000fe20000000000 */
[----:B------:R-:W-:Y:S06]  /*86d50*/  BRA `(.L_x_35203) ;  /* 0x0000003000e87947 */ /* 0x000fec0003800000 */
.L_x_35190:
        /* <DEDUP_REMOVED lines=92> */
.L_x_35233:
        /* <DEDUP_REMOVED lines=22> */
.L_x_35236:
[----:B------:R-:W-:Y:S05]  /*87480*/  BSYNC.RECONVERGENT B3 ;  /* 0x0000000000037941 */ /* 0x000fea0003800200 */
.L_x_35235:
        /* <DEDUP_REMOVED lines=29> */
.L_x_35234:
[----:B------:R-:W-:Y:S05]  /*87660*/  BSYNC.RECONVERGENT B2 ;  /* 0x0000000000027941 */ /* 0x000fea0003800200 */
.L_x_35232:
        /* <DEDUP_REMOVED lines=87> */
.L_x_35231:
        /* <DEDUP_REMOVED lines=88> */
.L_x_35189:
        /* <DEDUP_REMOVED lines=25> */
.L_x_35238:
[----:B------:R-:W-:Y:S05]  /*882f0*/  BSYNC.RECONVERGENT B2 ;  /* 0x0000000000027941 */ /* 0x000fea0003800200 */
.L_x_35237:
        /* <DEDUP_REMOVED lines=23> */
.L_x_35240:
[----:B------:R-:W-:Y:S05]  /*88470*/  BSYNC.RECONVERGENT B2 ;  /* 0x0000000000027941 */ /* 0x000fea0003800200 */
.L_x_35239:
        /* <DEDUP_REMOVED lines=140> */
.L_x_35242:
[----:B------:R-:W-:Y:S05]  /*88d40*/  BSYNC.RECONVERGENT B0 ;  /* 0x0000000000007941 */ /* 0x000fea0003800200 */
.L_x_35241:
        /* <DEDUP_REMOVED lines=8> */
.L_x_35244:
[----:B------:R-:W-:Y:S05]  /*88dd0*/  BSYNC.RECONVERGENT B2 ;  /* 0x0000000000027941 */ /* 0x000fea0003800200 */
.L_x_35243:
        /* <DEDUP_REMOVED lines=84> */
.L_x_35246:
[----:B------:R-:W-:Y:S02]  /*89320*/  FSEL R2, RZ, 3.37028055040000000000e+12, P0 ;  /* 0x54442d18ff027808 */ /* 0x000fe40000000000 */
[----:B------:R-:W-:-:S07]  /*89330*/  FSEL R3, RZ, 2.1426990032196044922, P0 ;  /* 0x400921fbff037808 */ /* 0x000fce0000000000 */
.L_x_35247:
[----:B------:R-:W-:Y:S05]  /*89340*/  BSYNC.RECONVERGENT B0 ;  /* 0x0000000000007941 */ /* 0x000fea0003800200 */
.L_x_35245:
[----:B------:R-:W-:Y:S01]  /*89350*/  DADD R28, |R28|, |R30| ;  /* 0x000000001c1c7229 */ /* 0x000fe2000000061e */
[----:B------:R-:W-:Y:S01]  /*89360*/  LOP3.LUT R31, R3, 0x80000000, R31, 0xb8, !PT ;  /* 0x80000000031f7812 */ /* 0x000fe200078eb81f */
[----:B------:R-:W-:-:S06]  /*89370*/  DADD R8, R8, 1 ;  /* 0x3ff0000008087429 */ /* 0x000fcc0000000000 */
[----:B------:R-:W-:-:S06]  /*89380*/  DSETP.NAN.AND P0, PT, R28, R28, PT ;  /* 0x0000001c1c00722a */ /* 0x000fcc0003f08000 */
[----:B------:R-:W-:Y:S02]  /*89390*/  FSEL R2, R28, R2, P0 ;  /* 0x000000021c027208 */ /* 0x000fe40000000000 */
[----:B------:R-:W-:Y:S01]  /*893a0*/  FSEL R3, R29, R31, P0 ;  /* 0x0000001f1d037208 */ /* 0x000fe20000000000 */
[----:B------:R-:W-:Y:S06]  /*893b0*/  BRA `(.L_x_35203) ;  /* 0x0000000c00507947 */ /* 0x000fec0003800000 */
.L_x_35188:
        /* <DEDUP_REMOVED lines=111> */
.L_x_35249:
[----:B------:R-:W-:Y:S05]  /*89ab0*/  BSYNC.RECONVERGENT B0 ;  /* 0x0000000000007941 */ /* 0x000fea0003800200 */
.L_x_35248:
[----:B------:R-:W-:Y:S04]  /*89ac0*/  BSSY.RECONVERGENT B2, `(.L_x_35250) ;  /* 0x0000007000027945 */ /* 0x000fe80003800200 */
[----:B------:R-:W-:Y:S05]  /*89ad0*/  @P4 BRA P5, `(.L_x_35251) ;  /* 0x0000000000144947 */ /* 0x000fea0002800000 */
[----:B------:R-:W-:Y:S01]  /*89ae0*/  IMAD.MOV.U32 R0, RZ, RZ, R4 ;  /* 0x000000ffff007224 */ /* 0x000fe200078e0004 */
[----:B------:R-:W-:Y:S01]  /*89af0*/  MOV R4, 0x89b30 ;  /* 0x00089b3000047802 */ /* 0x000fe20000000f00 */
[----:B------:R-:W-:Y:S02]  /*89b00*/  IMAD.MOV.U32 R2, RZ, RZ, R10 ;  /* 0x000000ffff027224 */ /* 0x000fe400078e000a */
[----:B------:R-:W-:-:S07]  /*89b10*/  IMAD.MOV.U32 R3, RZ, RZ, R11 ;  /* 0x000000ffff037224 */ /* 0x000fce00078e000b */
[----:B------:R-:W-:Y:S05]  /*89b20*/  CALL.REL.NOINC `($__internal_76_$__cuda_sm20_div_rn_f64_full) ;  /* 0x0000016800c87944 */ /* 0x000fea0003c00000 */
.L_x_35251:
[----:B------:R-:W-:Y:S05]  /*89b30*/  BSYNC.RECONVERGENT B2 ;  /* 0x0000000000027941 */ /* 0x000fea0003800200 */
.L_x_35250:
        /* <DEDUP_REMOVED lines=84> */
.L_x_35253:
[----:B------:R-:W-:Y:S02]  /*8a080*/  FSEL R2, RZ, 3.37028055040000000000e+12, P0 ;  /* 0x54442d18ff027808 */ /* 0x000fe40000000000 */
[----:B------:R-:W-:-:S07]  /*8a090*/  FSEL R3, RZ, 2.1426990032196044922, P0 ;  /* 0x400921fbff037808 */ /* 0x000fce0000000000 */
.L_x_35254:
[----:B------:R-:W-:Y:S05]  /*8a0a0*/  BSYNC.RECONVERGENT B0 ;  /* 0x0000000000007941 */ /* 0x000fea0003800200 */
.L_x_35252:
[----:B------:R-:W-:Y:S01]  /*8a0b0*/  DADD R28, |R28|, |R30| ;  /* 0x000000001c1c7229 */ /* 0x000fe2000000061e */
[----:B------:R-:W-:-:S07]  /*8a0c0*/  LOP3.LUT R31, R3, 0x80000000, R31, 0xb8, !PT ;  /* 0x80000000031f7812 */ /* 0x000fce00078eb81f */
[----:B------:R-:W-:-:S06]  /*8a0d0*/  DSETP.NAN.AND P0, PT, R28, R28, PT ;  /* 0x0000001c1c00722a */ /* 0x000fcc0003f08000 */
[----:B------:R-:W-:Y:S02]  /*8a0e0*/  FSEL R2, R28, R2, P0 ;  /* 0x000000021c027208 */ /* 0x000fe40000000000 */
[----:B------:R-:W-:-:S07]  /*8a0f0*/  FSEL R3, R29, R31, P0 ;  /* 0x0000001f1d037208 */ /* 0x000fce0000000000 */
.L_x_35203:
[----:B------:R-:W-:Y:S05]  /*8a100*/  BSYNC.RECONVERGENT B1 ;  /* 0x0000000000017941 */ /* 0x000fea0003800200 */
.L_x_35187:
        /* <DEDUP_REMOVED lines=77> */
.L_x_35261:
[----:B------:R-:W-:Y:S05]  /*8a5e0*/  BSYNC.RECONVERGENT B0 ;  /* 0x0000000000007941 */ /* 0x000fea0003800200 */
.L_x_35260:
        /* <DEDUP_REMOVED lines=25> */
.L_x_35265:
[----:B------:R-:W-:Y:S05]  /*8a780*/  BSYNC.RECONVERGENT B4 ;  /* 0x0000000000047941 */ /* 0x000fea0003800200 */
.L_x_35264:
[----:B------:R-:W-:Y:S01]  /*8a790*/  VIADD R0, R4, 0x1 ;  /* 0x0000000104007836 */ /* 0x000fe20000000000 */
[----:B------:R-:W-:Y:S06]  /*8a7a0*/  BRA `(.L_x_35266) ;  /* 0x0000000000087947 */ /* 0x000fec0003800000 */
.L_x_35263:
[----:B------:R-:W-:Y:S01]  /*8a7b0*/  DMUL R2, RZ, R30 ;  /* 0x0000001eff027228 */ /* 0x000fe20000000000 */
[----:B------:R-:W-:-:S10]  /*8a7c0*/  IMAD.MOV.U32 R0, RZ, RZ, 0x1 ;  /* 0x00000001ff007424 */ /* 0x000fd400078e00ff */
.L_x_35266:
[----:B------:R-:W-:Y:S05]  /*8a7d0*/  BSYNC.RECONVERGENT B3 ;  /* 0x0000000000037941 */ /* 0x000fea0003800200 */
.L_x_35262:
        /* <DEDUP_REMOVED lines=56> */
.L_x_35268:
[----:B------:R-:W-:Y:S01]  /*8ab60*/  DMUL R2, RZ, R30 ;  /* 0x0000001eff027228 */ /* 0x000fe20000000000 */
[----:B------:R-:W-:-:S10]  /*8ab70*/  IMAD.MOV.U32 R0, RZ, RZ, RZ ;  /* 0x000000ffff007224 */ /* 0x000fd400078e00ff */
.L_x_35269:
[----:B------:R-:W-:Y:S05]  /*8ab80*/  BSYNC.RECONVERGENT B3 ;  /* 0x0000000000037941 */ /* 0x000fea0003800200 */
.L_x_35267:
        /* <DEDUP_REMOVED lines=32> */
.L_x_35259:
        /* <DEDUP_REMOVED lines=62> */
.L_x_35272:
[----:B------:R-:W-:Y:S05]  /*8b170*/  BSYNC.RECONVERGENT B0 ;  /* 0x0000000000007941 */ /* 0x000fea0003800200 */
.L_x_35271:
        /* <DEDUP_REMOVED lines=38> */
.L_x_35276:
[----:B------:R-:W-:Y:S05]  /*8b3e0*/  BSYNC.RECONVERGENT B4 ;  /* 0x0000000000047941 */ /* 0x000fea0003800200 */
.L_x_35275:
[----:B------:R-:W-:Y:S01]  /*8b3f0*/  VIADD R0, R4, 0x1 ;  /* 0x0000000104007836 */ /* 0x000fe20000000000 */
[----:B------:R-:W-:Y:S06]  /*8b400*/  BRA `(.L_x_35277) ;  /* 0x0000000000087947 */ /* 0x000fec0003800000 */
.L_x_35274:
[----:B------:R-:W-:Y:S01]  /*8b410*/  DMUL R2, RZ, R30 ;  /* 0x0000001eff027228 */ /* 0x000fe20000000000 */
[----:B------:R-:W-:-:S10]  /*8b420*/  IMAD.MOV.U32 R0, RZ, RZ, 0x1 ;  /* 0x00000001ff007424 */ /* 0x000fd400078e00ff */
.L_x_35277:
[----:B------:R-:W-:Y:S05]  /*8b430*/  BSYNC.RECONVERGENT B3 ;  /* 0x0000000000037941 */ /* 0x000fea0003800200 */
.L_x_35273:
        /* <DEDUP_REMOVED lines=58> */
.L_x_35279:
[----:B------:R-:W-:Y:S01]  /*8b7e0*/  DMUL R2, RZ, R30 ;  /* 0x0000001eff027228 */ /* 0x000fe20000000000 */
[----:B------:R-:W-:-:S10]  /*8b7f0*/  IMAD.MOV.U32 R0, RZ, RZ, RZ ;  /* 0x000000ffff007224 */ /* 0x000fd400078e00ff */
.L_x_35280:
[----:B------:R-:W-:Y:S05]  /*8b800*/  BSYNC.RECONVERGENT B3 ;  /* 0x0000000000037941 */ /* 0x000fea0003800200 */
.L_x_35278:
        /* <DEDUP_REMOVED lines=35> */
.L_x_35258:
        /* <DEDUP_REMOVED lines=10> */
.L_x_35281:
[----:B------:R-:W-:-:S10]  /*8bae0*/  DADD R28, R30, -R30 ;  /* 0x000000001e1c7229 */ /* 0x000fd4000000081e */
[----:B------:R-:W-:Y:S02]  /*8baf0*/  IMAD.MOV.U32 R30, RZ, RZ, R28 ;  /* 0x000000ffff1e7224 */ /* 0x000fe400078e001c */
[----:B------:R-:W-:Y:S01]  /*8bb00*/  IMAD.MOV.U32 R31, RZ, RZ, R29 ;  /* 0x000000ffff1f7224 */ /* 0x000fe200078e001d */
[----:B------:R-:W-:Y:S06]  /*8bb10*/  BRA `(.L_x_35270) ;  /* 0x0000000800cc7947 */ /* 0x000fec0003800000 */
.L_x_35257:
        /* <DEDUP_REMOVED lines=26> */
.L_x_35285:
[----:B------:R-:W-:Y:S05]  /*8bcc0*/  BSYNC.RECONVERGENT B4 ;  /* 0x0000000000047941 */ /* 0x000fea0003800200 */
.L_x_35284:
[----:B------:R-:W-:Y:S01]  /*8bcd0*/  VIADD R0, R4, 0x1 ;  /* 0x0000000104007836 */ /* 0x000fe20000000000 */
[----:B------:R-:W-:Y:S06]  /*8bce0*/  BRA `(.L_x_35286) ;  /* 0x0000000000087947 */ /* 0x000fec0003800000 */
.L_x_35283:
[----:B------:R-:W-:Y:S01]  /*8bcf0*/  DMUL R2, RZ, R30 ;  /* 0x0000001eff027228 */ /* 0x000fe20000000000 */
[----:B------:R-:W-:-:S10]  /*8bd00*/  IMAD.MOV.U32 R0, RZ, RZ, 0x1 ;  /* 0x00000001ff007424 */ /* 0x000fd400078e00ff */
.L_x_35286:
[----:B------:R-:W-:Y:S05]  /*8bd10*/  BSYNC.RECONVERGENT B3 ;  /* 0x0000000000037941 */ /* 0x000fea0003800200 */
.L_x_35282:
        /* <DEDUP_REMOVED lines=56> */
.L_x_35288:
[----:B------:R-:W-:Y:S01]  /*8c0a0*/  DMUL R2, RZ, R30 ;  /* 0x0000001eff027228 */ /* 0x000fe20000000000 */
[----:B------:R-:W-:-:S10]  /*8c0b0*/  IMAD.MOV.U32 R0, RZ, RZ, RZ ;  /* 0x000000ffff007224 */ /* 0x000fd400078e00ff */
.L_x_35289:
[----:B------:R-:W-:Y:S05]  /*8c0c0*/  BSYNC.RECONVERGENT B3 ;  /* 0x0000000000037941 */ /* 0x000fea0003800200 */
.L_x_35287:
        /* <DEDUP_REMOVED lines=30> */
.L_x_35256:
        /* <DEDUP_REMOVED lines=58> */
.L_x_35270:
[----:B------:R-:W-:Y:S05]  /*8c650*/  BSYNC.RECONVERGENT B2 ;  /* 0x0000000000027941 */ /* 0x000fea0003800200 */
.L_x_35255:
        /* <DEDUP_REMOVED lines=133> */
.L_x_35297:
        /* <DEDUP_REMOVED lines=22> */
.L_x_35300:
[----:B------:R-:W-:Y:S05]  /*8d010*/  BSYNC.RECONVERGENT B3 ;  /* 0x0000000000037941 */ /* 0x000fea0003800200 */
.L_x_35299:
        /* <DEDUP_REMOVED lines=29> */
.L_x_35298:
[----:B------:R-:W-:Y:S05]  /*8d1f0*/  BSYNC.RECONVERGENT B2 ;  /* 0x0000000000027941 */ /* 0x000fea0003800200 */
.L_x_35296:
        /* <DEDUP_REMOVED lines=22> */
.L_x_35302:
[----:B------:R-:W-:Y:S05]  /*8d360*/  BSYNC.RECONVERGENT B2 ;  /* 0x0000000000027941 */ /* 0x000fea0003800200 */
.L_x_35301:
        /* <DEDUP_REMOVED lines=84> */
.L_x_35304:
[----:B------:R-:W-:Y:S02]  /*8d8b0*/  FSEL R2, RZ, 3.37028055040000000000e+12, P0 ;  /* 0x54442d18ff027808 */ /* 0x000fe40000000000 */
[----:B------:R-:W-:-:S07]  /*8d8c0*/  FSEL R3, RZ, 2.1426990032196044922, P0 ;  /* 0x400921fbff037808 */ /* 0x000fce0000000000 */
.L_x_35305:
[----:B------:R-:W-:Y:S05]  /*8d8d0*/  BSYNC.RECONVERGENT B0 ;  /* 0x0000000000007941 */ /* 0x000fea0003800200 */
.L_x_35303:
[----:B------:R-:W-:Y:S01]  /*8d8e0*/  DADD R36, |R36|, |R38| ;  /* 0x0000000024247229 */ /* 0x000fe20000000626 */
[----:B------:R-:W-:Y:S01]  /*8d8f0*/  LOP3.LUT R39, R3, 0x80000000, R39, 0xb8, !PT ;  /* 0x8000000003277812 */ /* 0x000fe200078eb827 */
[----:B------:R-:W-:-:S06]  /*8d900*/  DMUL R8, R8, 0.5 ;  /* 0x3fe0000008087828 */ /* 0x000fcc0000000000 */
[----:B------:R-:W-:-:S06]  /*8d910*/  DSETP.NAN.AND P0, PT, R36, R36, PT ;  /* 0x000000242400722a */ /* 0x000fcc0003f08000 */
[----:B------:R-:W-:Y:S02]  /*8d920*/  FSEL R2, R36, R2, P0 ;  /* 0x0000000224027208 */ /* 0x000fe40000000000 */
[----:B------:R-:W-:Y:S01]  /*8d930*/  FSEL R3, R37, R39, P0 ;  /* 0x0000002725037208 */ /* 0x000fe20000000000 */
[----:B------:R-:W-:Y:S06]  /*8d940*/  BRA `(.L_x_35306) ;  /* 0x0000006400d47947 */ /* 0x000fec0003800000 */
.L_x_35295:
        /* <DEDUP_REMOVED lines=101> */
.L_x_35309:
[----:B------:R-:W-:Y:S05]  /*8dfa0*/  BSYNC.RECONVERGENT B0 ;  /* 0x0000000000007941 */ /* 0x000fea0003800200 */
.L_x_35308:
        /* <DEDUP_REMOVED lines=8> */
.L_x_35311:
[----:B------:R-:W-:Y:S05]  /*8e030*/  BSYNC.RECONVERGENT B2 ;  /* 0x0000000000027941 */ /* 0x000fea0003800200 */
.L_x_35310:
        /* <DEDUP_REMOVED lines=84> */
.L_x_35313:
[----:B------:R-:W-:Y:S02]  /*8e580*/  FSEL R2, RZ, 3.37028055040000000000e+12, P0 ;  /* 0x54442d18ff027808 */ /* 0x000fe40000000000 */
[----:B------:R-:W-:-:S07]  /*8e590*/  FSEL R3, RZ, 2.1426990032196044922, P0 ;  /* 0x400921fbff037808 */ /* 0x000fce0000000000 */
.L_x_35314:
[----:B------:R-:W-:Y:S05]  /*8e5a0*/  BSYNC.RECONVERGENT B0 ;  /* 0x0000000000007941 */ /* 0x000fea0003800200 */
.L_x_35312:
[----:B------:R-:W-:Y:S01]  /*8e5b0*/  DADD R36, |R36|, |R38| ;  /* 0x0000000024247229 */ /* 0x000fe20000000626 */
[----:B------:R-:W-:Y:S01]  /*8e5c0*/  LOP3.LUT R39, R3, 0x80000000, R39, 0xb8, !PT ;  /* 0x8000000003277812 */ /* 0x000fe200078eb827 */
[----:B------:R-:W-:-:S06]  /*8e5d0*/  DMUL R8, R8, 0.5 ;  /* 0x3fe0000008087828 */ /* 0x000fcc0000000000 */
[----:B------:R-:W-:-:S06]  /*8e5e0*/  DSETP.NAN.AND P0, PT, R36, R36, PT ;  /* 0x000000242400722a */ /* 0x000fcc0003f08000 */
[----:B------:R-:W-:Y:S02]  /*8e5f0*/  FSEL R2, R36, R2, P0 ;  /* 0x0000000224027208 */ /* 0x000fe40000000000 */
[----:B------:R-:W-:Y:S01]  /*8e600*/  FSEL R3, R37, R39, P0 ;  /* 0x0000002725037208 */ /* 0x000fe20000000000 */
[----:B------:R-:W-:Y:S06]  /*8e610*/  BRA `(.L_x_35306) ;  /* 0x0000005800a07947 */ /* 0x000fec0003800000 */
.L_x_35307:
        /* <DEDUP_REMOVED lines=28> */
.L_x_35316:
        /* <DEDUP_REMOVED lines=81> */
.L_x_35315:
        /* <DEDUP_REMOVED lines=99> */
.L_x_35318:
        /* <DEDUP_REMOVED lines=22> */
.L_x_35321:
[----:B------:R-:W-:Y:S05]  /*8f480*/  BSYNC.RECONVERGENT B3 ;  /* 0x0000000000037941 */ /* 0x000fea0003800200 */
.L_x_35320:
        /* <DEDUP_REMOVED lines=29> */
.L_x_35319:
[----:B------:R-:W-:Y:S05]  /*8f660*/  BSYNC.RECONVERGENT B2 ;  /* 0x0000000000027941 */ /* 0x000fea0003800200 */
.L_x_35317:
        /* <DEDUP_REMOVED lines=26> */
.L_x_35323:
[----:B------:R-:W-:Y:S05]  /*8f810*/  BSYNC.RECONVERGENT B2 ;  /* 0x0000000000027941 */ /* 0x000fea0003800200 */
.L_x_35322:
        /* <DEDUP_REMOVED lines=84> */
.L_x_35325:
[----:B------:R-:W-:Y:S02]  /*8fd60*/  FSEL R2, RZ, 3.37028055040000000000e+12, P0 ;  /* 0x54442d18ff027808 */ /* 0x000fe40000000000 */
[----:B------:R-:W-:-:S07]  /*8fd70*/  FSEL R3, RZ, 2.1426990032196044922, P0 ;  /* 0x400921fbff037808 */ /* 0x000fce0000000000 */
.L_x_35326:
[----:B------:R-:W-:Y:S05]  /*8fd80*/  BSYNC.RECONVERGENT B0 ;  /* 0x0000000000007941 */ /* 0x000fea0003800200 */
.L_x_35324:
[----:B------:R-:W-:Y:S01]  /*8fd90*/  DADD R36, |R36|, |R38| ;  /* 0x0000000024247229 */ /* 0x000fe20000000626 */
[----:B------:R-:W-:Y:S01]  /*8fda0*/  LOP3.LUT R39, R3, 0x80000000, R39, 0xb8, !PT ;  /* 0x8000000003277812 */ /* 0x000fe200078eb827 */
[----:B------:R-:W-:-:S06]  /*8fdb0*/  DMUL R8, R44, 0.5 ;  /* 0x3fe000002c087828 */ /* 0x000fcc0000000000 */
[----:B------:R-:W-:-:S06]  /*8fdc0*/  DSETP.NAN.AND P0, PT, R36, R36, PT ;  /* 0x000000242400722a */ /* 0x000fcc0003f08000 */
[----:B------:R-:W-:Y:S02]  /*8fdd0*/  FSEL R2, R36, R2, P0 ;  /* 0x0000000224027208 */ /* 0x000fe40000000000 */
[----:B------:R-:W-:Y:S01]  /*8fde0*/  FSEL R3, R37, R39, P0 ;  /* 0x0000002725037208 */ /* 0x000fe20000000000 */
[----:B------:R-:W-:Y:S06]  /*8fdf0*/  BRA `(.L_x_35306) ;  /* 0x0000004000a87947 */ /* 0x000fec0003800000 */
.L_x_35294:
        /* <DEDUP_REMOVED lines=137> */
.L_x_35328:
[----:B------:R-:W-:Y:S05]  /*90690*/  BSYNC.RECONVERGENT B0 ;  /* 0x0000000000007941 */ /* 0x000fea0003800200 */
.L_x_35327:
        /* <DEDUP_REMOVED lines=8> */
.L_x_35330:
[----:B------:R-:W-:Y:S05]  /*90720*/  BSYNC.RECONVERGENT B2 ;  /* 0x0000000000027941 */ /* 0x000fea0003800200 */
.L_x_35329:
        /* <DEDUP_REMOVED lines=84> */
.L_x_35332:
[----:B------:R-:W-:Y:S02]  /*90c70*/  FSEL R2, RZ, 3.37028055040000000000e+12, P0 ;  /* 0x54442d18ff027808 */ /* 0x000fe40000000000 */
[----:B------:R-:W-:-:S07]  /*90c80*/  FSEL R3, RZ, 2.1426990032196044922, P0 ;  /* 0x400921fbff037808 */ /* 0x000fce0000000000 */
.L_x_35333:
[----:B------:R-:W-:Y:S05]  /*90c90*/  BSYNC.RECONVERGENT B0 ;  /* 0x0000000000007941 */ /* 0x000fea0003800200 */
.L_x_35331:
[----:B------:R-:W-:Y:S01]  /*90ca0*/  DADD R36, |R36|, |R38| ;  /* 0x0000000024247229 */ /* 0x000fe20000000626 */
[----:B------:R-:W-:-:S07]  /*90cb0*/  LOP3.LUT R39, R3, 0x80000000, R39, 0xb8, !PT ;  /* 0x8000000003277812 */ /* 0x000fce00078eb827 */
[----:B------:R-:W-:-:S06]  /*90cc0*/  DSETP.NAN.AND P0, PT, R36, R36, PT ;  /* 0x000000242400722a */ /* 0x000fcc0003f08000 */
[----:B------:R-:W-:Y:S02]  /*90cd0*/  FSEL R2, R36, R2, P0 ;  /* 0x0000000224027208 */ /* 0x000fe40000000000 */
[----:B------:R-:W-:Y:S01]  /*90ce0*/  FSEL R3, R37, R39, P0 ;  /* 0x0000002725037208 */ /* 0x000fe20000000000 */
[----:B------:R-:W-:Y:S06]  /*90cf0*/  BRA `(.L_x_35306) ;  /* 0x0000003000e87947 */ /* 0x000fec0003800000 */
.L_x_35293:
        /* <DEDUP_REMOVED lines=92> */
.L_x_35336:
        /* <DEDUP_REMOVED lines=22> */
.L_x_35339:
[----:B------:R-:W-:Y:S05]  /*91420*/  BSYNC.RECONVERGENT B3 ;  /* 0x0000000000037941 */ /* 0x000fea0003800200 */
.L_x_35338:
        /* <DEDUP_REMOVED lines=29> */
.L_x_35337:
[----:B------:R-:W-:Y:S05]  /*91600*/  BSYNC.RECONVERGENT B2 ;  /* 0x0000000000027941 */ /* 0x000fea0003800200 */
.L_x_35335:
        /* <DEDUP_REMOVED lines=87> */
.L_x_35334:
        /* <DEDUP_REMOVED lines=88> */
.L_x_35292:
        /* <DEDUP_REMOVED lines=25> */
.L_x_35341:
[----:B------:R-:W-:Y:S05]  /*92290*/  BSYNC.RECONVERGENT B2 ;  /* 0x0000000000027941 */ /* 0x000fea0003800200 */
.L_x_35340:
        /* <DEDUP_REMOVED lines=23> */
.L_x_35343:
[----:B------:R-:W-:Y:S05]  /*92410*/  BSYNC.RECONVERGENT B2 ;  /* 0x0000000000027941 */ /* 0x000fea0003800200 */
.L_x_35342:
        /* <DEDUP_REMOVED lines=140> */
.L_x_35345:
[----:B------:R-:W-:Y:S05]  /*92ce0*/  BSYNC.RECONVERGENT B0 ;  /* 0x0000000000007941 */ /* 0x000fea0003800200 */
.L_x_35344:
        /* <DEDUP_REMOVED lines=8> */
.L_x_35347:
[----:B------:R-:W-:Y:S05]  /*92d70*/  BSYNC.RECONVERGENT B2 ;  /* 0x0000000000027941 */ /* 0x000fea0003800200 */
.L_x_35346:
        /* <DEDUP_REMOVED lines=84> */
.L_x_35349:
[----:B------:R-:W-:Y:S02]  /*932c0*/  FSEL R2, RZ, 3.37028055040000000000e+12, P0 ;  /* 0x54442d18ff027808 */ /* 0x000fe40000000000 */
[----:B------:R-:W-:-:S07]  /*932d0*/  FSEL R3, RZ, 2.1426990032196044922, P0 ;  /* 0x400921fbff037808 */ /* 0x000fce0000000000 */
.L_x_35350:
[----:B------:R-:W-:Y:S05]  /*932e0*/  BSYNC.RECONVERGENT B0 ;  /* 0x0000000000007941 */ /* 0x000fea0003800200 */
.L_x_35348:
[----:B------:R-:W-:Y:S01]  /*932f0*/  DADD R36, |R36|, |R38| ;  /* 0x0000000024247229 */ /* 0x000fe20000000626 */
[----:B------:R-:W-:Y:S01]  /*93300*/  LOP3.LUT R39, R3, 0x80000000, R39, 0xb8, !PT ;  /* 0x8000000003277812 */ /* 0x000fe200078eb827 */
[----:B------:R-:W-:-:S06]  /*93310*/  DADD R8, R8, 1 ;  /* 0x3ff0000008087429 */ /* 0x000fcc0000000000 */
[----:B------:R-:W-:-:S06]  /*93320*/  DSETP.NAN.AND P0, PT, R36, R36, PT ;  /* 0x000000242400722a */ /* 0x000fcc0003f08000 */
[----:B------:R-:W-:Y:S02]  /*93330*/  FSEL R2, R36, R2, P0 ;  /* 0x0000000224027208 */ /* 0x000fe40000000000 */
[----:B------:R-:W-:Y:S01]  /*93340*/  FSEL R3, R37, R39, P0 ;  /* 0x0000002725037208 */ /* 0x000fe20000000000 */
[----:B------:R-:W-:Y:S06]  /*93350*/  BRA `(.L_x_35306) ;  /* 0x0000000c00507947 */ /* 0x000fec0003800000 */
.L_x_35291:
        /* <DEDUP_REMOVED lines=111> */
.L_x_35352:
[----:B------:R-:W-:Y:S05]  /*93a50*/  BSYNC.RECONVERGENT B0 ;  /* 0x0000000000007941 */ /* 0x000fea0003800200 */
.L_x_35351:
[----:B------:R-:W-:Y:S04]  /*93a60*/  BSSY.RECONVERGENT B2, `(.L_x_35353) ;  /* 0x0000007000027945 */ /* 0x000fe80003800200 */
[----:B------:R-:W-:Y:S05]  /*93a70*/  @P4 BRA P5, `(.L_x_35354) ;  /* 0x0000000000144947 */ /* 0x000fea0002800000 */
[----:B------:R-:W-:Y:S01]  /*93a80*/  IMAD.MOV.U32 R0, RZ, RZ, R4 ;  /* 0x000000ffff007224 */ /* 0x000fe200078e0004 */
[----:B------:R-:W-:Y:S01]  /*93a90*/  MOV R4, 0x93ad0 ;  /* 0x00093ad000047802 */ /* 0x000fe20000000f00 */
[----:B------:R-:W-:Y:S02]  /*93aa0*/  IMAD.MOV.U32 R2, RZ, RZ, R10 ;  /* 0x000000ffff027224 */ /* 0x000fe400078e000a */
[----:B------:R-:W-:-:S07]  /*93ab0*/  IMAD.MOV.U32 R3, RZ, RZ, R11 ;  /* 0x000000ffff037224 */ /* 0x000fce00078e000b */
[----:B------:R-:W-:Y:S05]  /*93ac0*/  CALL.REL.NOINC `($__internal_76_$__cuda_sm20_div_rn_f64_full) ;  /* 0x000000c800e07944 */ /* 0x000fea0003c00000 */
.L_x_35354:
[----:B------:R-:W-:Y:S05]  /*93ad0*/  BSYNC.RECONVERGENT B2 ;  /* 0x0000000000027941 */ /* 0x000fea0003800200 */
.L_x_35353:
        /* <DEDUP_REMOVED lines=84> */
.L_x_35356:
[----:B------:R-:W-:Y:S02]  /*94020*/  FSEL R2, RZ, 3.37028055040000000000e+12, P0 ;  /* 0x54442d18ff027808 */ /* 0x000fe40000000000 */
[----:B------:R-:W-:-:S07]  /*94030*/  FSEL R3, RZ, 2.1426990032196044922, P0 ;  /* 0x400921fbff037808 */ /* 0x000fce0000000000 */
.L_x_35357:
[----:B------:R-:W-:Y:S05]  /*94040*/  BSYNC.RECONVERGENT B0 ;  /* 0x0000000000007941 */ /* 0x000fea0003800200 */
.L_x_35355:
[----:B------:R-:W-:Y:S01]  /*94050*/  DADD R36, |R36|, |R38| ;  /* 0x0000000024247229 */ /* 0x000fe20000000626 */
[----:B------:R-:W-:-:S07]  /*94060*/  LOP3.LUT R39, R3, 0x80000000, R39, 0xb8, !PT ;  /* 0x8000000003277812 */ /* 0x000fce00078eb827 */
[----:B------:R-:W-:-:S06]  /*94070*/  DSETP.NAN.AND P0, PT, R36, R36, PT ;  /* 0x000000242400722a */ /* 0x000fcc0003f08000 */
[----:B------:R-:W-:Y:S02]  /*94080*/  FSEL R2, R36, R2, P0 ;  /* 0x0000000224027208 */ /* 0x000fe40000000000 */
[----:B------:R-:W-:-:S07]  /*94090*/  FSEL R3, R37, R39, P0 ;  /* 0x0000002725037208 */ /* 0x000fce0000000000 */
.L_x_35306:
[----:B------:R-:W-:Y:S05]  /*940a0*/  BSYNC.RECONVERGENT B1 ;  /* 0x0000000000017941 */ /* 0x000fea0003800200 */
.L_x_35290:
        /* <DEDUP_REMOVED lines=77> */
.L_x_35364:
[----:B------:R-:W-:Y:S05]  /*94580*/  BSYNC.RECONVERGENT B0 ;  /* 0x0000000000007941 */ /* 0x000fea0003800200 */
.L_x_35363:
        /* <DEDUP_REMOVED lines=25> */
.L_x_35368:
[----:B------:R-:W-:Y:S05]  /*94720*/  BSYNC.RECONVERGENT B4 ;  /* 0x0000000000047941 */ /* 0x000fea0003800200 */
.L_x_35367:
[----:B------:R-:W-:Y:S01]  /*94730*/  VIADD R0, R4, 0x1 ;  /* 0x0000000104007836 */ /* 0x000fe20000000000 */
[----:B------:R-:W-:Y:S06]  /*94740*/  BRA `(.L_x_35369) ;  /* 0x0000000000087947 */ /* 0x000fec0003800000 */
.L_x_35366:
[----:B------:R-:W-:Y:S01]  /*94750*/  DMUL R2, RZ, R38 ;  /* 0x00000026ff027228 */ /* 0x000fe20000000000 */
[----:B------:R-:W-:-:S10]  /*94760*/  IMAD.MOV.U32 R0, RZ, RZ, 0x1 ;  /* 0x00000001ff007424 */ /* 0x000fd400078e00ff */
.L_x_35369:
[----:B------:R-:W-:Y:S05]  /*94770*/  BSYNC.RECONVERGENT B3 ;  /* 0x0000000000037941 */ /* 0x000fea0003800200 */
.L_x_35365:
        /* <DEDUP_REMOVED lines=56> */
.L_x_35371:
[----:B------:R-:W-:Y:S01]  /*94b00*/  DMUL R2, RZ, R38 ;  /* 0x00000026ff027228 */ /* 0x000fe20000000000 */
[----:B------:R-:W-:-:S10]  /*94b10*/  IMAD.MOV.U32 R0, RZ, RZ, RZ ;  /* 0x000000ffff007224 */ /* 0x000fd400078e00ff */
.L_x_35372:
[----:B------:R-:W-:Y:S05]  /*94b20*/  BSYNC.RECONVERGENT B3 ;  /* 0x0000000000037941 */ /* 0x000fea0003800200 */
.L_x_35370:
        /* <DEDUP_REMOVED lines=32> */
.L_x_35362:
        /* <DEDUP_REMOVED lines=62> */
.L_x_35375:
[----:B------:R-:W-:Y:S05]  /*95110*/  BSYNC.RECONVERGENT B0 ;  /* 0x0000000000007941 */ /* 0x000fea0003800200 */
.L_x_35374:
        /* <DEDUP_REMOVED lines=38> */
.L_x_35379:
[----:B------:R-:W-:Y:S05]  /*95380*/  BSYNC.RECONVERGENT B4 ;  /* 0x0000000000047941 */ /* 0x000fea0003800200 */
.L_x_35378:
[----:B------:R-:W-:Y:S01]  /*95390*/  VIADD R0, R4, 0x1 ;  /* 0x0000000104007836 */ /* 0x000fe20000000000 */
[----:B------:R-:W-:Y:S06]  /*953a0*/  BRA `(.L_x_35380) ;  /* 0x0000000000087947 */ /* 0x000fec0003800000 */
.L_x_35377:
[----:B------:R-:W-:Y:S01]  /*953b0*/  DMUL R2, RZ, R38 ;  /* 0x00000026ff027228 */ /* 0x000fe20000000000 */
[----:B------:R-:W-:-:S10]  /*953c0*/  IMAD.MOV.U32 R0, RZ, RZ, 0x1 ;  /* 0x00000001ff007424 */ /* 0x000fd400078e00ff */
.L_x_35380:
[----:B------:R-:W-:Y:S05]  /*953d0*/  BSYNC.RECONVERGENT B3 ;  /* 0x0000000000037941 */ /* 0x000fea0003800200 */
.L_x_35376:
        /* <DEDUP_REMOVED lines=58> */
.L_x_35382:
[----:B------:R-:W-:Y:S01]  /*95780*/  DMUL R2, RZ, R38 ;  /* 0x00000026ff027228 */ /* 0x000fe20000000000 */
[----:B------:R-:W-:-:S10]  /*95790*/  IMAD.MOV.U32 R0, RZ, RZ, RZ ;  /* 0x000000ffff007224 */ /* 0x000fd400078e00ff */
.L_x_35383:
[----:B------:R-:W-:Y:S05]  /*957a0*/  BSYNC.RECONVERGENT B3 ;  /* 0x0000000000037941 */ /* 0x000fea0003800200 */
.L_x_35381:
        /* <DEDUP_REMOVED lines=35> */
.L_x_35361:
        /* <DEDUP_REMOVED lines=10> */
.L_x_35384:
[----:B------:R-:W-:-:S10]  /*95a80*/  DADD R36, R38, -R38 ;  /* 0x0000000026247229 */ /* 0x000fd40000000826 */
[----:B------:R-:W-:Y:S02]  /*95a90*/  IMAD.MOV.U32 R38, RZ, RZ, R36 ;  /* 0x000000ffff267224 */ /* 0x000fe400078e0024 */
[----:B------:R-:W-:Y:S01]  /*95aa0*/  IMAD.MOV.U32 R39, RZ, RZ, R37 ;  /* 0x000000ffff277224 */ /* 0x000fe200078e0025 */
[----:B------:R-:W-:Y:S06]  /*95ab0*/  BRA `(.L_x_35373) ;  /* 0x0000000800cc7947 */ /* 0x000fec0003800000 */
.L_x_35360:
        /* <DEDUP_REMOVED lines=26> */
.L_x_35388:
[----:B------:R-:W-:Y:S05]  /*95c60*/  BSYNC.RECONVERGENT B4 ;  /* 0x0000000000047941 */ /* 0x000fea0003800200 */
.L_x_35387:
[----:B------:R-:W-:Y:S01]  /*95c70*/  VIADD R0, R4, 0x1 ;  /* 0x0000000104007836 */ /* 0x000fe20000000000 */
[----:B------:R-:W-:Y:S06]  /*95c80*/  BRA `(.L_x_35389) ;  /* 0x0000000000087947 */ /* 0x000fec0003800000 */
.L_x_35386:
[----:B------:R-:W-:Y:S01]  /*95c90*/  DMUL R2, RZ, R38 ;  /* 0x00000026ff027228 */ /* 0x000fe20000000000 */
[----:B------:R-:W-:-:S10]  /*95ca0*/  IMAD.MOV.U32 R0, RZ, RZ, 0x1 ;  /* 0x00000001ff007424 */ /* 0x000fd400078e00ff */
.L_x_35389:
[----:B------:R-:W-:Y:S05]  /*95cb0*/  BSYNC.RECONVERGENT B3 ;  /* 0x0000000000037941 */ /* 0x000fea0003800200 */
.L_x_35385:
        /* <DEDUP_REMOVED lines=56> */
.L_x_35391:
[----:B------:R-:W-:Y:S01]  /*96040*/  DMUL R2, RZ, R38 ;  /* 0x00000026ff027228 */ /* 0x000fe20000000000 */
[----:B------:R-:W-:-:S10]  /*96050*/  IMAD.MOV.U32 R0, RZ, RZ, RZ ;  /* 0x000000ffff007224 */ /* 0x000fd400078e00ff */
.L_x_35392:
[----:B------:R-:W-:Y:S05]  /*96060*/  BSYNC.RECONVERGENT B3 ;  /* 0x0000000000037941 */ /* 0x000fea0003800200 */
.L_x_35390:
        /* <DEDUP_REMOVED lines=30> */
.L_x_35359:
        /* <DEDUP_REMOVED lines=58> */
.L_x_35373:
[----:B------:R-:W-:Y:S05]  /*965f0*/  BSYNC.RECONVERGENT B2 ;  /* 0x0000000000027941 */ /* 0x000fea0003800200 */
.L_x_35358:
        /* <DEDUP_REMOVED lines=133> */
.L_x_35400:
        /* <DEDUP_REMOVED lines=22> */
.L_x_35403:
[----:B------:R-:W-:Y:S05]  /*96fb0*/  BSYNC.RECONVERGENT B3 ;  /* 0x0000000000037941 */ /* 0x000fea0003800200 */
.L_x_35402:
        /* <DEDUP_REMOVED lines=29> */
.L_x_35401:
[----:B------:R-:W-:Y:S05]  /*97190*/  BSYNC.RECONVERGENT B2 ;  /* 0x0000000000027941 */ /* 0x000fea0003800200 */
.L_x_35399:
        /* <DEDUP_REMOVED lines=22> */
.L_x_35405:
[----:B------:R-:W-:Y:S05]  /*97300*/  BSYNC.RECONVERGENT B2 ;  /* 0x0000000000027941 */ /* 0x000fea0003800200 */
.L_x_35404:
        /* <DEDUP_REMOVED lines=84> */
.L_x_35407:
[----:B------:R-:W-:Y:S02]  /*97850*/  FSEL R2, RZ, 3.37028055040000000000e+12, P0 ;  /* 0x54442d18ff027808 */ /* 0x000fe40000000000 */
[----:B------:R-:W-:-:S07]  /*97860*/  FSEL R3, RZ, 2.1426990032196044922, P0 ;  /* 0x400921fbff037808 */ /* 0x000fce0000000000 */
.L_x_35408:
[----:B------:R-:W-:Y:S05]  /*97870*/  BSYNC.RECONVERGENT B0 ;  /* 0x0000000000007941 */ /* 0x000fea0003800200 */
.L_x_35406:
[----:B------:R-:W-:Y:S01]  /*97880*/  DADD R32, |R32|, |R34| ;  /* 0x0000000020207229 */ /* 0x000fe20000000622 */
[----:B------:R-:W-:Y:S01]  /*97890*/  LOP3.LUT R35, R3, 0x80000000, R35, 0xb8, !PT ;  /* 0x8000000003237812 */ /* 0x000fe200078eb823 */
[----:B------:R-:W-:-:S06]  /*978a0*/  DMUL R8, R8, 0.5 ;  /* 0x3fe0000008087828 */ /* 0x000fcc0000000000 */
[----:B------:R-:W-:-:S06]  /*978b0*/  DSETP.NAN.AND P0, PT, R32, R32, PT ;  /* 0x000000202000722a */ /* 0x000fcc0003f08000 */
[----:B------:R-:W-:Y:S02]  /*978c0*/  FSEL R2, R32, R2, P0 ;  /* 0x0000000220027208 */ /* 0x000fe40000000000 */
[----:B------:R-:W-:Y:S01]  /*978d0*/  FSEL R3, R33, R35, P0 ;  /* 0x0000002321037208 */ /* 0x000fe20000000000 */
[----:B------:R-:W-:Y:S06]  /*978e0*/  BRA `(.L_x_35409) ;  /* 0x0000006400d47947 */ /* 0x000fec0003800000 */
.L_x_35398:
        /* <DEDUP_REMOVED lines=101> */
.L_x_35412:
[----:B------:R-:W-:Y:S05]  /*97f40*/  BSYNC.RECONVERGENT B0 ;  /* 0x0000000000007941 */ /* 0x000fea0003800200 */
.L_x_35411:
        /* <DEDUP_REMOVED lines=8> */
.L_x_35414:
[----:B------:R-:W-:Y:S05]  /*97fd0*/  BSYNC.RECONVERGENT B2 ;  /* 0x0000000000027941 */ /* 0x000fea0003800200 */
.L_x_35413:
        /* <DEDUP_REMOVED lines=84> */
.L_x_35416:
[----:B------:R-:W-:Y:S02]  /*98520*/  FSEL R2, RZ, 3.37028055040000000000e+12, P0 ;  /* 0x54442d18ff027808 */ /* 0x000fe40000000000 */
[----:B------:R-:W-:-:S07]  /*98530*/  FSEL R3, RZ, 2.1426990032196044922, P0 ;  /* 0x400921fbff037808 */ /* 0x000fce0000000000 */
.L_x_35417:
[----:B------:R-:W-:Y:S05]  /*98540*/  BSYNC.RECONVERGENT B0 ;  /* 0x0000000000007941 */ /* 0x000fea0003800200 */
.L_x_35415:
[----:B------:R-:W-:Y:S01]  /*98550*/  DADD R32, |R32|, |R34| ;  /* 0x0000000020207229 */ /* 0x000fe20000000622 */
[----:B------:R-:W-:Y:S01]  /*98560*/  LOP3.LUT R35, R3, 0x80000000, R35, 0xb8, !PT ;  /* 0x8000000003237812 */ /* 0x000fe200078eb823 */
[----:B------:R-:W-:-:S06]  /*98570*/  DMUL R8, R8, 0.5 ;  /* 0x3fe0000008087828 */ /* 0x000fcc0000000000 */
[----:B------:R-:W-:-:S06]  /*98580*/  DSETP.NAN.AND P0, PT, R32, R32, PT ;  /* 0x000000202000722a */ /* 0x000fcc0003f08000 */
[----:B------:R-:W-:Y:S02]  /*98590*/  FSEL R2, R32, R2, P0 ;  /* 0x0000000220027208 */ /* 0x000fe40000000000 */
[----:B------:R-:W-:Y:S01]  /*985a0*/  FSEL R3, R33, R35, P0 ;  /* 0x0000002321037208 */ /* 0x000fe20000000000 */
[----:B------:R-:W-:Y:S06]  /*985b0*/  BRA `(.L_x_35409) ;  /* 0x0000005800a07947 */ /* 0x000fec0003800000 */
.L_x_35410:
        /* <DEDUP_REMOVED lines=28> */
.L_x_35419:
        /* <DEDUP_REMOVED lines=81> */
.L_x_35418:
        /* <DEDUP_REMOVED lines=99> */
.L_x_35421:
        /* <DEDUP_REMOVED lines=22> */
.L_x_35424:
[----:B------:R-:W-:Y:S05]  /*99420*/  BSYNC.RECONVERGENT B3 ;  /* 0x0000000000037941 */ /* 0x000fea0003800200 */
.L_x_35423:
        /* <DEDUP_REMOVED lines=29> */
.L_x_35422:
[----:B------:R-:W-:Y:S05]  /*99600*/  BSYNC.RECONVERGENT B2 ;  /* 0x0000000000027941 */ /* 0x000fea0003800200 */
.L_x_35420:
        /* <DEDUP_REMOVED lines=26> */
.L_x_35426:
[----:B------:R-:W-:Y:S05]  /*997b0*/  BSYNC.RECONVERGENT B2 ;  /* 0x0000000000027941 */ /* 0x000fea0003800200 */
.L_x_35425:
        /* <DEDUP_REMOVED lines=84> */
.L_x_35428:
[----:B------:R-:W-:Y:S02]  /*99d00*/  FSEL R2, RZ, 3.37028055040000000000e+12, P0 ;  /* 0x54442d18ff027808 */ /* 0x000fe40000000000 */
[----:B------:R-:W-:-:S07]  /*99d10*/  FSEL R3, RZ, 2.1426990032196044922, P0 ;  /* 0x400921fbff037808 */ /* 0x000fce0000000000 */
.L_x_35429:
[----:B------:R-:W-:Y:S05]  /*99d20*/  BSYNC.RECONVERGENT B0 ;  /* 0x0000000000007941 */ /* 0x000fea0003800200 */
.L_x_35427:
[----:B------:R-:W-:Y:S01]  /*99d30*/  DADD R32, |R32|, |R34| ;  /* 0x0000000020207229 */ /* 0x000fe20000000622 */
[----:B------:R-:W-:Y:S01]  /*99d40*/  LOP3.LUT R35, R3, 0x80000000, R35, 0xb8, !PT ;  /* 0x8000000003237812 */ /* 0x000fe200078eb823 */
[----:B------:R-:W-:-:S06]  /*99d50*/  DMUL R8, R44, 0.5 ;  /* 0x3fe000002c087828 */ /* 0x000fcc0000000000 */
[----:B------:R-:W-:-:S06]  /*99d60*/  DSETP.NAN.AND P0, PT, R32, R32, PT ;  /* 0x000000202000722a */ /* 0x000fcc0003f08000 */
[----:B------:R-:W-:Y:S02]  /*99d70*/  FSEL R2, R32, R2, P0 ;  /* 0x0000000220027208 */ /* 0x000fe40000000000 */
[----:B------:R-:W-:Y:S01]  /*99d80*/  FSEL R3, R33, R35, P0 ;  /* 0x0000002321037208 */ /* 0x000fe20000000000 */
[----:B------:R-:W-:Y:S06]  /*99d90*/  BRA `(.L_x_35409) ;  /* 0x0000004000a87947 */ /* 0x000fec0003800000 */
.L_x_35397:
        /* <DEDUP_REMOVED lines=137> */
.L_x_35431:
[----:B------:R-:W-:Y:S05]  /*9a630*/  BSYNC.RECONVERGENT B0 ;  /* 0x0000000000007941 */ /* 0x000fea0003800200 */
.L_x_35430:
        /* <DEDUP_REMOVED lines=8> */
.L_x_35433:
[----:B------:R-:W-:Y:S05]  /*9a6c0*/  BSYNC.RECONVERGENT B2 ;  /* 0x0000000000027941 */ /* 0x000fea0003800200 */
.L_x_35432:
        /* <DEDUP_REMOVED lines=84> */
.L_x_35435:
[----:B------:R-:W-:Y:S02]  /*9ac10*/  FSEL R2, RZ, 3.37028055040000000000e+12, P0 ;  /* 0x54442d18ff027808 */ /* 0x000fe40000000000 */
[----:B------:R-:W-:-:S07]  /*9ac20*/  FSEL R3, RZ, 2.1426990032196044922, P0 ;  /* 0x400921fbff037808 */ /* 0x000fce0000000000 */
.L_x_35436:
[----:B------:R-:W-:Y:S05]  /*9ac30*/  BSYNC.RECONVERGENT B0 ;  /* 0x0000000000007941 */ /* 0x000fea0003800200 */
.L_x_35434:
[----:B------:R-:W-:Y:S01]  /*9ac40*/  DADD R32, |R32|, |R34| ;  /* 0x0000000020207229 */ /* 0x000fe20000000622 */
[----:B------:R-:W-:-:S07]  /*9ac50*/  LOP3.LUT R35, R3, 0x80000000, R35, 0xb8, !PT ;  /* 0x8000000003237812 */ /* 0x000fce00078eb823 */
[----:B------:R-:W-:-:S06]  /*9ac60*/  DSETP.NAN.AND P0, PT, R32, R32, PT ;  /* 0x000000202000722a */ /* 0x000fcc0003f08000 */
[----:B------:R-:W-:Y:S02]  /*9ac70*/  FSEL R2, R32, R2, P0 ;  /* 0x0000000220027208 */ /* 0x000fe40000000000 */
[----:B------:R-:W-:Y:S01]  /*9ac80*/  FSEL R3, R33, R35, P0 ;  /* 0x0000002321037208 */ /* 0x000fe20000000000 */
[----:B------:R-:W-:Y:S06]  /*9ac90*/  BRA `(.L_x_35409) ;  /* 0x0000003000e87947 */ /* 0x000fec0003800000 */
.L_x_35396:
        /* <DEDUP_REMOVED lines=92> */
.L_x_35439:
        /* <DEDUP_REMOVED lines=22> */
.L_x_35442:
[----:B------:R-:W-:Y:S05]  /*9b3c0*/  BSYNC.RECONVERGENT B3 ;  /* 0x0000000000037941 */ /* 0x000fea0003800200 */
.L_x_35441:
        /* <DEDUP_REMOVED lines=29> */
.L_x_35440:
[----:B------:R-:W-:Y:S05]  /*9b5a0*/  BSYNC.RECONVERGENT B2 ;  /* 0x0000000000027941 */ /* 0x000fea0003800200 */
.L_x_35438:
        /* <DEDUP_REMOVED lines=87> */
.L_x_35437:
        /* <DEDUP_REMOVED lines=88> */
.L_x_35395:
        /* <DEDUP_REMOVED lines=25> */
.L_x_35444:
[----:B------:R-:W-:Y:S05]  /*9c230*/  BSYNC.RECONVERGENT B2 ;  /* 0x0000000000027941 */ /* 0x000fea0003800200 */
.L_x_35443:
        /* <DEDUP_REMOVED lines=23> */
.L_x_35446:
[----:B------:R-:W-:Y:S05]  /*9c3b0*/  BSYNC.RECONVERGENT B2 ;  /* 0x0000000000027941 */ /* 0x000fea0003800200 */
.L_x_35445:
        /* <DEDUP_REMOVED lines=140> */
.L_x_35448:
[----:B------:R-:W-:Y:S05]  /*9cc80*/  BSYNC.RECONVERGENT B0 ;  /* 0x0000000000007941 */ /* 0x000fea0003800200 */
.L_x_35447:
        /* <DEDUP_REMOVED lines=8> */
.L_x_35450:
[----:B------:R-:W-:Y:S05]  /*9cd10*/  BSYNC.RECONVERGENT B2 ;  /* 0x0000000000027941 */ /* 0x000fea0003800200 */
.L_x_35449:
        /* <DEDUP_REMOVED lines=84> */
.L_x_35452:
[----:B------:R-:W-:Y:S02]  /*9d260*/  FSEL R2, RZ, 3.37028055040000000000e+12, P0 ;  /* 0x54442d18ff027808 */ /* 0x000fe40000000000 */
[----:B------:R-:W-:-:S07]  /*9d270*/  FSEL R3, RZ, 2.1426990032196044922, P0 ;  /* 0x400921fbff037808 */ /* 0x000fce0000000000 */
.L_x_35453:
[----:B------:R-:W-:Y:S05]  /*9d280*/  BSYNC.RECONVERGENT B0 ;  /* 0x0000000000007941 */ /* 0x000fea0003800200 */
.L_x_35451:
[----:B------:R-:W-:Y:S01]  /*9d290*/  DADD R32, |R32|, |R34| ;  /* 0x0000000020207229 */ /* 0x000fe20000000622 */
[----:B------:R-:W-:Y:S01]  /*9d2a0*/  LOP3.LUT R35, R3, 0x80000000, R35, 0xb8, !PT ;  /* 0x8000000003237812 */ /* 0x000fe200078eb823 */
[----:B------:R-:W-:-:S06]  /*9d2b0*/  DADD R8, R8, 1 ;  /* 0x3ff0000008087429 */ /* 0x000fcc0000000000 */
[----:B------:R-:W-:-:S06]  /*9d2c0*/  DSETP.NAN.AND P0, PT, R32, R32, PT ;  /* 0x000000202000722a */ /* 0x000fcc0003f08000 */
[----:B------:R-:W-:Y:S02]  /*9d2d0*/  FSEL R2, R32, R2, P0 ;  /* 0x0000000220027208 */ /* 0x000fe40000000000 */
[----:B------:R-:W-:Y:S01]  /*9d2e0*/  FSEL R3, R33, R35, P0 ;  /* 0x0000002321037208 */ /* 0x000fe20000000000 */
[----:B------:R-:W-:Y:S06]  /*9d2f0*/  BRA `(.L_x_35409) ;  /* 0x0000000c00507947 */ /* 0x000fec0003800000 */
.L_x_35394:
        /* <DEDUP_REMOVED lines=111> */
.L_x_35455:
[----:B------:R-:W-:Y:S05]  /*9d9f0*/  BSYNC.RECONVERGENT B0 ;  /* 0x0000000000007941 */ /* 0x000fea0003800200 */
.L_x_35454:
[----:B------:R-:W-:Y:S04]  /*9da00*/  BSSY.RECONVERGENT B2, `(.L_x_35456) ;  /* 0x0000007000027945 */ /* 0x000fe80003800200 */
[----:B------:R-:W-:Y:S05]  /*9da10*/  @P4 BRA P5, `(.L_x_35457) ;  /* 0x0000000000144947 */ /* 0x000fea0002800000 */
[----:B------:R-:W-:Y:S01]  /*9da20*/  IMAD.MOV.U32 R0, RZ, RZ, R4 ;  /* 0x000000ffff007224 */ /* 0x000fe200078e0004 */
[----:B------:R-:W-:Y:S01]  /*9da30*/  MOV R4, 0x9da70 ;  /* 0x0009da7000047802 */ /* 0x000fe20000000f00 */
[----:B------:R-:W-:Y:S02]  /*9da40*/  IMAD.MOV.U32 R2, RZ, RZ, R10 ;  /* 0x000000ffff027224 */ /* 0x000fe400078e000a */
[----:B------:R-:W-:-:S07]  /*9da50*/  IMAD.MOV.U32 R3, RZ, RZ, R11 ;  /* 0x000000ffff037224 */ /* 0x000fce00078e000b */
[----:B------:R-:W-:Y:S05]  /*9da60*/  CALL.REL.NOINC `($__internal_76_$__cuda_sm20_div_rn_f64_full) ;  /* 0x0000002800f87944 */ /* 0x000fea0003c00000 */
.L_x_35457:
[----:B------:R-:W-:Y:S05]  /*9da70*/  BSYNC.RECONVERGENT B2 ;  /* 0x0000000000027941 */ /* 0x000fea0003800200 */
.L_x_35456:
        /* <DEDUP_REMOVED lines=84> */
.L_x_35459:
[----:B------:R-:W-:Y:S02]  /*9dfc0*/  FSEL R2, RZ, 3.37028055040000000000e+12, P0 ;  /* 0x54442d18ff027808 */ /* 0x000fe40000000000 */
[----:B------:R-:W-:-:S07]  /*9dfd0*/  FSEL R3, RZ, 2.1426990032196044922, P0 ;  /* 0x400921fbff037808 */ /* 0x000fce0000000000 */
.L_x_35460:
[----:B------:R-:W-:Y:S05]  /*9dfe0*/  BSYNC.RECONVERGENT B0 ;  /* 0x0000000000007941 */ /* 0x000fea0003800200 */
.L_x_35458:
[----:B------:R-:W-:Y:S01]  /*9dff0*/  DADD R32, |R32|, |R34| ;  /* 0x0000000020207229 */ /* 0x000fe20000000622 */
[----:B------:R-:W-:-:S07]  /*9e000*/  LOP3.LUT R35, R3, 0x80000000, R35, 0xb8, !PT ;  /* 0x8000000003237812 */ /* 0x000fce00078eb823 */
[----:B------:R-:W-:-:S06]  /*9e010*/  DSETP.NAN.AND P0, PT, R32, R32, PT ;  /* 0x000000202000722a */ /* 0x000fcc0003f08000 */
[----:B------:R-:W-:Y:S02]  /*9e020*/  FSEL R2, R32, R2, P0 ;  /* 0x0000000220027208 */ /* 0x000fe40000000000 */
[----:B------:R-:W-:-:S07]  /*9e030*/  FSEL R3, R33, R35, P0 ;  /* 0x0000002321037208 */ /* 0x000fce0000000000 */
.L_x_35409:
[----:B------:R-:W-:Y:S05]  /*9e040*/  BSYNC.RECONVERGENT B1 ;  /* 0x0000000000017941 */ /* 0x000fea0003800200 */
.L_x_35393:
        /* <DEDUP_REMOVED lines=77> */
.L_x_35467:
[----:B------:R-:W-:Y:S05]  /*9e520*/  BSYNC.RECONVERGENT B0 ;  /* 0x0000000000007941 */ /* 0x000fea0003800200 */
.L_x_35466:
        /* <DEDUP_REMOVED lines=25> */
.L_x_35471:
[----:B------:R-:W-:Y:S05]  /*9e6c0*/  BSYNC.RECONVERGENT B4 ;  /* 0x0000000000047941 */ /* 0x000fea0003800200 */
.L_x_35470:
[----:B------:R-:W-:Y:S01]  /*9e6d0*/  VIADD R0, R4, 0x1 ;  /* 0x0000000104007836 */ /* 0x000fe20000000000 */
[----:B------:R-:W-:Y:S06]  /*9e6e0*/  BRA `(.L_x_35472) ;  /* 0x0000000000087947 */ /* 0x000fec0003800000 */
.L_x_35469:
[----:B------:R-:W-:Y:S01]  /*9e6f0*/  DMUL R2, RZ, R34 ;  /* 0x00000022ff027228 */ /* 0x000fe20000000000 */
[----:B------:R-:W-:-:S10]  /*9e700*/  IMAD.MOV.U32 R0, RZ, RZ, 0x1 ;  /* 0x00000001ff007424 */ /* 0x000fd400078e00ff */
.L_x_35472:
[----:B------:R-:W-:Y:S05]  /*9e710*/  BSYNC.RECONVERGENT B3 ;  /* 0x0000000000037941 */ /* 0x000fea0003800200 */
.L_x_35468:
        /* <DEDUP_REMOVED lines=56> */
.L_x_35474:
[----:B------:R-:W-:Y:S01]  /*9eaa0*/  DMUL R2, RZ, R34 ;  /* 0x00000022ff027228 */ /* 0x000fe20000000000 */
[----:B------:R-:W-:-:S10]  /*9eab0*/  IMAD.MOV.U32 R0, RZ, RZ, RZ ;  /* 0x000000ffff007224 */ /* 0x000fd400078e00ff */
.L_x_35475:
[----:B------:R-:W-:Y:S05]  /*9eac0*/  BSYNC.RECONVERGENT B3 ;  /* 0x0000000000037941 */ /* 0x000fea0003800200 */
.L_x_35473:
        /* <DEDUP_REMOVED lines=32> */
.L_x_35465:
        /* <DEDUP_REMOVED lines=62> */
.L_x_35478:
[----:B------:R-:W-:Y:S05]  /*9f0b0*/  BSYNC.RECONVERGENT B0 ;  /* 0x0000000000007941 */ /* 0x000fea0003800200 */
.L_x_35477:
        /* <DEDUP_REMOVED lines=38> */
.L_x_35482:
[----:B------:R-:W-:Y:S05]  /*9f320*/  BSYNC.RECONVERGENT B4 ;  /* 0x0000000000047941 */ /* 0x000fea0003800200 */
.L_x_35481:
[----:B------:R-:W-:Y:S01]  /*9f330*/  VIADD R0, R4, 0x1 ;  /* 0x0000000104007836 */ /* 0x000fe20000000000 */
[----:B------:R-:W-:Y:S06]  /*9f340*/  BRA `(.L_x_35483) ;  /* 0x0000000000087947 */ /* 0x000fec0003800000 */
.L_x_35480:
[----:B------:R-:W-:Y:S01]  /*9f350*/  DMUL R2, RZ, R34 ;  /* 0x00000022ff027228 */ /* 0x000fe20000000000 */
[----:B------:R-:W-:-:S10]  /*9f360*/  IMAD.MOV.U32 R0, RZ, RZ, 0x1 ;  /* 0x00000001ff007424 */ /* 0x000fd400078e00ff */
.L_x_35483:
[----:B------:R-:W-:Y:S05]  /*9f370*/  BSYNC.RECONVERGENT B3 ;  /* 0x0000000000037941 */ /* 0x000fea0003800200 */
.L_x_35479:
        /* <DEDUP_REMOVED lines=58> */
.L_x_35485:
[----:B------:R-:W-:Y:S01]  /*9f720*/  DMUL R2, RZ, R34 ;  /* 0x00000022ff027228 */ /* 0x000fe20000000000 */
[----:B------:R-:W-:-:S10]  /*9f730*/  IMAD.MOV.U32 R0, RZ, RZ, RZ ;  /* 0x000000ffff007224 */ /* 0x000fd400078e00ff */
.L_x_35486:
[----:B------:R-:W-:Y:S05]  /*9f740*/  BSYNC.RECONVERGENT B3 ;  /* 0x0000000000037941 */ /* 0x000fea0003800200 */
.L_x_35484:
        /* <DEDUP_REMOVED lines=35> */
.L_x_35464:
        /* <DEDUP_REMOVED lines=10> */
.L_x_35487:
[----:B------:R-:W-:-:S10]  /*9fa20*/  DADD R32, R34, -R34 ;  /* 0x0000000022207229 */ /* 0x000fd40000000822 */
[----:B------:R-:W-:Y:S02]  /*9fa30*/  IMAD.MOV.U32 R34, RZ, RZ, R32 ;  /* 0x000000ffff227224 */ /* 0x000fe400078e0020 */
[----:B------:R-:W-:Y:S01]  /*9fa40*/  IMAD.MOV.U32 R35, RZ, RZ, R33 ;  /* 0x000000ffff237224 */ /* 0x000fe200078e0021 */
[----:B------:R-:W-:Y:S06]  /*9fa50*/  BRA `(.L_x_35476) ;  /* 0x0000000800cc7947 */ /* 0x000fec0003800000 */
.L_x_35463:
        /* <DEDUP_REMOVED lines=26> */
.L_x_35491:
[----:B------:R-:W-:Y:S05]  /*9fc00*/  BSYNC.RECONVERGENT B4 ;  /* 0x0000000000047941 */ /* 0x000fea0003800200 */
.L_x_35490:
[----:B------:R-:W-:Y:S01]  /*9fc10*/  VIADD R0, R4, 0x1 ;  /* 0x0000000104007836 */ /* 0x000fe20000000000 */
[----:B------:R-:W-:Y:S06]  /*9fc20*/  BRA `(.L_x_35492) ;  /* 0x0000000000087947 */ /* 0x000fec0003800000 */
.L_x_35489:
[----:B------:R-:W-:Y:S01]  /*9fc30*/  DMUL R2, RZ, R34 ;  /* 0x00000022ff027228 */ /* 0x000fe20000000000 */
[----:B------:R-:W-:-:S10]  /*9fc40*/  IMAD.MOV.U32 R0, RZ, RZ, 0x1 ;  /* 0x00000001ff007424 */ /* 0x000fd400078e00ff */
.L_x_35492:
[----:B------:R-:W-:Y:S05]  /*9fc50*/  BSYNC.RECONVERGENT B3 ;  /* 0x0000000000037941 */ /* 0x000fea0003800200 */
.L_x_35488:
        /* <DEDUP_REMOVED lines=56> */
.L_x_35494:
[----:B------:R-:W-:Y:S01]  /*9ffe0*/  DMUL R2, RZ, R34 ;  /* 0x00000022ff027228 */ /* 0x000fe20000000000 */
[----:B------:R-:W-:-:S10]  /*9fff0*/  IMAD.MOV.U32 R0, RZ, RZ, RZ ;  /* 0x000000ffff007224 */ /* 0x000fd400078e00ff */
.L_x_35495:
[----:B------:R-:W-:Y:S05]  /*a0000*/  BSYNC.RECONVERGENT B3 ;  /* 0x0000000000037941 */ /* 0x000fea0003800200 */
.L_x_35493:
        /* <DEDUP_REMOVED lines=30> */
.L_x_35462:
        /* <DEDUP_REMOVED lines=58> */
.L_x_35476:
[----:B------:R-:W-:Y:S05]  /*a0590*/  BSYNC.RECONVERGENT B2 ;  /* 0x0000000000027941 */ /* 0x000fea0003800200 */
.L_x_35461:
        /* <DEDUP_REMOVED lines=11> */
        .weak           $__internal_76_$__cuda_sm20_div_rn_f64_full
        .type           $__internal_76_$__cuda_sm20_div_rn_f64_full,@function
        .size           $__internal_76_$__cuda_sm20_div_rn_f64_full,($_ZN2at6native29vectorized_elementwise_kernelILi8EZZZNS0_50_GLOBAL__N__2680c7bb_12_PowKernel_cu_7dd49032_300324pow_tensor_scalar_kernelERNS_18TensorIteratorBaseERKN3c106ScalarEENKUlvE_clEvENKUlvE_clEvEUlNS5_7complexIdEEE0_St5arrayIPcLm2EEEEviT0_T1_$__internal_trig_reduction_slowpathd - $__internal_76_$__cuda_sm20_div_rn_f64_full)
$__internal_76_$__cuda_sm20_div_rn_f64_full:
        /* <DEDUP_REMOVED lines=72> */
.L_x_35497:
        /* <DEDUP_REMOVED lines=17> */
.L_x_35500:
[----:B------:R-:W-:Y:S01]  /*a0be0*/  LOP3.LUT R3, R49, 0x80000, RZ, 0xfc, !PT ;  /* 0x0008000031037812 */ /* 0x000fe200078efcff */
[----:B------:R-:W-:-:S04]  /*a0bf0*/  IMAD.MOV.U32 R60, RZ, RZ, R48 ;  /* 0x000000ffff3c7224 */ /* 0x000fc800078e0030 */
[----:B------:R-:W-:Y:S01]  /*a0c00*/  IMAD.MOV.U32 R61, RZ, RZ, R3 ;  /* 0x000000ffff3d7224 */ /* 0x000fe200078e0003 */
[----:B------:R-:W-:Y:S06]  /*a0c10*/  BRA `(.L_x_35498) ;  /* 0x00000000000c7947 */ /* 0x000fec0003800000 */
.L_x_35499:
[----:B------:R-:W-:Y:S01]  /*a0c20*/  LOP3.LUT R3, R55, 0x80000, RZ, 0xfc, !PT ;  /* 0x0008000037037812 */ /* 0x000fe200078efcff */
[----:B------:R-:W-:-:S04]  /*a0c30*/  IMAD.MOV.U32 R60, RZ, RZ, R54 ;  /* 0x000000ffff3c7224 */ /* 0x000fc800078e0036 */
[----:B------:R-:W-:-:S07]  /*a0c40*/  IMAD.MOV.U32 R61, RZ, RZ, R3 ;  /* 0x000000ffff3d7224 */ /* 0x000fce00078e0003 */
.L_x_35498:
[----:B------:R-:W-:Y:S05]  /*a0c50*/  BSYNC.RECONVERGENT B0 ;  /* 0x0000000000007941 */ /* 0x000fea0003800200 */
.L_x_35496:
[----:B------:R-:W-:Y:S02]  /*a0c60*/  IMAD.MOV.U32 R5, RZ, RZ, 0x0 ;  /* 0x00000000ff057424 */ /* 0x000fe400078e00ff */
[----:B------:R-:W-:Y:S02]  /*a0c70*/  IMAD.MOV.U32 R2, RZ, RZ, R60 ;  /* 0x000000ffff027224 */ /* 0x000fe400078e003c */
[----:B------:R-:W-:Y:S01]  /*a0c80*/  IMAD.MOV.U32 R3, RZ, RZ, R61 ;  /* 0x000000ffff037224 */ /* 0x000fe200078e003d */
[----:B------:R-:W-:Y:S06]  /*a0c90*/  RET.REL.NODEC R4 `(_ZN2at6native29vectorized_elementwise_kernelILi8EZZZNS0_50_GLOBAL__N__2680c7bb_12_PowKernel_cu_7dd49032_300324pow_tensor_scalar_kernelERNS_18TensorIteratorBaseERKN3c106ScalarEENKUlvE_clEvENKUlvE_clEvEUlNS5_7complexIdEEE0_St5arrayIPcLm2EEEEviT0_T1_) ;  /* 0xfffff5f004d87950 */ /* 0x000fec0003c3ffff */
        .type           $_ZN2at6native29vectorized_elementwise_kernelILi8EZZZNS0_50_GLOBAL__N__2680c7bb_12_PowKernel_cu_7dd49032_300324pow_tensor_scalar_kernelERNS_18TensorIteratorBaseERKN3c106ScalarEENKUlvE_clEvENKUlvE_clEvEUlNS5_7complexIdEEE0_St5arrayIPcLm2EEEEviT0_T1_$__internal_trig_reduction_slowpathd,@function
        .size           $_ZN2at6native29vectorized_elementwise_kernelILi8EZZZNS0_50_GLOBAL__N__2680c7bb_12_PowKernel_cu_7dd49032_300324pow_tensor_scalar_kernelERNS_18TensorIteratorBaseERKN3c106ScalarEENKUlvE_clEvENKUlvE_clEvEUlNS5_7complexIdEEE0_St5arrayIPcLm2EEEEviT0_T1_$__internal_trig_reduction_slowpathd,(.L_x_68376 - $_ZN2at6native29vectorized_elementwise_kernelILi8EZZZNS0_50_GLOBAL__N__2680c7bb_12_PowKernel_cu_7dd49032_300324pow_tensor_scalar_kernelERNS_18TensorIteratorBaseERKN3c106ScalarEENKUlvE_clEvENKUlvE_clEvEUlNS5_7complexIdEEE0_St5arrayIPcLm2EEEEviT0_T1_$__internal_trig_reduction_slowpathd)
$_ZN2at6native29vectorized_elementwise_kernelILi8EZZZNS0_50_GLOBAL__N__2680c7bb_12_PowKernel_cu_7dd49032_300324pow_tensor_scalar_kernelERNS_18TensorIteratorBaseERKN3c106ScalarEENKUlvE_clEvENKUlvE_clEvEUlNS5_7complexIdEEE0_St5arrayIPcLm2EEEEviT0_T1_$__internal_trig_reduction_slowpathd:
        /* <DEDUP_REMOVED lines=23> */
.L_x_35505:
        /* <DEDUP_REMOVED lines=29> */
.L_x_35504:
[----:B------:R-:W-:-:S07]  /*a0fe0*/  IMAD.MOV.U32 R8, RZ, RZ, R7 ;  /* 0x000000ffff087224 */ /* 0x000fce00078e0007 */
.L_x_35503:
[----:B------:R-:W-:Y:S05]  /*a0ff0*/  BSYNC.RECONVERGENT B0 ;  /* 0x0000000000007941 */ /* 0x000fea0003800200 */
.L_x_35502:
        /* <DEDUP_REMOVED lines=60> */
.L_x_35507:
[----:B------:R-:W-:Y:S05]  /*a13c0*/  BSYNC.RECONVERGENT B0 ;  /* 0x0000000000007941 */ /* 0x000fea0003800200 */
.L_x_35506:
        /* <DEDUP_REMOVED lines=36> */
.L_x_35501:
[----:B------:R-:W-:Y:S02]  /*a1610*/  IMAD.MOV.U32 R49, RZ, RZ, 0x0 ;  /* 0x00000000ff317424 */ /* 0x000fe400078e00ff */
[----:B------:R-:W-:Y:S02]  /*a1620*/  IMAD.MOV.U32 R7, RZ, RZ, R50 ;  /* 0x000000ffff077224 */ /* 0x000fe400078e0032 */
[----:B------:R-:W-:Y:S05]  /*a1630*/  RET.REL.NODEC R48 `(_ZN2at6native29vectorized_elementwise_kernelILi8EZZZNS0_50_GLOBAL__N__2680c7bb_12_PowKernel_cu_7dd49032_300324pow_tensor_scalar_kernelERNS_18TensorIteratorBaseERKN3c106ScalarEENKUlvE_clEvENKUlvE_clEvEUlNS5_7complexIdEEE0_St5arrayIPcLm2EEEEviT0_T1_) ;  /* 0xfffff5e830707950 */ /* 0x000fea0003c3ffff */
.L_x_35508:
        /* <DEDUP_REMOVED lines=12> */
.L_x_68376:


//--------------------- .text._ZN2at6native18elementwise_kernelILi128ELi4EZNS0_15gpu_kernel_implIZZZNS0_50_GLOBAL__N__2680c7bb_12_PowKernel_cu_7dd49032_300324pow_tensor_scalar_kernelERNS_18TensorIteratorBaseERKN3c106ScalarEENKUlvE_clEvENKUlvE_clEvEUlNS6_7complexIdEEE_EEvS5_RKT_EUliE_EEviT1_ --------------------------
	.section	.text._ZN2at6native18elementwise_kernelILi128ELi4EZNS0_15gpu_kernel_implIZZZNS0_50_GLOBAL__N__2680c7bb_12_PowKernel_cu_7dd49032_300324pow_tensor_scalar_kernelERNS_18TensorIteratorBaseERKN3c106ScalarEENKUlvE_clEvENKUlvE_clEvEUlNS6_7complexIdEEE_EEvS5_RKT_EUliE_EEviT1_,"ax",@progbits
	.align	128
        .global         _ZN2at6native18elementwise_kernelILi128ELi4EZNS0_15gpu_kernel_implIZZZNS0_50_GLOBAL__N__2680c7bb_12_PowKernel_cu_7dd49032_300324pow_tensor_scalar_kernelERNS_18TensorIteratorBaseERKN3c106ScalarEENKUlvE_clEvENKUlvE_clEvEUlNS6_7complexIdEEE_EEvS5_RKT_EUliE_EEviT1_
        .type           _ZN2at6native18elementwise_kernelILi128ELi4EZNS0_15gpu_kernel_implIZZZNS0_50_GLOBAL__N__2680c7bb_12_PowKernel_cu_7dd49032_300324pow_tensor_scalar_kernelERNS_18TensorIteratorBaseERKN3c106ScalarEENKUlvE_clEvENKUlvE_clEvEUlNS6_7complexIdEEE_EEvS5_RKT_EUliE_EEviT1_,@function
        .size           _ZN2at6native18elementwise_kernelILi128ELi4EZNS0_15gpu_kernel_implIZZZNS0_50_GLOBAL__N__2680c7bb_12_PowKernel_cu_7dd49032_300324pow_tensor_scalar_kernelERNS_18TensorIteratorBaseERKN3c106ScalarEENKUlvE_clEvENKUlvE_clEvEUlNS6_7complexIdEEE_EEvS5_RKT_EUliE_EEviT1_,(.L_x_68692 - _ZN2at6native18elementwise_kernelILi128ELi4EZNS0_15gpu_kernel_implIZZZNS0_50_GLOBAL__N__2680c7bb_12_PowKernel_cu_7dd49032_300324pow_tensor_scalar_kernelERNS_18TensorIteratorBaseERKN3c106ScalarEENKUlvE_clEvENKUlvE_clEvEUlNS6_7complexIdEEE_EEvS5_RKT_EUliE_EEviT1_)
        .other          _ZN2at6native18elementwise_kernelILi128ELi4EZNS0_15gpu_kernel_implIZZZNS0_50_GLOBAL__N__2680c7bb_12_PowKernel_cu_7dd49032_300324pow_tensor_scalar_kernelERNS_18TensorIteratorBaseERKN3c106ScalarEENKUlvE_clEvENKUlvE_clEvEUlNS6_7complexIdEEE_EEvS5_RKT_EUliE_EEviT1_,@"STO_CUDA_ENTRY STV_DEFAULT"
_ZN2at6native18elementwise_kernelILi128ELi4EZNS0_15gpu_kernel_implIZZZNS0_50_GLOBAL__N__2680c7bb_12_PowKernel_cu_7dd49032_300324pow_tensor_scalar_kernelERNS_18TensorIteratorBaseERKN3c106ScalarEENKUlvE_clEvENKUlvE_clEvEUlNS6_7complexIdEEE_EEvS5_RKT_EUliE_EEviT1_:
.text._ZN2at6native18elementwise_kernelILi128ELi4EZNS0_15gpu_kernel_implIZZZNS0_50_GLOBAL__N__2680c7bb_12_PowKernel_cu_7dd49032_300324pow_tensor_scalar_kernelERNS_18TensorIteratorBaseERKN3c106ScalarEENKUlvE_clEvENKUlvE_clEvEUlNS6_7complexIdEEE_EEvS5_RKT_EUliE_EEviT1_:
        /* <DEDUP_REMOVED lines=319> */
.L_x_35511:
        /* <DEDUP_REMOVED lines=19> */
.L_x_35516:
[----:B------:R-:W2:Y:S01]  /*1520*/  LDG.E.U8 R2, desc[UR36][R2.64] ;  /* 0x0000002402027981 */ /* 0x000ea2000c1e1100 */
[----:B------:R-:W-:Y:S01]  /*1530*/  CS2R R6, SRZ ;  /* 0x0000000000067805 */ /* 0x000fe2000001ff00 */
[----:B--2---:R0:W1:Y:S01]  /*1540*/  I2F.F64.U16 R4, R2 ;  /* 0x0000000200047312 */ /* 0x0040620000101800 */
[----:B------:R-:W-:Y:S05]  /*1550*/  BRA `(.L_x_35518) ;  /* 0x0000000c00b87947 */ /* 0x000fea0003800000 */
.L_x_35515:
        /* <DEDUP_REMOVED lines=10> */
.L_x_35520:
[----:B------:R-:W2:Y:S01]  /*1600*/  LDG.E R2, desc[UR36][R2.64] ;  /* 0x0000002402027981 */ /* 0x000ea2000c1e1900 */
[----:B------:R-:W-:Y:S01]  /*1610*/  CS2R R6, SRZ ;  /* 0x0000000000067805 */ /* 0x000fe2000001ff00 */
[----:B--2---:R0:W1:Y:S01]  /*1620*/  I2F.F64 R4, R2 ;  /* 0x0000000200047312 */ /* 0x0040620000201c00 */
[----:B------:R-:W-:Y:S05]  /*1630*/  BRA `(.L_x_35518) ;  /* 0x0000000c00807947 */ /* 0x000fea0003800000 */
.L_x_35519:
[----:B------:R-:W2:Y:S01]  /*1640*/  LDG.E.U16 R2, desc[UR36][R2.64] ;  /* 0x0000002402027981 */ /* 0x000ea2000c1e1500 */
[----:B------:R-:W-:Y:S01]  /*1650*/  CS2R R6, SRZ ;  /* 0x0000000000067805 */ /* 0x000fe2000001ff00 */
[----:B--2---:R0:W1:Y:S01]  /*1660*/  I2F.F64.S16 R4, R2 ;  /* 0x0000000200047312 */ /* 0x0040620000101c00 */
[----:B------:R-:W-:Y:S05]  /*1670*/  BRA `(.L_x_35518) ;  /* 0x0000000c00707947 */ /* 0x000fea0003800000 */
.L_x_35514:
        /* <DEDUP_REMOVED lines=11> */
.L_x_35522:
[----:B------:R-:W2:Y:S01]  /*1730*/  LDG.E.U16 R0, desc[UR36][R2.64] ;  /* 0x0000002402007981 */ /* 0x000ea2000c1e1500 */
[----:B------:R-:W-:Y:S01]  /*1740*/  CS2R R6, SRZ ;  /* 0x0000000000067805 */ /* 0x000fe2000001ff00 */
[----:B--2---:R-:W-:-:S05]  /*1750*/  HADD2.F32 R0, -RZ, R0.H0_H0 ;  /* 0x20000000ff007230 */ /* 0x004fca0000004100 */
[----:B------:R-:W-:-:S04]  /*1760*/  FMUL.FTZ R0, R0, 1 ;  /* 0x3f80000000007820 */ /* 0x000fc80000410000 */
[----:B------:R0:W1:Y:S01]  /*1770*/  F2F.F64.F32 R4, R0 ;  /* 0x0000000000047310 */ /* 0x0000620000201800 */
[----:B------:R-:W-:Y:S05]  /*1780*/  BRA `(.L_x_35518) ;  /* 0x0000000c002c7947 */ /* 0x000fea0003800000 */
.L_x_35521:
        /* <DEDUP_REMOVED lines=12> */
.L_x_35524:
[----:B------:R-:W2:Y:S02]  /*1850*/  LDG.E R2, desc[UR36][R2.64] ;  /* 0x0000002402027981 */ /* 0x000ea4000c1e1900 */
[--C-:B--2---:R-:W-:Y:S02]  /*1860*/  HADD2.F32 R6, -RZ, R2.reuse.H1_H1 ;  /* 0x30000002ff067230 */ /* 0x104fe40000004100 */
[----:B------:R-:W-:-:S03]  /*1870*/  HADD2.F32 R0, -RZ, R2.H0_H0 ;  /* 0x20000002ff007230 */ /* 0x000fc60000004100 */
[----:B------:R-:W-:Y:S02]  /*1880*/  FMUL.FTZ R6, R6, 1 ;  /* 0x3f80000006067820 */ /* 0x000fe40000410000 */
[----:B------:R-:W-:-:S04]  /*1890*/  FMUL.FTZ R0, R0, 1 ;  /* 0x3f80000000007820 */ /* 0x000fc80000410000 */
[----:B------:R0:W1:Y:S08]  /*18a0*/  F2F.F64.F32 R4, R0 ;  /* 0x0000000000047310 */ /* 0x0000700000201800 */
[----:B------:R-:W2:Y:S01]  /*18b0*/  F2F.F64.F32 R6, R6 ;  /* 0x0000000600067310 */ /* 0x000ea20000201800 */
[----:B0-----:R-:W-:Y:S05]  /*18c0*/  BRA `(.L_x_35518) ;  /* 0x0000000800dc7947 */ /* 0x001fea0003800000 */
.L_x_35523:
[----:B------:R0:W5:Y:S01]  /*18d0*/  LDG.E.64 R4, desc[UR36][R2.64] ;  /* 0x0000002402047981 */ /* 0x000162000c1e1b00 */
[----:B------:R-:W-:Y:S01]  /*18e0*/  CS2R R6, SRZ ;  /* 0x0000000000067805 */ /* 0x000fe2000001ff00 */
[----:B------:R-:W-:Y:S06]  /*18f0*/  BRA `(.L_x_35518) ;  /* 0x0000000800d07947 */ /* 0x000fec0003800000 */
.L_x_35513:
        /* <DEDUP_REMOVED lines=10> */
[----:B------:R-:W-:Y:S02]  /*19a0*/  MOV R4, RZ ;  /* 0x000000ff00047202 */ /* 0x000fe40000000f00 */
[----:B--2---:R-:W-:-:S04]  /*19b0*/  ISETP.NE.AND P0, PT, R2, RZ, PT ;  /* 0x000000ff0200720c */ /* 0x004fc80003f05270 */
[----:B------:R-:W-:Y:S01]  /*19c0*/  FSEL R5, RZ, 1.875, !P0 ;  /* 0x3ff00000ff057808 */ /* 0x000fe20004000000 */
[----:B------:R-:W-:Y:S08]  /*19d0*/  BRA `(.L_x_35518) ;  /* 0x0000000800987947 */ /* 0x000ff00003800000 */
.L_x_35527:
[----:B------:R0:W5:Y:S01]  /*19e0*/  LDG.E.128 R4, desc[UR36][R2.64] ;  /* 0x0000002402047981 */ /* 0x000162000c1e1d00 */
[----:B------:R-:W-:Y:S05]  /*19f0*/  BRA `(.L_x_35518) ;  /* 0x0000000800907947 */ /* 0x000fea0003800000 */
.L_x_35526:
        /* <DEDUP_REMOVED lines=21> */
[----:B------:R-:W-:Y:S02]  /*1b50*/  LOP3.LUT R5, R6, 0x7f800000, R5, 0xf8, !PT ;  /* 0x7f80000006057812 */ /* 0x000fe400078ef805 */
[----:B------:R-:W-:Y:S02]  /*1b60*/  CS2R R6, SRZ ;  /* 0x0000000000067805 */ /* 0x000fe4000001ff00 */
[----:B------:R-:W-:-:S04]  /*1b70*/  SEL R5, R5, RZ, P0 ;  /* 0x000000ff05057207 */ /* 0x000fc80000000000 */
[----:B------:R-:W-:-:S05]  /*1b80*/  LOP3.LUT R5, R5, 0x80000000, R0, 0xf8, !PT ;  /* 0x8000000005057812 */ /* 0x000fca00078ef800 */
[----:B------:R-:W-:-:S06]  /*1b90*/  FMUL.FTZ R5, R5, 1 ;  /* 0x3f80000005057820 */ /* 0x000fcc0000410000 */
[----:B------:R-:W0:Y:S01]  /*1ba0*/  F2F.F64.F32 R4, R5 ;  /* 0x0000000500047310 */ /* 0x000e220000201800 */
[----:B------:R-:W-:Y:S05]  /*1bb0*/  BRA `(.L_x_35518) ;  /* 0x0000000800207947 */ /* 0x000fea0003800000 */
.L_x_35529:
[----:B------:R-:W2:Y:S01]  /*1bc0*/  LDG.E.U8 R2, desc[UR36][R2.64] ;  /* 0x0000002402027981 */ /* 0x000ea2000c1e1100 */
[----:B------:R-:W-:Y:S01]  /*1bd0*/  CS2R R6, SRZ ;  /* 0x0000000000067805 */ /* 0x000fe2000001ff00 */
        /* <DEDUP_REMOVED lines=13> */
.L_x_35528:
[----:B------:R-:W2:Y:S01]  /*1cb0*/  LDG.E.U16 R0, desc[UR36][R2.64] ;  /* 0x0000002402007981 */ /* 0x000ea2000c1e1500 */
[----:B------:R-:W-:Y:S01]  /*1cc0*/  CS2R R6, SRZ ;  /* 0x0000000000067805 */ /* 0x000fe2000001ff00 */
[----:B--2---:R-:W-:-:S04]  /*1cd0*/  IMAD.U32 R0, R0, 0x10000, RZ ;  /* 0x0001000000007824 */ /* 0x004fc800078e00ff */
[----:B------:R-:W-:-:S04]  /*1ce0*/  FMUL.FTZ R0, R0, 1 ;  /* 0x3f80000000007820 */ /* 0x000fc80000410000 */
[----:B------:R0:W1:Y:S01]  /*1cf0*/  F2F.F64.F32 R4, R0 ;  /* 0x0000000000047310 */ /* 0x0000620000201800 */
[----:B------:R-:W-:Y:S05]  /*1d00*/  BRA `(.L_x_35518) ;  /* 0x0000000400cc7947 */ /* 0x000fea0003800000 */
.L_x_35525:
        /* <DEDUP_REMOVED lines=12> */
.L_x_35532:
        /* <DEDUP_REMOVED lines=22> */
.L_x_35534:
[----:B------:R-:W-:Y:S05]  /*1f30*/  BSYNC.RECONVERGENT B0 ;  /* 0x0000000000007941 */ /* 0x000fea0003800200 */
.L_x_35533:
[----:B------:R-:W-:Y:S02]  /*1f40*/  SHF.L.U32 R0, R0, 0x14, RZ ;  /* 0x0000001400007819 */ /* 0x000fe400000006ff */
[----:B------:R-:W-:-:S04]  /*1f50*/  LEA R2, R2, 0x3b800000, 0x17 ;  /* 0x3b80000002027811 */ /* 0x000fc800078eb8ff */
[----:B------:R-:W-:-:S05]  /*1f60*/  LOP3.LUT R0, R2, R0, R9, 0xfe, !PT ;  /* 0x0000000002007212 */ /* 0x000fca00078efe09 */
[----:B------:R-:W-:-:S04]  /*1f70*/  FMUL.FTZ R0, R0, 1 ;  /* 0x3f80000000007820 */ /* 0x000fc80000410000 */
[----:B------:R0:W1:Y:S01]  /*1f80*/  F2F.F64.F32 R4, R0 ;  /* 0x0000000000047310 */ /* 0x0000620000201800 */
[----:B------:R-:W-:Y:S05]  /*1f90*/  BRA `(.L_x_35518) ;  /* 0x0000000400287947 */ /* 0x000fea0003800000 */
.L_x_35531:
        /* <DEDUP_REMOVED lines=22> */
.L_x_35536:
[----:B------:R-:W-:Y:S05]  /*2100*/  BSYNC.RECONVERGENT B0 ;  /* 0x0000000000007941 */ /* 0x000fea0003800200 */
.L_x_35535:
[----:B------:R-:W-:Y:S01]  /*2110*/  IMAD.SHL.U32 R0, R0, 0x200000, RZ ;  /* 0x0020000000007824 */ /* 0x000fe200078e00ff */
[----:B------:R-:W-:-:S04]  /*2120*/  LEA R2, R2, 0x37800000, 0x17 ;  /* 0x3780000002027811 */ /* 0x000fc800078eb8ff */
[----:B------:R-:W-:-:S05]  /*2130*/  LOP3.LUT R0, R2, R0, R9, 0xfe, !PT ;  /* 0x0000000002007212 */ /* 0x000fca00078efe09 */
[----:B------:R-:W-:-:S04]  /*2140*/  FMUL.FTZ R0, R0, 1 ;  /* 0x3f80000000007820 */ /* 0x000fc80000410000 */
[----:B------:R0:W1:Y:S01]  /*2150*/  F2F.F64.F32 R4, R0 ;  /* 0x0000000000047310 */ /* 0x0000620000201800 */
[----:B------:R-:W-:Y:S05]  /*2160*/  BRA `(.L_x_35518) ;  /* 0x0000000000b47947 */ /* 0x000fea0003800000 */
.L_x_35530:
[----:B------:R-:W-:-:S09]  /*2170*/  UISETP.NE.AND UP0, UPT, UR4, 0x1c, UPT ;  /* 0x0000001c0400788c */ /* 0x000fd2000bf05270 */
[----:B------:R-:W-:Y:S05]  /*2180*/  BRA.U !UP0, `(.L_x_35537) ;  /* 0x0000000108a07547 */ /* 0x000fea000b800000 */
[----:B------:R-:W-:-:S09]  /*2190*/  UISETP.NE.AND UP0, UPT, UR4, 0x1d, UPT ;  /* 0x0000001d0400788c */ /* 0x000fd2000bf05270 */
[----:B------:R-:W-:Y:S05]  /*21a0*/  BRA.U !UP0, `(.L_x_35538) ;  /* 0x0000000108887547 */ /* 0x000fea000b800000 */
[----:B------:R-:W-:-:S09]  /*21b0*/  UISETP.NE.AND UP0, UPT, UR4, 0x2c, UPT ;  /* 0x0000002c0400788c */ /* 0x000fd2000bf05270 */
[----:B------:R-:W-:Y:S05]  /*21c0*/  BRA.U !UP0, `(.L_x_35539) ;  /* 0x00000001084c7547 */ /* 0x000fea000b800000 */
.L_x_35517:
        /* <DEDUP_REMOVED lines=16> */
.L_x_35540:
[----:B------:R-:W-:Y:S02]  /*22d0*/  CS2R R4, SRZ ;  /* 0x0000000000047805 */ /* 0x000fe4000001ff00 */
[----:B------:R-:W-:Y:S01]  /*22e0*/  CS2R R6, SRZ ;  /* 0x0000000000067805 */ /* 0x000fe2000001ff00 */
[----:B------:R-:W-:Y:S06]  /*22f0*/  BRA `(.L_x_35518) ;  /* 0x0000000000507947 */ /* 0x000fec0003800000 */
.L_x_35539:
[----:B------:R-:W2:Y:S01]  /*2300*/  LDG.E.U8 R0, desc[UR36][R2.64] ;  /* 0x0000002402007981 */ /* 0x000ea2000c1e1100 */
[----:B------:R-:W-:Y:S02]  /*2310*/  CS2R R6, SRZ ;  /* 0x0000000000067805 */ /* 0x000fe4000001ff00 */
        /* <DEDUP_REMOVED lines=11> */
.L_x_35538:
[----:B------:R-:W2:Y:S01]  /*23d0*/  LDG.E.64 R4, desc[UR36][R2.64] ;  /* 0x0000002402047981 */ /* 0x000ea2000c1e1b00 */
[----:B------:R-:W-:Y:S01]  /*23e0*/  CS2R R6, SRZ ;  /* 0x0000000000067805 */ /* 0x000fe2000001ff00 */
[----:B--2---:R-:W4:Y:S01]  /*23f0*/  I2F.F64.U64 R4, R4 ;  /* 0x0000000400047312 */ /* 0x004f220000301800 */
[----:B------:R-:W-:Y:S05]  /*2400*/  BRA `(.L_x_35518) ;  /* 0x00000000000c7947 */ /* 0x000fea0003800000 */
.L_x_35537:
[----:B------:R-:W2:Y:S01]  /*2410*/  LDG.E R2, desc[UR36][R2.64] ;  /* 0x0000002402027981 */ /* 0x000ea2000c1e1900 */
[----:B------:R-:W-:Y:S01]  /*2420*/  CS2R R6, SRZ ;  /* 0x0000000000067805 */ /* 0x000fe2000001ff00 */
[----:B--2---:R0:W1:Y:S06]  /*2430*/  I2F.F64.U32 R4, R2 ;  /* 0x0000000200047312 */ /* 0x00406c0000201800 */
.L_x_35518:
[----:B------:R-:W-:Y:S05]  /*2440*/  BSYNC.RECONVERGENT B6 ;  /* 0x0000000000067941 */ /* 0x000fea0003800200 */
.L_x_35512:
[----:B------:R-:W0:Y:S02]  /*2450*/  LDCU.64 UR6, c[0x0][0x580] ;  /* 0x0000b000ff0677ac */ /* 0x000e240008000a00 */
[C---:B012345:R-:W-:Y:S02]  /*2460*/  DMUL R2, R6.reuse, R4 ;  /* 0x0000000406027228 */ /* 0x07ffe40000000000 */
[----:B------:R-:W-:Y:S01]  /*2470*/  DMUL R8, R6, R6 ;  /* 0x0000000606087228 */ /* 0x000fe20000000000 */
[----:B------:R-:W-:-:S04]  /*2480*/  UPRMT UR4, UR41, 0x9910, URZ ;  /* 0x0000991029047896 */ /* 0x000fc800080000ff */
[----:B------:R-:W-:Y:S01]  /*2490*/  UISETP.GT.AND UP0, UPT, UR4, 0x9, UPT ;  /* 0x000000090400788c */ /* 0x000fe2000bf04270 */
[-C--:B------:R-:W-:Y:S02]  /*24a0*/  DFMA R6, R6, R4.reuse, R2 ;  /* 0x000000040606722b */ /* 0x080fe40000000002 */
[----:B------:R-:W-:Y:S01]  /*24b0*/  DFMA R4, R4, R4, -R8 ;  /* 0x000000040404722b */ /* 0x000fe20000000808 */
        /* <DEDUP_REMOVED lines=14> */
.L_x_35544:
[----:B------:R-:W0:Y:S02]  /*25a0*/  F2I.S64.F64.TRUNC R4, R4 ;  /* 0x0000000400047311 */ /* 0x000e24000030d900 */
[----:B0-----:R-:W-:-:S05]  /*25b0*/  MOV R7, R4 ;  /* 0x0000000400077202 */ /* 0x001fca0000000f00 */
[----:B------:R0:W-:Y:S01]  /*25c0*/  STG.E.U8 desc[UR36][R2.64], R7 ;  /* 0x0000000702007986 */ /* 0x0001e2000c101124 */
[----:B------:R-:W-:Y:S05]  /*25d0*/  BRA `(.L_x_35546) ;  /* 0x0000000c00f47947 */ /* 0x000fea0003800000 */
.L_x_35543:
        /* <DEDUP_REMOVED lines=9> */
.L_x_35548:
[----:B------:R-:W0:Y:S02]  /*2670*/  F2I.F64.TRUNC R5, R4 ;  /* 0x0000000400057311 */ /* 0x000e24000030d100 */
[----:B0-----:R0:W-:Y:S01]  /*2680*/  STG.E desc[UR36][R2.64], R5 ;  /* 0x0000000502007986 */ /* 0x0011e2000c101924 */
[----:B------:R-:W-:Y:S05]  /*2690*/  BRA `(.L_x_35546) ;  /* 0x0000000c00c47947 */ /* 0x000fea0003800000 */
.L_x_35547:
[----:B------:R-:W0:Y:S02]  /*26a0*/  F2I.F64.TRUNC R5, R4 ;  /* 0x0000000400057311 */ /* 0x000e24000030d100 */
[----:B0-----:R0:W-:Y:S01]  /*26b0*/  STG.E.U16 desc[UR36][R2.64], R5 ;  /* 0x0000000502007986 */ /* 0x0011e2000c101524 */
[----:B------:R-:W-:Y:S05]  /*26c0*/  BRA `(.L_x_35546) ;  /* 0x0000000c00b87947 */ /* 0x000fea0003800000 */
.L_x_35542:
        /* <DEDUP_REMOVED lines=13> */
.L_x_35550:
        /* <DEDUP_REMOVED lines=8> */
.L_x_35549:
        /* <DEDUP_REMOVED lines=16> */
.L_x_35552:
        /* <DEDUP_REMOVED lines=11> */
.L_x_35551:
[----:B------:R0:W-:Y:S01]  /*29d0*/  STG.E.64 desc[UR36][R2.64], R4 ;  /* 0x0000000402007986 */ /* 0x0001e2000c101b24 */
[----:B------:R-:W-:Y:S05]  /*29e0*/  BRA `(.L_x_35546) ;  /* 0x0000000800f07947 */ /* 0x000fea0003800000 */
.L_x_35541:
        /* <DEDUP_REMOVED lines=13> */
.L_x_35555:
[----:B------:R0:W-:Y:S01]  /*2ac0*/  STG.E.128 desc[UR36][R2.64], R4 ;  /* 0x0000000402007986 */ /* 0x0001e2000c101d24 */
[----:B------:R-:W-:Y:S05]  /*2ad0*/  BRA `(.L_x_35546) ;  /* 0x0000000800b47947 */ /* 0x000fea0003800000 */
.L_x_35554:
        /* <DEDUP_REMOVED lines=23> */
.L_x_35559:
[----:B------:R-:W-:Y:S05]  /*2c50*/  BSYNC.RECONVERGENT B0 ;  /* 0x0000000000007941 */ /* 0x000fea0003800200 */
.L_x_35558:
[----:B------:R-:W-:-:S05]  /*2c60*/  LOP3.LUT R7, R0, 0x80, R7, 0xf8, !PT ;  /* 0x0000008000077812 */ /* 0x000fca00078ef807 */
[----:B------:R0:W-:Y:S01]  /*2c70*/  STG.E.U8 desc[UR36][R2.64], R7 ;  /* 0x0000000702007986 */ /* 0x0001e2000c101124 */
[----:B------:R-:W-:Y:S05]  /*2c80*/  BRA `(.L_x_35546) ;  /* 0x0000000800487947 */ /* 0x000fea0003800000 */
.L_x_35557:
        /* <DEDUP_REMOVED lines=19> */
.L_x_35561:
[----:B------:R-:W-:Y:S05]  /*2dc0*/  BSYNC.RECONVERGENT B0 ;  /* 0x0000000000007941 */ /* 0x000fea0003800200 */
.L_x_35560:
[----:B------:R-:W-:-:S05]  /*2dd0*/  LOP3.LUT R7, R0, 0x80, R7, 0xf8, !PT ;  /* 0x0000008000077812 */ /* 0x000fca00078ef807 */
[----:B------:R0:W-:Y:S01]  /*2de0*/  STG.E.U8 desc[UR36][R2.64], R7 ;  /* 0x0000000702007986 */ /* 0x0001e2000c101124 */
[----:B------:R-:W-:Y:S05]  /*2df0*/  BRA `(.L_x_35546) ;  /* 0x0000000400ec7947 */ /* 0x000fea0003800000 */
.L_x_35556:
        /* <DEDUP_REMOVED lines=8> */
.L_x_35553:
        /* <DEDUP_REMOVED lines=11> */
.L_x_35564:
        /* <DEDUP_REMOVED lines=17> */
.L_x_35567:
[----:B------:R-:W-:-:S04]  /*3040*/  SHF.R.U32.HI R0, RZ, 0x14, R7 ;  /* 0x00000014ff007819 */ /* 0x000fc80000011607 */
[----:B------:R-:W-:-:S04]  /*3050*/  LOP3.LUT R0, R0, 0x1, RZ, 0xc0, !PT ;  /* 0x0000000100007812 */ /* 0x000fc800078ec0ff */
[----:B------:R-:W-:-:S04]  /*3060*/  IADD3 R0, PT, PT, R7, 0x487ffff, R0 ;  /* 0x0487ffff07007810 */ /* 0x000fc80007ffe000 */
[----:B------:R-:W-:-:S04]  /*3070*/  SHF.R.U32.HI R0, RZ, 0x14, R0 ;  /* 0x00000014ff007819 */ /* 0x000fc80000011600 */
[----:B------:R-:W-:-:S07]  /*3080*/  LOP3.LUT R4, R0, 0xff, RZ, 0xc0, !PT ;  /* 0x000000ff00047812 */ /* 0x000fce00078ec0ff */
.L_x_35568:
[----:B------:R-:W-:-:S04]  /*3090*/  SHF.R.U32.HI R5, RZ, 0x18, R7 ;  /* 0x00000018ff057819 */ /* 0x000fc80000011607 */
[----:B------:R-:W-:-:S04]  /*30a0*/  LOP3.LUT R4, R4, 0x80, R5, 0xf8, !PT ;  /* 0x0000008004047812 */ /* 0x000fc800078ef805 */
[----:B------:R-:W-:-:S07]  /*30b0*/  PRMT R0, R4, 0x7610, R0 ;  /* 0x0000761004007816 */ /* 0x000fce0000000000 */
.L_x_35566:
[----:B------:R-:W-:Y:S05]  /*30c0*/  BSYNC.RECONVERGENT B0 ;  /* 0x0000000000007941 */ /* 0x000fea0003800200 */
.L_x_35565:
[----:B------:R4:W-:Y:S01]  /*30d0*/  STG.E.U8 desc[UR36][R2.64], R0 ;  /* 0x0000000002007986 */ /* 0x0009e2000c101124 */
[----:B------:R-:W-:Y:S05]  /*30e0*/  BRA `(.L_x_35546) ;  /* 0x0000000400307947 */ /* 0x000fea0003800000 */
.L_x_35563:
        /* <DEDUP_REMOVED lines=17> */
.L_x_35571:
[----:B------:R-:W-:-:S04]  /*3200*/  SHF.R.U32.HI R0, RZ, 0x15, R7 ;  /* 0x00000015ff007819 */ /* 0x000fc80000011607 */
[----:B------:R-:W-:-:S04]  /*3210*/  LOP3.LUT R0, R0, 0x1, RZ, 0xc0, !PT ;  /* 0x0000000100007812 */ /* 0x000fc800078ec0ff */
[----:B------:R-:W-:-:S04]  /*3220*/  IADD3 R0, PT, PT, R7, 0x88fffff, R0 ;  /* 0x088fffff07007810 */ /* 0x000fc80007ffe000 */
[----:B------:R-:W-:-:S04]  /*3230*/  SHF.R.U32.HI R0, RZ, 0x15, R0 ;  /* 0x00000015ff007819 */ /* 0x000fc80000011600 */
[----:B------:R-:W-:-:S07]  /*3240*/  LOP3.LUT R4, R0, 0xff, RZ, 0xc0, !PT ;  /* 0x000000ff00047812 */ /* 0x000fce00078ec0ff */
.L_x_35572:
[----:B------:R-:W-:-:S04]  /*3250*/  SHF.R.U32.HI R5, RZ, 0x18, R7 ;  /* 0x00000018ff057819 */ /* 0x000fc80000011607 */
[----:B------:R-:W-:-:S04]  /*3260*/  LOP3.LUT R4, R4, 0x80, R5, 0xf8, !PT ;  /* 0x0000008004047812 */ /* 0x000fc800078ef805 */
[----:B------:R-:W-:-:S07]  /*3270*/  PRMT R0, R4, 0x7610, R0 ;  /* 0x0000761004007816 */ /* 0x000fce0000000000 */
.L_x_35570:
[----:B------:R-:W-:Y:S05]  /*3280*/  BSYNC.RECONVERGENT B0 ;  /* 0x0000000000007941 */ /* 0x000fea0003800200 */
.L_x_35569:
[----:B------:R3:W-:Y:S01]  /*3290*/  STG.E.U8 desc[UR36][R2.64], R0 ;  /* 0x0000000002007986 */ /* 0x0007e2000c101124 */
[----:B------:R-:W-:Y:S05]  /*32a0*/  BRA `(.L_x_35546) ;  /* 0x0000000000c07947 */ /* 0x000fea0003800000 */
.L_x_35562:
[----:B------:R-:W-:-:S09]  /*32b0*/  UISETP.NE.AND UP0, UPT, UR4, 0x1c, UPT ;  /* 0x0000001c0400788c */ /* 0x000fd2000bf05270 */
[----:B------:R-:W-:Y:S05]  /*32c0*/  BRA.U !UP0, `(.L_x_35573) ;  /* 0x0000000108b07547 */ /* 0x000fea000b800000 */
[----:B------:R-:W-:-:S09]  /*32d0*/  UISETP.NE.AND UP0, UPT, UR4, 0x1d, UPT ;  /* 0x0000001d0400788c */ /* 0x000fd2000bf05270 */
[----:B------:R-:W-:Y:S05]  /*32e0*/  BRA.U !UP0, `(.L_x_35574) ;  /* 0x00000001089c7547 */ /* 0x000fea000b800000 */
[----:B------:R-:W-:-:S09]  /*32f0*/  UISETP.NE.AND UP0, UPT, UR4, 0x2c, UPT ;  /* 0x0000002c0400788c */ /* 0x000fd2000bf05270 */
[----:B------:R-:W-:Y:S05]  /*3300*/  BRA.U !UP0, `(.L_x_35575) ;  /* 0x0000000108447547 */ /* 0x000fea000b800000 */
.L_x_35545:
        /* <DEDUP_REMOVED lines=16> */
.L_x_35576:
[----:B------:R-:W-:Y:S05]  /*3410*/  BRA `(.L_x_35546) ;  /* 0x0000000000647947 */ /* 0x000fea0003800000 */
.L_x_35575:
        /* <DEDUP_REMOVED lines=20> */
.L_x_35574:
[----:B------:R-:W0:Y:S02]  /*3560*/  F2I.U64.F64.TRUNC R4, R4 ;  /* 0x0000000400047311 */ /* 0x000e24000030d800 */
[----:B0-----:R1:W-:Y:S01]  /*3570*/  STG.E.64 desc[UR36][R2.64], R4 ;  /* 0x0000000402007986 */ /* 0x0013e2000c101b24 */
[----:B------:R-:W-:Y:S05]  /*3580*/  BRA `(.L_x_35546) ;  /* 0x0000000000087947 */ /* 0x000fea0003800000 */
.L_x_35573:
[----:B------:R-:W0:Y:S02]  /*3590*/  F2I.U32.F64.TRUNC R5, R4 ;  /* 0x0000000400057311 */ /* 0x000e24000030d000 */
[----:B0-----:R0:W-:Y:S02]  /*35a0*/  STG.E desc[UR36][R2.64], R5 ;  /* 0x0000000502007986 */ /* 0x0011e4000c101924 */
.L_x_35546:
[----:B------:R-:W-:-:S07]  /*35b0*/  IADD3 R17, PT, PT, R17, 0x80, RZ ;  /* 0x0000008011117810 */ /* 0x000fce0007ffe0ff */
.L_x_35510:
[----:B------:R-:W-:Y:S05]  /*35c0*/  BSYNC.RECONVERGENT B7 ;  /* 0x0000000000077941 */ /* 0x000fea0003800200 */
.L_x_35509:
[----:B------:R-:W5:Y:S01]  /*35d0*/  LDCU UR4, c[0x0][0x380] ;  /* 0x00007000ff0477ac */ /* 0x000f620008000800 */
[----:B------:R-:W-:Y:S01]  /*35e0*/  BSSY.RECONVERGENT B7, `(.L_x_35577) ;  /* 0x000034e000077945 */ /* 0x000fe20003800200 */
[----:B-----5:R-:W-:-:S13]  /*35f0*/  ISETP.GE.AND P0, PT, R17, UR4, PT ;  /* 0x0000000411007c0c */ /* 0x020fda000bf06270 */
[----:B------:R-:W-:Y:S05]  /*3600*/  @P0 BRA `(.L_x_35578) ;  /* 0x00000034002c0947 */ /* 0x000fea0003800000 */
[----:B------:R-:W5:Y:S01]  /*3610*/  LDCU UR4, c[0x0][0x388] ;  /* 0x00007100ff0477ac */ /* 0x000f620008000800 */
[----:B0--34-:R-:W-:Y:S02]  /*3620*/  IMAD.MOV.U32 R0, RZ, RZ, RZ ;  /* 0x000000ffff007224 */ /* 0x019fe400078e00ff */
        /* <DEDUP_REMOVED lines=301> */
.L_x_35579:
        /* <DEDUP_REMOVED lines=19> */
.L_x_35584:
[----:B------:R-:W2:Y:S01]  /*4a30*/  LDG.E.U8 R2, desc[UR36][R2.64] ;  /* 0x0000002402027981 */ /* 0x000ea2000c1e1100 */
[----:B------:R-:W-:Y:S01]  /*4a40*/  CS2R R6, SRZ ;  /* 0x0000000000067805 */ /* 0x000fe2000001ff00 */
[----:B--2---:R0:W1:Y:S01]  /*4a50*/  I2F.F64.U16 R4, R2 ;  /* 0x0000000200047312 */ /* 0x0040620000101800 */
[----:B------:R-:W-:Y:S05]  /*4a60*/  BRA `(.L_x_35586) ;  /* 0x0000000c00b87947 */ /* 0x000fea0003800000 */
.L_x_35583:
        /* <DEDUP_REMOVED lines=10> */
.L_x_35588:
[----:B------:R-:W2:Y:S01]  /*4b10*/  LDG.E R2, desc[UR36][R2.64] ;  /* 0x0000002402027981 */ /* 0x000ea2000c1e1900 */
[----:B------:R-:W-:Y:S01]  /*4b20*/  CS2R R6, SRZ ;  /* 0x0000000000067805 */ /* 0x000fe2000001ff00 */
[----:B--2---:R0:W1:Y:S01]  /*4b30*/  I2F.F64 R4, R2 ;  /* 0x0000000200047312 */ /* 0x0040620000201c00 */
[----:B------:R-:W-:Y:S05]  /*4b40*/  BRA `(.L_x_35586) ;  /* 0x0000000c00807947 */ /* 0x000fea0003800000 */
.L_x_35587:
[----:B------:R-:W2:Y:S01]  /*4b50*/  LDG.E.U16 R2, desc[UR36][R2.64] ;  /* 0x0000002402027981 */ /* 0x000ea2000c1e1500 */
[----:B------:R-:W-:Y:S01]  /*4b60*/  CS2R R6, SRZ ;  /* 0x0000000000067805 */ /* 0x000fe2000001ff00 */
[----:B--2---:R0:W1:Y:S01]  /*4b70*/  I2F.F64.S16 R4, R2 ;  /* 0x0000000200047312 */ /* 0x0040620000101c00 */
[----:B------:R-:W-:Y:S05]  /*4b80*/  BRA `(.L_x_35586) ;  /* 0x0000000c00707947 */ /* 0x000fea0003800000 */
.L_x_35582:
        /* <DEDUP_REMOVED lines=11> */
.L_x_35590:
[----:B------:R-:W2:Y:S01]  /*4c40*/  LDG.E.U16 R0, desc[UR36][R2.64] ;  /* 0x0000002402007981 */ /* 0x000ea2000c1e1500 */
[----:B------:R-:W-:Y:S01]  /*4c50*/  CS2R R6, SRZ ;  /* 0x0000000000067805 */ /* 0x000fe2000001ff00 */
[----:B--2---:R-:W-:-:S05]  /*4c60*/  HADD2.F32 R0, -RZ, R0.H0_H0 ;  /* 0x20000000ff007230 */ /* 0x004fca0000004100 */
[----:B------:R-:W-:-:S04]  /*4c70*/  FMUL.FTZ R0, R0, 1 ;  /* 0x3f80000000007820 */ /* 0x000fc80000410000 */
[----:B------:R0:W1:Y:S01]  /*4c80*/  F2F.F64.F32 R4, R0 ;  /* 0x0000000000047310 */ /* 0x0000620000201800 */
[----:B------:R-:W-:Y:S05]  /*4c90*/  BRA `(.L_x_35586) ;  /* 0x0000000c002c7947 */ /* 0x000fea0003800000 */
.L_x_35589:
        /* <DEDUP_REMOVED lines=12> */
.L_x_35592:
        /* <DEDUP_REMOVED lines=8> */
.L_x_35591:
[----:B------:R0:W5:Y:S01]  /*4de0*/  LDG.E.64 R4, desc[UR36][R2.64] ;  /* 0x0000002402047981 */ /* 0x000162000c1e1b00 */
[----:B------:R-:W-:Y:S01]  /*4df0*/  CS2R R6, SRZ ;  /* 0x0000000000067805 */ /* 0x000fe2000001ff00 */
[----:B------:R-:W-:Y:S06]  /*4e00*/  BRA `(.L_x_35586) ;  /* 0x0000000800d07947 */ /* 0x000fec0003800000 */
.L_x_35581:
        /* <DEDUP_REMOVED lines=14> */
.L_x_35595:
[----:B------:R0:W5:Y:S01]  /*4ef0*/  LDG.E.128 R4, desc[UR36][R2.64] ;  /* 0x0000002402047981 */ /* 0x000162000c1e1d00 */
[----:B------:R-:W-:Y:S05]  /*4f00*/  BRA `(.L_x_35586) ;  /* 0x0000000800907947 */ /* 0x000fea0003800000 */
.L_x_35594:
        /* <DEDUP_REMOVED lines=28> */
.L_x_35597:
        /* <DEDUP_REMOVED lines=15> */
.L_x_35596:
[----:B------:R-:W2:Y:S01]  /*51c0*/  LDG.E.U16 R0, desc[UR36][R2.64] ;  /* 0x0000002402007981 */ /* 0x000ea2000c1e1500 */
[----:B------:R-:W-:Y:S01]  /*51d0*/  CS2R R6, SRZ ;  /* 0x0000000000067805 */ /* 0x000fe2000001ff00 */
[----:B--2---:R-:W-:-:S04]  /*51e0*/  IMAD.U32 R0, R0, 0x10000, RZ ;  /* 0x0001000000007824 */ /* 0x004fc800078e00ff */
[----:B------:R-:W-:-:S04]  /*51f0*/  FMUL.FTZ R0, R0, 1 ;  /* 0x3f80000000007820 */ /* 0x000fc80000410000 */
[----:B------:R3:W4:Y:S01]  /*5200*/  F2F.F64.F32 R4, R0 ;  /* 0x0000000000047310 */ /* 0x0007220000201800 */
[----:B------:R-:W-:Y:S05]  /*5210*/  BRA `(.L_x_35586) ;  /* 0x0000000400cc7947 */ /* 0x000fea0003800000 */
.L_x_35593:
        /* <DEDUP_REMOVED lines=12> */
.L_x_35600:
        /* <DEDUP_REMOVED lines=22> */
.L_x_35602:
[----:B------:R-:W-:Y:S05]  /*5440*/  BSYNC.RECONVERGENT B0 ;  /* 0x0000000000007941 */ /* 0x000fea0003800200 */
.L_x_35601:
[----:B------:R-:W-:Y:S02]  /*5450*/  SHF.L.U32 R0, R0, 0x14, RZ ;  /* 0x0000001400007819 */ /* 0x000fe400000006ff */
[----:B------:R-:W-:-:S04]  /*5460*/  LEA R2, R2, 0x3b800000, 0x17 ;  /* 0x3b80000002027811 */ /* 0x000fc800078eb8ff */
[----:B------:R-:W-:-:S05]  /*5470*/  LOP3.LUT R0, R2, R0, R9, 0xfe, !PT ;  /* 0x0000000002007212 */ /* 0x000fca00078efe09 */
[----:B------:R-:W-:-:S04]  /*5480*/  FMUL.FTZ R0, R0, 1 ;  /* 0x3f80000000007820 */ /* 0x000fc80000410000 */
[----:B------:R0:W1:Y:S01]  /*5490*/  F2F.F64.F32 R4, R0 ;  /* 0x0000000000047310 */ /* 0x0000620000201800 */
[----:B------:R-:W-:Y:S05]  /*54a0*/  BRA `(.L_x_35586) ;  /* 0x0000000400287947 */ /* 0x000fea0003800000 */
.L_x_35599:
        /* <DEDUP_REMOVED lines=22> */
.L_x_35604:
[----:B------:R-:W-:Y:S05]  /*5610*/  BSYNC.RECONVERGENT B0 ;  /* 0x0000000000007941 */ /* 0x000fea0003800200 */
.L_x_35603:
[----:B------:R-:W-:Y:S01]  /*5620*/  IMAD.SHL.U32 R0, R0, 0x200000, RZ ;  /* 0x0020000000007824 */ /* 0x000fe200078e00ff */
[----:B------:R-:W-:-:S04]  /*5630*/  LEA R2, R2, 0x37800000, 0x17 ;  /* 0x3780000002027811 */ /* 0x000fc800078eb8ff */
[----:B------:R-:W-:-:S05]  /*5640*/  LOP3.LUT R0, R2, R0, R9, 0xfe, !PT ;  /* 0x0000000002007212 */ /* 0x000fca00078efe09 */
[----:B------:R-:W-:-:S04]  /*5650*/  FMUL.FTZ R0, R0, 1 ;  /* 0x3f80000000007820 */ /* 0x000fc80000410000 */
[----:B------:R0:W1:Y:S01]  /*5660*/  F2F.F64.F32 R4, R0 ;  /* 0x0000000000047310 */ /* 0x0000620000201800 */
[----:B------:R-:W-:Y:S05]  /*5670*/  BRA `(.L_x_35586) ;  /* 0x0000000000b47947 */ /* 0x000fea0003800000 */
.L_x_35598:
        /* <DEDUP_REMOVED lines=8> */
[----:B------:R-:W-:Y:S01]  /*5700*/  CS2R R6, SRZ ;  /* 0x0000000000067805 */ /* 0x000fe2000001ff00 */
        /* <DEDUP_REMOVED lines=10> */
.L_x_35585:
        /* <DEDUP_REMOVED lines=16> */
.L_x_35607:
[----:B------:R-:W-:Y:S02]  /*58b0*/  CS2R R4, SRZ ;  /* 0x0000000000047805 */ /* 0x000fe4000001ff00 */
[----:B------:R-:W-:Y:S01]  /*58c0*/  CS2R R6, SRZ ;  /* 0x0000000000067805 */ /* 0x000fe2000001ff00 */
[----:B------:R-:W-:Y:S06]  /*58d0*/  BRA `(.L_x_35586) ;  /* 0x00000000001c7947 */ /* 0x000fec0003800000 */
.L_x_35606:
[----:B------:R-:W2:Y:S01]  /*58e0*/  LDG.E.64 R4, desc[UR36][R2.64] ;  /* 0x0000002402047981 */ /* 0x000ea2000c1e1b00 */
[----:B------:R-:W-:Y:S01]  /*58f0*/  CS2R R6, SRZ ;  /* 0x0000000000067805 */ /* 0x000fe2000001ff00 */
[----:B--2---:R-:W0:Y:S01]  /*5900*/  I2F.F64.U64 R4, R4 ;  /* 0x0000000400047312 */ /* 0x004e220000301800 */
[----:B------:R-:W-:Y:S05]  /*5910*/  BRA `(.L_x_35586) ;  /* 0x00000000000c7947 */ /* 0x000fea0003800000 */
.L_x_35605:
[----:B------:R-:W2:Y:S01]  /*5920*/  LDG.E R2, desc[UR36][R2.64] ;  /* 0x0000002402027981 */ /* 0x000ea2000c1e1900 */
[----:B------:R-:W-:Y:S01]  /*5930*/  CS2R R6, SRZ ;  /* 0x0000000000067805 */ /* 0x000fe2000001ff00 */
[----:B--2---:R0:W1:Y:S06]  /*5940*/  I2F.F64.U32 R4, R2 ;  /* 0x0000000200047312 */ /* 0x00406c0000201800 */
.L_x_35586:
[----:B------:R-:W-:Y:S05]  /*5950*/  BSYNC.RECONVERGENT B6 ;  /* 0x0000000000067941 */ /* 0x000fea0003800200 */
.L_x_35580:
[----:B------:R-:W3:Y:S01]  /*5960*/  LDCU.64 UR6, c[0x0][0x580] ;  /* 0x0000b000ff0677ac */ /* 0x000ee20008000a00 */
[C---:B012-45:R-:W-:Y:S02]  /*5970*/  DMUL R2, R6.reuse, R4 ;  /* 0x0000000406027228 */ /* 0x077fe40000000000 */
[----:B------:R-:W-:Y:S01]  /*5980*/  DMUL R8, R6, R6 ;  /* 0x0000000606087228 */ /* 0x000fe20000000000 */
[----:B------:R-:W-:-:S04]  /*5990*/  UPRMT UR4, UR41, 0x9910, URZ ;  /* 0x0000991029047896 */ /* 0x000fc800080000ff */
[----:B------:R-:W-:Y:S01]  /*59a0*/  UISETP.GT.AND UP0, UPT, UR4, 0x9, UPT ;  /* 0x000000090400788c */ /* 0x000fe2000bf04270 */
[-C--:B------:R-:W-:Y:S02]  /*59b0*/  DFMA R6, R6, R4.reuse, R2 ;  /* 0x000000040606722b */ /* 0x080fe40000000002 */
[----:B------:R-:W-:Y:S01]  /*59c0*/  DFMA R4, R4, R4, -R8 ;  /* 0x000000040404722b */ /* 0x000fe20000000808 */
        /* <DEDUP_REMOVED lines=14> */
.L_x_35611:
[----:B------:R-:W0:Y:S02]  /*5ab0*/  F2I.S64.F64.TRUNC R4, R4 ;  /* 0x0000000400047311 */ /* 0x000e24000030d900 */
[----:B0-----:R-:W-:-:S05]  /*5ac0*/  MOV R7, R4 ;  /* 0x0000000400077202 */ /* 0x001fca0000000f00 */
[----:B------:R3:W-:Y:S01]  /*5ad0*/  STG.E.U8 desc[UR36][R2.64], R7 ;  /* 0x0000000702007986 */ /* 0x0007e2000c101124 */
[----:B------:R-:W-:Y:S05]  /*5ae0*/  BRA `(.L_x_35613) ;  /* 0x0000000c00f07947 */ /* 0x000fea0003800000 */
.L_x_35610:
        /* <DEDUP_REMOVED lines=9> */
.L_x_35615:
[----:B------:R-:W0:Y:S02]  /*5b80*/  F2I.F64.TRUNC R5, R4 ;  /* 0x0000000400057311 */ /* 0x000e24000030d100 */
[----:B0-----:R2:W-:Y:S01]  /*5b90*/  STG.E desc[UR36][R2.64], R5 ;  /* 0x0000000502007986 */ /* 0x0015e2000c101924 */
[----:B------:R-:W-:Y:S05]  /*5ba0*/  BRA `(.L_x_35613) ;  /* 0x0000000c00c07947 */ /* 0x000fea0003800000 */
.L_x_35614:
[----:B------:R-:W0:Y:S02]  /*5bb0*/  F2I.F64.TRUNC R5, R4 ;  /* 0x0000000400057311 */ /* 0x000e24000030d100 */
[----:B0-----:R0:W-:Y:S01]  /*5bc0*/  STG.E.U16 desc[UR36][R2.64], R5 ;  /* 0x0000000502007986 */ /* 0x0011e2000c101524 */
[----:B------:R-:W-:Y:S05]  /*5bd0*/  BRA `(.L_x_35613) ;  /* 0x0000000c00b47947 */ /* 0x000fea0003800000 */
.L_x_35609:
        /* <DEDUP_REMOVED lines=13> */
.L_x_35617:
        /* <DEDUP_REMOVED lines=8> */
.L_x_35616:
        /* <DEDUP_REMOVED lines=16> */
.L_x_35619:
        /* <DEDUP_REMOVED lines=11> */
.L_x_35618:
[----:B------:R0:W-:Y:S01]  /*5ee0*/  STG.E.64 desc[UR36][R2.64], R4 ;  /* 0x0000000402007986 */ /* 0x0001e2000c101b24 */
[----:B------:R-:W-:Y:S05]  /*5ef0*/  BRA `(.L_x_35613) ;  /* 0x0000000800ec7947 */ /* 0x000fea0003800000 */
.L_x_35608:
        /* <DEDUP_REMOVED lines=13> */
.L_x_35623:
        /* <DEDUP_REMOVED lines=22> */
.L_x_35626:
[----:B------:R-:W-:-:S04]  /*6130*/  SHF.R.U32.HI R5, RZ, 0x18, R7 ;  /* 0x00000018ff057819 */ /* 0x000fc80000011607 */
[----:B------:R-:W-:-:S07]  /*6140*/  LOP3.LUT R0, R0, 0x80, R5, 0xf8, !PT ;  /* 0x0000008000007812 */ /* 0x000fce00078ef805 */
.L_x_35625:
[----:B------:R-:W-:Y:S05]  /*6150*/  BSYNC.RECONVERGENT B0 ;  /* 0x0000000000007941 */ /* 0x000fea0003800200 */
.L_x_35624:
[----:B------:R0:W-:Y:S01]  /*6160*/  STG.E.U8 desc[UR36][R2.64], R0 ;  /* 0x0000000002007986 */ /* 0x0001e2000c101124 */
[----:B------:R-:W-:Y:S05]  /*6170*/  BRA `(.L_x_35613) ;  /* 0x00000008004c7947 */ /* 0x000fea0003800000 */
.L_x_35622:
        /* <DEDUP_REMOVED lines=22> */
.L_x_35629:
[----:B------:R-:W-:-:S04]  /*62e0*/  SHF.R.U32.HI R5, RZ, 0x18, R7 ;  /* 0x00000018ff057819 */ /* 0x000fc80000011607 */
[----:B------:R-:W-:-:S07]  /*62f0*/  LOP3.LUT R0, R0, 0x80, R5, 0xf8, !PT ;  /* 0x0000008000007812 */ /* 0x000fce00078ef805 */
.L_x_35628:
[----:B------:R-:W-:Y:S05]  /*6300*/  BSYNC.RECONVERGENT B0 ;  /* 0x0000000000007941 */ /* 0x000fea0003800200 */
.L_x_35627:
[----:B------:R0:W-:Y:S01]  /*6310*/  STG.E.U8 desc[UR36][R2.64], R0 ;  /* 0x0000000002007986 */ /* 0x0001e2000c101124 */
[----:B------:R-:W-:Y:S05]  /*6320*/  BRA `(.L_x_35613) ;  /* 0x0000000400e07947 */ /* 0x000fea0003800000 */
.L_x_35621:
        /* <DEDUP_REMOVED lines=26> */
.L_x_35631:
[----:B------:R-:W0:Y:S02]  /*64d0*/  F2I.U64.F64.TRUNC R4, R4 ;  /* 0x0000000400047311 */ /* 0x000e24000030d800 */
[----:B0-----:R0:W-:Y:S01]  /*64e0*/  STG.E.64 desc[UR36][R2.64], R4 ;  /* 0x0000000402007986 */ /* 0x0011e2000c101b24 */
[----:B------:R-:W-:Y:S05]  /*64f0*/  BRA `(.L_x_35613) ;  /* 0x00000004006c7947 */ /* 0x000fea0003800000 */
.L_x_35630:
[----:B------:R-:W0:Y:S02]  /*6500*/  F2I.U32.F64.TRUNC R5, R4 ;  /* 0x0000000400057311 */ /* 0x000e24000030d000 */
[----:B0-----:R0:W-:Y:S01]  /*6510*/  STG.E desc[UR36][R2.64], R5 ;  /* 0x0000000502007986 */ /* 0x0011e2000c101924 */
[----:B------:R-:W-:Y:S05]  /*6520*/  BRA `(.L_x_35613) ;  /* 0x0000000400607947 */ /* 0x000fea0003800000 */
.L_x_35620:
        /* <DEDUP_REMOVED lines=11> */
.L_x_35633:
[----:B------:R0:W-:Y:S01]  /*65e0*/  STG.E.128 desc[UR36][R2.64], R4 ;  /* 0x0000000402007986 */ /* 0x0001e2000c101d24 */
[----:B------:R-:W-:Y:S05]  /*65f0*/  BRA `(.L_x_35613) ;  /* 0x00000004002c7947 */ /* 0x000fea0003800000 */
.L_x_35632:
[----:B------:R-:W-:-:S09]  /*6600*/  UISETP.NE.AND UP0, UPT, UR4, 0xf, UPT ;  /* 0x0000000f0400788c */ /* 0x000fd2000bf05270 */
[----:B------:R-:W-:Y:S05]  /*6610*/  BRA.U !UP0, `(.L_x_35634) ;  /* 0x0000000508087547 */ /* 0x000fea000b800000 */
[----:B------:R-:W-:-:S09]  /*6620*/  UISETP.NE.AND UP0, UPT, UR4, 0x17, UPT ;  /* 0x000000170400788c */ /* 0x000fd2000bf05270 */
[----:B------:R-:W-:Y:S05]  /*6630*/  BRA.U !UP0, `(.L_x_35635) ;  /* 0x0000000108a07547 */ /* 0x000fea000b800000 */
[----:B------:R-:W-:-:S09]  /*6640*/  UISETP.NE.AND UP0, UPT, UR4, 0x18, UPT ;  /* 0x000000180400788c */ /* 0x000fd2000bf05270 */
[----:B------:R-:W-:Y:S05]  /*6650*/  BRA.U !UP0, `(.L_x_35636) ;  /* 0x0000000108447547 */ /* 0x000fea000b800000 */
.L_x_35612:
        /* <DEDUP_REMOVED lines=16> */
.L_x_35637:
[----:B------:R-:W-:Y:S05]  /*6760*/  BRA `(.L_x_35613) ;  /* 0x0000000000d07947 */ /* 0x000fea0003800000 */
.L_x_35636:
        /* <DEDUP_REMOVED lines=17> */
.L_x_35639:
[----:B------:R-:W-:Y:S05]  /*6880*/  BSYNC.RECONVERGENT B0 ;  /* 0x0000000000007941 */ /* 0x000fea0003800200 */
.L_x_35638:
[----:B------:R-:W-:-:S05]  /*6890*/  LOP3.LUT R7, R0, 0x80, R7, 0xf8, !PT ;  /* 0x0000008000077812 */ /* 0x000fca00078ef807 */
[----:B------:R0:W-:Y:S01]  /*68a0*/  STG.E.U8 desc[UR36][R2.64], R7 ;  /* 0x0000000702007986 */ /* 0x0001e2000c101124 */
[----:B------:R-:W-:Y:S05]  /*68b0*/  BRA `(.L_x_35613) ;  /* 0x00000000007c7947 */ /* 0x000fea0003800000 */
.L_x_35635:
        /* <DEDUP_REMOVED lines=16> */
.L_x_35641:
[----:B------:R-:W-:Y:S01]  /*69c0*/  IMAD.MOV.U32 R0, RZ, RZ, 0x7f ;  /* 0x0000007fff007424 */ /* 0x000fe200078e00ff */
[----:B------:R-:W-:-:S04]  /*69d0*/  ISETP.GT.U32.AND P0, PT, R6, 0x7f800000, PT ;  /* 0x7f8000000600780c */ /* 0x000fc80003f04070 */
[----:B------:R-:W-:-:S09]  /*69e0*/  SEL R0, R0, 0x7c, P0 ;  /* 0x0000007c00007807 */ /* 0x000fd20000000000 */
.L_x_35642:
[----:B------:R-:W-:Y:S05]  /*69f0*/  BSYNC.RECONVERGENT B0 ;  /* 0x0000000000007941 */ /* 0x000fea0003800200 */
.L_x_35640:
[----:B------:R-:W-:-:S04]  /*6a00*/  SHF.R.U32.HI R5, RZ, 0x18, R7 ;  /* 0x00000018ff057819 */ /* 0x000fc80000011607 */
[----:B------:R-:W-:-:S05]  /*6a10*/  LOP3.LUT R5, R0, 0x80, R5, 0xf8, !PT ;  /* 0x0000008000057812 */ /* 0x000fca00078ef805 */
[----:B------:R0:W-:Y:S01]  /*6a20*/  STG.E.U8 desc[UR36][R2.64], R5 ;  /* 0x0000000502007986 */ /* 0x0001e2000c101124 */
[----:B------:R-:W-:Y:S05]  /*6a30*/  BRA `(.L_x_35613) ;  /* 0x00000000001c7947 */ /* 0x000fea0003800000 */
.L_x_35634:
[----:B------:R-:W-:Y:S01]  /*6a40*/  UMOV UR4, 0xf0000000 ;  /* 0xf000000000047882 */ /* 0x000fe20000000000 */
[----:B------:R-:W-:Y:S01]  /*6a50*/  UMOV UR5, 0x380fffff ;  /* 0x380fffff00057882 */ /* 0x000fe20000000000 */
[----:B------:R-:W0:Y:S01]  /*6a60*/  F2F.F32.F64 R0, R4 ;  /* 0x0000000400007310 */ /* 0x000e220000301000 */
[----:B------:R-:W-:-:S14]  /*6a70*/  DSETP.GEU.AND P0, PT, |R4|, UR4, PT ;  /* 0x0000000404007e2a */ /* 0x000fdc000bf0e200 */
[----:B0-----:R-:W-:-:S05]  /*6a80*/  @!P0 FMUL R0, R0, 1.175494350822287508e-38 ;  /* 0x0080000000008820 */ /* 0x001fca0000400000 */
[----:B------:R-:W-:-:S05]  /*6a90*/  F2FP.BF16.F32.PACK_AB R0, RZ, R0 ;  /* 0x00000000ff00723e */ /* 0x000fca00000010ff */
[----:B------:R0:W-:Y:S02]  /*6aa0*/  STG.E.U16 desc[UR36][R2.64], R0 ;  /* 0x0000000002007986 */ /* 0x0001e4000c101524 */
.L_x_35613:
[----:B------:R-:W-:-:S07]  /*6ab0*/  VIADD R17, R17, 0x80 ;  /* 0x0000008011117836 */ /* 0x000fce0000000000 */
.L_x_35578:
[----:B------:R-:W-:Y:S05]  /*6ac0*/  BSYNC.RECONVERGENT B7 ;  /* 0x0000000000077941 */ /* 0x000fea0003800200 */
.L_x_35577:
        /* <DEDUP_REMOVED lines=307> */
.L_x_35645:
        /* <DEDUP_REMOVED lines=19> */
.L_x_35650:
[----:B------:R-:W2:Y:S01]  /*7f30*/  LDG.E.U8 R2, desc[UR36][R2.64] ;  /* 0x0000002402027981 */ /* 0x000ea2000c1e1100 */
[----:B------:R-:W-:Y:S01]  /*7f40*/  CS2R R6, SRZ ;  /* 0x0000000000067805 */ /* 0x000fe2000001ff00 */
[----:B--2---:R0:W1:Y:S01]  /*7f50*/  I2F.F64.U16 R4, R2 ;  /* 0x0000000200047312 */ /* 0x0040620000101800 */
[----:B------:R-:W-:Y:S05]  /*7f60*/  BRA `(.L_x_35652) ;  /* 0x0000000c00b87947 */ /* 0x000fea0003800000 */
.L_x_35649:
        /* <DEDUP_REMOVED lines=10> */
.L_x_35654:
[----:B------:R-:W2:Y:S01]  /*8010*/  LDG.E R2, desc[UR36][R2.64] ;  /* 0x0000002402027981 */ /* 0x000ea2000c1e1900 */
[----:B------:R-:W-:Y:S01]  /*8020*/  CS2R R6, SRZ ;  /* 0x0000000000067805 */ /* 0x000fe2000001ff00 */
[----:B--2---:R3:W4:Y:S01]  /*8030*/  I2F.F64 R4, R2 ;  /* 0x0000000200047312 */ /* 0x0047220000201c00 */
[----:B------:R-:W-:Y:S05]  /*8040*/  BRA `(.L_x_35652) ;  /* 0x0000000c00807947 */ /* 0x000fea0003800000 */
.L_x_35653:
[----:B------:R-:W2:Y:S01]  /*8050*/  LDG.E.U16 R2, desc[UR36][R2.64] ;  /* 0x0000002402027981 */ /* 0x000ea2000c1e1500 */
[----:B------:R-:W-:Y:S01]  /*8060*/  CS2R R6, SRZ ;  /* 0x0000000000067805 */ /* 0x000fe2000001ff00 */
[----:B--2---:R0:W1:Y:S01]  /*8070*/  I2F.F64.S16 R4, R2 ;  /* 0x0000000200047312 */ /* 0x0040620000101c00 */
[----:B------:R-:W-:Y:S05]  /*8080*/  BRA `(.L_x_35652) ;  /* 0x0000000c00707947 */ /* 0x000fea0003800000 */
.L_x_35648:
        /* <DEDUP_REMOVED lines=11> */
.L_x_35656:
[----:B------:R-:W2:Y:S01]  /*8140*/  LDG.E.U16 R0, desc[UR36][R2.64] ;  /* 0x0000002402007981 */ /* 0x000ea2000c1e1500 */
[----:B------:R-:W-:Y:S01]  /*8150*/  CS2R R6, SRZ ;  /* 0x0000000000067805 */ /* 0x000fe2000001ff00 */
[----:B--2---:R-:W-:-:S05]  /*8160*/  HADD2.F32 R0, -RZ, R0.H0_H0 ;  /* 0x20000000ff007230 */ /* 0x004fca0000004100 */
[----:B------:R-:W-:-:S04]  /*8170*/  FMUL.FTZ R0, R0, 1 ;  /* 0x3f80000000007820 */ /* 0x000fc80000410000 */
[----:B------:R0:W1:Y:S01]  /*8180*/  F2F.F64.F32 R4, R0 ;  /* 0x0000000000047310 */ /* 0x0000620000201800 */
[----:B------:R-:W-:Y:S05]  /*8190*/  BRA `(.L_x_35652) ;  /* 0x0000000c002c7947 */ /* 0x000fea0003800000 */
.L_x_35655:
        /* <DEDUP_REMOVED lines=12> */
.L_x_35658:
        /* <DEDUP_REMOVED lines=8> */
.L_x_35657:
[----:B------:R0:W5:Y:S01]  /*82e0*/  LDG.E.64 R4, desc[UR36][R2.64] ;  /* 0x0000002402047981 */ /* 0x000162000c1e1b00 */
[----:B------:R-:W-:Y:S01]  /*82f0*/  CS2R R6, SRZ ;  /* 0x0000000000067805 */ /* 0x000fe2000001ff00 */
[----:B------:R-:W-:Y:S06]  /*8300*/  BRA `(.L_x_35652) ;  /* 0x0000000800d07947 */ /* 0x000fec0003800000 */
.L_x_35647:
        /* <DEDUP_REMOVED lines=14> */
.L_x_35661:
[----:B------:R0:W5:Y:S01]  /*83f0*/  LDG.E.128 R4, desc[UR36][R2.64] ;  /* 0x0000002402047981 */ /* 0x000162000c1e1d00 */
[----:B------:R-:W-:Y:S05]  /*8400*/  BRA `(.L_x_35652) ;  /* 0x0000000800907947 */ /* 0x000fea0003800000 */
.L_x_35660:
        /* <DEDUP_REMOVED lines=21> */
[----:B------:R-:W-:Y:S02]  /*8560*/  LOP3.LUT R5, R6, 0x7f800000, R5, 0xf8, !PT ;  /* 0x7f80000006057812 */ /* 0x000fe400078ef805 */
[----:B------:R-:W-:Y:S02]  /*8570*/  CS2R R6, SRZ ;  /* 0x0000000000067805 */ /* 0x000fe4000001ff00 */
[----:B------:R-:W-:-:S04]  /*8580*/  SEL R5, R5, RZ, P0 ;  /* 0x000000ff05057207 */ /* 0x000fc80000000000 */
[----:B------:R-:W-:-:S05]  /*8590*/  LOP3.LUT R5, R5, 0x80000000, R0, 0xf8, !PT ;  /* 0x8000000005057812 */ /* 0x000fca00078ef800 */
[----:B------:R-:W-:-:S06]  /*85a0*/  FMUL.FTZ R5, R5, 1 ;  /* 0x3f80000005057820 */ /* 0x000fcc0000410000 */
[----:B------:R-:W0:Y:S01]  /*85b0*/  F2F.F64.F32 R4, R5 ;  /* 0x0000000500047310 */ /* 0x000e220000201800 */
[----:B------:R-:W-:Y:S05]  /*85c0*/  BRA `(.L_x_35652) ;  /* 0x0000000800207947 */ /* 0x000fea0003800000 */
.L_x_35663:
        /* <DEDUP_REMOVED lines=15> */
.L_x_35662:
[----:B------:R-:W2:Y:S01]  /*86c0*/  LDG.E.U16 R0, desc[UR36][R2.64] ;  /* 0x0000002402007981 */ /* 0x000ea2000c1e1500 */
[----:B------:R-:W-:Y:S01]  /*86d0*/  CS2R R6, SRZ ;  /* 0x0000000000067805 */ /* 0x000fe2000001ff00 */
[----:B--2---:R-:W-:-:S04]  /*86e0*/  IMAD.U32 R0, R0, 0x10000, RZ ;  /* 0x0001000000007824 */ /* 0x004fc800078e00ff */
[----:B------:R-:W-:-:S04]  /*86f0*/  FMUL.FTZ R0, R0, 1 ;  /* 0x3f80000000007820 */ /* 0x000fc80000410000 */
[----:B------:R0:W1:Y:S01]  /*8700*/  F2F.F64.F32 R4, R0 ;  /* 0x0000000000047310 */ /* 0x0000620000201800 */
[----:B------:R-:W-:Y:S05]  /*8710*/  BRA `(.L_x_35652) ;  /* 0x0000000400cc7947 */ /* 0x000fea0003800000 */
.L_x_35659:
        /* <DEDUP_REMOVED lines=12> */
.L_x_35666:
[----:B------:R-:W2:Y:S01]  /*87e0*/  LDG.E.U8 R3, desc[UR36][R2.64] ;  /* 0x0000002402037981 */ /* 0x000ea2000c1e1100 */
[----:B------:R-:W-:Y:S02]  /*87f0*/  CS2R R6, SRZ ;  /* 0x0000000000067805 */ /* 0x000fe4000001ff00 */
        /* <DEDUP_REMOVED lines=20> */
.L_x_35668:
[----:B------:R-:W-:Y:S05]  /*8940*/  BSYNC.RECONVERGENT B0 ;  /* 0x0000000000007941 */ /* 0x000fea0003800200 */
.L_x_35667:
[----:B------:R-:W-:Y:S02]  /*8950*/  SHF.L.U32 R0, R0, 0x14, RZ ;  /* 0x0000001400007819 */ /* 0x000fe400000006ff */
[----:B------:R-:W-:-:S04]  /*8960*/  LEA R2, R2, 0x3b800000, 0x17 ;  /* 0x3b80000002027811 */ /* 0x000fc800078eb8ff */
[----:B------:R-:W-:-:S05]  /*8970*/  LOP3.LUT R0, R2, R0, R9, 0xfe, !PT ;  /* 0x0000000002007212 */ /* 0x000fca00078efe09 */
[----:B------:R-:W-:-:S04]  /*8980*/  FMUL.FTZ R0, R0, 1 ;  /* 0x3f80000000007820 */ /* 0x000fc80000410000 */
[----:B------:R0:W1:Y:S01]  /*8990*/  F2F.F64.F32 R4, R0 ;  /* 0x0000000000047310 */ /* 0x0000620000201800 */
[----:B------:R-:W-:Y:S05]  /*89a0*/  BRA `(.L_x_35652) ;  /* 0x0000000400287947 */ /* 0x000fea0003800000 */
.L_x_35665:
        /* <DEDUP_REMOVED lines=22> */
.L_x_35670:
[----:B------:R-:W-:Y:S05]  /*8b10*/  BSYNC.RECONVERGENT B0 ;  /* 0x0000000000007941 */ /* 0x000fea0003800200 */
.L_x_35669:
[----:B------:R-:W-:Y:S01]  /*8b20*/  IMAD.SHL.U32 R0, R0, 0x200000, RZ ;  /* 0x0020000000007824 */ /* 0x000fe200078e00ff */
[----:B------:R-:W-:-:S04]  /*8b30*/  LEA R2, R2, 0x37800000, 0x17 ;  /* 0x3780000002027811 */ /* 0x000fc800078eb8ff */
[----:B------:R-:W-:-:S05]  /*8b40*/  LOP3.LUT R0, R2, R0, R9, 0xfe, !PT ;  /* 0x0000000002007212 */ /* 0x000fca00078efe09 */
[----:B------:R-:W-:-:S04]  /*8b50*/  FMUL.FTZ R0, R0, 1 ;  /* 0x3f80000000007820 */ /* 0x000fc80000410000 */
[----:B------:R0:W1:Y:S01]  /*8b60*/  F2F.F64.F32 R4, R0 ;  /* 0x0000000000047310 */ /* 0x0000620000201800 */
[----:B------:R-:W-:Y:S05]  /*8b70*/  BRA `(.L_x_35652) ;  /* 0x0000000000b47947 */ /* 0x000fea0003800000 */
.L_x_35664:
        /* <DEDUP_REMOVED lines=19> */
.L_x_35651:
        /* <DEDUP_REMOVED lines=16> */
.L_x_35673:
[----:B------:R-:W-:Y:S02]  /*8db0*/  CS2R R4, SRZ ;  /* 0x0000000000047805 */ /* 0x000fe4000001ff00 */
[----:B------:R-:W-:Y:S01]  /*8dc0*/  CS2R R6, SRZ ;  /* 0x0000000000067805 */ /* 0x000fe2000001ff00 */
[----:B------:R-:W-:Y:S06]  /*8dd0*/  BRA `(.L_x_35652) ;  /* 0x00000000001c7947 */ /* 0x000fec0003800000 */
.L_x_35672:
[----:B------:R-:W2:Y:S01]  /*8de0*/  LDG.E.64 R4, desc[UR36][R2.64] ;  /* 0x0000002402047981 */ /* 0x000ea2000c1e1b00 */
[----:B------:R-:W-:Y:S01]  /*8df0*/  CS2R R6, SRZ ;  /* 0x0000000000067805 */ /* 0x000fe2000001ff00 */
[----:B--2---:R-:W0:Y:S01]  /*8e00*/  I2F.F64.U64 R4, R4 ;  /* 0x0000000400047312 */ /* 0x004e220000301800 */
[----:B------:R-:W-:Y:S05]  /*8e10*/  BRA `(.L_x_35652) ;  /* 0x00000000000c7947 */ /* 0x000fea0003800000 */
.L_x_35671:
[----:B------:R-:W2:Y:S01]  /*8e20*/  LDG.E R2, desc[UR36][R2.64] ;  /* 0x0000002402027981 */ /* 0x000ea2000c1e1900 */
[----:B------:R-:W-:Y:S01]  /*8e30*/  CS2R R6, SRZ ;  /* 0x0000000000067805 */ /* 0x000fe2000001ff00 */
[----:B--2---:R0:W1:Y:S06]  /*8e40*/  I2F.F64.U32 R4, R2 ;  /* 0x0000000200047312 */ /* 0x00406c0000201800 */
.L_x_35652:
[----:B------:R-:W-:Y:S05]  /*8e50*/  BSYNC.RECONVERGENT B6 ;  /* 0x0000000000067941 */ /* 0x000fea0003800200 */
.L_x_35646:
[----:B------:R-:W0:Y:S02]  /*8e60*/  LDCU.64 UR6, c[0x0][0x580] ;  /* 0x0000b000ff0677ac */ /* 0x000e240008000a00 */
[C---:B012345:R-:W-:Y:S02]  /*8e70*/  DMUL R2, R6.reuse, R4 ;  /* 0x0000000406027228 */ /* 0x07ffe40000000000 */
[----:B------:R-:W-:Y:S01]  /*8e80*/  DMUL R8, R6, R6 ;  /* 0x0000000606087228 */ /* 0x000fe20000000000 */
[----:B------:R-:W-:-:S04]  /*8e90*/  UPRMT UR4, UR41, 0x9910, URZ ;  /* 0x0000991029047896 */ /* 0x000fc800080000ff */
[----:B------:R-:W-:Y:S01]  /*8ea0*/  UISETP.GT.AND UP0, UPT, UR4, 0x9, UPT ;  /* 0x000000090400788c */ /* 0x000fe2000bf04270 */
[-C--:B------:R-:W-:Y:S02]  /*8eb0*/  DFMA R6, R6, R4.reuse, R2 ;  /* 0x000000040606722b */ /* 0x080fe40000000002 */
[----:B------:R-:W-:Y:S01]  /*8ec0*/  DFMA R4, R4, R4, -R8 ;  /* 0x000000040404722b */ /* 0x000fe20000000808 */
        /* <DEDUP_REMOVED lines=14> */
.L_x_35677:
[----:B------:R-:W0:Y:S02]  /*8fb0*/  F2I.S64.F64.TRUNC R4, R4 ;  /* 0x0000000400047311 */ /* 0x000e24000030d900 */
[----:B0-----:R-:W-:-:S05]  /*8fc0*/  IMAD.MOV.U32 R7, RZ, RZ, R4 ;  /* 0x000000ffff077224 */ /* 0x001fca00078e0004 */
[----:B------:R0:W-:Y:S01]  /*8fd0*/  STG.E.U8 desc[UR36][R2.64], R7 ;  /* 0x0000000702007986 */ /* 0x0001e2000c101124 */
[----:B------:R-:W-:Y:S05]  /*8fe0*/  BRA `(.L_x_35679) ;  /* 0x0000000c00f07947 */ /* 0x000fea0003800000 */
.L_x_35676:
        /* <DEDUP_REMOVED lines=9> */
.L_x_35681:
[----:B------:R-:W0:Y:S02]  /*9080*/  F2I.F64.TRUNC R5, R4 ;  /* 0x0000000400057311 */ /* 0x000e24000030d100 */
[----:B0-----:R0:W-:Y:S01]  /*9090*/  STG.E desc[UR36][R2.64], R5 ;  /* 0x0000000502007986 */ /* 0x0011e2000c101924 */
[----:B------:R-:W-:Y:S05]  /*90a0*/  BRA `(.L_x_35679) ;  /* 0x0000000c00c07947 */ /* 0x000fea0003800000 */
.L_x_35680:
[----:B------:R-:W0:Y:S02]  /*90b0*/  F2I.F64.TRUNC R5, R4 ;  /* 0x0000000400057311 */ /* 0x000e24000030d100 */
[----:B0-----:R0:W-:Y:S01]  /*90c0*/  STG.E.U16 desc[UR36][R2.64], R5 ;  /* 0x0000000502007986 */ /* 0x0011e2000c101524 */
[----:B------:R-:W-:Y:S05]  /*90d0*/  BRA `(.L_x_35679) ;  /* 0x0000000c00b47947 */ /* 0x000fea0003800000 */
.L_x_35675:
        /* <DEDUP_REMOVED lines=13> */
.L_x_35683:
        /* <DEDUP_REMOVED lines=8> */
.L_x_35682:
        /* <DEDUP_REMOVED lines=16> */
.L_x_35685:
        /* <DEDUP_REMOVED lines=11> */
.L_x_35684:
[----:B------:R0:W-:Y:S01]  /*93e0*/  STG.E.64 desc[UR36][R2.64], R4 ;  /* 0x0000000402007986 */ /* 0x0001e2000c101b24 */
[----:B------:R-:W-:Y:S05]  /*93f0*/  BRA `(.L_x_35679) ;  /* 0x0000000800ec7947 */ /* 0x000fea0003800000 */
.L_x_35674:
        /* <DEDUP_REMOVED lines=13> */
.L_x_35689:
        /* <DEDUP_REMOVED lines=22> */
.L_x_35692:
[----:B------:R-:W-:-:S04]  /*9630*/  SHF.R.U32.HI R5, RZ, 0x18, R7 ;  /* 0x00000018ff057819 */ /* 0x000fc80000011607 */
[----:B------:R-:W-:-:S07]  /*9640*/  LOP3.LUT R0, R0, 0x80, R5, 0xf8, !PT ;  /* 0x0000008000007812 */ /* 0x000fce00078ef805 */
.L_x_35691:
[----:B------:R-:W-:Y:S05]  /*9650*/  BSYNC.RECONVERGENT B0 ;  /* 0x0000000000007941 */ /* 0x000fea0003800200 */
.L_x_35690:
[----:B------:R3:W-:Y:S01]  /*9660*/  STG.E.U8 desc[UR36][R2.64], R0 ;  /* 0x0000000002007986 */ /* 0x0007e2000c101124 */
[----:B------:R-:W-:Y:S05]  /*9670*/  BRA `(.L_x_35679) ;  /* 0x00000008004c7947 */ /* 0x000fea0003800000 */
.L_x_35688:
        /* <DEDUP_REMOVED lines=22> */
.L_x_35695:
[----:B------:R-:W-:-:S04]  /*97e0*/  SHF.R.U32.HI R5, RZ, 0x18, R7 ;  /* 0x00000018ff057819 */ /* 0x000fc80000011607 */
[----:B------:R-:W-:-:S07]  /*97f0*/  LOP3.LUT R0, R0, 0x80, R5, 0xf8, !PT ;  /* 0x0000008000007812 */ /* 0x000fce00078ef805 */
.L_x_35694:
[----:B------:R-:W-:Y:S05]  /*9800*/  BSYNC.RECONVERGENT B0 ;  /* 0x0000000000007941 */ /* 0x000fea0003800200 */
.L_x_35693:
[----:B------:R0:W-:Y:S01]  /*9810*/  STG.E.U8 desc[UR36][R2.64], R0 ;  /* 0x0000000002007986 */ /* 0x0001e2000c101124 */
[----:B------:R-:W-:Y:S05]  /*9820*/  BRA `(.L_x_35679) ;  /* 0x0000000400e07947 */ /* 0x000fea0003800000 */
.L_x_35687:
        /* <DEDUP_REMOVED lines=26> */
.L_x_35697:
[----:B------:R-:W0:Y:S02]  /*99d0*/  F2I.U64.F64.TRUNC R4, R4 ;  /* 0x0000000400047311 */ /* 0x000e24000030d800 */
[----:B0-----:R1:W-:Y:S01]  /*99e0*/  STG.E.64 desc[UR36][R2.64], R4 ;  /* 0x0000000402007986 */ /* 0x0013e2000c101b24 */
[----:B------:R-:W-:Y:S05]  /*99f0*/  BRA `(.L_x_35679) ;  /* 0x00000004006c7947 */ /* 0x000fea0003800000 */
.L_x_35696:
[----:B------:R-:W0:Y:S02]  /*9a00*/  F2I.U32.F64.TRUNC R5, R4 ;  /* 0x0000000400057311 */ /* 0x000e24000030d000 */
[----:B0-----:R0:W-:Y:S01]  /*9a10*/  STG.E desc[UR36][R2.64], R5 ;  /* 0x0000000502007986 */ /* 0x0011e2000c101924 */
[----:B------:R-:W-:Y:S05]  /*9a20*/  BRA `(.L_x_35679) ;  /* 0x0000000400607947 */ /* 0x000fea0003800000 */
.L_x_35686:
        /* <DEDUP_REMOVED lines=11> */
.L_x_35699:
[----:B------:R0:W-:Y:S01]  /*9ae0*/  STG.E.128 desc[UR36][R2.64], R4 ;  /* 0x0000000402007986 */ /* 0x0001e2000c101d24 */
[----:B------:R-:W-:Y:S05]  /*9af0*/  BRA `(.L_x_35679) ;  /* 0x00000004002c7947 */ /* 0x000fea0003800000 */
.L_x_35698:
[----:B------:R-:W-:-:S09]  /*9b00*/  UISETP.NE.AND UP0, UPT, UR4, 0xf, UPT ;  /* 0x0000000f0400788c */ /* 0x000fd2000bf05270 */
[----:B------:R-:W-:Y:S05]  /*9b10*/  BRA.U !UP0, `(.L_x_35700) ;  /* 0x0000000508087547 */ /* 0x000fea000b800000 */
[----:B------:R-:W-:-:S09]  /*9b20*/  UISETP.NE.AND UP0, UPT, UR4, 0x17, UPT ;  /* 0x000000170400788c */ /* 0x000fd2000bf05270 */
[----:B------:R-:W-:Y:S05]  /*9b30*/  BRA.U !UP0, `(.L_x_35701) ;  /* 0x0000000108a07547 */ /* 0x000fea000b800000 */
[----:B------:R-:W-:-:S09]  /*9b40*/  UISETP.NE.AND UP0, UPT, UR4, 0x18, UPT ;  /* 0x000000180400788c */ /* 0x000fd2000bf05270 */
[----:B------:R-:W-:Y:S05]  /*9b50*/  BRA.U !UP0, `(.L_x_35702) ;  /* 0x0000000108447547 */ /* 0x000fea000b800000 */
.L_x_35678:
        /* <DEDUP_REMOVED lines=16> */
.L_x_35703:
[----:B------:R-:W-:Y:S05]  /*9c60*/  BRA `(.L_x_35679) ;  /* 0x0000000000d07947 */ /* 0x000fea0003800000 */
.L_x_35702:
        /* <DEDUP_REMOVED lines=17> */
.L_x_35705:
[----:B------:R-:W-:Y:S05]  /*9d80*/  BSYNC.RECONVERGENT B0 ;  /* 0x0000000000007941 */ /* 0x000fea0003800200 */
.L_x_35704:
[----:B------:R-:W-:-:S05]  /*9d90*/  LOP3.LUT R7, R0, 0x80, R7, 0xf8, !PT ;  /* 0x0000008000077812 */ /* 0x000fca00078ef807 */
[----:B------:R0:W-:Y:S01]  /*9da0*/  STG.E.U8 desc[UR36][R2.64], R7 ;  /* 0x0000000702007986 */ /* 0x0001e2000c101124 */
[----:B------:R-:W-:Y:S05]  /*9db0*/  BRA `(.L_x_35679) ;  /* 0x00000000007c7947 */ /* 0x000fea0003800000 */
.L_x_35701:
        /* <DEDUP_REMOVED lines=16> */
.L_x_35707:
[----:B------:R-:W-:Y:S02]  /*9ec0*/  ISETP.GT.U32.AND P0, PT, R6, 0x7f800000, PT ;  /* 0x7f8000000600780c */ /* 0x000fe40003f04070 */
[----:B------:R-:W-:-:S04]  /*9ed0*/  MOV R0, 0x7f ;  /* 0x0000007f00007802 */ /* 0x000fc80000000f00 */
[----:B------:R-:W-:-:S07]  /*9ee0*/  SEL R0, R0, 0x7c, P0 ;  /* 0x0000007c00007807 */ /* 0x000fce0000000000 */
.L_x_35708:
[----:B------:R-:W-:Y:S05]  /*9ef0*/  BSYNC.RECONVERGENT B0 ;  /* 0x0000000000007941 */ /* 0x000fea0003800200 */
.L_x_35706:
[----:B------:R-:W-:-:S04]  /*9f00*/  SHF.R.U32.HI R5, RZ, 0x18, R7 ;  /* 0x00000018ff057819 */ /* 0x000fc80000011607 */
[----:B------:R-:W-:-:S05]  /*9f10*/  LOP3.LUT R5, R0, 0x80, R5, 0xf8, !PT ;  /* 0x0000008000057812 */ /* 0x000fca00078ef805 */
[----:B------:R0:W-:Y:S01]  /*9f20*/  STG.E.U8 desc[UR36][R2.64], R5 ;  /* 0x0000000502007986 */ /* 0x0001e2000c101124 */
[----:B------:R-:W-:Y:S05]  /*9f30*/  BRA `(.L_x_35679) ;  /* 0x00000000001c7947 */ /* 0x000fea0003800000 */
.L_x_35700:
[----:B------:R-:W-:Y:S01]  /*9f40*/  UMOV UR4, 0xf0000000 ;  /* 0xf000000000047882 */ /* 0x000fe20000000000 */
[----:B------:R-:W-:Y:S01]  /*9f50*/  UMOV UR5, 0x380fffff ;  /* 0x380fffff00057882 */ /* 0x000fe20000000000 */
[----:B------:R-:W0:Y:S01]  /*9f60*/  F2F.F32.F64 R0, R4 ;  /* 0x0000000400007310 */ /* 0x000e220000301000 */
[----:B------:R-:W-:-:S14]  /*9f70*/  DSETP.GEU.AND P0, PT, |R4|, UR4, PT ;  /* 0x0000000404007e2a */ /* 0x000fdc000bf0e200 */
[----:B0-----:R-:W-:-:S05]  /*9f80*/  @!P0 FMUL R0, R0, 1.175494350822287508e-38 ;  /* 0x0080000000008820 */ /* 0x001fca0000400000 */
[----:B------:R-:W-:-:S05]  /*9f90*/  F2FP.BF16.F32.PACK_AB R0, RZ, R0 ;  /* 0x00000000ff00723e */ /* 0x000fca00000010ff */
[----:B------:R0:W-:Y:S02]  /*9fa0*/  STG.E.U16 desc[UR36][R2.64], R0 ;  /* 0x0000000002007986 */ /* 0x0001e4000c101524 */
.L_x_35679:
[----:B------:R-:W-:-:S07]  /*9fb0*/  VIADD R17, R17, 0x80 ;  /* 0x0000008011117836 */ /* 0x000fce0000000000 */
.L_x_35644:
[----:B------:R-:W-:Y:S05]  /*9fc0*/  BSYNC.RECONVERGENT B7 ;  /* 0x0000000000077941 */ /* 0x000fea0003800200 */
.L_x_35643:
[----:B------:R-:W5:Y:S02]  /*9fd0*/  LDCU UR4, c[0x0][0x380] ;  /* 0x00007000ff0477ac */ /* 0x000f640008000800 */
[----:B-----5:R-:W-:-:S13]  /*9fe0*/  ISETP.GE.AND P0, PT, R17, UR4, PT ;  /* 0x0000000411007c0c */ /* 0x020fda000bf06270 */
[----:B------:R-:W-:Y:S05]  /*9ff0*/  @P0 EXIT ;  /* 0x000000000000094d */ /* 0x000fea0003800000 */
        /* <DEDUP_REMOVED lines=303> */
.L_x_35709:
[----:B------:R-:W1:Y:S01]  /*b2f0*/  LDCU.128 UR8, c[0x0][0x580] ;  /* 0x0000b000ff0877ac */ /* 0x000e620008000c00 */
[----:B------:R-:W-:Y:S01]  /*b300*/  BSSY.RECONVERGENT B6, `(.L_x_35710) ;  /* 0x0000106000067945 */ /* 0x000fe20003800200 */
        /* <DEDUP_REMOVED lines=19> */
.L_x_35714:
[----:B------:R-:W2:Y:S01]  /*b440*/  LDG.E.U8 R2, desc[UR36][R2.64] ;  /* 0x0000002402027981 */ /* 0x000ea2000c1e1100 */
[----:B------:R-:W-:Y:S01]  /*b450*/  CS2R R6, SRZ ;  /* 0x0000000000067805 */ /* 0x000fe2000001ff00 */
[----:B--2---:R0:W1:Y:S01]  /*b460*/  I2F.F64.U16 R4, R2 ;  /* 0x0000000200047312 */ /* 0x0040620000101800 */
[----:B------:R-:W-:Y:S05]  /*b470*/  BRA `(.L_x_35716) ;  /* 0x0000000c00b87947 */ /* 0x000fea0003800000 */
.L_x_35713:
        /* <DEDUP_REMOVED lines=10> */
.L_x_35718:
[----:B------:R-:W2:Y:S01]  /*b520*/  LDG.E R2, desc[UR36][R2.64] ;  /* 0x0000002402027981 */ /* 0x000ea2000c1e1900 */
[----:B------:R-:W-:Y:S01]  /*b530*/  CS2R R6, SRZ ;  /* 0x0000000000067805 */ /* 0x000fe2000001ff00 */
[----:B--2---:R3:W4:Y:S01]  /*b540*/  I2F.F64 R4, R2 ;  /* 0x0000000200047312 */ /* 0x0047220000201c00 */
[----:B------:R-:W-:Y:S05]  /*b550*/  BRA `(.L_x_35716) ;  /* 0x0000000c00807947 */ /* 0x000fea0003800000 */
.L_x_35717:
[----:B------:R-:W2:Y:S01]  /*b560*/  LDG.E.U16 R2, desc[UR36][R2.64] ;  /* 0x0000002402027981 */ /* 0x000ea2000c1e1500 */
[----:B------:R-:W-:Y:S01]  /*b570*/  CS2R R6, SRZ ;  /* 0x0000000000067805 */ /* 0x000fe2000001ff00 */
[----:B--2---:R0:W1:Y:S01]  /*b580*/  I2F.F64.S16 R4, R2 ;  /* 0x0000000200047312 */ /* 0x0040620000101c00 */
[----:B------:R-:W-:Y:S05]  /*b590*/  BRA `(.L_x_35716) ;  /* 0x0000000c00707947 */ /* 0x000fea0003800000 */
.L_x_35712:
        /* <DEDUP_REMOVED lines=11> */
.L_x_35720:
[----:B------:R-:W2:Y:S01]  /*b650*/  LDG.E.U16 R0, desc[UR36][R2.64] ;  /* 0x0000002402007981 */ /* 0x000ea2000c1e1500 */
[----:B------:R-:W-:Y:S01]  /*b660*/  CS2R R6, SRZ ;  /* 0x0000000000067805 */ /* 0x000fe2000001ff00 */
[----:B--2---:R-:W-:-:S05]  /*b670*/  HADD2.F32 R0, -RZ, R0.H0_H0 ;  /* 0x20000000ff007230 */ /* 0x004fca0000004100 */
[----:B------:R-:W-:-:S04]  /*b680*/  FMUL.FTZ R0, R0, 1 ;  /* 0x3f80000000007820 */ /* 0x000fc80000410000 */
[----:B------:R0:W1:Y:S01]  /*b690*/  F2F.F64.F32 R4, R0 ;  /* 0x0000000000047310 */ /* 0x0000620000201800 */
[----:B------:R-:W-:Y:S05]  /*b6a0*/  BRA `(.L_x_35716) ;  /* 0x0000000c002c7947 */ /* 0x000fea0003800000 */
.L_x_35719:
        /* <DEDUP_REMOVED lines=12> */
.L_x_35722:
        /* <DEDUP_REMOVED lines=8> */
.L_x_35721:
[----:B------:R0:W5:Y:S01]  /*b7f0*/  LDG.E.64 R4, desc[UR36][R2.64] ;  /* 0x0000002402047981 */ /* 0x000162000c1e1b00 */
[----:B------:R-:W-:Y:S01]  /*b800*/  CS2R R6, SRZ ;  /* 0x0000000000067805 */ /* 0x000fe2000001ff00 */
[----:B------:R-:W-:Y:S06]  /*b810*/  BRA `(.L_x_35716) ;  /* 0x0000000800d07947 */ /* 0x000fec0003800000 */
.L_x_35711:
        /* <DEDUP_REMOVED lines=14> */
.L_x_35725:
[----:B------:R0:W5:Y:S01]  /*b900*/  LDG.E.128 R4, desc[UR36][R2.64] ;  /* 0x0000002402047981 */ /* 0x000162000c1e1d00 */
[----:B------:R-:W-:Y:S05]  /*b910*/  BRA `(.L_x_35716) ;  /* 0x0000000800907947 */ /* 0x000fea0003800000 */
.L_x_35724:
        /* <DEDUP_REMOVED lines=28> */
.L_x_35727:
[----:B------:R-:W2:Y:S01]  /*bae0*/  LDG.E.U8 R2, desc[UR36][R2.64] ;  /* 0x0000002402027981 */ /* 0x000ea2000c1e1100 */
[----:B------:R-:W-:Y:S02]  /*baf0*/  CS2R R6, SRZ ;  /* 0x0000000000067805 */ /* 0x000fe4000001ff00 */
        /* <DEDUP_REMOVED lines=13> */
.L_x_35726:
[----:B------:R-:W2:Y:S01]  /*bbd0*/  LDG.E.U16 R0, desc[UR36][R2.64] ;  /* 0x0000002402007981 */ /* 0x000ea2000c1e1500 */
[----:B------:R-:W-:Y:S02]  /*bbe0*/  CS2R R6, SRZ ;  /* 0x0000000000067805 */ /* 0x000fe4000001ff00 */
[----:B--2---:R-:W-:-:S05]  /*bbf0*/  SHF.L.U32 R0, R0, 0x10, RZ ;  /* 0x0000001000007819 */ /* 0x004fca00000006ff */
[----:B------:R-:W-:-:S04]  /*bc00*/  FMUL.FTZ R0, R0, 1 ;  /* 0x3f80000000007820 */ /* 0x000fc80000410000 */
[----:B------:R0:W1:Y:S01]  /*bc10*/  F2F.F64.F32 R4, R0 ;  /* 0x0000000000047310 */ /* 0x0000620000201800 */
[----:B------:R-:W-:Y:S05]  /*bc20*/  BRA `(.L_x_35716) ;  /* 0x0000000400cc7947 */ /* 0x000fea0003800000 */
.L_x_35723:
        /* <DEDUP_REMOVED lines=12> */
.L_x_35730:
        /* <DEDUP_REMOVED lines=22> */
.L_x_35732:
[----:B------:R-:W-:Y:S05]  /*be50*/  BSYNC.RECONVERGENT B0 ;  /* 0x0000000000007941 */ /* 0x000fea0003800200 */
.L_x_35731:
[----:B------:R-:W-:Y:S01]  /*be60*/  IMAD.SHL.U32 R0, R0, 0x100000, RZ ;  /* 0x0010000000007824 */ /* 0x000fe200078e00ff */
[----:B------:R-:W-:-:S04]  /*be70*/  LEA R2, R2, 0x3b800000, 0x17 ;  /* 0x3b80000002027811 */ /* 0x000fc800078eb8ff */
[----:B------:R-:W-:-:S05]  /*be80*/  LOP3.LUT R0, R2, R0, R9, 0xfe, !PT ;  /* 0x0000000002007212 */ /* 0x000fca00078efe09 */
[----:B------:R-:W-:-:S04]  /*be90*/  FMUL.FTZ R0, R0, 1 ;  /* 0x3f80000000007820 */ /* 0x000fc80000410000 */
[----:B------:R0:W1:Y:S01]  /*bea0*/  F2F.F64.F32 R4, R0 ;  /* 0x0000000000047310 */ /* 0x0000620000201800 */
[----:B------:R-:W-:Y:S05]  /*beb0*/  BRA `(.L_x_35716) ;  /* 0x0000000400287947 */ /* 0x000fea0003800000 */
.L_x_35729:
        /* <DEDUP_REMOVED lines=22> */
.L_x_35734:
[----:B------:R-:W-:Y:S05]  /*c020*/  BSYNC.RECONVERGENT B0 ;  /* 0x0000000000007941 */ /* 0x000fea0003800200 */
.L_x_35733:
[----:B------:R-:W-:Y:S02]  /*c030*/  SHF.L.U32 R0, R0, 0x15, RZ ;  /* 0x0000001500007819 */ /* 0x000fe400000006ff */
[----:B------:R-:W-:-:S04]  /*c040*/  LEA R2, R2, 0x37800000, 0x17 ;  /* 0x3780000002027811 */ /* 0x000fc800078eb8ff */
[----:B------:R-:W-:-:S05]  /*c050*/  LOP3.LUT R0, R2, R0, R9, 0xfe, !PT ;  /* 0x0000000002007212 */ /* 0x000fca00078efe09 */
[----:B------:R-:W-:-:S04]  /*c060*/  FMUL.FTZ R0, R0, 1 ;  /* 0x3f80000000007820 */ /* 0x000fc80000410000 */
[----:B------:R0:W1:Y:S01]  /*c070*/  F2F.F64.F32 R4, R0 ;  /* 0x0000000000047310 */ /* 0x0000620000201800 */
[----:B------:R-:W-:Y:S05]  /*c080*/  BRA `(.L_x_35716) ;  /* 0x0000000000b47947 */ /* 0x000fea0003800000 */
.L_x_35728:
[----:B------:R-:W-:-:S09]  /*c090*/  UISETP.NE.AND UP0, UPT, UR4, 0x1c, UPT ;  /* 0x0000001c0400788c */ /* 0x000fd2000bf05270 */
[----:B------:R-:W-:Y:S05]  /*c0a0*/  BRA.U !UP0, `(.L_x_35735) ;  /* 0x0000000108a07547 */ /* 0x000fea000b800000 */
[----:B------:R-:W-:-:S09]  /*c0b0*/  UISETP.NE.AND UP0, UPT, UR4, 0x1d, UPT ;  /* 0x0000001d0400788c */ /* 0x000fd2000bf05270 */
[----:B------:R-:W-:Y:S05]  /*c0c0*/  BRA.U !UP0, `(.L_x_35736) ;  /* 0x0000000108887547 */ /* 0x000fea000b800000 */
[----:B------:R-:W-:-:S09]  /*c0d0*/  UISETP.NE.AND UP0, UPT, UR4, 0x2c, UPT ;  /* 0x0000002c0400788c */ /* 0x000fd2000bf05270 */
[----:B------:R-:W-:Y:S05]  /*c0e0*/  BRA.U UP0, `(.L_x_35715) ;  /* 0x0000000100347547 */ /* 0x000fea000b800000 */
[----:B------:R-:W2:Y:S01]  /*c0f0*/  LDG.E.U8 R0, desc[UR36][R2.64] ;  /* 0x0000002402007981 */ /* 0x000ea2000c1e1100 */
[----:B------:R-:W-:Y:S01]  /*c100*/  HFMA2 R5, -RZ, RZ, 0.5, 0 ;  /* 0x38000000ff057431 */ /* 0x000fe200000001ff */
        /* <DEDUP_REMOVED lines=11> */
.L_x_35715:
        /* <DEDUP_REMOVED lines=16> */
.L_x_35737:
[----:B------:R-:W-:Y:S02]  /*c2c0*/  CS2R R4, SRZ ;  /* 0x0000000000047805 */ /* 0x000fe4000001ff00 */
[----:B------:R-:W-:Y:S01]  /*c2d0*/  CS2R R6, SRZ ;  /* 0x0000000000067805 */ /* 0x000fe2000001ff00 */
[----:B------:R-:W-:Y:S06]  /*c2e0*/  BRA `(.L_x_35716) ;  /* 0x00000000001c7947 */ /* 0x000fec0003800000 */
.L_x_35736:
[----:B------:R-:W2:Y:S01]  /*c2f0*/  LDG.E.64 R4, desc[UR36][R2.64] ;  /* 0x0000002402047981 */ /* 0x000ea2000c1e1b00 */
[----:B------:R-:W-:Y:S01]  /*c300*/  CS2R R6, SRZ ;  /* 0x0000000000067805 */ /* 0x000fe2000001ff00 */
[----:B--2---:R-:W0:Y:S01]  /*c310*/  I2F.F64.U64 R4, R4 ;  /* 0x0000000400047312 */ /* 0x004e220000301800 */
[----:B------:R-:W-:Y:S05]  /*c320*/  BRA `(.L_x_35716) ;  /* 0x00000000000c7947 */ /* 0x000fea0003800000 */
.L_x_35735:
[----:B------:R-:W2:Y:S01]  /*c330*/  LDG.E R2, desc[UR36][R2.64] ;  /* 0x0000002402027981 */ /* 0x000ea2000c1e1900 */
[----:B------:R-:W-:Y:S01]  /*c340*/  CS2R R6, SRZ ;  /* 0x0000000000067805 */ /* 0x000fe2000001ff00 */
[----:B--2---:R0:W1:Y:S06]  /*c350*/  I2F.F64.U32 R4, R2 ;  /* 0x0000000200047312 */ /* 0x00406c0000201800 */
.L_x_35716:
[----:B------:R-:W-:Y:S05]  /*c360*/  BSYNC.RECONVERGENT B6 ;  /* 0x0000000000067941 */ /* 0x000fea0003800200 */
.L_x_35710:
[----:B------:R-:W-:Y:S01]  /*c370*/  UPRMT UR4, UR41, 0x9910, URZ ;  /* 0x0000991029047896 */ /* 0x000fe200080000ff */
[C---:B012-45:R-:W-:Y:S02]  /*c380*/  DMUL R8, R6.reuse, R4 ;  /* 0x0000000406087228 */ /* 0x077fe40000000000 */
[----:B---3--:R-:W-:Y:S01]  /*c390*/  DMUL R2, R6, R6 ;  /* 0x0000000606027228 */ /* 0x008fe20000000000 */
[----:B------:R-:W-:-:S05]  /*c3a0*/  UISETP.GT.AND UP0, UPT, UR4, 0x9, UPT ;  /* 0x000000090400788c */ /* 0x000fca000bf04270 */
[-C--:B------:R-:W-:Y:S02]  /*c3b0*/  DFMA R6, R6, R4.reuse, R8 ;  /* 0x000000040606722b */ /* 0x080fe40000000008 */
[----:B------:R-:W-:Y:S02]  /*c3c0*/  DFMA R4, R4, R4, -R2 ;  /* 0x000000040404722b */ /* 0x000fe40000000802 */
[----:B------:R-:W-:Y:S09]  /*c3d0*/  BRA.U UP0, `(.L_x_35738) ;  /* 0x0000000500407547 */ /* 0x000ff2000b800000 */
        /* <DEDUP_REMOVED lines=11> */
.L_x_35741:
[----:B------:R-:W0:Y:S02]  /*c490*/  F2I.S64.F64.TRUNC R4, R4 ;  /* 0x0000000400047311 */ /* 0x000e24000030d900 */
[----:B0-----:R-:W-:-:S05]  /*c4a0*/  IMAD.MOV.U32 R3, RZ, RZ, R4 ;  /* 0x000000ffff037224 */ /* 0x001fca00078e0004 */
[----:B------:R-:W-:Y:S01]  /*c4b0*/  STG.E.U8 desc[UR36][R16.64], R3 ;  /* 0x0000000310007986 */ /* 0x000fe2000c101124 */
[----:B------:R-:W-:Y:S05]  /*c4c0*/  EXIT ;  /* 0x000000000000794d */ /* 0x000fea0003800000 */
.L_x_35740:
        /* <DEDUP_REMOVED lines=9> */
.L_x_35744:
[----:B------:R-:W0:Y:S02]  /*c560*/  F2I.F64.TRUNC R5, R4 ;  /* 0x0000000400057311 */ /* 0x000e24000030d100 */
[----:B0-----:R-:W-:Y:S01]  /*c570*/  STG.E desc[UR36][R16.64], R5 ;  /* 0x0000000510007986 */ /* 0x001fe2000c101924 */
[----:B------:R-:W-:Y:S05]  /*c580*/  EXIT ;  /* 0x000000000000794d */ /* 0x000fea0003800000 */
.L_x_35743:
[----:B------:R-:W0:Y:S02]  /*c590*/  F2I.F64.TRUNC R5, R4 ;  /* 0x0000000400057311 */ /* 0x000e24000030d100 */
[----:B0-----:R-:W-:Y:S01]  /*c5a0*/  STG.E.U16 desc[UR36][R16.64], R5 ;  /* 0x0000000510007986 */ /* 0x001fe2000c101524 */
[----:B------:R-:W-:Y:S05]  /*c5b0*/  EXIT ;  /* 0x000000000000794d */ /* 0x000fea0003800000 */
.L_x_35739:
        /* <DEDUP_REMOVED lines=13> */
.L_x_35746:
        /* <DEDUP_REMOVED lines=8> */
.L_x_35745:
        /* <DEDUP_REMOVED lines=16> */
.L_x_35748:
        /* <DEDUP_REMOVED lines=11> */
.L_x_35747:
[----:B------:R-:W-:Y:S01]  /*c8c0*/  STG.E.64 desc[UR36][R16.64], R4 ;  /* 0x0000000410007986 */ /* 0x000fe2000c101b24 */
[----:B------:R-:W-:Y:S05]  /*c8d0*/  EXIT ;  /* 0x000000000000794d */ /* 0x000fea0003800000 */
.L_x_35738:
        /* <DEDUP_REMOVED lines=13> */
.L_x_35752:
        /* <DEDUP_REMOVED lines=21> */
.L_x_35755:
[----:B------:R-:W-:-:S04]  /*cb00*/  SHF.R.U32.HI R3, RZ, 0x18, R3 ;  /* 0x00000018ff037819 */ /* 0x000fc80000011603 */
[----:B------:R-:W-:-:S04]  /*cb10*/  LOP3.LUT R0, R0, 0x80, R3, 0xf8, !PT ;  /* 0x0000008000007812 */ /* 0x000fc800078ef803 */
[----:B------:R-:W-:-:S07]  /*cb20*/  PRMT R8, R0, 0x7610, R8 ;  /* 0x0000761000087816 */ /* 0x000fce0000000008 */
.L_x_35754:
[----:B------:R-:W-:Y:S05]  /*cb30*/  BSYNC.RECONVERGENT B0 ;  /* 0x0000000000007941 */ /* 0x000fea0003800200 */
.L_x_35753:
[----:B------:R-:W-:Y:S01]  /*cb40*/  STG.E.U8 desc[UR36][R16.64], R8 ;  /* 0x0000000810007986 */ /* 0x000fe2000c101124 */
[----:B------:R-:W-:Y:S05]  /*cb50*/  EXIT ;  /* 0x000000000000794d */ /* 0x000fea0003800000 */
.L_x_35751:
        /* <DEDUP_REMOVED lines=21> */
.L_x_35758:
[----:B------:R-:W-:-:S04]  /*ccb0*/  SHF.R.U32.HI R3, RZ, 0x18, R3 ;  /* 0x00000018ff037819 */ /* 0x000fc80000011603 */
[----:B------:R-:W-:-:S04]  /*ccc0*/  LOP3.LUT R0, R0, 0x80, R3, 0xf8, !PT ;  /* 0x0000008000007812 */ /* 0x000fc800078ef803 */
[----:B------:R-:W-:-:S07]  /*ccd0*/  PRMT R8, R0, 0x7610, R8 ;  /* 0x0000761000087816 */ /* 0x000fce0000000008 */
.L_x_35757:
[----:B------:R-:W-:Y:S05]  /*cce0*/  BSYNC.RECONVERGENT B0 ;  /* 0x0000000000007941 */ /* 0x000fea0003800200 */
.L_x_35756:
[----:B------:R-:W-:Y:S01]  /*ccf0*/  STG.E.U8 desc[UR36][R16.64], R8 ;  /* 0x0000000810007986 */ /* 0x000fe2000c101124 */
[----:B------:R-:W-:Y:S05]  /*cd00*/  EXIT ;  /* 0x000000000000794d */ /* 0x000fea0003800000 */
.L_x_35750:
        /* <DEDUP_REMOVED lines=26> */
.L_x_35760:
[----:B------:R-:W0:Y:S02]  /*ceb0*/  F2I.U64.F64.TRUNC R4, R4 ;  /* 0x0000000400047311 */ /* 0x000e24000030d800 */
[----:B0-----:R-:W-:Y:S01]  /*cec0*/  STG.E.64 desc[UR36][R16.64], R4 ;  /* 0x0000000410007986 */ /* 0x001fe2000c101b24 */
[----:B------:R-:W-:Y:S05]  /*ced0*/  EXIT ;  /* 0x000000000000794d */ /* 0x000fea0003800000 */
.L_x_35759:
[----:B------:R-:W0:Y:S02]  /*cee0*/  F2I.U32.F64.TRUNC R5, R4 ;  /* 0x0000000400057311 */ /* 0x000e24000030d000 */
[----:B0-----:R-:W-:Y:S01]  /*cef0*/  STG.E desc[UR36][R16.64], R5 ;  /* 0x0000000510007986 */ /* 0x001fe2000c101924 */
[----:B------:R-:W-:Y:S05]  /*cf00*/  EXIT ;  /* 0x000000000000794d */ /* 0x000fea0003800000 */
.L_x_35749:
        /* <DEDUP_REMOVED lines=11> */
.L_x_35762:
[----:B------:R-:W-:Y:S01]  /*cfc0*/  STG.E.128 desc[UR36][R16.64], R4 ;  /* 0x0000000410007986 */ /* 0x000fe2000c101d24 */
[----:B------:R-:W-:Y:S05]  /*cfd0*/  EXIT ;  /* 0x000000000000794d */ /* 0x000fea0003800000 */
.L_x_35761:
[----:B------:R-:W-:-:S09]  /*cfe0*/  UISETP.NE.AND UP0, UPT, UR4, 0xf, UPT ;  /* 0x0000000f0400788c */ /* 0x000fd2000bf05270 */
[----:B------:R-:W-:Y:S05]  /*cff0*/  BRA.U !UP0, `(.L_x_35763) ;  /* 0x0000000508087547 */ /* 0x000fea000b800000 */
[----:B------:R-:W-:-:S09]  /*d000*/  UISETP.NE.AND UP0, UPT, UR4, 0x17, UPT ;  /* 0x000000170400788c */ /* 0x000fd2000bf05270 */
[----:B------:R-:W-:Y:S05]  /*d010*/  BRA.U !UP0, `(.L_x_35764) ;  /* 0x0000000108a07547 */ /* 0x000fea000b800000 */
[----:B------:R-:W-:-:S09]  /*d020*/  UISETP.NE.AND UP0, UPT, UR4, 0x18, UPT ;  /* 0x000000180400788c */ /* 0x000fd2000bf05270 */
[----:B------:R-:W-:Y:S05]  /*d030*/  BRA.U !UP0, `(.L_x_35765) ;  /* 0x0000000108447547 */ /* 0x000fea000b800000 */
.L_x_35742:
        /* <DEDUP_REMOVED lines=16> */
.L_x_35766:
[----:B------:R-:W-:Y:S05]  /*d140*/  EXIT ;  /* 0x000000000000794d */ /* 0x000fea0003800000 */
.L_x_35765:
        /* <DEDUP_REMOVED lines=17> */
.L_x_35768:
[----:B------:R-:W-:Y:S05]  /*d260*/  BSYNC.RECONVERGENT B0 ;  /* 0x0000000000007941 */ /* 0x000fea0003800200 */
.L_x_35767:
[----:B------:R-:W-:-:S05]  /*d270*/  LOP3.LUT R3, R0, 0x80, R3, 0xf8, !PT ;  /* 0x0000008000037812 */ /* 0x000fca00078ef803 */
[----:B------:R-:W-:Y:S01]  /*d280*/  STG.E.U8 desc[UR36][R16.64], R3 ;  /* 0x0000000310007986 */ /* 0x000fe2000c101124 */
[----:B------:R-:W-:Y:S05]  /*d290*/  EXIT ;  /* 0x000000000000794d */ /* 0x000fea0003800000 */
.L_x_35764:
        /* <DEDUP_REMOVED lines=16> */
.L_x_35770:
[----:B------:R-:W-:Y:S02]  /*d3a0*/  ISETP.GT.U32.AND P0, PT, R2, 0x7f800000, PT ;  /* 0x7f8000000200780c */ /* 0x000fe40003f04070 */
[----:B------:R-:W-:-:S04]  /*d3b0*/  MOV R0, 0x7f ;  /* 0x0000007f00007802 */ /* 0x000fc80000000f00 */
[----:B------:R-:W-:-:S07]  /*d3c0*/  SEL R0, R0, 0x7c, P0 ;  /* 0x0000007c00007807 */ /* 0x000fce0000000000 */
.L_x_35771:
[----:B------:R-:W-:Y:S05]  /*d3d0*/  BSYNC.RECONVERGENT B0 ;  /* 0x0000000000007941 */ /* 0x000fea0003800200 */
.L_x_35769:
[----:B------:R-:W-:-:S04]  /*d3e0*/  SHF.R.U32.HI R3, RZ, 0x18, R3 ;  /* 0x00000018ff037819 */ /* 0x000fc80000011603 */
[----:B------:R-:W-:-:S05]  /*d3f0*/  LOP3.LUT R3, R0, 0x80, R3, 0xf8, !PT ;  /* 0x0000008000037812 */ /* 0x000fca00078ef803 */
[----:B------:R-:W-:Y:S01]  /*d400*/  STG.E.U8 desc[UR36][R16.64], R3 ;  /* 0x0000000310007986 */ /* 0x000fe2000c101124 */
[----:B------:R-:W-:Y:S05]  /*d410*/  EXIT ;  /* 0x000000000000794d */ /* 0x000fea0003800000 */
.L_x_35763:
        /* <DEDUP_REMOVED lines=8> */
.L_x_35772:
        /* <DEDUP_REMOVED lines=14> */
.L_x_68692:


//--------------------- .text._ZN2at6native27unrolled_elementwise_kernelIZZZNS0_50_GLOBAL__N__2680c7bb_12_PowKernel_cu_7dd49032_300324pow_tensor_scalar_kernelERNS_18TensorIteratorBaseERKN3c106ScalarEENKUlvE_clEvENKUlvE_clEvEUlNS5_7complexIdEEE_St5arrayIPcLm2EELi4E23TrivialOffsetCalculatorILi1EjESI_NS0_6memory12LoadWithCastILi1EEENSJ_13StoreWithCastILi1EEEEEviT_T0_T2_T3_T4_T5_ --------------------------
	.section	.text._ZN2at6native27unrolled_elementwise_kernelIZZZNS0_50_GLOBAL__N__2680c7bb_12_PowKernel_cu_7dd49032_300324pow_tensor_scalar_kernelERNS_18TensorIteratorBaseERKN3c106ScalarEENKUlvE_clEvENKUlvE_clEvEUlNS5_7complexIdEEE_St5arrayIPcLm2EELi4E23TrivialOffsetCalculatorILi1EjESI_NS0_6memory12LoadWithCastILi1EEENSJ_13StoreWithCastILi1EEEEEviT_T0_T2_T3_T4_T5_,"ax",@progbits
	.align	128
        .global         _ZN2at6native27unrolled_elementwise_kernelIZZZNS0_50_GLOBAL__N__2680c7bb_12_PowKernel_cu_7dd49032_300324pow_tensor_scalar_kernelERNS_18TensorIteratorBaseERKN3c106ScalarEENKUlvE_clEvENKUlvE_clEvEUlNS5_7complexIdEEE_St5arrayIPcLm2EELi4E23TrivialOffsetCalculatorILi1EjESI_NS0_6memory12LoadWithCastILi1EEENSJ_13StoreWithCastILi1EEEEEviT_T0_T2_T3_T4_T5_
        .type           _ZN2at6native27unrolled_elementwise_kernelIZZZNS0_50_GLOBAL__N__2680c7bb_12_PowKernel_cu_7dd49032_300324pow_tensor_scalar_kernelERNS_18TensorIteratorBaseERKN3c106ScalarEENKUlvE_clEvENKUlvE_clEvEUlNS5_7complexIdEEE_St5arrayIPcLm2EELi4E23TrivialOffsetCalculatorILi1EjESI_NS0_6memory12LoadWithCastILi1EEENSJ_13StoreWithCastILi1EEEEEviT_T0_T2_T3_T4_T5_,@function
        .size           _ZN2at6native27unrolled_elementwise_kernelIZZZNS0_50_GLOBAL__N__2680c7bb_12_PowKernel_cu_7dd49032_300324pow_tensor_scalar_kernelERNS_18TensorIteratorBaseERKN3c106ScalarEENKUlvE_clEvENKUlvE_clEvEUlNS5_7complexIdEEE_St5arrayIPcLm2EELi4E23TrivialOffsetCalculatorILi1EjESI_NS0_6memory12LoadWithCastILi1EEENSJ_13StoreWithCastILi1EEEEEviT_T0_T2_T3_T4_T5_,(.L_x_68693 - _ZN2at6native27unrolled_elementwise_kernelIZZZNS0_50_GLOBAL__N__2680c7bb_12_PowKernel_cu_7dd49032_300324pow_tensor_scalar_kernelERNS_18TensorIteratorBaseERKN3c106ScalarEENKUlvE_clEvENKUlvE_clEvEUlNS5_7complexIdEEE_St5arrayIPcLm2EELi4E23TrivialOffsetCalculatorILi1EjESI_NS0_6memory12LoadWithCastILi1EEENSJ_13StoreWithCastILi1EEEEEviT_T0_T2_T3_T4_T5_)
        .other          _ZN2at6native27unrolled_elementwise_kernelIZZZNS0_50_GLOBAL__N__2680c7bb_12_PowKernel_cu_7dd49032_300324pow_tensor_scalar_kernelERNS_18TensorIteratorBaseERKN3c106ScalarEENKUlvE_clEvENKUlvE_clEvEUlNS5_7complexIdEEE_St5arrayIPcLm2EELi4E23TrivialOffsetCalculatorILi1EjESI_NS0_6memory12LoadWithCastILi1EEENSJ_13StoreWithCastILi1EEEEEviT_T0_T2_T3_T4_T5_,@"STO_CUDA_ENTRY STV_DEFAULT"
_ZN2at6native27unrolled_elementwise_kernelIZZZNS0_50_GLOBAL__N__2680c7bb_12_PowKernel_cu_7dd49032_300324pow_tensor_scalar_kernelERNS_18TensorIteratorBaseERKN3c106ScalarEENKUlvE_clEvENKUlvE_clEvEUlNS5_7complexIdEEE_St5arrayIPcLm2EELi4E23TrivialOffsetCalculatorILi1EjESI_NS0_6memory12LoadWithCastILi1EEENSJ_13StoreWithCastILi1EEEEEviT_T0_T2_T3_T4_T5_:
.text._ZN2at6native27unrolled_elementwise_kernelIZZZNS0_50_GLOBAL__N__2680c7bb_12_PowKernel_cu_7dd49032_300324pow_tensor_scalar_kernelERNS_18TensorIteratorBaseERKN3c106ScalarEENKUlvE_clEvENKUlvE_clEvEUlNS5_7complexIdEEE_St5arrayIPcLm2EELi4E23TrivialOffsetCalculatorILi1EjESI_NS0_6memory12LoadWithCastILi1EEENSJ_13StoreWithCastILi1EEEEEviT_T0_T2_T3_T4_T5_:
        /* <DEDUP_REMOVED lines=8> */
[----:B------:R-:W-:Y:S01]  /*0080*/  CS2R R28, SRZ ;  /* 0x00000000001c7805 */ /* 0x000fe2000001ff00 */
        /* <DEDUP_REMOVED lines=26> */
.L_x_35779:
[----:B------:R-:W2:Y:S01]  /*0230*/  LDG.E.U8 R2, desc[UR36][R2.64] ;  /* 0x0000002402027981 */ /* 0x000ea2000c1e1100 */
[----:B------:R-:W-:Y:S01]  /*0240*/  CS2R R30, SRZ ;  /* 0x00000000001e7805 */ /* 0x000fe2000001ff00 */
[----:B--2---:R0:W1:Y:S01]  /*0250*/  I2F.F64.U16 R28, R2 ;  /* 0x00000002001c7312 */ /* 0x0040620000101800 */
[----:B------:R-:W-:Y:S05]  /*0260*/  BRA `(.L_x_35781) ;  /* 0x0000000c00b87947 */ /* 0x000fea0003800000 */
.L_x_35778:
        /* <DEDUP_REMOVED lines=10> */
.L_x_35783:
[----:B------:R-:W2:Y:S01]  /*0310*/  LDG.E R2, desc[UR36][R2.64] ;  /* 0x0000002402027981 */ /* 0x000ea2000c1e1900 */
[----:B------:R-:W-:Y:S01]  /*0320*/  CS2R R30, SRZ ;  /* 0x00000000001e7805 */ /* 0x000fe2000001ff00 */
[----:B--2---:R1:W2:Y:S01]  /*0330*/  I2F.F64 R28, R2 ;  /* 0x00000002001c7312 */ /* 0x0042a20000201c00 */
[----:B------:R-:W-:Y:S05]  /*0340*/  BRA `(.L_x_35781) ;  /* 0x0000000c00807947 */ /* 0x000fea0003800000 */
.L_x_35782:
[----:B------:R-:W2:Y:S01]  /*0350*/  LDG.E.U16 R2, desc[UR36][R2.64] ;  /* 0x0000002402027981 */ /* 0x000ea2000c1e1500 */
[----:B------:R-:W-:Y:S01]  /*0360*/  CS2R R30, SRZ ;  /* 0x00000000001e7805 */ /* 0x000fe2000001ff00 */
[----:B--2---:R3:W4:Y:S01]  /*0370*/  I2F.F64.S16 R28, R2 ;  /* 0x00000002001c7312 */ /* 0x0047220000101c00 */
[----:B------:R-:W-:Y:S05]  /*0380*/  BRA `(.L_x_35781) ;  /* 0x0000000c00707947 */ /* 0x000fea0003800000 */
.L_x_35777:
        /* <DEDUP_REMOVED lines=11> */
.L_x_35785:
[----:B------:R-:W2:Y:S01]  /*0440*/  LDG.E.U16 R0, desc[UR36][R2.64] ;  /* 0x0000002402007981 */ /* 0x000ea2000c1e1500 */
[----:B------:R-:W-:Y:S01]  /*0450*/  CS2R R30, SRZ ;  /* 0x00000000001e7805 */ /* 0x000fe2000001ff00 */
[----:B--2---:R-:W-:-:S05]  /*0460*/  HADD2.F32 R0, -RZ, R0.H0_H0 ;  /* 0x20000000ff007230 */ /* 0x004fca0000004100 */
[----:B------:R-:W-:-:S04]  /*0470*/  FMUL.FTZ R0, R0, 1 ;  /* 0x3f80000000007820 */ /* 0x000fc80000410000 */
[----:B------:R0:W1:Y:S01]  /*0480*/  F2F.F64.F32 R28, R0 ;  /* 0x00000000001c7310 */ /* 0x0000620000201800 */
[----:B------:R-:W-:Y:S05]  /*0490*/  BRA `(.L_x_35781) ;  /* 0x0000000c002c7947 */ /* 0x000fea0003800000 */
.L_x_35784:
        /* <DEDUP_REMOVED lines=12> */
.L_x_35787:
        /* <DEDUP_REMOVED lines=8> */
.L_x_35786:
[----:B------:R0:W5:Y:S01]  /*05e0*/  LDG.E.64 R28, desc[UR36][R2.64] ;  /* 0x00000024021c7981 */ /* 0x000162000c1e1b00 */
[----:B------:R-:W-:Y:S01]  /*05f0*/  CS2R R30, SRZ ;  /* 0x00000000001e7805 */ /* 0x000fe2000001ff00 */
[----:B------:R-:W-:Y:S06]  /*0600*/  BRA `(.L_x_35781) ;  /* 0x0000000800d07947 */ /* 0x000fec0003800000 */
.L_x_35776:
        /* <DEDUP_REMOVED lines=14> */
.L_x_35790:
[----:B------:R0:W5:Y:S01]  /*06f0*/  LDG.E.128 R28, desc[UR36][R2.64] ;  /* 0x00000024021c7981 */ /* 0x000162000c1e1d00 */
[----:B------:R-:W-:Y:S05]  /*0700*/  BRA `(.L_x_35781) ;  /* 0x0000000800907947 */ /* 0x000fea0003800000 */
.L_x_35789:
        /* <DEDUP_REMOVED lines=28> */
.L_x_35792:
        /* <DEDUP_REMOVED lines=15> */
.L_x_35791:
[----:B------:R-:W2:Y:S01]  /*09c0*/  LDG.E.U16 R0, desc[UR36][R2.64] ;  /* 0x0000002402007981 */ /* 0x000ea2000c1e1500 */
[----:B------:R-:W-:Y:S01]  /*09d0*/  CS2R R30, SRZ ;  /* 0x00000000001e7805 */ /* 0x000fe2000001ff00 */
[----:B--2---:R-:W-:-:S04]  /*09e0*/  IMAD.U32 R0, R0, 0x10000, RZ ;  /* 0x0001000000007824 */ /* 0x004fc800078e00ff */
[----:B------:R-:W-:-:S04]  /*09f0*/  FMUL.FTZ R0, R0, 1 ;  /* 0x3f80000000007820 */ /* 0x000fc80000410000 */
[----:B------:R0:W1:Y:S01]  /*0a00*/  F2F.F64.F32 R28, R0 ;  /* 0x00000000001c7310 */ /* 0x0000620000201800 */
[----:B------:R-:W-:Y:S05]  /*0a10*/  BRA `(.L_x_35781) ;  /* 0x0000000400cc7947 */ /* 0x000fea0003800000 */
.L_x_35788:
        /* <DEDUP_REMOVED lines=12> */
.L_x_35795:
        /* <DEDUP_REMOVED lines=22> */
.L_x_35797:
[----:B------:R-:W-:Y:S05]  /*0c40*/  BSYNC.RECONVERGENT B0 ;  /* 0x0000000000007941 */ /* 0x000fea0003800200 */
.L_x_35796:
[----:B------:R-:W-:Y:S01]  /*0c50*/  IMAD.SHL.U32 R0, R0, 0x100000, RZ ;  /* 0x0010000000007824 */ /* 0x000fe200078e00ff */
[----:B------:R-:W-:-:S04]  /*0c60*/  LEA R2, R2, 0x3b800000, 0x17 ;  /* 0x3b80000002027811 */ /* 0x000fc800078eb8ff */
[----:B------:R-:W-:-:S05]  /*0c70*/  LOP3.LUT R0, R2, R0, R7, 0xfe, !PT ;  /* 0x0000000002007212 */ /* 0x000fca00078efe07 */
[----:B------:R-:W-:-:S04]  /*0c80*/  FMUL.FTZ R0, R0, 1 ;  /* 0x3f80000000007820 */ /* 0x000fc80000410000 */
[----:B------:R0:W1:Y:S01]  /*0c90*/  F2F.F64.F32 R28, R0 ;  /* 0x00000000001c7310 */ /* 0x0000620000201800 */
[----:B------:R-:W-:Y:S05]  /*0ca0*/  BRA `(.L_x_35781) ;  /* 0x0000000400287947 */ /* 0x000fea0003800000 */
.L_x_35794:
        /* <DEDUP_REMOVED lines=22> */
.L_x_35799:
[----:B------:R-:W-:Y:S05]  /*0e10*/  BSYNC.RECONVERGENT B0 ;  /* 0x0000000000007941 */ /* 0x000fea0003800200 */
.L_x_35798:
[----:B------:R-:W-:Y:S01]  /*0e20*/  IMAD.SHL.U32 R0, R0, 0x200000, RZ ;  /* 0x0020000000007824 */ /* 0x000fe200078e00ff */
[----:B------:R-:W-:-:S04]  /*0e30*/  LEA R2, R2, 0x37800000, 0x17 ;  /* 0x3780000002027811 */ /* 0x000fc800078eb8ff */
[----:B------:R-:W-:-:S05]  /*0e40*/  LOP3.LUT R0, R2, R0, R7, 0xfe, !PT ;  /* 0x0000000002007212 */ /* 0x000fca00078efe07 */
[----:B------:R-:W-:-:S04]  /*0e50*/  FMUL.FTZ R0, R0, 1 ;  /* 0x3f80000000007820 */ /* 0x000fc80000410000 */
[----:B------:R0:W1:Y:S01]  /*0e60*/  F2F.F64.F32 R28, R0 ;  /* 0x00000000001c7310 */ /* 0x0000620000201800 */
[----:B------:R-:W-:Y:S05]  /*0e70*/  BRA `(.L_x_35781) ;  /* 0x0000000000b47947 */ /* 0x000fea0003800000 */
.L_x_35793:
[----:B------:R-:W-:-:S09]  /*0e80*/  UISETP.NE.AND UP0, UPT, UR4, 0x1c, UPT ;  /* 0x0000001c0400788c */ /* 0x000fd2000bf05270 */
[----:B------:R-:W-:Y:S05]  /*0e90*/  BRA.U !UP0, `(.L_x_35800) ;  /* 0x0000000108a07547 */ /* 0x000fea000b800000 */
[----:B------:R-:W-:-:S09]  /*0ea0*/  UISETP.NE.AND UP0, UPT, UR4, 0x1d, UPT ;  /* 0x0000001d0400788c */ /* 0x000fd2000bf05270 */
[----:B------:R-:W-:Y:S05]  /*0eb0*/  BRA.U !UP0, `(.L_x_35801) ;  /* 0x0000000108887547 */ /* 0x000fea000b800000 */
[----:B------:R-:W-:-:S09]  /*0ec0*/  UISETP.NE.AND UP0, UPT, UR4, 0x2c, UPT ;  /* 0x0000002c0400788c */ /* 0x000fd2000bf05270 */
[----:B------:R-:W-:Y:S05]  /*0ed0*/  BRA.U !UP0, `(.L_x_35802) ;  /* 0x00000001084c7547 */ /* 0x000fea000b800000 */
.L_x_35780:
        /* <DEDUP_REMOVED lines=16> */
.L_x_35803:
[----:B------:R-:W-:Y:S02]  /*0fe0*/  CS2R R28, SRZ ;  /* 0x00000000001c7805 */ /* 0x000fe4000001ff00 */
[----:B------:R-:W-:Y:S01]  /*0ff0*/  CS2R R30, SRZ ;  /* 0x00000000001e7805 */ /* 0x000fe2000001ff00 */
[----:B------:R-:W-:Y:S06]  /*1000*/  BRA `(.L_x_35781) ;  /* 0x0000000000507947 */ /* 0x000fec0003800000 */
.L_x_35802:
        /* <DEDUP_REMOVED lines=13> */
.L_x_35801:
[----:B------:R-:W2:Y:S01]  /*10e0*/  LDG.E.64 R28, desc[UR36][R2.64] ;  /* 0x00000024021c7981 */ /* 0x000ea2000c1e1b00 */
[----:B------:R-:W-:Y:S01]  /*10f0*/  CS2R R30, SRZ ;  /* 0x00000000001e7805 */ /* 0x000fe2000001ff00 */
[----:B--2---:R-:W0:Y:S01]  /*1100*/  I2F.F64.U64 R28, R28 ;  /* 0x0000001c001c7312 */ /* 0x004e220000301800 */
[----:B------:R-:W-:Y:S05]  /*1110*/  BRA `(.L_x_35781) ;  /* 0x00000000000c7947 */ /* 0x000fea0003800000 */
.L_x_35800:
[----:B------:R-:W2:Y:S01]  /*1120*/  LDG.E R2, desc[UR36][R2.64] ;  /* 0x0000002402027981 */ /* 0x000ea2000c1e1900 */
[----:B------:R-:W-:Y:S01]  /*1130*/  CS2R R30, SRZ ;  /* 0x00000000001e7805 */ /* 0x000fe2000001ff00 */
[----:B--2---:R0:W1:Y:S06]  /*1140*/  I2F.F64.U32 R28, R2 ;  /* 0x00000002001c7312 */ /* 0x00406c0000201800 */
.L_x_35781:
[----:B------:R-:W-:Y:S05]  /*1150*/  BSYNC.RECONVERGENT B6 ;  /* 0x0000000000067941 */ /* 0x000fea0003800200 */
.L_x_35775:
[----:B------:R-:W-:-:S07]  /*1160*/  VIADD R35, R33, 0x80 ;  /* 0x0000008021237836 */ /* 0x000fce0000000000 */
.L_x_35774:
[----:B------:R-:W-:Y:S05]  /*1170*/  BSYNC.RECONVERGENT B7 ;  /* 0x0000000000077941 */ /* 0x000fea0003800200 */
.L_x_35773:
[----:B------:R-:W-:Y:S01]  /*1180*/  ISETP.GE.AND P0, PT, R35, R34, PT ;  /* 0x000000222300720c */ /* 0x000fe20003f06270 */
[----:B------:R-:W-:Y:S01]  /*1190*/  BSSY.RECONVERGENT B7, `(.L_x_35804) ;  /* 0x000010e000077945 */ /* 0x000fe20003800200 */
[----:B------:R-:W-:Y:S02]  /*11a0*/  CS2R R26, SRZ ;  /* 0x00000000001a7805 */ /* 0x000fe4000001ff00 */
[----:B------:R-:W-:-:S09]  /*11b0*/  CS2R R24, SRZ ;  /* 0x0000000000187805 */ /* 0x000fd2000001ff00 */
        /* <DEDUP_REMOVED lines=23> */
.L_x_35810:
[----:B------:R-:W3:Y:S01]  /*1330*/  LDG.E.U8 R2, desc[UR36][R2.64] ;  /* 0x0000002402027981 */ /* 0x000ee2000c1e1100 */
[----:B------:R-:W-:Y:S01]  /*1340*/  CS2R R26, SRZ ;  /* 0x00000000001a7805 */ /* 0x000fe2000001ff00 */
[----:B---3--:R0:W1:Y:S01]  /*1350*/  I2F.F64.U16 R24, R2 ;  /* 0x0000000200187312 */ /* 0x0080620000101800 */
[----:B------:R-:W-:Y:S05]  /*1360*/  BRA `(.L_x_35812) ;  /* 0x0000000c00b87947 */ /* 0x000fea0003800000 */
.L_x_35809:
        /* <DEDUP_REMOVED lines=10> */
.L_x_35814:
[----:B------:R-:W3:Y:S01]  /*1410*/  LDG.E R2, desc[UR36][R2.64] ;  /* 0x0000002402027981 */ /* 0x000ee2000c1e1900 */
[----:B------:R-:W-:Y:S01]  /*1420*/  CS2R R26, SRZ ;  /* 0x00000000001a7805 */ /* 0x000fe2000001ff00 */
[----:B---3--:R0:W1:Y:S01]  /*1430*/  I2F.F64 R24, R2 ;  /* 0x0000000200187312 */ /* 0x0080620000201c00 */
[----:B------:R-:W-:Y:S05]  /*1440*/  BRA `(.L_x_35812) ;  /* 0x0000000c00807947 */ /* 0x000fea0003800000 */
.L_x_35813:
[----:B------:R-:W3:Y:S01]  /*1450*/  LDG.E.U16 R2, desc[UR36][R2.64] ;  /* 0x0000002402027981 */ /* 0x000ee2000c1e1500 */
[----:B------:R-:W-:Y:S01]  /*1460*/  CS2R R26, SRZ ;  /* 0x00000000001a7805 */ /* 0x000fe2000001ff00 */
[----:B---3--:R0:W1:Y:S01]  /*1470*/  I2F.F64.S16 R24, R2 ;  /* 0x0000000200187312 */ /* 0x0080620000101c00 */
[----:B------:R-:W-:Y:S05]  /*1480*/  BRA `(.L_x_35812) ;  /* 0x0000000c00707947 */ /* 0x000fea0003800000 */
.L_x_35808:
        /* <DEDUP_REMOVED lines=11> */
.L_x_35816:
[----:B------:R-:W3:Y:S01]  /*1540*/  LDG.E.U16 R0, desc[UR36][R2.64] ;  /* 0x0000002402007981 */ /* 0x000ee2000c1e1500 */
[----:B------:R-:W-:Y:S01]  /*1550*/  CS2R R26, SRZ ;  /* 0x00000000001a7805 */ /* 0x000fe2000001ff00 */
[----:B---3--:R-:W-:-:S05]  /*1560*/  HADD2.F32 R0, -RZ, R0.H0_H0 ;  /* 0x20000000ff007230 */ /* 0x008fca0000004100 */
[----:B------:R-:W-:-:S04]  /*1570*/  FMUL.FTZ R0, R0, 1 ;  /* 0x3f80000000007820 */ /* 0x000fc80000410000 */
[----:B------:R0:W1:Y:S01]  /*1580*/  F2F.F64.F32 R24, R0 ;  /* 0x0000000000187310 */ /* 0x0000620000201800 */
[----:B------:R-:W-:Y:S05]  /*1590*/  BRA `(.L_x_35812) ;  /* 0x0000000c002c7947 */ /* 0x000fea0003800000 */
.L_x_35815:
        /* <DEDUP_REMOVED lines=12> */
.L_x_35818:
        /* <DEDUP_REMOVED lines=8> */
.L_x_35817:
[----:B------:R0:W5:Y:S01]  /*16e0*/  LDG.E.64 R24, desc[UR36][R2.64] ;  /* 0x0000002402187981 */ /* 0x000162000c1e1b00 */
[----:B------:R-:W-:Y:S01]  /*16f0*/  CS2R R26, SRZ ;  /* 0x00000000001a7805 */ /* 0x000fe2000001ff00 */
[----:B------:R-:W-:Y:S06]  /*1700*/  BRA `(.L_x_35812) ;  /* 0x0000000800d07947 */ /* 0x000fec0003800000 */
.L_x_35807:
        /* <DEDUP_REMOVED lines=14> */
.L_x_35821:
[----:B------:R0:W5:Y:S01]  /*17f0*/  LDG.E.128 R24, desc[UR36][R2.64] ;  /* 0x0000002402187981 */ /* 0x000162000c1e1d00 */
[----:B------:R-:W-:Y:S05]  /*1800*/  BRA `(.L_x_35812) ;  /* 0x0000000800907947 */ /* 0x000fea0003800000 */
.L_x_35820:
        /* <DEDUP_REMOVED lines=28> */
.L_x_35823:
        /* <DEDUP_REMOVED lines=15> */
.L_x_35822:
[----:B------:R-:W3:Y:S01]  /*1ac0*/  LDG.E.U16 R0, desc[UR36][R2.64] ;  /* 0x0000002402007981 */ /* 0x000ee2000c1e1500 */
[----:B------:R-:W-:Y:S01]  /*1ad0*/  CS2R R26, SRZ ;  /* 0x00000000001a7805 */ /* 0x000fe2000001ff00 */
[----:B---3--:R-:W-:-:S04]  /*1ae0*/  IMAD.U32 R0, R0, 0x10000, RZ ;  /* 0x0001000000007824 */ /* 0x008fc800078e00ff */
[----:B------:R-:W-:-:S04]  /*1af0*/  FMUL.FTZ R0, R0, 1 ;  /* 0x3f80000000007820 */ /* 0x000fc80000410000 */
[----:B------:R0:W1:Y:S01]  /*1b00*/  F2F.F64.F32 R24, R0 ;  /* 0x0000000000187310 */ /* 0x0000620000201800 */
[----:B------:R-:W-:Y:S05]  /*1b10*/  BRA `(.L_x_35812) ;  /* 0x0000000400cc7947 */ /* 0x000fea0003800000 */
.L_x_35819:
        /* <DEDUP_REMOVED lines=12> */
.L_x_35826:
        /* <DEDUP_REMOVED lines=22> */
.L_x_35828:
[----:B------:R-:W-:Y:S05]  /*1d40*/  BSYNC.RECONVERGENT B0 ;  /* 0x0000000000007941 */ /* 0x000fea0003800200 */
.L_x_35827:
[----:B------:R-:W-:Y:S01]  /*1d50*/  IMAD.SHL.U32 R0, R0, 0x100000, RZ ;  /* 0x0010000000007824 */ /* 0x000fe200078e00ff */
[----:B------:R-:W-:-:S04]  /*1d60*/  LEA R2, R2, 0x3b800000, 0x17 ;  /* 0x3b80000002027811 */ /* 0x000fc800078eb8ff */
[----:B------:R-:W-:-:S05]  /*1d70*/  LOP3.LUT R0, R2, R0, R7, 0xfe, !PT ;  /* 0x0000000002007212 */ /* 0x000fca00078efe07 */
[----:B------:R-:W-:-:S04]  /*1d80*/  FMUL.FTZ R0, R0, 1 ;  /* 0x3f80000000007820 */ /* 0x000fc80000410000 */
[----:B------:R0:W1:Y:S01]  /*1d90*/  F2F.F64.F32 R24, R0 ;  /* 0x0000000000187310 */ /* 0x0000620000201800 */
[----:B------:R-:W-:Y:S05]  /*1da0*/  BRA `(.L_x_35812) ;  /* 0x0000000400287947 */ /* 0x000fea0003800000 */
.L_x_35825:
        /* <DEDUP_REMOVED lines=22> */
.L_x_35830:
[----:B------:R-:W-:Y:S05]  /*1f10*/  BSYNC.RECONVERGENT B0 ;  /* 0x0000000000007941 */ /* 0x000fea0003800200 */
.L_x_35829:
[----:B------:R-:W-:Y:S01]  /*1f20*/  IMAD.SHL.U32 R0, R0, 0x200000, RZ ;  /* 0x0020000000007824 */ /* 0x000fe200078e00ff */
[----:B------:R-:W-:-:S04]  /*1f30*/  LEA R2, R2, 0x37800000, 0x17 ;  /* 0x3780000002027811 */ /* 0x000fc800078eb8ff */
[----:B------:R-:W-:-:S05]  /*1f40*/  LOP3.LUT R0, R2, R0, R7, 0xfe, !PT ;  /* 0x0000000002007212 */ /* 0x000fca00078efe07 */
[----:B------:R-:W-:-:S04]  /*1f50*/  FMUL.FTZ R0, R0, 1 ;  /* 0x3f80000000007820 */ /* 0x000fc80000410000 */
[----:B------:R0:W1:Y:S01]  /*1f60*/  F2F.F64.F32 R24, R0 ;  /* 0x0000000000187310 */ /* 0x0000620000201800 */
[----:B------:R-:W-:Y:S05]  /*1f70*/  BRA `(.L_x_35812) ;  /* 0x0000000000b47947 */ /* 0x000fea0003800000 */
.L_x_35824:
        /* <DEDUP_REMOVED lines=19> */
.L_x_35811:
        /* <DEDUP_REMOVED lines=16> */
.L_x_35833:
[----:B------:R-:W-:Y:S02]  /*21b0*/  CS2R R24, SRZ ;  /* 0x0000000000187805 */ /* 0x000fe4000001ff00 */
[----:B------:R-:W-:Y:S01]  /*21c0*/  CS2R R26, SRZ ;  /* 0x00000000001a7805 */ /* 0x000fe2000001ff00 */
[----:B------:R-:W-:Y:S06]  /*21d0*/  BRA `(.L_x_35812) ;  /* 0x00000000001c7947 */ /* 0x000fec0003800000 */
.L_x_35832:
[----:B------:R-:W3:Y:S01]  /*21e0*/  LDG.E.64 R24, desc[UR36][R2.64] ;  /* 0x0000002402187981 */ /* 0x000ee2000c1e1b00 */
[----:B------:R-:W-:Y:S01]  /*21f0*/  CS2R R26, SRZ ;  /* 0x00000000001a7805 */ /* 0x000fe2000001ff00 */
[----:B---3--:R-:W0:Y:S01]  /*2200*/  I2F.F64.U64 R24, R24 ;  /* 0x0000001800187312 */ /* 0x008e220000301800 */
[----:B------:R-:W-:Y:S05]  /*2210*/  BRA `(.L_x_35812) ;  /* 0x00000000000c7947 */ /* 0x000fea0003800000 */
.L_x_35831:
[----:B------:R-:W3:Y:S01]  /*2220*/  LDG.E R2, desc[UR36][R2.64] ;  /* 0x0000002402027981 */ /* 0x000ee2000c1e1900 */
[----:B------:R-:W-:Y:S01]  /*2230*/  CS2R R26, SRZ ;  /* 0x00000000001a7805 */ /* 0x000fe2000001ff00 */
[----:B---3--:R0:W1:Y:S06]  /*2240*/  I2F.F64.U32 R24, R2 ;  /* 0x0000000200187312 */ /* 0x00806c0000201800 */
.L_x_35812:
[----:B------:R-:W-:Y:S05]  /*2250*/  BSYNC.RECONVERGENT B6 ;  /* 0x0000000000067941 */ /* 0x000fea0003800200 */
.L_x_35806:
[----:B------:R-:W-:-:S07]  /*2260*/  VIADD R35, R35, 0x80 ;  /* 0x0000008023237836 */ /* 0x000fce0000000000 */
.L_x_35805:
[----:B------:R-:W-:Y:S05]  /*2270*/  BSYNC.RECONVERGENT B7 ;  /* 0x0000000000077941 */ /* 0x000fea0003800200 */
.L_x_35804:
        /* <DEDUP_REMOVED lines=27> */
.L_x_35840:
[----:B------:R-:W3:Y:S01]  /*2430*/  LDG.E.U8 R2, desc[UR36][R2.64] ;  /* 0x0000002402027981 */ /* 0x000ee2000c1e1100 */
[----:B------:R-:W-:Y:S01]  /*2440*/  CS2R R18, SRZ ;  /* 0x0000000000127805 */ /* 0x000fe2000001ff00 */
[----:B---3--:R0:W1:Y:S01]  /*2450*/  I2F.F64.U16 R16, R2 ;  /* 0x0000000200107312 */ /* 0x0080620000101800 */
[----:B------:R-:W-:Y:S05]  /*2460*/  BRA `(.L_x_35842) ;  /* 0x0000000c00b87947 */ /* 0x000fea0003800000 */
.L_x_35839:
        /* <DEDUP_REMOVED lines=10> */
.L_x_35844:
[----:B------:R-:W3:Y:S01]  /*2510*/  LDG.E R2, desc[UR36][R2.64] ;  /* 0x0000002402027981 */ /* 0x000ee2000c1e1900 */
[----:B------:R-:W-:Y:S01]  /*2520*/  CS2R R18, SRZ ;  /* 0x0000000000127805 */ /* 0x000fe2000001ff00 */
[----:B---3--:R1:W3:Y:S01]  /*2530*/  I2F.F64 R16, R2 ;  /* 0x0000000200107312 */ /* 0x0082e20000201c00 */
[----:B------:R-:W-:Y:S05]  /*2540*/  BRA `(.L_x_35842) ;  /* 0x0000000c00807947 */ /* 0x000fea0003800000 */
.L_x_35843:
[----:B------:R-:W3:Y:S01]  /*2550*/  LDG.E.U16 R2, desc[UR36][R2.64] ;  /* 0x0000002402027981 */ /* 0x000ee2000c1e1500 */
[----:B------:R-:W-:Y:S01]  /*2560*/  CS2R R18, SRZ ;  /* 0x0000000000127805 */ /* 0x000fe2000001ff00 */
[----:B---3--:R0:W1:Y:S01]  /*2570*/  I2F.F64.S16 R16, R2 ;  /* 0x0000000200107312 */ /* 0x0080620000101c00 */
[----:B------:R-:W-:Y:S05]  /*2580*/  BRA `(.L_x_35842) ;  /* 0x0000000c00707947 */ /* 0x000fea0003800000 */
.L_x_35838:
        /* <DEDUP_REMOVED lines=11> */
.L_x_35846:
[----:B------:R-:W3:Y:S01]  /*2640*/  LDG.E.U16 R0, desc[UR36][R2.64] ;  /* 0x0000002402007981 */ /* 0x000ee2000c1e1500 */
[----:B------:R-:W-:Y:S01]  /*2650*/  CS2R R18, SRZ ;  /* 0x0000000000127805 */ /* 0x000fe2000001ff00 */
[----:B---3--:R-:W-:-:S05]  /*2660*/  HADD2.F32 R0, -RZ, R0.H0_H0 ;  /* 0x20000000ff007230 */ /* 0x008fca0000004100 */
[----:B------:R-:W-:-:S04]  /*2670*/  FMUL.FTZ R0, R0, 1 ;  /* 0x3f80000000007820 */ /* 0x000fc80000410000 */
[----:B------:R0:W1:Y:S01]  /*2680*/  F2F.F64.F32 R16, R0 ;  /* 0x0000000000107310 */ /* 0x0000620000201800 */
[----:B------:R-:W-:Y:S05]  /*2690*/  BRA `(.L_x_35842) ;  /* 0x0000000c002c7947 */ /* 0x000fea0003800000 */
.L_x_35845:
        /* <DEDUP_REMOVED lines=12> */
.L_x_35848:
        /* <DEDUP_REMOVED lines=8> */
.L_x_35847:
[----:B------:R0:W5:Y:S01]  /*27e0*/  LDG.E.64 R16, desc[UR36][R2.64] ;  /* 0x0000002402107981 */ /* 0x000162000c1e1b00 */
[----:B------:R-:W-:Y:S01]  /*27f0*/  CS2R R18, SRZ ;  /* 0x0000000000127805 */ /* 0x000fe2000001ff00 */
[----:B------:R-:W-:Y:S06]  /*2800*/  BRA `(.L_x_35842) ;  /* 0x0000000800d07947 */ /* 0x000fec0003800000 */
.L_x_35837:
        /* <DEDUP_REMOVED lines=14> */
.L_x_35851:
[----:B------:R0:W5:Y:S01]  /*28f0*/  LDG.E.128 R16, desc[UR36][R2.64] ;  /* 0x0000002402107981 */ /* 0x000162000c1e1d00 */
[----:B------:R-:W-:Y:S05]  /*2900*/  BRA `(.L_x_35842) ;  /* 0x0000000800907947 */ /* 0x000fea0003800000 */
.L_x_35850:
        /* <DEDUP_REMOVED lines=28> */
.L_x_35853:
        /* <DEDUP_REMOVED lines=15> */
.L_x_35852:
[----:B------:R-:W3:Y:S01]  /*2bc0*/  LDG.E.U16 R0, desc[UR36][R2.64] ;  /* 0x0000002402007981 */ /* 0x000ee2000c1e1500 */
[----:B------:R-:W-:Y:S01]  /*2bd0*/  CS2R R18, SRZ ;  /* 0x0000000000127805 */ /* 0x000fe2000001ff00 */
[----:B---3--:R-:W-:-:S04]  /*2be0*/  IMAD.U32 R0, R0, 0x10000, RZ ;  /* 0x0001000000007824 */ /* 0x008fc800078e00ff */
[----:B------:R-:W-:-:S04]  /*2bf0*/  FMUL.FTZ R0, R0, 1 ;  /* 0x3f80000000007820 */ /* 0x000fc80000410000 */
[----:B------:R0:W1:Y:S01]  /*2c00*/  F2F.F64.F32 R16, R0 ;  /* 0x0000000000107310 */ /* 0x0000620000201800 */
[----:B------:R-:W-:Y:S05]  /*2c10*/  BRA `(.L_x_35842) ;  /* 0x0000000400cc7947 */ /* 0x000fea0003800000 */
.L_x_35849:
        /* <DEDUP_REMOVED lines=12> */
.L_x_35856:
        /* <DEDUP_REMOVED lines=22> */
.L_x_35858:
[----:B------:R-:W-:Y:S05]  /*2e40*/  BSYNC.RECONVERGENT B0 ;  /* 0x0000000000007941 */ /* 0x000fea0003800200 */
.L_x_35857:
[----:B------:R-:W-:Y:S01]  /*2e50*/  IMAD.SHL.U32 R0, R0, 0x100000, RZ ;  /* 0x0010000000007824 */ /* 0x000fe200078e00ff */
[----:B------:R-:W-:-:S04]  /*2e60*/  LEA R2, R2, 0x3b800000, 0x17 ;  /* 0x3b80000002027811 */ /* 0x000fc800078eb8ff */
[----:B------:R-:W-:-:S05]  /*2e70*/  LOP3.LUT R0, R2, R0, R7, 0xfe, !PT ;  /* 0x0000000002007212 */ /* 0x000fca00078efe07 */
[----:B------:R-:W-:-:S04]  /*2e80*/  FMUL.FTZ R0, R0, 1 ;  /* 0x3f80000000007820 */ /* 0x000fc80000410000 */
[----:B------:R0:W1:Y:S01]  /*2e90*/  F2F.F64.F32 R16, R0 ;  /* 0x0000000000107310 */ /* 0x0000620000201800 */
[----:B------:R-:W-:Y:S05]  /*2ea0*/  BRA `(.L_x_35842) ;  /* 0x0000000400287947 */ /* 0x000fea0003800000 */
.L_x_35855:
        /* <DEDUP_REMOVED lines=22> */
.L_x_35860:
[----:B------:R-:W-:Y:S05]  /*3010*/  BSYNC.RECONVERGENT B0 ;  /* 0x0000000000007941 */ /* 0x000fea0003800200 */
.L_x_35859:
[----:B------:R-:W-:Y:S01]  /*3020*/  IMAD.SHL.U32 R0, R0, 0x200000, RZ ;  /* 0x0020000000007824 */ /* 0x000fe200078e00ff */
[----:B------:R-:W-:-:S04]  /*3030*/  LEA R2, R2, 0x37800000, 0x17 ;  /* 0x3780000002027811 */ /* 0x000fc800078eb8ff */
[----:B------:R-:W-:-:S05]  /*3040*/  LOP3.LUT R0, R2, R0, R7, 0xfe, !PT ;  /* 0x0000000002007212 */ /* 0x000fca00078efe07 */
[----:B------:R-:W-:-:S04]  /*3050*/  FMUL.FTZ R0, R0, 1 ;  /* 0x3f80000000007820 */ /* 0x000fc80000410000 */
[----:B------:R0:W1:Y:S01]  /*3060*/  F2F.F64.F32 R16, R0 ;  /* 0x0000000000107310 */ /* 0x0000620000201800 */
[----:B------:R-:W-:Y:S05]  /*3070*/  BRA `(.L_x_35842) ;  /* 0x0000000000b47947 */ /* 0x000fea0003800000 */
.L_x_35854:
        /* <DEDUP_REMOVED lines=19> */
.L_x_35841:
        /* <DEDUP_REMOVED lines=16> */
.L_x_35863:
[----:B------:R-:W-:Y:S02]  /*32b0*/  CS2R R16, SRZ ;  /* 0x0000000000107805 */ /* 0x000fe4000001ff00 */
[----:B------:R-:W-:Y:S01]  /*32c0*/  CS2R R18, SRZ ;  /* 0x0000000000127805 */ /* 0x000fe2000001ff00 */
[----:B------:R-:W-:Y:S06]  /*32d0*/  BRA `(.L_x_35842) ;  /* 0x00000000001c7947 */ /* 0x000fec0003800000 */
.L_x_35862:
[----:B------:R-:W3:Y:S01]  /*32e0*/  LDG.E.64 R16, desc[UR36][R2.64] ;  /* 0x0000002402107981 */ /* 0x000ee2000c1e1b00 */
[----:B------:R-:W-:Y:S01]  /*32f0*/  CS2R R18, SRZ ;  /* 0x0000000000127805 */ /* 0x000fe2000001ff00 */
[----:B---3--:R-:W0:Y:S01]  /*3300*/  I2F.F64.U64 R16, R16 ;  /* 0x0000001000107312 */ /* 0x008e220000301800 */
[----:B------:R-:W-:Y:S05]  /*3310*/  BRA `(.L_x_35842) ;  /* 0x00000000000c7947 */ /* 0x000fea0003800000 */
.L_x_35861:
[----:B------:R-:W3:Y:S01]  /*3320*/  LDG.E R2, desc[UR36][R2.64] ;  /* 0x0000002402027981 */ /* 0x000ee2000c1e1900 */
[----:B------:R-:W-:Y:S01]  /*3330*/  CS2R R18, SRZ ;  /* 0x0000000000127805 */ /* 0x000fe2000001ff00 */
[----:B---3--:R0:W1:Y:S06]  /*3340*/  I2F.F64.U32 R16, R2 ;  /* 0x0000000200107312 */ /* 0x00806c0000201800 */
.L_x_35842:
[----:B------:R-:W-:Y:S05]  /*3350*/  BSYNC.RECONVERGENT B6 ;  /* 0x0000000000067941 */ /* 0x000fea0003800200 */
.L_x_35836:
[----:B------:R-:W-:-:S07]  /*3360*/  VIADD R35, R35, 0x80 ;  /* 0x0000008023237836 */ /* 0x000fce0000000000 */
.L_x_35835:
[----:B------:R-:W-:Y:S05]  /*3370*/  BSYNC.RECONVERGENT B7 ;  /* 0x0000000000077941 */ /* 0x000fea0003800200 */
.L_x_35834:
        /* <DEDUP_REMOVED lines=25> */
.L_x_35869:
[----:B------:R-:W3:Y:S02]  /*3510*/  LDG.E.U8 R2, desc[UR36][R2.64] ;  /* 0x0000002402027981 */ /* 0x000ee4000c1e1100 */
[----:B---3--:R0:W1:Y:S01]  /*3520*/  I2F.F64.U16 R20, R2 ;  /* 0x0000000200147312 */ /* 0x0080620000101800 */
[----:B------:R-:W-:Y:S05]  /*3530*/  BRA `(.L_x_35865) ;  /* 0x0000000c00747947 */ /* 0x000fea0003800000 */
.L_x_35868:
        /* <DEDUP_REMOVED lines=9> */
.L_x_35872:
[----:B------:R-:W3:Y:S02]  /*35d0*/  LDG.E R2, desc[UR36][R2.64] ;  /* 0x0000002402027981 */ /* 0x000ee4000c1e1900 */
[----:B---3--:R0:W1:Y:S01]  /*35e0*/  I2F.F64 R20, R2 ;  /* 0x0000000200147312 */ /* 0x0080620000201c00 */
[----:B------:R-:W-:Y:S05]  /*35f0*/  BRA `(.L_x_35865) ;  /* 0x0000000c00447947 */ /* 0x000fea0003800000 */
.L_x_35871:
[----:B------:R-:W3:Y:S02]  /*3600*/  LDG.E.U16 R2, desc[UR36][R2.64] ;  /* 0x0000002402027981 */ /* 0x000ee4000c1e1500 */
[----:B---3--:R0:W1:Y:S01]  /*3610*/  I2F.F64.S16 R20, R2 ;  /* 0x0000000200147312 */ /* 0x0080620000101c00 */
[----:B------:R-:W-:Y:S05]  /*3620*/  BRA `(.L_x_35865) ;  /* 0x0000000c00387947 */ /* 0x000fea0003800000 */
.L_x_35867:
        /* <DEDUP_REMOVED lines=10> */
.L_x_35874:
[----:B------:R-:W3:Y:S02]  /*36d0*/  LDG.E.U16 R0, desc[UR36][R2.64] ;  /* 0x0000002402007981 */ /* 0x000ee4000c1e1500 */
[----:B---3--:R-:W-:-:S05]  /*36e0*/  HADD2.F32 R0, -RZ, R0.H0_H0 ;  /* 0x20000000ff007230 */ /* 0x008fca0000004100 */
[----:B------:R-:W-:-:S04]  /*36f0*/  FMUL.FTZ R0, R0, 1 ;  /* 0x3f80000000007820 */ /* 0x000fc80000410000 */
[----:B------:R0:W1:Y:S01]  /*3700*/  F2F.F64.F32 R20, R0 ;  /* 0x0000000000147310 */ /* 0x0000620000201800 */
[----:B------:R-:W-:Y:S05]  /*3710*/  BRA `(.L_x_35865) ;  /* 0x0000000800fc7947 */ /* 0x000fea0003800000 */
.L_x_35873:
        /* <DEDUP_REMOVED lines=12> */
.L_x_35876:
        /* <DEDUP_REMOVED lines=8> */
.L_x_35875:
[----:B------:R0:W5:Y:S01]  /*3860*/  LDG.E.64 R20, desc[UR36][R2.64] ;  /* 0x0000002402147981 */ /* 0x000162000c1e1b00 */
[----:B------:R-:W-:Y:S05]  /*3870*/  BRA `(.L_x_35865) ;  /* 0x0000000800a47947 */ /* 0x000fea0003800000 */
.L_x_35866:
        /* <DEDUP_REMOVED lines=13> */
.L_x_35879:
[----:B------:R0:W5:Y:S01]  /*3950*/  LDG.E.128 R20, desc[UR36][R2.64] ;  /* 0x0000002402147981 */ /* 0x000162000c1e1d00 */
[----:B------:R-:W-:Y:S05]  /*3960*/  BRA `(.L_x_35865) ;  /* 0x0000000800687947 */ /* 0x000fea0003800000 */
.L_x_35878:
        /* <DEDUP_REMOVED lines=27> */
.L_x_35881:
        /* <DEDUP_REMOVED lines=14> */
.L_x_35880:
[----:B------:R-:W3:Y:S02]  /*3c00*/  LDG.E.U16 R0, desc[UR36][R2.64] ;  /* 0x0000002402007981 */ /* 0x000ee4000c1e1500 */
[----:B---3--:R-:W-:-:S04]  /*3c10*/  IMAD.U32 R0, R0, 0x10000, RZ ;  /* 0x0001000000007824 */ /* 0x008fc800078e00ff */
[----:B------:R-:W-:-:S04]  /*3c20*/  FMUL.FTZ R0, R0, 1 ;  /* 0x3f80000000007820 */ /* 0x000fc80000410000 */
[----:B------:R0:W1:Y:S01]  /*3c30*/  F2F.F64.F32 R20, R0 ;  /* 0x0000000000147310 */ /* 0x0000620000201800 */
[----:B------:R-:W-:Y:S05]  /*3c40*/  BRA `(.L_x_35865) ;  /* 0x0000000400b07947 */ /* 0x000fea0003800000 */
.L_x_35877:
        /* <DEDUP_REMOVED lines=11> */
.L_x_35884:
        /* <DEDUP_REMOVED lines=21> */
.L_x_35886:
[----:B------:R-:W-:Y:S05]  /*3e50*/  BSYNC.RECONVERGENT B0 ;  /* 0x0000000000007941 */ /* 0x000fea0003800200 */
.L_x_35885:
[----:B------:R-:W-:Y:S01]  /*3e60*/  IMAD.SHL.U32 R0, R0, 0x100000, RZ ;  /* 0x0010000000007824 */ /* 0x000fe200078e00ff */
[----:B------:R-:W-:-:S04]  /*3e70*/  LEA R2, R2, 0x3b800000, 0x17 ;  /* 0x3b80000002027811 */ /* 0x000fc800078eb8ff */
[----:B------:R-:W-:-:S05]  /*3e80*/  LOP3.LUT R0, R2, R0, R7, 0xfe, !PT ;  /* 0x0000000002007212 */ /* 0x000fca00078efe07 */
[----:B------:R-:W-:-:S04]  /*3e90*/  FMUL.FTZ R0, R0, 1 ;  /* 0x3f80000000007820 */ /* 0x000fc80000410000 */
[----:B------:R0:W1:Y:S01]  /*3ea0*/  F2F.F64.F32 R20, R0 ;  /* 0x0000000000147310 */ /* 0x0000620000201800 */
[----:B------:R-:W-:Y:S05]  /*3eb0*/  BRA `(.L_x_35865) ;  /* 0x0000000400147947 */ /* 0x000fea0003800000 */
.L_x_35883:
        /* <DEDUP_REMOVED lines=21> */
.L_x_35888:
[----:B------:R-:W-:Y:S05]  /*4010*/  BSYNC.RECONVERGENT B0 ;  /* 0x0000000000007941 */ /* 0x000fea0003800200 */
.L_x_35887:
[----:B------:R-:W-:Y:S01]  /*4020*/  IMAD.SHL.U32 R0, R0, 0x200000, RZ ;  /* 0x0020000000007824 */ /* 0x000fe200078e00ff */
[----:B------:R-:W-:-:S04]  /*4030*/  LEA R2, R2, 0x37800000, 0x17 ;  /* 0x3780000002027811 */ /* 0x000fc800078eb8ff */
[----:B------:R-:W-:-:S05]  /*4040*/  LOP3.LUT R0, R2, R0, R7, 0xfe, !PT ;  /* 0x0000000002007212 */ /* 0x000fca00078efe07 */
[----:B------:R-:W-:-:S04]  /*4050*/  FMUL.FTZ R0, R0, 1 ;  /* 0x3f80000000007820 */ /* 0x000fc80000410000 */
[----:B------:R0:W1:Y:S01]  /*4060*/  F2F.F64.F32 R20, R0 ;  /* 0x0000000000147310 */ /* 0x0000620000201800 */
[----:B------:R-:W-:Y:S05]  /*4070*/  BRA `(.L_x_35865) ;  /* 0x0000000000a47947 */ /* 0x000fea0003800000 */
.L_x_35882:
        /* <DEDUP_REMOVED lines=18> */
.L_x_35870:
        /* <DEDUP_REMOVED lines=16> */
.L_x_35891:
[----:B------:R-:W-:Y:S01]  /*42a0*/  CS2R R20, SRZ ;  /* 0x0000000000147805 */ /* 0x000fe2000001ff00 */
[----:B------:R-:W-:Y:S06]  /*42b0*/  BRA `(.L_x_35865) ;  /* 0x0000000000147947 */ /* 0x000fec0003800000 */
.L_x_35890:
[----:B------:R-:W3:Y:S02]  /*42c0*/  LDG.E.64 R20, desc[UR36][R2.64] ;  /* 0x0000002402147981 */ /* 0x000ee4000c1e1b00 */
[----:B---3--:R-:W0:Y:S01]  /*42d0*/  I2F.F64.U64 R20, R20 ;  /* 0x0000001400147312 */ /* 0x008e220000301800 */
[----:B------:R-:W-:Y:S05]  /*42e0*/  BRA `(.L_x_35865) ;  /* 0x0000000000087947 */ /* 0x000fea0003800000 */
.L_x_35889:
[----:B------:R-:W3:Y:S02]  /*42f0*/  LDG.E R2, desc[UR36][R2.64] ;  /* 0x0000002402027981 */ /* 0x000ee4000c1e1900 */
[----:B---3--:R0:W1:Y:S02]  /*4300*/  I2F.F64.U32 R20, R2 ;  /* 0x0000000200147312 */ /* 0x0080640000201800 */
.L_x_35865:
[----:B------:R-:W-:Y:S05]  /*4310*/  BSYNC.RECONVERGENT B6 ;  /* 0x0000000000067941 */ /* 0x000fea0003800200 */
.L_x_35864:
[CC--:B------:R-:W-:Y:S01]  /*4320*/  ISETP.GE.AND P0, PT, R33.reuse, R34.reuse, PT ;  /* 0x000000222100720c */ /* 0x0c0fe20003f06270 */
[C---:B01-3--:R-:W-:Y:S01]  /*4330*/  VIADD R2, R33.reuse, 0x80 ;  /* 0x0000008021027836 */ /* 0x04bfe20000000000 */
[----:B------:R-:W-:Y:S01]  /*4340*/  CS2R R4, SRZ ;  /* 0x0000000000047805 */ /* 0x000fe2000001ff00 */
[----:B------:R-:W-:Y:S01]  /*4350*/  VIADD R3, R33, 0x100 ;  /* 0x0000010021037836 */ /* 0x000fe20000000000 */
[----:B------:R-:W-:Y:S02]  /*4360*/  BSSY.RECONVERGENT B6, `(.L_x_35892) ;  /* 0x0000148000067945 */ /* 0x000fe40003800200 */
[----:B------:R-:W-:-:S07]  /*4370*/  ISETP.GE.AND P1, PT, R2, R34, PT ;  /* 0x000000220200720c */ /* 0x000fce0003f26270 */
[-C--:B--2--5:R-:W-:Y:S02]  /*4380*/  @!P0 DMUL R6, R30, R30.reuse ;  /* 0x0000001e1e068228 */ /* 0x0a4fe40000000000 */
[----:B----4-:R-:W-:-:S06]  /*4390*/  @!P0 DMUL R8, R28, R30 ;  /* 0x0000001e1c088228 */ /* 0x010fcc0000000000 */
[C---:B------:R-:W-:Y:S01]  /*43a0*/  @!P0 DFMA R4, R28.reuse, R28, -R6 ;  /* 0x0000001c1c04822b */ /* 0x040fe20000000806 */
[----:B------:R-:W-:Y:S01]  /*43b0*/  CS2R R6, SRZ ;  /* 0x0000000000067805 */ /* 0x000fe2000001ff00 */
[----:B------:R-:W-:Y:S02]  /*43c0*/  @!P0 DFMA R6, R28, R30, R8 ;  /* 0x0000001e1c06822b */ /* 0x000fe40000000008 */
[----:B------:R-:W-:Y:S01]  /*43d0*/  @!P1 DMUL R8, R26, R26 ;  /* 0x0000001a1a089228 */ /* 0x000fe20000000000 */
[----:B------:R-:W-:Y:S02]  /*43e0*/  CS2R R28, SRZ ;  /* 0x00000000001c7805 */ /* 0x000fe4000001ff00 */
[----:B------:R-:W-:-:S05]  /*43f0*/  CS2R R30, SRZ ;  /* 0x00000000001e7805 */ /* 0x000fca000001ff00 */
[C---:B------:R-:W-:Y:S02]  /*4400*/  @!P1 DFMA R28, R24.reuse, R24, -R8 ;  /* 0x00000018181c922b */ /* 0x040fe40000000808 */
[----:B------:R-:W-:-:S08]  /*4410*/  @!P1 DMUL R8, R24, R26 ;  /* 0x0000001a18089228 */ /* 0x000fd00000000000 */
[----:B------:R-:W-:Y:S01]  /*4420*/  @!P1 DFMA R30, R24, R26, R8 ;  /* 0x0000001a181e922b */ /* 0x000fe20000000008 */
[----:B------:R-:W-:Y:S02]  /*4430*/  ISETP.GE.AND P1, PT, R3, R34, PT ;  /* 0x000000220300720c */ /* 0x000fe40003f26270 */
[----:B------:R-:W-:Y:S01]  /*4440*/  CS2R R24, SRZ ;  /* 0x0000000000187805 */ /* 0x000fe2000001ff00 */
[----:B------:R-:W-:Y:S01]  /*4450*/  VIADD R3, R33, 0x180 ;  /* 0x0000018021037836 */ /* 0x000fe20000000000 */
[----:B------:R-:W-:-:S09]  /*4460*/  CS2R R26, SRZ ;  /* 0x00000000001a7805 */ /* 0x000fd2000001ff00 */
[----:B------:R-:W-:-:S08]  /*4470*/  @!P1 DMUL R8, R18, R18 ;  /* 0x0000001212089228 */ /* 0x000fd00000000000 */
[C---:B------:R-:W-:Y:S02]  /*4480*/  @!P1 DFMA R24, R16.reuse, R16, -R8 ;  /* 0x000000101018922b */ /* 0x040fe40000000808 */
[----:B------:R-:W-:-:S08]  /*4490*/  @!P1 DMUL R8, R16, R18 ;  /* 0x0000001210089228 */ /* 0x000fd00000000000 */
[----:B------:R-:W-:Y:S01]  /*44a0*/  @!P1 DFMA R26, R16, R18, R8 ;  /* 0x00000012101a922b */ /* 0x000fe20000000008 */
[----:B------:R-:W-:Y:S02]  /*44b0*/  ISETP.GE.AND P1, PT, R3, R34, PT ;  /* 0x000000220300720c */ /* 0x000fe40003f26270 */
[----:B------:R-:W-:Y:S02]  /*44c0*/  CS2R R16, SRZ ;  /* 0x0000000000107805 */ /* 0x000fe4000001ff00 */
[----:B------:R-:W-:-:S09]  /*44d0*/  CS2R R18, SRZ ;  /* 0x0000000000127805 */ /* 0x000fd2000001ff00 */
[----:B------:R-:W-:-:S08]  /*44e0*/  @!P1 DMUL R8, R22, R22 ;  /* 0x0000001616089228 */ /* 0x000fd00000000000 */
[C---:B------:R-:W-:Y:S02]  /*44f0*/  @!P1 DFMA R16, R20.reuse, R20, -R8 ;  /* 0x000000141410922b */ /* 0x040fe40000000808 */
[----:B------:R-:W-:-:S08]  /*4500*/  @!P1 DMUL R8, R20, R22 ;  /* 0x0000001614089228 */ /* 0x000fd00000000000 */
[----:B------:R-:W-:Y:S01]  /*4510*/  @!P1 DFMA R18, R20, R22, R8 ;  /* 0x000000161412922b */ /* 0x000fe20000000008 */
[----:B------:R-:W0:Y:S01]  /*4520*/  LDC.U8 R22, c[0x0][0x3ac] ;  /* 0x0000eb00ff167b82 */ /* 0x000e220000000000 */
[----:B------:R-:W-:Y:S09]  /*4530*/  @P0 BRA `(.L_x_35893) ;  /* 0x0000001000a80947 */ /* 0x000ff20003800000 */
        /* <DEDUP_REMOVED lines=22> */
.L_x_35897:
[----:B------:R-:W0:Y:S01]  /*46a0*/  F2I.S64.F64.TRUNC R4, R4 ;  /* 0x0000000400047311 */ /* 0x000e22000030d900 */
[----:B------:R-:W-:Y:S02]  /*46b0*/  IMAD.MOV.U32 R33, RZ, RZ, R2 ;  /* 0x000000ffff217224 */ /* 0x000fe400078e0002 */
[----:B0-----:R-:W-:-:S05]  /*46c0*/  IMAD.MOV.U32 R3, RZ, RZ, R4 ;  /* 0x000000ffff037224 */ /* 0x001fca00078e0004 */
[----:B------:R0:W-:Y:S01]  /*46d0*/  STG.E.U8 desc[UR36][R8.64], R3 ;  /* 0x0000000308007986 */ /* 0x0001e2000c101124 */
[----:B------:R-:W-:Y:S05]  /*46e0*/  BRA `(.L_x_35893) ;  /* 0x00000010003c7947 */ /* 0x000fea0003800000 */
.L_x_35896:
        /* <DEDUP_REMOVED lines=10> */
.L_x_35900:
[----:B------:R-:W0:Y:S01]  /*4790*/  F2I.F64.TRUNC R5, R4 ;  /* 0x0000000400057311 */ /* 0x000e22000030d100 */
[----:B------:R-:W-:Y:S01]  /*47a0*/  IMAD.MOV.U32 R33, RZ, RZ, R2 ;  /* 0x000000ffff217224 */ /* 0x000fe200078e0002 */
[----:B0-----:R0:W-:Y:S01]  /*47b0*/  STG.E desc[UR36][R8.64], R5 ;  /* 0x0000000508007986 */ /* 0x0011e2000c101924 */
[----:B------:R-:W-:Y:S05]  /*47c0*/  BRA `(.L_x_35893) ;  /* 0x0000001000047947 */ /* 0x000fea0003800000 */
.L_x_35899:
[----:B------:R-:W0:Y:S01]  /*47d0*/  F2I.F64.TRUNC R5, R4 ;  /* 0x0000000400057311 */ /* 0x000e22000030d100 */
[----:B------:R-:W-:Y:S01]  /*47e0*/  IMAD.MOV.U32 R33, RZ, RZ, R2 ;  /* 0x000000ffff217224 */ /* 0x000fe200078e0002 */
[----:B0-----:R0:W-:Y:S01]  /*47f0*/  STG.E.U16 desc[UR36][R8.64], R5 ;  /* 0x0000000508007986 */ /* 0x0011e2000c101524 */
[----:B------:R-:W-:Y:S05]  /*4800*/  BRA `(.L_x_35893) ;  /* 0x0000000c00f47947 */ /* 0x000fea0003800000 */
.L_x_35895:
        /* <DEDUP_REMOVED lines=14> */
.L_x_35902:
        /* <DEDUP_REMOVED lines=9> */
.L_x_35901:
        /* <DEDUP_REMOVED lines=17> */
.L_x_35904:
        /* <DEDUP_REMOVED lines=12> */
.L_x_35903:
[----:B------:R0:W-:Y:S01]  /*4b50*/  STG.E.64 desc[UR36][R8.64], R4 ;  /* 0x0000000408007986 */ /* 0x0001e2000c101b24 */
[----:B------:R-:W-:Y:S01]  /*4b60*/  IMAD.MOV.U32 R33, RZ, RZ, R2 ;  /* 0x000000ffff217224 */ /* 0x000fe200078e0002 */
[----:B------:R-:W-:Y:S06]  /*4b70*/  BRA `(.L_x_35893) ;  /* 0x0000000c00187947 */ /* 0x000fec0003800000 */
.L_x_35894:
        /* <DEDUP_REMOVED lines=14> */
.L_x_35907:
[----:B------:R0:W-:Y:S01]  /*4c60*/  STG.E.128 desc[UR36][R8.64], R4 ;  /* 0x0000000408007986 */ /* 0x0001e2000c101d24 */
[----:B------:R-:W-:Y:S01]  /*4c70*/  IMAD.MOV.U32 R33, RZ, RZ, R2 ;  /* 0x000000ffff217224 */ /* 0x000fe200078e0002 */
[----:B------:R-:W-:Y:S06]  /*4c80*/  BRA `(.L_x_35893) ;  /* 0x0000000800d47947 */ /* 0x000fec0003800000 */
.L_x_35906:
        /* <DEDUP_REMOVED lines=23> */
.L_x_35911:
[----:B------:R-:W-:Y:S05]  /*4e00*/  BSYNC.RECONVERGENT B0 ;  /* 0x0000000000007941 */ /* 0x000fea0003800200 */
.L_x_35910:
[----:B------:R-:W-:Y:S01]  /*4e10*/  LOP3.LUT R7, R0, 0x80, R7, 0xf8, !PT ;  /* 0x0000008000077812 */ /* 0x000fe200078ef807 */
[----:B------:R-:W-:-:S04]  /*4e20*/  IMAD.MOV.U32 R33, RZ, RZ, R2 ;  /* 0x000000ffff217224 */ /* 0x000fc800078e0002 */
[----:B------:R0:W-:Y:S01]  /*4e30*/  STG.E.U8 desc[UR36][R8.64], R7 ;  /* 0x0000000708007986 */ /* 0x0001e2000c101124 */
[----:B------:R-:W-:Y:S05]  /*4e40*/  BRA `(.L_x_35893) ;  /* 0x0000000800647947 */ /* 0x000fea0003800000 */
.L_x_35909:
        /* <DEDUP_REMOVED lines=19> */
.L_x_35913:
[----:B------:R-:W-:Y:S05]  /*4f80*/  BSYNC.RECONVERGENT B0 ;  /* 0x0000000000007941 */ /* 0x000fea0003800200 */
.L_x_35912:
[----:B------:R-:W-:Y:S01]  /*4f90*/  LOP3.LUT R7, R0, 0x80, R7, 0xf8, !PT ;  /* 0x0000008000077812 */ /* 0x000fe200078ef807 */
[----:B------:R-:W-:-:S04]  /*4fa0*/  IMAD.MOV.U32 R33, RZ, RZ, R2 ;  /* 0x000000ffff217224 */ /* 0x000fc800078e0002 */
[----:B------:R0:W-:Y:S01]  /*4fb0*/  STG.E.U8 desc[UR36][R8.64], R7 ;  /* 0x0000000708007986 */ /* 0x0001e2000c101124 */
[----:B------:R-:W-:Y:S05]  /*4fc0*/  BRA `(.L_x_35893) ;  /* 0x0000000800047947 */ /* 0x000fea0003800000 */
.L_x_35908:
        /* <DEDUP_REMOVED lines=9> */
.L_x_35905:
        /* <DEDUP_REMOVED lines=12> */
.L_x_35916:
        /* <DEDUP_REMOVED lines=17> */
.L_x_35919:
[----:B------:R-:W-:-:S04]  /*5230*/  SHF.R.U32.HI R0, RZ, 0x14, R7 ;  /* 0x00000014ff007819 */ /* 0x000fc80000011607 */
[----:B------:R-:W-:-:S04]  /*5240*/  LOP3.LUT R0, R0, 0x1, RZ, 0xc0, !PT ;  /* 0x0000000100007812 */ /* 0x000fc800078ec0ff */
[----:B------:R-:W-:-:S04]  /*5250*/  IADD3 R0, PT, PT, R7, 0x487ffff, R0 ;  /* 0x0487ffff07007810 */ /* 0x000fc80007ffe000 */
[----:B------:R-:W-:-:S04]  /*5260*/  SHF.R.U32.HI R0, RZ, 0x14, R0 ;  /* 0x00000014ff007819 */ /* 0x000fc80000011600 */
[----:B------:R-:W-:-:S07]  /*5270*/  LOP3.LUT R3, R0, 0xff, RZ, 0xc0, !PT ;  /* 0x000000ff00037812 */ /* 0x000fce00078ec0ff */
.L_x_35920:
[----:B------:R-:W-:-:S04]  /*5280*/  SHF.R.U32.HI R0, RZ, 0x18, R7 ;  /* 0x00000018ff007819 */ /* 0x000fc80000011607 */
[----:B------:R-:W-:-:S07]  /*5290*/  LOP3.LUT R0, R3, 0x80, R0, 0xf8, !PT ;  /* 0x0000008003007812 */ /* 0x000fce00078ef800 */
.L_x_35918:
[----:B------:R-:W-:Y:S05]  /*52a0*/  BSYNC.RECONVERGENT B0 ;  /* 0x0000000000007941 */ /* 0x000fea0003800200 */
.L_x_35917:
[----:B------:R2:W-:Y:S01]  /*52b0*/  STG.E.U8 desc[UR36][R8.64], R0 ;  /* 0x0000000008007986 */ /* 0x0005e2000c101124 */
[----:B------:R-:W-:Y:S01]  /*52c0*/  IMAD.MOV.U32 R33, RZ, RZ, R2 ;  /* 0x000000ffff217224 */ /* 0x000fe200078e0002 */
[----:B------:R-:W-:Y:S06]  /*52d0*/  BRA `(.L_x_35893) ;  /* 0x0000000400407947 */ /* 0x000fec0003800000 */
.L_x_35915:
        /* <DEDUP_REMOVED lines=17> */
.L_x_35923:
[----:B------:R-:W-:-:S04]  /*53f0*/  SHF.R.U32.HI R0, RZ, 0x15, R7 ;  /* 0x00000015ff007819 */ /* 0x000fc80000011607 */
[----:B------:R-:W-:-:S04]  /*5400*/  LOP3.LUT R0, R0, 0x1, RZ, 0xc0, !PT ;  /* 0x0000000100007812 */ /* 0x000fc800078ec0ff */
[----:B------:R-:W-:-:S04]  /*5410*/  IADD3 R0, PT, PT, R7, 0x88fffff, R0 ;  /* 0x088fffff07007810 */ /* 0x000fc80007ffe000 */
[----:B------:R-:W-:-:S04]  /*5420*/  SHF.R.U32.HI R0, RZ, 0x15, R0 ;  /* 0x00000015ff007819 */ /* 0x000fc80000011600 */
[----:B------:R-:W-:-:S07]  /*5430*/  LOP3.LUT R3, R0, 0xff, RZ, 0xc0, !PT ;  /* 0x000000ff00037812 */ /* 0x000fce00078ec0ff */
.L_x_35924:
[----:B------:R-:W-:-:S04]  /*5440*/  SHF.R.U32.HI R0, RZ, 0x18, R7 ;  /* 0x00000018ff007819 */ /* 0x000fc80000011607 */
[----:B------:R-:W-:-:S07]  /*5450*/  LOP3.LUT R0, R3, 0x80, R0, 0xf8, !PT ;  /* 0x0000008003007812 */ /* 0x000fce00078ef800 */
.L_x_35922:
[----:B------:R-:W-:Y:S05]  /*5460*/  BSYNC.RECONVERGENT B0 ;  /* 0x0000000000007941 */ /* 0x000fea0003800200 */
.L_x_35921:
[----:B------:R3:W-:Y:S01]  /*5470*/  STG.E.U8 desc[UR36][R8.64], R0 ;  /* 0x0000000008007986 */ /* 0x0007e2000c101124 */
[----:B------:R-:W-:Y:S01]  /*5480*/  IMAD.MOV.U32 R33, RZ, RZ, R2 ;  /* 0x000000ffff217224 */ /* 0x000fe200078e0002 */
[----:B------:R-:W-:Y:S06]  /*5490*/  BRA `(.L_x_35893) ;  /* 0x0000000000d07947 */ /* 0x000fec0003800000 */
.L_x_35914:
[----:B------:R-:W-:-:S13]  /*54a0*/  ISETP.NE.AND P0, PT, R0, 0x1c, PT ;  /* 0x0000001c0000780c */ /* 0x000fda0003f05270 */
[----:B------:R-:W-:Y:S05]  /*54b0*/  @!P0 BRA `(.L_x_35925) ;  /* 0x0000000000bc8947 */ /* 0x000fea0003800000 */
[----:B------:R-:W-:-:S13]  /*54c0*/  ISETP.NE.AND P0, PT, R0, 0x1d, PT ;  /* 0x0000001d0000780c */ /* 0x000fda0003f05270 */
[----:B------:R-:W-:Y:S05]  /*54d0*/  @!P0 BRA `(.L_x_35926) ;  /* 0x0000000000a48947 */ /* 0x000fea0003800000 */
[----:B------:R-:W-:-:S13]  /*54e0*/  ISETP.NE.AND P0, PT, R0, 0x2c, PT ;  /* 0x0000002c0000780c */ /* 0x000fda0003f05270 */
[----:B------:R-:W-:Y:S05]  /*54f0*/  @!P0 BRA `(.L_x_35927) ;  /* 0x0000000000488947 */ /* 0x000fea0003800000 */
.L_x_35898:
        /* <DEDUP_REMOVED lines=16> */
.L_x_35928:
[----:B------:R-:W-:Y:S01]  /*5600*/  IMAD.MOV.U32 R33, RZ, RZ, R2 ;  /* 0x000000ffff217224 */ /* 0x000fe200078e0002 */
[----:B------:R-:W-:Y:S06]  /*5610*/  BRA `(.L_x_35893) ;  /* 0x0000000000707947 */ /* 0x000fec0003800000 */
.L_x_35927:
        /* <DEDUP_REMOVED lines=21> */
.L_x_35926:
[----:B------:R-:W0:Y:S01]  /*5770*/  F2I.U64.F64.TRUNC R4, R4 ;  /* 0x0000000400047311 */ /* 0x000e22000030d800 */
[----:B------:R-:W-:Y:S01]  /*5780*/  IMAD.MOV.U32 R33, RZ, RZ, R2 ;  /* 0x000000ffff217224 */ /* 0x000fe200078e0002 */
[----:B0-----:R0:W-:Y:S01]  /*5790*/  STG.E.64 desc[UR36][R8.64], R4 ;  /* 0x0000000408007986 */ /* 0x0011e2000c101b24 */
[----:B------:R-:W-:Y:S05]  /*57a0*/  BRA `(.L_x_35893) ;  /* 0x00000000000c7947 */ /* 0x000fea0003800000 */
.L_x_35925:
[----:B------:R-:W0:Y:S01]  /*57b0*/  F2I.U32.F64.TRUNC R5, R4 ;  /* 0x0000000400057311 */ /* 0x000e22000030d000 */
[----:B------:R-:W-:Y:S01]  /*57c0*/  IMAD.MOV.U32 R33, RZ, RZ, R2 ;  /* 0x000000ffff217224 */ /* 0x000fe200078e0002 */
[----:B0-----:R4:W-:Y:S06]  /*57d0*/  STG.E desc[UR36][R8.64], R5 ;  /* 0x0000000508007986 */ /* 0x0019ec000c101924 */
.L_x_35893:
[----:B------:R-:W-:Y:S05]  /*57e0*/  BSYNC.RECONVERGENT B6 ;  /* 0x0000000000067941 */ /* 0x000fea0003800200 */
.L_x_35892:
[----:B------:R-:W-:Y:S01]  /*57f0*/  ISETP.GE.AND P0, PT, R33, R34, PT ;  /* 0x000000222100720c */ /* 0x000fe20003f06270 */
[----:B------:R-:W-:-:S12]  /*5800*/  BSSY.RECONVERGENT B6, `(.L_x_35929) ;  /* 0x0000230000067945 */ /* 0x000fd80003800200 */
[----:B------:R-:W-:Y:S05]  /*5810*/  @P0 BRA `(.L_x_35930) ;  /* 0x0000002000b80947 */ /* 0x000fea0003800000 */
[----:B------:R-:W1:Y:S01]  /*5820*/  LDCU UR4, c[0x0][0x3b0] ;  /* 0x00007600ff0477ac */ /* 0x000e620008000800 */
[----:B0-----:R-:W0:Y:S01]  /*5830*/  LDC.64 R2, c[0x0][0x390] ;  /* 0x0000e400ff027b82 */ /* 0x001e220000000a00 */
[----:B--23--:R-:W-:Y:S01]  /*5840*/  IMAD R0, R32, 0x200, R33 ;  /* 0x0000020020007824 */ /* 0x00cfe200078e0221 */
[----:B------:R-:W-:-:S03]  /*5850*/  PRMT R4, R22, 0x9910, RZ ;  /* 0x0000991016047816 */ /* 0x000fc600000000ff */
[----:B-1--4-:R-:W-:Y:S02]  /*5860*/  IMAD R5, R0, UR4, RZ ;  /* 0x0000000400057c24 */ /* 0x012fe4000f8e02ff */
        /* <DEDUP_REMOVED lines=16> */
.L_x_35934:
[----:B------:R-:W0:Y:S02]  /*5970*/  F2I.S64.F64.TRUNC R28, R28 ;  /* 0x0000001c001c7311 */ /* 0x000e24000030d900 */
[----:B0-----:R-:W-:-:S05]  /*5980*/  IMAD.MOV.U32 R5, RZ, RZ, R28 ;  /* 0x000000ffff057224 */ /* 0x001fca00078e001c */
[----:B------:R0:W-:Y:S01]  /*5990*/  STG.E.U8 desc[UR36][R2.64], R5 ;  /* 0x0000000502007986 */ /* 0x0001e2000c101124 */
[----:B------:R-:W-:Y:S05]  /*59a0*/  BRA `(.L_x_35936) ;  /* 0x0000000c00f07947 */ /* 0x000fea0003800000 */
.L_x_35933:
        /* <DEDUP_REMOVED lines=9> */
.L_x_35938:
[----:B------:R-:W0:Y:S02]  /*5a40*/  F2I.F64.TRUNC R29, R28 ;  /* 0x0000001c001d7311 */ /* 0x000e24000030d100 */
[----:B0-----:R0:W-:Y:S01]  /*5a50*/  STG.E desc[UR36][R2.64], R29 ;  /* 0x0000001d02007986 */ /* 0x0011e2000c101924 */
[----:B------:R-:W-:Y:S05]  /*5a60*/  BRA `(.L_x_35936) ;  /* 0x0000000c00c07947 */ /* 0x000fea0003800000 */
.L_x_35937:
[----:B------:R-:W0:Y:S02]  /*5a70*/  F2I.F64.TRUNC R29, R28 ;  /* 0x0000001c001d7311 */ /* 0x000e24000030d100 */
[----:B0-----:R0:W-:Y:S01]  /*5a80*/  STG.E.U16 desc[UR36][R2.64], R29 ;  /* 0x0000001d02007986 */ /* 0x0011e2000c101524 */
[----:B------:R-:W-:Y:S05]  /*5a90*/  BRA `(.L_x_35936) ;  /* 0x0000000c00b47947 */ /* 0x000fea0003800000 */
.L_x_35932:
        /* <DEDUP_REMOVED lines=13> */
.L_x_35940:
        /* <DEDUP_REMOVED lines=8> */
.L_x_35939:
        /* <DEDUP_REMOVED lines=16> */
.L_x_35942:
        /* <DEDUP_REMOVED lines=11> */
.L_x_35941:
[----:B------:R0:W-:Y:S01]  /*5da0*/  STG.E.64 desc[UR36][R2.64], R28 ;  /* 0x0000001c02007986 */ /* 0x0001e2000c101b24 */
[----:B------:R-:W-:Y:S05]  /*5db0*/  BRA `(.L_x_35936) ;  /* 0x0000000800ec7947 */ /* 0x000fea0003800000 */
.L_x_35931:
        /* <DEDUP_REMOVED lines=13> */
.L_x_35946:
        /* <DEDUP_REMOVED lines=22> */
.L_x_35949:
[----:B------:R-:W-:-:S04]  /*5ff0*/  SHF.R.U32.HI R5, RZ, 0x18, R5 ;  /* 0x00000018ff057819 */ /* 0x000fc80000011605 */
[----:B------:R-:W-:-:S07]  /*6000*/  LOP3.LUT R0, R0, 0x80, R5, 0xf8, !PT ;  /* 0x0000008000007812 */ /* 0x000fce00078ef805 */
.L_x_35948:
[----:B------:R-:W-:Y:S05]  /*6010*/  BSYNC.RECONVERGENT B0 ;  /* 0x0000000000007941 */ /* 0x000fea0003800200 */
.L_x_35947:
[----:B------:R0:W-:Y:S01]  /*6020*/  STG.E.U8 desc[UR36][R2.64], R0 ;  /* 0x0000000002007986 */ /* 0x0001e2000c101124 */
[----:B------:R-:W-:Y:S05]  /*6030*/  BRA `(.L_x_35936) ;  /* 0x00000008004c7947 */ /* 0x000fea0003800000 */
.L_x_35945:
        /* <DEDUP_REMOVED lines=22> */
.L_x_35952:
[----:B------:R-:W-:-:S04]  /*61a0*/  SHF.R.U32.HI R5, RZ, 0x18, R5 ;  /* 0x00000018ff057819 */ /* 0x000fc80000011605 */
[----:B------:R-:W-:-:S07]  /*61b0*/  LOP3.LUT R0, R0, 0x80, R5, 0xf8, !PT ;  /* 0x0000008000007812 */ /* 0x000fce00078ef805 */
.L_x_35951:
[----:B------:R-:W-:Y:S05]  /*61c0*/  BSYNC.RECONVERGENT B0 ;  /* 0x0000000000007941 */ /* 0x000fea0003800200 */
.L_x_35950:
[----:B------:R0:W-:Y:S01]  /*61d0*/  STG.E.U8 desc[UR36][R2.64], R0 ;  /* 0x0000000002007986 */ /* 0x0001e2000c101124 */
[----:B------:R-:W-:Y:S05]  /*61e0*/  BRA `(.L_x_35936) ;  /* 0x0000000400e07947 */ /* 0x000fea0003800000 */
.L_x_35944:
        /* <DEDUP_REMOVED lines=26> */
.L_x_35954:
[----:B------:R-:W0:Y:S02]  /*6390*/  F2I.U64.F64.TRUNC R28, R28 ;  /* 0x0000001c001c7311 */ /* 0x000e24000030d800 */
[----:B0-----:R0:W-:Y:S01]  /*63a0*/  STG.E.64 desc[UR36][R2.64], R28 ;  /* 0x0000001c02007986 */ /* 0x0011e2000c101b24 */
[----:B------:R-:W-:Y:S05]  /*63b0*/  BRA `(.L_x_35936) ;  /* 0x00000004006c7947 */ /* 0x000fea0003800000 */
.L_x_35953:
[----:B------:R-:W0:Y:S02]  /*63c0*/  F2I.U32.F64.TRUNC R29, R28 ;  /* 0x0000001c001d7311 */ /* 0x000e24000030d000 */
[----:B0-----:R0:W-:Y:S01]  /*63d0*/  STG.E desc[UR36][R2.64], R29 ;  /* 0x0000001d02007986 */ /* 0x0011e2000c101924 */
[----:B------:R-:W-:Y:S05]  /*63e0*/  BRA `(.L_x_35936) ;  /* 0x0000000400607947 */ /* 0x000fea0003800000 */
.L_x_35943:
        /* <DEDUP_REMOVED lines=11> */
.L_x_35956:
[----:B------:R3:W-:Y:S01]  /*64a0*/  STG.E.128 desc[UR36][R2.64], R28 ;  /* 0x0000001c02007986 */ /* 0x0007e2000c101d24 */
[----:B------:R-:W-:Y:S05]  /*64b0*/  BRA `(.L_x_35936) ;  /* 0x00000004002c7947 */ /* 0x000fea0003800000 */
.L_x_35955:
[----:B------:R-:W-:-:S13]  /*64c0*/  ISETP.NE.AND P0, PT, R0, 0xf, PT ;  /* 0x0000000f0000780c */ /* 0x000fda0003f05270 */
[----:B------:R-:W-:Y:S05]  /*64d0*/  @!P0 BRA `(.L_x_35957) ;  /* 0x0000000400088947 */ /* 0x000fea0003800000 */
[----:B------:R-:W-:-:S13]  /*64e0*/  ISETP.NE.AND P0, PT, R0, 0x17, PT ;  /* 0x000000170000780c */ /* 0x000fda0003f05270 */
[----:B------:R-:W-:Y:S05]  /*64f0*/  @!P0 BRA `(.L_x_35958) ;  /* 0x0000000000a08947 */ /* 0x000fea0003800000 */
[----:B------:R-:W-:-:S13]  /*6500*/  ISETP.NE.AND P0, PT, R0, 0x18, PT ;  /* 0x000000180000780c */ /* 0x000fda0003f05270 */
[----:B------:R-:W-:Y:S05]  /*6510*/  @!P0 BRA `(.L_x_35959) ;  /* 0x0000000000448947 */ /* 0x000fea0003800000 */
.L_x_35935:
        /* <DEDUP_REMOVED lines=16> */
.L_x_35960:
[----:B------:R-:W-:Y:S05]  /*6620*/  BRA `(.L_x_35936) ;  /* 0x0000000000d07947 */ /* 0x000fea0003800000 */
.L_x_35959:
        /* <DEDUP_REMOVED lines=17> */
.L_x_35962:
[----:B------:R-:W-:Y:S05]  /*6740*/  BSYNC.RECONVERGENT B0 ;  /* 0x0000000000007941 */ /* 0x000fea0003800200 */
.L_x_35961:
[----:B------:R-:W-:-:S05]  /*6750*/  LOP3.LUT R5, R0, 0x80, R5, 0xf8, !PT ;  /* 0x0000008000057812 */ /* 0x000fca00078ef805 */
[----:B------:R2:W-:Y:S01]  /*6760*/  STG.E.U8 desc[UR36][R2.64], R5 ;  /* 0x0000000502007986 */ /* 0x0005e2000c101124 */
[----:B------:R-:W-:Y:S05]  /*6770*/  BRA `(.L_x_35936) ;  /* 0x00000000007c7947 */ /* 0x000fea0003800000 */
.L_x_35958:
        /* <DEDUP_REMOVED lines=16> */
.L_x_35964:
[----:B------:R-:W-:Y:S01]  /*6880*/  IMAD.MOV.U32 R0, RZ, RZ, 0x7f ;  /* 0x0000007fff007424 */ /* 0x000fe200078e00ff */
[----:B------:R-:W-:-:S04]  /*6890*/  ISETP.GT.U32.AND P0, PT, R4, 0x7f800000, PT ;  /* 0x7f8000000400780c */ /* 0x000fc80003f04070 */
[----:B------:R-:W-:-:S09]  /*68a0*/  SEL R0, R0, 0x7c, P0 ;  /* 0x0000007c00007807 */ /* 0x000fd20000000000 */
.L_x_35965:
[----:B------:R-:W-:Y:S05]  /*68b0*/  BSYNC.RECONVERGENT B0 ;  /* 0x0000000000007941 */ /* 0x000fea0003800200 */
.L_x_35963:
[----:B------:R-:W-:-:S04]  /*68c0*/  SHF.R.U32.HI R5, RZ, 0x18, R5 ;  /* 0x00000018ff057819 */ /* 0x000fc80000011605 */
[----:B------:R-:W-:-:S05]  /*68d0*/  LOP3.LUT R5, R0, 0x80, R5, 0xf8, !PT ;  /* 0x0000008000057812 */ /* 0x000fca00078ef805 */
[----:B------:R1:W-:Y:S01]  /*68e0*/  STG.E.U8 desc[UR36][R2.64], R5 ;  /* 0x0000000502007986 */ /* 0x0003e2000c101124 */
[----:B------:R-:W-:Y:S05]  /*68f0*/  BRA `(.L_x_35936) ;  /* 0x00000000001c7947 */ /* 0x000fea0003800000 */
.L_x_35957:
[----:B------:R-:W-:Y:S01]  /*6900*/  UMOV UR4, 0xf0000000 ;  /* 0xf000000000047882 */ /* 0x000fe20000000000 */
[----:B------:R-:W-:Y:S01]  /*6910*/  UMOV UR5, 0x380fffff ;  /* 0x380fffff00057882 */ /* 0x000fe20000000000 */
[----:B------:R-:W0:Y:S01]  /*6920*/  F2F.F32.F64 R0, R28 ;  /* 0x0000001c00007310 */ /* 0x000e220000301000 */
[----:B------:R-:W-:-:S14]  /*6930*/  DSETP.GEU.AND P0, PT, |R28|, UR4, PT ;  /* 0x000000041c007e2a */ /* 0x000fdc000bf0e200 */
[----:B0-----:R-:W-:-:S05]  /*6940*/  @!P0 FMUL R0, R0, 1.175494350822287508e-38 ;  /* 0x0080000000008820 */ /* 0x001fca0000400000 */
[----:B------:R-:W-:-:S05]  /*6950*/  F2FP.BF16.F32.PACK_AB R0, RZ, R0 ;  /* 0x00000000ff00723e */ /* 0x000fca00000010ff */
[----:B------:R0:W-:Y:S02]  /*6960*/  STG.E.U16 desc[UR36][R2.64], R0 ;  /* 0x0000000002007986 */ /* 0x0001e4000c101524 */
.L_x_35936:
        /* <DEDUP_REMOVED lines=24> */
.L_x_35969:
[----:B------:R-:W0:Y:S02]  /*6af0*/  F2I.S64.F64.TRUNC R24, R24 ;  /* 0x0000001800187311 */ /* 0x000e24000030d900 */
[----:B0-----:R-:W-:-:S05]  /*6b00*/  IMAD.MOV.U32 R5, RZ, RZ, R24 ;  /* 0x000000ffff057224 */ /* 0x001fca00078e0018 */
[----:B------:R3:W-:Y:S01]  /*6b10*/  STG.E.U8 desc[UR36][R2.64], R5 ;  /* 0x0000000502007986 */ /* 0x0007e2000c101124 */
[----:B------:R-:W-:Y:S05]  /*6b20*/  BRA `(.L_x_35971) ;  /* 0x0000000c00f07947 */ /* 0x000fea0003800000 */
.L_x_35968:
        /* <DEDUP_REMOVED lines=9> */
.L_x_35973:
[----:B------:R-:W0:Y:S02]  /*6bc0*/  F2I.F64.TRUNC R25, R24 ;  /* 0x0000001800197311 */ /* 0x000e24000030d100 */
[----:B0-----:R2:W-:Y:S01]  /*6bd0*/  STG.E desc[UR36][R2.64], R25 ;  /* 0x0000001902007986 */ /* 0x0015e2000c101924 */
[----:B------:R-:W-:Y:S05]  /*6be0*/  BRA `(.L_x_35971) ;  /* 0x0000000c00c07947 */ /* 0x000fea0003800000 */
.L_x_35972:
[----:B------:R-:W0:Y:S02]  /*6bf0*/  F2I.F64.TRUNC R25, R24 ;  /* 0x0000001800197311 */ /* 0x000e24000030d100 */
[----:B0-----:R0:W-:Y:S01]  /*6c00*/  STG.E.U16 desc[UR36][R2.64], R25 ;  /* 0x0000001902007986 */ /* 0x0011e2000c101524 */
[----:B------:R-:W-:Y:S05]  /*6c10*/  BRA `(.L_x_35971) ;  /* 0x0000000c00b47947 */ /* 0x000fea0003800000 */
.L_x_35967:
        /* <DEDUP_REMOVED lines=13> */
.L_x_35975:
        /* <DEDUP_REMOVED lines=8> */
.L_x_35974:
        /* <DEDUP_REMOVED lines=16> */
.L_x_35977:
        /* <DEDUP_REMOVED lines=11> */
.L_x_35976:
[----:B------:R0:W-:Y:S01]  /*6f20*/  STG.E.64 desc[UR36][R2.64], R24 ;  /* 0x0000001802007986 */ /* 0x0001e2000c101b24 */
[----:B------:R-:W-:Y:S05]  /*6f30*/  BRA `(.L_x_35971) ;  /* 0x0000000800ec7947 */ /* 0x000fea0003800000 */
.L_x_35966:
        /* <DEDUP_REMOVED lines=13> */
.L_x_35981:
        /* <DEDUP_REMOVED lines=22> */
.L_x_35984:
[----:B------:R-:W-:-:S04]  /*7170*/  SHF.R.U32.HI R5, RZ, 0x18, R5 ;  /* 0x00000018ff057819 */ /* 0x000fc80000011605 */
[----:B------:R-:W-:-:S07]  /*7180*/  LOP3.LUT R0, R0, 0x80, R5, 0xf8, !PT ;  /* 0x0000008000007812 */ /* 0x000fce00078ef805 */
.L_x_35983:
[----:B------:R-:W-:Y:S05]  /*7190*/  BSYNC.RECONVERGENT B0 ;  /* 0x0000000000007941 */ /* 0x000fea0003800200 */
.L_x_35982:
[----:B------:R0:W-:Y:S01]  /*71a0*/  STG.E.U8 desc[UR36][R2.64], R0 ;  /* 0x0000000002007986 */ /* 0x0001e2000c101124 */
[----:B------:R-:W-:Y:S05]  /*71b0*/  BRA `(.L_x_35971) ;  /* 0x00000008004c7947 */ /* 0x000fea0003800000 */
.L_x_35980:
        /* <DEDUP_REMOVED lines=22> */
.L_x_35987:
[----:B------:R-:W-:-:S04]  /*7320*/  SHF.R.U32.HI R5, RZ, 0x18, R5 ;  /* 0x00000018ff057819 */ /* 0x000fc80000011605 */
[----:B------:R-:W-:-:S07]  /*7330*/  LOP3.LUT R0, R0, 0x80, R5, 0xf8, !PT ;  /* 0x0000008000007812 */ /* 0x000fce00078ef805 */
.L_x_35986:
[----:B------:R-:W-:Y:S05]  /*7340*/  BSYNC.RECONVERGENT B0 ;  /* 0x0000000000007941 */ /* 0x000fea0003800200 */
.L_x_35985:
[----:B------:R0:W-:Y:S01]  /*7350*/  STG.E.U8 desc[UR36][R2.64], R0 ;  /* 0x0000000002007986 */ /* 0x0001e2000c101124 */
[----:B------:R-:W-:Y:S05]  /*7360*/  BRA `(.L_x_35971) ;  /* 0x0000000400e07947 */ /* 0x000fea0003800000 */
.L_x_35979:
        /* <DEDUP_REMOVED lines=26> */
.L_x_35989:
[----:B------:R-:W0:Y:S02]  /*7510*/  F2I.U64.F64.TRUNC R24, R24 ;  /* 0x0000001800187311 */ /* 0x000e24000030d800 */
[----:B0-----:R0:W-:Y:S01]  /*7520*/  STG.E.64 desc[UR36][R2.64], R24 ;  /* 0x0000001802007986 */ /* 0x0011e2000c101b24 */
[----:B------:R-:W-:Y:S05]  /*7530*/  BRA `(.L_x_35971) ;  /* 0x00000004006c7947 */ /* 0x000fea0003800000 */
.L_x_35988:
[----:B------:R-:W0:Y:S02]  /*7540*/  F2I.U32.F64.TRUNC R25, R24 ;  /* 0x0000001800197311 */ /* 0x000e24000030d000 */
[----:B0-----:R0:W-:Y:S01]  /*7550*/  STG.E desc[UR36][R2.64], R25 ;  /* 0x0000001902007986 */ /* 0x0011e2000c101924 */
[----:B------:R-:W-:Y:S05]  /*7560*/  BRA `(.L_x_35971) ;  /* 0x0000000400607947 */ /* 0x000fea0003800000 */
.L_x_35978:
        /* <DEDUP_REMOVED lines=11> */
.L_x_35991:
[----:B------:R0:W-:Y:S01]  /*7620*/  STG.E.128 desc[UR36][R2.64], R24 ;  /* 0x0000001802007986 */ /* 0x0001e2000c101d24 */
[----:B------:R-:W-:Y:S05]  /*7630*/  BRA `(.L_x_35971) ;  /* 0x00000004002c7947 */ /* 0x000fea0003800000 */
.L_x_35990:
[----:B------:R-:W-:-:S13]  /*7640*/  ISETP.NE.AND P0, PT, R0, 0xf, PT ;  /* 0x0000000f0000780c */ /* 0x000fda0003f05270 */
[----:B------:R-:W-:Y:S05]  /*7650*/  @!P0 BRA `(.L_x_35992) ;  /* 0x0000000400088947 */ /* 0x000fea0003800000 */
[----:B------:R-:W-:-:S13]  /*7660*/  ISETP.NE.AND P0, PT, R0, 0x17, PT ;  /* 0x000000170000780c */ /* 0x000fda0003f05270 */
[----:B------:R-:W-:Y:S05]  /*7670*/  @!P0 BRA `(.L_x_35993) ;  /* 0x0000000000a08947 */ /* 0x000fea0003800000 */
[----:B------:R-:W-:-:S13]  /*7680*/  ISETP.NE.AND P0, PT, R0, 0x18, PT ;  /* 0x000000180000780c */ /* 0x000fda0003f05270 */
[----:B------:R-:W-:Y:S05]  /*7690*/  @!P0 BRA `(.L_x_35994) ;  /* 0x0000000000448947 */ /* 0x000fea0003800000 */
.L_x_35970:
        /* <DEDUP_REMOVED lines=16> */
.L_x_35995:
[----:B------:R-:W-:Y:S05]  /*77a0*/  BRA `(.L_x_35971) ;  /* 0x0000000000d07947 */ /* 0x000fea0003800000 */
.L_x_35994:
        /* <DEDUP_REMOVED lines=17> */
.L_x_35997:
[----:B------:R-:W-:Y:S05]  /*78c0*/  BSYNC.RECONVERGENT B0 ;  /* 0x0000000000007941 */ /* 0x000fea0003800200 */
.L_x_35996:
[----:B------:R-:W-:-:S05]  /*78d0*/  LOP3.LUT R5, R0, 0x80, R5, 0xf8, !PT ;  /* 0x0000008000057812 */ /* 0x000fca00078ef805 */
[----:B------:R0:W-:Y:S01]  /*78e0*/  STG.E.U8 desc[UR36][R2.64], R5 ;  /* 0x0000000502007986 */ /* 0x0001e2000c101124 */
[----:B------:R-:W-:Y:S05]  /*78f0*/  BRA `(.L_x_35971) ;  /* 0x00000000007c7947 */ /* 0x000fea0003800000 */
.L_x_35993:
        /* <DEDUP_REMOVED lines=16> */
.L_x_35999:
[----:B------:R-:W-:Y:S01]  /*7a00*/  IMAD.MOV.U32 R0, RZ, RZ, 0x7f ;  /* 0x0000007fff007424 */ /* 0x000fe200078e00ff */
[----:B------:R-:W-:-:S04]  /*7a10*/  ISETP.GT.U32.AND P0, PT, R4, 0x7f800000, PT ;  /* 0x7f8000000400780c */ /* 0x000fc80003f04070 */
[----:B------:R-:W-:-:S09]  /*7a20*/  SEL R0, R0, 0x7c, P0 ;  /* 0x0000007c00007807 */ /* 0x000fd20000000000 */
.L_x_36000:
[----:B------:R-:W-:Y:S05]  /*7a30*/  BSYNC.RECONVERGENT B0 ;  /* 0x0000000000007941 */ /* 0x000fea0003800200 */
.L_x_35998:
[----:B------:R-:W-:-:S04]  /*7a40*/  SHF.R.U32.HI R5, RZ, 0x18, R5 ;  /* 0x00000018ff057819 */ /* 0x000fc80000011605 */
[----:B------:R-:W-:-:S05]  /*7a50*/  LOP3.LUT R5, R0, 0x80, R5, 0xf8, !PT ;  /* 0x0000008000057812 */ /* 0x000fca00078ef805 */
[----:B------:R0:W-:Y:S01]  /*7a60*/  STG.E.U8 desc[UR36][R2.64], R5 ;  /* 0x0000000502007986 */ /* 0x0001e2000c101124 */
[----:B------:R-:W-:Y:S05]  /*7a70*/  BRA `(.L_x_35971) ;  /* 0x00000000001c7947 */ /* 0x000fea0003800000 */
.L_x_35992:
[----:B------:R-:W-:Y:S01]  /*7a80*/  UMOV UR4, 0xf0000000 ;  /* 0xf000000000047882 */ /* 0x000fe20000000000 */
[----:B------:R-:W-:Y:S01]  /*7a90*/  UMOV UR5, 0x380fffff ;  /* 0x380fffff00057882 */ /* 0x000fe20000000000 */
[----:B------:R-:W0:Y:S01]  /*7aa0*/  F2F.F32.F64 R0, R24 ;  /* 0x0000001800007310 */ /* 0x000e220000301000 */
[----:B------:R-:W-:-:S14]  /*7ab0*/  DSETP.GEU.AND P0, PT, |R24|, UR4, PT ;  /* 0x0000000418007e2a */ /* 0x000fdc000bf0e200 */
[----:B0-----:R-:W-:-:S05]  /*7ac0*/  @!P0 FMUL R0, R0, 1.175494350822287508e-38 ;  /* 0x0080000000008820 */ /* 0x001fca0000400000 */
[----:B------:R-:W-:-:S05]  /*7ad0*/  F2FP.BF16.F32.PACK_AB R0, RZ, R0 ;  /* 0x00000000ff00723e */ /* 0x000fca00000010ff */
[----:B------:R0:W-:Y:S02]  /*7ae0*/  STG.E.U16 desc[UR36][R2.64], R0 ;  /* 0x0000000002007986 */ /* 0x0001e4000c101524 */
.L_x_35971:
[----:B------:R-:W-:-:S07]  /*7af0*/  VIADD R33, R33, 0x80 ;  /* 0x0000008021217836 */ /* 0x000fce0000000000 */
.L_x_35930:
[----:B------:R-:W-:Y:S05]  /*7b00*/  BSYNC.RECONVERGENT B6 ;  /* 0x0000000000067941 */ /* 0x000fea0003800200 */
.L_x_35929:
        /* <DEDUP_REMOVED lines=22> */
.L_x_36004:
[----:B------:R-:W0:Y:S02]  /*7c70*/  F2I.S64.F64.TRUNC R16, R16 ;  /* 0x0000001000107311 */ /* 0x000e24000030d900 */
[----:B0-----:R-:W-:-:S05]  /*7c80*/  IMAD.MOV.U32 R5, RZ, RZ, R16 ;  /* 0x000000ffff057224 */ /* 0x001fca00078e0010 */
[----:B------:R-:W-:Y:S01]  /*7c90*/  STG.E.U8 desc[UR36][R2.64], R5 ;  /* 0x0000000502007986 */ /* 0x000fe2000c101124 */
[----:B------:R-:W-:Y:S05]  /*7ca0*/  EXIT ;  /* 0x000000000000794d */ /* 0x000fea0003800000 */
.L_x_36003:
        /* <DEDUP_REMOVED lines=9> */
.L_x_36007:
[----:B------:R-:W0:Y:S02]  /*7d40*/  F2I.F64.TRUNC R17, R16 ;  /* 0x0000001000117311 */ /* 0x000e24000030d100 */
[----:B0-----:R-:W-:Y:S01]  /*7d50*/  STG.E desc[UR36][R2.64], R17 ;  /* 0x0000001102007986 */ /* 0x001fe2000c101924 */
[----:B------:R-:W-:Y:S05]  /*7d60*/  EXIT ;  /* 0x000000000000794d */ /* 0x000fea0003800000 */
.L_x_36006:
[----:B------:R-:W0:Y:S02]  /*7d70*/  F2I.F64.TRUNC R17, R16 ;  /* 0x0000001000117311 */ /* 0x000e24000030d100 */
[----:B0-----:R-:W-:Y:S01]  /*7d80*/  STG.E.U16 desc[UR36][R2.64], R17 ;  /* 0x0000001102007986 */ /* 0x001fe2000c101524 */
[----:B------:R-:W-:Y:S05]  /*7d90*/  EXIT ;  /* 0x000000000000794d */ /* 0x000fea0003800000 */
.L_x_36002:
        /* <DEDUP_REMOVED lines=13> */
.L_x_36009:
        /* <DEDUP_REMOVED lines=8> */
.L_x_36008:
        /* <DEDUP_REMOVED lines=16> */
.L_x_36011:
        /* <DEDUP_REMOVED lines=11> */
.L_x_36010:
[----:B------:R-:W-:Y:S01]  /*80a0*/  STG.E.64 desc[UR36][R2.64], R16 ;  /* 0x0000001002007986 */ /* 0x000fe2000c101b24 */
[----:B------:R-:W-:Y:S05]  /*80b0*/  EXIT ;  /* 0x000000000000794d */ /* 0x000fea0003800000 */
.L_x_36001:
        /* <DEDUP_REMOVED lines=13> */
.L_x_36015:
        /* <DEDUP_REMOVED lines=22> */
.L_x_36018:
[----:B------:R-:W-:-:S04]  /*82f0*/  SHF.R.U32.HI R5, RZ, 0x18, R5 ;  /* 0x00000018ff057819 */ /* 0x000fc80000011605 */
[----:B------:R-:W-:-:S07]  /*8300*/  LOP3.LUT R0, R0, 0x80, R5, 0xf8, !PT ;  /* 0x0000008000007812 */ /* 0x000fce00078ef805 */
.L_x_36017:
[----:B------:R-:W-:Y:S05]  /*8310*/  BSYNC.RECONVERGENT B0 ;  /* 0x0000000000007941 */ /* 0x000fea0003800200 */
.L_x_36016:
[----:B------:R-:W-:Y:S01]  /*8320*/  STG.E.U8 desc[UR36][R2.64], R0 ;  /* 0x0000000002007986 */ /* 0x000fe2000c101124 */
[----:B------:R-:W-:Y:S05]  /*8330*/  EXIT ;  /* 0x000000000000794d */ /* 0x000fea0003800000 */
.L_x_36014:
        /* <DEDUP_REMOVED lines=22> */
.L_x_36021:
[----:B------:R-:W-:-:S04]  /*84a0*/  SHF.R.U32.HI R5, RZ, 0x18, R5 ;  /* 0x00000018ff057819 */ /* 0x000fc80000011605 */
[----:B------:R-:W-:-:S07]  /*84b0*/  LOP3.LUT R0, R0, 0x80, R5, 0xf8, !PT ;  /* 0x0000008000007812 */ /* 0x000fce00078ef805 */
.L_x_36020:
[----:B------:R-:W-:Y:S05]  /*84c0*/  BSYNC.RECONVERGENT B0 ;  /* 0x0000000000007941 */ /* 0x000fea0003800200 */
.L_x_36019:
[----:B------:R-:W-:Y:S01]  /*84d0*/  STG.E.U8 desc[UR36][R2.64], R0 ;  /* 0x0000000002007986 */ /* 0x000fe2000c101124 */
[----:B------:R-:W-:Y:S05]  /*84e0*/  EXIT ;  /* 0x000000000000794d */ /* 0x000fea0003800000 */
.L_x_36013:
        /* <DEDUP_REMOVED lines=26> */
.L_x_36023:
[----:B------:R-:W0:Y:S02]  /*8690*/  F2I.U64.F64.TRUNC R16, R16 ;  /* 0x0000001000107311 */ /* 0x000e24000030d800 */
[----:B0-----:R-:W-:Y:S01]  /*86a0*/  STG.E.64 desc[UR36][R2.64], R16 ;  /* 0x0000001002007986 */ /* 0x001fe2000c101b24 */
[----:B------:R-:W-:Y:S05]  /*86b0*/  EXIT ;  /* 0x000000000000794d */ /* 0x000fea0003800000 */
.L_x_36022:
[----:B------:R-:W0:Y:S02]  /*86c0*/  F2I.U32.F64.TRUNC R17, R16 ;  /* 0x0000001000117311 */ /* 0x000e24000030d000 */
[----:B0-----:R-:W-:Y:S01]  /*86d0*/  STG.E desc[UR36][R2.64], R17 ;  /* 0x0000001102007986 */ /* 0x001fe2000c101924 */
[----:B------:R-:W-:Y:S05]  /*86e0*/  EXIT ;  /* 0x000000000000794d */ /* 0x000fea0003800000 */
.L_x_36012:
        /* <DEDUP_REMOVED lines=11> */
.L_x_36025:
[----:B------:R-:W-:Y:S01]  /*87a0*/  STG.E.128 desc[UR36][R2.64], R16 ;  /* 0x0000001002007986 */ /* 0x000fe2000c101d24 */
[----:B------:R-:W-:Y:S05]  /*87b0*/  EXIT ;  /* 0x000000000000794d */ /* 0x000fea0003800000 */
.L_x_36024:
[----:B------:R-:W-:-:S13]  /*87c0*/  ISETP.NE.AND P0, PT, R0, 0xf, PT ;  /* 0x0000000f0000780c */ /* 0x000fda0003f05270 */
[----:B------:R-:W-:Y:S05]  /*87d0*/  @!P0 BRA `(.L_x_36026) ;  /* 0x0000000400088947 */ /* 0x000fea0003800000 */
[----:B------:R-:W-:-:S13]  /*87e0*/  ISETP.NE.AND P0, PT, R0, 0x17, PT ;  /* 0x000000170000780c */ /* 0x000fda0003f05270 */
[----:B------:R-:W-:Y:S05]  /*87f0*/  @!P0 BRA `(.L_x_36027) ;  /* 0x0000000000a08947 */ /* 0x000fea0003800000 */
[----:B------:R-:W-:-:S13]  /*8800*/  ISETP.NE.AND P0, PT, R0, 0x18, PT ;  /* 0x000000180000780c */ /* 0x000fda0003f05270 */
[----:B------:R-:W-:Y:S05]  /*8810*/  @!P0 BRA `(.L_x_36028) ;  /* 0x0000000000448947 */ /* 0x000fea0003800000 */
.L_x_36005:
        /* <DEDUP_REMOVED lines=16> */
.L_x_36029:
[----:B------:R-:W-:Y:S05]  /*8920*/  EXIT ;  /* 0x000000000000794d */ /* 0x000fea0003800000 */
.L_x_36028:
        /* <DEDUP_REMOVED lines=17> */
.L_x_36031:
[----:B------:R-:W-:Y:S05]  /*8a40*/  BSYNC.RECONVERGENT B0 ;  /* 0x0000000000007941 */ /* 0x000fea0003800200 */
.L_x_36030:
[----:B------:R-:W-:-:S05]  /*8a50*/  LOP3.LUT R5, R0, 0x80, R5, 0xf8, !PT ;  /* 0x0000008000057812 */ /* 0x000fca00078ef805 */
[----:B------:R-:W-:Y:S01]  /*8a60*/  STG.E.U8 desc[UR36][R2.64], R5 ;  /* 0x0000000502007986 */ /* 0x000fe2000c101124 */
[----:B------:R-:W-:Y:S05]  /*8a70*/  EXIT ;  /* 0x000000000000794d */ /* 0x000fea0003800000 */
.L_x_36027:
        /* <DEDUP_REMOVED lines=16> */
.L_x_36033:
[----:B------:R-:W-:Y:S01]  /*8b80*/  IMAD.MOV.U32 R0, RZ, RZ, 0x7f ;  /* 0x0000007fff007424 */ /* 0x000fe200078e00ff */
[----:B------:R-:W-:-:S04]  /*8b90*/  ISETP.GT.U32.AND P0, PT, R4, 0x7f800000, PT ;  /* 0x7f8000000400780c */ /* 0x000fc80003f04070 */
[----:B------:R-:W-:-:S09]  /*8ba0*/  SEL R0, R0, 0x7c, P0 ;  /* 0x0000007c00007807 */ /* 0x000fd20000000000 */
.L_x_36034:
[----:B------:R-:W-:Y:S05]  /*8bb0*/  BSYNC.RECONVERGENT B0 ;  /* 0x0000000000007941 */ /* 0x000fea0003800200 */
.L_x_36032:
[----:B------:R-:W-:-:S04]  /*8bc0*/  SHF.R.U32.HI R5, RZ, 0x18, R5 ;  /* 0x00000018ff057819 */ /* 0x000fc80000011605 */
[----:B------:R-:W-:-:S05]  /*8bd0*/  LOP3.LUT R5, R0, 0x80, R5, 0xf8, !PT ;  /* 0x0000008000057812 */ /* 0x000fca00078ef805 */
[----:B------:R-:W-:Y:S01]  /*8be0*/  STG.E.U8 desc[UR36][R2.64], R5 ;  /* 0x0000000502007986 */ /* 0x000fe2000c101124 */
[----:B------:R-:W-:Y:S05]  /*8bf0*/  EXIT ;  /* 0x000000000000794d */ /* 0x000fea0003800000 */
.L_x_36026:
        /* <DEDUP_REMOVED lines=8> */
.L_x_36035:
        /* <DEDUP_REMOVED lines=16> */
.L_x_68693:


//--------------------- .text._ZN2at6native18elementwise_kernelILi128ELi2EZNS0_22gpu_kernel_impl_nocastIZZZNS0_50_GLOBAL__N__2680c7bb_12_PowKernel_cu_7dd49032_300324pow_tensor_scalar_kernelERNS_18TensorIteratorBaseERKN3c106ScalarEENKUlvE_clEvENKUlvE_clEvEUlNS6_7complexIdEEE_EEvS5_RKT_EUliE_EEviT1_ --------------------------
	.section	.text._ZN2at6native18elementwise_kernelILi128ELi2EZNS0_22gpu_kernel_impl_nocastIZZZNS0_50_GLOBAL__N__2680c7bb_12_PowKernel_cu_7dd49032_300324pow_tensor_scalar_kernelERNS_18TensorIteratorBaseERKN3c106ScalarEENKUlvE_clEvENKUlvE_clEvEUlNS6_7complexIdEEE_EEvS5_RKT_EUliE_EEviT1_,"ax",@progbits
	.align	128
        .global         _ZN2at6native18elementwise_kernelILi128ELi2EZNS0_22gpu_kernel_impl_nocastIZZZNS0_50_GLOBAL__N__2680c7bb_12_PowKernel_cu_7dd49032_300324pow_tensor_scalar_kernelERNS_18TensorIteratorBaseERKN3c106ScalarEENKUlvE_clEvENKUlvE_clEvEUlNS6_7complexIdEEE_EEvS5_RKT_EUliE_EEviT1_
        .type           _ZN2at6native18elementwise_kernelILi128ELi2EZNS0_22gpu_kernel_impl_nocastIZZZNS0_50_GLOBAL__N__2680c7bb_12_PowKernel_cu_7dd49032_300324pow_tensor_scalar_kernelERNS_18TensorIteratorBaseERKN3c106ScalarEENKUlvE_clEvENKUlvE_clEvEUlNS6_7complexIdEEE_EEvS5_RKT_EUliE_EEviT1_,@function
        .size           _ZN2at6native18elementwise_kernelILi128ELi2EZNS0_22gpu_kernel_impl_nocastIZZZNS0_50_GLOBAL__N__2680c7bb_12_PowKernel_cu_7dd49032_300324pow_tensor_scalar_kernelERNS_18TensorIteratorBaseERKN3c106ScalarEENKUlvE_clEvENKUlvE_clEvEUlNS6_7complexIdEEE_EEvS5_RKT_EUliE_EEviT1_,(.L_x_68694 - _ZN2at6native18elementwise_kernelILi128ELi2EZNS0_22gpu_kernel_impl_nocastIZZZNS0_50_GLOBAL__N__2680c7bb_12_PowKernel_cu_7dd49032_300324pow_tensor_scalar_kernelERNS_18TensorIteratorBaseERKN3c106ScalarEENKUlvE_clEvENKUlvE_clEvEUlNS6_7complexIdEEE_EEvS5_RKT_EUliE_EEviT1_)
        .other          _ZN2at6native18elementwise_kernelILi128ELi2EZNS0_22gpu_kernel_impl_nocastIZZZNS0_50_GLOBAL__N__2680c7bb_12_PowKernel_cu_7dd49032_300324pow_tensor_scalar_kernelERNS_18TensorIteratorBaseERKN3c106ScalarEENKUlvE_clEvENKUlvE_clEvEUlNS6_7complexIdEEE_EEvS5_RKT_EUliE_EEviT1_,@"STO_CUDA_ENTRY STV_DEFAULT"
_ZN2at6native18elementwise_kernelILi128ELi2EZNS0_22gpu_kernel_impl_nocastIZZZNS0_50_GLOBAL__N__2680c7bb_12_PowKernel_cu_7dd49032_300324pow_tensor_scalar_kernelERNS_18TensorIteratorBaseERKN3c106ScalarEENKUlvE_clEvENKUlvE_clEvEUlNS6_7complexIdEEE_EEvS5_RKT_EUliE_EEviT1_:
.text._ZN2at6native18elementwise_kernelILi128ELi2EZNS0_22gpu_kernel_impl_nocastIZZZNS0_50_GLOBAL__N__2680c7bb_12_PowKernel_cu_7dd49032_300324pow_tensor_scalar_kernelERNS_18TensorIteratorBaseERKN3c106ScalarEENKUlvE_clEvENKUlvE_clEvEUlNS6_7complexIdEEE_EEvS5_RKT_EUliE_EEviT1_:
        /* <DEDUP_REMOVED lines=14> */
[----:B0-----:R-:W2:Y:S06]  /*00e0*/  LDG.E.128 R4, desc[UR6][R4.64] ;  /* 0x0000000604047981 */ /* 0x001eac000c1e1d00 */
[----:B------:R-:W0:Y:S01]  /*00f0*/  LDC.64 R12, c[0x0][0x580] ;  /* 0x00016000ff0c7b82 */ /* 0x000e220000000a00 */
[----:B------:R-:W-:Y:S01]  /*0100*/  IADD3 R3, PT, PT, R3, 0x80, RZ ;  /* 0x0000008003037810 */ /* 0x000fe20007ffe0ff */
[----:B--2---:R-:W-:-:S02]  /*0110*/  DMUL R10, R4, R6 ;  /* 0x00000006040a7228 */ /* 0x004fc40000000000 */
[----:B------:R-:W-:-:S06]  /*0120*/  DMUL R8, R6, R6 ;  /* 0x0000000606087228 */ /* 0x000fcc0000000000 */
[C---:B------:R-:W-:Y:S02]  /*0130*/  DFMA R10, R4.reuse, R6, R10 ;  /* 0x00000006040a722b */ /* 0x040fe4000000000a */
[----:B------:R-:W-:-:S07]  /*0140*/  DFMA R8, R4, R4, -R8 ;  /* 0x000000040408722b */ /* 0x000fce0000000808 */
[----:B0-----:R0:W-:Y:S04]  /*0150*/  STG.E.128 desc[UR6][R12.64], R8 ;  /* 0x000000080c007986 */ /* 0x0011e8000c101d06 */
.L_x_36038:
[----:B------:R-:W-:Y:S05]  /*0160*/  BSYNC.RECONVERGENT B0 ;  /* 0x0000000000007941 */ /* 0x000fea0003800200 */
.L_x_36037:
[----:B------:R-:W-:-:S13]  /*0170*/  ISETP.GE.AND P0, PT, R3, UR4, PT ;  /* 0x0000000403007c0c */ /* 0x000fda000bf06270 */
[----:B------:R-:W-:Y:S05]  /*0180*/  @P0 EXIT ;  /* 0x000000000000094d */ /* 0x000fea0003800000 */
[----:B0-----:R-:W0:Y:S02]  /*0190*/  LDC.64 R10, c[0x0][0x588] ;  /* 0x00016200ff0a7b82 */ /* 0x001e240000000a00 */
[----:B0-----:R-:W2:Y:S06]  /*01a0*/  LDG.E.128 R4, desc[UR6][R10.64] ;  /* 0x000000060a047981 */ /* 0x001eac000c1e1d00 */
[----:B------:R-:W0:Y:S01]  /*01b0*/  LDC.64 R12, c[0x0][0x580] ;  /* 0x00016000ff0c7b82 */ /* 0x000e220000000a00 */
[-C--:B--2---:R-:W-:Y:S02]  /*01c0*/  DMUL R8, R4, R6.reuse ;  /* 0x0000000604087228 */ /* 0x084fe40000000000 */
[----:B------:R-:W-:-:S06]  /*01d0*/  DMUL R2, R6, R6 ;  /* 0x0000000606027228 */ /* 0x000fcc0000000000 */
[C---:B------:R-:W-:Y:S02]  /*01e0*/  DFMA R6, R4.reuse, R6, R8 ;  /* 0x000000060406722b */ /* 0x040fe40000000008 */
[----:B------:R-:W-:-:S07]  /*01f0*/  DFMA R4, R4, R4, -R2 ;  /* 0x000000040404722b */ /* 0x000fce0000000802 */
[----:B0-----:R-:W-:Y:S01]  /*0200*/  STG.E.128 desc[UR6][R12.64], R4 ;  /* 0x000000040c007986 */ /* 0x001fe2000c101d06 */
[----:B------:R-:W-:Y:S05]  /*0210*/  EXIT ;  /* 0x000000000000794d */ /* 0x000fea0003800000 */
.L_x_36036:
        /* <DEDUP_REMOVED lines=305> */
.L_x_36041:
[----:B------:R-:W0:Y:S02]  /*1530*/  LDCU.128 UR8, c[0x0][0x580] ;  /* 0x0000b000ff0877ac */ /* 0x000e240008000c00 */
[----:B0-----:R-:W-:-:S04]  /*1540*/  IADD3 R14, P0, PT, R4, UR10, RZ ;  /* 0x0000000a040e7c10 */ /* 0x001fc8000ff1e0ff */
[----:B------:R-:W-:-:S05]  /*1550*/  IADD3.X R15, PT, PT, RZ, UR11, RZ, P0, !PT ;  /* 0x0000000bff0f7c10 */ /* 0x000fca00087fe4ff */
[----:B------:R-:W2:Y:S01]  /*1560*/  LDG.E.128 R4, desc[UR6][R14.64] ;  /* 0x000000060e047981 */ /* 0x000ea2000c1e1d00 */
[----:B------:R-:W-:Y:S02]  /*1570*/  IADD3 R8, P0, PT, R9, UR8, RZ ;  /* 0x0000000809087c10 */ /* 0x000fe4000ff1e0ff */
[----:B------:R-:W-:-:S03]  /*1580*/  IADD3 R3, PT, PT, R3, 0x80, RZ ;  /* 0x0000008003037810 */ /* 0x000fc60007ffe0ff */
[----:B------:R-:W-:Y:S01]  /*1590*/  IMAD.X R9, RZ, RZ, UR9, P0 ;  /* 0x00000009ff097e24 */ /* 0x000fe200080e06ff */
[-C--:B--2---:R-:W-:Y:S02]  /*15a0*/  DMUL R12, R4, R6.reuse ;  /* 0x00000006040c7228 */ /* 0x084fe40000000000 */
[----:B------:R-:W-:-:S06]  /*15b0*/  DMUL R10, R6, R6 ;  /* 0x00000006060a7228 */ /* 0x000fcc0000000000 */
[C---:B------:R-:W-:Y:S02]  /*15c0*/  DFMA R6, R4.reuse, R6, R12 ;  /* 0x000000060406722b */ /* 0x040fe4000000000c */
[----:B------:R-:W-:-:S07]  /*15d0*/  DFMA R4, R4, R4, -R10 ;  /* 0x000000040404722b */ /* 0x000fce000000080a */
[----:B------:R0:W-:Y:S04]  /*15e0*/  STG.E.128 desc[UR6][R8.64], R4 ;  /* 0x0000000408007986 */ /* 0x0001e8000c101d06 */
.L_x_36040:
[----:B------:R-:W-:Y:S05]  /*15f0*/  BSYNC.RECONVERGENT B0 ;  /* 0x0000000000007941 */ /* 0x000fea0003800200 */
.L_x_36039:
        /* <DEDUP_REMOVED lines=300> */
.L_x_36042:
[----:B------:R-:W0:Y:S02]  /*28c0*/  LDCU.128 UR8, c[0x0][0x580] ;  /* 0x0000b000ff0877ac */ /* 0x000e240008000c00 */
[----:B0-----:R-:W-:-:S04]  /*28d0*/  IADD3 R12, P0, PT, R2, UR10, RZ ;  /* 0x0000000a020c7c10 */ /* 0x001fc8000ff1e0ff */
[----:B------:R-:W-:-:S05]  /*28e0*/  IADD3.X R13, PT, PT, RZ, UR11, RZ, P0, !PT ;  /* 0x0000000bff0d7c10 */ /* 0x000fca00087fe4ff */
[----:B------:R-:W2:Y:S01]  /*28f0*/  LDG.E.128 R4, desc[UR6][R12.64] ;  /* 0x000000060c047981 */ /* 0x000ea2000c1e1d00 */
[----:B------:R-:W-:-:S04]  /*2900*/  IADD3 R2, P0, PT, R3, UR8, RZ ;  /* 0x0000000803027c10 */ /* 0x000fc8000ff1e0ff */
[----:B------:R-:W-:Y:S01]  /*2910*/  IADD3.X R3, PT, PT, RZ, UR9, RZ, P0, !PT ;  /* 0x00000009ff037c10 */ /* 0x000fe200087fe4ff */
[-C--:B--2---:R-:W-:Y:S02]  /*2920*/  DMUL R10, R4, R6.reuse ;  /* 0x00000006040a7228 */ /* 0x084fe40000000000 */
[----:B------:R-:W-:-:S06]  /*2930*/  DMUL R8, R6, R6 ;  /* 0x0000000606087228 */ /* 0x000fcc0000000000 */
[C---:B------:R-:W-:Y:S02]  /*2940*/  DFMA R6, R4.reuse, R6, R10 ;  /* 0x000000060406722b */ /* 0x040fe4000000000a */
[----:B------:R-:W-:-:S07]  /*2950*/  DFMA R4, R4, R4, -R8 ;  /* 0x000000040404722b */ /* 0x000fce0000000808 */
[----:B------:R-:W-:Y:S01]  /*2960*/  STG.E.128 desc[UR6][R2.64], R4 ;  /* 0x0000000402007986 */ /* 0x000fe2000c101d06 */
[----:B------:R-:W-:Y:S05]  /*2970*/  EXIT ;  /* 0x000000000000794d */ /* 0x000fea0003800000 */
.L_x_36043:
        /* <DEDUP_REMOVED lines=16> */
.L_x_68694:


//--------------------- .text._ZN2at6native27unrolled_elementwise_kernelIZZZNS0_50_GLOBAL__N__2680c7bb_12_PowKernel_cu_7dd49032_300324pow_tensor_scalar_kernelERNS_18TensorIteratorBaseERKN3c106ScalarEENKUlvE_clEvENKUlvE_clEvEUlNS5_7complexIdEEE_St5arrayIPcLm2EELi4E23TrivialOffsetCalculatorILi1EjESI_NS0_6memory15LoadWithoutCastENSJ_16StoreWithoutCastEEEviT_T0_T2_T3_T4_T5_ --------------------------
	.section	.text._ZN2at6native27unrolled_elementwise_kernelIZZZNS0_50_GLOBAL__N__2680c7bb_12_PowKernel_cu_7dd49032_300324pow_tensor_scalar_kernelERNS_18TensorIteratorBaseERKN3c106ScalarEENKUlvE_clEvENKUlvE_clEvEUlNS5_7complexIdEEE_St5arrayIPcLm2EELi4E23TrivialOffsetCalculatorILi1EjESI_NS0_6memory15LoadWithoutCastENSJ_16StoreWithoutCastEEEviT_T0_T2_T3_T4_T5_,"ax",@progbits
	.align	128
        .global         _ZN2at6native27unrolled_elementwise_kernelIZZZNS0_50_GLOBAL__N__2680c7bb_12_PowKernel_cu_7dd49032_300324pow_tensor_scalar_kernelERNS_18TensorIteratorBaseERKN3c106ScalarEENKUlvE_clEvENKUlvE_clEvEUlNS5_7complexIdEEE_St5arrayIPcLm2EELi4E23TrivialOffsetCalculatorILi1EjESI_NS0_6memory15LoadWithoutCastENSJ_16StoreWithoutCastEEEviT_T0_T2_T3_T4_T5_
        .type           _ZN2at6native27unrolled_elementwise_kernelIZZZNS0_50_GLOBAL__N__2680c7bb_12_PowKernel_cu_7dd49032_300324pow_tensor_scalar_kernelERNS_18TensorIteratorBaseERKN3c106ScalarEENKUlvE_clEvENKUlvE_clEvEUlNS5_7complexIdEEE_St5arrayIPcLm2EELi4E23TrivialOffsetCalculatorILi1EjESI_NS0_6memory15LoadWithoutCastENSJ_16StoreWithoutCastEEEviT_T0_T2_T3_T4_T5_,@function
        .size           _ZN2at6native27unrolled_elementwise_kernelIZZZNS0_50_GLOBAL__N__2680c7bb_12_PowKernel_cu_7dd49032_300324pow_tensor_scalar_kernelERNS_18TensorIteratorBaseERKN3c106ScalarEENKUlvE_clEvENKUlvE_clEvEUlNS5_7complexIdEEE_St5arrayIPcLm2EELi4E23TrivialOffsetCalculatorILi1EjESI_NS0_6memory15LoadWithoutCastENSJ_16StoreWithoutCastEEEviT_T0_T2_T3_T4_T5_,(.L_x_68695 - _ZN2at6native27unrolled_elementwise_kernelIZZZNS0_50_GLOBAL__N__2680c7bb_12_PowKernel_cu_7dd49032_300324pow_tensor_scalar_kernelERNS_18TensorIteratorBaseERKN3c106ScalarEENKUlvE_clEvENKUlvE_clEvEUlNS5_7complexIdEEE_St5arrayIPcLm2EELi4E23TrivialOffsetCalculatorILi1EjESI_NS0_6memory15LoadWithoutCastENSJ_16StoreWithoutCastEEEviT_T0_T2_T3_T4_T5_)
        .other          _ZN2at6native27unrolled_elementwise_kernelIZZZNS0_50_GLOBAL__N__2680c7bb_12_PowKernel_cu_7dd49032_300324pow_tensor_scalar_kernelERNS_18TensorIteratorBaseERKN3c106ScalarEENKUlvE_clEvENKUlvE_clEvEUlNS5_7complexIdEEE_St5arrayIPcLm2EELi4E23TrivialOffsetCalculatorILi1EjESI_NS0_6memory15LoadWithoutCastENSJ_16StoreWithoutCastEEEviT_T0_T2_T3_T4_T5_,@"STO_CUDA_ENTRY STV_DEFAULT"
_ZN2at6native27unrolled_elementwise_kernelIZZZNS0_50_GLOBAL__N__2680c7bb_12_PowKernel_cu_7dd49032_300324pow_tensor_scalar_kernelERNS_18TensorIteratorBaseERKN3c106ScalarEENKUlvE_clEvENKUlvE_clEvEUlNS5_7complexIdEEE_St5arrayIPcLm2EELi4E23TrivialOffsetCalculatorILi1EjESI_NS0_6memory15LoadWithoutCastENSJ_16StoreWithoutCastEEEviT_T0_T2_T3_T4_T5_:
.text._ZN2at6native27unrolled_elementwise_kernelIZZZNS0_50_GLOBAL__N__2680c7bb_12_PowKernel_cu_7dd49032_300324pow_tensor_scalar_kernelERNS_18TensorIteratorBaseERKN3c106ScalarEENKUlvE_clEvENKUlvE_clEvEUlNS5_7complexIdEEE_St5arrayIPcLm2EELi4E23TrivialOffsetCalculatorILi1EjESI_NS0_6memory15LoadWithoutCastENSJ_16StoreWithoutCastEEEviT_T0_T2_T3_T4_T5_:
[----:B------:R-:W-:Y:S01]  /*0000*/  LDC R1, c[0x0][0x37c] ;  /* 0x0000df00ff017b82 */ /* 0x000fe20000000800 */
[----:B------:R-:W0:Y:S07]  /*0010*/  S2R R2, SR_CTAID.X ;  /* 0x0000000000027919 */ /* 0x000e2e0000002500 */
[----:B------:R-:W0:Y:S01]  /*0020*/  LDC R3, c[0x0][0x380] ;  /* 0x0000e000ff037b82 */ /* 0x000e220000000800 */
[----:B------:R-:W1:Y:S01]  /*0030*/  LDCU.64 UR4, c[0x0][0x358] ;  /* 0x00006b00ff0477ac */ /* 0x000e620008000a00 */
[----:B------:R-:W-:Y:S01]  /*0040*/  CS2R R6, SRZ ;  /* 0x0000000000067805 */ /* 0x000fe2000001ff00 */
        /* <DEDUP_REMOVED lines=12> */
[----:B0-----:R-:W-:Y:S01]  /*0110*/  @!P0 IMAD.WIDE.U32 R10, R5, 0x10, R10 ;  /* 0x00000010050a8825 */ /* 0x001fe200078e000a */
[----:B------:R-:W-:-:S06]  /*0120*/  CS2R R4, SRZ ;  /* 0x0000000000047805 */ /* 0x000fcc000001ff00 */
[----:B-1----:R0:W3:Y:S01]  /*0130*/  @!P0 LDG.E.128 R4, desc[UR4][R10.64] ;  /* 0x000000040a048981 */ /* 0x0020e2000c1e1d00 */
[----:B------:R-:W-:Y:S02]  /*0140*/  CS2R R22, SRZ ;  /* 0x0000000000167805 */ /* 0x000fe4000001ff00 */
[----:B------:R-:W-:Y:S02]  /*0150*/  CS2R R20, SRZ ;  /* 0x0000000000147805 */ /* 0x000fe4000001ff00 */
[----:B------:R-:W1:Y:S01]  /*0160*/  @!P2 LDC.64 R12, c[0x0][0x398] ;  /* 0x0000e600ff0cab82 */ /* 0x000e620000000a00 */
[----:B--2---:R-:W-:-:S05]  /*0170*/  @!P1 IMAD.WIDE.U32 R16, R15, 0x10, R16 ;  /* 0x000000100f109825 */ /* 0x004fca00078e0010 */
[----:B------:R-:W2:Y:S01]  /*0180*/  @!P1 LDG.E.128 R20, desc[UR4][R16.64] ;  /* 0x0000000410149981 */ /* 0x000ea2000c1e1d00 */
[----:B------:R-:W-:Y:S01]  /*0190*/  @!P2 IMAD R19, R2, 0x200, R9 ;  /* 0x000002000213a824 */ /* 0x000fe200078e0209 */
[----:B------:R-:W-:-:S03]  /*01a0*/  CS2R R14, SRZ ;  /* 0x00000000000e7805 */ /* 0x000fc6000001ff00 */
[----:B-1----:R-:W-:Y:S01]  /*01b0*/  @!P2 IMAD.WIDE.U32 R18, R19, 0x10, R12 ;  /* 0x000000101312a825 */ /* 0x002fe200078e000c */
[----:B------:R-:W-:-:S06]  /*01c0*/  CS2R R12, SRZ ;  /* 0x00000000000c7805 */ /* 0x000fcc000001ff00 */
[----:B------:R1:W4:Y:S01]  /*01d0*/  @!P2 LDG.E.128 R12, desc[UR4][R18.64] ;  /* 0x00000004120ca981 */ /* 0x000322000c1e1d00 */
[----:B------:R-:W-:Y:S01]  /*01e0*/  @!P2 VIADD R9, R9, 0x80 ;  /* 0x000000800909a836 */ /* 0x000fe20000000000 */
[----:B0-----:R-:W-:-:S04]  /*01f0*/  CS2R R10, SRZ ;  /* 0x00000000000a7805 */ /* 0x001fc8000001ff00 */
[----:B------:R-:W-:-:S13]  /*0200*/  ISETP.GE.AND P0, PT, R9, R24, PT ;  /* 0x000000180900720c */ /* 0x000fda0003f06270 */
[----:B------:R-:W0:Y:S01]  /*0210*/  @!P0 LDC.64 R26, c[0x0][0x398] ;  /* 0x0000e600ff1a8b82 */ /* 0x000e220000000a00 */
[----:B------:R-:W-:Y:S02]  /*0220*/  @!P0 IMAD R9, R2, 0x200, R9 ;  /* 0x0000020002098824 */ /* 0x000fe400078e0209 */
[----:B------:R-:W-:Y:S02]  /*0230*/  VIADD R0, R3, 0x80 ;  /* 0x0000008003007836 */ /* 0x000fe40000000000 */
[----:B0-----:R-:W-:Y:S01]  /*0240*/  @!P0 IMAD.WIDE.U32 R26, R9, 0x10, R26 ;  /* 0x00000010091a8825 */ /* 0x001fe200078e001a */
[----:B------:R-:W-:-:S06]  /*0250*/  CS2R R8, SRZ ;  /* 0x0000000000087805 */ /* 0x000fcc000001ff00 */
[----:B------:R0:W5:Y:S01]  /*0260*/  @!P0 LDG.E.128 R8, desc[UR4][R26.64] ;  /* 0x000000041a088981 */ /* 0x000162000c1e1d00 */
[-C--:B------:R-:W-:Y:S02]  /*0270*/  ISETP.GE.AND P0, PT, R3, R24.reuse, PT ;  /* 0x000000180300720c */ /* 0x080fe40003f06270 */
[----:B-1----:R-:W-:Y:S02]  /*0280*/  CS2R R18, SRZ ;  /* 0x0000000000127805 */ /* 0x002fe4000001ff00 */
[----:B------:R-:W-:Y:S01]  /*0290*/  ISETP.GE.AND P1, PT, R0, R24, PT ;  /* 0x000000180000720c */ /* 0x000fe20003f26270 */
[----:B------:R-:W-:Y:S08]  /*02a0*/  BSSY.RECONVERGENT B0, `(.L_x_36044) ;  /* 0x0000026000007945 */ /* 0x000ff00003800200 */
[----:B0-----:R-:W0:Y:S01]  /*02b0*/  @!P0 LDC.64 R26, c[0x0][0x390] ;  /* 0x0000e400ff1a8b82 */ /* 0x001e220000000a00 */
[----:B---3--:R-:W-:-:S08]  /*02c0*/  @!P0 DMUL R16, R4, R6 ;  /* 0x0000000604108228 */ /* 0x008fd00000000000 */
[-C--:B------:R-:W-:Y:S02]  /*02d0*/  @!P0 DFMA R18, R4, R6.reuse, R16 ;  /* 0x000000060412822b */ /* 0x080fe40000000010 */
[----:B------:R-:W-:Y:S01]  /*02e0*/  @!P0 DMUL R6, R6, R6 ;  /* 0x0000000606068228 */ /* 0x000fe20000000000 */
[----:B------:R-:W-:-:S07]  /*02f0*/  CS2R R16, SRZ ;  /* 0x0000000000107805 */ /* 0x000fce000001ff00 */
[----:B------:R-:W-:Y:S01]  /*0300*/  @!P0 DFMA R16, R4, R4, -R6 ;  /* 0x000000040410822b */ /* 0x000fe20000000806 */
[----:B------:R-:W-:Y:S01]  /*0310*/  VIADD R7, R3, 0x100 ;  /* 0x0000010003077836 */ /* 0x000fe20000000000 */
[----:B--2---:R-:W-:-:S04]  /*0320*/  @!P1 DMUL R4, R20, R22 ;  /* 0x0000001614049228 */ /* 0x004fc80000000000 */
[----:B------:R-:W-:Y:S02]  /*0330*/  ISETP.GE.AND P2, PT, R7, R24, PT ;  /* 0x000000180700720c */ /* 0x000fe40003f46270 */
[----:B------:R-:W-:Y:S02]  /*0340*/  CS2R R6, SRZ ;  /* 0x0000000000067805 */ /* 0x000fe4000001ff00 */
[-C--:B------:R-:W-:Y:S02]  /*0350*/  @!P1 DFMA R6, R20, R22.reuse, R4 ;  /* 0x000000161406922b */ /* 0x080fe40000000004 */
[----:B------:R-:W-:Y:S01]  /*0360*/  @!P1 DMUL R22, R22, R22 ;  /* 0x0000001616169228 */ /* 0x000fe20000000000 */
[----:B------:R-:W-:-:S07]  /*0370*/  CS2R R4, SRZ ;  /* 0x0000000000047805 */ /* 0x000fce000001ff00 */
[----:B------:R-:W-:Y:S02]  /*0380*/  @!P1 DFMA R4, R20, R20, -R22 ;  /* 0x000000141404922b */ /* 0x000fe40000000816 */
[----:B----4-:R-:W-:Y:S01]  /*0390*/  @!P2 DMUL R20, R12, R14 ;  /* 0x0000000e0c14a228 */ /* 0x010fe20000000000 */
[----:B------:R-:W-:-:S07]  /*03a0*/  CS2R R22, SRZ ;  /* 0x0000000000167805 */ /* 0x000fce000001ff00 */
[-C--:B------:R-:W-:Y:S02]  /*03b0*/  @!P2 DFMA R22, R12, R14.reuse, R20 ;  /* 0x0000000e0c16a22b */ /* 0x080fe40000000014 */
[----:B------:R-:W-:Y:S01]  /*03c0*/  @!P2 DMUL R14, R14, R14 ;  /* 0x0000000e0e0ea228 */ /* 0x000fe20000000000 */
[----:B------:R-:W-:-:S07]  /*03d0*/  CS2R R20, SRZ ;  /* 0x0000000000147805 */ /* 0x000fce000001ff00 */
[----:B------:R-:W-:Y:S01]  /*03e0*/  @!P2 DFMA R20, R12, R12, -R14 ;  /* 0x0000000c0c14a22b */ /* 0x000fe2000000080e */
[----:B------:R-:W-:Y:S02]  /*03f0*/  @!P0 IMAD R15, R2, 0x200, R3 ;  /* 0x00000200020f8824 */ /* 0x000fe400078e0203 */
[----:B------:R-:W-:Y:S02]  /*0400*/  VIADD R13, R3, 0x180 ;  /* 0x00000180030d7836 */ /* 0x000fe40000000000 */
[----:B0-----:R-:W-:-:S04]  /*0410*/  @!P0 IMAD.WIDE.U32 R26, R15, 0x10, R26 ;  /* 0x000000100f1a8825 */ /* 0x001fc800078e001a */
[----:B------:R-:W-:Y:S01]  /*0420*/  @!P0 IMAD.MOV.U32 R3, RZ, RZ, R0 ;  /* 0x000000ffff038224 */ /* 0x000fe200078e0000 */
[----:B------:R0:W-:Y:S04]  /*0430*/  @!P0 STG.E.128 desc[UR4][R26.64], R16 ;  /* 0x000000101a008986 */ /* 0x0001e8000c101d04 */
[----:B------:R-:W-:-:S13]  /*0440*/  ISETP.GE.AND P1, PT, R3, R24, PT ;  /* 0x000000180300720c */ /* 0x000fda0003f26270 */
[----:B------:R-:W-:Y:S05]  /*0450*/  @P1 BRA `(.L_x_36045) ;  /* 0x0000000000281947 */ /* 0x000fea0003800000 */
[----:B------:R-:W1:Y:S01]  /*0460*/  LDC.64 R14, c[0x0][0x390] ;  /* 0x0000e400ff0e7b82 */ /* 0x000e620000000a00 */
[----:B0-----:R-:W-:Y:S02]  /*0470*/  IMAD R17, R2, 0x200, R3 ;  /* 0x0000020002117824 */ /* 0x001fe400078e0203 */
[----:B------:R-:W-:-:S05]  /*0480*/  VIADD R3, R3, 0x80 ;  /* 0x0000008003037836 */ /* 0x000fca0000000000 */
[----:B------:R-:W-:-:S13]  /*0490*/  ISETP.GE.AND P0, PT, R3, R24, PT ;  /* 0x000000180300720c */ /* 0x000fda0003f06270 */
[----:B------:R-:W-:Y:S02]  /*04a0*/  @!P0 IMAD R19, R2, 0x200, R3 ;  /* 0x0000020002138824 */ /* 0x000fe400078e0203 */
[----:B------:R-:W-:Y:S02]  /*04b0*/  @!P0 VIADD R3, R3, 0x80 ;  /* 0x0000008003038836 */ /* 0x000fe40000000000 */
[----:B-1----:R-:W-:-:S04]  /*04c0*/  IMAD.WIDE.U32 R16, R17, 0x10, R14 ;  /* 0x0000001011107825 */ /* 0x002fc800078e000e */
[----:B------:R-:W-:Y:S01]  /*04d0*/  @!P0 IMAD.WIDE.U32 R14, R19, 0x10, R14 ;  /* 0x00000010130e8825 */ /* 0x000fe200078e000e */
[----:B------:R1:W-:Y:S04]  /*04e0*/  STG.E.128 desc[UR4][R16.64], R4 ;  /* 0x0000000410007986 */ /* 0x0003e8000c101d04 */
[----:B------:R1:W-:Y:S02]  /*04f0*/  @!P0 STG.E.128 desc[UR4][R14.64], R20 ;  /* 0x000000140e008986 */ /* 0x0003e4000c101d04 */
.L_x_36045:
[----:B------:R-:W-:Y:S05]  /*0500*/  BSYNC.RECONVERGENT B0 ;  /* 0x0000000000007941 */ /* 0x000fea0003800200 */
.L_x_36044:
[-C--:B------:R-:W-:Y:S02]  /*0510*/  ISETP.GE.AND P1, PT, R3, R24.reuse, PT ;  /* 0x000000180300720c */ /* 0x080fe40003f26270 */
[----:B------:R-:W-:-:S11]  /*0520*/  ISETP.GE.AND P0, PT, R13, R24, PT ;  /* 0x000000180d00720c */ /* 0x000fd60003f06270 */
[----:B------:R-:W-:Y:S05]  /*0530*/  @P1 EXIT ;  /* 0x000000000000194d */ /* 0x000fea0003800000 */
[----:B01----:R-:W0:Y:S01]  /*0540*/  LDC.64 R16, c[0x0][0x390] ;  /* 0x0000e400ff107b82 */ /* 0x003e220000000a00 */
[-C--:B-----5:R-:W-:Y:S01]  /*0550*/  @!P0 DMUL R14, R8, R10.reuse ;  /* 0x0000000a080e8228 */ /* 0x0a0fe20000000000 */
[----:B------:R-:W-:Y:S01]  /*0560*/  IMAD R3, R2, 0x200, R3 ;  /* 0x0000020002037824 */ /* 0x000fe200078e0203 */
[----:B------:R-:W-:Y:S01]  /*0570*/  @!P0 DMUL R12, R10, R10 ;  /* 0x0000000a0a0c8228 */ /* 0x000fe20000000000 */
[----:B------:R-:W-:Y:S02]  /*0580*/  CS2R R6, SRZ ;  /* 0x0000000000067805 */ /* 0x000fe4000001ff00 */
[----:B------:R-:W-:-:S03]  /*0590*/  CS2R R4, SRZ ;  /* 0x0000000000047805 */ /* 0x000fc6000001ff00 */
[C---:B------:R-:W-:Y:S02]  /*05a0*/  @!P0 DFMA R6, R8.reuse, R10, R14 ;  /* 0x0000000a0806822b */ /* 0x040fe4000000000e */
[----:B------:R-:W-:Y:S01]  /*05b0*/  @!P0 DFMA R4, R8, R8, -R12 ;  /* 0x000000080804822b */ /* 0x000fe2000000080c */
[----:B0-----:R-:W-:-:S06]  /*05c0*/  IMAD.WIDE.U32 R2, R3, 0x10, R16 ;  /* 0x0000001003027825 */ /* 0x001fcc00078e0010 */
[----:B------:R-:W-:Y:S01]  /*05d0*/  STG.E.128 desc[UR4][R2.64], R4 ;  /* 0x0000000402007986 */ /* 0x000fe2000c101d04 */
[----:B------:R-:W-:Y:S05]  /*05e0*/  EXIT ;  /* 0x000000000000794d */ /* 0x000fea0003800000 */
.L_x_36046:
        /* <DEDUP_REMOVED lines=9> */
.L_x_68695:


//--------------------- .text._ZN2at6native29vectorized_elementwise_kernelILi2EZZZNS0_50_GLOBAL__N__2680c7bb_12_PowKernel_cu_7dd49032_300324pow_tensor_scalar_kernelERNS_18TensorIteratorBaseERKN3c106ScalarEENKUlvE_clEvENKUlvE_clEvEUlNS5_7complexIdEEE_St5arrayIPcLm2EEEEviT0_T1_ --------------------------
	.section	.text._ZN2at6native29vectorized_elementwise_kernelILi2EZZZNS0_50_GLOBAL__N__2680c7bb_12_PowKernel_cu_7dd49032_300324pow_tensor_scalar_kernelERNS_18TensorIteratorBaseERKN3c106ScalarEENKUlvE_clEvENKUlvE_clEvEUlNS5_7complexIdEEE_St5arrayIPcLm2EEEEviT0_T1_,"ax",@progbits
	.align	128
        .global         _ZN2at6native29vectorized_elementwise_kernelILi2EZZZNS0_50_GLOBAL__N__2680c7bb_12_PowKernel_cu_7dd49032_300324pow_tensor_scalar_kernelERNS_18TensorIteratorBaseERKN3c106ScalarEENKUlvE_clEvENKUlvE_clEvEUlNS5_7complexIdEEE_St5arrayIPcLm2EEEEviT0_T1_
        .type           _ZN2at6native29vectorized_elementwise_kernelILi2EZZZNS0_50_GLOBAL__N__2680c7bb_12_PowKernel_cu_7dd49032_300324pow_tensor_scalar_kernelERNS_18TensorIteratorBaseERKN3c106ScalarEENKUlvE_clEvENKUlvE_clEvEUlNS5_7complexIdEEE_St5arrayIPcLm2EEEEviT0_T1_,@function
        .size           _ZN2at6native29vectorized_elementwise_kernelILi2EZZZNS0_50_GLOBAL__N__2680c7bb_12_PowKernel_cu_7dd49032_300324pow_tensor_scalar_kernelERNS_18TensorIteratorBaseERKN3c106ScalarEENKUlvE_clEvENKUlvE_clEvEUlNS5_7complexIdEEE_St5arrayIPcLm2EEEEviT0_T1_,(.L_x_68696 - _ZN2at6native29vectorized_elementwise_kernelILi2EZZZNS0_50_GLOBAL__N__2680c7bb_12_PowKernel_cu_7dd49032_300324pow_tensor_scalar_kernelERNS_18TensorIteratorBaseERKN3c106ScalarEENKUlvE_clEvENKUlvE_clEvEUlNS5_7complexIdEEE_St5arrayIPcLm2EEEEviT0_T1_)
        .other          _ZN2at6native29vectorized_elementwise_kernelILi2EZZZNS0_50_GLOBAL__N__2680c7bb_12_PowKernel_cu_7dd49032_300324pow_tensor_scalar_kernelERNS_18TensorIteratorBaseERKN3c106ScalarEENKUlvE_clEvENKUlvE_clEvEUlNS5_7complexIdEEE_St5arrayIPcLm2EEEEviT0_T1_,@"STO_CUDA_ENTRY STV_DEFAULT"
_ZN2at6native29vectorized_elementwise_kernelILi2EZZZNS0_50_GLOBAL__N__2680c7bb_12_PowKernel_cu_7dd49032_300324pow_tensor_scalar_kernelERNS_18TensorIteratorBaseERKN3c106ScalarEENKUlvE_clEvENKUlvE_clEvEUlNS5_7complexIdEEE_St5arrayIPcLm2EEEEviT0_T1_:
.text._ZN2at6native29vectorized_elementwise_kernelILi2EZZZNS0_50_GLOBAL__N__2680c7bb_12_PowKernel_cu_7dd49032_300324pow_tensor_scalar_kernelERNS_18TensorIteratorBaseERKN3c106ScalarEENKUlvE_clEvENKUlvE_clEvEUlNS5_7complexIdEEE_St5arrayIPcLm2EEEEviT0_T1_:
[----:B------:R-:W-:Y:S01]  /*0000*/  LDC R1, c[0x0][0x37c] ;  /* 0x0000df00ff017b82 */ /* 0x000fe20000000800 */
[----:B------:R-:W0:Y:S07]  /*0010*/  S2R R2, SR_CTAID.X ;  /* 0x0000000000027919 */ /* 0x000e2e0000002500 */
[----:B------:R-:W0:Y:S01]  /*0020*/  LDC R3, c[0x0][0x380] ;  /* 0x0000e000ff037b82 */ /* 0x000e220000000800 */
[----:B------:R-:W1:Y:S01]  /*0030*/  LDCU.64 UR4, c[0x0][0x358] ;  /* 0x00006b00ff0477ac */ /* 0x000e620008000a00 */
[----:B0-----:R-:W-:-:S05]  /*0040*/  IMAD R40, R2, -0x400, R3 ;  /* 0xfffffc0002287824 */ /* 0x001fca00078e0203 */
[----:B------:R-:W-:-:S13]  /*0050*/  ISETP.GT.U32.AND P0, PT, R40, 0x3ff, PT ;  /* 0x000003ff2800780c */ /* 0x000fda0003f04070 */
[----:B-1----:R-:W-:Y:S05]  /*0060*/  @P0 BRA `(.L_x_36047) ;  /* 0x0000000800f00947 */ /* 0x002fea0003800000 */
[----:B------:R-:W0:Y:S01]  /*0070*/  S2R R0, SR_TID.X ;  /* 0x0000000000007919 */ /* 0x000e220000002100 */
[----:B------:R-:W-:Y:S02]  /*0080*/  CS2R R14, SRZ ;  /* 0x00000000000e7805 */ /* 0x000fe4000001ff00 */
[----:B------:R-:W-:Y:S02]  /*0090*/  CS2R R12, SRZ ;  /* 0x00000000000c7805 */ /* 0x000fe4000001ff00 */
[----:B0-----:R-:W-:Y:S01]  /*00a0*/  ISETP.GE.U32.AND P0, PT, R0, R40, PT ;  /* 0x000000280000720c */ /* 0x001fe20003f06070 */
[----:B------:R-:W-:-:S12]  /*00b0*/  IMAD.MOV.U32 R3, RZ, RZ, R0 ;  /* 0x000000ffff037224 */ /* 0x000fd800078e0000 */
[----:B------:R-:W-:Y:S01]  /*00c0*/  @!P0 IMAD R9, R2, 0x400, R3 ;  /* 0x0000040002098824 */ /* 0x000fe200078e0203 */
[----:B------:R-:W0:Y:S01]  /*00d0*/  @!P0 LDC.64 R4, c[0x0][0x398] ;  /* 0x0000e600ff048b82 */ /* 0x000e220000000a00 */
[----:B------:R-:W-:-:S05]  /*00e0*/  @!P0 VIADD R3, R3, 0x80 ;  /* 0x0000008003038836 */ /* 0x000fca0000000000 */
[----:B------:R-:W-:-:S13]  /*00f0*/  ISETP.GE.U32.AND P2, PT, R3, R40, PT ;  /* 0x000000280300720c */ /* 0x000fda0003f46070 */
[----:B------:R-:W-:Y:S01]  /*0100*/  @!P2 IMAD R17, R2, 0x400, R3 ;  /* 0x000004000211a824 */ /* 0x000fe200078e0203 */
[----:B------:R-:W1:Y:S01]  /*0110*/  @!P2 LDC.64 R6, c[0x0][0x398] ;  /* 0x0000e600ff06ab82 */ /* 0x000e620000000a00 */
[----:B------:R-:W-:Y:S02]  /*0120*/  @!P2 VIADD R3, R3, 0x80 ;  /* 0x000000800303a836 */ /* 0x000fe40000000000 */
[----:B0-----:R-:W-:-:S03]  /*0130*/  @!P0 IMAD.WIDE.U32 R4, R9, 0x10, R4 ;  /* 0x0000001009048825 */ /* 0x001fc600078e0004 */
[----:B------:R-:W-:Y:S02]  /*0140*/  ISETP.GE.U32.AND P3, PT, R3, R40, PT ;  /* 0x000000280300720c */ /* 0x000fe40003f66070 */
[----:B------:R0:W2:Y:S01]  /*0150*/  @!P0 LDG.E.128 R12, desc[UR4][R4.64] ;  /* 0x00000004040c8981 */ /* 0x0000a2000c1e1d00 */
[----:B------:R-:W-:Y:S02]  /*0160*/  CS2R R10, SRZ ;  /* 0x00000000000a7805 */ /* 0x000fe4000001ff00 */
[----:B------:R-:W-:-:S08]  /*0170*/  CS2R R8, SRZ ;  /* 0x0000000000087805 */ /* 0x000fd0000001ff00 */
[----:B------:R-:W3:Y:S01]  /*0180*/  @!P3 LDC.64 R18, c[0x0][0x398] ;  /* 0x0000e600ff12bb82 */ /* 0x000ee20000000a00 */
[----:B------:R-:W-:Y:S02]  /*0190*/  @!P3 IMAD R21, R2, 0x400, R3 ;  /* 0x000004000215b824 */ /* 0x000fe400078e0203 */
[----:B------:R-:W-:Y:S02]  /*01a0*/  @!P3 VIADD R3, R3, 0x80 ;  /* 0x000000800303b836 */ /* 0x000fe40000000000 */
[----:B-1----:R-:W-:-:S03]  /*01b0*/  @!P2 IMAD.WIDE.U32 R16, R17, 0x10, R6 ;  /* 0x000000101110a825 */ /* 0x002fc600078e0006 */
[----:B------:R-:W-:Y:S02]  /*01c0*/  ISETP.GE.U32.AND P1, PT, R3, R40, PT ;  /* 0x000000280300720c */ /* 0x000fe40003f26070 */
[----:B------:R1:W4:Y:S01]  /*01d0*/  @!P2 LDG.E.128 R8, desc[UR4][R16.64] ;  /* 0x000000041008a981 */ /* 0x000322000c1e1d00 */
[----:B------:R-:W-:Y:S02]  /*01e0*/  CS2R R6, SRZ ;  /* 0x0000000000067805 */ /* 0x000fe4000001ff00 */
[----:B0-----:R-:W-:-:S08]  /*01f0*/  CS2R R4, SRZ ;  /* 0x0000000000047805 */ /* 0x001fd0000001ff00 */
[----:B------:R-:W-:Y:S02]  /*0200*/  @!P1 IMAD R23, R2, 0x400, R3 ;  /* 0x0000040002179824 */ /* 0x000fe400078e0203 */
[----:B------:R-:W-:Y:S02]  /*0210*/  @!P1 VIADD R3, R3, 0x80 ;  /* 0x0000008003039836 */ /* 0x000fe40000000000 */
[----:B---3--:R-:W-:Y:S02]  /*0220*/  @!P3 IMAD.WIDE.U32 R20, R21, 0x10, R18 ;  /* 0x000000101514b825 */ /* 0x008fe400078e0012 */
[----:B------:R-:W0:Y:S01]  /*0230*/  @!P1 LDC.64 R18, c[0x0][0x398] ;  /* 0x0000e600ff129b82 */ /* 0x000e220000000a00 */
[----:B------:R-:W-:Y:S02]  /*0240*/  ISETP.GE.U32.AND P2, PT, R3, R40, PT ;  /* 0x000000280300720c */ /* 0x000fe40003f46070 */
[----:B------:R3:W5:Y:S01]  /*0250*/  @!P3 LDG.E.128 R4, desc[UR4][R20.64] ;  /* 0x000000041404b981 */ /* 0x000762000c1e1d00 */
[----:B------:R-:W-:-:S02]  /*0260*/  CS2R R38, SRZ ;  /* 0x0000000000267805 */ /* 0x000fc4000001ff00 */
[----:B------:R-:W-:-:S08]  /*0270*/  CS2R R36, SRZ ;  /* 0x0000000000247805 */ /* 0x000fd0000001ff00 */
[----:B------:R-:W3:Y:S01]  /*0280*/  @!P2 LDC.64 R24, c[0x0][0x398] ;  /* 0x0000e600ff18ab82 */ /* 0x000ee20000000a00 */
[----:B-1----:R-:W-:Y:S01]  /*0290*/  @!P2 IMAD R17, R2, 0x400, R3 ;  /* 0x000004000211a824 */ /* 0x002fe200078e0203 */
[----:B------:R-:W-:-:S04]  /*02a0*/  @!P2 IADD3 R3, PT, PT, R3, 0x80, RZ ;  /* 0x000000800303a810 */ /* 0x000fc80007ffe0ff */
[----:B------:R-:W-:Y:S01]  /*02b0*/  ISETP.GE.U32.AND P3, PT, R3, R40, PT ;  /* 0x000000280300720c */ /* 0x000fe20003f66070 */
[----:B0-----:R-:W-:-:S05]  /*02c0*/  @!P1 IMAD.WIDE.U32 R22, R23, 0x10, R18 ;  /* 0x0000001017169825 */ /* 0x001fca00078e0012 */
[----:B------:R0:W5:Y:S01]  /*02d0*/  @!P1 LDG.E.128 R36, desc[UR4][R22.64] ;  /* 0x0000000416249981 */ /* 0x000162000c1e1d00 */
[----:B------:R-:W-:-:S06]  /*02e0*/  CS2R R18, SRZ ;  /* 0x0000000000127805 */ /* 0x000fcc000001ff00 */
[----:B------:R-:W-:Y:S01]  /*02f0*/  @!P3 IMAD R33, R2, 0x400, R3 ;  /* 0x000004000221b824 */ /* 0x000fe200078e0203 */
[----:B---3--:R-:W1:Y:S01]  /*0300*/  @!P3 LDC.64 R20, c[0x0][0x398] ;  /* 0x0000e600ff14bb82 */ /* 0x008e620000000a00 */
[----:B------:R-:W-:Y:S02]  /*0310*/  @!P3 VIADD R3, R3, 0x80 ;  /* 0x000000800303b836 */ /* 0x000fe40000000000 */
[----:B------:R-:W-:Y:S01]  /*0320*/  @!P2 IMAD.WIDE.U32 R24, R17, 0x10, R24 ;  /* 0x000000101118a825 */ /* 0x000fe200078e0018 */
[----:B------:R-:W-:Y:S02]  /*0330*/  CS2R R16, SRZ ;  /* 0x0000000000107805 */ /* 0x000fe4000001ff00 */
[----:B------:R-:W-:-:S04]  /*0340*/  ISETP.GE.U32.AND P1, PT, R3, R40, PT ;  /* 0x000000280300720c */ /* 0x000fc80003f26070 */
[----:B------:R3:W5:Y:S01]  /*0350*/  @!P2 LDG.E.128 R16, desc[UR4][R24.64] ;  /* 0x000000041810a981 */ /* 0x000762000c1e1d00 */
[----:B0-----:R-:W-:-:S08]  /*0360*/  CS2R R22, SRZ ;  /* 0x0000000000167805 */ /* 0x001fd0000001ff00 */
[----:B------:R-:W-:Y:S01]  /*0370*/  @!P1 IMAD R45, R2, 0x400, R3 ;  /* 0x00000400022d9824 */ /* 0x000fe200078e0203 */
[----:B------:R-:W0:Y:S01]  /*0380*/  @!P1 LDC.64 R26, c[0x0][0x398] ;  /* 0x0000e600ff1a9b82 */ /* 0x000e220000000a00 */
[----:B------:R-:W-:Y:S02]  /*0390*/  @!P1 VIADD R3, R3, 0x80 ;  /* 0x0000008003039836 */ /* 0x000fe40000000000 */
[----:B-1----:R-:W-:Y:S01]  /*03a0*/  @!P3 IMAD.WIDE.U32 R32, R33, 0x10, R20 ;  /* 0x000000102120b825 */ /* 0x002fe200078e0014 */
[----:B------:R-:W-:Y:S02]  /*03b0*/  CS2R R20, SRZ ;  /* 0x0000000000147805 */ /* 0x000fe4000001ff00 */
[----:B------:R-:W-:-:S04]  /*03c0*/  ISETP.GE.U32.AND P2, PT, R3, R40, PT ;  /* 0x000000280300720c */ /* 0x000fc80003f46070 */
[----:B------:R2:W5:Y:S01]  /*03d0*/  @!P3 LDG.E.128 R20, desc[UR4][R32.64] ;  /* 0x000000042014b981 */ /* 0x000562000c1e1d00 */
[----:B---3--:R-:W-:-:S08]  /*03e0*/  CS2R R24, SRZ ;  /* 0x0000000000187805 */ /* 0x008fd0000001ff00 */
[----:B------:R-:W1:Y:S01]  /*03f0*/  @!P2 LDC.64 R28, c[0x0][0x398] ;  /* 0x0000e600ff1cab82 */ /* 0x000e620000000a00 */
[----:B0-----:R-:W-:Y:S01]  /*0400*/  @!P1 IMAD.WIDE.U32 R44, R45, 0x10, R26 ;  /* 0x000000102d2c9825 */ /* 0x001fe200078e001a */
[----:B------:R-:W-:-:S06]  /*0410*/  CS2R R26, SRZ ;  /* 0x00000000001a7805 */ /* 0x000fcc000001ff00 */
[----:B------:R-:W3:Y:S01]  /*0420*/  @!P1 LDG.E.128 R24, desc[UR4][R44.64] ;  /* 0x000000042c189981 */ /* 0x000ee2000c1e1d00 */
[----:B------:R-:W-:Y:S01]  /*0430*/  @!P2 IMAD R43, R2, 0x400, R3 ;  /* 0x00000400022ba824 */ /* 0x000fe200078e0203 */
[----:B------:R-:W-:-:S03]  /*0440*/  CS2R R30, SRZ ;  /* 0x00000000001e7805 */ /* 0x000fc6000001ff00 */
[----:B-1----:R-:W-:Y:S01]  /*0450*/  @!P2 IMAD.WIDE.U32 R42, R43, 0x10, R28 ;  /* 0x000000102b2aa825 */ /* 0x002fe200078e001c */
[----:B------:R-:W-:-:S06]  /*0460*/  CS2R R28, SRZ ;  /* 0x00000000001c7805 */ /* 0x000fcc000001ff00 */
[----:B------:R-:W3:Y:S01]  /*0470*/  @!P2 LDG.E.128 R28, desc[UR4][R42.64] ;  /* 0x000000042a1ca981 */ /* 0x000ee2000c1e1d00 */
[C---:B------:R-:W-:Y:S01]  /*0480*/  VIADD R3, R0.reuse, 0x80 ;  /* 0x0000008000037836 */ /* 0x040fe20000000000 */
[----:B------:R-:W-:Y:S01]  /*0490*/  CS2R R34, SRZ ;  /* 0x0000000000227805 */ /* 0x000fe2000001ff00 */
[----:B------:R-:W-:Y:S01]  /*04a0*/  VIADD R41, R0, 0x380 ;  /* 0x0000038000297836 */ /* 0x000fe20000000000 */
[----:B------:R-:W-:Y:S04]  /*04b0*/  BSSY.RECONVERGENT B0, `(.L_x_36048) ;  /* 0x000006f000007945 */ /* 0x000fe80003800200 */
[----:B------:R-:W-:Y:S01]  /*04c0*/  BSSY.RELIABLE B1, `(.L_x_36049) ;  /* 0x0000067000017945 */ /* 0x000fe20003800100 */
[----:B------:R-:W-:Y:S01]  /*04d0*/  ISETP.GE.U32.AND P1, PT, R3, R40, PT ;  /* 0x000000280300720c */ /* 0x000fe20003f26070 */
[----:B--2---:R-:W-:-:S08]  /*04e0*/  @!P0 DMUL R32, R12, R14 ;  /* 0x0000000e0c208228 */ /* 0x004fd00000000000 */
[-C--:B------:R-:W-:Y:S02]  /*04f0*/  @!P0 DFMA R34, R12, R14.reuse, R32 ;  /* 0x0000000e0c22822b */ /* 0x080fe40000000020 */
[----:B------:R-:W-:Y:S01]  /*0500*/  @!P0 DMUL R14, R14, R14 ;  /* 0x0000000e0e0e8228 */ /* 0x000fe20000000000 */
[----:B------:R-:W-:-:S07]  /*0510*/  CS2R R32, SRZ ;  /* 0x0000000000207805 */ /* 0x000fce000001ff00 */
[----:B------:R-:W-:Y:S01]  /*0520*/  @!P0 DFMA R32, R12, R12, -R14 ;  /* 0x0000000c0c20822b */ /* 0x000fe2000000080e */
[----:B------:R-:W-:Y:S01]  /*0530*/  VIADD R15, R0, 0x100 ;  /* 0x00000100000f7836 */ /* 0x000fe20000000000 */
[----:B----4-:R-:W-:-:S04]  /*0540*/  @!P1 DMUL R12, R8, R10 ;  /* 0x0000000a080c9228 */ /* 0x010fc80000000000 */
[----:B------:R-:W-:Y:S02]  /*0550*/  ISETP.GE.U32.AND P2, PT, R15, R40, PT ;  /* 0x000000280f00720c */ /* 0x000fe40003f46070 */
[----:B------:R-:W-:Y:S02]  /*0560*/  CS2R R14, SRZ ;  /* 0x00000000000e7805 */ /* 0x000fe4000001ff00 */
[-C--:B------:R-:W-:Y:S02]  /*0570*/  @!P1 DFMA R14, R8, R10.reuse, R12 ;  /* 0x0000000a080e922b */ /* 0x080fe4000000000c */
[----:B------:R-:W-:Y:S01]  /*0580*/  @!P1 DMUL R10, R10, R10 ;  /* 0x0000000a0a0a9228 */ /* 0x000fe20000000000 */
[----:B------:R-:W-:-:S07]  /*0590*/  CS2R R12, SRZ ;  /* 0x00000000000c7805 */ /* 0x000fce000001ff00 */
[----:B------:R-:W-:Y:S02]  /*05a0*/  @!P1 DFMA R12, R8, R8, -R10 ;  /* 0x00000008080c922b */ /* 0x000fe4000000080a */
[----:B-----5:R-:W-:Y:S01]  /*05b0*/  @!P2 DMUL R8, R4, R6 ;  /* 0x000000060408a228 */ /* 0x020fe20000000000 */
[----:B------:R-:W-:-:S07]  /*05c0*/  CS2R R10, SRZ ;  /* 0x00000000000a7805 */ /* 0x000fce000001ff00 */
[-C--:B------:R-:W-:Y:S01]  /*05d0*/  @!P2 DFMA R10, R4, R6.reuse, R8 ;  /* 0x00000006040aa22b */ /* 0x080fe20000000008 */
[----:B------:R-:W-:Y:S01]  /*05e0*/  IADD3 R9, PT, PT, R0, 0x180, RZ ;  /* 0x0000018000097810 */ /* 0x000fe20007ffe0ff */
[----:B------:R-:W-:-:S03]  /*05f0*/  @!P2 DMUL R6, R6, R6 ;  /* 0x000000060606a228 */ /* 0x000fc60000000000 */
[----:B------:R-:W-:Y:S02]  /*0600*/  ISETP.GE.U32.AND P1, PT, R9, R40, PT ;  /* 0x000000280900720c */ /* 0x000fe40003f26070 */
[----:B------:R-:W-:-:S03]  /*0610*/  CS2R R8, SRZ ;  /* 0x0000000000087805 */ /* 0x000fc6000001ff00 */
[----:B------:R-:W-:Y:S01]  /*0620*/  @!P2 DFMA R8, R4, R4, -R6 ;  /* 0x000000040408a22b */ /* 0x000fe20000000806 */
[----:B------:R-:W-:-:S05]  /*0630*/  VIADD R7, R0, 0x200 ;  /* 0x0000020000077836 */ /* 0x000fca0000000000 */
[----:B------:R-:W-:Y:S02]  /*0640*/  ISETP.GE.U32.AND P2, PT, R7, R40, PT ;  /* 0x000000280700720c */ /* 0x000fe40003f46070 */
[----:B------:R-:W-:Y:S01]  /*0650*/  @!P1 DMUL R4, R36, R38 ;  /* 0x0000002624049228 */ /* 0x000fe20000000000 */
[----:B------:R-:W-:-:S07]  /*0660*/  CS2R R6, SRZ ;  /* 0x0000000000067805 */ /* 0x000fce000001ff00 */
[-C--:B------:R-:W-:Y:S02]  /*0670*/  @!P1 DFMA R6, R36, R38.reuse, R4 ;  /* 0x000000262406922b */ /* 0x080fe40000000004 */
[----:B------:R-:W-:Y:S01]  /*0680*/  @!P1 DMUL R38, R38, R38 ;  /* 0x0000002626269228 */ /* 0x000fe20000000000 */
[----:B------:R-:W-:-:S07]  /*0690*/  CS2R R4, SRZ ;  /* 0x0000000000047805 */ /* 0x000fce000001ff00 */
[----:B------:R-:W-:Y:S02]  /*06a0*/  @!P1 DFMA R4, R36, R36, -R38 ;  /* 0x000000242404922b */ /* 0x000fe40000000826 */
[----:B------:R-:W-:Y:S01]  /*06b0*/  @!P2 DMUL R36, R16, R18 ;  /* 0x000000121024a228 */ /* 0x000fe20000000000 */
[----:B------:R-:W-:-:S07]  /*06c0*/  CS2R R38, SRZ ;  /* 0x0000000000267805 */ /* 0x000fce000001ff00 */
[-C--:B------:R-:W-:Y:S01]  /*06d0*/  @!P2 DFMA R38, R16, R18.reuse, R36 ;  /* 0x000000121026a22b */ /* 0x080fe20000000024 */
[----:B------:R-:W-:Y:S01]  /*06e0*/  VIADD R37, R0, 0x280 ;  /* 0x0000028000257836 */ /* 0x000fe20000000000 */
[----:B------:R-:W-:-:S04]  /*06f0*/  @!P2 DMUL R18, R18, R18 ;  /* 0x000000121212a228 */ /* 0x000fc80000000000 */
[----:B------:R-:W-:Y:S02]  /*0700*/  ISETP.GE.U32.AND P1, PT, R37, R40, PT ;  /* 0x000000282500720c */ /* 0x000fe40003f26070 */
[----:B------:R-:W-:Y:S02]  /*0710*/  CS2R R36, SRZ ;  /* 0x0000000000247805 */ /* 0x000fe4000001ff00 */
[----:B------:R-:W-:Y:S01]  /*0720*/  @!P2 DFMA R36, R16, R16, -R18 ;  /* 0x000000101024a22b */ /* 0x000fe20000000812 */
[----:B------:R-:W-:-:S05]  /*0730*/  VIADD R19, R0, 0x300 ;  /* 0x0000030000137836 */ /* 0x000fca0000000000 */
[----:B------:R-:W-:Y:S02]  /*0740*/  ISETP.GE.U32.AND P2, PT, R19, R40, PT ;  /* 0x000000281300720c */ /* 0x000fe40003f46070 */
[----:B------:R-:W-:Y:S01]  /*0750*/  CS2R R18, SRZ ;  /* 0x0000000000127805 */ /* 0x000fe2000001ff00 */
[----:B------:R-:W-:-:S08]  /*0760*/  @!P1 DMUL R16, R20, R22 ;  /* 0x0000001614109228 */ /* 0x000fd00000000000 */
[-C--:B------:R-:W-:Y:S02]  /*0770*/  @!P1 DFMA R18, R20, R22.reuse, R16 ;  /* 0x000000161412922b */ /* 0x080fe40000000010 */
[----:B------:R-:W-:Y:S01]  /*0780*/  @!P1 DMUL R22, R22, R22 ;  /* 0x0000001616169228 */ /* 0x000fe20000000000 */
[----:B------:R-:W-:-:S07]  /*0790*/  CS2R R16, SRZ ;  /* 0x0000000000107805 */ /* 0x000fce000001ff00 */
[----:B------:R-:W-:Y:S01]  /*07a0*/  @!P1 DFMA R16, R20, R20, -R22 ;  /* 0x000000141410922b */ /* 0x000fe20000000816 */
[----:B------:R-:W-:Y:S01]  /*07b0*/  ISETP.GE.U32.AND P1, PT, R41, R40, PT ;  /* 0x000000282900720c */ /* 0x000fe20003f26070 */
[----:B---3--:R-:W-:Y:S01]  /*07c0*/  @!P2 DMUL R20, R24, R26 ;  /* 0x0000001a1814a228 */ /* 0x008fe20000000000 */
[----:B------:R-:W-:-:S07]  /*07d0*/  CS2R R22, SRZ ;  /* 0x0000000000167805 */ /* 0x000fce000001ff00 */
[-C--:B------:R-:W-:Y:S02]  /*07e0*/  @!P2 DFMA R22, R24, R26.reuse, R20 ;  /* 0x0000001a1816a22b */ /* 0x080fe40000000014 */
[----:B------:R-:W-:Y:S01]  /*07f0*/  @!P2 DMUL R26, R26, R26 ;  /* 0x0000001a1a1aa228 */ /* 0x000fe20000000000 */
[----:B------:R-:W-:Y:S01]  /*0800*/  CS2R R20, SRZ ;  /* 0x0000000000147805 */ /* 0x000fe2000001ff00 */
[----:B------:R-:W-:-:S06]  /*0810*/  @!P1 DMUL R42, R28, R30 ;  /* 0x0000001e1c2a9228 */ /* 0x000fcc0000000000 */
[----:B------:R-:W-:Y:S02]  /*0820*/  @!P2 DFMA R20, R24, R24, -R26 ;  /* 0x000000181814a22b */ /* 0x000fe4000000081a */
[----:B------:R-:W-:Y:S01]  /*0830*/  @!P1 DMUL R26, R30, R30 ;  /* 0x0000001e1e1a9228 */ /* 0x000fe20000000000 */
[----:B------:R-:W-:-:S07]  /*0840*/  CS2R R24, SRZ ;  /* 0x0000000000187805 */ /* 0x000fce000001ff00 */
[C---:B------:R-:W-:Y:S01]  /*0850*/  @!P1 DFMA R24, R28.reuse, R28, -R26 ;  /* 0x0000001c1c18922b */ /* 0x040fe2000000081a */
[----:B------:R-:W-:Y:S01]  /*0860*/  CS2R R26, SRZ ;  /* 0x00000000001a7805 */ /* 0x000fe2000001ff00 */
[----:B------:R-:W-:Y:S01]  /*0870*/  @!P1 DFMA R26, R28, R30, R42 ;  /* 0x0000001e1c1a922b */ /* 0x000fe2000000002a */
[----:B------:R-:W0:Y:S01]  /*0880*/  @!P0 LDC.64 R28, c[0x0][0x390] ;  /* 0x0000e400ff1c8b82 */ /* 0x000e220000000a00 */
[----:B------:R-:W-:-:S05]  /*0890*/  @!P0 IMAD.SHL.U32 R31, R2, 0x400, RZ ;  /* 0x00000400021f8824 */ /* 0x000fca00078e00ff */
[----:B------:R-:W-:-:S05]  /*08a0*/  @!P0 LOP3.LUT R31, R0, R31, RZ, 0xfc, !PT ;  /* 0x0000001f001f8212 */ /* 0x000fca00078efcff */
[----:B0-----:R-:W-:-:S04]  /*08b0*/  @!P0 IMAD.WIDE.U32 R30, R31, 0x10, R28 ;  /* 0x000000101f1e8825 */ /* 0x001fc800078e001c */
[----:B------:R-:W-:Y:S01]  /*08c0*/  IMAD.MOV.U32 R29, RZ, RZ, R0 ;  /* 0x000000ffff1d7224 */ /* 0x000fe200078e0000 */
[----:B------:R0:W-:Y:S01]  /*08d0*/  @!P0 STG.E.128 desc[UR4][R30.64], R32 ;  /* 0x000000201e008986 */ /* 0x0001e2000c101d04 */
[----:B------:R-:W-:-:S05]  /*08e0*/  @!P0 IMAD.MOV.U32 R29, RZ, RZ, R3 ;  /* 0x000000ffff1d8224 */ /* 0x000fca00078e0003 */
[----:B------:R-:W-:-:S13]  /*08f0*/  ISETP.GE.U32.AND P0, PT, R29, R40, PT ;  /* 0x000000281d00720c */ /* 0x000fda0003f06070 */
[----:B0-----:R-:W-:Y:S05]  /*0900*/  @P0 BRA `(.L_x_36050) ;  /* 0x0000000000300947 */ /* 0x001fea0003800000 */
[----:B------:R-:W0:Y:S01]  /*0910*/  LDC.64 R30, c[0x0][0x390] ;  /* 0x0000e400ff1e7b82 */ /* 0x000e220000000a00 */
[----:B------:R-:W-:Y:S01]  /*0920*/  LEA R3, R2, R29, 0xa ;  /* 0x0000001d02037211 */ /* 0x000fe200078e50ff */
[----:B------:R-:W-:-:S05]  /*0930*/  VIADD R29, R29, 0x80 ;  /* 0x000000801d1d7836 */ /* 0x000fca0000000000 */
[----:B------:R-:W-:Y:S01]  /*0940*/  ISETP.GE.U32.AND P0, PT, R29, R40, PT ;  /* 0x000000281d00720c */ /* 0x000fe20003f06070 */
[----:B0-----:R-:W-:-:S05]  /*0950*/  IMAD.WIDE.U32 R30, R3, 0x10, R30 ;  /* 0x00000010031e7825 */ /* 0x001fca00078e001e */
[----:B------:R0:W-:Y:S07]  /*0960*/  STG.E.128 desc[UR4][R30.64], R12 ;  /* 0x0000000c1e007986 */ /* 0x0001ee000c101d04 */
[----:B------:R-:W-:Y:S05]  /*0970*/  @P0 BRA `(.L_x_36051) ;  /* 0x0000000000300947 */ /* 0x000fea0003800000 */
[----:B0-----:R-:W0:Y:S01]  /*0980*/  LDC.64 R12, c[0x0][0x390] ;  /* 0x0000e400ff0c7b82 */ /* 0x001e220000000a00 */
[----:B------:R-:W-:Y:S02]  /*0990*/  IMAD R3, R2, 0x400, R29 ;  /* 0x0000040002037824 */ /* 0x000fe400078e021d */
[----:B------:R-:W-:Y:S02]  /*09a0*/  VIADD R29, R29, 0x80 ;  /* 0x000000801d1d7836 */ /* 0x000fe40000000000 */
[----:B0-----:R-:W-:-:S05]  /*09b0*/  IMAD.WIDE.U32 R12, R3, 0x10, R12 ;  /* 0x00000010030c7825 */ /* 0x001fca00078e000c */
[----:B------:R0:W-:Y:S02]  /*09c0*/  STG.E.128 desc[UR4][R12.64], R8 ;  /* 0x000000080c007986 */ /* 0x0001e4000c101d04 */
.L_x_36050:
[----:B------:R-:W-:-:S13]  /*09d0*/  ISETP.GE.U32.AND P0, PT, R29, R40, PT ;  /* 0x000000281d00720c */ /* 0x000fda0003f06070 */
[----:B------:R-:W-:Y:S05]  /*09e0*/  @P0 BRA `(.L_x_36052) ;  /* 0x0000000000300947 */ /* 0x000fea0003800000 */
[----:B0-----:R-:W0:Y:S01]  /*09f0*/  LDC.64 R8, c[0x0][0x390] ;  /* 0x0000e400ff087b82 */ /* 0x001e220000000a00 */
[----:B------:R-:W-:Y:S02]  /*0a00*/  IMAD R3, R2, 0x400, R29 ;  /* 0x0000040002037824 */ /* 0x000fe400078e021d */
[----:B------:R-:W-:Y:S02]  /*0a10*/  VIADD R29, R29, 0x80 ;  /* 0x000000801d1d7836 */ /* 0x000fe40000000000 */
[----:B0-----:R-:W-:-:S05]  /*0a20*/  IMAD.WIDE.U32 R8, R3, 0x10, R8 ;  /* 0x0000001003087825 */ /* 0x001fca00078e0008 */
[----:B------:R1:W-:Y:S02]  /*0a30*/  STG.E.128 desc[UR4][R8.64], R4 ;  /* 0x0000000408007986 */ /* 0x0003e4000c101d04 */
.L_x_36051:
[----:B------:R-:W-:-:S13]  /*0a40*/  ISETP.GE.U32.AND P0, PT, R29, R40, PT ;  /* 0x000000281d00720c */ /* 0x000fda0003f06070 */
[----:B------:R-:W-:Y:S05]  /*0a50*/  @P0 BRA `(.L_x_36053) ;  /* 0x0000000000340947 */ /* 0x000fea0003800000 */
[----:B-1----:R-:W1:Y:S01]  /*0a60*/  LDC.64 R4, c[0x0][0x390] ;  /* 0x0000e400ff047b82 */ /* 0x002e620000000a00 */
[----:B------:R-:W-:Y:S02]  /*0a70*/  IMAD R3, R2, 0x400, R29 ;  /* 0x0000040002037824 */ /* 0x000fe400078e021d */
[----:B------:R-:W-:Y:S02]  /*0a80*/  VIADD R29, R29, 0x80 ;  /* 0x000000801d1d7836 */ /* 0x000fe40000000000 */
[----:B-1----:R-:W-:-:S05]  /*0a90*/  IMAD.WIDE.U32 R4, R3, 0x10, R4 ;  /* 0x0000001003047825 */ /* 0x002fca00078e0004 */
[----:B------:R1:W-:Y:S02]  /*0aa0*/  STG.E.128 desc[UR4][R4.64], R36 ;  /* 0x0000002404007986 */ /* 0x0003e4000c101d04 */
.L_x_36052:
[----:B------:R-:W-:-:S13]  /*0ab0*/  ISETP.GE.U32.AND P0, PT, R29, R40, PT ;  /* 0x000000281d00720c */ /* 0x000fda0003f06070 */
[----:B------:R-:W-:Y:S05]  /*0ac0*/  @P0 BREAK.RELIABLE B1 ;  /* 0x0000000000010942 */ /* 0x000fea0003800100 */
[----:B------:R-:W-:Y:S05]  /*0ad0*/  @P0 BRA `(.L_x_36054) ;  /* 0x0000000000300947 */ /* 0x000fea0003800000 */
[----:B-1----:R-:W1:Y:S01]  /*0ae0*/  LDC.64 R4, c[0x0][0x390] ;  /* 0x0000e400ff047b82 */ /* 0x002e620000000a00 */
[----:B------:R-:W-:Y:S01]  /*0af0*/  LEA R3, R2, R29, 0xa ;  /* 0x0000001d02037211 */ /* 0x000fe200078e50ff */
[----:B------:R-:W-:-:S04]  /*0b00*/  VIADD R29, R29, 0x80 ;  /* 0x000000801d1d7836 */ /* 0x000fc80000000000 */
[----:B-1----:R-:W-:-:S05]  /*0b10*/  IMAD.WIDE.U32 R4, R3, 0x10, R4 ;  /* 0x0000001003047825 */ /* 0x002fca00078e0004 */
[----:B------:R2:W-:Y:S02]  /*0b20*/  STG.E.128 desc[UR4][R4.64], R16 ;  /* 0x0000001004007986 */ /* 0x0005e4000c101d04 */
.L_x_36053:
[----:B------:R-:W-:Y:S05]  /*0b30*/  BSYNC.RELIABLE B1 ;  /* 0x0000000000017941 */ /* 0x000fea0003800100 */
.L_x_36049:
[----:B------:R-:W-:-:S13]  /*0b40*/  ISETP.GE.U32.AND P0, PT, R29, R40, PT ;  /* 0x000000281d00720c */ /* 0x000fda0003f06070 */
[----:B-12---:R-:W1:Y:S01]  /*0b50*/  @!P0 LDC.64 R4, c[0x0][0x390] ;  /* 0x0000e400ff048b82 */ /* 0x006e620000000a00 */
[----:B------:R-:W-:Y:S02]  /*0b60*/  @!P0 IMAD R3, R2, 0x400, R29 ;  /* 0x0000040002038824 */ /* 0x000fe400078e021d */
[----:B------:R-:W-:Y:S02]  /*0b70*/  @!P0 VIADD R29, R29, 0x80 ;  /* 0x000000801d1d8836 */ /* 0x000fe40000000000 */
[----:B-1----:R-:W-:-:S05]  /*0b80*/  @!P0 IMAD.WIDE.U32 R4, R3, 0x10, R4 ;  /* 0x0000001003048825 */ /* 0x002fca00078e0004 */
[----:B------:R2:W-:Y:S02]  /*0b90*/  @!P0 STG.E.128 desc[UR4][R4.64], R20 ;  /* 0x0000001404008986 */ /* 0x0005e4000c101d04 */
.L_x_36054:
[----:B------:R-:W-:Y:S05]  /*0ba0*/  BSYNC.RECONVERGENT B0 ;  /* 0x0000000000007941 */ /* 0x000fea0003800200 */
.L_x_36048:
[----:B------:R-:W-:Y:S05]  /*0bb0*/  WARPSYNC.ALL ;  /* 0x0000000000007948 */ /* 0x000fea0003800000 */
[----:B------:R-:W-:-:S13]  /*0bc0*/  ISETP.GE.U32.AND P0, PT, R29, R40, PT ;  /* 0x000000281d00720c */ /* 0x000fda0003f06070 */
[----:B------:R-:W-:Y:S05]  /*0bd0*/  @P0 EXIT ;  /* 0x000000000000094d */ /* 0x000fea0003800000 */
[----:B-12---:R-:W1:Y:S01]  /*0be0*/  LDC.64 R4, c[0x0][0x390] ;  /* 0x0000e400ff047b82 */ /* 0x006e620000000a00 */
[----:B------:R-:W-:-:S04]  /*0bf0*/  IMAD R3, R2, 0x400, R29 ;  /* 0x0000040002037824 */ /* 0x000fc800078e021d */
[----:B-1----:R-:W-:-:S05]  /*0c00*/  IMAD.WIDE.U32 R2, R3, 0x10, R4 ;  /* 0x0000001003027825 */ /* 0x002fca00078e0004 */
[----:B------:R-:W-:Y:S01]  /*0c10*/  STG.E.128 desc[UR4][R2.64], R24 ;  /* 0x0000001802007986 */ /* 0x000fe2000c101d04 */
[----:B------:R-:W-:Y:S05]  /*0c20*/  EXIT ;  /* 0x000000000000794d */ /* 0x000fea0003800000 */
.L_x_36047:
[----:B------:R-:W0:Y:S01]  /*0c30*/  S2R R0, SR_TID.X ;  /* 0x0000000000007919 */ /* 0x000e220000002100 */
[----:B------:R-:W1:Y:S01]  /*0c40*/  LDC.64 R4, c[0x0][0x398] ;  /* 0x0000e600ff047b82 */ /* 0x000e620000000a00 */
[----:B------:R-:W-:-:S04]  /*0c50*/  IMAD.SHL.U32 R2, R2, 0x400, RZ ;  /* 0x0000040002027824 */ /* 0x000fc800078e00ff */
[----:B-1----:R-:W-:-:S04]  /*0c60*/  IMAD.WIDE.U32 R4, R2, 0x10, R4 ;  /* 0x0000001002047825 */ /* 0x002fc800078e0004 */
[----:B0-----:R-:W-:-:S05]  /*0c70*/  IMAD.WIDE.U32 R16, R0, 0x20, R4 ;  /* 0x0000002000107825 */ /* 0x001fca00078e0004 */
[----:B------:R-:W2:Y:S04]  /*0c80*/  LDG.E.ENL2.256 R24, R20, desc[UR4][R16.64] ;  /* 0xfe0000041014797e */ /* 0x000ea80008121918 */
[----:B------:R-:W3:Y:S04]  /*0c90*/  LDG.E.ENL2.256 R36, R32, desc[UR4][R16.64+0x1000] ;  /* 0xfe0080041020797e */ /* 0x000ee80008121924 */
[----:B------:R-:W4:Y:S04]  /*0ca0*/  LDG.E.ENL2.256 R12, R8, desc[UR4][R16.64+0x2000] ;  /* 0xfe0100041008797e */ /* 0x000f28000812190c */
[----:B------:R3:W5:Y:S01]  /*0cb0*/  LDG.E.ENL2.256 R28, R4, desc[UR4][R16.64+0x3000] ;  /* 0xfe0180041004797e */ /* 0x000762000812191c */
[----:B--2---:R-:W-:-:S02]  /*0cc0*/  DMUL R40, R20, R22 ;  /* 0x0000001614287228 */ /* 0x004fc40000000000 */
[----:B------:R-:W-:Y:S02]  /*0cd0*/  DMUL R18, R22, R22 ;  /* 0x0000001616127228 */ /* 0x000fe40000000000 */
[----:B------:R-:W-:Y:S02]  /*0ce0*/  DMUL R42, R24, R26 ;  /* 0x0000001a182a7228 */ /* 0x000fe40000000000 */
[----:B---3--:R-:W-:Y:S02]  /*0cf0*/  DMUL R16, R34, R34 ;  /* 0x0000002222107228 */ /* 0x008fe40000000000 */
[C---:B------:R-:W-:Y:S02]  /*0d00*/  DFMA R22, R20.reuse, R22, R40 ;  /* 0x000000161416722b */ /* 0x040fe40000000028 */
[----:B------:R-:W-:Y:S02]  /*0d10*/  DFMA R20, R20, R20, -R18 ;  /* 0x000000141414722b */ /* 0x000fe40000000812 */
[----:B------:R-:W-:-:S02]  /*0d20*/  DMUL R40, R26, R26 ;  /* 0x0000001a1a287228 */ /* 0x000fc40000000000 */
[----:B------:R-:W-:Y:S02]  /*0d30*/  DMUL R18, R32, R34 ;  /* 0x0000002220127228 */ /* 0x000fe40000000000 */
[----:B------:R-:W-:Y:S02]  /*0d40*/  DFMA R26, R24, R26, R42 ;  /* 0x0000001a181a722b */ /* 0x000fe4000000002a */
[----:B------:R-:W-:Y:S02]  /*0d50*/  DFMA R16, R32, R32, -R16 ;  /* 0x000000202010722b */ /* 0x000fe40000000810 */
[----:B------:R-:W-:Y:S02]  /*0d60*/  DFMA R24, R24, R24, -R40 ;  /* 0x000000181818722b */ /* 0x000fe40000000828 */
[----:B------:R-:W-:Y:S02]  /*0d70*/  DFMA R18, R32, R34, R18 ;  /* 0x000000222012722b */ /* 0x000fe40000000012 */
[-C--:B------:R-:W-:Y:S01]  /*0d80*/  DMUL R40, R36, R38.reuse ;  /* 0x0000002624287228 */ /* 0x080fe20000000000 */
[----:B------:R-:W0:Y:S01]  /*0d90*/  LDC.64 R32, c[0x0][0x390] ;  /* 0x0000e400ff207b82 */ /* 0x000e220000000a00 */
[----:B------:R-:W-:-:S02]  /*0da0*/  DMUL R34, R38, R38 ;  /* 0x0000002626227228 */ /* 0x000fc40000000000 */
[----:B----4-:R-:W-:-:S04]  /*0db0*/  DMUL R42, R12, R14 ;  /* 0x0000000e0c2a7228 */ /* 0x010fc80000000000 */
[C---:B------:R-:W-:Y:S02]  /*0dc0*/  DFMA R38, R36.reuse, R38, R40 ;  /* 0x000000262426722b */ /* 0x040fe40000000028 */
[----:B------:R-:W-:Y:S02]  /*0dd0*/  DFMA R36, R36, R36, -R34 ;  /* 0x000000242424722b */ /* 0x000fe40000000822 */
[-C--:B------:R-:W-:Y:S02]  /*0de0*/  DMUL R40, R8, R10.reuse ;  /* 0x0000000a08287228 */ /* 0x080fe40000000000 */
[----:B------:R-:W-:-:S06]  /*0df0*/  DMUL R34, R10, R10 ;  /* 0x0000000a0a227228 */ /* 0x000fcc0000000000 */
[C---:B------:R-:W-:Y:S02]  /*0e00*/  DFMA R10, R8.reuse, R10, R40 ;  /* 0x0000000a080a722b */ /* 0x040fe40000000028 */
[----:B------:R-:W-:Y:S02]  /*0e10*/  DFMA R8, R8, R8, -R34 ;  /* 0x000000080808722b */ /* 0x000fe40000000822 */
[----:B------:R-:W-:Y:S01]  /*0e20*/  DMUL R40, R14, R14 ;  /* 0x0000000e0e287228 */ /* 0x000fe20000000000 */
[----:B0-----:R-:W-:Y:S01]  /*0e30*/  IMAD.WIDE.U32 R2, R2, 0x10, R32 ;  /* 0x0000001002027825 */ /* 0x001fe200078e0020 */
[----:B-----5:R-:W-:Y:S02]  /*0e40*/  DMUL R34, R4, R6 ;  /* 0x0000000604227228 */ /* 0x020fe40000000000 */
[----:B------:R-:W-:Y:S02]  /*0e50*/  DFMA R14, R12, R14, R42 ;  /* 0x0000000e0c0e722b */ /* 0x000fe4000000002a */
[----:B------:R-:W-:Y:S01]  /*0e60*/  DMUL R42, R6, R6 ;  /* 0x00000006062a7228 */ /* 0x000fe20000000000 */
[----:B------:R-:W-:Y:S01]  /*0e70*/  IMAD.WIDE.U32 R2, R0, 0x20, R2 ;  /* 0x0000002000027825 */ /* 0x000fe200078e0002 */
[----:B------:R-:W-:-:S02]  /*0e80*/  DFMA R12, R12, R12, -R40 ;  /* 0x0000000c0c0c722b */ /* 0x000fc40000000828 */
[----:B------:R-:W-:Y:S02]  /*0e90*/  DFMA R34, R4, R6, R34 ;  /* 0x000000060422722b */ /* 0x000fe40000000022 */
[-C--:B------:R-:W-:Y:S01]  /*0ea0*/  DMUL R6, R28, R30.reuse ;  /* 0x0000001e1c067228 */ /* 0x080fe20000000000 */
[----:B------:R-:W-:Y:S01]  /*0eb0*/  STG.E.ENL2.256 desc[UR4][R2.64], R20, R24 ;  /* 0xf80000140218797f */ /* 0x000fe2000f121804 */
[----:B------:R-:W-:Y:S02]  /*0ec0*/  DMUL R40, R30, R30 ;  /* 0x0000001e1e287228 */ /* 0x000fe40000000000 */
[----:B------:R-:W-:Y:S01]  /*0ed0*/  DFMA R32, R4, R4, -R42 ;  /* 0x000000040420722b */ /* 0x000fe2000000082a */
[----:B------:R-:W-:Y:S03]  /*0ee0*/  STG.E.ENL2.256 desc[UR4][R2.64+0x1000], R16, R36 ;  /* 0xf80080100224797f */ /* 0x000fe6000f121804 */
[C---:B------:R-:W-:Y:S01]  /*0ef0*/  DFMA R6, R28.reuse, R30, R6 ;  /* 0x0000001e1c06722b */ /* 0x040fe20000000006 */
[----:B------:R-:W-:Y:S01]  /*0f00*/  STG.E.ENL2.256 desc[UR4][R2.64+0x2000], R8, R12 ;  /* 0xf8010008020c797f */ /* 0x000fe2000f121804 */
[----:B------:R-:W-:-:S07]  /*0f10*/  DFMA R4, R28, R28, -R40 ;  /* 0x0000001c1c04722b */ /* 0x000fce0000000828 */
[----:B------:R-:W-:Y:S01]  /*0f20*/  STG.E.ENL2.256 desc[UR4][R2.64+0x3000], R32, R4 ;  /* 0xf80180200204797f */ /* 0x000fe2000f121804 */
[----:B------:R-:W-:Y:S05]  /*0f30*/  EXIT ;  /* 0x000000000000794d */ /* 0x000fea0003800000 */
.L_x_36055:
        /* <DEDUP_REMOVED lines=12> */
.L_x_68696:


//--------------------- .text._ZN2at6native29vectorized_elementwise_kernelILi4EZZZNS0_50_GLOBAL__N__2680c7bb_12_PowKernel_cu_7dd49032_300324pow_tensor_scalar_kernelERNS_18TensorIteratorBaseERKN3c106ScalarEENKUlvE_clEvENKUlvE_clEvEUlNS5_7complexIdEEE_St5arrayIPcLm2EEEEviT0_T1_ --------------------------
	.section	.text._ZN2at6native29vectorized_elementwise_kernelILi4EZZZNS0_50_GLOBAL__N__2680c7bb_12_PowKernel_cu_7dd49032_300324pow_tensor_scalar_kernelERNS_18TensorIteratorBaseERKN3c106ScalarEENKUlvE_clEvENKUlvE_clEvEUlNS5_7complexIdEEE_St5arrayIPcLm2EEEEviT0_T1_,"ax",@progbits
	.align	128
        .global         _ZN2at6native29vectorized_elementwise_kernelILi4EZZZNS0_50_GLOBAL__N__2680c7bb_12_PowKernel_cu_7dd49032_300324pow_tensor_scalar_kernelERNS_18TensorIteratorBaseERKN3c106ScalarEENKUlvE_clEvENKUlvE_clEvEUlNS5_7complexIdEEE_St5arrayIPcLm2EEEEviT0_T1_
        .type           _ZN2at6native29vectorized_elementwise_kernelILi4EZZZNS0_50_GLOBAL__N__2680c7bb_12_PowKernel_cu_7dd49032_300324pow_tensor_scalar_kernelERNS_18TensorIteratorBaseERKN3c106ScalarEENKUlvE_clEvENKUlvE_clEvEUlNS5_7complexIdEEE_St5arrayIPcLm2EEEEviT0_T1_,@function
        .size           _ZN2at6native29vectorized_elementwise_kernelILi4EZZZNS0_50_GLOBAL__N__2680c7bb_12_PowKernel_cu_7dd49032_300324pow_tensor_scalar_kernelERNS_18TensorIteratorBaseERKN3c106ScalarEENKUlvE_clEvENKUlvE_clEvEUlNS5_7complexIdEEE_St5arrayIPcLm2EEEEviT0_T1_,(.L_x_68697 - _ZN2at6native29vectorized_elementwise_kernelILi4EZZZNS0_50_GLOBAL__N__2680c7bb_12_PowKernel_cu_7dd49032_300324pow_tensor_scalar_kernelERNS_18TensorIteratorBaseERKN3c106ScalarEENKUlvE_clEvENKUlvE_clEvEUlNS5_7complexIdEEE_St5arrayIPcLm2EEEEviT0_T1_)
        .other          _ZN2at6native29vectorized_elementwise_kernelILi4EZZZNS0_50_GLOBAL__N__2680c7bb_12_PowKernel_cu_7dd49032_300324pow_tensor_scalar_kernelERNS_18TensorIteratorBaseERKN3c106ScalarEENKUlvE_clEvENKUlvE_clEvEUlNS5_7complexIdEEE_St5arrayIPcLm2EEEEviT0_T1_,@"STO_CUDA_ENTRY STV_DEFAULT"
_ZN2at6native29vectorized_elementwise_kernelILi4EZZZNS0_50_GLOBAL__N__2680c7bb_12_PowKernel_cu_7dd49032_300324pow_tensor_scalar_kernelERNS_18TensorIteratorBaseERKN3c106ScalarEENKUlvE_clEvENKUlvE_clEvEUlNS5_7complexIdEEE_St5arrayIPcLm2EEEEviT0_T1_:
.text._ZN2at6native29vectorized_elementwise_kernelILi4EZZZNS0_50_GLOBAL__N__2680c7bb_12_PowKernel_cu_7dd49032_300324pow_tensor_scalar_kernelERNS_18TensorIteratorBaseERKN3c106ScalarEENKUlvE_clEvENKUlvE_clEvEUlNS5_7complexIdEEE_St5arrayIPcLm2EEEEviT0_T1_:
        /* <DEDUP_REMOVED lines=157> */
.L_x_36059:
[----:B------:R-:W-:-:S13]  /*09d0*/  ISETP.GE.U32.AND P0, PT, R29, R40, PT ;  /* 0x000000281d00720c */ /* 0x000fda0003f06070 */
[----:B------:R-:W-:Y:S05]  /*09e0*/  @P0 BRA `(.L_x_36061) ;  /* 0x0000000000300947 */ /* 0x000fea0003800000 */
[----:B0-----:R-:W0:Y:S01]  /*09f0*/  LDC.64 R8, c[0x0][0x390] ;  /* 0x0000e400ff087b82 */ /* 0x001e220000000a00 */
[----:B------:R-:W-:Y:S02]  /*0a00*/  IMAD R3, R2, 0x400, R29 ;  /* 0x0000040002037824 */ /* 0x000fe400078e021d */
[----:B------:R-:W-:Y:S02]  /*0a10*/  VIADD R29, R29, 0x80 ;  /* 0x000000801d1d7836 */ /* 0x000fe40000000000 */
[----:B0-----:R-:W-:-:S05]  /*0a20*/  IMAD.WIDE.U32 R8, R3, 0x10, R8 ;  /* 0x0000001003087825 */ /* 0x001fca00078e0008 */
[----:B------:R1:W-:Y:S02]  /*0a30*/  STG.E.128 desc[UR4][R8.64], R4 ;  /* 0x0000000408007986 */ /* 0x0003e4000c101d04 */
.L_x_36060:
[----:B------:R-:W-:-:S13]  /*0a40*/  ISETP.GE.U32.AND P0, PT, R29, R40, PT ;  /* 0x000000281d00720c */ /* 0x000fda0003f06070 */
[----:B------:R-:W-:Y:S05]  /*0a50*/  @P0 BRA `(.L_x_36062) ;  /* 0x0000000000340947 */ /* 0x000fea0003800000 */
[----:B-1----:R-:W1:Y:S01]  /*0a60*/  LDC.64 R4, c[0x0][0x390] ;  /* 0x0000e400ff047b82 */ /* 0x002e620000000a00 */
[----:B------:R-:W-:Y:S02]  /*0a70*/  IMAD R3, R2, 0x400, R29 ;  /* 0x0000040002037824 */ /* 0x000fe400078e021d */
[----:B------:R-:W-:Y:S02]  /*0a80*/  VIADD R29, R29, 0x80 ;  /* 0x000000801d1d7836 */ /* 0x000fe40000000000 */
[----:B-1----:R-:W-:-:S05]  /*0a90*/  IMAD.WIDE.U32 R4, R3, 0x10, R4 ;  /* 0x0000001003047825 */ /* 0x002fca00078e0004 */
[----:B------:R1:W-:Y:S02]  /*0aa0*/  STG.E.128 desc[UR4][R4.64], R36 ;  /* 0x0000002404007986 */ /* 0x0003e4000c101d04 */
.L_x_36061:
        /* <DEDUP_REMOVED lines=8> */
.L_x_36062:
[----:B------:R-:W-:Y:S05]  /*0b30*/  BSYNC.RELIABLE B1 ;  /* 0x0000000000017941 */ /* 0x000fea0003800100 */
.L_x_36058:
[----:B------:R-:W-:-:S13]  /*0b40*/  ISETP.GE.U32.AND P0, PT, R29, R40, PT ;  /* 0x000000281d00720c */ /* 0x000fda0003f06070 */
[----:B-12---:R-:W1:Y:S01]  /*0b50*/  @!P0 LDC.64 R4, c[0x0][0x390] ;  /* 0x0000e400ff048b82 */ /* 0x006e620000000a00 */
[----:B------:R-:W-:Y:S02]  /*0b60*/  @!P0 IMAD R3, R2, 0x400, R29 ;  /* 0x0000040002038824 */ /* 0x000fe400078e021d */
[----:B------:R-:W-:Y:S02]  /*0b70*/  @!P0 VIADD R29, R29, 0x80 ;  /* 0x000000801d1d8836 */ /* 0x000fe40000000000 */
[----:B-1----:R-:W-:-:S05]  /*0b80*/  @!P0 IMAD.WIDE.U32 R4, R3, 0x10, R4 ;  /* 0x0000001003048825 */ /* 0x002fca00078e0004 */
[----:B------:R2:W-:Y:S02]  /*0b90*/  @!P0 STG.E.128 desc[UR4][R4.64], R20 ;  /* 0x0000001404008986 */ /* 0x0005e4000c101d04 */
.L_x_36063:
[----:B------:R-:W-:Y:S05]  /*0ba0*/  BSYNC.RECONVERGENT B0 ;  /* 0x0000000000007941 */ /* 0x000fea0003800200 */
.L_x_36057:
        /* <DEDUP_REMOVED lines=8> */
.L_x_36056:
        /* <DEDUP_REMOVED lines=49> */
.L_x_36064:
        /* <DEDUP_REMOVED lines=12> */
.L_x_68697:


//--------------------- .text._ZN2at6native29vectorized_elementwise_kernelILi8EZZZNS0_50_GLOBAL__N__2680c7bb_12_PowKernel_cu_7dd49032_300324pow_tensor_scalar_kernelERNS_18TensorIteratorBaseERKN3c106ScalarEENKUlvE_clEvENKUlvE_clEvEUlNS5_7complexIdEEE_St5arrayIPcLm2EEEEviT0_T1_ --------------------------
	.section	.text._ZN2at6native29vectorized_elementwise_kernelILi8EZZZNS0_50_GLOBAL__N__2680c7bb_12_PowKernel_cu_7dd49032_300324pow_tensor_scalar_kernelERNS_18TensorIteratorBaseERKN3c106ScalarEENKUlvE_clEvENKUlvE_clEvEUlNS5_7complexIdEEE_St5arrayIPcLm2EEEEviT0_T1_,"ax",@progbits
	.align	128
        .global         _ZN2at6native29vectorized_elementwise_kernelILi8EZZZNS0_50_GLOBAL__N__2680c7bb_12_PowKernel_cu_7dd49032_300324pow_tensor_scalar_kernelERNS_18TensorIteratorBaseERKN3c106ScalarEENKUlvE_clEvENKUlvE_clEvEUlNS5_7complexIdEEE_St5arrayIPcLm2EEEEviT0_T1_
        .type           _ZN2at6native29vectorized_elementwise_kernelILi8EZZZNS0_50_GLOBAL__N__2680c7bb_12_PowKernel_cu_7dd49032_300324pow_tensor_scalar_kernelERNS_18TensorIteratorBaseERKN3c106ScalarEENKUlvE_clEvENKUlvE_clEvEUlNS5_7complexIdEEE_St5arrayIPcLm2EEEEviT0_T1_,@function
        .size           _ZN2at6native29vectorized_elementwise_kernelILi8EZZZNS0_50_GLOBAL__N__2680c7bb_12_PowKernel_cu_7dd49032_300324pow_tensor_scalar_kernelERNS_18TensorIteratorBaseERKN3c106ScalarEENKUlvE_clEvENKUlvE_clEvEUlNS5_7complexIdEEE_St5arrayIPcLm2EEEEviT0_T1_,(.L_x_68698 - _ZN2at6native29vectorized_elementwise_kernelILi8EZZZNS0_50_GLOBAL__N__2680c7bb_12_PowKernel_cu_7dd49032_300324pow_tensor_scalar_kernelERNS_18TensorIteratorBaseERKN3c106ScalarEENKUlvE_clEvENKUlvE_clEvEUlNS5_7complexIdEEE_St5arrayIPcLm2EEEEviT0_T1_)
        .other          _ZN2at6native29vectorized_elementwise_kernelILi8EZZZNS0_50_GLOBAL__N__2680c7bb_12_PowKernel_cu_7dd49032_300324pow_tensor_scalar_kernelERNS_18TensorIteratorBaseERKN3c106ScalarEENKUlvE_clEvENKUlvE_clEvEUlNS5_7complexIdEEE_St5arrayIPcLm2EEEEviT0_T1_,@"STO_CUDA_ENTRY STV_DEFAULT"
_ZN2at6native29vectorized_elementwise_kernelILi8EZZZNS0_50_GLOBAL__N__2680c7bb_12_PowKernel_cu_7dd49032_300324pow_tensor_scalar_kernelERNS_18TensorIteratorBaseERKN3c106ScalarEENKUlvE_clEvENKUlvE_clEvEUlNS5_7complexIdEEE_St5arrayIPcLm2EEEEviT0_T1_:
.text._ZN2at6native29vectorized_elementwise_kernelILi8EZZZNS0_50_GLOBAL__N__2680c7bb_12_PowKernel_cu_7dd49032_300324pow_tensor_scalar_kernelERNS_18TensorIteratorBaseERKN3c106ScalarEENKUlvE_clEvENKUlvE_clEvEUlNS5_7complexIdEEE_St5arrayIPcLm2EEEEviT0_T1_:
        /* <DEDUP_REMOVED lines=157> */
.L_x_36068:
[----:B------:R-:W-:-:S13]  /*09d0*/  ISETP.GE.U32.AND P0, PT, R29, R40, PT ;  /* 0x000000281d00720c */ /* 0x000fda0003f06070 */
[----:B------:R-:W-:Y:S05]  /*09e0*/  @P0 BRA `(.L_x_36070) ;  /* 0x0000000000300947 */ /* 0x000fea0003800000 */
[----:B0-----:R-:W0:Y:S01]  /*09f0*/  LDC.64 R8, c[0x0][0x390] ;  /* 0x0000e400ff087b82 */ /* 0x001e220000000a00 */
[----:B------:R-:W-:Y:S02]  /*0a00*/  IMAD R3, R2, 0x400, R29 ;  /* 0x0000040002037824 */ /* 0x000fe400078e021d */
[----:B------:R-:W-:Y:S02]  /*0a10*/  VIADD R29, R29, 0x80 ;  /* 0x000000801d1d7836 */ /* 0x000fe40000000000 */
[----:B0-----:R-:W-:-:S05]  /*0a20*/  IMAD.WIDE.U32 R8, R3, 0x10, R8 ;  /* 0x0000001003087825 */ /* 0x001fca00078e0008 */
[----:B------:R1:W-:Y:S02]  /*0a30*/  STG.E.128 desc[UR4][R8.64], R4 ;  /* 0x0000000408007986 */ /* 0x0003e4000c101d04 */
.L_x_36069:
[----:B------:R-:W-:-:S13]  /*0a40*/  ISETP.GE.U32.AND P0, PT, R29, R40, PT ;  /* 0x000000281d00720c */ /* 0x000fda0003f06070 */
[----:B------:R-:W-:Y:S05]  /*0a50*/  @P0 BRA `(.L_x_36071) ;  /* 0x0000000000340947 */ /* 0x000fea0003800000 */
[----:B-1----:R-:W1:Y:S01]  /*0a60*/  LDC.64 R4, c[0x0][0x390] ;  /* 0x0000e400ff047b82 */ /* 0x002e620000000a00 */
[----:B------:R-:W-:Y:S02]  /*0a70*/  IMAD R3, R2, 0x400, R29 ;  /* 0x0000040002037824 */ /* 0x000fe400078e021d */
[----:B------:R-:W-:Y:S02]  /*0a80*/  VIADD R29, R29, 0x80 ;  /* 0x000000801d1d7836 */ /* 0x000fe40000000000 */
[----:B-1----:R-:W-:-:S05]  /*0a90*/  IMAD.WIDE.U32 R4, R3, 0x10, R4 ;  /* 0x0000001003047825 */ /* 0x002fca00078e0004 */
[----:B------:R1:W-:Y:S02]  /*0aa0*/  STG.E.128 desc[UR4][R4.64], R36 ;  /* 0x0000002404007986 */ /* 0x0003e4000c101d04 */
.L_x_36070:
        /* <DEDUP_REMOVED lines=8> */
.L_x_36071:
[----:B------:R-:W-:Y:S05]  /*0b30*/  BSYNC.RELIABLE B1 ;  /* 0x0000000000017941 */ /* 0x000fea0003800100 */
.L_x_36067:
[----:B------:R-:W-:-:S13]  /*0b40*/  ISETP.GE.U32.AND P0, PT, R29, R40, PT ;  /* 0x000000281d00720c */ /* 0x000fda0003f06070 */
[----:B-12---:R-:W1:Y:S01]  /*0b50*/  @!P0 LDC.64 R4, c[0x0][0x390] ;  /* 0x0000e400ff048b82 */ /* 0x006e620000000a00 */
[----:B------:R-:W-:Y:S02]  /*0b60*/  @!P0 IMAD R3, R2, 0x400, R29 ;  /* 0x0000040002038824 */ /* 0x000fe400078e021d */
[----:B------:R-:W-:Y:S02]  /*0b70*/  @!P0 VIADD R29, R29, 0x80 ;  /* 0x000000801d1d8836 */ /* 0x000fe40000000000 */
[----:B-1----:R-:W-:-:S05]  /*0b80*/  @!P0 IMAD.WIDE.U32 R4, R3, 0x10, R4 ;  /* 0x0000001003048825 */ /* 0x002fca00078e0004 */
[----:B------:R2:W-:Y:S02]  /*0b90*/  @!P0 STG.E.128 desc[UR4][R4.64], R20 ;  /* 0x0000001404008986 */ /* 0x0005e4000c101d04 */
.L_x_36072:
[----:B------:R-:W-:Y:S05]  /*0ba0*/  BSYNC.RECONVERGENT B0 ;  /* 0x0000000000007941 */ /* 0x000fea0003800200 */
.L_x_36066:
        /* <DEDUP_REMOVED lines=8> */
.L_x_36065:
        /* <DEDUP_REMOVED lines=13> */
[----:B------:R-:W-:Y:S02]  /*0d00*/  DFMA R18, R20, R22, R18 ;  /* 0x000000161412722b */ /* 0x000fe40000000012 */
[----:B------:R-:W-:Y:S02]  /*0d10*/  DMUL R22, R32, R34 ;  /* 0x0000002220167228 */ /* 0x000fe40000000000 */
[----:B------:R-:W-:-:S02]  /*0d20*/  DFMA R16, R20, R20, -R16 ;  /* 0x000000141410722b */ /* 0x000fc40000000810 */
[----:B------:R-:W-:Y:S02]  /*0d30*/  DFMA R20, R32, R32, -R40 ;  /* 0x000000202014722b */ /* 0x000fe40000000828 */
[----:B------:R-:W-:Y:S02]  /*0d40*/  DMUL R40, R8, R10 ;  /* 0x0000000a08287228 */ /* 0x000fe40000000000 */
[----:B------:R-:W-:Y:S02]  /*0d50*/  DFMA R22, R32, R34, R22 ;  /* 0x000000222016722b */ /* 0x000fe40000000016 */
[----:B------:R-:W-:Y:S02]  /*0d60*/  DMUL R32, R10, R10 ;  /* 0x0000000a0a207228 */ /* 0x000fe40000000000 */
[----:B----4-:R-:W-:Y:S02]  /*0d70*/  DMUL R34, R28, R30 ;  /* 0x0000001e1c227228 */ /* 0x010fe40000000000 */
[----:B------:R-:W-:-:S02]  /*0d80*/  DFMA R10, R8, R10, R40 ;  /* 0x0000000a080a722b */ /* 0x000fc40000000028 */
[----:B------:R-:W0:Y:S02]  /*0d90*/  LDC.64 R40, c[0x0][0x390] ;  /* 0x0000e400ff287b82 */ /* 0x000e240000000a00 */
[----:B------:R-:W-:Y:S02]  /*0da0*/  DFMA R8, R8, R8, -R32 ;  /* 0x000000080808722b */ /* 0x000fe40000000820 */
[-C--:B------:R-:W-:Y:S02]  /*0db0*/  DFMA R34, R28, R30.reuse, R34 ;  /* 0x0000001e1c22722b */ /* 0x080fe40000000022 */
[----:B------:R-:W-:Y:S02]  /*0dc0*/  DMUL R32, R30, R30 ;  /* 0x0000001e1e207228 */ /* 0x000fe40000000000 */
[-C--:B------:R-:W-:Y:S02]  /*0dd0*/  DMUL R30, R38, R38.reuse ;  /* 0x00000026261e7228 */ /* 0x080fe40000000000 */
[----:B------:R-:W-:-:S02]  /*0de0*/  DFMA R38, R36, R38, R42 ;  /* 0x000000262426722b */ /* 0x000fc4000000002a */
[----:B-----5:R-:W-:Y:S02]  /*0df0*/  DMUL R42, R4, R6 ;  /* 0x00000006042a7228 */ /* 0x020fe40000000000 */
[----:B------:R-:W-:Y:S02]  /*0e00*/  DFMA R32, R28, R28, -R32 ;  /* 0x0000001c1c20722b */ /* 0x000fe40000000820 */
[----:B------:R-:W-:Y:S02]  /*0e10*/  DFMA R36, R36, R36, -R30 ;  /* 0x000000242424722b */ /* 0x000fe4000000081e */
[----:B------:R-:W-:Y:S02]  /*0e20*/  DMUL R28, R6, R6 ;  /* 0x00000006061c7228 */ /* 0x000fe40000000000 */
[----:B------:R-:W-:Y:S02]  /*0e30*/  DMUL R30, R12, R14 ;  /* 0x0000000e0c1e7228 */ /* 0x000fe40000000000 */
[----:B------:R-:W-:Y:S01]  /*0e40*/  DFMA R6, R4, R6, R42 ;  /* 0x000000060406722b */ /* 0x000fe2000000002a */
[----:B0-----:R-:W-:Y:S01]  /*0e50*/  IMAD.WIDE.U32 R40, R2, 0x10, R40 ;  /* 0x0000001002287825 */ /* 0x001fe200078e0028 */
[----:B------:R-:W-:-:S02]  /*0e60*/  DMUL R2, R26, R26 ;  /* 0x0000001a1a027228 */ /* 0x000fc40000000000 */
[----:B------:R-:W-:Y:S02]  /*0e70*/  DFMA R4, R4, R4, -R28 ;  /* 0x000000040404722b */ /* 0x000fe4000000081c */
[----:B------:R-:W-:Y:S01]  /*0e80*/  DFMA R30, R12, R14, R30 ;  /* 0x0000000e0c1e722b */ /* 0x000fe2000000001e */
[----:B------:R-:W-:Y:S01]  /*0e90*/  IMAD.WIDE.U32 R40, R0, 0x80, R40 ;  /* 0x0000008000287825 */ /* 0x000fe200078e0028 */
[----:B------:R-:W-:Y:S02]  /*0ea0*/  DMUL R28, R24, R26 ;  /* 0x0000001a181c7228 */ /* 0x000fe40000000000 */
[----:B------:R-:W-:Y:S02]  /*0eb0*/  DMUL R14, R14, R14 ;  /* 0x0000000e0e0e7228 */ /* 0x000fe40000000000 */
[----:B------:R-:W-:Y:S04]  /*0ec0*/  STG.E.ENL2.256 desc[UR4][R40.64+0x20], R16, R20 ;  /* 0xf80001102814797f */ /* 0x000fe8000f121804 */
[----:B------:R-:W-:Y:S01]  /*0ed0*/  DFMA R26, R24, R26, R28 ;  /* 0x0000001a181a722b */ /* 0x000fe2000000001c */
[----:B------:R-:W-:Y:S01]  /*0ee0*/  STG.E.ENL2.256 desc[UR4][R40.64+0x40], R8, R36 ;  /* 0xf80002082824797f */ /* 0x000fe2000f121804 */
[----:B------:R-:W-:-:S02]  /*0ef0*/  DFMA R28, R12, R12, -R14 ;  /* 0x0000000c0c1c722b */ /* 0x000fc4000000080e */
[----:B------:R-:W-:-:S05]  /*0f00*/  DFMA R24, R24, R24, -R2 ;  /* 0x000000181818722b */ /* 0x000fca0000000802 */
[----:B------:R-:W-:Y:S04]  /*0f10*/  STG.E.ENL2.256 desc[UR4][R40.64], R32, R28 ;  /* 0xf8000020281c797f */ /* 0x000fe8000f121804 */
[----:B------:R-:W-:Y:S01]  /*0f20*/  STG.E.ENL2.256 desc[UR4][R40.64+0x60], R4, R24 ;  /* 0xf80003042818797f */ /* 0x000fe2000f121804 */
[----:B------:R-:W-:Y:S05]  /*0f30*/  EXIT ;  /* 0x000000000000794d */ /* 0x000fea0003800000 */
.L_x_36073:
        /* <DEDUP_REMOVED lines=12> */
.L_x_68698:


//--------------------- .text._ZN2at6native18elementwise_kernelILi128ELi4EZNS0_15gpu_kernel_implIZZZNS0_50_GLOBAL__N__2680c7bb_12_PowKernel_cu_7dd49032_300324pow_tensor_tensor_kernelERNS_18TensorIteratorBaseEENKUlvE_clEvENKUlvE9_clEvEUlN3c108BFloat16ES9_E_EEvS5_RKT_EUliE_EEviT1_ --------------------------
	.section	.text._ZN2at6native18elementwise_kernelILi128ELi4EZNS0_15gpu_kernel_implIZZZNS0_50_GLOBAL__N__2680c7bb_12_PowKernel_cu_7dd49032_300324pow_tensor_tensor_kernelERNS_18TensorIteratorBaseEENKUlvE_clEvENKUlvE9_clEvEUlN3c108BFloat16ES9_E_EEvS5_RKT_EUliE_EEviT1_,"ax",@progbits
	.align	128
        .global         _ZN2at6native18elementwise_kernelILi128ELi4EZNS0_15gpu_kernel_implIZZZNS0_50_GLOBAL__N__2680c7bb_12_PowKernel_cu_7dd49032_300324pow_tensor_tensor_kernelERNS_18TensorIteratorBaseEENKUlvE_clEvENKUlvE9_clEvEUlN3c108BFloat16ES9_E_EEvS5_RKT_EUliE_EEviT1_
        .type           _ZN2at6native18elementwise_kernelILi128ELi4EZNS0_15gpu_kernel_implIZZZNS0_50_GLOBAL__N__2680c7bb_12_PowKernel_cu_7dd49032_300324pow_tensor_tensor_kernelERNS_18TensorIteratorBaseEENKUlvE_clEvENKUlvE9_clEvEUlN3c108BFloat16ES9_E_EEvS5_RKT_EUliE_EEviT1_,@function
        .size           _ZN2at6native18elementwise_kernelILi128ELi4EZNS0_15gpu_kernel_implIZZZNS0_50_GLOBAL__N__2680c7bb_12_PowKernel_cu_7dd49032_300324pow_tensor_tensor_kernelERNS_18TensorIteratorBaseEENKUlvE_clEvENKUlvE9_clEvEUlN3c108BFloat16ES9_E_EEvS5_RKT_EUliE_EEviT1_,(.L_x_68699 - _ZN2at6native18elementwise_kernelILi128ELi4EZNS0_15gpu_kernel_implIZZZNS0_50_GLOBAL__N__2680c7bb_12_PowKernel_cu_7dd49032_300324pow_tensor_tensor_kernelERNS_18TensorIteratorBaseEENKUlvE_clEvENKUlvE9_clEvEUlN3c108BFloat16ES9_E_EEvS5_RKT_EUliE_EEviT1_)
        .other          _ZN2at6native18elementwise_kernelILi128ELi4EZNS0_15gpu_kernel_implIZZZNS0_50_GLOBAL__N__2680c7bb_12_PowKernel_cu_7dd49032_300324pow_tensor_tensor_kernelERNS_18TensorIteratorBaseEENKUlvE_clEvENKUlvE9_clEvEUlN3c108BFloat16ES9_E_EEvS5_RKT_EUliE_EEviT1_,@"STO_CUDA_ENTRY STV_DEFAULT"
_ZN2at6native18elementwise_kernelILi128ELi4EZNS0_15gpu_kernel_implIZZZNS0_50_GLOBAL__N__2680c7bb_12_PowKernel_cu_7dd49032_300324pow_tensor_tensor_kernelERNS_18TensorIteratorBaseEENKUlvE_clEvENKUlvE9_clEvEUlN3c108BFloat16ES9_E_EEvS5_RKT_EUliE_EEviT1_:
.text._ZN2at6native18elementwise_kernelILi128ELi4EZNS0_15gpu_kernel_implIZZZNS0_50_GLOBAL__N__2680c7bb_12_PowKernel_cu_7dd49032_300324pow_tensor_tensor_kernelERNS_18TensorIteratorBaseEENKUlvE_clEvENKUlvE9_clEvEUlN3c108BFloat16ES9_E_EEvS5_RKT_EUliE_EEviT1_:
[----:B------:R-:W0:Y:S01]  /*0000*/  LDC R1, c[0x0][0x37c] ;  /* 0x0000df00ff017b82 */ /* 0x000e220000000800 */
[----:B------:R-:W1:Y:S07]  /*0010*/  S2R R17, SR_TID.X ;  /* 0x0000000000117919 */ /* 0x000e6e0000002100 */
[----:B------:R-:W2:Y:S01]  /*0020*/  S2UR UR4, SR_CTAID.X ;  /* 0x00000000000479c3 */ /* 0x000ea20000002500 */
[----:B------:R-:W3:Y:S01]  /*0030*/  LDCU UR41, c[0x0][0x388] ;  /* 0x00007100ff2977ac */ /* 0x000ee20008000800 */
[----:B------:R-:W-:Y:S01]  /*0040*/  BSSY.RECONVERGENT B6, `(.L_x_36074) ;  /* 0x0000468000067945 */ /* 0x000fe20003800200 */
[----:B------:R-:W4:Y:S01]  /*0050*/  LDCU UR5, c[0x0][0x380] ;  /* 0x00007000ff0577ac */ /* 0x000f220008000800 */
[----:B------:R-:W5:Y:S01]  /*0060*/  LDCU UR40, c[0x0][0x608] ;  /* 0x0000c100ff2877ac */ /* 0x000f620008000800 */
[----:B------:R-:W0:Y:S01]  /*0070*/  LDCU.64 UR36, c[0x0][0x358] ;  /* 0x00006b00ff2477ac */ /* 0x000e220008000a00 */
[----:B---3--:R-:W-:-:S04]  /*0080*/  UIADD3 UR39, UPT, UPT, UR41, -0x1, URZ ;  /* 0xffffffff29277890 */ /* 0x008fc8000fffe0ff */
[----:B------:R-:W-:Y:S02]  /*0090*/  UISETP.LT.U32.AND UP0, UPT, UR39, 0x18, UPT ;  /* 0x000000182700788c */ /* 0x000fe4000bf01070 */
[----:B--2---:R-:W-:Y:S02]  /*00a0*/  USHF.L.U32 UR4, UR4, 0x9, URZ ;  /* 0x0000000904047899 */ /* 0x004fe400080006ff */
[----:B------:R-:W-:Y:S02]  /*00b0*/  USEL UR38, UR39, 0x18, UP0 ;  /* 0x0000001827267887 */ /* 0x000fe40008000000 */
[----:B-----5:R-:W-:Y:S02]  /*00c0*/  UPRMT UR43, UR40, 0x7770, URZ ;  /* 0x00007770282b7896 */ /* 0x020fe400080000ff */
[----:B-1----:R-:W-:Y:S01]  /*00d0*/  LOP3.LUT R17, R17, UR4, RZ, 0xfc, !PT ;  /* 0x0000000411117c12 */ /* 0x002fe2000f8efcff */
[----:B------:R-:W-:Y:S02]  /*00e0*/  UPRMT UR42, UR40, 0x7771, URZ ;  /* 0x00007771282a7896 */ /* 0x000fe400080000ff */
[----:B------:R-:W-:Y:S01]  /*00f0*/  UPRMT UR44, UR40, 0x7772, URZ ;  /* 0x00007772282c7896 */ /* 0x000fe200080000ff */
[----:B----4-:R-:W-:Y:S01]  /*0100*/  ISETP.GE.AND P0, PT, R17, UR5, PT ;  /* 0x0000000511007c0c */ /* 0x010fe2000bf06270 */
[----:B------:R-:W-:-:S12]  /*0110*/  UIADD3 UR38, UPT, UPT, UR38, 0x1, URZ ;  /* 0x0000000126267890 */ /* 0x000fd8000fffe0ff */
[----:B0-----:R-:W-:Y:S05]  /*0120*/  @P0 BRA `(.L_x_36075) ;  /* 0x0000004400640947 */ /* 0x001fea0003800000 */
[----:B------:R-:W-:Y:S01]  /*0130*/  UISETP.NE.AND UP0, UPT, UR41, URZ, UPT ;  /* 0x000000ff2900728c */ /* 0x000fe2000bf05270 */
[----:B------:R-:W-:Y:S02]  /*0140*/  IMAD.MOV.U32 R18, RZ, RZ, RZ ;  /* 0x000000ffff127224 */ /* 0x000fe400078e00ff */
[----:B------:R-:W-:Y:S02]  /*0150*/  IMAD.MOV.U32 R0, RZ, RZ, RZ ;  /* 0x000000ffff007224 */ /* 0x000fe400078e00ff */
[----:B------:R-:W-:-:S04]  /*0160*/  IMAD.MOV.U32 R16, RZ, RZ, RZ ;  /* 0x000000ffff107224 */ /* 0x000fc800078e00ff */
[----:B------:R-:W-:Y:S05]  /*0170*/  BRA.U !UP0, `(.L_x_36076) ;  /* 0x0000001508707547 */ /* 0x000fea000b800000 */
[----:B------:R-:W0:Y:S01]  /*0180*/  LDCU.64 UR4, c[0x0][0x390] ;  /* 0x00007200ff0477ac */ /* 0x000e220008000a00 */
[----:B------:R-:W-:Y:S01]  /*0190*/  IMAD.MOV.U32 R16, RZ, RZ, RZ ;  /* 0x000000ffff107224 */ /* 0x000fe200078e00ff */
[----:B------:R-:W1:Y:S01]  /*01a0*/  LDCU UR6, c[0x0][0x38c] ;  /* 0x00007180ff0677ac */ /* 0x000e620008000800 */
[----:B------:R-:W2:Y:S01]  /*01b0*/  LDCU.64 UR8, c[0x0][0x4b8] ;  /* 0x00009700ff0877ac */ /* 0x000ea20008000a00 */
[----:B------:R-:W-:Y:S01]  /*01c0*/  UISETP.NE.AND UP0, UPT, UR39, URZ, UPT ;  /* 0x000000ff2700728c */ /* 0x000fe2000bf05270 */
[----:B0-----:R-:W-:Y:S01]  /*01d0*/  IMAD.HI.U32 R2, R17, UR4, R16 ;  /* 0x0000000411027c27 */ /* 0x001fe2000f8e0010 */
[----:B------:R-:W0:Y:S04]  /*01e0*/  LDCU UR4, c[0x0][0x4c0] ;  /* 0x00009800ff0477ac */ /* 0x000e280008000800 */
[----:B------:R-:W-:-:S05]  /*01f0*/  SHF.R.U32.HI R3, RZ, UR5, R2 ;  /* 0x00000005ff037c19 */ /* 0x000fca0008011602 */
[----:B------:R-:W-:-:S04]  /*0200*/  IMAD.MOV R18, RZ, RZ, -R3 ;  /* 0x000000ffff127224 */ /* 0x000fc800078e0a03 */
[----:B-1----:R-:W-:-:S04]  /*0210*/  IMAD R18, R18, UR6, R17 ;  /* 0x0000000612127c24 */ /* 0x002fc8000f8e0211 */
[C---:B--2---:R-:W-:Y:S02]  /*0220*/  IMAD R16, R18.reuse, UR8, RZ ;  /* 0x0000000812107c24 */ /* 0x044fe4000f8e02ff */
[C---:B------:R-:W-:Y:S02]  /*0230*/  IMAD R0, R18.reuse, UR9, RZ ;  /* 0x0000000912007c24 */ /* 0x040fe4000f8e02ff */
[----:B0-----:R-:W-:Y:S01]  /*0240*/  IMAD R18, R18, UR4, RZ ;  /* 0x0000000412127c24 */ /* 0x001fe2000f8e02ff */
[----:B------:R-:W-:Y:S06]  /*0250*/  BRA.U !UP0, `(.L_x_36076) ;  /* 0x0000001508387547 */ /* 0x000fec000b800000 */
[----:B------:R-:W0:Y:S01]  /*0260*/  LDCU.64 UR6, c[0x0][0x398] ;  /* 0x00007300ff0677ac */ /* 0x000e220008000a00 */
[----:B------:R-:W-:Y:S01]  /*0270*/  HFMA2 R2, -RZ, RZ, 0, 0 ;  /* 0x00000000ff027431 */ /* 0x000fe200000001ff */
[----:B------:R-:W1:Y:S01]  /*0280*/  LDCU UR4, c[0x0][0x3a0] ;  /* 0x00007400ff0477ac */ /* 0x000e620008000800 */
[----:B------:R-:W2:Y:S01]  /*0290*/  LDCU UR5, c[0x0][0x4c4] ;  /* 0x00009880ff0577ac */ /* 0x000ea20008000800 */
[----:B------:R-:W3:Y:S01]  /*02a0*/  LDCU.64 UR8, c[0x0][0x4c8] ;  /* 0x00009900ff0877ac */ /* 0x000ee20008000a00 */
[----:B------:R-:W-:Y:S01]  /*02b0*/  UISETP.NE.AND UP0, UPT, UR38, 0x2, UPT ;  /* 0x000000022600788c */ /* 0x000fe2000bf05270 */
[----:B0-----:R-:W-:-:S05]  /*02c0*/  IMAD.HI.U32 R4, R3, UR7, R2 ;  /* 0x0000000703047c27 */ /* 0x001fca000f8e0002 */
[----:B-1----:R-:W-:-:S05]  /*02d0*/  SHF.R.U32.HI R5, RZ, UR4, R4 ;  /* 0x00000004ff057c19 */ /* 0x002fca0008011604 */
[----:B------:R-:W-:-:S04]  /*02e0*/  IMAD.MOV R2, RZ, RZ, -R5 ;  /* 0x000000ffff027224 */ /* 0x000fc800078e0a05 */
[----:B------:R-:W-:-:S04]  /*02f0*/  IMAD R3, R2, UR6, R3 ;  /* 0x0000000602037c24 */ /* 0x000fc8000f8e0203 */
[C---:B--2---:R-:W-:Y:S02]  /*0300*/  IMAD R16, R3.reuse, UR5, R16 ;  /* 0x0000000503107c24 */ /* 0x044fe4000f8e0210 */
[C---:B---3--:R-:W-:Y:S02]  /*0310*/  IMAD R0, R3.reuse, UR8, R0 ;  /* 0x0000000803007c24 */ /* 0x048fe4000f8e0200 */
[----:B------:R-:W-:Y:S01]  /*0320*/  IMAD R18, R3, UR9, R18 ;  /* 0x0000000903127c24 */ /* 0x000fe2000f8e0212 */
[----:B------:R-:W-:Y:S06]  /*0330*/  BRA.U !UP0, `(.L_x_36076) ;  /* 0x0000001508007547 */ /* 0x000fec000b800000 */
[----:B------:R-:W0:Y:S01]  /*0340*/  LDCU.64 UR4, c[0x0][0x3a8] ;  /* 0x00007500ff0477ac */ /* 0x000e220008000a00 */
[----:B------:R-:W-:Y:S01]  /*0350*/  IMAD.MOV.U32 R4, RZ, RZ, RZ ;  /* 0x000000ffff047224 */ /* 0x000fe200078e00ff */
[----:B------:R-:W1:Y:S01]  /*0360*/  LDCU UR6, c[0x0][0x3a4] ;  /* 0x00007480ff0677ac */ /* 0x000e620008000800 */
[----:B------:R-:W2:Y:S01]  /*0370*/  LDCU.64 UR8, c[0x0][0x4d0] ;  /* 0x00009a00ff0877ac */ /* 0x000ea20008000a00 */
[----:B------:R-:W-:Y:S01]  /*0380*/  UISETP.NE.AND UP0, UPT, UR38, 0x3, UPT ;  /* 0x000000032600788c */ /* 0x000fe2000bf05270 */
[----:B0-----:R-:W-:Y:S01]  /*0390*/  IMAD.HI.U32 R2, R5, UR4, R4 ;  /* 0x0000000405027c27 */ /* 0x001fe2000f8e0004 */
[----:B------:R-:W0:Y:S04]  /*03a0*/  LDCU UR4, c[0x0][0x4d8] ;  /* 0x00009b00ff0477ac */ /* 0x000e280008000800 */
[----:B------:R-:W-:-:S05]  /*03b0*/  SHF.R.U32.HI R3, RZ, UR5, R2 ;  /* 0x00000005ff037c19 */ /* 0x000fca0008011602 */
[----:B------:R-:W-:-:S04]  /*03c0*/  IMAD.MOV R4, RZ, RZ, -R3 ;  /* 0x000000ffff047224 */ /* 0x000fc800078e0a03 */
[----:B-1----:R-:W-:-:S04]  /*03d0*/  IMAD R5, R4, UR6, R5 ;  /* 0x0000000604057c24 */ /* 0x002fc8000f8e0205 */
[C---:B--2---:R-:W-:Y:S02]  /*03e0*/  IMAD R16, R5.reuse, UR8, R16 ;  /* 0x0000000805107c24 */ /* 0x044fe4000f8e0210 */
[C---:B------:R-:W-:Y:S02]  /*03f0*/  IMAD R0, R5.reuse, UR9, R0 ;  /* 0x0000000905007c24 */ /* 0x040fe4000f8e0200 */
[----:B0-----:R-:W-:Y:S01]  /*0400*/  IMAD R18, R5, UR4, R18 ;  /* 0x0000000405127c24 */ /* 0x001fe2000f8e0212 */
[----:B------:R-:W-:Y:S06]  /*0410*/  BRA.U !UP0, `(.L_x_36076) ;  /* 0x0000001108c87547 */ /* 0x000fec000b800000 */
[----:B------:R-:W0:Y:S01]  /*0420*/  LDCU.64 UR6, c[0x0][0x3b0] ;  /* 0x00007600ff0677ac */ /* 0x000e220008000a00 */
[----:B------:R-:W-:Y:S01]  /*0430*/  IMAD.MOV.U32 R2, RZ, RZ, RZ ;  /* 0x000000ffff027224 */ /* 0x000fe200078e00ff */
        /* <DEDUP_REMOVED lines=13> */
[----:B------:R-:W-:Y:S01]  /*0510*/  MOV R4, RZ ;  /* 0x000000ff00047202 */ /* 0x000fe20000000f00 */
[----:B------:R-:W1:Y:S01]  /*0520*/  LDCU UR6, c[0x0][0x3bc] ;  /* 0x00007780ff0677ac */ /* 0x000e620008000800 */
[----:B------:R-:W2:Y:S01]  /*0530*/  LDCU.64 UR8, c[0x0][0x4e8] ;  /* 0x00009d00ff0877ac */ /* 0x000ea20008000a00 */
[----:B------:R-:W-:Y:S02]  /*0540*/  UISETP.NE.AND UP0, UPT, UR38, 0x5, UPT ;  /* 0x000000052600788c */ /* 0x000fe4000bf05270 */
        /* <DEDUP_REMOVED lines=278> */
[----:B------:R-:W2:Y:S02]  /*16b0*/  LDCU.64 UR8, c[0x0][0x5d8] ;  /* 0x0000bb00ff0877ac */ /* 0x000ea40008000a00 */
[----:B0-----:R-:W-:Y:S01]  /*16c0*/  IMAD.HI.U32 R2, R5, UR4, R4 ;  /* 0x0000000405027c27 */ /* 0x001fe2000f8e0004 */
[----:B------:R-:W0:Y:S04]  /*16d0*/  LDCU UR4, c[0x0][0x5e0] ;  /* 0x0000bc00ff0477ac */ /* 0x000e280008000800 */
[----:B------:R-:W-:-:S05]  /*16e0*/  SHF.R.U32.HI R2, RZ, UR5, R2 ;  /* 0x00000005ff027c19 */ /* 0x000fca0008011602 */
[----:B------:R-:W-:-:S04]  /*16f0*/  IMAD.MOV R3, RZ, RZ, -R2 ;  /* 0x000000ffff037224 */ /* 0x000fc800078e0a02 */
[----:B-1----:R-:W-:-:S04]  /*1700*/  IMAD R5, R3, UR6, R5 ;  /* 0x0000000603057c24 */ /* 0x002fc8000f8e0205 */
[C---:B--2---:R-:W-:Y:S02]  /*1710*/  IMAD R16, R5.reuse, UR8, R16 ;  /* 0x0000000805107c24 */ /* 0x044fe4000f8e0210 */
[C---:B------:R-:W-:Y:S02]  /*1720*/  IMAD R0, R5.reuse, UR9, R0 ;  /* 0x0000000905007c24 */ /* 0x040fe4000f8e0200 */
[----:B0-----:R-:W-:-:S07]  /*1730*/  IMAD R18, R5, UR4, R18 ;  /* 0x0000000405127c24 */ /* 0x001fce000f8e0212 */
.L_x_36076:
        /* <DEDUP_REMOVED lines=19> */
.L_x_36080:
[----:B------:R-:W2:Y:S02]  /*1870*/  LDG.E.U8 R2, desc[UR36][R2.64] ;  /* 0x0000002402027981 */ /* 0x000ea4000c1e1100 */
[----:B--2---:R-:W-:-:S04]  /*1880*/  I2FP.F32.U32 R0, R2 ;  /* 0x0000000200007245 */ /* 0x004fc80000201000 */
[----:B------:R-:W-:-:S04]  /*1890*/  F2FP.BF16.F32.PACK_AB R0, RZ, R0 ;  /* 0x00000000ff00723e */ /* 0x000fc800000010ff */
[----:B------:R-:W-:Y:S01]  /*18a0*/  PRMT R19, R0, 0x7610, R19 ;  /* 0x0000761000137816 */ /* 0x000fe20000000013 */
[----:B------:R-:W-:Y:S06]  /*18b0*/  BRA `(.L_x_36082) ;  /* 0x0000000c00c07947 */ /* 0x000fec0003800000 */
.L_x_36079:
        /* <DEDUP_REMOVED lines=11> */
.L_x_36084:
[----:B------:R-:W2:Y:S02]  /*1970*/  LDG.E R2, desc[UR36][R2.64] ;  /* 0x0000002402027981 */ /* 0x000ea4000c1e1900 */
[----:B--2---:R-:W-:-:S04]  /*1980*/  I2FP.F32.S32 R0, R2 ;  /* 0x0000000200007245 */ /* 0x004fc80000201400 */
[----:B------:R-:W-:-:S04]  /*1990*/  F2FP.BF16.F32.PACK_AB R0, RZ, R0 ;  /* 0x00000000ff00723e */ /* 0x000fc800000010ff */
[----:B------:R-:W-:Y:S01]  /*19a0*/  PRMT R19, R0, 0x7610, R19 ;  /* 0x0000761000137816 */ /* 0x000fe20000000013 */
[----:B------:R-:W-:Y:S06]  /*19b0*/  BRA `(.L_x_36082) ;  /* 0x0000000c00807947 */ /* 0x000fec0003800000 */
.L_x_36083:
[----:B------:R-:W2:Y:S02]  /*19c0*/  LDG.E.U16 R2, desc[UR36][R2.64] ;  /* 0x0000002402027981 */ /* 0x000ea4000c1e1500 */
[----:B--2---:R-:W0:Y:S02]  /*19d0*/  I2F.S16 R0, R2 ;  /* 0x0000000200007306 */ /* 0x004e240000101400 */
[----:B0-----:R-:W-:-:S04]  /*19e0*/  F2FP.BF16.F32.PACK_AB R0, RZ, R0 ;  /* 0x00000000ff00723e */ /* 0x001fc800000010ff */
[----:B------:R-:W-:Y:S01]  /*19f0*/  PRMT R19, R0, 0x7610, R19 ;  /* 0x0000761000137816 */ /* 0x000fe20000000013 */
[----:B------:R-:W-:Y:S06]  /*1a00*/  BRA `(.L_x_36082) ;  /* 0x0000000c006c7947 */ /* 0x000fec0003800000 */
.L_x_36078:
        /* <DEDUP_REMOVED lines=9> */
.L_x_36086:
[----:B------:R-:W2:Y:S02]  /*1aa0*/  LDG.E.U16 R0, desc[UR36][R2.64] ;  /* 0x0000002402007981 */ /* 0x000ea4000c1e1500 */
[----:B--2---:R-:W-:-:S05]  /*1ab0*/  HADD2.F32 R0, -RZ, R0.H0_H0 ;  /* 0x20000000ff007230 */ /* 0x004fca0000004100 */
[----:B------:R-:W-:-:S04]  /*1ac0*/  F2FP.BF16.F32.PACK_AB R0, RZ, R0 ;  /* 0x00000000ff00723e */ /* 0x000fc800000010ff */
[----:B------:R-:W-:Y:S01]  /*1ad0*/  PRMT R19, R0, 0x7610, R19 ;  /* 0x0000761000137816 */ /* 0x000fe20000000013 */
[----:B------:R-:W-:Y:S06]  /*1ae0*/  BRA `(.L_x_36082) ;  /* 0x0000000c00347947 */ /* 0x000fec0003800000 */
.L_x_36085:
        /* <DEDUP_REMOVED lines=9> */
.L_x_36088:
[----:B------:R-:W2:Y:S02]  /*1b80*/  LDG.E.U16 R2, desc[UR36][R2.64] ;  /* 0x0000002402027981 */ /* 0x000ea4000c1e1500 */
[----:B--2---:R-:W-:-:S05]  /*1b90*/  HADD2.F32 R0, -RZ, R2.H0_H0 ;  /* 0x20000002ff007230 */ /* 0x004fca0000004100 */
[----:B------:R-:W-:-:S04]  /*1ba0*/  F2FP.BF16.F32.PACK_AB R0, RZ, R0 ;  /* 0x00000000ff00723e */ /* 0x000fc800000010ff */
[----:B------:R-:W-:Y:S01]  /*1bb0*/  PRMT R19, R0, 0x7610, R19 ;  /* 0x0000761000137816 */ /* 0x000fe20000000013 */
[----:B------:R-:W-:Y:S06]  /*1bc0*/  BRA `(.L_x_36082) ;  /* 0x0000000800fc7947 */ /* 0x000fec0003800000 */
.L_x_36087:
        /* <DEDUP_REMOVED lines=9> */
.L_x_36077:
        /* <DEDUP_REMOVED lines=14> */
.L_x_36091:
        /* <DEDUP_REMOVED lines=9> */
.L_x_36090:
        /* <DEDUP_REMOVED lines=27> */
.L_x_36093:
        /* <DEDUP_REMOVED lines=11> */
[----:B------:R-:W-:-:S04]  /*2030*/  F2FP.BF16.F32.PACK_AB R0, RZ, R0 ;  /* 0x00000000ff00723e */ /* 0x000fc800000010ff */
[----:B------:R-:W-:Y:S01]  /*2040*/  PRMT R19, R0, 0x7610, R19 ;  /* 0x0000761000137816 */ /* 0x000fe20000000013 */
[----:B------:R-:W-:Y:S06]  /*2050*/  BRA `(.L_x_36082) ;  /* 0x0000000400d87947 */ /* 0x000fec0003800000 */
.L_x_36092:
[----:B------:R0:W5:Y:S01]  /*2060*/  LDG.E.U16 R19, desc[UR36][R2.64] ;  /* 0x0000002402137981 */ /* 0x000162000c1e1500 */
[----:B------:R-:W-:Y:S05]  /*2070*/  BRA `(.L_x_36082) ;  /* 0x0000000400d07947 */ /* 0x000fea0003800000 */
.L_x_36089:
        /* <DEDUP_REMOVED lines=13> */
.L_x_36096:
        /* <DEDUP_REMOVED lines=21> */
.L_x_36100:
[----:B------:R-:W-:Y:S05]  /*22a0*/  BSYNC.RECONVERGENT B1 ;  /* 0x0000000000017941 */ /* 0x000fea0003800200 */
.L_x_36099:
[----:B------:R-:W-:Y:S01]  /*22b0*/  IMAD.SHL.U32 R0, R0, 0x100000, RZ ;  /* 0x0010000000007824 */ /* 0x000fe200078e00ff */
[----:B------:R-:W-:-:S04]  /*22c0*/  LEA R2, R2, 0x3b800000, 0x17 ;  /* 0x3b80000002027811 */ /* 0x000fc800078eb8ff */
[----:B------:R-:W-:-:S07]  /*22d0*/  LOP3.LUT R0, R2, R0, R7, 0xfe, !PT ;  /* 0x0000000002007212 */ /* 0x000fce00078efe07 */
.L_x_36098:
[----:B------:R-:W-:Y:S05]  /*22e0*/  BSYNC.RECONVERGENT B0 ;  /* 0x0000000000007941 */ /* 0x000fea0003800200 */
.L_x_36097:
[----:B------:R-:W-:-:S04]  /*22f0*/  F2FP.BF16.F32.PACK_AB R0, RZ, R0 ;  /* 0x00000000ff00723e */ /* 0x000fc800000010ff */
[----:B------:R-:W-:Y:S01]  /*2300*/  PRMT R19, R0, 0x7610, R19 ;  /* 0x0000761000137816 */ /* 0x000fe20000000013 */
[----:B------:R-:W-:Y:S06]  /*2310*/  BRA `(.L_x_36082) ;  /* 0x0000000400287947 */ /* 0x000fec0003800000 */
.L_x_36095:
        /* <DEDUP_REMOVED lines=21> */
.L_x_36104:
[----:B------:R-:W-:Y:S05]  /*2470*/  BSYNC.RECONVERGENT B1 ;  /* 0x0000000000017941 */ /* 0x000fea0003800200 */
.L_x_36103:
[----:B------:R-:W-:Y:S01]  /*2480*/  IMAD.SHL.U32 R0, R0, 0x200000, RZ ;  /* 0x0020000000007824 */ /* 0x000fe200078e00ff */
[----:B------:R-:W-:-:S04]  /*2490*/  LEA R2, R2, 0x37800000, 0x17 ;  /* 0x3780000002027811 */ /* 0x000fc800078eb8ff */
[----:B------:R-:W-:-:S07]  /*24a0*/  LOP3.LUT R0, R2, R0, R7, 0xfe, !PT ;  /* 0x0000000002007212 */ /* 0x000fce00078efe07 */
.L_x_36102:
[----:B------:R-:W-:Y:S05]  /*24b0*/  BSYNC.RECONVERGENT B0 ;  /* 0x0000000000007941 */ /* 0x000fea0003800200 */
.L_x_36101:
[----:B------:R-:W-:-:S04]  /*24c0*/  F2FP.BF16.F32.PACK_AB R0, RZ, R0 ;  /* 0x00000000ff00723e */ /* 0x000fc800000010ff */
[----:B------:R-:W-:Y:S01]  /*24d0*/  PRMT R19, R0, 0x7610, R19 ;  /* 0x0000761000137816 */ /* 0x000fe20000000013 */
[----:B------:R-:W-:Y:S06]  /*24e0*/  BRA `(.L_x_36082) ;  /* 0x0000000000b47947 */ /* 0x000fec0003800000 */
.L_x_36094:
[----:B------:R-:W-:-:S09]  /*24f0*/  UISETP.NE.AND UP0, UPT, UR4, 0x1c, UPT ;  /* 0x0000001c0400788c */ /* 0x000fd2000bf05270 */
[----:B------:R-:W-:Y:S05]  /*2500*/  BRA.U !UP0, `(.L_x_36105) ;  /* 0x00000001089c7547 */ /* 0x000fea000b800000 */
[----:B------:R-:W-:-:S09]  /*2510*/  UISETP.NE.AND UP0, UPT, UR4, 0x1d, UPT ;  /* 0x0000001d0400788c */ /* 0x000fd2000bf05270 */
[----:B------:R-:W-:Y:S05]  /*2520*/  BRA.U !UP0, `(.L_x_36106) ;  /* 0x0000000108807547 */ /* 0x000fea000b800000 */
[----:B------:R-:W-:-:S09]  /*2530*/  UISETP.NE.AND UP0, UPT, UR4, 0x2c, UPT ;  /* 0x0000002c0400788c */ /* 0x000fd2000bf05270 */
[----:B------:R-:W-:Y:S05]  /*2540*/  BRA.U !UP0, `(.L_x_36107) ;  /* 0x0000000108487547 */ /* 0x000fea000b800000 */
.L_x_36081:
        /* <DEDUP_REMOVED lines=16> */
.L_x_36108:
[----:B------:R-:W-:Y:S01]  /*2650*/  PRMT R19, RZ, 0x7610, R19 ;  /* 0x00007610ff137816 */ /* 0x000fe20000000013 */
[----:B------:R-:W-:Y:S06]  /*2660*/  BRA `(.L_x_36082) ;  /* 0x0000000000547947 */ /* 0x000fec0003800000 */
.L_x_36107:
        /* <DEDUP_REMOVED lines=8> */
.L_x_36110:
[----:B------:R-:W-:Y:S05]  /*26f0*/  BSYNC.RECONVERGENT B0 ;  /* 0x0000000000007941 */ /* 0x000fea0003800200 */
.L_x_36109:
[----:B------:R-:W-:-:S04]  /*2700*/  F2FP.BF16.F32.PACK_AB R0, RZ, R0 ;  /* 0x00000000ff00723e */ /* 0x000fc800000010ff */
[----:B------:R-:W-:Y:S01]  /*2710*/  PRMT R19, R0, 0x7610, R19 ;  /* 0x0000761000137816 */ /* 0x000fe20000000013 */
[----:B------:R-:W-:Y:S06]  /*2720*/  BRA `(.L_x_36082) ;  /* 0x0000000000247947 */ /* 0x000fec0003800000 */
.L_x_36106:
[----:B------:R-:W2:Y:S02]  /*2730*/  LDG.E.64 R2, desc[UR36][R2.64] ;  /* 0x0000002402027981 */ /* 0x000ea4000c1e1b00 */
[----:B--2---:R-:W0:Y:S02]  /*2740*/  I2F.U64 R0, R2 ;  /* 0x0000000200007312 */ /* 0x004e240000301000 */
[----:B0-----:R-:W-:-:S04]  /*2750*/  F2FP.BF16.F32.PACK_AB R0, RZ, R0 ;  /* 0x00000000ff00723e */ /* 0x001fc800000010ff */
[----:B------:R-:W-:Y:S01]  /*2760*/  PRMT R19, R0, 0x7610, R19 ;  /* 0x0000761000137816 */ /* 0x000fe20000000013 */
[----:B------:R-:W-:Y:S06]  /*2770*/  BRA `(.L_x_36082) ;  /* 0x0000000000107947 */ /* 0x000fec0003800000 */
.L_x_36105:
[----:B------:R-:W2:Y:S02]  /*2780*/  LDG.E R2, desc[UR36][R2.64] ;  /* 0x0000002402027981 */ /* 0x000ea4000c1e1900 */
[----:B--2---:R-:W-:-:S04]  /*2790*/  I2FP.F32.U32 R0, R2 ;  /* 0x0000000200007245 */ /* 0x004fc80000201000 */
[----:B------:R-:W-:-:S04]  /*27a0*/  F2FP.BF16.F32.PACK_AB R0, RZ, R0 ;  /* 0x00000000ff00723e */ /* 0x000fc800000010ff */
[----:B------:R-:W-:-:S07]  /*27b0*/  PRMT R19, R0, 0x7610, R19 ;  /* 0x0000761000137816 */ /* 0x000fce0000000013 */
.L_x_36082:
        /* <DEDUP_REMOVED lines=18> */
.L_x_36114:
[----:B------:R-:W2:Y:S02]  /*28e0*/  LDG.E.U8 R2, desc[UR36][R2.64] ;  /* 0x0000002402027981 */ /* 0x000ea4000c1e1100 */
[----:B--2---:R-:W-:-:S04]  /*28f0*/  I2FP.F32.U32 R0, R2 ;  /* 0x0000000200007245 */ /* 0x004fc80000201000 */
[----:B------:R-:W-:Y:S01]  /*2900*/  F2FP.BF16.F32.PACK_AB R0, RZ, R0 ;  /* 0x00000000ff00723e */ /* 0x000fe200000010ff */
[----:B------:R-:W-:Y:S06]  /*2910*/  BRA `(.L_x_36116) ;  /* 0x0000000c00847947 */ /* 0x000fec0003800000 */
.L_x_36113:
        /* <DEDUP_REMOVED lines=10> */
.L_x_36118:
[----:B------:R-:W2:Y:S02]  /*29c0*/  LDG.E R2, desc[UR36][R2.64] ;  /* 0x0000002402027981 */ /* 0x000ea4000c1e1900 */
[----:B--2---:R-:W-:-:S04]  /*29d0*/  I2FP.F32.S32 R0, R2 ;  /* 0x0000000200007245 */ /* 0x004fc80000201400 */
[----:B------:R-:W-:Y:S01]  /*29e0*/  F2FP.BF16.F32.PACK_AB R0, RZ, R0 ;  /* 0x00000000ff00723e */ /* 0x000fe200000010ff */
[----:B------:R-:W-:Y:S06]  /*29f0*/  BRA `(.L_x_36116) ;  /* 0x0000000c004c7947 */ /* 0x000fec0003800000 */
.L_x_36117:
[----:B------:R-:W2:Y:S02]  /*2a00*/  LDG.E.U16 R2, desc[UR36][R2.64] ;  /* 0x0000002402027981 */ /* 0x000ea4000c1e1500 */
[----:B--2---:R-:W0:Y:S02]  /*2a10*/  I2F.S16 R0, R2 ;  /* 0x0000000200007306 */ /* 0x004e240000101400 */
[----:B0-----:R-:W-:Y:S01]  /*2a20*/  F2FP.BF16.F32.PACK_AB R0, RZ, R0 ;  /* 0x00000000ff00723e */ /* 0x001fe200000010ff */
[----:B------:R-:W-:Y:S06]  /*2a30*/  BRA `(.L_x_36116) ;  /* 0x0000000c003c7947 */ /* 0x000fec0003800000 */
.L_x_36112:
        /* <DEDUP_REMOVED lines=9> */
.L_x_36120:
[----:B------:R-:W2:Y:S02]  /*2ad0*/  LDG.E.U16 R0, desc[UR36][R2.64] ;  /* 0x0000002402007981 */ /* 0x000ea4000c1e1500 */
[----:B--2---:R-:W-:-:S05]  /*2ae0*/  HADD2.F32 R0, -RZ, R0.H0_H0 ;  /* 0x20000000ff007230 */ /* 0x004fca0000004100 */
[----:B------:R-:W-:Y:S01]  /*2af0*/  F2FP.BF16.F32.PACK_AB R0, RZ, R0 ;  /* 0x00000000ff00723e */ /* 0x000fe200000010ff */
[----:B------:R-:W-:Y:S06]  /*2b00*/  BRA `(.L_x_36116) ;  /* 0x0000000c00087947 */ /* 0x000fec0003800000 */
.L_x_36119:
        /* <DEDUP_REMOVED lines=9> */
.L_x_36122:
[----:B------:R-:W2:Y:S02]  /*2ba0*/  LDG.E.U16 R2, desc[UR36][R2.64] ;  /* 0x0000002402027981 */ /* 0x000ea4000c1e1500 */
[----:B--2---:R-:W-:-:S05]  /*2bb0*/  HADD2.F32 R0, -RZ, R2.H0_H0 ;  /* 0x20000002ff007230 */ /* 0x004fca0000004100 */
[----:B------:R-:W-:Y:S01]  /*2bc0*/  F2FP.BF16.F32.PACK_AB R0, RZ, R0 ;  /* 0x00000000ff00723e */ /* 0x000fe200000010ff */
[----:B------:R-:W-:Y:S06]  /*2bd0*/  BRA `(.L_x_36116) ;  /* 0x0000000800d47947 */ /* 0x000fec0003800000 */
.L_x_36121:
        /* <DEDUP_REMOVED lines=8> */
.L_x_36111:
        /* <DEDUP_REMOVED lines=13> */
.L_x_36125:
        /* <DEDUP_REMOVED lines=8> */
.L_x_36124:
        /* <DEDUP_REMOVED lines=27> */
.L_x_36127:
        /* <DEDUP_REMOVED lines=13> */
.L_x_36126:
[----:B------:R0:W5:Y:S01]  /*3030*/  LDG.E.U16 R0, desc[UR36][R2.64] ;  /* 0x0000002402007981 */ /* 0x000162000c1e1500 */
[----:B------:R-:W-:Y:S05]  /*3040*/  BRA `(.L_x_36116) ;  /* 0x0000000400b87947 */ /* 0x000fea0003800000 */
.L_x_36123:
        /* <DEDUP_REMOVED lines=12> */
.L_x_36130:
        /* <DEDUP_REMOVED lines=21> */
.L_x_36134:
[----:B------:R-:W-:Y:S05]  /*3260*/  BSYNC.RECONVERGENT B1 ;  /* 0x0000000000017941 */ /* 0x000fea0003800200 */
.L_x_36133:
[----:B------:R-:W-:Y:S01]  /*3270*/  IMAD.SHL.U32 R0, R0, 0x100000, RZ ;  /* 0x0010000000007824 */ /* 0x000fe200078e00ff */
[----:B------:R-:W-:-:S04]  /*3280*/  LEA R2, R2, 0x3b800000, 0x17 ;  /* 0x3b80000002027811 */ /* 0x000fc800078eb8ff */
[----:B------:R-:W-:-:S07]  /*3290*/  LOP3.LUT R0, R2, R0, R7, 0xfe, !PT ;  /* 0x0000000002007212 */ /* 0x000fce00078efe07 */
.L_x_36132:
[----:B------:R-:W-:Y:S05]  /*32a0*/  BSYNC.RECONVERGENT B0 ;  /* 0x0000000000007941 */ /* 0x000fea0003800200 */
.L_x_36131:
[----:B------:R-:W-:Y:S01]  /*32b0*/  F2FP.BF16.F32.PACK_AB R0, RZ, R0 ;  /* 0x00000000ff00723e */ /* 0x000fe200000010ff */
[----:B------:R-:W-:Y:S06]  /*32c0*/  BRA `(.L_x_36116) ;  /* 0x0000000400187947 */ /* 0x000fec0003800000 */
.L_x_36129:
        /* <DEDUP_REMOVED lines=21> */
.L_x_36138:
[----:B------:R-:W-:Y:S05]  /*3420*/  BSYNC.RECONVERGENT B1 ;  /* 0x0000000000017941 */ /* 0x000fea0003800200 */
.L_x_36137:
[----:B------:R-:W-:Y:S01]  /*3430*/  IMAD.SHL.U32 R0, R0, 0x200000, RZ ;  /* 0x0020000000007824 */ /* 0x000fe200078e00ff */
[----:B------:R-:W-:-:S04]  /*3440*/  LEA R2, R2, 0x37800000, 0x17 ;  /* 0x3780000002027811 */ /* 0x000fc800078eb8ff */
[----:B------:R-:W-:-:S07]  /*3450*/  LOP3.LUT R0, R2, R0, R7, 0xfe, !PT ;  /* 0x0000000002007212 */ /* 0x000fce00078efe07 */
.L_x_36136:
[----:B------:R-:W-:Y:S05]  /*3460*/  BSYNC.RECONVERGENT B0 ;  /* 0x0000000000007941 */ /* 0x000fea0003800200 */
.L_x_36135:
[----:B------:R-:W-:Y:S01]  /*3470*/  F2FP.BF16.F32.PACK_AB R0, RZ, R0 ;  /* 0x00000000ff00723e */ /* 0x000fe200000010ff */
[----:B------:R-:W-:Y:S06]  /*3480*/  BRA `(.L_x_36116) ;  /* 0x0000000000a87947 */ /* 0x000fec0003800000 */
.L_x_36128:
[----:B------:R-:W-:-:S09]  /*3490*/  UISETP.NE.AND UP0, UPT, UR4, 0x1c, UPT ;  /* 0x0000001c0400788c */ /* 0x000fd2000bf05270 */
[----:B------:R-:W-:Y:S05]  /*34a0*/  BRA.U !UP0, `(.L_x_36139) ;  /* 0x0000000108947547 */ /* 0x000fea000b800000 */
[----:B------:R-:W-:-:S09]  /*34b0*/  UISETP.NE.AND UP0, UPT, UR4, 0x1d, UPT ;  /* 0x0000001d0400788c */ /* 0x000fd2000bf05270 */
[----:B------:R-:W-:Y:S05]  /*34c0*/  BRA.U !UP0, `(.L_x_36140) ;  /* 0x00000001087c7547 */ /* 0x000fea000b800000 */
[----:B------:R-:W-:-:S09]  /*34d0*/  UISETP.NE.AND UP0, UPT, UR4, 0x2c, UPT ;  /* 0x0000002c0400788c */ /* 0x000fd2000bf05270 */
[----:B------:R-:W-:Y:S05]  /*34e0*/  BRA.U !UP0, `(.L_x_36141) ;  /* 0x0000000108487547 */ /* 0x000fea000b800000 */
.L_x_36115:
        /* <DEDUP_REMOVED lines=16> */
.L_x_36142:
[----:B------:R-:W-:Y:S01]  /*35f0*/  PRMT R0, RZ, 0x7610, R0 ;  /* 0x00007610ff007816 */ /* 0x000fe20000000000 */
[----:B------:R-:W-:Y:S06]  /*3600*/  BRA `(.L_x_36116) ;  /* 0x0000000000487947 */ /* 0x000fec0003800000 */
.L_x_36141:
        /* <DEDUP_REMOVED lines=8> */
.L_x_36144:
[----:B------:R-:W-:Y:S05]  /*3690*/  BSYNC.RECONVERGENT B0 ;  /* 0x0000000000007941 */ /* 0x000fea0003800200 */
.L_x_36143:
[----:B------:R-:W-:Y:S01]  /*36a0*/  F2FP.BF16.F32.PACK_AB R0, RZ, R0 ;  /* 0x00000000ff00723e */ /* 0x000fe200000010ff */
[----:B------:R-:W-:Y:S06]  /*36b0*/  BRA `(.L_x_36116) ;  /* 0x00000000001c7947 */ /* 0x000fec0003800000 */
.L_x_36140:
[----:B------:R-:W2:Y:S02]  /*36c0*/  LDG.E.64 R2, desc[UR36][R2.64] ;  /* 0x0000002402027981 */ /* 0x000ea4000c1e1b00 */
[----:B--2---:R-:W0:Y:S02]  /*36d0*/  I2F.U64 R0, R2 ;  /* 0x0000000200007312 */ /* 0x004e240000301000 */
[----:B0-----:R-:W-:Y:S01]  /*36e0*/  F2FP.BF16.F32.PACK_AB R0, RZ, R0 ;  /* 0x00000000ff00723e */ /* 0x001fe200000010ff */
[----:B------:R-:W-:Y:S06]  /*36f0*/  BRA `(.L_x_36116) ;  /* 0x00000000000c7947 */ /* 0x000fec0003800000 */
.L_x_36139:
[----:B------:R-:W2:Y:S02]  /*3700*/  LDG.E R2, desc[UR36][R2.64] ;  /* 0x0000002402027981 */ /* 0x000ea4000c1e1900 */
[----:B--2---:R-:W-:-:S04]  /*3710*/  I2FP.F32.U32 R0, R2 ;  /* 0x0000000200007245 */ /* 0x004fc80000201000 */
[----:B------:R-:W-:-:S07]  /*3720*/  F2FP.BF16.F32.PACK_AB R0, RZ, R0 ;  /* 0x00000000ff00723e */ /* 0x000fce00000010ff */
.L_x_36116:
[----:B-----5:R-:W-:Y:S01]  /*3730*/  IMAD.U32 R19, R19, 0x10000, RZ ;  /* 0x0001000013137824 */ /* 0x020fe200078e00ff */
[----:B------:R-:W0:Y:S01]  /*3740*/  LDCU.64 UR6, c[0x0][0x5e8] ;  /* 0x0000bd00ff0677ac */ /* 0x000e220008000a00 */
[----:B------:R-:W-:Y:S01]  /*3750*/  IMAD.U32 R0, R0, 0x10000, RZ ;  /* 0x0001000000007824 */ /* 0x000fe200078e00ff */
[----:B------:R-:W-:-:S03]  /*3760*/  ULOP3.LUT UR4, UR40, 0xff, URZ, 0xc0, !UPT ;  /* 0x000000ff28047892 */ /* 0x000fc6000f8ec0ff */
[----:B------:R-:W1:Y:S01]  /*3770*/  MUFU.LG2 R19, R19 ;  /* 0x0000001300137308 */ /* 0x000e620000000c00 */
[----:B------:R-:W-:Y:S01]  /*3780*/  UISETP.GT.AND UP0, UPT, UR4, 0x9, UPT ;  /* 0x000000090400788c */ /* 0x000fe2000bf04270 */
[----:B0-----:R-:W-:Y:S01]  /*3790*/  IADD3 R2, P0, PT, R16, UR6, RZ ;  /* 0x0000000610027c10 */ /* 0x001fe2000ff1e0ff */
[----:B-1----:R-:W-:-:S03]  /*37a0*/  FMUL.FTZ R0, R0, R19 ;  /* 0x0000001300007220 */ /* 0x002fc60000410000 */
[----:B------:R-:W-:-:S03]  /*37b0*/  IADD3.X R3, PT, PT, RZ, UR7, RZ, P0, !PT ;  /* 0x00000007ff037c10 */ /* 0x000fc600087fe4ff */
        /* <DEDUP_REMOVED lines=15> */
.L_x_36148:
[----:B-1----:R-:W-:-:S06]  /*38b0*/  IMAD.U32 R5, R5, 0x10000, RZ ;  /* 0x0001000005057824 */ /* 0x002fcc00078e00ff */
[----:B------:R-:W1:Y:S02]  /*38c0*/  F2I.S64.TRUNC R4, R5 ;  /* 0x0000000500047311 */ /* 0x000e64000020d900 */
[----:B-1----:R1:W-:Y:S01]  /*38d0*/  STG.E.U8 desc[UR36][R2.64], R4 ;  /* 0x0000000402007986 */ /* 0x0023e2000c101124 */
[----:B------:R-:W-:Y:S05]  /*38e0*/  BRA `(.L_x_36150) ;  /* 0x0000000c00707947 */ /* 0x000fea0003800000 */
.L_x_36147:
        /* <DEDUP_REMOVED lines=10> */
.L_x_36152:
[----:B-1----:R-:W-:-:S06]  /*3990*/  IMAD.U32 R5, R5, 0x10000, RZ ;  /* 0x0001000005057824 */ /* 0x002fcc00078e00ff */
[----:B------:R-:W1:Y:S02]  /*39a0*/  F2I.FTZ.TRUNC.NTZ R5, R5 ;  /* 0x0000000500057305 */ /* 0x000e64000021f100 */
[----:B-1----:R3:W-:Y:S01]  /*39b0*/  STG.E desc[UR36][R2.64], R5 ;  /* 0x0000000502007986 */ /* 0x0027e2000c101924 */
[----:B------:R-:W-:Y:S05]  /*39c0*/  BRA `(.L_x_36150) ;  /* 0x0000000c00387947 */ /* 0x000fea0003800000 */
.L_x_36151:
[----:B-1----:R-:W-:-:S06]  /*39d0*/  IMAD.U32 R5, R5, 0x10000, RZ ;  /* 0x0001000005057824 */ /* 0x002fcc00078e00ff */
[----:B------:R-:W1:Y:S02]  /*39e0*/  F2I.FTZ.TRUNC.NTZ R5, R5 ;  /* 0x0000000500057305 */ /* 0x000e64000021f100 */
[----:B-1----:R2:W-:Y:S01]  /*39f0*/  STG.E.U16 desc[UR36][R2.64], R5 ;  /* 0x0000000502007986 */ /* 0x0025e2000c101524 */
[----:B------:R-:W-:Y:S05]  /*3a00*/  BRA `(.L_x_36150) ;  /* 0x0000000c00287947 */ /* 0x000fea0003800000 */
.L_x_36146:
        /* <DEDUP_REMOVED lines=9> */
.L_x_36154:
[----:B01----:R-:W-:-:S05]  /*3aa0*/  IMAD.U32 R0, R5, 0x10000, RZ ;  /* 0x0001000005007824 */ /* 0x003fca00078e00ff */
[----:B------:R-:W-:-:S05]  /*3ab0*/  F2FP.F16.F32.PACK_AB R0, RZ, R0 ;  /* 0x00000000ff00723e */ /* 0x000fca00000000ff */
[----:B------:R0:W-:Y:S01]  /*3ac0*/  STG.E.U16 desc[UR36][R2.64], R0 ;  /* 0x0000000002007986 */ /* 0x0001e2000c101524 */
[----:B------:R-:W-:Y:S05]  /*3ad0*/  BRA `(.L_x_36150) ;  /* 0x0000000800f47947 */ /* 0x000fea0003800000 */
.L_x_36153:
        /* <DEDUP_REMOVED lines=10> */
.L_x_36156:
[----:B-1----:R-:W-:-:S05]  /*3b80*/  IMAD.U32 R5, R5, 0x10000, RZ ;  /* 0x0001000005057824 */ /* 0x002fca00078e00ff */
[----:B------:R-:W-:-:S04]  /*3b90*/  F2FP.F16.F32.PACK_AB R5, RZ, R5 ;  /* 0x00000005ff05723e */ /* 0x000fc800000000ff */
[----:B------:R-:W-:-:S05]  /*3ba0*/  PRMT R5, R5, 0x5410, RZ ;  /* 0x0000541005057816 */ /* 0x000fca00000000ff */
[----:B------:R1:W-:Y:S01]  /*3bb0*/  STG.E desc[UR36][R2.64], R5 ;  /* 0x0000000502007986 */ /* 0x0003e2000c101924 */
[----:B------:R-:W-:Y:S05]  /*3bc0*/  BRA `(.L_x_36150) ;  /* 0x0000000800b87947 */ /* 0x000fea0003800000 */
.L_x_36155:
[----:B-1----:R-:W-:-:S04]  /*3bd0*/  IMAD.U32 R4, R5, 0x10000, RZ ;  /* 0x0001000005047824 */ /* 0x002fc800078e00ff */
[----:B------:R-:W-:-:S06]  /*3be0*/  FMUL.FTZ R4, R4, 1 ;  /* 0x3f80000004047820 */ /* 0x000fcc0000410000 */
[----:B------:R-:W1:Y:S02]  /*3bf0*/  F2F.F64.F32 R4, R4 ;  /* 0x0000000400047310 */ /* 0x000e640000201800 */
[----:B-1----:R1:W-:Y:S01]  /*3c00*/  STG.E.64 desc[UR36][R2.64], R4 ;  /* 0x0000000402007986 */ /* 0x0023e2000c101b24 */
[----:B------:R-:W-:Y:S05]  /*3c10*/  BRA `(.L_x_36150) ;  /* 0x0000000800a47947 */ /* 0x000fea0003800000 */
.L_x_36145:
        /* <DEDUP_REMOVED lines=13> */
.L_x_36159:
[----:B-1----:R-:W-:Y:S01]  /*3cf0*/  IMAD.U32 R5, R5, 0x10000, RZ ;  /* 0x0001000005057824 */ /* 0x002fe200078e00ff */
[----:B------:R-:W-:-:S03]  /*3d00*/  CS2R R6, SRZ ;  /* 0x0000000000067805 */ /* 0x000fc6000001ff00 */
[----:B------:R-:W-:-:S06]  /*3d10*/  FMUL.FTZ R5, R5, 1 ;  /* 0x3f80000005057820 */ /* 0x000fcc0000410000 */
[----:B------:R-:W1:Y:S02]  /*3d20*/  F2F.F64.F32 R4, R5 ;  /* 0x0000000500047310 */ /* 0x000e640000201800 */
[----:B-1----:R1:W-:Y:S01]  /*3d30*/  STG.E.128 desc[UR36][R2.64], R4 ;  /* 0x0000000402007986 */ /* 0x0023e2000c101d24 */
[----:B------:R-:W-:Y:S05]  /*3d40*/  BRA `(.L_x_36150) ;  /* 0x0000000800587947 */ /* 0x000fea0003800000 */
.L_x_36158:
        /* <DEDUP_REMOVED lines=19> */
.L_x_36163:
[----:B------:R-:W-:Y:S05]  /*3e80*/  BSYNC.RECONVERGENT B0 ;  /* 0x0000000000007941 */ /* 0x000fea0003800200 */
.L_x_36162:
[----:B------:R-:W-:-:S05]  /*3e90*/  LOP3.LUT R5, R0, 0x80, R5, 0xf8, !PT ;  /* 0x0000008000057812 */ /* 0x000fca00078ef805 */
[----:B------:R0:W-:Y:S01]  /*3ea0*/  STG.E.U8 desc[UR36][R2.64], R5 ;  /* 0x0000000502007986 */ /* 0x0001e2000c101124 */
[----:B------:R-:W-:Y:S05]  /*3eb0*/  BRA `(.L_x_36150) ;  /* 0x0000000400fc7947 */ /* 0x000fea0003800000 */
.L_x_36161:
        /* <DEDUP_REMOVED lines=15> */
.L_x_36165:
[----:B------:R-:W-:Y:S05]  /*3fb0*/  BSYNC.RECONVERGENT B0 ;  /* 0x0000000000007941 */ /* 0x000fea0003800200 */
.L_x_36164:
[----:B------:R-:W-:-:S05]  /*3fc0*/  LOP3.LUT R5, R0, 0x80, R5, 0xf8, !PT ;  /* 0x0000008000057812 */ /* 0x000fca00078ef805 */
[----:B------:R0:W-:Y:S01]  /*3fd0*/  STG.E.U8 desc[UR36][R2.64], R5 ;  /* 0x0000000502007986 */ /* 0x0001e2000c101124 */
[----:B------:R-:W-:Y:S05]  /*3fe0*/  BRA `(.L_x_36150) ;  /* 0x0000000400b07947 */ /* 0x000fea0003800000 */
.L_x_36160:
[----:B-1----:R1:W-:Y:S01]  /*3ff0*/  STG.E.U16 desc[UR36][R2.64], R5 ;  /* 0x0000000502007986 */ /* 0x0023e2000c101524 */
[----:B------:R-:W-:Y:S05]  /*4000*/  BRA `(.L_x_36150) ;  /* 0x0000000400a87947 */ /* 0x000fea0003800000 */
.L_x_36157:
        /* <DEDUP_REMOVED lines=12> */
.L_x_36168:
        /* <DEDUP_REMOVED lines=13> */
.L_x_36171:
[----:B------:R-:W-:-:S04]  /*41a0*/  SHF.R.U32.HI R0, RZ, 0x14, R5 ;  /* 0x00000014ff007819 */ /* 0x000fc80000011605 */
[----:B------:R-:W-:-:S04]  /*41b0*/  LOP3.LUT R0, R0, 0x1, RZ, 0xc0, !PT ;  /* 0x0000000100007812 */ /* 0x000fc800078ec0ff */
[----:B------:R-:W-:-:S04]  /*41c0*/  IADD3 R0, PT, PT, R5, 0x487ffff, R0 ;  /* 0x0487ffff05007810 */ /* 0x000fc80007ffe000 */
[----:B------:R-:W-:-:S04]  /*41d0*/  SHF.R.U32.HI R0, RZ, 0x14, R0 ;  /* 0x00000014ff007819 */ /* 0x000fc80000011600 */
[----:B------:R-:W-:-:S07]  /*41e0*/  LOP3.LUT R4, R0, 0xff, RZ, 0xc0, !PT ;  /* 0x000000ff00047812 */ /* 0x000fce00078ec0ff */
.L_x_36172:
[----:B------:R-:W-:-:S04]  /*41f0*/  SHF.R.U32.HI R5, RZ, 0x18, R5 ;  /* 0x00000018ff057819 */ /* 0x000fc80000011605 */
[----:B------:R-:W-:-:S04]  /*4200*/  LOP3.LUT R4, R4, 0x80, R5, 0xf8, !PT ;  /* 0x0000008004047812 */ /* 0x000fc800078ef805 */
[----:B------:R-:W-:-:S07]  /*4210*/  PRMT R0, R4, 0x7610, R0 ;  /* 0x0000761004007816 */ /* 0x000fce0000000000 */
.L_x_36170:
[----:B------:R-:W-:Y:S05]  /*4220*/  BSYNC.RECONVERGENT B0 ;  /* 0x0000000000007941 */ /* 0x000fea0003800200 */
.L_x_36169:
[----:B------:R0:W-:Y:S01]  /*4230*/  STG.E.U8 desc[UR36][R2.64], R0 ;  /* 0x0000000002007986 */ /* 0x0001e2000c101124 */
[----:B------:R-:W-:Y:S05]  /*4240*/  BRA `(.L_x_36150) ;  /* 0x0000000400187947 */ /* 0x000fea0003800000 */
.L_x_36167:
        /* <DEDUP_REMOVED lines=13> */
.L_x_36175:
[----:B------:R-:W-:-:S04]  /*4320*/  SHF.R.U32.HI R0, RZ, 0x15, R5 ;  /* 0x00000015ff007819 */ /* 0x000fc80000011605 */
[----:B------:R-:W-:-:S04]  /*4330*/  LOP3.LUT R0, R0, 0x1, RZ, 0xc0, !PT ;  /* 0x0000000100007812 */ /* 0x000fc800078ec0ff */
[----:B------:R-:W-:-:S04]  /*4340*/  IADD3 R0, PT, PT, R5, 0x88fffff, R0 ;  /* 0x088fffff05007810 */ /* 0x000fc80007ffe000 */
[----:B------:R-:W-:-:S04]  /*4350*/  SHF.R.U32.HI R0, RZ, 0x15, R0 ;  /* 0x00000015ff007819 */ /* 0x000fc80000011600 */
[----:B------:R-:W-:-:S07]  /*4360*/  LOP3.LUT R4, R0, 0xff, RZ, 0xc0, !PT ;  /* 0x000000ff00047812 */ /* 0x000fce00078ec0ff */
.L_x_36176:
[----:B------:R-:W-:-:S04]  /*4370*/  SHF.R.U32.HI R5, RZ, 0x18, R5 ;  /* 0x00000018ff057819 */ /* 0x000fc80000011605 */
[----:B------:R-:W-:-:S04]  /*4380*/  LOP3.LUT R4, R4, 0x80, R5, 0xf8, !PT ;  /* 0x0000008004047812 */ /* 0x000fc800078ef805 */
[----:B------:R-:W-:-:S07]  /*4390*/  PRMT R0, R4, 0x7610, R0 ;  /* 0x0000761004007816 */ /* 0x000fce0000000000 */
.L_x_36174:
[----:B------:R-:W-:Y:S05]  /*43a0*/  BSYNC.RECONVERGENT B0 ;  /* 0x0000000000007941 */ /* 0x000fea0003800200 */
.L_x_36173:
[----:B------:R0:W-:Y:S01]  /*43b0*/  STG.E.U8 desc[UR36][R2.64], R0 ;  /* 0x0000000002007986 */ /* 0x0001e2000c101124 */
[----:B------:R-:W-:Y:S05]  /*43c0*/  BRA `(.L_x_36150) ;  /* 0x0000000000b87947 */ /* 0x000fea0003800000 */
.L_x_36166:
[----:B------:R-:W-:-:S09]  /*43d0*/  UISETP.NE.AND UP0, UPT, UR4, 0x1c, UPT ;  /* 0x0000001c0400788c */ /* 0x000fd2000bf05270 */
[----:B------:R-:W-:Y:S05]  /*43e0*/  BRA.U !UP0, `(.L_x_36177) ;  /* 0x0000000108a47547 */ /* 0x000fea000b800000 */
[----:B------:R-:W-:-:S09]  /*43f0*/  UISETP.NE.AND UP0, UPT, UR4, 0x1d, UPT ;  /* 0x0000001d0400788c */ /* 0x000fd2000bf05270 */
[----:B------:R-:W-:Y:S05]  /*4400*/  BRA.U !UP0, `(.L_x_36178) ;  /* 0x00000001088c7547 */ /* 0x000fea000b800000 */
[----:B------:R-:W-:-:S09]  /*4410*/  UISETP.NE.AND UP0, UPT, UR4, 0x2c, UPT ;  /* 0x0000002c0400788c */ /* 0x000fd2000bf05270 */
[----:B------:R-:W-:Y:S05]  /*4420*/  BRA.U !UP0, `(.L_x_36179) ;  /* 0x0000000108447547 */ /* 0x000fea000b800000 */
.L_x_36149:
        /* <DEDUP_REMOVED lines=11> */
[----:B------:R-:W-:Y:S02]  /*44e0*/  IMAD.U32 R7, RZ, RZ, UR9 ;  /* 0x00000009ff077e24 */ /* 0x000fe4000f8e00ff */
[----:B-----5:R-:W-:Y:S02]  /*44f0*/  IMAD.U32 R10, RZ, RZ, UR4 ;  /* 0x00000004ff0a7e24 */ /* 0x020fe4000f8e00ff */
[----:B--2---:R-:W-:-:S07]  /*4500*/  IMAD.U32 R11, RZ, RZ, UR5 ;  /* 0x00000005ff0b7e24 */ /* 0x004fce000f8e00ff */
[----:B------:R-:W-:-:S07]  /*4510*/  LEPC R20, `(.L_x_36180) ;  /* 0x000000001014794e */ /* 0x000fce0000000000 */
[----:B---3--:R-:W-:Y:S05]  /*4520*/  CALL.ABS.NOINC R2 ;  /* 0x0000000002007343 */ /* 0x008fea0003c00000 */
.L_x_36180:
[----:B------:R-:W-:Y:S05]  /*4530*/  BRA `(.L_x_36150) ;  /* 0x00000000005c7947 */ /* 0x000fea0003800000 */
.L_x_36179:
        /* <DEDUP_REMOVED lines=16> */
.L_x_36178:
[----:B-1----:R-:W-:-:S06]  /*4640*/  IMAD.U32 R5, R5, 0x10000, RZ ;  /* 0x0001000005057824 */ /* 0x002fcc00078e00ff */
[----:B------:R-:W1:Y:S02]  /*4650*/  F2I.U64.TRUNC R4, R5 ;  /* 0x0000000500047311 */ /* 0x000e64000020d800 */
[----:B-1----:R1:W-:Y:S01]  /*4660*/  STG.E.64 desc[UR36][R2.64], R4 ;  /* 0x0000000402007986 */ /* 0x0023e2000c101b24 */
[----:B------:R-:W-:Y:S05]  /*4670*/  BRA `(.L_x_36150) ;  /* 0x00000000000c7947 */ /* 0x000fea0003800000 */
.L_x_36177:
[----:B-1----:R-:W-:-:S06]  /*4680*/  IMAD.U32 R5, R5, 0x10000, RZ ;  /* 0x0001000005057824 */ /* 0x002fcc00078e00ff */
[----:B------:R-:W1:Y:S02]  /*4690*/  F2I.FTZ.U32.TRUNC.NTZ R5, R5 ;  /* 0x0000000500057305 */ /* 0x000e64000021f000 */
[----:B-1----:R1:W-:Y:S02]  /*46a0*/  STG.E desc[UR36][R2.64], R5 ;  /* 0x0000000502007986 */ /* 0x0023e4000c101924 */
.L_x_36150:
[----:B------:R-:W-:-:S07]  /*46b0*/  VIADD R17, R17, 0x80 ;  /* 0x0000008011117836 */ /* 0x000fce0000000000 */
.L_x_36075:
[----:B------:R-:W-:Y:S05]  /*46c0*/  BSYNC.RECONVERGENT B6 ;  /* 0x0000000000067941 */ /* 0x000fea0003800200 */
.L_x_36074:
[----:B------:R-:W5:Y:S01]  /*46d0*/  LDCU UR4, c[0x0][0x380] ;  /* 0x00007000ff0477ac */ /* 0x000f620008000800 */
[----:B------:R-:W-:Y:S01]  /*46e0*/  BSSY.RECONVERGENT B6, `(.L_x_36181) ;  /* 0x000045c000067945 */ /* 0x000fe20003800200 */
[----:B-----5:R-:W-:-:S13]  /*46f0*/  ISETP.GE.AND P0, PT, R17, UR4, PT ;  /* 0x0000000411007c0c */ /* 0x020fda000bf06270 */
[----:B------:R-:W-:Y:S05]  /*4700*/  @P0 BRA `(.L_x_36182) ;  /* 0x0000004400640947 */ /* 0x000fea0003800000 */
[----:B------:R-:W5:Y:S01]  /*4710*/  LDCU UR4, c[0x0][0x388] ;  /* 0x00007100ff0477ac */ /* 0x000f620008000800 */
[----:B------:R-:W-:Y:S02]  /*4720*/  HFMA2 R16, -RZ, RZ, 0, 0 ;  /* 0x00000000ff107431 */ /* 0x000fe400000001ff */
[----:B------:R-:W-:Y:S02]  /*4730*/  IMAD.MOV.U32 R18, RZ, RZ, RZ ;  /* 0x000000ffff127224 */ /* 0x000fe400078e00ff */
        /* <DEDUP_REMOVED lines=8> */
[----:B-1234-:R-:W-:Y:S01]  /*47c0*/  IMAD.HI.U32 R2, R17, UR4, R16 ;  /* 0x0000000411027c27 */ /* 0x01efe2000f8e0010 */
[----:B------:R-:W1:Y:S04]  /*47d0*/  LDCU UR4, c[0x0][0x4c0] ;  /* 0x00009800ff0477ac */ /* 0x000e680008000800 */
[----:B------:R-:W-:-:S05]  /*47e0*/  SHF.R.U32.HI R3, RZ, UR5, R2 ;  /* 0x00000005ff037c19 */ /* 0x000fca0008011602 */
[----:B------:R-:W-:-:S04]  /*47f0*/  IMAD.MOV R18, RZ, RZ, -R3 ;  /* 0x000000ffff127224 */ /* 0x000fc800078e0a03 */
[----:B0-----:R-:W-:-:S04]  /*4800*/  IMAD R18, R18, UR6, R17 ;  /* 0x0000000612127c24 */ /* 0x001fc8000f8e0211 */
[C---:B-----5:R-:W-:Y:S02]  /*4810*/  IMAD R16, R18.reuse, UR8, RZ ;  /* 0x0000000812107c24 */ /* 0x060fe4000f8e02ff */
[C---:B------:R-:W-:Y:S02]  /*4820*/  IMAD R0, R18.reuse, UR9, RZ ;  /* 0x0000000912007c24 */ /* 0x040fe4000f8e02ff */
[----:B-1----:R-:W-:Y:S01]  /*4830*/  IMAD R18, R18, UR4, RZ ;  /* 0x0000000412127c24 */ /* 0x002fe2000f8e02ff */
        /* <DEDUP_REMOVED lines=22> */
[----:B------:R-:W-:-:S04]  /*49a0*/  SHF.R.U32.HI R3, RZ, UR5, R2 ;  /* 0x00000005ff037c19 */ /* 0x000fc80008011602 */
[----:B------:R-:W-:-:S05]  /*49b0*/  IADD3 R4, PT, PT, -R3, RZ, RZ ;  /* 0x000000ff03047210 */ /* 0x000fca0007ffe1ff */
        /* <DEDUP_REMOVED lines=40> */
[----:B-1----:R-:W-:-:S04]  /*4c40*/  SHF.R.U32.HI R5, RZ, UR4, R4 ;  /* 0x00000004ff057c19 */ /* 0x002fc80008011604 */
[----:B------:R-:W-:-:S05]  /*4c50*/  IADD3 R2, PT, PT, -R5, RZ, RZ ;  /* 0x000000ff05027210 */ /* 0x000fca0007ffe1ff */
        /* <DEDUP_REMOVED lines=269> */
.L_x_36183:
        /* <DEDUP_REMOVED lines=19> */
.L_x_36187:
[----:B------:R-:W2:Y:S02]  /*5e60*/  LDG.E.U8 R2, desc[UR36][R2.64] ;  /* 0x0000002402027981 */ /* 0x000ea4000c1e1100 */
[----:B--2---:R-:W-:-:S04]  /*5e70*/  I2FP.F32.U32 R0, R2 ;  /* 0x0000000200007245 */ /* 0x004fc80000201000 */
[----:B------:R-:W-:-:S04]  /*5e80*/  F2FP.BF16.F32.PACK_AB R0, RZ, R0 ;  /* 0x00000000ff00723e */ /* 0x000fc800000010ff */
[----:B------:R-:W-:Y:S01]  /*5e90*/  PRMT R19, R0, 0x7610, R19 ;  /* 0x0000761000137816 */ /* 0x000fe20000000013 */
[----:B------:R-:W-:Y:S06]  /*5ea0*/  BRA `(.L_x_36189) ;  /* 0x0000000c00c07947 */ /* 0x000fec0003800000 */
.L_x_36186:
        /* <DEDUP_REMOVED lines=11> */
.L_x_36191:
[----:B------:R-:W2:Y:S02]  /*5f60*/  LDG.E R2, desc[UR36][R2.64] ;  /* 0x0000002402027981 */ /* 0x000ea4000c1e1900 */
[----:B--2---:R-:W-:-:S04]  /*5f70*/  I2FP.F32.S32 R0, R2 ;  /* 0x0000000200007245 */ /* 0x004fc80000201400 */
[----:B------:R-:W-:-:S04]  /*5f80*/  F2FP.BF16.F32.PACK_AB R0, RZ, R0 ;  /* 0x00000000ff00723e */ /* 0x000fc800000010ff */
[----:B------:R-:W-:Y:S01]  /*5f90*/  PRMT R19, R0, 0x7610, R19 ;  /* 0x0000761000137816 */ /* 0x000fe20000000013 */
[----:B------:R-:W-:Y:S06]  /*5fa0*/  BRA `(.L_x_36189) ;  /* 0x0000000c00807947 */ /* 0x000fec0003800000 */
.L_x_36190:
[----:B------:R-:W2:Y:S02]  /*5fb0*/  LDG.E.U16 R2, desc[UR36][R2.64] ;  /* 0x0000002402027981 */ /* 0x000ea4000c1e1500 */
[----:B--2---:R-:W0:Y:S02]  /*5fc0*/  I2F.S16 R0, R2 ;  /* 0x0000000200007306 */ /* 0x004e240000101400 */
[----:B0-----:R-:W-:-:S04]  /*5fd0*/  F2FP.BF16.F32.PACK_AB R0, RZ, R0 ;  /* 0x00000000ff00723e */ /* 0x001fc800000010ff */
[----:B------:R-:W-:Y:S01]  /*5fe0*/  PRMT R19, R0, 0x7610, R19 ;  /* 0x0000761000137816 */ /* 0x000fe20000000013 */
[----:B------:R-:W-:Y:S06]  /*5ff0*/  BRA `(.L_x_36189) ;  /* 0x0000000c006c7947 */ /* 0x000fec0003800000 */
.L_x_36185:
        /* <DEDUP_REMOVED lines=9> */
.L_x_36193:
[----:B------:R-:W2:Y:S02]  /*6090*/  LDG.E.U16 R0, desc[UR36][R2.64] ;  /* 0x0000002402007981 */ /* 0x000ea4000c1e1500 */
[----:B--2---:R-:W-:-:S05]  /*60a0*/  HADD2.F32 R0, -RZ, R0.H0_H0 ;  /* 0x20000000ff007230 */ /* 0x004fca0000004100 */
[----:B------:R-:W-:-:S04]  /*60b0*/  F2FP.BF16.F32.PACK_AB R0, RZ, R0 ;  /* 0x00000000ff00723e */ /* 0x000fc800000010ff */
[----:B------:R-:W-:Y:S01]  /*60c0*/  PRMT R19, R0, 0x7610, R19 ;  /* 0x0000761000137816 */ /* 0x000fe20000000013 */
[----:B------:R-:W-:Y:S06]  /*60d0*/  BRA `(.L_x_36189) ;  /* 0x0000000c00347947 */ /* 0x000fec0003800000 */
.L_x_36192:
        /* <DEDUP_REMOVED lines=9> */
.L_x_36195:
[----:B------:R-:W2:Y:S02]  /*6170*/  LDG.E.U16 R2, desc[UR36][R2.64] ;  /* 0x0000002402027981 */ /* 0x000ea4000c1e1500 */
[----:B--2---:R-:W-:-:S05]  /*6180*/  HADD2.F32 R0, -RZ, R2.H0_H0 ;  /* 0x20000002ff007230 */ /* 0x004fca0000004100 */
[----:B------:R-:W-:-:S04]  /*6190*/  F2FP.BF16.F32.PACK_AB R0, RZ, R0 ;  /* 0x00000000ff00723e */ /* 0x000fc800000010ff */
[----:B------:R-:W-:Y:S01]  /*61a0*/  PRMT R19, R0, 0x7610, R19 ;  /* 0x0000761000137816 */ /* 0x000fe20000000013 */
[----:B------:R-:W-:Y:S06]  /*61b0*/  BRA `(.L_x_36189) ;  /* 0x0000000800fc7947 */ /* 0x000fec0003800000 */
.L_x_36194:
        /* <DEDUP_REMOVED lines=9> */
.L_x_36184:
        /* <DEDUP_REMOVED lines=14> */
.L_x_36198:
        /* <DEDUP_REMOVED lines=9> */
.L_x_36197:
        /* <DEDUP_REMOVED lines=27> */
.L_x_36200:
        /* <DEDUP_REMOVED lines=11> */
[----:B------:R-:W-:-:S04]  /*6620*/  F2FP.BF16.F32.PACK_AB R0, RZ, R0 ;  /* 0x00000000ff00723e */ /* 0x000fc800000010ff */
[----:B------:R-:W-:Y:S01]  /*6630*/  PRMT R19, R0, 0x7610, R19 ;  /* 0x0000761000137816 */ /* 0x000fe20000000013 */
[----:B------:R-:W-:Y:S06]  /*6640*/  BRA `(.L_x_36189) ;  /* 0x0000000400d87947 */ /* 0x000fec0003800000 */
.L_x_36199:
[----:B------:R0:W5:Y:S01]  /*6650*/  LDG.E.U16 R19, desc[UR36][R2.64] ;  /* 0x0000002402137981 */ /* 0x000162000c1e1500 */
[----:B------:R-:W-:Y:S05]  /*6660*/  BRA `(.L_x_36189) ;  /* 0x0000000400d07947 */ /* 0x000fea0003800000 */
.L_x_36196:
        /* <DEDUP_REMOVED lines=13> */
.L_x_36203:
        /* <DEDUP_REMOVED lines=21> */
.L_x_36207:
[----:B------:R-:W-:Y:S05]  /*6890*/  BSYNC.RECONVERGENT B1 ;  /* 0x0000000000017941 */ /* 0x000fea0003800200 */
.L_x_36206:
[----:B------:R-:W-:Y:S01]  /*68a0*/  IMAD.SHL.U32 R0, R0, 0x100000, RZ ;  /* 0x0010000000007824 */ /* 0x000fe200078e00ff */
[----:B------:R-:W-:-:S04]  /*68b0*/  LEA R2, R2, 0x3b800000, 0x17 ;  /* 0x3b80000002027811 */ /* 0x000fc800078eb8ff */
[----:B------:R-:W-:-:S07]  /*68c0*/  LOP3.LUT R0, R2, R0, R7, 0xfe, !PT ;  /* 0x0000000002007212 */ /* 0x000fce00078efe07 */
.L_x_36205:
[----:B------:R-:W-:Y:S05]  /*68d0*/  BSYNC.RECONVERGENT B0 ;  /* 0x0000000000007941 */ /* 0x000fea0003800200 */
.L_x_36204:
[----:B------:R-:W-:-:S04]  /*68e0*/  F2FP.BF16.F32.PACK_AB R0, RZ, R0 ;  /* 0x00000000ff00723e */ /* 0x000fc800000010ff */
[----:B------:R-:W-:Y:S01]  /*68f0*/  PRMT R19, R0, 0x7610, R19 ;  /* 0x0000761000137816 */ /* 0x000fe20000000013 */
[----:B------:R-:W-:Y:S06]  /*6900*/  BRA `(.L_x_36189) ;  /* 0x0000000400287947 */ /* 0x000fec0003800000 */
.L_x_36202:
        /* <DEDUP_REMOVED lines=21> */
.L_x_36211:
[----:B------:R-:W-:Y:S05]  /*6a60*/  BSYNC.RECONVERGENT B1 ;  /* 0x0000000000017941 */ /* 0x000fea0003800200 */
.L_x_36210:
[----:B------:R-:W-:Y:S01]  /*6a70*/  IMAD.SHL.U32 R0, R0, 0x200000, RZ ;  /* 0x0020000000007824 */ /* 0x000fe200078e00ff */
[----:B------:R-:W-:-:S04]  /*6a80*/  LEA R2, R2, 0x37800000, 0x17 ;  /* 0x3780000002027811 */ /* 0x000fc800078eb8ff */
[----:B------:R-:W-:-:S07]  /*6a90*/  LOP3.LUT R0, R2, R0, R7, 0xfe, !PT ;  /* 0x0000000002007212 */ /* 0x000fce00078efe07 */
.L_x_36209:
[----:B------:R-:W-:Y:S05]  /*6aa0*/  BSYNC.RECONVERGENT B0 ;  /* 0x0000000000007941 */ /* 0x000fea0003800200 */
.L_x_36208:
[----:B------:R-:W-:-:S04]  /*6ab0*/  F2FP.BF16.F32.PACK_AB R0, RZ, R0 ;  /* 0x00000000ff00723e */ /* 0x000fc800000010ff */
[----:B------:R-:W-:Y:S01]  /*6ac0*/  PRMT R19, R0, 0x7610, R19 ;  /* 0x0000761000137816 */ /* 0x000fe20000000013 */
[----:B------:R-:W-:Y:S06]  /*6ad0*/  BRA `(.L_x_36189) ;  /* 0x0000000000b47947 */ /* 0x000fec0003800000 */
.L_x_36201:
        /* <DEDUP_REMOVED lines=14> */
.L_x_36215:
[----:B------:R-:W-:Y:S05]  /*6bc0*/  BSYNC.RECONVERGENT B0 ;  /* 0x0000000000007941 */ /* 0x000fea0003800200 */
.L_x_36214:
[----:B------:R-:W-:-:S04]  /*6bd0*/  F2FP.BF16.F32.PACK_AB R0, RZ, R0 ;  /* 0x00000000ff00723e */ /* 0x000fc800000010ff */
[----:B------:R-:W-:Y:S01]  /*6be0*/  PRMT R19, R0, 0x7610, R19 ;  /* 0x0000761000137816 */ /* 0x000fe20000000013 */
[----:B------:R-:W-:Y:S06]  /*6bf0*/  BRA `(.L_x_36189) ;  /* 0x00000000006c7947 */ /* 0x000fec0003800000 */
.L_x_36188:
        /* <DEDUP_REMOVED lines=16> */
.L_x_36216:
[----:B------:R-:W-:Y:S01]  /*6d00*/  PRMT R19, RZ, 0x7610, R19 ;  /* 0x00007610ff137816 */ /* 0x000fe20000000013 */
[----:B------:R-:W-:Y:S06]  /*6d10*/  BRA `(.L_x_36189) ;  /* 0x0000000000247947 */ /* 0x000fec0003800000 */
.L_x_36213:
[----:B------:R-:W2:Y:S02]  /*6d20*/  LDG.E.64 R2, desc[UR36][R2.64] ;  /* 0x0000002402027981 */ /* 0x000ea4000c1e1b00 */
[----:B--2---:R-:W0:Y:S02]  /*6d30*/  I2F.U64 R0, R2 ;  /* 0x0000000200007312 */ /* 0x004e240000301000 */
[----:B0-----:R-:W-:-:S04]  /*6d40*/  F2FP.BF16.F32.PACK_AB R0, RZ, R0 ;  /* 0x00000000ff00723e */ /* 0x001fc800000010ff */
[----:B------:R-:W-:Y:S01]  /*6d50*/  PRMT R19, R0, 0x7610, R19 ;  /* 0x0000761000137816 */ /* 0x000fe20000000013 */
[----:B------:R-:W-:Y:S06]  /*6d60*/  BRA `(.L_x_36189) ;  /* 0x0000000000107947 */ /* 0x000fec0003800000 */
.L_x_36212:
[----:B------:R-:W2:Y:S02]  /*6d70*/  LDG.E R2, desc[UR36][R2.64] ;  /* 0x0000002402027981 */ /* 0x000ea4000c1e1900 */
[----:B--2---:R-:W-:-:S04]  /*6d80*/  I2FP.F32.U32 R0, R2 ;  /* 0x0000000200007245 */ /* 0x004fc80000201000 */
[----:B------:R-:W-:-:S04]  /*6d90*/  F2FP.BF16.F32.PACK_AB R0, RZ, R0 ;  /* 0x00000000ff00723e */ /* 0x000fc800000010ff */
[----:B------:R-:W-:-:S07]  /*6da0*/  PRMT R19, R0, 0x7610, R19 ;  /* 0x0000761000137816 */ /* 0x000fce0000000013 */
.L_x_36189:
        /* <DEDUP_REMOVED lines=18> */
.L_x_36220:
[----:B------:R-:W2:Y:S02]  /*6ed0*/  LDG.E.U8 R2, desc[UR36][R2.64] ;  /* 0x0000002402027981 */ /* 0x000ea4000c1e1100 */
[----:B--2---:R-:W-:-:S04]  /*6ee0*/  I2FP.F32.U32 R0, R2 ;  /* 0x0000000200007245 */ /* 0x004fc80000201000 */
[----:B------:R-:W-:Y:S01]  /*6ef0*/  F2FP.BF16.F32.PACK_AB R0, RZ, R0 ;  /* 0x00000000ff00723e */ /* 0x000fe200000010ff */
[----:B------:R-:W-:Y:S06]  /*6f00*/  BRA `(.L_x_36222) ;  /* 0x0000000c00847947 */ /* 0x000fec0003800000 */
.L_x_36219:
        /* <DEDUP_REMOVED lines=10> */
.L_x_36224:
[----:B------:R-:W2:Y:S02]  /*6fb0*/  LDG.E R2, desc[UR36][R2.64] ;  /* 0x0000002402027981 */ /* 0x000ea4000c1e1900 */
[----:B--2---:R-:W-:-:S04]  /*6fc0*/  I2FP.F32.S32 R0, R2 ;  /* 0x0000000200007245 */ /* 0x004fc80000201400 */
[----:B------:R-:W-:Y:S01]  /*6fd0*/  F2FP.BF16.F32.PACK_AB R0, RZ, R0 ;  /* 0x00000000ff00723e */ /* 0x000fe200000010ff */
[----:B------:R-:W-:Y:S06]  /*6fe0*/  BRA `(.L_x_36222) ;  /* 0x0000000c004c7947 */ /* 0x000fec0003800000 */
.L_x_36223:
[----:B------:R-:W2:Y:S02]  /*6ff0*/  LDG.E.U16 R2, desc[UR36][R2.64] ;  /* 0x0000002402027981 */ /* 0x000ea4000c1e1500 */
[----:B--2---:R-:W0:Y:S02]  /*7000*/  I2F.S16 R0, R2 ;  /* 0x0000000200007306 */ /* 0x004e240000101400 */
[----:B0-----:R-:W-:Y:S01]  /*7010*/  F2FP.BF16.F32.PACK_AB R0, RZ, R0 ;  /* 0x00000000ff00723e */ /* 0x001fe200000010ff */
[----:B------:R-:W-:Y:S06]  /*7020*/  BRA `(.L_x_36222) ;  /* 0x0000000c003c7947 */ /* 0x000fec0003800000 */
.L_x_36218:
        /* <DEDUP_REMOVED lines=9> */
.L_x_36226:
[----:B------:R-:W2:Y:S02]  /*70c0*/  LDG.E.U16 R0, desc[UR36][R2.64] ;  /* 0x0000002402007981 */ /* 0x000ea4000c1e1500 */
[----:B--2---:R-:W-:-:S05]  /*70d0*/  HADD2.F32 R0, -RZ, R0.H0_H0 ;  /* 0x20000000ff007230 */ /* 0x004fca0000004100 */
[----:B------:R-:W-:Y:S01]  /*70e0*/  F2FP.BF16.F32.PACK_AB R0, RZ, R0 ;  /* 0x00000000ff00723e */ /* 0x000fe200000010ff */
[----:B------:R-:W-:Y:S06]  /*70f0*/  BRA `(.L_x_36222) ;  /* 0x0000000c00087947 */ /* 0x000fec0003800000 */
.L_x_36225:
        /* <DEDUP_REMOVED lines=9> */
.L_x_36228:
[----:B------:R-:W2:Y:S02]  /*7190*/  LDG.E.U16 R2, desc[UR36][R2.64] ;  /* 0x0000002402027981 */ /* 0x000ea4000c1e1500 */
[----:B--2---:R-:W-:-:S05]  /*71a0*/  HADD2.F32 R0, -RZ, R2.H0_H0 ;  /* 0x20000002ff007230 */ /* 0x004fca0000004100 */
[----:B------:R-:W-:Y:S01]  /*71b0*/  F2FP.BF16.F32.PACK_AB R0, RZ, R0 ;  /* 0x00000000ff00723e */ /* 0x000fe200000010ff */
[----:B------:R-:W-:Y:S06]  /*71c0*/  BRA `(.L_x_36222) ;  /* 0x0000000800d47947 */ /* 0x000fec0003800000 */
.L_x_36227:
        /* <DEDUP_REMOVED lines=8> */
.L_x_36217:
        /* <DEDUP_REMOVED lines=13> */
.L_x_36231:
        /* <DEDUP_REMOVED lines=8> */
.L_x_36230:
        /* <DEDUP_REMOVED lines=27> */
.L_x_36233:
        /* <DEDUP_REMOVED lines=13> */
.L_x_36232:
[----:B------:R0:W5:Y:S01]  /*7620*/  LDG.E.U16 R0, desc[UR36][R2.64] ;  /* 0x0000002402007981 */ /* 0x000162000c1e1500 */
[----:B------:R-:W-:Y:S05]  /*7630*/  BRA `(.L_x_36222) ;  /* 0x0000000400b87947 */ /* 0x000fea0003800000 */
.L_x_36229:
        /* <DEDUP_REMOVED lines=12> */
.L_x_36236:
        /* <DEDUP_REMOVED lines=21> */
.L_x_36240:
[----:B------:R-:W-:Y:S05]  /*7850*/  BSYNC.RECONVERGENT B1 ;  /* 0x0000000000017941 */ /* 0x000fea0003800200 */
.L_x_36239:
[----:B------:R-:W-:Y:S01]  /*7860*/  IMAD.SHL.U32 R0, R0, 0x100000, RZ ;  /* 0x0010000000007824 */ /* 0x000fe200078e00ff */
[----:B------:R-:W-:-:S04]  /*7870*/  LEA R2, R2, 0x3b800000, 0x17 ;  /* 0x3b80000002027811 */ /* 0x000fc800078eb8ff */
[----:B------:R-:W-:-:S07]  /*7880*/  LOP3.LUT R0, R2, R0, R7, 0xfe, !PT ;  /* 0x0000000002007212 */ /* 0x000fce00078efe07 */
.L_x_36238:
[----:B------:R-:W-:Y:S05]  /*7890*/  BSYNC.RECONVERGENT B0 ;  /* 0x0000000000007941 */ /* 0x000fea0003800200 */
.L_x_36237:
[----:B------:R-:W-:Y:S01]  /*78a0*/  F2FP.BF16.F32.PACK_AB R0, RZ, R0 ;  /* 0x00000000ff00723e */ /* 0x000fe200000010ff */
[----:B------:R-:W-:Y:S06]  /*78b0*/  BRA `(.L_x_36222) ;  /* 0x0000000400187947 */ /* 0x000fec0003800000 */
.L_x_36235:
        /* <DEDUP_REMOVED lines=21> */
.L_x_36244:
[----:B------:R-:W-:Y:S05]  /*7a10*/  BSYNC.RECONVERGENT B1 ;  /* 0x0000000000017941 */ /* 0x000fea0003800200 */
.L_x_36243:
[----:B------:R-:W-:Y:S02]  /*7a20*/  SHF.L.U32 R0, R0, 0x15, RZ ;  /* 0x0000001500007819 */ /* 0x000fe400000006ff */
[----:B------:R-:W-:-:S04]  /*7a30*/  LEA R2, R2, 0x37800000, 0x17 ;  /* 0x3780000002027811 */ /* 0x000fc800078eb8ff */
[----:B------:R-:W-:-:S07]  /*7a40*/  LOP3.LUT R0, R2, R0, R7, 0xfe, !PT ;  /* 0x0000000002007212 */ /* 0x000fce00078efe07 */
.L_x_36242:
[----:B------:R-:W-:Y:S05]  /*7a50*/  BSYNC.RECONVERGENT B0 ;  /* 0x0000000000007941 */ /* 0x000fea0003800200 */
.L_x_36241:
[----:B------:R-:W-:Y:S01]  /*7a60*/  F2FP.BF16.F32.PACK_AB R0, RZ, R0 ;  /* 0x00000000ff00723e */ /* 0x000fe200000010ff */
[----:B------:R-:W-:Y:S06]  /*7a70*/  BRA `(.L_x_36222) ;  /* 0x0000000000a87947 */ /* 0x000fec0003800000 */
.L_x_36234:
        /* <DEDUP_REMOVED lines=14> */
.L_x_36248:
[----:B------:R-:W-:Y:S05]  /*7b60*/  BSYNC.RECONVERGENT B0 ;  /* 0x0000000000007941 */ /* 0x000fea0003800200 */
.L_x_36247:
[----:B------:R-:W-:Y:S01]  /*7b70*/  F2FP.BF16.F32.PACK_AB R0, RZ, R0 ;  /* 0x00000000ff00723e */ /* 0x000fe200000010ff */
[----:B------:R-:W-:Y:S06]  /*7b80*/  BRA `(.L_x_36222) ;  /* 0x0000000000647947 */ /* 0x000fec0003800000 */
.L_x_36221:
        /* <DEDUP_REMOVED lines=16> */
.L_x_36249:
[----:B------:R-:W-:Y:S01]  /*7c90*/  PRMT R0, RZ, 0x7610, R0 ;  /* 0x00007610ff007816 */ /* 0x000fe20000000000 */
[----:B------:R-:W-:Y:S06]  /*7ca0*/  BRA `(.L_x_36222) ;  /* 0x00000000001c7947 */ /* 0x000fec0003800000 */
.L_x_36246:
[----:B------:R-:W2:Y:S02]  /*7cb0*/  LDG.E.64 R2, desc[UR36][R2.64] ;  /* 0x0000002402027981 */ /* 0x000ea4000c1e1b00 */
[----:B--2---:R-:W0:Y:S02]  /*7cc0*/  I2F.U64 R0, R2 ;  /* 0x0000000200007312 */ /* 0x004e240000301000 */
[----:B0-----:R-:W-:Y:S01]  /*7cd0*/  F2FP.BF16.F32.PACK_AB R0, RZ, R0 ;  /* 0x00000000ff00723e */ /* 0x001fe200000010ff */
[----:B------:R-:W-:Y:S06]  /*7ce0*/  BRA `(.L_x_36222) ;  /* 0x00000000000c7947 */ /* 0x000fec0003800000 */
.L_x_36245:
[----:B------:R-:W2:Y:S02]  /*7cf0*/  LDG.E R2, desc[UR36][R2.64] ;  /* 0x0000002402027981 */ /* 0x000ea4000c1e1900 */
[----:B--2---:R-:W-:-:S04]  /*7d00*/  I2FP.F32.U32 R0, R2 ;  /* 0x0000000200007245 */ /* 0x004fc80000201000 */
[----:B------:R-:W-:-:S07]  /*7d10*/  F2FP.BF16.F32.PACK_AB R0, RZ, R0 ;  /* 0x00000000ff00723e */ /* 0x000fce00000010ff */
.L_x_36222:
[----:B-----5:R-:W-:Y:S01]  /*7d20*/  IMAD.U32 R19, R19, 0x10000, RZ ;  /* 0x0001000013137824 */ /* 0x020fe200078e00ff */
[----:B------:R-:W0:Y:S01]  /*7d30*/  LDCU.64 UR4, c[0x0][0x5e8] ;  /* 0x0000bd00ff0477ac */ /* 0x000e220008000a00 */
[----:B------:R-:W-:Y:S01]  /*7d40*/  IMAD.U32 R0, R0, 0x10000, RZ ;  /* 0x0001000000007824 */ /* 0x000fe200078e00ff */
[----:B------:R-:W-:-:S03]  /*7d50*/  ULOP3.LUT UR6, UR40, 0xff, URZ, 0xc0, !UPT ;  /* 0x000000ff28067892 */ /* 0x000fc6000f8ec0ff */
[----:B------:R-:W1:Y:S01]  /*7d60*/  MUFU.LG2 R19, R19 ;  /* 0x0000001300137308 */ /* 0x000e620000000c00 */
[----:B------:R-:W-:Y:S01]  /*7d70*/  UISETP.GT.AND UP0, UPT, UR6, 0x9, UPT ;  /* 0x000000090600788c */ /* 0x000fe2000bf04270 */
[----:B0-----:R-:W-:Y:S01]  /*7d80*/  IADD3 R2, P0, PT, R16, UR4, RZ ;  /* 0x0000000410027c10 */ /* 0x001fe2000ff1e0ff */
[----:B-1----:R-:W-:-:S04]  /*7d90*/  FMUL.FTZ R0, R0, R19 ;  /* 0x0000001300007220 */ /* 0x002fc80000410000 */
[----:B------:R-:W-:Y:S02]  /*7da0*/  IMAD.X R3, RZ, RZ, UR5, P0 ;  /* 0x00000005ff037e24 */ /* 0x000fe400080e06ff */
        /* <DEDUP_REMOVED lines=15> */
.L_x_36253:
[----:B-1----:R-:W-:-:S06]  /*7ea0*/  IMAD.U32 R5, R5, 0x10000, RZ ;  /* 0x0001000005057824 */ /* 0x002fcc00078e00ff */
[----:B------:R-:W1:Y:S02]  /*7eb0*/  F2I.S64.TRUNC R4, R5 ;  /* 0x0000000500047311 */ /* 0x000e64000020d900 */
[----:B-1----:R1:W-:Y:S01]  /*7ec0*/  STG.E.U8 desc[UR36][R2.64], R4 ;  /* 0x0000000402007986 */ /* 0x0023e2000c101124 */
[----:B------:R-:W-:Y:S05]  /*7ed0*/  BRA `(.L_x_36255) ;  /* 0x0000000c006c7947 */ /* 0x000fea0003800000 */
.L_x_36252:
        /* <DEDUP_REMOVED lines=10> */
.L_x_36257:
[----:B-1----:R-:W-:-:S06]  /*7f80*/  IMAD.U32 R5, R5, 0x10000, RZ ;  /* 0x0001000005057824 */ /* 0x002fcc00078e00ff */
[----:B------:R-:W1:Y:S02]  /*7f90*/  F2I.FTZ.TRUNC.NTZ R5, R5 ;  /* 0x0000000500057305 */ /* 0x000e64000021f100 */
[----:B-1----:R1:W-:Y:S01]  /*7fa0*/  STG.E desc[UR36][R2.64], R5 ;  /* 0x0000000502007986 */ /* 0x0023e2000c101924 */
[----:B------:R-:W-:Y:S05]  /*7fb0*/  BRA `(.L_x_36255) ;  /* 0x0000000c00347947 */ /* 0x000fea0003800000 */
.L_x_36256:
[----:B-1----:R-:W-:-:S06]  /*7fc0*/  IMAD.U32 R5, R5, 0x10000, RZ ;  /* 0x0001000005057824 */ /* 0x002fcc00078e00ff */
[----:B------:R-:W1:Y:S02]  /*7fd0*/  F2I.FTZ.TRUNC.NTZ R5, R5 ;  /* 0x0000000500057305 */ /* 0x000e64000021f100 */
[----:B-1----:R1:W-:Y:S01]  /*7fe0*/  STG.E.U16 desc[UR36][R2.64], R5 ;  /* 0x0000000502007986 */ /* 0x0023e2000c101524 */
[----:B------:R-:W-:Y:S05]  /*7ff0*/  BRA `(.L_x_36255) ;  /* 0x0000000c00247947 */ /* 0x000fea0003800000 */
.L_x_36251:
        /* <DEDUP_REMOVED lines=9> */
.L_x_36259:
[----:B01----:R-:W-:-:S05]  /*8090*/  IMAD.U32 R0, R5, 0x10000, RZ ;  /* 0x0001000005007824 */ /* 0x003fca00078e00ff */
[----:B------:R-:W-:-:S05]  /*80a0*/  F2FP.F16.F32.PACK_AB R0, RZ, R0 ;  /* 0x00000000ff00723e */ /* 0x000fca00000000ff */
[----:B------:R0:W-:Y:S01]  /*80b0*/  STG.E.U16 desc[UR36][R2.64], R0 ;  /* 0x0000000002007986 */ /* 0x0001e2000c101524 */
[----:B------:R-:W-:Y:S05]  /*80c0*/  BRA `(.L_x_36255) ;  /* 0x0000000800f07947 */ /* 0x000fea0003800000 */
.L_x_36258:
        /* <DEDUP_REMOVED lines=10> */
.L_x_36261:
[----:B-1----:R-:W-:-:S05]  /*8170*/  IMAD.U32 R5, R5, 0x10000, RZ ;  /* 0x0001000005057824 */ /* 0x002fca00078e00ff */
[----:B------:R-:W-:-:S04]  /*8180*/  F2FP.F16.F32.PACK_AB R5, RZ, R5 ;  /* 0x00000005ff05723e */ /* 0x000fc800000000ff */
[----:B------:R-:W-:-:S05]  /*8190*/  PRMT R5, R5, 0x5410, RZ ;  /* 0x0000541005057816 */ /* 0x000fca00000000ff */
[----:B------:R1:W-:Y:S01]  /*81a0*/  STG.E desc[UR36][R2.64], R5 ;  /* 0x0000000502007986 */ /* 0x0003e2000c101924 */
[----:B------:R-:W-:Y:S05]  /*81b0*/  BRA `(.L_x_36255) ;  /* 0x0000000800b47947 */ /* 0x000fea0003800000 */
.L_x_36260:
[----:B-1----:R-:W-:-:S04]  /*81c0*/  IMAD.U32 R4, R5, 0x10000, RZ ;  /* 0x0001000005047824 */ /* 0x002fc800078e00ff */
[----:B------:R-:W-:-:S06]  /*81d0*/  FMUL.FTZ R4, R4, 1 ;  /* 0x3f80000004047820 */ /* 0x000fcc0000410000 */
[----:B------:R-:W1:Y:S02]  /*81e0*/  F2F.F64.F32 R4, R4 ;  /* 0x0000000400047310 */ /* 0x000e640000201800 */
[----:B-1----:R1:W-:Y:S01]  /*81f0*/  STG.E.64 desc[UR36][R2.64], R4 ;  /* 0x0000000402007986 */ /* 0x0023e2000c101b24 */
[----:B------:R-:W-:Y:S05]  /*8200*/  BRA `(.L_x_36255) ;  /* 0x0000000800a07947 */ /* 0x000fea0003800000 */
.L_x_36250:
        /* <DEDUP_REMOVED lines=14> */
.L_x_36265:
        /* <DEDUP_REMOVED lines=18> */
.L_x_36268:
[----:B------:R-:W-:-:S04]  /*8410*/  SHF.R.U32.HI R5, RZ, 0x18, R5 ;  /* 0x00000018ff057819 */ /* 0x000fc80000011605 */
[----:B------:R-:W-:-:S07]  /*8420*/  LOP3.LUT R0, R0, 0x80, R5, 0xf8, !PT ;  /* 0x0000008000007812 */ /* 0x000fce00078ef805 */
.L_x_36267:
[----:B------:R-:W-:Y:S05]  /*8430*/  BSYNC.RECONVERGENT B0 ;  /* 0x0000000000007941 */ /* 0x000fea0003800200 */
.L_x_36266:
[----:B------:R4:W-:Y:S01]  /*8440*/  STG.E.U8 desc[UR36][R2.64], R0 ;  /* 0x0000000002007986 */ /* 0x0009e2000c101124 */
[----:B------:R-:W-:Y:S05]  /*8450*/  BRA `(.L_x_36255) ;  /* 0x00000008000c7947 */ /* 0x000fea0003800000 */
.L_x_36264:
        /* <DEDUP_REMOVED lines=18> */
.L_x_36271:
[----:B------:R-:W-:-:S04]  /*8580*/  SHF.R.U32.HI R5, RZ, 0x18, R5 ;  /* 0x00000018ff057819 */ /* 0x000fc80000011605 */
[----:B------:R-:W-:-:S07]  /*8590*/  LOP3.LUT R0, R0, 0x80, R5, 0xf8, !PT ;  /* 0x0000008000007812 */ /* 0x000fce00078ef805 */
.L_x_36270:
[----:B------:R-:W-:Y:S05]  /*85a0*/  BSYNC.RECONVERGENT B0 ;  /* 0x0000000000007941 */ /* 0x000fea0003800200 */
.L_x_36269:
[----:B------:R0:W-:Y:S01]  /*85b0*/  STG.E.U8 desc[UR36][R2.64], R0 ;  /* 0x0000000002007986 */ /* 0x0001e2000c101124 */
[----:B------:R-:W-:Y:S05]  /*85c0*/  BRA `(.L_x_36255) ;  /* 0x0000000400b07947 */ /* 0x000fea0003800000 */
.L_x_36263:
        /* <DEDUP_REMOVED lines=22> */
.L_x_36273:
[----:B-1----:R-:W-:-:S06]  /*8730*/  IMAD.U32 R5, R5, 0x10000, RZ ;  /* 0x0001000005057824 */ /* 0x002fcc00078e00ff */
[----:B------:R-:W1:Y:S02]  /*8740*/  F2I.U64.TRUNC R4, R5 ;  /* 0x0000000500047311 */ /* 0x000e64000020d800 */
[----:B-1----:R2:W-:Y:S01]  /*8750*/  STG.E.64 desc[UR36][R2.64], R4 ;  /* 0x0000000402007986 */ /* 0x0025e2000c101b24 */
[----:B------:R-:W-:Y:S05]  /*8760*/  BRA `(.L_x_36255) ;  /* 0x0000000400487947 */ /* 0x000fea0003800000 */
.L_x_36272:
[----:B-1----:R-:W-:-:S06]  /*8770*/  IMAD.U32 R5, R5, 0x10000, RZ ;  /* 0x0001000005057824 */ /* 0x002fcc00078e00ff */
[----:B------:R-:W1:Y:S02]  /*8780*/  F2I.FTZ.U32.TRUNC.NTZ R5, R5 ;  /* 0x0000000500057305 */ /* 0x000e64000021f000 */
[----:B-1----:R1:W-:Y:S01]  /*8790*/  STG.E desc[UR36][R2.64], R5 ;  /* 0x0000000502007986 */ /* 0x0023e2000c101924 */
[----:B------:R-:W-:Y:S05]  /*87a0*/  BRA `(.L_x_36255) ;  /* 0x0000000400387947 */ /* 0x000fea0003800000 */
.L_x_36262:
        /* <DEDUP_REMOVED lines=11> */
.L_x_36275:
[----:B-1----:R-:W-:Y:S02]  /*8860*/  SHF.L.U32 R5, R5, 0x10, RZ ;  /* 0x0000001005057819 */ /* 0x002fe400000006ff */
[----:B------:R-:W-:-:S03]  /*8870*/  CS2R R6, SRZ ;  /* 0x0000000000067805 */ /* 0x000fc6000001ff00 */
[----:B------:R-:W-:-:S06]  /*8880*/  FMUL.FTZ R5, R5, 1 ;  /* 0x3f80000005057820 */ /* 0x000fcc0000410000 */
[----:B------:R-:W1:Y:S02]  /*8890*/  F2F.F64.F32 R4, R5 ;  /* 0x0000000500047310 */ /* 0x000e640000201800 */
[----:B-1----:R1:W-:Y:S01]  /*88a0*/  STG.E.128 desc[UR36][R2.64], R4 ;  /* 0x0000000402007986 */ /* 0x0023e2000c101d24 */
[----:B------:R-:W-:Y:S05]  /*88b0*/  BRA `(.L_x_36255) ;  /* 0x0000000000f47947 */ /* 0x000fea0003800000 */
.L_x_36274:
[----:B------:R-:W-:-:S09]  /*88c0*/  UISETP.NE.AND UP0, UPT, UR6, 0xf, UPT ;  /* 0x0000000f0600788c */ /* 0x000fd2000bf05270 */
[----:B------:R-:W-:Y:S05]  /*88d0*/  BRA.U !UP0, `(.L_x_36276) ;  /* 0x0000000108e87547 */ /* 0x000fea000b800000 */
[----:B------:R-:W-:-:S09]  /*88e0*/  UISETP.NE.AND UP0, UPT, UR6, 0x17, UPT ;  /* 0x000000170600788c */ /* 0x000fd2000bf05270 */
[----:B------:R-:W-:Y:S05]  /*88f0*/  BRA.U !UP0, `(.L_x_36277) ;  /* 0x0000000108907547 */ /* 0x000fea000b800000 */
[----:B------:R-:W-:-:S09]  /*8900*/  UISETP.NE.AND UP0, UPT, UR6, 0x18, UPT ;  /* 0x000000180600788c */ /* 0x000fd2000bf05270 */
[----:B------:R-:W-:Y:S05]  /*8910*/  BRA.U !UP0, `(.L_x_36278) ;  /* 0x0000000108447547 */ /* 0x000fea000b800000 */
.L_x_36254:
[----:B0-----:R-:W-:Y:S01]  /*8920*/  MOV R0, 0x0 ;  /* 0x0000000000007802 */ /* 0x001fe20000000f00 */
        /* <DEDUP_REMOVED lines=8> */
[----:B-1----:R-:W-:Y:S02]  /*89b0*/  IMAD.U32 R5, RZ, RZ, UR5 ;  /* 0x00000005ff057e24 */ /* 0x002fe4000f8e00ff */
[----:B----4-:R-:W-:Y:S02]  /*89c0*/  IMAD.U32 R6, RZ, RZ, UR6 ;  /* 0x00000006ff067e24 */ /* 0x010fe4000f8e00ff */
[----:B------:R-:W-:Y:S02]  /*89d0*/  IMAD.U32 R7, RZ, RZ, UR7 ;  /* 0x00000007ff077e24 */ /* 0x000fe4000f8e00ff */
[----:B-----5:R-:W-:Y:S01]  /*89e0*/  IMAD.U32 R10, RZ, RZ, UR8 ;  /* 0x00000008ff0a7e24 */ /* 0x020fe2000f8e00ff */
[----:B--2---:R-:W-:-:S07]  /*89f0*/  MOV R11, UR9 ;  /* 0x00000009000b7c02 */ /* 0x004fce0008000f00 */
[----:B------:R-:W-:-:S07]  /*8a00*/  LEPC R20, `(.L_x_36279) ;  /* 0x000000001014794e */ /* 0x000fce0000000000 */
[----:B---3--:R-:W-:Y:S05]  /*8a10*/  CALL.ABS.NOINC R2 ;  /* 0x0000000002007343 */ /* 0x008fea0003c00000 */
.L_x_36279:
[----:B------:R-:W-:Y:S05]  /*8a20*/  BRA `(.L_x_36255) ;  /* 0x0000000000987947 */ /* 0x000fea0003800000 */
.L_x_36278:
        /* <DEDUP_REMOVED lines=13> */
.L_x_36281:
[----:B------:R-:W-:Y:S05]  /*8b00*/  BSYNC.RECONVERGENT B0 ;  /* 0x0000000000007941 */ /* 0x000fea0003800200 */
.L_x_36280:
[----:B------:R-:W-:-:S05]  /*8b10*/  LOP3.LUT R5, R0, 0x80, R5, 0xf8, !PT ;  /* 0x0000008000057812 */ /* 0x000fca00078ef805 */
[----:B------:R0:W-:Y:S01]  /*8b20*/  STG.E.U8 desc[UR36][R2.64], R5 ;  /* 0x0000000502007986 */ /* 0x0001e2000c101124 */
[----:B------:R-:W-:Y:S05]  /*8b30*/  BRA `(.L_x_36255) ;  /* 0x0000000000547947 */ /* 0x000fea0003800000 */
.L_x_36277:
        /* <DEDUP_REMOVED lines=12> */
.L_x_36283:
[----:B0-----:R-:W-:Y:S01]  /*8c00*/  IMAD.MOV.U32 R0, RZ, RZ, 0x7f ;  /* 0x0000007fff007424 */ /* 0x001fe200078e00ff */
[----:B------:R-:W-:-:S04]  /*8c10*/  ISETP.GT.U32.AND P0, PT, R4, 0x7f800000, PT ;  /* 0x7f8000000400780c */ /* 0x000fc80003f04070 */
[----:B------:R-:W-:-:S09]  /*8c20*/  SEL R0, R0, 0x7c, P0 ;  /* 0x0000007c00007807 */ /* 0x000fd20000000000 */
.L_x_36284:
[----:B------:R-:W-:Y:S05]  /*8c30*/  BSYNC.RECONVERGENT B0 ;  /* 0x0000000000007941 */ /* 0x000fea0003800200 */
.L_x_36282:
[----:B------:R-:W-:-:S04]  /*8c40*/  SHF.R.U32.HI R5, RZ, 0x18, R5 ;  /* 0x00000018ff057819 */ /* 0x000fc80000011605 */
[----:B------:R-:W-:-:S05]  /*8c50*/  LOP3.LUT R5, R0, 0x80, R5, 0xf8, !PT ;  /* 0x0000008000057812 */ /* 0x000fca00078ef805 */
[----:B------:R0:W-:Y:S01]  /*8c60*/  STG.E.U8 desc[UR36][R2.64], R5 ;  /* 0x0000000502007986 */ /* 0x0001e2000c101124 */
[----:B------:R-:W-:Y:S05]  /*8c70*/  BRA `(.L_x_36255) ;  /* 0x0000000000047947 */ /* 0x000fea0003800000 */
.L_x_36276:
[----:B-1----:R1:W-:Y:S02]  /*8c80*/  STG.E.U16 desc[UR36][R2.64], R5 ;  /* 0x0000000502007986 */ /* 0x0023e4000c101524 */
.L_x_36255:
[----:B------:R-:W-:-:S07]  /*8c90*/  VIADD R17, R17, 0x80 ;  /* 0x0000008011117836 */ /* 0x000fce0000000000 */
.L_x_36182:
[----:B------:R-:W-:Y:S05]  /*8ca0*/  BSYNC.RECONVERGENT B6 ;  /* 0x0000000000067941 */ /* 0x000fea0003800200 */
.L_x_36181:
[----:B------:R-:W5:Y:S01]  /*8cb0*/  LDCU UR4, c[0x0][0x380] ;  /* 0x00007000ff0477ac */ /* 0x000f620008000800 */
[----:B------:R-:W-:Y:S01]  /*8cc0*/  BSSY.RECONVERGENT B6, `(.L_x_36285) ;  /* 0x000045c000067945 */ /* 0x000fe20003800200 */
[----:B-----5:R-:W-:-:S13]  /*8cd0*/  ISETP.GE.AND P0, PT, R17, UR4, PT ;  /* 0x0000000411007c0c */ /* 0x020fda000bf06270 */
[----:B------:R-:W-:Y:S05]  /*8ce0*/  @P0 BRA `(.L_x_36286) ;  /* 0x0000004400640947 */ /* 0x000fea0003800000 */
[----:B------:R-:W5:Y:S01]  /*8cf0*/  LDCU UR4, c[0x0][0x388] ;  /* 0x00007100ff0477ac */ /* 0x000f620008000800 */
[----:B------:R-:W-:Y:S02]  /*8d00*/  IMAD.MOV.U32 R18, RZ, RZ, RZ ;  /* 0x000000ffff127224 */ /* 0x000fe400078e00ff */
[----:B0---4-:R-:W-:Y:S02]  /*8d10*/  IMAD.MOV.U32 R0, RZ, RZ, RZ ;  /* 0x000000ffff007224 */ /* 0x011fe400078e00ff */
        /* <DEDUP_REMOVED lines=8> */
[----:B-123--:R-:W-:Y:S01]  /*8da0*/  IMAD.HI.U32 R2, R17, UR4, R16 ;  /* 0x0000000411027c27 */ /* 0x00efe2000f8e0010 */
[----:B------:R-:W1:Y:S04]  /*8db0*/  LDCU UR4, c[0x0][0x4c0] ;  /* 0x00009800ff0477ac */ /* 0x000e680008000800 */
[----:B------:R-:W-:-:S05]  /*8dc0*/  SHF.R.U32.HI R3, RZ, UR5, R2 ;  /* 0x00000005ff037c19 */ /* 0x000fca0008011602 */
[----:B------:R-:W-:-:S04]  /*8dd0*/  IMAD.MOV R18, RZ, RZ, -R3 ;  /* 0x000000ffff127224 */ /* 0x000fc800078e0a03 */
[----:B0-----:R-:W-:-:S04]  /*8de0*/  IMAD R18, R18, UR6, R17 ;  /* 0x0000000612127c24 */ /* 0x001fc8000f8e0211 */
[C---:B----4-:R-:W-:Y:S02]  /*8df0*/  IMAD R16, R18.reuse, UR8, RZ ;  /* 0x0000000812107c24 */ /* 0x050fe4000f8e02ff */
        /* <DEDUP_REMOVED lines=32> */
[----:B------:R-:W-:Y:S01]  /*9000*/  MOV R2, RZ ;  /* 0x000000ff00027202 */ /* 0x000fe20000000f00 */
        /* <DEDUP_REMOVED lines=41> */
[----:B------:R-:W-:Y:S01]  /*92a0*/  HFMA2 R4, -RZ, RZ, 0, 0 ;  /* 0x00000000ff047431 */ /* 0x000fe200000001ff */
        /* <DEDUP_REMOVED lines=253> */
[----:B------:R-:W2:Y:S03]  /*a280*/  LDCU.64 UR8, c[0x0][0x5d8] ;  /* 0x0000bb00ff0877ac */ /* 0x000ea60008000a00 */
        /* <DEDUP_REMOVED lines=8> */
.L_x_36287:
[----:B------:R-:W1:Y:S01]  /*a310*/  LDCU.64 UR6, c[0x0][0x5f0] ;  /* 0x0000be00ff0677ac */ /* 0x000e620008000a00 */
[----:B------:R-:W-:-:S04]  /*a320*/  UPRMT UR4, UR40, 0x7771, URZ ;  /* 0x0000777128047896 */ /* 0x000fc800080000ff */
[----:B------:R-:W-:Y:S01]  /*a330*/  UISETP.GT.AND UP0, UPT, UR4, 0x9, UPT ;  /* 0x000000090400788c */ /* 0x000fe2000bf04270 */
[----:B-123--:R-:W-:-:S05]  /*a340*/  IADD3 R2, P0, PT, R0, UR6, RZ ;  /* 0x0000000600027c10 */ /* 0x00efca000ff1e0ff */
        /* <DEDUP_REMOVED lines=15> */
.L_x_36291:
[----:B------:R-:W2:Y:S02]  /*a440*/  LDG.E.U8 R2, desc[UR36][R2.64] ;  /* 0x0000002402027981 */ /* 0x000ea4000c1e1100 */
[----:B--2---:R-:W-:-:S04]  /*a450*/  I2FP.F32.U32 R0, R2 ;  /* 0x0000000200007245 */ /* 0x004fc80000201000 */
[----:B------:R-:W-:-:S04]  /*a460*/  F2FP.BF16.F32.PACK_AB R0, RZ, R0 ;  /* 0x00000000ff00723e */ /* 0x000fc800000010ff */
[----:B------:R-:W-:Y:S01]  /*a470*/  PRMT R19, R0, 0x7610, R19 ;  /* 0x0000761000137816 */ /* 0x000fe20000000013 */
[----:B------:R-:W-:Y:S06]  /*a480*/  BRA `(.L_x_36293) ;  /* 0x0000000c00c07947 */ /* 0x000fec0003800000 */
.L_x_36290:
        /* <DEDUP_REMOVED lines=11> */
.L_x_36295:
[----:B------:R-:W2:Y:S02]  /*a540*/  LDG.E R2, desc[UR36][R2.64] ;  /* 0x0000002402027981 */ /* 0x000ea4000c1e1900 */
[----:B--2---:R-:W-:-:S04]  /*a550*/  I2FP.F32.S32 R0, R2 ;  /* 0x0000000200007245 */ /* 0x004fc80000201400 */
[----:B------:R-:W-:-:S04]  /*a560*/  F2FP.BF16.F32.PACK_AB R0, RZ, R0 ;  /* 0x00000000ff00723e */ /* 0x000fc800000010ff */
[----:B------:R-:W-:Y:S01]  /*a570*/  PRMT R19, R0, 0x7610, R19 ;  /* 0x0000761000137816 */ /* 0x000fe20000000013 */
[----:B------:R-:W-:Y:S06]  /*a580*/  BRA `(.L_x_36293) ;  /* 0x0000000c00807947 */ /* 0x000fec0003800000 */
.L_x_36294:
[----:B------:R-:W2:Y:S02]  /*a590*/  LDG.E.U16 R2, desc[UR36][R2.64] ;  /* 0x0000002402027981 */ /* 0x000ea4000c1e1500 */
[----:B--2---:R-:W0:Y:S02]  /*a5a0*/  I2F.S16 R0, R2 ;  /* 0x0000000200007306 */ /* 0x004e240000101400 */
[----:B0-----:R-:W-:-:S04]  /*a5b0*/  F2FP.BF16.F32.PACK_AB R0, RZ, R0 ;  /* 0x00000000ff00723e */ /* 0x001fc800000010ff */
[----:B------:R-:W-:Y:S01]  /*a5c0*/  PRMT R19, R0, 0x7610, R19 ;  /* 0x0000761000137816 */ /* 0x000fe20000000013 */
[----:B------:R-:W-:Y:S06]  /*a5d0*/  BRA `(.L_x_36293) ;  /* 0x0000000c006c7947 */ /* 0x000fec0003800000 */
.L_x_36289:
        /* <DEDUP_REMOVED lines=9> */
.L_x_36297:
[----:B------:R-:W2:Y:S02]  /*a670*/  LDG.E.U16 R0, desc[UR36][R2.64] ;  /* 0x0000002402007981 */ /* 0x000ea4000c1e1500 */
[----:B--2---:R-:W-:-:S05]  /*a680*/  HADD2.F32 R0, -RZ, R0.H0_H0 ;  /* 0x20000000ff007230 */ /* 0x004fca0000004100 */
[----:B------:R-:W-:-:S04]  /*a690*/  F2FP.BF16.F32.PACK_AB R0, RZ, R0 ;  /* 0x00000000ff00723e */ /* 0x000fc800000010ff */
[----:B------:R-:W-:Y:S01]  /*a6a0*/  PRMT R19, R0, 0x7610, R19 ;  /* 0x0000761000137816 */ /* 0x000fe20000000013 */
[----:B------:R-:W-:Y:S06]  /*a6b0*/  BRA `(.L_x_36293) ;  /* 0x0000000c00347947 */ /* 0x000fec0003800000 */
.L_x_36296:
        /* <DEDUP_REMOVED lines=9> */
.L_x_36299:
[----:B------:R-:W2:Y:S02]  /*a750*/  LDG.E.U16 R2, desc[UR36][R2.64] ;  /* 0x0000002402027981 */ /* 0x000ea4000c1e1500 */
[----:B--2---:R-:W-:-:S05]  /*a760*/  HADD2.F32 R0, -RZ, R2.H0_H0 ;  /* 0x20000002ff007230 */ /* 0x004fca0000004100 */
[----:B------:R-:W-:-:S04]  /*a770*/  F2FP.BF16.F32.PACK_AB R0, RZ, R0 ;  /* 0x00000000ff00723e */ /* 0x000fc800000010ff */
[----:B------:R-:W-:Y:S01]  /*a780*/  PRMT R19, R0, 0x7610, R19 ;  /* 0x0000761000137816 */ /* 0x000fe20000000013 */
[----:B------:R-:W-:Y:S06]  /*a790*/  BRA `(.L_x_36293) ;  /* 0x0000000800fc7947 */ /* 0x000fec0003800000 */
.L_x_36298:
        /* <DEDUP_REMOVED lines=9> */
.L_x_36288:
        /* <DEDUP_REMOVED lines=14> */
.L_x_36302:
        /* <DEDUP_REMOVED lines=9> */
.L_x_36301:
        /* <DEDUP_REMOVED lines=27> */
.L_x_36304:
        /* <DEDUP_REMOVED lines=14> */
.L_x_36303:
[----:B------:R0:W5:Y:S01]  /*ac30*/  LDG.E.U16 R19, desc[UR36][R2.64] ;  /* 0x0000002402137981 */ /* 0x000162000c1e1500 */
[----:B------:R-:W-:Y:S05]  /*ac40*/  BRA `(.L_x_36293) ;  /* 0x0000000400d07947 */ /* 0x000fea0003800000 */
.L_x_36300:
        /* <DEDUP_REMOVED lines=13> */
.L_x_36307:
        /* <DEDUP_REMOVED lines=21> */
.L_x_36311:
[----:B------:R-:W-:Y:S05]  /*ae70*/  BSYNC.RECONVERGENT B1 ;  /* 0x0000000000017941 */ /* 0x000fea0003800200 */
.L_x_36310:
[----:B------:R-:W-:Y:S01]  /*ae80*/  IMAD.SHL.U32 R0, R0, 0x100000, RZ ;  /* 0x0010000000007824 */ /* 0x000fe200078e00ff */
[----:B------:R-:W-:-:S04]  /*ae90*/  LEA R2, R2, 0x3b800000, 0x17 ;  /* 0x3b80000002027811 */ /* 0x000fc800078eb8ff */
[----:B------:R-:W-:-:S07]  /*aea0*/  LOP3.LUT R0, R2, R0, R7, 0xfe, !PT ;  /* 0x0000000002007212 */ /* 0x000fce00078efe07 */
.L_x_36309:
[----:B------:R-:W-:Y:S05]  /*aeb0*/  BSYNC.RECONVERGENT B0 ;  /* 0x0000000000007941 */ /* 0x000fea0003800200 */
.L_x_36308:
[----:B------:R-:W-:-:S04]  /*aec0*/  F2FP.BF16.F32.PACK_AB R0, RZ, R0 ;  /* 0x00000000ff00723e */ /* 0x000fc800000010ff */
[----:B------:R-:W-:Y:S01]  /*aed0*/  PRMT R19, R0, 0x7610, R19 ;  /* 0x0000761000137816 */ /* 0x000fe20000000013 */
[----:B------:R-:W-:Y:S06]  /*aee0*/  BRA `(.L_x_36293) ;  /* 0x0000000400287947 */ /* 0x000fec0003800000 */
.L_x_36306:
        /* <DEDUP_REMOVED lines=21> */
.L_x_36315:
[----:B------:R-:W-:Y:S05]  /*b040*/  BSYNC.RECONVERGENT B1 ;  /* 0x0000000000017941 */ /* 0x000fea0003800200 */
.L_x_36314:
[----:B------:R-:W-:Y:S01]  /*b050*/  IMAD.SHL.U32 R0, R0, 0x200000, RZ ;  /* 0x0020000000007824 */ /* 0x000fe200078e00ff */
[----:B------:R-:W-:-:S04]  /*b060*/  LEA R2, R2, 0x37800000, 0x17 ;  /* 0x3780000002027811 */ /* 0x000fc800078eb8ff */
[----:B------:R-:W-:-:S07]  /*b070*/  LOP3.LUT R0, R2, R0, R7, 0xfe, !PT ;  /* 0x0000000002007212 */ /* 0x000fce00078efe07 */
.L_x_36313:
[----:B------:R-:W-:Y:S05]  /*b080*/  BSYNC.RECONVERGENT B0 ;  /* 0x0000000000007941 */ /* 0x000fea0003800200 */
.L_x_36312:
[----:B------:R-:W-:-:S04]  /*b090*/  F2FP.BF16.F32.PACK_AB R0, RZ, R0 ;  /* 0x00000000ff00723e */ /* 0x000fc800000010ff */
[----:B------:R-:W-:Y:S01]  /*b0a0*/  PRMT R19, R0, 0x7610, R19 ;  /* 0x0000761000137816 */ /* 0x000fe20000000013 */
[----:B------:R-:W-:Y:S06]  /*b0b0*/  BRA `(.L_x_36293) ;  /* 0x0000000000b47947 */ /* 0x000fec0003800000 */
.L_x_36305:
        /* <DEDUP_REMOVED lines=14> */
.L_x_36319:
[----:B------:R-:W-:Y:S05]  /*b1a0*/  BSYNC.RECONVERGENT B0 ;  /* 0x0000000000007941 */ /* 0x000fea0003800200 */
.L_x_36318:
[----:B------:R-:W-:-:S04]  /*b1b0*/  F2FP.BF16.F32.PACK_AB R0, RZ, R0 ;  /* 0x00000000ff00723e */ /* 0x000fc800000010ff */
[----:B------:R-:W-:Y:S01]  /*b1c0*/  PRMT R19, R0, 0x7610, R19 ;  /* 0x0000761000137816 */ /* 0x000fe20000000013 */
[----:B------:R-:W-:Y:S06]  /*b1d0*/  BRA `(.L_x_36293) ;  /* 0x00000000006c7947 */ /* 0x000fec0003800000 */
.L_x_36292:
        /* <DEDUP_REMOVED lines=12> */
[----:B---3--:R-:W-:Y:S01]  /*b2a0*/  IMAD.U32 R10, RZ, RZ, UR8 ;  /* 0x00000008ff0a7e24 */ /* 0x008fe2000f8e00ff */
[----:B------:R-:W-:-:S07]  /*b2b0*/  MOV R11, UR9 ;  /* 0x00000009000b7c02 */ /* 0x000fce0008000f00 */
[----:B------:R-:W-:-:S07]  /*b2c0*/  LEPC R20, `(.L_x_36320) ;  /* 0x000000001014794e */ /* 0x000fce0000000000 */
[----:B--2---:R-:W-:Y:S05]  /*b2d0*/  CALL.ABS.NOINC R2 ;  /* 0x0000000002007343 */ /* 0x004fea0003c00000 */
.L_x_36320:
[----:B------:R-:W-:Y:S01]  /*b2e0*/  PRMT R19, RZ, 0x7610, R19 ;  /* 0x00007610ff137816 */ /* 0x000fe20000000013 */
[----:B------:R-:W-:Y:S06]  /*b2f0*/  BRA `(.L_x_36293) ;  /* 0x0000000000247947 */ /* 0x000fec0003800000 */
.L_x_36317:
[----:B------:R-:W2:Y:S02]  /*b300*/  LDG.E.64 R2, desc[UR36][R2.64] ;  /* 0x0000002402027981 */ /* 0x000ea4000c1e1b00 */
[----:B--2---:R-:W0:Y:S02]  /*b310*/  I2F.U64 R0, R2 ;  /* 0x0000000200007312 */ /* 0x004e240000301000 */
[----:B0-----:R-:W-:-:S04]  /*b320*/  F2FP.BF16.F32.PACK_AB R0, RZ, R0 ;  /* 0x00000000ff00723e */ /* 0x001fc800000010ff */
[----:B------:R-:W-:Y:S01]  /*b330*/  PRMT R19, R0, 0x7610, R19 ;  /* 0x0000761000137816 */ /* 0x000fe20000000013 */
[----:B------:R-:W-:Y:S06]  /*b340*/  BRA `(.L_x_36293) ;  /* 0x0000000000107947 */ /* 0x000fec0003800000 */
.L_x_36316:
[----:B------:R-:W2:Y:S02]  /*b350*/  LDG.E R2, desc[UR36][R2.64] ;  /* 0x0000002402027981 */ /* 0x000ea4000c1e1900 */
[----:B--2---:R-:W-:-:S04]  /*b360*/  I2FP.F32.U32 R0, R2 ;  /* 0x0000000200007245 */ /* 0x004fc80000201000 */
[----:B------:R-:W-:-:S04]  /*b370*/  F2FP.BF16.F32.PACK_AB R0, RZ, R0 ;  /* 0x00000000ff00723e */ /* 0x000fc800000010ff */
[----:B------:R-:W-:-:S07]  /*b380*/  PRMT R19, R0, 0x7610, R19 ;  /* 0x0000761000137816 */ /* 0x000fce0000000013 */
.L_x_36293:
        /* <DEDUP_REMOVED lines=18> */
.L_x_36324:
[----:B------:R-:W2:Y:S02]  /*b4b0*/  LDG.E.U8 R2, desc[UR36][R2.64] ;  /* 0x0000002402027981 */ /* 0x000ea4000c1e1100 */
[----:B--2---:R-:W-:-:S04]  /*b4c0*/  I2FP.F32.U32 R0, R2 ;  /* 0x0000000200007245 */ /* 0x004fc80000201000 */
[----:B------:R-:W-:Y:S01]  /*b4d0*/  F2FP.BF16.F32.PACK_AB R0, RZ, R0 ;  /* 0x00000000ff00723e */ /* 0x000fe200000010ff */
[----:B------:R-:W-:Y:S06]  /*b4e0*/  BRA `(.L_x_36326) ;  /* 0x0000000c00847947 */ /* 0x000fec0003800000 */
.L_x_36323:
        /* <DEDUP_REMOVED lines=10> */
.L_x_36328:
[----:B------:R-:W2:Y:S02]  /*b590*/  LDG.E R2, desc[UR36][R2.64] ;  /* 0x0000002402027981 */ /* 0x000ea4000c1e1900 */
[----:B--2---:R-:W-:-:S04]  /*b5a0*/  I2FP.F32.S32 R0, R2 ;  /* 0x0000000200007245 */ /* 0x004fc80000201400 */
[----:B------:R-:W-:Y:S01]  /*b5b0*/  F2FP.BF16.F32.PACK_AB R0, RZ, R0 ;  /* 0x00000000ff00723e */ /* 0x000fe200000010ff */
[----:B------:R-:W-:Y:S06]  /*b5c0*/  BRA `(.L_x_36326) ;  /* 0x0000000c004c7947 */ /* 0x000fec0003800000 */
.L_x_36327:
[----:B------:R-:W2:Y:S02]  /*b5d0*/  LDG.E.U16 R2, desc[UR36][R2.64] ;  /* 0x0000002402027981 */ /* 0x000ea4000c1e1500 */
[----:B--2---:R-:W0:Y:S02]  /*b5e0*/  I2F.S16 R0, R2 ;  /* 0x0000000200007306 */ /* 0x004e240000101400 */
[----:B0-----:R-:W-:Y:S01]  /*b5f0*/  F2FP.BF16.F32.PACK_AB R0, RZ, R0 ;  /* 0x00000000ff00723e */ /* 0x001fe200000010ff */
[----:B------:R-:W-:Y:S06]  /*b600*/  BRA `(.L_x_36326) ;  /* 0x0000000c003c7947 */ /* 0x000fec0003800000 */
.L_x_36322:
        /* <DEDUP_REMOVED lines=9> */
.L_x_36330:
[----:B------:R-:W2:Y:S02]  /*b6a0*/  LDG.E.U16 R0, desc[UR36][R2.64] ;  /* 0x0000002402007981 */ /* 0x000ea4000c1e1500 */
[----:B--2---:R-:W-:-:S05]  /*b6b0*/  HADD2.F32 R0, -RZ, R0.H0_H0 ;  /* 0x20000000ff007230 */ /* 0x004fca0000004100 */
[----:B------:R-:W-:Y:S01]  /*b6c0*/  F2FP.BF16.F32.PACK_AB R0, RZ, R0 ;  /* 0x00000000ff00723e */ /* 0x000fe200000010ff */
[----:B------:R-:W-:Y:S06]  /*b6d0*/  BRA `(.L_x_36326) ;  /* 0x0000000c00087947 */ /* 0x000fec0003800000 */
.L_x_36329:
        /* <DEDUP_REMOVED lines=9> */
.L_x_36332:
[----:B------:R-:W2:Y:S02]  /*b770*/  LDG.E.U16 R2, desc[UR36][R2.64] ;  /* 0x0000002402027981 */ /* 0x000ea4000c1e1500 */
[----:B--2---:R-:W-:-:S05]  /*b780*/  HADD2.F32 R0, -RZ, R2.H0_H0 ;  /* 0x20000002ff007230 */ /* 0x004fca0000004100 */
[----:B------:R-:W-:Y:S01]  /*b790*/  F2FP.BF16.F32.PACK_AB R0, RZ, R0 ;  /* 0x00000000ff00723e */ /* 0x000fe200000010ff */
[----:B------:R-:W-:Y:S06]  /*b7a0*/  BRA `(.L_x_36326) ;  /* 0x0000000800d47947 */ /* 0x000fec0003800000 */
.L_x_36331:
        /* <DEDUP_REMOVED lines=8> */
.L_x_36321:
        /* <DEDUP_REMOVED lines=13> */
.L_x_36335:
        /* <DEDUP_REMOVED lines=8> */
.L_x_36334:
        /* <DEDUP_REMOVED lines=27> */
.L_x_36337:
        /* <DEDUP_REMOVED lines=13> */
.L_x_36336:
[----:B------:R0:W5:Y:S01]  /*bc00*/  LDG.E.U16 R0, desc[UR36][R2.64] ;  /* 0x0000002402007981 */ /* 0x000162000c1e1500 */
[----:B------:R-:W-:Y:S05]  /*bc10*/  BRA `(.L_x_36326) ;  /* 0x0000000400b87947 */ /* 0x000fea0003800000 */
.L_x_36333:
        /* <DEDUP_REMOVED lines=12> */
.L_x_36340:
        /* <DEDUP_REMOVED lines=21> */
.L_x_36344:
[----:B------:R-:W-:Y:S05]  /*be30*/  BSYNC.RECONVERGENT B1 ;  /* 0x0000000000017941 */ /* 0x000fea0003800200 */
.L_x_36343:
[----:B------:R-:W-:Y:S02]  /*be40*/  SHF.L.U32 R0, R0, 0x14, RZ ;  /* 0x0000001400007819 */ /* 0x000fe400000006ff */
[----:B------:R-:W-:-:S04]  /*be50*/  LEA R2, R2, 0x3b800000, 0x17 ;  /* 0x3b80000002027811 */ /* 0x000fc800078eb8ff */
[----:B------:R-:W-:-:S07]  /*be60*/  LOP3.LUT R0, R2, R0, R7, 0xfe, !PT ;  /* 0x0000000002007212 */ /* 0x000fce00078efe07 */
.L_x_36342:
[----:B------:R-:W-:Y:S05]  /*be70*/  BSYNC.RECONVERGENT B0 ;  /* 0x0000000000007941 */ /* 0x000fea0003800200 */
.L_x_36341:
[----:B------:R-:W-:Y:S01]  /*be80*/  F2FP.BF16.F32.PACK_AB R0, RZ, R0 ;  /* 0x00000000ff00723e */ /* 0x000fe200000010ff */
[----:B------:R-:W-:Y:S06]  /*be90*/  BRA `(.L_x_36326) ;  /* 0x0000000400187947 */ /* 0x000fec0003800000 */
.L_x_36339:
        /* <DEDUP_REMOVED lines=21> */
.L_x_36348:
[----:B------:R-:W-:Y:S05]  /*bff0*/  BSYNC.RECONVERGENT B1 ;  /* 0x0000000000017941 */ /* 0x000fea0003800200 */
.L_x_36347:
[----:B------:R-:W-:Y:S01]  /*c000*/  IMAD.SHL.U32 R0, R0, 0x200000, RZ ;  /* 0x0020000000007824 */ /* 0x000fe200078e00ff */
[----:B------:R-:W-:-:S04]  /*c010*/  LEA R2, R2, 0x37800000, 0x17 ;  /* 0x3780000002027811 */ /* 0x000fc800078eb8ff */
[----:B------:R-:W-:-:S07]  /*c020*/  LOP3.LUT R0, R2, R0, R7, 0xfe, !PT ;  /* 0x0000000002007212 */ /* 0x000fce00078efe07 */
.L_x_36346:
[----:B------:R-:W-:Y:S05]  /*c030*/  BSYNC.RECONVERGENT B0 ;  /* 0x0000000000007941 */ /* 0x000fea0003800200 */
.L_x_36345:
[----:B------:R-:W-:Y:S01]  /*c040*/  F2FP.BF16.F32.PACK_AB R0, RZ, R0 ;  /* 0x00000000ff00723e */ /* 0x000fe200000010ff */
[----:B------:R-:W-:Y:S06]  /*c050*/  BRA `(.L_x_36326) ;  /* 0x0000000000a87947 */ /* 0x000fec0003800000 */
.L_x_36338:
        /* <DEDUP_REMOVED lines=14> */
.L_x_36352:
[----:B------:R-:W-:Y:S05]  /*c140*/  BSYNC.RECONVERGENT B0 ;  /* 0x0000000000007941 */ /* 0x000fea0003800200 */
.L_x_36351:
[----:B------:R-:W-:Y:S01]  /*c150*/  F2FP.BF16.F32.PACK_AB R0, RZ, R0 ;  /* 0x00000000ff00723e */ /* 0x000fe200000010ff */
[----:B------:R-:W-:Y:S06]  /*c160*/  BRA `(.L_x_36326) ;  /* 0x0000000000647947 */ /* 0x000fec0003800000 */
.L_x_36325:
        /* <DEDUP_REMOVED lines=16> */
.L_x_36353:
[----:B------:R-:W-:Y:S01]  /*c270*/  PRMT R0, RZ, 0x7610, R0 ;  /* 0x00007610ff007816 */ /* 0x000fe20000000000 */
[----:B------:R-:W-:Y:S06]  /*c280*/  BRA `(.L_x_36326) ;  /* 0x00000000001c7947 */ /* 0x000fec0003800000 */
.L_x_36350:
[----:B------:R-:W2:Y:S02]  /*c290*/  LDG.E.64 R2, desc[UR36][R2.64] ;  /* 0x0000002402027981 */ /* 0x000ea4000c1e1b00 */
[----:B--2---:R-:W0:Y:S02]  /*c2a0*/  I2F.U64 R0, R2 ;  /* 0x0000000200007312 */ /* 0x004e240000301000 */
[----:B0-----:R-:W-:Y:S01]  /*c2b0*/  F2FP.BF16.F32.PACK_AB R0, RZ, R0 ;  /* 0x00000000ff00723e */ /* 0x001fe200000010ff */
[----:B------:R-:W-:Y:S06]  /*c2c0*/  BRA `(.L_x_36326) ;  /* 0x00000000000c7947 */ /* 0x000fec0003800000 */
.L_x_36349:
[----:B------:R-:W2:Y:S02]  /*c2d0*/  LDG.E R2, desc[UR36][R2.64] ;  /* 0x0000002402027981 */ /* 0x000ea4000c1e1900 */
[----:B--2---:R-:W-:-:S04]  /*c2e0*/  I2FP.F32.U32 R0, R2 ;  /* 0x0000000200007245 */ /* 0x004fc80000201000 */
[----:B------:R-:W-:-:S07]  /*c2f0*/  F2FP.BF16.F32.PACK_AB R0, RZ, R0 ;  /* 0x00000000ff00723e */ /* 0x000fce00000010ff */
.L_x_36326:
[----:B-----5:R-:W-:Y:S01]  /*c300*/  SHF.L.U32 R19, R19, 0x10, RZ ;  /* 0x0000001013137819 */ /* 0x020fe200000006ff */
[----:B------:R-:W-:Y:S01]  /*c310*/  IMAD.U32 R0, R0, 0x10000, RZ ;  /* 0x0001000000007824 */ /* 0x000fe200078e00ff */
[----:B------:R-:W0:Y:S04]  /*c320*/  LDCU.64 UR4, c[0x0][0x5e8] ;  /* 0x0000bd00ff0477ac */ /* 0x000e280008000a00 */
[----:B------:R-:W1:Y:S01]  /*c330*/  MUFU.LG2 R19, R19 ;  /* 0x0000001300137308 */ /* 0x000e620000000c00 */
[----:B------:R-:W-:-:S04]  /*c340*/  ULOP3.LUT UR6, UR40, 0xff, URZ, 0xc0, !UPT ;  /* 0x000000ff28067892 */ /* 0x000fc8000f8ec0ff */
        /* <DEDUP_REMOVED lines=19> */
.L_x_36357:
[----:B-1----:R-:W-:-:S06]  /*c480*/  IMAD.U32 R5, R5, 0x10000, RZ ;  /* 0x0001000005057824 */ /* 0x002fcc00078e00ff */
[----:B------:R-:W1:Y:S02]  /*c490*/  F2I.S64.TRUNC R4, R5 ;  /* 0x0000000500047311 */ /* 0x000e64000020d900 */
[----:B-1----:R1:W-:Y:S01]  /*c4a0*/  STG.E.U8 desc[UR36][R2.64], R4 ;  /* 0x0000000402007986 */ /* 0x0023e2000c101124 */
[----:B------:R-:W-:Y:S05]  /*c4b0*/  BRA `(.L_x_36359) ;  /* 0x0000000c006c7947 */ /* 0x000fea0003800000 */
.L_x_36356:
        /* <DEDUP_REMOVED lines=10> */
.L_x_36361:
[----:B-1----:R-:W-:-:S06]  /*c560*/  SHF.L.U32 R5, R5, 0x10, RZ ;  /* 0x0000001005057819 */ /* 0x002fcc00000006ff */
[----:B------:R-:W1:Y:S02]  /*c570*/  F2I.FTZ.TRUNC.NTZ R5, R5 ;  /* 0x0000000500057305 */ /* 0x000e64000021f100 */
[----:B-1----:R1:W-:Y:S01]  /*c580*/  STG.E desc[UR36][R2.64], R5 ;  /* 0x0000000502007986 */ /* 0x0023e2000c101924 */
[----:B------:R-:W-:Y:S05]  /*c590*/  BRA `(.L_x_36359) ;  /* 0x0000000c00347947 */ /* 0x000fea0003800000 */
.L_x_36360:
[----:B-1----:R-:W-:-:S06]  /*c5a0*/  IMAD.U32 R5, R5, 0x10000, RZ ;  /* 0x0001000005057824 */ /* 0x002fcc00078e00ff */
[----:B------:R-:W1:Y:S02]  /*c5b0*/  F2I.FTZ.TRUNC.NTZ R5, R5 ;  /* 0x0000000500057305 */ /* 0x000e64000021f100 */
[----:B-1----:R1:W-:Y:S01]  /*c5c0*/  STG.E.U16 desc[UR36][R2.64], R5 ;  /* 0x0000000502007986 */ /* 0x0023e2000c101524 */
[----:B------:R-:W-:Y:S05]  /*c5d0*/  BRA `(.L_x_36359) ;  /* 0x0000000c00247947 */ /* 0x000fea0003800000 */
.L_x_36355:
        /* <DEDUP_REMOVED lines=9> */
.L_x_36363:
[----:B01----:R-:W-:-:S05]  /*c670*/  IMAD.U32 R0, R5, 0x10000, RZ ;  /* 0x0001000005007824 */ /* 0x003fca00078e00ff */
[----:B------:R-:W-:-:S05]  /*c680*/  F2FP.F16.F32.PACK_AB R0, RZ, R0 ;  /* 0x00000000ff00723e */ /* 0x000fca00000000ff */
[----:B------:R0:W-:Y:S01]  /*c690*/  STG.E.U16 desc[UR36][R2.64], R0 ;  /* 0x0000000002007986 */ /* 0x0001e2000c101524 */
[----:B------:R-:W-:Y:S05]  /*c6a0*/  BRA `(.L_x_36359) ;  /* 0x0000000800f07947 */ /* 0x000fea0003800000 */
.L_x_36362:
        /* <DEDUP_REMOVED lines=10> */
.L_x_36365:
[----:B-1----:R-:W-:-:S04]  /*c750*/  SHF.L.U32 R5, R5, 0x10, RZ ;  /* 0x0000001005057819 */ /* 0x002fc800000006ff */
[----:B------:R-:W-:-:S04]  /*c760*/  F2FP.F16.F32.PACK_AB R5, RZ, R5 ;  /* 0x00000005ff05723e */ /* 0x000fc800000000ff */
[----:B------:R-:W-:-:S05]  /*c770*/  PRMT R5, R5, 0x5410, RZ ;  /* 0x0000541005057816 */ /* 0x000fca00000000ff */
[----:B------:R1:W-:Y:S01]  /*c780*/  STG.E desc[UR36][R2.64], R5 ;  /* 0x0000000502007986 */ /* 0x0003e2000c101924 */
[----:B------:R-:W-:Y:S05]  /*c790*/  BRA `(.L_x_36359) ;  /* 0x0000000800b47947 */ /* 0x000fea0003800000 */
.L_x_36364:
[----:B-1----:R-:W-:-:S04]  /*c7a0*/  IMAD.U32 R4, R5, 0x10000, RZ ;  /* 0x0001000005047824 */ /* 0x002fc800078e00ff */
[----:B------:R-:W-:-:S06]  /*c7b0*/  FMUL.FTZ R4, R4, 1 ;  /* 0x3f80000004047820 */ /* 0x000fcc0000410000 */
[----:B------:R-:W1:Y:S02]  /*c7c0*/  F2F.F64.F32 R4, R4 ;  /* 0x0000000400047310 */ /* 0x000e640000201800 */
[----:B-1----:R1:W-:Y:S01]  /*c7d0*/  STG.E.64 desc[UR36][R2.64], R4 ;  /* 0x0000000402007986 */ /* 0x0023e2000c101b24 */
[----:B------:R-:W-:Y:S05]  /*c7e0*/  BRA `(.L_x_36359) ;  /* 0x0000000800a07947 */ /* 0x000fea0003800000 */
.L_x_36354:
        /* <DEDUP_REMOVED lines=14> */
.L_x_36369:
        /* <DEDUP_REMOVED lines=18> */
.L_x_36372:
[----:B------:R-:W-:-:S04]  /*c9f0*/  SHF.R.U32.HI R5, RZ, 0x18, R5 ;  /* 0x00000018ff057819 */ /* 0x000fc80000011605 */
[----:B------:R-:W-:-:S07]  /*ca00*/  LOP3.LUT R0, R0, 0x80, R5, 0xf8, !PT ;  /* 0x0000008000007812 */ /* 0x000fce00078ef805 */
.L_x_36371:
[----:B------:R-:W-:Y:S05]  /*ca10*/  BSYNC.RECONVERGENT B0 ;  /* 0x0000000000007941 */ /* 0x000fea0003800200 */
.L_x_36370:
[----:B------:R0:W-:Y:S01]  /*ca20*/  STG.E.U8 desc[UR36][R2.64], R0 ;  /* 0x0000000002007986 */ /* 0x0001e2000c101124 */
[----:B------:R-:W-:Y:S05]  /*ca30*/  BRA `(.L_x_36359) ;  /* 0x00000008000c7947 */ /* 0x000fea0003800000 */
.L_x_36368:
        /* <DEDUP_REMOVED lines=18> */
.L_x_36375:
[----:B------:R-:W-:-:S04]  /*cb60*/  SHF.R.U32.HI R5, RZ, 0x18, R5 ;  /* 0x00000018ff057819 */ /* 0x000fc80000011605 */
[----:B------:R-:W-:-:S07]  /*cb70*/  LOP3.LUT R0, R0, 0x80, R5, 0xf8, !PT ;  /* 0x0000008000007812 */ /* 0x000fce00078ef805 */
.L_x_36374:
[----:B------:R-:W-:Y:S05]  /*cb80*/  BSYNC.RECONVERGENT B0 ;  /* 0x0000000000007941 */ /* 0x000fea0003800200 */
.L_x_36373:
[----:B------:R0:W-:Y:S01]  /*cb90*/  STG.E.U8 desc[UR36][R2.64], R0 ;  /* 0x0000000002007986 */ /* 0x0001e2000c101124 */
[----:B------:R-:W-:Y:S05]  /*cba0*/  BRA `(.L_x_36359) ;  /* 0x0000000400b07947 */ /* 0x000fea0003800000 */
.L_x_36367:
        /* <DEDUP_REMOVED lines=22> */
.L_x_36377:
[----:B-1----:R-:W-:-:S06]  /*cd10*/  IMAD.U32 R5, R5, 0x10000, RZ ;  /* 0x0001000005057824 */ /* 0x002fcc00078e00ff */
[----:B------:R-:W1:Y:S02]  /*cd20*/  F2I.U64.TRUNC R4, R5 ;  /* 0x0000000500047311 */ /* 0x000e64000020d800 */
[----:B-1----:R1:W-:Y:S01]  /*cd30*/  STG.E.64 desc[UR36][R2.64], R4 ;  /* 0x0000000402007986 */ /* 0x0023e2000c101b24 */
[----:B------:R-:W-:Y:S05]  /*cd40*/  BRA `(.L_x_36359) ;  /* 0x0000000400487947 */ /* 0x000fea0003800000 */
.L_x_36376:
[----:B-1----:R-:W-:-:S06]  /*cd50*/  IMAD.U32 R5, R5, 0x10000, RZ ;  /* 0x0001000005057824 */ /* 0x002fcc00078e00ff */
[----:B------:R-:W1:Y:S02]  /*cd60*/  F2I.FTZ.U32.TRUNC.NTZ R5, R5 ;  /* 0x0000000500057305 */ /* 0x000e64000021f000 */
[----:B-1----:R1:W-:Y:S01]  /*cd70*/  STG.E desc[UR36][R2.64], R5 ;  /* 0x0000000502007986 */ /* 0x0023e2000c101924 */
[----:B------:R-:W-:Y:S05]  /*cd80*/  BRA `(.L_x_36359) ;  /* 0x0000000400387947 */ /* 0x000fea0003800000 */
.L_x_36366:
        /* <DEDUP_REMOVED lines=11> */
.L_x_36379:
[----:B-1----:R-:W-:Y:S01]  /*ce40*/  IMAD.U32 R5, R5, 0x10000, RZ ;  /* 0x0001000005057824 */ /* 0x002fe200078e00ff */
[----:B------:R-:W-:-:S03]  /*ce50*/  CS2R R6, SRZ ;  /* 0x0000000000067805 */ /* 0x000fc6000001ff00 */
[----:B------:R-:W-:-:S06]  /*ce60*/  FMUL.FTZ R5, R5, 1 ;  /* 0x3f80000005057820 */ /* 0x000fcc0000410000 */
[----:B------:R-:W1:Y:S02]  /*ce70*/  F2F.F64.F32 R4, R5 ;  /* 0x0000000500047310 */ /* 0x000e640000201800 */
[----:B-1----:R1:W-:Y:S01]  /*ce80*/  STG.E.128 desc[UR36][R2.64], R4 ;  /* 0x0000000402007986 */ /* 0x0023e2000c101d24 */
[----:B------:R-:W-:Y:S05]  /*ce90*/  BRA `(.L_x_36359) ;  /* 0x0000000000f47947 */ /* 0x000fea0003800000 */
.L_x_36378:
[----:B------:R-:W-:-:S09]  /*cea0*/  UISETP.NE.AND UP0, UPT, UR6, 0xf, UPT ;  /* 0x0000000f0600788c */ /* 0x000fd2000bf05270 */
[----:B------:R-:W-:Y:S05]  /*ceb0*/  BRA.U !UP0, `(.L_x_36380) ;  /* 0x0000000108e87547 */ /* 0x000fea000b800000 */
[----:B------:R-:W-:-:S09]  /*cec0*/  UISETP.NE.AND UP0, UPT, UR6, 0x17, UPT ;  /* 0x000000170600788c */ /* 0x000fd2000bf05270 */
[----:B------:R-:W-:Y:S05]  /*ced0*/  BRA.U !UP0, `(.L_x_36381) ;  /* 0x0000000108907547 */ /* 0x000fea000b800000 */
[----:B------:R-:W-:-:S09]  /*cee0*/  UISETP.NE.AND UP0, UPT, UR6, 0x18, UPT ;  /* 0x000000180600788c */ /* 0x000fd2000bf05270 */
[----:B------:R-:W-:Y:S05]  /*cef0*/  BRA.U !UP0, `(.L_x_36382) ;  /* 0x0000000108447547 */ /* 0x000fea000b800000 */
.L_x_36358:
        /* <DEDUP_REMOVED lines=10> */
[----:B----4-:R-:W-:Y:S02]  /*cfa0*/  IMAD.U32 R6, RZ, RZ, UR6 ;  /* 0x00000006ff067e24 */ /* 0x010fe4000f8e00ff */
[----:B------:R-:W-:Y:S02]  /*cfb0*/  IMAD.U32 R7, RZ, RZ, UR7 ;  /* 0x00000007ff077e24 */ /* 0x000fe4000f8e00ff */
[----:B-----5:R-:W-:Y:S02]  /*cfc0*/  IMAD.U32 R10, RZ, RZ, UR8 ;  /* 0x00000008ff0a7e24 */ /* 0x020fe4000f8e00ff */
[----:B--2---:R-:W-:-:S07]  /*cfd0*/  IMAD.U32 R11, RZ, RZ, UR9 ;  /* 0x00000009ff0b7e24 */ /* 0x004fce000f8e00ff */
[----:B------:R-:W-:-:S07]  /*cfe0*/  LEPC R20, `(.L_x_36383) ;  /* 0x000000001014794e */ /* 0x000fce0000000000 */
[----:B---3--:R-:W-:Y:S05]  /*cff0*/  CALL.ABS.NOINC R2 ;  /* 0x0000000002007343 */ /* 0x008fea0003c00000 */
.L_x_36383:
[----:B------:R-:W-:Y:S05]  /*d000*/  BRA `(.L_x_36359) ;  /* 0x0000000000987947 */ /* 0x000fea0003800000 */
.L_x_36382:
        /* <DEDUP_REMOVED lines=13> */
.L_x_36385:
[----:B------:R-:W-:Y:S05]  /*d0e0*/  BSYNC.RECONVERGENT B0 ;  /* 0x0000000000007941 */ /* 0x000fea0003800200 */
.L_x_36384:
[----:B------:R-:W-:-:S05]  /*d0f0*/  LOP3.LUT R5, R0, 0x80, R5, 0xf8, !PT ;  /* 0x0000008000057812 */ /* 0x000fca00078ef805 */
[----:B------:R4:W-:Y:S01]  /*d100*/  STG.E.U8 desc[UR36][R2.64], R5 ;  /* 0x0000000502007986 */ /* 0x0009e2000c101124 */
[----:B------:R-:W-:Y:S05]  /*d110*/  BRA `(.L_x_36359) ;  /* 0x0000000000547947 */ /* 0x000fea0003800000 */
.L_x_36381:
        /* <DEDUP_REMOVED lines=12> */
.L_x_36387:
[----:B------:R-:W-:Y:S02]  /*d1e0*/  ISETP.GT.U32.AND P0, PT, R4, 0x7f800000, PT ;  /* 0x7f8000000400780c */ /* 0x000fe40003f04070 */
[----:B0-----:R-:W-:-:S04]  /*d1f0*/  MOV R0, 0x7f ;  /* 0x0000007f00007802 */ /* 0x001fc80000000f00 */
[----:B------:R-:W-:-:S07]  /*d200*/  SEL R0, R0, 0x7c, P0 ;  /* 0x0000007c00007807 */ /* 0x000fce0000000000 */
.L_x_36388:
[----:B------:R-:W-:Y:S05]  /*d210*/  BSYNC.RECONVERGENT B0 ;  /* 0x0000000000007941 */ /* 0x000fea0003800200 */
.L_x_36386:
[----:B------:R-:W-:-:S04]  /*d220*/  SHF.R.U32.HI R5, RZ, 0x18, R5 ;  /* 0x00000018ff057819 */ /* 0x000fc80000011605 */
[----:B------:R-:W-:-:S05]  /*d230*/  LOP3.LUT R5, R0, 0x80, R5, 0xf8, !PT ;  /* 0x0000008000057812 */ /* 0x000fca00078ef805 */
[----:B------:R3:W-:Y:S01]  /*d240*/  STG.E.U8 desc[UR36][R2.64], R5 ;  /* 0x0000000502007986 */ /* 0x0007e2000c101124 */
[----:B------:R-:W-:Y:S05]  /*d250*/  BRA `(.L_x_36359) ;  /* 0x0000000000047947 */ /* 0x000fea0003800000 */
.L_x_36380:
[----:B-1----:R1:W-:Y:S02]  /*d260*/  STG.E.U16 desc[UR36][R2.64], R5 ;  /* 0x0000000502007986 */ /* 0x0023e4000c101524 */
.L_x_36359:
[----:B------:R-:W-:-:S07]  /*d270*/  VIADD R17, R17, 0x80 ;  /* 0x0000008011117836 */ /* 0x000fce0000000000 */
.L_x_36286:
[----:B------:R-:W-:Y:S05]  /*d280*/  BSYNC.RECONVERGENT B6 ;  /* 0x0000000000067941 */ /* 0x000fea0003800200 */
.L_x_36285:
[----:B------:R-:W5:Y:S02]  /*d290*/  LDCU UR4, c[0x0][0x380] ;  /* 0x00007000ff0477ac */ /* 0x000f640008000800 */
[----:B-----5:R-:W-:-:S13]  /*d2a0*/  ISETP.GE.AND P0, PT, R17, UR4, PT ;  /* 0x0000000411007c0c */ /* 0x020fda000bf06270 */
[----:B------:R-:W-:Y:S05]  /*d2b0*/  @P0 EXIT ;  /* 0x000000000000094d */ /* 0x000fea0003800000 */
[----:B------:R-:W5:Y:S01]  /*d2c0*/  LDCU UR4, c[0x0][0x388] ;  /* 0x00007100ff0477ac */ /* 0x000f620008000800 */
[----:B------:R-:W-:Y:S02]  /*d2d0*/  IMAD.MOV.U32 R18, RZ, RZ, RZ ;  /* 0x000000ffff127224 */ /* 0x000fe400078e00ff */
[----:B0---4-:R-:W-:Y:S02]  /*d2e0*/  IMAD.MOV.U32 R0, RZ, RZ, RZ ;  /* 0x000000ffff007224 */ /* 0x011fe400078e00ff */
        /* <DEDUP_REMOVED lines=8> */
[----:B-123--:R-:W-:Y:S01]  /*d370*/  IMAD.HI.U32 R2, R17, UR4, R16 ;  /* 0x0000000411027c27 */ /* 0x00efe2000f8e0010 */
[----:B------:R-:W1:Y:S04]  /*d380*/  LDCU UR4, c[0x0][0x4c0] ;  /* 0x00009800ff0477ac */ /* 0x000e680008000800 */
[----:B------:R-:W-:-:S04]  /*d390*/  SHF.R.U32.HI R3, RZ, UR5, R2 ;  /* 0x00000005ff037c19 */ /* 0x000fc80008011602 */
[----:B------:R-:W-:-:S05]  /*d3a0*/  IADD3 R0, PT, PT, -R3, RZ, RZ ;  /* 0x000000ff03007210 */ /* 0x000fca0007ffe1ff */
        /* <DEDUP_REMOVED lines=333> */
[----:B------:R-:W-:-:S04]  /*e880*/  SHF.R.U32.HI R2, RZ, UR5, R2 ;  /* 0x00000005ff027c19 */ /* 0x000fc80008011602 */
[----:B------:R-:W-:-:S05]  /*e890*/  IADD3 R3, PT, PT, -R2, RZ, RZ ;  /* 0x000000ff02037210 */ /* 0x000fca0007ffe1ff */
[----:B-1----:R-:W-:-:S04]  /*e8a0*/  IMAD R5, R3, UR6, R5 ;  /* 0x0000000603057c24 */ /* 0x002fc8000f8e0205 */
[C---:B--2---:R-:W-:Y:S02]  /*e8b0*/  IMAD R16, R5.reuse, UR8, R16 ;  /* 0x0000000805107c24 */ /* 0x044fe4000f8e0210 */
[C---:B------:R-:W-:Y:S02]  /*e8c0*/  IMAD R0, R5.reuse, UR9, R0 ;  /* 0x0000000905007c24 */ /* 0x040fe4000f8e0200 */
[----:B0-----:R-:W-:-:S07]  /*e8d0*/  IMAD R18, R5, UR4, R18 ;  /* 0x0000000405127c24 */ /* 0x001fce000f8e0212 */
.L_x_36389:
[----:B------:R-:W0:Y:S01]  /*e8e0*/  LDCU.64 UR6, c[0x0][0x5e8] ;  /* 0x0000bd00ff0677ac */ /* 0x000e220008000a00 */
[----:B------:R-:W1:Y:S01]  /*e8f0*/  LDCU.64 UR8, c[0x0][0x5f0] ;  /* 0x0000be00ff0877ac */ /* 0x000e620008000a00 */
        /* <DEDUP_REMOVED lines=20> */
.L_x_36393:
[----:B------:R-:W2:Y:S02]  /*ea40*/  LDG.E.U8 R2, desc[UR36][R2.64] ;  /* 0x0000002402027981 */ /* 0x000ea4000c1e1100 */
[----:B--2---:R-:W-:-:S04]  /*ea50*/  I2FP.F32.U32 R0, R2 ;  /* 0x0000000200007245 */ /* 0x004fc80000201000 */
[----:B------:R-:W-:-:S04]  /*ea60*/  F2FP.BF16.F32.PACK_AB R0, RZ, R0 ;  /* 0x00000000ff00723e */ /* 0x000fc800000010ff */
[----:B------:R-:W-:Y:S01]  /*ea70*/  PRMT R19, R0, 0x7610, R19 ;  /* 0x0000761000137816 */ /* 0x000fe20000000013 */
[----:B------:R-:W-:Y:S06]  /*ea80*/  BRA `(.L_x_36395) ;  /* 0x0000000c00c07947 */ /* 0x000fec0003800000 */
.L_x_36392:
        /* <DEDUP_REMOVED lines=11> */
.L_x_36397:
[----:B------:R-:W2:Y:S02]  /*eb40*/  LDG.E R2, desc[UR36][R2.64] ;  /* 0x0000002402027981 */ /* 0x000ea4000c1e1900 */
[----:B--2---:R-:W-:-:S04]  /*eb50*/  I2FP.F32.S32 R0, R2 ;  /* 0x0000000200007245 */ /* 0x004fc80000201400 */
[----:B------:R-:W-:-:S04]  /*eb60*/  F2FP.BF16.F32.PACK_AB R0, RZ, R0 ;  /* 0x00000000ff00723e */ /* 0x000fc800000010ff */
[----:B------:R-:W-:Y:S01]  /*eb70*/  PRMT R19, R0, 0x7610, R19 ;  /* 0x0000761000137816 */ /* 0x000fe20000000013 */
[----:B------:R-:W-:Y:S06]  /*eb80*/  BRA `(.L_x_36395) ;  /* 0x0000000c00807947 */ /* 0x000fec0003800000 */
.L_x_36396:
[----:B------:R-:W2:Y:S02]  /*eb90*/  LDG.E.U16 R2, desc[UR36][R2.64] ;  /* 0x0000002402027981 */ /* 0x000ea4000c1e1500 */
[----:B--2---:R-:W0:Y:S02]  /*eba0*/  I2F.S16 R0, R2 ;  /* 0x0000000200007306 */ /* 0x004e240000101400 */
[----:B0-----:R-:W-:-:S04]  /*ebb0*/  F2FP.BF16.F32.PACK_AB R0, RZ, R0 ;  /* 0x00000000ff00723e */ /* 0x001fc800000010ff */
[----:B------:R-:W-:Y:S01]  /*ebc0*/  PRMT R19, R0, 0x7610, R19 ;  /* 0x0000761000137816 */ /* 0x000fe20000000013 */
[----:B------:R-:W-:Y:S06]  /*ebd0*/  BRA `(.L_x_36395) ;  /* 0x0000000c006c7947 */ /* 0x000fec0003800000 */
.L_x_36391:
        /* <DEDUP_REMOVED lines=9> */
.L_x_36399:
[----:B------:R-:W2:Y:S02]  /*ec70*/  LDG.E.U16 R0, desc[UR36][R2.64] ;  /* 0x0000002402007981 */ /* 0x000ea4000c1e1500 */
[----:B--2---:R-:W-:-:S05]  /*ec80*/  HADD2.F32 R0, -RZ, R0.H0_H0 ;  /* 0x20000000ff007230 */ /* 0x004fca0000004100 */
[----:B------:R-:W-:-:S04]  /*ec90*/  F2FP.BF16.F32.PACK_AB R0, RZ, R0 ;  /* 0x00000000ff00723e */ /* 0x000fc800000010ff */
[----:B------:R-:W-:Y:S01]  /*eca0*/  PRMT R19, R0, 0x7610, R19 ;  /* 0x0000761000137816 */ /* 0x000fe20000000013 */
[----:B------:R-:W-:Y:S06]  /*ecb0*/  BRA `(.L_x_36395) ;  /* 0x0000000c00347947 */ /* 0x000fec0003800000 */
.L_x_36398:
        /* <DEDUP_REMOVED lines=9> */
.L_x_36401:
[----:B------:R-:W2:Y:S02]  /*ed50*/  LDG.E.U16 R2, desc[UR36][R2.64] ;  /* 0x0000002402027981 */ /* 0x000ea4000c1e1500 */
[----:B--2---:R-:W-:-:S05]  /*ed60*/  HADD2.F32 R0, -RZ, R2.H0_H0 ;  /* 0x20000002ff007230 */ /* 0x004fca0000004100 */
[----:B------:R-:W-:-:S04]  /*ed70*/  F2FP.BF16.F32.PACK_AB R0, RZ, R0 ;  /* 0x00000000ff00723e */ /* 0x000fc800000010ff */
[----:B------:R-:W-:Y:S01]  /*ed80*/  PRMT R19, R0, 0x7610, R19 ;  /* 0x0000761000137816 */ /* 0x000fe20000000013 */
[----:B------:R-:W-:Y:S06]  /*ed90*/  BRA `(.L_x_36395) ;  /* 0x0000000800fc7947 */ /* 0x000fec0003800000 */
.L_x_36400:
        /* <DEDUP_REMOVED lines=9> */
.L_x_36390:
        /* <DEDUP_REMOVED lines=14> */
.L_x_36404:
        /* <DEDUP_REMOVED lines=9> */
.L_x_36403:
        /* <DEDUP_REMOVED lines=27> */
.L_x_36406:
        /* <DEDUP_REMOVED lines=14> */
.L_x_36405:
[----:B------:R0:W5:Y:S01]  /*f230*/  LDG.E.U16 R19, desc[UR36][R2.64] ;  /* 0x0000002402137981 */ /* 0x000162000c1e1500 */
[----:B------:R-:W-:Y:S05]  /*f240*/  BRA `(.L_x_36395) ;  /* 0x0000000400d07947 */ /* 0x000fea0003800000 */
.L_x_36402:
        /* <DEDUP_REMOVED lines=13> */
.L_x_36409:
        /* <DEDUP_REMOVED lines=21> */
.L_x_36413:
[----:B------:R-:W-:Y:S05]  /*f470*/  BSYNC.RECONVERGENT B1 ;  /* 0x0000000000017941 */ /* 0x000fea0003800200 */
.L_x_36412:
[----:B------:R-:W-:Y:S01]  /*f480*/  IMAD.SHL.U32 R0, R0, 0x100000, RZ ;  /* 0x0010000000007824 */ /* 0x000fe200078e00ff */
[----:B------:R-:W-:-:S04]  /*f490*/  LEA R2, R2, 0x3b800000, 0x17 ;  /* 0x3b80000002027811 */ /* 0x000fc800078eb8ff */
[----:B------:R-:W-:-:S07]  /*f4a0*/  LOP3.LUT R0, R2, R0, R7, 0xfe, !PT ;  /* 0x0000000002007212 */ /* 0x000fce00078efe07 */
.L_x_36411:
[----:B------:R-:W-:Y:S05]  /*f4b0*/  BSYNC.RECONVERGENT B0 ;  /* 0x0000000000007941 */ /* 0x000fea0003800200 */
.L_x_36410:
[----:B------:R-:W-:-:S04]  /*f4c0*/  F2FP.BF16.F32.PACK_AB R0, RZ, R0 ;  /* 0x00000000ff00723e */ /* 0x000fc800000010ff */
[----:B------:R-:W-:Y:S01]  /*f4d0*/  PRMT R19, R0, 0x7610, R19 ;  /* 0x0000761000137816 */ /* 0x000fe20000000013 */
[----:B------:R-:W-:Y:S06]  /*f4e0*/  BRA `(.L_x_36395) ;  /* 0x0000000400287947 */ /* 0x000fec0003800000 */
.L_x_36408:
        /* <DEDUP_REMOVED lines=21> */
.L_x_36417:
[----:B------:R-:W-:Y:S05]  /*f640*/  BSYNC.RECONVERGENT B1 ;  /* 0x0000000000017941 */ /* 0x000fea0003800200 */
.L_x_36416:
[----:B------:R-:W-:Y:S01]  /*f650*/  IMAD.SHL.U32 R0, R0, 0x200000, RZ ;  /* 0x0020000000007824 */ /* 0x000fe200078e00ff */
[----:B------:R-:W-:-:S04]  /*f660*/  LEA R2, R2, 0x37800000, 0x17 ;  /* 0x3780000002027811 */ /* 0x000fc800078eb8ff */
[----:B------:R-:W-:-:S07]  /*f670*/  LOP3.LUT R0, R2, R0, R7, 0xfe, !PT ;  /* 0x0000000002007212 */ /* 0x000fce00078efe07 */
.L_x_36415:
[----:B------:R-:W-:Y:S05]  /*f680*/  BSYNC.RECONVERGENT B0 ;  /* 0x0000000000007941 */ /* 0x000fea0003800200 */
.L_x_36414:
[----:B------:R-:W-:-:S04]  /*f690*/  F2FP.BF16.F32.PACK_AB R0, RZ, R0 ;  /* 0x00000000ff00723e */ /* 0x000fc800000010ff */
[----:B------:R-:W-:Y:S01]  /*f6a0*/  PRMT R19, R0, 0x7610, R19 ;  /* 0x0000761000137816 */ /* 0x000fe20000000013 */
[----:B------:R-:W-:Y:S06]  /*f6b0*/  BRA `(.L_x_36395) ;  /* 0x0000000000b47947 */ /* 0x000fec0003800000 */
.L_x_36407:
        /* <DEDUP_REMOVED lines=14> */
.L_x_36421:
[----:B------:R-:W-:Y:S05]  /*f7a0*/  BSYNC.RECONVERGENT B0 ;  /* 0x0000000000007941 */ /* 0x000fea0003800200 */
.L_x_36420:
[----:B------:R-:W-:-:S04]  /*f7b0*/  F2FP.BF16.F32.PACK_AB R0, RZ, R0 ;  /* 0x00000000ff00723e */ /* 0x000fc800000010ff */
[----:B------:R-:W-:Y:S01]  /*f7c0*/  PRMT R19, R0, 0x7610, R19 ;  /* 0x0000761000137816 */ /* 0x000fe20000000013 */
[----:B------:R-:W-:Y:S06]  /*f7d0*/  BRA `(.L_x_36395) ;  /* 0x00000000006c7947 */ /* 0x000fec0003800000 */
.L_x_36394:
        /* <DEDUP_REMOVED lines=16> */
.L_x_36422:
[----:B------:R-:W-:Y:S01]  /*f8e0*/  PRMT R19, RZ, 0x7610, R19 ;  /* 0x00007610ff137816 */ /* 0x000fe20000000013 */
[----:B------:R-:W-:Y:S06]  /*f8f0*/  BRA `(.L_x_36395) ;  /* 0x0000000000247947 */ /* 0x000fec0003800000 */
.L_x_36419:
[----:B------:R-:W2:Y:S02]  /*f900*/  LDG.E.64 R2, desc[UR36][R2.64] ;  /* 0x0000002402027981 */ /* 0x000ea4000c1e1b00 */
[----:B--2---:R-:W0:Y:S02]  /*f910*/  I2F.U64 R0, R2 ;  /* 0x0000000200007312 */ /* 0x004e240000301000 */
[----:B0-----:R-:W-:-:S04]  /*f920*/  F2FP.BF16.F32.PACK_AB R0, RZ, R0 ;  /* 0x00000000ff00723e */ /* 0x001fc800000010ff */
[----:B------:R-:W-:Y:S01]  /*f930*/  PRMT R19, R0, 0x7610, R19 ;  /* 0x0000761000137816 */ /* 0x000fe20000000013 */
[----:B------:R-:W-:Y:S06]  /*f940*/  BRA `(.L_x_36395) ;  /* 0x0000000000107947 */ /* 0x000fec0003800000 */
.L_x_36418:
[----:B------:R-:W2:Y:S02]  /*f950*/  LDG.E R2, desc[UR36][R2.64] ;  /* 0x0000002402027981 */ /* 0x000ea4000c1e1900 */
[----:B--2---:R-:W-:-:S04]  /*f960*/  I2FP.F32.U32 R0, R2 ;  /* 0x0000000200007245 */ /* 0x004fc80000201000 */
[----:B------:R-:W-:-:S04]  /*f970*/  F2FP.BF16.F32.PACK_AB R0, RZ, R0 ;  /* 0x00000000ff00723e */ /* 0x000fc800000010ff */
[----:B------:R-:W-:-:S07]  /*f980*/  PRMT R19, R0, 0x7610, R19 ;  /* 0x0000761000137816 */ /* 0x000fce0000000013 */
.L_x_36395:
        /* <DEDUP_REMOVED lines=18> */
.L_x_36426:
[----:B------:R-:W2:Y:S02]  /*fab0*/  LDG.E.U8 R2, desc[UR36][R2.64] ;  /* 0x0000002402027981 */ /* 0x000ea4000c1e1100 */
[----:B--2---:R-:W-:-:S04]  /*fac0*/  I2FP.F32.U32 R0, R2 ;  /* 0x0000000200007245 */ /* 0x004fc80000201000 */
[----:B------:R-:W-:Y:S01]  /*fad0*/  F2FP.BF16.F32.PACK_AB R0, RZ, R0 ;  /* 0x00000000ff00723e */ /* 0x000fe200000010ff */
[----:B------:R-:W-:Y:S06]  /*fae0*/  BRA `(.L_x_36428) ;  /* 0x0000000c00847947 */ /* 0x000fec0003800000 */
.L_x_36425:
        /* <DEDUP_REMOVED lines=10> */
.L_x_36430:
[----:B------:R-:W2:Y:S02]  /*fb90*/  LDG.E R2, desc[UR36][R2.64] ;  /* 0x0000002402027981 */ /* 0x000ea4000c1e1900 */
[----:B--2---:R-:W-:-:S04]  /*fba0*/  I2FP.F32.S32 R0, R2 ;  /* 0x0000000200007245 */ /* 0x004fc80000201400 */
[----:B------:R-:W-:Y:S01]  /*fbb0*/  F2FP.BF16.F32.PACK_AB R0, RZ, R0 ;  /* 0x00000000ff00723e */ /* 0x000fe200000010ff */
[----:B------:R-:W-:Y:S06]  /*fbc0*/  BRA `(.L_x_36428) ;  /* 0x0000000c004c7947 */ /* 0x000fec0003800000 */
.L_x_36429:
[----:B------:R-:W2:Y:S02]  /*fbd0*/  LDG.E.U16 R2, desc[UR36][R2.64] ;  /* 0x0000002402027981 */ /* 0x000ea4000c1e1500 */
[----:B--2---:R-:W0:Y:S02]  /*fbe0*/  I2F.S16 R0, R2 ;  /* 0x0000000200007306 */ /* 0x004e240000101400 */
[----:B0-----:R-:W-:Y:S01]  /*fbf0*/  F2FP.BF16.F32.PACK_AB R0, RZ, R0 ;  /* 0x00000000ff00723e */ /* 0x001fe200000010ff */
[----:B------:R-:W-:Y:S06]  /*fc00*/  BRA `(.L_x_36428) ;  /* 0x0000000c003c7947 */ /* 0x000fec0003800000 */
.L_x_36424:
        /* <DEDUP_REMOVED lines=9> */
.L_x_36432:
[----:B------:R-:W2:Y:S02]  /*fca0*/  LDG.E.U16 R0, desc[UR36][R2.64] ;  /* 0x0000002402007981 */ /* 0x000ea4000c1e1500 */
[----:B--2---:R-:W-:-:S05]  /*fcb0*/  HADD2.F32 R0, -RZ, R0.H0_H0 ;  /* 0x20000000ff007230 */ /* 0x004fca0000004100 */
[----:B------:R-:W-:Y:S01]  /*fcc0*/  F2FP.BF16.F32.PACK_AB R0, RZ, R0 ;  /* 0x00000000ff00723e */ /* 0x000fe200000010ff */
[----:B------:R-:W-:Y:S06]  /*fcd0*/  BRA `(.L_x_36428) ;  /* 0x0000000c00087947 */ /* 0x000fec0003800000 */
.L_x_36431:
        /* <DEDUP_REMOVED lines=9> */
.L_x_36434:
[----:B------:R-:W2:Y:S02]  /*fd70*/  LDG.E.U16 R2, desc[UR36][R2.64] ;  /* 0x0000002402027981 */ /* 0x000ea4000c1e1500 */
[----:B--2---:R-:W-:-:S05]  /*fd80*/  HADD2.F32 R0, -RZ, R2.H0_H0 ;  /* 0x20000002ff007230 */ /* 0x004fca0000004100 */
[----:B------:R-:W-:Y:S01]  /*fd90*/  F2FP.BF16.F32.PACK_AB R0, RZ, R0 ;  /* 0x00000000ff00723e */ /* 0x000fe200000010ff */
[----:B------:R-:W-:Y:S06]  /*fda0*/  BRA `(.L_x_36428) ;  /* 0x0000000800d47947 */ /* 0x000fec0003800000 */
.L_x_36433:
        /* <DEDUP_REMOVED lines=8> */
.L_x_36423:
        /* <DEDUP_REMOVED lines=13> */
.L_x_36437:
        /* <DEDUP_REMOVED lines=8> */
.L_x_36436:
        /* <DEDUP_REMOVED lines=27> */
.L_x_36439:
        /* <DEDUP_REMOVED lines=13> */
.L_x_36438:
[----:B------:R0:W5:Y:S01]  /*10200*/  LDG.E.U16 R0, desc[UR36][R2.64] ;  /* 0x0000002402007981 */ /* 0x000162000c1e1500 */
[----:B------:R-:W-:Y:S05]  /*10210*/  BRA `(.L_x_36428) ;  /* 0x0000000400b87947 */ /* 0x000fea0003800000 */
.L_x_36435:
        /* <DEDUP_REMOVED lines=12> */
.L_x_36442:
        /* <DEDUP_REMOVED lines=21> */
.L_x_36446:
[----:B------:R-:W-:Y:S05]  /*10430*/  BSYNC.RECONVERGENT B1 ;  /* 0x0000000000017941 */ /* 0x000fea0003800200 */
.L_x_36445:
[----:B------:R-:W-:Y:S01]  /*10440*/  IMAD.SHL.U32 R0, R0, 0x100000, RZ ;  /* 0x0010000000007824 */ /* 0x000fe200078e00ff */
[----:B------:R-:W-:-:S04]  /*10450*/  LEA R2, R2, 0x3b800000, 0x17 ;  /* 0x3b80000002027811 */ /* 0x000fc800078eb8ff */
[----:B------:R-:W-:-:S07]  /*10460*/  LOP3.LUT R0, R2, R0, R7, 0xfe, !PT ;  /* 0x0000000002007212 */ /* 0x000fce00078efe07 */
.L_x_36444:
[----:B------:R-:W-:Y:S05]  /*10470*/  BSYNC.RECONVERGENT B0 ;  /* 0x0000000000007941 */ /* 0x000fea0003800200 */
.L_x_36443:
[----:B------:R-:W-:Y:S01]  /*10480*/  F2FP.BF16.F32.PACK_AB R0, RZ, R0 ;  /* 0x00000000ff00723e */ /* 0x000fe200000010ff */
[----:B------:R-:W-:Y:S06]  /*10490*/  BRA `(.L_x_36428) ;  /* 0x0000000400187947 */ /* 0x000fec0003800000 */
.L_x_36441:
        /* <DEDUP_REMOVED lines=21> */
.L_x_36450:
[----:B------:R-:W-:Y:S05]  /*105f0*/  BSYNC.RECONVERGENT B1 ;  /* 0x0000000000017941 */ /* 0x000fea0003800200 */
.L_x_36449:
[----:B------:R-:W-:Y:S01]  /*10600*/  IMAD.SHL.U32 R0, R0, 0x200000, RZ ;  /* 0x0020000000007824 */ /* 0x000fe200078e00ff */
[----:B------:R-:W-:-:S04]  /*10610*/  LEA R2, R2, 0x37800000, 0x17 ;  /* 0x3780000002027811 */ /* 0x000fc800078eb8ff */
[----:B------:R-:W-:-:S07]  /*10620*/  LOP3.LUT R0, R2, R0, R7, 0xfe, !PT ;  /* 0x0000000002007212 */ /* 0x000fce00078efe07 */
.L_x_36448:
[----:B------:R-:W-:Y:S05]  /*10630*/  BSYNC.RECONVERGENT B0 ;  /* 0x0000000000007941 */ /* 0x000fea0003800200 */
.L_x_36447:
[----:B------:R-:W-:Y:S01]  /*10640*/  F2FP.BF16.F32.PACK_AB R0, RZ, R0 ;  /* 0x00000000ff00723e */ /* 0x000fe200000010ff */
[----:B------:R-:W-:Y:S06]  /*10650*/  BRA `(.L_x_36428) ;  /* 0x0000000000a87947 */ /* 0x000fec0003800000 */
.L_x_36440:
        /* <DEDUP_REMOVED lines=14> */
.L_x_36454:
[----:B------:R-:W-:Y:S05]  /*10740*/  BSYNC.RECONVERGENT B0 ;  /* 0x0000000000007941 */ /* 0x000fea0003800200 */
.L_x_36453:
[----:B------:R-:W-:Y:S01]  /*10750*/  F2FP.BF16.F32.PACK_AB R0, RZ, R0 ;  /* 0x00000000ff00723e */ /* 0x000fe200000010ff */
[----:B------:R-:W-:Y:S06]  /*10760*/  BRA `(.L_x_36428) ;  /* 0x0000000000647947 */ /* 0x000fec0003800000 */
.L_x_36427:
        /* <DEDUP_REMOVED lines=12> */
[----:B---3--:R-:W-:Y:S01]  /*10830*/  IMAD.U32 R10, RZ, RZ, UR8 ;  /* 0x00000008ff0a7e24 */ /* 0x008fe2000f8e00ff */
[----:B------:R-:W-:-:S07]  /*10840*/  MOV R11, UR9 ;  /* 0x00000009000b7c02 */ /* 0x000fce0008000f00 */
[----:B------:R-:W-:-:S07]  /*10850*/  LEPC R20, `(.L_x_36455) ;  /* 0x000000001014794e */ /* 0x000fce0000000000 */
[----:B--2--5:R-:W-:Y:S05]  /*10860*/  CALL.ABS.NOINC R2 ;  /* 0x0000000002007343 */ /* 0x024fea0003c00000 */
.L_x_36455:
[----:B------:R-:W-:Y:S01]  /*10870*/  PRMT R0, RZ, 0x7610, R0 ;  /* 0x00007610ff007816 */ /* 0x000fe20000000000 */
[----:B------:R-:W-:Y:S06]  /*10880*/  BRA `(.L_x_36428) ;  /* 0x00000000001c7947 */ /* 0x000fec0003800000 */
.L_x_36452:
[----:B------:R-:W2:Y:S02]  /*10890*/  LDG.E.64 R2, desc[UR36][R2.64] ;  /* 0x0000002402027981 */ /* 0x000ea4000c1e1b00 */
[----:B--2---:R-:W0:Y:S02]  /*108a0*/  I2F.U64 R0, R2 ;  /* 0x0000000200007312 */ /* 0x004e240000301000 */
[----:B0-----:R-:W-:Y:S01]  /*108b0*/  F2FP.BF16.F32.PACK_AB R0, RZ, R0 ;  /* 0x00000000ff00723e */ /* 0x001fe200000010ff */
[----:B------:R-:W-:Y:S06]  /*108c0*/  BRA `(.L_x_36428) ;  /* 0x00000000000c7947 */ /* 0x000fec0003800000 */
.L_x_36451:
[----:B------:R-:W2:Y:S02]  /*108d0*/  LDG.E R2, desc[UR36][R2.64] ;  /* 0x0000002402027981 */ /* 0x000ea4000c1e1900 */
[----:B--2---:R-:W-:-:S04]  /*108e0*/  I2FP.F32.U32 R0, R2 ;  /* 0x0000000200007245 */ /* 0x004fc80000201000 */
[----:B------:R-:W-:-:S07]  /*108f0*/  F2FP.BF16.F32.PACK_AB R0, RZ, R0 ;  /* 0x00000000ff00723e */ /* 0x000fce00000010ff */
.L_x_36428:
[----:B-----5:R-:W-:Y:S01]  /*10900*/  IMAD.U32 R19, R19, 0x10000, RZ ;  /* 0x0001000013137824 */ /* 0x020fe200078e00ff */
[----:B------:R-:W-:Y:S01]  /*10910*/  SHF.L.U32 R0, R0, 0x10, RZ ;  /* 0x0000001000007819 */ /* 0x000fe200000006ff */
[----:B------:R-:W-:-:S04]  /*10920*/  ULOP3.LUT UR4, UR40, 0xff, URZ, 0xc0, !UPT ;  /* 0x000000ff28047892 */ /* 0x000fc8000f8ec0ff */
[----:B------:R-:W1:Y:S01]  /*10930*/  MUFU.LG2 R19, R19 ;  /* 0x0000001300137308 */ /* 0x000e620000000c00 */
[----:B------:R-:W-:Y:S01]  /*10940*/  UISETP.GT.AND UP0, UPT, UR4, 0x9, UPT ;  /* 0x000000090400788c */ /* 0x000fe2000bf04270 */
[----:B-1----:R-:W-:-:S06]  /*10950*/  FMUL.FTZ R0, R0, R19 ;  /* 0x0000001300007220 */ /* 0x002fcc0000410000 */
        /* <DEDUP_REMOVED lines=15> */
.L_x_36459:
[----:B-1----:R-:W-:-:S06]  /*10a50*/  IMAD.U32 R3, R3, 0x10000, RZ ;  /* 0x0001000003037824 */ /* 0x002fcc00078e00ff */
[----:B------:R-:W1:Y:S02]  /*10a60*/  F2I.S64.TRUNC R2, R3 ;  /* 0x0000000300027311 */ /* 0x000e64000020d900 */
[----:B-1----:R-:W-:Y:S01]  /*10a70*/  STG.E.U8 desc[UR36][R16.64], R2 ;  /* 0x0000000210007986 */ /* 0x002fe2000c101124 */
[----:B------:R-:W-:Y:S05]  /*10a80*/  EXIT ;  /* 0x000000000000794d */ /* 0x000fea0003800000 */
.L_x_36458:
        /* <DEDUP_REMOVED lines=10> */
.L_x_36462:
[----:B-1----:R-:W-:-:S06]  /*10b30*/  IMAD.U32 R3, R3, 0x10000, RZ ;  /* 0x0001000003037824 */ /* 0x002fcc00078e00ff */
[----:B------:R-:W1:Y:S02]  /*10b40*/  F2I.FTZ.TRUNC.NTZ R3, R3 ;  /* 0x0000000300037305 */ /* 0x000e64000021f100 */
[----:B-1----:R-:W-:Y:S01]  /*10b50*/  STG.E desc[UR36][R16.64], R3 ;  /* 0x0000000310007986 */ /* 0x002fe2000c101924 */
[----:B------:R-:W-:Y:S05]  /*10b60*/  EXIT ;  /* 0x000000000000794d */ /* 0x000fea0003800000 */
.L_x_36461:
[----:B-1----:R-:W-:-:S06]  /*10b70*/  SHF.L.U32 R3, R3, 0x10, RZ ;  /* 0x0000001003037819 */ /* 0x002fcc00000006ff */
[----:B------:R-:W1:Y:S02]  /*10b80*/  F2I.FTZ.TRUNC.NTZ R3, R3 ;  /* 0x0000000300037305 */ /* 0x000e64000021f100 */
[----:B-1----:R-:W-:Y:S01]  /*10b90*/  STG.E.U16 desc[UR36][R16.64], R3 ;  /* 0x0000000310007986 */ /* 0x002fe2000c101524 */
[----:B------:R-:W-:Y:S05]  /*10ba0*/  EXIT ;  /* 0x000000000000794d */ /* 0x000fea0003800000 */
.L_x_36457:
        /* <DEDUP_REMOVED lines=9> */
.L_x_36464:
[----:B01----:R-:W-:-:S05]  /*10c40*/  IMAD.U32 R0, R3, 0x10000, RZ ;  /* 0x0001000003007824 */ /* 0x003fca00078e00ff */
[----:B------:R-:W-:-:S05]  /*10c50*/  F2FP.F16.F32.PACK_AB R0, RZ, R0 ;  /* 0x00000000ff00723e */ /* 0x000fca00000000ff */
[----:B------:R-:W-:Y:S01]  /*10c60*/  STG.E.U16 desc[UR36][R16.64], R0 ;  /* 0x0000000010007986 */ /* 0x000fe2000c101524 */
[----:B------:R-:W-:Y:S05]  /*10c70*/  EXIT ;  /* 0x000000000000794d */ /* 0x000fea0003800000 */
.L_x_36463:
        /* <DEDUP_REMOVED lines=10> */
.L_x_36466:
[----:B-1----:R-:W-:-:S04]  /*10d20*/  SHF.L.U32 R3, R3, 0x10, RZ ;  /* 0x0000001003037819 */ /* 0x002fc800000006ff */
[----:B------:R-:W-:-:S04]  /*10d30*/  F2FP.F16.F32.PACK_AB R3, RZ, R3 ;  /* 0x00000003ff03723e */ /* 0x000fc800000000ff */
[----:B------:R-:W-:-:S05]  /*10d40*/  PRMT R3, R3, 0x5410, RZ ;  /* 0x0000541003037816 */ /* 0x000fca00000000ff */
[----:B------:R-:W-:Y:S01]  /*10d50*/  STG.E desc[UR36][R16.64], R3 ;  /* 0x0000000310007986 */ /* 0x000fe2000c101924 */
[----:B------:R-:W-:Y:S05]  /*10d60*/  EXIT ;  /* 0x000000000000794d */ /* 0x000fea0003800000 */
.L_x_36465:
[----:B-1----:R-:W-:-:S04]  /*10d70*/  IMAD.U32 R2, R3, 0x10000, RZ ;  /* 0x0001000003027824 */ /* 0x002fc800078e00ff */
[----:B------:R-:W-:-:S06]  /*10d80*/  FMUL.FTZ R2, R2, 1 ;  /* 0x3f80000002027820 */ /* 0x000fcc0000410000 */
[----:B------:R-:W1:Y:S02]  /*10d90*/  F2F.F64.F32 R2, R2 ;  /* 0x0000000200027310 */ /* 0x000e640000201800 */
[----:B-1----:R-:W-:Y:S01]  /*10da0*/  STG.E.64 desc[UR36][R16.64], R2 ;  /* 0x0000000210007986 */ /* 0x002fe2000c101b24 */
[----:B------:R-:W-:Y:S05]  /*10db0*/  EXIT ;  /* 0x000000000000794d */ /* 0x000fea0003800000 */
.L_x_36456:
        /* <DEDUP_REMOVED lines=14> */
.L_x_36470:
        /* <DEDUP_REMOVED lines=17> */
.L_x_36473:
[----:B------:R-:W-:-:S04]  /*10fb0*/  SHF.R.U32.HI R3, RZ, 0x18, R3 ;  /* 0x00000018ff037819 */ /* 0x000fc80000011603 */
[----:B------:R-:W-:-:S04]  /*10fc0*/  LOP3.LUT R0, R0, 0x80, R3, 0xf8, !PT ;  /* 0x0000008000007812 */ /* 0x000fc800078ef803 */
[----:B------:R-:W-:-:S07]  /*10fd0*/  PRMT R8, R0, 0x7610, R8 ;  /* 0x0000761000087816 */ /* 0x000fce0000000008 */
.L_x_36472:
[----:B------:R-:W-:Y:S05]  /*10fe0*/  BSYNC.RECONVERGENT B0 ;  /* 0x0000000000007941 */ /* 0x000fea0003800200 */
.L_x_36471:
[----:B------:R-:W-:Y:S01]  /*10ff0*/  STG.E.U8 desc[UR36][R16.64], R8 ;  /* 0x0000000810007986 */ /* 0x000fe2000c101124 */
[----:B------:R-:W-:Y:S05]  /*11000*/  EXIT ;  /* 0x000000000000794d */ /* 0x000fea0003800000 */
.L_x_36469:
        /* <DEDUP_REMOVED lines=17> */
.L_x_36476:
[----:B------:R-:W-:-:S04]  /*11120*/  SHF.R.U32.HI R3, RZ, 0x18, R3 ;  /* 0x00000018ff037819 */ /* 0x000fc80000011603 */
[----:B------:R-:W-:-:S04]  /*11130*/  LOP3.LUT R0, R0, 0x80, R3, 0xf8, !PT ;  /* 0x0000008000007812 */ /* 0x000fc800078ef803 */
[----:B------:R-:W-:-:S07]  /*11140*/  PRMT R8, R0, 0x7610, R8 ;  /* 0x0000761000087816 */ /* 0x000fce0000000008 */
.L_x_36475:
[----:B------:R-:W-:Y:S05]  /*11150*/  BSYNC.RECONVERGENT B0 ;  /* 0x0000000000007941 */ /* 0x000fea0003800200 */
.L_x_36474:
[----:B------:R-:W-:Y:S01]  /*11160*/  STG.E.U8 desc[UR36][R16.64], R8 ;  /* 0x0000000810007986 */ /* 0x000fe2000c101124 */
[----:B------:R-:W-:Y:S05]  /*11170*/  EXIT ;  /* 0x000000000000794d */ /* 0x000fea0003800000 */
.L_x_36468:
        /* <DEDUP_REMOVED lines=22> */
.L_x_36478:
[----:B-1----:R-:W-:-:S06]  /*112e0*/  IMAD.U32 R3, R3, 0x10000, RZ ;  /* 0x0001000003037824 */ /* 0x002fcc00078e00ff */
[----:B------:R-:W1:Y:S02]  /*112f0*/  F2I.U64.TRUNC R2, R3 ;  /* 0x0000000300027311 */ /* 0x000e64000020d800 */
[----:B-1----:R-:W-:Y:S01]  /*11300*/  STG.E.64 desc[UR36][R16.64], R2 ;  /* 0x0000000210007986 */ /* 0x002fe2000c101b24 */
[----:B------:R-:W-:Y:S05]  /*11310*/  EXIT ;  /* 0x000000000000794d */ /* 0x000fea0003800000 */
.L_x_36477:
[----:B-1----:R-:W-:-:S06]  /*11320*/  IMAD.U32 R3, R3, 0x10000, RZ ;  /* 0x0001000003037824 */ /* 0x002fcc00078e00ff */
[----:B------:R-:W1:Y:S02]  /*11330*/  F2I.FTZ.U32.TRUNC.NTZ R3, R3 ;  /* 0x0000000300037305 */ /* 0x000e64000021f000 */
[----:B-1----:R-:W-:Y:S01]  /*11340*/  STG.E desc[UR36][R16.64], R3 ;  /* 0x0000000310007986 */ /* 0x002fe2000c101924 */
[----:B------:R-:W-:Y:S05]  /*11350*/  EXIT ;  /* 0x000000000000794d */ /* 0x000fea0003800000 */
.L_x_36467:
        /* <DEDUP_REMOVED lines=11> */
.L_x_36480:
[----:B-1----:R-:W-:Y:S02]  /*11410*/  SHF.L.U32 R3, R3, 0x10, RZ ;  /* 0x0000001003037819 */ /* 0x002fe400000006ff */
[----:B------:R-:W-:-:S03]  /*11420*/  CS2R R6, SRZ ;  /* 0x0000000000067805 */ /* 0x000fc6000001ff00 */
[----:B------:R-:W-:-:S04]  /*11430*/  FMUL.FTZ R3, R3, 1 ;  /* 0x3f80000003037820 */ /* 0x000fc80000410000 */
[----:B------:R-:W1:Y:S02]  /*11440*/  F2F.F64.F32 R4, R3 ;  /* 0x0000000300047310 */ /* 0x000e640000201800 */
[----:B-1----:R-:W-:Y:S01]  /*11450*/  STG.E.128 desc[UR36][R16.64], R4 ;  /* 0x0000000410007986 */ /* 0x002fe2000c101d24 */
[----:B------:R-:W-:Y:S05]  /*11460*/  EXIT ;  /* 0x000000000000794d */ /* 0x000fea0003800000 */
.L_x_36479:
[----:B------:R-:W-:-:S09]  /*11470*/  UISETP.NE.AND UP0, UPT, UR4, 0xf, UPT ;  /* 0x0000000f0400788c */ /* 0x000fd2000bf05270 */
[----:B------:R-:W-:Y:S05]  /*11480*/  BRA.U !UP0, `(.L_x_36481) ;  /* 0x0000000108e87547 */ /* 0x000fea000b800000 */
[----:B------:R-:W-:-:S09]  /*11490*/  UISETP.NE.AND UP0, UPT, UR4, 0x17, UPT ;  /* 0x000000170400788c */ /* 0x000fd2000bf05270 */
[----:B------:R-:W-:Y:S05]  /*114a0*/  BRA.U !UP0, `(.L_x_36482) ;  /* 0x0000000108907547 */ /* 0x000fea000b800000 */
[----:B------:R-:W-:-:S09]  /*114b0*/  UISETP.NE.AND UP0, UPT, UR4, 0x18, UPT ;  /* 0x000000180400788c */ /* 0x000fd2000bf05270 */
[----:B------:R-:W-:Y:S05]  /*114c0*/  BRA.U !UP0, `(.L_x_36483) ;  /* 0x0000000108447547 */ /* 0x000fea000b800000 */
.L_x_36460:
[----:B0-----:R-:W-:Y:S01]  /*114d0*/  MOV R0, 0x0 ;  /* 0x0000000000007802 */ /* 0x001fe20000000f00 */
[----:B------:R-:W0:Y:S01]  /*114e0*/  LDCU.64 UR4, c[0x4][0x198] ;  /* 0x01003300ff0477ac */ /* 0x000e220008000a00 */
[----:B------:R-:W-:Y:S02]  /*114f0*/  IMAD.MOV.U32 R8, RZ, RZ, 0x65 ;  /* 0x00000065ff087424 */ /* 0x000fe400078e00ff */
[----:B-1----:R1:W2:Y:S01]  /*11500*/  LDC.64 R2, c[0x4][R0] ;  /* 0x0100000000027b82 */ /* 0x0022a20000000a00 */
[----:B------:R-:W3:Y:S01]  /*11510*/  LDCU.64 UR6, c[0x4][0x1a0] ;  /* 0x01003400ff0677ac */ /* 0x000ee20008000a00 */
[----:B------:R-:W-:Y:S02]  /*11520*/  IMAD.MOV.U32 R12, RZ, RZ, 0x1 ;  /* 0x00000001ff0c7424 */ /* 0x000fe400078e00ff */
[----:B------:R-:W-:Y:S01]  /*11530*/  IMAD.MOV.U32 R13, RZ, RZ, RZ ;  /* 0x000000ffff0d7224 */ /* 0x000fe200078e00ff */
[----:B------:R-:W4:Y:S01]  /*11540*/  LDCU.64 UR8, c[0x4][0xb0] ;  /* 0x01001600ff0877ac */ /* 0x000f220008000a00 */
[----:B0-----:R-:W-:-:S02]  /*11550*/  IMAD.U32 R4, RZ, RZ, UR4 ;  /* 0x00000004ff047e24 */ /* 0x001fc4000f8e00ff */
[----:B------:R-:W-:Y:S02]  /*11560*/  IMAD.U32 R5, RZ, RZ, UR5 ;  /* 0x00000005ff057e24 */ /* 0x000fe4000f8e00ff */
[----:B---3--:R-:W-:Y:S02]  /*11570*/  IMAD.U32 R6, RZ, RZ, UR6 ;  /* 0x00000006ff067e24 */ /* 0x008fe4000f8e00ff */
[----:B------:R-:W-:Y:S01]  /*11580*/  IMAD.U32 R7, RZ, RZ, UR7 ;  /* 0x00000007ff077e24 */ /* 0x000fe2000f8e00ff */
[----:B----4-:R-:W-:Y:S01]  /*11590*/  MOV R10, UR8 ;  /* 0x00000008000a7c02 */ /* 0x010fe20008000f00 */
[----:B-1----:R-:W-:-:S07]  /*115a0*/  IMAD.U32 R11, RZ, RZ, UR9 ;  /* 0x00000009ff0b7e24 */ /* 0x002fce000f8e00ff */
[----:B------:R-:W-:-:S07]  /*115b0*/  LEPC R20, `(.L_x_36484) ;  /* 0x000000001014794e */ /* 0x000fce0000000000 */
[----:B--2---:R-:W-:Y:S05]  /*115c0*/  CALL.ABS.NOINC R2 ;  /* 0x0000000002007343 */ /* 0x004fea0003c00000 */
.L_x_36484:
[----:B------:R-:W-:Y:S05]  /*115d0*/  EXIT ;  /* 0x000000000000794d */ /* 0x000fea0003800000 */
.L_x_36483:
        /* <DEDUP_REMOVED lines=13> */
.L_x_36486:
[----:B------:R-:W-:Y:S05]  /*116b0*/  BSYNC.RECONVERGENT B0 ;  /* 0x0000000000007941 */ /* 0x000fea0003800200 */
.L_x_36485:
[----:B------:R-:W-:-:S05]  /*116c0*/  LOP3.LUT R3, R0, 0x80, R3, 0xf8, !PT ;  /* 0x0000008000037812 */ /* 0x000fca00078ef803 */
[----:B------:R-:W-:Y:S01]  /*116d0*/  STG.E.U8 desc[UR36][R16.64], R3 ;  /* 0x0000000310007986 */ /* 0x000fe2000c101124 */
[----:B------:R-:W-:Y:S05]  /*116e0*/  EXIT ;  /* 0x000000000000794d */ /* 0x000fea0003800000 */
.L_x_36482:
        /* <DEDUP_REMOVED lines=12> */
.L_x_36488:
[----:B0-----:R-:W-:Y:S01]  /*117b0*/  IMAD.MOV.U32 R0, RZ, RZ, 0x7f ;  /* 0x0000007fff007424 */ /* 0x001fe200078e00ff */
[----:B------:R-:W-:-:S04]  /*117c0*/  ISETP.GT.U32.AND P0, PT, R2, 0x7f800000, PT ;  /* 0x7f8000000200780c */ /* 0x000fc80003f04070 */
[----:B------:R-:W-:-:S09]  /*117d0*/  SEL R0, R0, 0x7c, P0 ;  /* 0x0000007c00007807 */ /* 0x000fd20000000000 */
.L_x_36489:
[----:B------:R-:W-:Y:S05]  /*117e0*/  BSYNC.RECONVERGENT B0 ;  /* 0x0000000000007941 */ /* 0x000fea0003800200 */
.L_x_36487:
[----:B------:R-:W-:-:S04]  /*117f0*/  SHF.R.U32.HI R3, RZ, 0x18, R3 ;  /* 0x00000018ff037819 */ /* 0x000fc80000011603 */
[----:B------:R-:W-:-:S05]  /*11800*/  LOP3.LUT R3, R0, 0x80, R3, 0xf8, !PT ;  /* 0x0000008000037812 */ /* 0x000fca00078ef803 */
[----:B------:R-:W-:Y:S01]  /*11810*/  STG.E.U8 desc[UR36][R16.64], R3 ;  /* 0x0000000310007986 */ /* 0x000fe2000c101124 */
[----:B------:R-:W-:Y:S05]  /*11820*/  EXIT ;  /* 0x000000000000794d */ /* 0x000fea0003800000 */
.L_x_36481:
[----:B-1----:R-:W-:Y:S01]  /*11830*/  STG.E.U16 desc[UR36][R16.64], R3 ;  /* 0x0000000310007986 */ /* 0x002fe2000c101524 */
[----:B------:R-:W-:Y:S05]  /*11840*/  EXIT ;  /* 0x000000000000794d */ /* 0x000fea0003800000 */
.L_x_36490:
        /* <DEDUP_REMOVED lines=11> */
.L_x_68699:


//--------------------- .text._ZN2at6native27unrolled_elementwise_kernelIZZZNS0_50_GLOBAL__N__2680c7bb_12_PowKernel_cu_7dd49032_300324pow_tensor_tensor_kernelERNS_18TensorIteratorBaseEENKUlvE_clEvENKUlvE9_clEvEUlN3c108BFloat16ES8_E_St5arrayIPcLm3EELi4E23TrivialOffsetCalculatorILi2EjESD_ILi1EjENS0_6memory12LoadWithCastILi2EEENSG_13StoreWithCastILi1EEEEEviT_T0_T2_T3_T4_T5_ --------------------------
	.section	.text._ZN2at6native27unrolled_elementwise_kernelIZZZNS0_50_GLOBAL__N__2680c7bb_12_PowKernel_cu_7dd49032_300324pow_tensor_tensor_kernelERNS_18TensorIteratorBaseEENKUlvE_clEvENKUlvE9_clEvEUlN3c108BFloat16ES8_E_St5arrayIPcLm3EELi4E23TrivialOffsetCalculatorILi2EjESD_ILi1EjENS0_6memory12LoadWithCastILi2EEENSG_13StoreWithCastILi1EEEEEviT_T0_T2_T3_T4_T5_,"ax",@progbits
	.align	128
        .global         _ZN2at6native27unrolled_elementwise_kernelIZZZNS0_50_GLOBAL__N__2680c7bb_12_PowKernel_cu_7dd49032_300324pow_tensor_tensor_kernelERNS_18TensorIteratorBaseEENKUlvE_clEvENKUlvE9_clEvEUlN3c108BFloat16ES8_E_St5arrayIPcLm3EELi4E23TrivialOffsetCalculatorILi2EjESD_ILi1EjENS0_6memory12LoadWithCastILi2EEENSG_13StoreWithCastILi1EEEEEviT_T0_T2_T3_T4_T5_
        .type           _ZN2at6native27unrolled_elementwise_kernelIZZZNS0_50_GLOBAL__N__2680c7bb_12_PowKernel_cu_7dd49032_300324pow_tensor_tensor_kernelERNS_18TensorIteratorBaseEENKUlvE_clEvENKUlvE9_clEvEUlN3c108BFloat16ES8_E_St5arrayIPcLm3EELi4E23TrivialOffsetCalculatorILi2EjESD_ILi1EjENS0_6memory12LoadWithCastILi2EEENSG_13StoreWithCastILi1EEEEEviT_T0_T2_T3_T4_T5_,@function
        .size           _ZN2at6native27unrolled_elementwise_kernelIZZZNS0_50_GLOBAL__N__2680c7bb_12_PowKernel_cu_7dd49032_300324pow_tensor_tensor_kernelERNS_18TensorIteratorBaseEENKUlvE_clEvENKUlvE9_clEvEUlN3c108BFloat16ES8_E_St5arrayIPcLm3EELi4E23TrivialOffsetCalculatorILi2EjESD_ILi1EjENS0_6memory12LoadWithCastILi2EEENSG_13StoreWithCastILi1EEEEEviT_T0_T2_T3_T4_T5_,(.L_x_68700 - _ZN2at6native27unrolled_elementwise_kernelIZZZNS0_50_GLOBAL__N__2680c7bb_12_PowKernel_cu_7dd49032_300324pow_tensor_tensor_kernelERNS_18TensorIteratorBaseEENKUlvE_clEvENKUlvE9_clEvEUlN3c108BFloat16ES8_E_St5arrayIPcLm3EELi4E23TrivialOffsetCalculatorILi2EjESD_ILi1EjENS0_6memory12LoadWithCastILi2EEENSG_13StoreWithCastILi1EEEEEviT_T0_T2_T3_T4_T5_)
        .other          _ZN2at6native27unrolled_elementwise_kernelIZZZNS0_50_GLOBAL__N__2680c7bb_12_PowKernel_cu_7dd49032_300324pow_tensor_tensor_kernelERNS_18TensorIteratorBaseEENKUlvE_clEvENKUlvE9_clEvEUlN3c108BFloat16ES8_E_St5arrayIPcLm3EELi4E23TrivialOffsetCalculatorILi2EjESD_ILi1EjENS0_6memory12LoadWithCastILi2EEENSG_13StoreWithCastILi1EEEEEviT_T0_T2_T3_T4_T5_,@"STO_CUDA_ENTRY STV_DEFAULT"
_ZN2at6native27unrolled_elementwise_kernelIZZZNS0_50_GLOBAL__N__2680c7bb_12_PowKernel_cu_7dd49032_300324pow_tensor_tensor_kernelERNS_18TensorIteratorBaseEENKUlvE_clEvENKUlvE9_clEvEUlN3c108BFloat16ES8_E_St5arrayIPcLm3EELi4E23TrivialOffsetCalculatorILi2EjESD_ILi1EjENS0_6memory12LoadWithCastILi2EEENSG_13StoreWithCastILi1EEEEEviT_T0_T2_T3_T4_T5_:
.text._ZN2at6native27unrolled_elementwise_kernelIZZZNS0_50_GLOBAL__N__2680c7bb_12_PowKernel_cu_7dd49032_300324pow_tensor_tensor_kernelERNS_18TensorIteratorBaseEENKUlvE_clEvENKUlvE9_clEvEUlN3c108BFloat16ES8_E_St5arrayIPcLm3EELi4E23TrivialOffsetCalculatorILi2EjESD_ILi1EjENS0_6memory12LoadWithCastILi2EEENSG_13StoreWithCastILi1EEEEEviT_T0_T2_T3_T4_T5_:
        /* <DEDUP_REMOVED lines=8> */
[----:B------:R-:W-:Y:S01]  /*0080*/  PRMT R26, RZ, 0x7610, R26 ;  /* 0x00007610ff1a7816 */ /* 0x000fe2000000001a */
[----:B------:R-:W0:Y:S01]  /*0090*/  LDCU.U8 UR39, c[0x0][0x3ad] ;  /* 0x000075a0ff2777ac */ /* 0x000e220008000000 */
        /* <DEDUP_REMOVED lines=26> */
.L_x_36496:
[----:B------:R-:W2:Y:S02]  /*0240*/  LDG.E.U8 R4, desc[UR36][R4.64] ;  /* 0x0000002404047981 */ /* 0x000ea4000c1e1100 */
[----:B--2---:R-:W-:-:S04]  /*0250*/  I2FP.F32.U32 R0, R4 ;  /* 0x0000000400007245 */ /* 0x004fc80000201000 */
[----:B------:R-:W-:-:S04]  /*0260*/  F2FP.BF16.F32.PACK_AB R0, RZ, R0 ;  /* 0x00000000ff00723e */ /* 0x000fc800000010ff */
[----:B------:R-:W-:Y:S01]  /*0270*/  PRMT R27, R0, 0x7610, R27 ;  /* 0x00007610001b7816 */ /* 0x000fe2000000001b */
[----:B------:R-:W-:Y:S06]  /*0280*/  BRA `(.L_x_36498) ;  /* 0x0000000c00c47947 */ /* 0x000fec0003800000 */
.L_x_36495:
        /* <DEDUP_REMOVED lines=11> */
.L_x_36500:
[----:B------:R-:W2:Y:S02]  /*0340*/  LDG.E R4, desc[UR36][R4.64] ;  /* 0x0000002404047981 */ /* 0x000ea4000c1e1900 */
[----:B--2---:R-:W-:-:S04]  /*0350*/  I2FP.F32.S32 R0, R4 ;  /* 0x0000000400007245 */ /* 0x004fc80000201400 */
[----:B------:R-:W-:-:S04]  /*0360*/  F2FP.BF16.F32.PACK_AB R0, RZ, R0 ;  /* 0x00000000ff00723e */ /* 0x000fc800000010ff */
[----:B------:R-:W-:Y:S01]  /*0370*/  PRMT R27, R0, 0x7610, R27 ;  /* 0x00007610001b7816 */ /* 0x000fe2000000001b */
[----:B------:R-:W-:Y:S06]  /*0380*/  BRA `(.L_x_36498) ;  /* 0x0000000c00847947 */ /* 0x000fec0003800000 */
.L_x_36499:
[----:B------:R-:W2:Y:S02]  /*0390*/  LDG.E.U16 R4, desc[UR36][R4.64] ;  /* 0x0000002404047981 */ /* 0x000ea4000c1e1500 */
[----:B--2---:R-:W0:Y:S02]  /*03a0*/  I2F.S16 R0, R4 ;  /* 0x0000000400007306 */ /* 0x004e240000101400 */
[----:B0-----:R-:W-:-:S04]  /*03b0*/  F2FP.BF16.F32.PACK_AB R0, RZ, R0 ;  /* 0x00000000ff00723e */ /* 0x001fc800000010ff */
[----:B------:R-:W-:Y:S01]  /*03c0*/  PRMT R27, R0, 0x7610, R27 ;  /* 0x00007610001b7816 */ /* 0x000fe2000000001b */
[----:B------:R-:W-:Y:S06]  /*03d0*/  BRA `(.L_x_36498) ;  /* 0x0000000c00707947 */ /* 0x000fec0003800000 */
.L_x_36494:
        /* <DEDUP_REMOVED lines=9> */
.L_x_36502:
[----:B------:R-:W2:Y:S02]  /*0470*/  LDG.E.U16 R0, desc[UR36][R4.64] ;  /* 0x0000002404007981 */ /* 0x000ea4000c1e1500 */
[----:B--2---:R-:W-:-:S05]  /*0480*/  HADD2.F32 R0, -RZ, R0.H0_H0 ;  /* 0x20000000ff007230 */ /* 0x004fca0000004100 */
[----:B------:R-:W-:-:S04]  /*0490*/  F2FP.BF16.F32.PACK_AB R0, RZ, R0 ;  /* 0x00000000ff00723e */ /* 0x000fc800000010ff */
[----:B------:R-:W-:Y:S01]  /*04a0*/  PRMT R27, R0, 0x7610, R27 ;  /* 0x00007610001b7816 */ /* 0x000fe2000000001b */
[----:B------:R-:W-:Y:S06]  /*04b0*/  BRA `(.L_x_36498) ;  /* 0x0000000c00387947 */ /* 0x000fec0003800000 */
.L_x_36501:
        /* <DEDUP_REMOVED lines=9> */
.L_x_36504:
[----:B------:R-:W2:Y:S02]  /*0550*/  LDG.E.U16 R4, desc[UR36][R4.64] ;  /* 0x0000002404047981 */ /* 0x000ea4000c1e1500 */
[----:B--2---:R-:W-:-:S05]  /*0560*/  HADD2.F32 R0, -RZ, R4.H0_H0 ;  /* 0x20000004ff007230 */ /* 0x004fca0000004100 */
[----:B------:R-:W-:-:S04]  /*0570*/  F2FP.BF16.F32.PACK_AB R0, RZ, R0 ;  /* 0x00000000ff00723e */ /* 0x000fc800000010ff */
[----:B------:R-:W-:Y:S01]  /*0580*/  PRMT R27, R0, 0x7610, R27 ;  /* 0x00007610001b7816 */ /* 0x000fe2000000001b */
[----:B------:R-:W-:Y:S06]  /*0590*/  BRA `(.L_x_36498) ;  /* 0x0000000c00007947 */ /* 0x000fec0003800000 */
.L_x_36503:
        /* <DEDUP_REMOVED lines=9> */
.L_x_36493:
        /* <DEDUP_REMOVED lines=14> */
.L_x_36507:
        /* <DEDUP_REMOVED lines=9> */
.L_x_36506:
        /* <DEDUP_REMOVED lines=27> */
.L_x_36509:
        /* <DEDUP_REMOVED lines=15> */
.L_x_36508:
[----:B------:R0:W5:Y:S01]  /*0a40*/  LDG.E.U16 R27, desc[UR36][R4.64] ;  /* 0x00000024041b7981 */ /* 0x000162000c1e1500 */
[----:B------:R-:W-:Y:S05]  /*0a50*/  BRA `(.L_x_36498) ;  /* 0x0000000400d07947 */ /* 0x000fea0003800000 */
.L_x_36505:
        /* <DEDUP_REMOVED lines=13> */
.L_x_36512:
        /* <DEDUP_REMOVED lines=21> */
.L_x_36516:
[----:B------:R-:W-:Y:S05]  /*0c80*/  BSYNC.RECONVERGENT B1 ;  /* 0x0000000000017941 */ /* 0x000fea0003800200 */
.L_x_36515:
[----:B------:R-:W-:Y:S01]  /*0c90*/  IMAD.SHL.U32 R0, R0, 0x100000, RZ ;  /* 0x0010000000007824 */ /* 0x000fe200078e00ff */
[----:B------:R-:W-:-:S04]  /*0ca0*/  LEA R3, R3, 0x3b800000, 0x17 ;  /* 0x3b80000003037811 */ /* 0x000fc800078eb8ff */
[----:B------:R-:W-:-:S07]  /*0cb0*/  LOP3.LUT R0, R3, R0, R7, 0xfe, !PT ;  /* 0x0000000003007212 */ /* 0x000fce00078efe07 */
.L_x_36514:
[----:B------:R-:W-:Y:S05]  /*0cc0*/  BSYNC.RECONVERGENT B0 ;  /* 0x0000000000007941 */ /* 0x000fea0003800200 */
.L_x_36513:
[----:B------:R-:W-:-:S04]  /*0cd0*/  F2FP.BF16.F32.PACK_AB R0, RZ, R0 ;  /* 0x00000000ff00723e */ /* 0x000fc800000010ff */
[----:B------:R-:W-:Y:S01]  /*0ce0*/  PRMT R27, R0, 0x7610, R27 ;  /* 0x00007610001b7816 */ /* 0x000fe2000000001b */
[----:B------:R-:W-:Y:S06]  /*0cf0*/  BRA `(.L_x_36498) ;  /* 0x0000000400287947 */ /* 0x000fec0003800000 */
.L_x_36511:
        /* <DEDUP_REMOVED lines=21> */
.L_x_36520:
[----:B------:R-:W-:Y:S05]  /*0e50*/  BSYNC.RECONVERGENT B1 ;  /* 0x0000000000017941 */ /* 0x000fea0003800200 */
.L_x_36519:
[----:B------:R-:W-:Y:S01]  /*0e60*/  IMAD.SHL.U32 R0, R0, 0x200000, RZ ;  /* 0x0020000000007824 */ /* 0x000fe200078e00ff */
[----:B------:R-:W-:-:S04]  /*0e70*/  LEA R3, R3, 0x37800000, 0x17 ;  /* 0x3780000003037811 */ /* 0x000fc800078eb8ff */
[----:B------:R-:W-:-:S07]  /*0e80*/  LOP3.LUT R0, R3, R0, R7, 0xfe, !PT ;  /* 0x0000000003007212 */ /* 0x000fce00078efe07 */
.L_x_36518:
[----:B------:R-:W-:Y:S05]  /*0e90*/  BSYNC.RECONVERGENT B0 ;  /* 0x0000000000007941 */ /* 0x000fea0003800200 */
.L_x_36517:
[----:B------:R-:W-:-:S04]  /*0ea0*/  F2FP.BF16.F32.PACK_AB R0, RZ, R0 ;  /* 0x00000000ff00723e */ /* 0x000fc800000010ff */
[----:B------:R-:W-:Y:S01]  /*0eb0*/  PRMT R27, R0, 0x7610, R27 ;  /* 0x00007610001b7816 */ /* 0x000fe2000000001b */
[----:B------:R-:W-:Y:S06]  /*0ec0*/  BRA `(.L_x_36498) ;  /* 0x0000000000b47947 */ /* 0x000fec0003800000 */
.L_x_36510:
[----:B------:R-:W-:-:S09]  /*0ed0*/  UISETP.NE.AND UP0, UPT, UR4, 0x1c, UPT ;  /* 0x0000001c0400788c */ /* 0x000fd2000bf05270 */
[----:B------:R-:W-:Y:S05]  /*0ee0*/  BRA.U !UP0, `(.L_x_36521) ;  /* 0x00000001089c7547 */ /* 0x000fea000b800000 */
[----:B------:R-:W-:-:S09]  /*0ef0*/  UISETP.NE.AND UP0, UPT, UR4, 0x1d, UPT ;  /* 0x0000001d0400788c */ /* 0x000fd2000bf05270 */
[----:B------:R-:W-:Y:S05]  /*0f00*/  BRA.U !UP0, `(.L_x_36522) ;  /* 0x0000000108807547 */ /* 0x000fea000b800000 */
[----:B------:R-:W-:-:S09]  /*0f10*/  UISETP.NE.AND UP0, UPT, UR4, 0x2c, UPT ;  /* 0x0000002c0400788c */ /* 0x000fd2000bf05270 */
[----:B------:R-:W-:Y:S05]  /*0f20*/  BRA.U !UP0, `(.L_x_36523) ;  /* 0x0000000108487547 */ /* 0x000fea000b800000 */
.L_x_36497:
        /* <DEDUP_REMOVED lines=16> */
.L_x_36524:
[----:B------:R-:W-:Y:S01]  /*1030*/  PRMT R27, RZ, 0x7610, R27 ;  /* 0x00007610ff1b7816 */ /* 0x000fe2000000001b */
[----:B------:R-:W-:Y:S06]  /*1040*/  BRA `(.L_x_36498) ;  /* 0x0000000000547947 */ /* 0x000fec0003800000 */
.L_x_36523:
        /* <DEDUP_REMOVED lines=8> */
.L_x_36526:
[----:B------:R-:W-:Y:S05]  /*10d0*/  BSYNC.RECONVERGENT B0 ;  /* 0x0000000000007941 */ /* 0x000fea0003800200 */
.L_x_36525:
[----:B------:R-:W-:-:S04]  /*10e0*/  F2FP.BF16.F32.PACK_AB R0, RZ, R0 ;  /* 0x00000000ff00723e */ /* 0x000fc800000010ff */
[----:B------:R-:W-:Y:S01]  /*10f0*/  PRMT R27, R0, 0x7610, R27 ;  /* 0x00007610001b7816 */ /* 0x000fe2000000001b */
[----:B------:R-:W-:Y:S06]  /*1100*/  BRA `(.L_x_36498) ;  /* 0x0000000000247947 */ /* 0x000fec0003800000 */
.L_x_36522:
[----:B------:R-:W2:Y:S02]  /*1110*/  LDG.E.64 R4, desc[UR36][R4.64] ;  /* 0x0000002404047981 */ /* 0x000ea4000c1e1b00 */
[----:B--2---:R-:W0:Y:S02]  /*1120*/  I2F.U64 R0, R4 ;  /* 0x0000000400007312 */ /* 0x004e240000301000 */
[----:B0-----:R-:W-:-:S04]  /*1130*/  F2FP.BF16.F32.PACK_AB R0, RZ, R0 ;  /* 0x00000000ff00723e */ /* 0x001fc800000010ff */
[----:B------:R-:W-:Y:S01]  /*1140*/  PRMT R27, R0, 0x7610, R27 ;  /* 0x00007610001b7816 */ /* 0x000fe2000000001b */
[----:B------:R-:W-:Y:S06]  /*1150*/  BRA `(.L_x_36498) ;  /* 0x0000000000107947 */ /* 0x000fec0003800000 */
.L_x_36521:
[----:B------:R-:W2:Y:S02]  /*1160*/  LDG.E R4, desc[UR36][R4.64] ;  /* 0x0000002404047981 */ /* 0x000ea4000c1e1900 */
[----:B--2---:R-:W-:-:S04]  /*1170*/  I2FP.F32.U32 R0, R4 ;  /* 0x0000000400007245 */ /* 0x004fc80000201000 */
[----:B------:R-:W-:-:S04]  /*1180*/  F2FP.BF16.F32.PACK_AB R0, RZ, R0 ;  /* 0x00000000ff00723e */ /* 0x000fc800000010ff */
[----:B------:R-:W-:-:S07]  /*1190*/  PRMT R27, R0, 0x7610, R27 ;  /* 0x00007610001b7816 */ /* 0x000fce000000001b */
.L_x_36498:
[----:B0-----:R-:W0:Y:S01]  /*11a0*/  LDC.64 R4, c[0x0][0x3a0] ;  /* 0x0000e800ff047b82 */ /* 0x001e220000000a00 */
[----:B------:R-:W1:Y:S01]  /*11b0*/  LDCU UR5, c[0x0][0x3b4] ;  /* 0x00007680ff0577ac */ /* 0x000e620008000800 */
        /* <DEDUP_REMOVED lines=19> */
.L_x_36530:
[----:B------:R-:W2:Y:S02]  /*12f0*/  LDG.E.U8 R4, desc[UR36][R4.64] ;  /* 0x0000002404047981 */ /* 0x000ea4000c1e1100 */
[----:B--2---:R-:W-:-:S04]  /*1300*/  I2FP.F32.U32 R0, R4 ;  /* 0x0000000400007245 */ /* 0x004fc80000201000 */
[----:B------:R-:W-:-:S04]  /*1310*/  F2FP.BF16.F32.PACK_AB R0, RZ, R0 ;  /* 0x00000000ff00723e */ /* 0x000fc800000010ff */
[----:B------:R-:W-:Y:S01]  /*1320*/  PRMT R26, R0, 0x7610, R26 ;  /* 0x00007610001a7816 */ /* 0x000fe2000000001a */
[----:B------:R-:W-:Y:S06]  /*1330*/  BRA `(.L_x_36532) ;  /* 0x0000000c00c47947 */ /* 0x000fec0003800000 */
.L_x_36529:
        /* <DEDUP_REMOVED lines=11> */
.L_x_36534:
[----:B------:R-:W2:Y:S02]  /*13f0*/  LDG.E R4, desc[UR36][R4.64] ;  /* 0x0000002404047981 */ /* 0x000ea4000c1e1900 */
[----:B--2---:R-:W-:-:S04]  /*1400*/  I2FP.F32.S32 R0, R4 ;  /* 0x0000000400007245 */ /* 0x004fc80000201400 */
[----:B------:R-:W-:-:S04]  /*1410*/  F2FP.BF16.F32.PACK_AB R0, RZ, R0 ;  /* 0x00000000ff00723e */ /* 0x000fc800000010ff */
[----:B------:R-:W-:Y:S01]  /*1420*/  PRMT R26, R0, 0x7610, R26 ;  /* 0x00007610001a7816 */ /* 0x000fe2000000001a */
[----:B------:R-:W-:Y:S06]  /*1430*/  BRA `(.L_x_36532) ;  /* 0x0000000c00847947 */ /* 0x000fec0003800000 */
.L_x_36533:
[----:B------:R-:W2:Y:S02]  /*1440*/  LDG.E.U16 R4, desc[UR36][R4.64] ;  /* 0x0000002404047981 */ /* 0x000ea4000c1e1500 */
[----:B--2---:R-:W0:Y:S02]  /*1450*/  I2F.S16 R0, R4 ;  /* 0x0000000400007306 */ /* 0x004e240000101400 */
[----:B0-----:R-:W-:-:S04]  /*1460*/  F2FP.BF16.F32.PACK_AB R0, RZ, R0 ;  /* 0x00000000ff00723e */ /* 0x001fc800000010ff */
[----:B------:R-:W-:Y:S01]  /*1470*/  PRMT R26, R0, 0x7610, R26 ;  /* 0x00007610001a7816 */ /* 0x000fe2000000001a */
[----:B------:R-:W-:Y:S06]  /*1480*/  BRA `(.L_x_36532) ;  /* 0x0000000c00707947 */ /* 0x000fec0003800000 */
.L_x_36528:
        /* <DEDUP_REMOVED lines=9> */
.L_x_36536:
[----:B------:R-:W2:Y:S02]  /*1520*/  LDG.E.U16 R0, desc[UR36][R4.64] ;  /* 0x0000002404007981 */ /* 0x000ea4000c1e1500 */
[----:B--2---:R-:W-:-:S05]  /*1530*/  HADD2.F32 R0, -RZ, R0.H0_H0 ;  /* 0x20000000ff007230 */ /* 0x004fca0000004100 */
[----:B------:R-:W-:-:S04]  /*1540*/  F2FP.BF16.F32.PACK_AB R0, RZ, R0 ;  /* 0x00000000ff00723e */ /* 0x000fc800000010ff */
[----:B------:R-:W-:Y:S01]  /*1550*/  PRMT R26, R0, 0x7610, R26 ;  /* 0x00007610001a7816 */ /* 0x000fe2000000001a */
[----:B------:R-:W-:Y:S06]  /*1560*/  BRA `(.L_x_36532) ;  /* 0x0000000c00387947 */ /* 0x000fec0003800000 */
.L_x_36535:
        /* <DEDUP_REMOVED lines=9> */
.L_x_36538:
[----:B------:R-:W2:Y:S02]  /*1600*/  LDG.E.U16 R4, desc[UR36][R4.64] ;  /* 0x0000002404047981 */ /* 0x000ea4000c1e1500 */
[----:B--2---:R-:W-:-:S05]  /*1610*/  HADD2.F32 R0, -RZ, R4.H0_H0 ;  /* 0x20000004ff007230 */ /* 0x004fca0000004100 */
[----:B------:R-:W-:-:S04]  /*1620*/  F2FP.BF16.F32.PACK_AB R0, RZ, R0 ;  /* 0x00000000ff00723e */ /* 0x000fc800000010ff */
[----:B------:R-:W-:Y:S01]  /*1630*/  PRMT R26, R0, 0x7610, R26 ;  /* 0x00007610001a7816 */ /* 0x000fe2000000001a */
[----:B------:R-:W-:Y:S06]  /*1640*/  BRA `(.L_x_36532) ;  /* 0x0000000c00007947 */ /* 0x000fec0003800000 */
.L_x_36537:
        /* <DEDUP_REMOVED lines=9> */
.L_x_36527:
        /* <DEDUP_REMOVED lines=14> */
.L_x_36541:
        /* <DEDUP_REMOVED lines=9> */
.L_x_36540:
        /* <DEDUP_REMOVED lines=27> */
.L_x_36543:
        /* <DEDUP_REMOVED lines=15> */
.L_x_36542:
[----:B------:R0:W5:Y:S01]  /*1af0*/  LDG.E.U16 R26, desc[UR36][R4.64] ;  /* 0x00000024041a7981 */ /* 0x000162000c1e1500 */
[----:B------:R-:W-:Y:S05]  /*1b00*/  BRA `(.L_x_36532) ;  /* 0x0000000400d07947 */ /* 0x000fea0003800000 */
.L_x_36539:
        /* <DEDUP_REMOVED lines=13> */
.L_x_36546:
        /* <DEDUP_REMOVED lines=21> */
.L_x_36550:
[----:B------:R-:W-:Y:S05]  /*1d30*/  BSYNC.RECONVERGENT B1 ;  /* 0x0000000000017941 */ /* 0x000fea0003800200 */
.L_x_36549:
[----:B------:R-:W-:Y:S01]  /*1d40*/  IMAD.SHL.U32 R0, R0, 0x100000, RZ ;  /* 0x0010000000007824 */ /* 0x000fe200078e00ff */
[----:B------:R-:W-:-:S04]  /*1d50*/  LEA R3, R3, 0x3b800000, 0x17 ;  /* 0x3b80000003037811 */ /* 0x000fc800078eb8ff */
[----:B------:R-:W-:-:S07]  /*1d60*/  LOP3.LUT R0, R3, R0, R7, 0xfe, !PT ;  /* 0x0000000003007212 */ /* 0x000fce00078efe07 */
.L_x_36548:
[----:B------:R-:W-:Y:S05]  /*1d70*/  BSYNC.RECONVERGENT B0 ;  /* 0x0000000000007941 */ /* 0x000fea0003800200 */
.L_x_36547:
[----:B------:R-:W-:-:S04]  /*1d80*/  F2FP.BF16.F32.PACK_AB R0, RZ, R0 ;  /* 0x00000000ff00723e */ /* 0x000fc800000010ff */
[----:B------:R-:W-:Y:S01]  /*1d90*/  PRMT R26, R0, 0x7610, R26 ;  /* 0x00007610001a7816 */ /* 0x000fe2000000001a */
[----:B------:R-:W-:Y:S06]  /*1da0*/  BRA `(.L_x_36532) ;  /* 0x0000000400287947 */ /* 0x000fec0003800000 */
.L_x_36545:
        /* <DEDUP_REMOVED lines=21> */
.L_x_36554:
[----:B------:R-:W-:Y:S05]  /*1f00*/  BSYNC.RECONVERGENT B1 ;  /* 0x0000000000017941 */ /* 0x000fea0003800200 */
.L_x_36553:
[----:B------:R-:W-:Y:S01]  /*1f10*/  IMAD.SHL.U32 R0, R0, 0x200000, RZ ;  /* 0x0020000000007824 */ /* 0x000fe200078e00ff */
[----:B------:R-:W-:-:S04]  /*1f20*/  LEA R3, R3, 0x37800000, 0x17 ;  /* 0x3780000003037811 */ /* 0x000fc800078eb8ff */
[----:B------:R-:W-:-:S07]  /*1f30*/  LOP3.LUT R0, R3, R0, R7, 0xfe, !PT ;  /* 0x0000000003007212 */ /* 0x000fce00078efe07 */
.L_x_36552:
[----:B------:R-:W-:Y:S05]  /*1f40*/  BSYNC.RECONVERGENT B0 ;  /* 0x0000000000007941 */ /* 0x000fea0003800200 */
.L_x_36551:
[----:B------:R-:W-:-:S04]  /*1f50*/  F2FP.BF16.F32.PACK_AB R0, RZ, R0 ;  /* 0x00000000ff00723e */ /* 0x000fc800000010ff */
[----:B------:R-:W-:Y:S01]  /*1f60*/  PRMT R26, R0, 0x7610, R26 ;  /* 0x00007610001a7816 */ /* 0x000fe2000000001a */
[----:B------:R-:W-:Y:S06]  /*1f70*/  BRA `(.L_x_36532) ;  /* 0x0000000000b47947 */ /* 0x000fec0003800000 */
.L_x_36544:
[----:B------:R-:W-:-:S09]  /*1f80*/  UISETP.NE.AND UP0, UPT, UR4, 0x1c, UPT ;  /* 0x0000001c0400788c */ /* 0x000fd2000bf05270 */
[----:B------:R-:W-:Y:S05]  /*1f90*/  BRA.U !UP0, `(.L_x_36555) ;  /* 0x00000001089c7547 */ /* 0x000fea000b800000 */
[----:B------:R-:W-:-:S09]  /*1fa0*/  UISETP.NE.AND UP0, UPT, UR4, 0x1d, UPT ;  /* 0x0000001d0400788c */ /* 0x000fd2000bf05270 */
[----:B------:R-:W-:Y:S05]  /*1fb0*/  BRA.U !UP0, `(.L_x_36556) ;  /* 0x0000000108807547 */ /* 0x000fea000b800000 */
[----:B------:R-:W-:-:S09]  /*1fc0*/  UISETP.NE.AND UP0, UPT, UR4, 0x2c, UPT ;  /* 0x0000002c0400788c */ /* 0x000fd2000bf05270 */
[----:B------:R-:W-:Y:S05]  /*1fd0*/  BRA.U !UP0, `(.L_x_36557) ;  /* 0x0000000108487547 */ /* 0x000fea000b800000 */
.L_x_36531:
        /* <DEDUP_REMOVED lines=16> */
.L_x_36558:
[----:B------:R-:W-:Y:S01]  /*20e0*/  PRMT R26, RZ, 0x7610, R26 ;  /* 0x00007610ff1a7816 */ /* 0x000fe2000000001a */
[----:B------:R-:W-:Y:S06]  /*20f0*/  BRA `(.L_x_36532) ;  /* 0x0000000000547947 */ /* 0x000fec0003800000 */
.L_x_36557:
        /* <DEDUP_REMOVED lines=8> */
.L_x_36560:
[----:B------:R-:W-:Y:S05]  /*2180*/  BSYNC.RECONVERGENT B0 ;  /* 0x0000000000007941 */ /* 0x000fea0003800200 */
.L_x_36559:
[----:B------:R-:W-:-:S04]  /*2190*/  F2FP.BF16.F32.PACK_AB R0, RZ, R0 ;  /* 0x00000000ff00723e */ /* 0x000fc800000010ff */
[----:B------:R-:W-:Y:S01]  /*21a0*/  PRMT R26, R0, 0x7610, R26 ;  /* 0x00007610001a7816 */ /* 0x000fe2000000001a */
[----:B------:R-:W-:Y:S06]  /*21b0*/  BRA `(.L_x_36532) ;  /* 0x0000000000247947 */ /* 0x000fec0003800000 */
.L_x_36556:
[----:B------:R-:W2:Y:S02]  /*21c0*/  LDG.E.64 R4, desc[UR36][R4.64] ;  /* 0x0000002404047981 */ /* 0x000ea4000c1e1b00 */
[----:B--2---:R-:W0:Y:S02]  /*21d0*/  I2F.U64 R0, R4 ;  /* 0x0000000400007312 */ /* 0x004e240000301000 */
[----:B0-----:R-:W-:-:S04]  /*21e0*/  F2FP.BF16.F32.PACK_AB R0, RZ, R0 ;  /* 0x00000000ff00723e */ /* 0x001fc800000010ff */
[----:B------:R-:W-:Y:S01]  /*21f0*/  PRMT R26, R0, 0x7610, R26 ;  /* 0x00007610001a7816 */ /* 0x000fe2000000001a */
[----:B------:R-:W-:Y:S06]  /*2200*/  BRA `(.L_x_36532) ;  /* 0x0000000000107947 */ /* 0x000fec0003800000 */
.L_x_36555:
[----:B------:R-:W2:Y:S02]  /*2210*/  LDG.E R4, desc[UR36][R4.64] ;  /* 0x0000002404047981 */ /* 0x000ea4000c1e1900 */
[----:B--2---:R-:W-:-:S04]  /*2220*/  I2FP.F32.U32 R0, R4 ;  /* 0x0000000400007245 */ /* 0x004fc80000201000 */
[----:B------:R-:W-:-:S04]  /*2230*/  F2FP.BF16.F32.PACK_AB R0, RZ, R0 ;  /* 0x00000000ff00723e */ /* 0x000fc800000010ff */
[----:B------:R-:W-:-:S07]  /*2240*/  PRMT R26, R0, 0x7610, R26 ;  /* 0x00007610001a7816 */ /* 0x000fce000000001a */
.L_x_36532:
[----:B------:R-:W-:-:S07]  /*2250*/  VIADD R23, R25, 0x80 ;  /* 0x0000008019177836 */ /* 0x000fce0000000000 */
.L_x_36492:
[----:B------:R-:W-:Y:S05]  /*2260*/  BSYNC.RECONVERGENT B6 ;  /* 0x0000000000067941 */ /* 0x000fea0003800200 */
.L_x_36491:
[----:B------:R-:W-:Y:S01]  /*2270*/  ISETP.GE.AND P0, PT, R23, R16, PT ;  /* 0x000000101700720c */ /* 0x000fe20003f06270 */
[----:B------:R-:W-:Y:S01]  /*2280*/  BSSY.RECONVERGENT B6, `(.L_x_36561) ;  /* 0x000021c000067945 */ /* 0x000fe20003800200 */
[----:B------:R-:W-:Y:S02]  /*2290*/  PRMT R24, RZ, 0x7610, R24 ;  /* 0x00007610ff187816 */ /* 0x000fe40000000018 */
[----:B------:R-:W-:-:S09]  /*22a0*/  PRMT R22, RZ, 0x7610, R22 ;  /* 0x00007610ff167816 */ /* 0x000fd20000000016 */
        /* <DEDUP_REMOVED lines=23> */
.L_x_36566:
[----:B------:R-:W2:Y:S02]  /*2420*/  LDG.E.U8 R4, desc[UR36][R4.64] ;  /* 0x0000002404047981 */ /* 0x000ea4000c1e1100 */
[----:B--2---:R-:W-:-:S04]  /*2430*/  I2FP.F32.U32 R0, R4 ;  /* 0x0000000400007245 */ /* 0x004fc80000201000 */
[----:B------:R-:W-:-:S04]  /*2440*/  F2FP.BF16.F32.PACK_AB R0, RZ, R0 ;  /* 0x00000000ff00723e */ /* 0x000fc800000010ff */
[----:B------:R-:W-:Y:S01]  /*2450*/  PRMT R24, R0, 0x7610, R24 ;  /* 0x0000761000187816 */ /* 0x000fe20000000018 */
[----:B------:R-:W-:Y:S06]  /*2460*/  BRA `(.L_x_36568) ;  /* 0x0000000c00c47947 */ /* 0x000fec0003800000 */
.L_x_36565:
        /* <DEDUP_REMOVED lines=11> */
.L_x_36570:
[----:B------:R-:W2:Y:S02]  /*2520*/  LDG.E R4, desc[UR36][R4.64] ;  /* 0x0000002404047981 */ /* 0x000ea4000c1e1900 */
[----:B--2---:R-:W-:-:S04]  /*2530*/  I2FP.F32.S32 R0, R4 ;  /* 0x0000000400007245 */ /* 0x004fc80000201400 */
[----:B------:R-:W-:-:S04]  /*2540*/  F2FP.BF16.F32.PACK_AB R0, RZ, R0 ;  /* 0x00000000ff00723e */ /* 0x000fc800000010ff */
[----:B------:R-:W-:Y:S01]  /*2550*/  PRMT R24, R0, 0x7610, R24 ;  /* 0x0000761000187816 */ /* 0x000fe20000000018 */
[----:B------:R-:W-:Y:S06]  /*2560*/  BRA `(.L_x_36568) ;  /* 0x0000000c00847947 */ /* 0x000fec0003800000 */
.L_x_36569:
[----:B------:R-:W2:Y:S02]  /*2570*/  LDG.E.U16 R4, desc[UR36][R4.64] ;  /* 0x0000002404047981 */ /* 0x000ea4000c1e1500 */
[----:B--2---:R-:W0:Y:S02]  /*2580*/  I2F.S16 R0, R4 ;  /* 0x0000000400007306 */ /* 0x004e240000101400 */
[----:B0-----:R-:W-:-:S04]  /*2590*/  F2FP.BF16.F32.PACK_AB R0, RZ, R0 ;  /* 0x00000000ff00723e */ /* 0x001fc800000010ff */
[----:B------:R-:W-:Y:S01]  /*25a0*/  PRMT R24, R0, 0x7610, R24 ;  /* 0x0000761000187816 */ /* 0x000fe20000000018 */
[----:B------:R-:W-:Y:S06]  /*25b0*/  BRA `(.L_x_36568) ;  /* 0x0000000c00707947 */ /* 0x000fec0003800000 */
.L_x_36564:
        /* <DEDUP_REMOVED lines=9> */
.L_x_36572:
[----:B------:R-:W2:Y:S02]  /*2650*/  LDG.E.U16 R0, desc[UR36][R4.64] ;  /* 0x0000002404007981 */ /* 0x000ea4000c1e1500 */
[----:B--2---:R-:W-:-:S05]  /*2660*/  HADD2.F32 R0, -RZ, R0.H0_H0 ;  /* 0x20000000ff007230 */ /* 0x004fca0000004100 */
[----:B------:R-:W-:-:S04]  /*2670*/  F2FP.BF16.F32.PACK_AB R0, RZ, R0 ;  /* 0x00000000ff00723e */ /* 0x000fc800000010ff */
[----:B------:R-:W-:Y:S01]  /*2680*/  PRMT R24, R0, 0x7610, R24 ;  /* 0x0000761000187816 */ /* 0x000fe20000000018 */
[----:B------:R-:W-:Y:S06]  /*2690*/  BRA `(.L_x_36568) ;  /* 0x0000000c00387947 */ /* 0x000fec0003800000 */
.L_x_36571:
        /* <DEDUP_REMOVED lines=9> */
.L_x_36574:
[----:B------:R-:W2:Y:S02]  /*2730*/  LDG.E.U16 R4, desc[UR36][R4.64] ;  /* 0x0000002404047981 */ /* 0x000ea4000c1e1500 */
[----:B--2---:R-:W-:-:S05]  /*2740*/  HADD2.F32 R0, -RZ, R4.H0_H0 ;  /* 0x20000004ff007230 */ /* 0x004fca0000004100 */
[----:B------:R-:W-:-:S04]  /*2750*/  F2FP.BF16.F32.PACK_AB R0, RZ, R0 ;  /* 0x00000000ff00723e */ /* 0x000fc800000010ff */
[----:B------:R-:W-:Y:S01]  /*2760*/  PRMT R24, R0, 0x7610, R24 ;  /* 0x0000761000187816 */ /* 0x000fe20000000018 */
[----:B------:R-:W-:Y:S06]  /*2770*/  BRA `(.L_x_36568) ;  /* 0x0000000c00007947 */ /* 0x000fec0003800000 */
.L_x_36573:
        /* <DEDUP_REMOVED lines=9> */
.L_x_36563:
        /* <DEDUP_REMOVED lines=14> */
.L_x_36577:
        /* <DEDUP_REMOVED lines=9> */
.L_x_36576:
        /* <DEDUP_REMOVED lines=27> */
.L_x_36579:
        /* <DEDUP_REMOVED lines=15> */
.L_x_36578:
[----:B------:R0:W5:Y:S01]  /*2c20*/  LDG.E.U16 R24, desc[UR36][R4.64] ;  /* 0x0000002404187981 */ /* 0x000162000c1e1500 */
[----:B------:R-:W-:Y:S05]  /*2c30*/  BRA `(.L_x_36568) ;  /* 0x0000000400d07947 */ /* 0x000fea0003800000 */
.L_x_36575:
        /* <DEDUP_REMOVED lines=13> */
.L_x_36582:
        /* <DEDUP_REMOVED lines=21> */
.L_x_36586:
[----:B------:R-:W-:Y:S05]  /*2e60*/  BSYNC.RECONVERGENT B1 ;  /* 0x0000000000017941 */ /* 0x000fea0003800200 */
.L_x_36585:
[----:B------:R-:W-:Y:S01]  /*2e70*/  IMAD.SHL.U32 R0, R0, 0x100000, RZ ;  /* 0x0010000000007824 */ /* 0x000fe200078e00ff */
[----:B------:R-:W-:-:S04]  /*2e80*/  LEA R3, R3, 0x3b800000, 0x17 ;  /* 0x3b80000003037811 */ /* 0x000fc800078eb8ff */
[----:B------:R-:W-:-:S07]  /*2e90*/  LOP3.LUT R0, R3, R0, R7, 0xfe, !PT ;  /* 0x0000000003007212 */ /* 0x000fce00078efe07 */
.L_x_36584:
[----:B------:R-:W-:Y:S05]  /*2ea0*/  BSYNC.RECONVERGENT B0 ;  /* 0x0000000000007941 */ /* 0x000fea0003800200 */
.L_x_36583:
[----:B------:R-:W-:-:S04]  /*2eb0*/  F2FP.BF16.F32.PACK_AB R0, RZ, R0 ;  /* 0x00000000ff00723e */ /* 0x000fc800000010ff */
[----:B------:R-:W-:Y:S01]  /*2ec0*/  PRMT R24, R0, 0x7610, R24 ;  /* 0x0000761000187816 */ /* 0x000fe20000000018 */
[----:B------:R-:W-:Y:S06]  /*2ed0*/  BRA `(.L_x_36568) ;  /* 0x0000000400287947 */ /* 0x000fec0003800000 */
.L_x_36581:
        /* <DEDUP_REMOVED lines=21> */
.L_x_36590:
[----:B------:R-:W-:Y:S05]  /*3030*/  BSYNC.RECONVERGENT B1 ;  /* 0x0000000000017941 */ /* 0x000fea0003800200 */
.L_x_36589:
[----:B------:R-:W-:Y:S01]  /*3040*/  IMAD.SHL.U32 R0, R0, 0x200000, RZ ;  /* 0x0020000000007824 */ /* 0x000fe200078e00ff */
[----:B------:R-:W-:-:S04]  /*3050*/  LEA R3, R3, 0x37800000, 0x17 ;  /* 0x3780000003037811 */ /* 0x000fc800078eb8ff */
[----:B------:R-:W-:-:S07]  /*3060*/  LOP3.LUT R0, R3, R0, R7, 0xfe, !PT ;  /* 0x0000000003007212 */ /* 0x000fce00078efe07 */
.L_x_36588:
[----:B------:R-:W-:Y:S05]  /*3070*/  BSYNC.RECONVERGENT B0 ;  /* 0x0000000000007941 */ /* 0x000fea0003800200 */
.L_x_36587:
[----:B------:R-:W-:-:S04]  /*3080*/  F2FP.BF16.F32.PACK_AB R0, RZ, R0 ;  /* 0x00000000ff00723e */ /* 0x000fc800000010ff */
[----:B------:R-:W-:Y:S01]  /*3090*/  PRMT R24, R0, 0x7610, R24 ;  /* 0x0000761000187816 */ /* 0x000fe20000000018 */
[----:B------:R-:W-:Y:S06]  /*30a0*/  BRA `(.L_x_36568) ;  /* 0x0000000000b47947 */ /* 0x000fec0003800000 */
.L_x_36580:
        /* <DEDUP_REMOVED lines=14> */
.L_x_36594:
[----:B------:R-:W-:Y:S05]  /*3190*/  BSYNC.RECONVERGENT B0 ;  /* 0x0000000000007941 */ /* 0x000fea0003800200 */
.L_x_36593:
[----:B------:R-:W-:-:S04]  /*31a0*/  F2FP.BF16.F32.PACK_AB R0, RZ, R0 ;  /* 0x00000000ff00723e */ /* 0x000fc800000010ff */
[----:B------:R-:W-:Y:S01]  /*31b0*/  PRMT R24, R0, 0x7610, R24 ;  /* 0x0000761000187816 */ /* 0x000fe20000000018 */
[----:B------:R-:W-:Y:S06]  /*31c0*/  BRA `(.L_x_36568) ;  /* 0x00000000006c7947 */ /* 0x000fec0003800000 */
.L_x_36567:
        /* <DEDUP_REMOVED lines=16> */
.L_x_36595:
[----:B------:R-:W-:Y:S01]  /*32d0*/  PRMT R24, RZ, 0x7610, R24 ;  /* 0x00007610ff187816 */ /* 0x000fe20000000018 */
[----:B------:R-:W-:Y:S06]  /*32e0*/  BRA `(.L_x_36568) ;  /* 0x0000000000247947 */ /* 0x000fec0003800000 */
.L_x_36592:
[----:B------:R-:W2:Y:S02]  /*32f0*/  LDG.E.64 R4, desc[UR36][R4.64] ;  /* 0x0000002404047981 */ /* 0x000ea4000c1e1b00 */
[----:B--2---:R-:W0:Y:S02]  /*3300*/  I2F.U64 R0, R4 ;  /* 0x0000000400007312 */ /* 0x004e240000301000 */
[----:B0-----:R-:W-:-:S04]  /*3310*/  F2FP.BF16.F32.PACK_AB R0, RZ, R0 ;  /* 0x00000000ff00723e */ /* 0x001fc800000010ff */
[----:B------:R-:W-:Y:S01]  /*3320*/  PRMT R24, R0, 0x7610, R24 ;  /* 0x0000761000187816 */ /* 0x000fe20000000018 */
[----:B------:R-:W-:Y:S06]  /*3330*/  BRA `(.L_x_36568) ;  /* 0x0000000000107947 */ /* 0x000fec0003800000 */
.L_x_36591:
[----:B------:R-:W2:Y:S02]  /*3340*/  LDG.E R4, desc[UR36][R4.64] ;  /* 0x0000002404047981 */ /* 0x000ea4000c1e1900 */
[----:B--2---:R-:W-:-:S04]  /*3350*/  I2FP.F32.U32 R0, R4 ;  /* 0x0000000400007245 */ /* 0x004fc80000201000 */
[----:B------:R-:W-:-:S04]  /*3360*/  F2FP.BF16.F32.PACK_AB R0, RZ, R0 ;  /* 0x00000000ff00723e */ /* 0x000fc800000010ff */
[----:B------:R-:W-:-:S07]  /*3370*/  PRMT R24, R0, 0x7610, R24 ;  /* 0x0000761000187816 */ /* 0x000fce0000000018 */
.L_x_36568:
        /* <DEDUP_REMOVED lines=21> */
.L_x_36599:
[----:B------:R-:W2:Y:S02]  /*34d0*/  LDG.E.U8 R4, desc[UR36][R4.64] ;  /* 0x0000002404047981 */ /* 0x000ea4000c1e1100 */
[----:B--2---:R-:W-:-:S04]  /*34e0*/  I2FP.F32.U32 R0, R4 ;  /* 0x0000000400007245 */ /* 0x004fc80000201000 */
[----:B------:R-:W-:-:S04]  /*34f0*/  F2FP.BF16.F32.PACK_AB R0, RZ, R0 ;  /* 0x00000000ff00723e */ /* 0x000fc800000010ff */
[----:B------:R-:W-:Y:S01]  /*3500*/  PRMT R22, R0, 0x7610, R22 ;  /* 0x0000761000167816 */ /* 0x000fe20000000016 */
[----:B------:R-:W-:Y:S06]  /*3510*/  BRA `(.L_x_36601) ;  /* 0x0000000c00c47947 */ /* 0x000fec0003800000 */
.L_x_36598:
        /* <DEDUP_REMOVED lines=11> */
.L_x_36603:
[----:B------:R-:W2:Y:S02]  /*35d0*/  LDG.E R4, desc[UR36][R4.64] ;  /* 0x0000002404047981 */ /* 0x000ea4000c1e1900 */
[----:B--2---:R-:W-:-:S04]  /*35e0*/  I2FP.F32.S32 R0, R4 ;  /* 0x0000000400007245 */ /* 0x004fc80000201400 */
[----:B------:R-:W-:-:S04]  /*35f0*/  F2FP.BF16.F32.PACK_AB R0, RZ, R0 ;  /* 0x00000000ff00723e */ /* 0x000fc800000010ff */
[----:B------:R-:W-:Y:S01]  /*3600*/  PRMT R22, R0, 0x7610, R22 ;  /* 0x0000761000167816 */ /* 0x000fe20000000016 */
[----:B------:R-:W-:Y:S06]  /*3610*/  BRA `(.L_x_36601) ;  /* 0x0000000c00847947 */ /* 0x000fec0003800000 */
.L_x_36602:
[----:B------:R-:W2:Y:S02]  /*3620*/  LDG.E.U16 R4, desc[UR36][R4.64] ;  /* 0x0000002404047981 */ /* 0x000ea4000c1e1500 */
[----:B--2---:R-:W0:Y:S02]  /*3630*/  I2F.S16 R0, R4 ;  /* 0x0000000400007306 */ /* 0x004e240000101400 */
[----:B0-----:R-:W-:-:S04]  /*3640*/  F2FP.BF16.F32.PACK_AB R0, RZ, R0 ;  /* 0x00000000ff00723e */ /* 0x001fc800000010ff */
[----:B------:R-:W-:Y:S01]  /*3650*/  PRMT R22, R0, 0x7610, R22 ;  /* 0x0000761000167816 */ /* 0x000fe20000000016 */
[----:B------:R-:W-:Y:S06]  /*3660*/  BRA `(.L_x_36601) ;  /* 0x0000000c00707947 */ /* 0x000fec0003800000 */
.L_x_36597:
        /* <DEDUP_REMOVED lines=9> */
.L_x_36605:
[----:B------:R-:W2:Y:S02]  /*3700*/  LDG.E.U16 R0, desc[UR36][R4.64] ;  /* 0x0000002404007981 */ /* 0x000ea4000c1e1500 */
[----:B--2---:R-:W-:-:S05]  /*3710*/  HADD2.F32 R0, -RZ, R0.H0_H0 ;  /* 0x20000000ff007230 */ /* 0x004fca0000004100 */
[----:B------:R-:W-:-:S04]  /*3720*/  F2FP.BF16.F32.PACK_AB R0, RZ, R0 ;  /* 0x00000000ff00723e */ /* 0x000fc800000010ff */
[----:B------:R-:W-:Y:S01]  /*3730*/  PRMT R22, R0, 0x7610, R22 ;  /* 0x0000761000167816 */ /* 0x000fe20000000016 */
[----:B------:R-:W-:Y:S06]  /*3740*/  BRA `(.L_x_36601) ;  /* 0x0000000c00387947 */ /* 0x000fec0003800000 */
.L_x_36604:
        /* <DEDUP_REMOVED lines=9> */
.L_x_36607:
[----:B------:R-:W2:Y:S02]  /*37e0*/  LDG.E.U16 R4, desc[UR36][R4.64] ;  /* 0x0000002404047981 */ /* 0x000ea4000c1e1500 */
[----:B--2---:R-:W-:-:S05]  /*37f0*/  HADD2.F32 R0, -RZ, R4.H0_H0 ;  /* 0x20000004ff007230 */ /* 0x004fca0000004100 */
[----:B------:R-:W-:-:S04]  /*3800*/  F2FP.BF16.F32.PACK_AB R0, RZ, R0 ;  /* 0x00000000ff00723e */ /* 0x000fc800000010ff */
[----:B------:R-:W-:Y:S01]  /*3810*/  PRMT R22, R0, 0x7610, R22 ;  /* 0x0000761000167816 */ /* 0x000fe20000000016 */
[----:B------:R-:W-:Y:S06]  /*3820*/  BRA `(.L_x_36601) ;  /* 0x0000000c00007947 */ /* 0x000fec0003800000 */
.L_x_36606:
        /* <DEDUP_REMOVED lines=9> */
.L_x_36596:
        /* <DEDUP_REMOVED lines=14> */
.L_x_36610:
        /* <DEDUP_REMOVED lines=9> */
.L_x_36609:
        /* <DEDUP_REMOVED lines=27> */
.L_x_36612:
        /* <DEDUP_REMOVED lines=15> */
.L_x_36611:
[----:B------:R0:W5:Y:S01]  /*3cd0*/  LDG.E.U16 R22, desc[UR36][R4.64] ;  /* 0x0000002404167981 */ /* 0x000162000c1e1500 */
[----:B------:R-:W-:Y:S05]  /*3ce0*/  BRA `(.L_x_36601) ;  /* 0x0000000400d07947 */ /* 0x000fea0003800000 */
.L_x_36608:
        /* <DEDUP_REMOVED lines=13> */
.L_x_36615:
        /* <DEDUP_REMOVED lines=21> */
.L_x_36619:
[----:B------:R-:W-:Y:S05]  /*3f10*/  BSYNC.RECONVERGENT B1 ;  /* 0x0000000000017941 */ /* 0x000fea0003800200 */
.L_x_36618:
[----:B------:R-:W-:Y:S01]  /*3f20*/  IMAD.SHL.U32 R0, R0, 0x100000, RZ ;  /* 0x0010000000007824 */ /* 0x000fe200078e00ff */
[----:B------:R-:W-:-:S04]  /*3f30*/  LEA R3, R3, 0x3b800000, 0x17 ;  /* 0x3b80000003037811 */ /* 0x000fc800078eb8ff */
[----:B------:R-:W-:-:S07]  /*3f40*/  LOP3.LUT R0, R3, R0, R7, 0xfe, !PT ;  /* 0x0000000003007212 */ /* 0x000fce00078efe07 */
.L_x_36617:
[----:B------:R-:W-:Y:S05]  /*3f50*/  BSYNC.RECONVERGENT B0 ;  /* 0x0000000000007941 */ /* 0x000fea0003800200 */
.L_x_36616:
[----:B------:R-:W-:-:S04]  /*3f60*/  F2FP.BF16.F32.PACK_AB R0, RZ, R0 ;  /* 0x00000000ff00723e */ /* 0x000fc800000010ff */
[----:B------:R-:W-:Y:S01]  /*3f70*/  PRMT R22, R0, 0x7610, R22 ;  /* 0x0000761000167816 */ /* 0x000fe20000000016 */
[----:B------:R-:W-:Y:S06]  /*3f80*/  BRA `(.L_x_36601) ;  /* 0x0000000400287947 */ /* 0x000fec0003800000 */
.L_x_36614:
        /* <DEDUP_REMOVED lines=21> */
.L_x_36623:
[----:B------:R-:W-:Y:S05]  /*40e0*/  BSYNC.RECONVERGENT B1 ;  /* 0x0000000000017941 */ /* 0x000fea0003800200 */
.L_x_36622:
[----:B------:R-:W-:Y:S01]  /*40f0*/  IMAD.SHL.U32 R0, R0, 0x200000, RZ ;  /* 0x0020000000007824 */ /* 0x000fe200078e00ff */
[----:B------:R-:W-:-:S04]  /*4100*/  LEA R3, R3, 0x37800000, 0x17 ;  /* 0x3780000003037811 */ /* 0x000fc800078eb8ff */
[----:B------:R-:W-:-:S07]  /*4110*/  LOP3.LUT R0, R3, R0, R7, 0xfe, !PT ;  /* 0x0000000003007212 */ /* 0x000fce00078efe07 */
.L_x_36621:
[----:B------:R-:W-:Y:S05]  /*4120*/  BSYNC.RECONVERGENT B0 ;  /* 0x0000000000007941 */ /* 0x000fea0003800200 */
.L_x_36620:
[----:B------:R-:W-:-:S04]  /*4130*/  F2FP.BF16.F32.PACK_AB R0, RZ, R0 ;  /* 0x00000000ff00723e */ /* 0x000fc800000010ff */
[----:B------:R-:W-:Y:S01]  /*4140*/  PRMT R22, R0, 0x7610, R22 ;  /* 0x0000761000167816 */ /* 0x000fe20000000016 */
[----:B------:R-:W-:Y:S06]  /*4150*/  BRA `(.L_x_36601) ;  /* 0x0000000000b47947 */ /* 0x000fec0003800000 */
.L_x_36613:
        /* <DEDUP_REMOVED lines=14> */
.L_x_36627:
[----:B------:R-:W-:Y:S05]  /*4240*/  BSYNC.RECONVERGENT B0 ;  /* 0x0000000000007941 */ /* 0x000fea0003800200 */
.L_x_36626:
[----:B------:R-:W-:-:S04]  /*4250*/  F2FP.BF16.F32.PACK_AB R0, RZ, R0 ;  /* 0x00000000ff00723e */ /* 0x000fc800000010ff */
[----:B------:R-:W-:Y:S01]  /*4260*/  PRMT R22, R0, 0x7610, R22 ;  /* 0x0000761000167816 */ /* 0x000fe20000000016 */
[----:B------:R-:W-:Y:S06]  /*4270*/  BRA `(.L_x_36601) ;  /* 0x00000000006c7947 */ /* 0x000fec0003800000 */
.L_x_36600:
        /* <DEDUP_REMOVED lines=16> */
.L_x_36628:
[----:B------:R-:W-:Y:S01]  /*4380*/  PRMT R22, RZ, 0x7610, R22 ;  /* 0x00007610ff167816 */ /* 0x000fe20000000016 */
[----:B------:R-:W-:Y:S06]  /*4390*/  BRA `(.L_x_36601) ;  /* 0x0000000000247947 */ /* 0x000fec0003800000 */
.L_x_36625:
[----:B------:R-:W2:Y:S02]  /*43a0*/  LDG.E.64 R4, desc[UR36][R4.64] ;  /* 0x0000002404047981 */ /* 0x000ea4000c1e1b00 */
[----:B--2---:R-:W0:Y:S02]  /*43b0*/  I2F.U64 R0, R4 ;  /* 0x0000000400007312 */ /* 0x004e240000301000 */
[----:B0-----:R-:W-:-:S04]  /*43c0*/  F2FP.BF16.F32.PACK_AB R0, RZ, R0 ;  /* 0x00000000ff00723e */ /* 0x001fc800000010ff */
[----:B------:R-:W-:Y:S01]  /*43d0*/  PRMT R22, R0, 0x7610, R22 ;  /* 0x0000761000167816 */ /* 0x000fe20000000016 */
[----:B------:R-:W-:Y:S06]  /*43e0*/  BRA `(.L_x_36601) ;  /* 0x0000000000107947 */ /* 0x000fec0003800000 */
.L_x_36624:
[----:B------:R-:W2:Y:S02]  /*43f0*/  LDG.E R4, desc[UR36][R4.64] ;  /* 0x0000002404047981 */ /* 0x000ea4000c1e1900 */
[----:B--2---:R-:W-:-:S04]  /*4400*/  I2FP.F32.U32 R0, R4 ;  /* 0x0000000400007245 */ /* 0x004fc80000201000 */
[----:B------:R-:W-:-:S04]  /*4410*/  F2FP.BF16.F32.PACK_AB R0, RZ, R0 ;  /* 0x00000000ff00723e */ /* 0x000fc800000010ff */
[----:B------:R-:W-:-:S07]  /*4420*/  PRMT R22, R0, 0x7610, R22 ;  /* 0x0000761000167816 */ /* 0x000fce0000000016 */
.L_x_36601:
[----:B------:R-:W-:-:S07]  /*4430*/  VIADD R23, R23, 0x80 ;  /* 0x0000008017177836 */ /* 0x000fce0000000000 */
.L_x_36562:
[----:B------:R-:W-:Y:S05]  /*4440*/  BSYNC.RECONVERGENT B6 ;  /* 0x0000000000067941 */ /* 0x000fea0003800200 */
.L_x_36561:
        /* <DEDUP_REMOVED lines=27> */
.L_x_36634:
[----:B------:R-:W2:Y:S02]  /*4600*/  LDG.E.U8 R4, desc[UR36][R4.64] ;  /* 0x0000002404047981 */ /* 0x000ea4000c1e1100 */
[----:B--2---:R-:W-:-:S04]  /*4610*/  I2FP.F32.U32 R0, R4 ;  /* 0x0000000400007245 */ /* 0x004fc80000201000 */
[----:B------:R-:W-:-:S04]  /*4620*/  F2FP.BF16.F32.PACK_AB R0, RZ, R0 ;  /* 0x00000000ff00723e */ /* 0x000fc800000010ff */
[----:B------:R-:W-:Y:S01]  /*4630*/  PRMT R19, R0, 0x7610, R19 ;  /* 0x0000761000137816 */ /* 0x000fe20000000013 */
[----:B------:R-:W-:Y:S06]  /*4640*/  BRA `(.L_x_36636) ;  /* 0x0000000c00c47947 */ /* 0x000fec0003800000 */
.L_x_36633:
        /* <DEDUP_REMOVED lines=11> */
.L_x_36638:
[----:B------:R-:W2:Y:S02]  /*4700*/  LDG.E R4, desc[UR36][R4.64] ;  /* 0x0000002404047981 */ /* 0x000ea4000c1e1900 */
[----:B--2---:R-:W-:-:S04]  /*4710*/  I2FP.F32.S32 R0, R4 ;  /* 0x0000000400007245 */ /* 0x004fc80000201400 */
[----:B------:R-:W-:-:S04]  /*4720*/  F2FP.BF16.F32.PACK_AB R0, RZ, R0 ;  /* 0x00000000ff00723e */ /* 0x000fc800000010ff */
[----:B------:R-:W-:Y:S01]  /*4730*/  PRMT R19, R0, 0x7610, R19 ;  /* 0x0000761000137816 */ /* 0x000fe20000000013 */
[----:B------:R-:W-:Y:S06]  /*4740*/  BRA `(.L_x_36636) ;  /* 0x0000000c00847947 */ /* 0x000fec0003800000 */
.L_x_36637:
[----:B------:R-:W2:Y:S02]  /*4750*/  LDG.E.U16 R4, desc[UR36][R4.64] ;  /* 0x0000002404047981 */ /* 0x000ea4000c1e1500 */
[----:B--2---:R-:W0:Y:S02]  /*4760*/  I2F.S16 R0, R4 ;  /* 0x0000000400007306 */ /* 0x004e240000101400 */
[----:B0-----:R-:W-:-:S04]  /*4770*/  F2FP.BF16.F32.PACK_AB R0, RZ, R0 ;  /* 0x00000000ff00723e */ /* 0x001fc800000010ff */
[----:B------:R-:W-:Y:S01]  /*4780*/  PRMT R19, R0, 0x7610, R19 ;  /* 0x0000761000137816 */ /* 0x000fe20000000013 */
[----:B------:R-:W-:Y:S06]  /*4790*/  BRA `(.L_x_36636) ;  /* 0x0000000c00707947 */ /* 0x000fec0003800000 */
.L_x_36632:
        /* <DEDUP_REMOVED lines=9> */
.L_x_36640:
[----:B------:R-:W2:Y:S02]  /*4830*/  LDG.E.U16 R0, desc[UR36][R4.64] ;  /* 0x0000002404007981 */ /* 0x000ea4000c1e1500 */
[----:B--2---:R-:W-:-:S05]  /*4840*/  HADD2.F32 R0, -RZ, R0.H0_H0 ;  /* 0x20000000ff007230 */ /* 0x004fca0000004100 */
[----:B------:R-:W-:-:S04]  /*4850*/  F2FP.BF16.F32.PACK_AB R0, RZ, R0 ;  /* 0x00000000ff00723e */ /* 0x000fc800000010ff */
[----:B------:R-:W-:Y:S01]  /*4860*/  PRMT R19, R0, 0x7610, R19 ;  /* 0x0000761000137816 */ /* 0x000fe20000000013 */
[----:B------:R-:W-:Y:S06]  /*4870*/  BRA `(.L_x_36636) ;  /* 0x0000000c00387947 */ /* 0x000fec0003800000 */
.L_x_36639:
        /* <DEDUP_REMOVED lines=9> */
.L_x_36642:
[----:B------:R-:W2:Y:S02]  /*4910*/  LDG.E.U16 R4, desc[UR36][R4.64] ;  /* 0x0000002404047981 */ /* 0x000ea4000c1e1500 */
[----:B--2---:R-:W-:-:S05]  /*4920*/  HADD2.F32 R0, -RZ, R4.H0_H0 ;  /* 0x20000004ff007230 */ /* 0x004fca0000004100 */
[----:B------:R-:W-:-:S04]  /*4930*/  F2FP.BF16.F32.PACK_AB R0, RZ, R0 ;  /* 0x00000000ff00723e */ /* 0x000fc800000010ff */
[----:B------:R-:W-:Y:S01]  /*4940*/  PRMT R19, R0, 0x7610, R19 ;  /* 0x0000761000137816 */ /* 0x000fe20000000013 */
[----:B------:R-:W-:Y:S06]  /*4950*/  BRA `(.L_x_36636) ;  /* 0x0000000c00007947 */ /* 0x000fec0003800000 */
.L_x_36641:
        /* <DEDUP_REMOVED lines=9> */
.L_x_36631:
        /* <DEDUP_REMOVED lines=14> */
.L_x_36645:
        /* <DEDUP_REMOVED lines=9> */
.L_x_36644:
        /* <DEDUP_REMOVED lines=27> */
.L_x_36647:
        /* <DEDUP_REMOVED lines=15> */
.L_x_36646:
[----:B------:R0:W5:Y:S01]  /*4e00*/  LDG.E.U16 R19, desc[UR36][R4.64] ;  /* 0x0000002404137981 */ /* 0x000162000c1e1500 */
[----:B------:R-:W-:Y:S05]  /*4e10*/  BRA `(.L_x_36636) ;  /* 0x0000000400d07947 */ /* 0x000fea0003800000 */
.L_x_36643:
        /* <DEDUP_REMOVED lines=13> */
.L_x_36650:
        /* <DEDUP_REMOVED lines=21> */
.L_x_36654:
[----:B------:R-:W-:Y:S05]  /*5040*/  BSYNC.RECONVERGENT B1 ;  /* 0x0000000000017941 */ /* 0x000fea0003800200 */
.L_x_36653:
[----:B------:R-:W-:Y:S01]  /*5050*/  IMAD.SHL.U32 R0, R0, 0x100000, RZ ;  /* 0x0010000000007824 */ /* 0x000fe200078e00ff */
[----:B------:R-:W-:-:S04]  /*5060*/  LEA R3, R3, 0x3b800000, 0x17 ;  /* 0x3b80000003037811 */ /* 0x000fc800078eb8ff */
[----:B------:R-:W-:-:S07]  /*5070*/  LOP3.LUT R0, R3, R0, R7, 0xfe, !PT ;  /* 0x0000000003007212 */ /* 0x000fce00078efe07 */
.L_x_36652:
[----:B------:R-:W-:Y:S05]  /*5080*/  BSYNC.RECONVERGENT B0 ;  /* 0x0000000000007941 */ /* 0x000fea0003800200 */
.L_x_36651:
[----:B------:R-:W-:-:S04]  /*5090*/  F2FP.BF16.F32.PACK_AB R0, RZ, R0 ;  /* 0x00000000ff00723e */ /* 0x000fc800000010ff */
[----:B------:R-:W-:Y:S01]  /*50a0*/  PRMT R19, R0, 0x7610, R19 ;  /* 0x0000761000137816 */ /* 0x000fe20000000013 */
[----:B------:R-:W-:Y:S06]  /*50b0*/  BRA `(.L_x_36636) ;  /* 0x0000000400287947 */ /* 0x000fec0003800000 */
.L_x_36649:
        /* <DEDUP_REMOVED lines=21> */
.L_x_36658:
[----:B------:R-:W-:Y:S05]  /*5210*/  BSYNC.RECONVERGENT B1 ;  /* 0x0000000000017941 */ /* 0x000fea0003800200 */
.L_x_36657:
[----:B------:R-:W-:Y:S01]  /*5220*/  IMAD.SHL.U32 R0, R0, 0x200000, RZ ;  /* 0x0020000000007824 */ /* 0x000fe200078e00ff */
[----:B------:R-:W-:-:S04]  /*5230*/  LEA R3, R3, 0x37800000, 0x17 ;  /* 0x3780000003037811 */ /* 0x000fc800078eb8ff */
[----:B------:R-:W-:-:S07]  /*5240*/  LOP3.LUT R0, R3, R0, R7, 0xfe, !PT ;  /* 0x0000000003007212 */ /* 0x000fce00078efe07 */
.L_x_36656:
[----:B------:R-:W-:Y:S05]  /*5250*/  BSYNC.RECONVERGENT B0 ;  /* 0x0000000000007941 */ /* 0x000fea0003800200 */
.L_x_36655:
[----:B------:R-:W-:-:S04]  /*5260*/  F2FP.BF16.F32.PACK_AB R0, RZ, R0 ;  /* 0x00000000ff00723e */ /* 0x000fc800000010ff */
[----:B------:R-:W-:Y:S01]  /*5270*/  PRMT R19, R0, 0x7610, R19 ;  /* 0x0000761000137816 */ /* 0x000fe20000000013 */
[----:B------:R-:W-:Y:S06]  /*5280*/  BRA `(.L_x_36636) ;  /* 0x0000000000b47947 */ /* 0x000fec0003800000 */
.L_x_36648:
        /* <DEDUP_REMOVED lines=14> */
.L_x_36662:
[----:B------:R-:W-:Y:S05]  /*5370*/  BSYNC.RECONVERGENT B0 ;  /* 0x0000000000007941 */ /* 0x000fea0003800200 */
.L_x_36661:
[----:B------:R-:W-:-:S04]  /*5380*/  F2FP.BF16.F32.PACK_AB R0, RZ, R0 ;  /* 0x00000000ff00723e */ /* 0x000fc800000010ff */
[----:B------:R-:W-:Y:S01]  /*5390*/  PRMT R19, R0, 0x7610, R19 ;  /* 0x0000761000137816 */ /* 0x000fe20000000013 */
[----:B------:R-:W-:Y:S06]  /*53a0*/  BRA `(.L_x_36636) ;  /* 0x00000000006c7947 */ /* 0x000fec0003800000 */
.L_x_36635:
        /* <DEDUP_REMOVED lines=16> */
.L_x_36663:
[----:B------:R-:W-:Y:S01]  /*54b0*/  PRMT R19, RZ, 0x7610, R19 ;  /* 0x00007610ff137816 */ /* 0x000fe20000000013 */
[----:B------:R-:W-:Y:S06]  /*54c0*/  BRA `(.L_x_36636) ;  /* 0x0000000000247947 */ /* 0x000fec0003800000 */
.L_x_36660:
[----:B------:R-:W2:Y:S02]  /*54d0*/  LDG.E.64 R4, desc[UR36][R4.64] ;  /* 0x0000002404047981 */ /* 0x000ea4000c1e1b00 */
[----:B--2---:R-:W0:Y:S02]  /*54e0*/  I2F.U64 R0, R4 ;  /* 0x0000000400007312 */ /* 0x004e240000301000 */
[----:B0-----:R-:W-:-:S04]  /*54f0*/  F2FP.BF16.F32.PACK_AB R0, RZ, R0 ;  /* 0x00000000ff00723e */ /* 0x001fc800000010ff */
[----:B------:R-:W-:Y:S01]  /*5500*/  PRMT R19, R0, 0x7610, R19 ;  /* 0x0000761000137816 */ /* 0x000fe20000000013 */
[----:B------:R-:W-:Y:S06]  /*5510*/  BRA `(.L_x_36636) ;  /* 0x0000000000107947 */ /* 0x000fec0003800000 */
.L_x_36659:
[----:B------:R-:W2:Y:S02]  /*5520*/  LDG.E R4, desc[UR36][R4.64] ;  /* 0x0000002404047981 */ /* 0x000ea4000c1e1900 */
[----:B--2---:R-:W-:-:S04]  /*5530*/  I2FP.F32.U32 R0, R4 ;  /* 0x0000000400007245 */ /* 0x004fc80000201000 */
[----:B------:R-:W-:-:S04]  /*5540*/  F2FP.BF16.F32.PACK_AB R0, RZ, R0 ;  /* 0x00000000ff00723e */ /* 0x000fc800000010ff */
[----:B------:R-:W-:-:S07]  /*5550*/  PRMT R19, R0, 0x7610, R19 ;  /* 0x0000761000137816 */ /* 0x000fce0000000013 */
.L_x_36636:
[----:B------:R-:W1:Y:S01]  /*5560*/  LDCU.U8 UR6, c[0x0][0x3ad] ;  /* 0x000075a0ff0677ac */ /* 0x000e620008000000 */
[----:B0-----:R-:W0:Y:S01]  /*5570*/  LDC.64 R4, c[0x0][0x3a0] ;  /* 0x0000e800ff047b82 */ /* 0x001e220000000a00 */
[----:B------:R-:W2:Y:S01]  /*5580*/  LDCU UR5, c[0x0][0x3b4] ;  /* 0x00007680ff0577ac */ /* 0x000ea20008000800 */
[----:B-1----:R-:W-:-:S04]  /*5590*/  UPRMT UR4, UR6, 0x9910, URZ ;  /* 0x0000991006047896 */ /* 0x002fc800080000ff */
        /* <DEDUP_REMOVED lines=18> */
.L_x_36667:
[----:B------:R-:W2:Y:S02]  /*56c0*/  LDG.E.U8 R4, desc[UR36][R4.64] ;  /* 0x0000002404047981 */ /* 0x000ea4000c1e1100 */
[----:B--2---:R-:W-:-:S04]  /*56d0*/  I2FP.F32.U32 R0, R4 ;  /* 0x0000000400007245 */ /* 0x004fc80000201000 */
[----:B------:R-:W-:-:S04]  /*56e0*/  F2FP.BF16.F32.PACK_AB R0, RZ, R0 ;  /* 0x00000000ff00723e */ /* 0x000fc800000010ff */
[----:B------:R-:W-:Y:S01]  /*56f0*/  PRMT R18, R0, 0x7610, R18 ;  /* 0x0000761000127816 */ /* 0x000fe20000000012 */
[----:B------:R-:W-:Y:S06]  /*5700*/  BRA `(.L_x_36669) ;  /* 0x0000000c00c47947 */ /* 0x000fec0003800000 */
.L_x_36666:
        /* <DEDUP_REMOVED lines=11> */
.L_x_36671:
[----:B------:R-:W2:Y:S02]  /*57c0*/  LDG.E R4, desc[UR36][R4.64] ;  /* 0x0000002404047981 */ /* 0x000ea4000c1e1900 */
[----:B--2---:R-:W-:-:S04]  /*57d0*/  I2FP.F32.S32 R0, R4 ;  /* 0x0000000400007245 */ /* 0x004fc80000201400 */
[----:B------:R-:W-:-:S04]  /*57e0*/  F2FP.BF16.F32.PACK_AB R0, RZ, R0 ;  /* 0x00000000ff00723e */ /* 0x000fc800000010ff */
[----:B------:R-:W-:Y:S01]  /*57f0*/  PRMT R18, R0, 0x7610, R18 ;  /* 0x0000761000127816 */ /* 0x000fe20000000012 */
[----:B------:R-:W-:Y:S06]  /*5800*/  BRA `(.L_x_36669) ;  /* 0x0000000c00847947 */ /* 0x000fec0003800000 */
.L_x_36670:
[----:B------:R-:W2:Y:S02]  /*5810*/  LDG.E.U16 R4, desc[UR36][R4.64] ;  /* 0x0000002404047981 */ /* 0x000ea4000c1e1500 */
[----:B--2---:R-:W0:Y:S02]  /*5820*/  I2F.S16 R0, R4 ;  /* 0x0000000400007306 */ /* 0x004e240000101400 */
[----:B0-----:R-:W-:-:S04]  /*5830*/  F2FP.BF16.F32.PACK_AB R0, RZ, R0 ;  /* 0x00000000ff00723e */ /* 0x001fc800000010ff */
[----:B------:R-:W-:Y:S01]  /*5840*/  PRMT R18, R0, 0x7610, R18 ;  /* 0x0000761000127816 */ /* 0x000fe20000000012 */
[----:B------:R-:W-:Y:S06]  /*5850*/  BRA `(.L_x_36669) ;  /* 0x0000000c00707947 */ /* 0x000fec0003800000 */
.L_x_36665:
        /* <DEDUP_REMOVED lines=9> */
.L_x_36673:
[----:B------:R-:W2:Y:S02]  /*58f0*/  LDG.E.U16 R0, desc[UR36][R4.64] ;  /* 0x0000002404007981 */ /* 0x000ea4000c1e1500 */
[----:B--2---:R-:W-:-:S05]  /*5900*/  HADD2.F32 R0, -RZ, R0.H0_H0 ;  /* 0x20000000ff007230 */ /* 0x004fca0000004100 */
[----:B------:R-:W-:-:S04]  /*5910*/  F2FP.BF16.F32.PACK_AB R0, RZ, R0 ;  /* 0x00000000ff00723e */ /* 0x000fc800000010ff */
[----:B------:R-:W-:Y:S01]  /*5920*/  PRMT R18, R0, 0x7610, R18 ;  /* 0x0000761000127816 */ /* 0x000fe20000000012 */
[----:B------:R-:W-:Y:S06]  /*5930*/  BRA `(.L_x_36669) ;  /* 0x0000000c00387947 */ /* 0x000fec0003800000 */
.L_x_36672:
        /* <DEDUP_REMOVED lines=9> */
.L_x_36675:
[----:B------:R-:W2:Y:S02]  /*59d0*/  LDG.E.U16 R4, desc[UR36][R4.64] ;  /* 0x0000002404047981 */ /* 0x000ea4000c1e1500 */
[----:B--2---:R-:W-:-:S05]  /*59e0*/  HADD2.F32 R0, -RZ, R4.H0_H0 ;  /* 0x20000004ff007230 */ /* 0x004fca0000004100 */
[----:B------:R-:W-:-:S04]  /*59f0*/  F2FP.BF16.F32.PACK_AB R0, RZ, R0 ;  /* 0x00000000ff00723e */ /* 0x000fc800000010ff */
[----:B------:R-:W-:Y:S01]  /*5a00*/  PRMT R18, R0, 0x7610, R18 ;  /* 0x0000761000127816 */ /* 0x000fe20000000012 */
[----:B------:R-:W-:Y:S06]  /*5a10*/  BRA `(.L_x_36669) ;  /* 0x0000000c00007947 */ /* 0x000fec0003800000 */
.L_x_36674:
        /* <DEDUP_REMOVED lines=9> */
.L_x_36664:
        /* <DEDUP_REMOVED lines=14> */
.L_x_36678:
        /* <DEDUP_REMOVED lines=9> */
.L_x_36677:
        /* <DEDUP_REMOVED lines=27> */
.L_x_36680:
        /* <DEDUP_REMOVED lines=15> */
.L_x_36679:
[----:B------:R0:W5:Y:S01]  /*5ec0*/  LDG.E.U16 R18, desc[UR36][R4.64] ;  /* 0x0000002404127981 */ /* 0x000162000c1e1500 */
[----:B------:R-:W-:Y:S05]  /*5ed0*/  BRA `(.L_x_36669) ;  /* 0x0000000400d07947 */ /* 0x000fea0003800000 */
.L_x_36676:
        /* <DEDUP_REMOVED lines=13> */
.L_x_36683:
        /* <DEDUP_REMOVED lines=21> */
.L_x_36687:
[----:B------:R-:W-:Y:S05]  /*6100*/  BSYNC.RECONVERGENT B1 ;  /* 0x0000000000017941 */ /* 0x000fea0003800200 */
.L_x_36686:
[----:B------:R-:W-:Y:S01]  /*6110*/  IMAD.SHL.U32 R0, R0, 0x100000, RZ ;  /* 0x0010000000007824 */ /* 0x000fe200078e00ff */
[----:B------:R-:W-:-:S04]  /*6120*/  LEA R3, R3, 0x3b800000, 0x17 ;  /* 0x3b80000003037811 */ /* 0x000fc800078eb8ff */
[----:B------:R-:W-:-:S07]  /*6130*/  LOP3.LUT R0, R3, R0, R7, 0xfe, !PT ;  /* 0x0000000003007212 */ /* 0x000fce00078efe07 */
.L_x_36685:
[----:B------:R-:W-:Y:S05]  /*6140*/  BSYNC.RECONVERGENT B0 ;  /* 0x0000000000007941 */ /* 0x000fea0003800200 */
.L_x_36684:
[----:B------:R-:W-:-:S04]  /*6150*/  F2FP.BF16.F32.PACK_AB R0, RZ, R0 ;  /* 0x00000000ff00723e */ /* 0x000fc800000010ff */
[----:B------:R-:W-:Y:S01]  /*6160*/  PRMT R18, R0, 0x7610, R18 ;  /* 0x0000761000127816 */ /* 0x000fe20000000012 */
[----:B------:R-:W-:Y:S06]  /*6170*/  BRA `(.L_x_36669) ;  /* 0x0000000400287947 */ /* 0x000fec0003800000 */
.L_x_36682:
        /* <DEDUP_REMOVED lines=21> */
.L_x_36691:
[----:B------:R-:W-:Y:S05]  /*62d0*/  BSYNC.RECONVERGENT B1 ;  /* 0x0000000000017941 */ /* 0x000fea0003800200 */
.L_x_36690:
[----:B------:R-:W-:Y:S01]  /*62e0*/  IMAD.SHL.U32 R0, R0, 0x200000, RZ ;  /* 0x0020000000007824 */ /* 0x000fe200078e00ff */
[----:B------:R-:W-:-:S04]  /*62f0*/  LEA R3, R3, 0x37800000, 0x17 ;  /* 0x3780000003037811 */ /* 0x000fc800078eb8ff */
[----:B------:R-:W-:-:S07]  /*6300*/  LOP3.LUT R0, R3, R0, R7, 0xfe, !PT ;  /* 0x0000000003007212 */ /* 0x000fce00078efe07 */
.L_x_36689:
[----:B------:R-:W-:Y:S05]  /*6310*/  BSYNC.RECONVERGENT B0 ;  /* 0x0000000000007941 */ /* 0x000fea0003800200 */
.L_x_36688:
[----:B------:R-:W-:-:S04]  /*6320*/  F2FP.BF16.F32.PACK_AB R0, RZ, R0 ;  /* 0x00000000ff00723e */ /* 0x000fc800000010ff */
[----:B------:R-:W-:Y:S01]  /*6330*/  PRMT R18, R0, 0x7610, R18 ;  /* 0x0000761000127816 */ /* 0x000fe20000000012 */
[----:B------:R-:W-:Y:S06]  /*6340*/  BRA `(.L_x_36669) ;  /* 0x0000000000b47947 */ /* 0x000fec0003800000 */
.L_x_36681:
        /* <DEDUP_REMOVED lines=14> */
.L_x_36695:
[----:B------:R-:W-:Y:S05]  /*6430*/  BSYNC.RECONVERGENT B0 ;  /* 0x0000000000007941 */ /* 0x000fea0003800200 */
.L_x_36694:
[----:B------:R-:W-:-:S04]  /*6440*/  F2FP.BF16.F32.PACK_AB R0, RZ, R0 ;  /* 0x00000000ff00723e */ /* 0x000fc800000010ff */
[----:B------:R-:W-:Y:S01]  /*6450*/  PRMT R18, R0, 0x7610, R18 ;  /* 0x0000761000127816 */ /* 0x000fe20000000012 */
[----:B------:R-:W-:Y:S06]  /*6460*/  BRA `(.L_x_36669) ;  /* 0x00000000006c7947 */ /* 0x000fec0003800000 */
.L_x_36668:
        /* <DEDUP_REMOVED lines=16> */
.L_x_36696:
[----:B------:R-:W-:Y:S01]  /*6570*/  PRMT R18, RZ, 0x7610, R18 ;  /* 0x00007610ff127816 */ /* 0x000fe20000000012 */
[----:B------:R-:W-:Y:S06]  /*6580*/  BRA `(.L_x_36669) ;  /* 0x0000000000247947 */ /* 0x000fec0003800000 */
.L_x_36693:
[----:B------:R-:W2:Y:S02]  /*6590*/  LDG.E.64 R4, desc[UR36][R4.64] ;  /* 0x0000002404047981 */ /* 0x000ea4000c1e1b00 */
[----:B--2---:R-:W0:Y:S02]  /*65a0*/  I2F.U64 R0, R4 ;  /* 0x0000000400007312 */ /* 0x004e240000301000 */
[----:B0-----:R-:W-:-:S04]  /*65b0*/  F2FP.BF16.F32.PACK_AB R0, RZ, R0 ;  /* 0x00000000ff00723e */ /* 0x001fc800000010ff */
[----:B------:R-:W-:Y:S01]  /*65c0*/  PRMT R18, R0, 0x7610, R18 ;  /* 0x0000761000127816 */ /* 0x000fe20000000012 */
[----:B------:R-:W-:Y:S06]  /*65d0*/  BRA `(.L_x_36669) ;  /* 0x0000000000107947 */ /* 0x000fec0003800000 */
.L_x_36692:
[----:B------:R-:W2:Y:S02]  /*65e0*/  LDG.E R4, desc[UR36][R4.64] ;  /* 0x0000002404047981 */ /* 0x000ea4000c1e1900 */
[----:B--2---:R-:W-:-:S04]  /*65f0*/  I2FP.F32.U32 R0, R4 ;  /* 0x0000000400007245 */ /* 0x004fc80000201000 */
[----:B------:R-:W-:-:S04]  /*6600*/  F2FP.BF16.F32.PACK_AB R0, RZ, R0 ;  /* 0x00000000ff00723e */ /* 0x000fc800000010ff */
[----:B------:R-:W-:-:S07]  /*6610*/  PRMT R18, R0, 0x7610, R18 ;  /* 0x0000761000127816 */ /* 0x000fce0000000012 */
.L_x_36669:
[----:B------:R-:W-:-:S07]  /*6620*/  VIADD R23, R23, 0x80 ;  /* 0x0000008017177836 */ /* 0x000fce0000000000 */
.L_x_36630:
[----:B------:R-:W-:Y:S05]  /*6630*/  BSYNC.RECONVERGENT B6 ;  /* 0x0000000000067941 */ /* 0x000fea0003800200 */
.L_x_36629:
        /* <DEDUP_REMOVED lines=27> */
.L_x_36702:
[----:B------:R-:W2:Y:S02]  /*67f0*/  LDG.E.U8 R4, desc[UR36][R4.64] ;  /* 0x0000002404047981 */ /* 0x000ea4000c1e1100 */
[----:B--2---:R-:W-:-:S04]  /*6800*/  I2FP.F32.U32 R0, R4 ;  /* 0x0000000400007245 */ /* 0x004fc80000201000 */
[----:B------:R-:W-:-:S04]  /*6810*/  F2FP.BF16.F32.PACK_AB R0, RZ, R0 ;  /* 0x00000000ff00723e */ /* 0x000fc800000010ff */
[----:B------:R-:W-:Y:S01]  /*6820*/  PRMT R17, R0, 0x7610, R17 ;  /* 0x0000761000117816 */ /* 0x000fe20000000011 */
[----:B------:R-:W-:Y:S06]  /*6830*/  BRA `(.L_x_36704) ;  /* 0x0000000c00c47947 */ /* 0x000fec0003800000 */
.L_x_36701:
        /* <DEDUP_REMOVED lines=11> */
.L_x_36706:
[----:B------:R-:W2:Y:S02]  /*68f0*/  LDG.E R4, desc[UR36][R4.64] ;  /* 0x0000002404047981 */ /* 0x000ea4000c1e1900 */
[----:B--2---:R-:W-:-:S04]  /*6900*/  I2FP.F32.S32 R0, R4 ;  /* 0x0000000400007245 */ /* 0x004fc80000201400 */
[----:B------:R-:W-:-:S04]  /*6910*/  F2FP.BF16.F32.PACK_AB R0, RZ, R0 ;  /* 0x00000000ff00723e */ /* 0x000fc800000010ff */
[----:B------:R-:W-:Y:S01]  /*6920*/  PRMT R17, R0, 0x7610, R17 ;  /* 0x0000761000117816 */ /* 0x000fe20000000011 */
[----:B------:R-:W-:Y:S06]  /*6930*/  BRA `(.L_x_36704) ;  /* 0x0000000c00847947 */ /* 0x000fec0003800000 */
.L_x_36705:
[----:B------:R-:W2:Y:S02]  /*6940*/  LDG.E.U16 R4, desc[UR36][R4.64] ;  /* 0x0000002404047981 */ /* 0x000ea4000c1e1500 */
[----:B--2---:R-:W0:Y:S02]  /*6950*/  I2F.S16 R0, R4 ;  /* 0x0000000400007306 */ /* 0x004e240000101400 */
[----:B0-----:R-:W-:-:S04]  /*6960*/  F2FP.BF16.F32.PACK_AB R0, RZ, R0 ;  /* 0x00000000ff00723e */ /* 0x001fc800000010ff */
[----:B------:R-:W-:Y:S01]  /*6970*/  PRMT R17, R0, 0x7610, R17 ;  /* 0x0000761000117816 */ /* 0x000fe20000000011 */
[----:B------:R-:W-:Y:S06]  /*6980*/  BRA `(.L_x_36704) ;  /* 0x0000000c00707947 */ /* 0x000fec0003800000 */
.L_x_36700:
        /* <DEDUP_REMOVED lines=9> */
.L_x_36708:
[----:B------:R-:W2:Y:S02]  /*6a20*/  LDG.E.U16 R0, desc[UR36][R4.64] ;  /* 0x0000002404007981 */ /* 0x000ea4000c1e1500 */
[----:B--2---:R-:W-:-:S05]  /*6a30*/  HADD2.F32 R0, -RZ, R0.H0_H0 ;  /* 0x20000000ff007230 */ /* 0x004fca0000004100 */
[----:B------:R-:W-:-:S04]  /*6a40*/  F2FP.BF16.F32.PACK_AB R0, RZ, R0 ;  /* 0x00000000ff00723e */ /* 0x000fc800000010ff */
[----:B------:R-:W-:Y:S01]  /*6a50*/  PRMT R17, R0, 0x7610, R17 ;  /* 0x0000761000117816 */ /* 0x000fe20000000011 */
[----:B------:R-:W-:Y:S06]  /*6a60*/  BRA `(.L_x_36704) ;  /* 0x0000000c00387947 */ /* 0x000fec0003800000 */
.L_x_36707:
        /* <DEDUP_REMOVED lines=9> */
.L_x_36710:
[----:B------:R-:W2:Y:S02]  /*6b00*/  LDG.E.U16 R4, desc[UR36][R4.64] ;  /* 0x0000002404047981 */ /* 0x000ea4000c1e1500 */
[----:B--2---:R-:W-:-:S05]  /*6b10*/  HADD2.F32 R0, -RZ, R4.H0_H0 ;  /* 0x20000004ff007230 */ /* 0x004fca0000004100 */
[----:B------:R-:W-:-:S04]  /*6b20*/  F2FP.BF16.F32.PACK_AB R0, RZ, R0 ;  /* 0x00000000ff00723e */ /* 0x000fc800000010ff */
[----:B------:R-:W-:Y:S01]  /*6b30*/  PRMT R17, R0, 0x7610, R17 ;  /* 0x0000761000117816 */ /* 0x000fe20000000011 */
[----:B------:R-:W-:Y:S06]  /*6b40*/  BRA `(.L_x_36704) ;  /* 0x0000000c00007947 */ /* 0x000fec0003800000 */
.L_x_36709:
        /* <DEDUP_REMOVED lines=9> */
.L_x_36699:
        /* <DEDUP_REMOVED lines=14> */
.L_x_36713:
        /* <DEDUP_REMOVED lines=9> */
.L_x_36712:
        /* <DEDUP_REMOVED lines=27> */
.L_x_36715:
        /* <DEDUP_REMOVED lines=15> */
.L_x_36714:
[----:B------:R0:W5:Y:S01]  /*6ff0*/  LDG.E.U16 R17, desc[UR36][R4.64] ;  /* 0x0000002404117981 */ /* 0x000162000c1e1500 */
[----:B------:R-:W-:Y:S05]  /*7000*/  BRA `(.L_x_36704) ;  /* 0x0000000400d07947 */ /* 0x000fea0003800000 */
.L_x_36711:
        /* <DEDUP_REMOVED lines=13> */
.L_x_36718:
        /* <DEDUP_REMOVED lines=21> */
.L_x_36722:
[----:B------:R-:W-:Y:S05]  /*7230*/  BSYNC.RECONVERGENT B1 ;  /* 0x0000000000017941 */ /* 0x000fea0003800200 */
.L_x_36721:
[----:B------:R-:W-:Y:S01]  /*7240*/  IMAD.SHL.U32 R0, R0, 0x100000, RZ ;  /* 0x0010000000007824 */ /* 0x000fe200078e00ff */
[----:B------:R-:W-:-:S04]  /*7250*/  LEA R3, R3, 0x3b800000, 0x17 ;  /* 0x3b80000003037811 */ /* 0x000fc800078eb8ff */
[----:B------:R-:W-:-:S07]  /*7260*/  LOP3.LUT R0, R3, R0, R7, 0xfe, !PT ;  /* 0x0000000003007212 */ /* 0x000fce00078efe07 */
.L_x_36720:
[----:B------:R-:W-:Y:S05]  /*7270*/  BSYNC.RECONVERGENT B0 ;  /* 0x0000000000007941 */ /* 0x000fea0003800200 */
.L_x_36719:
[----:B------:R-:W-:-:S04]  /*7280*/  F2FP.BF16.F32.PACK_AB R0, RZ, R0 ;  /* 0x00000000ff00723e */ /* 0x000fc800000010ff */
[----:B------:R-:W-:Y:S01]  /*7290*/  PRMT R17, R0, 0x7610, R17 ;  /* 0x0000761000117816 */ /* 0x000fe20000000011 */
[----:B------:R-:W-:Y:S06]  /*72a0*/  BRA `(.L_x_36704) ;  /* 0x0000000400287947 */ /* 0x000fec0003800000 */
.L_x_36717:
        /* <DEDUP_REMOVED lines=21> */
.L_x_36726:
[----:B------:R-:W-:Y:S05]  /*7400*/  BSYNC.RECONVERGENT B1 ;  /* 0x0000000000017941 */ /* 0x000fea0003800200 */
.L_x_36725:
[----:B------:R-:W-:Y:S01]  /*7410*/  IMAD.SHL.U32 R0, R0, 0x200000, RZ ;  /* 0x0020000000007824 */ /* 0x000fe200078e00ff */
[----:B------:R-:W-:-:S04]  /*7420*/  LEA R3, R3, 0x37800000, 0x17 ;  /* 0x3780000003037811 */ /* 0x000fc800078eb8ff */
[----:B------:R-:W-:-:S07]  /*7430*/  LOP3.LUT R0, R3, R0, R7, 0xfe, !PT ;  /* 0x0000000003007212 */ /* 0x000fce00078efe07 */
.L_x_36724:
[----:B------:R-:W-:Y:S05]  /*7440*/  BSYNC.RECONVERGENT B0 ;  /* 0x0000000000007941 */ /* 0x000fea0003800200 */
.L_x_36723:
[----:B------:R-:W-:-:S04]  /*7450*/  F2FP.BF16.F32.PACK_AB R0, RZ, R0 ;  /* 0x00000000ff00723e */ /* 0x000fc800000010ff */
[----:B------:R-:W-:Y:S01]  /*7460*/  PRMT R17, R0, 0x7610, R17 ;  /* 0x0000761000117816 */ /* 0x000fe20000000011 */
[----:B------:R-:W-:Y:S06]  /*7470*/  BRA `(.L_x_36704) ;  /* 0x0000000000b47947 */ /* 0x000fec0003800000 */
.L_x_36716:
        /* <DEDUP_REMOVED lines=14> */
.L_x_36730:
[----:B------:R-:W-:Y:S05]  /*7560*/  BSYNC.RECONVERGENT B0 ;  /* 0x0000000000007941 */ /* 0x000fea0003800200 */
.L_x_36729:
[----:B------:R-:W-:-:S04]  /*7570*/  F2FP.BF16.F32.PACK_AB R0, RZ, R0 ;  /* 0x00000000ff00723e */ /* 0x000fc800000010ff */
[----:B------:R-:W-:Y:S01]  /*7580*/  PRMT R17, R0, 0x7610, R17 ;  /* 0x0000761000117816 */ /* 0x000fe20000000011 */
[----:B------:R-:W-:Y:S06]  /*7590*/  BRA `(.L_x_36704) ;  /* 0x00000000006c7947 */ /* 0x000fec0003800000 */
.L_x_36703:
        /* <DEDUP_REMOVED lines=16> */
.L_x_36731:
[----:B------:R-:W-:Y:S01]  /*76a0*/  PRMT R17, RZ, 0x7610, R17 ;  /* 0x00007610ff117816 */ /* 0x000fe20000000011 */
[----:B------:R-:W-:Y:S06]  /*76b0*/  BRA `(.L_x_36704) ;  /* 0x0000000000247947 */ /* 0x000fec0003800000 */
.L_x_36728:
[----:B------:R-:W2:Y:S02]  /*76c0*/  LDG.E.64 R4, desc[UR36][R4.64] ;  /* 0x0000002404047981 */ /* 0x000ea4000c1e1b00 */
[----:B--2---:R-:W0:Y:S02]  /*76d0*/  I2F.U64 R0, R4 ;  /* 0x0000000400007312 */ /* 0x004e240000301000 */
[----:B0-----:R-:W-:-:S04]  /*76e0*/  F2FP.BF16.F32.PACK_AB R0, RZ, R0 ;  /* 0x00000000ff00723e */ /* 0x001fc800000010ff */
[----:B------:R-:W-:Y:S01]  /*76f0*/  PRMT R17, R0, 0x7610, R17 ;  /* 0x0000761000117816 */ /* 0x000fe20000000011 */
[----:B------:R-:W-:Y:S06]  /*7700*/  BRA `(.L_x_36704) ;  /* 0x0000000000107947 */ /* 0x000fec0003800000 */
.L_x_36727:
[----:B------:R-:W2:Y:S02]  /*7710*/  LDG.E R4, desc[UR36][R4.64] ;  /* 0x0000002404047981 */ /* 0x000ea4000c1e1900 */
[----:B--2---:R-:W-:-:S04]  /*7720*/  I2FP.F32.U32 R0, R4 ;  /* 0x0000000400007245 */ /* 0x004fc80000201000 */
[----:B------:R-:W-:-:S04]  /*7730*/  F2FP.BF16.F32.PACK_AB R0, RZ, R0 ;  /* 0x00000000ff00723e */ /* 0x000fc800000010ff */
[----:B------:R-:W-:-:S07]  /*7740*/  PRMT R17, R0, 0x7610, R17 ;  /* 0x0000761000117816 */ /* 0x000fce0000000011 */
.L_x_36704:
        /* <DEDUP_REMOVED lines=21> */
.L_x_36735:
[----:B------:R-:W2:Y:S02]  /*78a0*/  LDG.E.U8 R4, desc[UR36][R4.64] ;  /* 0x0000002404047981 */ /* 0x000ea4000c1e1100 */
[----:B--2---:R-:W-:-:S04]  /*78b0*/  I2FP.F32.U32 R0, R4 ;  /* 0x0000000400007245 */ /* 0x004fc80000201000 */
[----:B------:R-:W-:Y:S01]  /*78c0*/  F2FP.BF16.F32.PACK_AB R0, RZ, R0 ;  /* 0x00000000ff00723e */ /* 0x000fe200000010ff */
[----:B------:R-:W-:Y:S06]  /*78d0*/  BRA `(.L_x_36698) ;  /* 0x0000000c00887947 */ /* 0x000fec0003800000 */
.L_x_36734:
        /* <DEDUP_REMOVED lines=10> */
.L_x_36738:
[----:B------:R-:W2:Y:S02]  /*7980*/  LDG.E R4, desc[UR36][R4.64] ;  /* 0x0000002404047981 */ /* 0x000ea4000c1e1900 */
[----:B--2---:R-:W-:-:S04]  /*7990*/  I2FP.F32.S32 R0, R4 ;  /* 0x0000000400007245 */ /* 0x004fc80000201400 */
[----:B------:R-:W-:Y:S01]  /*79a0*/  F2FP.BF16.F32.PACK_AB R0, RZ, R0 ;  /* 0x00000000ff00723e */ /* 0x000fe200000010ff */
[----:B------:R-:W-:Y:S06]  /*79b0*/  BRA `(.L_x_36698) ;  /* 0x0000000c00507947 */ /* 0x000fec0003800000 */
.L_x_36737:
[----:B------:R-:W2:Y:S02]  /*79c0*/  LDG.E.U16 R4, desc[UR36][R4.64] ;  /* 0x0000002404047981 */ /* 0x000ea4000c1e1500 */
[----:B--2---:R-:W0:Y:S02]  /*79d0*/  I2F.S16 R0, R4 ;  /* 0x0000000400007306 */ /* 0x004e240000101400 */
[----:B0-----:R-:W-:Y:S01]  /*79e0*/  F2FP.BF16.F32.PACK_AB R0, RZ, R0 ;  /* 0x00000000ff00723e */ /* 0x001fe200000010ff */
[----:B------:R-:W-:Y:S06]  /*79f0*/  BRA `(.L_x_36698) ;  /* 0x0000000c00407947 */ /* 0x000fec0003800000 */
.L_x_36733:
        /* <DEDUP_REMOVED lines=9> */
.L_x_36740:
[----:B------:R-:W2:Y:S02]  /*7a90*/  LDG.E.U16 R0, desc[UR36][R4.64] ;  /* 0x0000002404007981 */ /* 0x000ea4000c1e1500 */
[----:B--2---:R-:W-:-:S05]  /*7aa0*/  HADD2.F32 R0, -RZ, R0.H0_H0 ;  /* 0x20000000ff007230 */ /* 0x004fca0000004100 */
[----:B------:R-:W-:Y:S01]  /*7ab0*/  F2FP.BF16.F32.PACK_AB R0, RZ, R0 ;  /* 0x00000000ff00723e */ /* 0x000fe200000010ff */
[----:B------:R-:W-:Y:S06]  /*7ac0*/  BRA `(.L_x_36698) ;  /* 0x0000000c000c7947 */ /* 0x000fec0003800000 */
.L_x_36739:
        /* <DEDUP_REMOVED lines=9> */
.L_x_36742:
[----:B------:R-:W2:Y:S02]  /*7b60*/  LDG.E.U16 R4, desc[UR36][R4.64] ;  /* 0x0000002404047981 */ /* 0x000ea4000c1e1500 */
[----:B--2---:R-:W-:-:S05]  /*7b70*/  HADD2.F32 R0, -RZ, R4.H0_H0 ;  /* 0x20000004ff007230 */ /* 0x004fca0000004100 */
[----:B------:R-:W-:Y:S01]  /*7b80*/  F2FP.BF16.F32.PACK_AB R0, RZ, R0 ;  /* 0x00000000ff00723e */ /* 0x000fe200000010ff */
[----:B------:R-:W-:Y:S06]  /*7b90*/  BRA `(.L_x_36698) ;  /* 0x0000000800d87947 */ /* 0x000fec0003800000 */
.L_x_36741:
        /* <DEDUP_REMOVED lines=8> */
.L_x_36732:
        /* <DEDUP_REMOVED lines=13> */
.L_x_36745:
        /* <DEDUP_REMOVED lines=8> */
.L_x_36744:
        /* <DEDUP_REMOVED lines=27> */
.L_x_36747:
        /* <DEDUP_REMOVED lines=14> */
.L_x_36746:
[----:B------:R1:W5:Y:S01]  /*8000*/  LDG.E.U16 R0, desc[UR36][R4.64] ;  /* 0x0000002404007981 */ /* 0x000362000c1e1500 */
[----:B------:R-:W-:Y:S05]  /*8010*/  BRA `(.L_x_36698) ;  /* 0x0000000400b87947 */ /* 0x000fea0003800000 */
.L_x_36743:
        /* <DEDUP_REMOVED lines=12> */
.L_x_36750:
        /* <DEDUP_REMOVED lines=21> */
.L_x_36754:
[----:B------:R-:W-:Y:S05]  /*8230*/  BSYNC.RECONVERGENT B1 ;  /* 0x0000000000017941 */ /* 0x000fea0003800200 */
.L_x_36753:
[----:B------:R-:W-:Y:S01]  /*8240*/  IMAD.SHL.U32 R0, R0, 0x100000, RZ ;  /* 0x0010000000007824 */ /* 0x000fe200078e00ff */
[----:B------:R-:W-:-:S04]  /*8250*/  LEA R3, R3, 0x3b800000, 0x17 ;  /* 0x3b80000003037811 */ /* 0x000fc800078eb8ff */
[----:B------:R-:W-:-:S07]  /*8260*/  LOP3.LUT R0, R3, R0, R7, 0xfe, !PT ;  /* 0x0000000003007212 */ /* 0x000fce00078efe07 */
.L_x_36752:
[----:B------:R-:W-:Y:S05]  /*8270*/  BSYNC.RECONVERGENT B0 ;  /* 0x0000000000007941 */ /* 0x000fea0003800200 */
.L_x_36751:
[----:B------:R-:W-:Y:S01]  /*8280*/  F2FP.BF16.F32.PACK_AB R0, RZ, R0 ;  /* 0x00000000ff00723e */ /* 0x000fe200000010ff */
[----:B------:R-:W-:Y:S06]  /*8290*/  BRA `(.L_x_36698) ;  /* 0x0000000400187947 */ /* 0x000fec0003800000 */
.L_x_36749:
        /* <DEDUP_REMOVED lines=21> */
.L_x_36758:
[----:B------:R-:W-:Y:S05]  /*83f0*/  BSYNC.RECONVERGENT B1 ;  /* 0x0000000000017941 */ /* 0x000fea0003800200 */
.L_x_36757:
[----:B------:R-:W-:Y:S01]  /*8400*/  IMAD.SHL.U32 R0, R0, 0x200000, RZ ;  /* 0x0020000000007824 */ /* 0x000fe200078e00ff */
[----:B------:R-:W-:-:S04]  /*8410*/  LEA R3, R3, 0x37800000, 0x17 ;  /* 0x3780000003037811 */ /* 0x000fc800078eb8ff */
[----:B------:R-:W-:-:S07]  /*8420*/  LOP3.LUT R0, R3, R0, R7, 0xfe, !PT ;  /* 0x0000000003007212 */ /* 0x000fce00078efe07 */
.L_x_36756:
[----:B------:R-:W-:Y:S05]  /*8430*/  BSYNC.RECONVERGENT B0 ;  /* 0x0000000000007941 */ /* 0x000fea0003800200 */
.L_x_36755:
[----:B------:R-:W-:Y:S01]  /*8440*/  F2FP.BF16.F32.PACK_AB R0, RZ, R0 ;  /* 0x00000000ff00723e */ /* 0x000fe200000010ff */
[----:B------:R-:W-:Y:S06]  /*8450*/  BRA `(.L_x_36698) ;  /* 0x0000000000a87947 */ /* 0x000fec0003800000 */
.L_x_36748:
        /* <DEDUP_REMOVED lines=14> */
.L_x_36762:
[----:B------:R-:W-:Y:S05]  /*8540*/  BSYNC.RECONVERGENT B0 ;  /* 0x0000000000007941 */ /* 0x000fea0003800200 */
.L_x_36761:
[----:B------:R-:W-:Y:S01]  /*8550*/  F2FP.BF16.F32.PACK_AB R0, RZ, R0 ;  /* 0x00000000ff00723e */ /* 0x000fe200000010ff */
[----:B------:R-:W-:Y:S06]  /*8560*/  BRA `(.L_x_36698) ;  /* 0x0000000000647947 */ /* 0x000fec0003800000 */
.L_x_36736:
        /* <DEDUP_REMOVED lines=16> */
.L_x_36763:
[----:B------:R-:W-:Y:S01]  /*8670*/  PRMT R0, RZ, 0x7610, R0 ;  /* 0x00007610ff007816 */ /* 0x000fe20000000000 */
[----:B------:R-:W-:Y:S06]  /*8680*/  BRA `(.L_x_36698) ;  /* 0x00000000001c7947 */ /* 0x000fec0003800000 */
.L_x_36760:
[----:B------:R-:W2:Y:S02]  /*8690*/  LDG.E.64 R4, desc[UR36][R4.64] ;  /* 0x0000002404047981 */ /* 0x000ea4000c1e1b00 */
[----:B--2---:R-:W0:Y:S02]  /*86a0*/  I2F.U64 R0, R4 ;  /* 0x0000000400007312 */ /* 0x004e240000301000 */
[----:B0-----:R-:W-:Y:S01]  /*86b0*/  F2FP.BF16.F32.PACK_AB R0, RZ, R0 ;  /* 0x00000000ff00723e */ /* 0x001fe200000010ff */
[----:B------:R-:W-:Y:S06]  /*86c0*/  BRA `(.L_x_36698) ;  /* 0x00000000000c7947 */ /* 0x000fec0003800000 */
.L_x_36759:
[----:B------:R-:W2:Y:S02]  /*86d0*/  LDG.E R4, desc[UR36][R4.64] ;  /* 0x0000002404047981 */ /* 0x000ea4000c1e1900 */
[----:B--2---:R-:W-:-:S04]  /*86e0*/  I2FP.F32.U32 R0, R4 ;  /* 0x0000000400007245 */ /* 0x004fc80000201000 */
[----:B------:R-:W-:-:S07]  /*86f0*/  F2FP.BF16.F32.PACK_AB R0, RZ, R0 ;  /* 0x00000000ff00723e */ /* 0x000fce00000010ff */
.L_x_36698:
[----:B------:R-:W-:Y:S05]  /*8700*/  BSYNC.RECONVERGENT B6 ;  /* 0x0000000000067941 */ /* 0x000fea0003800200 */
.L_x_36697:
[C---:B------:R-:W-:Y:S01]  /*8710*/  VIADD R23, R25.reuse, 0x80 ;  /* 0x0000008019177836 */ /* 0x040fe20000000000 */
[CC--:B------:R-:W-:Y:S01]  /*8720*/  ISETP.GE.AND P0, PT, R25.reuse, R16.reuse, PT ;  /* 0x000000101900720c */ /* 0x0c0fe20003f06270 */
[C---:B01----:R-:W-:Y:S01]  /*8730*/  VIADD R5, R25.reuse, 0x100 ;  /* 0x0000010019057836 */ /* 0x043fe20000000000 */
[----:B------:R-:W-:Y:S01]  /*8740*/  BSSY.RECONVERGENT B6, `(.L_x_36764) ;  /* 0x000012b000067945 */ /* 0x000fe20003800200 */
[----:B------:R-:W-:Y:S01]  /*8750*/  VIADD R7, R25, 0x180 ;  /* 0x0000018019077836 */ /* 0x000fe20000000000 */
[-C--:B------:R-:W-:Y:S02]  /*8760*/  ISETP.GE.AND P1, PT, R23, R16.reuse, PT ;  /* 0x000000101700720c */ /* 0x080fe40003f26270 */
[-C--:B------:R-:W-:Y:S02]  /*8770*/  ISETP.GE.AND P2, PT, R5, R16.reuse, PT ;  /* 0x000000100500720c */ /* 0x080fe40003f46270 */
[----:B------:R-:W-:-:S05]  /*8780*/  ISETP.GE.AND P3, PT, R7, R16, PT ;  /* 0x000000100700720c */ /* 0x000fca0003f66270 */
[----:B-----5:R-:W-:Y:S02]  /*8790*/  @!P0 IMAD.U32 R27, R27, 0x10000, RZ ;  /* 0x000100001b1b8824 */ /* 0x020fe400078e00ff */
[----:B------:R-:W-:Y:S02]  /*87a0*/  @!P0 IMAD.U32 R26, R26, 0x10000, RZ ;  /* 0x000100001a1a8824 */ /* 0x000fe400078e00ff */
[----:B------:R-:W-:Y:S02]  /*87b0*/  @!P1 IMAD.U32 R24, R24, 0x10000, RZ ;  /* 0x0001000018189824 */ /* 0x000fe400078e00ff */
[----:B------:R-:W-:Y:S01]  /*87c0*/  @!P2 IMAD.U32 R6, R19, 0x10000, RZ ;  /* 0x000100001306a824 */ /* 0x000fe200078e00ff */
[----:B------:R-:W0:Y:S01]  /*87d0*/  @!P0 MUFU.LG2 R27, R27 ;  /* 0x0000001b001b8308 */ /* 0x000e220000000c00 */
[----:B------:R-:W-:Y:S02]  /*87e0*/  @!P3 IMAD.U32 R17, R17, 0x10000, RZ ;  /* 0x000100001111b824 */ /* 0x000fe400078e00ff */
[----:B------:R-:W-:-:S02]  /*87f0*/  @!P1 IMAD.U32 R4, R22, 0x10000, RZ ;  /* 0x0001000016049824 */ /* 0x000fc400078e00ff */
[----:B------:R-:W-:-:S03]  /*8800*/  @!P3 IMAD.U32 R0, R0, 0x10000, RZ ;  /* 0x000100000000b824 */ /* 0x000fc600078e00ff */
[----:B------:R-:W1:Y:S08]  /*8810*/  @!P1 MUFU.LG2 R5, R24 ;  /* 0x0000001800059308 */ /* 0x000e700000000c00 */
[----:B------:R-:W2:Y:S01]  /*8820*/  @!P2 MUFU.LG2 R6, R6 ;  /* 0x000000060006a308 */ /* 0x000ea20000000c00 */
[----:B0-----:R-:W-:-:S07]  /*8830*/  @!P0 FMUL.FTZ R26, R26, R27 ;  /* 0x0000001b1a1a8220 */ /* 0x001fce0000410000 */
[----:B------:R-:W0:Y:S01]  /*8840*/  @!P3 MUFU.LG2 R17, R17 ;  /* 0x000000110011b308 */ /* 0x000e220000000c00 */
[----:B-1----:R-:W-:Y:S01]  /*8850*/  @!P1 FMUL.FTZ R4, R4, R5 ;  /* 0x0000000504049220 */ /* 0x002fe20000410000 */
[----:B------:R-:W-:-:S06]  /*8860*/  @!P2 IMAD.U32 R5, R18, 0x10000, RZ ;  /* 0x000100001205a824 */ /* 0x000fcc00078e00ff */
[----:B------:R-:W1:Y:S01]  /*8870*/  @!P0 MUFU.EX2 R26, R26 ;  /* 0x0000001a001a8308 */ /* 0x000e620000000800 */
[----:B--2---:R-:W-:-:S07]  /*8880*/  @!P2 FMUL.FTZ R5, R5, R6 ;  /* 0x000000060505a220 */ /* 0x004fce0000410000 */
[----:B------:R-:W2:Y:S01]  /*8890*/  @!P1 MUFU.EX2 R4, R4 ;  /* 0x0000000400049308 */ /* 0x000ea20000000800 */
[----:B0-----:R-:W-:Y:S02]  /*88a0*/  @!P3 FMUL.FTZ R0, R0, R17 ;  /* 0x000000110000b220 */ /* 0x001fe40000410000 */
[----:B------:R-:W0:Y:S05]  /*88b0*/  LDC.U8 R17, c[0x0][0x3b8] ;  /* 0x0000ee00ff117b82 */ /* 0x000e2a0000000000 */
[----:B------:R-:W3:Y:S08]  /*88c0*/  @!P2 MUFU.EX2 R5, R5 ;  /* 0x000000050005a308 */ /* 0x000ef00000000800 */
[----:B------:R-:W4:Y:S08]  /*88d0*/  @!P3 MUFU.EX2 R0, R0 ;  /* 0x000000000000b308 */ /* 0x000f300000000800 */
[----:B-1----:R1:W0:Y:S08]  /*88e0*/  @!P0 F2F.BF16.F32 R3, R26 ;  /* 0x0000001a00038304 */ /* 0x0022300000202000 */
[----:B--2---:R1:W2:Y:S08]  /*88f0*/  @!P1 F2F.BF16.F32 R22, R4 ;  /* 0x0000000400169304 */ /* 0x0042b00000202000 */
[----:B---3--:R1:W3:Y:S08]  /*8900*/  @!P2 F2F.BF16.F32 R18, R5 ;  /* 0x000000050012a304 */ /* 0x0082f00000202000 */
[----:B----4-:R1:W4:Y:S01]  /*8910*/  @!P3 F2F.BF16.F32 R19, R0 ;  /* 0x000000000013b304 */ /* 0x0103220000202000 */
[----:B--2---:R-:W-:Y:S05]  /*8920*/  @P0 BRA `(.L_x_36765) ;  /* 0x0000001000300947 */ /* 0x004fea0003800000 */
[----:B------:R-:W2:Y:S01]  /*8930*/  LDCU UR4, c[0x0][0x3bc] ;  /* 0x00007780ff0477ac */ /* 0x000ea20008000800 */
[----:B------:R-:W5:Y:S01]  /*8940*/  LDC.64 R8, c[0x0][0x390] ;  /* 0x0000e400ff087b82 */ /* 0x000f620000000a00 */
[----:B-1----:R-:W-:Y:S01]  /*8950*/  IMAD R0, R2, 0x200, R25 ;  /* 0x0000020002007824 */ /* 0x002fe200078e0219 */
[----:B0-----:R-:W-:-:S03]  /*8960*/  PRMT R4, R17, 0x9910, RZ ;  /* 0x0000991011047816 */ /* 0x001fc600000000ff */
[----:B--2---:R-:W-:Y:S02]  /*8970*/  IMAD R5, R0, UR4, RZ ;  /* 0x0000000400057c24 */ /* 0x004fe4000f8e02ff */
[----:B------:R-:W-:-:S05]  /*8980*/  IMAD.MOV.U32 R0, RZ, RZ, R4 ;  /* 0x000000ffff007224 */ /* 0x000fca00078e0004 */
[----:B------:R-:W-:Y:S02]  /*8990*/  ISETP.GT.AND P0, PT, R0, 0x9, PT ;  /* 0x000000090000780c */ /* 0x000fe40003f04270 */
[----:B-----5:R-:W-:-:S05]  /*89a0*/  IADD3 R8, P1, PT, R5, R8, RZ ;  /* 0x0000000805087210 */ /* 0x020fca0007f3e0ff */
        /* <DEDUP_REMOVED lines=15> */
.L_x_36769:
[----:B------:R-:W-:Y:S02]  /*8aa0*/  IMAD.U32 R5, R3, 0x10000, RZ ;  /* 0x0001000003057824 */ /* 0x000fe400078e00ff */
[----:B------:R-:W-:-:S04]  /*8ab0*/  IMAD.MOV.U32 R25, RZ, RZ, R23 ;  /* 0x000000ffff197224 */ /* 0x000fc800078e0017 */
[----:B------:R-:W0:Y:S02]  /*8ac0*/  F2I.S64.TRUNC R4, R5 ;  /* 0x0000000500047311 */ /* 0x000e24000020d900 */
[----:B0-----:R0:W-:Y:S01]  /*8ad0*/  STG.E.U8 desc[UR36][R8.64], R4 ;  /* 0x0000000408007986 */ /* 0x0011e2000c101124 */
[----:B------:R-:W-:Y:S05]  /*8ae0*/  BRA `(.L_x_36765) ;  /* 0x0000000c00c07947 */ /* 0x000fea0003800000 */
.L_x_36768:
        /* <DEDUP_REMOVED lines=11> */
.L_x_36772:
[----:B------:R-:W-:Y:S02]  /*8ba0*/  IMAD.U32 R3, R3, 0x10000, RZ ;  /* 0x0001000003037824 */ /* 0x000fe400078e00ff */
[----:B------:R-:W-:-:S04]  /*8bb0*/  IMAD.MOV.U32 R25, RZ, RZ, R23 ;  /* 0x000000ffff197224 */ /* 0x000fc800078e0017 */
[----:B------:R-:W0:Y:S02]  /*8bc0*/  F2I.FTZ.TRUNC.NTZ R3, R3 ;  /* 0x0000000300037305 */ /* 0x000e24000021f100 */
[----:B0-----:R0:W-:Y:S01]  /*8bd0*/  STG.E desc[UR36][R8.64], R3 ;  /* 0x0000000308007986 */ /* 0x0011e2000c101924 */
[----:B------:R-:W-:Y:S05]  /*8be0*/  BRA `(.L_x_36765) ;  /* 0x0000000c00807947 */ /* 0x000fea0003800000 */
.L_x_36771:
[----:B------:R-:W-:Y:S02]  /*8bf0*/  IMAD.U32 R3, R3, 0x10000, RZ ;  /* 0x0001000003037824 */ /* 0x000fe400078e00ff */
[----:B------:R-:W-:-:S04]  /*8c00*/  IMAD.MOV.U32 R25, RZ, RZ, R23 ;  /* 0x000000ffff197224 */ /* 0x000fc800078e0017 */
[----:B------:R-:W0:Y:S02]  /*8c10*/  F2I.FTZ.TRUNC.NTZ R3, R3 ;  /* 0x0000000300037305 */ /* 0x000e24000021f100 */
[----:B0-----:R0:W-:Y:S01]  /*8c20*/  STG.E.U16 desc[UR36][R8.64], R3 ;  /* 0x0000000308007986 */ /* 0x0011e2000c101524 */
[----:B------:R-:W-:Y:S05]  /*8c30*/  BRA `(.L_x_36765) ;  /* 0x0000000c006c7947 */ /* 0x000fea0003800000 */
.L_x_36767:
        /* <DEDUP_REMOVED lines=10> */
.L_x_36774:
[----:B------:R-:W-:Y:S02]  /*8ce0*/  IMAD.U32 R0, R3, 0x10000, RZ ;  /* 0x0001000003007824 */ /* 0x000fe400078e00ff */
[----:B------:R-:W-:-:S03]  /*8cf0*/  IMAD.MOV.U32 R25, RZ, RZ, R23 ;  /* 0x000000ffff197224 */ /* 0x000fc600078e0017 */
[----:B------:R-:W-:-:S05]  /*8d00*/  F2FP.F16.F32.PACK_AB R0, RZ, R0 ;  /* 0x00000000ff00723e */ /* 0x000fca00000000ff */
[----:B------:R2:W-:Y:S01]  /*8d10*/  STG.E.U16 desc[UR36][R8.64], R0 ;  /* 0x0000000008007986 */ /* 0x0005e2000c101524 */
[----:B------:R-:W-:Y:S05]  /*8d20*/  BRA `(.L_x_36765) ;  /* 0x0000000c00307947 */ /* 0x000fea0003800000 */
.L_x_36773:
        /* <DEDUP_REMOVED lines=11> */
.L_x_36776:
[----:B------:R-:W-:Y:S02]  /*8de0*/  IMAD.U32 R3, R3, 0x10000, RZ ;  /* 0x0001000003037824 */ /* 0x000fe400078e00ff */
[----:B------:R-:W-:-:S03]  /*8df0*/  IMAD.MOV.U32 R25, RZ, RZ, R23 ;  /* 0x000000ffff197224 */ /* 0x000fc600078e0017 */
[----:B------:R-:W-:-:S04]  /*8e00*/  F2FP.F16.F32.PACK_AB R3, RZ, R3 ;  /* 0x00000003ff03723e */ /* 0x000fc800000000ff */
[----:B------:R-:W-:-:S05]  /*8e10*/  PRMT R3, R3, 0x5410, RZ ;  /* 0x0000541003037816 */ /* 0x000fca00000000ff */
[----:B------:R0:W-:Y:S01]  /*8e20*/  STG.E desc[UR36][R8.64], R3 ;  /* 0x0000000308007986 */ /* 0x0001e2000c101924 */
[----:B------:R-:W-:Y:S05]  /*8e30*/  BRA `(.L_x_36765) ;  /* 0x0000000800ec7947 */ /* 0x000fea0003800000 */
.L_x_36775:
[----:B------:R-:W-:Y:S02]  /*8e40*/  IMAD.U32 R4, R3, 0x10000, RZ ;  /* 0x0001000003047824 */ /* 0x000fe400078e00ff */
[----:B------:R-:W-:Y:S02]  /*8e50*/  IMAD.MOV.U32 R25, RZ, RZ, R23 ;  /* 0x000000ffff197224 */ /* 0x000fe400078e0017 */
[----:B------:R-:W-:-:S06]  /*8e60*/  FMUL.FTZ R4, R4, 1 ;  /* 0x3f80000004047820 */ /* 0x000fcc0000410000 */
[----:B------:R-:W0:Y:S02]  /*8e70*/  F2F.F64.F32 R4, R4 ;  /* 0x0000000400047310 */ /* 0x000e240000201800 */
[----:B0-----:R0:W-:Y:S01]  /*8e80*/  STG.E.64 desc[UR36][R8.64], R4 ;  /* 0x0000000408007986 */ /* 0x0011e2000c101b24 */
[----:B------:R-:W-:Y:S05]  /*8e90*/  BRA `(.L_x_36765) ;  /* 0x0000000800d47947 */ /* 0x000fea0003800000 */
.L_x_36766:
        /* <DEDUP_REMOVED lines=14> */
.L_x_36779:
[----:B------:R-:W-:Y:S01]  /*8f80*/  IMAD.U32 R3, R3, 0x10000, RZ ;  /* 0x0001000003037824 */ /* 0x000fe200078e00ff */
[----:B------:R-:W-:Y:S01]  /*8f90*/  CS2R R6, SRZ ;  /* 0x0000000000067805 */ /* 0x000fe2000001ff00 */
[----:B------:R-:W-:Y:S02]  /*8fa0*/  IMAD.MOV.U32 R25, RZ, RZ, R23 ;  /* 0x000000ffff197224 */ /* 0x000fe400078e0017 */
[----:B------:R-:W-:-:S04]  /*8fb0*/  FMUL.FTZ R3, R3, 1 ;  /* 0x3f80000003037820 */ /* 0x000fc80000410000 */
[----:B------:R-:W0:Y:S02]  /*8fc0*/  F2F.F64.F32 R4, R3 ;  /* 0x0000000300047310 */ /* 0x000e240000201800 */
[----:B0-----:R0:W-:Y:S01]  /*8fd0*/  STG.E.128 desc[UR36][R8.64], R4 ;  /* 0x0000000408007986 */ /* 0x0011e2000c101d24 */
[----:B------:R-:W-:Y:S05]  /*8fe0*/  BRA `(.L_x_36765) ;  /* 0x0000000800807947 */ /* 0x000fea0003800000 */
.L_x_36778:
        /* <DEDUP_REMOVED lines=19> */
.L_x_36783:
[----:B------:R-:W-:Y:S05]  /*9120*/  BSYNC.RECONVERGENT B0 ;  /* 0x0000000000007941 */ /* 0x000fea0003800200 */
.L_x_36782:
[----:B------:R-:W-:Y:S01]  /*9130*/  LOP3.LUT R5, R0, 0x80, R5, 0xf8, !PT ;  /* 0x0000008000057812 */ /* 0x000fe200078ef805 */
[----:B------:R-:W-:-:S04]  /*9140*/  IMAD.MOV.U32 R25, RZ, RZ, R23 ;  /* 0x000000ffff197224 */ /* 0x000fc800078e0017 */
[----:B------:R0:W-:Y:S01]  /*9150*/  STG.E.U8 desc[UR36][R8.64], R5 ;  /* 0x0000000508007986 */ /* 0x0001e2000c101124 */
[----:B------:R-:W-:Y:S05]  /*9160*/  BRA `(.L_x_36765) ;  /* 0x0000000800207947 */ /* 0x000fea0003800000 */
.L_x_36781:
        /* <DEDUP_REMOVED lines=15> */
.L_x_36785:
[----:B------:R-:W-:Y:S05]  /*9260*/  BSYNC.RECONVERGENT B0 ;  /* 0x0000000000007941 */ /* 0x000fea0003800200 */
.L_x_36784:
[----:B------:R-:W-:Y:S01]  /*9270*/  LOP3.LUT R5, R0, 0x80, R5, 0xf8, !PT ;  /* 0x0000008000057812 */ /* 0x000fe200078ef805 */
[----:B------:R-:W-:-:S04]  /*9280*/  IMAD.MOV.U32 R25, RZ, RZ, R23 ;  /* 0x000000ffff197224 */ /* 0x000fc800078e0017 */
[----:B------:R0:W-:Y:S01]  /*9290*/  STG.E.U8 desc[UR36][R8.64], R5 ;  /* 0x0000000508007986 */ /* 0x0001e2000c101124 */
[----:B------:R-:W-:Y:S05]  /*92a0*/  BRA `(.L_x_36765) ;  /* 0x0000000400d07947 */ /* 0x000fea0003800000 */
.L_x_36780:
[----:B------:R0:W-:Y:S01]  /*92b0*/  STG.E.U16 desc[UR36][R8.64], R3 ;  /* 0x0000000308007986 */ /* 0x0001e2000c101524 */
[----:B------:R-:W-:Y:S01]  /*92c0*/  IMAD.MOV.U32 R25, RZ, RZ, R23 ;  /* 0x000000ffff197224 */ /* 0x000fe200078e0017 */
[----:B------:R-:W-:Y:S06]  /*92d0*/  BRA `(.L_x_36765) ;  /* 0x0000000400c47947 */ /* 0x000fec0003800000 */
.L_x_36777:
        /* <DEDUP_REMOVED lines=13> */
.L_x_36788:
        /* <DEDUP_REMOVED lines=13> */
.L_x_36791:
[----:B------:R-:W-:-:S04]  /*9480*/  SHF.R.U32.HI R0, RZ, 0x14, R3 ;  /* 0x00000014ff007819 */ /* 0x000fc80000011603 */
[----:B------:R-:W-:-:S04]  /*9490*/  LOP3.LUT R0, R0, 0x1, RZ, 0xc0, !PT ;  /* 0x0000000100007812 */ /* 0x000fc800078ec0ff */
[----:B------:R-:W-:-:S04]  /*94a0*/  IADD3 R0, PT, PT, R3, 0x487ffff, R0 ;  /* 0x0487ffff03007810 */ /* 0x000fc80007ffe000 */
[----:B------:R-:W-:-:S04]  /*94b0*/  SHF.R.U32.HI R0, RZ, 0x14, R0 ;  /* 0x00000014ff007819 */ /* 0x000fc80000011600 */
[----:B------:R-:W-:-:S07]  /*94c0*/  LOP3.LUT R0, R0, 0xff, RZ, 0xc0, !PT ;  /* 0x000000ff00007812 */ /* 0x000fce00078ec0ff */
.L_x_36792:
[----:B------:R-:W-:-:S04]  /*94d0*/  SHF.R.U32.HI R3, RZ, 0x18, R3 ;  /* 0x00000018ff037819 */ /* 0x000fc80000011603 */
[----:B------:R-:W-:-:S04]  /*94e0*/  LOP3.LUT R0, R0, 0x80, R3, 0xf8, !PT ;  /* 0x0000008000007812 */ /* 0x000fc800078ef803 */
[----:B------:R-:W-:-:S07]  /*94f0*/  PRMT R4, R0, 0x7610, R4 ;  /* 0x0000761000047816 */ /* 0x000fce0000000004 */
.L_x_36790:
[----:B------:R-:W-:Y:S05]  /*9500*/  BSYNC.RECONVERGENT B0 ;  /* 0x0000000000007941 */ /* 0x000fea0003800200 */
.L_x_36789:
[----:B------:R0:W-:Y:S01]  /*9510*/  STG.E.U8 desc[UR36][R8.64], R4 ;  /* 0x0000000408007986 */ /* 0x0001e2000c101124 */
[----:B------:R-:W-:Y:S01]  /*9520*/  IMAD.MOV.U32 R25, RZ, RZ, R23 ;  /* 0x000000ffff197224 */ /* 0x000fe200078e0017 */
[----:B------:R-:W-:Y:S06]  /*9530*/  BRA `(.L_x_36765) ;  /* 0x00000004002c7947 */ /* 0x000fec0003800000 */
.L_x_36787:
        /* <DEDUP_REMOVED lines=13> */
.L_x_36795:
[----:B------:R-:W-:-:S04]  /*9610*/  SHF.R.U32.HI R0, RZ, 0x15, R3 ;  /* 0x00000015ff007819 */ /* 0x000fc80000011603 */
[----:B------:R-:W-:-:S04]  /*9620*/  LOP3.LUT R0, R0, 0x1, RZ, 0xc0, !PT ;  /* 0x0000000100007812 */ /* 0x000fc800078ec0ff */
[----:B------:R-:W-:-:S04]  /*9630*/  IADD3 R0, PT, PT, R3, 0x88fffff, R0 ;  /* 0x088fffff03007810 */ /* 0x000fc80007ffe000 */
[----:B------:R-:W-:-:S04]  /*9640*/  SHF.R.U32.HI R0, RZ, 0x15, R0 ;  /* 0x00000015ff007819 */ /* 0x000fc80000011600 */
[----:B------:R-:W-:-:S07]  /*9650*/  LOP3.LUT R0, R0, 0xff, RZ, 0xc0, !PT ;  /* 0x000000ff00007812 */ /* 0x000fce00078ec0ff */
.L_x_36796:
[----:B------:R-:W-:-:S04]  /*9660*/  SHF.R.U32.HI R3, RZ, 0x18, R3 ;  /* 0x00000018ff037819 */ /* 0x000fc80000011603 */
[----:B------:R-:W-:-:S04]  /*9670*/  LOP3.LUT R0, R0, 0x80, R3, 0xf8, !PT ;  /* 0x0000008000007812 */ /* 0x000fc800078ef803 */
[----:B------:R-:W-:-:S07]  /*9680*/  PRMT R4, R0, 0x7610, R4 ;  /* 0x0000761000047816 */ /* 0x000fce0000000004 */
.L_x_36794:
[----:B------:R-:W-:Y:S05]  /*9690*/  BSYNC.RECONVERGENT B0 ;  /* 0x0000000000007941 */ /* 0x000fea0003800200 */
.L_x_36793:
[----:B------:R0:W-:Y:S01]  /*96a0*/  STG.E.U8 desc[UR36][R8.64], R4 ;  /* 0x0000000408007986 */ /* 0x0001e2000c101124 */
[----:B------:R-:W-:Y:S01]  /*96b0*/  IMAD.MOV.U32 R25, RZ, RZ, R23 ;  /* 0x000000ffff197224 */ /* 0x000fe200078e0017 */
[----:B------:R-:W-:Y:S06]  /*96c0*/  BRA `(.L_x_36765) ;  /* 0x0000000000c87947 */ /* 0x000fec0003800000 */
.L_x_36786:
[----:B------:R-:W-:-:S13]  /*96d0*/  ISETP.NE.AND P0, PT, R0, 0x1c, PT ;  /* 0x0000001c0000780c */ /* 0x000fda0003f05270 */
[----:B------:R-:W-:Y:S05]  /*96e0*/  @!P0 BRA `(.L_x_36797) ;  /* 0x0000000000b08947 */ /* 0x000fea0003800000 */
[----:B------:R-:W-:-:S13]  /*96f0*/  ISETP.NE.AND P0, PT, R0, 0x1d, PT ;  /* 0x0000001d0000780c */ /* 0x000fda0003f05270 */
[----:B------:R-:W-:Y:S05]  /*9700*/  @!P0 BRA `(.L_x_36798) ;  /* 0x0000000000948947 */ /* 0x000fea0003800000 */
[----:B------:R-:W-:-:S13]  /*9710*/  ISETP.NE.AND P0, PT, R0, 0x2c, PT ;  /* 0x0000002c0000780c */ /* 0x000fda0003f05270 */
[----:B------:R-:W-:Y:S05]  /*9720*/  @!P0 BRA `(.L_x_36799) ;  /* 0x0000000000488947 */ /* 0x000fea0003800000 */
.L_x_36770:
[----:B------:R-:W-:Y:S01]  /*9730*/  MOV R14, 0x0 ;  /* 0x00000000000e7802 */ /* 0x000fe20000000f00 */
[----:B------:R-:W0:Y:S01]  /*9740*/  LDCU.64 UR6, c[0x4][0x198] ;  /* 0x01003300ff0677ac */ /* 0x000e220008000a00 */
[----:B------:R-:W-:Y:S02]  /*9750*/  IMAD.MOV.U32 R8, RZ, RZ, 0x65 ;  /* 0x00000065ff087424 */ /* 0x000fe400078e00ff */
[----:B------:R-:W-:Y:S01]  /*9760*/  IMAD.MOV.U32 R12, RZ, RZ, 0x1 ;  /* 0x00000001ff0c7424 */ /* 0x000fe200078e00ff */
[----:B------:R-:W1:Y:S01]  /*9770*/  LDCU.64 UR8, c[0x4][0x1a0] ;  /* 0x01003400ff0877ac */ /* 0x000e620008000a00 */
[----:B------:R-:W2:Y:S01]  /*9780*/  LDC.64 R14, c[0x4][R14] ;  /* 0x010000000e0e7b82 */ /* 0x000ea20000000a00 */
        /* <DEDUP_REMOVED lines=10> */
.L_x_36800:
[----:B------:R-:W-:Y:S01]  /*9830*/  IMAD.MOV.U32 R25, RZ, RZ, R23 ;  /* 0x000000ffff197224 */ /* 0x000fe200078e0017 */
[----:B------:R-:W-:Y:S06]  /*9840*/  BRA `(.L_x_36765) ;  /* 0x0000000000687947 */ /* 0x000fec0003800000 */
.L_x_36799:
        /* <DEDUP_REMOVED lines=17> */
.L_x_36798:
[----:B------:R-:W-:Y:S02]  /*9960*/  IMAD.U32 R4, R3, 0x10000, RZ ;  /* 0x0001000003047824 */ /* 0x000fe400078e00ff */
[----:B------:R-:W-:-:S04]  /*9970*/  IMAD.MOV.U32 R25, RZ, RZ, R23 ;  /* 0x000000ffff197224 */ /* 0x000fc800078e0017 */
[----:B------:R-:W0:Y:S02]  /*9980*/  F2I.U64.TRUNC R4, R4 ;  /* 0x0000000400047311 */ /* 0x000e24000020d800 */
[----:B0-----:R0:W-:Y:S01]  /*9990*/  STG.E.64 desc[UR36][R8.64], R4 ;  /* 0x0000000408007986 */ /* 0x0011e2000c101b24 */
[----:B------:R-:W-:Y:S05]  /*99a0*/  BRA `(.L_x_36765) ;  /* 0x0000000000107947 */ /* 0x000fea0003800000 */
.L_x_36797:
[----:B------:R-:W-:Y:S02]  /*99b0*/  IMAD.U32 R3, R3, 0x10000, RZ ;  /* 0x0001000003037824 */ /* 0x000fe400078e00ff */
[----:B------:R-:W-:-:S04]  /*99c0*/  IMAD.MOV.U32 R25, RZ, RZ, R23 ;  /* 0x000000ffff197224 */ /* 0x000fc800078e0017 */
[----:B------:R-:W0:Y:S02]  /*99d0*/  F2I.FTZ.U32.TRUNC.NTZ R3, R3 ;  /* 0x0000000300037305 */ /* 0x000e24000021f000 */
[----:B0-----:R0:W-:Y:S02]  /*99e0*/  STG.E desc[UR36][R8.64], R3 ;  /* 0x0000000308007986 */ /* 0x0011e4000c101924 */
.L_x_36765:
[----:B------:R-:W-:Y:S05]  /*99f0*/  BSYNC.RECONVERGENT B6 ;  /* 0x0000000000067941 */ /* 0x000fea0003800200 */
.L_x_36764:
[----:B------:R-:W-:Y:S01]  /*9a00*/  ISETP.GE.AND P0, PT, R25, R16, PT ;  /* 0x000000101900720c */ /* 0x000fe20003f06270 */
[----:B------:R-:W-:-:S12]  /*9a10*/  BSSY.RECONVERGENT B6, `(.L_x_36801) ;  /* 0x00001f0000067945 */ /* 0x000fd80003800200 */
[----:B------:R-:W-:Y:S05]  /*9a20*/  @P0 BRA `(.L_x_36802) ;  /* 0x0000001c00b80947 */ /* 0x000fea0003800000 */
[----:B------:R-:W5:Y:S01]  /*9a30*/  LDCU UR4, c[0x0][0x3bc] ;  /* 0x00007780ff0477ac */ /* 0x000f620008000800 */
[----:B0-2---:R-:W0:Y:S01]  /*9a40*/  LDC.64 R8, c[0x0][0x390] ;  /* 0x0000e400ff087b82 */ /* 0x005e220000000a00 */
[----:B-1----:R-:W-:Y:S01]  /*9a50*/  IMAD R0, R2, 0x200, R25 ;  /* 0x0000020002007824 */ /* 0x002fe200078e0219 */
        /* <DEDUP_REMOVED lines=19> */
.L_x_36806:
[----:B------:R-:W-:-:S06]  /*9b90*/  IMAD.U32 R5, R22, 0x10000, RZ ;  /* 0x0001000016057824 */ /* 0x000fcc00078e00ff */
[----:B------:R-:W0:Y:S02]  /*9ba0*/  F2I.S64.TRUNC R4, R5 ;  /* 0x0000000500047311 */ /* 0x000e24000020d900 */
[----:B0-----:R0:W-:Y:S01]  /*9bb0*/  STG.E.U8 desc[UR36][R8.64], R4 ;  /* 0x0000000408007986 */ /* 0x0011e2000c101124 */
[----:B------:R-:W-:Y:S05]  /*9bc0*/  BRA `(.L_x_36808) ;  /* 0x0000000c006c7947 */ /* 0x000fea0003800000 */
.L_x_36805:
        /* <DEDUP_REMOVED lines=10> */
.L_x_36810:
[----:B------:R-:W-:-:S04]  /*9c70*/  IMAD.U32 R22, R22, 0x10000, RZ ;  /* 0x0001000016167824 */ /* 0x000fc800078e00ff */
[----:B------:R-:W0:Y:S02]  /*9c80*/  F2I.FTZ.TRUNC.NTZ R3, R22 ;  /* 0x0000001600037305 */ /* 0x000e24000021f100 */
[----:B0-----:R0:W-:Y:S01]  /*9c90*/  STG.E desc[UR36][R8.64], R3 ;  /* 0x0000000308007986 */ /* 0x0011e2000c101924 */
[----:B------:R-:W-:Y:S05]  /*9ca0*/  BRA `(.L_x_36808) ;  /* 0x0000000c00347947 */ /* 0x000fea0003800000 */
.L_x_36809:
[----:B------:R-:W-:-:S04]  /*9cb0*/  IMAD.U32 R22, R22, 0x10000, RZ ;  /* 0x0001000016167824 */ /* 0x000fc800078e00ff */
[----:B------:R-:W0:Y:S02]  /*9cc0*/  F2I.FTZ.TRUNC.NTZ R3, R22 ;  /* 0x0000001600037305 */ /* 0x000e24000021f100 */
[----:B0-----:R0:W-:Y:S01]  /*9cd0*/  STG.E.U16 desc[UR36][R8.64], R3 ;  /* 0x0000000308007986 */ /* 0x0011e2000c101524 */
[----:B------:R-:W-:Y:S05]  /*9ce0*/  BRA `(.L_x_36808) ;  /* 0x0000000c00247947 */ /* 0x000fea0003800000 */
.L_x_36804:
        /* <DEDUP_REMOVED lines=9> */
.L_x_36812:
[----:B------:R-:W-:-:S05]  /*9d80*/  IMAD.U32 R0, R22, 0x10000, RZ ;  /* 0x0001000016007824 */ /* 0x000fca00078e00ff */
[----:B------:R-:W-:-:S05]  /*9d90*/  F2FP.F16.F32.PACK_AB R0, RZ, R0 ;  /* 0x00000000ff00723e */ /* 0x000fca00000000ff */
[----:B------:R0:W-:Y:S01]  /*9da0*/  STG.E.U16 desc[UR36][R8.64], R0 ;  /* 0x0000000008007986 */ /* 0x0001e2000c101524 */
[----:B------:R-:W-:Y:S05]  /*9db0*/  BRA `(.L_x_36808) ;  /* 0x0000000800f07947 */ /* 0x000fea0003800000 */
.L_x_36811:
        /* <DEDUP_REMOVED lines=10> */
.L_x_36814:
[----:B------:R-:W-:-:S05]  /*9e60*/  IMAD.U32 R22, R22, 0x10000, RZ ;  /* 0x0001000016167824 */ /* 0x000fca00078e00ff */
[----:B------:R-:W-:-:S04]  /*9e70*/  F2FP.F16.F32.PACK_AB R3, RZ, R22 ;  /* 0x00000016ff03723e */ /* 0x000fc800000000ff */
[----:B------:R-:W-:-:S05]  /*9e80*/  PRMT R3, R3, 0x5410, RZ ;  /* 0x0000541003037816 */ /* 0x000fca00000000ff */
[----:B------:R2:W-:Y:S01]  /*9e90*/  STG.E desc[UR36][R8.64], R3 ;  /* 0x0000000308007986 */ /* 0x0005e2000c101924 */
[----:B------:R-:W-:Y:S05]  /*9ea0*/  BRA `(.L_x_36808) ;  /* 0x0000000800b47947 */ /* 0x000fea0003800000 */
.L_x_36813:
[----:B------:R-:W-:-:S04]  /*9eb0*/  IMAD.U32 R4, R22, 0x10000, RZ ;  /* 0x0001000016047824 */ /* 0x000fc800078e00ff */
[----:B------:R-:W-:-:S06]  /*9ec0*/  FMUL.FTZ R4, R4, 1 ;  /* 0x3f80000004047820 */ /* 0x000fcc0000410000 */
[----:B------:R-:W0:Y:S02]  /*9ed0*/  F2F.F64.F32 R4, R4 ;  /* 0x0000000400047310 */ /* 0x000e240000201800 */
[----:B0-----:R0:W-:Y:S01]  /*9ee0*/  STG.E.64 desc[UR36][R8.64], R4 ;  /* 0x0000000408007986 */ /* 0x0011e2000c101b24 */
[----:B------:R-:W-:Y:S05]  /*9ef0*/  BRA `(.L_x_36808) ;  /* 0x0000000800a07947 */ /* 0x000fea0003800000 */
.L_x_36803:
        /* <DEDUP_REMOVED lines=14> */
.L_x_36818:
        /* <DEDUP_REMOVED lines=17> */
.L_x_36821:
[----:B------:R-:W-:-:S04]  /*a0f0*/  SHF.R.U32.HI R3, RZ, 0x18, R5 ;  /* 0x00000018ff037819 */ /* 0x000fc80000011605 */
[----:B------:R-:W-:-:S04]  /*a100*/  LOP3.LUT R0, R0, 0x80, R3, 0xf8, !PT ;  /* 0x0000008000007812 */ /* 0x000fc800078ef803 */
[----:B------:R-:W-:-:S07]  /*a110*/  PRMT R4, R0, 0x7610, R4 ;  /* 0x0000761000047816 */ /* 0x000fce0000000004 */
.L_x_36820:
[----:B------:R-:W-:Y:S05]  /*a120*/  BSYNC.RECONVERGENT B0 ;  /* 0x0000000000007941 */ /* 0x000fea0003800200 */
.L_x_36819:
[----:B------:R0:W-:Y:S01]  /*a130*/  STG.E.U8 desc[UR36][R8.64], R4 ;  /* 0x0000000408007986 */ /* 0x0001e2000c101124 */
[----:B------:R-:W-:Y:S05]  /*a140*/  BRA `(.L_x_36808) ;  /* 0x00000008000c7947 */ /* 0x000fea0003800000 */
.L_x_36817:
        /* <DEDUP_REMOVED lines=17> */
.L_x_36824:
[----:B------:R-:W-:-:S04]  /*a260*/  SHF.R.U32.HI R3, RZ, 0x18, R5 ;  /* 0x00000018ff037819 */ /* 0x000fc80000011605 */
[----:B------:R-:W-:-:S04]  /*a270*/  LOP3.LUT R0, R0, 0x80, R3, 0xf8, !PT ;  /* 0x0000008000007812 */ /* 0x000fc800078ef803 */
[----:B------:R-:W-:-:S07]  /*a280*/  PRMT R4, R0, 0x7610, R4 ;  /* 0x0000761000047816 */ /* 0x000fce0000000004 */
.L_x_36823:
[----:B------:R-:W-:Y:S05]  /*a290*/  BSYNC.RECONVERGENT B0 ;  /* 0x0000000000007941 */ /* 0x000fea0003800200 */
.L_x_36822:
[----:B------:R0:W-:Y:S01]  /*a2a0*/  STG.E.U8 desc[UR36][R8.64], R4 ;  /* 0x0000000408007986 */ /* 0x0001e2000c101124 */
[----:B------:R-:W-:Y:S05]  /*a2b0*/  BRA `(.L_x_36808) ;  /* 0x0000000400b07947 */ /* 0x000fea0003800000 */
.L_x_36816:
        /* <DEDUP_REMOVED lines=22> */
.L_x_36826:
[----:B------:R-:W-:-:S06]  /*a420*/  IMAD.U32 R4, R22, 0x10000, RZ ;  /* 0x0001000016047824 */ /* 0x000fcc00078e00ff */
[----:B------:R-:W0:Y:S02]  /*a430*/  F2I.U64.TRUNC R4, R4 ;  /* 0x0000000400047311 */ /* 0x000e24000020d800 */
[----:B0-----:R0:W-:Y:S01]  /*a440*/  STG.E.64 desc[UR36][R8.64], R4 ;  /* 0x0000000408007986 */ /* 0x0011e2000c101b24 */
[----:B------:R-:W-:Y:S05]  /*a450*/  BRA `(.L_x_36808) ;  /* 0x0000000400487947 */ /* 0x000fea0003800000 */
.L_x_36825:
[----:B------:R-:W-:-:S04]  /*a460*/  IMAD.U32 R22, R22, 0x10000, RZ ;  /* 0x0001000016167824 */ /* 0x000fc800078e00ff */
[----:B------:R-:W0:Y:S02]  /*a470*/  F2I.FTZ.U32.TRUNC.NTZ R3, R22 ;  /* 0x0000001600037305 */ /* 0x000e24000021f000 */
[----:B0-----:R0:W-:Y:S01]  /*a480*/  STG.E desc[UR36][R8.64], R3 ;  /* 0x0000000308007986 */ /* 0x0011e2000c101924 */
[----:B------:R-:W-:Y:S05]  /*a490*/  BRA `(.L_x_36808) ;  /* 0x0000000400387947 */ /* 0x000fea0003800000 */
.L_x_36815:
        /* <DEDUP_REMOVED lines=11> */
.L_x_36828:
[----:B------:R-:W-:Y:S01]  /*a550*/  IMAD.U32 R22, R22, 0x10000, RZ ;  /* 0x0001000016167824 */ /* 0x000fe200078e00ff */
[----:B------:R-:W-:-:S03]  /*a560*/  CS2R R6, SRZ ;  /* 0x0000000000067805 */ /* 0x000fc6000001ff00 */
[----:B------:R-:W-:-:S06]  /*a570*/  FMUL.FTZ R4, R22, 1 ;  /* 0x3f80000016047820 */ /* 0x000fcc0000410000 */
[----:B------:R-:W0:Y:S02]  /*a580*/  F2F.F64.F32 R4, R4 ;  /* 0x0000000400047310 */ /* 0x000e240000201800 */
[----:B0-----:R0:W-:Y:S01]  /*a590*/  STG.E.128 desc[UR36][R8.64], R4 ;  /* 0x0000000408007986 */ /* 0x0011e2000c101d24 */
[----:B------:R-:W-:Y:S05]  /*a5a0*/  BRA `(.L_x_36808) ;  /* 0x0000000000f47947 */ /* 0x000fea0003800000 */
.L_x_36827:
[----:B------:R-:W-:-:S13]  /*a5b0*/  ISETP.NE.AND P0, PT, R0, 0xf, PT ;  /* 0x0000000f0000780c */ /* 0x000fda0003f05270 */
[----:B------:R-:W-:Y:S05]  /*a5c0*/  @!P0 BRA `(.L_x_36829) ;  /* 0x0000000000e88947 */ /* 0x000fea0003800000 */
[----:B------:R-:W-:-:S13]  /*a5d0*/  ISETP.NE.AND P0, PT, R0, 0x17, PT ;  /* 0x000000170000780c */ /* 0x000fda0003f05270 */
[----:B------:R-:W-:Y:S05]  /*a5e0*/  @!P0 BRA `(.L_x_36830) ;  /* 0x0000000000908947 */ /* 0x000fea0003800000 */
[----:B------:R-:W-:-:S13]  /*a5f0*/  ISETP.NE.AND P0, PT, R0, 0x18, PT ;  /* 0x000000180000780c */ /* 0x000fda0003f05270 */
[----:B------:R-:W-:Y:S05]  /*a600*/  @!P0 BRA `(.L_x_36831) ;  /* 0x0000000000448947 */ /* 0x000fea0003800000 */
.L_x_36807:
        /* <DEDUP_REMOVED lines=16> */
.L_x_36832:
[----:B------:R-:W-:Y:S05]  /*a710*/  BRA `(.L_x_36808) ;  /* 0x0000000000987947 */ /* 0x000fea0003800000 */
.L_x_36831:
        /* <DEDUP_REMOVED lines=13> */
.L_x_36834:
[----:B------:R-:W-:Y:S05]  /*a7f0*/  BSYNC.RECONVERGENT B0 ;  /* 0x0000000000007941 */ /* 0x000fea0003800200 */
.L_x_36833:
[----:B------:R-:W-:-:S05]  /*a800*/  LOP3.LUT R3, R0, 0x80, R3, 0xf8, !PT ;  /* 0x0000008000037812 */ /* 0x000fca00078ef803 */
[----:B------:R0:W-:Y:S01]  /*a810*/  STG.E.U8 desc[UR36][R8.64], R3 ;  /* 0x0000000308007986 */ /* 0x0001e2000c101124 */
[----:B------:R-:W-:Y:S05]  /*a820*/  BRA `(.L_x_36808) ;  /* 0x0000000000547947 */ /* 0x000fea0003800000 */
.L_x_36830:
        /* <DEDUP_REMOVED lines=12> */
.L_x_36836:
[----:B------:R-:W-:Y:S01]  /*a8f0*/  IMAD.MOV.U32 R0, RZ, RZ, 0x7f ;  /* 0x0000007fff007424 */ /* 0x000fe200078e00ff */
[----:B------:R-:W-:-:S04]  /*a900*/  ISETP.GT.U32.AND P0, PT, R4, 0x7f800000, PT ;  /* 0x7f8000000400780c */ /* 0x000fc80003f04070 */
[----:B------:R-:W-:-:S09]  /*a910*/  SEL R0, R0, 0x7c, P0 ;  /* 0x0000007c00007807 */ /* 0x000fd20000000000 */
.L_x_36837:
[----:B------:R-:W-:Y:S05]  /*a920*/  BSYNC.RECONVERGENT B0 ;  /* 0x0000000000007941 */ /* 0x000fea0003800200 */
.L_x_36835:
[----:B------:R-:W-:-:S04]  /*a930*/  SHF.R.U32.HI R3, RZ, 0x18, R3 ;  /* 0x00000018ff037819 */ /* 0x000fc80000011603 */
[----:B------:R-:W-:-:S05]  /*a940*/  LOP3.LUT R3, R0, 0x80, R3, 0xf8, !PT ;  /* 0x0000008000037812 */ /* 0x000fca00078ef803 */
[----:B------:R0:W-:Y:S01]  /*a950*/  STG.E.U8 desc[UR36][R8.64], R3 ;  /* 0x0000000308007986 */ /* 0x0001e2000c101124 */
[----:B------:R-:W-:Y:S05]  /*a960*/  BRA `(.L_x_36808) ;  /* 0x0000000000047947 */ /* 0x000fea0003800000 */
.L_x_36829:
[----:B------:R0:W-:Y:S02]  /*a970*/  STG.E.U16 desc[UR36][R8.64], R22 ;  /* 0x0000001608007986 */ /* 0x0001e4000c101524 */
.L_x_36808:
[----:B------:R-:W-:-:S05]  /*a980*/  VIADD R25, R25, 0x80 ;  /* 0x0000008019197836 */ /* 0x000fca0000000000 */
[----:B------:R-:W-:-:S13]  /*a990*/  ISETP.GE.AND P0, PT, R25, R16, PT ;  /* 0x000000101900720c */ /* 0x000fda0003f06270 */
[----:B------:R-:W-:Y:S05]  /*a9a0*/  @P0 BRA `(.L_x_36802) ;  /* 0x0000000c00d80947 */ /* 0x000fea0003800000 */
[----:B------:R-:W5:Y:S01]  /*a9b0*/  LDCU UR4, c[0x0][0x3bc] ;  /* 0x00007780ff0477ac */ /* 0x000f620008000800 */
[----:B012---:R-:W0:Y:S01]  /*a9c0*/  LDC.64 R8, c[0x0][0x390] ;  /* 0x0000e400ff087b82 */ /* 0x007e220000000a00 */
        /* <DEDUP_REMOVED lines=20> */
.L_x_36841:
[----:B---3--:R-:W-:-:S06]  /*ab10*/  IMAD.U32 R5, R18, 0x10000, RZ ;  /* 0x0001000012057824 */ /* 0x008fcc00078e00ff */
[----:B------:R-:W0:Y:S02]  /*ab20*/  F2I.S64.TRUNC R4, R5 ;  /* 0x0000000500047311 */ /* 0x000e24000020d900 */
[----:B0-----:R0:W-:Y:S01]  /*ab30*/  STG.E.U8 desc[UR36][R8.64], R4 ;  /* 0x0000000408007986 */ /* 0x0011e2000c101124 */
[----:B------:R-:W-:Y:S05]  /*ab40*/  BRA `(.L_x_36843) ;  /* 0x0000000c006c7947 */ /* 0x000fea0003800000 */
.L_x_36840:
        /* <DEDUP_REMOVED lines=10> */
.L_x_36845:
[----:B---3--:R-:W-:-:S04]  /*abf0*/  IMAD.U32 R18, R18, 0x10000, RZ ;  /* 0x0001000012127824 */ /* 0x008fc800078e00ff */
[----:B------:R-:W0:Y:S02]  /*ac00*/  F2I.FTZ.TRUNC.NTZ R3, R18 ;  /* 0x0000001200037305 */ /* 0x000e24000021f100 */
[----:B0-----:R2:W-:Y:S01]  /*ac10*/  STG.E desc[UR36][R8.64], R3 ;  /* 0x0000000308007986 */ /* 0x0015e2000c101924 */
[----:B------:R-:W-:Y:S05]  /*ac20*/  BRA `(.L_x_36843) ;  /* 0x0000000c00347947 */ /* 0x000fea0003800000 */
.L_x_36844:
[----:B---3--:R-:W-:-:S04]  /*ac30*/  IMAD.U32 R18, R18, 0x10000, RZ ;  /* 0x0001000012127824 */ /* 0x008fc800078e00ff */
[----:B------:R-:W0:Y:S02]  /*ac40*/  F2I.FTZ.TRUNC.NTZ R3, R18 ;  /* 0x0000001200037305 */ /* 0x000e24000021f100 */
[----:B0-----:R0:W-:Y:S01]  /*ac50*/  STG.E.U16 desc[UR36][R8.64], R3 ;  /* 0x0000000308007986 */ /* 0x0011e2000c101524 */
[----:B------:R-:W-:Y:S05]  /*ac60*/  BRA `(.L_x_36843) ;  /* 0x0000000c00247947 */ /* 0x000fea0003800000 */
.L_x_36839:
        /* <DEDUP_REMOVED lines=9> */
.L_x_36847:
[----:B---3--:R-:W-:-:S05]  /*ad00*/  IMAD.U32 R0, R18, 0x10000, RZ ;  /* 0x0001000012007824 */ /* 0x008fca00078e00ff */
[----:B------:R-:W-:-:S05]  /*ad10*/  F2FP.F16.F32.PACK_AB R0, RZ, R0 ;  /* 0x00000000ff00723e */ /* 0x000fca00000000ff */
[----:B------:R0:W-:Y:S01]  /*ad20*/  STG.E.U16 desc[UR36][R8.64], R0 ;  /* 0x0000000008007986 */ /* 0x0001e2000c101524 */
[----:B------:R-:W-:Y:S05]  /*ad30*/  BRA `(.L_x_36843) ;  /* 0x0000000800f07947 */ /* 0x000fea0003800000 */
.L_x_36846:
        /* <DEDUP_REMOVED lines=10> */
.L_x_36849:
[----:B---3--:R-:W-:-:S05]  /*ade0*/  IMAD.U32 R18, R18, 0x10000, RZ ;  /* 0x0001000012127824 */ /* 0x008fca00078e00ff */
[----:B------:R-:W-:-:S04]  /*adf0*/  F2FP.F16.F32.PACK_AB R3, RZ, R18 ;  /* 0x00000012ff03723e */ /* 0x000fc800000000ff */
[----:B------:R-:W-:-:S05]  /*ae00*/  PRMT R3, R3, 0x5410, RZ ;  /* 0x0000541003037816 */ /* 0x000fca00000000ff */
[----:B------:R0:W-:Y:S01]  /*ae10*/  STG.E desc[UR36][R8.64], R3 ;  /* 0x0000000308007986 */ /* 0x0001e2000c101924 */
[----:B------:R-:W-:Y:S05]  /*ae20*/  BRA `(.L_x_36843) ;  /* 0x0000000800b47947 */ /* 0x000fea0003800000 */
.L_x_36848:
[----:B---3--:R-:W-:-:S04]  /*ae30*/  IMAD.U32 R4, R18, 0x10000, RZ ;  /* 0x0001000012047824 */ /* 0x008fc800078e00ff */
[----:B------:R-:W-:-:S06]  /*ae40*/  FMUL.FTZ R4, R4, 1 ;  /* 0x3f80000004047820 */ /* 0x000fcc0000410000 */
[----:B------:R-:W0:Y:S02]  /*ae50*/  F2F.F64.F32 R4, R4 ;  /* 0x0000000400047310 */ /* 0x000e240000201800 */
[----:B0-----:R0:W-:Y:S01]  /*ae60*/  STG.E.64 desc[UR36][R8.64], R4 ;  /* 0x0000000408007986 */ /* 0x0011e2000c101b24 */
[----:B------:R-:W-:Y:S05]  /*ae70*/  BRA `(.L_x_36843) ;  /* 0x0000000800a07947 */ /* 0x000fea0003800000 */
.L_x_36838:
        /* <DEDUP_REMOVED lines=14> */
.L_x_36853:
        /* <DEDUP_REMOVED lines=17> */
.L_x_36856:
[----:B------:R-:W-:-:S04]  /*b070*/  SHF.R.U32.HI R3, RZ, 0x18, R5 ;  /* 0x00000018ff037819 */ /* 0x000fc80000011605 */
[----:B------:R-:W-:-:S04]  /*b080*/  LOP3.LUT R0, R0, 0x80, R3, 0xf8, !PT ;  /* 0x0000008000007812 */ /* 0x000fc800078ef803 */
[----:B------:R-:W-:-:S07]  /*b090*/  PRMT R4, R0, 0x7610, R4 ;  /* 0x0000761000047816 */ /* 0x000fce0000000004 */
.L_x_36855:
[----:B------:R-:W-:Y:S05]  /*b0a0*/  BSYNC.RECONVERGENT B0 ;  /* 0x0000000000007941 */ /* 0x000fea0003800200 */
.L_x_36854:
[----:B------:R0:W-:Y:S01]  /*b0b0*/  STG.E.U8 desc[UR36][R8.64], R4 ;  /* 0x0000000408007986 */ /* 0x0001e2000c101124 */
[----:B------:R-:W-:Y:S05]  /*b0c0*/  BRA `(.L_x_36843) ;  /* 0x00000008000c7947 */ /* 0x000fea0003800000 */
.L_x_36852:
        /* <DEDUP_REMOVED lines=17> */
.L_x_36859:
[----:B------:R-:W-:-:S04]  /*b1e0*/  SHF.R.U32.HI R3, RZ, 0x18, R5 ;  /* 0x00000018ff037819 */ /* 0x000fc80000011605 */
[----:B------:R-:W-:-:S04]  /*b1f0*/  LOP3.LUT R0, R0, 0x80, R3, 0xf8, !PT ;  /* 0x0000008000007812 */ /* 0x000fc800078ef803 */
[----:B------:R-:W-:-:S07]  /*b200*/  PRMT R4, R0, 0x7610, R4 ;  /* 0x0000761000047816 */ /* 0x000fce0000000004 */
.L_x_36858:
[----:B------:R-:W-:Y:S05]  /*b210*/  BSYNC.RECONVERGENT B0 ;  /* 0x0000000000007941 */ /* 0x000fea0003800200 */
.L_x_36857:
[----:B------:R0:W-:Y:S01]  /*b220*/  STG.E.U8 desc[UR36][R8.64], R4 ;  /* 0x0000000408007986 */ /* 0x0001e2000c101124 */
[----:B------:R-:W-:Y:S05]  /*b230*/  BRA `(.L_x_36843) ;  /* 0x0000000400b07947 */ /* 0x000fea0003800000 */
.L_x_36851:
        /* <DEDUP_REMOVED lines=22> */
.L_x_36861:
[----:B---3--:R-:W-:-:S06]  /*b3a0*/  IMAD.U32 R4, R18, 0x10000, RZ ;  /* 0x0001000012047824 */ /* 0x008fcc00078e00ff */
[----:B------:R-:W0:Y:S02]  /*b3b0*/  F2I.U64.TRUNC R4, R4 ;  /* 0x0000000400047311 */ /* 0x000e24000020d800 */
[----:B0-----:R0:W-:Y:S01]  /*b3c0*/  STG.E.64 desc[UR36][R8.64], R4 ;  /* 0x0000000408007986 */ /* 0x0011e2000c101b24 */
[----:B------:R-:W-:Y:S05]  /*b3d0*/  BRA `(.L_x_36843) ;  /* 0x0000000400487947 */ /* 0x000fea0003800000 */
.L_x_36860:
[----:B---3--:R-:W-:-:S04]  /*b3e0*/  IMAD.U32 R18, R18, 0x10000, RZ ;  /* 0x0001000012127824 */ /* 0x008fc800078e00ff */
[----:B------:R-:W0:Y:S02]  /*b3f0*/  F2I.FTZ.U32.TRUNC.NTZ R3, R18 ;  /* 0x0000001200037305 */ /* 0x000e24000021f000 */
[----:B0-----:R0:W-:Y:S01]  /*b400*/  STG.E desc[UR36][R8.64], R3 ;  /* 0x0000000308007986 */ /* 0x0011e2000c101924 */
[----:B------:R-:W-:Y:S05]  /*b410*/  BRA `(.L_x_36843) ;  /* 0x0000000400387947 */ /* 0x000fea0003800000 */
.L_x_36850:
        /* <DEDUP_REMOVED lines=11> */
.L_x_36863:
[----:B---3--:R-:W-:Y:S01]  /*b4d0*/  IMAD.U32 R18, R18, 0x10000, RZ ;  /* 0x0001000012127824 */ /* 0x008fe200078e00ff */
[----:B------:R-:W-:-:S03]  /*b4e0*/  CS2R R6, SRZ ;  /* 0x0000000000067805 */ /* 0x000fc6000001ff00 */
[----:B------:R-:W-:-:S06]  /*b4f0*/  FMUL.FTZ R4, R18, 1 ;  /* 0x3f80000012047820 */ /* 0x000fcc0000410000 */
[----:B------:R-:W0:Y:S02]  /*b500*/  F2F.F64.F32 R4, R4 ;  /* 0x0000000400047310 */ /* 0x000e240000201800 */
[----:B0-----:R0:W-:Y:S01]  /*b510*/  STG.E.128 desc[UR36][R8.64], R4 ;  /* 0x0000000408007986 */ /* 0x0011e2000c101d24 */
[----:B------:R-:W-:Y:S05]  /*b520*/  BRA `(.L_x_36843) ;  /* 0x0000000000f47947 */ /* 0x000fea0003800000 */
.L_x_36862:
[----:B------:R-:W-:-:S13]  /*b530*/  ISETP.NE.AND P0, PT, R0, 0xf, PT ;  /* 0x0000000f0000780c */ /* 0x000fda0003f05270 */
[----:B------:R-:W-:Y:S05]  /*b540*/  @!P0 BRA `(.L_x_36864) ;  /* 0x0000000000e88947 */ /* 0x000fea0003800000 */
[----:B------:R-:W-:-:S13]  /*b550*/  ISETP.NE.AND P0, PT, R0, 0x17, PT ;  /* 0x000000170000780c */ /* 0x000fda0003f05270 */
[----:B------:R-:W-:Y:S05]  /*b560*/  @!P0 BRA `(.L_x_36865) ;  /* 0x0000000000908947 */ /* 0x000fea0003800000 */
[----:B------:R-:W-:-:S13]  /*b570*/  ISETP.NE.AND P0, PT, R0, 0x18, PT ;  /* 0x000000180000780c */ /* 0x000fda0003f05270 */
[----:B------:R-:W-:Y:S05]  /*b580*/  @!P0 BRA `(.L_x_36866) ;  /* 0x0000000000448947 */ /* 0x000fea0003800000 */
.L_x_36842:
        /* <DEDUP_REMOVED lines=16> */
.L_x_36867:
[----:B------:R-:W-:Y:S05]  /*b690*/  BRA `(.L_x_36843) ;  /* 0x0000000000987947 */ /* 0x000fea0003800000 */
.L_x_36866:
        /* <DEDUP_REMOVED lines=13> */
.L_x_36869:
[----:B------:R-:W-:Y:S05]  /*b770*/  BSYNC.RECONVERGENT B0 ;  /* 0x0000000000007941 */ /* 0x000fea0003800200 */
.L_x_36868:
[----:B------:R-:W-:-:S05]  /*b780*/  LOP3.LUT R3, R0, 0x80, R3, 0xf8, !PT ;  /* 0x0000008000037812 */ /* 0x000fca00078ef803 */
[----:B------:R0:W-:Y:S01]  /*b790*/  STG.E.U8 desc[UR36][R8.64], R3 ;  /* 0x0000000308007986 */ /* 0x0001e2000c101124 */
[----:B------:R-:W-:Y:S05]  /*b7a0*/  BRA `(.L_x_36843) ;  /* 0x0000000000547947 */ /* 0x000fea0003800000 */
.L_x_36865:
        /* <DEDUP_REMOVED lines=12> */
.L_x_36871:
[----:B------:R-:W-:Y:S01]  /*b870*/  IMAD.MOV.U32 R0, RZ, RZ, 0x7f ;  /* 0x0000007fff007424 */ /* 0x000fe200078e00ff */
[----:B------:R-:W-:-:S04]  /*b880*/  ISETP.GT.U32.AND P0, PT, R4, 0x7f800000, PT ;  /* 0x7f8000000400780c */ /* 0x000fc80003f04070 */
[----:B------:R-:W-:-:S09]  /*b890*/  SEL R0, R0, 0x7c, P0 ;  /* 0x0000007c00007807 */ /* 0x000fd20000000000 */
.L_x_36872:
[----:B------:R-:W-:Y:S05]  /*b8a0*/  BSYNC.RECONVERGENT B0 ;  /* 0x0000000000007941 */ /* 0x000fea0003800200 */
.L_x_36870:
[----:B------:R-:W-:-:S04]  /*b8b0*/  SHF.R.U32.HI R3, RZ, 0x18, R3 ;  /* 0x00000018ff037819 */ /* 0x000fc80000011603 */
[----:B------:R-:W-:-:S05]  /*b8c0*/  LOP3.LUT R3, R0, 0x80, R3, 0xf8, !PT ;  /* 0x0000008000037812 */ /* 0x000fca00078ef803 */
[----:B------:R0:W-:Y:S01]  /*b8d0*/  STG.E.U8 desc[UR36][R8.64], R3 ;  /* 0x0000000308007986 */ /* 0x0001e2000c101124 */
[----:B------:R-:W-:Y:S05]  /*b8e0*/  BRA `(.L_x_36843) ;  /* 0x0000000000047947 */ /* 0x000fea0003800000 */
.L_x_36864:
[----:B---3--:R0:W-:Y:S02]  /*b8f0*/  STG.E.U16 desc[UR36][R8.64], R18 ;  /* 0x0000001208007986 */ /* 0x0081e4000c101524 */
.L_x_36843:
[----:B------:R-:W-:-:S07]  /*b900*/  VIADD R25, R25, 0x80 ;  /* 0x0000008019197836 */ /* 0x000fce0000000000 */
.L_x_36802:
[----:B------:R-:W-:Y:S05]  /*b910*/  BSYNC.RECONVERGENT B6 ;  /* 0x0000000000067941 */ /* 0x000fea0003800200 */
.L_x_36801:
[----:B------:R-:W-:-:S13]  /*b920*/  ISETP.GE.AND P0, PT, R25, R16, PT ;  /* 0x000000101900720c */ /* 0x000fda0003f06270 */
[----:B------:R-:W-:Y:S05]  /*b930*/  @P0 EXIT ;  /* 0x000000000000094d */ /* 0x000fea0003800000 */
[----:B01----:R-:W0:Y:S01]  /*b940*/  LDC.64 R4, c[0x0][0x390] ;  /* 0x0000e400ff047b82 */ /* 0x003e220000000a00 */
[----:B------:R-:W3:Y:S01]  /*b950*/  LDCU UR4, c[0x0][0x3bc] ;  /* 0x00007780ff0477ac */ /* 0x000ee20008000800 */
[----:B--2---:R-:W-:Y:S01]  /*b960*/  PRMT R0, R17, 0x9910, RZ ;  /* 0x0000991011007816 */ /* 0x004fe200000000ff */
        /* <DEDUP_REMOVED lines=18> */
.L_x_36876:
[----:B----4-:R-:W-:-:S06]  /*ba90*/  IMAD.U32 R5, R19, 0x10000, RZ ;  /* 0x0001000013057824 */ /* 0x010fcc00078e00ff */
[----:B------:R-:W0:Y:S02]  /*baa0*/  F2I.S64.TRUNC R4, R5 ;  /* 0x0000000500047311 */ /* 0x000e24000020d900 */
[----:B0-----:R-:W-:Y:S01]  /*bab0*/  STG.E.U8 desc[UR36][R2.64], R4 ;  /* 0x0000000402007986 */ /* 0x001fe2000c101124 */
[----:B------:R-:W-:Y:S05]  /*bac0*/  EXIT ;  /* 0x000000000000794d */ /* 0x000fea0003800000 */
.L_x_36875:
        /* <DEDUP_REMOVED lines=10> */
.L_x_36879:
[----:B----4-:R-:W-:-:S06]  /*bb70*/  IMAD.U32 R19, R19, 0x10000, RZ ;  /* 0x0001000013137824 */ /* 0x010fcc00078e00ff */
[----:B------:R-:W0:Y:S02]  /*bb80*/  F2I.FTZ.TRUNC.NTZ R19, R19 ;  /* 0x0000001300137305 */ /* 0x000e24000021f100 */
[----:B0-----:R-:W-:Y:S01]  /*bb90*/  STG.E desc[UR36][R2.64], R19 ;  /* 0x0000001302007986 */ /* 0x001fe2000c101924 */
[----:B------:R-:W-:Y:S05]  /*bba0*/  EXIT ;  /* 0x000000000000794d */ /* 0x000fea0003800000 */
.L_x_36878:
[----:B----4-:R-:W-:-:S06]  /*bbb0*/  IMAD.U32 R19, R19, 0x10000, RZ ;  /* 0x0001000013137824 */ /* 0x010fcc00078e00ff */
[----:B------:R-:W0:Y:S02]  /*bbc0*/  F2I.FTZ.TRUNC.NTZ R19, R19 ;  /* 0x0000001300137305 */ /* 0x000e24000021f100 */
[----:B0-----:R-:W-:Y:S01]  /*bbd0*/  STG.E.U16 desc[UR36][R2.64], R19 ;  /* 0x0000001302007986 */ /* 0x001fe2000c101524 */
[----:B------:R-:W-:Y:S05]  /*bbe0*/  EXIT ;  /* 0x000000000000794d */ /* 0x000fea0003800000 */
.L_x_36874:
        /* <DEDUP_REMOVED lines=9> */
.L_x_36881:
[----:B----4-:R-:W-:-:S05]  /*bc80*/  IMAD.U32 R0, R19, 0x10000, RZ ;  /* 0x0001000013007824 */ /* 0x010fca00078e00ff */
[----:B------:R-:W-:-:S05]  /*bc90*/  F2FP.F16.F32.PACK_AB R0, RZ, R0 ;  /* 0x00000000ff00723e */ /* 0x000fca00000000ff */
[----:B------:R-:W-:Y:S01]  /*bca0*/  STG.E.U16 desc[UR36][R2.64], R0 ;  /* 0x0000000002007986 */ /* 0x000fe2000c101524 */
[----:B------:R-:W-:Y:S05]  /*bcb0*/  EXIT ;  /* 0x000000000000794d */ /* 0x000fea0003800000 */
.L_x_36880:
        /* <DEDUP_REMOVED lines=10> */
.L_x_36883:
[----:B----4-:R-:W-:-:S05]  /*bd60*/  IMAD.U32 R19, R19, 0x10000, RZ ;  /* 0x0001000013137824 */ /* 0x010fca00078e00ff */
[----:B------:R-:W-:-:S04]  /*bd70*/  F2FP.F16.F32.PACK_AB R5, RZ, R19 ;  /* 0x00000013ff05723e */ /* 0x000fc800000000ff */
[----:B------:R-:W-:-:S05]  /*bd80*/  PRMT R5, R5, 0x5410, RZ ;  /* 0x0000541005057816 */ /* 0x000fca00000000ff */
[----:B------:R-:W-:Y:S01]  /*bd90*/  STG.E desc[UR36][R2.64], R5 ;  /* 0x0000000502007986 */ /* 0x000fe2000c101924 */
[----:B------:R-:W-:Y:S05]  /*bda0*/  EXIT ;  /* 0x000000000000794d */ /* 0x000fea0003800000 */
.L_x_36882:
[----:B----4-:R-:W-:-:S04]  /*bdb0*/  IMAD.U32 R4, R19, 0x10000, RZ ;  /* 0x0001000013047824 */ /* 0x010fc800078e00ff */
[----:B------:R-:W-:-:S06]  /*bdc0*/  FMUL.FTZ R4, R4, 1 ;  /* 0x3f80000004047820 */ /* 0x000fcc0000410000 */
[----:B------:R-:W0:Y:S02]  /*bdd0*/  F2F.F64.F32 R4, R4 ;  /* 0x0000000400047310 */ /* 0x000e240000201800 */
[----:B0-----:R-:W-:Y:S01]  /*bde0*/  STG.E.64 desc[UR36][R2.64], R4 ;  /* 0x0000000402007986 */ /* 0x001fe2000c101b24 */
[----:B------:R-:W-:Y:S05]  /*bdf0*/  EXIT ;  /* 0x000000000000794d */ /* 0x000fea0003800000 */
.L_x_36873:
        /* <DEDUP_REMOVED lines=14> */
.L_x_36887:
        /* <DEDUP_REMOVED lines=18> */
.L_x_36890:
[----:B------:R-:W-:-:S04]  /*c000*/  SHF.R.U32.HI R5, RZ, 0x18, R5 ;  /* 0x00000018ff057819 */ /* 0x000fc80000011605 */
[----:B------:R-:W-:-:S07]  /*c010*/  LOP3.LUT R0, R0, 0x80, R5, 0xf8, !PT ;  /* 0x0000008000007812 */ /* 0x000fce00078ef805 */
.L_x_36889:
[----:B------:R-:W-:Y:S05]  /*c020*/  BSYNC.RECONVERGENT B0 ;  /* 0x0000000000007941 */ /* 0x000fea0003800200 */
.L_x_36888:
[----:B------:R-:W-:Y:S01]  /*c030*/  STG.E.U8 desc[UR36][R2.64], R0 ;  /* 0x0000000002007986 */ /* 0x000fe2000c101124 */
[----:B------:R-:W-:Y:S05]  /*c040*/  EXIT ;  /* 0x000000000000794d */ /* 0x000fea0003800000 */
.L_x_36886:
        /* <DEDUP_REMOVED lines=18> */
.L_x_36893:
[----:B------:R-:W-:-:S04]  /*c170*/  SHF.R.U32.HI R5, RZ, 0x18, R5 ;  /* 0x00000018ff057819 */ /* 0x000fc80000011605 */
[----:B------:R-:W-:-:S07]  /*c180*/  LOP3.LUT R0, R0, 0x80, R5, 0xf8, !PT ;  /* 0x0000008000007812 */ /* 0x000fce00078ef805 */
.L_x_36892:
[----:B------:R-:W-:Y:S05]  /*c190*/  BSYNC.RECONVERGENT B0 ;  /* 0x0000000000007941 */ /* 0x000fea0003800200 */
.L_x_36891:
[----:B------:R-:W-:Y:S01]  /*c1a0*/  STG.E.U8 desc[UR36][R2.64], R0 ;  /* 0x0000000002007986 */ /* 0x000fe2000c101124 */
[----:B------:R-:W-:Y:S05]  /*c1b0*/  EXIT ;  /* 0x000000000000794d */ /* 0x000fea0003800000 */
.L_x_36885:
        /* <DEDUP_REMOVED lines=22> */
.L_x_36895:
[----:B----4-:R-:W-:-:S06]  /*c320*/  IMAD.U32 R4, R19, 0x10000, RZ ;  /* 0x0001000013047824 */ /* 0x010fcc00078e00ff */
[----:B------:R-:W0:Y:S02]  /*c330*/  F2I.U64.TRUNC R4, R4 ;  /* 0x0000000400047311 */ /* 0x000e24000020d800 */
[----:B0-----:R-:W-:Y:S01]  /*c340*/  STG.E.64 desc[UR36][R2.64], R4 ;  /* 0x0000000402007986 */ /* 0x001fe2000c101b24 */
[----:B------:R-:W-:Y:S05]  /*c350*/  EXIT ;  /* 0x000000000000794d */ /* 0x000fea0003800000 */
.L_x_36894:
[----:B----4-:R-:W-:-:S06]  /*c360*/  IMAD.U32 R19, R19, 0x10000, RZ ;  /* 0x0001000013137824 */ /* 0x010fcc00078e00ff */
[----:B------:R-:W0:Y:S02]  /*c370*/  F2I.FTZ.U32.TRUNC.NTZ R19, R19 ;  /* 0x0000001300137305 */ /* 0x000e24000021f000 */
[----:B0-----:R-:W-:Y:S01]  /*c380*/  STG.E desc[UR36][R2.64], R19 ;  /* 0x0000001302007986 */ /* 0x001fe2000c101924 */
[----:B------:R-:W-:Y:S05]  /*c390*/  EXIT ;  /* 0x000000000000794d */ /* 0x000fea0003800000 */
.L_x_36884:
        /* <DEDUP_REMOVED lines=11> */
.L_x_36897:
[----:B----4-:R-:W-:Y:S01]  /*c450*/  IMAD.U32 R19, R19, 0x10000, RZ ;  /* 0x0001000013137824 */ /* 0x010fe200078e00ff */
[----:B------:R-:W-:-:S03]  /*c460*/  CS2R R6, SRZ ;  /* 0x0000000000067805 */ /* 0x000fc6000001ff00 */
[----:B------:R-:W-:-:S06]  /*c470*/  FMUL.FTZ R4, R19, 1 ;  /* 0x3f80000013047820 */ /* 0x000fcc0000410000 */
[----:B------:R-:W0:Y:S02]  /*c480*/  F2F.F64.F32 R4, R4 ;  /* 0x0000000400047310 */ /* 0x000e240000201800 */
[----:B0-----:R-:W-:Y:S01]  /*c490*/  STG.E.128 desc[UR36][R2.64], R4 ;  /* 0x0000000402007986 */ /* 0x001fe2000c101d24 */
[----:B------:R-:W-:Y:S05]  /*c4a0*/  EXIT ;  /* 0x000000000000794d */ /* 0x000fea0003800000 */
.L_x_36896:
[----:B------:R-:W-:-:S13]  /*c4b0*/  ISETP.NE.AND P0, PT, R0, 0xf, PT ;  /* 0x0000000f0000780c */ /* 0x000fda0003f05270 */
[----:B------:R-:W-:Y:S05]  /*c4c0*/  @!P0 BRA `(.L_x_36898) ;  /* 0x0000000000e88947 */ /* 0x000fea0003800000 */
[----:B------:R-:W-:-:S13]  /*c4d0*/  ISETP.NE.AND P0, PT, R0, 0x17, PT ;  /* 0x000000170000780c */ /* 0x000fda0003f05270 */
[----:B------:R-:W-:Y:S05]  /*c4e0*/  @!P0 BRA `(.L_x_36899) ;  /* 0x0000000000908947 */ /* 0x000fea0003800000 */
[----:B------:R-:W-:-:S13]  /*c4f0*/  ISETP.NE.AND P0, PT, R0, 0x18, PT ;  /* 0x000000180000780c */ /* 0x000fda0003f05270 */
[----:B------:R-:W-:Y:S05]  /*c500*/  @!P0 BRA `(.L_x_36900) ;  /* 0x0000000000448947 */ /* 0x000fea0003800000 */
.L_x_36877:
        /* <DEDUP_REMOVED lines=16> */
.L_x_36901:
[----:B------:R-:W-:Y:S05]  /*c610*/  EXIT ;  /* 0x000000000000794d */ /* 0x000fea0003800000 */
.L_x_36900:
        /* <DEDUP_REMOVED lines=13> */
.L_x_36903:
[----:B------:R-:W-:Y:S05]  /*c6f0*/  BSYNC.RECONVERGENT B0 ;  /* 0x0000000000007941 */ /* 0x000fea0003800200 */
.L_x_36902:
[----:B------:R-:W-:-:S05]  /*c700*/  LOP3.LUT R5, R0, 0x80, R5, 0xf8, !PT ;  /* 0x0000008000057812 */ /* 0x000fca00078ef805 */
[----:B------:R-:W-:Y:S01]  /*c710*/  STG.E.U8 desc[UR36][R2.64], R5 ;  /* 0x0000000502007986 */ /* 0x000fe2000c101124 */
[----:B------:R-:W-:Y:S05]  /*c720*/  EXIT ;  /* 0x000000000000794d */ /* 0x000fea0003800000 */
.L_x_36899:
        /* <DEDUP_REMOVED lines=12> */
.L_x_36905:
[----:B------:R-:W-:Y:S01]  /*c7f0*/  IMAD.MOV.U32 R0, RZ, RZ, 0x7f ;  /* 0x0000007fff007424 */ /* 0x000fe200078e00ff */
[----:B------:R-:W-:-:S04]  /*c800*/  ISETP.GT.U32.AND P0, PT, R4, 0x7f800000, PT ;  /* 0x7f8000000400780c */ /* 0x000fc80003f04070 */
[----:B------:R-:W-:-:S09]  /*c810*/  SEL R0, R0, 0x7c, P0 ;  /* 0x0000007c00007807 */ /* 0x000fd20000000000 */
.L_x_36906:
[----:B------:R-:W-:Y:S05]  /*c820*/  BSYNC.RECONVERGENT B0 ;  /* 0x0000000000007941 */ /* 0x000fea0003800200 */
.L_x_36904:
[----:B------:R-:W-:-:S04]  /*c830*/  SHF.R.U32.HI R5, RZ, 0x18, R5 ;  /* 0x00000018ff057819 */ /* 0x000fc80000011605 */
[----:B------:R-:W-:-:S05]  /*c840*/  LOP3.LUT R5, R0, 0x80, R5, 0xf8, !PT ;  /* 0x0000008000057812 */ /* 0x000fca00078ef805 */
[----:B------:R-:W-:Y:S01]  /*c850*/  STG.E.U8 desc[UR36][R2.64], R5 ;  /* 0x0000000502007986 */ /* 0x000fe2000c101124 */
[----:B------:R-:W-:Y:S05]  /*c860*/  EXIT ;  /* 0x000000000000794d */ /* 0x000fea0003800000 */
.L_x_36898:
[----:B----4-:R-:W-:Y:S01]  /*c870*/  STG.E.U16 desc[UR36][R2.64], R19 ;  /* 0x0000001302007986 */ /* 0x010fe2000c101524 */
[----:B------:R-:W-:Y:S05]  /*c880*/  EXIT ;  /* 0x000000000000794d */ /* 0x000fea0003800000 */
.L_x_36907:
        /* <DEDUP_REMOVED lines=15> */
.L_x_68700:


//--------------------- .text._ZN2at6native18elementwise_kernelILi128ELi4EZNS0_22gpu_kernel_impl_nocastIZZZNS0_50_GLOBAL__N__2680c7bb_12_PowKernel_cu_7dd49032_300324pow_tensor_tensor_kernelERNS_18TensorIteratorBaseEENKUlvE_clEvENKUlvE9_clEvEUlN3c108BFloat16ES9_E_EEvS5_RKT_EUliE_EEviT1_ --------------------------
	.section	.text._ZN2at6native18elementwise_kernelILi128ELi4EZNS0_22gpu_kernel_impl_nocastIZZZNS0_50_GLOBAL__N__2680c7bb_12_PowKernel_cu_7dd49032_300324pow_tensor_tensor_kernelERNS_18TensorIteratorBaseEENKUlvE_clEvENKUlvE9_clEvEUlN3c108BFloat16ES9_E_EEvS5_RKT_EUliE_EEviT1_,"ax",@progbits
	.align	128
        .global         _ZN2at6native18elementwise_kernelILi128ELi4EZNS0_22gpu_kernel_impl_nocastIZZZNS0_50_GLOBAL__N__2680c7bb_12_PowKernel_cu_7dd49032_300324pow_tensor_tensor_kernelERNS_18TensorIteratorBaseEENKUlvE_clEvENKUlvE9_clEvEUlN3c108BFloat16ES9_E_EEvS5_RKT_EUliE_EEviT1_
        .type           _ZN2at6native18elementwise_kernelILi128ELi4EZNS0_22gpu_kernel_impl_nocastIZZZNS0_50_GLOBAL__N__2680c7bb_12_PowKernel_cu_7dd49032_300324pow_tensor_tensor_kernelERNS_18TensorIteratorBaseEENKUlvE_clEvENKUlvE9_clEvEUlN3c108BFloat16ES9_E_EEvS5_RKT_EUliE_EEviT1_,@function
        .size           _ZN2at6native18elementwise_kernelILi128ELi4EZNS0_22gpu_kernel_impl_nocastIZZZNS0_50_GLOBAL__N__2680c7bb_12_PowKernel_cu_7dd49032_300324pow_tensor_tensor_kernelERNS_18TensorIteratorBaseEENKUlvE_clEvENKUlvE9_clEvEUlN3c108BFloat16ES9_E_EEvS5_RKT_EUliE_EEviT1_,(.L_x_68701 - _ZN2at6native18elementwise_kernelILi128ELi4EZNS0_22gpu_kernel_impl_nocastIZZZNS0_50_GLOBAL__N__2680c7bb_12_PowKernel_cu_7dd49032_300324pow_tensor_tensor_kernelERNS_18TensorIteratorBaseEENKUlvE_clEvENKUlvE9_clEvEUlN3c108BFloat16ES9_E_EEvS5_RKT_EUliE_EEviT1_)
        .other          _ZN2at6native18elementwise_kernelILi128ELi4EZNS0_22gpu_kernel_impl_nocastIZZZNS0_50_GLOBAL__N__2680c7bb_12_PowKernel_cu_7dd49032_300324pow_tensor_tensor_kernelERNS_18TensorIteratorBaseEENKUlvE_clEvENKUlvE9_clEvEUlN3c108BFloat16ES9_E_EEvS5_RKT_EUliE_EEviT1_,@"STO_CUDA_ENTRY STV_DEFAULT"
_ZN2at6native18elementwise_kernelILi128ELi4EZNS0_22gpu_kernel_impl_nocastIZZZNS0_50_GLOBAL__N__2680c7bb_12_PowKernel_cu_7dd49032_300324pow_tensor_tensor_kernelERNS_18TensorIteratorBaseEENKUlvE_clEvENKUlvE9_clEvEUlN3c108BFloat16ES9_E_EEvS5_RKT_EUliE_EEviT1_:
.text._ZN2at6native18elementwise_kernelILi128ELi4EZNS0_22gpu_kernel_impl_nocastIZZZNS0_50_GLOBAL__N__2680c7bb_12_PowKernel_cu_7dd49032_300324pow_tensor_tensor_kernelERNS_18TensorIteratorBaseEENKUlvE_clEvENKUlvE9_clEvEUlN3c108BFloat16ES9_E_EEvS5_RKT_EUliE_EEviT1_:
        /* <DEDUP_REMOVED lines=15> */
[----:B------:R-:W1:Y:S01]  /*00f0*/  LDC.64 R6, c[0x0][0x5f8] ;  /* 0x00017e00ff067b82 */ /* 0x000e620000000a00 */
[----:B0-----:R-:W2:Y:S04]  /*0100*/  LDG.E.U16 R4, desc[UR6][R4.64] ;  /* 0x0000000604047981 */ /* 0x001ea8000c1e1500 */
[----:B-1----:R-:W3:Y:S01]  /*0110*/  LDG.E.U16 R6, desc[UR6][R6.64] ;  /* 0x0000000606067981 */ /* 0x002ee2000c1e1500 */
[----:B------:R-:W-:-:S04]  /*0120*/  IADD3 R3, PT, PT, R3, 0x80, RZ ;  /* 0x0000008003037810 */ /* 0x000fc80007ffe0ff */
[----:B------:R-:W-:-:S13]  /*0130*/  ISETP.GE.AND P0, PT, R3, UR4, PT ;  /* 0x0000000403007c0c */ /* 0x000fda000bf06270 */
[----:B------:R-:W-:Y:S05]  /*0140*/  @P0 BREAK.RELIABLE B1 ;  /* 0x0000000000010942 */ /* 0x000fea0003800100 */
[----:B--2---:R-:W-:-:S04]  /*0150*/  SHF.L.U32 R0, R4, 0x10, RZ ;  /* 0x0000001004007819 */ /* 0x004fc800000006ff */
[----:B------:R-:W0:Y:S01]  /*0160*/  MUFU.LG2 R9, R0 ;  /* 0x0000000000097308 */ /* 0x000e220000000c00 */
[----:B---3--:R-:W-:-:S05]  /*0170*/  SHF.L.U32 R2, R6, 0x10, RZ ;  /* 0x0000001006027819 */ /* 0x008fca00000006ff */
[----:B0-----:R-:W-:Y:S02]  /*0180*/  FMUL.FTZ R2, R2, R9 ;  /* 0x0000000902027220 */ /* 0x001fe40000410000 */
[----:B------:R-:W0:Y:S04]  /*0190*/  LDC.64 R8, c[0x0][0x5e8] ;  /* 0x00017a00ff087b82 */ /* 0x000e280000000a00 */
[----:B------:R-:W1:Y:S02]  /*01a0*/  MUFU.EX2 R2, R2 ;  /* 0x0000000200027308 */ /* 0x000e640000000800 */
[----:B-1----:R-:W-:-:S05]  /*01b0*/  F2FP.BF16.F32.PACK_AB R5, RZ, R2 ;  /* 0x00000002ff05723e */ /* 0x002fca00000010ff */
[----:B0-----:R0:W-:Y:S01]  /*01c0*/  STG.E.U16 desc[UR6][R8.64], R5 ;  /* 0x0000000508007986 */ /* 0x0011e2000c101506 */
[----:B------:R-:W-:Y:S05]  /*01d0*/  @P0 BRA `(.L_x_36912) ;  /* 0x0000000000780947 */ /* 0x000fea0003800000 */
[----:B0-----:R-:W0:Y:S08]  /*01e0*/  LDC.64 R4, c[0x0][0x5f0] ;  /* 0x00017c00ff047b82 */ /* 0x001e300000000a00 */
[----:B------:R-:W1:Y:S01]  /*01f0*/  LDC.64 R6, c[0x0][0x5f8] ;  /* 0x00017e00ff067b82 */ /* 0x000e620000000a00 */
[----:B0-----:R-:W2:Y:S04]  /*0200*/  LDG.E.U16 R4, desc[UR6][R4.64] ;  /* 0x0000000604047981 */ /* 0x001ea8000c1e1500 */
[----:B-1----:R-:W3:Y:S01]  /*0210*/  LDG.E.U16 R6, desc[UR6][R6.64] ;  /* 0x0000000606067981 */ /* 0x002ee2000c1e1500 */
[----:B------:R-:W-:-:S02]  /*0220*/  IADD3 R3, PT, PT, R3, 0x80, RZ ;  /* 0x0000008003037810 */ /* 0x000fc40007ffe0ff */
[----:B--2---:R-:W-:-:S04]  /*0230*/  SHF.L.U32 R0, R4, 0x10, RZ ;  /* 0x0000001004007819 */ /* 0x004fc800000006ff */
[----:B------:R-:W0:Y:S01]  /*0240*/  MUFU.LG2 R9, R0 ;  /* 0x0000000000097308 */ /* 0x000e220000000c00 */
[----:B---3--:R-:W-:-:S05]  /*0250*/  SHF.L.U32 R2, R6, 0x10, RZ ;  /* 0x0000001006027819 */ /* 0x008fca00000006ff */
[----:B0-----:R-:W-:Y:S02]  /*0260*/  FMUL.FTZ R2, R2, R9 ;  /* 0x0000000902027220 */ /* 0x001fe40000410000 */
[----:B------:R-:W0:Y:S04]  /*0270*/  LDC.64 R8, c[0x0][0x5e8] ;  /* 0x00017a00ff087b82 */ /* 0x000e280000000a00 */
[----:B------:R-:W1:Y:S02]  /*0280*/  MUFU.EX2 R2, R2 ;  /* 0x0000000200027308 */ /* 0x000e640000000800 */
[----:B-1----:R-:W-:-:S05]  /*0290*/  F2FP.BF16.F32.PACK_AB R5, RZ, R2 ;  /* 0x00000002ff05723e */ /* 0x002fca00000010ff */
[----:B0-----:R0:W-:Y:S02]  /*02a0*/  STG.E.U16 desc[UR6][R8.64], R5 ;  /* 0x0000000508007986 */ /* 0x0011e4000c101506 */
.L_x_36911:
[----:B------:R-:W-:-:S13]  /*02b0*/  ISETP.GE.AND P0, PT, R3, UR4, PT ;  /* 0x0000000403007c0c */ /* 0x000fda000bf06270 */
[----:B------:R-:W-:Y:S05]  /*02c0*/  @P0 BREAK.RELIABLE B1 ;  /* 0x0000000000010942 */ /* 0x000fea0003800100 */
[----:B------:R-:W-:Y:S05]  /*02d0*/  @P0 BRA `(.L_x_36912) ;  /* 0x0000000000380947 */ /* 0x000fea0003800000 */
[----:B------:R-:W-:Y:S05]  /*02e0*/  BSYNC.RELIABLE B1 ;  /* 0x0000000000017941 */ /* 0x000fea0003800100 */
.L_x_36910:
        /* <DEDUP_REMOVED lines=13> */
.L_x_36912:
[----:B------:R-:W-:Y:S05]  /*03c0*/  BSYNC.RECONVERGENT B0 ;  /* 0x0000000000007941 */ /* 0x000fea0003800200 */
.L_x_36909:
[----:B------:R-:W-:Y:S05]  /*03d0*/  WARPSYNC.ALL ;  /* 0x0000000000007948 */ /* 0x000fea0003800000 */
[----:B------:R-:W-:-:S13]  /*03e0*/  ISETP.GE.AND P0, PT, R3, UR4, PT ;  /* 0x0000000403007c0c */ /* 0x000fda000bf06270 */
[----:B------:R-:W-:Y:S05]  /*03f0*/  @P0 EXIT ;  /* 0x000000000000094d */ /* 0x000fea0003800000 */
[----:B------:R-:W2:Y:S08]  /*0400*/  LDC.64 R2, c[0x0][0x5f0] ;  /* 0x00017c00ff027b82 */ /* 0x000eb00000000a00 */
[----:B01----:R-:W0:Y:S01]  /*0410*/  LDC.64 R4, c[0x0][0x5f8] ;  /* 0x00017e00ff047b82 */ /* 0x003e220000000a00 */
[----:B--2---:R-:W2:Y:S04]  /*0420*/  LDG.E.U16 R2, desc[UR6][R2.64] ;  /* 0x0000000602027981 */ /* 0x004ea8000c1e1500 */
[----:B0-----:R-:W3:Y:S01]  /*0430*/  LDG.E.U16 R4, desc[UR6][R4.64] ;  /* 0x0000000604047981 */ /* 0x001ee2000c1e1500 */
[----:B--2---:R-:W-:-:S04]  /*0440*/  SHF.L.U32 R0, R2, 0x10, RZ ;  /* 0x0000001002007819 */ /* 0x004fc800000006ff */
[----:B------:R-:W0:Y:S01]  /*0450*/  MUFU.LG2 R7, R0 ;  /* 0x0000000000077308 */ /* 0x000e220000000c00 */
[----:B---3--:R-:W-:-:S05]  /*0460*/  SHF.L.U32 R6, R4, 0x10, RZ ;  /* 0x0000001004067819 */ /* 0x008fca00000006ff */
[----:B0-----:R-:W-:Y:S02]  /*0470*/  FMUL.FTZ R8, R6, R7 ;  /* 0x0000000706087220 */ /* 0x001fe40000410000 */
[----:B------:R-:W0:Y:S04]  /*0480*/  LDC.64 R6, c[0x0][0x5e8] ;  /* 0x00017a00ff067b82 */ /* 0x000e280000000a00 */
[----:B------:R-:W1:Y:S02]  /*0490*/  MUFU.EX2 R8, R8 ;  /* 0x0000000800087308 */ /* 0x000e640000000800 */
[----:B-1----:R-:W-:-:S05]  /*04a0*/  F2FP.BF16.F32.PACK_AB R3, RZ, R8 ;  /* 0x00000008ff03723e */ /* 0x002fca00000010ff */
[----:B0-----:R-:W-:Y:S01]  /*04b0*/  STG.E.U16 desc[UR6][R6.64], R3 ;  /* 0x0000000306007986 */ /* 0x001fe2000c101506 */
[----:B------:R-:W-:Y:S05]  /*04c0*/  EXIT ;  /* 0x000000000000794d */ /* 0x000fea0003800000 */
.L_x_36908:
        /* <DEDUP_REMOVED lines=14> */
[----:B0-----:R-:W-:Y:S01]  /*05b0*/  IMAD.HI.U32 R8, R3, UR8, R4 ;  /* 0x0000000803087c27 */ /* 0x001fe2000f8e0004 */
[----:B------:R-:W0:Y:S04]  /*05c0*/  LDCU UR8, c[0x0][0x4c0] ;  /* 0x00009800ff0877ac */ /* 0x000e280008000800 */
[----:B------:R-:W-:-:S04]  /*05d0*/  SHF.R.U32.HI R9, RZ, UR9, R8 ;  /* 0x00000009ff097c19 */ /* 0x000fc80008011608 */
[----:B------:R-:W-:-:S05]  /*05e0*/  IADD3 R4, PT, PT, -R9, RZ, RZ ;  /* 0x000000ff09047210 */ /* 0x000fca0007ffe1ff */
[----:B-1----:R-:W-:-:S04]  /*05f0*/  IMAD R4, R4, UR5, R3 ;  /* 0x0000000504047c24 */ /* 0x002fc8000f8e0203 */
[C---:B--2---:R-:W-:Y:S02]  /*0600*/  IMAD R5, R4.reuse, UR10, RZ ;  /* 0x0000000a04057c24 */ /* 0x044fe4000f8e02ff */
[C---:B------:R-:W-:Y:S02]  /*0610*/  IMAD R6, R4.reuse, UR11, RZ ;  /* 0x0000000b04067c24 */ /* 0x040fe4000f8e02ff */
[----:B0-----:R-:W-:Y:S01]  /*0620*/  IMAD R4, R4, UR8, RZ ;  /* 0x0000000804047c24 */ /* 0x001fe2000f8e02ff */
[----:B------:R-:W-:Y:S06]  /*0630*/  @!P0 BRA `(.L_x_36916) ;  /* 0x0000001400348947 */ /* 0x000fec0003800000 */
[----:B------:R-:W0:Y:S01]  /*0640*/  LDCU.64 UR8, c[0x0][0x398] ;  /* 0x00007300ff0877ac */ /* 0x000e220008000a00 */
[----:B------:R-:W-:Y:S02]  /*0650*/  MOV R8, RZ ;  /* 0x000000ff00087202 */ /* 0x000fe40000000f00 */
[----:B------:R-:W-:Y:S01]  /*0660*/  ISETP.NE.AND P0, PT, R0, 0x2, PT ;  /* 0x000000020000780c */ /* 0x000fe20003f05270 */
[----:B------:R-:W1:Y:S01]  /*0670*/  LDCU UR5, c[0x0][0x3a0] ;  /* 0x00007400ff0577ac */ /* 0x000e620008000800 */
[----:B------:R-:W2:Y:S01]  /*0680*/  LDCU UR10, c[0x0][0x4c4] ;  /* 0x00009880ff0a77ac */ /* 0x000ea20008000800 */
[----:B------:R-:W3:Y:S01]  /*0690*/  LDCU.64 UR12, c[0x0][0x4c8] ;  /* 0x00009900ff0c77ac */ /* 0x000ee20008000a00 */
[----:B0-----:R-:W-:-:S05]  /*06a0*/  IMAD.HI.U32 R10, R9, UR9, R8 ;  /* 0x00000009090a7c27 */ /* 0x001fca000f8e0008 */
[----:B-1----:R-:W-:-:S04]  /*06b0*/  SHF.R.U32.HI R11, RZ, UR5, R10 ;  /* 0x00000005ff0b7c19 */ /* 0x002fc8000801160a */
[----:B------:R-:W-:-:S05]  /*06c0*/  IADD3 R7, PT, PT, -R11, RZ, RZ ;  /* 0x000000ff0b077210 */ /* 0x000fca0007ffe1ff */
[----:B------:R-:W-:-:S04]  /*06d0*/  IMAD R9, R7, UR8, R9 ;  /* 0x0000000807097c24 */ /* 0x000fc8000f8e0209 */
[C---:B--2---:R-:W-:Y:S02]  /*06e0*/  IMAD R5, R9.reuse, UR10, R5 ;  /* 0x0000000a09057c24 */ /* 0x044fe4000f8e0205 */
[C---:B---3--:R-:W-:Y:S02]  /*06f0*/  IMAD R6, R9.reuse, UR12, R6 ;  /* 0x0000000c09067c24 */ /* 0x048fe4000f8e0206 */
[----:B------:R-:W-:Y:S01]  /*0700*/  IMAD R4, R9, UR13, R4 ;  /* 0x0000000d09047c24 */ /* 0x000fe2000f8e0204 */
[----:B------:R-:W-:Y:S06]  /*0710*/  @!P0 BRA `(.L_x_36916) ;  /* 0x0000001000fc8947 */ /* 0x000fec0003800000 */
[----:B------:R-:W0:Y:S01]  /*0720*/  LDCU.64 UR8, c[0x0][0x3a8] ;  /* 0x00007500ff0877ac */ /* 0x000e220008000a00 */
[----:B------:R-:W-:Y:S01]  /*0730*/  HFMA2 R10, -RZ, RZ, 0, 0 ;  /* 0x00000000ff0a7431 */ /* 0x000fe200000001ff */
[----:B------:R-:W-:Y:S01]  /*0740*/  ISETP.NE.AND P0, PT, R0, 0x3, PT ;  /* 0x000000030000780c */ /* 0x000fe20003f05270 */
        /* <DEDUP_REMOVED lines=26> */
[----:B------:R-:W-:Y:S02]  /*08f0*/  MOV R10, RZ ;  /* 0x000000ff000a7202 */ /* 0x000fe40000000f00 */
[----:B------:R-:W-:Y:S01]  /*0900*/  ISETP.NE.AND P0, PT, R0, 0x5, PT ;  /* 0x000000050000780c */ /* 0x000fe20003f05270 */
[----:B------:R-:W1:Y:S01]  /*0910*/  LDCU UR5, c[0x0][0x3bc] ;  /* 0x00007780ff0577ac */ /* 0x000e620008000800 */
[----:B------:R-:W2:Y:S01]  /*0920*/  LDCU.64 UR10, c[0x0][0x4e8] ;  /* 0x00009d00ff0a77ac */ /* 0x000ea20008000a00 */
        /* <DEDUP_REMOVED lines=10> */
[----:B------:R-:W-:Y:S01]  /*09d0*/  HFMA2 R8, -RZ, RZ, 0, 0 ;  /* 0x00000000ff087431 */ /* 0x000fe200000001ff */
        /* <DEDUP_REMOVED lines=250> */
[----:B------:R-:W-:Y:S01]  /*1980*/  ISETP.NE.AND P0, PT, R0, 0x18, PT ;  /* 0x000000180000780c */ /* 0x000fe20003f05270 */
[----:B------:R-:W0:Y:S01]  /*1990*/  LDCU.64 UR8, c[0x0][0x4a0] ;  /* 0x00009400ff0877ac */ /* 0x000e220008000a00 */
[----:B------:R-:W-:Y:S01]  /*19a0*/  HFMA2 R8, -RZ, RZ, 0, 0 ;  /* 0x00000000ff087431 */ /* 0x000fe200000001ff */
[----:B------:R-:W1:Y:S01]  /*19b0*/  LDCU UR5, c[0x0][0x4a8] ;  /* 0x00009500ff0577ac */ /* 0x000e620008000800 */
[----:B------:R-:W2:Y:S09]  /*19c0*/  LDCU.64 UR10, c[0x0][0x5d0] ;  /* 0x0000ba00ff0a77ac */ /* 0x000eb20008000a00 */
[----:B------:R-:W3:Y:S01]  /*19d0*/  @P0 LDC.64 R14, c[0x0][0x4b0] ;  /* 0x00012c00ff0e0b82 */ /* 0x000ee20000000a00 */
[----:B0-----:R-:W-:Y:S01]  /*19e0*/  IMAD.HI.U32 R12, R9, UR9, R8 ;  /* 0x00000009090c7c27 */ /* 0x001fe2000f8e0008 */
[----:B------:R-:W0:Y:S06]  /*19f0*/  LDCU UR9, c[0x0][0x5cc] ;  /* 0x0000b980ff0977ac */ /* 0x000e2c0008000800 */
[----:B------:R-:W4:Y:S01]  /*1a00*/  @P0 LDC R17, c[0x0][0x4ac] ;  /* 0x00012b00ff110b82 */ /* 0x000f220000000800 */
[----:B-1----:R-:W-:-:S02]  /*1a10*/  SHF.R.U32.HI R13, RZ, UR5, R12 ;  /* 0x00000005ff0d7c19 */ /* 0x002fc4000801160c */
[----:B------:R-:W-:Y:S02]  /*1a20*/  @P0 MOV R12, RZ ;  /* 0x000000ff000c0202 */ /* 0x000fe40000000f00 */
[----:B------:R-:W-:-:S03]  /*1a30*/  IADD3 R7, PT, PT, -R13, RZ, RZ ;  /* 0x000000ff0d077210 */ /* 0x000fc60007ffe1ff */
[----:B------:R-:W1:Y:S02]  /*1a40*/  @P0 LDC.64 R10, c[0x0][0x5d8] ;  /* 0x00017600ff0a0b82 */ /* 0x000e640000000a00 */
[----:B------:R-:W-:-:S06]  /*1a50*/  IMAD R9, R7, UR8, R9 ;  /* 0x0000000807097c24 */ /* 0x000fcc000f8e0209 */
[----:B------:R-:W5:Y:S01]  /*1a60*/  @P0 LDC R16, c[0x0][0x5e0] ;  /* 0x00017800ff100b82 */ /* 0x000f620000000800 */
[----:B---3--:R-:W-:-:S04]  /*1a70*/  @P0 IMAD.HI.U32 R8, R13, R14, R12 ;  /* 0x0000000e0d080227 */ /* 0x008fc800078e000c */
[C---:B0-----:R-:W-:Y:S01]  /*1a80*/  IMAD R5, R9.reuse, UR9, R5 ;  /* 0x0000000909057c24 */ /* 0x041fe2000f8e0205 */
[----:B------:R-:W-:Y:S01]  /*1a90*/  @P0 SHF.R.U32.HI R8, RZ, R15, R8 ;  /* 0x0000000fff080219 */ /* 0x000fe20000011608 */
[C---:B--2---:R-:W-:Y:S02]  /*1aa0*/  IMAD R6, R9.reuse, UR10, R6 ;  /* 0x0000000a09067c24 */ /* 0x044fe4000f8e0206 */
[----:B------:R-:W-:Y:S01]  /*1ab0*/  IMAD R4, R9, UR11, R4 ;  /* 0x0000000b09047c24 */ /* 0x000fe2000f8e0204 */
[----:B------:R-:W-:-:S05]  /*1ac0*/  @P0 IADD3 R12, PT, PT, -R8, RZ, RZ ;  /* 0x000000ff080c0210 */ /* 0x000fca0007ffe1ff */
[----:B----4-:R-:W-:-:S04]  /*1ad0*/  @P0 IMAD R13, R12, R17, R13 ;  /* 0x000000110c0d0224 */ /* 0x010fc800078e020d */
[C---:B-1----:R-:W-:Y:S02]  /*1ae0*/  @P0 IMAD R5, R13.reuse, R10, R5 ;  /* 0x0000000a0d050224 */ /* 0x042fe400078e0205 */
[C---:B------:R-:W-:Y:S02]  /*1af0*/  @P0 IMAD R6, R13.reuse, R11, R6 ;  /* 0x0000000b0d060224 */ /* 0x040fe400078e0206 */
[----:B-----5:R-:W-:-:S07]  /*1b00*/  @P0 IMAD R4, R13, R16, R4 ;  /* 0x000000100d040224 */ /* 0x020fce00078e0204 */
.L_x_36916:
[----:B------:R-:W0:Y:S02]  /*1b10*/  LDCU.128 UR8, c[0x0][0x5f0] ;  /* 0x0000be00ff0877ac */ /* 0x000e240008000c00 */
[----:B0-----:R-:W-:-:S04]  /*1b20*/  IADD3 R6, P0, PT, R6, UR8, RZ ;  /* 0x0000000806067c10 */ /* 0x001fc8000ff1e0ff */
[----:B------:R-:W-:Y:S01]  /*1b30*/  IADD3.X R7, PT, PT, RZ, UR9, RZ, P0, !PT ;  /* 0x00000009ff077c10 */ /* 0x000fe200087fe4ff */
[----:B------:R-:W0:Y:S04]  /*1b40*/  LDCU.64 UR8, c[0x0][0x5e8] ;  /* 0x0000bd00ff0877ac */ /* 0x000e280008000a00 */
[----:B------:R-:W2:Y:S01]  /*1b50*/  LDG.E.U16 R6, desc[UR6][R6.64] ;  /* 0x0000000606067981 */ /* 0x000ea2000c1e1500 */
[----:B------:R-:W-:-:S04]  /*1b60*/  IADD3 R8, P0, PT, R4, UR10, RZ ;  /* 0x0000000a04087c10 */ /* 0x000fc8000ff1e0ff */
[----:B------:R-:W-:-:S05]  /*1b70*/  IADD3.X R9, PT, PT, RZ, UR11, RZ, P0, !PT ;  /* 0x0000000bff097c10 */ /* 0x000fca00087fe4ff */
[----:B------:R-:W3:Y:S01]  /*1b80*/  LDG.E.U16 R8, desc[UR6][R8.64] ;  /* 0x0000000608087981 */ /* 0x000ee2000c1e1500 */
[----:B------:R-:W-:Y:S02]  /*1b90*/  IADD3 R3, PT, PT, R3, 0x80, RZ ;  /* 0x0000008003037810 */ /* 0x000fe40007ffe0ff */
[----:B--2---:R-:W-:-:S04]  /*1ba0*/  SHF.L.U32 R10, R6, 0x10, RZ ;  /* 0x00000010060a7819 */ /* 0x004fc800000006ff */
[----:B------:R-:W1:Y:S01]  /*1bb0*/  MUFU.LG2 R11, R10 ;  /* 0x0000000a000b7308 */ /* 0x000e620000000c00 */
[----:B---3--:R-:W-:-:S05]  /*1bc0*/  SHF.L.U32 R4, R8, 0x10, RZ ;  /* 0x0000001008047819 */ /* 0x008fca00000006ff */
[----:B-1----:R-:W-:Y:S01]  /*1bd0*/  FMUL.FTZ R11, R4, R11 ;  /* 0x0000000b040b7220 */ /* 0x002fe20000410000 */
[----:B0-----:R-:W-:-:S04]  /*1be0*/  IADD3 R4, P0, PT, R5, UR8, RZ ;  /* 0x0000000805047c10 */ /* 0x001fc8000ff1e0ff */
[----:B------:R-:W-:Y:S01]  /*1bf0*/  IADD3.X R5, PT, PT, RZ, UR9, RZ, P0, !PT ;  /* 0x00000009ff057c10 */ /* 0x000fe200087fe4ff */
[----:B------:R-:W0:Y:S01]  /*1c00*/  MUFU.EX2 R11, R11 ;  /* 0x0000000b000b7308 */ /* 0x000e220000000800 */
[----:B------:R-:W-:-:S13]  /*1c10*/  ISETP.GE.AND P0, PT, R3, UR4, PT ;  /* 0x0000000403007c0c */ /* 0x000fda000bf06270 */
[----:B------:R-:W-:Y:S05]  /*1c20*/  @P0 BREAK.RELIABLE B1 ;  /* 0x0000000000010942 */ /* 0x000fea0003800100 */
[----:B0-----:R-:W-:-:S05]  /*1c30*/  F2FP.BF16.F32.PACK_AB R6, RZ, R11 ;  /* 0x0000000bff06723e */ /* 0x001fca00000010ff */
        /* <DEDUP_REMOVED lines=8> */
[----:B-1----:R-:W-:Y:S01]  /*1cc0*/  IMAD.HI.U32 R8, R3, UR8, R4 ;  /* 0x0000000803087c27 */ /* 0x002fe2000f8e0004 */
[----:B------:R-:W1:Y:S04]  /*1cd0*/  LDCU UR8, c[0x0][0x4c0] ;  /* 0x00009800ff0877ac */ /* 0x000e680008000800 */
[----:B------:R-:W-:-:S04]  /*1ce0*/  SHF.R.U32.HI R9, RZ, UR9, R8 ;  /* 0x00000009ff097c19 */ /* 0x000fc80008011608 */
[----:B------:R-:W-:-:S05]  /*1cf0*/  IADD3 R4, PT, PT, -R9, RZ, RZ ;  /* 0x000000ff09047210 */ /* 0x000fca0007ffe1ff */
[----:B0-----:R-:W-:-:S04]  /*1d00*/  IMAD R4, R4, UR5, R3 ;  /* 0x0000000504047c24 */ /* 0x001fc8000f8e0203 */
[C---:B--2---:R-:W-:Y:S02]  /*1d10*/  IMAD R5, R4.reuse, UR10, RZ ;  /* 0x0000000a04057c24 */ /* 0x044fe4000f8e02ff */
[C---:B------:R-:W-:Y:S02]  /*1d20*/  IMAD R6, R4.reuse, UR11, RZ ;  /* 0x0000000b04067c24 */ /* 0x040fe4000f8e02ff */
[----:B-1----:R-:W-:Y:S01]  /*1d30*/  IMAD R4, R4, UR8, RZ ;  /* 0x0000000804047c24 */ /* 0x002fe2000f8e02ff */
        /* <DEDUP_REMOVED lines=334> */
.L_x_36918:
        /* <DEDUP_REMOVED lines=15> */
[----:B------:R-:W0:Y:S02]  /*3310*/  MUFU.EX2 R11, R11 ;  /* 0x0000000b000b7308 */ /* 0x000e240000000800 */
[----:B0-----:R-:W-:-:S05]  /*3320*/  F2FP.BF16.F32.PACK_AB R6, RZ, R11 ;  /* 0x0000000bff06723e */ /* 0x001fca00000010ff */
[----:B------:R0:W-:Y:S02]  /*3330*/  STG.E.U16 desc[UR6][R4.64], R6 ;  /* 0x0000000604007986 */ /* 0x0001e4000c101506 */
.L_x_36915:
[----:B------:R-:W-:-:S13]  /*3340*/  ISETP.GE.AND P0, PT, R3, UR4, PT ;  /* 0x0000000403007c0c */ /* 0x000fda000bf06270 */
[----:B------:R-:W-:Y:S05]  /*3350*/  @P0 BREAK.RELIABLE B1 ;  /* 0x0000000000010942 */ /* 0x000fea0003800100 */
[----:B------:R-:W-:Y:S05]  /*3360*/  @P0 BRA `(.L_x_36917) ;  /* 0x0000001400bc0947 */ /* 0x000fea0003800000 */
[----:B------:R-:W-:Y:S05]  /*3370*/  BSYNC.RELIABLE B1 ;  /* 0x0000000000017941 */ /* 0x000fea0003800100 */
.L_x_36914:
        /* <DEDUP_REMOVED lines=348> */
.L_x_36919:
        /* <DEDUP_REMOVED lines=18> */
.L_x_36917:
[----:B------:R-:W-:Y:S05]  /*4a60*/  BSYNC.RECONVERGENT B0 ;  /* 0x0000000000007941 */ /* 0x000fea0003800200 */
.L_x_36913:
        /* <DEDUP_REMOVED lines=9> */
[----:B--2---:R-:W-:Y:S01]  /*4b00*/  IMAD.HI.U32 R6, R3, UR4, R4 ;  /* 0x0000000403067c27 */ /* 0x004fe2000f8e0004 */
[----:B------:R-:W2:Y:S04]  /*4b10*/  LDCU UR4, c[0x0][0x4c0] ;  /* 0x00009800ff0477ac */ /* 0x000ea80008000800 */
[----:B------:R-:W-:-:S04]  /*4b20*/  SHF.R.U32.HI R7, RZ, UR5, R6 ;  /* 0x00000005ff077c19 */ /* 0x000fc80008011606 */
[----:B------:R-:W-:-:S05]  /*4b30*/  IADD3 R4, PT, PT, -R7, RZ, RZ ;  /* 0x000000ff07047210 */ /* 0x000fca0007ffe1ff */
[----:B0-----:R-:W-:-:S04]  /*4b40*/  IMAD R2, R4, UR8, R3 ;  /* 0x0000000804027c24 */ /* 0x001fc8000f8e0203 */
[C---:B-1----:R-:W-:Y:S02]  /*4b50*/  IMAD R3, R2.reuse, UR10, RZ ;  /* 0x0000000a02037c24 */ /* 0x042fe4000f8e02ff */
[C---:B------:R-:W-:Y:S02]  /*4b60*/  IMAD R4, R2.reuse, UR11, RZ ;  /* 0x0000000b02047c24 */ /* 0x040fe4000f8e02ff */
[----:B--2---:R-:W-:Y:S01]  /*4b70*/  IMAD R2, R2, UR4, RZ ;  /* 0x0000000402027c24 */ /* 0x004fe2000f8e02ff */
        /* <DEDUP_REMOVED lines=313> */
[----:B------:R-:W2:Y:S09]  /*5f10*/  LDCU UR5, c[0x0][0x5cc] ;  /* 0x0000b980ff0577ac */ /* 0x000eb20008000800 */
[----:B------:R-:W3:Y:S01]  /*5f20*/  @P0 LDC.64 R12, c[0x0][0x4b0] ;  /* 0x00012c00ff0c0b82 */ /* 0x000ee20000000a00 */
[----:B------:R-:W4:Y:S01]  /*5f30*/  LDCU.64 UR10, c[0x0][0x5d0] ;  /* 0x0000ba00ff0a77ac */ /* 0x000f220008000a00 */
[----:B0-----:R-:W-:-:S06]  /*5f40*/  IMAD.HI.U32 R10, R7, UR9, R6 ;  /* 0x00000009070a7c27 */ /* 0x001fcc000f8e0006 */
[----:B------:R-:W0:Y:S01]  /*5f50*/  @P0 LDC R15, c[0x0][0x4ac] ;  /* 0x00012b00ff0f0b82 */ /* 0x000e220000000800 */
[----:B-1----:R-:W-:Y:S02]  /*5f60*/  SHF.R.U32.HI R11, RZ, UR4, R10 ;  /* 0x00000004ff0b7c19 */ /* 0x002fe4000801160a */
[----:B------:R-:W-:Y:S02]  /*5f70*/  @P0 MOV R10, RZ ;  /* 0x000000ff000a0202 */ /* 0x000fe40000000f00 */
[----:B------:R-:W-:-:S03]  /*5f80*/  IADD3 R5, PT, PT, -R11, RZ, RZ ;  /* 0x000000ff0b057210 */ /* 0x000fc60007ffe1ff */
[----:B------:R-:W1:Y:S02]  /*5f90*/  @P0 LDC.64 R8, c[0x0][0x5d8] ;  /* 0x00017600ff080b82 */ /* 0x000e640000000a00 */
[----:B------:R-:W-:-:S06]  /*5fa0*/  IMAD R7, R5, UR8, R7 ;  /* 0x0000000805077c24 */ /* 0x000fcc000f8e0207 */
[----:B------:R-:W5:Y:S01]  /*5fb0*/  @P0 LDC R6, c[0x0][0x5e0] ;  /* 0x00017800ff060b82 */ /* 0x000f620000000800 */
[----:B---3--:R-:W-:-:S04]  /*5fc0*/  @P0 IMAD.HI.U32 R0, R11, R12, R10 ;  /* 0x0000000c0b000227 */ /* 0x008fc800078e000a */
[C---:B--2---:R-:W-:Y:S01]  /*5fd0*/  IMAD R3, R7.reuse, UR5, R3 ;  /* 0x0000000507037c24 */ /* 0x044fe2000f8e0203 */
[----:B------:R-:W-:Y:S01]  /*5fe0*/  @P0 SHF.R.U32.HI R0, RZ, R13, R0 ;  /* 0x0000000dff000219 */ /* 0x000fe20000011600 */
[C---:B----4-:R-:W-:Y:S02]  /*5ff0*/  IMAD R4, R7.reuse, UR10, R4 ;  /* 0x0000000a07047c24 */ /* 0x050fe4000f8e0204 */
[----:B------:R-:W-:Y:S01]  /*6000*/  IMAD R2, R7, UR11, R2 ;  /* 0x0000000b07027c24 */ /* 0x000fe2000f8e0202 */
[----:B------:R-:W-:-:S05]  /*6010*/  @P0 IADD3 R10, PT, PT, -R0, RZ, RZ ;  /* 0x000000ff000a0210 */ /* 0x000fca0007ffe1ff */
[----:B0-----:R-:W-:-:S04]  /*6020*/  @P0 IMAD R11, R15, R10, R11 ;  /* 0x0000000a0f0b0224 */ /* 0x001fc800078e020b */
[C---:B-1----:R-:W-:Y:S02]  /*6030*/  @P0 IMAD R3, R11.reuse, R8, R3 ;  /* 0x000000080b030224 */ /* 0x042fe400078e0203 */
[C---:B------:R-:W-:Y:S02]  /*6040*/  @P0 IMAD R4, R11.reuse, R9, R4 ;  /* 0x000000090b040224 */ /* 0x040fe400078e0204 */
[----:B-----5:R-:W-:-:S07]  /*6050*/  @P0 IMAD R2, R11, R6, R2 ;  /* 0x000000060b020224 */ /* 0x020fce00078e0202 */
.L_x_36920:
[----:B------:R-:W0:Y:S01]  /*6060*/  LDCU.128 UR8, c[0x0][0x5f0] ;  /* 0x0000be00ff0877ac */ /* 0x000e220008000c00 */
[----:B------:R-:W1:Y:S01]  /*6070*/  LDCU.64 UR4, c[0x0][0x5e8] ;  /* 0x0000bd00ff0477ac */ /* 0x000e620008000a00 */
[----:B0-----:R-:W-:-:S04]  /*6080*/  IADD3 R4, P0, PT, R4, UR8, RZ ;  /* 0x0000000804047c10 */ /* 0x001fc8000ff1e0ff */
[----:B------:R-:W-:-:S05]  /*6090*/  IADD3.X R5, PT, PT, RZ, UR9, RZ, P0, !PT ;  /* 0x00000009ff057c10 */ /* 0x000fca00087fe4ff */
[----:B------:R-:W2:Y:S01]  /*60a0*/  LDG.E.U16 R4, desc[UR6][R4.64] ;  /* 0x0000000604047981 */ /* 0x000ea2000c1e1500 */
[----:B------:R-:W-:-:S04]  /*60b0*/  IADD3 R6, P0, PT, R2, UR10, RZ ;  /* 0x0000000a02067c10 */ /* 0x000fc8000ff1e0ff */
[----:B------:R-:W-:-:S05]  /*60c0*/  IADD3.X R7, PT, PT, RZ, UR11, RZ, P0, !PT ;  /* 0x0000000bff077c10 */ /* 0x000fca00087fe4ff */
[----:B------:R-:W3:Y:S01]  /*60d0*/  LDG.E.U16 R6, desc[UR6][R6.64] ;  /* 0x0000000606067981 */ /* 0x000ee2000c1e1500 */
[----:B--2---:R-:W-:-:S04]  /*60e0*/  SHF.L.U32 R0, R4, 0x10, RZ ;  /* 0x0000001004007819 */ /* 0x004fc800000006ff */
[----:B------:R-:W0:Y:S01]  /*60f0*/  MUFU.LG2 R9, R0 ;  /* 0x0000000000097308 */ /* 0x000e220000000c00 */
[----:B---3--:R-:W-:-:S05]  /*6100*/  SHF.L.U32 R2, R6, 0x10, RZ ;  /* 0x0000001006027819 */ /* 0x008fca00000006ff */
[----:B0-----:R-:W-:Y:S01]  /*6110*/  FMUL.FTZ R9, R2, R9 ;  /* 0x0000000902097220 */ /* 0x001fe20000410000 */
[----:B-1----:R-:W-:-:S04]  /*6120*/  IADD3 R2, P0, PT, R3, UR4, RZ ;  /* 0x0000000403027c10 */ /* 0x002fc8000ff1e0ff */
[----:B------:R-:W-:Y:S01]  /*6130*/  IADD3.X R3, PT, PT, RZ, UR5, RZ, P0, !PT ;  /* 0x00000005ff037c10 */ /* 0x000fe200087fe4ff */
[----:B------:R-:W0:Y:S02]  /*6140*/  MUFU.EX2 R9, R9 ;  /* 0x0000000900097308 */ /* 0x000e240000000800 */
[----:B0-----:R-:W-:-:S05]  /*6150*/  F2FP.BF16.F32.PACK_AB R4, RZ, R9 ;  /* 0x00000009ff04723e */ /* 0x001fca00000010ff */
[----:B------:R-:W-:Y:S01]  /*6160*/  STG.E.U16 desc[UR6][R2.64], R4 ;  /* 0x0000000402007986 */ /* 0x000fe2000c101506 */
[----:B------:R-:W-:Y:S05]  /*6170*/  EXIT ;  /* 0x000000000000794d */ /* 0x000fea0003800000 */
.L_x_36921:
        /* <DEDUP_REMOVED lines=16> */
.L_x_68701:


//--------------------- .text._ZN2at6native27unrolled_elementwise_kernelIZZZNS0_50_GLOBAL__N__2680c7bb_12_PowKernel_cu_7dd49032_300324pow_tensor_tensor_kernelERNS_18TensorIteratorBaseEENKUlvE_clEvENKUlvE9_clEvEUlN3c108BFloat16ES8_E_St5arrayIPcLm3EELi4E23TrivialOffsetCalculatorILi2EjESD_ILi1EjENS0_6memory15LoadWithoutCastENSG_16StoreWithoutCastEEEviT_T0_T2_T3_T4_T5_ --------------------------
	.section	.text._ZN2at6native27unrolled_elementwise_kernelIZZZNS0_50_GLOBAL__N__2680c7bb_12_PowKernel_cu_7dd49032_300324pow_tensor_tensor_kernelERNS_18TensorIteratorBaseEENKUlvE_clEvENKUlvE9_clEvEUlN3c108BFloat16ES8_E_St5arrayIPcLm3EELi4E23TrivialOffsetCalculatorILi2EjESD_ILi1EjENS0_6memory15LoadWithoutCastENSG_16StoreWithoutCastEEEviT_T0_T2_T3_T4_T5_,"ax",@progbits
	.align	128
        .global         _ZN2at6native27unrolled_elementwise_kernelIZZZNS0_50_GLOBAL__N__2680c7bb_12_PowKernel_cu_7dd49032_300324pow_tensor_tensor_kernelERNS_18TensorIteratorBaseEENKUlvE_clEvENKUlvE9_clEvEUlN3c108BFloat16ES8_E_St5arrayIPcLm3EELi4E23TrivialOffsetCalculatorILi2EjESD_ILi1EjENS0_6memory15LoadWithoutCastENSG_16StoreWithoutCastEEEviT_T0_T2_T3_T4_T5_
        .type           _ZN2at6native27unrolled_elementwise_kernelIZZZNS0_50_GLOBAL__N__2680c7bb_12_PowKernel_cu_7dd49032_300324pow_tensor_tensor_kernelERNS_18TensorIteratorBaseEENKUlvE_clEvENKUlvE9_clEvEUlN3c108BFloat16ES8_E_St5arrayIPcLm3EELi4E23TrivialOffsetCalculatorILi2EjESD_ILi1EjENS0_6memory15LoadWithoutCastENSG_16StoreWithoutCastEEEviT_T0_T2_T3_T4_T5_,@function
        .size           _ZN2at6native27unrolled_elementwise_kernelIZZZNS0_50_GLOBAL__N__2680c7bb_12_PowKernel_cu_7dd49032_300324pow_tensor_tensor_kernelERNS_18TensorIteratorBaseEENKUlvE_clEvENKUlvE9_clEvEUlN3c108BFloat16ES8_E_St5arrayIPcLm3EELi4E23TrivialOffsetCalculatorILi2EjESD_ILi1EjENS0_6memory15LoadWithoutCastENSG_16StoreWithoutCastEEEviT_T0_T2_T3_T4_T5_,(.L_x_68702 - _ZN2at6native27unrolled_elementwise_kernelIZZZNS0_50_GLOBAL__N__2680c7bb_12_PowKernel_cu_7dd49032_300324pow_tensor_tensor_kernelERNS_18TensorIteratorBaseEENKUlvE_clEvENKUlvE9_clEvEUlN3c108BFloat16ES8_E_St5arrayIPcLm3EELi4E23TrivialOffsetCalculatorILi2EjESD_ILi1EjENS0_6memory15LoadWithoutCastENSG_16StoreWithoutCastEEEviT_T0_T2_T3_T4_T5_)
        .other          _ZN2at6native27unrolled_elementwise_kernelIZZZNS0_50_GLOBAL__N__2680c7bb_12_PowKernel_cu_7dd49032_300324pow_tensor_tensor_kernelERNS_18TensorIteratorBaseEENKUlvE_clEvENKUlvE9_clEvEUlN3c108BFloat16ES8_E_St5arrayIPcLm3EELi4E23TrivialOffsetCalculatorILi2EjESD_ILi1EjENS0_6memory15LoadWithoutCastENSG_16StoreWithoutCastEEEviT_T0_T2_T3_T4_T5_,@"STO_CUDA_ENTRY STV_DEFAULT"
_ZN2at6native27unrolled_elementwise_kernelIZZZNS0_50_GLOBAL__N__2680c7bb_12_PowKernel_cu_7dd49032_300324pow_tensor_tensor_kernelERNS_18TensorIteratorBaseEENKUlvE_clEvENKUlvE9_clEvEUlN3c108BFloat16ES8_E_St5arrayIPcLm3EELi4E23TrivialOffsetCalculatorILi2EjESD_ILi1EjENS0_6memory15LoadWithoutCastENSG_16StoreWithoutCastEEEviT_T0_T2_T3_T4_T5_:
.text._ZN2at6native27unrolled_elementwise_kernelIZZZNS0_50_GLOBAL__N__2680c7bb_12_PowKernel_cu_7dd49032_300324pow_tensor_tensor_kernelERNS_18TensorIteratorBaseEENKUlvE_clEvENKUlvE9_clEvEUlN3c108BFloat16ES8_E_St5arrayIPcLm3EELi4E23TrivialOffsetCalculatorILi2EjESD_ILi1EjENS0_6memory15LoadWithoutCastENSG_16StoreWithoutCastEEEviT_T0_T2_T3_T4_T5_:
        /* <DEDUP_REMOVED lines=12> */
[----:B------:R-:W-:-:S04]  /*00c0*/  ISETP.GE.AND P1, PT, R0, R5, PT ;  /* 0x000000050000720c */ /* 0x000fc80003f26270 */
[----:B------:R-:W2:Y:S09]  /*00d0*/  @!P0 LDC.64 R10, c[0x0][0x3a0] ;  /* 0x0000e800ff0a8b82 */ /* 0x000eb20000000a00 */
[----:B------:R-:W-:Y:S01]  /*00e0*/  @!P1 LEA R4, R3, R0, 0x9 ;  /* 0x0000000003049211 */ /* 0x000fe200078e48ff */
[----:B------:R-:W-:Y:S01]  /*00f0*/  @!P1 VIADD R0, R0, 0x80 ;  /* 0x0000008000009836 */ /* 0x000fe20000000000 */
[----:B------:R-:W3:Y:S04]  /*0100*/  @!P1 LDC.64 R18, c[0x0][0x398] ;  /* 0x0000e600ff129b82 */ /* 0x000ee80000000a00 */
[----:B------:R-:W-:Y:S01]  /*0110*/  ISETP.GE.AND P3, PT, R0, R5, PT ;  /* 0x000000050000720c */ /* 0x000fe20003f66270 */
[----:B0-----:R-:W-:Y:S01]  /*0120*/  @!P0 IMAD.WIDE.U32 R24, R21, 0x2, R24 ;  /* 0x0000000215188825 */ /* 0x001fe200078e0018 */
[----:B------:R-:W-:-:S02]  /*0130*/  PRMT R27, RZ, 0x7610, R27 ;  /* 0x00007610ff1b7816 */ /* 0x000fc4000000001b */
[----:B------:R-:W0:Y:S02]  /*0140*/  @!P1 LDC.64 R12, c[0x0][0x3a0] ;  /* 0x0000e800ff0c9b82 */ /* 0x000e240000000a00 */
[----:B-1----:R-:W4:Y:S07]  /*0150*/  @!P0 LDG.E.U16 R9, desc[UR4][R24.64] ;  /* 0x0000000418098981 */ /* 0x002f2e000c1e1500 */
[----:B------:R-:W1:Y:S01]  /*0160*/  @!P3 LDC.64 R16, c[0x0][0x398] ;  /* 0x0000e600ff10bb82 */ /* 0x000e620000000a00 */
[----:B------:R-:W-:Y:S01]  /*0170*/  @!P3 LEA R23, R3, R0, 0x9 ;  /* 0x000000000317b211 */ /* 0x000fe200078e48ff */
[----:B------:R-:W-:-:S02]  /*0180*/  @!P3 VIADD R0, R0, 0x80 ;  /* 0x000000800000b836 */ /* 0x000fc40000000000 */
[----:B--2---:R-:W-:-:S03]  /*0190*/  @!P0 IMAD.WIDE.U32 R10, R21, 0x2, R10 ;  /* 0x00000002150a8825 */ /* 0x004fc600078e000a */
[----:B------:R-:W-:Y:S01]  /*01a0*/  ISETP.GE.AND P2, PT, R0, R5, PT ;  /* 0x000000050000720c */ /* 0x000fe20003f46270 */
[----:B------:R-:W2:Y:S01]  /*01b0*/  @!P3 LDC.64 R14, c[0x0][0x3a0] ;  /* 0x0000e800ff0ebb82 */ /* 0x000ea20000000a00 */
[----:B------:R-:W4:Y:S01]  /*01c0*/  @!P0 LDG.E.U16 R27, desc[UR4][R10.64] ;  /* 0x000000040a1b8981 */ /* 0x000f22000c1e1500 */
[----:B------:R-:W-:Y:S01]  /*01d0*/  PRMT R26, RZ, 0x7610, R26 ;  /* 0x00007610ff1a7816 */ /* 0x000fe2000000001a */
[----:B---3--:R-:W-:Y:S01]  /*01e0*/  @!P1 IMAD.WIDE.U32 R18, R4, 0x2, R18 ;  /* 0x0000000204129825 */ /* 0x008fe200078e0012 */
[----:B------:R-:W-:-:S06]  /*01f0*/  PRMT R22, RZ, 0x7610, R22 ;  /* 0x00007610ff167816 */ /* 0x000fcc0000000016 */
[----:B------:R3:W4:Y:S02]  /*0200*/  @!P1 LDG.E.U16 R22, desc[UR4][R18.64] ;  /* 0x0000000412169981 */ /* 0x000724000c1e1500 */
[----:B------:R-:W2:Y:S01]  /*0210*/  @!P2 LDC.64 R20, c[0x0][0x398] ;  /* 0x0000e600ff14ab82 */ /* 0x000ea20000000a00 */
[----:B-1----:R-:W-:-:S04]  /*0220*/  @!P3 IMAD.WIDE.U32 R16, R23, 0x2, R16 ;  /* 0x000000021710b825 */ /* 0x002fc800078e0010 */
[----:B0-----:R-:W-:Y:S01]  /*0230*/  @!P1 IMAD.WIDE.U32 R12, R4, 0x2, R12 ;  /* 0x00000002040c9825 */ /* 0x001fe200078e000c */
[----:B------:R-:W4:Y:S01]  /*0240*/  @!P3 LDG.E.U16 R26, desc[UR4][R16.64] ;  /* 0x00000004101ab981 */ /* 0x000f22000c1e1500 */
[----:B------:R-:W-:Y:S01]  /*0250*/  PRMT R4, RZ, 0x7610, R4 ;  /* 0x00007610ff047816 */ /* 0x000fe20000000004 */
[----:B---3--:R-:W0:Y:S01]  /*0260*/  @!P2 LDC.64 R18, c[0x0][0x3a0] ;  /* 0x0000e800ff12ab82 */ /* 0x008e220000000a00 */
[----:B--2---:R-:W-:Y:S01]  /*0270*/  @!P3 IMAD.WIDE.U32 R14, R23, 0x2, R14 ;  /* 0x00000002170eb825 */ /* 0x004fe200078e000e */
[----:B------:R-:W-:-:S03]  /*0280*/  PRMT R23, RZ, 0x7610, R23 ;  /* 0x00007610ff177816 */ /* 0x000fc60000000017 */
[----:B------:R1:W2:Y:S01]  /*0290*/  @!P1 LDG.E.U16 R4, desc[UR4][R12.64] ;  /* 0x000000040c049981 */ /* 0x0002a2000c1e1500 */
[----:B------:R-:W-:-:S03]  /*02a0*/  @!P2 IMAD R25, R3, 0x200, R0 ;  /* 0x000002000319a824 */ /* 0x000fc600078e0200 */
[----:B------:R3:W2:Y:S01]  /*02b0*/  @!P3 LDG.E.U16 R23, desc[UR4][R14.64] ;  /* 0x000000040e17b981 */ /* 0x0006a2000c1e1500 */
[----:B------:R-:W-:Y:S01]  /*02c0*/  PRMT R24, RZ, 0x7610, R24 ;  /* 0x00007610ff187816 */ /* 0x000fe20000000018 */
[----:B------:R-:W-:-:S05]  /*02d0*/  @!P2 IMAD.WIDE.U32 R20, R25, 0x2, R20 ;  /* 0x000000021914a825 */ /* 0x000fca00078e0014 */
[----:B------:R-:W2:Y:S01]  /*02e0*/  @!P2 LDG.E.U16 R24, desc[UR4][R20.64] ;  /* 0x000000041418a981 */ /* 0x000ea2000c1e1500 */
[C---:B------:R-:W-:Y:S01]  /*02f0*/  ISETP.GE.AND P1, PT, R2.reuse, R5, PT ;  /* 0x000000050200720c */ /* 0x040fe20003f26270 */
[----:B------:R-:W-:Y:S01]  /*0300*/  VIADD R10, R2, 0x100 ;  /* 0x00000100020a7836 */ /* 0x000fe20000000000 */
[----:B------:R-:W-:-:S04]  /*0310*/  PRMT R0, RZ, 0x7610, R0 ;  /* 0x00007610ff007816 */ /* 0x000fc80000000000 */
[----:B------:R-:W-:Y:S01]  /*0320*/  ISETP.GE.AND P3, PT, R10, R5, PT ;  /* 0x000000050a00720c */ /* 0x000fe20003f66270 */
[----:B0-----:R-:W-:Y:S01]  /*0330*/  @!P2 IMAD.WIDE.U32 R18, R25, 0x2, R18 ;  /* 0x000000021912a825 */ /* 0x001fe200078e0012 */
[----:B-1----:R-:W-:-:S04]  /*0340*/  IADD3 R12, PT, PT, R2, 0x80, RZ ;  /* 0x00000080020c7810 */ /* 0x002fc80007ffe0ff */
[----:B------:R0:W5:Y:S01]  /*0350*/  @!P2 LDG.E.U16 R0, desc[UR4][R18.64] ;  /* 0x000000041200a981 */ /* 0x000162000c1e1500 */
[----:B------:R-:W-:Y:S01]  /*0360*/  ISETP.GE.AND P2, PT, R12, R5, PT ;  /* 0x000000050c00720c */ /* 0x000fe20003f46270 */
[----:B---3--:R-:W-:-:S05]  /*0370*/  VIADD R14, R2, 0x180 ;  /* 0x00000180020e7836 */ /* 0x008fca0000000000 */
[----:B------:R-:W-:Y:S01]  /*0380*/  ISETP.GE.AND P0, PT, R14, R5, PT ;  /* 0x000000050e00720c */ /* 0x000fe20003f06270 */
[----:B------:R-:W-:Y:S01]  /*0390*/  BSSY.RECONVERGENT B0, `(.L_x_36922) ;  /* 0x0000026000007945 */ /* 0x000fe20003800200 */
[----:B----4-:R-:W-:-:S04]  /*03a0*/  @!P1 IMAD.U32 R9, R9, 0x10000, RZ ;  /* 0x0001000009099824 */ /* 0x010fc800078e00ff */
[----:B------:R-:W1:Y:S01]  /*03b0*/  @!P1 MUFU.LG2 R10, R9 ;  /* 0x00000009000a9308 */ /* 0x000e620000000c00 */
[----:B------:R-:W-:-:S05]  /*03c0*/  @!P1 SHF.L.U32 R27, R27, 0x10, RZ ;  /* 0x000000101b1b9819 */ /* 0x000fca00000006ff */
[----:B-1----:R-:W-:Y:S02]  /*03d0*/  @!P1 FMUL.FTZ R27, R27, R10 ;  /* 0x0000000a1b1b9220 */ /* 0x002fe40000410000 */
[----:B------:R-:W1:Y:S01]  /*03e0*/  @!P1 LDC.64 R10, c[0x0][0x390] ;  /* 0x0000e400ff0a9b82 */ /* 0x000e620000000a00 */
[----:B------:R-:W-:-:S03]  /*03f0*/  @!P2 SHF.L.U32 R22, R22, 0x10, RZ ;  /* 0x000000101616a819 */ /* 0x000fc600000006ff */
[----:B------:R-:W3:Y:S01]  /*0400*/  @!P1 MUFU.EX2 R27, R27 ;  /* 0x0000001b001b9308 */ /* 0x000ee20000000800 */
[----:B------:R-:W-:-:S07]  /*0410*/  @!P3 IMAD.U32 R26, R26, 0x10000, RZ ;  /* 0x000100001a1ab824 */ /* 0x000fce00078e00ff */
[----:B------:R-:W4:Y:S08]  /*0420*/  @!P2 MUFU.LG2 R13, R22 ;  /* 0x00000016000da308 */ /* 0x000f300000000c00 */
[----:B------:R-:W0:Y:S01]  /*0430*/  @!P3 MUFU.LG2 R26, R26 ;  /* 0x0000001a001ab308 */ /* 0x000e220000000c00 */
[----:B------:R-:W-:Y:S01]  /*0440*/  @!P1 IMAD R9, R3, 0x200, R2 ;  /* 0x0000020003099824 */ /* 0x000fe200078e0202 */
[----:B--2---:R-:W-:Y:S01]  /*0450*/  @!P2 SHF.L.U32 R4, R4, 0x10, RZ ;  /* 0x000000100404a819 */ /* 0x004fe200000006ff */
[----:B------:R-:W-:Y:S01]  /*0460*/  @!P3 IMAD.U32 R23, R23, 0x10000, RZ ;  /* 0x000100001717b824 */ /* 0x000fe200078e00ff */
[----:B---3--:R-:W-:Y:S01]  /*0470*/  @!P1 F2FP.BF16.F32.PACK_AB R8, RZ, R27 ;  /* 0x0000001bff08923e */ /* 0x008fe200000010ff */
[----:B-1----:R-:W-:-:S04]  /*0480*/  @!P1 IMAD.WIDE.U32 R10, R9, 0x2, R10 ;  /* 0x00000002090a9825 */ /* 0x002fc800078e000a */
[----:B----4-:R-:W-:Y:S01]  /*0490*/  @!P2 FMUL.FTZ R4, R4, R13 ;  /* 0x0000000d0404a220 */ /* 0x010fe20000410000 */
[----:B------:R1:W-:Y:S01]  /*04a0*/  @!P1 STG.E.U16 desc[UR4][R10.64], R8 ;  /* 0x000000080a009986 */ /* 0x0003e2000c101504 */
[----:B------:R-:W-:Y:S01]  /*04b0*/  @!P1 MOV R2, R12 ;  /* 0x0000000c00029202 */ /* 0x000fe20000000f00 */
[----:B0-----:R-:W-:-:S03]  /*04c0*/  @!P3 FMUL.FTZ R23, R23, R26 ;  /* 0x0000001a1717b220 */ /* 0x001fc60000410000 */
[----:B------:R-:W0:Y:S01]  /*04d0*/  @!P2 MUFU.EX2 R4, R4 ;  /* 0x000000040004a308 */ /* 0x000e220000000800 */
[----:B------:R-:W-:Y:S02]  /*04e0*/  @!P0 SHF.L.U32 R24, R24, 0x10, RZ ;  /* 0x0000001018188819 */ /* 0x000fe400000006ff */
[----:B------:R-:W-:-:S05]  /*04f0*/  ISETP.GE.AND P4, PT, R2, R5, PT ;  /* 0x000000050200720c */ /* 0x000fca0003f86270 */
[----:B------:R-:W2:Y:S08]  /*0500*/  @!P3 MUFU.EX2 R23, R23 ;  /* 0x000000170017b308 */ /* 0x000eb00000000800 */
[----:B------:R1:W3:Y:S01]  /*0510*/  @!P0 MUFU.LG2 R13, R24 ;  /* 0x00000018000d8308 */ /* 0x0002e20000000c00 */
[----:B0-----:R-:W-:Y:S02]  /*0520*/  @!P2 F2FP.BF16.F32.PACK_AB R6, RZ, R4 ;  /* 0x00000004ff06a23e */ /* 0x001fe400000010ff */
        /* <DEDUP_REMOVED lines=12> */
.L_x_36923:
[----:B------:R-:W-:Y:S05]  /*05f0*/  BSYNC.RECONVERGENT B0 ;  /* 0x0000000000007941 */ /* 0x000fea0003800200 */
.L_x_36922:
[----:B------:R-:W-:Y:S01]  /*0600*/  ISETP.GE.AND P1, PT, R2, R5, PT ;  /* 0x000000050200720c */ /* 0x000fe20003f26270 */
[----:B-----5:R-:W-:-:S04]  /*0610*/  @!P0 IMAD.U32 R0, R0, 0x10000, RZ ;  /* 0x0001000000008824 */ /* 0x020fc800078e00ff */
[----:B---3--:R-:W-:-:S08]  /*0620*/  @!P0 FMUL.FTZ R0, R0, R13 ;  /* 0x0000000d00008220 */ /* 0x008fd00000410000 */
[----:B------:R-:W-:Y:S05]  /*0630*/  @P1 EXIT ;  /* 0x000000000000194d */ /* 0x000fea0003800000 */
[----:B------:R-:W1:Y:S01]  /*0640*/  LDC.64 R4, c[0x0][0x390] ;  /* 0x0000e400ff047b82 */ /* 0x000e620000000a00 */
[----:B------:R-:W0:Y:S01]  /*0650*/  @!P0 MUFU.EX2 R0, R0 ;  /* 0x0000000000008308 */ /* 0x000e220000000800 */
[----:B------:R-:W-:Y:S02]  /*0660*/  LEA R3, R3, R2, 0x9 ;  /* 0x0000000203037211 */ /* 0x000fe400078e48ff */
[----:B0-----:R-:W-:-:S03]  /*0670*/  @!P0 F2FP.BF16.F32.PACK_AB R6, RZ, R0 ;  /* 0x00000000ff06823e */ /* 0x001fc600000010ff */
[----:B-1----:R-:W-:-:S05]  /*0680*/  IMAD.WIDE.U32 R2, R3, 0x2, R4 ;  /* 0x0000000203027825 */ /* 0x002fca00078e0004 */
[----:B------:R-:W-:Y:S01]  /*0690*/  STG.E.U16 desc[UR4][R2.64], R6 ;  /* 0x0000000602007986 */ /* 0x000fe2000c101504 */
[----:B------:R-:W-:Y:S05]  /*06a0*/  EXIT ;  /* 0x000000000000794d */ /* 0x000fea0003800000 */
.L_x_36924:
        /* <DEDUP_REMOVED lines=13> */
.L_x_68702:


//--------------------- .text._ZN2at6native29vectorized_elementwise_kernelILi2EZZZNS0_50_GLOBAL__N__2680c7bb_12_PowKernel_cu_7dd49032_300324pow_tensor_tensor_kernelERNS_18TensorIteratorBaseEENKUlvE_clEvENKUlvE9_clEvEUlN3c108BFloat16ES8_E_St5arrayIPcLm3EEEEviT0_T1_ --------------------------
	.section	.text._ZN2at6native29vectorized_elementwise_kernelILi2EZZZNS0_50_GLOBAL__N__2680c7bb_12_PowKernel_cu_7dd49032_300324pow_tensor_tensor_kernelERNS_18TensorIteratorBaseEENKUlvE_clEvENKUlvE9_clEvEUlN3c108BFloat16ES8_E_St5arrayIPcLm3EEEEviT0_T1_,"ax",@progbits
	.align	128
        .global         _ZN2at6native29vectorized_elementwise_kernelILi2EZZZNS0_50_GLOBAL__N__2680c7bb_12_PowKernel_cu_7dd49032_300324pow_tensor_tensor_kernelERNS_18TensorIteratorBaseEENKUlvE_clEvENKUlvE9_clEvEUlN3c108BFloat16ES8_E_St5arrayIPcLm3EEEEviT0_T1_
        .type           _ZN2at6native29vectorized_elementwise_kernelILi2EZZZNS0_50_GLOBAL__N__2680c7bb_12_PowKernel_cu_7dd49032_300324pow_tensor_tensor_kernelERNS_18TensorIteratorBaseEENKUlvE_clEvENKUlvE9_clEvEUlN3c108BFloat16ES8_E_St5arrayIPcLm3EEEEviT0_T1_,@function
        .size           _ZN2at6native29vectorized_elementwise_kernelILi2EZZZNS0_50_GLOBAL__N__2680c7bb_12_PowKernel_cu_7dd49032_300324pow_tensor_tensor_kernelERNS_18TensorIteratorBaseEENKUlvE_clEvENKUlvE9_clEvEUlN3c108BFloat16ES8_E_St5arrayIPcLm3EEEEviT0_T1_,(.L_x_68703 - _ZN2at6native29vectorized_elementwise_kernelILi2EZZZNS0_50_GLOBAL__N__2680c7bb_12_PowKernel_cu_7dd49032_300324pow_tensor_tensor_kernelERNS_18TensorIteratorBaseEENKUlvE_clEvENKUlvE9_clEvEUlN3c108BFloat16ES8_E_St5arrayIPcLm3EEEEviT0_T1_)
        .other          _ZN2at6native29vectorized_elementwise_kernelILi2EZZZNS0_50_GLOBAL__N__2680c7bb_12_PowKernel_cu_7dd49032_300324pow_tensor_tensor_kernelERNS_18TensorIteratorBaseEENKUlvE_clEvENKUlvE9_clEvEUlN3c108BFloat16ES8_E_St5arrayIPcLm3EEEEviT0_T1_,@"STO_CUDA_ENTRY STV_DEFAULT"
_ZN2at6native29vectorized_elementwise_kernelILi2EZZZNS0_50_GLOBAL__N__2680c7bb_12_PowKernel_cu_7dd49032_300324pow_tensor_tensor_kernelERNS_18TensorIteratorBaseEENKUlvE_clEvENKUlvE9_clEvEUlN3c108BFloat16ES8_E_St5arrayIPcLm3EEEEviT0_T1_:
.text._ZN2at6native29vectorized_elementwise_kernelILi2EZZZNS0_50_GLOBAL__N__2680c7bb_12_PowKernel_cu_7dd49032_300324pow_tensor_tensor_kernelERNS_18TensorIteratorBaseEENKUlvE_clEvENKUlvE9_clEvEUlN3c108BFloat16ES8_E_St5arrayIPcLm3EEEEviT0_T1_:
        /* <DEDUP_REMOVED lines=14> */
[----:B------:R-:W-:Y:S02]  /*00e0*/  @!P0 IADD3 R11, PT, PT, R0, R3, RZ ;  /* 0x00000003000b8210 */ /* 0x000fe40007ffe0ff */
[----:B------:R-:W-:-:S05]  /*00f0*/  ISETP.GE.U32.AND P1, PT, R27, R2, PT ;  /* 0x000000021b00720c */ /* 0x000fca0003f26070 */
[----:B------:R-:W1:Y:S08]  /*0100*/  @!P0 LDC.64 R30, c[0x0][0x3a0] ;  /* 0x0000e800ff1e8b82 */ /* 0x000e700000000a00 */
[----:B------:R-:W-:Y:S01]  /*0110*/  @!P1 IMAD.IADD R23, R0, 0x1, R27 ;  /* 0x0000000100179824 */ /* 0x000fe200078e021b */
[----:B------:R-:W2:Y:S01]  /*0120*/  @!P1 LDC.64 R12, c[0x0][0x3a0] ;  /* 0x0000e800ff0c9b82 */ /* 0x000ea20000000a00 */
[----:B------:R-:W-:-:S05]  /*0130*/  @!P1 VIADD R27, R27, 0x80 ;  /* 0x000000801b1b9836 */ /* 0x000fca0000000000 */
[-C--:B------:R-:W-:Y:S01]  /*0140*/  ISETP.GE.U32.AND P2, PT, R27, R2.reuse, PT ;  /* 0x000000021b00720c */ /* 0x080fe20003f46070 */
[----:B0-----:R-:W-:Y:S01]  /*0150*/  @!P0 IMAD.WIDE.U32 R24, R11, 0x2, R24 ;  /* 0x000000020b188825 */ /* 0x001fe200078e0018 */
[----:B------:R-:W0:Y:S04]  /*0160*/  @!P1 LDC.64 R28, c[0x0][0x398] ;  /* 0x0000e600ff1c9b82 */ /* 0x000e280000000a00 */
[----:B------:R-:W3:Y:S07]  /*0170*/  @!P0 LDG.E.U16 R20, desc[UR4][R24.64] ;  /* 0x0000000418148981 */ /* 0x000eee000c1e1500 */
[----:B------:R-:W-:Y:S01]  /*0180*/  @!P2 IMAD.IADD R19, R0, 0x1, R27 ;  /* 0x000000010013a824 */ /* 0x000fe200078e021b */
[----:B------:R-:W-:Y:S01]  /*0190*/  PRMT R26, RZ, 0x7610, R26 ;  /* 0x00007610ff1a7816 */ /* 0x000fe2000000001a */
[----:B------:R-:W-:Y:S01]  /*01a0*/  @!P2 VIADD R27, R27, 0x80 ;  /* 0x000000801b1ba836 */ /* 0x000fe20000000000 */
[----:B------:R-:W4:Y:S04]  /*01b0*/  @!P2 LDC.64 R34, c[0x0][0x398] ;  /* 0x0000e600ff22ab82 */ /* 0x000f280000000a00 */
[----:B------:R-:W-:Y:S01]  /*01c0*/  ISETP.GE.U32.AND P3, PT, R27, R2, PT ;  /* 0x000000021b00720c */ /* 0x000fe20003f66070 */
[----:B-1----:R-:W-:Y:S01]  /*01d0*/  @!P0 IMAD.WIDE.U32 R30, R11, 0x2, R30 ;  /* 0x000000020b1e8825 */ /* 0x002fe200078e001e */
[----:B------:R-:W-:-:S02]  /*01e0*/  PRMT R11, RZ, 0x7610, R11 ;  /* 0x00007610ff0b7816 */ /* 0x000fc4000000000b */
[----:B------:R-:W1:Y:S04]  /*01f0*/  @!P2 LDC.64 R36, c[0x0][0x3a0] ;  /* 0x0000e800ff24ab82 */ /* 0x000e680000000a00 */
[----:B------:R5:W3:Y:S05]  /*0200*/  @!P0 LDG.E.U16 R11, desc[UR4][R30.64] ;  /* 0x000000041e0b8981 */ /* 0x000aea000c1e1500 */
[----:B------:R-:W-:Y:S01]  /*0210*/  @!P3 IADD3 R17, PT, PT, R0, R27, RZ ;  /* 0x0000001b0011b210 */ /* 0x000fe20007ffe0ff */
[----:B------:R-:W-:Y:S01]  /*0220*/  @!P3 VIADD R27, R27, 0x80 ;  /* 0x000000801b1bb836 */ /* 0x000fe20000000000 */
[----:B------:R-:W4:Y:S04]  /*0230*/  @!P3 LDC.64 R14, c[0x0][0x398] ;  /* 0x0000e600ff0ebb82 */ /* 0x000f280000000a00 */
[----:B------:R-:W-:-:S04]  /*0240*/  ISETP.GE.U32.AND P0, PT, R27, R2, PT ;  /* 0x000000021b00720c */ /* 0x000fc80003f06070 */
[----:B------:R-:W1:Y:S01]  /*0250*/  @!P3 LDC.64 R32, c[0x0][0x3a0] ;  /* 0x0000e800ff20bb82 */ /* 0x000e620000000a00 */
[----:B--2---:R-:W-:Y:S01]  /*0260*/  @!P1 IMAD.WIDE.U32 R12, R23, 0x2, R12 ;  /* 0x00000002170c9825 */ /* 0x004fe200078e000c */
[----:B------:R-:W-:-:S03]  /*0270*/  PRMT R21, RZ, 0x7610, R21 ;  /* 0x00007610ff157816 */ /* 0x000fc60000000015 */
[----:B0-----:R-:W-:Y:S01]  /*0280*/  @!P1 IMAD.WIDE.U32 R28, R23, 0x2, R28 ;  /* 0x00000002171c9825 */ /* 0x001fe200078e001c */
[----:B------:R0:W2:Y:S03]  /*0290*/  @!P1 LDG.E.U16 R26, desc[UR4][R12.64] ;  /* 0x000000040c1a9981 */ /* 0x0000a6000c1e1500 */
[----:B-----5:R-:W5:Y:S01]  /*02a0*/  @!P0 LDC.64 R30, c[0x0][0x398] ;  /* 0x0000e600ff1e8b82 */ /* 0x020f620000000a00 */
[----:B------:R4:W2:Y:S01]  /*02b0*/  @!P1 LDG.E.U16 R21, desc[UR4][R28.64] ;  /* 0x000000041c159981 */ /* 0x0008a2000c1e1500 */
[----:B0-----:R-:W-:Y:S01]  /*02c0*/  @!P0 IMAD.IADD R13, R0, 0x1, R27 ;  /* 0x00000001000d8824 */ /* 0x001fe200078e021b */
[----:B------:R-:W-:Y:S01]  /*02d0*/  @!P0 IADD3 R27, PT, PT, R27, 0x80, RZ ;  /* 0x000000801b1b8810 */ /* 0x000fe20007ffe0ff */
[----:B----4-:R-:W-:-:S04]  /*02e0*/  @!P3 IMAD.WIDE.U32 R14, R17, 0x2, R14 ;  /* 0x00000002110eb825 */ /* 0x010fc800078e000e */
[----:B------:R-:W0:Y:S01]  /*02f0*/  @!P0 LDC.64 R28, c[0x0][0x3a0] ;  /* 0x0000e800ff1c8b82 */ /* 0x000e220000000a00 */
[----:B------:R-:W-:Y:S01]  /*0300*/  ISETP.GE.U32.AND P1, PT, R27, R2, PT ;  /* 0x000000021b00720c */ /* 0x000fe20003f26070 */
[----:B-1----:R-:W-:Y:S01]  /*0310*/  @!P3 IMAD.WIDE.U32 R32, R17, 0x2, R32 ;  /* 0x000000021120b825 */ /* 0x002fe200078e0020 */
[----:B------:R-:W-:Y:S02]  /*0320*/  PRMT R17, RZ, 0x7610, R17 ;  /* 0x00007610ff117816 */ /* 0x000fe40000000011 */
[----:B------:R-:W-:Y:S01]  /*0330*/  PRMT R24, RZ, 0x7610, R24 ;  /* 0x00007610ff187816 */ /* 0x000fe20000000018 */
[C---:B------:R-:W-:Y:S01]  /*0340*/  @!P2 IMAD.WIDE.U32 R34, R19.reuse, 0x2, R34 ;  /* 0x000000021322a825 */ /* 0x040fe200078e0022 */
[----:B------:R-:W-:Y:S02]  /*0350*/  PRMT R23, RZ, 0x7610, R23 ;  /* 0x00007610ff177816 */ /* 0x000fe40000000017 */
[----:B------:R1:W4:Y:S01]  /*0360*/  @!P3 LDG.E.U16 R17, desc[UR4][R14.64] ;  /* 0x000000040e11b981 */ /* 0x000322000c1e1500 */
[----:B------:R-:W-:-:S03]  /*0370*/  @!P2 IMAD.WIDE.U32 R36, R19, 0x2, R36 ;  /* 0x000000021324a825 */ /* 0x000fc600078e0024 */
[----:B------:R5:W4:Y:S04]  /*0380*/  @!P2 LDG.E.U16 R24, desc[UR4][R34.64] ;  /* 0x000000042218a981 */ /* 0x000b28000c1e1500 */
[----:B------:R5:W4:Y:S01]  /*0390*/  @!P2 LDG.E.U16 R23, desc[UR4][R36.64] ;  /* 0x000000042417a981 */ /* 0x000b22000c1e1500 */
[----:B-1----:R-:W-:Y:S02]  /*03a0*/  @!P1 IMAD.IADD R15, R0, 0x1, R27 ;  /* 0x00000001000f9824 */ /* 0x002fe400078e021b */
[----:B------:R-:W-:Y:S01]  /*03b0*/  @!P1 VIADD R27, R27, 0x80 ;  /* 0x000000801b1b9836 */ /* 0x000fe20000000000 */
[----:B------:R-:W-:Y:S01]  /*03c0*/  PRMT R16, RZ, 0x7610, R16 ;  /* 0x00007610ff107816 */ /* 0x000fe20000000010 */
[----:B-----5:R-:W1:Y:S03]  /*03d0*/  @!P1 LDC.64 R34, c[0x0][0x398] ;  /* 0x0000e600ff229b82 */ /* 0x020e660000000a00 */
[----:B------:R-:W-:Y:S01]  /*03e0*/  ISETP.GE.U32.AND P2, PT, R27, R2, PT ;  /* 0x000000021b00720c */ /* 0x000fe20003f46070 */
[----:B------:R-:W-:-:S04]  /*03f0*/  @!P0 IMAD.WIDE.U32 R30, R13, 0x2, R30 ;  /* 0x000000020d1e8825 */ /* 0x000fc800078e001e */
[----:B------:R-:W5:Y:S01]  /*0400*/  @!P1 LDC.64 R36, c[0x0][0x3a0] ;  /* 0x0000e800ff249b82 */ /* 0x000f620000000a00 */
[----:B0-----:R-:W-:Y:S01]  /*0410*/  @!P0 IMAD.WIDE.U32 R28, R13, 0x2, R28 ;  /* 0x000000020d1c8825 */ /* 0x001fe200078e001c */
[----:B------:R0:W4:Y:S01]  /*0420*/  @!P0 LDG.E.U16 R16, desc[UR4][R30.64] ;  /* 0x000000041e108981 */ /* 0x000122000c1e1500 */
[----:B------:R-:W-:-:S06]  /*0430*/  PRMT R13, RZ, 0x7610, R13 ;  /* 0x00007610ff0d7816 */ /* 0x000fcc000000000d */
[----:B------:R1:W4:Y:S01]  /*0440*/  @!P0 LDG.E.U16 R13, desc[UR4][R28.64] ;  /* 0x000000041c0d8981 */ /* 0x000322000c1e1500 */
[----:B0-----:R-:W-:Y:S01]  /*0450*/  @!P2 IADD3 R30, PT, PT, R0, R27, RZ ;  /* 0x0000001b001ea210 */ /* 0x001fe20007ffe0ff */
[----:B------:R-:W-:-:S05]  /*0460*/  @!P2 VIADD R27, R27, 0x80 ;  /* 0x000000801b1ba836 */ /* 0x000fca0000000000 */
[----:B------:R-:W-:Y:S02]  /*0470*/  ISETP.GE.U32.AND P0, PT, R27, R2, PT ;  /* 0x000000021b00720c */ /* 0x000fe40003f06070 */
[----:B------:R-:W-:Y:S01]  /*0480*/  PRMT R25, RZ, 0x7610, R25 ;  /* 0x00007610ff197816 */ /* 0x000fe20000000019 */
[C---:B-1----:R-:W-:Y:S01]  /*0490*/  @!P1 IMAD.WIDE.U32 R34, R15.reuse, 0x2, R34 ;  /* 0x000000020f229825 */ /* 0x042fe200078e0022 */
[----:B------:R-:W0:Y:S03]  /*04a0*/  @!P2 LDC.64 R28, c[0x0][0x3a0] ;  /* 0x0000e800ff1cab82 */ /* 0x000e260000000a00 */
[----:B-----5:R-:W-:Y:S01]  /*04b0*/  @!P1 IMAD.WIDE.U32 R36, R15, 0x2, R36 ;  /* 0x000000020f249825 */ /* 0x020fe200078e0024 */
[----:B------:R1:W5:Y:S05]  /*04c0*/  @!P3 LDG.E.U16 R25, desc[UR4][R32.64] ;  /* 0x000000042019b981 */ /* 0x00036a000c1e1500 */
[----:B------:R-:W0:Y:S08]  /*04d0*/  @!P0 LDC.64 R14, c[0x0][0x398] ;  /* 0x0000e600ff0e8b82 */ /* 0x000e300000000a00 */
[----:B-1----:R-:W1:Y:S01]  /*04e0*/  @!P2 LDC.64 R32, c[0x0][0x398] ;  /* 0x0000e600ff20ab82 */ /* 0x002e620000000a00 */
[----:B------:R-:W-:Y:S01]  /*04f0*/  PRMT R12, RZ, 0x7610, R12 ;  /* 0x00007610ff0c7816 */ /* 0x000fe2000000000c */
[----:B------:R-:W-:Y:S01]  /*0500*/  @!P0 IMAD.IADD R27, R0, 0x1, R27 ;  /* 0x00000001001b8824 */ /* 0x000fe200078e021b */
[----:B------:R-:W-:-:S04]  /*0510*/  PRMT R19, RZ, 0x7610, R19 ;  /* 0x00007610ff137816 */ /* 0x000fc80000000013 */
[----:B------:R0:W5:Y:S02]  /*0520*/  @!P1 LDG.E.U16 R12, desc[UR4][R34.64] ;  /* 0x00000004220c9981 */ /* 0x000164000c1e1500 */
[----:B0-----:R-:W-:Y:S02]  /*0530*/  @!P0 IMAD.WIDE.U32 R34, R27, 0x2, R14 ;  /* 0x000000021b228825 */ /* 0x001fe400078e000e */
[----:B------:R-:W0:Y:S02]  /*0540*/  @!P0 LDC.64 R14, c[0x0][0x3a0] ;  /* 0x0000e800ff0e8b82 */ /* 0x000e240000000a00 */
[----:B-1----:R-:W-:-:S04]  /*0550*/  @!P2 IMAD.WIDE.U32 R32, R30, 0x2, R32 ;  /* 0x000000021e20a825 */ /* 0x002fc800078e0020 */
[----:B------:R-:W-:Y:S01]  /*0560*/  @!P2 IMAD.WIDE.U32 R30, R30, 0x2, R28 ;  /* 0x000000021e1ea825 */ /* 0x000fe200078e001c */
[----:B------:R-:W5:Y:S01]  /*0570*/  @!P2 LDG.E.U16 R19, desc[UR4][R32.64] ;  /* 0x000000042013a981 */ /* 0x000f62000c1e1500 */
[----:B------:R-:W-:-:S06]  /*0580*/  PRMT R29, RZ, 0x7610, R29 ;  /* 0x00007610ff1d7816 */ /* 0x000fcc000000001d */
[----:B------:R-:W5:Y:S01]  /*0590*/  @!P0 LDG.E.U16 R29, desc[UR4][R34.64] ;  /* 0x00000004221d8981 */ /* 0x000f62000c1e1500 */
[----:B------:R-:W-:Y:S02]  /*05a0*/  PRMT R28, RZ, 0x7610, R28 ;  /* 0x00007610ff1c7816 */ /* 0x000fe4000000001c */
[----:B------:R-:W-:Y:S01]  /*05b0*/  PRMT R22, RZ, 0x7610, R22 ;  /* 0x00007610ff167816 */ /* 0x000fe20000000016 */
[----:B0-----:R-:W-:Y:S01]  /*05c0*/  @!P0 IMAD.WIDE.U32 R14, R27, 0x2, R14 ;  /* 0x000000021b0e8825 */ /* 0x001fe200078e000e */
[----:B------:R-:W-:Y:S02]  /*05d0*/  PRMT R27, RZ, 0x7610, R27 ;  /* 0x00007610ff1b7816 */ /* 0x000fe4000000001b */
[----:B------:R0:W5:Y:S04]  /*05e0*/  @!P2 LDG.E.U16 R28, desc[UR4][R30.64] ;  /* 0x000000041e1ca981 */ /* 0x000168000c1e1500 */
[----:B------:R-:W5:Y:S04]  /*05f0*/  @!P1 LDG.E.U16 R22, desc[UR4][R36.64] ;  /* 0x0000000424169981 */ /* 0x000f68000c1e1500 */
[----:B------:R2:W5:Y:S01]  /*0600*/  @!P0 LDG.E.U16 R27, desc[UR4][R14.64] ;  /* 0x000000040e1b8981 */ /* 0x000562000c1e1500 */
[C---:B0-----:R-:W-:Y:S01]  /*0610*/  VIADD R31, R3.reuse, 0x80 ;  /* 0x00000080031f7836 */ /* 0x041fe20000000000 */
[----:B------:R-:W-:-:S04]  /*0620*/  ISETP.GE.U32.AND P0, PT, R3, R2, PT ;  /* 0x000000020300720c */ /* 0x000fc80003f06070 */
[----:B------:R-:W-:Y:S02]  /*0630*/  ISETP.GE.U32.AND P5, PT, R31, R2, PT ;  /* 0x000000021f00720c */ /* 0x000fe40003fa6070 */
[----:B------:R-:W-:-:S04]  /*0640*/  IADD3 R33, PT, PT, R3, 0x100, RZ ;  /* 0x0000010003217810 */ /* 0x000fc80007ffe0ff */
[----:B------:R-:W-:Y:S01]  /*0650*/  ISETP.GE.U32.AND P1, PT, R33, R2, PT ;  /* 0x000000022100720c */ /* 0x000fe20003f26070 */
[----:B------:R-:W-:-:S05]  /*0660*/  VIADD R33, R3, 0x180 ;  /* 0x0000018003217836 */ /* 0x000fca0000000000 */
[----:B------:R-:W-:Y:S02]  /*0670*/  ISETP.GE.U32.AND P2, PT, R33, R2, PT ;  /* 0x000000022100720c */ /* 0x000fe40003f46070 */
[----:B---3--:R-:W-:-:S06]  /*0680*/  @!P0 SHF.L.U32 R20, R20, 0x10, RZ ;  /* 0x0000001014148819 */ /* 0x008fcc00000006ff */
[----:B------:R-:W0:Y:S01]  /*0690*/  @!P0 MUFU.LG2 R20, R20 ;  /* 0x0000001400148308 */ /* 0x000e220000000c00 */
[----:B------:R-:W-:Y:S02]  /*06a0*/  @!P0 IMAD.U32 R11, R11, 0x10000, RZ ;  /* 0x000100000b0b8824 */ /* 0x000fe400078e00ff */
[----:B--2---:R-:W-:-:S06]  /*06b0*/  @!P5 IMAD.U32 R15, R21, 0x10000, RZ ;  /* 0x00010000150fd824 */ /* 0x004fcc00078e00ff */
[----:B------:R-:W1:Y:S01]  /*06c0*/  @!P5 MUFU.LG2 R15, R15 ;  /* 0x0000000f000fd308 */ /* 0x000e620000000c00 */
[----:B------:R-:W-:Y:S02]  /*06d0*/  @!P5 IMAD.U32 R26, R26, 0x10000, RZ ;  /* 0x000100001a1ad824 */ /* 0x000fe400078e00ff */
[----:B0-----:R-:W-:Y:S01]  /*06e0*/  @!P0 FMUL.FTZ R11, R11, R20 ;  /* 0x000000140b0b8220 */ /* 0x001fe20000410000 */
[----:B------:R-:W-:Y:S02]  /*06f0*/  VIADD R21, R3, 0x200 ;  /* 0x0000020003157836 */ /* 0x000fe40000000000 */
[----:B----4-:R-:W-:Y:S02]  /*0700*/  @!P2 IMAD.U32 R17, R17, 0x10000, RZ ;  /* 0x000100001111a824 */ /* 0x010fe400078e00ff */
[----:B-1----:R-:W-:-:S04]  /*0710*/  @!P5 FMUL.FTZ R20, R26, R15 ;  /* 0x0000000f1a14d220 */ /* 0x002fc80000410000 */
[----:B------:R-:W-:Y:S01]  /*0720*/  @!P2 MUFU.LG2 R17, R17 ;  /* 0x000000110011a308 */ /* 0x000fe20000000c00 */
[----:B------:R-:W-:Y:S02]  /*0730*/  ISETP.GE.U32.AND P3, PT, R21, R2, PT ;  /* 0x000000021500720c */ /* 0x000fe40003f66070 */
[----:B------:R-:W-:-:S05]  /*0740*/  @!P1 SHF.L.U32 R14, R24, 0x10, RZ ;  /* 0x00000010180e9819 */ /* 0x000fca00000006ff */
[----:B------:R-:W0:Y:S01]  /*0750*/  @!P5 MUFU.EX2 R20, R20 ;  /* 0x000000140014d308 */ /* 0x000e220000000800 */
[----:B------:R-:W-:-:S04]  /*0760*/  IADD3 R21, PT, PT, R3, 0x280, RZ ;  /* 0x0000028003157810 */ /* 0x000fc80007ffe0ff */
[----:B------:R-:W-:Y:S01]  /*0770*/  ISETP.GE.U32.AND P4, PT, R21, R2, PT ;  /* 0x000000021500720c */ /* 0x000fe20003f86070 */
[----:B------:R-:W-:Y:S01]  /*0780*/  @!P3 IMAD.U32 R21, R16, 0x10000, RZ ;  /* 0x000100001015b824 */ /* 0x000fe200078e00ff */
[----:B0-----:R-:W-:-:S03]  /*0790*/  @!P5 F2FP.BF16.F32.PACK_AB R4, RZ, R20 ;  /* 0x00000014ff04d23e */ /* 0x001fc600000010ff */
[----:B------:R-:W0:Y:S01]  /*07a0*/  @!P3 MUFU.LG2 R20, R21 ;  /* 0x000000150014b308 */ /* 0x000e220000000c00 */
[----:B-----5:R-:W-:-:S04]  /*07b0*/  @!P2 IMAD.U32 R24, R25, 0x10000, RZ ;  /* 0x000100001918a824 */ /* 0x020fc800078e00ff */
[----:B------:R-:W-:Y:S01]  /*07c0*/  @!P2 FMUL.FTZ R15, R24, R17 ;  /* 0x00000011180fa220 */ /* 0x000fe20000410000 */
[----:B------:R-:W-:-:S05]  /*07d0*/  VIADD R17, R3, 0x300 ;  /* 0x0000030003117836 */ /* 0x000fca0000000000 */
[----:B------:R-:W-:Y:S01]  /*07e0*/  ISETP.GE.U32.AND P6, PT, R17, R2, PT ;  /* 0x000000021100720c */ /* 0x000fe20003fc6070 */
[----:B------:R-:W-:-:S05]  /*07f0*/  VIADD R17, R3, 0x380 ;  /* 0x0000038003117836 */ /* 0x000fca0000000000 */
[----:B------:R-:W-:Y:S02]  /*0800*/  ISETP.GE.U32.AND P5, PT, R17, R2, PT ;  /* 0x000000021100720c */ /* 0x000fe40003fa6070 */
[----:B------:R-:W-:Y:S01]  /*0810*/  @!P4 SHF.L.U32 R16, R12, 0x10, RZ ;  /* 0x000000100c10c819 */ /* 0x000fe200000006ff */
[----:B------:R-:W-:Y:S08]  /*0820*/  @!P0 MUFU.EX2 R11, R11 ;  /* 0x0000000b000b8308 */ /* 0x000ff00000000800 */
[----:B------:R-:W-:Y:S01]  /*0830*/  @!P4 MUFU.LG2 R16, R16 ;  /* 0x000000100010c308 */ /* 0x000fe20000000c00 */
[----:B------:R-:W-:Y:S01]  /*0840*/  @!P6 IMAD.U32 R17, R19, 0x10000, RZ ;  /* 0x000100001311e824 */ /* 0x000fe200078e00ff */
[----:B------:R-:W-:-:S02]  /*0850*/  @!P3 SHF.L.U32 R19, R13, 0x10, RZ ;  /* 0x000000100d13b819 */ /* 0x000fc400000006ff */
[----:B------:R-:W1:Y:S03]  /*0860*/  @!P0 LDC.64 R12, c[0x0][0x390] ;  /* 0x0000e400ff0c8b82 */ /* 0x000e660000000a00 */
[----:B0-----:R-:W-:Y:S01]  /*0870*/  @!P3 FMUL.FTZ R19, R19, R20 ;  /* 0x000000141313b220 */ /* 0x001fe20000410000 */
[----:B------:R-:W-:Y:S01]  /*0880*/  @!P5 IMAD.U32 R20, R29, 0x10000, RZ ;  /* 0x000100001d14d824 */ /* 0x000fe200078e00ff */
[----:B------:R-:W0:Y:S08]  /*0890*/  @!P6 MUFU.LG2 R17, R17 ;  /* 0x000000110011e308 */ /* 0x000e300000000c00 */
[----:B------:R-:W2:Y:S01]  /*08a0*/  @!P5 MUFU.LG2 R20, R20 ;  /* 0x000000140014d308 */ /* 0x000ea20000000c00 */
[----:B------:R-:W-:-:S07]  /*08b0*/  @!P6 SHF.L.U32 R28, R28, 0x10, RZ ;  /* 0x000000101c1ce819 */ /* 0x000fce00000006ff */
[----:B------:R-:W3:Y:S01]  /*08c0*/  @!P1 MUFU.LG2 R14, R14 ;  /* 0x0000000e000e9308 */ /* 0x000ee20000000c00 */
[----:B------:R-:W-:Y:S01]  /*08d0*/  @!P5 SHF.L.U32 R27, R27, 0x10, RZ ;  /* 0x000000101b1bd819 */ /* 0x000fe200000006ff */
[----:B------:R-:W-:Y:S01]  /*08e0*/  @!P4 IMAD.U32 R21, R22, 0x10000, RZ ;  /* 0x000100001615c824 */ /* 0x000fe200078e00ff */
[----:B------:R-:W-:Y:S01]  /*08f0*/  @!P1 SHF.L.U32 R23, R23, 0x10, RZ ;  /* 0x0000001017179819 */ /* 0x000fe200000006ff */
[----:B0-----:R-:W-:Y:S01]  /*0900*/  @!P6 FMUL.FTZ R28, R28, R17 ;  /* 0x000000111c1ce220 */ /* 0x001fe20000410000 */
[----:B------:R-:W-:Y:S02]  /*0910*/  @!P0 IMAD.IADD R17, R0, 0x1, R3 ;  /* 0x0000000100118824 */ /* 0x000fe400078e0203 */
[----:B------:R-:W-:Y:S01]  /*0920*/  @!P4 FMUL.FTZ R16, R21, R16 ;  /* 0x000000101510c220 */ /* 0x000fe20000410000 */
[----:B------:R-:W-:Y:S01]  /*0930*/  @!P0 F2FP.BF16.F32.PACK_AB R18, RZ, R11 ;  /* 0x0000000bff12823e */ /* 0x000fe200000010ff */
[----:B--2---:R-:W-:Y:S01]  /*0940*/  @!P5 FMUL.FTZ R20, R27, R20 ;  /* 0x000000141b14d220 */ /* 0x004fe20000410000 */
[----:B-1----:R-:W-:Y:S01]  /*0950*/  @!P0 IMAD.WIDE.U32 R12, R17, 0x2, R12 ;  /* 0x00000002110c8825 */ /* 0x002fe200078e000c */
[----:B------:R-:W-:Y:S03]  /*0960*/  @!P2 MUFU.EX2 R15, R15 ;  /* 0x0000000f000fa308 */ /* 0x000fe60000000800 */
[----:B------:R-:W-:-:S02]  /*0970*/  @!P0 IMAD.MOV.U32 R3, RZ, RZ, R31 ;  /* 0x000000ffff038224 */ /* 0x000fc400078e001f */
[----:B---3--:R-:W-:Y:S01]  /*0980*/  @!P1 FMUL.FTZ R23, R23, R14 ;  /* 0x0000000e17179220 */ /* 0x008fe20000410000 */
[----:B------:R0:W-:Y:S02]  /*0990*/  @!P0 STG.E.U16 desc[UR4][R12.64], R18 ;  /* 0x000000120c008986 */ /* 0x0001e4000c101504 */
[----:B------:R-:W-:Y:S01]  /*09a0*/  @!P3 MUFU.EX2 R19, R19 ;  /* 0x000000130013b308 */ /* 0x000fe20000000800 */
[----:B------:R-:W-:-:S07]  /*09b0*/  ISETP.GE.U32.AND P0, PT, R3, R2, PT ;  /* 0x000000020300720c */ /* 0x000fce0003f06070 */
[----:B------:R-:W1:Y:S08]  /*09c0*/  @!P1 MUFU.EX2 R14, R23 ;  /* 0x00000017000e9308 */ /* 0x000e700000000800 */
[----:B------:R-:W2:Y:S08]  /*09d0*/  @!P4 MUFU.EX2 R16, R16 ;  /* 0x000000100010c308 */ /* 0x000eb00000000800 */
[----:B------:R-:W3:Y:S08]  /*09e0*/  @!P6 MUFU.EX2 R28, R28 ;  /* 0x0000001c001ce308 */ /* 0x000ef00000000800 */
[----:B------:R-:W4:Y:S01]  /*09f0*/  @!P5 MUFU.EX2 R20, R20 ;  /* 0x000000140014d308 */ /* 0x000f220000000800 */
[----:B------:R-:W-:Y:S04]  /*0a00*/  BSSY.RECONVERGENT B0, `(.L_x_36926) ;  /* 0x0000032000007945 */ /* 0x000fe80003800200 */
[----:B------:R-:W-:Y:S01]  /*0a10*/  BSSY.RELIABLE B1, `(.L_x_36927) ;  /* 0x000002a000017945 */ /* 0x000fe20003800100 */
[----:B-1----:R-:W-:-:S02]  /*0a20*/  @!P1 F2FP.BF16.F32.PACK_AB R5, RZ, R14 ;  /* 0x0000000eff05923e */ /* 0x002fc400000010ff */
[----:B------:R-:W-:Y:S02]  /*0a30*/  @!P2 F2FP.BF16.F32.PACK_AB R6, RZ, R15 ;  /* 0x0000000fff06a23e */ /* 0x000fe400000010ff */
[----:B------:R-:W-:Y:S02]  /*0a40*/  @!P3 F2FP.BF16.F32.PACK_AB R7, RZ, R19 ;  /* 0x00000013ff07b23e */ /* 0x000fe400000010ff */
[----:B--2---:R-:W-:Y:S02]  /*0a50*/  @!P4 F2FP.BF16.F32.PACK_AB R8, RZ, R16 ;  /* 0x00000010ff08c23e */ /* 0x004fe400000010ff */
[----:B---3--:R-:W-:Y:S02]  /*0a60*/  @!P6 F2FP.BF16.F32.PACK_AB R9, RZ, R28 ;  /* 0x0000001cff09e23e */ /* 0x008fe400000010ff */
[----:B----4-:R-:W-:Y:S01]  /*0a70*/  @!P5 F2FP.BF16.F32.PACK_AB R10, RZ, R20 ;  /* 0x00000014ff0ad23e */ /* 0x010fe200000010ff */
        /* <DEDUP_REMOVED lines=13> */
.L_x_36928:
[----:B------:R-:W-:-:S13]  /*0b50*/  ISETP.GE.U32.AND P0, PT, R3, R2, PT ;  /* 0x000000020300720c */ /* 0x000fda0003f06070 */
[----:B------:R-:W-:Y:S05]  /*0b60*/  @P0 BRA `(.L_x_36930) ;  /* 0x0000000000300947 */ /* 0x000fea0003800000 */
[----:B0-----:R-:W0:Y:S01]  /*0b70*/  LDC.64 R4, c[0x0][0x390] ;  /* 0x0000e400ff047b82 */ /* 0x001e220000000a00 */
[----:B------:R-:W-:Y:S01]  /*0b80*/  IADD3 R11, PT, PT, R0, R3, RZ ;  /* 0x00000003000b7210 */ /* 0x000fe20007ffe0ff */
[----:B------:R-:W-:-:S04]  /*0b90*/  VIADD R3, R3, 0x80 ;  /* 0x0000008003037836 */ /* 0x000fc80000000000 */
[----:B0-----:R-:W-:-:S05]  /*0ba0*/  IMAD.WIDE.U32 R4, R11, 0x2, R4 ;  /* 0x000000020b047825 */ /* 0x001fca00078e0004 */
[----:B------:R1:W-:Y:S02]  /*0bb0*/  STG.E.U16 desc[UR4][R4.64], R6 ;  /* 0x0000000604007986 */ /* 0x0003e4000c101504 */
.L_x_36929:
[----:B------:R-:W-:-:S13]  /*0bc0*/  ISETP.GE.U32.AND P0, PT, R3, R2, PT ;  /* 0x000000020300720c */ /* 0x000fda0003f06070 */
[----:B------:R-:W-:Y:S05]  /*0bd0*/  @P0 BRA `(.L_x_36931) ;  /* 0x0000000000340947 */ /* 0x000fea0003800000 */
[----:B01----:R-:W0:Y:S01]  /*0be0*/  LDC.64 R4, c[0x0][0x390] ;  /* 0x0000e400ff047b82 */ /* 0x003e220000000a00 */
[----:B------:R-:W-:Y:S01]  /*0bf0*/  IADD3 R11, PT, PT, R0, R3, RZ ;  /* 0x00000003000b7210 */ /* 0x000fe20007ffe0ff */
[----:B------:R-:W-:-:S04]  /*0c00*/  VIADD R3, R3, 0x80 ;  /* 0x0000008003037836 */ /* 0x000fc80000000000 */
[----:B0-----:R-:W-:-:S05]  /*0c10*/  IMAD.WIDE.U32 R4, R11, 0x2, R4 ;  /* 0x000000020b047825 */ /* 0x001fca00078e0004 */
[----:B------:R1:W-:Y:S02]  /*0c20*/  STG.E.U16 desc[UR4][R4.64], R7 ;  /* 0x0000000704007986 */ /* 0x0003e4000c101504 */
.L_x_36930:
        /* <DEDUP_REMOVED lines=8> */
.L_x_36931:
[----:B------:R-:W-:Y:S05]  /*0cb0*/  BSYNC.RELIABLE B1 ;  /* 0x0000000000017941 */ /* 0x000fea0003800100 */
.L_x_36927:
[----:B------:R-:W-:-:S13]  /*0cc0*/  ISETP.GE.U32.AND P0, PT, R3, R2, PT ;  /* 0x000000020300720c */ /* 0x000fda0003f06070 */
[----:B012---:R-:W0:Y:S01]  /*0cd0*/  @!P0 LDC.64 R4, c[0x0][0x390] ;  /* 0x0000e400ff048b82 */ /* 0x007e220000000a00 */
[----:B------:R-:W-:Y:S01]  /*0ce0*/  @!P0 IADD3 R7, PT, PT, R0, R3, RZ ;  /* 0x0000000300078210 */ /* 0x000fe20007ffe0ff */
[----:B------:R-:W-:-:S04]  /*0cf0*/  @!P0 VIADD R3, R3, 0x80 ;  /* 0x0000008003038836 */ /* 0x000fc80000000000 */
[----:B0-----:R-:W-:-:S05]  /*0d00*/  @!P0 IMAD.WIDE.U32 R4, R7, 0x2, R4 ;  /* 0x0000000207048825 */ /* 0x001fca00078e0004 */
[----:B------:R2:W-:Y:S02]  /*0d10*/  @!P0 STG.E.U16 desc[UR4][R4.64], R9 ;  /* 0x0000000904008986 */ /* 0x0005e4000c101504 */
.L_x_36932:
[----:B------:R-:W-:Y:S05]  /*0d20*/  BSYNC.RECONVERGENT B0 ;  /* 0x0000000000007941 */ /* 0x000fea0003800200 */
.L_x_36926:
        /* <DEDUP_REMOVED lines=8> */
.L_x_36925:
        /* <DEDUP_REMOVED lines=10> */
[----:B------:R-:W-:-:S05]  /*0e50*/  IMAD.WIDE.U32 R16, R2, 0x4, R4 ;  /* 0x0000000402107825 */ /* 0x000fca00078e0004 */
[----:B------:R-:W5:Y:S04]  /*0e60*/  LDG.E R6, desc[UR4][R16.64] ;  /* 0x0000000410067981 */ /* 0x000f68000c1e1900 */
[----:B------:R-:W5:Y:S04]  /*0e70*/  LDG.E R3, desc[UR4][R16.64+0x600] ;  /* 0x0006000410037981 */ /* 0x000f68000c1e1900 */
[----:B------:R-:W5:Y:S04]  /*0e80*/  LDG.E R4, desc[UR4][R16.64+0x400] ;  /* 0x0004000410047981 */ /* 0x000f68000c1e1900 */
[----:B------:R0:W5:Y:S01]  /*0e90*/  LDG.E R5, desc[UR4][R16.64+0x200] ;  /* 0x0002000410057981 */ /* 0x000162000c1e1900 */
[C---:B--2---:R-:W-:Y:S01]  /*0ea0*/  IMAD.U32 R12, R7.reuse, 0x10000, RZ ;  /* 0x00010000070c7824 */ /* 0x044fe200078e00ff */
[----:B------:R-:W-:Y:S01]  /*0eb0*/  PRMT R7, R7, 0x7632, R7 ;  /* 0x0000763207077816 */ /* 0x000fe20000000007 */
[----:B---3--:R-:W-:-:S04]  /*0ec0*/  IMAD.U32 R13, R15, 0x10000, RZ ;  /* 0x000100000f0d7824 */ /* 0x008fc800078e00ff */
[----:B------:R-:W2:Y:S01]  /*0ed0*/  MUFU.LG2 R12, R12 ;  /* 0x0000000c000c7308 */ /* 0x000ea20000000c00 */
[----:B------:R-:W-:Y:S01]  /*0ee0*/  IMAD.U32 R19, R7, 0x10000, RZ ;  /* 0x0001000007137824 */ /* 0x000fe200078e00ff */
[----:B----4-:R-:W-:Y:S02]  /*0ef0*/  PRMT R7, R10, 0x7632, R7 ;  /* 0x000076320a077816 */ /* 0x010fe40000000007 */
[----:B------:R-:W-:Y:S02]  /*0f00*/  PRMT R15, R15, 0x7632, R15 ;  /* 0x000076320f0f7816 */ /* 0x000fe4000000000f */
[----:B-1----:R-:W-:Y:S02]  /*0f10*/  SHF.L.U32 R8, R7, 0x10, RZ ;  /* 0x0000001007087819 */ /* 0x002fe400000006ff */
[----:B------:R-:W1:Y:S01]  /*0f20*/  MUFU.LG2 R13, R13 ;  /* 0x0000000d000d7308 */ /* 0x000e620000000c00 */
[C---:B-----5:R-:W-:Y:S01]  /*0f30*/  SHF.L.U32 R11, R18.reuse, 0x10, RZ ;  /* 0x00000010120b7819 */ /* 0x060fe200000006ff */
[----:B------:R-:W-:Y:S01]  /*0f40*/  IMAD.U32 R7, R15, 0x10000, RZ ;  /* 0x000100000f077824 */ /* 0x000fe200078e00ff */
[----:B------:R-:W-:-:S02]  /*0f50*/  PRMT R18, R18, 0x7632, R18 ;  /* 0x0000763212127816 */ /* 0x000fc40000000012 */
[----:B------:R-:W-:-:S03]  /*0f60*/  SHF.L.U32 R14, R10, 0x10, RZ ;  /* 0x000000100a0e7819 */ /* 0x000fc600000006ff */
[----:B------:R-:W3:Y:S01]  /*0f70*/  MUFU.LG2 R8, R8 ;  /* 0x0000000800087308 */ /* 0x000ee20000000c00 */
[----:B------:R-:W-:Y:S01]  /*0f80*/  IMAD.U32 R9, R18, 0x10000, RZ ;  /* 0x0001000012097824 */ /* 0x000fe200078e00ff */
[----:B------:R-:W-:-:S06]  /*0f90*/  SHF.L.U32 R15, R6, 0x10, RZ ;  /* 0x00000010060f7819 */ /* 0x000fcc00000006ff */
[----:B------:R-:W-:Y:S01]  /*0fa0*/  MUFU.LG2 R7, R7 ;  /* 0x0000000700077308 */ /* 0x000fe20000000c00 */
[----:B------:R-:W-:Y:S01]  /*0fb0*/  SHF.L.U32 R18, R3, 0x10, RZ ;  /* 0x0000001003127819 */ /* 0x000fe200000006ff */
[----:B--2---:R-:W-:Y:S01]  /*0fc0*/  FMUL.FTZ R12, R15, R12 ;  /* 0x0000000c0f0c7220 */ /* 0x004fe20000410000 */
[----:B------:R-:W-:Y:S01]  /*0fd0*/  PRMT R3, R6, 0x7632, R3 ;  /* 0x0000763206037816 */ /* 0x000fe20000000003 */
[----:B0-----:R-:W-:-:S04]  /*0fe0*/  IMAD.U32 R16, R4, 0x10000, RZ ;  /* 0x0001000004107824 */ /* 0x001fc800078e00ff */
[----:B------:R-:W0:Y:S01]  /*0ff0*/  MUFU.LG2 R14, R14 ;  /* 0x0000000e000e7308 */ /* 0x000e220000000c00 */
[C---:B------:R-:W-:Y:S02]  /*1000*/  SHF.L.U32 R15, R5.reuse, 0x10, RZ ;  /* 0x00000010050f7819 */ /* 0x040fe400000006ff */
[----:B------:R-:W-:Y:S01]  /*1010*/  PRMT R5, R5, 0x7632, R5 ;  /* 0x0000763205057816 */ /* 0x000fe20000000005 */
[----:B-1----:R-:W-:-:S04]  /*1020*/  FMUL.FTZ R16, R16, R13 ;  /* 0x0000000d10107220 */ /* 0x002fc80000410000 */
[----:B------:R-:W1:Y:S01]  /*1030*/  MUFU.LG2 R11, R11 ;  /* 0x0000000b000b7308 */ /* 0x000e620000000c00 */
[----:B------:R-:W-:Y:S01]  /*1040*/  IMAD.U32 R13, R3, 0x10000, RZ ;  /* 0x00010000030d7824 */ /* 0x000fe200078e00ff */
[----:B------:R-:W-:Y:S02]  /*1050*/  SHF.L.U32 R5, R5, 0x10, RZ ;  /* 0x0000001005057819 */ /* 0x000fe400000006ff */
[----:B------:R-:W-:-:S04]  /*1060*/  PRMT R3, R4, 0x7632, R3 ;  /* 0x0000763204037816 */ /* 0x000fc80000000003 */
[----:B------:R-:W2:Y:S01]  /*1070*/  MUFU.LG2 R10, R19 ;  /* 0x00000013000a7308 */ /* 0x000ea20000000c00 */
[----:B---3--:R-:W-:Y:S02]  /*1080*/  FMUL.FTZ R8, R5, R8 ;  /* 0x0000000805087220 */ /* 0x008fe40000410000 */
[----:B------:R-:W3:Y:S05]  /*1090*/  LDC.64 R4, c[0x0][0x390] ;  /* 0x0000e400ff047b82 */ /* 0x000eea0000000a00 */
[----:B------:R-:W4:Y:S08]  /*10a0*/  MUFU.LG2 R9, R9 ;  /* 0x0000000900097308 */ /* 0x000f300000000c00 */
[----:B------:R5:W-:Y:S01]  /*10b0*/  MUFU.EX2 R6, R16 ;  /* 0x0000001000067308 */ /* 0x000be20000000800 */
[----:B0-----:R-:W-:Y:S01]  /*10c0*/  FMUL.FTZ R14, R15, R14 ;  /* 0x0000000e0f0e7220 */ /* 0x001fe20000410000 */
[C---:B-----5:R-:W-:Y:S01]  /*10d0*/  IMAD.U32 R16, R3.reuse, 0x10000, RZ ;  /* 0x0001000003107824 */ /* 0x060fe200078e00ff */
[----:B------:R-:W-:-:S03]  /*10e0*/  PRMT R3, R3, 0x7632, R3 ;  /* 0x0000763203037816 */ /* 0x000fc60000000003 */
[----:B------:R-:W-:Y:S01]  /*10f0*/  FMUL.FTZ R7, R16, R7 ;  /* 0x0000000710077220 */ /* 0x000fe20000410000 */
[----:B------:R-:W-:Y:S01]  /*1100*/  SHF.L.U32 R16, R3, 0x10, RZ ;  /* 0x0000001003107819 */ /* 0x000fe200000006ff */
[----:B-1----:R-:W-:Y:S01]  /*1110*/  FMUL.FTZ R11, R18, R11 ;  /* 0x0000000b120b7220 */ /* 0x002fe20000410000 */
[----:B--2---:R-:W-:-:S03]  /*1120*/  FMUL.FTZ R10, R13, R10 ;  /* 0x0000000a0d0a7220 */ /* 0x004fc60000410000 */
[----:B----4-:R-:W-:Y:S01]  /*1130*/  FMUL.FTZ R9, R16, R9 ;  /* 0x0000000910097220 */ /* 0x010fe20000410000 */
[----:B------:R-:W-:Y:S08]  /*1140*/  MUFU.EX2 R12, R12 ;  /* 0x0000000c000c7308 */ /* 0x000ff00000000800 */
[----:B------:R-:W-:Y:S08]  /*1150*/  MUFU.EX2 R14, R14 ;  /* 0x0000000e000e7308 */ /* 0x000ff00000000800 */
[----:B------:R-:W-:Y:S08]  /*1160*/  MUFU.EX2 R11, R11 ;  /* 0x0000000b000b7308 */ /* 0x000ff00000000800 */
[----:B------:R-:W0:Y:S08]  /*1170*/  MUFU.EX2 R13, R10 ;  /* 0x0000000a000d7308 */ /* 0x000e300000000800 */
[----:B------:R-:W1:Y:S08]  /*1180*/  MUFU.EX2 R15, R8 ;  /* 0x00000008000f7308 */ /* 0x000e700000000800 */
[----:B------:R-:W2:Y:S08]  /*1190*/  MUFU.EX2 R7, R7 ;  /* 0x0000000700077308 */ /* 0x000eb00000000800 */
[----:B------:R-:W4:Y:S01]  /*11a0*/  MUFU.EX2 R16, R9 ;  /* 0x0000000900107308 */ /* 0x000f220000000800 */
[----:B---3--:R-:W-:Y:S01]  /*11b0*/  IMAD.WIDE.U32 R4, R0, 0x2, R4 ;  /* 0x0000000200047825 */ /* 0x008fe200078e0004 */
[----:B0-----:R-:W-:-:S02]  /*11c0*/  F2FP.BF16.F32.PACK_AB R13, R13, R12 ;  /* 0x0000000c0d0d723e */ /* 0x001fc400000010ff */
[----:B-1----:R-:W-:Y:S01]  /*11d0*/  F2FP.BF16.F32.PACK_AB R15, R15, R14 ;  /* 0x0000000e0f0f723e */ /* 0x002fe200000010ff */
[----:B------:R-:W-:Y:S01]  /*11e0*/  IMAD.WIDE.U32 R4, R2, 0x4, R4 ;  /* 0x0000000402047825 */ /* 0x000fe200078e0004 */
[----:B--2---:R-:W-:-:S04]  /*11f0*/  F2FP.BF16.F32.PACK_AB R3, R7, R6 ;  /* 0x000000060703723e */ /* 0x004fc800000010ff */
[----:B------:R-:W-:Y:S01]  /*1200*/  STG.E desc[UR4][R4.64], R13 ;  /* 0x0000000d04007986 */ /* 0x000fe2000c101904 */
[----:B----4-:R-:W-:-:S03]  /*1210*/  F2FP.BF16.F32.PACK_AB R11, R16, R11 ;  /* 0x0000000b100b723e */ /* 0x010fc600000010ff */
[----:B------:R-:W-:Y:S04]  /*1220*/  STG.E desc[UR4][R4.64+0x200], R15 ;  /* 0x0002000f04007986 */ /* 0x000fe8000c101904 */
[----:B------:R-:W-:Y:S04]  /*1230*/  STG.E desc[UR4][R4.64+0x400], R3 ;  /* 0x0004000304007986 */ /* 0x000fe8000c101904 */
[----:B------:R-:W-:Y:S01]  /*1240*/  STG.E desc[UR4][R4.64+0x600], R11 ;  /* 0x0006000b04007986 */ /* 0x000fe2000c101904 */
[----:B------:R-:W-:Y:S05]  /*1250*/  EXIT ;  /* 0x000000000000794d */ /* 0x000fea0003800000 */
.L_x_36933:
        /* <DEDUP_REMOVED lines=10> */
.L_x_68703:


//--------------------- .text._ZN2at6native29vectorized_elementwise_kernelILi4EZZZNS0_50_GLOBAL__N__2680c7bb_12_PowKernel_cu_7dd49032_300324pow_tensor_tensor_kernelERNS_18TensorIteratorBaseEENKUlvE_clEvENKUlvE9_clEvEUlN3c108BFloat16ES8_E_St5arrayIPcLm3EEEEviT0_T1_ --------------------------
	.section	.text._ZN2at6native29vectorized_elementwise_kernelILi4EZZZNS0_50_GLOBAL__N__2680c7bb_12_PowKernel_cu_7dd49032_300324pow_tensor_tensor_kernelERNS_18TensorIteratorBaseEENKUlvE_clEvENKUlvE9_clEvEUlN3c108BFloat16ES8_E_St5arrayIPcLm3EEEEviT0_T1_,"ax",@progbits
	.align	128
        .global         _ZN2at6native29vectorized_elementwise_kernelILi4EZZZNS0_50_GLOBAL__N__2680c7bb_12_PowKernel_cu_7dd49032_300324pow_tensor_tensor_kernelERNS_18TensorIteratorBaseEENKUlvE_clEvENKUlvE9_clEvEUlN3c108BFloat16ES8_E_St5arrayIPcLm3EEEEviT0_T1_
        .type           _ZN2at6native29vectorized_elementwise_kernelILi4EZZZNS0_50_GLOBAL__N__2680c7bb_12_PowKernel_cu_7dd49032_300324pow_tensor_tensor_kernelERNS_18TensorIteratorBaseEENKUlvE_clEvENKUlvE9_clEvEUlN3c108BFloat16ES8_E_St5arrayIPcLm3EEEEviT0_T1_,@function
        .size           _ZN2at6native29vectorized_elementwise_kernelILi4EZZZNS0_50_GLOBAL__N__2680c7bb_12_PowKernel_cu_7dd49032_300324pow_tensor_tensor_kernelERNS_18TensorIteratorBaseEENKUlvE_clEvENKUlvE9_clEvEUlN3c108BFloat16ES8_E_St5arrayIPcLm3EEEEviT0_T1_,(.L_x_68704 - _ZN2at6native29vectorized_elementwise_kernelILi4EZZZNS0_50_GLOBAL__N__2680c7bb_12_PowKernel_cu_7dd49032_300324pow_tensor_tensor_kernelERNS_18TensorIteratorBaseEENKUlvE_clEvENKUlvE9_clEvEUlN3c108BFloat16ES8_E_St5arrayIPcLm3EEEEviT0_T1_)
        .other          _ZN2at6native29vectorized_elementwise_kernelILi4EZZZNS0_50_GLOBAL__N__2680c7bb_12_PowKernel_cu_7dd49032_300324pow_tensor_tensor_kernelERNS_18TensorIteratorBaseEENKUlvE_clEvENKUlvE9_clEvEUlN3c108BFloat16ES8_E_St5arrayIPcLm3EEEEviT0_T1_,@"STO_CUDA_ENTRY STV_DEFAULT"
_ZN2at6native29vectorized_elementwise_kernelILi4EZZZNS0_50_GLOBAL__N__2680c7bb_12_PowKernel_cu_7dd49032_300324pow_tensor_tensor_kernelERNS_18TensorIteratorBaseEENKUlvE_clEvENKUlvE9_clEvEUlN3c108BFloat16ES8_E_St5arrayIPcLm3EEEEviT0_T1_:
.text._ZN2at6native29vectorized_elementwise_kernelILi4EZZZNS0_50_GLOBAL__N__2680c7bb_12_PowKernel_cu_7dd49032_300324pow_tensor_tensor_kernelERNS_18TensorIteratorBaseEENKUlvE_clEvENKUlvE9_clEvEUlN3c108BFloat16ES8_E_St5arrayIPcLm3EEEEviT0_T1_:
        /* <DEDUP_REMOVED lines=181> */
.L_x_36937:
[----:B------:R-:W-:-:S13]  /*0b50*/  ISETP.GE.U32.AND P0, PT, R3, R2, PT ;  /* 0x000000020300720c */ /* 0x000fda0003f06070 */
[----:B------:R-:W-:Y:S05]  /*0b60*/  @P0 BRA `(.L_x_36939) ;  /* 0x0000000000300947 */ /* 0x000fea0003800000 */
[----:B0-----:R-:W0:Y:S01]  /*0b70*/  LDC.64 R4, c[0x0][0x390] ;  /* 0x0000e400ff047b82 */ /* 0x001e220000000a00 */
[----:B------:R-:W-:Y:S01]  /*0b80*/  IADD3 R11, PT, PT, R0, R3, RZ ;  /* 0x00000003000b7210 */ /* 0x000fe20007ffe0ff */
[----:B------:R-:W-:-:S04]  /*0b90*/  VIADD R3, R3, 0x80 ;  /* 0x0000008003037836 */ /* 0x000fc80000000000 */
[----:B0-----:R-:W-:-:S05]  /*0ba0*/  IMAD.WIDE.U32 R4, R11, 0x2, R4 ;  /* 0x000000020b047825 */ /* 0x001fca00078e0004 */
[----:B------:R1:W-:Y:S02]  /*0bb0*/  STG.E.U16 desc[UR4][R4.64], R6 ;  /* 0x0000000604007986 */ /* 0x0003e4000c101504 */
.L_x_36938:
[----:B------:R-:W-:-:S13]  /*0bc0*/  ISETP.GE.U32.AND P0, PT, R3, R2, PT ;  /* 0x000000020300720c */ /* 0x000fda0003f06070 */
[----:B------:R-:W-:Y:S05]  /*0bd0*/  @P0 BRA `(.L_x_36940) ;  /* 0x0000000000340947 */ /* 0x000fea0003800000 */
[----:B01----:R-:W0:Y:S01]  /*0be0*/  LDC.64 R4, c[0x0][0x390] ;  /* 0x0000e400ff047b82 */ /* 0x003e220000000a00 */
[----:B------:R-:W-:Y:S01]  /*0bf0*/  IADD3 R11, PT, PT, R0, R3, RZ ;  /* 0x00000003000b7210 */ /* 0x000fe20007ffe0ff */
[----:B------:R-:W-:-:S04]  /*0c00*/  VIADD R3, R3, 0x80 ;  /* 0x0000008003037836 */ /* 0x000fc80000000000 */
[----:B0-----:R-:W-:-:S05]  /*0c10*/  IMAD.WIDE.U32 R4, R11, 0x2, R4 ;  /* 0x000000020b047825 */ /* 0x001fca00078e0004 */
[----:B------:R1:W-:Y:S02]  /*0c20*/  STG.E.U16 desc[UR4][R4.64], R7 ;  /* 0x0000000704007986 */ /* 0x0003e4000c101504 */
.L_x_36939:
        /* <DEDUP_REMOVED lines=8> */
.L_x_36940:
[----:B------:R-:W-:Y:S05]  /*0cb0*/  BSYNC.RELIABLE B1 ;  /* 0x0000000000017941 */ /* 0x000fea0003800100 */
.L_x_36936:
[----:B------:R-:W-:-:S13]  /*0cc0*/  ISETP.GE.U32.AND P0, PT, R3, R2, PT ;  /* 0x000000020300720c */ /* 0x000fda0003f06070 */
[----:B012---:R-:W0:Y:S01]  /*0cd0*/  @!P0 LDC.64 R4, c[0x0][0x390] ;  /* 0x0000e400ff048b82 */ /* 0x007e220000000a00 */
[----:B------:R-:W-:Y:S01]  /*0ce0*/  @!P0 IADD3 R7, PT, PT, R0, R3, RZ ;  /* 0x0000000300078210 */ /* 0x000fe20007ffe0ff */
[----:B------:R-:W-:-:S04]  /*0cf0*/  @!P0 VIADD R3, R3, 0x80 ;  /* 0x0000008003038836 */ /* 0x000fc80000000000 */
[----:B0-----:R-:W-:-:S05]  /*0d00*/  @!P0 IMAD.WIDE.U32 R4, R7, 0x2, R4 ;  /* 0x0000000207048825 */ /* 0x001fca00078e0004 */
[----:B------:R2:W-:Y:S02]  /*0d10*/  @!P0 STG.E.U16 desc[UR4][R4.64], R9 ;  /* 0x0000000904008986 */ /* 0x0005e4000c101504 */
.L_x_36941:
[----:B------:R-:W-:Y:S05]  /*0d20*/  BSYNC.RECONVERGENT B0 ;  /* 0x0000000000007941 */ /* 0x000fea0003800200 */
.L_x_36935:
        /* <DEDUP_REMOVED lines=8> */
.L_x_36934:
        /* <DEDUP_REMOVED lines=8> */
[----:B------:R-:W-:-:S05]  /*0e30*/  IMAD.WIDE.U32 R18, R6, 0x8, R2 ;  /* 0x0000000806127825 */ /* 0x000fca00078e0002 */
[----:B------:R-:W4:Y:S04]  /*0e40*/  LDG.E.64 R4, desc[UR4][R18.64] ;  /* 0x0000000412047981 */ /* 0x000f28000c1e1b00 */
[----:B------:R-:W5:Y:S01]  /*0e50*/  LDG.E.64 R2, desc[UR4][R18.64+0x400] ;  /* 0x0004000412027981 */ /* 0x000f62000c1e1b00 */
[C---:B--2---:R-:W-:Y:S01]  /*0e60*/  IMAD.U32 R15, R10.reuse, 0x10000, RZ ;  /* 0x000100000a0f7824 */ /* 0x044fe200078e00ff */
[----:B------:R-:W-:Y:S02]  /*0e70*/  PRMT R10, R10, 0x7632, R10 ;  /* 0x000076320a0a7816 */ /* 0x000fe4000000000a */
[----:B------:R-:W-:Y:S01]  /*0e80*/  SHF.L.U32 R14, R11, 0x10, RZ ;  /* 0x000000100b0e7819 */ /* 0x000fe200000006ff */
[----:B---3--:R-:W-:Y:S01]  /*0e90*/  IMAD.U32 R13, R8, 0x10000, RZ ;  /* 0x00010000080d7824 */ /* 0x008fe200078e00ff */
[----:B------:R-:W-:Y:S01]  /*0ea0*/  SHF.L.U32 R12, R9, 0x10, RZ ;  /* 0x00000010090c7819 */ /* 0x000fe200000006ff */
[----:B------:R-:W0:Y:S01]  /*0eb0*/  MUFU.LG2 R15, R15 ;  /* 0x0000000f000f7308 */ /* 0x000e220000000c00 */
[----:B------:R-:W-:Y:S01]  /*0ec0*/  IMAD.U32 R17, R10, 0x10000, RZ ;  /* 0x000100000a117824 */ /* 0x000fe200078e00ff */
[----:B------:R-:W-:-:S02]  /*0ed0*/  PRMT R7, R11, 0x7632, R7 ;  /* 0x000076320b077816 */ /* 0x000fc40000000007 */
[----:B------:R-:W-:Y:S02]  /*0ee0*/  PRMT R8, R8, 0x7632, R8 ;  /* 0x0000763208087816 */ /* 0x000fe40000000008 */
[----:B------:R-:W-:Y:S02]  /*0ef0*/  PRMT R9, R9, 0x7632, R9 ;  /* 0x0000763209097816 */ /* 0x000fe40000000009 */
[----:B------:R-:W1:Y:S01]  /*0f00*/  MUFU.LG2 R14, R14 ;  /* 0x0000000e000e7308 */ /* 0x000e620000000c00 */
[----:B------:R-:W-:Y:S01]  /*0f10*/  SHF.L.U32 R7, R7, 0x10, RZ ;  /* 0x0000001007077819 */ /* 0x000fe200000006ff */
[----:B------:R-:W-:Y:S02]  /*0f20*/  IMAD.U32 R8, R8, 0x10000, RZ ;  /* 0x0001000008087824 */ /* 0x000fe400078e00ff */
[----:B------:R-:W-:-:S04]  /*0f30*/  IMAD.U32 R10, R9, 0x10000, RZ ;  /* 0x00010000090a7824 */ /* 0x000fc800078e00ff */
[----:B------:R-:W2:Y:S08]  /*0f40*/  MUFU.LG2 R11, R17 ;  /* 0x00000011000b7308 */ /* 0x000eb00000000c00 */
[----:B------:R-:W3:Y:S01]  /*0f50*/  MUFU.LG2 R12, R12 ;  /* 0x0000000c000c7308 */ /* 0x000ee20000000c00 */
[C---:B----4-:R-:W-:Y:S02]  /*0f60*/  SHF.L.U32 R16, R4.reuse, 0x10, RZ ;  /* 0x0000001004107819 */ /* 0x050fe400000006ff */
[----:B------:R-:W-:-:S03]  /*0f70*/  PRMT R4, R4, 0x7632, R4 ;  /* 0x0000763204047816 */ /* 0x000fc60000000004 */
[----:B0-----:R-:W-:Y:S02]  /*0f80*/  FMUL.FTZ R9, R16, R15 ;  /* 0x0000000f10097220 */ /* 0x001fe40000410000 */
[----:B------:R-:W0:Y:S01]  /*0f90*/  MUFU.LG2 R7, R7 ;  /* 0x0000000700077308 */ /* 0x000e220000000c00 */
[C---:B------:R-:W-:Y:S01]  /*0fa0*/  SHF.L.U32 R15, R5.reuse, 0x10, RZ ;  /* 0x00000010050f7819 */ /* 0x040fe200000006ff */
[----:B------:R-:W-:Y:S01]  /*0fb0*/  IMAD.U32 R4, R4, 0x10000, RZ ;  /* 0x0001000004047824 */ /* 0x000fe200078e00ff */
[----:B------:R-:W-:Y:S01]  /*0fc0*/  PRMT R5, R5, 0x7632, R5 ;  /* 0x0000763205057816 */ /* 0x000fe20000000005 */
[C---:B-----5:R-:W-:Y:S01]  /*0fd0*/  IMAD.U32 R16, R2.reuse, 0x10000, RZ ;  /* 0x0001000002107824 */ /* 0x060fe200078e00ff */
[----:B------:R-:W-:Y:S01]  /*0fe0*/  PRMT R2, R2, 0x7632, R2 ;  /* 0x0000763202027816 */ /* 0x000fe20000000002 */
[----:B-1----:R-:W-:Y:S01]  /*0ff0*/  FMUL.FTZ R14, R15, R14 ;  /* 0x0000000e0f0e7220 */ /* 0x002fe20000410000 */
[----:B------:R-:W-:Y:S01]  /*1000*/  SHF.L.U32 R15, R3, 0x10, RZ ;  /* 0x00000010030f7819 */ /* 0x000fe200000006ff */
[----:B------:R-:W1:Y:S01]  /*1010*/  MUFU.LG2 R13, R13 ;  /* 0x0000000d000d7308 */ /* 0x000e620000000c00 */
[----:B--2---:R-:W-:Y:S01]  /*1020*/  FMUL.FTZ R11, R4, R11 ;  /* 0x0000000b040b7220 */ /* 0x004fe20000410000 */
[----:B------:R-:W-:-:S02]  /*1030*/  SHF.L.U32 R18, R5, 0x10, RZ ;  /* 0x0000001005127819 */ /* 0x000fc400000006ff */
[----:B------:R-:W-:Y:S01]  /*1040*/  PRMT R3, R3, 0x7632, R3 ;  /* 0x0000763203037816 */ /* 0x000fe20000000003 */
[----:B------:R-:W2:Y:S01]  /*1050*/  LDC.64 R4, c[0x0][0x390] ;  /* 0x0000e400ff047b82 */ /* 0x000ea20000000a00 */
[----:B---3--:R-:W-:Y:S01]  /*1060*/  FMUL.FTZ R12, R15, R12 ;  /* 0x0000000c0f0c7220 */ /* 0x008fe20000410000 */
[----:B------:R-:W-:Y:S01]  /*1070*/  IMAD.U32 R15, R2, 0x10000, RZ ;  /* 0x00010000020f7824 */ /* 0x000fe200078e00ff */
[----:B------:R-:W3:Y:S01]  /*1080*/  MUFU.LG2 R8, R8 ;  /* 0x0000000800087308 */ /* 0x000ee20000000c00 */
[----:B------:R-:W-:Y:S01]  /*1090*/  SHF.L.U32 R3, R3, 0x10, RZ ;  /* 0x0000001003037819 */ /* 0x000fe200000006ff */
[----:B0-----:R-:W-:-:S06]  /*10a0*/  FMUL.FTZ R7, R18, R7 ;  /* 0x0000000712077220 */ /* 0x001fcc0000410000 */
[----:B------:R-:W0:Y:S01]  /*10b0*/  MUFU.LG2 R10, R10 ;  /* 0x0000000a000a7308 */ /* 0x000e220000000c00 */
[----:B-1----:R-:W-:-:S07]  /*10c0*/  FMUL.FTZ R13, R16, R13 ;  /* 0x0000000d100d7220 */ /* 0x002fce0000410000 */
[----:B------:R-:W-:Y:S01]  /*10d0*/  MUFU.EX2 R14, R14 ;  /* 0x0000000e000e7308 */ /* 0x000fe20000000800 */
[----:B---3--:R-:W-:Y:S01]  /*10e0*/  FMUL.FTZ R8, R15, R8 ;  /* 0x000000080f087220 */ /* 0x008fe20000410000 */
[----:B--2---:R-:W-:-:S06]  /*10f0*/  IMAD.WIDE.U32 R4, R0, 0x2, R4 ;  /* 0x0000000200047825 */ /* 0x004fcc00078e0004 */
[----:B------:R-:W1:Y:S01]  /*1100*/  MUFU.EX2 R7, R7 ;  /* 0x0000000700077308 */ /* 0x000e620000000800 */
[----:B0-----:R-:W-:Y:S01]  /*1110*/  FMUL.FTZ R3, R3, R10 ;  /* 0x0000000a03037220 */ /* 0x001fe20000410000 */
[----:B------:R-:W-:-:S06]  /*1120*/  IMAD.WIDE.U32 R4, R6, 0x8, R4 ;  /* 0x0000000806047825 */ /* 0x000fcc00078e0004 */
[----:B------:R-:W-:Y:S08]  /*1130*/  MUFU.EX2 R9, R9 ;  /* 0x0000000900097308 */ /* 0x000ff00000000800 */
[----:B------:R-:W-:Y:S01]  /*1140*/  MUFU.EX2 R13, R13 ;  /* 0x0000000d000d7308 */ /* 0x000fe20000000800 */
[----:B-1----:R-:W-:-:S07]  /*1150*/  F2FP.BF16.F32.PACK_AB R17, R7, R14 ;  /* 0x0000000e0711723e */ /* 0x002fce00000010ff */
        /* <DEDUP_REMOVED lines=10> */
.L_x_36942:
        /* <DEDUP_REMOVED lines=16> */
.L_x_68704:


//--------------------- .text._ZN2at6native29vectorized_elementwise_kernelILi8EZZZNS0_50_GLOBAL__N__2680c7bb_12_PowKernel_cu_7dd49032_300324pow_tensor_tensor_kernelERNS_18TensorIteratorBaseEENKUlvE_clEvENKUlvE9_clEvEUlN3c108BFloat16ES8_E_St5arrayIPcLm3EEEEviT0_T1_ --------------------------
	.section	.text._ZN2at6native29vectorized_elementwise_kernelILi8EZZZNS0_50_GLOBAL__N__2680c7bb_12_PowKernel_cu_7dd49032_300324pow_tensor_tensor_kernelERNS_18TensorIteratorBaseEENKUlvE_clEvENKUlvE9_clEvEUlN3c108BFloat16ES8_E_St5arrayIPcLm3EEEEviT0_T1_,"ax",@progbits
	.align	128
        .global         _ZN2at6native29vectorized_elementwise_kernelILi8EZZZNS0_50_GLOBAL__N__2680c7bb_12_PowKernel_cu_7dd49032_300324pow_tensor_tensor_kernelERNS_18TensorIteratorBaseEENKUlvE_clEvENKUlvE9_clEvEUlN3c108BFloat16ES8_E_St5arrayIPcLm3EEEEviT0_T1_
        .type           _ZN2at6native29vectorized_elementwise_kernelILi8EZZZNS0_50_GLOBAL__N__2680c7bb_12_PowKernel_cu_7dd49032_300324pow_tensor_tensor_kernelERNS_18TensorIteratorBaseEENKUlvE_clEvENKUlvE9_clEvEUlN3c108BFloat16ES8_E_St5arrayIPcLm3EEEEviT0_T1_,@function
        .size           _ZN2at6native29vectorized_elementwise_kernelILi8EZZZNS0_50_GLOBAL__N__2680c7bb_12_PowKernel_cu_7dd49032_300324pow_tensor_tensor_kernelERNS_18TensorIteratorBaseEENKUlvE_clEvENKUlvE9_clEvEUlN3c108BFloat16ES8_E_St5arrayIPcLm3EEEEviT0_T1_,(.L_x_68705 - _ZN2at6native29vectorized_elementwise_kernelILi8EZZZNS0_50_GLOBAL__N__2680c7bb_12_PowKernel_cu_7dd49032_300324pow_tensor_tensor_kernelERNS_18TensorIteratorBaseEENKUlvE_clEvENKUlvE9_clEvEUlN3c108BFloat16ES8_E_St5arrayIPcLm3EEEEviT0_T1_)
        .other          _ZN2at6native29vectorized_elementwise_kernelILi8EZZZNS0_50_GLOBAL__N__2680c7bb_12_PowKernel_cu_7dd49032_300324pow_tensor_tensor_kernelERNS_18TensorIteratorBaseEENKUlvE_clEvENKUlvE9_clEvEUlN3c108BFloat16ES8_E_St5arrayIPcLm3EEEEviT0_T1_,@"STO_CUDA_ENTRY STV_DEFAULT"
_ZN2at6native29vectorized_elementwise_kernelILi8EZZZNS0_50_GLOBAL__N__2680c7bb_12_PowKernel_cu_7dd49032_300324pow_tensor_tensor_kernelERNS_18TensorIteratorBaseEENKUlvE_clEvENKUlvE9_clEvEUlN3c108BFloat16ES8_E_St5arrayIPcLm3EEEEviT0_T1_:
.text._ZN2at6native29vectorized_elementwise_kernelILi8EZZZNS0_50_GLOBAL__N__2680c7bb_12_PowKernel_cu_7dd49032_300324pow_tensor_tensor_kernelERNS_18TensorIteratorBaseEENKUlvE_clEvENKUlvE9_clEvEUlN3c108BFloat16ES8_E_St5arrayIPcLm3EEEEviT0_T1_:
        /* <DEDUP_REMOVED lines=181> */
.L_x_36946:
[----:B------:R-:W-:-:S13]  /*0b50*/  ISETP.GE.U32.AND P0, PT, R3, R2, PT ;  /* 0x000000020300720c */ /* 0x000fda0003f06070 */
[----:B------:R-:W-:Y:S05]  /*0b60*/  @P0 BRA `(.L_x_36948) ;  /* 0x0000000000300947 */ /* 0x000fea0003800000 */
[----:B0-----:R-:W0:Y:S01]  /*0b70*/  LDC.64 R4, c[0x0][0x390] ;  /* 0x0000e400ff047b82 */ /* 0x001e220000000a00 */
[----:B------:R-:W-:Y:S01]  /*0b80*/  IADD3 R11, PT, PT, R0, R3, RZ ;  /* 0x00000003000b7210 */ /* 0x000fe20007ffe0ff */
[----:B------:R-:W-:-:S04]  /*0b90*/  VIADD R3, R3, 0x80 ;  /* 0x0000008003037836 */ /* 0x000fc80000000000 */
[----:B0-----:R-:W-:-:S05]  /*0ba0*/  IMAD.WIDE.U32 R4, R11, 0x2, R4 ;  /* 0x000000020b047825 */ /* 0x001fca00078e0004 */
[----:B------:R1:W-:Y:S02]  /*0bb0*/  STG.E.U16 desc[UR4][R4.64], R6 ;  /* 0x0000000604007986 */ /* 0x0003e4000c101504 */
.L_x_36947:
[----:B------:R-:W-:-:S13]  /*0bc0*/  ISETP.GE.U32.AND P0, PT, R3, R2, PT ;  /* 0x000000020300720c */ /* 0x000fda0003f06070 */
[----:B------:R-:W-:Y:S05]  /*0bd0*/  @P0 BRA `(.L_x_36949) ;  /* 0x0000000000340947 */ /* 0x000fea0003800000 */
[----:B01----:R-:W0:Y:S01]  /*0be0*/  LDC.64 R4, c[0x0][0x390] ;  /* 0x0000e400ff047b82 */ /* 0x003e220000000a00 */
[----:B------:R-:W-:Y:S01]  /*0bf0*/  IADD3 R11, PT, PT, R0, R3, RZ ;  /* 0x00000003000b7210 */ /* 0x000fe20007ffe0ff */
[----:B------:R-:W-:-:S04]  /*0c00*/  VIADD R3, R3, 0x80 ;  /* 0x0000008003037836 */ /* 0x000fc80000000000 */
[----:B0-----:R-:W-:-:S05]  /*0c10*/  IMAD.WIDE.U32 R4, R11, 0x2, R4 ;  /* 0x000000020b047825 */ /* 0x001fca00078e0004 */
[----:B------:R1:W-:Y:S02]  /*0c20*/  STG.E.U16 desc[UR4][R4.64], R7 ;  /* 0x0000000704007986 */ /* 0x0003e4000c101504 */
.L_x_36948:
        /* <DEDUP_REMOVED lines=8> */
.L_x_36949:
[----:B------:R-:W-:Y:S05]  /*0cb0*/  BSYNC.RELIABLE B1 ;  /* 0x0000000000017941 */ /* 0x000fea0003800100 */
.L_x_36945:
[----:B------:R-:W-:-:S13]  /*0cc0*/  ISETP.GE.U32.AND P0, PT, R3, R2, PT ;  /* 0x000000020300720c */ /* 0x000fda0003f06070 */
[----:B012---:R-:W0:Y:S01]  /*0cd0*/  @!P0 LDC.64 R4, c[0x0][0x390] ;  /* 0x0000e400ff048b82 */ /* 0x007e220000000a00 */
[----:B------:R-:W-:Y:S01]  /*0ce0*/  @!P0 IADD3 R7, PT, PT, R0, R3, RZ ;  /* 0x0000000300078210 */ /* 0x000fe20007ffe0ff */
[----:B------:R-:W-:-:S04]  /*0cf0*/  @!P0 VIADD R3, R3, 0x80 ;  /* 0x0000008003038836 */ /* 0x000fc80000000000 */
[----:B0-----:R-:W-:-:S05]  /*0d00*/  @!P0 IMAD.WIDE.U32 R4, R7, 0x2, R4 ;  /* 0x0000000207048825 */ /* 0x001fca00078e0004 */
[----:B------:R2:W-:Y:S02]  /*0d10*/  @!P0 STG.E.U16 desc[UR4][R4.64], R9 ;  /* 0x0000000904008986 */ /* 0x0005e4000c101504 */
.L_x_36950:
[----:B------:R-:W-:Y:S05]  /*0d20*/  BSYNC.RECONVERGENT B0 ;  /* 0x0000000000007941 */ /* 0x000fea0003800200 */
.L_x_36944:
        /* <DEDUP_REMOVED lines=8> */
.L_x_36943:
[----:B------:R-:W0:Y:S01]  /*0db0*/  S2R R2, SR_TID.X ;  /* 0x0000000000027919 */ /* 0x000e220000002100 */
[----:B------:R-:W1:Y:S02]  /*0dc0*/  LDC.64 R4, c[0x0][0x398] ;  /* 0x0000e600ff047b82 */ /* 0x000e640000000a00 */
[----:B-1----:R-:W-:-:S04]  /*0dd0*/  IMAD.WIDE.U32 R4, R0, 0x2, R4 ;  /* 0x0000000200047825 */ /* 0x002fc800078e0004 */
[----:B0-----:R-:W-:Y:S02]  /*0de0*/  IMAD.WIDE.U32 R8, R2, 0x10, R4 ;  /* 0x0000001002087825 */ /* 0x001fe400078e0004 */
[----:B------:R-:W0:Y:S04]  /*0df0*/  LDC.64 R4, c[0x0][0x3a0] ;  /* 0x0000e800ff047b82 */ /* 0x000e280000000a00 */
[----:B------:R-:W2:Y:S01]  /*0e00*/  LDG.E.128 R8, desc[UR4][R8.64] ;  /* 0x0000000408087981 */ /* 0x000ea2000c1e1d00 */
[----:B0-----:R-:W-:-:S04]  /*0e10*/  IMAD.WIDE.U32 R4, R0, 0x2, R4 ;  /* 0x0000000200047825 */ /* 0x001fc800078e0004 */
[----:B------:R-:W-:-:S06]  /*0e20*/  IMAD.WIDE.U32 R4, R2, 0x10, R4 ;  /* 0x0000001002047825 */ /* 0x000fcc00078e0004 */
[----:B------:R-:W3:Y:S01]  /*0e30*/  LDG.E.128 R4, desc[UR4][R4.64] ;  /* 0x0000000404047981 */ /* 0x000ee2000c1e1d00 */
[C---:B--2---:R-:W-:Y:S01]  /*0e40*/  IMAD.U32 R16, R11.reuse, 0x10000, RZ ;  /* 0x000100000b107824 */ /* 0x044fe200078e00ff */
[----:B------:R-:W-:Y:S01]  /*0e50*/  PRMT R11, R11, 0x7632, R11 ;  /* 0x000076320b0b7816 */ /* 0x000fe2000000000b */
[----:B------:R-:W-:Y:S01]  /*0e60*/  IMAD.U32 R3, R9, 0x10000, RZ ;  /* 0x0001000009037824 */ /* 0x000fe200078e00ff */
[----:B------:R-:W-:Y:S02]  /*0e70*/  SHF.L.U32 R15, R10, 0x10, RZ ;  /* 0x000000100a0f7819 */ /* 0x000fe400000006ff */
[----:B------:R-:W-:Y:S01]  /*0e80*/  SHF.L.U32 R13, R8, 0x10, RZ ;  /* 0x00000010080d7819 */ /* 0x000fe200000006ff */
[----:B------:R-:W0:Y:S01]  /*0e90*/  MUFU.LG2 R16, R16 ;  /* 0x0000001000107308 */ /* 0x000e220000000c00 */
[----:B------:R-:W-:Y:S01]  /*0ea0*/  IMAD.U32 R12, R11, 0x10000, RZ ;  /* 0x000100000b0c7824 */ /* 0x000fe200078e00ff */
[----:B------:R-:W-:Y:S02]  /*0eb0*/  PRMT R10, R10, 0x7632, R10 ;  /* 0x000076320a0a7816 */ /* 0x000fe4000000000a */
[----:B------:R-:W-:-:S02]  /*0ec0*/  PRMT R9, R9, 0x7632, R9 ;  /* 0x0000763209097816 */ /* 0x000fc40000000009 */
[----:B------:R-:W-:Y:S02]  /*0ed0*/  SHF.L.U32 R10, R10, 0x10, RZ ;  /* 0x000000100a0a7819 */ /* 0x000fe400000006ff */
[----:B------:R-:W-:Y:S01]  /*0ee0*/  MUFU.LG2 R3, R3 ;  /* 0x0000000300037308 */ /* 0x000fe20000000c00 */
[----:B------:R-:W-:Y:S01]  /*0ef0*/  IMAD.U32 R11, R9, 0x10000, RZ ;  /* 0x00010000090b7824 */ /* 0x000fe200078e00ff */
[----:B------:R-:W-:-:S05]  /*0f00*/  PRMT R8, R8, 0x7632, R8 ;  /* 0x0000763208087816 */ /* 0x000fca0000000008 */
[----:B------:R-:W-:Y:S01]  /*0f10*/  IMAD.U32 R14, R8, 0x10000, RZ ;  /* 0x00010000080e7824 */ /* 0x000fe200078e00ff */
[----:B------:R-:W1:Y:S08]  /*0f20*/  MUFU.LG2 R15, R15 ;  /* 0x0000000f000f7308 */ /* 0x000e700000000c00 */
[----:B------:R-:W2:Y:S01]  /*0f30*/  MUFU.LG2 R13, R13 ;  /* 0x0000000d000d7308 */ /* 0x000ea20000000c00 */
[----:B---3--:R-:W-:-:S02]  /*0f40*/  SHF.L.U32 R9, R7, 0x10, RZ ;  /* 0x0000001007097819 */ /* 0x008fc400000006ff */
[----:B------:R-:W-:Y:S02]  /*0f50*/  PRMT R7, R7, 0x7632, R7 ;  /* 0x0000763207077816 */ /* 0x000fe40000000007 */
[C---:B------:R-:W-:Y:S01]  /*0f60*/  SHF.L.U32 R8, R6.reuse, 0x10, RZ ;  /* 0x0000001006087819 */ /* 0x040fe200000006ff */
[----:B0-----:R-:W-:Y:S02]  /*0f70*/  FMUL.FTZ R9, R9, R16 ;  /* 0x0000001009097220 */ /* 0x001fe40000410000 */
[----:B------:R-:W0:Y:S01]  /*0f80*/  MUFU.LG2 R12, R12 ;  /* 0x0000000c000c7308 */ /* 0x000e220000000c00 */
[----:B------:R-:W-:Y:S01]  /*0f90*/  IMAD.U32 R16, R5, 0x10000, RZ ;  /* 0x0001000005107824 */ /* 0x000fe200078e00ff */
[----:B------:R-:W-:Y:S01]  /*0fa0*/  PRMT R6, R6, 0x7632, R6 ;  /* 0x0000763206067816 */ /* 0x000fe20000000006 */
[----:B------:R-:W-:Y:S02]  /*0fb0*/  IMAD.U32 R7, R7, 0x10000, RZ ;  /* 0x0001000007077824 */ /* 0x000fe400078e00ff */
[----:B-1----:R-:W-:Y:S01]  /*0fc0*/  FMUL.FTZ R8, R8, R15 ;  /* 0x0000000f08087220 */ /* 0x002fe20000410000 */
[----:B------:R-:W-:Y:S01]  /*0fd0*/  FMUL.FTZ R3, R16, R3 ;  /* 0x0000000310037220 */ /* 0x000fe20000410000 */
[----:B------:R-:W-:Y:S01]  /*0fe0*/  SHF.L.U32 R16, R4, 0x10, RZ ;  /* 0x0000001004107819 */ /* 0x000fe200000006ff */
[----:B------:R-:W1:Y:S01]  /*0ff0*/  MUFU.LG2 R10, R10 ;  /* 0x0000000a000a7308 */ /* 0x000e620000000c00 */
[----:B------:R-:W-:-:S03]  /*1000*/  SHF.L.U32 R15, R6, 0x10, RZ ;  /* 0x00000010060f7819 */ /* 0x000fc600000006ff */
[----:B--2---:R-:W-:Y:S01]  /*1010*/  FMUL.FTZ R13, R16, R13 ;  /* 0x0000000d100d7220 */ /* 0x004fe20000410000 */
[----:B------:R-:W-:Y:S02]  /*1020*/  PRMT R5, R5, 0x7632, R5 ;  /* 0x0000763205057816 */ /* 0x000fe40000000005 */
[----:B------:R-:W-:Y:S01]  /*1030*/  PRMT R4, R4, 0x7632, R4 ;  /* 0x0000763204047816 */ /* 0x000fe20000000004 */
[----:B------:R-:W2:Y:S01]  /*1040*/  MUFU.LG2 R11, R11 ;  /* 0x0000000b000b7308 */ /* 0x000ea20000000c00 */
[----:B0-----:R-:W-:Y:S02]  /*1050*/  FMUL.FTZ R16, R7, R12 ;  /* 0x0000000c07107220 */ /* 0x001fe40000410000 */
[----:B------:R-:W0:Y:S05]  /*1060*/  LDC.64 R6, c[0x0][0x390] ;  /* 0x0000e400ff067b82 */ /* 0x000e2a0000000a00 */
[----:B------:R-:W3:Y:S01]  /*1070*/  MUFU.LG2 R14, R14 ;  /* 0x0000000e000e7308 */ /* 0x000ee20000000c00 */
[----:B-1----:R-:W-:Y:S01]  /*1080*/  FMUL.FTZ R15, R15, R10 ;  /* 0x0000000a0f0f7220 */ /* 0x002fe20000410000 */
[----:B------:R-:W-:Y:S01]  /*1090*/  IMAD.U32 R10, R5, 0x10000, RZ ;  /* 0x00010000050a7824 */ /* 0x000fe200078e00ff */
[----:B------:R-:W-:-:S05]  /*10a0*/  SHF.L.U32 R5, R4, 0x10, RZ ;  /* 0x0000001004057819 */ /* 0x000fca00000006ff */
[----:B------:R-:W-:Y:S01]  /*10b0*/  MUFU.EX2 R9, R9 ;  /* 0x0000000900097308 */ /* 0x000fe20000000800 */
[----:B--2---:R-:W-:-:S07]  /*10c0*/  FMUL.FTZ R12, R10, R11 ;  /* 0x0000000b0a0c7220 */ /* 0x004fce0000410000 */
[----:B------:R-:W-:Y:S01]  /*10d0*/  MUFU.EX2 R8, R8 ;  /* 0x0000000800087308 */ /* 0x000fe20000000800 */
[----:B---3--:R-:W-:Y:S01]  /*10e0*/  FMUL.FTZ R14, R5, R14 ;  /* 0x0000000e050e7220 */ /* 0x008fe20000410000 */
[----:B0-----:R-:W-:-:S06]  /*10f0*/  IMAD.WIDE.U32 R6, R0, 0x2, R6 ;  /* 0x0000000200067825 */ /* 0x001fcc00078e0006 */
[----:B------:R-:W-:Y:S01]  /*1100*/  MUFU.EX2 R3, R3 ;  /* 0x0000000300037308 */ /* 0x000fe20000000800 */
[----:B------:R-:W-:-:S07]  /*1110*/  IMAD.WIDE.U32 R10, R2, 0x10, R6 ;  /* 0x00000010020a7825 */ /* 0x000fce00078e0006 */
[----:B------:R-:W-:Y:S08]  /*1120*/  MUFU.EX2 R13, R13 ;  /* 0x0000000d000d7308 */ /* 0x000ff00000000800 */
[----:B------:R-:W0:Y:S08]  /*1130*/  MUFU.EX2 R16, R16 ;  /* 0x0000001000107308 */ /* 0x000e300000000800 */
[----:B------:R-:W1:Y:S08]  /*1140*/  MUFU.EX2 R15, R15 ;  /* 0x0000000f000f7308 */ /* 0x000e700000000800 */
[----:B------:R-:W2:Y:S01]  /*1150*/  MUFU.EX2 R12, R12 ;  /* 0x0000000c000c7308 */ /* 0x000ea20000000800 */
[----:B0-----:R-:W-:-:S07]  /*1160*/  F2FP.BF16.F32.PACK_AB R7, R16, R9 ;  /* 0x000000091007723e */ /* 0x001fce00000010ff */
[----:B------:R-:W0:Y:S01]  /*1170*/  MUFU.EX2 R4, R14 ;  /* 0x0000000e00047308 */ /* 0x000e220000000800 */
[----:B-1----:R-:W-:Y:S02]  /*1180*/  F2FP.BF16.F32.PACK_AB R6, R15, R8 ;  /* 0x000000080f06723e */ /* 0x002fe400000010ff */
[----:B--2---:R-:W-:Y:S02]  /*1190*/  F2FP.BF16.F32.PACK_AB R5, R12, R3 ;  /* 0x000000030c05723e */ /* 0x004fe400000010ff */
[----:B0-----:R-:W-:-:S05]  /*11a0*/  F2FP.BF16.F32.PACK_AB R4, R4, R13 ;  /* 0x0000000d0404723e */ /* 0x001fca00000010ff */
[----:B------:R-:W-:Y:S01]  /*11b0*/  STG.E.128 desc[UR4][R10.64], R4 ;  /* 0x000000040a007986 */ /* 0x000fe2000c101d04 */
[----:B------:R-:W-:Y:S05]  /*11c0*/  EXIT ;  /* 0x000000000000794d */ /* 0x000fea0003800000 */
.L_x_36951:
        /* <DEDUP_REMOVED lines=11> */
.L_x_68705:


//--------------------- .text._ZN2at6native18elementwise_kernelILi128ELi4EZNS0_15gpu_kernel_implIZNS0_50_GLOBAL__N__2680c7bb_12_PowKernel_cu_7dd49032_300322pow_scalar_tensor_implIN3c108BFloat16EEEvRNS_18TensorIteratorBaseET_EUlS6_E_EEvS8_RKS9_EUliE_EEviT1_ --------------------------
	.section	.text._ZN2at6native18elementwise_kernelILi128ELi4EZNS0_15gpu_kernel_implIZNS0_50_GLOBAL__N__2680c7bb_12_PowKernel_cu_7dd49032_300322pow_scalar_tensor_implIN3c108BFloat16EEEvRNS_18TensorIteratorBaseET_EUlS6_E_EEvS8_RKS9_EUliE_EEviT1_,"ax",@progbits
	.align	128
        .global         _ZN2at6native18elementwise_kernelILi128ELi4EZNS0_15gpu_kernel_implIZNS0_50_GLOBAL__N__2680c7bb_12_PowKernel_cu_7dd49032_300322pow_scalar_tensor_implIN3c108BFloat16EEEvRNS_18TensorIteratorBaseET_EUlS6_E_EEvS8_RKS9_EUliE_EEviT1_
        .type           _ZN2at6native18elementwise_kernelILi128ELi4EZNS0_15gpu_kernel_implIZNS0_50_GLOBAL__N__2680c7bb_12_PowKernel_cu_7dd49032_300322pow_scalar_tensor_implIN3c108BFloat16EEEvRNS_18TensorIteratorBaseET_EUlS6_E_EEvS8_RKS9_EUliE_EEviT1_,@function
        .size           _ZN2at6native18elementwise_kernelILi128ELi4EZNS0_15gpu_kernel_implIZNS0_50_GLOBAL__N__2680c7bb_12_PowKernel_cu_7dd49032_300322pow_scalar_tensor_implIN3c108BFloat16EEEvRNS_18TensorIteratorBaseET_EUlS6_E_EEvS8_RKS9_EUliE_EEviT1_,(.L_x_68706 - _ZN2at6native18elementwise_kernelILi128ELi4EZNS0_15gpu_kernel_implIZNS0_50_GLOBAL__N__2680c7bb_12_PowKernel_cu_7dd49032_300322pow_scalar_tensor_implIN3c108BFloat16EEEvRNS_18TensorIteratorBaseET_EUlS6_E_EEvS8_RKS9_EUliE_EEviT1_)
        .other          _ZN2at6native18elementwise_kernelILi128ELi4EZNS0_15gpu_kernel_implIZNS0_50_GLOBAL__N__2680c7bb_12_PowKernel_cu_7dd49032_300322pow_scalar_tensor_implIN3c108BFloat16EEEvRNS_18TensorIteratorBaseET_EUlS6_E_EEvS8_RKS9_EUliE_EEviT1_,@"STO_CUDA_ENTRY STV_DEFAULT"
_ZN2at6native18elementwise_kernelILi128ELi4EZNS0_15gpu_kernel_implIZNS0_50_GLOBAL__N__2680c7bb_12_PowKernel_cu_7dd49032_300322pow_scalar_tensor_implIN3c108BFloat16EEEvRNS_18TensorIteratorBaseET_EUlS6_E_EEvS8_RKS9_EUliE_EEviT1_:
.text._ZN2at6native18elementwise_kernelILi128ELi4EZNS0_15gpu_kernel_implIZNS0_50_GLOBAL__N__2680c7bb_12_PowKernel_cu_7dd49032_300322pow_scalar_tensor_implIN3c108BFloat16EEEvRNS_18TensorIteratorBaseET_EUlS6_E_EEvS8_RKS9_EUliE_EEviT1_:
        /* <DEDUP_REMOVED lines=320> */
.L_x_36954:
        /* <DEDUP_REMOVED lines=18> */
.L_x_36958:
[----:B------:R-:W2:Y:S02]  /*1520*/  LDG.E.U8 R2, desc[UR36][R2.64] ;  /* 0x0000002402027981 */ /* 0x000ea4000c1e1100 */
[----:B--2---:R-:W-:-:S04]  /*1530*/  I2FP.F32.U32 R0, R2 ;  /* 0x0000000200007245 */ /* 0x004fc80000201000 */
[----:B------:R-:W-:Y:S01]  /*1540*/  F2FP.BF16.F32.PACK_AB R0, RZ, R0 ;  /* 0x00000000ff00723e */ /* 0x000fe200000010ff */
[----:B------:R-:W-:Y:S06]  /*1550*/  BRA `(.L_x_36960) ;  /* 0x0000000c00847947 */ /* 0x000fec0003800000 */
.L_x_36957:
        /* <DEDUP_REMOVED lines=10> */
.L_x_36962:
[----:B------:R-:W2:Y:S02]  /*1600*/  LDG.E R2, desc[UR36][R2.64] ;  /* 0x0000002402027981 */ /* 0x000ea4000c1e1900 */
[----:B--2---:R-:W-:-:S04]  /*1610*/  I2FP.F32.S32 R0, R2 ;  /* 0x0000000200007245 */ /* 0x004fc80000201400 */
[----:B------:R-:W-:Y:S01]  /*1620*/  F2FP.BF16.F32.PACK_AB R0, RZ, R0 ;  /* 0x00000000ff00723e */ /* 0x000fe200000010ff */
[----:B------:R-:W-:Y:S06]  /*1630*/  BRA `(.L_x_36960) ;  /* 0x0000000c004c7947 */ /* 0x000fec0003800000 */
.L_x_36961:
[----:B------:R-:W2:Y:S02]  /*1640*/  LDG.E.U16 R2, desc[UR36][R2.64] ;  /* 0x0000002402027981 */ /* 0x000ea4000c1e1500 */
[----:B--2---:R-:W0:Y:S02]  /*1650*/  I2F.S16 R0, R2 ;  /* 0x0000000200007306 */ /* 0x004e240000101400 */
[----:B0-----:R-:W-:Y:S01]  /*1660*/  F2FP.BF16.F32.PACK_AB R0, RZ, R0 ;  /* 0x00000000ff00723e */ /* 0x001fe200000010ff */
[----:B------:R-:W-:Y:S06]  /*1670*/  BRA `(.L_x_36960) ;  /* 0x0000000c003c7947 */ /* 0x000fec0003800000 */
.L_x_36956:
        /* <DEDUP_REMOVED lines=9> */
.L_x_36964:
[----:B------:R-:W2:Y:S02]  /*1710*/  LDG.E.U16 R0, desc[UR36][R2.64] ;  /* 0x0000002402007981 */ /* 0x000ea4000c1e1500 */
[----:B--2---:R-:W-:-:S05]  /*1720*/  HADD2.F32 R0, -RZ, R0.H0_H0 ;  /* 0x20000000ff007230 */ /* 0x004fca0000004100 */
[----:B------:R-:W-:Y:S01]  /*1730*/  F2FP.BF16.F32.PACK_AB R0, RZ, R0 ;  /* 0x00000000ff00723e */ /* 0x000fe200000010ff */
[----:B------:R-:W-:Y:S06]  /*1740*/  BRA `(.L_x_36960) ;  /* 0x0000000c00087947 */ /* 0x000fec0003800000 */
.L_x_36963:
        /* <DEDUP_REMOVED lines=9> */
.L_x_36966:
[----:B------:R-:W2:Y:S02]  /*17e0*/  LDG.E.U16 R2, desc[UR36][R2.64] ;  /* 0x0000002402027981 */ /* 0x000ea4000c1e1500 */
[----:B--2---:R-:W-:-:S05]  /*17f0*/  HADD2.F32 R0, -RZ, R2.H0_H0 ;  /* 0x20000002ff007230 */ /* 0x004fca0000004100 */
[----:B------:R-:W-:Y:S01]  /*1800*/  F2FP.BF16.F32.PACK_AB R0, RZ, R0 ;  /* 0x00000000ff00723e */ /* 0x000fe200000010ff */
[----:B------:R-:W-:Y:S06]  /*1810*/  BRA `(.L_x_36960) ;  /* 0x0000000800d47947 */ /* 0x000fec0003800000 */
.L_x_36965:
        /* <DEDUP_REMOVED lines=8> */
.L_x_36955:
        /* <DEDUP_REMOVED lines=13> */
.L_x_36969:
        /* <DEDUP_REMOVED lines=8> */
.L_x_36968:
        /* <DEDUP_REMOVED lines=27> */
.L_x_36971:
        /* <DEDUP_REMOVED lines=13> */
.L_x_36970:
[----:B------:R0:W5:Y:S01]  /*1c70*/  LDG.E.U16 R0, desc[UR36][R2.64] ;  /* 0x0000002402007981 */ /* 0x000162000c1e1500 */
[----:B------:R-:W-:Y:S05]  /*1c80*/  BRA `(.L_x_36960) ;  /* 0x0000000400b87947 */ /* 0x000fea0003800000 */
.L_x_36967:
        /* <DEDUP_REMOVED lines=12> */
.L_x_36974:
        /* <DEDUP_REMOVED lines=21> */
.L_x_36978:
[----:B------:R-:W-:Y:S05]  /*1ea0*/  BSYNC.RECONVERGENT B1 ;  /* 0x0000000000017941 */ /* 0x000fea0003800200 */
.L_x_36977:
[----:B------:R-:W-:Y:S01]  /*1eb0*/  IMAD.SHL.U32 R0, R0, 0x100000, RZ ;  /* 0x0010000000007824 */ /* 0x000fe200078e00ff */
[----:B------:R-:W-:-:S04]  /*1ec0*/  LEA R2, R2, 0x3b800000, 0x17 ;  /* 0x3b80000002027811 */ /* 0x000fc800078eb8ff */
[----:B------:R-:W-:-:S07]  /*1ed0*/  LOP3.LUT R0, R2, R0, R7, 0xfe, !PT ;  /* 0x0000000002007212 */ /* 0x000fce00078efe07 */
.L_x_36976:
[----:B------:R-:W-:Y:S05]  /*1ee0*/  BSYNC.RECONVERGENT B0 ;  /* 0x0000000000007941 */ /* 0x000fea0003800200 */
.L_x_36975:
[----:B------:R-:W-:Y:S01]  /*1ef0*/  F2FP.BF16.F32.PACK_AB R0, RZ, R0 ;  /* 0x00000000ff00723e */ /* 0x000fe200000010ff */
[----:B------:R-:W-:Y:S06]  /*1f00*/  BRA `(.L_x_36960) ;  /* 0x0000000400187947 */ /* 0x000fec0003800000 */
.L_x_36973:
        /* <DEDUP_REMOVED lines=21> */
.L_x_36982:
[----:B------:R-:W-:Y:S05]  /*2060*/  BSYNC.RECONVERGENT B1 ;  /* 0x0000000000017941 */ /* 0x000fea0003800200 */
.L_x_36981:
[----:B------:R-:W-:Y:S02]  /*2070*/  SHF.L.U32 R0, R0, 0x15, RZ ;  /* 0x0000001500007819 */ /* 0x000fe400000006ff */
[----:B------:R-:W-:-:S04]  /*2080*/  LEA R2, R2, 0x37800000, 0x17 ;  /* 0x3780000002027811 */ /* 0x000fc800078eb8ff */
[----:B------:R-:W-:-:S07]  /*2090*/  LOP3.LUT R0, R2, R0, R7, 0xfe, !PT ;  /* 0x0000000002007212 */ /* 0x000fce00078efe07 */
.L_x_36980:
[----:B------:R-:W-:Y:S05]  /*20a0*/  BSYNC.RECONVERGENT B0 ;  /* 0x0000000000007941 */ /* 0x000fea0003800200 */
.L_x_36979:
[----:B------:R-:W-:Y:S01]  /*20b0*/  F2FP.BF16.F32.PACK_AB R0, RZ, R0 ;  /* 0x00000000ff00723e */ /* 0x000fe200000010ff */
[----:B------:R-:W-:Y:S06]  /*20c0*/  BRA `(.L_x_36960) ;  /* 0x0000000000a87947 */ /* 0x000fec0003800000 */
.L_x_36972:
[----:B------:R-:W-:-:S09]  /*20d0*/  UISETP.NE.AND UP0, UPT, UR4, 0x1c, UPT ;  /* 0x0000001c0400788c */ /* 0x000fd2000bf05270 */
[----:B------:R-:W-:Y:S05]  /*20e0*/  BRA.U !UP0, `(.L_x_36983) ;  /* 0x0000000108947547 */ /* 0x000fea000b800000 */
[----:B------:R-:W-:-:S09]  /*20f0*/  UISETP.NE.AND UP0, UPT, UR4, 0x1d, UPT ;  /* 0x0000001d0400788c */ /* 0x000fd2000bf05270 */
[----:B------:R-:W-:Y:S05]  /*2100*/  BRA.U !UP0, `(.L_x_36984) ;  /* 0x00000001087c7547 */ /* 0x000fea000b800000 */
[----:B------:R-:W-:-:S09]  /*2110*/  UISETP.NE.AND UP0, UPT, UR4, 0x2c, UPT ;  /* 0x0000002c0400788c */ /* 0x000fd2000bf05270 */
[----:B------:R-:W-:Y:S05]  /*2120*/  BRA.U !UP0, `(.L_x_36985) ;  /* 0x0000000108487547 */ /* 0x000fea000b800000 */
.L_x_36959:
        /* <DEDUP_REMOVED lines=16> */
.L_x_36986:
[----:B------:R-:W-:Y:S01]  /*2230*/  PRMT R0, RZ, 0x7610, R0 ;  /* 0x00007610ff007816 */ /* 0x000fe20000000000 */
[----:B------:R-:W-:Y:S06]  /*2240*/  BRA `(.L_x_36960) ;  /* 0x0000000000487947 */ /* 0x000fec0003800000 */
.L_x_36985:
        /* <DEDUP_REMOVED lines=8> */
.L_x_36988:
[----:B------:R-:W-:Y:S05]  /*22d0*/  BSYNC.RECONVERGENT B0 ;  /* 0x0000000000007941 */ /* 0x000fea0003800200 */
.L_x_36987:
[----:B------:R-:W-:Y:S01]  /*22e0*/  F2FP.BF16.F32.PACK_AB R0, RZ, R0 ;  /* 0x00000000ff00723e */ /* 0x000fe200000010ff */
[----:B------:R-:W-:Y:S06]  /*22f0*/  BRA `(.L_x_36960) ;  /* 0x00000000001c7947 */ /* 0x000fec0003800000 */
.L_x_36984:
[----:B------:R-:W2:Y:S02]  /*2300*/  LDG.E.64 R2, desc[UR36][R2.64] ;  /* 0x0000002402027981 */ /* 0x000ea4000c1e1b00 */
[----:B--2---:R-:W0:Y:S02]  /*2310*/  I2F.U64 R0, R2 ;  /* 0x0000000200007312 */ /* 0x004e240000301000 */
[----:B0-----:R-:W-:Y:S01]  /*2320*/  F2FP.BF16.F32.PACK_AB R0, RZ, R0 ;  /* 0x00000000ff00723e */ /* 0x001fe200000010ff */
[----:B------:R-:W-:Y:S06]  /*2330*/  BRA `(.L_x_36960) ;  /* 0x00000000000c7947 */ /* 0x000fec0003800000 */
.L_x_36983:
[----:B------:R-:W2:Y:S02]  /*2340*/  LDG.E R2, desc[UR36][R2.64] ;  /* 0x0000002402027981 */ /* 0x000ea4000c1e1900 */
[----:B--2---:R-:W-:-:S04]  /*2350*/  I2FP.F32.U32 R0, R2 ;  /* 0x0000000200007245 */ /* 0x004fc80000201000 */
[----:B------:R-:W-:-:S07]  /*2360*/  F2FP.BF16.F32.PACK_AB R0, RZ, R0 ;  /* 0x00000000ff00723e */ /* 0x000fce00000010ff */
.L_x_36960:
[----:B------:R-:W-:Y:S01]  /*2370*/  USHF.L.U32 UR4, UR43, 0x10, URZ ;  /* 0x000000102b047899 */ /* 0x000fe200080006ff */
[----:B-----5:R-:W-:Y:S01]  /*2380*/  IMAD.U32 R0, R0, 0x10000, RZ ;  /* 0x0001000000007824 */ /* 0x020fe200078e00ff */
[----:B------:R-:W1:Y:S07]  /*2390*/  LDCU.64 UR6, c[0x0][0x580] ;  /* 0x0000b000ff0677ac */ /* 0x000e6e0008000a00 */
[----:B0-----:R-:W0:Y:S01]  /*23a0*/  MUFU.LG2 R3, UR4 ;  /* 0x0000000400037d08 */ /* 0x001e220008000c00 */
[----:B------:R-:W-:-:S04]  /*23b0*/  UPRMT UR4, UR39, 0x9910, URZ ;  /* 0x0000991027047896 */ /* 0x000fc800080000ff */
[----:B------:R-:W-:Y:S01]  /*23c0*/  UISETP.GT.AND UP0, UPT, UR4, 0x9, UPT ;  /* 0x000000090400788c */ /* 0x000fe2000bf04270 */
[----:B-1----:R-:W-:Y:S01]  /*23d0*/  IADD3 R2, P0, PT, R16, UR6, RZ ;  /* 0x0000000610027c10 */ /* 0x002fe2000ff1e0ff */
[----:B0-----:R-:W-:-:S04]  /*23e0*/  FMUL.FTZ R0, R0, R3 ;  /* 0x0000000300007220 */ /* 0x001fc80000410000 */
        /* <DEDUP_REMOVED lines=16> */
.L_x_36992:
[----:B-1----:R-:W-:-:S06]  /*24f0*/  SHF.L.U32 R5, R5, 0x10, RZ ;  /* 0x0000001005057819 */ /* 0x002fcc00000006ff */
[----:B------:R-:W1:Y:S02]  /*2500*/  F2I.S64.TRUNC R4, R5 ;  /* 0x0000000500047311 */ /* 0x000e64000020d900 */
[----:B-1----:R4:W-:Y:S01]  /*2510*/  STG.E.U8 desc[UR36][R2.64], R4 ;  /* 0x0000000402007986 */ /* 0x0029e2000c101124 */
[----:B------:R-:W-:Y:S05]  /*2520*/  BRA `(.L_x_36994) ;  /* 0x0000000c00707947 */ /* 0x000fea0003800000 */
.L_x_36991:
        /* <DEDUP_REMOVED lines=10> */
.L_x_36996:
[----:B-1----:R-:W-:-:S06]  /*25d0*/  IMAD.U32 R5, R5, 0x10000, RZ ;  /* 0x0001000005057824 */ /* 0x002fcc00078e00ff */
[----:B------:R-:W1:Y:S02]  /*25e0*/  F2I.FTZ.TRUNC.NTZ R5, R5 ;  /* 0x0000000500057305 */ /* 0x000e64000021f100 */
[----:B-1----:R2:W-:Y:S01]  /*25f0*/  STG.E desc[UR36][R2.64], R5 ;  /* 0x0000000502007986 */ /* 0x0025e2000c101924 */
[----:B------:R-:W-:Y:S05]  /*2600*/  BRA `(.L_x_36994) ;  /* 0x0000000c00387947 */ /* 0x000fea0003800000 */
.L_x_36995:
[----:B-1----:R-:W-:-:S06]  /*2610*/  IMAD.U32 R5, R5, 0x10000, RZ ;  /* 0x0001000005057824 */ /* 0x002fcc00078e00ff */
[----:B------:R-:W1:Y:S02]  /*2620*/  F2I.FTZ.TRUNC.NTZ R5, R5 ;  /* 0x0000000500057305 */ /* 0x000e64000021f100 */
[----:B-1----:R3:W-:Y:S01]  /*2630*/  STG.E.U16 desc[UR36][R2.64], R5 ;  /* 0x0000000502007986 */ /* 0x0027e2000c101524 */
[----:B------:R-:W-:Y:S05]  /*2640*/  BRA `(.L_x_36994) ;  /* 0x0000000c00287947 */ /* 0x000fea0003800000 */
.L_x_36990:
        /* <DEDUP_REMOVED lines=9> */
.L_x_36998:
[----:B01----:R-:W-:-:S05]  /*26e0*/  IMAD.U32 R0, R5, 0x10000, RZ ;  /* 0x0001000005007824 */ /* 0x003fca00078e00ff */
[----:B------:R-:W-:-:S05]  /*26f0*/  F2FP.F16.F32.PACK_AB R0, RZ, R0 ;  /* 0x00000000ff00723e */ /* 0x000fca00000000ff */
[----:B------:R0:W-:Y:S01]  /*2700*/  STG.E.U16 desc[UR36][R2.64], R0 ;  /* 0x0000000002007986 */ /* 0x0001e2000c101524 */
[----:B------:R-:W-:Y:S05]  /*2710*/  BRA `(.L_x_36994) ;  /* 0x0000000800f47947 */ /* 0x000fea0003800000 */
.L_x_36997:
        /* <DEDUP_REMOVED lines=10> */
.L_x_37000:
[----:B-1----:R-:W-:-:S04]  /*27c0*/  SHF.L.U32 R5, R5, 0x10, RZ ;  /* 0x0000001005057819 */ /* 0x002fc800000006ff */
[----:B------:R-:W-:-:S04]  /*27d0*/  F2FP.F16.F32.PACK_AB R5, RZ, R5 ;  /* 0x00000005ff05723e */ /* 0x000fc800000000ff */
[----:B------:R-:W-:-:S05]  /*27e0*/  PRMT R5, R5, 0x5410, RZ ;  /* 0x0000541005057816 */ /* 0x000fca00000000ff */
[----:B------:R1:W-:Y:S01]  /*27f0*/  STG.E desc[UR36][R2.64], R5 ;  /* 0x0000000502007986 */ /* 0x0003e2000c101924 */
[----:B------:R-:W-:Y:S05]  /*2800*/  BRA `(.L_x_36994) ;  /* 0x0000000800b87947 */ /* 0x000fea0003800000 */
.L_x_36999:
[----:B-1----:R-:W-:-:S04]  /*2810*/  IMAD.U32 R4, R5, 0x10000, RZ ;  /* 0x0001000005047824 */ /* 0x002fc800078e00ff */
[----:B------:R-:W-:-:S06]  /*2820*/  FMUL.FTZ R4, R4, 1 ;  /* 0x3f80000004047820 */ /* 0x000fcc0000410000 */
[----:B------:R-:W1:Y:S02]  /*2830*/  F2F.F64.F32 R4, R4 ;  /* 0x0000000400047310 */ /* 0x000e640000201800 */
[----:B-1----:R1:W-:Y:S01]  /*2840*/  STG.E.64 desc[UR36][R2.64], R4 ;  /* 0x0000000402007986 */ /* 0x0023e2000c101b24 */
[----:B------:R-:W-:Y:S05]  /*2850*/  BRA `(.L_x_36994) ;  /* 0x0000000800a47947 */ /* 0x000fea0003800000 */
.L_x_36989:
        /* <DEDUP_REMOVED lines=13> */
.L_x_37003:
[----:B-1----:R-:W-:Y:S01]  /*2930*/  IMAD.U32 R5, R5, 0x10000, RZ ;  /* 0x0001000005057824 */ /* 0x002fe200078e00ff */
[----:B------:R-:W-:-:S03]  /*2940*/  CS2R R6, SRZ ;  /* 0x0000000000067805 */ /* 0x000fc6000001ff00 */
[----:B------:R-:W-:-:S06]  /*2950*/  FMUL.FTZ R5, R5, 1 ;  /* 0x3f80000005057820 */ /* 0x000fcc0000410000 */
[----:B------:R-:W1:Y:S02]  /*2960*/  F2F.F64.F32 R4, R5 ;  /* 0x0000000500047310 */ /* 0x000e640000201800 */
[----:B-1----:R1:W-:Y:S01]  /*2970*/  STG.E.128 desc[UR36][R2.64], R4 ;  /* 0x0000000402007986 */ /* 0x0023e2000c101d24 */
[----:B------:R-:W-:Y:S05]  /*2980*/  BRA `(.L_x_36994) ;  /* 0x0000000800587947 */ /* 0x000fea0003800000 */
.L_x_37002:
        /* <DEDUP_REMOVED lines=8> */
[----:B0-----:R-:W-:Y:S02]  /*2a10*/  IMAD.MOV.U32 R0, RZ, RZ, 0x7f ;  /* 0x0000007fff007424 */ /* 0x001fe400078e00ff */
        /* <DEDUP_REMOVED lines=10> */
.L_x_37007:
[----:B------:R-:W-:Y:S05]  /*2ac0*/  BSYNC.RECONVERGENT B0 ;  /* 0x0000000000007941 */ /* 0x000fea0003800200 */
.L_x_37006:
[----:B------:R-:W-:-:S05]  /*2ad0*/  LOP3.LUT R5, R0, 0x80, R5, 0xf8, !PT ;  /* 0x0000008000057812 */ /* 0x000fca00078ef805 */
[----:B------:R0:W-:Y:S01]  /*2ae0*/  STG.E.U8 desc[UR36][R2.64], R5 ;  /* 0x0000000502007986 */ /* 0x0001e2000c101124 */
[----:B------:R-:W-:Y:S05]  /*2af0*/  BRA `(.L_x_36994) ;  /* 0x0000000400fc7947 */ /* 0x000fea0003800000 */
.L_x_37005:
        /* <DEDUP_REMOVED lines=15> */
.L_x_37009:
[----:B------:R-:W-:Y:S05]  /*2bf0*/  BSYNC.RECONVERGENT B0 ;  /* 0x0000000000007941 */ /* 0x000fea0003800200 */
.L_x_37008:
[----:B------:R-:W-:-:S05]  /*2c00*/  LOP3.LUT R5, R0, 0x80, R5, 0xf8, !PT ;  /* 0x0000008000057812 */ /* 0x000fca00078ef805 */
[----:B------:R0:W-:Y:S01]  /*2c10*/  STG.E.U8 desc[UR36][R2.64], R5 ;  /* 0x0000000502007986 */ /* 0x0001e2000c101124 */
[----:B------:R-:W-:Y:S05]  /*2c20*/  BRA `(.L_x_36994) ;  /* 0x0000000400b07947 */ /* 0x000fea0003800000 */
.L_x_37004:
[----:B-1----:R1:W-:Y:S01]  /*2c30*/  STG.E.U16 desc[UR36][R2.64], R5 ;  /* 0x0000000502007986 */ /* 0x0023e2000c101524 */
[----:B------:R-:W-:Y:S05]  /*2c40*/  BRA `(.L_x_36994) ;  /* 0x0000000400a87947 */ /* 0x000fea0003800000 */
.L_x_37001:
        /* <DEDUP_REMOVED lines=12> */
.L_x_37012:
        /* <DEDUP_REMOVED lines=13> */
.L_x_37015:
[----:B------:R-:W-:-:S04]  /*2de0*/  SHF.R.U32.HI R0, RZ, 0x14, R5 ;  /* 0x00000014ff007819 */ /* 0x000fc80000011605 */
[----:B------:R-:W-:-:S04]  /*2df0*/  LOP3.LUT R0, R0, 0x1, RZ, 0xc0, !PT ;  /* 0x0000000100007812 */ /* 0x000fc800078ec0ff */
[----:B------:R-:W-:-:S04]  /*2e00*/  IADD3 R0, PT, PT, R5, 0x487ffff, R0 ;  /* 0x0487ffff05007810 */ /* 0x000fc80007ffe000 */
[----:B------:R-:W-:-:S04]  /*2e10*/  SHF.R.U32.HI R0, RZ, 0x14, R0 ;  /* 0x00000014ff007819 */ /* 0x000fc80000011600 */
[----:B------:R-:W-:-:S07]  /*2e20*/  LOP3.LUT R4, R0, 0xff, RZ, 0xc0, !PT ;  /* 0x000000ff00047812 */ /* 0x000fce00078ec0ff */
.L_x_37016:
[----:B------:R-:W-:-:S04]  /*2e30*/  SHF.R.U32.HI R5, RZ, 0x18, R5 ;  /* 0x00000018ff057819 */ /* 0x000fc80000011605 */
[----:B------:R-:W-:-:S04]  /*2e40*/  LOP3.LUT R4, R4, 0x80, R5, 0xf8, !PT ;  /* 0x0000008004047812 */ /* 0x000fc800078ef805 */
[----:B------:R-:W-:-:S07]  /*2e50*/  PRMT R0, R4, 0x7610, R0 ;  /* 0x0000761004007816 */ /* 0x000fce0000000000 */
.L_x_37014:
[----:B------:R-:W-:Y:S05]  /*2e60*/  BSYNC.RECONVERGENT B0 ;  /* 0x0000000000007941 */ /* 0x000fea0003800200 */
.L_x_37013:
[----:B------:R0:W-:Y:S01]  /*2e70*/  STG.E.U8 desc[UR36][R2.64], R0 ;  /* 0x0000000002007986 */ /* 0x0001e2000c101124 */
[----:B------:R-:W-:Y:S05]  /*2e80*/  BRA `(.L_x_36994) ;  /* 0x0000000400187947 */ /* 0x000fea0003800000 */
.L_x_37011:
[----:B-1----:R-:W-:Y:S01]  /*2e90*/  IMAD.U32 R5, R5, 0x10000, RZ ;  /* 0x0001000005057824 */ /* 0x002fe200078e00ff */
[----:B------:R-:W-:Y:S01]  /*2ea0*/  BSSY.RECONVERGENT B0, `(.L_x_37017) ;  /* 0x0000014000007945 */ /* 0x000fe20003800200 */
[----:B0-----:R-:W-:-:S03]  /*2eb0*/  MOV R0, 0x80 ;  /* 0x0000008000007802 */ /* 0x001fc60000000f00 */
        /* <DEDUP_REMOVED lines=10> */
.L_x_37019:
[----:B------:R-:W-:-:S04]  /*2f60*/  SHF.R.U32.HI R0, RZ, 0x15, R5 ;  /* 0x00000015ff007819 */ /* 0x000fc80000011605 */
[----:B------:R-:W-:-:S04]  /*2f70*/  LOP3.LUT R0, R0, 0x1, RZ, 0xc0, !PT ;  /* 0x0000000100007812 */ /* 0x000fc800078ec0ff */
[----:B------:R-:W-:-:S04]  /*2f80*/  IADD3 R0, PT, PT, R5, 0x88fffff, R0 ;  /* 0x088fffff05007810 */ /* 0x000fc80007ffe000 */
[----:B------:R-:W-:-:S04]  /*2f90*/  SHF.R.U32.HI R0, RZ, 0x15, R0 ;  /* 0x00000015ff007819 */ /* 0x000fc80000011600 */
[----:B------:R-:W-:-:S07]  /*2fa0*/  LOP3.LUT R4, R0, 0xff, RZ, 0xc0, !PT ;  /* 0x000000ff00047812 */ /* 0x000fce00078ec0ff */
.L_x_37020:
[----:B------:R-:W-:-:S04]  /*2fb0*/  SHF.R.U32.HI R5, RZ, 0x18, R5 ;  /* 0x00000018ff057819 */ /* 0x000fc80000011605 */
[----:B------:R-:W-:-:S04]  /*2fc0*/  LOP3.LUT R4, R4, 0x80, R5, 0xf8, !PT ;  /* 0x0000008004047812 */ /* 0x000fc800078ef805 */
[----:B------:R-:W-:-:S07]  /*2fd0*/  PRMT R0, R4, 0x7610, R0 ;  /* 0x0000761004007816 */ /* 0x000fce0000000000 */
.L_x_37018:
[----:B------:R-:W-:Y:S05]  /*2fe0*/  BSYNC.RECONVERGENT B0 ;  /* 0x0000000000007941 */ /* 0x000fea0003800200 */
.L_x_37017:
[----:B------:R0:W-:Y:S01]  /*2ff0*/  STG.E.U8 desc[UR36][R2.64], R0 ;  /* 0x0000000002007986 */ /* 0x0001e2000c101124 */
[----:B------:R-:W-:Y:S05]  /*3000*/  BRA `(.L_x_36994) ;  /* 0x0000000000b87947 */ /* 0x000fea0003800000 */
.L_x_37010:
[----:B------:R-:W-:-:S09]  /*3010*/  UISETP.NE.AND UP0, UPT, UR4, 0x1c, UPT ;  /* 0x0000001c0400788c */ /* 0x000fd2000bf05270 */
[----:B------:R-:W-:Y:S05]  /*3020*/  BRA.U !UP0, `(.L_x_37021) ;  /* 0x0000000108a47547 */ /* 0x000fea000b800000 */
[----:B------:R-:W-:-:S09]  /*3030*/  UISETP.NE.AND UP0, UPT, UR4, 0x1d, UPT ;  /* 0x0000001d0400788c */ /* 0x000fd2000bf05270 */
[----:B------:R-:W-:Y:S05]  /*3040*/  BRA.U !UP0, `(.L_x_37022) ;  /* 0x00000001088c7547 */ /* 0x000fea000b800000 */
[----:B------:R-:W-:-:S09]  /*3050*/  UISETP.NE.AND UP0, UPT, UR4, 0x2c, UPT ;  /* 0x0000002c0400788c */ /* 0x000fd2000bf05270 */
[----:B------:R-:W-:Y:S05]  /*3060*/  BRA.U !UP0, `(.L_x_37023) ;  /* 0x0000000108447547 */ /* 0x000fea000b800000 */
.L_x_36993:
        /* <DEDUP_REMOVED lines=16> */
.L_x_37024:
[----:B------:R-:W-:Y:S05]  /*3170*/  BRA `(.L_x_36994) ;  /* 0x00000000005c7947 */ /* 0x000fea0003800000 */
.L_x_37023:
        /* <DEDUP_REMOVED lines=16> */
.L_x_37022:
[----:B-1----:R-:W-:-:S06]  /*3280*/  IMAD.U32 R5, R5, 0x10000, RZ ;  /* 0x0001000005057824 */ /* 0x002fcc00078e00ff */
[----:B------:R-:W1:Y:S02]  /*3290*/  F2I.U64.TRUNC R4, R5 ;  /* 0x0000000500047311 */ /* 0x000e64000020d800 */
[----:B-1----:R1:W-:Y:S01]  /*32a0*/  STG.E.64 desc[UR36][R2.64], R4 ;  /* 0x0000000402007986 */ /* 0x0023e2000c101b24 */
[----:B------:R-:W-:Y:S05]  /*32b0*/  BRA `(.L_x_36994) ;  /* 0x00000000000c7947 */ /* 0x000fea0003800000 */
.L_x_37021:
[----:B-1----:R-:W-:-:S06]  /*32c0*/  SHF.L.U32 R5, R5, 0x10, RZ ;  /* 0x0000001005057819 */ /* 0x002fcc00000006ff */
[----:B------:R-:W1:Y:S02]  /*32d0*/  F2I.FTZ.U32.TRUNC.NTZ R5, R5 ;  /* 0x0000000500057305 */ /* 0x000e64000021f000 */
[----:B-1----:R1:W-:Y:S02]  /*32e0*/  STG.E desc[UR36][R2.64], R5 ;  /* 0x0000000502007986 */ /* 0x0023e4000c101924 */
.L_x_36994:
[----:B------:R-:W-:-:S07]  /*32f0*/  VIADD R17, R17, 0x80 ;  /* 0x0000008011117836 */ /* 0x000fce0000000000 */
.L_x_36953:
[----:B------:R-:W-:Y:S05]  /*3300*/  BSYNC.RECONVERGENT B6 ;  /* 0x0000000000067941 */ /* 0x000fea0003800200 */
.L_x_36952:
        /* <DEDUP_REMOVED lines=307> */
.L_x_37027:
        /* <DEDUP_REMOVED lines=18> */
.L_x_37031:
[----:B------:R-:W2:Y:S02]  /*4760*/  LDG.E.U8 R2, desc[UR36][R2.64] ;  /* 0x0000002402027981 */ /* 0x000ea4000c1e1100 */
[----:B--2---:R-:W-:-:S04]  /*4770*/  I2FP.F32.U32 R0, R2 ;  /* 0x0000000200007245 */ /* 0x004fc80000201000 */
[----:B------:R-:W-:Y:S01]  /*4780*/  F2FP.BF16.F32.PACK_AB R0, RZ, R0 ;  /* 0x00000000ff00723e */ /* 0x000fe200000010ff */
[----:B------:R-:W-:Y:S06]  /*4790*/  BRA `(.L_x_37033) ;  /* 0x0000000c00847947 */ /* 0x000fec0003800000 */
.L_x_37030:
        /* <DEDUP_REMOVED lines=10> */
.L_x_37035:
[----:B------:R-:W2:Y:S02]  /*4840*/  LDG.E R2, desc[UR36][R2.64] ;  /* 0x0000002402027981 */ /* 0x000ea4000c1e1900 */
[----:B--2---:R-:W-:-:S04]  /*4850*/  I2FP.F32.S32 R0, R2 ;  /* 0x0000000200007245 */ /* 0x004fc80000201400 */
[----:B------:R-:W-:Y:S01]  /*4860*/  F2FP.BF16.F32.PACK_AB R0, RZ, R0 ;  /* 0x00000000ff00723e */ /* 0x000fe200000010ff */
[----:B------:R-:W-:Y:S06]  /*4870*/  BRA `(.L_x_37033) ;  /* 0x0000000c004c7947 */ /* 0x000fec0003800000 */
.L_x_37034:
[----:B------:R-:W2:Y:S02]  /*4880*/  LDG.E.U16 R2, desc[UR36][R2.64] ;  /* 0x0000002402027981 */ /* 0x000ea4000c1e1500 */
[----:B--2---:R-:W0:Y:S02]  /*4890*/  I2F.S16 R0, R2 ;  /* 0x0000000200007306 */ /* 0x004e240000101400 */
[----:B0-----:R-:W-:Y:S01]  /*48a0*/  F2FP.BF16.F32.PACK_AB R0, RZ, R0 ;  /* 0x00000000ff00723e */ /* 0x001fe200000010ff */
[----:B------:R-:W-:Y:S06]  /*48b0*/  BRA `(.L_x_37033) ;  /* 0x0000000c003c7947 */ /* 0x000fec0003800000 */
.L_x_37029:
        /* <DEDUP_REMOVED lines=9> */
.L_x_37037:
[----:B------:R-:W2:Y:S02]  /*4950*/  LDG.E.U16 R0, desc[UR36][R2.64] ;  /* 0x0000002402007981 */ /* 0x000ea4000c1e1500 */
[----:B--2---:R-:W-:-:S05]  /*4960*/  HADD2.F32 R0, -RZ, R0.H0_H0 ;  /* 0x20000000ff007230 */ /* 0x004fca0000004100 */
[----:B------:R-:W-:Y:S01]  /*4970*/  F2FP.BF16.F32.PACK_AB R0, RZ, R0 ;  /* 0x00000000ff00723e */ /* 0x000fe200000010ff */
[----:B------:R-:W-:Y:S06]  /*4980*/  BRA `(.L_x_37033) ;  /* 0x0000000c00087947 */ /* 0x000fec0003800000 */
.L_x_37036:
        /* <DEDUP_REMOVED lines=9> */
.L_x_37039:
[----:B------:R-:W2:Y:S02]  /*4a20*/  LDG.E.U16 R2, desc[UR36][R2.64] ;  /* 0x0000002402027981 */ /* 0x000ea4000c1e1500 */
[----:B--2---:R-:W-:-:S05]  /*4a30*/  HADD2.F32 R0, -RZ, R2.H0_H0 ;  /* 0x20000002ff007230 */ /* 0x004fca0000004100 */
[----:B------:R-:W-:Y:S01]  /*4a40*/  F2FP.BF16.F32.PACK_AB R0, RZ, R0 ;  /* 0x00000000ff00723e */ /* 0x000fe200000010ff */
[----:B------:R-:W-:Y:S06]  /*4a50*/  BRA `(.L_x_37033) ;  /* 0x0000000800d47947 */ /* 0x000fec0003800000 */
.L_x_37038:
        /* <DEDUP_REMOVED lines=8> */
.L_x_37028:
        /* <DEDUP_REMOVED lines=13> */
.L_x_37042:
        /* <DEDUP_REMOVED lines=8> */
.L_x_37041:
        /* <DEDUP_REMOVED lines=27> */
.L_x_37044:
        /* <DEDUP_REMOVED lines=13> */
.L_x_37043:
[----:B------:R0:W5:Y:S01]  /*4eb0*/  LDG.E.U16 R0, desc[UR36][R2.64] ;  /* 0x0000002402007981 */ /* 0x000162000c1e1500 */
[----:B------:R-:W-:Y:S05]  /*4ec0*/  BRA `(.L_x_37033) ;  /* 0x0000000400b87947 */ /* 0x000fea0003800000 */
.L_x_37040:
        /* <DEDUP_REMOVED lines=12> */
.L_x_37047:
        /* <DEDUP_REMOVED lines=21> */
.L_x_37051:
[----:B------:R-:W-:Y:S05]  /*50e0*/  BSYNC.RECONVERGENT B1 ;  /* 0x0000000000017941 */ /* 0x000fea0003800200 */
.L_x_37050:
[----:B------:R-:W-:Y:S01]  /*50f0*/  IMAD.SHL.U32 R0, R0, 0x100000, RZ ;  /* 0x0010000000007824 */ /* 0x000fe200078e00ff */
[----:B------:R-:W-:-:S04]  /*5100*/  LEA R2, R2, 0x3b800000, 0x17 ;  /* 0x3b80000002027811 */ /* 0x000fc800078eb8ff */
[----:B------:R-:W-:-:S07]  /*5110*/  LOP3.LUT R0, R2, R0, R7, 0xfe, !PT ;  /* 0x0000000002007212 */ /* 0x000fce00078efe07 */
.L_x_37049:
[----:B------:R-:W-:Y:S05]  /*5120*/  BSYNC.RECONVERGENT B0 ;  /* 0x0000000000007941 */ /* 0x000fea0003800200 */
.L_x_37048:
[----:B------:R-:W-:Y:S01]  /*5130*/  F2FP.BF16.F32.PACK_AB R0, RZ, R0 ;  /* 0x00000000ff00723e */ /* 0x000fe200000010ff */
[----:B------:R-:W-:Y:S06]  /*5140*/  BRA `(.L_x_37033) ;  /* 0x0000000400187947 */ /* 0x000fec0003800000 */
.L_x_37046:
        /* <DEDUP_REMOVED lines=21> */
.L_x_37055:
[----:B------:R-:W-:Y:S05]  /*52a0*/  BSYNC.RECONVERGENT B1 ;  /* 0x0000000000017941 */ /* 0x000fea0003800200 */
.L_x_37054:
[----:B------:R-:W-:Y:S01]  /*52b0*/  IMAD.SHL.U32 R0, R0, 0x200000, RZ ;  /* 0x0020000000007824 */ /* 0x000fe200078e00ff */
[----:B------:R-:W-:-:S04]  /*52c0*/  LEA R2, R2, 0x37800000, 0x17 ;  /* 0x3780000002027811 */ /* 0x000fc800078eb8ff */
[----:B------:R-:W-:-:S07]  /*52d0*/  LOP3.LUT R0, R2, R0, R7, 0xfe, !PT ;  /* 0x0000000002007212 */ /* 0x000fce00078efe07 */
.L_x_37053:
[----:B------:R-:W-:Y:S05]  /*52e0*/  BSYNC.RECONVERGENT B0 ;  /* 0x0000000000007941 */ /* 0x000fea0003800200 */
.L_x_37052:
[----:B------:R-:W-:Y:S01]  /*52f0*/  F2FP.BF16.F32.PACK_AB R0, RZ, R0 ;  /* 0x00000000ff00723e */ /* 0x000fe200000010ff */
[----:B------:R-:W-:Y:S06]  /*5300*/  BRA `(.L_x_37033) ;  /* 0x0000000000a87947 */ /* 0x000fec0003800000 */
.L_x_37045:
        /* <DEDUP_REMOVED lines=14> */
.L_x_37059:
[----:B------:R-:W-:Y:S05]  /*53f0*/  BSYNC.RECONVERGENT B0 ;  /* 0x0000000000007941 */ /* 0x000fea0003800200 */
.L_x_37058:
[----:B------:R-:W-:Y:S01]  /*5400*/  F2FP.BF16.F32.PACK_AB R0, RZ, R0 ;  /* 0x00000000ff00723e */ /* 0x000fe200000010ff */
[----:B------:R-:W-:Y:S06]  /*5410*/  BRA `(.L_x_37033) ;  /* 0x0000000000647947 */ /* 0x000fec0003800000 */
.L_x_37032:
        /* <DEDUP_REMOVED lines=16> */
.L_x_37060:
[----:B------:R-:W-:Y:S01]  /*5520*/  PRMT R0, RZ, 0x7610, R0 ;  /* 0x00007610ff007816 */ /* 0x000fe20000000000 */
[----:B------:R-:W-:Y:S06]  /*5530*/  BRA `(.L_x_37033) ;  /* 0x00000000001c7947 */ /* 0x000fec0003800000 */
.L_x_37057:
[----:B------:R-:W2:Y:S02]  /*5540*/  LDG.E.64 R2, desc[UR36][R2.64] ;  /* 0x0000002402027981 */ /* 0x000ea4000c1e1b00 */
[----:B--2---:R-:W0:Y:S02]  /*5550*/  I2F.U64 R0, R2 ;  /* 0x0000000200007312 */ /* 0x004e240000301000 */
[----:B0-----:R-:W-:Y:S01]  /*5560*/  F2FP.BF16.F32.PACK_AB R0, RZ, R0 ;  /* 0x00000000ff00723e */ /* 0x001fe200000010ff */
[----:B------:R-:W-:Y:S06]  /*5570*/  BRA `(.L_x_37033) ;  /* 0x00000000000c7947 */ /* 0x000fec0003800000 */
.L_x_37056:
[----:B------:R-:W2:Y:S02]  /*5580*/  LDG.E R2, desc[UR36][R2.64] ;  /* 0x0000002402027981 */ /* 0x000ea4000c1e1900 */
[----:B--2---:R-:W-:-:S04]  /*5590*/  I2FP.F32.U32 R0, R2 ;  /* 0x0000000200007245 */ /* 0x004fc80000201000 */
[----:B------:R-:W-:-:S07]  /*55a0*/  F2FP.BF16.F32.PACK_AB R0, RZ, R0 ;  /* 0x00000000ff00723e */ /* 0x000fce00000010ff */
.L_x_37033:
[----:B------:R-:W-:Y:S01]  /*55b0*/  USHF.L.U32 UR4, UR43, 0x10, URZ ;  /* 0x000000102b047899 */ /* 0x000fe200080006ff */
[----:B-----5:R-:W-:Y:S01]  /*55c0*/  IMAD.U32 R0, R0, 0x10000, RZ ;  /* 0x0001000000007824 */ /* 0x020fe200078e00ff */
[----:B------:R-:W1:Y:S07]  /*55d0*/  LDCU.64 UR6, c[0x0][0x580] ;  /* 0x0000b000ff0677ac */ /* 0x000e6e0008000a00 */
[----:B0-----:R-:W0:Y:S01]  /*55e0*/  MUFU.LG2 R3, UR4 ;  /* 0x0000000400037d08 */ /* 0x001e220008000c00 */
[----:B------:R-:W-:-:S04]  /*55f0*/  UPRMT UR4, UR39, 0x9910, URZ ;  /* 0x0000991027047896 */ /* 0x000fc800080000ff */
[----:B------:R-:W-:Y:S01]  /*5600*/  UISETP.GT.AND UP0, UPT, UR4, 0x9, UPT ;  /* 0x000000090400788c */ /* 0x000fe2000bf04270 */
[----:B-1----:R-:W-:Y:S01]  /*5610*/  IADD3 R2, P0, PT, R16, UR6, RZ ;  /* 0x0000000610027c10 */ /* 0x002fe2000ff1e0ff */
[----:B0-----:R-:W-:-:S03]  /*5620*/  FMUL.FTZ R0, R3, R0 ;  /* 0x0000000003007220 */ /* 0x001fc60000410000 */
        /* <DEDUP_REMOVED lines=16> */
.L_x_37064:
[----:B-1----:R-:W-:-:S06]  /*5730*/  IMAD.U32 R5, R5, 0x10000, RZ ;  /* 0x0001000005057824 */ /* 0x002fcc00078e00ff */
[----:B------:R-:W1:Y:S02]  /*5740*/  F2I.S64.TRUNC R4, R5 ;  /* 0x0000000500047311 */ /* 0x000e64000020d900 */
[----:B-1----:R1:W-:Y:S01]  /*5750*/  STG.E.U8 desc[UR36][R2.64], R4 ;  /* 0x0000000402007986 */ /* 0x0023e2000c101124 */
[----:B------:R-:W-:Y:S05]  /*5760*/  BRA `(.L_x_37066) ;  /* 0x0000000c006c7947 */ /* 0x000fea0003800000 */
.L_x_37063:
        /* <DEDUP_REMOVED lines=10> */
.L_x_37068:
[----:B-1----:R-:W-:-:S06]  /*5810*/  IMAD.U32 R5, R5, 0x10000, RZ ;  /* 0x0001000005057824 */ /* 0x002fcc00078e00ff */
[----:B------:R-:W1:Y:S02]  /*5820*/  F2I.FTZ.TRUNC.NTZ R5, R5 ;  /* 0x0000000500057305 */ /* 0x000e64000021f100 */
[----:B-1----:R1:W-:Y:S01]  /*5830*/  STG.E desc[UR36][R2.64], R5 ;  /* 0x0000000502007986 */ /* 0x0023e2000c101924 */
[----:B------:R-:W-:Y:S05]  /*5840*/  BRA `(.L_x_37066) ;  /* 0x0000000c00347947 */ /* 0x000fea0003800000 */
.L_x_37067:
[----:B-1----:R-:W-:-:S06]  /*5850*/  IMAD.U32 R5, R5, 0x10000, RZ ;  /* 0x0001000005057824 */ /* 0x002fcc00078e00ff */
[----:B------:R-:W1:Y:S02]  /*5860*/  F2I.FTZ.TRUNC.NTZ R5, R5 ;  /* 0x0000000500057305 */ /* 0x000e64000021f100 */
[----:B-1----:R1:W-:Y:S01]  /*5870*/  STG.E.U16 desc[UR36][R2.64], R5 ;  /* 0x0000000502007986 */ /* 0x0023e2000c101524 */
[----:B------:R-:W-:Y:S05]  /*5880*/  BRA `(.L_x_37066) ;  /* 0x0000000c00247947 */ /* 0x000fea0003800000 */
.L_x_37062:
        /* <DEDUP_REMOVED lines=9> */
.L_x_37070:
[----:B01----:R-:W-:-:S05]  /*5920*/  IMAD.U32 R0, R5, 0x10000, RZ ;  /* 0x0001000005007824 */ /* 0x003fca00078e00ff */
[----:B------:R-:W-:-:S05]  /*5930*/  F2FP.F16.F32.PACK_AB R0, RZ, R0 ;  /* 0x00000000ff00723e */ /* 0x000fca00000000ff */
[----:B------:R0:W-:Y:S01]  /*5940*/  STG.E.U16 desc[UR36][R2.64], R0 ;  /* 0x0000000002007986 */ /* 0x0001e2000c101524 */
[----:B------:R-:W-:Y:S05]  /*5950*/  BRA `(.L_x_37066) ;  /* 0x0000000800f07947 */ /* 0x000fea0003800000 */
.L_x_37069:
        /* <DEDUP_REMOVED lines=10> */
.L_x_37072:
[----:B-1----:R-:W-:-:S05]  /*5a00*/  IMAD.U32 R5, R5, 0x10000, RZ ;  /* 0x0001000005057824 */ /* 0x002fca00078e00ff */
[----:B------:R-:W-:-:S04]  /*5a10*/  F2FP.F16.F32.PACK_AB R5, RZ, R5 ;  /* 0x00000005ff05723e */ /* 0x000fc800000000ff */
[----:B------:R-:W-:-:S05]  /*5a20*/  PRMT R5, R5, 0x5410, RZ ;  /* 0x0000541005057816 */ /* 0x000fca00000000ff */
[----:B------:R1:W-:Y:S01]  /*5a30*/  STG.E desc[UR36][R2.64], R5 ;  /* 0x0000000502007986 */ /* 0x0003e2000c101924 */
[----:B------:R-:W-:Y:S05]  /*5a40*/  BRA `(.L_x_37066) ;  /* 0x0000000800b47947 */ /* 0x000fea0003800000 */
.L_x_37071:
[----:B-1----:R-:W-:-:S04]  /*5a50*/  IMAD.U32 R4, R5, 0x10000, RZ ;  /* 0x0001000005047824 */ /* 0x002fc800078e00ff */
[----:B------:R-:W-:-:S06]  /*5a60*/  FMUL.FTZ R4, R4, 1 ;  /* 0x3f80000004047820 */ /* 0x000fcc0000410000 */
[----:B------:R-:W1:Y:S02]  /*5a70*/  F2F.F64.F32 R4, R4 ;  /* 0x0000000400047310 */ /* 0x000e640000201800 */
[----:B-1----:R1:W-:Y:S01]  /*5a80*/  STG.E.64 desc[UR36][R2.64], R4 ;  /* 0x0000000402007986 */ /* 0x0023e2000c101b24 */
[----:B------:R-:W-:Y:S05]  /*5a90*/  BRA `(.L_x_37066) ;  /* 0x0000000800a07947 */ /* 0x000fea0003800000 */
.L_x_37061:
        /* <DEDUP_REMOVED lines=14> */
.L_x_37076:
        /* <DEDUP_REMOVED lines=18> */
.L_x_37079:
[----:B------:R-:W-:-:S04]  /*5ca0*/  SHF.R.U32.HI R5, RZ, 0x18, R5 ;  /* 0x00000018ff057819 */ /* 0x000fc80000011605 */
[----:B------:R-:W-:-:S07]  /*5cb0*/  LOP3.LUT R0, R0, 0x80, R5, 0xf8, !PT ;  /* 0x0000008000007812 */ /* 0x000fce00078ef805 */
.L_x_37078:
[----:B------:R-:W-:Y:S05]  /*5cc0*/  BSYNC.RECONVERGENT B0 ;  /* 0x0000000000007941 */ /* 0x000fea0003800200 */
.L_x_37077:
[----:B------:R0:W-:Y:S01]  /*5cd0*/  STG.E.U8 desc[UR36][R2.64], R0 ;  /* 0x0000000002007986 */ /* 0x0001e2000c101124 */
[----:B------:R-:W-:Y:S05]  /*5ce0*/  BRA `(.L_x_37066) ;  /* 0x00000008000c7947 */ /* 0x000fea0003800000 */
.L_x_37075:
        /* <DEDUP_REMOVED lines=18> */
.L_x_37082:
[----:B------:R-:W-:-:S04]  /*5e10*/  SHF.R.U32.HI R5, RZ, 0x18, R5 ;  /* 0x00000018ff057819 */ /* 0x000fc80000011605 */
[----:B------:R-:W-:-:S07]  /*5e20*/  LOP3.LUT R0, R0, 0x80, R5, 0xf8, !PT ;  /* 0x0000008000007812 */ /* 0x000fce00078ef805 */
.L_x_37081:
[----:B------:R-:W-:Y:S05]  /*5e30*/  BSYNC.RECONVERGENT B0 ;  /* 0x0000000000007941 */ /* 0x000fea0003800200 */
.L_x_37080:
[----:B------:R0:W-:Y:S01]  /*5e40*/  STG.E.U8 desc[UR36][R2.64], R0 ;  /* 0x0000000002007986 */ /* 0x0001e2000c101124 */
[----:B------:R-:W-:Y:S05]  /*5e50*/  BRA `(.L_x_37066) ;  /* 0x0000000400b07947 */ /* 0x000fea0003800000 */
.L_x_37074:
        /* <DEDUP_REMOVED lines=22> */
.L_x_37084:
[----:B-1----:R-:W-:-:S06]  /*5fc0*/  SHF.L.U32 R5, R5, 0x10, RZ ;  /* 0x0000001005057819 */ /* 0x002fcc00000006ff */
[----:B------:R-:W1:Y:S02]  /*5fd0*/  F2I.U64.TRUNC R4, R5 ;  /* 0x0000000500047311 */ /* 0x000e64000020d800 */
[----:B-1----:R1:W-:Y:S01]  /*5fe0*/  STG.E.64 desc[UR36][R2.64], R4 ;  /* 0x0000000402007986 */ /* 0x0023e2000c101b24 */
[----:B------:R-:W-:Y:S05]  /*5ff0*/  BRA `(.L_x_37066) ;  /* 0x0000000400487947 */ /* 0x000fea0003800000 */
.L_x_37083:
[----:B-1----:R-:W-:-:S06]  /*6000*/  IMAD.U32 R5, R5, 0x10000, RZ ;  /* 0x0001000005057824 */ /* 0x002fcc00078e00ff */
[----:B------:R-:W1:Y:S02]  /*6010*/  F2I.FTZ.U32.TRUNC.NTZ R5, R5 ;  /* 0x0000000500057305 */ /* 0x000e64000021f000 */
[----:B-1----:R1:W-:Y:S01]  /*6020*/  STG.E desc[UR36][R2.64], R5 ;  /* 0x0000000502007986 */ /* 0x0023e2000c101924 */
[----:B------:R-:W-:Y:S05]  /*6030*/  BRA `(.L_x_37066) ;  /* 0x0000000400387947 */ /* 0x000fea0003800000 */
.L_x_37073:
        /* <DEDUP_REMOVED lines=11> */
.L_x_37086:
[----:B-1----:R-:W-:Y:S02]  /*60f0*/  SHF.L.U32 R5, R5, 0x10, RZ ;  /* 0x0000001005057819 */ /* 0x002fe400000006ff */
[----:B------:R-:W-:-:S03]  /*6100*/  CS2R R6, SRZ ;  /* 0x0000000000067805 */ /* 0x000fc6000001ff00 */
[----:B------:R-:W-:-:S06]  /*6110*/  FMUL.FTZ R5, R5, 1 ;  /* 0x3f80000005057820 */ /* 0x000fcc0000410000 */
[----:B------:R-:W1:Y:S02]  /*6120*/  F2F.F64.F32 R4, R5 ;  /* 0x0000000500047310 */ /* 0x000e640000201800 */
[----:B-1----:R1:W-:Y:S01]  /*6130*/  STG.E.128 desc[UR36][R2.64], R4 ;  /* 0x0000000402007986 */ /* 0x0023e2000c101d24 */
[----:B------:R-:W-:Y:S05]  /*6140*/  BRA `(.L_x_37066) ;  /* 0x0000000000f47947 */ /* 0x000fea0003800000 */
.L_x_37085:
[----:B------:R-:W-:-:S09]  /*6150*/  UISETP.NE.AND UP0, UPT, UR4, 0xf, UPT ;  /* 0x0000000f0400788c */ /* 0x000fd2000bf05270 */
[----:B------:R-:W-:Y:S05]  /*6160*/  BRA.U !UP0, `(.L_x_37087) ;  /* 0x0000000108e87547 */ /* 0x000fea000b800000 */
[----:B------:R-:W-:-:S09]  /*6170*/  UISETP.NE.AND UP0, UPT, UR4, 0x17, UPT ;  /* 0x000000170400788c */ /* 0x000fd2000bf05270 */
[----:B------:R-:W-:Y:S05]  /*6180*/  BRA.U !UP0, `(.L_x_37088) ;  /* 0x0000000108907547 */ /* 0x000fea000b800000 */
[----:B------:R-:W-:-:S09]  /*6190*/  UISETP.NE.AND UP0, UPT, UR4, 0x18, UPT ;  /* 0x000000180400788c */ /* 0x000fd2000bf05270 */
[----:B------:R-:W-:Y:S05]  /*61a0*/  BRA.U !UP0, `(.L_x_37089) ;  /* 0x0000000108447547 */ /* 0x000fea000b800000 */
.L_x_37065:
        /* <DEDUP_REMOVED lines=16> */
.L_x_37090:
[----:B------:R-:W-:Y:S05]  /*62b0*/  BRA `(.L_x_37066) ;  /* 0x0000000000987947 */ /* 0x000fea0003800000 */
.L_x_37089:
        /* <DEDUP_REMOVED lines=13> */
.L_x_37092:
[----:B------:R-:W-:Y:S05]  /*6390*/  BSYNC.RECONVERGENT B0 ;  /* 0x0000000000007941 */ /* 0x000fea0003800200 */
.L_x_37091:
[----:B------:R-:W-:-:S05]  /*63a0*/  LOP3.LUT R5, R0, 0x80, R5, 0xf8, !PT ;  /* 0x0000008000057812 */ /* 0x000fca00078ef805 */
[----:B------:R3:W-:Y:S01]  /*63b0*/  STG.E.U8 desc[UR36][R2.64], R5 ;  /* 0x0000000502007986 */ /* 0x0007e2000c101124 */
[----:B------:R-:W-:Y:S05]  /*63c0*/  BRA `(.L_x_37066) ;  /* 0x0000000000547947 */ /* 0x000fea0003800000 */
.L_x_37088:
        /* <DEDUP_REMOVED lines=12> */
.L_x_37094:
[----:B0-----:R-:W-:Y:S01]  /*6490*/  IMAD.MOV.U32 R0, RZ, RZ, 0x7f ;  /* 0x0000007fff007424 */ /* 0x001fe200078e00ff */
[----:B------:R-:W-:-:S04]  /*64a0*/  ISETP.GT.U32.AND P0, PT, R4, 0x7f800000, PT ;  /* 0x7f8000000400780c */ /* 0x000fc80003f04070 */
[----:B------:R-:W-:-:S09]  /*64b0*/  SEL R0, R0, 0x7c, P0 ;  /* 0x0000007c00007807 */ /* 0x000fd20000000000 */
.L_x_37095:
[----:B------:R-:W-:Y:S05]  /*64c0*/  BSYNC.RECONVERGENT B0 ;  /* 0x0000000000007941 */ /* 0x000fea0003800200 */
.L_x_37093:
[----:B------:R-:W-:-:S04]  /*64d0*/  SHF.R.U32.HI R5, RZ, 0x18, R5 ;  /* 0x00000018ff057819 */ /* 0x000fc80000011605 */
[----:B------:R-:W-:-:S05]  /*64e0*/  LOP3.LUT R5, R0, 0x80, R5, 0xf8, !PT ;  /* 0x0000008000057812 */ /* 0x000fca00078ef805 */
[----:B------:R2:W-:Y:S01]  /*64f0*/  STG.E.U8 desc[UR36][R2.64], R5 ;  /* 0x0000000502007986 */ /* 0x0005e2000c101124 */
[----:B------:R-:W-:Y:S05]  /*6500*/  BRA `(.L_x_37066) ;  /* 0x0000000000047947 */ /* 0x000fea0003800000 */
.L_x_37087:
[----:B-1----:R1:W-:Y:S02]  /*6510*/  STG.E.U16 desc[UR36][R2.64], R5 ;  /* 0x0000000502007986 */ /* 0x0023e4000c101524 */
.L_x_37066:
[----:B------:R-:W-:-:S07]  /*6520*/  VIADD R17, R17, 0x80 ;  /* 0x0000008011117836 */ /* 0x000fce0000000000 */
.L_x_37026:
[----:B------:R-:W-:Y:S05]  /*6530*/  BSYNC.RECONVERGENT B6 ;  /* 0x0000000000067941 */ /* 0x000fea0003800200 */
.L_x_37025:
        /* <DEDUP_REMOVED lines=307> */
.L_x_37098:
        /* <DEDUP_REMOVED lines=18> */
.L_x_37102:
[----:B------:R-:W2:Y:S02]  /*7990*/  LDG.E.U8 R2, desc[UR36][R2.64] ;  /* 0x0000002402027981 */ /* 0x000ea4000c1e1100 */
[----:B--2---:R-:W-:-:S04]  /*79a0*/  I2FP.F32.U32 R0, R2 ;  /* 0x0000000200007245 */ /* 0x004fc80000201000 */
[----:B------:R-:W-:Y:S01]  /*79b0*/  F2FP.BF16.F32.PACK_AB R0, RZ, R0 ;  /* 0x00000000ff00723e */ /* 0x000fe200000010ff */
[----:B------:R-:W-:Y:S06]  /*79c0*/  BRA `(.L_x_37104) ;  /* 0x0000000c00847947 */ /* 0x000fec0003800000 */
.L_x_37101:
        /* <DEDUP_REMOVED lines=10> */
.L_x_37106:
[----:B------:R-:W2:Y:S02]  /*7a70*/  LDG.E R2, desc[UR36][R2.64] ;  /* 0x0000002402027981 */ /* 0x000ea4000c1e1900 */
[----:B--2---:R-:W-:-:S04]  /*7a80*/  I2FP.F32.S32 R0, R2 ;  /* 0x0000000200007245 */ /* 0x004fc80000201400 */
[----:B------:R-:W-:Y:S01]  /*7a90*/  F2FP.BF16.F32.PACK_AB R0, RZ, R0 ;  /* 0x00000000ff00723e */ /* 0x000fe200000010ff */
[----:B------:R-:W-:Y:S06]  /*7aa0*/  BRA `(.L_x_37104) ;  /* 0x0000000c004c7947 */ /* 0x000fec0003800000 */
.L_x_37105:
[----:B------:R-:W2:Y:S02]  /*7ab0*/  LDG.E.U16 R2, desc[UR36][R2.64] ;  /* 0x0000002402027981 */ /* 0x000ea4000c1e1500 */
[----:B--2---:R-:W0:Y:S02]  /*7ac0*/  I2F.S16 R0, R2 ;  /* 0x0000000200007306 */ /* 0x004e240000101400 */
[----:B0-----:R-:W-:Y:S01]  /*7ad0*/  F2FP.BF16.F32.PACK_AB R0, RZ, R0 ;  /* 0x00000000ff00723e */ /* 0x001fe200000010ff */
[----:B------:R-:W-:Y:S06]  /*7ae0*/  BRA `(.L_x_37104) ;  /* 0x0000000c003c7947 */ /* 0x000fec0003800000 */
.L_x_37100:
        /* <DEDUP_REMOVED lines=9> */
.L_x_37108:
[----:B------:R-:W2:Y:S02]  /*7b80*/  LDG.E.U16 R0, desc[UR36][R2.64] ;  /* 0x0000002402007981 */ /* 0x000ea4000c1e1500 */
[----:B--2---:R-:W-:-:S05]  /*7b90*/  HADD2.F32 R0, -RZ, R0.H0_H0 ;  /* 0x20000000ff007230 */ /* 0x004fca0000004100 */
[----:B------:R-:W-:Y:S01]  /*7ba0*/  F2FP.BF16.F32.PACK_AB R0, RZ, R0 ;  /* 0x00000000ff00723e */ /* 0x000fe200000010ff */
[----:B------:R-:W-:Y:S06]  /*7bb0*/  BRA `(.L_x_37104) ;  /* 0x0000000c00087947 */ /* 0x000fec0003800000 */
.L_x_37107:
        /* <DEDUP_REMOVED lines=9> */
.L_x_37110:
[----:B------:R-:W2:Y:S02]  /*7c50*/  LDG.E.U16 R2, desc[UR36][R2.64] ;  /* 0x0000002402027981 */ /* 0x000ea4000c1e1500 */
[----:B--2---:R-:W-:-:S05]  /*7c60*/  HADD2.F32 R0, -RZ, R2.H0_H0 ;  /* 0x20000002ff007230 */ /* 0x004fca0000004100 */
[----:B------:R-:W-:Y:S01]  /*7c70*/  F2FP.BF16.F32.PACK_AB R0, RZ, R0 ;  /* 0x00000000ff00723e */ /* 0x000fe200000010ff */
[----:B------:R-:W-:Y:S06]  /*7c80*/  BRA `(.L_x_37104) ;  /* 0x0000000800d47947 */ /* 0x000fec0003800000 */
.L_x_37109:
        /* <DEDUP_REMOVED lines=8> */
.L_x_37099:
        /* <DEDUP_REMOVED lines=13> */
.L_x_37113:
        /* <DEDUP_REMOVED lines=8> */
.L_x_37112:
        /* <DEDUP_REMOVED lines=27> */
.L_x_37115:
        /* <DEDUP_REMOVED lines=13> */
.L_x_37114:
[----:B------:R0:W5:Y:S01]  /*80e0*/  LDG.E.U16 R0, desc[UR36][R2.64] ;  /* 0x0000002402007981 */ /* 0x000162000c1e1500 */
[----:B------:R-:W-:Y:S05]  /*80f0*/  BRA `(.L_x_37104) ;  /* 0x0000000400b87947 */ /* 0x000fea0003800000 */
.L_x_37111:
        /* <DEDUP_REMOVED lines=12> */
.L_x_37118:
        /* <DEDUP_REMOVED lines=21> */
.L_x_37122:
[----:B------:R-:W-:Y:S05]  /*8310*/  BSYNC.RECONVERGENT B1 ;  /* 0x0000000000017941 */ /* 0x000fea0003800200 */
.L_x_37121:
[----:B------:R-:W-:Y:S02]  /*8320*/  SHF.L.U32 R0, R0, 0x14, RZ ;  /* 0x0000001400007819 */ /* 0x000fe400000006ff */
[----:B------:R-:W-:-:S04]  /*8330*/  LEA R2, R2, 0x3b800000, 0x17 ;  /* 0x3b80000002027811 */ /* 0x000fc800078eb8ff */
[----:B------:R-:W-:-:S07]  /*8340*/  LOP3.LUT R0, R2, R0, R7, 0xfe, !PT ;  /* 0x0000000002007212 */ /* 0x000fce00078efe07 */
.L_x_37120:
[----:B------:R-:W-:Y:S05]  /*8350*/  BSYNC.RECONVERGENT B0 ;  /* 0x0000000000007941 */ /* 0x000fea0003800200 */
.L_x_37119:
[----:B------:R-:W-:Y:S01]  /*8360*/  F2FP.BF16.F32.PACK_AB R0, RZ, R0 ;  /* 0x00000000ff00723e */ /* 0x000fe200000010ff */
[----:B------:R-:W-:Y:S06]  /*8370*/  BRA `(.L_x_37104) ;  /* 0x0000000400187947 */ /* 0x000fec0003800000 */
.L_x_37117:
        /* <DEDUP_REMOVED lines=21> */
.L_x_37126:
[----:B------:R-:W-:Y:S05]  /*84d0*/  BSYNC.RECONVERGENT B1 ;  /* 0x0000000000017941 */ /* 0x000fea0003800200 */
.L_x_37125:
[----:B------:R-:W-:Y:S01]  /*84e0*/  IMAD.SHL.U32 R0, R0, 0x200000, RZ ;  /* 0x0020000000007824 */ /* 0x000fe200078e00ff */
[----:B------:R-:W-:-:S04]  /*84f0*/  LEA R2, R2, 0x37800000, 0x17 ;  /* 0x3780000002027811 */ /* 0x000fc800078eb8ff */
[----:B------:R-:W-:-:S07]  /*8500*/  LOP3.LUT R0, R2, R0, R7, 0xfe, !PT ;  /* 0x0000000002007212 */ /* 0x000fce00078efe07 */
.L_x_37124:
[----:B------:R-:W-:Y:S05]  /*8510*/  BSYNC.RECONVERGENT B0 ;  /* 0x0000000000007941 */ /* 0x000fea0003800200 */
.L_x_37123:
[----:B------:R-:W-:Y:S01]  /*8520*/  F2FP.BF16.F32.PACK_AB R0, RZ, R0 ;  /* 0x00000000ff00723e */ /* 0x000fe200000010ff */
[----:B------:R-:W-:Y:S06]  /*8530*/  BRA `(.L_x_37104) ;  /* 0x0000000000a87947 */ /* 0x000fec0003800000 */
.L_x_37116:
        /* <DEDUP_REMOVED lines=14> */
.L_x_37130:
[----:B------:R-:W-:Y:S05]  /*8620*/  BSYNC.RECONVERGENT B0 ;  /* 0x0000000000007941 */ /* 0x000fea0003800200 */
.L_x_37129:
[----:B------:R-:W-:Y:S01]  /*8630*/  F2FP.BF16.F32.PACK_AB R0, RZ, R0 ;  /* 0x00000000ff00723e */ /* 0x000fe200000010ff */
[----:B------:R-:W-:Y:S06]  /*8640*/  BRA `(.L_x_37104) ;  /* 0x0000000000647947 */ /* 0x000fec0003800000 */
.L_x_37103:
        /* <DEDUP_REMOVED lines=16> */
.L_x_37131:
[----:B------:R-:W-:Y:S01]  /*8750*/  PRMT R0, RZ, 0x7610, R0 ;  /* 0x00007610ff007816 */ /* 0x000fe20000000000 */
[----:B------:R-:W-:Y:S06]  /*8760*/  BRA `(.L_x_37104) ;  /* 0x00000000001c7947 */ /* 0x000fec0003800000 */
.L_x_37128:
[----:B------:R-:W2:Y:S02]  /*8770*/  LDG.E.64 R2, desc[UR36][R2.64] ;  /* 0x0000002402027981 */ /* 0x000ea4000c1e1b00 */
[----:B--2---:R-:W0:Y:S02]  /*8780*/  I2F.U64 R0, R2 ;  /* 0x0000000200007312 */ /* 0x004e240000301000 */
[----:B0-----:R-:W-:Y:S01]  /*8790*/  F2FP.BF16.F32.PACK_AB R0, RZ, R0 ;  /* 0x00000000ff00723e */ /* 0x001fe200000010ff */
[----:B------:R-:W-:Y:S06]  /*87a0*/  BRA `(.L_x_37104) ;  /* 0x00000000000c7947 */ /* 0x000fec0003800000 */
.L_x_37127:
[----:B------:R-:W2:Y:S02]  /*87b0*/  LDG.E R2, desc[UR36][R2.64] ;  /* 0x0000002402027981 */ /* 0x000ea4000c1e1900 */
[----:B--2---:R-:W-:-:S04]  /*87c0*/  I2FP.F32.U32 R0, R2 ;  /* 0x0000000200007245 */ /* 0x004fc80000201000 */
[----:B------:R-:W-:-:S07]  /*87d0*/  F2FP.BF16.F32.PACK_AB R0, RZ, R0 ;  /* 0x00000000ff00723e */ /* 0x000fce00000010ff */
.L_x_37104:
[----:B------:R-:W-:Y:S01]  /*87e0*/  USHF.L.U32 UR4, UR43, 0x10, URZ ;  /* 0x000000102b047899 */ /* 0x000fe200080006ff */
[----:B-----5:R-:W-:Y:S01]  /*87f0*/  SHF.L.U32 R0, R0, 0x10, RZ ;  /* 0x0000001000007819 */ /* 0x020fe200000006ff */
        /* <DEDUP_REMOVED lines=22> */
.L_x_37135:
[----:B-1----:R-:W-:-:S06]  /*8960*/  SHF.L.U32 R5, R5, 0x10, RZ ;  /* 0x0000001005057819 */ /* 0x002fcc00000006ff */
[----:B------:R-:W1:Y:S02]  /*8970*/  F2I.S64.TRUNC R4, R5 ;  /* 0x0000000500047311 */ /* 0x000e64000020d900 */
[----:B-1----:R1:W-:Y:S01]  /*8980*/  STG.E.U8 desc[UR36][R2.64], R4 ;  /* 0x0000000402007986 */ /* 0x0023e2000c101124 */
[----:B------:R-:W-:Y:S05]  /*8990*/  BRA `(.L_x_37137) ;  /* 0x0000000c006c7947 */ /* 0x000fea0003800000 */
.L_x_37134:
        /* <DEDUP_REMOVED lines=10> */
.L_x_37139:
[----:B-1----:R-:W-:-:S06]  /*8a40*/  IMAD.U32 R5, R5, 0x10000, RZ ;  /* 0x0001000005057824 */ /* 0x002fcc00078e00ff */
[----:B------:R-:W1:Y:S02]  /*8a50*/  F2I.FTZ.TRUNC.NTZ R5, R5 ;  /* 0x0000000500057305 */ /* 0x000e64000021f100 */
[----:B-1----:R3:W-:Y:S01]  /*8a60*/  STG.E desc[UR36][R2.64], R5 ;  /* 0x0000000502007986 */ /* 0x0027e2000c101924 */
[----:B------:R-:W-:Y:S05]  /*8a70*/  BRA `(.L_x_37137) ;  /* 0x0000000c00347947 */ /* 0x000fea0003800000 */
.L_x_37138:
[----:B-1----:R-:W-:-:S06]  /*8a80*/  SHF.L.U32 R5, R5, 0x10, RZ ;  /* 0x0000001005057819 */ /* 0x002fcc00000006ff */
[----:B------:R-:W1:Y:S02]  /*8a90*/  F2I.FTZ.TRUNC.NTZ R5, R5 ;  /* 0x0000000500057305 */ /* 0x000e64000021f100 */
[----:B-1----:R1:W-:Y:S01]  /*8aa0*/  STG.E.U16 desc[UR36][R2.64], R5 ;  /* 0x0000000502007986 */ /* 0x0023e2000c101524 */
[----:B------:R-:W-:Y:S05]  /*8ab0*/  BRA `(.L_x_37137) ;  /* 0x0000000c00247947 */ /* 0x000fea0003800000 */
.L_x_37133:
        /* <DEDUP_REMOVED lines=9> */
.L_x_37141:
[----:B01----:R-:W-:-:S05]  /*8b50*/  IMAD.U32 R0, R5, 0x10000, RZ ;  /* 0x0001000005007824 */ /* 0x003fca00078e00ff */
[----:B------:R-:W-:-:S05]  /*8b60*/  F2FP.F16.F32.PACK_AB R0, RZ, R0 ;  /* 0x00000000ff00723e */ /* 0x000fca00000000ff */
[----:B------:R0:W-:Y:S01]  /*8b70*/  STG.E.U16 desc[UR36][R2.64], R0 ;  /* 0x0000000002007986 */ /* 0x0001e2000c101524 */
[----:B------:R-:W-:Y:S05]  /*8b80*/  BRA `(.L_x_37137) ;  /* 0x0000000800f07947 */ /* 0x000fea0003800000 */
.L_x_37140:
        /* <DEDUP_REMOVED lines=10> */
.L_x_37143:
[----:B-1----:R-:W-:-:S05]  /*8c30*/  IMAD.U32 R5, R5, 0x10000, RZ ;  /* 0x0001000005057824 */ /* 0x002fca00078e00ff */
[----:B------:R-:W-:-:S04]  /*8c40*/  F2FP.F16.F32.PACK_AB R5, RZ, R5 ;  /* 0x00000005ff05723e */ /* 0x000fc800000000ff */
[----:B------:R-:W-:-:S05]  /*8c50*/  PRMT R5, R5, 0x5410, RZ ;  /* 0x0000541005057816 */ /* 0x000fca00000000ff */
[----:B------:R1:W-:Y:S01]  /*8c60*/  STG.E desc[UR36][R2.64], R5 ;  /* 0x0000000502007986 */ /* 0x0003e2000c101924 */
[----:B------:R-:W-:Y:S05]  /*8c70*/  BRA `(.L_x_37137) ;  /* 0x0000000800b47947 */ /* 0x000fea0003800000 */
.L_x_37142:
[----:B-1----:R-:W-:-:S05]  /*8c80*/  SHF.L.U32 R4, R5, 0x10, RZ ;  /* 0x0000001005047819 */ /* 0x002fca00000006ff */
[----:B------:R-:W-:-:S06]  /*8c90*/  FMUL.FTZ R4, R4, 1 ;  /* 0x3f80000004047820 */ /* 0x000fcc0000410000 */
[----:B------:R-:W1:Y:S02]  /*8ca0*/  F2F.F64.F32 R4, R4 ;  /* 0x0000000400047310 */ /* 0x000e640000201800 */
[----:B-1----:R1:W-:Y:S01]  /*8cb0*/  STG.E.64 desc[UR36][R2.64], R4 ;  /* 0x0000000402007986 */ /* 0x0023e2000c101b24 */
[----:B------:R-:W-:Y:S05]  /*8cc0*/  BRA `(.L_x_37137) ;  /* 0x0000000800a07947 */ /* 0x000fea0003800000 */
.L_x_37132:
        /* <DEDUP_REMOVED lines=14> */
.L_x_37147:
        /* <DEDUP_REMOVED lines=18> */
.L_x_37150:
[----:B------:R-:W-:-:S04]  /*8ed0*/  SHF.R.U32.HI R5, RZ, 0x18, R5 ;  /* 0x00000018ff057819 */ /* 0x000fc80000011605 */
[----:B------:R-:W-:-:S07]  /*8ee0*/  LOP3.LUT R0, R0, 0x80, R5, 0xf8, !PT ;  /* 0x0000008000007812 */ /* 0x000fce00078ef805 */
.L_x_37149:
[----:B------:R-:W-:Y:S05]  /*8ef0*/  BSYNC.RECONVERGENT B0 ;  /* 0x0000000000007941 */ /* 0x000fea0003800200 */
.L_x_37148:
[----:B------:R0:W-:Y:S01]  /*8f00*/  STG.E.U8 desc[UR36][R2.64], R0 ;  /* 0x0000000002007986 */ /* 0x0001e2000c101124 */
[----:B------:R-:W-:Y:S05]  /*8f10*/  BRA `(.L_x_37137) ;  /* 0x00000008000c7947 */ /* 0x000fea0003800000 */
.L_x_37146:
        /* <DEDUP_REMOVED lines=18> */
.L_x_37153:
[----:B------:R-:W-:-:S04]  /*9040*/  SHF.R.U32.HI R5, RZ, 0x18, R5 ;  /* 0x00000018ff057819 */ /* 0x000fc80000011605 */
[----:B------:R-:W-:-:S07]  /*9050*/  LOP3.LUT R0, R0, 0x80, R5, 0xf8, !PT ;  /* 0x0000008000007812 */ /* 0x000fce00078ef805 */
.L_x_37152:
[----:B------:R-:W-:Y:S05]  /*9060*/  BSYNC.RECONVERGENT B0 ;  /* 0x0000000000007941 */ /* 0x000fea0003800200 */
.L_x_37151:
[----:B------:R0:W-:Y:S01]  /*9070*/  STG.E.U8 desc[UR36][R2.64], R0 ;  /* 0x0000000002007986 */ /* 0x0001e2000c101124 */
[----:B------:R-:W-:Y:S05]  /*9080*/  BRA `(.L_x_37137) ;  /* 0x0000000400b07947 */ /* 0x000fea0003800000 */
.L_x_37145:
        /* <DEDUP_REMOVED lines=22> */
.L_x_37155:
[----:B-1----:R-:W-:-:S06]  /*91f0*/  IMAD.U32 R5, R5, 0x10000, RZ ;  /* 0x0001000005057824 */ /* 0x002fcc00078e00ff */
[----:B------:R-:W1:Y:S02]  /*9200*/  F2I.U64.TRUNC R4, R5 ;  /* 0x0000000500047311 */ /* 0x000e64000020d800 */
[----:B-1----:R1:W-:Y:S01]  /*9210*/  STG.E.64 desc[UR36][R2.64], R4 ;  /* 0x0000000402007986 */ /* 0x0023e2000c101b24 */
[----:B------:R-:W-:Y:S05]  /*9220*/  BRA `(.L_x_37137) ;  /* 0x0000000400487947 */ /* 0x000fea0003800000 */
.L_x_37154:
[----:B-1----:R-:W-:-:S06]  /*9230*/  IMAD.U32 R5, R5, 0x10000, RZ ;  /* 0x0001000005057824 */ /* 0x002fcc00078e00ff */
[----:B------:R-:W1:Y:S02]  /*9240*/  F2I.FTZ.U32.TRUNC.NTZ R5, R5 ;  /* 0x0000000500057305 */ /* 0x000e64000021f000 */
[----:B-1----:R1:W-:Y:S01]  /*9250*/  STG.E desc[UR36][R2.64], R5 ;  /* 0x0000000502007986 */ /* 0x0023e2000c101924 */
[----:B------:R-:W-:Y:S05]  /*9260*/  BRA `(.L_x_37137) ;  /* 0x0000000400387947 */ /* 0x000fea0003800000 */
.L_x_37144:
        /* <DEDUP_REMOVED lines=11> */
.L_x_37157:
[----:B-1----:R-:W-:Y:S01]  /*9320*/  IMAD.U32 R5, R5, 0x10000, RZ ;  /* 0x0001000005057824 */ /* 0x002fe200078e00ff */
[----:B------:R-:W-:-:S03]  /*9330*/  CS2R R6, SRZ ;  /* 0x0000000000067805 */ /* 0x000fc6000001ff00 */
[----:B------:R-:W-:-:S06]  /*9340*/  FMUL.FTZ R5, R5, 1 ;  /* 0x3f80000005057820 */ /* 0x000fcc0000410000 */
[----:B------:R-:W1:Y:S02]  /*9350*/  F2F.F64.F32 R4, R5 ;  /* 0x0000000500047310 */ /* 0x000e640000201800 */
[----:B-1----:R1:W-:Y:S01]  /*9360*/  STG.E.128 desc[UR36][R2.64], R4 ;  /* 0x0000000402007986 */ /* 0x0023e2000c101d24 */
[----:B------:R-:W-:Y:S05]  /*9370*/  BRA `(.L_x_37137) ;  /* 0x0000000000f47947 */ /* 0x000fea0003800000 */
.L_x_37156:
[----:B------:R-:W-:-:S09]  /*9380*/  UISETP.NE.AND UP0, UPT, UR4, 0xf, UPT ;  /* 0x0000000f0400788c */ /* 0x000fd2000bf05270 */
[----:B------:R-:W-:Y:S05]  /*9390*/  BRA.U !UP0, `(.L_x_37158) ;  /* 0x0000000108e87547 */ /* 0x000fea000b800000 */
[----:B------:R-:W-:-:S09]  /*93a0*/  UISETP.NE.AND UP0, UPT, UR4, 0x17, UPT ;  /* 0x000000170400788c */ /* 0x000fd2000bf05270 */
[----:B------:R-:W-:Y:S05]  /*93b0*/  BRA.U !UP0, `(.L_x_37159) ;  /* 0x0000000108907547 */ /* 0x000fea000b800000 */
[----:B------:R-:W-:-:S09]  /*93c0*/  UISETP.NE.AND UP0, UPT, UR4, 0x18, UPT ;  /* 0x000000180400788c */ /* 0x000fd2000bf05270 */
[----:B------:R-:W-:Y:S05]  /*93d0*/  BRA.U !UP0, `(.L_x_37160) ;  /* 0x0000000108447547 */ /* 0x000fea000b800000 */
.L_x_37136:
        /* <DEDUP_REMOVED lines=16> */
.L_x_37161:
[----:B------:R-:W-:Y:S05]  /*94e0*/  BRA `(.L_x_37137) ;  /* 0x0000000000987947 */ /* 0x000fea0003800000 */
.L_x_37160:
        /* <DEDUP_REMOVED lines=13> */
.L_x_37163:
[----:B------:R-:W-:Y:S05]  /*95c0*/  BSYNC.RECONVERGENT B0 ;  /* 0x0000000000007941 */ /* 0x000fea0003800200 */
.L_x_37162:
[----:B------:R-:W-:-:S05]  /*95d0*/  LOP3.LUT R5, R0, 0x80, R5, 0xf8, !PT ;  /* 0x0000008000057812 */ /* 0x000fca00078ef805 */
[----:B------:R0:W-:Y:S01]  /*95e0*/  STG.E.U8 desc[UR36][R2.64], R5 ;  /* 0x0000000502007986 */ /* 0x0001e2000c101124 */
[----:B------:R-:W-:Y:S05]  /*95f0*/  BRA `(.L_x_37137) ;  /* 0x0000000000547947 */ /* 0x000fea0003800000 */
.L_x_37159:
        /* <DEDUP_REMOVED lines=12> */
.L_x_37165:
[----:B0-----:R-:W-:Y:S01]  /*96c0*/  IMAD.MOV.U32 R0, RZ, RZ, 0x7f ;  /* 0x0000007fff007424 */ /* 0x001fe200078e00ff */
[----:B------:R-:W-:-:S04]  /*96d0*/  ISETP.GT.U32.AND P0, PT, R4, 0x7f800000, PT ;  /* 0x7f8000000400780c */ /* 0x000fc80003f04070 */
[----:B------:R-:W-:-:S09]  /*96e0*/  SEL R0, R0, 0x7c, P0 ;  /* 0x0000007c00007807 */ /* 0x000fd20000000000 */
.L_x_37166:
[----:B------:R-:W-:Y:S05]  /*96f0*/  BSYNC.RECONVERGENT B0 ;  /* 0x0000000000007941 */ /* 0x000fea0003800200 */
.L_x_37164:
[----:B------:R-:W-:-:S04]  /*9700*/  SHF.R.U32.HI R5, RZ, 0x18, R5 ;  /* 0x00000018ff057819 */ /* 0x000fc80000011605 */
[----:B------:R-:W-:-:S05]  /*9710*/  LOP3.LUT R5, R0, 0x80, R5, 0xf8, !PT ;  /* 0x0000008000057812 */ /* 0x000fca00078ef805 */
[----:B------:R0:W-:Y:S01]  /*9720*/  STG.E.U8 desc[UR36][R2.64], R5 ;  /* 0x0000000502007986 */ /* 0x0001e2000c101124 */
[----:B------:R-:W-:Y:S05]  /*9730*/  BRA `(.L_x_37137) ;  /* 0x0000000000047947 */ /* 0x000fea0003800000 */
.L_x_37158:
[----:B-1----:R1:W-:Y:S02]  /*9740*/  STG.E.U16 desc[UR36][R2.64], R5 ;  /* 0x0000000502007986 */ /* 0x0023e4000c101524 */
.L_x_37137:
[----:B------:R-:W-:-:S07]  /*9750*/  IADD3 R17, PT, PT, R17, 0x80, RZ ;  /* 0x0000008011117810 */ /* 0x000fce0007ffe0ff */
.L_x_37097:
[----:B------:R-:W-:Y:S05]  /*9760*/  BSYNC.RECONVERGENT B6 ;  /* 0x0000000000067941 */ /* 0x000fea0003800200 */
.L_x_37096:
        /* <DEDUP_REMOVED lines=306> */
.L_x_37167:
        /* <DEDUP_REMOVED lines=20> */
.L_x_37171:
[----:B------:R-:W2:Y:S02]  /*abd0*/  LDG.E.U8 R2, desc[UR36][R2.64] ;  /* 0x0000002402027981 */ /* 0x000ea4000c1e1100 */
[----:B--2---:R-:W-:-:S04]  /*abe0*/  I2FP.F32.U32 R0, R2 ;  /* 0x0000000200007245 */ /* 0x004fc80000201000 */
[----:B------:R-:W-:Y:S01]  /*abf0*/  F2FP.BF16.F32.PACK_AB R0, RZ, R0 ;  /* 0x00000000ff00723e */ /* 0x000fe200000010ff */
[----:B------:R-:W-:Y:S06]  /*ac00*/  BRA `(.L_x_37173) ;  /* 0x0000000c00847947 */ /* 0x000fec0003800000 */
.L_x_37170:
        /* <DEDUP_REMOVED lines=10> */
.L_x_37175:
[----:B------:R-:W2:Y:S02]  /*acb0*/  LDG.E R2, desc[UR36][R2.64] ;  /* 0x0000002402027981 */ /* 0x000ea4000c1e1900 */
[----:B--2---:R-:W-:-:S04]  /*acc0*/  I2FP.F32.S32 R0, R2 ;  /* 0x0000000200007245 */ /* 0x004fc80000201400 */
[----:B------:R-:W-:Y:S01]  /*acd0*/  F2FP.BF16.F32.PACK_AB R0, RZ, R0 ;  /* 0x00000000ff00723e */ /* 0x000fe200000010ff */
[----:B------:R-:W-:Y:S06]  /*ace0*/  BRA `(.L_x_37173) ;  /* 0x0000000c004c7947 */ /* 0x000fec0003800000 */
.L_x_37174:
[----:B------:R-:W2:Y:S02]  /*acf0*/  LDG.E.U16 R2, desc[UR36][R2.64] ;  /* 0x0000002402027981 */ /* 0x000ea4000c1e1500 */
[----:B--2---:R-:W0:Y:S02]  /*ad00*/  I2F.S16 R0, R2 ;  /* 0x0000000200007306 */ /* 0x004e240000101400 */
[----:B0-----:R-:W-:Y:S01]  /*ad10*/  F2FP.BF16.F32.PACK_AB R0, RZ, R0 ;  /* 0x00000000ff00723e */ /* 0x001fe200000010ff */
[----:B------:R-:W-:Y:S06]  /*ad20*/  BRA `(.L_x_37173) ;  /* 0x0000000c003c7947 */ /* 0x000fec0003800000 */
.L_x_37169:
        /* <DEDUP_REMOVED lines=9> */
.L_x_37177:
[----:B------:R-:W2:Y:S02]  /*adc0*/  LDG.E.U16 R0, desc[UR36][R2.64] ;  /* 0x0000002402007981 */ /* 0x000ea4000c1e1500 */
[----:B--2---:R-:W-:-:S05]  /*add0*/  HADD2.F32 R0, -RZ, R0.H0_H0 ;  /* 0x20000000ff007230 */ /* 0x004fca0000004100 */
[----:B------:R-:W-:Y:S01]  /*ade0*/  F2FP.BF16.F32.PACK_AB R0, RZ, R0 ;  /* 0x00000000ff00723e */ /* 0x000fe200000010ff */
[----:B------:R-:W-:Y:S06]  /*adf0*/  BRA `(.L_x_37173) ;  /* 0x0000000c00087947 */ /* 0x000fec0003800000 */
.L_x_37176:
        /* <DEDUP_REMOVED lines=9> */
.L_x_37179:
[----:B------:R-:W2:Y:S02]  /*ae90*/  LDG.E.U16 R2, desc[UR36][R2.64] ;  /* 0x0000002402027981 */ /* 0x000ea4000c1e1500 */
[----:B--2---:R-:W-:-:S05]  /*aea0*/  HADD2.F32 R0, -RZ, R2.H0_H0 ;  /* 0x20000002ff007230 */ /* 0x004fca0000004100 */
[----:B------:R-:W-:Y:S01]  /*aeb0*/  F2FP.BF16.F32.PACK_AB R0, RZ, R0 ;  /* 0x00000000ff00723e */ /* 0x000fe200000010ff */
[----:B------:R-:W-:Y:S06]  /*aec0*/  BRA `(.L_x_37173) ;  /* 0x0000000800d47947 */ /* 0x000fec0003800000 */
.L_x_37178:
        /* <DEDUP_REMOVED lines=8> */
.L_x_37168:
        /* <DEDUP_REMOVED lines=13> */
.L_x_37182:
        /* <DEDUP_REMOVED lines=8> */
.L_x_37181:
        /* <DEDUP_REMOVED lines=27> */
.L_x_37184:
        /* <DEDUP_REMOVED lines=13> */
.L_x_37183:
[----:B------:R0:W5:Y:S01]  /*b320*/  LDG.E.U16 R0, desc[UR36][R2.64] ;  /* 0x0000002402007981 */ /* 0x000162000c1e1500 */
[----:B------:R-:W-:Y:S05]  /*b330*/  BRA `(.L_x_37173) ;  /* 0x0000000400b87947 */ /* 0x000fea0003800000 */
.L_x_37180:
        /* <DEDUP_REMOVED lines=12> */
.L_x_37187:
        /* <DEDUP_REMOVED lines=21> */
.L_x_37191:
[----:B------:R-:W-:Y:S05]  /*b550*/  BSYNC.RECONVERGENT B1 ;  /* 0x0000000000017941 */ /* 0x000fea0003800200 */
.L_x_37190:
[----:B------:R-:W-:Y:S01]  /*b560*/  IMAD.SHL.U32 R0, R0, 0x100000, RZ ;  /* 0x0010000000007824 */ /* 0x000fe200078e00ff */
[----:B------:R-:W-:-:S04]  /*b570*/  LEA R2, R2, 0x3b800000, 0x17 ;  /* 0x3b80000002027811 */ /* 0x000fc800078eb8ff */
[----:B------:R-:W-:-:S07]  /*b580*/  LOP3.LUT R0, R2, R0, R7, 0xfe, !PT ;  /* 0x0000000002007212 */ /* 0x000fce00078efe07 */
.L_x_37189:
[----:B------:R-:W-:Y:S05]  /*b590*/  BSYNC.RECONVERGENT B0 ;  /* 0x0000000000007941 */ /* 0x000fea0003800200 */
.L_x_37188:
[----:B------:R-:W-:Y:S01]  /*b5a0*/  F2FP.BF16.F32.PACK_AB R0, RZ, R0 ;  /* 0x00000000ff00723e */ /* 0x000fe200000010ff */
[----:B------:R-:W-:Y:S06]  /*b5b0*/  BRA `(.L_x_37173) ;  /* 0x0000000400187947 */ /* 0x000fec0003800000 */
.L_x_37186:
        /* <DEDUP_REMOVED lines=21> */
.L_x_37195:
[----:B------:R-:W-:Y:S05]  /*b710*/  BSYNC.RECONVERGENT B1 ;  /* 0x0000000000017941 */ /* 0x000fea0003800200 */
.L_x_37194:
[----:B------:R-:W-:Y:S01]  /*b720*/  IMAD.SHL.U32 R0, R0, 0x200000, RZ ;  /* 0x0020000000007824 */ /* 0x000fe200078e00ff */
[----:B------:R-:W-:-:S04]  /*b730*/  LEA R2, R2, 0x37800000, 0x17 ;  /* 0x3780000002027811 */ /* 0x000fc800078eb8ff */
[----:B------:R-:W-:-:S07]  /*b740*/  LOP3.LUT R0, R2, R0, R7, 0xfe, !PT ;  /* 0x0000000002007212 */ /* 0x000fce00078efe07 */
.L_x_37193:
[----:B------:R-:W-:Y:S05]  /*b750*/  BSYNC.RECONVERGENT B0 ;  /* 0x0000000000007941 */ /* 0x000fea0003800200 */
.L_x_37192:
[----:B------:R-:W-:Y:S01]  /*b760*/  F2FP.BF16.F32.PACK_AB R0, RZ, R0 ;  /* 0x00000000ff00723e */ /* 0x000fe200000010ff */
[----:B------:R-:W-:Y:S06]  /*b770*/  BRA `(.L_x_37173) ;  /* 0x0000000000a87947 */ /* 0x000fec0003800000 */
.L_x_37185:
        /* <DEDUP_REMOVED lines=14> */
.L_x_37199:
[----:B------:R-:W-:Y:S05]  /*b860*/  BSYNC.RECONVERGENT B0 ;  /* 0x0000000000007941 */ /* 0x000fea0003800200 */
.L_x_37198:
[----:B------:R-:W-:Y:S01]  /*b870*/  F2FP.BF16.F32.PACK_AB R0, RZ, R0 ;  /* 0x00000000ff00723e */ /* 0x000fe200000010ff */
[----:B------:R-:W-:Y:S06]  /*b880*/  BRA `(.L_x_37173) ;  /* 0x0000000000647947 */ /* 0x000fec0003800000 */
.L_x_37172:
        /* <DEDUP_REMOVED lines=16> */
.L_x_37200:
[----:B------:R-:W-:Y:S01]  /*b990*/  PRMT R0, RZ, 0x7610, R0 ;  /* 0x00007610ff007816 */ /* 0x000fe20000000000 */
[----:B------:R-:W-:Y:S06]  /*b9a0*/  BRA `(.L_x_37173) ;  /* 0x00000000001c7947 */ /* 0x000fec0003800000 */
.L_x_37197:
[----:B------:R-:W2:Y:S02]  /*b9b0*/  LDG.E.64 R2, desc[UR36][R2.64] ;  /* 0x0000002402027981 */ /* 0x000ea4000c1e1b00 */
[----:B--2---:R-:W0:Y:S02]  /*b9c0*/  I2F.U64 R0, R2 ;  /* 0x0000000200007312 */ /* 0x004e240000301000 */
[----:B0-----:R-:W-:Y:S01]  /*b9d0*/  F2FP.BF16.F32.PACK_AB R0, RZ, R0 ;  /* 0x00000000ff00723e */ /* 0x001fe200000010ff */
[----:B------:R-:W-:Y:S06]  /*b9e0*/  BRA `(.L_x_37173) ;  /* 0x00000000000c7947 */ /* 0x000fec0003800000 */
.L_x_37196:
[----:B------:R-:W2:Y:S02]  /*b9f0*/  LDG.E R2, desc[UR36][R2.64] ;  /* 0x0000002402027981 */ /* 0x000ea4000c1e1900 */
[----:B--2---:R-:W-:-:S04]  /*ba00*/  I2FP.F32.U32 R0, R2 ;  /* 0x0000000200007245 */ /* 0x004fc80000201000 */
[----:B------:R-:W-:-:S07]  /*ba10*/  F2FP.BF16.F32.PACK_AB R0, RZ, R0 ;  /* 0x00000000ff00723e */ /* 0x000fce00000010ff */
.L_x_37173:
[----:B------:R-:W-:Y:S01]  /*ba20*/  USHF.L.U32 UR4, UR43, 0x10, URZ ;  /* 0x000000102b047899 */ /* 0x000fe200080006ff */
[----:B-----5:R-:W-:-:S08]  /*ba30*/  IMAD.U32 R0, R0, 0x10000, RZ ;  /* 0x0001000000007824 */ /* 0x020fd000078e00ff */
[----:B0-----:R-:W0:Y:S01]  /*ba40*/  MUFU.LG2 R3, UR4 ;  /* 0x0000000400037d08 */ /* 0x001e220008000c00 */
[----:B------:R-:W-:-:S04]  /*ba50*/  UPRMT UR4, UR39, 0x9910, URZ ;  /* 0x0000991027047896 */ /* 0x000fc800080000ff */
[----:B------:R-:W-:Y:S01]  /*ba60*/  UISETP.GT.AND UP0, UPT, UR4, 0x9, UPT ;  /* 0x000000090400788c */ /* 0x000fe2000bf04270 */
[----:B0-----:R-:W-:-:S06]  /*ba70*/  FMUL.FTZ R0, R3, R0 ;  /* 0x0000000003007220 */ /* 0x001fcc0000410000 */
        /* <DEDUP_REMOVED lines=15> */
.L_x_37204:
[----:B-1----:R-:W-:-:S06]  /*bb70*/  IMAD.U32 R3, R3, 0x10000, RZ ;  /* 0x0001000003037824 */ /* 0x002fcc00078e00ff */
[----:B------:R-:W1:Y:S02]  /*bb80*/  F2I.S64.TRUNC R2, R3 ;  /* 0x0000000300027311 */ /* 0x000e64000020d900 */
[----:B-1----:R-:W-:Y:S01]  /*bb90*/  STG.E.U8 desc[UR36][R16.64], R2 ;  /* 0x0000000210007986 */ /* 0x002fe2000c101124 */
[----:B------:R-:W-:Y:S05]  /*bba0*/  EXIT ;  /* 0x000000000000794d */ /* 0x000fea0003800000 */
.L_x_37203:
        /* <DEDUP_REMOVED lines=10> */
.L_x_37207:
[----:B-1----:R-:W-:-:S06]  /*bc50*/  SHF.L.U32 R3, R3, 0x10, RZ ;  /* 0x0000001003037819 */ /* 0x002fcc00000006ff */
[----:B------:R-:W1:Y:S02]  /*bc60*/  F2I.FTZ.TRUNC.NTZ R3, R3 ;  /* 0x0000000300037305 */ /* 0x000e64000021f100 */
[----:B-1----:R-:W-:Y:S01]  /*bc70*/  STG.E desc[UR36][R16.64], R3 ;  /* 0x0000000310007986 */ /* 0x002fe2000c101924 */
[----:B------:R-:W-:Y:S05]  /*bc80*/  EXIT ;  /* 0x000000000000794d */ /* 0x000fea0003800000 */
.L_x_37206:
[----:B-1----:R-:W-:-:S06]  /*bc90*/  IMAD.U32 R3, R3, 0x10000, RZ ;  /* 0x0001000003037824 */ /* 0x002fcc00078e00ff */
[----:B------:R-:W1:Y:S02]  /*bca0*/  F2I.FTZ.TRUNC.NTZ R3, R3 ;  /* 0x0000000300037305 */ /* 0x000e64000021f100 */
[----:B-1----:R-:W-:Y:S01]  /*bcb0*/  STG.E.U16 desc[UR36][R16.64], R3 ;  /* 0x0000000310007986 */ /* 0x002fe2000c101524 */
[----:B------:R-:W-:Y:S05]  /*bcc0*/  EXIT ;  /* 0x000000000000794d */ /* 0x000fea0003800000 */
.L_x_37202:
        /* <DEDUP_REMOVED lines=9> */
.L_x_37209:
[----:B01----:R-:W-:-:S04]  /*bd60*/  SHF.L.U32 R0, R3, 0x10, RZ ;  /* 0x0000001003007819 */ /* 0x003fc800000006ff */
[----:B------:R-:W-:-:S05]  /*bd70*/  F2FP.F16.F32.PACK_AB R0, RZ, R0 ;  /* 0x00000000ff00723e */ /* 0x000fca00000000ff */
[----:B------:R-:W-:Y:S01]  /*bd80*/  STG.E.U16 desc[UR36][R16.64], R0 ;  /* 0x0000000010007986 */ /* 0x000fe2000c101524 */
[----:B------:R-:W-:Y:S05]  /*bd90*/  EXIT ;  /* 0x000000000000794d */ /* 0x000fea0003800000 */
.L_x_37208:
        /* <DEDUP_REMOVED lines=10> */
.L_x_37211:
[----:B-1----:R-:W-:-:S04]  /*be40*/  SHF.L.U32 R3, R3, 0x10, RZ ;  /* 0x0000001003037819 */ /* 0x002fc800000006ff */
[----:B------:R-:W-:-:S04]  /*be50*/  F2FP.F16.F32.PACK_AB R3, RZ, R3 ;  /* 0x00000003ff03723e */ /* 0x000fc800000000ff */
[----:B------:R-:W-:-:S05]  /*be60*/  PRMT R3, R3, 0x5410, RZ ;  /* 0x0000541003037816 */ /* 0x000fca00000000ff */
[----:B------:R-:W-:Y:S01]  /*be70*/  STG.E desc[UR36][R16.64], R3 ;  /* 0x0000000310007986 */ /* 0x000fe2000c101924 */
[----:B------:R-:W-:Y:S05]  /*be80*/  EXIT ;  /* 0x000000000000794d */ /* 0x000fea0003800000 */
.L_x_37210:
[----:B-1----:R-:W-:-:S04]  /*be90*/  IMAD.U32 R2, R3, 0x10000, RZ ;  /* 0x0001000003027824 */ /* 0x002fc800078e00ff */
[----:B------:R-:W-:-:S06]  /*bea0*/  FMUL.FTZ R2, R2, 1 ;  /* 0x3f80000002027820 */ /* 0x000fcc0000410000 */
[----:B------:R-:W1:Y:S02]  /*beb0*/  F2F.F64.F32 R2, R2 ;  /* 0x0000000200027310 */ /* 0x000e640000201800 */
[----:B-1----:R-:W-:Y:S01]  /*bec0*/  STG.E.64 desc[UR36][R16.64], R2 ;  /* 0x0000000210007986 */ /* 0x002fe2000c101b24 */
[----:B------:R-:W-:Y:S05]  /*bed0*/  EXIT ;  /* 0x000000000000794d */ /* 0x000fea0003800000 */
.L_x_37201:
        /* <DEDUP_REMOVED lines=14> */
.L_x_37215:
        /* <DEDUP_REMOVED lines=17> */
.L_x_37218:
[----:B------:R-:W-:-:S04]  /*c0d0*/  SHF.R.U32.HI R3, RZ, 0x18, R3 ;  /* 0x00000018ff037819 */ /* 0x000fc80000011603 */
[----:B------:R-:W-:-:S04]  /*c0e0*/  LOP3.LUT R0, R0, 0x80, R3, 0xf8, !PT ;  /* 0x0000008000007812 */ /* 0x000fc800078ef803 */
[----:B------:R-:W-:-:S07]  /*c0f0*/  PRMT R8, R0, 0x7610, R8 ;  /* 0x0000761000087816 */ /* 0x000fce0000000008 */
.L_x_37217:
[----:B------:R-:W-:Y:S05]  /*c100*/  BSYNC.RECONVERGENT B0 ;  /* 0x0000000000007941 */ /* 0x000fea0003800200 */
.L_x_37216:
[----:B------:R-:W-:Y:S01]  /*c110*/  STG.E.U8 desc[UR36][R16.64], R8 ;  /* 0x0000000810007986 */ /* 0x000fe2000c101124 */
[----:B------:R-:W-:Y:S05]  /*c120*/  EXIT ;  /* 0x000000000000794d */ /* 0x000fea0003800000 */
.L_x_37214:
        /* <DEDUP_REMOVED lines=17> */
.L_x_37221:
[----:B------:R-:W-:-:S04]  /*c240*/  SHF.R.U32.HI R3, RZ, 0x18, R3 ;  /* 0x00000018ff037819 */ /* 0x000fc80000011603 */
[----:B------:R-:W-:-:S04]  /*c250*/  LOP3.LUT R0, R0, 0x80, R3, 0xf8, !PT ;  /* 0x0000008000007812 */ /* 0x000fc800078ef803 */
[----:B------:R-:W-:-:S07]  /*c260*/  PRMT R8, R0, 0x7610, R8 ;  /* 0x0000761000087816 */ /* 0x000fce0000000008 */
.L_x_37220:
[----:B------:R-:W-:Y:S05]  /*c270*/  BSYNC.RECONVERGENT B0 ;  /* 0x0000000000007941 */ /* 0x000fea0003800200 */
.L_x_37219:
[----:B------:R-:W-:Y:S01]  /*c280*/  STG.E.U8 desc[UR36][R16.64], R8 ;  /* 0x0000000810007986 */ /* 0x000fe2000c101124 */
[----:B------:R-:W-:Y:S05]  /*c290*/  EXIT ;  /* 0x000000000000794d */ /* 0x000fea0003800000 */
.L_x_37213:
        /* <DEDUP_REMOVED lines=22> */
.L_x_37223:
[----:B-1----:R-:W-:-:S06]  /*c400*/  SHF.L.U32 R3, R3, 0x10, RZ ;  /* 0x0000001003037819 */ /* 0x002fcc00000006ff */
[----:B------:R-:W1:Y:S02]  /*c410*/  F2I.U64.TRUNC R2, R3 ;  /* 0x0000000300027311 */ /* 0x000e64000020d800 */
[----:B-1----:R-:W-:Y:S01]  /*c420*/  STG.E.64 desc[UR36][R16.64], R2 ;  /* 0x0000000210007986 */ /* 0x002fe2000c101b24 */
[----:B------:R-:W-:Y:S05]  /*c430*/  EXIT ;  /* 0x000000000000794d */ /* 0x000fea0003800000 */
.L_x_37222:
[----:B-1----:R-:W-:-:S06]  /*c440*/  IMAD.U32 R3, R3, 0x10000, RZ ;  /* 0x0001000003037824 */ /* 0x002fcc00078e00ff */
[----:B------:R-:W1:Y:S02]  /*c450*/  F2I.FTZ.U32.TRUNC.NTZ R3, R3 ;  /* 0x0000000300037305 */ /* 0x000e64000021f000 */
[----:B-1----:R-:W-:Y:S01]  /*c460*/  STG.E desc[UR36][R16.64], R3 ;  /* 0x0000000310007986 */ /* 0x002fe2000c101924 */
[----:B------:R-:W-:Y:S05]  /*c470*/  EXIT ;  /* 0x000000000000794d */ /* 0x000fea0003800000 */
.L_x_37212:
        /* <DEDUP_REMOVED lines=11> */
.L_x_37225:
[----:B-1----:R-:W-:Y:S02]  /*c530*/  SHF.L.U32 R3, R3, 0x10, RZ ;  /* 0x0000001003037819 */ /* 0x002fe400000006ff */
[----:B------:R-:W-:-:S03]  /*c540*/  CS2R R6, SRZ ;  /* 0x0000000000067805 */ /* 0x000fc6000001ff00 */
[----:B------:R-:W-:-:S04]  /*c550*/  FMUL.FTZ R3, R3, 1 ;  /* 0x3f80000003037820 */ /* 0x000fc80000410000 */
[----:B------:R-:W1:Y:S02]  /*c560*/  F2F.F64.F32 R4, R3 ;  /* 0x0000000300047310 */ /* 0x000e640000201800 */
[----:B-1----:R-:W-:Y:S01]  /*c570*/  STG.E.128 desc[UR36][R16.64], R4 ;  /* 0x0000000410007986 */ /* 0x002fe2000c101d24 */
[----:B------:R-:W-:Y:S05]  /*c580*/  EXIT ;  /* 0x000000000000794d */ /* 0x000fea0003800000 */
.L_x_37224:
[----:B------:R-:W-:-:S09]  /*c590*/  UISETP.NE.AND UP0, UPT, UR4, 0xf, UPT ;  /* 0x0000000f0400788c */ /* 0x000fd2000bf05270 */
[----:B------:R-:W-:Y:S05]  /*c5a0*/  BRA.U !UP0, `(.L_x_37226) ;  /* 0x0000000108e87547 */ /* 0x000fea000b800000 */
[----:B------:R-:W-:-:S09]  /*c5b0*/  UISETP.NE.AND UP0, UPT, UR4, 0x17, UPT ;  /* 0x000000170400788c */ /* 0x000fd2000bf05270 */
[----:B------:R-:W-:Y:S05]  /*c5c0*/  BRA.U !UP0, `(.L_x_37227) ;  /* 0x0000000108907547 */ /* 0x000fea000b800000 */
[----:B------:R-:W-:-:S09]  /*c5d0*/  UISETP.NE.AND UP0, UPT, UR4, 0x18, UPT ;  /* 0x000000180400788c */ /* 0x000fd2000bf05270 */
[----:B------:R-:W-:Y:S05]  /*c5e0*/  BRA.U !UP0, `(.L_x_37228) ;  /* 0x0000000108447547 */ /* 0x000fea000b800000 */
.L_x_37205:
        /* <DEDUP_REMOVED lines=16> */
.L_x_37229:
[----:B------:R-:W-:Y:S05]  /*c6f0*/  EXIT ;  /* 0x000000000000794d */ /* 0x000fea0003800000 */
.L_x_37228:
        /* <DEDUP_REMOVED lines=13> */
.L_x_37231:
[----:B------:R-:W-:Y:S05]  /*c7d0*/  BSYNC.RECONVERGENT B0 ;  /* 0x0000000000007941 */ /* 0x000fea0003800200 */
.L_x_37230:
[----:B------:R-:W-:-:S05]  /*c7e0*/  LOP3.LUT R3, R0, 0x80, R3, 0xf8, !PT ;  /* 0x0000008000037812 */ /* 0x000fca00078ef803 */
[----:B------:R-:W-:Y:S01]  /*c7f0*/  STG.E.U8 desc[UR36][R16.64], R3 ;  /* 0x0000000310007986 */ /* 0x000fe2000c101124 */
[----:B------:R-:W-:Y:S05]  /*c800*/  EXIT ;  /* 0x000000000000794d */ /* 0x000fea0003800000 */
.L_x_37227:
        /* <DEDUP_REMOVED lines=12> */
.L_x_37233:
[----:B0-----:R-:W-:Y:S01]  /*c8d0*/  IMAD.MOV.U32 R0, RZ, RZ, 0x7f ;  /* 0x0000007fff007424 */ /* 0x001fe200078e00ff */
[----:B------:R-:W-:-:S04]  /*c8e0*/  ISETP.GT.U32.AND P0, PT, R2, 0x7f800000, PT ;  /* 0x7f8000000200780c */ /* 0x000fc80003f04070 */
[----:B------:R-:W-:-:S09]  /*c8f0*/  SEL R0, R0, 0x7c, P0 ;  /* 0x0000007c00007807 */ /* 0x000fd20000000000 */
.L_x_37234:
[----:B------:R-:W-:Y:S05]  /*c900*/  BSYNC.RECONVERGENT B0 ;  /* 0x0000000000007941 */ /* 0x000fea0003800200 */
.L_x_37232:
[----:B------:R-:W-:-:S04]  /*c910*/  SHF.R.U32.HI R3, RZ, 0x18, R3 ;  /* 0x00000018ff037819 */ /* 0x000fc80000011603 */
[----:B------:R-:W-:-:S05]  /*c920*/  LOP3.LUT R3, R0, 0x80, R3, 0xf8, !PT ;  /* 0x0000008000037812 */ /* 0x000fca00078ef803 */
[----:B------:R-:W-:Y:S01]  /*c930*/  STG.E.U8 desc[UR36][R16.64], R3 ;  /* 0x0000000310007986 */ /* 0x000fe2000c101124 */
[----:B------:R-:W-:Y:S05]  /*c940*/  EXIT ;  /* 0x000000000000794d */ /* 0x000fea0003800000 */
.L_x_37226:
[----:B-1----:R-:W-:Y:S01]  /*c950*/  STG.E.U16 desc[UR36][R16.64], R3 ;  /* 0x0000000310007986 */ /* 0x002fe2000c101524 */
[----:B------:R-:W-:Y:S05]  /*c960*/  EXIT ;  /* 0x000000000000794d */ /* 0x000fea0003800000 */
.L_x_37235:
        /* <DEDUP_REMOVED lines=9> */
.L_x_68706:


//--------------------- .text._ZN2at6native27unrolled_elementwise_kernelIZNS0_50_GLOBAL__N__2680c7bb_12_PowKernel_cu_7dd49032_300322pow_scalar_tensor_implIN3c108BFloat16EEEvRNS_18TensorIteratorBaseET_EUlS5_E_St5arrayIPcLm2EELi4E23TrivialOffsetCalculatorILi1EjESE_NS0_6memory12LoadWithCastILi1EEENSF_13StoreWithCastILi1EEEEEviS8_T0_T2_T3_T4_T5_ --------------------------
	.section	.text._ZN2at6native27unrolled_elementwise_kernelIZNS0_50_GLOBAL__N__2680c7bb_12_PowKernel_cu_7dd49032_300322pow_scalar_tensor_implIN3c108BFloat16EEEvRNS_18TensorIteratorBaseET_EUlS5_E_St5arrayIPcLm2EELi4E23TrivialOffsetCalculatorILi1EjESE_NS0_6memory12LoadWithCastILi1EEENSF_13StoreWithCastILi1EEEEEviS8_T0_T2_T3_T4_T5_,"ax",@progbits
	.align	128
        .global         _ZN2at6native27unrolled_elementwise_kernelIZNS0_50_GLOBAL__N__2680c7bb_12_PowKernel_cu_7dd49032_300322pow_scalar_tensor_implIN3c108BFloat16EEEvRNS_18TensorIteratorBaseET_EUlS5_E_St5arrayIPcLm2EELi4E23TrivialOffsetCalculatorILi1EjESE_NS0_6memory12LoadWithCastILi1EEENSF_13StoreWithCastILi1EEEEEviS8_T0_T2_T3_T4_T5_
        .type           _ZN2at6native27unrolled_elementwise_kernelIZNS0_50_GLOBAL__N__2680c7bb_12_PowKernel_cu_7dd49032_300322pow_scalar_tensor_implIN3c108BFloat16EEEvRNS_18TensorIteratorBaseET_EUlS5_E_St5arrayIPcLm2EELi4E23TrivialOffsetCalculatorILi1EjESE_NS0_6memory12LoadWithCastILi1EEENSF_13StoreWithCastILi1EEEEEviS8_T0_T2_T3_T4_T5_,@function
        .size           _ZN2at6native27unrolled_elementwise_kernelIZNS0_50_GLOBAL__N__2680c7bb_12_PowKernel_cu_7dd49032_300322pow_scalar_tensor_implIN3c108BFloat16EEEvRNS_18TensorIteratorBaseET_EUlS5_E_St5arrayIPcLm2EELi4E23TrivialOffsetCalculatorILi1EjESE_NS0_6memory12LoadWithCastILi1EEENSF_13StoreWithCastILi1EEEEEviS8_T0_T2_T3_T4_T5_,(.L_x_68707 - _ZN2at6native27unrolled_elementwise_kernelIZNS0_50_GLOBAL__N__2680c7bb_12_PowKernel_cu_7dd49032_300322pow_scalar_tensor_implIN3c108BFloat16EEEvRNS_18TensorIteratorBaseET_EUlS5_E_St5arrayIPcLm2EELi4E23TrivialOffsetCalculatorILi1EjESE_NS0_6memory12LoadWithCastILi1EEENSF_13StoreWithCastILi1EEEEEviS8_T0_T2_T3_T4_T5_)
        .other          _ZN2at6native27unrolled_elementwise_kernelIZNS0_50_GLOBAL__N__2680c7bb_12_PowKernel_cu_7dd49032_300322pow_scalar_tensor_implIN3c108BFloat16EEEvRNS_18TensorIteratorBaseET_EUlS5_E_St5arrayIPcLm2EELi4E23TrivialOffsetCalculatorILi1EjESE_NS0_6memory12LoadWithCastILi1EEENSF_13StoreWithCastILi1EEEEEviS8_T0_T2_T3_T4_T5_,@"STO_CUDA_ENTRY STV_DEFAULT"
_ZN2at6native27unrolled_elementwise_kernelIZNS0_50_GLOBAL__N__2680c7bb_12_PowKernel_cu_7dd49032_300322pow_scalar_tensor_implIN3c108BFloat16EEEvRNS_18TensorIteratorBaseET_EUlS5_E_St5arrayIPcLm2EELi4E23TrivialOffsetCalculatorILi1EjESE_NS0_6memory12LoadWithCastILi1EEENSF_13StoreWithCastILi1EEEEEviS8_T0_T2_T3_T4_T5_:
.text._ZN2at6native27unrolled_elementwise_kernelIZNS0_50_GLOBAL__N__2680c7bb_12_PowKernel_cu_7dd49032_300322pow_scalar_tensor_implIN3c108BFloat16EEEvRNS_18TensorIteratorBaseET_EUlS5_E_St5arrayIPcLm2EELi4E23TrivialOffsetCalculatorILi1EjESE_NS0_6memory12LoadWithCastILi1EEENSF_13StoreWithCastILi1EEEEEviS8_T0_T2_T3_T4_T5_:
        /* <DEDUP_REMOVED lines=34> */
.L_x_37241:
[----:B------:R-:W2:Y:S02]  /*0220*/  LDG.E.U8 R4, desc[UR36][R4.64] ;  /* 0x0000002404047981 */ /* 0x000ea4000c1e1100 */
[----:B--2---:R-:W-:-:S04]  /*0230*/  I2FP.F32.U32 R0, R4 ;  /* 0x0000000400007245 */ /* 0x004fc80000201000 */
[----:B------:R-:W-:-:S04]  /*0240*/  F2FP.BF16.F32.PACK_AB R0, RZ, R0 ;  /* 0x00000000ff00723e */ /* 0x000fc800000010ff */
[----:B------:R-:W-:Y:S01]  /*0250*/  PRMT R17, R0, 0x7610, R17 ;  /* 0x0000761000117816 */ /* 0x000fe20000000011 */
[----:B------:R-:W-:Y:S06]  /*0260*/  BRA `(.L_x_37243) ;  /* 0x0000000c00c47947 */ /* 0x000fec0003800000 */
.L_x_37240:
        /* <DEDUP_REMOVED lines=11> */
.L_x_37245:
[----:B------:R-:W2:Y:S02]  /*0320*/  LDG.E R4, desc[UR36][R4.64] ;  /* 0x0000002404047981 */ /* 0x000ea4000c1e1900 */
[----:B--2---:R-:W-:-:S04]  /*0330*/  I2FP.F32.S32 R0, R4 ;  /* 0x0000000400007245 */ /* 0x004fc80000201400 */
[----:B------:R-:W-:-:S04]  /*0340*/  F2FP.BF16.F32.PACK_AB R0, RZ, R0 ;  /* 0x00000000ff00723e */ /* 0x000fc800000010ff */
[----:B------:R-:W-:Y:S01]  /*0350*/  PRMT R17, R0, 0x7610, R17 ;  /* 0x0000761000117816 */ /* 0x000fe20000000011 */
[----:B------:R-:W-:Y:S06]  /*0360*/  BRA `(.L_x_37243) ;  /* 0x0000000c00847947 */ /* 0x000fec0003800000 */
.L_x_37244:
[----:B------:R-:W2:Y:S02]  /*0370*/  LDG.E.U16 R4, desc[UR36][R4.64] ;  /* 0x0000002404047981 */ /* 0x000ea4000c1e1500 */
[----:B--2---:R-:W0:Y:S02]  /*0380*/  I2F.S16 R0, R4 ;  /* 0x0000000400007306 */ /* 0x004e240000101400 */
[----:B0-----:R-:W-:-:S04]  /*0390*/  F2FP.BF16.F32.PACK_AB R0, RZ, R0 ;  /* 0x00000000ff00723e */ /* 0x001fc800000010ff */
[----:B------:R-:W-:Y:S01]  /*03a0*/  PRMT R17, R0, 0x7610, R17 ;  /* 0x0000761000117816 */ /* 0x000fe20000000011 */
[----:B------:R-:W-:Y:S06]  /*03b0*/  BRA `(.L_x_37243) ;  /* 0x0000000c00707947 */ /* 0x000fec0003800000 */
.L_x_37239:
        /* <DEDUP_REMOVED lines=9> */
.L_x_37247:
[----:B------:R-:W2:Y:S02]  /*0450*/  LDG.E.U16 R0, desc[UR36][R4.64] ;  /* 0x0000002404007981 */ /* 0x000ea4000c1e1500 */
[----:B--2---:R-:W-:-:S05]  /*0460*/  HADD2.F32 R0, -RZ, R0.H0_H0 ;  /* 0x20000000ff007230 */ /* 0x004fca0000004100 */
[----:B------:R-:W-:-:S04]  /*0470*/  F2FP.BF16.F32.PACK_AB R0, RZ, R0 ;  /* 0x00000000ff00723e */ /* 0x000fc800000010ff */
[----:B------:R-:W-:Y:S01]  /*0480*/  PRMT R17, R0, 0x7610, R17 ;  /* 0x0000761000117816 */ /* 0x000fe20000000011 */
[----:B------:R-:W-:Y:S06]  /*0490*/  BRA `(.L_x_37243) ;  /* 0x0000000c00387947 */ /* 0x000fec0003800000 */
.L_x_37246:
        /* <DEDUP_REMOVED lines=9> */
.L_x_37249:
[----:B------:R-:W2:Y:S02]  /*0530*/  LDG.E.U16 R4, desc[UR36][R4.64] ;  /* 0x0000002404047981 */ /* 0x000ea4000c1e1500 */
[----:B--2---:R-:W-:-:S05]  /*0540*/  HADD2.F32 R0, -RZ, R4.H0_H0 ;  /* 0x20000004ff007230 */ /* 0x004fca0000004100 */
[----:B------:R-:W-:-:S04]  /*0550*/  F2FP.BF16.F32.PACK_AB R0, RZ, R0 ;  /* 0x00000000ff00723e */ /* 0x000fc800000010ff */
[----:B------:R-:W-:Y:S01]  /*0560*/  PRMT R17, R0, 0x7610, R17 ;  /* 0x0000761000117816 */ /* 0x000fe20000000011 */
[----:B------:R-:W-:Y:S06]  /*0570*/  BRA `(.L_x_37243) ;  /* 0x0000000c00007947 */ /* 0x000fec0003800000 */
.L_x_37248:
        /* <DEDUP_REMOVED lines=9> */
.L_x_37238:
        /* <DEDUP_REMOVED lines=14> */
.L_x_37252:
        /* <DEDUP_REMOVED lines=9> */
.L_x_37251:
        /* <DEDUP_REMOVED lines=27> */
.L_x_37254:
        /* <DEDUP_REMOVED lines=15> */
.L_x_37253:
[----:B------:R0:W5:Y:S01]  /*0a20*/  LDG.E.U16 R17, desc[UR36][R4.64] ;  /* 0x0000002404117981 */ /* 0x000162000c1e1500 */
[----:B------:R-:W-:Y:S05]  /*0a30*/  BRA `(.L_x_37243) ;  /* 0x0000000400d07947 */ /* 0x000fea0003800000 */
.L_x_37250:
        /* <DEDUP_REMOVED lines=13> */
.L_x_37257:
        /* <DEDUP_REMOVED lines=21> */
.L_x_37261:
[----:B------:R-:W-:Y:S05]  /*0c60*/  BSYNC.RECONVERGENT B1 ;  /* 0x0000000000017941 */ /* 0x000fea0003800200 */
.L_x_37260:
[----:B------:R-:W-:Y:S01]  /*0c70*/  IMAD.SHL.U32 R0, R0, 0x100000, RZ ;  /* 0x0010000000007824 */ /* 0x000fe200078e00ff */
[----:B------:R-:W-:-:S04]  /*0c80*/  LEA R3, R3, 0x3b800000, 0x17 ;  /* 0x3b80000003037811 */ /* 0x000fc800078eb8ff */
[----:B------:R-:W-:-:S07]  /*0c90*/  LOP3.LUT R0, R3, R0, R7, 0xfe, !PT ;  /* 0x0000000003007212 */ /* 0x000fce00078efe07 */
.L_x_37259:
[----:B------:R-:W-:Y:S05]  /*0ca0*/  BSYNC.RECONVERGENT B0 ;  /* 0x0000000000007941 */ /* 0x000fea0003800200 */
.L_x_37258:
[----:B------:R-:W-:-:S04]  /*0cb0*/  F2FP.BF16.F32.PACK_AB R0, RZ, R0 ;  /* 0x00000000ff00723e */ /* 0x000fc800000010ff */
[----:B------:R-:W-:Y:S01]  /*0cc0*/  PRMT R17, R0, 0x7610, R17 ;  /* 0x0000761000117816 */ /* 0x000fe20000000011 */
[----:B------:R-:W-:Y:S06]  /*0cd0*/  BRA `(.L_x_37243) ;  /* 0x0000000400287947 */ /* 0x000fec0003800000 */
.L_x_37256:
        /* <DEDUP_REMOVED lines=21> */
.L_x_37265:
[----:B------:R-:W-:Y:S05]  /*0e30*/  BSYNC.RECONVERGENT B1 ;  /* 0x0000000000017941 */ /* 0x000fea0003800200 */
.L_x_37264:
[----:B------:R-:W-:Y:S01]  /*0e40*/  IMAD.SHL.U32 R0, R0, 0x200000, RZ ;  /* 0x0020000000007824 */ /* 0x000fe200078e00ff */
[----:B------:R-:W-:-:S04]  /*0e50*/  LEA R3, R3, 0x37800000, 0x17 ;  /* 0x3780000003037811 */ /* 0x000fc800078eb8ff */
[----:B------:R-:W-:-:S07]  /*0e60*/  LOP3.LUT R0, R3, R0, R7, 0xfe, !PT ;  /* 0x0000000003007212 */ /* 0x000fce00078efe07 */
.L_x_37263:
[----:B------:R-:W-:Y:S05]  /*0e70*/  BSYNC.RECONVERGENT B0 ;  /* 0x0000000000007941 */ /* 0x000fea0003800200 */
.L_x_37262:
[----:B------:R-:W-:-:S04]  /*0e80*/  F2FP.BF16.F32.PACK_AB R0, RZ, R0 ;  /* 0x00000000ff00723e */ /* 0x000fc800000010ff */
[----:B------:R-:W-:Y:S01]  /*0e90*/  PRMT R17, R0, 0x7610, R17 ;  /* 0x0000761000117816 */ /* 0x000fe20000000011 */
[----:B------:R-:W-:Y:S06]  /*0ea0*/  BRA `(.L_x_37243) ;  /* 0x0000000000b47947 */ /* 0x000fec0003800000 */
.L_x_37255:
[----:B------:R-:W-:-:S09]  /*0eb0*/  UISETP.NE.AND UP0, UPT, UR4, 0x1c, UPT ;  /* 0x0000001c0400788c */ /* 0x000fd2000bf05270 */
[----:B------:R-:W-:Y:S05]  /*0ec0*/  BRA.U !UP0, `(.L_x_37266) ;  /* 0x00000001089c7547 */ /* 0x000fea000b800000 */
[----:B------:R-:W-:-:S09]  /*0ed0*/  UISETP.NE.AND UP0, UPT, UR4, 0x1d, UPT ;  /* 0x0000001d0400788c */ /* 0x000fd2000bf05270 */
[----:B------:R-:W-:Y:S05]  /*0ee0*/  BRA.U !UP0, `(.L_x_37267) ;  /* 0x0000000108807547 */ /* 0x000fea000b800000 */
[----:B------:R-:W-:-:S09]  /*0ef0*/  UISETP.NE.AND UP0, UPT, UR4, 0x2c, UPT ;  /* 0x0000002c0400788c */ /* 0x000fd2000bf05270 */
[----:B------:R-:W-:Y:S05]  /*0f00*/  BRA.U !UP0, `(.L_x_37268) ;  /* 0x0000000108487547 */ /* 0x000fea000b800000 */
.L_x_37242:
        /* <DEDUP_REMOVED lines=16> */
.L_x_37269:
[----:B------:R-:W-:Y:S01]  /*1010*/  PRMT R17, RZ, 0x7610, R17 ;  /* 0x00007610ff117816 */ /* 0x000fe20000000011 */
[----:B------:R-:W-:Y:S06]  /*1020*/  BRA `(.L_x_37243) ;  /* 0x0000000000547947 */ /* 0x000fec0003800000 */
.L_x_37268:
        /* <DEDUP_REMOVED lines=8> */
.L_x_37271:
[----:B------:R-:W-:Y:S05]  /*10b0*/  BSYNC.RECONVERGENT B0 ;  /* 0x0000000000007941 */ /* 0x000fea0003800200 */
.L_x_37270:
[----:B------:R-:W-:-:S04]  /*10c0*/  F2FP.BF16.F32.PACK_AB R0, RZ, R0 ;  /* 0x00000000ff00723e */ /* 0x000fc800000010ff */
[----:B------:R-:W-:Y:S01]  /*10d0*/  PRMT R17, R0, 0x7610, R17 ;  /* 0x0000761000117816 */ /* 0x000fe20000000011 */
[----:B------:R-:W-:Y:S06]  /*10e0*/  BRA `(.L_x_37243) ;  /* 0x0000000000247947 */ /* 0x000fec0003800000 */
.L_x_37267:
[----:B------:R-:W2:Y:S02]  /*10f0*/  LDG.E.64 R4, desc[UR36][R4.64] ;  /* 0x0000002404047981 */ /* 0x000ea4000c1e1b00 */
[----:B--2---:R-:W0:Y:S02]  /*1100*/  I2F.U64 R0, R4 ;  /* 0x0000000400007312 */ /* 0x004e240000301000 */
[----:B0-----:R-:W-:-:S04]  /*1110*/  F2FP.BF16.F32.PACK_AB R0, RZ, R0 ;  /* 0x00000000ff00723e */ /* 0x001fc800000010ff */
[----:B------:R-:W-:Y:S01]  /*1120*/  PRMT R17, R0, 0x7610, R17 ;  /* 0x0000761000117816 */ /* 0x000fe20000000011 */
[----:B------:R-:W-:Y:S06]  /*1130*/  BRA `(.L_x_37243) ;  /* 0x0000000000107947 */ /* 0x000fec0003800000 */
.L_x_37266:
[----:B------:R-:W2:Y:S02]  /*1140*/  LDG.E R4, desc[UR36][R4.64] ;  /* 0x0000002404047981 */ /* 0x000ea4000c1e1900 */
[----:B--2---:R-:W-:-:S04]  /*1150*/  I2FP.F32.U32 R0, R4 ;  /* 0x0000000400007245 */ /* 0x004fc80000201000 */
[----:B------:R-:W-:-:S04]  /*1160*/  F2FP.BF16.F32.PACK_AB R0, RZ, R0 ;  /* 0x00000000ff00723e */ /* 0x000fc800000010ff */
[----:B------:R-:W-:-:S07]  /*1170*/  PRMT R17, R0, 0x7610, R17 ;  /* 0x0000761000117816 */ /* 0x000fce0000000011 */
.L_x_37243:
[----:B------:R-:W-:-:S07]  /*1180*/  VIADD R23, R25, 0x80 ;  /* 0x0000008019177836 */ /* 0x000fce0000000000 */
.L_x_37237:
[----:B------:R-:W-:Y:S05]  /*1190*/  BSYNC.RECONVERGENT B6 ;  /* 0x0000000000067941 */ /* 0x000fea0003800200 */
.L_x_37236:
        /* <DEDUP_REMOVED lines=26> */
.L_x_37277:
[----:B------:R-:W2:Y:S02]  /*1340*/  LDG.E.U8 R4, desc[UR36][R4.64] ;  /* 0x0000002404047981 */ /* 0x000ea4000c1e1100 */
[----:B--2---:R-:W-:-:S04]  /*1350*/  I2FP.F32.U32 R0, R4 ;  /* 0x0000000400007245 */ /* 0x004fc80000201000 */
[----:B------:R-:W-:-:S04]  /*1360*/  F2FP.BF16.F32.PACK_AB R0, RZ, R0 ;  /* 0x00000000ff00723e */ /* 0x000fc800000010ff */
[----:B------:R-:W-:Y:S01]  /*1370*/  PRMT R18, R0, 0x7610, R18 ;  /* 0x0000761000127816 */ /* 0x000fe20000000012 */
[----:B------:R-:W-:Y:S06]  /*1380*/  BRA `(.L_x_37279) ;  /* 0x0000000c00c47947 */ /* 0x000fec0003800000 */
.L_x_37276:
        /* <DEDUP_REMOVED lines=11> */
.L_x_37281:
[----:B------:R-:W2:Y:S02]  /*1440*/  LDG.E R4, desc[UR36][R4.64] ;  /* 0x0000002404047981 */ /* 0x000ea4000c1e1900 */
[----:B--2---:R-:W-:-:S04]  /*1450*/  I2FP.F32.S32 R0, R4 ;  /* 0x0000000400007245 */ /* 0x004fc80000201400 */
[----:B------:R-:W-:-:S04]  /*1460*/  F2FP.BF16.F32.PACK_AB R0, RZ, R0 ;  /* 0x00000000ff00723e */ /* 0x000fc800000010ff */
[----:B------:R-:W-:Y:S01]  /*1470*/  PRMT R18, R0, 0x7610, R18 ;  /* 0x0000761000127816 */ /* 0x000fe20000000012 */
[----:B------:R-:W-:Y:S06]  /*1480*/  BRA `(.L_x_37279) ;  /* 0x0000000c00847947 */ /* 0x000fec0003800000 */
.L_x_37280:
[----:B------:R-:W2:Y:S02]  /*1490*/  LDG.E.U16 R4, desc[UR36][R4.64] ;  /* 0x0000002404047981 */ /* 0x000ea4000c1e1500 */
[----:B--2---:R-:W0:Y:S02]  /*14a0*/  I2F.S16 R0, R4 ;  /* 0x0000000400007306 */ /* 0x004e240000101400 */
[----:B0-----:R-:W-:-:S04]  /*14b0*/  F2FP.BF16.F32.PACK_AB R0, RZ, R0 ;  /* 0x00000000ff00723e */ /* 0x001fc800000010ff */
[----:B------:R-:W-:Y:S01]  /*14c0*/  PRMT R18, R0, 0x7610, R18 ;  /* 0x0000761000127816 */ /* 0x000fe20000000012 */
[----:B------:R-:W-:Y:S06]  /*14d0*/  BRA `(.L_x_37279) ;  /* 0x0000000c00707947 */ /* 0x000fec0003800000 */
.L_x_37275:
        /* <DEDUP_REMOVED lines=9> */
.L_x_37283:
[----:B------:R-:W2:Y:S02]  /*1570*/  LDG.E.U16 R0, desc[UR36][R4.64] ;  /* 0x0000002404007981 */ /* 0x000ea4000c1e1500 */
[----:B--2---:R-:W-:-:S05]  /*1580*/  HADD2.F32 R0, -RZ, R0.H0_H0 ;  /* 0x20000000ff007230 */ /* 0x004fca0000004100 */
[----:B------:R-:W-:-:S04]  /*1590*/  F2FP.BF16.F32.PACK_AB R0, RZ, R0 ;  /* 0x00000000ff00723e */ /* 0x000fc800000010ff */
[----:B------:R-:W-:Y:S01]  /*15a0*/  PRMT R18, R0, 0x7610, R18 ;  /* 0x0000761000127816 */ /* 0x000fe20000000012 */
[----:B------:R-:W-:Y:S06]  /*15b0*/  BRA `(.L_x_37279) ;  /* 0x0000000c00387947 */ /* 0x000fec0003800000 */
.L_x_37282:
        /* <DEDUP_REMOVED lines=9> */
.L_x_37285:
[----:B------:R-:W2:Y:S02]  /*1650*/  LDG.E.U16 R4, desc[UR36][R4.64] ;  /* 0x0000002404047981 */ /* 0x000ea4000c1e1500 */
[----:B--2---:R-:W-:-:S05]  /*1660*/  HADD2.F32 R0, -RZ, R4.H0_H0 ;  /* 0x20000004ff007230 */ /* 0x004fca0000004100 */
[----:B------:R-:W-:-:S04]  /*1670*/  F2FP.BF16.F32.PACK_AB R0, RZ, R0 ;  /* 0x00000000ff00723e */ /* 0x000fc800000010ff */
[----:B------:R-:W-:Y:S01]  /*1680*/  PRMT R18, R0, 0x7610, R18 ;  /* 0x0000761000127816 */ /* 0x000fe20000000012 */
[----:B------:R-:W-:Y:S06]  /*1690*/  BRA `(.L_x_37279) ;  /* 0x0000000c00007947 */ /* 0x000fec0003800000 */
.L_x_37284:
        /* <DEDUP_REMOVED lines=9> */
.L_x_37274:
        /* <DEDUP_REMOVED lines=14> */
.L_x_37288:
        /* <DEDUP_REMOVED lines=9> */
.L_x_37287:
        /* <DEDUP_REMOVED lines=27> */
.L_x_37290:
        /* <DEDUP_REMOVED lines=15> */
.L_x_37289:
[----:B------:R0:W5:Y:S01]  /*1b40*/  LDG.E.U16 R18, desc[UR36][R4.64] ;  /* 0x0000002404127981 */ /* 0x000162000c1e1500 */
[----:B------:R-:W-:Y:S05]  /*1b50*/  BRA `(.L_x_37279) ;  /* 0x0000000400d07947 */ /* 0x000fea0003800000 */
.L_x_37286:
        /* <DEDUP_REMOVED lines=13> */
.L_x_37293:
        /* <DEDUP_REMOVED lines=21> */
.L_x_37297:
[----:B------:R-:W-:Y:S05]  /*1d80*/  BSYNC.RECONVERGENT B1 ;  /* 0x0000000000017941 */ /* 0x000fea0003800200 */
.L_x_37296:
[----:B------:R-:W-:Y:S01]  /*1d90*/  IMAD.SHL.U32 R0, R0, 0x100000, RZ ;  /* 0x0010000000007824 */ /* 0x000fe200078e00ff */
[----:B------:R-:W-:-:S04]  /*1da0*/  LEA R3, R3, 0x3b800000, 0x17 ;  /* 0x3b80000003037811 */ /* 0x000fc800078eb8ff */
[----:B------:R-:W-:-:S07]  /*1db0*/  LOP3.LUT R0, R3, R0, R7, 0xfe, !PT ;  /* 0x0000000003007212 */ /* 0x000fce00078efe07 */
.L_x_37295:
[----:B------:R-:W-:Y:S05]  /*1dc0*/  BSYNC.RECONVERGENT B0 ;  /* 0x0000000000007941 */ /* 0x000fea0003800200 */
.L_x_37294:
[----:B------:R-:W-:-:S04]  /*1dd0*/  F2FP.BF16.F32.PACK_AB R0, RZ, R0 ;  /* 0x00000000ff00723e */ /* 0x000fc800000010ff */
[----:B------:R-:W-:Y:S01]  /*1de0*/  PRMT R18, R0, 0x7610, R18 ;  /* 0x0000761000127816 */ /* 0x000fe20000000012 */
[----:B------:R-:W-:Y:S06]  /*1df0*/  BRA `(.L_x_37279) ;  /* 0x0000000400287947 */ /* 0x000fec0003800000 */
.L_x_37292:
        /* <DEDUP_REMOVED lines=21> */
.L_x_37301:
[----:B------:R-:W-:Y:S05]  /*1f50*/  BSYNC.RECONVERGENT B1 ;  /* 0x0000000000017941 */ /* 0x000fea0003800200 */
.L_x_37300:
[----:B------:R-:W-:Y:S01]  /*1f60*/  IMAD.SHL.U32 R0, R0, 0x200000, RZ ;  /* 0x0020000000007824 */ /* 0x000fe200078e00ff */
[----:B------:R-:W-:-:S04]  /*1f70*/  LEA R3, R3, 0x37800000, 0x17 ;  /* 0x3780000003037811 */ /* 0x000fc800078eb8ff */
[----:B------:R-:W-:-:S07]  /*1f80*/  LOP3.LUT R0, R3, R0, R7, 0xfe, !PT ;  /* 0x0000000003007212 */ /* 0x000fce00078efe07 */
.L_x_37299:
[----:B------:R-:W-:Y:S05]  /*1f90*/  BSYNC.RECONVERGENT B0 ;  /* 0x0000000000007941 */ /* 0x000fea0003800200 */
.L_x_37298:
[----:B------:R-:W-:-:S04]  /*1fa0*/  F2FP.BF16.F32.PACK_AB R0, RZ, R0 ;  /* 0x00000000ff00723e */ /* 0x000fc800000010ff */
[----:B------:R-:W-:Y:S01]  /*1fb0*/  PRMT R18, R0, 0x7610, R18 ;  /* 0x0000761000127816 */ /* 0x000fe20000000012 */
[----:B------:R-:W-:Y:S06]  /*1fc0*/  BRA `(.L_x_37279) ;  /* 0x0000000000b47947 */ /* 0x000fec0003800000 */
.L_x_37291:
        /* <DEDUP_REMOVED lines=14> */
.L_x_37305:
[----:B------:R-:W-:Y:S05]  /*20b0*/  BSYNC.RECONVERGENT B0 ;  /* 0x0000000000007941 */ /* 0x000fea0003800200 */
.L_x_37304:
[----:B------:R-:W-:-:S04]  /*20c0*/  F2FP.BF16.F32.PACK_AB R0, RZ, R0 ;  /* 0x00000000ff00723e */ /* 0x000fc800000010ff */
[----:B------:R-:W-:Y:S01]  /*20d0*/  PRMT R18, R0, 0x7610, R18 ;  /* 0x0000761000127816 */ /* 0x000fe20000000012 */
[----:B------:R-:W-:Y:S06]  /*20e0*/  BRA `(.L_x_37279) ;  /* 0x00000000006c7947 */ /* 0x000fec0003800000 */
.L_x_37278:
        /* <DEDUP_REMOVED lines=16> */
.L_x_37306:
[----:B------:R-:W-:Y:S01]  /*21f0*/  PRMT R18, RZ, 0x7610, R18 ;  /* 0x00007610ff127816 */ /* 0x000fe20000000012 */
[----:B------:R-:W-:Y:S06]  /*2200*/  BRA `(.L_x_37279) ;  /* 0x0000000000247947 */ /* 0x000fec0003800000 */
.L_x_37303:
[----:B------:R-:W2:Y:S02]  /*2210*/  LDG.E.64 R4, desc[UR36][R4.64] ;  /* 0x0000002404047981 */ /* 0x000ea4000c1e1b00 */
[----:B--2---:R-:W0:Y:S02]  /*2220*/  I2F.U64 R0, R4 ;  /* 0x0000000400007312 */ /* 0x004e240000301000 */
[----:B0-----:R-:W-:-:S04]  /*2230*/  F2FP.BF16.F32.PACK_AB R0, RZ, R0 ;  /* 0x00000000ff00723e */ /* 0x001fc800000010ff */
[----:B------:R-:W-:Y:S01]  /*2240*/  PRMT R18, R0, 0x7610, R18 ;  /* 0x0000761000127816 */ /* 0x000fe20000000012 */
[----:B------:R-:W-:Y:S06]  /*2250*/  BRA `(.L_x_37279) ;  /* 0x0000000000107947 */ /* 0x000fec0003800000 */
.L_x_37302:
[----:B------:R-:W2:Y:S02]  /*2260*/  LDG.E R4, desc[UR36][R4.64] ;  /* 0x0000002404047981 */ /* 0x000ea4000c1e1900 */
[----:B--2---:R-:W-:-:S04]  /*2270*/  I2FP.F32.U32 R0, R4 ;  /* 0x0000000400007245 */ /* 0x004fc80000201000 */
[----:B------:R-:W-:-:S04]  /*2280*/  F2FP.BF16.F32.PACK_AB R0, RZ, R0 ;  /* 0x00000000ff00723e */ /* 0x000fc800000010ff */
[----:B------:R-:W-:-:S07]  /*2290*/  PRMT R18, R0, 0x7610, R18 ;  /* 0x0000761000127816 */ /* 0x000fce0000000012 */
.L_x_37279:
[----:B------:R-:W-:-:S07]  /*22a0*/  VIADD R23, R23, 0x80 ;  /* 0x0000008017177836 */ /* 0x000fce0000000000 */
.L_x_37273:
[----:B------:R-:W-:Y:S05]  /*22b0*/  BSYNC.RECONVERGENT B6 ;  /* 0x0000000000067941 */ /* 0x000fea0003800200 */
.L_x_37272:
        /* <DEDUP_REMOVED lines=26> */
.L_x_37312:
[----:B------:R-:W2:Y:S02]  /*2460*/  LDG.E.U8 R4, desc[UR36][R4.64] ;  /* 0x0000002404047981 */ /* 0x000ea4000c1e1100 */
[----:B--2---:R-:W-:-:S04]  /*2470*/  I2FP.F32.U32 R0, R4 ;  /* 0x0000000400007245 */ /* 0x004fc80000201000 */
[----:B------:R-:W-:-:S04]  /*2480*/  F2FP.BF16.F32.PACK_AB R0, RZ, R0 ;  /* 0x00000000ff00723e */ /* 0x000fc800000010ff */
[----:B------:R-:W-:Y:S01]  /*2490*/  PRMT R19, R0, 0x7610, R19 ;  /* 0x0000761000137816 */ /* 0x000fe20000000013 */
[----:B------:R-:W-:Y:S06]  /*24a0*/  BRA `(.L_x_37314) ;  /* 0x0000000c00c47947 */ /* 0x000fec0003800000 */
.L_x_37311:
        /* <DEDUP_REMOVED lines=11> */
.L_x_37316:
[----:B------:R-:W2:Y:S02]  /*2560*/  LDG.E R4, desc[UR36][R4.64] ;  /* 0x0000002404047981 */ /* 0x000ea4000c1e1900 */
[----:B--2---:R-:W-:-:S04]  /*2570*/  I2FP.F32.S32 R0, R4 ;  /* 0x0000000400007245 */ /* 0x004fc80000201400 */
[----:B------:R-:W-:-:S04]  /*2580*/  F2FP.BF16.F32.PACK_AB R0, RZ, R0 ;  /* 0x00000000ff00723e */ /* 0x000fc800000010ff */
[----:B------:R-:W-:Y:S01]  /*2590*/  PRMT R19, R0, 0x7610, R19 ;  /* 0x0000761000137816 */ /* 0x000fe20000000013 */
[----:B------:R-:W-:Y:S06]  /*25a0*/  BRA `(.L_x_37314) ;  /* 0x0000000c00847947 */ /* 0x000fec0003800000 */
.L_x_37315:
[----:B------:R-:W2:Y:S02]  /*25b0*/  LDG.E.U16 R4, desc[UR36][R4.64] ;  /* 0x0000002404047981 */ /* 0x000ea4000c1e1500 */
[----:B--2---:R-:W0:Y:S02]  /*25c0*/  I2F.S16 R0, R4 ;  /* 0x0000000400007306 */ /* 0x004e240000101400 */
[----:B0-----:R-:W-:-:S04]  /*25d0*/  F2FP.BF16.F32.PACK_AB R0, RZ, R0 ;  /* 0x00000000ff00723e */ /* 0x001fc800000010ff */
[----:B------:R-:W-:Y:S01]  /*25e0*/  PRMT R19, R0, 0x7610, R19 ;  /* 0x0000761000137816 */ /* 0x000fe20000000013 */
[----:B------:R-:W-:Y:S06]  /*25f0*/  BRA `(.L_x_37314) ;  /* 0x0000000c00707947 */ /* 0x000fec0003800000 */
.L_x_37310:
        /* <DEDUP_REMOVED lines=9> */
.L_x_37318:
[----:B------:R-:W2:Y:S02]  /*2690*/  LDG.E.U16 R0, desc[UR36][R4.64] ;  /* 0x0000002404007981 */ /* 0x000ea4000c1e1500 */
[----:B--2---:R-:W-:-:S05]  /*26a0*/  HADD2.F32 R0, -RZ, R0.H0_H0 ;  /* 0x20000000ff007230 */ /* 0x004fca0000004100 */
[----:B------:R-:W-:-:S04]  /*26b0*/  F2FP.BF16.F32.PACK_AB R0, RZ, R0 ;  /* 0x00000000ff00723e */ /* 0x000fc800000010ff */
[----:B------:R-:W-:Y:S01]  /*26c0*/  PRMT R19, R0, 0x7610, R19 ;  /* 0x0000761000137816 */ /* 0x000fe20000000013 */
[----:B------:R-:W-:Y:S06]  /*26d0*/  BRA `(.L_x_37314) ;  /* 0x0000000c00387947 */ /* 0x000fec0003800000 */
.L_x_37317:
        /* <DEDUP_REMOVED lines=9> */
.L_x_37320:
[----:B------:R-:W2:Y:S02]  /*2770*/  LDG.E.U16 R4, desc[UR36][R4.64] ;  /* 0x0000002404047981 */ /* 0x000ea4000c1e1500 */
[----:B--2---:R-:W-:-:S05]  /*2780*/  HADD2.F32 R0, -RZ, R4.H0_H0 ;  /* 0x20000004ff007230 */ /* 0x004fca0000004100 */
[----:B------:R-:W-:-:S04]  /*2790*/  F2FP.BF16.F32.PACK_AB R0, RZ, R0 ;  /* 0x00000000ff00723e */ /* 0x000fc800000010ff */
[----:B------:R-:W-:Y:S01]  /*27a0*/  PRMT R19, R0, 0x7610, R19 ;  /* 0x0000761000137816 */ /* 0x000fe20000000013 */
[----:B------:R-:W-:Y:S06]  /*27b0*/  BRA `(.L_x_37314) ;  /* 0x0000000c00007947 */ /* 0x000fec0003800000 */
.L_x_37319:
        /* <DEDUP_REMOVED lines=9> */
.L_x_37309:
        /* <DEDUP_REMOVED lines=14> */
.L_x_37323:
        /* <DEDUP_REMOVED lines=9> */
.L_x_37322:
        /* <DEDUP_REMOVED lines=27> */
.L_x_37325:
        /* <DEDUP_REMOVED lines=15> */
.L_x_37324:
[----:B------:R0:W5:Y:S01]  /*2c60*/  LDG.E.U16 R19, desc[UR36][R4.64] ;  /* 0x0000002404137981 */ /* 0x000162000c1e1500 */
[----:B------:R-:W-:Y:S05]  /*2c70*/  BRA `(.L_x_37314) ;  /* 0x0000000400d07947 */ /* 0x000fea0003800000 */
.L_x_37321:
        /* <DEDUP_REMOVED lines=13> */
.L_x_37328:
        /* <DEDUP_REMOVED lines=21> */
.L_x_37332:
[----:B------:R-:W-:Y:S05]  /*2ea0*/  BSYNC.RECONVERGENT B1 ;  /* 0x0000000000017941 */ /* 0x000fea0003800200 */
.L_x_37331:
[----:B------:R-:W-:Y:S01]  /*2eb0*/  IMAD.SHL.U32 R0, R0, 0x100000, RZ ;  /* 0x0010000000007824 */ /* 0x000fe200078e00ff */
[----:B------:R-:W-:-:S04]  /*2ec0*/  LEA R3, R3, 0x3b800000, 0x17 ;  /* 0x3b80000003037811 */ /* 0x000fc800078eb8ff */
[----:B------:R-:W-:-:S07]  /*2ed0*/  LOP3.LUT R0, R3, R0, R7, 0xfe, !PT ;  /* 0x0000000003007212 */ /* 0x000fce00078efe07 */
.L_x_37330:
[----:B------:R-:W-:Y:S05]  /*2ee0*/  BSYNC.RECONVERGENT B0 ;  /* 0x0000000000007941 */ /* 0x000fea0003800200 */
.L_x_37329:
[----:B------:R-:W-:-:S04]  /*2ef0*/  F2FP.BF16.F32.PACK_AB R0, RZ, R0 ;  /* 0x00000000ff00723e */ /* 0x000fc800000010ff */
[----:B------:R-:W-:Y:S01]  /*2f00*/  PRMT R19, R0, 0x7610, R19 ;  /* 0x0000761000137816 */ /* 0x000fe20000000013 */
[----:B------:R-:W-:Y:S06]  /*2f10*/  BRA `(.L_x_37314) ;  /* 0x0000000400287947 */ /* 0x000fec0003800000 */
.L_x_37327:
        /* <DEDUP_REMOVED lines=21> */
.L_x_37336:
[----:B------:R-:W-:Y:S05]  /*3070*/  BSYNC.RECONVERGENT B1 ;  /* 0x0000000000017941 */ /* 0x000fea0003800200 */
.L_x_37335:
[----:B------:R-:W-:Y:S01]  /*3080*/  IMAD.SHL.U32 R0, R0, 0x200000, RZ ;  /* 0x0020000000007824 */ /* 0x000fe200078e00ff */
[----:B------:R-:W-:-:S04]  /*3090*/  LEA R3, R3, 0x37800000, 0x17 ;  /* 0x3780000003037811 */ /* 0x000fc800078eb8ff */
[----:B------:R-:W-:-:S07]  /*30a0*/  LOP3.LUT R0, R3, R0, R7, 0xfe, !PT ;  /* 0x0000000003007212 */ /* 0x000fce00078efe07 */
.L_x_37334:
[----:B------:R-:W-:Y:S05]  /*30b0*/  BSYNC.RECONVERGENT B0 ;  /* 0x0000000000007941 */ /* 0x000fea0003800200 */
.L_x_37333:
[----:B------:R-:W-:-:S04]  /*30c0*/  F2FP.BF16.F32.PACK_AB R0, RZ, R0 ;  /* 0x00000000ff00723e */ /* 0x000fc800000010ff */
[----:B------:R-:W-:Y:S01]  /*30d0*/  PRMT R19, R0, 0x7610, R19 ;  /* 0x0000761000137816 */ /* 0x000fe20000000013 */
[----:B------:R-:W-:Y:S06]  /*30e0*/  BRA `(.L_x_37314) ;  /* 0x0000000000b47947 */ /* 0x000fec0003800000 */
.L_x_37326:
        /* <DEDUP_REMOVED lines=14> */
.L_x_37340:
[----:B------:R-:W-:Y:S05]  /*31d0*/  BSYNC.RECONVERGENT B0 ;  /* 0x0000000000007941 */ /* 0x000fea0003800200 */
.L_x_37339:
[----:B------:R-:W-:-:S04]  /*31e0*/  F2FP.BF16.F32.PACK_AB R0, RZ, R0 ;  /* 0x00000000ff00723e */ /* 0x000fc800000010ff */
[----:B------:R-:W-:Y:S01]  /*31f0*/  PRMT R19, R0, 0x7610, R19 ;  /* 0x0000761000137816 */ /* 0x000fe20000000013 */
[----:B------:R-:W-:Y:S06]  /*3200*/  BRA `(.L_x_37314) ;  /* 0x00000000006c7947 */ /* 0x000fec0003800000 */
.L_x_37313:
        /* <DEDUP_REMOVED lines=16> */
.L_x_37341:
[----:B------:R-:W-:Y:S01]  /*3310*/  PRMT R19, RZ, 0x7610, R19 ;  /* 0x00007610ff137816 */ /* 0x000fe20000000013 */
[----:B------:R-:W-:Y:S06]  /*3320*/  BRA `(.L_x_37314) ;  /* 0x0000000000247947 */ /* 0x000fec0003800000 */
.L_x_37338:
[----:B------:R-:W2:Y:S02]  /*3330*/  LDG.E.64 R4, desc[UR36][R4.64] ;  /* 0x0000002404047981 */ /* 0x000ea4000c1e1b00 */
[----:B--2---:R-:W0:Y:S02]  /*3340*/  I2F.U64 R0, R4 ;  /* 0x0000000400007312 */ /* 0x004e240000301000 */
[----:B0-----:R-:W-:-:S04]  /*3350*/  F2FP.BF16.F32.PACK_AB R0, RZ, R0 ;  /* 0x00000000ff00723e */ /* 0x001fc800000010ff */
[----:B------:R-:W-:Y:S01]  /*3360*/  PRMT R19, R0, 0x7610, R19 ;  /* 0x0000761000137816 */ /* 0x000fe20000000013 */
[----:B------:R-:W-:Y:S06]  /*3370*/  BRA `(.L_x_37314) ;  /* 0x0000000000107947 */ /* 0x000fec0003800000 */
.L_x_37337:
[----:B------:R-:W2:Y:S02]  /*3380*/  LDG.E R4, desc[UR36][R4.64] ;  /* 0x0000002404047981 */ /* 0x000ea4000c1e1900 */
[----:B--2---:R-:W-:-:S04]  /*3390*/  I2FP.F32.U32 R0, R4 ;  /* 0x0000000400007245 */ /* 0x004fc80000201000 */
[----:B------:R-:W-:-:S04]  /*33a0*/  F2FP.BF16.F32.PACK_AB R0, RZ, R0 ;  /* 0x00000000ff00723e */ /* 0x000fc800000010ff */
[----:B------:R-:W-:-:S07]  /*33b0*/  PRMT R19, R0, 0x7610, R19 ;  /* 0x0000761000137816 */ /* 0x000fce0000000013 */
.L_x_37314:
[----:B------:R-:W-:-:S07]  /*33c0*/  VIADD R23, R23, 0x80 ;  /* 0x0000008017177836 */ /* 0x000fce0000000000 */
.L_x_37308:
[----:B------:R-:W-:Y:S05]  /*33d0*/  BSYNC.RECONVERGENT B6 ;  /* 0x0000000000067941 */ /* 0x000fea0003800200 */
.L_x_37307:
        /* <DEDUP_REMOVED lines=25> */
.L_x_37347:
[----:B------:R-:W2:Y:S02]  /*3570*/  LDG.E.U8 R4, desc[UR36][R4.64] ;  /* 0x0000002404047981 */ /* 0x000ea4000c1e1100 */
[----:B--2---:R-:W-:-:S04]  /*3580*/  I2FP.F32.U32 R0, R4 ;  /* 0x0000000400007245 */ /* 0x004fc80000201000 */
[----:B------:R-:W-:Y:S01]  /*3590*/  F2FP.BF16.F32.PACK_AB R0, RZ, R0 ;  /* 0x00000000ff00723e */ /* 0x000fe200000010ff */
[----:B------:R-:W-:Y:S06]  /*35a0*/  BRA `(.L_x_37343) ;  /* 0x0000000c00887947 */ /* 0x000fec0003800000 */
.L_x_37346:
        /* <DEDUP_REMOVED lines=10> */
.L_x_37350:
[----:B------:R-:W2:Y:S02]  /*3650*/  LDG.E R4, desc[UR36][R4.64] ;  /* 0x0000002404047981 */ /* 0x000ea4000c1e1900 */
[----:B--2---:R-:W-:-:S04]  /*3660*/  I2FP.F32.S32 R0, R4 ;  /* 0x0000000400007245 */ /* 0x004fc80000201400 */
[----:B------:R-:W-:Y:S01]  /*3670*/  F2FP.BF16.F32.PACK_AB R0, RZ, R0 ;  /* 0x00000000ff00723e */ /* 0x000fe200000010ff */
[----:B------:R-:W-:Y:S06]  /*3680*/  BRA `(.L_x_37343) ;  /* 0x0000000c00507947 */ /* 0x000fec0003800000 */
.L_x_37349:
[----:B------:R-:W2:Y:S02]  /*3690*/  LDG.E.U16 R4, desc[UR36][R4.64] ;  /* 0x0000002404047981 */ /* 0x000ea4000c1e1500 */
[----:B--2---:R-:W0:Y:S02]  /*36a0*/  I2F.S16 R0, R4 ;  /* 0x0000000400007306 */ /* 0x004e240000101400 */
[----:B0-----:R-:W-:Y:S01]  /*36b0*/  F2FP.BF16.F32.PACK_AB R0, RZ, R0 ;  /* 0x00000000ff00723e */ /* 0x001fe200000010ff */
[----:B------:R-:W-:Y:S06]  /*36c0*/  BRA `(.L_x_37343) ;  /* 0x0000000c00407947 */ /* 0x000fec0003800000 */
.L_x_37345:
        /* <DEDUP_REMOVED lines=9> */
.L_x_37352:
[----:B------:R-:W2:Y:S02]  /*3760*/  LDG.E.U16 R0, desc[UR36][R4.64] ;  /* 0x0000002404007981 */ /* 0x000ea4000c1e1500 */
[----:B--2---:R-:W-:-:S05]  /*3770*/  HADD2.F32 R0, -RZ, R0.H0_H0 ;  /* 0x20000000ff007230 */ /* 0x004fca0000004100 */
[----:B------:R-:W-:Y:S01]  /*3780*/  F2FP.BF16.F32.PACK_AB R0, RZ, R0 ;  /* 0x00000000ff00723e */ /* 0x000fe200000010ff */
[----:B------:R-:W-:Y:S06]  /*3790*/  BRA `(.L_x_37343) ;  /* 0x0000000c000c7947 */ /* 0x000fec0003800000 */
.L_x_37351:
        /* <DEDUP_REMOVED lines=9> */
.L_x_37354:
[----:B------:R-:W2:Y:S02]  /*3830*/  LDG.E.U16 R4, desc[UR36][R4.64] ;  /* 0x0000002404047981 */ /* 0x000ea4000c1e1500 */
[----:B--2---:R-:W-:-:S05]  /*3840*/  HADD2.F32 R0, -RZ, R4.H0_H0 ;  /* 0x20000004ff007230 */ /* 0x004fca0000004100 */
[----:B------:R-:W-:Y:S01]  /*3850*/  F2FP.BF16.F32.PACK_AB R0, RZ, R0 ;  /* 0x00000000ff00723e */ /* 0x000fe200000010ff */
[----:B------:R-:W-:Y:S06]  /*3860*/  BRA `(.L_x_37343) ;  /* 0x0000000800d87947 */ /* 0x000fec0003800000 */
.L_x_37353:
        /* <DEDUP_REMOVED lines=8> */
.L_x_37344:
        /* <DEDUP_REMOVED lines=13> */
.L_x_37357:
        /* <DEDUP_REMOVED lines=8> */
.L_x_37356:
        /* <DEDUP_REMOVED lines=27> */
.L_x_37359:
        /* <DEDUP_REMOVED lines=14> */
.L_x_37358:
[----:B------:R1:W5:Y:S01]  /*3cd0*/  LDG.E.U16 R0, desc[UR36][R4.64] ;  /* 0x0000002404007981 */ /* 0x000362000c1e1500 */
[----:B------:R-:W-:Y:S05]  /*3ce0*/  BRA `(.L_x_37343) ;  /* 0x0000000400b87947 */ /* 0x000fea0003800000 */
.L_x_37355:
        /* <DEDUP_REMOVED lines=12> */
.L_x_37362:
        /* <DEDUP_REMOVED lines=21> */
.L_x_37366:
[----:B------:R-:W-:Y:S05]  /*3f00*/  BSYNC.RECONVERGENT B1 ;  /* 0x0000000000017941 */ /* 0x000fea0003800200 */
.L_x_37365:
[----:B------:R-:W-:Y:S01]  /*3f10*/  IMAD.SHL.U32 R0, R0, 0x100000, RZ ;  /* 0x0010000000007824 */ /* 0x000fe200078e00ff */
[----:B------:R-:W-:-:S04]  /*3f20*/  LEA R3, R3, 0x3b800000, 0x17 ;  /* 0x3b80000003037811 */ /* 0x000fc800078eb8ff */
[----:B------:R-:W-:-:S07]  /*3f30*/  LOP3.LUT R0, R3, R0, R7, 0xfe, !PT ;  /* 0x0000000003007212 */ /* 0x000fce00078efe07 */
.L_x_37364:
[----:B------:R-:W-:Y:S05]  /*3f40*/  BSYNC.RECONVERGENT B0 ;  /* 0x0000000000007941 */ /* 0x000fea0003800200 */
.L_x_37363:
[----:B------:R-:W-:Y:S01]  /*3f50*/  F2FP.BF16.F32.PACK_AB R0, RZ, R0 ;  /* 0x00000000ff00723e */ /* 0x000fe200000010ff */
[----:B------:R-:W-:Y:S06]  /*3f60*/  BRA `(.L_x_37343) ;  /* 0x0000000400187947 */ /* 0x000fec0003800000 */
.L_x_37361:
        /* <DEDUP_REMOVED lines=21> */
.L_x_37370:
[----:B------:R-:W-:Y:S05]  /*40c0*/  BSYNC.RECONVERGENT B1 ;  /* 0x0000000000017941 */ /* 0x000fea0003800200 */
.L_x_37369:
[----:B------:R-:W-:Y:S01]  /*40d0*/  IMAD.SHL.U32 R0, R0, 0x200000, RZ ;  /* 0x0020000000007824 */ /* 0x000fe200078e00ff */
[----:B------:R-:W-:-:S04]  /*40e0*/  LEA R3, R3, 0x37800000, 0x17 ;  /* 0x3780000003037811 */ /* 0x000fc800078eb8ff */
[----:B------:R-:W-:-:S07]  /*40f0*/  LOP3.LUT R0, R3, R0, R7, 0xfe, !PT ;  /* 0x0000000003007212 */ /* 0x000fce00078efe07 */
.L_x_37368:
[----:B------:R-:W-:Y:S05]  /*4100*/  BSYNC.RECONVERGENT B0 ;  /* 0x0000000000007941 */ /* 0x000fea0003800200 */
.L_x_37367:
[----:B------:R-:W-:Y:S01]  /*4110*/  F2FP.BF16.F32.PACK_AB R0, RZ, R0 ;  /* 0x00000000ff00723e */ /* 0x000fe200000010ff */
[----:B------:R-:W-:Y:S06]  /*4120*/  BRA `(.L_x_37343) ;  /* 0x0000000000a87947 */ /* 0x000fec0003800000 */
.L_x_37360:
        /* <DEDUP_REMOVED lines=14> */
.L_x_37374:
[----:B------:R-:W-:Y:S05]  /*4210*/  BSYNC.RECONVERGENT B0 ;  /* 0x0000000000007941 */ /* 0x000fea0003800200 */
.L_x_37373:
[----:B------:R-:W-:Y:S01]  /*4220*/  F2FP.BF16.F32.PACK_AB R0, RZ, R0 ;  /* 0x00000000ff00723e */ /* 0x000fe200000010ff */
[----:B------:R-:W-:Y:S06]  /*4230*/  BRA `(.L_x_37343) ;  /* 0x0000000000647947 */ /* 0x000fec0003800000 */
.L_x_37348:
        /* <DEDUP_REMOVED lines=16> */
.L_x_37375:
[----:B------:R-:W-:Y:S01]  /*4340*/  PRMT R0, RZ, 0x7610, R0 ;  /* 0x00007610ff007816 */ /* 0x000fe20000000000 */
[----:B------:R-:W-:Y:S06]  /*4350*/  BRA `(.L_x_37343) ;  /* 0x00000000001c7947 */ /* 0x000fec0003800000 */
.L_x_37372:
[----:B------:R-:W2:Y:S02]  /*4360*/  LDG.E.64 R4, desc[UR36][R4.64] ;  /* 0x0000002404047981 */ /* 0x000ea4000c1e1b00 */
[----:B--2---:R-:W0:Y:S02]  /*4370*/  I2F.U64 R0, R4 ;  /* 0x0000000400007312 */ /* 0x004e240000301000 */
[----:B0-----:R-:W-:Y:S01]  /*4380*/  F2FP.BF16.F32.PACK_AB R0, RZ, R0 ;  /* 0x00000000ff00723e */ /* 0x001fe200000010ff */
[----:B------:R-:W-:Y:S06]  /*4390*/  BRA `(.L_x_37343) ;  /* 0x00000000000c7947 */ /* 0x000fec0003800000 */
.L_x_37371:
[----:B------:R-:W2:Y:S02]  /*43a0*/  LDG.E R4, desc[UR36][R4.64] ;  /* 0x0000002404047981 */ /* 0x000ea4000c1e1900 */
[----:B--2---:R-:W-:-:S04]  /*43b0*/  I2FP.F32.U32 R0, R4 ;  /* 0x0000000400007245 */ /* 0x004fc80000201000 */
[----:B------:R-:W-:-:S07]  /*43c0*/  F2FP.BF16.F32.PACK_AB R0, RZ, R0 ;  /* 0x00000000ff00723e */ /* 0x000fce00000010ff */
.L_x_37343:
[----:B------:R-:W-:Y:S05]  /*43d0*/  BSYNC.RECONVERGENT B6 ;  /* 0x0000000000067941 */ /* 0x000fea0003800200 */
.L_x_37342:
[----:B------:R-:W2:Y:S01]  /*43e0*/  LDC.U16 R6, c[0x0][0x388] ;  /* 0x0000e200ff067b82 */ /* 0x000ea20000000400 */
[CC--:B------:R-:W-:Y:S01]  /*43f0*/  ISETP.GE.AND P0, PT, R25.reuse, R16.reuse, PT ;  /* 0x000000101900720c */ /* 0x0c0fe20003f06270 */
[C---:B------:R-:W-:Y:S01]  /*4400*/  VIADD R23, R25.reuse, 0x80 ;  /* 0x0000008019177836 */ /* 0x040fe20000000000 */
[----:B------:R-:W-:Y:S01]  /*4410*/  BSSY.RECONVERGENT B6, `(.L_x_37376) ;  /* 0x000012c000067945 */ /* 0x000fe20003800200 */
[C---:B01----:R-:W-:Y:S02]  /*4420*/  VIADD R5, R25.reuse, 0x100 ;  /* 0x0000010019057836 */ /* 0x043fe40000000000 */
[----:B------:R-:W-:Y:S01]  /*4430*/  VIADD R7, R25, 0x180 ;  /* 0x0000018019077836 */ /* 0x000fe20000000000 */
[-C--:B------:R-:W-:Y:S02]  /*4440*/  ISETP.GE.AND P1, PT, R23, R16.reuse, PT ;  /* 0x000000101700720c */ /* 0x080fe40003f26270 */
[-C--:B------:R-:W-:Y:S02]  /*4450*/  ISETP.GE.AND P2, PT, R5, R16.reuse, PT ;  /* 0x000000100500720c */ /* 0x080fe40003f46270 */
[----:B------:R-:W-:-:S03]  /*4460*/  ISETP.GE.AND P3, PT, R7, R16, PT ;  /* 0x000000100700720c */ /* 0x000fc60003f66270 */
[----:B-----5:R-:W-:-:S06]  /*4470*/  @!P0 IMAD.U32 R5, R17, 0x10000, RZ ;  /* 0x0001000011058824 */ /* 0x020fcc00078e00ff */
[----:B------:R-:W-:Y:S02]  /*4480*/  @!P1 IMAD.U32 R18, R18, 0x10000, RZ ;  /* 0x0001000012129824 */ /* 0x000fe400078e00ff */
[C---:B--2---:R-:W-:Y:S02]  /*4490*/  @!P0 IMAD.U32 R4, R6.reuse, 0x10000, RZ ;  /* 0x0001000006048824 */ /* 0x044fe400078e00ff */
[C---:B------:R-:W-:Y:S02]  /*44a0*/  @!P1 IMAD.U32 R7, R6.reuse, 0x10000, RZ ;  /* 0x0001000006079824 */ /* 0x040fe400078e00ff */
[C---:B------:R-:W-:Y:S02]  /*44b0*/  @!P2 IMAD.U32 R8, R6.reuse, 0x10000, RZ ;  /* 0x000100000608a824 */ /* 0x040fe400078e00ff */
[----:B------:R-:W0:Y:S01]  /*44c0*/  @!P0 MUFU.LG2 R4, R4 ;  /* 0x0000000400048308 */ /* 0x000e220000000c00 */
[----:B------:R-:W-:Y:S02]  /*44d0*/  @!P3 IMAD.U32 R10, R6, 0x10000, RZ ;  /* 0x00010000060ab824 */ /* 0x000fe400078e00ff */
[----:B------:R-:W-:-:S05]  /*44e0*/  @!P3 IMAD.U32 R0, R0, 0x10000, RZ ;  /* 0x000100000000b824 */ /* 0x000fca00078e00ff */
[----:B------:R-:W1:Y:S08]  /*44f0*/  @!P2 MUFU.LG2 R9, R8 ;  /* 0x000000080009a308 */ /* 0x000e700000000c00 */
[----:B------:R-:W2:Y:S01]  /*4500*/  @!P1 MUFU.LG2 R7, R7 ;  /* 0x0000000700079308 */ /* 0x000ea20000000c00 */
[----:B0-----:R-:W-:Y:S01]  /*4510*/  @!P0 FMUL.FTZ R5, R5, R4 ;  /* 0x0000000405058220 */ /* 0x001fe20000410000 */
[----:B------:R-:W-:-:S06]  /*4520*/  @!P2 IMAD.U32 R4, R19, 0x10000, RZ ;  /* 0x000100001304a824 */ /* 0x000fcc00078e00ff */
[----:B------:R-:W0:Y:S01]  /*4530*/  @!P3 MUFU.LG2 R11, R10 ;  /* 0x0000000a000bb308 */ /* 0x000e220000000c00 */
[----:B-1----:R-:W-:-:S07]  /*4540*/  @!P2 FMUL.FTZ R6, R9, R4 ;  /* 0x000000040906a220 */ /* 0x002fce0000410000 */
[----:B------:R-:W1:Y:S01]  /*4550*/  @!P0 MUFU.EX2 R5, R5 ;  /* 0x0000000500058308 */ /* 0x000e620000000800 */
[----:B--2---:R-:W-:Y:S02]  /*4560*/  @!P1 FMUL.FTZ R4, R7, R18 ;  /* 0x0000001207049220 */ /* 0x004fe40000410000 */
[----:B------:R-:W2:Y:S05]  /*4570*/  LDC.U8 R18, c[0x0][0x3b4] ;  /* 0x0000ed00ff127b82 */ /* 0x000eaa0000000000 */
[----:B------:R-:W3:Y:S01]  /*4580*/  @!P2 MUFU.EX2 R6, R6 ;  /* 0x000000060006a308 */ /* 0x000ee20000000800 */
[----:B0-----:R-:W-:-:S07]  /*4590*/  @!P3 FMUL.FTZ R0, R11, R0 ;  /* 0x000000000b00b220 */ /* 0x001fce0000410000 */
[----:B------:R-:W0:Y:S08]  /*45a0*/  @!P1 MUFU.EX2 R4, R4 ;  /* 0x0000000400049308 */ /* 0x000e300000000800 */
[----:B------:R-:W4:Y:S08]  /*45b0*/  @!P3 MUFU.EX2 R0, R0 ;  /* 0x000000000000b308 */ /* 0x000f300000000800 */
[----:B-1----:R1:W0:Y:S08]  /*45c0*/  @!P0 F2F.BF16.F32 R3, R5 ;  /* 0x0000000500038304 */ /* 0x0022300000202000 */
[----:B---3--:R1:W3:Y:S08]  /*45d0*/  @!P2 F2F.BF16.F32 R17, R6 ;  /* 0x000000060011a304 */ /* 0x0082f00000202000 */
[----:B0-----:R1:W0:Y:S08]  /*45e0*/  @!P1 F2F.BF16.F32 R22, R4 ;  /* 0x0000000400169304 */ /* 0x0012300000202000 */
[----:B----4-:R1:W4:Y:S01]  /*45f0*/  @!P3 F2F.BF16.F32 R19, R0 ;  /* 0x000000000013b304 */ /* 0x0103220000202000 */
[----:B--23--:R-:W-:Y:S05]  /*4600*/  @P0 BRA `(.L_x_37377) ;  /* 0x0000001000300947 */ /* 0x00cfea0003800000 */
[----:B------:R-:W2:Y:S01]  /*4610*/  LDCU UR4, c[0x0][0x3b8] ;  /* 0x00007700ff0477ac */ /* 0x000ea20008000800 */
[----:B------:R-:W3:Y:S01]  /*4620*/  LDC.64 R8, c[0x0][0x398] ;  /* 0x0000e600ff087b82 */ /* 0x000ee20000000a00 */
[----:B-1----:R-:W-:Y:S01]  /*4630*/  IMAD R0, R2, 0x200, R25 ;  /* 0x0000020002007824 */ /* 0x002fe200078e0219 */
[----:B------:R-:W-:-:S03]  /*4640*/  PRMT R4, R18, 0x9910, RZ ;  /* 0x0000991012047816 */ /* 0x000fc600000000ff */
        /* <DEDUP_REMOVED lines=16> */
[----:B------:R-:W1:Y:S02]  /*4750*/  F2I.FTZ.TRUNC.NTZ R3, R3 ;  /* 0x0000000300037305 */ /* 0x000e64000021f100 */
[----:B-1----:R1:W-:Y:S01]  /*4760*/  STG.E.U8 desc[UR36][R8.64], R3 ;  /* 0x0000000308007986 */ /* 0x0023e2000c101124 */
[----:B------:R-:W-:Y:S05]  /*4770*/  BRA `(.L_x_37377) ;  /* 0x0000000c00d47947 */ /* 0x000fea0003800000 */
.L_x_37381:
[----:B------:R-:W-:Y:S02]  /*4780*/  IMAD.U32 R5, R3, 0x10000, RZ ;  /* 0x0001000003057824 */ /* 0x000fe400078e00ff */
[----:B------:R-:W-:-:S04]  /*4790*/  IMAD.MOV.U32 R25, RZ, RZ, R23 ;  /* 0x000000ffff197224 */ /* 0x000fc800078e0017 */
[----:B------:R-:W1:Y:S02]  /*47a0*/  F2I.S64.TRUNC R4, R5 ;  /* 0x0000000500047311 */ /* 0x000e64000020d900 */
[----:B-1----:R1:W-:Y:S01]  /*47b0*/  STG.E.U8 desc[UR36][R8.64], R4 ;  /* 0x0000000408007986 */ /* 0x0023e2000c101124 */
[----:B------:R-:W-:Y:S05]  /*47c0*/  BRA `(.L_x_37377) ;  /* 0x0000000c00c07947 */ /* 0x000fea0003800000 */
.L_x_37380:
        /* <DEDUP_REMOVED lines=8> */
[----:B------:R-:W1:Y:S02]  /*4850*/  F2I.S64.TRUNC R4, R4 ;  /* 0x0000000400047311 */ /* 0x000e64000020d900 */
[----:B-1----:R1:W-:Y:S01]  /*4860*/  STG.E.64 desc[UR36][R8.64], R4 ;  /* 0x0000000408007986 */ /* 0x0023e2000c101b24 */
[----:B------:R-:W-:Y:S05]  /*4870*/  BRA `(.L_x_37377) ;  /* 0x0000000c00947947 */ /* 0x000fea0003800000 */
.L_x_37384:
[----:B------:R-:W-:Y:S02]  /*4880*/  IMAD.U32 R3, R3, 0x10000, RZ ;  /* 0x0001000003037824 */ /* 0x000fe400078e00ff */
[----:B------:R-:W-:-:S04]  /*4890*/  IMAD.MOV.U32 R25, RZ, RZ, R23 ;  /* 0x000000ffff197224 */ /* 0x000fc800078e0017 */
[----:B------:R-:W1:Y:S02]  /*48a0*/  F2I.FTZ.TRUNC.NTZ R3, R3 ;  /* 0x0000000300037305 */ /* 0x000e64000021f100 */
[----:B-1----:R1:W-:Y:S01]  /*48b0*/  STG.E desc[UR36][R8.64], R3 ;  /* 0x0000000308007986 */ /* 0x0023e2000c101924 */
[----:B------:R-:W-:Y:S05]  /*48c0*/  BRA `(.L_x_37377) ;  /* 0x0000000c00807947 */ /* 0x000fea0003800000 */
.L_x_37383:
[----:B------:R-:W-:Y:S02]  /*48d0*/  IMAD.U32 R3, R3, 0x10000, RZ ;  /* 0x0001000003037824 */ /* 0x000fe400078e00ff */
[----:B------:R-:W-:-:S04]  /*48e0*/  IMAD.MOV.U32 R25, RZ, RZ, R23 ;  /* 0x000000ffff197224 */ /* 0x000fc800078e0017 */
[----:B------:R-:W1:Y:S02]  /*48f0*/  F2I.FTZ.TRUNC.NTZ R3, R3 ;  /* 0x0000000300037305 */ /* 0x000e64000021f100 */
[----:B-1----:R1:W-:Y:S01]  /*4900*/  STG.E.U16 desc[UR36][R8.64], R3 ;  /* 0x0000000308007986 */ /* 0x0023e2000c101524 */
[----:B------:R-:W-:Y:S05]  /*4910*/  BRA `(.L_x_37377) ;  /* 0x0000000c006c7947 */ /* 0x000fea0003800000 */
.L_x_37379:
        /* <DEDUP_REMOVED lines=10> */
.L_x_37386:
[----:B------:R-:W-:Y:S02]  /*49c0*/  IMAD.U32 R0, R3, 0x10000, RZ ;  /* 0x0001000003007824 */ /* 0x000fe400078e00ff */
[----:B------:R-:W-:-:S03]  /*49d0*/  IMAD.MOV.U32 R25, RZ, RZ, R23 ;  /* 0x000000ffff197224 */ /* 0x000fc600078e0017 */
[----:B------:R-:W-:-:S05]  /*49e0*/  F2FP.F16.F32.PACK_AB R0, RZ, R0 ;  /* 0x00000000ff00723e */ /* 0x000fca00000000ff */
[----:B------:R1:W-:Y:S01]  /*49f0*/  STG.E.U16 desc[UR36][R8.64], R0 ;  /* 0x0000000008007986 */ /* 0x0003e2000c101524 */
[----:B------:R-:W-:Y:S05]  /*4a00*/  BRA `(.L_x_37377) ;  /* 0x0000000c00307947 */ /* 0x000fea0003800000 */
.L_x_37385:
        /* <DEDUP_REMOVED lines=11> */
.L_x_37388:
[----:B------:R-:W-:Y:S02]  /*4ac0*/  IMAD.U32 R3, R3, 0x10000, RZ ;  /* 0x0001000003037824 */ /* 0x000fe400078e00ff */
[----:B------:R-:W-:-:S03]  /*4ad0*/  IMAD.MOV.U32 R25, RZ, RZ, R23 ;  /* 0x000000ffff197224 */ /* 0x000fc600078e0017 */
[----:B------:R-:W-:-:S04]  /*4ae0*/  F2FP.F16.F32.PACK_AB R3, RZ, R3 ;  /* 0x00000003ff03723e */ /* 0x000fc800000000ff */
[----:B------:R-:W-:-:S05]  /*4af0*/  PRMT R3, R3, 0x5410, RZ ;  /* 0x0000541003037816 */ /* 0x000fca00000000ff */
[----:B------:R1:W-:Y:S01]  /*4b00*/  STG.E desc[UR36][R8.64], R3 ;  /* 0x0000000308007986 */ /* 0x0003e2000c101924 */
[----:B------:R-:W-:Y:S05]  /*4b10*/  BRA `(.L_x_37377) ;  /* 0x0000000800ec7947 */ /* 0x000fea0003800000 */
.L_x_37387:
[----:B------:R-:W-:Y:S02]  /*4b20*/  IMAD.U32 R4, R3, 0x10000, RZ ;  /* 0x0001000003047824 */ /* 0x000fe400078e00ff */
[----:B------:R-:W-:Y:S02]  /*4b30*/  IMAD.MOV.U32 R25, RZ, RZ, R23 ;  /* 0x000000ffff197224 */ /* 0x000fe400078e0017 */
[----:B------:R-:W-:-:S06]  /*4b40*/  FMUL.FTZ R4, R4, 1 ;  /* 0x3f80000004047820 */ /* 0x000fcc0000410000 */
[----:B------:R-:W1:Y:S02]  /*4b50*/  F2F.F64.F32 R4, R4 ;  /* 0x0000000400047310 */ /* 0x000e640000201800 */
[----:B-1----:R1:W-:Y:S01]  /*4b60*/  STG.E.64 desc[UR36][R8.64], R4 ;  /* 0x0000000408007986 */ /* 0x0023e2000c101b24 */
[----:B------:R-:W-:Y:S05]  /*4b70*/  BRA `(.L_x_37377) ;  /* 0x0000000800d47947 */ /* 0x000fea0003800000 */
.L_x_37378:
        /* <DEDUP_REMOVED lines=14> */
.L_x_37391:
[----:B------:R-:W-:Y:S01]  /*4c60*/  IMAD.U32 R3, R3, 0x10000, RZ ;  /* 0x0001000003037824 */ /* 0x000fe200078e00ff */
[----:B------:R-:W-:Y:S01]  /*4c70*/  CS2R R6, SRZ ;  /* 0x0000000000067805 */ /* 0x000fe2000001ff00 */
[----:B------:R-:W-:Y:S02]  /*4c80*/  IMAD.MOV.U32 R25, RZ, RZ, R23 ;  /* 0x000000ffff197224 */ /* 0x000fe400078e0017 */
[----:B------:R-:W-:-:S04]  /*4c90*/  FMUL.FTZ R3, R3, 1 ;  /* 0x3f80000003037820 */ /* 0x000fc80000410000 */
[----:B------:R-:W1:Y:S02]  /*4ca0*/  F2F.F64.F32 R4, R3 ;  /* 0x0000000300047310 */ /* 0x000e640000201800 */
[----:B-1----:R1:W-:Y:S01]  /*4cb0*/  STG.E.128 desc[UR36][R8.64], R4 ;  /* 0x0000000408007986 */ /* 0x0023e2000c101d24 */
[----:B------:R-:W-:Y:S05]  /*4cc0*/  BRA `(.L_x_37377) ;  /* 0x0000000800807947 */ /* 0x000fea0003800000 */
.L_x_37390:
        /* <DEDUP_REMOVED lines=19> */
.L_x_37395:
[----:B------:R-:W-:Y:S05]  /*4e00*/  BSYNC.RECONVERGENT B0 ;  /* 0x0000000000007941 */ /* 0x000fea0003800200 */
.L_x_37394:
[----:B------:R-:W-:Y:S01]  /*4e10*/  LOP3.LUT R5, R0, 0x80, R5, 0xf8, !PT ;  /* 0x0000008000057812 */ /* 0x000fe200078ef805 */
[----:B------:R-:W-:-:S04]  /*4e20*/  IMAD.MOV.U32 R25, RZ, RZ, R23 ;  /* 0x000000ffff197224 */ /* 0x000fc800078e0017 */
[----:B------:R1:W-:Y:S01]  /*4e30*/  STG.E.U8 desc[UR36][R8.64], R5 ;  /* 0x0000000508007986 */ /* 0x0003e2000c101124 */
[----:B------:R-:W-:Y:S05]  /*4e40*/  BRA `(.L_x_37377) ;  /* 0x0000000800207947 */ /* 0x000fea0003800000 */
.L_x_37393:
        /* <DEDUP_REMOVED lines=15> */
.L_x_37397:
[----:B------:R-:W-:Y:S05]  /*4f40*/  BSYNC.RECONVERGENT B0 ;  /* 0x0000000000007941 */ /* 0x000fea0003800200 */
.L_x_37396:
[----:B------:R-:W-:Y:S01]  /*4f50*/  LOP3.LUT R5, R0, 0x80, R5, 0xf8, !PT ;  /* 0x0000008000057812 */ /* 0x000fe200078ef805 */
[----:B------:R-:W-:-:S04]  /*4f60*/  IMAD.MOV.U32 R25, RZ, RZ, R23 ;  /* 0x000000ffff197224 */ /* 0x000fc800078e0017 */
[----:B------:R3:W-:Y:S01]  /*4f70*/  STG.E.U8 desc[UR36][R8.64], R5 ;  /* 0x0000000508007986 */ /* 0x0007e2000c101124 */
[----:B------:R-:W-:Y:S05]  /*4f80*/  BRA `(.L_x_37377) ;  /* 0x0000000400d07947 */ /* 0x000fea0003800000 */
.L_x_37392:
[----:B------:R2:W-:Y:S01]  /*4f90*/  STG.E.U16 desc[UR36][R8.64], R3 ;  /* 0x0000000308007986 */ /* 0x0005e2000c101524 */
[----:B------:R-:W-:Y:S01]  /*4fa0*/  IMAD.MOV.U32 R25, RZ, RZ, R23 ;  /* 0x000000ffff197224 */ /* 0x000fe200078e0017 */
[----:B------:R-:W-:Y:S06]  /*4fb0*/  BRA `(.L_x_37377) ;  /* 0x0000000400c47947 */ /* 0x000fec0003800000 */
.L_x_37389:
        /* <DEDUP_REMOVED lines=10> */
[----:B------:R-:W1:Y:S02]  /*5060*/  F2I.FTZ.U32.TRUNC.NTZ R3, R3 ;  /* 0x0000000300037305 */ /* 0x000e64000021f000 */
[----:B-1----:R1:W-:Y:S01]  /*5070*/  STG.E.U16 desc[UR36][R8.64], R3 ;  /* 0x0000000308007986 */ /* 0x0023e2000c101524 */
[----:B------:R-:W-:Y:S05]  /*5080*/  BRA `(.L_x_37377) ;  /* 0x0000000400907947 */ /* 0x000fea0003800000 */
.L_x_37400:
        /* <DEDUP_REMOVED lines=13> */
.L_x_37403:
[----:B------:R-:W-:-:S04]  /*5160*/  SHF.R.U32.HI R0, RZ, 0x14, R3 ;  /* 0x00000014ff007819 */ /* 0x000fc80000011603 */
[----:B------:R-:W-:-:S04]  /*5170*/  LOP3.LUT R0, R0, 0x1, RZ, 0xc0, !PT ;  /* 0x0000000100007812 */ /* 0x000fc800078ec0ff */
[----:B------:R-:W-:-:S04]  /*5180*/  IADD3 R0, PT, PT, R3, 0x487ffff, R0 ;  /* 0x0487ffff03007810 */ /* 0x000fc80007ffe000 */
[----:B------:R-:W-:-:S04]  /*5190*/  SHF.R.U32.HI R0, RZ, 0x14, R0 ;  /* 0x00000014ff007819 */ /* 0x000fc80000011600 */
[----:B------:R-:W-:-:S07]  /*51a0*/  LOP3.LUT R0, R0, 0xff, RZ, 0xc0, !PT ;  /* 0x000000ff00007812 */ /* 0x000fce00078ec0ff */
.L_x_37404:
[----:B------:R-:W-:-:S04]  /*51b0*/  SHF.R.U32.HI R3, RZ, 0x18, R3 ;  /* 0x00000018ff037819 */ /* 0x000fc80000011603 */
[----:B------:R-:W-:-:S04]  /*51c0*/  LOP3.LUT R0, R0, 0x80, R3, 0xf8, !PT ;  /* 0x0000008000007812 */ /* 0x000fc800078ef803 */
[----:B------:R-:W-:-:S07]  /*51d0*/  PRMT R4, R0, 0x7610, R4 ;  /* 0x0000761000047816 */ /* 0x000fce0000000004 */
.L_x_37402:
[----:B------:R-:W-:Y:S05]  /*51e0*/  BSYNC.RECONVERGENT B0 ;  /* 0x0000000000007941 */ /* 0x000fea0003800200 */
.L_x_37401:
[----:B------:R1:W-:Y:S01]  /*51f0*/  STG.E.U8 desc[UR36][R8.64], R4 ;  /* 0x0000000408007986 */ /* 0x0003e2000c101124 */
[----:B------:R-:W-:Y:S01]  /*5200*/  IMAD.MOV.U32 R25, RZ, RZ, R23 ;  /* 0x000000ffff197224 */ /* 0x000fe200078e0017 */
[----:B------:R-:W-:Y:S06]  /*5210*/  BRA `(.L_x_37377) ;  /* 0x00000004002c7947 */ /* 0x000fec0003800000 */
.L_x_37399:
        /* <DEDUP_REMOVED lines=13> */
.L_x_37407:
[----:B------:R-:W-:-:S04]  /*52f0*/  SHF.R.U32.HI R0, RZ, 0x15, R3 ;  /* 0x00000015ff007819 */ /* 0x000fc80000011603 */
[----:B------:R-:W-:-:S04]  /*5300*/  LOP3.LUT R0, R0, 0x1, RZ, 0xc0, !PT ;  /* 0x0000000100007812 */ /* 0x000fc800078ec0ff */
[----:B------:R-:W-:-:S04]  /*5310*/  IADD3 R0, PT, PT, R3, 0x88fffff, R0 ;  /* 0x088fffff03007810 */ /* 0x000fc80007ffe000 */
[----:B------:R-:W-:-:S04]  /*5320*/  SHF.R.U32.HI R0, RZ, 0x15, R0 ;  /* 0x00000015ff007819 */ /* 0x000fc80000011600 */
[----:B------:R-:W-:-:S07]  /*5330*/  LOP3.LUT R0, R0, 0xff, RZ, 0xc0, !PT ;  /* 0x000000ff00007812 */ /* 0x000fce00078ec0ff */
.L_x_37408:
[----:B------:R-:W-:-:S04]  /*5340*/  SHF.R.U32.HI R3, RZ, 0x18, R3 ;  /* 0x00000018ff037819 */ /* 0x000fc80000011603 */
[----:B------:R-:W-:-:S04]  /*5350*/  LOP3.LUT R0, R0, 0x80, R3, 0xf8, !PT ;  /* 0x0000008000007812 */ /* 0x000fc800078ef803 */
[----:B------:R-:W-:-:S07]  /*5360*/  PRMT R4, R0, 0x7610, R4 ;  /* 0x0000761000047816 */ /* 0x000fce0000000004 */
.L_x_37406:
[----:B------:R-:W-:Y:S05]  /*5370*/  BSYNC.RECONVERGENT B0 ;  /* 0x0000000000007941 */ /* 0x000fea0003800200 */
.L_x_37405:
[----:B------:R1:W-:Y:S01]  /*5380*/  STG.E.U8 desc[UR36][R8.64], R4 ;  /* 0x0000000408007986 */ /* 0x0003e2000c101124 */
[----:B------:R-:W-:Y:S01]  /*5390*/  IMAD.MOV.U32 R25, RZ, RZ, R23 ;  /* 0x000000ffff197224 */ /* 0x000fe200078e0017 */
[----:B------:R-:W-:Y:S06]  /*53a0*/  BRA `(.L_x_37377) ;  /* 0x0000000000c87947 */ /* 0x000fec0003800000 */
.L_x_37398:
[----:B------:R-:W-:-:S13]  /*53b0*/  ISETP.NE.AND P0, PT, R0, 0x1c, PT ;  /* 0x0000001c0000780c */ /* 0x000fda0003f05270 */
[----:B------:R-:W-:Y:S05]  /*53c0*/  @!P0 BRA `(.L_x_37409) ;  /* 0x0000000000b08947 */ /* 0x000fea0003800000 */
[----:B------:R-:W-:-:S13]  /*53d0*/  ISETP.NE.AND P0, PT, R0, 0x1d, PT ;  /* 0x0000001d0000780c */ /* 0x000fda0003f05270 */
[----:B------:R-:W-:Y:S05]  /*53e0*/  @!P0 BRA `(.L_x_37410) ;  /* 0x0000000000948947 */ /* 0x000fea0003800000 */
[----:B------:R-:W-:-:S13]  /*53f0*/  ISETP.NE.AND P0, PT, R0, 0x2c, PT ;  /* 0x0000002c0000780c */ /* 0x000fda0003f05270 */
[----:B------:R-:W-:Y:S05]  /*5400*/  @!P0 BRA `(.L_x_37411) ;  /* 0x0000000000488947 */ /* 0x000fea0003800000 */
.L_x_37382:
[----:B------:R-:W-:Y:S01]  /*5410*/  MOV R14, 0x0 ;  /* 0x00000000000e7802 */ /* 0x000fe20000000f00 */
[----:B------:R-:W1:Y:S01]  /*5420*/  LDCU.64 UR6, c[0x4][0x198] ;  /* 0x01003300ff0677ac */ /* 0x000e620008000a00 */
[----:B------:R-:W-:Y:S02]  /*5430*/  IMAD.MOV.U32 R8, RZ, RZ, 0x65 ;  /* 0x00000065ff087424 */ /* 0x000fe400078e00ff */
[----:B------:R-:W-:Y:S01]  /*5440*/  IMAD.MOV.U32 R12, RZ, RZ, 0x1 ;  /* 0x00000001ff0c7424 */ /* 0x000fe200078e00ff */
[----:B------:R-:W2:Y:S01]  /*5450*/  LDCU.64 UR8, c[0x4][0x1a0] ;  /* 0x01003400ff0877ac */ /* 0x000ea20008000a00 */
[----:B------:R-:W3:Y:S01]  /*5460*/  LDC.64 R14, c[0x4][R14] ;  /* 0x010000000e0e7b82 */ /* 0x000ee20000000a00 */
[----:B------:R-:W-:Y:S01]  /*5470*/  IMAD.MOV.U32 R13, RZ, RZ, RZ ;  /* 0x000000ffff0d7224 */ /* 0x000fe200078e00ff */
[----:B------:R-:W5:Y:S01]  /*5480*/  LDCU.64 UR4, c[0x4][0xb0] ;  /* 0x01001600ff0477ac */ /* 0x000f620008000a00 */
[----:B-1----:R-:W-:Y:S02]  /*5490*/  IMAD.U32 R4, RZ, RZ, UR6 ;  /* 0x00000006ff047e24 */ /* 0x002fe4000f8e00ff */
[----:B------:R-:W-:-:S02]  /*54a0*/  IMAD.U32 R5, RZ, RZ, UR7 ;  /* 0x00000007ff057e24 */ /* 0x000fc4000f8e00ff */
[----:B--2---:R-:W-:Y:S02]  /*54b0*/  IMAD.U32 R6, RZ, RZ, UR8 ;  /* 0x00000008ff067e24 */ /* 0x004fe4000f8e00ff */
[----:B------:R-:W-:Y:S02]  /*54c0*/  IMAD.U32 R7, RZ, RZ, UR9 ;  /* 0x00000009ff077e24 */ /* 0x000fe4000f8e00ff */
[----:B-----5:R-:W-:Y:S02]  /*54d0*/  IMAD.U32 R10, RZ, RZ, UR4 ;  /* 0x00000004ff0a7e24 */ /* 0x020fe4000f8e00ff */
[----:B------:R-:W-:-:S07]  /*54e0*/  IMAD.U32 R11, RZ, RZ, UR5 ;  /* 0x00000005ff0b7e24 */ /* 0x000fce000f8e00ff */
[----:B------:R-:W-:-:S07]  /*54f0*/  LEPC R20, `(.L_x_37412) ;  /* 0x000000001014794e */ /* 0x000fce0000000000 */
[----:B0--34-:R-:W-:Y:S05]  /*5500*/  CALL.ABS.NOINC R14 ;  /* 0x000000000e007343 */ /* 0x019fea0003c00000 */
.L_x_37412:
[----:B------:R-:W-:Y:S01]  /*5510*/  IMAD.MOV.U32 R25, RZ, RZ, R23 ;  /* 0x000000ffff197224 */ /* 0x000fe200078e0017 */
[----:B------:R-:W-:Y:S06]  /*5520*/  BRA `(.L_x_37377) ;  /* 0x0000000000687947 */ /* 0x000fec0003800000 */
.L_x_37411:
        /* <DEDUP_REMOVED lines=17> */
.L_x_37410:
[----:B------:R-:W-:Y:S02]  /*5640*/  IMAD.U32 R4, R3, 0x10000, RZ ;  /* 0x0001000003047824 */ /* 0x000fe400078e00ff */
[----:B------:R-:W-:-:S04]  /*5650*/  IMAD.MOV.U32 R25, RZ, RZ, R23 ;  /* 0x000000ffff197224 */ /* 0x000fc800078e0017 */
[----:B------:R-:W1:Y:S02]  /*5660*/  F2I.U64.TRUNC R4, R4 ;  /* 0x0000000400047311 */ /* 0x000e64000020d800 */
[----:B-1----:R1:W-:Y:S01]  /*5670*/  STG.E.64 desc[UR36][R8.64], R4 ;  /* 0x0000000408007986 */ /* 0x0023e2000c101b24 */
[----:B------:R-:W-:Y:S05]  /*5680*/  BRA `(.L_x_37377) ;  /* 0x0000000000107947 */ /* 0x000fea0003800000 */
.L_x_37409:
[----:B------:R-:W-:Y:S02]  /*5690*/  IMAD.U32 R3, R3, 0x10000, RZ ;  /* 0x0001000003037824 */ /* 0x000fe400078e00ff */
[----:B------:R-:W-:-:S04]  /*56a0*/  IMAD.MOV.U32 R25, RZ, RZ, R23 ;  /* 0x000000ffff197224 */ /* 0x000fc800078e0017 */
[----:B------:R-:W1:Y:S02]  /*56b0*/  F2I.FTZ.U32.TRUNC.NTZ R3, R3 ;  /* 0x0000000300037305 */ /* 0x000e64000021f000 */
[----:B-1----:R1:W-:Y:S02]  /*56c0*/  STG.E desc[UR36][R8.64], R3 ;  /* 0x0000000308007986 */ /* 0x0023e4000c101924 */
.L_x_37377:
[----:B------:R-:W-:Y:S05]  /*56d0*/  BSYNC.RECONVERGENT B6 ;  /* 0x0000000000067941 */ /* 0x000fea0003800200 */
.L_x_37376:
[----:B------:R-:W-:Y:S01]  /*56e0*/  ISETP.GE.AND P0, PT, R25, R16, PT ;  /* 0x000000101900720c */ /* 0x000fe20003f06270 */
[----:B------:R-:W-:-:S12]  /*56f0*/  BSSY.RECONVERGENT B6, `(.L_x_37413) ;  /* 0x00001f0000067945 */ /* 0x000fd80003800200 */
[----:B------:R-:W-:Y:S05]  /*5700*/  @P0 BRA `(.L_x_37414) ;  /* 0x0000001c00b80947 */ /* 0x000fea0003800000 */
[----:B------:R-:W5:Y:S01]  /*5710*/  LDCU UR4, c[0x0][0x3b8] ;  /* 0x00007700ff0477ac */ /* 0x000f620008000800 */
[----:B-123--:R-:W1:Y:S01]  /*5720*/  LDC.64 R8, c[0x0][0x398] ;  /* 0x0000e600ff087b82 */ /* 0x00ee620000000a00 */
[----:B------:R-:W-:Y:S01]  /*5730*/  IMAD R0, R2, 0x200, R25 ;  /* 0x0000020002007824 */ /* 0x000fe200078e0219 */
[----:B------:R-:W-:-:S03]  /*5740*/  PRMT R4, R18, 0x9910, RZ ;  /* 0x0000991012047816 */ /* 0x000fc600000000ff */
        /* <DEDUP_REMOVED lines=14> */
[----:B0-----:R-:W-:-:S04]  /*5830*/  IMAD.U32 R22, R22, 0x10000, RZ ;  /* 0x0001000016167824 */ /* 0x001fc800078e00ff */
[----:B------:R-:W0:Y:S02]  /*5840*/  F2I.FTZ.TRUNC.NTZ R3, R22 ;  /* 0x0000001600037305 */ /* 0x000e24000021f100 */
[----:B0-----:R0:W-:Y:S01]  /*5850*/  STG.E.U8 desc[UR36][R8.64], R3 ;  /* 0x0000000308007986 */ /* 0x0011e2000c101124 */
[----:B------:R-:W-:Y:S05]  /*5860*/  BRA `(.L_x_37420) ;  /* 0x0000000c007c7947 */ /* 0x000fea0003800000 */
.L_x_37418:
[----:B0-----:R-:W-:-:S06]  /*5870*/  IMAD.U32 R5, R22, 0x10000, RZ ;  /* 0x0001000016057824 */ /* 0x001fcc00078e00ff */
[----:B------:R-:W0:Y:S02]  /*5880*/  F2I.S64.TRUNC R4, R5 ;  /* 0x0000000500047311 */ /* 0x000e24000020d900 */
[----:B0-----:R0:W-:Y:S01]  /*5890*/  STG.E.U8 desc[UR36][R8.64], R4 ;  /* 0x0000000408007986 */ /* 0x0011e2000c101124 */
[----:B------:R-:W-:Y:S05]  /*58a0*/  BRA `(.L_x_37420) ;  /* 0x0000000c006c7947 */ /* 0x000fea0003800000 */
.L_x_37417:
[----:B------:R-:W-:-:S13]  /*58b0*/  ISETP.NE.AND P0, PT, R0, 0x2, PT ;  /* 0x000000020000780c */ /* 0x000fda0003f05270 */
[----:B------:R-:W-:Y:S05]  /*58c0*/  @!P0 BRA `(.L_x_37421) ;  /* 0x0000000000308947 */ /* 0x000fea0003800000 */
[----:B------:R-:W-:-:S13]  /*58d0*/  ISETP.NE.AND P0, PT, R0, 0x3, PT ;  /* 0x000000030000780c */ /* 0x000fda0003f05270 */
[----:B------:R-:W-:Y:S05]  /*58e0*/  @!P0 BRA `(.L_x_37422) ;  /* 0x0000000000188947 */ /* 0x000fea0003800000 */
[----:B------:R-:W-:-:S13]  /*58f0*/  ISETP.NE.AND P0, PT, R0, 0x4, PT ;  /* 0x000000040000780c */ /* 0x000fda0003f05270 */
[----:B------:R-:W-:Y:S05]  /*5900*/  @P0 BRA `(.L_x_37419) ;  /* 0x0000000800780947 */ /* 0x000fea0003800000 */
[----:B0-----:R-:W-:-:S06]  /*5910*/  IMAD.U32 R4, R22, 0x10000, RZ ;  /* 0x0001000016047824 */ /* 0x001fcc00078e00ff */
[----:B------:R-:W0:Y:S02]  /*5920*/  F2I.S64.TRUNC R4, R4 ;  /* 0x0000000400047311 */ /* 0x000e24000020d900 */
[----:B0-----:R0:W-:Y:S01]  /*5930*/  STG.E.64 desc[UR36][R8.64], R4 ;  /* 0x0000000408007986 */ /* 0x0011e2000c101b24 */
[----:B------:R-:W-:Y:S05]  /*5940*/  BRA `(.L_x_37420) ;  /* 0x0000000c00447947 */ /* 0x000fea0003800000 */
.L_x_37422:
[----:B0-----:R-:W-:-:S04]  /*5950*/  IMAD.U32 R22, R22, 0x10000, RZ ;  /* 0x0001000016167824 */ /* 0x001fc800078e00ff */
[----:B------:R-:W0:Y:S02]  /*5960*/  F2I.FTZ.TRUNC.NTZ R3, R22 ;  /* 0x0000001600037305 */ /* 0x000e24000021f100 */
[----:B0-----:R0:W-:Y:S01]  /*5970*/  STG.E desc[UR36][R8.64], R3 ;  /* 0x0000000308007986 */ /* 0x0011e2000c101924 */
[----:B------:R-:W-:Y:S05]  /*5980*/  BRA `(.L_x_37420) ;  /* 0x0000000c00347947 */ /* 0x000fea0003800000 */
.L_x_37421:
[----:B0-----:R-:W-:-:S04]  /*5990*/  IMAD.U32 R22, R22, 0x10000, RZ ;  /* 0x0001000016167824 */ /* 0x001fc800078e00ff */
[----:B------:R-:W0:Y:S02]  /*59a0*/  F2I.FTZ.TRUNC.NTZ R3, R22 ;  /* 0x0000001600037305 */ /* 0x000e24000021f100 */
[----:B0-----:R0:W-:Y:S01]  /*59b0*/  STG.E.U16 desc[UR36][R8.64], R3 ;  /* 0x0000000308007986 */ /* 0x0011e2000c101524 */
[----:B------:R-:W-:Y:S05]  /*59c0*/  BRA `(.L_x_37420) ;  /* 0x0000000c00247947 */ /* 0x000fea0003800000 */
.L_x_37416:
[----:B------:R-:W-:-:S13]  /*59d0*/  ISETP.GT.AND P0, PT, R0, 0x6, PT ;  /* 0x000000060000780c */ /* 0x000fda0003f04270 */
[----:B------:R-:W-:Y:S05]  /*59e0*/  @P0 BRA `(.L_x_37423) ;  /* 0x00000000002c0947 */ /* 0x000fea0003800000 */
[----:B------:R-:W-:-:S13]  /*59f0*/  ISETP.NE.AND P0, PT, R0, 0x5, PT ;  /* 0x000000050000780c */ /* 0x000fda0003f05270 */
[----:B------:R-:W-:Y:S05]  /*5a00*/  @!P0 BRA `(.L_x_37424) ;  /* 0x0000000000148947 */ /* 0x000fea0003800000 */
[----:B------:R-:W-:-:S13]  /*5a10*/  ISETP.NE.AND P0, PT, R0, 0x6, PT ;  /* 0x000000060000780c */ /* 0x000fda0003f05270 */
[----:B------:R-:W-:Y:S05]  /*5a20*/  @P0 BRA `(.L_x_37419) ;  /* 0x0000000800300947 */ /* 0x000fea0003800000 */
[----:B0-----:R-:W-:-:S05]  /*5a30*/  IMAD.U32 R3, R22, 0x10000, RZ ;  /* 0x0001000016037824 */ /* 0x001fca00078e00ff */
[----:B------:R0:W-:Y:S01]  /*5a40*/  STG.E desc[UR36][R8.64], R3 ;  /* 0x0000000308007986 */ /* 0x0001e2000c101924 */
[----:B------:R-:W-:Y:S05]  /*5a50*/  BRA `(.L_x_37420) ;  /* 0x0000000c00007947 */ /* 0x000fea0003800000 */
.L_x_37424:
[----:B0-----:R-:W-:-:S05]  /*5a60*/  IMAD.U32 R0, R22, 0x10000, RZ ;  /* 0x0001000016007824 */ /* 0x001fca00078e00ff */
[----:B------:R-:W-:-:S05]  /*5a70*/  F2FP.F16.F32.PACK_AB R0, RZ, R0 ;  /* 0x00000000ff00723e */ /* 0x000fca00000000ff */
[----:B------:R0:W-:Y:S01]  /*5a80*/  STG.E.U16 desc[UR36][R8.64], R0 ;  /* 0x0000000008007986 */ /* 0x0001e2000c101524 */
[----:B------:R-:W-:Y:S05]  /*5a90*/  BRA `(.L_x_37420) ;  /* 0x0000000800f07947 */ /* 0x000fea0003800000 */
.L_x_37423:
[----:B------:R-:W-:-:S13]  /*5aa0*/  ISETP.NE.AND P0, PT, R0, 0x7, PT ;  /* 0x000000070000780c */ /* 0x000fda0003f05270 */
[----:B------:R-:W-:Y:S05]  /*5ab0*/  @!P0 BRA `(.L_x_37425) ;  /* 0x0000000000348947 */ /* 0x000fea0003800000 */
[----:B------:R-:W-:-:S13]  /*5ac0*/  ISETP.NE.AND P0, PT, R0, 0x8, PT ;  /* 0x000000080000780c */ /* 0x000fda0003f05270 */
[----:B------:R-:W-:Y:S05]  /*5ad0*/  @!P0 BRA `(.L_x_37426) ;  /* 0x0000000000188947 */ /* 0x000fea0003800000 */
[----:B------:R-:W-:-:S13]  /*5ae0*/  ISETP.NE.AND P0, PT, R0, 0x9, PT ;  /* 0x000000090000780c */ /* 0x000fda0003f05270 */
[----:B------:R-:W-:Y:S05]  /*5af0*/  @P0 BRA `(.L_x_37419) ;  /* 0x0000000400fc0947 */ /* 0x000fea0003800000 */
[----:B0-----:R-:W-:Y:S02]  /*5b00*/  IMAD.U32 R22, R22, 0x10000, RZ ;  /* 0x0001000016167824 */ /* 0x001fe400078e00ff */
[----:B------:R-:W-:-:S05]  /*5b10*/  IMAD.MOV.U32 R23, RZ, RZ, RZ ;  /* 0x000000ffff177224 */ /* 0x000fca00078e00ff */
[----:B------:R0:W-:Y:S01]  /*5b20*/  STG.E.64 desc[UR36][R8.64], R22 ;  /* 0x0000001608007986 */ /* 0x0001e2000c101b24 */
[----:B------:R-:W-:Y:S05]  /*5b30*/  BRA `(.L_x_37420) ;  /* 0x0000000800c87947 */ /* 0x000fea0003800000 */
.L_x_37426:
[----:B0-----:R-:W-:-:S05]  /*5b40*/  IMAD.U32 R22, R22, 0x10000, RZ ;  /* 0x0001000016167824 */ /* 0x001fca00078e00ff */
[----:B------:R-:W-:-:S04]  /*5b50*/  F2FP.F16.F32.PACK_AB R3, RZ, R22 ;  /* 0x00000016ff03723e */ /* 0x000fc800000000ff */
[----:B------:R-:W-:-:S05]  /*5b60*/  PRMT R3, R3, 0x5410, RZ ;  /* 0x0000541003037816 */ /* 0x000fca00000000ff */
[----:B------:R0:W-:Y:S01]  /*5b70*/  STG.E desc[UR36][R8.64], R3 ;  /* 0x0000000308007986 */ /* 0x0001e2000c101924 */
[----:B------:R-:W-:Y:S05]  /*5b80*/  BRA `(.L_x_37420) ;  /* 0x0000000800b47947 */ /* 0x000fea0003800000 */
.L_x_37425:
[----:B0-----:R-:W-:-:S04]  /*5b90*/  IMAD.U32 R4, R22, 0x10000, RZ ;  /* 0x0001000016047824 */ /* 0x001fc800078e00ff */
[----:B------:R-:W-:-:S06]  /*5ba0*/  FMUL.FTZ R4, R4, 1 ;  /* 0x3f80000004047820 */ /* 0x000fcc0000410000 */
[----:B------:R-:W0:Y:S02]  /*5bb0*/  F2F.F64.F32 R4, R4 ;  /* 0x0000000400047310 */ /* 0x000e240000201800 */
[----:B0-----:R0:W-:Y:S01]  /*5bc0*/  STG.E.64 desc[UR36][R8.64], R4 ;  /* 0x0000000408007986 */ /* 0x0011e2000c101b24 */
[----:B------:R-:W-:Y:S05]  /*5bd0*/  BRA `(.L_x_37420) ;  /* 0x0000000800a07947 */ /* 0x000fea0003800000 */
.L_x_37415:
        /* <DEDUP_REMOVED lines=10> */
[----:B0-----:R-:W-:-:S06]  /*5c80*/  IMAD.U32 R3, R22, 0x10000, RZ ;  /* 0x0001000016037824 */ /* 0x001fcc00078e00ff */
[----:B------:R-:W0:Y:S02]  /*5c90*/  F2I.FTZ.U32.TRUNC.NTZ R3, R3 ;  /* 0x0000000300037305 */ /* 0x000e24000021f000 */
[----:B0-----:R0:W-:Y:S01]  /*5ca0*/  STG.E.U16 desc[UR36][R8.64], R3 ;  /* 0x0000000308007986 */ /* 0x0011e2000c101524 */
[----:B------:R-:W-:Y:S05]  /*5cb0*/  BRA `(.L_x_37420) ;  /* 0x0000000800687947 */ /* 0x000fea0003800000 */
.L_x_37430:
[----:B0-----:R-:W-:Y:S01]  /*5cc0*/  IMAD.U32 R5, R22, 0x10000, RZ ;  /* 0x0001000016057824 */ /* 0x001fe200078e00ff */
        /* <DEDUP_REMOVED lines=16> */
.L_x_37433:
[----:B------:R-:W-:-:S04]  /*5dd0*/  SHF.R.U32.HI R3, RZ, 0x18, R5 ;  /* 0x00000018ff037819 */ /* 0x000fc80000011605 */
[----:B------:R-:W-:-:S04]  /*5de0*/  LOP3.LUT R0, R0, 0x80, R3, 0xf8, !PT ;  /* 0x0000008000007812 */ /* 0x000fc800078ef803 */
[----:B------:R-:W-:-:S07]  /*5df0*/  PRMT R4, R0, 0x7610, R4 ;  /* 0x0000761000047816 */ /* 0x000fce0000000004 */
.L_x_37432:
[----:B------:R-:W-:Y:S05]  /*5e00*/  BSYNC.RECONVERGENT B0 ;  /* 0x0000000000007941 */ /* 0x000fea0003800200 */
.L_x_37431:
[----:B------:R0:W-:Y:S01]  /*5e10*/  STG.E.U8 desc[UR36][R8.64], R4 ;  /* 0x0000000408007986 */ /* 0x0001e2000c101124 */
[----:B------:R-:W-:Y:S05]  /*5e20*/  BRA `(.L_x_37420) ;  /* 0x00000008000c7947 */ /* 0x000fea0003800000 */
.L_x_37429:
        /* <DEDUP_REMOVED lines=17> */
.L_x_37436:
[----:B------:R-:W-:-:S04]  /*5f40*/  SHF.R.U32.HI R3, RZ, 0x18, R5 ;  /* 0x00000018ff037819 */ /* 0x000fc80000011605 */
[----:B------:R-:W-:-:S04]  /*5f50*/  LOP3.LUT R0, R0, 0x80, R3, 0xf8, !PT ;  /* 0x0000008000007812 */ /* 0x000fc800078ef803 */
[----:B------:R-:W-:-:S07]  /*5f60*/  PRMT R4, R0, 0x7610, R4 ;  /* 0x0000761000047816 */ /* 0x000fce0000000004 */
.L_x_37435:
[----:B------:R-:W-:Y:S05]  /*5f70*/  BSYNC.RECONVERGENT B0 ;  /* 0x0000000000007941 */ /* 0x000fea0003800200 */
.L_x_37434:
[----:B------:R0:W-:Y:S01]  /*5f80*/  STG.E.U8 desc[UR36][R8.64], R4 ;  /* 0x0000000408007986 */ /* 0x0001e2000c101124 */
[----:B------:R-:W-:Y:S05]  /*5f90*/  BRA `(.L_x_37420) ;  /* 0x0000000400b07947 */ /* 0x000fea0003800000 */
.L_x_37428:
[----:B------:R-:W-:-:S13]  /*5fa0*/  ISETP.NE.AND P0, PT, R0, 0x1c, PT ;  /* 0x0000001c0000780c */ /* 0x000fda0003f05270 */
[----:B------:R-:W-:Y:S05]  /*5fb0*/  @!P0 BRA `(.L_x_37437) ;  /* 0x0000000000608947 */ /* 0x000fea0003800000 */
[----:B------:R-:W-:-:S13]  /*5fc0*/  ISETP.NE.AND P0, PT, R0, 0x1d, PT ;  /* 0x0000001d0000780c */ /* 0x000fda0003f05270 */
[----:B------:R-:W-:Y:S05]  /*5fd0*/  @!P0 BRA `(.L_x_37438) ;  /* 0x0000000000488947 */ /* 0x000fea0003800000 */
[----:B------:R-:W-:-:S13]  /*5fe0*/  ISETP.NE.AND P0, PT, R0, 0x2c, PT ;  /* 0x0000002c0000780c */ /* 0x000fda0003f05270 */
[----:B------:R-:W-:Y:S05]  /*5ff0*/  @P0 BRA `(.L_x_37419) ;  /* 0x0000000000bc0947 */ /* 0x000fea0003800000 */
        /* <DEDUP_REMOVED lines=16> */
.L_x_37438:
[----:B0-----:R-:W-:-:S06]  /*6100*/  IMAD.U32 R4, R22, 0x10000, RZ ;  /* 0x0001000016047824 */ /* 0x001fcc00078e00ff */
[----:B------:R-:W0:Y:S02]  /*6110*/  F2I.U64.TRUNC R4, R4 ;  /* 0x0000000400047311 */ /* 0x000e24000020d800 */
[----:B0-----:R0:W-:Y:S01]  /*6120*/  STG.E.64 desc[UR36][R8.64], R4 ;  /* 0x0000000408007986 */ /* 0x0011e2000c101b24 */
[----:B------:R-:W-:Y:S05]  /*6130*/  BRA `(.L_x_37420) ;  /* 0x0000000400487947 */ /* 0x000fea0003800000 */
.L_x_37437:
[----:B0-----:R-:W-:-:S04]  /*6140*/  IMAD.U32 R22, R22, 0x10000, RZ ;  /* 0x0001000016167824 */ /* 0x001fc800078e00ff */
[----:B------:R-:W0:Y:S02]  /*6150*/  F2I.FTZ.U32.TRUNC.NTZ R3, R22 ;  /* 0x0000001600037305 */ /* 0x000e24000021f000 */
[----:B0-----:R0:W-:Y:S01]  /*6160*/  STG.E desc[UR36][R8.64], R3 ;  /* 0x0000000308007986 */ /* 0x0011e2000c101924 */
[----:B------:R-:W-:Y:S05]  /*6170*/  BRA `(.L_x_37420) ;  /* 0x0000000400387947 */ /* 0x000fea0003800000 */
.L_x_37427:
[----:B------:R-:W-:-:S13]  /*6180*/  ISETP.GT.AND P0, PT, R0, 0xe, PT ;  /* 0x0000000e0000780c */ /* 0x000fda0003f04270 */
[----:B------:R-:W-:Y:S05]  /*6190*/  @P0 BRA `(.L_x_37439) ;  /* 0x00000000003c0947 */ /* 0x000fea0003800000 */
[----:B------:R-:W-:-:S13]  /*61a0*/  ISETP.NE.AND P0, PT, R0, 0xa, PT ;  /* 0x0000000a0000780c */ /* 0x000fda0003f05270 */
[----:B------:R-:W-:Y:S05]  /*61b0*/  @!P0 BRA `(.L_x_37440) ;  /* 0x00000000001c8947 */ /* 0x000fea0003800000 */
[----:B------:R-:W-:-:S13]  /*61c0*/  ISETP.NE.AND P0, PT, R0, 0xb, PT ;  /* 0x0000000b0000780c */ /* 0x000fda0003f05270 */
[----:B------:R-:W-:Y:S05]  /*61d0*/  @P0 BRA `(.L_x_37419) ;  /* 0x0000000000440947 */ /* 0x000fea0003800000 */
[----:B0-----:R-:W-:-:S05]  /*61e0*/  IMAD.U32 R22, R22, 0x10000, RZ ;  /* 0x0001000016167824 */ /* 0x001fca00078e00ff */
[----:B------:R-:W-:-:S04]  /*61f0*/  FSETP.NEU.FTZ.AND P0, PT, R22, RZ, PT ;  /* 0x000000ff1600720b */ /* 0x000fc80003f1d000 */
[----:B------:R-:W-:-:S05]  /*6200*/  SEL R3, RZ, 0x1, !P0 ;  /* 0x00000001ff037807 */ /* 0x000fca0004000000 */
[----:B------:R3:W-:Y:S01]  /*6210*/  STG.E.U8 desc[UR36][R8.64], R3 ;  /* 0x0000000308007986 */ /* 0x0007e2000c101124 */
[----:B------:R-:W-:Y:S05]  /*6220*/  BRA `(.L_x_37420) ;  /* 0x00000004000c7947 */ /* 0x000fea0003800000 */
.L_x_37440:
[----:B0-----:R-:W-:Y:S01]  /*6230*/  IMAD.U32 R22, R22, 0x10000, RZ ;  /* 0x0001000016167824 */ /* 0x001fe200078e00ff */
[----:B------:R-:W-:-:S03]  /*6240*/  CS2R R6, SRZ ;  /* 0x0000000000067805 */ /* 0x000fc6000001ff00 */
[----:B------:R-:W-:-:S06]  /*6250*/  FMUL.FTZ R4, R22, 1 ;  /* 0x3f80000016047820 */ /* 0x000fcc0000410000 */
[----:B------:R-:W0:Y:S02]  /*6260*/  F2F.F64.F32 R4, R4 ;  /* 0x0000000400047310 */ /* 0x000e240000201800 */
[----:B0-----:R0:W-:Y:S01]  /*6270*/  STG.E.128 desc[UR36][R8.64], R4 ;  /* 0x0000000408007986 */ /* 0x0011e2000c101d24 */
[----:B------:R-:W-:Y:S05]  /*6280*/  BRA `(.L_x_37420) ;  /* 0x0000000000f47947 */ /* 0x000fea0003800000 */
.L_x_37439:
[----:B------:R-:W-:-:S13]  /*6290*/  ISETP.NE.AND P0, PT, R0, 0xf, PT ;  /* 0x0000000f0000780c */ /* 0x000fda0003f05270 */
[----:B------:R-:W-:Y:S05]  /*62a0*/  @!P0 BRA `(.L_x_37441) ;  /* 0x0000000000e88947 */ /* 0x000fea0003800000 */
[----:B------:R-:W-:-:S13]  /*62b0*/  ISETP.NE.AND P0, PT, R0, 0x17, PT ;  /* 0x000000170000780c */ /* 0x000fda0003f05270 */
[----:B------:R-:W-:Y:S05]  /*62c0*/  @!P0 BRA `(.L_x_37442) ;  /* 0x0000000000908947 */ /* 0x000fea0003800000 */
[----:B------:R-:W-:-:S13]  /*62d0*/  ISETP.NE.AND P0, PT, R0, 0x18, PT ;  /* 0x000000180000780c */ /* 0x000fda0003f05270 */
[----:B------:R-:W-:Y:S05]  /*62e0*/  @!P0 BRA `(.L_x_37443) ;  /* 0x0000000000448947 */ /* 0x000fea0003800000 */
.L_x_37419:
        /* <DEDUP_REMOVED lines=16> */
.L_x_37444:
[----:B------:R-:W-:Y:S05]  /*63f0*/  BRA `(.L_x_37420) ;  /* 0x0000000000987947 */ /* 0x000fea0003800000 */
.L_x_37443:
        /* <DEDUP_REMOVED lines=13> */
.L_x_37446:
[----:B------:R-:W-:Y:S05]  /*64d0*/  BSYNC.RECONVERGENT B0 ;  /* 0x0000000000007941 */ /* 0x000fea0003800200 */
.L_x_37445:
[----:B------:R-:W-:-:S05]  /*64e0*/  LOP3.LUT R3, R0, 0x80, R3, 0xf8, !PT ;  /* 0x0000008000037812 */ /* 0x000fca00078ef803 */
[----:B------:R2:W-:Y:S01]  /*64f0*/  STG.E.U8 desc[UR36][R8.64], R3 ;  /* 0x0000000308007986 */ /* 0x0005e2000c101124 */
[----:B------:R-:W-:Y:S05]  /*6500*/  BRA `(.L_x_37420) ;  /* 0x0000000000547947 */ /* 0x000fea0003800000 */
.L_x_37442:
[----:B0-----:R-:W-:Y:S01]  /*6510*/  IMAD.U32 R3, R22, 0x10000, RZ ;  /* 0x0001000016037824 */ /* 0x001fe200078e00ff */
        /* <DEDUP_REMOVED lines=11> */
.L_x_37448:
[----:B------:R-:W-:Y:S01]  /*65d0*/  IMAD.MOV.U32 R0, RZ, RZ, 0x7f ;  /* 0x0000007fff007424 */ /* 0x000fe200078e00ff */
[----:B------:R-:W-:-:S04]  /*65e0*/  ISETP.GT.U32.AND P0, PT, R4, 0x7f800000, PT ;  /* 0x7f8000000400780c */ /* 0x000fc80003f04070 */
[----:B------:R-:W-:-:S09]  /*65f0*/  SEL R0, R0, 0x7c, P0 ;  /* 0x0000007c00007807 */ /* 0x000fd20000000000 */
.L_x_37449:
[----:B------:R-:W-:Y:S05]  /*6600*/  BSYNC.RECONVERGENT B0 ;  /* 0x0000000000007941 */ /* 0x000fea0003800200 */
.L_x_37447:
[----:B------:R-:W-:-:S04]  /*6610*/  SHF.R.U32.HI R3, RZ, 0x18, R3 ;  /* 0x00000018ff037819 */ /* 0x000fc80000011603 */
[----:B------:R-:W-:-:S05]  /*6620*/  LOP3.LUT R3, R0, 0x80, R3, 0xf8, !PT ;  /* 0x0000008000037812 */ /* 0x000fca00078ef803 */
[----:B------:R1:W-:Y:S01]  /*6630*/  STG.E.U8 desc[UR36][R8.64], R3 ;  /* 0x0000000308007986 */ /* 0x0003e2000c101124 */
[----:B------:R-:W-:Y:S05]  /*6640*/  BRA `(.L_x_37420) ;  /* 0x0000000000047947 */ /* 0x000fea0003800000 */
.L_x_37441:
[----:B0-----:R0:W-:Y:S02]  /*6650*/  STG.E.U16 desc[UR36][R8.64], R22 ;  /* 0x0000001608007986 */ /* 0x0011e4000c101524 */
.L_x_37420:
        /* <DEDUP_REMOVED lines=25> */
.L_x_37453:
[----:B------:R-:W-:-:S06]  /*67f0*/  IMAD.U32 R5, R17, 0x10000, RZ ;  /* 0x0001000011057824 */ /* 0x000fcc00078e00ff */
[----:B------:R-:W0:Y:S02]  /*6800*/  F2I.S64.TRUNC R4, R5 ;  /* 0x0000000500047311 */ /* 0x000e24000020d900 */
[----:B0-----:R0:W-:Y:S01]  /*6810*/  STG.E.U8 desc[UR36][R8.64], R4 ;  /* 0x0000000408007986 */ /* 0x0011e2000c101124 */
[----:B------:R-:W-:Y:S05]  /*6820*/  BRA `(.L_x_37455) ;  /* 0x0000000c006c7947 */ /* 0x000fea0003800000 */
.L_x_37452:
        /* <DEDUP_REMOVED lines=10> */
.L_x_37457:
[----:B------:R-:W-:-:S06]  /*68d0*/  IMAD.U32 R17, R17, 0x10000, RZ ;  /* 0x0001000011117824 */ /* 0x000fcc00078e00ff */
[----:B------:R-:W0:Y:S02]  /*68e0*/  F2I.FTZ.TRUNC.NTZ R17, R17 ;  /* 0x0000001100117305 */ /* 0x000e24000021f100 */
[----:B0-----:R3:W-:Y:S01]  /*68f0*/  STG.E desc[UR36][R8.64], R17 ;  /* 0x0000001108007986 */ /* 0x0017e2000c101924 */
[----:B------:R-:W-:Y:S05]  /*6900*/  BRA `(.L_x_37455) ;  /* 0x0000000c00347947 */ /* 0x000fea0003800000 */
.L_x_37456:
[----:B------:R-:W-:-:S06]  /*6910*/  IMAD.U32 R17, R17, 0x10000, RZ ;  /* 0x0001000011117824 */ /* 0x000fcc00078e00ff */
[----:B------:R-:W0:Y:S02]  /*6920*/  F2I.FTZ.TRUNC.NTZ R17, R17 ;  /* 0x0000001100117305 */ /* 0x000e24000021f100 */
[----:B0-----:R2:W-:Y:S01]  /*6930*/  STG.E.U16 desc[UR36][R8.64], R17 ;  /* 0x0000001108007986 */ /* 0x0015e2000c101524 */
[----:B------:R-:W-:Y:S05]  /*6940*/  BRA `(.L_x_37455) ;  /* 0x0000000c00247947 */ /* 0x000fea0003800000 */
.L_x_37451:
        /* <DEDUP_REMOVED lines=9> */
.L_x_37459:
[----:B------:R-:W-:-:S05]  /*69e0*/  IMAD.U32 R0, R17, 0x10000, RZ ;  /* 0x0001000011007824 */ /* 0x000fca00078e00ff */
[----:B------:R-:W-:-:S05]  /*69f0*/  F2FP.F16.F32.PACK_AB R0, RZ, R0 ;  /* 0x00000000ff00723e */ /* 0x000fca00000000ff */
[----:B------:R0:W-:Y:S01]  /*6a00*/  STG.E.U16 desc[UR36][R8.64], R0 ;  /* 0x0000000008007986 */ /* 0x0001e2000c101524 */
[----:B------:R-:W-:Y:S05]  /*6a10*/  BRA `(.L_x_37455) ;  /* 0x0000000800f07947 */ /* 0x000fea0003800000 */
.L_x_37458:
        /* <DEDUP_REMOVED lines=10> */
.L_x_37461:
[----:B------:R-:W-:-:S05]  /*6ac0*/  IMAD.U32 R17, R17, 0x10000, RZ ;  /* 0x0001000011117824 */ /* 0x000fca00078e00ff */
[----:B------:R-:W-:-:S04]  /*6ad0*/  F2FP.F16.F32.PACK_AB R3, RZ, R17 ;  /* 0x00000011ff03723e */ /* 0x000fc800000000ff */
[----:B------:R-:W-:-:S05]  /*6ae0*/  PRMT R3, R3, 0x5410, RZ ;  /* 0x0000541003037816 */ /* 0x000fca00000000ff */
[----:B------:R0:W-:Y:S01]  /*6af0*/  STG.E desc[UR36][R8.64], R3 ;  /* 0x0000000308007986 */ /* 0x0001e2000c101924 */
[----:B------:R-:W-:Y:S05]  /*6b00*/  BRA `(.L_x_37455) ;  /* 0x0000000800b47947 */ /* 0x000fea0003800000 */
.L_x_37460:
[----:B------:R-:W-:-:S04]  /*6b10*/  IMAD.U32 R4, R17, 0x10000, RZ ;  /* 0x0001000011047824 */ /* 0x000fc800078e00ff */
[----:B------:R-:W-:-:S06]  /*6b20*/  FMUL.FTZ R4, R4, 1 ;  /* 0x3f80000004047820 */ /* 0x000fcc0000410000 */
[----:B------:R-:W0:Y:S02]  /*6b30*/  F2F.F64.F32 R4, R4 ;  /* 0x0000000400047310 */ /* 0x000e240000201800 */
[----:B0-----:R0:W-:Y:S01]  /*6b40*/  STG.E.64 desc[UR36][R8.64], R4 ;  /* 0x0000000408007986 */ /* 0x0011e2000c101b24 */
[----:B------:R-:W-:Y:S05]  /*6b50*/  BRA `(.L_x_37455) ;  /* 0x0000000800a07947 */ /* 0x000fea0003800000 */
.L_x_37450:
        /* <DEDUP_REMOVED lines=14> */
.L_x_37465:
        /* <DEDUP_REMOVED lines=17> */
.L_x_37468:
[----:B------:R-:W-:-:S04]  /*6d50*/  SHF.R.U32.HI R3, RZ, 0x18, R17 ;  /* 0x00000018ff037819 */ /* 0x000fc80000011611 */
[----:B------:R-:W-:-:S04]  /*6d60*/  LOP3.LUT R0, R0, 0x80, R3, 0xf8, !PT ;  /* 0x0000008000007812 */ /* 0x000fc800078ef803 */
[----:B------:R-:W-:-:S07]  /*6d70*/  PRMT R4, R0, 0x7610, R4 ;  /* 0x0000761000047816 */ /* 0x000fce0000000004 */
.L_x_37467:
[----:B------:R-:W-:Y:S05]  /*6d80*/  BSYNC.RECONVERGENT B0 ;  /* 0x0000000000007941 */ /* 0x000fea0003800200 */
.L_x_37466:
[----:B------:R0:W-:Y:S01]  /*6d90*/  STG.E.U8 desc[UR36][R8.64], R4 ;  /* 0x0000000408007986 */ /* 0x0001e2000c101124 */
[----:B------:R-:W-:Y:S05]  /*6da0*/  BRA `(.L_x_37455) ;  /* 0x00000008000c7947 */ /* 0x000fea0003800000 */
.L_x_37464:
        /* <DEDUP_REMOVED lines=17> */
.L_x_37471:
[----:B------:R-:W-:-:S04]  /*6ec0*/  SHF.R.U32.HI R3, RZ, 0x18, R17 ;  /* 0x00000018ff037819 */ /* 0x000fc80000011611 */
[----:B------:R-:W-:-:S04]  /*6ed0*/  LOP3.LUT R0, R0, 0x80, R3, 0xf8, !PT ;  /* 0x0000008000007812 */ /* 0x000fc800078ef803 */
[----:B------:R-:W-:-:S07]  /*6ee0*/  PRMT R4, R0, 0x7610, R4 ;  /* 0x0000761000047816 */ /* 0x000fce0000000004 */
.L_x_37470:
[----:B------:R-:W-:Y:S05]  /*6ef0*/  BSYNC.RECONVERGENT B0 ;  /* 0x0000000000007941 */ /* 0x000fea0003800200 */
.L_x_37469:
[----:B------:R0:W-:Y:S01]  /*6f00*/  STG.E.U8 desc[UR36][R8.64], R4 ;  /* 0x0000000408007986 */ /* 0x0001e2000c101124 */
[----:B------:R-:W-:Y:S05]  /*6f10*/  BRA `(.L_x_37455) ;  /* 0x0000000400b07947 */ /* 0x000fea0003800000 */
.L_x_37463:
        /* <DEDUP_REMOVED lines=22> */
.L_x_37473:
[----:B------:R-:W-:-:S06]  /*7080*/  IMAD.U32 R4, R17, 0x10000, RZ ;  /* 0x0001000011047824 */ /* 0x000fcc00078e00ff */
[----:B------:R-:W0:Y:S02]  /*7090*/  F2I.U64.TRUNC R4, R4 ;  /* 0x0000000400047311 */ /* 0x000e24000020d800 */
[----:B0-----:R0:W-:Y:S01]  /*70a0*/  STG.E.64 desc[UR36][R8.64], R4 ;  /* 0x0000000408007986 */ /* 0x0011e2000c101b24 */
[----:B------:R-:W-:Y:S05]  /*70b0*/  BRA `(.L_x_37455) ;  /* 0x0000000400487947 */ /* 0x000fea0003800000 */
.L_x_37472:
[----:B------:R-:W-:-:S06]  /*70c0*/  IMAD.U32 R17, R17, 0x10000, RZ ;  /* 0x0001000011117824 */ /* 0x000fcc00078e00ff */
[----:B------:R-:W0:Y:S02]  /*70d0*/  F2I.FTZ.U32.TRUNC.NTZ R17, R17 ;  /* 0x0000001100117305 */ /* 0x000e24000021f000 */
[----:B0-----:R0:W-:Y:S01]  /*70e0*/  STG.E desc[UR36][R8.64], R17 ;  /* 0x0000001108007986 */ /* 0x0011e2000c101924 */
[----:B------:R-:W-:Y:S05]  /*70f0*/  BRA `(.L_x_37455) ;  /* 0x0000000400387947 */ /* 0x000fea0003800000 */
.L_x_37462:
        /* <DEDUP_REMOVED lines=11> */
.L_x_37475:
[----:B------:R-:W-:Y:S01]  /*71b0*/  IMAD.U32 R17, R17, 0x10000, RZ ;  /* 0x0001000011117824 */ /* 0x000fe200078e00ff */
[----:B------:R-:W-:-:S03]  /*71c0*/  CS2R R6, SRZ ;  /* 0x0000000000067805 */ /* 0x000fc6000001ff00 */
[----:B------:R-:W-:-:S06]  /*71d0*/  FMUL.FTZ R4, R17, 1 ;  /* 0x3f80000011047820 */ /* 0x000fcc0000410000 */
[----:B------:R-:W0:Y:S02]  /*71e0*/  F2F.F64.F32 R4, R4 ;  /* 0x0000000400047310 */ /* 0x000e240000201800 */
[----:B0-----:R0:W-:Y:S01]  /*71f0*/  STG.E.128 desc[UR36][R8.64], R4 ;  /* 0x0000000408007986 */ /* 0x0011e2000c101d24 */
[----:B------:R-:W-:Y:S05]  /*7200*/  BRA `(.L_x_37455) ;  /* 0x0000000000f47947 */ /* 0x000fea0003800000 */
.L_x_37474:
[----:B------:R-:W-:-:S13]  /*7210*/  ISETP.NE.AND P0, PT, R0, 0xf, PT ;  /* 0x0000000f0000780c */ /* 0x000fda0003f05270 */
[----:B------:R-:W-:Y:S05]  /*7220*/  @!P0 BRA `(.L_x_37476) ;  /* 0x0000000000e88947 */ /* 0x000fea0003800000 */
[----:B------:R-:W-:-:S13]  /*7230*/  ISETP.NE.AND P0, PT, R0, 0x17, PT ;  /* 0x000000170000780c */ /* 0x000fda0003f05270 */
[----:B------:R-:W-:Y:S05]  /*7240*/  @!P0 BRA `(.L_x_37477) ;  /* 0x0000000000908947 */ /* 0x000fea0003800000 */
[----:B------:R-:W-:-:S13]  /*7250*/  ISETP.NE.AND P0, PT, R0, 0x18, PT ;  /* 0x000000180000780c */ /* 0x000fda0003f05270 */
[----:B------:R-:W-:Y:S05]  /*7260*/  @!P0 BRA `(.L_x_37478) ;  /* 0x0000000000448947 */ /* 0x000fea0003800000 */
.L_x_37454:
        /* <DEDUP_REMOVED lines=16> */
.L_x_37479:
[----:B------:R-:W-:Y:S05]  /*7370*/  BRA `(.L_x_37455) ;  /* 0x0000000000987947 */ /* 0x000fea0003800000 */
.L_x_37478:
        /* <DEDUP_REMOVED lines=13> */
.L_x_37481:
[----:B------:R-:W-:Y:S05]  /*7450*/  BSYNC.RECONVERGENT B0 ;  /* 0x0000000000007941 */ /* 0x000fea0003800200 */
.L_x_37480:
[----:B------:R-:W-:-:S05]  /*7460*/  LOP3.LUT R3, R0, 0x80, R3, 0xf8, !PT ;  /* 0x0000008000037812 */ /* 0x000fca00078ef803 */
[----:B------:R0:W-:Y:S01]  /*7470*/  STG.E.U8 desc[UR36][R8.64], R3 ;  /* 0x0000000308007986 */ /* 0x0001e2000c101124 */
[----:B------:R-:W-:Y:S05]  /*7480*/  BRA `(.L_x_37455) ;  /* 0x0000000000547947 */ /* 0x000fea0003800000 */
.L_x_37477:
        /* <DEDUP_REMOVED lines=12> */
.L_x_37483:
[----:B------:R-:W-:Y:S01]  /*7550*/  IMAD.MOV.U32 R0, RZ, RZ, 0x7f ;  /* 0x0000007fff007424 */ /* 0x000fe200078e00ff */
[----:B------:R-:W-:-:S04]  /*7560*/  ISETP.GT.U32.AND P0, PT, R4, 0x7f800000, PT ;  /* 0x7f8000000400780c */ /* 0x000fc80003f04070 */
[----:B------:R-:W-:-:S09]  /*7570*/  SEL R0, R0, 0x7c, P0 ;  /* 0x0000007c00007807 */ /* 0x000fd20000000000 */
.L_x_37484:
[----:B------:R-:W-:Y:S05]  /*7580*/  BSYNC.RECONVERGENT B0 ;  /* 0x0000000000007941 */ /* 0x000fea0003800200 */
.L_x_37482:
[----:B------:R-:W-:-:S04]  /*7590*/  SHF.R.U32.HI R3, RZ, 0x18, R3 ;  /* 0x00000018ff037819 */ /* 0x000fc80000011603 */
[----:B------:R-:W-:-:S05]  /*75a0*/  LOP3.LUT R3, R0, 0x80, R3, 0xf8, !PT ;  /* 0x0000008000037812 */ /* 0x000fca00078ef803 */
[----:B------:R0:W-:Y:S01]  /*75b0*/  STG.E.U8 desc[UR36][R8.64], R3 ;  /* 0x0000000308007986 */ /* 0x0001e2000c101124 */
[----:B------:R-:W-:Y:S05]  /*75c0*/  BRA `(.L_x_37455) ;  /* 0x0000000000047947 */ /* 0x000fea0003800000 */
.L_x_37476:
[----:B------:R0:W-:Y:S02]  /*75d0*/  STG.E.U16 desc[UR36][R8.64], R17 ;  /* 0x0000001108007986 */ /* 0x0001e4000c101524 */
.L_x_37455:
[----:B------:R-:W-:-:S07]  /*75e0*/  VIADD R25, R25, 0x80 ;  /* 0x0000008019197836 */ /* 0x000fce0000000000 */
.L_x_37414:
[----:B------:R-:W-:Y:S05]  /*75f0*/  BSYNC.RECONVERGENT B6 ;  /* 0x0000000000067941 */ /* 0x000fea0003800200 */
.L_x_37413:
[----:B------:R-:W-:-:S13]  /*7600*/  ISETP.GE.AND P0, PT, R25, R16, PT ;  /* 0x000000101900720c */ /* 0x000fda0003f06270 */
[----:B------:R-:W-:Y:S05]  /*7610*/  @P0 EXIT ;  /* 0x000000000000094d */ /* 0x000fea0003800000 */
[----:B01-3--:R-:W0:Y:S01]  /*7620*/  LDC.64 R4, c[0x0][0x398] ;  /* 0x0000e600ff047b82 */ /* 0x00be220000000a00 */
        /* <DEDUP_REMOVED lines=20> */
.L_x_37488:
[----:B----4-:R-:W-:-:S06]  /*7770*/  IMAD.U32 R5, R19, 0x10000, RZ ;  /* 0x0001000013057824 */ /* 0x010fcc00078e00ff */
[----:B------:R-:W0:Y:S02]  /*7780*/  F2I.S64.TRUNC R4, R5 ;  /* 0x0000000500047311 */ /* 0x000e24000020d900 */
[----:B0-----:R-:W-:Y:S01]  /*7790*/  STG.E.U8 desc[UR36][R2.64], R4 ;  /* 0x0000000402007986 */ /* 0x001fe2000c101124 */
[----:B------:R-:W-:Y:S05]  /*77a0*/  EXIT ;  /* 0x000000000000794d */ /* 0x000fea0003800000 */
.L_x_37487:
        /* <DEDUP_REMOVED lines=10> */
.L_x_37491:
[----:B----4-:R-:W-:-:S06]  /*7850*/  IMAD.U32 R19, R19, 0x10000, RZ ;  /* 0x0001000013137824 */ /* 0x010fcc00078e00ff */
[----:B------:R-:W0:Y:S02]  /*7860*/  F2I.FTZ.TRUNC.NTZ R19, R19 ;  /* 0x0000001300137305 */ /* 0x000e24000021f100 */
[----:B0-----:R-:W-:Y:S01]  /*7870*/  STG.E desc[UR36][R2.64], R19 ;  /* 0x0000001302007986 */ /* 0x001fe2000c101924 */
[----:B------:R-:W-:Y:S05]  /*7880*/  EXIT ;  /* 0x000000000000794d */ /* 0x000fea0003800000 */
.L_x_37490:
[----:B----4-:R-:W-:-:S06]  /*7890*/  IMAD.U32 R19, R19, 0x10000, RZ ;  /* 0x0001000013137824 */ /* 0x010fcc00078e00ff */
[----:B------:R-:W0:Y:S02]  /*78a0*/  F2I.FTZ.TRUNC.NTZ R19, R19 ;  /* 0x0000001300137305 */ /* 0x000e24000021f100 */
[----:B0-----:R-:W-:Y:S01]  /*78b0*/  STG.E.U16 desc[UR36][R2.64], R19 ;  /* 0x0000001302007986 */ /* 0x001fe2000c101524 */
[----:B------:R-:W-:Y:S05]  /*78c0*/  EXIT ;  /* 0x000000000000794d */ /* 0x000fea0003800000 */
.L_x_37486:
        /* <DEDUP_REMOVED lines=9> */
.L_x_37493:
[----:B----4-:R-:W-:-:S05]  /*7960*/  IMAD.U32 R0, R19, 0x10000, RZ ;  /* 0x0001000013007824 */ /* 0x010fca00078e00ff */
[----:B------:R-:W-:-:S05]  /*7970*/  F2FP.F16.F32.PACK_AB R0, RZ, R0 ;  /* 0x00000000ff00723e */ /* 0x000fca00000000ff */
[----:B------:R-:W-:Y:S01]  /*7980*/  STG.E.U16 desc[UR36][R2.64], R0 ;  /* 0x0000000002007986 */ /* 0x000fe2000c101524 */
[----:B------:R-:W-:Y:S05]  /*7990*/  EXIT ;  /* 0x000000000000794d */ /* 0x000fea0003800000 */
.L_x_37492:
        /* <DEDUP_REMOVED lines=10> */
.L_x_37495:
[----:B----4-:R-:W-:-:S05]  /*7a40*/  IMAD.U32 R19, R19, 0x10000, RZ ;  /* 0x0001000013137824 */ /* 0x010fca00078e00ff */
[----:B------:R-:W-:-:S04]  /*7a50*/  F2FP.F16.F32.PACK_AB R5, RZ, R19 ;  /* 0x00000013ff05723e */ /* 0x000fc800000000ff */
[----:B------:R-:W-:-:S05]  /*7a60*/  PRMT R5, R5, 0x5410, RZ ;  /* 0x0000541005057816 */ /* 0x000fca00000000ff */
[----:B------:R-:W-:Y:S01]  /*7a70*/  STG.E desc[UR36][R2.64], R5 ;  /* 0x0000000502007986 */ /* 0x000fe2000c101924 */
[----:B------:R-:W-:Y:S05]  /*7a80*/  EXIT ;  /* 0x000000000000794d */ /* 0x000fea0003800000 */
.L_x_37494:
[----:B----4-:R-:W-:-:S04]  /*7a90*/  IMAD.U32 R4, R19, 0x10000, RZ ;  /* 0x0001000013047824 */ /* 0x010fc800078e00ff */
[----:B------:R-:W-:-:S06]  /*7aa0*/  FMUL.FTZ R4, R4, 1 ;  /* 0x3f80000004047820 */ /* 0x000fcc0000410000 */
[----:B------:R-:W0:Y:S02]  /*7ab0*/  F2F.F64.F32 R4, R4 ;  /* 0x0000000400047310 */ /* 0x000e240000201800 */
[----:B0-----:R-:W-:Y:S01]  /*7ac0*/  STG.E.64 desc[UR36][R2.64], R4 ;  /* 0x0000000402007986 */ /* 0x001fe2000c101b24 */
[----:B------:R-:W-:Y:S05]  /*7ad0*/  EXIT ;  /* 0x000000000000794d */ /* 0x000fea0003800000 */
.L_x_37485:
        /* <DEDUP_REMOVED lines=14> */
.L_x_37499:
        /* <DEDUP_REMOVED lines=18> */
.L_x_37502:
[----:B------:R-:W-:-:S04]  /*7ce0*/  SHF.R.U32.HI R5, RZ, 0x18, R5 ;  /* 0x00000018ff057819 */ /* 0x000fc80000011605 */
[----:B------:R-:W-:-:S07]  /*7cf0*/  LOP3.LUT R0, R0, 0x80, R5, 0xf8, !PT ;  /* 0x0000008000007812 */ /* 0x000fce00078ef805 */
.L_x_37501:
[----:B------:R-:W-:Y:S05]  /*7d00*/  BSYNC.RECONVERGENT B0 ;  /* 0x0000000000007941 */ /* 0x000fea0003800200 */
.L_x_37500:
[----:B------:R-:W-:Y:S01]  /*7d10*/  STG.E.U8 desc[UR36][R2.64], R0 ;  /* 0x0000000002007986 */ /* 0x000fe2000c101124 */
[----:B------:R-:W-:Y:S05]  /*7d20*/  EXIT ;  /* 0x000000000000794d */ /* 0x000fea0003800000 */
.L_x_37498:
        /* <DEDUP_REMOVED lines=18> */
.L_x_37505:
[----:B------:R-:W-:-:S04]  /*7e50*/  SHF.R.U32.HI R5, RZ, 0x18, R5 ;  /* 0x00000018ff057819 */ /* 0x000fc80000011605 */
[----:B------:R-:W-:-:S07]  /*7e60*/  LOP3.LUT R0, R0, 0x80, R5, 0xf8, !PT ;  /* 0x0000008000007812 */ /* 0x000fce00078ef805 */
.L_x_37504:
[----:B------:R-:W-:Y:S05]  /*7e70*/  BSYNC.RECONVERGENT B0 ;  /* 0x0000000000007941 */ /* 0x000fea0003800200 */
.L_x_37503:
[----:B------:R-:W-:Y:S01]  /*7e80*/  STG.E.U8 desc[UR36][R2.64], R0 ;  /* 0x0000000002007986 */ /* 0x000fe2000c101124 */
[----:B------:R-:W-:Y:S05]  /*7e90*/  EXIT ;  /* 0x000000000000794d */ /* 0x000fea0003800000 */
.L_x_37497:
        /* <DEDUP_REMOVED lines=22> */
.L_x_37507:
[----:B----4-:R-:W-:-:S06]  /*8000*/  IMAD.U32 R4, R19, 0x10000, RZ ;  /* 0x0001000013047824 */ /* 0x010fcc00078e00ff */
[----:B------:R-:W0:Y:S02]  /*8010*/  F2I.U64.TRUNC R4, R4 ;  /* 0x0000000400047311 */ /* 0x000e24000020d800 */
[----:B0-----:R-:W-:Y:S01]  /*8020*/  STG.E.64 desc[UR36][R2.64], R4 ;  /* 0x0000000402007986 */ /* 0x001fe2000c101b24 */
[----:B------:R-:W-:Y:S05]  /*8030*/  EXIT ;  /* 0x000000000000794d */ /* 0x000fea0003800000 */
.L_x_37506:
[----:B----4-:R-:W-:-:S06]  /*8040*/  IMAD.U32 R19, R19, 0x10000, RZ ;  /* 0x0001000013137824 */ /* 0x010fcc00078e00ff */
[----:B------:R-:W0:Y:S02]  /*8050*/  F2I.FTZ.U32.TRUNC.NTZ R19, R19 ;  /* 0x0000001300137305 */ /* 0x000e24000021f000 */
[----:B0-----:R-:W-:Y:S01]  /*8060*/  STG.E desc[UR36][R2.64], R19 ;  /* 0x0000001302007986 */ /* 0x001fe2000c101924 */
[----:B------:R-:W-:Y:S05]  /*8070*/  EXIT ;  /* 0x000000000000794d */ /* 0x000fea0003800000 */
.L_x_37496:
        /* <DEDUP_REMOVED lines=11> */
.L_x_37509:
[----:B----4-:R-:W-:Y:S01]  /*8130*/  IMAD.U32 R19, R19, 0x10000, RZ ;  /* 0x0001000013137824 */ /* 0x010fe200078e00ff */
[----:B------:R-:W-:-:S03]  /*8140*/  CS2R R6, SRZ ;  /* 0x0000000000067805 */ /* 0x000fc6000001ff00 */
[----:B------:R-:W-:-:S06]  /*8150*/  FMUL.FTZ R4, R19, 1 ;  /* 0x3f80000013047820 */ /* 0x000fcc0000410000 */
[----:B------:R-:W0:Y:S02]  /*8160*/  F2F.F64.F32 R4, R4 ;  /* 0x0000000400047310 */ /* 0x000e240000201800 */
[----:B0-----:R-:W-:Y:S01]  /*8170*/  STG.E.128 desc[UR36][R2.64], R4 ;  /* 0x0000000402007986 */ /* 0x001fe2000c101d24 */
[----:B------:R-:W-:Y:S05]  /*8180*/  EXIT ;  /* 0x000000000000794d */ /* 0x000fea0003800000 */
.L_x_37508:
[----:B------:R-:W-:-:S13]  /*8190*/  ISETP.NE.AND P0, PT, R0, 0xf, PT ;  /* 0x0000000f0000780c */ /* 0x000fda0003f05270 */
[----:B------:R-:W-:Y:S05]  /*81a0*/  @!P0 BRA `(.L_x_37510) ;  /* 0x0000000000e88947 */ /* 0x000fea0003800000 */
[----:B------:R-:W-:-:S13]  /*81b0*/  ISETP.NE.AND P0, PT, R0, 0x17, PT ;  /* 0x000000170000780c */ /* 0x000fda0003f05270 */
[----:B------:R-:W-:Y:S05]  /*81c0*/  @!P0 BRA `(.L_x_37511) ;  /* 0x0000000000908947 */ /* 0x000fea0003800000 */
[----:B------:R-:W-:-:S13]  /*81d0*/  ISETP.NE.AND P0, PT, R0, 0x18, PT ;  /* 0x000000180000780c */ /* 0x000fda0003f05270 */
[----:B------:R-:W-:Y:S05]  /*81e0*/  @!P0 BRA `(.L_x_37512) ;  /* 0x0000000000448947 */ /* 0x000fea0003800000 */
.L_x_37489:
        /* <DEDUP_REMOVED lines=16> */
.L_x_37513:
[----:B------:R-:W-:Y:S05]  /*82f0*/  EXIT ;  /* 0x000000000000794d */ /* 0x000fea0003800000 */
.L_x_37512:
        /* <DEDUP_REMOVED lines=13> */
.L_x_37515:
[----:B------:R-:W-:Y:S05]  /*83d0*/  BSYNC.RECONVERGENT B0 ;  /* 0x0000000000007941 */ /* 0x000fea0003800200 */
.L_x_37514:
[----:B------:R-:W-:-:S05]  /*83e0*/  LOP3.LUT R5, R0, 0x80, R5, 0xf8, !PT ;  /* 0x0000008000057812 */ /* 0x000fca00078ef805 */
[----:B------:R-:W-:Y:S01]  /*83f0*/  STG.E.U8 desc[UR36][R2.64], R5 ;  /* 0x0000000502007986 */ /* 0x000fe2000c101124 */
[----:B------:R-:W-:Y:S05]  /*8400*/  EXIT ;  /* 0x000000000000794d */ /* 0x000fea0003800000 */
.L_x_37511:
        /* <DEDUP_REMOVED lines=12> */
.L_x_37517:
[----:B------:R-:W-:Y:S01]  /*84d0*/  IMAD.MOV.U32 R0, RZ, RZ, 0x7f ;  /* 0x0000007fff007424 */ /* 0x000fe200078e00ff */
[----:B------:R-:W-:-:S04]  /*84e0*/  ISETP.GT.U32.AND P0, PT, R4, 0x7f800000, PT ;  /* 0x7f8000000400780c */ /* 0x000fc80003f04070 */
[----:B------:R-:W-:-:S09]  /*84f0*/  SEL R0, R0, 0x7c, P0 ;  /* 0x0000007c00007807 */ /* 0x000fd20000000000 */
.L_x_37518:
[----:B------:R-:W-:Y:S05]  /*8500*/  BSYNC.RECONVERGENT B0 ;  /* 0x0000000000007941 */ /* 0x000fea0003800200 */
.L_x_37516:
[----:B------:R-:W-:-:S04]  /*8510*/  SHF.R.U32.HI R5, RZ, 0x18, R5 ;  /* 0x00000018ff057819 */ /* 0x000fc80000011605 */
[----:B------:R-:W-:-:S05]  /*8520*/  LOP3.LUT R5, R0, 0x80, R5, 0xf8, !PT ;  /* 0x0000008000057812 */ /* 0x000fca00078ef805 */
[----:B------:R-:W-:Y:S01]  /*8530*/  STG.E.U8 desc[UR36][R2.64], R5 ;  /* 0x0000000502007986 */ /* 0x000fe2000c101124 */
[----:B------:R-:W-:Y:S05]  /*8540*/  EXIT ;  /* 0x000000000000794d */ /* 0x000fea0003800000 */
.L_x_37510:
[----:B----4-:R-:W-:Y:S01]  /*8550*/  STG.E.U16 desc[UR36][R2.64], R19 ;  /* 0x0000001302007986 */ /* 0x010fe2000c101524 */
[----:B------:R-:W-:Y:S05]  /*8560*/  EXIT ;  /* 0x000000000000794d */ /* 0x000fea0003800000 */
.L_x_37519:
        /* <DEDUP_REMOVED lines=9> */
.L_x_68707:


//--------------------- .text._ZN2at6native18elementwise_kernelILi128ELi4EZNS0_22gpu_kernel_impl_nocastIZNS0_50_GLOBAL__N__2680c7bb_12_PowKernel_cu_7dd49032_300322pow_scalar_tensor_implIN3c108BFloat16EEEvRNS_18TensorIteratorBaseET_EUlS6_E_EEvS8_RKS9_EUliE_EEviT1_ --------------------------
	.section	.text._ZN2at6native18elementwise_kernelILi128ELi4EZNS0_22gpu_kernel_impl_nocastIZNS0_50_GLOBAL__N__2680c7bb_12_PowKernel_cu_7dd49032_300322pow_scalar_tensor_implIN3c108BFloat16EEEvRNS_18TensorIteratorBaseET_EUlS6_E_EEvS8_RKS9_EUliE_EEviT1_,"ax",@progbits
	.align	128
        .global         _ZN2at6native18elementwise_kernelILi128ELi4EZNS0_22gpu_kernel_impl_nocastIZNS0_50_GLOBAL__N__2680c7bb_12_PowKernel_cu_7dd49032_300322pow_scalar_tensor_implIN3c108BFloat16EEEvRNS_18TensorIteratorBaseET_EUlS6_E_EEvS8_RKS9_EUliE_EEviT1_
        .type           _ZN2at6native18elementwise_kernelILi128ELi4EZNS0_22gpu_kernel_impl_nocastIZNS0_50_GLOBAL__N__2680c7bb_12_PowKernel_cu_7dd49032_300322pow_scalar_tensor_implIN3c108BFloat16EEEvRNS_18TensorIteratorBaseET_EUlS6_E_EEvS8_RKS9_EUliE_EEviT1_,@function
        .size           _ZN2at6native18elementwise_kernelILi128ELi4EZNS0_22gpu_kernel_impl_nocastIZNS0_50_GLOBAL__N__2680c7bb_12_PowKernel_cu_7dd49032_300322pow_scalar_tensor_implIN3c108BFloat16EEEvRNS_18TensorIteratorBaseET_EUlS6_E_EEvS8_RKS9_EUliE_EEviT1_,(.L_x_68708 - _ZN2at6native18elementwise_kernelILi128ELi4EZNS0_22gpu_kernel_impl_nocastIZNS0_50_GLOBAL__N__2680c7bb_12_PowKernel_cu_7dd49032_300322pow_scalar_tensor_implIN3c108BFloat16EEEvRNS_18TensorIteratorBaseET_EUlS6_E_EEvS8_RKS9_EUliE_EEviT1_)
        .other          _ZN2at6native18elementwise_kernelILi128ELi4EZNS0_22gpu_kernel_impl_nocastIZNS0_50_GLOBAL__N__2680c7bb_12_PowKernel_cu_7dd49032_300322pow_scalar_tensor_implIN3c108BFloat16EEEvRNS_18TensorIteratorBaseET_EUlS6_E_EEvS8_RKS9_EUliE_EEviT1_,@"STO_CUDA_ENTRY STV_DEFAULT"
_ZN2at6native18elementwise_kernelILi128ELi4EZNS0_22gpu_kernel_impl_nocastIZNS0_50_GLOBAL__N__2680c7bb_12_PowKernel_cu_7dd49032_300322pow_scalar_tensor_implIN3c108BFloat16EEEvRNS_18TensorIteratorBaseET_EUlS6_E_EEvS8_RKS9_EUliE_EEviT1_:
.text._ZN2at6native18elementwise_kernelILi128ELi4EZNS0_22gpu_kernel_impl_nocastIZNS0_50_GLOBAL__N__2680c7bb_12_PowKernel_cu_7dd49032_300322pow_scalar_tensor_implIN3c108BFloat16EEEvRNS_18TensorIteratorBaseET_EUlS6_E_EEvS8_RKS9_EUliE_EEviT1_:
        /* <DEDUP_REMOVED lines=17> */
[----:B------:R-:W-:Y:S01]  /*0110*/  USHF.L.U32 UR4, UR5, 0x10, URZ ;  /* 0x0000001005047899 */ /* 0x000fe200080006ff */
[----:B------:R-:W-:-:S04]  /*0120*/  IADD3 R3, PT, PT, R3, 0x80, RZ ;  /* 0x0000008003037810 */ /* 0x000fc80007ffe0ff */
[----:B------:R-:W-:-:S04]  /*0130*/  ISETP.GE.AND P0, PT, R3, UR8, PT ;  /* 0x0000000803007c0c */ /* 0x000fc8000bf06270 */
[----:B------:R-:W0:Y:S09]  /*0140*/  MUFU.LG2 R7, UR4 ;  /* 0x0000000400077d08 */ /* 0x000e320008000c00 */
[----:B------:R-:W-:Y:S05]  /*0150*/  @P0 BREAK.RELIABLE B1 ;  /* 0x0000000000010942 */ /* 0x000fea0003800100 */
[----:B--2---:R-:W-:-:S05]  /*0160*/  SHF.L.U32 R0, R4, 0x10, RZ ;  /* 0x0000001004007819 */ /* 0x004fca00000006ff */
[----:B0-----:R-:W-:Y:S02]  /*0170*/  FMUL.FTZ R0, R0, R7 ;  /* 0x0000000700007220 */ /* 0x001fe40000410000 */
[----:B------:R-:W0:Y:S04]  /*0180*/  LDC.64 R6, c[0x0][0x580] ;  /* 0x00016000ff067b82 */ /* 0x000e280000000a00 */
[----:B------:R-:W1:Y:S02]  /*0190*/  MUFU.EX2 R0, R0 ;  /* 0x0000000000007308 */ /* 0x000e640000000800 */
[----:B-1----:R-:W-:-:S05]  /*01a0*/  F2FP.BF16.F32.PACK_AB R2, RZ, R0 ;  /* 0x00000000ff02723e */ /* 0x002fca00000010ff */
[----:B0-----:R0:W-:Y:S01]  /*01b0*/  STG.E.U16 desc[UR6][R6.64], R2 ;  /* 0x0000000206007986 */ /* 0x0011e2000c101506 */
[----:B------:R-:W-:Y:S05]  /*01c0*/  @P0 BRA `(.L_x_37524) ;  /* 0x0000000000680947 */ /* 0x000fea0003800000 */
[----:B------:R-:W1:Y:S02]  /*01d0*/  LDC.64 R4, c[0x0][0x588] ;  /* 0x00016200ff047b82 */ /* 0x000e640000000a00 */
[----:B-1----:R-:W2:Y:S01]  /*01e0*/  LDG.E.U16 R4, desc[UR6][R4.64] ;  /* 0x0000000604047981 */ /* 0x002ea2000c1e1500 */
[----:B------:R-:W-:Y:S01]  /*01f0*/  USHF.L.U32 UR4, UR5, 0x10, URZ ;  /* 0x0000001005047899 */ /* 0x000fe200080006ff */
[----:B------:R-:W-:-:S08]  /*0200*/  IADD3 R3, PT, PT, R3, 0x80, RZ ;  /* 0x0000008003037810 */ /* 0x000fd00007ffe0ff */
[----:B0-----:R-:W0:Y:S01]  /*0210*/  MUFU.LG2 R7, UR4 ;  /* 0x0000000400077d08 */ /* 0x001e220008000c00 */
[----:B--2---:R-:W-:-:S05]  /*0220*/  SHF.L.U32 R0, R4, 0x10, RZ ;  /* 0x0000001004007819 */ /* 0x004fca00000006ff */
[----:B0-----:R-:W-:Y:S02]  /*0230*/  FMUL.FTZ R0, R7, R0 ;  /* 0x0000000007007220 */ /* 0x001fe40000410000 */
[----:B------:R-:W0:Y:S04]  /*0240*/  LDC.64 R6, c[0x0][0x580] ;  /* 0x00016000ff067b82 */ /* 0x000e280000000a00 */
[----:B------:R-:W1:Y:S02]  /*0250*/  MUFU.EX2 R0, R0 ;  /* 0x0000000000007308 */ /* 0x000e640000000800 */
[----:B-1----:R-:W-:-:S05]  /*0260*/  F2FP.BF16.F32.PACK_AB R2, RZ, R0 ;  /* 0x00000000ff02723e */ /* 0x002fca00000010ff */
[----:B0-----:R0:W-:Y:S02]  /*0270*/  STG.E.U16 desc[UR6][R6.64], R2 ;  /* 0x0000000206007986 */ /* 0x0011e4000c101506 */
.L_x_37523:
[----:B------:R-:W-:-:S13]  /*0280*/  ISETP.GE.AND P0, PT, R3, UR8, PT ;  /* 0x0000000803007c0c */ /* 0x000fda000bf06270 */
[----:B------:R-:W-:Y:S05]  /*0290*/  @P0 BREAK.RELIABLE B1 ;  /* 0x0000000000010942 */ /* 0x000fea0003800100 */
[----:B------:R-:W-:Y:S05]  /*02a0*/  @P0 BRA `(.L_x_37524) ;  /* 0x0000000000300947 */ /* 0x000fea0003800000 */
[----:B------:R-:W-:Y:S05]  /*02b0*/  BSYNC.RELIABLE B1 ;  /* 0x0000000000017941 */ /* 0x000fea0003800100 */
.L_x_37522:
        /* <DEDUP_REMOVED lines=11> */
.L_x_37524:
[----:B------:R-:W-:Y:S05]  /*0370*/  BSYNC.RECONVERGENT B0 ;  /* 0x0000000000007941 */ /* 0x000fea0003800200 */
.L_x_37521:
[----:B------:R-:W-:Y:S05]  /*0380*/  WARPSYNC.ALL ;  /* 0x0000000000007948 */ /* 0x000fea0003800000 */
[----:B------:R-:W-:-:S13]  /*0390*/  ISETP.GE.AND P0, PT, R3, UR8, PT ;  /* 0x0000000803007c0c */ /* 0x000fda000bf06270 */
[----:B------:R-:W-:Y:S05]  /*03a0*/  @P0 EXIT ;  /* 0x000000000000094d */ /* 0x000fea0003800000 */
[----:B01----:R-:W0:Y:S02]  /*03b0*/  LDC.64 R2, c[0x0][0x588] ;  /* 0x00016200ff027b82 */ /* 0x003e240000000a00 */
[----:B0-----:R-:W2:Y:S01]  /*03c0*/  LDG.E.U16 R2, desc[UR6][R2.64] ;  /* 0x0000000602027981 */ /* 0x001ea2000c1e1500 */
[----:B------:R-:W-:-:S09]  /*03d0*/  USHF.L.U32 UR4, UR5, 0x10, URZ ;  /* 0x0000001005047899 */ /* 0x000fd200080006ff */
[----:B------:R-:W0:Y:S01]  /*03e0*/  MUFU.LG2 R5, UR4 ;  /* 0x0000000400057d08 */ /* 0x000e220008000c00 */
[----:B--2---:R-:W-:-:S05]  /*03f0*/  SHF.L.U32 R0, R2, 0x10, RZ ;  /* 0x0000001002007819 */ /* 0x004fca00000006ff */
[----:B0-----:R-:W-:Y:S02]  /*0400*/  FMUL.FTZ R0, R5, R0 ;  /* 0x0000000005007220 */ /* 0x001fe40000410000 */
[----:B------:R-:W0:Y:S04]  /*0410*/  LDC.64 R4, c[0x0][0x580] ;  /* 0x00016000ff047b82 */ /* 0x000e280000000a00 */
[----:B------:R-:W1:Y:S02]  /*0420*/  MUFU.EX2 R0, R0 ;  /* 0x0000000000007308 */ /* 0x000e640000000800 */
[----:B-1----:R-:W-:-:S05]  /*0430*/  F2FP.BF16.F32.PACK_AB R3, RZ, R0 ;  /* 0x00000000ff03723e */ /* 0x002fca00000010ff */
[----:B0-----:R-:W-:Y:S01]  /*0440*/  STG.E.U16 desc[UR6][R4.64], R3 ;  /* 0x0000000304007986 */ /* 0x001fe2000c101506 */
[----:B------:R-:W-:Y:S05]  /*0450*/  EXIT ;  /* 0x000000000000794d */ /* 0x000fea0003800000 */
.L_x_37520:
        /* <DEDUP_REMOVED lines=306> */
.L_x_37528:
[----:B------:R-:W0:Y:S02]  /*1780*/  LDCU.128 UR8, c[0x0][0x580] ;  /* 0x0000b000ff0877ac */ /* 0x000e240008000c00 */
[----:B0-----:R-:W-:-:S04]  /*1790*/  IADD3 R6, P0, PT, R4, UR10, RZ ;  /* 0x0000000a04067c10 */ /* 0x001fc8000ff1e0ff */
[----:B------:R-:W-:-:S05]  /*17a0*/  IADD3.X R7, PT, PT, RZ, UR11, RZ, P0, !PT ;  /* 0x0000000bff077c10 */ /* 0x000fca00087fe4ff */
[----:B------:R-:W2:Y:S01]  /*17b0*/  LDG.E.U16 R6, desc[UR6][R6.64] ;  /* 0x0000000606067981 */ /* 0x000ea2000c1e1500 */
[----:B------:R-:W-:Y:S01]  /*17c0*/  USHF.L.U32 UR10, UR5, 0x10, URZ ;  /* 0x00000010050a7899 */ /* 0x000fe200080006ff */
[----:B------:R-:W-:-:S08]  /*17d0*/  IADD3 R3, PT, PT, R3, 0x80, RZ ;  /* 0x0000008003037810 */ /* 0x000fd00007ffe0ff */
[----:B------:R-:W0:Y:S01]  /*17e0*/  MUFU.LG2 R9, UR10 ;  /* 0x0000000a00097d08 */ /* 0x000e220008000c00 */
[----:B--2---:R-:W-:-:S05]  /*17f0*/  SHF.L.U32 R4, R6, 0x10, RZ ;  /* 0x0000001006047819 */ /* 0x004fca00000006ff */
[----:B0-----:R-:W-:Y:S01]  /*1800*/  FMUL.FTZ R8, R9, R4 ;  /* 0x0000000409087220 */ /* 0x001fe20000410000 */
[----:B------:R-:W-:-:S04]  /*1810*/  IADD3 R4, P0, PT, R5, UR8, RZ ;  /* 0x0000000805047c10 */ /* 0x000fc8000ff1e0ff */
        /* <DEDUP_REMOVED lines=305> */
.L_x_37530:
        /* <DEDUP_REMOVED lines=11> */
[----:B------:R-:W0:Y:S02]  /*2be0*/  MUFU.EX2 R8, R8 ;  /* 0x0000000800087308 */ /* 0x000e240000000800 */
[----:B0-----:R-:W-:-:S05]  /*2bf0*/  F2FP.BF16.F32.PACK_AB R7, RZ, R8 ;  /* 0x00000008ff07723e */ /* 0x001fca00000010ff */
[----:B------:R0:W-:Y:S02]  /*2c00*/  STG.E.U16 desc[UR6][R4.64], R7 ;  /* 0x0000000704007986 */ /* 0x0001e4000c101506 */
.L_x_37527:
[----:B------:R-:W-:-:S13]  /*2c10*/  ISETP.GE.AND P0, PT, R3, UR4, PT ;  /* 0x0000000403007c0c */ /* 0x000fda000bf06270 */
[----:B------:R-:W-:Y:S05]  /*2c20*/  @P0 BREAK.RELIABLE B1 ;  /* 0x0000000000010942 */ /* 0x000fea0003800100 */
[----:B------:R-:W-:Y:S05]  /*2c30*/  @P0 BRA `(.L_x_37529) ;  /* 0x0000001000e40947 */ /* 0x000fea0003800000 */
[----:B------:R-:W-:Y:S05]  /*2c40*/  BSYNC.RELIABLE B1 ;  /* 0x0000000000017941 */ /* 0x000fea0003800100 */
.L_x_37526:
        /* <DEDUP_REMOVED lines=298> */
.L_x_37531:
[----:B------:R-:W0:Y:S02]  /*3ef0*/  LDCU.128 UR8, c[0x0][0x580] ;  /* 0x0000b000ff0877ac */ /* 0x000e240008000c00 */
[----:B0-----:R-:W-:-:S04]  /*3f00*/  IADD3 R6, P0, PT, R4, UR10, RZ ;  /* 0x0000000a04067c10 */ /* 0x001fc8000ff1e0ff */
[----:B------:R-:W-:-:S05]  /*3f10*/  IADD3.X R7, PT, PT, RZ, UR11, RZ, P0, !PT ;  /* 0x0000000bff077c10 */ /* 0x000fca00087fe4ff */
[----:B------:R-:W2:Y:S01]  /*3f20*/  LDG.E.U16 R6, desc[UR6][R6.64] ;  /* 0x0000000606067981 */ /* 0x000ea2000c1e1500 */
[----:B------:R-:W-:Y:S01]  /*3f30*/  USHF.L.U32 UR10, UR5, 0x10, URZ ;  /* 0x00000010050a7899 */ /* 0x000fe200080006ff */
[----:B------:R-:W-:-:S08]  /*3f40*/  VIADD R3, R3, 0x80 ;  /* 0x0000008003037836 */ /* 0x000fd00000000000 */
        /* <DEDUP_REMOVED lines=8> */
.L_x_37529:
[----:B------:R-:W-:Y:S05]  /*3fd0*/  BSYNC.RECONVERGENT B0 ;  /* 0x0000000000007941 */ /* 0x000fea0003800200 */
.L_x_37525:
        /* <DEDUP_REMOVED lines=301> */
.L_x_37532:
[----:B------:R-:W0:Y:S02]  /*52b0*/  LDCU.128 UR8, c[0x0][0x580] ;  /* 0x0000b000ff0877ac */ /* 0x000e240008000c00 */
[----:B0-----:R-:W-:-:S04]  /*52c0*/  IADD3 R4, P0, PT, R2, UR10, RZ ;  /* 0x0000000a02047c10 */ /* 0x001fc8000ff1e0ff */
[----:B------:R-:W-:-:S05]  /*52d0*/  IADD3.X R5, PT, PT, RZ, UR11, RZ, P0, !PT ;  /* 0x0000000bff057c10 */ /* 0x000fca00087fe4ff */
[----:B------:R-:W2:Y:S01]  /*52e0*/  LDG.E.U16 R4, desc[UR6][R4.64] ;  /* 0x0000000604047981 */ /* 0x000ea2000c1e1500 */
[----:B------:R-:W-:Y:S01]  /*52f0*/  USHF.L.U32 UR4, UR5, 0x10, URZ ;  /* 0x0000001005047899 */ /* 0x000fe200080006ff */
[----:B------:R-:W-:-:S04]  /*5300*/  IADD3 R2, P0, PT, R3, UR8, RZ ;  /* 0x0000000803027c10 */ /* 0x000fc8000ff1e0ff */
[----:B------:R-:W-:-:S04]  /*5310*/  IADD3.X R3, PT, PT, RZ, UR9, RZ, P0, !PT ;  /* 0x00000009ff037c10 */ /* 0x000fc800087fe4ff */
[----:B------:R-:W0:Y:S01]  /*5320*/  MUFU.LG2 R7, UR4 ;  /* 0x0000000400077d08 */ /* 0x000e220008000c00 */
[----:B--2---:R-:W-:-:S05]  /*5330*/  SHF.L.U32 R0, R4, 0x10, RZ ;  /* 0x0000001004007819 */ /* 0x004fca00000006ff */
[----:B0-----:R-:W-:-:S06]  /*5340*/  FMUL.FTZ R0, R7, R0 ;  /* 0x0000000007007220 */ /* 0x001fcc0000410000 */
[----:B------:R-:W0:Y:S02]  /*5350*/  MUFU.EX2 R0, R0 ;  /* 0x0000000000007308 */ /* 0x000e240000000800 */
[----:B0-----:R-:W-:-:S05]  /*5360*/  F2FP.BF16.F32.PACK_AB R5, RZ, R0 ;  /* 0x00000000ff05723e */ /* 0x001fca00000010ff */
[----:B------:R-:W-:Y:S01]  /*5370*/  STG.E.U16 desc[UR6][R2.64], R5 ;  /* 0x0000000502007986 */ /* 0x000fe2000c101506 */
[----:B------:R-:W-:Y:S05]  /*5380*/  EXIT ;  /* 0x000000000000794d */ /* 0x000fea0003800000 */
.L_x_37533:
        /* <DEDUP_REMOVED lines=15> */
.L_x_68708:


//--------------------- .text._ZN2at6native27unrolled_elementwise_kernelIZNS0_50_GLOBAL__N__2680c7bb_12_PowKernel_cu_7dd49032_300322pow_scalar_tensor_implIN3c108BFloat16EEEvRNS_18TensorIteratorBaseET_EUlS5_E_St5arrayIPcLm2EELi4E23TrivialOffsetCalculatorILi1EjESE_NS0_6memory15LoadWithoutCastENSF_16StoreWithoutCastEEEviS8_T0_T2_T3_T4_T5_ --------------------------
	.section	.text._ZN2at6native27unrolled_elementwise_kernelIZNS0_50_GLOBAL__N__2680c7bb_12_PowKernel_cu_7dd49032_300322pow_scalar_tensor_implIN3c108BFloat16EEEvRNS_18TensorIteratorBaseET_EUlS5_E_St5arrayIPcLm2EELi4E23TrivialOffsetCalculatorILi1EjESE_NS0_6memory15LoadWithoutCastENSF_16StoreWithoutCastEEEviS8_T0_T2_T3_T4_T5_,"ax",@progbits
	.align	128
        .global         _ZN2at6native27unrolled_elementwise_kernelIZNS0_50_GLOBAL__N__2680c7bb_12_PowKernel_cu_7dd49032_300322pow_scalar_tensor_implIN3c108BFloat16EEEvRNS_18TensorIteratorBaseET_EUlS5_E_St5arrayIPcLm2EELi4E23TrivialOffsetCalculatorILi1EjESE_NS0_6memory15LoadWithoutCastENSF_16StoreWithoutCastEEEviS8_T0_T2_T3_T4_T5_
        .type           _ZN2at6native27unrolled_elementwise_kernelIZNS0_50_GLOBAL__N__2680c7bb_12_PowKernel_cu_7dd49032_300322pow_scalar_tensor_implIN3c108BFloat16EEEvRNS_18TensorIteratorBaseET_EUlS5_E_St5arrayIPcLm2EELi4E23TrivialOffsetCalculatorILi1EjESE_NS0_6memory15LoadWithoutCastENSF_16StoreWithoutCastEEEviS8_T0_T2_T3_T4_T5_,@function
        .size           _ZN2at6native27unrolled_elementwise_kernelIZNS0_50_GLOBAL__N__2680c7bb_12_PowKernel_cu_7dd49032_300322pow_scalar_tensor_implIN3c108BFloat16EEEvRNS_18TensorIteratorBaseET_EUlS5_E_St5arrayIPcLm2EELi4E23TrivialOffsetCalculatorILi1EjESE_NS0_6memory15LoadWithoutCastENSF_16StoreWithoutCastEEEviS8_T0_T2_T3_T4_T5_,(.L_x_68709 - _ZN2at6native27unrolled_elementwise_kernelIZNS0_50_GLOBAL__N__2680c7bb_12_PowKernel_cu_7dd49032_300322pow_scalar_tensor_implIN3c108BFloat16EEEvRNS_18TensorIteratorBaseET_EUlS5_E_St5arrayIPcLm2EELi4E23TrivialOffsetCalculatorILi1EjESE_NS0_6memory15LoadWithoutCastENSF_16StoreWithoutCastEEEviS8_T0_T2_T3_T4_T5_)
        .other          _ZN2at6native27unrolled_elementwise_kernelIZNS0_50_GLOBAL__N__2680c7bb_12_PowKernel_cu_7dd49032_300322pow_scalar_tensor_implIN3c108BFloat16EEEvRNS_18TensorIteratorBaseET_EUlS5_E_St5arrayIPcLm2EELi4E23TrivialOffsetCalculatorILi1EjESE_NS0_6memory15LoadWithoutCastENSF_16StoreWithoutCastEEEviS8_T0_T2_T3_T4_T5_,@"STO_CUDA_ENTRY STV_DEFAULT"
_ZN2at6native27unrolled_elementwise_kernelIZNS0_50_GLOBAL__N__2680c7bb_12_PowKernel_cu_7dd49032_300322pow_scalar_tensor_implIN3c108BFloat16EEEvRNS_18TensorIteratorBaseET_EUlS5_E_St5arrayIPcLm2EELi4E23TrivialOffsetCalculatorILi1EjESE_NS0_6memory15LoadWithoutCastENSF_16StoreWithoutCastEEEviS8_T0_T2_T3_T4_T5_:
.text._ZN2at6native27unrolled_elementwise_kernelIZNS0_50_GLOBAL__N__2680c7bb_12_PowKernel_cu_7dd49032_300322pow_scalar_tensor_implIN3c108BFloat16EEEvRNS_18TensorIteratorBaseET_EUlS5_E_St5arrayIPcLm2EELi4E23TrivialOffsetCalculatorILi1EjESE_NS0_6memory15LoadWithoutCastENSF_16StoreWithoutCastEEEviS8_T0_T2_T3_T4_T5_:
        /* <DEDUP_REMOVED lines=16> */
[----:B0-----:R-:W-:Y:S01]  /*0100*/  @!P0 IMAD.WIDE.U32 R12, R7, 0x2, R12 ;  /* 0x00000002070c8825 */ /* 0x001fe200078e000c */
[----:B------:R-:W-:-:S06]  /*0110*/  PRMT R7, RZ, 0x7610, R7 ;  /* 0x00007610ff077816 */ /* 0x000fcc0000000007 */
[----:B-1----:R0:W3:Y:S05]  /*0120*/  @!P0 LDG.E.U16 R7, desc[UR4][R12.64] ;  /* 0x000000040c078981 */ /* 0x0020ea000c1e1500 */
[----:B------:R-:W1:Y:S01]  /*0130*/  @!P2 LDC.64 R8, c[0x0][0x3a0] ;  /* 0x0000e800ff08ab82 */ /* 0x000e620000000a00 */
[----:B--2---:R-:W-:Y:S01]  /*0140*/  @!P1 IMAD.WIDE.U32 R14, R17, 0x2, R14 ;  /* 0x00000002110e9825 */ /* 0x004fe200078e000e */
[----:B------:R-:W-:Y:S02]  /*0150*/  @!P2 LEA R17, R0, R11, 0x9 ;  /* 0x0000000b0011a211 */ /* 0x000fe400078e48ff */
[----:B------:R-:W-:-:S06]  /*0160*/  PRMT R10, RZ, 0x7610, R10 ;  /* 0x00007610ff0a7816 */ /* 0x000fcc000000000a */
[----:B------:R2:W4:Y:S01]  /*0170*/  @!P1 LDG.E.U16 R10, desc[UR4][R14.64] ;  /* 0x000000040e0a9981 */ /* 0x000522000c1e1500 */
[----:B-1----:R-:W-:Y:S01]  /*0180*/  @!P2 IMAD.WIDE.U32 R16, R17, 0x2, R8 ;  /* 0x000000021110a825 */ /* 0x002fe200078e0008 */
[----:B------:R-:W-:-:S06]  /*0190*/  PRMT R9, RZ, 0x7610, R9 ;  /* 0x00007610ff097816 */ /* 0x000fcc0000000009 */
[----:B------:R-:W4:Y:S01]  /*01a0*/  @!P2 LDG.E.U16 R9, desc[UR4][R16.64] ;  /* 0x000000041009a981 */ /* 0x000f22000c1e1500 */
[----:B------:R-:W-:-:S05]  /*01b0*/  @!P2 VIADD R11, R11, 0x80 ;  /* 0x000000800b0ba836 */ /* 0x000fca0000000000 */
[----:B------:R-:W-:-:S13]  /*01c0*/  ISETP.GE.AND P0, PT, R11, R2, PT ;  /* 0x000000020b00720c */ /* 0x000fda0003f06270 */
[----:B0-----:R-:W-:Y:S01]  /*01d0*/  @!P0 IMAD R13, R0, 0x200, R11 ;  /* 0x00000200000d8824 */ /* 0x001fe200078e020b */
[----:B------:R-:W0:Y:S08]  /*01e0*/  @!P0 LDC.64 R18, c[0x0][0x3a0] ;  /* 0x0000e800ff128b82 */ /* 0x000e300000000a00 */
[----:B------:R-:W1:Y:S01]  /*01f0*/  LDC.U16 R11, c[0x0][0x388] ;  /* 0x0000e200ff0b7b82 */ /* 0x000e620000000400 */
[----:B------:R-:W-:-:S02]  /*0200*/  ISETP.GE.AND P1, PT, R3, R2, PT ;  /* 0x000000020300720c */ /* 0x000fc40003f26270 */
[----:B--2---:R-:W-:Y:S02]  /*0210*/  IADD3 R15, PT, PT, R3, 0x80, RZ ;  /* 0x00000080030f7810 */ /* 0x004fe40007ffe0ff */
[----:B------:R-:W-:Y:S02]  /*0220*/  PRMT R8, RZ, 0x7610, R8 ;  /* 0x00007610ff087816 */ /* 0x000fe40000000008 */
[----:B------:R-:W-:Y:S01]  /*0230*/  ISETP.GE.AND P2, PT, R15, R2, PT ;  /* 0x000000020f00720c */ /* 0x000fe20003f46270 */
[----:B0-----:R-:W-:-:S06]  /*0240*/  @!P0 IMAD.WIDE.U32 R12, R13, 0x2, R18 ;  /* 0x000000020d0c8825 */ /* 0x001fcc00078e0012 */
[----:B-1----:R-:W-:Y:S01]  /*0250*/  @!P1 IMAD.U32 R14, R11, 0x10000, RZ ;  /* 0x000100000b0e9824 */ /* 0x002fe200078e00ff */
[----:B------:R0:W5:Y:S01]  /*0260*/  @!P0 LDG.E.U16 R8, desc[UR4][R12.64] ;  /* 0x000000040c088981 */ /* 0x000162000c1e1500 */
[----:B------:R-:W-:-:S04]  /*0270*/  VIADD R19, R3, 0x100 ;  /* 0x0000010003137836 */ /* 0x000fc80000000000 */
[----:B------:R-:W1:Y:S01]  /*0280*/  @!P1 MUFU.LG2 R14, R14 ;  /* 0x0000000e000e9308 */ /* 0x000e620000000c00 */
[----:B------:R-:W-:Y:S01]  /*0290*/  ISETP.GE.AND P3, PT, R19, R2, PT ;  /* 0x000000021300720c */ /* 0x000fe20003f66270 */
[----:B0-----:R-:W0:Y:S01]  /*02a0*/  @!P1 LDC.64 R12, c[0x0][0x398] ;  /* 0x0000e600ff0c9b82 */ /* 0x001e220000000a00 */
[----:B------:R-:W-:-:S11]  /*02b0*/  @!P2 SHF.L.U32 R16, R11, 0x10, RZ ;  /* 0x000000100b10a819 */ /* 0x000fd600000006ff */
[----:B------:R-:W-:Y:S01]  /*02c0*/  @!P3 IMAD.U32 R18, R11, 0x10000, RZ ;  /* 0x000100000b12b824 */ /* 0x000fe200078e00ff */
[----:B------:R-:W2:Y:S01]  /*02d0*/  @!P2 MUFU.LG2 R19, R16 ;  /* 0x000000100013a308 */ /* 0x000ea20000000c00 */
[----:B------:R-:W-:-:S07]  /*02e0*/  IADD3 R17, PT, PT, R3, 0x180, RZ ;  /* 0x0000018003117810 */ /* 0x000fce0007ffe0ff */
[----:B------:R-:W-:Y:S01]  /*02f0*/  @!P3 MUFU.LG2 R18, R18 ;  /* 0x000000120012b308 */ /* 0x000fe20000000c00 */
[----:B------:R-:W-:Y:S01]  /*0300*/  ISETP.GE.AND P0, PT, R17, R2, PT ;  /* 0x000000021100720c */ /* 0x000fe20003f06270 */
[----:B------:R-:W-:-:S04]  /*0310*/  @!P1 IMAD R17, R0, 0x200, R3 ;  /* 0x0000020000119824 */ /* 0x000fc800078e0203 */
[----:B0-----:R-:W-:Y:S01]  /*0320*/  @!P1 IMAD.WIDE.U32 R12, R17, 0x2, R12 ;  /* 0x00000002110c9825 */ /* 0x001fe200078e000c */
[----:B------:R-:W-:-:S04]  /*0330*/  @!P1 MOV R3, R15 ;  /* 0x0000000f00039202 */ /* 0x000fc80000000f00 */
[----:B------:R-:W-:-:S03]  /*0340*/  ISETP.GE.AND P4, PT, R3, R2, PT ;  /* 0x000000020300720c */ /* 0x000fc60003f86270 */
[----:B------:R-:W-:Y:S01]  /*0350*/  @!P0 SHF.L.U32 R11, R11, 0x10, RZ ;  /* 0x000000100b0b8819 */ /* 0x000fe200000006ff */
[----:B------:R-:W-:Y:S01]  /*0360*/  BSSY.RECONVERGENT B0, `(.L_x_37534) ;  /* 0x000001b000007945 */ /* 0x000fe20003800200 */
[----:B---3--:R-:W-:-:S04]  /*0370*/  @!P1 IMAD.U32 R7, R7, 0x10000, RZ ;  /* 0x0001000007079824 */ /* 0x008fc800078e00ff */
[----:B-1----:R-:W-:-:S06]  /*0380*/  @!P1 FMUL.FTZ R7, R7, R14 ;  /* 0x0000000e07079220 */ /* 0x002fcc0000410000 */
[----:B------:R-:W0:Y:S01]  /*0390*/  @!P1 MUFU.EX2 R7, R7 ;  /* 0x0000000700079308 */ /* 0x000e220000000800 */
[----:B----4-:R-:W-:-:S04]  /*03a0*/  @!P2 IMAD.U32 R10, R10, 0x10000, RZ ;  /* 0x000100000a0aa824 */ /* 0x010fc800078e00ff */
[----:B--2---:R-:W-:Y:S01]  /*03b0*/  @!P2 FMUL.FTZ R10, R19, R10 ;  /* 0x0000000a130aa220 */ /* 0x004fe20000410000 */
[----:B0-----:R-:W-:Y:S01]  /*03c0*/  @!P1 F2FP.BF16.F32.PACK_AB R4, RZ, R7 ;  /* 0x00000007ff04923e */ /* 0x001fe200000010ff */
[----:B------:R-:W-:-:S04]  /*03d0*/  @!P3 IMAD.U32 R9, R9, 0x10000, RZ ;  /* 0x000100000909b824 */ /* 0x000fc800078e00ff */
[----:B------:R0:W-:Y:S01]  /*03e0*/  @!P1 STG.E.U16 desc[UR4][R12.64], R4 ;  /* 0x000000040c009986 */ /* 0x0001e2000c101504 */
[----:B------:R-:W-:Y:S01]  /*03f0*/  @!P3 FMUL.FTZ R9, R18, R9 ;  /* 0x000000091209b220 */ /* 0x000fe20000410000 */
[----:B------:R-:W1:Y:S08]  /*0400*/  @!P2 MUFU.EX2 R10, R10 ;  /* 0x0000000a000aa308 */ /* 0x000e700000000800 */
[----:B------:R-:W2:Y:S08]  /*0410*/  @!P3 MUFU.EX2 R9, R9 ;  /* 0x000000090009b308 */ /* 0x000eb00000000800 */
[----:B------:R0:W3:Y:S01]  /*0420*/  @!P0 MUFU.LG2 R7, R11 ;  /* 0x0000000b00078308 */ /* 0x0000e20000000c00 */
[----:B-1----:R-:W-:-:S02]  /*0430*/  @!P2 F2FP.BF16.F32.PACK_AB R5, RZ, R10 ;  /* 0x0000000aff05a23e */ /* 0x002fc400000010ff */
[----:B--2---:R-:W-:Y:S01]  /*0440*/  @!P3 F2FP.BF16.F32.PACK_AB R6, RZ, R9 ;  /* 0x00000009ff06b23e */ /* 0x004fe200000010ff */
[----:B0-----:R-:W-:Y:S06]  /*0450*/  @P4 BRA `(.L_x_37535) ;  /* 0x00000000002c4947 */ /* 0x001fec0003800000 */
        /* <DEDUP_REMOVED lines=11> */
.L_x_37535:
[----:B------:R-:W-:Y:S05]  /*0510*/  BSYNC.RECONVERGENT B0 ;  /* 0x0000000000007941 */ /* 0x000fea0003800200 */
.L_x_37534:
[----:B------:R-:W-:Y:S01]  /*0520*/  ISETP.GE.AND P1, PT, R3, R2, PT ;  /* 0x000000020300720c */ /* 0x000fe20003f26270 */
[----:B-----5:R-:W-:-:S04]  /*0530*/  @!P0 IMAD.U32 R8, R8, 0x10000, RZ ;  /* 0x0001000008088824 */ /* 0x020fc800078e00ff */
        /* <DEDUP_REMOVED lines=10> */
.L_x_37536:
        /* <DEDUP_REMOVED lines=10> */
.L_x_68709:


//--------------------- .text._ZN2at6native29vectorized_elementwise_kernelILi2EZNS0_50_GLOBAL__N__2680c7bb_12_PowKernel_cu_7dd49032_300322pow_scalar_tensor_implIN3c108BFloat16EEEvRNS_18TensorIteratorBaseET_EUlS5_E_St5arrayIPcLm2EEEEviT0_T1_ --------------------------
	.section	.text._ZN2at6native29vectorized_elementwise_kernelILi2EZNS0_50_GLOBAL__N__2680c7bb_12_PowKernel_cu_7dd49032_300322pow_scalar_tensor_implIN3c108BFloat16EEEvRNS_18TensorIteratorBaseET_EUlS5_E_St5arrayIPcLm2EEEEviT0_T1_,"ax",@progbits
	.align	128
        .global         _ZN2at6native29vectorized_elementwise_kernelILi2EZNS0_50_GLOBAL__N__2680c7bb_12_PowKernel_cu_7dd49032_300322pow_scalar_tensor_implIN3c108BFloat16EEEvRNS_18TensorIteratorBaseET_EUlS5_E_St5arrayIPcLm2EEEEviT0_T1_
        .type           _ZN2at6native29vectorized_elementwise_kernelILi2EZNS0_50_GLOBAL__N__2680c7bb_12_PowKernel_cu_7dd49032_300322pow_scalar_tensor_implIN3c108BFloat16EEEvRNS_18TensorIteratorBaseET_EUlS5_E_St5arrayIPcLm2EEEEviT0_T1_,@function
        .size           _ZN2at6native29vectorized_elementwise_kernelILi2EZNS0_50_GLOBAL__N__2680c7bb_12_PowKernel_cu_7dd49032_300322pow_scalar_tensor_implIN3c108BFloat16EEEvRNS_18TensorIteratorBaseET_EUlS5_E_St5arrayIPcLm2EEEEviT0_T1_,(.L_x_68710 - _ZN2at6native29vectorized_elementwise_kernelILi2EZNS0_50_GLOBAL__N__2680c7bb_12_PowKernel_cu_7dd49032_300322pow_scalar_tensor_implIN3c108BFloat16EEEvRNS_18TensorIteratorBaseET_EUlS5_E_St5arrayIPcLm2EEEEviT0_T1_)
        .other          _ZN2at6native29vectorized_elementwise_kernelILi2EZNS0_50_GLOBAL__N__2680c7bb_12_PowKernel_cu_7dd49032_300322pow_scalar_tensor_implIN3c108BFloat16EEEvRNS_18TensorIteratorBaseET_EUlS5_E_St5arrayIPcLm2EEEEviT0_T1_,@"STO_CUDA_ENTRY STV_DEFAULT"
_ZN2at6native29vectorized_elementwise_kernelILi2EZNS0_50_GLOBAL__N__2680c7bb_12_PowKernel_cu_7dd49032_300322pow_scalar_tensor_implIN3c108BFloat16EEEvRNS_18TensorIteratorBaseET_EUlS5_E_St5arrayIPcLm2EEEEviT0_T1_:
.text._ZN2at6native29vectorized_elementwise_kernelILi2EZNS0_50_GLOBAL__N__2680c7bb_12_PowKernel_cu_7dd49032_300322pow_scalar_tensor_implIN3c108BFloat16EEEvRNS_18TensorIteratorBaseET_EUlS5_E_St5arrayIPcLm2EEEEviT0_T1_:
        /* <DEDUP_REMOVED lines=13> */
[----:B------:R-:W-:-:S04]  /*00d0*/  @!P3 IADD3 R0, PT, PT, R2, 0x80, RZ ;  /* 0x000000800200b810 */ /* 0x000fc80007ffe0ff */
[----:B------:R-:W-:-:S13]  /*00e0*/  ISETP.GE.U32.AND P4, PT, R0, R5, PT ;  /* 0x000000050000720c */ /* 0x000fda0003f86070 */
[----:B------:R-:W-:Y:S01]  /*00f0*/  @!P4 IMAD.IADD R17, R3, 0x1, R0 ;  /* 0x000000010311c824 */ /* 0x000fe200078e0200 */
[----:B------:R-:W0:Y:S01]  /*0100*/  @!P4 LDC.64 R12, c[0x0][0x3a0] ;  /* 0x0000e800ff0ccb82 */ /* 0x000e220000000a00 */
[----:B------:R-:W-:-:S05]  /*0110*/  @!P4 VIADD R0, R0, 0x80 ;  /* 0x000000800000c836 */ /* 0x000fca0000000000 */
[----:B------:R-:W-:-:S13]  /*0120*/  ISETP.GE.U32.AND P0, PT, R0, R5, PT ;  /* 0x000000050000720c */ /* 0x000fda0003f06070 */
[----:B------:R-:W-:Y:S01]  /*0130*/  @!P0 IADD3 R27, PT, PT, R3, R0, RZ ;  /* 0x00000000031b8210 */ /* 0x000fe20007ffe0ff */
[----:B------:R-:W-:Y:S01]  /*0140*/  @!P0 VIADD R0, R0, 0x80 ;  /* 0x0000008000008836 */ /* 0x000fe20000000000 */
[----:B------:R-:W1:Y:S01]  /*0150*/  @!P0 LDC.64 R14, c[0x0][0x3a0] ;  /* 0x0000e800ff0e8b82 */ /* 0x000e620000000a00 */
[----:B0-----:R-:W-:-:S03]  /*0160*/  @!P4 IMAD.WIDE.U32 R16, R17, 0x2, R12 ;  /* 0x000000021110c825 */ /* 0x001fc600078e000c */
[CC--:B------:R-:W-:Y:S02]  /*0170*/  ISETP.GE.U32.AND P2, PT, R0.reuse, R5.reuse, PT ;  /* 0x000000050000720c */ /* 0x0c0fe40003f46070 */
[----:B------:R0:W3:Y:S02]  /*0180*/  @!P4 LDG.E.U16 R24, desc[UR4][R16.64] ;  /* 0x000000041018c981 */ /* 0x0000e4000c1e1500 */
[----:B------:R-:W4:Y:S09]  /*0190*/  @!P3 LDC.64 R12, c[0x0][0x3a0] ;  /* 0x0000e800ff0cbb82 */ /* 0x000f320000000a00 */
[----:B------:R-:W-:Y:S01]  /*01a0*/  @!P2 IMAD.IADD R21, R3, 0x1, R0 ;  /* 0x000000010315a824 */ /* 0x000fe200078e0200 */
[----:B------:R-:W-:Y:S01]  /*01b0*/  @!P2 IADD3 R0, PT, PT, R0, 0x80, RZ ;  /* 0x000000800000a810 */ /* 0x000fe20007ffe0ff */
[----:B------:R-:W5:Y:S03]  /*01c0*/  @!P2 LDC.64 R18, c[0x0][0x3a0] ;  /* 0x0000e800ff12ab82 */ /* 0x000f660000000a00 */
[----:B------:R-:W-:-:S13]  /*01d0*/  ISETP.GE.U32.AND P1, PT, R0, R5, PT ;  /* 0x000000050000720c */ /* 0x000fda0003f26070 */
[C---:B------:R-:W-:Y:S01]  /*01e0*/  @!P1 IMAD.IADD R23, R3.reuse, 0x1, R0 ;  /* 0x0000000103179824 */ /* 0x040fe200078e0200 */
[----:B------:R-:W-:Y:S01]  /*01f0*/  PRMT R26, RZ, 0x7610, R26 ;  /* 0x00007610ff1a7816 */ /* 0x000fe2000000001a */
[----:B------:R-:W-:Y:S01]  /*0200*/  @!P1 VIADD R0, R0, 0x80 ;  /* 0x0000008000009836 */ /* 0x000fe20000000000 */
[----:B------:R-:W-:Y:S01]  /*0210*/  PRMT R28, RZ, 0x7610, R28 ;  /* 0x00007610ff1c7816 */ /* 0x000fe2000000001c */
[----:B------:R-:W-:Y:S01]  /*0220*/  @!P3 IMAD.IADD R29, R3, 0x1, R2 ;  /* 0x00000001031db824 */ /* 0x000fe200078e0202 */
[----:B0-----:R-:W0:Y:S02]  /*0230*/  @!P1 LDC.64 R16, c[0x0][0x3a0] ;  /* 0x0000e800ff109b82 */ /* 0x001e240000000a00 */
[----:B------:R-:W-:-:S13]  /*0240*/  ISETP.GE.U32.AND P4, PT, R0, R5, PT ;  /* 0x000000050000720c */ /* 0x000fda0003f86070 */
[----:B------:R-:W-:Y:S01]  /*0250*/  @!P4 IADD3 R25, PT, PT, R3, R0, RZ ;  /* 0x000000000319c210 */ /* 0x000fe20007ffe0ff */
[----:B------:R-:W-:-:S05]  /*0260*/  @!P4 VIADD R0, R0, 0x80 ;  /* 0x000000800000c836 */ /* 0x000fca0000000000 */
[----:B------:R-:W-:Y:S01]  /*0270*/  ISETP.GE.U32.AND P5, PT, R0, R5, PT ;  /* 0x000000050000720c */ /* 0x000fe20003fa6070 */
[----:B-1----:R-:W-:-:S04]  /*0280*/  @!P0 IMAD.WIDE.U32 R14, R27, 0x2, R14 ;  /* 0x000000021b0e8825 */ /* 0x002fc800078e000e */
[----:B----4-:R-:W-:Y:S01]  /*0290*/  @!P3 IMAD.WIDE.U32 R12, R29, 0x2, R12 ;  /* 0x000000021d0cb825 */ /* 0x010fe200078e000c */
[----:B------:R1:W4:Y:S04]  /*02a0*/  @!P0 LDG.E.U16 R28, desc[UR4][R14.64] ;  /* 0x000000040e1c8981 */ /* 0x000328000c1e1500 */
[----:B------:R2:W4:Y:S03]  /*02b0*/  @!P3 LDG.E.U16 R26, desc[UR4][R12.64] ;  /* 0x000000040c1ab981 */ /* 0x000526000c1e1500 */
[----:B------:R-:W-:Y:S01]  /*02c0*/  @!P5 IADD3 R27, PT, PT, R3, R0, RZ ;  /* 0x00000000031bd210 */ /* 0x000fe20007ffe0ff */
[----:B------:R-:W-:Y:S01]  /*02d0*/  @!P5 VIADD R0, R0, 0x80 ;  /* 0x000000800000d836 */ /* 0x000fe20000000000 */
[----:B------:R-:W-:Y:S01]  /*02e0*/  PRMT R29, RZ, 0x7610, R29 ;  /* 0x00007610ff1d7816 */ /* 0x000fe2000000001d */
[----:B-1----:R-:W1:Y:S03]  /*02f0*/  @!P5 LDC.64 R14, c[0x0][0x3a0] ;  /* 0x0000e800ff0edb82 */ /* 0x002e660000000a00 */
[----:B------:R-:W-:Y:S01]  /*0300*/  ISETP.GE.U32.AND P3, PT, R0, R5, PT ;  /* 0x000000050000720c */ /* 0x000fe20003f66070 */
[----:B-----5:R-:W-:-:S04]  /*0310*/  @!P2 IMAD.WIDE.U32 R18, R21, 0x2, R18 ;  /* 0x000000021512a825 */ /* 0x020fc800078e0012 */
[----:B--2---:R-:W2:Y:S01]  /*0320*/  @!P4 LDC.64 R12, c[0x0][0x3a0] ;  /* 0x0000e800ff0ccb82 */ /* 0x004ea20000000a00 */
[----:B------:R5:W4:Y:S07]  /*0330*/  @!P2 LDG.E.U16 R29, desc[UR4][R18.64] ;  /* 0x00000004121da981 */ /* 0x000b2e000c1e1500 */
[----:B------:R-:W2:Y:S01]  /*0340*/  @!P3 LDC.64 R20, c[0x0][0x3a0] ;  /* 0x0000e800ff14bb82 */ /* 0x000ea20000000a00 */
[----:B0-----:R-:W-:Y:S01]  /*0350*/  @!P1 IMAD.WIDE.U32 R16, R23, 0x2, R16 ;  /* 0x0000000217109825 */ /* 0x001fe200078e0010 */
[----:B------:R-:W-:-:S03]  /*0360*/  PRMT R23, RZ, 0x7610, R23 ;  /* 0x00007610ff177816 */ /* 0x000fc60000000017 */
[----:B------:R-:W-:Y:S01]  /*0370*/  @!P3 IMAD.IADD R0, R3, 0x1, R0 ;  /* 0x000000010300b824 */ /* 0x000fe200078e0200 */
[----:B-----5:R-:W-:Y:S01]  /*0380*/  PRMT R18, RZ, 0x7610, R18 ;  /* 0x00007610ff127816 */ /* 0x020fe20000000012 */
[----:B-1----:R-:W-:Y:S01]  /*0390*/  @!P5 IMAD.WIDE.U32 R14, R27, 0x2, R14 ;  /* 0x000000021b0ed825 */ /* 0x002fe200078e000e */
[----:B------:R-:W-:Y:S01]  /*03a0*/  PRMT R27, RZ, 0x7610, R27 ;  /* 0x00007610ff1b7816 */ /* 0x000fe2000000001b */
[----:B------:R0:W5:Y:S05]  /*03b0*/  @!P1 LDG.E.U16 R23, desc[UR4][R16.64] ;  /* 0x0000000410179981 */ /* 0x00016a000c1e1500 */
[----:B------:R-:W5:Y:S01]  /*03c0*/  @!P5 LDG.E.U16 R27, desc[UR4][R14.64] ;  /* 0x000000040e1bd981 */ /* 0x000f62000c1e1500 */
[----:B--2---:R-:W-:Y:S01]  /*03d0*/  @!P4 IMAD.WIDE.U32 R12, R25, 0x2, R12 ;  /* 0x00000002190cc825 */ /* 0x004fe200078e000c */
[----:B------:R-:W-:-:S06]  /*03e0*/  PRMT R25, RZ, 0x7610, R25 ;  /* 0x00007610ff197816 */ /* 0x000fcc0000000019 */
[----:B------:R1:W2:Y:S01]  /*03f0*/  @!P4 LDG.E.U16 R25, desc[UR4][R12.64] ;  /* 0x000000040c19c981 */ /* 0x0002a2000c1e1500 */
[----:B------:R-:W-:-:S05]  /*0400*/  @!P3 IMAD.WIDE.U32 R20, R0, 0x2, R20 ;  /* 0x000000020014b825 */ /* 0x000fca00078e0014 */
[----:B------:R4:W2:Y:S01]  /*0410*/  @!P3 LDG.E.U16 R18, desc[UR4][R20.64] ;  /* 0x000000041412b981 */ /* 0x0008a2000c1e1500 */
[----:B------:R-:W-:-:S04]  /*0420*/  IADD3 R0, PT, PT, R2, 0x80, RZ ;  /* 0x0000008002007810 */ /* 0x000fc80007ffe0ff */
[----:B------:R-:W-:-:S13]  /*0430*/  ISETP.GE.U32.AND P5, PT, R0, R5, PT ;  /* 0x000000050000720c */ /* 0x000fda0003fa6070 */
[----:B0-----:R-:W-:-:S04]  /*0440*/  @!P5 IMAD.U32 R16, R6, 0x10000, RZ ;  /* 0x000100000610d824 */ /* 0x001fc800078e00ff */
[----:B-1----:R0:W1:Y:S01]  /*0450*/  @!P5 MUFU.LG2 R13, R16 ;  /* 0x00000010000dd308 */ /* 0x0020620000000c00 */
[C---:B------:R-:W-:Y:S01]  /*0460*/  VIADD R12, R2.reuse, 0x100 ;  /* 0x00000100020c7836 */ /* 0x040fe20000000000 */
[----:B------:R-:W-:-:S04]  /*0470*/  ISETP.GE.U32.AND P0, PT, R2, R5, PT ;  /* 0x000000050200720c */ /* 0x000fc80003f06070 */
[----:B------:R-:W-:Y:S01]  /*0480*/  ISETP.GE.U32.AND P1, PT, R12, R5, PT ;  /* 0x000000050c00720c */ /* 0x000fe20003f26070 */
[----:B------:R-:W-:-:S05]  /*0490*/  VIADD R12, R2, 0x180 ;  /* 0x00000180020c7836 */ /* 0x000fca0000000000 */
[-C--:B------:R-:W-:Y:S02]  /*04a0*/  ISETP.GE.U32.AND P2, PT, R12, R5.reuse, PT ;  /* 0x000000050c00720c */ /* 0x080fe40003f46070 */
[----:B------:R-:W-:Y:S02]  /*04b0*/  IADD3 R12, PT, PT, R2, 0x200, RZ ;  /* 0x00000200020c7810 */ /* 0x000fe40007ffe0ff */
[----:B------:R-:W-:Y:S02]  /*04c0*/  @!P0 SHF.L.U32 R19, R6, 0x10, RZ ;  /* 0x0000001006138819 */ /* 0x000fe400000006ff */
[----:B------:R-:W-:Y:S01]  /*04d0*/  ISETP.GE.U32.AND P3, PT, R12, R5, PT ;  /* 0x000000050c00720c */ /* 0x000fe20003f66070 */
[C---:B------:R-:W-:Y:S01]  /*04e0*/  VIADD R12, R2.reuse, 0x280 ;  /* 0x00000280020c7836 */ /* 0x040fe20000000000 */
[C---:B0-----:R-:W-:Y:S01]  /*04f0*/  IADD3 R16, PT, PT, R2.reuse, 0x380, RZ ;  /* 0x0000038002107810 */ /* 0x041fe20007ffe0ff */
[----:B------:R-:W-:Y:S01]  /*0500*/  VIADD R14, R2, 0x300 ;  /* 0x00000300020e7836 */ /* 0x000fe20000000000 */
[----:B------:R-:W-:Y:S03]  /*0510*/  @!P0 MUFU.LG2 R19, R19 ;  /* 0x0000001300138308 */ /* 0x000fe60000000c00 */
[----:B------:R-:W-:-:S02]  /*0520*/  @!P2 SHF.L.U32 R17, R6, 0x10, RZ ;  /* 0x000000100611a819 */ /* 0x000fc400000006ff */
[----:B------:R-:W-:-:S03]  /*0530*/  ISETP.GE.U32.AND P4, PT, R12, R5, PT ;  /* 0x000000050c00720c */ /* 0x000fc60003f86070 */
[----:B------:R-:W-:Y:S01]  /*0540*/  @!P2 MUFU.LG2 R12, R17 ;  /* 0x00000011000ca308 */ /* 0x000fe20000000c00 */
[----:B------:R-:W-:Y:S01]  /*0550*/  ISETP.GE.U32.AND P6, PT, R14, R5, PT ;  /* 0x000000050e00720c */ /* 0x000fe20003fc6070 */
[----:B------:R-:W-:-:S06]  /*0560*/  @!P3 IMAD.U32 R14, R6, 0x10000, RZ ;  /* 0x00010000060eb824 */ /* 0x000fcc00078e00ff */
[----:B------:R-:W-:Y:S02]  /*0570*/  @!P3 MUFU.LG2 R14, R14 ;  /* 0x0000000e000eb308 */ /* 0x000fe40000000c00 */
[----:B------:R-:W-:-:S06]  /*0580*/  @!P4 IMAD.U32 R15, R6, 0x10000, RZ ;  /* 0x00010000060fc824 */ /* 0x000fcc00078e00ff */
[----:B------:R-:W-:Y:S01]  /*0590*/  @!P4 MUFU.LG2 R15, R15 ;  /* 0x0000000f000fc308 */ /* 0x000fe20000000c00 */
[----:B------:R-:W-:Y:S04]  /*05a0*/  BSSY.RECONVERGENT B0, `(.L_x_37538) ;  /* 0x0000059000007945 */ /* 0x000fe80003800200 */
[----:B------:R-:W-:Y:S01]  /*05b0*/  BSSY.RELIABLE B1, `(.L_x_37539) ;  /* 0x0000051000017945 */ /* 0x000fe20003800100 */
[----:B---3--:R-:W-:-:S04]  /*05c0*/  @!P5 IMAD.U32 R24, R24, 0x10000, RZ ;  /* 0x000100001818d824 */ /* 0x008fc800078e00ff */
[----:B-1----:R-:W-:-:S06]  /*05d0*/  @!P5 FMUL.FTZ R24, R13, R24 ;  /* 0x000000180d18d220 */ /* 0x002fcc0000410000 */
[----:B------:R-:W0:Y:S01]  /*05e0*/  @!P5 MUFU.EX2 R24, R24 ;  /* 0x000000180018d308 */ /* 0x000e220000000800 */
[----:B------:R-:W-:-:S07]  /*05f0*/  @!P1 IMAD.U32 R13, R6, 0x10000, RZ ;  /* 0x00010000060d9824 */ /* 0x000fce00078e00ff */
[----:B------:R-:W1:Y:S01]  /*0600*/  @!P1 MUFU.LG2 R13, R13 ;  /* 0x0000000d000d9308 */ /* 0x000e620000000c00 */
[----:B0-----:R-:W-:Y:S02]  /*0610*/  @!P5 F2FP.BF16.F32.PACK_AB R4, RZ, R24 ;  /* 0x00000018ff04d23e */ /* 0x001fe400000010ff */
[----:B------:R-:W-:Y:S02]  /*0620*/  ISETP.GE.U32.AND P5, PT, R16, R5, PT ;  /* 0x000000051000720c */ /* 0x000fe40003fa6070 */
[----:B------:R-:W-:-:S11]  /*0630*/  @!P6 SHF.L.U32 R16, R6, 0x10, RZ ;  /* 0x000000100610e819 */ /* 0x000fd600000006ff */
[----:B------:R-:W-:Y:S01]  /*0640*/  @!P5 IMAD.U32 R17, R6, 0x10000, RZ ;  /* 0x000100000611d824 */ /* 0x000fe200078e00ff */
[----:B------:R-:W0:Y:S01]  /*0650*/  @!P6 MUFU.LG2 R16, R16 ;  /* 0x000000100010e308 */ /* 0x000e220000000c00 */
[----:B----4-:R-:W-:Y:S01]  /*0660*/  @!P1 IMAD.U32 R28, R28, 0x10000, RZ ;  /* 0x000100001c1c9824 */ /* 0x010fe200078e00ff */
[----:B------:R-:W-:-:S05]  /*0670*/  @!P0 SHF.L.U32 R26, R26, 0x10, RZ ;  /* 0x000000101a1a8819 */ /* 0x000fca00000006ff */
[----:B------:R-:W-:Y:S01]  /*0680*/  @!P0 FMUL.FTZ R20, R26, R19 ;  /* 0x000000131a148220 */ /* 0x000fe20000410000 */
[----:B-1----:R-:W-:Y:S01]  /*0690*/  @!P1 FMUL.FTZ R19, R13, R28 ;  /* 0x0000001c0d139220 */ /* 0x002fe20000410000 */
[----:B------:R-:W-:-:S05]  /*06a0*/  @!P2 SHF.L.U32 R29, R29, 0x10, RZ ;  /* 0x000000101d1da819 */ /* 0x000fca00000006ff */
[----:B------:R-:W-:Y:S02]  /*06b0*/  @!P2 FMUL.FTZ R21, R12, R29 ;  /* 0x0000001d0c15a220 */ /* 0x000fe40000410000 */
[----:B------:R-:W1:Y:S01]  /*06c0*/  @!P0 LDC.64 R12, c[0x0][0x398] ;  /* 0x0000e600ff0c8b82 */ /* 0x000e620000000a00 */
[----:B------:R-:W-:Y:S08]  /*06d0*/  @!P5 MUFU.LG2 R17, R17 ;  /* 0x000000110011d308 */ /* 0x000ff00000000c00 */
[----:B------:R-:W3:Y:S01]  /*06e0*/  @!P0 MUFU.EX2 R20, R20 ;  /* 0x0000001400148308 */ /* 0x000ee20000000800 */
[----:B-----5:R-:W-:-:S04]  /*06f0*/  @!P3 IMAD.U32 R23, R23, 0x10000, RZ ;  /* 0x000100001717b824 */ /* 0x020fc800078e00ff */
[----:B------:R-:W-:Y:S01]  /*0700*/  @!P3 FMUL.FTZ R14, R14, R23 ;  /* 0x000000170e0eb220 */ /* 0x000fe20000410000 */
[----:B------:R-:W-:Y:S01]  /*0710*/  @!P6 IMAD.U32 R27, R27, 0x10000, RZ ;  /* 0x000100001b1be824 */ /* 0x000fe200078e00ff */
[----:B------:R-:W-:Y:S02]  /*0720*/  @!P0 IADD3 R23, PT, PT, R3, R2, RZ ;  /* 0x0000000203178210 */ /* 0x000fe40007ffe0ff */
[----:B--2---:R-:W-:Y:S01]  /*0730*/  @!P4 SHF.L.U32 R24, R25, 0x10, RZ ;  /* 0x000000101918c819 */ /* 0x004fe200000006ff */
[----:B0-----:R-:W-:Y:S01]  /*0740*/  @!P6 FMUL.FTZ R16, R16, R27 ;  /* 0x0000001b1010e220 */ /* 0x001fe20000410000 */
[----:B------:R-:W-:-:S03]  /*0750*/  @!P5 IMAD.U32 R18, R18, 0x10000, RZ ;  /* 0x000100001212d824 */ /* 0x000fc600078e00ff */
[----:B------:R-:W-:Y:S01]  /*0760*/  @!P4 FMUL.FTZ R15, R15, R24 ;  /* 0x000000180f0fc220 */ /* 0x000fe20000410000 */
[----:B---3--:R-:W-:Y:S01]  /*0770*/  @!P0 F2FP.BF16.F32.PACK_AB R22, RZ, R20 ;  /* 0x00000014ff16823e */ /* 0x008fe200000010ff */
[----:B------:R-:W-:Y:S01]  /*0780*/  @!P5 FMUL.FTZ R17, R17, R18 ;  /* 0x000000121111d220 */ /* 0x000fe20000410000 */
[----:B-1----:R-:W-:Y:S01]  /*0790*/  @!P0 IMAD.WIDE.U32 R12, R23, 0x2, R12 ;  /* 0x00000002170c8825 */ /* 0x002fe200078e000c */
[----:B------:R-:W-:Y:S01]  /*07a0*/  @!P0 MOV R2, R0 ;  /* 0x0000000000028202 */ /* 0x000fe20000000f00 */
[----:B------:R-:W0:Y:S03]  /*07b0*/  @!P1 MUFU.EX2 R19, R19 ;  /* 0x0000001300139308 */ /* 0x000e260000000800 */
[----:B------:R1:W-:Y:S01]  /*07c0*/  @!P0 STG.E.U16 desc[UR4][R12.64], R22 ;  /* 0x000000160c008986 */ /* 0x0003e2000c101504 */
[----:B------:R-:W-:-:S04]  /*07d0*/  ISETP.GE.U32.AND P0, PT, R2, R5, PT ;  /* 0x000000050200720c */ /* 0x000fc80003f06070 */
[----:B------:R-:W2:Y:S08]  /*07e0*/  @!P2 MUFU.EX2 R21, R21 ;  /* 0x000000150015a308 */ /* 0x000eb00000000800 */
[----:B------:R-:W3:Y:S08]  /*07f0*/  @!P3 MUFU.EX2 R14, R14 ;  /* 0x0000000e000eb308 */ /* 0x000ef00000000800 */
[----:B------:R-:W4:Y:S08]  /*0800*/  @!P4 MUFU.EX2 R15, R15 ;  /* 0x0000000f000fc308 */ /* 0x000f300000000800 */
[----:B------:R-:W5:Y:S08]  /*0810*/  @!P6 MUFU.EX2 R16, R16 ;  /* 0x000000100010e308 */ /* 0x000f700000000800 */
[----:B------:R-:W1:Y:S01]  /*0820*/  @!P5 MUFU.EX2 R17, R17 ;  /* 0x000000110011d308 */ /* 0x000e620000000800 */
[----:B0-----:R-:W-:-:S02]  /*0830*/  @!P1 F2FP.BF16.F32.PACK_AB R6, RZ, R19 ;  /* 0x00000013ff06923e */ /* 0x001fc400000010ff */
[----:B--2---:R-:W-:Y:S02]  /*0840*/  @!P2 F2FP.BF16.F32.PACK_AB R7, RZ, R21 ;  /* 0x00000015ff07a23e */ /* 0x004fe400000010ff */
[----:B---3--:R-:W-:Y:S02]  /*0850*/  @!P3 F2FP.BF16.F32.PACK_AB R8, RZ, R14 ;  /* 0x0000000eff08b23e */ /* 0x008fe400000010ff */
[----:B----4-:R-:W-:Y:S02]  /*0860*/  @!P4 F2FP.BF16.F32.PACK_AB R9, RZ, R15 ;  /* 0x0000000fff09c23e */ /* 0x010fe400000010ff */
[----:B-----5:R-:W-:Y:S02]  /*0870*/  @!P6 F2FP.BF16.F32.PACK_AB R10, RZ, R16 ;  /* 0x00000010ff0ae23e */ /* 0x020fe400000010ff */
[----:B-1----:R-:W-:Y:S01]  /*0880*/  @!P5 F2FP.BF16.F32.PACK_AB R11, RZ, R17 ;  /* 0x00000011ff0bd23e */ /* 0x002fe200000010ff */
[----:B------:R-:W-:Y:S06]  /*0890*/  @P0 BRA `(.L_x_37540) ;  /* 0x0000000000300947 */ /* 0x000fec0003800000 */
        /* <DEDUP_REMOVED lines=12> */
.L_x_37540:
[----:B------:R-:W-:-:S13]  /*0960*/  ISETP.GE.U32.AND P0, PT, R2, R5, PT ;  /* 0x000000050200720c */ /* 0x000fda0003f06070 */
[----:B------:R-:W-:Y:S05]  /*0970*/  @P0 BRA `(.L_x_37542) ;  /* 0x0000000000300947 */ /* 0x000fea0003800000 */
[----:B0-----:R-:W0:Y:S01]  /*0980*/  LDC.64 R12, c[0x0][0x398] ;  /* 0x0000e600ff0c7b82 */ /* 0x001e220000000a00 */
[----:B------:R-:W-:Y:S01]  /*0990*/  IMAD.IADD R15, R3, 0x1, R2 ;  /* 0x00000001030f7824 */ /* 0x000fe200078e0202 */
[----:B------:R-:W-:-:S03]  /*09a0*/  IADD3 R2, PT, PT, R2, 0x80, RZ ;  /* 0x0000008002027810 */ /* 0x000fc60007ffe0ff */
[----:B0-----:R-:W-:-:S05]  /*09b0*/  IMAD.WIDE.U32 R12, R15, 0x2, R12 ;  /* 0x000000020f0c7825 */ /* 0x001fca00078e000c */
[----:B------:R1:W-:Y:S02]  /*09c0*/  STG.E.U16 desc[UR4][R12.64], R7 ;  /* 0x000000070c007986 */ /* 0x0003e4000c101504 */
.L_x_37541:
[----:B------:R-:W-:-:S13]  /*09d0*/  ISETP.GE.U32.AND P0, PT, R2, R5, PT ;  /* 0x000000050200720c */ /* 0x000fda0003f06070 */
[----:B------:R-:W-:Y:S05]  /*09e0*/  @P0 BRA `(.L_x_37543) ;  /* 0x0000000000340947 */ /* 0x000fea0003800000 */
[----:B-1----:R-:W1:Y:S01]  /*09f0*/  LDC.64 R6, c[0x0][0x398] ;  /* 0x0000e600ff067b82 */ /* 0x002e620000000a00 */
[----:B0-----:R-:W-:Y:S01]  /*0a00*/  IMAD.IADD R13, R3, 0x1, R2 ;  /* 0x00000001030d7824 */ /* 0x001fe200078e0202 */
[----:B------:R-:W-:-:S03]  /*0a10*/  IADD3 R2, PT, PT, R2, 0x80, RZ ;  /* 0x0000008002027810 */ /* 0x000fc60007ffe0ff */
[----:B-1----:R-:W-:-:S05]  /*0a20*/  IMAD.WIDE.U32 R6, R13, 0x2, R6 ;  /* 0x000000020d067825 */ /* 0x002fca00078e0006 */
[----:B------:R1:W-:Y:S02]  /*0a30*/  STG.E.U16 desc[UR4][R6.64], R8 ;  /* 0x0000000806007986 */ /* 0x0003e4000c101504 */
.L_x_37542:
        /* <DEDUP_REMOVED lines=8> */
.L_x_37543:
[----:B------:R-:W-:Y:S05]  /*0ac0*/  BSYNC.RELIABLE B1 ;  /* 0x0000000000017941 */ /* 0x000fea0003800100 */
.L_x_37539:
[----:B------:R-:W-:-:S13]  /*0ad0*/  ISETP.GE.U32.AND P0, PT, R2, R5, PT ;  /* 0x000000050200720c */ /* 0x000fda0003f06070 */
[----:B-12---:R-:W1:Y:S01]  /*0ae0*/  @!P0 LDC.64 R6, c[0x0][0x398] ;  /* 0x0000e600ff068b82 */ /* 0x006e620000000a00 */
[----:B------:R-:W-:Y:S01]  /*0af0*/  @!P0 IMAD.IADD R9, R3, 0x1, R2 ;  /* 0x0000000103098824 */ /* 0x000fe200078e0202 */
[----:B------:R-:W-:-:S03]  /*0b00*/  @!P0 IADD3 R2, PT, PT, R2, 0x80, RZ ;  /* 0x0000008002028810 */ /* 0x000fc60007ffe0ff */
[----:B-1----:R-:W-:-:S05]  /*0b10*/  @!P0 IMAD.WIDE.U32 R6, R9, 0x2, R6 ;  /* 0x0000000209068825 */ /* 0x002fca00078e0006 */
[----:B------:R2:W-:Y:S02]  /*0b20*/  @!P0 STG.E.U16 desc[UR4][R6.64], R10 ;  /* 0x0000000a06008986 */ /* 0x0005e4000c101504 */
.L_x_37544:
[----:B------:R-:W-:Y:S05]  /*0b30*/  BSYNC.RECONVERGENT B0 ;  /* 0x0000000000007941 */ /* 0x000fea0003800200 */
.L_x_37538:
[----:B------:R-:W-:Y:S05]  /*0b40*/  WARPSYNC.ALL ;  /* 0x0000000000007948 */ /* 0x000fea0003800000 */
[----:B------:R-:W-:-:S13]  /*0b50*/  ISETP.GE.U32.AND P0, PT, R2, R5, PT ;  /* 0x000000050200720c */ /* 0x000fda0003f06070 */
[----:B------:R-:W-:Y:S05]  /*0b60*/  @P0 EXIT ;  /* 0x000000000000094d */ /* 0x000fea0003800000 */
[----:B0-----:R-:W0:Y:S01]  /*0b70*/  LDC.64 R4, c[0x0][0x398] ;  /* 0x0000e600ff047b82 */ /* 0x001e220000000a00 */
[----:B------:R-:W-:-:S04]  /*0b80*/  IMAD.IADD R3, R3, 0x1, R2 ;  /* 0x0000000103037824 */ /* 0x000fc800078e0202 */
[----:B0-----:R-:W-:-:S05]  /*0b90*/  IMAD.WIDE.U32 R2, R3, 0x2, R4 ;  /* 0x0000000203027825 */ /* 0x001fca00078e0004 */
[----:B------:R-:W-:Y:S01]  /*0ba0*/  STG.E.U16 desc[UR4][R2.64], R11 ;  /* 0x0000000b02007986 */ /* 0x000fe2000c101504 */
[----:B------:R-:W-:Y:S05]  /*0bb0*/  EXIT ;  /* 0x000000000000794d */ /* 0x000fea0003800000 */
.L_x_37537:
[----:B------:R-:W0:Y:S01]  /*0bc0*/  S2R R0, SR_TID.X ;  /* 0x0000000000007919 */ /* 0x000e220000002100 */
[----:B------:R-:W1:Y:S02]  /*0bd0*/  LDC.64 R4, c[0x0][0x3a0] ;  /* 0x0000e800ff047b82 */ /* 0x000e640000000a00 */
[----:B-1----:R-:W-:-:S04]  /*0be0*/  IMAD.WIDE.U32 R4, R3, 0x2, R4 ;  /* 0x0000000203047825 */ /* 0x002fc800078e0004 */
[----:B0-----:R-:W-:-:S05]  /*0bf0*/  IMAD.WIDE.U32 R4, R0, 0x4, R4 ;  /* 0x0000000400047825 */ /* 0x001fca00078e0004 */
[----:B------:R-:W3:Y:S04]  /*0c00*/  LDG.E R9, desc[UR4][R4.64] ;  /* 0x0000000404097981 */ /* 0x000ee8000c1e1900 */
[----:B------:R-:W4:Y:S04]  /*0c10*/  LDG.E R12, desc[UR4][R4.64+0x600] ;  /* 0x00060004040c7981 */ /* 0x000f28000c1e1900 */
[----:B------:R-:W5:Y:S04]  /*0c20*/  LDG.E R10, desc[UR4][R4.64+0x200] ;  /* 0x00020004040a7981 */ /* 0x000f68000c1e1900 */
[----:B------:R4:W5:Y:S01]  /*0c30*/  LDG.E R11, desc[UR4][R4.64+0x400] ;  /* 0x00040004040b7981 */ /* 0x000962000c1e1900 */
[----:B--2---:R-:W-:-:S06]  /*0c40*/  SHF.L.U32 R7, R6, 0x10, RZ ;  /* 0x0000001006077819 */ /* 0x004fcc00000006ff */
[----:B------:R-:W0:Y:S01]  /*0c50*/  MUFU.LG2 R7, R7 ;  /* 0x0000000700077308 */ /* 0x000e220000000c00 */
[C---:B---3--:R-:W-:Y:S01]  /*0c60*/  IMAD.U32 R2, R9.reuse, 0x10000, RZ ;  /* 0x0001000009027824 */ /* 0x048fe200078e00ff */
[----:B------:R-:W-:Y:S02]  /*0c70*/  PRMT R9, R9, 0x7632, R9 ;  /* 0x0000763209097816 */ /* 0x000fe40000000009 */
[----:B----4-:R-:W-:-:S05]  /*0c80*/  SHF.L.U32 R4, R12, 0x10, RZ ;  /* 0x000000100c047819 */ /* 0x010fca00000006ff */
[----:B0-----:R-:W-:Y:S01]  /*0c90*/  FMUL.FTZ R15, R7, R4 ;  /* 0x00000004070f7220 */ /* 0x001fe20000410000 */
[----:B------:R-:W-:Y:S01]  /*0ca0*/  IMAD.U32 R4, R9, 0x10000, RZ ;  /* 0x0001000009047824 */ /* 0x000fe200078e00ff */
[----:B------:R-:W-:Y:S01]  /*0cb0*/  PRMT R12, R12, 0x7632, R12 ;  /* 0x000076320c0c7816 */ /* 0x000fe2000000000c */
[----:B-----5:R-:W-:Y:S01]  /*0cc0*/  IMAD.U32 R8, R11, 0x10000, RZ ;  /* 0x000100000b087824 */ /* 0x020fe200078e00ff */
[C---:B------:R-:W-:Y:S01]  /*0cd0*/  SHF.L.U32 R6, R10.reuse, 0x10, RZ ;  /* 0x000000100a067819 */ /* 0x040fe200000006ff */
[----:B------:R-:W-:Y:S01]  /*0ce0*/  FMUL.FTZ R13, R7, R4 ;  /* 0x00000004070d7220 */ /* 0x000fe20000410000 */
[----:B------:R-:W-:Y:S01]  /*0cf0*/  PRMT R10, R10, 0x7632, R10 ;  /* 0x000076320a0a7816 */ /* 0x000fe2000000000a */
[----:B------:R-:W0:Y:S01]  /*0d00*/  LDC.64 R4, c[0x0][0x398] ;  /* 0x0000e600ff047b82 */ /* 0x000e220000000a00 */
[----:B------:R-:W-:Y:S02]  /*0d10*/  PRMT R11, R11, 0x7632, R11 ;  /* 0x000076320b0b7816 */ /* 0x000fe4000000000b */
[----:B------:R-:W-:-:S02]  /*0d20*/  SHF.L.U32 R12, R12, 0x10, RZ ;  /* 0x000000100c0c7819 */ /* 0x000fc400000006ff */
[----:B------:R-:W-:Y:S01]  /*0d30*/  SHF.L.U32 R10, R10, 0x10, RZ ;  /* 0x000000100a0a7819 */ /* 0x000fe200000006ff */
[----:B------:R-:W-:Y:S02]  /*0d40*/  IMAD.U32 R14, R11, 0x10000, RZ ;  /* 0x000100000b0e7824 */ /* 0x000fe400078e00ff */
[C---:B------:R-:W-:Y:S01]  /*0d50*/  FMUL.FTZ R2, R7.reuse, R2 ;  /* 0x0000000207027220 */ /* 0x040fe20000410000 */
[C---:B------:R-:W-:Y:S01]  /*0d60*/  FMUL.FTZ R6, R7.reuse, R6 ;  /* 0x0000000607067220 */ /* 0x040fe20000410000 */
[C---:B------:R-:W-:Y:S01]  /*0d70*/  FMUL.FTZ R8, R7.reuse, R8 ;  /* 0x0000000807087220 */ /* 0x040fe20000410000 */
[C---:B------:R-:W-:Y:S01]  /*0d80*/  FMUL.FTZ R12, R7.reuse, R12 ;  /* 0x0000000c070c7220 */ /* 0x040fe20000410000 */
[C---:B------:R-:W-:Y:S01]  /*0d90*/  FMUL.FTZ R10, R7.reuse, R10 ;  /* 0x0000000a070a7220 */ /* 0x040fe20000410000 */
[----:B------:R-:W-:Y:S01]  /*0da0*/  FMUL.FTZ R14, R7, R14 ;  /* 0x0000000e070e7220 */ /* 0x000fe20000410000 */
[----:B------:R-:W-:Y:S08]  /*0db0*/  MUFU.EX2 R9, R15 ;  /* 0x0000000f00097308 */ /* 0x000ff00000000800 */
[----:B------:R-:W-:Y:S08]  /*0dc0*/  MUFU.EX2 R2, R2 ;  /* 0x0000000200027308 */ /* 0x000ff00000000800 */
[----:B------:R-:W-:Y:S08]  /*0dd0*/  MUFU.EX2 R6, R6 ;  /* 0x0000000600067308 */ /* 0x000ff00000000800 */
[----:B------:R-:W-:Y:S08]  /*0de0*/  MUFU.EX2 R8, R8 ;  /* 0x0000000800087308 */ /* 0x000ff00000000800 */
[----:B------:R-:W1:Y:S08]  /*0df0*/  MUFU.EX2 R13, R13 ;  /* 0x0000000d000d7308 */ /* 0x000e700000000800 */
[----:B------:R-:W2:Y:S08]  /*0e00*/  MUFU.EX2 R11, R10 ;  /* 0x0000000a000b7308 */ /* 0x000eb00000000800 */
[----:B------:R-:W3:Y:S08]  /*0e10*/  MUFU.EX2 R15, R14 ;  /* 0x0000000e000f7308 */ /* 0x000ef00000000800 */
[----:B------:R-:W4:Y:S01]  /*0e20*/  MUFU.EX2 R12, R12 ;  /* 0x0000000c000c7308 */ /* 0x000f220000000800 */
[----:B0-----:R-:W-:Y:S01]  /*0e30*/  IMAD.WIDE.U32 R4, R3, 0x2, R4 ;  /* 0x0000000203047825 */ /* 0x001fe200078e0004 */
[----:B-1----:R-:W-:-:S02]  /*0e40*/  F2FP.BF16.F32.PACK_AB R13, R13, R2 ;  /* 0x000000020d0d723e */ /* 0x002fc400000010ff */
[----:B--2---:R-:W-:Y:S01]  /*0e50*/  F2FP.BF16.F32.PACK_AB R11, R11, R6 ;  /* 0x000000060b0b723e */ /* 0x004fe200000010ff */
[----:B------:R-:W-:Y:S01]  /*0e60*/  IMAD.WIDE.U32 R4, R0, 0x4, R4 ;  /* 0x0000000400047825 */ /* 0x000fe200078e0004 */
[----:B---3--:R-:W-:-:S04]  /*0e70*/  F2FP.BF16.F32.PACK_AB R15, R15, R8 ;  /* 0x000000080f0f723e */ /* 0x008fc800000010ff */
[----:B------:R-:W-:Y:S01]  /*0e80*/  STG.E desc[UR4][R4.64], R13 ;  /* 0x0000000d04007986 */ /* 0x000fe2000c101904 */
[----:B----4-:R-:W-:-:S03]  /*0e90*/  F2FP.BF16.F32.PACK_AB R9, R12, R9 ;  /* 0x000000090c09723e */ /* 0x010fc600000010ff */
[----:B------:R-:W-:Y:S04]  /*0ea0*/  STG.E desc[UR4][R4.64+0x200], R11 ;  /* 0x0002000b04007986 */ /* 0x000fe8000c101904 */
[----:B------:R-:W-:Y:S04]  /*0eb0*/  STG.E desc[UR4][R4.64+0x400], R15 ;  /* 0x0004000f04007986 */ /* 0x000fe8000c101904 */
[----:B------:R-:W-:Y:S01]  /*0ec0*/  STG.E desc[UR4][R4.64+0x600], R9 ;  /* 0x0006000904007986 */ /* 0x000fe2000c101904 */
[----:B------:R-:W-:Y:S05]  /*0ed0*/  EXIT ;  /* 0x000000000000794d */ /* 0x000fea0003800000 */
.L_x_37545:
        /* <DEDUP_REMOVED lines=10> */
.L_x_68710:


//--------------------- .text._ZN2at6native29vectorized_elementwise_kernelILi4EZNS0_50_GLOBAL__N__2680c7bb_12_PowKernel_cu_7dd49032_300322pow_scalar_tensor_implIN3c108BFloat16EEEvRNS_18TensorIteratorBaseET_EUlS5_E_St5arrayIPcLm2EEEEviT0_T1_ --------------------------
	.section	.text._ZN2at6native29vectorized_elementwise_kernelILi4EZNS0_50_GLOBAL__N__2680c7bb_12_PowKernel_cu_7dd49032_300322pow_scalar_tensor_implIN3c108BFloat16EEEvRNS_18TensorIteratorBaseET_EUlS5_E_St5arrayIPcLm2EEEEviT0_T1_,"ax",@progbits
	.align	128
        .global         _ZN2at6native29vectorized_elementwise_kernelILi4EZNS0_50_GLOBAL__N__2680c7bb_12_PowKernel_cu_7dd49032_300322pow_scalar_tensor_implIN3c108BFloat16EEEvRNS_18TensorIteratorBaseET_EUlS5_E_St5arrayIPcLm2EEEEviT0_T1_
        .type           _ZN2at6native29vectorized_elementwise_kernelILi4EZNS0_50_GLOBAL__N__2680c7bb_12_PowKernel_cu_7dd49032_300322pow_scalar_tensor_implIN3c108BFloat16EEEvRNS_18TensorIteratorBaseET_EUlS5_E_St5arrayIPcLm2EEEEviT0_T1_,@function
        .size           _ZN2at6native29vectorized_elementwise_kernelILi4EZNS0_50_GLOBAL__N__2680c7bb_12_PowKernel_cu_7dd49032_300322pow_scalar_tensor_implIN3c108BFloat16EEEvRNS_18TensorIteratorBaseET_EUlS5_E_St5arrayIPcLm2EEEEviT0_T1_,(.L_x_68711 - _ZN2at6native29vectorized_elementwise_kernelILi4EZNS0_50_GLOBAL__N__2680c7bb_12_PowKernel_cu_7dd49032_300322pow_scalar_tensor_implIN3c108BFloat16EEEvRNS_18TensorIteratorBaseET_EUlS5_E_St5arrayIPcLm2EEEEviT0_T1_)
        .other          _ZN2at6native29vectorized_elementwise_kernelILi4EZNS0_50_GLOBAL__N__2680c7bb_12_PowKernel_cu_7dd49032_300322pow_scalar_tensor_implIN3c108BFloat16EEEvRNS_18TensorIteratorBaseET_EUlS5_E_St5arrayIPcLm2EEEEviT0_T1_,@"STO_CUDA_ENTRY STV_DEFAULT"
_ZN2at6native29vectorized_elementwise_kernelILi4EZNS0_50_GLOBAL__N__2680c7bb_12_PowKernel_cu_7dd49032_300322pow_scalar_tensor_implIN3c108BFloat16EEEvRNS_18TensorIteratorBaseET_EUlS5_E_St5arrayIPcLm2EEEEviT0_T1_:
.text._ZN2at6native29vectorized_elementwise_kernelILi4EZNS0_50_GLOBAL__N__2680c7bb_12_PowKernel_cu_7dd49032_300322pow_scalar_tensor_implIN3c108BFloat16EEEvRNS_18TensorIteratorBaseET_EUlS5_E_St5arrayIPcLm2EEEEviT0_T1_:
        /* <DEDUP_REMOVED lines=150> */
.L_x_37549:
[----:B------:R-:W-:-:S13]  /*0960*/  ISETP.GE.U32.AND P0, PT, R2, R5, PT ;  /* 0x000000050200720c */ /* 0x000fda0003f06070 */
[----:B------:R-:W-:Y:S05]  /*0970*/  @P0 BRA `(.L_x_37551) ;  /* 0x0000000000300947 */ /* 0x000fea0003800000 */
[----:B0-----:R-:W0:Y:S01]  /*0980*/  LDC.64 R12, c[0x0][0x398] ;  /* 0x0000e600ff0c7b82 */ /* 0x001e220000000a00 */
[----:B------:R-:W-:Y:S01]  /*0990*/  IMAD.IADD R15, R3, 0x1, R2 ;  /* 0x00000001030f7824 */ /* 0x000fe200078e0202 */
[----:B------:R-:W-:-:S03]  /*09a0*/  IADD3 R2, PT, PT, R2, 0x80, RZ ;  /* 0x0000008002027810 */ /* 0x000fc60007ffe0ff */
[----:B0-----:R-:W-:-:S05]  /*09b0*/  IMAD.WIDE.U32 R12, R15, 0x2, R12 ;  /* 0x000000020f0c7825 */ /* 0x001fca00078e000c */
[----:B------:R1:W-:Y:S02]  /*09c0*/  STG.E.U16 desc[UR4][R12.64], R7 ;  /* 0x000000070c007986 */ /* 0x0003e4000c101504 */
.L_x_37550:
[----:B------:R-:W-:-:S13]  /*09d0*/  ISETP.GE.U32.AND P0, PT, R2, R5, PT ;  /* 0x000000050200720c */ /* 0x000fda0003f06070 */
[----:B------:R-:W-:Y:S05]  /*09e0*/  @P0 BRA `(.L_x_37552) ;  /* 0x0000000000340947 */ /* 0x000fea0003800000 */
[----:B-1----:R-:W1:Y:S01]  /*09f0*/  LDC.64 R6, c[0x0][0x398] ;  /* 0x0000e600ff067b82 */ /* 0x002e620000000a00 */
[----:B0-----:R-:W-:Y:S01]  /*0a00*/  IMAD.IADD R13, R3, 0x1, R2 ;  /* 0x00000001030d7824 */ /* 0x001fe200078e0202 */
[----:B------:R-:W-:-:S03]  /*0a10*/  IADD3 R2, PT, PT, R2, 0x80, RZ ;  /* 0x0000008002027810 */ /* 0x000fc60007ffe0ff */
[----:B-1----:R-:W-:-:S05]  /*0a20*/  IMAD.WIDE.U32 R6, R13, 0x2, R6 ;  /* 0x000000020d067825 */ /* 0x002fca00078e0006 */
[----:B------:R1:W-:Y:S02]  /*0a30*/  STG.E.U16 desc[UR4][R6.64], R8 ;  /* 0x0000000806007986 */ /* 0x0003e4000c101504 */
.L_x_37551:
        /* <DEDUP_REMOVED lines=8> */
.L_x_37552:
[----:B------:R-:W-:Y:S05]  /*0ac0*/  BSYNC.RELIABLE B1 ;  /* 0x0000000000017941 */ /* 0x000fea0003800100 */
.L_x_37548:
[----:B------:R-:W-:-:S13]  /*0ad0*/  ISETP.GE.U32.AND P0, PT, R2, R5, PT ;  /* 0x000000050200720c */ /* 0x000fda0003f06070 */
[----:B-12---:R-:W1:Y:S01]  /*0ae0*/  @!P0 LDC.64 R6, c[0x0][0x398] ;  /* 0x0000e600ff068b82 */ /* 0x006e620000000a00 */
[----:B------:R-:W-:Y:S01]  /*0af0*/  @!P0 IMAD.IADD R9, R3, 0x1, R2 ;  /* 0x0000000103098824 */ /* 0x000fe200078e0202 */
[----:B------:R-:W-:-:S03]  /*0b00*/  @!P0 IADD3 R2, PT, PT, R2, 0x80, RZ ;  /* 0x0000008002028810 */ /* 0x000fc60007ffe0ff */
[----:B-1----:R-:W-:-:S05]  /*0b10*/  @!P0 IMAD.WIDE.U32 R6, R9, 0x2, R6 ;  /* 0x0000000209068825 */ /* 0x002fca00078e0006 */
[----:B------:R2:W-:Y:S02]  /*0b20*/  @!P0 STG.E.U16 desc[UR4][R6.64], R10 ;  /* 0x0000000a06008986 */ /* 0x0005e4000c101504 */
.L_x_37553:
[----:B------:R-:W-:Y:S05]  /*0b30*/  BSYNC.RECONVERGENT B0 ;  /* 0x0000000000007941 */ /* 0x000fea0003800200 */
.L_x_37547:
        /* <DEDUP_REMOVED lines=8> */
.L_x_37546:
[----:B------:R-:W0:Y:S01]  /*0bc0*/  S2R R0, SR_TID.X ;  /* 0x0000000000007919 */ /* 0x000e220000002100 */
[----:B------:R-:W1:Y:S02]  /*0bd0*/  LDC.64 R4, c[0x0][0x3a0] ;  /* 0x0000e800ff047b82 */ /* 0x000e640000000a00 */
[----:B-1----:R-:W-:-:S04]  /*0be0*/  IMAD.WIDE.U32 R4, R3, 0x2, R4 ;  /* 0x0000000203047825 */ /* 0x002fc800078e0004 */
[----:B0-----:R-:W-:-:S05]  /*0bf0*/  IMAD.WIDE.U32 R12, R0, 0x8, R4 ;  /* 0x00000008000c7825 */ /* 0x001fca00078e0004 */
[----:B------:R-:W3:Y:S04]  /*0c00*/  LDG.E.64 R8, desc[UR4][R12.64] ;  /* 0x000000040c087981 */ /* 0x000ee8000c1e1b00 */
[----:B------:R-:W4:Y:S01]  /*0c10*/  LDG.E.64 R4, desc[UR4][R12.64+0x400] ;  /* 0x000400040c047981 */ /* 0x000f22000c1e1b00 */
[----:B--2---:R-:W-:-:S06]  /*0c20*/  SHF.L.U32 R11, R6, 0x10, RZ ;  /* 0x00000010060b7819 */ /* 0x004fcc00000006ff */
[----:B------:R-:W0:Y:S01]  /*0c30*/  MUFU.LG2 R11, R11 ;  /* 0x0000000b000b7308 */ /* 0x000e220000000c00 */
[----:B---3--:R-:W-:Y:S01]  /*0c40*/  SHF.L.U32 R6, R9, 0x10, RZ ;  /* 0x0000001009067819 */ /* 0x008fe200000006ff */
[C---:B------:R-:W-:Y:S01]  /*0c50*/  IMAD.U32 R2, R8.reuse, 0x10000, RZ ;  /* 0x0001000008027824 */ /* 0x040fe200078e00ff */
[----:B------:R-:W-:Y:S01]  /*0c60*/  PRMT R8, R8, 0x7632, R8 ;  /* 0x0000763208087816 */ /* 0x000fe20000000008 */
[C---:B----4-:R-:W-:Y:S02]  /*0c70*/  IMAD.U32 R14, R4.reuse, 0x10000, RZ ;  /* 0x00010000040e7824 */ /* 0x050fe400078e00ff */
[----:B0-----:R-:W-:Y:S01]  /*0c80*/  FMUL.FTZ R10, R11, R6 ;  /* 0x000000060b0a7220 */ /* 0x001fe20000410000 */
[----:B------:R-:W-:Y:S01]  /*0c90*/  SHF.L.U32 R6, R5, 0x10, RZ ;  /* 0x0000001005067819 */ /* 0x000fe200000006ff */
[----:B------:R-:W-:Y:S01]  /*0ca0*/  FMUL.FTZ R2, R11, R2 ;  /* 0x000000020b027220 */ /* 0x000fe20000410000 */
[----:B------:R-:W-:Y:S01]  /*0cb0*/  PRMT R9, R9, 0x7632, R9 ;  /* 0x0000763209097816 */ /* 0x000fe20000000009 */
[C---:B------:R-:W-:Y:S01]  /*0cc0*/  FMUL.FTZ R15, R11.reuse, R14 ;  /* 0x0000000e0b0f7220 */ /* 0x040fe20000410000 */
[----:B------:R-:W-:Y:S01]  /*0cd0*/  PRMT R4, R4, 0x7632, R4 ;  /* 0x0000763204047816 */ /* 0x000fe20000000004 */
[----:B------:R-:W-:Y:S01]  /*0ce0*/  FMUL.FTZ R16, R11, R6 ;  /* 0x000000060b107220 */ /* 0x000fe20000410000 */
[----:B------:R-:W-:Y:S01]  /*0cf0*/  IMAD.U32 R6, R8, 0x10000, RZ ;  /* 0x0001000008067824 */ /* 0x000fe200078e00ff */
[----:B------:R-:W-:Y:S01]  /*0d00*/  PRMT R5, R5, 0x7632, R5 ;  /* 0x0000763205057816 */ /* 0x000fe20000000005 */
[----:B------:R-:W-:Y:S01]  /*0d10*/  MUFU.EX2 R10, R10 ;  /* 0x0000000a000a7308 */ /* 0x000fe20000000800 */
[----:B------:R-:W-:Y:S01]  /*0d20*/  SHF.L.U32 R14, R9, 0x10, RZ ;  /* 0x00000010090e7819 */ /* 0x000fe200000006ff */
[C---:B------:R-:W-:Y:S01]  /*0d30*/  FMUL.FTZ R13, R11.reuse, R6 ;  /* 0x000000060b0d7220 */ /* 0x040fe20000410000 */
[----:B------:R-:W-:Y:S01]  /*0d40*/  IMAD.U32 R4, R4, 0x10000, RZ ;  /* 0x0001000004047824 */ /* 0x000fe200078e00ff */
[----:B------:R-:W0:Y:S02]  /*0d50*/  LDC.64 R6, c[0x0][0x398] ;  /* 0x0000e600ff067b82 */ /* 0x000e240000000a00 */
[C---:B------:R-:W-:Y:S01]  /*0d60*/  FMUL.FTZ R14, R11.reuse, R14 ;  /* 0x0000000e0b0e7220 */ /* 0x040fe20000410000 */
[----:B------:R-:W-:Y:S01]  /*0d70*/  FMUL.FTZ R4, R11, R4 ;  /* 0x000000040b047220 */ /* 0x000fe20000410000 */
[----:B------:R1:W-:Y:S08]  /*0d80*/  MUFU.EX2 R8, R16 ;  /* 0x0000001000087308 */ /* 0x0003f00000000800 */
[----:B------:R-:W2:Y:S01]  /*0d90*/  MUFU.EX2 R9, R14 ;  /* 0x0000000e00097308 */ /* 0x000ea20000000800 */
[----:B-1----:R-:W-:-:S05]  /*0da0*/  SHF.L.U32 R16, R5, 0x10, RZ ;  /* 0x0000001005107819 */ /* 0x002fca00000006ff */
[----:B------:R-:W-:Y:S02]  /*0db0*/  FMUL.FTZ R16, R11, R16 ;  /* 0x000000100b107220 */ /* 0x000fe40000410000 */
[----:B------:R-:W-:Y:S01]  /*0dc0*/  MUFU.EX2 R2, R2 ;  /* 0x0000000200027308 */ /* 0x000fe20000000800 */
[----:B0-----:R-:W-:-:S07]  /*0dd0*/  IMAD.WIDE.U32 R6, R3, 0x2, R6 ;  /* 0x0000000203067825 */ /* 0x001fce00078e0006 */
[----:B------:R-:W-:Y:S01]  /*0de0*/  MUFU.EX2 R12, R15 ;  /* 0x0000000f000c7308 */ /* 0x000fe20000000800 */
[----:B--2---:R-:W-:Y:S01]  /*0df0*/  F2FP.BF16.F32.PACK_AB R3, R9, R10 ;  /* 0x0000000a0903723e */ /* 0x004fe200000010ff */
[----:B------:R-:W-:-:S06]  /*0e00*/  IMAD.WIDE.U32 R6, R0, 0x8, R6 ;  /* 0x0000000800067825 */ /* 0x000fcc00078e0006 */
        /* <DEDUP_REMOVED lines=9> */
.L_x_37554:
        /* <DEDUP_REMOVED lines=14> */
.L_x_68711:


//--------------------- .text._ZN2at6native29vectorized_elementwise_kernelILi8EZNS0_50_GLOBAL__N__2680c7bb_12_PowKernel_cu_7dd49032_300322pow_scalar_tensor_implIN3c108BFloat16EEEvRNS_18TensorIteratorBaseET_EUlS5_E_St5arrayIPcLm2EEEEviT0_T1_ --------------------------
	.section	.text._ZN2at6native29vectorized_elementwise_kernelILi8EZNS0_50_GLOBAL__N__2680c7bb_12_PowKernel_cu_7dd49032_300322pow_scalar_tensor_implIN3c108BFloat16EEEvRNS_18TensorIteratorBaseET_EUlS5_E_St5arrayIPcLm2EEEEviT0_T1_,"ax",@progbits
	.align	128
        .global         _ZN2at6native29vectorized_elementwise_kernelILi8EZNS0_50_GLOBAL__N__2680c7bb_12_PowKernel_cu_7dd49032_300322pow_scalar_tensor_implIN3c108BFloat16EEEvRNS_18TensorIteratorBaseET_EUlS5_E_St5arrayIPcLm2EEEEviT0_T1_
        .type           _ZN2at6native29vectorized_elementwise_kernelILi8EZNS0_50_GLOBAL__N__2680c7bb_12_PowKernel_cu_7dd49032_300322pow_scalar_tensor_implIN3c108BFloat16EEEvRNS_18TensorIteratorBaseET_EUlS5_E_St5arrayIPcLm2EEEEviT0_T1_,@function
        .size           _ZN2at6native29vectorized_elementwise_kernelILi8EZNS0_50_GLOBAL__N__2680c7bb_12_PowKernel_cu_7dd49032_300322pow_scalar_tensor_implIN3c108BFloat16EEEvRNS_18TensorIteratorBaseET_EUlS5_E_St5arrayIPcLm2EEEEviT0_T1_,(.L_x_68712 - _ZN2at6native29vectorized_elementwise_kernelILi8EZNS0_50_GLOBAL__N__2680c7bb_12_PowKernel_cu_7dd49032_300322pow_scalar_tensor_implIN3c108BFloat16EEEvRNS_18TensorIteratorBaseET_EUlS5_E_St5arrayIPcLm2EEEEviT0_T1_)
        .other          _ZN2at6native29vectorized_elementwise_kernelILi8EZNS0_50_GLOBAL__N__2680c7bb_12_PowKernel_cu_7dd49032_300322pow_scalar_tensor_implIN3c108BFloat16EEEvRNS_18TensorIteratorBaseET_EUlS5_E_St5arrayIPcLm2EEEEviT0_T1_,@"STO_CUDA_ENTRY STV_DEFAULT"
_ZN2at6native29vectorized_elementwise_kernelILi8EZNS0_50_GLOBAL__N__2680c7bb_12_PowKernel_cu_7dd49032_300322pow_scalar_tensor_implIN3c108BFloat16EEEvRNS_18TensorIteratorBaseET_EUlS5_E_St5arrayIPcLm2EEEEviT0_T1_:
.text._ZN2at6native29vectorized_elementwise_kernelILi8EZNS0_50_GLOBAL__N__2680c7bb_12_PowKernel_cu_7dd49032_300322pow_scalar_tensor_implIN3c108BFloat16EEEvRNS_18TensorIteratorBaseET_EUlS5_E_St5arrayIPcLm2EEEEviT0_T1_:
        /* <DEDUP_REMOVED lines=150> */
.L_x_37558:
[----:B------:R-:W-:-:S13]  /*0960*/  ISETP.GE.U32.AND P0, PT, R2, R5, PT ;  /* 0x000000050200720c */ /* 0x000fda0003f06070 */
[----:B------:R-:W-:Y:S05]  /*0970*/  @P0 BRA `(.L_x_37560) ;  /* 0x0000000000300947 */ /* 0x000fea0003800000 */
[----:B0-----:R-:W0:Y:S01]  /*0980*/  LDC.64 R12, c[0x0][0x398] ;  /* 0x0000e600ff0c7b82 */ /* 0x001e220000000a00 */
[----:B------:R-:W-:Y:S01]  /*0990*/  IMAD.IADD R15, R3, 0x1, R2 ;  /* 0x00000001030f7824 */ /* 0x000fe200078e0202 */
[----:B------:R-:W-:-:S03]  /*09a0*/  IADD3 R2, PT, PT, R2, 0x80, RZ ;  /* 0x0000008002027810 */ /* 0x000fc60007ffe0ff */
[----:B0-----:R-:W-:-:S05]  /*09b0*/  IMAD.WIDE.U32 R12, R15, 0x2, R12 ;  /* 0x000000020f0c7825 */ /* 0x001fca00078e000c */
[----:B------:R1:W-:Y:S02]  /*09c0*/  STG.E.U16 desc[UR4][R12.64], R7 ;  /* 0x000000070c007986 */ /* 0x0003e4000c101504 */
.L_x_37559:
[----:B------:R-:W-:-:S13]  /*09d0*/  ISETP.GE.U32.AND P0, PT, R2, R5, PT ;  /* 0x000000050200720c */ /* 0x000fda0003f06070 */
[----:B------:R-:W-:Y:S05]  /*09e0*/  @P0 BRA `(.L_x_37561) ;  /* 0x0000000000340947 */ /* 0x000fea0003800000 */
[----:B-1----:R-:W1:Y:S01]  /*09f0*/  LDC.64 R6, c[0x0][0x398] ;  /* 0x0000e600ff067b82 */ /* 0x002e620000000a00 */
[----:B0-----:R-:W-:Y:S01]  /*0a00*/  IMAD.IADD R13, R3, 0x1, R2 ;  /* 0x00000001030d7824 */ /* 0x001fe200078e0202 */
[----:B------:R-:W-:-:S03]  /*0a10*/  IADD3 R2, PT, PT, R2, 0x80, RZ ;  /* 0x0000008002027810 */ /* 0x000fc60007ffe0ff */
[----:B-1----:R-:W-:-:S05]  /*0a20*/  IMAD.WIDE.U32 R6, R13, 0x2, R6 ;  /* 0x000000020d067825 */ /* 0x002fca00078e0006 */
[----:B------:R1:W-:Y:S02]  /*0a30*/  STG.E.U16 desc[UR4][R6.64], R8 ;  /* 0x0000000806007986 */ /* 0x0003e4000c101504 */
.L_x_37560:
        /* <DEDUP_REMOVED lines=8> */
.L_x_37561:
[----:B------:R-:W-:Y:S05]  /*0ac0*/  BSYNC.RELIABLE B1 ;  /* 0x0000000000017941 */ /* 0x000fea0003800100 */
.L_x_37557:
[----:B------:R-:W-:-:S13]  /*0ad0*/  ISETP.GE.U32.AND P0, PT, R2, R5, PT ;  /* 0x000000050200720c */ /* 0x000fda0003f06070 */
[----:B-12---:R-:W1:Y:S01]  /*0ae0*/  @!P0 LDC.64 R6, c[0x0][0x398] ;  /* 0x0000e600ff068b82 */ /* 0x006e620000000a00 */
[----:B------:R-:W-:Y:S01]  /*0af0*/  @!P0 IMAD.IADD R9, R3, 0x1, R2 ;  /* 0x0000000103098824 */ /* 0x000fe200078e0202 */
[----:B------:R-:W-:-:S03]  /*0b00*/  @!P0 IADD3 R2, PT, PT, R2, 0x80, RZ ;  /* 0x0000008002028810 */ /* 0x000fc60007ffe0ff */
[----:B-1----:R-:W-:-:S05]  /*0b10*/  @!P0 IMAD.WIDE.U32 R6, R9, 0x2, R6 ;  /* 0x0000000209068825 */ /* 0x002fca00078e0006 */
[----:B------:R2:W-:Y:S02]  /*0b20*/  @!P0 STG.E.U16 desc[UR4][R6.64], R10 ;  /* 0x0000000a06008986 */ /* 0x0005e4000c101504 */
.L_x_37562:
[----:B------:R-:W-:Y:S05]  /*0b30*/  BSYNC.RECONVERGENT B0 ;  /* 0x0000000000007941 */ /* 0x000fea0003800200 */
.L_x_37556:
        /* <DEDUP_REMOVED lines=8> */
.L_x_37555:
[----:B------:R-:W0:Y:S01]  /*0bc0*/  S2R R0, SR_TID.X ;  /* 0x0000000000007919 */ /* 0x000e220000002100 */
[----:B------:R-:W1:Y:S02]  /*0bd0*/  LDC.64 R4, c[0x0][0x3a0] ;  /* 0x0000e800ff047b82 */ /* 0x000e640000000a00 */
[----:B-1----:R-:W-:-:S04]  /*0be0*/  IMAD.WIDE.U32 R4, R3, 0x2, R4 ;  /* 0x0000000203047825 */ /* 0x002fc800078e0004 */
[----:B0-----:R-:W-:-:S05]  /*0bf0*/  IMAD.WIDE.U32 R4, R0, 0x10, R4 ;  /* 0x0000001000047825 */ /* 0x001fca00078e0004 */
[----:B------:R-:W3:Y:S01]  /*0c00*/  LDG.E.128 R8, desc[UR4][R4.64] ;  /* 0x0000000404087981 */ /* 0x000ee2000c1e1d00 */
[----:B--2---:R-:W-:-:S06]  /*0c10*/  SHF.L.U32 R7, R6, 0x10, RZ ;  /* 0x0000001006077819 */ /* 0x004fcc00000006ff */
[----:B------:R-:W0:Y:S01]  /*0c20*/  MUFU.LG2 R7, R7 ;  /* 0x0000000700077308 */ /* 0x000e220000000c00 */
[C---:B---3--:R-:W-:Y:S01]  /*0c30*/  IMAD.U32 R2, R10.reuse, 0x10000, RZ ;  /* 0x000100000a027824 */ /* 0x048fe200078e00ff */
[----:B------:R-:W-:Y:S01]  /*0c40*/  PRMT R10, R10, 0x7632, R10 ;  /* 0x000076320a0a7816 */ /* 0x000fe2000000000a */
[----:B------:R-:W-:Y:S01]  /*0c50*/  IMAD.U32 R12, R8, 0x10000, RZ ;  /* 0x00010000080c7824 */ /* 0x000fe200078e00ff */
[----:B------:R-:W-:Y:S01]  /*0c60*/  SHF.L.U32 R6, R9, 0x10, RZ ;  /* 0x0000001009067819 */ /* 0x000fe200000006ff */
[----:B0-----:R-:W-:Y:S01]  /*0c70*/  FMUL.FTZ R2, R7, R2 ;  /* 0x0000000207027220 */ /* 0x001fe20000410000 */
[----:B------:R-:W-:Y:S01]  /*0c80*/  SHF.L.U32 R4, R11, 0x10, RZ ;  /* 0x000000100b047819 */ /* 0x000fe200000006ff */
[----:B------:R-:W-:Y:S01]  /*0c90*/  IMAD.U32 R10, R10, 0x10000, RZ ;  /* 0x000100000a0a7824 */ /* 0x000fe200078e00ff */
[----:B------:R-:W-:Y:S01]  /*0ca0*/  PRMT R9, R9, 0x7632, R9 ;  /* 0x0000763209097816 */ /* 0x000fe20000000009 */
[C---:B------:R-:W-:Y:S01]  /*0cb0*/  FMUL.FTZ R12, R7.reuse, R12 ;  /* 0x0000000c070c7220 */ /* 0x040fe20000410000 */
[----:B------:R-:W-:Y:S01]  /*0cc0*/  PRMT R8, R8, 0x7632, R8 ;  /* 0x0000763208087816 */ /* 0x000fe20000000008 */
[----:B------:R-:W-:Y:S01]  /*0cd0*/  FMUL.FTZ R16, R7, R10 ;  /* 0x0000000a07107220 */ /* 0x000fe20000410000 */
[----:B------:R-:W-:Y:S01]  /*0ce0*/  SHF.L.U32 R10, R9, 0x10, RZ ;  /* 0x00000010090a7819 */ /* 0x000fe200000006ff */
[----:B------:R-:W-:Y:S01]  /*0cf0*/  FMUL.FTZ R13, R7, R4 ;  /* 0x00000004070d7220 */ /* 0x000fe20000410000 */
[----:B------:R-:W-:Y:S01]  /*0d00*/  PRMT R11, R11, 0x7632, R11 ;  /* 0x000076320b0b7816 */ /* 0x000fe2000000000b */
[----:B------:R-:W0:Y:S01]  /*0d10*/  LDC.64 R4, c[0x0][0x398] ;  /* 0x0000e600ff047b82 */ /* 0x000e220000000a00 */
[----:B------:R-:W-:-:S02]  /*0d20*/  IMAD.U32 R8, R8, 0x10000, RZ ;  /* 0x0001000008087824 */ /* 0x000fc400078e00ff */
[----:B------:R-:W-:Y:S01]  /*0d30*/  FMUL.FTZ R15, R7, R10 ;  /* 0x0000000a070f7220 */ /* 0x000fe20000410000 */
[----:B------:R-:W-:Y:S01]  /*0d40*/  SHF.L.U32 R10, R11, 0x10, RZ ;  /* 0x000000100b0a7819 */ /* 0x000fe200000006ff */
[C---:B------:R-:W-:Y:S01]  /*0d50*/  FMUL.FTZ R6, R7.reuse, R6 ;  /* 0x0000000607067220 */ /* 0x040fe20000410000 */
[C---:B------:R-:W-:Y:S01]  /*0d60*/  FMUL.FTZ R14, R7.reuse, R8 ;  /* 0x00000008070e7220 */ /* 0x040fe20000410000 */
[----:B------:R-:W-:Y:S02]  /*0d70*/  MUFU.EX2 R12, R12 ;  /* 0x0000000c000c7308 */ /* 0x000fe40000000800 */
[----:B------:R-:W-:-:S06]  /*0d80*/  FMUL.FTZ R7, R7, R10 ;  /* 0x0000000a07077220 */ /* 0x000fcc0000410000 */
[----:B------:R-:W-:Y:S08]  /*0d90*/  MUFU.EX2 R17, R16 ;  /* 0x0000001000117308 */ /* 0x000ff00000000800 */
[----:B------:R-:W1:Y:S01]  /*0da0*/  MUFU.EX2 R11, R14 ;  /* 0x0000000e000b7308 */ /* 0x000e620000000800 */
[----:B0-----:R-:W-:-:S07]  /*0db0*/  IMAD.WIDE.U32 R4, R3, 0x2, R4 ;  /* 0x0000000203047825 */ /* 0x001fce00078e0004 */
[----:B------:R-:W0:Y:S01]  /*0dc0*/  MUFU.EX2 R2, R2 ;  /* 0x0000000200027308 */ /* 0x000e220000000800 */
[----:B------:R-:W-:-:S07]  /*0dd0*/  IMAD.WIDE.U32 R4, R0, 0x10, R4 ;  /* 0x0000001000047825 */ /* 0x000fce00078e0004 */
[----:B------:R-:W-:Y:S01]  /*0de0*/  MUFU.EX2 R6, R6 ;  /* 0x0000000600067308 */ /* 0x000fe20000000800 */
[----:B-1----:R-:W-:-:S07]  /*0df0*/  F2FP.BF16.F32.PACK_AB R8, R11, R12 ;  /* 0x0000000c0b08723e */ /* 0x002fce00000010ff */
[----:B------:R-:W-:Y:S01]  /*0e00*/  MUFU.EX2 R13, R13 ;  /* 0x0000000d000d7308 */ /* 0x000fe20000000800 */
[----:B0-----:R-:W-:-:S07]  /*0e10*/  F2FP.BF16.F32.PACK_AB R10, R17, R2 ;  /* 0x00000002110a723e */ /* 0x001fce00000010ff */
[----:B------:R-:W0:Y:S08]  /*0e20*/  MUFU.EX2 R9, R15 ;  /* 0x0000000f00097308 */ /* 0x000e300000000800 */
[----:B------:R-:W1:Y:S01]  /*0e30*/  MUFU.EX2 R16, R7 ;  /* 0x0000000700107308 */ /* 0x000e620000000800 */
[----:B0-----:R-:W-:Y:S02]  /*0e40*/  F2FP.BF16.F32.PACK_AB R9, R9, R6 ;  /* 0x000000060909723e */ /* 0x001fe400000010ff */
[----:B-1----:R-:W-:-:S05]  /*0e50*/  F2FP.BF16.F32.PACK_AB R11, R16, R13 ;  /* 0x0000000d100b723e */ /* 0x002fca00000010ff */
[----:B------:R-:W-:Y:S01]  /*0e60*/  STG.E.128 desc[UR4][R4.64], R8 ;  /* 0x0000000804007986 */ /* 0x000fe2000c101d04 */
[----:B------:R-:W-:Y:S05]  /*0e70*/  EXIT ;  /* 0x000000000000794d */ /* 0x000fea0003800000 */
.L_x_37563:
        /* <DEDUP_REMOVED lines=16> */
.L_x_68712:


//--------------------- .text._ZN2at6native18elementwise_kernelILi128ELi4EZNS0_15gpu_kernel_implIZZZNS0_50_GLOBAL__N__2680c7bb_12_PowKernel_cu_7dd49032_300324pow_tensor_tensor_kernelERNS_18TensorIteratorBaseEENKUlvE_clEvENKUlvE8_clEvEUlN3c104HalfES9_E_EEvS5_RKT_EUliE_EEviT1_ --------------------------
	.section	.text._ZN2at6native18elementwise_kernelILi128ELi4EZNS0_15gpu_kernel_implIZZZNS0_50_GLOBAL__N__2680c7bb_12_PowKernel_cu_7dd49032_300324pow_tensor_tensor_kernelERNS_18TensorIteratorBaseEENKUlvE_clEvENKUlvE8_clEvEUlN3c104HalfES9_E_EEvS5_RKT_EUliE_EEviT1_,"ax",@progbits
	.align	128
        .global         _ZN2at6native18elementwise_kernelILi128ELi4EZNS0_15gpu_kernel_implIZZZNS0_50_GLOBAL__N__2680c7bb_12_PowKernel_cu_7dd49032_300324pow_tensor_tensor_kernelERNS_18TensorIteratorBaseEENKUlvE_clEvENKUlvE8_clEvEUlN3c104HalfES9_E_EEvS5_RKT_EUliE_EEviT1_
        .type           _ZN2at6native18elementwise_kernelILi128ELi4EZNS0_15gpu_kernel_implIZZZNS0_50_GLOBAL__N__2680c7bb_12_PowKernel_cu_7dd49032_300324pow_tensor_tensor_kernelERNS_18TensorIteratorBaseEENKUlvE_clEvENKUlvE8_clEvEUlN3c104HalfES9_E_EEvS5_RKT_EUliE_EEviT1_,@function
        .size           _ZN2at6native18elementwise_kernelILi128ELi4EZNS0_15gpu_kernel_implIZZZNS0_50_GLOBAL__N__2680c7bb_12_PowKernel_cu_7dd49032_300324pow_tensor_tensor_kernelERNS_18TensorIteratorBaseEENKUlvE_clEvENKUlvE8_clEvEUlN3c104HalfES9_E_EEvS5_RKT_EUliE_EEviT1_,(.L_x_68713 - _ZN2at6native18elementwise_kernelILi128ELi4EZNS0_15gpu_kernel_implIZZZNS0_50_GLOBAL__N__2680c7bb_12_PowKernel_cu_7dd49032_300324pow_tensor_tensor_kernelERNS_18TensorIteratorBaseEENKUlvE_clEvENKUlvE8_clEvEUlN3c104HalfES9_E_EEvS5_RKT_EUliE_EEviT1_)
        .other          _ZN2at6native18elementwise_kernelILi128ELi4EZNS0_15gpu_kernel_implIZZZNS0_50_GLOBAL__N__2680c7bb_12_PowKernel_cu_7dd49032_300324pow_tensor_tensor_kernelERNS_18TensorIteratorBaseEENKUlvE_clEvENKUlvE8_clEvEUlN3c104HalfES9_E_EEvS5_RKT_EUliE_EEviT1_,@"STO_CUDA_ENTRY STV_DEFAULT"
_ZN2at6native18elementwise_kernelILi128ELi4EZNS0_15gpu_kernel_implIZZZNS0_50_GLOBAL__N__2680c7bb_12_PowKernel_cu_7dd49032_300324pow_tensor_tensor_kernelERNS_18TensorIteratorBaseEENKUlvE_clEvENKUlvE8_clEvEUlN3c104HalfES9_E_EEvS5_RKT_EUliE_EEviT1_:
.text._ZN2at6native18elementwise_kernelILi128ELi4EZNS0_15gpu_kernel_implIZZZNS0_50_GLOBAL__N__2680c7bb_12_PowKernel_cu_7dd49032_300324pow_tensor_tensor_kernelERNS_18TensorIteratorBaseEENKUlvE_clEvENKUlvE8_clEvEUlN3c104HalfES9_E_EEvS5_RKT_EUliE_EEviT1_:
        /* <DEDUP_REMOVED lines=372> */
.L_x_37566:
        /* <DEDUP_REMOVED lines=19> */
.L_x_37570:
[----:B------:R-:W2:Y:S02]  /*1870*/  LDG.E.U8 R2, desc[UR36][R2.64] ;  /* 0x0000002402027981 */ /* 0x000ea4000c1e1100 */
[----:B--2---:R-:W-:-:S04]  /*1880*/  I2FP.F32.U32 R0, R2 ;  /* 0x0000000200007245 */ /* 0x004fc80000201000 */
[----:B------:R-:W-:-:S04]  /*1890*/  F2FP.F16.F32.PACK_AB R0, RZ, R0 ;  /* 0x00000000ff00723e */ /* 0x000fc800000000ff */
[----:B------:R-:W-:Y:S01]  /*18a0*/  PRMT R19, R0, 0x7610, R19 ;  /* 0x0000761000137816 */ /* 0x000fe20000000013 */
[----:B------:R-:W-:Y:S06]  /*18b0*/  BRA `(.L_x_37572) ;  /* 0x0000000c00b47947 */ /* 0x000fec0003800000 */
.L_x_37569:
        /* <DEDUP_REMOVED lines=11> */
.L_x_37574:
[----:B------:R-:W2:Y:S02]  /*1970*/  LDG.E R2, desc[UR36][R2.64] ;  /* 0x0000002402027981 */ /* 0x000ea4000c1e1900 */
[----:B--2---:R-:W-:-:S04]  /*1980*/  I2FP.F32.S32 R0, R2 ;  /* 0x0000000200007245 */ /* 0x004fc80000201400 */
[----:B------:R-:W-:-:S04]  /*1990*/  F2FP.F16.F32.PACK_AB R0, RZ, R0 ;  /* 0x00000000ff00723e */ /* 0x000fc800000000ff */
[----:B------:R-:W-:Y:S01]  /*19a0*/  PRMT R19, R0, 0x7610, R19 ;  /* 0x0000761000137816 */ /* 0x000fe20000000013 */
[----:B------:R-:W-:Y:S06]  /*19b0*/  BRA `(.L_x_37572) ;  /* 0x0000000c00747947 */ /* 0x000fec0003800000 */
.L_x_37573:
[----:B------:R-:W2:Y:S02]  /*19c0*/  LDG.E.U16 R2, desc[UR36][R2.64] ;  /* 0x0000002402027981 */ /* 0x000ea4000c1e1500 */
[----:B--2---:R-:W0:Y:S02]  /*19d0*/  I2F.S16 R0, R2 ;  /* 0x0000000200007306 */ /* 0x004e240000101400 */
[----:B0-----:R-:W-:-:S04]  /*19e0*/  F2FP.F16.F32.PACK_AB R0, RZ, R0 ;  /* 0x00000000ff00723e */ /* 0x001fc800000000ff */
[----:B------:R-:W-:Y:S01]  /*19f0*/  PRMT R19, R0, 0x7610, R19 ;  /* 0x0000761000137816 */ /* 0x000fe20000000013 */
[----:B------:R-:W-:Y:S06]  /*1a00*/  BRA `(.L_x_37572) ;  /* 0x0000000c00607947 */ /* 0x000fec0003800000 */
.L_x_37568:
        /* <DEDUP_REMOVED lines=9> */
.L_x_37576:
[----:B------:R0:W5:Y:S01]  /*1aa0*/  LDG.E.U16 R19, desc[UR36][R2.64] ;  /* 0x0000002402137981 */ /* 0x000162000c1e1500 */
[----:B------:R-:W-:Y:S05]  /*1ab0*/  BRA `(.L_x_37572) ;  /* 0x0000000c00347947 */ /* 0x000fea0003800000 */
.L_x_37575:
        /* <DEDUP_REMOVED lines=9> */
.L_x_37578:
[----:B------:R1:W5:Y:S01]  /*1b50*/  LDG.E.U16 R19, desc[UR36][R2.64] ;  /* 0x0000002402137981 */ /* 0x000362000c1e1500 */
[----:B------:R-:W-:Y:S05]  /*1b60*/  BRA `(.L_x_37572) ;  /* 0x0000000c00087947 */ /* 0x000fea0003800000 */
.L_x_37577:
        /* <DEDUP_REMOVED lines=9> */
.L_x_37567:
        /* <DEDUP_REMOVED lines=14> */
.L_x_37581:
        /* <DEDUP_REMOVED lines=9> */
.L_x_37580:
        /* <DEDUP_REMOVED lines=27> */
.L_x_37583:
        /* <DEDUP_REMOVED lines=14> */
.L_x_37582:
[----:B------:R-:W2:Y:S02]  /*2000*/  LDG.E.U16 R0, desc[UR36][R2.64] ;  /* 0x0000002402007981 */ /* 0x000ea4000c1e1500 */
[----:B--2---:R-:W-:-:S05]  /*2010*/  IMAD.U32 R0, R0, 0x10000, RZ ;  /* 0x0001000000007824 */ /* 0x004fca00078e00ff */
[----:B------:R-:W-:-:S04]  /*2020*/  F2FP.F16.F32.PACK_AB R0, RZ, R0 ;  /* 0x00000000ff00723e */ /* 0x000fc800000000ff */
[----:B------:R-:W-:Y:S01]  /*2030*/  PRMT R19, R0, 0x7610, R19 ;  /* 0x0000761000137816 */ /* 0x000fe20000000013 */
[----:B------:R-:W-:Y:S06]  /*2040*/  BRA `(.L_x_37572) ;  /* 0x0000000400d07947 */ /* 0x000fec0003800000 */
.L_x_37579:
        /* <DEDUP_REMOVED lines=13> */
.L_x_37586:
        /* <DEDUP_REMOVED lines=21> */
.L_x_37590:
[----:B------:R-:W-:Y:S05]  /*2270*/  BSYNC.RECONVERGENT B1 ;  /* 0x0000000000017941 */ /* 0x000fea0003800200 */
.L_x_37589:
[----:B------:R-:W-:Y:S01]  /*2280*/  IMAD.SHL.U32 R0, R0, 0x100000, RZ ;  /* 0x0010000000007824 */ /* 0x000fe200078e00ff */
[----:B------:R-:W-:-:S04]  /*2290*/  LEA R2, R2, 0x3b800000, 0x17 ;  /* 0x3b80000002027811 */ /* 0x000fc800078eb8ff */
[----:B------:R-:W-:-:S07]  /*22a0*/  LOP3.LUT R0, R2, R0, R7, 0xfe, !PT ;  /* 0x0000000002007212 */ /* 0x000fce00078efe07 */
.L_x_37588:
[----:B------:R-:W-:Y:S05]  /*22b0*/  BSYNC.RECONVERGENT B0 ;  /* 0x0000000000007941 */ /* 0x000fea0003800200 */
.L_x_37587:
[----:B------:R-:W-:-:S04]  /*22c0*/  F2FP.F16.F32.PACK_AB R0, RZ, R0 ;  /* 0x00000000ff00723e */ /* 0x000fc800000000ff */
[----:B------:R-:W-:Y:S01]  /*22d0*/  PRMT R19, R0, 0x7610, R19 ;  /* 0x0000761000137816 */ /* 0x000fe20000000013 */
[----:B------:R-:W-:Y:S06]  /*22e0*/  BRA `(.L_x_37572) ;  /* 0x0000000400287947 */ /* 0x000fec0003800000 */
.L_x_37585:
        /* <DEDUP_REMOVED lines=21> */
.L_x_37594:
[----:B------:R-:W-:Y:S05]  /*2440*/  BSYNC.RECONVERGENT B1 ;  /* 0x0000000000017941 */ /* 0x000fea0003800200 */
.L_x_37593:
[----:B------:R-:W-:Y:S01]  /*2450*/  IMAD.SHL.U32 R0, R0, 0x200000, RZ ;  /* 0x0020000000007824 */ /* 0x000fe200078e00ff */
[----:B------:R-:W-:-:S04]  /*2460*/  LEA R2, R2, 0x37800000, 0x17 ;  /* 0x3780000002027811 */ /* 0x000fc800078eb8ff */
[----:B------:R-:W-:-:S07]  /*2470*/  LOP3.LUT R0, R2, R0, R7, 0xfe, !PT ;  /* 0x0000000002007212 */ /* 0x000fce00078efe07 */
.L_x_37592:
[----:B------:R-:W-:Y:S05]  /*2480*/  BSYNC.RECONVERGENT B0 ;  /* 0x0000000000007941 */ /* 0x000fea0003800200 */
.L_x_37591:
[----:B------:R-:W-:-:S04]  /*2490*/  F2FP.F16.F32.PACK_AB R0, RZ, R0 ;  /* 0x00000000ff00723e */ /* 0x000fc800000000ff */
[----:B------:R-:W-:Y:S01]  /*24a0*/  PRMT R19, R0, 0x7610, R19 ;  /* 0x0000761000137816 */ /* 0x000fe20000000013 */
[----:B------:R-:W-:Y:S06]  /*24b0*/  BRA `(.L_x_37572) ;  /* 0x0000000000b47947 */ /* 0x000fec0003800000 */
.L_x_37584:
[----:B------:R-:W-:-:S09]  /*24c0*/  UISETP.NE.AND UP0, UPT, UR4, 0x1c, UPT ;  /* 0x0000001c0400788c */ /* 0x000fd2000bf05270 */
[----:B------:R-:W-:Y:S05]  /*24d0*/  BRA.U !UP0, `(.L_x_37595) ;  /* 0x00000001089c7547 */ /* 0x000fea000b800000 */
[----:B------:R-:W-:-:S09]  /*24e0*/  UISETP.NE.AND UP0, UPT, UR4, 0x1d, UPT ;  /* 0x0000001d0400788c */ /* 0x000fd2000bf05270 */
[----:B------:R-:W-:Y:S05]  /*24f0*/  BRA.U !UP0, `(.L_x_37596) ;  /* 0x0000000108807547 */ /* 0x000fea000b800000 */
[----:B------:R-:W-:-:S09]  /*2500*/  UISETP.NE.AND UP0, UPT, UR4, 0x2c, UPT ;  /* 0x0000002c0400788c */ /* 0x000fd2000bf05270 */
[----:B------:R-:W-:Y:S05]  /*2510*/  BRA.U !UP0, `(.L_x_37597) ;  /* 0x0000000108487547 */ /* 0x000fea000b800000 */
.L_x_37571:
        /* <DEDUP_REMOVED lines=16> */
.L_x_37598:
[----:B------:R-:W-:Y:S01]  /*2620*/  PRMT R19, RZ, 0x7610, R19 ;  /* 0x00007610ff137816 */ /* 0x000fe20000000013 */
[----:B------:R-:W-:Y:S06]  /*2630*/  BRA `(.L_x_37572) ;  /* 0x0000000000547947 */ /* 0x000fec0003800000 */
.L_x_37597:
        /* <DEDUP_REMOVED lines=8> */
.L_x_37600:
[----:B------:R-:W-:Y:S05]  /*26c0*/  BSYNC.RECONVERGENT B0 ;  /* 0x0000000000007941 */ /* 0x000fea0003800200 */
.L_x_37599:
[----:B------:R-:W-:-:S04]  /*26d0*/  F2FP.F16.F32.PACK_AB R0, RZ, R0 ;  /* 0x00000000ff00723e */ /* 0x000fc800000000ff */
[----:B------:R-:W-:Y:S01]  /*26e0*/  PRMT R19, R0, 0x7610, R19 ;  /* 0x0000761000137816 */ /* 0x000fe20000000013 */
[----:B------:R-:W-:Y:S06]  /*26f0*/  BRA `(.L_x_37572) ;  /* 0x0000000000247947 */ /* 0x000fec0003800000 */
.L_x_37596:
[----:B------:R-:W2:Y:S02]  /*2700*/  LDG.E.64 R2, desc[UR36][R2.64] ;  /* 0x0000002402027981 */ /* 0x000ea4000c1e1b00 */
[----:B--2---:R-:W0:Y:S02]  /*2710*/  I2F.U64 R0, R2 ;  /* 0x0000000200007312 */ /* 0x004e240000301000 */
[----:B0-----:R-:W-:-:S04]  /*2720*/  F2FP.F16.F32.PACK_AB R0, RZ, R0 ;  /* 0x00000000ff00723e */ /* 0x001fc800000000ff */
[----:B------:R-:W-:Y:S01]  /*2730*/  PRMT R19, R0, 0x7610, R19 ;  /* 0x0000761000137816 */ /* 0x000fe20000000013 */
[----:B------:R-:W-:Y:S06]  /*2740*/  BRA `(.L_x_37572) ;  /* 0x0000000000107947 */ /* 0x000fec0003800000 */
.L_x_37595:
[----:B------:R-:W2:Y:S02]  /*2750*/  LDG.E R2, desc[UR36][R2.64] ;  /* 0x0000002402027981 */ /* 0x000ea4000c1e1900 */
[----:B--2---:R-:W-:-:S04]  /*2760*/  I2FP.F32.U32 R0, R2 ;  /* 0x0000000200007245 */ /* 0x004fc80000201000 */
[----:B------:R-:W-:-:S04]  /*2770*/  F2FP.F16.F32.PACK_AB R0, RZ, R0 ;  /* 0x00000000ff00723e */ /* 0x000fc800000000ff */
[----:B------:R-:W-:-:S07]  /*2780*/  PRMT R19, R0, 0x7610, R19 ;  /* 0x0000761000137816 */ /* 0x000fce0000000013 */
.L_x_37572:
[----:B------:R-:W0:Y:S01]  /*2790*/  LDCU.64 UR6, c[0x0][0x5f8] ;  /* 0x0000bf00ff0677ac */ /* 0x000e220008000a00 */
[----:B------:R-:W-:-:S04]  /*27a0*/  UPRMT UR4, UR40, 0x7772, URZ ;  /* 0x0000777228047896 */ /* 0x000fc800080000ff */
[----:B------:R-:W-:Y:S01]  /*27b0*/  UISETP.GT.AND UP0, UPT, UR4, 0x9, UPT ;  /* 0x000000090400788c */ /* 0x000fe2000bf04270 */
[----:B01----:R-:W-:-:S05]  /*27c0*/  IADD3 R2, P0, PT, R18, UR6, RZ ;  /* 0x0000000612027c10 */ /* 0x003fca000ff1e0ff */
        /* <DEDUP_REMOVED lines=14> */
.L_x_37604:
[----:B------:R-:W2:Y:S02]  /*28b0*/  LDG.E.U8 R2, desc[UR36][R2.64] ;  /* 0x0000002402027981 */ /* 0x000ea4000c1e1100 */
[----:B--2---:R-:W-:-:S04]  /*28c0*/  I2FP.F32.U32 R0, R2 ;  /* 0x0000000200007245 */ /* 0x004fc80000201000 */
[----:B------:R-:W-:Y:S01]  /*28d0*/  F2FP.F16.F32.PACK_AB R0, RZ, R0 ;  /* 0x00000000ff00723e */ /* 0x000fe200000000ff */
[----:B------:R-:W-:Y:S06]  /*28e0*/  BRA `(.L_x_37606) ;  /* 0x0000000c007c7947 */ /* 0x000fec0003800000 */
.L_x_37603:
        /* <DEDUP_REMOVED lines=10> */
.L_x_37608:
[----:B------:R-:W2:Y:S02]  /*2990*/  LDG.E R2, desc[UR36][R2.64] ;  /* 0x0000002402027981 */ /* 0x000ea4000c1e1900 */
[----:B--2---:R-:W-:-:S04]  /*29a0*/  I2FP.F32.S32 R0, R2 ;  /* 0x0000000200007245 */ /* 0x004fc80000201400 */
[----:B------:R-:W-:Y:S01]  /*29b0*/  F2FP.F16.F32.PACK_AB R0, RZ, R0 ;  /* 0x00000000ff00723e */ /* 0x000fe200000000ff */
[----:B------:R-:W-:Y:S06]  /*29c0*/  BRA `(.L_x_37606) ;  /* 0x0000000c00447947 */ /* 0x000fec0003800000 */
.L_x_37607:
[----:B------:R-:W2:Y:S02]  /*29d0*/  LDG.E.U16 R2, desc[UR36][R2.64] ;  /* 0x0000002402027981 */ /* 0x000ea4000c1e1500 */
[----:B--2---:R-:W0:Y:S02]  /*29e0*/  I2F.S16 R0, R2 ;  /* 0x0000000200007306 */ /* 0x004e240000101400 */
[----:B0-----:R-:W-:Y:S01]  /*29f0*/  F2FP.F16.F32.PACK_AB R0, RZ, R0 ;  /* 0x00000000ff00723e */ /* 0x001fe200000000ff */
[----:B------:R-:W-:Y:S06]  /*2a00*/  BRA `(.L_x_37606) ;  /* 0x0000000c00347947 */ /* 0x000fec0003800000 */
.L_x_37602:
        /* <DEDUP_REMOVED lines=9> */
.L_x_37610:
[----:B------:R1:W5:Y:S01]  /*2aa0*/  LDG.E.U16 R0, desc[UR36][R2.64] ;  /* 0x0000002402007981 */ /* 0x000362000c1e1500 */
[----:B------:R-:W-:Y:S05]  /*2ab0*/  BRA `(.L_x_37606) ;  /* 0x0000000c00087947 */ /* 0x000fea0003800000 */
.L_x_37609:
        /* <DEDUP_REMOVED lines=9> */
.L_x_37612:
[----:B------:R0:W5:Y:S01]  /*2b50*/  LDG.E.U16 R0, desc[UR36][R2.64] ;  /* 0x0000002402007981 */ /* 0x000162000c1e1500 */
[----:B------:R-:W-:Y:S05]  /*2b60*/  BRA `(.L_x_37606) ;  /* 0x0000000800dc7947 */ /* 0x000fea0003800000 */
.L_x_37611:
        /* <DEDUP_REMOVED lines=8> */
.L_x_37601:
        /* <DEDUP_REMOVED lines=13> */
.L_x_37615:
        /* <DEDUP_REMOVED lines=8> */
.L_x_37614:
        /* <DEDUP_REMOVED lines=27> */
.L_x_37617:
        /* <DEDUP_REMOVED lines=13> */
.L_x_37616:
[----:B------:R-:W2:Y:S02]  /*2fc0*/  LDG.E.U16 R0, desc[UR36][R2.64] ;  /* 0x0000002402007981 */ /* 0x000ea4000c1e1500 */
[----:B--2---:R-:W-:-:S05]  /*2fd0*/  IMAD.U32 R0, R0, 0x10000, RZ ;  /* 0x0001000000007824 */ /* 0x004fca00078e00ff */
[----:B------:R-:W-:Y:S01]  /*2fe0*/  F2FP.F16.F32.PACK_AB R0, RZ, R0 ;  /* 0x00000000ff00723e */ /* 0x000fe200000000ff */
[----:B------:R-:W-:Y:S06]  /*2ff0*/  BRA `(.L_x_37606) ;  /* 0x0000000400b87947 */ /* 0x000fec0003800000 */
.L_x_37613:
        /* <DEDUP_REMOVED lines=12> */
.L_x_37620:
        /* <DEDUP_REMOVED lines=21> */
.L_x_37624:
[----:B------:R-:W-:Y:S05]  /*3210*/  BSYNC.RECONVERGENT B1 ;  /* 0x0000000000017941 */ /* 0x000fea0003800200 */
.L_x_37623:
[----:B------:R-:W-:Y:S01]  /*3220*/  IMAD.SHL.U32 R0, R0, 0x100000, RZ ;  /* 0x0010000000007824 */ /* 0x000fe200078e00ff */
[----:B------:R-:W-:-:S04]  /*3230*/  LEA R2, R2, 0x3b800000, 0x17 ;  /* 0x3b80000002027811 */ /* 0x000fc800078eb8ff */
[----:B------:R-:W-:-:S07]  /*3240*/  LOP3.LUT R0, R2, R0, R7, 0xfe, !PT ;  /* 0x0000000002007212 */ /* 0x000fce00078efe07 */
.L_x_37622:
[----:B------:R-:W-:Y:S05]  /*3250*/  BSYNC.RECONVERGENT B0 ;  /* 0x0000000000007941 */ /* 0x000fea0003800200 */
.L_x_37621:
[----:B------:R-:W-:Y:S01]  /*3260*/  F2FP.F16.F32.PACK_AB R0, RZ, R0 ;  /* 0x00000000ff00723e */ /* 0x000fe200000000ff */
[----:B------:R-:W-:Y:S06]  /*3270*/  BRA `(.L_x_37606) ;  /* 0x0000000400187947 */ /* 0x000fec0003800000 */
.L_x_37619:
        /* <DEDUP_REMOVED lines=21> */
.L_x_37628:
[----:B------:R-:W-:Y:S05]  /*33d0*/  BSYNC.RECONVERGENT B1 ;  /* 0x0000000000017941 */ /* 0x000fea0003800200 */
.L_x_37627:
[----:B------:R-:W-:Y:S01]  /*33e0*/  IMAD.SHL.U32 R0, R0, 0x200000, RZ ;  /* 0x0020000000007824 */ /* 0x000fe200078e00ff */
[----:B------:R-:W-:-:S04]  /*33f0*/  LEA R2, R2, 0x37800000, 0x17 ;  /* 0x3780000002027811 */ /* 0x000fc800078eb8ff */
[----:B------:R-:W-:-:S07]  /*3400*/  LOP3.LUT R0, R2, R0, R7, 0xfe, !PT ;  /* 0x0000000002007212 */ /* 0x000fce00078efe07 */
.L_x_37626:
[----:B------:R-:W-:Y:S05]  /*3410*/  BSYNC.RECONVERGENT B0 ;  /* 0x0000000000007941 */ /* 0x000fea0003800200 */
.L_x_37625:
[----:B------:R-:W-:Y:S01]  /*3420*/  F2FP.F16.F32.PACK_AB R0, RZ, R0 ;  /* 0x00000000ff00723e */ /* 0x000fe200000000ff */
[----:B------:R-:W-:Y:S06]  /*3430*/  BRA `(.L_x_37606) ;  /* 0x0000000000a87947 */ /* 0x000fec0003800000 */
.L_x_37618:
[----:B------:R-:W-:-:S09]  /*3440*/  UISETP.NE.AND UP0, UPT, UR4, 0x1c, UPT ;  /* 0x0000001c0400788c */ /* 0x000fd2000bf05270 */
[----:B------:R-:W-:Y:S05]  /*3450*/  BRA.U !UP0, `(.L_x_37629) ;  /* 0x0000000108947547 */ /* 0x000fea000b800000 */
[----:B------:R-:W-:-:S09]  /*3460*/  UISETP.NE.AND UP0, UPT, UR4, 0x1d, UPT ;  /* 0x0000001d0400788c */ /* 0x000fd2000bf05270 */
[----:B------:R-:W-:Y:S05]  /*3470*/  BRA.U !UP0, `(.L_x_37630) ;  /* 0x00000001087c7547 */ /* 0x000fea000b800000 */
[----:B------:R-:W-:-:S09]  /*3480*/  UISETP.NE.AND UP0, UPT, UR4, 0x2c, UPT ;  /* 0x0000002c0400788c */ /* 0x000fd2000bf05270 */
[----:B------:R-:W-:Y:S05]  /*3490*/  BRA.U !UP0, `(.L_x_37631) ;  /* 0x0000000108487547 */ /* 0x000fea000b800000 */
.L_x_37605:
        /* <DEDUP_REMOVED lines=16> */
.L_x_37632:
[----:B------:R-:W-:Y:S01]  /*35a0*/  PRMT R0, RZ, 0x7610, R0 ;  /* 0x00007610ff007816 */ /* 0x000fe20000000000 */
[----:B------:R-:W-:Y:S06]  /*35b0*/  BRA `(.L_x_37606) ;  /* 0x0000000000487947 */ /* 0x000fec0003800000 */
.L_x_37631:
        /* <DEDUP_REMOVED lines=8> */
.L_x_37634:
[----:B------:R-:W-:Y:S05]  /*3640*/  BSYNC.RECONVERGENT B0 ;  /* 0x0000000000007941 */ /* 0x000fea0003800200 */
.L_x_37633:
[----:B------:R-:W-:Y:S01]  /*3650*/  F2FP.F16.F32.PACK_AB R0, RZ, R0 ;  /* 0x00000000ff00723e */ /* 0x000fe200000000ff */
[----:B------:R-:W-:Y:S06]  /*3660*/  BRA `(.L_x_37606) ;  /* 0x00000000001c7947 */ /* 0x000fec0003800000 */
.L_x_37630:
[----:B------:R-:W2:Y:S02]  /*3670*/  LDG.E.64 R2, desc[UR36][R2.64] ;  /* 0x0000002402027981 */ /* 0x000ea4000c1e1b00 */
[----:B--2---:R-:W0:Y:S02]  /*3680*/  I2F.U64 R0, R2 ;  /* 0x0000000200007312 */ /* 0x004e240000301000 */
[----:B0-----:R-:W-:Y:S01]  /*3690*/  F2FP.F16.F32.PACK_AB R0, RZ, R0 ;  /* 0x00000000ff00723e */ /* 0x001fe200000000ff */
[----:B------:R-:W-:Y:S06]  /*36a0*/  BRA `(.L_x_37606) ;  /* 0x00000000000c7947 */ /* 0x000fec0003800000 */
.L_x_37629:
[----:B------:R-:W2:Y:S02]  /*36b0*/  LDG.E R2, desc[UR36][R2.64] ;  /* 0x0000002402027981 */ /* 0x000ea4000c1e1900 */
[----:B--2---:R-:W-:-:S04]  /*36c0*/  I2FP.F32.U32 R0, R2 ;  /* 0x0000000200007245 */ /* 0x004fc80000201000 */
[----:B------:R-:W-:-:S07]  /*36d0*/  F2FP.F16.F32.PACK_AB R0, RZ, R0 ;  /* 0x00000000ff00723e */ /* 0x000fce00000000ff */
.L_x_37606:
[----:B-----5:R-:W-:Y:S01]  /*36e0*/  HADD2.F32 R19, -RZ, R19.H0_H0 ;  /* 0x20000013ff137230 */ /* 0x020fe20000004100 */
[----:B------:R-:W0:Y:S01]  /*36f0*/  LDCU.64 UR6, c[0x0][0x5e8] ;  /* 0x0000bd00ff0677ac */ /* 0x000e220008000a00 */
[----:B------:R-:W-:Y:S01]  /*3700*/  HADD2.F32 R0, -RZ, R0.H0_H0 ;  /* 0x20000000ff007230 */ /* 0x000fe20000004100 */
[----:B------:R-:W-:-:S03]  /*3710*/  ULOP3.LUT UR4, UR40, 0xff, URZ, 0xc0, !UPT ;  /* 0x000000ff28047892 */ /* 0x000fc6000f8ec0ff */
[----:B------:R-:W2:Y:S01]  /*3720*/  MUFU.LG2 R19, R19 ;  /* 0x0000001300137308 */ /* 0x000ea20000000c00 */
[----:B------:R-:W-:Y:S01]  /*3730*/  UISETP.GT.AND UP0, UPT, UR4, 0x9, UPT ;  /* 0x000000090400788c */ /* 0x000fe2000bf04270 */
[----:B01----:R-:W-:Y:S01]  /*3740*/  IADD3 R2, P0, PT, R16, UR6, RZ ;  /* 0x0000000610027c10 */ /* 0x003fe2000ff1e0ff */
[----:B--2---:R-:W-:-:S04]  /*3750*/  FMUL.FTZ R0, R0, R19 ;  /* 0x0000001300007220 */ /* 0x004fc80000410000 */
[----:B------:R-:W-:Y:S02]  /*3760*/  IMAD.X R3, RZ, RZ, UR7, P0 ;  /* 0x00000007ff037e24 */ /* 0x000fe400080e06ff */
        /* <DEDUP_REMOVED lines=15> */
.L_x_37638:
[----:B------:R-:W-:-:S06]  /*3860*/  HADD2.F32 R5, -RZ, R4.H0_H0 ;  /* 0x20000004ff057230 */ /* 0x000fcc0000004100 */
[----:B------:R-:W0:Y:S02]  /*3870*/  F2I.S64.TRUNC R4, R5 ;  /* 0x0000000500047311 */ /* 0x000e24000020d900 */
[----:B0-----:R1:W-:Y:S01]  /*3880*/  STG.E.U8 desc[UR36][R2.64], R4 ;  /* 0x0000000402007986 */ /* 0x0013e2000c101124 */
[----:B------:R-:W-:Y:S05]  /*3890*/  BRA `(.L_x_37640) ;  /* 0x0000000c00707947 */ /* 0x000fea0003800000 */
.L_x_37637:
        /* <DEDUP_REMOVED lines=10> */
.L_x_37642:
[----:B------:R-:W-:-:S04]  /*3940*/  HADD2.F32 R4, -RZ, R4.H0_H0 ;  /* 0x20000004ff047230 */ /* 0x000fc80000004100 */
[----:B------:R-:W0:Y:S02]  /*3950*/  F2I.FTZ.TRUNC.NTZ R5, R4 ;  /* 0x0000000400057305 */ /* 0x000e24000021f100 */
[----:B0-----:R3:W-:Y:S01]  /*3960*/  STG.E desc[UR36][R2.64], R5 ;  /* 0x0000000502007986 */ /* 0x0017e2000c101924 */
[----:B------:R-:W-:Y:S05]  /*3970*/  BRA `(.L_x_37640) ;  /* 0x0000000c00387947 */ /* 0x000fea0003800000 */
.L_x_37641:
[----:B------:R-:W-:-:S04]  /*3980*/  HADD2.F32 R4, -RZ, R4.H0_H0 ;  /* 0x20000004ff047230 */ /* 0x000fc80000004100 */
[----:B------:R-:W0:Y:S02]  /*3990*/  F2I.FTZ.TRUNC.NTZ R5, R4 ;  /* 0x0000000400057305 */ /* 0x000e24000021f100 */
[----:B0-----:R2:W-:Y:S01]  /*39a0*/  STG.E.U16 desc[UR36][R2.64], R5 ;  /* 0x0000000502007986 */ /* 0x0015e2000c101524 */
[----:B------:R-:W-:Y:S05]  /*39b0*/  BRA `(.L_x_37640) ;  /* 0x0000000c00287947 */ /* 0x000fea0003800000 */
.L_x_37636:
        /* <DEDUP_REMOVED lines=9> */
.L_x_37644:
[----:B------:R0:W-:Y:S01]  /*3a50*/  STG.E.U16 desc[UR36][R2.64], R4 ;  /* 0x0000000402007986 */ /* 0x0001e2000c101524 */
[----:B------:R-:W-:Y:S05]  /*3a60*/  BRA `(.L_x_37640) ;  /* 0x0000000800fc7947 */ /* 0x000fea0003800000 */
.L_x_37643:
        /* <DEDUP_REMOVED lines=10> */
.L_x_37646:
[----:B------:R-:W-:-:S05]  /*3b10*/  HADD2.F32 R0, -RZ, R4.H0_H0 ;  /* 0x20000004ff007230 */ /* 0x000fca0000004100 */
[----:B------:R-:W-:-:S04]  /*3b20*/  F2FP.F16.F32.PACK_AB R0, RZ, R0 ;  /* 0x00000000ff00723e */ /* 0x000fc800000000ff */
[----:B------:R-:W-:-:S05]  /*3b30*/  PRMT R0, R0, 0x5410, RZ ;  /* 0x0000541000007816 */ /* 0x000fca00000000ff */
[----:B------:R0:W-:Y:S01]  /*3b40*/  STG.E desc[UR36][R2.64], R0 ;  /* 0x0000000002007986 */ /* 0x0001e2000c101924 */
[----:B------:R-:W-:Y:S05]  /*3b50*/  BRA `(.L_x_37640) ;  /* 0x0000000800c07947 */ /* 0x000fea0003800000 */
.L_x_37645:
[----:B------:R-:W-:-:S05]  /*3b60*/  HADD2.F32 R4, -RZ, R4.H0_H0 ;  /* 0x20000004ff047230 */ /* 0x000fca0000004100 */
[----:B------:R-:W-:-:S06]  /*3b70*/  FMUL.FTZ R4, R4, 1 ;  /* 0x3f80000004047820 */ /* 0x000fcc0000410000 */
[----:B------:R-:W0:Y:S02]  /*3b80*/  F2F.F64.F32 R4, R4 ;  /* 0x0000000400047310 */ /* 0x000e240000201800 */
[----:B0-----:R0:W-:Y:S01]  /*3b90*/  STG.E.64 desc[UR36][R2.64], R4 ;  /* 0x0000000402007986 */ /* 0x0011e2000c101b24 */
[----:B------:R-:W-:Y:S05]  /*3ba0*/  BRA `(.L_x_37640) ;  /* 0x0000000800ac7947 */ /* 0x000fea0003800000 */
.L_x_37635:
        /* <DEDUP_REMOVED lines=13> */
.L_x_37649:
[----:B------:R-:W-:Y:S01]  /*3c80*/  HADD2.F32 R4, -RZ, R4.H0_H0 ;  /* 0x20000004ff047230 */ /* 0x000fe20000004100 */
[----:B------:R-:W-:-:S04]  /*3c90*/  CS2R R6, SRZ ;  /* 0x0000000000067805 */ /* 0x000fc8000001ff00 */
[----:B------:R-:W-:-:S06]  /*3ca0*/  FMUL.FTZ R4, R4, 1 ;  /* 0x3f80000004047820 */ /* 0x000fcc0000410000 */
[----:B------:R-:W0:Y:S02]  /*3cb0*/  F2F.F64.F32 R4, R4 ;  /* 0x0000000400047310 */ /* 0x000e240000201800 */
[----:B0-----:R0:W-:Y:S01]  /*3cc0*/  STG.E.128 desc[UR36][R2.64], R4 ;  /* 0x0000000402007986 */ /* 0x0011e2000c101d24 */
[----:B------:R-:W-:Y:S05]  /*3cd0*/  BRA `(.L_x_37640) ;  /* 0x0000000800607947 */ /* 0x000fea0003800000 */
.L_x_37648:
        /* <DEDUP_REMOVED lines=19> */
.L_x_37653:
[----:B------:R-:W-:Y:S05]  /*3e10*/  BSYNC.RECONVERGENT B0 ;  /* 0x0000000000007941 */ /* 0x000fea0003800200 */
.L_x_37652:
[----:B------:R-:W-:-:S05]  /*3e20*/  LOP3.LUT R5, R0, 0x80, R5, 0xf8, !PT ;  /* 0x0000008000057812 */ /* 0x000fca00078ef805 */
[----:B------:R0:W-:Y:S01]  /*3e30*/  STG.E.U8 desc[UR36][R2.64], R5 ;  /* 0x0000000502007986 */ /* 0x0001e2000c101124 */
[----:B------:R-:W-:Y:S05]  /*3e40*/  BRA `(.L_x_37640) ;  /* 0x0000000800047947 */ /* 0x000fea0003800000 */
.L_x_37651:
        /* <DEDUP_REMOVED lines=15> */
.L_x_37655:
[----:B------:R-:W-:Y:S05]  /*3f40*/  BSYNC.RECONVERGENT B0 ;  /* 0x0000000000007941 */ /* 0x000fea0003800200 */
.L_x_37654:
[----:B------:R-:W-:-:S05]  /*3f50*/  LOP3.LUT R5, R0, 0x80, R5, 0xf8, !PT ;  /* 0x0000008000057812 */ /* 0x000fca00078ef805 */
[----:B------:R0:W-:Y:S01]  /*3f60*/  STG.E.U8 desc[UR36][R2.64], R5 ;  /* 0x0000000502007986 */ /* 0x0001e2000c101124 */
[----:B------:R-:W-:Y:S05]  /*3f70*/  BRA `(.L_x_37640) ;  /* 0x0000000400b87947 */ /* 0x000fea0003800000 */
.L_x_37650:
[----:B------:R-:W-:-:S05]  /*3f80*/  HADD2.F32 R0, -RZ, R4.H0_H0 ;  /* 0x20000004ff007230 */ /* 0x000fca0000004100 */
[----:B------:R-:W-:-:S05]  /*3f90*/  F2FP.BF16.F32.PACK_AB R0, RZ, R0 ;  /* 0x00000000ff00723e */ /* 0x000fca00000010ff */
[----:B------:R0:W-:Y:S01]  /*3fa0*/  STG.E.U16 desc[UR36][R2.64], R0 ;  /* 0x0000000002007986 */ /* 0x0001e2000c101524 */
[----:B------:R-:W-:Y:S05]  /*3fb0*/  BRA `(.L_x_37640) ;  /* 0x0000000400a87947 */ /* 0x000fea0003800000 */
.L_x_37647:
        /* <DEDUP_REMOVED lines=12> */
.L_x_37658:
        /* <DEDUP_REMOVED lines=13> */
.L_x_37661:
[----:B------:R-:W-:-:S04]  /*4150*/  SHF.R.U32.HI R0, RZ, 0x14, R5 ;  /* 0x00000014ff007819 */ /* 0x000fc80000011605 */
[----:B------:R-:W-:-:S04]  /*4160*/  LOP3.LUT R0, R0, 0x1, RZ, 0xc0, !PT ;  /* 0x0000000100007812 */ /* 0x000fc800078ec0ff */
[----:B------:R-:W-:-:S04]  /*4170*/  IADD3 R0, PT, PT, R5, 0x487ffff, R0 ;  /* 0x0487ffff05007810 */ /* 0x000fc80007ffe000 */
[----:B------:R-:W-:-:S04]  /*4180*/  SHF.R.U32.HI R0, RZ, 0x14, R0 ;  /* 0x00000014ff007819 */ /* 0x000fc80000011600 */
[----:B------:R-:W-:-:S07]  /*4190*/  LOP3.LUT R4, R0, 0xff, RZ, 0xc0, !PT ;  /* 0x000000ff00047812 */ /* 0x000fce00078ec0ff */
.L_x_37662:
[----:B------:R-:W-:-:S04]  /*41a0*/  SHF.R.U32.HI R5, RZ, 0x18, R5 ;  /* 0x00000018ff057819 */ /* 0x000fc80000011605 */
[----:B------:R-:W-:-:S04]  /*41b0*/  LOP3.LUT R4, R4, 0x80, R5, 0xf8, !PT ;  /* 0x0000008004047812 */ /* 0x000fc800078ef805 */
[----:B------:R-:W-:-:S07]  /*41c0*/  PRMT R0, R4, 0x7610, R0 ;  /* 0x0000761004007816 */ /* 0x000fce0000000000 */
.L_x_37660:
[----:B------:R-:W-:Y:S05]  /*41d0*/  BSYNC.RECONVERGENT B0 ;  /* 0x0000000000007941 */ /* 0x000fea0003800200 */
.L_x_37659:
[----:B------:R0:W-:Y:S01]  /*41e0*/  STG.E.U8 desc[UR36][R2.64], R0 ;  /* 0x0000000002007986 */ /* 0x0001e2000c101124 */
[----:B------:R-:W-:Y:S05]  /*41f0*/  BRA `(.L_x_37640) ;  /* 0x0000000400187947 */ /* 0x000fea0003800000 */
.L_x_37657:
        /* <DEDUP_REMOVED lines=13> */
.L_x_37665:
[----:B------:R-:W-:-:S04]  /*42d0*/  SHF.R.U32.HI R0, RZ, 0x15, R5 ;  /* 0x00000015ff007819 */ /* 0x000fc80000011605 */
[----:B------:R-:W-:-:S04]  /*42e0*/  LOP3.LUT R0, R0, 0x1, RZ, 0xc0, !PT ;  /* 0x0000000100007812 */ /* 0x000fc800078ec0ff */
[----:B------:R-:W-:-:S04]  /*42f0*/  IADD3 R0, PT, PT, R5, 0x88fffff, R0 ;  /* 0x088fffff05007810 */ /* 0x000fc80007ffe000 */
[----:B------:R-:W-:-:S04]  /*4300*/  SHF.R.U32.HI R0, RZ, 0x15, R0 ;  /* 0x00000015ff007819 */ /* 0x000fc80000011600 */
[----:B------:R-:W-:-:S07]  /*4310*/  LOP3.LUT R4, R0, 0xff, RZ, 0xc0, !PT ;  /* 0x000000ff00047812 */ /* 0x000fce00078ec0ff */
.L_x_37666:
[----:B------:R-:W-:-:S04]  /*4320*/  SHF.R.U32.HI R5, RZ, 0x18, R5 ;  /* 0x00000018ff057819 */ /* 0x000fc80000011605 */
[----:B------:R-:W-:-:S04]  /*4330*/  LOP3.LUT R4, R4, 0x80, R5, 0xf8, !PT ;  /* 0x0000008004047812 */ /* 0x000fc800078ef805 */
[----:B------:R-:W-:-:S07]  /*4340*/  PRMT R0, R4, 0x7610, R0 ;  /* 0x0000761004007816 */ /* 0x000fce0000000000 */
.L_x_37664:
[----:B------:R-:W-:Y:S05]  /*4350*/  BSYNC.RECONVERGENT B0 ;  /* 0x0000000000007941 */ /* 0x000fea0003800200 */
.L_x_37663:
[----:B------:R0:W-:Y:S01]  /*4360*/  STG.E.U8 desc[UR36][R2.64], R0 ;  /* 0x0000000002007986 */ /* 0x0001e2000c101124 */
[----:B------:R-:W-:Y:S05]  /*4370*/  BRA `(.L_x_37640) ;  /* 0x0000000000b87947 */ /* 0x000fea0003800000 */
.L_x_37656:
[----:B------:R-:W-:-:S09]  /*4380*/  UISETP.NE.AND UP0, UPT, UR4, 0x1c, UPT ;  /* 0x0000001c0400788c */ /* 0x000fd2000bf05270 */
[----:B------:R-:W-:Y:S05]  /*4390*/  BRA.U !UP0, `(.L_x_37667) ;  /* 0x0000000108a47547 */ /* 0x000fea000b800000 */
[----:B------:R-:W-:-:S09]  /*43a0*/  UISETP.NE.AND UP0, UPT, UR4, 0x1d, UPT ;  /* 0x0000001d0400788c */ /* 0x000fd2000bf05270 */
[----:B------:R-:W-:Y:S05]  /*43b0*/  BRA.U !UP0, `(.L_x_37668) ;  /* 0x00000001088c7547 */ /* 0x000fea000b800000 */
[----:B------:R-:W-:-:S09]  /*43c0*/  UISETP.NE.AND UP0, UPT, UR4, 0x2c, UPT ;  /* 0x0000002c0400788c */ /* 0x000fd2000bf05270 */
[----:B------:R-:W-:Y:S05]  /*43d0*/  BRA.U !UP0, `(.L_x_37669) ;  /* 0x0000000108447547 */ /* 0x000fea000b800000 */
.L_x_37639:
        /* <DEDUP_REMOVED lines=8> */
[----:B0-----:R-:W-:Y:S01]  /*4460*/  MOV R4, UR6 ;  /* 0x0000000600047c02 */ /* 0x001fe20008000f00 */
[----:B------:R-:W-:-:S02]  /*4470*/  IMAD.U32 R5, RZ, RZ, UR7 ;  /* 0x00000007ff057e24 */ /* 0x000fc4000f8e00ff */
[----:B---3--:R-:W-:Y:S02]  /*4480*/  IMAD.U32 R6, RZ, RZ, UR8 ;  /* 0x00000008ff067e24 */ /* 0x008fe4000f8e00ff */
[----:B------:R-:W-:Y:S02]  /*4490*/  IMAD.U32 R7, RZ, RZ, UR9 ;  /* 0x00000009ff077e24 */ /* 0x000fe4000f8e00ff */
[----:B----4-:R-:W-:Y:S01]  /*44a0*/  IMAD.U32 R10, RZ, RZ, UR4 ;  /* 0x00000004ff0a7e24 */ /* 0x010fe2000f8e00ff */
[----:B-1----:R-:W-:-:S07]  /*44b0*/  MOV R11, UR5 ;  /* 0x00000005000b7c02 */ /* 0x002fce0008000f00 */
[----:B------:R-:W-:-:S07]  /*44c0*/  LEPC R20, `(.L_x_37670) ;  /* 0x000000001014794e */ /* 0x000fce0000000000 */
[----:B--2---:R-:W-:Y:S05]  /*44d0*/  CALL.ABS.NOINC R2 ;  /* 0x0000000002007343 */ /* 0x004fea0003c00000 */
.L_x_37670:
[----:B------:R-:W-:Y:S05]  /*44e0*/  BRA `(.L_x_37640) ;  /* 0x00000000005c7947 */ /* 0x000fea0003800000 */
.L_x_37669:
        /* <DEDUP_REMOVED lines=16> */
.L_x_37668:
[----:B------:R-:W-:-:S06]  /*45f0*/  HADD2.F32 R4, -RZ, R4.H0_H0 ;  /* 0x20000004ff047230 */ /* 0x000fcc0000004100 */
[----:B------:R-:W0:Y:S02]  /*4600*/  F2I.U64.TRUNC R4, R4 ;  /* 0x0000000400047311 */ /* 0x000e24000020d800 */
[----:B0-----:R0:W-:Y:S01]  /*4610*/  STG.E.64 desc[UR36][R2.64], R4 ;  /* 0x0000000402007986 */ /* 0x0011e2000c101b24 */
[----:B------:R-:W-:Y:S05]  /*4620*/  BRA `(.L_x_37640) ;  /* 0x00000000000c7947 */ /* 0x000fea0003800000 */
.L_x_37667:
[----:B------:R-:W-:-:S04]  /*4630*/  HADD2.F32 R4, -RZ, R4.H0_H0 ;  /* 0x20000004ff047230 */ /* 0x000fc80000004100 */
[----:B------:R-:W0:Y:S02]  /*4640*/  F2I.FTZ.U32.TRUNC.NTZ R5, R4 ;  /* 0x0000000400057305 */ /* 0x000e24000021f000 */
[----:B0-----:R0:W-:Y:S02]  /*4650*/  STG.E desc[UR36][R2.64], R5 ;  /* 0x0000000502007986 */ /* 0x0011e4000c101924 */
.L_x_37640:
[----:B------:R-:W-:-:S07]  /*4660*/  VIADD R17, R17, 0x80 ;  /* 0x0000008011117836 */ /* 0x000fce0000000000 */
.L_x_37565:
[----:B------:R-:W-:Y:S05]  /*4670*/  BSYNC.RECONVERGENT B6 ;  /* 0x0000000000067941 */ /* 0x000fea0003800200 */
.L_x_37564:
[----:B------:R-:W5:Y:S01]  /*4680*/  LDCU UR4, c[0x0][0x380] ;  /* 0x00007000ff0477ac */ /* 0x000f620008000800 */
[----:B------:R-:W-:Y:S01]  /*4690*/  BSSY.RECONVERGENT B6, `(.L_x_37671) ;  /* 0x0000457000067945 */ /* 0x000fe20003800200 */
[----:B-----5:R-:W-:-:S13]  /*46a0*/  ISETP.GE.AND P0, PT, R17, UR4, PT ;  /* 0x0000000411007c0c */ /* 0x020fda000bf06270 */
[----:B------:R-:W-:Y:S05]  /*46b0*/  @P0 BRA `(.L_x_37672) ;  /* 0x0000004400500947 */ /* 0x000fea0003800000 */
[----:B------:R-:W5:Y:S01]  /*46c0*/  LDCU UR4, c[0x0][0x388] ;  /* 0x00007100ff0477ac */ /* 0x000f620008000800 */
[----:B0-----:R-:W-:Y:S02]  /*46d0*/  HFMA2 R0, -RZ, RZ, 0, 0 ;  /* 0x00000000ff007431 */ /* 0x001fe400000001ff */
[----:B------:R-:W-:Y:S02]  /*46e0*/  IMAD.MOV.U32 R18, RZ, RZ, RZ ;  /* 0x000000ffff127224 */ /* 0x000fe400078e00ff */
        /* <DEDUP_REMOVED lines=351> */
.L_x_37673:
        /* <DEDUP_REMOVED lines=19> */
.L_x_37677:
[----:B------:R-:W2:Y:S02]  /*5e10*/  LDG.E.U8 R2, desc[UR36][R2.64] ;  /* 0x0000002402027981 */ /* 0x000ea4000c1e1100 */
[----:B--2---:R-:W-:-:S04]  /*5e20*/  I2FP.F32.U32 R0, R2 ;  /* 0x0000000200007245 */ /* 0x004fc80000201000 */
[----:B------:R-:W-:-:S04]  /*5e30*/  F2FP.F16.F32.PACK_AB R0, RZ, R0 ;  /* 0x00000000ff00723e */ /* 0x000fc800000000ff */
[----:B------:R-:W-:Y:S01]  /*5e40*/  PRMT R19, R0, 0x7610, R19 ;  /* 0x0000761000137816 */ /* 0x000fe20000000013 */
[----:B------:R-:W-:Y:S06]  /*5e50*/  BRA `(.L_x_37679) ;  /* 0x0000000c00b47947 */ /* 0x000fec0003800000 */
.L_x_37676:
        /* <DEDUP_REMOVED lines=11> */
.L_x_37681:
[----:B------:R-:W2:Y:S02]  /*5f10*/  LDG.E R2, desc[UR36][R2.64] ;  /* 0x0000002402027981 */ /* 0x000ea4000c1e1900 */
[----:B--2---:R-:W-:-:S04]  /*5f20*/  I2FP.F32.S32 R0, R2 ;  /* 0x0000000200007245 */ /* 0x004fc80000201400 */
[----:B------:R-:W-:-:S04]  /*5f30*/  F2FP.F16.F32.PACK_AB R0, RZ, R0 ;  /* 0x00000000ff00723e */ /* 0x000fc800000000ff */
[----:B------:R-:W-:Y:S01]  /*5f40*/  PRMT R19, R0, 0x7610, R19 ;  /* 0x0000761000137816 */ /* 0x000fe20000000013 */
[----:B------:R-:W-:Y:S06]  /*5f50*/  BRA `(.L_x_37679) ;  /* 0x0000000c00747947 */ /* 0x000fec0003800000 */
.L_x_37680:
[----:B------:R-:W2:Y:S02]  /*5f60*/  LDG.E.U16 R2, desc[UR36][R2.64] ;  /* 0x0000002402027981 */ /* 0x000ea4000c1e1500 */
[----:B--2---:R-:W0:Y:S02]  /*5f70*/  I2F.S16 R0, R2 ;  /* 0x0000000200007306 */ /* 0x004e240000101400 */
[----:B0-----:R-:W-:-:S04]  /*5f80*/  F2FP.F16.F32.PACK_AB R0, RZ, R0 ;  /* 0x00000000ff00723e */ /* 0x001fc800000000ff */
[----:B------:R-:W-:Y:S01]  /*5f90*/  PRMT R19, R0, 0x7610, R19 ;  /* 0x0000761000137816 */ /* 0x000fe20000000013 */
[----:B------:R-:W-:Y:S06]  /*5fa0*/  BRA `(.L_x_37679) ;  /* 0x0000000c00607947 */ /* 0x000fec0003800000 */
.L_x_37675:
        /* <DEDUP_REMOVED lines=9> */
.L_x_37683:
[----:B------:R1:W5:Y:S01]  /*6040*/  LDG.E.U16 R19, desc[UR36][R2.64] ;  /* 0x0000002402137981 */ /* 0x000362000c1e1500 */
[----:B------:R-:W-:Y:S05]  /*6050*/  BRA `(.L_x_37679) ;  /* 0x0000000c00347947 */ /* 0x000fea0003800000 */
.L_x_37682:
        /* <DEDUP_REMOVED lines=9> */
.L_x_37685:
[----:B------:R0:W5:Y:S01]  /*60f0*/  LDG.E.U16 R19, desc[UR36][R2.64] ;  /* 0x0000002402137981 */ /* 0x000162000c1e1500 */
[----:B------:R-:W-:Y:S05]  /*6100*/  BRA `(.L_x_37679) ;  /* 0x0000000c00087947 */ /* 0x000fea0003800000 */
.L_x_37684:
        /* <DEDUP_REMOVED lines=9> */
.L_x_37674:
        /* <DEDUP_REMOVED lines=14> */
.L_x_37688:
        /* <DEDUP_REMOVED lines=9> */
.L_x_37687:
        /* <DEDUP_REMOVED lines=27> */
.L_x_37690:
        /* <DEDUP_REMOVED lines=14> */
.L_x_37689:
[----:B------:R-:W2:Y:S02]  /*65a0*/  LDG.E.U16 R0, desc[UR36][R2.64] ;  /* 0x0000002402007981 */ /* 0x000ea4000c1e1500 */
[----:B--2---:R-:W-:-:S05]  /*65b0*/  IMAD.U32 R0, R0, 0x10000, RZ ;  /* 0x0001000000007824 */ /* 0x004fca00078e00ff */
[----:B------:R-:W-:-:S04]  /*65c0*/  F2FP.F16.F32.PACK_AB R0, RZ, R0 ;  /* 0x00000000ff00723e */ /* 0x000fc800000000ff */
[----:B------:R-:W-:Y:S01]  /*65d0*/  PRMT R19, R0, 0x7610, R19 ;  /* 0x0000761000137816 */ /* 0x000fe20000000013 */
[----:B------:R-:W-:Y:S06]  /*65e0*/  BRA `(.L_x_37679) ;  /* 0x0000000400d07947 */ /* 0x000fec0003800000 */
.L_x_37686:
        /* <DEDUP_REMOVED lines=13> */
.L_x_37693:
        /* <DEDUP_REMOVED lines=21> */
.L_x_37697:
[----:B------:R-:W-:Y:S05]  /*6810*/  BSYNC.RECONVERGENT B1 ;  /* 0x0000000000017941 */ /* 0x000fea0003800200 */
.L_x_37696:
[----:B------:R-:W-:Y:S01]  /*6820*/  IMAD.SHL.U32 R0, R0, 0x100000, RZ ;  /* 0x0010000000007824 */ /* 0x000fe200078e00ff */
[----:B------:R-:W-:-:S04]  /*6830*/  LEA R2, R2, 0x3b800000, 0x17 ;  /* 0x3b80000002027811 */ /* 0x000fc800078eb8ff */
[----:B------:R-:W-:-:S07]  /*6840*/  LOP3.LUT R0, R2, R0, R7, 0xfe, !PT ;  /* 0x0000000002007212 */ /* 0x000fce00078efe07 */
.L_x_37695:
[----:B------:R-:W-:Y:S05]  /*6850*/  BSYNC.RECONVERGENT B0 ;  /* 0x0000000000007941 */ /* 0x000fea0003800200 */
.L_x_37694:
[----:B------:R-:W-:-:S04]  /*6860*/  F2FP.F16.F32.PACK_AB R0, RZ, R0 ;  /* 0x00000000ff00723e */ /* 0x000fc800000000ff */
[----:B------:R-:W-:Y:S01]  /*6870*/  PRMT R19, R0, 0x7610, R19 ;  /* 0x0000761000137816 */ /* 0x000fe20000000013 */
[----:B------:R-:W-:Y:S06]  /*6880*/  BRA `(.L_x_37679) ;  /* 0x0000000400287947 */ /* 0x000fec0003800000 */
.L_x_37692:
        /* <DEDUP_REMOVED lines=21> */
.L_x_37701:
[----:B------:R-:W-:Y:S05]  /*69e0*/  BSYNC.RECONVERGENT B1 ;  /* 0x0000000000017941 */ /* 0x000fea0003800200 */
.L_x_37700:
[----:B------:R-:W-:Y:S01]  /*69f0*/  IMAD.SHL.U32 R0, R0, 0x200000, RZ ;  /* 0x0020000000007824 */ /* 0x000fe200078e00ff */
[----:B------:R-:W-:-:S04]  /*6a00*/  LEA R2, R2, 0x37800000, 0x17 ;  /* 0x3780000002027811 */ /* 0x000fc800078eb8ff */
[----:B------:R-:W-:-:S07]  /*6a10*/  LOP3.LUT R0, R2, R0, R7, 0xfe, !PT ;  /* 0x0000000002007212 */ /* 0x000fce00078efe07 */
.L_x_37699:
[----:B------:R-:W-:Y:S05]  /*6a20*/  BSYNC.RECONVERGENT B0 ;  /* 0x0000000000007941 */ /* 0x000fea0003800200 */
.L_x_37698:
[----:B------:R-:W-:-:S04]  /*6a30*/  F2FP.F16.F32.PACK_AB R0, RZ, R0 ;  /* 0x00000000ff00723e */ /* 0x000fc800000000ff */
[----:B------:R-:W-:Y:S01]  /*6a40*/  PRMT R19, R0, 0x7610, R19 ;  /* 0x0000761000137816 */ /* 0x000fe20000000013 */
[----:B------:R-:W-:Y:S06]  /*6a50*/  BRA `(.L_x_37679) ;  /* 0x0000000000b47947 */ /* 0x000fec0003800000 */
.L_x_37691:
        /* <DEDUP_REMOVED lines=14> */
.L_x_37705:
[----:B------:R-:W-:Y:S05]  /*6b40*/  BSYNC.RECONVERGENT B0 ;  /* 0x0000000000007941 */ /* 0x000fea0003800200 */
.L_x_37704:
[----:B------:R-:W-:-:S04]  /*6b50*/  F2FP.F16.F32.PACK_AB R0, RZ, R0 ;  /* 0x00000000ff00723e */ /* 0x000fc800000000ff */
[----:B------:R-:W-:Y:S01]  /*6b60*/  PRMT R19, R0, 0x7610, R19 ;  /* 0x0000761000137816 */ /* 0x000fe20000000013 */
[----:B------:R-:W-:Y:S06]  /*6b70*/  BRA `(.L_x_37679) ;  /* 0x00000000006c7947 */ /* 0x000fec0003800000 */
.L_x_37678:
        /* <DEDUP_REMOVED lines=16> */
.L_x_37706:
[----:B------:R-:W-:Y:S01]  /*6c80*/  PRMT R19, RZ, 0x7610, R19 ;  /* 0x00007610ff137816 */ /* 0x000fe20000000013 */
[----:B------:R-:W-:Y:S06]  /*6c90*/  BRA `(.L_x_37679) ;  /* 0x0000000000247947 */ /* 0x000fec0003800000 */
.L_x_37703:
[----:B------:R-:W2:Y:S02]  /*6ca0*/  LDG.E.64 R2, desc[UR36][R2.64] ;  /* 0x0000002402027981 */ /* 0x000ea4000c1e1b00 */
[----:B--2---:R-:W0:Y:S02]  /*6cb0*/  I2F.U64 R0, R2 ;  /* 0x0000000200007312 */ /* 0x004e240000301000 */
[----:B0-----:R-:W-:-:S04]  /*6cc0*/  F2FP.F16.F32.PACK_AB R0, RZ, R0 ;  /* 0x00000000ff00723e */ /* 0x001fc800000000ff */
[----:B------:R-:W-:Y:S01]  /*6cd0*/  PRMT R19, R0, 0x7610, R19 ;  /* 0x0000761000137816 */ /* 0x000fe20000000013 */
[----:B------:R-:W-:Y:S06]  /*6ce0*/  BRA `(.L_x_37679) ;  /* 0x0000000000107947 */ /* 0x000fec0003800000 */
.L_x_37702:
[----:B------:R-:W2:Y:S02]  /*6cf0*/  LDG.E R2, desc[UR36][R2.64] ;  /* 0x0000002402027981 */ /* 0x000ea4000c1e1900 */
[----:B--2---:R-:W-:-:S04]  /*6d00*/  I2FP.F32.U32 R0, R2 ;  /* 0x0000000200007245 */ /* 0x004fc80000201000 */
[----:B------:R-:W-:-:S04]  /*6d10*/  F2FP.F16.F32.PACK_AB R0, RZ, R0 ;  /* 0x00000000ff00723e */ /* 0x000fc800000000ff */
[----:B------:R-:W-:-:S07]  /*6d20*/  PRMT R19, R0, 0x7610, R19 ;  /* 0x0000761000137816 */ /* 0x000fce0000000013 */
.L_x_37679:
[----:B------:R-:W0:Y:S01]  /*6d30*/  LDCU.64 UR6, c[0x0][0x5f8] ;  /* 0x0000bf00ff0677ac */ /* 0x000e220008000a00 */
[----:B------:R-:W-:-:S04]  /*6d40*/  UPRMT UR4, UR40, 0x7772, URZ ;  /* 0x0000777228047896 */ /* 0x000fc800080000ff */
[----:B------:R-:W-:Y:S01]  /*6d50*/  UISETP.GT.AND UP0, UPT, UR4, 0x9, UPT ;  /* 0x000000090400788c */ /* 0x000fe2000bf04270 */
[----:B01----:R-:W-:-:S04]  /*6d60*/  IADD3 R2, P0, PT, R18, UR6, RZ ;  /* 0x0000000612027c10 */ /* 0x003fc8000ff1e0ff */
        /* <DEDUP_REMOVED lines=14> */
.L_x_37710:
[----:B------:R-:W2:Y:S02]  /*6e50*/  LDG.E.U8 R2, desc[UR36][R2.64] ;  /* 0x0000002402027981 */ /* 0x000ea4000c1e1100 */
[----:B--2---:R-:W-:-:S04]  /*6e60*/  I2FP.F32.U32 R0, R2 ;  /* 0x0000000200007245 */ /* 0x004fc80000201000 */
[----:B------:R-:W-:Y:S01]  /*6e70*/  F2FP.F16.F32.PACK_AB R0, RZ, R0 ;  /* 0x00000000ff00723e */ /* 0x000fe200000000ff */
[----:B------:R-:W-:Y:S06]  /*6e80*/  BRA `(.L_x_37712) ;  /* 0x0000000c007c7947 */ /* 0x000fec0003800000 */
.L_x_37709:
        /* <DEDUP_REMOVED lines=10> */
.L_x_37714:
[----:B------:R-:W2:Y:S02]  /*6f30*/  LDG.E R2, desc[UR36][R2.64] ;  /* 0x0000002402027981 */ /* 0x000ea4000c1e1900 */
[----:B--2---:R-:W-:-:S04]  /*6f40*/  I2FP.F32.S32 R0, R2 ;  /* 0x0000000200007245 */ /* 0x004fc80000201400 */
[----:B------:R-:W-:Y:S01]  /*6f50*/  F2FP.F16.F32.PACK_AB R0, RZ, R0 ;  /* 0x00000000ff00723e */ /* 0x000fe200000000ff */
[----:B------:R-:W-:Y:S06]  /*6f60*/  BRA `(.L_x_37712) ;  /* 0x0000000c00447947 */ /* 0x000fec0003800000 */
.L_x_37713:
[----:B------:R-:W2:Y:S02]  /*6f70*/  LDG.E.U16 R2, desc[UR36][R2.64] ;  /* 0x0000002402027981 */ /* 0x000ea4000c1e1500 */
[----:B--2---:R-:W0:Y:S02]  /*6f80*/  I2F.S16 R0, R2 ;  /* 0x0000000200007306 */ /* 0x004e240000101400 */
[----:B0-----:R-:W-:Y:S01]  /*6f90*/  F2FP.F16.F32.PACK_AB R0, RZ, R0 ;  /* 0x00000000ff00723e */ /* 0x001fe200000000ff */
[----:B------:R-:W-:Y:S06]  /*6fa0*/  BRA `(.L_x_37712) ;  /* 0x0000000c00347947 */ /* 0x000fec0003800000 */
.L_x_37708:
        /* <DEDUP_REMOVED lines=9> */
.L_x_37716:
[----:B------:R0:W5:Y:S01]  /*7040*/  LDG.E.U16 R0, desc[UR36][R2.64] ;  /* 0x0000002402007981 */ /* 0x000162000c1e1500 */
[----:B------:R-:W-:Y:S05]  /*7050*/  BRA `(.L_x_37712) ;  /* 0x0000000c00087947 */ /* 0x000fea0003800000 */
.L_x_37715:
        /* <DEDUP_REMOVED lines=9> */
.L_x_37718:
[----:B------:R1:W5:Y:S01]  /*70f0*/  LDG.E.U16 R0, desc[UR36][R2.64] ;  /* 0x0000002402007981 */ /* 0x000362000c1e1500 */
[----:B------:R-:W-:Y:S05]  /*7100*/  BRA `(.L_x_37712) ;  /* 0x0000000800dc7947 */ /* 0x000fea0003800000 */
.L_x_37717:
        /* <DEDUP_REMOVED lines=8> */
.L_x_37707:
        /* <DEDUP_REMOVED lines=13> */
.L_x_37721:
        /* <DEDUP_REMOVED lines=8> */
.L_x_37720:
        /* <DEDUP_REMOVED lines=27> */
.L_x_37723:
        /* <DEDUP_REMOVED lines=13> */
.L_x_37722:
[----:B------:R-:W2:Y:S02]  /*7560*/  LDG.E.U16 R0, desc[UR36][R2.64] ;  /* 0x0000002402007981 */ /* 0x000ea4000c1e1500 */
[----:B--2---:R-:W-:-:S04]  /*7570*/  SHF.L.U32 R0, R0, 0x10, RZ ;  /* 0x0000001000007819 */ /* 0x004fc800000006ff */
[----:B------:R-:W-:Y:S01]  /*7580*/  F2FP.F16.F32.PACK_AB R0, RZ, R0 ;  /* 0x00000000ff00723e */ /* 0x000fe200000000ff */
[----:B------:R-:W-:Y:S06]  /*7590*/  BRA `(.L_x_37712) ;  /* 0x0000000400b87947 */ /* 0x000fec0003800000 */
.L_x_37719:
        /* <DEDUP_REMOVED lines=12> */
.L_x_37726:
        /* <DEDUP_REMOVED lines=21> */
.L_x_37730:
[----:B------:R-:W-:Y:S05]  /*77b0*/  BSYNC.RECONVERGENT B1 ;  /* 0x0000000000017941 */ /* 0x000fea0003800200 */
.L_x_37729:
[----:B------:R-:W-:Y:S02]  /*77c0*/  SHF.L.U32 R0, R0, 0x14, RZ ;  /* 0x0000001400007819 */ /* 0x000fe400000006ff */
[----:B------:R-:W-:-:S04]  /*77d0*/  LEA R2, R2, 0x3b800000, 0x17 ;  /* 0x3b80000002027811 */ /* 0x000fc800078eb8ff */
[----:B------:R-:W-:-:S07]  /*77e0*/  LOP3.LUT R0, R2, R0, R7, 0xfe, !PT ;  /* 0x0000000002007212 */ /* 0x000fce00078efe07 */
.L_x_37728:
[----:B------:R-:W-:Y:S05]  /*77f0*/  BSYNC.RECONVERGENT B0 ;  /* 0x0000000000007941 */ /* 0x000fea0003800200 */
.L_x_37727:
[----:B------:R-:W-:Y:S01]  /*7800*/  F2FP.F16.F32.PACK_AB R0, RZ, R0 ;  /* 0x00000000ff00723e */ /* 0x000fe200000000ff */
[----:B------:R-:W-:Y:S06]  /*7810*/  BRA `(.L_x_37712) ;  /* 0x0000000400187947 */ /* 0x000fec0003800000 */
.L_x_37725:
        /* <DEDUP_REMOVED lines=21> */
.L_x_37734:
[----:B------:R-:W-:Y:S05]  /*7970*/  BSYNC.RECONVERGENT B1 ;  /* 0x0000000000017941 */ /* 0x000fea0003800200 */
.L_x_37733:
[----:B------:R-:W-:Y:S02]  /*7980*/  SHF.L.U32 R0, R0, 0x15, RZ ;  /* 0x0000001500007819 */ /* 0x000fe400000006ff */
[----:B------:R-:W-:-:S04]  /*7990*/  LEA R2, R2, 0x37800000, 0x17 ;  /* 0x3780000002027811 */ /* 0x000fc800078eb8ff */
[----:B------:R-:W-:-:S07]  /*79a0*/  LOP3.LUT R0, R2, R0, R7, 0xfe, !PT ;  /* 0x0000000002007212 */ /* 0x000fce00078efe07 */
.L_x_37732:
[----:B------:R-:W-:Y:S05]  /*79b0*/  BSYNC.RECONVERGENT B0 ;  /* 0x0000000000007941 */ /* 0x000fea0003800200 */
.L_x_37731:
[----:B------:R-:W-:Y:S01]  /*79c0*/  F2FP.F16.F32.PACK_AB R0, RZ, R0 ;  /* 0x00000000ff00723e */ /* 0x000fe200000000ff */
[----:B------:R-:W-:Y:S06]  /*79d0*/  BRA `(.L_x_37712) ;  /* 0x0000000000a87947 */ /* 0x000fec0003800000 */
.L_x_37724:
        /* <DEDUP_REMOVED lines=14> */
.L_x_37738:
[----:B------:R-:W-:Y:S05]  /*7ac0*/  BSYNC.RECONVERGENT B0 ;  /* 0x0000000000007941 */ /* 0x000fea0003800200 */
.L_x_37737:
[----:B------:R-:W-:Y:S01]  /*7ad0*/  F2FP.F16.F32.PACK_AB R0, RZ, R0 ;  /* 0x00000000ff00723e */ /* 0x000fe200000000ff */
[----:B------:R-:W-:Y:S06]  /*7ae0*/  BRA `(.L_x_37712) ;  /* 0x0000000000647947 */ /* 0x000fec0003800000 */
.L_x_37711:
        /* <DEDUP_REMOVED lines=15> */
[----:B--2--5:R-:W-:Y:S05]  /*7be0*/  CALL.ABS.NOINC R2 ;  /* 0x0000000002007343 */ /* 0x024fea0003c00000 */
.L_x_37739:
[----:B------:R-:W-:Y:S01]  /*7bf0*/  PRMT R0, RZ, 0x7610, R0 ;  /* 0x00007610ff007816 */ /* 0x000fe20000000000 */
[----:B------:R-:W-:Y:S06]  /*7c00*/  BRA `(.L_x_37712) ;  /* 0x00000000001c7947 */ /* 0x000fec0003800000 */
.L_x_37736:
[----:B------:R-:W2:Y:S02]  /*7c10*/  LDG.E.64 R2, desc[UR36][R2.64] ;  /* 0x0000002402027981 */ /* 0x000ea4000c1e1b00 */
[----:B--2---:R-:W0:Y:S02]  /*7c20*/  I2F.U64 R0, R2 ;  /* 0x0000000200007312 */ /* 0x004e240000301000 */
[----:B0-----:R-:W-:Y:S01]  /*7c30*/  F2FP.F16.F32.PACK_AB R0, RZ, R0 ;  /* 0x00000000ff00723e */ /* 0x001fe200000000ff */
[----:B------:R-:W-:Y:S06]  /*7c40*/  BRA `(.L_x_37712) ;  /* 0x00000000000c7947 */ /* 0x000fec0003800000 */
.L_x_37735:
[----:B------:R-:W2:Y:S02]  /*7c50*/  LDG.E R2, desc[UR36][R2.64] ;  /* 0x0000002402027981 */ /* 0x000ea4000c1e1900 */
[----:B--2---:R-:W-:-:S04]  /*7c60*/  I2FP.F32.U32 R0, R2 ;  /* 0x0000000200007245 */ /* 0x004fc80000201000 */
[----:B------:R-:W-:-:S07]  /*7c70*/  F2FP.F16.F32.PACK_AB R0, RZ, R0 ;  /* 0x00000000ff00723e */ /* 0x000fce00000000ff */
.L_x_37712:
        /* <DEDUP_REMOVED lines=24> */
.L_x_37743:
[----:B------:R-:W-:-:S06]  /*7e00*/  HADD2.F32 R5, -RZ, R4.H0_H0 ;  /* 0x20000004ff057230 */ /* 0x000fcc0000004100 */
[----:B------:R-:W0:Y:S02]  /*7e10*/  F2I.S64.TRUNC R4, R5 ;  /* 0x0000000500047311 */ /* 0x000e24000020d900 */
[----:B0-----:R0:W-:Y:S01]  /*7e20*/  STG.E.U8 desc[UR36][R2.64], R4 ;  /* 0x0000000402007986 */ /* 0x0011e2000c101124 */
[----:B------:R-:W-:Y:S05]  /*7e30*/  BRA `(.L_x_37745) ;  /* 0x0000000c006c7947 */ /* 0x000fea0003800000 */
.L_x_37742:
        /* <DEDUP_REMOVED lines=10> */
.L_x_37747:
[----:B------:R-:W-:-:S04]  /*7ee0*/  HADD2.F32 R4, -RZ, R4.H0_H0 ;  /* 0x20000004ff047230 */ /* 0x000fc80000004100 */
[----:B------:R-:W0:Y:S02]  /*7ef0*/  F2I.FTZ.TRUNC.NTZ R5, R4 ;  /* 0x0000000400057305 */ /* 0x000e24000021f100 */
[----:B0-----:R0:W-:Y:S01]  /*7f00*/  STG.E desc[UR36][R2.64], R5 ;  /* 0x0000000502007986 */ /* 0x0011e2000c101924 */
[----:B------:R-:W-:Y:S05]  /*7f10*/  BRA `(.L_x_37745) ;  /* 0x0000000c00347947 */ /* 0x000fea0003800000 */
.L_x_37746:
[----:B------:R-:W-:-:S04]  /*7f20*/  HADD2.F32 R4, -RZ, R4.H0_H0 ;  /* 0x20000004ff047230 */ /* 0x000fc80000004100 */
[----:B------:R-:W0:Y:S02]  /*7f30*/  F2I.FTZ.TRUNC.NTZ R5, R4 ;  /* 0x0000000400057305 */ /* 0x000e24000021f100 */
[----:B0-----:R0:W-:Y:S01]  /*7f40*/  STG.E.U16 desc[UR36][R2.64], R5 ;  /* 0x0000000502007986 */ /* 0x0011e2000c101524 */
[----:B------:R-:W-:Y:S05]  /*7f50*/  BRA `(.L_x_37745) ;  /* 0x0000000c00247947 */ /* 0x000fea0003800000 */
.L_x_37741:
        /* <DEDUP_REMOVED lines=9> */
.L_x_37749:
[----:B------:R0:W-:Y:S01]  /*7ff0*/  STG.E.U16 desc[UR36][R2.64], R4 ;  /* 0x0000000402007986 */ /* 0x0001e2000c101524 */
[----:B------:R-:W-:Y:S05]  /*8000*/  BRA `(.L_x_37745) ;  /* 0x0000000800f87947 */ /* 0x000fea0003800000 */
.L_x_37748:
        /* <DEDUP_REMOVED lines=10> */
.L_x_37751:
[----:B------:R-:W-:-:S05]  /*80b0*/  HADD2.F32 R0, -RZ, R4.H0_H0 ;  /* 0x20000004ff007230 */ /* 0x000fca0000004100 */
[----:B------:R-:W-:-:S04]  /*80c0*/  F2FP.F16.F32.PACK_AB R0, RZ, R0 ;  /* 0x00000000ff00723e */ /* 0x000fc800000000ff */
[----:B------:R-:W-:-:S05]  /*80d0*/  PRMT R0, R0, 0x5410, RZ ;  /* 0x0000541000007816 */ /* 0x000fca00000000ff */
[----:B------:R0:W-:Y:S01]  /*80e0*/  STG.E desc[UR36][R2.64], R0 ;  /* 0x0000000002007986 */ /* 0x0001e2000c101924 */
[----:B------:R-:W-:Y:S05]  /*80f0*/  BRA `(.L_x_37745) ;  /* 0x0000000800bc7947 */ /* 0x000fea0003800000 */
.L_x_37750:
[----:B------:R-:W-:-:S05]  /*8100*/  HADD2.F32 R4, -RZ, R4.H0_H0 ;  /* 0x20000004ff047230 */ /* 0x000fca0000004100 */
[----:B------:R-:W-:-:S06]  /*8110*/  FMUL.FTZ R4, R4, 1 ;  /* 0x3f80000004047820 */ /* 0x000fcc0000410000 */
[----:B------:R-:W0:Y:S02]  /*8120*/  F2F.F64.F32 R4, R4 ;  /* 0x0000000400047310 */ /* 0x000e240000201800 */
[----:B0-----:R0:W-:Y:S01]  /*8130*/  STG.E.64 desc[UR36][R2.64], R4 ;  /* 0x0000000402007986 */ /* 0x0011e2000c101b24 */
[----:B------:R-:W-:Y:S05]  /*8140*/  BRA `(.L_x_37745) ;  /* 0x0000000800a87947 */ /* 0x000fea0003800000 */
.L_x_37740:
        /* <DEDUP_REMOVED lines=14> */
.L_x_37755:
        /* <DEDUP_REMOVED lines=18> */
.L_x_37758:
[----:B------:R-:W-:-:S04]  /*8350*/  SHF.R.U32.HI R5, RZ, 0x18, R5 ;  /* 0x00000018ff057819 */ /* 0x000fc80000011605 */
[----:B------:R-:W-:-:S07]  /*8360*/  LOP3.LUT R0, R0, 0x80, R5, 0xf8, !PT ;  /* 0x0000008000007812 */ /* 0x000fce00078ef805 */
.L_x_37757:
[----:B------:R-:W-:Y:S05]  /*8370*/  BSYNC.RECONVERGENT B0 ;  /* 0x0000000000007941 */ /* 0x000fea0003800200 */
.L_x_37756:
[----:B------:R3:W-:Y:S01]  /*8380*/  STG.E.U8 desc[UR36][R2.64], R0 ;  /* 0x0000000002007986 */ /* 0x0007e2000c101124 */
[----:B------:R-:W-:Y:S05]  /*8390*/  BRA `(.L_x_37745) ;  /* 0x0000000800147947 */ /* 0x000fea0003800000 */
.L_x_37754:
        /* <DEDUP_REMOVED lines=18> */
.L_x_37761:
[----:B------:R-:W-:-:S04]  /*84c0*/  SHF.R.U32.HI R5, RZ, 0x18, R5 ;  /* 0x00000018ff057819 */ /* 0x000fc80000011605 */
[----:B------:R-:W-:-:S07]  /*84d0*/  LOP3.LUT R0, R0, 0x80, R5, 0xf8, !PT ;  /* 0x0000008000007812 */ /* 0x000fce00078ef805 */
.L_x_37760:
[----:B------:R-:W-:Y:S05]  /*84e0*/  BSYNC.RECONVERGENT B0 ;  /* 0x0000000000007941 */ /* 0x000fea0003800200 */
.L_x_37759:
[----:B------:R0:W-:Y:S01]  /*84f0*/  STG.E.U8 desc[UR36][R2.64], R0 ;  /* 0x0000000002007986 */ /* 0x0001e2000c101124 */
[----:B------:R-:W-:Y:S05]  /*8500*/  BRA `(.L_x_37745) ;  /* 0x0000000400b87947 */ /* 0x000fea0003800000 */
.L_x_37753:
        /* <DEDUP_REMOVED lines=22> */
.L_x_37763:
[----:B------:R-:W-:-:S06]  /*8670*/  HADD2.F32 R4, -RZ, R4.H0_H0 ;  /* 0x20000004ff047230 */ /* 0x000fcc0000004100 */
[----:B------:R-:W0:Y:S02]  /*8680*/  F2I.U64.TRUNC R4, R4 ;  /* 0x0000000400047311 */ /* 0x000e24000020d800 */
[----:B0-----:R1:W-:Y:S01]  /*8690*/  STG.E.64 desc[UR36][R2.64], R4 ;  /* 0x0000000402007986 */ /* 0x0013e2000c101b24 */
[----:B------:R-:W-:Y:S05]  /*86a0*/  BRA `(.L_x_37745) ;  /* 0x0000000400507947 */ /* 0x000fea0003800000 */
.L_x_37762:
[----:B------:R-:W-:-:S04]  /*86b0*/  HADD2.F32 R4, -RZ, R4.H0_H0 ;  /* 0x20000004ff047230 */ /* 0x000fc80000004100 */
[----:B------:R-:W0:Y:S02]  /*86c0*/  F2I.FTZ.U32.TRUNC.NTZ R5, R4 ;  /* 0x0000000400057305 */ /* 0x000e24000021f000 */
[----:B0-----:R0:W-:Y:S01]  /*86d0*/  STG.E desc[UR36][R2.64], R5 ;  /* 0x0000000502007986 */ /* 0x0011e2000c101924 */
[----:B------:R-:W-:Y:S05]  /*86e0*/  BRA `(.L_x_37745) ;  /* 0x0000000400407947 */ /* 0x000fea0003800000 */
.L_x_37752:
        /* <DEDUP_REMOVED lines=11> */
.L_x_37765:
[----:B------:R-:W-:Y:S01]  /*87a0*/  HADD2.F32 R4, -RZ, R4.H0_H0 ;  /* 0x20000004ff047230 */ /* 0x000fe20000004100 */
[----:B------:R-:W-:-:S04]  /*87b0*/  CS2R R6, SRZ ;  /* 0x0000000000067805 */ /* 0x000fc8000001ff00 */
[----:B------:R-:W-:-:S06]  /*87c0*/  FMUL.FTZ R4, R4, 1 ;  /* 0x3f80000004047820 */ /* 0x000fcc0000410000 */
[----:B------:R-:W0:Y:S02]  /*87d0*/  F2F.F64.F32 R4, R4 ;  /* 0x0000000400047310 */ /* 0x000e240000201800 */
[----:B0-----:R0:W-:Y:S01]  /*87e0*/  STG.E.128 desc[UR36][R2.64], R4 ;  /* 0x0000000402007986 */ /* 0x0011e2000c101d24 */
[----:B------:R-:W-:Y:S05]  /*87f0*/  BRA `(.L_x_37745) ;  /* 0x0000000000fc7947 */ /* 0x000fea0003800000 */
.L_x_37764:
[----:B------:R-:W-:-:S09]  /*8800*/  UISETP.NE.AND UP0, UPT, UR6, 0xf, UPT ;  /* 0x0000000f0600788c */ /* 0x000fd2000bf05270 */
[----:B------:R-:W-:Y:S05]  /*8810*/  BRA.U !UP0, `(.L_x_37766) ;  /* 0x0000000108e87547 */ /* 0x000fea000b800000 */
[----:B------:R-:W-:-:S09]  /*8820*/  UISETP.NE.AND UP0, UPT, UR6, 0x17, UPT ;  /* 0x000000170600788c */ /* 0x000fd2000bf05270 */
[----:B------:R-:W-:Y:S05]  /*8830*/  BRA.U !UP0, `(.L_x_37767) ;  /* 0x0000000108907547 */ /* 0x000fea000b800000 */
[----:B------:R-:W-:-:S09]  /*8840*/  UISETP.NE.AND UP0, UPT, UR6, 0x18, UPT ;  /* 0x000000180600788c */ /* 0x000fd2000bf05270 */
[----:B------:R-:W-:Y:S05]  /*8850*/  BRA.U !UP0, `(.L_x_37768) ;  /* 0x0000000108447547 */ /* 0x000fea000b800000 */
.L_x_37744:
        /* <DEDUP_REMOVED lines=16> */
.L_x_37769:
[----:B------:R-:W-:Y:S05]  /*8960*/  BRA `(.L_x_37745) ;  /* 0x0000000000a07947 */ /* 0x000fea0003800000 */
.L_x_37768:
        /* <DEDUP_REMOVED lines=13> */
.L_x_37771:
[----:B------:R-:W-:Y:S05]  /*8a40*/  BSYNC.RECONVERGENT B0 ;  /* 0x0000000000007941 */ /* 0x000fea0003800200 */
.L_x_37770:
[----:B------:R-:W-:-:S05]  /*8a50*/  LOP3.LUT R5, R0, 0x80, R5, 0xf8, !PT ;  /* 0x0000008000057812 */ /* 0x000fca00078ef805 */
[----:B------:R0:W-:Y:S01]  /*8a60*/  STG.E.U8 desc[UR36][R2.64], R5 ;  /* 0x0000000502007986 */ /* 0x0001e2000c101124 */
[----:B------:R-:W-:Y:S05]  /*8a70*/  BRA `(.L_x_37745) ;  /* 0x00000000005c7947 */ /* 0x000fea0003800000 */
.L_x_37767:
        /* <DEDUP_REMOVED lines=12> */
.L_x_37773:
[----:B------:R-:W-:Y:S01]  /*8b40*/  IMAD.MOV.U32 R0, RZ, RZ, 0x7f ;  /* 0x0000007fff007424 */ /* 0x000fe200078e00ff */
[----:B------:R-:W-:-:S04]  /*8b50*/  ISETP.GT.U32.AND P0, PT, R4, 0x7f800000, PT ;  /* 0x7f8000000400780c */ /* 0x000fc80003f04070 */
[----:B------:R-:W-:-:S09]  /*8b60*/  SEL R0, R0, 0x7c, P0 ;  /* 0x0000007c00007807 */ /* 0x000fd20000000000 */
.L_x_37774:
[----:B------:R-:W-:Y:S05]  /*8b70*/  BSYNC.RECONVERGENT B0 ;  /* 0x0000000000007941 */ /* 0x000fea0003800200 */
.L_x_37772:
[----:B------:R-:W-:-:S04]  /*8b80*/  SHF.R.U32.HI R5, RZ, 0x18, R5 ;  /* 0x00000018ff057819 */ /* 0x000fc80000011605 */
[----:B------:R-:W-:-:S05]  /*8b90*/  LOP3.LUT R5, R0, 0x80, R5, 0xf8, !PT ;  /* 0x0000008000057812 */ /* 0x000fca00078ef805 */
[----:B------:R0:W-:Y:S01]  /*8ba0*/  STG.E.U8 desc[UR36][R2.64], R5 ;  /* 0x0000000502007986 */ /* 0x0001e2000c101124 */
[----:B------:R-:W-:Y:S05]  /*8bb0*/  BRA `(.L_x_37745) ;  /* 0x00000000000c7947 */ /* 0x000fea0003800000 */
.L_x_37766:
[----:B------:R-:W-:-:S05]  /*8bc0*/  HADD2.F32 R0, -RZ, R4.H0_H0 ;  /* 0x20000004ff007230 */ /* 0x000fca0000004100 */
[----:B------:R-:W-:-:S05]  /*8bd0*/  F2FP.BF16.F32.PACK_AB R0, RZ, R0 ;  /* 0x00000000ff00723e */ /* 0x000fca00000010ff */
[----:B------:R0:W-:Y:S02]  /*8be0*/  STG.E.U16 desc[UR36][R2.64], R0 ;  /* 0x0000000002007986 */ /* 0x0001e4000c101524 */
.L_x_37745:
[----:B------:R-:W-:-:S07]  /*8bf0*/  VIADD R17, R17, 0x80 ;  /* 0x0000008011117836 */ /* 0x000fce0000000000 */
.L_x_37672:
[----:B------:R-:W-:Y:S05]  /*8c00*/  BSYNC.RECONVERGENT B6 ;  /* 0x0000000000067941 */ /* 0x000fea0003800200 */
.L_x_37671:
[----:B------:R-:W5:Y:S01]  /*8c10*/  LDCU UR4, c[0x0][0x380] ;  /* 0x00007000ff0477ac */ /* 0x000f620008000800 */
[----:B------:R-:W-:Y:S01]  /*8c20*/  BSSY.RECONVERGENT B6, `(.L_x_37775) ;  /* 0x0000457000067945 */ /* 0x000fe20003800200 */
[----:B-----5:R-:W-:-:S13]  /*8c30*/  ISETP.GE.AND P0, PT, R17, UR4, PT ;  /* 0x0000000411007c0c */ /* 0x020fda000bf06270 */
[----:B------:R-:W-:Y:S05]  /*8c40*/  @P0 BRA `(.L_x_37776) ;  /* 0x0000004400500947 */ /* 0x000fea0003800000 */
[----:B------:R-:W5:Y:S01]  /*8c50*/  LDCU UR4, c[0x0][0x388] ;  /* 0x00007100ff0477ac */ /* 0x000f620008000800 */
[----:B------:R-:W-:Y:S01]  /*8c60*/  MOV R18, RZ ;  /* 0x000000ff00127202 */ /* 0x000fe20000000f00 */
[----:B0--3--:R-:W-:Y:S02]  /*8c70*/  IMAD.MOV.U32 R0, RZ, RZ, RZ ;  /* 0x000000ffff007224 */ /* 0x009fe400078e00ff */
        /* <DEDUP_REMOVED lines=8> */
[----:B-12-4-:R-:W-:Y:S01]  /*8d00*/  IMAD.HI.U32 R2, R17, UR4, R16 ;  /* 0x0000000411027c27 */ /* 0x016fe2000f8e0010 */
[----:B------:R-:W1:Y:S04]  /*8d10*/  LDCU UR4, c[0x0][0x4c0] ;  /* 0x00009800ff0477ac */ /* 0x000e680008000800 */
[----:B------:R-:W-:-:S05]  /*8d20*/  SHF.R.U32.HI R3, RZ, UR5, R2 ;  /* 0x00000005ff037c19 */ /* 0x000fca0008011602 */
[----:B------:R-:W-:-:S04]  /*8d30*/  IMAD.MOV R18, RZ, RZ, -R3 ;  /* 0x000000ffff127224 */ /* 0x000fc800078e0a03 */
[----:B0-----:R-:W-:-:S04]  /*8d40*/  IMAD R18, R18, UR6, R17 ;  /* 0x0000000612127c24 */ /* 0x001fc8000f8e0211 */
[C---:B---3--:R-:W-:Y:S02]  /*8d50*/  IMAD R16, R18.reuse, UR8, RZ ;  /* 0x0000000812107c24 */ /* 0x048fe4000f8e02ff */
[C---:B------:R-:W-:Y:S02]  /*8d60*/  IMAD R0, R18.reuse, UR9, RZ ;  /* 0x0000000912007c24 */ /* 0x040fe4000f8e02ff */
[----:B-1----:R-:W-:Y:S01]  /*8d70*/  IMAD R18, R18, UR4, RZ ;  /* 0x0000000412127c24 */ /* 0x002fe2000f8e02ff */
        /* <DEDUP_REMOVED lines=335> */
.L_x_37777:
        /* <DEDUP_REMOVED lines=19> */
.L_x_37781:
[----:B------:R-:W2:Y:S02]  /*a3a0*/  LDG.E.U8 R2, desc[UR36][R2.64] ;  /* 0x0000002402027981 */ /* 0x000ea4000c1e1100 */
[----:B--2---:R-:W-:-:S04]  /*a3b0*/  I2FP.F32.U32 R0, R2 ;  /* 0x0000000200007245 */ /* 0x004fc80000201000 */
[----:B------:R-:W-:-:S04]  /*a3c0*/  F2FP.F16.F32.PACK_AB R0, RZ, R0 ;  /* 0x00000000ff00723e */ /* 0x000fc800000000ff */
[----:B------:R-:W-:Y:S01]  /*a3d0*/  PRMT R19, R0, 0x7610, R19 ;  /* 0x0000761000137816 */ /* 0x000fe20000000013 */
[----:B------:R-:W-:Y:S06]  /*a3e0*/  BRA `(.L_x_37783) ;  /* 0x0000000c00b47947 */ /* 0x000fec0003800000 */
.L_x_37780:
        /* <DEDUP_REMOVED lines=11> */
.L_x_37785:
[----:B------:R-:W2:Y:S02]  /*a4a0*/  LDG.E R2, desc[UR36][R2.64] ;  /* 0x0000002402027981 */ /* 0x000ea4000c1e1900 */
[----:B--2---:R-:W-:-:S04]  /*a4b0*/  I2FP.F32.S32 R0, R2 ;  /* 0x0000000200007245 */ /* 0x004fc80000201400 */
[----:B------:R-:W-:-:S04]  /*a4c0*/  F2FP.F16.F32.PACK_AB R0, RZ, R0 ;  /* 0x00000000ff00723e */ /* 0x000fc800000000ff */
[----:B------:R-:W-:Y:S01]  /*a4d0*/  PRMT R19, R0, 0x7610, R19 ;  /* 0x0000761000137816 */ /* 0x000fe20000000013 */
[----:B------:R-:W-:Y:S06]  /*a4e0*/  BRA `(.L_x_37783) ;  /* 0x0000000c00747947 */ /* 0x000fec0003800000 */
.L_x_37784:
[----:B------:R-:W2:Y:S02]  /*a4f0*/  LDG.E.U16 R2, desc[UR36][R2.64] ;  /* 0x0000002402027981 */ /* 0x000ea4000c1e1500 */
[----:B--2---:R-:W0:Y:S02]  /*a500*/  I2F.S16 R0, R2 ;  /* 0x0000000200007306 */ /* 0x004e240000101400 */
[----:B0-----:R-:W-:-:S04]  /*a510*/  F2FP.F16.F32.PACK_AB R0, RZ, R0 ;  /* 0x00000000ff00723e */ /* 0x001fc800000000ff */
[----:B------:R-:W-:Y:S01]  /*a520*/  PRMT R19, R0, 0x7610, R19 ;  /* 0x0000761000137816 */ /* 0x000fe20000000013 */
[----:B------:R-:W-:Y:S06]  /*a530*/  BRA `(.L_x_37783) ;  /* 0x0000000c00607947 */ /* 0x000fec0003800000 */
.L_x_37779:
        /* <DEDUP_REMOVED lines=9> */
.L_x_37787:
[----:B------:R1:W5:Y:S01]  /*a5d0*/  LDG.E.U16 R19, desc[UR36][R2.64] ;  /* 0x0000002402137981 */ /* 0x000362000c1e1500 */
[----:B------:R-:W-:Y:S05]  /*a5e0*/  BRA `(.L_x_37783) ;  /* 0x0000000c00347947 */ /* 0x000fea0003800000 */
.L_x_37786:
        /* <DEDUP_REMOVED lines=9> */
.L_x_37789:
[----:B------:R0:W5:Y:S01]  /*a680*/  LDG.E.U16 R19, desc[UR36][R2.64] ;  /* 0x0000002402137981 */ /* 0x000162000c1e1500 */
[----:B------:R-:W-:Y:S05]  /*a690*/  BRA `(.L_x_37783) ;  /* 0x0000000c00087947 */ /* 0x000fea0003800000 */
.L_x_37788:
        /* <DEDUP_REMOVED lines=9> */
.L_x_37778:
        /* <DEDUP_REMOVED lines=14> */
.L_x_37792:
        /* <DEDUP_REMOVED lines=9> */
.L_x_37791:
        /* <DEDUP_REMOVED lines=27> */
.L_x_37794:
        /* <DEDUP_REMOVED lines=14> */
.L_x_37793:
[----:B------:R-:W2:Y:S02]  /*ab30*/  LDG.E.U16 R0, desc[UR36][R2.64] ;  /* 0x0000002402007981 */ /* 0x000ea4000c1e1500 */
[----:B--2---:R-:W-:-:S05]  /*ab40*/  IMAD.U32 R0, R0, 0x10000, RZ ;  /* 0x0001000000007824 */ /* 0x004fca00078e00ff */
[----:B------:R-:W-:-:S04]  /*ab50*/  F2FP.F16.F32.PACK_AB R0, RZ, R0 ;  /* 0x00000000ff00723e */ /* 0x000fc800000000ff */
[----:B------:R-:W-:Y:S01]  /*ab60*/  PRMT R19, R0, 0x7610, R19 ;  /* 0x0000761000137816 */ /* 0x000fe20000000013 */
[----:B------:R-:W-:Y:S06]  /*ab70*/  BRA `(.L_x_37783) ;  /* 0x0000000400d07947 */ /* 0x000fec0003800000 */
.L_x_37790:
        /* <DEDUP_REMOVED lines=13> */
.L_x_37797:
        /* <DEDUP_REMOVED lines=21> */
.L_x_37801:
[----:B------:R-:W-:Y:S05]  /*ada0*/  BSYNC.RECONVERGENT B1 ;  /* 0x0000000000017941 */ /* 0x000fea0003800200 */
.L_x_37800:
[----:B------:R-:W-:Y:S01]  /*adb0*/  IMAD.SHL.U32 R0, R0, 0x100000, RZ ;  /* 0x0010000000007824 */ /* 0x000fe200078e00ff */
[----:B------:R-:W-:-:S04]  /*adc0*/  LEA R2, R2, 0x3b800000, 0x17 ;  /* 0x3b80000002027811 */ /* 0x000fc800078eb8ff */
[----:B------:R-:W-:-:S07]  /*add0*/  LOP3.LUT R0, R2, R0, R7, 0xfe, !PT ;  /* 0x0000000002007212 */ /* 0x000fce00078efe07 */
.L_x_37799:
[----:B------:R-:W-:Y:S05]  /*ade0*/  BSYNC.RECONVERGENT B0 ;  /* 0x0000000000007941 */ /* 0x000fea0003800200 */
.L_x_37798:
[----:B------:R-:W-:-:S04]  /*adf0*/  F2FP.F16.F32.PACK_AB R0, RZ, R0 ;  /* 0x00000000ff00723e */ /* 0x000fc800000000ff */
[----:B------:R-:W-:Y:S01]  /*ae00*/  PRMT R19, R0, 0x7610, R19 ;  /* 0x0000761000137816 */ /* 0x000fe20000000013 */
[----:B------:R-:W-:Y:S06]  /*ae10*/  BRA `(.L_x_37783) ;  /* 0x0000000400287947 */ /* 0x000fec0003800000 */
.L_x_37796:
        /* <DEDUP_REMOVED lines=21> */
.L_x_37805:
[----:B------:R-:W-:Y:S05]  /*af70*/  BSYNC.RECONVERGENT B1 ;  /* 0x0000000000017941 */ /* 0x000fea0003800200 */
.L_x_37804:
[----:B------:R-:W-:Y:S01]  /*af80*/  IMAD.SHL.U32 R0, R0, 0x200000, RZ ;  /* 0x0020000000007824 */ /* 0x000fe200078e00ff */
[----:B------:R-:W-:-:S04]  /*af90*/  LEA R2, R2, 0x37800000, 0x17 ;  /* 0x3780000002027811 */ /* 0x000fc800078eb8ff */
[----:B------:R-:W-:-:S07]  /*afa0*/  LOP3.LUT R0, R2, R0, R7, 0xfe, !PT ;  /* 0x0000000002007212 */ /* 0x000fce00078efe07 */
.L_x_37803:
[----:B------:R-:W-:Y:S05]  /*afb0*/  BSYNC.RECONVERGENT B0 ;  /* 0x0000000000007941 */ /* 0x000fea0003800200 */
.L_x_37802:
[----:B------:R-:W-:-:S04]  /*afc0*/  F2FP.F16.F32.PACK_AB R0, RZ, R0 ;  /* 0x00000000ff00723e */ /* 0x000fc800000000ff */
[----:B------:R-:W-:Y:S01]  /*afd0*/  PRMT R19, R0, 0x7610, R19 ;  /* 0x0000761000137816 */ /* 0x000fe20000000013 */
[----:B------:R-:W-:Y:S06]  /*afe0*/  BRA `(.L_x_37783) ;  /* 0x0000000000b47947 */ /* 0x000fec0003800000 */
.L_x_37795:
        /* <DEDUP_REMOVED lines=14> */
.L_x_37809:
[----:B------:R-:W-:Y:S05]  /*b0d0*/  BSYNC.RECONVERGENT B0 ;  /* 0x0000000000007941 */ /* 0x000fea0003800200 */
.L_x_37808:
[----:B------:R-:W-:-:S04]  /*b0e0*/  F2FP.F16.F32.PACK_AB R0, RZ, R0 ;  /* 0x00000000ff00723e */ /* 0x000fc800000000ff */
[----:B------:R-:W-:Y:S01]  /*b0f0*/  PRMT R19, R0, 0x7610, R19 ;  /* 0x0000761000137816 */ /* 0x000fe20000000013 */
[----:B------:R-:W-:Y:S06]  /*b100*/  BRA `(.L_x_37783) ;  /* 0x00000000006c7947 */ /* 0x000fec0003800000 */
.L_x_37782:
        /* <DEDUP_REMOVED lines=16> */
.L_x_37810:
[----:B------:R-:W-:Y:S01]  /*b210*/  PRMT R19, RZ, 0x7610, R19 ;  /* 0x00007610ff137816 */ /* 0x000fe20000000013 */
[----:B------:R-:W-:Y:S06]  /*b220*/  BRA `(.L_x_37783) ;  /* 0x0000000000247947 */ /* 0x000fec0003800000 */
.L_x_37807:
[----:B------:R-:W2:Y:S02]  /*b230*/  LDG.E.64 R2, desc[UR36][R2.64] ;  /* 0x0000002402027981 */ /* 0x000ea4000c1e1b00 */
[----:B--2---:R-:W0:Y:S02]  /*b240*/  I2F.U64 R0, R2 ;  /* 0x0000000200007312 */ /* 0x004e240000301000 */
[----:B0-----:R-:W-:-:S04]  /*b250*/  F2FP.F16.F32.PACK_AB R0, RZ, R0 ;  /* 0x00000000ff00723e */ /* 0x001fc800000000ff */
[----:B------:R-:W-:Y:S01]  /*b260*/  PRMT R19, R0, 0x7610, R19 ;  /* 0x0000761000137816 */ /* 0x000fe20000000013 */
[----:B------:R-:W-:Y:S06]  /*b270*/  BRA `(.L_x_37783) ;  /* 0x0000000000107947 */ /* 0x000fec0003800000 */
.L_x_37806:
[----:B------:R-:W2:Y:S02]  /*b280*/  LDG.E R2, desc[UR36][R2.64] ;  /* 0x0000002402027981 */ /* 0x000ea4000c1e1900 */
[----:B--2---:R-:W-:-:S04]  /*b290*/  I2FP.F32.U32 R0, R2 ;  /* 0x0000000200007245 */ /* 0x004fc80000201000 */
[----:B------:R-:W-:-:S04]  /*b2a0*/  F2FP.F16.F32.PACK_AB R0, RZ, R0 ;  /* 0x00000000ff00723e */ /* 0x000fc800000000ff */
[----:B------:R-:W-:-:S07]  /*b2b0*/  PRMT R19, R0, 0x7610, R19 ;  /* 0x0000761000137816 */ /* 0x000fce0000000013 */
.L_x_37783:
        /* <DEDUP_REMOVED lines=18> */
.L_x_37814:
[----:B------:R-:W2:Y:S02]  /*b3e0*/  LDG.E.U8 R2, desc[UR36][R2.64] ;  /* 0x0000002402027981 */ /* 0x000ea4000c1e1100 */
[----:B--2---:R-:W-:-:S04]  /*b3f0*/  I2FP.F32.U32 R0, R2 ;  /* 0x0000000200007245 */ /* 0x004fc80000201000 */
[----:B------:R-:W-:Y:S01]  /*b400*/  F2FP.F16.F32.PACK_AB R0, RZ, R0 ;  /* 0x00000000ff00723e */ /* 0x000fe200000000ff */
[----:B------:R-:W-:Y:S06]  /*b410*/  BRA `(.L_x_37816) ;  /* 0x0000000c007c7947 */ /* 0x000fec0003800000 */
.L_x_37813:
        /* <DEDUP_REMOVED lines=10> */
.L_x_37818:
[----:B------:R-:W2:Y:S02]  /*b4c0*/  LDG.E R2, desc[UR36][R2.64] ;  /* 0x0000002402027981 */ /* 0x000ea4000c1e1900 */
[----:B--2---:R-:W-:-:S04]  /*b4d0*/  I2FP.F32.S32 R0, R2 ;  /* 0x0000000200007245 */ /* 0x004fc80000201400 */
[----:B------:R-:W-:Y:S01]  /*b4e0*/  F2FP.F16.F32.PACK_AB R0, RZ, R0 ;  /* 0x00000000ff00723e */ /* 0x000fe200000000ff */
[----:B------:R-:W-:Y:S06]  /*b4f0*/  BRA `(.L_x_37816) ;  /* 0x0000000c00447947 */ /* 0x000fec0003800000 */
.L_x_37817:
[----:B------:R-:W2:Y:S02]  /*b500*/  LDG.E.U16 R2, desc[UR36][R2.64] ;  /* 0x0000002402027981 */ /* 0x000ea4000c1e1500 */
[----:B--2---:R-:W0:Y:S02]  /*b510*/  I2F.S16 R0, R2 ;  /* 0x0000000200007306 */ /* 0x004e240000101400 */
[----:B0-----:R-:W-:Y:S01]  /*b520*/  F2FP.F16.F32.PACK_AB R0, RZ, R0 ;  /* 0x00000000ff00723e */ /* 0x001fe200000000ff */
[----:B------:R-:W-:Y:S06]  /*b530*/  BRA `(.L_x_37816) ;  /* 0x0000000c00347947 */ /* 0x000fec0003800000 */
.L_x_37812:
        /* <DEDUP_REMOVED lines=9> */
.L_x_37820:
[----:B------:R0:W5:Y:S01]  /*b5d0*/  LDG.E.U16 R0, desc[UR36][R2.64] ;  /* 0x0000002402007981 */ /* 0x000162000c1e1500 */
[----:B------:R-:W-:Y:S05]  /*b5e0*/  BRA `(.L_x_37816) ;  /* 0x0000000c00087947 */ /* 0x000fea0003800000 */
.L_x_37819:
        /* <DEDUP_REMOVED lines=9> */
.L_x_37822:
[----:B------:R1:W5:Y:S01]  /*b680*/  LDG.E.U16 R0, desc[UR36][R2.64] ;  /* 0x0000002402007981 */ /* 0x000362000c1e1500 */
[----:B------:R-:W-:Y:S05]  /*b690*/  BRA `(.L_x_37816) ;  /* 0x0000000800dc7947 */ /* 0x000fea0003800000 */
.L_x_37821:
        /* <DEDUP_REMOVED lines=8> */
.L_x_37811:
        /* <DEDUP_REMOVED lines=13> */
.L_x_37825:
        /* <DEDUP_REMOVED lines=8> */
.L_x_37824:
        /* <DEDUP_REMOVED lines=27> */
.L_x_37827:
        /* <DEDUP_REMOVED lines=13> */
.L_x_37826:
[----:B------:R-:W2:Y:S02]  /*baf0*/  LDG.E.U16 R0, desc[UR36][R2.64] ;  /* 0x0000002402007981 */ /* 0x000ea4000c1e1500 */
[----:B--2---:R-:W-:-:S05]  /*bb00*/  IMAD.U32 R0, R0, 0x10000, RZ ;  /* 0x0001000000007824 */ /* 0x004fca00078e00ff */
[----:B------:R-:W-:Y:S01]  /*bb10*/  F2FP.F16.F32.PACK_AB R0, RZ, R0 ;  /* 0x00000000ff00723e */ /* 0x000fe200000000ff */
[----:B------:R-:W-:Y:S06]  /*bb20*/  BRA `(.L_x_37816) ;  /* 0x0000000400b87947 */ /* 0x000fec0003800000 */
.L_x_37823:
        /* <DEDUP_REMOVED lines=12> */
.L_x_37830:
        /* <DEDUP_REMOVED lines=21> */
.L_x_37834:
[----:B------:R-:W-:Y:S05]  /*bd40*/  BSYNC.RECONVERGENT B1 ;  /* 0x0000000000017941 */ /* 0x000fea0003800200 */
.L_x_37833:
[----:B------:R-:W-:Y:S01]  /*bd50*/  IMAD.SHL.U32 R0, R0, 0x100000, RZ ;  /* 0x0010000000007824 */ /* 0x000fe200078e00ff */
[----:B------:R-:W-:-:S04]  /*bd60*/  LEA R2, R2, 0x3b800000, 0x17 ;  /* 0x3b80000002027811 */ /* 0x000fc800078eb8ff */
[----:B------:R-:W-:-:S07]  /*bd70*/  LOP3.LUT R0, R2, R0, R7, 0xfe, !PT ;  /* 0x0000000002007212 */ /* 0x000fce00078efe07 */
.L_x_37832:
[----:B------:R-:W-:Y:S05]  /*bd80*/  BSYNC.RECONVERGENT B0 ;  /* 0x0000000000007941 */ /* 0x000fea0003800200 */
.L_x_37831:
[----:B------:R-:W-:Y:S01]  /*bd90*/  F2FP.F16.F32.PACK_AB R0, RZ, R0 ;  /* 0x00000000ff00723e */ /* 0x000fe200000000ff */
[----:B------:R-:W-:Y:S06]  /*bda0*/  BRA `(.L_x_37816) ;  /* 0x0000000400187947 */ /* 0x000fec0003800000 */
.L_x_37829:
        /* <DEDUP_REMOVED lines=21> */
.L_x_37838:
[----:B------:R-:W-:Y:S05]  /*bf00*/  BSYNC.RECONVERGENT B1 ;  /* 0x0000000000017941 */ /* 0x000fea0003800200 */
.L_x_37837:
[----:B------:R-:W-:Y:S01]  /*bf10*/  IMAD.SHL.U32 R0, R0, 0x200000, RZ ;  /* 0x0020000000007824 */ /* 0x000fe200078e00ff */
[----:B------:R-:W-:-:S04]  /*bf20*/  LEA R2, R2, 0x37800000, 0x17 ;  /* 0x3780000002027811 */ /* 0x000fc800078eb8ff */
[----:B------:R-:W-:-:S07]  /*bf30*/  LOP3.LUT R0, R2, R0, R7, 0xfe, !PT ;  /* 0x0000000002007212 */ /* 0x000fce00078efe07 */
.L_x_37836:
[----:B------:R-:W-:Y:S05]  /*bf40*/  BSYNC.RECONVERGENT B0 ;  /* 0x0000000000007941 */ /* 0x000fea0003800200 */
.L_x_37835:
[----:B------:R-:W-:Y:S01]  /*bf50*/  F2FP.F16.F32.PACK_AB R0, RZ, R0 ;  /* 0x00000000ff00723e */ /* 0x000fe200000000ff */
[----:B------:R-:W-:Y:S06]  /*bf60*/  BRA `(.L_x_37816) ;  /* 0x0000000000a87947 */ /* 0x000fec0003800000 */
.L_x_37828:
        /* <DEDUP_REMOVED lines=14> */
.L_x_37842:
[----:B------:R-:W-:Y:S05]  /*c050*/  BSYNC.RECONVERGENT B0 ;  /* 0x0000000000007941 */ /* 0x000fea0003800200 */
.L_x_37841:
[----:B------:R-:W-:Y:S01]  /*c060*/  F2FP.F16.F32.PACK_AB R0, RZ, R0 ;  /* 0x00000000ff00723e */ /* 0x000fe200000000ff */
[----:B------:R-:W-:Y:S06]  /*c070*/  BRA `(.L_x_37816) ;  /* 0x0000000000647947 */ /* 0x000fec0003800000 */
.L_x_37815:
        /* <DEDUP_REMOVED lines=16> */
.L_x_37843:
[----:B------:R-:W-:Y:S01]  /*c180*/  PRMT R0, RZ, 0x7610, R0 ;  /* 0x00007610ff007816 */ /* 0x000fe20000000000 */
[----:B------:R-:W-:Y:S06]  /*c190*/  BRA `(.L_x_37816) ;  /* 0x00000000001c7947 */ /* 0x000fec0003800000 */
.L_x_37840:
[----:B------:R-:W2:Y:S02]  /*c1a0*/  LDG.E.64 R2, desc[UR36][R2.64] ;  /* 0x0000002402027981 */ /* 0x000ea4000c1e1b00 */
[----:B--2---:R-:W0:Y:S02]  /*c1b0*/  I2F.U64 R0, R2 ;  /* 0x0000000200007312 */ /* 0x004e240000301000 */
[----:B0-----:R-:W-:Y:S01]  /*c1c0*/  F2FP.F16.F32.PACK_AB R0, RZ, R0 ;  /* 0x00000000ff00723e */ /* 0x001fe200000000ff */
[----:B------:R-:W-:Y:S06]  /*c1d0*/  BRA `(.L_x_37816) ;  /* 0x00000000000c7947 */ /* 0x000fec0003800000 */
.L_x_37839:
[----:B------:R-:W2:Y:S02]  /*c1e0*/  LDG.E R2, desc[UR36][R2.64] ;  /* 0x0000002402027981 */ /* 0x000ea4000c1e1900 */
[----:B--2---:R-:W-:-:S04]  /*c1f0*/  I2FP.F32.U32 R0, R2 ;  /* 0x0000000200007245 */ /* 0x004fc80000201000 */
[----:B------:R-:W-:-:S07]  /*c200*/  F2FP.F16.F32.PACK_AB R0, RZ, R0 ;  /* 0x00000000ff00723e */ /* 0x000fce00000000ff */
.L_x_37816:
        /* <DEDUP_REMOVED lines=24> */
.L_x_37847:
[----:B------:R-:W-:-:S06]  /*c390*/  HADD2.F32 R5, -RZ, R4.H0_H0 ;  /* 0x20000004ff057230 */ /* 0x000fcc0000004100 */
[----:B------:R-:W0:Y:S02]  /*c3a0*/  F2I.S64.TRUNC R4, R5 ;  /* 0x0000000500047311 */ /* 0x000e24000020d900 */
[----:B0-----:R0:W-:Y:S01]  /*c3b0*/  STG.E.U8 desc[UR36][R2.64], R4 ;  /* 0x0000000402007986 */ /* 0x0011e2000c101124 */
[----:B------:R-:W-:Y:S05]  /*c3c0*/  BRA `(.L_x_37849) ;  /* 0x0000000c006c7947 */ /* 0x000fea0003800000 */
.L_x_37846:
        /* <DEDUP_REMOVED lines=10> */
.L_x_37851:
[----:B------:R-:W-:-:S04]  /*c470*/  HADD2.F32 R4, -RZ, R4.H0_H0 ;  /* 0x20000004ff047230 */ /* 0x000fc80000004100 */
[----:B------:R-:W0:Y:S02]  /*c480*/  F2I.FTZ.TRUNC.NTZ R5, R4 ;  /* 0x0000000400057305 */ /* 0x000e24000021f100 */
[----:B0-----:R0:W-:Y:S01]  /*c490*/  STG.E desc[UR36][R2.64], R5 ;  /* 0x0000000502007986 */ /* 0x0011e2000c101924 */
[----:B------:R-:W-:Y:S05]  /*c4a0*/  BRA `(.L_x_37849) ;  /* 0x0000000c00347947 */ /* 0x000fea0003800000 */
.L_x_37850:
[----:B------:R-:W-:-:S04]  /*c4b0*/  HADD2.F32 R4, -RZ, R4.H0_H0 ;  /* 0x20000004ff047230 */ /* 0x000fc80000004100 */
[----:B------:R-:W0:Y:S02]  /*c4c0*/  F2I.FTZ.TRUNC.NTZ R5, R4 ;  /* 0x0000000400057305 */ /* 0x000e24000021f100 */
[----:B0-----:R0:W-:Y:S01]  /*c4d0*/  STG.E.U16 desc[UR36][R2.64], R5 ;  /* 0x0000000502007986 */ /* 0x0011e2000c101524 */
[----:B------:R-:W-:Y:S05]  /*c4e0*/  BRA `(.L_x_37849) ;  /* 0x0000000c00247947 */ /* 0x000fea0003800000 */
.L_x_37845:
        /* <DEDUP_REMOVED lines=9> */
.L_x_37853:
[----:B------:R0:W-:Y:S01]  /*c580*/  STG.E.U16 desc[UR36][R2.64], R4 ;  /* 0x0000000402007986 */ /* 0x0001e2000c101524 */
[----:B------:R-:W-:Y:S05]  /*c590*/  BRA `(.L_x_37849) ;  /* 0x0000000800f87947 */ /* 0x000fea0003800000 */
.L_x_37852:
        /* <DEDUP_REMOVED lines=10> */
.L_x_37855:
[----:B------:R-:W-:-:S05]  /*c640*/  HADD2.F32 R0, -RZ, R4.H0_H0 ;  /* 0x20000004ff007230 */ /* 0x000fca0000004100 */
[----:B------:R-:W-:-:S04]  /*c650*/  F2FP.F16.F32.PACK_AB R0, RZ, R0 ;  /* 0x00000000ff00723e */ /* 0x000fc800000000ff */
[----:B------:R-:W-:-:S05]  /*c660*/  PRMT R0, R0, 0x5410, RZ ;  /* 0x0000541000007816 */ /* 0x000fca00000000ff */
[----:B------:R0:W-:Y:S01]  /*c670*/  STG.E desc[UR36][R2.64], R0 ;  /* 0x0000000002007986 */ /* 0x0001e2000c101924 */
[----:B------:R-:W-:Y:S05]  /*c680*/  BRA `(.L_x_37849) ;  /* 0x0000000800bc7947 */ /* 0x000fea0003800000 */
.L_x_37854:
[----:B------:R-:W-:-:S05]  /*c690*/  HADD2.F32 R4, -RZ, R4.H0_H0 ;  /* 0x20000004ff047230 */ /* 0x000fca0000004100 */
[----:B------:R-:W-:-:S06]  /*c6a0*/  FMUL.FTZ R4, R4, 1 ;  /* 0x3f80000004047820 */ /* 0x000fcc0000410000 */
[----:B------:R-:W0:Y:S02]  /*c6b0*/  F2F.F64.F32 R4, R4 ;  /* 0x0000000400047310 */ /* 0x000e240000201800 */
[----:B0-----:R0:W-:Y:S01]  /*c6c0*/  STG.E.64 desc[UR36][R2.64], R4 ;  /* 0x0000000402007986 */ /* 0x0011e2000c101b24 */
[----:B------:R-:W-:Y:S05]  /*c6d0*/  BRA `(.L_x_37849) ;  /* 0x0000000800a87947 */ /* 0x000fea0003800000 */
.L_x_37844:
        /* <DEDUP_REMOVED lines=14> */
.L_x_37859:
        /* <DEDUP_REMOVED lines=18> */
.L_x_37862:
[----:B------:R-:W-:-:S04]  /*c8e0*/  SHF.R.U32.HI R5, RZ, 0x18, R5 ;  /* 0x00000018ff057819 */ /* 0x000fc80000011605 */
[----:B------:R-:W-:-:S07]  /*c8f0*/  LOP3.LUT R0, R0, 0x80, R5, 0xf8, !PT ;  /* 0x0000008000007812 */ /* 0x000fce00078ef805 */
.L_x_37861:
[----:B------:R-:W-:Y:S05]  /*c900*/  BSYNC.RECONVERGENT B0 ;  /* 0x0000000000007941 */ /* 0x000fea0003800200 */
.L_x_37860:
[----:B------:R0:W-:Y:S01]  /*c910*/  STG.E.U8 desc[UR36][R2.64], R0 ;  /* 0x0000000002007986 */ /* 0x0001e2000c101124 */
[----:B------:R-:W-:Y:S05]  /*c920*/  BRA `(.L_x_37849) ;  /* 0x0000000800147947 */ /* 0x000fea0003800000 */
.L_x_37858:
        /* <DEDUP_REMOVED lines=18> */
.L_x_37865:
[----:B------:R-:W-:-:S04]  /*ca50*/  SHF.R.U32.HI R5, RZ, 0x18, R5 ;  /* 0x00000018ff057819 */ /* 0x000fc80000011605 */
[----:B------:R-:W-:-:S07]  /*ca60*/  LOP3.LUT R0, R0, 0x80, R5, 0xf8, !PT ;  /* 0x0000008000007812 */ /* 0x000fce00078ef805 */
.L_x_37864:
[----:B------:R-:W-:Y:S05]  /*ca70*/  BSYNC.RECONVERGENT B0 ;  /* 0x0000000000007941 */ /* 0x000fea0003800200 */
.L_x_37863:
[----:B------:R0:W-:Y:S01]  /*ca80*/  STG.E.U8 desc[UR36][R2.64], R0 ;  /* 0x0000000002007986 */ /* 0x0001e2000c101124 */
[----:B------:R-:W-:Y:S05]  /*ca90*/  BRA `(.L_x_37849) ;  /* 0x0000000400b87947 */ /* 0x000fea0003800000 */
.L_x_37857:
        /* <DEDUP_REMOVED lines=22> */
.L_x_37867:
[----:B------:R-:W-:-:S06]  /*cc00*/  HADD2.F32 R4, -RZ, R4.H0_H0 ;  /* 0x20000004ff047230 */ /* 0x000fcc0000004100 */
[----:B------:R-:W0:Y:S02]  /*cc10*/  F2I.U64.TRUNC R4, R4 ;  /* 0x0000000400047311 */ /* 0x000e24000020d800 */
[----:B0-----:R0:W-:Y:S01]  /*cc20*/  STG.E.64 desc[UR36][R2.64], R4 ;  /* 0x0000000402007986 */ /* 0x0011e2000c101b24 */
[----:B------:R-:W-:Y:S05]  /*cc30*/  BRA `(.L_x_37849) ;  /* 0x0000000400507947 */ /* 0x000fea0003800000 */
.L_x_37866:
[----:B------:R-:W-:-:S04]  /*cc40*/  HADD2.F32 R4, -RZ, R4.H0_H0 ;  /* 0x20000004ff047230 */ /* 0x000fc80000004100 */
[----:B------:R-:W0:Y:S02]  /*cc50*/  F2I.FTZ.U32.TRUNC.NTZ R5, R4 ;  /* 0x0000000400057305 */ /* 0x000e24000021f000 */
[----:B0-----:R0:W-:Y:S01]  /*cc60*/  STG.E desc[UR36][R2.64], R5 ;  /* 0x0000000502007986 */ /* 0x0011e2000c101924 */
[----:B------:R-:W-:Y:S05]  /*cc70*/  BRA `(.L_x_37849) ;  /* 0x0000000400407947 */ /* 0x000fea0003800000 */
.L_x_37856:
        /* <DEDUP_REMOVED lines=11> */
.L_x_37869:
[----:B------:R-:W-:Y:S01]  /*cd30*/  HADD2.F32 R4, -RZ, R4.H0_H0 ;  /* 0x20000004ff047230 */ /* 0x000fe20000004100 */
[----:B------:R-:W-:-:S04]  /*cd40*/  CS2R R6, SRZ ;  /* 0x0000000000067805 */ /* 0x000fc8000001ff00 */
[----:B------:R-:W-:-:S06]  /*cd50*/  FMUL.FTZ R4, R4, 1 ;  /* 0x3f80000004047820 */ /* 0x000fcc0000410000 */
[----:B------:R-:W0:Y:S02]  /*cd60*/  F2F.F64.F32 R4, R4 ;  /* 0x0000000400047310 */ /* 0x000e240000201800 */
[----:B0-----:R0:W-:Y:S01]  /*cd70*/  STG.E.128 desc[UR36][R2.64], R4 ;  /* 0x0000000402007986 */ /* 0x0011e2000c101d24 */
[----:B------:R-:W-:Y:S05]  /*cd80*/  BRA `(.L_x_37849) ;  /* 0x0000000000fc7947 */ /* 0x000fea0003800000 */
.L_x_37868:
[----:B------:R-:W-:-:S09]  /*cd90*/  UISETP.NE.AND UP0, UPT, UR6, 0xf, UPT ;  /* 0x0000000f0600788c */ /* 0x000fd2000bf05270 */
[----:B------:R-:W-:Y:S05]  /*cda0*/  BRA.U !UP0, `(.L_x_37870) ;  /* 0x0000000108e87547 */ /* 0x000fea000b800000 */
[----:B------:R-:W-:-:S09]  /*cdb0*/  UISETP.NE.AND UP0, UPT, UR6, 0x17, UPT ;  /* 0x000000170600788c */ /* 0x000fd2000bf05270 */
[----:B------:R-:W-:Y:S05]  /*cdc0*/  BRA.U !UP0, `(.L_x_37871) ;  /* 0x0000000108907547 */ /* 0x000fea000b800000 */
[----:B------:R-:W-:-:S09]  /*cdd0*/  UISETP.NE.AND UP0, UPT, UR6, 0x18, UPT ;  /* 0x000000180600788c */ /* 0x000fd2000bf05270 */
[----:B------:R-:W-:Y:S05]  /*cde0*/  BRA.U !UP0, `(.L_x_37872) ;  /* 0x0000000108447547 */ /* 0x000fea000b800000 */
.L_x_37848:
        /* <DEDUP_REMOVED lines=11> */
[----:B------:R-:W-:Y:S02]  /*cea0*/  IMAD.U32 R7, RZ, RZ, UR7 ;  /* 0x00000007ff077e24 */ /* 0x000fe4000f8e00ff */
[----:B----4-:R-:W-:Y:S02]  /*ceb0*/  IMAD.U32 R10, RZ, RZ, UR8 ;  /* 0x00000008ff0a7e24 */ /* 0x010fe4000f8e00ff */
[----:B-1----:R-:W-:-:S07]  /*cec0*/  IMAD.U32 R11, RZ, RZ, UR9 ;  /* 0x00000009ff0b7e24 */ /* 0x002fce000f8e00ff */
[----:B------:R-:W-:-:S07]  /*ced0*/  LEPC R20, `(.L_x_37873) ;  /* 0x000000001014794e */ /* 0x000fce0000000000 */
[----:B--2---:R-:W-:Y:S05]  /*cee0*/  CALL.ABS.NOINC R2 ;  /* 0x0000000002007343 */ /* 0x004fea0003c00000 */
.L_x_37873:
[----:B------:R-:W-:Y:S05]  /*cef0*/  BRA `(.L_x_37849) ;  /* 0x0000000000a07947 */ /* 0x000fea0003800000 */
.L_x_37872:
        /* <DEDUP_REMOVED lines=13> */
.L_x_37875:
[----:B------:R-:W-:Y:S05]  /*cfd0*/  BSYNC.RECONVERGENT B0 ;  /* 0x0000000000007941 */ /* 0x000fea0003800200 */
.L_x_37874:
[----:B------:R-:W-:-:S05]  /*cfe0*/  LOP3.LUT R5, R0, 0x80, R5, 0xf8, !PT ;  /* 0x0000008000057812 */ /* 0x000fca00078ef805 */
[----:B------:R3:W-:Y:S01]  /*cff0*/  STG.E.U8 desc[UR36][R2.64], R5 ;  /* 0x0000000502007986 */ /* 0x0007e2000c101124 */
[----:B------:R-:W-:Y:S05]  /*d000*/  BRA `(.L_x_37849) ;  /* 0x00000000005c7947 */ /* 0x000fea0003800000 */
.L_x_37871:
        /* <DEDUP_REMOVED lines=12> */
.L_x_37877:
[----:B------:R-:W-:Y:S01]  /*d0d0*/  IMAD.MOV.U32 R0, RZ, RZ, 0x7f ;  /* 0x0000007fff007424 */ /* 0x000fe200078e00ff */
[----:B------:R-:W-:-:S04]  /*d0e0*/  ISETP.GT.U32.AND P0, PT, R4, 0x7f800000, PT ;  /* 0x7f8000000400780c */ /* 0x000fc80003f04070 */
[----:B------:R-:W-:-:S09]  /*d0f0*/  SEL R0, R0, 0x7c, P0 ;  /* 0x0000007c00007807 */ /* 0x000fd20000000000 */
.L_x_37878:
[----:B------:R-:W-:Y:S05]  /*d100*/  BSYNC.RECONVERGENT B0 ;  /* 0x0000000000007941 */ /* 0x000fea0003800200 */
.L_x_37876:
[----:B------:R-:W-:-:S04]  /*d110*/  SHF.R.U32.HI R5, RZ, 0x18, R5 ;  /* 0x00000018ff057819 */ /* 0x000fc80000011605 */
[----:B------:R-:W-:-:S05]  /*d120*/  LOP3.LUT R5, R0, 0x80, R5, 0xf8, !PT ;  /* 0x0000008000057812 */ /* 0x000fca00078ef805 */
[----:B------:R2:W-:Y:S01]  /*d130*/  STG.E.U8 desc[UR36][R2.64], R5 ;  /* 0x0000000502007986 */ /* 0x0005e2000c101124 */
[----:B------:R-:W-:Y:S05]  /*d140*/  BRA `(.L_x_37849) ;  /* 0x00000000000c7947 */ /* 0x000fea0003800000 */
.L_x_37870:
[----:B------:R-:W-:-:S05]  /*d150*/  HADD2.F32 R0, -RZ, R4.H0_H0 ;  /* 0x20000004ff007230 */ /* 0x000fca0000004100 */
[----:B------:R-:W-:-:S05]  /*d160*/  F2FP.BF16.F32.PACK_AB R0, RZ, R0 ;  /* 0x00000000ff00723e */ /* 0x000fca00000010ff */
[----:B------:R4:W-:Y:S02]  /*d170*/  STG.E.U16 desc[UR36][R2.64], R0 ;  /* 0x0000000002007986 */ /* 0x0009e4000c101524 */
.L_x_37849:
[----:B------:R-:W-:-:S07]  /*d180*/  IADD3 R17, PT, PT, R17, 0x80, RZ ;  /* 0x0000008011117810 */ /* 0x000fce0007ffe0ff */
.L_x_37776:
[----:B------:R-:W-:Y:S05]  /*d190*/  BSYNC.RECONVERGENT B6 ;  /* 0x0000000000067941 */ /* 0x000fea0003800200 */
.L_x_37775:
[----:B------:R-:W5:Y:S02]  /*d1a0*/  LDCU UR4, c[0x0][0x380] ;  /* 0x00007000ff0477ac */ /* 0x000f640008000800 */
[----:B-----5:R-:W-:-:S13]  /*d1b0*/  ISETP.GE.AND P0, PT, R17, UR4, PT ;  /* 0x0000000411007c0c */ /* 0x020fda000bf06270 */
[----:B------:R-:W-:Y:S05]  /*d1c0*/  @P0 EXIT ;  /* 0x000000000000094d */ /* 0x000fea0003800000 */
[----:B------:R-:W5:Y:S01]  /*d1d0*/  LDCU UR4, c[0x0][0x388] ;  /* 0x00007100ff0477ac */ /* 0x000f620008000800 */
[----:B------:R-:W-:Y:S02]  /*d1e0*/  IMAD.MOV.U32 R18, RZ, RZ, RZ ;  /* 0x000000ffff127224 */ /* 0x000fe400078e00ff */
[----:B0--34-:R-:W-:Y:S02]  /*d1f0*/  IMAD.MOV.U32 R0, RZ, RZ, RZ ;  /* 0x000000ffff007224 */ /* 0x019fe400078e00ff */
        /* <DEDUP_REMOVED lines=8> */
[----:B-12---:R-:W-:Y:S01]  /*d280*/  IMAD.HI.U32 R2, R17, UR4, R16 ;  /* 0x0000000411027c27 */ /* 0x006fe2000f8e0010 */
[----:B------:R-:W1:Y:S04]  /*d290*/  LDCU UR4, c[0x0][0x4c0] ;  /* 0x00009800ff0477ac */ /* 0x000e680008000800 */
[----:B------:R-:W-:-:S04]  /*d2a0*/  SHF.R.U32.HI R3, RZ, UR5, R2 ;  /* 0x00000005ff037c19 */ /* 0x000fc80008011602 */
[----:B------:R-:W-:-:S05]  /*d2b0*/  IADD3 R0, PT, PT, -R3, RZ, RZ ;  /* 0x000000ff03007210 */ /* 0x000fca0007ffe1ff */
[----:B0-----:R-:W-:-:S04]  /*d2c0*/  IMAD R17, R0, UR6, R17 ;  /* 0x0000000600117c24 */ /* 0x001fc8000f8e0211 */
[C---:B---3--:R-:W-:Y:S02]  /*d2d0*/  IMAD R16, R17.reuse, UR8, RZ ;  /* 0x0000000811107c24 */ /* 0x048fe4000f8e02ff */
        /* <DEDUP_REMOVED lines=337> */
.L_x_37879:
[----:B------:R-:W0:Y:S01]  /*e7f0*/  LDCU.64 UR6, c[0x0][0x5e8] ;  /* 0x0000bd00ff0677ac */ /* 0x000e220008000a00 */
[----:B------:R-:W1:Y:S01]  /*e800*/  LDCU.64 UR8, c[0x0][0x5f0] ;  /* 0x0000be00ff0877ac */ /* 0x000e620008000a00 */
        /* <DEDUP_REMOVED lines=20> */
.L_x_37883:
[----:B------:R-:W2:Y:S02]  /*e950*/  LDG.E.U8 R2, desc[UR36][R2.64] ;  /* 0x0000002402027981 */ /* 0x000ea4000c1e1100 */
[----:B--2---:R-:W-:-:S04]  /*e960*/  I2FP.F32.U32 R0, R2 ;  /* 0x0000000200007245 */ /* 0x004fc80000201000 */
[----:B------:R-:W-:-:S04]  /*e970*/  F2FP.F16.F32.PACK_AB R0, RZ, R0 ;  /* 0x00000000ff00723e */ /* 0x000fc800000000ff */
[----:B------:R-:W-:Y:S01]  /*e980*/  PRMT R19, R0, 0x7610, R19 ;  /* 0x0000761000137816 */ /* 0x000fe20000000013 */
[----:B------:R-:W-:Y:S06]  /*e990*/  BRA `(.L_x_37885) ;  /* 0x0000000c00b47947 */ /* 0x000fec0003800000 */
.L_x_37882:
        /* <DEDUP_REMOVED lines=11> */
.L_x_37887:
[----:B------:R-:W2:Y:S02]  /*ea50*/  LDG.E R2, desc[UR36][R2.64] ;  /* 0x0000002402027981 */ /* 0x000ea4000c1e1900 */
[----:B--2---:R-:W-:-:S04]  /*ea60*/  I2FP.F32.S32 R0, R2 ;  /* 0x0000000200007245 */ /* 0x004fc80000201400 */
[----:B------:R-:W-:-:S04]  /*ea70*/  F2FP.F16.F32.PACK_AB R0, RZ, R0 ;  /* 0x00000000ff00723e */ /* 0x000fc800000000ff */
[----:B------:R-:W-:Y:S01]  /*ea80*/  PRMT R19, R0, 0x7610, R19 ;  /* 0x0000761000137816 */ /* 0x000fe20000000013 */
[----:B------:R-:W-:Y:S06]  /*ea90*/  BRA `(.L_x_37885) ;  /* 0x0000000c00747947 */ /* 0x000fec0003800000 */
.L_x_37886:
[----:B------:R-:W2:Y:S02]  /*eaa0*/  LDG.E.U16 R2, desc[UR36][R2.64] ;  /* 0x0000002402027981 */ /* 0x000ea4000c1e1500 */
[----:B--2---:R-:W0:Y:S02]  /*eab0*/  I2F.S16 R0, R2 ;  /* 0x0000000200007306 */ /* 0x004e240000101400 */
[----:B0-----:R-:W-:-:S04]  /*eac0*/  F2FP.F16.F32.PACK_AB R0, RZ, R0 ;  /* 0x00000000ff00723e */ /* 0x001fc800000000ff */
[----:B------:R-:W-:Y:S01]  /*ead0*/  PRMT R19, R0, 0x7610, R19 ;  /* 0x0000761000137816 */ /* 0x000fe20000000013 */
[----:B------:R-:W-:Y:S06]  /*eae0*/  BRA `(.L_x_37885) ;  /* 0x0000000c00607947 */ /* 0x000fec0003800000 */
.L_x_37881:
        /* <DEDUP_REMOVED lines=9> */
.L_x_37889:
[----:B------:R0:W5:Y:S01]  /*eb80*/  LDG.E.U16 R19, desc[UR36][R2.64] ;  /* 0x0000002402137981 */ /* 0x000162000c1e1500 */
[----:B------:R-:W-:Y:S05]  /*eb90*/  BRA `(.L_x_37885) ;  /* 0x0000000c00347947 */ /* 0x000fea0003800000 */
.L_x_37888:
        /* <DEDUP_REMOVED lines=9> */
.L_x_37891:
[----:B------:R1:W5:Y:S01]  /*ec30*/  LDG.E.U16 R19, desc[UR36][R2.64] ;  /* 0x0000002402137981 */ /* 0x000362000c1e1500 */
[----:B------:R-:W-:Y:S05]  /*ec40*/  BRA `(.L_x_37885) ;  /* 0x0000000c00087947 */ /* 0x000fea0003800000 */
.L_x_37890:
        /* <DEDUP_REMOVED lines=9> */
.L_x_37880:
        /* <DEDUP_REMOVED lines=14> */
.L_x_37894:
        /* <DEDUP_REMOVED lines=9> */
.L_x_37893:
        /* <DEDUP_REMOVED lines=27> */
.L_x_37896:
        /* <DEDUP_REMOVED lines=14> */
.L_x_37895:
[----:B------:R-:W2:Y:S02]  /*f0e0*/  LDG.E.U16 R0, desc[UR36][R2.64] ;  /* 0x0000002402007981 */ /* 0x000ea4000c1e1500 */
[----:B--2---:R-:W-:-:S04]  /*f0f0*/  SHF.L.U32 R0, R0, 0x10, RZ ;  /* 0x0000001000007819 */ /* 0x004fc800000006ff */
[----:B------:R-:W-:-:S04]  /*f100*/  F2FP.F16.F32.PACK_AB R0, RZ, R0 ;  /* 0x00000000ff00723e */ /* 0x000fc800000000ff */
[----:B------:R-:W-:Y:S01]  /*f110*/  PRMT R19, R0, 0x7610, R19 ;  /* 0x0000761000137816 */ /* 0x000fe20000000013 */
[----:B------:R-:W-:Y:S06]  /*f120*/  BRA `(.L_x_37885) ;  /* 0x0000000400d07947 */ /* 0x000fec0003800000 */
.L_x_37892:
        /* <DEDUP_REMOVED lines=13> */
.L_x_37899:
        /* <DEDUP_REMOVED lines=21> */
.L_x_37903:
[----:B------:R-:W-:Y:S05]  /*f350*/  BSYNC.RECONVERGENT B1 ;  /* 0x0000000000017941 */ /* 0x000fea0003800200 */
.L_x_37902:
[----:B------:R-:W-:Y:S02]  /*f360*/  SHF.L.U32 R0, R0, 0x14, RZ ;  /* 0x0000001400007819 */ /* 0x000fe400000006ff */
[----:B------:R-:W-:-:S04]  /*f370*/  LEA R2, R2, 0x3b800000, 0x17 ;  /* 0x3b80000002027811 */ /* 0x000fc800078eb8ff */
[----:B------:R-:W-:-:S07]  /*f380*/  LOP3.LUT R0, R2, R0, R7, 0xfe, !PT ;  /* 0x0000000002007212 */ /* 0x000fce00078efe07 */
.L_x_37901:
[----:B------:R-:W-:Y:S05]  /*f390*/  BSYNC.RECONVERGENT B0 ;  /* 0x0000000000007941 */ /* 0x000fea0003800200 */
.L_x_37900:
[----:B------:R-:W-:-:S04]  /*f3a0*/  F2FP.F16.F32.PACK_AB R0, RZ, R0 ;  /* 0x00000000ff00723e */ /* 0x000fc800000000ff */
[----:B------:R-:W-:Y:S01]  /*f3b0*/  PRMT R19, R0, 0x7610, R19 ;  /* 0x0000761000137816 */ /* 0x000fe20000000013 */
[----:B------:R-:W-:Y:S06]  /*f3c0*/  BRA `(.L_x_37885) ;  /* 0x0000000400287947 */ /* 0x000fec0003800000 */
.L_x_37898:
        /* <DEDUP_REMOVED lines=21> */
.L_x_37907:
[----:B------:R-:W-:Y:S05]  /*f520*/  BSYNC.RECONVERGENT B1 ;  /* 0x0000000000017941 */ /* 0x000fea0003800200 */
.L_x_37906:
[----:B------:R-:W-:Y:S02]  /*f530*/  SHF.L.U32 R0, R0, 0x15, RZ ;  /* 0x0000001500007819 */ /* 0x000fe400000006ff */
[----:B------:R-:W-:-:S04]  /*f540*/  LEA R2, R2, 0x37800000, 0x17 ;  /* 0x3780000002027811 */ /* 0x000fc800078eb8ff */
[----:B------:R-:W-:-:S07]  /*f550*/  LOP3.LUT R0, R2, R0, R7, 0xfe, !PT ;  /* 0x0000000002007212 */ /* 0x000fce00078efe07 */
.L_x_37905:
[----:B------:R-:W-:Y:S05]  /*f560*/  BSYNC.RECONVERGENT B0 ;  /* 0x0000000000007941 */ /* 0x000fea0003800200 */
.L_x_37904:
[----:B------:R-:W-:-:S04]  /*f570*/  F2FP.F16.F32.PACK_AB R0, RZ, R0 ;  /* 0x00000000ff00723e */ /* 0x000fc800000000ff */
[----:B------:R-:W-:Y:S01]  /*f580*/  PRMT R19, R0, 0x7610, R19 ;  /* 0x0000761000137816 */ /* 0x000fe20000000013 */
[----:B------:R-:W-:Y:S06]  /*f590*/  BRA `(.L_x_37885) ;  /* 0x0000000000b47947 */ /* 0x000fec0003800000 */
.L_x_37897:
        /* <DEDUP_REMOVED lines=14> */
.L_x_37911:
[----:B------:R-:W-:Y:S05]  /*f680*/  BSYNC.RECONVERGENT B0 ;  /* 0x0000000000007941 */ /* 0x000fea0003800200 */
.L_x_37910:
[----:B------:R-:W-:-:S04]  /*f690*/  F2FP.F16.F32.PACK_AB R0, RZ, R0 ;  /* 0x00000000ff00723e */ /* 0x000fc800000000ff */
[----:B------:R-:W-:Y:S01]  /*f6a0*/  PRMT R19, R0, 0x7610, R19 ;  /* 0x0000761000137816 */ /* 0x000fe20000000013 */
[----:B------:R-:W-:Y:S06]  /*f6b0*/  BRA `(.L_x_37885) ;  /* 0x00000000006c7947 */ /* 0x000fec0003800000 */
.L_x_37884:
        /* <DEDUP_REMOVED lines=16> */
.L_x_37912:
[----:B------:R-:W-:Y:S01]  /*f7c0*/  PRMT R19, RZ, 0x7610, R19 ;  /* 0x00007610ff137816 */ /* 0x000fe20000000013 */
[----:B------:R-:W-:Y:S06]  /*f7d0*/  BRA `(.L_x_37885) ;  /* 0x0000000000247947 */ /* 0x000fec0003800000 */
.L_x_37909:
[----:B------:R-:W2:Y:S02]  /*f7e0*/  LDG.E.64 R2, desc[UR36][R2.64] ;  /* 0x0000002402027981 */ /* 0x000ea4000c1e1b00 */
[----:B--2---:R-:W0:Y:S02]  /*f7f0*/  I2F.U64 R0, R2 ;  /* 0x0000000200007312 */ /* 0x004e240000301000 */
[----:B0-----:R-:W-:-:S04]  /*f800*/  F2FP.F16.F32.PACK_AB R0, RZ, R0 ;  /* 0x00000000ff00723e */ /* 0x001fc800000000ff */
[----:B------:R-:W-:Y:S01]  /*f810*/  PRMT R19, R0, 0x7610, R19 ;  /* 0x0000761000137816 */ /* 0x000fe20000000013 */
[----:B------:R-:W-:Y:S06]  /*f820*/  BRA `(.L_x_37885) ;  /* 0x0000000000107947 */ /* 0x000fec0003800000 */
.L_x_37908:
[----:B------:R-:W2:Y:S02]  /*f830*/  LDG.E R2, desc[UR36][R2.64] ;  /* 0x0000002402027981 */ /* 0x000ea4000c1e1900 */
[----:B--2---:R-:W-:-:S04]  /*f840*/  I2FP.F32.U32 R0, R2 ;  /* 0x0000000200007245 */ /* 0x004fc80000201000 */
[----:B------:R-:W-:-:S04]  /*f850*/  F2FP.F16.F32.PACK_AB R0, RZ, R0 ;  /* 0x00000000ff00723e */ /* 0x000fc800000000ff */
[----:B------:R-:W-:-:S07]  /*f860*/  PRMT R19, R0, 0x7610, R19 ;  /* 0x0000761000137816 */ /* 0x000fce0000000013 */
.L_x_37885:
        /* <DEDUP_REMOVED lines=18> */
.L_x_37916:
[----:B------:R-:W2:Y:S02]  /*f990*/  LDG.E.U8 R2, desc[UR36][R2.64] ;  /* 0x0000002402027981 */ /* 0x000ea4000c1e1100 */
[----:B--2---:R-:W-:-:S04]  /*f9a0*/  I2FP.F32.U32 R0, R2 ;  /* 0x0000000200007245 */ /* 0x004fc80000201000 */
[----:B------:R-:W-:Y:S01]  /*f9b0*/  F2FP.F16.F32.PACK_AB R0, RZ, R0 ;  /* 0x00000000ff00723e */ /* 0x000fe200000000ff */
[----:B------:R-:W-:Y:S06]  /*f9c0*/  BRA `(.L_x_37918) ;  /* 0x0000000c007c7947 */ /* 0x000fec0003800000 */
.L_x_37915:
        /* <DEDUP_REMOVED lines=10> */
.L_x_37920:
[----:B------:R-:W2:Y:S02]  /*fa70*/  LDG.E R2, desc[UR36][R2.64] ;  /* 0x0000002402027981 */ /* 0x000ea4000c1e1900 */
[----:B--2---:R-:W-:-:S04]  /*fa80*/  I2FP.F32.S32 R0, R2 ;  /* 0x0000000200007245 */ /* 0x004fc80000201400 */
[----:B------:R-:W-:Y:S01]  /*fa90*/  F2FP.F16.F32.PACK_AB R0, RZ, R0 ;  /* 0x00000000ff00723e */ /* 0x000fe200000000ff */
[----:B------:R-:W-:Y:S06]  /*faa0*/  BRA `(.L_x_37918) ;  /* 0x0000000c00447947 */ /* 0x000fec0003800000 */
.L_x_37919:
[----:B------:R-:W2:Y:S02]  /*fab0*/  LDG.E.U16 R2, desc[UR36][R2.64] ;  /* 0x0000002402027981 */ /* 0x000ea4000c1e1500 */
[----:B--2---:R-:W0:Y:S02]  /*fac0*/  I2F.S16 R0, R2 ;  /* 0x0000000200007306 */ /* 0x004e240000101400 */
[----:B0-----:R-:W-:Y:S01]  /*fad0*/  F2FP.F16.F32.PACK_AB R0, RZ, R0 ;  /* 0x00000000ff00723e */ /* 0x001fe200000000ff */
[----:B------:R-:W-:Y:S06]  /*fae0*/  BRA `(.L_x_37918) ;  /* 0x0000000c00347947 */ /* 0x000fec0003800000 */
.L_x_37914:
        /* <DEDUP_REMOVED lines=9> */
.L_x_37922:
[----:B------:R1:W5:Y:S01]  /*fb80*/  LDG.E.U16 R0, desc[UR36][R2.64] ;  /* 0x0000002402007981 */ /* 0x000362000c1e1500 */
[----:B------:R-:W-:Y:S05]  /*fb90*/  BRA `(.L_x_37918) ;  /* 0x0000000c00087947 */ /* 0x000fea0003800000 */
.L_x_37921:
        /* <DEDUP_REMOVED lines=9> */
.L_x_37924:
[----:B------:R0:W5:Y:S01]  /*fc30*/  LDG.E.U16 R0, desc[UR36][R2.64] ;  /* 0x0000002402007981 */ /* 0x000162000c1e1500 */
[----:B------:R-:W-:Y:S05]  /*fc40*/  BRA `(.L_x_37918) ;  /* 0x0000000800dc7947 */ /* 0x000fea0003800000 */
.L_x_37923:
        /* <DEDUP_REMOVED lines=8> */
.L_x_37913:
        /* <DEDUP_REMOVED lines=13> */
.L_x_37927:
        /* <DEDUP_REMOVED lines=8> */
.L_x_37926:
        /* <DEDUP_REMOVED lines=27> */
.L_x_37929:
        /* <DEDUP_REMOVED lines=13> */
.L_x_37928:
[----:B------:R-:W2:Y:S02]  /*100a0*/  LDG.E.U16 R0, desc[UR36][R2.64] ;  /* 0x0000002402007981 */ /* 0x000ea4000c1e1500 */
[----:B--2---:R-:W-:-:S05]  /*100b0*/  IMAD.U32 R0, R0, 0x10000, RZ ;  /* 0x0001000000007824 */ /* 0x004fca00078e00ff */
[----:B------:R-:W-:Y:S01]  /*100c0*/  F2FP.F16.F32.PACK_AB R0, RZ, R0 ;  /* 0x00000000ff00723e */ /* 0x000fe200000000ff */
[----:B------:R-:W-:Y:S06]  /*100d0*/  BRA `(.L_x_37918) ;  /* 0x0000000400b87947 */ /* 0x000fec0003800000 */
.L_x_37925:
        /* <DEDUP_REMOVED lines=12> */
.L_x_37932:
        /* <DEDUP_REMOVED lines=21> */
.L_x_37936:
[----:B------:R-:W-:Y:S05]  /*102f0*/  BSYNC.RECONVERGENT B1 ;  /* 0x0000000000017941 */ /* 0x000fea0003800200 */
.L_x_37935:
[----:B------:R-:W-:Y:S01]  /*10300*/  IMAD.SHL.U32 R0, R0, 0x100000, RZ ;  /* 0x0010000000007824 */ /* 0x000fe200078e00ff */
[----:B------:R-:W-:-:S04]  /*10310*/  LEA R2, R2, 0x3b800000, 0x17 ;  /* 0x3b80000002027811 */ /* 0x000fc800078eb8ff */
[----:B------:R-:W-:-:S07]  /*10320*/  LOP3.LUT R0, R2, R0, R7, 0xfe, !PT ;  /* 0x0000000002007212 */ /* 0x000fce00078efe07 */
.L_x_37934:
[----:B------:R-:W-:Y:S05]  /*10330*/  BSYNC.RECONVERGENT B0 ;  /* 0x0000000000007941 */ /* 0x000fea0003800200 */
.L_x_37933:
[----:B------:R-:W-:Y:S01]  /*10340*/  F2FP.F16.F32.PACK_AB R0, RZ, R0 ;  /* 0x00000000ff00723e */ /* 0x000fe200000000ff */
[----:B------:R-:W-:Y:S06]  /*10350*/  BRA `(.L_x_37918) ;  /* 0x0000000400187947 */ /* 0x000fec0003800000 */
.L_x_37931:
        /* <DEDUP_REMOVED lines=21> */
.L_x_37940:
[----:B------:R-:W-:Y:S05]  /*104b0*/  BSYNC.RECONVERGENT B1 ;  /* 0x0000000000017941 */ /* 0x000fea0003800200 */
.L_x_37939:
[----:B------:R-:W-:Y:S01]  /*104c0*/  IMAD.SHL.U32 R0, R0, 0x200000, RZ ;  /* 0x0020000000007824 */ /* 0x000fe200078e00ff */
[----:B------:R-:W-:-:S04]  /*104d0*/  LEA R2, R2, 0x37800000, 0x17 ;  /* 0x3780000002027811 */ /* 0x000fc800078eb8ff */
[----:B------:R-:W-:-:S07]  /*104e0*/  LOP3.LUT R0, R2, R0, R7, 0xfe, !PT ;  /* 0x0000000002007212 */ /* 0x000fce00078efe07 */
.L_x_37938:
[----:B------:R-:W-:Y:S05]  /*104f0*/  BSYNC.RECONVERGENT B0 ;  /* 0x0000000000007941 */ /* 0x000fea0003800200 */
.L_x_37937:
[----:B------:R-:W-:Y:S01]  /*10500*/  F2FP.F16.F32.PACK_AB R0, RZ, R0 ;  /* 0x00000000ff00723e */ /* 0x000fe200000000ff */
[----:B------:R-:W-:Y:S06]  /*10510*/  BRA `(.L_x_37918) ;  /* 0x0000000000a87947 */ /* 0x000fec0003800000 */
.L_x_37930:
        /* <DEDUP_REMOVED lines=14> */
.L_x_37944:
[----:B------:R-:W-:Y:S05]  /*10600*/  BSYNC.RECONVERGENT B0 ;  /* 0x0000000000007941 */ /* 0x000fea0003800200 */
.L_x_37943:
[----:B------:R-:W-:Y:S01]  /*10610*/  F2FP.F16.F32.PACK_AB R0, RZ, R0 ;  /* 0x00000000ff00723e */ /* 0x000fe200000000ff */
[----:B------:R-:W-:Y:S06]  /*10620*/  BRA `(.L_x_37918) ;  /* 0x0000000000647947 */ /* 0x000fec0003800000 */
.L_x_37917:
        /* <DEDUP_REMOVED lines=16> */
.L_x_37945:
[----:B------:R-:W-:Y:S01]  /*10730*/  PRMT R0, RZ, 0x7610, R0 ;  /* 0x00007610ff007816 */ /* 0x000fe20000000000 */
[----:B------:R-:W-:Y:S06]  /*10740*/  BRA `(.L_x_37918) ;  /* 0x00000000001c7947 */ /* 0x000fec0003800000 */
.L_x_37942:
[----:B------:R-:W2:Y:S02]  /*10750*/  LDG.E.64 R2, desc[UR36][R2.64] ;  /* 0x0000002402027981 */ /* 0x000ea4000c1e1b00 */
[----:B--2---:R-:W0:Y:S02]  /*10760*/  I2F.U64 R0, R2 ;  /* 0x0000000200007312 */ /* 0x004e240000301000 */
[----:B0-----:R-:W-:Y:S01]  /*10770*/  F2FP.F16.F32.PACK_AB R0, RZ, R0 ;  /* 0x00000000ff00723e */ /* 0x001fe200000000ff */
[----:B------:R-:W-:Y:S06]  /*10780*/  BRA `(.L_x_37918) ;  /* 0x00000000000c7947 */ /* 0x000fec0003800000 */
.L_x_37941:
[----:B------:R-:W2:Y:S02]  /*10790*/  LDG.E R2, desc[UR36][R2.64] ;  /* 0x0000002402027981 */ /* 0x000ea4000c1e1900 */
[----:B--2---:R-:W-:-:S04]  /*107a0*/  I2FP.F32.U32 R0, R2 ;  /* 0x0000000200007245 */ /* 0x004fc80000201000 */
[----:B------:R-:W-:-:S07]  /*107b0*/  F2FP.F16.F32.PACK_AB R0, RZ, R0 ;  /* 0x00000000ff00723e */ /* 0x000fce00000000ff */
.L_x_37918:
[----:B-----5:R-:W-:Y:S01]  /*107c0*/  HADD2.F32 R19, -RZ, R19.H0_H0 ;  /* 0x20000013ff137230 */ /* 0x020fe20000004100 */
[----:B------:R-:W-:Y:S01]  /*107d0*/  ULOP3.LUT UR4, UR40, 0xff, URZ, 0xc0, !UPT ;  /* 0x000000ff28047892 */ /* 0x000fe2000f8ec0ff */
[----:B------:R-:W-:-:S03]  /*107e0*/  HADD2.F32 R0, -RZ, R0.H0_H0 ;  /* 0x20000000ff007230 */ /* 0x000fc60000004100 */
[----:B------:R-:W-:Y:S01]  /*107f0*/  UISETP.GT.AND UP0, UPT, UR4, 0x9, UPT ;  /* 0x000000090400788c */ /* 0x000fe2000bf04270 */
[----:B------:R-:W2:Y:S02]  /*10800*/  MUFU.LG2 R19, R19 ;  /* 0x0000001300137308 */ /* 0x000ea40000000c00 */
[----:B--2---:R-:W-:-:S06]  /*10810*/  FMUL.FTZ R0, R0, R19 ;  /* 0x0000001300007220 */ /* 0x004fcc0000410000 */
[----:B------:R-:W0:Y:S02]  /*10820*/  MUFU.EX2 R0, R0 ;  /* 0x0000000000007308 */ /* 0x000e240000000800 */
[----:B01----:R-:W-:Y:S01]  /*10830*/  F2FP.F16.F32.PACK_AB R2, RZ, R0 ;  /* 0x00000000ff02723e */ /* 0x003fe200000000ff */
        /* <DEDUP_REMOVED lines=13> */
.L_x_37949:
[----:B------:R-:W-:-:S06]  /*10910*/  HADD2.F32 R3, -RZ, R2.H0_H0 ;  /* 0x20000002ff037230 */ /* 0x000fcc0000004100 */
[----:B------:R-:W0:Y:S02]  /*10920*/  F2I.S64.TRUNC R2, R3 ;  /* 0x0000000300027311 */ /* 0x000e24000020d900 */
[----:B0-----:R-:W-:Y:S01]  /*10930*/  STG.E.U8 desc[UR36][R16.64], R2 ;  /* 0x0000000210007986 */ /* 0x001fe2000c101124 */
[----:B------:R-:W-:Y:S05]  /*10940*/  EXIT ;  /* 0x000000000000794d */ /* 0x000fea0003800000 */
.L_x_37948:
        /* <DEDUP_REMOVED lines=10> */
.L_x_37952:
[----:B------:R-:W-:-:S04]  /*109f0*/  HADD2.F32 R2, -RZ, R2.H0_H0 ;  /* 0x20000002ff027230 */ /* 0x000fc80000004100 */
[----:B------:R-:W0:Y:S02]  /*10a00*/  F2I.FTZ.TRUNC.NTZ R3, R2 ;  /* 0x0000000200037305 */ /* 0x000e24000021f100 */
[----:B0-----:R-:W-:Y:S01]  /*10a10*/  STG.E desc[UR36][R16.64], R3 ;  /* 0x0000000310007986 */ /* 0x001fe2000c101924 */
[----:B------:R-:W-:Y:S05]  /*10a20*/  EXIT ;  /* 0x000000000000794d */ /* 0x000fea0003800000 */
.L_x_37951:
[----:B------:R-:W-:-:S04]  /*10a30*/  HADD2.F32 R2, -RZ, R2.H0_H0 ;  /* 0x20000002ff027230 */ /* 0x000fc80000004100 */
[----:B------:R-:W0:Y:S02]  /*10a40*/  F2I.FTZ.TRUNC.NTZ R3, R2 ;  /* 0x0000000200037305 */ /* 0x000e24000021f100 */
[----:B0-----:R-:W-:Y:S01]  /*10a50*/  STG.E.U16 desc[UR36][R16.64], R3 ;  /* 0x0000000310007986 */ /* 0x001fe2000c101524 */
[----:B------:R-:W-:Y:S05]  /*10a60*/  EXIT ;  /* 0x000000000000794d */ /* 0x000fea0003800000 */
.L_x_37947:
        /* <DEDUP_REMOVED lines=9> */
.L_x_37954:
[----:B------:R-:W-:Y:S01]  /*10b00*/  STG.E.U16 desc[UR36][R16.64], R2 ;  /* 0x0000000210007986 */ /* 0x000fe2000c101524 */
[----:B------:R-:W-:Y:S05]  /*10b10*/  EXIT ;  /* 0x000000000000794d */ /* 0x000fea0003800000 */
.L_x_37953:
        /* <DEDUP_REMOVED lines=10> */
.L_x_37956:
[----:B------:R-:W-:-:S05]  /*10bc0*/  HADD2.F32 R0, -RZ, R2.H0_H0 ;  /* 0x20000002ff007230 */ /* 0x000fca0000004100 */
[----:B------:R-:W-:-:S04]  /*10bd0*/  F2FP.F16.F32.PACK_AB R0, RZ, R0 ;  /* 0x00000000ff00723e */ /* 0x000fc800000000ff */
[----:B------:R-:W-:-:S05]  /*10be0*/  PRMT R0, R0, 0x5410, RZ ;  /* 0x0000541000007816 */ /* 0x000fca00000000ff */
[----:B------:R-:W-:Y:S01]  /*10bf0*/  STG.E desc[UR36][R16.64], R0 ;  /* 0x0000000010007986 */ /* 0x000fe2000c101924 */
[----:B------:R-:W-:Y:S05]  /*10c00*/  EXIT ;  /* 0x000000000000794d */ /* 0x000fea0003800000 */
.L_x_37955:
[----:B------:R-:W-:-:S05]  /*10c10*/  HADD2.F32 R2, -RZ, R2.H0_H0 ;  /* 0x20000002ff027230 */ /* 0x000fca0000004100 */
[----:B------:R-:W-:-:S06]  /*10c20*/  FMUL.FTZ R2, R2, 1 ;  /* 0x3f80000002027820 */ /* 0x000fcc0000410000 */
[----:B------:R-:W0:Y:S02]  /*10c30*/  F2F.F64.F32 R2, R2 ;  /* 0x0000000200027310 */ /* 0x000e240000201800 */
[----:B0-----:R-:W-:Y:S01]  /*10c40*/  STG.E.64 desc[UR36][R16.64], R2 ;  /* 0x0000000210007986 */ /* 0x001fe2000c101b24 */
[----:B------:R-:W-:Y:S05]  /*10c50*/  EXIT ;  /* 0x000000000000794d */ /* 0x000fea0003800000 */
.L_x_37946:
        /* <DEDUP_REMOVED lines=14> */
.L_x_37960:
        /* <DEDUP_REMOVED lines=17> */
.L_x_37963:
[----:B------:R-:W-:-:S04]  /*10e50*/  SHF.R.U32.HI R3, RZ, 0x18, R3 ;  /* 0x00000018ff037819 */ /* 0x000fc80000011603 */
[----:B------:R-:W-:-:S04]  /*10e60*/  LOP3.LUT R0, R0, 0x80, R3, 0xf8, !PT ;  /* 0x0000008000007812 */ /* 0x000fc800078ef803 */
[----:B------:R-:W-:-:S07]  /*10e70*/  PRMT R8, R0, 0x7610, R8 ;  /* 0x0000761000087816 */ /* 0x000fce0000000008 */
.L_x_37962:
[----:B------:R-:W-:Y:S05]  /*10e80*/  BSYNC.RECONVERGENT B0 ;  /* 0x0000000000007941 */ /* 0x000fea0003800200 */
.L_x_37961:
[----:B------:R-:W-:Y:S01]  /*10e90*/  STG.E.U8 desc[UR36][R16.64], R8 ;  /* 0x0000000810007986 */ /* 0x000fe2000c101124 */
[----:B------:R-:W-:Y:S05]  /*10ea0*/  EXIT ;  /* 0x000000000000794d */ /* 0x000fea0003800000 */
.L_x_37959:
        /* <DEDUP_REMOVED lines=17> */
.L_x_37966:
[----:B------:R-:W-:-:S04]  /*10fc0*/  SHF.R.U32.HI R3, RZ, 0x18, R3 ;  /* 0x00000018ff037819 */ /* 0x000fc80000011603 */
[----:B------:R-:W-:-:S04]  /*10fd0*/  LOP3.LUT R0, R0, 0x80, R3, 0xf8, !PT ;  /* 0x0000008000007812 */ /* 0x000fc800078ef803 */
[----:B------:R-:W-:-:S07]  /*10fe0*/  PRMT R8, R0, 0x7610, R8 ;  /* 0x0000761000087816 */ /* 0x000fce0000000008 */
.L_x_37965:
[----:B------:R-:W-:Y:S05]  /*10ff0*/  BSYNC.RECONVERGENT B0 ;  /* 0x0000000000007941 */ /* 0x000fea0003800200 */
.L_x_37964:
[----:B------:R-:W-:Y:S01]  /*11000*/  STG.E.U8 desc[UR36][R16.64], R8 ;  /* 0x0000000810007986 */ /* 0x000fe2000c101124 */
[----:B------:R-:W-:Y:S05]  /*11010*/  EXIT ;  /* 0x000000000000794d */ /* 0x000fea0003800000 */
.L_x_37958:
        /* <DEDUP_REMOVED lines=22> */
.L_x_37968:
[----:B------:R-:W-:-:S06]  /*11180*/  HADD2.F32 R2, -RZ, R2.H0_H0 ;  /* 0x20000002ff027230 */ /* 0x000fcc0000004100 */
[----:B------:R-:W0:Y:S02]  /*11190*/  F2I.U64.TRUNC R2, R2 ;  /* 0x0000000200027311 */ /* 0x000e24000020d800 */
[----:B0-----:R-:W-:Y:S01]  /*111a0*/  STG.E.64 desc[UR36][R16.64], R2 ;  /* 0x0000000210007986 */ /* 0x001fe2000c101b24 */
[----:B------:R-:W-:Y:S05]  /*111b0*/  EXIT ;  /* 0x000000000000794d */ /* 0x000fea0003800000 */
.L_x_37967:
[----:B------:R-:W-:-:S04]  /*111c0*/  HADD2.F32 R2, -RZ, R2.H0_H0 ;  /* 0x20000002ff027230 */ /* 0x000fc80000004100 */
[----:B------:R-:W0:Y:S02]  /*111d0*/  F2I.FTZ.U32.TRUNC.NTZ R3, R2 ;  /* 0x0000000200037305 */ /* 0x000e24000021f000 */
[----:B0-----:R-:W-:Y:S01]  /*111e0*/  STG.E desc[UR36][R16.64], R3 ;  /* 0x0000000310007986 */ /* 0x001fe2000c101924 */
[----:B------:R-:W-:Y:S05]  /*111f0*/  EXIT ;  /* 0x000000000000794d */ /* 0x000fea0003800000 */
.L_x_37957:
        /* <DEDUP_REMOVED lines=11> */
.L_x_37970:
[----:B------:R-:W-:Y:S01]  /*112b0*/  HADD2.F32 R2, -RZ, R2.H0_H0 ;  /* 0x20000002ff027230 */ /* 0x000fe20000004100 */
[----:B------:R-:W-:-:S04]  /*112c0*/  CS2R R6, SRZ ;  /* 0x0000000000067805 */ /* 0x000fc8000001ff00 */
[----:B------:R-:W-:-:S04]  /*112d0*/  FMUL.FTZ R2, R2, 1 ;  /* 0x3f80000002027820 */ /* 0x000fc80000410000 */
[----:B------:R-:W0:Y:S02]  /*112e0*/  F2F.F64.F32 R4, R2 ;  /* 0x0000000200047310 */ /* 0x000e240000201800 */
[----:B0-----:R-:W-:Y:S01]  /*112f0*/  STG.E.128 desc[UR36][R16.64], R4 ;  /* 0x0000000410007986 */ /* 0x001fe2000c101d24 */
[----:B------:R-:W-:Y:S05]  /*11300*/  EXIT ;  /* 0x000000000000794d */ /* 0x000fea0003800000 */
.L_x_37969:
[----:B------:R-:W-:-:S09]  /*11310*/  UISETP.NE.AND UP0, UPT, UR4, 0xf, UPT ;  /* 0x0000000f0400788c */ /* 0x000fd2000bf05270 */
[----:B------:R-:W-:Y:S05]  /*11320*/  BRA.U !UP0, `(.L_x_37971) ;  /* 0x0000000108e87547 */ /* 0x000fea000b800000 */
[----:B------:R-:W-:-:S09]  /*11330*/  UISETP.NE.AND UP0, UPT, UR4, 0x17, UPT ;  /* 0x000000170400788c */ /* 0x000fd2000bf05270 */
[----:B------:R-:W-:Y:S05]  /*11340*/  BRA.U !UP0, `(.L_x_37972) ;  /* 0x0000000108907547 */ /* 0x000fea000b800000 */
[----:B------:R-:W-:-:S09]  /*11350*/  UISETP.NE.AND UP0, UPT, UR4, 0x18, UPT ;  /* 0x000000180400788c */ /* 0x000fd2000bf05270 */
[----:B------:R-:W-:Y:S05]  /*11360*/  BRA.U !UP0, `(.L_x_37973) ;  /* 0x0000000108447547 */ /* 0x000fea000b800000 */
.L_x_37950:
        /* <DEDUP_REMOVED lines=16> */
.L_x_37974:
[----:B------:R-:W-:Y:S05]  /*11470*/  EXIT ;  /* 0x000000000000794d */ /* 0x000fea0003800000 */
.L_x_37973:
        /* <DEDUP_REMOVED lines=13> */
.L_x_37976:
[----:B------:R-:W-:Y:S05]  /*11550*/  BSYNC.RECONVERGENT B0 ;  /* 0x0000000000007941 */ /* 0x000fea0003800200 */
.L_x_37975:
[----:B------:R-:W-:-:S05]  /*11560*/  LOP3.LUT R3, R0, 0x80, R3, 0xf8, !PT ;  /* 0x0000008000037812 */ /* 0x000fca00078ef803 */
[----:B------:R-:W-:Y:S01]  /*11570*/  STG.E.U8 desc[UR36][R16.64], R3 ;  /* 0x0000000310007986 */ /* 0x000fe2000c101124 */
[----:B------:R-:W-:Y:S05]  /*11580*/  EXIT ;  /* 0x000000000000794d */ /* 0x000fea0003800000 */
.L_x_37972:
        /* <DEDUP_REMOVED lines=12> */
.L_x_37978:
[----:B------:R-:W-:Y:S01]  /*11650*/  IMAD.MOV.U32 R0, RZ, RZ, 0x7f ;  /* 0x0000007fff007424 */ /* 0x000fe200078e00ff */
[----:B------:R-:W-:-:S04]  /*11660*/  ISETP.GT.U32.AND P0, PT, R2, 0x7f800000, PT ;  /* 0x7f8000000200780c */ /* 0x000fc80003f04070 */
[----:B------:R-:W-:-:S09]  /*11670*/  SEL R0, R0, 0x7c, P0 ;  /* 0x0000007c00007807 */ /* 0x000fd20000000000 */
.L_x_37979:
[----:B------:R-:W-:Y:S05]  /*11680*/  BSYNC.RECONVERGENT B0 ;  /* 0x0000000000007941 */ /* 0x000fea0003800200 */
.L_x_37977:
[----:B------:R-:W-:-:S04]  /*11690*/  SHF.R.U32.HI R3, RZ, 0x18, R3 ;  /* 0x00000018ff037819 */ /* 0x000fc80000011603 */
[----:B------:R-:W-:-:S05]  /*116a0*/  LOP3.LUT R3, R0, 0x80, R3, 0xf8, !PT ;  /* 0x0000008000037812 */ /* 0x000fca00078ef803 */
[----:B------:R-:W-:Y:S01]  /*116b0*/  STG.E.U8 desc[UR36][R16.64], R3 ;  /* 0x0000000310007986 */ /* 0x000fe2000c101124 */
[----:B------:R-:W-:Y:S05]  /*116c0*/  EXIT ;  /* 0x000000000000794d */ /* 0x000fea0003800000 */
.L_x_37971:
[----:B------:R-:W-:-:S05]  /*116d0*/  HADD2.F32 R0, -RZ, R2.H0_H0 ;  /* 0x20000002ff007230 */ /* 0x000fca0000004100 */
[----:B------:R-:W-:-:S05]  /*116e0*/  F2FP.BF16.F32.PACK_AB R0, RZ, R0 ;  /* 0x00000000ff00723e */ /* 0x000fca00000010ff */
[----:B------:R-:W-:Y:S01]  /*116f0*/  STG.E.U16 desc[UR36][R16.64], R0 ;  /* 0x0000000010007986 */ /* 0x000fe2000c101524 */
[----:B------:R-:W-:Y:S05]  /*11700*/  EXIT ;  /* 0x000000000000794d */ /* 0x000fea0003800000 */
.L_x_37980:
        /* <DEDUP_REMOVED lines=15> */
.L_x_68713:


//--------------------- .text._ZN2at6native27unrolled_elementwise_kernelIZZZNS0_50_GLOBAL__N__2680c7bb_12_PowKernel_cu_7dd49032_300324pow_tensor_tensor_kernelERNS_18TensorIteratorBaseEENKUlvE_clEvENKUlvE8_clEvEUlN3c104HalfES8_E_St5arrayIPcLm3EELi4E23TrivialOffsetCalculatorILi2EjESD_ILi1EjENS0_6memory12LoadWithCastILi2EEENSG_13StoreWithCastILi1EEEEEviT_T0_T2_T3_T4_T5_ --------------------------
	.section	.text._ZN2at6native27unrolled_elementwise_kernelIZZZNS0_50_GLOBAL__N__2680c7bb_12_PowKernel_cu_7dd49032_300324pow_tensor_tensor_kernelERNS_18TensorIteratorBaseEENKUlvE_clEvENKUlvE8_clEvEUlN3c104HalfES8_E_St5arrayIPcLm3EELi4E23TrivialOffsetCalculatorILi2EjESD_ILi1EjENS0_6memory12LoadWithCastILi2EEENSG_13StoreWithCastILi1EEEEEviT_T0_T2_T3_T4_T5_,"ax",@progbits
	.align	128
        .global         _ZN2at6native27unrolled_elementwise_kernelIZZZNS0_50_GLOBAL__N__2680c7bb_12_PowKernel_cu_7dd49032_300324pow_tensor_tensor_kernelERNS_18TensorIteratorBaseEENKUlvE_clEvENKUlvE8_clEvEUlN3c104HalfES8_E_St5arrayIPcLm3EELi4E23TrivialOffsetCalculatorILi2EjESD_ILi1EjENS0_6memory12LoadWithCastILi2EEENSG_13StoreWithCastILi1EEEEEviT_T0_T2_T3_T4_T5_
        .type           _ZN2at6native27unrolled_elementwise_kernelIZZZNS0_50_GLOBAL__N__2680c7bb_12_PowKernel_cu_7dd49032_300324pow_tensor_tensor_kernelERNS_18TensorIteratorBaseEENKUlvE_clEvENKUlvE8_clEvEUlN3c104HalfES8_E_St5arrayIPcLm3EELi4E23TrivialOffsetCalculatorILi2EjESD_ILi1EjENS0_6memory12LoadWithCastILi2EEENSG_13StoreWithCastILi1EEEEEviT_T0_T2_T3_T4_T5_,@function
        .size           _ZN2at6native27unrolled_elementwise_kernelIZZZNS0_50_GLOBAL__N__2680c7bb_12_PowKernel_cu_7dd49032_300324pow_tensor_tensor_kernelERNS_18TensorIteratorBaseEENKUlvE_clEvENKUlvE8_clEvEUlN3c104HalfES8_E_St5arrayIPcLm3EELi4E23TrivialOffsetCalculatorILi2EjESD_ILi1EjENS0_6memory12LoadWithCastILi2EEENSG_13StoreWithCastILi1EEEEEviT_T0_T2_T3_T4_T5_,(.L_x_68714 - _ZN2at6native27unrolled_elementwise_kernelIZZZNS0_50_GLOBAL__N__2680c7bb_12_PowKernel_cu_7dd49032_300324pow_tensor_tensor_kernelERNS_18TensorIteratorBaseEENKUlvE_clEvENKUlvE8_clEvEUlN3c104HalfES8_E_St5arrayIPcLm3EELi4E23TrivialOffsetCalculatorILi2EjESD_ILi1EjENS0_6memory12LoadWithCastILi2EEENSG_13StoreWithCastILi1EEEEEviT_T0_T2_T3_T4_T5_)
        .other          _ZN2at6native27unrolled_elementwise_kernelIZZZNS0_50_GLOBAL__N__2680c7bb_12_PowKernel_cu_7dd49032_300324pow_tensor_tensor_kernelERNS_18TensorIteratorBaseEENKUlvE_clEvENKUlvE8_clEvEUlN3c104HalfES8_E_St5arrayIPcLm3EELi4E23TrivialOffsetCalculatorILi2EjESD_ILi1EjENS0_6memory12LoadWithCastILi2EEENSG_13StoreWithCastILi1EEEEEviT_T0_T2_T3_T4_T5_,@"STO_CUDA_ENTRY STV_DEFAULT"
_ZN2at6native27unrolled_elementwise_kernelIZZZNS0_50_GLOBAL__N__2680c7bb_12_PowKernel_cu_7dd49032_300324pow_tensor_tensor_kernelERNS_18TensorIteratorBaseEENKUlvE_clEvENKUlvE8_clEvEUlN3c104HalfES8_E_St5arrayIPcLm3EELi4E23TrivialOffsetCalculatorILi2EjESD_ILi1EjENS0_6memory12LoadWithCastILi2EEENSG_13StoreWithCastILi1EEEEEviT_T0_T2_T3_T4_T5_:
.text._ZN2at6native27unrolled_elementwise_kernelIZZZNS0_50_GLOBAL__N__2680c7bb_12_PowKernel_cu_7dd49032_300324pow_tensor_tensor_kernelERNS_18TensorIteratorBaseEENKUlvE_clEvENKUlvE8_clEvEUlN3c104HalfES8_E_St5arrayIPcLm3EELi4E23TrivialOffsetCalculatorILi2EjESD_ILi1EjENS0_6memory12LoadWithCastILi2EEENSG_13StoreWithCastILi1EEEEEviT_T0_T2_T3_T4_T5_:
        /* <DEDUP_REMOVED lines=36> */
.L_x_37986:
[----:B------:R-:W2:Y:S02]  /*0240*/  LDG.E.U8 R2, desc[UR36][R2.64] ;  /* 0x0000002402027981 */ /* 0x000ea4000c1e1100 */
[----:B--2---:R-:W-:-:S04]  /*0250*/  I2FP.F32.U32 R0, R2 ;  /* 0x0000000200007245 */ /* 0x004fc80000201000 */
[----:B------:R-:W-:-:S04]  /*0260*/  F2FP.F16.F32.PACK_AB R0, RZ, R0 ;  /* 0x00000000ff00723e */ /* 0x000fc800000000ff */
[----:B------:R-:W-:Y:S01]  /*0270*/  PRMT R24, R0, 0x7610, R24 ;  /* 0x0000761000187816 */ /* 0x000fe20000000018 */
[----:B------:R-:W-:Y:S06]  /*0280*/  BRA `(.L_x_37988) ;  /* 0x0000000c00b47947 */ /* 0x000fec0003800000 */
.L_x_37985:
        /* <DEDUP_REMOVED lines=11> */
.L_x_37990:
[----:B------:R-:W2:Y:S02]  /*0340*/  LDG.E R2, desc[UR36][R2.64] ;  /* 0x0000002402027981 */ /* 0x000ea4000c1e1900 */
[----:B--2---:R-:W-:-:S04]  /*0350*/  I2FP.F32.S32 R0, R2 ;  /* 0x0000000200007245 */ /* 0x004fc80000201400 */
[----:B------:R-:W-:-:S04]  /*0360*/  F2FP.F16.F32.PACK_AB R0, RZ, R0 ;  /* 0x00000000ff00723e */ /* 0x000fc800000000ff */
[----:B------:R-:W-:Y:S01]  /*0370*/  PRMT R24, R0, 0x7610, R24 ;  /* 0x0000761000187816 */ /* 0x000fe20000000018 */
[----:B------:R-:W-:Y:S06]  /*0380*/  BRA `(.L_x_37988) ;  /* 0x0000000c00747947 */ /* 0x000fec0003800000 */
.L_x_37989:
[----:B------:R-:W2:Y:S02]  /*0390*/  LDG.E.U16 R2, desc[UR36][R2.64] ;  /* 0x0000002402027981 */ /* 0x000ea4000c1e1500 */
[----:B--2---:R-:W0:Y:S02]  /*03a0*/  I2F.S16 R0, R2 ;  /* 0x0000000200007306 */ /* 0x004e240000101400 */
[----:B0-----:R-:W-:-:S04]  /*03b0*/  F2FP.F16.F32.PACK_AB R0, RZ, R0 ;  /* 0x00000000ff00723e */ /* 0x001fc800000000ff */
[----:B------:R-:W-:Y:S01]  /*03c0*/  PRMT R24, R0, 0x7610, R24 ;  /* 0x0000761000187816 */ /* 0x000fe20000000018 */
[----:B------:R-:W-:Y:S06]  /*03d0*/  BRA `(.L_x_37988) ;  /* 0x0000000c00607947 */ /* 0x000fec0003800000 */
.L_x_37984:
        /* <DEDUP_REMOVED lines=9> */
.L_x_37992:
[----:B------:R1:W5:Y:S01]  /*0470*/  LDG.E.U16 R24, desc[UR36][R2.64] ;  /* 0x0000002402187981 */ /* 0x000362000c1e1500 */
[----:B------:R-:W-:Y:S05]  /*0480*/  BRA `(.L_x_37988) ;  /* 0x0000000c00347947 */ /* 0x000fea0003800000 */
.L_x_37991:
        /* <DEDUP_REMOVED lines=9> */
.L_x_37994:
[----:B------:R0:W5:Y:S01]  /*0520*/  LDG.E.U16 R24, desc[UR36][R2.64] ;  /* 0x0000002402187981 */ /* 0x000162000c1e1500 */
[----:B------:R-:W-:Y:S05]  /*0530*/  BRA `(.L_x_37988) ;  /* 0x0000000c00087947 */ /* 0x000fea0003800000 */
.L_x_37993:
        /* <DEDUP_REMOVED lines=9> */
.L_x_37983:
        /* <DEDUP_REMOVED lines=14> */
.L_x_37997:
        /* <DEDUP_REMOVED lines=9> */
.L_x_37996:
        /* <DEDUP_REMOVED lines=27> */
.L_x_37999:
        /* <DEDUP_REMOVED lines=14> */
.L_x_37998:
[----:B------:R-:W2:Y:S02]  /*09d0*/  LDG.E.U16 R0, desc[UR36][R2.64] ;  /* 0x0000002402007981 */ /* 0x000ea4000c1e1500 */
[----:B--2---:R-:W-:-:S05]  /*09e0*/  IMAD.U32 R0, R0, 0x10000, RZ ;  /* 0x0001000000007824 */ /* 0x004fca00078e00ff */
[----:B------:R-:W-:-:S04]  /*09f0*/  F2FP.F16.F32.PACK_AB R0, RZ, R0 ;  /* 0x00000000ff00723e */ /* 0x000fc800000000ff */
[----:B------:R-:W-:Y:S01]  /*0a00*/  PRMT R24, R0, 0x7610, R24 ;  /* 0x0000761000187816 */ /* 0x000fe20000000018 */
[----:B------:R-:W-:Y:S06]  /*0a10*/  BRA `(.L_x_37988) ;  /* 0x0000000400d07947 */ /* 0x000fec0003800000 */
.L_x_37995:
        /* <DEDUP_REMOVED lines=13> */
.L_x_38002:
        /* <DEDUP_REMOVED lines=21> */
.L_x_38006:
[----:B------:R-:W-:Y:S05]  /*0c40*/  BSYNC.RECONVERGENT B1 ;  /* 0x0000000000017941 */ /* 0x000fea0003800200 */
.L_x_38005:
[----:B------:R-:W-:Y:S01]  /*0c50*/  IMAD.SHL.U32 R0, R0, 0x100000, RZ ;  /* 0x0010000000007824 */ /* 0x000fe200078e00ff */
[----:B------:R-:W-:-:S04]  /*0c60*/  LEA R2, R2, 0x3b800000, 0x17 ;  /* 0x3b80000002027811 */ /* 0x000fc800078eb8ff */
[----:B------:R-:W-:-:S07]  /*0c70*/  LOP3.LUT R0, R2, R0, R7, 0xfe, !PT ;  /* 0x0000000002007212 */ /* 0x000fce00078efe07 */
.L_x_38004:
[----:B------:R-:W-:Y:S05]  /*0c80*/  BSYNC.RECONVERGENT B0 ;  /* 0x0000000000007941 */ /* 0x000fea0003800200 */
.L_x_38003:
[----:B------:R-:W-:-:S04]  /*0c90*/  F2FP.F16.F32.PACK_AB R0, RZ, R0 ;  /* 0x00000000ff00723e */ /* 0x000fc800000000ff */
[----:B------:R-:W-:Y:S01]  /*0ca0*/  PRMT R24, R0, 0x7610, R24 ;  /* 0x0000761000187816 */ /* 0x000fe20000000018 */
[----:B------:R-:W-:Y:S06]  /*0cb0*/  BRA `(.L_x_37988) ;  /* 0x0000000400287947 */ /* 0x000fec0003800000 */
.L_x_38001:
        /* <DEDUP_REMOVED lines=21> */
.L_x_38010:
[----:B------:R-:W-:Y:S05]  /*0e10*/  BSYNC.RECONVERGENT B1 ;  /* 0x0000000000017941 */ /* 0x000fea0003800200 */
.L_x_38009:
[----:B------:R-:W-:Y:S01]  /*0e20*/  IMAD.SHL.U32 R0, R0, 0x200000, RZ ;  /* 0x0020000000007824 */ /* 0x000fe200078e00ff */
[----:B------:R-:W-:-:S04]  /*0e30*/  LEA R2, R2, 0x37800000, 0x17 ;  /* 0x3780000002027811 */ /* 0x000fc800078eb8ff */
[----:B------:R-:W-:-:S07]  /*0e40*/  LOP3.LUT R0, R2, R0, R7, 0xfe, !PT ;  /* 0x0000000002007212 */ /* 0x000fce00078efe07 */
.L_x_38008:
[----:B------:R-:W-:Y:S05]  /*0e50*/  BSYNC.RECONVERGENT B0 ;  /* 0x0000000000007941 */ /* 0x000fea0003800200 */
.L_x_38007:
[----:B------:R-:W-:-:S04]  /*0e60*/  F2FP.F16.F32.PACK_AB R0, RZ, R0 ;  /* 0x00000000ff00723e */ /* 0x000fc800000000ff */
[----:B------:R-:W-:Y:S01]  /*0e70*/  PRMT R24, R0, 0x7610, R24 ;  /* 0x0000761000187816 */ /* 0x000fe20000000018 */
[----:B------:R-:W-:Y:S06]  /*0e80*/  BRA `(.L_x_37988) ;  /* 0x0000000000b47947 */ /* 0x000fec0003800000 */
.L_x_38000:
[----:B------:R-:W-:-:S09]  /*0e90*/  UISETP.NE.AND UP0, UPT, UR4, 0x1c, UPT ;  /* 0x0000001c0400788c */ /* 0x000fd2000bf05270 */
[----:B------:R-:W-:Y:S05]  /*0ea0*/  BRA.U !UP0, `(.L_x_38011) ;  /* 0x00000001089c7547 */ /* 0x000fea000b800000 */
[----:B------:R-:W-:-:S09]  /*0eb0*/  UISETP.NE.AND UP0, UPT, UR4, 0x1d, UPT ;  /* 0x0000001d0400788c */ /* 0x000fd2000bf05270 */
[----:B------:R-:W-:Y:S05]  /*0ec0*/  BRA.U !UP0, `(.L_x_38012) ;  /* 0x0000000108807547 */ /* 0x000fea000b800000 */
[----:B------:R-:W-:-:S09]  /*0ed0*/  UISETP.NE.AND UP0, UPT, UR4, 0x2c, UPT ;  /* 0x0000002c0400788c */ /* 0x000fd2000bf05270 */
[----:B------:R-:W-:Y:S05]  /*0ee0*/  BRA.U !UP0, `(.L_x_38013) ;  /* 0x0000000108487547 */ /* 0x000fea000b800000 */
.L_x_37987:
        /* <DEDUP_REMOVED lines=16> */
.L_x_38014:
[----:B------:R-:W-:Y:S01]  /*0ff0*/  PRMT R24, RZ, 0x7610, R24 ;  /* 0x00007610ff187816 */ /* 0x000fe20000000018 */
[----:B------:R-:W-:Y:S06]  /*1000*/  BRA `(.L_x_37988) ;  /* 0x0000000000547947 */ /* 0x000fec0003800000 */
.L_x_38013:
        /* <DEDUP_REMOVED lines=8> */
.L_x_38016:
[----:B------:R-:W-:Y:S05]  /*1090*/  BSYNC.RECONVERGENT B0 ;  /* 0x0000000000007941 */ /* 0x000fea0003800200 */
.L_x_38015:
[----:B------:R-:W-:-:S04]  /*10a0*/  F2FP.F16.F32.PACK_AB R0, RZ, R0 ;  /* 0x00000000ff00723e */ /* 0x000fc800000000ff */
[----:B------:R-:W-:Y:S01]  /*10b0*/  PRMT R24, R0, 0x7610, R24 ;  /* 0x0000761000187816 */ /* 0x000fe20000000018 */
[----:B------:R-:W-:Y:S06]  /*10c0*/  BRA `(.L_x_37988) ;  /* 0x0000000000247947 */ /* 0x000fec0003800000 */
.L_x_38012:
[----:B------:R-:W2:Y:S02]  /*10d0*/  LDG.E.64 R2, desc[UR36][R2.64] ;  /* 0x0000002402027981 */ /* 0x000ea4000c1e1b00 */
[----:B--2---:R-:W0:Y:S02]  /*10e0*/  I2F.U64 R0, R2 ;  /* 0x0000000200007312 */ /* 0x004e240000301000 */
[----:B0-----:R-:W-:-:S04]  /*10f0*/  F2FP.F16.F32.PACK_AB R0, RZ, R0 ;  /* 0x00000000ff00723e */ /* 0x001fc800000000ff */
[----:B------:R-:W-:Y:S01]  /*1100*/  PRMT R24, R0, 0x7610, R24 ;  /* 0x0000761000187816 */ /* 0x000fe20000000018 */
[----:B------:R-:W-:Y:S06]  /*1110*/  BRA `(.L_x_37988) ;  /* 0x0000000000107947 */ /* 0x000fec0003800000 */
.L_x_38011:
[----:B------:R-:W2:Y:S02]  /*1120*/  LDG.E R2, desc[UR36][R2.64] ;  /* 0x0000002402027981 */ /* 0x000ea4000c1e1900 */
[----:B--2---:R-:W-:-:S04]  /*1130*/  I2FP.F32.U32 R0, R2 ;  /* 0x0000000200007245 */ /* 0x004fc80000201000 */
[----:B------:R-:W-:-:S04]  /*1140*/  F2FP.F16.F32.PACK_AB R0, RZ, R0 ;  /* 0x00000000ff00723e */ /* 0x000fc800000000ff */
[----:B------:R-:W-:-:S07]  /*1150*/  PRMT R24, R0, 0x7610, R24 ;  /* 0x0000761000187816 */ /* 0x000fce0000000018 */
.L_x_37988:
[----:B01----:R-:W0:Y:S01]  /*1160*/  LDC.64 R2, c[0x0][0x3a0] ;  /* 0x0000e800ff027b82 */ /* 0x003e220000000a00 */
        /* <DEDUP_REMOVED lines=20> */
.L_x_38020:
[----:B------:R-:W2:Y:S02]  /*12b0*/  LDG.E.U8 R2, desc[UR36][R2.64] ;  /* 0x0000002402027981 */ /* 0x000ea4000c1e1100 */
[----:B--2---:R-:W-:-:S04]  /*12c0*/  I2FP.F32.U32 R0, R2 ;  /* 0x0000000200007245 */ /* 0x004fc80000201000 */
[----:B------:R-:W-:-:S04]  /*12d0*/  F2FP.F16.F32.PACK_AB R0, RZ, R0 ;  /* 0x00000000ff00723e */ /* 0x000fc800000000ff */
[----:B------:R-:W-:Y:S01]  /*12e0*/  PRMT R23, R0, 0x7610, R23 ;  /* 0x0000761000177816 */ /* 0x000fe20000000017 */
[----:B------:R-:W-:Y:S06]  /*12f0*/  BRA `(.L_x_38022) ;  /* 0x0000000c00b47947 */ /* 0x000fec0003800000 */
.L_x_38019:
        /* <DEDUP_REMOVED lines=11> */
.L_x_38024:
[----:B------:R-:W2:Y:S02]  /*13b0*/  LDG.E R2, desc[UR36][R2.64] ;  /* 0x0000002402027981 */ /* 0x000ea4000c1e1900 */
[----:B--2---:R-:W-:-:S04]  /*13c0*/  I2FP.F32.S32 R0, R2 ;  /* 0x0000000200007245 */ /* 0x004fc80000201400 */
[----:B------:R-:W-:-:S04]  /*13d0*/  F2FP.F16.F32.PACK_AB R0, RZ, R0 ;  /* 0x00000000ff00723e */ /* 0x000fc800000000ff */
[----:B------:R-:W-:Y:S01]  /*13e0*/  PRMT R23, R0, 0x7610, R23 ;  /* 0x0000761000177816 */ /* 0x000fe20000000017 */
[----:B------:R-:W-:Y:S06]  /*13f0*/  BRA `(.L_x_38022) ;  /* 0x0000000c00747947 */ /* 0x000fec0003800000 */
.L_x_38023:
[----:B------:R-:W2:Y:S02]  /*1400*/  LDG.E.U16 R2, desc[UR36][R2.64] ;  /* 0x0000002402027981 */ /* 0x000ea4000c1e1500 */
[----:B--2---:R-:W0:Y:S02]  /*1410*/  I2F.S16 R0, R2 ;  /* 0x0000000200007306 */ /* 0x004e240000101400 */
[----:B0-----:R-:W-:-:S04]  /*1420*/  F2FP.F16.F32.PACK_AB R0, RZ, R0 ;  /* 0x00000000ff00723e */ /* 0x001fc800000000ff */
[----:B------:R-:W-:Y:S01]  /*1430*/  PRMT R23, R0, 0x7610, R23 ;  /* 0x0000761000177816 */ /* 0x000fe20000000017 */
[----:B------:R-:W-:Y:S06]  /*1440*/  BRA `(.L_x_38022) ;  /* 0x0000000c00607947 */ /* 0x000fec0003800000 */
.L_x_38018:
        /* <DEDUP_REMOVED lines=9> */
.L_x_38026:
[----:B------:R1:W5:Y:S01]  /*14e0*/  LDG.E.U16 R23, desc[UR36][R2.64] ;  /* 0x0000002402177981 */ /* 0x000362000c1e1500 */
[----:B------:R-:W-:Y:S05]  /*14f0*/  BRA `(.L_x_38022) ;  /* 0x0000000c00347947 */ /* 0x000fea0003800000 */
.L_x_38025:
        /* <DEDUP_REMOVED lines=9> */
.L_x_38028:
[----:B------:R0:W5:Y:S01]  /*1590*/  LDG.E.U16 R23, desc[UR36][R2.64] ;  /* 0x0000002402177981 */ /* 0x000162000c1e1500 */
[----:B------:R-:W-:Y:S05]  /*15a0*/  BRA `(.L_x_38022) ;  /* 0x0000000c00087947 */ /* 0x000fea0003800000 */
.L_x_38027:
        /* <DEDUP_REMOVED lines=9> */
.L_x_38017:
        /* <DEDUP_REMOVED lines=14> */
.L_x_38031:
        /* <DEDUP_REMOVED lines=9> */
.L_x_38030:
        /* <DEDUP_REMOVED lines=27> */
.L_x_38033:
        /* <DEDUP_REMOVED lines=14> */
.L_x_38032:
[----:B------:R-:W2:Y:S02]  /*1a40*/  LDG.E.U16 R0, desc[UR36][R2.64] ;  /* 0x0000002402007981 */ /* 0x000ea4000c1e1500 */
[----:B--2---:R-:W-:-:S05]  /*1a50*/  IMAD.U32 R0, R0, 0x10000, RZ ;  /* 0x0001000000007824 */ /* 0x004fca00078e00ff */
[----:B------:R-:W-:-:S04]  /*1a60*/  F2FP.F16.F32.PACK_AB R0, RZ, R0 ;  /* 0x00000000ff00723e */ /* 0x000fc800000000ff */
[----:B------:R-:W-:Y:S01]  /*1a70*/  PRMT R23, R0, 0x7610, R23 ;  /* 0x0000761000177816 */ /* 0x000fe20000000017 */
[----:B------:R-:W-:Y:S06]  /*1a80*/  BRA `(.L_x_38022) ;  /* 0x0000000400d07947 */ /* 0x000fec0003800000 */
.L_x_38029:
        /* <DEDUP_REMOVED lines=13> */
.L_x_38036:
        /* <DEDUP_REMOVED lines=21> */
.L_x_38040:
[----:B------:R-:W-:Y:S05]  /*1cb0*/  BSYNC.RECONVERGENT B1 ;  /* 0x0000000000017941 */ /* 0x000fea0003800200 */
.L_x_38039:
[----:B------:R-:W-:Y:S01]  /*1cc0*/  IMAD.SHL.U32 R0, R0, 0x100000, RZ ;  /* 0x0010000000007824 */ /* 0x000fe200078e00ff */
[----:B------:R-:W-:-:S04]  /*1cd0*/  LEA R2, R2, 0x3b800000, 0x17 ;  /* 0x3b80000002027811 */ /* 0x000fc800078eb8ff */
[----:B------:R-:W-:-:S07]  /*1ce0*/  LOP3.LUT R0, R2, R0, R7, 0xfe, !PT ;  /* 0x0000000002007212 */ /* 0x000fce00078efe07 */
.L_x_38038:
[----:B------:R-:W-:Y:S05]  /*1cf0*/  BSYNC.RECONVERGENT B0 ;  /* 0x0000000000007941 */ /* 0x000fea0003800200 */
.L_x_38037:
[----:B------:R-:W-:-:S04]  /*1d00*/  F2FP.F16.F32.PACK_AB R0, RZ, R0 ;  /* 0x00000000ff00723e */ /* 0x000fc800000000ff */
[----:B------:R-:W-:Y:S01]  /*1d10*/  PRMT R23, R0, 0x7610, R23 ;  /* 0x0000761000177816 */ /* 0x000fe20000000017 */
[----:B------:R-:W-:Y:S06]  /*1d20*/  BRA `(.L_x_38022) ;  /* 0x0000000400287947 */ /* 0x000fec0003800000 */
.L_x_38035:
        /* <DEDUP_REMOVED lines=21> */
.L_x_38044:
[----:B------:R-:W-:Y:S05]  /*1e80*/  BSYNC.RECONVERGENT B1 ;  /* 0x0000000000017941 */ /* 0x000fea0003800200 */
.L_x_38043:
[----:B------:R-:W-:Y:S01]  /*1e90*/  IMAD.SHL.U32 R0, R0, 0x200000, RZ ;  /* 0x0020000000007824 */ /* 0x000fe200078e00ff */
[----:B------:R-:W-:-:S04]  /*1ea0*/  LEA R2, R2, 0x37800000, 0x17 ;  /* 0x3780000002027811 */ /* 0x000fc800078eb8ff */
[----:B------:R-:W-:-:S07]  /*1eb0*/  LOP3.LUT R0, R2, R0, R7, 0xfe, !PT ;  /* 0x0000000002007212 */ /* 0x000fce00078efe07 */
.L_x_38042:
[----:B------:R-:W-:Y:S05]  /*1ec0*/  BSYNC.RECONVERGENT B0 ;  /* 0x0000000000007941 */ /* 0x000fea0003800200 */
.L_x_38041:
[----:B------:R-:W-:-:S04]  /*1ed0*/  F2FP.F16.F32.PACK_AB R0, RZ, R0 ;  /* 0x00000000ff00723e */ /* 0x000fc800000000ff */
[----:B------:R-:W-:Y:S01]  /*1ee0*/  PRMT R23, R0, 0x7610, R23 ;  /* 0x0000761000177816 */ /* 0x000fe20000000017 */
[----:B------:R-:W-:Y:S06]  /*1ef0*/  BRA `(.L_x_38022) ;  /* 0x0000000000b47947 */ /* 0x000fec0003800000 */
.L_x_38034:
[----:B------:R-:W-:-:S09]  /*1f00*/  UISETP.NE.AND UP0, UPT, UR4, 0x1c, UPT ;  /* 0x0000001c0400788c */ /* 0x000fd2000bf05270 */
[----:B------:R-:W-:Y:S05]  /*1f10*/  BRA.U !UP0, `(.L_x_38045) ;  /* 0x00000001089c7547 */ /* 0x000fea000b800000 */
[----:B------:R-:W-:-:S09]  /*1f20*/  UISETP.NE.AND UP0, UPT, UR4, 0x1d, UPT ;  /* 0x0000001d0400788c */ /* 0x000fd2000bf05270 */
[----:B------:R-:W-:Y:S05]  /*1f30*/  BRA.U !UP0, `(.L_x_38046) ;  /* 0x0000000108807547 */ /* 0x000fea000b800000 */
[----:B------:R-:W-:-:S09]  /*1f40*/  UISETP.NE.AND UP0, UPT, UR4, 0x2c, UPT ;  /* 0x0000002c0400788c */ /* 0x000fd2000bf05270 */
[----:B------:R-:W-:Y:S05]  /*1f50*/  BRA.U !UP0, `(.L_x_38047) ;  /* 0x0000000108487547 */ /* 0x000fea000b800000 */
.L_x_38021:
        /* <DEDUP_REMOVED lines=16> */
.L_x_38048:
[----:B------:R-:W-:Y:S01]  /*2060*/  PRMT R23, RZ, 0x7610, R23 ;  /* 0x00007610ff177816 */ /* 0x000fe20000000017 */
[----:B------:R-:W-:Y:S06]  /*2070*/  BRA `(.L_x_38022) ;  /* 0x0000000000547947 */ /* 0x000fec0003800000 */
.L_x_38047:
        /* <DEDUP_REMOVED lines=8> */
.L_x_38050:
[----:B------:R-:W-:Y:S05]  /*2100*/  BSYNC.RECONVERGENT B0 ;  /* 0x0000000000007941 */ /* 0x000fea0003800200 */
.L_x_38049:
[----:B------:R-:W-:-:S04]  /*2110*/  F2FP.F16.F32.PACK_AB R0, RZ, R0 ;  /* 0x00000000ff00723e */ /* 0x000fc800000000ff */
[----:B------:R-:W-:Y:S01]  /*2120*/  PRMT R23, R0, 0x7610, R23 ;  /* 0x0000761000177816 */ /* 0x000fe20000000017 */
[----:B------:R-:W-:Y:S06]  /*2130*/  BRA `(.L_x_38022) ;  /* 0x0000000000247947 */ /* 0x000fec0003800000 */
.L_x_38046:
[----:B------:R-:W2:Y:S02]  /*2140*/  LDG.E.64 R2, desc[UR36][R2.64] ;  /* 0x0000002402027981 */ /* 0x000ea4000c1e1b00 */
[----:B--2---:R-:W0:Y:S02]  /*2150*/  I2F.U64 R0, R2 ;  /* 0x0000000200007312 */ /* 0x004e240000301000 */
[----:B0-----:R-:W-:-:S04]  /*2160*/  F2FP.F16.F32.PACK_AB R0, RZ, R0 ;  /* 0x00000000ff00723e */ /* 0x001fc800000000ff */
[----:B------:R-:W-:Y:S01]  /*2170*/  PRMT R23, R0, 0x7610, R23 ;  /* 0x0000761000177816 */ /* 0x000fe20000000017 */
[----:B------:R-:W-:Y:S06]  /*2180*/  BRA `(.L_x_38022) ;  /* 0x0000000000107947 */ /* 0x000fec0003800000 */
.L_x_38045:
[----:B------:R-:W2:Y:S02]  /*2190*/  LDG.E R2, desc[UR36][R2.64] ;  /* 0x0000002402027981 */ /* 0x000ea4000c1e1900 */
[----:B--2---:R-:W-:-:S04]  /*21a0*/  I2FP.F32.U32 R0, R2 ;  /* 0x0000000200007245 */ /* 0x004fc80000201000 */
[----:B------:R-:W-:-:S04]  /*21b0*/  F2FP.F16.F32.PACK_AB R0, RZ, R0 ;  /* 0x00000000ff00723e */ /* 0x000fc800000000ff */
[----:B------:R-:W-:-:S07]  /*21c0*/  PRMT R23, R0, 0x7610, R23 ;  /* 0x0000761000177816 */ /* 0x000fce0000000017 */
.L_x_38022:
[----:B------:R-:W-:-:S07]  /*21d0*/  VIADD R26, R22, 0x80 ;  /* 0x00000080161a7836 */ /* 0x000fce0000000000 */
.L_x_37982:
[----:B------:R-:W-:Y:S05]  /*21e0*/  BSYNC.RECONVERGENT B6 ;  /* 0x0000000000067941 */ /* 0x000fea0003800200 */
.L_x_37981:
[----:B------:R-:W-:Y:S01]  /*21f0*/  ISETP.GE.AND P0, PT, R26, R25, PT ;  /* 0x000000191a00720c */ /* 0x000fe20003f06270 */
[----:B------:R-:W-:Y:S01]  /*2200*/  BSSY.RECONVERGENT B6, `(.L_x_38051) ;  /* 0x0000214000067945 */ /* 0x000fe20003800200 */
[----:B------:R-:W-:Y:S02]  /*2210*/  PRMT R19, RZ, 0x7610, R19 ;  /* 0x00007610ff137816 */ /* 0x000fe40000000013 */
[----:B------:R-:W-:-:S09]  /*2220*/  PRMT R18, RZ, 0x7610, R18 ;  /* 0x00007610ff127816 */ /* 0x000fd20000000012 */
        /* <DEDUP_REMOVED lines=23> */
.L_x_38056:
[----:B------:R-:W2:Y:S02]  /*23a0*/  LDG.E.U8 R2, desc[UR36][R2.64] ;  /* 0x0000002402027981 */ /* 0x000ea4000c1e1100 */
[----:B--2---:R-:W-:-:S04]  /*23b0*/  I2FP.F32.U32 R0, R2 ;  /* 0x0000000200007245 */ /* 0x004fc80000201000 */
[----:B------:R-:W-:-:S04]  /*23c0*/  F2FP.F16.F32.PACK_AB R0, RZ, R0 ;  /* 0x00000000ff00723e */ /* 0x000fc800000000ff */
[----:B------:R-:W-:Y:S01]  /*23d0*/  PRMT R19, R0, 0x7610, R19 ;  /* 0x0000761000137816 */ /* 0x000fe20000000013 */
[----:B------:R-:W-:Y:S06]  /*23e0*/  BRA `(.L_x_38058) ;  /* 0x0000000c00b47947 */ /* 0x000fec0003800000 */
.L_x_38055:
        /* <DEDUP_REMOVED lines=11> */
.L_x_38060:
[----:B------:R-:W2:Y:S02]  /*24a0*/  LDG.E R2, desc[UR36][R2.64] ;  /* 0x0000002402027981 */ /* 0x000ea4000c1e1900 */
[----:B--2---:R-:W-:-:S04]  /*24b0*/  I2FP.F32.S32 R0, R2 ;  /* 0x0000000200007245 */ /* 0x004fc80000201400 */
[----:B------:R-:W-:-:S04]  /*24c0*/  F2FP.F16.F32.PACK_AB R0, RZ, R0 ;  /* 0x00000000ff00723e */ /* 0x000fc800000000ff */
[----:B------:R-:W-:Y:S01]  /*24d0*/  PRMT R19, R0, 0x7610, R19 ;  /* 0x0000761000137816 */ /* 0x000fe20000000013 */
[----:B------:R-:W-:Y:S06]  /*24e0*/  BRA `(.L_x_38058) ;  /* 0x0000000c00747947 */ /* 0x000fec0003800000 */
.L_x_38059:
[----:B------:R-:W2:Y:S02]  /*24f0*/  LDG.E.U16 R2, desc[UR36][R2.64] ;  /* 0x0000002402027981 */ /* 0x000ea4000c1e1500 */
[----:B--2---:R-:W0:Y:S02]  /*2500*/  I2F.S16 R0, R2 ;  /* 0x0000000200007306 */ /* 0x004e240000101400 */
[----:B0-----:R-:W-:-:S04]  /*2510*/  F2FP.F16.F32.PACK_AB R0, RZ, R0 ;  /* 0x00000000ff00723e */ /* 0x001fc800000000ff */
[----:B------:R-:W-:Y:S01]  /*2520*/  PRMT R19, R0, 0x7610, R19 ;  /* 0x0000761000137816 */ /* 0x000fe20000000013 */
[----:B------:R-:W-:Y:S06]  /*2530*/  BRA `(.L_x_38058) ;  /* 0x0000000c00607947 */ /* 0x000fec0003800000 */
.L_x_38054:
        /* <DEDUP_REMOVED lines=9> */
.L_x_38062:
[----:B------:R1:W5:Y:S01]  /*25d0*/  LDG.E.U16 R19, desc[UR36][R2.64] ;  /* 0x0000002402137981 */ /* 0x000362000c1e1500 */
[----:B------:R-:W-:Y:S05]  /*25e0*/  BRA `(.L_x_38058) ;  /* 0x0000000c00347947 */ /* 0x000fea0003800000 */
.L_x_38061:
        /* <DEDUP_REMOVED lines=9> */
.L_x_38064:
[----:B------:R0:W5:Y:S01]  /*2680*/  LDG.E.U16 R19, desc[UR36][R2.64] ;  /* 0x0000002402137981 */ /* 0x000162000c1e1500 */
[----:B------:R-:W-:Y:S05]  /*2690*/  BRA `(.L_x_38058) ;  /* 0x0000000c00087947 */ /* 0x000fea0003800000 */
.L_x_38063:
        /* <DEDUP_REMOVED lines=9> */
.L_x_38053:
        /* <DEDUP_REMOVED lines=14> */
.L_x_38067:
        /* <DEDUP_REMOVED lines=9> */
.L_x_38066:
        /* <DEDUP_REMOVED lines=27> */
.L_x_38069:
        /* <DEDUP_REMOVED lines=14> */
.L_x_38068:
[----:B------:R-:W2:Y:S02]  /*2b30*/  LDG.E.U16 R0, desc[UR36][R2.64] ;  /* 0x0000002402007981 */ /* 0x000ea4000c1e1500 */
[----:B--2---:R-:W-:-:S05]  /*2b40*/  IMAD.U32 R0, R0, 0x10000, RZ ;  /* 0x0001000000007824 */ /* 0x004fca00078e00ff */
[----:B------:R-:W-:-:S04]  /*2b50*/  F2FP.F16.F32.PACK_AB R0, RZ, R0 ;  /* 0x00000000ff00723e */ /* 0x000fc800000000ff */
[----:B------:R-:W-:Y:S01]  /*2b60*/  PRMT R19, R0, 0x7610, R19 ;  /* 0x0000761000137816 */ /* 0x000fe20000000013 */
[----:B------:R-:W-:Y:S06]  /*2b70*/  BRA `(.L_x_38058) ;  /* 0x0000000400d07947 */ /* 0x000fec0003800000 */
.L_x_38065:
        /* <DEDUP_REMOVED lines=13> */
.L_x_38072:
        /* <DEDUP_REMOVED lines=21> */
.L_x_38076:
[----:B------:R-:W-:Y:S05]  /*2da0*/  BSYNC.RECONVERGENT B1 ;  /* 0x0000000000017941 */ /* 0x000fea0003800200 */
.L_x_38075:
[----:B------:R-:W-:Y:S01]  /*2db0*/  IMAD.SHL.U32 R0, R0, 0x100000, RZ ;  /* 0x0010000000007824 */ /* 0x000fe200078e00ff */
[----:B------:R-:W-:-:S04]  /*2dc0*/  LEA R2, R2, 0x3b800000, 0x17 ;  /* 0x3b80000002027811 */ /* 0x000fc800078eb8ff */
[----:B------:R-:W-:-:S07]  /*2dd0*/  LOP3.LUT R0, R2, R0, R7, 0xfe, !PT ;  /* 0x0000000002007212 */ /* 0x000fce00078efe07 */
.L_x_38074:
[----:B------:R-:W-:Y:S05]  /*2de0*/  BSYNC.RECONVERGENT B0 ;  /* 0x0000000000007941 */ /* 0x000fea0003800200 */
.L_x_38073:
[----:B------:R-:W-:-:S04]  /*2df0*/  F2FP.F16.F32.PACK_AB R0, RZ, R0 ;  /* 0x00000000ff00723e */ /* 0x000fc800000000ff */
[----:B------:R-:W-:Y:S01]  /*2e00*/  PRMT R19, R0, 0x7610, R19 ;  /* 0x0000761000137816 */ /* 0x000fe20000000013 */
[----:B------:R-:W-:Y:S06]  /*2e10*/  BRA `(.L_x_38058) ;  /* 0x0000000400287947 */ /* 0x000fec0003800000 */
.L_x_38071:
        /* <DEDUP_REMOVED lines=21> */
.L_x_38080:
[----:B------:R-:W-:Y:S05]  /*2f70*/  BSYNC.RECONVERGENT B1 ;  /* 0x0000000000017941 */ /* 0x000fea0003800200 */
.L_x_38079:
[----:B------:R-:W-:Y:S01]  /*2f80*/  IMAD.SHL.U32 R0, R0, 0x200000, RZ ;  /* 0x0020000000007824 */ /* 0x000fe200078e00ff */
[----:B------:R-:W-:-:S04]  /*2f90*/  LEA R2, R2, 0x37800000, 0x17 ;  /* 0x3780000002027811 */ /* 0x000fc800078eb8ff */
[----:B------:R-:W-:-:S07]  /*2fa0*/  LOP3.LUT R0, R2, R0, R7, 0xfe, !PT ;  /* 0x0000000002007212 */ /* 0x000fce00078efe07 */
.L_x_38078:
[----:B------:R-:W-:Y:S05]  /*2fb0*/  BSYNC.RECONVERGENT B0 ;  /* 0x0000000000007941 */ /* 0x000fea0003800200 */
.L_x_38077:
[----:B------:R-:W-:-:S04]  /*2fc0*/  F2FP.F16.F32.PACK_AB R0, RZ, R0 ;  /* 0x00000000ff00723e */ /* 0x000fc800000000ff */
[----:B------:R-:W-:Y:S01]  /*2fd0*/  PRMT R19, R0, 0x7610, R19 ;  /* 0x0000761000137816 */ /* 0x000fe20000000013 */
[----:B------:R-:W-:Y:S06]  /*2fe0*/  BRA `(.L_x_38058) ;  /* 0x0000000000b47947 */ /* 0x000fec0003800000 */
.L_x_38070:
        /* <DEDUP_REMOVED lines=14> */
.L_x_38084:
[----:B------:R-:W-:Y:S05]  /*30d0*/  BSYNC.RECONVERGENT B0 ;  /* 0x0000000000007941 */ /* 0x000fea0003800200 */
.L_x_38083:
[----:B------:R-:W-:-:S04]  /*30e0*/  F2FP.F16.F32.PACK_AB R0, RZ, R0 ;  /* 0x00000000ff00723e */ /* 0x000fc800000000ff */
[----:B------:R-:W-:Y:S01]  /*30f0*/  PRMT R19, R0, 0x7610, R19 ;  /* 0x0000761000137816 */ /* 0x000fe20000000013 */
[----:B------:R-:W-:Y:S06]  /*3100*/  BRA `(.L_x_38058) ;  /* 0x00000000006c7947 */ /* 0x000fec0003800000 */
.L_x_38057:
        /* <DEDUP_REMOVED lines=16> */
.L_x_38085:
[----:B------:R-:W-:Y:S01]  /*3210*/  PRMT R19, RZ, 0x7610, R19 ;  /* 0x00007610ff137816 */ /* 0x000fe20000000013 */
[----:B------:R-:W-:Y:S06]  /*3220*/  BRA `(.L_x_38058) ;  /* 0x0000000000247947 */ /* 0x000fec0003800000 */
.L_x_38082:
[----:B------:R-:W2:Y:S02]  /*3230*/  LDG.E.64 R2, desc[UR36][R2.64] ;  /* 0x0000002402027981 */ /* 0x000ea4000c1e1b00 */
[----:B--2---:R-:W0:Y:S02]  /*3240*/  I2F.U64 R0, R2 ;  /* 0x0000000200007312 */ /* 0x004e240000301000 */
[----:B0-----:R-:W-:-:S04]  /*3250*/  F2FP.F16.F32.PACK_AB R0, RZ, R0 ;  /* 0x00000000ff00723e */ /* 0x001fc800000000ff */
[----:B------:R-:W-:Y:S01]  /*3260*/  PRMT R19, R0, 0x7610, R19 ;  /* 0x0000761000137816 */ /* 0x000fe20000000013 */
[----:B------:R-:W-:Y:S06]  /*3270*/  BRA `(.L_x_38058) ;  /* 0x0000000000107947 */ /* 0x000fec0003800000 */
.L_x_38081:
[----:B------:R-:W2:Y:S02]  /*3280*/  LDG.E R2, desc[UR36][R2.64] ;  /* 0x0000002402027981 */ /* 0x000ea4000c1e1900 */
[----:B--2---:R-:W-:-:S04]  /*3290*/  I2FP.F32.U32 R0, R2 ;  /* 0x0000000200007245 */ /* 0x004fc80000201000 */
[----:B------:R-:W-:-:S04]  /*32a0*/  F2FP.F16.F32.PACK_AB R0, RZ, R0 ;  /* 0x00000000ff00723e */ /* 0x000fc800000000ff */
[----:B------:R-:W-:-:S07]  /*32b0*/  PRMT R19, R0, 0x7610, R19 ;  /* 0x0000761000137816 */ /* 0x000fce0000000013 */
.L_x_38058:
        /* <DEDUP_REMOVED lines=21> */
.L_x_38089:
[----:B------:R-:W2:Y:S02]  /*3410*/  LDG.E.U8 R2, desc[UR36][R2.64] ;  /* 0x0000002402027981 */ /* 0x000ea4000c1e1100 */
[----:B--2---:R-:W-:-:S04]  /*3420*/  I2FP.F32.U32 R0, R2 ;  /* 0x0000000200007245 */ /* 0x004fc80000201000 */
[----:B------:R-:W-:-:S04]  /*3430*/  F2FP.F16.F32.PACK_AB R0, RZ, R0 ;  /* 0x00000000ff00723e */ /* 0x000fc800000000ff */
[----:B------:R-:W-:Y:S01]  /*3440*/  PRMT R18, R0, 0x7610, R18 ;  /* 0x0000761000127816 */ /* 0x000fe20000000012 */
[----:B------:R-:W-:Y:S06]  /*3450*/  BRA `(.L_x_38091) ;  /* 0x0000000c00b47947 */ /* 0x000fec0003800000 */
.L_x_38088:
        /* <DEDUP_REMOVED lines=11> */
.L_x_38093:
[----:B------:R-:W2:Y:S02]  /*3510*/  LDG.E R2, desc[UR36][R2.64] ;  /* 0x0000002402027981 */ /* 0x000ea4000c1e1900 */
[----:B--2---:R-:W-:-:S04]  /*3520*/  I2FP.F32.S32 R0, R2 ;  /* 0x0000000200007245 */ /* 0x004fc80000201400 */
[----:B------:R-:W-:-:S04]  /*3530*/  F2FP.F16.F32.PACK_AB R0, RZ, R0 ;  /* 0x00000000ff00723e */ /* 0x000fc800000000ff */
[----:B------:R-:W-:Y:S01]  /*3540*/  PRMT R18, R0, 0x7610, R18 ;  /* 0x0000761000127816 */ /* 0x000fe20000000012 */
[----:B------:R-:W-:Y:S06]  /*3550*/  BRA `(.L_x_38091) ;  /* 0x0000000c00747947 */ /* 0x000fec0003800000 */
.L_x_38092:
[----:B------:R-:W2:Y:S02]  /*3560*/  LDG.E.U16 R2, desc[UR36][R2.64] ;  /* 0x0000002402027981 */ /* 0x000ea4000c1e1500 */
[----:B--2---:R-:W0:Y:S02]  /*3570*/  I2F.S16 R0, R2 ;  /* 0x0000000200007306 */ /* 0x004e240000101400 */
[----:B0-----:R-:W-:-:S04]  /*3580*/  F2FP.F16.F32.PACK_AB R0, RZ, R0 ;  /* 0x00000000ff00723e */ /* 0x001fc800000000ff */
[----:B------:R-:W-:Y:S01]  /*3590*/  PRMT R18, R0, 0x7610, R18 ;  /* 0x0000761000127816 */ /* 0x000fe20000000012 */
[----:B------:R-:W-:Y:S06]  /*35a0*/  BRA `(.L_x_38091) ;  /* 0x0000000c00607947 */ /* 0x000fec0003800000 */
.L_x_38087:
        /* <DEDUP_REMOVED lines=9> */
.L_x_38095:
[----:B------:R1:W5:Y:S01]  /*3640*/  LDG.E.U16 R18, desc[UR36][R2.64] ;  /* 0x0000002402127981 */ /* 0x000362000c1e1500 */
[----:B------:R-:W-:Y:S05]  /*3650*/  BRA `(.L_x_38091) ;  /* 0x0000000c00347947 */ /* 0x000fea0003800000 */
.L_x_38094:
        /* <DEDUP_REMOVED lines=9> */
.L_x_38097:
[----:B------:R0:W5:Y:S01]  /*36f0*/  LDG.E.U16 R18, desc[UR36][R2.64] ;  /* 0x0000002402127981 */ /* 0x000162000c1e1500 */
[----:B------:R-:W-:Y:S05]  /*3700*/  BRA `(.L_x_38091) ;  /* 0x0000000c00087947 */ /* 0x000fea0003800000 */
.L_x_38096:
        /* <DEDUP_REMOVED lines=9> */
.L_x_38086:
        /* <DEDUP_REMOVED lines=14> */
.L_x_38100:
        /* <DEDUP_REMOVED lines=9> */
.L_x_38099:
        /* <DEDUP_REMOVED lines=27> */
.L_x_38102:
        /* <DEDUP_REMOVED lines=14> */
.L_x_38101:
[----:B------:R-:W2:Y:S02]  /*3ba0*/  LDG.E.U16 R0, desc[UR36][R2.64] ;  /* 0x0000002402007981 */ /* 0x000ea4000c1e1500 */
[----:B--2---:R-:W-:-:S05]  /*3bb0*/  IMAD.U32 R0, R0, 0x10000, RZ ;  /* 0x0001000000007824 */ /* 0x004fca00078e00ff */
[----:B------:R-:W-:-:S04]  /*3bc0*/  F2FP.F16.F32.PACK_AB R0, RZ, R0 ;  /* 0x00000000ff00723e */ /* 0x000fc800000000ff */
[----:B------:R-:W-:Y:S01]  /*3bd0*/  PRMT R18, R0, 0x7610, R18 ;  /* 0x0000761000127816 */ /* 0x000fe20000000012 */
[----:B------:R-:W-:Y:S06]  /*3be0*/  BRA `(.L_x_38091) ;  /* 0x0000000400d07947 */ /* 0x000fec0003800000 */
.L_x_38098:
        /* <DEDUP_REMOVED lines=13> */
.L_x_38105:
        /* <DEDUP_REMOVED lines=21> */
.L_x_38109:
[----:B------:R-:W-:Y:S05]  /*3e10*/  BSYNC.RECONVERGENT B1 ;  /* 0x0000000000017941 */ /* 0x000fea0003800200 */
.L_x_38108:
[----:B------:R-:W-:Y:S01]  /*3e20*/  IMAD.SHL.U32 R0, R0, 0x100000, RZ ;  /* 0x0010000000007824 */ /* 0x000fe200078e00ff */
[----:B------:R-:W-:-:S04]  /*3e30*/  LEA R2, R2, 0x3b800000, 0x17 ;  /* 0x3b80000002027811 */ /* 0x000fc800078eb8ff */
[----:B------:R-:W-:-:S07]  /*3e40*/  LOP3.LUT R0, R2, R0, R7, 0xfe, !PT ;  /* 0x0000000002007212 */ /* 0x000fce00078efe07 */
.L_x_38107:
[----:B------:R-:W-:Y:S05]  /*3e50*/  BSYNC.RECONVERGENT B0 ;  /* 0x0000000000007941 */ /* 0x000fea0003800200 */
.L_x_38106:
[----:B------:R-:W-:-:S04]  /*3e60*/  F2FP.F16.F32.PACK_AB R0, RZ, R0 ;  /* 0x00000000ff00723e */ /* 0x000fc800000000ff */
[----:B------:R-:W-:Y:S01]  /*3e70*/  PRMT R18, R0, 0x7610, R18 ;  /* 0x0000761000127816 */ /* 0x000fe20000000012 */
[----:B------:R-:W-:Y:S06]  /*3e80*/  BRA `(.L_x_38091) ;  /* 0x0000000400287947 */ /* 0x000fec0003800000 */
.L_x_38104:
        /* <DEDUP_REMOVED lines=21> */
.L_x_38113:
[----:B------:R-:W-:Y:S05]  /*3fe0*/  BSYNC.RECONVERGENT B1 ;  /* 0x0000000000017941 */ /* 0x000fea0003800200 */
.L_x_38112:
[----:B------:R-:W-:Y:S01]  /*3ff0*/  IMAD.SHL.U32 R0, R0, 0x200000, RZ ;  /* 0x0020000000007824 */ /* 0x000fe200078e00ff */
[----:B------:R-:W-:-:S04]  /*4000*/  LEA R2, R2, 0x37800000, 0x17 ;  /* 0x3780000002027811 */ /* 0x000fc800078eb8ff */
[----:B------:R-:W-:-:S07]  /*4010*/  LOP3.LUT R0, R2, R0, R7, 0xfe, !PT ;  /* 0x0000000002007212 */ /* 0x000fce00078efe07 */
.L_x_38111:
[----:B------:R-:W-:Y:S05]  /*4020*/  BSYNC.RECONVERGENT B0 ;  /* 0x0000000000007941 */ /* 0x000fea0003800200 */
.L_x_38110:
[----:B------:R-:W-:-:S04]  /*4030*/  F2FP.F16.F32.PACK_AB R0, RZ, R0 ;  /* 0x00000000ff00723e */ /* 0x000fc800000000ff */
[----:B------:R-:W-:Y:S01]  /*4040*/  PRMT R18, R0, 0x7610, R18 ;  /* 0x0000761000127816 */ /* 0x000fe20000000012 */
[----:B------:R-:W-:Y:S06]  /*4050*/  BRA `(.L_x_38091) ;  /* 0x0000000000b47947 */ /* 0x000fec0003800000 */
.L_x_38103:
        /* <DEDUP_REMOVED lines=14> */
.L_x_38117:
[----:B------:R-:W-:Y:S05]  /*4140*/  BSYNC.RECONVERGENT B0 ;  /* 0x0000000000007941 */ /* 0x000fea0003800200 */
.L_x_38116:
[----:B------:R-:W-:-:S04]  /*4150*/  F2FP.F16.F32.PACK_AB R0, RZ, R0 ;  /* 0x00000000ff00723e */ /* 0x000fc800000000ff */
[----:B------:R-:W-:Y:S01]  /*4160*/  PRMT R18, R0, 0x7610, R18 ;  /* 0x0000761000127816 */ /* 0x000fe20000000012 */
[----:B------:R-:W-:Y:S06]  /*4170*/  BRA `(.L_x_38091) ;  /* 0x00000000006c7947 */ /* 0x000fec0003800000 */
.L_x_38090:
        /* <DEDUP_REMOVED lines=16> */
.L_x_38118:
[----:B------:R-:W-:Y:S01]  /*4280*/  PRMT R18, RZ, 0x7610, R18 ;  /* 0x00007610ff127816 */ /* 0x000fe20000000012 */
[----:B------:R-:W-:Y:S06]  /*4290*/  BRA `(.L_x_38091) ;  /* 0x0000000000247947 */ /* 0x000fec0003800000 */
.L_x_38115:
[----:B------:R-:W2:Y:S02]  /*42a0*/  LDG.E.64 R2, desc[UR36][R2.64] ;  /* 0x0000002402027981 */ /* 0x000ea4000c1e1b00 */
[----:B--2---:R-:W0:Y:S02]  /*42b0*/  I2F.U64 R0, R2 ;  /* 0x0000000200007312 */ /* 0x004e240000301000 */
[----:B0-----:R-:W-:-:S04]  /*42c0*/  F2FP.F16.F32.PACK_AB R0, RZ, R0 ;  /* 0x00000000ff00723e */ /* 0x001fc800000000ff */
[----:B------:R-:W-:Y:S01]  /*42d0*/  PRMT R18, R0, 0x7610, R18 ;  /* 0x0000761000127816 */ /* 0x000fe20000000012 */
[----:B------:R-:W-:Y:S06]  /*42e0*/  BRA `(.L_x_38091) ;  /* 0x0000000000107947 */ /* 0x000fec0003800000 */
.L_x_38114:
[----:B------:R-:W2:Y:S02]  /*42f0*/  LDG.E R2, desc[UR36][R2.64] ;  /* 0x0000002402027981 */ /* 0x000ea4000c1e1900 */
[----:B--2---:R-:W-:-:S04]  /*4300*/  I2FP.F32.U32 R0, R2 ;  /* 0x0000000200007245 */ /* 0x004fc80000201000 */
[----:B------:R-:W-:-:S04]  /*4310*/  F2FP.F16.F32.PACK_AB R0, RZ, R0 ;  /* 0x00000000ff00723e */ /* 0x000fc800000000ff */
[----:B------:R-:W-:-:S07]  /*4320*/  PRMT R18, R0, 0x7610, R18 ;  /* 0x0000761000127816 */ /* 0x000fce0000000012 */
.L_x_38091:
[----:B------:R-:W-:-:S07]  /*4330*/  VIADD R26, R26, 0x80 ;  /* 0x000000801a1a7836 */ /* 0x000fce0000000000 */
.L_x_38052:
[----:B------:R-:W-:Y:S05]  /*4340*/  BSYNC.RECONVERGENT B6 ;  /* 0x0000000000067941 */ /* 0x000fea0003800200 */
.L_x_38051:
[----:B------:R-:W-:Y:S01]  /*4350*/  ISETP.GE.AND P0, PT, R26, R25, PT ;  /* 0x000000191a00720c */ /* 0x000fe20003f06270 */
[----:B------:R-:W-:Y:S01]  /*4360*/  BSSY.RECONVERGENT B6, `(.L_x_38119) ;  /* 0x0000216000067945 */ /* 0x000fe20003800200 */
[----:B------:R-:W-:Y:S02]  /*4370*/  PRMT R17, RZ, 0x7610, R17 ;  /* 0x00007610ff117816 */ /* 0x000fe40000000011 */
[----:B------:R-:W-:-:S09]  /*4380*/  PRMT R16, RZ, 0x7610, R16 ;  /* 0x00007610ff107816 */ /* 0x000fd20000000010 */
[----:B------:R-:W-:Y:S05]  /*4390*/  @P0 BRA `(.L_x_38120) ;  /* 0x0000002000480947 */ /* 0x000fea0003800000 */
[----:B------:R-:W2:Y:S01]  /*43a0*/  LDC.64 R4, c[0x0][0x398] ;  /* 0x0000e600ff047b82 */ /* 0x000ea20000000a00 */
[----:B------:R-:W3:Y:S01]  /*43b0*/  LDCU UR5, c[0x0][0x3b0] ;  /* 0x00007600ff0577ac */ /* 0x000ee20008000800 */
[----:B01----:R-:W-:Y:S01]  /*43c0*/  IMAD R2, R27, 0x200, R26 ;  /* 0x000002001b027824 */ /* 0x003fe200078e021a */
[----:B------:R-:W-:-:S04]  /*43d0*/  UPRMT UR4, UR38, 0x9910, URZ ;  /* 0x0000991026047896 */ /* 0x000fc800080000ff */
[----:B------:R-:W-:Y:S01]  /*43e0*/  UISETP.GT.AND UP0, UPT, UR4, 0x9, UPT ;  /* 0x000000090400788c */ /* 0x000fe2000bf04270 */
[----:B---3--:R-:W-:-:S05]  /*43f0*/  IMAD R3, R2, UR5, RZ ;  /* 0x0000000502037c24 */ /* 0x008fca000f8e02ff */
[----:B--2---:R-:W-:-:S05]  /*4400*/  IADD3 R4, P0, PT, R3, R4, RZ ;  /* 0x0000000403047210 */ /* 0x004fca0007f1e0ff */
        /* <DEDUP_REMOVED lines=15> */
.L_x_38124:
[----:B------:R-:W2:Y:S02]  /*4500*/  LDG.E.U8 R4, desc[UR36][R4.64] ;  /* 0x0000002404047981 */ /* 0x000ea4000c1e1100 */
[----:B--2---:R-:W-:-:S04]  /*4510*/  I2FP.F32.U32 R0, R4 ;  /* 0x0000000400007245 */ /* 0x004fc80000201000 */
[----:B------:R-:W-:-:S04]  /*4520*/  F2FP.F16.F32.PACK_AB R0, RZ, R0 ;  /* 0x00000000ff00723e */ /* 0x000fc800000000ff */
[----:B------:R-:W-:Y:S01]  /*4530*/  PRMT R17, R0, 0x7610, R17 ;  /* 0x0000761000117816 */ /* 0x000fe20000000011 */
[----:B------:R-:W-:Y:S06]  /*4540*/  BRA `(.L_x_38126) ;  /* 0x0000000c00b87947 */ /* 0x000fec0003800000 */
.L_x_38123:
        /* <DEDUP_REMOVED lines=11> */
.L_x_38128:
[----:B------:R-:W2:Y:S02]  /*4600*/  LDG.E R4, desc[UR36][R4.64] ;  /* 0x0000002404047981 */ /* 0x000ea4000c1e1900 */
[----:B--2---:R-:W-:-:S04]  /*4610*/  I2FP.F32.S32 R0, R4 ;  /* 0x0000000400007245 */ /* 0x004fc80000201400 */
[----:B------:R-:W-:-:S04]  /*4620*/  F2FP.F16.F32.PACK_AB R0, RZ, R0 ;  /* 0x00000000ff00723e */ /* 0x000fc800000000ff */
[----:B------:R-:W-:Y:S01]  /*4630*/  PRMT R17, R0, 0x7610, R17 ;  /* 0x0000761000117816 */ /* 0x000fe20000000011 */
[----:B------:R-:W-:Y:S06]  /*4640*/  BRA `(.L_x_38126) ;  /* 0x0000000c00787947 */ /* 0x000fec0003800000 */
.L_x_38127:
[----:B------:R-:W2:Y:S02]  /*4650*/  LDG.E.U16 R4, desc[UR36][R4.64] ;  /* 0x0000002404047981 */ /* 0x000ea4000c1e1500 */
[----:B--2---:R-:W0:Y:S02]  /*4660*/  I2F.S16 R0, R4 ;  /* 0x0000000400007306 */ /* 0x004e240000101400 */
[----:B0-----:R-:W-:-:S04]  /*4670*/  F2FP.F16.F32.PACK_AB R0, RZ, R0 ;  /* 0x00000000ff00723e */ /* 0x001fc800000000ff */
[----:B------:R-:W-:Y:S01]  /*4680*/  PRMT R17, R0, 0x7610, R17 ;  /* 0x0000761000117816 */ /* 0x000fe20000000011 */
[----:B------:R-:W-:Y:S06]  /*4690*/  BRA `(.L_x_38126) ;  /* 0x0000000c00647947 */ /* 0x000fec0003800000 */
.L_x_38122:
        /* <DEDUP_REMOVED lines=9> */
.L_x_38130:
[----:B------:R1:W5:Y:S01]  /*4730*/  LDG.E.U16 R17, desc[UR36][R4.64] ;  /* 0x0000002404117981 */ /* 0x000362000c1e1500 */
[----:B------:R-:W-:Y:S05]  /*4740*/  BRA `(.L_x_38126) ;  /* 0x0000000c00387947 */ /* 0x000fea0003800000 */
.L_x_38129:
        /* <DEDUP_REMOVED lines=9> */
.L_x_38132:
[----:B------:R0:W5:Y:S01]  /*47e0*/  LDG.E.U16 R17, desc[UR36][R4.64] ;  /* 0x0000002404117981 */ /* 0x000162000c1e1500 */
[----:B------:R-:W-:Y:S05]  /*47f0*/  BRA `(.L_x_38126) ;  /* 0x0000000c000c7947 */ /* 0x000fea0003800000 */
.L_x_38131:
        /* <DEDUP_REMOVED lines=9> */
.L_x_38121:
        /* <DEDUP_REMOVED lines=14> */
.L_x_38135:
        /* <DEDUP_REMOVED lines=9> */
.L_x_38134:
        /* <DEDUP_REMOVED lines=27> */
.L_x_38137:
        /* <DEDUP_REMOVED lines=12> */
[----:B------:R-:W-:-:S04]  /*4c70*/  F2FP.F16.F32.PACK_AB R0, RZ, R0 ;  /* 0x00000000ff00723e */ /* 0x000fc800000000ff */
[----:B------:R-:W-:Y:S01]  /*4c80*/  PRMT R17, R0, 0x7610, R17 ;  /* 0x0000761000117816 */ /* 0x000fe20000000011 */
[----:B------:R-:W-:Y:S06]  /*4c90*/  BRA `(.L_x_38126) ;  /* 0x0000000400e47947 */ /* 0x000fec0003800000 */
.L_x_38136:
[----:B------:R-:W2:Y:S02]  /*4ca0*/  LDG.E.U16 R0, desc[UR36][R4.64] ;  /* 0x0000002404007981 */ /* 0x000ea4000c1e1500 */
[----:B--2---:R-:W-:-:S05]  /*4cb0*/  IMAD.U32 R0, R0, 0x10000, RZ ;  /* 0x0001000000007824 */ /* 0x004fca00078e00ff */
[----:B------:R-:W-:-:S04]  /*4cc0*/  F2FP.F16.F32.PACK_AB R0, RZ, R0 ;  /* 0x00000000ff00723e */ /* 0x000fc800000000ff */
[----:B------:R-:W-:Y:S01]  /*4cd0*/  PRMT R17, R0, 0x7610, R17 ;  /* 0x0000761000117816 */ /* 0x000fe20000000011 */
[----:B------:R-:W-:Y:S06]  /*4ce0*/  BRA `(.L_x_38126) ;  /* 0x0000000400d07947 */ /* 0x000fec0003800000 */
.L_x_38133:
        /* <DEDUP_REMOVED lines=13> */
.L_x_38140:
        /* <DEDUP_REMOVED lines=21> */
.L_x_38144:
[----:B------:R-:W-:Y:S05]  /*4f10*/  BSYNC.RECONVERGENT B1 ;  /* 0x0000000000017941 */ /* 0x000fea0003800200 */
.L_x_38143:
[----:B------:R-:W-:Y:S01]  /*4f20*/  IMAD.SHL.U32 R0, R0, 0x100000, RZ ;  /* 0x0010000000007824 */ /* 0x000fe200078e00ff */
[----:B------:R-:W-:-:S04]  /*4f30*/  LEA R3, R3, 0x3b800000, 0x17 ;  /* 0x3b80000003037811 */ /* 0x000fc800078eb8ff */
[----:B------:R-:W-:-:S07]  /*4f40*/  LOP3.LUT R0, R3, R0, R7, 0xfe, !PT ;  /* 0x0000000003007212 */ /* 0x000fce00078efe07 */
.L_x_38142:
[----:B------:R-:W-:Y:S05]  /*4f50*/  BSYNC.RECONVERGENT B0 ;  /* 0x0000000000007941 */ /* 0x000fea0003800200 */
.L_x_38141:
[----:B------:R-:W-:-:S04]  /*4f60*/  F2FP.F16.F32.PACK_AB R0, RZ, R0 ;  /* 0x00000000ff00723e */ /* 0x000fc800000000ff */
[----:B------:R-:W-:Y:S01]  /*4f70*/  PRMT R17, R0, 0x7610, R17 ;  /* 0x0000761000117816 */ /* 0x000fe20000000011 */
[----:B------:R-:W-:Y:S06]  /*4f80*/  BRA `(.L_x_38126) ;  /* 0x0000000400287947 */ /* 0x000fec0003800000 */
.L_x_38139:
        /* <DEDUP_REMOVED lines=21> */
.L_x_38148:
[----:B------:R-:W-:Y:S05]  /*50e0*/  BSYNC.RECONVERGENT B1 ;  /* 0x0000000000017941 */ /* 0x000fea0003800200 */
.L_x_38147:
[----:B------:R-:W-:Y:S01]  /*50f0*/  IMAD.SHL.U32 R0, R0, 0x200000, RZ ;  /* 0x0020000000007824 */ /* 0x000fe200078e00ff */
[----:B------:R-:W-:-:S04]  /*5100*/  LEA R3, R3, 0x37800000, 0x17 ;  /* 0x3780000003037811 */ /* 0x000fc800078eb8ff */
[----:B------:R-:W-:-:S07]  /*5110*/  LOP3.LUT R0, R3, R0, R7, 0xfe, !PT ;  /* 0x0000000003007212 */ /* 0x000fce00078efe07 */
.L_x_38146:
[----:B------:R-:W-:Y:S05]  /*5120*/  BSYNC.RECONVERGENT B0 ;  /* 0x0000000000007941 */ /* 0x000fea0003800200 */
.L_x_38145:
[----:B------:R-:W-:-:S04]  /*5130*/  F2FP.F16.F32.PACK_AB R0, RZ, R0 ;  /* 0x00000000ff00723e */ /* 0x000fc800000000ff */
[----:B------:R-:W-:Y:S01]  /*5140*/  PRMT R17, R0, 0x7610, R17 ;  /* 0x0000761000117816 */ /* 0x000fe20000000011 */
[----:B------:R-:W-:Y:S06]  /*5150*/  BRA `(.L_x_38126) ;  /* 0x0000000000b47947 */ /* 0x000fec0003800000 */
.L_x_38138:
        /* <DEDUP_REMOVED lines=14> */
.L_x_38152:
[----:B------:R-:W-:Y:S05]  /*5240*/  BSYNC.RECONVERGENT B0 ;  /* 0x0000000000007941 */ /* 0x000fea0003800200 */
.L_x_38151:
[----:B------:R-:W-:-:S04]  /*5250*/  F2FP.F16.F32.PACK_AB R0, RZ, R0 ;  /* 0x00000000ff00723e */ /* 0x000fc800000000ff */
[----:B------:R-:W-:Y:S01]  /*5260*/  PRMT R17, R0, 0x7610, R17 ;  /* 0x0000761000117816 */ /* 0x000fe20000000011 */
[----:B------:R-:W-:Y:S06]  /*5270*/  BRA `(.L_x_38126) ;  /* 0x00000000006c7947 */ /* 0x000fec0003800000 */
.L_x_38125:
        /* <DEDUP_REMOVED lines=16> */
.L_x_38153:
[----:B------:R-:W-:Y:S01]  /*5380*/  PRMT R17, RZ, 0x7610, R17 ;  /* 0x00007610ff117816 */ /* 0x000fe20000000011 */
[----:B------:R-:W-:Y:S06]  /*5390*/  BRA `(.L_x_38126) ;  /* 0x0000000000247947 */ /* 0x000fec0003800000 */
.L_x_38150:
[----:B------:R-:W2:Y:S02]  /*53a0*/  LDG.E.64 R4, desc[UR36][R4.64] ;  /* 0x0000002404047981 */ /* 0x000ea4000c1e1b00 */
[----:B--2---:R-:W0:Y:S02]  /*53b0*/  I2F.U64 R0, R4 ;  /* 0x0000000400007312 */ /* 0x004e240000301000 */
[----:B0-----:R-:W-:-:S04]  /*53c0*/  F2FP.F16.F32.PACK_AB R0, RZ, R0 ;  /* 0x00000000ff00723e */ /* 0x001fc800000000ff */
[----:B------:R-:W-:Y:S01]  /*53d0*/  PRMT R17, R0, 0x7610, R17 ;  /* 0x0000761000117816 */ /* 0x000fe20000000011 */
[----:B------:R-:W-:Y:S06]  /*53e0*/  BRA `(.L_x_38126) ;  /* 0x0000000000107947 */ /* 0x000fec0003800000 */
.L_x_38149:
[----:B------:R-:W2:Y:S02]  /*53f0*/  LDG.E R4, desc[UR36][R4.64] ;  /* 0x0000002404047981 */ /* 0x000ea4000c1e1900 */
[----:B--2---:R-:W-:-:S04]  /*5400*/  I2FP.F32.U32 R0, R4 ;  /* 0x0000000400007245 */ /* 0x004fc80000201000 */
[----:B------:R-:W-:-:S04]  /*5410*/  F2FP.F16.F32.PACK_AB R0, RZ, R0 ;  /* 0x00000000ff00723e */ /* 0x000fc800000000ff */
[----:B------:R-:W-:-:S07]  /*5420*/  PRMT R17, R0, 0x7610, R17 ;  /* 0x0000761000117816 */ /* 0x000fce0000000011 */
.L_x_38126:
[----:B------:R-:W2:Y:S01]  /*5430*/  LDCU.U8 UR6, c[0x0][0x3ad] ;  /* 0x000075a0ff0677ac */ /* 0x000ea20008000000 */
[----:B01----:R-:W0:Y:S01]  /*5440*/  LDC.64 R4, c[0x0][0x3a0] ;  /* 0x0000e800ff047b82 */ /* 0x003e220000000a00 */
[----:B------:R-:W1:Y:S01]  /*5450*/  LDCU UR5, c[0x0][0x3b4] ;  /* 0x00007680ff0577ac */ /* 0x000e620008000800 */
[----:B--2---:R-:W-:-:S04]  /*5460*/  UPRMT UR4, UR6, 0x9910, URZ ;  /* 0x0000991006047896 */ /* 0x004fc800080000ff */
        /* <DEDUP_REMOVED lines=18> */
.L_x_38157:
[----:B------:R-:W2:Y:S02]  /*5590*/  LDG.E.U8 R2, desc[UR36][R2.64] ;  /* 0x0000002402027981 */ /* 0x000ea4000c1e1100 */
[----:B--2---:R-:W-:-:S04]  /*55a0*/  I2FP.F32.U32 R0, R2 ;  /* 0x0000000200007245 */ /* 0x004fc80000201000 */
[----:B------:R-:W-:-:S04]  /*55b0*/  F2FP.F16.F32.PACK_AB R0, RZ, R0 ;  /* 0x00000000ff00723e */ /* 0x000fc800000000ff */
[----:B------:R-:W-:Y:S01]  /*55c0*/  PRMT R16, R0, 0x7610, R16 ;  /* 0x0000761000107816 */ /* 0x000fe20000000010 */
[----:B------:R-:W-:Y:S06]  /*55d0*/  BRA `(.L_x_38159) ;  /* 0x0000000c00b47947 */ /* 0x000fec0003800000 */
.L_x_38156:
        /* <DEDUP_REMOVED lines=11> */
.L_x_38161:
[----:B------:R-:W2:Y:S02]  /*5690*/  LDG.E R2, desc[UR36][R2.64] ;  /* 0x0000002402027981 */ /* 0x000ea4000c1e1900 */
[----:B--2---:R-:W-:-:S04]  /*56a0*/  I2FP.F32.S32 R0, R2 ;  /* 0x0000000200007245 */ /* 0x004fc80000201400 */
[----:B------:R-:W-:-:S04]  /*56b0*/  F2FP.F16.F32.PACK_AB R0, RZ, R0 ;  /* 0x00000000ff00723e */ /* 0x000fc800000000ff */
[----:B------:R-:W-:Y:S01]  /*56c0*/  PRMT R16, R0, 0x7610, R16 ;  /* 0x0000761000107816 */ /* 0x000fe20000000010 */
[----:B------:R-:W-:Y:S06]  /*56d0*/  BRA `(.L_x_38159) ;  /* 0x0000000c00747947 */ /* 0x000fec0003800000 */
.L_x_38160:
[----:B------:R-:W2:Y:S02]  /*56e0*/  LDG.E.U16 R2, desc[UR36][R2.64] ;  /* 0x0000002402027981 */ /* 0x000ea4000c1e1500 */
[----:B--2---:R-:W0:Y:S02]  /*56f0*/  I2F.S16 R0, R2 ;  /* 0x0000000200007306 */ /* 0x004e240000101400 */
[----:B0-----:R-:W-:-:S04]  /*5700*/  F2FP.F16.F32.PACK_AB R0, RZ, R0 ;  /* 0x00000000ff00723e */ /* 0x001fc800000000ff */
[----:B------:R-:W-:Y:S01]  /*5710*/  PRMT R16, R0, 0x7610, R16 ;  /* 0x0000761000107816 */ /* 0x000fe20000000010 */
[----:B------:R-:W-:Y:S06]  /*5720*/  BRA `(.L_x_38159) ;  /* 0x0000000c00607947 */ /* 0x000fec0003800000 */
.L_x_38155:
        /* <DEDUP_REMOVED lines=9> */
.L_x_38163:
[----:B------:R1:W5:Y:S01]  /*57c0*/  LDG.E.U16 R16, desc[UR36][R2.64] ;  /* 0x0000002402107981 */ /* 0x000362000c1e1500 */
[----:B------:R-:W-:Y:S05]  /*57d0*/  BRA `(.L_x_38159) ;  /* 0x0000000c00347947 */ /* 0x000fea0003800000 */
.L_x_38162:
        /* <DEDUP_REMOVED lines=9> */
.L_x_38165:
[----:B------:R0:W5:Y:S01]  /*5870*/  LDG.E.U16 R16, desc[UR36][R2.64] ;  /* 0x0000002402107981 */ /* 0x000162000c1e1500 */
[----:B------:R-:W-:Y:S05]  /*5880*/  BRA `(.L_x_38159) ;  /* 0x0000000c00087947 */ /* 0x000fea0003800000 */
.L_x_38164:
        /* <DEDUP_REMOVED lines=9> */
.L_x_38154:
        /* <DEDUP_REMOVED lines=14> */
.L_x_38168:
        /* <DEDUP_REMOVED lines=9> */
.L_x_38167:
        /* <DEDUP_REMOVED lines=27> */
.L_x_38170:
        /* <DEDUP_REMOVED lines=14> */
.L_x_38169:
[----:B------:R-:W2:Y:S02]  /*5d20*/  LDG.E.U16 R0, desc[UR36][R2.64] ;  /* 0x0000002402007981 */ /* 0x000ea4000c1e1500 */
[----:B--2---:R-:W-:-:S05]  /*5d30*/  IMAD.U32 R0, R0, 0x10000, RZ ;  /* 0x0001000000007824 */ /* 0x004fca00078e00ff */
[----:B------:R-:W-:-:S04]  /*5d40*/  F2FP.F16.F32.PACK_AB R0, RZ, R0 ;  /* 0x00000000ff00723e */ /* 0x000fc800000000ff */
[----:B------:R-:W-:Y:S01]  /*5d50*/  PRMT R16, R0, 0x7610, R16 ;  /* 0x0000761000107816 */ /* 0x000fe20000000010 */
[----:B------:R-:W-:Y:S06]  /*5d60*/  BRA `(.L_x_38159) ;  /* 0x0000000400d07947 */ /* 0x000fec0003800000 */
.L_x_38166:
        /* <DEDUP_REMOVED lines=13> */
.L_x_38173:
        /* <DEDUP_REMOVED lines=21> */
.L_x_38177:
[----:B------:R-:W-:Y:S05]  /*5f90*/  BSYNC.RECONVERGENT B1 ;  /* 0x0000000000017941 */ /* 0x000fea0003800200 */
.L_x_38176:
[----:B------:R-:W-:Y:S01]  /*5fa0*/  IMAD.SHL.U32 R0, R0, 0x100000, RZ ;  /* 0x0010000000007824 */ /* 0x000fe200078e00ff */
[----:B------:R-:W-:-:S04]  /*5fb0*/  LEA R2, R2, 0x3b800000, 0x17 ;  /* 0x3b80000002027811 */ /* 0x000fc800078eb8ff */
[----:B------:R-:W-:-:S07]  /*5fc0*/  LOP3.LUT R0, R2, R0, R7, 0xfe, !PT ;  /* 0x0000000002007212 */ /* 0x000fce00078efe07 */
.L_x_38175:
[----:B------:R-:W-:Y:S05]  /*5fd0*/  BSYNC.RECONVERGENT B0 ;  /* 0x0000000000007941 */ /* 0x000fea0003800200 */
.L_x_38174:
[----:B------:R-:W-:-:S04]  /*5fe0*/  F2FP.F16.F32.PACK_AB R0, RZ, R0 ;  /* 0x00000000ff00723e */ /* 0x000fc800000000ff */
[----:B------:R-:W-:Y:S01]  /*5ff0*/  PRMT R16, R0, 0x7610, R16 ;  /* 0x0000761000107816 */ /* 0x000fe20000000010 */
[----:B------:R-:W-:Y:S06]  /*6000*/  BRA `(.L_x_38159) ;  /* 0x0000000400287947 */ /* 0x000fec0003800000 */
.L_x_38172:
        /* <DEDUP_REMOVED lines=21> */
.L_x_38181:
[----:B------:R-:W-:Y:S05]  /*6160*/  BSYNC.RECONVERGENT B1 ;  /* 0x0000000000017941 */ /* 0x000fea0003800200 */
.L_x_38180:
[----:B------:R-:W-:Y:S01]  /*6170*/  IMAD.SHL.U32 R0, R0, 0x200000, RZ ;  /* 0x0020000000007824 */ /* 0x000fe200078e00ff */
[----:B------:R-:W-:-:S04]  /*6180*/  LEA R2, R2, 0x37800000, 0x17 ;  /* 0x3780000002027811 */ /* 0x000fc800078eb8ff */
[----:B------:R-:W-:-:S07]  /*6190*/  LOP3.LUT R0, R2, R0, R7, 0xfe, !PT ;  /* 0x0000000002007212 */ /* 0x000fce00078efe07 */
.L_x_38179:
[----:B------:R-:W-:Y:S05]  /*61a0*/  BSYNC.RECONVERGENT B0 ;  /* 0x0000000000007941 */ /* 0x000fea0003800200 */
.L_x_38178:
[----:B------:R-:W-:-:S04]  /*61b0*/  F2FP.F16.F32.PACK_AB R0, RZ, R0 ;  /* 0x00000000ff00723e */ /* 0x000fc800000000ff */
[----:B------:R-:W-:Y:S01]  /*61c0*/  PRMT R16, R0, 0x7610, R16 ;  /* 0x0000761000107816 */ /* 0x000fe20000000010 */
[----:B------:R-:W-:Y:S06]  /*61d0*/  BRA `(.L_x_38159) ;  /* 0x0000000000b47947 */ /* 0x000fec0003800000 */
.L_x_38171:
        /* <DEDUP_REMOVED lines=14> */
.L_x_38185:
[----:B------:R-:W-:Y:S05]  /*62c0*/  BSYNC.RECONVERGENT B0 ;  /* 0x0000000000007941 */ /* 0x000fea0003800200 */
.L_x_38184:
[----:B------:R-:W-:-:S04]  /*62d0*/  F2FP.F16.F32.PACK_AB R0, RZ, R0 ;  /* 0x00000000ff00723e */ /* 0x000fc800000000ff */
[----:B------:R-:W-:Y:S01]  /*62e0*/  PRMT R16, R0, 0x7610, R16 ;  /* 0x0000761000107816 */ /* 0x000fe20000000010 */
[----:B------:R-:W-:Y:S06]  /*62f0*/  BRA `(.L_x_38159) ;  /* 0x00000000006c7947 */ /* 0x000fec0003800000 */
.L_x_38158:
        /* <DEDUP_REMOVED lines=16> */
.L_x_38186:
[----:B------:R-:W-:Y:S01]  /*6400*/  PRMT R16, RZ, 0x7610, R16 ;  /* 0x00007610ff107816 */ /* 0x000fe20000000010 */
[----:B------:R-:W-:Y:S06]  /*6410*/  BRA `(.L_x_38159) ;  /* 0x0000000000247947 */ /* 0x000fec0003800000 */
.L_x_38183:
[----:B------:R-:W2:Y:S02]  /*6420*/  LDG.E.64 R2, desc[UR36][R2.64] ;  /* 0x0000002402027981 */ /* 0x000ea4000c1e1b00 */
[----:B--2---:R-:W0:Y:S02]  /*6430*/  I2F.U64 R0, R2 ;  /* 0x0000000200007312 */ /* 0x004e240000301000 */
[----:B0-----:R-:W-:-:S04]  /*6440*/  F2FP.F16.F32.PACK_AB R0, RZ, R0 ;  /* 0x00000000ff00723e */ /* 0x001fc800000000ff */
[----:B------:R-:W-:Y:S01]  /*6450*/  PRMT R16, R0, 0x7610, R16 ;  /* 0x0000761000107816 */ /* 0x000fe20000000010 */
[----:B------:R-:W-:Y:S06]  /*6460*/  BRA `(.L_x_38159) ;  /* 0x0000000000107947 */ /* 0x000fec0003800000 */
.L_x_38182:
[----:B------:R-:W2:Y:S02]  /*6470*/  LDG.E R2, desc[UR36][R2.64] ;  /* 0x0000002402027981 */ /* 0x000ea4000c1e1900 */
[----:B--2---:R-:W-:-:S04]  /*6480*/  I2FP.F32.U32 R0, R2 ;  /* 0x0000000200007245 */ /* 0x004fc80000201000 */
[----:B------:R-:W-:-:S04]  /*6490*/  F2FP.F16.F32.PACK_AB R0, RZ, R0 ;  /* 0x00000000ff00723e */ /* 0x000fc800000000ff */
[----:B------:R-:W-:-:S07]  /*64a0*/  PRMT R16, R0, 0x7610, R16 ;  /* 0x0000761000107816 */ /* 0x000fce0000000010 */
.L_x_38159:
[----:B------:R-:W-:-:S07]  /*64b0*/  VIADD R26, R26, 0x80 ;  /* 0x000000801a1a7836 */ /* 0x000fce0000000000 */
.L_x_38120:
[----:B------:R-:W-:Y:S05]  /*64c0*/  BSYNC.RECONVERGENT B6 ;  /* 0x0000000000067941 */ /* 0x000fea0003800200 */
.L_x_38119:
[----:B------:R-:W-:Y:S01]  /*64d0*/  ISETP.GE.AND P0, PT, R26, R25, PT ;  /* 0x000000191a00720c */ /* 0x000fe20003f06270 */
[----:B------:R-:W-:Y:S01]  /*64e0*/  BSSY.RECONVERGENT B6, `(.L_x_38187) ;  /* 0x0000205000067945 */ /* 0x000fe20003800200 */
[----:B01----:R-:W-:Y:S02]  /*64f0*/  PRMT R2, RZ, 0x7610, R2 ;  /* 0x00007610ff027816 */ /* 0x003fe40000000002 */
[----:B------:R-:W-:-:S09]  /*6500*/  PRMT R0, RZ, 0x7610, R0 ;  /* 0x00007610ff007816 */ /* 0x000fd20000000000 */
[----:B------:R-:W-:Y:S05]  /*6510*/  @P0 BRA `(.L_x_38188) ;  /* 0x0000002000040947 */ /* 0x000fea0003800000 */
        /* <DEDUP_REMOVED lines=22> */
.L_x_38192:
[----:B------:R-:W2:Y:S02]  /*6680*/  LDG.E.U8 R4, desc[UR36][R4.64] ;  /* 0x0000002404047981 */ /* 0x000ea4000c1e1100 */
[----:B--2---:R-:W-:-:S04]  /*6690*/  I2FP.F32.U32 R0, R4 ;  /* 0x0000000400007245 */ /* 0x004fc80000201000 */
[----:B------:R-:W-:-:S04]  /*66a0*/  F2FP.F16.F32.PACK_AB R0, RZ, R0 ;  /* 0x00000000ff00723e */ /* 0x000fc800000000ff */
[----:B------:R-:W-:Y:S01]  /*66b0*/  PRMT R2, R0, 0x7610, R2 ;  /* 0x0000761000027816 */ /* 0x000fe20000000002 */
[----:B------:R-:W-:Y:S06]  /*66c0*/  BRA `(.L_x_38194) ;  /* 0x0000000c00b47947 */ /* 0x000fec0003800000 */
.L_x_38191:
        /* <DEDUP_REMOVED lines=11> */
.L_x_38196:
[----:B------:R-:W2:Y:S02]  /*6780*/  LDG.E R4, desc[UR36][R4.64] ;  /* 0x0000002404047981 */ /* 0x000ea4000c1e1900 */
[----:B--2---:R-:W-:-:S04]  /*6790*/  I2FP.F32.S32 R0, R4 ;  /* 0x0000000400007245 */ /* 0x004fc80000201400 */
[----:B------:R-:W-:-:S04]  /*67a0*/  F2FP.F16.F32.PACK_AB R0, RZ, R0 ;  /* 0x00000000ff00723e */ /* 0x000fc800000000ff */
[----:B------:R-:W-:Y:S01]  /*67b0*/  PRMT R2, R0, 0x7610, R2 ;  /* 0x0000761000027816 */ /* 0x000fe20000000002 */
[----:B------:R-:W-:Y:S06]  /*67c0*/  BRA `(.L_x_38194) ;  /* 0x0000000c00747947 */ /* 0x000fec0003800000 */
.L_x_38195:
[----:B------:R-:W2:Y:S02]  /*67d0*/  LDG.E.U16 R4, desc[UR36][R4.64] ;  /* 0x0000002404047981 */ /* 0x000ea4000c1e1500 */
[----:B--2---:R-:W0:Y:S02]  /*67e0*/  I2F.S16 R0, R4 ;  /* 0x0000000400007306 */ /* 0x004e240000101400 */
[----:B0-----:R-:W-:-:S04]  /*67f0*/  F2FP.F16.F32.PACK_AB R0, RZ, R0 ;  /* 0x00000000ff00723e */ /* 0x001fc800000000ff */
[----:B------:R-:W-:Y:S01]  /*6800*/  PRMT R2, R0, 0x7610, R2 ;  /* 0x0000761000027816 */ /* 0x000fe20000000002 */
[----:B------:R-:W-:Y:S06]  /*6810*/  BRA `(.L_x_38194) ;  /* 0x0000000c00607947 */ /* 0x000fec0003800000 */
.L_x_38190:
        /* <DEDUP_REMOVED lines=9> */
.L_x_38198:
[----:B------:R0:W5:Y:S01]  /*68b0*/  LDG.E.U16 R2, desc[UR36][R4.64] ;  /* 0x0000002404027981 */ /* 0x000162000c1e1500 */
[----:B------:R-:W-:Y:S05]  /*68c0*/  BRA `(.L_x_38194) ;  /* 0x0000000c00347947 */ /* 0x000fea0003800000 */
.L_x_38197:
        /* <DEDUP_REMOVED lines=9> */
.L_x_38200:
[----:B------:R1:W5:Y:S01]  /*6960*/  LDG.E.U16 R2, desc[UR36][R4.64] ;  /* 0x0000002404027981 */ /* 0x000362000c1e1500 */
[----:B------:R-:W-:Y:S05]  /*6970*/  BRA `(.L_x_38194) ;  /* 0x0000000c00087947 */ /* 0x000fea0003800000 */
.L_x_38199:
        /* <DEDUP_REMOVED lines=9> */
.L_x_38189:
        /* <DEDUP_REMOVED lines=14> */
.L_x_38203:
        /* <DEDUP_REMOVED lines=9> */
.L_x_38202:
        /* <DEDUP_REMOVED lines=27> */
.L_x_38205:
        /* <DEDUP_REMOVED lines=14> */
.L_x_38204:
[----:B------:R-:W2:Y:S02]  /*6e10*/  LDG.E.U16 R0, desc[UR36][R4.64] ;  /* 0x0000002404007981 */ /* 0x000ea4000c1e1500 */
[----:B--2---:R-:W-:-:S05]  /*6e20*/  IMAD.U32 R0, R0, 0x10000, RZ ;  /* 0x0001000000007824 */ /* 0x004fca00078e00ff */
[----:B------:R-:W-:-:S04]  /*6e30*/  F2FP.F16.F32.PACK_AB R0, RZ, R0 ;  /* 0x00000000ff00723e */ /* 0x000fc800000000ff */
[----:B------:R-:W-:Y:S01]  /*6e40*/  PRMT R2, R0, 0x7610, R2 ;  /* 0x0000761000027816 */ /* 0x000fe20000000002 */
[----:B------:R-:W-:Y:S06]  /*6e50*/  BRA `(.L_x_38194) ;  /* 0x0000000400d07947 */ /* 0x000fec0003800000 */
.L_x_38201:
        /* <DEDUP_REMOVED lines=13> */
.L_x_38208:
        /* <DEDUP_REMOVED lines=21> */
.L_x_38212:
[----:B------:R-:W-:Y:S05]  /*7080*/  BSYNC.RECONVERGENT B1 ;  /* 0x0000000000017941 */ /* 0x000fea0003800200 */
.L_x_38211:
[----:B------:R-:W-:Y:S01]  /*7090*/  IMAD.SHL.U32 R0, R0, 0x100000, RZ ;  /* 0x0010000000007824 */ /* 0x000fe200078e00ff */
[----:B------:R-:W-:-:S04]  /*70a0*/  LEA R2, R2, 0x3b800000, 0x17 ;  /* 0x3b80000002027811 */ /* 0x000fc800078eb8ff */
[----:B------:R-:W-:-:S07]  /*70b0*/  LOP3.LUT R0, R2, R0, R7, 0xfe, !PT ;  /* 0x0000000002007212 */ /* 0x000fce00078efe07 */
.L_x_38210:
[----:B------:R-:W-:Y:S05]  /*70c0*/  BSYNC.RECONVERGENT B0 ;  /* 0x0000000000007941 */ /* 0x000fea0003800200 */
.L_x_38209:
[----:B------:R-:W-:-:S04]  /*70d0*/  F2FP.F16.F32.PACK_AB R0, RZ, R0 ;  /* 0x00000000ff00723e */ /* 0x000fc800000000ff */
[----:B------:R-:W-:Y:S01]  /*70e0*/  PRMT R2, R0, 0x7610, R2 ;  /* 0x0000761000027816 */ /* 0x000fe20000000002 */
[----:B------:R-:W-:Y:S06]  /*70f0*/  BRA `(.L_x_38194) ;  /* 0x0000000400287947 */ /* 0x000fec0003800000 */
.L_x_38207:
        /* <DEDUP_REMOVED lines=21> */
.L_x_38216:
[----:B------:R-:W-:Y:S05]  /*7250*/  BSYNC.RECONVERGENT B1 ;  /* 0x0000000000017941 */ /* 0x000fea0003800200 */
.L_x_38215:
[----:B------:R-:W-:Y:S01]  /*7260*/  IMAD.SHL.U32 R0, R0, 0x200000, RZ ;  /* 0x0020000000007824 */ /* 0x000fe200078e00ff */
[----:B------:R-:W-:-:S04]  /*7270*/  LEA R2, R2, 0x37800000, 0x17 ;  /* 0x3780000002027811 */ /* 0x000fc800078eb8ff */
[----:B------:R-:W-:-:S07]  /*7280*/  LOP3.LUT R0, R2, R0, R7, 0xfe, !PT ;  /* 0x0000000002007212 */ /* 0x000fce00078efe07 */
.L_x_38214:
[----:B------:R-:W-:Y:S05]  /*7290*/  BSYNC.RECONVERGENT B0 ;  /* 0x0000000000007941 */ /* 0x000fea0003800200 */
.L_x_38213:
[----:B------:R-:W-:-:S04]  /*72a0*/  F2FP.F16.F32.PACK_AB R0, RZ, R0 ;  /* 0x00000000ff00723e */ /* 0x000fc800000000ff */
[----:B------:R-:W-:Y:S01]  /*72b0*/  PRMT R2, R0, 0x7610, R2 ;  /* 0x0000761000027816 */ /* 0x000fe20000000002 */
[----:B------:R-:W-:Y:S06]  /*72c0*/  BRA `(.L_x_38194) ;  /* 0x0000000000b47947 */ /* 0x000fec0003800000 */
.L_x_38206:
        /* <DEDUP_REMOVED lines=14> */
.L_x_38220:
[----:B------:R-:W-:Y:S05]  /*73b0*/  BSYNC.RECONVERGENT B0 ;  /* 0x0000000000007941 */ /* 0x000fea0003800200 */
.L_x_38219:
[----:B------:R-:W-:-:S04]  /*73c0*/  F2FP.F16.F32.PACK_AB R0, RZ, R0 ;  /* 0x00000000ff00723e */ /* 0x000fc800000000ff */
[----:B------:R-:W-:Y:S01]  /*73d0*/  PRMT R2, R0, 0x7610, R2 ;  /* 0x0000761000027816 */ /* 0x000fe20000000002 */
[----:B------:R-:W-:Y:S06]  /*73e0*/  BRA `(.L_x_38194) ;  /* 0x00000000006c7947 */ /* 0x000fec0003800000 */
.L_x_38193:
        /* <DEDUP_REMOVED lines=16> */
.L_x_38221:
[----:B------:R-:W-:Y:S01]  /*74f0*/  PRMT R2, RZ, 0x7610, R2 ;  /* 0x00007610ff027816 */ /* 0x000fe20000000002 */
[----:B------:R-:W-:Y:S06]  /*7500*/  BRA `(.L_x_38194) ;  /* 0x0000000000247947 */ /* 0x000fec0003800000 */
.L_x_38218:
[----:B------:R-:W2:Y:S02]  /*7510*/  LDG.E.64 R4, desc[UR36][R4.64] ;  /* 0x0000002404047981 */ /* 0x000ea4000c1e1b00 */
[----:B--2---:R-:W0:Y:S02]  /*7520*/  I2F.U64 R0, R4 ;  /* 0x0000000400007312 */ /* 0x004e240000301000 */
[----:B0-----:R-:W-:-:S04]  /*7530*/  F2FP.F16.F32.PACK_AB R0, RZ, R0 ;  /* 0x00000000ff00723e */ /* 0x001fc800000000ff */
[----:B------:R-:W-:Y:S01]  /*7540*/  PRMT R2, R0, 0x7610, R2 ;  /* 0x0000761000027816 */ /* 0x000fe20000000002 */
[----:B------:R-:W-:Y:S06]  /*7550*/  BRA `(.L_x_38194) ;  /* 0x0000000000107947 */ /* 0x000fec0003800000 */
.L_x_38217:
[----:B------:R-:W2:Y:S02]  /*7560*/  LDG.E R4, desc[UR36][R4.64] ;  /* 0x0000002404047981 */ /* 0x000ea4000c1e1900 */
[----:B--2---:R-:W-:-:S04]  /*7570*/  I2FP.F32.U32 R0, R4 ;  /* 0x0000000400007245 */ /* 0x004fc80000201000 */
[----:B------:R-:W-:-:S04]  /*7580*/  F2FP.F16.F32.PACK_AB R0, RZ, R0 ;  /* 0x00000000ff00723e */ /* 0x000fc800000000ff */
[----:B------:R-:W-:-:S07]  /*7590*/  PRMT R2, R0, 0x7610, R2 ;  /* 0x0000761000027816 */ /* 0x000fce0000000002 */
.L_x_38194:
        /* <DEDUP_REMOVED lines=21> */
.L_x_38225:
[----:B------:R-:W2:Y:S02]  /*76f0*/  LDG.E.U8 R4, desc[UR36][R4.64] ;  /* 0x0000002404047981 */ /* 0x000ea4000c1e1100 */
[----:B--2---:R-:W-:-:S04]  /*7700*/  I2FP.F32.U32 R0, R4 ;  /* 0x0000000400007245 */ /* 0x004fc80000201000 */
[----:B------:R-:W-:Y:S01]  /*7710*/  F2FP.F16.F32.PACK_AB R0, RZ, R0 ;  /* 0x00000000ff00723e */ /* 0x000fe200000000ff */
[----:B------:R-:W-:Y:S06]  /*7720*/  BRA `(.L_x_38188) ;  /* 0x0000000c00807947 */ /* 0x000fec0003800000 */
.L_x_38224:
        /* <DEDUP_REMOVED lines=10> */
.L_x_38228:
[----:B------:R-:W2:Y:S02]  /*77d0*/  LDG.E R4, desc[UR36][R4.64] ;  /* 0x0000002404047981 */ /* 0x000ea4000c1e1900 */
[----:B--2---:R-:W-:-:S04]  /*77e0*/  I2FP.F32.S32 R0, R4 ;  /* 0x0000000400007245 */ /* 0x004fc80000201400 */
[----:B------:R-:W-:Y:S01]  /*77f0*/  F2FP.F16.F32.PACK_AB R0, RZ, R0 ;  /* 0x00000000ff00723e */ /* 0x000fe200000000ff */
[----:B------:R-:W-:Y:S06]  /*7800*/  BRA `(.L_x_38188) ;  /* 0x0000000c00487947 */ /* 0x000fec0003800000 */
.L_x_38227:
[----:B------:R-:W2:Y:S02]  /*7810*/  LDG.E.U16 R4, desc[UR36][R4.64] ;  /* 0x0000002404047981 */ /* 0x000ea4000c1e1500 */
[----:B--2---:R-:W0:Y:S02]  /*7820*/  I2F.S16 R0, R4 ;  /* 0x0000000400007306 */ /* 0x004e240000101400 */
[----:B0-----:R-:W-:Y:S01]  /*7830*/  F2FP.F16.F32.PACK_AB R0, RZ, R0 ;  /* 0x00000000ff00723e */ /* 0x001fe200000000ff */
[----:B------:R-:W-:Y:S06]  /*7840*/  BRA `(.L_x_38188) ;  /* 0x0000000c00387947 */ /* 0x000fec0003800000 */
.L_x_38223:
        /* <DEDUP_REMOVED lines=9> */
.L_x_38230:
[----:B------:R0:W5:Y:S01]  /*78e0*/  LDG.E.U16 R0, desc[UR36][R4.64] ;  /* 0x0000002404007981 */ /* 0x000162000c1e1500 */
[----:B------:R-:W-:Y:S05]  /*78f0*/  BRA `(.L_x_38188) ;  /* 0x0000000c000c7947 */ /* 0x000fea0003800000 */
.L_x_38229:
        /* <DEDUP_REMOVED lines=9> */
.L_x_38232:
[----:B------:R1:W5:Y:S01]  /*7990*/  LDG.E.U16 R0, desc[UR36][R4.64] ;  /* 0x0000002404007981 */ /* 0x000362000c1e1500 */
[----:B------:R-:W-:Y:S05]  /*79a0*/  BRA `(.L_x_38188) ;  /* 0x0000000800e07947 */ /* 0x000fea0003800000 */
.L_x_38231:
        /* <DEDUP_REMOVED lines=8> */
.L_x_38222:
        /* <DEDUP_REMOVED lines=13> */
.L_x_38235:
        /* <DEDUP_REMOVED lines=8> */
.L_x_38234:
        /* <DEDUP_REMOVED lines=27> */
.L_x_38237:
        /* <DEDUP_REMOVED lines=12> */
[----:B------:R-:W-:Y:S01]  /*7df0*/  F2FP.F16.F32.PACK_AB R0, RZ, R0 ;  /* 0x00000000ff00723e */ /* 0x000fe200000000ff */
[----:B------:R-:W-:Y:S06]  /*7e00*/  BRA `(.L_x_38188) ;  /* 0x0000000400c87947 */ /* 0x000fec0003800000 */
.L_x_38236:
[----:B------:R-:W2:Y:S02]  /*7e10*/  LDG.E.U16 R0, desc[UR36][R4.64] ;  /* 0x0000002404007981 */ /* 0x000ea4000c1e1500 */
[----:B--2---:R-:W-:-:S05]  /*7e20*/  IMAD.U32 R0, R0, 0x10000, RZ ;  /* 0x0001000000007824 */ /* 0x004fca00078e00ff */
[----:B------:R-:W-:Y:S01]  /*7e30*/  F2FP.F16.F32.PACK_AB R0, RZ, R0 ;  /* 0x00000000ff00723e */ /* 0x000fe200000000ff */
[----:B------:R-:W-:Y:S06]  /*7e40*/  BRA `(.L_x_38188) ;  /* 0x0000000400b87947 */ /* 0x000fec0003800000 */
.L_x_38233:
        /* <DEDUP_REMOVED lines=12> */
.L_x_38240:
        /* <DEDUP_REMOVED lines=21> */
.L_x_38244:
[----:B------:R-:W-:Y:S05]  /*8060*/  BSYNC.RECONVERGENT B1 ;  /* 0x0000000000017941 */ /* 0x000fea0003800200 */
.L_x_38243:
[----:B------:R-:W-:Y:S01]  /*8070*/  IMAD.SHL.U32 R0, R0, 0x100000, RZ ;  /* 0x0010000000007824 */ /* 0x000fe200078e00ff */
[----:B------:R-:W-:-:S04]  /*8080*/  LEA R3, R3, 0x3b800000, 0x17 ;  /* 0x3b80000003037811 */ /* 0x000fc800078eb8ff */
[----:B------:R-:W-:-:S07]  /*8090*/  LOP3.LUT R0, R3, R0, R7, 0xfe, !PT ;  /* 0x0000000003007212 */ /* 0x000fce00078efe07 */
.L_x_38242:
[----:B------:R-:W-:Y:S05]  /*80a0*/  BSYNC.RECONVERGENT B0 ;  /* 0x0000000000007941 */ /* 0x000fea0003800200 */
.L_x_38241:
[----:B------:R-:W-:Y:S01]  /*80b0*/  F2FP.F16.F32.PACK_AB R0, RZ, R0 ;  /* 0x00000000ff00723e */ /* 0x000fe200000000ff */
[----:B------:R-:W-:Y:S06]  /*80c0*/  BRA `(.L_x_38188) ;  /* 0x0000000400187947 */ /* 0x000fec0003800000 */
.L_x_38239:
        /* <DEDUP_REMOVED lines=21> */
.L_x_38248:
[----:B------:R-:W-:Y:S05]  /*8220*/  BSYNC.RECONVERGENT B1 ;  /* 0x0000000000017941 */ /* 0x000fea0003800200 */
.L_x_38247:
[----:B------:R-:W-:Y:S01]  /*8230*/  IMAD.SHL.U32 R0, R0, 0x200000, RZ ;  /* 0x0020000000007824 */ /* 0x000fe200078e00ff */
[----:B------:R-:W-:-:S04]  /*8240*/  LEA R3, R3, 0x37800000, 0x17 ;  /* 0x3780000003037811 */ /* 0x000fc800078eb8ff */
[----:B------:R-:W-:-:S07]  /*8250*/  LOP3.LUT R0, R3, R0, R7, 0xfe, !PT ;  /* 0x0000000003007212 */ /* 0x000fce00078efe07 */
.L_x_38246:
[----:B------:R-:W-:Y:S05]  /*8260*/  BSYNC.RECONVERGENT B0 ;  /* 0x0000000000007941 */ /* 0x000fea0003800200 */
.L_x_38245:
[----:B------:R-:W-:Y:S01]  /*8270*/  F2FP.F16.F32.PACK_AB R0, RZ, R0 ;  /* 0x00000000ff00723e */ /* 0x000fe200000000ff */
[----:B------:R-:W-:Y:S06]  /*8280*/  BRA `(.L_x_38188) ;  /* 0x0000000000a87947 */ /* 0x000fec0003800000 */
.L_x_38238:
        /* <DEDUP_REMOVED lines=14> */
.L_x_38252:
[----:B------:R-:W-:Y:S05]  /*8370*/  BSYNC.RECONVERGENT B0 ;  /* 0x0000000000007941 */ /* 0x000fea0003800200 */
.L_x_38251:
[----:B------:R-:W-:Y:S01]  /*8380*/  F2FP.F16.F32.PACK_AB R0, RZ, R0 ;  /* 0x00000000ff00723e */ /* 0x000fe200000000ff */
[----:B------:R-:W-:Y:S06]  /*8390*/  BRA `(.L_x_38188) ;  /* 0x0000000000647947 */ /* 0x000fec0003800000 */
.L_x_38226:
        /* <DEDUP_REMOVED lines=16> */
.L_x_38253:
[----:B------:R-:W-:Y:S01]  /*84a0*/  PRMT R0, RZ, 0x7610, R0 ;  /* 0x00007610ff007816 */ /* 0x000fe20000000000 */
[----:B------:R-:W-:Y:S06]  /*84b0*/  BRA `(.L_x_38188) ;  /* 0x00000000001c7947 */ /* 0x000fec0003800000 */
.L_x_38250:
[----:B------:R-:W2:Y:S02]  /*84c0*/  LDG.E.64 R4, desc[UR36][R4.64] ;  /* 0x0000002404047981 */ /* 0x000ea4000c1e1b00 */
[----:B--2---:R-:W0:Y:S02]  /*84d0*/  I2F.U64 R0, R4 ;  /* 0x0000000400007312 */ /* 0x004e240000301000 */
[----:B0-----:R-:W-:Y:S01]  /*84e0*/  F2FP.F16.F32.PACK_AB R0, RZ, R0 ;  /* 0x00000000ff00723e */ /* 0x001fe200000000ff */
[----:B------:R-:W-:Y:S06]  /*84f0*/  BRA `(.L_x_38188) ;  /* 0x00000000000c7947 */ /* 0x000fec0003800000 */
.L_x_38249:
[----:B------:R-:W2:Y:S02]  /*8500*/  LDG.E R4, desc[UR36][R4.64] ;  /* 0x0000002404047981 */ /* 0x000ea4000c1e1900 */
[----:B--2---:R-:W-:-:S04]  /*8510*/  I2FP.F32.U32 R0, R4 ;  /* 0x0000000400007245 */ /* 0x004fc80000201000 */
[----:B------:R-:W-:-:S07]  /*8520*/  F2FP.F16.F32.PACK_AB R0, RZ, R0 ;  /* 0x00000000ff00723e */ /* 0x000fce00000000ff */
.L_x_38188:
[----:B------:R-:W-:Y:S05]  /*8530*/  BSYNC.RECONVERGENT B6 ;  /* 0x0000000000067941 */ /* 0x000fea0003800200 */
.L_x_38187:
[C---:B------:R-:W-:Y:S01]  /*8540*/  VIADD R26, R22.reuse, 0x80 ;  /* 0x00000080161a7836 */ /* 0x040fe20000000000 */
[CC--:B------:R-:W-:Y:S01]  /*8550*/  ISETP.GE.AND P0, PT, R22.reuse, R25.reuse, PT ;  /* 0x000000191600720c */ /* 0x0c0fe20003f06270 */
[----:B01----:R-:W-:Y:S01]  /*8560*/  VIADD R4, R22, 0x100 ;  /* 0x0000010016047836 */ /* 0x003fe20000000000 */
[----:B------:R-:W-:Y:S02]  /*8570*/  BSSY.RECONVERGENT B6, `(.L_x_38254) ;  /* 0x000012b000067945 */ /* 0x000fe40003800200 */
[-C--:B------:R-:W-:Y:S02]  /*8580*/  ISETP.GE.AND P1, PT, R26, R25.reuse, PT ;  /* 0x000000191a00720c */ /* 0x080fe40003f26270 */
[----:B------:R-:W-:Y:S01]  /*8590*/  ISETP.GE.AND P2, PT, R4, R25, PT ;  /* 0x000000190400720c */ /* 0x000fe20003f46270 */
[----:B------:R-:W-:-:S05]  /*85a0*/  VIADD R4, R22, 0x180 ;  /* 0x0000018016047836 */ /* 0x000fca0000000000 */
[----:B------:R-:W-:Y:S01]  /*85b0*/  ISETP.GE.AND P3, PT, R4, R25, PT ;  /* 0x000000190400720c */ /* 0x000fe20003f66270 */
[----:B-----5:R-:W-:Y:S02]  /*85c0*/  @!P0 HADD2.F32 R24, -RZ, R24.H0_H0 ;  /* 0x20000018ff188230 */ /* 0x020fe40000004100 */
[----:B------:R-:W-:Y:S02]  /*85d0*/  @!P0 HADD2.F32 R23, -RZ, R23.H0_H0 ;  /* 0x20000017ff178230 */ /* 0x000fe40000004100 */
[----:B------:R-:W-:Y:S02]  /*85e0*/  @!P1 HADD2.F32 R3, -RZ, R19.H0_H0 ;  /* 0x20000013ff039230 */ /* 0x000fe40000004100 */
[----:B------:R-:W-:Y:S01]  /*85f0*/  @!P2 HADD2.F32 R4, -RZ, R17.H0_H0 ;  /* 0x20000011ff04a230 */ /* 0x000fe20000004100 */
[----:B------:R-:W0:Y:S01]  /*8600*/  @!P0 MUFU.LG2 R24, R24 ;  /* 0x0000001800188308 */ /* 0x000e220000000c00 */
[----:B------:R-:W-:-:S04]  /*8610*/  @!P2 HADD2.F32 R16, -RZ, R16.H0_H0 ;  /* 0x20000010ff10a230 */ /* 0x000fc80000004100 */
[----:B------:R-:W-:Y:S02]  /*8620*/  @!P3 HADD2.F32 R6, -RZ, R2.H0_H0 ;  /* 0x20000002ff06b230 */ /* 0x000fe40000004100 */
[----:B------:R-:W-:Y:S01]  /*8630*/  @!P1 HADD2.F32 R2, -RZ, R18.H0_H0 ;  /* 0x20000012ff029230 */ /* 0x000fe20000004100 */
[----:B------:R-:W1:Y:S08]  /*8640*/  @!P1 MUFU.LG2 R3, R3 ;  /* 0x0000000300039308 */ /* 0x000e700000000c00 */
[----:B------:R-:W2:Y:S01]  /*8650*/  @!P2 MUFU.LG2 R5, R4 ;  /* 0x000000040005a308 */ /* 0x000ea20000000c00 */
[----:B0-----:R-:W-:-:S07]  /*8660*/  @!P0 FMUL.FTZ R23, R23, R24 ;  /* 0x0000001817178220 */ /* 0x001fce0000410000 */
[----:B------:R-:W0:Y:S01]  /*8670*/  @!P3 MUFU.LG2 R6, R6 ;  /* 0x000000060006b308 */ /* 0x000e220000000c00 */
[----:B-1----:R-:W-:Y:S01]  /*8680*/  @!P1 FMUL.FTZ R2, R2, R3 ;  /* 0x0000000302029220 */ /* 0x002fe20000410000 */
[----:B------:R-:W-:-:S06]  /*8690*/  @!P3 HADD2.F32 R3, -RZ, R0.H0_H0 ;  /* 0x20000000ff03b230 */ /* 0x000fcc0000004100 */
[----:B------:R-:W1:Y:S01]  /*86a0*/  @!P0 MUFU.EX2 R23, R23 ;  /* 0x0000001700178308 */ /* 0x000e620000000800 */
[----:B--2---:R-:W-:Y:S02]  /*86b0*/  @!P2 FMUL.FTZ R5, R16, R5 ;  /* 0x000000051005a220 */ /* 0x004fe40000410000 */
[----:B------:R-:W2:Y:S05]  /*86c0*/  LDC.U8 R16, c[0x0][0x3b8] ;  /* 0x0000ee00ff107b82 */ /* 0x000eaa0000000000 */
[----:B------:R-:W3:Y:S01]  /*86d0*/  @!P1 MUFU.EX2 R2, R2 ;  /* 0x0000000200029308 */ /* 0x000ee20000000800 */
[----:B0-----:R-:W-:-:S07]  /*86e0*/  @!P3 FMUL.FTZ R3, R3, R6 ;  /* 0x000000060303b220 */ /* 0x001fce0000410000 */
[----:B------:R-:W0:Y:S01]  /*86f0*/  @!P2 MUFU.EX2 R5, R5 ;  /* 0x000000050005a308 */ /* 0x000e220000000800 */
[----:B-1----:R-:W-:-:S07]  /*8700*/  @!P0 F2FP.F16.F32.PACK_AB R0, RZ, R23 ;  /* 0x00000017ff00823e */ /* 0x002fce00000000ff */
[----:B------:R-:W1:Y:S01]  /*8710*/  @!P3 MUFU.EX2 R3, R3 ;  /* 0x000000030003b308 */ /* 0x000e620000000800 */
[----:B---3--:R-:W-:Y:S02]  /*8720*/  @!P1 F2FP.F16.F32.PACK_AB R19, RZ, R2 ;  /* 0x00000002ff13923e */ /* 0x008fe400000000ff */
[----:B0-----:R-:W-:Y:S02]  /*8730*/  @!P2 F2FP.F16.F32.PACK_AB R18, RZ, R5 ;  /* 0x00000005ff12a23e */ /* 0x001fe400000000ff */
[----:B-1----:R-:W-:Y:S01]  /*8740*/  @!P3 F2FP.F16.F32.PACK_AB R17, RZ, R3 ;  /* 0x00000003ff11b23e */ /* 0x002fe200000000ff */
[----:B------:R-:W-:Y:S06]  /*8750*/  @P0 BRA `(.L_x_38255) ;  /* 0x0000001000300947 */ /* 0x000fec0003800000 */
[----:B------:R-:W0:Y:S01]  /*8760*/  LDCU UR4, c[0x0][0x3bc] ;  /* 0x00007780ff0477ac */ /* 0x000e220008000800 */
[----:B------:R-:W1:Y:S01]  /*8770*/  LDC.64 R2, c[0x0][0x390] ;  /* 0x0000e400ff027b82 */ /* 0x000e620000000a00 */
[----:B------:R-:W-:Y:S01]  /*8780*/  IMAD R4, R27, 0x200, R22 ;  /* 0x000002001b047824 */ /* 0x000fe200078e0216 */
[----:B--2---:R-:W-:-:S03]  /*8790*/  PRMT R6, R16, 0x9910, RZ ;  /* 0x0000991010067816 */ /* 0x004fc600000000ff */
        /* <DEDUP_REMOVED lines=19> */
.L_x_38259:
[----:B------:R-:W-:Y:S02]  /*88d0*/  HADD2.F32 R5, -RZ, R0.H0_H0 ;  /* 0x20000000ff057230 */ /* 0x000fe40000004100 */
[----:B------:R-:W-:-:S04]  /*88e0*/  IMAD.MOV.U32 R22, RZ, RZ, R26 ;  /* 0x000000ffff167224 */ /* 0x000fc800078e001a */
[----:B------:R-:W0:Y:S02]  /*88f0*/  F2I.S64.TRUNC R4, R5 ;  /* 0x0000000500047311 */ /* 0x000e24000020d900 */
[----:B0-----:R0:W-:Y:S01]  /*8900*/  STG.E.U8 desc[UR36][R2.64], R4 ;  /* 0x0000000402007986 */ /* 0x0011e2000c101124 */
[----:B------:R-:W-:Y:S05]  /*8910*/  BRA `(.L_x_38255) ;  /* 0x0000000c00c07947 */ /* 0x000fea0003800000 */
.L_x_38258:
        /* <DEDUP_REMOVED lines=11> */
.L_x_38262:
[----:B------:R-:W-:Y:S02]  /*89d0*/  HADD2.F32 R0, -RZ, R0.H0_H0 ;  /* 0x20000000ff007230 */ /* 0x000fe40000004100 */
[----:B------:R-:W-:Y:S02]  /*89e0*/  IMAD.MOV.U32 R22, RZ, RZ, R26 ;  /* 0x000000ffff167224 */ /* 0x000fe400078e001a */
[----:B------:R-:W0:Y:S02]  /*89f0*/  F2I.FTZ.TRUNC.NTZ R5, R0 ;  /* 0x0000000000057305 */ /* 0x000e24000021f100 */
[----:B0-----:R0:W-:Y:S01]  /*8a00*/  STG.E desc[UR36][R2.64], R5 ;  /* 0x0000000502007986 */ /* 0x0011e2000c101924 */
[----:B------:R-:W-:Y:S05]  /*8a10*/  BRA `(.L_x_38255) ;  /* 0x0000000c00807947 */ /* 0x000fea0003800000 */
.L_x_38261:
[----:B------:R-:W-:Y:S02]  /*8a20*/  HADD2.F32 R0, -RZ, R0.H0_H0 ;  /* 0x20000000ff007230 */ /* 0x000fe40000004100 */
[----:B------:R-:W-:Y:S02]  /*8a30*/  IMAD.MOV.U32 R22, RZ, RZ, R26 ;  /* 0x000000ffff167224 */ /* 0x000fe400078e001a */
[----:B------:R-:W0:Y:S02]  /*8a40*/  F2I.FTZ.TRUNC.NTZ R5, R0 ;  /* 0x0000000000057305 */ /* 0x000e24000021f100 */
[----:B0-----:R0:W-:Y:S01]  /*8a50*/  STG.E.U16 desc[UR36][R2.64], R5 ;  /* 0x0000000502007986 */ /* 0x0011e2000c101524 */
[----:B------:R-:W-:Y:S05]  /*8a60*/  BRA `(.L_x_38255) ;  /* 0x0000000c006c7947 */ /* 0x000fea0003800000 */
.L_x_38257:
        /* <DEDUP_REMOVED lines=10> */
.L_x_38264:
[----:B------:R0:W-:Y:S01]  /*8b10*/  STG.E.U16 desc[UR36][R2.64], R0 ;  /* 0x0000000002007986 */ /* 0x0001e2000c101524 */
[----:B------:R-:W-:Y:S01]  /*8b20*/  IMAD.MOV.U32 R22, RZ, RZ, R26 ;  /* 0x000000ffff167224 */ /* 0x000fe200078e001a */
[----:B------:R-:W-:Y:S06]  /*8b30*/  BRA `(.L_x_38255) ;  /* 0x0000000c00387947 */ /* 0x000fec0003800000 */
.L_x_38263:
        /* <DEDUP_REMOVED lines=11> */
.L_x_38266:
[----:B------:R-:W-:Y:S02]  /*8bf0*/  HADD2.F32 R0, -RZ, R0.H0_H0 ;  /* 0x20000000ff007230 */ /* 0x000fe40000004100 */
[----:B------:R-:W-:-:S03]  /*8c00*/  IMAD.MOV.U32 R22, RZ, RZ, R26 ;  /* 0x000000ffff167224 */ /* 0x000fc600078e001a */
[----:B------:R-:W-:-:S04]  /*8c10*/  F2FP.F16.F32.PACK_AB R0, RZ, R0 ;  /* 0x00000000ff00723e */ /* 0x000fc800000000ff */
[----:B------:R-:W-:-:S05]  /*8c20*/  PRMT R0, R0, 0x5410, RZ ;  /* 0x0000541000007816 */ /* 0x000fca00000000ff */
[----:B------:R4:W-:Y:S01]  /*8c30*/  STG.E desc[UR36][R2.64], R0 ;  /* 0x0000000002007986 */ /* 0x0009e2000c101924 */
[----:B------:R-:W-:Y:S05]  /*8c40*/  BRA `(.L_x_38255) ;  /* 0x0000000800f47947 */ /* 0x000fea0003800000 */
.L_x_38265:
[----:B------:R-:W-:Y:S02]  /*8c50*/  HADD2.F32 R4, -RZ, R0.H0_H0 ;  /* 0x20000000ff047230 */ /* 0x000fe40000004100 */
[----:B------:R-:W-:-:S03]  /*8c60*/  IMAD.MOV.U32 R22, RZ, RZ, R26 ;  /* 0x000000ffff167224 */ /* 0x000fc600078e001a */
[----:B------:R-:W-:-:S06]  /*8c70*/  FMUL.FTZ R4, R4, 1 ;  /* 0x3f80000004047820 */ /* 0x000fcc0000410000 */
[----:B------:R-:W0:Y:S02]  /*8c80*/  F2F.F64.F32 R4, R4 ;  /* 0x0000000400047310 */ /* 0x000e240000201800 */
[----:B0-----:R0:W-:Y:S01]  /*8c90*/  STG.E.64 desc[UR36][R2.64], R4 ;  /* 0x0000000402007986 */ /* 0x0011e2000c101b24 */
[----:B------:R-:W-:Y:S05]  /*8ca0*/  BRA `(.L_x_38255) ;  /* 0x0000000800dc7947 */ /* 0x000fea0003800000 */
.L_x_38256:
        /* <DEDUP_REMOVED lines=14> */
.L_x_38269:
[----:B------:R-:W-:Y:S01]  /*8d90*/  HADD2.F32 R0, -RZ, R0.H0_H0 ;  /* 0x20000000ff007230 */ /* 0x000fe20000004100 */
[----:B------:R-:W-:Y:S01]  /*8da0*/  CS2R R6, SRZ ;  /* 0x0000000000067805 */ /* 0x000fe2000001ff00 */
[----:B------:R-:W-:-:S03]  /*8db0*/  IMAD.MOV.U32 R22, RZ, RZ, R26 ;  /* 0x000000ffff167224 */ /* 0x000fc600078e001a */
[----:B------:R-:W-:-:S04]  /*8dc0*/  FMUL.FTZ R0, R0, 1 ;  /* 0x3f80000000007820 */ /* 0x000fc80000410000 */
[----:B------:R-:W0:Y:S02]  /*8dd0*/  F2F.F64.F32 R4, R0 ;  /* 0x0000000000047310 */ /* 0x000e240000201800 */
[----:B0-----:R0:W-:Y:S01]  /*8de0*/  STG.E.128 desc[UR36][R2.64], R4 ;  /* 0x0000000402007986 */ /* 0x0011e2000c101d24 */
[----:B------:R-:W-:Y:S05]  /*8df0*/  BRA `(.L_x_38255) ;  /* 0x0000000800887947 */ /* 0x000fea0003800000 */
.L_x_38268:
        /* <DEDUP_REMOVED lines=19> */
.L_x_38273:
[----:B------:R-:W-:Y:S05]  /*8f30*/  BSYNC.RECONVERGENT B0 ;  /* 0x0000000000007941 */ /* 0x000fea0003800200 */
.L_x_38272:
[----:B------:R-:W-:Y:S01]  /*8f40*/  LOP3.LUT R5, R0, 0x80, R5, 0xf8, !PT ;  /* 0x0000008000057812 */ /* 0x000fe200078ef805 */
[----:B------:R-:W-:-:S04]  /*8f50*/  IMAD.MOV.U32 R22, RZ, RZ, R26 ;  /* 0x000000ffff167224 */ /* 0x000fc800078e001a */
[----:B------:R0:W-:Y:S01]  /*8f60*/  STG.E.U8 desc[UR36][R2.64], R5 ;  /* 0x0000000502007986 */ /* 0x0001e2000c101124 */
[----:B------:R-:W-:Y:S05]  /*8f70*/  BRA `(.L_x_38255) ;  /* 0x0000000800287947 */ /* 0x000fea0003800000 */
.L_x_38271:
        /* <DEDUP_REMOVED lines=15> */
.L_x_38275:
[----:B------:R-:W-:Y:S05]  /*9070*/  BSYNC.RECONVERGENT B0 ;  /* 0x0000000000007941 */ /* 0x000fea0003800200 */
.L_x_38274:
[----:B------:R-:W-:Y:S01]  /*9080*/  LOP3.LUT R5, R0, 0x80, R5, 0xf8, !PT ;  /* 0x0000008000057812 */ /* 0x000fe200078ef805 */
[----:B------:R-:W-:-:S04]  /*9090*/  IMAD.MOV.U32 R22, RZ, RZ, R26 ;  /* 0x000000ffff167224 */ /* 0x000fc800078e001a */
[----:B------:R0:W-:Y:S01]  /*90a0*/  STG.E.U8 desc[UR36][R2.64], R5 ;  /* 0x0000000502007986 */ /* 0x0001e2000c101124 */
[----:B------:R-:W-:Y:S05]  /*90b0*/  BRA `(.L_x_38255) ;  /* 0x0000000400d87947 */ /* 0x000fea0003800000 */
.L_x_38270:
[----:B------:R-:W-:Y:S02]  /*90c0*/  HADD2.F32 R0, -RZ, R0.H0_H0 ;  /* 0x20000000ff007230 */ /* 0x000fe40000004100 */
[----:B------:R-:W-:-:S03]  /*90d0*/  IMAD.MOV.U32 R22, RZ, RZ, R26 ;  /* 0x000000ffff167224 */ /* 0x000fc600078e001a */
[----:B------:R-:W-:-:S05]  /*90e0*/  F2FP.BF16.F32.PACK_AB R0, RZ, R0 ;  /* 0x00000000ff00723e */ /* 0x000fca00000010ff */
[----:B------:R0:W-:Y:S01]  /*90f0*/  STG.E.U16 desc[UR36][R2.64], R0 ;  /* 0x0000000002007986 */ /* 0x0001e2000c101524 */
[----:B------:R-:W-:Y:S05]  /*9100*/  BRA `(.L_x_38255) ;  /* 0x0000000400c47947 */ /* 0x000fea0003800000 */
.L_x_38267:
        /* <DEDUP_REMOVED lines=13> */
.L_x_38278:
        /* <DEDUP_REMOVED lines=13> */
.L_x_38281:
[----:B------:R-:W-:-:S04]  /*92b0*/  SHF.R.U32.HI R0, RZ, 0x14, R5 ;  /* 0x00000014ff007819 */ /* 0x000fc80000011605 */
[----:B------:R-:W-:-:S04]  /*92c0*/  LOP3.LUT R0, R0, 0x1, RZ, 0xc0, !PT ;  /* 0x0000000100007812 */ /* 0x000fc800078ec0ff */
[----:B------:R-:W-:-:S04]  /*92d0*/  IADD3 R0, PT, PT, R5, 0x487ffff, R0 ;  /* 0x0487ffff05007810 */ /* 0x000fc80007ffe000 */
[----:B------:R-:W-:-:S04]  /*92e0*/  SHF.R.U32.HI R0, RZ, 0x14, R0 ;  /* 0x00000014ff007819 */ /* 0x000fc80000011600 */
[----:B------:R-:W-:-:S07]  /*92f0*/  LOP3.LUT R4, R0, 0xff, RZ, 0xc0, !PT ;  /* 0x000000ff00047812 */ /* 0x000fce00078ec0ff */
.L_x_38282:
[----:B------:R-:W-:-:S04]  /*9300*/  SHF.R.U32.HI R5, RZ, 0x18, R5 ;  /* 0x00000018ff057819 */ /* 0x000fc80000011605 */
[----:B------:R-:W-:-:S04]  /*9310*/  LOP3.LUT R4, R4, 0x80, R5, 0xf8, !PT ;  /* 0x0000008004047812 */ /* 0x000fc800078ef805 */
[----:B------:R-:W-:-:S07]  /*9320*/  PRMT R0, R4, 0x7610, R0 ;  /* 0x0000761004007816 */ /* 0x000fce0000000000 */
.L_x_38280:
[----:B------:R-:W-:Y:S05]  /*9330*/  BSYNC.RECONVERGENT B0 ;  /* 0x0000000000007941 */ /* 0x000fea0003800200 */
.L_x_38279:
[----:B------:R0:W-:Y:S01]  /*9340*/  STG.E.U8 desc[UR36][R2.64], R0 ;  /* 0x0000000002007986 */ /* 0x0001e2000c101124 */
[----:B------:R-:W-:Y:S01]  /*9350*/  IMAD.MOV.U32 R22, RZ, RZ, R26 ;  /* 0x000000ffff167224 */ /* 0x000fe200078e001a */
[----:B------:R-:W-:Y:S06]  /*9360*/  BRA `(.L_x_38255) ;  /* 0x00000004002c7947 */ /* 0x000fec0003800000 */
.L_x_38277:
        /* <DEDUP_REMOVED lines=13> */
.L_x_38285:
[----:B------:R-:W-:-:S04]  /*9440*/  SHF.R.U32.HI R0, RZ, 0x15, R5 ;  /* 0x00000015ff007819 */ /* 0x000fc80000011605 */
[----:B------:R-:W-:-:S04]  /*9450*/  LOP3.LUT R0, R0, 0x1, RZ, 0xc0, !PT ;  /* 0x0000000100007812 */ /* 0x000fc800078ec0ff */
[----:B------:R-:W-:-:S04]  /*9460*/  IADD3 R0, PT, PT, R5, 0x88fffff, R0 ;  /* 0x088fffff05007810 */ /* 0x000fc80007ffe000 */
[----:B------:R-:W-:-:S04]  /*9470*/  SHF.R.U32.HI R0, RZ, 0x15, R0 ;  /* 0x00000015ff007819 */ /* 0x000fc80000011600 */
[----:B------:R-:W-:-:S07]  /*9480*/  LOP3.LUT R4, R0, 0xff, RZ, 0xc0, !PT ;  /* 0x000000ff00047812 */ /* 0x000fce00078ec0ff */
.L_x_38286:
[----:B------:R-:W-:-:S04]  /*9490*/  SHF.R.U32.HI R5, RZ, 0x18, R5 ;  /* 0x00000018ff057819 */ /* 0x000fc80000011605 */
[----:B------:R-:W-:-:S04]  /*94a0*/  LOP3.LUT R4, R4, 0x80, R5, 0xf8, !PT ;  /* 0x0000008004047812 */ /* 0x000fc800078ef805 */
[----:B------:R-:W-:-:S07]  /*94b0*/  PRMT R0, R4, 0x7610, R0 ;  /* 0x0000761004007816 */ /* 0x000fce0000000000 */
.L_x_38284:
[----:B------:R-:W-:Y:S05]  /*94c0*/  BSYNC.RECONVERGENT B0 ;  /* 0x0000000000007941 */ /* 0x000fea0003800200 */
.L_x_38283:
[----:B------:R0:W-:Y:S01]  /*94d0*/  STG.E.U8 desc[UR36][R2.64], R0 ;  /* 0x0000000002007986 */ /* 0x0001e2000c101124 */
[----:B------:R-:W-:Y:S01]  /*94e0*/  IMAD.MOV.U32 R22, RZ, RZ, R26 ;  /* 0x000000ffff167224 */ /* 0x000fe200078e001a */
[----:B------:R-:W-:Y:S06]  /*94f0*/  BRA `(.L_x_38255) ;  /* 0x0000000000c87947 */ /* 0x000fec0003800000 */
.L_x_38276:
[----:B------:R-:W-:-:S13]  /*9500*/  ISETP.NE.AND P0, PT, R4, 0x1c, PT ;  /* 0x0000001c0400780c */ /* 0x000fda0003f05270 */
[----:B------:R-:W-:Y:S05]  /*9510*/  @!P0 BRA `(.L_x_38287) ;  /* 0x0000000000b08947 */ /* 0x000fea0003800000 */
[----:B------:R-:W-:-:S13]  /*9520*/  ISETP.NE.AND P0, PT, R4, 0x1d, PT ;  /* 0x0000001d0400780c */ /* 0x000fda0003f05270 */
[----:B------:R-:W-:Y:S05]  /*9530*/  @!P0 BRA `(.L_x_38288) ;  /* 0x0000000000948947 */ /* 0x000fea0003800000 */
[----:B------:R-:W-:-:S13]  /*9540*/  ISETP.NE.AND P0, PT, R4, 0x2c, PT ;  /* 0x0000002c0400780c */ /* 0x000fda0003f05270 */
[----:B------:R-:W-:Y:S05]  /*9550*/  @!P0 BRA `(.L_x_38289) ;  /* 0x0000000000488947 */ /* 0x000fea0003800000 */
.L_x_38260:
        /* <DEDUP_REMOVED lines=16> */
.L_x_38290:
[----:B------:R-:W-:Y:S01]  /*9660*/  IMAD.MOV.U32 R22, RZ, RZ, R26 ;  /* 0x000000ffff167224 */ /* 0x000fe200078e001a */
[----:B------:R-:W-:Y:S06]  /*9670*/  BRA `(.L_x_38255) ;  /* 0x0000000000687947 */ /* 0x000fec0003800000 */
.L_x_38289:
        /* <DEDUP_REMOVED lines=17> */
.L_x_38288:
[----:B------:R-:W-:Y:S02]  /*9790*/  HADD2.F32 R4, -RZ, R0.H0_H0 ;  /* 0x20000000ff047230 */ /* 0x000fe40000004100 */
[----:B------:R-:W-:-:S04]  /*97a0*/  IMAD.MOV.U32 R22, RZ, RZ, R26 ;  /* 0x000000ffff167224 */ /* 0x000fc800078e001a */
[----:B------:R-:W0:Y:S02]  /*97b0*/  F2I.U64.TRUNC R4, R4 ;  /* 0x0000000400047311 */ /* 0x000e24000020d800 */
[----:B0-----:R0:W-:Y:S01]  /*97c0*/  STG.E.64 desc[UR36][R2.64], R4 ;  /* 0x0000000402007986 */ /* 0x0011e2000c101b24 */
[----:B------:R-:W-:Y:S05]  /*97d0*/  BRA `(.L_x_38255) ;  /* 0x0000000000107947 */ /* 0x000fea0003800000 */
.L_x_38287:
[----:B------:R-:W-:Y:S02]  /*97e0*/  HADD2.F32 R0, -RZ, R0.H0_H0 ;  /* 0x20000000ff007230 */ /* 0x000fe40000004100 */
[----:B------:R-:W-:Y:S02]  /*97f0*/  IMAD.MOV.U32 R22, RZ, RZ, R26 ;  /* 0x000000ffff167224 */ /* 0x000fe400078e001a */
[----:B------:R-:W0:Y:S02]  /*9800*/  F2I.FTZ.U32.TRUNC.NTZ R5, R0 ;  /* 0x0000000000057305 */ /* 0x000e24000021f000 */
[----:B0-----:R0:W-:Y:S03]  /*9810*/  STG.E desc[UR36][R2.64], R5 ;  /* 0x0000000502007986 */ /* 0x0011e6000c101924 */
.L_x_38255:
[----:B------:R-:W-:Y:S05]  /*9820*/  BSYNC.RECONVERGENT B6 ;  /* 0x0000000000067941 */ /* 0x000fea0003800200 */
.L_x_38254:
[----:B------:R-:W-:Y:S01]  /*9830*/  ISETP.GE.AND P0, PT, R22, R25, PT ;  /* 0x000000191600720c */ /* 0x000fe20003f06270 */
[----:B------:R-:W-:-:S12]  /*9840*/  BSSY.RECONVERGENT B6, `(.L_x_38291) ;  /* 0x00001f0000067945 */ /* 0x000fd80003800200 */
[----:B------:R-:W-:Y:S05]  /*9850*/  @P0 BRA `(.L_x_38292) ;  /* 0x0000001c00b80947 */ /* 0x000fea0003800000 */
[----:B------:R-:W5:Y:S01]  /*9860*/  LDCU UR4, c[0x0][0x3bc] ;  /* 0x00007780ff0477ac */ /* 0x000f620008000800 */
[----:B01-34-:R-:W0:Y:S01]  /*9870*/  LDC.64 R2, c[0x0][0x390] ;  /* 0x0000e400ff027b82 */ /* 0x01be220000000a00 */
        /* <DEDUP_REMOVED lines=20> */
.L_x_38296:
[----:B------:R-:W-:-:S06]  /*99c0*/  HADD2.F32 R5, -RZ, R19.H0_H0 ;  /* 0x20000013ff057230 */ /* 0x000fcc0000004100 */
[----:B------:R-:W0:Y:S02]  /*99d0*/  F2I.S64.TRUNC R4, R5 ;  /* 0x0000000500047311 */ /* 0x000e24000020d900 */
[----:B0-----:R0:W-:Y:S01]  /*99e0*/  STG.E.U8 desc[UR36][R2.64], R4 ;  /* 0x0000000402007986 */ /* 0x0011e2000c101124 */
[----:B------:R-:W-:Y:S05]  /*99f0*/  BRA `(.L_x_38298) ;  /* 0x0000000c006c7947 */ /* 0x000fea0003800000 */
.L_x_38295:
        /* <DEDUP_REMOVED lines=10> */
.L_x_38300:
[----:B------:R-:W-:-:S06]  /*9aa0*/  HADD2.F32 R19, -RZ, R19.H0_H0 ;  /* 0x20000013ff137230 */ /* 0x000fcc0000004100 */
[----:B------:R-:W0:Y:S02]  /*9ab0*/  F2I.FTZ.TRUNC.NTZ R19, R19 ;  /* 0x0000001300137305 */ /* 0x000e24000021f100 */
[----:B0-----:R0:W-:Y:S01]  /*9ac0*/  STG.E desc[UR36][R2.64], R19 ;  /* 0x0000001302007986 */ /* 0x0011e2000c101924 */
[----:B------:R-:W-:Y:S05]  /*9ad0*/  BRA `(.L_x_38298) ;  /* 0x0000000c00347947 */ /* 0x000fea0003800000 */
.L_x_38299:
[----:B------:R-:W-:-:S06]  /*9ae0*/  HADD2.F32 R19, -RZ, R19.H0_H0 ;  /* 0x20000013ff137230 */ /* 0x000fcc0000004100 */
[----:B------:R-:W0:Y:S02]  /*9af0*/  F2I.FTZ.TRUNC.NTZ R19, R19 ;  /* 0x0000001300137305 */ /* 0x000e24000021f100 */
[----:B0-----:R0:W-:Y:S01]  /*9b00*/  STG.E.U16 desc[UR36][R2.64], R19 ;  /* 0x0000001302007986 */ /* 0x0011e2000c101524 */
[----:B------:R-:W-:Y:S05]  /*9b10*/  BRA `(.L_x_38298) ;  /* 0x0000000c00247947 */ /* 0x000fea0003800000 */
.L_x_38294:
        /* <DEDUP_REMOVED lines=9> */
.L_x_38302:
[----:B------:R0:W-:Y:S01]  /*9bb0*/  STG.E.U16 desc[UR36][R2.64], R19 ;  /* 0x0000001302007986 */ /* 0x0001e2000c101524 */
[----:B------:R-:W-:Y:S05]  /*9bc0*/  BRA `(.L_x_38298) ;  /* 0x0000000800f87947 */ /* 0x000fea0003800000 */
.L_x_38301:
        /* <DEDUP_REMOVED lines=10> */
.L_x_38304:
[----:B------:R-:W-:-:S05]  /*9c70*/  HADD2.F32 R0, -RZ, R19.H0_H0 ;  /* 0x20000013ff007230 */ /* 0x000fca0000004100 */
[----:B------:R-:W-:-:S04]  /*9c80*/  F2FP.F16.F32.PACK_AB R0, RZ, R0 ;  /* 0x00000000ff00723e */ /* 0x000fc800000000ff */
[----:B------:R-:W-:-:S05]  /*9c90*/  PRMT R0, R0, 0x5410, RZ ;  /* 0x0000541000007816 */ /* 0x000fca00000000ff */
[----:B------:R2:W-:Y:S01]  /*9ca0*/  STG.E desc[UR36][R2.64], R0 ;  /* 0x0000000002007986 */ /* 0x0005e2000c101924 */
[----:B------:R-:W-:Y:S05]  /*9cb0*/  BRA `(.L_x_38298) ;  /* 0x0000000800bc7947 */ /* 0x000fea0003800000 */
.L_x_38303:
[----:B------:R-:W-:-:S05]  /*9cc0*/  HADD2.F32 R4, -RZ, R19.H0_H0 ;  /* 0x20000013ff047230 */ /* 0x000fca0000004100 */
[----:B------:R-:W-:-:S06]  /*9cd0*/  FMUL.FTZ R4, R4, 1 ;  /* 0x3f80000004047820 */ /* 0x000fcc0000410000 */
[----:B------:R-:W0:Y:S02]  /*9ce0*/  F2F.F64.F32 R4, R4 ;  /* 0x0000000400047310 */ /* 0x000e240000201800 */
[----:B0-----:R4:W-:Y:S01]  /*9cf0*/  STG.E.64 desc[UR36][R2.64], R4 ;  /* 0x0000000402007986 */ /* 0x0019e2000c101b24 */
[----:B------:R-:W-:Y:S05]  /*9d00*/  BRA `(.L_x_38298) ;  /* 0x0000000800a87947 */ /* 0x000fea0003800000 */
.L_x_38293:
        /* <DEDUP_REMOVED lines=14> */
.L_x_38308:
        /* <DEDUP_REMOVED lines=18> */
.L_x_38311:
[----:B------:R-:W-:-:S04]  /*9f10*/  SHF.R.U32.HI R5, RZ, 0x18, R5 ;  /* 0x00000018ff057819 */ /* 0x000fc80000011605 */
[----:B------:R-:W-:-:S07]  /*9f20*/  LOP3.LUT R0, R0, 0x80, R5, 0xf8, !PT ;  /* 0x0000008000007812 */ /* 0x000fce00078ef805 */
.L_x_38310:
[----:B------:R-:W-:Y:S05]  /*9f30*/  BSYNC.RECONVERGENT B0 ;  /* 0x0000000000007941 */ /* 0x000fea0003800200 */
.L_x_38309:
[----:B------:R0:W-:Y:S01]  /*9f40*/  STG.E.U8 desc[UR36][R2.64], R0 ;  /* 0x0000000002007986 */ /* 0x0001e2000c101124 */
[----:B------:R-:W-:Y:S05]  /*9f50*/  BRA `(.L_x_38298) ;  /* 0x0000000800147947 */ /* 0x000fea0003800000 */
.L_x_38307:
        /* <DEDUP_REMOVED lines=18> */
.L_x_38314:
[----:B------:R-:W-:-:S04]  /*a080*/  SHF.R.U32.HI R5, RZ, 0x18, R5 ;  /* 0x00000018ff057819 */ /* 0x000fc80000011605 */
[----:B------:R-:W-:-:S07]  /*a090*/  LOP3.LUT R0, R0, 0x80, R5, 0xf8, !PT ;  /* 0x0000008000007812 */ /* 0x000fce00078ef805 */
.L_x_38313:
[----:B------:R-:W-:Y:S05]  /*a0a0*/  BSYNC.RECONVERGENT B0 ;  /* 0x0000000000007941 */ /* 0x000fea0003800200 */
.L_x_38312:
[----:B------:R0:W-:Y:S01]  /*a0b0*/  STG.E.U8 desc[UR36][R2.64], R0 ;  /* 0x0000000002007986 */ /* 0x0001e2000c101124 */
[----:B------:R-:W-:Y:S05]  /*a0c0*/  BRA `(.L_x_38298) ;  /* 0x0000000400b87947 */ /* 0x000fea0003800000 */
.L_x_38306:
        /* <DEDUP_REMOVED lines=22> */
.L_x_38316:
[----:B------:R-:W-:-:S06]  /*a230*/  HADD2.F32 R4, -RZ, R19.H0_H0 ;  /* 0x20000013ff047230 */ /* 0x000fcc0000004100 */
[----:B------:R-:W0:Y:S02]  /*a240*/  F2I.U64.TRUNC R4, R4 ;  /* 0x0000000400047311 */ /* 0x000e24000020d800 */
[----:B0-----:R0:W-:Y:S01]  /*a250*/  STG.E.64 desc[UR36][R2.64], R4 ;  /* 0x0000000402007986 */ /* 0x0011e2000c101b24 */
[----:B------:R-:W-:Y:S05]  /*a260*/  BRA `(.L_x_38298) ;  /* 0x0000000400507947 */ /* 0x000fea0003800000 */
.L_x_38315:
[----:B------:R-:W-:-:S06]  /*a270*/  HADD2.F32 R19, -RZ, R19.H0_H0 ;  /* 0x20000013ff137230 */ /* 0x000fcc0000004100 */
[----:B------:R-:W0:Y:S02]  /*a280*/  F2I.FTZ.U32.TRUNC.NTZ R19, R19 ;  /* 0x0000001300137305 */ /* 0x000e24000021f000 */
[----:B0-----:R0:W-:Y:S01]  /*a290*/  STG.E desc[UR36][R2.64], R19 ;  /* 0x0000001302007986 */ /* 0x0011e2000c101924 */
[----:B------:R-:W-:Y:S05]  /*a2a0*/  BRA `(.L_x_38298) ;  /* 0x0000000400407947 */ /* 0x000fea0003800000 */
.L_x_38305:
        /* <DEDUP_REMOVED lines=11> */
.L_x_38318:
[----:B------:R-:W-:Y:S01]  /*a360*/  HADD2.F32 R19, -RZ, R19.H0_H0 ;  /* 0x20000013ff137230 */ /* 0x000fe20000004100 */
[----:B------:R-:W-:-:S04]  /*a370*/  CS2R R6, SRZ ;  /* 0x0000000000067805 */ /* 0x000fc8000001ff00 */
[----:B------:R-:W-:-:S06]  /*a380*/  FMUL.FTZ R4, R19, 1 ;  /* 0x3f80000013047820 */ /* 0x000fcc0000410000 */
[----:B------:R-:W0:Y:S02]  /*a390*/  F2F.F64.F32 R4, R4 ;  /* 0x0000000400047310 */ /* 0x000e240000201800 */
[----:B0-----:R0:W-:Y:S01]  /*a3a0*/  STG.E.128 desc[UR36][R2.64], R4 ;  /* 0x0000000402007986 */ /* 0x0011e2000c101d24 */
[----:B------:R-:W-:Y:S05]  /*a3b0*/  BRA `(.L_x_38298) ;  /* 0x0000000000fc7947 */ /* 0x000fea0003800000 */
.L_x_38317:
[----:B------:R-:W-:-:S13]  /*a3c0*/  ISETP.NE.AND P0, PT, R0, 0xf, PT ;  /* 0x0000000f0000780c */ /* 0x000fda0003f05270 */
[----:B------:R-:W-:Y:S05]  /*a3d0*/  @!P0 BRA `(.L_x_38319) ;  /* 0x0000000000e88947 */ /* 0x000fea0003800000 */
[----:B------:R-:W-:-:S13]  /*a3e0*/  ISETP.NE.AND P0, PT, R0, 0x17, PT ;  /* 0x000000170000780c */ /* 0x000fda0003f05270 */
[----:B------:R-:W-:Y:S05]  /*a3f0*/  @!P0 BRA `(.L_x_38320) ;  /* 0x0000000000908947 */ /* 0x000fea0003800000 */
[----:B------:R-:W-:-:S13]  /*a400*/  ISETP.NE.AND P0, PT, R0, 0x18, PT ;  /* 0x000000180000780c */ /* 0x000fda0003f05270 */
[----:B------:R-:W-:Y:S05]  /*a410*/  @!P0 BRA `(.L_x_38321) ;  /* 0x0000000000448947 */ /* 0x000fea0003800000 */
.L_x_38297:
        /* <DEDUP_REMOVED lines=16> */
.L_x_38322:
[----:B------:R-:W-:Y:S05]  /*a520*/  BRA `(.L_x_38298) ;  /* 0x0000000000a07947 */ /* 0x000fea0003800000 */
.L_x_38321:
        /* <DEDUP_REMOVED lines=13> */
.L_x_38324:
[----:B------:R-:W-:Y:S05]  /*a600*/  BSYNC.RECONVERGENT B0 ;  /* 0x0000000000007941 */ /* 0x000fea0003800200 */
.L_x_38323:
[----:B------:R-:W-:-:S05]  /*a610*/  LOP3.LUT R5, R0, 0x80, R5, 0xf8, !PT ;  /* 0x0000008000057812 */ /* 0x000fca00078ef805 */
[----:B------:R0:W-:Y:S01]  /*a620*/  STG.E.U8 desc[UR36][R2.64], R5 ;  /* 0x0000000502007986 */ /* 0x0001e2000c101124 */
[----:B------:R-:W-:Y:S05]  /*a630*/  BRA `(.L_x_38298) ;  /* 0x00000000005c7947 */ /* 0x000fea0003800000 */
.L_x_38320:
        /* <DEDUP_REMOVED lines=12> */
.L_x_38326:
[----:B------:R-:W-:Y:S01]  /*a700*/  IMAD.MOV.U32 R0, RZ, RZ, 0x7f ;  /* 0x0000007fff007424 */ /* 0x000fe200078e00ff */
[----:B------:R-:W-:-:S04]  /*a710*/  ISETP.GT.U32.AND P0, PT, R4, 0x7f800000, PT ;  /* 0x7f8000000400780c */ /* 0x000fc80003f04070 */
[----:B------:R-:W-:-:S09]  /*a720*/  SEL R0, R0, 0x7c, P0 ;  /* 0x0000007c00007807 */ /* 0x000fd20000000000 */
.L_x_38327:
[----:B------:R-:W-:Y:S05]  /*a730*/  BSYNC.RECONVERGENT B0 ;  /* 0x0000000000007941 */ /* 0x000fea0003800200 */
.L_x_38325:
[----:B------:R-:W-:-:S04]  /*a740*/  SHF.R.U32.HI R5, RZ, 0x18, R5 ;  /* 0x00000018ff057819 */ /* 0x000fc80000011605 */
[----:B------:R-:W-:-:S05]  /*a750*/  LOP3.LUT R5, R0, 0x80, R5, 0xf8, !PT ;  /* 0x0000008000057812 */ /* 0x000fca00078ef805 */
[----:B------:R0:W-:Y:S01]  /*a760*/  STG.E.U8 desc[UR36][R2.64], R5 ;  /* 0x0000000502007986 */ /* 0x0001e2000c101124 */
[----:B------:R-:W-:Y:S05]  /*a770*/  BRA `(.L_x_38298) ;  /* 0x00000000000c7947 */ /* 0x000fea0003800000 */
.L_x_38319:
[----:B------:R-:W-:-:S05]  /*a780*/  HADD2.F32 R0, -RZ, R19.H0_H0 ;  /* 0x20000013ff007230 */ /* 0x000fca0000004100 */
[----:B------:R-:W-:-:S05]  /*a790*/  F2FP.BF16.F32.PACK_AB R0, RZ, R0 ;  /* 0x00000000ff00723e */ /* 0x000fca00000010ff */
[----:B------:R0:W-:Y:S02]  /*a7a0*/  STG.E.U16 desc[UR36][R2.64], R0 ;  /* 0x0000000002007986 */ /* 0x0001e4000c101524 */
.L_x_38298:
        /* <DEDUP_REMOVED lines=25> */
.L_x_38331:
[----:B------:R-:W-:-:S06]  /*a940*/  HADD2.F32 R5, -RZ, R18.H0_H0 ;  /* 0x20000012ff057230 */ /* 0x000fcc0000004100 */
[----:B------:R-:W0:Y:S02]  /*a950*/  F2I.S64.TRUNC R4, R5 ;  /* 0x0000000500047311 */ /* 0x000e24000020d900 */
[----:B0-----:R0:W-:Y:S01]  /*a960*/  STG.E.U8 desc[UR36][R2.64], R4 ;  /* 0x0000000402007986 */ /* 0x0011e2000c101124 */
[----:B------:R-:W-:Y:S05]  /*a970*/  BRA `(.L_x_38333) ;  /* 0x0000000c006c7947 */ /* 0x000fea0003800000 */
.L_x_38330:
        /* <DEDUP_REMOVED lines=10> */
.L_x_38335:
[----:B------:R-:W-:-:S04]  /*aa20*/  HADD2.F32 R18, -RZ, R18.H0_H0 ;  /* 0x20000012ff127230 */ /* 0x000fc80000004100 */
[----:B------:R-:W0:Y:S02]  /*aa30*/  F2I.FTZ.TRUNC.NTZ R5, R18 ;  /* 0x0000001200057305 */ /* 0x000e24000021f100 */
[----:B0-----:R0:W-:Y:S01]  /*aa40*/  STG.E desc[UR36][R2.64], R5 ;  /* 0x0000000502007986 */ /* 0x0011e2000c101924 */
[----:B------:R-:W-:Y:S05]  /*aa50*/  BRA `(.L_x_38333) ;  /* 0x0000000c00347947 */ /* 0x000fea0003800000 */
.L_x_38334:
[----:B------:R-:W-:-:S04]  /*aa60*/  HADD2.F32 R18, -RZ, R18.H0_H0 ;  /* 0x20000012ff127230 */ /* 0x000fc80000004100 */
[----:B------:R-:W0:Y:S02]  /*aa70*/  F2I.FTZ.TRUNC.NTZ R5, R18 ;  /* 0x0000001200057305 */ /* 0x000e24000021f100 */
[----:B0-----:R0:W-:Y:S01]  /*aa80*/  STG.E.U16 desc[UR36][R2.64], R5 ;  /* 0x0000000502007986 */ /* 0x0011e2000c101524 */
[----:B------:R-:W-:Y:S05]  /*aa90*/  BRA `(.L_x_38333) ;  /* 0x0000000c00247947 */ /* 0x000fea0003800000 */
.L_x_38329:
        /* <DEDUP_REMOVED lines=9> */
.L_x_38337:
[----:B------:R0:W-:Y:S01]  /*ab30*/  STG.E.U16 desc[UR36][R2.64], R18 ;  /* 0x0000001202007986 */ /* 0x0001e2000c101524 */
[----:B------:R-:W-:Y:S05]  /*ab40*/  BRA `(.L_x_38333) ;  /* 0x0000000800f87947 */ /* 0x000fea0003800000 */
.L_x_38336:
        /* <DEDUP_REMOVED lines=10> */
.L_x_38339:
[----:B------:R-:W-:-:S05]  /*abf0*/  HADD2.F32 R0, -RZ, R18.H0_H0 ;  /* 0x20000012ff007230 */ /* 0x000fca0000004100 */
[----:B------:R-:W-:-:S04]  /*ac00*/  F2FP.F16.F32.PACK_AB R0, RZ, R0 ;  /* 0x00000000ff00723e */ /* 0x000fc800000000ff */
[----:B------:R-:W-:-:S05]  /*ac10*/  PRMT R0, R0, 0x5410, RZ ;  /* 0x0000541000007816 */ /* 0x000fca00000000ff */
[----:B------:R0:W-:Y:S01]  /*ac20*/  STG.E desc[UR36][R2.64], R0 ;  /* 0x0000000002007986 */ /* 0x0001e2000c101924 */
[----:B------:R-:W-:Y:S05]  /*ac30*/  BRA `(.L_x_38333) ;  /* 0x0000000800bc7947 */ /* 0x000fea0003800000 */
.L_x_38338:
[----:B------:R-:W-:-:S05]  /*ac40*/  HADD2.F32 R4, -RZ, R18.H0_H0 ;  /* 0x20000012ff047230 */ /* 0x000fca0000004100 */
[----:B------:R-:W-:-:S06]  /*ac50*/  FMUL.FTZ R4, R4, 1 ;  /* 0x3f80000004047820 */ /* 0x000fcc0000410000 */
[----:B------:R-:W0:Y:S02]  /*ac60*/  F2F.F64.F32 R4, R4 ;  /* 0x0000000400047310 */ /* 0x000e240000201800 */
[----:B0-----:R0:W-:Y:S01]  /*ac70*/  STG.E.64 desc[UR36][R2.64], R4 ;  /* 0x0000000402007986 */ /* 0x0011e2000c101b24 */
[----:B------:R-:W-:Y:S05]  /*ac80*/  BRA `(.L_x_38333) ;  /* 0x0000000800a87947 */ /* 0x000fea0003800000 */
.L_x_38328:
        /* <DEDUP_REMOVED lines=14> */
.L_x_38343:
        /* <DEDUP_REMOVED lines=18> */
.L_x_38346:
[----:B------:R-:W-:-:S04]  /*ae90*/  SHF.R.U32.HI R5, RZ, 0x18, R5 ;  /* 0x00000018ff057819 */ /* 0x000fc80000011605 */
[----:B------:R-:W-:-:S07]  /*aea0*/  LOP3.LUT R0, R0, 0x80, R5, 0xf8, !PT ;  /* 0x0000008000007812 */ /* 0x000fce00078ef805 */
.L_x_38345:
[----:B------:R-:W-:Y:S05]  /*aeb0*/  BSYNC.RECONVERGENT B0 ;  /* 0x0000000000007941 */ /* 0x000fea0003800200 */
.L_x_38344:
[----:B------:R0:W-:Y:S01]  /*aec0*/  STG.E.U8 desc[UR36][R2.64], R0 ;  /* 0x0000000002007986 */ /* 0x0001e2000c101124 */
[----:B------:R-:W-:Y:S05]  /*aed0*/  BRA `(.L_x_38333) ;  /* 0x0000000800147947 */ /* 0x000fea0003800000 */
.L_x_38342:
        /* <DEDUP_REMOVED lines=18> */
.L_x_38349:
[----:B------:R-:W-:-:S04]  /*b000*/  SHF.R.U32.HI R5, RZ, 0x18, R5 ;  /* 0x00000018ff057819 */ /* 0x000fc80000011605 */
[----:B------:R-:W-:-:S07]  /*b010*/  LOP3.LUT R0, R0, 0x80, R5, 0xf8, !PT ;  /* 0x0000008000007812 */ /* 0x000fce00078ef805 */
.L_x_38348:
[----:B------:R-:W-:Y:S05]  /*b020*/  BSYNC.RECONVERGENT B0 ;  /* 0x0000000000007941 */ /* 0x000fea0003800200 */
.L_x_38347:
[----:B------:R0:W-:Y:S01]  /*b030*/  STG.E.U8 desc[UR36][R2.64], R0 ;  /* 0x0000000002007986 */ /* 0x0001e2000c101124 */
[----:B------:R-:W-:Y:S05]  /*b040*/  BRA `(.L_x_38333) ;  /* 0x0000000400b87947 */ /* 0x000fea0003800000 */
.L_x_38341:
        /* <DEDUP_REMOVED lines=22> */
.L_x_38351:
[----:B------:R-:W-:-:S06]  /*b1b0*/  HADD2.F32 R4, -RZ, R18.H0_H0 ;  /* 0x20000012ff047230 */ /* 0x000fcc0000004100 */
[----:B------:R-:W0:Y:S02]  /*b1c0*/  F2I.U64.TRUNC R4, R4 ;  /* 0x0000000400047311 */ /* 0x000e24000020d800 */
[----:B0-----:R0:W-:Y:S01]  /*b1d0*/  STG.E.64 desc[UR36][R2.64], R4 ;  /* 0x0000000402007986 */ /* 0x0011e2000c101b24 */
[----:B------:R-:W-:Y:S05]  /*b1e0*/  BRA `(.L_x_38333) ;  /* 0x0000000400507947 */ /* 0x000fea0003800000 */
.L_x_38350:
[----:B------:R-:W-:-:S04]  /*b1f0*/  HADD2.F32 R18, -RZ, R18.H0_H0 ;  /* 0x20000012ff127230 */ /* 0x000fc80000004100 */
[----:B------:R-:W0:Y:S02]  /*b200*/  F2I.FTZ.U32.TRUNC.NTZ R5, R18 ;  /* 0x0000001200057305 */ /* 0x000e24000021f000 */
[----:B0-----:R0:W-:Y:S01]  /*b210*/  STG.E desc[UR36][R2.64], R5 ;  /* 0x0000000502007986 */ /* 0x0011e2000c101924 */
[----:B------:R-:W-:Y:S05]  /*b220*/  BRA `(.L_x_38333) ;  /* 0x0000000400407947 */ /* 0x000fea0003800000 */
.L_x_38340:
        /* <DEDUP_REMOVED lines=11> */
.L_x_38353:
[----:B------:R-:W-:Y:S01]  /*b2e0*/  HADD2.F32 R18, -RZ, R18.H0_H0 ;  /* 0x20000012ff127230 */ /* 0x000fe20000004100 */
[----:B------:R-:W-:-:S04]  /*b2f0*/  CS2R R6, SRZ ;  /* 0x0000000000067805 */ /* 0x000fc8000001ff00 */
[----:B------:R-:W-:-:S06]  /*b300*/  FMUL.FTZ R4, R18, 1 ;  /* 0x3f80000012047820 */ /* 0x000fcc0000410000 */
[----:B------:R-:W0:Y:S02]  /*b310*/  F2F.F64.F32 R4, R4 ;  /* 0x0000000400047310 */ /* 0x000e240000201800 */
[----:B0-----:R3:W-:Y:S01]  /*b320*/  STG.E.128 desc[UR36][R2.64], R4 ;  /* 0x0000000402007986 */ /* 0x0017e2000c101d24 */
[----:B------:R-:W-:Y:S05]  /*b330*/  BRA `(.L_x_38333) ;  /* 0x0000000000fc7947 */ /* 0x000fea0003800000 */
.L_x_38352:
[----:B------:R-:W-:-:S13]  /*b340*/  ISETP.NE.AND P0, PT, R0, 0xf, PT ;  /* 0x0000000f0000780c */ /* 0x000fda0003f05270 */
[----:B------:R-:W-:Y:S05]  /*b350*/  @!P0 BRA `(.L_x_38354) ;  /* 0x0000000000e88947 */ /* 0x000fea0003800000 */
[----:B------:R-:W-:-:S13]  /*b360*/  ISETP.NE.AND P0, PT, R0, 0x17, PT ;  /* 0x000000170000780c */ /* 0x000fda0003f05270 */
[----:B------:R-:W-:Y:S05]  /*b370*/  @!P0 BRA `(.L_x_38355) ;  /* 0x0000000000908947 */ /* 0x000fea0003800000 */
[----:B------:R-:W-:-:S13]  /*b380*/  ISETP.NE.AND P0, PT, R0, 0x18, PT ;  /* 0x000000180000780c */ /* 0x000fda0003f05270 */
[----:B------:R-:W-:Y:S05]  /*b390*/  @!P0 BRA `(.L_x_38356) ;  /* 0x0000000000448947 */ /* 0x000fea0003800000 */
.L_x_38332:
        /* <DEDUP_REMOVED lines=16> */
.L_x_38357:
[----:B------:R-:W-:Y:S05]  /*b4a0*/  BRA `(.L_x_38333) ;  /* 0x0000000000a07947 */ /* 0x000fea0003800000 */
.L_x_38356:
        /* <DEDUP_REMOVED lines=13> */
.L_x_38359:
[----:B------:R-:W-:Y:S05]  /*b580*/  BSYNC.RECONVERGENT B0 ;  /* 0x0000000000007941 */ /* 0x000fea0003800200 */
.L_x_38358:
[----:B------:R-:W-:-:S05]  /*b590*/  LOP3.LUT R5, R0, 0x80, R5, 0xf8, !PT ;  /* 0x0000008000057812 */ /* 0x000fca00078ef805 */
[----:B------:R1:W-:Y:S01]  /*b5a0*/  STG.E.U8 desc[UR36][R2.64], R5 ;  /* 0x0000000502007986 */ /* 0x0003e2000c101124 */
[----:B------:R-:W-:Y:S05]  /*b5b0*/  BRA `(.L_x_38333) ;  /* 0x00000000005c7947 */ /* 0x000fea0003800000 */
.L_x_38355:
        /* <DEDUP_REMOVED lines=12> */
.L_x_38361:
[----:B------:R-:W-:Y:S01]  /*b680*/  IMAD.MOV.U32 R0, RZ, RZ, 0x7f ;  /* 0x0000007fff007424 */ /* 0x000fe200078e00ff */
[----:B------:R-:W-:-:S04]  /*b690*/  ISETP.GT.U32.AND P0, PT, R4, 0x7f800000, PT ;  /* 0x7f8000000400780c */ /* 0x000fc80003f04070 */
[----:B------:R-:W-:-:S09]  /*b6a0*/  SEL R0, R0, 0x7c, P0 ;  /* 0x0000007c00007807 */ /* 0x000fd20000000000 */
.L_x_38362:
[----:B------:R-:W-:Y:S05]  /*b6b0*/  BSYNC.RECONVERGENT B0 ;  /* 0x0000000000007941 */ /* 0x000fea0003800200 */
.L_x_38360:
[----:B------:R-:W-:-:S04]  /*b6c0*/  SHF.R.U32.HI R5, RZ, 0x18, R5 ;  /* 0x00000018ff057819 */ /* 0x000fc80000011605 */
[----:B------:R-:W-:-:S05]  /*b6d0*/  LOP3.LUT R5, R0, 0x80, R5, 0xf8, !PT ;  /* 0x0000008000057812 */ /* 0x000fca00078ef805 */
[----:B------:R2:W-:Y:S01]  /*b6e0*/  STG.E.U8 desc[UR36][R2.64], R5 ;  /* 0x0000000502007986 */ /* 0x0005e2000c101124 */
[----:B------:R-:W-:Y:S05]  /*b6f0*/  BRA `(.L_x_38333) ;  /* 0x00000000000c7947 */ /* 0x000fea0003800000 */
.L_x_38354:
[----:B------:R-:W-:-:S05]  /*b700*/  HADD2.F32 R0, -RZ, R18.H0_H0 ;  /* 0x20000012ff007230 */ /* 0x000fca0000004100 */
[----:B------:R-:W-:-:S05]  /*b710*/  F2FP.BF16.F32.PACK_AB R0, RZ, R0 ;  /* 0x00000000ff00723e */ /* 0x000fca00000010ff */
[----:B------:R0:W-:Y:S02]  /*b720*/  STG.E.U16 desc[UR36][R2.64], R0 ;  /* 0x0000000002007986 */ /* 0x0001e4000c101524 */
.L_x_38333:
[----:B------:R-:W-:-:S07]  /*b730*/  VIADD R22, R22, 0x80 ;  /* 0x0000008016167836 */ /* 0x000fce0000000000 */
.L_x_38292:
[----:B------:R-:W-:Y:S05]  /*b740*/  BSYNC.RECONVERGENT B6 ;  /* 0x0000000000067941 */ /* 0x000fea0003800200 */
.L_x_38291:
        /* <DEDUP_REMOVED lines=23> */
.L_x_38366:
[----:B------:R-:W-:-:S06]  /*b8c0*/  HADD2.F32 R5, -RZ, R17.H0_H0 ;  /* 0x20000011ff057230 */ /* 0x000fcc0000004100 */
[----:B------:R-:W0:Y:S02]  /*b8d0*/  F2I.S64.TRUNC R4, R5 ;  /* 0x0000000500047311 */ /* 0x000e24000020d900 */
[----:B0-----:R-:W-:Y:S01]  /*b8e0*/  STG.E.U8 desc[UR36][R2.64], R4 ;  /* 0x0000000402007986 */ /* 0x001fe2000c101124 */
[----:B------:R-:W-:Y:S05]  /*b8f0*/  EXIT ;  /* 0x000000000000794d */ /* 0x000fea0003800000 */
.L_x_38365:
        /* <DEDUP_REMOVED lines=10> */
.L_x_38369:
[----:B------:R-:W-:-:S06]  /*b9a0*/  HADD2.F32 R17, -RZ, R17.H0_H0 ;  /* 0x20000011ff117230 */ /* 0x000fcc0000004100 */
[----:B------:R-:W0:Y:S02]  /*b9b0*/  F2I.FTZ.TRUNC.NTZ R17, R17 ;  /* 0x0000001100117305 */ /* 0x000e24000021f100 */
[----:B0-----:R-:W-:Y:S01]  /*b9c0*/  STG.E desc[UR36][R2.64], R17 ;  /* 0x0000001102007986 */ /* 0x001fe2000c101924 */
[----:B------:R-:W-:Y:S05]  /*b9d0*/  EXIT ;  /* 0x000000000000794d */ /* 0x000fea0003800000 */
.L_x_38368:
[----:B------:R-:W-:-:S06]  /*b9e0*/  HADD2.F32 R17, -RZ, R17.H0_H0 ;  /* 0x20000011ff117230 */ /* 0x000fcc0000004100 */
[----:B------:R-:W0:Y:S02]  /*b9f0*/  F2I.FTZ.TRUNC.NTZ R17, R17 ;  /* 0x0000001100117305 */ /* 0x000e24000021f100 */
[----:B0-----:R-:W-:Y:S01]  /*ba00*/  STG.E.U16 desc[UR36][R2.64], R17 ;  /* 0x0000001102007986 */ /* 0x001fe2000c101524 */
[----:B------:R-:W-:Y:S05]  /*ba10*/  EXIT ;  /* 0x000000000000794d */ /* 0x000fea0003800000 */
.L_x_38364:
        /* <DEDUP_REMOVED lines=9> */
.L_x_38371:
[----:B------:R-:W-:Y:S01]  /*bab0*/  STG.E.U16 desc[UR36][R2.64], R17 ;  /* 0x0000001102007986 */ /* 0x000fe2000c101524 */
[----:B------:R-:W-:Y:S05]  /*bac0*/  EXIT ;  /* 0x000000000000794d */ /* 0x000fea0003800000 */
.L_x_38370:
        /* <DEDUP_REMOVED lines=10> */
.L_x_38373:
[----:B------:R-:W-:-:S05]  /*bb70*/  HADD2.F32 R0, -RZ, R17.H0_H0 ;  /* 0x20000011ff007230 */ /* 0x000fca0000004100 */
[----:B------:R-:W-:-:S04]  /*bb80*/  F2FP.F16.F32.PACK_AB R0, RZ, R0 ;  /* 0x00000000ff00723e */ /* 0x000fc800000000ff */
[----:B------:R-:W-:-:S05]  /*bb90*/  PRMT R0, R0, 0x5410, RZ ;  /* 0x0000541000007816 */ /* 0x000fca00000000ff */
[----:B------:R-:W-:Y:S01]  /*bba0*/  STG.E desc[UR36][R2.64], R0 ;  /* 0x0000000002007986 */ /* 0x000fe2000c101924 */
[----:B------:R-:W-:Y:S05]  /*bbb0*/  EXIT ;  /* 0x000000000000794d */ /* 0x000fea0003800000 */
.L_x_38372:
[----:B------:R-:W-:-:S05]  /*bbc0*/  HADD2.F32 R4, -RZ, R17.H0_H0 ;  /* 0x20000011ff047230 */ /* 0x000fca0000004100 */
[----:B------:R-:W-:-:S06]  /*bbd0*/  FMUL.FTZ R4, R4, 1 ;  /* 0x3f80000004047820 */ /* 0x000fcc0000410000 */
[----:B------:R-:W0:Y:S02]  /*bbe0*/  F2F.F64.F32 R4, R4 ;  /* 0x0000000400047310 */ /* 0x000e240000201800 */
[----:B0-----:R-:W-:Y:S01]  /*bbf0*/  STG.E.64 desc[UR36][R2.64], R4 ;  /* 0x0000000402007986 */ /* 0x001fe2000c101b24 */
[----:B------:R-:W-:Y:S05]  /*bc00*/  EXIT ;  /* 0x000000000000794d */ /* 0x000fea0003800000 */
.L_x_38363:
        /* <DEDUP_REMOVED lines=14> */
.L_x_38377:
        /* <DEDUP_REMOVED lines=18> */
.L_x_38380:
[----:B------:R-:W-:-:S04]  /*be10*/  SHF.R.U32.HI R5, RZ, 0x18, R5 ;  /* 0x00000018ff057819 */ /* 0x000fc80000011605 */
[----:B------:R-:W-:-:S07]  /*be20*/  LOP3.LUT R0, R0, 0x80, R5, 0xf8, !PT ;  /* 0x0000008000007812 */ /* 0x000fce00078ef805 */
.L_x_38379:
[----:B------:R-:W-:Y:S05]  /*be30*/  BSYNC.RECONVERGENT B0 ;  /* 0x0000000000007941 */ /* 0x000fea0003800200 */
.L_x_38378:
[----:B------:R-:W-:Y:S01]  /*be40*/  STG.E.U8 desc[UR36][R2.64], R0 ;  /* 0x0000000002007986 */ /* 0x000fe2000c101124 */
[----:B------:R-:W-:Y:S05]  /*be50*/  EXIT ;  /* 0x000000000000794d */ /* 0x000fea0003800000 */
.L_x_38376:
        /* <DEDUP_REMOVED lines=18> */
.L_x_38383:
[----:B------:R-:W-:-:S04]  /*bf80*/  SHF.R.U32.HI R5, RZ, 0x18, R5 ;  /* 0x00000018ff057819 */ /* 0x000fc80000011605 */
[----:B------:R-:W-:-:S07]  /*bf90*/  LOP3.LUT R0, R0, 0x80, R5, 0xf8, !PT ;  /* 0x0000008000007812 */ /* 0x000fce00078ef805 */
.L_x_38382:
[----:B------:R-:W-:Y:S05]  /*bfa0*/  BSYNC.RECONVERGENT B0 ;  /* 0x0000000000007941 */ /* 0x000fea0003800200 */
.L_x_38381:
[----:B------:R-:W-:Y:S01]  /*bfb0*/  STG.E.U8 desc[UR36][R2.64], R0 ;  /* 0x0000000002007986 */ /* 0x000fe2000c101124 */
[----:B------:R-:W-:Y:S05]  /*bfc0*/  EXIT ;  /* 0x000000000000794d */ /* 0x000fea0003800000 */
.L_x_38375:
        /* <DEDUP_REMOVED lines=22> */
.L_x_38385:
[----:B------:R-:W-:-:S06]  /*c130*/  HADD2.F32 R4, -RZ, R17.H0_H0 ;  /* 0x20000011ff047230 */ /* 0x000fcc0000004100 */
[----:B------:R-:W0:Y:S02]  /*c140*/  F2I.U64.TRUNC R4, R4 ;  /* 0x0000000400047311 */ /* 0x000e24000020d800 */
[----:B0-----:R-:W-:Y:S01]  /*c150*/  STG.E.64 desc[UR36][R2.64], R4 ;  /* 0x0000000402007986 */ /* 0x001fe2000c101b24 */
[----:B------:R-:W-:Y:S05]  /*c160*/  EXIT ;  /* 0x000000000000794d */ /* 0x000fea0003800000 */
.L_x_38384:
[----:B------:R-:W-:-:S06]  /*c170*/  HADD2.F32 R17, -RZ, R17.H0_H0 ;  /* 0x20000011ff117230 */ /* 0x000fcc0000004100 */
[----:B------:R-:W0:Y:S02]  /*c180*/  F2I.FTZ.U32.TRUNC.NTZ R17, R17 ;  /* 0x0000001100117305 */ /* 0x000e24000021f000 */
[----:B0-----:R-:W-:Y:S01]  /*c190*/  STG.E desc[UR36][R2.64], R17 ;  /* 0x0000001102007986 */ /* 0x001fe2000c101924 */
[----:B------:R-:W-:Y:S05]  /*c1a0*/  EXIT ;  /* 0x000000000000794d */ /* 0x000fea0003800000 */
.L_x_38374:
        /* <DEDUP_REMOVED lines=11> */
.L_x_38387:
[----:B------:R-:W-:Y:S01]  /*c260*/  HADD2.F32 R17, -RZ, R17.H0_H0 ;  /* 0x20000011ff117230 */ /* 0x000fe20000004100 */
[----:B------:R-:W-:-:S04]  /*c270*/  CS2R R6, SRZ ;  /* 0x0000000000067805 */ /* 0x000fc8000001ff00 */
[----:B------:R-:W-:-:S06]  /*c280*/  FMUL.FTZ R4, R17, 1 ;  /* 0x3f80000011047820 */ /* 0x000fcc0000410000 */
[----:B------:R-:W0:Y:S02]  /*c290*/  F2F.F64.F32 R4, R4 ;  /* 0x0000000400047310 */ /* 0x000e240000201800 */
[----:B0-----:R-:W-:Y:S01]  /*c2a0*/  STG.E.128 desc[UR36][R2.64], R4 ;  /* 0x0000000402007986 */ /* 0x001fe2000c101d24 */
[----:B------:R-:W-:Y:S05]  /*c2b0*/  EXIT ;  /* 0x000000000000794d */ /* 0x000fea0003800000 */
.L_x_38386:
[----:B------:R-:W-:-:S13]  /*c2c0*/  ISETP.NE.AND P0, PT, R0, 0xf, PT ;  /* 0x0000000f0000780c */ /* 0x000fda0003f05270 */
[----:B------:R-:W-:Y:S05]  /*c2d0*/  @!P0 BRA `(.L_x_38388) ;  /* 0x0000000000e88947 */ /* 0x000fea0003800000 */
[----:B------:R-:W-:-:S13]  /*c2e0*/  ISETP.NE.AND P0, PT, R0, 0x17, PT ;  /* 0x000000170000780c */ /* 0x000fda0003f05270 */
[----:B------:R-:W-:Y:S05]  /*c2f0*/  @!P0 BRA `(.L_x_38389) ;  /* 0x0000000000908947 */ /* 0x000fea0003800000 */
[----:B------:R-:W-:-:S13]  /*c300*/  ISETP.NE.AND P0, PT, R0, 0x18, PT ;  /* 0x000000180000780c */ /* 0x000fda0003f05270 */
[----:B------:R-:W-:Y:S05]  /*c310*/  @!P0 BRA `(.L_x_38390) ;  /* 0x0000000000448947 */ /* 0x000fea0003800000 */
.L_x_38367:
        /* <DEDUP_REMOVED lines=16> */
.L_x_38391:
[----:B------:R-:W-:Y:S05]  /*c420*/  EXIT ;  /* 0x000000000000794d */ /* 0x000fea0003800000 */
.L_x_38390:
        /* <DEDUP_REMOVED lines=13> */
.L_x_38393:
[----:B------:R-:W-:Y:S05]  /*c500*/  BSYNC.RECONVERGENT B0 ;  /* 0x0000000000007941 */ /* 0x000fea0003800200 */
.L_x_38392:
[----:B------:R-:W-:-:S05]  /*c510*/  LOP3.LUT R5, R0, 0x80, R5, 0xf8, !PT ;  /* 0x0000008000057812 */ /* 0x000fca00078ef805 */
[----:B------:R-:W-:Y:S01]  /*c520*/  STG.E.U8 desc[UR36][R2.64], R5 ;  /* 0x0000000502007986 */ /* 0x000fe2000c101124 */
[----:B------:R-:W-:Y:S05]  /*c530*/  EXIT ;  /* 0x000000000000794d */ /* 0x000fea0003800000 */
.L_x_38389:
        /* <DEDUP_REMOVED lines=12> */
.L_x_38395:
[----:B------:R-:W-:Y:S01]  /*c600*/  IMAD.MOV.U32 R0, RZ, RZ, 0x7f ;  /* 0x0000007fff007424 */ /* 0x000fe200078e00ff */
[----:B------:R-:W-:-:S04]  /*c610*/  ISETP.GT.U32.AND P0, PT, R4, 0x7f800000, PT ;  /* 0x7f8000000400780c */ /* 0x000fc80003f04070 */
[----:B------:R-:W-:-:S09]  /*c620*/  SEL R0, R0, 0x7c, P0 ;  /* 0x0000007c00007807 */ /* 0x000fd20000000000 */
.L_x_38396:
[----:B------:R-:W-:Y:S05]  /*c630*/  BSYNC.RECONVERGENT B0 ;  /* 0x0000000000007941 */ /* 0x000fea0003800200 */
.L_x_38394:
[----:B------:R-:W-:-:S04]  /*c640*/  SHF.R.U32.HI R5, RZ, 0x18, R5 ;  /* 0x00000018ff057819 */ /* 0x000fc80000011605 */
[----:B------:R-:W-:-:S05]  /*c650*/  LOP3.LUT R5, R0, 0x80, R5, 0xf8, !PT ;  /* 0x0000008000057812 */ /* 0x000fca00078ef805 */
[----:B------:R-:W-:Y:S01]  /*c660*/  STG.E.U8 desc[UR36][R2.64], R5 ;  /* 0x0000000502007986 */ /* 0x000fe2000c101124 */
[----:B------:R-:W-:Y:S05]  /*c670*/  EXIT ;  /* 0x000000000000794d */ /* 0x000fea0003800000 */
.L_x_38388:
[----:B------:R-:W-:-:S05]  /*c680*/  HADD2.F32 R0, -RZ, R17.H0_H0 ;  /* 0x20000011ff007230 */ /* 0x000fca0000004100 */
[----:B------:R-:W-:-:S05]  /*c690*/  F2FP.BF16.F32.PACK_AB R0, RZ, R0 ;  /* 0x00000000ff00723e */ /* 0x000fca00000010ff */
[----:B------:R-:W-:Y:S01]  /*c6a0*/  STG.E.U16 desc[UR36][R2.64], R0 ;  /* 0x0000000002007986 */ /* 0x000fe2000c101524 */
[----:B------:R-:W-:Y:S05]  /*c6b0*/  EXIT ;  /* 0x000000000000794d */ /* 0x000fea0003800000 */
.L_x_38397:
        /* <DEDUP_REMOVED lines=12> */
.L_x_68714:


//--------------------- .text._ZN2at6native18elementwise_kernelILi128ELi4EZNS0_22gpu_kernel_impl_nocastIZZZNS0_50_GLOBAL__N__2680c7bb_12_PowKernel_cu_7dd49032_300324pow_tensor_tensor_kernelERNS_18TensorIteratorBaseEENKUlvE_clEvENKUlvE8_clEvEUlN3c104HalfES9_E_EEvS5_RKT_EUliE_EEviT1_ --------------------------
	.section	.text._ZN2at6native18elementwise_kernelILi128ELi4EZNS0_22gpu_kernel_impl_nocastIZZZNS0_50_GLOBAL__N__2680c7bb_12_PowKernel_cu_7dd49032_300324pow_tensor_tensor_kernelERNS_18TensorIteratorBaseEENKUlvE_clEvENKUlvE8_clEvEUlN3c104HalfES9_E_EEvS5_RKT_EUliE_EEviT1_,"ax",@progbits
	.align	128
        .global         _ZN2at6native18elementwise_kernelILi128ELi4EZNS0_22gpu_kernel_impl_nocastIZZZNS0_50_GLOBAL__N__2680c7bb_12_PowKernel_cu_7dd49032_300324pow_tensor_tensor_kernelERNS_18TensorIteratorBaseEENKUlvE_clEvENKUlvE8_clEvEUlN3c104HalfES9_E_EEvS5_RKT_EUliE_EEviT1_
        .type           _ZN2at6native18elementwise_kernelILi128ELi4EZNS0_22gpu_kernel_impl_nocastIZZZNS0_50_GLOBAL__N__2680c7bb_12_PowKernel_cu_7dd49032_300324pow_tensor_tensor_kernelERNS_18TensorIteratorBaseEENKUlvE_clEvENKUlvE8_clEvEUlN3c104HalfES9_E_EEvS5_RKT_EUliE_EEviT1_,@function
        .size           _ZN2at6native18elementwise_kernelILi128ELi4EZNS0_22gpu_kernel_impl_nocastIZZZNS0_50_GLOBAL__N__2680c7bb_12_PowKernel_cu_7dd49032_300324pow_tensor_tensor_kernelERNS_18TensorIteratorBaseEENKUlvE_clEvENKUlvE8_clEvEUlN3c104HalfES9_E_EEvS5_RKT_EUliE_EEviT1_,(.L_x_68715 - _ZN2at6native18elementwise_kernelILi128ELi4EZNS0_22gpu_kernel_impl_nocastIZZZNS0_50_GLOBAL__N__2680c7bb_12_PowKernel_cu_7dd49032_300324pow_tensor_tensor_kernelERNS_18TensorIteratorBaseEENKUlvE_clEvENKUlvE8_clEvEUlN3c104HalfES9_E_EEvS5_RKT_EUliE_EEviT1_)
        .other          _ZN2at6native18elementwise_kernelILi128ELi4EZNS0_22gpu_kernel_impl_nocastIZZZNS0_50_GLOBAL__N__2680c7bb_12_PowKernel_cu_7dd49032_300324pow_tensor_tensor_kernelERNS_18TensorIteratorBaseEENKUlvE_clEvENKUlvE8_clEvEUlN3c104HalfES9_E_EEvS5_RKT_EUliE_EEviT1_,@"STO_CUDA_ENTRY STV_DEFAULT"
_ZN2at6native18elementwise_kernelILi128ELi4EZNS0_22gpu_kernel_impl_nocastIZZZNS0_50_GLOBAL__N__2680c7bb_12_PowKernel_cu_7dd49032_300324pow_tensor_tensor_kernelERNS_18TensorIteratorBaseEENKUlvE_clEvENKUlvE8_clEvEUlN3c104HalfES9_E_EEvS5_RKT_EUliE_EEviT1_:
.text._ZN2at6native18elementwise_kernelILi128ELi4EZNS0_22gpu_kernel_impl_nocastIZZZNS0_50_GLOBAL__N__2680c7bb_12_PowKernel_cu_7dd49032_300324pow_tensor_tensor_kernelERNS_18TensorIteratorBaseEENKUlvE_clEvENKUlvE8_clEvEUlN3c104HalfES9_E_EEvS5_RKT_EUliE_EEviT1_:
        /* <DEDUP_REMOVED lines=21> */
[----:B--2---:R-:W-:-:S04]  /*0150*/  HADD2.F32 R0, -RZ, R4.H0_H0 ;  /* 0x20000004ff007230 */ /* 0x004fc80000004100 */
[----:B------:R-:W0:Y:S01]  /*0160*/  MUFU.LG2 R9, R0 ;  /* 0x0000000000097308 */ /* 0x000e220000000c00 */
[----:B---3--:R-:W-:-:S05]  /*0170*/  HADD2.F32 R2, -RZ, R6.H0_H0 ;  /* 0x20000006ff027230 */ /* 0x008fca0000004100 */
[----:B0-----:R-:W-:Y:S02]  /*0180*/  FMUL.FTZ R2, R2, R9 ;  /* 0x0000000902027220 */ /* 0x001fe40000410000 */
[----:B------:R-:W0:Y:S04]  /*0190*/  LDC.64 R8, c[0x0][0x5e8] ;  /* 0x00017a00ff087b82 */ /* 0x000e280000000a00 */
[----:B------:R-:W1:Y:S02]  /*01a0*/  MUFU.EX2 R2, R2 ;  /* 0x0000000200027308 */ /* 0x000e640000000800 */
[----:B-1----:R-:W-:-:S05]  /*01b0*/  F2FP.F16.F32.PACK_AB R5, RZ, R2 ;  /* 0x00000002ff05723e */ /* 0x002fca00000000ff */
[----:B0-----:R0:W-:Y:S01]  /*01c0*/  STG.E.U16 desc[UR6][R8.64], R5 ;  /* 0x0000000508007986 */ /* 0x0011e2000c101506 */
[----:B------:R-:W-:Y:S05]  /*01d0*/  @P0 BRA `(.L_x_38402) ;  /* 0x0000000000780947 */ /* 0x000fea0003800000 */
[----:B0-----:R-:W0:Y:S08]  /*01e0*/  LDC.64 R4, c[0x0][0x5f0] ;  /* 0x00017c00ff047b82 */ /* 0x001e300000000a00 */
[----:B------:R-:W1:Y:S01]  /*01f0*/  LDC.64 R6, c[0x0][0x5f8] ;  /* 0x00017e00ff067b82 */ /* 0x000e620000000a00 */
[----:B0-----:R-:W2:Y:S04]  /*0200*/  LDG.E.U16 R4, desc[UR6][R4.64] ;  /* 0x0000000604047981 */ /* 0x001ea8000c1e1500 */
[----:B-1----:R-:W3:Y:S01]  /*0210*/  LDG.E.U16 R6, desc[UR6][R6.64] ;  /* 0x0000000606067981 */ /* 0x002ee2000c1e1500 */
[----:B------:R-:W-:Y:S01]  /*0220*/  IADD3 R3, PT, PT, R3, 0x80, RZ ;  /* 0x0000008003037810 */ /* 0x000fe20007ffe0ff */
[----:B--2---:R-:W-:-:S04]  /*0230*/  HADD2.F32 R0, -RZ, R4.H0_H0 ;  /* 0x20000004ff007230 */ /* 0x004fc80000004100 */
[----:B------:R-:W0:Y:S01]  /*0240*/  MUFU.LG2 R9, R0 ;  /* 0x0000000000097308 */ /* 0x000e220000000c00 */
[----:B---3--:R-:W-:-:S05]  /*0250*/  HADD2.F32 R2, -RZ, R6.H0_H0 ;  /* 0x20000006ff027230 */ /* 0x008fca0000004100 */
[----:B0-----:R-:W-:Y:S02]  /*0260*/  FMUL.FTZ R2, R2, R9 ;  /* 0x0000000902027220 */ /* 0x001fe40000410000 */
[----:B------:R-:W0:Y:S04]  /*0270*/  LDC.64 R8, c[0x0][0x5e8] ;  /* 0x00017a00ff087b82 */ /* 0x000e280000000a00 */
[----:B------:R-:W1:Y:S02]  /*0280*/  MUFU.EX2 R2, R2 ;  /* 0x0000000200027308 */ /* 0x000e640000000800 */
[----:B-1----:R-:W-:-:S05]  /*0290*/  F2FP.F16.F32.PACK_AB R5, RZ, R2 ;  /* 0x00000002ff05723e */ /* 0x002fca00000000ff */
[----:B0-----:R0:W-:Y:S02]  /*02a0*/  STG.E.U16 desc[UR6][R8.64], R5 ;  /* 0x0000000508007986 */ /* 0x0011e4000c101506 */
.L_x_38401:
[----:B------:R-:W-:-:S13]  /*02b0*/  ISETP.GE.AND P0, PT, R3, UR4, PT ;  /* 0x0000000403007c0c */ /* 0x000fda000bf06270 */
[----:B------:R-:W-:Y:S05]  /*02c0*/  @P0 BREAK.RELIABLE B1 ;  /* 0x0000000000010942 */ /* 0x000fea0003800100 */
[----:B------:R-:W-:Y:S05]  /*02d0*/  @P0 BRA `(.L_x_38402) ;  /* 0x0000000000380947 */ /* 0x000fea0003800000 */
[----:B------:R-:W-:Y:S05]  /*02e0*/  BSYNC.RELIABLE B1 ;  /* 0x0000000000017941 */ /* 0x000fea0003800100 */
.L_x_38400:
        /* <DEDUP_REMOVED lines=13> */
.L_x_38402:
[----:B------:R-:W-:Y:S05]  /*03c0*/  BSYNC.RECONVERGENT B0 ;  /* 0x0000000000007941 */ /* 0x000fea0003800200 */
.L_x_38399:
[----:B------:R-:W-:Y:S05]  /*03d0*/  WARPSYNC.ALL ;  /* 0x0000000000007948 */ /* 0x000fea0003800000 */
[----:B------:R-:W-:-:S13]  /*03e0*/  ISETP.GE.AND P0, PT, R3, UR4, PT ;  /* 0x0000000403007c0c */ /* 0x000fda000bf06270 */
[----:B------:R-:W-:Y:S05]  /*03f0*/  @P0 EXIT ;  /* 0x000000000000094d */ /* 0x000fea0003800000 */
[----:B------:R-:W2:Y:S08]  /*0400*/  LDC.64 R2, c[0x0][0x5f0] ;  /* 0x00017c00ff027b82 */ /* 0x000eb00000000a00 */
[----:B01----:R-:W0:Y:S01]  /*0410*/  LDC.64 R4, c[0x0][0x5f8] ;  /* 0x00017e00ff047b82 */ /* 0x003e220000000a00 */
[----:B--2---:R-:W2:Y:S04]  /*0420*/  LDG.E.U16 R2, desc[UR6][R2.64] ;  /* 0x0000000602027981 */ /* 0x004ea8000c1e1500 */
[----:B0-----:R-:W3:Y:S01]  /*0430*/  LDG.E.U16 R4, desc[UR6][R4.64] ;  /* 0x0000000604047981 */ /* 0x001ee2000c1e1500 */
[----:B--2---:R-:W-:-:S04]  /*0440*/  HADD2.F32 R0, -RZ, R2.H0_H0 ;  /* 0x20000002ff007230 */ /* 0x004fc80000004100 */
[----:B------:R-:W0:Y:S01]  /*0450*/  MUFU.LG2 R7, R0 ;  /* 0x0000000000077308 */ /* 0x000e220000000c00 */
[----:B---3--:R-:W-:-:S05]  /*0460*/  HADD2.F32 R6, -RZ, R4.H0_H0 ;  /* 0x20000004ff067230 */ /* 0x008fca0000004100 */
[----:B0-----:R-:W-:Y:S02]  /*0470*/  FMUL.FTZ R8, R6, R7 ;  /* 0x0000000706087220 */ /* 0x001fe40000410000 */
[----:B------:R-:W0:Y:S04]  /*0480*/  LDC.64 R6, c[0x0][0x5e8] ;  /* 0x00017a00ff067b82 */ /* 0x000e280000000a00 */
[----:B------:R-:W1:Y:S02]  /*0490*/  MUFU.EX2 R8, R8 ;  /* 0x0000000800087308 */ /* 0x000e640000000800 */
[----:B-1----:R-:W-:-:S05]  /*04a0*/  F2FP.F16.F32.PACK_AB R3, RZ, R8 ;  /* 0x00000008ff03723e */ /* 0x002fca00000000ff */
[----:B0-----:R-:W-:Y:S01]  /*04b0*/  STG.E.U16 desc[UR6][R6.64], R3 ;  /* 0x0000000306007986 */ /* 0x001fe2000c101506 */
[----:B------:R-:W-:Y:S05]  /*04c0*/  EXIT ;  /* 0x000000000000794d */ /* 0x000fea0003800000 */
.L_x_38398:
        /* <DEDUP_REMOVED lines=356> */
.L_x_38406:
        /* <DEDUP_REMOVED lines=8> */
[----:B------:R-:W-:Y:S01]  /*1b90*/  IADD3 R3, PT, PT, R3, 0x80, RZ ;  /* 0x0000008003037810 */ /* 0x000fe20007ffe0ff */
[----:B--2---:R-:W-:-:S04]  /*1ba0*/  HADD2.F32 R10, -RZ, R6.H0_H0 ;  /* 0x20000006ff0a7230 */ /* 0x004fc80000004100 */
[----:B------:R-:W1:Y:S01]  /*1bb0*/  MUFU.LG2 R11, R10 ;  /* 0x0000000a000b7308 */ /* 0x000e620000000c00 */
[----:B---3--:R-:W-:-:S05]  /*1bc0*/  HADD2.F32 R4, -RZ, R8.H0_H0 ;  /* 0x20000008ff047230 */ /* 0x008fca0000004100 */
[----:B-1----:R-:W-:Y:S01]  /*1bd0*/  FMUL.FTZ R11, R4, R11 ;  /* 0x0000000b040b7220 */ /* 0x002fe20000410000 */
[----:B0-----:R-:W-:-:S04]  /*1be0*/  IADD3 R4, P0, PT, R5, UR8, RZ ;  /* 0x0000000805047c10 */ /* 0x001fc8000ff1e0ff */
[----:B------:R-:W-:Y:S01]  /*1bf0*/  IADD3.X R5, PT, PT, RZ, UR9, RZ, P0, !PT ;  /* 0x00000009ff057c10 */ /* 0x000fe200087fe4ff */
[----:B------:R-:W0:Y:S01]  /*1c00*/  MUFU.EX2 R11, R11 ;  /* 0x0000000b000b7308 */ /* 0x000e220000000800 */
[----:B------:R-:W-:-:S13]  /*1c10*/  ISETP.GE.AND P0, PT, R3, UR4, PT ;  /* 0x0000000403007c0c */ /* 0x000fda000bf06270 */
[----:B------:R-:W-:Y:S05]  /*1c20*/  @P0 BREAK.RELIABLE B1 ;  /* 0x0000000000010942 */ /* 0x000fea0003800100 */
        /* <DEDUP_REMOVED lines=351> */
.L_x_38408:
        /* <DEDUP_REMOVED lines=15> */
[----:B------:R-:W0:Y:S02]  /*3310*/  MUFU.EX2 R11, R11 ;  /* 0x0000000b000b7308 */ /* 0x000e240000000800 */
[----:B0-----:R-:W-:-:S05]  /*3320*/  F2FP.F16.F32.PACK_AB R6, RZ, R11 ;  /* 0x0000000bff06723e */ /* 0x001fca00000000ff */
[----:B------:R0:W-:Y:S02]  /*3330*/  STG.E.U16 desc[UR6][R4.64], R6 ;  /* 0x0000000604007986 */ /* 0x0001e4000c101506 */
.L_x_38405:
[----:B------:R-:W-:-:S13]  /*3340*/  ISETP.GE.AND P0, PT, R3, UR4, PT ;  /* 0x0000000403007c0c */ /* 0x000fda000bf06270 */
[----:B------:R-:W-:Y:S05]  /*3350*/  @P0 BREAK.RELIABLE B1 ;  /* 0x0000000000010942 */ /* 0x000fea0003800100 */
[----:B------:R-:W-:Y:S05]  /*3360*/  @P0 BRA `(.L_x_38407) ;  /* 0x0000001400bc0947 */ /* 0x000fea0003800000 */
[----:B------:R-:W-:Y:S05]  /*3370*/  BSYNC.RELIABLE B1 ;  /* 0x0000000000017941 */ /* 0x000fea0003800100 */
.L_x_38404:
        /* <DEDUP_REMOVED lines=348> */
.L_x_38409:
        /* <DEDUP_REMOVED lines=18> */
.L_x_38407:
[----:B------:R-:W-:Y:S05]  /*4a60*/  BSYNC.RECONVERGENT B0 ;  /* 0x0000000000007941 */ /* 0x000fea0003800200 */
.L_x_38403:
        /* <DEDUP_REMOVED lines=351> */
.L_x_38410:
        /* <DEDUP_REMOVED lines=8> */
[----:B--2---:R-:W-:-:S04]  /*60e0*/  HADD2.F32 R0, -RZ, R4.H0_H0 ;  /* 0x20000004ff007230 */ /* 0x004fc80000004100 */
[----:B------:R-:W0:Y:S01]  /*60f0*/  MUFU.LG2 R9, R0 ;  /* 0x0000000000097308 */ /* 0x000e220000000c00 */
[----:B---3--:R-:W-:-:S05]  /*6100*/  HADD2.F32 R2, -RZ, R6.H0_H0 ;  /* 0x20000006ff027230 */ /* 0x008fca0000004100 */
[----:B0-----:R-:W-:Y:S01]  /*6110*/  FMUL.FTZ R9, R2, R9 ;  /* 0x0000000902097220 */ /* 0x001fe20000410000 */
[----:B-1----:R-:W-:-:S04]  /*6120*/  IADD3 R2, P0, PT, R3, UR4, RZ ;  /* 0x0000000403027c10 */ /* 0x002fc8000ff1e0ff */
[----:B------:R-:W-:Y:S01]  /*6130*/  IADD3.X R3, PT, PT, RZ, UR5, RZ, P0, !PT ;  /* 0x00000005ff037c10 */ /* 0x000fe200087fe4ff */
[----:B------:R-:W0:Y:S02]  /*6140*/  MUFU.EX2 R9, R9 ;  /* 0x0000000900097308 */ /* 0x000e240000000800 */
[----:B0-----:R-:W-:-:S05]  /*6150*/  F2FP.F16.F32.PACK_AB R4, RZ, R9 ;  /* 0x00000009ff04723e */ /* 0x001fca00000000ff */
[----:B------:R-:W-:Y:S01]  /*6160*/  STG.E.U16 desc[UR6][R2.64], R4 ;  /* 0x0000000402007986 */ /* 0x000fe2000c101506 */
[----:B------:R-:W-:Y:S05]  /*6170*/  EXIT ;  /* 0x000000000000794d */ /* 0x000fea0003800000 */
.L_x_38411:
        /* <DEDUP_REMOVED lines=16> */
.L_x_68715:


//--------------------- .text._ZN2at6native27unrolled_elementwise_kernelIZZZNS0_50_GLOBAL__N__2680c7bb_12_PowKernel_cu_7dd49032_300324pow_tensor_tensor_kernelERNS_18TensorIteratorBaseEENKUlvE_clEvENKUlvE8_clEvEUlN3c104HalfES8_E_St5arrayIPcLm3EELi4E23TrivialOffsetCalculatorILi2EjESD_ILi1EjENS0_6memory15LoadWithoutCastENSG_16StoreWithoutCastEEEviT_T0_T2_T3_T4_T5_ --------------------------
	.section	.text._ZN2at6native27unrolled_elementwise_kernelIZZZNS0_50_GLOBAL__N__2680c7bb_12_PowKernel_cu_7dd49032_300324pow_tensor_tensor_kernelERNS_18TensorIteratorBaseEENKUlvE_clEvENKUlvE8_clEvEUlN3c104HalfES8_E_St5arrayIPcLm3EELi4E23TrivialOffsetCalculatorILi2EjESD_ILi1EjENS0_6memory15LoadWithoutCastENSG_16StoreWithoutCastEEEviT_T0_T2_T3_T4_T5_,"ax",@progbits
	.align	128
        .global         _ZN2at6native27unrolled_elementwise_kernelIZZZNS0_50_GLOBAL__N__2680c7bb_12_PowKernel_cu_7dd49032_300324pow_tensor_tensor_kernelERNS_18TensorIteratorBaseEENKUlvE_clEvENKUlvE8_clEvEUlN3c104HalfES8_E_St5arrayIPcLm3EELi4E23TrivialOffsetCalculatorILi2EjESD_ILi1EjENS0_6memory15LoadWithoutCastENSG_16StoreWithoutCastEEEviT_T0_T2_T3_T4_T5_
        .type           _ZN2at6native27unrolled_elementwise_kernelIZZZNS0_50_GLOBAL__N__2680c7bb_12_PowKernel_cu_7dd49032_300324pow_tensor_tensor_kernelERNS_18TensorIteratorBaseEENKUlvE_clEvENKUlvE8_clEvEUlN3c104HalfES8_E_St5arrayIPcLm3EELi4E23TrivialOffsetCalculatorILi2EjESD_ILi1EjENS0_6memory15LoadWithoutCastENSG_16StoreWithoutCastEEEviT_T0_T2_T3_T4_T5_,@function
        .size           _ZN2at6native27unrolled_elementwise_kernelIZZZNS0_50_GLOBAL__N__2680c7bb_12_PowKernel_cu_7dd49032_300324pow_tensor_tensor_kernelERNS_18TensorIteratorBaseEENKUlvE_clEvENKUlvE8_clEvEUlN3c104HalfES8_E_St5arrayIPcLm3EELi4E23TrivialOffsetCalculatorILi2EjESD_ILi1EjENS0_6memory15LoadWithoutCastENSG_16StoreWithoutCastEEEviT_T0_T2_T3_T4_T5_,(.L_x_68716 - _ZN2at6native27unrolled_elementwise_kernelIZZZNS0_50_GLOBAL__N__2680c7bb_12_PowKernel_cu_7dd49032_300324pow_tensor_tensor_kernelERNS_18TensorIteratorBaseEENKUlvE_clEvENKUlvE8_clEvEUlN3c104HalfES8_E_St5arrayIPcLm3EELi4E23TrivialOffsetCalculatorILi2EjESD_ILi1EjENS0_6memory15LoadWithoutCastENSG_16StoreWithoutCastEEEviT_T0_T2_T3_T4_T5_)
        .other          _ZN2at6native27unrolled_elementwise_kernelIZZZNS0_50_GLOBAL__N__2680c7bb_12_PowKernel_cu_7dd49032_300324pow_tensor_tensor_kernelERNS_18TensorIteratorBaseEENKUlvE_clEvENKUlvE8_clEvEUlN3c104HalfES8_E_St5arrayIPcLm3EELi4E23TrivialOffsetCalculatorILi2EjESD_ILi1EjENS0_6memory15LoadWithoutCastENSG_16StoreWithoutCastEEEviT_T0_T2_T3_T4_T5_,@"STO_CUDA_ENTRY STV_DEFAULT"
_ZN2at6native27unrolled_elementwise_kernelIZZZNS0_50_GLOBAL__N__2680c7bb_12_PowKernel_cu_7dd49032_300324pow_tensor_tensor_kernelERNS_18TensorIteratorBaseEENKUlvE_clEvENKUlvE8_clEvEUlN3c104HalfES8_E_St5arrayIPcLm3EELi4E23TrivialOffsetCalculatorILi2EjESD_ILi1EjENS0_6memory15LoadWithoutCastENSG_16StoreWithoutCastEEEviT_T0_T2_T3_T4_T5_:
.text._ZN2at6native27unrolled_elementwise_kernelIZZZNS0_50_GLOBAL__N__2680c7bb_12_PowKernel_cu_7dd49032_300324pow_tensor_tensor_kernelERNS_18TensorIteratorBaseEENKUlvE_clEvENKUlvE8_clEvEUlN3c104HalfES8_E_St5arrayIPcLm3EELi4E23TrivialOffsetCalculatorILi2EjESD_ILi1EjENS0_6memory15LoadWithoutCastENSG_16StoreWithoutCastEEEviT_T0_T2_T3_T4_T5_:
        /* <DEDUP_REMOVED lines=23> */
[----:B------:R-:W-:Y:S01]  /*0170*/  @!P3 IMAD R23, R3, 0x200, R0 ;  /* 0x000002000317b824 */ /* 0x000fe200078e0200 */
[----:B------:R-:W-:Y:S01]  /*0180*/  @!P3 IADD3 R0, PT, PT, R0, 0x80, RZ ;  /* 0x000000800000b810 */ /* 0x000fe20007ffe0ff */
[----:B--2---:R-:W-:-:S03]  /*0190*/  @!P0 IMAD.WIDE.U32 R10, R21, 0x2, R10 ;  /* 0x00000002150a8825 */ /* 0x004fc600078e000a */
[----:B------:R-:W-:Y:S02]  /*01a0*/  ISETP.GE.AND P2, PT, R0, R5, PT ;  /* 0x000000050000720c */ /* 0x000fe40003f46270 */
[----:B------:R-:W2:Y:S01]  /*01b0*/  @!P3 LDC.64 R14, c[0x0][0x3a0] ;  /* 0x0000e800ff0ebb82 */ /* 0x000ea20000000a00 */
[----:B------:R-:W4:Y:S01]  /*01c0*/  @!P0 LDG.E.U16 R27, desc[UR4][R10.64] ;  /* 0x000000040a1b8981 */ /* 0x000f22000c1e1500 */
[----:B------:R-:W-:Y:S01]  /*01d0*/  PRMT R26, RZ, 0x7610, R26 ;  /* 0x00007610ff1a7816 */ /* 0x000fe2000000001a */
[----:B---3--:R-:W-:Y:S01]  /*01e0*/  @!P1 IMAD.WIDE.U32 R18, R4, 0x2, R18 ;  /* 0x0000000204129825 */ /* 0x008fe200078e0012 */
[----:B------:R-:W-:-:S06]  /*01f0*/  PRMT R22, RZ, 0x7610, R22 ;  /* 0x00007610ff167816 */ /* 0x000fcc0000000016 */
[----:B------:R3:W4:Y:S01]  /*0200*/  @!P1 LDG.E.U16 R22, desc[UR4][R18.64] ;  /* 0x0000000412169981 */ /* 0x000722000c1e1500 */
        /* <DEDUP_REMOVED lines=21> */
[----:B------:R-:W-:Y:S02]  /*0360*/  ISETP.GE.AND P2, PT, R12, R5, PT ;  /* 0x000000050c00720c */ /* 0x000fe40003f46270 */
[----:B---3--:R-:W-:-:S04]  /*0370*/  IADD3 R14, PT, PT, R2, 0x180, RZ ;  /* 0x00000180020e7810 */ /* 0x008fc80007ffe0ff */
[----:B------:R-:W-:Y:S01]  /*0380*/  ISETP.GE.AND P0, PT, R14, R5, PT ;  /* 0x000000050e00720c */ /* 0x000fe20003f06270 */
[----:B------:R-:W-:Y:S01]  /*0390*/  BSSY.RECONVERGENT B0, `(.L_x_38412) ;  /* 0x0000026000007945 */ /* 0x000fe20003800200 */
[----:B----4-:R-:W-:-:S04]  /*03a0*/  @!P1 HADD2.F32 R9, -RZ, R9.H0_H0 ;  /* 0x20000009ff099230 */ /* 0x010fc80000004100 */
[----:B------:R-:W1:Y:S01]  /*03b0*/  @!P1 MUFU.LG2 R10, R9 ;  /* 0x00000009000a9308 */ /* 0x000e620000000c00 */
[----:B------:R-:W-:-:S05]  /*03c0*/  @!P1 HADD2.F32 R27, -RZ, R27.H0_H0 ;  /* 0x2000001bff1b9230 */ /* 0x000fca0000004100 */
[----:B-1----:R-:W-:Y:S02]  /*03d0*/  @!P1 FMUL.FTZ R27, R27, R10 ;  /* 0x0000000a1b1b9220 */ /* 0x002fe40000410000 */
[----:B------:R-:W1:Y:S01]  /*03e0*/  @!P1 LDC.64 R10, c[0x0][0x390] ;  /* 0x0000e400ff0a9b82 */ /* 0x000e620000000a00 */
[----:B------:R-:W-:-:S03]  /*03f0*/  @!P2 HADD2.F32 R22, -RZ, R22.H0_H0 ;  /* 0x20000016ff16a230 */ /* 0x000fc60000004100 */
[----:B------:R-:W3:Y:S01]  /*0400*/  @!P1 MUFU.EX2 R27, R27 ;  /* 0x0000001b001b9308 */ /* 0x000ee20000000800 */
[----:B------:R-:W-:-:S07]  /*0410*/  @!P3 HADD2.F32 R26, -RZ, R26.H0_H0 ;  /* 0x2000001aff1ab230 */ /* 0x000fce0000004100 */
[----:B------:R-:W4:Y:S08]  /*0420*/  @!P2 MUFU.LG2 R13, R22 ;  /* 0x00000016000da308 */ /* 0x000f300000000c00 */
[----:B------:R-:W0:Y:S01]  /*0430*/  @!P3 MUFU.LG2 R26, R26 ;  /* 0x0000001a001ab308 */ /* 0x000e220000000c00 */
[----:B------:R-:W-:Y:S02]  /*0440*/  @!P1 IMAD R9, R3, 0x200, R2 ;  /* 0x0000020003099824 */ /* 0x000fe400078e0202 */
[----:B--2---:R-:W-:-:S02]  /*0450*/  @!P2 HADD2.F32 R4, -RZ, R4.H0_H0 ;  /* 0x20000004ff04a230 */ /* 0x004fc40000004100 */
[----:B------:R-:W-:Y:S01]  /*0460*/  @!P3 HADD2.F32 R23, -RZ, R23.H0_H0 ;  /* 0x20000017ff17b230 */ /* 0x000fe20000004100 */
[----:B---3--:R-:W-:Y:S01]  /*0470*/  @!P1 F2FP.F16.F32.PACK_AB R8, RZ, R27 ;  /* 0x0000001bff08923e */ /* 0x008fe200000000ff */
[----:B-1----:R-:W-:-:S04]  /*0480*/  @!P1 IMAD.WIDE.U32 R10, R9, 0x2, R10 ;  /* 0x00000002090a9825 */ /* 0x002fc800078e000a */
[----:B----4-:R-:W-:Y:S01]  /*0490*/  @!P2 FMUL.FTZ R4, R4, R13 ;  /* 0x0000000d0404a220 */ /* 0x010fe20000410000 */
[----:B------:R-:W-:Y:S01]  /*04a0*/  @!P1 MOV R2, R12 ;  /* 0x0000000c00029202 */ /* 0x000fe20000000f00 */
[----:B------:R1:W-:Y:S01]  /*04b0*/  @!P1 STG.E.U16 desc[UR4][R10.64], R8 ;  /* 0x000000080a009986 */ /* 0x0003e2000c101504 */
[----:B0-----:R-:W-:-:S03]  /*04c0*/  @!P3 FMUL.FTZ R23, R23, R26 ;  /* 0x0000001a1717b220 */ /* 0x001fc60000410000 */
[----:B------:R-:W0:Y:S01]  /*04d0*/  @!P2 MUFU.EX2 R4, R4 ;  /* 0x000000040004a308 */ /* 0x000e220000000800 */
[----:B------:R-:W-:Y:S01]  /*04e0*/  @!P0 HADD2.F32 R24, -RZ, R24.H0_H0 ;  /* 0x20000018ff188230 */ /* 0x000fe20000004100 */
[----:B------:R-:W-:-:S06]  /*04f0*/  ISETP.GE.AND P4, PT, R2, R5, PT ;  /* 0x000000050200720c */ /* 0x000fcc0003f86270 */
[----:B------:R-:W2:Y:S08]  /*0500*/  @!P3 MUFU.EX2 R23, R23 ;  /* 0x000000170017b308 */ /* 0x000eb00000000800 */
[----:B------:R1:W3:Y:S01]  /*0510*/  @!P0 MUFU.LG2 R13, R24 ;  /* 0x00000018000d8308 */ /* 0x0002e20000000c00 */
[----:B0-----:R-:W-:Y:S02]  /*0520*/  @!P2 F2FP.F16.F32.PACK_AB R6, RZ, R4 ;  /* 0x00000004ff06a23e */ /* 0x001fe400000000ff */
[----:B--2---:R-:W-:Y:S01]  /*0530*/  @!P3 F2FP.F16.F32.PACK_AB R7, RZ, R23 ;  /* 0x00000017ff07b23e */ /* 0x004fe200000000ff */
        /* <DEDUP_REMOVED lines=11> */
.L_x_38413:
[----:B------:R-:W-:Y:S05]  /*05f0*/  BSYNC.RECONVERGENT B0 ;  /* 0x0000000000007941 */ /* 0x000fea0003800200 */
.L_x_38412:
[----:B------:R-:W-:Y:S01]  /*0600*/  ISETP.GE.AND P1, PT, R2, R5, PT ;  /* 0x000000050200720c */ /* 0x000fe20003f26270 */
[----:B-----5:R-:W-:-:S05]  /*0610*/  @!P0 HADD2.F32 R0, -RZ, R0.H0_H0 ;  /* 0x20000000ff008230 */ /* 0x020fca0000004100 */
[----:B---3--:R-:W-:-:S07]  /*0620*/  @!P0 FMUL.FTZ R0, R0, R13 ;  /* 0x0000000d00008220 */ /* 0x008fce0000410000 */
[----:B------:R-:W-:Y:S05]  /*0630*/  @P1 EXIT ;  /* 0x000000000000194d */ /* 0x000fea0003800000 */
[----:B------:R-:W1:Y:S01]  /*0640*/  LDC.64 R4, c[0x0][0x390] ;  /* 0x0000e400ff047b82 */ /* 0x000e620000000a00 */
[----:B------:R-:W0:Y:S01]  /*0650*/  @!P0 MUFU.EX2 R0, R0 ;  /* 0x0000000000008308 */ /* 0x000e220000000800 */
[----:B------:R-:W-:Y:S02]  /*0660*/  LEA R3, R3, R2, 0x9 ;  /* 0x0000000203037211 */ /* 0x000fe400078e48ff */
[----:B0-----:R-:W-:-:S03]  /*0670*/  @!P0 F2FP.F16.F32.PACK_AB R6, RZ, R0 ;  /* 0x00000000ff06823e */ /* 0x001fc600000000ff */
[----:B-1----:R-:W-:-:S05]  /*0680*/  IMAD.WIDE.U32 R2, R3, 0x2, R4 ;  /* 0x0000000203027825 */ /* 0x002fca00078e0004 */
[----:B------:R-:W-:Y:S01]  /*0690*/  STG.E.U16 desc[UR4][R2.64], R6 ;  /* 0x0000000602007986 */ /* 0x000fe2000c101504 */
[----:B------:R-:W-:Y:S05]  /*06a0*/  EXIT ;  /* 0x000000000000794d */ /* 0x000fea0003800000 */
.L_x_38414:
        /* <DEDUP_REMOVED lines=13> */
.L_x_68716:


//--------------------- .text._ZN2at6native29vectorized_elementwise_kernelILi2EZZZNS0_50_GLOBAL__N__2680c7bb_12_PowKernel_cu_7dd49032_300324pow_tensor_tensor_kernelERNS_18TensorIteratorBaseEENKUlvE_clEvENKUlvE8_clEvEUlN3c104HalfES8_E_St5arrayIPcLm3EEEEviT0_T1_ --------------------------
	.section	.text._ZN2at6native29vectorized_elementwise_kernelILi2EZZZNS0_50_GLOBAL__N__2680c7bb_12_PowKernel_cu_7dd49032_300324pow_tensor_tensor_kernelERNS_18TensorIteratorBaseEENKUlvE_clEvENKUlvE8_clEvEUlN3c104HalfES8_E_St5arrayIPcLm3EEEEviT0_T1_,"ax",@progbits
	.align	128
        .global         _ZN2at6native29vectorized_elementwise_kernelILi2EZZZNS0_50_GLOBAL__N__2680c7bb_12_PowKernel_cu_7dd49032_300324pow_tensor_tensor_kernelERNS_18TensorIteratorBaseEENKUlvE_clEvENKUlvE8_clEvEUlN3c104HalfES8_E_St5arrayIPcLm3EEEEviT0_T1_
        .type           _ZN2at6native29vectorized_elementwise_kernelILi2EZZZNS0_50_GLOBAL__N__2680c7bb_12_PowKernel_cu_7dd49032_300324pow_tensor_tensor_kernelERNS_18TensorIteratorBaseEENKUlvE_clEvENKUlvE8_clEvEUlN3c104HalfES8_E_St5arrayIPcLm3EEEEviT0_T1_,@function
        .size           _ZN2at6native29vectorized_elementwise_kernelILi2EZZZNS0_50_GLOBAL__N__2680c7bb_12_PowKernel_cu_7dd49032_300324pow_tensor_tensor_kernelERNS_18TensorIteratorBaseEENKUlvE_clEvENKUlvE8_clEvEUlN3c104HalfES8_E_St5arrayIPcLm3EEEEviT0_T1_,(.L_x_68717 - _ZN2at6native29vectorized_elementwise_kernelILi2EZZZNS0_50_GLOBAL__N__2680c7bb_12_PowKernel_cu_7dd49032_300324pow_tensor_tensor_kernelERNS_18TensorIteratorBaseEENKUlvE_clEvENKUlvE8_clEvEUlN3c104HalfES8_E_St5arrayIPcLm3EEEEviT0_T1_)
        .other          _ZN2at6native29vectorized_elementwise_kernelILi2EZZZNS0_50_GLOBAL__N__2680c7bb_12_PowKernel_cu_7dd49032_300324pow_tensor_tensor_kernelERNS_18TensorIteratorBaseEENKUlvE_clEvENKUlvE8_clEvEUlN3c104HalfES8_E_St5arrayIPcLm3EEEEviT0_T1_,@"STO_CUDA_ENTRY STV_DEFAULT"
_ZN2at6native29vectorized_elementwise_kernelILi2EZZZNS0_50_GLOBAL__N__2680c7bb_12_PowKernel_cu_7dd49032_300324pow_tensor_tensor_kernelERNS_18TensorIteratorBaseEENKUlvE_clEvENKUlvE8_clEvEUlN3c104HalfES8_E_St5arrayIPcLm3EEEEviT0_T1_:
.text._ZN2at6native29vectorized_elementwise_kernelILi2EZZZNS0_50_GLOBAL__N__2680c7bb_12_PowKernel_cu_7dd49032_300324pow_tensor_tensor_kernelERNS_18TensorIteratorBaseEENKUlvE_clEvENKUlvE8_clEvEUlN3c104HalfES8_E_St5arrayIPcLm3EEEEviT0_T1_:
        /* <DEDUP_REMOVED lines=13> */
[----:B------:R-:W0:Y:S01]  /*00d0*/  @!P0 LDC.64 R24, c[0x0][0x398] ;  /* 0x0000e600ff188b82 */ /* 0x000e220000000a00 */
[----:B------:R-:W-:Y:S02]  /*00e0*/  @!P0 IADD3 R11, PT, PT, R0, R3, RZ ;  /* 0x00000003000b8210 */ /* 0x000fe40007ffe0ff */
[----:B------:R-:W-:-:S05]  /*00f0*/  ISETP.GE.U32.AND P1, PT, R27, R2, PT ;  /* 0x000000021b00720c */ /* 0x000fca0003f26070 */
[----:B------:R-:W1:Y:S08]  /*0100*/  @!P0 LDC.64 R30, c[0x0][0x3a0] ;  /* 0x0000e800ff1e8b82 */ /* 0x000e700000000a00 */
[----:B------:R-:W-:Y:S01]  /*0110*/  @!P1 IADD3 R23, PT, PT, R0, R27, RZ ;  /* 0x0000001b00179210 */ /* 0x000fe20007ffe0ff */
[----:B------:R-:W-:Y:S01]  /*0120*/  @!P1 VIADD R27, R27, 0x80 ;  /* 0x000000801b1b9836 */ /* 0x000fe20000000000 */
[----:B------:R-:W2:Y:S04]  /*0130*/  @!P1 LDC.64 R12, c[0x0][0x3a0] ;  /* 0x0000e800ff0c9b82 */ /* 0x000ea80000000a00 */
[----:B------:R-:W-:Y:S01]  /*0140*/  ISETP.GE.U32.AND P2, PT, R27, R2, PT ;  /* 0x000000021b00720c */ /* 0x000fe20003f46070 */
[----:B0-----:R-:W-:-:S03]  /*0150*/  @!P0 IMAD.WIDE.U32 R24, R11, 0x2, R24 ;  /* 0x000000020b188825 */ /* 0x001fc600078e0018 */
[----:B------:R-:W0:Y:S02]  /*0160*/  @!P1 LDC.64 R28, c[0x0][0x398] ;  /* 0x0000e600ff1c9b82 */ /* 0x000e240000000a00 */
[----:B------:R-:W3:Y:S07]  /*0170*/  @!P0 LDG.E.U16 R20, desc[UR4][R24.64] ;  /* 0x0000000418148981 */ /* 0x000eee000c1e1500 */
[----:B------:R-:W-:Y:S01]  /*0180*/  @!P2 IADD3 R19, PT, PT, R0, R27, RZ ;  /* 0x0000001b0013a210 */ /* 0x000fe20007ffe0ff */
[----:B-1----:R-:W-:Y:S01]  /*0190*/  @!P0 IMAD.WIDE.U32 R30, R11, 0x2, R30 ;  /* 0x000000020b1e8825 */ /* 0x002fe200078e001e */
[----:B------:R-:W-:Y:S01]  /*01a0*/  @!P2 IADD3 R27, PT, PT, R27, 0x80, RZ ;  /* 0x000000801b1ba810 */ /* 0x000fe20007ffe0ff */
[----:B------:R-:W1:Y:S03]  /*01b0*/  @!P2 LDC.64 R34, c[0x0][0x398] ;  /* 0x0000e600ff22ab82 */ /* 0x000e660000000a00 */
[----:B------:R-:W-:-:S02]  /*01c0*/  ISETP.GE.U32.AND P3, PT, R27, R2, PT ;  /* 0x000000021b00720c */ /* 0x000fc40003f66070 */
[----:B------:R-:W-:Y:S01]  /*01d0*/  PRMT R11, RZ, 0x7610, R11 ;  /* 0x00007610ff0b7816 */ /* 0x000fe2000000000b */
[C---:B--2---:R-:W-:Y:S01]  /*01e0*/  @!P1 IMAD.WIDE.U32 R12, R23.reuse, 0x2, R12 ;  /* 0x00000002170c9825 */ /* 0x044fe200078e000c */
[----:B------:R-:W-:Y:S01]  /*01f0*/  PRMT R26, RZ, 0x7610, R26 ;  /* 0x00007610ff1a7816 */ /* 0x000fe2000000001a */
[----:B------:R-:W2:Y:S03]  /*0200*/  @!P2 LDC.64 R36, c[0x0][0x3a0] ;  /* 0x0000e800ff24ab82 */ /* 0x000ea60000000a00 */
[----:B------:R-:W4:Y:S01]  /*0210*/  @!P0 LDG.E.U16 R11, desc[UR4][R30.64] ;  /* 0x000000041e0b8981 */ /* 0x000f22000c1e1500 */
[----:B------:R-:W-:Y:S01]  /*0220*/  PRMT R21, RZ, 0x7610, R21 ;  /* 0x00007610ff157816 */ /* 0x000fe20000000015 */
[----:B0-----:R-:W-:Y:S02]  /*0230*/  @!P1 IMAD.WIDE.U32 R28, R23, 0x2, R28 ;  /* 0x00000002171c9825 */ /* 0x001fe400078e001c */
[----:B------:R0:W5:Y:S01]  /*0240*/  @!P1 LDG.E.U16 R26, desc[UR4][R12.64] ;  /* 0x000000040c1a9981 */ /* 0x000162000c1e1500 */
[----:B------:R-:W-:Y:S01]  /*0250*/  @!P3 IADD3 R17, PT, PT, R0, R27, RZ ;  /* 0x0000001b0011b210 */ /* 0x000fe20007ffe0ff */
[----:B------:R-:W-:Y:S01]  /*0260*/  @!P3 VIADD R27, R27, 0x80 ;  /* 0x000000801b1bb836 */ /* 0x000fe20000000000 */
[----:B------:R-:W1:Y:S01]  /*0270*/  @!P3 LDC.64 R14, c[0x0][0x398] ;  /* 0x0000e600ff0ebb82 */ /* 0x000e620000000a00 */
[----:B------:R2:W4:Y:S03]  /*0280*/  @!P1 LDG.E.U16 R21, desc[UR4][R28.64] ;  /* 0x000000041c159981 */ /* 0x000526000c1e1500 */
[----:B------:R-:W-:-:S04]  /*0290*/  ISETP.GE.U32.AND P0, PT, R27, R2, PT ;  /* 0x000000021b00720c */ /* 0x000fc80003f06070 */
[----:B------:R-:W2:Y:S09]  /*02a0*/  @!P3 LDC.64 R32, c[0x0][0x3a0] ;  /* 0x0000e800ff20bb82 */ /* 0x000eb20000000a00 */
[----:B0-----:R-:W-:Y:S01]  /*02b0*/  @!P0 IADD3 R13, PT, PT, R0, R27, RZ ;  /* 0x0000001b000d8210 */ /* 0x001fe20007ffe0ff */
[----:B------:R-:W0:Y:S01]  /*02c0*/  @!P0 LDC.64 R30, c[0x0][0x398] ;  /* 0x0000e600ff1e8b82 */ /* 0x000e220000000a00 */
[----:B------:R-:W-:-:S04]  /*02d0*/  @!P0 IADD3 R27, PT, PT, R27, 0x80, RZ ;  /* 0x000000801b1b8810 */ /* 0x000fc80007ffe0ff */
[----:B------:R-:W-:Y:S01]  /*02e0*/  ISETP.GE.U32.AND P1, PT, R27, R2, PT ;  /* 0x000000021b00720c */ /* 0x000fe20003f26070 */
[C---:B-1----:R-:W-:Y:S02]  /*02f0*/  @!P3 IMAD.WIDE.U32 R14, R17.reuse, 0x2, R14 ;  /* 0x00000002110eb825 */ /* 0x042fe400078e000e */
[----:B--2---:R-:W1:Y:S02]  /*0300*/  @!P0 LDC.64 R28, c[0x0][0x3a0] ;  /* 0x0000e800ff1c8b82 */ /* 0x004e640000000a00 */
[----:B------:R-:W-:Y:S01]  /*0310*/  @!P3 IMAD.WIDE.U32 R32, R17, 0x2, R32 ;  /* 0x000000021120b825 */ /* 0x000fe200078e0020 */
[----:B------:R-:W-:Y:S02]  /*0320*/  PRMT R17, RZ, 0x7610, R17 ;  /* 0x00007610ff117816 */ /* 0x000fe40000000011 */
[----:B------:R-:W-:Y:S01]  /*0330*/  PRMT R24, RZ, 0x7610, R24 ;  /* 0x00007610ff187816 */ /* 0x000fe20000000018 */
[----:B------:R-:W-:Y:S01]  /*0340*/  @!P2 IMAD.WIDE.U32 R34, R19, 0x2, R34 ;  /* 0x000000021322a825 */ /* 0x000fe200078e0022 */
[----:B------:R-:W-:-:S02]  /*0350*/  PRMT R23, RZ, 0x7610, R23 ;  /* 0x00007610ff177816 */ /* 0x000fc40000000017 */
[----:B------:R2:W5:Y:S01]  /*0360*/  @!P3 LDG.E.U16 R17, desc[UR4][R14.64] ;  /* 0x000000040e11b981 */ /* 0x000562000c1e1500 */
[----:B------:R-:W-:-:S03]  /*0370*/  @!P2 IMAD.WIDE.U32 R36, R19, 0x2, R36 ;  /* 0x000000021324a825 */ /* 0x000fc600078e0024 */
[----:B------:R0:W5:Y:S04]  /*0380*/  @!P2 LDG.E.U16 R24, desc[UR4][R34.64] ;  /* 0x000000042218a981 */ /* 0x000168000c1e1500 */
[----:B------:R0:W5:Y:S01]  /*0390*/  @!P2 LDG.E.U16 R23, desc[UR4][R36.64] ;  /* 0x000000042417a981 */ /* 0x000162000c1e1500 */
[----:B--2---:R-:W-:Y:S02]  /*03a0*/  @!P1 IADD3 R15, PT, PT, R0, R27, RZ ;  /* 0x0000001b000f9210 */ /* 0x004fe40007ffe0ff */
[----:B------:R-:W-:Y:S01]  /*03b0*/  @!P1 IADD3 R27, PT, PT, R27, 0x80, RZ ;  /* 0x000000801b1b9810 */ /* 0x000fe20007ffe0ff */
[----:B0-----:R-:W-:Y:S01]  /*03c0*/  @!P0 IMAD.WIDE.U32 R30, R13, 0x2, R30 ;  /* 0x000000020d1e8825 */ /* 0x001fe200078e001e */
[----:B------:R-:W0:Y:S02]  /*03d0*/  @!P1 LDC.64 R34, c[0x0][0x398] ;  /* 0x0000e600ff229b82 */ /* 0x000e240000000a00 */
[----:B------:R-:W-:-:S02]  /*03e0*/  ISETP.GE.U32.AND P2, PT, R27, R2, PT ;  /* 0x000000021b00720c */ /* 0x000fc40003f46070 */
[----:B------:R-:W-:-:S04]  /*03f0*/  PRMT R16, RZ, 0x7610, R16 ;  /* 0x00007610ff107816 */ /* 0x000fc80000000010 */
[----:B------:R-:W2:Y:S01]  /*0400*/  @!P1 LDC.64 R36, c[0x0][0x3a0] ;  /* 0x0000e800ff249b82 */ /* 0x000ea20000000a00 */
[----:B-1----:R-:W-:Y:S01]  /*0410*/  @!P0 IMAD.WIDE.U32 R28, R13, 0x2, R28 ;  /* 0x000000020d1c8825 */ /* 0x002fe200078e001c */
[----:B------:R-:W-:Y:S01]  /*0420*/  PRMT R13, RZ, 0x7610, R13 ;  /* 0x00007610ff0d7816 */ /* 0x000fe2000000000d */
[----:B------:R1:W5:Y:S05]  /*0430*/  @!P0 LDG.E.U16 R16, desc[UR4][R30.64] ;  /* 0x000000041e108981 */ /* 0x00036a000c1e1500 */
[----:B------:R0:W5:Y:S01]  /*0440*/  @!P0 LDG.E.U16 R13, desc[UR4][R28.64] ;  /* 0x000000041c0d8981 */ /* 0x000162000c1e1500 */
[----:B-1----:R-:W-:Y:S01]  /*0450*/  @!P2 IMAD.IADD R30, R0, 0x1, R27 ;  /* 0x00000001001ea824 */ /* 0x002fe200078e021b */
[----:B------:R-:W-:-:S04]  /*0460*/  @!P2 IADD3 R27, PT, PT, R27, 0x80, RZ ;  /* 0x000000801b1ba810 */ /* 0x000fc80007ffe0ff */
[----:B------:R-:W-:Y:S02]  /*0470*/  ISETP.GE.U32.AND P0, PT, R27, R2, PT ;  /* 0x000000021b00720c */ /* 0x000fe40003f06070 */
[----:B------:R-:W-:Y:S01]  /*0480*/  PRMT R25, RZ, 0x7610, R25 ;  /* 0x00007610ff197816 */ /* 0x000fe20000000019 */
[C---:B0-----:R-:W-:Y:S01]  /*0490*/  @!P1 IMAD.WIDE.U32 R34, R15.reuse, 0x2, R34 ;  /* 0x000000020f229825 */ /* 0x041fe200078e0022 */
[----:B------:R-:W0:Y:S03]  /*04a0*/  @!P2 LDC.64 R28, c[0x0][0x3a0] ;  /* 0x0000e800ff1cab82 */ /* 0x000e260000000a00 */
[----:B--2---:R-:W-:Y:S01]  /*04b0*/  @!P1 IMAD.WIDE.U32 R36, R15, 0x2, R36 ;  /* 0x000000020f249825 */ /* 0x004fe200078e0024 */
[----:B------:R1:W2:Y:S05]  /*04c0*/  @!P3 LDG.E.U16 R25, desc[UR4][R32.64] ;  /* 0x000000042019b981 */ /* 0x0002aa000c1e1500 */
[----:B------:R-:W0:Y:S08]  /*04d0*/  @!P0 LDC.64 R14, c[0x0][0x398] ;  /* 0x0000e600ff0e8b82 */ /* 0x000e300000000a00 */
[----:B-1----:R-:W1:Y:S01]  /*04e0*/  @!P2 LDC.64 R32, c[0x0][0x398] ;  /* 0x0000e600ff20ab82 */ /* 0x002e620000000a00 */
[----:B------:R-:W-:-:S02]  /*04f0*/  PRMT R12, RZ, 0x7610, R12 ;  /* 0x00007610ff0c7816 */ /* 0x000fc4000000000c */
[----:B------:R-:W-:Y:S02]  /*0500*/  @!P0 IADD3 R27, PT, PT, R0, R27, RZ ;  /* 0x0000001b001b8210 */ /* 0x000fe40007ffe0ff */
[----:B------:R-:W-:Y:S02]  /*0510*/  PRMT R19, RZ, 0x7610, R19 ;  /* 0x00007610ff137816 */ /* 0x000fe40000000013 */
[----:B------:R0:W2:Y:S02]  /*0520*/  @!P1 LDG.E.U16 R12, desc[UR4][R34.64] ;  /* 0x00000004220c9981 */ /* 0x0000a4000c1e1500 */
[----:B0-----:R-:W-:Y:S02]  /*0530*/  @!P0 IMAD.WIDE.U32 R34, R27, 0x2, R14 ;  /* 0x000000021b228825 */ /* 0x001fe400078e000e */
[----:B------:R-:W0:Y:S02]  /*0540*/  @!P0 LDC.64 R14, c[0x0][0x3a0] ;  /* 0x0000e800ff0e8b82 */ /* 0x000e240000000a00 */
[----:B-1----:R-:W-:-:S04]  /*0550*/  @!P2 IMAD.WIDE.U32 R32, R30, 0x2, R32 ;  /* 0x000000021e20a825 */ /* 0x002fc800078e0020 */
[----:B------:R-:W-:Y:S01]  /*0560*/  @!P2 IMAD.WIDE.U32 R30, R30, 0x2, R28 ;  /* 0x000000021e1ea825 */ /* 0x000fe200078e001c */
[----:B------:R-:W2:Y:S01]  /*0570*/  @!P2 LDG.E.U16 R19, desc[UR4][R32.64] ;  /* 0x000000042013a981 */ /* 0x000ea2000c1e1500 */
[----:B------:R-:W-:-:S06]  /*0580*/  PRMT R29, RZ, 0x7610, R29 ;  /* 0x00007610ff1d7816 */ /* 0x000fcc000000001d */
[----:B------:R-:W2:Y:S01]  /*0590*/  @!P0 LDG.E.U16 R29, desc[UR4][R34.64] ;  /* 0x00000004221d8981 */ /* 0x000ea2000c1e1500 */
[----:B------:R-:W-:Y:S02]  /*05a0*/  PRMT R28, RZ, 0x7610, R28 ;  /* 0x00007610ff1c7816 */ /* 0x000fe4000000001c */
[----:B------:R-:W-:Y:S01]  /*05b0*/  PRMT R22, RZ, 0x7610, R22 ;  /* 0x00007610ff167816 */ /* 0x000fe20000000016 */
[----:B0-----:R-:W-:Y:S01]  /*05c0*/  @!P0 IMAD.WIDE.U32 R14, R27, 0x2, R14 ;  /* 0x000000021b0e8825 */ /* 0x001fe200078e000e */
[----:B------:R-:W-:Y:S02]  /*05d0*/  PRMT R27, RZ, 0x7610, R27 ;  /* 0x00007610ff1b7816 */ /* 0x000fe4000000001b */
[----:B------:R0:W2:Y:S04]  /*05e0*/  @!P2 LDG.E.U16 R28, desc[UR4][R30.64] ;  /* 0x000000041e1ca981 */ /* 0x0000a8000c1e1500 */
[----:B------:R-:W2:Y:S04]  /*05f0*/  @!P1 LDG.E.U16 R22, desc[UR4][R36.64] ;  /* 0x0000000424169981 */ /* 0x000ea8000c1e1500 */
[----:B------:R4:W2:Y:S01]  /*0600*/  @!P0 LDG.E.U16 R27, desc[UR4][R14.64] ;  /* 0x000000040e1b8981 */ /* 0x0008a2000c1e1500 */
[----:B0-----:R-:W-:-:S02]  /*0610*/  IADD3 R31, PT, PT, R3, 0x80, RZ ;  /* 0x00000080031f7810 */ /* 0x001fc40007ffe0ff */
[-C--:B------:R-:W-:Y:S02]  /*0620*/  ISETP.GE.U32.AND P0, PT, R3, R2.reuse, PT ;  /* 0x000000020300720c */ /* 0x080fe40003f06070 */
[----:B------:R-:W-:Y:S02]  /*0630*/  ISETP.GE.U32.AND P5, PT, R31, R2, PT ;  /* 0x000000021f00720c */ /* 0x000fe40003fa6070 */
[----:B------:R-:W-:-:S04]  /*0640*/  IADD3 R33, PT, PT, R3, 0x100, RZ ;  /* 0x0000010003217810 */ /* 0x000fc80007ffe0ff */
[----:B------:R-:W-:Y:S01]  /*0650*/  ISETP.GE.U32.AND P1, PT, R33, R2, PT ;  /* 0x000000022100720c */ /* 0x000fe20003f26070 */
[----:B------:R-:W-:-:S05]  /*0660*/  VIADD R33, R3, 0x180 ;  /* 0x0000018003217836 */ /* 0x000fca0000000000 */
[----:B------:R-:W-:Y:S01]  /*0670*/  ISETP.GE.U32.AND P2, PT, R33, R2, PT ;  /* 0x000000022100720c */ /* 0x000fe20003f46070 */
[----:B---3--:R-:W-:-:S06]  /*0680*/  @!P0 HADD2.F32 R20, -RZ, R20.H0_H0 ;  /* 0x20000014ff148230 */ /* 0x008fcc0000004100 */
[----:B------:R-:W0:Y:S01]  /*0690*/  @!P0 MUFU.LG2 R20, R20 ;  /* 0x0000001400148308 */ /* 0x000e220000000c00 */
[----:B----4-:R-:W-:-:S07]  /*06a0*/  @!P5 HADD2.F32 R15, -RZ, R21.H0_H0 ;  /* 0x20000015ff0fd230 */ /* 0x010fce0000004100 */
[----:B------:R-:W1:Y:S01]  /*06b0*/  @!P5 MUFU.LG2 R15, R15 ;  /* 0x0000000f000fd308 */ /* 0x000e620000000c00 */
[----:B------:R-:W-:Y:S02]  /*06c0*/  @!P0 HADD2.F32 R11, -RZ, R11.H0_H0 ;  /* 0x2000000bff0b8230 */ /* 0x000fe40000004100 */
[----:B-----5:R-:W-:-:S03]  /*06d0*/  @!P5 HADD2.F32 R26, -RZ, R26.H0_H0 ;  /* 0x2000001aff1ad230 */ /* 0x020fc60000004100 */
[----:B0-----:R-:W-:Y:S01]  /*06e0*/  @!P0 FMUL.FTZ R11, R11, R20 ;  /* 0x000000140b0b8220 */ /* 0x001fe20000410000 */
[----:B------:R-:W-:Y:S01]  /*06f0*/  IADD3 R21, PT, PT, R3, 0x200, RZ ;  /* 0x0000020003157810 */ /* 0x000fe20007ffe0ff */
[----:B-1----:R-:W-:-:S03]  /*0700*/  @!P5 FMUL.FTZ R20, R26, R15 ;  /* 0x0000000f1a14d220 */ /* 0x002fc60000410000 */
[----:B------:R-:W-:Y:S01]  /*0710*/  ISETP.GE.U32.AND P3, PT, R21, R2, PT ;  /* 0x000000021500720c */ /* 0x000fe20003f66070 */
[----:B------:R-:W-:-:S06]  /*0720*/  @!P2 HADD2.F32 R17, -RZ, R17.H0_H0 ;  /* 0x20000011ff11a230 */ /* 0x000fcc0000004100 */
[----:B------:R-:W-:Y:S01]  /*0730*/  @!P2 MUFU.LG2 R17, R17 ;  /* 0x000000110011a308 */ /* 0x000fe20000000c00 */
[----:B------:R-:W-:-:S07]  /*0740*/  @!P1 HADD2.F32 R14, -RZ, R24.H0_H0 ;  /* 0x20000018ff0e9230 */ /* 0x000fce0000004100 */
[----:B------:R-:W0:Y:S01]  /*0750*/  @!P5 MUFU.EX2 R20, R20 ;  /* 0x000000140014d308 */ /* 0x000e220000000800 */
[----:B------:R-:W-:-:S04]  /*0760*/  IADD3 R21, PT, PT, R3, 0x280, RZ ;  /* 0x0000028003157810 */ /* 0x000fc80007ffe0ff */
[----:B------:R-:W-:Y:S01]  /*0770*/  ISETP.GE.U32.AND P4, PT, R21, R2, PT ;  /* 0x000000021500720c */ /* 0x000fe20003f86070 */
[----:B------:R-:W-:Y:S01]  /*0780*/  @!P3 HADD2.F32 R21, -RZ, R16.H0_H0 ;  /* 0x20000010ff15b230 */ /* 0x000fe20000004100 */
[----:B0-----:R-:W-:-:S03]  /*0790*/  @!P5 F2FP.F16.F32.PACK_AB R4, RZ, R20 ;  /* 0x00000014ff04d23e */ /* 0x001fc600000000ff */
[----:B------:R-:W0:Y:S01]  /*07a0*/  @!P3 MUFU.LG2 R20, R21 ;  /* 0x000000150014b308 */ /* 0x000e220000000c00 */
[----:B--2---:R-:W-:-:S05]  /*07b0*/  @!P2 HADD2.F32 R24, -RZ, R25.H0_H0 ;  /* 0x20000019ff18a230 */ /* 0x004fca0000004100 */
[----:B------:R-:W-:Y:S01]  /*07c0*/  @!P2 FMUL.FTZ R15, R24, R17 ;  /* 0x00000011180fa220 */ /* 0x000fe20000410000 */
[----:B------:R-:W-:-:S04]  /*07d0*/  IADD3 R17, PT, PT, R3, 0x300, RZ ;  /* 0x0000030003117810 */ /* 0x000fc80007ffe0ff */
[----:B------:R-:W-:Y:S02]  /*07e0*/  ISETP.GE.U32.AND P6, PT, R17, R2, PT ;  /* 0x000000021100720c */ /* 0x000fe40003fc6070 */
[----:B------:R-:W-:-:S04]  /*07f0*/  IADD3 R17, PT, PT, R3, 0x380, RZ ;  /* 0x0000038003117810 */ /* 0x000fc80007ffe0ff */
[----:B------:R-:W-:Y:S01]  /*0800*/  ISETP.GE.U32.AND P5, PT, R17, R2, PT ;  /* 0x000000021100720c */ /* 0x000fe20003fa6070 */
[----:B------:R-:W-:Y:S01]  /*0810*/  @!P4 HADD2.F32 R16, -RZ, R12.H0_H0 ;  /* 0x2000000cff10c230 */ /* 0x000fe20000004100 */
[----:B------:R-:W-:Y:S08]  /*0820*/  @!P0 MUFU.EX2 R11, R11 ;  /* 0x0000000b000b8308 */ /* 0x000ff00000000800 */
[----:B------:R-:W-:Y:S01]  /*0830*/  @!P4 MUFU.LG2 R16, R16 ;  /* 0x000000100010c308 */ /* 0x000fe20000000c00 */
[----:B------:R-:W-:-:S02]  /*0840*/  @!P6 HADD2.F32 R17, -RZ, R19.H0_H0 ;  /* 0x20000013ff11e230 */ /* 0x000fc40000004100 */
[----:B------:R-:W-:Y:S02]  /*0850*/  @!P3 HADD2.F32 R19, -RZ, R13.H0_H0 ;  /* 0x2000000dff13b230 */ /* 0x000fe40000004100 */
[----:B------:R-:W1:Y:S03]  /*0860*/  @!P0 LDC.64 R12, c[0x0][0x390] ;  /* 0x0000e400ff0c8b82 */ /* 0x000e660000000a00 */
[----:B0-----:R-:W-:Y:S01]  /*0870*/  @!P3 FMUL.FTZ R19, R19, R20 ;  /* 0x000000141313b220 */ /* 0x001fe20000410000 */
[----:B------:R-:W-:Y:S01]  /*0880*/  @!P5 HADD2.F32 R20, -RZ, R29.H0_H0 ;  /* 0x2000001dff14d230 */ /* 0x000fe20000004100 */
[----:B------:R-:W0:Y:S08]  /*0890*/  @!P6 MUFU.LG2 R17, R17 ;  /* 0x000000110011e308 */ /* 0x000e300000000c00 */
[----:B------:R-:W2:Y:S01]  /*08a0*/  @!P5 MUFU.LG2 R20, R20 ;  /* 0x000000140014d308 */ /* 0x000ea20000000c00 */
[----:B------:R-:W-:-:S07]  /*08b0*/  @!P6 HADD2.F32 R28, -RZ, R28.H0_H0 ;  /* 0x2000001cff1ce230 */ /* 0x000fce0000004100 */
[----:B------:R-:W3:Y:S01]  /*08c0*/  @!P1 MUFU.LG2 R14, R14 ;  /* 0x0000000e000e9308 */ /* 0x000ee20000000c00 */
[----:B------:R-:W-:Y:S02]  /*08d0*/  @!P4 HADD2.F32 R21, -RZ, R22.H0_H0 ;  /* 0x20000016ff15c230 */ /* 0x000fe40000004100 */
[----:B------:R-:W-:Y:S02]  /*08e0*/  @!P5 HADD2.F32 R27, -RZ, R27.H0_H0 ;  /* 0x2000001bff1bd230 */ /* 0x000fe40000004100 */
[----:B0-----:R-:W-:Y:S01]  /*08f0*/  @!P6 FMUL.FTZ R28, R28, R17 ;  /* 0x000000111c1ce220 */ /* 0x001fe20000410000 */
[----:B------:R-:W-:Y:S02]  /*0900*/  @!P1 HADD2.F32 R23, -RZ, R23.H0_H0 ;  /* 0x20000017ff179230 */ /* 0x000fe40000004100 */
[----:B------:R-:W-:Y:S02]  /*0910*/  @!P0 IMAD.IADD R17, R0, 0x1, R3 ;  /* 0x0000000100118824 */ /* 0x000fe400078e0203 */
[----:B------:R-:W-:Y:S01]  /*0920*/  @!P4 FMUL.FTZ R16, R21, R16 ;  /* 0x000000101510c220 */ /* 0x000fe20000410000 */
[----:B--2---:R-:W-:Y:S01]  /*0930*/  @!P5 FMUL.FTZ R20, R27, R20 ;  /* 0x000000141b14d220 */ /* 0x004fe20000410000 */
[----:B------:R-:W-:Y:S01]  /*0940*/  @!P0 F2FP.F16.F32.PACK_AB R18, RZ, R11 ;  /* 0x0000000bff12823e */ /* 0x000fe200000000ff */
[----:B-1----:R-:W-:Y:S01]  /*0950*/  @!P0 IMAD.WIDE.U32 R12, R17, 0x2, R12 ;  /* 0x00000002110c8825 */ /* 0x002fe200078e000c */
[----:B------:R-:W-:Y:S01]  /*0960*/  @!P0 MOV R3, R31 ;  /* 0x0000001f00038202 */ /* 0x000fe20000000f00 */
[----:B------:R-:W-:Y:S02]  /*0970*/  @!P2 MUFU.EX2 R15, R15 ;  /* 0x0000000f000fa308 */ /* 0x000fe40000000800 */
[----:B---3--:R-:W-:Y:S01]  /*0980*/  @!P1 FMUL.FTZ R23, R23, R14 ;  /* 0x0000000e17179220 */ /* 0x008fe20000410000 */
[----:B------:R0:W-:Y:S01]  /*0990*/  @!P0 STG.E.U16 desc[UR4][R12.64], R18 ;  /* 0x000000120c008986 */ /* 0x0001e2000c101504 */
[----:B------:R-:W-:-:S04]  /*09a0*/  ISETP.GE.U32.AND P0, PT, R3, R2, PT ;  /* 0x000000020300720c */ /* 0x000fc80003f06070 */
[----:B------:R-:W1:Y:S08]  /*09b0*/  @!P1 MUFU.EX2 R14, R23 ;  /* 0x00000017000e9308 */ /* 0x000e700000000800 */
[----:B------:R-:W2:Y:S08]  /*09c0*/  @!P3 MUFU.EX2 R19, R19 ;  /* 0x000000130013b308 */ /* 0x000eb00000000800 */
[----:B------:R-:W3:Y:S08]  /*09d0*/  @!P4 MUFU.EX2 R16, R16 ;  /* 0x000000100010c308 */ /* 0x000ef00000000800 */
[----:B------:R-:W4:Y:S08]  /*09e0*/  @!P6 MUFU.EX2 R28, R28 ;  /* 0x0000001c001ce308 */ /* 0x000f300000000800 */
[----:B------:R-:W5:Y:S01]  /*09f0*/  @!P5 MUFU.EX2 R20, R20 ;  /* 0x000000140014d308 */ /* 0x000f620000000800 */
[----:B------:R-:W-:Y:S04]  /*0a00*/  BSSY.RECONVERGENT B0, `(.L_x_38416) ;  /* 0x0000032000007945 */ /* 0x000fe80003800200 */
[----:B------:R-:W-:Y:S01]  /*0a10*/  BSSY.RELIABLE B1, `(.L_x_38417) ;  /* 0x000002a000017945 */ /* 0x000fe20003800100 */
[----:B-1----:R-:W-:-:S02]  /*0a20*/  @!P1 F2FP.F16.F32.PACK_AB R5, RZ, R14 ;  /* 0x0000000eff05923e */ /* 0x002fc400000000ff */
[----:B------:R-:W-:Y:S02]  /*0a30*/  @!P2 F2FP.F16.F32.PACK_AB R6, RZ, R15 ;  /* 0x0000000fff06a23e */ /* 0x000fe400000000ff */
[----:B--2---:R-:W-:Y:S02]  /*0a40*/  @!P3 F2FP.F16.F32.PACK_AB R7, RZ, R19 ;  /* 0x00000013ff07b23e */ /* 0x004fe400000000ff */
[----:B---3--:R-:W-:Y:S02]  /*0a50*/  @!P4 F2FP.F16.F32.PACK_AB R8, RZ, R16 ;  /* 0x00000010ff08c23e */ /* 0x008fe400000000ff */
[----:B----4-:R-:W-:Y:S02]  /*0a60*/  @!P6 F2FP.F16.F32.PACK_AB R9, RZ, R28 ;  /* 0x0000001cff09e23e */ /* 0x010fe400000000ff */
[----:B-----5:R-:W-:Y:S01]  /*0a70*/  @!P5 F2FP.F16.F32.PACK_AB R10, RZ, R20 ;  /* 0x00000014ff0ad23e */ /* 0x020fe200000000ff */
[----:B0-----:R-:W-:Y:S06]  /*0a80*/  @P0 BRA `(.L_x_38418) ;  /* 0x0000000000300947 */ /* 0x001fec0003800000 */
        /* <DEDUP_REMOVED lines=12> */
.L_x_38418:
[----:B------:R-:W-:-:S13]  /*0b50*/  ISETP.GE.U32.AND P0, PT, R3, R2, PT ;  /* 0x000000020300720c */ /* 0x000fda0003f06070 */
[----:B------:R-:W-:Y:S05]  /*0b60*/  @P0 BRA `(.L_x_38420) ;  /* 0x0000000000300947 */ /* 0x000fea0003800000 */
[----:B0-----:R-:W0:Y:S01]  /*0b70*/  LDC.64 R4, c[0x0][0x390] ;  /* 0x0000e400ff047b82 */ /* 0x001e220000000a00 */
[----:B------:R-:W-:Y:S02]  /*0b80*/  IADD3 R11, PT, PT, R0, R3, RZ ;  /* 0x00000003000b7210 */ /* 0x000fe40007ffe0ff */
[----:B------:R-:W-:-:S03]  /*0b90*/  IADD3 R3, PT, PT, R3, 0x80, RZ ;  /* 0x0000008003037810 */ /* 0x000fc60007ffe0ff */
[----:B0-----:R-:W-:-:S05]  /*0ba0*/  IMAD.WIDE.U32 R4, R11, 0x2, R4 ;  /* 0x000000020b047825 */ /* 0x001fca00078e0004 */
[----:B------:R1:W-:Y:S02]  /*0bb0*/  STG.E.U16 desc[UR4][R4.64], R6 ;  /* 0x0000000604007986 */ /* 0x0003e4000c101504 */
.L_x_38419:
[----:B------:R-:W-:-:S13]  /*0bc0*/  ISETP.GE.U32.AND P0, PT, R3, R2, PT ;  /* 0x000000020300720c */ /* 0x000fda0003f06070 */
[----:B------:R-:W-:Y:S05]  /*0bd0*/  @P0 BRA `(.L_x_38421) ;  /* 0x0000000000340947 */ /* 0x000fea0003800000 */
[----:B01----:R-:W0:Y:S01]  /*0be0*/  LDC.64 R4, c[0x0][0x390] ;  /* 0x0000e400ff047b82 */ /* 0x003e220000000a00 */
[----:B------:R-:W-:Y:S02]  /*0bf0*/  IADD3 R11, PT, PT, R0, R3, RZ ;  /* 0x00000003000b7210 */ /* 0x000fe40007ffe0ff */
[----:B------:R-:W-:-:S03]  /*0c00*/  IADD3 R3, PT, PT, R3, 0x80, RZ ;  /* 0x0000008003037810 */ /* 0x000fc60007ffe0ff */
[----:B0-----:R-:W-:-:S05]  /*0c10*/  IMAD.WIDE.U32 R4, R11, 0x2, R4 ;  /* 0x000000020b047825 */ /* 0x001fca00078e0004 */
[----:B------:R1:W-:Y:S02]  /*0c20*/  STG.E.U16 desc[UR4][R4.64], R7 ;  /* 0x0000000704007986 */ /* 0x0003e4000c101504 */
.L_x_38420:
        /* <DEDUP_REMOVED lines=8> */
.L_x_38421:
[----:B------:R-:W-:Y:S05]  /*0cb0*/  BSYNC.RELIABLE B1 ;  /* 0x0000000000017941 */ /* 0x000fea0003800100 */
.L_x_38417:
[----:B------:R-:W-:-:S13]  /*0cc0*/  ISETP.GE.U32.AND P0, PT, R3, R2, PT ;  /* 0x000000020300720c */ /* 0x000fda0003f06070 */
[----:B012---:R-:W0:Y:S01]  /*0cd0*/  @!P0 LDC.64 R4, c[0x0][0x390] ;  /* 0x0000e400ff048b82 */ /* 0x007e220000000a00 */
[----:B------:R-:W-:Y:S02]  /*0ce0*/  @!P0 IADD3 R7, PT, PT, R0, R3, RZ ;  /* 0x0000000300078210 */ /* 0x000fe40007ffe0ff */
[----:B------:R-:W-:-:S03]  /*0cf0*/  @!P0 IADD3 R3, PT, PT, R3, 0x80, RZ ;  /* 0x0000008003038810 */ /* 0x000fc60007ffe0ff */
[----:B0-----:R-:W-:-:S05]  /*0d00*/  @!P0 IMAD.WIDE.U32 R4, R7, 0x2, R4 ;  /* 0x0000000207048825 */ /* 0x001fca00078e0004 */
[----:B------:R2:W-:Y:S02]  /*0d10*/  @!P0 STG.E.U16 desc[UR4][R4.64], R9 ;  /* 0x0000000904008986 */ /* 0x0005e4000c101504 */
.L_x_38422:
[----:B------:R-:W-:Y:S05]  /*0d20*/  BSYNC.RECONVERGENT B0 ;  /* 0x0000000000007941 */ /* 0x000fea0003800200 */
.L_x_38416:
        /* <DEDUP_REMOVED lines=8> */
.L_x_38415:
        /* <DEDUP_REMOVED lines=10> */
[----:B------:R-:W-:-:S05]  /*0e50*/  IMAD.WIDE.U32 R14, R2, 0x4, R4 ;  /* 0x00000004020e7825 */ /* 0x000fca00078e0004 */
[----:B------:R-:W5:Y:S04]  /*0e60*/  LDG.E R5, desc[UR4][R14.64+0x200] ;  /* 0x000200040e057981 */ /* 0x000f68000c1e1900 */
[----:B------:R-:W5:Y:S04]  /*0e70*/  LDG.E R4, desc[UR4][R14.64+0x400] ;  /* 0x000400040e047981 */ /* 0x000f68000c1e1900 */
[----:B------:R-:W5:Y:S04]  /*0e80*/  LDG.E R10, desc[UR4][R14.64] ;  /* 0x000000040e0a7981 */ /* 0x000f68000c1e1900 */
[----:B------:R0:W5:Y:S01]  /*0e90*/  LDG.E R3, desc[UR4][R14.64+0x600] ;  /* 0x000600040e037981 */ /* 0x000162000c1e1900 */
[----:B--2---:R-:W-:-:S02]  /*0ea0*/  HADD2.F32 R13, -RZ, R9.H1_H1 ;  /* 0x30000009ff0d7230 */ /* 0x004fc40000004100 */
[----:B------:R-:W-:Y:S02]  /*0eb0*/  HADD2.F32 R19, -RZ, R9.H0_H0 ;  /* 0x20000009ff137230 */ /* 0x000fe40000004100 */
[--C-:B---3--:R-:W-:Y:S02]  /*0ec0*/  HADD2.F32 R16, -RZ, R8.reuse.H0_H0 ;  /* 0x20000008ff107230 */ /* 0x108fe40000004100 */
[----:B------:R-:W-:Y:S02]  /*0ed0*/  HADD2.F32 R17, -RZ, R8.H1_H1 ;  /* 0x30000008ff117230 */ /* 0x000fe40000004100 */
[--C-:B----4-:R-:W-:Y:S01]  /*0ee0*/  HADD2.F32 R8, -RZ, R11.reuse.H1_H1 ;  /* 0x3000000bff087230 */ /* 0x110fe20000004100 */
[----:B------:R-:W1:Y:S01]  /*0ef0*/  MUFU.LG2 R13, R13 ;  /* 0x0000000d000d7308 */ /* 0x000e620000000c00 */
[----:B------:R-:W-:Y:S02]  /*0f00*/  HADD2.F32 R9, -RZ, R11.H0_H0 ;  /* 0x2000000bff097230 */ /* 0x000fe40000004100 */
[----:B-----5:R-:W-:-:S02]  /*0f10*/  HADD2.F32 R6, -RZ, R12.H0_H0 ;  /* 0x2000000cff067230 */ /* 0x020fc40000004100 */
[----:B------:R-:W-:-:S03]  /*0f20*/  HADD2.F32 R7, -RZ, R12.H1_H1 ;  /* 0x3000000cff077230 */ /* 0x000fc60000004100 */
[----:B------:R-:W2:Y:S08]  /*0f30*/  MUFU.LG2 R8, R8 ;  /* 0x0000000800087308 */ /* 0x000eb00000000c00 */
[----:B------:R-:W3:Y:S08]  /*0f40*/  MUFU.LG2 R16, R16 ;  /* 0x0000001000107308 */ /* 0x000ef00000000c00 */
[----:B------:R-:W4:Y:S01]  /*0f50*/  MUFU.LG2 R9, R9 ;  /* 0x0000000900097308 */ /* 0x000f220000000c00 */
[----:B0-----:R-:W-:-:S02]  /*0f60*/  HADD2.F32 R14, -RZ, R5.H1_H1 ;  /* 0x30000005ff0e7230 */ /* 0x001fc40000004100 */
[----:B------:R-:W-:-:S05]  /*0f70*/  HADD2.F32 R12, -RZ, R5.H0_H0 ;  /* 0x20000005ff0c7230 */ /* 0x000fca0000004100 */
[----:B------:R-:W0:Y:S01]  /*0f80*/  MUFU.LG2 R18, R17 ;  /* 0x0000001100127308 */ /* 0x000e220000000c00 */
[----:B------:R-:W-:Y:S02]  /*0f90*/  HADD2.F32 R5, -RZ, R4.H1_H1 ;  /* 0x30000004ff057230 */ /* 0x000fe40000004100 */
[----:B-1----:R-:W-:-:S05]  /*0fa0*/  FMUL.FTZ R13, R14, R13 ;  /* 0x0000000d0e0d7220 */ /* 0x002fca0000410000 */
[----:B------:R-:W1:Y:S01]  /*0fb0*/  MUFU.LG2 R19, R19 ;  /* 0x0000001300137308 */ /* 0x000e620000000c00 */
[----:B------:R-:W-:-:S07]  /*0fc0*/  HADD2.F32 R11, -RZ, R10.H0_H0 ;  /* 0x2000000aff0b7230 */ /* 0x000fce0000004100 */
[----:B------:R-:W5:Y:S01]  /*0fd0*/  MUFU.LG2 R6, R6 ;  /* 0x0000000600067308 */ /* 0x000f620000000c00 */
[----:B------:R-:W-:-:S07]  /*0fe0*/  HADD2.F32 R14, -RZ, R4.H0_H0 ;  /* 0x20000004ff0e7230 */ /* 0x000fce0000004100 */
[----:B------:R-:W5:Y:S01]  /*0ff0*/  MUFU.LG2 R7, R7 ;  /* 0x0000000700077308 */ /* 0x000f620000000c00 */
[----:B--2---:R-:W-:Y:S01]  /*1000*/  FMUL.FTZ R8, R5, R8 ;  /* 0x0000000805087220 */ /* 0x004fe20000410000 */
[----:B---3--:R-:W-:Y:S01]  /*1010*/  FMUL.FTZ R16, R11, R16 ;  /* 0x000000100b107220 */ /* 0x008fe20000410000 */
[----:B------:R-:W2:Y:S01]  /*1020*/  LDC.64 R4, c[0x0][0x390] ;  /* 0x0000e400ff047b82 */ /* 0x000ea20000000a00 */
[----:B----4-:R-:W-:Y:S01]  /*1030*/  FMUL.FTZ R9, R14, R9 ;  /* 0x000000090e097220 */ /* 0x010fe20000410000 */
[----:B------:R-:W-:Y:S02]  /*1040*/  HADD2.F32 R11, -RZ, R10.H1_H1 ;  /* 0x3000000aff0b7230 */ /* 0x000fe40000004100 */
[--C-:B------:R-:W-:Y:S02]  /*1050*/  HADD2.F32 R15, -RZ, R3.reuse.H0_H0 ;  /* 0x20000003ff0f7230 */ /* 0x100fe40000004100 */
[----:B------:R-:W-:Y:S02]  /*1060*/  HADD2.F32 R14, -RZ, R3.H1_H1 ;  /* 0x30000003ff0e7230 */ /* 0x000fe40000004100 */
[----:B0-----:R-:W-:Y:S01]  /*1070*/  FMUL.FTZ R11, R11, R18 ;  /* 0x000000120b0b7220 */ /* 0x001fe20000410000 */
[----:B-1----:R-:W-:Y:S01]  /*1080*/  FMUL.FTZ R12, R12, R19 ;  /* 0x000000130c0c7220 */ /* 0x002fe20000410000 */
[----:B-----5:R-:W-:Y:S01]  /*1090*/  FMUL.FTZ R6, R15, R6 ;  /* 0x000000060f067220 */ /* 0x020fe20000410000 */
[----:B------:R-:W-:Y:S01]  /*10a0*/  FMUL.FTZ R7, R14, R7 ;  /* 0x000000070e077220 */ /* 0x000fe20000410000 */
[----:B------:R-:W-:Y:S08]  /*10b0*/  MUFU.EX2 R10, R16 ;  /* 0x00000010000a7308 */ /* 0x000ff00000000800 */
[----:B------:R-:W0:Y:S08]  /*10c0*/  MUFU.EX2 R11, R11 ;  /* 0x0000000b000b7308 */ /* 0x000e300000000800 */
[----:B------:R-:W-:Y:S08]  /*10d0*/  MUFU.EX2 R12, R12 ;  /* 0x0000000c000c7308 */ /* 0x000ff00000000800 */
[----:B------:R-:W1:Y:S08]  /*10e0*/  MUFU.EX2 R13, R13 ;  /* 0x0000000d000d7308 */ /* 0x000e700000000800 */
[----:B------:R-:W-:Y:S08]  /*10f0*/  MUFU.EX2 R9, R9 ;  /* 0x0000000900097308 */ /* 0x000ff00000000800 */
[----:B------:R-:W3:Y:S08]  /*1100*/  MUFU.EX2 R8, R8 ;  /* 0x0000000800087308 */ /* 0x000ef00000000800 */
[----:B------:R-:W-:Y:S08]  /*1110*/  MUFU.EX2 R6, R6 ;  /* 0x0000000600067308 */ /* 0x000ff00000000800 */
[----:B------:R-:W4:Y:S01]  /*1120*/  MUFU.EX2 R7, R7 ;  /* 0x0000000700077308 */ /* 0x000f220000000800 */
[----:B--2---:R-:W-:Y:S01]  /*1130*/  IMAD.WIDE.U32 R4, R0, 0x2, R4 ;  /* 0x0000000200047825 */ /* 0x004fe200078e0004 */
[----:B0-----:R-:W-:-:S02]  /*1140*/  F2FP.F16.F32.PACK_AB R11, R11, R10 ;  /* 0x0000000a0b0b723e */ /* 0x001fc400000000ff */
[----:B-1----:R-:W-:Y:S02]  /*1150*/  F2FP.F16.F32.PACK_AB R13, R13, R12 ;  /* 0x0000000c0d0d723e */ /* 0x002fe400000000ff */
[----:B---3--:R-:W-:Y:S01]  /*1160*/  F2FP.F16.F32.PACK_AB R9, R8, R9 ;  /* 0x000000090809723e */ /* 0x008fe200000000ff */
[----:B------:R-:W-:-:S05]  /*1170*/  IMAD.WIDE.U32 R4, R2, 0x4, R4 ;  /* 0x0000000402047825 */ /* 0x000fca00078e0004 */
[----:B------:R-:W-:Y:S01]  /*1180*/  STG.E desc[UR4][R4.64], R11 ;  /* 0x0000000b04007986 */ /* 0x000fe2000c101904 */
[----:B----4-:R-:W-:-:S03]  /*1190*/  F2FP.F16.F32.PACK_AB R3, R7, R6 ;  /* 0x000000060703723e */ /* 0x010fc600000000ff */
[----:B------:R-:W-:Y:S04]  /*11a0*/  STG.E desc[UR4][R4.64+0x200], R13 ;  /* 0x0002000d04007986 */ /* 0x000fe8000c101904 */
[----:B------:R-:W-:Y:S04]  /*11b0*/  STG.E desc[UR4][R4.64+0x400], R9 ;  /* 0x0004000904007986 */ /* 0x000fe8000c101904 */
[----:B------:R-:W-:Y:S01]  /*11c0*/  STG.E desc[UR4][R4.64+0x600], R3 ;  /* 0x0006000304007986 */ /* 0x000fe2000c101904 */
[----:B------:R-:W-:Y:S05]  /*11d0*/  EXIT ;  /* 0x000000000000794d */ /* 0x000fea0003800000 */
.L_x_38423:
        /* <DEDUP_REMOVED lines=10> */
.L_x_68717:


//--------------------- .text._ZN2at6native29vectorized_elementwise_kernelILi4EZZZNS0_50_GLOBAL__N__2680c7bb_12_PowKernel_cu_7dd49032_300324pow_tensor_tensor_kernelERNS_18TensorIteratorBaseEENKUlvE_clEvENKUlvE8_clEvEUlN3c104HalfES8_E_St5arrayIPcLm3EEEEviT0_T1_ --------------------------
	.section	.text._ZN2at6native29vectorized_elementwise_kernelILi4EZZZNS0_50_GLOBAL__N__2680c7bb_12_PowKernel_cu_7dd49032_300324pow_tensor_tensor_kernelERNS_18TensorIteratorBaseEENKUlvE_clEvENKUlvE8_clEvEUlN3c104HalfES8_E_St5arrayIPcLm3EEEEviT0_T1_,"ax",@progbits
	.align	128
        .global         _ZN2at6native29vectorized_elementwise_kernelILi4EZZZNS0_50_GLOBAL__N__2680c7bb_12_PowKernel_cu_7dd49032_300324pow_tensor_tensor_kernelERNS_18TensorIteratorBaseEENKUlvE_clEvENKUlvE8_clEvEUlN3c104HalfES8_E_St5arrayIPcLm3EEEEviT0_T1_
        .type           _ZN2at6native29vectorized_elementwise_kernelILi4EZZZNS0_50_GLOBAL__N__2680c7bb_12_PowKernel_cu_7dd49032_300324pow_tensor_tensor_kernelERNS_18TensorIteratorBaseEENKUlvE_clEvENKUlvE8_clEvEUlN3c104HalfES8_E_St5arrayIPcLm3EEEEviT0_T1_,@function
        .size           _ZN2at6native29vectorized_elementwise_kernelILi4EZZZNS0_50_GLOBAL__N__2680c7bb_12_PowKernel_cu_7dd49032_300324pow_tensor_tensor_kernelERNS_18TensorIteratorBaseEENKUlvE_clEvENKUlvE8_clEvEUlN3c104HalfES8_E_St5arrayIPcLm3EEEEviT0_T1_,(.L_x_68718 - _ZN2at6native29vectorized_elementwise_kernelILi4EZZZNS0_50_GLOBAL__N__2680c7bb_12_PowKernel_cu_7dd49032_300324pow_tensor_tensor_kernelERNS_18TensorIteratorBaseEENKUlvE_clEvENKUlvE8_clEvEUlN3c104HalfES8_E_St5arrayIPcLm3EEEEviT0_T1_)
        .other          _ZN2at6native29vectorized_elementwise_kernelILi4EZZZNS0_50_GLOBAL__N__2680c7bb_12_PowKernel_cu_7dd49032_300324pow_tensor_tensor_kernelERNS_18TensorIteratorBaseEENKUlvE_clEvENKUlvE8_clEvEUlN3c104HalfES8_E_St5arrayIPcLm3EEEEviT0_T1_,@"STO_CUDA_ENTRY STV_DEFAULT"
_ZN2at6native29vectorized_elementwise_kernelILi4EZZZNS0_50_GLOBAL__N__2680c7bb_12_PowKernel_cu_7dd49032_300324pow_tensor_tensor_kernelERNS_18TensorIteratorBaseEENKUlvE_clEvENKUlvE8_clEvEUlN3c104HalfES8_E_St5arrayIPcLm3EEEEviT0_T1_:
.text._ZN2at6native29vectorized_elementwise_kernelILi4EZZZNS0_50_GLOBAL__N__2680c7bb_12_PowKernel_cu_7dd49032_300324pow_tensor_tensor_kernelERNS_18TensorIteratorBaseEENKUlvE_clEvENKUlvE8_clEvEUlN3c104HalfES8_E_St5arrayIPcLm3EEEEviT0_T1_:
        /* <DEDUP_REMOVED lines=181> */
.L_x_38427:
[----:B------:R-:W-:-:S13]  /*0b50*/  ISETP.GE.U32.AND P0, PT, R3, R2, PT ;  /* 0x000000020300720c */ /* 0x000fda0003f06070 */
[----:B------:R-:W-:Y:S05]  /*0b60*/  @P0 BRA `(.L_x_38429) ;  /* 0x0000000000300947 */ /* 0x000fea0003800000 */
[----:B0-----:R-:W0:Y:S01]  /*0b70*/  LDC.64 R4, c[0x0][0x390] ;  /* 0x0000e400ff047b82 */ /* 0x001e220000000a00 */
[----:B------:R-:W-:Y:S02]  /*0b80*/  IADD3 R11, PT, PT, R0, R3, RZ ;  /* 0x00000003000b7210 */ /* 0x000fe40007ffe0ff */
[----:B------:R-:W-:-:S03]  /*0b90*/  IADD3 R3, PT, PT, R3, 0x80, RZ ;  /* 0x0000008003037810 */ /* 0x000fc60007ffe0ff */
[----:B0-----:R-:W-:-:S05]  /*0ba0*/  IMAD.WIDE.U32 R4, R11, 0x2, R4 ;  /* 0x000000020b047825 */ /* 0x001fca00078e0004 */
[----:B------:R1:W-:Y:S02]  /*0bb0*/  STG.E.U16 desc[UR4][R4.64], R6 ;  /* 0x0000000604007986 */ /* 0x0003e4000c101504 */
.L_x_38428:
[----:B------:R-:W-:-:S13]  /*0bc0*/  ISETP.GE.U32.AND P0, PT, R3, R2, PT ;  /* 0x000000020300720c */ /* 0x000fda0003f06070 */
[----:B------:R-:W-:Y:S05]  /*0bd0*/  @P0 BRA `(.L_x_38430) ;  /* 0x0000000000340947 */ /* 0x000fea0003800000 */
[----:B01----:R-:W0:Y:S01]  /*0be0*/  LDC.64 R4, c[0x0][0x390] ;  /* 0x0000e400ff047b82 */ /* 0x003e220000000a00 */
[----:B------:R-:W-:Y:S02]  /*0bf0*/  IADD3 R11, PT, PT, R0, R3, RZ ;  /* 0x00000003000b7210 */ /* 0x000fe40007ffe0ff */
[----:B------:R-:W-:-:S03]  /*0c00*/  IADD3 R3, PT, PT, R3, 0x80, RZ ;  /* 0x0000008003037810 */ /* 0x000fc60007ffe0ff */
[----:B0-----:R-:W-:-:S05]  /*0c10*/  IMAD.WIDE.U32 R4, R11, 0x2, R4 ;  /* 0x000000020b047825 */ /* 0x001fca00078e0004 */
[----:B------:R1:W-:Y:S02]  /*0c20*/  STG.E.U16 desc[UR4][R4.64], R7 ;  /* 0x0000000704007986 */ /* 0x0003e4000c101504 */
.L_x_38429:
        /* <DEDUP_REMOVED lines=8> */
.L_x_38430:
[----:B------:R-:W-:Y:S05]  /*0cb0*/  BSYNC.RELIABLE B1 ;  /* 0x0000000000017941 */ /* 0x000fea0003800100 */
.L_x_38426:
[----:B------:R-:W-:-:S13]  /*0cc0*/  ISETP.GE.U32.AND P0, PT, R3, R2, PT ;  /* 0x000000020300720c */ /* 0x000fda0003f06070 */
[----:B012---:R-:W0:Y:S01]  /*0cd0*/  @!P0 LDC.64 R4, c[0x0][0x390] ;  /* 0x0000e400ff048b82 */ /* 0x007e220000000a00 */
[----:B------:R-:W-:Y:S02]  /*0ce0*/  @!P0 IADD3 R7, PT, PT, R0, R3, RZ ;  /* 0x0000000300078210 */ /* 0x000fe40007ffe0ff */
[----:B------:R-:W-:-:S03]  /*0cf0*/  @!P0 IADD3 R3, PT, PT, R3, 0x80, RZ ;  /* 0x0000008003038810 */ /* 0x000fc60007ffe0ff */
[----:B0-----:R-:W-:-:S05]  /*0d00*/  @!P0 IMAD.WIDE.U32 R4, R7, 0x2, R4 ;  /* 0x0000000207048825 */ /* 0x001fca00078e0004 */
[----:B------:R2:W-:Y:S02]  /*0d10*/  @!P0 STG.E.U16 desc[UR4][R4.64], R9 ;  /* 0x0000000904008986 */ /* 0x0005e4000c101504 */
.L_x_38431:
[----:B------:R-:W-:Y:S05]  /*0d20*/  BSYNC.RECONVERGENT B0 ;  /* 0x0000000000007941 */ /* 0x000fea0003800200 */
.L_x_38425:
        /* <DEDUP_REMOVED lines=8> */
.L_x_38424:
[----:B------:R-:W0:Y:S01]  /*0db0*/  S2R R4, SR_TID.X ;  /* 0x0000000000047919 */ /* 0x000e220000002100 */
[----:B------:R-:W1:Y:S02]  /*0dc0*/  LDC.64 R2, c[0x0][0x398] ;  /* 0x0000e600ff027b82 */ /* 0x000e640000000a00 */
[----:B-1----:R-:W-:-:S04]  /*0dd0*/  IMAD.WIDE.U32 R2, R0, 0x2, R2 ;  /* 0x0000000200027825 */ /* 0x002fc800078e0002 */
[----:B0-----:R-:W-:Y:S02]  /*0de0*/  IMAD.WIDE.U32 R12, R4, 0x8, R2 ;  /* 0x00000008040c7825 */ /* 0x001fe400078e0002 */
[----:B------:R-:W0:Y:S03]  /*0df0*/  LDC.64 R2, c[0x0][0x3a0] ;  /* 0x0000e800ff027b82 */ /* 0x000e260000000a00 */
[----:B------:R-:W2:Y:S04]  /*0e00*/  LDG.E.64 R10, desc[UR4][R12.64] ;  /* 0x000000040c0a7981 */ /* 0x000ea8000c1e1b00 */
[----:B------:R1:W3:Y:S01]  /*0e10*/  LDG.E.64 R8, desc[UR4][R12.64+0x400] ;  /* 0x000400040c087981 */ /* 0x0002e2000c1e1b00 */
[----:B0-----:R-:W-:-:S04]  /*0e20*/  IMAD.WIDE.U32 R2, R0, 0x2, R2 ;  /* 0x0000000200027825 */ /* 0x001fc800078e0002 */
[----:B------:R-:W-:-:S05]  /*0e30*/  IMAD.WIDE.U32 R14, R4, 0x8, R2 ;  /* 0x00000008040e7825 */ /* 0x000fca00078e0002 */
[----:B------:R-:W4:Y:S04]  /*0e40*/  LDG.E.64 R6, desc[UR4][R14.64] ;  /* 0x000000040e067981 */ /* 0x000f28000c1e1b00 */
[----:B------:R-:W5:Y:S01]  /*0e50*/  LDG.E.64 R2, desc[UR4][R14.64+0x400] ;  /* 0x000400040e027981 */ /* 0x000f62000c1e1b00 */
[--C-:B--2---:R-:W-:Y:S02]  /*0e60*/  HADD2.F32 R19, -RZ, R11.reuse.H0_H0 ;  /* 0x2000000bff137230 */ /* 0x104fe40000004100 */
[----:B-1----:R-:W-:Y:S02]  /*0e70*/  HADD2.F32 R12, -RZ, R11.H1_H1 ;  /* 0x3000000bff0c7230 */ /* 0x002fe40000004100 */
[----:B------:R-:W0:Y:S01]  /*0e80*/  MUFU.LG2 R20, R19 ;  /* 0x0000001300147308 */ /* 0x000e220000000c00 */
[----:B------:R-:W-:-:S02]  /*0e90*/  HADD2.F32 R16, -RZ, R10.H0_H0 ;  /* 0x2000000aff107230 */ /* 0x000fc40000004100 */
[----:B------:R-:W-:Y:S02]  /*0ea0*/  HADD2.F32 R17, -RZ, R10.H1_H1 ;  /* 0x3000000aff117230 */ /* 0x000fe40000004100 */
[--C-:B---3--:R-:W-:Y:S02]  /*0eb0*/  HADD2.F32 R10, -RZ, R8.reuse.H0_H0 ;  /* 0x20000008ff0a7230 */ /* 0x108fe40000004100 */
[----:B------:R-:W-:Y:S01]  /*0ec0*/  HADD2.F32 R5, -RZ, R8.H1_H1 ;  /* 0x30000008ff057230 */ /* 0x000fe20000004100 */
[----:B------:R-:W-:Y:S01]  /*0ed0*/  MUFU.LG2 R12, R12 ;  /* 0x0000000c000c7308 */ /* 0x000fe20000000c00 */
[--C-:B------:R-:W-:Y:S02]  /*0ee0*/  HADD2.F32 R8, -RZ, R9.reuse.H0_H0 ;  /* 0x20000009ff087230 */ /* 0x100fe40000004100 */
[----:B------:R-:W-:-:S05]  /*0ef0*/  HADD2.F32 R9, -RZ, R9.H1_H1 ;  /* 0x30000009ff097230 */ /* 0x000fca0000004100 */
[----:B------:R-:W1:Y:S08]  /*0f00*/  MUFU.LG2 R16, R16 ;  /* 0x0000001000107308 */ /* 0x000e700000000c00 */
[----:B------:R-:W2:Y:S01]  /*0f10*/  MUFU.LG2 R10, R10 ;  /* 0x0000000a000a7308 */ /* 0x000ea20000000c00 */
[----:B----4-:R-:W-:Y:S02]  /*0f20*/  HADD2.F32 R13, -RZ, R7.H0_H0 ;  /* 0x20000007ff0d7230 */ /* 0x010fe40000004100 */
[----:B------:R-:W-:-:S05]  /*0f30*/  HADD2.F32 R11, -RZ, R6.H0_H0 ;  /* 0x20000006ff0b7230 */ /* 0x000fca0000004100 */
[----:B------:R-:W3:Y:S01]  /*0f40*/  MUFU.LG2 R18, R17 ;  /* 0x0000001100127308 */ /* 0x000ee20000000c00 */
[----:B0-----:R-:W-:Y:S01]  /*0f50*/  FMUL.FTZ R20, R13, R20 ;  /* 0x000000140d147220 */ /* 0x001fe20000410000 */
[----:B------:R-:W-:Y:S02]  /*0f60*/  HADD2.F32 R13, -RZ, R7.H1_H1 ;  /* 0x30000007ff0d7230 */ /* 0x000fe40000004100 */
[----:B-1----:R-:W-:Y:S01]  /*0f70*/  FMUL.FTZ R16, R11, R16 ;  /* 0x000000100b107220 */ /* 0x002fe20000410000 */
[----:B------:R-:W-:Y:S02]  /*0f80*/  HADD2.F32 R11, -RZ, R6.H1_H1 ;  /* 0x30000006ff0b7230 */ /* 0x000fe40000004100 */
[----:B-----5:R-:W-:Y:S02]  /*0f90*/  HADD2.F32 R15, -RZ, R3.H0_H0 ;  /* 0x20000003ff0f7230 */ /* 0x020fe40000004100 */
[----:B------:R-:W-:Y:S01]  /*0fa0*/  FMUL.FTZ R14, R13, R12 ;  /* 0x0000000c0d0e7220 */ /* 0x000fe20000410000 */
[----:B------:R-:W0:Y:S01]  /*0fb0*/  MUFU.LG2 R8, R8 ;  /* 0x0000000800087308 */ /* 0x000e220000000c00 */
[----:B------:R-:W-:-:S02]  /*0fc0*/  HADD2.F32 R13, -RZ, R2.H0_H0 ;  /* 0x20000002ff0d7230 */ /* 0x000fc40000004100 */
[----:B------:R-:W-:-:S03]  /*0fd0*/  HADD2.F32 R2, -RZ, R2.H1_H1 ;  /* 0x30000002ff027230 */ /* 0x000fc60000004100 */
[----:B--2---:R-:W-:Y:S02]  /*0fe0*/  FMUL.FTZ R10, R13, R10 ;  /* 0x0000000a0d0a7220 */ /* 0x004fe40000410000 */
[----:B------:R-:W-:Y:S01]  /*0ff0*/  MUFU.LG2 R9, R9 ;  /* 0x0000000900097308 */ /* 0x000fe20000000c00 */
[----:B------:R-:W1:Y:S01]  /*1000*/  LDC.64 R12, c[0x0][0x390] ;  /* 0x0000e400ff0c7b82 */ /* 0x000e620000000a00 */
[----:B---3--:R-:W-:-:S06]  /*1010*/  FMUL.FTZ R11, R11, R18 ;  /* 0x000000120b0b7220 */ /* 0x008fcc0000410000 */
[----:B------:R-:W2:Y:S01]  /*1020*/  MUFU.LG2 R5, R5 ;  /* 0x0000000500057308 */ /* 0x000ea20000000c00 */
[----:B0-----:R-:W-:-:S07]  /*1030*/  FMUL.FTZ R8, R15, R8 ;  /* 0x000000080f087220 */ /* 0x001fce0000410000 */
[----:B------:R0:W-:Y:S08]  /*1040*/  MUFU.EX2 R6, R16 ;  /* 0x0000001000067308 */ /* 0x0001f00000000800 */
[----:B------:R-:W3:Y:S01]  /*1050*/  MUFU.EX2 R11, R11 ;  /* 0x0000000b000b7308 */ /* 0x000ee20000000800 */
[----:B0-----:R-:W-:Y:S02]  /*1060*/  HADD2.F32 R16, -RZ, R3.H1_H1 ;  /* 0x30000003ff107230 */ /* 0x001fe40000004100 */
[----:B--2---:R-:W-:Y:S01]  /*1070*/  FMUL.FTZ R2, R2, R5 ;  /* 0x0000000502027220 */ /* 0x004fe20000410000 */
[----:B-1----:R-:W-:-:S04]  /*1080*/  IMAD.WIDE.U32 R12, R0, 0x2, R12 ;  /* 0x00000002000c7825 */ /* 0x002fc800078e000c */
[----:B------:R-:W-:Y:S01]  /*1090*/  FMUL.FTZ R9, R16, R9 ;  /* 0x0000000910097220 */ /* 0x000fe20000410000 */
[----:B------:R-:W-:Y:S01]  /*10a0*/  MUFU.EX2 R7, R20 ;  /* 0x0000001400077308 */ /* 0x000fe20000000800 */
[----:B------:R-:W-:-:S07]  /*10b0*/  IMAD.WIDE.U32 R12, R4, 0x8, R12 ;  /* 0x00000008040c7825 */ /* 0x000fce00078e000c */
[----:B------:R-:W0:Y:S01]  /*10c0*/  MUFU.EX2 R14, R14 ;  /* 0x0000000e000e7308 */ /* 0x000e220000000800 */
[----:B---3--:R-:W-:-:S07]  /*10d0*/  F2FP.F16.F32.PACK_AB R6, R11, R6 ;  /* 0x000000060b06723e */ /* 0x008fce00000000ff */
[----:B------:R-:W-:Y:S08]  /*10e0*/  MUFU.EX2 R10, R10 ;  /* 0x0000000a000a7308 */ /* 0x000ff00000000800 */
[----:B------:R-:W1:Y:S01]  /*10f0*/  MUFU.EX2 R5, R2 ;  /* 0x0000000200057308 */ /* 0x000e620000000800 */
[----:B0-----:R-:W-:-:S05]  /*1100*/  F2FP.F16.F32.PACK_AB R7, R14, R7 ;  /* 0x000000070e07723e */ /* 0x001fca00000000ff */
[----:B------:R-:W-:Y:S02]  /*1110*/  STG.E.64 desc[UR4][R12.64], R6 ;  /* 0x000000060c007986 */ /* 0x000fe4000c101b04 */
[----:B------:R-:W-:Y:S08]  /*1120*/  MUFU.EX2 R8, R8 ;  /* 0x0000000800087308 */ /* 0x000ff00000000800 */
[----:B------:R-:W0:Y:S01]  /*1130*/  MUFU.EX2 R9, R9 ;  /* 0x0000000900097308 */ /* 0x000e220000000800 */
[----:B-1----:R-:W-:-:S02]  /*1140*/  F2FP.F16.F32.PACK_AB R10, R5, R10 ;  /* 0x0000000a050a723e */ /* 0x002fc400000000ff */
[----:B0-----:R-:W-:-:S05]  /*1150*/  F2FP.F16.F32.PACK_AB R11, R9, R8 ;  /* 0x00000008090b723e */ /* 0x001fca00000000ff */
[----:B------:R-:W-:Y:S01]  /*1160*/  STG.E.64 desc[UR4][R12.64+0x400], R10 ;  /* 0x0004000a0c007986 */ /* 0x000fe2000c101b04 */
[----:B------:R-:W-:Y:S05]  /*1170*/  EXIT ;  /* 0x000000000000794d */ /* 0x000fea0003800000 */
.L_x_38432:
        /* <DEDUP_REMOVED lines=16> */
.L_x_68718:


//--------------------- .text._ZN2at6native29vectorized_elementwise_kernelILi8EZZZNS0_50_GLOBAL__N__2680c7bb_12_PowKernel_cu_7dd49032_300324pow_tensor_tensor_kernelERNS_18TensorIteratorBaseEENKUlvE_clEvENKUlvE8_clEvEUlN3c104HalfES8_E_St5arrayIPcLm3EEEEviT0_T1_ --------------------------
	.section	.text._ZN2at6native29vectorized_elementwise_kernelILi8EZZZNS0_50_GLOBAL__N__2680c7bb_12_PowKernel_cu_7dd49032_300324pow_tensor_tensor_kernelERNS_18TensorIteratorBaseEENKUlvE_clEvENKUlvE8_clEvEUlN3c104HalfES8_E_St5arrayIPcLm3EEEEviT0_T1_,"ax",@progbits
	.align	128
        .global         _ZN2at6native29vectorized_elementwise_kernelILi8EZZZNS0_50_GLOBAL__N__2680c7bb_12_PowKernel_cu_7dd49032_300324pow_tensor_tensor_kernelERNS_18TensorIteratorBaseEENKUlvE_clEvENKUlvE8_clEvEUlN3c104HalfES8_E_St5arrayIPcLm3EEEEviT0_T1_
        .type           _ZN2at6native29vectorized_elementwise_kernelILi8EZZZNS0_50_GLOBAL__N__2680c7bb_12_PowKernel_cu_7dd49032_300324pow_tensor_tensor_kernelERNS_18TensorIteratorBaseEENKUlvE_clEvENKUlvE8_clEvEUlN3c104HalfES8_E_St5arrayIPcLm3EEEEviT0_T1_,@function
        .size           _ZN2at6native29vectorized_elementwise_kernelILi8EZZZNS0_50_GLOBAL__N__2680c7bb_12_PowKernel_cu_7dd49032_300324pow_tensor_tensor_kernelERNS_18TensorIteratorBaseEENKUlvE_clEvENKUlvE8_clEvEUlN3c104HalfES8_E_St5arrayIPcLm3EEEEviT0_T1_,(.L_x_68719 - _ZN2at6native29vectorized_elementwise_kernelILi8EZZZNS0_50_GLOBAL__N__2680c7bb_12_PowKernel_cu_7dd49032_300324pow_tensor_tensor_kernelERNS_18TensorIteratorBaseEENKUlvE_clEvENKUlvE8_clEvEUlN3c104HalfES8_E_St5arrayIPcLm3EEEEviT0_T1_)
        .other          _ZN2at6native29vectorized_elementwise_kernelILi8EZZZNS0_50_GLOBAL__N__2680c7bb_12_PowKernel_cu_7dd49032_300324pow_tensor_tensor_kernelERNS_18TensorIteratorBaseEENKUlvE_clEvENKUlvE8_clEvEUlN3c104HalfES8_E_St5arrayIPcLm3EEEEviT0_T1_,@"STO_CUDA_ENTRY STV_DEFAULT"
_ZN2at6native29vectorized_elementwise_kernelILi8EZZZNS0_50_GLOBAL__N__2680c7bb_12_PowKernel_cu_7dd49032_300324pow_tensor_tensor_kernelERNS_18TensorIteratorBaseEENKUlvE_clEvENKUlvE8_clEvEUlN3c104HalfES8_E_St5arrayIPcLm3EEEEviT0_T1_:
.text._ZN2at6native29vectorized_elementwise_kernelILi8EZZZNS0_50_GLOBAL__N__2680c7bb_12_PowKernel_cu_7dd49032_300324pow_tensor_tensor_kernelERNS_18TensorIteratorBaseEENKUlvE_clEvENKUlvE8_clEvEUlN3c104HalfES8_E_St5arrayIPcLm3EEEEviT0_T1_:
        /* <DEDUP_REMOVED lines=181> */
.L_x_38436:
[----:B------:R-:W-:-:S13]  /*0b50*/  ISETP.GE.U32.AND P0, PT, R3, R2, PT ;  /* 0x000000020300720c */ /* 0x000fda0003f06070 */
[----:B------:R-:W-:Y:S05]  /*0b60*/  @P0 BRA `(.L_x_38438) ;  /* 0x0000000000300947 */ /* 0x000fea0003800000 */
[----:B0-----:R-:W0:Y:S01]  /*0b70*/  LDC.64 R4, c[0x0][0x390] ;  /* 0x0000e400ff047b82 */ /* 0x001e220000000a00 */
[----:B------:R-:W-:Y:S02]  /*0b80*/  IADD3 R11, PT, PT, R0, R3, RZ ;  /* 0x00000003000b7210 */ /* 0x000fe40007ffe0ff */
[----:B------:R-:W-:-:S03]  /*0b90*/  IADD3 R3, PT, PT, R3, 0x80, RZ ;  /* 0x0000008003037810 */ /* 0x000fc60007ffe0ff */
[----:B0-----:R-:W-:-:S05]  /*0ba0*/  IMAD.WIDE.U32 R4, R11, 0x2, R4 ;  /* 0x000000020b047825 */ /* 0x001fca00078e0004 */
[----:B------:R1:W-:Y:S02]  /*0bb0*/  STG.E.U16 desc[UR4][R4.64], R6 ;  /* 0x0000000604007986 */ /* 0x0003e4000c101504 */
.L_x_38437:
[----:B------:R-:W-:-:S13]  /*0bc0*/  ISETP.GE.U32.AND P0, PT, R3, R2, PT ;  /* 0x000000020300720c */ /* 0x000fda0003f06070 */
[----:B------:R-:W-:Y:S05]  /*0bd0*/  @P0 BRA `(.L_x_38439) ;  /* 0x0000000000340947 */ /* 0x000fea0003800000 */
[----:B01----:R-:W0:Y:S01]  /*0be0*/  LDC.64 R4, c[0x0][0x390] ;  /* 0x0000e400ff047b82 */ /* 0x003e220000000a00 */
[----:B------:R-:W-:Y:S02]  /*0bf0*/  IADD3 R11, PT, PT, R0, R3, RZ ;  /* 0x00000003000b7210 */ /* 0x000fe40007ffe0ff */
[----:B------:R-:W-:-:S03]  /*0c00*/  IADD3 R3, PT, PT, R3, 0x80, RZ ;  /* 0x0000008003037810 */ /* 0x000fc60007ffe0ff */
[----:B0-----:R-:W-:-:S05]  /*0c10*/  IMAD.WIDE.U32 R4, R11, 0x2, R4 ;  /* 0x000000020b047825 */ /* 0x001fca00078e0004 */
[----:B------:R1:W-:Y:S02]  /*0c20*/  STG.E.U16 desc[UR4][R4.64], R7 ;  /* 0x0000000704007986 */ /* 0x0003e4000c101504 */
.L_x_38438:
        /* <DEDUP_REMOVED lines=8> */
.L_x_38439:
[----:B------:R-:W-:Y:S05]  /*0cb0*/  BSYNC.RELIABLE B1 ;  /* 0x0000000000017941 */ /* 0x000fea0003800100 */
.L_x_38435:
[----:B------:R-:W-:-:S13]  /*0cc0*/  ISETP.GE.U32.AND P0, PT, R3, R2, PT ;  /* 0x000000020300720c */ /* 0x000fda0003f06070 */
[----:B012---:R-:W0:Y:S01]  /*0cd0*/  @!P0 LDC.64 R4, c[0x0][0x390] ;  /* 0x0000e400ff048b82 */ /* 0x007e220000000a00 */
[----:B------:R-:W-:Y:S02]  /*0ce0*/  @!P0 IADD3 R7, PT, PT, R0, R3, RZ ;  /* 0x0000000300078210 */ /* 0x000fe40007ffe0ff */
[----:B------:R-:W-:-:S03]  /*0cf0*/  @!P0 IADD3 R3, PT, PT, R3, 0x80, RZ ;  /* 0x0000008003038810 */ /* 0x000fc60007ffe0ff */
[----:B0-----:R-:W-:-:S05]  /*0d00*/  @!P0 IMAD.WIDE.U32 R4, R7, 0x2, R4 ;  /* 0x0000000207048825 */ /* 0x001fca00078e0004 */
[----:B------:R2:W-:Y:S02]  /*0d10*/  @!P0 STG.E.U16 desc[UR4][R4.64], R9 ;  /* 0x0000000904008986 */ /* 0x0005e4000c101504 */
.L_x_38440:
[----:B------:R-:W-:Y:S05]  /*0d20*/  BSYNC.RECONVERGENT B0 ;  /* 0x0000000000007941 */ /* 0x000fea0003800200 */
.L_x_38434:
        /* <DEDUP_REMOVED lines=8> */
.L_x_38433:
        /* <DEDUP_REMOVED lines=9> */
[--C-:B--2---:R-:W-:Y:S02]  /*0e40*/  HADD2.F32 R14, -RZ, R8.reuse.H0_H0 ;  /* 0x20000008ff0e7230 */ /* 0x104fe40000004100 */
[----:B------:R-:W-:Y:S02]  /*0e50*/  HADD2.F32 R16, -RZ, R8.H1_H1 ;  /* 0x30000008ff107230 */ /* 0x000fe40000004100 */
[----:B------:R-:W0:Y:S01]  /*0e60*/  MUFU.LG2 R15, R14 ;  /* 0x0000000e000f7308 */ /* 0x000e220000000c00 */
[----:B------:R-:W-:Y:S02]  /*0e70*/  HADD2.F32 R18, -RZ, R9.H0_H0 ;  /* 0x20000009ff127230 */ /* 0x000fe40000004100 */
[--C-:B------:R-:W-:Y:S02]  /*0e80*/  HADD2.F32 R12, -RZ, R10.reuse.H0_H0 ;  /* 0x2000000aff0c7230 */ /* 0x100fe40000004100 */
[----:B------:R-:W-:-:S02]  /*0e90*/  HADD2.F32 R3, -RZ, R10.H1_H1 ;  /* 0x3000000aff037230 */ /* 0x000fc40000004100 */
[----:B------:R-:W-:Y:S01]  /*0ea0*/  HADD2.F32 R13, -RZ, R9.H1_H1 ;  /* 0x30000009ff0d7230 */ /* 0x000fe20000004100 */
[----:B------:R1:W2:Y:S01]  /*0eb0*/  MUFU.LG2 R17, R16 ;  /* 0x0000001000117308 */ /* 0x0002a20000000c00 */
[--C-:B------:R-:W-:Y:S02]  /*0ec0*/  HADD2.F32 R8, -RZ, R11.reuse.H0_H0 ;  /* 0x2000000bff087230 */ /* 0x100fe40000004100 */
[----:B------:R-:W-:-:S05]  /*0ed0*/  HADD2.F32 R9, -RZ, R11.H1_H1 ;  /* 0x3000000bff097230 */ /* 0x000fca0000004100 */
[----:B------:R-:W4:Y:S08]  /*0ee0*/  MUFU.LG2 R19, R18 ;  /* 0x0000001200137308 */ /* 0x000f300000000c00 */
[----:B------:R-:W5:Y:S01]  /*0ef0*/  MUFU.LG2 R13, R13 ;  /* 0x0000000d000d7308 */ /* 0x000f620000000c00 */
[----:B---3--:R-:W-:Y:S02]  /*0f00*/  HADD2.F32 R10, -RZ, R4.H0_H0 ;  /* 0x20000004ff0a7230 */ /* 0x008fe40000004100 */
[----:B-1----:R-:W-:-:S05]  /*0f10*/  HADD2.F32 R16, -RZ, R6.H1_H1 ;  /* 0x30000006ff107230 */ /* 0x002fca0000004100 */
[----:B------:R-:W1:Y:S01]  /*0f20*/  MUFU.LG2 R12, R12 ;  /* 0x0000000c000c7308 */ /* 0x000e620000000c00 */
[----:B0-----:R-:W-:Y:S01]  /*0f30*/  FMUL.FTZ R15, R10, R15 ;  /* 0x0000000f0a0f7220 */ /* 0x001fe20000410000 */
[----:B------:R-:W-:-:S05]  /*0f40*/  HADD2.F32 R10, -RZ, R4.H1_H1 ;  /* 0x30000004ff0a7230 */ /* 0x000fca0000004100 */
[----:B--2---:R-:W-:Y:S01]  /*0f50*/  FMUL.FTZ R11, R10, R17 ;  /* 0x000000110a0b7220 */ /* 0x004fe20000410000 */
[--C-:B------:R-:W-:Y:S01]  /*0f60*/  HADD2.F32 R10, -RZ, R5.reuse.H0_H0 ;  /* 0x20000005ff0a7230 */ /* 0x100fe20000004100 */
[----:B------:R-:W0:Y:S04]  /*0f70*/  MUFU.LG2 R3, R3 ;  /* 0x0000000300037308 */ /* 0x000e280000000c00 */
[----:B----4-:R-:W-:Y:S01]  /*0f80*/  FMUL.FTZ R19, R10, R19 ;  /* 0x000000130a137220 */ /* 0x010fe20000410000 */
[----:B------:R-:W-:-:S03]  /*0f90*/  HADD2.F32 R10, -RZ, R5.H1_H1 ;  /* 0x30000005ff0a7230 */ /* 0x000fc60000004100 */
[----:B------:R-:W-:Y:S02]  /*0fa0*/  MUFU.LG2 R8, R8 ;  /* 0x0000000800087308 */ /* 0x000fe40000000c00 */
[----:B-----5:R-:W-:Y:S01]  /*0fb0*/  FMUL.FTZ R10, R10, R13 ;  /* 0x0000000d0a0a7220 */ /* 0x020fe20000410000 */
[----:B------:R-:W-:-:S05]  /*0fc0*/  HADD2.F32 R13, -RZ, R6.H0_H0 ;  /* 0x20000006ff0d7230 */ /* 0x000fca0000004100 */
[----:B------:R-:W2:Y:S01]  /*0fd0*/  MUFU.LG2 R9, R9 ;  /* 0x0000000900097308 */ /* 0x000ea20000000c00 */
[----:B-1----:R-:W-:Y:S01]  /*0fe0*/  FMUL.FTZ R14, R13, R12 ;  /* 0x0000000c0d0e7220 */ /* 0x002fe20000410000 */
[----:B0-----:R-:W-:Y:S01]  /*0ff0*/  FMUL.FTZ R3, R16, R3 ;  /* 0x0000000310037220 */ /* 0x001fe20000410000 */
[----:B------:R-:W0:Y:S01]  /*1000*/  LDC.64 R12, c[0x0][0x390] ;  /* 0x0000e400ff0c7b82 */ /* 0x000e220000000a00 */
[----:B------:R-:W-:-:S04]  /*1010*/  HADD2.F32 R16, -RZ, R7.H1_H1 ;  /* 0x30000007ff107230 */ /* 0x000fc80000004100 */
[----:B------:R1:W-:Y:S08]  /*1020*/  MUFU.EX2 R4, R15 ;  /* 0x0000000f00047308 */ /* 0x0003f00000000800 */
[----:B------:R-:W3:Y:S01]  /*1030*/  MUFU.EX2 R11, R11 ;  /* 0x0000000b000b7308 */ /* 0x000ee20000000800 */
[----:B-1----:R-:W-:Y:S02]  /*1040*/  HADD2.F32 R15, -RZ, R7.H0_H0 ;  /* 0x20000007ff0f7230 */ /* 0x002fe40000004100 */
[----:B--2---:R-:W-:-:S03]  /*1050*/  FMUL.FTZ R9, R16, R9 ;  /* 0x0000000910097220 */ /* 0x004fc60000410000 */
[----:B------:R-:W-:Y:S02]  /*1060*/  FMUL.FTZ R8, R15, R8 ;  /* 0x000000080f087220 */ /* 0x000fe40000410000 */
[----:B------:R-:W-:Y:S01]  /*1070*/  MUFU.EX2 R5, R19 ;  /* 0x0000001300057308 */ /* 0x000fe20000000800 */
[----:B0-----:R-:W-:-:S07]  /*1080*/  IMAD.WIDE.U32 R12, R0, 0x2, R12 ;  /* 0x00000002000c7825 */ /* 0x001fce00078e000c */
[----:B------:R-:W0:Y:S01]  /*1090*/  MUFU.EX2 R10, R10 ;  /* 0x0000000a000a7308 */ /* 0x000e220000000800 */
[----:B------:R-:W-:Y:S01]  /*10a0*/  IMAD.WIDE.U32 R12, R2, 0x10, R12 ;  /* 0x00000010020c7825 */ /* 0x000fe200078e000c */
[----:B---3--:R-:W-:-:S06]  /*10b0*/  F2FP.F16.F32.PACK_AB R4, R11, R4 ;  /* 0x000000040b04723e */ /* 0x008fcc00000000ff */
[----:B------:R-:W-:Y:S08]  /*10c0*/  MUFU.EX2 R6, R14 ;  /* 0x0000000e00067308 */ /* 0x000ff00000000800 */
[----:B------:R-:W1:Y:S01]  /*10d0*/  MUFU.EX2 R3, R3 ;  /* 0x0000000300037308 */ /* 0x000e620000000800 */
[----:B0-----:R-:W-:-:S07]  /*10e0*/  F2FP.F16.F32.PACK_AB R5, R10, R5 ;  /* 0x000000050a05723e */ /* 0x001fce00000000ff */
[----:B------:R-:W-:Y:S08]  /*10f0*/  MUFU.EX2 R7, R8 ;  /* 0x0000000800077308 */ /* 0x000ff00000000800 */
[----:B------:R-:W0:Y:S01]  /*1100*/  MUFU.EX2 R16, R9 ;  /* 0x0000000900107308 */ /* 0x000e220000000800 */
[----:B-1----:R-:W-:Y:S02]  /*1110*/  F2FP.F16.F32.PACK_AB R6, R3, R6 ;  /* 0x000000060306723e */ /* 0x002fe400000000ff */
[----:B0-----:R-:W-:-:S05]  /*1120*/  F2FP.F16.F32.PACK_AB R7, R16, R7 ;  /* 0x000000071007723e */ /* 0x001fca00000000ff */
[----:B------:R-:W-:Y:S01]  /*1130*/  STG.E.128 desc[UR4][R12.64], R4 ;  /* 0x000000040c007986 */ /* 0x000fe2000c101d04 */
[----:B------:R-:W-:Y:S05]  /*1140*/  EXIT ;  /* 0x000000000000794d */ /* 0x000fea0003800000 */
.L_x_38441:
        /* <DEDUP_REMOVED lines=11> */
.L_x_68719:


//--------------------- .text._ZN2at6native18elementwise_kernelILi128ELi4EZNS0_15gpu_kernel_implIZNS0_50_GLOBAL__N__2680c7bb_12_PowKernel_cu_7dd49032_300322pow_scalar_tensor_implIN3c104HalfEEEvRNS_18TensorIteratorBaseET_EUlS6_E_EEvS8_RKS9_EUliE_EEviT1_ --------------------------
	.section	.text._ZN2at6native18elementwise_kernelILi128ELi4EZNS0_15gpu_kernel_implIZNS0_50_GLOBAL__N__2680c7bb_12_PowKernel_cu_7dd49032_300322pow_scalar_tensor_implIN3c104HalfEEEvRNS_18TensorIteratorBaseET_EUlS6_E_EEvS8_RKS9_EUliE_EEviT1_,"ax",@progbits
	.align	128
        .global         _ZN2at6native18elementwise_kernelILi128ELi4EZNS0_15gpu_kernel_implIZNS0_50_GLOBAL__N__2680c7bb_12_PowKernel_cu_7dd49032_300322pow_scalar_tensor_implIN3c104HalfEEEvRNS_18TensorIteratorBaseET_EUlS6_E_EEvS8_RKS9_EUliE_EEviT1_
        .type           _ZN2at6native18elementwise_kernelILi128ELi4EZNS0_15gpu_kernel_implIZNS0_50_GLOBAL__N__2680c7bb_12_PowKernel_cu_7dd49032_300322pow_scalar_tensor_implIN3c104HalfEEEvRNS_18TensorIteratorBaseET_EUlS6_E_EEvS8_RKS9_EUliE_EEviT1_,@function
        .size           _ZN2at6native18elementwise_kernelILi128ELi4EZNS0_15gpu_kernel_implIZNS0_50_GLOBAL__N__2680c7bb_12_PowKernel_cu_7dd49032_300322pow_scalar_tensor_implIN3c104HalfEEEvRNS_18TensorIteratorBaseET_EUlS6_E_EEvS8_RKS9_EUliE_EEviT1_,(.L_x_68720 - _ZN2at6native18elementwise_kernelILi128ELi4EZNS0_15gpu_kernel_implIZNS0_50_GLOBAL__N__2680c7bb_12_PowKernel_cu_7dd49032_300322pow_scalar_tensor_implIN3c104HalfEEEvRNS_18TensorIteratorBaseET_EUlS6_E_EEvS8_RKS9_EUliE_EEviT1_)
        .other          _ZN2at6native18elementwise_kernelILi128ELi4EZNS0_15gpu_kernel_implIZNS0_50_GLOBAL__N__2680c7bb_12_PowKernel_cu_7dd49032_300322pow_scalar_tensor_implIN3c104HalfEEEvRNS_18TensorIteratorBaseET_EUlS6_E_EEvS8_RKS9_EUliE_EEviT1_,@"STO_CUDA_ENTRY STV_DEFAULT"
_ZN2at6native18elementwise_kernelILi128ELi4EZNS0_15gpu_kernel_implIZNS0_50_GLOBAL__N__2680c7bb_12_PowKernel_cu_7dd49032_300322pow_scalar_tensor_implIN3c104HalfEEEvRNS_18TensorIteratorBaseET_EUlS6_E_EEvS8_RKS9_EUliE_EEviT1_:
.text._ZN2at6native18elementwise_kernelILi128ELi4EZNS0_15gpu_kernel_implIZNS0_50_GLOBAL__N__2680c7bb_12_PowKernel_cu_7dd49032_300322pow_scalar_tensor_implIN3c104HalfEEEvRNS_18TensorIteratorBaseET_EUlS6_E_EEvS8_RKS9_EUliE_EEviT1_:
        /* <DEDUP_REMOVED lines=319> */
.L_x_38444:
        /* <DEDUP_REMOVED lines=18> */
.L_x_38448:
[----:B------:R-:W2:Y:S02]  /*1510*/  LDG.E.U8 R2, desc[UR36][R2.64] ;  /* 0x0000002402027981 */ /* 0x000ea4000c1e1100 */
[----:B--2---:R-:W-:-:S04]  /*1520*/  I2FP.F32.U32 R0, R2 ;  /* 0x0000000200007245 */ /* 0x004fc80000201000 */
[----:B------:R-:W-:Y:S01]  /*1530*/  F2FP.F16.F32.PACK_AB R0, RZ, R0 ;  /* 0x00000000ff00723e */ /* 0x000fe200000000ff */
[----:B------:R-:W-:Y:S06]  /*1540*/  BRA `(.L_x_38450) ;  /* 0x0000000c007c7947 */ /* 0x000fec0003800000 */
.L_x_38447:
        /* <DEDUP_REMOVED lines=10> */
.L_x_38452:
[----:B------:R-:W2:Y:S02]  /*15f0*/  LDG.E R2, desc[UR36][R2.64] ;  /* 0x0000002402027981 */ /* 0x000ea4000c1e1900 */
[----:B--2---:R-:W-:-:S04]  /*1600*/  I2FP.F32.S32 R0, R2 ;  /* 0x0000000200007245 */ /* 0x004fc80000201400 */
[----:B------:R-:W-:Y:S01]  /*1610*/  F2FP.F16.F32.PACK_AB R0, RZ, R0 ;  /* 0x00000000ff00723e */ /* 0x000fe200000000ff */
[----:B------:R-:W-:Y:S06]  /*1620*/  BRA `(.L_x_38450) ;  /* 0x0000000c00447947 */ /* 0x000fec0003800000 */
.L_x_38451:
[----:B------:R-:W2:Y:S02]  /*1630*/  LDG.E.U16 R2, desc[UR36][R2.64] ;  /* 0x0000002402027981 */ /* 0x000ea4000c1e1500 */
[----:B--2---:R-:W0:Y:S02]  /*1640*/  I2F.S16 R0, R2 ;  /* 0x0000000200007306 */ /* 0x004e240000101400 */
[----:B0-----:R-:W-:Y:S01]  /*1650*/  F2FP.F16.F32.PACK_AB R0, RZ, R0 ;  /* 0x00000000ff00723e */ /* 0x001fe200000000ff */
[----:B------:R-:W-:Y:S06]  /*1660*/  BRA `(.L_x_38450) ;  /* 0x0000000c00347947 */ /* 0x000fec0003800000 */
.L_x_38446:
        /* <DEDUP_REMOVED lines=9> */
.L_x_38454:
[----:B------:R0:W5:Y:S01]  /*1700*/  LDG.E.U16 R0, desc[UR36][R2.64] ;  /* 0x0000002402007981 */ /* 0x000162000c1e1500 */
[----:B------:R-:W-:Y:S05]  /*1710*/  BRA `(.L_x_38450) ;  /* 0x0000000c00087947 */ /* 0x000fea0003800000 */
.L_x_38453:
        /* <DEDUP_REMOVED lines=9> */
.L_x_38456:
[----:B------:R1:W5:Y:S01]  /*17b0*/  LDG.E.U16 R0, desc[UR36][R2.64] ;  /* 0x0000002402007981 */ /* 0x000362000c1e1500 */
[----:B------:R-:W-:Y:S05]  /*17c0*/  BRA `(.L_x_38450) ;  /* 0x0000000800dc7947 */ /* 0x000fea0003800000 */
.L_x_38455:
        /* <DEDUP_REMOVED lines=8> */
.L_x_38445:
        /* <DEDUP_REMOVED lines=13> */
.L_x_38459:
        /* <DEDUP_REMOVED lines=8> */
.L_x_38458:
        /* <DEDUP_REMOVED lines=27> */
.L_x_38461:
        /* <DEDUP_REMOVED lines=13> */
.L_x_38460:
[----:B------:R-:W2:Y:S02]  /*1c20*/  LDG.E.U16 R0, desc[UR36][R2.64] ;  /* 0x0000002402007981 */ /* 0x000ea4000c1e1500 */
[----:B--2---:R-:W-:-:S04]  /*1c30*/  SHF.L.U32 R0, R0, 0x10, RZ ;  /* 0x0000001000007819 */ /* 0x004fc800000006ff */
[----:B------:R-:W-:Y:S01]  /*1c40*/  F2FP.F16.F32.PACK_AB R0, RZ, R0 ;  /* 0x00000000ff00723e */ /* 0x000fe200000000ff */
[----:B------:R-:W-:Y:S06]  /*1c50*/  BRA `(.L_x_38450) ;  /* 0x0000000400b87947 */ /* 0x000fec0003800000 */
.L_x_38457:
        /* <DEDUP_REMOVED lines=12> */
.L_x_38464:
        /* <DEDUP_REMOVED lines=21> */
.L_x_38468:
[----:B------:R-:W-:Y:S05]  /*1e70*/  BSYNC.RECONVERGENT B1 ;  /* 0x0000000000017941 */ /* 0x000fea0003800200 */
.L_x_38467:
[----:B------:R-:W-:Y:S01]  /*1e80*/  IMAD.SHL.U32 R0, R0, 0x100000, RZ ;  /* 0x0010000000007824 */ /* 0x000fe200078e00ff */
[----:B------:R-:W-:-:S04]  /*1e90*/  LEA R2, R2, 0x3b800000, 0x17 ;  /* 0x3b80000002027811 */ /* 0x000fc800078eb8ff */
[----:B------:R-:W-:-:S07]  /*1ea0*/  LOP3.LUT R0, R2, R0, R7, 0xfe, !PT ;  /* 0x0000000002007212 */ /* 0x000fce00078efe07 */
.L_x_38466:
[----:B------:R-:W-:Y:S05]  /*1eb0*/  BSYNC.RECONVERGENT B0 ;  /* 0x0000000000007941 */ /* 0x000fea0003800200 */
.L_x_38465:
[----:B------:R-:W-:Y:S01]  /*1ec0*/  F2FP.F16.F32.PACK_AB R0, RZ, R0 ;  /* 0x00000000ff00723e */ /* 0x000fe200000000ff */
[----:B------:R-:W-:Y:S06]  /*1ed0*/  BRA `(.L_x_38450) ;  /* 0x0000000400187947 */ /* 0x000fec0003800000 */
.L_x_38463:
        /* <DEDUP_REMOVED lines=21> */
.L_x_38472:
[----:B------:R-:W-:Y:S05]  /*2030*/  BSYNC.RECONVERGENT B1 ;  /* 0x0000000000017941 */ /* 0x000fea0003800200 */
.L_x_38471:
[----:B------:R-:W-:Y:S01]  /*2040*/  IMAD.SHL.U32 R0, R0, 0x200000, RZ ;  /* 0x0020000000007824 */ /* 0x000fe200078e00ff */
[----:B------:R-:W-:-:S04]  /*2050*/  LEA R2, R2, 0x37800000, 0x17 ;  /* 0x3780000002027811 */ /* 0x000fc800078eb8ff */
[----:B------:R-:W-:-:S07]  /*2060*/  LOP3.LUT R0, R2, R0, R7, 0xfe, !PT ;  /* 0x0000000002007212 */ /* 0x000fce00078efe07 */
.L_x_38470:
[----:B------:R-:W-:Y:S05]  /*2070*/  BSYNC.RECONVERGENT B0 ;  /* 0x0000000000007941 */ /* 0x000fea0003800200 */
.L_x_38469:
[----:B------:R-:W-:Y:S01]  /*2080*/  F2FP.F16.F32.PACK_AB R0, RZ, R0 ;  /* 0x00000000ff00723e */ /* 0x000fe200000000ff */
[----:B------:R-:W-:Y:S06]  /*2090*/  BRA `(.L_x_38450) ;  /* 0x0000000000a87947 */ /* 0x000fec0003800000 */
.L_x_38462:
[----:B------:R-:W-:-:S09]  /*20a0*/  UISETP.NE.AND UP0, UPT, UR4, 0x1c, UPT ;  /* 0x0000001c0400788c */ /* 0x000fd2000bf05270 */
[----:B------:R-:W-:Y:S05]  /*20b0*/  BRA.U !UP0, `(.L_x_38473) ;  /* 0x0000000108947547 */ /* 0x000fea000b800000 */
[----:B------:R-:W-:-:S09]  /*20c0*/  UISETP.NE.AND UP0, UPT, UR4, 0x1d, UPT ;  /* 0x0000001d0400788c */ /* 0x000fd2000bf05270 */
[----:B------:R-:W-:Y:S05]  /*20d0*/  BRA.U !UP0, `(.L_x_38474) ;  /* 0x00000001087c7547 */ /* 0x000fea000b800000 */
[----:B------:R-:W-:-:S09]  /*20e0*/  UISETP.NE.AND UP0, UPT, UR4, 0x2c, UPT ;  /* 0x0000002c0400788c */ /* 0x000fd2000bf05270 */
[----:B------:R-:W-:Y:S05]  /*20f0*/  BRA.U !UP0, `(.L_x_38475) ;  /* 0x0000000108487547 */ /* 0x000fea000b800000 */
.L_x_38449:
        /* <DEDUP_REMOVED lines=16> */
.L_x_38476:
[----:B------:R-:W-:Y:S01]  /*2200*/  PRMT R0, RZ, 0x7610, R0 ;  /* 0x00007610ff007816 */ /* 0x000fe20000000000 */
[----:B------:R-:W-:Y:S06]  /*2210*/  BRA `(.L_x_38450) ;  /* 0x0000000000487947 */ /* 0x000fec0003800000 */
.L_x_38475:
        /* <DEDUP_REMOVED lines=8> */
.L_x_38478:
[----:B------:R-:W-:Y:S05]  /*22a0*/  BSYNC.RECONVERGENT B0 ;  /* 0x0000000000007941 */ /* 0x000fea0003800200 */
.L_x_38477:
[----:B------:R-:W-:Y:S01]  /*22b0*/  F2FP.F16.F32.PACK_AB R0, RZ, R0 ;  /* 0x00000000ff00723e */ /* 0x000fe200000000ff */
[----:B------:R-:W-:Y:S06]  /*22c0*/  BRA `(.L_x_38450) ;  /* 0x00000000001c7947 */ /* 0x000fec0003800000 */
.L_x_38474:
[----:B------:R-:W2:Y:S02]  /*22d0*/  LDG.E.64 R2, desc[UR36][R2.64] ;  /* 0x0000002402027981 */ /* 0x000ea4000c1e1b00 */
[----:B--2---:R-:W0:Y:S02]  /*22e0*/  I2F.U64 R0, R2 ;  /* 0x0000000200007312 */ /* 0x004e240000301000 */
[----:B0-----:R-:W-:Y:S01]  /*22f0*/  F2FP.F16.F32.PACK_AB R0, RZ, R0 ;  /* 0x00000000ff00723e */ /* 0x001fe200000000ff */
[----:B------:R-:W-:Y:S06]  /*2300*/  BRA `(.L_x_38450) ;  /* 0x00000000000c7947 */ /* 0x000fec0003800000 */
.L_x_38473:
[----:B------:R-:W2:Y:S02]  /*2310*/  LDG.E R2, desc[UR36][R2.64] ;  /* 0x0000002402027981 */ /* 0x000ea4000c1e1900 */
[----:B--2---:R-:W-:-:S04]  /*2320*/  I2FP.F32.U32 R0, R2 ;  /* 0x0000000200007245 */ /* 0x004fc80000201000 */
[----:B------:R-:W-:-:S07]  /*2330*/  F2FP.F16.F32.PACK_AB R0, RZ, R0 ;  /* 0x00000000ff00723e */ /* 0x000fce00000000ff */
.L_x_38450:
[----:B------:R-:W2:Y:S01]  /*2340*/  LDC.U16 R4, c[0x0][0x590] ;  /* 0x00016400ff047b82 */ /* 0x000ea20000000400 */
[----:B-----5:R-:W-:Y:S01]  /*2350*/  HADD2.F32 R0, -RZ, R0.H0_H0 ;  /* 0x20000000ff007230 */ /* 0x020fe20000004100 */
[----:B------:R-:W0:Y:S01]  /*2360*/  LDCU.64 UR6, c[0x0][0x580] ;  /* 0x0000b000ff0677ac */ /* 0x000e220008000a00 */
[----:B------:R-:W-:-:S04]  /*2370*/  UPRMT UR4, UR41, 0x9910, URZ ;  /* 0x0000991029047896 */ /* 0x000fc800080000ff */
[----:B------:R-:W-:Y:S01]  /*2380*/  UISETP.GT.AND UP0, UPT, UR4, 0x9, UPT ;  /* 0x000000090400788c */ /* 0x000fe2000bf04270 */
[----:B01----:R-:W-:Y:S01]  /*2390*/  IADD3 R2, P0, PT, R16, UR6, RZ ;  /* 0x0000000610027c10 */ /* 0x003fe2000ff1e0ff */
[----:B--2---:R-:W-:-:S04]  /*23a0*/  HADD2.F32 R4, -RZ, R4.H0_H0 ;  /* 0x20000004ff047230 */ /* 0x004fc80000004100 */
[----:B------:R-:W0:Y:S02]  /*23b0*/  MUFU.LG2 R3, R4 ;  /* 0x0000000400037308 */ /* 0x000e240000000c00 */
[----:B0-----:R-:W-:Y:S01]  /*23c0*/  FMUL.FTZ R0, R0, R3 ;  /* 0x0000000300007220 */ /* 0x001fe20000410000 */
        /* <DEDUP_REMOVED lines=16> */
.L_x_38482:
[----:B------:R-:W-:-:S06]  /*24d0*/  HADD2.F32 R5, -RZ, R5.H0_H0 ;  /* 0x20000005ff057230 */ /* 0x000fcc0000004100 */
[----:B------:R-:W0:Y:S02]  /*24e0*/  F2I.S64.TRUNC R4, R5 ;  /* 0x0000000500047311 */ /* 0x000e24000020d900 */
[----:B0-----:R3:W-:Y:S01]  /*24f0*/  STG.E.U8 desc[UR36][R2.64], R4 ;  /* 0x0000000402007986 */ /* 0x0017e2000c101124 */
[----:B------:R-:W-:Y:S05]  /*2500*/  BRA `(.L_x_38484) ;  /* 0x0000000c00707947 */ /* 0x000fea0003800000 */
.L_x_38481:
        /* <DEDUP_REMOVED lines=10> */
.L_x_38486:
[----:B------:R-:W-:-:S06]  /*25b0*/  HADD2.F32 R5, -RZ, R5.H0_H0 ;  /* 0x20000005ff057230 */ /* 0x000fcc0000004100 */
[----:B------:R-:W0:Y:S02]  /*25c0*/  F2I.FTZ.TRUNC.NTZ R5, R5 ;  /* 0x0000000500057305 */ /* 0x000e24000021f100 */
[----:B0-----:R1:W-:Y:S01]  /*25d0*/  STG.E desc[UR36][R2.64], R5 ;  /* 0x0000000502007986 */ /* 0x0013e2000c101924 */
[----:B------:R-:W-:Y:S05]  /*25e0*/  BRA `(.L_x_38484) ;  /* 0x0000000c00387947 */ /* 0x000fea0003800000 */
.L_x_38485:
[----:B------:R-:W-:-:S06]  /*25f0*/  HADD2.F32 R5, -RZ, R5.H0_H0 ;  /* 0x20000005ff057230 */ /* 0x000fcc0000004100 */
[----:B------:R-:W0:Y:S02]  /*2600*/  F2I.FTZ.TRUNC.NTZ R5, R5 ;  /* 0x0000000500057305 */ /* 0x000e24000021f100 */
[----:B0-----:R2:W-:Y:S01]  /*2610*/  STG.E.U16 desc[UR36][R2.64], R5 ;  /* 0x0000000502007986 */ /* 0x0015e2000c101524 */
[----:B------:R-:W-:Y:S05]  /*2620*/  BRA `(.L_x_38484) ;  /* 0x0000000c00287947 */ /* 0x000fea0003800000 */
.L_x_38480:
        /* <DEDUP_REMOVED lines=9> */
.L_x_38488:
[----:B------:R0:W-:Y:S01]  /*26c0*/  STG.E.U16 desc[UR36][R2.64], R5 ;  /* 0x0000000502007986 */ /* 0x0001e2000c101524 */
[----:B------:R-:W-:Y:S05]  /*26d0*/  BRA `(.L_x_38484) ;  /* 0x0000000800fc7947 */ /* 0x000fea0003800000 */
.L_x_38487:
        /* <DEDUP_REMOVED lines=10> */
.L_x_38490:
[----:B------:R-:W-:-:S05]  /*2780*/  HADD2.F32 R0, -RZ, R5.H0_H0 ;  /* 0x20000005ff007230 */ /* 0x000fca0000004100 */
[----:B------:R-:W-:-:S04]  /*2790*/  F2FP.F16.F32.PACK_AB R0, RZ, R0 ;  /* 0x00000000ff00723e */ /* 0x000fc800000000ff */
[----:B------:R-:W-:-:S05]  /*27a0*/  PRMT R0, R0, 0x5410, RZ ;  /* 0x0000541000007816 */ /* 0x000fca00000000ff */
[----:B------:R0:W-:Y:S01]  /*27b0*/  STG.E desc[UR36][R2.64], R0 ;  /* 0x0000000002007986 */ /* 0x0001e2000c101924 */
[----:B------:R-:W-:Y:S05]  /*27c0*/  BRA `(.L_x_38484) ;  /* 0x0000000800c07947 */ /* 0x000fea0003800000 */
.L_x_38489:
[----:B------:R-:W-:-:S05]  /*27d0*/  HADD2.F32 R4, -RZ, R5.H0_H0 ;  /* 0x20000005ff047230 */ /* 0x000fca0000004100 */
[----:B------:R-:W-:-:S06]  /*27e0*/  FMUL.FTZ R4, R4, 1 ;  /* 0x3f80000004047820 */ /* 0x000fcc0000410000 */
[----:B------:R-:W0:Y:S02]  /*27f0*/  F2F.F64.F32 R4, R4 ;  /* 0x0000000400047310 */ /* 0x000e240000201800 */
[----:B0-----:R0:W-:Y:S01]  /*2800*/  STG.E.64 desc[UR36][R2.64], R4 ;  /* 0x0000000402007986 */ /* 0x0011e2000c101b24 */
[----:B------:R-:W-:Y:S05]  /*2810*/  BRA `(.L_x_38484) ;  /* 0x0000000800ac7947 */ /* 0x000fea0003800000 */
.L_x_38479:
        /* <DEDUP_REMOVED lines=13> */
.L_x_38493:
[----:B------:R-:W-:Y:S01]  /*28f0*/  HADD2.F32 R5, -RZ, R5.H0_H0 ;  /* 0x20000005ff057230 */ /* 0x000fe20000004100 */
[----:B------:R-:W-:-:S04]  /*2900*/  CS2R R6, SRZ ;  /* 0x0000000000067805 */ /* 0x000fc8000001ff00 */
[----:B------:R-:W-:-:S06]  /*2910*/  FMUL.FTZ R5, R5, 1 ;  /* 0x3f80000005057820 */ /* 0x000fcc0000410000 */
[----:B------:R-:W0:Y:S02]  /*2920*/  F2F.F64.F32 R4, R5 ;  /* 0x0000000500047310 */ /* 0x000e240000201800 */
[----:B0-----:R0:W-:Y:S01]  /*2930*/  STG.E.128 desc[UR36][R2.64], R4 ;  /* 0x0000000402007986 */ /* 0x0011e2000c101d24 */
[----:B------:R-:W-:Y:S05]  /*2940*/  BRA `(.L_x_38484) ;  /* 0x0000000800607947 */ /* 0x000fea0003800000 */
.L_x_38492:
        /* <DEDUP_REMOVED lines=19> */
.L_x_38497:
[----:B------:R-:W-:Y:S05]  /*2a80*/  BSYNC.RECONVERGENT B0 ;  /* 0x0000000000007941 */ /* 0x000fea0003800200 */
.L_x_38496:
[----:B------:R-:W-:-:S05]  /*2a90*/  LOP3.LUT R5, R0, 0x80, R5, 0xf8, !PT ;  /* 0x0000008000057812 */ /* 0x000fca00078ef805 */
[----:B------:R0:W-:Y:S01]  /*2aa0*/  STG.E.U8 desc[UR36][R2.64], R5 ;  /* 0x0000000502007986 */ /* 0x0001e2000c101124 */
[----:B------:R-:W-:Y:S05]  /*2ab0*/  BRA `(.L_x_38484) ;  /* 0x0000000800047947 */ /* 0x000fea0003800000 */
.L_x_38495:
        /* <DEDUP_REMOVED lines=15> */
.L_x_38499:
[----:B------:R-:W-:Y:S05]  /*2bb0*/  BSYNC.RECONVERGENT B0 ;  /* 0x0000000000007941 */ /* 0x000fea0003800200 */
.L_x_38498:
[----:B------:R-:W-:-:S05]  /*2bc0*/  LOP3.LUT R5, R0, 0x80, R5, 0xf8, !PT ;  /* 0x0000008000057812 */ /* 0x000fca00078ef805 */
[----:B------:R0:W-:Y:S01]  /*2bd0*/  STG.E.U8 desc[UR36][R2.64], R5 ;  /* 0x0000000502007986 */ /* 0x0001e2000c101124 */
[----:B------:R-:W-:Y:S05]  /*2be0*/  BRA `(.L_x_38484) ;  /* 0x0000000400b87947 */ /* 0x000fea0003800000 */
.L_x_38494:
[----:B------:R-:W-:-:S05]  /*2bf0*/  HADD2.F32 R0, -RZ, R5.H0_H0 ;  /* 0x20000005ff007230 */ /* 0x000fca0000004100 */
[----:B------:R-:W-:-:S05]  /*2c00*/  F2FP.BF16.F32.PACK_AB R0, RZ, R0 ;  /* 0x00000000ff00723e */ /* 0x000fca00000010ff */
[----:B------:R0:W-:Y:S01]  /*2c10*/  STG.E.U16 desc[UR36][R2.64], R0 ;  /* 0x0000000002007986 */ /* 0x0001e2000c101524 */
[----:B------:R-:W-:Y:S05]  /*2c20*/  BRA `(.L_x_38484) ;  /* 0x0000000400a87947 */ /* 0x000fea0003800000 */
.L_x_38491:
        /* <DEDUP_REMOVED lines=12> */
.L_x_38502:
        /* <DEDUP_REMOVED lines=13> */
.L_x_38505:
[----:B------:R-:W-:-:S04]  /*2dc0*/  SHF.R.U32.HI R0, RZ, 0x14, R5 ;  /* 0x00000014ff007819 */ /* 0x000fc80000011605 */
[----:B------:R-:W-:-:S04]  /*2dd0*/  LOP3.LUT R0, R0, 0x1, RZ, 0xc0, !PT ;  /* 0x0000000100007812 */ /* 0x000fc800078ec0ff */
[----:B------:R-:W-:-:S04]  /*2de0*/  IADD3 R0, PT, PT, R5, 0x487ffff, R0 ;  /* 0x0487ffff05007810 */ /* 0x000fc80007ffe000 */
[----:B------:R-:W-:-:S04]  /*2df0*/  SHF.R.U32.HI R0, RZ, 0x14, R0 ;  /* 0x00000014ff007819 */ /* 0x000fc80000011600 */
[----:B------:R-:W-:-:S07]  /*2e00*/  LOP3.LUT R4, R0, 0xff, RZ, 0xc0, !PT ;  /* 0x000000ff00047812 */ /* 0x000fce00078ec0ff */
.L_x_38506:
[----:B------:R-:W-:-:S04]  /*2e10*/  SHF.R.U32.HI R5, RZ, 0x18, R5 ;  /* 0x00000018ff057819 */ /* 0x000fc80000011605 */
[----:B------:R-:W-:-:S04]  /*2e20*/  LOP3.LUT R4, R4, 0x80, R5, 0xf8, !PT ;  /* 0x0000008004047812 */ /* 0x000fc800078ef805 */
[----:B------:R-:W-:-:S07]  /*2e30*/  PRMT R0, R4, 0x7610, R0 ;  /* 0x0000761004007816 */ /* 0x000fce0000000000 */
.L_x_38504:
[----:B------:R-:W-:Y:S05]  /*2e40*/  BSYNC.RECONVERGENT B0 ;  /* 0x0000000000007941 */ /* 0x000fea0003800200 */
.L_x_38503:
[----:B------:R0:W-:Y:S01]  /*2e50*/  STG.E.U8 desc[UR36][R2.64], R0 ;  /* 0x0000000002007986 */ /* 0x0001e2000c101124 */
[----:B------:R-:W-:Y:S05]  /*2e60*/  BRA `(.L_x_38484) ;  /* 0x0000000400187947 */ /* 0x000fea0003800000 */
.L_x_38501:
        /* <DEDUP_REMOVED lines=13> */
.L_x_38509:
[----:B------:R-:W-:-:S04]  /*2f40*/  SHF.R.U32.HI R0, RZ, 0x15, R5 ;  /* 0x00000015ff007819 */ /* 0x000fc80000011605 */
[----:B------:R-:W-:-:S04]  /*2f50*/  LOP3.LUT R0, R0, 0x1, RZ, 0xc0, !PT ;  /* 0x0000000100007812 */ /* 0x000fc800078ec0ff */
[----:B------:R-:W-:-:S04]  /*2f60*/  IADD3 R0, PT, PT, R5, 0x88fffff, R0 ;  /* 0x088fffff05007810 */ /* 0x000fc80007ffe000 */
[----:B------:R-:W-:-:S04]  /*2f70*/  SHF.R.U32.HI R0, RZ, 0x15, R0 ;  /* 0x00000015ff007819 */ /* 0x000fc80000011600 */
[----:B------:R-:W-:-:S07]  /*2f80*/  LOP3.LUT R4, R0, 0xff, RZ, 0xc0, !PT ;  /* 0x000000ff00047812 */ /* 0x000fce00078ec0ff */
.L_x_38510:
[----:B------:R-:W-:-:S04]  /*2f90*/  SHF.R.U32.HI R5, RZ, 0x18, R5 ;  /* 0x00000018ff057819 */ /* 0x000fc80000011605 */
[----:B------:R-:W-:-:S04]  /*2fa0*/  LOP3.LUT R4, R4, 0x80, R5, 0xf8, !PT ;  /* 0x0000008004047812 */ /* 0x000fc800078ef805 */
[----:B------:R-:W-:-:S07]  /*2fb0*/  PRMT R0, R4, 0x7610, R0 ;  /* 0x0000761004007816 */ /* 0x000fce0000000000 */
.L_x_38508:
[----:B------:R-:W-:Y:S05]  /*2fc0*/  BSYNC.RECONVERGENT B0 ;  /* 0x0000000000007941 */ /* 0x000fea0003800200 */
.L_x_38507:
[----:B------:R0:W-:Y:S01]  /*2fd0*/  STG.E.U8 desc[UR36][R2.64], R0 ;  /* 0x0000000002007986 */ /* 0x0001e2000c101124 */
[----:B------:R-:W-:Y:S05]  /*2fe0*/  BRA `(.L_x_38484) ;  /* 0x0000000000b87947 */ /* 0x000fea0003800000 */
.L_x_38500:
[----:B------:R-:W-:-:S09]  /*2ff0*/  UISETP.NE.AND UP0, UPT, UR4, 0x1c, UPT ;  /* 0x0000001c0400788c */ /* 0x000fd2000bf05270 */
[----:B------:R-:W-:Y:S05]  /*3000*/  BRA.U !UP0, `(.L_x_38511) ;  /* 0x0000000108a47547 */ /* 0x000fea000b800000 */
[----:B------:R-:W-:-:S09]  /*3010*/  UISETP.NE.AND UP0, UPT, UR4, 0x1d, UPT ;  /* 0x0000001d0400788c */ /* 0x000fd2000bf05270 */
[----:B------:R-:W-:Y:S05]  /*3020*/  BRA.U !UP0, `(.L_x_38512) ;  /* 0x00000001088c7547 */ /* 0x000fea000b800000 */
[----:B------:R-:W-:-:S09]  /*3030*/  UISETP.NE.AND UP0, UPT, UR4, 0x2c, UPT ;  /* 0x0000002c0400788c */ /* 0x000fd2000bf05270 */
[----:B------:R-:W-:Y:S05]  /*3040*/  BRA.U !UP0, `(.L_x_38513) ;  /* 0x0000000108447547 */ /* 0x000fea000b800000 */
.L_x_38483:
        /* <DEDUP_REMOVED lines=16> */
.L_x_38514:
[----:B------:R-:W-:Y:S05]  /*3150*/  BRA `(.L_x_38484) ;  /* 0x00000000005c7947 */ /* 0x000fea0003800000 */
.L_x_38513:
        /* <DEDUP_REMOVED lines=16> */
.L_x_38512:
[----:B------:R-:W-:-:S06]  /*3260*/  HADD2.F32 R5, -RZ, R5.H0_H0 ;  /* 0x20000005ff057230 */ /* 0x000fcc0000004100 */
[----:B------:R-:W0:Y:S02]  /*3270*/  F2I.U64.TRUNC R4, R5 ;  /* 0x0000000500047311 */ /* 0x000e24000020d800 */
[----:B0-----:R0:W-:Y:S01]  /*3280*/  STG.E.64 desc[UR36][R2.64], R4 ;  /* 0x0000000402007986 */ /* 0x0011e2000c101b24 */
[----:B------:R-:W-:Y:S05]  /*3290*/  BRA `(.L_x_38484) ;  /* 0x00000000000c7947 */ /* 0x000fea0003800000 */
.L_x_38511:
[----:B------:R-:W-:-:S06]  /*32a0*/  HADD2.F32 R5, -RZ, R5.H0_H0 ;  /* 0x20000005ff057230 */ /* 0x000fcc0000004100 */
[----:B------:R-:W0:Y:S02]  /*32b0*/  F2I.FTZ.U32.TRUNC.NTZ R5, R5 ;  /* 0x0000000500057305 */ /* 0x000e24000021f000 */
[----:B0-----:R0:W-:Y:S02]  /*32c0*/  STG.E desc[UR36][R2.64], R5 ;  /* 0x0000000502007986 */ /* 0x0011e4000c101924 */
.L_x_38484:
[----:B------:R-:W-:-:S07]  /*32d0*/  IADD3 R17, PT, PT, R17, 0x80, RZ ;  /* 0x0000008011117810 */ /* 0x000fce0007ffe0ff */
.L_x_38443:
[----:B------:R-:W-:Y:S05]  /*32e0*/  BSYNC.RECONVERGENT B6 ;  /* 0x0000000000067941 */ /* 0x000fea0003800200 */
.L_x_38442:
        /* <DEDUP_REMOVED lines=307> */
.L_x_38517:
        /* <DEDUP_REMOVED lines=18> */
.L_x_38521:
[----:B------:R-:W2:Y:S02]  /*4740*/  LDG.E.U8 R2, desc[UR36][R2.64] ;  /* 0x0000002402027981 */ /* 0x000ea4000c1e1100 */
[----:B--2---:R-:W-:-:S04]  /*4750*/  I2FP.F32.U32 R0, R2 ;  /* 0x0000000200007245 */ /* 0x004fc80000201000 */
[----:B------:R-:W-:Y:S01]  /*4760*/  F2FP.F16.F32.PACK_AB R0, RZ, R0 ;  /* 0x00000000ff00723e */ /* 0x000fe200000000ff */
[----:B------:R-:W-:Y:S06]  /*4770*/  BRA `(.L_x_38523) ;  /* 0x0000000c007c7947 */ /* 0x000fec0003800000 */
.L_x_38520:
        /* <DEDUP_REMOVED lines=10> */
.L_x_38525:
[----:B------:R-:W2:Y:S02]  /*4820*/  LDG.E R2, desc[UR36][R2.64] ;  /* 0x0000002402027981 */ /* 0x000ea4000c1e1900 */
[----:B--2---:R-:W-:-:S04]  /*4830*/  I2FP.F32.S32 R0, R2 ;  /* 0x0000000200007245 */ /* 0x004fc80000201400 */
[----:B------:R-:W-:Y:S01]  /*4840*/  F2FP.F16.F32.PACK_AB R0, RZ, R0 ;  /* 0x00000000ff00723e */ /* 0x000fe200000000ff */
[----:B------:R-:W-:Y:S06]  /*4850*/  BRA `(.L_x_38523) ;  /* 0x0000000c00447947 */ /* 0x000fec0003800000 */
.L_x_38524:
[----:B------:R-:W2:Y:S02]  /*4860*/  LDG.E.U16 R2, desc[UR36][R2.64] ;  /* 0x0000002402027981 */ /* 0x000ea4000c1e1500 */
[----:B--2---:R-:W0:Y:S02]  /*4870*/  I2F.S16 R0, R2 ;  /* 0x0000000200007306 */ /* 0x004e240000101400 */
[----:B0-----:R-:W-:Y:S01]  /*4880*/  F2FP.F16.F32.PACK_AB R0, RZ, R0 ;  /* 0x00000000ff00723e */ /* 0x001fe200000000ff */
[----:B------:R-:W-:Y:S06]  /*4890*/  BRA `(.L_x_38523) ;  /* 0x0000000c00347947 */ /* 0x000fec0003800000 */
.L_x_38519:
        /* <DEDUP_REMOVED lines=9> */
.L_x_38527:
[----:B------:R1:W5:Y:S01]  /*4930*/  LDG.E.U16 R0, desc[UR36][R2.64] ;  /* 0x0000002402007981 */ /* 0x000362000c1e1500 */
[----:B------:R-:W-:Y:S05]  /*4940*/  BRA `(.L_x_38523) ;  /* 0x0000000c00087947 */ /* 0x000fea0003800000 */
.L_x_38526:
        /* <DEDUP_REMOVED lines=9> */
.L_x_38529:
[----:B------:R0:W5:Y:S01]  /*49e0*/  LDG.E.U16 R0, desc[UR36][R2.64] ;  /* 0x0000002402007981 */ /* 0x000162000c1e1500 */
[----:B------:R-:W-:Y:S05]  /*49f0*/  BRA `(.L_x_38523) ;  /* 0x0000000800dc7947 */ /* 0x000fea0003800000 */
.L_x_38528:
        /* <DEDUP_REMOVED lines=8> */
.L_x_38518:
        /* <DEDUP_REMOVED lines=13> */
.L_x_38532:
        /* <DEDUP_REMOVED lines=8> */
.L_x_38531:
        /* <DEDUP_REMOVED lines=27> */
.L_x_38534:
        /* <DEDUP_REMOVED lines=13> */
.L_x_38533:
[----:B------:R-:W2:Y:S02]  /*4e50*/  LDG.E.U16 R0, desc[UR36][R2.64] ;  /* 0x0000002402007981 */ /* 0x000ea4000c1e1500 */
[----:B--2---:R-:W-:-:S04]  /*4e60*/  SHF.L.U32 R0, R0, 0x10, RZ ;  /* 0x0000001000007819 */ /* 0x004fc800000006ff */
[----:B------:R-:W-:Y:S01]  /*4e70*/  F2FP.F16.F32.PACK_AB R0, RZ, R0 ;  /* 0x00000000ff00723e */ /* 0x000fe200000000ff */
[----:B------:R-:W-:Y:S06]  /*4e80*/  BRA `(.L_x_38523) ;  /* 0x0000000400b87947 */ /* 0x000fec0003800000 */
.L_x_38530:
        /* <DEDUP_REMOVED lines=12> */
.L_x_38537:
        /* <DEDUP_REMOVED lines=21> */
.L_x_38541:
[----:B------:R-:W-:Y:S05]  /*50a0*/  BSYNC.RECONVERGENT B1 ;  /* 0x0000000000017941 */ /* 0x000fea0003800200 */
.L_x_38540:
[----:B------:R-:W-:Y:S01]  /*50b0*/  IMAD.SHL.U32 R0, R0, 0x100000, RZ ;  /* 0x0010000000007824 */ /* 0x000fe200078e00ff */
[----:B------:R-:W-:-:S04]  /*50c0*/  LEA R2, R2, 0x3b800000, 0x17 ;  /* 0x3b80000002027811 */ /* 0x000fc800078eb8ff */
[----:B------:R-:W-:-:S07]  /*50d0*/  LOP3.LUT R0, R2, R0, R7, 0xfe, !PT ;  /* 0x0000000002007212 */ /* 0x000fce00078efe07 */
.L_x_38539:
[----:B------:R-:W-:Y:S05]  /*50e0*/  BSYNC.RECONVERGENT B0 ;  /* 0x0000000000007941 */ /* 0x000fea0003800200 */
.L_x_38538:
[----:B------:R-:W-:Y:S01]  /*50f0*/  F2FP.F16.F32.PACK_AB R0, RZ, R0 ;  /* 0x00000000ff00723e */ /* 0x000fe200000000ff */
[----:B------:R-:W-:Y:S06]  /*5100*/  BRA `(.L_x_38523) ;  /* 0x0000000400187947 */ /* 0x000fec0003800000 */
.L_x_38536:
        /* <DEDUP_REMOVED lines=21> */
.L_x_38545:
[----:B------:R-:W-:Y:S05]  /*5260*/  BSYNC.RECONVERGENT B1 ;  /* 0x0000000000017941 */ /* 0x000fea0003800200 */
.L_x_38544:
[----:B------:R-:W-:Y:S01]  /*5270*/  IMAD.SHL.U32 R0, R0, 0x200000, RZ ;  /* 0x0020000000007824 */ /* 0x000fe200078e00ff */
[----:B------:R-:W-:-:S04]  /*5280*/  LEA R2, R2, 0x37800000, 0x17 ;  /* 0x3780000002027811 */ /* 0x000fc800078eb8ff */
[----:B------:R-:W-:-:S07]  /*5290*/  LOP3.LUT R0, R2, R0, R7, 0xfe, !PT ;  /* 0x0000000002007212 */ /* 0x000fce00078efe07 */
.L_x_38543:
[----:B------:R-:W-:Y:S05]  /*52a0*/  BSYNC.RECONVERGENT B0 ;  /* 0x0000000000007941 */ /* 0x000fea0003800200 */
.L_x_38542:
[----:B------:R-:W-:Y:S01]  /*52b0*/  F2FP.F16.F32.PACK_AB R0, RZ, R0 ;  /* 0x00000000ff00723e */ /* 0x000fe200000000ff */
[----:B------:R-:W-:Y:S06]  /*52c0*/  BRA `(.L_x_38523) ;  /* 0x0000000000a87947 */ /* 0x000fec0003800000 */
.L_x_38535:
        /* <DEDUP_REMOVED lines=14> */
.L_x_38549:
[----:B------:R-:W-:Y:S05]  /*53b0*/  BSYNC.RECONVERGENT B0 ;  /* 0x0000000000007941 */ /* 0x000fea0003800200 */
.L_x_38548:
[----:B------:R-:W-:Y:S01]  /*53c0*/  F2FP.F16.F32.PACK_AB R0, RZ, R0 ;  /* 0x00000000ff00723e */ /* 0x000fe200000000ff */
[----:B------:R-:W-:Y:S06]  /*53d0*/  BRA `(.L_x_38523) ;  /* 0x0000000000647947 */ /* 0x000fec0003800000 */
.L_x_38522:
        /* <DEDUP_REMOVED lines=16> */
.L_x_38550:
[----:B------:R-:W-:Y:S01]  /*54e0*/  PRMT R0, RZ, 0x7610, R0 ;  /* 0x00007610ff007816 */ /* 0x000fe20000000000 */
[----:B------:R-:W-:Y:S06]  /*54f0*/  BRA `(.L_x_38523) ;  /* 0x00000000001c7947 */ /* 0x000fec0003800000 */
.L_x_38547:
[----:B------:R-:W2:Y:S02]  /*5500*/  LDG.E.64 R2, desc[UR36][R2.64] ;  /* 0x0000002402027981 */ /* 0x000ea4000c1e1b00 */
[----:B--2---:R-:W0:Y:S02]  /*5510*/  I2F.U64 R0, R2 ;  /* 0x0000000200007312 */ /* 0x004e240000301000 */
[----:B0-----:R-:W-:Y:S01]  /*5520*/  F2FP.F16.F32.PACK_AB R0, RZ, R0 ;  /* 0x00000000ff00723e */ /* 0x001fe200000000ff */
[----:B------:R-:W-:Y:S06]  /*5530*/  BRA `(.L_x_38523) ;  /* 0x00000000000c7947 */ /* 0x000fec0003800000 */
.L_x_38546:
[----:B------:R-:W2:Y:S02]  /*5540*/  LDG.E R2, desc[UR36][R2.64] ;  /* 0x0000002402027981 */ /* 0x000ea4000c1e1900 */
[----:B--2---:R-:W-:-:S04]  /*5550*/  I2FP.F32.U32 R0, R2 ;  /* 0x0000000200007245 */ /* 0x004fc80000201000 */
[----:B------:R-:W-:-:S07]  /*5560*/  F2FP.F16.F32.PACK_AB R0, RZ, R0 ;  /* 0x00000000ff00723e */ /* 0x000fce00000000ff */
.L_x_38523:
[----:B01----:R-:W0:Y:S01]  /*5570*/  LDC.U16 R2, c[0x0][0x590] ;  /* 0x00016400ff027b82 */ /* 0x003e220000000400 */
[----:B-----5:R-:W-:Y:S01]  /*5580*/  HADD2.F32 R0, -RZ, R0.H0_H0 ;  /* 0x20000000ff007230 */ /* 0x020fe20000004100 */
[----:B------:R-:W1:Y:S01]  /*5590*/  LDCU.64 UR6, c[0x0][0x580] ;  /* 0x0000b000ff0677ac */ /* 0x000e620008000a00 */
[----:B------:R-:W-:-:S04]  /*55a0*/  UPRMT UR4, UR41, 0x9910, URZ ;  /* 0x0000991029047896 */ /* 0x000fc800080000ff */
[----:B------:R-:W-:Y:S01]  /*55b0*/  UISETP.GT.AND UP0, UPT, UR4, 0x9, UPT ;  /* 0x000000090400788c */ /* 0x000fe2000bf04270 */
[----:B0-----:R-:W-:Y:S01]  /*55c0*/  HADD2.F32 R5, -RZ, R2.H0_H0 ;  /* 0x20000002ff057230 */ /* 0x001fe20000004100 */
[----:B-1----:R-:W-:-:S05]  /*55d0*/  IADD3 R2, P0, PT, R16, UR6, RZ ;  /* 0x0000000610027c10 */ /* 0x002fca000ff1e0ff */
[----:B------:R-:W0:Y:S01]  /*55e0*/  MUFU.LG2 R5, R5 ;  /* 0x0000000500057308 */ /* 0x000e220000000c00 */
[----:B------:R-:W-:Y:S02]  /*55f0*/  IMAD.X R3, RZ, RZ, UR7, P0 ;  /* 0x00000007ff037e24 */ /* 0x000fe400080e06ff */
[----:B0-----:R-:W-:-:S06]  /*5600*/  FMUL.FTZ R0, R5, R0 ;  /* 0x0000000005007220 */ /* 0x001fcc0000410000 */
        /* <DEDUP_REMOVED lines=15> */
.L_x_38554:
[----:B------:R-:W-:-:S06]  /*5700*/  HADD2.F32 R5, -RZ, R4.H0_H0 ;  /* 0x20000004ff057230 */ /* 0x000fcc0000004100 */
[----:B------:R-:W0:Y:S02]  /*5710*/  F2I.S64.TRUNC R4, R5 ;  /* 0x0000000500047311 */ /* 0x000e24000020d900 */
[----:B0-----:R0:W-:Y:S01]  /*5720*/  STG.E.U8 desc[UR36][R2.64], R4 ;  /* 0x0000000402007986 */ /* 0x0011e2000c101124 */
[----:B------:R-:W-:Y:S05]  /*5730*/  BRA `(.L_x_38556) ;  /* 0x0000000c006c7947 */ /* 0x000fea0003800000 */
.L_x_38553:
        /* <DEDUP_REMOVED lines=10> */
.L_x_38558:
[----:B------:R-:W-:-:S04]  /*57e0*/  HADD2.F32 R4, -RZ, R4.H0_H0 ;  /* 0x20000004ff047230 */ /* 0x000fc80000004100 */
[----:B------:R-:W0:Y:S02]  /*57f0*/  F2I.FTZ.TRUNC.NTZ R5, R4 ;  /* 0x0000000400057305 */ /* 0x000e24000021f100 */
[----:B0-----:R0:W-:Y:S01]  /*5800*/  STG.E desc[UR36][R2.64], R5 ;  /* 0x0000000502007986 */ /* 0x0011e2000c101924 */
[----:B------:R-:W-:Y:S05]  /*5810*/  BRA `(.L_x_38556) ;  /* 0x0000000c00347947 */ /* 0x000fea0003800000 */
.L_x_38557:
[----:B------:R-:W-:-:S04]  /*5820*/  HADD2.F32 R4, -RZ, R4.H0_H0 ;  /* 0x20000004ff047230 */ /* 0x000fc80000004100 */
[----:B------:R-:W0:Y:S02]  /*5830*/  F2I.FTZ.TRUNC.NTZ R5, R4 ;  /* 0x0000000400057305 */ /* 0x000e24000021f100 */
[----:B0-----:R0:W-:Y:S01]  /*5840*/  STG.E.U16 desc[UR36][R2.64], R5 ;  /* 0x0000000502007986 */ /* 0x0011e2000c101524 */
[----:B------:R-:W-:Y:S05]  /*5850*/  BRA `(.L_x_38556) ;  /* 0x0000000c00247947 */ /* 0x000fea0003800000 */
.L_x_38552:
        /* <DEDUP_REMOVED lines=9> */
.L_x_38560:
[----:B------:R0:W-:Y:S01]  /*58f0*/  STG.E.U16 desc[UR36][R2.64], R4 ;  /* 0x0000000402007986 */ /* 0x0001e2000c101524 */
[----:B------:R-:W-:Y:S05]  /*5900*/  BRA `(.L_x_38556) ;  /* 0x0000000800f87947 */ /* 0x000fea0003800000 */
.L_x_38559:
        /* <DEDUP_REMOVED lines=10> */
.L_x_38562:
[----:B------:R-:W-:-:S05]  /*59b0*/  HADD2.F32 R0, -RZ, R4.H0_H0 ;  /* 0x20000004ff007230 */ /* 0x000fca0000004100 */
[----:B------:R-:W-:-:S04]  /*59c0*/  F2FP.F16.F32.PACK_AB R0, RZ, R0 ;  /* 0x00000000ff00723e */ /* 0x000fc800000000ff */
[----:B------:R-:W-:-:S05]  /*59d0*/  PRMT R0, R0, 0x5410, RZ ;  /* 0x0000541000007816 */ /* 0x000fca00000000ff */
[----:B------:R0:W-:Y:S01]  /*59e0*/  STG.E desc[UR36][R2.64], R0 ;  /* 0x0000000002007986 */ /* 0x0001e2000c101924 */
[----:B------:R-:W-:Y:S05]  /*59f0*/  BRA `(.L_x_38556) ;  /* 0x0000000800bc7947 */ /* 0x000fea0003800000 */
.L_x_38561:
[----:B------:R-:W-:-:S05]  /*5a00*/  HADD2.F32 R4, -RZ, R4.H0_H0 ;  /* 0x20000004ff047230 */ /* 0x000fca0000004100 */
[----:B------:R-:W-:-:S06]  /*5a10*/  FMUL.FTZ R4, R4, 1 ;  /* 0x3f80000004047820 */ /* 0x000fcc0000410000 */
[----:B------:R-:W0:Y:S02]  /*5a20*/  F2F.F64.F32 R4, R4 ;  /* 0x0000000400047310 */ /* 0x000e240000201800 */
[----:B0-----:R0:W-:Y:S01]  /*5a30*/  STG.E.64 desc[UR36][R2.64], R4 ;  /* 0x0000000402007986 */ /* 0x0011e2000c101b24 */
[----:B------:R-:W-:Y:S05]  /*5a40*/  BRA `(.L_x_38556) ;  /* 0x0000000800a87947 */ /* 0x000fea0003800000 */
.L_x_38551:
        /* <DEDUP_REMOVED lines=14> */
.L_x_38566:
        /* <DEDUP_REMOVED lines=18> */
.L_x_38569:
[----:B------:R-:W-:-:S04]  /*5c50*/  SHF.R.U32.HI R5, RZ, 0x18, R5 ;  /* 0x00000018ff057819 */ /* 0x000fc80000011605 */
[----:B------:R-:W-:-:S07]  /*5c60*/  LOP3.LUT R0, R0, 0x80, R5, 0xf8, !PT ;  /* 0x0000008000007812 */ /* 0x000fce00078ef805 */
.L_x_38568:
[----:B------:R-:W-:Y:S05]  /*5c70*/  BSYNC.RECONVERGENT B0 ;  /* 0x0000000000007941 */ /* 0x000fea0003800200 */
.L_x_38567:
[----:B------:R0:W-:Y:S01]  /*5c80*/  STG.E.U8 desc[UR36][R2.64], R0 ;  /* 0x0000000002007986 */ /* 0x0001e2000c101124 */
[----:B------:R-:W-:Y:S05]  /*5c90*/  BRA `(.L_x_38556) ;  /* 0x0000000800147947 */ /* 0x000fea0003800000 */
.L_x_38565:
        /* <DEDUP_REMOVED lines=18> */
.L_x_38572:
[----:B------:R-:W-:-:S04]  /*5dc0*/  SHF.R.U32.HI R5, RZ, 0x18, R5 ;  /* 0x00000018ff057819 */ /* 0x000fc80000011605 */
[----:B------:R-:W-:-:S07]  /*5dd0*/  LOP3.LUT R0, R0, 0x80, R5, 0xf8, !PT ;  /* 0x0000008000007812 */ /* 0x000fce00078ef805 */
.L_x_38571:
[----:B------:R-:W-:Y:S05]  /*5de0*/  BSYNC.RECONVERGENT B0 ;  /* 0x0000000000007941 */ /* 0x000fea0003800200 */
.L_x_38570:
[----:B------:R0:W-:Y:S01]  /*5df0*/  STG.E.U8 desc[UR36][R2.64], R0 ;  /* 0x0000000002007986 */ /* 0x0001e2000c101124 */
[----:B------:R-:W-:Y:S05]  /*5e00*/  BRA `(.L_x_38556) ;  /* 0x0000000400b87947 */ /* 0x000fea0003800000 */
.L_x_38564:
        /* <DEDUP_REMOVED lines=22> */
.L_x_38574:
[----:B------:R-:W-:-:S06]  /*5f70*/  HADD2.F32 R4, -RZ, R4.H0_H0 ;  /* 0x20000004ff047230 */ /* 0x000fcc0000004100 */
[----:B------:R-:W0:Y:S02]  /*5f80*/  F2I.U64.TRUNC R4, R4 ;  /* 0x0000000400047311 */ /* 0x000e24000020d800 */
[----:B0-----:R0:W-:Y:S01]  /*5f90*/  STG.E.64 desc[UR36][R2.64], R4 ;  /* 0x0000000402007986 */ /* 0x0011e2000c101b24 */
[----:B------:R-:W-:Y:S05]  /*5fa0*/  BRA `(.L_x_38556) ;  /* 0x0000000400507947 */ /* 0x000fea0003800000 */
.L_x_38573:
[----:B------:R-:W-:-:S04]  /*5fb0*/  HADD2.F32 R4, -RZ, R4.H0_H0 ;  /* 0x20000004ff047230 */ /* 0x000fc80000004100 */
[----:B------:R-:W0:Y:S02]  /*5fc0*/  F2I.FTZ.U32.TRUNC.NTZ R5, R4 ;  /* 0x0000000400057305 */ /* 0x000e24000021f000 */
[----:B0-----:R0:W-:Y:S01]  /*5fd0*/  STG.E desc[UR36][R2.64], R5 ;  /* 0x0000000502007986 */ /* 0x0011e2000c101924 */
[----:B------:R-:W-:Y:S05]  /*5fe0*/  BRA `(.L_x_38556) ;  /* 0x0000000400407947 */ /* 0x000fea0003800000 */
.L_x_38563:
        /* <DEDUP_REMOVED lines=11> */
.L_x_38576:
[----:B------:R-:W-:Y:S01]  /*60a0*/  HADD2.F32 R4, -RZ, R4.H0_H0 ;  /* 0x20000004ff047230 */ /* 0x000fe20000004100 */
[----:B------:R-:W-:-:S04]  /*60b0*/  CS2R R6, SRZ ;  /* 0x0000000000067805 */ /* 0x000fc8000001ff00 */
[----:B------:R-:W-:-:S06]  /*60c0*/  FMUL.FTZ R4, R4, 1 ;  /* 0x3f80000004047820 */ /* 0x000fcc0000410000 */
[----:B------:R-:W0:Y:S02]  /*60d0*/  F2F.F64.F32 R4, R4 ;  /* 0x0000000400047310 */ /* 0x000e240000201800 */
[----:B0-----:R4:W-:Y:S01]  /*60e0*/  STG.E.128 desc[UR36][R2.64], R4 ;  /* 0x0000000402007986 */ /* 0x0019e2000c101d24 */
[----:B------:R-:W-:Y:S05]  /*60f0*/  BRA `(.L_x_38556) ;  /* 0x0000000000fc7947 */ /* 0x000fea0003800000 */
.L_x_38575:
[----:B------:R-:W-:-:S09]  /*6100*/  UISETP.NE.AND UP0, UPT, UR4, 0xf, UPT ;  /* 0x0000000f0400788c */ /* 0x000fd2000bf05270 */
[----:B------:R-:W-:Y:S05]  /*6110*/  BRA.U !UP0, `(.L_x_38577) ;  /* 0x0000000108e87547 */ /* 0x000fea000b800000 */
[----:B------:R-:W-:-:S09]  /*6120*/  UISETP.NE.AND UP0, UPT, UR4, 0x17, UPT ;  /* 0x000000170400788c */ /* 0x000fd2000bf05270 */
[----:B------:R-:W-:Y:S05]  /*6130*/  BRA.U !UP0, `(.L_x_38578) ;  /* 0x0000000108907547 */ /* 0x000fea000b800000 */
[----:B------:R-:W-:-:S09]  /*6140*/  UISETP.NE.AND UP0, UPT, UR4, 0x18, UPT ;  /* 0x000000180400788c */ /* 0x000fd2000bf05270 */
[----:B------:R-:W-:Y:S05]  /*6150*/  BRA.U !UP0, `(.L_x_38579) ;  /* 0x0000000108447547 */ /* 0x000fea000b800000 */
.L_x_38555:
        /* <DEDUP_REMOVED lines=16> */
.L_x_38580:
[----:B------:R-:W-:Y:S05]  /*6260*/  BRA `(.L_x_38556) ;  /* 0x0000000000a07947 */ /* 0x000fea0003800000 */
.L_x_38579:
        /* <DEDUP_REMOVED lines=13> */
.L_x_38582:
[----:B------:R-:W-:Y:S05]  /*6340*/  BSYNC.RECONVERGENT B0 ;  /* 0x0000000000007941 */ /* 0x000fea0003800200 */
.L_x_38581:
[----:B------:R-:W-:-:S05]  /*6350*/  LOP3.LUT R5, R0, 0x80, R5, 0xf8, !PT ;  /* 0x0000008000057812 */ /* 0x000fca00078ef805 */
[----:B------:R2:W-:Y:S01]  /*6360*/  STG.E.U8 desc[UR36][R2.64], R5 ;  /* 0x0000000502007986 */ /* 0x0005e2000c101124 */
[----:B------:R-:W-:Y:S05]  /*6370*/  BRA `(.L_x_38556) ;  /* 0x00000000005c7947 */ /* 0x000fea0003800000 */
.L_x_38578:
        /* <DEDUP_REMOVED lines=12> */
.L_x_38584:
[----:B------:R-:W-:Y:S01]  /*6440*/  IMAD.MOV.U32 R0, RZ, RZ, 0x7f ;  /* 0x0000007fff007424 */ /* 0x000fe200078e00ff */
[----:B------:R-:W-:-:S04]  /*6450*/  ISETP.GT.U32.AND P0, PT, R4, 0x7f800000, PT ;  /* 0x7f8000000400780c */ /* 0x000fc80003f04070 */
[----:B------:R-:W-:-:S09]  /*6460*/  SEL R0, R0, 0x7c, P0 ;  /* 0x0000007c00007807 */ /* 0x000fd20000000000 */
.L_x_38585:
[----:B------:R-:W-:Y:S05]  /*6470*/  BSYNC.RECONVERGENT B0 ;  /* 0x0000000000007941 */ /* 0x000fea0003800200 */
.L_x_38583:
[----:B------:R-:W-:-:S04]  /*6480*/  SHF.R.U32.HI R5, RZ, 0x18, R5 ;  /* 0x00000018ff057819 */ /* 0x000fc80000011605 */
[----:B------:R-:W-:-:S05]  /*6490*/  LOP3.LUT R5, R0, 0x80, R5, 0xf8, !PT ;  /* 0x0000008000057812 */ /* 0x000fca00078ef805 */
[----:B------:R1:W-:Y:S01]  /*64a0*/  STG.E.U8 desc[UR36][R2.64], R5 ;  /* 0x0000000502007986 */ /* 0x0003e2000c101124 */
[----:B------:R-:W-:Y:S05]  /*64b0*/  BRA `(.L_x_38556) ;  /* 0x00000000000c7947 */ /* 0x000fea0003800000 */
.L_x_38577:
[----:B------:R-:W-:-:S05]  /*64c0*/  HADD2.F32 R0, -RZ, R4.H0_H0 ;  /* 0x20000004ff007230 */ /* 0x000fca0000004100 */
[----:B------:R-:W-:-:S05]  /*64d0*/  F2FP.BF16.F32.PACK_AB R0, RZ, R0 ;  /* 0x00000000ff00723e */ /* 0x000fca00000010ff */
[----:B------:R0:W-:Y:S02]  /*64e0*/  STG.E.U16 desc[UR36][R2.64], R0 ;  /* 0x0000000002007986 */ /* 0x0001e4000c101524 */
.L_x_38556:
[----:B------:R-:W-:-:S07]  /*64f0*/  VIADD R17, R17, 0x80 ;  /* 0x0000008011117836 */ /* 0x000fce0000000000 */
.L_x_38516:
[----:B------:R-:W-:Y:S05]  /*6500*/  BSYNC.RECONVERGENT B6 ;  /* 0x0000000000067941 */ /* 0x000fea0003800200 */
.L_x_38515:
        /* <DEDUP_REMOVED lines=307> */
.L_x_38588:
        /* <DEDUP_REMOVED lines=18> */
.L_x_38592:
[----:B------:R-:W2:Y:S02]  /*7960*/  LDG.E.U8 R2, desc[UR36][R2.64] ;  /* 0x0000002402027981 */ /* 0x000ea4000c1e1100 */
[----:B--2---:R-:W-:-:S04]  /*7970*/  I2FP.F32.U32 R0, R2 ;  /* 0x0000000200007245 */ /* 0x004fc80000201000 */
[----:B------:R-:W-:Y:S01]  /*7980*/  F2FP.F16.F32.PACK_AB R0, RZ, R0 ;  /* 0x00000000ff00723e */ /* 0x000fe200000000ff */
[----:B------:R-:W-:Y:S06]  /*7990*/  BRA `(.L_x_38594) ;  /* 0x0000000c007c7947 */ /* 0x000fec0003800000 */
.L_x_38591:
        /* <DEDUP_REMOVED lines=10> */
.L_x_38596:
[----:B------:R-:W2:Y:S02]  /*7a40*/  LDG.E R2, desc[UR36][R2.64] ;  /* 0x0000002402027981 */ /* 0x000ea4000c1e1900 */
[----:B--2---:R-:W-:-:S04]  /*7a50*/  I2FP.F32.S32 R0, R2 ;  /* 0x0000000200007245 */ /* 0x004fc80000201400 */
[----:B------:R-:W-:Y:S01]  /*7a60*/  F2FP.F16.F32.PACK_AB R0, RZ, R0 ;  /* 0x00000000ff00723e */ /* 0x000fe200000000ff */
[----:B------:R-:W-:Y:S06]  /*7a70*/  BRA `(.L_x_38594) ;  /* 0x0000000c00447947 */ /* 0x000fec0003800000 */
.L_x_38595:
[----:B------:R-:W2:Y:S02]  /*7a80*/  LDG.E.U16 R2, desc[UR36][R2.64] ;  /* 0x0000002402027981 */ /* 0x000ea4000c1e1500 */
[----:B--2---:R-:W0:Y:S02]  /*7a90*/  I2F.S16 R0, R2 ;  /* 0x0000000200007306 */ /* 0x004e240000101400 */
[----:B0-----:R-:W-:Y:S01]  /*7aa0*/  F2FP.F16.F32.PACK_AB R0, RZ, R0 ;  /* 0x00000000ff00723e */ /* 0x001fe200000000ff */
[----:B------:R-:W-:Y:S06]  /*7ab0*/  BRA `(.L_x_38594) ;  /* 0x0000000c00347947 */ /* 0x000fec0003800000 */
.L_x_38590:
        /* <DEDUP_REMOVED lines=9> */
.L_x_38598:
[----:B------:R1:W5:Y:S01]  /*7b50*/  LDG.E.U16 R0, desc[UR36][R2.64] ;  /* 0x0000002402007981 */ /* 0x000362000c1e1500 */
[----:B------:R-:W-:Y:S05]  /*7b60*/  BRA `(.L_x_38594) ;  /* 0x0000000c00087947 */ /* 0x000fea0003800000 */
.L_x_38597:
        /* <DEDUP_REMOVED lines=9> */
.L_x_38600:
[----:B------:R0:W5:Y:S01]  /*7c00*/  LDG.E.U16 R0, desc[UR36][R2.64] ;  /* 0x0000002402007981 */ /* 0x000162000c1e1500 */
[----:B------:R-:W-:Y:S05]  /*7c10*/  BRA `(.L_x_38594) ;  /* 0x0000000800dc7947 */ /* 0x000fea0003800000 */
.L_x_38599:
        /* <DEDUP_REMOVED lines=8> */
.L_x_38589:
        /* <DEDUP_REMOVED lines=13> */
.L_x_38603:
        /* <DEDUP_REMOVED lines=8> */
.L_x_38602:
        /* <DEDUP_REMOVED lines=27> */
.L_x_38605:
        /* <DEDUP_REMOVED lines=13> */
.L_x_38604:
[----:B------:R-:W2:Y:S02]  /*8070*/  LDG.E.U16 R0, desc[UR36][R2.64] ;  /* 0x0000002402007981 */ /* 0x000ea4000c1e1500 */
[----:B--2---:R-:W-:-:S05]  /*8080*/  IMAD.U32 R0, R0, 0x10000, RZ ;  /* 0x0001000000007824 */ /* 0x004fca00078e00ff */
[----:B------:R-:W-:Y:S01]  /*8090*/  F2FP.F16.F32.PACK_AB R0, RZ, R0 ;  /* 0x00000000ff00723e */ /* 0x000fe200000000ff */
[----:B------:R-:W-:Y:S06]  /*80a0*/  BRA `(.L_x_38594) ;  /* 0x0000000400b87947 */ /* 0x000fec0003800000 */
.L_x_38601:
        /* <DEDUP_REMOVED lines=12> */
.L_x_38608:
        /* <DEDUP_REMOVED lines=21> */
.L_x_38612:
[----:B------:R-:W-:Y:S05]  /*82c0*/  BSYNC.RECONVERGENT B1 ;  /* 0x0000000000017941 */ /* 0x000fea0003800200 */
.L_x_38611:
[----:B------:R-:W-:Y:S01]  /*82d0*/  IMAD.SHL.U32 R0, R0, 0x100000, RZ ;  /* 0x0010000000007824 */ /* 0x000fe200078e00ff */
[----:B------:R-:W-:-:S04]  /*82e0*/  LEA R2, R2, 0x3b800000, 0x17 ;  /* 0x3b80000002027811 */ /* 0x000fc800078eb8ff */
[----:B------:R-:W-:-:S07]  /*82f0*/  LOP3.LUT R0, R2, R0, R7, 0xfe, !PT ;  /* 0x0000000002007212 */ /* 0x000fce00078efe07 */
.L_x_38610:
[----:B------:R-:W-:Y:S05]  /*8300*/  BSYNC.RECONVERGENT B0 ;  /* 0x0000000000007941 */ /* 0x000fea0003800200 */
.L_x_38609:
[----:B------:R-:W-:Y:S01]  /*8310*/  F2FP.F16.F32.PACK_AB R0, RZ, R0 ;  /* 0x00000000ff00723e */ /* 0x000fe200000000ff */
[----:B------:R-:W-:Y:S06]  /*8320*/  BRA `(.L_x_38594) ;  /* 0x0000000400187947 */ /* 0x000fec0003800000 */
.L_x_38607:
        /* <DEDUP_REMOVED lines=21> */
.L_x_38616:
[----:B------:R-:W-:Y:S05]  /*8480*/  BSYNC.RECONVERGENT B1 ;  /* 0x0000000000017941 */ /* 0x000fea0003800200 */
.L_x_38615:
[----:B------:R-:W-:Y:S02]  /*8490*/  SHF.L.U32 R0, R0, 0x15, RZ ;  /* 0x0000001500007819 */ /* 0x000fe400000006ff */
[----:B------:R-:W-:-:S04]  /*84a0*/  LEA R2, R2, 0x37800000, 0x17 ;  /* 0x3780000002027811 */ /* 0x000fc800078eb8ff */
[----:B------:R-:W-:-:S07]  /*84b0*/  LOP3.LUT R0, R2, R0, R7, 0xfe, !PT ;  /* 0x0000000002007212 */ /* 0x000fce00078efe07 */
.L_x_38614:
[----:B------:R-:W-:Y:S05]  /*84c0*/  BSYNC.RECONVERGENT B0 ;  /* 0x0000000000007941 */ /* 0x000fea0003800200 */
.L_x_38613:
[----:B------:R-:W-:Y:S01]  /*84d0*/  F2FP.F16.F32.PACK_AB R0, RZ, R0 ;  /* 0x00000000ff00723e */ /* 0x000fe200000000ff */
[----:B------:R-:W-:Y:S06]  /*84e0*/  BRA `(.L_x_38594) ;  /* 0x0000000000a87947 */ /* 0x000fec0003800000 */
.L_x_38606:
        /* <DEDUP_REMOVED lines=14> */
.L_x_38620:
[----:B------:R-:W-:Y:S05]  /*85d0*/  BSYNC.RECONVERGENT B0 ;  /* 0x0000000000007941 */ /* 0x000fea0003800200 */
.L_x_38619:
[----:B------:R-:W-:Y:S01]  /*85e0*/  F2FP.F16.F32.PACK_AB R0, RZ, R0 ;  /* 0x00000000ff00723e */ /* 0x000fe200000000ff */
[----:B------:R-:W-:Y:S06]  /*85f0*/  BRA `(.L_x_38594) ;  /* 0x0000000000647947 */ /* 0x000fec0003800000 */
.L_x_38593:
        /* <DEDUP_REMOVED lines=16> */
.L_x_38621:
[----:B------:R-:W-:Y:S01]  /*8700*/  PRMT R0, RZ, 0x7610, R0 ;  /* 0x00007610ff007816 */ /* 0x000fe20000000000 */
[----:B------:R-:W-:Y:S06]  /*8710*/  BRA `(.L_x_38594) ;  /* 0x00000000001c7947 */ /* 0x000fec0003800000 */
.L_x_38618:
[----:B------:R-:W2:Y:S02]  /*8720*/  LDG.E.64 R2, desc[UR36][R2.64] ;  /* 0x0000002402027981 */ /* 0x000ea4000c1e1b00 */
[----:B--2---:R-:W0:Y:S02]  /*8730*/  I2F.U64 R0, R2 ;  /* 0x0000000200007312 */ /* 0x004e240000301000 */
[----:B0-----:R-:W-:Y:S01]  /*8740*/  F2FP.F16.F32.PACK_AB R0, RZ, R0 ;  /* 0x00000000ff00723e */ /* 0x001fe200000000ff */
[----:B------:R-:W-:Y:S06]  /*8750*/  BRA `(.L_x_38594) ;  /* 0x00000000000c7947 */ /* 0x000fec0003800000 */
.L_x_38617:
[----:B------:R-:W2:Y:S02]  /*8760*/  LDG.E R2, desc[UR36][R2.64] ;  /* 0x0000002402027981 */ /* 0x000ea4000c1e1900 */
[----:B--2---:R-:W-:-:S04]  /*8770*/  I2FP.F32.U32 R0, R2 ;  /* 0x0000000200007245 */ /* 0x004fc80000201000 */
[----:B------:R-:W-:-:S07]  /*8780*/  F2FP.F16.F32.PACK_AB R0, RZ, R0 ;  /* 0x00000000ff00723e */ /* 0x000fce00000000ff */
.L_x_38594:
        /* <DEDUP_REMOVED lines=25> */
.L_x_38625:
[----:B------:R-:W-:-:S06]  /*8920*/  HADD2.F32 R5, -RZ, R4.H0_H0 ;  /* 0x20000004ff057230 */ /* 0x000fcc0000004100 */
[----:B------:R-:W0:Y:S02]  /*8930*/  F2I.S64.TRUNC R4, R5 ;  /* 0x0000000500047311 */ /* 0x000e24000020d900 */
[----:B0-----:R4:W-:Y:S01]  /*8940*/  STG.E.U8 desc[UR36][R2.64], R4 ;  /* 0x0000000402007986 */ /* 0x0019e2000c101124 */
[----:B------:R-:W-:Y:S05]  /*8950*/  BRA `(.L_x_38627) ;  /* 0x0000000c006c7947 */ /* 0x000fea0003800000 */
.L_x_38624:
        /* <DEDUP_REMOVED lines=10> */
.L_x_38629:
[----:B------:R-:W-:-:S04]  /*8a00*/  HADD2.F32 R4, -RZ, R4.H0_H0 ;  /* 0x20000004ff047230 */ /* 0x000fc80000004100 */
[----:B------:R-:W0:Y:S02]  /*8a10*/  F2I.FTZ.TRUNC.NTZ R5, R4 ;  /* 0x0000000400057305 */ /* 0x000e24000021f100 */
[----:B0-----:R2:W-:Y:S01]  /*8a20*/  STG.E desc[UR36][R2.64], R5 ;  /* 0x0000000502007986 */ /* 0x0015e2000c101924 */
[----:B------:R-:W-:Y:S05]  /*8a30*/  BRA `(.L_x_38627) ;  /* 0x0000000c00347947 */ /* 0x000fea0003800000 */
.L_x_38628:
[----:B------:R-:W-:-:S04]  /*8a40*/  HADD2.F32 R4, -RZ, R4.H0_H0 ;  /* 0x20000004ff047230 */ /* 0x000fc80000004100 */
[----:B------:R-:W0:Y:S02]  /*8a50*/  F2I.FTZ.TRUNC.NTZ R5, R4 ;  /* 0x0000000400057305 */ /* 0x000e24000021f100 */
[----:B0-----:R0:W-:Y:S01]  /*8a60*/  STG.E.U16 desc[UR36][R2.64], R5 ;  /* 0x0000000502007986 */ /* 0x0011e2000c101524 */
[----:B------:R-:W-:Y:S05]  /*8a70*/  BRA `(.L_x_38627) ;  /* 0x0000000c00247947 */ /* 0x000fea0003800000 */
.L_x_38623:
        /* <DEDUP_REMOVED lines=9> */
.L_x_38631:
[----:B------:R0:W-:Y:S01]  /*8b10*/  STG.E.U16 desc[UR36][R2.64], R4 ;  /* 0x0000000402007986 */ /* 0x0001e2000c101524 */
[----:B------:R-:W-:Y:S05]  /*8b20*/  BRA `(.L_x_38627) ;  /* 0x0000000800f87947 */ /* 0x000fea0003800000 */
.L_x_38630:
        /* <DEDUP_REMOVED lines=10> */
.L_x_38633:
[----:B------:R-:W-:-:S05]  /*8bd0*/  HADD2.F32 R0, -RZ, R4.H0_H0 ;  /* 0x20000004ff007230 */ /* 0x000fca0000004100 */
[----:B------:R-:W-:-:S04]  /*8be0*/  F2FP.F16.F32.PACK_AB R0, RZ, R0 ;  /* 0x00000000ff00723e */ /* 0x000fc800000000ff */
[----:B------:R-:W-:-:S05]  /*8bf0*/  PRMT R0, R0, 0x5410, RZ ;  /* 0x0000541000007816 */ /* 0x000fca00000000ff */
[----:B------:R0:W-:Y:S01]  /*8c00*/  STG.E desc[UR36][R2.64], R0 ;  /* 0x0000000002007986 */ /* 0x0001e2000c101924 */
[----:B------:R-:W-:Y:S05]  /*8c10*/  BRA `(.L_x_38627) ;  /* 0x0000000800bc7947 */ /* 0x000fea0003800000 */
.L_x_38632:
[----:B------:R-:W-:-:S05]  /*8c20*/  HADD2.F32 R4, -RZ, R4.H0_H0 ;  /* 0x20000004ff047230 */ /* 0x000fca0000004100 */
[----:B------:R-:W-:-:S06]  /*8c30*/  FMUL.FTZ R4, R4, 1 ;  /* 0x3f80000004047820 */ /* 0x000fcc0000410000 */
[----:B------:R-:W0:Y:S02]  /*8c40*/  F2F.F64.F32 R4, R4 ;  /* 0x0000000400047310 */ /* 0x000e240000201800 */
[----:B0-----:R0:W-:Y:S01]  /*8c50*/  STG.E.64 desc[UR36][R2.64], R4 ;  /* 0x0000000402007986 */ /* 0x0011e2000c101b24 */
[----:B------:R-:W-:Y:S05]  /*8c60*/  BRA `(.L_x_38627) ;  /* 0x0000000800a87947 */ /* 0x000fea0003800000 */
.L_x_38622:
        /* <DEDUP_REMOVED lines=14> */
.L_x_38637:
        /* <DEDUP_REMOVED lines=18> */
.L_x_38640:
[----:B------:R-:W-:-:S04]  /*8e70*/  SHF.R.U32.HI R5, RZ, 0x18, R5 ;  /* 0x00000018ff057819 */ /* 0x000fc80000011605 */
[----:B------:R-:W-:-:S07]  /*8e80*/  LOP3.LUT R0, R0, 0x80, R5, 0xf8, !PT ;  /* 0x0000008000007812 */ /* 0x000fce00078ef805 */
.L_x_38639:
[----:B------:R-:W-:Y:S05]  /*8e90*/  BSYNC.RECONVERGENT B0 ;  /* 0x0000000000007941 */ /* 0x000fea0003800200 */
.L_x_38638:
[----:B------:R0:W-:Y:S01]  /*8ea0*/  STG.E.U8 desc[UR36][R2.64], R0 ;  /* 0x0000000002007986 */ /* 0x0001e2000c101124 */
[----:B------:R-:W-:Y:S05]  /*8eb0*/  BRA `(.L_x_38627) ;  /* 0x0000000800147947 */ /* 0x000fea0003800000 */
.L_x_38636:
        /* <DEDUP_REMOVED lines=18> */
.L_x_38643:
[----:B------:R-:W-:-:S04]  /*8fe0*/  SHF.R.U32.HI R5, RZ, 0x18, R5 ;  /* 0x00000018ff057819 */ /* 0x000fc80000011605 */
[----:B------:R-:W-:-:S07]  /*8ff0*/  LOP3.LUT R0, R0, 0x80, R5, 0xf8, !PT ;  /* 0x0000008000007812 */ /* 0x000fce00078ef805 */
.L_x_38642:
[----:B------:R-:W-:Y:S05]  /*9000*/  BSYNC.RECONVERGENT B0 ;  /* 0x0000000000007941 */ /* 0x000fea0003800200 */
.L_x_38641:
[----:B------:R0:W-:Y:S01]  /*9010*/  STG.E.U8 desc[UR36][R2.64], R0 ;  /* 0x0000000002007986 */ /* 0x0001e2000c101124 */
[----:B------:R-:W-:Y:S05]  /*9020*/  BRA `(.L_x_38627) ;  /* 0x0000000400b87947 */ /* 0x000fea0003800000 */
.L_x_38635:
        /* <DEDUP_REMOVED lines=22> */
.L_x_38645:
[----:B------:R-:W-:-:S06]  /*9190*/  HADD2.F32 R4, -RZ, R4.H0_H0 ;  /* 0x20000004ff047230 */ /* 0x000fcc0000004100 */
[----:B------:R-:W0:Y:S02]  /*91a0*/  F2I.U64.TRUNC R4, R4 ;  /* 0x0000000400047311 */ /* 0x000e24000020d800 */
[----:B0-----:R0:W-:Y:S01]  /*91b0*/  STG.E.64 desc[UR36][R2.64], R4 ;  /* 0x0000000402007986 */ /* 0x0011e2000c101b24 */
[----:B------:R-:W-:Y:S05]  /*91c0*/  BRA `(.L_x_38627) ;  /* 0x0000000400507947 */ /* 0x000fea0003800000 */
.L_x_38644:
[----:B------:R-:W-:-:S04]  /*91d0*/  HADD2.F32 R4, -RZ, R4.H0_H0 ;  /* 0x20000004ff047230 */ /* 0x000fc80000004100 */
[----:B------:R-:W0:Y:S02]  /*91e0*/  F2I.FTZ.U32.TRUNC.NTZ R5, R4 ;  /* 0x0000000400057305 */ /* 0x000e24000021f000 */
[----:B0-----:R0:W-:Y:S01]  /*91f0*/  STG.E desc[UR36][R2.64], R5 ;  /* 0x0000000502007986 */ /* 0x0011e2000c101924 */
[----:B------:R-:W-:Y:S05]  /*9200*/  BRA `(.L_x_38627) ;  /* 0x0000000400407947 */ /* 0x000fea0003800000 */
.L_x_38634:
        /* <DEDUP_REMOVED lines=11> */
.L_x_38647:
[----:B------:R-:W-:Y:S01]  /*92c0*/  HADD2.F32 R4, -RZ, R4.H0_H0 ;  /* 0x20000004ff047230 */ /* 0x000fe20000004100 */
[----:B------:R-:W-:-:S04]  /*92d0*/  CS2R R6, SRZ ;  /* 0x0000000000067805 */ /* 0x000fc8000001ff00 */
[----:B------:R-:W-:-:S06]  /*92e0*/  FMUL.FTZ R4, R4, 1 ;  /* 0x3f80000004047820 */ /* 0x000fcc0000410000 */
[----:B------:R-:W0:Y:S02]  /*92f0*/  F2F.F64.F32 R4, R4 ;  /* 0x0000000400047310 */ /* 0x000e240000201800 */
[----:B0-----:R0:W-:Y:S01]  /*9300*/  STG.E.128 desc[UR36][R2.64], R4 ;  /* 0x0000000402007986 */ /* 0x0011e2000c101d24 */
[----:B------:R-:W-:Y:S05]  /*9310*/  BRA `(.L_x_38627) ;  /* 0x0000000000fc7947 */ /* 0x000fea0003800000 */
.L_x_38646:
[----:B------:R-:W-:-:S09]  /*9320*/  UISETP.NE.AND UP0, UPT, UR4, 0xf, UPT ;  /* 0x0000000f0400788c */ /* 0x000fd2000bf05270 */
[----:B------:R-:W-:Y:S05]  /*9330*/  BRA.U !UP0, `(.L_x_38648) ;  /* 0x0000000108e87547 */ /* 0x000fea000b800000 */
[----:B------:R-:W-:-:S09]  /*9340*/  UISETP.NE.AND UP0, UPT, UR4, 0x17, UPT ;  /* 0x000000170400788c */ /* 0x000fd2000bf05270 */
[----:B------:R-:W-:Y:S05]  /*9350*/  BRA.U !UP0, `(.L_x_38649) ;  /* 0x0000000108907547 */ /* 0x000fea000b800000 */
[----:B------:R-:W-:-:S09]  /*9360*/  UISETP.NE.AND UP0, UPT, UR4, 0x18, UPT ;  /* 0x000000180400788c */ /* 0x000fd2000bf05270 */
[----:B------:R-:W-:Y:S05]  /*9370*/  BRA.U !UP0, `(.L_x_38650) ;  /* 0x0000000108447547 */ /* 0x000fea000b800000 */
.L_x_38626:
        /* <DEDUP_REMOVED lines=16> */
.L_x_38651:
[----:B------:R-:W-:Y:S05]  /*9480*/  BRA `(.L_x_38627) ;  /* 0x0000000000a07947 */ /* 0x000fea0003800000 */
.L_x_38650:
        /* <DEDUP_REMOVED lines=13> */
.L_x_38653:
[----:B------:R-:W-:Y:S05]  /*9560*/  BSYNC.RECONVERGENT B0 ;  /* 0x0000000000007941 */ /* 0x000fea0003800200 */
.L_x_38652:
[----:B------:R-:W-:-:S05]  /*9570*/  LOP3.LUT R5, R0, 0x80, R5, 0xf8, !PT ;  /* 0x0000008000057812 */ /* 0x000fca00078ef805 */
[----:B------:R0:W-:Y:S01]  /*9580*/  STG.E.U8 desc[UR36][R2.64], R5 ;  /* 0x0000000502007986 */ /* 0x0001e2000c101124 */
[----:B------:R-:W-:Y:S05]  /*9590*/  BRA `(.L_x_38627) ;  /* 0x00000000005c7947 */ /* 0x000fea0003800000 */
.L_x_38649:
        /* <DEDUP_REMOVED lines=12> */
.L_x_38655:
[----:B------:R-:W-:Y:S02]  /*9660*/  ISETP.GT.U32.AND P0, PT, R4, 0x7f800000, PT ;  /* 0x7f8000000400780c */ /* 0x000fe40003f04070 */
[----:B------:R-:W-:-:S04]  /*9670*/  MOV R0, 0x7f ;  /* 0x0000007f00007802 */ /* 0x000fc80000000f00 */
[----:B------:R-:W-:-:S07]  /*9680*/  SEL R0, R0, 0x7c, P0 ;  /* 0x0000007c00007807 */ /* 0x000fce0000000000 */
.L_x_38656:
[----:B------:R-:W-:Y:S05]  /*9690*/  BSYNC.RECONVERGENT B0 ;  /* 0x0000000000007941 */ /* 0x000fea0003800200 */
.L_x_38654:
[----:B------:R-:W-:-:S04]  /*96a0*/  SHF.R.U32.HI R5, RZ, 0x18, R5 ;  /* 0x00000018ff057819 */ /* 0x000fc80000011605 */
[----:B------:R-:W-:-:S05]  /*96b0*/  LOP3.LUT R5, R0, 0x80, R5, 0xf8, !PT ;  /* 0x0000008000057812 */ /* 0x000fca00078ef805 */
[----:B------:R0:W-:Y:S01]  /*96c0*/  STG.E.U8 desc[UR36][R2.64], R5 ;  /* 0x0000000502007986 */ /* 0x0001e2000c101124 */
[----:B------:R-:W-:Y:S05]  /*96d0*/  BRA `(.L_x_38627) ;  /* 0x00000000000c7947 */ /* 0x000fea0003800000 */
.L_x_38648:
[----:B------:R-:W-:-:S05]  /*96e0*/  HADD2.F32 R0, -RZ, R4.H0_H0 ;  /* 0x20000004ff007230 */ /* 0x000fca0000004100 */
[----:B------:R-:W-:-:S05]  /*96f0*/  F2FP.BF16.F32.PACK_AB R0, RZ, R0 ;  /* 0x00000000ff00723e */ /* 0x000fca00000010ff */
[----:B------:R0:W-:Y:S02]  /*9700*/  STG.E.U16 desc[UR36][R2.64], R0 ;  /* 0x0000000002007986 */ /* 0x0001e4000c101524 */
.L_x_38627:
[----:B------:R-:W-:-:S07]  /*9710*/  VIADD R17, R17, 0x80 ;  /* 0x0000008011117836 */ /* 0x000fce0000000000 */
.L_x_38587:
[----:B------:R-:W-:Y:S05]  /*9720*/  BSYNC.RECONVERGENT B6 ;  /* 0x0000000000067941 */ /* 0x000fea0003800200 */
.L_x_38586:
        /* <DEDUP_REMOVED lines=306> */
.L_x_38657:
        /* <DEDUP_REMOVED lines=20> */
.L_x_38661:
[----:B------:R-:W2:Y:S02]  /*ab90*/  LDG.E.U8 R2, desc[UR36][R2.64] ;  /* 0x0000002402027981 */ /* 0x000ea4000c1e1100 */
[----:B--2---:R-:W-:-:S04]  /*aba0*/  I2FP.F32.U32 R0, R2 ;  /* 0x0000000200007245 */ /* 0x004fc80000201000 */
[----:B------:R-:W-:Y:S01]  /*abb0*/  F2FP.F16.F32.PACK_AB R0, RZ, R0 ;  /* 0x00000000ff00723e */ /* 0x000fe200000000ff */
[----:B------:R-:W-:Y:S06]  /*abc0*/  BRA `(.L_x_38663) ;  /* 0x0000000c007c7947 */ /* 0x000fec0003800000 */
.L_x_38660:
        /* <DEDUP_REMOVED lines=10> */
.L_x_38665:
[----:B------:R-:W2:Y:S02]  /*ac70*/  LDG.E R2, desc[UR36][R2.64] ;  /* 0x0000002402027981 */ /* 0x000ea4000c1e1900 */
[----:B--2---:R-:W-:-:S04]  /*ac80*/  I2FP.F32.S32 R0, R2 ;  /* 0x0000000200007245 */ /* 0x004fc80000201400 */
[----:B------:R-:W-:Y:S01]  /*ac90*/  F2FP.F16.F32.PACK_AB R0, RZ, R0 ;  /* 0x00000000ff00723e */ /* 0x000fe200000000ff */
[----:B------:R-:W-:Y:S06]  /*aca0*/  BRA `(.L_x_38663) ;  /* 0x0000000c00447947 */ /* 0x000fec0003800000 */
.L_x_38664:
[----:B------:R-:W2:Y:S02]  /*acb0*/  LDG.E.U16 R2, desc[UR36][R2.64] ;  /* 0x0000002402027981 */ /* 0x000ea4000c1e1500 */
[----:B--2---:R-:W0:Y:S02]  /*acc0*/  I2F.S16 R0, R2 ;  /* 0x0000000200007306 */ /* 0x004e240000101400 */
[----:B0-----:R-:W-:Y:S01]  /*acd0*/  F2FP.F16.F32.PACK_AB R0, RZ, R0 ;  /* 0x00000000ff00723e */ /* 0x001fe200000000ff */
[----:B------:R-:W-:Y:S06]  /*ace0*/  BRA `(.L_x_38663) ;  /* 0x0000000c00347947 */ /* 0x000fec0003800000 */
.L_x_38659:
        /* <DEDUP_REMOVED lines=9> */
.L_x_38667:
[----:B------:R1:W5:Y:S01]  /*ad80*/  LDG.E.U16 R0, desc[UR36][R2.64] ;  /* 0x0000002402007981 */ /* 0x000362000c1e1500 */
[----:B------:R-:W-:Y:S05]  /*ad90*/  BRA `(.L_x_38663) ;  /* 0x0000000c00087947 */ /* 0x000fea0003800000 */
.L_x_38666:
        /* <DEDUP_REMOVED lines=9> */
.L_x_38669:
[----:B------:R0:W5:Y:S01]  /*ae30*/  LDG.E.U16 R0, desc[UR36][R2.64] ;  /* 0x0000002402007981 */ /* 0x000162000c1e1500 */
[----:B------:R-:W-:Y:S05]  /*ae40*/  BRA `(.L_x_38663) ;  /* 0x0000000800dc7947 */ /* 0x000fea0003800000 */
.L_x_38668:
        /* <DEDUP_REMOVED lines=8> */
.L_x_38658:
        /* <DEDUP_REMOVED lines=13> */
.L_x_38672:
        /* <DEDUP_REMOVED lines=8> */
.L_x_38671:
        /* <DEDUP_REMOVED lines=27> */
.L_x_38674:
        /* <DEDUP_REMOVED lines=13> */
.L_x_38673:
[----:B------:R-:W2:Y:S02]  /*b2a0*/  LDG.E.U16 R0, desc[UR36][R2.64] ;  /* 0x0000002402007981 */ /* 0x000ea4000c1e1500 */
[----:B--2---:R-:W-:-:S04]  /*b2b0*/  SHF.L.U32 R0, R0, 0x10, RZ ;  /* 0x0000001000007819 */ /* 0x004fc800000006ff */
[----:B------:R-:W-:Y:S01]  /*b2c0*/  F2FP.F16.F32.PACK_AB R0, RZ, R0 ;  /* 0x00000000ff00723e */ /* 0x000fe200000000ff */
[----:B------:R-:W-:Y:S06]  /*b2d0*/  BRA `(.L_x_38663) ;  /* 0x0000000400b87947 */ /* 0x000fec0003800000 */
.L_x_38670:
        /* <DEDUP_REMOVED lines=12> */
.L_x_38677:
        /* <DEDUP_REMOVED lines=21> */
.L_x_38681:
[----:B------:R-:W-:Y:S05]  /*b4f0*/  BSYNC.RECONVERGENT B1 ;  /* 0x0000000000017941 */ /* 0x000fea0003800200 */
.L_x_38680:
[----:B------:R-:W-:Y:S01]  /*b500*/  IMAD.SHL.U32 R0, R0, 0x100000, RZ ;  /* 0x0010000000007824 */ /* 0x000fe200078e00ff */
[----:B------:R-:W-:-:S04]  /*b510*/  LEA R2, R2, 0x3b800000, 0x17 ;  /* 0x3b80000002027811 */ /* 0x000fc800078eb8ff */
[----:B------:R-:W-:-:S07]  /*b520*/  LOP3.LUT R0, R2, R0, R7, 0xfe, !PT ;  /* 0x0000000002007212 */ /* 0x000fce00078efe07 */
.L_x_38679:
[----:B------:R-:W-:Y:S05]  /*b530*/  BSYNC.RECONVERGENT B0 ;  /* 0x0000000000007941 */ /* 0x000fea0003800200 */
.L_x_38678:
[----:B------:R-:W-:Y:S01]  /*b540*/  F2FP.F16.F32.PACK_AB R0, RZ, R0 ;  /* 0x00000000ff00723e */ /* 0x000fe200000000ff */
[----:B------:R-:W-:Y:S06]  /*b550*/  BRA `(.L_x_38663) ;  /* 0x0000000400187947 */ /* 0x000fec0003800000 */
.L_x_38676:
        /* <DEDUP_REMOVED lines=21> */
.L_x_38685:
[----:B------:R-:W-:Y:S05]  /*b6b0*/  BSYNC.RECONVERGENT B1 ;  /* 0x0000000000017941 */ /* 0x000fea0003800200 */
.L_x_38684:
[----:B------:R-:W-:Y:S02]  /*b6c0*/  SHF.L.U32 R0, R0, 0x15, RZ ;  /* 0x0000001500007819 */ /* 0x000fe400000006ff */
[----:B------:R-:W-:-:S04]  /*b6d0*/  LEA R2, R2, 0x37800000, 0x17 ;  /* 0x3780000002027811 */ /* 0x000fc800078eb8ff */
[----:B------:R-:W-:-:S07]  /*b6e0*/  LOP3.LUT R0, R2, R0, R7, 0xfe, !PT ;  /* 0x0000000002007212 */ /* 0x000fce00078efe07 */
.L_x_38683:
[----:B------:R-:W-:Y:S05]  /*b6f0*/  BSYNC.RECONVERGENT B0 ;  /* 0x0000000000007941 */ /* 0x000fea0003800200 */
.L_x_38682:
[----:B------:R-:W-:Y:S01]  /*b700*/  F2FP.F16.F32.PACK_AB R0, RZ, R0 ;  /* 0x00000000ff00723e */ /* 0x000fe200000000ff */
[----:B------:R-:W-:Y:S06]  /*b710*/  BRA `(.L_x_38663) ;  /* 0x0000000000a87947 */ /* 0x000fec0003800000 */
.L_x_38675:
        /* <DEDUP_REMOVED lines=14> */
.L_x_38689:
[----:B------:R-:W-:Y:S05]  /*b800*/  BSYNC.RECONVERGENT B0 ;  /* 0x0000000000007941 */ /* 0x000fea0003800200 */
.L_x_38688:
[----:B------:R-:W-:Y:S01]  /*b810*/  F2FP.F16.F32.PACK_AB R0, RZ, R0 ;  /* 0x00000000ff00723e */ /* 0x000fe200000000ff */
[----:B------:R-:W-:Y:S06]  /*b820*/  BRA `(.L_x_38663) ;  /* 0x0000000000647947 */ /* 0x000fec0003800000 */
.L_x_38662:
        /* <DEDUP_REMOVED lines=16> */
.L_x_38690:
[----:B------:R-:W-:Y:S01]  /*b930*/  PRMT R0, RZ, 0x7610, R0 ;  /* 0x00007610ff007816 */ /* 0x000fe20000000000 */
[----:B------:R-:W-:Y:S06]  /*b940*/  BRA `(.L_x_38663) ;  /* 0x00000000001c7947 */ /* 0x000fec0003800000 */
.L_x_38687:
[----:B------:R-:W2:Y:S02]  /*b950*/  LDG.E.64 R2, desc[UR36][R2.64] ;  /* 0x0000002402027981 */ /* 0x000ea4000c1e1b00 */
[----:B--2---:R-:W0:Y:S02]  /*b960*/  I2F.U64 R0, R2 ;  /* 0x0000000200007312 */ /* 0x004e240000301000 */
[----:B0-----:R-:W-:Y:S01]  /*b970*/  F2FP.F16.F32.PACK_AB R0, RZ, R0 ;  /* 0x00000000ff00723e */ /* 0x001fe200000000ff */
[----:B------:R-:W-:Y:S06]  /*b980*/  BRA `(.L_x_38663) ;  /* 0x00000000000c7947 */ /* 0x000fec0003800000 */
.L_x_38686:
[----:B------:R-:W2:Y:S02]  /*b990*/  LDG.E R2, desc[UR36][R2.64] ;  /* 0x0000002402027981 */ /* 0x000ea4000c1e1900 */
[----:B--2---:R-:W-:-:S04]  /*b9a0*/  I2FP.F32.U32 R0, R2 ;  /* 0x0000000200007245 */ /* 0x004fc80000201000 */
[----:B------:R-:W-:-:S07]  /*b9b0*/  F2FP.F16.F32.PACK_AB R0, RZ, R0 ;  /* 0x00000000ff00723e */ /* 0x000fce00000000ff */
.L_x_38663:
[----:B01----:R-:W0:Y:S01]  /*b9c0*/  LDC.U16 R2, c[0x0][0x590] ;  /* 0x00016400ff027b82 */ /* 0x003e220000000400 */
[----:B-----5:R-:W-:Y:S01]  /*b9d0*/  HADD2.F32 R0, -RZ, R0.H0_H0 ;  /* 0x20000000ff007230 */ /* 0x020fe20000004100 */
[----:B------:R-:W-:-:S04]  /*b9e0*/  UPRMT UR4, UR41, 0x9910, URZ ;  /* 0x0000991029047896 */ /* 0x000fc800080000ff */
[----:B------:R-:W-:Y:S01]  /*b9f0*/  UISETP.GT.AND UP0, UPT, UR4, 0x9, UPT ;  /* 0x000000090400788c */ /* 0x000fe2000bf04270 */
[----:B0-----:R-:W-:-:S06]  /*ba00*/  HADD2.F32 R3, -RZ, R2.H0_H0 ;  /* 0x20000002ff037230 */ /* 0x001fcc0000004100 */
[----:B------:R-:W0:Y:S02]  /*ba10*/  MUFU.LG2 R3, R3 ;  /* 0x0000000300037308 */ /* 0x000e240000000c00 */
        /* <DEDUP_REMOVED lines=16> */
.L_x_38694:
[----:B------:R-:W-:-:S06]  /*bb20*/  HADD2.F32 R3, -RZ, R2.H0_H0 ;  /* 0x20000002ff037230 */ /* 0x000fcc0000004100 */
[----:B------:R-:W0:Y:S02]  /*bb30*/  F2I.S64.TRUNC R2, R3 ;  /* 0x0000000300027311 */ /* 0x000e24000020d900 */
[----:B0-----:R-:W-:Y:S01]  /*bb40*/  STG.E.U8 desc[UR36][R16.64], R2 ;  /* 0x0000000210007986 */ /* 0x001fe2000c101124 */
[----:B------:R-:W-:Y:S05]  /*bb50*/  EXIT ;  /* 0x000000000000794d */ /* 0x000fea0003800000 */
.L_x_38693:
        /* <DEDUP_REMOVED lines=10> */
.L_x_38697:
[----:B------:R-:W-:-:S04]  /*bc00*/  HADD2.F32 R2, -RZ, R2.H0_H0 ;  /* 0x20000002ff027230 */ /* 0x000fc80000004100 */
[----:B------:R-:W0:Y:S02]  /*bc10*/  F2I.FTZ.TRUNC.NTZ R3, R2 ;  /* 0x0000000200037305 */ /* 0x000e24000021f100 */
[----:B0-----:R-:W-:Y:S01]  /*bc20*/  STG.E desc[UR36][R16.64], R3 ;  /* 0x0000000310007986 */ /* 0x001fe2000c101924 */
[----:B------:R-:W-:Y:S05]  /*bc30*/  EXIT ;  /* 0x000000000000794d */ /* 0x000fea0003800000 */
.L_x_38696:
[----:B------:R-:W-:-:S04]  /*bc40*/  HADD2.F32 R2, -RZ, R2.H0_H0 ;  /* 0x20000002ff027230 */ /* 0x000fc80000004100 */
[----:B------:R-:W0:Y:S02]  /*bc50*/  F2I.FTZ.TRUNC.NTZ R3, R2 ;  /* 0x0000000200037305 */ /* 0x000e24000021f100 */
[----:B0-----:R-:W-:Y:S01]  /*bc60*/  STG.E.U16 desc[UR36][R16.64], R3 ;  /* 0x0000000310007986 */ /* 0x001fe2000c101524 */
[----:B------:R-:W-:Y:S05]  /*bc70*/  EXIT ;  /* 0x000000000000794d */ /* 0x000fea0003800000 */
.L_x_38692:
        /* <DEDUP_REMOVED lines=9> */
.L_x_38699:
[----:B------:R-:W-:Y:S01]  /*bd10*/  STG.E.U16 desc[UR36][R16.64], R2 ;  /* 0x0000000210007986 */ /* 0x000fe2000c101524 */
[----:B------:R-:W-:Y:S05]  /*bd20*/  EXIT ;  /* 0x000000000000794d */ /* 0x000fea0003800000 */
.L_x_38698:
        /* <DEDUP_REMOVED lines=10> */
.L_x_38701:
[----:B------:R-:W-:-:S05]  /*bdd0*/  HADD2.F32 R0, -RZ, R2.H0_H0 ;  /* 0x20000002ff007230 */ /* 0x000fca0000004100 */
[----:B------:R-:W-:-:S04]  /*bde0*/  F2FP.F16.F32.PACK_AB R0, RZ, R0 ;  /* 0x00000000ff00723e */ /* 0x000fc800000000ff */
[----:B------:R-:W-:-:S05]  /*bdf0*/  PRMT R0, R0, 0x5410, RZ ;  /* 0x0000541000007816 */ /* 0x000fca00000000ff */
[----:B------:R-:W-:Y:S01]  /*be00*/  STG.E desc[UR36][R16.64], R0 ;  /* 0x0000000010007986 */ /* 0x000fe2000c101924 */
[----:B------:R-:W-:Y:S05]  /*be10*/  EXIT ;  /* 0x000000000000794d */ /* 0x000fea0003800000 */
.L_x_38700:
[----:B------:R-:W-:-:S05]  /*be20*/  HADD2.F32 R2, -RZ, R2.H0_H0 ;  /* 0x20000002ff027230 */ /* 0x000fca0000004100 */
[----:B------:R-:W-:-:S06]  /*be30*/  FMUL.FTZ R2, R2, 1 ;  /* 0x3f80000002027820 */ /* 0x000fcc0000410000 */
[----:B------:R-:W0:Y:S02]  /*be40*/  F2F.F64.F32 R2, R2 ;  /* 0x0000000200027310 */ /* 0x000e240000201800 */
[----:B0-----:R-:W-:Y:S01]  /*be50*/  STG.E.64 desc[UR36][R16.64], R2 ;  /* 0x0000000210007986 */ /* 0x001fe2000c101b24 */
[----:B------:R-:W-:Y:S05]  /*be60*/  EXIT ;  /* 0x000000000000794d */ /* 0x000fea0003800000 */
.L_x_38691:
        /* <DEDUP_REMOVED lines=14> */
.L_x_38705:
        /* <DEDUP_REMOVED lines=17> */
.L_x_38708:
[----:B------:R-:W-:-:S04]  /*c060*/  SHF.R.U32.HI R3, RZ, 0x18, R3 ;  /* 0x00000018ff037819 */ /* 0x000fc80000011603 */
[----:B------:R-:W-:-:S04]  /*c070*/  LOP3.LUT R0, R0, 0x80, R3, 0xf8, !PT ;  /* 0x0000008000007812 */ /* 0x000fc800078ef803 */
[----:B------:R-:W-:-:S07]  /*c080*/  PRMT R8, R0, 0x7610, R8 ;  /* 0x0000761000087816 */ /* 0x000fce0000000008 */
.L_x_38707:
[----:B------:R-:W-:Y:S05]  /*c090*/  BSYNC.RECONVERGENT B0 ;  /* 0x0000000000007941 */ /* 0x000fea0003800200 */
.L_x_38706:
[----:B------:R-:W-:Y:S01]  /*c0a0*/  STG.E.U8 desc[UR36][R16.64], R8 ;  /* 0x0000000810007986 */ /* 0x000fe2000c101124 */
[----:B------:R-:W-:Y:S05]  /*c0b0*/  EXIT ;  /* 0x000000000000794d */ /* 0x000fea0003800000 */
.L_x_38704:
        /* <DEDUP_REMOVED lines=17> */
.L_x_38711:
[----:B------:R-:W-:-:S04]  /*c1d0*/  SHF.R.U32.HI R3, RZ, 0x18, R3 ;  /* 0x00000018ff037819 */ /* 0x000fc80000011603 */
[----:B------:R-:W-:-:S04]  /*c1e0*/  LOP3.LUT R0, R0, 0x80, R3, 0xf8, !PT ;  /* 0x0000008000007812 */ /* 0x000fc800078ef803 */
[----:B------:R-:W-:-:S07]  /*c1f0*/  PRMT R8, R0, 0x7610, R8 ;  /* 0x0000761000087816 */ /* 0x000fce0000000008 */
.L_x_38710:
[----:B------:R-:W-:Y:S05]  /*c200*/  BSYNC.RECONVERGENT B0 ;  /* 0x0000000000007941 */ /* 0x000fea0003800200 */
.L_x_38709:
[----:B------:R-:W-:Y:S01]  /*c210*/  STG.E.U8 desc[UR36][R16.64], R8 ;  /* 0x0000000810007986 */ /* 0x000fe2000c101124 */
[----:B------:R-:W-:Y:S05]  /*c220*/  EXIT ;  /* 0x000000000000794d */ /* 0x000fea0003800000 */
.L_x_38703:
        /* <DEDUP_REMOVED lines=22> */
.L_x_38713:
[----:B------:R-:W-:-:S06]  /*c390*/  HADD2.F32 R2, -RZ, R2.H0_H0 ;  /* 0x20000002ff027230 */ /* 0x000fcc0000004100 */
[----:B------:R-:W0:Y:S02]  /*c3a0*/  F2I.U64.TRUNC R2, R2 ;  /* 0x0000000200027311 */ /* 0x000e24000020d800 */
[----:B0-----:R-:W-:Y:S01]  /*c3b0*/  STG.E.64 desc[UR36][R16.64], R2 ;  /* 0x0000000210007986 */ /* 0x001fe2000c101b24 */
[----:B------:R-:W-:Y:S05]  /*c3c0*/  EXIT ;  /* 0x000000000000794d */ /* 0x000fea0003800000 */
.L_x_38712:
[----:B------:R-:W-:-:S04]  /*c3d0*/  HADD2.F32 R2, -RZ, R2.H0_H0 ;  /* 0x20000002ff027230 */ /* 0x000fc80000004100 */
[----:B------:R-:W0:Y:S02]  /*c3e0*/  F2I.FTZ.U32.TRUNC.NTZ R3, R2 ;  /* 0x0000000200037305 */ /* 0x000e24000021f000 */
[----:B0-----:R-:W-:Y:S01]  /*c3f0*/  STG.E desc[UR36][R16.64], R3 ;  /* 0x0000000310007986 */ /* 0x001fe2000c101924 */
[----:B------:R-:W-:Y:S05]  /*c400*/  EXIT ;  /* 0x000000000000794d */ /* 0x000fea0003800000 */
.L_x_38702:
        /* <DEDUP_REMOVED lines=11> */
.L_x_38715:
[----:B------:R-:W-:Y:S01]  /*c4c0*/  HADD2.F32 R2, -RZ, R2.H0_H0 ;  /* 0x20000002ff027230 */ /* 0x000fe20000004100 */
[----:B------:R-:W-:-:S04]  /*c4d0*/  CS2R R6, SRZ ;  /* 0x0000000000067805 */ /* 0x000fc8000001ff00 */
[----:B------:R-:W-:-:S04]  /*c4e0*/  FMUL.FTZ R2, R2, 1 ;  /* 0x3f80000002027820 */ /* 0x000fc80000410000 */
[----:B------:R-:W0:Y:S02]  /*c4f0*/  F2F.F64.F32 R4, R2 ;  /* 0x0000000200047310 */ /* 0x000e240000201800 */
[----:B0-----:R-:W-:Y:S01]  /*c500*/  STG.E.128 desc[UR36][R16.64], R4 ;  /* 0x0000000410007986 */ /* 0x001fe2000c101d24 */
[----:B------:R-:W-:Y:S05]  /*c510*/  EXIT ;  /* 0x000000000000794d */ /* 0x000fea0003800000 */
.L_x_38714:
[----:B------:R-:W-:-:S09]  /*c520*/  UISETP.NE.AND UP0, UPT, UR4, 0xf, UPT ;  /* 0x0000000f0400788c */ /* 0x000fd2000bf05270 */
[----:B------:R-:W-:Y:S05]  /*c530*/  BRA.U !UP0, `(.L_x_38716) ;  /* 0x0000000108e87547 */ /* 0x000fea000b800000 */
[----:B------:R-:W-:-:S09]  /*c540*/  UISETP.NE.AND UP0, UPT, UR4, 0x17, UPT ;  /* 0x000000170400788c */ /* 0x000fd2000bf05270 */
[----:B------:R-:W-:Y:S05]  /*c550*/  BRA.U !UP0, `(.L_x_38717) ;  /* 0x0000000108907547 */ /* 0x000fea000b800000 */
[----:B------:R-:W-:-:S09]  /*c560*/  UISETP.NE.AND UP0, UPT, UR4, 0x18, UPT ;  /* 0x000000180400788c */ /* 0x000fd2000bf05270 */
[----:B------:R-:W-:Y:S05]  /*c570*/  BRA.U !UP0, `(.L_x_38718) ;  /* 0x0000000108447547 */ /* 0x000fea000b800000 */
.L_x_38695:
        /* <DEDUP_REMOVED lines=16> */
.L_x_38719:
[----:B------:R-:W-:Y:S05]  /*c680*/  EXIT ;  /* 0x000000000000794d */ /* 0x000fea0003800000 */
.L_x_38718:
        /* <DEDUP_REMOVED lines=13> */
.L_x_38721:
[----:B------:R-:W-:Y:S05]  /*c760*/  BSYNC.RECONVERGENT B0 ;  /* 0x0000000000007941 */ /* 0x000fea0003800200 */
.L_x_38720:
[----:B------:R-:W-:-:S05]  /*c770*/  LOP3.LUT R3, R0, 0x80, R3, 0xf8, !PT ;  /* 0x0000008000037812 */ /* 0x000fca00078ef803 */
[----:B------:R-:W-:Y:S01]  /*c780*/  STG.E.U8 desc[UR36][R16.64], R3 ;  /* 0x0000000310007986 */ /* 0x000fe2000c101124 */
[----:B------:R-:W-:Y:S05]  /*c790*/  EXIT ;  /* 0x000000000000794d */ /* 0x000fea0003800000 */
.L_x_38717:
        /* <DEDUP_REMOVED lines=12> */
.L_x_38723:
[----:B------:R-:W-:Y:S01]  /*c860*/  HFMA2 R0, -RZ, RZ, 0, 7.569789886474609375e-06 ;  /* 0x0000007fff007431 */ /* 0x000fe200000001ff */
[----:B------:R-:W-:-:S04]  /*c870*/  ISETP.GT.U32.AND P0, PT, R2, 0x7f800000, PT ;  /* 0x7f8000000200780c */ /* 0x000fc80003f04070 */
[----:B------:R-:W-:-:S09]  /*c880*/  SEL R0, R0, 0x7c, P0 ;  /* 0x0000007c00007807 */ /* 0x000fd20000000000 */
.L_x_38724:
[----:B------:R-:W-:Y:S05]  /*c890*/  BSYNC.RECONVERGENT B0 ;  /* 0x0000000000007941 */ /* 0x000fea0003800200 */
.L_x_38722:
[----:B------:R-:W-:-:S04]  /*c8a0*/  SHF.R.U32.HI R3, RZ, 0x18, R3 ;  /* 0x00000018ff037819 */ /* 0x000fc80000011603 */
[----:B------:R-:W-:-:S05]  /*c8b0*/  LOP3.LUT R3, R0, 0x80, R3, 0xf8, !PT ;  /* 0x0000008000037812 */ /* 0x000fca00078ef803 */
[----:B------:R-:W-:Y:S01]  /*c8c0*/  STG.E.U8 desc[UR36][R16.64], R3 ;  /* 0x0000000310007986 */ /* 0x000fe2000c101124 */
[----:B------:R-:W-:Y:S05]  /*c8d0*/  EXIT ;  /* 0x000000000000794d */ /* 0x000fea0003800000 */
.L_x_38716:
[----:B------:R-:W-:-:S05]  /*c8e0*/  HADD2.F32 R0, -RZ, R2.H0_H0 ;  /* 0x20000002ff007230 */ /* 0x000fca0000004100 */
[----:B------:R-:W-:-:S05]  /*c8f0*/  F2FP.BF16.F32.PACK_AB R0, RZ, R0 ;  /* 0x00000000ff00723e */ /* 0x000fca00000010ff */
[----:B------:R-:W-:Y:S01]  /*c900*/  STG.E.U16 desc[UR36][R16.64], R0 ;  /* 0x0000000010007986 */ /* 0x000fe2000c101524 */
[----:B------:R-:W-:Y:S05]  /*c910*/  EXIT ;  /* 0x000000000000794d */ /* 0x000fea0003800000 */
.L_x_38725:
        /* <DEDUP_REMOVED lines=14> */
.L_x_68720:


//--------------------- .text._ZN2at6native27unrolled_elementwise_kernelIZNS0_50_GLOBAL__N__2680c7bb_12_PowKernel_cu_7dd49032_300322pow_scalar_tensor_implIN3c104HalfEEEvRNS_18TensorIteratorBaseET_EUlS5_E_St5arrayIPcLm2EELi4E23TrivialOffsetCalculatorILi1EjESE_NS0_6memory12LoadWithCastILi1EEENSF_13StoreWithCastILi1EEEEEviS8_T0_T2_T3_T4_T5_ --------------------------
	.section	.text._ZN2at6native27unrolled_elementwise_kernelIZNS0_50_GLOBAL__N__2680c7bb_12_PowKernel_cu_7dd49032_300322pow_scalar_tensor_implIN3c104HalfEEEvRNS_18TensorIteratorBaseET_EUlS5_E_St5arrayIPcLm2EELi4E23TrivialOffsetCalculatorILi1EjESE_NS0_6memory12LoadWithCastILi1EEENSF_13StoreWithCastILi1EEEEEviS8_T0_T2_T3_T4_T5_,"ax",@progbits
	.align	128
        .global         _ZN2at6native27unrolled_elementwise_kernelIZNS0_50_GLOBAL__N__2680c7bb_12_PowKernel_cu_7dd49032_300322pow_scalar_tensor_implIN3c104HalfEEEvRNS_18TensorIteratorBaseET_EUlS5_E_St5arrayIPcLm2EELi4E23TrivialOffsetCalculatorILi1EjESE_NS0_6memory12LoadWithCastILi1EEENSF_13StoreWithCastILi1EEEEEviS8_T0_T2_T3_T4_T5_
        .type           _ZN2at6native27unrolled_elementwise_kernelIZNS0_50_GLOBAL__N__2680c7bb_12_PowKernel_cu_7dd49032_300322pow_scalar_tensor_implIN3c104HalfEEEvRNS_18TensorIteratorBaseET_EUlS5_E_St5arrayIPcLm2EELi4E23TrivialOffsetCalculatorILi1EjESE_NS0_6memory12LoadWithCastILi1EEENSF_13StoreWithCastILi1EEEEEviS8_T0_T2_T3_T4_T5_,@function
        .size           _ZN2at6native27unrolled_elementwise_kernelIZNS0_50_GLOBAL__N__2680c7bb_12_PowKernel_cu_7dd49032_300322pow_scalar_tensor_implIN3c104HalfEEEvRNS_18TensorIteratorBaseET_EUlS5_E_St5arrayIPcLm2EELi4E23TrivialOffsetCalculatorILi1EjESE_NS0_6memory12LoadWithCastILi1EEENSF_13StoreWithCastILi1EEEEEviS8_T0_T2_T3_T4_T5_,(.L_x_68721 - _ZN2at6native27unrolled_elementwise_kernelIZNS0_50_GLOBAL__N__2680c7bb_12_PowKernel_cu_7dd49032_300322pow_scalar_tensor_implIN3c104HalfEEEvRNS_18TensorIteratorBaseET_EUlS5_E_St5arrayIPcLm2EELi4E23TrivialOffsetCalculatorILi1EjESE_NS0_6memory12LoadWithCastILi1EEENSF_13StoreWithCastILi1EEEEEviS8_T0_T2_T3_T4_T5_)
        .other          _ZN2at6native27unrolled_elementwise_kernelIZNS0_50_GLOBAL__N__2680c7bb_12_PowKernel_cu_7dd49032_300322pow_scalar_tensor_implIN3c104HalfEEEvRNS_18TensorIteratorBaseET_EUlS5_E_St5arrayIPcLm2EELi4E23TrivialOffsetCalculatorILi1EjESE_NS0_6memory12LoadWithCastILi1EEENSF_13StoreWithCastILi1EEEEEviS8_T0_T2_T3_T4_T5_,@"STO_CUDA_ENTRY STV_DEFAULT"
_ZN2at6native27unrolled_elementwise_kernelIZNS0_50_GLOBAL__N__2680c7bb_12_PowKernel_cu_7dd49032_300322pow_scalar_tensor_implIN3c104HalfEEEvRNS_18TensorIteratorBaseET_EUlS5_E_St5arrayIPcLm2EELi4E23TrivialOffsetCalculatorILi1EjESE_NS0_6memory12LoadWithCastILi1EEENSF_13StoreWithCastILi1EEEEEviS8_T0_T2_T3_T4_T5_:
.text._ZN2at6native27unrolled_elementwise_kernelIZNS0_50_GLOBAL__N__2680c7bb_12_PowKernel_cu_7dd49032_300322pow_scalar_tensor_implIN3c104HalfEEEvRNS_18TensorIteratorBaseET_EUlS5_E_St5arrayIPcLm2EELi4E23TrivialOffsetCalculatorILi1EjESE_NS0_6memory12LoadWithCastILi1EEENSF_13StoreWithCastILi1EEEEEviS8_T0_T2_T3_T4_T5_:
        /* <DEDUP_REMOVED lines=34> */
.L_x_38731:
[----:B------:R-:W2:Y:S02]  /*0220*/  LDG.E.U8 R2, desc[UR36][R2.64] ;  /* 0x0000002402027981 */ /* 0x000ea4000c1e1100 */
[----:B--2---:R-:W-:-:S04]  /*0230*/  I2FP.F32.U32 R0, R2 ;  /* 0x0000000200007245 */ /* 0x004fc80000201000 */
[----:B------:R-:W-:-:S04]  /*0240*/  F2FP.F16.F32.PACK_AB R0, RZ, R0 ;  /* 0x00000000ff00723e */ /* 0x000fc800000000ff */
[----:B------:R-:W-:Y:S01]  /*0250*/  PRMT R16, R0, 0x7610, R16 ;  /* 0x0000761000107816 */ /* 0x000fe20000000010 */
[----:B------:R-:W-:Y:S06]  /*0260*/  BRA `(.L_x_38733) ;  /* 0x0000000c00b47947 */ /* 0x000fec0003800000 */
.L_x_38730:
        /* <DEDUP_REMOVED lines=11> */
.L_x_38735:
[----:B------:R-:W2:Y:S02]  /*0320*/  LDG.E R2, desc[UR36][R2.64] ;  /* 0x0000002402027981 */ /* 0x000ea4000c1e1900 */
[----:B--2---:R-:W-:-:S04]  /*0330*/  I2FP.F32.S32 R0, R2 ;  /* 0x0000000200007245 */ /* 0x004fc80000201400 */
[----:B------:R-:W-:-:S04]  /*0340*/  F2FP.F16.F32.PACK_AB R0, RZ, R0 ;  /* 0x00000000ff00723e */ /* 0x000fc800000000ff */
[----:B------:R-:W-:Y:S01]  /*0350*/  PRMT R16, R0, 0x7610, R16 ;  /* 0x0000761000107816 */ /* 0x000fe20000000010 */
[----:B------:R-:W-:Y:S06]  /*0360*/  BRA `(.L_x_38733) ;  /* 0x0000000c00747947 */ /* 0x000fec0003800000 */
.L_x_38734:
[----:B------:R-:W2:Y:S02]  /*0370*/  LDG.E.U16 R2, desc[UR36][R2.64] ;  /* 0x0000002402027981 */ /* 0x000ea4000c1e1500 */
[----:B--2---:R-:W0:Y:S02]  /*0380*/  I2F.S16 R0, R2 ;  /* 0x0000000200007306 */ /* 0x004e240000101400 */
[----:B0-----:R-:W-:-:S04]  /*0390*/  F2FP.F16.F32.PACK_AB R0, RZ, R0 ;  /* 0x00000000ff00723e */ /* 0x001fc800000000ff */
[----:B------:R-:W-:Y:S01]  /*03a0*/  PRMT R16, R0, 0x7610, R16 ;  /* 0x0000761000107816 */ /* 0x000fe20000000010 */
[----:B------:R-:W-:Y:S06]  /*03b0*/  BRA `(.L_x_38733) ;  /* 0x0000000c00607947 */ /* 0x000fec0003800000 */
.L_x_38729:
        /* <DEDUP_REMOVED lines=9> */
.L_x_38737:
[----:B------:R1:W5:Y:S01]  /*0450*/  LDG.E.U16 R16, desc[UR36][R2.64] ;  /* 0x0000002402107981 */ /* 0x000362000c1e1500 */
[----:B------:R-:W-:Y:S05]  /*0460*/  BRA `(.L_x_38733) ;  /* 0x0000000c00347947 */ /* 0x000fea0003800000 */
.L_x_38736:
        /* <DEDUP_REMOVED lines=9> */
.L_x_38739:
[----:B------:R0:W5:Y:S01]  /*0500*/  LDG.E.U16 R16, desc[UR36][R2.64] ;  /* 0x0000002402107981 */ /* 0x000162000c1e1500 */
[----:B------:R-:W-:Y:S05]  /*0510*/  BRA `(.L_x_38733) ;  /* 0x0000000c00087947 */ /* 0x000fea0003800000 */
.L_x_38738:
        /* <DEDUP_REMOVED lines=9> */
.L_x_38728:
        /* <DEDUP_REMOVED lines=14> */
.L_x_38742:
        /* <DEDUP_REMOVED lines=9> */
.L_x_38741:
        /* <DEDUP_REMOVED lines=27> */
.L_x_38744:
        /* <DEDUP_REMOVED lines=14> */
.L_x_38743:
[----:B------:R-:W2:Y:S02]  /*09b0*/  LDG.E.U16 R0, desc[UR36][R2.64] ;  /* 0x0000002402007981 */ /* 0x000ea4000c1e1500 */
[----:B--2---:R-:W-:-:S05]  /*09c0*/  IMAD.U32 R0, R0, 0x10000, RZ ;  /* 0x0001000000007824 */ /* 0x004fca00078e00ff */
[----:B------:R-:W-:-:S04]  /*09d0*/  F2FP.F16.F32.PACK_AB R0, RZ, R0 ;  /* 0x00000000ff00723e */ /* 0x000fc800000000ff */
[----:B------:R-:W-:Y:S01]  /*09e0*/  PRMT R16, R0, 0x7610, R16 ;  /* 0x0000761000107816 */ /* 0x000fe20000000010 */
[----:B------:R-:W-:Y:S06]  /*09f0*/  BRA `(.L_x_38733) ;  /* 0x0000000400d07947 */ /* 0x000fec0003800000 */
.L_x_38740:
        /* <DEDUP_REMOVED lines=13> */
.L_x_38747:
        /* <DEDUP_REMOVED lines=21> */
.L_x_38751:
[----:B------:R-:W-:Y:S05]  /*0c20*/  BSYNC.RECONVERGENT B1 ;  /* 0x0000000000017941 */ /* 0x000fea0003800200 */
.L_x_38750:
[----:B------:R-:W-:Y:S01]  /*0c30*/  IMAD.SHL.U32 R0, R0, 0x100000, RZ ;  /* 0x0010000000007824 */ /* 0x000fe200078e00ff */
[----:B------:R-:W-:-:S04]  /*0c40*/  LEA R2, R2, 0x3b800000, 0x17 ;  /* 0x3b80000002027811 */ /* 0x000fc800078eb8ff */
[----:B------:R-:W-:-:S07]  /*0c50*/  LOP3.LUT R0, R2, R0, R7, 0xfe, !PT ;  /* 0x0000000002007212 */ /* 0x000fce00078efe07 */
.L_x_38749:
[----:B------:R-:W-:Y:S05]  /*0c60*/  BSYNC.RECONVERGENT B0 ;  /* 0x0000000000007941 */ /* 0x000fea0003800200 */
.L_x_38748:
[----:B------:R-:W-:-:S04]  /*0c70*/  F2FP.F16.F32.PACK_AB R0, RZ, R0 ;  /* 0x00000000ff00723e */ /* 0x000fc800000000ff */
[----:B------:R-:W-:Y:S01]  /*0c80*/  PRMT R16, R0, 0x7610, R16 ;  /* 0x0000761000107816 */ /* 0x000fe20000000010 */
[----:B------:R-:W-:Y:S06]  /*0c90*/  BRA `(.L_x_38733) ;  /* 0x0000000400287947 */ /* 0x000fec0003800000 */
.L_x_38746:
        /* <DEDUP_REMOVED lines=21> */
.L_x_38755:
[----:B------:R-:W-:Y:S05]  /*0df0*/  BSYNC.RECONVERGENT B1 ;  /* 0x0000000000017941 */ /* 0x000fea0003800200 */
.L_x_38754:
[----:B------:R-:W-:Y:S01]  /*0e00*/  IMAD.SHL.U32 R0, R0, 0x200000, RZ ;  /* 0x0020000000007824 */ /* 0x000fe200078e00ff */
[----:B------:R-:W-:-:S04]  /*0e10*/  LEA R2, R2, 0x37800000, 0x17 ;  /* 0x3780000002027811 */ /* 0x000fc800078eb8ff */
[----:B------:R-:W-:-:S07]  /*0e20*/  LOP3.LUT R0, R2, R0, R7, 0xfe, !PT ;  /* 0x0000000002007212 */ /* 0x000fce00078efe07 */
.L_x_38753:
[----:B------:R-:W-:Y:S05]  /*0e30*/  BSYNC.RECONVERGENT B0 ;  /* 0x0000000000007941 */ /* 0x000fea0003800200 */
.L_x_38752:
[----:B------:R-:W-:-:S04]  /*0e40*/  F2FP.F16.F32.PACK_AB R0, RZ, R0 ;  /* 0x00000000ff00723e */ /* 0x000fc800000000ff */
[----:B------:R-:W-:Y:S01]  /*0e50*/  PRMT R16, R0, 0x7610, R16 ;  /* 0x0000761000107816 */ /* 0x000fe20000000010 */
[----:B------:R-:W-:Y:S06]  /*0e60*/  BRA `(.L_x_38733) ;  /* 0x0000000000b47947 */ /* 0x000fec0003800000 */
.L_x_38745:
[----:B------:R-:W-:-:S09]  /*0e70*/  UISETP.NE.AND UP0, UPT, UR4, 0x1c, UPT ;  /* 0x0000001c0400788c */ /* 0x000fd2000bf05270 */
[----:B------:R-:W-:Y:S05]  /*0e80*/  BRA.U !UP0, `(.L_x_38756) ;  /* 0x00000001089c7547 */ /* 0x000fea000b800000 */
[----:B------:R-:W-:-:S09]  /*0e90*/  UISETP.NE.AND UP0, UPT, UR4, 0x1d, UPT ;  /* 0x0000001d0400788c */ /* 0x000fd2000bf05270 */
[----:B------:R-:W-:Y:S05]  /*0ea0*/  BRA.U !UP0, `(.L_x_38757) ;  /* 0x0000000108807547 */ /* 0x000fea000b800000 */
[----:B------:R-:W-:-:S09]  /*0eb0*/  UISETP.NE.AND UP0, UPT, UR4, 0x2c, UPT ;  /* 0x0000002c0400788c */ /* 0x000fd2000bf05270 */
[----:B------:R-:W-:Y:S05]  /*0ec0*/  BRA.U !UP0, `(.L_x_38758) ;  /* 0x0000000108487547 */ /* 0x000fea000b800000 */
.L_x_38732:
        /* <DEDUP_REMOVED lines=16> */
.L_x_38759:
[----:B------:R-:W-:Y:S01]  /*0fd0*/  PRMT R16, RZ, 0x7610, R16 ;  /* 0x00007610ff107816 */ /* 0x000fe20000000010 */
[----:B------:R-:W-:Y:S06]  /*0fe0*/  BRA `(.L_x_38733) ;  /* 0x0000000000547947 */ /* 0x000fec0003800000 */
.L_x_38758:
        /* <DEDUP_REMOVED lines=8> */
.L_x_38761:
[----:B------:R-:W-:Y:S05]  /*1070*/  BSYNC.RECONVERGENT B0 ;  /* 0x0000000000007941 */ /* 0x000fea0003800200 */
.L_x_38760:
[----:B------:R-:W-:-:S04]  /*1080*/  F2FP.F16.F32.PACK_AB R0, RZ, R0 ;  /* 0x00000000ff00723e */ /* 0x000fc800000000ff */
[----:B------:R-:W-:Y:S01]  /*1090*/  PRMT R16, R0, 0x7610, R16 ;  /* 0x0000761000107816 */ /* 0x000fe20000000010 */
[----:B------:R-:W-:Y:S06]  /*10a0*/  BRA `(.L_x_38733) ;  /* 0x0000000000247947 */ /* 0x000fec0003800000 */
.L_x_38757:
[----:B------:R-:W2:Y:S02]  /*10b0*/  LDG.E.64 R2, desc[UR36][R2.64] ;  /* 0x0000002402027981 */ /* 0x000ea4000c1e1b00 */
[----:B--2---:R-:W0:Y:S02]  /*10c0*/  I2F.U64 R0, R2 ;  /* 0x0000000200007312 */ /* 0x004e240000301000 */
[----:B0-----:R-:W-:-:S04]  /*10d0*/  F2FP.F16.F32.PACK_AB R0, RZ, R0 ;  /* 0x00000000ff00723e */ /* 0x001fc800000000ff */
[----:B------:R-:W-:Y:S01]  /*10e0*/  PRMT R16, R0, 0x7610, R16 ;  /* 0x0000761000107816 */ /* 0x000fe20000000010 */
[----:B------:R-:W-:Y:S06]  /*10f0*/  BRA `(.L_x_38733) ;  /* 0x0000000000107947 */ /* 0x000fec0003800000 */
.L_x_38756:
[----:B------:R-:W2:Y:S02]  /*1100*/  LDG.E R2, desc[UR36][R2.64] ;  /* 0x0000002402027981 */ /* 0x000ea4000c1e1900 */
[----:B--2---:R-:W-:-:S04]  /*1110*/  I2FP.F32.U32 R0, R2 ;  /* 0x0000000200007245 */ /* 0x004fc80000201000 */
[----:B------:R-:W-:-:S04]  /*1120*/  F2FP.F16.F32.PACK_AB R0, RZ, R0 ;  /* 0x00000000ff00723e */ /* 0x000fc800000000ff */
[----:B------:R-:W-:-:S07]  /*1130*/  PRMT R16, R0, 0x7610, R16 ;  /* 0x0000761000107816 */ /* 0x000fce0000000010 */
.L_x_38733:
[----:B------:R-:W-:-:S07]  /*1140*/  VIADD R22, R19, 0x80 ;  /* 0x0000008013167836 */ /* 0x000fce0000000000 */
.L_x_38727:
[----:B------:R-:W-:Y:S05]  /*1150*/  BSYNC.RECONVERGENT B6 ;  /* 0x0000000000067941 */ /* 0x000fea0003800200 */
.L_x_38726:
        /* <DEDUP_REMOVED lines=26> */
.L_x_38767:
[----:B------:R-:W2:Y:S02]  /*1300*/  LDG.E.U8 R2, desc[UR36][R2.64] ;  /* 0x0000002402027981 */ /* 0x000ea4000c1e1100 */
[----:B--2---:R-:W-:-:S04]  /*1310*/  I2FP.F32.U32 R0, R2 ;  /* 0x0000000200007245 */ /* 0x004fc80000201000 */
[----:B------:R-:W-:-:S04]  /*1320*/  F2FP.F16.F32.PACK_AB R0, RZ, R0 ;  /* 0x00000000ff00723e */ /* 0x000fc800000000ff */
[----:B------:R-:W-:Y:S01]  /*1330*/  PRMT R23, R0, 0x7610, R23 ;  /* 0x0000761000177816 */ /* 0x000fe20000000017 */
[----:B------:R-:W-:Y:S06]  /*1340*/  BRA `(.L_x_38769) ;  /* 0x0000000c00b47947 */ /* 0x000fec0003800000 */
.L_x_38766:
        /* <DEDUP_REMOVED lines=11> */
.L_x_38771:
[----:B------:R-:W2:Y:S02]  /*1400*/  LDG.E R2, desc[UR36][R2.64] ;  /* 0x0000002402027981 */ /* 0x000ea4000c1e1900 */
[----:B--2---:R-:W-:-:S04]  /*1410*/  I2FP.F32.S32 R0, R2 ;  /* 0x0000000200007245 */ /* 0x004fc80000201400 */
[----:B------:R-:W-:-:S04]  /*1420*/  F2FP.F16.F32.PACK_AB R0, RZ, R0 ;  /* 0x00000000ff00723e */ /* 0x000fc800000000ff */
[----:B------:R-:W-:Y:S01]  /*1430*/  PRMT R23, R0, 0x7610, R23 ;  /* 0x0000761000177816 */ /* 0x000fe20000000017 */
[----:B------:R-:W-:Y:S06]  /*1440*/  BRA `(.L_x_38769) ;  /* 0x0000000c00747947 */ /* 0x000fec0003800000 */
.L_x_38770:
[----:B------:R-:W2:Y:S02]  /*1450*/  LDG.E.U16 R2, desc[UR36][R2.64] ;  /* 0x0000002402027981 */ /* 0x000ea4000c1e1500 */
[----:B--2---:R-:W0:Y:S02]  /*1460*/  I2F.S16 R0, R2 ;  /* 0x0000000200007306 */ /* 0x004e240000101400 */
[----:B0-----:R-:W-:-:S04]  /*1470*/  F2FP.F16.F32.PACK_AB R0, RZ, R0 ;  /* 0x00000000ff00723e */ /* 0x001fc800000000ff */
[----:B------:R-:W-:Y:S01]  /*1480*/  PRMT R23, R0, 0x7610, R23 ;  /* 0x0000761000177816 */ /* 0x000fe20000000017 */
[----:B------:R-:W-:Y:S06]  /*1490*/  BRA `(.L_x_38769) ;  /* 0x0000000c00607947 */ /* 0x000fec0003800000 */
.L_x_38765:
        /* <DEDUP_REMOVED lines=9> */
.L_x_38773:
[----:B------:R0:W5:Y:S01]  /*1530*/  LDG.E.U16 R23, desc[UR36][R2.64] ;  /* 0x0000002402177981 */ /* 0x000162000c1e1500 */
[----:B------:R-:W-:Y:S05]  /*1540*/  BRA `(.L_x_38769) ;  /* 0x0000000c00347947 */ /* 0x000fea0003800000 */
.L_x_38772:
        /* <DEDUP_REMOVED lines=9> */
.L_x_38775:
[----:B------:R1:W5:Y:S01]  /*15e0*/  LDG.E.U16 R23, desc[UR36][R2.64] ;  /* 0x0000002402177981 */ /* 0x000362000c1e1500 */
[----:B------:R-:W-:Y:S05]  /*15f0*/  BRA `(.L_x_38769) ;  /* 0x0000000c00087947 */ /* 0x000fea0003800000 */
.L_x_38774:
        /* <DEDUP_REMOVED lines=9> */
.L_x_38764:
        /* <DEDUP_REMOVED lines=14> */
.L_x_38778:
        /* <DEDUP_REMOVED lines=9> */
.L_x_38777:
        /* <DEDUP_REMOVED lines=27> */
.L_x_38780:
        /* <DEDUP_REMOVED lines=14> */
.L_x_38779:
[----:B------:R-:W2:Y:S02]  /*1a90*/  LDG.E.U16 R0, desc[UR36][R2.64] ;  /* 0x0000002402007981 */ /* 0x000ea4000c1e1500 */
[----:B--2---:R-:W-:-:S05]  /*1aa0*/  IMAD.U32 R0, R0, 0x10000, RZ ;  /* 0x0001000000007824 */ /* 0x004fca00078e00ff */
[----:B------:R-:W-:-:S04]  /*1ab0*/  F2FP.F16.F32.PACK_AB R0, RZ, R0 ;  /* 0x00000000ff00723e */ /* 0x000fc800000000ff */
[----:B------:R-:W-:Y:S01]  /*1ac0*/  PRMT R23, R0, 0x7610, R23 ;  /* 0x0000761000177816 */ /* 0x000fe20000000017 */
[----:B------:R-:W-:Y:S06]  /*1ad0*/  BRA `(.L_x_38769) ;  /* 0x0000000400d07947 */ /* 0x000fec0003800000 */
.L_x_38776:
        /* <DEDUP_REMOVED lines=13> */
.L_x_38783:
        /* <DEDUP_REMOVED lines=21> */
.L_x_38787:
[----:B------:R-:W-:Y:S05]  /*1d00*/  BSYNC.RECONVERGENT B1 ;  /* 0x0000000000017941 */ /* 0x000fea0003800200 */
.L_x_38786:
[----:B------:R-:W-:Y:S01]  /*1d10*/  IMAD.SHL.U32 R0, R0, 0x100000, RZ ;  /* 0x0010000000007824 */ /* 0x000fe200078e00ff */
[----:B------:R-:W-:-:S04]  /*1d20*/  LEA R2, R2, 0x3b800000, 0x17 ;  /* 0x3b80000002027811 */ /* 0x000fc800078eb8ff */
[----:B------:R-:W-:-:S07]  /*1d30*/  LOP3.LUT R0, R2, R0, R7, 0xfe, !PT ;  /* 0x0000000002007212 */ /* 0x000fce00078efe07 */
.L_x_38785:
[----:B------:R-:W-:Y:S05]  /*1d40*/  BSYNC.RECONVERGENT B0 ;  /* 0x0000000000007941 */ /* 0x000fea0003800200 */
.L_x_38784:
[----:B------:R-:W-:-:S04]  /*1d50*/  F2FP.F16.F32.PACK_AB R0, RZ, R0 ;  /* 0x00000000ff00723e */ /* 0x000fc800000000ff */
[----:B------:R-:W-:Y:S01]  /*1d60*/  PRMT R23, R0, 0x7610, R23 ;  /* 0x0000761000177816 */ /* 0x000fe20000000017 */
[----:B------:R-:W-:Y:S06]  /*1d70*/  BRA `(.L_x_38769) ;  /* 0x0000000400287947 */ /* 0x000fec0003800000 */
.L_x_38782:
        /* <DEDUP_REMOVED lines=21> */
.L_x_38791:
[----:B------:R-:W-:Y:S05]  /*1ed0*/  BSYNC.RECONVERGENT B1 ;  /* 0x0000000000017941 */ /* 0x000fea0003800200 */
.L_x_38790:
[----:B------:R-:W-:Y:S01]  /*1ee0*/  IMAD.SHL.U32 R0, R0, 0x200000, RZ ;  /* 0x0020000000007824 */ /* 0x000fe200078e00ff */
[----:B------:R-:W-:-:S04]  /*1ef0*/  LEA R2, R2, 0x37800000, 0x17 ;  /* 0x3780000002027811 */ /* 0x000fc800078eb8ff */
[----:B------:R-:W-:-:S07]  /*1f00*/  LOP3.LUT R0, R2, R0, R7, 0xfe, !PT ;  /* 0x0000000002007212 */ /* 0x000fce00078efe07 */
.L_x_38789:
[----:B------:R-:W-:Y:S05]  /*1f10*/  BSYNC.RECONVERGENT B0 ;  /* 0x0000000000007941 */ /* 0x000fea0003800200 */
.L_x_38788:
[----:B------:R-:W-:-:S04]  /*1f20*/  F2FP.F16.F32.PACK_AB R0, RZ, R0 ;  /* 0x00000000ff00723e */ /* 0x000fc800000000ff */
[----:B------:R-:W-:Y:S01]  /*1f30*/  PRMT R23, R0, 0x7610, R23 ;  /* 0x0000761000177816 */ /* 0x000fe20000000017 */
[----:B------:R-:W-:Y:S06]  /*1f40*/  BRA `(.L_x_38769) ;  /* 0x0000000000b47947 */ /* 0x000fec0003800000 */
.L_x_38781:
        /* <DEDUP_REMOVED lines=14> */
.L_x_38795:
[----:B------:R-:W-:Y:S05]  /*2030*/  BSYNC.RECONVERGENT B0 ;  /* 0x0000000000007941 */ /* 0x000fea0003800200 */
.L_x_38794:
[----:B------:R-:W-:-:S04]  /*2040*/  F2FP.F16.F32.PACK_AB R0, RZ, R0 ;  /* 0x00000000ff00723e */ /* 0x000fc800000000ff */
[----:B------:R-:W-:Y:S01]  /*2050*/  PRMT R23, R0, 0x7610, R23 ;  /* 0x0000761000177816 */ /* 0x000fe20000000017 */
[----:B------:R-:W-:Y:S06]  /*2060*/  BRA `(.L_x_38769) ;  /* 0x00000000006c7947 */ /* 0x000fec0003800000 */
.L_x_38768:
        /* <DEDUP_REMOVED lines=16> */
.L_x_38796:
[----:B------:R-:W-:Y:S01]  /*2170*/  PRMT R23, RZ, 0x7610, R23 ;  /* 0x00007610ff177816 */ /* 0x000fe20000000017 */
[----:B------:R-:W-:Y:S06]  /*2180*/  BRA `(.L_x_38769) ;  /* 0x0000000000247947 */ /* 0x000fec0003800000 */
.L_x_38793:
[----:B------:R-:W2:Y:S02]  /*2190*/  LDG.E.64 R2, desc[UR36][R2.64] ;  /* 0x0000002402027981 */ /* 0x000ea4000c1e1b00 */
[----:B--2---:R-:W0:Y:S02]  /*21a0*/  I2F.U64 R0, R2 ;  /* 0x0000000200007312 */ /* 0x004e240000301000 */
[----:B0-----:R-:W-:-:S04]  /*21b0*/  F2FP.F16.F32.PACK_AB R0, RZ, R0 ;  /* 0x00000000ff00723e */ /* 0x001fc800000000ff */
[----:B------:R-:W-:Y:S01]  /*21c0*/  PRMT R23, R0, 0x7610, R23 ;  /* 0x0000761000177816 */ /* 0x000fe20000000017 */
[----:B------:R-:W-:Y:S06]  /*21d0*/  BRA `(.L_x_38769) ;  /* 0x0000000000107947 */ /* 0x000fec0003800000 */
.L_x_38792:
[----:B------:R-:W2:Y:S02]  /*21e0*/  LDG.E R2, desc[UR36][R2.64] ;  /* 0x0000002402027981 */ /* 0x000ea4000c1e1900 */
[----:B--2---:R-:W-:-:S04]  /*21f0*/  I2FP.F32.U32 R0, R2 ;  /* 0x0000000200007245 */ /* 0x004fc80000201000 */
[----:B------:R-:W-:-:S04]  /*2200*/  F2FP.F16.F32.PACK_AB R0, RZ, R0 ;  /* 0x00000000ff00723e */ /* 0x000fc800000000ff */
[----:B------:R-:W-:-:S07]  /*2210*/  PRMT R23, R0, 0x7610, R23 ;  /* 0x0000761000177816 */ /* 0x000fce0000000017 */
.L_x_38769:
[----:B------:R-:W-:-:S07]  /*2220*/  VIADD R22, R22, 0x80 ;  /* 0x0000008016167836 */ /* 0x000fce0000000000 */
.L_x_38763:
[----:B------:R-:W-:Y:S05]  /*2230*/  BSYNC.RECONVERGENT B6 ;  /* 0x0000000000067941 */ /* 0x000fea0003800200 */
.L_x_38762:
        /* <DEDUP_REMOVED lines=26> */
.L_x_38802:
[----:B------:R-:W2:Y:S02]  /*23e0*/  LDG.E.U8 R2, desc[UR36][R2.64] ;  /* 0x0000002402027981 */ /* 0x000ea4000c1e1100 */
[----:B--2---:R-:W-:-:S04]  /*23f0*/  I2FP.F32.U32 R0, R2 ;  /* 0x0000000200007245 */ /* 0x004fc80000201000 */
[----:B------:R-:W-:-:S04]  /*2400*/  F2FP.F16.F32.PACK_AB R0, RZ, R0 ;  /* 0x00000000ff00723e */ /* 0x000fc800000000ff */
[----:B------:R-:W-:Y:S01]  /*2410*/  PRMT R24, R0, 0x7610, R24 ;  /* 0x0000761000187816 */ /* 0x000fe20000000018 */
[----:B------:R-:W-:Y:S06]  /*2420*/  BRA `(.L_x_38804) ;  /* 0x0000000c00b47947 */ /* 0x000fec0003800000 */
.L_x_38801:
        /* <DEDUP_REMOVED lines=11> */
.L_x_38806:
[----:B------:R-:W2:Y:S02]  /*24e0*/  LDG.E R2, desc[UR36][R2.64] ;  /* 0x0000002402027981 */ /* 0x000ea4000c1e1900 */
[----:B--2---:R-:W-:-:S04]  /*24f0*/  I2FP.F32.S32 R0, R2 ;  /* 0x0000000200007245 */ /* 0x004fc80000201400 */
[----:B------:R-:W-:-:S04]  /*2500*/  F2FP.F16.F32.PACK_AB R0, RZ, R0 ;  /* 0x00000000ff00723e */ /* 0x000fc800000000ff */
[----:B------:R-:W-:Y:S01]  /*2510*/  PRMT R24, R0, 0x7610, R24 ;  /* 0x0000761000187816 */ /* 0x000fe20000000018 */
[----:B------:R-:W-:Y:S06]  /*2520*/  BRA `(.L_x_38804) ;  /* 0x0000000c00747947 */ /* 0x000fec0003800000 */
.L_x_38805:
[----:B------:R-:W2:Y:S02]  /*2530*/  LDG.E.U16 R2, desc[UR36][R2.64] ;  /* 0x0000002402027981 */ /* 0x000ea4000c1e1500 */
[----:B--2---:R-:W0:Y:S02]  /*2540*/  I2F.S16 R0, R2 ;  /* 0x0000000200007306 */ /* 0x004e240000101400 */
[----:B0-----:R-:W-:-:S04]  /*2550*/  F2FP.F16.F32.PACK_AB R0, RZ, R0 ;  /* 0x00000000ff00723e */ /* 0x001fc800000000ff */
[----:B------:R-:W-:Y:S01]  /*2560*/  PRMT R24, R0, 0x7610, R24 ;  /* 0x0000761000187816 */ /* 0x000fe20000000018 */
[----:B------:R-:W-:Y:S06]  /*2570*/  BRA `(.L_x_38804) ;  /* 0x0000000c00607947 */ /* 0x000fec0003800000 */
.L_x_38800:
        /* <DEDUP_REMOVED lines=9> */
.L_x_38808:
[----:B------:R0:W5:Y:S01]  /*2610*/  LDG.E.U16 R24, desc[UR36][R2.64] ;  /* 0x0000002402187981 */ /* 0x000162000c1e1500 */
[----:B------:R-:W-:Y:S05]  /*2620*/  BRA `(.L_x_38804) ;  /* 0x0000000c00347947 */ /* 0x000fea0003800000 */
.L_x_38807:
        /* <DEDUP_REMOVED lines=9> */
.L_x_38810:
[----:B------:R1:W5:Y:S01]  /*26c0*/  LDG.E.U16 R24, desc[UR36][R2.64] ;  /* 0x0000002402187981 */ /* 0x000362000c1e1500 */
[----:B------:R-:W-:Y:S05]  /*26d0*/  BRA `(.L_x_38804) ;  /* 0x0000000c00087947 */ /* 0x000fea0003800000 */
.L_x_38809:
        /* <DEDUP_REMOVED lines=9> */
.L_x_38799:
        /* <DEDUP_REMOVED lines=14> */
.L_x_38813:
        /* <DEDUP_REMOVED lines=9> */
.L_x_38812:
        /* <DEDUP_REMOVED lines=27> */
.L_x_38815:
        /* <DEDUP_REMOVED lines=14> */
.L_x_38814:
[----:B------:R-:W2:Y:S02]  /*2b70*/  LDG.E.U16 R0, desc[UR36][R2.64] ;  /* 0x0000002402007981 */ /* 0x000ea4000c1e1500 */
[----:B--2---:R-:W-:-:S05]  /*2b80*/  IMAD.U32 R0, R0, 0x10000, RZ ;  /* 0x0001000000007824 */ /* 0x004fca00078e00ff */
[----:B------:R-:W-:-:S04]  /*2b90*/  F2FP.F16.F32.PACK_AB R0, RZ, R0 ;  /* 0x00000000ff00723e */ /* 0x000fc800000000ff */
[----:B------:R-:W-:Y:S01]  /*2ba0*/  PRMT R24, R0, 0x7610, R24 ;  /* 0x0000761000187816 */ /* 0x000fe20000000018 */
[----:B------:R-:W-:Y:S06]  /*2bb0*/  BRA `(.L_x_38804) ;  /* 0x0000000400d07947 */ /* 0x000fec0003800000 */
.L_x_38811:
        /* <DEDUP_REMOVED lines=13> */
.L_x_38818:
        /* <DEDUP_REMOVED lines=21> */
.L_x_38822:
[----:B------:R-:W-:Y:S05]  /*2de0*/  BSYNC.RECONVERGENT B1 ;  /* 0x0000000000017941 */ /* 0x000fea0003800200 */
.L_x_38821:
[----:B------:R-:W-:Y:S01]  /*2df0*/  IMAD.SHL.U32 R0, R0, 0x100000, RZ ;  /* 0x0010000000007824 */ /* 0x000fe200078e00ff */
[----:B------:R-:W-:-:S04]  /*2e00*/  LEA R2, R2, 0x3b800000, 0x17 ;  /* 0x3b80000002027811 */ /* 0x000fc800078eb8ff */
[----:B------:R-:W-:-:S07]  /*2e10*/  LOP3.LUT R0, R2, R0, R7, 0xfe, !PT ;  /* 0x0000000002007212 */ /* 0x000fce00078efe07 */
.L_x_38820:
[----:B------:R-:W-:Y:S05]  /*2e20*/  BSYNC.RECONVERGENT B0 ;  /* 0x0000000000007941 */ /* 0x000fea0003800200 */
.L_x_38819:
[----:B------:R-:W-:-:S04]  /*2e30*/  F2FP.F16.F32.PACK_AB R0, RZ, R0 ;  /* 0x00000000ff00723e */ /* 0x000fc800000000ff */
[----:B------:R-:W-:Y:S01]  /*2e40*/  PRMT R24, R0, 0x7610, R24 ;  /* 0x0000761000187816 */ /* 0x000fe20000000018 */
[----:B------:R-:W-:Y:S06]  /*2e50*/  BRA `(.L_x_38804) ;  /* 0x0000000400287947 */ /* 0x000fec0003800000 */
.L_x_38817:
        /* <DEDUP_REMOVED lines=21> */
.L_x_38826:
[----:B------:R-:W-:Y:S05]  /*2fb0*/  BSYNC.RECONVERGENT B1 ;  /* 0x0000000000017941 */ /* 0x000fea0003800200 */
.L_x_38825:
[----:B------:R-:W-:Y:S01]  /*2fc0*/  IMAD.SHL.U32 R0, R0, 0x200000, RZ ;  /* 0x0020000000007824 */ /* 0x000fe200078e00ff */
[----:B------:R-:W-:-:S04]  /*2fd0*/  LEA R2, R2, 0x37800000, 0x17 ;  /* 0x3780000002027811 */ /* 0x000fc800078eb8ff */
[----:B------:R-:W-:-:S07]  /*2fe0*/  LOP3.LUT R0, R2, R0, R7, 0xfe, !PT ;  /* 0x0000000002007212 */ /* 0x000fce00078efe07 */
.L_x_38824:
[----:B------:R-:W-:Y:S05]  /*2ff0*/  BSYNC.RECONVERGENT B0 ;  /* 0x0000000000007941 */ /* 0x000fea0003800200 */
.L_x_38823:
[----:B------:R-:W-:-:S04]  /*3000*/  F2FP.F16.F32.PACK_AB R0, RZ, R0 ;  /* 0x00000000ff00723e */ /* 0x000fc800000000ff */
[----:B------:R-:W-:Y:S01]  /*3010*/  PRMT R24, R0, 0x7610, R24 ;  /* 0x0000761000187816 */ /* 0x000fe20000000018 */
[----:B------:R-:W-:Y:S06]  /*3020*/  BRA `(.L_x_38804) ;  /* 0x0000000000b47947 */ /* 0x000fec0003800000 */
.L_x_38816:
        /* <DEDUP_REMOVED lines=14> */
.L_x_38830:
[----:B------:R-:W-:Y:S05]  /*3110*/  BSYNC.RECONVERGENT B0 ;  /* 0x0000000000007941 */ /* 0x000fea0003800200 */
.L_x_38829:
[----:B------:R-:W-:-:S04]  /*3120*/  F2FP.F16.F32.PACK_AB R0, RZ, R0 ;  /* 0x00000000ff00723e */ /* 0x000fc800000000ff */
[----:B------:R-:W-:Y:S01]  /*3130*/  PRMT R24, R0, 0x7610, R24 ;  /* 0x0000761000187816 */ /* 0x000fe20000000018 */
[----:B------:R-:W-:Y:S06]  /*3140*/  BRA `(.L_x_38804) ;  /* 0x00000000006c7947 */ /* 0x000fec0003800000 */
.L_x_38803:
        /* <DEDUP_REMOVED lines=16> */
.L_x_38831:
[----:B------:R-:W-:Y:S01]  /*3250*/  PRMT R24, RZ, 0x7610, R24 ;  /* 0x00007610ff187816 */ /* 0x000fe20000000018 */
[----:B------:R-:W-:Y:S06]  /*3260*/  BRA `(.L_x_38804) ;  /* 0x0000000000247947 */ /* 0x000fec0003800000 */
.L_x_38828:
[----:B------:R-:W2:Y:S02]  /*3270*/  LDG.E.64 R2, desc[UR36][R2.64] ;  /* 0x0000002402027981 */ /* 0x000ea4000c1e1b00 */
[----:B--2---:R-:W0:Y:S02]  /*3280*/  I2F.U64 R0, R2 ;  /* 0x0000000200007312 */ /* 0x004e240000301000 */
[----:B0-----:R-:W-:-:S04]  /*3290*/  F2FP.F16.F32.PACK_AB R0, RZ, R0 ;  /* 0x00000000ff00723e */ /* 0x001fc800000000ff */
[----:B------:R-:W-:Y:S01]  /*32a0*/  PRMT R24, R0, 0x7610, R24 ;  /* 0x0000761000187816 */ /* 0x000fe20000000018 */
[----:B------:R-:W-:Y:S06]  /*32b0*/  BRA `(.L_x_38804) ;  /* 0x0000000000107947 */ /* 0x000fec0003800000 */
.L_x_38827:
[----:B------:R-:W2:Y:S02]  /*32c0*/  LDG.E R2, desc[UR36][R2.64] ;  /* 0x0000002402027981 */ /* 0x000ea4000c1e1900 */
[----:B--2---:R-:W-:-:S04]  /*32d0*/  I2FP.F32.U32 R0, R2 ;  /* 0x0000000200007245 */ /* 0x004fc80000201000 */
[----:B------:R-:W-:-:S04]  /*32e0*/  F2FP.F16.F32.PACK_AB R0, RZ, R0 ;  /* 0x00000000ff00723e */ /* 0x000fc800000000ff */
[----:B------:R-:W-:-:S07]  /*32f0*/  PRMT R24, R0, 0x7610, R24 ;  /* 0x0000761000187816 */ /* 0x000fce0000000018 */
.L_x_38804:
[----:B------:R-:W-:-:S07]  /*3300*/  VIADD R22, R22, 0x80 ;  /* 0x0000008016167836 */ /* 0x000fce0000000000 */
.L_x_38798:
[----:B------:R-:W-:Y:S05]  /*3310*/  BSYNC.RECONVERGENT B6 ;  /* 0x0000000000067941 */ /* 0x000fea0003800200 */
.L_x_38797:
        /* <DEDUP_REMOVED lines=25> */
.L_x_38837:
[----:B------:R-:W2:Y:S02]  /*34b0*/  LDG.E.U8 R2, desc[UR36][R2.64] ;  /* 0x0000002402027981 */ /* 0x000ea4000c1e1100 */
[----:B--2---:R-:W-:-:S04]  /*34c0*/  I2FP.F32.U32 R0, R2 ;  /* 0x0000000200007245 */ /* 0x004fc80000201000 */
[----:B------:R-:W-:Y:S01]  /*34d0*/  F2FP.F16.F32.PACK_AB R0, RZ, R0 ;  /* 0x00000000ff00723e */ /* 0x000fe200000000ff */
[----:B------:R-:W-:Y:S06]  /*34e0*/  BRA `(.L_x_38833) ;  /* 0x0000000c007c7947 */ /* 0x000fec0003800000 */
.L_x_38836:
        /* <DEDUP_REMOVED lines=10> */
.L_x_38840:
[----:B------:R-:W2:Y:S02]  /*3590*/  LDG.E R2, desc[UR36][R2.64] ;  /* 0x0000002402027981 */ /* 0x000ea4000c1e1900 */
[----:B--2---:R-:W-:-:S04]  /*35a0*/  I2FP.F32.S32 R0, R2 ;  /* 0x0000000200007245 */ /* 0x004fc80000201400 */
[----:B------:R-:W-:Y:S01]  /*35b0*/  F2FP.F16.F32.PACK_AB R0, RZ, R0 ;  /* 0x00000000ff00723e */ /* 0x000fe200000000ff */
[----:B------:R-:W-:Y:S06]  /*35c0*/  BRA `(.L_x_38833) ;  /* 0x0000000c00447947 */ /* 0x000fec0003800000 */
.L_x_38839:
[----:B------:R-:W2:Y:S02]  /*35d0*/  LDG.E.U16 R2, desc[UR36][R2.64] ;  /* 0x0000002402027981 */ /* 0x000ea4000c1e1500 */
[----:B--2---:R-:W0:Y:S02]  /*35e0*/  I2F.S16 R0, R2 ;  /* 0x0000000200007306 */ /* 0x004e240000101400 */
[----:B0-----:R-:W-:Y:S01]  /*35f0*/  F2FP.F16.F32.PACK_AB R0, RZ, R0 ;  /* 0x00000000ff00723e */ /* 0x001fe200000000ff */
[----:B------:R-:W-:Y:S06]  /*3600*/  BRA `(.L_x_38833) ;  /* 0x0000000c00347947 */ /* 0x000fec0003800000 */
.L_x_38835:
        /* <DEDUP_REMOVED lines=9> */
.L_x_38842:
[----:B------:R2:W5:Y:S01]  /*36a0*/  LDG.E.U16 R0, desc[UR36][R2.64] ;  /* 0x0000002402007981 */ /* 0x000562000c1e1500 */
[----:B------:R-:W-:Y:S05]  /*36b0*/  BRA `(.L_x_38833) ;  /* 0x0000000c00087947 */ /* 0x000fea0003800000 */
.L_x_38841:
        /* <DEDUP_REMOVED lines=9> */
.L_x_38844:
[----:B------:R3:W5:Y:S01]  /*3750*/  LDG.E.U16 R0, desc[UR36][R2.64] ;  /* 0x0000002402007981 */ /* 0x000762000c1e1500 */
[----:B------:R-:W-:Y:S05]  /*3760*/  BRA `(.L_x_38833) ;  /* 0x0000000800dc7947 */ /* 0x000fea0003800000 */
.L_x_38843:
        /* <DEDUP_REMOVED lines=8> */
.L_x_38834:
        /* <DEDUP_REMOVED lines=13> */
.L_x_38847:
        /* <DEDUP_REMOVED lines=8> */
.L_x_38846:
        /* <DEDUP_REMOVED lines=27> */
.L_x_38849:
        /* <DEDUP_REMOVED lines=13> */
.L_x_38848:
[----:B------:R-:W2:Y:S02]  /*3bc0*/  LDG.E.U16 R0, desc[UR36][R2.64] ;  /* 0x0000002402007981 */ /* 0x000ea4000c1e1500 */
[----:B--2---:R-:W-:-:S05]  /*3bd0*/  IMAD.U32 R0, R0, 0x10000, RZ ;  /* 0x0001000000007824 */ /* 0x004fca00078e00ff */
[----:B------:R-:W-:Y:S01]  /*3be0*/  F2FP.F16.F32.PACK_AB R0, RZ, R0 ;  /* 0x00000000ff00723e */ /* 0x000fe200000000ff */
[----:B------:R-:W-:Y:S06]  /*3bf0*/  BRA `(.L_x_38833) ;  /* 0x0000000400b87947 */ /* 0x000fec0003800000 */
.L_x_38845:
        /* <DEDUP_REMOVED lines=12> */
.L_x_38852:
        /* <DEDUP_REMOVED lines=21> */
.L_x_38856:
[----:B------:R-:W-:Y:S05]  /*3e10*/  BSYNC.RECONVERGENT B1 ;  /* 0x0000000000017941 */ /* 0x000fea0003800200 */
.L_x_38855:
[----:B------:R-:W-:Y:S01]  /*3e20*/  IMAD.SHL.U32 R0, R0, 0x100000, RZ ;  /* 0x0010000000007824 */ /* 0x000fe200078e00ff */
[----:B------:R-:W-:-:S04]  /*3e30*/  LEA R2, R2, 0x3b800000, 0x17 ;  /* 0x3b80000002027811 */ /* 0x000fc800078eb8ff */
[----:B------:R-:W-:-:S07]  /*3e40*/  LOP3.LUT R0, R2, R0, R7, 0xfe, !PT ;  /* 0x0000000002007212 */ /* 0x000fce00078efe07 */
.L_x_38854:
[----:B------:R-:W-:Y:S05]  /*3e50*/  BSYNC.RECONVERGENT B0 ;  /* 0x0000000000007941 */ /* 0x000fea0003800200 */
.L_x_38853:
[----:B------:R-:W-:Y:S01]  /*3e60*/  F2FP.F16.F32.PACK_AB R0, RZ, R0 ;  /* 0x00000000ff00723e */ /* 0x000fe200000000ff */
[----:B------:R-:W-:Y:S06]  /*3e70*/  BRA `(.L_x_38833) ;  /* 0x0000000400187947 */ /* 0x000fec0003800000 */
.L_x_38851:
        /* <DEDUP_REMOVED lines=21> */
.L_x_38860:
[----:B------:R-:W-:Y:S05]  /*3fd0*/  BSYNC.RECONVERGENT B1 ;  /* 0x0000000000017941 */ /* 0x000fea0003800200 */
.L_x_38859:
[----:B------:R-:W-:Y:S01]  /*3fe0*/  IMAD.SHL.U32 R0, R0, 0x200000, RZ ;  /* 0x0020000000007824 */ /* 0x000fe200078e00ff */
[----:B------:R-:W-:-:S04]  /*3ff0*/  LEA R2, R2, 0x37800000, 0x17 ;  /* 0x3780000002027811 */ /* 0x000fc800078eb8ff */
[----:B------:R-:W-:-:S07]  /*4000*/  LOP3.LUT R0, R2, R0, R7, 0xfe, !PT ;  /* 0x0000000002007212 */ /* 0x000fce00078efe07 */
.L_x_38858:
[----:B------:R-:W-:Y:S05]  /*4010*/  BSYNC.RECONVERGENT B0 ;  /* 0x0000000000007941 */ /* 0x000fea0003800200 */
.L_x_38857:
[----:B------:R-:W-:Y:S01]  /*4020*/  F2FP.F16.F32.PACK_AB R0, RZ, R0 ;  /* 0x00000000ff00723e */ /* 0x000fe200000000ff */
[----:B------:R-:W-:Y:S06]  /*4030*/  BRA `(.L_x_38833) ;  /* 0x0000000000a87947 */ /* 0x000fec0003800000 */
.L_x_38850:
        /* <DEDUP_REMOVED lines=14> */
.L_x_38864:
[----:B------:R-:W-:Y:S05]  /*4120*/  BSYNC.RECONVERGENT B0 ;  /* 0x0000000000007941 */ /* 0x000fea0003800200 */
.L_x_38863:
[----:B------:R-:W-:Y:S01]  /*4130*/  F2FP.F16.F32.PACK_AB R0, RZ, R0 ;  /* 0x00000000ff00723e */ /* 0x000fe200000000ff */
[----:B------:R-:W-:Y:S06]  /*4140*/  BRA `(.L_x_38833) ;  /* 0x0000000000647947 */ /* 0x000fec0003800000 */
.L_x_38838:
        /* <DEDUP_REMOVED lines=16> */
.L_x_38865:
[----:B------:R-:W-:Y:S01]  /*4250*/  PRMT R0, RZ, 0x7610, R0 ;  /* 0x00007610ff007816 */ /* 0x000fe20000000000 */
[----:B------:R-:W-:Y:S06]  /*4260*/  BRA `(.L_x_38833) ;  /* 0x00000000001c7947 */ /* 0x000fec0003800000 */
.L_x_38862:
[----:B------:R-:W2:Y:S02]  /*4270*/  LDG.E.64 R2, desc[UR36][R2.64] ;  /* 0x0000002402027981 */ /* 0x000ea4000c1e1b00 */
[----:B--2---:R-:W0:Y:S02]  /*4280*/  I2F.U64 R0, R2 ;  /* 0x0000000200007312 */ /* 0x004e240000301000 */
[----:B0-----:R-:W-:Y:S01]  /*4290*/  F2FP.F16.F32.PACK_AB R0, RZ, R0 ;  /* 0x00000000ff00723e */ /* 0x001fe200000000ff */
[----:B------:R-:W-:Y:S06]  /*42a0*/  BRA `(.L_x_38833) ;  /* 0x00000000000c7947 */ /* 0x000fec0003800000 */
.L_x_38861:
[----:B------:R-:W2:Y:S02]  /*42b0*/  LDG.E R2, desc[UR36][R2.64] ;  /* 0x0000002402027981 */ /* 0x000ea4000c1e1900 */
[----:B--2---:R-:W-:-:S04]  /*42c0*/  I2FP.F32.U32 R0, R2 ;  /* 0x0000000200007245 */ /* 0x004fc80000201000 */
[----:B------:R-:W-:-:S07]  /*42d0*/  F2FP.F16.F32.PACK_AB R0, RZ, R0 ;  /* 0x00000000ff00723e */ /* 0x000fce00000000ff */
.L_x_38833:
[----:B------:R-:W-:Y:S05]  /*42e0*/  BSYNC.RECONVERGENT B6 ;  /* 0x0000000000067941 */ /* 0x000fea0003800200 */
.L_x_38832:
        /* <DEDUP_REMOVED lines=9> */
[----:B-----5:R-:W-:-:S07]  /*4380*/  @!P0 HADD2.F32 R16, -RZ, R16.H0_H0 ;  /* 0x20000010ff108230 */ /* 0x020fce0000004100 */
[----:B------:R-:W1:Y:S08]  /*4390*/  @!P2 LDC.U16 R5, c[0x0][0x388] ;  /* 0x0000e200ff05ab82 */ /* 0x000e700000000400 */
[----:B------:R-:W2:Y:S08]  /*43a0*/  @!P3 LDC.U16 R6, c[0x0][0x388] ;  /* 0x0000e200ff06bb82 */ /* 0x000eb00000000400 */
[----:B------:R-:W3:Y:S01]  /*43b0*/  @!P1 LDC.U16 R4, c[0x0][0x388] ;  /* 0x0000e200ff049b82 */ /* 0x000ee20000000400 */
[----:B0-----:R-:W-:-:S04]  /*43c0*/  @!P0 HADD2.F32 R2, -RZ, R2.H0_H0 ;  /* 0x20000002ff028230 */ /* 0x001fc80000004100 */
[----:B------:R0:W4:Y:S01]  /*43d0*/  @!P0 MUFU.LG2 R3, R2 ;  /* 0x0000000200038308 */ /* 0x0001220000000c00 */
[----:B-1----:R-:W-:-:S07]  /*43e0*/  @!P2 HADD2.F32 R5, -RZ, R5.H0_H0 ;  /* 0x20000005ff05a230 */ /* 0x002fce0000004100 */
[----:B------:R-:W1:Y:S01]  /*43f0*/  @!P2 MUFU.LG2 R5, R5 ;  /* 0x000000050005a308 */ /* 0x000e620000000c00 */
[----:B0-----:R-:W-:Y:S02]  /*4400*/  @!P3 HADD2.F32 R2, -RZ, R0.H0_H0 ;  /* 0x20000000ff02b230 */ /* 0x001fe40000004100 */
[----:B--2---:R-:W-:-:S05]  /*4410*/  @!P3 HADD2.F32 R8, -RZ, R6.H0_H0 ;  /* 0x20000006ff08b230 */ /* 0x004fca0000004100 */
[----:B------:R-:W0:Y:S01]  /*4420*/  @!P3 MUFU.LG2 R9, R8 ;  /* 0x000000080009b308 */ /* 0x000e220000000c00 */
[----:B----4-:R-:W-:Y:S01]  /*4430*/  @!P0 FMUL.FTZ R3, R16, R3 ;  /* 0x0000000310038220 */ /* 0x010fe20000410000 */
[----:B---3--:R-:W-:Y:S01]  /*4440*/  @!P1 HADD2.F32 R6, -RZ, R4.H0_H0 ;  /* 0x20000004ff069230 */ /* 0x008fe20000004100 */
[----:B------:R-:W2:Y:S01]  /*4450*/  LDC.U8 R16, c[0x0][0x3b4] ;  /* 0x0000ed00ff107b82 */ /* 0x000ea20000000000 */
[----:B------:R-:W-:-:S04]  /*4460*/  @!P2 HADD2.F32 R4, -RZ, R24.H0_H0 ;  /* 0x20000018ff04a230 */ /* 0x000fc80000004100 */
[----:B------:R-:W3:Y:S01]  /*4470*/  @!P1 MUFU.LG2 R7, R6 ;  /* 0x0000000600079308 */ /* 0x000ee20000000c00 */
[----:B-1----:R-:W-:-:S07]  /*4480*/  @!P2 FMUL.FTZ R4, R5, R4 ;  /* 0x000000040504a220 */ /* 0x002fce0000410000 */
[----:B------:R-:W1:Y:S01]  /*4490*/  @!P0 MUFU.EX2 R3, R3 ;  /* 0x0000000300038308 */ /* 0x000e620000000800 */
[----:B0-----:R-:W-:Y:S01]  /*44a0*/  @!P3 FMUL.FTZ R5, R9, R2 ;  /* 0x000000020905b220 */ /* 0x001fe20000410000 */
[----:B------:R-:W-:-:S06]  /*44b0*/  @!P1 HADD2.F32 R2, -RZ, R23.H0_H0 ;  /* 0x20000017ff029230 */ /* 0x000fcc0000004100 */
[----:B------:R-:W0:Y:S01]  /*44c0*/  @!P2 MUFU.EX2 R4, R4 ;  /* 0x000000040004a308 */ /* 0x000e220000000800 */
[----:B---3--:R-:W-:-:S07]  /*44d0*/  @!P1 FMUL.FTZ R2, R7, R2 ;  /* 0x0000000207029220 */ /* 0x008fce0000410000 */
[----:B------:R-:W3:Y:S01]  /*44e0*/  @!P3 MUFU.EX2 R5, R5 ;  /* 0x000000050005b308 */ /* 0x000ee20000000800 */
[----:B-1----:R-:W-:-:S07]  /*44f0*/  @!P0 F2FP.F16.F32.PACK_AB R0, RZ, R3 ;  /* 0x00000003ff00823e */ /* 0x002fce00000000ff */
[----:B------:R-:W1:Y:S01]  /*4500*/  @!P1 MUFU.EX2 R2, R2 ;  /* 0x0000000200029308 */ /* 0x000e620000000800 */
[----:B0-----:R-:W-:Y:S02]  /*4510*/  @!P2 F2FP.F16.F32.PACK_AB R24, RZ, R4 ;  /* 0x00000004ff18a23e */ /* 0x001fe400000000ff */
[----:B---3--:R-:W-:Y:S02]  /*4520*/  @!P3 F2FP.F16.F32.PACK_AB R23, RZ, R5 ;  /* 0x00000005ff17b23e */ /* 0x008fe400000000ff */
[----:B-1----:R-:W-:Y:S01]  /*4530*/  @!P1 F2FP.F16.F32.PACK_AB R25, RZ, R2 ;  /* 0x00000002ff19923e */ /* 0x002fe200000000ff */
[----:B--2---:R-:W-:Y:S06]  /*4540*/  @P0 BRA `(.L_x_38867) ;  /* 0x0000001000300947 */ /* 0x004fec0003800000 */
        /* <DEDUP_REMOVED lines=23> */
.L_x_38871:
[----:B------:R-:W-:Y:S02]  /*46c0*/  HADD2.F32 R5, -RZ, R0.H0_H0 ;  /* 0x20000000ff057230 */ /* 0x000fe40000004100 */
[----:B------:R-:W-:-:S04]  /*46d0*/  IMAD.MOV.U32 R19, RZ, RZ, R22 ;  /* 0x000000ffff137224 */ /* 0x000fc800078e0016 */
[----:B------:R-:W0:Y:S02]  /*46e0*/  F2I.S64.TRUNC R4, R5 ;  /* 0x0000000500047311 */ /* 0x000e24000020d900 */
[----:B0-----:R0:W-:Y:S01]  /*46f0*/  STG.E.U8 desc[UR36][R2.64], R4 ;  /* 0x0000000402007986 */ /* 0x0011e2000c101124 */
[----:B------:R-:W-:Y:S05]  /*4700*/  BRA `(.L_x_38867) ;  /* 0x0000000c00c07947 */ /* 0x000fea0003800000 */
.L_x_38870:
        /* <DEDUP_REMOVED lines=11> */
.L_x_38874:
[----:B------:R-:W-:Y:S02]  /*47c0*/  HADD2.F32 R0, -RZ, R0.H0_H0 ;  /* 0x20000000ff007230 */ /* 0x000fe40000004100 */
[----:B------:R-:W-:Y:S02]  /*47d0*/  IMAD.MOV.U32 R19, RZ, RZ, R22 ;  /* 0x000000ffff137224 */ /* 0x000fe400078e0016 */
[----:B------:R-:W0:Y:S02]  /*47e0*/  F2I.FTZ.TRUNC.NTZ R5, R0 ;  /* 0x0000000000057305 */ /* 0x000e24000021f100 */
[----:B0-----:R0:W-:Y:S01]  /*47f0*/  STG.E desc[UR36][R2.64], R5 ;  /* 0x0000000502007986 */ /* 0x0011e2000c101924 */
[----:B------:R-:W-:Y:S05]  /*4800*/  BRA `(.L_x_38867) ;  /* 0x0000000c00807947 */ /* 0x000fea0003800000 */
.L_x_38873:
[----:B------:R-:W-:Y:S02]  /*4810*/  HADD2.F32 R0, -RZ, R0.H0_H0 ;  /* 0x20000000ff007230 */ /* 0x000fe40000004100 */
[----:B------:R-:W-:Y:S02]  /*4820*/  IMAD.MOV.U32 R19, RZ, RZ, R22 ;  /* 0x000000ffff137224 */ /* 0x000fe400078e0016 */
[----:B------:R-:W0:Y:S02]  /*4830*/  F2I.FTZ.TRUNC.NTZ R5, R0 ;  /* 0x0000000000057305 */ /* 0x000e24000021f100 */
[----:B0-----:R0:W-:Y:S01]  /*4840*/  STG.E.U16 desc[UR36][R2.64], R5 ;  /* 0x0000000502007986 */ /* 0x0011e2000c101524 */
[----:B------:R-:W-:Y:S05]  /*4850*/  BRA `(.L_x_38867) ;  /* 0x0000000c006c7947 */ /* 0x000fea0003800000 */
.L_x_38869:
        /* <DEDUP_REMOVED lines=10> */
.L_x_38876:
[----:B------:R0:W-:Y:S01]  /*4900*/  STG.E.U16 desc[UR36][R2.64], R0 ;  /* 0x0000000002007986 */ /* 0x0001e2000c101524 */
[----:B------:R-:W-:Y:S01]  /*4910*/  IMAD.MOV.U32 R19, RZ, RZ, R22 ;  /* 0x000000ffff137224 */ /* 0x000fe200078e0016 */
[----:B------:R-:W-:Y:S06]  /*4920*/  BRA `(.L_x_38867) ;  /* 0x0000000c00387947 */ /* 0x000fec0003800000 */
.L_x_38875:
        /* <DEDUP_REMOVED lines=11> */
.L_x_38878:
[----:B------:R-:W-:Y:S02]  /*49e0*/  HADD2.F32 R0, -RZ, R0.H0_H0 ;  /* 0x20000000ff007230 */ /* 0x000fe40000004100 */
[----:B------:R-:W-:-:S03]  /*49f0*/  IMAD.MOV.U32 R19, RZ, RZ, R22 ;  /* 0x000000ffff137224 */ /* 0x000fc600078e0016 */
[----:B------:R-:W-:-:S04]  /*4a00*/  F2FP.F16.F32.PACK_AB R0, RZ, R0 ;  /* 0x00000000ff00723e */ /* 0x000fc800000000ff */
[----:B------:R-:W-:-:S05]  /*4a10*/  PRMT R0, R0, 0x5410, RZ ;  /* 0x0000541000007816 */ /* 0x000fca00000000ff */
[----:B------:R0:W-:Y:S01]  /*4a20*/  STG.E desc[UR36][R2.64], R0 ;  /* 0x0000000002007986 */ /* 0x0001e2000c101924 */
[----:B------:R-:W-:Y:S05]  /*4a30*/  BRA `(.L_x_38867) ;  /* 0x0000000800f47947 */ /* 0x000fea0003800000 */
.L_x_38877:
[----:B------:R-:W-:Y:S02]  /*4a40*/  HADD2.F32 R4, -RZ, R0.H0_H0 ;  /* 0x20000000ff047230 */ /* 0x000fe40000004100 */
[----:B------:R-:W-:-:S03]  /*4a50*/  IMAD.MOV.U32 R19, RZ, RZ, R22 ;  /* 0x000000ffff137224 */ /* 0x000fc600078e0016 */
[----:B------:R-:W-:-:S06]  /*4a60*/  FMUL.FTZ R4, R4, 1 ;  /* 0x3f80000004047820 */ /* 0x000fcc0000410000 */
[----:B------:R-:W0:Y:S02]  /*4a70*/  F2F.F64.F32 R4, R4 ;  /* 0x0000000400047310 */ /* 0x000e240000201800 */
[----:B0-----:R0:W-:Y:S01]  /*4a80*/  STG.E.64 desc[UR36][R2.64], R4 ;  /* 0x0000000402007986 */ /* 0x0011e2000c101b24 */
[----:B------:R-:W-:Y:S05]  /*4a90*/  BRA `(.L_x_38867) ;  /* 0x0000000800dc7947 */ /* 0x000fea0003800000 */
.L_x_38868:
        /* <DEDUP_REMOVED lines=14> */
.L_x_38881:
[----:B------:R-:W-:Y:S01]  /*4b80*/  HADD2.F32 R0, -RZ, R0.H0_H0 ;  /* 0x20000000ff007230 */ /* 0x000fe20000004100 */
[----:B------:R-:W-:Y:S01]  /*4b90*/  CS2R R6, SRZ ;  /* 0x0000000000067805 */ /* 0x000fe2000001ff00 */
[----:B------:R-:W-:-:S03]  /*4ba0*/  IMAD.MOV.U32 R19, RZ, RZ, R22 ;  /* 0x000000ffff137224 */ /* 0x000fc600078e0016 */
[----:B------:R-:W-:-:S04]  /*4bb0*/  FMUL.FTZ R0, R0, 1 ;  /* 0x3f80000000007820 */ /* 0x000fc80000410000 */
[----:B------:R-:W0:Y:S02]  /*4bc0*/  F2F.F64.F32 R4, R0 ;  /* 0x0000000000047310 */ /* 0x000e240000201800 */
[----:B0-----:R3:W-:Y:S01]  /*4bd0*/  STG.E.128 desc[UR36][R2.64], R4 ;  /* 0x0000000402007986 */ /* 0x0017e2000c101d24 */
[----:B------:R-:W-:Y:S05]  /*4be0*/  BRA `(.L_x_38867) ;  /* 0x0000000800887947 */ /* 0x000fea0003800000 */
.L_x_38880:
        /* <DEDUP_REMOVED lines=19> */
.L_x_38885:
[----:B------:R-:W-:Y:S05]  /*4d20*/  BSYNC.RECONVERGENT B0 ;  /* 0x0000000000007941 */ /* 0x000fea0003800200 */
.L_x_38884:
[----:B------:R-:W-:Y:S01]  /*4d30*/  LOP3.LUT R5, R0, 0x80, R5, 0xf8, !PT ;  /* 0x0000008000057812 */ /* 0x000fe200078ef805 */
[----:B------:R-:W-:-:S04]  /*4d40*/  IMAD.MOV.U32 R19, RZ, RZ, R22 ;  /* 0x000000ffff137224 */ /* 0x000fc800078e0016 */
[----:B------:R2:W-:Y:S01]  /*4d50*/  STG.E.U8 desc[UR36][R2.64], R5 ;  /* 0x0000000502007986 */ /* 0x0005e2000c101124 */
[----:B------:R-:W-:Y:S05]  /*4d60*/  BRA `(.L_x_38867) ;  /* 0x0000000800287947 */ /* 0x000fea0003800000 */
.L_x_38883:
        /* <DEDUP_REMOVED lines=15> */
.L_x_38887:
[----:B------:R-:W-:Y:S05]  /*4e60*/  BSYNC.RECONVERGENT B0 ;  /* 0x0000000000007941 */ /* 0x000fea0003800200 */
.L_x_38886:
[----:B------:R-:W-:Y:S01]  /*4e70*/  LOP3.LUT R5, R0, 0x80, R5, 0xf8, !PT ;  /* 0x0000008000057812 */ /* 0x000fe200078ef805 */
[----:B------:R-:W-:-:S04]  /*4e80*/  IMAD.MOV.U32 R19, RZ, RZ, R22 ;  /* 0x000000ffff137224 */ /* 0x000fc800078e0016 */
[----:B------:R1:W-:Y:S01]  /*4e90*/  STG.E.U8 desc[UR36][R2.64], R5 ;  /* 0x0000000502007986 */ /* 0x0003e2000c101124 */
[----:B------:R-:W-:Y:S05]  /*4ea0*/  BRA `(.L_x_38867) ;  /* 0x0000000400d87947 */ /* 0x000fea0003800000 */
.L_x_38882:
[----:B------:R-:W-:Y:S02]  /*4eb0*/  HADD2.F32 R0, -RZ, R0.H0_H0 ;  /* 0x20000000ff007230 */ /* 0x000fe40000004100 */
[----:B------:R-:W-:-:S03]  /*4ec0*/  IMAD.MOV.U32 R19, RZ, RZ, R22 ;  /* 0x000000ffff137224 */ /* 0x000fc600078e0016 */
[----:B------:R-:W-:-:S05]  /*4ed0*/  F2FP.BF16.F32.PACK_AB R0, RZ, R0 ;  /* 0x00000000ff00723e */ /* 0x000fca00000010ff */
[----:B------:R0:W-:Y:S01]  /*4ee0*/  STG.E.U16 desc[UR36][R2.64], R0 ;  /* 0x0000000002007986 */ /* 0x0001e2000c101524 */
[----:B------:R-:W-:Y:S05]  /*4ef0*/  BRA `(.L_x_38867) ;  /* 0x0000000400c47947 */ /* 0x000fea0003800000 */
.L_x_38879:
        /* <DEDUP_REMOVED lines=13> */
.L_x_38890:
        /* <DEDUP_REMOVED lines=13> */
.L_x_38893:
[----:B------:R-:W-:-:S04]  /*50a0*/  SHF.R.U32.HI R0, RZ, 0x14, R5 ;  /* 0x00000014ff007819 */ /* 0x000fc80000011605 */
[----:B------:R-:W-:-:S04]  /*50b0*/  LOP3.LUT R0, R0, 0x1, RZ, 0xc0, !PT ;  /* 0x0000000100007812 */ /* 0x000fc800078ec0ff */
[----:B------:R-:W-:-:S04]  /*50c0*/  IADD3 R0, PT, PT, R5, 0x487ffff, R0 ;  /* 0x0487ffff05007810 */ /* 0x000fc80007ffe000 */
[----:B------:R-:W-:-:S04]  /*50d0*/  SHF.R.U32.HI R0, RZ, 0x14, R0 ;  /* 0x00000014ff007819 */ /* 0x000fc80000011600 */
[----:B------:R-:W-:-:S07]  /*50e0*/  LOP3.LUT R4, R0, 0xff, RZ, 0xc0, !PT ;  /* 0x000000ff00047812 */ /* 0x000fce00078ec0ff */
.L_x_38894:
[----:B------:R-:W-:-:S04]  /*50f0*/  SHF.R.U32.HI R5, RZ, 0x18, R5 ;  /* 0x00000018ff057819 */ /* 0x000fc80000011605 */
[----:B------:R-:W-:-:S04]  /*5100*/  LOP3.LUT R4, R4, 0x80, R5, 0xf8, !PT ;  /* 0x0000008004047812 */ /* 0x000fc800078ef805 */
[----:B------:R-:W-:-:S07]  /*5110*/  PRMT R0, R4, 0x7610, R0 ;  /* 0x0000761004007816 */ /* 0x000fce0000000000 */
.L_x_38892:
[----:B------:R-:W-:Y:S05]  /*5120*/  BSYNC.RECONVERGENT B0 ;  /* 0x0000000000007941 */ /* 0x000fea0003800200 */
.L_x_38891:
[----:B------:R0:W-:Y:S01]  /*5130*/  STG.E.U8 desc[UR36][R2.64], R0 ;  /* 0x0000000002007986 */ /* 0x0001e2000c101124 */
[----:B------:R-:W-:Y:S01]  /*5140*/  IMAD.MOV.U32 R19, RZ, RZ, R22 ;  /* 0x000000ffff137224 */ /* 0x000fe200078e0016 */
[----:B------:R-:W-:Y:S06]  /*5150*/  BRA `(.L_x_38867) ;  /* 0x00000004002c7947 */ /* 0x000fec0003800000 */
.L_x_38889:
        /* <DEDUP_REMOVED lines=13> */
.L_x_38897:
[----:B------:R-:W-:-:S04]  /*5230*/  SHF.R.U32.HI R0, RZ, 0x15, R5 ;  /* 0x00000015ff007819 */ /* 0x000fc80000011605 */
[----:B------:R-:W-:-:S04]  /*5240*/  LOP3.LUT R0, R0, 0x1, RZ, 0xc0, !PT ;  /* 0x0000000100007812 */ /* 0x000fc800078ec0ff */
[----:B------:R-:W-:-:S04]  /*5250*/  IADD3 R0, PT, PT, R5, 0x88fffff, R0 ;  /* 0x088fffff05007810 */ /* 0x000fc80007ffe000 */
[----:B------:R-:W-:-:S04]  /*5260*/  SHF.R.U32.HI R0, RZ, 0x15, R0 ;  /* 0x00000015ff007819 */ /* 0x000fc80000011600 */
[----:B------:R-:W-:-:S07]  /*5270*/  LOP3.LUT R4, R0, 0xff, RZ, 0xc0, !PT ;  /* 0x000000ff00047812 */ /* 0x000fce00078ec0ff */
.L_x_38898:
[----:B------:R-:W-:-:S04]  /*5280*/  SHF.R.U32.HI R5, RZ, 0x18, R5 ;  /* 0x00000018ff057819 */ /* 0x000fc80000011605 */
[----:B------:R-:W-:-:S04]  /*5290*/  LOP3.LUT R4, R4, 0x80, R5, 0xf8, !PT ;  /* 0x0000008004047812 */ /* 0x000fc800078ef805 */
[----:B------:R-:W-:-:S07]  /*52a0*/  PRMT R0, R4, 0x7610, R0 ;  /* 0x0000761004007816 */ /* 0x000fce0000000000 */
.L_x_38896:
[----:B------:R-:W-:Y:S05]  /*52b0*/  BSYNC.RECONVERGENT B0 ;  /* 0x0000000000007941 */ /* 0x000fea0003800200 */
.L_x_38895:
[----:B------:R0:W-:Y:S01]  /*52c0*/  STG.E.U8 desc[UR36][R2.64], R0 ;  /* 0x0000000002007986 */ /* 0x0001e2000c101124 */
[----:B------:R-:W-:Y:S01]  /*52d0*/  IMAD.MOV.U32 R19, RZ, RZ, R22 ;  /* 0x000000ffff137224 */ /* 0x000fe200078e0016 */
[----:B------:R-:W-:Y:S06]  /*52e0*/  BRA `(.L_x_38867) ;  /* 0x0000000000c87947 */ /* 0x000fec0003800000 */
.L_x_38888:
[----:B------:R-:W-:-:S13]  /*52f0*/  ISETP.NE.AND P0, PT, R4, 0x1c, PT ;  /* 0x0000001c0400780c */ /* 0x000fda0003f05270 */
[----:B------:R-:W-:Y:S05]  /*5300*/  @!P0 BRA `(.L_x_38899) ;  /* 0x0000000000b08947 */ /* 0x000fea0003800000 */
[----:B------:R-:W-:-:S13]  /*5310*/  ISETP.NE.AND P0, PT, R4, 0x1d, PT ;  /* 0x0000001d0400780c */ /* 0x000fda0003f05270 */
[----:B------:R-:W-:Y:S05]  /*5320*/  @!P0 BRA `(.L_x_38900) ;  /* 0x0000000000948947 */ /* 0x000fea0003800000 */
[----:B------:R-:W-:-:S13]  /*5330*/  ISETP.NE.AND P0, PT, R4, 0x2c, PT ;  /* 0x0000002c0400780c */ /* 0x000fda0003f05270 */
[----:B------:R-:W-:Y:S05]  /*5340*/  @!P0 BRA `(.L_x_38901) ;  /* 0x0000000000488947 */ /* 0x000fea0003800000 */
.L_x_38872:
        /* <DEDUP_REMOVED lines=16> */
.L_x_38902:
[----:B------:R-:W-:Y:S01]  /*5450*/  IMAD.MOV.U32 R19, RZ, RZ, R22 ;  /* 0x000000ffff137224 */ /* 0x000fe200078e0016 */
[----:B------:R-:W-:Y:S06]  /*5460*/  BRA `(.L_x_38867) ;  /* 0x0000000000687947 */ /* 0x000fec0003800000 */
.L_x_38901:
        /* <DEDUP_REMOVED lines=17> */
.L_x_38900:
[----:B------:R-:W-:Y:S02]  /*5580*/  HADD2.F32 R4, -RZ, R0.H0_H0 ;  /* 0x20000000ff047230 */ /* 0x000fe40000004100 */
[----:B------:R-:W-:-:S04]  /*5590*/  IMAD.MOV.U32 R19, RZ, RZ, R22 ;  /* 0x000000ffff137224 */ /* 0x000fc800078e0016 */
[----:B------:R-:W0:Y:S02]  /*55a0*/  F2I.U64.TRUNC R4, R4 ;  /* 0x0000000400047311 */ /* 0x000e24000020d800 */
[----:B0-----:R0:W-:Y:S01]  /*55b0*/  STG.E.64 desc[UR36][R2.64], R4 ;  /* 0x0000000402007986 */ /* 0x0011e2000c101b24 */
[----:B------:R-:W-:Y:S05]  /*55c0*/  BRA `(.L_x_38867) ;  /* 0x0000000000107947 */ /* 0x000fea0003800000 */
.L_x_38899:
[----:B------:R-:W-:Y:S02]  /*55d0*/  HADD2.F32 R0, -RZ, R0.H0_H0 ;  /* 0x20000000ff007230 */ /* 0x000fe40000004100 */
[----:B------:R-:W-:Y:S02]  /*55e0*/  IMAD.MOV.U32 R19, RZ, RZ, R22 ;  /* 0x000000ffff137224 */ /* 0x000fe400078e0016 */
[----:B------:R-:W0:Y:S02]  /*55f0*/  F2I.FTZ.U32.TRUNC.NTZ R5, R0 ;  /* 0x0000000000057305 */ /* 0x000e24000021f000 */
[----:B0-----:R0:W-:Y:S03]  /*5600*/  STG.E desc[UR36][R2.64], R5 ;  /* 0x0000000502007986 */ /* 0x0011e6000c101924 */
.L_x_38867:
[----:B------:R-:W-:Y:S05]  /*5610*/  BSYNC.RECONVERGENT B6 ;  /* 0x0000000000067941 */ /* 0x000fea0003800200 */
.L_x_38866:
        /* <DEDUP_REMOVED lines=25> */
.L_x_38908:
[----:B------:R-:W-:-:S06]  /*57b0*/  HADD2.F32 R5, -RZ, R25.H0_H0 ;  /* 0x20000019ff057230 */ /* 0x000fcc0000004100 */
[----:B------:R-:W0:Y:S02]  /*57c0*/  F2I.S64.TRUNC R4, R5 ;  /* 0x0000000500047311 */ /* 0x000e24000020d900 */
[----:B0-----:R0:W-:Y:S01]  /*57d0*/  STG.E.U8 desc[UR36][R2.64], R4 ;  /* 0x0000000402007986 */ /* 0x0011e2000c101124 */
[----:B------:R-:W-:Y:S05]  /*57e0*/  BRA `(.L_x_38910) ;  /* 0x0000000c006c7947 */ /* 0x000fea0003800000 */
.L_x_38907:
        /* <DEDUP_REMOVED lines=10> */
.L_x_38912:
[----:B------:R-:W-:-:S06]  /*5890*/  HADD2.F32 R25, -RZ, R25.H0_H0 ;  /* 0x20000019ff197230 */ /* 0x000fcc0000004100 */
[----:B------:R-:W0:Y:S02]  /*58a0*/  F2I.FTZ.TRUNC.NTZ R25, R25 ;  /* 0x0000001900197305 */ /* 0x000e24000021f100 */
[----:B0-----:R0:W-:Y:S01]  /*58b0*/  STG.E desc[UR36][R2.64], R25 ;  /* 0x0000001902007986 */ /* 0x0011e2000c101924 */
[----:B------:R-:W-:Y:S05]  /*58c0*/  BRA `(.L_x_38910) ;  /* 0x0000000c00347947 */ /* 0x000fea0003800000 */
.L_x_38911:
[----:B------:R-:W-:-:S06]  /*58d0*/  HADD2.F32 R25, -RZ, R25.H0_H0 ;  /* 0x20000019ff197230 */ /* 0x000fcc0000004100 */
[----:B------:R-:W0:Y:S02]  /*58e0*/  F2I.FTZ.TRUNC.NTZ R25, R25 ;  /* 0x0000001900197305 */ /* 0x000e24000021f100 */
[----:B0-----:R0:W-:Y:S01]  /*58f0*/  STG.E.U16 desc[UR36][R2.64], R25 ;  /* 0x0000001902007986 */ /* 0x0011e2000c101524 */
[----:B------:R-:W-:Y:S05]  /*5900*/  BRA `(.L_x_38910) ;  /* 0x0000000c00247947 */ /* 0x000fea0003800000 */
.L_x_38906:
        /* <DEDUP_REMOVED lines=9> */
.L_x_38914:
[----:B------:R0:W-:Y:S01]  /*59a0*/  STG.E.U16 desc[UR36][R2.64], R25 ;  /* 0x0000001902007986 */ /* 0x0001e2000c101524 */
[----:B------:R-:W-:Y:S05]  /*59b0*/  BRA `(.L_x_38910) ;  /* 0x0000000800f87947 */ /* 0x000fea0003800000 */
.L_x_38913:
        /* <DEDUP_REMOVED lines=10> */
.L_x_38916:
[----:B------:R-:W-:-:S05]  /*5a60*/  HADD2.F32 R0, -RZ, R25.H0_H0 ;  /* 0x20000019ff007230 */ /* 0x000fca0000004100 */
[----:B------:R-:W-:-:S04]  /*5a70*/  F2FP.F16.F32.PACK_AB R0, RZ, R0 ;  /* 0x00000000ff00723e */ /* 0x000fc800000000ff */
[----:B------:R-:W-:-:S05]  /*5a80*/  PRMT R0, R0, 0x5410, RZ ;  /* 0x0000541000007816 */ /* 0x000fca00000000ff */
[----:B------:R0:W-:Y:S01]  /*5a90*/  STG.E desc[UR36][R2.64], R0 ;  /* 0x0000000002007986 */ /* 0x0001e2000c101924 */
[----:B------:R-:W-:Y:S05]  /*5aa0*/  BRA `(.L_x_38910) ;  /* 0x0000000800bc7947 */ /* 0x000fea0003800000 */
.L_x_38915:
[----:B------:R-:W-:-:S05]  /*5ab0*/  HADD2.F32 R4, -RZ, R25.H0_H0 ;  /* 0x20000019ff047230 */ /* 0x000fca0000004100 */
[----:B------:R-:W-:-:S06]  /*5ac0*/  FMUL.FTZ R4, R4, 1 ;  /* 0x3f80000004047820 */ /* 0x000fcc0000410000 */
[----:B------:R-:W0:Y:S02]  /*5ad0*/  F2F.F64.F32 R4, R4 ;  /* 0x0000000400047310 */ /* 0x000e240000201800 */
[----:B0-----:R0:W-:Y:S01]  /*5ae0*/  STG.E.64 desc[UR36][R2.64], R4 ;  /* 0x0000000402007986 */ /* 0x0011e2000c101b24 */
[----:B------:R-:W-:Y:S05]  /*5af0*/  BRA `(.L_x_38910) ;  /* 0x0000000800a87947 */ /* 0x000fea0003800000 */
.L_x_38905:
        /* <DEDUP_REMOVED lines=14> */
.L_x_38920:
        /* <DEDUP_REMOVED lines=18> */
.L_x_38923:
[----:B------:R-:W-:-:S04]  /*5d00*/  SHF.R.U32.HI R5, RZ, 0x18, R5 ;  /* 0x00000018ff057819 */ /* 0x000fc80000011605 */
[----:B------:R-:W-:-:S07]  /*5d10*/  LOP3.LUT R0, R0, 0x80, R5, 0xf8, !PT ;  /* 0x0000008000007812 */ /* 0x000fce00078ef805 */
.L_x_38922:
[----:B------:R-:W-:Y:S05]  /*5d20*/  BSYNC.RECONVERGENT B0 ;  /* 0x0000000000007941 */ /* 0x000fea0003800200 */
.L_x_38921:
[----:B------:R0:W-:Y:S01]  /*5d30*/  STG.E.U8 desc[UR36][R2.64], R0 ;  /* 0x0000000002007986 */ /* 0x0001e2000c101124 */
[----:B------:R-:W-:Y:S05]  /*5d40*/  BRA `(.L_x_38910) ;  /* 0x0000000800147947 */ /* 0x000fea0003800000 */
.L_x_38919:
        /* <DEDUP_REMOVED lines=18> */
.L_x_38926:
[----:B------:R-:W-:-:S04]  /*5e70*/  SHF.R.U32.HI R5, RZ, 0x18, R5 ;  /* 0x00000018ff057819 */ /* 0x000fc80000011605 */
[----:B------:R-:W-:-:S07]  /*5e80*/  LOP3.LUT R0, R0, 0x80, R5, 0xf8, !PT ;  /* 0x0000008000007812 */ /* 0x000fce00078ef805 */
.L_x_38925:
[----:B------:R-:W-:Y:S05]  /*5e90*/  BSYNC.RECONVERGENT B0 ;  /* 0x0000000000007941 */ /* 0x000fea0003800200 */
.L_x_38924:
[----:B------:R0:W-:Y:S01]  /*5ea0*/  STG.E.U8 desc[UR36][R2.64], R0 ;  /* 0x0000000002007986 */ /* 0x0001e2000c101124 */
[----:B------:R-:W-:Y:S05]  /*5eb0*/  BRA `(.L_x_38910) ;  /* 0x0000000400b87947 */ /* 0x000fea0003800000 */
.L_x_38918:
        /* <DEDUP_REMOVED lines=22> */
.L_x_38928:
[----:B------:R-:W-:-:S06]  /*6020*/  HADD2.F32 R4, -RZ, R25.H0_H0 ;  /* 0x20000019ff047230 */ /* 0x000fcc0000004100 */
[----:B------:R-:W0:Y:S02]  /*6030*/  F2I.U64.TRUNC R4, R4 ;  /* 0x0000000400047311 */ /* 0x000e24000020d800 */
[----:B0-----:R0:W-:Y:S01]  /*6040*/  STG.E.64 desc[UR36][R2.64], R4 ;  /* 0x0000000402007986 */ /* 0x0011e2000c101b24 */
[----:B------:R-:W-:Y:S05]  /*6050*/  BRA `(.L_x_38910) ;  /* 0x0000000400507947 */ /* 0x000fea0003800000 */
.L_x_38927:
[----:B------:R-:W-:-:S06]  /*6060*/  HADD2.F32 R25, -RZ, R25.H0_H0 ;  /* 0x20000019ff197230 */ /* 0x000fcc0000004100 */
[----:B------:R-:W0:Y:S02]  /*6070*/  F2I.FTZ.U32.TRUNC.NTZ R25, R25 ;  /* 0x0000001900197305 */ /* 0x000e24000021f000 */
[----:B0-----:R0:W-:Y:S01]  /*6080*/  STG.E desc[UR36][R2.64], R25 ;  /* 0x0000001902007986 */ /* 0x0011e2000c101924 */
[----:B------:R-:W-:Y:S05]  /*6090*/  BRA `(.L_x_38910) ;  /* 0x0000000400407947 */ /* 0x000fea0003800000 */
.L_x_38917:
        /* <DEDUP_REMOVED lines=11> */
.L_x_38930:
[----:B------:R-:W-:Y:S01]  /*6150*/  HADD2.F32 R25, -RZ, R25.H0_H0 ;  /* 0x20000019ff197230 */ /* 0x000fe20000004100 */
[----:B------:R-:W-:-:S04]  /*6160*/  CS2R R6, SRZ ;  /* 0x0000000000067805 */ /* 0x000fc8000001ff00 */
[----:B------:R-:W-:-:S06]  /*6170*/  FMUL.FTZ R4, R25, 1 ;  /* 0x3f80000019047820 */ /* 0x000fcc0000410000 */
[----:B------:R-:W0:Y:S02]  /*6180*/  F2F.F64.F32 R4, R4 ;  /* 0x0000000400047310 */ /* 0x000e240000201800 */
[----:B0-----:R0:W-:Y:S01]  /*6190*/  STG.E.128 desc[UR36][R2.64], R4 ;  /* 0x0000000402007986 */ /* 0x0011e2000c101d24 */
[----:B------:R-:W-:Y:S05]  /*61a0*/  BRA `(.L_x_38910) ;  /* 0x0000000000fc7947 */ /* 0x000fea0003800000 */
.L_x_38929:
[----:B------:R-:W-:-:S13]  /*61b0*/  ISETP.NE.AND P0, PT, R0, 0xf, PT ;  /* 0x0000000f0000780c */ /* 0x000fda0003f05270 */
[----:B------:R-:W-:Y:S05]  /*61c0*/  @!P0 BRA `(.L_x_38931) ;  /* 0x0000000000e88947 */ /* 0x000fea0003800000 */
[----:B------:R-:W-:-:S13]  /*61d0*/  ISETP.NE.AND P0, PT, R0, 0x17, PT ;  /* 0x000000170000780c */ /* 0x000fda0003f05270 */
[----:B------:R-:W-:Y:S05]  /*61e0*/  @!P0 BRA `(.L_x_38932) ;  /* 0x0000000000908947 */ /* 0x000fea0003800000 */
[----:B------:R-:W-:-:S13]  /*61f0*/  ISETP.NE.AND P0, PT, R0, 0x18, PT ;  /* 0x000000180000780c */ /* 0x000fda0003f05270 */
[----:B------:R-:W-:Y:S05]  /*6200*/  @!P0 BRA `(.L_x_38933) ;  /* 0x0000000000448947 */ /* 0x000fea0003800000 */
.L_x_38909:
        /* <DEDUP_REMOVED lines=16> */
.L_x_38934:
[----:B------:R-:W-:Y:S05]  /*6310*/  BRA `(.L_x_38910) ;  /* 0x0000000000a07947 */ /* 0x000fea0003800000 */
.L_x_38933:
        /* <DEDUP_REMOVED lines=13> */
.L_x_38936:
[----:B------:R-:W-:Y:S05]  /*63f0*/  BSYNC.RECONVERGENT B0 ;  /* 0x0000000000007941 */ /* 0x000fea0003800200 */
.L_x_38935:
[----:B------:R-:W-:-:S05]  /*6400*/  LOP3.LUT R5, R0, 0x80, R5, 0xf8, !PT ;  /* 0x0000008000057812 */ /* 0x000fca00078ef805 */
[----:B------:R3:W-:Y:S01]  /*6410*/  STG.E.U8 desc[UR36][R2.64], R5 ;  /* 0x0000000502007986 */ /* 0x0007e2000c101124 */
[----:B------:R-:W-:Y:S05]  /*6420*/  BRA `(.L_x_38910) ;  /* 0x00000000005c7947 */ /* 0x000fea0003800000 */
.L_x_38932:
        /* <DEDUP_REMOVED lines=12> */
.L_x_38938:
[----:B------:R-:W-:Y:S01]  /*64f0*/  IMAD.MOV.U32 R0, RZ, RZ, 0x7f ;  /* 0x0000007fff007424 */ /* 0x000fe200078e00ff */
[----:B------:R-:W-:-:S04]  /*6500*/  ISETP.GT.U32.AND P0, PT, R4, 0x7f800000, PT ;  /* 0x7f8000000400780c */ /* 0x000fc80003f04070 */
[----:B------:R-:W-:-:S09]  /*6510*/  SEL R0, R0, 0x7c, P0 ;  /* 0x0000007c00007807 */ /* 0x000fd20000000000 */
.L_x_38939:
[----:B------:R-:W-:Y:S05]  /*6520*/  BSYNC.RECONVERGENT B0 ;  /* 0x0000000000007941 */ /* 0x000fea0003800200 */
.L_x_38937:
[----:B------:R-:W-:-:S04]  /*6530*/  SHF.R.U32.HI R5, RZ, 0x18, R5 ;  /* 0x00000018ff057819 */ /* 0x000fc80000011605 */
[----:B------:R-:W-:-:S05]  /*6540*/  LOP3.LUT R5, R0, 0x80, R5, 0xf8, !PT ;  /* 0x0000008000057812 */ /* 0x000fca00078ef805 */
[----:B------:R2:W-:Y:S01]  /*6550*/  STG.E.U8 desc[UR36][R2.64], R5 ;  /* 0x0000000502007986 */ /* 0x0005e2000c101124 */
[----:B------:R-:W-:Y:S05]  /*6560*/  BRA `(.L_x_38910) ;  /* 0x00000000000c7947 */ /* 0x000fea0003800000 */
.L_x_38931:
[----:B------:R-:W-:-:S05]  /*6570*/  HADD2.F32 R0, -RZ, R25.H0_H0 ;  /* 0x20000019ff007230 */ /* 0x000fca0000004100 */
[----:B------:R-:W-:-:S05]  /*6580*/  F2FP.BF16.F32.PACK_AB R0, RZ, R0 ;  /* 0x00000000ff00723e */ /* 0x000fca00000010ff */
[----:B------:R4:W-:Y:S02]  /*6590*/  STG.E.U16 desc[UR36][R2.64], R0 ;  /* 0x0000000002007986 */ /* 0x0009e4000c101524 */
.L_x_38910:
        /* <DEDUP_REMOVED lines=25> */
.L_x_38943:
[----:B------:R-:W-:-:S06]  /*6730*/  HADD2.F32 R5, -RZ, R24.H0_H0 ;  /* 0x20000018ff057230 */ /* 0x000fcc0000004100 */
[----:B------:R-:W0:Y:S02]  /*6740*/  F2I.S64.TRUNC R4, R5 ;  /* 0x0000000500047311 */ /* 0x000e24000020d900 */
[----:B0-----:R4:W-:Y:S01]  /*6750*/  STG.E.U8 desc[UR36][R2.64], R4 ;  /* 0x0000000402007986 */ /* 0x0019e2000c101124 */
[----:B------:R-:W-:Y:S05]  /*6760*/  BRA `(.L_x_38945) ;  /* 0x0000000c006c7947 */ /* 0x000fea0003800000 */
.L_x_38942:
        /* <DEDUP_REMOVED lines=10> */
.L_x_38947:
[----:B------:R-:W-:-:S04]  /*6810*/  HADD2.F32 R24, -RZ, R24.H0_H0 ;  /* 0x20000018ff187230 */ /* 0x000fc80000004100 */
[----:B------:R-:W0:Y:S02]  /*6820*/  F2I.FTZ.TRUNC.NTZ R5, R24 ;  /* 0x0000001800057305 */ /* 0x000e24000021f100 */
[----:B0-----:R2:W-:Y:S01]  /*6830*/  STG.E desc[UR36][R2.64], R5 ;  /* 0x0000000502007986 */ /* 0x0015e2000c101924 */
[----:B------:R-:W-:Y:S05]  /*6840*/  BRA `(.L_x_38945) ;  /* 0x0000000c00347947 */ /* 0x000fea0003800000 */
.L_x_38946:
[----:B------:R-:W-:-:S04]  /*6850*/  HADD2.F32 R24, -RZ, R24.H0_H0 ;  /* 0x20000018ff187230 */ /* 0x000fc80000004100 */
[----:B------:R-:W0:Y:S02]  /*6860*/  F2I.FTZ.TRUNC.NTZ R5, R24 ;  /* 0x0000001800057305 */ /* 0x000e24000021f100 */
[----:B0-----:R0:W-:Y:S01]  /*6870*/  STG.E.U16 desc[UR36][R2.64], R5 ;  /* 0x0000000502007986 */ /* 0x0011e2000c101524 */
[----:B------:R-:W-:Y:S05]  /*6880*/  BRA `(.L_x_38945) ;  /* 0x0000000c00247947 */ /* 0x000fea0003800000 */
.L_x_38941:
        /* <DEDUP_REMOVED lines=9> */
.L_x_38949:
[----:B------:R0:W-:Y:S01]  /*6920*/  STG.E.U16 desc[UR36][R2.64], R24 ;  /* 0x0000001802007986 */ /* 0x0001e2000c101524 */
[----:B------:R-:W-:Y:S05]  /*6930*/  BRA `(.L_x_38945) ;  /* 0x0000000800f87947 */ /* 0x000fea0003800000 */
.L_x_38948:
        /* <DEDUP_REMOVED lines=10> */
.L_x_38951:
[----:B------:R-:W-:-:S05]  /*69e0*/  HADD2.F32 R0, -RZ, R24.H0_H0 ;  /* 0x20000018ff007230 */ /* 0x000fca0000004100 */
[----:B------:R-:W-:-:S04]  /*69f0*/  F2FP.F16.F32.PACK_AB R0, RZ, R0 ;  /* 0x00000000ff00723e */ /* 0x000fc800000000ff */
[----:B------:R-:W-:-:S05]  /*6a00*/  PRMT R0, R0, 0x5410, RZ ;  /* 0x0000541000007816 */ /* 0x000fca00000000ff */
[----:B------:R0:W-:Y:S01]  /*6a10*/  STG.E desc[UR36][R2.64], R0 ;  /* 0x0000000002007986 */ /* 0x0001e2000c101924 */
[----:B------:R-:W-:Y:S05]  /*6a20*/  BRA `(.L_x_38945) ;  /* 0x0000000800bc7947 */ /* 0x000fea0003800000 */
.L_x_38950:
[----:B------:R-:W-:-:S05]  /*6a30*/  HADD2.F32 R4, -RZ, R24.H0_H0 ;  /* 0x20000018ff047230 */ /* 0x000fca0000004100 */
[----:B------:R-:W-:-:S06]  /*6a40*/  FMUL.FTZ R4, R4, 1 ;  /* 0x3f80000004047820 */ /* 0x000fcc0000410000 */
[----:B------:R-:W0:Y:S02]  /*6a50*/  F2F.F64.F32 R4, R4 ;  /* 0x0000000400047310 */ /* 0x000e240000201800 */
[----:B0-----:R0:W-:Y:S01]  /*6a60*/  STG.E.64 desc[UR36][R2.64], R4 ;  /* 0x0000000402007986 */ /* 0x0011e2000c101b24 */
[----:B------:R-:W-:Y:S05]  /*6a70*/  BRA `(.L_x_38945) ;  /* 0x0000000800a87947 */ /* 0x000fea0003800000 */
.L_x_38940:
        /* <DEDUP_REMOVED lines=14> */
.L_x_38955:
        /* <DEDUP_REMOVED lines=18> */
.L_x_38958:
[----:B------:R-:W-:-:S04]  /*6c80*/  SHF.R.U32.HI R5, RZ, 0x18, R5 ;  /* 0x00000018ff057819 */ /* 0x000fc80000011605 */
[----:B------:R-:W-:-:S07]  /*6c90*/  LOP3.LUT R0, R0, 0x80, R5, 0xf8, !PT ;  /* 0x0000008000007812 */ /* 0x000fce00078ef805 */
.L_x_38957:
[----:B------:R-:W-:Y:S05]  /*6ca0*/  BSYNC.RECONVERGENT B0 ;  /* 0x0000000000007941 */ /* 0x000fea0003800200 */
.L_x_38956:
[----:B------:R0:W-:Y:S01]  /*6cb0*/  STG.E.U8 desc[UR36][R2.64], R0 ;  /* 0x0000000002007986 */ /* 0x0001e2000c101124 */
[----:B------:R-:W-:Y:S05]  /*6cc0*/  BRA `(.L_x_38945) ;  /* 0x0000000800147947 */ /* 0x000fea0003800000 */
.L_x_38954:
        /* <DEDUP_REMOVED lines=18> */
.L_x_38961:
[----:B------:R-:W-:-:S04]  /*6df0*/  SHF.R.U32.HI R5, RZ, 0x18, R5 ;  /* 0x00000018ff057819 */ /* 0x000fc80000011605 */
[----:B------:R-:W-:-:S07]  /*6e00*/  LOP3.LUT R0, R0, 0x80, R5, 0xf8, !PT ;  /* 0x0000008000007812 */ /* 0x000fce00078ef805 */
.L_x_38960:
[----:B------:R-:W-:Y:S05]  /*6e10*/  BSYNC.RECONVERGENT B0 ;  /* 0x0000000000007941 */ /* 0x000fea0003800200 */
.L_x_38959:
[----:B------:R0:W-:Y:S01]  /*6e20*/  STG.E.U8 desc[UR36][R2.64], R0 ;  /* 0x0000000002007986 */ /* 0x0001e2000c101124 */
[----:B------:R-:W-:Y:S05]  /*6e30*/  BRA `(.L_x_38945) ;  /* 0x0000000400b87947 */ /* 0x000fea0003800000 */
.L_x_38953:
        /* <DEDUP_REMOVED lines=22> */
.L_x_38963:
[----:B------:R-:W-:-:S06]  /*6fa0*/  HADD2.F32 R4, -RZ, R24.H0_H0 ;  /* 0x20000018ff047230 */ /* 0x000fcc0000004100 */
[----:B------:R-:W0:Y:S02]  /*6fb0*/  F2I.U64.TRUNC R4, R4 ;  /* 0x0000000400047311 */ /* 0x000e24000020d800 */
[----:B0-----:R0:W-:Y:S01]  /*6fc0*/  STG.E.64 desc[UR36][R2.64], R4 ;  /* 0x0000000402007986 */ /* 0x0011e2000c101b24 */
[----:B------:R-:W-:Y:S05]  /*6fd0*/  BRA `(.L_x_38945) ;  /* 0x0000000400507947 */ /* 0x000fea0003800000 */
.L_x_38962:
[----:B------:R-:W-:-:S04]  /*6fe0*/  HADD2.F32 R24, -RZ, R24.H0_H0 ;  /* 0x20000018ff187230 */ /* 0x000fc80000004100 */
[----:B------:R-:W0:Y:S02]  /*6ff0*/  F2I.FTZ.U32.TRUNC.NTZ R5, R24 ;  /* 0x0000001800057305 */ /* 0x000e24000021f000 */
[----:B0-----:R0:W-:Y:S01]  /*7000*/  STG.E desc[UR36][R2.64], R5 ;  /* 0x0000000502007986 */ /* 0x0011e2000c101924 */
[----:B------:R-:W-:Y:S05]  /*7010*/  BRA `(.L_x_38945) ;  /* 0x0000000400407947 */ /* 0x000fea0003800000 */
.L_x_38952:
        /* <DEDUP_REMOVED lines=11> */
.L_x_38965:
[----:B------:R-:W-:Y:S01]  /*70d0*/  HADD2.F32 R24, -RZ, R24.H0_H0 ;  /* 0x20000018ff187230 */ /* 0x000fe20000004100 */
[----:B------:R-:W-:-:S04]  /*70e0*/  CS2R R6, SRZ ;  /* 0x0000000000067805 */ /* 0x000fc8000001ff00 */
[----:B------:R-:W-:-:S06]  /*70f0*/  FMUL.FTZ R4, R24, 1 ;  /* 0x3f80000018047820 */ /* 0x000fcc0000410000 */
[----:B------:R-:W0:Y:S02]  /*7100*/  F2F.F64.F32 R4, R4 ;  /* 0x0000000400047310 */ /* 0x000e240000201800 */
[----:B0-----:R0:W-:Y:S01]  /*7110*/  STG.E.128 desc[UR36][R2.64], R4 ;  /* 0x0000000402007986 */ /* 0x0011e2000c101d24 */
[----:B------:R-:W-:Y:S05]  /*7120*/  BRA `(.L_x_38945) ;  /* 0x0000000000fc7947 */ /* 0x000fea0003800000 */
.L_x_38964:
[----:B------:R-:W-:-:S13]  /*7130*/  ISETP.NE.AND P0, PT, R0, 0xf, PT ;  /* 0x0000000f0000780c */ /* 0x000fda0003f05270 */
[----:B------:R-:W-:Y:S05]  /*7140*/  @!P0 BRA `(.L_x_38966) ;  /* 0x0000000000e88947 */ /* 0x000fea0003800000 */
[----:B------:R-:W-:-:S13]  /*7150*/  ISETP.NE.AND P0, PT, R0, 0x17, PT ;  /* 0x000000170000780c */ /* 0x000fda0003f05270 */
[----:B------:R-:W-:Y:S05]  /*7160*/  @!P0 BRA `(.L_x_38967) ;  /* 0x0000000000908947 */ /* 0x000fea0003800000 */
[----:B------:R-:W-:-:S13]  /*7170*/  ISETP.NE.AND P0, PT, R0, 0x18, PT ;  /* 0x000000180000780c */ /* 0x000fda0003f05270 */
[----:B------:R-:W-:Y:S05]  /*7180*/  @!P0 BRA `(.L_x_38968) ;  /* 0x0000000000448947 */ /* 0x000fea0003800000 */
.L_x_38944:
        /* <DEDUP_REMOVED lines=16> */
.L_x_38969:
[----:B------:R-:W-:Y:S05]  /*7290*/  BRA `(.L_x_38945) ;  /* 0x0000000000a07947 */ /* 0x000fea0003800000 */
.L_x_38968:
        /* <DEDUP_REMOVED lines=13> */
.L_x_38971:
[----:B------:R-:W-:Y:S05]  /*7370*/  BSYNC.RECONVERGENT B0 ;  /* 0x0000000000007941 */ /* 0x000fea0003800200 */
.L_x_38970:
[----:B------:R-:W-:-:S05]  /*7380*/  LOP3.LUT R5, R0, 0x80, R5, 0xf8, !PT ;  /* 0x0000008000057812 */ /* 0x000fca00078ef805 */
[----:B------:R0:W-:Y:S01]  /*7390*/  STG.E.U8 desc[UR36][R2.64], R5 ;  /* 0x0000000502007986 */ /* 0x0001e2000c101124 */
[----:B------:R-:W-:Y:S05]  /*73a0*/  BRA `(.L_x_38945) ;  /* 0x00000000005c7947 */ /* 0x000fea0003800000 */
.L_x_38967:
        /* <DEDUP_REMOVED lines=12> */
.L_x_38973:
[----:B------:R-:W-:Y:S01]  /*7470*/  IMAD.MOV.U32 R0, RZ, RZ, 0x7f ;  /* 0x0000007fff007424 */ /* 0x000fe200078e00ff */
[----:B------:R-:W-:-:S04]  /*7480*/  ISETP.GT.U32.AND P0, PT, R4, 0x7f800000, PT ;  /* 0x7f8000000400780c */ /* 0x000fc80003f04070 */
[----:B------:R-:W-:-:S09]  /*7490*/  SEL R0, R0, 0x7c, P0 ;  /* 0x0000007c00007807 */ /* 0x000fd20000000000 */
.L_x_38974:
[----:B------:R-:W-:Y:S05]  /*74a0*/  BSYNC.RECONVERGENT B0 ;  /* 0x0000000000007941 */ /* 0x000fea0003800200 */
.L_x_38972:
[----:B------:R-:W-:-:S04]  /*74b0*/  SHF.R.U32.HI R5, RZ, 0x18, R5 ;  /* 0x00000018ff057819 */ /* 0x000fc80000011605 */
[----:B------:R-:W-:-:S05]  /*74c0*/  LOP3.LUT R5, R0, 0x80, R5, 0xf8, !PT ;  /* 0x0000008000057812 */ /* 0x000fca00078ef805 */
[----:B------:R0:W-:Y:S01]  /*74d0*/  STG.E.U8 desc[UR36][R2.64], R5 ;  /* 0x0000000502007986 */ /* 0x0001e2000c101124 */
[----:B------:R-:W-:Y:S05]  /*74e0*/  BRA `(.L_x_38945) ;  /* 0x00000000000c7947 */ /* 0x000fea0003800000 */
.L_x_38966:
[----:B------:R-:W-:-:S05]  /*74f0*/  HADD2.F32 R0, -RZ, R24.H0_H0 ;  /* 0x20000018ff007230 */ /* 0x000fca0000004100 */
[----:B------:R-:W-:-:S05]  /*7500*/  F2FP.BF16.F32.PACK_AB R0, RZ, R0 ;  /* 0x00000000ff00723e */ /* 0x000fca00000010ff */
[----:B------:R0:W-:Y:S02]  /*7510*/  STG.E.U16 desc[UR36][R2.64], R0 ;  /* 0x0000000002007986 */ /* 0x0001e4000c101524 */
.L_x_38945:
[----:B------:R-:W-:-:S07]  /*7520*/  VIADD R19, R19, 0x80 ;  /* 0x0000008013137836 */ /* 0x000fce0000000000 */
.L_x_38904:
[----:B------:R-:W-:Y:S05]  /*7530*/  BSYNC.RECONVERGENT B6 ;  /* 0x0000000000067941 */ /* 0x000fea0003800200 */
.L_x_38903:
        /* <DEDUP_REMOVED lines=23> */
.L_x_38978:
[----:B------:R-:W-:-:S06]  /*76b0*/  HADD2.F32 R5, -RZ, R23.H0_H0 ;  /* 0x20000017ff057230 */ /* 0x000fcc0000004100 */
[----:B------:R-:W0:Y:S02]  /*76c0*/  F2I.S64.TRUNC R4, R5 ;  /* 0x0000000500047311 */ /* 0x000e24000020d900 */
[----:B0-----:R-:W-:Y:S01]  /*76d0*/  STG.E.U8 desc[UR36][R2.64], R4 ;  /* 0x0000000402007986 */ /* 0x001fe2000c101124 */
[----:B------:R-:W-:Y:S05]  /*76e0*/  EXIT ;  /* 0x000000000000794d */ /* 0x000fea0003800000 */
.L_x_38977:
        /* <DEDUP_REMOVED lines=10> */
.L_x_38981:
[----:B------:R-:W-:-:S06]  /*7790*/  HADD2.F32 R23, -RZ, R23.H0_H0 ;  /* 0x20000017ff177230 */ /* 0x000fcc0000004100 */
[----:B------:R-:W0:Y:S02]  /*77a0*/  F2I.FTZ.TRUNC.NTZ R23, R23 ;  /* 0x0000001700177305 */ /* 0x000e24000021f100 */
[----:B0-----:R-:W-:Y:S01]  /*77b0*/  STG.E desc[UR36][R2.64], R23 ;  /* 0x0000001702007986 */ /* 0x001fe2000c101924 */
[----:B------:R-:W-:Y:S05]  /*77c0*/  EXIT ;  /* 0x000000000000794d */ /* 0x000fea0003800000 */
.L_x_38980:
[----:B------:R-:W-:-:S06]  /*77d0*/  HADD2.F32 R23, -RZ, R23.H0_H0 ;  /* 0x20000017ff177230 */ /* 0x000fcc0000004100 */
[----:B------:R-:W0:Y:S02]  /*77e0*/  F2I.FTZ.TRUNC.NTZ R23, R23 ;  /* 0x0000001700177305 */ /* 0x000e24000021f100 */
[----:B0-----:R-:W-:Y:S01]  /*77f0*/  STG.E.U16 desc[UR36][R2.64], R23 ;  /* 0x0000001702007986 */ /* 0x001fe2000c101524 */
[----:B------:R-:W-:Y:S05]  /*7800*/  EXIT ;  /* 0x000000000000794d */ /* 0x000fea0003800000 */
.L_x_38976:
        /* <DEDUP_REMOVED lines=9> */
.L_x_38983:
[----:B------:R-:W-:Y:S01]  /*78a0*/  STG.E.U16 desc[UR36][R2.64], R23 ;  /* 0x0000001702007986 */ /* 0x000fe2000c101524 */
[----:B------:R-:W-:Y:S05]  /*78b0*/  EXIT ;  /* 0x000000000000794d */ /* 0x000fea0003800000 */
.L_x_38982:
        /* <DEDUP_REMOVED lines=10> */
.L_x_38985:
[----:B------:R-:W-:-:S05]  /*7960*/  HADD2.F32 R0, -RZ, R23.H0_H0 ;  /* 0x20000017ff007230 */ /* 0x000fca0000004100 */
[----:B------:R-:W-:-:S04]  /*7970*/  F2FP.F16.F32.PACK_AB R0, RZ, R0 ;  /* 0x00000000ff00723e */ /* 0x000fc800000000ff */
[----:B------:R-:W-:-:S05]  /*7980*/  PRMT R0, R0, 0x5410, RZ ;  /* 0x0000541000007816 */ /* 0x000fca00000000ff */
[----:B------:R-:W-:Y:S01]  /*7990*/  STG.E desc[UR36][R2.64], R0 ;  /* 0x0000000002007986 */ /* 0x000fe2000c101924 */
[----:B------:R-:W-:Y:S05]  /*79a0*/  EXIT ;  /* 0x000000000000794d */ /* 0x000fea0003800000 */
.L_x_38984:
[----:B------:R-:W-:-:S05]  /*79b0*/  HADD2.F32 R4, -RZ, R23.H0_H0 ;  /* 0x20000017ff047230 */ /* 0x000fca0000004100 */
[----:B------:R-:W-:-:S06]  /*79c0*/  FMUL.FTZ R4, R4, 1 ;  /* 0x3f80000004047820 */ /* 0x000fcc0000410000 */
[----:B------:R-:W0:Y:S02]  /*79d0*/  F2F.F64.F32 R4, R4 ;  /* 0x0000000400047310 */ /* 0x000e240000201800 */
[----:B0-----:R-:W-:Y:S01]  /*79e0*/  STG.E.64 desc[UR36][R2.64], R4 ;  /* 0x0000000402007986 */ /* 0x001fe2000c101b24 */
[----:B------:R-:W-:Y:S05]  /*79f0*/  EXIT ;  /* 0x000000000000794d */ /* 0x000fea0003800000 */
.L_x_38975:
        /* <DEDUP_REMOVED lines=14> */
.L_x_38989:
        /* <DEDUP_REMOVED lines=18> */
.L_x_38992:
[----:B------:R-:W-:-:S04]  /*7c00*/  SHF.R.U32.HI R5, RZ, 0x18, R5 ;  /* 0x00000018ff057819 */ /* 0x000fc80000011605 */
[----:B------:R-:W-:-:S07]  /*7c10*/  LOP3.LUT R0, R0, 0x80, R5, 0xf8, !PT ;  /* 0x0000008000007812 */ /* 0x000fce00078ef805 */
.L_x_38991:
[----:B------:R-:W-:Y:S05]  /*7c20*/  BSYNC.RECONVERGENT B0 ;  /* 0x0000000000007941 */ /* 0x000fea0003800200 */
.L_x_38990:
[----:B------:R-:W-:Y:S01]  /*7c30*/  STG.E.U8 desc[UR36][R2.64], R0 ;  /* 0x0000000002007986 */ /* 0x000fe2000c101124 */
[----:B------:R-:W-:Y:S05]  /*7c40*/  EXIT ;  /* 0x000000000000794d */ /* 0x000fea0003800000 */
.L_x_38988:
        /* <DEDUP_REMOVED lines=18> */
.L_x_38995:
[----:B------:R-:W-:-:S04]  /*7d70*/  SHF.R.U32.HI R5, RZ, 0x18, R5 ;  /* 0x00000018ff057819 */ /* 0x000fc80000011605 */
[----:B------:R-:W-:-:S07]  /*7d80*/  LOP3.LUT R0, R0, 0x80, R5, 0xf8, !PT ;  /* 0x0000008000007812 */ /* 0x000fce00078ef805 */
.L_x_38994:
[----:B------:R-:W-:Y:S05]  /*7d90*/  BSYNC.RECONVERGENT B0 ;  /* 0x0000000000007941 */ /* 0x000fea0003800200 */
.L_x_38993:
[----:B------:R-:W-:Y:S01]  /*7da0*/  STG.E.U8 desc[UR36][R2.64], R0 ;  /* 0x0000000002007986 */ /* 0x000fe2000c101124 */
[----:B------:R-:W-:Y:S05]  /*7db0*/  EXIT ;  /* 0x000000000000794d */ /* 0x000fea0003800000 */
.L_x_38987:
        /* <DEDUP_REMOVED lines=22> */
.L_x_38997:
[----:B------:R-:W-:-:S06]  /*7f20*/  HADD2.F32 R4, -RZ, R23.H0_H0 ;  /* 0x20000017ff047230 */ /* 0x000fcc0000004100 */
[----:B------:R-:W0:Y:S02]  /*7f30*/  F2I.U64.TRUNC R4, R4 ;  /* 0x0000000400047311 */ /* 0x000e24000020d800 */
[----:B0-----:R-:W-:Y:S01]  /*7f40*/  STG.E.64 desc[UR36][R2.64], R4 ;  /* 0x0000000402007986 */ /* 0x001fe2000c101b24 */
[----:B------:R-:W-:Y:S05]  /*7f50*/  EXIT ;  /* 0x000000000000794d */ /* 0x000fea0003800000 */
.L_x_38996:
[----:B------:R-:W-:-:S06]  /*7f60*/  HADD2.F32 R23, -RZ, R23.H0_H0 ;  /* 0x20000017ff177230 */ /* 0x000fcc0000004100 */
[----:B------:R-:W0:Y:S02]  /*7f70*/  F2I.FTZ.U32.TRUNC.NTZ R23, R23 ;  /* 0x0000001700177305 */ /* 0x000e24000021f000 */
[----:B0-----:R-:W-:Y:S01]  /*7f80*/  STG.E desc[UR36][R2.64], R23 ;  /* 0x0000001702007986 */ /* 0x001fe2000c101924 */
[----:B------:R-:W-:Y:S05]  /*7f90*/  EXIT ;  /* 0x000000000000794d */ /* 0x000fea0003800000 */
.L_x_38986:
        /* <DEDUP_REMOVED lines=11> */
.L_x_38999:
[----:B------:R-:W-:Y:S01]  /*8050*/  HADD2.F32 R23, -RZ, R23.H0_H0 ;  /* 0x20000017ff177230 */ /* 0x000fe20000004100 */
[----:B------:R-:W-:-:S04]  /*8060*/  CS2R R6, SRZ ;  /* 0x0000000000067805 */ /* 0x000fc8000001ff00 */
[----:B------:R-:W-:-:S06]  /*8070*/  FMUL.FTZ R4, R23, 1 ;  /* 0x3f80000017047820 */ /* 0x000fcc0000410000 */
[----:B------:R-:W0:Y:S02]  /*8080*/  F2F.F64.F32 R4, R4 ;  /* 0x0000000400047310 */ /* 0x000e240000201800 */
[----:B0-----:R-:W-:Y:S01]  /*8090*/  STG.E.128 desc[UR36][R2.64], R4 ;  /* 0x0000000402007986 */ /* 0x001fe2000c101d24 */
[----:B------:R-:W-:Y:S05]  /*80a0*/  EXIT ;  /* 0x000000000000794d */ /* 0x000fea0003800000 */
.L_x_38998:
[----:B------:R-:W-:-:S13]  /*80b0*/  ISETP.NE.AND P0, PT, R0, 0xf, PT ;  /* 0x0000000f0000780c */ /* 0x000fda0003f05270 */
[----:B------:R-:W-:Y:S05]  /*80c0*/  @!P0 BRA `(.L_x_39000) ;  /* 0x0000000000e88947 */ /* 0x000fea0003800000 */
[----:B------:R-:W-:-:S13]  /*80d0*/  ISETP.NE.AND P0, PT, R0, 0x17, PT ;  /* 0x000000170000780c */ /* 0x000fda0003f05270 */
[----:B------:R-:W-:Y:S05]  /*80e0*/  @!P0 BRA `(.L_x_39001) ;  /* 0x0000000000908947 */ /* 0x000fea0003800000 */
[----:B------:R-:W-:-:S13]  /*80f0*/  ISETP.NE.AND P0, PT, R0, 0x18, PT ;  /* 0x000000180000780c */ /* 0x000fda0003f05270 */
[----:B------:R-:W-:Y:S05]  /*8100*/  @!P0 BRA `(.L_x_39002) ;  /* 0x0000000000448947 */ /* 0x000fea0003800000 */
.L_x_38979:
        /* <DEDUP_REMOVED lines=16> */
.L_x_39003:
[----:B------:R-:W-:Y:S05]  /*8210*/  EXIT ;  /* 0x000000000000794d */ /* 0x000fea0003800000 */
.L_x_39002:
        /* <DEDUP_REMOVED lines=13> */
.L_x_39005:
[----:B------:R-:W-:Y:S05]  /*82f0*/  BSYNC.RECONVERGENT B0 ;  /* 0x0000000000007941 */ /* 0x000fea0003800200 */
.L_x_39004:
[----:B------:R-:W-:-:S05]  /*8300*/  LOP3.LUT R5, R0, 0x80, R5, 0xf8, !PT ;  /* 0x0000008000057812 */ /* 0x000fca00078ef805 */
[----:B------:R-:W-:Y:S01]  /*8310*/  STG.E.U8 desc[UR36][R2.64], R5 ;  /* 0x0000000502007986 */ /* 0x000fe2000c101124 */
[----:B------:R-:W-:Y:S05]  /*8320*/  EXIT ;  /* 0x000000000000794d */ /* 0x000fea0003800000 */
.L_x_39001:
        /* <DEDUP_REMOVED lines=12> */
.L_x_39007:
[----:B------:R-:W-:Y:S01]  /*83f0*/  IMAD.MOV.U32 R0, RZ, RZ, 0x7f ;  /* 0x0000007fff007424 */ /* 0x000fe200078e00ff */
[----:B------:R-:W-:-:S04]  /*8400*/  ISETP.GT.U32.AND P0, PT, R4, 0x7f800000, PT ;  /* 0x7f8000000400780c */ /* 0x000fc80003f04070 */
[----:B------:R-:W-:-:S09]  /*8410*/  SEL R0, R0, 0x7c, P0 ;  /* 0x0000007c00007807 */ /* 0x000fd20000000000 */
.L_x_39008:
[----:B------:R-:W-:Y:S05]  /*8420*/  BSYNC.RECONVERGENT B0 ;  /* 0x0000000000007941 */ /* 0x000fea0003800200 */
.L_x_39006:
[----:B------:R-:W-:-:S04]  /*8430*/  SHF.R.U32.HI R5, RZ, 0x18, R5 ;  /* 0x00000018ff057819 */ /* 0x000fc80000011605 */
[----:B------:R-:W-:-:S05]  /*8440*/  LOP3.LUT R5, R0, 0x80, R5, 0xf8, !PT ;  /* 0x0000008000057812 */ /* 0x000fca00078ef805 */
[----:B------:R-:W-:Y:S01]  /*8450*/  STG.E.U8 desc[UR36][R2.64], R5 ;  /* 0x0000000502007986 */ /* 0x000fe2000c101124 */
[----:B------:R-:W-:Y:S05]  /*8460*/  EXIT ;  /* 0x000000000000794d */ /* 0x000fea0003800000 */
.L_x_39000:
[----:B------:R-:W-:-:S05]  /*8470*/  HADD2.F32 R0, -RZ, R23.H0_H0 ;  /* 0x20000017ff007230 */ /* 0x000fca0000004100 */
[----:B------:R-:W-:-:S05]  /*8480*/  F2FP.BF16.F32.PACK_AB R0, RZ, R0 ;  /* 0x00000000ff00723e */ /* 0x000fca00000010ff */
[----:B------:R-:W-:Y:S01]  /*8490*/  STG.E.U16 desc[UR36][R2.64], R0 ;  /* 0x0000000002007986 */ /* 0x000fe2000c101524 */
[----:B------:R-:W-:Y:S05]  /*84a0*/  EXIT ;  /* 0x000000000000794d */ /* 0x000fea0003800000 */
.L_x_39009:
        /* <DEDUP_REMOVED lines=13> */
.L_x_68721:


//--------------------- .text._ZN2at6native18elementwise_kernelILi128ELi4EZNS0_22gpu_kernel_impl_nocastIZNS0_50_GLOBAL__N__2680c7bb_12_PowKernel_cu_7dd49032_300322pow_scalar_tensor_implIN3c104HalfEEEvRNS_18TensorIteratorBaseET_EUlS6_E_EEvS8_RKS9_EUliE_EEviT1_ --------------------------
	.section	.text._ZN2at6native18elementwise_kernelILi128ELi4EZNS0_22gpu_kernel_impl_nocastIZNS0_50_GLOBAL__N__2680c7bb_12_PowKernel_cu_7dd49032_300322pow_scalar_tensor_implIN3c104HalfEEEvRNS_18TensorIteratorBaseET_EUlS6_E_EEvS8_RKS9_EUliE_EEviT1_,"ax",@progbits
	.align	128
        .global         _ZN2at6native18elementwise_kernelILi128ELi4EZNS0_22gpu_kernel_impl_nocastIZNS0_50_GLOBAL__N__2680c7bb_12_PowKernel_cu_7dd49032_300322pow_scalar_tensor_implIN3c104HalfEEEvRNS_18TensorIteratorBaseET_EUlS6_E_EEvS8_RKS9_EUliE_EEviT1_
        .type           _ZN2at6native18elementwise_kernelILi128ELi4EZNS0_22gpu_kernel_impl_nocastIZNS0_50_GLOBAL__N__2680c7bb_12_PowKernel_cu_7dd49032_300322pow_scalar_tensor_implIN3c104HalfEEEvRNS_18TensorIteratorBaseET_EUlS6_E_EEvS8_RKS9_EUliE_EEviT1_,@function
        .size           _ZN2at6native18elementwise_kernelILi128ELi4EZNS0_22gpu_kernel_impl_nocastIZNS0_50_GLOBAL__N__2680c7bb_12_PowKernel_cu_7dd49032_300322pow_scalar_tensor_implIN3c104HalfEEEvRNS_18TensorIteratorBaseET_EUlS6_E_EEvS8_RKS9_EUliE_EEviT1_,(.L_x_68722 - _ZN2at6native18elementwise_kernelILi128ELi4EZNS0_22gpu_kernel_impl_nocastIZNS0_50_GLOBAL__N__2680c7bb_12_PowKernel_cu_7dd49032_300322pow_scalar_tensor_implIN3c104HalfEEEvRNS_18TensorIteratorBaseET_EUlS6_E_EEvS8_RKS9_EUliE_EEviT1_)
        .other          _ZN2at6native18elementwise_kernelILi128ELi4EZNS0_22gpu_kernel_impl_nocastIZNS0_50_GLOBAL__N__2680c7bb_12_PowKernel_cu_7dd49032_300322pow_scalar_tensor_implIN3c104HalfEEEvRNS_18TensorIteratorBaseET_EUlS6_E_EEvS8_RKS9_EUliE_EEviT1_,@"STO_CUDA_ENTRY STV_DEFAULT"
_ZN2at6native18elementwise_kernelILi128ELi4EZNS0_22gpu_kernel_impl_nocastIZNS0_50_GLOBAL__N__2680c7bb_12_PowKernel_cu_7dd49032_300322pow_scalar_tensor_implIN3c104HalfEEEvRNS_18TensorIteratorBaseET_EUlS6_E_EEvS8_RKS9_EUliE_EEviT1_:
.text._ZN2at6native18elementwise_kernelILi128ELi4EZNS0_22gpu_kernel_impl_nocastIZNS0_50_GLOBAL__N__2680c7bb_12_PowKernel_cu_7dd49032_300322pow_scalar_tensor_implIN3c104HalfEEEvRNS_18TensorIteratorBaseET_EUlS6_E_EEvS8_RKS9_EUliE_EEviT1_:
        /* <DEDUP_REMOVED lines=19> */
[----:B-1----:R-:W-:-:S04]  /*0130*/  HADD2.F32 R0, -RZ, R0.H0_H0 ;  /* 0x20000000ff007230 */ /* 0x002fc80000004100 */
[----:B------:R-:W0:Y:S08]  /*0140*/  MUFU.LG2 R7, R0 ;  /* 0x0000000000077308 */ /* 0x000e300000000c00 */
[----:B------:R-:W-:Y:S05]  /*0150*/  @P0 BREAK.RELIABLE B1 ;  /* 0x0000000000010942 */ /* 0x000fea0003800100 */
[----:B--2---:R-:W-:-:S05]  /*0160*/  HADD2.F32 R2, -RZ, R4.H0_H0 ;  /* 0x20000004ff027230 */ /* 0x004fca0000004100 */
        /* <DEDUP_REMOVED lines=10> */
[----:B-1----:R-:W-:-:S04]  /*0210*/  HADD2.F32 R8, -RZ, R0.H0_H0 ;  /* 0x20000000ff087230 */ /* 0x002fc80000004100 */
[----:B------:R-:W0:Y:S01]  /*0220*/  MUFU.LG2 R7, R8 ;  /* 0x0000000800077308 */ /* 0x000e220000000c00 */
[----:B--2---:R-:W-:-:S05]  /*0230*/  HADD2.F32 R0, -RZ, R4.H0_H0 ;  /* 0x20000004ff007230 */ /* 0x004fca0000004100 */
[----:B0-----:R-:W-:Y:S02]  /*0240*/  FMUL.FTZ R0, R7, R0 ;  /* 0x0000000007007220 */ /* 0x001fe40000410000 */
[----:B------:R-:W0:Y:S04]  /*0250*/  LDC.64 R6, c[0x0][0x580] ;  /* 0x00016000ff067b82 */ /* 0x000e280000000a00 */
[----:B------:R-:W1:Y:S02]  /*0260*/  MUFU.EX2 R0, R0 ;  /* 0x0000000000007308 */ /* 0x000e640000000800 */
[----:B-1----:R-:W-:-:S05]  /*0270*/  F2FP.F16.F32.PACK_AB R2, RZ, R0 ;  /* 0x00000000ff02723e */ /* 0x002fca00000000ff */
[----:B0-----:R0:W-:Y:S02]  /*0280*/  STG.E.U16 desc[UR6][R6.64], R2 ;  /* 0x0000000206007986 */ /* 0x0011e4000c101506 */
.L_x_39013:
[----:B------:R-:W-:-:S13]  /*0290*/  ISETP.GE.AND P0, PT, R3, UR4, PT ;  /* 0x0000000403007c0c */ /* 0x000fda000bf06270 */
[----:B------:R-:W-:Y:S05]  /*02a0*/  @P0 BREAK.RELIABLE B1 ;  /* 0x0000000000010942 */ /* 0x000fea0003800100 */
[----:B------:R-:W-:Y:S05]  /*02b0*/  @P0 BRA `(.L_x_39014) ;  /* 0x0000000000340947 */ /* 0x000fea0003800000 */
[----:B------:R-:W-:Y:S05]  /*02c0*/  BSYNC.RELIABLE B1 ;  /* 0x0000000000017941 */ /* 0x000fea0003800100 */
.L_x_39012:
[----:B------:R-:W1:Y:S08]  /*02d0*/  LDC.64 R4, c[0x0][0x588] ;  /* 0x00016200ff047b82 */ /* 0x000e700000000a00 */
[----:B------:R-:W2:Y:S01]  /*02e0*/  LDC.U16 R0, c[0x0][0x590] ;  /* 0x00016400ff007b82 */ /* 0x000ea20000000400 */
[----:B-1----:R-:W3:Y:S01]  /*02f0*/  LDG.E.U16 R4, desc[UR6][R4.64] ;  /* 0x0000000604047981 */ /* 0x002ee2000c1e1500 */
[----:B------:R-:W-:Y:S01]  /*0300*/  IADD3 R3, PT, PT, R3, 0x80, RZ ;  /* 0x0000008003037810 */ /* 0x000fe20007ffe0ff */
[----:B--2---:R-:W-:-:S04]  /*0310*/  HADD2.F32 R8, -RZ, R0.H0_H0 ;  /* 0x20000000ff087230 */ /* 0x004fc80000004100 */
[----:B0-----:R-:W0:Y:S01]  /*0320*/  MUFU.LG2 R7, R8 ;  /* 0x0000000800077308 */ /* 0x001e220000000c00 */
[----:B---3--:R-:W-:-:S05]  /*0330*/  HADD2.F32 R0, -RZ, R4.H0_H0 ;  /* 0x20000004ff007230 */ /* 0x008fca0000004100 */
[----:B0-----:R-:W-:Y:S02]  /*0340*/  FMUL.FTZ R0, R7, R0 ;  /* 0x0000000007007220 */ /* 0x001fe40000410000 */
[----:B------:R-:W0:Y:S04]  /*0350*/  LDC.64 R6, c[0x0][0x580] ;  /* 0x00016000ff067b82 */ /* 0x000e280000000a00 */
[----:B------:R-:W1:Y:S02]  /*0360*/  MUFU.EX2 R0, R0 ;  /* 0x0000000000007308 */ /* 0x000e640000000800 */
[----:B-1----:R-:W-:-:S05]  /*0370*/  F2FP.F16.F32.PACK_AB R2, RZ, R0 ;  /* 0x00000000ff02723e */ /* 0x002fca00000000ff */
[----:B0-----:R1:W-:Y:S02]  /*0380*/  STG.E.U16 desc[UR6][R6.64], R2 ;  /* 0x0000000206007986 */ /* 0x0013e4000c101506 */
.L_x_39014:
[----:B------:R-:W-:Y:S05]  /*0390*/  BSYNC.RECONVERGENT B0 ;  /* 0x0000000000007941 */ /* 0x000fea0003800200 */
.L_x_39011:
[----:B------:R-:W-:Y:S05]  /*03a0*/  WARPSYNC.ALL ;  /* 0x0000000000007948 */ /* 0x000fea0003800000 */
[----:B------:R-:W-:-:S13]  /*03b0*/  ISETP.GE.AND P0, PT, R3, UR4, PT ;  /* 0x0000000403007c0c */ /* 0x000fda000bf06270 */
[----:B------:R-:W-:Y:S05]  /*03c0*/  @P0 EXIT ;  /* 0x000000000000094d */ /* 0x000fea0003800000 */
[----:B01----:R-:W0:Y:S08]  /*03d0*/  LDC.64 R2, c[0x0][0x588] ;  /* 0x00016200ff027b82 */ /* 0x003e300000000a00 */
[----:B------:R-:W1:Y:S01]  /*03e0*/  LDC.U16 R0, c[0x0][0x590] ;  /* 0x00016400ff007b82 */ /* 0x000e620000000400 */
[----:B0-----:R-:W2:Y:S01]  /*03f0*/  LDG.E.U16 R2, desc[UR6][R2.64] ;  /* 0x0000000602027981 */ /* 0x001ea2000c1e1500 */
[----:B-1----:R-:W-:-:S04]  /*0400*/  HADD2.F32 R6, -RZ, R0.H0_H0 ;  /* 0x20000000ff067230 */ /* 0x002fc80000004100 */
[----:B------:R-:W0:Y:S01]  /*0410*/  MUFU.LG2 R5, R6 ;  /* 0x0000000600057308 */ /* 0x000e220000000c00 */
[----:B--2---:R-:W-:-:S05]  /*0420*/  HADD2.F32 R0, -RZ, R2.H0_H0 ;  /* 0x20000002ff007230 */ /* 0x004fca0000004100 */
[----:B0-----:R-:W-:Y:S02]  /*0430*/  FMUL.FTZ R0, R5, R0 ;  /* 0x0000000005007220 */ /* 0x001fe40000410000 */
[----:B------:R-:W0:Y:S04]  /*0440*/  LDC.64 R4, c[0x0][0x580] ;  /* 0x00016000ff047b82 */ /* 0x000e280000000a00 */
[----:B------:R-:W1:Y:S02]  /*0450*/  MUFU.EX2 R0, R0 ;  /* 0x0000000000007308 */ /* 0x000e640000000800 */
[----:B-1----:R-:W-:-:S05]  /*0460*/  F2FP.F16.F32.PACK_AB R3, RZ, R0 ;  /* 0x00000000ff03723e */ /* 0x002fca00000000ff */
[----:B0-----:R-:W-:Y:S01]  /*0470*/  STG.E.U16 desc[UR6][R4.64], R3 ;  /* 0x0000000304007986 */ /* 0x001fe2000c101506 */
[----:B------:R-:W-:Y:S05]  /*0480*/  EXIT ;  /* 0x000000000000794d */ /* 0x000fea0003800000 */
.L_x_39010:
        /* <DEDUP_REMOVED lines=306> */
.L_x_39018:
[----:B------:R-:W0:Y:S02]  /*17b0*/  LDCU.128 UR8, c[0x0][0x580] ;  /* 0x0000b000ff0877ac */ /* 0x000e240008000c00 */
[----:B0-----:R-:W-:Y:S02]  /*17c0*/  IADD3 R6, P0, PT, R4, UR10, RZ ;  /* 0x0000000a04067c10 */ /* 0x001fe4000ff1e0ff */
[----:B------:R-:W0:Y:S02]  /*17d0*/  LDC.U16 R4, c[0x0][0x590] ;  /* 0x00016400ff047b82 */ /* 0x000e240000000400 */
[----:B------:R-:W-:-:S05]  /*17e0*/  IADD3.X R7, PT, PT, RZ, UR11, RZ, P0, !PT ;  /* 0x0000000bff077c10 */ /* 0x000fca00087fe4ff */
[----:B------:R-:W2:Y:S01]  /*17f0*/  LDG.E.U16 R6, desc[UR6][R6.64] ;  /* 0x0000000606067981 */ /* 0x000ea2000c1e1500 */
[----:B------:R-:W-:Y:S01]  /*1800*/  IADD3 R3, PT, PT, R3, 0x80, RZ ;  /* 0x0000008003037810 */ /* 0x000fe20007ffe0ff */
[----:B0-----:R-:W-:-:S06]  /*1810*/  HADD2.F32 R9, -RZ, R4.H0_H0 ;  /* 0x20000004ff097230 */ /* 0x001fcc0000004100 */
[----:B------:R-:W0:Y:S01]  /*1820*/  MUFU.LG2 R9, R9 ;  /* 0x0000000900097308 */ /* 0x000e220000000c00 */
[----:B--2---:R-:W-:-:S05]  /*1830*/  HADD2.F32 R4, -RZ, R6.H0_H0 ;  /* 0x20000006ff047230 */ /* 0x004fca0000004100 */
[----:B0-----:R-:W-:Y:S01]  /*1840*/  FMUL.FTZ R8, R9, R4 ;  /* 0x0000000409087220 */ /* 0x001fe20000410000 */
[----:B------:R-:W-:-:S04]  /*1850*/  IADD3 R4, P0, PT, R5, UR8, RZ ;  /* 0x0000000805047c10 */ /* 0x000fc8000ff1e0ff */
        /* <DEDUP_REMOVED lines=305> */
.L_x_39020:
[----:B------:R-:W0:Y:S02]  /*2b70*/  LDCU.128 UR8, c[0x0][0x580] ;  /* 0x0000b000ff0877ac */ /* 0x000e240008000c00 */
[----:B0-----:R-:W-:Y:S02]  /*2b80*/  IADD3 R6, P0, PT, R4, UR10, RZ ;  /* 0x0000000a04067c10 */ /* 0x001fe4000ff1e0ff */
[----:B------:R-:W0:Y:S03]  /*2b90*/  LDC.U16 R4, c[0x0][0x590] ;  /* 0x00016400ff047b82 */ /* 0x000e260000000400 */
[----:B------:R-:W-:-:S05]  /*2ba0*/  IMAD.X R7, RZ, RZ, UR11, P0 ;  /* 0x0000000bff077e24 */ /* 0x000fca00080e06ff */
        /* <DEDUP_REMOVED lines=8> */
[----:B------:R-:W0:Y:S02]  /*2c30*/  MUFU.EX2 R8, R8 ;  /* 0x0000000800087308 */ /* 0x000e240000000800 */
[----:B0-----:R-:W-:-:S05]  /*2c40*/  F2FP.F16.F32.PACK_AB R7, RZ, R8 ;  /* 0x00000008ff07723e */ /* 0x001fca00000000ff */
[----:B------:R0:W-:Y:S02]  /*2c50*/  STG.E.U16 desc[UR6][R4.64], R7 ;  /* 0x0000000704007986 */ /* 0x0001e4000c101506 */
.L_x_39017:
[----:B------:R-:W-:-:S13]  /*2c60*/  ISETP.GE.AND P0, PT, R3, UR4, PT ;  /* 0x0000000403007c0c */ /* 0x000fda000bf06270 */
[----:B------:R-:W-:Y:S05]  /*2c70*/  @P0 BREAK.RELIABLE B1 ;  /* 0x0000000000010942 */ /* 0x000fea0003800100 */
[----:B------:R-:W-:Y:S05]  /*2c80*/  @P0 BRA `(.L_x_39019) ;  /* 0x0000001000e80947 */ /* 0x000fea0003800000 */
[----:B------:R-:W-:Y:S05]  /*2c90*/  BSYNC.RELIABLE B1 ;  /* 0x0000000000017941 */ /* 0x000fea0003800100 */
.L_x_39016:
        /* <DEDUP_REMOVED lines=298> */
.L_x_39021:
        /* <DEDUP_REMOVED lines=15> */
.L_x_39019:
[----:B------:R-:W-:Y:S05]  /*4030*/  BSYNC.RECONVERGENT B0 ;  /* 0x0000000000007941 */ /* 0x000fea0003800200 */
.L_x_39015:
        /* <DEDUP_REMOVED lines=301> */
.L_x_39022:
[----:B------:R-:W0:Y:S01]  /*5310*/  LDCU.128 UR8, c[0x0][0x580] ;  /* 0x0000b000ff0877ac */ /* 0x000e220008000c00 */
[----:B------:R-:W1:Y:S01]  /*5320*/  LDC.U16 R0, c[0x0][0x590] ;  /* 0x00016400ff007b82 */ /* 0x000e620000000400 */
[----:B0-----:R-:W-:-:S04]  /*5330*/  IADD3 R4, P0, PT, R2, UR10, RZ ;  /* 0x0000000a02047c10 */ /* 0x001fc8000ff1e0ff */
[----:B------:R-:W-:-:S05]  /*5340*/  IADD3.X R5, PT, PT, RZ, UR11, RZ, P0, !PT ;  /* 0x0000000bff057c10 */ /* 0x000fca00087fe4ff */
[----:B------:R-:W2:Y:S01]  /*5350*/  LDG.E.U16 R4, desc[UR6][R4.64] ;  /* 0x0000000604047981 */ /* 0x000ea2000c1e1500 */
[----:B-1----:R-:W-:Y:S01]  /*5360*/  HADD2.F32 R6, -RZ, R0.H0_H0 ;  /* 0x20000000ff067230 */ /* 0x002fe20000004100 */
[----:B------:R-:W-:-:S03]  /*5370*/  IADD3 R2, P0, PT, R3, UR8, RZ ;  /* 0x0000000803027c10 */ /* 0x000fc6000ff1e0ff */
[----:B------:R-:W0:Y:S01]  /*5380*/  MUFU.LG2 R7, R6 ;  /* 0x0000000600077308 */ /* 0x000e220000000c00 */
[----:B------:R-:W-:Y:S01]  /*5390*/  IADD3.X R3, PT, PT, RZ, UR9, RZ, P0, !PT ;  /* 0x00000009ff037c10 */ /* 0x000fe200087fe4ff */
[----:B--2---:R-:W-:-:S05]  /*53a0*/  HADD2.F32 R0, -RZ, R4.H0_H0 ;  /* 0x20000004ff007230 */ /* 0x004fca0000004100 */
[----:B0-----:R-:W-:-:S06]  /*53b0*/  FMUL.FTZ R0, R7, R0 ;  /* 0x0000000007007220 */ /* 0x001fcc0000410000 */
[----:B------:R-:W0:Y:S02]  /*53c0*/  MUFU.EX2 R0, R0 ;  /* 0x0000000000007308 */ /* 0x000e240000000800 */
[----:B0-----:R-:W-:-:S05]  /*53d0*/  F2FP.F16.F32.PACK_AB R5, RZ, R0 ;  /* 0x00000000ff05723e */ /* 0x001fca00000000ff */
[----:B------:R-:W-:Y:S01]  /*53e0*/  STG.E.U16 desc[UR6][R2.64], R5 ;  /* 0x0000000502007986 */ /* 0x000fe2000c101506 */
[----:B------:R-:W-:Y:S05]  /*53f0*/  EXIT ;  /* 0x000000000000794d */ /* 0x000fea0003800000 */
.L_x_39023:
        /* <DEDUP_REMOVED lines=16> */
.L_x_68722:


//--------------------- .text._ZN2at6native27unrolled_elementwise_kernelIZNS0_50_GLOBAL__N__2680c7bb_12_PowKernel_cu_7dd49032_300322pow_scalar_tensor_implIN3c104HalfEEEvRNS_18TensorIteratorBaseET_EUlS5_E_St5arrayIPcLm2EELi4E23TrivialOffsetCalculatorILi1EjESE_NS0_6memory15LoadWithoutCastENSF_16StoreWithoutCastEEEviS8_T0_T2_T3_T4_T5_ --------------------------
	.section	.text._ZN2at6native27unrolled_elementwise_kernelIZNS0_50_GLOBAL__N__2680c7bb_12_PowKernel_cu_7dd49032_300322pow_scalar_tensor_implIN3c104HalfEEEvRNS_18TensorIteratorBaseET_EUlS5_E_St5arrayIPcLm2EELi4E23TrivialOffsetCalculatorILi1EjESE_NS0_6memory15LoadWithoutCastENSF_16StoreWithoutCastEEEviS8_T0_T2_T3_T4_T5_,"ax",@progbits
	.align	128
        .global         _ZN2at6native27unrolled_elementwise_kernelIZNS0_50_GLOBAL__N__2680c7bb_12_PowKernel_cu_7dd49032_300322pow_scalar_tensor_implIN3c104HalfEEEvRNS_18TensorIteratorBaseET_EUlS5_E_St5arrayIPcLm2EELi4E23TrivialOffsetCalculatorILi1EjESE_NS0_6memory15LoadWithoutCastENSF_16StoreWithoutCastEEEviS8_T0_T2_T3_T4_T5_
        .type           _ZN2at6native27unrolled_elementwise_kernelIZNS0_50_GLOBAL__N__2680c7bb_12_PowKernel_cu_7dd49032_300322pow_scalar_tensor_implIN3c104HalfEEEvRNS_18TensorIteratorBaseET_EUlS5_E_St5arrayIPcLm2EELi4E23TrivialOffsetCalculatorILi1EjESE_NS0_6memory15LoadWithoutCastENSF_16StoreWithoutCastEEEviS8_T0_T2_T3_T4_T5_,@function
        .size           _ZN2at6native27unrolled_elementwise_kernelIZNS0_50_GLOBAL__N__2680c7bb_12_PowKernel_cu_7dd49032_300322pow_scalar_tensor_implIN3c104HalfEEEvRNS_18TensorIteratorBaseET_EUlS5_E_St5arrayIPcLm2EELi4E23TrivialOffsetCalculatorILi1EjESE_NS0_6memory15LoadWithoutCastENSF_16StoreWithoutCastEEEviS8_T0_T2_T3_T4_T5_,(.L_x_68723 - _ZN2at6native27unrolled_elementwise_kernelIZNS0_50_GLOBAL__N__2680c7bb_12_PowKernel_cu_7dd49032_300322pow_scalar_tensor_implIN3c104HalfEEEvRNS_18TensorIteratorBaseET_EUlS5_E_St5arrayIPcLm2EELi4E23TrivialOffsetCalculatorILi1EjESE_NS0_6memory15LoadWithoutCastENSF_16StoreWithoutCastEEEviS8_T0_T2_T3_T4_T5_)
        .other          _ZN2at6native27unrolled_elementwise_kernelIZNS0_50_GLOBAL__N__2680c7bb_12_PowKernel_cu_7dd49032_300322pow_scalar_tensor_implIN3c104HalfEEEvRNS_18TensorIteratorBaseET_EUlS5_E_St5arrayIPcLm2EELi4E23TrivialOffsetCalculatorILi1EjESE_NS0_6memory15LoadWithoutCastENSF_16StoreWithoutCastEEEviS8_T0_T2_T3_T4_T5_,@"STO_CUDA_ENTRY STV_DEFAULT"
_ZN2at6native27unrolled_elementwise_kernelIZNS0_50_GLOBAL__N__2680c7bb_12_PowKernel_cu_7dd49032_300322pow_scalar_tensor_implIN3c104HalfEEEvRNS_18TensorIteratorBaseET_EUlS5_E_St5arrayIPcLm2EELi4E23TrivialOffsetCalculatorILi1EjESE_NS0_6memory15LoadWithoutCastENSF_16StoreWithoutCastEEEviS8_T0_T2_T3_T4_T5_:
.text._ZN2at6native27unrolled_elementwise_kernelIZNS0_50_GLOBAL__N__2680c7bb_12_PowKernel_cu_7dd49032_300322pow_scalar_tensor_implIN3c104HalfEEEvRNS_18TensorIteratorBaseET_EUlS5_E_St5arrayIPcLm2EELi4E23TrivialOffsetCalculatorILi1EjESE_NS0_6memory15LoadWithoutCastENSF_16StoreWithoutCastEEEviS8_T0_T2_T3_T4_T5_:
        /* <DEDUP_REMOVED lines=17> */
[----:B------:R-:W-:-:S06]  /*0110*/  PRMT R7, RZ, 0x7610, R7 ;  /* 0x00007610ff077816 */ /* 0x000fcc0000000007 */
[----:B-1----:R-:W3:Y:S05]  /*0120*/  @!P0 LDG.E.U16 R7, desc[UR4][R10.64] ;  /* 0x000000040a078981 */ /* 0x002eea000c1e1500 */
[----:B------:R-:W0:Y:S01]  /*0130*/  @!P2 LDC.64 R8, c[0x0][0x3a0] ;  /* 0x0000e800ff08ab82 */ /* 0x000e220000000a00 */
[----:B------:R-:W-:Y:S01]  /*0140*/  PRMT R12, RZ, 0x7610, R12 ;  /* 0x00007610ff0c7816 */ /* 0x000fe2000000000c */
[----:B--2---:R-:W-:-:S04]  /*0150*/  @!P1 IMAD.WIDE.U32 R14, R17, 0x2, R14 ;  /* 0x00000002110e9825 */ /* 0x004fc800078e000e */
[----:B------:R-:W-:Y:S01]  /*0160*/  @!P2 IMAD R17, R0, 0x200, R13 ;  /* 0x000002000011a824 */ /* 0x000fe200078e020d */
[----:B------:R1:W2:Y:S03]  /*0170*/  @!P1 LDG.E.U16 R12, desc[UR4][R14.64] ;  /* 0x000000040e0c9981 */ /* 0x0002a6000c1e1500 */
[----:B0-----:R-:W-:Y:S01]  /*0180*/  @!P2 IMAD.WIDE.U32 R16, R17, 0x2, R8 ;  /* 0x000000021110a825 */ /* 0x001fe200078e0008 */
[----:B------:R-:W-:-:S06]  /*0190*/  PRMT R9, RZ, 0x7610, R9 ;  /* 0x00007610ff097816 */ /* 0x000fcc0000000009 */
[----:B------:R0:W4:Y:S01]  /*01a0*/  @!P2 LDG.E.U16 R9, desc[UR4][R16.64] ;  /* 0x000000041009a981 */ /* 0x000122000c1e1500 */
[----:B------:R-:W-:Y:S02]  /*01b0*/  @!P2 IADD3 R13, PT, PT, R13, 0x80, RZ ;  /* 0x000000800d0da810 */ /* 0x000fe40007ffe0ff */
[-C--:B------:R-:W-:Y:S02]  /*01c0*/  ISETP.GE.AND P1, PT, R3, R2.reuse, PT ;  /* 0x000000020300720c */ /* 0x080fe40003f26270 */
[----:B------:R-:W-:Y:S01]  /*01d0*/  ISETP.GE.AND P0, PT, R13, R2, PT ;  /* 0x000000020d00720c */ /* 0x000fe20003f06270 */
[----:B-1----:R-:W-:-:S10]  /*01e0*/  VIADD R15, R3, 0x100 ;  /* 0x00000100030f7836 */ /* 0x002fd40000000000 */
[----:B------:R-:W1:Y:S02]  /*01f0*/  @!P1 LDC.U16 R14, c[0x0][0x388] ;  /* 0x0000e200ff0e9b82 */ /* 0x000e640000000400 */
[----:B------:R-:W-:Y:S01]  /*0200*/  @!P0 IMAD R11, R0, 0x200, R13 ;  /* 0x00000200000b8824 */ /* 0x000fe200078e020d */
[----:B------:R-:W-:-:S04]  /*0210*/  IADD3 R13, PT, PT, R3, 0x80, RZ ;  /* 0x00000080030d7810 */ /* 0x000fc80007ffe0ff */
[-C--:B------:R-:W-:Y:S01]  /*0220*/  ISETP.GE.AND P2, PT, R13, R2.reuse, PT ;  /* 0x000000020d00720c */ /* 0x080fe20003f46270 */
[----:B------:R-:W1:Y:S01]  /*0230*/  @!P0 LDC.64 R18, c[0x0][0x3a0] ;  /* 0x0000e800ff128b82 */ /* 0x000e620000000a00 */
[----:B------:R-:W-:-:S11]  /*0240*/  ISETP.GE.AND P3, PT, R15, R2, PT ;  /* 0x000000020f00720c */ /* 0x000fd60003f66270 */
[----:B0-----:R-:W0:Y:S01]  /*0250*/  @!P2 LDC.U16 R16, c[0x0][0x388] ;  /* 0x0000e200ff10ab82 */ /* 0x001e220000000400 */
[----:B-1----:R-:W-:-:S07]  /*0260*/  @!P1 HADD2.F32 R14, -RZ, R14.H0_H0 ;  /* 0x2000000eff0e9230 */ /* 0x002fce0000004100 */
[----:B------:R-:W1:Y:S01]  /*0270*/  @!P3 LDC.U16 R17, c[0x0][0x388] ;  /* 0x0000e200ff11bb82 */ /* 0x000e620000000400 */
[----:B------:R-:W3:Y:S01]  /*0280*/  @!P1 MUFU.LG2 R14, R14 ;  /* 0x0000000e000e9308 */ /* 0x000ee20000000c00 */
[----:B------:R-:W-:Y:S01]  /*0290*/  PRMT R8, RZ, 0x7610, R8 ;  /* 0x00007610ff087816 */ /* 0x000fe20000000008 */
[----:B------:R-:W-:Y:S01]  /*02a0*/  @!P0 IMAD.WIDE.U32 R10, R11, 0x2, R18 ;  /* 0x000000020b0a8825 */ /* 0x000fe200078e0012 */
[----:B------:R-:W-:-:S04]  /*02b0*/  IADD3 R15, PT, PT, R3, 0x180, RZ ;  /* 0x00000180030f7810 */ /* 0x000fc80007ffe0ff */
[----:B------:R0:W5:Y:S01]  /*02c0*/  @!P0 LDG.E.U16 R8, desc[UR4][R10.64] ;  /* 0x000000040a088981 */ /* 0x000162000c1e1500 */
[----:B------:R-:W-:Y:S01]  /*02d0*/  ISETP.GE.AND P0, PT, R15, R2, PT ;  /* 0x000000020f00720c */ /* 0x000fe20003f06270 */
[----:B0-----:R-:W-:Y:S01]  /*02e0*/  @!P2 HADD2.F32 R16, -RZ, R16.H0_H0 ;  /* 0x20000010ff10a230 */ /* 0x001fe20000004100 */
[----:B------:R-:W0:Y:S03]  /*02f0*/  @!P1 LDC.64 R10, c[0x0][0x398] ;  /* 0x0000e600ff0a9b82 */ /* 0x000e260000000a00 */
[----:B------:R-:W2:Y:S01]  /*0300*/  @!P2 MUFU.LG2 R15, R16 ;  /* 0x00000010000fa308 */ /* 0x000ea20000000c00 */
[----:B-1----:R-:W-:-:S07]  /*0310*/  @!P3 HADD2.F32 R17, -RZ, R17.H0_H0 ;  /* 0x20000011ff11b230 */ /* 0x002fce0000004100 */
[----:B------:R-:W1:Y:S01]  /*0320*/  @!P0 LDC.U16 R19, c[0x0][0x388] ;  /* 0x0000e200ff138b82 */ /* 0x000e620000000400 */
[----:B------:R-:W-:Y:S01]  /*0330*/  @!P3 MUFU.LG2 R18, R17 ;  /* 0x000000110012b308 */ /* 0x000fe20000000c00 */
[----:B------:R-:W-:Y:S01]  /*0340*/  BSSY.RECONVERGENT B0, `(.L_x_39024) ;  /* 0x0000020000007945 */ /* 0x000fe20003800200 */
[----:B-1----:R-:W-:-:S06]  /*0350*/  @!P0 HADD2.F32 R19, -RZ, R19.H0_H0 ;  /* 0x20000013ff138230 */ /* 0x002fcc0000004100 */
[----:B------:R-:W-:Y:S01]  /*0360*/  @!P0 MUFU.LG2 R19, R19 ;  /* 0x0000001300138308 */ /* 0x000fe20000000c00 */
[----:B---3--:R-:W-:-:S05]  /*0370*/  @!P1 HADD2.F32 R7, -RZ, R7.H0_H0 ;  /* 0x20000007ff079230 */ /* 0x008fca0000004100 */
[----:B------:R-:W-:-:S06]  /*0380*/  @!P1 FMUL.FTZ R7, R7, R14 ;  /* 0x0000000e07079220 */ /* 0x000fcc0000410000 */
[----:B------:R-:W1:Y:S01]  /*0390*/  @!P1 MUFU.EX2 R7, R7 ;  /* 0x0000000700079308 */ /* 0x000e620000000800 */
[----:B--2---:R-:W-:-:S05]  /*03a0*/  @!P2 HADD2.F32 R12, -RZ, R12.H0_H0 ;  /* 0x2000000cff0ca230 */ /* 0x004fca0000004100 */
[----:B------:R-:W-:Y:S01]  /*03b0*/  @!P2 FMUL.FTZ R12, R15, R12 ;  /* 0x0000000c0f0ca220 */ /* 0x000fe20000410000 */
[----:B------:R-:W-:-:S04]  /*03c0*/  @!P1 IMAD R15, R0, 0x200, R3 ;  /* 0x00000200000f9824 */ /* 0x000fc800078e0203 */
[----:B0-----:R-:W-:Y:S01]  /*03d0*/  @!P1 IMAD.WIDE.U32 R10, R15, 0x2, R10 ;  /* 0x000000020f0a9825 */ /* 0x001fe200078e000a */
[----:B-1----:R-:W-:-:S03]  /*03e0*/  @!P1 F2FP.F16.F32.PACK_AB R4, RZ, R7 ;  /* 0x00000007ff04923e */ /* 0x002fc600000000ff */
[----:B----4-:R-:W-:Y:S02]  /*03f0*/  @!P3 HADD2.F32 R9, -RZ, R9.H0_H0 ;  /* 0x20000009ff09b230 */ /* 0x010fe40000004100 */
[----:B------:R0:W-:Y:S03]  /*0400*/  @!P1 STG.E.U16 desc[UR4][R10.64], R4 ;  /* 0x000000040a009986 */ /* 0x0001e6000c101504 */
[----:B------:R-:W-:Y:S01]  /*0410*/  @!P3 FMUL.FTZ R9, R18, R9 ;  /* 0x000000091209b220 */ /* 0x000fe20000410000 */
[----:B------:R-:W-:Y:S01]  /*0420*/  @!P1 MOV R3, R13 ;  /* 0x0000000d00039202 */ /* 0x000fe20000000f00 */
[----:B------:R-:W1:Y:S03]  /*0430*/  @!P2 MUFU.EX2 R12, R12 ;  /* 0x0000000c000ca308 */ /* 0x000e660000000800 */
[----:B------:R-:W-:-:S05]  /*0440*/  ISETP.GE.AND P4, PT, R3, R2, PT ;  /* 0x000000020300720c */ /* 0x000fca0003f86270 */
[----:B------:R-:W2:Y:S01]  /*0450*/  @!P3 MUFU.EX2 R9, R9 ;  /* 0x000000090009b308 */ /* 0x000ea20000000800 */
[----:B-1----:R-:W-:Y:S02]  /*0460*/  @!P2 F2FP.F16.F32.PACK_AB R6, RZ, R12 ;  /* 0x0000000cff06a23e */ /* 0x002fe400000000ff */
[----:B--2---:R-:W-:-:S05]  /*0470*/  @!P3 F2FP.F16.F32.PACK_AB R5, RZ, R9 ;  /* 0x00000009ff05b23e */ /* 0x004fca00000000ff */
[----:B0-----:R-:W-:Y:S05]  /*0480*/  @P4 BRA `(.L_x_39025) ;  /* 0x00000000002c4947 */ /* 0x001fea0003800000 */
        /* <DEDUP_REMOVED lines=11> */
.L_x_39025:
[----:B------:R-:W-:Y:S05]  /*0540*/  BSYNC.RECONVERGENT B0 ;  /* 0x0000000000007941 */ /* 0x000fea0003800200 */
.L_x_39024:
[----:B------:R-:W-:Y:S01]  /*0550*/  ISETP.GE.AND P1, PT, R3, R2, PT ;  /* 0x000000020300720c */ /* 0x000fe20003f26270 */
[----:B-----5:R-:W-:-:S05]  /*0560*/  @!P0 HADD2.F32 R8, -RZ, R8.H0_H0 ;  /* 0x20000008ff088230 */ /* 0x020fca0000004100 */
[----:B------:R-:W-:-:S07]  /*0570*/  @!P0 FMUL.FTZ R8, R19, R8 ;  /* 0x0000000813088220 */ /* 0x000fce0000410000 */
        /* <DEDUP_REMOVED lines=9> */
.L_x_39026:
        /* <DEDUP_REMOVED lines=15> */
.L_x_68723:


//--------------------- .text._ZN2at6native29vectorized_elementwise_kernelILi2EZNS0_50_GLOBAL__N__2680c7bb_12_PowKernel_cu_7dd49032_300322pow_scalar_tensor_implIN3c104HalfEEEvRNS_18TensorIteratorBaseET_EUlS5_E_St5arrayIPcLm2EEEEviT0_T1_ --------------------------
	.section	.text._ZN2at6native29vectorized_elementwise_kernelILi2EZNS0_50_GLOBAL__N__2680c7bb_12_PowKernel_cu_7dd49032_300322pow_scalar_tensor_implIN3c104HalfEEEvRNS_18TensorIteratorBaseET_EUlS5_E_St5arrayIPcLm2EEEEviT0_T1_,"ax",@progbits
	.align	128
        .global         _ZN2at6native29vectorized_elementwise_kernelILi2EZNS0_50_GLOBAL__N__2680c7bb_12_PowKernel_cu_7dd49032_300322pow_scalar_tensor_implIN3c104HalfEEEvRNS_18TensorIteratorBaseET_EUlS5_E_St5arrayIPcLm2EEEEviT0_T1_
        .type           _ZN2at6native29vectorized_elementwise_kernelILi2EZNS0_50_GLOBAL__N__2680c7bb_12_PowKernel_cu_7dd49032_300322pow_scalar_tensor_implIN3c104HalfEEEvRNS_18TensorIteratorBaseET_EUlS5_E_St5arrayIPcLm2EEEEviT0_T1_,@function
        .size           _ZN2at6native29vectorized_elementwise_kernelILi2EZNS0_50_GLOBAL__N__2680c7bb_12_PowKernel_cu_7dd49032_300322pow_scalar_tensor_implIN3c104HalfEEEvRNS_18TensorIteratorBaseET_EUlS5_E_St5arrayIPcLm2EEEEviT0_T1_,(.L_x_68724 - _ZN2at6native29vectorized_elementwise_kernelILi2EZNS0_50_GLOBAL__N__2680c7bb_12_PowKernel_cu_7dd49032_300322pow_scalar_tensor_implIN3c104HalfEEEvRNS_18TensorIteratorBaseET_EUlS5_E_St5arrayIPcLm2EEEEviT0_T1_)
        .other          _ZN2at6native29vectorized_elementwise_kernelILi2EZNS0_50_GLOBAL__N__2680c7bb_12_PowKernel_cu_7dd49032_300322pow_scalar_tensor_implIN3c104HalfEEEvRNS_18TensorIteratorBaseET_EUlS5_E_St5arrayIPcLm2EEEEviT0_T1_,@"STO_CUDA_ENTRY STV_DEFAULT"
_ZN2at6native29vectorized_elementwise_kernelILi2EZNS0_50_GLOBAL__N__2680c7bb_12_PowKernel_cu_7dd49032_300322pow_scalar_tensor_implIN3c104HalfEEEvRNS_18TensorIteratorBaseET_EUlS5_E_St5arrayIPcLm2EEEEviT0_T1_:
.text._ZN2at6native29vectorized_elementwise_kernelILi2EZNS0_50_GLOBAL__N__2680c7bb_12_PowKernel_cu_7dd49032_300322pow_scalar_tensor_implIN3c104HalfEEEvRNS_18TensorIteratorBaseET_EUlS5_E_St5arrayIPcLm2EEEEviT0_T1_:
        /* <DEDUP_REMOVED lines=12> */
[----:B------:R-:W-:-:S05]  /*00c0*/  @!P2 VIADD R0, R2, 0x80 ;  /* 0x000000800200a836 */ /* 0x000fca0000000000 */
[----:B------:R-:W-:-:S13]  /*00d0*/  ISETP.GE.U32.AND P0, PT, R0, R5, PT ;  /* 0x000000050000720c */ /* 0x000fda0003f06070 */
[----:B------:R-:W-:Y:S02]  /*00e0*/  @!P0 IADD3 R25, PT, PT, R3, R0, RZ ;  /* 0x0000000003198210 */ /* 0x000fe40007ffe0ff */
[----:B------:R-:W-:-:S04]  /*00f0*/  @!P0 IADD3 R0, PT, PT, R0, 0x80, RZ ;  /* 0x0000008000008810 */ /* 0x000fc80007ffe0ff */
[----:B------:R-:W-:-:S13]  /*0100*/  ISETP.GE.U32.AND P3, PT, R0, R5, PT ;  /* 0x000000050000720c */ /* 0x000fda0003f66070 */
[----:B------:R-:W0:Y:S01]  /*0110*/  @!P3 LDC.64 R12, c[0x0][0x3a0] ;  /* 0x0000e800ff0cbb82 */ /* 0x000e220000000a00 */
[----:B------:R-:W-:Y:S01]  /*0120*/  @!P3 IMAD.IADD R11, R3, 0x1, R0 ;  /* 0x00000001030bb824 */ /* 0x000fe200078e0200 */
[----:B------:R-:W-:-:S04]  /*0130*/  @!P3 IADD3 R0, PT, PT, R0, 0x80, RZ ;  /* 0x000000800000b810 */ /* 0x000fc80007ffe0ff */
[----:B------:R-:W-:-:S13]  /*0140*/  ISETP.GE.U32.AND P1, PT, R0, R5, PT ;  /* 0x000000050000720c */ /* 0x000fda0003f26070 */
[----:B------:R-:W-:Y:S01]  /*0150*/  @!P1 IADD3 R17, PT, PT, R3, R0, RZ ;  /* 0x0000000003119210 */ /* 0x000fe20007ffe0ff */
[----:B------:R-:W-:Y:S01]  /*0160*/  @!P1 VIADD R0, R0, 0x80 ;  /* 0x0000008000009836 */ /* 0x000fe20000000000 */
[----:B------:R-:W1:Y:S01]  /*0170*/  @!P1 LDC.64 R14, c[0x0][0x3a0] ;  /* 0x0000e800ff0e9b82 */ /* 0x000e620000000a00 */
[----:B0-----:R-:W-:-:S05]  /*0180*/  @!P3 IMAD.WIDE.U32 R12, R11, 0x2, R12 ;  /* 0x000000020b0cb825 */ /* 0x001fca00078e000c */
[----:B------:R0:W2:Y:S01]  /*0190*/  @!P3 LDG.E.U16 R24, desc[UR4][R12.64] ;  /* 0x000000040c18b981 */ /* 0x0000a2000c1e1500 */
[----:B------:R-:W-:Y:S01]  /*01a0*/  ISETP.GE.U32.AND P3, PT, R0, R5, PT ;  /* 0x000000050000720c */ /* 0x000fe20003f66070 */
[----:B------:R-:W3:Y:S01]  /*01b0*/  @!P2 LDC.64 R10, c[0x0][0x3a0] ;  /* 0x0000e800ff0aab82 */ /* 0x000ee20000000a00 */
[----:B------:R-:W-:Y:S02]  /*01c0*/  PRMT R26, RZ, 0x7610, R26 ;  /* 0x00007610ff1a7816 */ /* 0x000fe4000000001a */
[----:B0-----:R-:W-:-:S09]  /*01d0*/  @!P2 IADD3 R13, PT, PT, R3, R2, RZ ;  /* 0x00000002030da210 */ /* 0x001fd20007ffe0ff */
[----:B------:R-:W-:Y:S01]  /*01e0*/  @!P3 IADD3 R29, PT, PT, R3, R0, RZ ;  /* 0x00000000031db210 */ /* 0x000fe20007ffe0ff */
[----:B------:R-:W0:Y:S01]  /*01f0*/  @!P3 LDC.64 R18, c[0x0][0x3a0] ;  /* 0x0000e800ff12bb82 */ /* 0x000e220000000a00 */
[----:B------:R-:W-:-:S04]  /*0200*/  @!P3 IADD3 R0, PT, PT, R0, 0x80, RZ ;  /* 0x000000800000b810 */ /* 0x000fc80007ffe0ff */
[----:B------:R-:W-:Y:S01]  /*0210*/  ISETP.GE.U32.AND P4, PT, R0, R5, PT ;  /* 0x000000050000720c */ /* 0x000fe20003f86070 */
[----:B---3--:R-:W-:-:S05]  /*0220*/  @!P2 IMAD.WIDE.U32 R10, R13, 0x2, R10 ;  /* 0x000000020d0aa825 */ /* 0x008fca00078e000a */
[----:B------:R3:W4:Y:S07]  /*0230*/  @!P2 LDG.E.U16 R26, desc[UR4][R10.64] ;  /* 0x000000040a1aa981 */ /* 0x00072e000c1e1500 */
[----:B------:R-:W-:Y:S01]  /*0240*/  @!P4 IMAD.IADD R23, R3, 0x1, R0 ;  /* 0x000000010317c824 */ /* 0x000fe200078e0200 */
[----:B------:R-:W-:-:S04]  /*0250*/  @!P4 IADD3 R0, PT, PT, R0, 0x80, RZ ;  /* 0x000000800000c810 */ /* 0x000fc80007ffe0ff */
[----:B------:R-:W-:Y:S01]  /*0260*/  ISETP.GE.U32.AND P5, PT, R0, R5, PT ;  /* 0x000000050000720c */ /* 0x000fe20003fa6070 */
[----:B-1----:R-:W-:Y:S01]  /*0270*/  @!P1 IMAD.WIDE.U32 R14, R17, 0x2, R14 ;  /* 0x00000002110e9825 */ /* 0x002fe200078e000e */
[----:B------:R-:W-:Y:S01]  /*0280*/  PRMT R28, RZ, 0x7610, R28 ;  /* 0x00007610ff1c7816 */ /* 0x000fe2000000001c */
[----:B---3--:R-:W1:Y:S02]  /*0290*/  @!P4 LDC.64 R10, c[0x0][0x3a0] ;  /* 0x0000e800ff0acb82 */ /* 0x008e640000000a00 */
[----:B0-----:R-:W-:-:S08]  /*02a0*/  @!P3 IMAD.WIDE.U32 R18, R29, 0x2, R18 ;  /* 0x000000021d12b825 */ /* 0x001fd000078e0012 */
[----:B------:R-:W-:Y:S01]  /*02b0*/  @!P5 IMAD.IADD R27, R3, 0x1, R0 ;  /* 0x00000001031bd824 */ /* 0x000fe200078e0200 */
[----:B------:R-:W-:Y:S01]  /*02c0*/  @!P5 IADD3 R0, PT, PT, R0, 0x80, RZ ;  /* 0x000000800000d810 */ /* 0x000fe20007ffe0ff */
[----:B------:R0:W3:Y:S01]  /*02d0*/  @!P1 LDG.E.U16 R28, desc[UR4][R14.64] ;  /* 0x000000040e1c9981 */ /* 0x0000e2000c1e1500 */
[----:B------:R-:W5:Y:S02]  /*02e0*/  @!P5 LDC.64 R12, c[0x0][0x3a0] ;  /* 0x0000e800ff0cdb82 */ /* 0x000f640000000a00 */
[----:B------:R-:W-:Y:S02]  /*02f0*/  ISETP.GE.U32.AND P2, PT, R0, R5, PT ;  /* 0x000000050000720c */ /* 0x000fe40003f46070 */
[----:B------:R-:W-:-:S04]  /*0300*/  PRMT R29, RZ, 0x7610, R29 ;  /* 0x00007610ff1d7816 */ /* 0x000fc8000000001d */
[----:B0-----:R-:W0:Y:S02]  /*0310*/  @!P0 LDC.64 R14, c[0x0][0x3a0] ;  /* 0x0000e800ff0e8b82 */ /* 0x001e240000000a00 */
[----:B------:R1:W3:Y:S06]  /*0320*/  @!P3 LDG.E.U16 R29, desc[UR4][R18.64] ;  /* 0x00000004121db981 */ /* 0x0002ec000c1e1500 */
[----:B------:R-:W0:Y:S01]  /*0330*/  @!P2 LDC.64 R16, c[0x0][0x3a0] ;  /* 0x0000e800ff10ab82 */ /* 0x000e220000000a00 */
[----:B------:R-:W-:Y:S01]  /*0340*/  @!P2 IADD3 R0, PT, PT, R3, R0, RZ ;  /* 0x000000000300a210 */ /* 0x000fe20007ffe0ff */
[----:B-1----:R-:W-:Y:S01]  /*0350*/  @!P4 IMAD.WIDE.U32 R10, R23, 0x2, R10 ;  /* 0x00000002170ac825 */ /* 0x002fe200078e000a */
[----:B------:R-:W-:-:S02]  /*0360*/  PRMT R23, RZ, 0x7610, R23 ;  /* 0x00007610ff177816 */ /* 0x000fc40000000017 */
[----:B------:R-:W-:Y:S01]  /*0370*/  PRMT R18, RZ, 0x7610, R18 ;  /* 0x00007610ff127816 */ /* 0x000fe20000000012 */
[----:B-----5:R-:W-:Y:S01]  /*0380*/  @!P5 IMAD.WIDE.U32 R12, R27, 0x2, R12 ;  /* 0x000000021b0cd825 */ /* 0x020fe200078e000c */
[----:B------:R-:W-:Y:S02]  /*0390*/  PRMT R27, RZ, 0x7610, R27 ;  /* 0x00007610ff1b7816 */ /* 0x000fe4000000001b */
[----:B------:R1:W5:Y:S04]  /*03a0*/  @!P4 LDG.E.U16 R23, desc[UR4][R10.64] ;  /* 0x000000040a17c981 */ /* 0x000368000c1e1500 */
[----:B------:R1:W5:Y:S01]  /*03b0*/  @!P5 LDG.E.U16 R27, desc[UR4][R12.64] ;  /* 0x000000040c1bd981 */ /* 0x000362000c1e1500 */
[----:B0-----:R-:W-:-:S05]  /*03c0*/  @!P0 IMAD.WIDE.U32 R14, R25, 0x2, R14 ;  /* 0x00000002190e8825 */ /* 0x001fca00078e000e */
[----:B------:R-:W5:Y:S01]  /*03d0*/  @!P0 LDG.E.U16 R18, desc[UR4][R14.64] ;  /* 0x000000040e128981 */ /* 0x000f62000c1e1500 */
[----:B------:R-:W-:Y:S01]  /*03e0*/  @!P2 IMAD.WIDE.U32 R16, R0, 0x2, R16 ;  /* 0x000000020010a825 */ /* 0x000fe200078e0010 */
[----:B------:R-:W-:-:S06]  /*03f0*/  PRMT R0, RZ, 0x7610, R0 ;  /* 0x00007610ff007816 */ /* 0x000fcc0000000000 */
[----:B------:R0:W5:Y:S01]  /*0400*/  @!P2 LDG.E.U16 R0, desc[UR4][R16.64] ;  /* 0x000000041000a981 */ /* 0x000162000c1e1500 */
[----:B-1----:R-:W-:-:S05]  /*0410*/  VIADD R10, R2, 0x100 ;  /* 0x00000100020a7836 */ /* 0x002fca0000000000 */
[----:B------:R-:W-:-:S13]  /*0420*/  ISETP.GE.U32.AND P5, PT, R10, R5, PT ;  /* 0x000000050a00720c */ /* 0x000fda0003fa6070 */
[----:B------:R-:W1:Y:S02]  /*0430*/  @!P5 LDC.U16 R10, c[0x0][0x388] ;  /* 0x0000e200ff0adb82 */ /* 0x000e640000000400 */
[----:B-1----:R-:W-:-:S06]  /*0440*/  @!P5 HADD2.F32 R11, -RZ, R10.H0_H0 ;  /* 0x2000000aff0bd230 */ /* 0x002fcc0000004100 */
[----:B------:R-:W1:Y:S01]  /*0450*/  @!P5 MUFU.LG2 R11, R11 ;  /* 0x0000000b000bd308 */ /* 0x000e620000000c00 */
[----:B------:R-:W-:-:S04]  /*0460*/  IADD3 R10, PT, PT, R2, 0x180, RZ ;  /* 0x00000180020a7810 */ /* 0x000fc80007ffe0ff */
[-C--:B------:R-:W-:Y:S02]  /*0470*/  ISETP.GE.U32.AND P1, PT, R10, R5.reuse, PT ;  /* 0x000000050a00720c */ /* 0x080fe40003f26070 */
[C---:B------:R-:W-:Y:S02]  /*0480*/  IADD3 R10, PT, PT, R2.reuse, 0x200, RZ ;  /* 0x00000200020a7810 */ /* 0x040fe40007ffe0ff */
[-C--:B------:R-:W-:Y:S02]  /*0490*/  ISETP.GE.U32.AND P0, PT, R2, R5.reuse, PT ;  /* 0x000000050200720c */ /* 0x080fe40003f06070 */
[----:B------:R-:W-:Y:S01]  /*04a0*/  ISETP.GE.U32.AND P2, PT, R10, R5, PT ;  /* 0x000000050a00720c */ /* 0x000fe20003f46070 */
[C---:B------:R-:W-:Y:S01]  /*04b0*/  VIADD R12, R2.reuse, 0x280 ;  /* 0x00000280020c7836 */ /* 0x040fe20000000000 */
[----:B------:R-:W-:-:S04]  /*04c0*/  IADD3 R10, PT, PT, R2, 0x300, RZ ;  /* 0x00000300020a7810 */ /* 0x000fc80007ffe0ff */
[-C--:B------:R-:W-:Y:S02]  /*04d0*/  ISETP.GE.U32.AND P3, PT, R12, R5.reuse, PT ;  /* 0x000000050c00720c */ /* 0x080fe40003f66070 */
[----:B------:R-:W-:Y:S02]  /*04e0*/  IADD3 R12, PT, PT, R2, 0x380, RZ ;  /* 0x00000380020c7810 */ /* 0x000fe40007ffe0ff */
[-C--:B------:R-:W-:Y:S01]  /*04f0*/  ISETP.GE.U32.AND P4, PT, R10, R5.reuse, PT ;  /* 0x000000050a00720c */ /* 0x080fe20003f86070 */
[----:B0-----:R-:W0:Y:S01]  /*0500*/  @!P0 LDC.U16 R17, c[0x0][0x388] ;  /* 0x0000e200ff118b82 */ /* 0x001e220000000400 */
[----:B------:R-:W-:Y:S01]  /*0510*/  ISETP.GE.U32.AND P6, PT, R12, R5, PT ;  /* 0x000000050c00720c */ /* 0x000fe20003fc6070 */
[----:B------:R-:W-:-:S06]  /*0520*/  VIADD R12, R2, 0x80 ;  /* 0x00000080020c7836 */ /* 0x000fcc0000000000 */
[----:B------:R-:W1:Y:S08]  /*0530*/  @!P2 LDC.U16 R10, c[0x0][0x388] ;  /* 0x0000e200ff0aab82 */ /* 0x000e700000000400 */
[----:B------:R-:W2:Y:S08]  /*0540*/  @!P3 LDC.U16 R14, c[0x0][0x388] ;  /* 0x0000e200ff0ebb82 */ /* 0x000eb00000000400 */
[----:B------:R-:W2:Y:S01]  /*0550*/  @!P4 LDC.U16 R15, c[0x0][0x388] ;  /* 0x0000e200ff0fcb82 */ /* 0x000ea20000000400 */
[----:B0-----:R-:W-:-:S07]  /*0560*/  @!P0 HADD2.F32 R17, -RZ, R17.H0_H0 ;  /* 0x20000011ff118230 */ /* 0x001fce0000004100 */
[----:B------:R-:W0:Y:S01]  /*0570*/  @!P6 LDC.U16 R13, c[0x0][0x388] ;  /* 0x0000e200ff0deb82 */ /* 0x000e220000000400 */
[----:B-1----:R-:W-:Y:S01]  /*0580*/  @!P2 HADD2.F32 R10, -RZ, R10.H0_H0 ;  /* 0x2000000aff0aa230 */ /* 0x002fe20000004100 */
[----:B------:R-:W-:Y:S08]  /*0590*/  @!P0 MUFU.LG2 R17, R17 ;  /* 0x0000001100118308 */ /* 0x000ff00000000c00 */
[----:B------:R-:W-:Y:S01]  /*05a0*/  @!P2 MUFU.LG2 R10, R10 ;  /* 0x0000000a000aa308 */ /* 0x000fe20000000c00 */
[----:B--2---:R-:W-:-:S02]  /*05b0*/  @!P3 HADD2.F32 R14, -RZ, R14.H0_H0 ;  /* 0x2000000eff0eb230 */ /* 0x004fc40000004100 */
[----:B------:R-:W-:-:S05]  /*05c0*/  @!P4 HADD2.F32 R16, -RZ, R15.H0_H0 ;  /* 0x2000000fff10c230 */ /* 0x000fca0000004100 */
[----:B------:R-:W-:Y:S01]  /*05d0*/  @!P3 MUFU.LG2 R14, R14 ;  /* 0x0000000e000eb308 */ /* 0x000fe20000000c00 */
[----:B0-----:R-:W-:Y:S02]  /*05e0*/  @!P6 HADD2.F32 R15, -RZ, R13.H0_H0 ;  /* 0x2000000dff0fe230 */ /* 0x001fe40000004100 */
[----:B------:R-:W-:-:S05]  /*05f0*/  @!P5 HADD2.F32 R24, -RZ, R24.H0_H0 ;  /* 0x20000018ff18d230 */ /* 0x000fca0000004100 */
[----:B------:R-:W-:Y:S02]  /*0600*/  @!P5 FMUL.FTZ R24, R11, R24 ;  /* 0x000000180b18d220 */ /* 0x000fe40000410000 */
[----:B------:R-:W0:Y:S04]  /*0610*/  @!P1 LDC.U16 R11, c[0x0][0x388] ;  /* 0x0000e200ff0b9b82 */ /* 0x000e280000000400 */
[----:B------:R-:W1:Y:S02]  /*0620*/  @!P5 MUFU.EX2 R24, R24 ;  /* 0x000000180018d308 */ /* 0x000e640000000800 */
[----:B-1----:R-:W-:Y:S02]  /*0630*/  @!P5 F2FP.F16.F32.PACK_AB R4, RZ, R24 ;  /* 0x00000018ff04d23e */ /* 0x002fe400000000ff */
[----:B------:R-:W-:Y:S01]  /*0640*/  ISETP.GE.U32.AND P5, PT, R12, R5, PT ;  /* 0x000000050c00720c */ /* 0x000fe20003fa6070 */
[----:B0-----:R-:W-:-:S12]  /*0650*/  @!P1 HADD2.F32 R11, -RZ, R11.H0_H0 ;  /* 0x2000000bff0b9230 */ /* 0x001fd80000004100 */
[----:B------:R-:W0:Y:S01]  /*0660*/  @!P5 LDC.U16 R19, c[0x0][0x388] ;  /* 0x0000e200ff13db82 */ /* 0x000e220000000400 */
[----:B------:R-:W1:Y:S01]  /*0670*/  @!P1 MUFU.LG2 R11, R11 ;  /* 0x0000000b000b9308 */ /* 0x000e620000000c00 */
[----:B----4-:R-:W-:Y:S02]  /*0680*/  @!P0 HADD2.F32 R26, -RZ, R26.H0_H0 ;  /* 0x2000001aff1a8230 */ /* 0x010fe40000004100 */
[----:B---3--:R-:W-:Y:S02]  /*0690*/  @!P1 HADD2.F32 R28, -RZ, R28.H0_H0 ;  /* 0x2000001cff1c9230 */ /* 0x008fe40000004100 */
[----:B------:R-:W-:Y:S02]  /*06a0*/  @!P2 HADD2.F32 R29, -RZ, R29.H0_H0 ;  /* 0x2000001dff1da230 */ /* 0x000fe40000004100 */
[----:B0-----:R-:W-:Y:S02]  /*06b0*/  @!P5 HADD2.F32 R13, -RZ, R19.H0_H0 ;  /* 0x20000013ff0dd230 */ /* 0x001fe40000004100 */
[----:B------:R-:W-:Y:S01]  /*06c0*/  @!P0 FMUL.FTZ R19, R26, R17 ;  /* 0x000000111a138220 */ /* 0x000fe20000410000 */
[----:B-1----:R-:W-:Y:S01]  /*06d0*/  @!P1 FMUL.FTZ R17, R11, R28 ;  /* 0x0000001c0b119220 */ /* 0x002fe20000410000 */
[----:B------:R-:W-:-:S02]  /*06e0*/  @!P2 FMUL.FTZ R29, R10, R29 ;  /* 0x0000001d0a1da220 */ /* 0x000fc40000410000 */
[----:B------:R-:W0:Y:S01]  /*06f0*/  @!P0 LDC.64 R10, c[0x0][0x398] ;  /* 0x0000e600ff0a8b82 */ /* 0x000e220000000a00 */
[----:B------:R-:W-:Y:S08]  /*0700*/  @!P6 MUFU.LG2 R15, R15 ;  /* 0x0000000f000fe308 */ /* 0x000ff00000000c00 */
[----:B------:R-:W1:Y:S01]  /*0710*/  @!P5 MUFU.LG2 R13, R13 ;  /* 0x0000000d000dd308 */ /* 0x000e620000000c00 */
[----:B-----5:R-:W-:-:S07]  /*0720*/  @!P3 HADD2.F32 R25, -RZ, R23.H0_H0 ;  /* 0x20000017ff19b230 */ /* 0x020fce0000004100 */
[----:B------:R-:W2:Y:S08]  /*0730*/  @!P4 MUFU.LG2 R16, R16 ;  /* 0x000000100010c308 */ /* 0x000eb00000000c00 */
[----:B------:R-:W3:Y:S01]  /*0740*/  @!P0 MUFU.EX2 R19, R19 ;  /* 0x0000001300138308 */ /* 0x000ee20000000800 */
[----:B------:R-:W-:Y:S02]  /*0750*/  @!P5 HADD2.F32 R18, -RZ, R18.H0_H0 ;  /* 0x20000012ff12d230 */ /* 0x000fe40000004100 */
[----:B------:R-:W-:Y:S01]  /*0760*/  @!P3 FMUL.FTZ R14, R14, R25 ;  /* 0x000000190e0eb220 */ /* 0x000fe20000410000 */
[----:B------:R-:W-:-:S02]  /*0770*/  @!P4 HADD2.F32 R27, -RZ, R27.H0_H0 ;  /* 0x2000001bff1bc230 */ /* 0x000fc40000004100 */
[----:B------:R-:W-:Y:S01]  /*0780*/  @!P6 HADD2.F32 R24, -RZ, R0.H0_H0 ;  /* 0x20000000ff18e230 */ /* 0x000fe20000004100 */
[----:B------:R-:W-:Y:S01]  /*0790*/  @!P0 IADD3 R25, PT, PT, R3, R2, RZ ;  /* 0x0000000203198210 */ /* 0x000fe20007ffe0ff */
[----:B-1----:R-:W-:-:S03]  /*07a0*/  @!P5 FMUL.FTZ R13, R13, R18 ;  /* 0x000000120d0dd220 */ /* 0x002fc60000410000 */
[----:B------:R-:W-:Y:S01]  /*07b0*/  @!P6 FMUL.FTZ R15, R15, R24 ;  /* 0x000000180f0fe220 */ /* 0x000fe20000410000 */
[----:B--2---:R-:W-:Y:S01]  /*07c0*/  @!P4 FMUL.FTZ R16, R16, R27 ;  /* 0x0000001b1010c220 */ /* 0x004fe20000410000 */
[----:B0-----:R-:W-:Y:S01]  /*07d0*/  @!P0 IMAD.WIDE.U32 R10, R25, 0x2, R10 ;  /* 0x00000002190a8825 */ /* 0x001fe200078e000a */
[----:B------:R-:W-:Y:S02]  /*07e0*/  @!P0 MOV R2, R12 ;  /* 0x0000000c00028202 */ /* 0x000fe40000000f00 */
[----:B---3--:R-:W-:Y:S01]  /*07f0*/  @!P0 F2FP.F16.F32.PACK_AB R22, RZ, R19 ;  /* 0x00000013ff16823e */ /* 0x008fe200000000ff */
[----:B------:R-:W0:Y:S04]  /*0800*/  @!P1 MUFU.EX2 R17, R17 ;  /* 0x0000001100119308 */ /* 0x000e280000000800 */
[----:B------:R1:W-:Y:S01]  /*0810*/  @!P0 STG.E.U16 desc[UR4][R10.64], R22 ;  /* 0x000000160a008986 */ /* 0x0003e2000c101504 */
[----:B------:R-:W-:-:S03]  /*0820*/  ISETP.GE.U32.AND P0, PT, R2, R5, PT ;  /* 0x000000050200720c */ /* 0x000fc60003f06070 */
[----:B------:R-:W2:Y:S08]  /*0830*/  @!P2 MUFU.EX2 R23, R29 ;  /* 0x0000001d0017a308 */ /* 0x000eb00000000800 */
[----:B------:R-:W3:Y:S08]  /*0840*/  @!P3 MUFU.EX2 R14, R14 ;  /* 0x0000000e000eb308 */ /* 0x000ef00000000800 */
[----:B------:R-:W4:Y:S08]  /*0850*/  @!P4 MUFU.EX2 R0, R16 ;  /* 0x000000100000c308 */ /* 0x000f300000000800 */
[----:B------:R-:W5:Y:S08]  /*0860*/  @!P6 MUFU.EX2 R15, R15 ;  /* 0x0000000f000fe308 */ /* 0x000f700000000800 */
[----:B------:R-:W1:Y:S01]  /*0870*/  @!P5 MUFU.EX2 R13, R13 ;  /* 0x0000000d000dd308 */ /* 0x000e620000000800 */
[----:B------:R-:W-:Y:S04]  /*0880*/  BSSY.RECONVERGENT B0, `(.L_x_39028) ;  /* 0x0000032000007945 */ /* 0x000fe80003800200 */
[----:B------:R-:W-:Y:S01]  /*0890*/  BSSY.RELIABLE B1, `(.L_x_39029) ;  /* 0x000002a000017945 */ /* 0x000fe20003800100 */
[----:B0-----:R-:W-:-:S02]  /*08a0*/  @!P1 F2FP.F16.F32.PACK_AB R6, RZ, R17 ;  /* 0x00000011ff06923e */ /* 0x001fc400000000ff */
[----:B--2---:R-:W-:Y:S02]  /*08b0*/  @!P2 F2FP.F16.F32.PACK_AB R7, RZ, R23 ;  /* 0x00000017ff07a23e */ /* 0x004fe400000000ff */
[----:B---3--:R-:W-:Y:S02]  /*08c0*/  @!P3 F2FP.F16.F32.PACK_AB R8, RZ, R14 ;  /* 0x0000000eff08b23e */ /* 0x008fe400000000ff */
[----:B----4-:R-:W-:Y:S02]  /*08d0*/  @!P4 F2FP.F16.F32.PACK_AB R9, RZ, R0 ;  /* 0x00000000ff09c23e */ /* 0x010fe400000000ff */
[----:B-----5:R-:W-:Y:S02]  /*08e0*/  @!P6 F2FP.F16.F32.PACK_AB R20, RZ, R15 ;  /* 0x0000000fff14e23e */ /* 0x020fe400000000ff */
[----:B-1----:R-:W-:Y:S01]  /*08f0*/  @!P5 F2FP.F16.F32.PACK_AB R21, RZ, R13 ;  /* 0x0000000dff15d23e */ /* 0x002fe200000000ff */
        /* <DEDUP_REMOVED lines=13> */
.L_x_39030:
[----:B------:R-:W-:-:S13]  /*09d0*/  ISETP.GE.U32.AND P0, PT, R2, R5, PT ;  /* 0x000000050200720c */ /* 0x000fda0003f06070 */
[----:B------:R-:W-:Y:S05]  /*09e0*/  @P0 BRA `(.L_x_39032) ;  /* 0x0000000000300947 */ /* 0x000fea0003800000 */
[----:B0-----:R-:W0:Y:S01]  /*09f0*/  LDC.64 R10, c[0x0][0x398] ;  /* 0x0000e600ff0a7b82 */ /* 0x001e220000000a00 */
[----:B------:R-:W-:Y:S01]  /*0a00*/  IADD3 R13, PT, PT, R3, R2, RZ ;  /* 0x00000002030d7210 */ /* 0x000fe20007ffe0ff */
[----:B------:R-:W-:-:S04]  /*0a10*/  VIADD R2, R2, 0x80 ;  /* 0x0000008002027836 */ /* 0x000fc80000000000 */
[----:B0-----:R-:W-:-:S05]  /*0a20*/  IMAD.WIDE.U32 R10, R13, 0x2, R10 ;  /* 0x000000020d0a7825 */ /* 0x001fca00078e000a */
[----:B------:R1:W-:Y:S02]  /*0a30*/  STG.E.U16 desc[UR4][R10.64], R6 ;  /* 0x000000060a007986 */ /* 0x0003e4000c101504 */
.L_x_39031:
[----:B------:R-:W-:-:S13]  /*0a40*/  ISETP.GE.U32.AND P0, PT, R2, R5, PT ;  /* 0x000000050200720c */ /* 0x000fda0003f06070 */
[----:B------:R-:W-:Y:S05]  /*0a50*/  @P0 BRA `(.L_x_39033) ;  /* 0x0000000000340947 */ /* 0x000fea0003800000 */
[----:B01----:R-:W0:Y:S01]  /*0a60*/  LDC.64 R10, c[0x0][0x398] ;  /* 0x0000e600ff0a7b82 */ /* 0x003e220000000a00 */
[----:B------:R-:W-:Y:S02]  /*0a70*/  IADD3 R13, PT, PT, R3, R2, RZ ;  /* 0x00000002030d7210 */ /* 0x000fe40007ffe0ff */
[----:B------:R-:W-:-:S03]  /*0a80*/  IADD3 R2, PT, PT, R2, 0x80, RZ ;  /* 0x0000008002027810 */ /* 0x000fc60007ffe0ff */
[----:B0-----:R-:W-:-:S05]  /*0a90*/  IMAD.WIDE.U32 R10, R13, 0x2, R10 ;  /* 0x000000020d0a7825 */ /* 0x001fca00078e000a */
[----:B------:R1:W-:Y:S02]  /*0aa0*/  STG.E.U16 desc[UR4][R10.64], R7 ;  /* 0x000000070a007986 */ /* 0x0003e4000c101504 */
.L_x_39032:
        /* <DEDUP_REMOVED lines=8> */
.L_x_39033:
[----:B------:R-:W-:Y:S05]  /*0b30*/  BSYNC.RELIABLE B1 ;  /* 0x0000000000017941 */ /* 0x000fea0003800100 */
.L_x_39029:
[----:B------:R-:W-:-:S13]  /*0b40*/  ISETP.GE.U32.AND P0, PT, R2, R5, PT ;  /* 0x000000050200720c */ /* 0x000fda0003f06070 */
[----:B-12---:R-:W1:Y:S01]  /*0b50*/  @!P0 LDC.64 R6, c[0x0][0x398] ;  /* 0x0000e600ff068b82 */ /* 0x006e620000000a00 */
[----:B0-----:R-:W-:Y:S02]  /*0b60*/  @!P0 IADD3 R11, PT, PT, R3, R2, RZ ;  /* 0x00000002030b8210 */ /* 0x001fe40007ffe0ff */
[----:B------:R-:W-:-:S03]  /*0b70*/  @!P0 IADD3 R2, PT, PT, R2, 0x80, RZ ;  /* 0x0000008002028810 */ /* 0x000fc60007ffe0ff */
[----:B-1----:R-:W-:-:S05]  /*0b80*/  @!P0 IMAD.WIDE.U32 R6, R11, 0x2, R6 ;  /* 0x000000020b068825 */ /* 0x002fca00078e0006 */
[----:B------:R2:W-:Y:S02]  /*0b90*/  @!P0 STG.E.U16 desc[UR4][R6.64], R9 ;  /* 0x0000000906008986 */ /* 0x0005e4000c101504 */
.L_x_39034:
[----:B------:R-:W-:Y:S05]  /*0ba0*/  BSYNC.RECONVERGENT B0 ;  /* 0x0000000000007941 */ /* 0x000fea0003800200 */
.L_x_39028:
        /* <DEDUP_REMOVED lines=8> */
.L_x_39027:
        /* <DEDUP_REMOVED lines=9> */
[----:B--2---:R-:W-:-:S06]  /*0cc0*/  HADD2.F32 R6, -RZ, R6.H0_H0 ;  /* 0x20000006ff067230 */ /* 0x004fcc0000004100 */
[----:B------:R-:W0:Y:S01]  /*0cd0*/  MUFU.LG2 R6, R6 ;  /* 0x0000000600067308 */ /* 0x000e220000000c00 */
[----:B---3--:R-:W-:Y:S02]  /*0ce0*/  HADD2.F32 R7, -RZ, R2.H0_H0 ;  /* 0x20000002ff077230 */ /* 0x008fe40000004100 */
[----:B----4-:R-:W-:-:S03]  /*0cf0*/  HADD2.F32 R5, -RZ, R8.H1_H1 ;  /* 0x30000008ff057230 */ /* 0x010fc60000004100 */
[C---:B0-----:R-:W-:Y:S01]  /*0d00*/  FMUL.FTZ R11, R6.reuse, R7 ;  /* 0x00000007060b7220 */ /* 0x041fe20000410000 */
[----:B------:R-:W-:Y:S02]  /*0d10*/  HADD2.F32 R7, -RZ, R2.H1_H1 ;  /* 0x30000002ff077230 */ /* 0x000fe40000004100 */
[----:B-----5:R-:W-:Y:S02]  /*0d20*/  HADD2.F32 R17, -RZ, R10.H0_H0 ;  /* 0x2000000aff117230 */ /* 0x020fe40000004100 */
[C---:B------:R-:W-:Y:S01]  /*0d30*/  FMUL.FTZ R12, R6.reuse, R5 ;  /* 0x00000005060c7220 */ /* 0x040fe20000410000 */
[----:B------:R0:W-:Y:S01]  /*0d40*/  MUFU.EX2 R2, R11 ;  /* 0x0000000b00027308 */ /* 0x0001e20000000800 */
[----:B------:R-:W1:Y:S01]  /*0d50*/  LDC.64 R4, c[0x0][0x398] ;  /* 0x0000e600ff047b82 */ /* 0x000e620000000a00 */
[----:B------:R-:W-:Y:S02]  /*0d60*/  HADD2.F32 R19, -RZ, R9.H0_H0 ;  /* 0x20000009ff137230 */ /* 0x000fe40000004100 */
[----:B------:R-:W-:Y:S01]  /*0d70*/  FMUL.FTZ R7, R6, R7 ;  /* 0x0000000706077220 */ /* 0x000fe20000410000 */
[----:B------:R-:W-:-:S02]  /*0d80*/  HADD2.F32 R13, -RZ, R8.H0_H0 ;  /* 0x20000008ff0d7230 */ /* 0x000fc40000004100 */
[C---:B------:R-:W-:Y:S01]  /*0d90*/  FMUL.FTZ R17, R6.reuse, R17 ;  /* 0x0000001106117220 */ /* 0x040fe20000410000 */
[----:B------:R-:W-:Y:S02]  /*0da0*/  HADD2.F32 R9, -RZ, R9.H1_H1 ;  /* 0x30000009ff097230 */ /* 0x000fe40000004100 */
[C---:B------:R-:W-:Y:S01]  /*0db0*/  FMUL.FTZ R19, R6.reuse, R19 ;  /* 0x0000001306137220 */ /* 0x040fe20000410000 */
[----:B------:R-:W-:Y:S01]  /*0dc0*/  MUFU.EX2 R15, R12 ;  /* 0x0000000c000f7308 */ /* 0x000fe20000000800 */
[----:B0-----:R-:W-:Y:S02]  /*0dd0*/  HADD2.F32 R11, -RZ, R10.H1_H1 ;  /* 0x3000000aff0b7230 */ /* 0x001fe40000004100 */
[C---:B------:R-:W-:Y:S01]  /*0de0*/  FMUL.FTZ R13, R6.reuse, R13 ;  /* 0x0000000d060d7220 */ /* 0x040fe20000410000 */
[C---:B------:R-:W-:Y:S02]  /*0df0*/  FMUL.FTZ R9, R6.reuse, R9 ;  /* 0x0000000906097220 */ /* 0x040fe40000410000 */
[----:B------:R-:W-:-:S02]  /*0e00*/  FMUL.FTZ R11, R6, R11 ;  /* 0x0000000b060b7220 */ /* 0x000fc40000410000 */
[----:B------:R-:W0:Y:S08]  /*0e10*/  MUFU.EX2 R7, R7 ;  /* 0x0000000700077308 */ /* 0x000e300000000800 */
[----:B------:R-:W2:Y:S01]  /*0e20*/  MUFU.EX2 R8, R13 ;  /* 0x0000000d00087308 */ /* 0x000ea20000000800 */
[----:B-1----:R-:W-:-:S04]  /*0e30*/  IMAD.WIDE.U32 R4, R3, 0x2, R4 ;  /* 0x0000000203047825 */ /* 0x002fc800078e0004 */
[----:B------:R-:W-:-:S03]  /*0e40*/  IMAD.WIDE.U32 R4, R0, 0x4, R4 ;  /* 0x0000000400047825 */ /* 0x000fc600078e0004 */
[----:B------:R-:W-:Y:S01]  /*0e50*/  MUFU.EX2 R17, R17 ;  /* 0x0000001100117308 */ /* 0x000fe20000000800 */
[----:B0-----:R-:W-:-:S05]  /*0e60*/  F2FP.F16.F32.PACK_AB R7, R7, R2 ;  /* 0x000000020707723e */ /* 0x001fca00000000ff */
[----:B------:R-:W-:Y:S02]  /*0e70*/  STG.E desc[UR4][R4.64], R7 ;  /* 0x0000000704007986 */ /* 0x000fe4000c101904 */
[----:B------:R-:W0:Y:S01]  /*0e80*/  MUFU.EX2 R10, R11 ;  /* 0x0000000b000a7308 */ /* 0x000e220000000800 */
[----:B--2---:R-:W-:-:S05]  /*0e90*/  F2FP.F16.F32.PACK_AB R15, R15, R8 ;  /* 0x000000080f0f723e */ /* 0x004fca00000000ff */
[----:B------:R-:W-:Y:S02]  /*0ea0*/  STG.E desc[UR4][R4.64+0x200], R15 ;  /* 0x0002000f04007986 */ /* 0x000fe4000c101904 */
[----:B------:R-:W-:Y:S08]  /*0eb0*/  MUFU.EX2 R19, R19 ;  /* 0x0000001300137308 */ /* 0x000ff00000000800 */
[----:B------:R-:W1:Y:S01]  /*0ec0*/  MUFU.EX2 R6, R9 ;  /* 0x0000000900067308 */ /* 0x000e620000000800 */
[----:B0-----:R-:W-:-:S05]  /*0ed0*/  F2FP.F16.F32.PACK_AB R17, R10, R17 ;  /* 0x000000110a11723e */ /* 0x001fca00000000ff */
[----:B------:R-:W-:Y:S01]  /*0ee0*/  STG.E desc[UR4][R4.64+0x400], R17 ;  /* 0x0004001104007986 */ /* 0x000fe2000c101904 */
[----:B-1----:R-:W-:-:S05]  /*0ef0*/  F2FP.F16.F32.PACK_AB R3, R6, R19 ;  /* 0x000000130603723e */ /* 0x002fca00000000ff */
[----:B------:R-:W-:Y:S01]  /*0f00*/  STG.E desc[UR4][R4.64+0x600], R3 ;  /* 0x0006000304007986 */ /* 0x000fe2000c101904 */
[----:B------:R-:W-:Y:S05]  /*0f10*/  EXIT ;  /* 0x000000000000794d */ /* 0x000fea0003800000 */
.L_x_39035:
        /* <DEDUP_REMOVED lines=14> */
.L_x_68724:


//--------------------- .text._ZN2at6native29vectorized_elementwise_kernelILi4EZNS0_50_GLOBAL__N__2680c7bb_12_PowKernel_cu_7dd49032_300322pow_scalar_tensor_implIN3c104HalfEEEvRNS_18TensorIteratorBaseET_EUlS5_E_St5arrayIPcLm2EEEEviT0_T1_ --------------------------
	.section	.text._ZN2at6native29vectorized_elementwise_kernelILi4EZNS0_50_GLOBAL__N__2680c7bb_12_PowKernel_cu_7dd49032_300322pow_scalar_tensor_implIN3c104HalfEEEvRNS_18TensorIteratorBaseET_EUlS5_E_St5arrayIPcLm2EEEEviT0_T1_,"ax",@progbits
	.align	128
        .global         _ZN2at6native29vectorized_elementwise_kernelILi4EZNS0_50_GLOBAL__N__2680c7bb_12_PowKernel_cu_7dd49032_300322pow_scalar_tensor_implIN3c104HalfEEEvRNS_18TensorIteratorBaseET_EUlS5_E_St5arrayIPcLm2EEEEviT0_T1_
        .type           _ZN2at6native29vectorized_elementwise_kernelILi4EZNS0_50_GLOBAL__N__2680c7bb_12_PowKernel_cu_7dd49032_300322pow_scalar_tensor_implIN3c104HalfEEEvRNS_18TensorIteratorBaseET_EUlS5_E_St5arrayIPcLm2EEEEviT0_T1_,@function
        .size           _ZN2at6native29vectorized_elementwise_kernelILi4EZNS0_50_GLOBAL__N__2680c7bb_12_PowKernel_cu_7dd49032_300322pow_scalar_tensor_implIN3c104HalfEEEvRNS_18TensorIteratorBaseET_EUlS5_E_St5arrayIPcLm2EEEEviT0_T1_,(.L_x_68725 - _ZN2at6native29vectorized_elementwise_kernelILi4EZNS0_50_GLOBAL__N__2680c7bb_12_PowKernel_cu_7dd49032_300322pow_scalar_tensor_implIN3c104HalfEEEvRNS_18TensorIteratorBaseET_EUlS5_E_St5arrayIPcLm2EEEEviT0_T1_)
        .other          _ZN2at6native29vectorized_elementwise_kernelILi4EZNS0_50_GLOBAL__N__2680c7bb_12_PowKernel_cu_7dd49032_300322pow_scalar_tensor_implIN3c104HalfEEEvRNS_18TensorIteratorBaseET_EUlS5_E_St5arrayIPcLm2EEEEviT0_T1_,@"STO_CUDA_ENTRY STV_DEFAULT"
_ZN2at6native29vectorized_elementwise_kernelILi4EZNS0_50_GLOBAL__N__2680c7bb_12_PowKernel_cu_7dd49032_300322pow_scalar_tensor_implIN3c104HalfEEEvRNS_18TensorIteratorBaseET_EUlS5_E_St5arrayIPcLm2EEEEviT0_T1_:
.text._ZN2at6native29vectorized_elementwise_kernelILi4EZNS0_50_GLOBAL__N__2680c7bb_12_PowKernel_cu_7dd49032_300322pow_scalar_tensor_implIN3c104HalfEEEvRNS_18TensorIteratorBaseET_EUlS5_E_St5arrayIPcLm2EEEEviT0_T1_:
        /* <DEDUP_REMOVED lines=157> */
.L_x_39039:
[----:B------:R-:W-:-:S13]  /*09d0*/  ISETP.GE.U32.AND P0, PT, R2, R5, PT ;  /* 0x000000050200720c */ /* 0x000fda0003f06070 */
[----:B------:R-:W-:Y:S05]  /*09e0*/  @P0 BRA `(.L_x_39041) ;  /* 0x0000000000300947 */ /* 0x000fea0003800000 */
[----:B0-----:R-:W0:Y:S01]  /*09f0*/  LDC.64 R10, c[0x0][0x398] ;  /* 0x0000e600ff0a7b82 */ /* 0x001e220000000a00 */
[----:B------:R-:W-:Y:S01]  /*0a00*/  IADD3 R13, PT, PT, R3, R2, RZ ;  /* 0x00000002030d7210 */ /* 0x000fe20007ffe0ff */
[----:B------:R-:W-:-:S04]  /*0a10*/  VIADD R2, R2, 0x80 ;  /* 0x0000008002027836 */ /* 0x000fc80000000000 */
[----:B0-----:R-:W-:-:S05]  /*0a20*/  IMAD.WIDE.U32 R10, R13, 0x2, R10 ;  /* 0x000000020d0a7825 */ /* 0x001fca00078e000a */
[----:B------:R1:W-:Y:S02]  /*0a30*/  STG.E.U16 desc[UR4][R10.64], R6 ;  /* 0x000000060a007986 */ /* 0x0003e4000c101504 */
.L_x_39040:
[----:B------:R-:W-:-:S13]  /*0a40*/  ISETP.GE.U32.AND P0, PT, R2, R5, PT ;  /* 0x000000050200720c */ /* 0x000fda0003f06070 */
[----:B------:R-:W-:Y:S05]  /*0a50*/  @P0 BRA `(.L_x_39042) ;  /* 0x0000000000340947 */ /* 0x000fea0003800000 */
[----:B01----:R-:W0:Y:S01]  /*0a60*/  LDC.64 R10, c[0x0][0x398] ;  /* 0x0000e600ff0a7b82 */ /* 0x003e220000000a00 */
[----:B------:R-:W-:Y:S02]  /*0a70*/  IADD3 R13, PT, PT, R3, R2, RZ ;  /* 0x00000002030d7210 */ /* 0x000fe40007ffe0ff */
[----:B------:R-:W-:-:S03]  /*0a80*/  IADD3 R2, PT, PT, R2, 0x80, RZ ;  /* 0x0000008002027810 */ /* 0x000fc60007ffe0ff */
[----:B0-----:R-:W-:-:S05]  /*0a90*/  IMAD.WIDE.U32 R10, R13, 0x2, R10 ;  /* 0x000000020d0a7825 */ /* 0x001fca00078e000a */
[----:B------:R1:W-:Y:S02]  /*0aa0*/  STG.E.U16 desc[UR4][R10.64], R7 ;  /* 0x000000070a007986 */ /* 0x0003e4000c101504 */
.L_x_39041:
        /* <DEDUP_REMOVED lines=8> */
.L_x_39042:
[----:B------:R-:W-:Y:S05]  /*0b30*/  BSYNC.RELIABLE B1 ;  /* 0x0000000000017941 */ /* 0x000fea0003800100 */
.L_x_39038:
[----:B------:R-:W-:-:S13]  /*0b40*/  ISETP.GE.U32.AND P0, PT, R2, R5, PT ;  /* 0x000000050200720c */ /* 0x000fda0003f06070 */
[----:B-12---:R-:W1:Y:S01]  /*0b50*/  @!P0 LDC.64 R6, c[0x0][0x398] ;  /* 0x0000e600ff068b82 */ /* 0x006e620000000a00 */
[----:B0-----:R-:W-:Y:S02]  /*0b60*/  @!P0 IADD3 R11, PT, PT, R3, R2, RZ ;  /* 0x00000002030b8210 */ /* 0x001fe40007ffe0ff */
[----:B------:R-:W-:-:S03]  /*0b70*/  @!P0 IADD3 R2, PT, PT, R2, 0x80, RZ ;  /* 0x0000008002028810 */ /* 0x000fc60007ffe0ff */
[----:B-1----:R-:W-:-:S05]  /*0b80*/  @!P0 IMAD.WIDE.U32 R6, R11, 0x2, R6 ;  /* 0x000000020b068825 */ /* 0x002fca00078e0006 */
[----:B------:R2:W-:Y:S02]  /*0b90*/  @!P0 STG.E.U16 desc[UR4][R6.64], R9 ;  /* 0x0000000906008986 */ /* 0x0005e4000c101504 */
.L_x_39043:
[----:B------:R-:W-:Y:S05]  /*0ba0*/  BSYNC.RECONVERGENT B0 ;  /* 0x0000000000007941 */ /* 0x000fea0003800200 */
.L_x_39037:
        /* <DEDUP_REMOVED lines=8> */
.L_x_39036:
[----:B------:R-:W0:Y:S01]  /*0c30*/  S2R R0, SR_TID.X ;  /* 0x0000000000007919 */ /* 0x000e220000002100 */
[----:B------:R-:W1:Y:S08]  /*0c40*/  LDC.64 R4, c[0x0][0x3a0] ;  /* 0x0000e800ff047b82 */ /* 0x000e700000000a00 */
[----:B------:R-:W2:Y:S01]  /*0c50*/  LDC.U16 R2, c[0x0][0x388] ;  /* 0x0000e200ff027b82 */ /* 0x000ea20000000400 */
[----:B-1----:R-:W-:-:S04]  /*0c60*/  IMAD.WIDE.U32 R4, R3, 0x2, R4 ;  /* 0x0000000203047825 */ /* 0x002fc800078e0004 */
[----:B0-----:R-:W-:-:S05]  /*0c70*/  IMAD.WIDE.U32 R10, R0, 0x8, R4 ;  /* 0x00000008000a7825 */ /* 0x001fca00078e0004 */
[----:B------:R-:W3:Y:S04]  /*0c80*/  LDG.E.64 R6, desc[UR4][R10.64] ;  /* 0x000000040a067981 */ /* 0x000ee8000c1e1b00 */
[----:B------:R0:W4:Y:S01]  /*0c90*/  LDG.E.64 R4, desc[UR4][R10.64+0x400] ;  /* 0x000400040a047981 */ /* 0x000122000c1e1b00 */
[----:B--2---:R-:W-:-:S06]  /*0ca0*/  HADD2.F32 R8, -RZ, R2.H0_H0 ;  /* 0x20000002ff087230 */ /* 0x004fcc0000004100 */
[----:B------:R-:W1:Y:S01]  /*0cb0*/  MUFU.LG2 R8, R8 ;  /* 0x0000000800087308 */ /* 0x000e620000000c00 */
[--C-:B---3--:R-:W-:Y:S02]  /*0cc0*/  HADD2.F32 R9, -RZ, R6.reuse.H0_H0 ;  /* 0x20000006ff097230 */ /* 0x108fe40000004100 */
[--C-:B------:R-:W-:Y:S02]  /*0cd0*/  HADD2.F32 R13, -RZ, R7.reuse.H0_H0 ;  /* 0x20000007ff0d7230 */ /* 0x100fe40000004100 */
[----:B------:R-:W-:Y:S02]  /*0ce0*/  HADD2.F32 R7, -RZ, R7.H1_H1 ;  /* 0x30000007ff077230 */ /* 0x000fe40000004100 */
[C---:B-1----:R-:W-:Y:S01]  /*0cf0*/  FMUL.FTZ R2, R8.reuse, R9 ;  /* 0x0000000908027220 */ /* 0x042fe20000410000 */
[----:B------:R-:W-:Y:S02]  /*0d00*/  HADD2.F32 R9, -RZ, R6.H1_H1 ;  /* 0x30000006ff097230 */ /* 0x000fe40000004100 */
[----:B0-----:R-:W-:Y:S01]  /*0d10*/  FMUL.FTZ R10, R8, R13 ;  /* 0x0000000d080a7220 */ /* 0x001fe20000410000 */
[----:B----4-:R-:W-:-:S02]  /*0d20*/  HADD2.F32 R13, -RZ, R4.H0_H0 ;  /* 0x20000004ff0d7230 */ /* 0x010fc40000004100 */
[C---:B------:R-:W-:Y:S01]  /*0d30*/  FMUL.FTZ R11, R8.reuse, R7 ;  /* 0x00000007080b7220 */ /* 0x040fe20000410000 */
[--C-:B------:R-:W-:Y:S01]  /*0d40*/  HADD2.F32 R17, -RZ, R5.reuse.H0_H0 ;  /* 0x20000005ff117230 */ /* 0x100fe20000004100 */
[----:B------:R-:W0:Y:S01]  /*0d50*/  LDC.64 R6, c[0x0][0x398] ;  /* 0x0000e600ff067b82 */ /* 0x000e220000000a00 */
[----:B------:R-:W-:Y:S02]  /*0d60*/  HADD2.F32 R15, -RZ, R4.H1_H1 ;  /* 0x30000004ff0f7230 */ /* 0x000fe40000004100 */
[C---:B------:R-:W-:Y:S01]  /*0d70*/  FMUL.FTZ R9, R8.reuse, R9 ;  /* 0x0000000908097220 */ /* 0x040fe20000410000 */
[----:B------:R-:W-:Y:S02]  /*0d80*/  HADD2.F32 R5, -RZ, R5.H1_H1 ;  /* 0x30000005ff057230 */ /* 0x000fe40000004100 */
[C---:B------:R-:W-:Y:S01]  /*0d90*/  FMUL.FTZ R13, R8.reuse, R13 ;  /* 0x0000000d080d7220 */ /* 0x040fe20000410000 */
[C---:B------:R-:W-:Y:S01]  /*0da0*/  FMUL.FTZ R17, R8.reuse, R17 ;  /* 0x0000001108117220 */ /* 0x040fe20000410000 */
[C---:B------:R-:W-:Y:S01]  /*0db0*/  FMUL.FTZ R15, R8.reuse, R15 ;  /* 0x0000000f080f7220 */ /* 0x040fe20000410000 */
[----:B------:R-:W-:Y:S01]  /*0dc0*/  MUFU.EX2 R10, R10 ;  /* 0x0000000a000a7308 */ /* 0x000fe20000000800 */
[----:B------:R-:W-:-:S07]  /*0dd0*/  FMUL.FTZ R5, R8, R5 ;  /* 0x0000000508057220 */ /* 0x000fce0000410000 */
[----:B------:R-:W1:Y:S08]  /*0de0*/  MUFU.EX2 R11, R11 ;  /* 0x0000000b000b7308 */ /* 0x000e700000000800 */
[----:B------:R-:W-:Y:S01]  /*0df0*/  MUFU.EX2 R2, R2 ;  /* 0x0000000200027308 */ /* 0x000fe20000000800 */
[----:B0-----:R-:W-:-:S04]  /*0e00*/  IMAD.WIDE.U32 R6, R3, 0x2, R6 ;  /* 0x0000000203067825 */ /* 0x001fc800078e0006 */
[----:B------:R-:W-:-:S03]  /*0e10*/  IMAD.WIDE.U32 R6, R0, 0x8, R6 ;  /* 0x0000000800067825 */ /* 0x000fc600078e0006 */
[----:B------:R-:W0:Y:S01]  /*0e20*/  MUFU.EX2 R9, R9 ;  /* 0x0000000900097308 */ /* 0x000e220000000800 */
[----:B-1----:R-:W-:-:S07]  /*0e30*/  F2FP.F16.F32.PACK_AB R3, R11, R10 ;  /* 0x0000000a0b03723e */ /* 0x002fce00000000ff */
        /* <DEDUP_REMOVED lines=10> */
.L_x_39044:
        /* <DEDUP_REMOVED lines=10> */
.L_x_68725:


//--------------------- .text._ZN2at6native29vectorized_elementwise_kernelILi8EZNS0_50_GLOBAL__N__2680c7bb_12_PowKernel_cu_7dd49032_300322pow_scalar_tensor_implIN3c104HalfEEEvRNS_18TensorIteratorBaseET_EUlS5_E_St5arrayIPcLm2EEEEviT0_T1_ --------------------------
	.section	.text._ZN2at6native29vectorized_elementwise_kernelILi8EZNS0_50_GLOBAL__N__2680c7bb_12_PowKernel_cu_7dd49032_300322pow_scalar_tensor_implIN3c104HalfEEEvRNS_18TensorIteratorBaseET_EUlS5_E_St5arrayIPcLm2EEEEviT0_T1_,"ax",@progbits
	.align	128
        .global         _ZN2at6native29vectorized_elementwise_kernelILi8EZNS0_50_GLOBAL__N__2680c7bb_12_PowKernel_cu_7dd49032_300322pow_scalar_tensor_implIN3c104HalfEEEvRNS_18TensorIteratorBaseET_EUlS5_E_St5arrayIPcLm2EEEEviT0_T1_
        .type           _ZN2at6native29vectorized_elementwise_kernelILi8EZNS0_50_GLOBAL__N__2680c7bb_12_PowKernel_cu_7dd49032_300322pow_scalar_tensor_implIN3c104HalfEEEvRNS_18TensorIteratorBaseET_EUlS5_E_St5arrayIPcLm2EEEEviT0_T1_,@function
        .size           _ZN2at6native29vectorized_elementwise_kernelILi8EZNS0_50_GLOBAL__N__2680c7bb_12_PowKernel_cu_7dd49032_300322pow_scalar_tensor_implIN3c104HalfEEEvRNS_18TensorIteratorBaseET_EUlS5_E_St5arrayIPcLm2EEEEviT0_T1_,(.L_x_68726 - _ZN2at6native29vectorized_elementwise_kernelILi8EZNS0_50_GLOBAL__N__2680c7bb_12_PowKernel_cu_7dd49032_300322pow_scalar_tensor_implIN3c104HalfEEEvRNS_18TensorIteratorBaseET_EUlS5_E_St5arrayIPcLm2EEEEviT0_T1_)
        .other          _ZN2at6native29vectorized_elementwise_kernelILi8EZNS0_50_GLOBAL__N__2680c7bb_12_PowKernel_cu_7dd49032_300322pow_scalar_tensor_implIN3c104HalfEEEvRNS_18TensorIteratorBaseET_EUlS5_E_St5arrayIPcLm2EEEEviT0_T1_,@"STO_CUDA_ENTRY STV_DEFAULT"
_ZN2at6native29vectorized_elementwise_kernelILi8EZNS0_50_GLOBAL__N__2680c7bb_12_PowKernel_cu_7dd49032_300322pow_scalar_tensor_implIN3c104HalfEEEvRNS_18TensorIteratorBaseET_EUlS5_E_St5arrayIPcLm2EEEEviT0_T1_:
.text._ZN2at6native29vectorized_elementwise_kernelILi8EZNS0_50_GLOBAL__N__2680c7bb_12_PowKernel_cu_7dd49032_300322pow_scalar_tensor_implIN3c104HalfEEEvRNS_18TensorIteratorBaseET_EUlS5_E_St5arrayIPcLm2EEEEviT0_T1_:
        /* <DEDUP_REMOVED lines=157> */
.L_x_39048:
[----:B------:R-:W-:-:S13]  /*09d0*/  ISETP.GE.U32.AND P0, PT, R2, R5, PT ;  /* 0x000000050200720c */ /* 0x000fda0003f06070 */
[----:B------:R-:W-:Y:S05]  /*09e0*/  @P0 BRA `(.L_x_39050) ;  /* 0x0000000000300947 */ /* 0x000fea0003800000 */
[----:B0-----:R-:W0:Y:S01]  /*09f0*/  LDC.64 R10, c[0x0][0x398] ;  /* 0x0000e600ff0a7b82 */ /* 0x001e220000000a00 */
[----:B------:R-:W-:Y:S01]  /*0a00*/  IADD3 R13, PT, PT, R3, R2, RZ ;  /* 0x00000002030d7210 */ /* 0x000fe20007ffe0ff */
[----:B------:R-:W-:-:S04]  /*0a10*/  VIADD R2, R2, 0x80 ;  /* 0x0000008002027836 */ /* 0x000fc80000000000 */
[----:B0-----:R-:W-:-:S05]  /*0a20*/  IMAD.WIDE.U32 R10, R13, 0x2, R10 ;  /* 0x000000020d0a7825 */ /* 0x001fca00078e000a */
[----:B------:R1:W-:Y:S02]  /*0a30*/  STG.E.U16 desc[UR4][R10.64], R6 ;  /* 0x000000060a007986 */ /* 0x0003e4000c101504 */
.L_x_39049:
[----:B------:R-:W-:-:S13]  /*0a40*/  ISETP.GE.U32.AND P0, PT, R2, R5, PT ;  /* 0x000000050200720c */ /* 0x000fda0003f06070 */
[----:B------:R-:W-:Y:S05]  /*0a50*/  @P0 BRA `(.L_x_39051) ;  /* 0x0000000000340947 */ /* 0x000fea0003800000 */
[----:B01----:R-:W0:Y:S01]  /*0a60*/  LDC.64 R10, c[0x0][0x398] ;  /* 0x0000e600ff0a7b82 */ /* 0x003e220000000a00 */
[----:B------:R-:W-:Y:S02]  /*0a70*/  IADD3 R13, PT, PT, R3, R2, RZ ;  /* 0x00000002030d7210 */ /* 0x000fe40007ffe0ff */
[----:B------:R-:W-:-:S03]  /*0a80*/  IADD3 R2, PT, PT, R2, 0x80, RZ ;  /* 0x0000008002027810 */ /* 0x000fc60007ffe0ff */
[----:B0-----:R-:W-:-:S05]  /*0a90*/  IMAD.WIDE.U32 R10, R13, 0x2, R10 ;  /* 0x000000020d0a7825 */ /* 0x001fca00078e000a */
[----:B------:R1:W-:Y:S02]  /*0aa0*/  STG.E.U16 desc[UR4][R10.64], R7 ;  /* 0x000000070a007986 */ /* 0x0003e4000c101504 */
.L_x_39050:
        /* <DEDUP_REMOVED lines=8> */
.L_x_39051:
[----:B------:R-:W-:Y:S05]  /*0b30*/  BSYNC.RELIABLE B1 ;  /* 0x0000000000017941 */ /* 0x000fea0003800100 */
.L_x_39047:
[----:B------:R-:W-:-:S13]  /*0b40*/  ISETP.GE.U32.AND P0, PT, R2, R5, PT ;  /* 0x000000050200720c */ /* 0x000fda0003f06070 */
[----:B-12---:R-:W1:Y:S01]  /*0b50*/  @!P0 LDC.64 R6, c[0x0][0x398] ;  /* 0x0000e600ff068b82 */ /* 0x006e620000000a00 */
[----:B0-----:R-:W-:Y:S02]  /*0b60*/  @!P0 IADD3 R11, PT, PT, R3, R2, RZ ;  /* 0x00000002030b8210 */ /* 0x001fe40007ffe0ff */
[----:B------:R-:W-:-:S03]  /*0b70*/  @!P0 IADD3 R2, PT, PT, R2, 0x80, RZ ;  /* 0x0000008002028810 */ /* 0x000fc60007ffe0ff */
[----:B-1----:R-:W-:-:S05]  /*0b80*/  @!P0 IMAD.WIDE.U32 R6, R11, 0x2, R6 ;  /* 0x000000020b068825 */ /* 0x002fca00078e0006 */
[----:B------:R2:W-:Y:S02]  /*0b90*/  @!P0 STG.E.U16 desc[UR4][R6.64], R9 ;  /* 0x0000000906008986 */ /* 0x0005e4000c101504 */
.L_x_39052:
[----:B------:R-:W-:Y:S05]  /*0ba0*/  BSYNC.RECONVERGENT B0 ;  /* 0x0000000000007941 */ /* 0x000fea0003800200 */
.L_x_39046:
        /* <DEDUP_REMOVED lines=8> */
.L_x_39045:
[----:B------:R-:W0:Y:S01]  /*0c30*/  S2R R0, SR_TID.X ;  /* 0x0000000000007919 */ /* 0x000e220000002100 */
[----:B------:R-:W1:Y:S08]  /*0c40*/  LDC.64 R4, c[0x0][0x3a0] ;  /* 0x0000e800ff047b82 */ /* 0x000e700000000a00 */
[----:B------:R-:W2:Y:S01]  /*0c50*/  LDC.U16 R2, c[0x0][0x388] ;  /* 0x0000e200ff027b82 */ /* 0x000ea20000000400 */
[----:B-1----:R-:W-:-:S04]  /*0c60*/  IMAD.WIDE.U32 R4, R3, 0x2, R4 ;  /* 0x0000000203047825 */ /* 0x002fc800078e0004 */
[----:B0-----:R-:W-:-:S06]  /*0c70*/  IMAD.WIDE.U32 R4, R0, 0x10, R4 ;  /* 0x0000001000047825 */ /* 0x001fcc00078e0004 */
[----:B------:R-:W3:Y:S01]  /*0c80*/  LDG.E.128 R4, desc[UR4][R4.64] ;  /* 0x0000000404047981 */ /* 0x000ee2000c1e1d00 */
[----:B--2---:R-:W-:-:S06]  /*0c90*/  HADD2.F32 R8, -RZ, R2.H0_H0 ;  /* 0x20000002ff087230 */ /* 0x004fcc0000004100 */
[----:B------:R-:W0:Y:S01]  /*0ca0*/  MUFU.LG2 R8, R8 ;  /* 0x0000000800087308 */ /* 0x000e220000000c00 */
[--C-:B---3--:R-:W-:Y:S02]  /*0cb0*/  HADD2.F32 R9, -RZ, R4.reuse.H0_H0 ;  /* 0x20000004ff097230 */ /* 0x108fe40000004100 */
[--C-:B------:R-:W-:Y:S02]  /*0cc0*/  HADD2.F32 R11, -RZ, R5.reuse.H0_H0 ;  /* 0x20000005ff0b7230 */ /* 0x100fe40000004100 */
[----:B------:R-:W-:Y:S02]  /*0cd0*/  HADD2.F32 R5, -RZ, R5.H1_H1 ;  /* 0x30000005ff057230 */ /* 0x000fe40000004100 */
[C---:B0-----:R-:W-:Y:S01]  /*0ce0*/  FMUL.FTZ R2, R8.reuse, R9 ;  /* 0x0000000908027220 */ /* 0x041fe20000410000 */
[----:B------:R-:W-:Y:S02]  /*0cf0*/  HADD2.F32 R9, -RZ, R4.H1_H1 ;  /* 0x30000004ff097230 */ /* 0x000fe40000004100 */
[----:B------:R-:W-:Y:S01]  /*0d00*/  FMUL.FTZ R10, R8, R11 ;  /* 0x0000000b080a7220 */ /* 0x000fe20000410000 */
[----:B------:R-:W-:-:S02]  /*0d10*/  HADD2.F32 R15, -RZ, R6.H1_H1 ;  /* 0x30000006ff0f7230 */ /* 0x000fc40000004100 */
[C---:B------:R-:W-:Y:S01]  /*0d20*/  FMUL.FTZ R11, R8.reuse, R5 ;  /* 0x00000005080b7220 */ /* 0x040fe20000410000 */
[----:B------:R-:W-:Y:S01]  /*0d30*/  HADD2.F32 R13, -RZ, R6.H0_H0 ;  /* 0x20000006ff0d7230 */ /* 0x000fe20000004100 */
[----:B------:R-:W0:Y:S01]  /*0d40*/  LDC.64 R4, c[0x0][0x398] ;  /* 0x0000e600ff047b82 */ /* 0x000e220000000a00 */
[--C-:B------:R-:W-:Y:S02]  /*0d50*/  HADD2.F32 R17, -RZ, R7.reuse.H0_H0 ;  /* 0x20000007ff117230 */ /* 0x100fe40000004100 */
        /* <DEDUP_REMOVED lines=9> */
[----:B0-----:R-:W-:-:S07]  /*0df0*/  IMAD.WIDE.U32 R4, R3, 0x2, R4 ;  /* 0x0000000203047825 */ /* 0x001fce00078e0004 */
[----:B------:R-:W0:Y:S08]  /*0e00*/  MUFU.EX2 R11, R11 ;  /* 0x0000000b000b7308 */ /* 0x000e300000000800 */
[----:B------:R2:W-:Y:S08]  /*0e10*/  MUFU.EX2 R6, R13 ;  /* 0x0000000d00067308 */ /* 0x0005f00000000800 */
[----:B------:R-:W3:Y:S01]  /*0e20*/  MUFU.EX2 R15, R15 ;  /* 0x0000000f000f7308 */ /* 0x000ee20000000800 */
[----:B--2---:R-:W-:Y:S01]  /*0e30*/  IMAD.WIDE.U32 R12, R0, 0x10, R4 ;  /* 0x00000010000c7825 */ /* 0x004fe200078e0004 */
[----:B-1----:R-:W-:-:S02]  /*0e40*/  F2FP.F16.F32.PACK_AB R4, R9, R2 ;  /* 0x000000020904723e */ /* 0x002fc400000000ff */
[----:B0-----:R-:W-:-:S04]  /*0e50*/  F2FP.F16.F32.PACK_AB R5, R11, R10 ;  /* 0x0000000a0b05723e */ /* 0x001fc800000000ff */
[----:B------:R-:W-:Y:S08]  /*0e60*/  MUFU.EX2 R7, R17 ;  /* 0x0000001100077308 */ /* 0x000ff00000000800 */
[----:B------:R-:W0:Y:S01]  /*0e70*/  MUFU.EX2 R8, R19 ;  /* 0x0000001300087308 */ /* 0x000e220000000800 */
[----:B---3--:R-:W-:Y:S02]  /*0e80*/  F2FP.F16.F32.PACK_AB R6, R15, R6 ;  /* 0x000000060f06723e */ /* 0x008fe400000000ff */
[----:B0-----:R-:W-:-:S05]  /*0e90*/  F2FP.F16.F32.PACK_AB R7, R8, R7 ;  /* 0x000000070807723e */ /* 0x001fca00000000ff */
[----:B------:R-:W-:Y:S01]  /*0ea0*/  STG.E.128 desc[UR4][R12.64], R4 ;  /* 0x000000040c007986 */ /* 0x000fe2000c101d04 */
[----:B------:R-:W-:Y:S05]  /*0eb0*/  EXIT ;  /* 0x000000000000794d */ /* 0x000fea0003800000 */
.L_x_39053:
        /* <DEDUP_REMOVED lines=12> */
.L_x_68726:


//--------------------- .text._ZN2at6native18elementwise_kernelILi128ELi4EZNS0_15gpu_kernel_implIZZZNS0_50_GLOBAL__N__2680c7bb_12_PowKernel_cu_7dd49032_300324pow_tensor_tensor_kernelERNS_18TensorIteratorBaseEENKUlvE_clEvENKUlvE7_clEvEUlN3c107complexIfEESA_E_EEvS5_RKT_EUliE_EEviT1_ --------------------------
	.section	.text._ZN2at6native18elementwise_kernelILi128ELi4EZNS0_15gpu_kernel_implIZZZNS0_50_GLOBAL__N__2680c7bb_12_PowKernel_cu_7dd49032_300324pow_tensor_tensor_kernelERNS_18TensorIteratorBaseEENKUlvE_clEvENKUlvE7_clEvEUlN3c107complexIfEESA_E_EEvS5_RKT_EUliE_EEviT1_,"ax",@progbits
	.align	128
        .global         _ZN2at6native18elementwise_kernelILi128ELi4EZNS0_15gpu_kernel_implIZZZNS0_50_GLOBAL__N__2680c7bb_12_PowKernel_cu_7dd49032_300324pow_tensor_tensor_kernelERNS_18TensorIteratorBaseEENKUlvE_clEvENKUlvE7_clEvEUlN3c107complexIfEESA_E_EEvS5_RKT_EUliE_EEviT1_
        .type           _ZN2at6native18elementwise_kernelILi128ELi4EZNS0_15gpu_kernel_implIZZZNS0_50_GLOBAL__N__2680c7bb_12_PowKernel_cu_7dd49032_300324pow_tensor_tensor_kernelERNS_18TensorIteratorBaseEENKUlvE_clEvENKUlvE7_clEvEUlN3c107complexIfEESA_E_EEvS5_RKT_EUliE_EEviT1_,@function
        .size           _ZN2at6native18elementwise_kernelILi128ELi4EZNS0_15gpu_kernel_implIZZZNS0_50_GLOBAL__N__2680c7bb_12_PowKernel_cu_7dd49032_300324pow_tensor_tensor_kernelERNS_18TensorIteratorBaseEENKUlvE_clEvENKUlvE7_clEvEUlN3c107complexIfEESA_E_EEvS5_RKT_EUliE_EEviT1_,(.L_x_68377 - _ZN2at6native18elementwise_kernelILi128ELi4EZNS0_15gpu_kernel_implIZZZNS0_50_GLOBAL__N__2680c7bb_12_PowKernel_cu_7dd49032_300324pow_tensor_tensor_kernelERNS_18TensorIteratorBaseEENKUlvE_clEvENKUlvE7_clEvEUlN3c107complexIfEESA_E_EEvS5_RKT_EUliE_EEviT1_)
        .other          _ZN2at6native18elementwise_kernelILi128ELi4EZNS0_15gpu_kernel_implIZZZNS0_50_GLOBAL__N__2680c7bb_12_PowKernel_cu_7dd49032_300324pow_tensor_tensor_kernelERNS_18TensorIteratorBaseEENKUlvE_clEvENKUlvE7_clEvEUlN3c107complexIfEESA_E_EEvS5_RKT_EUliE_EEviT1_,@"STO_CUDA_ENTRY STV_DEFAULT"
_ZN2at6native18elementwise_kernelILi128ELi4EZNS0_15gpu_kernel_implIZZZNS0_50_GLOBAL__N__2680c7bb_12_PowKernel_cu_7dd49032_300324pow_tensor_tensor_kernelERNS_18TensorIteratorBaseEENKUlvE_clEvENKUlvE7_clEvEUlN3c107complexIfEESA_E_EEvS5_RKT_EUliE_EEviT1_:
.text._ZN2at6native18elementwise_kernelILi128ELi4EZNS0_15gpu_kernel_implIZZZNS0_50_GLOBAL__N__2680c7bb_12_PowKernel_cu_7dd49032_300324pow_tensor_tensor_kernelERNS_18TensorIteratorBaseEENKUlvE_clEvENKUlvE7_clEvEUlN3c107complexIfEESA_E_EEvS5_RKT_EUliE_EEviT1_:
        /* <DEDUP_REMOVED lines=20> */
[----:B------:R-:W-:Y:S02]  /*0140*/  HFMA2 R22, -RZ, RZ, 0, 0 ;  /* 0x00000000ff167431 */ /* 0x000fe400000001ff */
[----:B------:R-:W-:Y:S01]  /*0150*/  IMAD.MOV.U32 R0, RZ, RZ, RZ ;  /* 0x000000ffff007224 */ /* 0x000fe200078e00ff */
[----:B------:R-:W-:-:S05]  /*0160*/  MOV R16, RZ ;  /* 0x000000ff00107202 */ /* 0x000fca0000000f00 */
        /* <DEDUP_REMOVED lines=349> */
.L_x_39056:
        /* <DEDUP_REMOVED lines=17> */
[----:B--2---:R0:W1:Y:S01]  /*1850*/  I2F.S16 R18, R2 ;  /* 0x0000000200127306 */ /* 0x0040620000101400 */
[----:B------:R-:W-:Y:S05]  /*1860*/  BRA `(.L_x_39063) ;  /* 0x0000000c007c7947 */ /* 0x000fea0003800000 */
.L_x_39061:
[----:B------:R-:W2:Y:S01]  /*1870*/  LDG.E.U8 R2, desc[UR36][R2.64] ;  /* 0x0000002402027981 */ /* 0x000ea2000c1e1100 */
[----:B------:R-:W-:Y:S01]  /*1880*/  IMAD.MOV.U32 R19, RZ, RZ, RZ ;  /* 0x000000ffff137224 */ /* 0x000fe200078e00ff */
[----:B--2---:R-:W-:Y:S01]  /*1890*/  I2FP.F32.U32 R18, R2 ;  /* 0x0000000200127245 */ /* 0x004fe20000201000 */
[----:B------:R-:W-:Y:S06]  /*18a0*/  BRA `(.L_x_39063) ;  /* 0x0000000c006c7947 */ /* 0x000fec0003800000 */
.L_x_39060:
        /* <DEDUP_REMOVED lines=8> */
[----:B--2---:R4:W0:Y:S01]  /*1930*/  I2F.S64 R18, R2 ;  /* 0x0000000200127312 */ /* 0x0048220000301400 */
[----:B------:R-:W-:Y:S05]  /*1940*/  BRA `(.L_x_39063) ;  /* 0x0000000c00447947 */ /* 0x000fea0003800000 */
.L_x_39065:
[----:B------:R-:W2:Y:S01]  /*1950*/  LDG.E R2, desc[UR36][R2.64] ;  /* 0x0000002402027981 */ /* 0x000ea2000c1e1900 */
[----:B------:R-:W-:Y:S01]  /*1960*/  IMAD.MOV.U32 R19, RZ, RZ, RZ ;  /* 0x000000ffff137224 */ /* 0x000fe200078e00ff */
[----:B--2---:R-:W-:Y:S01]  /*1970*/  I2FP.F32.S32 R18, R2 ;  /* 0x0000000200127245 */ /* 0x004fe20000201400 */
[----:B------:R-:W-:Y:S06]  /*1980*/  BRA `(.L_x_39063) ;  /* 0x0000000c00347947 */ /* 0x000fec0003800000 */
.L_x_39064:
[----:B------:R-:W2:Y:S01]  /*1990*/  LDG.E.U16 R2, desc[UR36][R2.64] ;  /* 0x0000002402027981 */ /* 0x000ea2000c1e1500 */
[----:B------:R-:W-:Y:S01]  /*19a0*/  HFMA2 R19, -RZ, RZ, 0, 0 ;  /* 0x00000000ff137431 */ /* 0x000fe200000001ff */
[----:B--2---:R0:W1:Y:S01]  /*19b0*/  I2F.S16 R18, R2 ;  /* 0x0000000200127306 */ /* 0x0040620000101400 */
[----:B------:R-:W-:Y:S05]  /*19c0*/  BRA `(.L_x_39063) ;  /* 0x0000000c00247947 */ /* 0x000fea0003800000 */
.L_x_39059:
        /* <DEDUP_REMOVED lines=9> */
.L_x_39067:
[----:B------:R-:W2:Y:S01]  /*1a60*/  LDG.E.U16 R2, desc[UR36][R2.64] ;  /* 0x0000002402027981 */ /* 0x000ea2000c1e1500 */
[----:B------:R-:W-:Y:S01]  /*1a70*/  MOV R19, RZ ;  /* 0x000000ff00137202 */ /* 0x000fe20000000f00 */
[----:B--2---:R-:W-:Y:S01]  /*1a80*/  HADD2.F32 R18, -RZ, R2.H0_H0 ;  /* 0x20000002ff127230 */ /* 0x004fe20000004100 */
[----:B------:R-:W-:Y:S06]  /*1a90*/  BRA `(.L_x_39063) ;  /* 0x0000000800f07947 */ /* 0x000fec0003800000 */
.L_x_39066:
        /* <DEDUP_REMOVED lines=8> */
.L_x_39069:
[----:B------:R-:W2:Y:S02]  /*1b20*/  LDG.E R2, desc[UR36][R2.64] ;  /* 0x0000002402027981 */ /* 0x000ea4000c1e1900 */
[--C-:B--2---:R-:W-:Y:S02]  /*1b30*/  HADD2.F32 R18, -RZ, R2.reuse.H0_H0 ;  /* 0x20000002ff127230 */ /* 0x104fe40000004100 */
[----:B------:R-:W-:Y:S01]  /*1b40*/  HADD2.F32 R19, -RZ, R2.H1_H1 ;  /* 0x30000002ff137230 */ /* 0x000fe20000004100 */
[----:B------:R-:W-:Y:S06]  /*1b50*/  BRA `(.L_x_39063) ;  /* 0x0000000800c07947 */ /* 0x000fec0003800000 */
.L_x_39068:
        /* <DEDUP_REMOVED lines=8> */
.L_x_39058:
        /* <DEDUP_REMOVED lines=13> */
.L_x_39072:
        /* <DEDUP_REMOVED lines=10> */
.L_x_39071:
        /* <DEDUP_REMOVED lines=8> */
[----:B------:R-:W-:Y:S02]  /*1dd0*/  HFMA2 R19, -RZ, RZ, 0, 0 ;  /* 0x00000000ff137431 */ /* 0x000fe400000001ff */
[----:B--2---:R-:W-:-:S05]  /*1de0*/  IMAD.SHL.U32 R18, R18, 0x1000000, RZ ;  /* 0x0100000012127824 */ /* 0x004fca00078e00ff */
[C---:B------:R-:W-:Y:S02]  /*1df0*/  LOP3.LUT R0, R18.reuse, 0x7f000000, RZ, 0xc0, !PT ;  /* 0x7f00000012007812 */ /* 0x040fe400078ec0ff */
[----:B------:R-:W-:Y:S02]  /*1e00*/  LOP3.LUT P0, RZ, R18, 0x7f000000, RZ, 0xc0, !PT ;  /* 0x7f00000012ff7812 */ /* 0x000fe4000780c0ff */
[----:B------:R-:W0:Y:S02]  /*1e10*/  FLO.U32 R4, R0 ;  /* 0x0000000000047300 */ /* 0x000e2400000e0000 */
[----:B0-----:R-:W-:-:S05]  /*1e20*/  IMAD.MOV R4, RZ, RZ, -R4 ;  /* 0x000000ffff047224 */ /* 0x001fca00078e0a04 */
[----:B------:R-:W-:-:S04]  /*1e30*/  VIADDMNMX.U32 R4, R4, R5, 0x4, !PT ;  /* 0x0000000404047446 */ /* 0x000fc80007800005 */
[----:B------:R-:W-:Y:S02]  /*1e40*/  IADD3 R5, PT, PT, R4, -0x4, RZ ;  /* 0xfffffffc04057810 */ /* 0x000fe40007ffe0ff */
[C---:B------:R-:W-:Y:S02]  /*1e50*/  IADD3 R4, PT, PT, R0.reuse, 0x1000000, RZ ;  /* 0x0100000000047810 */ /* 0x040fe40007ffe0ff */
        /* <DEDUP_REMOVED lines=9> */
.L_x_39074:
[----:B------:R-:W2:Y:S01]  /*1ef0*/  LDG.E.U8 R2, desc[UR36][R2.64] ;  /* 0x0000002402027981 */ /* 0x000ea2000c1e1100 */
[----:B------:R-:W-:Y:S02]  /*1f00*/  IMAD.MOV.U32 R19, RZ, RZ, RZ ;  /* 0x000000ffff137224 */ /* 0x000fe400078e00ff */
        /* <DEDUP_REMOVED lines=11> */
.L_x_39073:
[----:B------:R-:W2:Y:S01]  /*1fc0*/  LDG.E.U16 R2, desc[UR36][R2.64] ;  /* 0x0000002402027981 */ /* 0x000ea2000c1e1500 */
[----:B------:R-:W-:Y:S01]  /*1fd0*/  MOV R19, RZ ;  /* 0x000000ff00137202 */ /* 0x000fe20000000f00 */
[----:B--2---:R-:W-:Y:S01]  /*1fe0*/  IMAD.U32 R18, R2, 0x10000, RZ ;  /* 0x0001000002127824 */ /* 0x004fe200078e00ff */
[----:B------:R-:W-:Y:S06]  /*1ff0*/  BRA `(.L_x_39063) ;  /* 0x0000000400987947 */ /* 0x000fec0003800000 */
.L_x_39070:
        /* <DEDUP_REMOVED lines=12> */
.L_x_39077:
        /* <DEDUP_REMOVED lines=20> */
.L_x_39079:
[----:B------:R-:W-:Y:S05]  /*2200*/  BSYNC.RECONVERGENT B0 ;  /* 0x0000000000007941 */ /* 0x000fea0003800200 */
.L_x_39078:
[----:B------:R-:W-:Y:S02]  /*2210*/  SHF.L.U32 R0, R0, 0x14, RZ ;  /* 0x0000001400007819 */ /* 0x000fe400000006ff */
[----:B------:R-:W-:-:S04]  /*2220*/  LEA R2, R2, 0x3b800000, 0x17 ;  /* 0x3b80000002027811 */ /* 0x000fc800078eb8ff */
[----:B------:R-:W-:Y:S01]  /*2230*/  LOP3.LUT R18, R2, R0, R7, 0xfe, !PT ;  /* 0x0000000002127212 */ /* 0x000fe200078efe07 */
[----:B------:R-:W-:Y:S06]  /*2240*/  BRA `(.L_x_39063) ;  /* 0x0000000400047947 */ /* 0x000fec0003800000 */
.L_x_39076:
        /* <DEDUP_REMOVED lines=20> */
.L_x_39081:
[----:B------:R-:W-:Y:S05]  /*2390*/  BSYNC.RECONVERGENT B0 ;  /* 0x0000000000007941 */ /* 0x000fea0003800200 */
.L_x_39080:
[----:B------:R-:W-:Y:S02]  /*23a0*/  SHF.L.U32 R0, R0, 0x15, RZ ;  /* 0x0000001500007819 */ /* 0x000fe400000006ff */
[----:B------:R-:W-:-:S04]  /*23b0*/  LEA R2, R2, 0x37800000, 0x17 ;  /* 0x3780000002027811 */ /* 0x000fc800078eb8ff */
[----:B------:R-:W-:Y:S01]  /*23c0*/  LOP3.LUT R18, R2, R0, R7, 0xfe, !PT ;  /* 0x0000000002127212 */ /* 0x000fe200078efe07 */
[----:B------:R-:W-:Y:S06]  /*23d0*/  BRA `(.L_x_39063) ;  /* 0x0000000000a07947 */ /* 0x000fec0003800000 */
.L_x_39075:
[----:B------:R-:W-:-:S09]  /*23e0*/  UISETP.NE.AND UP0, UPT, UR4, 0x1c, UPT ;  /* 0x0000001c0400788c */ /* 0x000fd2000bf05270 */
[----:B------:R-:W-:Y:S05]  /*23f0*/  BRA.U !UP0, `(.L_x_39082) ;  /* 0x00000001088c7547 */ /* 0x000fea000b800000 */
[----:B------:R-:W-:-:S09]  /*2400*/  UISETP.NE.AND UP0, UPT, UR4, 0x1d, UPT ;  /* 0x0000001d0400788c */ /* 0x000fd2000bf05270 */
[----:B------:R-:W-:Y:S05]  /*2410*/  BRA.U !UP0, `(.L_x_39083) ;  /* 0x0000000108747547 */ /* 0x000fea000b800000 */
[----:B------:R-:W-:-:S09]  /*2420*/  UISETP.NE.AND UP0, UPT, UR4, 0x2c, UPT ;  /* 0x0000002c0400788c */ /* 0x000fd2000bf05270 */
[----:B------:R-:W-:Y:S05]  /*2430*/  BRA.U !UP0, `(.L_x_39084) ;  /* 0x0000000108487547 */ /* 0x000fea000b800000 */
.L_x_39062:
        /* <DEDUP_REMOVED lines=16> */
.L_x_39085:
[----:B------:R-:W-:Y:S01]  /*2540*/  CS2R R18, SRZ ;  /* 0x0000000000127805 */ /* 0x000fe2000001ff00 */
[----:B------:R-:W-:Y:S06]  /*2550*/  BRA `(.L_x_39063) ;  /* 0x0000000000407947 */ /* 0x000fec0003800000 */
.L_x_39084:
[----:B------:R-:W2:Y:S01]  /*2560*/  LDG.E.U8 R2, desc[UR36][R2.64] ;  /* 0x0000002402027981 */ /* 0x000ea2000c1e1100 */
[----:B------:R-:W-:Y:S01]  /*2570*/  MOV R19, RZ ;  /* 0x000000ff00137202 */ /* 0x000fe20000000f00 */
[----:B------:R-:W-:Y:S01]  /*2580*/  IMAD.MOV.U32 R18, RZ, RZ, 0x400000 ;  /* 0x00400000ff127424 */ /* 0x000fe200078e00ff */
[----:B--2---:R-:W-:-:S13]  /*2590*/  ISETP.NE.AND P0, PT, R2, RZ, PT ;  /* 0x000000ff0200720c */ /* 0x004fda0003f05270 */
[----:B------:R-:W-:Y:S05]  /*25a0*/  @!P0 BRA `(.L_x_39063) ;  /* 0x00000000002c8947 */ /* 0x000fea0003800000 */
[----:B------:R-:W-:-:S13]  /*25b0*/  ISETP.NE.AND P0, PT, R2, 0xff, PT ;  /* 0x000000ff0200780c */ /* 0x000fda0003f05270 */
[----:B------:R-:W-:Y:S01]  /*25c0*/  @!P0 MOV R18, 0x7f800001 ;  /* 0x7f80000100128802 */ /* 0x000fe20000000f00 */
[----:B------:R-:W-:Y:S01]  /*25d0*/  @P0 IMAD.SHL.U32 R18, R2, 0x800000, RZ ;  /* 0x0080000002120824 */ /* 0x000fe200078e00ff */
[----:B------:R-:W-:Y:S06]  /*25e0*/  BRA `(.L_x_39063) ;  /* 0x00000000001c7947 */ /* 0x000fec0003800000 */
.L_x_39083:
[----:B------:R-:W2:Y:S01]  /*25f0*/  LDG.E.64 R2, desc[UR36][R2.64] ;  /* 0x0000002402027981 */ /* 0x000ea2000c1e1b00 */
[----:B------:R-:W-:Y:S01]  /*2600*/  HFMA2 R19, -RZ, RZ, 0, 0 ;  /* 0x00000000ff137431 */ /* 0x000fe200000001ff */
[----:B--2---:R0:W1:Y:S01]  /*2610*/  I2F.U64 R18, R2 ;  /* 0x0000000200127312 */ /* 0x0040620000301000 */
[----:B------:R-:W-:Y:S05]  /*2620*/  BRA `(.L_x_39063) ;  /* 0x00000000000c7947 */ /* 0x000fea0003800000 */
.L_x_39082:
[----:B------:R-:W2:Y:S01]  /*2630*/  LDG.E R2, desc[UR36][R2.64] ;  /* 0x0000002402027981 */ /* 0x000ea2000c1e1900 */
[----:B------:R-:W-:Y:S01]  /*2640*/  IMAD.MOV.U32 R19, RZ, RZ, RZ ;  /* 0x000000ffff137224 */ /* 0x000fe200078e00ff */
[----:B--2---:R-:W-:-:S07]  /*2650*/  I2FP.F32.U32 R18, R2 ;  /* 0x0000000200127245 */ /* 0x004fce0000201000 */
.L_x_39063:
[----:B------:R-:W-:Y:S05]  /*2660*/  BSYNC.RECONVERGENT B7 ;  /* 0x0000000000077941 */ /* 0x000fea0003800200 */
.L_x_39057:
[----:B------:R-:W0:Y:S01]  /*2670*/  LDCU.64 UR6, c[0x0][0x5f8] ;  /* 0x0000bf00ff0677ac */ /* 0x000e220008000a00 */
[----:B------:R-:W-:Y:S01]  /*2680*/  BSSY.RECONVERGENT B7, `(.L_x_39086) ;  /* 0x00000f1000077945 */ /* 0x000fe20003800200 */
        /* <DEDUP_REMOVED lines=17> */
.L_x_39090:
[----:B------:R-:W2:Y:S01]  /*27a0*/  LDG.E.U8 R2, desc[UR36][R2.64] ;  /* 0x0000002402027981 */ /* 0x000ea2000c1e1100 */
[----:B------:R-:W-:Y:S02]  /*27b0*/  MOV R7, RZ ;  /* 0x000000ff00077202 */ /* 0x000fe40000000f00 */
[----:B--2---:R-:W-:Y:S01]  /*27c0*/  I2FP.F32.U32 R6, R2 ;  /* 0x0000000200067245 */ /* 0x004fe20000201000 */
[----:B------:R-:W-:Y:S06]  /*27d0*/  BRA `(.L_x_39092) ;  /* 0x0000000c006c7947 */ /* 0x000fec0003800000 */
.L_x_39089:
        /* <DEDUP_REMOVED lines=10> */
.L_x_39094:
[----:B------:R-:W2:Y:S01]  /*2880*/  LDG.E R2, desc[UR36][R2.64] ;  /* 0x0000002402027981 */ /* 0x000ea2000c1e1900 */
[----:B------:R-:W-:Y:S01]  /*2890*/  HFMA2 R7, -RZ, RZ, 0, 0 ;  /* 0x00000000ff077431 */ /* 0x000fe200000001ff */
[----:B--2---:R-:W-:Y:S01]  /*28a0*/  I2FP.F32.S32 R6, R2 ;  /* 0x0000000200067245 */ /* 0x004fe20000201400 */
[----:B------:R-:W-:Y:S06]  /*28b0*/  BRA `(.L_x_39092) ;  /* 0x0000000c00347947 */ /* 0x000fec0003800000 */
.L_x_39093:
[----:B------:R-:W2:Y:S01]  /*28c0*/  LDG.E.U16 R2, desc[UR36][R2.64] ;  /* 0x0000002402027981 */ /* 0x000ea2000c1e1500 */
[----:B------:R-:W-:Y:S01]  /*28d0*/  IMAD.MOV.U32 R7, RZ, RZ, RZ ;  /* 0x000000ffff077224 */ /* 0x000fe200078e00ff */
[----:B--2---:R0:W2:Y:S01]  /*28e0*/  I2F.S16 R6, R2 ;  /* 0x0000000200067306 */ /* 0x0040a20000101400 */
[----:B------:R-:W-:Y:S05]  /*28f0*/  BRA `(.L_x_39092) ;  /* 0x0000000c00247947 */ /* 0x000fea0003800000 */
.L_x_39088:
        /* <DEDUP_REMOVED lines=9> */
.L_x_39096:
[----:B------:R-:W2:Y:S01]  /*2990*/  LDG.E.U16 R2, desc[UR36][R2.64] ;  /* 0x0000002402027981 */ /* 0x000ea2000c1e1500 */
[----:B------:R-:W-:Y:S02]  /*29a0*/  IMAD.MOV.U32 R7, RZ, RZ, RZ ;  /* 0x000000ffff077224 */ /* 0x000fe400078e00ff */
[----:B--2---:R-:W-:Y:S01]  /*29b0*/  HADD2.F32 R6, -RZ, R2.H0_H0 ;  /* 0x20000002ff067230 */ /* 0x004fe20000004100 */
[----:B------:R-:W-:Y:S06]  /*29c0*/  BRA `(.L_x_39092) ;  /* 0x0000000800f07947 */ /* 0x000fec0003800000 */
.L_x_39095:
        /* <DEDUP_REMOVED lines=8> */
.L_x_39098:
[----:B------:R-:W2:Y:S02]  /*2a50*/  LDG.E R2, desc[UR36][R2.64] ;  /* 0x0000002402027981 */ /* 0x000ea4000c1e1900 */
[--C-:B--2---:R-:W-:Y:S02]  /*2a60*/  HADD2.F32 R6, -RZ, R2.reuse.H0_H0 ;  /* 0x20000002ff067230 */ /* 0x104fe40000004100 */
[----:B------:R-:W-:Y:S01]  /*2a70*/  HADD2.F32 R7, -RZ, R2.H1_H1 ;  /* 0x30000002ff077230 */ /* 0x000fe20000004100 */
[----:B------:R-:W-:Y:S06]  /*2a80*/  BRA `(.L_x_39092) ;  /* 0x0000000800c07947 */ /* 0x000fec0003800000 */
.L_x_39097:
        /* <DEDUP_REMOVED lines=8> */
.L_x_39087:
        /* <DEDUP_REMOVED lines=13> */
.L_x_39101:
        /* <DEDUP_REMOVED lines=10> */
.L_x_39100:
        /* <DEDUP_REMOVED lines=14> */
[----:B------:R-:W-:Y:S02]  /*2d60*/  VIADD R5, R4, 0xfffffffc ;  /* 0xfffffffc04057836 */ /* 0x000fe40000000000 */
[----:B------:R-:W-:-:S03]  /*2d70*/  VIADD R4, R0, 0x1000000 ;  /* 0x0100000000047836 */ /* 0x000fc60000000000 */
[----:B------:R-:W-:Y:S02]  /*2d80*/  SHF.L.U32 R7, R0, R5, RZ ;  /* 0x0000000500077219 */ /* 0x000fe400000006ff */
[----:B------:R-:W-:Y:S02]  /*2d90*/  SHF.L.U32 R8, R5, 0x17, RZ ;  /* 0x0000001705087819 */ /* 0x000fe400000006ff */
[----:B------:R-:W-:Y:S02]  /*2da0*/  SHF.R.S32.HI R4, RZ, 0x8, R4 ;  /* 0x00000008ff047819 */ /* 0x000fe40000011404 */
[----:B------:R-:W-:-:S04]  /*2db0*/  LEA.HI R7, R7, -R8, RZ, 0x1c ;  /* 0x8000000807077211 */ /* 0x000fc800078fe0ff */
[----:B------:R-:W-:-:S04]  /*2dc0*/  IADD3 R7, PT, PT, R7, 0x3c000000, RZ ;  /* 0x3c00000007077810 */ /* 0x000fc80007ffe0ff */
[----:B------:R-:W-:Y:S01]  /*2dd0*/  LOP3.LUT R4, R7, 0x7f800000, R4, 0xf8, !PT ;  /* 0x7f80000007047812 */ /* 0x000fe200078ef804 */
[----:B------:R-:W-:-:S03]  /*2de0*/  IMAD.MOV.U32 R7, RZ, RZ, RZ ;  /* 0x000000ffff077224 */ /* 0x000fc600078e00ff */
[----:B------:R-:W-:-:S04]  /*2df0*/  SEL R3, R4, RZ, P0 ;  /* 0x000000ff04037207 */ /* 0x000fc80000000000 */
[----:B------:R-:W-:Y:S01]  /*2e00*/  LOP3.LUT R6, R3, 0x80000000, R6, 0xf8, !PT ;  /* 0x8000000003067812 */ /* 0x000fe200078ef806 */
[----:B------:R-:W-:Y:S06]  /*2e10*/  BRA `(.L_x_39092) ;  /* 0x0000000400dc7947 */ /* 0x000fec0003800000 */
.L_x_39103:
[----:B------:R-:W2:Y:S01]  /*2e20*/  LDG.E.U8 R2, desc[UR36][R2.64] ;  /* 0x0000002402027981 */ /* 0x000ea2000c1e1100 */
[----:B------:R-:W-:Y:S02]  /*2e30*/  MOV R7, RZ ;  /* 0x000000ff00077202 */ /* 0x000fe40000000f00 */
        /* <DEDUP_REMOVED lines=11> */
.L_x_39102:
[----:B------:R-:W2:Y:S01]  /*2ef0*/  LDG.E.U16 R2, desc[UR36][R2.64] ;  /* 0x0000002402027981 */ /* 0x000ea2000c1e1500 */
[----:B------:R-:W-:Y:S01]  /*2f00*/  IMAD.MOV.U32 R7, RZ, RZ, RZ ;  /* 0x000000ffff077224 */ /* 0x000fe200078e00ff */
[----:B--2---:R-:W-:Y:S01]  /*2f10*/  SHF.L.U32 R6, R2, 0x10, RZ ;  /* 0x0000001002067819 */ /* 0x004fe200000006ff */
[----:B------:R-:W-:Y:S06]  /*2f20*/  BRA `(.L_x_39092) ;  /* 0x0000000400987947 */ /* 0x000fec0003800000 */
.L_x_39099:
        /* <DEDUP_REMOVED lines=12> */
.L_x_39106:
        /* <DEDUP_REMOVED lines=20> */
.L_x_39108:
[----:B------:R-:W-:Y:S05]  /*3130*/  BSYNC.RECONVERGENT B0 ;  /* 0x0000000000007941 */ /* 0x000fea0003800200 */
.L_x_39107:
[----:B------:R-:W-:Y:S01]  /*3140*/  IMAD.SHL.U32 R0, R0, 0x100000, RZ ;  /* 0x0010000000007824 */ /* 0x000fe200078e00ff */
[----:B------:R-:W-:-:S04]  /*3150*/  LEA R2, R2, 0x3b800000, 0x17 ;  /* 0x3b80000002027811 */ /* 0x000fc800078eb8ff */
[----:B------:R-:W-:Y:S01]  /*3160*/  LOP3.LUT R6, R2, R0, R9, 0xfe, !PT ;  /* 0x0000000002067212 */ /* 0x000fe200078efe09 */
[----:B------:R-:W-:Y:S06]  /*3170*/  BRA `(.L_x_39092) ;  /* 0x0000000400047947 */ /* 0x000fec0003800000 */
.L_x_39105:
        /* <DEDUP_REMOVED lines=20> */
.L_x_39110:
[----:B------:R-:W-:Y:S05]  /*32c0*/  BSYNC.RECONVERGENT B0 ;  /* 0x0000000000007941 */ /* 0x000fea0003800200 */
.L_x_39109:
[----:B------:R-:W-:Y:S01]  /*32d0*/  IMAD.SHL.U32 R0, R0, 0x200000, RZ ;  /* 0x0020000000007824 */ /* 0x000fe200078e00ff */
[----:B------:R-:W-:-:S04]  /*32e0*/  LEA R2, R2, 0x37800000, 0x17 ;  /* 0x3780000002027811 */ /* 0x000fc800078eb8ff */
[----:B------:R-:W-:Y:S01]  /*32f0*/  LOP3.LUT R6, R2, R0, R9, 0xfe, !PT ;  /* 0x0000000002067212 */ /* 0x000fe200078efe09 */
[----:B------:R-:W-:Y:S06]  /*3300*/  BRA `(.L_x_39092) ;  /* 0x0000000000a07947 */ /* 0x000fec0003800000 */
.L_x_39104:
[----:B------:R-:W-:-:S09]  /*3310*/  UISETP.NE.AND UP0, UPT, UR4, 0x1c, UPT ;  /* 0x0000001c0400788c */ /* 0x000fd2000bf05270 */
[----:B------:R-:W-:Y:S05]  /*3320*/  BRA.U !UP0, `(.L_x_39111) ;  /* 0x00000001088c7547 */ /* 0x000fea000b800000 */
[----:B------:R-:W-:-:S09]  /*3330*/  UISETP.NE.AND UP0, UPT, UR4, 0x1d, UPT ;  /* 0x0000001d0400788c */ /* 0x000fd2000bf05270 */
[----:B------:R-:W-:Y:S05]  /*3340*/  BRA.U !UP0, `(.L_x_39112) ;  /* 0x0000000108747547 */ /* 0x000fea000b800000 */
[----:B------:R-:W-:-:S09]  /*3350*/  UISETP.NE.AND UP0, UPT, UR4, 0x2c, UPT ;  /* 0x0000002c0400788c */ /* 0x000fd2000bf05270 */
[----:B------:R-:W-:Y:S05]  /*3360*/  BRA.U !UP0, `(.L_x_39113) ;  /* 0x0000000108487547 */ /* 0x000fea000b800000 */
.L_x_39091:
[----:B------:R-:W-:Y:S01]  /*3370*/  MOV R0, 0x0 ;  /* 0x0000000000007802 */ /* 0x000fe20000000f00 */
[----:B------:R-:W0:Y:S01]  /*3380*/  LDCU.64 UR4, c[0x4][0x198] ;  /* 0x01003300ff0477ac */ /* 0x000e220008000a00 */
[----:B------:R-:W-:Y:S02]  /*3390*/  HFMA2 R8, -RZ, RZ, 0, 4.64916229248046875e-06 ;  /* 0x0000004eff087431 */ /* 0x000fe400000001ff */
[----:B------:R-:W-:Y:S01]  /*33a0*/  IMAD.MOV.U32 R12, RZ, RZ, 0x1 ;  /* 0x00000001ff0c7424 */ /* 0x000fe200078e00ff */
[----:B------:R2:W3:Y:S01]  /*33b0*/  LDC.64 R2, c[0x4][R0] ;  /* 0x0100000000027b82 */ /* 0x0004e20000000a00 */
[----:B------:R-:W4:Y:S01]  /*33c0*/  LDCU.64 UR6, c[0x4][0x1a0] ;  /* 0x01003400ff0677ac */ /* 0x000f220008000a00 */
[----:B------:R-:W-:Y:S01]  /*33d0*/  MOV R13, RZ ;  /* 0x000000ff000d7202 */ /* 0x000fe20000000f00 */
[----:B------:R-:W1:Y:S01]  /*33e0*/  LDCU.64 UR8, c[0x4][0x88] ;  /* 0x01001100ff0877ac */ /* 0x000e620008000a00 */
[----:B0-----:R-:W-:Y:S01]  /*33f0*/  MOV R4, UR4 ;  /* 0x0000000400047c02 */ /* 0x001fe20008000f00 */
[----:B------:R-:W-:Y:S01]  /*3400*/  IMAD.U32 R5, RZ, RZ, UR5 ;  /* 0x00000005ff057e24 */ /* 0x000fe2000f8e00ff */
[----:B----4-:R-:W-:Y:S01]  /*3410*/  MOV R6, UR6 ;  /* 0x0000000600067c02 */ /* 0x010fe20008000f00 */
[----:B------:R-:W-:Y:S01]  /*3420*/  IMAD.U32 R7, RZ, RZ, UR7 ;  /* 0x00000007ff077e24 */ /* 0x000fe2000f8e00ff */
[----:B-1----:R-:W-:Y:S01]  /*3430*/  MOV R10, UR8 ;  /* 0x00000008000a7c02 */ /* 0x002fe20008000f00 */
[----:B--2---:R-:W-:-:S07]  /*3440*/  IMAD.U32 R11, RZ, RZ, UR9 ;  /* 0x00000009ff0b7e24 */ /* 0x004fce000f8e00ff */
[----:B------:R-:W-:-:S07]  /*3450*/  LEPC R20, `(.L_x_39114) ;  /* 0x000000001014794e */ /* 0x000fce0000000000 */
[----:B---3-5:R-:W-:Y:S05]  /*3460*/  CALL.ABS.NOINC R2 ;  /* 0x0000000002007343 */ /* 0x028fea0003c00000 */
.L_x_39114:
[----:B------:R-:W-:Y:S01]  /*3470*/  CS2R R6, SRZ ;  /* 0x0000000000067805 */ /* 0x000fe2000001ff00 */
[----:B------:R-:W-:Y:S06]  /*3480*/  BRA `(.L_x_39092) ;  /* 0x0000000000407947 */ /* 0x000fec0003800000 */
.L_x_39113:
        /* <DEDUP_REMOVED lines=9> */
.L_x_39112:
[----:B------:R-:W2:Y:S01]  /*3520*/  LDG.E.64 R2, desc[UR36][R2.64] ;  /* 0x0000002402027981 */ /* 0x000ea2000c1e1b00 */
[----:B------:R-:W-:Y:S01]  /*3530*/  IMAD.MOV.U32 R7, RZ, RZ, RZ ;  /* 0x000000ffff077224 */ /* 0x000fe200078e00ff */
[----:B--2---:R0:W2:Y:S01]  /*3540*/  I2F.U64 R6, R2 ;  /* 0x0000000200067312 */ /* 0x0040a20000301000 */
[----:B------:R-:W-:Y:S05]  /*3550*/  BRA `(.L_x_39092) ;  /* 0x00000000000c7947 */ /* 0x000fea0003800000 */
.L_x_39111:
[----:B------:R-:W2:Y:S01]  /*3560*/  LDG.E R2, desc[UR36][R2.64] ;  /* 0x0000002402027981 */ /* 0x000ea2000c1e1900 */
[----:B------:R-:W-:Y:S02]  /*3570*/  MOV R7, RZ ;  /* 0x000000ff00077202 */ /* 0x000fe40000000f00 */
[----:B--2---:R-:W-:-:S07]  /*3580*/  I2FP.F32.U32 R6, R2 ;  /* 0x0000000200067245 */ /* 0x004fce0000201000 */
.L_x_39092:
[----:B------:R-:W-:Y:S05]  /*3590*/  BSYNC.RECONVERGENT B7 ;  /* 0x0000000000077941 */ /* 0x000fea0003800200 */
.L_x_39086:
[----:B-1---5:R-:W-:Y:S01]  /*35a0*/  FSETP.NAN.FTZ.AND P1, PT, R18, R18, PT ;  /* 0x000000121200720b */ /* 0x022fe20003f38000 */
        /* <DEDUP_REMOVED lines=10> */
[----:B0--34-:R-:W-:Y:S02]  /*3650*/  FSEL R2, R4, R9, P2 ;  /* 0x0000000904027208 */ /* 0x019fe40001000000 */
        /* <DEDUP_REMOVED lines=18> */
[----:B------:R-:W-:Y:S01]  /*3780*/  IMAD.MOV.U32 R15, RZ, RZ, R2 ;  /* 0x000000ffff0f7224 */ /* 0x000fe200078e0002 */
[----:B------:R-:W-:-:S07]  /*3790*/  MOV R4, 0x37b0 ;  /* 0x000037b000047802 */ /* 0x000fce0000000f00 */
[----:B--2---:R-:W-:Y:S05]  /*37a0*/  CALL.REL.NOINC `($__internal_77_$__cuda_sm3x_div_rn_ftz_f32_slowpath) ;  /* 0x0000017800bc7944 */ /* 0x004fea0003c00000 */
.L_x_39118:
[----:B------:R-:W-:Y:S05]  /*37b0*/  BSYNC.RECONVERGENT B3 ;  /* 0x0000000000037941 */ /* 0x000fea0003800200 */
.L_x_39117:
[----:B------:R-:W-:Y:S02]  /*37c0*/  HFMA2 R4, -RZ, RZ, 0.89990234375, 10328 ;  /* 0x3b33710bff047431 */ /* 0x000fe400000001ff */
[----:B------:R-:W-:Y:S01]  /*37d0*/  FMUL.FTZ R3, R0, R0 ;  /* 0x0000000000037220 */ /* 0x000fe20000410000 */
[----:B------:R-:W-:Y:S01]  /*37e0*/  IMAD.MOV.U32 R5, RZ, RZ, 0x3f6ee581 ;  /* 0x3f6ee581ff057424 */ /* 0x000fe200078e00ff */
[C---:B------:R-:W-:Y:S02]  /*37f0*/  ISETP.GE.AND P0, PT, R18.reuse, RZ, PT ;  /* 0x000000ff1200720c */ /* 0x040fe40003f06270 */
[----:B------:R-:W-:Y:S01]  /*3800*/  FSETP.NEU.FTZ.AND P3, PT, |R18|, |R19|, PT ;  /* 0x400000131200720b */ /* 0x000fe20003f7d200 */
        /* <DEDUP_REMOVED lines=23> */
.L_x_39116:
        /* <DEDUP_REMOVED lines=8> */
[----:B0--34-:R-:W-:Y:S01]  /*3a00*/  FMUL.FTZ R2, R19, 0.36787945032119750977 ;  /* 0x3ebc5ab213027820 */ /* 0x019fe20000410000 */
[----:B------:R-:W-:Y:S01]  /*3a10*/  MUFU.RCP R10, R15 ;  /* 0x0000000f000a7308 */ /* 0x000fe20000001000 */
[----:B------:R-:W-:Y:S02]  /*3a20*/  IMAD.MOV.U32 R11, RZ, RZ, 0x3f800000 ;  /* 0x3f800000ff0b7424 */ /* 0x000fe400078e00ff */
        /* <DEDUP_REMOVED lines=26> */
[----:B------:R-:W-:-:S07]  /*3bd0*/  MOV R4, 0x3bf0 ;  /* 0x00003bf000047802 */ /* 0x000fce0000000f00 */
[----:B--2---:R-:W-:Y:S05]  /*3be0*/  CALL.REL.NOINC `($__internal_77_$__cuda_sm3x_div_rn_ftz_f32_slowpath) ;  /* 0x0000017400ac7944 */ /* 0x004fea0003c00000 */
.L_x_39122:
[----:B------:R-:W-:Y:S05]  /*3bf0*/  BSYNC.RECONVERGENT B3 ;  /* 0x0000000000037941 */ /* 0x000fea0003800200 */
.L_x_39121:
        /* <DEDUP_REMOVED lines=28> */
.L_x_39120:
[----:B------:R-:W-:-:S13]  /*3dc0*/  FSETP.NEU.FTZ.AND P0, PT, R15, 1, PT ;  /* 0x3f8000000f00780b */ /* 0x000fda0003f1d000 */
[----:B------:R-:W-:Y:S05]  /*3dd0*/  @P0 BRA `(.L_x_39123) ;  /* 0x0000000400c00947 */ /* 0x000fea0003800000 */
[----:B------:R-:W-:-:S13]  /*3de0*/  FSETP.GEU.FTZ.AND P0, PT, R9, 9.999999682655225389e-20, PT ;  /* 0x1fec1e4a0900780b */ /* 0x000fda0003f1e000 */
[----:B------:R-:W-:Y:S05]  /*3df0*/  @P0 BRA `(.L_x_39124) ;  /* 0x0000000000a40947 */ /* 0x000fea0003800000 */
[----:B0--34-:R-:W-:Y:S01]  /*3e00*/  IMAD.MOV.U32 R3, RZ, RZ, 0x3f800000 ;  /* 0x3f800000ff037424 */ /* 0x019fe200078e00ff */
[----:B------:R-:W0:Y:S01]  /*3e10*/  FCHK P0, R9, 1 ;  /* 0x3f80000009007902 */ /* 0x000e220000000000 */
[----:B------:R-:W-:Y:S02]  /*3e20*/  BSSY.RECONVERGENT B3, `(.L_x_39125) ;  /* 0x000000c000037945 */ /* 0x000fe40003800200 */
        /* <DEDUP_REMOVED lines=10> */
[----:B--2---:R-:W-:Y:S05]  /*3ed0*/  CALL.REL.NOINC `($__internal_77_$__cuda_sm3x_div_rn_ftz_f32_slowpath) ;  /* 0x0000017000f07944 */ /* 0x004fea0003c00000 */
.L_x_39126:
[----:B------:R-:W-:Y:S05]  /*3ee0*/  BSYNC.RECONVERGENT B3 ;  /* 0x0000000000037941 */ /* 0x000fea0003800200 */
.L_x_39125:
[----:B------:R-:W-:Y:S02]  /*3ef0*/  IMAD.MOV.U32 R3, RZ, RZ, 0x3b33710b ;  /* 0x3b33710bff037424 */ /* 0x000fe400078e00ff */
[----:B------:R-:W-:Y:S01]  /*3f00*/  FMUL.FTZ R2, R0, R0 ;  /* 0x0000000000027220 */ /* 0x000fe20000410000 */
[----:B------:R-:W-:Y:S02]  /*3f10*/  MOV R5, 0x3f6ee581 ;  /* 0x3f6ee58100057802 */ /* 0x000fe40000000f00 */
[----:B------:R-:W-:Y:S01]  /*3f20*/  ISETP.GE.AND P0, PT, R18, RZ, PT ;  /* 0x000000ff1200720c */ /* 0x000fe20003f06270 */
        /* <DEDUP_REMOVED lines=22> */
.L_x_39124:
[----:B------:R-:W-:Y:S01]  /*4090*/  FMUL.FTZ R11, R9, R9 ;  /* 0x00000009090b7220 */ /* 0x000fe20000410000 */
[----:B------:R-:W-:Y:S01]  /*40a0*/  IMAD.MOV.U32 R4, RZ, RZ, 0x3f800000 ;  /* 0x3f800000ff047424 */ /* 0x000fe200078e00ff */
[----:B------:R-:W1:Y:S01]  /*40b0*/  FCHK P3, R9, 1 ;  /* 0x3f80000009007902 */ /* 0x000e620000060000 */
[----:B------:R-:W-:Y:S02]  /*40c0*/  IMAD.MOV.U32 R5, RZ, RZ, 0x3d39bf78 ;  /* 0x3d39bf78ff057424 */ /* 0x000fe400078e00ff */
[C---:B------:R-:W-:Y:S01]  /*40d0*/  FADD.FTZ.RZ R0, R11.reuse, 1 ;  /* 0x3f8000000b007421 */ /* 0x040fe2000001c000 */
[----:B------:R-:W-:Y:S01]  /*40e0*/  ISETP.GE.U32.AND P0, PT, R11, 0x7f800000, PT ;  /* 0x7f8000000b00780c */ /* 0x000fe20003f06070 */
[----:B------:R-:W-:Y:S03]  /*40f0*/  BSSY.RECONVERGENT B3, `(.L_x_39127) ;  /* 0x0000024000037945 */ /* 0x000fe60003800200 */
[----:B------:R-:W-:-:S02]  /*4100*/  IADD3 R0, PT, PT, R0, -0x3f400000, RZ ;  /* 0xc0c0000000007810 */ /* 0x000fc40007ffe0ff */
[----:B------:R-:W-:Y:S02]  /*4110*/  ISETP.GT.AND P1, PT, R11, -0x40800000, P0 ;  /* 0xbf8000000b00780c */ /* 0x000fe40000724270 */
[----:B------:R-:W-:-:S04]  /*4120*/  LOP3.LUT R0, R0, 0xff800000, RZ, 0xc0, !PT ;  /* 0xff80000000007812 */ /* 0x000fc800078ec0ff */
[----:B0--34-:R-:W-:Y:S02]  /*4130*/  IADD3 R3, PT, PT, -R0, 0x40800000, RZ ;  /* 0x4080000000037810 */ /* 0x019fe40007ffe1ff */
        /* <DEDUP_REMOVED lines=26> */
[----:B-1----:R-:W-:Y:S06]  /*42e0*/  @!P3 BRA `(.L_x_39128) ;  /* 0x000000000010b947 */ /* 0x002fec0003800000 */
[----:B------:R-:W-:Y:S01]  /*42f0*/  IMAD.MOV.U32 R15, RZ, RZ, 0x3f800000 ;  /* 0x3f800000ff0f7424 */ /* 0x000fe200078e00ff */
[----:B------:R-:W-:-:S07]  /*4300*/  MOV R4, 0x4320 ;  /* 0x0000432000047802 */ /* 0x000fce0000000f00 */
[----:B--2---:R-:W-:Y:S05]  /*4310*/  CALL.REL.NOINC `($__internal_77_$__cuda_sm3x_div_rn_ftz_f32_slowpath) ;  /* 0x0000016c00e07944 */ /* 0x004fea0003c00000 */
[----:B------:R-:W-:-:S07]  /*4320*/  MOV R2, R0 ;  /* 0x0000000000027202 */ /* 0x000fce0000000f00 */
.L_x_39128:
[----:B------:R-:W-:Y:S05]  /*4330*/  BSYNC.RECONVERGENT B3 ;  /* 0x0000000000037941 */ /* 0x000fea0003800200 */
.L_x_39127:
        /* <DEDUP_REMOVED lines=26> */
.L_x_39123:
[CC--:B0--34-:R-:W-:Y:S02]  /*44e0*/  FMNMX.FTZ R2, R15.reuse, R9.reuse, PT ;  /* 0x000000090f027209 */ /* 0x0d9fe40003810000 */
        /* <DEDUP_REMOVED lines=30> */
[----:B--2---:R-:W-:Y:S05]  /*46d0*/  CALL.REL.NOINC `($__internal_77_$__cuda_sm3x_div_rn_ftz_f32_slowpath) ;  /* 0x0000016800f07944 */ /* 0x004fea0003c00000 */
.L_x_39131:
[----:B------:R-:W-:Y:S05]  /*46e0*/  BSYNC.RECONVERGENT B3 ;  /* 0x0000000000037941 */ /* 0x000fea0003800200 */
.L_x_39130:
[----:B------:R-:W-:Y:S01]  /*46f0*/  MOV R3, 0x3b33710b ;  /* 0x3b33710b00037802 */ /* 0x000fe20000000f00 */
[----:B------:R-:W-:Y:S01]  /*4700*/  FMUL.FTZ R2, R0, R0 ;  /* 0x0000000000027220 */ /* 0x000fe20000410000 */
[----:B------:R-:W-:Y:S01]  /*4710*/  IMAD.MOV.U32 R5, RZ, RZ, 0x3f6ee581 ;  /* 0x3f6ee581ff057424 */ /* 0x000fe200078e00ff */
        /* <DEDUP_REMOVED lines=25> */
.L_x_39129:
        /* <DEDUP_REMOVED lines=45> */
[----:B--2---:R-:W-:Y:S05]  /*4b80*/  CALL.REL.NOINC `($__internal_77_$__cuda_sm3x_div_rn_ftz_f32_slowpath) ;  /* 0x0000016400c47944 */ /* 0x004fea0003c00000 */
[----:B------:R-:W-:-:S07]  /*4b90*/  MOV R2, R0 ;  /* 0x0000000000027202 */ /* 0x000fce0000000f00 */
.L_x_39134:
[----:B------:R-:W-:Y:S05]  /*4ba0*/  BSYNC.RECONVERGENT B3 ;  /* 0x0000000000037941 */ /* 0x000fea0003800200 */
.L_x_39133:
[----:B------:R-:W-:Y:S02]  /*4bb0*/  IMAD.MOV.U32 R3, RZ, RZ, 0x3b33710b ;  /* 0x3b33710bff037424 */ /* 0x000fe400078e00ff */
        /* <DEDUP_REMOVED lines=27> */
.L_x_39132:
[----:B------:R-:W-:-:S04]  /*4d70*/  FMUL.FTZ R2, R9, R9 ;  /* 0x0000000909027220 */ /* 0x000fc80000410000 */
[----:B------:R-:W-:-:S05]  /*4d80*/  FFMA.FTZ R2, R15, R15, R2 ;  /* 0x0000000f0f027223 */ /* 0x000fca0000010002 */
[----:B------:R-:W-:-:S13]  /*4d90*/  FSETP.GTU.FTZ.AND P0, PT, R2, 0.69999998807907104492, PT ;  /* 0x3f3333330200780b */ /* 0x000fda0003f1c000 */
[----:B------:R-:W-:Y:S05]  /*4da0*/  @P0 BRA `(.L_x_39135) ;  /* 0x0000000000a80947 */ /* 0x000fea0003800000 */
[----:B------:R-:W0:Y:S01]  /*4db0*/  MUFU.RCP R0, R15 ;  /* 0x0000000f00007308 */ /* 0x000e220000001000 */
[----:B------:R-:W-:Y:S07]  /*4dc0*/  BSSY.RECONVERGENT B3, `(.L_x_39136) ;  /* 0x000000c000037945 */ /* 0x000fee0003800200 */
[----:B------:R-:W1:Y:S08]  /*4dd0*/  MUFU.LG2 R11, R2 ;  /* 0x00000002000b7308 */ /* 0x000e700000000c00 */
[----:B------:R-:W3:Y:S01]  /*4de0*/  FCHK P0, R9, R15 ;  /* 0x0000000f09007302 */ /* 0x000ee20000000000 */
[----:B0-----:R-:W-:-:S04]  /*4df0*/  FFMA R3, -R15, R0, 1 ;  /* 0x3f8000000f037423 */ /* 0x001fc80000000100 */
[----:B------:R-:W-:-:S04]  /*4e00*/  FFMA R0, R0, R3, R0 ;  /* 0x0000000300007223 */ /* 0x000fc80000000000 */
[----:B------:R-:W-:Y:S01]  /*4e10*/  FFMA R3, R9, R0, RZ ;  /* 0x0000000009037223 */ /* 0x000fe200000000ff */
[----:B-1----:R-:W-:-:S03]  /*4e20*/  FMUL.FTZ.D2 R11, R11, 0.69314718246459960938 ;  /* 0x3f3172180b0b7820 */ /* 0x002fc60000310000 */
[----:B------:R-:W-:-:S04]  /*4e30*/  FFMA R4, -R15, R3, R9 ;  /* 0x000000030f047223 */ /* 0x000fc80000000109 */
[----:B------:R-:W-:Y:S01]  /*4e40*/  FFMA R0, R0, R4, R3 ;  /* 0x0000000400007223 */ /* 0x000fe20000000003 */
[----:B---3--:R-:W-:Y:S06]  /*4e50*/  @!P0 BRA `(.L_x_39137) ;  /* 0x0000000000088947 */ /* 0x008fec0003800000 */
[----:B------:R-:W-:-:S07]  /*4e60*/  MOV R4, 0x4e80 ;  /* 0x00004e8000047802 */ /* 0x000fce0000000f00 */
[----:B--2---:R-:W-:Y:S05]  /*4e70*/  CALL.REL.NOINC `($__internal_77_$__cuda_sm3x_div_rn_ftz_f32_slowpath) ;  /* 0x0000016400087944 */ /* 0x004fea0003c00000 */
.L_x_39137:
[----:B------:R-:W-:Y:S05]  /*4e80*/  BSYNC.RECONVERGENT B3 ;  /* 0x0000000000037941 */ /* 0x000fea0003800200 */
.L_x_39136:
        /* <DEDUP_REMOVED lines=28> */
.L_x_39135:
[----:B------:R-:W-:Y:S01]  /*5050*/  LOP3.LUT R2, R15, 0xffff0000, RZ, 0xc0, !PT ;  /* 0xffff00000f027812 */ /* 0x000fe200078ec0ff */
[----:B------:R-:W-:Y:S01]  /*5060*/  BSSY.RECONVERGENT B0, `(.L_x_39138) ;  /* 0x0000059000007945 */ /* 0x000fe20003800200 */
[----:B------:R-:W-:-:S03]  /*5070*/  LOP3.LUT R8, R9, 0xffff0000, RZ, 0xc0, !PT ;  /* 0xffff000009087812 */ /* 0x000fc600078ec0ff */
[--C-:B------:R-:W-:Y:S01]  /*5080*/  FADD.FTZ R4, R15, -R2.reuse ;  /* 0x800000020f047221 */ /* 0x100fe20000010000 */
[C---:B------:R-:W-:Y:S01]  /*5090*/  FADD.FTZ R13, R2.reuse, R2 ;  /* 0x00000002020d7221 */ /* 0x040fe20000010000 */
[--C-:B------:R-:W-:Y:S01]  /*50a0*/  FADD.FTZ R5, R9, -R8.reuse ;  /* 0x8000000809057221 */ /* 0x100fe20000010000 */
[----:B------:R-:W-:Y:S01]  /*50b0*/  FMUL.FTZ R0, R2, R2 ;  /* 0x0000000202007220 */ /* 0x000fe20000410000 */
[----:B------:R-:W-:Y:S01]  /*50c0*/  FADD.FTZ R21, R8, R8 ;  /* 0x0000000808157221 */ /* 0x000fe20000010000 */
        /* <DEDUP_REMOVED lines=17> */
.L_x_39139:
        /* <DEDUP_REMOVED lines=62> */
[----:B------:R-:W-:Y:S01]  /*55c0*/  FSEL R14, R28, R21, P6 ;  /* 0x000000151c0e7208 */ /* 0x000fe20003000000 */
[----:B------:R-:W-:-:S06]  /*55d0*/  IMAD.MOV.U32 R21, RZ, RZ, R22 ;  /* 0x000000ffff157224 */ /* 0x000fcc00078e0016 */
[----:B------:R-:W-:Y:S05]  /*55e0*/  @!P0 BRA `(.L_x_39139) ;  /* 0xfffffff800fc8947 */ /* 0x000fea000383ffff */
[----:B------:R-:W-:Y:S05]  /*55f0*/  BSYNC.RECONVERGENT B0 ;  /* 0x0000000000007941 */ /* 0x000fea0003800200 */
.L_x_39138:
        /* <DEDUP_REMOVED lines=52> */
[----:B--2---:R-:W-:Y:S05]  /*5940*/  CALL.REL.NOINC `($__internal_77_$__cuda_sm3x_div_rn_ftz_f32_slowpath) ;  /* 0x0000015800547944 */ /* 0x004fea0003c00000 */
[----:B------:R-:W-:-:S07]  /*5950*/  IMAD.MOV.U32 R3, RZ, RZ, R0 ;  /* 0x000000ffff037224 */ /* 0x000fce00078e0000 */
.L_x_39141:
[----:B------:R-:W-:Y:S05]  /*5960*/  BSYNC.RECONVERGENT B3 ;  /* 0x0000000000037941 */ /* 0x000fea0003800200 */
.L_x_39140:
        /* <DEDUP_REMOVED lines=27> */
.L_x_39119:
[----:B------:R-:W-:Y:S05]  /*5b20*/  BSYNC.RECONVERGENT B2 ;  /* 0x0000000000027941 */ /* 0x000fea0003800200 */
.L_x_39115:
[C---:B--2---:R-:W-:Y:S01]  /*5b30*/  FMUL.FTZ R0, R18.reuse, R6 ;  /* 0x0000000612007220 */ /* 0x044fe20000410000 */
[----:B------:R-:W-:Y:S03]  /*5b40*/  BSSY.RECONVERGENT B0, `(.L_x_39142) ;  /* 0x0000039000007945 */ /* 0x000fe60003800200 */
[-C--:B------:R-:W-:Y:S01]  /*5b50*/  FFMA.FTZ R9, R11, R7.reuse, R0 ;  /* 0x000000070b097223 */ /* 0x080fe20000010000 */
[----:B------:R-:W-:-:S04]  /*5b60*/  FMUL.FTZ R7, R18, R7 ;  /* 0x0000000712077220 */ /* 0x000fc80000410000 */
[----:B------:R-:W-:Y:S01]  /*5b70*/  LOP3.LUT P0, R3, R9, 0x7fffffff, RZ, 0xc0, !PT ;  /* 0x7fffffff09037812 */ /* 0x000fe2000780c0ff */
[----:B------:R-:W-:-:S12]  /*5b80*/  FFMA.FTZ R7, R11, R6, -R7 ;  /* 0x000000060b077223 */ /* 0x000fd80000010807 */
        /* <DEDUP_REMOVED lines=18> */
.L_x_39144:
        /* <DEDUP_REMOVED lines=22> */
[C---:B---3--:R-:W-:Y:S01]  /*5e10*/  FMUL.FTZ R8, R4.reuse, R5 ;  /* 0x0000000504087220 */ /* 0x048fe20000410000 */
[----:B------:R-:W-:-:S03]  /*5e20*/  FMUL.FTZ R4, R4, R7 ;  /* 0x0000000704047220 */ /* 0x000fc60000410000 */
[C---:B------:R-:W-:Y:S01]  /*5e30*/  FMUL.FTZ R8, R3.reuse, R8 ;  /* 0x0000000803087220 */ /* 0x040fe20000410000 */
[----:B------:R-:W-:Y:S01]  /*5e40*/  FMUL.FTZ R9, R3, R4 ;  /* 0x0000000403097220 */ /* 0x000fe20000410000 */
[----:B------:R-:W-:Y:S06]  /*5e50*/  BRA `(.L_x_39143) ;  /* 0x00000000001c7947 */ /* 0x000fec0003800000 */
.L_x_39145:
[----:B------:R-:W-:Y:S01]  /*5e60*/  FMUL.FTZ R7, R7, 1.4426950216293334961 ;  /* 0x3fb8aa3b07077820 */ /* 0x000fe20000410000 */
[----:B--2---:R-:W-:-:S04]  /*5e70*/  FMUL.RZ R0, R9, 0.15915493667125701904 ;  /* 0x3e22f98309007820 */ /* 0x004fc8000040c000 */
[----:B---3--:R-:W-:Y:S08]  /*5e80*/  MUFU.COS R8, R0 ;  /* 0x0000000000087308 */ /* 0x008ff00000000000 */
[----:B------:R-:W0:Y:S08]  /*5e90*/  MUFU.EX2 R7, R7 ;  /* 0x0000000700077308 */ /* 0x000e300000000800 */
[----:B------:R-:W1:Y:S01]  /*5ea0*/  MUFU.SIN R4, R0 ;  /* 0x0000000000047308 */ /* 0x000e620000000400 */
[C---:B0-----:R-:W-:Y:S01]  /*5eb0*/  FMUL.FTZ R8, R7.reuse, R8 ;  /* 0x0000000807087220 */ /* 0x041fe20000410000 */
[----:B-1----:R-:W-:-:S07]  /*5ec0*/  FMUL.FTZ R9, R7, R4 ;  /* 0x0000000407097220 */ /* 0x002fce0000410000 */
.L_x_39143:
[----:B------:R-:W-:Y:S05]  /*5ed0*/  BSYNC.RECONVERGENT B0 ;  /* 0x0000000000007941 */ /* 0x000fea0003800200 */
.L_x_39142:
[----:B------:R-:W4:Y:S01]  /*5ee0*/  LDCU.64 UR6, c[0x0][0x5e8] ;  /* 0x0000bd00ff0677ac */ /* 0x000f220008000a00 */
[----:B------:R-:W-:-:S04]  /*5ef0*/  ULOP3.LUT UR4, UR40, 0xff, URZ, 0xc0, !UPT ;  /* 0x000000ff28047892 */ /* 0x000fc8000f8ec0ff */
        /* <DEDUP_REMOVED lines=12> */
[----:B0--3--:R-:W0:Y:S02]  /*5fc0*/  F2I.FTZ.TRUNC.NTZ R3, R8 ;  /* 0x0000000800037305 */ /* 0x009e24000021f100 */
[----:B0-----:R0:W-:Y:S01]  /*5fd0*/  STG.E.U8 desc[UR36][R4.64], R3 ;  /* 0x0000000304007986 */ /* 0x0011e2000c101124 */
[----:B------:R-:W-:Y:S05]  /*5fe0*/  BRA `(.L_x_39151) ;  /* 0x0000000c00407947 */ /* 0x000fea0003800000 */
.L_x_39149:
[----:B0-23--:R-:W0:Y:S02]  /*5ff0*/  F2I.S64.TRUNC R8, R8 ;  /* 0x0000000800087311 */ /* 0x00de24000020d900 */
[----:B0-----:R-:W-:-:S05]  /*6000*/  IMAD.MOV.U32 R3, RZ, RZ, R8 ;  /* 0x000000ffff037224 */ /* 0x001fca00078e0008 */
[----:B------:R0:W-:Y:S01]  /*6010*/  STG.E.U8 desc[UR36][R4.64], R3 ;  /* 0x0000000304007986 */ /* 0x0001e2000c101124 */
[----:B------:R-:W-:Y:S05]  /*6020*/  BRA `(.L_x_39151) ;  /* 0x0000000c00307947 */ /* 0x000fea0003800000 */
.L_x_39148:
        /* <DEDUP_REMOVED lines=9> */
.L_x_39153:
[----:B0--3--:R-:W0:Y:S02]  /*60c0*/  F2I.FTZ.TRUNC.NTZ R3, R8 ;  /* 0x0000000800037305 */ /* 0x009e24000021f100 */
[----:B0-----:R0:W-:Y:S01]  /*60d0*/  STG.E desc[UR36][R4.64], R3 ;  /* 0x0000000304007986 */ /* 0x0011e2000c101924 */
[----:B------:R-:W-:Y:S05]  /*60e0*/  BRA `(.L_x_39151) ;  /* 0x0000000c00007947 */ /* 0x000fea0003800000 */
.L_x_39152:
[----:B0--3--:R-:W0:Y:S02]  /*60f0*/  F2I.FTZ.TRUNC.NTZ R3, R8 ;  /* 0x0000000800037305 */ /* 0x009e24000021f100 */
[----:B0-----:R0:W-:Y:S01]  /*6100*/  STG.E.U16 desc[UR36][R4.64], R3 ;  /* 0x0000000304007986 */ /* 0x0011e2000c101524 */
[----:B------:R-:W-:Y:S05]  /*6110*/  BRA `(.L_x_39151) ;  /* 0x0000000800f47947 */ /* 0x000fea0003800000 */
.L_x_39147:
        /* <DEDUP_REMOVED lines=8> */
.L_x_39155:
[----:B0--3--:R-:W-:-:S05]  /*61a0*/  F2FP.F16.F32.PACK_AB R8, RZ, R8 ;  /* 0x00000008ff08723e */ /* 0x009fca00000000ff */
[----:B------:R0:W-:Y:S01]  /*61b0*/  STG.E.U16 desc[UR36][R4.64], R8 ;  /* 0x0000000804007986 */ /* 0x0001e2000c101524 */
[----:B------:R-:W-:Y:S05]  /*61c0*/  BRA `(.L_x_39151) ;  /* 0x0000000800c87947 */ /* 0x000fea0003800000 */
.L_x_39154:
        /* <DEDUP_REMOVED lines=8> */
.L_x_39157:
[----:B0-23--:R-:W-:-:S05]  /*6250*/  F2FP.F16.F32.PACK_AB R3, R9, R8 ;  /* 0x000000080903723e */ /* 0x00dfca00000000ff */
[----:B------:R0:W-:Y:S01]  /*6260*/  STG.E desc[UR36][R4.64], R3 ;  /* 0x0000000304007986 */ /* 0x0001e2000c101924 */
[----:B------:R-:W-:Y:S05]  /*6270*/  BRA `(.L_x_39151) ;  /* 0x00000008009c7947 */ /* 0x000fea0003800000 */
.L_x_39156:
[----:B0--3--:R-:W-:-:S06]  /*6280*/  FMUL.FTZ R6, R8, 1 ;  /* 0x3f80000008067820 */ /* 0x009fcc0000410000 */
[----:B------:R-:W0:Y:S02]  /*6290*/  F2F.F64.F32 R6, R6 ;  /* 0x0000000600067310 */ /* 0x000e240000201800 */
[----:B0-----:R0:W-:Y:S01]  /*62a0*/  STG.E.64 desc[UR36][R4.64], R6 ;  /* 0x0000000604007986 */ /* 0x0011e2000c101b24 */
[----:B------:R-:W-:Y:S05]  /*62b0*/  BRA `(.L_x_39151) ;  /* 0x00000008008c7947 */ /* 0x000fea0003800000 */
.L_x_39146:
        /* <DEDUP_REMOVED lines=14> */
.L_x_39160:
[----:B0--3--:R-:W-:Y:S01]  /*63a0*/  FMUL.FTZ R12, R8, 1 ;  /* 0x3f800000080c7820 */ /* 0x009fe20000410000 */
[----:B--2---:R-:W-:-:S05]  /*63b0*/  FMUL.FTZ R14, R9, 1 ;  /* 0x3f800000090e7820 */ /* 0x004fca0000410000 */
[----:B------:R-:W-:Y:S08]  /*63c0*/  F2F.F64.F32 R12, R12 ;  /* 0x0000000c000c7310 */ /* 0x000ff00000201800 */
[----:B------:R-:W0:Y:S02]  /*63d0*/  F2F.F64.F32 R14, R14 ;  /* 0x0000000e000e7310 */ /* 0x000e240000201800 */
[----:B0-----:R0:W-:Y:S01]  /*63e0*/  STG.E.128 desc[UR36][R4.64], R12 ;  /* 0x0000000c04007986 */ /* 0x0011e2000c101d24 */
[----:B------:R-:W-:Y:S05]  /*63f0*/  BRA `(.L_x_39151) ;  /* 0x00000008003c7947 */ /* 0x000fea0003800000 */
.L_x_39159:
        /* <DEDUP_REMOVED lines=18> */
.L_x_39164:
[----:B------:R-:W-:Y:S05]  /*6520*/  BSYNC.RECONVERGENT B0 ;  /* 0x0000000000007941 */ /* 0x000fea0003800200 */
.L_x_39163:
[----:B------:R-:W-:-:S05]  /*6530*/  LOP3.LUT R7, R0, 0x80, R7, 0xf8, !PT ;  /* 0x0000008000077812 */ /* 0x000fca00078ef807 */
[----:B------:R0:W-:Y:S01]  /*6540*/  STG.E.U8 desc[UR36][R4.64], R7 ;  /* 0x0000000704007986 */ /* 0x0001e2000c101124 */
[----:B------:R-:W-:Y:S05]  /*6550*/  BRA `(.L_x_39151) ;  /* 0x0000000400e47947 */ /* 0x000fea0003800000 */
.L_x_39162:
        /* <DEDUP_REMOVED lines=14> */
.L_x_39166:
[----:B------:R-:W-:Y:S05]  /*6640*/  BSYNC.RECONVERGENT B0 ;  /* 0x0000000000007941 */ /* 0x000fea0003800200 */
.L_x_39165:
[----:B------:R-:W-:-:S05]  /*6650*/  LOP3.LUT R3, R0, 0x80, R7, 0xf8, !PT ;  /* 0x0000008000037812 */ /* 0x000fca00078ef807 */
[----:B------:R0:W-:Y:S01]  /*6660*/  STG.E.U8 desc[UR36][R4.64], R3 ;  /* 0x0000000304007986 */ /* 0x0001e2000c101124 */
[----:B------:R-:W-:Y:S05]  /*6670*/  BRA `(.L_x_39151) ;  /* 0x00000004009c7947 */ /* 0x000fea0003800000 */
.L_x_39161:
[----:B0--3--:R-:W-:-:S05]  /*6680*/  F2FP.BF16.F32.PACK_AB R8, RZ, R8 ;  /* 0x00000008ff08723e */ /* 0x009fca00000010ff */
[----:B------:R0:W-:Y:S01]  /*6690*/  STG.E.U16 desc[UR36][R4.64], R8 ;  /* 0x0000000804007986 */ /* 0x0001e2000c101524 */
[----:B------:R-:W-:Y:S05]  /*66a0*/  BRA `(.L_x_39151) ;  /* 0x0000000400907947 */ /* 0x000fea0003800000 */
.L_x_39158:
        /* <DEDUP_REMOVED lines=8> */
[----:B0--3--:R-:W0:Y:S02]  /*6730*/  F2I.FTZ.U32.TRUNC.NTZ R3, R8 ;  /* 0x0000000800037305 */ /* 0x009e24000021f000 */
[----:B0-----:R0:W-:Y:S01]  /*6740*/  STG.E.U16 desc[UR36][R4.64], R3 ;  /* 0x0000000304007986 */ /* 0x0011e2000c101524 */
[----:B------:R-:W-:Y:S05]  /*6750*/  BRA `(.L_x_39151) ;  /* 0x0000000400647947 */ /* 0x000fea0003800000 */
.L_x_39169:
[----:B0--3--:R-:W-:Y:S01]  /*6760*/  LOP3.LUT R3, R8, 0x7fffffff, RZ, 0xc0, !PT ;  /* 0x7fffffff08037812 */ /* 0x009fe200078ec0ff */
        /* <DEDUP_REMOVED lines=11> */
.L_x_39172:
[----:B------:R-:W-:-:S04]  /*6820*/  SHF.R.U32.HI R0, RZ, 0x14, R8 ;  /* 0x00000014ff007819 */ /* 0x000fc80000011608 */
[----:B------:R-:W-:-:S04]  /*6830*/  LOP3.LUT R3, R0, 0x1, RZ, 0xc0, !PT ;  /* 0x0000000100037812 */ /* 0x000fc800078ec0ff */
[----:B------:R-:W-:-:S04]  /*6840*/  IADD3 R0, PT, PT, R8, 0x487ffff, R3 ;  /* 0x0487ffff08007810 */ /* 0x000fc80007ffe003 */
[----:B------:R-:W-:-:S04]  /*6850*/  SHF.R.U32.HI R0, RZ, 0x14, R0 ;  /* 0x00000014ff007819 */ /* 0x000fc80000011600 */
[----:B------:R-:W-:-:S07]  /*6860*/  LOP3.LUT R3, R0, 0xff, RZ, 0xc0, !PT ;  /* 0x000000ff00037812 */ /* 0x000fce00078ec0ff */
.L_x_39173:
[----:B------:R-:W-:-:S04]  /*6870*/  SHF.R.U32.HI R8, RZ, 0x18, R8 ;  /* 0x00000018ff087819 */ /* 0x000fc80000011608 */
[----:B------:R-:W-:-:S04]  /*6880*/  LOP3.LUT R3, R3, 0x80, R8, 0xf8, !PT ;  /* 0x0000008003037812 */ /* 0x000fc800078ef808 */
[----:B------:R-:W-:-:S07]  /*6890*/  PRMT R0, R3, 0x7610, R0 ;  /* 0x0000761003007816 */ /* 0x000fce0000000000 */
.L_x_39171:
[----:B------:R-:W-:Y:S05]  /*68a0*/  BSYNC.RECONVERGENT B0 ;  /* 0x0000000000007941 */ /* 0x000fea0003800200 */
.L_x_39170:
[----:B------:R0:W-:Y:S01]  /*68b0*/  STG.E.U8 desc[UR36][R4.64], R0 ;  /* 0x0000000004007986 */ /* 0x0001e2000c101124 */
[----:B------:R-:W-:Y:S05]  /*68c0*/  BRA `(.L_x_39151) ;  /* 0x0000000400087947 */ /* 0x000fea0003800000 */
.L_x_39168:
[----:B0--3--:R-:W-:Y:S01]  /*68d0*/  LOP3.LUT R3, R8, 0x7fffffff, RZ, 0xc0, !PT ;  /* 0x7fffffff08037812 */ /* 0x009fe200078ec0ff */
        /* <DEDUP_REMOVED lines=11> */
.L_x_39176:
[----:B------:R-:W-:-:S04]  /*6990*/  SHF.R.U32.HI R0, RZ, 0x15, R8 ;  /* 0x00000015ff007819 */ /* 0x000fc80000011608 */
[----:B------:R-:W-:-:S04]  /*69a0*/  LOP3.LUT R3, R0, 0x1, RZ, 0xc0, !PT ;  /* 0x0000000100037812 */ /* 0x000fc800078ec0ff */
[----:B------:R-:W-:-:S04]  /*69b0*/  IADD3 R0, PT, PT, R8, 0x88fffff, R3 ;  /* 0x088fffff08007810 */ /* 0x000fc80007ffe003 */
[----:B------:R-:W-:-:S04]  /*69c0*/  SHF.R.U32.HI R0, RZ, 0x15, R0 ;  /* 0x00000015ff007819 */ /* 0x000fc80000011600 */
[----:B------:R-:W-:-:S07]  /*69d0*/  LOP3.LUT R3, R0, 0xff, RZ, 0xc0, !PT ;  /* 0x000000ff00037812 */ /* 0x000fce00078ec0ff */
.L_x_39177:
[----:B------:R-:W-:-:S04]  /*69e0*/  SHF.R.U32.HI R8, RZ, 0x18, R8 ;  /* 0x00000018ff087819 */ /* 0x000fc80000011608 */
[----:B------:R-:W-:-:S04]  /*69f0*/  LOP3.LUT R3, R3, 0x80, R8, 0xf8, !PT ;  /* 0x0000008003037812 */ /* 0x000fc800078ef808 */
[----:B------:R-:W-:-:S07]  /*6a00*/  PRMT R0, R3, 0x7610, R0 ;  /* 0x0000761003007816 */ /* 0x000fce0000000000 */
.L_x_39175:
[----:B------:R-:W-:Y:S05]  /*6a10*/  BSYNC.RECONVERGENT B0 ;  /* 0x0000000000007941 */ /* 0x000fea0003800200 */
.L_x_39174:
[----:B------:R0:W-:Y:S01]  /*6a20*/  STG.E.U8 desc[UR36][R4.64], R0 ;  /* 0x0000000004007986 */ /* 0x0001e2000c101124 */
[----:B------:R-:W-:Y:S05]  /*6a30*/  BRA `(.L_x_39151) ;  /* 0x0000000000ac7947 */ /* 0x000fea0003800000 */
.L_x_39167:
[----:B------:R-:W-:-:S09]  /*6a40*/  UISETP.NE.AND UP0, UPT, UR4, 0x1c, UPT ;  /* 0x0000001c0400788c */ /* 0x000fd2000bf05270 */
[----:B------:R-:W-:Y:S05]  /*6a50*/  BRA.U !UP0, `(.L_x_39178) ;  /* 0x00000001089c7547 */ /* 0x000fea000b800000 */
[----:B------:R-:W-:-:S09]  /*6a60*/  UISETP.NE.AND UP0, UPT, UR4, 0x1d, UPT ;  /* 0x0000001d0400788c */ /* 0x000fd2000bf05270 */
[----:B------:R-:W-:Y:S05]  /*6a70*/  BRA.U !UP0, `(.L_x_39179) ;  /* 0x0000000108887547 */ /* 0x000fea000b800000 */
[----:B------:R-:W-:-:S09]  /*6a80*/  UISETP.NE.AND UP0, UPT, UR4, 0x2c, UPT ;  /* 0x0000002c0400788c */ /* 0x000fd2000bf05270 */
[----:B------:R-:W-:Y:S05]  /*6a90*/  BRA.U !UP0, `(.L_x_39180) ;  /* 0x0000000108447547 */ /* 0x000fea000b800000 */
.L_x_39150:
[----:B-1----:R-:W-:Y:S01]  /*6aa0*/  MOV R0, 0x0 ;  /* 0x0000000000007802 */ /* 0x002fe20000000f00 */
[----:B------:R-:W1:Y:S01]  /*6ab0*/  LDCU.64 UR6, c[0x4][0x198] ;  /* 0x01003300ff0677ac */ /* 0x000e620008000a00 */
[----:B0--3--:R-:W-:Y:S02]  /*6ac0*/  HFMA2 R8, -RZ, RZ, 0, 6.020069122314453125e-06 ;  /* 0x00000065ff087431 */ /* 0x009fe400000001ff */
[----:B------:R-:W-:Y:S01]  /*6ad0*/  IMAD.MOV.U32 R12, RZ, RZ, 0x1 ;  /* 0x00000001ff0c7424 */ /* 0x000fe200078e00ff */
[----:B------:R0:W3:Y:S01]  /*6ae0*/  LDC.64 R14, c[0x4][R0] ;  /* 0x01000000000e7b82 */ /* 0x0000e20000000a00 */
[----:B------:R-:W4:Y:S01]  /*6af0*/  LDCU.64 UR8, c[0x4][0x1a0] ;  /* 0x01003400ff0877ac */ /* 0x000f220008000a00 */
[----:B------:R-:W-:Y:S01]  /*6b00*/  MOV R13, RZ ;  /* 0x000000ff000d7202 */ /* 0x000fe20000000f00 */
[----:B------:R-:W5:Y:S01]  /*6b10*/  LDCU.64 UR4, c[0x4][0x90] ;  /* 0x01001200ff0477ac */ /* 0x000f620008000a00 */
[----:B-1----:R-:W-:Y:S01]  /*6b20*/  MOV R4, UR6 ;  /* 0x0000000600047c02 */ /* 0x002fe20008000f00 */
[----:B------:R-:W-:Y:S01]  /*6b30*/  IMAD.U32 R5, RZ, RZ, UR7 ;  /* 0x00000007ff057e24 */ /* 0x000fe2000f8e00ff */
[----:B----4-:R-:W-:Y:S01]  /*6b40*/  MOV R6, UR8 ;  /* 0x0000000800067c02 */ /* 0x010fe20008000f00 */
[----:B------:R-:W-:Y:S01]  /*6b50*/  IMAD.U32 R7, RZ, RZ, UR9 ;  /* 0x00000009ff077e24 */ /* 0x000fe2000f8e00ff */
[----:B-----5:R-:W-:Y:S01]  /*6b60*/  MOV R10, UR4 ;  /* 0x00000004000a7c02 */ /* 0x020fe20008000f00 */
[----:B0-----:R-:W-:-:S07]  /*6b70*/  IMAD.U32 R11, RZ, RZ, UR5 ;  /* 0x00000005ff0b7e24 */ /* 0x001fce000f8e00ff */
[----:B------:R-:W-:-:S07]  /*6b80*/  LEPC R20, `(.L_x_39181) ;  /* 0x000000001014794e */ /* 0x000fce0000000000 */
[----:B--23--:R-:W-:Y:S05]  /*6b90*/  CALL.ABS.NOINC R14 ;  /* 0x000000000e007343 */ /* 0x00cfea0003c00000 */
.L_x_39181:
[----:B------:R-:W-:Y:S05]  /*6ba0*/  BRA `(.L_x_39151) ;  /* 0x0000000000507947 */ /* 0x000fea0003800000 */
.L_x_39180:
[----:B0--3--:R-:W-:-:S04]  /*6bb0*/  SHF.R.U32.HI R6, RZ, 0x17, R8 ;  /* 0x00000017ff067819 */ /* 0x009fc80000011608 */
[----:B------:R-:W-:-:S04]  /*6bc0*/  LOP3.LUT R3, R6, 0xff, RZ, 0xc0, !PT ;  /* 0x000000ff06037812 */ /* 0x000fc800078ec0ff */
        /* <DEDUP_REMOVED lines=13> */
.L_x_39179:
[----:B0-23--:R-:W0:Y:S02]  /*6ca0*/  F2I.U64.TRUNC R8, R8 ;  /* 0x0000000800087311 */ /* 0x00de24000020d800 */
[----:B0-----:R4:W-:Y:S01]  /*6cb0*/  STG.E.64 desc[UR36][R4.64], R8 ;  /* 0x0000000804007986 */ /* 0x0019e2000c101b24 */
[----:B------:R-:W-:Y:S05]  /*6cc0*/  BRA `(.L_x_39151) ;  /* 0x0000000000087947 */ /* 0x000fea0003800000 */
.L_x_39178:
[----:B0--3--:R-:W0:Y:S02]  /*6cd0*/  F2I.FTZ.U32.TRUNC.NTZ R3, R8 ;  /* 0x0000000800037305 */ /* 0x009e24000021f000 */
[----:B0-----:R0:W-:Y:S02]  /*6ce0*/  STG.E desc[UR36][R4.64], R3 ;  /* 0x0000000304007986 */ /* 0x0011e4000c101924 */
.L_x_39151:
[----:B------:R-:W-:-:S07]  /*6cf0*/  VIADD R17, R17, 0x80 ;  /* 0x0000008011117836 */ /* 0x000fce0000000000 */
.L_x_39055:
[----:B------:R-:W-:Y:S05]  /*6d00*/  BSYNC.RECONVERGENT B6 ;  /* 0x0000000000067941 */ /* 0x000fea0003800200 */
.L_x_39054:
[----:B------:R-:W5:Y:S01]  /*6d10*/  LDCU UR4, c[0x0][0x380] ;  /* 0x00007000ff0477ac */ /* 0x000f620008000800 */
[----:B------:R-:W-:Y:S01]  /*6d20*/  BSSY.RECONVERGENT B6, `(.L_x_39182) ;  /* 0x00006c5000067945 */ /* 0x000fe20003800200 */
[----:B-----5:R-:W-:-:S13]  /*6d30*/  ISETP.GE.AND P0, PT, R17, UR4, PT ;  /* 0x0000000411007c0c */ /* 0x020fda000bf06270 */
[----:B------:R-:W-:Y:S05]  /*6d40*/  @P0 BRA `(.L_x_39183) ;  /* 0x0000006c00080947 */ /* 0x000fea0003800000 */
[----:B------:R-:W5:Y:S01]  /*6d50*/  LDCU UR4, c[0x0][0x388] ;  /* 0x00007100ff0477ac */ /* 0x000f620008000800 */
[----:B------:R-:W-:Y:S02]  /*6d60*/  HFMA2 R22, -RZ, RZ, 0, 0 ;  /* 0x00000000ff167431 */ /* 0x000fe400000001ff */
[----:B01----:R-:W-:Y:S01]  /*6d70*/  IMAD.MOV.U32 R0, RZ, RZ, RZ ;  /* 0x000000ffff007224 */ /* 0x003fe200078e00ff */
[----:B------:R-:W-:Y:S01]  /*6d80*/  MOV R16, RZ ;  /* 0x000000ff00107202 */ /* 0x000fe20000000f00 */
[----:B-----5:R-:W-:-:S09]  /*6d90*/  UISETP.NE.AND UP0, UPT, UR4, URZ, UPT ;  /* 0x000000ff0400728c */ /* 0x020fd2000bf05270 */
[----:B------:R-:W-:Y:S05]  /*6da0*/  BRA.U !UP0, `(.L_x_39184) ;  /* 0x0000001508707547 */ /* 0x000fea000b800000 */
[----:B------:R-:W3:Y:S01]  /*6db0*/  LDCU.64 UR4, c[0x0][0x390] ;  /* 0x00007200ff0477ac */ /* 0x000ee20008000a00 */
[----:B------:R-:W-:Y:S01]  /*6dc0*/  IMAD.MOV.U32 R16, RZ, RZ, RZ ;  /* 0x000000ffff107224 */ /* 0x000fe200078e00ff */
[----:B------:R-:W0:Y:S01]  /*6dd0*/  LDCU UR6, c[0x0][0x38c] ;  /* 0x00007180ff0677ac */ /* 0x000e220008000800 */
[----:B------:R-:W1:Y:S01]  /*6de0*/  LDCU.64 UR8, c[0x0][0x4b8] ;  /* 0x00009700ff0877ac */ /* 0x000e620008000a00 */
[----:B------:R-:W-:Y:S01]  /*6df0*/  UISETP.NE.AND UP0, UPT, UR39, URZ, UPT ;  /* 0x000000ff2700728c */ /* 0x000fe2000bf05270 */
[----:B---34-:R-:W-:Y:S01]  /*6e00*/  IMAD.HI.U32 R4, R17, UR4, R16 ;  /* 0x0000000411047c27 */ /* 0x018fe2000f8e0010 */
[----:B------:R-:W3:Y:S04]  /*6e10*/  LDCU UR4, c[0x0][0x4c0] ;  /* 0x00009800ff0477ac */ /* 0x000ee80008000800 */
[----:B------:R-:W-:-:S04]  /*6e20*/  SHF.R.U32.HI R5, RZ, UR5, R4 ;  /* 0x00000005ff057c19 */ /* 0x000fc80008011604 */
[----:B------:R-:W-:-:S05]  /*6e30*/  IADD3 R22, PT, PT, -R5, RZ, RZ ;  /* 0x000000ff05167210 */ /* 0x000fca0007ffe1ff */
[----:B0-----:R-:W-:-:S04]  /*6e40*/  IMAD R22, R22, UR6, R17 ;  /* 0x0000000616167c24 */ /* 0x001fc8000f8e0211 */
[C---:B-1----:R-:W-:Y:S02]  /*6e50*/  IMAD R16, R22.reuse, UR8, RZ ;  /* 0x0000000816107c24 */ /* 0x042fe4000f8e02ff */
[C---:B------:R-:W-:Y:S02]  /*6e60*/  IMAD R0, R22.reuse, UR9, RZ ;  /* 0x0000000916007c24 */ /* 0x040fe4000f8e02ff */
[----:B---3--:R-:W-:Y:S01]  /*6e70*/  IMAD R22, R22, UR4, RZ ;  /* 0x0000000416167c24 */ /* 0x008fe2000f8e02ff */
[----:B------:R-:W-:Y:S06]  /*6e80*/  BRA.U !UP0, `(.L_x_39184) ;  /* 0x0000001508387547 */ /* 0x000fec000b800000 */
[----:B------:R-:W0:Y:S01]  /*6e90*/  LDCU.64 UR6, c[0x0][0x398] ;  /* 0x00007300ff0677ac */ /* 0x000e220008000a00 */
[----:B------:R-:W-:Y:S01]  /*6ea0*/  IMAD.MOV.U32 R4, RZ, RZ, RZ ;  /* 0x000000ffff047224 */ /* 0x000fe200078e00ff */
[----:B------:R-:W1:Y:S01]  /*6eb0*/  LDCU UR4, c[0x0][0x3a0] ;  /* 0x00007400ff0477ac */ /* 0x000e620008000800 */
[----:B------:R-:W3:Y:S01]  /*6ec0*/  LDCU UR5, c[0x0][0x4c4] ;  /* 0x00009880ff0577ac */ /* 0x000ee20008000800 */
[----:B------:R-:W4:Y:S01]  /*6ed0*/  LDCU.64 UR8, c[0x0][0x4c8] ;  /* 0x00009900ff0877ac */ /* 0x000f220008000a00 */
[----:B------:R-:W-:Y:S01]  /*6ee0*/  UISETP.NE.AND UP0, UPT, UR38, 0x2, UPT ;  /* 0x000000022600788c */ /* 0x000fe2000bf05270 */
[----:B0-----:R-:W-:-:S05]  /*6ef0*/  IMAD.HI.U32 R6, R5, UR7, R4 ;  /* 0x0000000705067c27 */ /* 0x001fca000f8e0004 */
[----:B-1----:R-:W-:-:S04]  /*6f00*/  SHF.R.U32.HI R7, RZ, UR4, R6 ;  /* 0x00000004ff077c19 */ /* 0x002fc80008011606 */
[----:B------:R-:W-:-:S05]  /*6f10*/  IADD3 R3, PT, PT, -R7, RZ, RZ ;  /* 0x000000ff07037210 */ /* 0x000fca0007ffe1ff */
[----:B------:R-:W-:-:S04]  /*6f20*/  IMAD R5, R3, UR6, R5 ;  /* 0x0000000603057c24 */ /* 0x000fc8000f8e0205 */
[C---:B---3--:R-:W-:Y:S02]  /*6f30*/  IMAD R16, R5.reuse, UR5, R16 ;  /* 0x0000000505107c24 */ /* 0x048fe4000f8e0210 */
[C---:B----4-:R-:W-:Y:S02]  /*6f40*/  IMAD R0, R5.reuse, UR8, R0 ;  /* 0x0000000805007c24 */ /* 0x050fe4000f8e0200 */
[----:B------:R-:W-:Y:S01]  /*6f50*/  IMAD R22, R5, UR9, R22 ;  /* 0x0000000905167c24 */ /* 0x000fe2000f8e0216 */
[----:B------:R-:W-:Y:S06]  /*6f60*/  BRA.U !UP0, `(.L_x_39184) ;  /* 0x0000001508007547 */ /* 0x000fec000b800000 */
[----:B------:R-:W0:Y:S01]  /*6f70*/  LDCU.64 UR4, c[0x0][0x3a8] ;  /* 0x00007500ff0477ac */ /* 0x000e220008000a00 */
[----:B------:R-:W-:Y:S01]  /*6f80*/  IMAD.MOV.U32 R6, RZ, RZ, RZ ;  /* 0x000000ffff067224 */ /* 0x000fe200078e00ff */
[----:B------:R-:W1:Y:S01]  /*6f90*/  LDCU UR6, c[0x0][0x3a4] ;  /* 0x00007480ff0677ac */ /* 0x000e620008000800 */
[----:B------:R-:W3:Y:S01]  /*6fa0*/  LDCU.64 UR8, c[0x0][0x4d0] ;  /* 0x00009a00ff0877ac */ /* 0x000ee20008000a00 */
[----:B------:R-:W-:Y:S01]  /*6fb0*/  UISETP.NE.AND UP0, UPT, UR38, 0x3, UPT ;  /* 0x000000032600788c */ /* 0x000fe2000bf05270 */
[----:B0-----:R-:W-:Y:S01]  /*6fc0*/  IMAD.HI.U32 R4, R7, UR4, R6 ;  /* 0x0000000407047c27 */ /* 0x001fe2000f8e0006 */
[----:B------:R-:W0:Y:S04]  /*6fd0*/  LDCU UR4, c[0x0][0x4d8] ;  /* 0x00009b00ff0477ac */ /* 0x000e280008000800 */
[----:B------:R-:W-:-:S04]  /*6fe0*/  SHF.R.U32.HI R5, RZ, UR5, R4 ;  /* 0x00000005ff057c19 */ /* 0x000fc80008011604 */
[----:B------:R-:W-:-:S05]  /*6ff0*/  IADD3 R3, PT, PT, -R5, RZ, RZ ;  /* 0x000000ff05037210 */ /* 0x000fca0007ffe1ff */
[----:B-1----:R-:W-:-:S04]  /*7000*/  IMAD R7, R3, UR6, R7 ;  /* 0x0000000603077c24 */ /* 0x002fc8000f8e0207 */
[C---:B---3--:R-:W-:Y:S02]  /*7010*/  IMAD R16, R7.reuse, UR8, R16 ;  /* 0x0000000807107c24 */ /* 0x048fe4000f8e0210 */
[C---:B------:R-:W-:Y:S02]  /*7020*/  IMAD R0, R7.reuse, UR9, R0 ;  /* 0x0000000907007c24 */ /* 0x040fe4000f8e0200 */
[----:B0-----:R-:W-:Y:S01]  /*7030*/  IMAD R22, R7, UR4, R22 ;  /* 0x0000000407167c24 */ /* 0x001fe2000f8e0216 */
        /* <DEDUP_REMOVED lines=298> */
[----:B------:R-:W3:Y:S02]  /*82e0*/  LDCU.64 UR8, c[0x0][0x5d8] ;  /* 0x0000bb00ff0877ac */ /* 0x000ee40008000a00 */
[----:B0-----:R-:W-:Y:S01]  /*82f0*/  IMAD.HI.U32 R3, R7, UR4, R6 ;  /* 0x0000000407037c27 */ /* 0x001fe2000f8e0006 */
[----:B------:R-:W0:Y:S04]  /*8300*/  LDCU UR4, c[0x0][0x5e0] ;  /* 0x0000bc00ff0477ac */ /* 0x000e280008000800 */
[----:B------:R-:W-:-:S04]  /*8310*/  SHF.R.U32.HI R3, RZ, UR5, R3 ;  /* 0x00000005ff037c19 */ /* 0x000fc80008011603 */
[----:B------:R-:W-:-:S05]  /*8320*/  IADD3 R3, PT, PT, -R3, RZ, RZ ;  /* 0x000000ff03037210 */ /* 0x000fca0007ffe1ff */
[----:B-1----:R-:W-:-:S04]  /*8330*/  IMAD R7, R3, UR6, R7 ;  /* 0x0000000603077c24 */ /* 0x002fc8000f8e0207 */
[C---:B---3--:R-:W-:Y:S02]  /*8340*/  IMAD R16, R7.reuse, UR8, R16 ;  /* 0x0000000807107c24 */ /* 0x048fe4000f8e0210 */
[C---:B------:R-:W-:Y:S02]  /*8350*/  IMAD R0, R7.reuse, UR9, R0 ;  /* 0x0000000907007c24 */ /* 0x040fe4000f8e0200 */
[----:B0-----:R-:W-:-:S07]  /*8360*/  IMAD R22, R7, UR4, R22 ;  /* 0x0000000407167c24 */ /* 0x001fce000f8e0216 */
.L_x_39184:
[----:B------:R-:W3:Y:S01]  /*8370*/  LDCU.64 UR6, c[0x0][0x5f0] ;  /* 0x0000be00ff0677ac */ /* 0x000ee20008000a00 */
[----:B------:R-:W-:Y:S01]  /*8380*/  BSSY.RECONVERGENT B7, `(.L_x_39185) ;  /* 0x00000f2000077945 */ /* 0x000fe20003800200 */
[----:B------:R-:W-:-:S04]  /*8390*/  UPRMT UR4, UR40, 0x7771, URZ ;  /* 0x0000777128047896 */ /* 0x000fc800080000ff */
[----:B------:R-:W-:Y:S01]  /*83a0*/  UISETP.GT.AND UP0, UPT, UR4, 0x9, UPT ;  /* 0x000000090400788c */ /* 0x000fe2000bf04270 */
[----:B---34-:R-:W-:-:S05]  /*83b0*/  IADD3 R4, P0, PT, R0, UR6, RZ ;  /* 0x0000000600047c10 */ /* 0x018fca000ff1e0ff */
        /* <DEDUP_REMOVED lines=11> */
[----:B------:R-:W-:Y:S01]  /*8470*/  HFMA2 R19, -RZ, RZ, 0, 0 ;  /* 0x00000000ff137431 */ /* 0x000fe200000001ff */
[----:B---3--:R3:W4:Y:S01]  /*8480*/  I2F.S16 R18, R4 ;  /* 0x0000000400127306 */ /* 0x0087220000101400 */
[----:B------:R-:W-:Y:S05]  /*8490*/  BRA `(.L_x_39191) ;  /* 0x0000000c00807947 */ /* 0x000fea0003800000 */
.L_x_39189:
[----:B------:R-:W3:Y:S01]  /*84a0*/  LDG.E.U8 R4, desc[UR36][R4.64] ;  /* 0x0000002404047981 */ /* 0x000ee2000c1e1100 */
[----:B------:R-:W-:Y:S01]  /*84b0*/  IMAD.MOV.U32 R19, RZ, RZ, RZ ;  /* 0x000000ffff137224 */ /* 0x000fe200078e00ff */
[----:B---3--:R-:W-:Y:S01]  /*84c0*/  I2FP.F32.U32 R18, R4 ;  /* 0x0000000400127245 */ /* 0x008fe20000201000 */
[----:B------:R-:W-:Y:S06]  /*84d0*/  BRA `(.L_x_39191) ;  /* 0x0000000c00707947 */ /* 0x000fec0003800000 */
.L_x_39188:
[----:B------:R-:W-:-:S09]  /*84e0*/  UISETP.NE.AND UP0, UPT, UR4, 0x2, UPT ;  /* 0x000000020400788c */ /* 0x000fd2000bf05270 */
[----:B------:R-:W-:Y:S05]  /*84f0*/  BRA.U !UP0, `(.L_x_39192) ;  /* 0x0000000108307547 */ /* 0x000fea000b800000 */
[----:B------:R-:W-:-:S09]  /*8500*/  UISETP.NE.AND UP0, UPT, UR4, 0x3, UPT ;  /* 0x000000030400788c */ /* 0x000fd2000bf05270 */
[----:B------:R-:W-:Y:S05]  /*8510*/  BRA.U !UP0, `(.L_x_39193) ;  /* 0x0000000108187547 */ /* 0x000fea000b800000 */
[----:B------:R-:W-:-:S09]  /*8520*/  UISETP.NE.AND UP0, UPT, UR4, 0x4, UPT ;  /* 0x000000040400788c */ /* 0x000fd2000bf05270 */
[----:B------:R-:W-:Y:S05]  /*8530*/  BRA.U UP0, `(.L_x_39190) ;  /* 0x0000000900f47547 */ /* 0x000fea000b800000 */
[----:B------:R-:W3:Y:S01]  /*8540*/  LDG.E.64 R4, desc[UR36][R4.64] ;  /* 0x0000002404047981 */ /* 0x000ee2000c1e1b00 */
[----:B------:R-:W-:Y:S01]  /*8550*/  MOV R19, RZ ;  /* 0x000000ff00137202 */ /* 0x000fe20000000f00 */
[----:B---3--:R0:W1:Y:S01]  /*8560*/  I2F.S64 R18, R4 ;  /* 0x0000000400127312 */ /* 0x0080620000301400 */
[----:B------:R-:W-:Y:S05]  /*8570*/  BRA `(.L_x_39191) ;  /* 0x0000000c00487947 */ /* 0x000fea0003800000 */
.L_x_39193:
[----:B------:R-:W3:Y:S01]  /*8580*/  LDG.E R4, desc[UR36][R4.64] ;  /* 0x0000002404047981 */ /* 0x000ee2000c1e1900 */
[----:B------:R-:W-:Y:S01]  /*8590*/  IMAD.MOV.U32 R19, RZ, RZ, RZ ;  /* 0x000000ffff137224 */ /* 0x000fe200078e00ff */
[----:B---3--:R-:W-:Y:S01]  /*85a0*/  I2FP.F32.S32 R18, R4 ;  /* 0x0000000400127245 */ /* 0x008fe20000201400 */
[----:B------:R-:W-:Y:S06]  /*85b0*/  BRA `(.L_x_39191) ;  /* 0x0000000c00387947 */ /* 0x000fec0003800000 */
.L_x_39192:
[----:B------:R-:W3:Y:S01]  /*85c0*/  LDG.E.U16 R4, desc[UR36][R4.64] ;  /* 0x0000002404047981 */ /* 0x000ee2000c1e1500 */
[----:B------:R-:W-:Y:S01]  /*85d0*/  HFMA2 R19, -RZ, RZ, 0, 0 ;  /* 0x00000000ff137431 */ /* 0x000fe200000001ff */
[----:B---3--:R0:W1:Y:S01]  /*85e0*/  I2F.S16 R18, R4 ;  /* 0x0000000400127306 */ /* 0x0080620000101400 */
[----:B------:R-:W-:Y:S05]  /*85f0*/  BRA `(.L_x_39191) ;  /* 0x0000000c00287947 */ /* 0x000fea0003800000 */
.L_x_39187:
        /* <DEDUP_REMOVED lines=9> */
.L_x_39195:
[----:B------:R-:W3:Y:S01]  /*8690*/  LDG.E.U16 R4, desc[UR36][R4.64] ;  /* 0x0000002404047981 */ /* 0x000ee2000c1e1500 */
[----:B------:R-:W-:Y:S01]  /*86a0*/  MOV R19, RZ ;  /* 0x000000ff00137202 */ /* 0x000fe20000000f00 */
[----:B---3--:R-:W-:Y:S01]  /*86b0*/  HADD2.F32 R18, -RZ, R4.H0_H0 ;  /* 0x20000004ff127230 */ /* 0x008fe20000004100 */
[----:B------:R-:W-:Y:S06]  /*86c0*/  BRA `(.L_x_39191) ;  /* 0x0000000800f47947 */ /* 0x000fec0003800000 */
.L_x_39194:
        /* <DEDUP_REMOVED lines=8> */
.L_x_39197:
[----:B------:R-:W3:Y:S02]  /*8750*/  LDG.E R4, desc[UR36][R4.64] ;  /* 0x0000002404047981 */ /* 0x000ee4000c1e1900 */
[--C-:B---3--:R-:W-:Y:S02]  /*8760*/  HADD2.F32 R18, -RZ, R4.reuse.H0_H0 ;  /* 0x20000004ff127230 */ /* 0x108fe40000004100 */
[----:B------:R-:W-:Y:S01]  /*8770*/  HADD2.F32 R19, -RZ, R4.H1_H1 ;  /* 0x30000004ff137230 */ /* 0x000fe20000004100 */
[----:B------:R-:W-:Y:S06]  /*8780*/  BRA `(.L_x_39191) ;  /* 0x0000000800c47947 */ /* 0x000fec0003800000 */
.L_x_39196:
[----:B------:R-:W3:Y:S01]  /*8790*/  LDG.E.64 R4, desc[UR36][R4.64] ;  /* 0x0000002404047981 */ /* 0x000ee2000c1e1b00 */
[----:B------:R-:W-:Y:S01]  /*87a0*/  UMOV UR4, 0xf0000000 ;  /* 0xf000000000047882 */ /* 0x000fe20000000000 */
[----:B------:R-:W-:Y:S01]  /*87b0*/  UMOV UR5, 0x380fffff ;  /* 0x380fffff00057882 */ /* 0x000fe20000000000 */
[----:B------:R-:W-:Y:S01]  /*87c0*/  IMAD.MOV.U32 R19, RZ, RZ, RZ ;  /* 0x000000ffff137224 */ /* 0x000fe200078e00ff */
[----:B---3--:R-:W0:Y:S01]  /*87d0*/  F2F.F32.F64 R18, R4 ;  /* 0x0000000400127310 */ /* 0x008e220000301000 */
[----:B------:R-:W-:-:S14]  /*87e0*/  DSETP.GEU.AND P0, PT, |R4|, UR4, PT ;  /* 0x0000000404007e2a */ /* 0x000fdc000bf0e200 */
[----:B0-----:R-:W-:Y:S01]  /*87f0*/  @!P0 FMUL R18, R18, 1.175494350822287508e-38 ;  /* 0x0080000012128820 */ /* 0x001fe20000400000 */
[----:B------:R-:W-:Y:S06]  /*8800*/  BRA `(.L_x_39191) ;  /* 0x0000000800a47947 */ /* 0x000fec0003800000 */
.L_x_39186:
        /* <DEDUP_REMOVED lines=9> */
[----:B------:R-:W-:Y:S02]  /*88a0*/  MOV R19, RZ ;  /* 0x000000ff00137202 */ /* 0x000fe40000000f00 */
[----:B---3--:R-:W-:-:S04]  /*88b0*/  ISETP.NE.AND P0, PT, R4, RZ, PT ;  /* 0x000000ff0400720c */ /* 0x008fc80003f05270 */
[----:B------:R-:W-:Y:S01]  /*88c0*/  FSEL R18, RZ, 1, !P0 ;  /* 0x3f800000ff127808 */ /* 0x000fe20004000000 */
[----:B------:R-:W-:Y:S08]  /*88d0*/  BRA `(.L_x_39191) ;  /* 0x0000000800707947 */ /* 0x000ff00003800000 */
.L_x_39200:
[----:B------:R-:W3:Y:S01]  /*88e0*/  LDG.E.128 R4, desc[UR36][R4.64] ;  /* 0x0000002404047981 */ /* 0x000ee2000c1e1d00 */
[----:B------:R-:W-:Y:S01]  /*88f0*/  UMOV UR4, 0xf0000000 ;  /* 0xf000000000047882 */ /* 0x000fe20000000000 */
[----:B------:R-:W-:Y:S01]  /*8900*/  UMOV UR5, 0x380fffff ;  /* 0x380fffff00057882 */ /* 0x000fe20000000000 */
[----:B---3--:R-:W0:Y:S01]  /*8910*/  F2F.F32.F64 R18, R4 ;  /* 0x0000000400127310 */ /* 0x008e220000301000 */
[----:B------:R-:W-:Y:S02]  /*8920*/  DSETP.GEU.AND P0, PT, |R4|, UR4, PT ;  /* 0x0000000404007e2a */ /* 0x000fe4000bf0e200 */
[----:B------:R-:W-:-:S05]  /*8930*/  DSETP.GEU.AND P1, PT, |R6|, UR4, PT ;  /* 0x0000000406007e2a */ /* 0x000fca000bf2e200 */
[----:B------:R-:W1:Y:S07]  /*8940*/  F2F.F32.F64 R19, R6 ;  /* 0x0000000600137310 */ /* 0x000e6e0000301000 */
[----:B0-----:R-:W-:Y:S02]  /*8950*/  @!P0 FMUL R18, R18, 1.175494350822287508e-38 ;  /* 0x0080000012128820 */ /* 0x001fe40000400000 */
[----:B-1----:R-:W-:Y:S01]  /*8960*/  @!P1 FMUL R19, R19, 1.175494350822287508e-38 ;  /* 0x0080000013139820 */ /* 0x002fe20000400000 */
[----:B------:R-:W-:Y:S06]  /*8970*/  BRA `(.L_x_39191) ;  /* 0x0000000800487947 */ /* 0x000fec0003800000 */
.L_x_39199:
[----:B------:R-:W-:-:S09]  /*8980*/  UISETP.NE.AND UP0, UPT, UR4, 0xf, UPT ;  /* 0x0000000f0400788c */ /* 0x000fd2000bf05270 */
[----:B------:R-:W-:Y:S05]  /*8990*/  BRA.U !UP0, `(.L_x_39201) ;  /* 0x0000000108987547 */ /* 0x000fea000b800000 */
[----:B------:R-:W-:-:S09]  /*89a0*/  UISETP.NE.AND UP0, UPT, UR4, 0x17, UPT ;  /* 0x000000170400788c */ /* 0x000fd2000bf05270 */
[----:B------:R-:W-:Y:S05]  /*89b0*/  BRA.U !UP0, `(.L_x_39202) ;  /* 0x0000000108587547 */ /* 0x000fea000b800000 */
[----:B------:R-:W-:-:S09]  /*89c0*/  UISETP.NE.AND UP0, UPT, UR4, 0x18, UPT ;  /* 0x000000180400788c */ /* 0x000fd2000bf05270 */
[----:B------:R-:W-:Y:S05]  /*89d0*/  BRA.U UP0, `(.L_x_39190) ;  /* 0x0000000500cc7547 */ /* 0x000fea000b800000 */
[----:B------:R-:W3:Y:S01]  /*89e0*/  LDG.E.U8 R18, desc[UR36][R4.64] ;  /* 0x0000002404127981 */ /* 0x000ee2000c1e1100 */
[----:B------:R-:W-:Y:S01]  /*89f0*/  MOV R6, 0x1f ;  /* 0x0000001f00067802 */ /* 0x000fe20000000f00 */
[----:B------:R-:W-:Y:S02]  /*8a00*/  HFMA2 R19, -RZ, RZ, 0, 0 ;  /* 0x00000000ff137431 */ /* 0x000fe400000001ff */
[----:B---3--:R-:W-:-:S05]  /*8a10*/  IMAD.SHL.U32 R18, R18, 0x1000000, RZ ;  /* 0x0100000012127824 */ /* 0x008fca00078e00ff */
        /* <DEDUP_REMOVED lines=16> */
.L_x_39202:
[----:B------:R-:W3:Y:S01]  /*8b20*/  LDG.E.U8 R4, desc[UR36][R4.64] ;  /* 0x0000002404047981 */ /* 0x000ee2000c1e1100 */
[----:B------:R-:W-:Y:S01]  /*8b30*/  MOV R19, RZ ;  /* 0x000000ff00137202 */ /* 0x000fe20000000f00 */
[C---:B---3--:R-:W-:Y:S01]  /*8b40*/  IMAD.SHL.U32 R0, R4.reuse, 0x2000000, RZ ;  /* 0x0200000004007824 */ /* 0x048fe200078e00ff */
        /* <DEDUP_REMOVED lines=11> */
.L_x_39201:
[----:B------:R-:W3:Y:S01]  /*8c00*/  LDG.E.U16 R4, desc[UR36][R4.64] ;  /* 0x0000002404047981 */ /* 0x000ee2000c1e1500 */
[----:B------:R-:W-:Y:S01]  /*8c10*/  IMAD.MOV.U32 R19, RZ, RZ, RZ ;  /* 0x000000ffff137224 */ /* 0x000fe200078e00ff */
[----:B---3--:R-:W-:Y:S01]  /*8c20*/  SHF.L.U32 R18, R4, 0x10, RZ ;  /* 0x0000001004127819 */ /* 0x008fe200000006ff */
[----:B------:R-:W-:Y:S06]  /*8c30*/  BRA `(.L_x_39191) ;  /* 0x0000000400987947 */ /* 0x000fec0003800000 */
.L_x_39198:
        /* <DEDUP_REMOVED lines=9> */
[----:B------:R-:W-:Y:S01]  /*8cd0*/  IMAD.MOV.U32 R19, RZ, RZ, RZ ;  /* 0x000000ffff137224 */ /* 0x000fe200078e00ff */
[----:B---3--:R-:W-:Y:S01]  /*8ce0*/  I2FP.F32.U32 R18, R4 ;  /* 0x0000000400127245 */ /* 0x008fe20000201000 */
[----:B------:R-:W-:Y:S06]  /*8cf0*/  BRA `(.L_x_39191) ;  /* 0x0000000400687947 */ /* 0x000fec0003800000 */
.L_x_39205:
[----:B------:R-:W3:Y:S01]  /*8d00*/  LDG.E.U8 R4, desc[UR36][R4.64] ;  /* 0x0000002404047981 */ /* 0x000ee2000c1e1100 */
[----:B------:R-:W-:Y:S02]  /*8d10*/  CS2R R18, SRZ ;  /* 0x0000000000127805 */ /* 0x000fe4000001ff00 */
        /* <DEDUP_REMOVED lines=18> */
.L_x_39207:
[----:B------:R-:W-:Y:S05]  /*8e40*/  BSYNC.RECONVERGENT B0 ;  /* 0x0000000000007941 */ /* 0x000fea0003800200 */
.L_x_39206:
[----:B------:R-:W-:Y:S01]  /*8e50*/  IMAD.SHL.U32 R0, R0, 0x100000, RZ ;  /* 0x0010000000007824 */ /* 0x000fe200078e00ff */
[----:B------:R-:W-:-:S04]  /*8e60*/  LEA R3, R3, 0x3b800000, 0x17 ;  /* 0x3b80000003037811 */ /* 0x000fc800078eb8ff */
[----:B------:R-:W-:Y:S01]  /*8e70*/  LOP3.LUT R18, R3, R0, R7, 0xfe, !PT ;  /* 0x0000000003127212 */ /* 0x000fe200078efe07 */
[----:B------:R-:W-:Y:S06]  /*8e80*/  BRA `(.L_x_39191) ;  /* 0x0000000400047947 */ /* 0x000fec0003800000 */
.L_x_39204:
        /* <DEDUP_REMOVED lines=20> */
.L_x_39209:
[----:B------:R-:W-:Y:S05]  /*8fd0*/  BSYNC.RECONVERGENT B0 ;  /* 0x0000000000007941 */ /* 0x000fea0003800200 */
.L_x_39208:
[----:B------:R-:W-:Y:S01]  /*8fe0*/  IMAD.SHL.U32 R0, R0, 0x200000, RZ ;  /* 0x0020000000007824 */ /* 0x000fe200078e00ff */
[----:B------:R-:W-:-:S04]  /*8ff0*/  LEA R3, R3, 0x37800000, 0x17 ;  /* 0x3780000003037811 */ /* 0x000fc800078eb8ff */
[----:B------:R-:W-:Y:S01]  /*9000*/  LOP3.LUT R18, R3, R0, R7, 0xfe, !PT ;  /* 0x0000000003127212 */ /* 0x000fe200078efe07 */
[----:B------:R-:W-:Y:S06]  /*9010*/  BRA `(.L_x_39191) ;  /* 0x0000000000a07947 */ /* 0x000fec0003800000 */
.L_x_39203:
[----:B------:R-:W-:-:S09]  /*9020*/  UISETP.NE.AND UP0, UPT, UR4, 0x1c, UPT ;  /* 0x0000001c0400788c */ /* 0x000fd2000bf05270 */
[----:B------:R-:W-:Y:S05]  /*9030*/  BRA.U !UP0, `(.L_x_39210) ;  /* 0x00000001088c7547 */ /* 0x000fea000b800000 */
[----:B------:R-:W-:-:S09]  /*9040*/  UISETP.NE.AND UP0, UPT, UR4, 0x1d, UPT ;  /* 0x0000001d0400788c */ /* 0x000fd2000bf05270 */
[----:B------:R-:W-:Y:S05]  /*9050*/  BRA.U !UP0, `(.L_x_39211) ;  /* 0x0000000108747547 */ /* 0x000fea000b800000 */
[----:B------:R-:W-:-:S09]  /*9060*/  UISETP.NE.AND UP0, UPT, UR4, 0x2c, UPT ;  /* 0x0000002c0400788c */ /* 0x000fd2000bf05270 */
[----:B------:R-:W-:Y:S05]  /*9070*/  BRA.U UP0, `(.L_x_39190) ;  /* 0x0000000100247547 */ /* 0x000fea000b800000 */
[----:B------:R-:W3:Y:S01]  /*9080*/  LDG.E.U8 R4, desc[UR36][R4.64] ;  /* 0x0000002404047981 */ /* 0x000ee2000c1e1100 */
[----:B------:R-:W-:Y:S02]  /*9090*/  HFMA2 R19, -RZ, RZ, 0, 0 ;  /* 0x00000000ff137431 */ /* 0x000fe400000001ff */
[----:B------:R-:W-:Y:S01]  /*90a0*/  IMAD.MOV.U32 R18, RZ, RZ, 0x400000 ;  /* 0x00400000ff127424 */ /* 0x000fe200078e00ff */
[----:B---3--:R-:W-:-:S13]  /*90b0*/  ISETP.NE.AND P0, PT, R4, RZ, PT ;  /* 0x000000ff0400720c */ /* 0x008fda0003f05270 */
[----:B------:R-:W-:Y:S05]  /*90c0*/  @!P0 BRA `(.L_x_39191) ;  /* 0x0000000000748947 */ /* 0x000fea0003800000 */
[----:B------:R-:W-:-:S13]  /*90d0*/  ISETP.NE.AND P0, PT, R4, 0xff, PT ;  /* 0x000000ff0400780c */ /* 0x000fda0003f05270 */
[----:B------:R-:W-:Y:S01]  /*90e0*/  @!P0 MOV R18, 0x7f800001 ;  /* 0x7f80000100128802 */ /* 0x000fe20000000f00 */
[----:B------:R-:W-:Y:S01]  /*90f0*/  @P0 IMAD.SHL.U32 R18, R4, 0x800000, RZ ;  /* 0x0080000004120824 */ /* 0x000fe200078e00ff */
[----:B------:R-:W-:Y:S06]  /*9100*/  BRA `(.L_x_39191) ;  /* 0x0000000000647947 */ /* 0x000fec0003800000 */
.L_x_39190:
[----:B------:R-:W-:Y:S01]  /*9110*/  MOV R0, 0x0 ;  /* 0x0000000000007802 */ /* 0x000fe20000000f00 */
[----:B------:R-:W0:Y:S01]  /*9120*/  LDCU.64 UR4, c[0x4][0x198] ;  /* 0x01003300ff0477ac */ /* 0x000e220008000a00 */
[----:B------:R-:W-:Y:S02]  /*9130*/  HFMA2 R8, -RZ, RZ, 0, 4.64916229248046875e-06 ;  /* 0x0000004eff087431 */ /* 0x000fe400000001ff */
[----:B------:R-:W-:Y:S01]  /*9140*/  IMAD.MOV.U32 R12, RZ, RZ, 0x1 ;  /* 0x00000001ff0c7424 */ /* 0x000fe200078e00ff */
[----:B------:R1:W3:Y:S01]  /*9150*/  LDC.64 R14, c[0x4][R0] ;  /* 0x01000000000e7b82 */ /* 0x0002e20000000a00 */
[----:B------:R-:W4:Y:S01]  /*9160*/  LDCU.64 UR6, c[0x4][0x1a0] ;  /* 0x01003400ff0677ac */ /* 0x000f220008000a00 */
[----:B------:R-:W-:Y:S01]  /*9170*/  MOV R13, RZ ;  /* 0x000000ff000d7202 */ /* 0x000fe20000000f00 */
[----:B------:R-:W5:Y:S01]  /*9180*/  LDCU.64 UR8, c[0x4][0x88] ;  /* 0x01001100ff0877ac */ /* 0x000f620008000a00 */
[----:B0-----:R-:W-:Y:S01]  /*9190*/  MOV R4, UR4 ;  /* 0x0000000400047c02 */ /* 0x001fe20008000f00 */
[----:B------:R-:W-:Y:S01]  /*91a0*/  IMAD.U32 R5, RZ, RZ, UR5 ;  /* 0x00000005ff057e24 */ /* 0x000fe2000f8e00ff */
[----:B----4-:R-:W-:Y:S01]  /*91b0*/  MOV R6, UR6 ;  /* 0x0000000600067c02 */ /* 0x010fe20008000f00 */
[----:B------:R-:W-:Y:S01]  /*91c0*/  IMAD.U32 R7, RZ, RZ, UR7 ;  /* 0x00000007ff077e24 */ /* 0x000fe2000f8e00ff */
[----:B-----5:R-:W-:Y:S01]  /*91d0*/  MOV R10, UR8 ;  /* 0x00000008000a7c02 */ /* 0x020fe20008000f00 */
[----:B-1----:R-:W-:-:S07]  /*91e0*/  IMAD.U32 R11, RZ, RZ, UR9 ;  /* 0x00000009ff0b7e24 */ /* 0x002fce000f8e00ff */
[----:B------:R-:W-:-:S07]  /*91f0*/  LEPC R20, `(.L_x_39212) ;  /* 0x000000001014794e */ /* 0x000fce0000000000 */
[----:B--23--:R-:W-:Y:S05]  /*9200*/  CALL.ABS.NOINC R14 ;  /* 0x000000000e007343 */ /* 0x00cfea0003c00000 */
.L_x_39212:
[----:B------:R-:W-:Y:S01]  /*9210*/  CS2R R18, SRZ ;  /* 0x0000000000127805 */ /* 0x000fe2000001ff00 */
[----:B------:R-:W-:Y:S06]  /*9220*/  BRA `(.L_x_39191) ;  /* 0x00000000001c7947 */ /* 0x000fec0003800000 */
.L_x_39211:
[----:B------:R-:W3:Y:S01]  /*9230*/  LDG.E.64 R4, desc[UR36][R4.64] ;  /* 0x0000002404047981 */ /* 0x000ee2000c1e1b00 */
[----:B------:R-:W-:Y:S01]  /*9240*/  IMAD.MOV.U32 R19, RZ, RZ, RZ ;  /* 0x000000ffff137224 */ /* 0x000fe200078e00ff */
[----:B---3--:R0:W1:Y:S01]  /*9250*/  I2F.U64 R18, R4 ;  /* 0x0000000400127312 */ /* 0x0080620000301000 */
[----:B------:R-:W-:Y:S05]  /*9260*/  BRA `(.L_x_39191) ;  /* 0x00000000000c7947 */ /* 0x000fea0003800000 */
.L_x_39210:
[----:B------:R-:W3:Y:S01]  /*9270*/  LDG.E R4, desc[UR36][R4.64] ;  /* 0x0000002404047981 */ /* 0x000ee2000c1e1900 */
[----:B------:R-:W-:Y:S01]  /*9280*/  HFMA2 R19, -RZ, RZ, 0, 0 ;  /* 0x00000000ff137431 */ /* 0x000fe200000001ff */
[----:B---3--:R-:W-:-:S07]  /*9290*/  I2FP.F32.U32 R18, R4 ;  /* 0x0000000400127245 */ /* 0x008fce0000201000 */
.L_x_39191:
[----:B------:R-:W-:Y:S05]  /*92a0*/  BSYNC.RECONVERGENT B7 ;  /* 0x0000000000077941 */ /* 0x000fea0003800200 */
.L_x_39185:
[----:B------:R-:W0:Y:S01]  /*92b0*/  LDCU.64 UR6, c[0x0][0x5f8] ;  /* 0x0000bf00ff0677ac */ /* 0x000e220008000a00 */
[----:B------:R-:W-:Y:S01]  /*92c0*/  BSSY.RECONVERGENT B7, `(.L_x_39213) ;  /* 0x00000f2000077945 */ /* 0x000fe20003800200 */
[----:B------:R-:W-:-:S04]  /*92d0*/  UPRMT UR4, UR40, 0x7772, URZ ;  /* 0x0000777228047896 */ /* 0x000fc800080000ff */
[----:B------:R-:W-:Y:S01]  /*92e0*/  UISETP.GT.AND UP0, UPT, UR4, 0x9, UPT ;  /* 0x000000090400788c */ /* 0x000fe2000bf04270 */
[----:B0--3--:R-:W-:-:S05]  /*92f0*/  IADD3 R4, P0, PT, R22, UR6, RZ ;  /* 0x0000000616047c10 */ /* 0x009fca000ff1e0ff */
        /* <DEDUP_REMOVED lines=11> */
[----:B------:R-:W-:Y:S01]  /*93b0*/  MOV R7, RZ ;  /* 0x000000ff00077202 */ /* 0x000fe20000000f00 */
[----:B---3--:R0:W3:Y:S01]  /*93c0*/  I2F.S16 R6, R4 ;  /* 0x0000000400067306 */ /* 0x0080e20000101400 */
[----:B------:R-:W-:Y:S05]  /*93d0*/  BRA `(.L_x_39219) ;  /* 0x0000000c00807947 */ /* 0x000fea0003800000 */
.L_x_39217:
[----:B------:R-:W3:Y:S01]  /*93e0*/  LDG.E.U8 R4, desc[UR36][R4.64] ;  /* 0x0000002404047981 */ /* 0x000ee2000c1e1100 */
[----:B------:R-:W-:Y:S01]  /*93f0*/  IMAD.MOV.U32 R7, RZ, RZ, RZ ;  /* 0x000000ffff077224 */ /* 0x000fe200078e00ff */
[----:B---3--:R-:W-:Y:S01]  /*9400*/  I2FP.F32.U32 R6, R4 ;  /* 0x0000000400067245 */ /* 0x008fe20000201000 */
[----:B------:R-:W-:Y:S06]  /*9410*/  BRA `(.L_x_39219) ;  /* 0x0000000c00707947 */ /* 0x000fec0003800000 */
.L_x_39216:
[----:B------:R-:W-:-:S09]  /*9420*/  UISETP.NE.AND UP0, UPT, UR4, 0x2, UPT ;  /* 0x000000020400788c */ /* 0x000fd2000bf05270 */
[----:B------:R-:W-:Y:S05]  /*9430*/  BRA.U !UP0, `(.L_x_39220) ;  /* 0x0000000108307547 */ /* 0x000fea000b800000 */
[----:B------:R-:W-:-:S09]  /*9440*/  UISETP.NE.AND UP0, UPT, UR4, 0x3, UPT ;  /* 0x000000030400788c */ /* 0x000fd2000bf05270 */
[----:B------:R-:W-:Y:S05]  /*9450*/  BRA.U !UP0, `(.L_x_39221) ;  /* 0x0000000108187547 */ /* 0x000fea000b800000 */
[----:B------:R-:W-:-:S09]  /*9460*/  UISETP.NE.AND UP0, UPT, UR4, 0x4, UPT ;  /* 0x000000040400788c */ /* 0x000fd2000bf05270 */
[----:B------:R-:W-:Y:S05]  /*9470*/  BRA.U UP0, `(.L_x_39218) ;  /* 0x0000000900f47547 */ /* 0x000fea000b800000 */
[----:B------:R-:W3:Y:S01]  /*9480*/  LDG.E.64 R4, desc[UR36][R4.64] ;  /* 0x0000002404047981 */ /* 0x000ee2000c1e1b00 */
[----:B------:R-:W-:Y:S01]  /*9490*/  HFMA2 R7, -RZ, RZ, 0, 0 ;  /* 0x00000000ff077431 */ /* 0x000fe200000001ff */
[----:B---3--:R0:W3:Y:S01]  /*94a0*/  I2F.S64 R6, R4 ;  /* 0x0000000400067312 */ /* 0x0080e20000301400 */
[----:B------:R-:W-:Y:S05]  /*94b0*/  BRA `(.L_x_39219) ;  /* 0x0000000c00487947 */ /* 0x000fea0003800000 */
.L_x_39221:
[----:B------:R-:W3:Y:S01]  /*94c0*/  LDG.E R4, desc[UR36][R4.64] ;  /* 0x0000002404047981 */ /* 0x000ee2000c1e1900 */
[----:B------:R-:W-:Y:S01]  /*94d0*/  IMAD.MOV.U32 R7, RZ, RZ, RZ ;  /* 0x000000ffff077224 */ /* 0x000fe200078e00ff */
[----:B---3--:R-:W-:Y:S01]  /*94e0*/  I2FP.F32.S32 R6, R4 ;  /* 0x0000000400067245 */ /* 0x008fe20000201400 */
[----:B------:R-:W-:Y:S06]  /*94f0*/  BRA `(.L_x_39219) ;  /* 0x0000000c00387947 */ /* 0x000fec0003800000 */
.L_x_39220:
[----:B------:R-:W3:Y:S01]  /*9500*/  LDG.E.U16 R4, desc[UR36][R4.64] ;  /* 0x0000002404047981 */ /* 0x000ee2000c1e1500 */
[----:B------:R-:W-:Y:S01]  /*9510*/  MOV R7, RZ ;  /* 0x000000ff00077202 */ /* 0x000fe20000000f00 */
[----:B---3--:R0:W3:Y:S01]  /*9520*/  I2F.S16 R6, R4 ;  /* 0x0000000400067306 */ /* 0x0080e20000101400 */
[----:B------:R-:W-:Y:S05]  /*9530*/  BRA `(.L_x_39219) ;  /* 0x0000000c00287947 */ /* 0x000fea0003800000 */
.L_x_39215:
        /* <DEDUP_REMOVED lines=9> */
.L_x_39223:
[----:B------:R-:W3:Y:S01]  /*95d0*/  LDG.E.U16 R4, desc[UR36][R4.64] ;  /* 0x0000002404047981 */ /* 0x000ee2000c1e1500 */
[----:B------:R-:W-:Y:S02]  /*95e0*/  HFMA2 R7, -RZ, RZ, 0, 0 ;  /* 0x00000000ff077431 */ /* 0x000fe400000001ff */
[----:B---3--:R-:W-:Y:S01]  /*95f0*/  HADD2.F32 R6, -RZ, R4.H0_H0 ;  /* 0x20000004ff067230 */ /* 0x008fe20000004100 */
[----:B------:R-:W-:Y:S06]  /*9600*/  BRA `(.L_x_39219) ;  /* 0x0000000800f47947 */ /* 0x000fec0003800000 */
.L_x_39222:
        /* <DEDUP_REMOVED lines=8> */
.L_x_39225:
[----:B------:R-:W3:Y:S02]  /*9690*/  LDG.E R4, desc[UR36][R4.64] ;  /* 0x0000002404047981 */ /* 0x000ee4000c1e1900 */
[--C-:B---3--:R-:W-:Y:S02]  /*96a0*/  HADD2.F32 R6, -RZ, R4.reuse.H0_H0 ;  /* 0x20000004ff067230 */ /* 0x108fe40000004100 */
[----:B------:R-:W-:Y:S01]  /*96b0*/  HADD2.F32 R7, -RZ, R4.H1_H1 ;  /* 0x30000004ff077230 */ /* 0x000fe20000004100 */
[----:B------:R-:W-:Y:S06]  /*96c0*/  BRA `(.L_x_39219) ;  /* 0x0000000800c47947 */ /* 0x000fec0003800000 */
.L_x_39224:
        /* <DEDUP_REMOVED lines=8> */
.L_x_39214:
        /* <DEDUP_REMOVED lines=13> */
.L_x_39228:
[----:B--2---:R-:W2:Y:S01]  /*9820*/  LDG.E.128 R8, desc[UR36][R4.64] ;  /* 0x0000002404087981 */ /* 0x004ea2000c1e1d00 */
        /* <DEDUP_REMOVED lines=9> */
.L_x_39227:
        /* <DEDUP_REMOVED lines=20> */
[----:B------:R-:W-:Y:S02]  /*9a00*/  VIADD R4, R7, 0x3c000000 ;  /* 0x3c00000007047836 */ /* 0x000fe40000000000 */
[----:B------:R-:W-:-:S03]  /*9a10*/  HFMA2 R7, -RZ, RZ, 0, 0 ;  /* 0x00000000ff077431 */ /* 0x000fc600000001ff */
[----:B------:R-:W-:-:S04]  /*9a20*/  LOP3.LUT R3, R4, 0x7f800000, R3, 0xf8, !PT ;  /* 0x7f80000004037812 */ /* 0x000fc800078ef803 */
[----:B------:R-:W-:-:S04]  /*9a30*/  SEL R3, R3, RZ, P0 ;  /* 0x000000ff03037207 */ /* 0x000fc80000000000 */
[----:B------:R-:W-:Y:S01]  /*9a40*/  LOP3.LUT R6, R3, 0x80000000, R6, 0xf8, !PT ;  /* 0x8000000003067812 */ /* 0x000fe200078ef806 */
[----:B------:R-:W-:Y:S06]  /*9a50*/  BRA `(.L_x_39219) ;  /* 0x0000000400e07947 */ /* 0x000fec0003800000 */
.L_x_39230:
        /* <DEDUP_REMOVED lines=14> */
.L_x_39229:
[----:B------:R-:W3:Y:S01]  /*9b40*/  LDG.E.U16 R4, desc[UR36][R4.64] ;  /* 0x0000002404047981 */ /* 0x000ee2000c1e1500 */
[----:B------:R-:W-:Y:S01]  /*9b50*/  IMAD.MOV.U32 R7, RZ, RZ, RZ ;  /* 0x000000ffff077224 */ /* 0x000fe200078e00ff */
[----:B---3--:R-:W-:Y:S01]  /*9b60*/  SHF.L.U32 R6, R4, 0x10, RZ ;  /* 0x0000001004067819 */ /* 0x008fe200000006ff */
[----:B------:R-:W-:Y:S06]  /*9b70*/  BRA `(.L_x_39219) ;  /* 0x0000000400987947 */ /* 0x000fec0003800000 */
.L_x_39226:
        /* <DEDUP_REMOVED lines=12> */
.L_x_39233:
        /* <DEDUP_REMOVED lines=11> */
[----:B--2---:R-:W-:Y:S01]  /*9cf0*/  IMAD.U32 R9, R0, -0x80000000, RZ ;  /* 0x8000000000097824 */ /* 0x004fe200078e00ff */
        /* <DEDUP_REMOVED lines=8> */
.L_x_39235:
[----:B------:R-:W-:Y:S05]  /*9d80*/  BSYNC.RECONVERGENT B0 ;  /* 0x0000000000007941 */ /* 0x000fea0003800200 */
.L_x_39234:
[----:B------:R-:W-:Y:S01]  /*9d90*/  IMAD.SHL.U32 R0, R0, 0x100000, RZ ;  /* 0x0010000000007824 */ /* 0x000fe200078e00ff */
[----:B------:R-:W-:-:S04]  /*9da0*/  LEA R3, R3, 0x3b800000, 0x17 ;  /* 0x3b80000003037811 */ /* 0x000fc800078eb8ff */
[----:B------:R-:W-:Y:S01]  /*9db0*/  LOP3.LUT R6, R3, R0, R9, 0xfe, !PT ;  /* 0x0000000003067212 */ /* 0x000fe200078efe09 */
[----:B------:R-:W-:Y:S06]  /*9dc0*/  BRA `(.L_x_39219) ;  /* 0x0000000400047947 */ /* 0x000fec0003800000 */
.L_x_39232:
        /* <DEDUP_REMOVED lines=20> */
.L_x_39237:
[----:B------:R-:W-:Y:S05]  /*9f10*/  BSYNC.RECONVERGENT B0 ;  /* 0x0000000000007941 */ /* 0x000fea0003800200 */
.L_x_39236:
[----:B------:R-:W-:Y:S01]  /*9f20*/  IMAD.SHL.U32 R0, R0, 0x200000, RZ ;  /* 0x0020000000007824 */ /* 0x000fe200078e00ff */
[----:B------:R-:W-:-:S04]  /*9f30*/  LEA R3, R3, 0x37800000, 0x17 ;  /* 0x3780000003037811 */ /* 0x000fc800078eb8ff */
[----:B------:R-:W-:Y:S01]  /*9f40*/  LOP3.LUT R6, R3, R0, R9, 0xfe, !PT ;  /* 0x0000000003067212 */ /* 0x000fe200078efe09 */
[----:B------:R-:W-:Y:S06]  /*9f50*/  BRA `(.L_x_39219) ;  /* 0x0000000000a07947 */ /* 0x000fec0003800000 */
.L_x_39231:
        /* <DEDUP_REMOVED lines=15> */
.L_x_39218:
[----:B------:R-:W-:Y:S01]  /*a050*/  MOV R0, 0x0 ;  /* 0x0000000000007802 */ /* 0x000fe20000000f00 */
[----:B------:R-:W0:Y:S01]  /*a060*/  LDCU.64 UR4, c[0x4][0x198] ;  /* 0x01003300ff0477ac */ /* 0x000e220008000a00 */
[----:B------:R-:W-:Y:S02]  /*a070*/  HFMA2 R8, -RZ, RZ, 0, 4.64916229248046875e-06 ;  /* 0x0000004eff087431 */ /* 0x000fe400000001ff */
[----:B------:R-:W-:Y:S01]  /*a080*/  IMAD.MOV.U32 R12, RZ, RZ, 0x1 ;  /* 0x00000001ff0c7424 */ /* 0x000fe200078e00ff */
[----:B------:R3:W1:Y:S01]  /*a090*/  LDC.64 R14, c[0x4][R0] ;  /* 0x01000000000e7b82 */ /* 0x0006620000000a00 */
[----:B------:R-:W2:Y:S01]  /*a0a0*/  LDCU.64 UR6, c[0x4][0x1a0] ;  /* 0x01003400ff0677ac */ /* 0x000ea20008000a00 */
[----:B------:R-:W-:Y:S01]  /*a0b0*/  MOV R13, RZ ;  /* 0x000000ff000d7202 */ /* 0x000fe20000000f00 */
[----:B------:R-:W4:Y:S01]  /*a0c0*/  LDCU.64 UR8, c[0x4][0x88] ;  /* 0x01001100ff0877ac */ /* 0x000f220008000a00 */
[----:B0-----:R-:W-:Y:S01]  /*a0d0*/  MOV R4, UR4 ;  /* 0x0000000400047c02 */ /* 0x001fe20008000f00 */
[----:B------:R-:W-:Y:S01]  /*a0e0*/  IMAD.U32 R5, RZ, RZ, UR5 ;  /* 0x00000005ff057e24 */ /* 0x000fe2000f8e00ff */
[----:B--2---:R-:W-:Y:S01]  /*a0f0*/  MOV R6, UR6 ;  /* 0x0000000600067c02 */ /* 0x004fe20008000f00 */
[----:B------:R-:W-:Y:S01]  /*a100*/  IMAD.U32 R7, RZ, RZ, UR7 ;  /* 0x00000007ff077e24 */ /* 0x000fe2000f8e00ff */
[----:B----4-:R-:W-:Y:S01]  /*a110*/  MOV R10, UR8 ;  /* 0x00000008000a7c02 */ /* 0x010fe20008000f00 */
[----:B---3--:R-:W-:-:S07]  /*a120*/  IMAD.U32 R11, RZ, RZ, UR9 ;  /* 0x00000009ff0b7e24 */ /* 0x008fce000f8e00ff */
[----:B------:R-:W-:-:S07]  /*a130*/  LEPC R20, `(.L_x_39240) ;  /* 0x000000001014794e */ /* 0x000fce0000000000 */
[----:B-1---5:R-:W-:Y:S05]  /*a140*/  CALL.ABS.NOINC R14 ;  /* 0x000000000e007343 */ /* 0x022fea0003c00000 */
.L_x_39240:
[----:B------:R-:W-:Y:S01]  /*a150*/  CS2R R6, SRZ ;  /* 0x0000000000067805 */ /* 0x000fe2000001ff00 */
[----:B------:R-:W-:Y:S06]  /*a160*/  BRA `(.L_x_39219) ;  /* 0x00000000001c7947 */ /* 0x000fec0003800000 */
.L_x_39239:
[----:B------:R-:W3:Y:S01]  /*a170*/  LDG.E.64 R4, desc[UR36][R4.64] ;  /* 0x0000002404047981 */ /* 0x000ee2000c1e1b00 */
[----:B------:R-:W-:Y:S01]  /*a180*/  IMAD.MOV.U32 R7, RZ, RZ, RZ ;  /* 0x000000ffff077224 */ /* 0x000fe200078e00ff */
[----:B---3--:R0:W3:Y:S01]  /*a190*/  I2F.U64 R6, R4 ;  /* 0x0000000400067312 */ /* 0x0080e20000301000 */
[----:B------:R-:W-:Y:S05]  /*a1a0*/  BRA `(.L_x_39219) ;  /* 0x00000000000c7947 */ /* 0x000fea0003800000 */
.L_x_39238:
[----:B------:R-:W3:Y:S01]  /*a1b0*/  LDG.E R4, desc[UR36][R4.64] ;  /* 0x0000002404047981 */ /* 0x000ee2000c1e1900 */
[----:B------:R-:W-:Y:S01]  /*a1c0*/  HFMA2 R7, -RZ, RZ, 0, 0 ;  /* 0x00000000ff077431 */ /* 0x000fe200000001ff */
[----:B---3--:R-:W-:-:S07]  /*a1d0*/  I2FP.F32.U32 R6, R4 ;  /* 0x0000000400067245 */ /* 0x008fce0000201000 */
.L_x_39219:
[----:B------:R-:W-:Y:S05]  /*a1e0*/  BSYNC.RECONVERGENT B7 ;  /* 0x0000000000077941 */ /* 0x000fea0003800200 */
.L_x_39213:
[----:B-1--45:R-:W-:Y:S01]  /*a1f0*/  FSETP.NAN.FTZ.AND P0, PT, R18, R18, PT ;  /* 0x000000121200720b */ /* 0x032fe20003f18000 */
[----:B------:R-:W-:Y:S01]  /*a200*/  BSSY.RECONVERGENT B2, `(.L_x_39241) ;  /* 0x0000259000027945 */ /* 0x000fe20003800200 */
[----:B------:R-:W-:-:S04]  /*a210*/  FSETP.NAN.FTZ.AND P1, PT, R19, R19, PT ;  /* 0x000000131300720b */ /* 0x000fc80003f38000 */
[----:B------:R-:W-:-:S13]  /*a220*/  PLOP3.LUT P0, PT, P0, P1, PT, 0xf8, 0x8f ;  /* 0x00000000008f781c */ /* 0x000fda0000703f70 */
[----:B------:R-:W-:Y:S05]  /*a230*/  @P0 BRA `(.L_x_39242) ;  /* 0x0000002000740947 */ /* 0x000fea0003800000 */
[C---:B------:R-:W-:Y:S01]  /*a240*/  FADD.FTZ R0, |R18|.reuse, -RZ ;  /* 0x800000ff12007221 */ /* 0x040fe20000010200 */
[----:B0-----:R-:W-:Y:S01]  /*a250*/  FADD.FTZ R5, |R19|, -RZ ;  /* 0x800000ff13057221 */ /* 0x001fe20000010200 */
[----:B------:R-:W-:-:S04]  /*a260*/  FSETP.GEU.FTZ.AND P2, PT, |R18|, |R19|, PT ;  /* 0x400000131200720b */ /* 0x000fc80003f5e200 */
[----:B--2---:R-:W-:Y:S02]  /*a270*/  FSEL R9, R0, R5, !P2 ;  /* 0x0000000500097208 */ /* 0x004fe40005000000 */
        /* <DEDUP_REMOVED lines=47> */
[----:B------:R-:W-:Y:S01]  /*a570*/  @P0 FFMA.FTZ R0, R11, R4, +INF ;  /* 0x7f8000000b000423 */ /* 0x000fe20000010004 */
[----:B------:R-:W0:Y:S01]  /*a580*/  FCHK P0, R9, R15 ;  /* 0x0000000f09007302 */ /* 0x000e220000000000 */
[----:B------:R-:W-:-:S03]  /*a590*/  FFMA R3, R9, R8, RZ ;  /* 0x0000000809037223 */ /* 0x000fc600000000ff */
[----:B------:R-:W-:Y:S01]  /*a5a0*/  @P1 FSEL R0, R0, -RZ, P3 ;  /* 0x800000ff00001208 */ /* 0x000fe20001800000 */
[----:B------:R-:W-:-:S04]  /*a5b0*/  FFMA R4, -R15, R3, R9 ;  /* 0x000000030f047223 */ /* 0x000fc80000000109 */
[----:B------:R-:W-:Y:S01]  /*a5c0*/  FFMA R3, R8, R4, R3 ;  /* 0x0000000408037223 */ /* 0x000fe20000000003 */
[----:B------:R-:W-:Y:S01]  /*a5d0*/  FMUL.FTZ R11, R0, 0.5 ;  /* 0x3f000000000b7820 */ /* 0x000fe20000410000 */
[----:B0-----:R-:W-:Y:S06]  /*a5e0*/  @!P0 BRA `(.L_x_39248) ;  /* 0x00000000000c8947 */ /* 0x001fec0003800000 */
[----:B------:R-:W-:-:S07]  /*a5f0*/  MOV R4, 0xa610 ;  /* 0x0000a61000047802 */ /* 0x000fce0000000f00 */
[----:B---3--:R-:W-:Y:S05]  /*a600*/  CALL.REL.NOINC `($__internal_77_$__cuda_sm3x_div_rn_ftz_f32_slowpath) ;  /* 0x0000010c00247944 */ /* 0x008fea0003c00000 */
[----:B------:R-:W-:-:S07]  /*a610*/  MOV R3, R0 ;  /* 0x0000000000037202 */ /* 0x000fce0000000f00 */
.L_x_39248:
[----:B------:R-:W-:Y:S05]  /*a620*/  BSYNC.RECONVERGENT B3 ;  /* 0x0000000000037941 */ /* 0x000fea0003800200 */
.L_x_39247:
[----:B------:R-:W-:Y:S02]  /*a630*/  IMAD.MOV.U32 R5, RZ, RZ, 0x3b33710b ;  /* 0x3b33710bff057424 */ /* 0x000fe400078e00ff */
[----:B------:R-:W-:Y:S01]  /*a640*/  FMUL.FTZ R0, R3, R3 ;  /* 0x0000000303007220 */ /* 0x000fe20000410000 */
[C---:B------:R-:W-:Y:S02]  /*a650*/  ISETP.GE.AND P0, PT, R18.reuse, RZ, PT ;  /* 0x000000ff1200720c */ /* 0x040fe40003f06270 */
[----:B------:R-:W-:Y:S01]  /*a660*/  FSETP.NEU.FTZ.AND P3, PT, |R18|, |R19|, PT ;  /* 0x400000131200720b */ /* 0x000fe20003f7d200 */
[C---:B------:R-:W-:Y:S01]  /*a670*/  FFMA.FTZ R5, R0.reuse, R5, -0.015681877732276916504 ;  /* 0xbc80774800057423 */ /* 0x040fe20000010005 */
[----:B------:R-:W-:Y:S01]  /*a680*/  FSETP.NEU.FTZ.AND P1, PT, R15, RZ, PT ;  /* 0x000000ff0f00720b */ /* 0x000fe20003f3d000 */
[----:B------:R-:W-:Y:S02]  /*a690*/  FADD.FTZ R18, |R19|, |R18| ;  /* 0x4000001213127221 */ /* 0x000fe40000010200 */
        /* <DEDUP_REMOVED lines=21> */
.L_x_39246:
        /* <DEDUP_REMOVED lines=16> */
[----:B---3--:R-:W-:Y:S05]  /*a8f0*/  CALL.REL.NOINC `($__internal_77_$__cuda_sm3x_div_rn_ftz_f32_slowpath) ;  /* 0x0000010800687944 */ /* 0x008fea0003c00000 */
.L_x_39252:
[----:B------:R-:W-:Y:S05]  /*a900*/  BSYNC.RECONVERGENT B3 ;  /* 0x0000000000037941 */ /* 0x000fea0003800200 */
.L_x_39251:
        /* <DEDUP_REMOVED lines=28> */
.L_x_39250:
        /* <DEDUP_REMOVED lines=25> */
.L_x_39254:
        /* <DEDUP_REMOVED lines=66> */
.L_x_39253:
        /* <DEDUP_REMOVED lines=52> */
[----:B---3--:R-:W-:Y:S05]  /*b3c0*/  CALL.REL.NOINC `($__internal_77_$__cuda_sm3x_div_rn_ftz_f32_slowpath) ;  /* 0x000000fc00b47944 */ /* 0x008fea0003c00000 */
[----:B------:R-:W-:-:S07]  /*b3d0*/  IMAD.MOV.U32 R3, RZ, RZ, R0 ;  /* 0x000000ffff037224 */ /* 0x000fce00078e0000 */
.L_x_39256:
[----:B------:R-:W-:Y:S05]  /*b3e0*/  BSYNC.RECONVERGENT B3 ;  /* 0x0000000000037941 */ /* 0x000fea0003800200 */
.L_x_39255:
        /* <DEDUP_REMOVED lines=28> */
.L_x_39245:
        /* <DEDUP_REMOVED lines=26> */
[----:B---3--:R-:W-:Y:S05]  /*b750*/  CALL.REL.NOINC `($__internal_77_$__cuda_sm3x_div_rn_ftz_f32_slowpath) ;  /* 0x000000f800d07944 */ /* 0x008fea0003c00000 */
.L_x_39258:
[----:B------:R-:W-:Y:S05]  /*b760*/  BSYNC.RECONVERGENT B3 ;  /* 0x0000000000037941 */ /* 0x000fea0003800200 */
.L_x_39257:
        /* <DEDUP_REMOVED lines=28> */
.L_x_39244:
        /* <DEDUP_REMOVED lines=31> */
[----:B------:R-:W-:Y:S02]  /*bb20*/  @P1 IMAD.MOV.U32 R8, RZ, RZ, 0x7f800000 ;  /* 0x7f800000ff081424 */ /* 0x000fe400078e00ff */
[----:B------:R-:W-:Y:S01]  /*bb30*/  FFMA.FTZ R0, R0, 0.69314718246459960938, R3 ;  /* 0x3f31721800007823 */ /* 0x000fe20000010003 */
[----:B------:R-:W-:Y:S01]  /*bb40*/  FFMA R3, R9, R4, RZ ;  /* 0x0000000409037223 */ /* 0x000fe200000000ff */
[----:B------:R-:W-:Y:S01]  /*bb50*/  @P0 FFMA.FTZ R0, R11, R8, +INF ;  /* 0x7f8000000b000423 */ /* 0x000fe20000010008 */
[----:B------:R-:W0:Y:S02]  /*bb60*/  FCHK P0, R9, 1 ;  /* 0x3f80000009007902 */ /* 0x000e240000000000 */
[----:B------:R-:W-:Y:S02]  /*bb70*/  FFMA R5, R3, -1, R9 ;  /* 0xbf80000003057823 */ /* 0x000fe40000000009 */
[----:B------:R-:W-:-:S02]  /*bb80*/  @P1 FSEL R0, R0, -RZ, P3 ;  /* 0x800000ff00001208 */ /* 0x000fc40001800000 */
[----:B------:R-:W-:-:S03]  /*bb90*/  FFMA R3, R4, R5, R3 ;  /* 0x0000000504037223 */ /* 0x000fc60000000003 */
[----:B------:R-:W-:Y:S01]  /*bba0*/  FMUL.FTZ R11, R0, 0.5 ;  /* 0x3f000000000b7820 */ /* 0x000fe20000410000 */
[----:B0-----:R-:W-:Y:S06]  /*bbb0*/  @!P0 BRA `(.L_x_39261) ;  /* 0x0000000000108947 */ /* 0x001fec0003800000 */
[----:B------:R-:W-:Y:S01]  /*bbc0*/  HFMA2 R15, -RZ, RZ, 1.875, 0 ;  /* 0x3f800000ff0f7431 */ /* 0x000fe200000001ff */
[----:B------:R-:W-:-:S07]  /*bbd0*/  MOV R4, 0xbbf0 ;  /* 0x0000bbf000047802 */ /* 0x000fce0000000f00 */
[----:B---3--:R-:W-:Y:S05]  /*bbe0*/  CALL.REL.NOINC `($__internal_77_$__cuda_sm3x_div_rn_ftz_f32_slowpath) ;  /* 0x000000f400ac7944 */ /* 0x008fea0003c00000 */
[----:B------:R-:W-:-:S07]  /*bbf0*/  IMAD.MOV.U32 R3, RZ, RZ, R0 ;  /* 0x000000ffff037224 */ /* 0x000fce00078e0000 */
.L_x_39261:
[----:B------:R-:W-:Y:S05]  /*bc00*/  BSYNC.RECONVERGENT B3 ;  /* 0x0000000000037941 */ /* 0x000fea0003800200 */
.L_x_39260:
        /* <DEDUP_REMOVED lines=26> */
.L_x_39259:
        /* <DEDUP_REMOVED lines=8> */
[----:B------:R-:W-:-:S04]  /*be30*/  FFMA R5, R3, -1, R9 ;  /* 0xbf80000003057823 */ /* 0x000fc80000000009 */
[----:B------:R-:W-:Y:S01]  /*be40*/  FFMA R0, R0, R5, R3 ;  /* 0x0000000500007223 */ /* 0x000fe20000000003 */
[----:B0-----:R-:W-:Y:S06]  /*be50*/  @!P0 BRA `(.L_x_39263) ;  /* 0x00000000000c8947 */ /* 0x001fec0003800000 */
[----:B------:R-:W-:Y:S02]  /*be60*/  MOV R15, 0x3f800000 ;  /* 0x3f800000000f7802 */ /* 0x000fe40000000f00 */
[----:B------:R-:W-:-:S07]  /*be70*/  MOV R4, 0xbe90 ;  /* 0x0000be9000047802 */ /* 0x000fce0000000f00 */
[----:B---3--:R-:W-:Y:S05]  /*be80*/  CALL.REL.NOINC `($__internal_77_$__cuda_sm3x_div_rn_ftz_f32_slowpath) ;  /* 0x000000f400047944 */ /* 0x008fea0003c00000 */
.L_x_39263:
[----:B------:R-:W-:Y:S05]  /*be90*/  BSYNC.RECONVERGENT B3 ;  /* 0x0000000000037941 */ /* 0x000fea0003800200 */
.L_x_39262:
        /* <DEDUP_REMOVED lines=26> */
.L_x_39243:
[----:B------:R-:W-:Y:S01]  /*c040*/  FMUL.FTZ R0, R18, 0.36787945032119750977 ;  /* 0x3ebc5ab212007820 */ /* 0x000fe20000410000 */
[----:B------:R-:W-:Y:S01]  /*c050*/  FMUL.FTZ R3, R19, 0.36787945032119750977 ;  /* 0x3ebc5ab213037820 */ /* 0x000fe20000410000 */
[----:B------:R-:W0:Y:S01]  /*c060*/  MUFU.RCP R10, R15 ;  /* 0x0000000f000a7308 */ /* 0x000e220000001000 */
        /* <DEDUP_REMOVED lines=18> */
[----:B------:R-:W-:-:S03]  /*c190*/  FFMA R0, R10, R3, R10 ;  /* 0x000000030a007223 */ /* 0x000fc6000000000a */
        /* <DEDUP_REMOVED lines=9> */
[----:B---3--:R-:W-:Y:S05]  /*c230*/  CALL.REL.NOINC `($__internal_77_$__cuda_sm3x_div_rn_ftz_f32_slowpath) ;  /* 0x000000f000187944 */ /* 0x008fea0003c00000 */
.L_x_39265:
[----:B------:R-:W-:Y:S05]  /*c240*/  BSYNC.RECONVERGENT B3 ;  /* 0x0000000000037941 */ /* 0x000fea0003800200 */
.L_x_39264:
        /* <DEDUP_REMOVED lines=28> */
.L_x_39242:
[C---:B------:R-:W-:Y:S01]  /*c410*/  FSETP.GEU.FTZ.AND P0, PT, |R18|.reuse, 1.084202172485504434e-19, PT ;  /* 0x200000001200780b */ /* 0x040fe20003f1e200 */
[----:B--2---:R-:W-:Y:S01]  /*c420*/  FADD.FTZ R9, |R18|, -RZ ;  /* 0x800000ff12097221 */ /* 0x004fe20000010200 */
        /* <DEDUP_REMOVED lines=8> */
[C---:B0-----:R-:W-:Y:S01]  /*c4b0*/  @P0 FMUL.FTZ R4, R19.reuse, 4 ;  /* 0x4080000013040820 */ /* 0x041fe20000410000 */
        /* <DEDUP_REMOVED lines=16> */
[----:B---3--:R-:W-:Y:S05]  /*c5c0*/  CALL.REL.NOINC `($__internal_77_$__cuda_sm3x_div_rn_ftz_f32_slowpath) ;  /* 0x000000ec00347944 */ /* 0x008fea0003c00000 */
.L_x_39267:
[----:B------:R-:W-:Y:S05]  /*c5d0*/  BSYNC.RECONVERGENT B3 ;  /* 0x0000000000037941 */ /* 0x000fea0003800200 */
.L_x_39266:
        /* <DEDUP_REMOVED lines=27> */
.L_x_39249:
[----:B------:R-:W-:Y:S05]  /*c790*/  BSYNC.RECONVERGENT B2 ;  /* 0x0000000000027941 */ /* 0x000fea0003800200 */
.L_x_39241:
[C---:B---3--:R-:W-:Y:S01]  /*c7a0*/  FMUL.FTZ R0, R18.reuse, R6 ;  /* 0x0000000612007220 */ /* 0x048fe20000410000 */
[----:B------:R-:W-:Y:S03]  /*c7b0*/  BSSY.RECONVERGENT B0, `(.L_x_39268) ;  /* 0x000003a000007945 */ /* 0x000fe60003800200 */
[-C--:B------:R-:W-:Y:S01]  /*c7c0*/  FFMA.FTZ R5, R11, R7.reuse, R0 ;  /* 0x000000070b057223 */ /* 0x080fe20000010000 */
[----:B------:R-:W-:-:S04]  /*c7d0*/  FMUL.FTZ R7, R18, R7 ;  /* 0x0000000712077220 */ /* 0x000fc80000410000 */
[----:B------:R-:W-:Y:S01]  /*c7e0*/  LOP3.LUT P0, R0, R5, 0x7fffffff, RZ, 0xc0, !PT ;  /* 0x7fffffff05007812 */ /* 0x000fe2000780c0ff */
[----:B------:R-:W-:-:S12]  /*c7f0*/  FFMA.FTZ R11, R11, R6, -R7 ;  /* 0x000000060b0b7223 */ /* 0x000fd80000010807 */
        /* <DEDUP_REMOVED lines=39> */
.L_x_39271:
        /* <DEDUP_REMOVED lines=8> */
.L_x_39270:
[----:B------:R-:W-:-:S04]  /*caf0*/  FMUL.RZ R0, R5, 0.15915493667125701904 ;  /* 0x3e22f98305007820 */ /* 0x000fc8000040c000 */
[----:B------:R1:W2:Y:S08]  /*cb00*/  MUFU.COS R4, R0 ;  /* 0x0000000000047308 */ /* 0x0002b00000000000 */
[----:B------:R1:W3:Y:S01]  /*cb10*/  MUFU.SIN R5, R0 ;  /* 0x0000000000057308 */ /* 0x0002e20000000400 */
[----:B------:R-:W-:Y:S05]  /*cb20*/  BRA `(.L_x_39272) ;  /* 0x0000000000087947 */ /* 0x000fea0003800000 */
.L_x_39269:
[----:B------:R-:W-:-:S06]  /*cb30*/  FMUL.FTZ R4, R11, 1.4426950216293334961 ;  /* 0x3fb8aa3b0b047820 */ /* 0x000fcc0000410000 */
[----:B------:R-:W0:Y:S02]  /*cb40*/  MUFU.EX2 R4, R4 ;  /* 0x0000000400047308 */ /* 0x000e240000000800 */
.L_x_39272:
[----:B------:R-:W-:Y:S05]  /*cb50*/  BSYNC.RECONVERGENT B0 ;  /* 0x0000000000007941 */ /* 0x000fea0003800200 */
.L_x_39268:
        /* <DEDUP_REMOVED lines=14> */
[----:B0-2---:R-:W0:Y:S02]  /*cc40*/  F2I.FTZ.TRUNC.NTZ R3, R4 ;  /* 0x0000000400037305 */ /* 0x005e24000021f100 */
[----:B0-----:R0:W-:Y:S01]  /*cc50*/  STG.E.U8 desc[UR36][R6.64], R3 ;  /* 0x0000000306007986 */ /* 0x0011e2000c101124 */
[----:B------:R-:W-:Y:S05]  /*cc60*/  BRA `(.L_x_39278) ;  /* 0x0000000c003c7947 */ /* 0x000fea0003800000 */
.L_x_39276:
[----:B0-23--:R-:W0:Y:S02]  /*cc70*/  F2I.S64.TRUNC R4, R4 ;  /* 0x0000000400047311 */ /* 0x00de24000020d900 */
[----:B0-----:R-:W-:-:S05]  /*cc80*/  IMAD.MOV.U32 R3, RZ, RZ, R4 ;  /* 0x000000ffff037224 */ /* 0x001fca00078e0004 */
[----:B------:R0:W-:Y:S01]  /*cc90*/  STG.E.U8 desc[UR36][R6.64], R3 ;  /* 0x0000000306007986 */ /* 0x0001e2000c101124 */
[----:B------:R-:W-:Y:S05]  /*cca0*/  BRA `(.L_x_39278) ;  /* 0x0000000c002c7947 */ /* 0x000fea0003800000 */
.L_x_39275:
        /* <DEDUP_REMOVED lines=9> */
.L_x_39280:
[----:B0-2---:R-:W0:Y:S02]  /*cd40*/  F2I.FTZ.TRUNC.NTZ R3, R4 ;  /* 0x0000000400037305 */ /* 0x005e24000021f100 */
[----:B0-----:R0:W-:Y:S01]  /*cd50*/  STG.E desc[UR36][R6.64], R3 ;  /* 0x0000000306007986 */ /* 0x0011e2000c101924 */
[----:B------:R-:W-:Y:S05]  /*cd60*/  BRA `(.L_x_39278) ;  /* 0x0000000800fc7947 */ /* 0x000fea0003800000 */
.L_x_39279:
[----:B0-2---:R-:W0:Y:S02]  /*cd70*/  F2I.FTZ.TRUNC.NTZ R3, R4 ;  /* 0x0000000400037305 */ /* 0x005e24000021f100 */
[----:B0-----:R0:W-:Y:S01]  /*cd80*/  STG.E.U16 desc[UR36][R6.64], R3 ;  /* 0x0000000306007986 */ /* 0x0011e2000c101524 */
[----:B------:R-:W-:Y:S05]  /*cd90*/  BRA `(.L_x_39278) ;  /* 0x0000000800f07947 */ /* 0x000fea0003800000 */
.L_x_39274:
        /* <DEDUP_REMOVED lines=8> */
.L_x_39282:
[----:B0-2---:R-:W-:-:S05]  /*ce20*/  F2FP.F16.F32.PACK_AB R4, RZ, R4 ;  /* 0x00000004ff04723e */ /* 0x005fca00000000ff */
[----:B------:R0:W-:Y:S01]  /*ce30*/  STG.E.U16 desc[UR36][R6.64], R4 ;  /* 0x0000000406007986 */ /* 0x0001e2000c101524 */
[----:B------:R-:W-:Y:S05]  /*ce40*/  BRA `(.L_x_39278) ;  /* 0x0000000800c47947 */ /* 0x000fea0003800000 */
.L_x_39281:
        /* <DEDUP_REMOVED lines=8> */
.L_x_39284:
[----:B0-23--:R-:W-:-:S05]  /*ced0*/  F2FP.F16.F32.PACK_AB R3, R5, R4 ;  /* 0x000000040503723e */ /* 0x00dfca00000000ff */
[----:B------:R0:W-:Y:S01]  /*cee0*/  STG.E desc[UR36][R6.64], R3 ;  /* 0x0000000306007986 */ /* 0x0001e2000c101924 */
[----:B------:R-:W-:Y:S05]  /*cef0*/  BRA `(.L_x_39278) ;  /* 0x0000000800987947 */ /* 0x000fea0003800000 */
.L_x_39283:
[----:B0-2---:R-:W-:-:S06]  /*cf00*/  FMUL.FTZ R4, R4, 1 ;  /* 0x3f80000004047820 */ /* 0x005fcc0000410000 */
[----:B---3--:R-:W0:Y:S02]  /*cf10*/  F2F.F64.F32 R4, R4 ;  /* 0x0000000400047310 */ /* 0x008e240000201800 */
[----:B0-----:R0:W-:Y:S01]  /*cf20*/  STG.E.64 desc[UR36][R6.64], R4 ;  /* 0x0000000406007986 */ /* 0x0011e2000c101b24 */
[----:B------:R-:W-:Y:S05]  /*cf30*/  BRA `(.L_x_39278) ;  /* 0x0000000800887947 */ /* 0x000fea0003800000 */
.L_x_39273:
        /* <DEDUP_REMOVED lines=10> */
[----:B0-2---:R-:W0:Y:S02]  /*cfe0*/  F2I.FTZ.U32.TRUNC.NTZ R3, R4 ;  /* 0x0000000400037305 */ /* 0x005e24000021f000 */
[----:B0-----:R0:W-:Y:S01]  /*cff0*/  STG.E.U16 desc[UR36][R6.64], R3 ;  /* 0x0000000306007986 */ /* 0x0011e2000c101524 */
[----:B------:R-:W-:Y:S05]  /*d000*/  BRA `(.L_x_39278) ;  /* 0x0000000800547947 */ /* 0x000fea0003800000 */
.L_x_39288:
[----:B0-23--:R-:W-:Y:S01]  /*d010*/  LOP3.LUT R5, R4, 0x7fffffff, RZ, 0xc0, !PT ;  /* 0x7fffffff04057812 */ /* 0x00dfe200078ec0ff */
[----:B------:R-:W-:Y:S01]  /*d020*/  BSSY.RECONVERGENT B0, `(.L_x_39289) ;  /* 0x0000012000007945 */ /* 0x000fe20003800200 */
[----:B------:R-:W-:Y:S02]  /*d030*/  MOV R3, 0x80 ;  /* 0x0000008000037802 */ /* 0x000fe40000000f00 */
[----:B------:R-:W-:-:S13]  /*d040*/  ISETP.GT.U32.AND P0, PT, R5, 0x437fffff, PT ;  /* 0x437fffff0500780c */ /* 0x000fda0003f04070 */
[----:B------:R-:W-:Y:S05]  /*d050*/  @P0 BRA `(.L_x_39290) ;  /* 0x0000000000380947 */ /* 0x000fea0003800000 */
[----:B------:R-:W-:-:S13]  /*d060*/  ISETP.GE.U32.AND P0, PT, R5, 0x3c000000, PT ;  /* 0x3c0000000500780c */ /* 0x000fda0003f06070 */
[----:B-1----:R-:W-:-:S04]  /*d070*/  @P0 SHF.R.U32.HI R0, RZ, 0x14, R4 ;  /* 0x00000014ff000819 */ /* 0x002fc80000011604 */
        /* <DEDUP_REMOVED lines=9> */
[----:B------:R-:W-:-:S07]  /*d110*/  IMAD.MOV.U32 R3, RZ, RZ, R0 ;  /* 0x000000ffff037224 */ /* 0x000fce00078e0000 */
.L_x_39291:
[----:B------:R-:W-:-:S04]  /*d120*/  SHF.R.U32.HI R4, RZ, 0x18, R4 ;  /* 0x00000018ff047819 */ /* 0x000fc80000011604 */
[----:B------:R-:W-:-:S07]  /*d130*/  LOP3.LUT R3, R3, 0x80, R4, 0xf8, !PT ;  /* 0x0000008003037812 */ /* 0x000fce00078ef804 */
.L_x_39290:
[----:B------:R-:W-:Y:S05]  /*d140*/  BSYNC.RECONVERGENT B0 ;  /* 0x0000000000007941 */ /* 0x000fea0003800200 */
.L_x_39289:
[----:B------:R0:W-:Y:S01]  /*d150*/  STG.E.U8 desc[UR36][R6.64], R3 ;  /* 0x0000000306007986 */ /* 0x0001e2000c101124 */
[----:B------:R-:W-:Y:S05]  /*d160*/  BRA `(.L_x_39278) ;  /* 0x0000000400fc7947 */ /* 0x000fea0003800000 */
.L_x_39287:
[----:B0-23--:R-:W-:Y:S01]  /*d170*/  LOP3.LUT R5, R4, 0x7fffffff, RZ, 0xc0, !PT ;  /* 0x7fffffff04057812 */ /* 0x00dfe200078ec0ff */
[----:B------:R-:W-:Y:S01]  /*d180*/  BSSY.RECONVERGENT B0, `(.L_x_39292) ;  /* 0x0000012000007945 */ /* 0x000fe20003800200 */
[----:B------:R-:W-:Y:S02]  /*d190*/  HFMA2 R3, -RZ, RZ, 0, 7.62939453125e-06 ;  /* 0x00000080ff037431 */ /* 0x000fe400000001ff */
        /* <DEDUP_REMOVED lines=14> */
.L_x_39294:
[----:B------:R-:W-:-:S04]  /*d280*/  SHF.R.U32.HI R4, RZ, 0x18, R4 ;  /* 0x00000018ff047819 */ /* 0x000fc80000011604 */
[----:B------:R-:W-:-:S07]  /*d290*/  LOP3.LUT R3, R3, 0x80, R4, 0xf8, !PT ;  /* 0x0000008003037812 */ /* 0x000fce00078ef804 */
.L_x_39293:
[----:B------:R-:W-:Y:S05]  /*d2a0*/  BSYNC.RECONVERGENT B0 ;  /* 0x0000000000007941 */ /* 0x000fea0003800200 */
.L_x_39292:
[----:B------:R0:W-:Y:S01]  /*d2b0*/  STG.E.U8 desc[UR36][R6.64], R3 ;  /* 0x0000000306007986 */ /* 0x0001e2000c101124 */
[----:B------:R-:W-:Y:S05]  /*d2c0*/  BRA `(.L_x_39278) ;  /* 0x0000000400a47947 */ /* 0x000fea0003800000 */
.L_x_39286:
[----:B------:R-:W-:-:S09]  /*d2d0*/  UISETP.NE.AND UP0, UPT, UR6, 0x1c, UPT ;  /* 0x0000001c0600788c */ /* 0x000fd2000bf05270 */
[----:B------:R-:W-:Y:S05]  /*d2e0*/  BRA.U !UP0, `(.L_x_39295) ;  /* 0x0000000108587547 */ /* 0x000fea000b800000 */
[----:B------:R-:W-:-:S09]  /*d2f0*/  UISETP.NE.AND UP0, UPT, UR6, 0x1d, UPT ;  /* 0x0000001d0600788c */ /* 0x000fd2000bf05270 */
[----:B------:R-:W-:Y:S05]  /*d300*/  BRA.U !UP0, `(.L_x_39296) ;  /* 0x0000000108447547 */ /* 0x000fea000b800000 */
[----:B------:R-:W-:-:S09]  /*d310*/  UISETP.NE.AND UP0, UPT, UR6, 0x2c, UPT ;  /* 0x0000002c0600788c */ /* 0x000fd2000bf05270 */
[----:B------:R-:W-:Y:S05]  /*d320*/  BRA.U UP0, `(.L_x_39277) ;  /* 0x0000000100b47547 */ /* 0x000fea000b800000 */
[----:B0-23--:R-:W-:-:S04]  /*d330*/  SHF.R.U32.HI R5, RZ, 0x17, R4 ;  /* 0x00000017ff057819 */ /* 0x00dfc80000011604 */
[----:B------:R-:W-:-:S04]  /*d340*/  LOP3.LUT R3, R5, 0xff, RZ, 0xc0, !PT ;  /* 0x000000ff05037812 */ /* 0x000fc800078ec0ff */
        /* <DEDUP_REMOVED lines=13> */
.L_x_39296:
[----:B0-23--:R-:W0:Y:S02]  /*d420*/  F2I.U64.TRUNC R4, R4 ;  /* 0x0000000400047311 */ /* 0x00de24000020d800 */
[----:B0-----:R0:W-:Y:S01]  /*d430*/  STG.E.64 desc[UR36][R6.64], R4 ;  /* 0x0000000406007986 */ /* 0x0011e2000c101b24 */
[----:B------:R-:W-:Y:S05]  /*d440*/  BRA `(.L_x_39278) ;  /* 0x0000000400447947 */ /* 0x000fea0003800000 */
.L_x_39295:
[----:B0-2---:R-:W0:Y:S02]  /*d450*/  F2I.FTZ.U32.TRUNC.NTZ R3, R4 ;  /* 0x0000000400037305 */ /* 0x005e24000021f000 */
[----:B0-----:R0:W-:Y:S01]  /*d460*/  STG.E desc[UR36][R6.64], R3 ;  /* 0x0000000306007986 */ /* 0x0011e2000c101924 */
[----:B------:R-:W-:Y:S05]  /*d470*/  BRA `(.L_x_39278) ;  /* 0x0000000400387947 */ /* 0x000fea0003800000 */
.L_x_39285:
        /* <DEDUP_REMOVED lines=12> */
.L_x_39298:
[----:B0-2---:R-:W-:Y:S01]  /*d540*/  FMUL.FTZ R8, R4, 1 ;  /* 0x3f80000004087820 */ /* 0x005fe20000410000 */
[----:B---3--:R-:W-:-:S05]  /*d550*/  FMUL.FTZ R10, R5, 1 ;  /* 0x3f800000050a7820 */ /* 0x008fca0000410000 */
[----:B------:R-:W-:Y:S08]  /*d560*/  F2F.F64.F32 R8, R8 ;  /* 0x0000000800087310 */ /* 0x000ff00000201800 */
[----:B------:R-:W0:Y:S02]  /*d570*/  F2F.F64.F32 R10, R10 ;  /* 0x0000000a000a7310 */ /* 0x000e240000201800 */
[----:B0-----:R0:W-:Y:S01]  /*d580*/  STG.E.128 desc[UR36][R6.64], R8 ;  /* 0x0000000806007986 */ /* 0x0011e2000c101d24 */
[----:B------:R-:W-:Y:S05]  /*d590*/  BRA `(.L_x_39278) ;  /* 0x0000000000f07947 */ /* 0x000fea0003800000 */
.L_x_39297:
[----:B------:R-:W-:-:S09]  /*d5a0*/  UISETP.NE.AND UP0, UPT, UR6, 0xf, UPT ;  /* 0x0000000f0600788c */ /* 0x000fd2000bf05270 */
[----:B------:R-:W-:Y:S05]  /*d5b0*/  BRA.U !UP0, `(.L_x_39299) ;  /* 0x0000000108e07547 */ /* 0x000fea000b800000 */
[----:B------:R-:W-:-:S09]  /*d5c0*/  UISETP.NE.AND UP0, UPT, UR6, 0x17, UPT ;  /* 0x000000170600788c */ /* 0x000fd2000bf05270 */
[----:B------:R-:W-:Y:S05]  /*d5d0*/  BRA.U !UP0, `(.L_x_39300) ;  /* 0x00000001088c7547 */ /* 0x000fea000b800000 */
[----:B------:R-:W-:-:S09]  /*d5e0*/  UISETP.NE.AND UP0, UPT, UR6, 0x18, UPT ;  /* 0x000000180600788c */ /* 0x000fd2000bf05270 */
[----:B------:R-:W-:Y:S05]  /*d5f0*/  BRA.U !UP0, `(.L_x_39301) ;  /* 0x0000000108447547 */ /* 0x000fea000b800000 */
.L_x_39277:
        /* <DEDUP_REMOVED lines=8> */
[----:B0-2---:R-:W-:Y:S01]  /*d680*/  MOV R4, UR4 ;  /* 0x0000000400047c02 */ /* 0x005fe20008000f00 */
[----:B---3--:R-:W-:Y:S01]  /*d690*/  IMAD.U32 R5, RZ, RZ, UR5 ;  /* 0x00000005ff057e24 */ /* 0x008fe2000f8e00ff */
[----:B-----5:R-:W-:Y:S01]  /*d6a0*/  MOV R6, UR6 ;  /* 0x0000000600067c02 */ /* 0x020fe20008000f00 */
[----:B------:R-:W-:Y:S01]  /*d6b0*/  IMAD.U32 R7, RZ, RZ, UR7 ;  /* 0x00000007ff077e24 */ /* 0x000fe2000f8e00ff */
[----:B-1----:R-:W-:Y:S01]  /*d6c0*/  MOV R10, UR8 ;  /* 0x00000008000a7c02 */ /* 0x002fe20008000f00 */
[----:B------:R-:W-:-:S07]  /*d6d0*/  IMAD.U32 R11, RZ, RZ, UR9 ;  /* 0x00000009ff0b7e24 */ /* 0x000fce000f8e00ff */
[----:B------:R-:W-:-:S07]  /*d6e0*/  LEPC R20, `(.L_x_39302) ;  /* 0x000000001014794e */ /* 0x000fce0000000000 */
[----:B----4-:R-:W-:Y:S05]  /*d6f0*/  CALL.ABS.NOINC R14 ;  /* 0x000000000e007343 */ /* 0x010fea0003c00000 */
.L_x_39302:
[----:B------:R-:W-:Y:S05]  /*d700*/  BRA `(.L_x_39278) ;  /* 0x0000000000947947 */ /* 0x000fea0003800000 */
.L_x_39301:
[----:B0-2---:R-:W-:Y:S01]  /*d710*/  LOP3.LUT R8, R4, 0x7fffffff, RZ, 0xc0, !PT ;  /* 0x7fffffff04087812 */ /* 0x005fe200078ec0ff */
[----:B------:R-:W-:Y:S01]  /*d720*/  BSSY.RECONVERGENT B0, `(.L_x_39303) ;  /* 0x000000b000007945 */ /* 0x000fe20003800200 */
[----:B---3--:R-:W-:Y:S01]  /*d730*/  SHF.R.U32.HI R5, RZ, 0x18, R4 ;  /* 0x00000018ff057819 */ /* 0x008fe20000011604 */
[----:B-1----:R-:W-:Y:S01]  /*d740*/  IMAD.MOV.U32 R0, RZ, RZ, 0x7f ;  /* 0x0000007fff007424 */ /* 0x002fe200078e00ff */
        /* <DEDUP_REMOVED lines=8> */
.L_x_39304:
[----:B------:R-:W-:Y:S05]  /*d7d0*/  BSYNC.RECONVERGENT B0 ;  /* 0x0000000000007941 */ /* 0x000fea0003800200 */
.L_x_39303:
[----:B------:R-:W-:-:S05]  /*d7e0*/  LOP3.LUT R3, R0, 0x80, R5, 0xf8, !PT ;  /* 0x0000008000037812 */ /* 0x000fca00078ef805 */
[----:B------:R4:W-:Y:S01]  /*d7f0*/  STG.E.U8 desc[UR36][R6.64], R3 ;  /* 0x0000000306007986 */ /* 0x0009e2000c101124 */
[----:B------:R-:W-:Y:S05]  /*d800*/  BRA `(.L_x_39278) ;  /* 0x0000000000547947 */ /* 0x000fea0003800000 */
.L_x_39300:
[----:B0-23--:R-:W-:Y:S01]  /*d810*/  LOP3.LUT R5, R4, 0x7fffffff, RZ, 0xc0, !PT ;  /* 0x7fffffff04057812 */ /* 0x00dfe200078ec0ff */
[----:B------:R-:W-:Y:S03]  /*d820*/  BSSY.RECONVERGENT B0, `(.L_x_39305) ;  /* 0x000000d000007945 */ /* 0x000fe60003800200 */
[----:B------:R-:W-:-:S13]  /*d830*/  ISETP.GT.U32.AND P0, PT, R5, 0x477fffff, PT ;  /* 0x477fffff0500780c */ /* 0x000fda0003f04070 */
[----:B------:R-:W-:Y:S05]  /*d840*/  @P0 BRA `(.L_x_39306) ;  /* 0x00000000001c0947 */ /* 0x000fea0003800000 */
[----:B------:R-:W-:-:S13]  /*d850*/  ISETP.GE.U32.AND P0, PT, R5, 0x38800000, PT ;  /* 0x388000000500780c */ /* 0x000fda0003f06070 */
[----:B-1----:R-:W-:-:S04]  /*d860*/  @P0 SHF.R.U32.HI R0, RZ, 0x15, R4 ;  /* 0x00000015ff000819 */ /* 0x002fc80000011604 */
[----:B------:R-:W-:-:S04]  /*d870*/  @P0 LOP3.LUT R3, R0, 0x1, RZ, 0xc0, !PT ;  /* 0x0000000100030812 */ /* 0x000fc800078ec0ff */
[----:B------:R-:W-:-:S04]  /*d880*/  @P0 IADD3 R0, PT, PT, R4, 0x80fffff, R3 ;  /* 0x080fffff04000810 */ /* 0x000fc80007ffe003 */
[----:B------:R-:W-:Y:S01]  /*d890*/  @P0 SHF.R.U32.HI R0, RZ, 0x15, R0 ;  /* 0x00000015ff000819 */ /* 0x000fe20000011600 */
[----:B------:R-:W-:Y:S01]  /*d8a0*/  @!P0 FADD.FTZ R0, R5, 128 ;  /* 0x4300000005008421 */ /* 0x000fe20000010000 */
[----:B------:R-:W-:Y:S06]  /*d8b0*/  BRA `(.L_x_39307) ;  /* 0x00000000000c7947 */ /* 0x000fec0003800000 */
.L_x_39306:
[----:B-1----:R-:W-:Y:S01]  /*d8c0*/  HFMA2 R0, -RZ, RZ, 0, 7.569789886474609375e-06 ;  /* 0x0000007fff007431 */ /* 0x002fe200000001ff */
[----:B------:R-:W-:-:S04]  /*d8d0*/  ISETP.GT.U32.AND P0, PT, R5, 0x7f800000, PT ;  /* 0x7f8000000500780c */ /* 0x000fc80003f04070 */
[----:B------:R-:W-:-:S09]  /*d8e0*/  SEL R0, R0, 0x7c, P0 ;  /* 0x0000007c00007807 */ /* 0x000fd20000000000 */
.L_x_39307:
[----:B------:R-:W-:Y:S05]  /*d8f0*/  BSYNC.RECONVERGENT B0 ;  /* 0x0000000000007941 */ /* 0x000fea0003800200 */
.L_x_39305:
[----:B------:R-:W-:-:S04]  /*d900*/  SHF.R.U32.HI R3, RZ, 0x18, R4 ;  /* 0x00000018ff037819 */ /* 0x000fc80000011604 */
[----:B------:R-:W-:-:S05]  /*d910*/  LOP3.LUT R3, R0, 0x80, R3, 0xf8, !PT ;  /* 0x0000008000037812 */ /* 0x000fca00078ef803 */
[----:B------:R3:W-:Y:S01]  /*d920*/  STG.E.U8 desc[UR36][R6.64], R3 ;  /* 0x0000000306007986 */ /* 0x0007e2000c101124 */
[----:B------:R-:W-:Y:S05]  /*d930*/  BRA `(.L_x_39278) ;  /* 0x0000000000087947 */ /* 0x000fea0003800000 */
.L_x_39299:
[----:B0-2---:R-:W-:-:S05]  /*d940*/  F2FP.BF16.F32.PACK_AB R4, RZ, R4 ;  /* 0x00000004ff04723e */ /* 0x005fca00000010ff */
[----:B------:R0:W-:Y:S02]  /*d950*/  STG.E.U16 desc[UR36][R6.64], R4 ;  /* 0x0000000406007986 */ /* 0x0001e4000c101524 */
.L_x_39278:
[----:B------:R-:W-:-:S07]  /*d960*/  VIADD R17, R17, 0x80 ;  /* 0x0000008011117836 */ /* 0x000fce0000000000 */
.L_x_39183:
[----:B------:R-:W-:Y:S05]  /*d970*/  BSYNC.RECONVERGENT B6 ;  /* 0x0000000000067941 */ /* 0x000fea0003800200 */
.L_x_39182:
[----:B------:R-:W5:Y:S01]  /*d980*/  LDCU UR4, c[0x0][0x380] ;  /* 0x00007000ff0477ac */ /* 0x000f620008000800 */
[----:B------:R-:W-:Y:S01]  /*d990*/  BSSY.RECONVERGENT B6, `(.L_x_39308) ;  /* 0x00006c4000067945 */ /* 0x000fe20003800200 */
[----:B-----5:R-:W-:-:S13]  /*d9a0*/  ISETP.GE.AND P0, PT, R17, UR4, PT ;  /* 0x0000000411007c0c */ /* 0x020fda000bf06270 */
[----:B------:R-:W-:Y:S05]  /*d9b0*/  @P0 BRA `(.L_x_39309) ;  /* 0x0000006c00040947 */ /* 0x000fea0003800000 */
[----:B------:R-:W5:Y:S01]  /*d9c0*/  LDCU UR4, c[0x0][0x388] ;  /* 0x00007100ff0477ac */ /* 0x000f620008000800 */
[----:B------:R-:W-:Y:S01]  /*d9d0*/  HFMA2 R16, -RZ, RZ, 0, 0 ;  /* 0x00000000ff107431 */ /* 0x000fe200000001ff */
[----:B------:R-:W-:Y:S01]  /*d9e0*/  MOV R22, RZ ;  /* 0x000000ff00167202 */ /* 0x000fe20000000f00 */
[----:B01----:R-:W-:Y:S01]  /*d9f0*/  IMAD.MOV.U32 R0, RZ, RZ, RZ ;  /* 0x000000ffff007224 */ /* 0x003fe200078e00ff */
        /* <DEDUP_REMOVED lines=16> */
[----:B------:R-:W2:Y:S01]  /*db00*/  LDCU.64 UR6, c[0x0][0x398] ;  /* 0x00007300ff0677ac */ /* 0x000ea20008000a00 */
[----:B------:R-:W-:Y:S01]  /*db10*/  IMAD.MOV.U32 R4, RZ, RZ, RZ ;  /* 0x000000ffff047224 */ /* 0x000fe200078e00ff */
[----:B------:R-:W0:Y:S01]  /*db20*/  LDCU UR4, c[0x0][0x3a0] ;  /* 0x00007400ff0477ac */ /* 0x000e220008000800 */
[----:B------:R-:W1:Y:S01]  /*db30*/  LDCU UR5, c[0x0][0x4c4] ;  /* 0x00009880ff0577ac */ /* 0x000e620008000800 */
[----:B------:R-:W3:Y:S01]  /*db40*/  LDCU.64 UR8, c[0x0][0x4c8] ;  /* 0x00009900ff0877ac */ /* 0x000ee20008000a00 */
[----:B------:R-:W-:Y:S01]  /*db50*/  UISETP.NE.AND UP0, UPT, UR38, 0x2, UPT ;  /* 0x000000022600788c */ /* 0x000fe2000bf05270 */
[----:B--2---:R-:W-:-:S05]  /*db60*/  IMAD.HI.U32 R6, R5, UR7, R4 ;  /* 0x0000000705067c27 */ /* 0x004fca000f8e0004 */
[----:B0-----:R-:W-:-:S04]  /*db70*/  SHF.R.U32.HI R7, RZ, UR4, R6 ;  /* 0x00000004ff077c19 */ /* 0x001fc80008011606 */
[----:B------:R-:W-:-:S05]  /*db80*/  IADD3 R3, PT, PT, -R7, RZ, RZ ;  /* 0x000000ff07037210 */ /* 0x000fca0007ffe1ff */
[----:B------:R-:W-:-:S04]  /*db90*/  IMAD R5, R3, UR6, R5 ;  /* 0x0000000603057c24 */ /* 0x000fc8000f8e0205 */
[C---:B-1----:R-:W-:Y:S02]  /*dba0*/  IMAD R16, R5.reuse, UR5, R16 ;  /* 0x0000000505107c24 */ /* 0x042fe4000f8e0210 */
        /* <DEDUP_REMOVED lines=323> */
.L_x_39310:
        /* <DEDUP_REMOVED lines=17> */
[----:B---3--:R3:W4:Y:S01]  /*f0f0*/  I2F.S16 R18, R4 ;  /* 0x0000000400127306 */ /* 0x0087220000101400 */
[----:B------:R-:W-:Y:S05]  /*f100*/  BRA `(.L_x_39317) ;  /* 0x0000000c00807947 */ /* 0x000fea0003800000 */
.L_x_39315:
[----:B------:R-:W3:Y:S01]  /*f110*/  LDG.E.U8 R4, desc[UR36][R4.64] ;  /* 0x0000002404047981 */ /* 0x000ee2000c1e1100 */
[----:B------:R-:W-:Y:S01]  /*f120*/  IMAD.MOV.U32 R19, RZ, RZ, RZ ;  /* 0x000000ffff137224 */ /* 0x000fe200078e00ff */
[----:B---3--:R-:W-:Y:S01]  /*f130*/  I2FP.F32.U32 R18, R4 ;  /* 0x0000000400127245 */ /* 0x008fe20000201000 */
[----:B------:R-:W-:Y:S06]  /*f140*/  BRA `(.L_x_39317) ;  /* 0x0000000c00707947 */ /* 0x000fec0003800000 */
.L_x_39314:
        /* <DEDUP_REMOVED lines=8> */
[----:B---3--:R0:W1:Y:S01]  /*f1d0*/  I2F.S64 R18, R4 ;  /* 0x0000000400127312 */ /* 0x0080620000301400 */
[----:B------:R-:W-:Y:S05]  /*f1e0*/  BRA `(.L_x_39317) ;  /* 0x0000000c00487947 */ /* 0x000fea0003800000 */
.L_x_39319:
[----:B------:R-:W3:Y:S01]  /*f1f0*/  LDG.E R4, desc[UR36][R4.64] ;  /* 0x0000002404047981 */ /* 0x000ee2000c1e1900 */
[----:B------:R-:W-:Y:S01]  /*f200*/  IMAD.MOV.U32 R19, RZ, RZ, RZ ;  /* 0x000000ffff137224 */ /* 0x000fe200078e00ff */
[----:B---3--:R-:W-:Y:S01]  /*f210*/  I2FP.F32.S32 R18, R4 ;  /* 0x0000000400127245 */ /* 0x008fe20000201400 */
[----:B------:R-:W-:Y:S06]  /*f220*/  BRA `(.L_x_39317) ;  /* 0x0000000c00387947 */ /* 0x000fec0003800000 */
.L_x_39318:
[----:B------:R-:W3:Y:S01]  /*f230*/  LDG.E.U16 R4, desc[UR36][R4.64] ;  /* 0x0000002404047981 */ /* 0x000ee2000c1e1500 */
[----:B------:R-:W-:Y:S01]  /*f240*/  MOV R19, RZ ;  /* 0x000000ff00137202 */ /* 0x000fe20000000f00 */
[----:B---3--:R0:W1:Y:S01]  /*f250*/  I2F.S16 R18, R4 ;  /* 0x0000000400127306 */ /* 0x0080620000101400 */
[----:B------:R-:W-:Y:S05]  /*f260*/  BRA `(.L_x_39317) ;  /* 0x0000000c00287947 */ /* 0x000fea0003800000 */
.L_x_39313:
        /* <DEDUP_REMOVED lines=9> */
.L_x_39321:
[----:B------:R-:W3:Y:S01]  /*f300*/  LDG.E.U16 R4, desc[UR36][R4.64] ;  /* 0x0000002404047981 */ /* 0x000ee2000c1e1500 */
[----:B------:R-:W-:Y:S02]  /*f310*/  HFMA2 R19, -RZ, RZ, 0, 0 ;  /* 0x00000000ff137431 */ /* 0x000fe400000001ff */
[----:B---3--:R-:W-:Y:S01]  /*f320*/  HADD2.F32 R18, -RZ, R4.H0_H0 ;  /* 0x20000004ff127230 */ /* 0x008fe20000004100 */
[----:B------:R-:W-:Y:S06]  /*f330*/  BRA `(.L_x_39317) ;  /* 0x0000000800f47947 */ /* 0x000fec0003800000 */
.L_x_39320:
        /* <DEDUP_REMOVED lines=8> */
.L_x_39323:
[----:B------:R-:W3:Y:S02]  /*f3c0*/  LDG.E R4, desc[UR36][R4.64] ;  /* 0x0000002404047981 */ /* 0x000ee4000c1e1900 */
[--C-:B---3--:R-:W-:Y:S02]  /*f3d0*/  HADD2.F32 R18, -RZ, R4.reuse.H0_H0 ;  /* 0x20000004ff127230 */ /* 0x108fe40000004100 */
[----:B------:R-:W-:Y:S01]  /*f3e0*/  HADD2.F32 R19, -RZ, R4.H1_H1 ;  /* 0x30000004ff137230 */ /* 0x000fe20000004100 */
[----:B------:R-:W-:Y:S06]  /*f3f0*/  BRA `(.L_x_39317) ;  /* 0x0000000800c47947 */ /* 0x000fec0003800000 */
.L_x_39322:
        /* <DEDUP_REMOVED lines=8> */
.L_x_39312:
        /* <DEDUP_REMOVED lines=13> */
.L_x_39326:
[----:B--2---:R-:W2:Y:S01]  /*f550*/  LDG.E.128 R4, desc[UR36][R4.64] ;  /* 0x0000002404047981 */ /* 0x004ea2000c1e1d00 */
        /* <DEDUP_REMOVED lines=9> */
.L_x_39325:
[----:B------:R-:W-:-:S09]  /*f5f0*/  UISETP.NE.AND UP0, UPT, UR4, 0xf, UPT ;  /* 0x0000000f0400788c */ /* 0x000fd2000bf05270 */
[----:B------:R-:W-:Y:S05]  /*f600*/  BRA.U !UP0, `(.L_x_39327) ;  /* 0x0000000108987547 */ /* 0x000fea000b800000 */
[----:B------:R-:W-:-:S09]  /*f610*/  UISETP.NE.AND UP0, UPT, UR4, 0x17, UPT ;  /* 0x000000170400788c */ /* 0x000fd2000bf05270 */
[----:B------:R-:W-:Y:S05]  /*f620*/  BRA.U !UP0, `(.L_x_39328) ;  /* 0x0000000108587547 */ /* 0x000fea000b800000 */
[----:B------:R-:W-:-:S09]  /*f630*/  UISETP.NE.AND UP0, UPT, UR4, 0x18, UPT ;  /* 0x000000180400788c */ /* 0x000fd2000bf05270 */
[----:B------:R-:W-:Y:S05]  /*f640*/  BRA.U UP0, `(.L_x_39316) ;  /* 0x0000000500cc7547 */ /* 0x000fea000b800000 */
[----:B------:R-:W3:Y:S01]  /*f650*/  LDG.E.U8 R18, desc[UR36][R4.64] ;  /* 0x0000002404127981 */ /* 0x000ee2000c1e1100 */
[----:B--2---:R-:W-:Y:S01]  /*f660*/  MOV R6, 0x1f ;  /* 0x0000001f00067802 */ /* 0x004fe20000000f00 */
        /* <DEDUP_REMOVED lines=18> */
.L_x_39328:
[----:B------:R-:W3:Y:S01]  /*f790*/  LDG.E.U8 R4, desc[UR36][R4.64] ;  /* 0x0000002404047981 */ /* 0x000ee2000c1e1100 */
[----:B------:R-:W-:Y:S01]  /*f7a0*/  MOV R19, RZ ;  /* 0x000000ff00137202 */ /* 0x000fe20000000f00 */
[C---:B---3--:R-:W-:Y:S01]  /*f7b0*/  IMAD.SHL.U32 R0, R4.reuse, 0x2000000, RZ ;  /* 0x0200000004007824 */ /* 0x048fe200078e00ff */
[----:B--2---:R-:W-:-:S04]  /*f7c0*/  SHF.L.U32 R6, R4, 0x8, RZ ;  /* 0x0000000804067819 */ /* 0x004fc800000006ff */
        /* <DEDUP_REMOVED lines=10> */
.L_x_39327:
[----:B------:R-:W3:Y:S01]  /*f870*/  LDG.E.U16 R4, desc[UR36][R4.64] ;  /* 0x0000002404047981 */ /* 0x000ee2000c1e1500 */
[----:B------:R-:W-:Y:S01]  /*f880*/  IMAD.MOV.U32 R19, RZ, RZ, RZ ;  /* 0x000000ffff137224 */ /* 0x000fe200078e00ff */
[----:B---3--:R-:W-:Y:S01]  /*f890*/  SHF.L.U32 R18, R4, 0x10, RZ ;  /* 0x0000001004127819 */ /* 0x008fe200000006ff */
[----:B------:R-:W-:Y:S06]  /*f8a0*/  BRA `(.L_x_39317) ;  /* 0x0000000400987947 */ /* 0x000fec0003800000 */
.L_x_39324:
        /* <DEDUP_REMOVED lines=12> */
.L_x_39331:
        /* <DEDUP_REMOVED lines=9> */
[----:B--2---:R-:W-:Y:S02]  /*fa00*/  LOP3.LUT P0, R3, R0, 0xf, RZ, 0xc0, !PT ;  /* 0x0000000f00037812 */ /* 0x004fe4000780c0ff */
        /* <DEDUP_REMOVED lines=10> */
.L_x_39333:
[----:B------:R-:W-:Y:S05]  /*fab0*/  BSYNC.RECONVERGENT B0 ;  /* 0x0000000000007941 */ /* 0x000fea0003800200 */
.L_x_39332:
[----:B------:R-:W-:Y:S01]  /*fac0*/  IMAD.SHL.U32 R0, R0, 0x100000, RZ ;  /* 0x0010000000007824 */ /* 0x000fe200078e00ff */
[----:B------:R-:W-:-:S04]  /*fad0*/  LEA R3, R3, 0x3b800000, 0x17 ;  /* 0x3b80000003037811 */ /* 0x000fc800078eb8ff */
[----:B------:R-:W-:Y:S01]  /*fae0*/  LOP3.LUT R18, R3, R0, R7, 0xfe, !PT ;  /* 0x0000000003127212 */ /* 0x000fe200078efe07 */
[----:B------:R-:W-:Y:S06]  /*faf0*/  BRA `(.L_x_39317) ;  /* 0x0000000400047947 */ /* 0x000fec0003800000 */
.L_x_39330:
        /* <DEDUP_REMOVED lines=20> */
.L_x_39335:
[----:B------:R-:W-:Y:S05]  /*fc40*/  BSYNC.RECONVERGENT B0 ;  /* 0x0000000000007941 */ /* 0x000fea0003800200 */
.L_x_39334:
[----:B------:R-:W-:Y:S01]  /*fc50*/  IMAD.SHL.U32 R0, R0, 0x200000, RZ ;  /* 0x0020000000007824 */ /* 0x000fe200078e00ff */
[----:B------:R-:W-:-:S04]  /*fc60*/  LEA R3, R3, 0x37800000, 0x17 ;  /* 0x3780000003037811 */ /* 0x000fc800078eb8ff */
[----:B------:R-:W-:Y:S01]  /*fc70*/  LOP3.LUT R18, R3, R0, R7, 0xfe, !PT ;  /* 0x0000000003127212 */ /* 0x000fe200078efe07 */
[----:B------:R-:W-:Y:S06]  /*fc80*/  BRA `(.L_x_39317) ;  /* 0x0000000000a07947 */ /* 0x000fec0003800000 */
.L_x_39329:
        /* <DEDUP_REMOVED lines=15> */
.L_x_39316:
[----:B------:R-:W-:Y:S01]  /*fd80*/  MOV R0, 0x0 ;  /* 0x0000000000007802 */ /* 0x000fe20000000f00 */
[----:B------:R-:W0:Y:S01]  /*fd90*/  LDCU.64 UR4, c[0x4][0x198] ;  /* 0x01003300ff0477ac */ /* 0x000e220008000a00 */
[----:B------:R-:W-:Y:S02]  /*fda0*/  HFMA2 R8, -RZ, RZ, 0, 4.64916229248046875e-06 ;  /* 0x0000004eff087431 */ /* 0x000fe400000001ff */
[----:B------:R-:W-:Y:S01]  /*fdb0*/  IMAD.MOV.U32 R12, RZ, RZ, 0x1 ;  /* 0x00000001ff0c7424 */ /* 0x000fe200078e00ff */
[----:B------:R1:W3:Y:S01]  /*fdc0*/  LDC.64 R14, c[0x4][R0] ;  /* 0x01000000000e7b82 */ /* 0x0002e20000000a00 */
        /* <DEDUP_REMOVED lines=8> */
[----:B-1----:R-:W-:-:S07]  /*fe50*/  IMAD.U32 R11, RZ, RZ, UR9 ;  /* 0x00000009ff0b7e24 */ /* 0x002fce000f8e00ff */
[----:B------:R-:W-:-:S07]  /*fe60*/  LEPC R20, `(.L_x_39338) ;  /* 0x000000001014794e */ /* 0x000fce0000000000 */
[----:B---3--:R-:W-:Y:S05]  /*fe70*/  CALL.ABS.NOINC R14 ;  /* 0x000000000e007343 */ /* 0x008fea0003c00000 */
.L_x_39338:
[----:B------:R-:W-:Y:S01]  /*fe80*/  CS2R R18, SRZ ;  /* 0x0000000000127805 */ /* 0x000fe2000001ff00 */
[----:B------:R-:W-:Y:S06]  /*fe90*/  BRA `(.L_x_39317) ;  /* 0x00000000001c7947 */ /* 0x000fec0003800000 */
.L_x_39337:
[----:B------:R-:W3:Y:S01]  /*fea0*/  LDG.E.64 R4, desc[UR36][R4.64] ;  /* 0x0000002404047981 */ /* 0x000ee2000c1e1b00 */
[----:B------:R-:W-:Y:S01]  /*feb0*/  IMAD.MOV.U32 R19, RZ, RZ, RZ ;  /* 0x000000ffff137224 */ /* 0x000fe200078e00ff */
[----:B---3--:R0:W1:Y:S01]  /*fec0*/  I2F.U64 R18, R4 ;  /* 0x0000000400127312 */ /* 0x0080620000301000 */
[----:B------:R-:W-:Y:S05]  /*fed0*/  BRA `(.L_x_39317) ;  /* 0x00000000000c7947 */ /* 0x000fea0003800000 */
.L_x_39336:
[----:B------:R-:W3:Y:S01]  /*fee0*/  LDG.E R4, desc[UR36][R4.64] ;  /* 0x0000002404047981 */ /* 0x000ee2000c1e1900 */
[----:B------:R-:W-:Y:S01]  /*fef0*/  HFMA2 R19, -RZ, RZ, 0, 0 ;  /* 0x00000000ff137431 */ /* 0x000fe200000001ff */
[----:B---3--:R-:W-:-:S07]  /*ff00*/  I2FP.F32.U32 R18, R4 ;  /* 0x0000000400127245 */ /* 0x008fce0000201000 */
.L_x_39317:
[----:B------:R-:W-:Y:S05]  /*ff10*/  BSYNC.RECONVERGENT B7 ;  /* 0x0000000000077941 */ /* 0x000fea0003800200 */
.L_x_39311:
[----:B------:R-:W0:Y:S01]  /*ff20*/  LDCU.64 UR6, c[0x0][0x5f8] ;  /* 0x0000bf00ff0677ac */ /* 0x000e220008000a00 */
[----:B------:R-:W-:Y:S01]  /*ff30*/  BSSY.RECONVERGENT B7, `(.L_x_39339) ;  /* 0x00000f2000077945 */ /* 0x000fe20003800200 */
[----:B------:R-:W-:-:S04]  /*ff40*/  UPRMT UR4, UR40, 0x7772, URZ ;  /* 0x0000777228047896 */ /* 0x000fc800080000ff */
        /* <DEDUP_REMOVED lines=13> */
[----:B--2---:R-:W-:Y:S01]  /*10020*/  MOV R7, RZ ;  /* 0x000000ff00077202 */ /* 0x004fe20000000f00 */
[----:B---3--:R0:W1:Y:S01]  /*10030*/  I2F.S16 R6, R4 ;  /* 0x0000000400067306 */ /* 0x0080620000101400 */
[----:B------:R-:W-:Y:S05]  /*10040*/  BRA `(.L_x_39345) ;  /* 0x0000000c00807947 */ /* 0x000fea0003800000 */
.L_x_39343:
[----:B------:R-:W3:Y:S01]  /*10050*/  LDG.E.U8 R4, desc[UR36][R4.64] ;  /* 0x0000002404047981 */ /* 0x000ee2000c1e1100 */
[----:B--2---:R-:W-:Y:S01]  /*10060*/  IMAD.MOV.U32 R7, RZ, RZ, RZ ;  /* 0x000000ffff077224 */ /* 0x004fe200078e00ff */
[----:B---3--:R-:W-:Y:S01]  /*10070*/  I2FP.F32.U32 R6, R4 ;  /* 0x0000000400067245 */ /* 0x008fe20000201000 */
[----:B------:R-:W-:Y:S06]  /*10080*/  BRA `(.L_x_39345) ;  /* 0x0000000c00707947 */ /* 0x000fec0003800000 */
.L_x_39342:
[----:B------:R-:W-:-:S09]  /*10090*/  UISETP.NE.AND UP0, UPT, UR4, 0x2, UPT ;  /* 0x000000020400788c */ /* 0x000fd2000bf05270 */
[----:B------:R-:W-:Y:S05]  /*100a0*/  BRA.U !UP0, `(.L_x_39346) ;  /* 0x0000000108307547 */ /* 0x000fea000b800000 */
[----:B------:R-:W-:-:S09]  /*100b0*/  UISETP.NE.AND UP0, UPT, UR4, 0x3, UPT ;  /* 0x000000030400788c */ /* 0x000fd2000bf05270 */
[----:B------:R-:W-:Y:S05]  /*100c0*/  BRA.U !UP0, `(.L_x_39347) ;  /* 0x0000000108187547 */ /* 0x000fea000b800000 */
[----:B------:R-:W-:-:S09]  /*100d0*/  UISETP.NE.AND UP0, UPT, UR4, 0x4, UPT ;  /* 0x000000040400788c */ /* 0x000fd2000bf05270 */
[----:B------:R-:W-:Y:S05]  /*100e0*/  BRA.U UP0, `(.L_x_39344) ;  /* 0x0000000900f47547 */ /* 0x000fea000b800000 */
[----:B------:R-:W3:Y:S01]  /*100f0*/  LDG.E.64 R4, desc[UR36][R4.64] ;  /* 0x0000002404047981 */ /* 0x000ee2000c1e1b00 */
[----:B--2---:R-:W-:Y:S01]  /*10100*/  HFMA2 R7, -RZ, RZ, 0, 0 ;  /* 0x00000000ff077431 */ /* 0x004fe200000001ff */
[----:B---3--:R0:W1:Y:S01]  /*10110*/  I2F.S64 R6, R4 ;  /* 0x0000000400067312 */ /* 0x0080620000301400 */
[----:B------:R-:W-:Y:S05]  /*10120*/  BRA `(.L_x_39345) ;  /* 0x0000000c00487947 */ /* 0x000fea0003800000 */
.L_x_39347:
[----:B------:R-:W3:Y:S01]  /*10130*/  LDG.E R4, desc[UR36][R4.64] ;  /* 0x0000002404047981 */ /* 0x000ee2000c1e1900 */
[----:B--2---:R-:W-:Y:S01]  /*10140*/  IMAD.MOV.U32 R7, RZ, RZ, RZ ;  /* 0x000000ffff077224 */ /* 0x004fe200078e00ff */
[----:B---3--:R-:W-:Y:S01]  /*10150*/  I2FP.F32.S32 R6, R4 ;  /* 0x0000000400067245 */ /* 0x008fe20000201400 */
[----:B------:R-:W-:Y:S06]  /*10160*/  BRA `(.L_x_39345) ;  /* 0x0000000c00387947 */ /* 0x000fec0003800000 */
.L_x_39346:
[----:B------:R-:W3:Y:S01]  /*10170*/  LDG.E.U16 R4, desc[UR36][R4.64] ;  /* 0x0000002404047981 */ /* 0x000ee2000c1e1500 */
[----:B--2---:R-:W-:Y:S01]  /*10180*/  MOV R7, RZ ;  /* 0x000000ff00077202 */ /* 0x004fe20000000f00 */
[----:B---3--:R0:W1:Y:S01]  /*10190*/  I2F.S16 R6, R4 ;  /* 0x0000000400067306 */ /* 0x0080620000101400 */
[----:B------:R-:W-:Y:S05]  /*101a0*/  BRA `(.L_x_39345) ;  /* 0x0000000c00287947 */ /* 0x000fea0003800000 */
.L_x_39341:
[----:B------:R-:W-:-:S09]  /*101b0*/  UISETP.GT.AND UP0, UPT, UR4, 0x6, UPT ;  /* 0x000000060400788c */ /* 0x000fd2000bf04270 */
[----:B------:R-:W-:Y:S05]  /*101c0*/  BRA.U UP0, `(.L_x_39348) ;  /* 0x00000001002c7547 */ /* 0x000fea000b800000 */
[----:B------:R-:W-:-:S09]  /*101d0*/  UISETP.NE.AND UP0, UPT, UR4, 0x5, UPT ;  /* 0x000000050400788c */ /* 0x000fd2000bf05270 */
[----:B------:R-:W-:Y:S05]  /*101e0*/  BRA.U !UP0, `(.L_x_39349) ;  /* 0x0000000108147547 */ /* 0x000fea000b800000 */
[----:B------:R-:W-:-:S09]  /*101f0*/  UISETP.NE.AND UP0, UPT, UR4, 0x6, UPT ;  /* 0x000000060400788c */ /* 0x000fd2000bf05270 */
[----:B------:R-:W-:Y:S05]  /*10200*/  BRA.U UP0, `(.L_x_39344) ;  /* 0x0000000900ac7547 */ /* 0x000fea000b800000 */
[----:B--2---:R3:W5:Y:S01]  /*10210*/  LDG.E R6, desc[UR36][R4.64] ;  /* 0x0000002404067981 */ /* 0x004762000c1e1900 */
[----:B------:R-:W-:Y:S01]  /*10220*/  IMAD.MOV.U32 R7, RZ, RZ, RZ ;  /* 0x000000ffff077224 */ /* 0x000fe200078e00ff */
[----:B------:R-:W-:Y:S06]  /*10230*/  BRA `(.L_x_39345) ;  /* 0x0000000c00047947 */ /* 0x000fec0003800000 */
.L_x_39349:
[----:B------:R-:W3:Y:S01]  /*10240*/  LDG.E.U16 R4, desc[UR36][R4.64] ;  /* 0x0000002404047981 */ /* 0x000ee2000c1e1500 */
[----:B--2---:R-:W-:Y:S02]  /*10250*/  HFMA2 R7, -RZ, RZ, 0, 0 ;  /* 0x00000000ff077431 */ /* 0x004fe400000001ff */
[----:B---3--:R-:W-:Y:S01]  /*10260*/  HADD2.F32 R6, -RZ, R4.H0_H0 ;  /* 0x20000004ff067230 */ /* 0x008fe20000004100 */
[----:B------:R-:W-:Y:S06]  /*10270*/  BRA `(.L_x_39345) ;  /* 0x0000000800f47947 */ /* 0x000fec0003800000 */
.L_x_39348:
        /* <DEDUP_REMOVED lines=8> */
.L_x_39351:
[----:B------:R-:W2:Y:S02]  /*10300*/  LDG.E R4, desc[UR36][R4.64] ;  /* 0x0000002404047981 */ /* 0x000ea4000c1e1900 */
[--C-:B--2---:R-:W-:Y:S02]  /*10310*/  HADD2.F32 R6, -RZ, R4.reuse.H0_H0 ;  /* 0x20000004ff067230 */ /* 0x104fe40000004100 */
[----:B------:R-:W-:Y:S01]  /*10320*/  HADD2.F32 R7, -RZ, R4.H1_H1 ;  /* 0x30000004ff077230 */ /* 0x000fe20000004100 */
[----:B------:R-:W-:Y:S06]  /*10330*/  BRA `(.L_x_39345) ;  /* 0x0000000800c47947 */ /* 0x000fec0003800000 */
.L_x_39350:
[----:B------:R-:W3:Y:S01]  /*10340*/  LDG.E.64 R4, desc[UR36][R4.64] ;  /* 0x0000002404047981 */ /* 0x000ee2000c1e1b00 */
[----:B------:R-:W-:Y:S01]  /*10350*/  UMOV UR4, 0xf0000000 ;  /* 0xf000000000047882 */ /* 0x000fe20000000000 */
[----:B------:R-:W-:Y:S01]  /*10360*/  UMOV UR5, 0x380fffff ;  /* 0x380fffff00057882 */ /* 0x000fe20000000000 */
[----:B--2---:R-:W-:Y:S01]  /*10370*/  IMAD.MOV.U32 R7, RZ, RZ, RZ ;  /* 0x000000ffff077224 */ /* 0x004fe200078e00ff */
[----:B---3--:R-:W0:Y:S01]  /*10380*/  F2F.F32.F64 R6, R4 ;  /* 0x0000000400067310 */ /* 0x008e220000301000 */
[----:B------:R-:W-:-:S14]  /*10390*/  DSETP.GEU.AND P0, PT, |R4|, UR4, PT ;  /* 0x0000000404007e2a */ /* 0x000fdc000bf0e200 */
[----:B0-----:R-:W-:Y:S01]  /*103a0*/  @!P0 FMUL R6, R6, 1.175494350822287508e-38 ;  /* 0x0080000006068820 */ /* 0x001fe20000400000 */
[----:B------:R-:W-:Y:S06]  /*103b0*/  BRA `(.L_x_39345) ;  /* 0x0000000800a47947 */ /* 0x000fec0003800000 */
.L_x_39340:
        /* <DEDUP_REMOVED lines=9> */
[----:B--2---:R-:W-:Y:S02]  /*10450*/  MOV R7, RZ ;  /* 0x000000ff00077202 */ /* 0x004fe40000000f00 */
[----:B---3--:R-:W-:-:S04]  /*10460*/  ISETP.NE.AND P0, PT, R4, RZ, PT ;  /* 0x000000ff0400720c */ /* 0x008fc80003f05270 */
[----:B------:R-:W-:Y:S01]  /*10470*/  FSEL R6, RZ, 1, !P0 ;  /* 0x3f800000ff067808 */ /* 0x000fe20004000000 */
[----:B------:R-:W-:Y:S08]  /*10480*/  BRA `(.L_x_39345) ;  /* 0x0000000800707947 */ /* 0x000ff00003800000 */
.L_x_39354:
        /* <DEDUP_REMOVED lines=10> */
.L_x_39353:
[----:B------:R-:W-:-:S09]  /*10530*/  UISETP.NE.AND UP0, UPT, UR4, 0xf, UPT ;  /* 0x0000000f0400788c */ /* 0x000fd2000bf05270 */
[----:B------:R-:W-:Y:S05]  /*10540*/  BRA.U !UP0, `(.L_x_39355) ;  /* 0x0000000108987547 */ /* 0x000fea000b800000 */
[----:B------:R-:W-:-:S09]  /*10550*/  UISETP.NE.AND UP0, UPT, UR4, 0x17, UPT ;  /* 0x000000170400788c */ /* 0x000fd2000bf05270 */
[----:B------:R-:W-:Y:S05]  /*10560*/  BRA.U !UP0, `(.L_x_39356) ;  /* 0x0000000108587547 */ /* 0x000fea000b800000 */
[----:B------:R-:W-:-:S09]  /*10570*/  UISETP.NE.AND UP0, UPT, UR4, 0x18, UPT ;  /* 0x000000180400788c */ /* 0x000fd2000bf05270 */
[----:B------:R-:W-:Y:S05]  /*10580*/  BRA.U UP0, `(.L_x_39344) ;  /* 0x0000000500cc7547 */ /* 0x000fea000b800000 */
[----:B--2---:R-:W2:Y:S01]  /*10590*/  LDG.E.U8 R6, desc[UR36][R4.64] ;  /* 0x0000002404067981 */ /* 0x004ea2000c1e1100 */
        /* <DEDUP_REMOVED lines=19> */
.L_x_39356:
[----:B------:R-:W3:Y:S01]  /*106d0*/  LDG.E.U8 R4, desc[UR36][R4.64] ;  /* 0x0000002404047981 */ /* 0x000ee2000c1e1100 */
[----:B--2---:R-:W-:Y:S01]  /*106e0*/  MOV R7, RZ ;  /* 0x000000ff00077202 */ /* 0x004fe20000000f00 */
        /* <DEDUP_REMOVED lines=12> */
.L_x_39355:
[----:B------:R-:W3:Y:S01]  /*107b0*/  LDG.E.U16 R4, desc[UR36][R4.64] ;  /* 0x0000002404047981 */ /* 0x000ee2000c1e1500 */
[----:B--2---:R-:W-:Y:S01]  /*107c0*/  IMAD.MOV.U32 R7, RZ, RZ, RZ ;  /* 0x000000ffff077224 */ /* 0x004fe200078e00ff */
[----:B---3--:R-:W-:Y:S01]  /*107d0*/  SHF.L.U32 R6, R4, 0x10, RZ ;  /* 0x0000001004067819 */ /* 0x008fe200000006ff */
[----:B------:R-:W-:Y:S06]  /*107e0*/  BRA `(.L_x_39345) ;  /* 0x0000000400987947 */ /* 0x000fec0003800000 */
.L_x_39352:
        /* <DEDUP_REMOVED lines=9> */
[----:B--2---:R-:W-:Y:S01]  /*10880*/  IMAD.MOV.U32 R7, RZ, RZ, RZ ;  /* 0x000000ffff077224 */ /* 0x004fe200078e00ff */
[----:B---3--:R-:W-:Y:S01]  /*10890*/  I2FP.F32.U32 R6, R4 ;  /* 0x0000000400067245 */ /* 0x008fe20000201000 */
[----:B------:R-:W-:Y:S06]  /*108a0*/  BRA `(.L_x_39345) ;  /* 0x0000000400687947 */ /* 0x000fec0003800000 */
.L_x_39359:
[----:B------:R-:W3:Y:S01]  /*108b0*/  LDG.E.U8 R4, desc[UR36][R4.64] ;  /* 0x0000002404047981 */ /* 0x000ee2000c1e1100 */
[----:B--2---:R-:W-:Y:S02]  /*108c0*/  CS2R R6, SRZ ;  /* 0x0000000000067805 */ /* 0x004fe4000001ff00 */
        /* <DEDUP_REMOVED lines=18> */
.L_x_39361:
[----:B------:R-:W-:Y:S05]  /*109f0*/  BSYNC.RECONVERGENT B0 ;  /* 0x0000000000007941 */ /* 0x000fea0003800200 */
.L_x_39360:
[----:B------:R-:W-:Y:S01]  /*10a00*/  IMAD.SHL.U32 R0, R0, 0x100000, RZ ;  /* 0x0010000000007824 */ /* 0x000fe200078e00ff */
[----:B------:R-:W-:-:S04]  /*10a10*/  LEA R3, R3, 0x3b800000, 0x17 ;  /* 0x3b80000003037811 */ /* 0x000fc800078eb8ff */
[----:B------:R-:W-:Y:S01]  /*10a20*/  LOP3.LUT R6, R3, R0, R9, 0xfe, !PT ;  /* 0x0000000003067212 */ /* 0x000fe200078efe09 */
[----:B------:R-:W-:Y:S06]  /*10a30*/  BRA `(.L_x_39345) ;  /* 0x0000000400047947 */ /* 0x000fec0003800000 */
.L_x_39358:
        /* <DEDUP_REMOVED lines=20> */
.L_x_39363:
[----:B------:R-:W-:Y:S05]  /*10b80*/  BSYNC.RECONVERGENT B0 ;  /* 0x0000000000007941 */ /* 0x000fea0003800200 */
.L_x_39362:
[----:B------:R-:W-:Y:S01]  /*10b90*/  IMAD.SHL.U32 R0, R0, 0x200000, RZ ;  /* 0x0020000000007824 */ /* 0x000fe200078e00ff */
[----:B------:R-:W-:-:S04]  /*10ba0*/  LEA R3, R3, 0x37800000, 0x17 ;  /* 0x3780000003037811 */ /* 0x000fc800078eb8ff */
[----:B------:R-:W-:Y:S01]  /*10bb0*/  LOP3.LUT R6, R3, R0, R9, 0xfe, !PT ;  /* 0x0000000003067212 */ /* 0x000fe200078efe09 */
[----:B------:R-:W-:Y:S06]  /*10bc0*/  BRA `(.L_x_39345) ;  /* 0x0000000000a07947 */ /* 0x000fec0003800000 */
.L_x_39357:
[----:B------:R-:W-:-:S09]  /*10bd0*/  UISETP.NE.AND UP0, UPT, UR4, 0x1c, UPT ;  /* 0x0000001c0400788c */ /* 0x000fd2000bf05270 */
[----:B------:R-:W-:Y:S05]  /*10be0*/  BRA.U !UP0, `(.L_x_39364) ;  /* 0x00000001088c7547 */ /* 0x000fea000b800000 */
[----:B------:R-:W-:-:S09]  /*10bf0*/  UISETP.NE.AND UP0, UPT, UR4, 0x1d, UPT ;  /* 0x0000001d0400788c */ /* 0x000fd2000bf05270 */
[----:B------:R-:W-:Y:S05]  /*10c00*/  BRA.U !UP0, `(.L_x_39365) ;  /* 0x0000000108747547 */ /* 0x000fea000b800000 */
[----:B------:R-:W-:-:S09]  /*10c10*/  UISETP.NE.AND UP0, UPT, UR4, 0x2c, UPT ;  /* 0x0000002c0400788c */ /* 0x000fd2000bf05270 */
[----:B------:R-:W-:Y:S05]  /*10c20*/  BRA.U UP0, `(.L_x_39344) ;  /* 0x0000000100247547 */ /* 0x000fea000b800000 */
[----:B------:R-:W3:Y:S01]  /*10c30*/  LDG.E.U8 R4, desc[UR36][R4.64] ;  /* 0x0000002404047981 */ /* 0x000ee2000c1e1100 */
[----:B--2---:R-:W-:Y:S02]  /*10c40*/  HFMA2 R7, -RZ, RZ, 0, 0 ;  /* 0x00000000ff077431 */ /* 0x004fe400000001ff */
[----:B------:R-:W-:Y:S01]  /*10c50*/  IMAD.MOV.U32 R6, RZ, RZ, 0x400000 ;  /* 0x00400000ff067424 */ /* 0x000fe200078e00ff */
[----:B---3--:R-:W-:-:S13]  /*10c60*/  ISETP.NE.AND P0, PT, R4, RZ, PT ;  /* 0x000000ff0400720c */ /* 0x008fda0003f05270 */
[----:B------:R-:W-:Y:S05]  /*10c70*/  @!P0 BRA `(.L_x_39345) ;  /* 0x0000000000748947 */ /* 0x000fea0003800000 */
[----:B------:R-:W-:-:S13]  /*10c80*/  ISETP.NE.AND P0, PT, R4, 0xff, PT ;  /* 0x000000ff0400780c */ /* 0x000fda0003f05270 */
[----:B------:R-:W-:Y:S01]  /*10c90*/  @!P0 MOV R6, 0x7f800001 ;  /* 0x7f80000100068802 */ /* 0x000fe20000000f00 */
[----:B------:R-:W-:Y:S01]  /*10ca0*/  @P0 IMAD.SHL.U32 R6, R4, 0x800000, RZ ;  /* 0x0080000004060824 */ /* 0x000fe200078e00ff */
[----:B------:R-:W-:Y:S06]  /*10cb0*/  BRA `(.L_x_39345) ;  /* 0x0000000000647947 */ /* 0x000fec0003800000 */
.L_x_39344:
        /* <DEDUP_REMOVED lines=15> */
[----:B---3-5:R-:W-:Y:S05]  /*10db0*/  CALL.ABS.NOINC R14 ;  /* 0x000000000e007343 */ /* 0x028fea0003c00000 */
.L_x_39366:
[----:B------:R-:W-:Y:S01]  /*10dc0*/  CS2R R6, SRZ ;  /* 0x0000000000067805 */ /* 0x000fe2000001ff00 */
[----:B------:R-:W-:Y:S06]  /*10dd0*/  BRA `(.L_x_39345) ;  /* 0x00000000001c7947 */ /* 0x000fec0003800000 */
.L_x_39365:
[----:B------:R-:W3:Y:S01]  /*10de0*/  LDG.E.64 R4, desc[UR36][R4.64] ;  /* 0x0000002404047981 */ /* 0x000ee2000c1e1b00 */
[----:B--2---:R-:W-:Y:S01]  /*10df0*/  IMAD.MOV.U32 R7, RZ, RZ, RZ ;  /* 0x000000ffff077224 */ /* 0x004fe200078e00ff */
[----:B---3--:R0:W1:Y:S01]  /*10e00*/  I2F.U64 R6, R4 ;  /* 0x0000000400067312 */ /* 0x0080620000301000 */
[----:B------:R-:W-:Y:S05]  /*10e10*/  BRA `(.L_x_39345) ;  /* 0x00000000000c7947 */ /* 0x000fea0003800000 */
.L_x_39364:
[----:B------:R-:W3:Y:S01]  /*10e20*/  LDG.E R4, desc[UR36][R4.64] ;  /* 0x0000002404047981 */ /* 0x000ee2000c1e1900 */
[----:B--2---:R-:W-:Y:S01]  /*10e30*/  HFMA2 R7, -RZ, RZ, 0, 0 ;  /* 0x00000000ff077431 */ /* 0x004fe200000001ff */
[----:B---3--:R-:W-:-:S07]  /*10e40*/  I2FP.F32.U32 R6, R4 ;  /* 0x0000000400067245 */ /* 0x008fce0000201000 */
.L_x_39345:
[----:B------:R-:W-:Y:S05]  /*10e50*/  BSYNC.RECONVERGENT B7 ;  /* 0x0000000000077941 */ /* 0x000fea0003800200 */
.L_x_39339:
[----:B----45:R-:W-:Y:S01]  /*10e60*/  FSETP.NAN.FTZ.AND P0, PT, R18, R18, PT ;  /* 0x000000121200720b */ /* 0x030fe20003f18000 */
[----:B------:R-:W-:Y:S01]  /*10e70*/  BSSY.RECONVERGENT B2, `(.L_x_39367) ;  /* 0x0000258000027945 */ /* 0x000fe20003800200 */
[----:B------:R-:W-:-:S04]  /*10e80*/  FSETP.NAN.FTZ.AND P1, PT, R19, R19, PT ;  /* 0x000000131300720b */ /* 0x000fc80003f38000 */
[----:B------:R-:W-:-:S13]  /*10e90*/  PLOP3.LUT P0, PT, P0, P1, PT, 0xf8, 0x8f ;  /* 0x00000000008f781c */ /* 0x000fda0000703f70 */
[----:B------:R-:W-:Y:S05]  /*10ea0*/  @P0 BRA `(.L_x_39368) ;  /* 0x0000002000700947 */ /* 0x000fea0003800000 */
[C---:B------:R-:W-:Y:S01]  /*10eb0*/  FADD.FTZ R0, |R18|.reuse, -RZ ;  /* 0x800000ff12007221 */ /* 0x040fe20000010200 */
[----:B0-23--:R-:W-:Y:S01]  /*10ec0*/  FADD.FTZ R5, |R19|, -RZ ;  /* 0x800000ff13057221 */ /* 0x00dfe20000010200 */
        /* <DEDUP_REMOVED lines=58> */
[----:B-1----:R-:W-:Y:S05]  /*11270*/  CALL.REL.NOINC `($__internal_77_$__cuda_sm3x_div_rn_ftz_f32_slowpath) ;  /* 0x000000a000087944 */ /* 0x002fea0003c00000 */
[----:B------:R-:W-:-:S07]  /*11280*/  MOV R3, R0 ;  /* 0x0000000000037202 */ /* 0x000fce0000000f00 */
.L_x_39374:
[----:B------:R-:W-:Y:S05]  /*11290*/  BSYNC.RECONVERGENT B3 ;  /* 0x0000000000037941 */ /* 0x000fea0003800200 */
.L_x_39373:
        /* <DEDUP_REMOVED lines=28> */
.L_x_39372:
[----:B------:R-:W-:-:S04]  /*11460*/  FMUL.FTZ R0, R9, R9 ;  /* 0x0000000909007220 */ /* 0x000fc80000410000 */
[----:B------:R-:W-:-:S05]  /*11470*/  FFMA.FTZ R3, R15, R15, R0 ;  /* 0x0000000f0f037223 */ /* 0x000fca0000010000 */
[----:B------:R-:W-:-:S13]  /*11480*/  FSETP.GTU.FTZ.AND P0, PT, R3, 0.69999998807907104492, PT ;  /* 0x3f3333330300780b */ /* 0x000fda0003f1c000 */
[----:B------:R-:W-:Y:S05]  /*11490*/  @P0 BRA `(.L_x_39376) ;  /* 0x0000000000a80947 */ /* 0x000fea0003800000 */
[----:B------:R-:W0:Y:S01]  /*114a0*/  MUFU.RCP R0, R15 ;  /* 0x0000000f00007308 */ /* 0x000e220000001000 */
[----:B------:R-:W-:Y:S07]  /*114b0*/  BSSY.RECONVERGENT B3, `(.L_x_39377) ;  /* 0x000000c000037945 */ /* 0x000fee0003800200 */
[----:B------:R-:W2:Y:S08]  /*114c0*/  MUFU.LG2 R11, R3 ;  /* 0x00000003000b7308 */ /* 0x000eb00000000c00 */
[----:B------:R-:W3:Y:S01]  /*114d0*/  FCHK P0, R9, R15 ;  /* 0x0000000f09007302 */ /* 0x000ee20000000000 */
[----:B0-----:R-:W-:-:S04]  /*114e0*/  FFMA R5, -R15, R0, 1 ;  /* 0x3f8000000f057423 */ /* 0x001fc80000000100 */
[----:B------:R-:W-:-:S04]  /*114f0*/  FFMA R0, R0, R5, R0 ;  /* 0x0000000500007223 */ /* 0x000fc80000000000 */
[----:B------:R-:W-:Y:S01]  /*11500*/  FFMA R5, R9, R0, RZ ;  /* 0x0000000009057223 */ /* 0x000fe200000000ff */
[----:B--2---:R-:W-:-:S03]  /*11510*/  FMUL.FTZ.D2 R11, R11, 0.69314718246459960938 ;  /* 0x3f3172180b0b7820 */ /* 0x004fc60000310000 */
[----:B------:R-:W-:-:S04]  /*11520*/  FFMA R4, -R15, R5, R9 ;  /* 0x000000050f047223 */ /* 0x000fc80000000109 */
[----:B------:R-:W-:Y:S01]  /*11530*/  FFMA R0, R0, R4, R5 ;  /* 0x0000000400007223 */ /* 0x000fe20000000005 */
[----:B---3--:R-:W-:Y:S06]  /*11540*/  @!P0 BRA `(.L_x_39378) ;  /* 0x0000000000088947 */ /* 0x008fec0003800000 */
[----:B------:R-:W-:-:S07]  /*11550*/  MOV R4, 0x11570 ;  /* 0x0001157000047802 */ /* 0x000fce0000000f00 */
[----:B-1----:R-:W-:Y:S05]  /*11560*/  CALL.REL.NOINC `($__internal_77_$__cuda_sm3x_div_rn_ftz_f32_slowpath) ;  /* 0x0000009c004c7944 */ /* 0x002fea0003c00000 */
.L_x_39378:
[----:B------:R-:W-:Y:S05]  /*11570*/  BSYNC.RECONVERGENT B3 ;  /* 0x0000000000037941 */ /* 0x000fea0003800200 */
.L_x_39377:
        /* <DEDUP_REMOVED lines=28> */
.L_x_39376:
        /* <DEDUP_REMOVED lines=25> */
.L_x_39380:
        /* <DEDUP_REMOVED lines=66> */
.L_x_39379:
        /* <DEDUP_REMOVED lines=52> */
[----:B-1----:R-:W-:Y:S05]  /*12030*/  CALL.REL.NOINC `($__internal_77_$__cuda_sm3x_div_rn_ftz_f32_slowpath) ;  /* 0x0000009000987944 */ /* 0x002fea0003c00000 */
[----:B------:R-:W-:-:S07]  /*12040*/  IMAD.MOV.U32 R3, RZ, RZ, R0 ;  /* 0x000000ffff037224 */ /* 0x000fce00078e0000 */
.L_x_39382:
[----:B------:R-:W-:Y:S05]  /*12050*/  BSYNC.RECONVERGENT B3 ;  /* 0x0000000000037941 */ /* 0x000fea0003800200 */
.L_x_39381:
        /* <DEDUP_REMOVED lines=28> */
.L_x_39371:
        /* <DEDUP_REMOVED lines=26> */
[----:B-1----:R-:W-:Y:S05]  /*123c0*/  CALL.REL.NOINC `($__internal_77_$__cuda_sm3x_div_rn_ftz_f32_slowpath) ;  /* 0x0000008c00b47944 */ /* 0x002fea0003c00000 */
.L_x_39384:
[----:B------:R-:W-:Y:S05]  /*123d0*/  BSYNC.RECONVERGENT B3 ;  /* 0x0000000000037941 */ /* 0x000fea0003800200 */
.L_x_39383:
        /* <DEDUP_REMOVED lines=28> */
.L_x_39370:
        /* <DEDUP_REMOVED lines=16> */
[----:B------:R-:W-:-:S04]  /*126a0*/  FADD.FTZ R3, R3, R4 ;  /* 0x0000000403037221 */ /* 0x000fc80000010000 */
        /* <DEDUP_REMOVED lines=26> */
[----:B-1----:R-:W-:Y:S05]  /*12850*/  CALL.REL.NOINC `($__internal_77_$__cuda_sm3x_div_rn_ftz_f32_slowpath) ;  /* 0x0000008800907944 */ /* 0x002fea0003c00000 */
.L_x_39387:
[----:B------:R-:W-:Y:S05]  /*12860*/  BSYNC.RECONVERGENT B3 ;  /* 0x0000000000037941 */ /* 0x000fea0003800200 */
.L_x_39386:
        /* <DEDUP_REMOVED lines=26> */
.L_x_39385:
        /* <DEDUP_REMOVED lines=8> */
[----:B------:R-:W-:-:S04]  /*12a90*/  FFMA R5, R3, -1, R9 ;  /* 0xbf80000003057823 */ /* 0x000fc80000000009 */
[----:B------:R-:W-:Y:S01]  /*12aa0*/  FFMA R0, R0, R5, R3 ;  /* 0x0000000500007223 */ /* 0x000fe20000000003 */
[----:B0-----:R-:W-:Y:S06]  /*12ab0*/  @!P0 BRA `(.L_x_39389) ;  /* 0x00000000000c8947 */ /* 0x001fec0003800000 */
[----:B------:R-:W-:Y:S01]  /*12ac0*/  IMAD.MOV.U32 R15, RZ, RZ, 0x3f800000 ;  /* 0x3f800000ff0f7424 */ /* 0x000fe200078e00ff */
[----:B------:R-:W-:-:S07]  /*12ad0*/  MOV R4, 0x12af0 ;  /* 0x00012af000047802 */ /* 0x000fce0000000f00 */
[----:B-1----:R-:W-:Y:S05]  /*12ae0*/  CALL.REL.NOINC `($__internal_77_$__cuda_sm3x_div_rn_ftz_f32_slowpath) ;  /* 0x0000008400ec7944 */ /* 0x002fea0003c00000 */
.L_x_39389:
[----:B------:R-:W-:Y:S05]  /*12af0*/  BSYNC.RECONVERGENT B3 ;  /* 0x0000000000037941 */ /* 0x000fea0003800200 */
.L_x_39388:
[----:B------:R-:W-:Y:S01]  /*12b00*/  MOV R4, 0x3b33710b ;  /* 0x3b33710b00047802 */ /* 0x000fe20000000f00 */
        /* <DEDUP_REMOVED lines=25> */
.L_x_39369:
[----:B------:R-:W-:Y:S01]  /*12ca0*/  FMUL.FTZ R0, R18, 0.36787945032119750977 ;  /* 0x3ebc5ab212007820 */ /* 0x000fe20000410000 */
[----:B------:R-:W-:Y:S01]  /*12cb0*/  FMUL.FTZ R3, R19, 0.36787945032119750977 ;  /* 0x3ebc5ab213037820 */ /* 0x000fe20000410000 */
[----:B------:R-:W0:Y:S01]  /*12cc0*/  MUFU.RCP R10, R15 ;  /* 0x0000000f000a7308 */ /* 0x000e220000001000 */
        /* <DEDUP_REMOVED lines=28> */
[----:B-1----:R-:W-:Y:S05]  /*12e90*/  CALL.REL.NOINC `($__internal_77_$__cuda_sm3x_div_rn_ftz_f32_slowpath) ;  /* 0x0000008400007944 */ /* 0x002fea0003c00000 */
.L_x_39391:
[----:B------:R-:W-:Y:S05]  /*12ea0*/  BSYNC.RECONVERGENT B3 ;  /* 0x0000000000037941 */ /* 0x000fea0003800200 */
.L_x_39390:
        /* <DEDUP_REMOVED lines=28> */
.L_x_39368:
        /* <DEDUP_REMOVED lines=10> */
[C---:B0-23--:R-:W-:Y:S01]  /*13110*/  @P0 FMUL.FTZ R4, R19.reuse, 4 ;  /* 0x4080000013040820 */ /* 0x04dfe20000410000 */
[----:B------:R-:W-:Y:S01]  /*13120*/  @P0 FMUL.FTZ R0, R18, 4 ;  /* 0x4080000012000820 */ /* 0x000fe20000410000 */
        /* <DEDUP_REMOVED lines=15> */
[----:B-1----:R-:W-:Y:S05]  /*13220*/  CALL.REL.NOINC `($__internal_77_$__cuda_sm3x_div_rn_ftz_f32_slowpath) ;  /* 0x00000080001c7944 */ /* 0x002fea0003c00000 */
.L_x_39393:
[----:B------:R-:W-:Y:S05]  /*13230*/  BSYNC.RECONVERGENT B3 ;  /* 0x0000000000037941 */ /* 0x000fea0003800200 */
.L_x_39392:
        /* <DEDUP_REMOVED lines=27> */
.L_x_39375:
[----:B------:R-:W-:Y:S05]  /*133f0*/  BSYNC.RECONVERGENT B2 ;  /* 0x0000000000027941 */ /* 0x000fea0003800200 */
.L_x_39367:
[C---:B-1----:R-:W-:Y:S01]  /*13400*/  FMUL.FTZ R0, R18.reuse, R6 ;  /* 0x0000000612007220 */ /* 0x042fe20000410000 */
        /* <DEDUP_REMOVED lines=44> */
.L_x_39397:
        /* <DEDUP_REMOVED lines=8> */
.L_x_39396:
[----:B------:R-:W-:-:S04]  /*13750*/  FMUL.RZ R0, R5, 0.15915493667125701904 ;  /* 0x3e22f98305007820 */ /* 0x000fc8000040c000 */
[----:B------:R0:W1:Y:S08]  /*13760*/  MUFU.COS R4, R0 ;  /* 0x0000000000047308 */ /* 0x0000700000000000 */
[----:B------:R0:W2:Y:S01]  /*13770*/  MUFU.SIN R5, R0 ;  /* 0x0000000000057308 */ /* 0x0000a20000000400 */
[----:B------:R-:W-:Y:S05]  /*13780*/  BRA `(.L_x_39398) ;  /* 0x0000000000087947 */ /* 0x000fea0003800000 */
.L_x_39395:
[----:B------:R-:W-:-:S06]  /*13790*/  FMUL.FTZ R4, R11, 1.4426950216293334961 ;  /* 0x3fb8aa3b0b047820 */ /* 0x000fcc0000410000 */
[----:B------:R-:W3:Y:S02]  /*137a0*/  MUFU.EX2 R4, R4 ;  /* 0x0000000400047308 */ /* 0x000ee40000000800 */
.L_x_39398:
[----:B------:R-:W-:Y:S05]  /*137b0*/  BSYNC.RECONVERGENT B0 ;  /* 0x0000000000007941 */ /* 0x000fea0003800200 */
.L_x_39394:
[----:B------:R-:W4:Y:S01]  /*137c0*/  LDCU.64 UR4, c[0x0][0x5e8] ;  /* 0x0000bd00ff0477ac */ /* 0x000f220008000a00 */
[----:B------:R-:W-:-:S04]  /*137d0*/  ULOP3.LUT UR6, UR40, 0xff, URZ, 0xc0, !UPT ;  /* 0x000000ff28067892 */ /* 0x000fc8000f8ec0ff */
        /* <DEDUP_REMOVED lines=12> */
[----:B-1-3--:R-:W1:Y:S02]  /*138a0*/  F2I.FTZ.TRUNC.NTZ R3, R4 ;  /* 0x0000000400037305 */ /* 0x00ae64000021f100 */
[----:B-1----:R1:W-:Y:S01]  /*138b0*/  STG.E.U8 desc[UR36][R6.64], R3 ;  /* 0x0000000306007986 */ /* 0x0023e2000c101124 */
[----:B------:R-:W-:Y:S05]  /*138c0*/  BRA `(.L_x_39404) ;  /* 0x0000000c003c7947 */ /* 0x000fea0003800000 */
.L_x_39402:
[----:B-123--:R-:W1:Y:S02]  /*138d0*/  F2I.S64.TRUNC R4, R4 ;  /* 0x0000000400047311 */ /* 0x00ee64000020d900 */
[----:B-1----:R-:W-:-:S05]  /*138e0*/  MOV R3, R4 ;  /* 0x0000000400037202 */ /* 0x002fca0000000f00 */
[----:B------:R1:W-:Y:S01]  /*138f0*/  STG.E.U8 desc[UR36][R6.64], R3 ;  /* 0x0000000306007986 */ /* 0x0003e2000c101124 */
[----:B------:R-:W-:Y:S05]  /*13900*/  BRA `(.L_x_39404) ;  /* 0x0000000c002c7947 */ /* 0x000fea0003800000 */
.L_x_39401:
        /* <DEDUP_REMOVED lines=9> */
.L_x_39406:
[----:B-1-3--:R-:W1:Y:S02]  /*139a0*/  F2I.FTZ.TRUNC.NTZ R3, R4 ;  /* 0x0000000400037305 */ /* 0x00ae64000021f100 */
[----:B-1----:R1:W-:Y:S01]  /*139b0*/  STG.E desc[UR36][R6.64], R3 ;  /* 0x0000000306007986 */ /* 0x0023e2000c101924 */
[----:B------:R-:W-:Y:S05]  /*139c0*/  BRA `(.L_x_39404) ;  /* 0x0000000800fc7947 */ /* 0x000fea0003800000 */
.L_x_39405:
[----:B-1-3--:R-:W1:Y:S02]  /*139d0*/  F2I.FTZ.TRUNC.NTZ R3, R4 ;  /* 0x0000000400037305 */ /* 0x00ae64000021f100 */
[----:B-1----:R1:W-:Y:S01]  /*139e0*/  STG.E.U16 desc[UR36][R6.64], R3 ;  /* 0x0000000306007986 */ /* 0x0023e2000c101524 */
[----:B------:R-:W-:Y:S05]  /*139f0*/  BRA `(.L_x_39404) ;  /* 0x0000000800f07947 */ /* 0x000fea0003800000 */
.L_x_39400:
        /* <DEDUP_REMOVED lines=8> */
.L_x_39408:
[----:B-1-3--:R-:W-:-:S05]  /*13a80*/  F2FP.F16.F32.PACK_AB R4, RZ, R4 ;  /* 0x00000004ff04723e */ /* 0x00afca00000000ff */
[----:B------:R1:W-:Y:S01]  /*13a90*/  STG.E.U16 desc[UR36][R6.64], R4 ;  /* 0x0000000406007986 */ /* 0x0003e2000c101524 */
[----:B------:R-:W-:Y:S05]  /*13aa0*/  BRA `(.L_x_39404) ;  /* 0x0000000800c47947 */ /* 0x000fea0003800000 */
.L_x_39407:
        /* <DEDUP_REMOVED lines=8> */
.L_x_39410:
[----:B-123--:R-:W-:-:S05]  /*13b30*/  F2FP.F16.F32.PACK_AB R3, R5, R4 ;  /* 0x000000040503723e */ /* 0x00efca00000000ff */
[----:B------:R1:W-:Y:S01]  /*13b40*/  STG.E desc[UR36][R6.64], R3 ;  /* 0x0000000306007986 */ /* 0x0003e2000c101924 */
[----:B------:R-:W-:Y:S05]  /*13b50*/  BRA `(.L_x_39404) ;  /* 0x0000000800987947 */ /* 0x000fea0003800000 */
.L_x_39409:
[----:B-1-3--:R-:W-:-:S06]  /*13b60*/  FMUL.FTZ R4, R4, 1 ;  /* 0x3f80000004047820 */ /* 0x00afcc0000410000 */
[----:B--2---:R-:W1:Y:S02]  /*13b70*/  F2F.F64.F32 R4, R4 ;  /* 0x0000000400047310 */ /* 0x004e640000201800 */
[----:B-1----:R1:W-:Y:S01]  /*13b80*/  STG.E.64 desc[UR36][R6.64], R4 ;  /* 0x0000000406007986 */ /* 0x0023e2000c101b24 */
[----:B------:R-:W-:Y:S05]  /*13b90*/  BRA `(.L_x_39404) ;  /* 0x0000000800887947 */ /* 0x000fea0003800000 */
.L_x_39399:
        /* <DEDUP_REMOVED lines=10> */
[----:B-1-3--:R-:W1:Y:S02]  /*13c40*/  F2I.FTZ.U32.TRUNC.NTZ R3, R4 ;  /* 0x0000000400037305 */ /* 0x00ae64000021f000 */
[----:B-1----:R1:W-:Y:S01]  /*13c50*/  STG.E.U16 desc[UR36][R6.64], R3 ;  /* 0x0000000306007986 */ /* 0x0023e2000c101524 */
[----:B------:R-:W-:Y:S05]  /*13c60*/  BRA `(.L_x_39404) ;  /* 0x0000000800547947 */ /* 0x000fea0003800000 */
.L_x_39414:
[----:B-123--:R-:W-:Y:S01]  /*13c70*/  LOP3.LUT R5, R4, 0x7fffffff, RZ, 0xc0, !PT ;  /* 0x7fffffff04057812 */ /* 0x00efe200078ec0ff */
[----:B------:R-:W-:Y:S01]  /*13c80*/  BSSY.RECONVERGENT B0, `(.L_x_39415) ;  /* 0x0000012000007945 */ /* 0x000fe20003800200 */
[----:B------:R-:W-:Y:S02]  /*13c90*/  IMAD.MOV.U32 R3, RZ, RZ, 0x80 ;  /* 0x00000080ff037424 */ /* 0x000fe400078e00ff */
        /* <DEDUP_REMOVED lines=13> */
[----:B------:R-:W-:-:S07]  /*13d70*/  MOV R3, R0 ;  /* 0x0000000000037202 */ /* 0x000fce0000000f00 */
.L_x_39417:
[----:B------:R-:W-:-:S04]  /*13d80*/  SHF.R.U32.HI R4, RZ, 0x18, R4 ;  /* 0x00000018ff047819 */ /* 0x000fc80000011604 */
[----:B------:R-:W-:-:S07]  /*13d90*/  LOP3.LUT R3, R3, 0x80, R4, 0xf8, !PT ;  /* 0x0000008003037812 */ /* 0x000fce00078ef804 */
.L_x_39416:
[----:B------:R-:W-:Y:S05]  /*13da0*/  BSYNC.RECONVERGENT B0 ;  /* 0x0000000000007941 */ /* 0x000fea0003800200 */
.L_x_39415:
[----:B------:R1:W-:Y:S01]  /*13db0*/  STG.E.U8 desc[UR36][R6.64], R3 ;  /* 0x0000000306007986 */ /* 0x0003e2000c101124 */
[----:B------:R-:W-:Y:S05]  /*13dc0*/  BRA `(.L_x_39404) ;  /* 0x0000000400fc7947 */ /* 0x000fea0003800000 */
.L_x_39413:
        /* <DEDUP_REMOVED lines=17> */
.L_x_39420:
[----:B------:R-:W-:-:S04]  /*13ee0*/  SHF.R.U32.HI R4, RZ, 0x18, R4 ;  /* 0x00000018ff047819 */ /* 0x000fc80000011604 */
[----:B------:R-:W-:-:S07]  /*13ef0*/  LOP3.LUT R3, R3, 0x80, R4, 0xf8, !PT ;  /* 0x0000008003037812 */ /* 0x000fce00078ef804 */
.L_x_39419:
[----:B------:R-:W-:Y:S05]  /*13f00*/  BSYNC.RECONVERGENT B0 ;  /* 0x0000000000007941 */ /* 0x000fea0003800200 */
.L_x_39418:
[----:B------:R1:W-:Y:S01]  /*13f10*/  STG.E.U8 desc[UR36][R6.64], R3 ;  /* 0x0000000306007986 */ /* 0x0003e2000c101124 */
[----:B------:R-:W-:Y:S05]  /*13f20*/  BRA `(.L_x_39404) ;  /* 0x0000000400a47947 */ /* 0x000fea0003800000 */
.L_x_39412:
[----:B------:R-:W-:-:S09]  /*13f30*/  UISETP.NE.AND UP0, UPT, UR6, 0x1c, UPT ;  /* 0x0000001c0600788c */ /* 0x000fd2000bf05270 */
[----:B------:R-:W-:Y:S05]  /*13f40*/  BRA.U !UP0, `(.L_x_39421) ;  /* 0x0000000108587547 */ /* 0x000fea000b800000 */
[----:B------:R-:W-:-:S09]  /*13f50*/  UISETP.NE.AND UP0, UPT, UR6, 0x1d, UPT ;  /* 0x0000001d0600788c */ /* 0x000fd2000bf05270 */
[----:B------:R-:W-:Y:S05]  /*13f60*/  BRA.U !UP0, `(.L_x_39422) ;  /* 0x0000000108447547 */ /* 0x000fea000b800000 */
[----:B------:R-:W-:-:S09]  /*13f70*/  UISETP.NE.AND UP0, UPT, UR6, 0x2c, UPT ;  /* 0x0000002c0600788c */ /* 0x000fd2000bf05270 */
[----:B------:R-:W-:Y:S05]  /*13f80*/  BRA.U UP0, `(.L_x_39403) ;  /* 0x0000000100b47547 */ /* 0x000fea000b800000 */
[----:B-123--:R-:W-:-:S04]  /*13f90*/  SHF.R.U32.HI R5, RZ, 0x17, R4 ;  /* 0x00000017ff057819 */ /* 0x00efc80000011604 */
        /* <DEDUP_REMOVED lines=14> */
.L_x_39422:
[----:B-123--:R-:W1:Y:S02]  /*14080*/  F2I.U64.TRUNC R4, R4 ;  /* 0x0000000400047311 */ /* 0x00ee64000020d800 */
[----:B-1----:R1:W-:Y:S01]  /*14090*/  STG.E.64 desc[UR36][R6.64], R4 ;  /* 0x0000000406007986 */ /* 0x0023e2000c101b24 */
[----:B------:R-:W-:Y:S05]  /*140a0*/  BRA `(.L_x_39404) ;  /* 0x0000000400447947 */ /* 0x000fea0003800000 */
.L_x_39421:
[----:B-1-3--:R-:W1:Y:S02]  /*140b0*/  F2I.FTZ.U32.TRUNC.NTZ R3, R4 ;  /* 0x0000000400037305 */ /* 0x00ae64000021f000 */
[----:B-1----:R1:W-:Y:S01]  /*140c0*/  STG.E desc[UR36][R6.64], R3 ;  /* 0x0000000306007986 */ /* 0x0023e2000c101924 */
[----:B------:R-:W-:Y:S05]  /*140d0*/  BRA `(.L_x_39404) ;  /* 0x0000000400387947 */ /* 0x000fea0003800000 */
.L_x_39411:
        /* <DEDUP_REMOVED lines=12> */
.L_x_39424:
[----:B-1-3--:R-:W-:Y:S01]  /*141a0*/  FMUL.FTZ R8, R4, 1 ;  /* 0x3f80000004087820 */ /* 0x00afe20000410000 */
[----:B--2---:R-:W-:-:S05]  /*141b0*/  FMUL.FTZ R10, R5, 1 ;  /* 0x3f800000050a7820 */ /* 0x004fca0000410000 */
[----:B------:R-:W-:Y:S08]  /*141c0*/  F2F.F64.F32 R8, R8 ;  /* 0x0000000800087310 */ /* 0x000ff00000201800 */
[----:B------:R-:W1:Y:S02]  /*141d0*/  F2F.F64.F32 R10, R10 ;  /* 0x0000000a000a7310 */ /* 0x000e640000201800 */
[----:B-1----:R1:W-:Y:S01]  /*141e0*/  STG.E.128 desc[UR36][R6.64], R8 ;  /* 0x0000000806007986 */ /* 0x0023e2000c101d24 */
[----:B------:R-:W-:Y:S05]  /*141f0*/  BRA `(.L_x_39404) ;  /* 0x0000000000f07947 */ /* 0x000fea0003800000 */
.L_x_39423:
[----:B------:R-:W-:-:S09]  /*14200*/  UISETP.NE.AND UP0, UPT, UR6, 0xf, UPT ;  /* 0x0000000f0600788c */ /* 0x000fd2000bf05270 */
[----:B------:R-:W-:Y:S05]  /*14210*/  BRA.U !UP0, `(.L_x_39425) ;  /* 0x0000000108e07547 */ /* 0x000fea000b800000 */
[----:B------:R-:W-:-:S09]  /*14220*/  UISETP.NE.AND UP0, UPT, UR6, 0x17, UPT ;  /* 0x000000170600788c */ /* 0x000fd2000bf05270 */
[----:B------:R-:W-:Y:S05]  /*14230*/  BRA.U !UP0, `(.L_x_39426) ;  /* 0x00000001088c7547 */ /* 0x000fea000b800000 */
[----:B------:R-:W-:-:S09]  /*14240*/  UISETP.NE.AND UP0, UPT, UR6, 0x18, UPT ;  /* 0x000000180600788c */ /* 0x000fd2000bf05270 */
[----:B------:R-:W-:Y:S05]  /*14250*/  BRA.U !UP0, `(.L_x_39427) ;  /* 0x0000000108447547 */ /* 0x000fea000b800000 */
.L_x_39403:
[----:B0-----:R-:W-:Y:S01]  /*14260*/  MOV R0, 0x0 ;  /* 0x0000000000007802 */ /* 0x001fe20000000f00 */
[----:B------:R-:W1:Y:S01]  /*14270*/  LDCU.64 UR4, c[0x4][0x198] ;  /* 0x01003300ff0477ac */ /* 0x000e620008000a00 */
[----:B------:R-:W-:Y:S02]  /*14280*/  HFMA2 R12, -RZ, RZ, 0, 5.9604644775390625e-08 ;  /* 0x00000001ff0c7431 */ /* 0x000fe400000001ff */
[----:B------:R-:W-:Y:S01]  /*14290*/  IMAD.MOV.U32 R8, RZ, RZ, 0x65 ;  /* 0x00000065ff087424 */ /* 0x000fe200078e00ff */
[----:B------:R0:W4:Y:S01]  /*142a0*/  LDC.64 R14, c[0x4][R0] ;  /* 0x01000000000e7b82 */ /* 0x0001220000000a00 */
[----:B------:R-:W5:Y:S01]  /*142b0*/  LDCU.64 UR6, c[0x4][0x1a0] ;  /* 0x01003400ff0677ac */ /* 0x000f620008000a00 */
[----:B------:R-:W-:Y:S01]  /*142c0*/  IMAD.MOV.U32 R13, RZ, RZ, RZ ;  /* 0x000000ffff0d7224 */ /* 0x000fe200078e00ff */
[----:B------:R-:W0:Y:S01]  /*142d0*/  LDCU.64 UR8, c[0x4][0x90] ;  /* 0x01001200ff0877ac */ /* 0x000e220008000a00 */
[----:B-1-3--:R-:W-:Y:S01]  /*142e0*/  IMAD.U32 R4, RZ, RZ, UR4 ;  /* 0x00000004ff047e24 */ /* 0x00afe2000f8e00ff */
[----:B--2---:R-:W-:Y:S01]  /*142f0*/  MOV R5, UR5 ;  /* 0x0000000500057c02 */ /* 0x004fe20008000f00 */
[----:B-----5:R-:W-:Y:S01]  /*14300*/  IMAD.U32 R6, RZ, RZ, UR6 ;  /* 0x00000006ff067e24 */ /* 0x020fe2000f8e00ff */
[----:B------:R-:W-:Y:S01]  /*14310*/  MOV R7, UR7 ;  /* 0x0000000700077c02 */ /* 0x000fe20008000f00 */
[----:B0-----:R-:W-:Y:S01]  /*14320*/  IMAD.U32 R10, RZ, RZ, UR8 ;  /* 0x00000008ff0a7e24 */ /* 0x001fe2000f8e00ff */
[----:B------:R-:W-:-:S07]  /*14330*/  MOV R11, UR9 ;  /* 0x00000009000b7c02 */ /* 0x000fce0008000f00 */
[----:B------:R-:W-:-:S07]  /*14340*/  LEPC R20, `(.L_x_39428) ;  /* 0x000000001014794e */ /* 0x000fce0000000000 */
[----:B----4-:R-:W-:Y:S05]  /*14350*/  CALL.ABS.NOINC R14 ;  /* 0x000000000e007343 */ /* 0x010fea0003c00000 */
.L_x_39428:
[----:B------:R-:W-:Y:S05]  /*14360*/  BRA `(.L_x_39404) ;  /* 0x0000000000947947 */ /* 0x000fea0003800000 */
.L_x_39427:
[----:B-1-3--:R-:W-:Y:S01]  /*14370*/  LOP3.LUT R8, R4, 0x7fffffff, RZ, 0xc0, !PT ;  /* 0x7fffffff04087812 */ /* 0x00afe200078ec0ff */
[----:B------:R-:W-:Y:S01]  /*14380*/  BSSY.RECONVERGENT B0, `(.L_x_39429) ;  /* 0x000000b000007945 */ /* 0x000fe20003800200 */
[----:B--2---:R-:W-:Y:S02]  /*14390*/  SHF.R.U32.HI R5, RZ, 0x18, R4 ;  /* 0x00000018ff057819 */ /* 0x004fe40000011604 */
[----:B------:R-:W-:Y:S02]  /*143a0*/  ISETP.GT.U32.AND P0, PT, R8, 0x43efffff, PT ;  /* 0x43efffff0800780c */ /* 0x000fe40003f04070 */
[----:B0-----:R-:W-:-:S11]  /*143b0*/  MOV R0, 0x7f ;  /* 0x0000007f00007802 */ /* 0x001fd60000000f00 */
[----:B------:R-:W-:Y:S05]  /*143c0*/  @P0 BRA `(.L_x_39430) ;  /* 0x0000000000180947 */ /* 0x000fea0003800000 */
[----:B------:R-:W-:-:S13]  /*143d0*/  ISETP.GE.U32.AND P0, PT, R8, 0x3c800000, PT ;  /* 0x3c8000000800780c */ /* 0x000fda0003f06070 */
[----:B------:R-:W-:-:S04]  /*143e0*/  @P0 SHF.R.U32.HI R0, RZ, 0x14, R4 ;  /* 0x00000014ff000819 */ /* 0x000fc80000011604 */
[----:B------:R-:W-:-:S04]  /*143f0*/  @P0 LOP3.LUT R3, R0, 0x1, RZ, 0xc0, !PT ;  /* 0x0000000100030812 */ /* 0x000fc800078ec0ff */
[----:B------:R-:W-:-:S04]  /*14400*/  @P0 IADD3 R0, PT, PT, R4, 0x407ffff, R3 ;  /* 0x0407ffff04000810 */ /* 0x000fc80007ffe003 */
[----:B------:R-:W-:Y:S01]  /*14410*/  @P0 SHF.R.U32.HI R0, RZ, 0x14, R0 ;  /* 0x00000014ff000819 */ /* 0x000fe20000011600 */
[----:B------:R-:W-:-:S07]  /*14420*/  @!P0 FADD.FTZ R0, R8, 16384 ;  /* 0x4680000008008421 */ /* 0x000fce0000010000 */
.L_x_39430:
[----:B------:R-:W-:Y:S05]  /*14430*/  BSYNC.RECONVERGENT B0 ;  /* 0x0000000000007941 */ /* 0x000fea0003800200 */
.L_x_39429:
[----:B------:R-:W-:-:S05]  /*14440*/  LOP3.LUT R3, R0, 0x80, R5, 0xf8, !PT ;  /* 0x0000008000037812 */ /* 0x000fca00078ef805 */
[----:B------:R1:W-:Y:S01]  /*14450*/  STG.E.U8 desc[UR36][R6.64], R3 ;  /* 0x0000000306007986 */ /* 0x0003e2000c101124 */
[----:B------:R-:W-:Y:S05]  /*14460*/  BRA `(.L_x_39404) ;  /* 0x0000000000547947 */ /* 0x000fea0003800000 */
.L_x_39426:
[----:B-123--:R-:W-:Y:S01]  /*14470*/  LOP3.LUT R5, R4, 0x7fffffff, RZ, 0xc0, !PT ;  /* 0x7fffffff04057812 */ /* 0x00efe200078ec0ff */
[----:B------:R-:W-:Y:S03]  /*14480*/  BSSY.RECONVERGENT B0, `(.L_x_39431) ;  /* 0x000000d000007945 */ /* 0x000fe60003800200 */
        /* <DEDUP_REMOVED lines=9> */
.L_x_39432:
[----:B0-----:R-:W-:Y:S01]  /*14520*/  IMAD.MOV.U32 R0, RZ, RZ, 0x7f ;  /* 0x0000007fff007424 */ /* 0x001fe200078e00ff */
[----:B------:R-:W-:-:S04]  /*14530*/  ISETP.GT.U32.AND P0, PT, R5, 0x7f800000, PT ;  /* 0x7f8000000500780c */ /* 0x000fc80003f04070 */
[----:B------:R-:W-:-:S09]  /*14540*/  SEL R0, R0, 0x7c, P0 ;  /* 0x0000007c00007807 */ /* 0x000fd20000000000 */
.L_x_39433:
[----:B------:R-:W-:Y:S05]  /*14550*/  BSYNC.RECONVERGENT B0 ;  /* 0x0000000000007941 */ /* 0x000fea0003800200 */
.L_x_39431:
[----:B------:R-:W-:-:S04]  /*14560*/  SHF.R.U32.HI R3, RZ, 0x18, R4 ;  /* 0x00000018ff037819 */ /* 0x000fc80000011604 */
[----:B------:R-:W-:-:S05]  /*14570*/  LOP3.LUT R3, R0, 0x80, R3, 0xf8, !PT ;  /* 0x0000008000037812 */ /* 0x000fca00078ef803 */
[----:B------:R0:W-:Y:S01]  /*14580*/  STG.E.U8 desc[UR36][R6.64], R3 ;  /* 0x0000000306007986 */ /* 0x0001e2000c101124 */
[----:B------:R-:W-:Y:S05]  /*14590*/  BRA `(.L_x_39404) ;  /* 0x0000000000087947 */ /* 0x000fea0003800000 */
.L_x_39425:
[----:B-1-3--:R-:W-:-:S05]  /*145a0*/  F2FP.BF16.F32.PACK_AB R4, RZ, R4 ;  /* 0x00000004ff04723e */ /* 0x00afca00000010ff */
[----:B------:R3:W-:Y:S02]  /*145b0*/  STG.E.U16 desc[UR36][R6.64], R4 ;  /* 0x0000000406007986 */ /* 0x0007e4000c101524 */
.L_x_39404:
[----:B------:R-:W-:-:S07]  /*145c0*/  IADD3 R17, PT, PT, R17, 0x80, RZ ;  /* 0x0000008011117810 */ /* 0x000fce0007ffe0ff */
.L_x_39309:
[----:B------:R-:W-:Y:S05]  /*145d0*/  BSYNC.RECONVERGENT B6 ;  /* 0x0000000000067941 */ /* 0x000fea0003800200 */
.L_x_39308:
[----:B------:R-:W5:Y:S02]  /*145e0*/  LDCU UR4, c[0x0][0x380] ;  /* 0x00007000ff0477ac */ /* 0x000f640008000800 */
[----:B-----5:R-:W-:-:S13]  /*145f0*/  ISETP.GE.AND P0, PT, R17, UR4, PT ;  /* 0x0000000411007c0c */ /* 0x020fda000bf06270 */
[----:B------:R-:W-:Y:S05]  /*14600*/  @P0 EXIT ;  /* 0x000000000000094d */ /* 0x000fea0003800000 */
[----:B------:R-:W5:Y:S01]  /*14610*/  LDCU UR4, c[0x0][0x388] ;  /* 0x00007100ff0477ac */ /* 0x000f620008000800 */
[----:B01----:R-:W-:Y:S02]  /*14620*/  HFMA2 R0, -RZ, RZ, 0, 0 ;  /* 0x00000000ff007431 */ /* 0x003fe400000001ff */
[----:B------:R-:W-:Y:S02]  /*14630*/  IMAD.MOV.U32 R22, RZ, RZ, RZ ;  /* 0x000000ffff167224 */ /* 0x000fe400078e00ff */
[----:B------:R-:W-:Y:S01]  /*14640*/  IMAD.MOV.U32 R16, RZ, RZ, RZ ;  /* 0x000000ffff107224 */ /* 0x000fe200078e00ff */
[----:B-----5:R-:W-:-:S09]  /*14650*/  UISETP.NE.AND UP0, UPT, UR4, URZ, UPT ;  /* 0x000000ff0400728c */ /* 0x020fd2000bf05270 */
[----:B------:R-:W-:Y:S05]  /*14660*/  BRA.U !UP0, `(.L_x_39434) ;  /* 0x0000001508707547 */ /* 0x000fea000b800000 */
[----:B------:R-:W3:Y:S01]  /*14670*/  LDCU.64 UR4, c[0x0][0x390] ;  /* 0x00007200ff0477ac */ /* 0x000ee20008000a00 */
[----:B------:R-:W-:Y:S01]  /*14680*/  MOV R16, RZ ;  /* 0x000000ff00107202 */ /* 0x000fe20000000f00 */
[----:B------:R-:W0:Y:S01]  /*14690*/  LDCU UR6, c[0x0][0x38c] ;  /* 0x00007180ff0677ac */ /* 0x000e220008000800 */
[----:B------:R-:W1:Y:S01]  /*146a0*/  LDCU.64 UR8, c[0x0][0x4b8] ;  /* 0x00009700ff0877ac */ /* 0x000e620008000a00 */
[----:B------:R-:W-:Y:S02]  /*146b0*/  UISETP.NE.AND UP0, UPT, UR39, URZ, UPT ;  /* 0x000000ff2700728c */ /* 0x000fe4000bf05270 */
[----:B---34-:R-:W-:Y:S01]  /*146c0*/  IMAD.HI.U32 R4, R17, UR4, R16 ;  /* 0x0000000411047c27 */ /* 0x018fe2000f8e0010 */
[----:B------:R-:W3:Y:S04]  /*146d0*/  LDCU UR4, c[0x0][0x4c0] ;  /* 0x00009800ff0477ac */ /* 0x000ee80008000800 */
[----:B--2---:R-:W-:-:S05]  /*146e0*/  SHF.R.U32.HI R5, RZ, UR5, R4 ;  /* 0x00000005ff057c19 */ /* 0x004fca0008011604 */
[----:B------:R-:W-:-:S04]  /*146f0*/  IMAD.MOV R0, RZ, RZ, -R5 ;  /* 0x000000ffff007224 */ /* 0x000fc800078e0a05 */
[----:B0-----:R-:W-:-:S04]  /*14700*/  IMAD R17, R0, UR6, R17 ;  /* 0x0000000600117c24 */ /* 0x001fc8000f8e0211 */
[C---:B-1----:R-:W-:Y:S02]  /*14710*/  IMAD R16, R17.reuse, UR8, RZ ;  /* 0x0000000811107c24 */ /* 0x042fe4000f8e02ff */
[C---:B------:R-:W-:Y:S02]  /*14720*/  IMAD R0, R17.reuse, UR9, RZ ;  /* 0x0000000911007c24 */ /* 0x040fe4000f8e02ff */
[----:B---3--:R-:W-:Y:S01]  /*14730*/  IMAD R22, R17, UR4, RZ ;  /* 0x0000000411167c24 */ /* 0x008fe2000f8e02ff */
        /* <DEDUP_REMOVED lines=335> */
.L_x_39434:
[----:B------:R-:W3:Y:S01]  /*15c30*/  LDCU.64 UR8, c[0x0][0x5f0] ;  /* 0x0000be00ff0877ac */ /* 0x000ee20008000a00 */
[----:B------:R-:W-:Y:S01]  /*15c40*/  BSSY.RECONVERGENT B6, `(.L_x_39435) ;  /* 0x00000f5000067945 */ /* 0x000fe20003800200 */
[----:B------:R-:W0:Y:S01]  /*15c50*/  LDCU.64 UR6, c[0x0][0x5e8] ;  /* 0x0000bd00ff0677ac */ /* 0x000e220008000a00 */
[----:B------:R-:W-:-:S04]  /*15c60*/  UPRMT UR4, UR40, 0x7771, URZ ;  /* 0x0000777128047896 */ /* 0x000fc800080000ff */
[----:B------:R-:W-:Y:S01]  /*15c70*/  UISETP.GT.AND UP0, UPT, UR4, 0x9, UPT ;  /* 0x000000090400788c */ /* 0x000fe2000bf04270 */
[----:B---34-:R-:W-:Y:S02]  /*15c80*/  IADD3 R4, P1, PT, R0, UR8, RZ ;  /* 0x0000000800047c10 */ /* 0x018fe4000ff3e0ff */
[----:B0-----:R-:W-:-:S03]  /*15c90*/  IADD3 R16, P0, PT, R16, UR6, RZ ;  /* 0x0000000610107c10 */ /* 0x001fc6000ff1e0ff */
[----:B--2---:R-:W-:Y:S01]  /*15ca0*/  IMAD.X R5, RZ, RZ, UR9, P1 ;  /* 0x00000009ff057e24 */ /* 0x004fe200088e06ff */
        /* <DEDUP_REMOVED lines=14> */
.L_x_39439:
[----:B------:R-:W2:Y:S01]  /*15d90*/  LDG.E.U8 R4, desc[UR36][R4.64] ;  /* 0x0000002404047981 */ /* 0x000ea2000c1e1100 */
[----:B------:R-:W-:Y:S01]  /*15da0*/  IMAD.MOV.U32 R19, RZ, RZ, RZ ;  /* 0x000000ffff137224 */ /* 0x000fe200078e00ff */
[----:B--2---:R-:W-:Y:S01]  /*15db0*/  I2FP.F32.U32 R18, R4 ;  /* 0x0000000400127245 */ /* 0x004fe20000201000 */
[----:B------:R-:W-:Y:S06]  /*15dc0*/  BRA `(.L_x_39441) ;  /* 0x0000000c00707947 */ /* 0x000fec0003800000 */
.L_x_39438:
[----:B------:R-:W-:-:S09]  /*15dd0*/  UISETP.NE.AND UP0, UPT, UR4, 0x2, UPT ;  /* 0x000000020400788c */ /* 0x000fd2000bf05270 */
[----:B------:R-:W-:Y:S05]  /*15de0*/  BRA.U !UP0, `(.L_x_39442) ;  /* 0x0000000108307547 */ /* 0x000fea000b800000 */
[----:B------:R-:W-:-:S09]  /*15df0*/  UISETP.NE.AND UP0, UPT, UR4, 0x3, UPT ;  /* 0x000000030400788c */ /* 0x000fd2000bf05270 */
[----:B------:R-:W-:Y:S05]  /*15e00*/  BRA.U !UP0, `(.L_x_39443) ;  /* 0x0000000108187547 */ /* 0x000fea000b800000 */
[----:B------:R-:W-:-:S09]  /*15e10*/  UISETP.NE.AND UP0, UPT, UR4, 0x4, UPT ;  /* 0x000000040400788c */ /* 0x000fd2000bf05270 */
[----:B------:R-:W-:Y:S05]  /*15e20*/  BRA.U UP0, `(.L_x_39440) ;  /* 0x0000000900f47547 */ /* 0x000fea000b800000 */
[----:B------:R-:W2:Y:S01]  /*15e30*/  LDG.E.64 R4, desc[UR36][R4.64] ;  /* 0x0000002404047981 */ /* 0x000ea2000c1e1b00 */
[----:B------:R-:W-:Y:S01]  /*15e40*/  HFMA2 R19, -RZ, RZ, 0, 0 ;  /* 0x00000000ff137431 */ /* 0x000fe200000001ff */
[----:B--2---:R4:W0:Y:S01]  /*15e50*/  I2F.S64 R18, R4 ;  /* 0x0000000400127312 */ /* 0x0048220000301400 */
[----:B------:R-:W-:Y:S05]  /*15e60*/  BRA `(.L_x_39441) ;  /* 0x0000000c00487947 */ /* 0x000fea0003800000 */
.L_x_39443:
[----:B------:R-:W2:Y:S01]  /*15e70*/  LDG.E R4, desc[UR36][R4.64] ;  /* 0x0000002404047981 */ /* 0x000ea2000c1e1900 */
[----:B------:R-:W-:Y:S01]  /*15e80*/  IMAD.MOV.U32 R19, RZ, RZ, RZ ;  /* 0x000000ffff137224 */ /* 0x000fe200078e00ff */
[----:B--2---:R-:W-:Y:S01]  /*15e90*/  I2FP.F32.S32 R18, R4 ;  /* 0x0000000400127245 */ /* 0x004fe20000201400 */
[----:B------:R-:W-:Y:S06]  /*15ea0*/  BRA `(.L_x_39441) ;  /* 0x0000000c00387947 */ /* 0x000fec0003800000 */
.L_x_39442:
[----:B------:R-:W2:Y:S01]  /*15eb0*/  LDG.E.U16 R4, desc[UR36][R4.64] ;  /* 0x0000002404047981 */ /* 0x000ea2000c1e1500 */
[----:B------:R-:W-:Y:S01]  /*15ec0*/  MOV R19, RZ ;  /* 0x000000ff00137202 */ /* 0x000fe20000000f00 */
[----:B--2---:R2:W3:Y:S01]  /*15ed0*/  I2F.S16 R18, R4 ;  /* 0x0000000400127306 */ /* 0x0044e20000101400 */
[----:B------:R-:W-:Y:S05]  /*15ee0*/  BRA `(.L_x_39441) ;  /* 0x0000000c00287947 */ /* 0x000fea0003800000 */
.L_x_39437:
        /* <DEDUP_REMOVED lines=9> */
.L_x_39445:
[----:B------:R-:W2:Y:S01]  /*15f80*/  LDG.E.U16 R4, desc[UR36][R4.64] ;  /* 0x0000002404047981 */ /* 0x000ea2000c1e1500 */
[----:B------:R-:W-:Y:S02]  /*15f90*/  HFMA2 R19, -RZ, RZ, 0, 0 ;  /* 0x00000000ff137431 */ /* 0x000fe400000001ff */
[----:B--2---:R-:W-:Y:S01]  /*15fa0*/  HADD2.F32 R18, -RZ, R4.H0_H0 ;  /* 0x20000004ff127230 */ /* 0x004fe20000004100 */
[----:B------:R-:W-:Y:S06]  /*15fb0*/  BRA `(.L_x_39441) ;  /* 0x0000000800f47947 */ /* 0x000fec0003800000 */
.L_x_39444:
        /* <DEDUP_REMOVED lines=8> */
.L_x_39447:
[----:B------:R-:W2:Y:S02]  /*16040*/  LDG.E R4, desc[UR36][R4.64] ;  /* 0x0000002404047981 */ /* 0x000ea4000c1e1900 */
[--C-:B--2---:R-:W-:Y:S02]  /*16050*/  HADD2.F32 R18, -RZ, R4.reuse.H0_H0 ;  /* 0x20000004ff127230 */ /* 0x104fe40000004100 */
[----:B------:R-:W-:Y:S01]  /*16060*/  HADD2.F32 R19, -RZ, R4.H1_H1 ;  /* 0x30000004ff137230 */ /* 0x000fe20000004100 */
[----:B------:R-:W-:Y:S06]  /*16070*/  BRA `(.L_x_39441) ;  /* 0x0000000800c47947 */ /* 0x000fec0003800000 */
.L_x_39446:
        /* <DEDUP_REMOVED lines=8> */
.L_x_39436:
        /* <DEDUP_REMOVED lines=13> */
.L_x_39450:
        /* <DEDUP_REMOVED lines=10> */
.L_x_39449:
        /* <DEDUP_REMOVED lines=26> */
.L_x_39452:
[----:B------:R-:W2:Y:S01]  /*16410*/  LDG.E.U8 R4, desc[UR36][R4.64] ;  /* 0x0000002404047981 */ /* 0x000ea2000c1e1100 */
[----:B------:R-:W-:Y:S01]  /*16420*/  MOV R19, RZ ;  /* 0x000000ff00137202 */ /* 0x000fe20000000f00 */
        /* <DEDUP_REMOVED lines=12> */
.L_x_39451:
[----:B------:R-:W2:Y:S01]  /*164f0*/  LDG.E.U16 R4, desc[UR36][R4.64] ;  /* 0x0000002404047981 */ /* 0x000ea2000c1e1500 */
[----:B------:R-:W-:Y:S01]  /*16500*/  IMAD.MOV.U32 R19, RZ, RZ, RZ ;  /* 0x000000ffff137224 */ /* 0x000fe200078e00ff */
[----:B--2---:R-:W-:Y:S01]  /*16510*/  SHF.L.U32 R18, R4, 0x10, RZ ;  /* 0x0000001004127819 */ /* 0x004fe200000006ff */
[----:B------:R-:W-:Y:S06]  /*16520*/  BRA `(.L_x_39441) ;  /* 0x0000000400987947 */ /* 0x000fec0003800000 */
.L_x_39448:
        /* <DEDUP_REMOVED lines=12> */
.L_x_39455:
        /* <DEDUP_REMOVED lines=20> */
.L_x_39457:
[----:B------:R-:W-:Y:S05]  /*16730*/  BSYNC.RECONVERGENT B0 ;  /* 0x0000000000007941 */ /* 0x000fea0003800200 */
.L_x_39456:
[----:B------:R-:W-:Y:S01]  /*16740*/  IMAD.SHL.U32 R0, R0, 0x100000, RZ ;  /* 0x0010000000007824 */ /* 0x000fe200078e00ff */
[----:B------:R-:W-:-:S04]  /*16750*/  LEA R3, R3, 0x3b800000, 0x17 ;  /* 0x3b80000003037811 */ /* 0x000fc800078eb8ff */
[----:B------:R-:W-:Y:S01]  /*16760*/  LOP3.LUT R18, R3, R0, R7, 0xfe, !PT ;  /* 0x0000000003127212 */ /* 0x000fe200078efe07 */
[----:B------:R-:W-:Y:S06]  /*16770*/  BRA `(.L_x_39441) ;  /* 0x0000000400047947 */ /* 0x000fec0003800000 */
.L_x_39454:
        /* <DEDUP_REMOVED lines=20> */
.L_x_39459:
[----:B------:R-:W-:Y:S05]  /*168c0*/  BSYNC.RECONVERGENT B0 ;  /* 0x0000000000007941 */ /* 0x000fea0003800200 */
.L_x_39458:
[----:B------:R-:W-:Y:S02]  /*168d0*/  SHF.L.U32 R0, R0, 0x15, RZ ;  /* 0x0000001500007819 */ /* 0x000fe400000006ff */
[----:B------:R-:W-:-:S04]  /*168e0*/  LEA R3, R3, 0x37800000, 0x17 ;  /* 0x3780000003037811 */ /* 0x000fc800078eb8ff */
[----:B------:R-:W-:Y:S01]  /*168f0*/  LOP3.LUT R18, R3, R0, R7, 0xfe, !PT ;  /* 0x0000000003127212 */ /* 0x000fe200078efe07 */
[----:B------:R-:W-:Y:S06]  /*16900*/  BRA `(.L_x_39441) ;  /* 0x0000000000a07947 */ /* 0x000fec0003800000 */
.L_x_39453:
        /* <DEDUP_REMOVED lines=15> */
.L_x_39440:
        /* <DEDUP_REMOVED lines=16> */
.L_x_39462:
[----:B------:R-:W-:Y:S01]  /*16b00*/  CS2R R18, SRZ ;  /* 0x0000000000127805 */ /* 0x000fe2000001ff00 */
[----:B------:R-:W-:Y:S06]  /*16b10*/  BRA `(.L_x_39441) ;  /* 0x00000000001c7947 */ /* 0x000fec0003800000 */
.L_x_39461:
[----:B------:R-:W2:Y:S01]  /*16b20*/  LDG.E.64 R4, desc[UR36][R4.64] ;  /* 0x0000002404047981 */ /* 0x000ea2000c1e1b00 */
[----:B------:R-:W-:Y:S01]  /*16b30*/  IMAD.MOV.U32 R19, RZ, RZ, RZ ;  /* 0x000000ffff137224 */ /* 0x000fe200078e00ff */
[----:B--2---:R0:W1:Y:S01]  /*16b40*/  I2F.U64 R18, R4 ;  /* 0x0000000400127312 */ /* 0x0040620000301000 */
[----:B------:R-:W-:Y:S05]  /*16b50*/  BRA `(.L_x_39441) ;  /* 0x00000000000c7947 */ /* 0x000fea0003800000 */
.L_x_39460:
[----:B------:R-:W2:Y:S01]  /*16b60*/  LDG.E R4, desc[UR36][R4.64] ;  /* 0x0000002404047981 */ /* 0x000ea2000c1e1900 */
[----:B------:R-:W-:Y:S01]  /*16b70*/  HFMA2 R19, -RZ, RZ, 0, 0 ;  /* 0x00000000ff137431 */ /* 0x000fe200000001ff */
[----:B--2---:R-:W-:-:S07]  /*16b80*/  I2FP.F32.U32 R18, R4 ;  /* 0x0000000400127245 */ /* 0x004fce0000201000 */
.L_x_39441:
[----:B------:R-:W-:Y:S05]  /*16b90*/  BSYNC.RECONVERGENT B6 ;  /* 0x0000000000067941 */ /* 0x000fea0003800200 */
.L_x_39435:
[----:B------:R-:W0:Y:S01]  /*16ba0*/  LDCU.64 UR6, c[0x0][0x5f8] ;  /* 0x0000bf00ff0677ac */ /* 0x000e220008000a00 */
[----:B------:R-:W-:Y:S01]  /*16bb0*/  BSSY.RECONVERGENT B6, `(.L_x_39463) ;  /* 0x00000f2000067945 */ /* 0x000fe20003800200 */
[----:B------:R-:W-:-:S04]  /*16bc0*/  UPRMT UR4, UR40, 0x7772, URZ ;  /* 0x0000777228047896 */ /* 0x000fc800080000ff */
[----:B------:R-:W-:Y:S01]  /*16bd0*/  UISETP.GT.AND UP0, UPT, UR4, 0x9, UPT ;  /* 0x000000090400788c */ /* 0x000fe2000bf04270 */
[----:B0-2-4-:R-:W-:-:S04]  /*16be0*/  IADD3 R4, P0, PT, R22, UR6, RZ ;  /* 0x0000000616047c10 */ /* 0x015fc8000ff1e0ff */
        /* <DEDUP_REMOVED lines=14> */
.L_x_39467:
[----:B------:R-:W2:Y:S01]  /*16cd0*/  LDG.E.U8 R4, desc[UR36][R4.64] ;  /* 0x0000002404047981 */ /* 0x000ea2000c1e1100 */
[----:B------:R-:W-:Y:S02]  /*16ce0*/  MOV R7, RZ ;  /* 0x000000ff00077202 */ /* 0x000fe40000000f00 */
[----:B--2---:R-:W-:Y:S01]  /*16cf0*/  I2FP.F32.U32 R6, R4 ;  /* 0x0000000400067245 */ /* 0x004fe20000201000 */
[----:B------:R-:W-:Y:S06]  /*16d00*/  BRA `(.L_x_39469) ;  /* 0x0000000c00707947 */ /* 0x000fec0003800000 */
.L_x_39466:
        /* <DEDUP_REMOVED lines=8> */
[----:B--2---:R0:W2:Y:S01]  /*16d90*/  I2F.S64 R6, R4 ;  /* 0x0000000400067312 */ /* 0x0040a20000301400 */
[----:B------:R-:W-:Y:S05]  /*16da0*/  BRA `(.L_x_39469) ;  /* 0x0000000c00487947 */ /* 0x000fea0003800000 */
.L_x_39471:
[----:B------:R-:W2:Y:S01]  /*16db0*/  LDG.E R4, desc[UR36][R4.64] ;  /* 0x0000002404047981 */ /* 0x000ea2000c1e1900 */
[----:B------:R-:W-:Y:S01]  /*16dc0*/  IMAD.MOV.U32 R7, RZ, RZ, RZ ;  /* 0x000000ffff077224 */ /* 0x000fe200078e00ff */
[----:B--2---:R-:W-:Y:S01]  /*16dd0*/  I2FP.F32.S32 R6, R4 ;  /* 0x0000000400067245 */ /* 0x004fe20000201400 */
[----:B------:R-:W-:Y:S06]  /*16de0*/  BRA `(.L_x_39469) ;  /* 0x0000000c00387947 */ /* 0x000fec0003800000 */
.L_x_39470:
[----:B------:R-:W2:Y:S01]  /*16df0*/  LDG.E.U16 R4, desc[UR36][R4.64] ;  /* 0x0000002404047981 */ /* 0x000ea2000c1e1500 */
[----:B------:R-:W-:Y:S01]  /*16e00*/  MOV R7, RZ ;  /* 0x000000ff00077202 */ /* 0x000fe20000000f00 */
[----:B--2---:R4:W0:Y:S01]  /*16e10*/  I2F.S16 R6, R4 ;  /* 0x0000000400067306 */ /* 0x0048220000101400 */
[----:B------:R-:W-:Y:S05]  /*16e20*/  BRA `(.L_x_39469) ;  /* 0x0000000c00287947 */ /* 0x000fea0003800000 */
.L_x_39465:
        /* <DEDUP_REMOVED lines=9> */
.L_x_39473:
[----:B------:R-:W2:Y:S01]  /*16ec0*/  LDG.E.U16 R4, desc[UR36][R4.64] ;  /* 0x0000002404047981 */ /* 0x000ea2000c1e1500 */
[----:B------:R-:W-:Y:S02]  /*16ed0*/  IMAD.MOV.U32 R7, RZ, RZ, RZ ;  /* 0x000000ffff077224 */ /* 0x000fe400078e00ff */
[----:B--2---:R-:W-:Y:S01]  /*16ee0*/  HADD2.F32 R6, -RZ, R4.H0_H0 ;  /* 0x20000004ff067230 */ /* 0x004fe20000004100 */
[----:B------:R-:W-:Y:S06]  /*16ef0*/  BRA `(.L_x_39469) ;  /* 0x0000000800f47947 */ /* 0x000fec0003800000 */
.L_x_39472:
        /* <DEDUP_REMOVED lines=8> */
.L_x_39475:
[----:B------:R-:W2:Y:S02]  /*16f80*/  LDG.E R4, desc[UR36][R4.64] ;  /* 0x0000002404047981 */ /* 0x000ea4000c1e1900 */
[--C-:B--2---:R-:W-:Y:S02]  /*16f90*/  HADD2.F32 R6, -RZ, R4.reuse.H0_H0 ;  /* 0x20000004ff067230 */ /* 0x104fe40000004100 */
[----:B------:R-:W-:Y:S01]  /*16fa0*/  HADD2.F32 R7, -RZ, R4.H1_H1 ;  /* 0x30000004ff077230 */ /* 0x000fe20000004100 */
[----:B------:R-:W-:Y:S06]  /*16fb0*/  BRA `(.L_x_39469) ;  /* 0x0000000800c47947 */ /* 0x000fec0003800000 */
.L_x_39474:
        /* <DEDUP_REMOVED lines=8> */
.L_x_39464:
        /* <DEDUP_REMOVED lines=13> */
.L_x_39478:
        /* <DEDUP_REMOVED lines=10> */
.L_x_39477:
        /* <DEDUP_REMOVED lines=26> */
.L_x_39480:
[----:B------:R-:W2:Y:S01]  /*17350*/  LDG.E.U8 R4, desc[UR36][R4.64] ;  /* 0x0000002404047981 */ /* 0x000ea2000c1e1100 */
[----:B------:R-:W-:Y:S01]  /*17360*/  HFMA2 R7, -RZ, RZ, 0, 0 ;  /* 0x00000000ff077431 */ /* 0x000fe200000001ff */
        /* <DEDUP_REMOVED lines=8> */
[----:B------:R-:W-:Y:S01]  /*173f0*/  @!P0 FADD.FTZ R0, R3, -0.5 ;  /* 0xbf00000003008421 */ /* 0x000fe20000010000 */
[----:B------:R-:W-:-:S04]  /*17400*/  MOV R3, R6 ;  /* 0x0000000600037202 */ /* 0x000fc80000000f00 */
[----:B------:R-:W-:Y:S01]  /*17410*/  LOP3.LUT R6, R0, 0x80000000, R3, 0xf8, !PT ;  /* 0x8000000000067812 */ /* 0x000fe200078ef803 */
[----:B------:R-:W-:Y:S06]  /*17420*/  BRA `(.L_x_39469) ;  /* 0x0000000400a87947 */ /* 0x000fec0003800000 */
.L_x_39479:
[----:B------:R-:W2:Y:S01]  /*17430*/  LDG.E.U16 R4, desc[UR36][R4.64] ;  /* 0x0000002404047981 */ /* 0x000ea2000c1e1500 */
[----:B------:R-:W-:Y:S01]  /*17440*/  IMAD.MOV.U32 R7, RZ, RZ, RZ ;  /* 0x000000ffff077224 */ /* 0x000fe200078e00ff */
[----:B--2---:R-:W-:Y:S01]  /*17450*/  SHF.L.U32 R6, R4, 0x10, RZ ;  /* 0x0000001004067819 */ /* 0x004fe200000006ff */
[----:B------:R-:W-:Y:S06]  /*17460*/  BRA `(.L_x_39469) ;  /* 0x0000000400987947 */ /* 0x000fec0003800000 */
.L_x_39476:
        /* <DEDUP_REMOVED lines=12> */
.L_x_39483:
        /* <DEDUP_REMOVED lines=20> */
.L_x_39485:
[----:B------:R-:W-:Y:S05]  /*17670*/  BSYNC.RECONVERGENT B0 ;  /* 0x0000000000007941 */ /* 0x000fea0003800200 */
.L_x_39484:
[----:B------:R-:W-:Y:S01]  /*17680*/  IMAD.SHL.U32 R0, R0, 0x100000, RZ ;  /* 0x0010000000007824 */ /* 0x000fe200078e00ff */
[----:B------:R-:W-:-:S04]  /*17690*/  LEA R3, R3, 0x3b800000, 0x17 ;  /* 0x3b80000003037811 */ /* 0x000fc800078eb8ff */
[----:B------:R-:W-:Y:S01]  /*176a0*/  LOP3.LUT R6, R3, R0, R9, 0xfe, !PT ;  /* 0x0000000003067212 */ /* 0x000fe200078efe09 */
[----:B------:R-:W-:Y:S06]  /*176b0*/  BRA `(.L_x_39469) ;  /* 0x0000000400047947 */ /* 0x000fec0003800000 */
.L_x_39482:
        /* <DEDUP_REMOVED lines=20> */
.L_x_39487:
[----:B------:R-:W-:Y:S05]  /*17800*/  BSYNC.RECONVERGENT B0 ;  /* 0x0000000000007941 */ /* 0x000fea0003800200 */
.L_x_39486:
[----:B------:R-:W-:Y:S02]  /*17810*/  SHF.L.U32 R0, R0, 0x15, RZ ;  /* 0x0000001500007819 */ /* 0x000fe400000006ff */
[----:B------:R-:W-:-:S04]  /*17820*/  LEA R3, R3, 0x37800000, 0x17 ;  /* 0x3780000003037811 */ /* 0x000fc800078eb8ff */
[----:B------:R-:W-:Y:S01]  /*17830*/  LOP3.LUT R6, R3, R0, R9, 0xfe, !PT ;  /* 0x0000000003067212 */ /* 0x000fe200078efe09 */
[----:B------:R-:W-:Y:S06]  /*17840*/  BRA `(.L_x_39469) ;  /* 0x0000000000a07947 */ /* 0x000fec0003800000 */
.L_x_39481:
        /* <DEDUP_REMOVED lines=15> */
.L_x_39468:
[----:B------:R-:W-:Y:S01]  /*17940*/  MOV R0, 0x0 ;  /* 0x0000000000007802 */ /* 0x000fe20000000f00 */
[----:B------:R-:W0:Y:S01]  /*17950*/  LDCU.64 UR4, c[0x4][0x198] ;  /* 0x01003300ff0477ac */ /* 0x000e220008000a00 */
[----:B------:R-:W-:Y:S02]  /*17960*/  HFMA2 R12, -RZ, RZ, 0, 5.9604644775390625e-08 ;  /* 0x00000001ff0c7431 */ /* 0x000fe400000001ff */
[----:B------:R-:W-:Y:S01]  /*17970*/  IMAD.MOV.U32 R8, RZ, RZ, 0x4e ;  /* 0x0000004eff087424 */ /* 0x000fe200078e00ff */
[----:B------:R2:W4:Y:S01]  /*17980*/  LDC.64 R14, c[0x4][R0] ;  /* 0x01000000000e7b82 */ /* 0x0005220000000a00 */
[----:B------:R-:W1:Y:S01]  /*17990*/  LDCU.64 UR6, c[0x4][0x1a0] ;  /* 0x01003400ff0677ac */ /* 0x000e620008000a00 */
[----:B------:R-:W-:Y:S01]  /*179a0*/  MOV R13, RZ ;  /* 0x000000ff000d7202 */ /* 0x000fe20000000f00 */
[----:B------:R-:W3:Y:S01]  /*179b0*/  LDCU.64 UR8, c[0x4][0x88] ;  /* 0x01001100ff0877ac */ /* 0x000ee20008000a00 */
[----:B0-----:R-:W-:Y:S01]  /*179c0*/  IMAD.U32 R4, RZ, RZ, UR4 ;  /* 0x00000004ff047e24 */ /* 0x001fe2000f8e00ff */
[----:B------:R-:W-:-:S02]  /*179d0*/  MOV R5, UR5 ;  /* 0x0000000500057c02 */ /* 0x000fc40008000f00 */
[----:B-1----:R-:W-:Y:S01]  /*179e0*/  MOV R6, UR6 ;  /* 0x0000000600067c02 */ /* 0x002fe20008000f00 */
[----:B------:R-:W-:Y:S01]  /*179f0*/  IMAD.U32 R7, RZ, RZ, UR7 ;  /* 0x00000007ff077e24 */ /* 0x000fe2000f8e00ff */
[----:B---3--:R-:W-:Y:S02]  /*17a00*/  MOV R10, UR8 ;  /* 0x00000008000a7c02 */ /* 0x008fe40008000f00 */
[----:B--2---:R-:W-:-:S07]  /*17a10*/  MOV R11, UR9 ;  /* 0x00000009000b7c02 */ /* 0x004fce0008000f00 */
[----:B------:R-:W-:-:S07]  /*17a20*/  LEPC R20, `(.L_x_39490) ;  /* 0x000000001014794e */ /* 0x000fce0000000000 */
[----:B----45:R-:W-:Y:S05]  /*17a30*/  CALL.ABS.NOINC R14 ;  /* 0x000000000e007343 */ /* 0x030fea0003c00000 */
.L_x_39490:
[----:B------:R-:W-:Y:S01]  /*17a40*/  CS2R R6, SRZ ;  /* 0x0000000000067805 */ /* 0x000fe2000001ff00 */
[----:B------:R-:W-:Y:S06]  /*17a50*/  BRA `(.L_x_39469) ;  /* 0x00000000001c7947 */ /* 0x000fec0003800000 */
.L_x_39489:
[----:B------:R-:W2:Y:S01]  /*17a60*/  LDG.E.64 R4, desc[UR36][R4.64] ;  /* 0x0000002404047981 */ /* 0x000ea2000c1e1b00 */
[----:B------:R-:W-:Y:S01]  /*17a70*/  IMAD.MOV.U32 R7, RZ, RZ, RZ ;  /* 0x000000ffff077224 */ /* 0x000fe200078e00ff */
[----:B--2---:R0:W2:Y:S01]  /*17a80*/  I2F.U64 R6, R4 ;  /* 0x0000000400067312 */ /* 0x0040a20000301000 */
[----:B------:R-:W-:Y:S05]  /*17a90*/  BRA `(.L_x_39469) ;  /* 0x00000000000c7947 */ /* 0x000fea0003800000 */
.L_x_39488:
[----:B------:R-:W2:Y:S01]  /*17aa0*/  LDG.E R4, desc[UR36][R4.64] ;  /* 0x0000002404047981 */ /* 0x000ea2000c1e1900 */
[----:B------:R-:W-:Y:S01]  /*17ab0*/  HFMA2 R7, -RZ, RZ, 0, 0 ;  /* 0x00000000ff077431 */ /* 0x000fe200000001ff */
[----:B--2---:R-:W-:-:S07]  /*17ac0*/  I2FP.F32.U32 R6, R4 ;  /* 0x0000000400067245 */ /* 0x004fce0000201000 */
.L_x_39469:
[----:B------:R-:W-:Y:S05]  /*17ad0*/  BSYNC.RECONVERGENT B6 ;  /* 0x0000000000067941 */ /* 0x000fea0003800200 */
.L_x_39463:
[----:B-1-3-5:R-:W-:Y:S01]  /*17ae0*/  FSETP.NAN.FTZ.AND P0, PT, R18, R18, PT ;  /* 0x000000121200720b */ /* 0x02afe20003f18000 */
[----:B------:R-:W-:Y:S01]  /*17af0*/  BSSY.RECONVERGENT B2, `(.L_x_39491) ;  /* 0x0000260000027945 */ /* 0x000fe20003800200 */
[----:B------:R-:W-:-:S04]  /*17b00*/  FSETP.NAN.FTZ.AND P1, PT, R19, R19, PT ;  /* 0x000000131300720b */ /* 0x000fc80003f38000 */
[----:B------:R-:W-:-:S13]  /*17b10*/  PLOP3.LUT P0, PT, P0, P1, PT, 0xf8, 0x8f ;  /* 0x00000000008f781c */ /* 0x000fda0000703f70 */
[----:B------:R-:W-:Y:S05]  /*17b20*/  @P0 BRA `(.L_x_39492) ;  /* 0x00000020008c0947 */ /* 0x000fea0003800000 */
[C---:B------:R-:W-:Y:S01]  /*17b30*/  FADD.FTZ R0, |R18|.reuse, -RZ ;  /* 0x800000ff12007221 */ /* 0x040fe20000010200 */
[----:B0-----:R-:W-:Y:S01]  /*17b40*/  FADD.FTZ R5, |R19|, -RZ ;  /* 0x800000ff13057221 */ /* 0x001fe20000010200 */
        /* <DEDUP_REMOVED lines=57> */
[----:B------:R-:W-:Y:S02]  /*17ee0*/  MOV R15, R11 ;  /* 0x0000000b000f7202 */ /* 0x000fe40000000f00 */
[----:B------:R-:W-:-:S07]  /*17ef0*/  MOV R4, 0x17f10 ;  /* 0x00017f1000047802 */ /* 0x000fce0000000f00 */
[----:B--2---:R-:W-:Y:S05]  /*17f00*/  CALL.REL.NOINC `($__internal_77_$__cuda_sm3x_div_rn_ftz_f32_slowpath) ;  /* 0x0000003000e47944 */ /* 0x004fea0003c00000 */
[----:B------:R-:W-:-:S07]  /*17f10*/  MOV R3, R0 ;  /* 0x0000000000037202 */ /* 0x000fce0000000f00 */
.L_x_39498:
[----:B------:R-:W-:Y:S05]  /*17f20*/  BSYNC.RECONVERGENT B3 ;  /* 0x0000000000037941 */ /* 0x000fea0003800200 */
.L_x_39497:
        /* <DEDUP_REMOVED lines=28> */
.L_x_39496:
        /* <DEDUP_REMOVED lines=15> */
[----:B------:R-:W-:Y:S01]  /*181e0*/  IMAD.MOV.U32 R15, RZ, RZ, R11 ;  /* 0x000000ffff0f7224 */ /* 0x000fe200078e000b */
[----:B------:R-:W-:-:S07]  /*181f0*/  MOV R4, 0x18210 ;  /* 0x0001821000047802 */ /* 0x000fce0000000f00 */
[----:B--2---:R-:W-:Y:S05]  /*18200*/  CALL.REL.NOINC `($__internal_77_$__cuda_sm3x_div_rn_ftz_f32_slowpath) ;  /* 0x0000003000247944 */ /* 0x004fea0003c00000 */
.L_x_39502:
[----:B------:R-:W-:Y:S05]  /*18210*/  BSYNC.RECONVERGENT B3 ;  /* 0x0000000000037941 */ /* 0x000fea0003800200 */
.L_x_39501:
        /* <DEDUP_REMOVED lines=28> */
.L_x_39500:
        /* <DEDUP_REMOVED lines=25> */
.L_x_39504:
        /* <DEDUP_REMOVED lines=66> */
.L_x_39503:
[----:B------:R-:W-:Y:S01]  /*18990*/  FADD.FTZ R0, R0, -1 ;  /* 0xbf80000000007421 */ /* 0x000fe20000010000 */
[----:B------:R-:W-:Y:S01]  /*189a0*/  FCHK P3, R9, R11 ;  /* 0x0000000b09007302 */ /* 0x000fe20000060000 */
[----:B------:R-:W-:Y:S01]  /*189b0*/  BSSY.RECONVERGENT B3, `(.L_x_39505) ;  /* 0x0000035000037945 */ /* 0x000fe20003800200 */
[----:B------:R-:W-:Y:S01]  /*189c0*/  FSETP.GEU.FTZ.AND P2, PT, |R18|, |R19|, PT ;  /* 0x400000131200720b */ /* 0x000fe20003f5e200 */
[----:B------:R-:W-:-:S04]  /*189d0*/  FADD.FTZ R0, R3, R0 ;  /* 0x0000000003007221 */ /* 0x000fc80000010000 */
[----:B------:R-:W-:-:S04]  /*189e0*/  FADD.FTZ R5, R5, R0 ;  /* 0x0000000005057221 */ /* 0x000fc80000010000 */
[----:B------:R-:W-:-:S04]  /*189f0*/  FADD.FTZ R5, R10, R5 ;  /* 0x000000050a057221 */ /* 0x000fc80000010000 */
[----:B------:R-:W-:Y:S01]  /*18a00*/  FADD.FTZ R5, R4, R5 ;  /* 0x0000000504057221 */ /* 0x000fe20000010000 */
[----:B------:R-:W-:-:S03]  /*18a10*/  IMAD.MOV.U32 R4, RZ, RZ, 0x3e800000 ;  /* 0x3e800000ff047424 */ /* 0x000fc600078e00ff */
        /* <DEDUP_REMOVED lines=35> */
[----:B------:R-:W-:Y:S01]  /*18c50*/  FFMA R3, R9, R4, RZ ;  /* 0x0000000409037223 */ /* 0x000fe200000000ff */
[----:B------:R-:W-:-:S03]  /*18c60*/  @P0 FSETP.NEU.FTZ.AND P1, PT, R23, RZ, PT ;  /* 0x000000ff1700020b */ /* 0x000fc60003f3d000 */
[----:B------:R-:W-:Y:S01]  /*18c70*/  FFMA R2, -R11, R3, R9 ;  /* 0x000000030b027223 */ /* 0x000fe20000000109 */
[----:B------:R-:W-:-:S03]  /*18c80*/  @P0 FSEL R0, R0, -RZ, P1 ;  /* 0x800000ff00000208 */ /* 0x000fc60000800000 */
[----:B------:R-:W-:Y:S02]  /*18c90*/  FFMA R3, R4, R2, R3 ;  /* 0x0000000204037223 */ /* 0x000fe40000000003 */
[----:B------:R-:W-:Y:S01]  /*18ca0*/  FMUL.FTZ R2, R0, 0.5 ;  /* 0x3f00000000027820 */ /* 0x000fe20000410000 */
[----:B------:R-:W-:Y:S06]  /*18cb0*/  @!P3 BRA `(.L_x_39506) ;  /* 0x000000000010b947 */ /* 0x000fec0003800000 */
[----:B------:R-:W-:Y:S02]  /*18cc0*/  MOV R15, R11 ;  /* 0x0000000b000f7202 */ /* 0x000fe40000000f00 */
[----:B------:R-:W-:-:S07]  /*18cd0*/  MOV R4, 0x18cf0 ;  /* 0x00018cf000047802 */ /* 0x000fce0000000f00 */
[----:B--2---:R-:W-:Y:S05]  /*18ce0*/  CALL.REL.NOINC `($__internal_77_$__cuda_sm3x_div_rn_ftz_f32_slowpath) ;  /* 0x00000024006c7944 */ /* 0x004fea0003c00000 */
[----:B------:R-:W-:-:S07]  /*18cf0*/  MOV R3, R0 ;  /* 0x0000000000037202 */ /* 0x000fce0000000f00 */
.L_x_39506:
[----:B------:R-:W-:Y:S05]  /*18d00*/  BSYNC.RECONVERGENT B3 ;  /* 0x0000000000037941 */ /* 0x000fea0003800200 */
.L_x_39505:
        /* <DEDUP_REMOVED lines=28> */
.L_x_39495:
        /* <DEDUP_REMOVED lines=27> */
[----:B--2---:R-:W-:Y:S05]  /*19080*/  CALL.REL.NOINC `($__internal_77_$__cuda_sm3x_div_rn_ftz_f32_slowpath) ;  /* 0x0000002000847944 */ /* 0x004fea0003c00000 */
[----:B------:R-:W-:-:S07]  /*19090*/  MOV R3, R0 ;  /* 0x0000000000037202 */ /* 0x000fce0000000f00 */
.L_x_39508:
[----:B------:R-:W-:Y:S05]  /*190a0*/  BSYNC.RECONVERGENT B3 ;  /* 0x0000000000037941 */ /* 0x000fea0003800200 */
.L_x_39507:
        /* <DEDUP_REMOVED lines=28> */
.L_x_39494:
[----:B------:R-:W-:-:S13]  /*19270*/  FSETP.GEU.FTZ.AND P0, PT, R9, 9.999999682655225389e-20, PT ;  /* 0x1fec1e4a0900780b */ /* 0x000fda0003f1e000 */
[----:B------:R-:W-:Y:S05]  /*19280*/  @!P0 BRA `(.L_x_39509) ;  /* 0x0000000400148947 */ /* 0x000fea0003800000 */
[----:B------:R-:W-:Y:S01]  /*19290*/  FMUL.FTZ R5, R9, R9 ;  /* 0x0000000909057220 */ /* 0x000fe20000410000 */
[----:B----4-:R-:W-:Y:S02]  /*192a0*/  IMAD.MOV.U32 R4, RZ, RZ, 0x3e800000 ;  /* 0x3e800000ff047424 */ /* 0x010fe400078e00ff */
        /* <DEDUP_REMOVED lines=11> */
[----:B------:R-:W-:Y:S01]  /*19360*/  IMAD.MOV.U32 R4, RZ, RZ, 0x3f800000 ;  /* 0x3f800000ff047424 */ /* 0x000fe200078e00ff */
[----:B------:R-:W-:Y:S02]  /*19370*/  @P1 FSETP.NEU.FTZ.AND P3, PT, R5, RZ, PT ;  /* 0x000000ff0500120b */ /* 0x000fe40003f7d000 */
        /* <DEDUP_REMOVED lines=26> */
[----:B--2---:R-:W-:Y:S05]  /*19520*/  CALL.REL.NOINC `($__internal_77_$__cuda_sm3x_div_rn_ftz_f32_slowpath) ;  /* 0x0000001c005c7944 */ /* 0x004fea0003c00000 */
.L_x_39511:
[----:B------:R-:W-:Y:S05]  /*19530*/  BSYNC.RECONVERGENT B3 ;  /* 0x0000000000037941 */ /* 0x000fea0003800200 */
.L_x_39510:
        /* <DEDUP_REMOVED lines=26> */
.L_x_39509:
        /* <DEDUP_REMOVED lines=11> */
[----:B------:R-:W-:Y:S01]  /*19790*/  HFMA2 R15, -RZ, RZ, 1.875, 0 ;  /* 0x3f800000ff0f7431 */ /* 0x000fe200000001ff */
[----:B------:R-:W-:-:S07]  /*197a0*/  MOV R4, 0x197c0 ;  /* 0x000197c000047802 */ /* 0x000fce0000000f00 */
[----:B--2---:R-:W-:Y:S05]  /*197b0*/  CALL.REL.NOINC `($__internal_77_$__cuda_sm3x_div_rn_ftz_f32_slowpath) ;  /* 0x0000001800b87944 */ /* 0x004fea0003c00000 */
.L_x_39513:
[----:B------:R-:W-:Y:S05]  /*197c0*/  BSYNC.RECONVERGENT B3 ;  /* 0x0000000000037941 */ /* 0x000fea0003800200 */
.L_x_39512:
        /* <DEDUP_REMOVED lines=26> */
.L_x_39493:
        /* <DEDUP_REMOVED lines=32> */
[----:B--2---:R-:W-:Y:S05]  /*19b70*/  CALL.REL.NOINC `($__internal_77_$__cuda_sm3x_div_rn_ftz_f32_slowpath) ;  /* 0x0000001400c87944 */ /* 0x004fea0003c00000 */
[----:B------:R-:W-:-:S07]  /*19b80*/  MOV R3, R0 ;  /* 0x0000000000037202 */ /* 0x000fce0000000f00 */
.L_x_39515:
[----:B------:R-:W-:Y:S05]  /*19b90*/  BSYNC.RECONVERGENT B3 ;  /* 0x0000000000037941 */ /* 0x000fea0003800200 */
.L_x_39514:
        /* <DEDUP_REMOVED lines=28> */
.L_x_39492:
        /* <DEDUP_REMOVED lines=9> */
[----:B0---4-:R-:W0:Y:S07]  /*19df0*/  MUFU.RCP R4, R11 ;  /* 0x0000000b00047308 */ /* 0x011e2e0000001000 */
        /* <DEDUP_REMOVED lines=18> */
[----:B--2---:R-:W-:Y:S05]  /*19f20*/  CALL.REL.NOINC `($__internal_77_$__cuda_sm3x_div_rn_ftz_f32_slowpath) ;  /* 0x0000001000dc7944 */ /* 0x004fea0003c00000 */
.L_x_39517:
[----:B------:R-:W-:Y:S05]  /*19f30*/  BSYNC.RECONVERGENT B3 ;  /* 0x0000000000037941 */ /* 0x000fea0003800200 */
.L_x_39516:
        /* <DEDUP_REMOVED lines=27> */
.L_x_39499:
[----:B------:R-:W-:Y:S05]  /*1a0f0*/  BSYNC.RECONVERGENT B2 ;  /* 0x0000000000027941 */ /* 0x000fea0003800200 */
.L_x_39491:
[----:B--2---:R-:W-:Y:S01]  /*1a100*/  FMUL.FTZ R3, R18, R6 ;  /* 0x0000000612037220 */ /* 0x004fe20000410000 */
        /* <DEDUP_REMOVED lines=44> */
.L_x_39521:
        /* <DEDUP_REMOVED lines=8> */
.L_x_39520:
[----:B------:R-:W-:-:S04]  /*1a450*/  FMUL.RZ R0, R3, 0.15915493667125701904 ;  /* 0x3e22f98303007820 */ /* 0x000fc8000040c000 */
[----:B------:R0:W1:Y:S08]  /*1a460*/  MUFU.COS R2, R0 ;  /* 0x0000000000027308 */ /* 0x0000700000000000 */
[----:B------:R0:W2:Y:S01]  /*1a470*/  MUFU.SIN R3, R0 ;  /* 0x0000000000037308 */ /* 0x0000a20000000400 */
[----:B------:R-:W-:Y:S05]  /*1a480*/  BRA `(.L_x_39522) ;  /* 0x0000000000087947 */ /* 0x000fea0003800000 */
.L_x_39519:
[----:B------:R-:W-:-:S06]  /*1a490*/  FMUL.FTZ R2, R6, 1.4426950216293334961 ;  /* 0x3fb8aa3b06027820 */ /* 0x000fcc0000410000 */
[----:B------:R-:W3:Y:S02]  /*1a4a0*/  MUFU.EX2 R2, R2 ;  /* 0x0000000200027308 */ /* 0x000ee40000000800 */
.L_x_39522:
[----:B------:R-:W-:Y:S05]  /*1a4b0*/  BSYNC.RECONVERGENT B0 ;  /* 0x0000000000007941 */ /* 0x000fea0003800200 */
.L_x_39518:
[----:B------:R-:W-:-:S04]  /*1a4c0*/  ULOP3.LUT UR4, UR40, 0xff, URZ, 0xc0, !UPT ;  /* 0x000000ff28047892 */ /* 0x000fc8000f8ec0ff */
        /* <DEDUP_REMOVED lines=11> */
[----:B-1----:R-:W-:Y:S01]  /*1a580*/  STG.E.U8 desc[UR36][R16.64], R3 ;  /* 0x0000000310007986 */ /* 0x002fe2000c101124 */
[----:B------:R-:W-:Y:S05]  /*1a590*/  EXIT ;  /* 0x000000000000794d */ /* 0x000fea0003800000 */
.L_x_39526:
[----:B-123--:R-:W1:Y:S02]  /*1a5a0*/  F2I.S64.TRUNC R2, R2 ;  /* 0x0000000200027311 */ /* 0x00ee64000020d900 */
[----:B-1----:R-:W-:-:S05]  /*1a5b0*/  IMAD.MOV.U32 R5, RZ, RZ, R2 ;  /* 0x000000ffff057224 */ /* 0x002fca00078e0002 */
[----:B------:R-:W-:Y:S01]  /*1a5c0*/  STG.E.U8 desc[UR36][R16.64], R5 ;  /* 0x0000000510007986 */ /* 0x000fe2000c101124 */
[----:B------:R-:W-:Y:S05]  /*1a5d0*/  EXIT ;  /* 0x000000000000794d */ /* 0x000fea0003800000 */
.L_x_39525:
[----:B------:R-:W-:-:S09]  /*1a5e0*/  UISETP.NE.AND UP0, UPT, UR4, 0x2, UPT ;  /* 0x000000020400788c */ /* 0x000fd2000bf05270 */
[----:B------:R-:W-:Y:S05]  /*1a5f0*/  BRA.U !UP0, `(.L_x_39528) ;  /* 0x0000000108287547 */ /* 0x000fea000b800000 */
[----:B------:R-:W-:-:S09]  /*1a600*/  UISETP.NE.AND UP0, UPT, UR4, 0x3, UPT ;  /* 0x000000030400788c */ /* 0x000fd2000bf05270 */
[----:B------:R-:W-:Y:S05]  /*1a610*/  BRA.U !UP0, `(.L_x_39529) ;  /* 0x0000000108147547 */ /* 0x000fea000b800000 */
[----:B------:R-:W-:-:S09]  /*1a620*/  UISETP.NE.AND UP0, UPT, UR4, 0x4, UPT ;  /* 0x000000040400788c */ /* 0x000fd2000bf05270 */
[----:B------:R-:W-:Y:S05]  /*1a630*/  BRA.U UP0, `(.L_x_39527) ;  /* 0x00000009003c7547 */ /* 0x000fea000b800000 */
[----:B-123--:R-:W1:Y:S02]  /*1a640*/  F2I.S64.TRUNC R2, R2 ;  /* 0x0000000200027311 */ /* 0x00ee64000020d900 */
[----:B-1----:R-:W-:Y:S01]  /*1a650*/  STG.E.64 desc[UR36][R16.64], R2 ;  /* 0x0000000210007986 */ /* 0x002fe2000c101b24 */
[----:B------:R-:W-:Y:S05]  /*1a660*/  EXIT ;  /* 0x000000000000794d */ /* 0x000fea0003800000 */
.L_x_39529:
[----:B-123--:R-:W1:Y:S02]  /*1a670*/  F2I.FTZ.TRUNC.NTZ R3, R2 ;  /* 0x0000000200037305 */ /* 0x00ee64000021f100 */
[----:B-1----:R-:W-:Y:S01]  /*1a680*/  STG.E desc[UR36][R16.64], R3 ;  /* 0x0000000310007986 */ /* 0x002fe2000c101924 */
[----:B------:R-:W-:Y:S05]  /*1a690*/  EXIT ;  /* 0x000000000000794d */ /* 0x000fea0003800000 */
.L_x_39528:
[----:B-123--:R-:W1:Y:S02]  /*1a6a0*/  F2I.FTZ.TRUNC.NTZ R3, R2 ;  /* 0x0000000200037305 */ /* 0x00ee64000021f100 */
[----:B-1----:R-:W-:Y:S01]  /*1a6b0*/  STG.E.U16 desc[UR36][R16.64], R3 ;  /* 0x0000000310007986 */ /* 0x002fe2000c101524 */
[----:B------:R-:W-:Y:S05]  /*1a6c0*/  EXIT ;  /* 0x000000000000794d */ /* 0x000fea0003800000 */
.L_x_39524:
[----:B------:R-:W-:-:S09]  /*1a6d0*/  UISETP.GT.AND UP0, UPT, UR4, 0x6, UPT ;  /* 0x000000060400788c */ /* 0x000fd2000bf04270 */
[----:B------:R-:W-:Y:S05]  /*1a6e0*/  BRA.U UP0, `(.L_x_39530) ;  /* 0x0000000100247547 */ /* 0x000fea000b800000 */
[----:B------:R-:W-:-:S09]  /*1a6f0*/  UISETP.NE.AND UP0, UPT, UR4, 0x5, UPT ;  /* 0x000000050400788c */ /* 0x000fd2000bf05270 */
[----:B------:R-:W-:Y:S05]  /*1a700*/  BRA.U !UP0, `(.L_x_39531) ;  /* 0x0000000108107547 */ /* 0x000fea000b800000 */
[----:B------:R-:W-:-:S09]  /*1a710*/  UISETP.NE.AND UP0, UPT, UR4, 0x6, UPT ;  /* 0x000000060400788c */ /* 0x000fd2000bf05270 */
[----:B------:R-:W-:Y:S05]  /*1a720*/  BRA.U UP0, `(.L_x_39527) ;  /* 0x0000000900007547 */ /* 0x000fea000b800000 */
[----:B-1-3--:R-:W-:Y:S01]  /*1a730*/  STG.E desc[UR36][R16.64], R2 ;  /* 0x0000000210007986 */ /* 0x00afe2000c101924 */
[----:B------:R-:W-:Y:S05]  /*1a740*/  EXIT ;  /* 0x000000000000794d */ /* 0x000fea0003800000 */
.L_x_39531:
[----:B-1-3--:R-:W-:-:S05]  /*1a750*/  F2FP.F16.F32.PACK_AB R2, RZ, R2 ;  /* 0x00000002ff02723e */ /* 0x00afca00000000ff */
[----:B------:R-:W-:Y:S01]  /*1a760*/  STG.E.U16 desc[UR36][R16.64], R2 ;  /* 0x0000000210007986 */ /* 0x000fe2000c101524 */
[----:B------:R-:W-:Y:S05]  /*1a770*/  EXIT ;  /* 0x000000000000794d */ /* 0x000fea0003800000 */
.L_x_39530:
[----:B------:R-:W-:-:S09]  /*1a780*/  UISETP.NE.AND UP0, UPT, UR4, 0x7, UPT ;  /* 0x000000070400788c */ /* 0x000fd2000bf05270 */
[----:B------:R-:W-:Y:S05]  /*1a790*/  BRA.U !UP0, `(.L_x_39532) ;  /* 0x0000000108247547 */ /* 0x000fea000b800000 */
[----:B------:R-:W-:-:S09]  /*1a7a0*/  UISETP.NE.AND UP0, UPT, UR4, 0x8, UPT ;  /* 0x000000080400788c */ /* 0x000fd2000bf05270 */
[----:B------:R-:W-:Y:S05]  /*1a7b0*/  BRA.U !UP0, `(.L_x_39533) ;  /* 0x0000000108107547 */ /* 0x000fea000b800000 */
[----:B------:R-:W-:-:S09]  /*1a7c0*/  UISETP.NE.AND UP0, UPT, UR4, 0x9, UPT ;  /* 0x000000090400788c */ /* 0x000fd2000bf05270 */
[----:B------:R-:W-:Y:S05]  /*1a7d0*/  BRA.U UP0, `(.L_x_39527) ;  /* 0x0000000500d47547 */ /* 0x000fea000b800000 */
[----:B-123--:R-:W-:Y:S01]  /*1a7e0*/  STG.E.64 desc[UR36][R16.64], R2 ;  /* 0x0000000210007986 */ /* 0x00efe2000c101b24 */
[----:B------:R-:W-:Y:S05]  /*1a7f0*/  EXIT ;  /* 0x000000000000794d */ /* 0x000fea0003800000 */
.L_x_39533:
[----:B-123--:R-:W-:-:S05]  /*1a800*/  F2FP.F16.F32.PACK_AB R3, R3, R2 ;  /* 0x000000020303723e */ /* 0x00efca00000000ff */
[----:B------:R-:W-:Y:S01]  /*1a810*/  STG.E desc[UR36][R16.64], R3 ;  /* 0x0000000310007986 */ /* 0x000fe2000c101924 */
[----:B------:R-:W-:Y:S05]  /*1a820*/  EXIT ;  /* 0x000000000000794d */ /* 0x000fea0003800000 */
.L_x_39532:
[----:B-1-3--:R-:W-:-:S06]  /*1a830*/  FMUL.FTZ R2, R2, 1 ;  /* 0x3f80000002027820 */ /* 0x00afcc0000410000 */
[----:B--2---:R-:W1:Y:S02]  /*1a840*/  F2F.F64.F32 R2, R2 ;  /* 0x0000000200027310 */ /* 0x004e640000201800 */
[----:B-1----:R-:W-:Y:S01]  /*1a850*/  STG.E.64 desc[UR36][R16.64], R2 ;  /* 0x0000000210007986 */ /* 0x002fe2000c101b24 */
[----:B------:R-:W-:Y:S05]  /*1a860*/  EXIT ;  /* 0x000000000000794d */ /* 0x000fea0003800000 */
.L_x_39523:
        /* <DEDUP_REMOVED lines=11> */
[----:B-1----:R-:W-:Y:S01]  /*1a920*/  STG.E.U16 desc[UR36][R16.64], R3 ;  /* 0x0000000310007986 */ /* 0x002fe2000c101524 */
[----:B------:R-:W-:Y:S05]  /*1a930*/  EXIT ;  /* 0x000000000000794d */ /* 0x000fea0003800000 */
.L_x_39537:
[----:B-1-3--:R-:W-:Y:S01]  /*1a940*/  LOP3.LUT R4, R2, 0x7fffffff, RZ, 0xc0, !PT ;  /* 0x7fffffff02047812 */ /* 0x00afe200078ec0ff */
[----:B------:R-:W-:Y:S01]  /*1a950*/  BSSY.RECONVERGENT B0, `(.L_x_39538) ;  /* 0x0000012000007945 */ /* 0x000fe20003800200 */
[----:B------:R-:W-:Y:S02]  /*1a960*/  HFMA2 R8, -RZ, RZ, 0, 7.62939453125e-06 ;  /* 0x00000080ff087431 */ /* 0x000fe400000001ff */
[----:B------:R-:W-:-:S13]  /*1a970*/  ISETP.GT.U32.AND P0, PT, R4, 0x437fffff, PT ;  /* 0x437fffff0400780c */ /* 0x000fda0003f04070 */
[----:B------:R-:W-:Y:S05]  /*1a980*/  @P0 BRA `(.L_x_39539) ;  /* 0x0000000000380947 */ /* 0x000fea0003800000 */
[----:B------:R-:W-:-:S13]  /*1a990*/  ISETP.GE.U32.AND P0, PT, R4, 0x3c000000, PT ;  /* 0x3c0000000400780c */ /* 0x000fda0003f06070 */
[----:B0-----:R-:W-:-:S04]  /*1a9a0*/  @P0 SHF.R.U32.HI R0, RZ, 0x14, R2 ;  /* 0x00000014ff000819 */ /* 0x001fc80000011602 */
[----:B--2---:R-:W-:-:S04]  /*1a9b0*/  @P0 LOP3.LUT R3, R0, 0x1, RZ, 0xc0, !PT ;  /* 0x0000000100030812 */ /* 0x004fc800078ec0ff */
        /* <DEDUP_REMOVED lines=8> */
.L_x_39540:
[----:B------:R-:W-:-:S04]  /*1aa40*/  SHF.R.U32.HI R2, RZ, 0x18, R2 ;  /* 0x00000018ff027819 */ /* 0x000fc80000011602 */
[----:B------:R-:W-:-:S04]  /*1aa50*/  LOP3.LUT R2, R3, 0x80, R2, 0xf8, !PT ;  /* 0x0000008003027812 */ /* 0x000fc800078ef802 */
[----:B------:R-:W-:-:S07]  /*1aa60*/  PRMT R8, R2, 0x7610, R8 ;  /* 0x0000761002087816 */ /* 0x000fce0000000008 */
.L_x_39539:
[----:B------:R-:W-:Y:S05]  /*1aa70*/  BSYNC.RECONVERGENT B0 ;  /* 0x0000000000007941 */ /* 0x000fea0003800200 */
.L_x_39538:
[----:B------:R-:W-:Y:S01]  /*1aa80*/  STG.E.U8 desc[UR36][R16.64], R8 ;  /* 0x0000000810007986 */ /* 0x000fe2000c101124 */
[----:B------:R-:W-:Y:S05]  /*1aa90*/  EXIT ;  /* 0x000000000000794d */ /* 0x000fea0003800000 */
.L_x_39536:
[----:B-1-3--:R-:W-:Y:S01]  /*1aaa0*/  LOP3.LUT R4, R2, 0x7fffffff, RZ, 0xc0, !PT ;  /* 0x7fffffff02047812 */ /* 0x00afe200078ec0ff */
[----:B------:R-:W-:Y:S01]  /*1aab0*/  BSSY.RECONVERGENT B0, `(.L_x_39541) ;  /* 0x0000012000007945 */ /* 0x000fe20003800200 */
[----:B------:R-:W-:Y:S02]  /*1aac0*/  MOV R8, 0x80 ;  /* 0x0000008000087802 */ /* 0x000fe40000000f00 */
        /* <DEDUP_REMOVED lines=13> */
.L_x_39543:
[----:B------:R-:W-:-:S04]  /*1aba0*/  SHF.R.U32.HI R2, RZ, 0x18, R2 ;  /* 0x00000018ff027819 */ /* 0x000fc80000011602 */
[----:B------:R-:W-:-:S04]  /*1abb0*/  LOP3.LUT R3, R3, 0x80, R2, 0xf8, !PT ;  /* 0x0000008003037812 */ /* 0x000fc800078ef802 */
[----:B------:R-:W-:-:S07]  /*1abc0*/  PRMT R8, R3, 0x7610, R8 ;  /* 0x0000761003087816 */ /* 0x000fce0000000008 */
.L_x_39542:
[----:B------:R-:W-:Y:S05]  /*1abd0*/  BSYNC.RECONVERGENT B0 ;  /* 0x0000000000007941 */ /* 0x000fea0003800200 */
.L_x_39541:
[----:B------:R-:W-:Y:S01]  /*1abe0*/  STG.E.U8 desc[UR36][R16.64], R8 ;  /* 0x0000000810007986 */ /* 0x000fe2000c101124 */
[----:B------:R-:W-:Y:S05]  /*1abf0*/  EXIT ;  /* 0x000000000000794d */ /* 0x000fea0003800000 */
.L_x_39535:
        /* <DEDUP_REMOVED lines=21> */
.L_x_39545:
[----:B-123--:R-:W1:Y:S02]  /*1ad50*/  F2I.U64.TRUNC R2, R2 ;  /* 0x0000000200027311 */ /* 0x00ee64000020d800 */
[----:B-1----:R-:W-:Y:S01]  /*1ad60*/  STG.E.64 desc[UR36][R16.64], R2 ;  /* 0x0000000210007986 */ /* 0x002fe2000c101b24 */
[----:B------:R-:W-:Y:S05]  /*1ad70*/  EXIT ;  /* 0x000000000000794d */ /* 0x000fea0003800000 */
.L_x_39544:
[----:B-123--:R-:W1:Y:S02]  /*1ad80*/  F2I.FTZ.U32.TRUNC.NTZ R3, R2 ;  /* 0x0000000200037305 */ /* 0x00ee64000021f000 */
[----:B-1----:R-:W-:Y:S01]  /*1ad90*/  STG.E desc[UR36][R16.64], R3 ;  /* 0x0000000310007986 */ /* 0x002fe2000c101924 */
[----:B------:R-:W-:Y:S05]  /*1ada0*/  EXIT ;  /* 0x000000000000794d */ /* 0x000fea0003800000 */
.L_x_39534:
        /* <DEDUP_REMOVED lines=10> */
[----:B------:R-:W-:Y:S01]  /*1ae50*/  STG.E.U8 desc[UR36][R16.64], R3 ;  /* 0x0000000310007986 */ /* 0x000fe2000c101124 */
[----:B------:R-:W-:Y:S05]  /*1ae60*/  EXIT ;  /* 0x000000000000794d */ /* 0x000fea0003800000 */
.L_x_39547:
[----:B-1-3--:R-:W-:Y:S01]  /*1ae70*/  FMUL.FTZ R4, R2, 1 ;  /* 0x3f80000002047820 */ /* 0x00afe20000410000 */
[----:B--2---:R-:W-:-:S05]  /*1ae80*/  FMUL.FTZ R6, R3, 1 ;  /* 0x3f80000003067820 */ /* 0x004fca0000410000 */
[----:B------:R-:W-:Y:S08]  /*1ae90*/  F2F.F64.F32 R4, R4 ;  /* 0x0000000400047310 */ /* 0x000ff00000201800 */
[----:B------:R-:W1:Y:S02]  /*1aea0*/  F2F.F64.F32 R6, R6 ;  /* 0x0000000600067310 */ /* 0x000e640000201800 */
[----:B-1----:R-:W-:Y:S01]  /*1aeb0*/  STG.E.128 desc[UR36][R16.64], R4 ;  /* 0x0000000410007986 */ /* 0x002fe2000c101d24 */
[----:B------:R-:W-:Y:S05]  /*1aec0*/  EXIT ;  /* 0x000000000000794d */ /* 0x000fea0003800000 */
.L_x_39546:
[----:B------:R-:W-:-:S09]  /*1aed0*/  UISETP.NE.AND UP0, UPT, UR4, 0xf, UPT ;  /* 0x0000000f0400788c */ /* 0x000fd2000bf05270 */
[----:B------:R-:W-:Y:S05]  /*1aee0*/  BRA.U !UP0, `(.L_x_39548) ;  /* 0x0000000108e07547 */ /* 0x000fea000b800000 */
[----:B------:R-:W-:-:S09]  /*1aef0*/  UISETP.NE.AND UP0, UPT, UR4, 0x17, UPT ;  /* 0x000000170400788c */ /* 0x000fd2000bf05270 */
[----:B------:R-:W-:Y:S05]  /*1af00*/  BRA.U !UP0, `(.L_x_39549) ;  /* 0x00000001088c7547 */ /* 0x000fea000b800000 */
[----:B------:R-:W-:-:S09]  /*1af10*/  UISETP.NE.AND UP0, UPT, UR4, 0x18, UPT ;  /* 0x000000180400788c */ /* 0x000fd2000bf05270 */
[----:B------:R-:W-:Y:S05]  /*1af20*/  BRA.U !UP0, `(.L_x_39550) ;  /* 0x0000000108447547 */ /* 0x000fea000b800000 */
.L_x_39527:
[----:B0-----:R-:W-:Y:S01]  /*1af30*/  MOV R0, 0x0 ;  /* 0x0000000000007802 */ /* 0x001fe20000000f00 */
[----:B------:R-:W0:Y:S01]  /*1af40*/  LDCU.64 UR4, c[0x4][0x198] ;  /* 0x01003300ff0477ac */ /* 0x000e220008000a00 */
[----:B------:R-:W-:Y:S01]  /*1af50*/  HFMA2 R8, -RZ, RZ, 0, 6.020069122314453125e-06 ;  /* 0x00000065ff087431 */ /* 0x000fe200000001ff */
[----:B------:R-:W-:Y:S01]  /*1af60*/  MOV R12, 0x1 ;  /* 0x00000001000c7802 */ /* 0x000fe20000000f00 */
[----:B-123--:R1:W2:Y:S01]  /*1af70*/  LDC.64 R2, c[0x4][R0] ;  /* 0x0100000000027b82 */ /* 0x00e2a20000000a00 */
[----:B------:R-:W3:Y:S01]  /*1af80*/  LDCU.64 UR6, c[0x4][0x1a0] ;  /* 0x01003400ff0677ac */ /* 0x000ee20008000a00 */
[----:B------:R-:W-:Y:S01]  /*1af90*/  IMAD.MOV.U32 R13, RZ, RZ, RZ ;  /* 0x000000ffff0d7224 */ /* 0x000fe200078e00ff */
[----:B------:R-:W4:Y:S01]  /*1afa0*/  LDCU.64 UR8, c[0x4][0x90] ;  /* 0x01001200ff0877ac */ /* 0x000f220008000a00 */
[----:B0-----:R-:W-:Y:S02]  /*1afb0*/  MOV R4, UR4 ;  /* 0x0000000400047c02 */ /* 0x001fe40008000f00 */
[----:B------:R-:W-:Y:S01]  /*1afc0*/  MOV R5, UR5 ;  /* 0x0000000500057c02 */ /* 0x000fe20008000f00 */
[----:B---3--:R-:W-:Y:S01]  /*1afd0*/  IMAD.U32 R6, RZ, RZ, UR6 ;  /* 0x00000006ff067e24 */ /* 0x008fe2000f8e00ff */
[----:B------:R-:W-:-:S02]  /*1afe0*/  MOV R7, UR7 ;  /* 0x0000000700077c02 */ /* 0x000fc40008000f00 */
[----:B----4-:R-:W-:Y:S01]  /*1aff0*/  MOV R10, UR8 ;  /* 0x00000008000a7c02 */ /* 0x010fe20008000f00 */
[----:B-1----:R-:W-:-:S07]  /*1b000*/  IMAD.U32 R11, RZ, RZ, UR9 ;  /* 0x00000009ff0b7e24 */ /* 0x002fce000f8e00ff */
[----:B------:R-:W-:-:S07]  /*1b010*/  LEPC R20, `(.L_x_39551) ;  /* 0x000000001014794e */ /* 0x000fce0000000000 */
[----:B--2---:R-:W-:Y:S05]  /*1b020*/  CALL.ABS.NOINC R2 ;  /* 0x0000000002007343 */ /* 0x004fea0003c00000 */
.L_x_39551:
[----:B------:R-:W-:Y:S05]  /*1b030*/  EXIT ;  /* 0x000000000000794d */ /* 0x000fea0003800000 */
.L_x_39550:
        /* <DEDUP_REMOVED lines=12> */
.L_x_39553:
[----:B------:R-:W-:Y:S05]  /*1b100*/  BSYNC.RECONVERGENT B0 ;  /* 0x0000000000007941 */ /* 0x000fea0003800200 */
.L_x_39552:
[----:B--2---:R-:W-:-:S05]  /*1b110*/  LOP3.LUT R3, R0, 0x80, R5, 0xf8, !PT ;  /* 0x0000008000037812 */ /* 0x004fca00078ef805 */
[----:B------:R-:W-:Y:S01]  /*1b120*/  STG.E.U8 desc[UR36][R16.64], R3 ;  /* 0x0000000310007986 */ /* 0x000fe2000c101124 */
[----:B------:R-:W-:Y:S05]  /*1b130*/  EXIT ;  /* 0x000000000000794d */ /* 0x000fea0003800000 */
.L_x_39549:
        /* <DEDUP_REMOVED lines=11> */
.L_x_39555:
[----:B------:R-:W-:Y:S02]  /*1b1f0*/  ISETP.GT.U32.AND P0, PT, R4, 0x7f800000, PT ;  /* 0x7f8000000400780c */ /* 0x000fe40003f04070 */
[----:B0-----:R-:W-:-:S04]  /*1b200*/  MOV R0, 0x7f ;  /* 0x0000007f00007802 */ /* 0x001fc80000000f00 */
[----:B------:R-:W-:-:S07]  /*1b210*/  SEL R0, R0, 0x7c, P0 ;  /* 0x0000007c00007807 */ /* 0x000fce0000000000 */
.L_x_39556:
[----:B------:R-:W-:Y:S05]  /*1b220*/  BSYNC.RECONVERGENT B0 ;  /* 0x0000000000007941 */ /* 0x000fea0003800200 */
.L_x_39554:
[----:B--2---:R-:W-:-:S04]  /*1b230*/  SHF.R.U32.HI R3, RZ, 0x18, R2 ;  /* 0x00000018ff037819 */ /* 0x004fc80000011602 */
[----:B------:R-:W-:-:S05]  /*1b240*/  LOP3.LUT R3, R0, 0x80, R3, 0xf8, !PT ;  /* 0x0000008000037812 */ /* 0x000fca00078ef803 */
[----:B------:R-:W-:Y:S01]  /*1b250*/  STG.E.U8 desc[UR36][R16.64], R3 ;  /* 0x0000000310007986 */ /* 0x000fe2000c101124 */
[----:B------:R-:W-:Y:S05]  /*1b260*/  EXIT ;  /* 0x000000000000794d */ /* 0x000fea0003800000 */
.L_x_39548:
[----:B-1-3--:R-:W-:-:S05]  /*1b270*/  F2FP.BF16.F32.PACK_AB R2, RZ, R2 ;  /* 0x00000002ff02723e */ /* 0x00afca00000010ff */
[----:B------:R-:W-:Y:S01]  /*1b280*/  STG.E.U16 desc[UR36][R16.64], R2 ;  /* 0x0000000210007986 */ /* 0x000fe2000c101524 */
[----:B------:R-:W-:Y:S05]  /*1b290*/  EXIT ;  /* 0x000000000000794d */ /* 0x000fea0003800000 */
        .weak           $__internal_77_$__cuda_sm3x_div_rn_ftz_f32_slowpath
        .type           $__internal_77_$__cuda_sm3x_div_rn_ftz_f32_slowpath,@function
        .size           $__internal_77_$__cuda_sm3x_div_rn_ftz_f32_slowpath,(.L_x_68377 - $__internal_77_$__cuda_sm3x_div_rn_ftz_f32_slowpath)
$__internal_77_$__cuda_sm3x_div_rn_ftz_f32_slowpath:
        /* <DEDUP_REMOVED lines=32> */
.L_x_39559:
[----:B------:R-:W-:Y:S05]  /*1b4a0*/  BSYNC.RELIABLE B1 ;  /* 0x0000000000017941 */ /* 0x000fea0003800100 */
.L_x_39558:
        /* <DEDUP_REMOVED lines=27> */
.L_x_39565:
[----:B------:R-:W-:-:S07]  /*1b660*/  LEA R0, R3, R0, 0x17 ;  /* 0x0000000003007211 */ /* 0x000fce00078eb8ff */
.L_x_39566:
[----:B------:R-:W-:Y:S05]  /*1b670*/  BSYNC.RECONVERGENT B1 ;  /* 0x0000000000017941 */ /* 0x000fea0003800200 */
.L_x_39564:
[----:B------:R-:W-:Y:S05]  /*1b680*/  BRA `(.L_x_39567) ;  /* 0x0000000000207947 */ /* 0x000fea0003800000 */
.L_x_39563:
[----:B------:R-:W-:-:S04]  /*1b690*/  LOP3.LUT R0, R15, 0x80000000, R9, 0x48, !PT ;  /* 0x800000000f007812 */ /* 0x000fc800078e4809 */
[----:B------:R-:W-:Y:S01]  /*1b6a0*/  LOP3.LUT R0, R0, 0x7f800000, RZ, 0xfc, !PT ;  /* 0x7f80000000007812 */ /* 0x000fe200078efcff */
[----:B------:R-:W-:Y:S06]  /*1b6b0*/  BRA `(.L_x_39567) ;  /* 0x0000000000147947 */ /* 0x000fec0003800000 */
.L_x_39562:
[----:B------:R-:W-:Y:S01]  /*1b6c0*/  LOP3.LUT R0, R15, 0x80000000, R9, 0x48, !PT ;  /* 0x800000000f007812 */ /* 0x000fe200078e4809 */
[----:B------:R-:W-:Y:S06]  /*1b6d0*/  BRA `(.L_x_39567) ;  /* 0x00000000000c7947 */ /* 0x000fec0003800000 */
.L_x_39561:
[----:B------:R-:W0:Y:S01]  /*1b6e0*/  MUFU.RSQ R0, -QNAN ;  /* 0xffc0000000007908 */ /* 0x000e220000001400 */
[----:B------:R-:W-:Y:S05]  /*1b6f0*/  BRA `(.L_x_39567) ;  /* 0x0000000000047947 */ /* 0x000fea0003800000 */
.L_x_39560:
[----:B------:R-:W-:-:S07]  /*1b700*/  FADD.FTZ R0, R9, R15 ;  /* 0x0000000f09007221 */ /* 0x000fce0000010000 */
.L_x_39567:
[----:B------:R-:W-:Y:S05]  /*1b710*/  BSYNC.RECONVERGENT B0 ;  /* 0x0000000000007941 */ /* 0x000fea0003800200 */
.L_x_39557:
[----:B------:R-:W-:-:S04]  /*1b720*/  HFMA2 R5, -RZ, RZ, 0, 0 ;  /* 0x00000000ff057431 */ /* 0x000fc800000001ff */
[----:B0-----:R-:W-:Y:S05]  /*1b730*/  RET.REL.NODEC R4 `(_ZN2at6native18elementwise_kernelILi128ELi4EZNS0_15gpu_kernel_implIZZZNS0_50_GLOBAL__N__2680c7bb_12_PowKernel_cu_7dd49032_300324pow_tensor_tensor_kernelERNS_18TensorIteratorBaseEENKUlvE_clEvENKUlvE7_clEvEUlN3c107complexIfEESA_E_EEvS5_RKT_EUliE_EEviT1_) ;  /* 0xfffffe4804307950 */ /* 0x001fea0003c3ffff */
.L_x_39568:
        /* <DEDUP_REMOVED lines=12> */
.L_x_68377:


//--------------------- .text._ZN2at6native27unrolled_elementwise_kernelIZZZNS0_50_GLOBAL__N__2680c7bb_12_PowKernel_cu_7dd49032_300324pow_tensor_tensor_kernelERNS_18TensorIteratorBaseEENKUlvE_clEvENKUlvE7_clEvEUlN3c107complexIfEES9_E_St5arrayIPcLm3EELi4E23TrivialOffsetCalculatorILi2EjESE_ILi1EjENS0_6memory12LoadWithCastILi2EEENSH_13StoreWithCastILi1EEEEEviT_T0_T2_T3_T4_T5_ --------------------------
	.section	.text._ZN2at6native27unrolled_elementwise_kernelIZZZNS0_50_GLOBAL__N__2680c7bb_12_PowKernel_cu_7dd49032_300324pow_tensor_tensor_kernelERNS_18TensorIteratorBaseEENKUlvE_clEvENKUlvE7_clEvEUlN3c107complexIfEES9_E_St5arrayIPcLm3EELi4E23TrivialOffsetCalculatorILi2EjESE_ILi1EjENS0_6memory12LoadWithCastILi2EEENSH_13StoreWithCastILi1EEEEEviT_T0_T2_T3_T4_T5_,"ax",@progbits
	.align	128
        .global         _ZN2at6native27unrolled_elementwise_kernelIZZZNS0_50_GLOBAL__N__2680c7bb_12_PowKernel_cu_7dd49032_300324pow_tensor_tensor_kernelERNS_18TensorIteratorBaseEENKUlvE_clEvENKUlvE7_clEvEUlN3c107complexIfEES9_E_St5arrayIPcLm3EELi4E23TrivialOffsetCalculatorILi2EjESE_ILi1EjENS0_6memory12LoadWithCastILi2EEENSH_13StoreWithCastILi1EEEEEviT_T0_T2_T3_T4_T5_
        .type           _ZN2at6native27unrolled_elementwise_kernelIZZZNS0_50_GLOBAL__N__2680c7bb_12_PowKernel_cu_7dd49032_300324pow_tensor_tensor_kernelERNS_18TensorIteratorBaseEENKUlvE_clEvENKUlvE7_clEvEUlN3c107complexIfEES9_E_St5arrayIPcLm3EELi4E23TrivialOffsetCalculatorILi2EjESE_ILi1EjENS0_6memory12LoadWithCastILi2EEENSH_13StoreWithCastILi1EEEEEviT_T0_T2_T3_T4_T5_,@function
        .size           _ZN2at6native27unrolled_elementwise_kernelIZZZNS0_50_GLOBAL__N__2680c7bb_12_PowKernel_cu_7dd49032_300324pow_tensor_tensor_kernelERNS_18TensorIteratorBaseEENKUlvE_clEvENKUlvE7_clEvEUlN3c107complexIfEES9_E_St5arrayIPcLm3EELi4E23TrivialOffsetCalculatorILi2EjESE_ILi1EjENS0_6memory12LoadWithCastILi2EEENSH_13StoreWithCastILi1EEEEEviT_T0_T2_T3_T4_T5_,(.L_x_68378 - _ZN2at6native27unrolled_elementwise_kernelIZZZNS0_50_GLOBAL__N__2680c7bb_12_PowKernel_cu_7dd49032_300324pow_tensor_tensor_kernelERNS_18TensorIteratorBaseEENKUlvE_clEvENKUlvE7_clEvEUlN3c107complexIfEES9_E_St5arrayIPcLm3EELi4E23TrivialOffsetCalculatorILi2EjESE_ILi1EjENS0_6memory12LoadWithCastILi2EEENSH_13StoreWithCastILi1EEEEEviT_T0_T2_T3_T4_T5_)
        .other          _ZN2at6native27unrolled_elementwise_kernelIZZZNS0_50_GLOBAL__N__2680c7bb_12_PowKernel_cu_7dd49032_300324pow_tensor_tensor_kernelERNS_18TensorIteratorBaseEENKUlvE_clEvENKUlvE7_clEvEUlN3c107complexIfEES9_E_St5arrayIPcLm3EELi4E23TrivialOffsetCalculatorILi2EjESE_ILi1EjENS0_6memory12LoadWithCastILi2EEENSH_13StoreWithCastILi1EEEEEviT_T0_T2_T3_T4_T5_,@"STO_CUDA_ENTRY STV_DEFAULT"
_ZN2at6native27unrolled_elementwise_kernelIZZZNS0_50_GLOBAL__N__2680c7bb_12_PowKernel_cu_7dd49032_300324pow_tensor_tensor_kernelERNS_18TensorIteratorBaseEENKUlvE_clEvENKUlvE7_clEvEUlN3c107complexIfEES9_E_St5arrayIPcLm3EELi4E23TrivialOffsetCalculatorILi2EjESE_ILi1EjENS0_6memory12LoadWithCastILi2EEENSH_13StoreWithCastILi1EEEEEviT_T0_T2_T3_T4_T5_:
.text._ZN2at6native27unrolled_elementwise_kernelIZZZNS0_50_GLOBAL__N__2680c7bb_12_PowKernel_cu_7dd49032_300324pow_tensor_tensor_kernelERNS_18TensorIteratorBaseEENKUlvE_clEvENKUlvE7_clEvEUlN3c107complexIfEES9_E_St5arrayIPcLm3EELi4E23TrivialOffsetCalculatorILi2EjESE_ILi1EjENS0_6memory12LoadWithCastILi2EEENSH_13StoreWithCastILi1EEEEEviT_T0_T2_T3_T4_T5_:
        /* <DEDUP_REMOVED lines=9> */
[----:B------:R-:W0:Y:S01]  /*0090*/  LDCU.U8 UR39, c[0x0][0x3ad] ;  /* 0x000075a0ff2777ac */ /* 0x000e220008000000 */
[----:B-1----:R-:W-:-:S05]  /*00a0*/  IMAD R35, R19, -0x200, R0 ;  /* 0xfffffe0013237824 */ /* 0x002fca00078e0200 */
[----:B---3--:R-:W-:-:S13]  /*00b0*/  ISETP.GE.AND P0, PT, R34, R35, PT ;  /* 0x000000232200720c */ /* 0x008fda0003f06270 */
        /* <DEDUP_REMOVED lines=23> */
.L_x_39575:
[----:B------:R-:W2:Y:S01]  /*0230*/  LDG.E.U8 R2, desc[UR36][R2.64] ;  /* 0x0000002402027981 */ /* 0x000ea2000c1e1100 */
[----:B------:R-:W-:Y:S01]  /*0240*/  IMAD.MOV.U32 R25, RZ, RZ, RZ ;  /* 0x000000ffff197224 */ /* 0x000fe200078e00ff */
[----:B--2---:R-:W-:Y:S01]  /*0250*/  I2FP.F32.U32 R24, R2 ;  /* 0x0000000200187245 */ /* 0x004fe20000201000 */
[----:B------:R-:W-:Y:S06]  /*0260*/  BRA `(.L_x_39577) ;  /* 0x0000000c006c7947 */ /* 0x000fec0003800000 */
.L_x_39574:
        /* <DEDUP_REMOVED lines=10> */
.L_x_39579:
[----:B------:R-:W2:Y:S01]  /*0310*/  LDG.E R2, desc[UR36][R2.64] ;  /* 0x0000002402027981 */ /* 0x000ea2000c1e1900 */
[----:B------:R-:W-:Y:S01]  /*0320*/  HFMA2 R25, -RZ, RZ, 0, 0 ;  /* 0x00000000ff197431 */ /* 0x000fe200000001ff */
[----:B--2---:R-:W-:Y:S01]  /*0330*/  I2FP.F32.S32 R24, R2 ;  /* 0x0000000200187245 */ /* 0x004fe20000201400 */
[----:B------:R-:W-:Y:S06]  /*0340*/  BRA `(.L_x_39577) ;  /* 0x0000000c00347947 */ /* 0x000fec0003800000 */
.L_x_39578:
[----:B------:R-:W2:Y:S01]  /*0350*/  LDG.E.U16 R2, desc[UR36][R2.64] ;  /* 0x0000002402027981 */ /* 0x000ea2000c1e1500 */
[----:B------:R-:W-:Y:S01]  /*0360*/  IMAD.MOV.U32 R25, RZ, RZ, RZ ;  /* 0x000000ffff197224 */ /* 0x000fe200078e00ff */
[----:B--2---:R2:W3:Y:S01]  /*0370*/  I2F.S16 R24, R2 ;  /* 0x0000000200187306 */ /* 0x0044e20000101400 */
[----:B------:R-:W-:Y:S05]  /*0380*/  BRA `(.L_x_39577) ;  /* 0x0000000c00247947 */ /* 0x000fea0003800000 */
.L_x_39573:
        /* <DEDUP_REMOVED lines=9> */
.L_x_39581:
[----:B------:R-:W2:Y:S01]  /*0420*/  LDG.E.U16 R2, desc[UR36][R2.64] ;  /* 0x0000002402027981 */ /* 0x000ea2000c1e1500 */
[----:B------:R-:W-:Y:S02]  /*0430*/  IMAD.MOV.U32 R25, RZ, RZ, RZ ;  /* 0x000000ffff197224 */ /* 0x000fe400078e00ff */
[----:B--2---:R-:W-:Y:S01]  /*0440*/  HADD2.F32 R24, -RZ, R2.H0_H0 ;  /* 0x20000002ff187230 */ /* 0x004fe20000004100 */
[----:B------:R-:W-:Y:S06]  /*0450*/  BRA `(.L_x_39577) ;  /* 0x0000000800f07947 */ /* 0x000fec0003800000 */
.L_x_39580:
        /* <DEDUP_REMOVED lines=8> */
.L_x_39583:
[----:B------:R-:W2:Y:S02]  /*04e0*/  LDG.E R2, desc[UR36][R2.64] ;  /* 0x0000002402027981 */ /* 0x000ea4000c1e1900 */
[--C-:B--2---:R-:W-:Y:S02]  /*04f0*/  HADD2.F32 R24, -RZ, R2.reuse.H0_H0 ;  /* 0x20000002ff187230 */ /* 0x104fe40000004100 */
[----:B------:R-:W-:Y:S01]  /*0500*/  HADD2.F32 R25, -RZ, R2.H1_H1 ;  /* 0x30000002ff197230 */ /* 0x000fe20000004100 */
[----:B------:R-:W-:Y:S06]  /*0510*/  BRA `(.L_x_39577) ;  /* 0x0000000800c07947 */ /* 0x000fec0003800000 */
.L_x_39582:
        /* <DEDUP_REMOVED lines=8> */
.L_x_39572:
        /* <DEDUP_REMOVED lines=13> */
.L_x_39586:
        /* <DEDUP_REMOVED lines=10> */
.L_x_39585:
        /* <DEDUP_REMOVED lines=8> */
[----:B------:R-:W-:Y:S01]  /*0790*/  IMAD.MOV.U32 R25, RZ, RZ, RZ ;  /* 0x000000ffff197224 */ /* 0x000fe200078e00ff */
[----:B--2---:R-:W-:-:S04]  /*07a0*/  SHF.L.U32 R24, R24, 0x18, RZ ;  /* 0x0000001818187819 */ /* 0x004fc800000006ff */
        /* <DEDUP_REMOVED lines=10> */
[----:B------:R-:W-:-:S04]  /*0850*/  LEA.HI R5, R6, -R5, RZ, 0x1c ;  /* 0x8000000506057211 */ /* 0x000fc800078fe0ff */
[----:B------:R-:W-:-:S04]  /*0860*/  IADD3 R5, PT, PT, R5, 0x3c000000, RZ ;  /* 0x3c00000005057810 */ /* 0x000fc80007ffe0ff */
[----:B------:R-:W-:-:S04]  /*0870*/  LOP3.LUT R4, R5, 0x7f800000, R4, 0xf8, !PT ;  /* 0x7f80000005047812 */ /* 0x000fc800078ef804 */
[----:B------:R-:W-:-:S04]  /*0880*/  SEL R3, R4, RZ, P0 ;  /* 0x000000ff04037207 */ /* 0x000fc80000000000 */
[----:B------:R-:W-:Y:S01]  /*0890*/  LOP3.LUT R24, R3, 0x80000000, R24, 0xf8, !PT ;  /* 0x8000000003187812 */ /* 0x000fe200078ef818 */
[----:B------:R-:W-:Y:S06]  /*08a0*/  BRA `(.L_x_39577) ;  /* 0x0000000400dc7947 */ /* 0x000fec0003800000 */
.L_x_39588:
        /* <DEDUP_REMOVED lines=13> */
.L_x_39587:
[----:B------:R-:W2:Y:S01]  /*0980*/  LDG.E.U16 R2, desc[UR36][R2.64] ;  /* 0x0000002402027981 */ /* 0x000ea2000c1e1500 */
[----:B------:R-:W-:Y:S01]  /*0990*/  IMAD.MOV.U32 R25, RZ, RZ, RZ ;  /* 0x000000ffff197224 */ /* 0x000fe200078e00ff */
[----:B--2---:R-:W-:Y:S01]  /*09a0*/  SHF.L.U32 R24, R2, 0x10, RZ ;  /* 0x0000001002187819 */ /* 0x004fe200000006ff */
[----:B------:R-:W-:Y:S06]  /*09b0*/  BRA `(.L_x_39577) ;  /* 0x0000000400987947 */ /* 0x000fec0003800000 */
.L_x_39584:
        /* <DEDUP_REMOVED lines=12> */
.L_x_39591:
        /* <DEDUP_REMOVED lines=20> */
.L_x_39593:
[----:B------:R-:W-:Y:S05]  /*0bc0*/  BSYNC.RECONVERGENT B0 ;  /* 0x0000000000007941 */ /* 0x000fea0003800200 */
.L_x_39592:
[----:B------:R-:W-:Y:S01]  /*0bd0*/  IMAD.SHL.U32 R0, R0, 0x100000, RZ ;  /* 0x0010000000007824 */ /* 0x000fe200078e00ff */
[----:B------:R-:W-:-:S04]  /*0be0*/  LEA R2, R2, 0x3b800000, 0x17 ;  /* 0x3b80000002027811 */ /* 0x000fc800078eb8ff */
[----:B------:R-:W-:Y:S01]  /*0bf0*/  LOP3.LUT R24, R2, R0, R7, 0xfe, !PT ;  /* 0x0000000002187212 */ /* 0x000fe200078efe07 */
[----:B------:R-:W-:Y:S06]  /*0c00*/  BRA `(.L_x_39577) ;  /* 0x0000000400047947 */ /* 0x000fec0003800000 */
.L_x_39590:
        /* <DEDUP_REMOVED lines=20> */
.L_x_39595:
[----:B------:R-:W-:Y:S05]  /*0d50*/  BSYNC.RECONVERGENT B0 ;  /* 0x0000000000007941 */ /* 0x000fea0003800200 */
.L_x_39594:
[----:B------:R-:W-:Y:S01]  /*0d60*/  IMAD.SHL.U32 R0, R0, 0x200000, RZ ;  /* 0x0020000000007824 */ /* 0x000fe200078e00ff */
[----:B------:R-:W-:-:S04]  /*0d70*/  LEA R2, R2, 0x37800000, 0x17 ;  /* 0x3780000002027811 */ /* 0x000fc800078eb8ff */
[----:B------:R-:W-:Y:S01]  /*0d80*/  LOP3.LUT R24, R2, R0, R7, 0xfe, !PT ;  /* 0x0000000002187212 */ /* 0x000fe200078efe07 */
[----:B------:R-:W-:Y:S06]  /*0d90*/  BRA `(.L_x_39577) ;  /* 0x0000000000a07947 */ /* 0x000fec0003800000 */
.L_x_39589:
[----:B------:R-:W-:-:S09]  /*0da0*/  UISETP.NE.AND UP0, UPT, UR4, 0x1c, UPT ;  /* 0x0000001c0400788c */ /* 0x000fd2000bf05270 */
[----:B------:R-:W-:Y:S05]  /*0db0*/  BRA.U !UP0, `(.L_x_39596) ;  /* 0x00000001088c7547 */ /* 0x000fea000b800000 */
[----:B------:R-:W-:-:S09]  /*0dc0*/  UISETP.NE.AND UP0, UPT, UR4, 0x1d, UPT ;  /* 0x0000001d0400788c */ /* 0x000fd2000bf05270 */
[----:B------:R-:W-:Y:S05]  /*0dd0*/  BRA.U !UP0, `(.L_x_39597) ;  /* 0x0000000108747547 */ /* 0x000fea000b800000 */
[----:B------:R-:W-:-:S09]  /*0de0*/  UISETP.NE.AND UP0, UPT, UR4, 0x2c, UPT ;  /* 0x0000002c0400788c */ /* 0x000fd2000bf05270 */
[----:B------:R-:W-:Y:S05]  /*0df0*/  BRA.U !UP0, `(.L_x_39598) ;  /* 0x0000000108487547 */ /* 0x000fea000b800000 */
.L_x_39576:
        /* <DEDUP_REMOVED lines=16> */
.L_x_39599:
[----:B------:R-:W-:Y:S01]  /*0f00*/  CS2R R24, SRZ ;  /* 0x0000000000187805 */ /* 0x000fe2000001ff00 */
[----:B------:R-:W-:Y:S06]  /*0f10*/  BRA `(.L_x_39577) ;  /* 0x0000000000407947 */ /* 0x000fec0003800000 */
.L_x_39598:
        /* <DEDUP_REMOVED lines=9> */
.L_x_39597:
[----:B------:R-:W2:Y:S01]  /*0fb0*/  LDG.E.64 R2, desc[UR36][R2.64] ;  /* 0x0000002402027981 */ /* 0x000ea2000c1e1b00 */
[----:B------:R-:W-:Y:S01]  /*0fc0*/  IMAD.MOV.U32 R25, RZ, RZ, RZ ;  /* 0x000000ffff197224 */ /* 0x000fe200078e00ff */
[----:B--2---:R0:W1:Y:S01]  /*0fd0*/  I2F.U64 R24, R2 ;  /* 0x0000000200187312 */ /* 0x0040620000301000 */
[----:B------:R-:W-:Y:S05]  /*0fe0*/  BRA `(.L_x_39577) ;  /* 0x00000000000c7947 */ /* 0x000fea0003800000 */
.L_x_39596:
[----:B------:R-:W2:Y:S01]  /*0ff0*/  LDG.E R2, desc[UR36][R2.64] ;  /* 0x0000002402027981 */ /* 0x000ea2000c1e1900 */
[----:B------:R-:W-:Y:S02]  /*1000*/  MOV R25, RZ ;  /* 0x000000ff00197202 */ /* 0x000fe40000000f00 */
[----:B--2---:R-:W-:-:S07]  /*1010*/  I2FP.F32.U32 R24, R2 ;  /* 0x0000000200187245 */ /* 0x004fce0000201000 */
.L_x_39577:
[----:B------:R-:W-:Y:S05]  /*1020*/  BSYNC.RECONVERGENT B7 ;  /* 0x0000000000077941 */ /* 0x000fea0003800200 */
.L_x_39571:
[----:B0-2-4-:R-:W0:Y:S01]  /*1030*/  LDC.64 R2, c[0x0][0x3a0] ;  /* 0x0000e800ff027b82 */ /* 0x015e220000000a00 */
[----:B------:R-:W2:Y:S01]  /*1040*/  LDCU UR5, c[0x0][0x3b4] ;  /* 0x00007680ff0577ac */ /* 0x000ea20008000800 */
        /* <DEDUP_REMOVED lines=19> */
.L_x_39604:
[----:B------:R-:W2:Y:S01]  /*1180*/  LDG.E.U8 R2, desc[UR36][R2.64] ;  /* 0x0000002402027981 */ /* 0x000ea2000c1e1100 */
[----:B------:R-:W-:Y:S01]  /*1190*/  IMAD.MOV.U32 R33, RZ, RZ, RZ ;  /* 0x000000ffff217224 */ /* 0x000fe200078e00ff */
[----:B--2---:R-:W-:Y:S01]  /*11a0*/  I2FP.F32.U32 R32, R2 ;  /* 0x0000000200207245 */ /* 0x004fe20000201000 */
[----:B------:R-:W-:Y:S06]  /*11b0*/  BRA `(.L_x_39606) ;  /* 0x0000000c006c7947 */ /* 0x000fec0003800000 */
.L_x_39603:
        /* <DEDUP_REMOVED lines=10> */
.L_x_39608:
[----:B------:R-:W2:Y:S01]  /*1260*/  LDG.E R2, desc[UR36][R2.64] ;  /* 0x0000002402027981 */ /* 0x000ea2000c1e1900 */
[----:B------:R-:W-:Y:S01]  /*1270*/  IMAD.MOV.U32 R33, RZ, RZ, RZ ;  /* 0x000000ffff217224 */ /* 0x000fe200078e00ff */
[----:B--2---:R-:W-:Y:S01]  /*1280*/  I2FP.F32.S32 R32, R2 ;  /* 0x0000000200207245 */ /* 0x004fe20000201400 */
[----:B------:R-:W-:Y:S06]  /*1290*/  BRA `(.L_x_39606) ;  /* 0x0000000c00347947 */ /* 0x000fec0003800000 */
.L_x_39607:
[----:B------:R-:W2:Y:S01]  /*12a0*/  LDG.E.U16 R2, desc[UR36][R2.64] ;  /* 0x0000002402027981 */ /* 0x000ea2000c1e1500 */
[----:B------:R-:W-:Y:S01]  /*12b0*/  HFMA2 R33, -RZ, RZ, 0, 0 ;  /* 0x00000000ff217431 */ /* 0x000fe200000001ff */
[----:B--2---:R0:W2:Y:S01]  /*12c0*/  I2F.S16 R32, R2 ;  /* 0x0000000200207306 */ /* 0x0040a20000101400 */
[----:B------:R-:W-:Y:S05]  /*12d0*/  BRA `(.L_x_39606) ;  /* 0x0000000c00247947 */ /* 0x000fea0003800000 */
.L_x_39602:
        /* <DEDUP_REMOVED lines=9> */
.L_x_39610:
[----:B------:R-:W2:Y:S01]  /*1370*/  LDG.E.U16 R2, desc[UR36][R2.64] ;  /* 0x0000002402027981 */ /* 0x000ea2000c1e1500 */
[----:B------:R-:W-:Y:S02]  /*1380*/  IMAD.MOV.U32 R33, RZ, RZ, RZ ;  /* 0x000000ffff217224 */ /* 0x000fe400078e00ff */
[----:B--2---:R-:W-:Y:S01]  /*1390*/  HADD2.F32 R32, -RZ, R2.H0_H0 ;  /* 0x20000002ff207230 */ /* 0x004fe20000004100 */
[----:B------:R-:W-:Y:S06]  /*13a0*/  BRA `(.L_x_39606) ;  /* 0x0000000800f07947 */ /* 0x000fec0003800000 */
.L_x_39609:
        /* <DEDUP_REMOVED lines=8> */
.L_x_39612:
[----:B------:R-:W2:Y:S02]  /*1430*/  LDG.E R2, desc[UR36][R2.64] ;  /* 0x0000002402027981 */ /* 0x000ea4000c1e1900 */
[--C-:B--2---:R-:W-:Y:S02]  /*1440*/  HADD2.F32 R32, -RZ, R2.reuse.H0_H0 ;  /* 0x20000002ff207230 */ /* 0x104fe40000004100 */
[----:B------:R-:W-:Y:S01]  /*1450*/  HADD2.F32 R33, -RZ, R2.H1_H1 ;  /* 0x30000002ff217230 */ /* 0x000fe20000004100 */
[----:B------:R-:W-:Y:S06]  /*1460*/  BRA `(.L_x_39606) ;  /* 0x0000000800c07947 */ /* 0x000fec0003800000 */
.L_x_39611:
        /* <DEDUP_REMOVED lines=8> */
.L_x_39601:
        /* <DEDUP_REMOVED lines=13> */
.L_x_39615:
        /* <DEDUP_REMOVED lines=10> */
.L_x_39614:
        /* <DEDUP_REMOVED lines=26> */
.L_x_39617:
        /* <DEDUP_REMOVED lines=13> */
.L_x_39616:
[----:B------:R-:W2:Y:S01]  /*18d0*/  LDG.E.U16 R2, desc[UR36][R2.64] ;  /* 0x0000002402027981 */ /* 0x000ea2000c1e1500 */
[----:B------:R-:W-:Y:S02]  /*18e0*/  IMAD.MOV.U32 R33, RZ, RZ, RZ ;  /* 0x000000ffff217224 */ /* 0x000fe400078e00ff */
[----:B--2---:R-:W-:Y:S01]  /*18f0*/  IMAD.U32 R32, R2, 0x10000, RZ ;  /* 0x0001000002207824 */ /* 0x004fe200078e00ff */
[----:B------:R-:W-:Y:S06]  /*1900*/  BRA `(.L_x_39606) ;  /* 0x0000000400987947 */ /* 0x000fec0003800000 */
.L_x_39613:
        /* <DEDUP_REMOVED lines=12> */
.L_x_39620:
        /* <DEDUP_REMOVED lines=20> */
.L_x_39622:
[----:B------:R-:W-:Y:S05]  /*1b10*/  BSYNC.RECONVERGENT B0 ;  /* 0x0000000000007941 */ /* 0x000fea0003800200 */
.L_x_39621:
[----:B------:R-:W-:Y:S01]  /*1b20*/  IMAD.SHL.U32 R0, R0, 0x100000, RZ ;  /* 0x0010000000007824 */ /* 0x000fe200078e00ff */
[----:B------:R-:W-:-:S04]  /*1b30*/  LEA R2, R2, 0x3b800000, 0x17 ;  /* 0x3b80000002027811 */ /* 0x000fc800078eb8ff */
[----:B------:R-:W-:Y:S01]  /*1b40*/  LOP3.LUT R32, R2, R0, R7, 0xfe, !PT ;  /* 0x0000000002207212 */ /* 0x000fe200078efe07 */
[----:B------:R-:W-:Y:S06]  /*1b50*/  BRA `(.L_x_39606) ;  /* 0x0000000400047947 */ /* 0x000fec0003800000 */
.L_x_39619:
        /* <DEDUP_REMOVED lines=20> */
.L_x_39624:
[----:B------:R-:W-:Y:S05]  /*1ca0*/  BSYNC.RECONVERGENT B0 ;  /* 0x0000000000007941 */ /* 0x000fea0003800200 */
.L_x_39623:
[----:B------:R-:W-:Y:S01]  /*1cb0*/  IMAD.SHL.U32 R0, R0, 0x200000, RZ ;  /* 0x0020000000007824 */ /* 0x000fe200078e00ff */
[----:B------:R-:W-:-:S04]  /*1cc0*/  LEA R2, R2, 0x37800000, 0x17 ;  /* 0x3780000002027811 */ /* 0x000fc800078eb8ff */
[----:B------:R-:W-:Y:S01]  /*1cd0*/  LOP3.LUT R32, R2, R0, R7, 0xfe, !PT ;  /* 0x0000000002207212 */ /* 0x000fe200078efe07 */
[----:B------:R-:W-:Y:S06]  /*1ce0*/  BRA `(.L_x_39606) ;  /* 0x0000000000a07947 */ /* 0x000fec0003800000 */
.L_x_39618:
[----:B------:R-:W-:-:S09]  /*1cf0*/  UISETP.NE.AND UP0, UPT, UR4, 0x1c, UPT ;  /* 0x0000001c0400788c */ /* 0x000fd2000bf05270 */
[----:B------:R-:W-:Y:S05]  /*1d00*/  BRA.U !UP0, `(.L_x_39625) ;  /* 0x00000001088c7547 */ /* 0x000fea000b800000 */
[----:B------:R-:W-:-:S09]  /*1d10*/  UISETP.NE.AND UP0, UPT, UR4, 0x1d, UPT ;  /* 0x0000001d0400788c */ /* 0x000fd2000bf05270 */
[----:B------:R-:W-:Y:S05]  /*1d20*/  BRA.U !UP0, `(.L_x_39626) ;  /* 0x0000000108747547 */ /* 0x000fea000b800000 */
[----:B------:R-:W-:-:S09]  /*1d30*/  UISETP.NE.AND UP0, UPT, UR4, 0x2c, UPT ;  /* 0x0000002c0400788c */ /* 0x000fd2000bf05270 */
[----:B------:R-:W-:Y:S05]  /*1d40*/  BRA.U !UP0, `(.L_x_39627) ;  /* 0x0000000108487547 */ /* 0x000fea000b800000 */
.L_x_39605:
[----:B------:R-:W-:Y:S01]  /*1d50*/  MOV R0, 0x0 ;  /* 0x0000000000007802 */ /* 0x000fe20000000f00 */
[----:B------:R-:W0:Y:S01]  /*1d60*/  LDCU.64 UR4, c[0x4][0x198] ;  /* 0x01003300ff0477ac */ /* 0x000e220008000a00 */
[----:B------:R-:W-:Y:S02]  /*1d70*/  IMAD.MOV.U32 R8, RZ, RZ, 0x4e ;  /* 0x0000004eff087424 */ /* 0x000fe400078e00ff */
[----:B------:R2:W4:Y:S01]  /*1d80*/  LDC.64 R2, c[0x4][R0] ;  /* 0x0100000000027b82 */ /* 0x0005220000000a00 */
[----:B------:R-:W1:Y:S01]  /*1d90*/  LDCU.64 UR6, c[0x4][0x1a0] ;  /* 0x01003400ff0677ac */ /* 0x000e620008000a00 */
[----:B------:R-:W-:Y:S02]  /*1da0*/  IMAD.MOV.U32 R12, RZ, RZ, 0x1 ;  /* 0x00000001ff0c7424 */ /* 0x000fe400078e00ff */
[----:B------:R-:W-:Y:S01]  /*1db0*/  IMAD.MOV.U32 R13, RZ, RZ, RZ ;  /* 0x000000ffff0d7224 */ /* 0x000fe200078e00ff */
[----:B------:R-:W3:Y:S01]  /*1dc0*/  LDCU.64 UR8, c[0x4][0x88] ;  /* 0x01001100ff0877ac */ /* 0x000ee20008000a00 */
[----:B0-----:R-:W-:-:S02]  /*1dd0*/  IMAD.U32 R4, RZ, RZ, UR4 ;  /* 0x00000004ff047e24 */ /* 0x001fc4000f8e00ff */
[----:B------:R-:W-:Y:S02]  /*1de0*/  IMAD.U32 R5, RZ, RZ, UR5 ;  /* 0x00000005ff057e24 */ /* 0x000fe4000f8e00ff */
[----:B-1----:R-:W-:Y:S01]  /*1df0*/  IMAD.U32 R6, RZ, RZ, UR6 ;  /* 0x00000006ff067e24 */ /* 0x002fe2000f8e00ff */
[----:B------:R-:W-:Y:S01]  /*1e00*/  MOV R7, UR7 ;  /* 0x0000000700077c02 */ /* 0x000fe20008000f00 */
[----:B---3--:R-:W-:Y:S02]  /*1e10*/  IMAD.U32 R10, RZ, RZ, UR8 ;  /* 0x00000008ff0a7e24 */ /* 0x008fe4000f8e00ff */
[----:B--2---:R-:W-:-:S07]  /*1e20*/  IMAD.U32 R11, RZ, RZ, UR9 ;  /* 0x00000009ff0b7e24 */ /* 0x004fce000f8e00ff */
[----:B------:R-:W-:-:S07]  /*1e30*/  LEPC R20, `(.L_x_39628) ;  /* 0x000000001014794e */ /* 0x000fce0000000000 */
[----:B----45:R-:W-:Y:S05]  /*1e40*/  CALL.ABS.NOINC R2 ;  /* 0x0000000002007343 */ /* 0x030fea0003c00000 */
.L_x_39628:
[----:B------:R-:W-:Y:S01]  /*1e50*/  CS2R R32, SRZ ;  /* 0x0000000000207805 */ /* 0x000fe2000001ff00 */
[----:B------:R-:W-:Y:S06]  /*1e60*/  BRA `(.L_x_39606) ;  /* 0x0000000000407947 */ /* 0x000fec0003800000 */
.L_x_39627:
[----:B------:R-:W2:Y:S01]  /*1e70*/  LDG.E.U8 R2, desc[UR36][R2.64] ;  /* 0x0000002402027981 */ /* 0x000ea2000c1e1100 */
[----:B------:R-:W-:Y:S02]  /*1e80*/  HFMA2 R33, -RZ, RZ, 0, 0 ;  /* 0x00000000ff217431 */ /* 0x000fe400000001ff */
[----:B------:R-:W-:Y:S01]  /*1e90*/  IMAD.MOV.U32 R32, RZ, RZ, 0x400000 ;  /* 0x00400000ff207424 */ /* 0x000fe200078e00ff */
[----:B--2---:R-:W-:-:S13]  /*1ea0*/  ISETP.NE.AND P0, PT, R2, RZ, PT ;  /* 0x000000ff0200720c */ /* 0x004fda0003f05270 */
[----:B------:R-:W-:Y:S05]  /*1eb0*/  @!P0 BRA `(.L_x_39606) ;  /* 0x00000000002c8947 */ /* 0x000fea0003800000 */
[----:B------:R-:W-:-:S13]  /*1ec0*/  ISETP.NE.AND P0, PT, R2, 0xff, PT ;  /* 0x000000ff0200780c */ /* 0x000fda0003f05270 */
[----:B------:R-:W-:Y:S02]  /*1ed0*/  @!P0 IMAD.MOV.U32 R32, RZ, RZ, 0x7f800001 ;  /* 0x7f800001ff208424 */ /* 0x000fe400078e00ff */
[----:B------:R-:W-:Y:S01]  /*1ee0*/  @P0 IMAD.SHL.U32 R32, R2, 0x800000, RZ ;  /* 0x0080000002200824 */ /* 0x000fe200078e00ff */
[----:B------:R-:W-:Y:S06]  /*1ef0*/  BRA `(.L_x_39606) ;  /* 0x00000000001c7947 */ /* 0x000fec0003800000 */
.L_x_39626:
[----:B------:R-:W2:Y:S01]  /*1f00*/  LDG.E.64 R2, desc[UR36][R2.64] ;  /* 0x0000002402027981 */ /* 0x000ea2000c1e1b00 */
[----:B------:R-:W-:Y:S01]  /*1f10*/  IMAD.MOV.U32 R33, RZ, RZ, RZ ;  /* 0x000000ffff217224 */ /* 0x000fe200078e00ff */
[----:B--2---:R0:W2:Y:S01]  /*1f20*/  I2F.U64 R32, R2 ;  /* 0x0000000200207312 */ /* 0x0040a20000301000 */
[----:B------:R-:W-:Y:S05]  /*1f30*/  BRA `(.L_x_39606) ;  /* 0x00000000000c7947 */ /* 0x000fea0003800000 */
.L_x_39625:
[----:B------:R-:W2:Y:S01]  /*1f40*/  LDG.E R2, desc[UR36][R2.64] ;  /* 0x0000002402027981 */ /* 0x000ea2000c1e1900 */
[----:B------:R-:W-:Y:S01]  /*1f50*/  IMAD.MOV.U32 R33, RZ, RZ, RZ ;  /* 0x000000ffff217224 */ /* 0x000fe200078e00ff */
[----:B--2---:R-:W-:-:S07]  /*1f60*/  I2FP.F32.U32 R32, R2 ;  /* 0x0000000200207245 */ /* 0x004fce0000201000 */
.L_x_39606:
[----:B------:R-:W-:Y:S05]  /*1f70*/  BSYNC.RECONVERGENT B7 ;  /* 0x0000000000077941 */ /* 0x000fea0003800200 */
.L_x_39600:
[----:B------:R-:W-:-:S07]  /*1f80*/  IADD3 R34, PT, PT, R34, 0x80, RZ ;  /* 0x0000008022227810 */ /* 0x000fce0007ffe0ff */
.L_x_39570:
[----:B------:R-:W-:Y:S05]  /*1f90*/  BSYNC.RECONVERGENT B6 ;  /* 0x0000000000067941 */ /* 0x000fea0003800200 */
.L_x_39569:
[----:B------:R-:W-:Y:S01]  /*1fa0*/  ISETP.GE.AND P0, PT, R34, R35, PT ;  /* 0x000000232200720c */ /* 0x000fe20003f06270 */
[----:B------:R-:W-:Y:S01]  /*1fb0*/  BSSY.RECONVERGENT B6, `(.L_x_39629) ;  /* 0x00001f0000067945 */ /* 0x000fe20003800200 */
[----:B------:R-:W-:Y:S02]  /*1fc0*/  CS2R R16, SRZ ;  /* 0x0000000000107805 */ /* 0x000fe4000001ff00 */
[----:B------:R-:W-:-:S09]  /*1fd0*/  CS2R R26, SRZ ;  /* 0x00000000001a7805 */ /* 0x000fd2000001ff00 */
[----:B------:R-:W-:Y:S05]  /*1fe0*/  @P0 BRA `(.L_x_39630) ;  /* 0x0000001c00b00947 */ /* 0x000fea0003800000 */
[----:B0---4-:R-:W0:Y:S01]  /*1ff0*/  LDC.64 R2, c[0x0][0x398] ;  /* 0x0000e600ff027b82 */ /* 0x011e220000000a00 */
[----:B------:R-:W4:Y:S01]  /*2000*/  LDCU UR5, c[0x0][0x3b0] ;  /* 0x00007600ff0577ac */ /* 0x000f220008000800 */
[----:B------:R-:W-:Y:S01]  /*2010*/  IMAD R18, R19, 0x200, R34 ;  /* 0x0000020013127824 */ /* 0x000fe200078e0222 */
[----:B------:R-:W-:Y:S01]  /*2020*/  BSSY.RECONVERGENT B7, `(.L_x_39631) ;  /* 0x00000f2000077945 */ /* 0x000fe20003800200 */
[----:B------:R-:W-:-:S04]  /*2030*/  UPRMT UR4, UR38, 0x9910, URZ ;  /* 0x0000991026047896 */ /* 0x000fc800080000ff */
[----:B------:R-:W-:Y:S01]  /*2040*/  UISETP.GT.AND UP0, UPT, UR4, 0x9, UPT ;  /* 0x000000090400788c */ /* 0x000fe2000bf04270 */
[----:B----4-:R-:W-:-:S05]  /*2050*/  IMAD R5, R18, UR5, RZ ;  /* 0x0000000512057c24 */ /* 0x010fca000f8e02ff */
        /* <DEDUP_REMOVED lines=11> */
[----:B------:R-:W4:Y:S01]  /*2110*/  LDG.E.S8 R2, desc[UR36][R2.64] ;  /* 0x0000002402027981 */ /* 0x000f22000c1e1300 */
[----:B------:R-:W-:Y:S01]  /*2120*/  IMAD.MOV.U32 R17, RZ, RZ, RZ ;  /* 0x000000ffff117224 */ /* 0x000fe200078e00ff */
[----:B----4-:R0:W4:Y:S01]  /*2130*/  I2F.S16 R16, R2 ;  /* 0x0000000200107306 */ /* 0x0101220000101400 */
[----:B------:R-:W-:Y:S05]  /*2140*/  BRA `(.L_x_39637) ;  /* 0x0000000c007c7947 */ /* 0x000fea0003800000 */
.L_x_39635:
[----:B------:R-:W4:Y:S01]  /*2150*/  LDG.E.U8 R2, desc[UR36][R2.64] ;  /* 0x0000002402027981 */ /* 0x000f22000c1e1100 */
[----:B------:R-:W-:Y:S01]  /*2160*/  IMAD.MOV.U32 R17, RZ, RZ, RZ ;  /* 0x000000ffff117224 */ /* 0x000fe200078e00ff */
[----:B----4-:R-:W-:Y:S01]  /*2170*/  I2FP.F32.U32 R16, R2 ;  /* 0x0000000200107245 */ /* 0x010fe20000201000 */
[----:B------:R-:W-:Y:S06]  /*2180*/  BRA `(.L_x_39637) ;  /* 0x0000000c006c7947 */ /* 0x000fec0003800000 */
.L_x_39634:
[----:B------:R-:W-:-:S09]  /*2190*/  UISETP.NE.AND UP0, UPT, UR4, 0x2, UPT ;  /* 0x000000020400788c */ /* 0x000fd2000bf05270 */
[----:B------:R-:W-:Y:S05]  /*21a0*/  BRA.U !UP0, `(.L_x_39638) ;  /* 0x0000000108307547 */ /* 0x000fea000b800000 */
[----:B------:R-:W-:-:S09]  /*21b0*/  UISETP.NE.AND UP0, UPT, UR4, 0x3, UPT ;  /* 0x000000030400788c */ /* 0x000fd2000bf05270 */
[----:B------:R-:W-:Y:S05]  /*21c0*/  BRA.U !UP0, `(.L_x_39639) ;  /* 0x0000000108187547 */ /* 0x000fea000b800000 */
[----:B------:R-:W-:-:S09]  /*21d0*/  UISETP.NE.AND UP0, UPT, UR4, 0x4, UPT ;  /* 0x000000040400788c */ /* 0x000fd2000bf05270 */
[----:B------:R-:W-:Y:S05]  /*21e0*/  BRA.U UP0, `(.L_x_39636) ;  /* 0x0000000900f07547 */ /* 0x000fea000b800000 */
[----:B------:R-:W4:Y:S01]  /*21f0*/  LDG.E.64 R2, desc[UR36][R2.64] ;  /* 0x0000002402027981 */ /* 0x000f22000c1e1b00 */
[----:B------:R-:W-:Y:S01]  /*2200*/  IMAD.MOV.U32 R17, RZ, RZ, RZ ;  /* 0x000000ffff117224 */ /* 0x000fe200078e00ff */
[----:B----4-:R0:W4:Y:S01]  /*2210*/  I2F.S64 R16, R2 ;  /* 0x0000000200107312 */ /* 0x0101220000301400 */
[----:B------:R-:W-:Y:S05]  /*2220*/  BRA `(.L_x_39637) ;  /* 0x0000000c00447947 */ /* 0x000fea0003800000 */
.L_x_39639:
[----:B------:R-:W4:Y:S01]  /*2230*/  LDG.E R2, desc[UR36][R2.64] ;  /* 0x0000002402027981 */ /* 0x000f22000c1e1900 */
[----:B------:R-:W-:Y:S02]  /*2240*/  MOV R17, RZ ;  /* 0x000000ff00117202 */ /* 0x000fe40000000f00 */
[----:B----4-:R-:W-:Y:S01]  /*2250*/  I2FP.F32.S32 R16, R2 ;  /* 0x0000000200107245 */ /* 0x010fe20000201400 */
[----:B------:R-:W-:Y:S06]  /*2260*/  BRA `(.L_x_39637) ;  /* 0x0000000c00347947 */ /* 0x000fec0003800000 */
.L_x_39638:
[----:B------:R-:W4:Y:S01]  /*2270*/  LDG.E.U16 R2, desc[UR36][R2.64] ;  /* 0x0000002402027981 */ /* 0x000f22000c1e1500 */
[----:B------:R-:W-:Y:S01]  /*2280*/  IMAD.MOV.U32 R17, RZ, RZ, RZ ;  /* 0x000000ffff117224 */ /* 0x000fe200078e00ff */
[----:B----4-:R0:W4:Y:S01]  /*2290*/  I2F.S16 R16, R2 ;  /* 0x0000000200107306 */ /* 0x0101220000101400 */
[----:B------:R-:W-:Y:S05]  /*22a0*/  BRA `(.L_x_39637) ;  /* 0x0000000c00247947 */ /* 0x000fea0003800000 */
.L_x_39633:
        /* <DEDUP_REMOVED lines=9> */
.L_x_39641:
[----:B------:R-:W4:Y:S01]  /*2340*/  LDG.E.U16 R2, desc[UR36][R2.64] ;  /* 0x0000002402027981 */ /* 0x000f22000c1e1500 */
[----:B------:R-:W-:Y:S02]  /*2350*/  IMAD.MOV.U32 R17, RZ, RZ, RZ ;  /* 0x000000ffff117224 */ /* 0x000fe400078e00ff */
[----:B----4-:R-:W-:Y:S01]  /*2360*/  HADD2.F32 R16, -RZ, R2.H0_H0 ;  /* 0x20000002ff107230 */ /* 0x010fe20000004100 */
[----:B------:R-:W-:Y:S06]  /*2370*/  BRA `(.L_x_39637) ;  /* 0x0000000800f07947 */ /* 0x000fec0003800000 */
.L_x_39640:
        /* <DEDUP_REMOVED lines=8> */
.L_x_39643:
[----:B------:R-:W4:Y:S02]  /*2400*/  LDG.E R2, desc[UR36][R2.64] ;  /* 0x0000002402027981 */ /* 0x000f24000c1e1900 */
[--C-:B----4-:R-:W-:Y:S02]  /*2410*/  HADD2.F32 R16, -RZ, R2.reuse.H0_H0 ;  /* 0x20000002ff107230 */ /* 0x110fe40000004100 */
[----:B------:R-:W-:Y:S01]  /*2420*/  HADD2.F32 R17, -RZ, R2.H1_H1 ;  /* 0x30000002ff117230 */ /* 0x000fe20000004100 */
[----:B------:R-:W-:Y:S06]  /*2430*/  BRA `(.L_x_39637) ;  /* 0x0000000800c07947 */ /* 0x000fec0003800000 */
.L_x_39642:
[----:B------:R-:W4:Y:S01]  /*2440*/  LDG.E.64 R2, desc[UR36][R2.64] ;  /* 0x0000002402027981 */ /* 0x000f22000c1e1b00 */
[----:B------:R-:W-:Y:S01]  /*2450*/  UMOV UR4, 0xf0000000 ;  /* 0xf000000000047882 */ /* 0x000fe20000000000 */
[----:B------:R-:W-:Y:S01]  /*2460*/  UMOV UR5, 0x380fffff ;  /* 0x380fffff00057882 */ /* 0x000fe20000000000 */
[----:B------:R-:W-:Y:S01]  /*2470*/  IMAD.MOV.U32 R17, RZ, RZ, RZ ;  /* 0x000000ffff117224 */ /* 0x000fe200078e00ff */
[----:B----4-:R-:W0:Y:S01]  /*2480*/  F2F.F32.F64 R16, R2 ;  /* 0x0000000200107310 */ /* 0x010e220000301000 */
[----:B------:R-:W-:-:S14]  /*2490*/  DSETP.GEU.AND P0, PT, |R2|, UR4, PT ;  /* 0x0000000402007e2a */ /* 0x000fdc000bf0e200 */
[----:B0-----:R-:W-:Y:S01]  /*24a0*/  @!P0 FMUL R16, R16, 1.175494350822287508e-38 ;  /* 0x0080000010108820 */ /* 0x001fe20000400000 */
[----:B------:R-:W-:Y:S06]  /*24b0*/  BRA `(.L_x_39637) ;  /* 0x0000000800a07947 */ /* 0x000fec0003800000 */
.L_x_39632:
        /* <DEDUP_REMOVED lines=8> */
[----:B------:R-:W4:Y:S01]  /*2540*/  LDG.E.U8 R2, desc[UR36][R2.64] ;  /* 0x0000002402027981 */ /* 0x000f22000c1e1100 */
[----:B------:R-:W-:Y:S01]  /*2550*/  IMAD.MOV.U32 R17, RZ, RZ, RZ ;  /* 0x000000ffff117224 */ /* 0x000fe200078e00ff */
[----:B----4-:R-:W-:-:S04]  /*2560*/  ISETP.NE.AND P0, PT, R2, RZ, PT ;  /* 0x000000ff0200720c */ /* 0x010fc80003f05270 */
[----:B------:R-:W-:Y:S01]  /*2570*/  FSEL R16, RZ, 1, !P0 ;  /* 0x3f800000ff107808 */ /* 0x000fe20004000000 */
[----:B------:R-:W-:Y:S08]  /*2580*/  BRA `(.L_x_39637) ;  /* 0x00000008006c7947 */ /* 0x000ff00003800000 */
.L_x_39646:
[----:B------:R-:W4:Y:S01]  /*2590*/  LDG.E.128 R4, desc[UR36][R2.64] ;  /* 0x0000002402047981 */ /* 0x000f22000c1e1d00 */
[----:B------:R-:W-:Y:S01]  /*25a0*/  UMOV UR4, 0xf0000000 ;  /* 0xf000000000047882 */ /* 0x000fe20000000000 */
[----:B------:R-:W-:Y:S01]  /*25b0*/  UMOV UR5, 0x380fffff ;  /* 0x380fffff00057882 */ /* 0x000fe20000000000 */
[----:B----4-:R-:W0:Y:S01]  /*25c0*/  F2F.F32.F64 R16, R4 ;  /* 0x0000000400107310 */ /* 0x010e220000301000 */
[----:B------:R-:W-:Y:S02]  /*25d0*/  DSETP.GEU.AND P0, PT, |R4|, UR4, PT ;  /* 0x0000000404007e2a */ /* 0x000fe4000bf0e200 */
[----:B------:R-:W-:-:S05]  /*25e0*/  DSETP.GEU.AND P1, PT, |R6|, UR4, PT ;  /* 0x0000000406007e2a */ /* 0x000fca000bf2e200 */
[----:B------:R-:W4:Y:S07]  /*25f0*/  F2F.F32.F64 R17, R6 ;  /* 0x0000000600117310 */ /* 0x000f2e0000301000 */
[----:B0-----:R-:W-:Y:S02]  /*2600*/  @!P0 FMUL R16, R16, 1.175494350822287508e-38 ;  /* 0x0080000010108820 */ /* 0x001fe40000400000 */
[----:B----4-:R-:W-:Y:S01]  /*2610*/  @!P1 FMUL R17, R17, 1.175494350822287508e-38 ;  /* 0x0080000011119820 */ /* 0x010fe20000400000 */
[----:B------:R-:W-:Y:S06]  /*2620*/  BRA `(.L_x_39637) ;  /* 0x0000000800447947 */ /* 0x000fec0003800000 */
.L_x_39645:
[----:B------:R-:W-:-:S09]  /*2630*/  UISETP.NE.AND UP0, UPT, UR4, 0xf, UPT ;  /* 0x0000000f0400788c */ /* 0x000fd2000bf05270 */
[----:B------:R-:W-:Y:S05]  /*2640*/  BRA.U !UP0, `(.L_x_39647) ;  /* 0x0000000108947547 */ /* 0x000fea000b800000 */
[----:B------:R-:W-:-:S09]  /*2650*/  UISETP.NE.AND UP0, UPT, UR4, 0x17, UPT ;  /* 0x000000170400788c */ /* 0x000fd2000bf05270 */
[----:B------:R-:W-:Y:S05]  /*2660*/  BRA.U !UP0, `(.L_x_39648) ;  /* 0x0000000108587547 */ /* 0x000fea000b800000 */
[----:B------:R-:W-:-:S09]  /*2670*/  UISETP.NE.AND UP0, UPT, UR4, 0x18, UPT ;  /* 0x000000180400788c */ /* 0x000fd2000bf05270 */
[----:B------:R-:W-:Y:S05]  /*2680*/  BRA.U UP0, `(.L_x_39636) ;  /* 0x0000000500c87547 */ /* 0x000fea000b800000 */
[----:B------:R-:W4:Y:S01]  /*2690*/  LDG.E.U8 R16, desc[UR36][R2.64] ;  /* 0x0000002402107981 */ /* 0x000f22000c1e1100 */
[----:B------:R-:W-:Y:S02]  /*26a0*/  IMAD.MOV.U32 R5, RZ, RZ, 0x1f ;  /* 0x0000001fff057424 */ /* 0x000fe400078e00ff */
[----:B------:R-:W-:Y:S01]  /*26b0*/  IMAD.MOV.U32 R17, RZ, RZ, RZ ;  /* 0x000000ffff117224 */ /* 0x000fe200078e00ff */
[----:B----4-:R-:W-:-:S04]  /*26c0*/  SHF.L.U32 R16, R16, 0x18, RZ ;  /* 0x0000001810107819 */ /* 0x010fc800000006ff */
        /* <DEDUP_REMOVED lines=16> */
.L_x_39648:
[----:B------:R-:W4:Y:S01]  /*27d0*/  LDG.E.U8 R2, desc[UR36][R2.64] ;  /* 0x0000002402027981 */ /* 0x000f22000c1e1100 */
[----:B------:R-:W-:Y:S02]  /*27e0*/  IMAD.MOV.U32 R17, RZ, RZ, RZ ;  /* 0x000000ffff117224 */ /* 0x000fe400078e00ff */
[C---:B----4-:R-:W-:Y:S02]  /*27f0*/  IMAD.SHL.U32 R0, R2.reuse, 0x2000000, RZ ;  /* 0x0200000002007824 */ /* 0x050fe400078e00ff */
        /* <DEDUP_REMOVED lines=10> */
.L_x_39647:
[----:B------:R-:W4:Y:S01]  /*28a0*/  LDG.E.U16 R2, desc[UR36][R2.64] ;  /* 0x0000002402027981 */ /* 0x000f22000c1e1500 */
[----:B------:R-:W-:Y:S01]  /*28b0*/  IMAD.MOV.U32 R17, RZ, RZ, RZ ;  /* 0x000000ffff117224 */ /* 0x000fe200078e00ff */
[----:B----4-:R-:W-:Y:S01]  /*28c0*/  SHF.L.U32 R16, R2, 0x10, RZ ;  /* 0x0000001002107819 */ /* 0x010fe200000006ff */
[----:B------:R-:W-:Y:S06]  /*28d0*/  BRA `(.L_x_39637) ;  /* 0x0000000400987947 */ /* 0x000fec0003800000 */
.L_x_39644:
        /* <DEDUP_REMOVED lines=8> */
[----:B------:R-:W4:Y:S01]  /*2960*/  LDG.E.U16 R2, desc[UR36][R2.64] ;  /* 0x0000002402027981 */ /* 0x000f22000c1e1500 */
[----:B------:R-:W-:Y:S01]  /*2970*/  IMAD.MOV.U32 R17, RZ, RZ, RZ ;  /* 0x000000ffff117224 */ /* 0x000fe200078e00ff */
[----:B----4-:R-:W-:Y:S01]  /*2980*/  I2FP.F32.U32 R16, R2 ;  /* 0x0000000200107245 */ /* 0x010fe20000201000 */
[----:B------:R-:W-:Y:S06]  /*2990*/  BRA `(.L_x_39637) ;  /* 0x0000000400687947 */ /* 0x000fec0003800000 */
.L_x_39651:
[----:B------:R-:W4:Y:S01]  /*29a0*/  LDG.E.U8 R3, desc[UR36][R2.64] ;  /* 0x0000002402037981 */ /* 0x000f22000c1e1100 */
[----:B------:R-:W-:Y:S02]  /*29b0*/  CS2R R16, SRZ ;  /* 0x0000000000107805 */ /* 0x000fe4000001ff00 */
[----:B----4-:R-:W-:-:S13]  /*29c0*/  ISETP.NE.AND P0, PT, R3, RZ, PT ;  /* 0x000000ff0300720c */ /* 0x010fda0003f05270 */
        /* <DEDUP_REMOVED lines=17> */
.L_x_39653:
[----:B------:R-:W-:Y:S05]  /*2ae0*/  BSYNC.RECONVERGENT B0 ;  /* 0x0000000000007941 */ /* 0x000fea0003800200 */
.L_x_39652:
[----:B------:R-:W-:Y:S01]  /*2af0*/  IMAD.SHL.U32 R0, R0, 0x100000, RZ ;  /* 0x0010000000007824 */ /* 0x000fe200078e00ff */
[----:B------:R-:W-:-:S04]  /*2b00*/  LEA R2, R2, 0x3b800000, 0x17 ;  /* 0x3b80000002027811 */ /* 0x000fc800078eb8ff */
[----:B------:R-:W-:Y:S01]  /*2b10*/  LOP3.LUT R16, R2, R0, R7, 0xfe, !PT ;  /* 0x0000000002107212 */ /* 0x000fe200078efe07 */
[----:B------:R-:W-:Y:S06]  /*2b20*/  BRA `(.L_x_39637) ;  /* 0x0000000400047947 */ /* 0x000fec0003800000 */
.L_x_39650:
[----:B------:R-:W4:Y:S01]  /*2b30*/  LDG.E.U8 R3, desc[UR36][R2.64] ;  /* 0x0000002402037981 */ /* 0x000f22000c1e1100 */
[----:B------:R-:W-:Y:S02]  /*2b40*/  CS2R R16, SRZ ;  /* 0x0000000000107805 */ /* 0x000fe4000001ff00 */
[----:B----4-:R-:W-:-:S13]  /*2b50*/  ISETP.NE.AND P0, PT, R3, RZ, PT ;  /* 0x000000ff0300720c */ /* 0x010fda0003f05270 */
        /* <DEDUP_REMOVED lines=17> */
.L_x_39655:
[----:B------:R-:W-:Y:S05]  /*2c70*/  BSYNC.RECONVERGENT B0 ;  /* 0x0000000000007941 */ /* 0x000fea0003800200 */
.L_x_39654:
[----:B------:R-:W-:Y:S01]  /*2c80*/  IMAD.SHL.U32 R0, R0, 0x200000, RZ ;  /* 0x0020000000007824 */ /* 0x000fe200078e00ff */
[----:B------:R-:W-:-:S04]  /*2c90*/  LEA R2, R2, 0x37800000, 0x17 ;  /* 0x3780000002027811 */ /* 0x000fc800078eb8ff */
[----:B------:R-:W-:Y:S01]  /*2ca0*/  LOP3.LUT R16, R2, R0, R7, 0xfe, !PT ;  /* 0x0000000002107212 */ /* 0x000fe200078efe07 */
[----:B------:R-:W-:Y:S06]  /*2cb0*/  BRA `(.L_x_39637) ;  /* 0x0000000000a07947 */ /* 0x000fec0003800000 */
.L_x_39649:
[----:B------:R-:W-:-:S09]  /*2cc0*/  UISETP.NE.AND UP0, UPT, UR4, 0x1c, UPT ;  /* 0x0000001c0400788c */ /* 0x000fd2000bf05270 */
[----:B------:R-:W-:Y:S05]  /*2cd0*/  BRA.U !UP0, `(.L_x_39656) ;  /* 0x00000001088c7547 */ /* 0x000fea000b800000 */
[----:B------:R-:W-:-:S09]  /*2ce0*/  UISETP.NE.AND UP0, UPT, UR4, 0x1d, UPT ;  /* 0x0000001d0400788c */ /* 0x000fd2000bf05270 */
[----:B------:R-:W-:Y:S05]  /*2cf0*/  BRA.U !UP0, `(.L_x_39657) ;  /* 0x0000000108747547 */ /* 0x000fea000b800000 */
[----:B------:R-:W-:-:S09]  /*2d00*/  UISETP.NE.AND UP0, UPT, UR4, 0x2c, UPT ;  /* 0x0000002c0400788c */ /* 0x000fd2000bf05270 */
[----:B------:R-:W-:Y:S05]  /*2d10*/  BRA.U UP0, `(.L_x_39636) ;  /* 0x0000000100247547 */ /* 0x000fea000b800000 */
[----:B------:R-:W4:Y:S01]  /*2d20*/  LDG.E.U8 R2, desc[UR36][R2.64] ;  /* 0x0000002402027981 */ /* 0x000f22000c1e1100 */
[----:B------:R-:W-:Y:S02]  /*2d30*/  IMAD.MOV.U32 R17, RZ, RZ, RZ ;  /* 0x000000ffff117224 */ /* 0x000fe400078e00ff */
[----:B------:R-:W-:Y:S01]  /*2d40*/  IMAD.MOV.U32 R16, RZ, RZ, 0x400000 ;  /* 0x00400000ff107424 */ /* 0x000fe200078e00ff */
[----:B----4-:R-:W-:-:S13]  /*2d50*/  ISETP.NE.AND P0, PT, R2, RZ, PT ;  /* 0x000000ff0200720c */ /* 0x010fda0003f05270 */
[----:B------:R-:W-:Y:S05]  /*2d60*/  @!P0 BRA `(.L_x_39637) ;  /* 0x0000000000748947 */ /* 0x000fea0003800000 */
[----:B------:R-:W-:-:S13]  /*2d70*/  ISETP.NE.AND P0, PT, R2, 0xff, PT ;  /* 0x000000ff0200780c */ /* 0x000fda0003f05270 */
[----:B------:R-:W-:Y:S01]  /*2d80*/  @!P0 MOV R16, 0x7f800001 ;  /* 0x7f80000100108802 */ /* 0x000fe20000000f00 */
[----:B------:R-:W-:Y:S01]  /*2d90*/  @P0 IMAD.SHL.U32 R16, R2, 0x800000, RZ ;  /* 0x0080000002100824 */ /* 0x000fe200078e00ff */
[----:B------:R-:W-:Y:S06]  /*2da0*/  BRA `(.L_x_39637) ;  /* 0x0000000000647947 */ /* 0x000fec0003800000 */
.L_x_39636:
[----:B------:R-:W-:Y:S01]  /*2db0*/  MOV R0, 0x0 ;  /* 0x0000000000007802 */ /* 0x000fe20000000f00 */
[----:B------:R-:W0:Y:S01]  /*2dc0*/  LDCU.64 UR4, c[0x4][0x198] ;  /* 0x01003300ff0477ac */ /* 0x000e220008000a00 */
[----:B------:R-:W-:Y:S02]  /*2dd0*/  IMAD.MOV.U32 R8, RZ, RZ, 0x4e ;  /* 0x0000004eff087424 */ /* 0x000fe400078e00ff */
[----:B------:R4:W1:Y:S01]  /*2de0*/  LDC.64 R2, c[0x4][R0] ;  /* 0x0100000000027b82 */ /* 0x0008620000000a00 */
[----:B------:R-:W2:Y:S01]  /*2df0*/  LDCU.64 UR6, c[0x4][0x1a0] ;  /* 0x01003400ff0677ac */ /* 0x000ea20008000a00 */
[----:B------:R-:W-:Y:S02]  /*2e00*/  IMAD.MOV.U32 R12, RZ, RZ, 0x1 ;  /* 0x00000001ff0c7424 */ /* 0x000fe400078e00ff */
[----:B------:R-:W-:Y:S01]  /*2e10*/  IMAD.MOV.U32 R13, RZ, RZ, RZ ;  /* 0x000000ffff0d7224 */ /* 0x000fe200078e00ff */
[----:B------:R-:W3:Y:S01]  /*2e20*/  LDCU.64 UR8, c[0x4][0x88] ;  /* 0x01001100ff0877ac */ /* 0x000ee20008000a00 */
[----:B0-----:R-:W-:-:S02]  /*2e30*/  IMAD.U32 R4, RZ, RZ, UR4 ;  /* 0x00000004ff047e24 */ /* 0x001fc4000f8e00ff */
[----:B------:R-:W-:Y:S02]  /*2e40*/  IMAD.U32 R5, RZ, RZ, UR5 ;  /* 0x00000005ff057e24 */ /* 0x000fe4000f8e00ff */
[----:B--2---:R-:W-:Y:S02]  /*2e50*/  IMAD.U32 R6, RZ, RZ, UR6 ;  /* 0x00000006ff067e24 */ /* 0x004fe4000f8e00ff */
[----:B------:R-:W-:Y:S01]  /*2e60*/  IMAD.U32 R7, RZ, RZ, UR7 ;  /* 0x00000007ff077e24 */ /* 0x000fe2000f8e00ff */
[----:B---3--:R-:W-:Y:S01]  /*2e70*/  MOV R10, UR8 ;  /* 0x00000008000a7c02 */ /* 0x008fe20008000f00 */
[----:B----4-:R-:W-:-:S07]  /*2e80*/  IMAD.U32 R11, RZ, RZ, UR9 ;  /* 0x00000009ff0b7e24 */ /* 0x010fce000f8e00ff */
[----:B------:R-:W-:-:S07]  /*2e90*/  LEPC R20, `(.L_x_39658) ;  /* 0x000000001014794e */ /* 0x000fce0000000000 */
[----:B-1---5:R-:W-:Y:S05]  /*2ea0*/  CALL.ABS.NOINC R2 ;  /* 0x0000000002007343 */ /* 0x022fea0003c00000 */
.L_x_39658:
[----:B------:R-:W-:Y:S01]  /*2eb0*/  CS2R R16, SRZ ;  /* 0x0000000000107805 */ /* 0x000fe2000001ff00 */
[----:B------:R-:W-:Y:S06]  /*2ec0*/  BRA `(.L_x_39637) ;  /* 0x00000000001c7947 */ /* 0x000fec0003800000 */
.L_x_39657:
[----:B------:R-:W4:Y:S01]  /*2ed0*/  LDG.E.64 R2, desc[UR36][R2.64] ;  /* 0x0000002402027981 */ /* 0x000f22000c1e1b00 */
[----:B------:R-:W-:Y:S01]  /*2ee0*/  IMAD.MOV.U32 R17, RZ, RZ, RZ ;  /* 0x000000ffff117224 */ /* 0x000fe200078e00ff */
[----:B----4-:R0:W4:Y:S01]  /*2ef0*/  I2F.U64 R16, R2 ;  /* 0x0000000200107312 */ /* 0x0101220000301000 */
[----:B------:R-:W-:Y:S05]  /*2f00*/  BRA `(.L_x_39637) ;  /* 0x00000000000c7947 */ /* 0x000fea0003800000 */
.L_x_39656:
[----:B------:R-:W4:Y:S01]  /*2f10*/  LDG.E R2, desc[UR36][R2.64] ;  /* 0x0000002402027981 */ /* 0x000f22000c1e1900 */
[----:B------:R-:W-:Y:S01]  /*2f20*/  HFMA2 R17, -RZ, RZ, 0, 0 ;  /* 0x00000000ff117431 */ /* 0x000fe200000001ff */
[----:B----4-:R-:W-:-:S07]  /*2f30*/  I2FP.F32.U32 R16, R2 ;  /* 0x0000000200107245 */ /* 0x010fce0000201000 */
.L_x_39637:
[----:B------:R-:W-:Y:S05]  /*2f40*/  BSYNC.RECONVERGENT B7 ;  /* 0x0000000000077941 */ /* 0x000fea0003800200 */
.L_x_39631:
[----:B0-----:R-:W0:Y:S01]  /*2f50*/  LDC.64 R2, c[0x0][0x3a0] ;  /* 0x0000e800ff027b82 */ /* 0x001e220000000a00 */
[----:B------:R-:W1:Y:S01]  /*2f60*/  LDCU UR5, c[0x0][0x3b4] ;  /* 0x00007680ff0577ac */ /* 0x000e620008000800 */
        /* <DEDUP_REMOVED lines=19> */
.L_x_39663:
[----:B------:R-:W2:Y:S01]  /*30a0*/  LDG.E.U8 R2, desc[UR36][R2.64] ;  /* 0x0000002402027981 */ /* 0x000ea2000c1e1100 */
[----:B------:R-:W-:Y:S01]  /*30b0*/  IMAD.MOV.U32 R27, RZ, RZ, RZ ;  /* 0x000000ffff1b7224 */ /* 0x000fe200078e00ff */
[----:B--2---:R-:W-:Y:S01]  /*30c0*/  I2FP.F32.U32 R26, R2 ;  /* 0x00000002001a7245 */ /* 0x004fe20000201000 */
[----:B------:R-:W-:Y:S06]  /*30d0*/  BRA `(.L_x_39665) ;  /* 0x0000000c006c7947 */ /* 0x000fec0003800000 */
.L_x_39662:
        /* <DEDUP_REMOVED lines=10> */
.L_x_39667:
[----:B------:R-:W2:Y:S01]  /*3180*/  LDG.E R2, desc[UR36][R2.64] ;  /* 0x0000002402027981 */ /* 0x000ea2000c1e1900 */
[----:B------:R-:W-:Y:S01]  /*3190*/  IMAD.MOV.U32 R27, RZ, RZ, RZ ;  /* 0x000000ffff1b7224 */ /* 0x000fe200078e00ff */
[----:B--2---:R-:W-:Y:S01]  /*31a0*/  I2FP.F32.S32 R26, R2 ;  /* 0x00000002001a7245 */ /* 0x004fe20000201400 */
[----:B------:R-:W-:Y:S06]  /*31b0*/  BRA `(.L_x_39665) ;  /* 0x0000000c00347947 */ /* 0x000fec0003800000 */
.L_x_39666:
[----:B------:R-:W2:Y:S01]  /*31c0*/  LDG.E.U16 R2, desc[UR36][R2.64] ;  /* 0x0000002402027981 */ /* 0x000ea2000c1e1500 */
[----:B------:R-:W-:Y:S01]  /*31d0*/  MOV R27, RZ ;  /* 0x000000ff001b7202 */ /* 0x000fe20000000f00 */
[----:B--2---:R2:W0:Y:S01]  /*31e0*/  I2F.S16 R26, R2 ;  /* 0x00000002001a7306 */ /* 0x0044220000101400 */
[----:B------:R-:W-:Y:S05]  /*31f0*/  BRA `(.L_x_39665) ;  /* 0x0000000c00247947 */ /* 0x000fea0003800000 */
.L_x_39661:
        /* <DEDUP_REMOVED lines=9> */
.L_x_39669:
[----:B------:R-:W2:Y:S01]  /*3290*/  LDG.E.U16 R2, desc[UR36][R2.64] ;  /* 0x0000002402027981 */ /* 0x000ea2000c1e1500 */
[----:B------:R-:W-:Y:S02]  /*32a0*/  IMAD.MOV.U32 R27, RZ, RZ, RZ ;  /* 0x000000ffff1b7224 */ /* 0x000fe400078e00ff */
[----:B--2---:R-:W-:Y:S01]  /*32b0*/  HADD2.F32 R26, -RZ, R2.H0_H0 ;  /* 0x20000002ff1a7230 */ /* 0x004fe20000004100 */
[----:B------:R-:W-:Y:S06]  /*32c0*/  BRA `(.L_x_39665) ;  /* 0x0000000800f07947 */ /* 0x000fec0003800000 */
.L_x_39668:
        /* <DEDUP_REMOVED lines=8> */
.L_x_39671:
[----:B------:R-:W2:Y:S02]  /*3350*/  LDG.E R2, desc[UR36][R2.64] ;  /* 0x0000002402027981 */ /* 0x000ea4000c1e1900 */
[--C-:B--2---:R-:W-:Y:S02]  /*3360*/  HADD2.F32 R26, -RZ, R2.reuse.H0_H0 ;  /* 0x20000002ff1a7230 */ /* 0x104fe40000004100 */
[----:B------:R-:W-:Y:S01]  /*3370*/  HADD2.F32 R27, -RZ, R2.H1_H1 ;  /* 0x30000002ff1b7230 */ /* 0x000fe20000004100 */
[----:B------:R-:W-:Y:S06]  /*3380*/  BRA `(.L_x_39665) ;  /* 0x0000000800c07947 */ /* 0x000fec0003800000 */
.L_x_39670:
        /* <DEDUP_REMOVED lines=8> */
.L_x_39660:
        /* <DEDUP_REMOVED lines=13> */
.L_x_39674:
        /* <DEDUP_REMOVED lines=10> */
.L_x_39673:
        /* <DEDUP_REMOVED lines=26> */
.L_x_39676:
        /* <DEDUP_REMOVED lines=13> */
.L_x_39675:
[----:B------:R-:W2:Y:S01]  /*37f0*/  LDG.E.U16 R2, desc[UR36][R2.64] ;  /* 0x0000002402027981 */ /* 0x000ea2000c1e1500 */
[----:B------:R-:W-:Y:S02]  /*3800*/  IMAD.MOV.U32 R27, RZ, RZ, RZ ;  /* 0x000000ffff1b7224 */ /* 0x000fe400078e00ff */
[----:B--2---:R-:W-:Y:S01]  /*3810*/  IMAD.U32 R26, R2, 0x10000, RZ ;  /* 0x00010000021a7824 */ /* 0x004fe200078e00ff */
[----:B------:R-:W-:Y:S06]  /*3820*/  BRA `(.L_x_39665) ;  /* 0x0000000400987947 */ /* 0x000fec0003800000 */
.L_x_39672:
        /* <DEDUP_REMOVED lines=12> */
.L_x_39679:
        /* <DEDUP_REMOVED lines=20> */
.L_x_39681:
[----:B------:R-:W-:Y:S05]  /*3a30*/  BSYNC.RECONVERGENT B0 ;  /* 0x0000000000007941 */ /* 0x000fea0003800200 */
.L_x_39680:
[----:B------:R-:W-:Y:S01]  /*3a40*/  IMAD.SHL.U32 R0, R0, 0x100000, RZ ;  /* 0x0010000000007824 */ /* 0x000fe200078e00ff */
[----:B------:R-:W-:-:S04]  /*3a50*/  LEA R2, R2, 0x3b800000, 0x17 ;  /* 0x3b80000002027811 */ /* 0x000fc800078eb8ff */
[----:B------:R-:W-:Y:S01]  /*3a60*/  LOP3.LUT R26, R2, R0, R7, 0xfe, !PT ;  /* 0x00000000021a7212 */ /* 0x000fe200078efe07 */
[----:B------:R-:W-:Y:S06]  /*3a70*/  BRA `(.L_x_39665) ;  /* 0x0000000400047947 */ /* 0x000fec0003800000 */
.L_x_39678:
        /* <DEDUP_REMOVED lines=20> */
.L_x_39683:
[----:B------:R-:W-:Y:S05]  /*3bc0*/  BSYNC.RECONVERGENT B0 ;  /* 0x0000000000007941 */ /* 0x000fea0003800200 */
.L_x_39682:
[----:B------:R-:W-:Y:S01]  /*3bd0*/  IMAD.SHL.U32 R0, R0, 0x200000, RZ ;  /* 0x0020000000007824 */ /* 0x000fe200078e00ff */
[----:B------:R-:W-:-:S04]  /*3be0*/  LEA R2, R2, 0x37800000, 0x17 ;  /* 0x3780000002027811 */ /* 0x000fc800078eb8ff */
[----:B------:R-:W-:Y:S01]  /*3bf0*/  LOP3.LUT R26, R2, R0, R7, 0xfe, !PT ;  /* 0x00000000021a7212 */ /* 0x000fe200078efe07 */
[----:B------:R-:W-:Y:S06]  /*3c00*/  BRA `(.L_x_39665) ;  /* 0x0000000000a07947 */ /* 0x000fec0003800000 */
.L_x_39677:
        /* <DEDUP_REMOVED lines=15> */
.L_x_39664:
        /* <DEDUP_REMOVED lines=11> */
[----:B------:R-:W-:Y:S02]  /*3db0*/  IMAD.U32 R7, RZ, RZ, UR7 ;  /* 0x00000007ff077e24 */ /* 0x000fe4000f8e00ff */
[----:B---3--:R-:W-:Y:S01]  /*3dc0*/  IMAD.U32 R10, RZ, RZ, UR8 ;  /* 0x00000008ff0a7e24 */ /* 0x008fe2000f8e00ff */
[----:B------:R-:W-:-:S07]  /*3dd0*/  MOV R11, UR9 ;  /* 0x00000009000b7c02 */ /* 0x000fce0008000f00 */
[----:B------:R-:W-:-:S07]  /*3de0*/  LEPC R20, `(.L_x_39686) ;  /* 0x000000001014794e */ /* 0x000fce0000000000 */
[----:B-1--45:R-:W-:Y:S05]  /*3df0*/  CALL.ABS.NOINC R2 ;  /* 0x0000000002007343 */ /* 0x032fea0003c00000 */
.L_x_39686:
[----:B------:R-:W-:Y:S01]  /*3e00*/  CS2R R26, SRZ ;  /* 0x00000000001a7805 */ /* 0x000fe2000001ff00 */
[----:B------:R-:W-:Y:S06]  /*3e10*/  BRA `(.L_x_39665) ;  /* 0x00000000001c7947 */ /* 0x000fec0003800000 */
.L_x_39685:
[----:B------:R-:W2:Y:S01]  /*3e20*/  LDG.E.64 R2, desc[UR36][R2.64] ;  /* 0x0000002402027981 */ /* 0x000ea2000c1e1b00 */
[----:B------:R-:W-:Y:S01]  /*3e30*/  IMAD.MOV.U32 R27, RZ, RZ, RZ ;  /* 0x000000ffff1b7224 */ /* 0x000fe200078e00ff */
[----:B--2---:R0:W1:Y:S01]  /*3e40*/  I2F.U64 R26, R2 ;  /* 0x00000002001a7312 */ /* 0x0040620000301000 */
[----:B------:R-:W-:Y:S05]  /*3e50*/  BRA `(.L_x_39665) ;  /* 0x00000000000c7947 */ /* 0x000fea0003800000 */
.L_x_39684:
[----:B------:R-:W2:Y:S01]  /*3e60*/  LDG.E R2, desc[UR36][R2.64] ;  /* 0x0000002402027981 */ /* 0x000ea2000c1e1900 */
[----:B------:R-:W-:Y:S01]  /*3e70*/  IMAD.MOV.U32 R27, RZ, RZ, RZ ;  /* 0x000000ffff1b7224 */ /* 0x000fe200078e00ff */
[----:B--2---:R-:W-:-:S07]  /*3e80*/  I2FP.F32.U32 R26, R2 ;  /* 0x00000002001a7245 */ /* 0x004fce0000201000 */
.L_x_39665:
[----:B------:R-:W-:Y:S05]  /*3e90*/  BSYNC.RECONVERGENT B7 ;  /* 0x0000000000077941 */ /* 0x000fea0003800200 */
.L_x_39659:
[----:B------:R-:W-:-:S07]  /*3ea0*/  IADD3 R34, PT, PT, R34, 0x80, RZ ;  /* 0x0000008022227810 */ /* 0x000fce0007ffe0ff */
.L_x_39630:
[----:B------:R-:W-:Y:S05]  /*3eb0*/  BSYNC.RECONVERGENT B6 ;  /* 0x0000000000067941 */ /* 0x000fea0003800200 */
.L_x_39629:
[----:B------:R-:W-:Y:S01]  /*3ec0*/  ISETP.GE.AND P0, PT, R34, R35, PT ;  /* 0x000000232200720c */ /* 0x000fe20003f06270 */
[----:B------:R-:W-:Y:S01]  /*3ed0*/  BSSY.RECONVERGENT B6, `(.L_x_39687) ;  /* 0x00001f0000067945 */ /* 0x000fe20003800200 */
[----:B------:R-:W-:Y:S02]  /*3ee0*/  CS2R R28, SRZ ;  /* 0x00000000001c7805 */ /* 0x000fe4000001ff00 */
[----:B------:R-:W-:-:S09]  /*3ef0*/  CS2R R30, SRZ ;  /* 0x00000000001e7805 */ /* 0x000fd2000001ff00 */
        /* <DEDUP_REMOVED lines=23> */
.L_x_39693:
[----:B------:R-:W2:Y:S01]  /*4070*/  LDG.E.U8 R2, desc[UR36][R2.64] ;  /* 0x0000002402027981 */ /* 0x000ea2000c1e1100 */
[----:B------:R-:W-:Y:S01]  /*4080*/  IMAD.MOV.U32 R29, RZ, RZ, RZ ;  /* 0x000000ffff1d7224 */ /* 0x000fe200078e00ff */
[----:B--2---:R-:W-:Y:S01]  /*4090*/  I2FP.F32.U32 R28, R2 ;  /* 0x00000002001c7245 */ /* 0x004fe20000201000 */
[----:B------:R-:W-:Y:S06]  /*40a0*/  BRA `(.L_x_39695) ;  /* 0x0000000c006c7947 */ /* 0x000fec0003800000 */
.L_x_39692:
        /* <DEDUP_REMOVED lines=10> */
.L_x_39697:
[----:B------:R-:W2:Y:S01]  /*4150*/  LDG.E R2, desc[UR36][R2.64] ;  /* 0x0000002402027981 */ /* 0x000ea2000c1e1900 */
[----:B------:R-:W-:Y:S01]  /*4160*/  HFMA2 R29, -RZ, RZ, 0, 0 ;  /* 0x00000000ff1d7431 */ /* 0x000fe200000001ff */
[----:B--2---:R-:W-:Y:S01]  /*4170*/  I2FP.F32.S32 R28, R2 ;  /* 0x00000002001c7245 */ /* 0x004fe20000201400 */
[----:B------:R-:W-:Y:S06]  /*4180*/  BRA `(.L_x_39695) ;  /* 0x0000000c00347947 */ /* 0x000fec0003800000 */
.L_x_39696:
[----:B------:R-:W2:Y:S01]  /*4190*/  LDG.E.U16 R2, desc[UR36][R2.64] ;  /* 0x0000002402027981 */ /* 0x000ea2000c1e1500 */
[----:B------:R-:W-:Y:S01]  /*41a0*/  IMAD.MOV.U32 R29, RZ, RZ, RZ ;  /* 0x000000ffff1d7224 */ /* 0x000fe200078e00ff */
[----:B--2---:R0:W2:Y:S01]  /*41b0*/  I2F.S16 R28, R2 ;  /* 0x00000002001c7306 */ /* 0x0040a20000101400 */
[----:B------:R-:W-:Y:S05]  /*41c0*/  BRA `(.L_x_39695) ;  /* 0x0000000c00247947 */ /* 0x000fea0003800000 */
.L_x_39691:
        /* <DEDUP_REMOVED lines=9> */
.L_x_39699:
[----:B------:R-:W2:Y:S01]  /*4260*/  LDG.E.U16 R2, desc[UR36][R2.64] ;  /* 0x0000002402027981 */ /* 0x000ea2000c1e1500 */
[----:B------:R-:W-:Y:S02]  /*4270*/  IMAD.MOV.U32 R29, RZ, RZ, RZ ;  /* 0x000000ffff1d7224 */ /* 0x000fe400078e00ff */
[----:B--2---:R-:W-:Y:S01]  /*4280*/  HADD2.F32 R28, -RZ, R2.H0_H0 ;  /* 0x20000002ff1c7230 */ /* 0x004fe20000004100 */
[----:B------:R-:W-:Y:S06]  /*4290*/  BRA `(.L_x_39695) ;  /* 0x0000000800f07947 */ /* 0x000fec0003800000 */
.L_x_39698:
        /* <DEDUP_REMOVED lines=8> */
.L_x_39701:
[----:B------:R-:W2:Y:S02]  /*4320*/  LDG.E R2, desc[UR36][R2.64] ;  /* 0x0000002402027981 */ /* 0x000ea4000c1e1900 */
[--C-:B--2---:R-:W-:Y:S02]  /*4330*/  HADD2.F32 R28, -RZ, R2.reuse.H0_H0 ;  /* 0x20000002ff1c7230 */ /* 0x104fe40000004100 */
[----:B------:R-:W-:Y:S01]  /*4340*/  HADD2.F32 R29, -RZ, R2.H1_H1 ;  /* 0x30000002ff1d7230 */ /* 0x000fe20000004100 */
[----:B------:R-:W-:Y:S06]  /*4350*/  BRA `(.L_x_39695) ;  /* 0x0000000800c07947 */ /* 0x000fec0003800000 */
.L_x_39700:
        /* <DEDUP_REMOVED lines=8> */
.L_x_39690:
        /* <DEDUP_REMOVED lines=13> */
.L_x_39704:
        /* <DEDUP_REMOVED lines=10> */
.L_x_39703:
        /* <DEDUP_REMOVED lines=26> */
.L_x_39706:
        /* <DEDUP_REMOVED lines=13> */
.L_x_39705:
[----:B------:R-:W2:Y:S01]  /*47c0*/  LDG.E.U16 R2, desc[UR36][R2.64] ;  /* 0x0000002402027981 */ /* 0x000ea2000c1e1500 */
[----:B------:R-:W-:Y:S01]  /*47d0*/  IMAD.MOV.U32 R29, RZ, RZ, RZ ;  /* 0x000000ffff1d7224 */ /* 0x000fe200078e00ff */
[----:B--2---:R-:W-:Y:S01]  /*47e0*/  SHF.L.U32 R28, R2, 0x10, RZ ;  /* 0x00000010021c7819 */ /* 0x004fe200000006ff */
[----:B------:R-:W-:Y:S06]  /*47f0*/  BRA `(.L_x_39695) ;  /* 0x0000000400987947 */ /* 0x000fec0003800000 */
.L_x_39702:
        /* <DEDUP_REMOVED lines=12> */
.L_x_39709:
        /* <DEDUP_REMOVED lines=20> */
.L_x_39711:
[----:B------:R-:W-:Y:S05]  /*4a00*/  BSYNC.RECONVERGENT B0 ;  /* 0x0000000000007941 */ /* 0x000fea0003800200 */
.L_x_39710:
[----:B------:R-:W-:Y:S01]  /*4a10*/  IMAD.SHL.U32 R0, R0, 0x100000, RZ ;  /* 0x0010000000007824 */ /* 0x000fe200078e00ff */
[----:B------:R-:W-:-:S04]  /*4a20*/  LEA R2, R2, 0x3b800000, 0x17 ;  /* 0x3b80000002027811 */ /* 0x000fc800078eb8ff */
[----:B------:R-:W-:Y:S01]  /*4a30*/  LOP3.LUT R28, R2, R0, R7, 0xfe, !PT ;  /* 0x00000000021c7212 */ /* 0x000fe200078efe07 */
[----:B------:R-:W-:Y:S06]  /*4a40*/  BRA `(.L_x_39695) ;  /* 0x0000000400047947 */ /* 0x000fec0003800000 */
.L_x_39708:
        /* <DEDUP_REMOVED lines=20> */
.L_x_39713:
[----:B------:R-:W-:Y:S05]  /*4b90*/  BSYNC.RECONVERGENT B0 ;  /* 0x0000000000007941 */ /* 0x000fea0003800200 */
.L_x_39712:
[----:B------:R-:W-:Y:S01]  /*4ba0*/  IMAD.SHL.U32 R0, R0, 0x200000, RZ ;  /* 0x0020000000007824 */ /* 0x000fe200078e00ff */
[----:B------:R-:W-:-:S04]  /*4bb0*/  LEA R2, R2, 0x37800000, 0x17 ;  /* 0x3780000002027811 */ /* 0x000fc800078eb8ff */
[----:B------:R-:W-:Y:S01]  /*4bc0*/  LOP3.LUT R28, R2, R0, R7, 0xfe, !PT ;  /* 0x00000000021c7212 */ /* 0x000fe200078efe07 */
[----:B------:R-:W-:Y:S06]  /*4bd0*/  BRA `(.L_x_39695) ;  /* 0x0000000000a07947 */ /* 0x000fec0003800000 */
.L_x_39707:
        /* <DEDUP_REMOVED lines=15> */
.L_x_39694:
        /* <DEDUP_REMOVED lines=10> */
[----:B-1----:R-:W-:Y:S02]  /*4d70*/  IMAD.U32 R6, RZ, RZ, UR6 ;  /* 0x00000006ff067e24 */ /* 0x002fe4000f8e00ff */
[----:B------:R-:W-:Y:S01]  /*4d80*/  IMAD.U32 R7, RZ, RZ, UR7 ;  /* 0x00000007ff077e24 */ /* 0x000fe2000f8e00ff */
[----:B---3--:R-:W-:Y:S01]  /*4d90*/  MOV R10, UR8 ;  /* 0x00000008000a7c02 */ /* 0x008fe20008000f00 */
[----:B--2---:R-:W-:-:S07]  /*4da0*/  IMAD.U32 R11, RZ, RZ, UR9 ;  /* 0x00000009ff0b7e24 */ /* 0x004fce000f8e00ff */
[----:B------:R-:W-:-:S07]  /*4db0*/  LEPC R20, `(.L_x_39716) ;  /* 0x000000001014794e */ /* 0x000fce0000000000 */
[----:B----45:R-:W-:Y:S05]  /*4dc0*/  CALL.ABS.NOINC R2 ;  /* 0x0000000002007343 */ /* 0x030fea0003c00000 */
.L_x_39716:
[----:B------:R-:W-:Y:S01]  /*4dd0*/  CS2R R28, SRZ ;  /* 0x00000000001c7805 */ /* 0x000fe2000001ff00 */
[----:B------:R-:W-:Y:S06]  /*4de0*/  BRA `(.L_x_39695) ;  /* 0x00000000001c7947 */ /* 0x000fec0003800000 */
.L_x_39715:
[----:B------:R-:W2:Y:S01]  /*4df0*/  LDG.E.64 R2, desc[UR36][R2.64] ;  /* 0x0000002402027981 */ /* 0x000ea2000c1e1b00 */
[----:B------:R-:W-:Y:S01]  /*4e00*/  IMAD.MOV.U32 R29, RZ, RZ, RZ ;  /* 0x000000ffff1d7224 */ /* 0x000fe200078e00ff */
[----:B--2---:R0:W2:Y:S01]  /*4e10*/  I2F.U64 R28, R2 ;  /* 0x00000002001c7312 */ /* 0x0040a20000301000 */
[----:B------:R-:W-:Y:S05]  /*4e20*/  BRA `(.L_x_39695) ;  /* 0x00000000000c7947 */ /* 0x000fea0003800000 */
.L_x_39714:
[----:B------:R-:W2:Y:S01]  /*4e30*/  LDG.E R2, desc[UR36][R2.64] ;  /* 0x0000002402027981 */ /* 0x000ea2000c1e1900 */
[----:B------:R-:W-:Y:S01]  /*4e40*/  HFMA2 R29, -RZ, RZ, 0, 0 ;  /* 0x00000000ff1d7431 */ /* 0x000fe200000001ff */
[----:B--2---:R-:W-:-:S07]  /*4e50*/  I2FP.F32.U32 R28, R2 ;  /* 0x00000002001c7245 */ /* 0x004fce0000201000 */
.L_x_39695:
[----:B------:R-:W-:Y:S05]  /*4e60*/  BSYNC.RECONVERGENT B7 ;  /* 0x0000000000077941 */ /* 0x000fea0003800200 */
.L_x_39689:
[----:B0---4-:R-:W0:Y:S01]  /*4e70*/  LDC.64 R2, c[0x0][0x3a0] ;  /* 0x0000e800ff027b82 */ /* 0x011e220000000a00 */
[----:B------:R-:W4:Y:S01]  /*4e80*/  LDCU UR5, c[0x0][0x3b4] ;  /* 0x00007680ff0577ac */ /* 0x000f220008000800 */
        /* <DEDUP_REMOVED lines=19> */
.L_x_39721:
[----:B------:R-:W4:Y:S01]  /*4fc0*/  LDG.E.U8 R2, desc[UR36][R2.64] ;  /* 0x0000002402027981 */ /* 0x000f22000c1e1100 */
[----:B------:R-:W-:Y:S01]  /*4fd0*/  IMAD.MOV.U32 R31, RZ, RZ, RZ ;  /* 0x000000ffff1f7224 */ /* 0x000fe200078e00ff */
[----:B----4-:R-:W-:Y:S01]  /*4fe0*/  I2FP.F32.U32 R30, R2 ;  /* 0x00000002001e7245 */ /* 0x010fe20000201000 */
[----:B------:R-:W-:Y:S06]  /*4ff0*/  BRA `(.L_x_39723) ;  /* 0x0000000c006c7947 */ /* 0x000fec0003800000 */
.L_x_39720:
        /* <DEDUP_REMOVED lines=10> */
.L_x_39725:
[----:B------:R-:W4:Y:S01]  /*50a0*/  LDG.E R2, desc[UR36][R2.64] ;  /* 0x0000002402027981 */ /* 0x000f22000c1e1900 */
[----:B------:R-:W-:Y:S01]  /*50b0*/  IMAD.MOV.U32 R31, RZ, RZ, RZ ;  /* 0x000000ffff1f7224 */ /* 0x000fe200078e00ff */
[----:B----4-:R-:W-:Y:S01]  /*50c0*/  I2FP.F32.S32 R30, R2 ;  /* 0x00000002001e7245 */ /* 0x010fe20000201400 */
[----:B------:R-:W-:Y:S06]  /*50d0*/  BRA `(.L_x_39723) ;  /* 0x0000000c00347947 */ /* 0x000fec0003800000 */
.L_x_39724:
[----:B------:R-:W4:Y:S01]  /*50e0*/  LDG.E.U16 R2, desc[UR36][R2.64] ;  /* 0x0000002402027981 */ /* 0x000f22000c1e1500 */
[----:B------:R-:W-:Y:S01]  /*50f0*/  MOV R31, RZ ;  /* 0x000000ff001f7202 */ /* 0x000fe20000000f00 */
[----:B----4-:R0:W4:Y:S01]  /*5100*/  I2F.S16 R30, R2 ;  /* 0x00000002001e7306 */ /* 0x0101220000101400 */
[----:B------:R-:W-:Y:S05]  /*5110*/  BRA `(.L_x_39723) ;  /* 0x0000000c00247947 */ /* 0x000fea0003800000 */
.L_x_39719:
        /* <DEDUP_REMOVED lines=9> */
.L_x_39727:
[----:B------:R-:W4:Y:S01]  /*51b0*/  LDG.E.U16 R2, desc[UR36][R2.64] ;  /* 0x0000002402027981 */ /* 0x000f22000c1e1500 */
[----:B------:R-:W-:Y:S02]  /*51c0*/  IMAD.MOV.U32 R31, RZ, RZ, RZ ;  /* 0x000000ffff1f7224 */ /* 0x000fe400078e00ff */
[----:B----4-:R-:W-:Y:S01]  /*51d0*/  HADD2.F32 R30, -RZ, R2.H0_H0 ;  /* 0x20000002ff1e7230 */ /* 0x010fe20000004100 */
[----:B------:R-:W-:Y:S06]  /*51e0*/  BRA `(.L_x_39723) ;  /* 0x0000000800f07947 */ /* 0x000fec0003800000 */
.L_x_39726:
        /* <DEDUP_REMOVED lines=8> */
.L_x_39729:
[----:B------:R-:W4:Y:S02]  /*5270*/  LDG.E R2, desc[UR36][R2.64] ;  /* 0x0000002402027981 */ /* 0x000f24000c1e1900 */
[--C-:B----4-:R-:W-:Y:S02]  /*5280*/  HADD2.F32 R30, -RZ, R2.reuse.H0_H0 ;  /* 0x20000002ff1e7230 */ /* 0x110fe40000004100 */
[----:B------:R-:W-:Y:S01]  /*5290*/  HADD2.F32 R31, -RZ, R2.H1_H1 ;  /* 0x30000002ff1f7230 */ /* 0x000fe20000004100 */
[----:B------:R-:W-:Y:S06]  /*52a0*/  BRA `(.L_x_39723) ;  /* 0x0000000800c07947 */ /* 0x000fec0003800000 */
.L_x_39728:
        /* <DEDUP_REMOVED lines=8> */
.L_x_39718:
        /* <DEDUP_REMOVED lines=13> */
.L_x_39732:
        /* <DEDUP_REMOVED lines=10> */
.L_x_39731:
[----:B------:R-:W-:-:S09]  /*54a0*/  UISETP.NE.AND UP0, UPT, UR4, 0xf, UPT ;  /* 0x0000000f0400788c */ /* 0x000fd2000bf05270 */
[----:B------:R-:W-:Y:S05]  /*54b0*/  BRA.U !UP0, `(.L_x_39733) ;  /* 0x0000000108947547 */ /* 0x000fea000b800000 */
[----:B------:R-:W-:-:S09]  /*54c0*/  UISETP.NE.AND UP0, UPT, UR4, 0x17, UPT ;  /* 0x000000170400788c */ /* 0x000fd2000bf05270 */
[----:B------:R-:W-:Y:S05]  /*54d0*/  BRA.U !UP0, `(.L_x_39734) ;  /* 0x0000000108587547 */ /* 0x000fea000b800000 */
[----:B------:R-:W-:-:S09]  /*54e0*/  UISETP.NE.AND UP0, UPT, UR4, 0x18, UPT ;  /* 0x000000180400788c */ /* 0x000fd2000bf05270 */
[----:B------:R-:W-:Y:S05]  /*54f0*/  BRA.U UP0, `(.L_x_39722) ;  /* 0x0000000500c87547 */ /* 0x000fea000b800000 */
[----:B------:R-:W4:Y:S01]  /*5500*/  LDG.E.U8 R30, desc[UR36][R2.64] ;  /* 0x00000024021e7981 */ /* 0x000f22000c1e1100 */
[----:B------:R-:W-:Y:S01]  /*5510*/  MOV R5, 0x1f ;  /* 0x0000001f00057802 */ /* 0x000fe20000000f00 */
[----:B------:R-:W-:Y:S02]  /*5520*/  HFMA2 R31, -RZ, RZ, 0, 0 ;  /* 0x00000000ff1f7431 */ /* 0x000fe400000001ff */
[----:B----4-:R-:W-:-:S05]  /*5530*/  IMAD.SHL.U32 R30, R30, 0x1000000, RZ ;  /* 0x010000001e1e7824 */ /* 0x010fca00078e00ff */
        /* <DEDUP_REMOVED lines=16> */
.L_x_39734:
        /* <DEDUP_REMOVED lines=13> */
.L_x_39733:
[----:B------:R-:W4:Y:S01]  /*5710*/  LDG.E.U16 R2, desc[UR36][R2.64] ;  /* 0x0000002402027981 */ /* 0x000f22000c1e1500 */
[----:B------:R-:W-:Y:S02]  /*5720*/  IMAD.MOV.U32 R31, RZ, RZ, RZ ;  /* 0x000000ffff1f7224 */ /* 0x000fe400078e00ff */
[----:B----4-:R-:W-:Y:S01]  /*5730*/  IMAD.U32 R30, R2, 0x10000, RZ ;  /* 0x00010000021e7824 */ /* 0x010fe200078e00ff */
[----:B------:R-:W-:Y:S06]  /*5740*/  BRA `(.L_x_39723) ;  /* 0x0000000400987947 */ /* 0x000fec0003800000 */
.L_x_39730:
        /* <DEDUP_REMOVED lines=9> */
[----:B------:R-:W-:Y:S02]  /*57e0*/  MOV R31, RZ ;  /* 0x000000ff001f7202 */ /* 0x000fe40000000f00 */
[----:B----4-:R-:W-:Y:S01]  /*57f0*/  I2FP.F32.U32 R30, R2 ;  /* 0x00000002001e7245 */ /* 0x010fe20000201000 */
[----:B------:R-:W-:Y:S06]  /*5800*/  BRA `(.L_x_39723) ;  /* 0x0000000400687947 */ /* 0x000fec0003800000 */
.L_x_39737:
        /* <DEDUP_REMOVED lines=20> */
.L_x_39739:
[----:B------:R-:W-:Y:S05]  /*5950*/  BSYNC.RECONVERGENT B0 ;  /* 0x0000000000007941 */ /* 0x000fea0003800200 */
.L_x_39738:
[----:B------:R-:W-:Y:S01]  /*5960*/  IMAD.SHL.U32 R0, R0, 0x100000, RZ ;  /* 0x0010000000007824 */ /* 0x000fe200078e00ff */
[----:B------:R-:W-:-:S04]  /*5970*/  LEA R2, R2, 0x3b800000, 0x17 ;  /* 0x3b80000002027811 */ /* 0x000fc800078eb8ff */
[----:B------:R-:W-:Y:S01]  /*5980*/  LOP3.LUT R30, R2, R0, R7, 0xfe, !PT ;  /* 0x00000000021e7212 */ /* 0x000fe200078efe07 */
[----:B------:R-:W-:Y:S06]  /*5990*/  BRA `(.L_x_39723) ;  /* 0x0000000400047947 */ /* 0x000fec0003800000 */
.L_x_39736:
        /* <DEDUP_REMOVED lines=20> */
.L_x_39741:
[----:B------:R-:W-:Y:S05]  /*5ae0*/  BSYNC.RECONVERGENT B0 ;  /* 0x0000000000007941 */ /* 0x000fea0003800200 */
.L_x_39740:
[----:B------:R-:W-:Y:S01]  /*5af0*/  IMAD.SHL.U32 R0, R0, 0x200000, RZ ;  /* 0x0020000000007824 */ /* 0x000fe200078e00ff */
[----:B------:R-:W-:-:S04]  /*5b00*/  LEA R2, R2, 0x37800000, 0x17 ;  /* 0x3780000002027811 */ /* 0x000fc800078eb8ff */
[----:B------:R-:W-:Y:S01]  /*5b10*/  LOP3.LUT R30, R2, R0, R7, 0xfe, !PT ;  /* 0x00000000021e7212 */ /* 0x000fe200078efe07 */
[----:B------:R-:W-:Y:S06]  /*5b20*/  BRA `(.L_x_39723) ;  /* 0x0000000000a07947 */ /* 0x000fec0003800000 */
.L_x_39735:
        /* <DEDUP_REMOVED lines=12> */
[----:B------:R-:W-:Y:S01]  /*5bf0*/  @!P0 IMAD.MOV.U32 R30, RZ, RZ, 0x7f800001 ;  /* 0x7f800001ff1e8424 */ /* 0x000fe200078e00ff */
[----:B------:R-:W-:Y:S01]  /*5c00*/  @P0 SHF.L.U32 R30, R2, 0x17, RZ ;  /* 0x00000017021e0819 */ /* 0x000fe200000006ff */
[----:B------:R-:W-:Y:S06]  /*5c10*/  BRA `(.L_x_39723) ;  /* 0x0000000000647947 */ /* 0x000fec0003800000 */
.L_x_39722:
        /* <DEDUP_REMOVED lines=13> */
[----:B----4-:R-:W-:-:S07]  /*5cf0*/  MOV R11, UR9 ;  /* 0x00000009000b7c02 */ /* 0x010fce0008000f00 */
[----:B------:R-:W-:-:S07]  /*5d00*/  LEPC R20, `(.L_x_39744) ;  /* 0x000000001014794e */ /* 0x000fce0000000000 */
[----:B-1---5:R-:W-:Y:S05]  /*5d10*/  CALL.ABS.NOINC R2 ;  /* 0x0000000002007343 */ /* 0x022fea0003c00000 */
.L_x_39744:
[----:B------:R-:W-:Y:S01]  /*5d20*/  CS2R R30, SRZ ;  /* 0x00000000001e7805 */ /* 0x000fe2000001ff00 */
[----:B------:R-:W-:Y:S06]  /*5d30*/  BRA `(.L_x_39723) ;  /* 0x00000000001c7947 */ /* 0x000fec0003800000 */
.L_x_39743:
[----:B------:R-:W4:Y:S01]  /*5d40*/  LDG.E.64 R2, desc[UR36][R2.64] ;  /* 0x0000002402027981 */ /* 0x000f22000c1e1b00 */
[----:B------:R-:W-:Y:S01]  /*5d50*/  IMAD.MOV.U32 R31, RZ, RZ, RZ ;  /* 0x000000ffff1f7224 */ /* 0x000fe200078e00ff */
[----:B----4-:R0:W4:Y:S01]  /*5d60*/  I2F.U64 R30, R2 ;  /* 0x00000002001e7312 */ /* 0x0101220000301000 */
[----:B------:R-:W-:Y:S05]  /*5d70*/  BRA `(.L_x_39723) ;  /* 0x00000000000c7947 */ /* 0x000fea0003800000 */
.L_x_39742:
[----:B------:R-:W4:Y:S01]  /*5d80*/  LDG.E R2, desc[UR36][R2.64] ;  /* 0x0000002402027981 */ /* 0x000f22000c1e1900 */
[----:B------:R-:W-:Y:S01]  /*5d90*/  IMAD.MOV.U32 R31, RZ, RZ, RZ ;  /* 0x000000ffff1f7224 */ /* 0x000fe200078e00ff */
[----:B----4-:R-:W-:-:S07]  /*5da0*/  I2FP.F32.U32 R30, R2 ;  /* 0x00000002001e7245 */ /* 0x010fce0000201000 */
.L_x_39723:
[----:B------:R-:W-:Y:S05]  /*5db0*/  BSYNC.RECONVERGENT B7 ;  /* 0x0000000000077941 */ /* 0x000fea0003800200 */
.L_x_39717:
[----:B------:R-:W-:-:S07]  /*5dc0*/  IADD3 R34, PT, PT, R34, 0x80, RZ ;  /* 0x0000008022227810 */ /* 0x000fce0007ffe0ff */
.L_x_39688:
[----:B------:R-:W-:Y:S05]  /*5dd0*/  BSYNC.RECONVERGENT B6 ;  /* 0x0000000000067941 */ /* 0x000fea0003800200 */
.L_x_39687:
[----:B------:R-:W-:Y:S01]  /*5de0*/  ISETP.GE.AND P0, PT, R34, R35, PT ;  /* 0x000000232200720c */ /* 0x000fe20003f06270 */
[----:B------:R-:W-:Y:S01]  /*5df0*/  BSSY.RECONVERGENT B6, `(.L_x_39745) ;  /* 0x00001de000067945 */ /* 0x000fe20003800200 */
[----:B------:R-:W-:Y:S02]  /*5e00*/  CS2R R22, SRZ ;  /* 0x0000000000167805 */ /* 0x000fe4000001ff00 */
[----:B------:R-:W-:-:S09]  /*5e10*/  CS2R R18, SRZ ;  /* 0x0000000000127805 */ /* 0x000fd2000001ff00 */
[----:B------:R-:W-:Y:S05]  /*5e20*/  @P0 BRA `(.L_x_39746) ;  /* 0x0000001c00680947 */ /* 0x000fea0003800000 */
[----:B0---4-:R-:W0:Y:S01]  /*5e30*/  S2R R3, SR_CTAID.X ;  /* 0x0000000000037919 */ /* 0x011e220000002500 */
[----:B------:R-:W2:Y:S01]  /*5e40*/  LDC.64 R4, c[0x0][0x398] ;  /* 0x0000e600ff047b82 */ /* 0x000ea20000000a00 */
[----:B------:R-:W4:Y:S01]  /*5e50*/  LDCU UR5, c[0x0][0x3b0] ;  /* 0x00007600ff0577ac */ /* 0x000f220008000800 */
[----:B------:R-:W-:Y:S01]  /*5e60*/  BSSY.RECONVERGENT B7, `(.L_x_39747) ;  /* 0x00000f3000077945 */ /* 0x000fe20003800200 */
[----:B------:R-:W-:-:S04]  /*5e70*/  UPRMT UR4, UR38, 0x9910, URZ ;  /* 0x0000991026047896 */ /* 0x000fc800080000ff */
[----:B------:R-:W-:Y:S01]  /*5e80*/  UISETP.GT.AND UP0, UPT, UR4, 0x9, UPT ;  /* 0x000000090400788c */ /* 0x000fe2000bf04270 */
[----:B0-----:R-:W-:-:S04]  /*5e90*/  IMAD R34, R3, 0x200, R34 ;  /* 0x0000020003227824 */ /* 0x001fc800078e0222 */
[----:B----4-:R-:W-:-:S05]  /*5ea0*/  IMAD R3, R34, UR5, RZ ;  /* 0x0000000522037c24 */ /* 0x010fca000f8e02ff */
        /* <DEDUP_REMOVED lines=15> */
.L_x_39751:
[----:B------:R-:W2:Y:S01]  /*5fa0*/  LDG.E.U8 R2, desc[UR36][R2.64] ;  /* 0x0000002402027981 */ /* 0x000ea2000c1e1100 */
[----:B------:R-:W-:Y:S01]  /*5fb0*/  IMAD.MOV.U32 R19, RZ, RZ, RZ ;  /* 0x000000ffff137224 */ /* 0x000fe200078e00ff */
[----:B--2---:R-:W-:Y:S01]  /*5fc0*/  I2FP.F32.U32 R18, R2 ;  /* 0x0000000200127245 */ /* 0x004fe20000201000 */
[----:B------:R-:W-:Y:S06]  /*5fd0*/  BRA `(.L_x_39753) ;  /* 0x0000000c006c7947 */ /* 0x000fec0003800000 */
.L_x_39750:
        /* <DEDUP_REMOVED lines=10> */
.L_x_39755:
[----:B------:R-:W2:Y:S01]  /*6080*/  LDG.E R2, desc[UR36][R2.64] ;  /* 0x0000002402027981 */ /* 0x000ea2000c1e1900 */
[----:B------:R-:W-:Y:S01]  /*6090*/  HFMA2 R19, -RZ, RZ, 0, 0 ;  /* 0x00000000ff137431 */ /* 0x000fe200000001ff */
[----:B--2---:R-:W-:Y:S01]  /*60a0*/  I2FP.F32.S32 R18, R2 ;  /* 0x0000000200127245 */ /* 0x004fe20000201400 */
[----:B------:R-:W-:Y:S06]  /*60b0*/  BRA `(.L_x_39753) ;  /* 0x0000000c00347947 */ /* 0x000fec0003800000 */
.L_x_39754:
[----:B------:R-:W2:Y:S01]  /*60c0*/  LDG.E.U16 R2, desc[UR36][R2.64] ;  /* 0x0000002402027981 */ /* 0x000ea2000c1e1500 */
[----:B------:R-:W-:Y:S01]  /*60d0*/  IMAD.MOV.U32 R19, RZ, RZ, RZ ;  /* 0x000000ffff137224 */ /* 0x000fe200078e00ff */
[----:B--2---:R0:W2:Y:S01]  /*60e0*/  I2F.S16 R18, R2 ;  /* 0x0000000200127306 */ /* 0x0040a20000101400 */
[----:B------:R-:W-:Y:S05]  /*60f0*/  BRA `(.L_x_39753) ;  /* 0x0000000c00247947 */ /* 0x000fea0003800000 */
.L_x_39749:
        /* <DEDUP_REMOVED lines=9> */
.L_x_39757:
[----:B------:R-:W2:Y:S01]  /*6190*/  LDG.E.U16 R2, desc[UR36][R2.64] ;  /* 0x0000002402027981 */ /* 0x000ea2000c1e1500 */
[----:B------:R-:W-:Y:S02]  /*61a0*/  IMAD.MOV.U32 R19, RZ, RZ, RZ ;  /* 0x000000ffff137224 */ /* 0x000fe400078e00ff */
[----:B--2---:R-:W-:Y:S01]  /*61b0*/  HADD2.F32 R18, -RZ, R2.H0_H0 ;  /* 0x20000002ff127230 */ /* 0x004fe20000004100 */
[----:B------:R-:W-:Y:S06]  /*61c0*/  BRA `(.L_x_39753) ;  /* 0x0000000800f07947 */ /* 0x000fec0003800000 */
.L_x_39756:
        /* <DEDUP_REMOVED lines=8> */
.L_x_39759:
[----:B------:R-:W2:Y:S02]  /*6250*/  LDG.E R2, desc[UR36][R2.64] ;  /* 0x0000002402027981 */ /* 0x000ea4000c1e1900 */
[--C-:B--2---:R-:W-:Y:S02]  /*6260*/  HADD2.F32 R18, -RZ, R2.reuse.H0_H0 ;  /* 0x20000002ff127230 */ /* 0x104fe40000004100 */
[----:B------:R-:W-:Y:S01]  /*6270*/  HADD2.F32 R19, -RZ, R2.H1_H1 ;  /* 0x30000002ff137230 */ /* 0x000fe20000004100 */
[----:B------:R-:W-:Y:S06]  /*6280*/  BRA `(.L_x_39753) ;  /* 0x0000000800c07947 */ /* 0x000fec0003800000 */
.L_x_39758:
        /* <DEDUP_REMOVED lines=8> */
.L_x_39748:
        /* <DEDUP_REMOVED lines=13> */
.L_x_39762:
        /* <DEDUP_REMOVED lines=10> */
.L_x_39761:
        /* <DEDUP_REMOVED lines=26> */
.L_x_39764:
        /* <DEDUP_REMOVED lines=13> */
.L_x_39763:
[----:B------:R-:W2:Y:S01]  /*66f0*/  LDG.E.U16 R2, desc[UR36][R2.64] ;  /* 0x0000002402027981 */ /* 0x000ea2000c1e1500 */
[----:B------:R-:W-:Y:S01]  /*6700*/  IMAD.MOV.U32 R19, RZ, RZ, RZ ;  /* 0x000000ffff137224 */ /* 0x000fe200078e00ff */
[----:B--2---:R-:W-:Y:S01]  /*6710*/  SHF.L.U32 R18, R2, 0x10, RZ ;  /* 0x0000001002127819 */ /* 0x004fe200000006ff */
[----:B------:R-:W-:Y:S06]  /*6720*/  BRA `(.L_x_39753) ;  /* 0x0000000400987947 */ /* 0x000fec0003800000 */
.L_x_39760:
        /* <DEDUP_REMOVED lines=12> */
.L_x_39767:
        /* <DEDUP_REMOVED lines=20> */
.L_x_39769:
[----:B------:R-:W-:Y:S05]  /*6930*/  BSYNC.RECONVERGENT B0 ;  /* 0x0000000000007941 */ /* 0x000fea0003800200 */
.L_x_39768:
[----:B------:R-:W-:Y:S01]  /*6940*/  IMAD.SHL.U32 R0, R0, 0x100000, RZ ;  /* 0x0010000000007824 */ /* 0x000fe200078e00ff */
[----:B------:R-:W-:-:S04]  /*6950*/  LEA R2, R2, 0x3b800000, 0x17 ;  /* 0x3b80000002027811 */ /* 0x000fc800078eb8ff */
[----:B------:R-:W-:Y:S01]  /*6960*/  LOP3.LUT R18, R2, R0, R7, 0xfe, !PT ;  /* 0x0000000002127212 */ /* 0x000fe200078efe07 */
[----:B------:R-:W-:Y:S06]  /*6970*/  BRA `(.L_x_39753) ;  /* 0x0000000400047947 */ /* 0x000fec0003800000 */
.L_x_39766:
        /* <DEDUP_REMOVED lines=20> */
.L_x_39771:
[----:B------:R-:W-:Y:S05]  /*6ac0*/  BSYNC.RECONVERGENT B0 ;  /* 0x0000000000007941 */ /* 0x000fea0003800200 */
.L_x_39770:
[----:B------:R-:W-:Y:S01]  /*6ad0*/  IMAD.SHL.U32 R0, R0, 0x200000, RZ ;  /* 0x0020000000007824 */ /* 0x000fe200078e00ff */
[----:B------:R-:W-:-:S04]  /*6ae0*/  LEA R2, R2, 0x37800000, 0x17 ;  /* 0x3780000002027811 */ /* 0x000fc800078eb8ff */
[----:B------:R-:W-:Y:S01]  /*6af0*/  LOP3.LUT R18, R2, R0, R7, 0xfe, !PT ;  /* 0x0000000002127212 */ /* 0x000fe200078efe07 */
[----:B------:R-:W-:Y:S06]  /*6b00*/  BRA `(.L_x_39753) ;  /* 0x0000000000a07947 */ /* 0x000fec0003800000 */
.L_x_39765:
        /* <DEDUP_REMOVED lines=15> */
.L_x_39752:
        /* <DEDUP_REMOVED lines=16> */
.L_x_39774:
[----:B------:R-:W-:Y:S01]  /*6d00*/  CS2R R18, SRZ ;  /* 0x0000000000127805 */ /* 0x000fe2000001ff00 */
[----:B------:R-:W-:Y:S06]  /*6d10*/  BRA `(.L_x_39753) ;  /* 0x00000000001c7947 */ /* 0x000fec0003800000 */
.L_x_39773:
[----:B------:R-:W2:Y:S01]  /*6d20*/  LDG.E.64 R2, desc[UR36][R2.64] ;  /* 0x0000002402027981 */ /* 0x000ea2000c1e1b00 */
[----:B------:R-:W-:Y:S01]  /*6d30*/  IMAD.MOV.U32 R19, RZ, RZ, RZ ;  /* 0x000000ffff137224 */ /* 0x000fe200078e00ff */
[----:B--2---:R0:W2:Y:S01]  /*6d40*/  I2F.U64 R18, R2 ;  /* 0x0000000200127312 */ /* 0x0040a20000301000 */
[----:B------:R-:W-:Y:S05]  /*6d50*/  BRA `(.L_x_39753) ;  /* 0x00000000000c7947 */ /* 0x000fea0003800000 */
.L_x_39772:
[----:B------:R-:W2:Y:S01]  /*6d60*/  LDG.E R2, desc[UR36][R2.64] ;  /* 0x0000002402027981 */ /* 0x000ea2000c1e1900 */
[----:B------:R-:W-:Y:S01]  /*6d70*/  HFMA2 R19, -RZ, RZ, 0, 0 ;  /* 0x00000000ff137431 */ /* 0x000fe200000001ff */
[----:B--2---:R-:W-:-:S07]  /*6d80*/  I2FP.F32.U32 R18, R2 ;  /* 0x0000000200127245 */ /* 0x004fce0000201000 */
.L_x_39753:
[----:B------:R-:W-:Y:S05]  /*6d90*/  BSYNC.RECONVERGENT B7 ;  /* 0x0000000000077941 */ /* 0x000fea0003800200 */
.L_x_39747:
[----:B0---4-:R-:W0:Y:S01]  /*6da0*/  LDC.64 R2, c[0x0][0x3a0] ;  /* 0x0000e800ff027b82 */ /* 0x011e220000000a00 */
[----:B------:R-:W4:Y:S01]  /*6db0*/  LDCU UR5, c[0x0][0x3b4] ;  /* 0x00007680ff0577ac */ /* 0x000f220008000800 */
        /* <DEDUP_REMOVED lines=14> */
[----:B------:R-:W4:Y:S02]  /*6ea0*/  LDG.E.S8 R2, desc[UR36][R2.64] ;  /* 0x0000002402027981 */ /* 0x000f24000c1e1300 */
[----:B----4-:R0:W4:Y:S01]  /*6eb0*/  I2F.S16 R22, R2 ;  /* 0x0000000200167306 */ /* 0x0101220000101400 */
[----:B------:R-:W-:Y:S05]  /*6ec0*/  BRA `(.L_x_39746) ;  /* 0x0000000c00407947 */ /* 0x000fea0003800000 */
.L_x_39778:
[----:B------:R-:W4:Y:S02]  /*6ed0*/  LDG.E.U8 R2, desc[UR36][R2.64] ;  /* 0x0000002402027981 */ /* 0x000f24000c1e1100 */
[----:B----4-:R-:W-:Y:S01]  /*6ee0*/  I2FP.F32.U32 R22, R2 ;  /* 0x0000000200167245 */ /* 0x010fe20000201000 */
[----:B------:R-:W-:Y:S06]  /*6ef0*/  BRA `(.L_x_39746) ;  /* 0x0000000c00347947 */ /* 0x000fec0003800000 */
.L_x_39777:
[----:B------:R-:W-:-:S09]  /*6f00*/  UISETP.NE.AND UP0, UPT, UR4, 0x2, UPT ;  /* 0x000000020400788c */ /* 0x000fd2000bf05270 */
[----:B------:R-:W-:Y:S05]  /*6f10*/  BRA.U !UP0, `(.L_x_39780) ;  /* 0x0000000108287547 */ /* 0x000fea000b800000 */
[----:B------:R-:W-:-:S09]  /*6f20*/  UISETP.NE.AND UP0, UPT, UR4, 0x3, UPT ;  /* 0x000000030400788c */ /* 0x000fd2000bf05270 */
[----:B------:R-:W-:Y:S05]  /*6f30*/  BRA.U !UP0, `(.L_x_39781) ;  /* 0x0000000108147547 */ /* 0x000fea000b800000 */
[----:B------:R-:W-:-:S09]  /*6f40*/  UISETP.NE.AND UP0, UPT, UR4, 0x4, UPT ;  /* 0x000000040400788c */ /* 0x000fd2000bf05270 */
[----:B------:R-:W-:Y:S05]  /*6f50*/  BRA.U UP0, `(.L_x_39779) ;  /* 0x0000000900c07547 */ /* 0x000fea000b800000 */
[----:B------:R-:W4:Y:S02]  /*6f60*/  LDG.E.64 R2, desc[UR36][R2.64] ;  /* 0x0000002402027981 */ /* 0x000f24000c1e1b00 */
[----:B----4-:R0:W4:Y:S01]  /*6f70*/  I2F.S64 R22, R2 ;  /* 0x0000000200167312 */ /* 0x0101220000301400 */
[----:B------:R-:W-:Y:S05]  /*6f80*/  BRA `(.L_x_39746) ;  /* 0x0000000c00107947 */ /* 0x000fea0003800000 */
.L_x_39781:
[----:B------:R-:W4:Y:S02]  /*6f90*/  LDG.E R2, desc[UR36][R2.64] ;  /* 0x0000002402027981 */ /* 0x000f24000c1e1900 */
[----:B----4-:R-:W-:Y:S01]  /*6fa0*/  I2FP.F32.S32 R22, R2 ;  /* 0x0000000200167245 */ /* 0x010fe20000201400 */
[----:B------:R-:W-:Y:S06]  /*6fb0*/  BRA `(.L_x_39746) ;  /* 0x0000000c00047947 */ /* 0x000fec0003800000 */
.L_x_39780:
[----:B------:R-:W4:Y:S02]  /*6fc0*/  LDG.E.U16 R2, desc[UR36][R2.64] ;  /* 0x0000002402027981 */ /* 0x000f24000c1e1500 */
[----:B----4-:R0:W4:Y:S01]  /*6fd0*/  I2F.S16 R22, R2 ;  /* 0x0000000200167306 */ /* 0x0101220000101400 */
[----:B------:R-:W-:Y:S05]  /*6fe0*/  BRA `(.L_x_39746) ;  /* 0x0000000800f87947 */ /* 0x000fea0003800000 */
.L_x_39776:
        /* <DEDUP_REMOVED lines=8> */
.L_x_39783:
[----:B------:R-:W4:Y:S02]  /*7070*/  LDG.E.U16 R2, desc[UR36][R2.64] ;  /* 0x0000002402027981 */ /* 0x000f24000c1e1500 */
[----:B----4-:R-:W-:Y:S01]  /*7080*/  HADD2.F32 R22, -RZ, R2.H0_H0 ;  /* 0x20000002ff167230 */ /* 0x010fe20000004100 */
[----:B------:R-:W-:Y:S06]  /*7090*/  BRA `(.L_x_39746) ;  /* 0x0000000800cc7947 */ /* 0x000fec0003800000 */
.L_x_39782:
        /* <DEDUP_REMOVED lines=8> */
.L_x_39785:
[----:B------:R-:W4:Y:S02]  /*7120*/  LDG.E R2, desc[UR36][R2.64] ;  /* 0x0000002402027981 */ /* 0x000f24000c1e1900 */
[--C-:B----4-:R-:W-:Y:S02]  /*7130*/  HADD2.F32 R22, -RZ, R2.reuse.H0_H0 ;  /* 0x20000002ff167230 */ /* 0x110fe40000004100 */
[----:B------:R-:W-:Y:S01]  /*7140*/  HADD2.F32 R23, -RZ, R2.H1_H1 ;  /* 0x30000002ff177230 */ /* 0x000fe20000004100 */
[----:B------:R-:W-:Y:S06]  /*7150*/  BRA `(.L_x_39746) ;  /* 0x00000008009c7947 */ /* 0x000fec0003800000 */
.L_x_39784:
[----:B------:R-:W4:Y:S01]  /*7160*/  LDG.E.64 R2, desc[UR36][R2.64] ;  /* 0x0000002402027981 */ /* 0x000f22000c1e1b00 */
[----:B------:R-:W-:Y:S01]  /*7170*/  UMOV UR4, 0xf0000000 ;  /* 0xf000000000047882 */ /* 0x000fe20000000000 */
[----:B------:R-:W-:Y:S01]  /*7180*/  UMOV UR5, 0x380fffff ;  /* 0x380fffff00057882 */ /* 0x000fe20000000000 */
[----:B----4-:R-:W0:Y:S01]  /*7190*/  F2F.F32.F64 R22, R2 ;  /* 0x0000000200167310 */ /* 0x010e220000301000 */
[----:B------:R-:W-:-:S14]  /*71a0*/  DSETP.GEU.AND P0, PT, |R2|, UR4, PT ;  /* 0x0000000402007e2a */ /* 0x000fdc000bf0e200 */
[----:B0-----:R-:W-:Y:S01]  /*71b0*/  @!P0 FMUL R22, R22, 1.175494350822287508e-38 ;  /* 0x0080000016168820 */ /* 0x001fe20000400000 */
[----:B------:R-:W-:Y:S06]  /*71c0*/  BRA `(.L_x_39746) ;  /* 0x0000000800807947 */ /* 0x000fec0003800000 */
.L_x_39775:
        /* <DEDUP_REMOVED lines=8> */
[----:B------:R-:W4:Y:S02]  /*7250*/  LDG.E.U8 R2, desc[UR36][R2.64] ;  /* 0x0000002402027981 */ /* 0x000f24000c1e1100 */
[----:B----4-:R-:W-:-:S04]  /*7260*/  ISETP.NE.AND P0, PT, R2, RZ, PT ;  /* 0x000000ff0200720c */ /* 0x010fc80003f05270 */
[----:B------:R-:W-:Y:S01]  /*7270*/  FSEL R22, RZ, 1, !P0 ;  /* 0x3f800000ff167808 */ /* 0x000fe20004000000 */
[----:B------:R-:W-:Y:S08]  /*7280*/  BRA `(.L_x_39746) ;  /* 0x0000000800507947 */ /* 0x000ff00003800000 */
.L_x_39788:
        /* <DEDUP_REMOVED lines=10> */
.L_x_39787:
        /* <DEDUP_REMOVED lines=16> */
[----:B------:R-:W-:Y:S02]  /*7430*/  SHF.L.U32 R6, R0, R5, RZ ;  /* 0x0000000500067219 */ /* 0x000fe400000006ff */
[----:B------:R-:W-:Y:S02]  /*7440*/  SHF.L.U32 R5, R5, 0x17, RZ ;  /* 0x0000001705057819 */ /* 0x000fe400000006ff */
[----:B------:R-:W-:Y:S02]  /*7450*/  SHF.R.S32.HI R4, RZ, 0x8, R4 ;  /* 0x00000008ff047819 */ /* 0x000fe40000011404 */
[----:B------:R-:W-:-:S05]  /*7460*/  LEA.HI R5, R6, -R5, RZ, 0x1c ;  /* 0x8000000506057211 */ /* 0x000fca00078fe0ff */
[----:B------:R-:W-:-:S05]  /*7470*/  VIADD R5, R5, 0x3c000000 ;  /* 0x3c00000005057836 */ /* 0x000fca0000000000 */
[----:B------:R-:W-:-:S04]  /*7480*/  LOP3.LUT R4, R5, 0x7f800000, R4, 0xf8, !PT ;  /* 0x7f80000005047812 */ /* 0x000fc800078ef804 */
[----:B------:R-:W-:-:S04]  /*7490*/  SEL R3, R4, RZ, P0 ;  /* 0x000000ff04037207 */ /* 0x000fc80000000000 */
[----:B------:R-:W-:Y:S01]  /*74a0*/  LOP3.LUT R22, R3, 0x80000000, R22, 0xf8, !PT ;  /* 0x8000000003167812 */ /* 0x000fe200078ef816 */
[----:B------:R-:W-:Y:S06]  /*74b0*/  BRA `(.L_x_39746) ;  /* 0x0000000400c47947 */ /* 0x000fec0003800000 */
.L_x_39790:
[----:B------:R-:W4:Y:S02]  /*74c0*/  LDG.E.U8 R2, desc[UR36][R2.64] ;  /* 0x0000002402027981 */ /* 0x000f24000c1e1100 */
        /* <DEDUP_REMOVED lines=11> */
.L_x_39789:
[----:B------:R-:W4:Y:S02]  /*7580*/  LDG.E.U16 R2, desc[UR36][R2.64] ;  /* 0x0000002402027981 */ /* 0x000f24000c1e1500 */
[----:B----4-:R-:W-:Y:S01]  /*7590*/  IMAD.U32 R22, R2, 0x10000, RZ ;  /* 0x0001000002167824 */ /* 0x010fe200078e00ff */
[----:B------:R-:W-:Y:S06]  /*75a0*/  BRA `(.L_x_39746) ;  /* 0x0000000400887947 */ /* 0x000fec0003800000 */
.L_x_39786:
        /* <DEDUP_REMOVED lines=8> */
[----:B------:R-:W4:Y:S02]  /*7630*/  LDG.E.U16 R2, desc[UR36][R2.64] ;  /* 0x0000002402027981 */ /* 0x000f24000c1e1500 */
[----:B----4-:R-:W-:Y:S01]  /*7640*/  I2FP.F32.U32 R22, R2 ;  /* 0x0000000200167245 */ /* 0x010fe20000201000 */
[----:B------:R-:W-:Y:S06]  /*7650*/  BRA `(.L_x_39746) ;  /* 0x00000004005c7947 */ /* 0x000fec0003800000 */
.L_x_39793:
[----:B------:R-:W4:Y:S01]  /*7660*/  LDG.E.U8 R3, desc[UR36][R2.64] ;  /* 0x0000002402037981 */ /* 0x000f22000c1e1100 */
[----:B------:R-:W-:Y:S02]  /*7670*/  MOV R22, RZ ;  /* 0x000000ff00167202 */ /* 0x000fe40000000f00 */
        /* <DEDUP_REMOVED lines=18> */
.L_x_39795:
[----:B------:R-:W-:Y:S05]  /*77a0*/  BSYNC.RECONVERGENT B0 ;  /* 0x0000000000007941 */ /* 0x000fea0003800200 */
.L_x_39794:
[----:B------:R-:W-:Y:S01]  /*77b0*/  IMAD.SHL.U32 R0, R0, 0x100000, RZ ;  /* 0x0010000000007824 */ /* 0x000fe200078e00ff */
[----:B------:R-:W-:-:S04]  /*77c0*/  LEA R2, R2, 0x3b800000, 0x17 ;  /* 0x3b80000002027811 */ /* 0x000fc800078eb8ff */
[----:B------:R-:W-:Y:S01]  /*77d0*/  LOP3.LUT R22, R2, R0, R7, 0xfe, !PT ;  /* 0x0000000002167212 */ /* 0x000fe200078efe07 */
[----:B------:R-:W-:Y:S06]  /*77e0*/  BRA `(.L_x_39746) ;  /* 0x0000000000f87947 */ /* 0x000fec0003800000 */
.L_x_39792:
[----:B------:R-:W4:Y:S01]  /*77f0*/  LDG.E.U8 R3, desc[UR36][R2.64] ;  /* 0x0000002402037981 */ /* 0x000f22000c1e1100 */
[----:B------:R-:W-:Y:S01]  /*7800*/  IMAD.MOV.U32 R22, RZ, RZ, RZ ;  /* 0x000000ffff167224 */ /* 0x000fe200078e00ff */
        /* <DEDUP_REMOVED lines=18> */
.L_x_39797:
[----:B------:R-:W-:Y:S05]  /*7930*/  BSYNC.RECONVERGENT B0 ;  /* 0x0000000000007941 */ /* 0x000fea0003800200 */
.L_x_39796:
[----:B------:R-:W-:Y:S01]  /*7940*/  IMAD.SHL.U32 R0, R0, 0x200000, RZ ;  /* 0x0020000000007824 */ /* 0x000fe200078e00ff */
[----:B------:R-:W-:-:S04]  /*7950*/  LEA R2, R2, 0x37800000, 0x17 ;  /* 0x3780000002027811 */ /* 0x000fc800078eb8ff */
[----:B------:R-:W-:Y:S01]  /*7960*/  LOP3.LUT R22, R2, R0, R7, 0xfe, !PT ;  /* 0x0000000002167212 */ /* 0x000fe200078efe07 */
[----:B------:R-:W-:Y:S06]  /*7970*/  BRA `(.L_x_39746) ;  /* 0x0000000000947947 */ /* 0x000fec0003800000 */
.L_x_39791:
[----:B------:R-:W-:-:S09]  /*7980*/  UISETP.NE.AND UP0, UPT, UR4, 0x1c, UPT ;  /* 0x0000001c0400788c */ /* 0x000fd2000bf05270 */
[----:B------:R-:W-:Y:S05]  /*7990*/  BRA.U !UP0, `(.L_x_39798) ;  /* 0x0000000108847547 */ /* 0x000fea000b800000 */
[----:B------:R-:W-:-:S09]  /*79a0*/  UISETP.NE.AND UP0, UPT, UR4, 0x1d, UPT ;  /* 0x0000001d0400788c */ /* 0x000fd2000bf05270 */
[----:B------:R-:W-:Y:S05]  /*79b0*/  BRA.U !UP0, `(.L_x_39799) ;  /* 0x0000000108707547 */ /* 0x000fea000b800000 */
[----:B------:R-:W-:-:S09]  /*79c0*/  UISETP.NE.AND UP0, UPT, UR4, 0x2c, UPT ;  /* 0x0000002c0400788c */ /* 0x000fd2000bf05270 */
[----:B------:R-:W-:Y:S05]  /*79d0*/  BRA.U UP0, `(.L_x_39779) ;  /* 0x0000000100207547 */ /* 0x000fea000b800000 */
[----:B------:R-:W4:Y:S01]  /*79e0*/  LDG.E.U8 R2, desc[UR36][R2.64] ;  /* 0x0000002402027981 */ /* 0x000f22000c1e1100 */
[----:B------:R-:W-:Y:S01]  /*79f0*/  IMAD.MOV.U32 R22, RZ, RZ, 0x400000 ;  /* 0x00400000ff167424 */ /* 0x000fe200078e00ff */
[----:B----4-:R-:W-:-:S13]  /*7a00*/  ISETP.NE.AND P0, PT, R2, RZ, PT ;  /* 0x000000ff0200720c */ /* 0x010fda0003f05270 */
[----:B------:R-:W-:Y:S05]  /*7a10*/  @!P0 BRA `(.L_x_39746) ;  /* 0x00000000006c8947 */ /* 0x000fea0003800000 */
[----:B------:R-:W-:-:S13]  /*7a20*/  ISETP.NE.AND P0, PT, R2, 0xff, PT ;  /* 0x000000ff0200780c */ /* 0x000fda0003f05270 */
[----:B------:R-:W-:Y:S01]  /*7a30*/  @!P0 IMAD.MOV.U32 R22, RZ, RZ, 0x7f800001 ;  /* 0x7f800001ff168424 */ /* 0x000fe200078e00ff */
[----:B------:R-:W-:Y:S01]  /*7a40*/  @P0 SHF.L.U32 R22, R2, 0x17, RZ ;  /* 0x0000001702160819 */ /* 0x000fe200000006ff */
[----:B------:R-:W-:Y:S06]  /*7a50*/  BRA `(.L_x_39746) ;  /* 0x00000000005c7947 */ /* 0x000fec0003800000 */
.L_x_39779:
        /* <DEDUP_REMOVED lines=16> */
.L_x_39800:
[----:B------:R-:W-:Y:S01]  /*7b60*/  IMAD.MOV.U32 R22, RZ, RZ, RZ ;  /* 0x000000ffff167224 */ /* 0x000fe200078e00ff */
[----:B------:R-:W-:Y:S06]  /*7b70*/  BRA `(.L_x_39746) ;  /* 0x0000000000147947 */ /* 0x000fec0003800000 */
.L_x_39799:
[----:B------:R-:W4:Y:S02]  /*7b80*/  LDG.E.64 R2, desc[UR36][R2.64] ;  /* 0x0000002402027981 */ /* 0x000f24000c1e1b00 */
[----:B----4-:R0:W4:Y:S01]  /*7b90*/  I2F.U64 R22, R2 ;  /* 0x0000000200167312 */ /* 0x0101220000301000 */
[----:B------:R-:W-:Y:S05]  /*7ba0*/  BRA `(.L_x_39746) ;  /* 0x0000000000087947 */ /* 0x000fea0003800000 */
.L_x_39798:
[----:B------:R-:W4:Y:S02]  /*7bb0*/  LDG.E R2, desc[UR36][R2.64] ;  /* 0x0000002402027981 */ /* 0x000f24000c1e1900 */
[----:B----4-:R-:W-:-:S07]  /*7bc0*/  I2FP.F32.U32 R22, R2 ;  /* 0x0000000200167245 */ /* 0x010fce0000201000 */
.L_x_39746:
[----:B------:R-:W-:Y:S05]  /*7bd0*/  BSYNC.RECONVERGENT B6 ;  /* 0x0000000000067941 */ /* 0x000fea0003800200 */
.L_x_39745:
[----:B------:R-:W0:Y:S01]  /*7be0*/  S2R R0, SR_TID.X ;  /* 0x0000000000007919 */ /* 0x000e220000002100 */
[----:B------:R-:W-:Y:S01]  /*7bf0*/  BSSY.RECONVERGENT B3, `(.L_x_39801) ;  /* 0x000029d000037945 */ /* 0x000fe20003800200 */
[----:B------:R-:W-:Y:S02]  /*7c00*/  CS2R R10, SRZ ;  /* 0x00000000000a7805 */ /* 0x000fe4000001ff00 */
[----:B0-----:R-:W-:-:S13]  /*7c10*/  ISETP.GE.AND P0, PT, R0, R35, PT ;  /* 0x000000230000720c */ /* 0x001fda0003f06270 */
[----:B------:R-:W-:Y:S05]  /*7c20*/  @P0 BRA `(.L_x_39802) ;  /* 0x0000002800640947 */ /* 0x000fea0003800000 */
[----:B-1-3-5:R-:W-:Y:S01]  /*7c30*/  FSETP.NAN.FTZ.AND P1, PT, R24, R24, PT ;  /* 0x000000181800720b */ /* 0x02afe20003f38000 */
        /* <DEDUP_REMOVED lines=13> */
[C---:B--2-4-:R-:W-:Y:S01]  /*7d10*/  @!P0 FMUL.FTZ R2, R25.reuse, 4 ;  /* 0x4080000019028820 */ /* 0x054fe20000410000 */
        /* <DEDUP_REMOVED lines=17> */
[----:B------:R-:W-:Y:S05]  /*7e30*/  CALL.REL.NOINC `($__internal_78_$__cuda_sm3x_div_rn_ftz_f32_slowpath) ;  /* 0x000000dc00d47944 */ /* 0x000fea0003c00000 */
.L_x_39806:
[----:B------:R-:W-:Y:S05]  /*7e40*/  BSYNC.RECONVERGENT B4 ;  /* 0x0000000000047941 */ /* 0x000fea0003800200 */
.L_x_39805:
        /* <DEDUP_REMOVED lines=28> */
.L_x_39804:
[C---:B----4-:R-:W-:Y:S01]  /*8010*/  FADD.FTZ R3, |R24|.reuse, -RZ ;  /* 0x800000ff18037221 */ /* 0x050fe20000010200 */
        /* <DEDUP_REMOVED lines=8> */
[----:B--2---:R-:W-:Y:S01]  /*80a0*/  FMUL.FTZ R2, R25, 0.36787945032119750977 ;  /* 0x3ebc5ab219027820 */ /* 0x004fe20000410000 */
        /* <DEDUP_REMOVED lines=30> */
[----:B------:R-:W-:Y:S05]  /*8290*/  CALL.REL.NOINC `($__internal_78_$__cuda_sm3x_div_rn_ftz_f32_slowpath) ;  /* 0x000000d800bc7944 */ /* 0x000fea0003c00000 */
[----:B------:R-:W-:-:S07]  /*82a0*/  IMAD.MOV.U32 R3, RZ, RZ, R0 ;  /* 0x000000ffff037224 */ /* 0x000fce00078e0000 */
.L_x_39810:
[----:B------:R-:W-:Y:S05]  /*82b0*/  BSYNC.RECONVERGENT B4 ;  /* 0x0000000000047941 */ /* 0x000fea0003800200 */
.L_x_39809:
[----:B------:R-:W-:Y:S01]  /*82c0*/  MOV R5, 0x3b33710b ;  /* 0x3b33710b00057802 */ /* 0x000fe20000000f00 */
[----:B------:R-:W-:Y:S01]  /*82d0*/  FMUL.FTZ R0, R3, R3 ;  /* 0x0000000303007220 */ /* 0x000fe20000410000 */
[----:B------:R-:W-:Y:S02]  /*82e0*/  ISETP.NE.AND P3, PT, R10, RZ, PT ;  /* 0x000000ff0a00720c */ /* 0x000fe40003f65270 */
[----:B------:R-:W-:Y:S01]  /*82f0*/  ISETP.GE.AND P1, PT, R24, RZ, PT ;  /* 0x000000ff1800720c */ /* 0x000fe20003f26270 */
        /* <DEDUP_REMOVED lines=25> */
.L_x_39808:
[----:B------:R-:W-:-:S13]  /*8490*/  FSETP.NEU.FTZ.AND P0, PT, R11, 1, PT ;  /* 0x3f8000000b00780b */ /* 0x000fda0003f1d000 */
[----:B------:R-:W-:Y:S05]  /*84a0*/  @P0 BRA `(.L_x_39811) ;  /* 0x0000000400cc0947 */ /* 0x000fea0003800000 */
[----:B------:R-:W-:-:S13]  /*84b0*/  FSETP.GEU.FTZ.AND P0, PT, R9, 9.999999682655225389e-20, PT ;  /* 0x1fec1e4a0900780b */ /* 0x000fda0003f1e000 */
[----:B------:R-:W-:Y:S05]  /*84c0*/  @P0 BRA `(.L_x_39812) ;  /* 0x0000000000a80947 */ /* 0x000fea0003800000 */
[----:B------:R-:W-:Y:S01]  /*84d0*/  IMAD.MOV.U32 R3, RZ, RZ, 0x3f800000 ;  /* 0x3f800000ff037424 */ /* 0x000fe200078e00ff */
[----:B------:R-:W0:Y:S01]  /*84e0*/  FCHK P0, R9, 1 ;  /* 0x3f80000009007902 */ /* 0x000e220000000000 */
[----:B--2---:R-:W-:Y:S01]  /*84f0*/  FMUL.FTZ R2, R9, 0.5 ;  /* 0x3f00000009027820 */ /* 0x004fe20000410000 */
[----:B------:R-:W-:Y:S01]  /*8500*/  BSSY.RECONVERGENT B4, `(.L_x_39813) ;  /* 0x000000b000047945 */ /* 0x000fe20003800200 */
[-C--:B------:R-:W-:Y:S02]  /*8510*/  FFMA R0, R3, -R3.reuse, 1 ;  /* 0x3f80000003007423 */ /* 0x080fe40000000803 */
[----:B------:R-:W-:Y:S02]  /*8520*/  FMUL.FTZ R2, R9, R2 ;  /* 0x0000000209027220 */ /* 0x000fe40000410000 */
[----:B------:R-:W-:-:S04]  /*8530*/  FFMA R0, R0, R3, 1 ;  /* 0x3f80000000007423 */ /* 0x000fc80000000003 */
[----:B------:R-:W-:-:S04]  /*8540*/  FFMA R3, R9, R0, RZ ;  /* 0x0000000009037223 */ /* 0x000fc800000000ff */
[----:B------:R-:W-:-:S04]  /*8550*/  FFMA R4, R3, -1, R9 ;  /* 0xbf80000003047823 */ /* 0x000fc80000000009 */
[----:B------:R-:W-:Y:S01]  /*8560*/  FFMA R0, R0, R4, R3 ;  /* 0x0000000400007223 */ /* 0x000fe20000000003 */
[----:B0-----:R-:W-:Y:S06]  /*8570*/  @!P0 BRA `(.L_x_39814) ;  /* 0x00000000000c8947 */ /* 0x001fec0003800000 */
[----:B------:R-:W-:Y:S01]  /*8580*/  IMAD.MOV.U32 R14, RZ, RZ, 0x3f800000 ;  /* 0x3f800000ff0e7424 */ /* 0x000fe200078e00ff */
[----:B------:R-:W-:-:S07]  /*8590*/  MOV R4, 0x85b0 ;  /* 0x000085b000047802 */ /* 0x000fce0000000f00 */
[----:B------:R-:W-:Y:S05]  /*85a0*/  CALL.REL.NOINC `($__internal_78_$__cuda_sm3x_div_rn_ftz_f32_slowpath) ;  /* 0x000000d400f87944 */ /* 0x000fea0003c00000 */
.L_x_39814:
[----:B------:R-:W-:Y:S05]  /*85b0*/  BSYNC.RECONVERGENT B4 ;  /* 0x0000000000047941 */ /* 0x000fea0003800200 */
.L_x_39813:
[----:B------:R-:W-:Y:S02]  /*85c0*/  IMAD.MOV.U32 R4, RZ, RZ, 0x3b33710b ;  /* 0x3b33710bff047424 */ /* 0x000fe400078e00ff */
[----:B------:R-:W-:Y:S01]  /*85d0*/  FMUL.FTZ R3, R0, R0 ;  /* 0x0000000000037220 */ /* 0x000fe20000410000 */
[----:B------:R-:W-:Y:S01]  /*85e0*/  HFMA2 R5, -RZ, RZ, 1.857421875, -1409 ;  /* 0x3f6ee581ff057431 */ /* 0x000fe200000001ff */
[----:B------:R-:W-:Y:S02]  /*85f0*/  ISETP.NE.AND P2, PT, R10, RZ, PT ;  /* 0x000000ff0a00720c */ /* 0x000fe40003f45270 */
[C---:B------:R-:W-:Y:S01]  /*8600*/  FFMA.FTZ R4, R3.reuse, R4, -0.015681877732276916504 ;  /* 0xbc80774803047423 */ /* 0x040fe20000010004 */
        /* <DEDUP_REMOVED lines=22> */
.L_x_39812:
[----:B------:R-:W-:Y:S01]  /*8770*/  ISETP.NE.AND P0, PT, R10, RZ, PT ;  /* 0x000000ff0a00720c */ /* 0x000fe20003f05270 */
[----:B------:R-:W-:Y:S01]  /*8780*/  IMAD.MOV.U32 R4, RZ, RZ, 0x3f800000 ;  /* 0x3f800000ff047424 */ /* 0x000fe200078e00ff */
[----:B------:R-:W-:Y:S01]  /*8790*/  BSSY.RECONVERGENT B4, `(.L_x_39815) ;  /* 0x0000029000047945 */ /* 0x000fe20003800200 */
[----:B------:R-:W-:Y:S01]  /*87a0*/  IMAD.MOV.U32 R5, RZ, RZ, 0x3d39bf78 ;  /* 0x3d39bf78ff057424 */ /* 0x000fe200078e00ff */
[----:B------:R-:W-:-:S05]  /*87b0*/  FSEL R9, R3, R0, !P0 ;  /* 0x0000000003097208 */ /* 0x000fca0004000000 */
[----:B------:R-:W-:-:S04]  /*87c0*/  FMUL.FTZ R7, R9, R9 ;  /* 0x0000000909077220 */ /* 0x000fc80000410000 */
[C---:B------:R-:W-:Y:S01]  /*87d0*/  FADD.FTZ.RZ R0, R7.reuse, 1 ;  /* 0x3f80000007007421 */ /* 0x040fe2000001c000 */
[----:B------:R-:W-:-:S03]  /*87e0*/  ISETP.GE.U32.AND P1, PT, R7, 0x7f800000, PT ;  /* 0x7f8000000700780c */ /* 0x000fc60003f26070 */
[----:B------:R-:W-:Y:S01]  /*87f0*/  VIADD R0, R0, 0xc0c00000 ;  /* 0xc0c0000000007836 */ /* 0x000fe20000000000 */
[----:B------:R-:W-:-:S04]  /*8800*/  ISETP.GT.AND P0, PT, R7, -0x40800000, P1 ;  /* 0xbf8000000700780c */ /* 0x000fc80000f04270 */
[----:B------:R-:W-:-:S04]  /*8810*/  LOP3.LUT R0, R0, 0xff800000, RZ, 0xc0, !PT ;  /* 0xff80000000007812 */ /* 0x000fc800078ec0ff */
[----:B------:R-:W-:Y:S01]  /*8820*/  IADD3 R3, PT, PT, -R0, 0x40800000, RZ ;  /* 0x4080000000037810 */ /* 0x000fe20007ffe1ff */
[C---:B--2---:R-:W-:Y:S01]  /*8830*/  IMAD.IADD R2, R7.reuse, 0x1, -R0 ;  /* 0x0000000107027824 */ /* 0x044fe200078e0a00 */
[----:B------:R-:W-:Y:S02]  /*8840*/  I2FP.F32.S32 R0, R0 ;  /* 0x0000000000007245 */ /* 0x000fe40000201400 */
[----:B------:R-:W-:Y:S01]  /*8850*/  @P1 FSETP.NEU.FTZ.AND P2, PT, R7, RZ, PT ;  /* 0x000000ff0700120b */ /* 0x000fe20003f5d000 */
[----:B------:R-:W-:-:S04]  /*8860*/  FFMA.FTZ R3, R3, 0.25, -R4 ;  /* 0x3e80000003037823 */ /* 0x000fc80000010804 */
[----:B------:R-:W-:-:S04]  /*8870*/  FADD.FTZ R2, R2, R3 ;  /* 0x0000000302027221 */ /* 0x000fc80000010000 */
[----:B------:R-:W-:Y:S01]  /*8880*/  FFMA.FTZ R3, R2, -R5, 0.10546888411045074463 ;  /* 0x3dd8001202037423 */ /* 0x000fe20000010805 */
[----:B------:R-:W-:-:S03]  /*8890*/  FFMA R5, R4, -R4, 1 ;  /* 0x3f80000004057423 */ /* 0x000fc60000000804 */
        /* <DEDUP_REMOVED lines=23> */
[----:B------:R-:W-:Y:S05]  /*8a10*/  CALL.REL.NOINC `($__internal_78_$__cuda_sm3x_div_rn_ftz_f32_slowpath) ;  /* 0x000000d000dc7944 */ /* 0x000fea0003c00000 */
.L_x_39816:
[----:B------:R-:W-:Y:S05]  /*8a20*/  BSYNC.RECONVERGENT B4 ;  /* 0x0000000000047941 */ /* 0x000fea0003800200 */
.L_x_39815:
[----:B------:R-:W-:Y:S02]  /*8a30*/  IMAD.MOV.U32 R4, RZ, RZ, 0x3b33710b ;  /* 0x3b33710bff047424 */ /* 0x000fe400078e00ff */
[----:B------:R-:W-:Y:S01]  /*8a40*/  FMUL.FTZ R3, R0, R0 ;  /* 0x0000000000037220 */ /* 0x000fe20000410000 */
[----:B------:R-:W-:Y:S01]  /*8a50*/  ISETP.NE.AND P2, PT, R10, RZ, PT ;  /* 0x000000ff0a00720c */ /* 0x000fe20003f45270 */
[----:B------:R-:W-:Y:S01]  /*8a60*/  IMAD.MOV.U32 R5, RZ, RZ, 0x3f6ee581 ;  /* 0x3f6ee581ff057424 */ /* 0x000fe200078e00ff */
        /* <DEDUP_REMOVED lines=23> */
.L_x_39811:
[CC--:B--2---:R-:W-:Y:S02]  /*8be0*/  FMNMX.FTZ R2, R11.reuse, R9.reuse, PT ;  /* 0x000000090b027209 */ /* 0x0c4fe40003810000 */
        /* <DEDUP_REMOVED lines=9> */
[----:B------:R-:W-:Y:S02]  /*8c80*/  LOP3.LUT R7, R5, 0x7e800000, RZ, 0x3c, !PT ;  /* 0x7e80000005077812 */ /* 0x000fe400078e3cff */
[----:B------:R-:W-:-:S02]  /*8c90*/  ISETP.NE.AND P2, PT, R10, RZ, PT ;  /* 0x000000ff0a00720c */ /* 0x000fc40003f45270 */
[----:B------:R-:W-:Y:S01]  /*8ca0*/  LOP3.LUT R5, R5, 0x800000, RZ, 0xfc, !PT ;  /* 0x0080000005057812 */ /* 0x000fe200078efcff */
[-C--:B------:R-:W-:Y:S01]  /*8cb0*/  FMUL.FTZ R6, R2, R7.reuse ;  /* 0x0000000702067220 */ /* 0x080fe20000410000 */
[----:B------:R-:W-:Y:S01]  /*8cc0*/  FMUL.FTZ R7, R4, R7 ;  /* 0x0000000704077220 */ /* 0x000fe20000410000 */
[----:B------:R-:W-:Y:S02]  /*8cd0*/  FSEL R11, R0, R3, !P2 ;  /* 0x00000003000b7208 */ /* 0x000fe40005000000 */
[----:B------:R-:W-:Y:S01]  /*8ce0*/  FMUL.FTZ R6, R6, R6 ;  /* 0x0000000606067220 */ /* 0x000fe20000410000 */
[----:B------:R-:W-:Y:S01]  /*8cf0*/  FSEL R9, R3, R0, !P2 ;  /* 0x0000000003097208 */ /* 0x000fe20005000000 */
[----:B------:R-:W-:Y:S02]  /*8d00*/  MUFU.RCP R8, R11 ;  /* 0x0000000b00087308 */ /* 0x000fe40000001000 */
        /* <DEDUP_REMOVED lines=16> */
[----:B------:R-:W-:Y:S05]  /*8e10*/  CALL.REL.NOINC `($__internal_78_$__cuda_sm3x_div_rn_ftz_f32_slowpath) ;  /* 0x000000cc00dc7944 */ /* 0x000fea0003c00000 */
.L_x_39819:
[----:B------:R-:W-:Y:S05]  /*8e20*/  BSYNC.RECONVERGENT B4 ;  /* 0x0000000000047941 */ /* 0x000fea0003800200 */
.L_x_39818:
[----:B------:R-:W-:Y:S02]  /*8e30*/  HFMA2 R4, -RZ, RZ, 0.89990234375, 10328 ;  /* 0x3b33710bff047431 */ /* 0x000fe400000001ff */
[----:B------:R-:W-:Y:S01]  /*8e40*/  FMUL.FTZ R3, R0, R0 ;  /* 0x0000000000037220 */ /* 0x000fe20000410000 */
[----:B------:R-:W-:Y:S01]  /*8e50*/  ISETP.NE.AND P3, PT, R10, RZ, PT ;  /* 0x000000ff0a00720c */ /* 0x000fe20003f65270 */
        /* <DEDUP_REMOVED lines=26> */
.L_x_39817:
[----:B------:R-:W-:-:S13]  /*9000*/  FSETP.GE.FTZ.AND P0, PT, R11, 1, PT ;  /* 0x3f8000000b00780b */ /* 0x000fda0003f16000 */
[----:B------:R-:W-:Y:S05]  /*9010*/  @!P0 BRA `(.L_x_39820) ;  /* 0x0000000400388947 */ /* 0x000fea0003800000 */
[----:B------:R-:W-:Y:S01]  /*9020*/  ISETP.NE.AND P1, PT, R10, RZ, PT ;  /* 0x000000ff0a00720c */ /* 0x000fe20003f25270 */
[----:B------:R-:W-:Y:S01]  /*9030*/  BSSY.RECONVERGENT B4, `(.L_x_39821) ;  /* 0x000002f000047945 */ /* 0x000fe20003800200 */
[----:B------:R-:W-:Y:S02]  /*9040*/  MOV R7, 0x3d39bf78 ;  /* 0x3d39bf7800077802 */ /* 0x000fe40000000f00 */
[----:B------:R-:W-:Y:S02]  /*9050*/  FSEL R11, R0, R3, !P1 ;  /* 0x00000003000b7208 */ /* 0x000fe40004800000 */
[----:B------:R-:W-:-:S03]  /*9060*/  FSEL R9, R3, R0, !P1 ;  /* 0x0000000003097208 */ /* 0x000fc60004800000 */
[C---:B------:R-:W-:Y:S01]  /*9070*/  FADD.FTZ R2, R11.reuse, -1 ;  /* 0xbf8000000b027421 */ /* 0x040fe20000010000 */
[----:B------:R-:W-:-:S04]  /*9080*/  FADD.FTZ R5, R11, 1 ;  /* 0x3f8000000b057421 */ /* 0x000fc80000010000 */
[----:B------:R-:W-:Y:S01]  /*9090*/  FMUL.FTZ R0, R2, R5 ;  /* 0x0000000502007220 */ /* 0x000fe20000410000 */
[----:B------:R-:W-:-:S03]  /*90a0*/  IMAD.MOV.U32 R5, RZ, RZ, 0x3f800000 ;  /* 0x3f800000ff057424 */ /* 0x000fc600078e00ff */
        /* <DEDUP_REMOVED lines=36> */
[----:B------:R-:W-:Y:S01]  /*92f0*/  IMAD.MOV.U32 R14, RZ, RZ, R11 ;  /* 0x000000ffff0e7224 */ /* 0x000fe200078e000b */
[----:B------:R-:W-:-:S07]  /*9300*/  MOV R4, 0x9320 ;  /* 0x0000932000047802 */ /* 0x000fce0000000f00 */
[----:B------:R-:W-:Y:S05]  /*9310*/  CALL.REL.NOINC `($__internal_78_$__cuda_sm3x_div_rn_ftz_f32_slowpath) ;  /* 0x000000c8009c7944 */ /* 0x000fea0003c00000 */
.L_x_39822:
[----:B------:R-:W-:Y:S05]  /*9320*/  BSYNC.RECONVERGENT B4 ;  /* 0x0000000000047941 */ /* 0x000fea0003800200 */
.L_x_39821:
[----:B------:R-:W-:Y:S02]  /*9330*/  IMAD.MOV.U32 R4, RZ, RZ, 0x3b33710b ;  /* 0x3b33710bff047424 */ /* 0x000fe400078e00ff */
[----:B------:R-:W-:Y:S01]  /*9340*/  FMUL.FTZ R3, R0, R0 ;  /* 0x0000000000037220 */ /* 0x000fe20000410000 */
[----:B------:R-:W-:Y:S01]  /*9350*/  ISETP.NE.AND P3, PT, R10, RZ, PT ;  /* 0x000000ff0a00720c */ /* 0x000fe20003f65270 */
[----:B------:R-:W-:Y:S01]  /*9360*/  IMAD.MOV.U32 R5, RZ, RZ, 0x3f6ee581 ;  /* 0x3f6ee581ff057424 */ /* 0x000fe200078e00ff */
        /* <DEDUP_REMOVED lines=25> */
.L_x_39820:
[----:B------:R-:W-:-:S04]  /*9500*/  FMUL.FTZ R2, R9, R9 ;  /* 0x0000000909027220 */ /* 0x000fc80000410000 */
[----:B------:R-:W-:-:S05]  /*9510*/  FFMA.FTZ R5, R11, R11, R2 ;  /* 0x0000000b0b057223 */ /* 0x000fca0000010002 */
[----:B------:R-:W-:-:S13]  /*9520*/  FSETP.GTU.FTZ.AND P0, PT, R5, 0.69999998807907104492, PT ;  /* 0x3f3333330500780b */ /* 0x000fda0003f1c000 */
[----:B------:R-:W-:Y:S05]  /*9530*/  @P0 BRA `(.L_x_39823) ;  /* 0x0000000000b80947 */ /* 0x000fea0003800000 */
[----:B------:R-:W-:Y:S01]  /*9540*/  ISETP.NE.AND P1, PT, R10, RZ, PT ;  /* 0x000000ff0a00720c */ /* 0x000fe20003f25270 */
[----:B------:R-:W0:Y:S01]  /*9550*/  MUFU.LG2 R2, R5 ;  /* 0x0000000500027308 */ /* 0x000e220000000c00 */
[----:B------:R-:W-:Y:S02]  /*9560*/  BSSY.RECONVERGENT B4, `(.L_x_39824) ;  /* 0x000000e000047945 */ /* 0x000fe40003800200 */
[----:B------:R-:W-:-:S05]  /*9570*/  FSEL R11, R0, R3, !P1 ;  /* 0x00000003000b7208 */ /* 0x000fca0004800000 */
[----:B------:R-:W1:Y:S08]  /*9580*/  MUFU.RCP R0, R11 ;  /* 0x0000000b00007308 */ /* 0x000e700000001000 */
[----:B------:R-:W2:Y:S01]  /*9590*/  FCHK P0, R9, R11 ;  /* 0x0000000b09007302 */ /* 0x000ea20000000000 */
[----:B0-----:R-:W-:Y:S01]  /*95a0*/  FMUL.FTZ.D2 R2, R2, 0.69314718246459960938 ;  /* 0x3f31721802027820 */ /* 0x001fe20000310000 */
[----:B-1----:R-:W-:-:S04]  /*95b0*/  FFMA R3, -R11, R0, 1 ;  /* 0x3f8000000b037423 */ /* 0x002fc80000000100 */
[----:B------:R-:W-:-:S04]  /*95c0*/  FFMA R0, R0, R3, R0 ;  /* 0x0000000300007223 */ /* 0x000fc80000000000 */
[----:B------:R-:W-:-:S04]  /*95d0*/  FFMA R3, R9, R0, RZ ;  /* 0x0000000009037223 */ /* 0x000fc800000000ff */
[----:B------:R-:W-:-:S04]  /*95e0*/  FFMA R4, -R11, R3, R9 ;  /* 0x000000030b047223 */ /* 0x000fc80000000109 */
[----:B------:R-:W-:Y:S01]  /*95f0*/  FFMA R0, R0, R4, R3 ;  /* 0x0000000400007223 */ /* 0x000fe20000000003 */
[----:B--2---:R-:W-:Y:S06]  /*9600*/  @!P0 BRA `(.L_x_39825) ;  /* 0x00000000000c8947 */ /* 0x004fec0003800000 */
[----:B------:R-:W-:Y:S02]  /*9610*/  MOV R14, R11 ;  /* 0x0000000b000e7202 */ /* 0x000fe40000000f00 */
[----:B------:R-:W-:-:S07]  /*9620*/  MOV R4, 0x9640 ;  /* 0x0000964000047802 */ /* 0x000fce0000000f00 */
[----:B------:R-:W-:Y:S05]  /*9630*/  CALL.REL.NOINC `($__internal_78_$__cuda_sm3x_div_rn_ftz_f32_slowpath) ;  /* 0x000000c400d47944 */ /* 0x000fea0003c00000 */
.L_x_39825:
[----:B------:R-:W-:Y:S05]  /*9640*/  BSYNC.RECONVERGENT B4 ;  /* 0x0000000000047941 */ /* 0x000fea0003800200 */
.L_x_39824:
        /* <DEDUP_REMOVED lines=29> */
.L_x_39823:
[----:B------:R-:W-:Y:S01]  /*9820*/  ISETP.NE.AND P0, PT, R10, RZ, PT ;  /* 0x000000ff0a00720c */ /* 0x000fe20003f05270 */
[----:B------:R-:W-:Y:S03]  /*9830*/  BSSY.RECONVERGENT B0, `(.L_x_39826) ;  /* 0x0000049000007945 */ /* 0x000fe60003800200 */
[----:B------:R-:W-:Y:S02]  /*9840*/  FSEL R2, R0, R3, !P0 ;  /* 0x0000000300027208 */ /* 0x000fe40004000000 */
[----:B------:R-:W-:Y:S02]  /*9850*/  FSEL R6, R3, R0, !P0 ;  /* 0x0000000003067208 */ /* 0x000fe40004000000 */
[----:B------:R-:W-:Y:S02]  /*9860*/  LOP3.LUT R5, R2, 0xffff0000, RZ, 0xc0, !PT ;  /* 0xffff000002057812 */ /* 0x000fe400078ec0ff */
        /* <DEDUP_REMOVED lines=23> */
.L_x_39827:
        /* <DEDUP_REMOVED lines=24> */
[----:B------:R-:W-:Y:S02]  /*9b60*/  P2R R9, PR, RZ, 0x4 ;  /* 0x00000004ff097803 */ /* 0x000fe40000000000 */
[----:B------:R-:W-:-:S04]  /*9b70*/  FSEL R35, R12, R21, P3 ;  /* 0x000000150c237208 */ /* 0x000fc80001800000 */
[----:B------:R-:W-:-:S04]  /*9b80*/  FSETP.GEU.FTZ.AND P4, PT, R35, R14, PT ;  /* 0x0000000e2300720b */ /* 0x000fc80003f9e000 */
[----:B------:R-:W-:Y:S02]  /*9b90*/  FSEL R20, R14, R35, P4 ;  /* 0x000000230e147208 */ /* 0x000fe40002000000 */
[----:B------:R-:W-:Y:S02]  /*9ba0*/  PLOP3.LUT P2, PT, P4, P6, P3, 0x80, 0x0 ;  /* 0x000000000000781c */ /* 0x000fe4000274d030 */
[----:B------:R-:W-:-:S04]  /*9bb0*/  FSETP.GEU.FTZ.AND P5, PT, R20, R13, PT ;  /* 0x0000000d1400720b */ /* 0x000fc80003fbe000 */
[----:B------:R-:W-:-:S04]  /*9bc0*/  FSEL R36, R13, R20, P5 ;  /* 0x000000140d247208 */ /* 0x000fc80002800000 */
[----:B------:R-:W-:-:S04]  /*9bd0*/  FSETP.GEU.FTZ.AND P6, PT, R36, R15, PT ;  /* 0x0000000f2400720b */ /* 0x000fc80003fde000 */
[----:B------:R-:W-:-:S04]  /*9be0*/  PLOP3.LUT P2, PT, P6, P2, P5, 0x80, 0x0 ;  /* 0x000000000000781c */ /* 0x000fc80003745050 */
[----:B------:R-:W-:Y:S02]  /*9bf0*/  PLOP3.LUT P0, PT, P2, P0, P1, 0x80, 0x0 ;  /* 0x000000000000781c */ /* 0x000fe40001701010 */
[----:B------:R-:W-:Y:S02]  /*9c00*/  ISETP.NE.AND P2, PT, R9, RZ, PT ;  /* 0x000000ff0900720c */ /* 0x000fe40003f45270 */
[----:B------:R-:W-:Y:S02]  /*9c10*/  ISETP.NE.AND P1, PT, R38, RZ, PT ;  /* 0x000000ff2600720c */ /* 0x000fe40003f25270 */
[----:B------:R-:W-:Y:S02]  /*9c20*/  FSEL R9, R34, R11, P2 ;  /* 0x0000000b22097208 */ /* 0x000fe40001000000 */
[----:B------:R-:W-:Y:S02]  /*9c30*/  ISETP.NE.AND P2, PT, R37, RZ, PT ;  /* 0x000000ff2500720c */ /* 0x000fe40003f45270 */
[----:B------:R-:W-:-:S02]  /*9c40*/  FSEL R11, R21, R12, P3 ;  /* 0x0000000c150b7208 */ /* 0x000fc40001800000 */
[----:B------:R-:W-:Y:S02]  /*9c50*/  PLOP3.LUT P0, PT, P0, P1, P2, 0x80, 0x0 ;  /* 0x000000000000781c */ /* 0x000fe40000703020 */
[----:B------:R-:W-:Y:S02]  /*9c60*/  FSEL R21, R15, R36, P6 ;  /* 0x000000240f157208 */ /* 0x000fe40003000000 */
[----:B------:R-:W-:Y:S02]  /*9c70*/  FSEL R12, R35, R14, P4 ;  /* 0x0000000e230c7208 */ /* 0x000fe40002000000 */
[----:B------:R-:W-:Y:S02]  /*9c80*/  FSEL R14, R20, R13, P5 ;  /* 0x0000000d140e7208 */ /* 0x000fe40002800000 */
[----:B------:R-:W-:Y:S01]  /*9c90*/  FSEL R13, R36, R15, P6 ;  /* 0x0000000f240d7208 */ /* 0x000fe20003000000 */
[----:B------:R-:W-:-:S04]  /*9ca0*/  IMAD.MOV.U32 R15, RZ, RZ, R21 ;  /* 0x000000ffff0f7224 */ /* 0x000fc800078e0015 */
[----:B------:R-:W-:Y:S05]  /*9cb0*/  @!P0 BRA `(.L_x_39827) ;  /* 0xfffffffc00488947 */ /* 0x000fea000383ffff */
[----:B------:R-:W-:Y:S05]  /*9cc0*/  BSYNC.RECONVERGENT B0 ;  /* 0x0000000000007941 */ /* 0x000fea0003800200 */
.L_x_39826:
[----:B------:R-:W-:Y:S01]  /*9cd0*/  FADD.FTZ R2, R2, -1 ;  /* 0xbf80000002027421 */ /* 0x000fe20000010000 */
[----:B------:R-:W-:Y:S01]  /*9ce0*/  ISETP.NE.AND P2, PT, R10, RZ, PT ;  /* 0x000000ff0a00720c */ /* 0x000fe20003f45270 */
[----:B------:R-:W-:Y:S02]  /*9cf0*/  BSSY.RECONVERGENT B4, `(.L_x_39828) ;  /* 0x0000036000047945 */ /* 0x000fe40003800200 */
[----:B------:R-:W-:-:S04]  /*9d00*/  FADD.FTZ R5, R5, R2 ;  /* 0x0000000205057221 */ /* 0x000fc80000010000 */
[----:B------:R-:W-:-:S04]  /*9d10*/  FADD.FTZ R4, R4, R5 ;  /* 0x0000000504047221 */ /* 0x000fc80000010000 */
[----:B------:R-:W-:-:S04]  /*9d20*/  FADD.FTZ R7, R7, R4 ;  /* 0x0000000407077221 */ /* 0x000fc80000010000 */
[----:B------:R-:W-:-:S04]  /*9d30*/  FADD.FTZ R7, R6, R7 ;  /* 0x0000000706077221 */ /* 0x000fc80000010000 */
[----:B------:R-:W-:Y:S01]  /*9d40*/  FADD.FTZ R8, R8, R7 ;  /* 0x0000000708087221 */ /* 0x000fe20000010000 */
[----:B------:R-:W-:-:S03]  /*9d50*/  HFMA2 R7, -RZ, RZ, 1.625, 0 ;  /* 0x3e800000ff077431 */ /* 0x000fc600000001ff */
[----:B------:R-:W-:Y:S01]  /*9d60*/  FADD.FTZ R8, R9, R8 ;  /* 0x0000000809087221 */ /* 0x000fe20000010000 */
[----:B------:R-:W-:-:S03]  /*9d70*/  IMAD.MOV.U32 R9, RZ, RZ, 0x3d39bf78 ;  /* 0x3d39bf78ff097424 */ /* 0x000fc600078e00ff */
[----:B------:R-:W-:-:S04]  /*9d80*/  FADD.FTZ R11, R11, R8 ;  /* 0x000000080b0b7221 */ /* 0x000fc80000010000 */
[----:B------:R-:W-:-:S04]  /*9d90*/  FADD.FTZ R11, R12, R11 ;  /* 0x0000000b0c0b7221 */ /* 0x000fc80000010000 */
[----:B------:R-:W-:Y:S01]  /*9da0*/  FADD.FTZ R14, R14, R11 ;  /* 0x0000000b0e0e7221 */ /* 0x000fe20000010000 */
[----:B------:R-:W-:-:S03]  /*9db0*/  FSEL R11, R0, R3, !P2 ;  /* 0x00000003000b7208 */ /* 0x000fc60005000000 */
        /* <DEDUP_REMOVED lines=14> */
[----:B------:R-:W-:Y:S01]  /*9ea0*/  FFMA.FTZ R7, R4, -R9, 0.10546888411045074463 ;  /* 0x3dd8001204077423 */ /* 0x000fe20000010809 */
[----:B------:R-:W-:Y:S02]  /*9eb0*/  FSEL R9, R3, R0, !P2 ;  /* 0x0000000003097208 */ /* 0x000fe40005000000 */
[----:B------:R-:W-:Y:S01]  /*9ec0*/  @P1 FSETP.NEU.FTZ.AND P2, PT, R2, RZ, PT ;  /* 0x000000ff0200120b */ /* 0x000fe20003f5d000 */
[----:B------:R-:W-:-:S04]  /*9ed0*/  FFMA.FTZ R7, R4, R7, -0.13229703903198242188 ;  /* 0xbe0778e004077423 */ /* 0x000fc80000010007 */
[----:B------:R-:W-:Y:S01]  /*9ee0*/  FFMA.FTZ R7, R4, R7, 0.14491446316242218018 ;  /* 0x3e14647504077423 */ /* 0x000fe20000010007 */
[----:B0-----:R-:W-:-:S03]  /*9ef0*/  FFMA R13, -R11, R6, 1 ;  /* 0x3f8000000b0d7423 */ /* 0x001fc60000000106 */
[----:B------:R-:W-:Y:S01]  /*9f00*/  FFMA.FTZ R7, R4, R7, -0.16641564667224884033 ;  /* 0xbe2a68dd04077423 */ /* 0x000fe20000010007 */
[----:B------:R-:W-:-:S03]  /*9f10*/  FFMA R6, R6, R13, R6 ;  /* 0x0000000d06067223 */ /* 0x000fc60000000006 */
[----:B------:R-:W-:Y:S01]  /*9f20*/  FFMA.FTZ R7, R4, R7, 0.19988867640495300293 ;  /* 0x3e4caf9e04077423 */ /* 0x000fe20000010007 */
[----:B------:R-:W-:-:S03]  /*9f30*/  FFMA R3, R9, R6, RZ ;  /* 0x0000000609037223 */ /* 0x000fc600000000ff */
[----:B------:R-:W-:Y:S01]  /*9f40*/  FFMA.FTZ R7, R4, R7, -0.25000196695327758789 ;  /* 0xbe80004204077423 */ /* 0x000fe20000010007 */
[----:B------:R-:W-:-:S03]  /*9f50*/  FFMA R0, -R11, R3, R9 ;  /* 0x000000030b007223 */ /* 0x000fc60000000109 */
[----:B------:R-:W-:Y:S01]  /*9f60*/  FFMA.FTZ R7, R4, R7, 0.33333510160446166992 ;  /* 0x3eaaaae604077423 */ /* 0x000fe20000010007 */
[----:B------:R-:W-:-:S03]  /*9f70*/  FFMA R0, R6, R0, R3 ;  /* 0x0000000006007223 */ /* 0x000fc60000000003 */
[----:B------:R-:W-:-:S04]  /*9f80*/  FFMA.FTZ R7, R4, R7, -0.5 ;  /* 0xbf00000004077423 */ /* 0x000fc80000010007 */
[----:B------:R-:W-:-:S04]  /*9f90*/  FMUL.FTZ R7, R4, R7 ;  /* 0x0000000704077220 */ /* 0x000fc80000410000 */
[----:B------:R-:W-:Y:S01]  /*9fa0*/  FFMA.FTZ R4, R4, R7, R4 ;  /* 0x0000000704047223 */ /* 0x000fe20000010004 */
[----:B------:R-:W-:-:S03]  /*9fb0*/  @P1 IMAD.MOV.U32 R7, RZ, RZ, 0x7f800000 ;  /* 0x7f800000ff071424 */ /* 0x000fc600078e00ff */
[----:B------:R-:W-:Y:S01]  /*9fc0*/  FFMA.FTZ R4, R5, 0.69314718246459960938, R4 ;  /* 0x3f31721805047823 */ /* 0x000fe20000010004 */
[----:B------:R-:W-:Y:S01]  /*9fd0*/  @P0 FFMA.FTZ R4, R2, R7, +INF ;  /* 0x7f80000002040423 */ /* 0x000fe20000010007 */
[----:B------:R-:W0:Y:S04]  /*9fe0*/  FCHK P0, R9, R11 ;  /* 0x0000000b09007302 */ /* 0x000e280000000000 */
[----:B------:R-:W-:-:S05]  /*9ff0*/  @P1 FSEL R4, R4, -RZ, P2 ;  /* 0x800000ff04041208 */ /* 0x000fca0001000000 */
[----:B------:R-:W-:Y:S01]  /*a000*/  FMUL.FTZ R2, R4, 0.5 ;  /* 0x3f00000004027820 */ /* 0x000fe20000410000 */
[----:B0-----:R-:W-:Y:S06]  /*a010*/  @!P0 BRA `(.L_x_39829) ;  /* 0x00000000000c8947 */ /* 0x001fec0003800000 */
[----:B------:R-:W-:Y:S01]  /*a020*/  IMAD.MOV.U32 R14, RZ, RZ, R11 ;  /* 0x000000ffff0e7224 */ /* 0x000fe200078e000b */
[----:B------:R-:W-:-:S07]  /*a030*/  MOV R4, 0xa050 ;  /* 0x0000a05000047802 */ /* 0x000fce0000000f00 */
[----:B------:R-:W-:Y:S05]  /*a040*/  CALL.REL.NOINC `($__internal_78_$__cuda_sm3x_div_rn_ftz_f32_slowpath) ;  /* 0x000000bc00507944 */ /* 0x000fea0003c00000 */
.L_x_39829:
[----:B------:R-:W-:Y:S05]  /*a050*/  BSYNC.RECONVERGENT B4 ;  /* 0x0000000000047941 */ /* 0x000fea0003800200 */
.L_x_39828:
[----:B------:R-:W-:Y:S02]  /*a060*/  IMAD.MOV.U32 R4, RZ, RZ, 0x3b33710b ;  /* 0x3b33710bff047424 */ /* 0x000fe400078e00ff */
[----:B------:R-:W-:Y:S01]  /*a070*/  FMUL.FTZ R3, R0, R0 ;  /* 0x0000000000037220 */ /* 0x000fe20000410000 */
[----:B------:R-:W-:Y:S02]  /*a080*/  ISETP.NE.AND P3, PT, R10, RZ, PT ;  /* 0x000000ff0a00720c */ /* 0x000fe40003f65270 */
[----:B------:R-:W-:Y:S01]  /*a090*/  MOV R5, 0x3f6ee581 ;  /* 0x3f6ee58100057802 */ /* 0x000fe20000000f00 */
[C---:B------:R-:W-:Y:S01]  /*a0a0*/  FFMA.FTZ R4, R3.reuse, R4, -0.015681877732276916504 ;  /* 0xbc80774803047423 */ /* 0x040fe20000010004 */
        /* <DEDUP_REMOVED lines=23> */
.L_x_39807:
[----:B------:R-:W-:Y:S05]  /*a220*/  BSYNC.RECONVERGENT B2 ;  /* 0x0000000000027941 */ /* 0x000fea0003800200 */
.L_x_39803:
[----:B------:R-:W-:-:S04]  /*a230*/  FMUL.FTZ R11, R24, R32 ;  /* 0x00000020180b7220 */ /* 0x000fc80000410000 */
        /* <DEDUP_REMOVED lines=16> */
[----:B------:R-:W-:-:S03]  /*a340*/  @!P1 ISETP.GT.AND P0, PT, R33, -0x1, PT ;  /* 0xffffffff2100980c */ /* 0x000fc60003f04270 */
[----:B------:R-:W-:Y:S01]  /*a350*/  @P1 IMAD.MOV.U32 R11, RZ, RZ, R10 ;  /* 0x000000ffff0b1224 */ /* 0x000fe200078e000a */
[----:B------:R-:W-:-:S03]  /*a360*/  @!P1 FSEL R10, R33, RZ, P0 ;  /* 0x000000ff210a9208 */ /* 0x000fc60000000000 */
[----:B-1----:R-:W-:-:S05]  /*a370*/  @!P1 FADD.FTZ R0, R11, -R11 ;  /* 0x8000000b0b009221 */ /* 0x002fca0000010000 */
[----:B------:R-:W-:Y:S01]  /*a380*/  @!P1 FSEL R11, R0, RZ, P0 ;  /* 0x000000ff000b9208 */ /* 0x000fe20000000000 */
[----:B------:R-:W-:Y:S06]  /*a390*/  BRA `(.L_x_39802) ;  /* 0x0000000000887947 */ /* 0x000fec0003800000 */
.L_x_39830:
[----:B-1----:R-:W-:-:S05]  /*a3a0*/  VIADD R0, R33, 0xbd4e8de8 ;  /* 0xbd4e8de821007836 */ /* 0x002fca0000000000 */
[----:B------:R-:W-:-:S13]  /*a3b0*/  ISETP.GT.U32.AND P0, PT, R0, 0x8e8e5c, PT ;  /* 0x008e8e5c0000780c */ /* 0x000fda0003f04070 */
[----:B------:R-:W-:Y:S05]  /*a3c0*/  @P0 BRA `(.L_x_39831) ;  /* 0x0000000000600947 */ /* 0x000fea0003800000 */
[----:B------:R-:W-:Y:S01]  /*a3d0*/  FADD.FTZ R0, R33, -162.88958740234375 ;  /* 0xc322e3bc21007421 */ /* 0x000fe20000010000 */
[----:B--2---:R-:W-:-:S03]  /*a3e0*/  FMUL.RZ R11, R11, 0.15915493667125701904 ;  /* 0x3e22f9830b0b7820 */ /* 0x004fc6000040c000 */
[----:B------:R-:W-:Y:S01]  /*a3f0*/  FMUL.FTZ R0, R0, 1.4426950216293334961 ;  /* 0x3fb8aa3b00007820 */ /* 0x000fe20000410000 */
[----:B------:R-:W-:Y:S08]  /*a400*/  MUFU.COS R5, R11 ;  /* 0x0000000b00057308 */ /* 0x000ff00000000000 */
[----:B------:R-:W1:Y:S08]  /*a410*/  MUFU.EX2 R0, R0 ;  /* 0x0000000000007308 */ /* 0x000e700000000800 */
[----:B------:R-:W2:Y:S01]  /*a420*/  MUFU.SIN R7, R11 ;  /* 0x0000000b00077308 */ /* 0x000ea20000000400 */
[----:B-1----:R-:W-:-:S02]  /*a430*/  LEA.HI R2, R0, 0xffffffed, RZ, 0x9 ;  /* 0xffffffed00027811 */ /* 0x002fc400078f48ff */
        /* <DEDUP_REMOVED lines=14> */
[C---:B0-----:R-:W-:Y:S01]  /*a520*/  FMUL.FTZ R10, R2.reuse, R5 ;  /* 0x00000005020a7220 */ /* 0x041fe20000410000 */
[----:B------:R-:W-:Y:S01]  /*a530*/  FMUL.FTZ R11, R2, R3 ;  /* 0x00000003020b7220 */ /* 0x000fe20000410000 */
[----:B------:R-:W-:Y:S06]  /*a540*/  BRA `(.L_x_39802) ;  /* 0x00000000001c7947 */ /* 0x000fec0003800000 */
.L_x_39831:
[----:B------:R-:W-:Y:S01]  /*a550*/  FMUL.FTZ R33, R33, 1.4426950216293334961 ;  /* 0x3fb8aa3b21217820 */ /* 0x000fe20000410000 */
[----:B--2---:R-:W-:-:S04]  /*a560*/  FMUL.RZ R0, R11, 0.15915493667125701904 ;  /* 0x3e22f9830b007820 */ /* 0x004fc8000040c000 */
[----:B0-----:R-:W-:Y:S08]  /*a570*/  MUFU.COS R10, R0 ;  /* 0x00000000000a7308 */ /* 0x001ff00000000000 */
[----:B------:R-:W0:Y:S08]  /*a580*/  MUFU.EX2 R33, R33 ;  /* 0x0000002100217308 */ /* 0x000e300000000800 */
[----:B------:R-:W1:Y:S01]  /*a590*/  MUFU.SIN R2, R0 ;  /* 0x0000000000027308 */ /* 0x000e620000000400 */
[C---:B0-----:R-:W-:Y:S01]  /*a5a0*/  FMUL.FTZ R10, R33.reuse, R10 ;  /* 0x0000000a210a7220 */ /* 0x041fe20000410000 */
[----:B-1----:R-:W-:-:S07]  /*a5b0*/  FMUL.FTZ R11, R33, R2 ;  /* 0x00000002210b7220 */ /* 0x002fce0000410000 */
.L_x_39802:
[----:B------:R-:W-:Y:S05]  /*a5c0*/  BSYNC.RECONVERGENT B3 ;  /* 0x0000000000037941 */ /* 0x000fea0003800200 */
.L_x_39801:
[----:B-1----:R-:W1:Y:S01]  /*a5d0*/  S2R R0, SR_TID.X ;  /* 0x0000000000007919 */ /* 0x002e620000002100 */
[----:B------:R-:W2:Y:S01]  /*a5e0*/  S2UR UR4, SR_CTAID.X ;  /* 0x00000000000479c3 */ /* 0x000ea20000002500 */
[----:B------:R-:W2:Y:S01]  /*a5f0*/  LDCU UR5, c[0x0][0x380] ;  /* 0x00007000ff0577ac */ /* 0x000ea20008000800 */
[----:B------:R-:W-:Y:S01]  /*a600*/  BSSY.RECONVERGENT B3, `(.L_x_39832) ;  /* 0x000029d000037945 */ /* 0x000fe20003800200 */
[----:B---3-5:R-:W-:Y:S01]  /*a610*/  CS2R R24, SRZ ;  /* 0x0000000000187805 */ /* 0x028fe2000001ff00 */
[----:B--2---:R-:W-:Y:S01]  /*a620*/  UIMAD UR4, UR4, -0x200, UR5 ;  /* 0xfffffe00040478a4 */ /* 0x004fe2000f8e0205 */
[----:B-1----:R-:W-:-:S05]  /*a630*/  VIADD R0, R0, 0x80 ;  /* 0x0000008000007836 */ /* 0x002fca0000000000 */
[----:B------:R-:W-:-:S13]  /*a640*/  ISETP.GE.AND P0, PT, R0, UR4, PT ;  /* 0x0000000400007c0c */ /* 0x000fda000bf06270 */
[----:B------:R-:W-:Y:S05]  /*a650*/  @P0 BRA `(.L_x_39833) ;  /* 0x00000028005c0947 */ /* 0x000fea0003800000 */
[----:B----4-:R-:W-:Y:S01]  /*a660*/  FSETP.NAN.FTZ.AND P0, PT, R16, R16, PT ;  /* 0x000000101000720b */ /* 0x010fe20003f18000 */
        /* <DEDUP_REMOVED lines=21> */
[----:B------:R-:W-:Y:S01]  /*a7c0*/  FSEL R13, R3, R0, !P2 ;  /* 0x00000000030d7208 */ /* 0x000fe20005000000 */
[----:B------:R-:W-:Y:S01]  /*a7d0*/  IMAD.MOV.U32 R4, RZ, RZ, 0x3e800000 ;  /* 0x3e800000ff047424 */ /* 0x000fe200078e00ff */
[----:B------:R-:W-:Y:S01]  /*a7e0*/  BSSY.RECONVERGENT B4, `(.L_x_39840) ;  /* 0x000002d000047945 */ /* 0x000fe20003800200 */
[----:B------:R-:W-:Y:S02]  /*a7f0*/  IMAD.MOV.U32 R5, RZ, RZ, 0x3d39bf78 ;  /* 0x3d39bf78ff057424 */ /* 0x000fe400078e00ff */
[C---:B------:R-:W-:Y:S01]  /*a800*/  FADD.FTZ R0, R13.reuse, -1 ;  /* 0xbf8000000d007421 */ /* 0x040fe20000010000 */
[----:B------:R-:W-:-:S04]  /*a810*/  FADD.FTZ R3, R13, 1 ;  /* 0x3f8000000d037421 */ /* 0x000fc80000010000 */
        /* <DEDUP_REMOVED lines=12> */
[----:B------:R-:W1:Y:S01]  /*a8e0*/  MUFU.RCP R4, R13 ;  /* 0x0000000d00047308 */ /* 0x000e620000001000 */
[----:B------:R-:W-:Y:S01]  /*a8f0*/  FMUL.FTZ R0, R0, 1.1920928955078125e-07 ;  /* 0x3400000000007820 */ /* 0x000fe20000410000 */
[----:B------:R-:W-:-:S04]  /*a900*/  FADD.FTZ R2, R2, R3 ;  /* 0x0000000302027221 */ /* 0x000fc80000010000 */
        /* <DEDUP_REMOVED lines=15> */
[----:B------:R-:W1:Y:S01]  /*aa00*/  FCHK P0, R9, R13 ;  /* 0x0000000d09007302 */ /* 0x000e620000000000 */
[----:B------:R-:W-:-:S03]  /*aa10*/  FFMA R3, R9, R4, RZ ;  /* 0x0000000409037223 */ /* 0x000fc600000000ff */
[----:B------:R-:W-:Y:S01]  /*aa20*/  @P1 FSEL R0, R0, -RZ, P3 ;  /* 0x800000ff00001208 */ /* 0x000fe20001800000 */
[----:B------:R-:W-:-:S04]  /*aa30*/  FFMA R2, -R13, R3, R9 ;  /* 0x000000030d027223 */ /* 0x000fc80000000109 */
[----:B------:R-:W-:Y:S01]  /*aa40*/  FFMA R3, R4, R2, R3 ;  /* 0x0000000204037223 */ /* 0x000fe20000000003 */
[----:B------:R-:W-:Y:S01]  /*aa50*/  FMUL.FTZ R2, R0, 0.5 ;  /* 0x3f00000000027820 */ /* 0x000fe20000410000 */
[----:B-1----:R-:W-:Y:S06]  /*aa60*/  @!P0 BRA `(.L_x_39841) ;  /* 0x0000000000108947 */ /* 0x002fec0003800000 */
[----:B------:R-:W-:Y:S01]  /*aa70*/  IMAD.MOV.U32 R14, RZ, RZ, R13 ;  /* 0x000000ffff0e7224 */ /* 0x000fe200078e000d */
[----:B------:R-:W-:-:S07]  /*aa80*/  MOV R4, 0xaaa0 ;  /* 0x0000aaa000047802 */ /* 0x000fce0000000f00 */
[----:B0-----:R-:W-:Y:S05]  /*aa90*/  CALL.REL.NOINC `($__internal_78_$__cuda_sm3x_div_rn_ftz_f32_slowpath) ;  /* 0x000000b000bc7944 */ /* 0x001fea0003c00000 */
[----:B------:R-:W-:-:S07]  /*aaa0*/  MOV R3, R0 ;  /* 0x0000000000037202 */ /* 0x000fce0000000f00 */
.L_x_39841:
[----:B------:R-:W-:Y:S05]  /*aab0*/  BSYNC.RECONVERGENT B4 ;  /* 0x0000000000047941 */ /* 0x000fea0003800200 */
.L_x_39840:
[----:B------:R-:W-:Y:S02]  /*aac0*/  IMAD.MOV.U32 R5, RZ, RZ, 0x3b33710b ;  /* 0x3b33710bff057424 */ /* 0x000fe400078e00ff */
[----:B------:R-:W-:Y:S01]  /*aad0*/  FMUL.FTZ R0, R3, R3 ;  /* 0x0000000303007220 */ /* 0x000fe20000410000 */
[C---:B------:R-:W-:Y:S02]  /*aae0*/  ISETP.GE.AND P0, PT, R16.reuse, RZ, PT ;  /* 0x000000ff1000720c */ /* 0x040fe40003f06270 */
[----:B------:R-:W-:Y:S01]  /*aaf0*/  FSETP.NEU.FTZ.AND P3, PT, |R16|, |R17|, PT ;  /* 0x400000111000720b */ /* 0x000fe20003f7d200 */
[----:B------:R-:W-:Y:S01]  /*ab00*/  FFMA.FTZ R5, R0, R5, -0.015681877732276916504 ;  /* 0xbc80774800057423 */ /* 0x000fe20000010005 */
        /* <DEDUP_REMOVED lines=23> */
.L_x_39839:
[----:B------:R-:W-:-:S04]  /*ac80*/  FMUL.FTZ R2, R9, R9 ;  /* 0x0000000909027220 */ /* 0x000fc80000410000 */
[----:B------:R-:W-:-:S05]  /*ac90*/  FFMA.FTZ R5, R13, R13, R2 ;  /* 0x0000000d0d057223 */ /* 0x000fca0000010002 */
[----:B------:R-:W-:-:S13]  /*aca0*/  FSETP.GTU.FTZ.AND P0, PT, R5, 0.69999998807907104492, PT ;  /* 0x3f3333330500780b */ /* 0x000fda0003f1c000 */
[----:B------:R-:W-:Y:S05]  /*acb0*/  @P0 BRA `(.L_x_39843) ;  /* 0x0000000000ac0947 */ /* 0x000fea0003800000 */
[----:B------:R-:W1:Y:S01]  /*acc0*/  MUFU.RCP R0, R13 ;  /* 0x0000000d00007308 */ /* 0x000e620000001000 */
[----:B------:R-:W-:Y:S07]  /*acd0*/  BSSY.RECONVERGENT B4, `(.L_x_39844) ;  /* 0x000000d000047945 */ /* 0x000fee0003800200 */
[----:B------:R-:W2:Y:S08]  /*ace0*/  MUFU.LG2 R2, R5 ;  /* 0x0000000500027308 */ /* 0x000eb00000000c00 */
[----:B------:R-:W3:Y:S01]  /*acf0*/  FCHK P0, R9, R13 ;  /* 0x0000000d09007302 */ /* 0x000ee20000000000 */
[----:B-1----:R-:W-:-:S04]  /*ad00*/  FFMA R3, -R13, R0, 1 ;  /* 0x3f8000000d037423 */ /* 0x002fc80000000100 */
[----:B------:R-:W-:-:S04]  /*ad10*/  FFMA R0, R0, R3, R0 ;  /* 0x0000000300007223 */ /* 0x000fc80000000000 */
[----:B------:R-:W-:Y:S01]  /*ad20*/  FFMA R3, R9, R0, RZ ;  /* 0x0000000009037223 */ /* 0x000fe200000000ff */
[----:B--2---:R-:W-:-:S03]  /*ad30*/  FMUL.FTZ.D2 R2, R2, 0.69314718246459960938 ;  /* 0x3f31721802027820 */ /* 0x004fc60000310000 */
[----:B------:R-:W-:-:S04]  /*ad40*/  FFMA R4, -R13, R3, R9 ;  /* 0x000000030d047223 */ /* 0x000fc80000000109 */
[----:B------:R-:W-:Y:S01]  /*ad50*/  FFMA R0, R0, R4, R3 ;  /* 0x0000000400007223 */ /* 0x000fe20000000003 */
[----:B---3--:R-:W-:Y:S06]  /*ad60*/  @!P0 BRA `(.L_x_39845) ;  /* 0x00000000000c8947 */ /* 0x008fec0003800000 */
[----:B------:R-:W-:Y:S01]  /*ad70*/  IMAD.MOV.U32 R14, RZ, RZ, R13 ;  /* 0x000000ffff0e7224 */ /* 0x000fe200078e000d */
[----:B------:R-:W-:-:S07]  /*ad80*/  MOV R4, 0xada0 ;  /* 0x0000ada000047802 */ /* 0x000fce0000000f00 */
[----:B0-----:R-:W-:Y:S05]  /*ad90*/  CALL.REL.NOINC `($__internal_78_$__cuda_sm3x_div_rn_ftz_f32_slowpath) ;  /* 0x000000ac00fc7944 */ /* 0x001fea0003c00000 */
.L_x_39845:
[----:B------:R-:W-:Y:S05]  /*ada0*/  BSYNC.RECONVERGENT B4 ;  /* 0x0000000000047941 */ /* 0x000fea0003800200 */
.L_x_39844:
        /* <DEDUP_REMOVED lines=28> */
.L_x_39843:
[----:B------:R-:W-:Y:S01]  /*af70*/  FSEL R2, R3, R0, !P2 ;  /* 0x0000000003027208 */ /* 0x000fe20005000000 */
[----:B------:R-:W-:Y:S01]  /*af80*/  BSSY.RECONVERGENT B0, `(.L_x_39846) ;  /* 0x0000051000007945 */ /* 0x000fe20003800200 */
        /* <DEDUP_REMOVED lines=25> */
.L_x_39847:
        /* <DEDUP_REMOVED lines=11> */
[----:B------:R-:W-:Y:S02]  /*b1d0*/  FSETP.GEU.FTZ.AND P3, PT, R33, R4, PT ;  /* 0x000000042100720b */ /* 0x000fe40003f7e000 */
[----:B------:R-:W-:-:S02]  /*b1e0*/  P2R R39, PR, RZ, 0x10 ;  /* 0x00000010ff277803 */ /* 0x000fc40000000000 */
[----:B------:R-:W-:Y:S02]  /*b1f0*/  FSEL R24, R4, R33, P3 ;  /* 0x0000002104187208 */ /* 0x000fe40001800000 */
[----:B------:R-:W-:Y:S02]  /*b200*/  FSEL R8, R33, R4, P3 ;  /* 0x0000000421087208 */ /* 0x000fe40001800000 */
[----:B------:R-:W-:-:S04]  /*b210*/  FSETP.GEU.FTZ.AND P0, PT, R24, R7, PT ;  /* 0x000000071800720b */ /* 0x000fc80003f1e000 */
[----:B------:R-:W-:Y:S02]  /*b220*/  FSEL R32, R7, R24, P0 ;  /* 0x0000001807207208 */ /* 0x000fe40000000000 */
[----:B------:R-:W-:Y:S02]  /*b230*/  P2R R38, PR, RZ, 0x1 ;  /* 0x00000001ff267803 */ /* 0x000fe40000000000 */
[----:B------:R-:W-:-:S04]  /*b240*/  FSETP.GEU.FTZ.AND P1, PT, R32, R9, PT ;  /* 0x000000092000720b */ /* 0x000fc80003f3e000 */
[----:B------:R-:W-:-:S04]  /*b250*/  FSEL R21, R9, R32, P1 ;  /* 0x0000002009157208 */ /* 0x000fc80000800000 */
[----:B------:R-:W-:-:S04]  /*b260*/  FSETP.GEU.FTZ.AND P2, PT, R21, R12, PT ;  /* 0x0000000c1500720b */ /* 0x000fc80003f5e000 */
[----:B------:R-:W-:Y:S02]  /*b270*/  FSEL R34, R12, R21, P2 ;  /* 0x000000150c227208 */ /* 0x000fe40001000000 */
[----:B------:R-:W-:Y:S02]  /*b280*/  PLOP3.LUT P6, PT, P2, P0, P1, 0x80, 0x0 ;  /* 0x000000000000781c */ /* 0x000fe400017c1010 */
[----:B------:R-:W-:Y:S02]  /*b290*/  FSETP.GEU.FTZ.AND P3, PT, R34, R13, PT ;  /* 0x0000000d2200720b */ /* 0x000fe40003f7e000 */
[----:B------:R-:W-:Y:S02]  /*b2a0*/  ISETP.NE.AND P0, PT, R39, RZ, PT ;  /* 0x000000ff2700720c */ /* 0x000fe40003f05270 */
[----:B------:R-:W-:Y:S02]  /*b2b0*/  FSEL R36, R13, R34, P3 ;  /* 0x000000220d247208 */ /* 0x000fe40001800000 */
[----:B------:R-:W-:-:S02]  /*b2c0*/  P2R R39, PR, RZ, 0x2 ;  /* 0x00000002ff277803 */ /* 0x000fc40000000000 */
[----:B------:R-:W-:Y:S02]  /*b2d0*/  FSETP.GEU.FTZ.AND P4, PT, R36, R15, PT ;  /* 0x0000000f2400720b */ /* 0x000fe40003f9e000 */
[----:B------:R-:W-:Y:S02]  /*b2e0*/  P2R R37, PR, RZ, 0x4 ;  /* 0x00000004ff257803 */ /* 0x000fe40000000000 */
[----:B------:R-:W-:Y:S02]  /*b2f0*/  FSEL R25, R15, R36, P4 ;  /* 0x000000240f197208 */ /* 0x000fe40002000000 */
[----:B------:R-:W-:Y:S02]  /*b300*/  PLOP3.LUT P1, PT, P4, P6, P3, 0x80, 0x0 ;  /* 0x000000000000781c */ /* 0x000fe4000272d030 */
[----:B------:R-:W-:Y:S02]  /*b310*/  FSETP.GEU.FTZ.AND P5, PT, R25, R14, PT ;  /* 0x0000000e1900720b */ /* 0x000fe40003fbe000 */
[----:B------:R-:W-:-:S02]  /*b320*/  FSETP.GEU.FTZ.AND P2, PT, R33, R4, PT ;  /* 0x000000042100720b */ /* 0x000fc40003f5e000 */
[----:B------:R-:W-:-:S04]  /*b330*/  FSEL R35, R14, R25, P5 ;  /* 0x000000190e237208 */ /* 0x000fc80002800000 */
[----:B------:R-:W-:-:S04]  /*b340*/  FSETP.GEU.FTZ.AND P6, PT, R35, R20, PT ;  /* 0x000000142300720b */ /* 0x000fc80003fde000 */
[----:B------:R-:W-:-:S04]  /*b350*/  PLOP3.LUT P1, PT, P6, P1, P5, 0x80, 0x0 ;  /* 0x000000000000781c */ /* 0x000fc80003723050 */
[----:B------:R-:W-:Y:S02]  /*b360*/  PLOP3.LUT P1, PT, P1, P0, P2, 0x80, 0x0 ;  /* 0x000000000000781c */ /* 0x000fe40000f21020 */
[----:B------:R-:W-:Y:S02]  /*b370*/  ISETP.NE.AND P0, PT, R38, RZ, PT ;  /* 0x000000ff2600720c */ /* 0x000fe40003f05270 */
[----:B------:R-:W-:Y:S02]  /*b380*/  P2R R33, PR, RZ, 0x2 ;  /* 0x00000002ff217803 */ /* 0x000fe40000000000 */
[----:B------:R-:W-:Y:S02]  /*b390*/  ISETP.NE.AND P1, PT, R39, RZ, PT ;  /* 0x000000ff2700720c */ /* 0x000fe40003f25270 */
[----:B------:R-:W-:Y:S02]  /*b3a0*/  ISETP.NE.AND P2, PT, R37, RZ, PT ;  /* 0x000000ff2500720c */ /* 0x000fe40003f45270 */
[----:B------:R-:W-:-:S02]  /*b3b0*/  FSEL R4, R24, R7, P0 ;  /* 0x0000000718047208 */ /* 0x000fc40000000000 */
[----:B------:R-:W-:Y:S02]  /*b3c0*/  FSEL R7, R32, R9, P1 ;  /* 0x0000000920077208 */ /* 0x000fe40000800000 */
[----:B------:R-:W-:Y:S02]  /*b3d0*/  FSEL R9, R21, R12, P2 ;  /* 0x0000000c15097208 */ /* 0x000fe40001000000 */
[----:B------:R-:W-:Y:S02]  /*b3e0*/  ISETP.NE.AND P0, PT, R33, RZ, PT ;  /* 0x000000ff2100720c */ /* 0x000fe40003f05270 */
[----:B------:R-:W-:Y:S02]  /*b3f0*/  ISETP.NE.AND P1, PT, R41, RZ, PT ;  /* 0x000000ff2900720c */ /* 0x000fe40003f25270 */
        /* <DEDUP_REMOVED lines=10> */
.L_x_39846:
[----:B------:R-:W-:Y:S01]  /*b4a0*/  FADD.FTZ R2, R2, -1 ;  /* 0xbf80000002027421 */ /* 0x000fe20000010000 */
[----:B------:R-:W-:Y:S01]  /*b4b0*/  FSETP.GEU.FTZ.AND P2, PT, |R16|, |R17|, PT ;  /* 0x400000111000720b */ /* 0x000fe20003f5e200 */
[----:B------:R-:W-:Y:S02]  /*b4c0*/  BSSY.RECONVERGENT B4, `(.L_x_39848) ;  /* 0x0000036000047945 */ /* 0x000fe40003800200 */
[----:B------:R-:W-:-:S04]  /*b4d0*/  FADD.FTZ R5, R5, R2 ;  /* 0x0000000205057221 */ /* 0x000fc80000010000 */
[----:B------:R-:W-:-:S04]  /*b4e0*/  FADD.FTZ R5, R6, R5 ;  /* 0x0000000506057221 */ /* 0x000fc80000010000 */
[----:B------:R-:W-:-:S04]  /*b4f0*/  FADD.FTZ R5, R8, R5 ;  /* 0x0000000508057221 */ /* 0x000fc80000010000 */
[----:B------:R-:W-:-:S04]  /*b500*/  FADD.FTZ R4, R4, R5 ;  /* 0x0000000504047221 */ /* 0x000fc80000010000 */
[----:B------:R-:W-:Y:S01]  /*b510*/  FADD.FTZ R4, R7, R4 ;  /* 0x0000000407047221 */ /* 0x000fe20000010000 */
[----:B------:R-:W-:-:S03]  /*b520*/  IMAD.MOV.U32 R7, RZ, RZ, 0x3e800000 ;  /* 0x3e800000ff077424 */ /* 0x000fc600078e00ff */
[----:B------:R-:W-:-:S04]  /*b530*/  FADD.FTZ R9, R9, R4 ;  /* 0x0000000409097221 */ /* 0x000fc80000010000 */
[----:B------:R-:W-:Y:S01]  /*b540*/  FADD.FTZ R12, R12, R9 ;  /* 0x000000090c0c7221 */ /* 0x000fe20000010000 */
[----:B------:R-:W-:-:S03]  /*b550*/  MOV R9, 0x3d39bf78 ;  /* 0x3d39bf7800097802 */ /* 0x000fc60000000f00 */
[----:B------:R-:W-:Y:S01]  /*b560*/  FADD.FTZ R12, R13, R12 ;  /* 0x0000000c0d0c7221 */ /* 0x000fe20000010000 */
[----:B------:R-:W-:-:S03]  /*b570*/  FSEL R13, R3, R0, !P2 ;  /* 0x00000000030d7208 */ /* 0x000fc60005000000 */
        /* <DEDUP_REMOVED lines=16> */
[----:B------:R-:W-:Y:S01]  /*b680*/  FFMA.FTZ R7, R4, -R9, 0.10546888411045074463 ;  /* 0x3dd8001204077423 */ /* 0x000fe20000010809 */
[----:B------:R-:W-:-:S03]  /*b690*/  FSEL R9, R0, R3, !P2 ;  /* 0x0000000300097208 */ /* 0x000fc60005000000 */
[----:B------:R-:W-:-:S04]  /*b6a0*/  FFMA.FTZ R7, R4, R7, -0.13229703903198242188 ;  /* 0xbe0778e004077423 */ /* 0x000fc80000010007 */
[----:B------:R-:W-:Y:S01]  /*b6b0*/  FFMA.FTZ R7, R4, R7, 0.14491446316242218018 ;  /* 0x3e14647504077423 */ /* 0x000fe20000010007 */
[----:B-1----:R-:W-:-:S03]  /*b6c0*/  FFMA R15, -R13, R6, 1 ;  /* 0x3f8000000d0f7423 */ /* 0x002fc60000000106 */
        /* <DEDUP_REMOVED lines=14> */
[----:B------:R-:W1:Y:S04]  /*b7b0*/  FCHK P0, R9, R13 ;  /* 0x0000000d09007302 */ /* 0x000e680000000000 */
[----:B------:R-:W-:-:S05]  /*b7c0*/  @P1 FSEL R4, R4, -RZ, P3 ;  /* 0x800000ff04041208 */ /* 0x000fca0001800000 */
[----:B------:R-:W-:Y:S01]  /*b7d0*/  FMUL.FTZ R2, R4, 0.5 ;  /* 0x3f00000004027820 */ /* 0x000fe20000410000 */
[----:B-1----:R-:W-:Y:S06]  /*b7e0*/  @!P0 BRA `(.L_x_39849) ;  /* 0x00000000000c8947 */ /* 0x002fec0003800000 */
[----:B------:R-:W-:Y:S01]  /*b7f0*/  IMAD.MOV.U32 R14, RZ, RZ, R13 ;  /* 0x000000ffff0e7224 */ /* 0x000fe200078e000d */
[----:B------:R-:W-:-:S07]  /*b800*/  MOV R4, 0xb820 ;  /* 0x0000b82000047802 */ /* 0x000fce0000000f00 */
[----:B0-----:R-:W-:Y:S05]  /*b810*/  CALL.REL.NOINC `($__internal_78_$__cuda_sm3x_div_rn_ftz_f32_slowpath) ;  /* 0x000000a4005c7944 */ /* 0x001fea0003c00000 */
.L_x_39849:
[----:B------:R-:W-:Y:S05]  /*b820*/  BSYNC.RECONVERGENT B4 ;  /* 0x0000000000047941 */ /* 0x000fea0003800200 */
.L_x_39848:
        /* <DEDUP_REMOVED lines=28> */
.L_x_39838:
[CC--:B------:R-:W-:Y:S01]  /*b9f0*/  VIMNMX R4, PT, PT, R0.reuse, R3.reuse, !PT ;  /* 0x0000000300047248 */ /* 0x0c0fe20007fe0100 */
[----:B------:R-:W-:Y:S01]  /*ba00*/  BSSY.RECONVERGENT B4, `(.L_x_39850) ;  /* 0x000001c000047945 */ /* 0x000fe20003800200 */
[----:B------:R-:W-:Y:S02]  /*ba10*/  VIMNMX R2, PT, PT, R0, R3, PT ;  /* 0x0000000300027248 */ /* 0x000fe40003fe0100 */
[----:B------:R-:W-:Y:S02]  /*ba20*/  LOP3.LUT R5, R4, 0xfe000000, RZ, 0xc0, !PT ;  /* 0xfe00000004057812 */ /* 0x000fe400078ec0ff */
[----:B------:R-:W-:Y:S02]  /*ba30*/  FSETP.NEU.FTZ.AND P0, PT, R2, RZ, PT ;  /* 0x000000ff0200720b */ /* 0x000fe40003f1d000 */
[----:B------:R-:W-:Y:S02]  /*ba40*/  LOP3.LUT R7, R5, 0x7e800000, RZ, 0x3c, !PT ;  /* 0x7e80000005077812 */ /* 0x000fe400078e3cff */
[----:B------:R-:W-:-:S02]  /*ba50*/  FSEL R13, R3, R0, !P2 ;  /* 0x00000000030d7208 */ /* 0x000fc40005000000 */
[----:B------:R-:W-:Y:S01]  /*ba60*/  LOP3.LUT R5, R5, 0x800000, RZ, 0xfc, !PT ;  /* 0x0080000005057812 */ /* 0x000fe200078efcff */
[-C--:B------:R-:W-:Y:S01]  /*ba70*/  FMUL.FTZ R6, R2, R7.reuse ;  /* 0x0000000702067220 */ /* 0x080fe20000410000 */
[----:B------:R-:W-:Y:S01]  /*ba80*/  FMUL.FTZ R7, R4, R7 ;  /* 0x0000000704077220 */ /* 0x000fe20000410000 */
[----:B------:R-:W1:Y:S02]  /*ba90*/  MUFU.RCP R0, R13 ;  /* 0x0000000d00007308 */ /* 0x000e640000001000 */
[----:B------:R-:W-:-:S04]  /*baa0*/  FMUL.FTZ R6, R6, R6 ;  /* 0x0000000606067220 */ /* 0x000fc80000410000 */
[----:B------:R-:W-:-:S06]  /*bab0*/  FFMA.FTZ R6, R7, R7, R6 ;  /* 0x0000000707067223 */ /* 0x000fcc0000010006 */
[----:B------:R-:W2:Y:S01]  /*bac0*/  MUFU.SQRT R6, R6 ;  /* 0x0000000600067308 */ /* 0x000ea20000002000 */
[----:B-1----:R-:W-:-:S04]  /*bad0*/  FFMA R3, -R13, R0, 1 ;  /* 0x3f8000000d037423 */ /* 0x002fc80000000100 */
[----:B------:R-:W-:-:S04]  /*bae0*/  FFMA R0, R0, R3, R0 ;  /* 0x0000000300007223 */ /* 0x000fc80000000000 */
[----:B------:R-:W-:Y:S01]  /*baf0*/  FFMA R3, R9, R0, RZ ;  /* 0x0000000009037223 */ /* 0x000fe200000000ff */
[----:B--2---:R-:W-:Y:S01]  /*bb00*/  @P0 FMUL.FTZ R4, R6, R5 ;  /* 0x0000000506040220 */ /* 0x004fe20000410000 */
[----:B------:R-:W-:Y:S02]  /*bb10*/  FSETP.NEU.FTZ.AND P0, PT, R2, +INF , PT ;  /* 0x7f8000000200780b */ /* 0x000fe40003f1d000 */
[----:B------:R-:W-:Y:S02]  /*bb20*/  FFMA R2, -R13, R3, R9 ;  /* 0x000000030d027223 */ /* 0x000fe40000000109 */
[----:B------:R-:W-:Y:S02]  /*bb30*/  FSEL R4, R4, +INF , P0 ;  /* 0x7f80000004047808 */ /* 0x000fe40000000000 */
[----:B------:R-:W-:-:S04]  /*bb40*/  FFMA R0, R0, R2, R3 ;  /* 0x0000000200007223 */ /* 0x000fc80000000003 */
[----:B------:R-:W1:Y:S08]  /*bb50*/  MUFU.LG2 R4, R4 ;  /* 0x0000000400047308 */ /* 0x000e700000000c00 */
[----:B------:R-:W2:Y:S01]  /*bb60*/  FCHK P0, R9, R13 ;  /* 0x0000000d09007302 */ /* 0x000ea20000000000 */
[----:B-1----:R-:W-:Y:S01]  /*bb70*/  FMUL.FTZ R2, R4, 0.69314718246459960938 ;  /* 0x3f31721804027820 */ /* 0x002fe20000410000 */
[----:B--2---:R-:W-:Y:S06]  /*bb80*/  @!P0 BRA `(.L_x_39851) ;  /* 0x00000000000c8947 */ /* 0x004fec0003800000 */
[----:B------:R-:W-:Y:S02]  /*bb90*/  MOV R14, R13 ;  /* 0x0000000d000e7202 */ /* 0x000fe40000000f00 */
[----:B------:R-:W-:-:S07]  /*bba0*/  MOV R4, 0xbbc0 ;  /* 0x0000bbc000047802 */ /* 0x000fce0000000f00 */
[----:B0-----:R-:W-:Y:S05]  /*bbb0*/  CALL.REL.NOINC `($__internal_78_$__cuda_sm3x_div_rn_ftz_f32_slowpath) ;  /* 0x000000a000747944 */ /* 0x001fea0003c00000 */
.L_x_39851:
[----:B------:R-:W-:Y:S05]  /*bbc0*/  BSYNC.RECONVERGENT B4 ;  /* 0x0000000000047941 */ /* 0x000fea0003800200 */
.L_x_39850:
        /* <DEDUP_REMOVED lines=28> */
.L_x_39837:
        /* <DEDUP_REMOVED lines=11> */
[----:B------:R-:W-:Y:S01]  /*be40*/  IADD3 R3, PT, PT, -R0, 0x40800000, RZ ;  /* 0x4080000000037810 */ /* 0x000fe20007ffe1ff */
[----:B------:R-:W-:Y:S01]  /*be50*/  @P1 IMAD.MOV.U32 R6, RZ, RZ, 0x7f800000 ;  /* 0x7f800000ff061424 */ /* 0x000fe200078e00ff */
[-C--:B------:R-:W-:Y:S02]  /*be60*/  IADD3 R2, PT, PT, R5, -R0.reuse, RZ ;  /* 0x8000000005027210 */ /* 0x080fe40007ffe0ff */
        /* <DEDUP_REMOVED lines=21> */
[----:B------:R-:W1:Y:S01]  /*bfc0*/  FCHK P0, R9, 1 ;  /* 0x3f80000009007902 */ /* 0x000e620000000000 */
[----:B------:R-:W-:-:S03]  /*bfd0*/  FFMA R3, R2, -1, R9 ;  /* 0xbf80000002037823 */ /* 0x000fc60000000009 */
[----:B------:R-:W-:Y:S01]  /*bfe0*/  @P1 FSEL R0, R0, -RZ, P3 ;  /* 0x800000ff00001208 */ /* 0x000fe20001800000 */
[----:B------:R-:W-:-:S04]  /*bff0*/  FFMA R3, R4, R3, R2 ;  /* 0x0000000304037223 */ /* 0x000fc80000000002 */
[----:B------:R-:W-:Y:S01]  /*c000*/  FMUL.FTZ R2, R0, 0.5 ;  /* 0x3f00000000027820 */ /* 0x000fe20000410000 */
[----:B-1----:R-:W-:Y:S06]  /*c010*/  @!P0 BRA `(.L_x_39854) ;  /* 0x0000000000108947 */ /* 0x002fec0003800000 */
[----:B------:R-:W-:Y:S01]  /*c020*/  IMAD.MOV.U32 R14, RZ, RZ, 0x3f800000 ;  /* 0x3f800000ff0e7424 */ /* 0x000fe200078e00ff */
[----:B------:R-:W-:-:S07]  /*c030*/  MOV R4, 0xc050 ;  /* 0x0000c05000047802 */ /* 0x000fce0000000f00 */
[----:B0-----:R-:W-:Y:S05]  /*c040*/  CALL.REL.NOINC `($__internal_78_$__cuda_sm3x_div_rn_ftz_f32_slowpath) ;  /* 0x0000009c00507944 */ /* 0x001fea0003c00000 */
[----:B------:R-:W-:-:S07]  /*c050*/  IMAD.MOV.U32 R3, RZ, RZ, R0 ;  /* 0x000000ffff037224 */ /* 0x000fce00078e0000 */
.L_x_39854:
[----:B------:R-:W-:Y:S05]  /*c060*/  BSYNC.RECONVERGENT B4 ;  /* 0x0000000000047941 */ /* 0x000fea0003800200 */
.L_x_39853:
        /* <DEDUP_REMOVED lines=26> */
.L_x_39852:
[----:B------:R-:W-:Y:S01]  /*c210*/  IMAD.MOV.U32 R0, RZ, RZ, 0x3f800000 ;  /* 0x3f800000ff007424 */ /* 0x000fe200078e00ff */
[----:B------:R-:W1:Y:S01]  /*c220*/  FCHK P0, R9, 1 ;  /* 0x3f80000009007902 */ /* 0x000e620000000000 */
        /* <DEDUP_REMOVED lines=8> */
[----:B-1----:R-:W-:Y:S06]  /*c2b0*/  @!P0 BRA `(.L_x_39856) ;  /* 0x00000000000c8947 */ /* 0x002fec0003800000 */
[----:B------:R-:W-:Y:S01]  /*c2c0*/  IMAD.MOV.U32 R14, RZ, RZ, 0x3f800000 ;  /* 0x3f800000ff0e7424 */ /* 0x000fe200078e00ff */
[----:B------:R-:W-:-:S07]  /*c2d0*/  MOV R4, 0xc2f0 ;  /* 0x0000c2f000047802 */ /* 0x000fce0000000f00 */
[----:B0-----:R-:W-:Y:S05]  /*c2e0*/  CALL.REL.NOINC `($__internal_78_$__cuda_sm3x_div_rn_ftz_f32_slowpath) ;  /* 0x0000009800a87944 */ /* 0x001fea0003c00000 */
.L_x_39856:
[----:B------:R-:W-:Y:S05]  /*c2f0*/  BSYNC.RECONVERGENT B4 ;  /* 0x0000000000047941 */ /* 0x000fea0003800200 */
.L_x_39855:
        /* <DEDUP_REMOVED lines=26> */
.L_x_39836:
        /* <DEDUP_REMOVED lines=27> */
[----:B------:R-:W2:Y:S01]  /*c650*/  FCHK P0, R9, R13 ;  /* 0x0000000d09007302 */ /* 0x000ea20000000000 */
[----:B-1----:R-:W-:Y:S01]  /*c660*/  FFMA.FTZ R2, R0, 0.69314718246459960938, R5 ;  /* 0x3f31721800027823 */ /* 0x002fe20000010005 */
[----:B--2---:R-:W-:Y:S06]  /*c670*/  @!P0 BRA `(.L_x_39858) ;  /* 0x0000000000108947 */ /* 0x004fec0003800000 */
[----:B------:R-:W-:Y:S01]  /*c680*/  IMAD.MOV.U32 R14, RZ, RZ, R13 ;  /* 0x000000ffff0e7224 */ /* 0x000fe200078e000d */
[----:B------:R-:W-:-:S07]  /*c690*/  MOV R4, 0xc6b0 ;  /* 0x0000c6b000047802 */ /* 0x000fce0000000f00 */
[----:B0-----:R-:W-:Y:S05]  /*c6a0*/  CALL.REL.NOINC `($__internal_78_$__cuda_sm3x_div_rn_ftz_f32_slowpath) ;  /* 0x0000009400b87944 */ /* 0x001fea0003c00000 */
[----:B------:R-:W-:-:S07]  /*c6b0*/  IMAD.MOV.U32 R3, RZ, RZ, R0 ;  /* 0x000000ffff037224 */ /* 0x000fce00078e0000 */
.L_x_39858:
[----:B------:R-:W-:Y:S05]  /*c6c0*/  BSYNC.RECONVERGENT B4 ;  /* 0x0000000000047941 */ /* 0x000fea0003800200 */
.L_x_39857:
        /* <DEDUP_REMOVED lines=28> */
.L_x_39835:
        /* <DEDUP_REMOVED lines=26> */
[----:B------:R-:W-:Y:S01]  /*ca30*/  IMAD.MOV.U32 R14, RZ, RZ, R13 ;  /* 0x000000ffff0e7224 */ /* 0x000fe200078e000d */
[----:B------:R-:W-:-:S07]  /*ca40*/  MOV R4, 0xca60 ;  /* 0x0000ca6000047802 */ /* 0x000fce0000000f00 */
[----:B0-----:R-:W-:Y:S05]  /*ca50*/  CALL.REL.NOINC `($__internal_78_$__cuda_sm3x_div_rn_ftz_f32_slowpath) ;  /* 0x0000009000cc7944 */ /* 0x001fea0003c00000 */
.L_x_39860:
[----:B------:R-:W-:Y:S05]  /*ca60*/  BSYNC.RECONVERGENT B4 ;  /* 0x0000000000047941 */ /* 0x000fea0003800200 */
.L_x_39859:
        /* <DEDUP_REMOVED lines=27> */
.L_x_39842:
[----:B------:R-:W-:Y:S05]  /*cc20*/  BSYNC.RECONVERGENT B2 ;  /* 0x0000000000027941 */ /* 0x000fea0003800200 */
.L_x_39834:
[----:B------:R-:W-:-:S04]  /*cc30*/  FMUL.FTZ R25, R16, R26 ;  /* 0x0000001a10197220 */ /* 0x000fc80000410000 */
        /* <DEDUP_REMOVED lines=15> */
[----:B------:R-:W2:Y:S01]  /*cd30*/  @P0 MUFU.COS R3, R2 ;  /* 0x0000000200030308 */ /* 0x000ea20000000000 */
[C---:B-1----:R-:W-:Y:S01]  /*cd40*/  @P0 FMUL.FTZ R25, R0.reuse, R5 ;  /* 0x0000000500190220 */ /* 0x042fe20000410000 */
[----:B--2---:R-:W-:Y:S01]  /*cd50*/  @P0 FMUL.FTZ R24, R0, R3 ;  /* 0x0000000300180220 */ /* 0x004fe20000410000 */
[----:B------:R-:W-:Y:S06]  /*cd60*/  @P0 BRA `(.L_x_39833) ;  /* 0x0000000000980947 */ /* 0x000fec0003800000 */
[----:B------:R-:W-:Y:S01]  /*cd70*/  FADD.FTZ R0, R27, -162.88958740234375 ;  /* 0xc322e3bc1b007421 */ /* 0x000fe20000010000 */
[----:B------:R-:W-:-:S03]  /*cd80*/  FMUL.RZ R25, R25, 0.15915493667125701904 ;  /* 0x3e22f98319197820 */ /* 0x000fc6000040c000 */
        /* <DEDUP_REMOVED lines=22> */
.L_x_39863:
        /* <DEDUP_REMOVED lines=8> */
.L_x_39862:
[----:B------:R-:W-:-:S04]  /*cf70*/  FMUL.RZ R0, R25, 0.15915493667125701904 ;  /* 0x3e22f98319007820 */ /* 0x000fc8000040c000 */
[----:B------:R2:W3:Y:S08]  /*cf80*/  MUFU.COS R24, R0 ;  /* 0x0000000000187308 */ /* 0x0004f00000000000 */
[----:B------:R2:W1:Y:S01]  /*cf90*/  MUFU.SIN R25, R0 ;  /* 0x0000000000197308 */ /* 0x0004620000000400 */
[----:B------:R-:W-:Y:S05]  /*cfa0*/  BRA `(.L_x_39833) ;  /* 0x0000000000087947 */ /* 0x000fea0003800000 */
.L_x_39861:
[----:B------:R-:W-:-:S06]  /*cfb0*/  FMUL.FTZ R24, R27, 1.4426950216293334961 ;  /* 0x3fb8aa3b1b187820 */ /* 0x000fcc0000410000 */
[----:B------:R-:W1:Y:S02]  /*cfc0*/  MUFU.EX2 R24, R24 ;  /* 0x0000001800187308 */ /* 0x000e640000000800 */
.L_x_39833:
[----:B------:R-:W-:Y:S05]  /*cfd0*/  BSYNC.RECONVERGENT B3 ;  /* 0x0000000000037941 */ /* 0x000fea0003800200 */
.L_x_39832:
[----:B--2---:R-:W2:Y:S01]  /*cfe0*/  S2R R0, SR_TID.X ;  /* 0x0000000000007919 */ /* 0x004ea20000002100 */
[----:B------:R-:W5:Y:S01]  /*cff0*/  S2UR UR4, SR_CTAID.X ;  /* 0x00000000000479c3 */ /* 0x000f620000002500 */
[----:B------:R-:W5:Y:S01]  /*d000*/  LDCU UR5, c[0x0][0x380] ;  /* 0x00007000ff0577ac */ /* 0x000f620008000800 */
[----:B------:R-:W-:Y:S01]  /*d010*/  BSSY.RECONVERGENT B3, `(.L_x_39864) ;  /* 0x000029b000037945 */ /* 0x000fe20003800200 */
[----:B------:R-:W-:Y:S01]  /*d020*/  CS2R R26, SRZ ;  /* 0x00000000001a7805 */ /* 0x000fe2000001ff00 */
[----:B-----5:R-:W-:Y:S01]  /*d030*/  UIMAD UR4, UR4, -0x200, UR5 ;  /* 0xfffffe00040478a4 */ /* 0x020fe2000f8e0205 */
[----:B--2---:R-:W-:-:S05]  /*d040*/  VIADD R0, R0, 0x100 ;  /* 0x0000010000007836 */ /* 0x004fca0000000000 */
        /* <DEDUP_REMOVED lines=8> */
[----:B----4-:R-:W-:Y:S01]  /*d0d0*/  FADD.FTZ R3, |R29|, -RZ ;  /* 0x800000ff1d037221 */ /* 0x010fe20000010200 */
        /* <DEDUP_REMOVED lines=30> */
[----:B------:R-:W-:Y:S01]  /*d2c0*/  FFMA.FTZ R3, R3, 0.25, -R4 ;  /* 0x3e80000003037823 */ /* 0x000fe20000010804 */
[----:B------:R-:W-:Y:S01]  /*d2d0*/  @P1 FSETP.NEU.FTZ.AND P3, PT, R7, RZ, PT ;  /* 0x000000ff0700120b */ /* 0x000fe20003f7d000 */
[----:B------:R-:W2:Y:S02]  /*d2e0*/  MUFU.RCP R4, R13 ;  /* 0x0000000d00047308 */ /* 0x000ea40000001000 */
[----:B------:R-:W-:Y:S01]  /*d2f0*/  FADD.FTZ R2, R2, R3 ;  /* 0x0000000302027221 */ /* 0x000fe20000010000 */
[----:B------:R-:W-:-:S03]  /*d300*/  FMUL.FTZ R0, R0, 1.1920928955078125e-07 ;  /* 0x3400000000007820 */ /* 0x000fc60000410000 */
[----:B------:R-:W-:-:S04]  /*d310*/  FFMA.FTZ R3, R2, -R5, 0.10546888411045074463 ;  /* 0x3dd8001202037423 */ /* 0x000fc80000010805 */
[----:B------:R-:W-:-:S04]  /*d320*/  FFMA.FTZ R3, R2, R3, -0.13229703903198242188 ;  /* 0xbe0778e002037423 */ /* 0x000fc80000010003 */
[----:B------:R-:W-:Y:S01]  /*d330*/  FFMA.FTZ R3, R2, R3, 0.14491446316242218018 ;  /* 0x3e14647502037423 */ /* 0x000fe20000010003 */
[----:B--2---:R-:W-:-:S03]  /*d340*/  FFMA R5, -R13, R4, 1 ;  /* 0x3f8000000d057423 */ /* 0x004fc60000000104 */
        /* <DEDUP_REMOVED lines=11> */
[----:B------:R-:W2:Y:S01]  /*d400*/  FCHK P0, R9, R13 ;  /* 0x0000000d09007302 */ /* 0x000ea20000000000 */
[----:B------:R-:W-:-:S03]  /*d410*/  FFMA R3, R9, R4, RZ ;  /* 0x0000000409037223 */ /* 0x000fc600000000ff */
[----:B------:R-:W-:Y:S01]  /*d420*/  @P1 FSEL R0, R0, -RZ, P3 ;  /* 0x800000ff00001208 */ /* 0x000fe20001800000 */
[----:B------:R-:W-:-:S04]  /*d430*/  FFMA R2, -R13, R3, R9 ;  /* 0x000000030d027223 */ /* 0x000fc80000000109 */
[----:B------:R-:W-:Y:S01]  /*d440*/  FFMA R3, R4, R2, R3 ;  /* 0x0000000204037223 */ /* 0x000fe20000000003 */
[----:B------:R-:W-:Y:S01]  /*d450*/  FMUL.FTZ R2, R0, 0.5 ;  /* 0x3f00000000027820 */ /* 0x000fe20000410000 */
[----:B--2---:R-:W-:Y:S06]  /*d460*/  @!P0 BRA `(.L_x_39873) ;  /* 0x0000000000108947 */ /* 0x004fec0003800000 */
[----:B------:R-:W-:Y:S01]  /*d470*/  IMAD.MOV.U32 R14, RZ, RZ, R13 ;  /* 0x000000ffff0e7224 */ /* 0x000fe200078e000d */
[----:B------:R-:W-:-:S07]  /*d480*/  MOV R4, 0xd4a0 ;  /* 0x0000d4a000047802 */ /* 0x000fce0000000f00 */
[----:B01-3--:R-:W-:Y:S05]  /*d490*/  CALL.REL.NOINC `($__internal_78_$__cuda_sm3x_div_rn_ftz_f32_slowpath) ;  /* 0x00000088003c7944 */ /* 0x00bfea0003c00000 */
[----:B------:R-:W-:-:S07]  /*d4a0*/  IMAD.MOV.U32 R3, RZ, RZ, R0 ;  /* 0x000000ffff037224 */ /* 0x000fce00078e0000 */
.L_x_39873:
[----:B------:R-:W-:Y:S05]  /*d4b0*/  BSYNC.RECONVERGENT B4 ;  /* 0x0000000000047941 */ /* 0x000fea0003800200 */
.L_x_39872:
        /* <DEDUP_REMOVED lines=28> */
.L_x_39871:
[----:B------:R-:W-:-:S04]  /*d680*/  FMUL.FTZ R2, R9, R9 ;  /* 0x0000000909027220 */ /* 0x000fc80000410000 */
[----:B------:R-:W-:-:S05]  /*d690*/  FFMA.FTZ R4, R13, R13, R2 ;  /* 0x0000000d0d047223 */ /* 0x000fca0000010002 */
[----:B------:R-:W-:-:S13]  /*d6a0*/  FSETP.GTU.FTZ.AND P0, PT, R4, 0.69999998807907104492, PT ;  /* 0x3f3333330400780b */ /* 0x000fda0003f1c000 */
[----:B------:R-:W-:Y:S05]  /*d6b0*/  @P0 BRA `(.L_x_39875) ;  /* 0x0000000000ac0947 */ /* 0x000fea0003800000 */
[----:B------:R-:W2:Y:S01]  /*d6c0*/  MUFU.RCP R0, R13 ;  /* 0x0000000d00007308 */ /* 0x000ea20000001000 */
[----:B------:R-:W-:Y:S07]  /*d6d0*/  BSSY.RECONVERGENT B4, `(.L_x_39876) ;  /* 0x000000d000047945 */ /* 0x000fee0003800200 */
[----:B------:R-:W4:Y:S08]  /*d6e0*/  MUFU.LG2 R2, R4 ;  /* 0x0000000400027308 */ /* 0x000f300000000c00 */
[----:B------:R-:W5:Y:S01]  /*d6f0*/  FCHK P0, R9, R13 ;  /* 0x0000000d09007302 */ /* 0x000f620000000000 */
[----:B--2---:R-:W-:-:S04]  /*d700*/  FFMA R3, -R13, R0, 1 ;  /* 0x3f8000000d037423 */ /* 0x004fc80000000100 */
[----:B------:R-:W-:-:S04]  /*d710*/  FFMA R0, R0, R3, R0 ;  /* 0x0000000300007223 */ /* 0x000fc80000000000 */
[----:B------:R-:W-:Y:S01]  /*d720*/  FFMA R3, R9, R0, RZ ;  /* 0x0000000009037223 */ /* 0x000fe200000000ff */
[----:B----4-:R-:W-:-:S03]  /*d730*/  FMUL.FTZ.D2 R2, R2, 0.69314718246459960938 ;  /* 0x3f31721802027820 */ /* 0x010fc60000310000 */
[----:B------:R-:W-:-:S04]  /*d740*/  FFMA R5, -R13, R3, R9 ;  /* 0x000000030d057223 */ /* 0x000fc80000000109 */
[----:B------:R-:W-:Y:S01]  /*d750*/  FFMA R0, R0, R5, R3 ;  /* 0x0000000500007223 */ /* 0x000fe20000000003 */
[----:B-----5:R-:W-:Y:S06]  /*d760*/  @!P0 BRA `(.L_x_39877) ;  /* 0x00000000000c8947 */ /* 0x020fec0003800000 */
[----:B------:R-:W-:Y:S01]  /*d770*/  IMAD.MOV.U32 R14, RZ, RZ, R13 ;  /* 0x000000ffff0e7224 */ /* 0x000fe200078e000d */
[----:B------:R-:W-:-:S07]  /*d780*/  MOV R4, 0xd7a0 ;  /* 0x0000d7a000047802 */ /* 0x000fce0000000f00 */
[----:B01-3--:R-:W-:Y:S05]  /*d790*/  CALL.REL.NOINC `($__internal_78_$__cuda_sm3x_div_rn_ftz_f32_slowpath) ;  /* 0x00000084007c7944 */ /* 0x00bfea0003c00000 */
.L_x_39877:
[----:B------:R-:W-:Y:S05]  /*d7a0*/  BSYNC.RECONVERGENT B4 ;  /* 0x0000000000047941 */ /* 0x000fea0003800200 */
.L_x_39876:
        /* <DEDUP_REMOVED lines=28> */
.L_x_39875:
        /* <DEDUP_REMOVED lines=27> */
.L_x_39879:
[----:B------:R-:W-:-:S04]  /*db20*/  FSETP.GEU.FTZ.AND P4, PT, R2, R5, PT ;  /* 0x000000050200720b */ /* 0x000fc80003f9e000 */
[----:B------:R-:W-:Y:S02]  /*db30*/  FSEL R17, R5, R2, P4 ;  /* 0x0000000205117208 */ /* 0x000fe40002000000 */
[----:B------:R-:W-:Y:S02]  /*db40*/  FSEL R2, R2, R5, P4 ;  /* 0x0000000502027208 */ /* 0x000fe40002000000 */
[----:B------:R-:W-:Y:S02]  /*db50*/  FSETP.GEU.FTZ.AND P3, PT, R17, R6, PT ;  /* 0x000000061100720b */ /* 0x000fe40003f7e000 */
[----:B------:R-:W-:Y:S02]  /*db60*/  P2R R39, PR, RZ, 0x10 ;  /* 0x00000010ff277803 */ /* 0x000fe40000000000 */
[----:B------:R-:W-:Y:S02]  /*db70*/  FSEL R21, R6, R17, P3 ;  /* 0x0000001106157208 */ /* 0x000fe40001800000 */
[----:B------:R-:W-:-:S02]  /*db80*/  P2R R40, PR, RZ, 0x8 ;  /* 0x00000008ff287803 */ /* 0x000fc40000000000 */
[----:B------:R-:W-:Y:S02]  /*db90*/  FSETP.GEU.FTZ.AND P0, PT, R21, R8, PT ;  /* 0x000000081500720b */ /* 0x000fe40003f1e000 */
[----:B------:R-:W-:Y:S02]  /*dba0*/  FSEL R5, R17, R6, P3 ;  /* 0x0000000611057208 */ /* 0x000fe40001800000 */
[----:B------:R-:W-:Y:S02]  /*dbb0*/  FSEL R27, R8, R21, P0 ;  /* 0x00000015081b7208 */ /* 0x000fe40000000000 */
[----:B------:R-:W-:Y:S02]  /*dbc0*/  P2R R37, PR, RZ, 0x1 ;  /* 0x00000001ff257803 */ /* 0x000fe40000000000 */
[----:B------:R-:W-:-:S04]  /*dbd0*/  FSETP.GEU.FTZ.AND P0, PT, R27, R4, PT ;  /* 0x000000041b00720b */ /* 0x000fc80003f1e000 */
[----:B------:R-:W-:-:S04]  /*dbe0*/  FSEL R20, R4, R27, P0 ;  /* 0x0000001b04147208 */ /* 0x000fc80000000000 */
[----:B------:R-:W-:-:S04]  /*dbf0*/  FSETP.GEU.FTZ.AND P0, PT, R20, R7, PT ;  /* 0x000000071400720b */ /* 0x000fc80003f1e000 */
[----:B------:R-:W-:-:S04]  /*dc00*/  FSEL R26, R7, R20, P0 ;  /* 0x00000014071a7208 */ /* 0x000fc80000000000 */
        /* <DEDUP_REMOVED lines=9> */
[----:B------:R-:W-:-:S02]  /*dca0*/  ISETP.NE.AND P2, PT, R37, RZ, PT ;  /* 0x000000ff2500720c */ /* 0x000fc40003f45270 */
[----:B------:R-:W-:Y:S02]  /*dcb0*/  FSETP.GEU.FTZ.AND P4, PT, R34, R15, PT ;  /* 0x0000000f2200720b */ /* 0x000fe40003f9e000 */
[----:B------:R-:W-:Y:S02]  /*dcc0*/  P2R R37, PR, RZ, 0x1 ;  /* 0x00000001ff257803 */ /* 0x000fe40000000000 */
[----:B------:R-:W-:Y:S02]  /*dcd0*/  FSEL R17, R15, R34, P4 ;  /* 0x000000220f117208 */ /* 0x000fe40002000000 */
[----:B------:R-:W-:Y:S02]  /*dce0*/  PLOP3.LUT P0, PT, P4, P6, P3, 0x80, 0x0 ;  /* 0x000000000000781c */ /* 0x000fe4000270d030 */
[----:B------:R-:W-:Y:S02]  /*dcf0*/  FSETP.GEU.FTZ.AND P5, PT, R17, R14, PT ;  /* 0x0000000e1100720b */ /* 0x000fe40003fbe000 */
[----:B------:R-:W-:-:S02]  /*dd00*/  FSETP.GEU.FTZ.AND P1, PT, R27, R4, PT ;  /* 0x000000041b00720b */ /* 0x000fc40003f3e000 */
[----:B------:R-:W-:Y:S02]  /*dd10*/  FSEL R35, R14, R17, P5 ;  /* 0x000000110e237208 */ /* 0x000fe40002800000 */
[----:B------:R-:W-:Y:S02]  /*dd20*/  FSEL R6, R21, R8, P2 ;  /* 0x0000000815067208 */ /* 0x000fe40001000000 */
[----:B------:R-:W-:Y:S02]  /*dd30*/  FSETP.GEU.FTZ.AND P6, PT, R35, R16, PT ;  /* 0x000000102300720b */ /* 0x000fe40003fde000 */
[----:B------:R-:W-:Y:S02]  /*dd40*/  FSEL R8, R27, R4, P1 ;  /* 0x000000041b087208 */ /* 0x000fe40000800000 */
        /* <DEDUP_REMOVED lines=17> */
[----:B------:R-:W-:Y:S02]  /*de60*/  FSEL R14, R35, R16, P6 ;  /* 0x00000010230e7208 */ /* 0x000fe40003000000 */
[----:B------:R-:W-:-:S03]  /*de70*/  MOV R16, R20 ;  /* 0x0000001400107202 */ /* 0x000fc60000000f00 */
[----:B------:R-:W-:Y:S05]  /*de80*/  @!P0 BRA `(.L_x_39879) ;  /* 0xfffffffc00248947 */ /* 0x000fea000383ffff */
[----:B------:R-:W-:Y:S05]  /*de90*/  BSYNC.RECONVERGENT B0 ;  /* 0x0000000000007941 */ /* 0x000fea0003800200 */
.L_x_39878:
[----:B------:R-:W-:Y:S01]  /*dea0*/  FADD.FTZ R2, R2, -1 ;  /* 0xbf80000002027421 */ /* 0x000fe20000010000 */
[----:B------:R-:W-:Y:S01]  /*deb0*/  FSETP.GEU.FTZ.AND P2, PT, |R28|, |R29|, PT ;  /* 0x4000001d1c00720b */ /* 0x000fe20003f5e200 */
[----:B------:R-:W-:Y:S02]  /*dec0*/  BSSY.RECONVERGENT B4, `(.L_x_39880) ;  /* 0x0000036000047945 */ /* 0x000fe40003800200 */
[----:B------:R-:W-:-:S04]  /*ded0*/  FADD.FTZ R5, R5, R2 ;  /* 0x0000000205057221 */ /* 0x000fc80000010000 */
[----:B------:R-:W-:Y:S01]  /*dee0*/  FADD.FTZ R5, R6, R5 ;  /* 0x0000000506057221 */ /* 0x000fe20000010000 */
[----:B------:R-:W-:-:S03]  /*def0*/  IMAD.MOV.U32 R6, RZ, RZ, 0x3e800000 ;  /* 0x3e800000ff067424 */ /* 0x000fc600078e00ff */
[----:B------:R-:W-:-:S04]  /*df00*/  FADD.FTZ R5, R8, R5 ;  /* 0x0000000508057221 */ /* 0x000fc80000010000 */
[----:B------:R-:W-:-:S04]  /*df10*/  FADD.FTZ R4, R4, R5 ;  /* 0x0000000504047221 */ /* 0x000fc80000010000 */
[----:B------:R-:W-:Y:S01]  /*df20*/  FADD.FTZ R4, R7, R4 ;  /* 0x0000000407047221 */ /* 0x000fe20000010000 */
[----:B------:R-:W-:-:S03]  /*df30*/  IMAD.MOV.U32 R7, RZ, RZ, 0x3d39bf78 ;  /* 0x3d39bf78ff077424 */ /* 0x000fc600078e00ff */
[----:B------:R-:W-:-:S04]  /*df40*/  FADD.FTZ R9, R9, R4 ;  /* 0x0000000409097221 */ /* 0x000fc80000010000 */
[----:B------:R-:W-:Y:S01]  /*df50*/  FADD.FTZ R12, R12, R9 ;  /* 0x000000090c0c7221 */ /* 0x000fe20000010000 */
[----:B------:R-:W-:-:S03]  /*df60*/  FSEL R9, R0, R3, !P2 ;  /* 0x0000000300097208 */ /* 0x000fc60005000000 */
        /* <DEDUP_REMOVED lines=12> */
[----:B------:R-:W-:Y:S01]  /*e030*/  I2FP.F32.S32 R2, R2 ;  /* 0x0000000200027245 */ /* 0x000fe20000201400 */
[----:B------:R-:W-:Y:S01]  /*e040*/  @P1 IMAD.MOV.U32 R0, RZ, RZ, 0x7f800000 ;  /* 0x7f800000ff001424 */ /* 0x000fe200078e00ff */
[----:B------:R-:W-:Y:S01]  /*e050*/  @P1 FSETP.NEU.FTZ.AND P3, PT, R15, RZ, PT ;  /* 0x000000ff0f00120b */ /* 0x000fe20003f7d000 */
[----:B------:R-:W-:Y:S02]  /*e060*/  FFMA.FTZ R5, R5, R6, -1 ;  /* 0xbf80000005057423 */ /* 0x000fe40000010006 */
[----:B------:R-:W2:Y:S01]  /*e070*/  MUFU.RCP R6, R13 ;  /* 0x0000000d00067308 */ /* 0x000ea20000001000 */
[----:B------:R-:W-:Y:S01]  /*e080*/  FMUL.FTZ R2, R2, 1.1920928955078125e-07 ;  /* 0x3400000002027820 */ /* 0x000fe20000410000 */
[----:B------:R-:W-:-:S04]  /*e090*/  FADD.FTZ R4, R4, R5 ;  /* 0x0000000504047221 */ /* 0x000fc80000010000 */
[----:B------:R-:W-:-:S04]  /*e0a0*/  FFMA.FTZ R5, R4, -R7, 0.10546888411045074463 ;  /* 0x3dd8001204057423 */ /* 0x000fc80000010807 */
[----:B------:R-:W-:-:S04]  /*e0b0*/  FFMA.FTZ R5, R4, R5, -0.13229703903198242188 ;  /* 0xbe0778e004057423 */ /* 0x000fc80000010005 */
[----:B------:R-:W-:Y:S01]  /*e0c0*/  FFMA.FTZ R5, R4, R5, 0.14491446316242218018 ;  /* 0x3e14647504057423 */ /* 0x000fe20000010005 */
[----:B--2---:R-:W-:-:S03]  /*e0d0*/  FFMA R7, -R13, R6, 1 ;  /* 0x3f8000000d077423 */ /* 0x004fc60000000106 */
        /* <DEDUP_REMOVED lines=8> */
[----:B------:R-:W-:-:S04]  /*e160*/  FFMA.FTZ R5, R4, R5, R4 ;  /* 0x0000000504057223 */ /* 0x000fc80000010004 */
[----:B------:R-:W-:Y:S01]  /*e170*/  FFMA.FTZ R2, R2, 0.69314718246459960938, R5 ;  /* 0x3f31721802027823 */ /* 0x000fe20000010005 */
[----:B------:R-:W-:Y:S01]  /*e180*/  @P0 FFMA.FTZ R2, R15, R0, +INF ;  /* 0x7f8000000f020423 */ /* 0x000fe20000010000 */
[----:B------:R-:W2:Y:S01]  /*e190*/  FCHK P0, R9, R13 ;  /* 0x0000000d09007302 */ /* 0x000ea20000000000 */
[----:B------:R-:W-:-:S03]  /*e1a0*/  FFMA R0, -R13, R3, R9 ;  /* 0x000000030d007223 */ /* 0x000fc60000000109 */
[----:B------:R-:W-:Y:S01]  /*e1b0*/  @P1 FSEL R2, R2, -RZ, P3 ;  /* 0x800000ff02021208 */ /* 0x000fe20001800000 */
[----:B------:R-:W-:-:S04]  /*e1c0*/  FFMA R0, R6, R0, R3 ;  /* 0x0000000006007223 */ /* 0x000fc80000000003 */
[----:B------:R-:W-:Y:S01]  /*e1d0*/  FMUL.FTZ R2, R2, 0.5 ;  /* 0x3f00000002027820 */ /* 0x000fe20000410000 */
[----:B--2---:R-:W-:Y:S06]  /*e1e0*/  @!P0 BRA `(.L_x_39881) ;  /* 0x00000000000c8947 */ /* 0x004fec0003800000 */
[----:B------:R-:W-:Y:S02]  /*e1f0*/  MOV R14, R13 ;  /* 0x0000000d000e7202 */ /* 0x000fe40000000f00 */
[----:B------:R-:W-:-:S07]  /*e200*/  MOV R4, 0xe220 ;  /* 0x0000e22000047802 */ /* 0x000fce0000000f00 */
[----:B01-3--:R-:W-:Y:S05]  /*e210*/  CALL.REL.NOINC `($__internal_78_$__cuda_sm3x_div_rn_ftz_f32_slowpath) ;  /* 0x0000007800dc7944 */ /* 0x00bfea0003c00000 */
.L_x_39881:
[----:B------:R-:W-:Y:S05]  /*e220*/  BSYNC.RECONVERGENT B4 ;  /* 0x0000000000047941 */ /* 0x000fea0003800200 */
.L_x_39880:
        /* <DEDUP_REMOVED lines=28> */
.L_x_39870:
        /* <DEDUP_REMOVED lines=12> */
[----:B------:R-:W2:Y:S02]  /*e4b0*/  MUFU.SQRT R6, R6 ;  /* 0x0000000600067308 */ /* 0x000ea40000002000 */
[----:B--2---:R-:W-:Y:S01]  /*e4c0*/  @P0 FMUL.FTZ R2, R6, R3 ;  /* 0x0000000306020220 */ /* 0x004fe20000410000 */
[----:B------:R-:W-:Y:S01]  /*e4d0*/  FSETP.NEU.FTZ.AND P0, PT, R0, +INF , PT ;  /* 0x7f8000000000780b */ /* 0x000fe20003f1d000 */
[----:B------:R-:W-:-:S03]  /*e4e0*/  FFMA R3, -R13, R8, 1 ;  /* 0x3f8000000d037423 */ /* 0x000fc60000000108 */
[----:B------:R-:W-:Y:S01]  /*e4f0*/  FSEL R0, R2, +INF , P0 ;  /* 0x7f80000002007808 */ /* 0x000fe20000000000 */
[----:B------:R-:W-:-:S04]  /*e500*/  FFMA R8, R8, R3, R8 ;  /* 0x0000000308087223 */ /* 0x000fc80000000008 */
[----:B------:R-:W-:Y:S01]  /*e510*/  FFMA R3, R9, R8, RZ ;  /* 0x0000000809037223 */ /* 0x000fe200000000ff */
[----:B------:R-:W2:Y:S03]  /*e520*/  MUFU.LG2 R0, R0 ;  /* 0x0000000000007308 */ /* 0x000ea60000000c00 */
[----:B------:R-:W-:-:S04]  /*e530*/  FFMA R2, -R13, R3, R9 ;  /* 0x000000030d027223 */ /* 0x000fc80000000109 */
[----:B------:R-:W-:Y:S01]  /*e540*/  FFMA R3, R8, R2, R3 ;  /* 0x0000000208037223 */ /* 0x000fe20000000003 */
[----:B------:R-:W4:Y:S01]  /*e550*/  FCHK P0, R9, R13 ;  /* 0x0000000d09007302 */ /* 0x000f220000000000 */
[----:B--2---:R-:W-:Y:S01]  /*e560*/  FMUL.FTZ R2, R0, 0.69314718246459960938 ;  /* 0x3f31721800027820 */ /* 0x004fe20000410000 */
[----:B----4-:R-:W-:Y:S06]  /*e570*/  @!P0 BRA `(.L_x_39883) ;  /* 0x0000000000108947 */ /* 0x010fec0003800000 */
[----:B------:R-:W-:Y:S01]  /*e580*/  IMAD.MOV.U32 R14, RZ, RZ, R13 ;  /* 0x000000ffff0e7224 */ /* 0x000fe200078e000d */
[----:B------:R-:W-:-:S07]  /*e590*/  MOV R4, 0xe5b0 ;  /* 0x0000e5b000047802 */ /* 0x000fce0000000f00 */
[----:B01-3--:R-:W-:Y:S05]  /*e5a0*/  CALL.REL.NOINC `($__internal_78_$__cuda_sm3x_div_rn_ftz_f32_slowpath) ;  /* 0x0000007400f87944 */ /* 0x00bfea0003c00000 */
[----:B------:R-:W-:-:S07]  /*e5b0*/  IMAD.MOV.U32 R3, RZ, RZ, R0 ;  /* 0x000000ffff037224 */ /* 0x000fce00078e0000 */
.L_x_39883:
[----:B------:R-:W-:Y:S05]  /*e5c0*/  BSYNC.RECONVERGENT B4 ;  /* 0x0000000000047941 */ /* 0x000fea0003800200 */
.L_x_39882:
        /* <DEDUP_REMOVED lines=28> */
.L_x_39869:
[----:B------:R-:W-:-:S13]  /*e790*/  FSETP.GEU.FTZ.AND P0, PT, R9, 9.999999682655225389e-20, PT ;  /* 0x1fec1e4a0900780b */ /* 0x000fda0003f1e000 */
[----:B------:R-:W-:Y:S05]  /*e7a0*/  @!P0 BRA `(.L_x_39884) ;  /* 0x0000000400148947 */ /* 0x000fea0003800000 */
[----:B------:R-:W-:Y:S01]  /*e7b0*/  FMUL.FTZ R5, R9, R9 ;  /* 0x0000000909057220 */ /* 0x000fe20000410000 */
[----:B------:R-:W-:Y:S01]  /*e7c0*/  IMAD.MOV.U32 R4, RZ, RZ, 0x3e800000 ;  /* 0x3e800000ff047424 */ /* 0x000fe200078e00ff */
[----:B------:R-:W-:Y:S01]  /*e7d0*/  MOV R7, 0x3d39bf78 ;  /* 0x3d39bf7800077802 */ /* 0x000fe20000000f00 */
[----:B------:R-:W-:Y:S01]  /*e7e0*/  BSSY.RECONVERGENT B4, `(.L_x_39885) ;  /* 0x0000027000047945 */ /* 0x000fe20003800200 */
        /* <DEDUP_REMOVED lines=29> */
[----:B------:R-:W2:Y:S02]  /*e9c0*/  FCHK P0, R9, 1 ;  /* 0x3f80000009007902 */ /* 0x000ea40000000000 */
[----:B------:R-:W-:-:S02]  /*e9d0*/  FFMA R4, R3, -1, R9 ;  /* 0xbf80000003047823 */ /* 0x000fc40000000009 */
[----:B------:R-:W-:Y:S02]  /*e9e0*/  @P1 FSEL R2, R2, -RZ, P3 ;  /* 0x800000ff02021208 */ /* 0x000fe40001800000 */
[----:B------:R-:W-:-:S03]  /*e9f0*/  FFMA R0, R0, R4, R3 ;  /* 0x0000000400007223 */ /* 0x000fc60000000003 */
[----:B------:R-:W-:Y:S01]  /*ea00*/  FMUL.FTZ R2, R2, 0.5 ;  /* 0x3f00000002027820 */ /* 0x000fe20000410000 */
[----:B--2---:R-:W-:Y:S06]  /*ea10*/  @!P0 BRA `(.L_x_39886) ;  /* 0x00000000000c8947 */ /* 0x004fec0003800000 */
[----:B------:R-:W-:Y:S01]  /*ea20*/  IMAD.MOV.U32 R14, RZ, RZ, 0x3f800000 ;  /* 0x3f800000ff0e7424 */ /* 0x000fe200078e00ff */
[----:B------:R-:W-:-:S07]  /*ea30*/  MOV R4, 0xea50 ;  /* 0x0000ea5000047802 */ /* 0x000fce0000000f00 */
[----:B01-3--:R-:W-:Y:S05]  /*ea40*/  CALL.REL.NOINC `($__internal_78_$__cuda_sm3x_div_rn_ftz_f32_slowpath) ;  /* 0x0000007000d07944 */ /* 0x00bfea0003c00000 */
.L_x_39886:
[----:B------:R-:W-:Y:S05]  /*ea50*/  BSYNC.RECONVERGENT B4 ;  /* 0x0000000000047941 */ /* 0x000fea0003800200 */
.L_x_39885:
        /* <DEDUP_REMOVED lines=26> */
.L_x_39884:
[----:B------:R-:W-:Y:S01]  /*ec00*/  IMAD.MOV.U32 R0, RZ, RZ, 0x3f800000 ;  /* 0x3f800000ff007424 */ /* 0x000fe200078e00ff */
[----:B------:R-:W2:Y:S01]  /*ec10*/  FCHK P0, R9, 1 ;  /* 0x3f80000009007902 */ /* 0x000ea20000000000 */
        /* <DEDUP_REMOVED lines=8> */
[----:B--2---:R-:W-:Y:S06]  /*eca0*/  @!P0 BRA `(.L_x_39888) ;  /* 0x00000000000c8947 */ /* 0x004fec0003800000 */
[----:B------:R-:W-:Y:S01]  /*ecb0*/  IMAD.MOV.U32 R14, RZ, RZ, 0x3f800000 ;  /* 0x3f800000ff0e7424 */ /* 0x000fe200078e00ff */
[----:B------:R-:W-:-:S07]  /*ecc0*/  MOV R4, 0xece0 ;  /* 0x0000ece000047802 */ /* 0x000fce0000000f00 */
[----:B01-3--:R-:W-:Y:S05]  /*ecd0*/  CALL.REL.NOINC `($__internal_78_$__cuda_sm3x_div_rn_ftz_f32_slowpath) ;  /* 0x00000070002c7944 */ /* 0x00bfea0003c00000 */
.L_x_39888:
[----:B------:R-:W-:Y:S05]  /*ece0*/  BSYNC.RECONVERGENT B4 ;  /* 0x0000000000047941 */ /* 0x000fea0003800200 */
.L_x_39887:
        /* <DEDUP_REMOVED lines=26> */
.L_x_39868:
        /* <DEDUP_REMOVED lines=28> */
[----:B--2---:R-:W-:Y:S01]  /*f050*/  FFMA.FTZ R2, R0, 0.69314718246459960938, R5 ;  /* 0x3f31721800027823 */ /* 0x004fe20000010005 */
[----:B----4-:R-:W-:Y:S06]  /*f060*/  @!P0 BRA `(.L_x_39890) ;  /* 0x0000000000108947 */ /* 0x010fec0003800000 */
[----:B------:R-:W-:Y:S01]  /*f070*/  IMAD.MOV.U32 R14, RZ, RZ, R13 ;  /* 0x000000ffff0e7224 */ /* 0x000fe200078e000d */
[----:B------:R-:W-:-:S07]  /*f080*/  MOV R4, 0xf0a0 ;  /* 0x0000f0a000047802 */ /* 0x000fce0000000f00 */
[----:B01-3--:R-:W-:Y:S05]  /*f090*/  CALL.REL.NOINC `($__internal_78_$__cuda_sm3x_div_rn_ftz_f32_slowpath) ;  /* 0x0000006c003c7944 */ /* 0x00bfea0003c00000 */
[----:B------:R-:W-:-:S07]  /*f0a0*/  IMAD.MOV.U32 R3, RZ, RZ, R0 ;  /* 0x000000ffff037224 */ /* 0x000fce00078e0000 */
.L_x_39890:
[----:B------:R-:W-:Y:S05]  /*f0b0*/  BSYNC.RECONVERGENT B4 ;  /* 0x0000000000047941 */ /* 0x000fea0003800200 */
.L_x_39889:
        /* <DEDUP_REMOVED lines=28> */
.L_x_39867:
        /* <DEDUP_REMOVED lines=20> */
[----:B------:R-:W2:Y:S01]  /*f3c0*/  MUFU.LG2 R3, R3 ;  /* 0x0000000300037308 */ /* 0x000ea20000000c00 */
[----:B------:R-:W-:-:S04]  /*f3d0*/  FFMA R5, R9, R4, RZ ;  /* 0x0000000409057223 */ /* 0x000fc800000000ff */
[----:B------:R-:W-:-:S04]  /*f3e0*/  FFMA R0, -R13, R5, R9 ;  /* 0x000000050d007223 */ /* 0x000fc80000000109 */
[----:B------:R-:W-:Y:S01]  /*f3f0*/  FFMA R0, R4, R0, R5 ;  /* 0x0000000004007223 */ /* 0x000fe20000000005 */
[----:B--2---:R-:W-:Y:S01]  /*f400*/  FMUL.FTZ R2, R3, 0.69314718246459960938 ;  /* 0x3f31721803027820 */ /* 0x004fe20000410000 */
[----:B------:R-:W-:Y:S06]  /*f410*/  @!P0 BRA `(.L_x_39892) ;  /* 0x00000000000c8947 */ /* 0x000fec0003800000 */
[----:B------:R-:W-:Y:S02]  /*f420*/  MOV R14, R13 ;  /* 0x0000000d000e7202 */ /* 0x000fe40000000f00 */
[----:B------:R-:W-:-:S07]  /*f430*/  MOV R4, 0xf450 ;  /* 0x0000f45000047802 */ /* 0x000fce0000000f00 */
[----:B01-3--:R-:W-:Y:S05]  /*f440*/  CALL.REL.NOINC `($__internal_78_$__cuda_sm3x_div_rn_ftz_f32_slowpath) ;  /* 0x0000006800507944 */ /* 0x00bfea0003c00000 */
.L_x_39892:
[----:B------:R-:W-:Y:S05]  /*f450*/  BSYNC.RECONVERGENT B4 ;  /* 0x0000000000047941 */ /* 0x000fea0003800200 */
.L_x_39891:
        /* <DEDUP_REMOVED lines=27> */
.L_x_39874:
[----:B------:R-:W-:Y:S05]  /*f610*/  BSYNC.RECONVERGENT B2 ;  /* 0x0000000000027941 */ /* 0x000fea0003800200 */
.L_x_39866:
        /* <DEDUP_REMOVED lines=15> */
[----:B------:R-:W2:Y:S08]  /*f710*/  @P0 MUFU.EX2 R0, R0 ;  /* 0x0000000000000308 */ /* 0x000eb00000000800 */
[----:B------:R-:W4:Y:S01]  /*f720*/  @P0 MUFU.COS R3, R2 ;  /* 0x0000000200030308 */ /* 0x000f220000000000 */
[C---:B--2---:R-:W-:Y:S01]  /*f730*/  @P0 FMUL.FTZ R27, R0.reuse, R5 ;  /* 0x00000005001b0220 */ /* 0x044fe20000410000 */
[----:B----4-:R-:W-:Y:S01]  /*f740*/  @P0 FMUL.FTZ R26, R0, R3 ;  /* 0x00000003001a0220 */ /* 0x010fe20000410000 */
[----:B------:R-:W-:Y:S06]  /*f750*/  @P0 BRA `(.L_x_39865) ;  /* 0x0000000000980947 */ /* 0x000fec0003800000 */
[----:B------:R-:W-:Y:S01]  /*f760*/  FADD.FTZ R0, R31, -162.88958740234375 ;  /* 0xc322e3bc1f007421 */ /* 0x000fe20000010000 */
[----:B------:R-:W-:-:S03]  /*f770*/  FMUL.RZ R27, R27, 0.15915493667125701904 ;  /* 0x3e22f9831b1b7820 */ /* 0x000fc6000040c000 */
[----:B------:R-:W-:Y:S01]  /*f780*/  FMUL.FTZ R0, R0, 1.4426950216293334961 ;  /* 0x3fb8aa3b00007820 */ /* 0x000fe20000410000 */
[----:B------:R-:W-:Y:S08]  /*f790*/  MUFU.COS R5, R27 ;  /* 0x0000001b00057308 */ /* 0x000ff00000000000 */
[----:B------:R-:W2:Y:S08]  /*f7a0*/  MUFU.EX2 R0, R0 ;  /* 0x0000000000007308 */ /* 0x000eb00000000800 */
[----:B------:R-:W4:Y:S01]  /*f7b0*/  MUFU.SIN R7, R27 ;  /* 0x0000001b00077308 */ /* 0x000f220000000400 */
[----:B--2---:R-:W-:-:S02]  /*f7c0*/  LEA.HI R2, R0, 0xffffffed, RZ, 0x9 ;  /* 0xffffffed00027811 */ /* 0x004fc400078f48ff */
        /* <DEDUP_REMOVED lines=17> */
.L_x_39895:
        /* <DEDUP_REMOVED lines=8> */
.L_x_39894:
[----:B------:R-:W-:-:S04]  /*f960*/  FMUL.RZ R0, R27, 0.15915493667125701904 ;  /* 0x3e22f9831b007820 */ /* 0x000fc8000040c000 */
[----:B------:R2:W4:Y:S08]  /*f970*/  MUFU.COS R26, R0 ;  /* 0x00000000001a7308 */ /* 0x0005300000000000 */
[----:B------:R2:W0:Y:S01]  /*f980*/  MUFU.SIN R27, R0 ;  /* 0x00000000001b7308 */ /* 0x0004220000000400 */
[----:B------:R-:W-:Y:S05]  /*f990*/  BRA `(.L_x_39865) ;  /* 0x0000000000087947 */ /* 0x000fea0003800000 */
.L_x_39893:
[----:B------:R-:W-:-:S06]  /*f9a0*/  FMUL.FTZ R26, R31, 1.4426950216293334961 ;  /* 0x3fb8aa3b1f1a7820 */ /* 0x000fcc0000410000 */
[----:B------:R-:W2:Y:S02]  /*f9b0*/  MUFU.EX2 R26, R26 ;  /* 0x0000001a001a7308 */ /* 0x000ea40000000800 */
.L_x_39865:
[----:B------:R-:W-:Y:S05]  /*f9c0*/  BSYNC.RECONVERGENT B3 ;  /* 0x0000000000037941 */ /* 0x000fea0003800200 */
.L_x_39864:
[----:B----4-:R-:W4:Y:S01]  /*f9d0*/  S2R R2, SR_CTAID.X ;  /* 0x0000000000027919 */ /* 0x010f220000002500 */
[----:B------:R-:W4:Y:S01]  /*f9e0*/  LDC R3, c[0x0][0x380] ;  /* 0x0000e000ff037b82 */ /* 0x000f220000000800 */
[----:B------:R-:W-:Y:S01]  /*f9f0*/  BSSY.RECONVERGENT B3, `(.L_x_39896) ;  /* 0x0000294000037945 */ /* 0x000fe20003800200 */
[----:B------:R-:W-:Y:S01]  /*fa00*/  CS2R R28, SRZ ;  /* 0x00000000001c7805 */ /* 0x000fe2000001ff00 */
[----:B------:R-:W2:Y:S01]  /*fa10*/  S2R R17, SR_TID.X ;  /* 0x0000000000117919 */ /* 0x000ea20000002100 */
[----:B----4-:R-:W-:Y:S02]  /*fa20*/  IMAD R3, R2, -0x200, R3 ;  /* 0xfffffe0002037824 */ /* 0x010fe400078e0203 */
[----:B--2---:R-:W-:-:S05]  /*fa30*/  VIADD R0, R17, 0x180 ;  /* 0x0000018011007836 */ /* 0x004fca0000000000 */
[----:B------:R-:W-:-:S13]  /*fa40*/  ISETP.GE.AND P0, PT, R0, R3, PT ;  /* 0x000000030000720c */ /* 0x000fda0003f06270 */
        /* <DEDUP_REMOVED lines=59> */
[----:B------:R-:W2:Y:S02]  /*fe00*/  FCHK P0, R9, R14 ;  /* 0x0000000e09007302 */ /* 0x000ea40000000000 */
[----:B------:R-:W-:Y:S02]  /*fe10*/  FFMA R4, -R14, R3, R9 ;  /* 0x000000030e047223 */ /* 0x000fe40000000109 */
[----:B------:R-:W-:Y:S02]  /*fe20*/  @P1 FSEL R0, R0, -RZ, P3 ;  /* 0x800000ff00001208 */ /* 0x000fe40001800000 */
[----:B------:R-:W-:-:S03]  /*fe30*/  FFMA R3, R6, R4, R3 ;  /* 0x0000000406037223 */ /* 0x000fc60000000003 */
[----:B------:R-:W-:Y:S01]  /*fe40*/  FMUL.FTZ R13, R0, 0.5 ;  /* 0x3f000000000d7820 */ /* 0x000fe20000410000 */
[----:B--2---:R-:W-:Y:S06]  /*fe50*/  @!P0 BRA `(.L_x_39905) ;  /* 0x00000000000c8947 */ /* 0x004fec0003800000 */
[----:B------:R-:W-:-:S07]  /*fe60*/  MOV R4, 0xfe80 ;  /* 0x0000fe8000047802 */ /* 0x000fce0000000f00 */
[----:B01-3--:R-:W-:Y:S05]  /*fe70*/  CALL.REL.NOINC `($__internal_78_$__cuda_sm3x_div_rn_ftz_f32_slowpath) ;  /* 0x0000005c00c47944 */ /* 0x00bfea0003c00000 */
[----:B------:R-:W-:-:S07]  /*fe80*/  IMAD.MOV.U32 R3, RZ, RZ, R0 ;  /* 0x000000ffff037224 */ /* 0x000fce00078e0000 */
.L_x_39905:
[----:B------:R-:W-:Y:S05]  /*fe90*/  BSYNC.RECONVERGENT B4 ;  /* 0x0000000000047941 */ /* 0x000fea0003800200 */
.L_x_39904:
        /* <DEDUP_REMOVED lines=28> */
.L_x_39903:
        /* <DEDUP_REMOVED lines=15> */
[----:B------:R-:W-:-:S07]  /*10150*/  MOV R4, 0x10170 ;  /* 0x0001017000047802 */ /* 0x000fce0000000f00 */
[----:B01-3--:R-:W-:Y:S05]  /*10160*/  CALL.REL.NOINC `($__internal_78_$__cuda_sm3x_div_rn_ftz_f32_slowpath) ;  /* 0x0000005c00087944 */ /* 0x00bfea0003c00000 */
.L_x_39909:
[----:B------:R-:W-:Y:S05]  /*10170*/  BSYNC.RECONVERGENT B4 ;  /* 0x0000000000047941 */ /* 0x000fea0003800200 */
.L_x_39908:
[----:B------:R-:W-:Y:S02]  /*10180*/  IMAD.MOV.U32 R4, RZ, RZ, 0x3b33710b ;  /* 0x3b33710bff047424 */ /* 0x000fe400078e00ff */
[----:B------:R-:W-:Y:S01]  /*10190*/  FMUL.FTZ R3, R0, R0 ;  /* 0x0000000000037220 */ /* 0x000fe20000410000 */
[----:B------:R-:W-:Y:S01]  /*101a0*/  HFMA2 R5, -RZ, RZ, 1.857421875, -1409 ;  /* 0x3f6ee581ff057431 */ /* 0x000fe200000001ff */
[C---:B------:R-:W-:Y:S02]  /*101b0*/  ISETP.GE.AND P0, PT, R18.reuse, RZ, PT ;  /* 0x000000ff1200720c */ /* 0x040fe40003f06270 */
[C---:B------:R-:W-:Y:S01]  /*101c0*/  FFMA.FTZ R4, R3.reuse, R4, -0.015681877732276916504 ;  /* 0xbc80774803047423 */ /* 0x040fe20000010004 */
        /* <DEDUP_REMOVED lines=23> */
.L_x_39907:
        /* <DEDUP_REMOVED lines=16> */
[C---:B------:R-:W-:Y:S01]  /*10440*/  FMUL.FTZ R7, R9.reuse, R14 ;  /* 0x0000000e09077220 */ /* 0x040fe20000410000 */
[----:B------:R-:W-:Y:S01]  /*10450*/  FMUL.FTZ R6, R9, R9 ;  /* 0x0000000909067220 */ /* 0x000fe20000410000 */
        /* <DEDUP_REMOVED lines=9> */
.L_x_39911:
        /* <DEDUP_REMOVED lines=35> */
[----:B------:R-:W-:Y:S02]  /*10720*/  PLOP3.LUT P0, PT, P6, P0, P5, 0x80, 0x0 ;  /* 0x000000000000781c */ /* 0x000fe40003701050 */
[----:B------:R-:W-:-:S02]  /*10730*/  FSEL R21, R20, R37, P6 ;  /* 0x0000002514157208 */ /* 0x000fc40003000000 */
        /* <DEDUP_REMOVED lines=15> */
[----:B------:R-:W-:Y:S01]  /*10830*/  FSEL R15, R37, R20, P6 ;  /* 0x00000014250f7208 */ /* 0x000fe20003000000 */
[----:B------:R-:W-:-:S06]  /*10840*/  IMAD.MOV.U32 R20, RZ, RZ, R21 ;  /* 0x000000ffff147224 */ /* 0x000fcc00078e0015 */
[----:B------:R-:W-:Y:S05]  /*10850*/  @!P0 BRA `(.L_x_39911) ;  /* 0xfffffffc00248947 */ /* 0x000fea000383ffff */
[----:B------:R-:W-:Y:S05]  /*10860*/  BSYNC.RECONVERGENT B0 ;  /* 0x0000000000007941 */ /* 0x000fea0003800200 */
.L_x_39910:
        /* <DEDUP_REMOVED lines=9> */
[----:B------:R-:W-:-:S03]  /*10900*/  MOV R8, 0x3d39bf78 ;  /* 0x3d39bf7800087802 */ /* 0x000fc60000000f00 */
[----:B------:R-:W-:Y:S01]  /*10910*/  FADD.FTZ R12, R12, R9 ;  /* 0x000000090c0c7221 */ /* 0x000fe20000010000 */
[----:B------:R-:W-:-:S03]  /*10920*/  FSEL R9, R0, R3, !P2 ;  /* 0x0000000300097208 */ /* 0x000fc60005000000 */
[----:B------:R-:W-:-:S04]  /*10930*/  FADD.FTZ R13, R13, R12 ;  /* 0x0000000c0d0d7221 */ /* 0x000fc80000010000 */
        /* <DEDUP_REMOVED lines=40> */
[----:B------:R-:W-:-:S07]  /*10bc0*/  MOV R4, 0x10be0 ;  /* 0x00010be000047802 */ /* 0x000fce0000000f00 */
[----:B01-3--:R-:W-:Y:S05]  /*10bd0*/  CALL.REL.NOINC `($__internal_78_$__cuda_sm3x_div_rn_ftz_f32_slowpath) ;  /* 0x00000050006c7944 */ /* 0x00bfea0003c00000 */
.L_x_39913:
[----:B------:R-:W-:Y:S05]  /*10be0*/  BSYNC.RECONVERGENT B4 ;  /* 0x0000000000047941 */ /* 0x000fea0003800200 */
.L_x_39912:
[----:B------:R-:W-:Y:S02]  /*10bf0*/  IMAD.MOV.U32 R4, RZ, RZ, 0x3b33710b ;  /* 0x3b33710bff047424 */ /* 0x000fe400078e00ff */
[----:B------:R-:W-:Y:S01]  /*10c00*/  FMUL.FTZ R3, R0, R0 ;  /* 0x0000000000037220 */ /* 0x000fe20000410000 */
[----:B------:R-:W-:Y:S01]  /*10c10*/  IMAD.MOV.U32 R5, RZ, RZ, 0x3f6ee581 ;  /* 0x3f6ee581ff057424 */ /* 0x000fe200078e00ff */
        /* <DEDUP_REMOVED lines=25> */
.L_x_39902:
        /* <DEDUP_REMOVED lines=25> */
[----:B------:R-:W-:-:S07]  /*10f40*/  MOV R4, 0x10f60 ;  /* 0x00010f6000047802 */ /* 0x000fce0000000f00 */
[----:B01-3--:R-:W-:Y:S05]  /*10f50*/  CALL.REL.NOINC `($__internal_78_$__cuda_sm3x_div_rn_ftz_f32_slowpath) ;  /* 0x0000004c008c7944 */ /* 0x00bfea0003c00000 */
.L_x_39915:
[----:B------:R-:W-:Y:S05]  /*10f60*/  BSYNC.RECONVERGENT B4 ;  /* 0x0000000000047941 */ /* 0x000fea0003800200 */
.L_x_39914:
        /* <DEDUP_REMOVED lines=28> */
.L_x_39901:
        /* <DEDUP_REMOVED lines=15> */
[----:B------:R-:W-:-:S04]  /*11220*/  FFMA.FTZ R4, R4, R7, -1 ;  /* 0xbf80000004047423 */ /* 0x000fc80000010007 */
        /* <DEDUP_REMOVED lines=28> */
.L_x_39918:
[----:B------:R-:W-:Y:S05]  /*113f0*/  BSYNC.RECONVERGENT B4 ;  /* 0x0000000000047941 */ /* 0x000fea0003800200 */
.L_x_39917:
        /* <DEDUP_REMOVED lines=26> */
.L_x_39916:
[----:B------:R-:W-:Y:S01]  /*115a0*/  HFMA2 R0, -RZ, RZ, 1.875, 0 ;  /* 0x3f800000ff007431 */ /* 0x000fe200000001ff */
[----:B------:R-:W2:Y:S01]  /*115b0*/  FCHK P0, R9, 1 ;  /* 0x3f80000009007902 */ /* 0x000ea20000000000 */
        /* <DEDUP_REMOVED lines=12> */
.L_x_39920:
[----:B------:R-:W-:Y:S05]  /*11680*/  BSYNC.RECONVERGENT B4 ;  /* 0x0000000000047941 */ /* 0x000fea0003800200 */
.L_x_39919:
        /* <DEDUP_REMOVED lines=26> */
.L_x_39900:
[----:B------:R-:W-:Y:S01]  /*11830*/  FMUL.FTZ R0, R18, 0.36787945032119750977 ;  /* 0x3ebc5ab212007820 */ /* 0x000fe20000410000 */
[----:B------:R-:W-:Y:S01]  /*11840*/  FMUL.FTZ R3, R19, 0.36787945032119750977 ;  /* 0x3ebc5ab213037820 */ /* 0x000fe20000410000 */
[----:B------:R-:W-:Y:S01]  /*11850*/  IMAD.MOV.U32 R13, RZ, RZ, 0x3f800000 ;  /* 0x3f800000ff0d7424 */ /* 0x000fe200078e00ff */
        /* <DEDUP_REMOVED lines=27> */
[----:B------:R-:W-:-:S07]  /*11a10*/  MOV R4, 0x11a30 ;  /* 0x00011a3000047802 */ /* 0x000fce0000000f00 */
[----:B01-3--:R-:W-:Y:S05]  /*11a20*/  CALL.REL.NOINC `($__internal_78_$__cuda_sm3x_div_rn_ftz_f32_slowpath) ;  /* 0x0000004000d87944 */ /* 0x00bfea0003c00000 */
.L_x_39922:
[----:B------:R-:W-:Y:S05]  /*11a30*/  BSYNC.RECONVERGENT B4 ;  /* 0x0000000000047941 */ /* 0x000fea0003800200 */
.L_x_39921:
[----:B------:R-:W-:Y:S01]  /*11a40*/  MOV R4, 0x3b33710b ;  /* 0x3b33710b00047802 */ /* 0x000fe20000000f00 */
        /* <DEDUP_REMOVED lines=27> */
.L_x_39899:
        /* <DEDUP_REMOVED lines=10> */
[C---:B------:R-:W-:Y:S01]  /*11ca0*/  @P0 FMUL.FTZ R4, R19.reuse, 4 ;  /* 0x4080000013040820 */ /* 0x040fe20000410000 */
[----:B------:R-:W-:Y:S01]  /*11cb0*/  @P0 FMUL.FTZ R0, R18, 4 ;  /* 0x4080000012000820 */ /* 0x000fe20000410000 */
[----:B------:R-:W-:Y:S02]  /*11cc0*/  @!P0 FMUL.FTZ R3, R19, R19 ;  /* 0x0000001313038220 */ /* 0x000fe40000410000 */
[----:B------:R-:W-:-:S02]  /*11cd0*/  @P0 FMUL.FTZ R5, R4, R4 ;  /* 0x0000000404050220 */ /* 0x000fc40000410000 */
[----:B------:R-:W-:Y:S02]  /*11ce0*/  @!P0 FFMA.FTZ R3, R18, R18, R3 ;  /* 0x0000001212038223 */ /* 0x000fe40000010003 */
[----:B------:R-:W-:Y:S01]  /*11cf0*/  @P0 FFMA.FTZ R5, R0, R0, R5 ;  /* 0x0000000000050223 */ /* 0x000fe20000010005 */
[----:B--2---:R-:W-:-:S03]  /*11d00*/  FFMA R0, -R14, R7, 1 ;  /* 0x3f8000000e007423 */ /* 0x004fc60000000107 */
[----:B------:R-:W-:Y:S01]  /*11d10*/  @P0 FMUL.FTZ R3, R5, 0.0625 ;  /* 0x3d80000005030820 */ /* 0x000fe20000410000 */
[----:B------:R-:W-:Y:S01]  /*11d20*/  FCHK P0, R9, R14 ;  /* 0x0000000e09007302 */ /* 0x000fe20000000000 */
[----:B------:R-:W-:-:S04]  /*11d30*/  FFMA R0, R7, R0, R7 ;  /* 0x0000000007007223 */ /* 0x000fc80000000007 */
[----:B------:R-:W-:-:S03]  /*11d40*/  FFMA R5, R9, R0, RZ ;  /* 0x0000000009057223 */ /* 0x000fc600000000ff */
[----:B------:R-:W2:Y:S01]  /*11d50*/  MUFU.LG2 R3, R3 ;  /* 0x0000000300037308 */ /* 0x000ea20000000c00 */
[----:B------:R-:W-:-:S04]  /*11d60*/  FFMA R4, -R14, R5, R9 ;  /* 0x000000050e047223 */ /* 0x000fc80000000109 */
[----:B------:R-:W-:Y:S01]  /*11d70*/  FFMA R0, R0, R4, R5 ;  /* 0x0000000400007223 */ /* 0x000fe20000000005 */
[----:B--2---:R-:W-:Y:S01]  /*11d80*/  FMUL.FTZ R13, R3, 0.69314718246459960938 ;  /* 0x3f317218030d7820 */ /* 0x004fe20000410000 */
[----:B------:R-:W-:Y:S06]  /*11d90*/  @!P0 BRA `(.L_x_39924) ;  /* 0x0000000000088947 */ /* 0x000fec0003800000 */
[----:B------:R-:W-:-:S07]  /*11da0*/  MOV R4, 0x11dc0 ;  /* 0x00011dc000047802 */ /* 0x000fce0000000f00 */
[----:B01-3--:R-:W-:Y:S05]  /*11db0*/  CALL.REL.NOINC `($__internal_78_$__cuda_sm3x_div_rn_ftz_f32_slowpath) ;  /* 0x0000003c00f47944 */ /* 0x00bfea0003c00000 */
.L_x_39924:
[----:B------:R-:W-:Y:S05]  /*11dc0*/  BSYNC.RECONVERGENT B4 ;  /* 0x0000000000047941 */ /* 0x000fea0003800200 */
.L_x_39923:
        /* <DEDUP_REMOVED lines=27> */
.L_x_39906:
[----:B------:R-:W-:Y:S05]  /*11f80*/  BSYNC.RECONVERGENT B2 ;  /* 0x0000000000027941 */ /* 0x000fea0003800200 */
.L_x_39898:
        /* <DEDUP_REMOVED lines=44> */
.L_x_39927:
        /* <DEDUP_REMOVED lines=8> */
.L_x_39926:
[----:B------:R-:W-:-:S04]  /*122d0*/  FMUL.RZ R0, R29, 0.15915493667125701904 ;  /* 0x3e22f9831d007820 */ /* 0x000fc8000040c000 */
[----:B------:R2:W4:Y:S08]  /*122e0*/  MUFU.COS R28, R0 ;  /* 0x00000000001c7308 */ /* 0x0005300000000000 */
[----:B------:R2:W0:Y:S01]  /*122f0*/  MUFU.SIN R29, R0 ;  /* 0x00000000001d7308 */ /* 0x0004220000000400 */
[----:B------:R-:W-:Y:S05]  /*12300*/  BRA `(.L_x_39897) ;  /* 0x0000000000087947 */ /* 0x000fea0003800000 */
.L_x_39925:
[----:B------:R-:W-:-:S04]  /*12310*/  FMUL.FTZ R23, R23, 1.4426950216293334961 ;  /* 0x3fb8aa3b17177820 */ /* 0x000fc80000410000 */
[----:B------:R2:W4:Y:S03]  /*12320*/  MUFU.EX2 R28, R23 ;  /* 0x00000017001c7308 */ /* 0x0005260000000800 */
.L_x_39897:
[----:B------:R-:W-:Y:S05]  /*12330*/  BSYNC.RECONVERGENT B3 ;  /* 0x0000000000037941 */ /* 0x000fea0003800200 */
.L_x_39896:
[----:B------:R-:W5:Y:S01]  /*12340*/  LDC R3, c[0x0][0x380] ;  /* 0x0000e000ff037b82 */ /* 0x000f620000000800 */
[----:B------:R-:W-:Y:S04]  /*12350*/  BSSY.RECONVERGENT B7, `(.L_x_39928) ;  /* 0x00002bd000077945 */ /* 0x000fe80003800200 */
[----:B------:R-:W-:Y:S03]  /*12360*/  BSSY.RELIABLE B6, `(.L_x_39929) ;  /* 0x00001d6000067945 */ /* 0x000fe60003800100 */
[----:B------:R-:W0:Y:S01]  /*12370*/  LDC.U8 R18, c[0x0][0x3b8] ;  /* 0x0000ee00ff127b82 */ /* 0x000e220000000000 */
[----:B-----5:R-:W-:-:S05]  /*12380*/  IMAD R16, R2, -0x200, R3 ;  /* 0xfffffe0002107824 */ /* 0x020fca00078e0203 */
[----:B------:R-:W-:-:S13]  /*12390*/  ISETP.GE.AND P0, PT, R17, R16, PT ;  /* 0x000000101100720c */ /* 0x000fda0003f06270 */
[----:B0-----:R-:W-:Y:S05]  /*123a0*/  @P0 BRA `(.L_x_39930) ;  /* 0x0000001c00380947 */ /* 0x001fea0003800000 */
[----:B------:R-:W0:Y:S01]  /*123b0*/  LDCU UR4, c[0x0][0x3bc] ;  /* 0x00007780ff0477ac */ /* 0x000e220008000800 */
[----:B------:R-:W5:Y:S01]  /*123c0*/  LDC.64 R4, c[0x0][0x390] ;  /* 0x0000e400ff047b82 */ /* 0x000f620000000a00 */
[----:B--2---:R-:W-:Y:S01]  /*123d0*/  IMAD R0, R2, 0x200, R17 ;  /* 0x0000020002007824 */ /* 0x004fe200078e0211 */
[----:B------:R-:W-:Y:S02]  /*123e0*/  PRMT R6, R18, 0x9910, RZ ;  /* 0x0000991012067816 */ /* 0x000fe400000000ff */
[----:B------:R-:W-:Y:S01]  /*123f0*/  IADD3 R17, PT, PT, R17, 0x80, RZ ;  /* 0x0000008011117810 */ /* 0x000fe20007ffe0ff */
[----:B0-----:R-:W-:Y:S02]  /*12400*/  IMAD R3, R0, UR4, RZ ;  /* 0x0000000400037c24 */ /* 0x001fe4000f8e02ff */
        /* <DEDUP_REMOVED lines=16> */
.L_x_39934:
[----:B------:R-:W0:Y:S02]  /*12510*/  F2I.S64.TRUNC R10, R10 ;  /* 0x0000000a000a7311 */ /* 0x000e24000020d900 */
[----:B0-----:R-:W-:-:S05]  /*12520*/  IMAD.MOV.U32 R3, RZ, RZ, R10 ;  /* 0x000000ffff037224 */ /* 0x001fca00078e000a */
[----:B------:R2:W-:Y:S01]  /*12530*/  STG.E.U8 desc[UR36][R4.64], R3 ;  /* 0x0000000304007986 */ /* 0x0005e2000c101124 */
[----:B------:R-:W-:Y:S05]  /*12540*/  BRA `(.L_x_39936) ;  /* 0x0000000c00307947 */ /* 0x000fea0003800000 */
.L_x_39933:
        /* <DEDUP_REMOVED lines=9> */
.L_x_39938:
[----:B------:R-:W0:Y:S02]  /*125e0*/  F2I.FTZ.TRUNC.NTZ R3, R10 ;  /* 0x0000000a00037305 */ /* 0x000e24000021f100 */
[----:B0-----:R0:W-:Y:S01]  /*125f0*/  STG.E desc[UR36][R4.64], R3 ;  /* 0x0000000304007986 */ /* 0x0011e2000c101924 */
[----:B------:R-:W-:Y:S05]  /*12600*/  BRA `(.L_x_39936) ;  /* 0x0000000c00007947 */ /* 0x000fea0003800000 */
.L_x_39937:
[----:B------:R-:W0:Y:S02]  /*12610*/  F2I.FTZ.TRUNC.NTZ R3, R10 ;  /* 0x0000000a00037305 */ /* 0x000e24000021f100 */
[----:B0-----:R0:W-:Y:S01]  /*12620*/  STG.E.U16 desc[UR36][R4.64], R3 ;  /* 0x0000000304007986 */ /* 0x0011e2000c101524 */
[----:B------:R-:W-:Y:S05]  /*12630*/  BRA `(.L_x_39936) ;  /* 0x0000000800f47947 */ /* 0x000fea0003800000 */
.L_x_39932:
        /* <DEDUP_REMOVED lines=8> */
.L_x_39940:
[----:B------:R-:W-:-:S05]  /*126c0*/  F2FP.F16.F32.PACK_AB R10, RZ, R10 ;  /* 0x0000000aff0a723e */ /* 0x000fca00000000ff */
[----:B------:R0:W-:Y:S01]  /*126d0*/  STG.E.U16 desc[UR36][R4.64], R10 ;  /* 0x0000000a04007986 */ /* 0x0001e2000c101524 */
[----:B------:R-:W-:Y:S05]  /*126e0*/  BRA `(.L_x_39936) ;  /* 0x0000000800c87947 */ /* 0x000fea0003800000 */
.L_x_39939:
        /* <DEDUP_REMOVED lines=8> */
.L_x_39942:
[----:B------:R-:W-:-:S05]  /*12770*/  F2FP.F16.F32.PACK_AB R11, R11, R10 ;  /* 0x0000000a0b0b723e */ /* 0x000fca00000000ff */
[----:B------:R0:W-:Y:S01]  /*12780*/  STG.E desc[UR36][R4.64], R11 ;  /* 0x0000000b04007986 */ /* 0x0001e2000c101924 */
[----:B------:R-:W-:Y:S05]  /*12790*/  BRA `(.L_x_39936) ;  /* 0x00000008009c7947 */ /* 0x000fea0003800000 */
.L_x_39941:
[----:B------:R-:W-:-:S06]  /*127a0*/  FMUL.FTZ R6, R10, 1 ;  /* 0x3f8000000a067820 */ /* 0x000fcc0000410000 */
[----:B------:R-:W0:Y:S02]  /*127b0*/  F2F.F64.F32 R6, R6 ;  /* 0x0000000600067310 */ /* 0x000e240000201800 */
[----:B0-----:R0:W-:Y:S01]  /*127c0*/  STG.E.64 desc[UR36][R4.64], R6 ;  /* 0x0000000604007986 */ /* 0x0011e2000c101b24 */
[----:B------:R-:W-:Y:S05]  /*127d0*/  BRA `(.L_x_39936) ;  /* 0x00000008008c7947 */ /* 0x000fea0003800000 */
.L_x_39931:
        /* <DEDUP_REMOVED lines=14> */
.L_x_39945:
[----:B------:R-:W-:Y:S01]  /*128c0*/  FMUL.FTZ R8, R10, 1 ;  /* 0x3f8000000a087820 */ /* 0x000fe20000410000 */
[----:B------:R-:W-:-:S05]  /*128d0*/  FMUL.FTZ R11, R11, 1 ;  /* 0x3f8000000b0b7820 */ /* 0x000fca0000410000 */
[----:B------:R-:W-:Y:S08]  /*128e0*/  F2F.F64.F32 R8, R8 ;  /* 0x0000000800087310 */ /* 0x000ff00000201800 */
[----:B------:R-:W0:Y:S02]  /*128f0*/  F2F.F64.F32 R10, R11 ;  /* 0x0000000b000a7310 */ /* 0x000e240000201800 */
[----:B0-----:R0:W-:Y:S01]  /*12900*/  STG.E.128 desc[UR36][R4.64], R8 ;  /* 0x0000000804007986 */ /* 0x0011e2000c101d24 */
[----:B------:R-:W-:Y:S05]  /*12910*/  BRA `(.L_x_39936) ;  /* 0x00000008003c7947 */ /* 0x000fea0003800000 */
.L_x_39944:
        /* <DEDUP_REMOVED lines=18> */
.L_x_39949:
[----:B------:R-:W-:Y:S05]  /*12a40*/  BSYNC.RECONVERGENT B0 ;  /* 0x0000000000007941 */ /* 0x000fea0003800200 */
.L_x_39948:
[----:B------:R-:W-:-:S05]  /*12a50*/  LOP3.LUT R7, R0, 0x80, R7, 0xf8, !PT ;  /* 0x0000008000077812 */ /* 0x000fca00078ef807 */
[----:B------:R0:W-:Y:S01]  /*12a60*/  STG.E.U8 desc[UR36][R4.64], R7 ;  /* 0x0000000704007986 */ /* 0x0001e2000c101124 */
[----:B------:R-:W-:Y:S05]  /*12a70*/  BRA `(.L_x_39936) ;  /* 0x0000000400e47947 */ /* 0x000fea0003800000 */
.L_x_39947:
        /* <DEDUP_REMOVED lines=14> */
.L_x_39951:
[----:B------:R-:W-:Y:S05]  /*12b60*/  BSYNC.RECONVERGENT B0 ;  /* 0x0000000000007941 */ /* 0x000fea0003800200 */
.L_x_39950:
[----:B------:R-:W-:-:S05]  /*12b70*/  LOP3.LUT R3, R0, 0x80, R7, 0xf8, !PT ;  /* 0x0000008000037812 */ /* 0x000fca00078ef807 */
[----:B------:R0:W-:Y:S01]  /*12b80*/  STG.E.U8 desc[UR36][R4.64], R3 ;  /* 0x0000000304007986 */ /* 0x0001e2000c101124 */
[----:B------:R-:W-:Y:S05]  /*12b90*/  BRA `(.L_x_39936) ;  /* 0x00000004009c7947 */ /* 0x000fea0003800000 */
.L_x_39946:
[----:B------:R-:W-:-:S05]  /*12ba0*/  F2FP.BF16.F32.PACK_AB R10, RZ, R10 ;  /* 0x0000000aff0a723e */ /* 0x000fca00000010ff */
[----:B------:R0:W-:Y:S01]  /*12bb0*/  STG.E.U16 desc[UR36][R4.64], R10 ;  /* 0x0000000a04007986 */ /* 0x0001e2000c101524 */
[----:B------:R-:W-:Y:S05]  /*12bc0*/  BRA `(.L_x_39936) ;  /* 0x0000000400907947 */ /* 0x000fea0003800000 */
.L_x_39943:
        /* <DEDUP_REMOVED lines=11> */
.L_x_39954:
        /* <DEDUP_REMOVED lines=12> */
.L_x_39957:
[----:B------:R-:W-:-:S04]  /*12d40*/  SHF.R.U32.HI R0, RZ, 0x14, R10 ;  /* 0x00000014ff007819 */ /* 0x000fc8000001160a */
[----:B------:R-:W-:-:S04]  /*12d50*/  LOP3.LUT R3, R0, 0x1, RZ, 0xc0, !PT ;  /* 0x0000000100037812 */ /* 0x000fc800078ec0ff */
[----:B------:R-:W-:-:S04]  /*12d60*/  IADD3 R0, PT, PT, R10, 0x487ffff, R3 ;  /* 0x0487ffff0a007810 */ /* 0x000fc80007ffe003 */
[----:B------:R-:W-:-:S04]  /*12d70*/  SHF.R.U32.HI R0, RZ, 0x14, R0 ;  /* 0x00000014ff007819 */ /* 0x000fc80000011600 */
[----:B------:R-:W-:-:S07]  /*12d80*/  LOP3.LUT R3, R0, 0xff, RZ, 0xc0, !PT ;  /* 0x000000ff00037812 */ /* 0x000fce00078ec0ff */
.L_x_39958:
[----:B------:R-:W-:-:S04]  /*12d90*/  SHF.R.U32.HI R10, RZ, 0x18, R10 ;  /* 0x00000018ff0a7819 */ /* 0x000fc8000001160a */
[----:B------:R-:W-:-:S04]  /*12da0*/  LOP3.LUT R3, R3, 0x80, R10, 0xf8, !PT ;  /* 0x0000008003037812 */ /* 0x000fc800078ef80a */
[----:B------:R-:W-:-:S07]  /*12db0*/  PRMT R0, R3, 0x7610, R0 ;  /* 0x0000761003007816 */ /* 0x000fce0000000000 */
.L_x_39956:
[----:B------:R-:W-:Y:S05]  /*12dc0*/  BSYNC.RECONVERGENT B0 ;  /* 0x0000000000007941 */ /* 0x000fea0003800200 */
.L_x_39955:
[----:B------:R0:W-:Y:S01]  /*12dd0*/  STG.E.U8 desc[UR36][R4.64], R0 ;  /* 0x0000000004007986 */ /* 0x0001e2000c101124 */
[----:B------:R-:W-:Y:S05]  /*12de0*/  BRA `(.L_x_39936) ;  /* 0x0000000400087947 */ /* 0x000fea0003800000 */
.L_x_39953:
        /* <DEDUP_REMOVED lines=12> */
.L_x_39961:
[----:B------:R-:W-:-:S04]  /*12eb0*/  SHF.R.U32.HI R0, RZ, 0x15, R10 ;  /* 0x00000015ff007819 */ /* 0x000fc8000001160a */
[----:B------:R-:W-:-:S04]  /*12ec0*/  LOP3.LUT R3, R0, 0x1, RZ, 0xc0, !PT ;  /* 0x0000000100037812 */ /* 0x000fc800078ec0ff */
[----:B------:R-:W-:-:S04]  /*12ed0*/  IADD3 R0, PT, PT, R10, 0x88fffff, R3 ;  /* 0x088fffff0a007810 */ /* 0x000fc80007ffe003 */
[----:B------:R-:W-:-:S04]  /*12ee0*/  SHF.R.U32.HI R0, RZ, 0x15, R0 ;  /* 0x00000015ff007819 */ /* 0x000fc80000011600 */
[----:B------:R-:W-:-:S07]  /*12ef0*/  LOP3.LUT R3, R0, 0xff, RZ, 0xc0, !PT ;  /* 0x000000ff00037812 */ /* 0x000fce00078ec0ff */
.L_x_39962:
[----:B------:R-:W-:-:S04]  /*12f00*/  SHF.R.U32.HI R10, RZ, 0x18, R10 ;  /* 0x00000018ff0a7819 */ /* 0x000fc8000001160a */
[----:B------:R-:W-:-:S04]  /*12f10*/  LOP3.LUT R3, R3, 0x80, R10, 0xf8, !PT ;  /* 0x0000008003037812 */ /* 0x000fc800078ef80a */
[----:B------:R-:W-:-:S07]  /*12f20*/  PRMT R0, R3, 0x7610, R0 ;  /* 0x0000761003007816 */ /* 0x000fce0000000000 */
.L_x_39960:
[----:B------:R-:W-:Y:S05]  /*12f30*/  BSYNC.RECONVERGENT B0 ;  /* 0x0000000000007941 */ /* 0x000fea0003800200 */
.L_x_39959:
[----:B------:R0:W-:Y:S01]  /*12f40*/  STG.E.U8 desc[UR36][R4.64], R0 ;  /* 0x0000000004007986 */ /* 0x0001e2000c101124 */
[----:B------:R-:W-:Y:S05]  /*12f50*/  BRA `(.L_x_39936) ;  /* 0x0000000000ac7947 */ /* 0x000fea0003800000 */
.L_x_39952:
[----:B------:R-:W-:-:S13]  /*12f60*/  ISETP.NE.AND P0, PT, R0, 0x1c, PT ;  /* 0x0000001c0000780c */ /* 0x000fda0003f05270 */
[----:B------:R-:W-:Y:S05]  /*12f70*/  @!P0 BRA `(.L_x_39963) ;  /* 0x00000000009c8947 */ /* 0x000fea0003800000 */
[----:B------:R-:W-:-:S13]  /*12f80*/  ISETP.NE.AND P0, PT, R0, 0x1d, PT ;  /* 0x0000001d0000780c */ /* 0x000fda0003f05270 */
[----:B------:R-:W-:Y:S05]  /*12f90*/  @!P0 BRA `(.L_x_39964) ;  /* 0x0000000000888947 */ /* 0x000fea0003800000 */
[----:B------:R-:W-:-:S13]  /*12fa0*/  ISETP.NE.AND P0, PT, R0, 0x2c, PT ;  /* 0x0000002c0000780c */ /* 0x000fda0003f05270 */
[----:B------:R-:W-:Y:S05]  /*12fb0*/  @!P0 BRA `(.L_x_39965) ;  /* 0x0000000000448947 */ /* 0x000fea0003800000 */
.L_x_39935:
[----:B------:R-:W-:Y:S01]  /*12fc0*/  MOV R0, 0x0 ;  /* 0x0000000000007802 */ /* 0x000fe20000000f00 */
[----:B------:R-:W0:Y:S01]  /*12fd0*/  LDCU.64 UR6, c[0x4][0x198] ;  /* 0x01003300ff0677ac */ /* 0x000e220008000a00 */
[----:B------:R-:W-:Y:S02]  /*12fe0*/  HFMA2 R8, -RZ, RZ, 0, 6.020069122314453125e-06 ;  /* 0x00000065ff087431 */ /* 0x000fe400000001ff */
[----:B------:R-:W-:Y:S01]  /*12ff0*/  IMAD.MOV.U32 R12, RZ, RZ, 0x1 ;  /* 0x00000001ff0c7424 */ /* 0x000fe200078e00ff */
[----:B------:R2:W1:Y:S01]  /*13000*/  LDC.64 R14, c[0x4][R0] ;  /* 0x01000000000e7b82 */ /* 0x0004620000000a00 */
[----:B------:R-:W5:Y:S01]  /*13010*/  LDCU.64 UR8, c[0x4][0x1a0] ;  /* 0x01003400ff0877ac */ /* 0x000f620008000a00 */
[----:B------:R-:W-:Y:S01]  /*13020*/  IMAD.MOV.U32 R13, RZ, RZ, RZ ;  /* 0x000000ffff0d7224 */ /* 0x000fe200078e00ff */
[----:B------:R-:W3:Y:S01]  /*13030*/  LDCU.64 UR4, c[0x4][0x90] ;  /* 0x01001200ff0477ac */ /* 0x000ee20008000a00 */
[----:B0-----:R-:W-:Y:S01]  /*13040*/  MOV R4, UR6 ;  /* 0x0000000600047c02 */ /* 0x001fe20008000f00 */
[----:B------:R-:W-:-:S02]  /*13050*/  IMAD.U32 R5, RZ, RZ, UR7 ;  /* 0x00000007ff057e24 */ /* 0x000fc4000f8e00ff */
[----:B-----5:R-:W-:Y:S02]  /*13060*/  IMAD.U32 R6, RZ, RZ, UR8 ;  /* 0x00000008ff067e24 */ /* 0x020fe4000f8e00ff */
[----:B------:R-:W-:Y:S02]  /*13070*/  IMAD.U32 R7, RZ, RZ, UR9 ;  /* 0x00000009ff077e24 */ /* 0x000fe4000f8e00ff */
[----:B---3--:R-:W-:Y:S02]  /*13080*/  IMAD.U32 R10, RZ, RZ, UR4 ;  /* 0x00000004ff0a7e24 */ /* 0x008fe4000f8e00ff */
[----:B--2---:R-:W-:-:S07]  /*13090*/  IMAD.U32 R11, RZ, RZ, UR5 ;  /* 0x00000005ff0b7e24 */ /* 0x004fce000f8e00ff */
[----:B------:R-:W-:-:S07]  /*130a0*/  LEPC R20, `(.L_x_39966) ;  /* 0x000000001014794e */ /* 0x000fce0000000000 */
[----:B-1--4-:R-:W-:Y:S05]  /*130b0*/  CALL.ABS.NOINC R14 ;  /* 0x000000000e007343 */ /* 0x012fea0003c00000 */
.L_x_39966:
[----:B------:R-:W-:Y:S05]  /*130c0*/  BRA `(.L_x_39936) ;  /* 0x0000000000507947 */ /* 0x000fea0003800000 */
.L_x_39965:
        /* <DEDUP_REMOVED lines=15> */
.L_x_39964:
[----:B------:R-:W0:Y:S02]  /*131c0*/  F2I.U64.TRUNC R10, R10 ;  /* 0x0000000a000a7311 */ /* 0x000e24000020d800 */
[----:B0-----:R0:W-:Y:S01]  /*131d0*/  STG.E.64 desc[UR36][R4.64], R10 ;  /* 0x0000000a04007986 */ /* 0x0011e2000c101b24 */
[----:B------:R-:W-:Y:S05]  /*131e0*/  BRA `(.L_x_39936) ;  /* 0x0000000000087947 */ /* 0x000fea0003800000 */
.L_x_39963:
[----:B------:R-:W0:Y:S02]  /*131f0*/  F2I.FTZ.U32.TRUNC.NTZ R3, R10 ;  /* 0x0000000a00037305 */ /* 0x000e24000021f000 */
[----:B0-----:R0:W-:Y:S02]  /*13200*/  STG.E desc[UR36][R4.64], R3 ;  /* 0x0000000304007986 */ /* 0x0011e4000c101924 */
.L_x_39936:
[----:B------:R-:W-:-:S13]  /*13210*/  ISETP.GE.AND P0, PT, R17, R16, PT ;  /* 0x000000101100720c */ /* 0x000fda0003f06270 */
[----:B------:R-:W-:Y:S05]  /*13220*/  @P0 BREAK.RELIABLE B6 ;  /* 0x0000000000060942 */ /* 0x000fea0003800100 */
[----:B------:R-:W-:Y:S05]  /*13230*/  @P0 BRA `(.L_x_39967) ;  /* 0x0000001c00380947 */ /* 0x000fea0003800000 */
[----:B------:R-:W5:Y:S01]  /*13240*/  LDCU UR4, c[0x0][0x3bc] ;  /* 0x00007780ff0477ac */ /* 0x000f620008000800 */
[----:B0-2---:R-:W0:Y:S01]  /*13250*/  LDC.64 R4, c[0x0][0x390] ;  /* 0x0000e400ff047b82 */ /* 0x005e220000000a00 */
        /* <DEDUP_REMOVED lines=16> */
[----:B-1-3--:R-:W0:Y:S02]  /*13360*/  F2I.FTZ.TRUNC.NTZ R3, R24 ;  /* 0x0000001800037305 */ /* 0x00ae24000021f100 */
[----:B0-----:R0:W-:Y:S01]  /*13370*/  STG.E.U8 desc[UR36][R4.64], R3 ;  /* 0x0000000304007986 */ /* 0x0011e2000c101124 */
[----:B------:R-:W-:Y:S05]  /*13380*/  BRA `(.L_x_39973) ;  /* 0x0000000c003c7947 */ /* 0x000fea0003800000 */
.L_x_39971:
[----:B-1-3--:R-:W0:Y:S02]  /*13390*/  F2I.S64.TRUNC R24, R24 ;  /* 0x0000001800187311 */ /* 0x00ae24000020d900 */
[----:B0-----:R-:W-:-:S05]  /*133a0*/  IMAD.MOV.U32 R3, RZ, RZ, R24 ;  /* 0x000000ffff037224 */ /* 0x001fca00078e0018 */
[----:B------:R3:W-:Y:S01]  /*133b0*/  STG.E.U8 desc[UR36][R4.64], R3 ;  /* 0x0000000304007986 */ /* 0x0007e2000c101124 */
[----:B------:R-:W-:Y:S05]  /*133c0*/  BRA `(.L_x_39973) ;  /* 0x0000000c002c7947 */ /* 0x000fea0003800000 */
.L_x_39970:
[----:B------:R-:W-:-:S13]  /*133d0*/  ISETP.NE.AND P0, PT, R0, 0x2, PT ;  /* 0x000000020000780c */ /* 0x000fda0003f05270 */
[----:B------:R-:W-:Y:S05]  /*133e0*/  @!P0 BRA `(.L_x_39974) ;  /* 0x0000000000288947 */ /* 0x000fea0003800000 */
[----:B------:R-:W-:-:S13]  /*133f0*/  ISETP.NE.AND P0, PT, R0, 0x3, PT ;  /* 0x000000030000780c */ /* 0x000fda0003f05270 */
[----:B------:R-:W-:Y:S05]  /*13400*/  @!P0 BRA `(.L_x_39975) ;  /* 0x0000000000148947 */ /* 0x000fea0003800000 */
[----:B------:R-:W-:-:S13]  /*13410*/  ISETP.NE.AND P0, PT, R0, 0x4, PT ;  /* 0x000000040000780c */ /* 0x000fda0003f05270 */
[----:B------:R-:W-:Y:S05]  /*13420*/  @P0 BRA `(.L_x_39972) ;  /* 0x00000008003c0947 */ /* 0x000fea0003800000 */
[----:B-1-3--:R-:W0:Y:S02]  /*13430*/  F2I.S64.TRUNC R24, R24 ;  /* 0x0000001800187311 */ /* 0x00ae24000020d900 */
[----:B0-----:R0:W-:Y:S01]  /*13440*/  STG.E.64 desc[UR36][R4.64], R24 ;  /* 0x0000001804007986 */ /* 0x0011e2000c101b24 */
[----:B------:R-:W-:Y:S05]  /*13450*/  BRA `(.L_x_39973) ;  /* 0x0000000c00087947 */ /* 0x000fea0003800000 */
.L_x_39975:
[----:B-1-3--:R-:W0:Y:S02]  /*13460*/  F2I.FTZ.TRUNC.NTZ R3, R24 ;  /* 0x0000001800037305 */ /* 0x00ae24000021f100 */
[----:B0-----:R1:W-:Y:S01]  /*13470*/  STG.E desc[UR36][R4.64], R3 ;  /* 0x0000000304007986 */ /* 0x0013e2000c101924 */
[----:B------:R-:W-:Y:S05]  /*13480*/  BRA `(.L_x_39973) ;  /* 0x0000000800fc7947 */ /* 0x000fea0003800000 */
.L_x_39974:
[----:B-1-3--:R-:W0:Y:S02]  /*13490*/  F2I.FTZ.TRUNC.NTZ R3, R24 ;  /* 0x0000001800037305 */ /* 0x00ae24000021f100 */
[----:B0-----:R2:W-:Y:S01]  /*134a0*/  STG.E.U16 desc[UR36][R4.64], R3 ;  /* 0x0000000304007986 */ /* 0x0015e2000c101524 */
[----:B------:R-:W-:Y:S05]  /*134b0*/  BRA `(.L_x_39973) ;  /* 0x0000000800f07947 */ /* 0x000fea0003800000 */
.L_x_39969:
[----:B------:R-:W-:-:S13]  /*134c0*/  ISETP.GT.AND P0, PT, R0, 0x6, PT ;  /* 0x000000060000780c */ /* 0x000fda0003f04270 */
[----:B------:R-:W-:Y:S05]  /*134d0*/  @P0 BRA `(.L_x_39976) ;  /* 0x0000000000240947 */ /* 0x000fea0003800000 */
[----:B------:R-:W-:-:S13]  /*134e0*/  ISETP.NE.AND P0, PT, R0, 0x5, PT ;  /* 0x000000050000780c */ /* 0x000fda0003f05270 */
[----:B------:R-:W-:Y:S05]  /*134f0*/  @!P0 BRA `(.L_x_39977) ;  /* 0x0000000000108947 */ /* 0x000fea0003800000 */
[----:B------:R-:W-:-:S13]  /*13500*/  ISETP.NE.AND P0, PT, R0, 0x6, PT ;  /* 0x000000060000780c */ /* 0x000fda0003f05270 */
[----:B------:R-:W-:Y:S05]  /*13510*/  @P0 BRA `(.L_x_39972) ;  /* 0x0000000800000947 */ /* 0x000fea0003800000 */
[----:B-1-3--:R0:W-:Y:S01]  /*13520*/  STG.E desc[UR36][R4.64], R24 ;  /* 0x0000001804007986 */ /* 0x00a1e2000c101924 */
[----:B------:R-:W-:Y:S05]  /*13530*/  BRA `(.L_x_39973) ;  /* 0x0000000800d07947 */ /* 0x000fea0003800000 */
.L_x_39977:
[----:B-1-3--:R-:W-:-:S05]  /*13540*/  F2FP.F16.F32.PACK_AB R24, RZ, R24 ;  /* 0x00000018ff18723e */ /* 0x00afca00000000ff */
[----:B------:R0:W-:Y:S01]  /*13550*/  STG.E.U16 desc[UR36][R4.64], R24 ;  /* 0x0000001804007986 */ /* 0x0001e2000c101524 */
[----:B------:R-:W-:Y:S05]  /*13560*/  BRA `(.L_x_39973) ;  /* 0x0000000800c47947 */ /* 0x000fea0003800000 */
.L_x_39976:
[----:B------:R-:W-:-:S13]  /*13570*/  ISETP.NE.AND P0, PT, R0, 0x7, PT ;  /* 0x000000070000780c */ /* 0x000fda0003f05270 */
[----:B------:R-:W-:Y:S05]  /*13580*/  @!P0 BRA `(.L_x_39978) ;  /* 0x0000000000248947 */ /* 0x000fea0003800000 */
[----:B------:R-:W-:-:S13]  /*13590*/  ISETP.NE.AND P0, PT, R0, 0x8, PT ;  /* 0x000000080000780c */ /* 0x000fda0003f05270 */
[----:B------:R-:W-:Y:S05]  /*135a0*/  @!P0 BRA `(.L_x_39979) ;  /* 0x0000000000108947 */ /* 0x000fea0003800000 */
[----:B------:R-:W-:-:S13]  /*135b0*/  ISETP.NE.AND P0, PT, R0, 0x9, PT ;  /* 0x000000090000780c */ /* 0x000fda0003f05270 */
[----:B------:R-:W-:Y:S05]  /*135c0*/  @P0 BRA `(.L_x_39972) ;  /* 0x0000000400d40947 */ /* 0x000fea0003800000 */
[----:B-1-3--:R0:W-:Y:S01]  /*135d0*/  STG.E.64 desc[UR36][R4.64], R24 ;  /* 0x0000001804007986 */ /* 0x00a1e2000c101b24 */
[----:B------:R-:W-:Y:S05]  /*135e0*/  BRA `(.L_x_39973) ;  /* 0x0000000800a47947 */ /* 0x000fea0003800000 */
.L_x_39979:
[----:B-1-3--:R-:W-:-:S05]  /*135f0*/  F2FP.F16.F32.PACK_AB R25, R25, R24 ;  /* 0x000000181919723e */ /* 0x00afca00000000ff */
[----:B------:R0:W-:Y:S01]  /*13600*/  STG.E desc[UR36][R4.64], R25 ;  /* 0x0000001904007986 */ /* 0x0001e2000c101924 */
[----:B------:R-:W-:Y:S05]  /*13610*/  BRA `(.L_x_39973) ;  /* 0x0000000800987947 */ /* 0x000fea0003800000 */
.L_x_39978:
[----:B-1-3--:R-:W-:-:S06]  /*13620*/  FMUL.FTZ R6, R24, 1 ;  /* 0x3f80000018067820 */ /* 0x00afcc0000410000 */
[----:B------:R-:W0:Y:S02]  /*13630*/  F2F.F64.F32 R6, R6 ;  /* 0x0000000600067310 */ /* 0x000e240000201800 */
[----:B0-----:R0:W-:Y:S01]  /*13640*/  STG.E.64 desc[UR36][R4.64], R6 ;  /* 0x0000000604007986 */ /* 0x0011e2000c101b24 */
[----:B------:R-:W-:Y:S05]  /*13650*/  BRA `(.L_x_39973) ;  /* 0x0000000800887947 */ /* 0x000fea0003800000 */
.L_x_39968:
        /* <DEDUP_REMOVED lines=10> */
[----:B-1-3--:R-:W0:Y:S02]  /*13700*/  F2I.FTZ.U32.TRUNC.NTZ R3, R24 ;  /* 0x0000001800037305 */ /* 0x00ae24000021f000 */
[----:B0-----:R0:W-:Y:S01]  /*13710*/  STG.E.U16 desc[UR36][R4.64], R3 ;  /* 0x0000000304007986 */ /* 0x0011e2000c101524 */
[----:B------:R-:W-:Y:S05]  /*13720*/  BRA `(.L_x_39973) ;  /* 0x0000000800547947 */ /* 0x000fea0003800000 */
.L_x_39983:
[----:B-1-3--:R-:W-:Y:S01]  /*13730*/  LOP3.LUT R6, R24, 0x7fffffff, RZ, 0xc0, !PT ;  /* 0x7fffffff18067812 */ /* 0x00afe200078ec0ff */
        /* <DEDUP_REMOVED lines=15> */
.L_x_39986:
[----:B------:R-:W-:-:S04]  /*13830*/  SHF.R.U32.HI R24, RZ, 0x18, R24 ;  /* 0x00000018ff187819 */ /* 0x000fc80000011618 */
[----:B------:R-:W-:-:S04]  /*13840*/  LOP3.LUT R3, R3, 0x80, R24, 0xf8, !PT ;  /* 0x0000008003037812 */ /* 0x000fc800078ef818 */
[----:B------:R-:W-:-:S07]  /*13850*/  PRMT R0, R3, 0x7610, R0 ;  /* 0x0000761003007816 */ /* 0x000fce0000000000 */
.L_x_39985:
[----:B------:R-:W-:Y:S05]  /*13860*/  BSYNC.RECONVERGENT B0 ;  /* 0x0000000000007941 */ /* 0x000fea0003800200 */
.L_x_39984:
[----:B------:R0:W-:Y:S01]  /*13870*/  STG.E.U8 desc[UR36][R4.64], R0 ;  /* 0x0000000004007986 */ /* 0x0001e2000c101124 */
[----:B------:R-:W-:Y:S05]  /*13880*/  BRA `(.L_x_39973) ;  /* 0x0000000400fc7947 */ /* 0x000fea0003800000 */
.L_x_39982:
[----:B-1-3--:R-:W-:Y:S01]  /*13890*/  LOP3.LUT R6, R24, 0x7fffffff, RZ, 0xc0, !PT ;  /* 0x7fffffff18067812 */ /* 0x00afe200078ec0ff */
        /* <DEDUP_REMOVED lines=15> */
.L_x_39989:
[----:B------:R-:W-:-:S04]  /*13990*/  SHF.R.U32.HI R24, RZ, 0x18, R24 ;  /* 0x00000018ff187819 */ /* 0x000fc80000011618 */
[----:B------:R-:W-:-:S04]  /*139a0*/  LOP3.LUT R3, R3, 0x80, R24, 0xf8, !PT ;  /* 0x0000008003037812 */ /* 0x000fc800078ef818 */
[----:B------:R-:W-:-:S07]  /*139b0*/  PRMT R0, R3, 0x7610, R0 ;  /* 0x0000761003007816 */ /* 0x000fce0000000000 */
.L_x_39988:
[----:B------:R-:W-:Y:S05]  /*139c0*/  BSYNC.RECONVERGENT B0 ;  /* 0x0000000000007941 */ /* 0x000fea0003800200 */
.L_x_39987:
[----:B------:R0:W-:Y:S01]  /*139d0*/  STG.E.U8 desc[UR36][R4.64], R0 ;  /* 0x0000000004007986 */ /* 0x0001e2000c101124 */
[----:B------:R-:W-:Y:S05]  /*139e0*/  BRA `(.L_x_39973) ;  /* 0x0000000400a47947 */ /* 0x000fea0003800000 */
.L_x_39981:
[----:B------:R-:W-:-:S13]  /*139f0*/  ISETP.NE.AND P0, PT, R0, 0x1c, PT ;  /* 0x0000001c0000780c */ /* 0x000fda0003f05270 */
[----:B------:R-:W-:Y:S05]  /*13a00*/  @!P0 BRA `(.L_x_39990) ;  /* 0x0000000000588947 */ /* 0x000fea0003800000 */
[----:B------:R-:W-:-:S13]  /*13a10*/  ISETP.NE.AND P0, PT, R0, 0x1d, PT ;  /* 0x0000001d0000780c */ /* 0x000fda0003f05270 */
[----:B------:R-:W-:Y:S05]  /*13a20*/  @!P0 BRA `(.L_x_39991) ;  /* 0x0000000000448947 */ /* 0x000fea0003800000 */
[----:B------:R-:W-:-:S13]  /*13a30*/  ISETP.NE.AND P0, PT, R0, 0x2c, PT ;  /* 0x0000002c0000780c */ /* 0x000fda0003f05270 */
[----:B------:R-:W-:Y:S05]  /*13a40*/  @P0 BRA `(.L_x_39972) ;  /* 0x0000000000b40947 */ /* 0x000fea0003800000 */
[----:B-1-3--:R-:W-:-:S04]  /*13a50*/  SHF.R.U32.HI R6, RZ, 0x17, R24 ;  /* 0x00000017ff067819 */ /* 0x00afc80000011618 */
        /* <DEDUP_REMOVED lines=14> */
.L_x_39991:
[----:B-1-3--:R-:W0:Y:S02]  /*13b40*/  F2I.U64.TRUNC R24, R24 ;  /* 0x0000001800187311 */ /* 0x00ae24000020d800 */
[----:B0-----:R0:W-:Y:S01]  /*13b50*/  STG.E.64 desc[UR36][R4.64], R24 ;  /* 0x0000001804007986 */ /* 0x0011e2000c101b24 */
[----:B------:R-:W-:Y:S05]  /*13b60*/  BRA `(.L_x_39973) ;  /* 0x0000000400447947 */ /* 0x000fea0003800000 */
.L_x_39990:
[----:B-1-3--:R-:W0:Y:S02]  /*13b70*/  F2I.FTZ.U32.TRUNC.NTZ R3, R24 ;  /* 0x0000001800037305 */ /* 0x00ae24000021f000 */
[----:B0-----:R0:W-:Y:S01]  /*13b80*/  STG.E desc[UR36][R4.64], R3 ;  /* 0x0000000304007986 */ /* 0x0011e2000c101924 */
[----:B------:R-:W-:Y:S05]  /*13b90*/  BRA `(.L_x_39973) ;  /* 0x0000000400387947 */ /* 0x000fea0003800000 */
.L_x_39980:
[----:B------:R-:W-:-:S13]  /*13ba0*/  ISETP.GT.AND P0, PT, R0, 0xe, PT ;  /* 0x0000000e0000780c */ /* 0x000fda0003f04270 */
[----:B------:R-:W-:Y:S05]  /*13bb0*/  @P0 BRA `(.L_x_39992) ;  /* 0x0000000000400947 */ /* 0x000fea0003800000 */
[----:B------:R-:W-:-:S13]  /*13bc0*/  ISETP.NE.AND P0, PT, R0, 0xa, PT ;  /* 0x0000000a0000780c */ /* 0x000fda0003f05270 */
[----:B------:R-:W-:Y:S05]  /*13bd0*/  @!P0 BRA `(.L_x_39993) ;  /* 0x0000000000208947 */ /* 0x000fea0003800000 */
[----:B------:R-:W-:-:S13]  /*13be0*/  ISETP.NE.AND P0, PT, R0, 0xb, PT ;  /* 0x0000000b0000780c */ /* 0x000fda0003f05270 */
[----:B------:R-:W-:Y:S05]  /*13bf0*/  @P0 BRA `(.L_x_39972) ;  /* 0x0000000000480947 */ /* 0x000fea0003800000 */
[----:B-1-3--:R-:W-:Y:S02]  /*13c00*/  FSETP.NEU.FTZ.AND P0, PT, R24, RZ, PT ;  /* 0x000000ff1800720b */ /* 0x00afe40003f1d000 */
[----:B------:R-:W-:-:S04]  /*13c10*/  FSETP.NEU.FTZ.AND P1, PT, R25, RZ, PT ;  /* 0x000000ff1900720b */ /* 0x000fc80003f3d000 */
[----:B------:R-:W-:-:S04]  /*13c20*/  PLOP3.LUT P0, PT, P0, P1, PT, 0xf8, 0x8f ;  /* 0x00000000008f781c */ /* 0x000fc80000703f70 */
[----:B------:R-:W-:-:S05]  /*13c30*/  SEL R3, RZ, 0x1, !P0 ;  /* 0x00000001ff037807 */ /* 0x000fca0004000000 */
[----:B------:R0:W-:Y:S01]  /*13c40*/  STG.E.U8 desc[UR36][R4.64], R3 ;  /* 0x0000000304007986 */ /* 0x0001e2000c101124 */
[----:B------:R-:W-:Y:S05]  /*13c50*/  BRA `(.L_x_39973) ;  /* 0x0000000400087947 */ /* 0x000fea0003800000 */
.L_x_39993:
[----:B-1-3--:R-:W-:Y:S01]  /*13c60*/  FMUL.FTZ R8, R24, 1 ;  /* 0x3f80000018087820 */ /* 0x00afe20000410000 */
[----:B------:R-:W-:-:S05]  /*13c70*/  FMUL.FTZ R10, R25, 1 ;  /* 0x3f800000190a7820 */ /* 0x000fca0000410000 */
[----:B------:R-:W-:Y:S08]  /*13c80*/  F2F.F64.F32 R8, R8 ;  /* 0x0000000800087310 */ /* 0x000ff00000201800 */
[----:B------:R-:W0:Y:S02]  /*13c90*/  F2F.F64.F32 R10, R10 ;  /* 0x0000000a000a7310 */ /* 0x000e240000201800 */
[----:B0-----:R0:W-:Y:S01]  /*13ca0*/  STG.E.128 desc[UR36][R4.64], R8 ;  /* 0x0000000804007986 */ /* 0x0011e2000c101d24 */
[----:B------:R-:W-:Y:S05]  /*13cb0*/  BRA `(.L_x_39973) ;  /* 0x0000000000f07947 */ /* 0x000fea0003800000 */
.L_x_39992:
[----:B------:R-:W-:-:S13]  /*13cc0*/  ISETP.NE.AND P0, PT, R0, 0xf, PT ;  /* 0x0000000f0000780c */ /* 0x000fda0003f05270 */
[----:B------:R-:W-:Y:S05]  /*13cd0*/  @!P0 BRA `(.L_x_39994) ;  /* 0x0000000000e08947 */ /* 0x000fea0003800000 */
[----:B------:R-:W-:-:S13]  /*13ce0*/  ISETP.NE.AND P0, PT, R0, 0x17, PT ;  /* 0x000000170000780c */ /* 0x000fda0003f05270 */
[----:B------:R-:W-:Y:S05]  /*13cf0*/  @!P0 BRA `(.L_x_39995) ;  /* 0x00000000008c8947 */ /* 0x000fea0003800000 */
[----:B------:R-:W-:-:S13]  /*13d00*/  ISETP.NE.AND P0, PT, R0, 0x18, PT ;  /* 0x000000180000780c */ /* 0x000fda0003f05270 */
[----:B------:R-:W-:Y:S05]  /*13d10*/  @!P0 BRA `(.L_x_39996) ;  /* 0x0000000000448947 */ /* 0x000fea0003800000 */
.L_x_39972:
[----:B------:R-:W-:Y:S01]  /*13d20*/  MOV R0, 0x0 ;  /* 0x0000000000007802 */ /* 0x000fe20000000f00 */
[----:B------:R-:W0:Y:S01]  /*13d30*/  LDCU.64 UR4, c[0x4][0x198] ;  /* 0x01003300ff0477ac */ /* 0x000e220008000a00 */
[----:B------:R-:W-:Y:S02]  /*13d40*/  HFMA2 R12, -RZ, RZ, 0, 5.9604644775390625e-08 ;  /* 0x00000001ff0c7431 */ /* 0x000fe400000001ff */
[----:B------:R-:W-:Y:S01]  /*13d50*/  IMAD.MOV.U32 R8, RZ, RZ, 0x65 ;  /* 0x00000065ff087424 */ /* 0x000fe200078e00ff */
[----:B------:R2:W1:Y:S01]  /*13d60*/  LDC.64 R14, c[0x4][R0] ;  /* 0x01000000000e7b82 */ /* 0x0004620000000a00 */
[----:B------:R-:W5:Y:S01]  /*13d70*/  LDCU.64 UR6, c[0x4][0x1a0] ;  /* 0x01003400ff0677ac */ /* 0x000f620008000a00 */
[----:B------:R-:W-:Y:S01]  /*13d80*/  IMAD.MOV.U32 R13, RZ, RZ, RZ ;  /* 0x000000ffff0d7224 */ /* 0x000fe200078e00ff */
[----:B------:R-:W3:Y:S01]  /*13d90*/  LDCU.64 UR8, c[0x4][0x90] ;  /* 0x01001200ff0877ac */ /* 0x000ee20008000a00 */
[----:B0-----:R-:W-:Y:S01]  /*13da0*/  IMAD.U32 R4, RZ, RZ, UR4 ;  /* 0x00000004ff047e24 */ /* 0x001fe2000f8e00ff */
[----:B------:R-:W-:Y:S01]  /*13db0*/  MOV R5, UR5 ;  /* 0x0000000500057c02 */ /* 0x000fe20008000f00 */
[----:B-----5:R-:W-:-:S02]  /*13dc0*/  IMAD.U32 R6, RZ, RZ, UR6 ;  /* 0x00000006ff067e24 */ /* 0x020fc4000f8e00ff */
[----:B------:R-:W-:Y:S02]  /*13dd0*/  IMAD.U32 R7, RZ, RZ, UR7 ;  /* 0x00000007ff077e24 */ /* 0x000fe4000f8e00ff */
[----:B---3--:R-:W-:Y:S02]  /*13de0*/  IMAD.U32 R10, RZ, RZ, UR8 ;  /* 0x00000008ff0a7e24 */ /* 0x008fe4000f8e00ff */
[----:B--2---:R-:W-:-:S07]  /*13df0*/  IMAD.U32 R11, RZ, RZ, UR9 ;  /* 0x00000009ff0b7e24 */ /* 0x004fce000f8e00ff */
[----:B------:R-:W-:-:S07]  /*13e00*/  LEPC R20, `(.L_x_39997) ;  /* 0x000000001014794e */ /* 0x000fce0000000000 */
[----:B-1--4-:R-:W-:Y:S05]  /*13e10*/  CALL.ABS.NOINC R14 ;  /* 0x000000000e007343 */ /* 0x012fea0003c00000 */
.L_x_39997:
[----:B------:R-:W-:Y:S05]  /*13e20*/  BRA `(.L_x_39973) ;  /* 0x0000000000947947 */ /* 0x000fea0003800000 */
.L_x_39996:
[----:B-1-3--:R-:W-:Y:S01]  /*13e30*/  LOP3.LUT R6, R24, 0x7fffffff, RZ, 0xc0, !PT ;  /* 0x7fffffff18067812 */ /* 0x00afe200078ec0ff */
        /* <DEDUP_REMOVED lines=11> */
.L_x_39999:
[----:B------:R-:W-:Y:S05]  /*13ef0*/  BSYNC.RECONVERGENT B0 ;  /* 0x0000000000007941 */ /* 0x000fea0003800200 */
.L_x_39998:
[----:B------:R-:W-:-:S05]  /*13f00*/  LOP3.LUT R3, R0, 0x80, R7, 0xf8, !PT ;  /* 0x0000008000037812 */ /* 0x000fca00078ef807 */
[----:B------:R0:W-:Y:S01]  /*13f10*/  STG.E.U8 desc[UR36][R4.64], R3 ;  /* 0x0000000304007986 */ /* 0x0001e2000c101124 */
[----:B------:R-:W-:Y:S05]  /*13f20*/  BRA `(.L_x_39973) ;  /* 0x0000000000547947 */ /* 0x000fea0003800000 */
.L_x_39995:
[----:B-1-3--:R-:W-:Y:S01]  /*13f30*/  LOP3.LUT R6, R24, 0x7fffffff, RZ, 0xc0, !PT ;  /* 0x7fffffff18067812 */ /* 0x00afe200078ec0ff */
        /* <DEDUP_REMOVED lines=10> */
.L_x_40001:
[----:B------:R-:W-:Y:S01]  /*13fe0*/  IMAD.MOV.U32 R0, RZ, RZ, 0x7f ;  /* 0x0000007fff007424 */ /* 0x000fe200078e00ff */
[----:B------:R-:W-:-:S04]  /*13ff0*/  ISETP.GT.U32.AND P0, PT, R6, 0x7f800000, PT ;  /* 0x7f8000000600780c */ /* 0x000fc80003f04070 */
[----:B------:R-:W-:-:S09]  /*14000*/  SEL R0, R0, 0x7c, P0 ;  /* 0x0000007c00007807 */ /* 0x000fd20000000000 */
.L_x_40002:
[----:B------:R-:W-:Y:S05]  /*14010*/  BSYNC.RECONVERGENT B0 ;  /* 0x0000000000007941 */ /* 0x000fea0003800200 */
.L_x_40000:
[----:B------:R-:W-:-:S04]  /*14020*/  SHF.R.U32.HI R3, RZ, 0x18, R24 ;  /* 0x00000018ff037819 */ /* 0x000fc80000011618 */
[----:B------:R-:W-:-:S05]  /*14030*/  LOP3.LUT R3, R0, 0x80, R3, 0xf8, !PT ;  /* 0x0000008000037812 */ /* 0x000fca00078ef803 */
[----:B------:R0:W-:Y:S01]  /*14040*/  STG.E.U8 desc[UR36][R4.64], R3 ;  /* 0x0000000304007986 */ /* 0x0001e2000c101124 */
[----:B------:R-:W-:Y:S05]  /*14050*/  BRA `(.L_x_39973) ;  /* 0x0000000000087947 */ /* 0x000fea0003800000 */
.L_x_39994:
[----:B-1-3--:R-:W-:-:S05]  /*14060*/  F2FP.BF16.F32.PACK_AB R24, RZ, R24 ;  /* 0x00000018ff18723e */ /* 0x00afca00000010ff */
[----:B------:R0:W-:Y:S02]  /*14070*/  STG.E.U16 desc[UR36][R4.64], R24 ;  /* 0x0000001804007986 */ /* 0x0001e4000c101524 */
.L_x_39973:
[----:B------:R-:W-:-:S07]  /*14080*/  VIADD R17, R17, 0x80 ;  /* 0x0000008011117836 */ /* 0x000fce0000000000 */
.L_x_39930:
[----:B------:R-:W-:-:S13]  /*14090*/  ISETP.GE.AND P0, PT, R17, R16, PT ;  /* 0x000000101100720c */ /* 0x000fda0003f06270 */
[----:B------:R-:W-:Y:S05]  /*140a0*/  @P0 BREAK.RELIABLE B6 ;  /* 0x0000000000060942 */ /* 0x000fea0003800100 */
[----:B------:R-:W-:Y:S05]  /*140b0*/  @P0 BRA `(.L_x_39967) ;  /* 0x0000000c00980947 */ /* 0x000fea0003800000 */
[----:B------:R-:W-:Y:S05]  /*140c0*/  BSYNC.RELIABLE B6 ;  /* 0x0000000000067941 */ /* 0x000fea0003800100 */
.L_x_39929:
[----:B------:R-:W5:Y:S01]  /*140d0*/  LDCU UR4, c[0x0][0x3bc] ;  /* 0x00007780ff0477ac */ /* 0x000f620008000800 */
[----:B0123--:R-:W0:Y:S01]  /*140e0*/  LDC.64 R4, c[0x0][0x390] ;  /* 0x0000e400ff047b82 */ /* 0x00fe220000000a00 */
        /* <DEDUP_REMOVED lines=19> */
.L_x_40006:
[----:B------:R-:W0:Y:S02]  /*14220*/  F2I.S64.TRUNC R26, R26 ;  /* 0x0000001a001a7311 */ /* 0x000e24000020d900 */
[----:B0-----:R-:W-:-:S05]  /*14230*/  IMAD.MOV.U32 R3, RZ, RZ, R26 ;  /* 0x000000ffff037224 */ /* 0x001fca00078e001a */
[----:B------:R0:W-:Y:S01]  /*14240*/  STG.E.U8 desc[UR36][R4.64], R3 ;  /* 0x0000000304007986 */ /* 0x0001e2000c101124 */
[----:B------:R-:W-:Y:S05]  /*14250*/  BRA `(.L_x_40008) ;  /* 0x0000000c002c7947 */ /* 0x000fea0003800000 */
.L_x_40005:
        /* <DEDUP_REMOVED lines=9> */
.L_x_40010:
[----:B------:R-:W0:Y:S02]  /*142f0*/  F2I.FTZ.TRUNC.NTZ R3, R26 ;  /* 0x0000001a00037305 */ /* 0x000e24000021f100 */
[----:B0-----:R0:W-:Y:S01]  /*14300*/  STG.E desc[UR36][R4.64], R3 ;  /* 0x0000000304007986 */ /* 0x0011e2000c101924 */
[----:B------:R-:W-:Y:S05]  /*14310*/  BRA `(.L_x_40008) ;  /* 0x0000000800fc7947 */ /* 0x000fea0003800000 */
.L_x_40009:
[----:B------:R-:W0:Y:S02]  /*14320*/  F2I.FTZ.TRUNC.NTZ R3, R26 ;  /* 0x0000001a00037305 */ /* 0x000e24000021f100 */
[----:B0-----:R0:W-:Y:S01]  /*14330*/  STG.E.U16 desc[UR36][R4.64], R3 ;  /* 0x0000000304007986 */ /* 0x0011e2000c101524 */
[----:B------:R-:W-:Y:S05]  /*14340*/  BRA `(.L_x_40008) ;  /* 0x0000000800f07947 */ /* 0x000fea0003800000 */
.L_x_40004:
        /* <DEDUP_REMOVED lines=8> */
.L_x_40012:
[----:B------:R-:W-:-:S05]  /*143d0*/  F2FP.F16.F32.PACK_AB R26, RZ, R26 ;  /* 0x0000001aff1a723e */ /* 0x000fca00000000ff */
[----:B------:R0:W-:Y:S01]  /*143e0*/  STG.E.U16 desc[UR36][R4.64], R26 ;  /* 0x0000001a04007986 */ /* 0x0001e2000c101524 */
[----:B------:R-:W-:Y:S05]  /*143f0*/  BRA `(.L_x_40008) ;  /* 0x0000000800c47947 */ /* 0x000fea0003800000 */
.L_x_40011:
        /* <DEDUP_REMOVED lines=8> */
.L_x_40014:
[----:B------:R-:W-:-:S05]  /*14480*/  F2FP.F16.F32.PACK_AB R27, R27, R26 ;  /* 0x0000001a1b1b723e */ /* 0x000fca00000000ff */
[----:B------:R0:W-:Y:S01]  /*14490*/  STG.E desc[UR36][R4.64], R27 ;  /* 0x0000001b04007986 */ /* 0x0001e2000c101924 */
[----:B------:R-:W-:Y:S05]  /*144a0*/  BRA `(.L_x_40008) ;  /* 0x0000000800987947 */ /* 0x000fea0003800000 */
.L_x_40013:
[----:B------:R-:W-:-:S06]  /*144b0*/  FMUL.FTZ R6, R26, 1 ;  /* 0x3f8000001a067820 */ /* 0x000fcc0000410000 */
[----:B------:R-:W0:Y:S02]  /*144c0*/  F2F.F64.F32 R6, R6 ;  /* 0x0000000600067310 */ /* 0x000e240000201800 */
[----:B0-----:R0:W-:Y:S01]  /*144d0*/  STG.E.64 desc[UR36][R4.64], R6 ;  /* 0x0000000604007986 */ /* 0x0011e2000c101b24 */
[----:B------:R-:W-:Y:S05]  /*144e0*/  BRA `(.L_x_40008) ;  /* 0x0000000800887947 */ /* 0x000fea0003800000 */
.L_x_40003:
        /* <DEDUP_REMOVED lines=13> */
.L_x_40018:
        /* <DEDUP_REMOVED lines=16> */
.L_x_40021:
[----:B------:R-:W-:-:S04]  /*146c0*/  SHF.R.U32.HI R26, RZ, 0x18, R26 ;  /* 0x00000018ff1a7819 */ /* 0x000fc8000001161a */
[----:B------:R-:W-:-:S04]  /*146d0*/  LOP3.LUT R3, R3, 0x80, R26, 0xf8, !PT ;  /* 0x0000008003037812 */ /* 0x000fc800078ef81a */
[----:B------:R-:W-:-:S07]  /*146e0*/  PRMT R0, R3, 0x7610, R0 ;  /* 0x0000761003007816 */ /* 0x000fce0000000000 */
.L_x_40020:
[----:B------:R-:W-:Y:S05]  /*146f0*/  BSYNC.RECONVERGENT B0 ;  /* 0x0000000000007941 */ /* 0x000fea0003800200 */
.L_x_40019:
[----:B------:R0:W-:Y:S01]  /*14700*/  STG.E.U8 desc[UR36][R4.64], R0 ;  /* 0x0000000004007986 */ /* 0x0001e2000c101124 */
[----:B------:R-:W-:Y:S05]  /*14710*/  BRA `(.L_x_40008) ;  /* 0x0000000400fc7947 */ /* 0x000fea0003800000 */
.L_x_40017:
        /* <DEDUP_REMOVED lines=16> */
.L_x_40024:
[----:B------:R-:W-:-:S04]  /*14820*/  SHF.R.U32.HI R26, RZ, 0x18, R26 ;  /* 0x00000018ff1a7819 */ /* 0x000fc8000001161a */
[----:B------:R-:W-:-:S04]  /*14830*/  LOP3.LUT R3, R3, 0x80, R26, 0xf8, !PT ;  /* 0x0000008003037812 */ /* 0x000fc800078ef81a */
[----:B------:R-:W-:-:S07]  /*14840*/  PRMT R0, R3, 0x7610, R0 ;  /* 0x0000761003007816 */ /* 0x000fce0000000000 */
.L_x_40023:
[----:B------:R-:W-:Y:S05]  /*14850*/  BSYNC.RECONVERGENT B0 ;  /* 0x0000000000007941 */ /* 0x000fea0003800200 */
.L_x_40022:
[----:B------:R0:W-:Y:S01]  /*14860*/  STG.E.U8 desc[UR36][R4.64], R0 ;  /* 0x0000000004007986 */ /* 0x0001e2000c101124 */
[----:B------:R-:W-:Y:S05]  /*14870*/  BRA `(.L_x_40008) ;  /* 0x0000000400a47947 */ /* 0x000fea0003800000 */
.L_x_40016:
        /* <DEDUP_REMOVED lines=21> */
.L_x_40026:
[----:B------:R-:W0:Y:S02]  /*149d0*/  F2I.U64.TRUNC R26, R26 ;  /* 0x0000001a001a7311 */ /* 0x000e24000020d800 */
[----:B0-----:R0:W-:Y:S01]  /*149e0*/  STG.E.64 desc[UR36][R4.64], R26 ;  /* 0x0000001a04007986 */ /* 0x0011e2000c101b24 */
[----:B------:R-:W-:Y:S05]  /*149f0*/  BRA `(.L_x_40008) ;  /* 0x0000000400447947 */ /* 0x000fea0003800000 */
.L_x_40025:
[----:B------:R-:W0:Y:S02]  /*14a00*/  F2I.FTZ.U32.TRUNC.NTZ R3, R26 ;  /* 0x0000001a00037305 */ /* 0x000e24000021f000 */
[----:B0-----:R0:W-:Y:S01]  /*14a10*/  STG.E desc[UR36][R4.64], R3 ;  /* 0x0000000304007986 */ /* 0x0011e2000c101924 */
[----:B------:R-:W-:Y:S05]  /*14a20*/  BRA `(.L_x_40008) ;  /* 0x0000000400387947 */ /* 0x000fea0003800000 */
.L_x_40015:
        /* <DEDUP_REMOVED lines=12> */
.L_x_40028:
[----:B------:R-:W-:Y:S01]  /*14af0*/  FMUL.FTZ R8, R26, 1 ;  /* 0x3f8000001a087820 */ /* 0x000fe20000410000 */
[----:B------:R-:W-:-:S05]  /*14b00*/  FMUL.FTZ R10, R27, 1 ;  /* 0x3f8000001b0a7820 */ /* 0x000fca0000410000 */
[----:B------:R-:W-:Y:S08]  /*14b10*/  F2F.F64.F32 R8, R8 ;  /* 0x0000000800087310 */ /* 0x000ff00000201800 */
[----:B------:R-:W0:Y:S02]  /*14b20*/  F2F.F64.F32 R10, R10 ;  /* 0x0000000a000a7310 */ /* 0x000e240000201800 */
[----:B0-----:R0:W-:Y:S01]  /*14b30*/  STG.E.128 desc[UR36][R4.64], R8 ;  /* 0x0000000804007986 */ /* 0x0011e2000c101d24 */
[----:B------:R-:W-:Y:S05]  /*14b40*/  BRA `(.L_x_40008) ;  /* 0x0000000000f07947 */ /* 0x000fea0003800000 */
.L_x_40027:
[----:B------:R-:W-:-:S13]  /*14b50*/  ISETP.NE.AND P0, PT, R0, 0xf, PT ;  /* 0x0000000f0000780c */ /* 0x000fda0003f05270 */
[----:B------:R-:W-:Y:S05]  /*14b60*/  @!P0 BRA `(.L_x_40029) ;  /* 0x0000000000e08947 */ /* 0x000fea0003800000 */
[----:B------:R-:W-:-:S13]  /*14b70*/  ISETP.NE.AND P0, PT, R0, 0x17, PT ;  /* 0x000000170000780c */ /* 0x000fda0003f05270 */
[----:B------:R-:W-:Y:S05]  /*14b80*/  @!P0 BRA `(.L_x_40030) ;  /* 0x00000000008c8947 */ /* 0x000fea0003800000 */
[----:B------:R-:W-:-:S13]  /*14b90*/  ISETP.NE.AND P0, PT, R0, 0x18, PT ;  /* 0x000000180000780c */ /* 0x000fda0003f05270 */
[----:B------:R-:W-:Y:S05]  /*14ba0*/  @!P0 BRA `(.L_x_40031) ;  /* 0x0000000000448947 */ /* 0x000fea0003800000 */
.L_x_40007:
[----:B------:R-:W-:Y:S01]  /*14bb0*/  MOV R0, 0x0 ;  /* 0x0000000000007802 */ /* 0x000fe20000000f00 */
[----:B------:R-:W0:Y:S01]  /*14bc0*/  LDCU.64 UR4, c[0x4][0x198] ;  /* 0x01003300ff0477ac */ /* 0x000e220008000a00 */
[----:B------:R-:W-:Y:S02]  /*14bd0*/  HFMA2 R12, -RZ, RZ, 0, 5.9604644775390625e-08 ;  /* 0x00000001ff0c7431 */ /* 0x000fe400000001ff */
[----:B------:R-:W-:Y:S01]  /*14be0*/  IMAD.MOV.U32 R8, RZ, RZ, 0x65 ;  /* 0x00000065ff087424 */ /* 0x000fe200078e00ff */
[----:B------:R1:W2:Y:S01]  /*14bf0*/  LDC.64 R14, c[0x4][R0] ;  /* 0x01000000000e7b82 */ /* 0x0002a20000000a00 */
[----:B------:R-:W3:Y:S01]  /*14c00*/  LDCU.64 UR6, c[0x4][0x1a0] ;  /* 0x01003400ff0677ac */ /* 0x000ee20008000a00 */
[----:B------:R-:W-:Y:S01]  /*14c10*/  IMAD.MOV.U32 R13, RZ, RZ, RZ ;  /* 0x000000ffff0d7224 */ /* 0x000fe200078e00ff */
[----:B------:R-:W5:Y:S01]  /*14c20*/  LDCU.64 UR8, c[0x4][0x90] ;  /* 0x01001200ff0877ac */ /* 0x000f620008000a00 */
[----:B0-----:R-:W-:Y:S02]  /*14c30*/  IMAD.U32 R4, RZ, RZ, UR4 ;  /* 0x00000004ff047e24 */ /* 0x001fe4000f8e00ff */
[----:B------:R-:W-:Y:S01]  /*14c40*/  IMAD.U32 R5, RZ, RZ, UR5 ;  /* 0x00000005ff057e24 */ /* 0x000fe2000f8e00ff */
[----:B---3--:R-:W-:Y:S01]  /*14c50*/  MOV R6, UR6 ;  /* 0x0000000600067c02 */ /* 0x008fe20008000f00 */
[----:B------:R-:W-:-:S02]  /*14c60*/  IMAD.U32 R7, RZ, RZ, UR7 ;  /* 0x00000007ff077e24 */ /* 0x000fc4000f8e00ff */
[----:B-----5:R-:W-:Y:S02]  /*14c70*/  IMAD.U32 R10, RZ, RZ, UR8 ;  /* 0x00000008ff0a7e24 */ /* 0x020fe4000f8e00ff */
[----:B-1----:R-:W-:-:S07]  /*14c80*/  IMAD.U32 R11, RZ, RZ, UR9 ;  /* 0x00000009ff0b7e24 */ /* 0x002fce000f8e00ff */
[----:B------:R-:W-:-:S07]  /*14c90*/  LEPC R20, `(.L_x_40032) ;  /* 0x000000001014794e */ /* 0x000fce0000000000 */
[----:B--2-4-:R-:W-:Y:S05]  /*14ca0*/  CALL.ABS.NOINC R14 ;  /* 0x000000000e007343 */ /* 0x014fea0003c00000 */
.L_x_40032:
[----:B------:R-:W-:Y:S05]  /*14cb0*/  BRA `(.L_x_40008) ;  /* 0x0000000000947947 */ /* 0x000fea0003800000 */
.L_x_40031:
        /* <DEDUP_REMOVED lines=12> */
.L_x_40034:
[----:B------:R-:W-:Y:S05]  /*14d80*/  BSYNC.RECONVERGENT B0 ;  /* 0x0000000000007941 */ /* 0x000fea0003800200 */
.L_x_40033:
[----:B------:R-:W-:-:S05]  /*14d90*/  LOP3.LUT R3, R0, 0x80, R7, 0xf8, !PT ;  /* 0x0000008000037812 */ /* 0x000fca00078ef807 */
[----:B------:R1:W-:Y:S01]  /*14da0*/  STG.E.U8 desc[UR36][R4.64], R3 ;  /* 0x0000000304007986 */ /* 0x0003e2000c101124 */
[----:B------:R-:W-:Y:S05]  /*14db0*/  BRA `(.L_x_40008) ;  /* 0x0000000000547947 */ /* 0x000fea0003800000 */
.L_x_40030:
        /* <DEDUP_REMOVED lines=11> */
.L_x_40036:
[----:B------:R-:W-:Y:S01]  /*14e70*/  IMAD.MOV.U32 R0, RZ, RZ, 0x7f ;  /* 0x0000007fff007424 */ /* 0x000fe200078e00ff */
[----:B------:R-:W-:-:S04]  /*14e80*/  ISETP.GT.U32.AND P0, PT, R6, 0x7f800000, PT ;  /* 0x7f8000000600780c */ /* 0x000fc80003f04070 */
[----:B------:R-:W-:-:S09]  /*14e90*/  SEL R0, R0, 0x7c, P0 ;  /* 0x0000007c00007807 */ /* 0x000fd20000000000 */
.L_x_40037:
[----:B------:R-:W-:Y:S05]  /*14ea0*/  BSYNC.RECONVERGENT B0 ;  /* 0x0000000000007941 */ /* 0x000fea0003800200 */
.L_x_40035:
[----:B------:R-:W-:-:S04]  /*14eb0*/  SHF.R.U32.HI R3, RZ, 0x18, R26 ;  /* 0x00000018ff037819 */ /* 0x000fc8000001161a */
[----:B------:R-:W-:-:S05]  /*14ec0*/  LOP3.LUT R3, R0, 0x80, R3, 0xf8, !PT ;  /* 0x0000008000037812 */ /* 0x000fca00078ef803 */
[----:B------:R0:W-:Y:S01]  /*14ed0*/  STG.E.U8 desc[UR36][R4.64], R3 ;  /* 0x0000000304007986 */ /* 0x0001e2000c101124 */
[----:B------:R-:W-:Y:S05]  /*14ee0*/  BRA `(.L_x_40008) ;  /* 0x0000000000087947 */ /* 0x000fea0003800000 */
.L_x_40029:
[----:B------:R-:W-:-:S05]  /*14ef0*/  F2FP.BF16.F32.PACK_AB R26, RZ, R26 ;  /* 0x0000001aff1a723e */ /* 0x000fca00000010ff */
[----:B------:R2:W-:Y:S02]  /*14f00*/  STG.E.U16 desc[UR36][R4.64], R26 ;  /* 0x0000001a04007986 */ /* 0x0005e4000c101524 */
.L_x_40008:
[----:B------:R-:W-:-:S07]  /*14f10*/  VIADD R17, R17, 0x80 ;  /* 0x0000008011117836 */ /* 0x000fce0000000000 */
.L_x_39967:
[----:B------:R-:W-:Y:S05]  /*14f20*/  BSYNC.RECONVERGENT B7 ;  /* 0x0000000000077941 */ /* 0x000fea0003800200 */
.L_x_39928:
[----:B------:R-:W-:-:S13]  /*14f30*/  ISETP.GE.AND P0, PT, R17, R16, PT ;  /* 0x000000101100720c */ /* 0x000fda0003f06270 */
[----:B------:R-:W-:Y:S05]  /*14f40*/  @P0 EXIT ;  /* 0x000000000000094d */ /* 0x000fea0003800000 */
[----:B0123--:R-:W0:Y:S01]  /*14f50*/  LDC.64 R4, c[0x0][0x390] ;  /* 0x0000e400ff047b82 */ /* 0x00fe220000000a00 */
        /* <DEDUP_REMOVED lines=16> */
[----:B----4-:R-:W0:Y:S02]  /*15060*/  F2I.FTZ.TRUNC.NTZ R5, R28 ;  /* 0x0000001c00057305 */ /* 0x010e24000021f100 */
[----:B0-----:R-:W-:Y:S01]  /*15070*/  STG.E.U8 desc[UR36][R2.64], R5 ;  /* 0x0000000502007986 */ /* 0x001fe2000c101124 */
[----:B------:R-:W-:Y:S05]  /*15080*/  EXIT ;  /* 0x000000000000794d */ /* 0x000fea0003800000 */
.L_x_40041:
[----:B----4-:R-:W0:Y:S02]  /*15090*/  F2I.S64.TRUNC R28, R28 ;  /* 0x0000001c001c7311 */ /* 0x010e24000020d900 */
[----:B0-----:R-:W-:-:S05]  /*150a0*/  IMAD.MOV.U32 R5, RZ, RZ, R28 ;  /* 0x000000ffff057224 */ /* 0x001fca00078e001c */
[----:B------:R-:W-:Y:S01]  /*150b0*/  STG.E.U8 desc[UR36][R2.64], R5 ;  /* 0x0000000502007986 */ /* 0x000fe2000c101124 */
[----:B------:R-:W-:Y:S05]  /*150c0*/  EXIT ;  /* 0x000000000000794d */ /* 0x000fea0003800000 */
.L_x_40040:
[----:B------:R-:W-:-:S13]  /*150d0*/  ISETP.NE.AND P0, PT, R0, 0x2, PT ;  /* 0x000000020000780c */ /* 0x000fda0003f05270 */
[----:B------:R-:W-:Y:S05]  /*150e0*/  @!P0 BRA `(.L_x_40043) ;  /* 0x0000000000288947 */ /* 0x000fea0003800000 */
[----:B------:R-:W-:-:S13]  /*150f0*/  ISETP.NE.AND P0, PT, R0, 0x3, PT ;  /* 0x000000030000780c */ /* 0x000fda0003f05270 */
[----:B------:R-:W-:Y:S05]  /*15100*/  @!P0 BRA `(.L_x_40044) ;  /* 0x0000000000148947 */ /* 0x000fea0003800000 */
[----:B------:R-:W-:-:S13]  /*15110*/  ISETP.NE.AND P0, PT, R0, 0x4, PT ;  /* 0x000000040000780c */ /* 0x000fda0003f05270 */
[----:B------:R-:W-:Y:S05]  /*15120*/  @P0 BRA `(.L_x_40042) ;  /* 0x00000008003c0947 */ /* 0x000fea0003800000 */
[----:B----4-:R-:W0:Y:S02]  /*15130*/  F2I.S64.TRUNC R28, R28 ;  /* 0x0000001c001c7311 */ /* 0x010e24000020d900 */
[----:B0-----:R-:W-:Y:S01]  /*15140*/  STG.E.64 desc[UR36][R2.64], R28 ;  /* 0x0000001c02007986 */ /* 0x001fe2000c101b24 */
[----:B------:R-:W-:Y:S05]  /*15150*/  EXIT ;  /* 0x000000000000794d */ /* 0x000fea0003800000 */
.L_x_40044:
[----:B----4-:R-:W0:Y:S02]  /*15160*/  F2I.FTZ.TRUNC.NTZ R5, R28 ;  /* 0x0000001c00057305 */ /* 0x010e24000021f100 */
[----:B0-----:R-:W-:Y:S01]  /*15170*/  STG.E desc[UR36][R2.64], R5 ;  /* 0x0000000502007986 */ /* 0x001fe2000c101924 */
[----:B------:R-:W-:Y:S05]  /*15180*/  EXIT ;  /* 0x000000000000794d */ /* 0x000fea0003800000 */
.L_x_40043:
[----:B----4-:R-:W0:Y:S02]  /*15190*/  F2I.FTZ.TRUNC.NTZ R5, R28 ;  /* 0x0000001c00057305 */ /* 0x010e24000021f100 */
[----:B0-----:R-:W-:Y:S01]  /*151a0*/  STG.E.U16 desc[UR36][R2.64], R5 ;  /* 0x0000000502007986 */ /* 0x001fe2000c101524 */
[----:B------:R-:W-:Y:S05]  /*151b0*/  EXIT ;  /* 0x000000000000794d */ /* 0x000fea0003800000 */
.L_x_40039:
[----:B------:R-:W-:-:S13]  /*151c0*/  ISETP.GT.AND P0, PT, R0, 0x6, PT ;  /* 0x000000060000780c */ /* 0x000fda0003f04270 */
[----:B------:R-:W-:Y:S05]  /*151d0*/  @P0 BRA `(.L_x_40045) ;  /* 0x0000000000240947 */ /* 0x000fea0003800000 */
[----:B------:R-:W-:-:S13]  /*151e0*/  ISETP.NE.AND P0, PT, R0, 0x5, PT ;  /* 0x000000050000780c */ /* 0x000fda0003f05270 */
[----:B------:R-:W-:Y:S05]  /*151f0*/  @!P0 BRA `(.L_x_40046) ;  /* 0x0000000000108947 */ /* 0x000fea0003800000 */
[----:B------:R-:W-:-:S13]  /*15200*/  ISETP.NE.AND P0, PT, R0, 0x6, PT ;  /* 0x000000060000780c */ /* 0x000fda0003f05270 */
[----:B------:R-:W-:Y:S05]  /*15210*/  @P0 BRA `(.L_x_40042) ;  /* 0x0000000800000947 */ /* 0x000fea0003800000 */
[----:B----4-:R-:W-:Y:S01]  /*15220*/  STG.E desc[UR36][R2.64], R28 ;  /* 0x0000001c02007986 */ /* 0x010fe2000c101924 */
[----:B------:R-:W-:Y:S05]  /*15230*/  EXIT ;  /* 0x000000000000794d */ /* 0x000fea0003800000 */
.L_x_40046:
[----:B----4-:R-:W-:-:S05]  /*15240*/  F2FP.F16.F32.PACK_AB R28, RZ, R28 ;  /* 0x0000001cff1c723e */ /* 0x010fca00000000ff */
[----:B------:R-:W-:Y:S01]  /*15250*/  STG.E.U16 desc[UR36][R2.64], R28 ;  /* 0x0000001c02007986 */ /* 0x000fe2000c101524 */
[----:B------:R-:W-:Y:S05]  /*15260*/  EXIT ;  /* 0x000000000000794d */ /* 0x000fea0003800000 */
.L_x_40045:
[----:B------:R-:W-:-:S13]  /*15270*/  ISETP.NE.AND P0, PT, R0, 0x7, PT ;  /* 0x000000070000780c */ /* 0x000fda0003f05270 */
[----:B------:R-:W-:Y:S05]  /*15280*/  @!P0 BRA `(.L_x_40047) ;  /* 0x0000000000248947 */ /* 0x000fea0003800000 */
[----:B------:R-:W-:-:S13]  /*15290*/  ISETP.NE.AND P0, PT, R0, 0x8, PT ;  /* 0x000000080000780c */ /* 0x000fda0003f05270 */
[----:B------:R-:W-:Y:S05]  /*152a0*/  @!P0 BRA `(.L_x_40048) ;  /* 0x0000000000108947 */ /* 0x000fea0003800000 */
[----:B------:R-:W-:-:S13]  /*152b0*/  ISETP.NE.AND P0, PT, R0, 0x9, PT ;  /* 0x000000090000780c */ /* 0x000fda0003f05270 */
[----:B------:R-:W-:Y:S05]  /*152c0*/  @P0 BRA `(.L_x_40042) ;  /* 0x0000000400d40947 */ /* 0x000fea0003800000 */
[----:B----4-:R-:W-:Y:S01]  /*152d0*/  STG.E.64 desc[UR36][R2.64], R28 ;  /* 0x0000001c02007986 */ /* 0x010fe2000c101b24 */
[----:B------:R-:W-:Y:S05]  /*152e0*/  EXIT ;  /* 0x000000000000794d */ /* 0x000fea0003800000 */
.L_x_40048:
[----:B----4-:R-:W-:-:S05]  /*152f0*/  F2FP.F16.F32.PACK_AB R29, R29, R28 ;  /* 0x0000001c1d1d723e */ /* 0x010fca00000000ff */
[----:B------:R-:W-:Y:S01]  /*15300*/  STG.E desc[UR36][R2.64], R29 ;  /* 0x0000001d02007986 */ /* 0x000fe2000c101924 */
[----:B------:R-:W-:Y:S05]  /*15310*/  EXIT ;  /* 0x000000000000794d */ /* 0x000fea0003800000 */
.L_x_40047:
[----:B----4-:R-:W-:-:S06]  /*15320*/  FMUL.FTZ R4, R28, 1 ;  /* 0x3f8000001c047820 */ /* 0x010fcc0000410000 */
[----:B------:R-:W0:Y:S02]  /*15330*/  F2F.F64.F32 R4, R4 ;  /* 0x0000000400047310 */ /* 0x000e240000201800 */
[----:B0-----:R-:W-:Y:S01]  /*15340*/  STG.E.64 desc[UR36][R2.64], R4 ;  /* 0x0000000402007986 */ /* 0x001fe2000c101b24 */
[----:B------:R-:W-:Y:S05]  /*15350*/  EXIT ;  /* 0x000000000000794d */ /* 0x000fea0003800000 */
.L_x_40038:
        /* <DEDUP_REMOVED lines=10> */
[----:B----4-:R-:W0:Y:S02]  /*15400*/  F2I.FTZ.U32.TRUNC.NTZ R5, R28 ;  /* 0x0000001c00057305 */ /* 0x010e24000021f000 */
[----:B0-----:R-:W-:Y:S01]  /*15410*/  STG.E.U16 desc[UR36][R2.64], R5 ;  /* 0x0000000502007986 */ /* 0x001fe2000c101524 */
[----:B------:R-:W-:Y:S05]  /*15420*/  EXIT ;  /* 0x000000000000794d */ /* 0x000fea0003800000 */
.L_x_40052:
[----:B----4-:R-:W-:Y:S01]  /*15430*/  LOP3.LUT R4, R28, 0x7fffffff, RZ, 0xc0, !PT ;  /* 0x7fffffff1c047812 */ /* 0x010fe200078ec0ff */
        /* <DEDUP_REMOVED lines=15> */
.L_x_40055:
[----:B------:R-:W-:-:S04]  /*15530*/  SHF.R.U32.HI R28, RZ, 0x18, R28 ;  /* 0x00000018ff1c7819 */ /* 0x000fc8000001161c */
[----:B------:R-:W-:-:S04]  /*15540*/  LOP3.LUT R5, R5, 0x80, R28, 0xf8, !PT ;  /* 0x0000008005057812 */ /* 0x000fc800078ef81c */
[----:B------:R-:W-:-:S07]  /*15550*/  PRMT R0, R5, 0x7610, R0 ;  /* 0x0000761005007816 */ /* 0x000fce0000000000 */
.L_x_40054:
[----:B------:R-:W-:Y:S05]  /*15560*/  BSYNC.RECONVERGENT B0 ;  /* 0x0000000000007941 */ /* 0x000fea0003800200 */
.L_x_40053:
[----:B------:R-:W-:Y:S01]  /*15570*/  STG.E.U8 desc[UR36][R2.64], R0 ;  /* 0x0000000002007986 */ /* 0x000fe2000c101124 */
[----:B------:R-:W-:Y:S05]  /*15580*/  EXIT ;  /* 0x000000000000794d */ /* 0x000fea0003800000 */
.L_x_40051:
        /* <DEDUP_REMOVED lines=16> */
.L_x_40058:
[----:B------:R-:W-:-:S04]  /*15690*/  SHF.R.U32.HI R28, RZ, 0x18, R28 ;  /* 0x00000018ff1c7819 */ /* 0x000fc8000001161c */
[----:B------:R-:W-:-:S04]  /*156a0*/  LOP3.LUT R5, R5, 0x80, R28, 0xf8, !PT ;  /* 0x0000008005057812 */ /* 0x000fc800078ef81c */
[----:B------:R-:W-:-:S07]  /*156b0*/  PRMT R0, R5, 0x7610, R0 ;  /* 0x0000761005007816 */ /* 0x000fce0000000000 */
.L_x_40057:
[----:B------:R-:W-:Y:S05]  /*156c0*/  BSYNC.RECONVERGENT B0 ;  /* 0x0000000000007941 */ /* 0x000fea0003800200 */
.L_x_40056:
[----:B------:R-:W-:Y:S01]  /*156d0*/  STG.E.U8 desc[UR36][R2.64], R0 ;  /* 0x0000000002007986 */ /* 0x000fe2000c101124 */
[----:B------:R-:W-:Y:S05]  /*156e0*/  EXIT ;  /* 0x000000000000794d */ /* 0x000fea0003800000 */
.L_x_40050:
[----:B------:R-:W-:-:S13]  /*156f0*/  ISETP.NE.AND P0, PT, R0, 0x1c, PT ;  /* 0x0000001c0000780c */ /* 0x000fda0003f05270 */
[----:B------:R-:W-:Y:S05]  /*15700*/  @!P0 BRA `(.L_x_40059) ;  /* 0x0000000000588947 */ /* 0x000fea0003800000 */
[----:B------:R-:W-:-:S13]  /*15710*/  ISETP.NE.AND P0, PT, R0, 0x1d, PT ;  /* 0x0000001d0000780c */ /* 0x000fda0003f05270 */
[----:B------:R-:W-:Y:S05]  /*15720*/  @!P0 BRA `(.L_x_40060) ;  /* 0x0000000000448947 */ /* 0x000fea0003800000 */
[----:B------:R-:W-:-:S13]  /*15730*/  ISETP.NE.AND P0, PT, R0, 0x2c, PT ;  /* 0x0000002c0000780c */ /* 0x000fda0003f05270 */
[----:B------:R-:W-:Y:S05]  /*15740*/  @P0 BRA `(.L_x_40042) ;  /* 0x0000000000b40947 */ /* 0x000fea0003800000 */
[----:B----4-:R-:W-:-:S04]  /*15750*/  SHF.R.U32.HI R4, RZ, 0x17, R28 ;  /* 0x00000017ff047819 */ /* 0x010fc8000001161c */
        /* <DEDUP_REMOVED lines=14> */
.L_x_40060:
[----:B----4-:R-:W0:Y:S02]  /*15840*/  F2I.U64.TRUNC R28, R28 ;  /* 0x0000001c001c7311 */ /* 0x010e24000020d800 */
[----:B0-----:R-:W-:Y:S01]  /*15850*/  STG.E.64 desc[UR36][R2.64], R28 ;  /* 0x0000001c02007986 */ /* 0x001fe2000c101b24 */
[----:B------:R-:W-:Y:S05]  /*15860*/  EXIT ;  /* 0x000000000000794d */ /* 0x000fea0003800000 */
.L_x_40059:
[----:B----4-:R-:W0:Y:S02]  /*15870*/  F2I.FTZ.U32.TRUNC.NTZ R5, R28 ;  /* 0x0000001c00057305 */ /* 0x010e24000021f000 */
[----:B0-----:R-:W-:Y:S01]  /*15880*/  STG.E desc[UR36][R2.64], R5 ;  /* 0x0000000502007986 */ /* 0x001fe2000c101924 */
[----:B------:R-:W-:Y:S05]  /*15890*/  EXIT ;  /* 0x000000000000794d */ /* 0x000fea0003800000 */
.L_x_40049:
[----:B------:R-:W-:-:S13]  /*158a0*/  ISETP.GT.AND P0, PT, R0, 0xe, PT ;  /* 0x0000000e0000780c */ /* 0x000fda0003f04270 */
[----:B------:R-:W-:Y:S05]  /*158b0*/  @P0 BRA `(.L_x_40061) ;  /* 0x0000000000400947 */ /* 0x000fea0003800000 */
[----:B------:R-:W-:-:S13]  /*158c0*/  ISETP.NE.AND P0, PT, R0, 0xa, PT ;  /* 0x0000000a0000780c */ /* 0x000fda0003f05270 */
[----:B------:R-:W-:Y:S05]  /*158d0*/  @!P0 BRA `(.L_x_40062) ;  /* 0x0000000000208947 */ /* 0x000fea0003800000 */
[----:B------:R-:W-:-:S13]  /*158e0*/  ISETP.NE.AND P0, PT, R0, 0xb, PT ;  /* 0x0000000b0000780c */ /* 0x000fda0003f05270 */
[----:B------:R-:W-:Y:S05]  /*158f0*/  @P0 BRA `(.L_x_40042) ;  /* 0x0000000000480947 */ /* 0x000fea0003800000 */
[----:B----4-:R-:W-:Y:S02]  /*15900*/  FSETP.NEU.FTZ.AND P0, PT, R28, RZ, PT ;  /* 0x000000ff1c00720b */ /* 0x010fe40003f1d000 */
[----:B------:R-:W-:-:S04]  /*15910*/  FSETP.NEU.FTZ.AND P1, PT, R29, RZ, PT ;  /* 0x000000ff1d00720b */ /* 0x000fc80003f3d000 */
[----:B------:R-:W-:-:S04]  /*15920*/  PLOP3.LUT P0, PT, P0, P1, PT, 0xf8, 0x8f ;  /* 0x00000000008f781c */ /* 0x000fc80000703f70 */
[----:B------:R-:W-:-:S05]  /*15930*/  SEL R5, RZ, 0x1, !P0 ;  /* 0x00000001ff057807 */ /* 0x000fca0004000000 */
[----:B------:R-:W-:Y:S01]  /*15940*/  STG.E.U8 desc[UR36][R2.64], R5 ;  /* 0x0000000502007986 */ /* 0x000fe2000c101124 */
[----:B------:R-:W-:Y:S05]  /*15950*/  EXIT ;  /* 0x000000000000794d */ /* 0x000fea0003800000 */
.L_x_40062:
[----:B----4-:R-:W-:Y:S01]  /*15960*/  FMUL.FTZ R4, R28, 1 ;  /* 0x3f8000001c047820 */ /* 0x010fe20000410000 */
[----:B------:R-:W-:-:S05]  /*15970*/  FMUL.FTZ R6, R29, 1 ;  /* 0x3f8000001d067820 */ /* 0x000fca0000410000 */
[----:B------:R-:W-:Y:S08]  /*15980*/  F2F.F64.F32 R4, R4 ;  /* 0x0000000400047310 */ /* 0x000ff00000201800 */
[----:B------:R-:W0:Y:S02]  /*15990*/  F2F.F64.F32 R6, R6 ;  /* 0x0000000600067310 */ /* 0x000e240000201800 */
[----:B0-----:R-:W-:Y:S01]  /*159a0*/  STG.E.128 desc[UR36][R2.64], R4 ;  /* 0x0000000402007986 */ /* 0x001fe2000c101d24 */
[----:B------:R-:W-:Y:S05]  /*159b0*/  EXIT ;  /* 0x000000000000794d */ /* 0x000fea0003800000 */
.L_x_40061:
[----:B------:R-:W-:-:S13]  /*159c0*/  ISETP.NE.AND P0, PT, R0, 0xf, PT ;  /* 0x0000000f0000780c */ /* 0x000fda0003f05270 */
[----:B------:R-:W-:Y:S05]  /*159d0*/  @!P0 BRA `(.L_x_40063) ;  /* 0x0000000000e08947 */ /* 0x000fea0003800000 */
[----:B------:R-:W-:-:S13]  /*159e0*/  ISETP.NE.AND P0, PT, R0, 0x17, PT ;  /* 0x000000170000780c */ /* 0x000fda0003f05270 */
[----:B------:R-:W-:Y:S05]  /*159f0*/  @!P0 BRA `(.L_x_40064) ;  /* 0x00000000008c8947 */ /* 0x000fea0003800000 */
[----:B------:R-:W-:-:S13]  /*15a00*/  ISETP.NE.AND P0, PT, R0, 0x18, PT ;  /* 0x000000180000780c */ /* 0x000fda0003f05270 */
[----:B------:R-:W-:Y:S05]  /*15a10*/  @!P0 BRA `(.L_x_40065) ;  /* 0x0000000000448947 */ /* 0x000fea0003800000 */
.L_x_40042:
[----:B------:R-:W-:Y:S01]  /*15a20*/  MOV R0, 0x0 ;  /* 0x0000000000007802 */ /* 0x000fe20000000f00 */
[----:B------:R-:W0:Y:S01]  /*15a30*/  LDCU.64 UR4, c[0x4][0x198] ;  /* 0x01003300ff0477ac */ /* 0x000e220008000a00 */
[----:B------:R-:W-:Y:S02]  /*15a40*/  HFMA2 R8, -RZ, RZ, 0, 6.020069122314453125e-06 ;  /* 0x00000065ff087431 */ /* 0x000fe400000001ff */
[----:B------:R-:W-:Y:S01]  /*15a50*/  IMAD.MOV.U32 R12, RZ, RZ, 0x1 ;  /* 0x00000001ff0c7424 */ /* 0x000fe200078e00ff */
[----:B------:R1:W2:Y:S01]  /*15a60*/  LDC.64 R2, c[0x4][R0] ;  /* 0x0100000000027b82 */ /* 0x0002a20000000a00 */
[----:B------:R-:W3:Y:S01]  /*15a70*/  LDCU.64 UR6, c[0x4][0x1a0] ;  /* 0x01003400ff0677ac */ /* 0x000ee20008000a00 */
[----:B------:R-:W-:Y:S01]  /*15a80*/  IMAD.MOV.U32 R13, RZ, RZ, RZ ;  /* 0x000000ffff0d7224 */ /* 0x000fe200078e00ff */
[----:B------:R-:W5:Y:S01]  /*15a90*/  LDCU.64 UR8, c[0x4][0x90] ;  /* 0x01001200ff0877ac */ /* 0x000f620008000a00 */
[----:B0-----:R-:W-:Y:S01]  /*15aa0*/  IMAD.U32 R4, RZ, RZ, UR4 ;  /* 0x00000004ff047e24 */ /* 0x001fe2000f8e00ff */
[----:B------:R-:W-:Y:S01]  /*15ab0*/  MOV R5, UR5 ;  /* 0x0000000500057c02 */ /* 0x000fe20008000f00 */
[----:B---3--:R-:W-:-:S02]  /*15ac0*/  IMAD.U32 R6, RZ, RZ, UR6 ;  /* 0x00000006ff067e24 */ /* 0x008fc4000f8e00ff */
[----:B------:R-:W-:Y:S02]  /*15ad0*/  IMAD.U32 R7, RZ, RZ, UR7 ;  /* 0x00000007ff077e24 */ /* 0x000fe4000f8e00ff */
[----:B-----5:R-:W-:Y:S02]  /*15ae0*/  IMAD.U32 R10, RZ, RZ, UR8 ;  /* 0x00000008ff0a7e24 */ /* 0x020fe4000f8e00ff */
[----:B-1----:R-:W-:-:S07]  /*15af0*/  IMAD.U32 R11, RZ, RZ, UR9 ;  /* 0x00000009ff0b7e24 */ /* 0x002fce000f8e00ff */
[----:B------:R-:W-:-:S07]  /*15b00*/  LEPC R20, `(.L_x_40066) ;  /* 0x000000001014794e */ /* 0x000fce0000000000 */
[----:B--2-4-:R-:W-:Y:S05]  /*15b10*/  CALL.ABS.NOINC R2 ;  /* 0x0000000002007343 */ /* 0x014fea0003c00000 */
.L_x_40066:
[----:B------:R-:W-:Y:S05]  /*15b20*/  EXIT ;  /* 0x000000000000794d */ /* 0x000fea0003800000 */
.L_x_40065:
[----:B----4-:R-:W-:Y:S01]  /*15b30*/  LOP3.LUT R4, R28, 0x7fffffff, RZ, 0xc0, !PT ;  /* 0x7fffffff1c047812 */ /* 0x010fe200078ec0ff */
        /* <DEDUP_REMOVED lines=11> */
.L_x_40068:
[----:B------:R-:W-:Y:S05]  /*15bf0*/  BSYNC.RECONVERGENT B0 ;  /* 0x0000000000007941 */ /* 0x000fea0003800200 */
.L_x_40067:
[----:B------:R-:W-:-:S05]  /*15c00*/  LOP3.LUT R5, R0, 0x80, R7, 0xf8, !PT ;  /* 0x0000008000057812 */ /* 0x000fca00078ef807 */
[----:B------:R-:W-:Y:S01]  /*15c10*/  STG.E.U8 desc[UR36][R2.64], R5 ;  /* 0x0000000502007986 */ /* 0x000fe2000c101124 */
[----:B------:R-:W-:Y:S05]  /*15c20*/  EXIT ;  /* 0x000000000000794d */ /* 0x000fea0003800000 */
.L_x_40064:
[----:B----4-:R-:W-:Y:S01]  /*15c30*/  LOP3.LUT R4, R28, 0x7fffffff, RZ, 0xc0, !PT ;  /* 0x7fffffff1c047812 */ /* 0x010fe200078ec0ff */
        /* <DEDUP_REMOVED lines=10> */
.L_x_40070:
[----:B------:R-:W-:Y:S01]  /*15ce0*/  IMAD.MOV.U32 R0, RZ, RZ, 0x7f ;  /* 0x0000007fff007424 */ /* 0x000fe200078e00ff */
[----:B------:R-:W-:-:S04]  /*15cf0*/  ISETP.GT.U32.AND P0, PT, R4, 0x7f800000, PT ;  /* 0x7f8000000400780c */ /* 0x000fc80003f04070 */
[----:B------:R-:W-:-:S09]  /*15d00*/  SEL R0, R0, 0x7c, P0 ;  /* 0x0000007c00007807 */ /* 0x000fd20000000000 */
.L_x_40071:
[----:B------:R-:W-:Y:S05]  /*15d10*/  BSYNC.RECONVERGENT B0 ;  /* 0x0000000000007941 */ /* 0x000fea0003800200 */
.L_x_40069:
[----:B------:R-:W-:-:S04]  /*15d20*/  SHF.R.U32.HI R5, RZ, 0x18, R28 ;  /* 0x00000018ff057819 */ /* 0x000fc8000001161c */
[----:B------:R-:W-:-:S05]  /*15d30*/  LOP3.LUT R5, R0, 0x80, R5, 0xf8, !PT ;  /* 0x0000008000057812 */ /* 0x000fca00078ef805 */
[----:B------:R-:W-:Y:S01]  /*15d40*/  STG.E.U8 desc[UR36][R2.64], R5 ;  /* 0x0000000502007986 */ /* 0x000fe2000c101124 */
[----:B------:R-:W-:Y:S05]  /*15d50*/  EXIT ;  /* 0x000000000000794d */ /* 0x000fea0003800000 */
.L_x_40063:
[----:B----4-:R-:W-:-:S05]  /*15d60*/  F2FP.BF16.F32.PACK_AB R28, RZ, R28 ;  /* 0x0000001cff1c723e */ /* 0x010fca00000010ff */
[----:B------:R-:W-:Y:S01]  /*15d70*/  STG.E.U16 desc[UR36][R2.64], R28 ;  /* 0x0000001c02007986 */ /* 0x000fe2000c101524 */
[----:B------:R-:W-:Y:S05]  /*15d80*/  EXIT ;  /* 0x000000000000794d */ /* 0x000fea0003800000 */
        .weak           $__internal_78_$__cuda_sm3x_div_rn_ftz_f32_slowpath
        .type           $__internal_78_$__cuda_sm3x_div_rn_ftz_f32_slowpath,@function
        .size           $__internal_78_$__cuda_sm3x_div_rn_ftz_f32_slowpath,(.L_x_68378 - $__internal_78_$__cuda_sm3x_div_rn_ftz_f32_slowpath)
$__internal_78_$__cuda_sm3x_div_rn_ftz_f32_slowpath:
[----:B------:R-:W-:Y:S01]  /*15d90*/  SHF.R.U32.HI R3, RZ, 0x17, R14 ;  /* 0x00000017ff037819 */ /* 0x000fe2000001160e */
[----:B------:R-:W-:Y:S01]  /*15da0*/  BSSY.RECONVERGENT B0, `(.L_x_40072) ;  /* 0x0000046000007945 */ /* 0x000fe20003800200 */
[----:B------:R-:W-:-:S03]  /*15db0*/  SHF.R.U32.HI R6, RZ, 0x17, R9 ;  /* 0x00000017ff067819 */ /* 0x000fc60000011609 */
[----:B------:R-:W-:Y:S01]  /*15dc0*/  BSSY.RELIABLE B1, `(.L_x_40073) ;  /* 0x000001d000017945 */ /* 0x000fe20003800100 */
[----:B------:R-:W-:Y:S02]  /*15dd0*/  LOP3.LUT R3, R3, 0xff, RZ, 0xc0, !PT ;  /* 0x000000ff03037812 */ /* 0x000fe400078ec0ff */
[----:B------:R-:W-:Y:S02]  /*15de0*/  LOP3.LUT R6, R6, 0xff, RZ, 0xc0, !PT ;  /* 0x000000ff06067812 */ /* 0x000fe400078ec0ff */
[----:B------:R-:W-:-:S03]  /*15df0*/  IADD3 R0, PT, PT, R3, -0x1, RZ ;  /* 0xffffffff03007810 */ /* 0x000fc60007ffe0ff */
[----:B------:R-:W-:Y:S01]  /*15e00*/  VIADD R5, R6, 0xffffffff ;  /* 0xffffffff06057836 */ /* 0x000fe20000000000 */
        /* <DEDUP_REMOVED lines=24> */
.L_x_40074:
[----:B------:R-:W-:Y:S05]  /*15f90*/  BSYNC.RELIABLE B1 ;  /* 0x0000000000017941 */ /* 0x000fea0003800100 */
.L_x_40073:
[----:B------:R-:W-:Y:S01]  /*15fa0*/  VIADD R3, R3, 0xffffff81 ;  /* 0xffffff8103037836 */ /* 0x000fe20000000000 */
[----:B------:R-:W-:Y:S01]  /*15fb0*/  BSSY.RECONVERGENT B1, `(.L_x_40079) ;  /* 0x000001b000017945 */ /* 0x000fe20003800200 */
[----:B------:R-:W-:Y:S02]  /*15fc0*/  VIADD R6, R6, 0xffffff81 ;  /* 0xffffff8106067836 */ /* 0x000fe40000000000 */
[----:B------:R-:W-:Y:S02]  /*15fd0*/  IMAD R12, R3, -0x800000, R14 ;  /* 0xff800000030c7824 */ /* 0x000fe400078e020e */
[----:B------:R-:W-:Y:S02]  /*15fe0*/  IMAD R0, R6, -0x800000, R9 ;  /* 0xff80000006007824 */ /* 0x000fe400078e0209 */
[----:B------:R-:W0:Y:S01]  /*15ff0*/  MUFU.RCP R8, R12 ;  /* 0x0000000c00087308 */ /* 0x000e220000001000 */
[----:B------:R-:W-:Y:S01]  /*16000*/  FADD.FTZ R5, -R12, -RZ ;  /* 0x800000ff0c057221 */ /* 0x000fe20000010100 */
[----:B------:R-:W-:-:S03]  /*16010*/  IMAD.IADD R3, R6, 0x1, -R3 ;  /* 0x0000000106037824 */ /* 0x000fc600078e0a03 */
        /* <DEDUP_REMOVED lines=19> */
.L_x_40080:
[----:B------:R-:W-:-:S07]  /*16150*/  IMAD R0, R3, 0x800000, R0 ;  /* 0x0080000003007824 */ /* 0x000fce00078e0200 */
.L_x_40081:
[----:B------:R-:W-:Y:S05]  /*16160*/  BSYNC.RECONVERGENT B1 ;  /* 0x0000000000017941 */ /* 0x000fea0003800200 */
.L_x_40079:
[----:B------:R-:W-:Y:S05]  /*16170*/  BRA `(.L_x_40082) ;  /* 0x0000000000207947 */ /* 0x000fea0003800000 */
.L_x_40078:
[----:B------:R-:W-:-:S04]  /*16180*/  LOP3.LUT R0, R14, 0x80000000, R9, 0x48, !PT ;  /* 0x800000000e007812 */ /* 0x000fc800078e4809 */
[----:B------:R-:W-:Y:S01]  /*16190*/  LOP3.LUT R0, R0, 0x7f800000, RZ, 0xfc, !PT ;  /* 0x7f80000000007812 */ /* 0x000fe200078efcff */
[----:B------:R-:W-:Y:S06]  /*161a0*/  BRA `(.L_x_40082) ;  /* 0x0000000000147947 */ /* 0x000fec0003800000 */
.L_x_40077:
[----:B------:R-:W-:Y:S01]  /*161b0*/  LOP3.LUT R0, R14, 0x80000000, R9, 0x48, !PT ;  /* 0x800000000e007812 */ /* 0x000fe200078e4809 */
[----:B------:R-:W-:Y:S06]  /*161c0*/  BRA `(.L_x_40082) ;  /* 0x00000000000c7947 */ /* 0x000fec0003800000 */
.L_x_40076:
[----:B------:R-:W0:Y:S01]  /*161d0*/  MUFU.RSQ R0, -QNAN ;  /* 0xffc0000000007908 */ /* 0x000e220000001400 */
[----:B------:R-:W-:Y:S05]  /*161e0*/  BRA `(.L_x_40082) ;  /* 0x0000000000047947 */ /* 0x000fea0003800000 */
.L_x_40075:
[----:B------:R-:W-:-:S07]  /*161f0*/  FADD.FTZ R0, R9, R14 ;  /* 0x0000000e09007221 */ /* 0x000fce0000010000 */
.L_x_40082:
[----:B------:R-:W-:Y:S05]  /*16200*/  BSYNC.RECONVERGENT B0 ;  /* 0x0000000000007941 */ /* 0x000fea0003800200 */
.L_x_40072:
[----:B------:R-:W-:-:S04]  /*16210*/  IMAD.MOV.U32 R5, RZ, RZ, 0x0 ;  /* 0x00000000ff057424 */ /* 0x000fc800078e00ff */
[----:B0-----:R-:W-:Y:S05]  /*16220*/  RET.REL.NODEC R4 `(_ZN2at6native27unrolled_elementwise_kernelIZZZNS0_50_GLOBAL__N__2680c7bb_12_PowKernel_cu_7dd49032_300324pow_tensor_tensor_kernelERNS_18TensorIteratorBaseEENKUlvE_clEvENKUlvE7_clEvEUlN3c107complexIfEES9_E_St5arrayIPcLm3EELi4E23TrivialOffsetCalculatorILi2EjESE_ILi1EjENS0_6memory12LoadWithCastILi2EEENSH_13StoreWithCastILi1EEEEEviT_T0_T2_T3_T4_T5_) ;  /* 0xfffffe9c04747950 */ /* 0x001fea0003c3ffff */
.L_x_40083:
        /* <DEDUP_REMOVED lines=13> */
.L_x_68378:


//--------------------- .text._ZN2at6native18elementwise_kernelILi128ELi2EZNS0_22gpu_kernel_impl_nocastIZZZNS0_50_GLOBAL__N__2680c7bb_12_PowKernel_cu_7dd49032_300324pow_tensor_tensor_kernelERNS_18TensorIteratorBaseEENKUlvE_clEvENKUlvE7_clEvEUlN3c107complexIfEESA_E_EEvS5_RKT_EUliE_EEviT1_ --------------------------
	.section	.text._ZN2at6native18elementwise_kernelILi128ELi2EZNS0_22gpu_kernel_impl_nocastIZZZNS0_50_GLOBAL__N__2680c7bb_12_PowKernel_cu_7dd49032_300324pow_tensor_tensor_kernelERNS_18TensorIteratorBaseEENKUlvE_clEvENKUlvE7_clEvEUlN3c107complexIfEESA_E_EEvS5_RKT_EUliE_EEviT1_,"ax",@progbits
	.align	128
        .global         _ZN2at6native18elementwise_kernelILi128ELi2EZNS0_22gpu_kernel_impl_nocastIZZZNS0_50_GLOBAL__N__2680c7bb_12_PowKernel_cu_7dd49032_300324pow_tensor_tensor_kernelERNS_18TensorIteratorBaseEENKUlvE_clEvENKUlvE7_clEvEUlN3c107complexIfEESA_E_EEvS5_RKT_EUliE_EEviT1_
        .type           _ZN2at6native18elementwise_kernelILi128ELi2EZNS0_22gpu_kernel_impl_nocastIZZZNS0_50_GLOBAL__N__2680c7bb_12_PowKernel_cu_7dd49032_300324pow_tensor_tensor_kernelERNS_18TensorIteratorBaseEENKUlvE_clEvENKUlvE7_clEvEUlN3c107complexIfEESA_E_EEvS5_RKT_EUliE_EEviT1_,@function
        .size           _ZN2at6native18elementwise_kernelILi128ELi2EZNS0_22gpu_kernel_impl_nocastIZZZNS0_50_GLOBAL__N__2680c7bb_12_PowKernel_cu_7dd49032_300324pow_tensor_tensor_kernelERNS_18TensorIteratorBaseEENKUlvE_clEvENKUlvE7_clEvEUlN3c107complexIfEESA_E_EEvS5_RKT_EUliE_EEviT1_,(.L_x_68379 - _ZN2at6native18elementwise_kernelILi128ELi2EZNS0_22gpu_kernel_impl_nocastIZZZNS0_50_GLOBAL__N__2680c7bb_12_PowKernel_cu_7dd49032_300324pow_tensor_tensor_kernelERNS_18TensorIteratorBaseEENKUlvE_clEvENKUlvE7_clEvEUlN3c107complexIfEESA_E_EEvS5_RKT_EUliE_EEviT1_)
        .other          _ZN2at6native18elementwise_kernelILi128ELi2EZNS0_22gpu_kernel_impl_nocastIZZZNS0_50_GLOBAL__N__2680c7bb_12_PowKernel_cu_7dd49032_300324pow_tensor_tensor_kernelERNS_18TensorIteratorBaseEENKUlvE_clEvENKUlvE7_clEvEUlN3c107complexIfEESA_E_EEvS5_RKT_EUliE_EEviT1_,@"STO_CUDA_ENTRY STV_DEFAULT"
_ZN2at6native18elementwise_kernelILi128ELi2EZNS0_22gpu_kernel_impl_nocastIZZZNS0_50_GLOBAL__N__2680c7bb_12_PowKernel_cu_7dd49032_300324pow_tensor_tensor_kernelERNS_18TensorIteratorBaseEENKUlvE_clEvENKUlvE7_clEvEUlN3c107complexIfEESA_E_EEvS5_RKT_EUliE_EEviT1_:
.text._ZN2at6native18elementwise_kernelILi128ELi2EZNS0_22gpu_kernel_impl_nocastIZZZNS0_50_GLOBAL__N__2680c7bb_12_PowKernel_cu_7dd49032_300324pow_tensor_tensor_kernelERNS_18TensorIteratorBaseEENKUlvE_clEvENKUlvE7_clEvEUlN3c107complexIfEESA_E_EEvS5_RKT_EUliE_EEviT1_:
        /* <DEDUP_REMOVED lines=16> */
[----:B------:R-:W-:Y:S01]  /*0100*/  MOV R2, RZ ;  /* 0x000000ff00027202 */ /* 0x000fe20000000f00 */
[----:B------:R-:W-:-:S10]  /*0110*/  HFMA2 R9, -RZ, RZ, 0, 0 ;  /* 0x00000000ff097431 */ /* 0x000fd400000001ff */
[----:B------:R-:W-:Y:S05]  /*0120*/  @!P0 BRA `(.L_x_40086) ;  /* 0x0000001400708947 */ /* 0x000fea0003800000 */
[----:B------:R-:W0:Y:S01]  /*0130*/  LDCU.64 UR4, c[0x0][0x390] ;  /* 0x00007200ff0477ac */ /* 0x000e220008000a00 */
[----:B------:R-:W-:Y:S02]  /*0140*/  MOV R2, RZ ;  /* 0x000000ff00027202 */ /* 0x000fe40000000f00 */
        /* <DEDUP_REMOVED lines=346> */
.L_x_40086:
[----:B------:R-:W0:Y:S02]  /*16f0*/  LDCU.128 UR8, c[0x0][0x5f0] ;  /* 0x0000be00ff0877ac */ /* 0x000e240008000c00 */
[----:B0-----:R-:W-:-:S04]  /*1700*/  IADD3 R4, P0, PT, R2, UR8, RZ ;  /* 0x0000000802047c10 */ /* 0x001fc8000ff1e0ff */
[----:B------:R-:W-:-:S06]  /*1710*/  IADD3.X R5, PT, PT, RZ, UR9, RZ, P0, !PT ;  /* 0x00000009ff057c10 */ /* 0x000fcc00087fe4ff */
[----:B------:R-:W2:Y:S01]  /*1720*/  LDG.E.64 R4, desc[UR6][R4.64] ;  /* 0x0000000604047981 */ /* 0x000ea2000c1e1b00 */
[----:B------:R-:W-:-:S04]  /*1730*/  IADD3 R2, P0, PT, R0, UR10, RZ ;  /* 0x0000000a00027c10 */ /* 0x000fc8000ff1e0ff */
[----:B------:R-:W-:-:S06]  /*1740*/  IADD3.X R3, PT, PT, RZ, UR11, RZ, P0, !PT ;  /* 0x0000000bff037c10 */ /* 0x000fcc00087fe4ff */
[----:B------:R-:W5:Y:S01]  /*1750*/  LDG.E.64 R2, desc[UR6][R2.64] ;  /* 0x0000000602027981 */ /* 0x000f62000c1e1b00 */
        /* <DEDUP_REMOVED lines=32> */
[----:B-----5:R-:W-:Y:S05]  /*1960*/  CALL.REL.NOINC `($__internal_79_$__cuda_sm3x_div_rn_ftz_f32_slowpath) ;  /* 0x0000006800807944 */ /* 0x020fea0003c00000 */
[----:B------:R-:W-:-:S07]  /*1970*/  MOV R10, R0 ;  /* 0x00000000000a7202 */ /* 0x000fce0000000f00 */
.L_x_40090:
[----:B------:R-:W-:Y:S05]  /*1980*/  BSYNC.RECONVERGENT B4 ;  /* 0x0000000000047941 */ /* 0x000fea0003800200 */
.L_x_40089:
[----:B------:R-:W-:Y:S02]  /*1990*/  HFMA2 R13, -RZ, RZ, 0.89990234375, 10328 ;  /* 0x3b33710bff0d7431 */ /* 0x000fe400000001ff */
[----:B------:R-:W-:Y:S01]  /*19a0*/  FMUL.FTZ R0, R10, R10 ;  /* 0x0000000a0a007220 */ /* 0x000fe20000410000 */
[----:B------:R-:W-:Y:S02]  /*19b0*/  MOV R15, 0x3f6ee581 ;  /* 0x3f6ee581000f7802 */ /* 0x000fe40000000f00 */
[----:B------:R-:W-:Y:S02]  /*19c0*/  ISETP.GE.AND P0, PT, R4, RZ, PT ;  /* 0x000000ff0400720c */ /* 0x000fe40003f06270 */
[----:B------:R-:W-:Y:S02]  /*19d0*/  FSETP.NEU.FTZ.AND P1, PT, R11, RZ, PT ;  /* 0x000000ff0b00720b */ /* 0x000fe40003f3d000 */
[----:B------:R-:W-:Y:S01]  /*19e0*/  FSEL R11, R15, 1.8663789033889770508, P3 ;  /* 0x3feee5810f0b7808 */ /* 0x000fe20001800000 */
        /* <DEDUP_REMOVED lines=22> */
.L_x_40088:
        /* <DEDUP_REMOVED lines=39> */
[----:B-----5:R-:W-:Y:S05]  /*1dc0*/  CALL.REL.NOINC `($__internal_79_$__cuda_sm3x_div_rn_ftz_f32_slowpath) ;  /* 0x0000006400687944 */ /* 0x020fea0003c00000 */
[----:B------:R-:W-:-:S07]  /*1dd0*/  MOV R12, R0 ;  /* 0x00000000000c7202 */ /* 0x000fce0000000f00 */
.L_x_40094:
[----:B------:R-:W-:Y:S05]  /*1de0*/  BSYNC.RECONVERGENT B4 ;  /* 0x0000000000047941 */ /* 0x000fea0003800200 */
.L_x_40093:
        /* <DEDUP_REMOVED lines=28> */
.L_x_40092:
        /* <DEDUP_REMOVED lines=18> */
[----:B-----5:R-:W-:Y:S05]  /*20d0*/  CALL.REL.NOINC `($__internal_79_$__cuda_sm3x_div_rn_ftz_f32_slowpath) ;  /* 0x0000006000a47944 */ /* 0x020fea0003c00000 */
[----:B------:R-:W-:-:S07]  /*20e0*/  MOV R10, R0 ;  /* 0x00000000000a7202 */ /* 0x000fce0000000f00 */
.L_x_40098:
[----:B------:R-:W-:Y:S05]  /*20f0*/  BSYNC.RECONVERGENT B4 ;  /* 0x0000000000047941 */ /* 0x000fea0003800200 */
.L_x_40097:
        /* <DEDUP_REMOVED lines=26> */
.L_x_40096:
        /* <DEDUP_REMOVED lines=41> */
[----:B-----5:R-:W-:Y:S05]  /*2530*/  CALL.REL.NOINC `($__internal_79_$__cuda_sm3x_div_rn_ftz_f32_slowpath) ;  /* 0x0000005c008c7944 */ /* 0x020fea0003c00000 */
[----:B------:R-:W-:-:S07]  /*2540*/  MOV R10, R0 ;  /* 0x00000000000a7202 */ /* 0x000fce0000000f00 */
.L_x_40100:
[----:B------:R-:W-:Y:S05]  /*2550*/  BSYNC.RECONVERGENT B4 ;  /* 0x0000000000047941 */ /* 0x000fea0003800200 */
.L_x_40099:
        /* <DEDUP_REMOVED lines=26> */
.L_x_40095:
        /* <DEDUP_REMOVED lines=32> */
[----:B-----5:R-:W-:Y:S05]  /*2900*/  CALL.REL.NOINC `($__internal_79_$__cuda_sm3x_div_rn_ftz_f32_slowpath) ;  /* 0x0000005800987944 */ /* 0x020fea0003c00000 */
[----:B------:R-:W-:-:S07]  /*2910*/  MOV R12, R0 ;  /* 0x00000000000c7202 */ /* 0x000fce0000000f00 */
.L_x_40103:
[----:B------:R-:W-:Y:S05]  /*2920*/  BSYNC.RECONVERGENT B4 ;  /* 0x0000000000047941 */ /* 0x000fea0003800200 */
.L_x_40102:
        /* <DEDUP_REMOVED lines=28> */
.L_x_40101:
[----:B------:R-:W-:-:S13]  /*2af0*/  FSETP.GE.FTZ.AND P0, PT, R11, 1, PT ;  /* 0x3f8000000b00780b */ /* 0x000fda0003f16000 */
[----:B------:R-:W-:Y:S05]  /*2b00*/  @!P0 BRA `(.L_x_40104) ;  /* 0x00000004002c8947 */ /* 0x000fea0003800000 */
[C---:B------:R-:W-:Y:S01]  /*2b10*/  FADD.FTZ R8, R11.reuse, -1 ;  /* 0xbf8000000b087421 */ /* 0x040fe20000010000 */
[----:B------:R-:W-:Y:S01]  /*2b20*/  FADD.FTZ R13, R11, 1 ;  /* 0x3f8000000b0d7421 */ /* 0x000fe20000010000 */
[----:B------:R-:W-:Y:S01]  /*2b30*/  HFMA2 R17, -RZ, RZ, 1.3056640625, -1.8671875 ;  /* 0x3d39bf78ff117431 */ /* 0x000fe200000001ff */
[----:B------:R-:W-:Y:S01]  /*2b40*/  FCHK P2, R0, R11 ;  /* 0x0000000b00007302 */ /* 0x000fe20000040000 */
[----:B------:R-:W-:Y:S01]  /*2b50*/  BSSY.RECONVERGENT B4, `(.L_x_40105) ;  /* 0x000002a000047945 */ /* 0x000fe20003800200 */
[----:B------:R-:W-:-:S04]  /*2b60*/  FMUL.FTZ R13, R8, R13 ;  /* 0x0000000d080d7220 */ /* 0x000fc80000410000 */
[----:B------:R-:W-:Y:S01]  /*2b70*/  FFMA.FTZ R15, R0, R0, R13 ;  /* 0x00000000000f7223 */ /* 0x000fe2000001000d */
[----:B------:R-:W-:-:S03]  /*2b80*/  MOV R13, 0x3f800000 ;  /* 0x3f800000000d7802 */ /* 0x000fc60000000f00 */
        /* <DEDUP_REMOVED lines=36> */
[----:B-----5:R-:W-:Y:S05]  /*2dd0*/  CALL.REL.NOINC `($__internal_79_$__cuda_sm3x_div_rn_ftz_f32_slowpath) ;  /* 0x0000005400647944 */ /* 0x020fea0003c00000 */
[----:B------:R-:W-:-:S07]  /*2de0*/  MOV R10, R0 ;  /* 0x00000000000a7202 */ /* 0x000fce0000000f00 */
.L_x_40106:
[----:B------:R-:W-:Y:S05]  /*2df0*/  BSYNC.RECONVERGENT B4 ;  /* 0x0000000000047941 */ /* 0x000fea0003800200 */
.L_x_40105:
        /* <DEDUP_REMOVED lines=28> */
.L_x_40104:
        /* <DEDUP_REMOVED lines=17> */
[----:B-----5:R-:W-:Y:S05]  /*30d0*/  CALL.REL.NOINC `($__internal_79_$__cuda_sm3x_div_rn_ftz_f32_slowpath) ;  /* 0x0000005000a47944 */ /* 0x020fea0003c00000 */
[----:B------:R-:W-:-:S07]  /*30e0*/  MOV R10, R0 ;  /* 0x00000000000a7202 */ /* 0x000fce0000000f00 */
.L_x_40109:
[----:B------:R-:W-:Y:S05]  /*30f0*/  BSYNC.RECONVERGENT B4 ;  /* 0x0000000000047941 */ /* 0x000fea0003800200 */
.L_x_40108:
        /* <DEDUP_REMOVED lines=28> */
.L_x_40107:
[----:B------:R-:W-:Y:S01]  /*32c0*/  LOP3.LUT R8, R11, 0xffff0000, RZ, 0xc0, !PT ;  /* 0xffff00000b087812 */ /* 0x000fe200078ec0ff */
[----:B------:R-:W-:Y:S01]  /*32d0*/  BSSY.RECONVERGENT B0, `(.L_x_40110) ;  /* 0x0000059000007945 */ /* 0x000fe20003800200 */
[----:B------:R-:W-:-:S03]  /*32e0*/  LOP3.LUT R17, R0, 0xffff0000, RZ, 0xc0, !PT ;  /* 0xffff000000117812 */ /* 0x000fc600078ec0ff */
[--C-:B------:R-:W-:Y:S01]  /*32f0*/  FADD.FTZ R10, R11, -R8.reuse ;  /* 0x800000080b0a7221 */ /* 0x100fe20000010000 */
[----:B------:R-:W-:Y:S01]  /*3300*/  FMUL.FTZ R14, R8, R8 ;  /* 0x00000008080e7220 */ /* 0x000fe20000410000 */
[--C-:B------:R-:W-:Y:S01]  /*3310*/  FADD.FTZ R12, R0, -R17.reuse ;  /* 0x80000011000c7221 */ /* 0x100fe20000010000 */
[----:B------:R-:W-:Y:S01]  /*3320*/  FADD.FTZ R16, R8, R8 ;  /* 0x0000000808107221 */ /* 0x000fe20000010000 */
[C---:B------:R-:W-:Y:S01]  /*3330*/  FMUL.FTZ R13, R17.reuse, R17 ;  /* 0x00000011110d7220 */ /* 0x040fe20000410000 */
[----:B------:R-:W-:Y:S01]  /*3340*/  LOP3.LUT R15, R10, 0xffff0000, RZ, 0xc0, !PT ;  /* 0xffff00000a0f7812 */ /* 0x000fe200078ec0ff */
[----:B------:R-:W-:Y:S01]  /*3350*/  FADD.FTZ R24, R17, R17 ;  /* 0x0000001111187221 */ /* 0x000fe20000010000 */
        /* <DEDUP_REMOVED lines=12> */
[----:B------:R-:W-:Y:S01]  /*3420*/  FMUL.FTZ R8, R8, R8 ;  /* 0x0000000808087220 */ /* 0x000fe20000410000 */
[C---:B------:R-:W-:Y:S01]  /*3430*/  FMUL.FTZ R19, R21.reuse, R26 ;  /* 0x0000001a15137220 */ /* 0x040fe20000410000 */
[----:B------:R-:W-:-:S07]  /*3440*/  FMUL.FTZ R23, R21, R21 ;  /* 0x0000001515177220 */ /* 0x000fce0000410000 */
.L_x_40111:
        /* <DEDUP_REMOVED lines=66> */
.L_x_40110:
        /* <DEDUP_REMOVED lines=9> */
[----:B------:R-:W-:-:S03]  /*3900*/  HFMA2 R13, -RZ, RZ, 1.625, 0 ;  /* 0x3e800000ff0d7431 */ /* 0x000fc600000001ff */
        /* <DEDUP_REMOVED lines=45> */
.L_x_40113:
[----:B------:R-:W-:Y:S05]  /*3be0*/  BSYNC.RECONVERGENT B4 ;  /* 0x0000000000047941 */ /* 0x000fea0003800200 */
.L_x_40112:
        /* <DEDUP_REMOVED lines=27> */
.L_x_40091:
[----:B------:R-:W-:Y:S05]  /*3da0*/  BSYNC.RECONVERGENT B1 ;  /* 0x0000000000017941 */ /* 0x000fea0003800200 */
.L_x_40087:
[----:B-----5:R-:W-:Y:S01]  /*3db0*/  FMUL.FTZ R0, R2, R4 ;  /* 0x0000000402007220 */ /* 0x020fe20000410000 */
[----:B------:R-:W-:Y:S03]  /*3dc0*/  BSSY.RECONVERGENT B0, `(.L_x_40114) ;  /* 0x0000039000007945 */ /* 0x000fe60003800200 */
[C---:B------:R-:W-:Y:S01]  /*3dd0*/  FFMA.FTZ R5, R3.reuse, R8, R0 ;  /* 0x0000000803057223 */ /* 0x040fe20000010000 */
        /* <DEDUP_REMOVED lines=21> */
.L_x_40116:
        /* <DEDUP_REMOVED lines=27> */
.L_x_40117:
[----:B------:R-:W-:Y:S01]  /*40e0*/  FMUL.FTZ R3, R3, 1.4426950216293334961 ;  /* 0x3fb8aa3b03037820 */ /* 0x000fe20000410000 */
[----:B--2---:R-:W-:-:S04]  /*40f0*/  FMUL.RZ R0, R5, 0.15915493667125701904 ;  /* 0x3e22f98305007820 */ /* 0x004fc8000040c000 */
[----:B---3--:R-:W-:Y:S08]  /*4100*/  MUFU.COS R4, R0 ;  /* 0x0000000000047308 */ /* 0x008ff00000000000 */
[----:B------:R-:W0:Y:S08]  /*4110*/  MUFU.EX2 R3, R3 ;  /* 0x0000000300037308 */ /* 0x000e300000000800 */
[----:B------:R-:W1:Y:S01]  /*4120*/  MUFU.SIN R2, R0 ;  /* 0x0000000000027308 */ /* 0x000e620000000400 */
[C---:B0-----:R-:W-:Y:S01]  /*4130*/  FMUL.FTZ R4, R3.reuse, R4 ;  /* 0x0000000403047220 */ /* 0x041fe20000410000 */
[----:B-1----:R-:W-:-:S07]  /*4140*/  FMUL.FTZ R5, R3, R2 ;  /* 0x0000000203057220 */ /* 0x002fce0000410000 */
.L_x_40115:
[----:B------:R-:W-:Y:S05]  /*4150*/  BSYNC.RECONVERGENT B0 ;  /* 0x0000000000007941 */ /* 0x000fea0003800200 */
.L_x_40114:
[----:B------:R-:W4:Y:S01]  /*4160*/  LDCU.64 UR4, c[0x0][0x5e8] ;  /* 0x0000bd00ff0477ac */ /* 0x000f220008000a00 */
[----:B------:R-:W-:Y:S02]  /*4170*/  IADD3 R7, PT, PT, R7, 0x80, RZ ;  /* 0x0000008007077810 */ /* 0x000fe40007ffe0ff */
[----:B----4-:R-:W-:-:S04]  /*4180*/  IADD3 R2, P0, PT, R9, UR4, RZ ;  /* 0x0000000409027c10 */ /* 0x010fc8000ff1e0ff */
[----:B------:R-:W-:-:S05]  /*4190*/  IADD3.X R3, PT, PT, RZ, UR5, RZ, P0, !PT ;  /* 0x00000005ff037c10 */ /* 0x000fca00087fe4ff */
[----:B0-23--:R0:W-:Y:S04]  /*41a0*/  STG.E.64 desc[UR6][R2.64], R4 ;  /* 0x0000000402007986 */ /* 0x00d1e8000c101b06 */
.L_x_40085:
[----:B------:R-:W-:Y:S05]  /*41b0*/  BSYNC.RECONVERGENT B2 ;  /* 0x0000000000027941 */ /* 0x000fea0003800200 */
.L_x_40084:
[----:B------:R-:W2:Y:S02]  /*41c0*/  LDCU UR4, c[0x0][0x380] ;  /* 0x00007000ff0477ac */ /* 0x000ea40008000800 */
[----:B--2---:R-:W-:-:S13]  /*41d0*/  ISETP.GE.AND P0, PT, R7, UR4, PT ;  /* 0x0000000407007c0c */ /* 0x004fda000bf06270 */
[----:B------:R-:W-:Y:S05]  /*41e0*/  @P0 EXIT ;  /* 0x000000000000094d */ /* 0x000fea0003800000 */
[----:B------:R-:W2:Y:S01]  /*41f0*/  LDCU UR4, c[0x0][0x388] ;  /* 0x00007100ff0477ac */ /* 0x000ea20008000800 */
[----:B-1----:R-:W-:Y:S01]  /*4200*/  HFMA2 R0, -RZ, RZ, 0, 0 ;  /* 0x00000000ff007431 */ /* 0x002fe200000001ff */
[----:B0-----:R-:W-:Y:S01]  /*4210*/  MOV R2, RZ ;  /* 0x000000ff00027202 */ /* 0x001fe20000000f00 */
[----:B------:R-:W-:Y:S01]  /*4220*/  HFMA2 R9, -RZ, RZ, 0, 0 ;  /* 0x00000000ff097431 */ /* 0x000fe200000001ff */
        /* <DEDUP_REMOVED lines=18> */
[----:B------:R-:W-:Y:S01]  /*4350*/  IMAD.MOV.U32 R4, RZ, RZ, RZ ;  /* 0x000000ffff047224 */ /* 0x000fe200078e00ff */
        /* <DEDUP_REMOVED lines=308> */
[----:B------:R-:W-:Y:S01]  /*56a0*/  MOV R4, RZ ;  /* 0x000000ff00047202 */ /* 0x000fe20000000f00 */
        /* <DEDUP_REMOVED lines=22> */
.L_x_40118:
[----:B------:R-:W0:Y:S01]  /*5810*/  LDCU.128 UR8, c[0x0][0x5f0] ;  /* 0x0000be00ff0877ac */ /* 0x000e220008000c00 */
[----:B------:R-:W1:Y:S01]  /*5820*/  LDCU.64 UR4, c[0x0][0x5e8] ;  /* 0x0000bd00ff0477ac */ /* 0x000e620008000a00 */
[----:B0-----:R-:W-:-:S04]  /*5830*/  IADD3 R4, P0, PT, R2, UR8, RZ ;  /* 0x0000000802047c10 */ /* 0x001fc8000ff1e0ff */
[----:B------:R-:W-:-:S06]  /*5840*/  IADD3.X R5, PT, PT, RZ, UR9, RZ, P0, !PT ;  /* 0x00000009ff057c10 */ /* 0x000fcc00087fe4ff */
[----:B------:R-:W2:Y:S01]  /*5850*/  LDG.E.64 R4, desc[UR6][R4.64] ;  /* 0x0000000604047981 */ /* 0x000ea2000c1e1b00 */
[----:B------:R-:W-:-:S04]  /*5860*/  IADD3 R6, P0, PT, R0, UR10, RZ ;  /* 0x0000000a00067c10 */ /* 0x000fc8000ff1e0ff */
[----:B------:R-:W-:-:S06]  /*5870*/  IADD3.X R7, PT, PT, RZ, UR11, RZ, P0, !PT ;  /* 0x0000000bff077c10 */ /* 0x000fcc00087fe4ff */
[----:B------:R-:W5:Y:S01]  /*5880*/  LDG.E.64 R6, desc[UR6][R6.64] ;  /* 0x0000000606067981 */ /* 0x000f62000c1e1b00 */
[----:B-1----:R-:W-:Y:S01]  /*5890*/  IADD3 R8, P2, PT, R9, UR4, RZ ;  /* 0x0000000409087c10 */ /* 0x002fe2000ff5e0ff */
        /* <DEDUP_REMOVED lines=68> */
[----:B-----5:R-:W-:Y:S05]  /*5ce0*/  CALL.REL.NOINC `($__internal_79_$__cuda_sm3x_div_rn_ftz_f32_slowpath) ;  /* 0x0000002400a07944 */ /* 0x020fea0003c00000 */
[----:B------:R-:W-:-:S07]  /*5cf0*/  MOV R10, R0 ;  /* 0x00000000000a7202 */ /* 0x000fce0000000f00 */
.L_x_40126:
[----:B------:R-:W-:Y:S05]  /*5d00*/  BSYNC.RECONVERGENT B2 ;  /* 0x0000000000027941 */ /* 0x000fea0003800200 */
.L_x_40125:
        /* <DEDUP_REMOVED lines=28> */
.L_x_40124:
        /* <DEDUP_REMOVED lines=18> */
[----:B-----5:R-:W-:Y:S05]  /*5ff0*/  CALL.REL.NOINC `($__internal_79_$__cuda_sm3x_div_rn_ftz_f32_slowpath) ;  /* 0x0000002000dc7944 */ /* 0x020fea0003c00000 */
[----:B------:R-:W-:-:S07]  /*6000*/  MOV R10, R0 ;  /* 0x00000000000a7202 */ /* 0x000fce0000000f00 */
.L_x_40130:
[----:B------:R-:W-:Y:S05]  /*6010*/  BSYNC.RECONVERGENT B2 ;  /* 0x0000000000027941 */ /* 0x000fea0003800200 */
.L_x_40129:
        /* <DEDUP_REMOVED lines=28> */
.L_x_40128:
        /* <DEDUP_REMOVED lines=11> */
[----:B------:R-:W-:Y:S01]  /*6290*/  FADD.FTZ R20, R12, -R23 ;  /* 0x800000170c147221 */ /* 0x000fe20000010000 */
[C---:B------:R-:W-:Y:S01]  /*62a0*/  FMUL.FTZ R19, R23.reuse, R16 ;  /* 0x0000001017137220 */ /* 0x040fe20000410000 */
[----:B------:R-:W-:Y:S01]  /*62b0*/  FMUL.FTZ R12, R23, R23 ;  /* 0x00000017170c7220 */ /* 0x000fe20000410000 */
[--C-:B------:R-:W-:Y:S01]  /*62c0*/  FADD.FTZ R10, R10, -R15.reuse ;  /* 0x8000000f0a0a7221 */ /* 0x100fe20000010000 */
[----:B------:R-:W-:Y:S01]  /*62d0*/  FADD.FTZ R25, R15, R15 ;  /* 0x0000000f0f197221 */ /* 0x000fe20000010000 */
[----:B------:R-:W-:Y:S01]  /*62e0*/  FADD.FTZ R23, R23, R23 ;  /* 0x0000001717177221 */ /* 0x000fe20000010000 */
[C---:B------:R-:W-:Y:S01]  /*62f0*/  FMUL.FTZ R17, R15.reuse, R14 ;  /* 0x0000000e0f117220 */ /* 0x040fe20000410000 */
[----:B------:R-:W-:Y:S01]  /*6300*/  FMUL.FTZ R13, R15, R15 ;  /* 0x0000000f0f0d7220 */ /* 0x000fe20000410000 */
[----:B------:R-:W-:Y:S01]  /*6310*/  FMUL.FTZ R15, R20, R16 ;  /* 0x00000010140f7220 */ /* 0x000fe20000410000 */
[C---:B------:R-:W-:Y:S01]  /*6320*/  FMUL.FTZ R14, R10.reuse, R14 ;  /* 0x0000000e0a0e7220 */ /* 0x040fe20000410000 */
[----:B------:R-:W-:Y:S01]  /*6330*/  FMUL.FTZ R16, R10, R25 ;  /* 0x000000190a107220 */ /* 0x000fe20000410000 */
[----:B------:R-:W-:Y:S01]  /*6340*/  FMUL.FTZ R18, R20, R23 ;  /* 0x0000001714127220 */ /* 0x000fe20000410000 */
[----:B------:R-:W-:Y:S01]  /*6350*/  FMUL.FTZ R10, R10, R10 ;  /* 0x0000000a0a0a7220 */ /* 0x000fe20000410000 */
[----:B------:R-:W-:-:S07]  /*6360*/  FMUL.FTZ R20, R20, R20 ;  /* 0x0000001414147220 */ /* 0x000fce0000410000 */
.L_x_40132:
        /* <DEDUP_REMOVED lines=66> */
.L_x_40131:
        /* <DEDUP_REMOVED lines=10> */
[----:B------:R-:W-:Y:S01]  /*6830*/  FADD.FTZ R14, R14, R13 ;  /* 0x0000000d0e0e7221 */ /* 0x000fe20000010000 */
[----:B------:R-:W-:-:S03]  /*6840*/  MOV R13, 0x3d39bf78 ;  /* 0x3d39bf78000d7802 */ /* 0x000fc60000000f00 */
        /* <DEDUP_REMOVED lines=42> */
[----:B-----5:R-:W-:Y:S05]  /*6af0*/  CALL.REL.NOINC `($__internal_79_$__cuda_sm3x_div_rn_ftz_f32_slowpath) ;  /* 0x00000018001c7944 */ /* 0x020fea0003c00000 */
[----:B------:R-:W-:-:S07]  /*6b00*/  MOV R10, R0 ;  /* 0x00000000000a7202 */ /* 0x000fce0000000f00 */
.L_x_40134:
[----:B------:R-:W-:Y:S05]  /*6b10*/  BSYNC.RECONVERGENT B2 ;  /* 0x0000000000027941 */ /* 0x000fea0003800200 */
.L_x_40133:
        /* <DEDUP_REMOVED lines=28> */
.L_x_40123:
        /* <DEDUP_REMOVED lines=28> */
[----:B-----5:R-:W-:Y:S05]  /*6ea0*/  CALL.REL.NOINC `($__internal_79_$__cuda_sm3x_div_rn_ftz_f32_slowpath) ;  /* 0x0000001400307944 */ /* 0x020fea0003c00000 */
[----:B------:R-:W-:-:S07]  /*6eb0*/  MOV R11, R0 ;  /* 0x00000000000b7202 */ /* 0x000fce0000000f00 */
.L_x_40136:
[----:B------:R-:W-:Y:S05]  /*6ec0*/  BSYNC.RECONVERGENT B2 ;  /* 0x0000000000027941 */ /* 0x000fea0003800200 */
.L_x_40135:
        /* <DEDUP_REMOVED lines=28> */
.L_x_40122:
        /* <DEDUP_REMOVED lines=46> */
.L_x_40139:
[----:B------:R-:W-:Y:S05]  /*7370*/  BSYNC.RECONVERGENT B2 ;  /* 0x0000000000027941 */ /* 0x000fea0003800200 */
.L_x_40138:
        /* <DEDUP_REMOVED lines=26> */
.L_x_40137:
        /* <DEDUP_REMOVED lines=16> */
.L_x_40141:
[----:B------:R-:W-:Y:S05]  /*7620*/  BSYNC.RECONVERGENT B2 ;  /* 0x0000000000027941 */ /* 0x000fea0003800200 */
.L_x_40140:
        /* <DEDUP_REMOVED lines=26> */
.L_x_40121:
        /* <DEDUP_REMOVED lines=33> */
[----:B-----5:R-:W-:Y:S05]  /*79e0*/  CALL.REL.NOINC `($__internal_79_$__cuda_sm3x_div_rn_ftz_f32_slowpath) ;  /* 0x0000000800607944 */ /* 0x020fea0003c00000 */
[----:B------:R-:W-:-:S07]  /*79f0*/  MOV R11, R0 ;  /* 0x00000000000b7202 */ /* 0x000fce0000000f00 */
.L_x_40143:
[----:B------:R-:W-:Y:S05]  /*7a00*/  BSYNC.RECONVERGENT B2 ;  /* 0x0000000000027941 */ /* 0x000fea0003800200 */
.L_x_40142:
        /* <DEDUP_REMOVED lines=28> */
.L_x_40120:
        /* <DEDUP_REMOVED lines=29> */
[----:B-----5:R-:W-:Y:S05]  /*7da0*/  CALL.REL.NOINC `($__internal_79_$__cuda_sm3x_div_rn_ftz_f32_slowpath) ;  /* 0x0000000400707944 */ /* 0x020fea0003c00000 */
[----:B------:R-:W-:-:S07]  /*7db0*/  MOV R10, R0 ;  /* 0x00000000000a7202 */ /* 0x000fce0000000f00 */
.L_x_40145:
[----:B------:R-:W-:Y:S05]  /*7dc0*/  BSYNC.RECONVERGENT B2 ;  /* 0x0000000000027941 */ /* 0x000fea0003800200 */
.L_x_40144:
        /* <DEDUP_REMOVED lines=27> */
.L_x_40127:
[----:B------:R-:W-:Y:S05]  /*7f80*/  BSYNC.RECONVERGENT B1 ;  /* 0x0000000000017941 */ /* 0x000fea0003800200 */
.L_x_40119:
[----:B-----5:R-:W-:Y:S01]  /*7f90*/  FMUL.FTZ R0, R6, R4 ;  /* 0x0000000406007220 */ /* 0x020fe20000410000 */
[----:B------:R-:W-:Y:S03]  /*7fa0*/  BSSY.RECONVERGENT B0, `(.L_x_40146) ;  /* 0x000003a000007945 */ /* 0x000fe60003800200 */
[C---:B------:R-:W-:Y:S01]  /*7fb0*/  FFMA.FTZ R3, R7.reuse, R2, R0 ;  /* 0x0000000207037223 */ /* 0x040fe20000010000 */
        /* <DEDUP_REMOVED lines=42> */
.L_x_40149:
        /* <DEDUP_REMOVED lines=8> */
.L_x_40148:
[----:B------:R-:W-:-:S04]  /*82e0*/  FMUL.RZ R0, R3, 0.15915493667125701904 ;  /* 0x3e22f98303007820 */ /* 0x000fc8000040c000 */
[----:B------:R1:W2:Y:S08]  /*82f0*/  MUFU.COS R2, R0 ;  /* 0x0000000000027308 */ /* 0x0002b00000000000 */
[----:B------:R1:W3:Y:S01]  /*8300*/  MUFU.SIN R3, R0 ;  /* 0x0000000000037308 */ /* 0x0002e20000000400 */
[----:B------:R-:W-:Y:S05]  /*8310*/  BRA `(.L_x_40150) ;  /* 0x0000000000087947 */ /* 0x000fea0003800000 */
.L_x_40147:
[----:B------:R-:W-:-:S06]  /*8320*/  FMUL.FTZ R2, R6, 1.4426950216293334961 ;  /* 0x3fb8aa3b06027820 */ /* 0x000fcc0000410000 */
[----:B------:R-:W0:Y:S02]  /*8330*/  MUFU.EX2 R2, R2 ;  /* 0x0000000200027308 */ /* 0x000e240000000800 */
.L_x_40150:
[----:B------:R-:W-:Y:S05]  /*8340*/  BSYNC.RECONVERGENT B0 ;  /* 0x0000000000007941 */ /* 0x000fea0003800200 */
.L_x_40146:
[----:B0-23--:R-:W-:Y:S01]  /*8350*/  STG.E.64 desc[UR6][R8.64], R2 ;  /* 0x0000000208007986 */ /* 0x00dfe2000c101b06 */
[----:B------:R-:W-:Y:S05]  /*8360*/  EXIT ;  /* 0x000000000000794d */ /* 0x000fea0003800000 */
        .weak           $__internal_79_$__cuda_sm3x_div_rn_ftz_f32_slowpath
        .type           $__internal_79_$__cuda_sm3x_div_rn_ftz_f32_slowpath,@function
        .size           $__internal_79_$__cuda_sm3x_div_rn_ftz_f32_slowpath,(.L_x_68379 - $__internal_79_$__cuda_sm3x_div_rn_ftz_f32_slowpath)
$__internal_79_$__cuda_sm3x_div_rn_ftz_f32_slowpath:
        /* <DEDUP_REMOVED lines=32> */
.L_x_40153:
[----:B------:R-:W-:Y:S05]  /*8570*/  BSYNC.RELIABLE B3 ;  /* 0x0000000000037941 */ /* 0x000fea0003800100 */
.L_x_40152:
        /* <DEDUP_REMOVED lines=27> */
.L_x_40159:
[----:B------:R-:W-:-:S07]  /*8730*/  LEA R0, R12, R15, 0x17 ;  /* 0x0000000f0c007211 */ /* 0x000fce00078eb8ff */
.L_x_40160:
[----:B------:R-:W-:Y:S05]  /*8740*/  BSYNC.RECONVERGENT B3 ;  /* 0x0000000000037941 */ /* 0x000fea0003800200 */
.L_x_40158:
[----:B------:R-:W-:Y:S05]  /*8750*/  BRA `(.L_x_40161) ;  /* 0x0000000000207947 */ /* 0x000fea0003800000 */
.L_x_40157:
[----:B------:R-:W-:-:S04]  /*8760*/  LOP3.LUT R0, R11, 0x80000000, R19, 0x48, !PT ;  /* 0x800000000b007812 */ /* 0x000fc800078e4813 */
[----:B------:R-:W-:Y:S01]  /*8770*/  LOP3.LUT R0, R0, 0x7f800000, RZ, 0xfc, !PT ;  /* 0x7f80000000007812 */ /* 0x000fe200078efcff */
[----:B------:R-:W-:Y:S06]  /*8780*/  BRA `(.L_x_40161) ;  /* 0x0000000000147947 */ /* 0x000fec0003800000 */
.L_x_40156:
[----:B------:R-:W-:Y:S01]  /*8790*/  LOP3.LUT R0, R11, 0x80000000, R19, 0x48, !PT ;  /* 0x800000000b007812 */ /* 0x000fe200078e4813 */
[----:B------:R-:W-:Y:S06]  /*87a0*/  BRA `(.L_x_40161) ;  /* 0x00000000000c7947 */ /* 0x000fec0003800000 */
.L_x_40155:
[----:B------:R-:W0:Y:S01]  /*87b0*/  MUFU.RSQ R0, -QNAN ;  /* 0xffc0000000007908 */ /* 0x000e220000001400 */
[----:B------:R-:W-:Y:S05]  /*87c0*/  BRA `(.L_x_40161) ;  /* 0x0000000000047947 */ /* 0x000fea0003800000 */
.L_x_40154:
[----:B------:R-:W-:-:S07]  /*87d0*/  FADD.FTZ R0, R19, R11 ;  /* 0x0000000b13007221 */ /* 0x000fce0000010000 */
.L_x_40161:
[----:B------:R-:W-:Y:S05]  /*87e0*/  BSYNC.RECONVERGENT B0 ;  /* 0x0000000000007941 */ /* 0x000fea0003800200 */
.L_x_40151:
[----:B------:R-:W-:Y:S01]  /*87f0*/  HFMA2 R13, -RZ, RZ, 0, 0 ;  /* 0x00000000ff0d7431 */ /* 0x000fe200000001ff */
[----:B------:R-:W-:-:S04]  /*8800*/  MOV R12, R10 ;  /* 0x0000000a000c7202 */ /* 0x000fc80000000f00 */
[----:B0-----:R-:W-:Y:S05]  /*8810*/  RET.REL.NODEC R12 `(_ZN2at6native18elementwise_kernelILi128ELi2EZNS0_22gpu_kernel_impl_nocastIZZZNS0_50_GLOBAL__N__2680c7bb_12_PowKernel_cu_7dd49032_300324pow_tensor_tensor_kernelERNS_18TensorIteratorBaseEENKUlvE_clEvENKUlvE7_clEvEUlN3c107complexIfEESA_E_EEvS5_RKT_EUliE_EEviT1_) ;  /* 0xffffff740cf87950 */ /* 0x001fea0003c3ffff */
.L_x_40162:
        /* <DEDUP_REMOVED lines=14> */
.L_x_68379:


//--------------------- .text._ZN2at6native27unrolled_elementwise_kernelIZZZNS0_50_GLOBAL__N__2680c7bb_12_PowKernel_cu_7dd49032_300324pow_tensor_tensor_kernelERNS_18TensorIteratorBaseEENKUlvE_clEvENKUlvE7_clEvEUlN3c107complexIfEES9_E_St5arrayIPcLm3EELi4E23TrivialOffsetCalculatorILi2EjESE_ILi1EjENS0_6memory15LoadWithoutCastENSH_16StoreWithoutCastEEEviT_T0_T2_T3_T4_T5_ --------------------------
	.section	.text._ZN2at6native27unrolled_elementwise_kernelIZZZNS0_50_GLOBAL__N__2680c7bb_12_PowKernel_cu_7dd49032_300324pow_tensor_tensor_kernelERNS_18TensorIteratorBaseEENKUlvE_clEvENKUlvE7_clEvEUlN3c107complexIfEES9_E_St5arrayIPcLm3EELi4E23TrivialOffsetCalculatorILi2EjESE_ILi1EjENS0_6memory15LoadWithoutCastENSH_16StoreWithoutCastEEEviT_T0_T2_T3_T4_T5_,"ax",@progbits
	.align	128
        .global         _ZN2at6native27unrolled_elementwise_kernelIZZZNS0_50_GLOBAL__N__2680c7bb_12_PowKernel_cu_7dd49032_300324pow_tensor_tensor_kernelERNS_18TensorIteratorBaseEENKUlvE_clEvENKUlvE7_clEvEUlN3c107complexIfEES9_E_St5arrayIPcLm3EELi4E23TrivialOffsetCalculatorILi2EjESE_ILi1EjENS0_6memory15LoadWithoutCastENSH_16StoreWithoutCastEEEviT_T0_T2_T3_T4_T5_
        .type           _ZN2at6native27unrolled_elementwise_kernelIZZZNS0_50_GLOBAL__N__2680c7bb_12_PowKernel_cu_7dd49032_300324pow_tensor_tensor_kernelERNS_18TensorIteratorBaseEENKUlvE_clEvENKUlvE7_clEvEUlN3c107complexIfEES9_E_St5arrayIPcLm3EELi4E23TrivialOffsetCalculatorILi2EjESE_ILi1EjENS0_6memory15LoadWithoutCastENSH_16StoreWithoutCastEEEviT_T0_T2_T3_T4_T5_,@function
        .size           _ZN2at6native27unrolled_elementwise_kernelIZZZNS0_50_GLOBAL__N__2680c7bb_12_PowKernel_cu_7dd49032_300324pow_tensor_tensor_kernelERNS_18TensorIteratorBaseEENKUlvE_clEvENKUlvE7_clEvEUlN3c107complexIfEES9_E_St5arrayIPcLm3EELi4E23TrivialOffsetCalculatorILi2EjESE_ILi1EjENS0_6memory15LoadWithoutCastENSH_16StoreWithoutCastEEEviT_T0_T2_T3_T4_T5_,(.L_x_68380 - _ZN2at6native27unrolled_elementwise_kernelIZZZNS0_50_GLOBAL__N__2680c7bb_12_PowKernel_cu_7dd49032_300324pow_tensor_tensor_kernelERNS_18TensorIteratorBaseEENKUlvE_clEvENKUlvE7_clEvEUlN3c107complexIfEES9_E_St5arrayIPcLm3EELi4E23TrivialOffsetCalculatorILi2EjESE_ILi1EjENS0_6memory15LoadWithoutCastENSH_16StoreWithoutCastEEEviT_T0_T2_T3_T4_T5_)
        .other          _ZN2at6native27unrolled_elementwise_kernelIZZZNS0_50_GLOBAL__N__2680c7bb_12_PowKernel_cu_7dd49032_300324pow_tensor_tensor_kernelERNS_18TensorIteratorBaseEENKUlvE_clEvENKUlvE7_clEvEUlN3c107complexIfEES9_E_St5arrayIPcLm3EELi4E23TrivialOffsetCalculatorILi2EjESE_ILi1EjENS0_6memory15LoadWithoutCastENSH_16StoreWithoutCastEEEviT_T0_T2_T3_T4_T5_,@"STO_CUDA_ENTRY STV_DEFAULT"
_ZN2at6native27unrolled_elementwise_kernelIZZZNS0_50_GLOBAL__N__2680c7bb_12_PowKernel_cu_7dd49032_300324pow_tensor_tensor_kernelERNS_18TensorIteratorBaseEENKUlvE_clEvENKUlvE7_clEvEUlN3c107complexIfEES9_E_St5arrayIPcLm3EELi4E23TrivialOffsetCalculatorILi2EjESE_ILi1EjENS0_6memory15LoadWithoutCastENSH_16StoreWithoutCastEEEviT_T0_T2_T3_T4_T5_:
.text._ZN2at6native27unrolled_elementwise_kernelIZZZNS0_50_GLOBAL__N__2680c7bb_12_PowKernel_cu_7dd49032_300324pow_tensor_tensor_kernelERNS_18TensorIteratorBaseEENKUlvE_clEvENKUlvE7_clEvEUlN3c107complexIfEES9_E_St5arrayIPcLm3EELi4E23TrivialOffsetCalculatorILi2EjESE_ILi1EjENS0_6memory15LoadWithoutCastENSH_16StoreWithoutCastEEEviT_T0_T2_T3_T4_T5_:
        /* <DEDUP_REMOVED lines=11> */
[----:B------:R-:W-:Y:S02]  /*00b0*/  @!P0 LEA R15, R27, R28, 0x9 ;  /* 0x0000001c1b0f8211 */ /* 0x000fe400078e48ff */
[----:B------:R-:W-:-:S05]  /*00c0*/  ISETP.GE.AND P1, PT, R0, R3, PT ;  /* 0x000000030000720c */ /* 0x000fca0003f26270 */
[----:B------:R-:W2:Y:S08]  /*00d0*/  @!P0 LDC.64 R8, c[0x0][0x3a0] ;  /* 0x0000e800ff088b82 */ /* 0x000eb00000000a00 */
[----:B------:R-:W-:Y:S01]  /*00e0*/  @!P1 LEA R17, R27, R0, 0x9 ;  /* 0x000000001b119211 */ /* 0x000fe200078e48ff */
[----:B------:R-:W3:Y:S01]  /*00f0*/  @!P1 LDC.64 R22, c[0x0][0x398] ;  /* 0x0000e600ff169b82 */ /* 0x000ee20000000a00 */
[----:B------:R-:W-:-:S04]  /*0100*/  @!P1 IADD3 R0, PT, PT, R0, 0x80, RZ ;  /* 0x0000008000009810 */ /* 0x000fc80007ffe0ff */
[----:B------:R-:W-:Y:S01]  /*0110*/  ISETP.GE.AND P3, PT, R0, R3, PT ;  /* 0x000000030000720c */ /* 0x000fe20003f66270 */
[C---:B0-----:R-:W-:Y:S02]  /*0120*/  @!P0 IMAD.WIDE.U32 R6, R15.reuse, 0x8, R6 ;  /* 0x000000080f068825 */ /* 0x041fe400078e0006 */
[----:B------:R-:W0:Y:S03]  /*0130*/  @!P1 LDC.64 R20, c[0x0][0x3a0] ;  /* 0x0000e800ff149b82 */ /* 0x000e260000000a00 */
[----:B-1----:R1:W5:Y:S01]  /*0140*/  @!P0 LDG.E.64 R18, desc[UR6][R6.64] ;  /* 0x0000000606128981 */ /* 0x002362000c1e1b00 */
[----:B--2---:R-:W-:Y:S01]  /*0150*/  @!P0 IMAD.WIDE.U32 R8, R15, 0x8, R8 ;  /* 0x000000080f088825 */ /* 0x004fe200078e0008 */
[----:B------:R-:W-:-:S05]  /*0160*/  CS2R R14, SRZ ;  /* 0x00000000000e7805 */ /* 0x000fca000001ff00 */
[----:B------:R-:W-:Y:S01]  /*0170*/  @!P3 LEA R33, R27, R0, 0x9 ;  /* 0x000000001b21b211 */ /* 0x000fe200078e48ff */
[----:B------:R-:W2:Y:S01]  /*0180*/  @!P3 LDC.64 R10, c[0x0][0x398] ;  /* 0x0000e600ff0abb82 */ /* 0x000ea20000000a00 */
[----:B------:R-:W-:-:S04]  /*0190*/  @!P3 IADD3 R0, PT, PT, R0, 0x80, RZ ;  /* 0x000000800000b810 */ /* 0x000fc80007ffe0ff */
[----:B------:R-:W-:Y:S01]  /*01a0*/  ISETP.GE.AND P2, PT, R0, R3, PT ;  /* 0x000000030000720c */ /* 0x000fe20003f46270 */
[C---:B---3--:R-:W-:Y:S02]  /*01b0*/  @!P1 IMAD.WIDE.U32 R22, R17.reuse, 0x8, R22 ;  /* 0x0000000811169825 */ /* 0x048fe400078e0016 */
[----:B------:R-:W3:Y:S01]  /*01c0*/  @!P3 LDC.64 R12, c[0x0][0x3a0] ;  /* 0x0000e800ff0cbb82 */ /* 0x000ee20000000a00 */
[----:B-1----:R-:W-:Y:S02]  /*01d0*/  CS2R R6, SRZ ;  /* 0x0000000000067805 */ /* 0x002fe4000001ff00 */
[----:B------:R-:W5:Y:S01]  /*01e0*/  @!P1 LDG.E.64 R14, desc[UR6][R22.64] ;  /* 0x00000006160e9981 */ /* 0x000f62000c1e1b00 */
[----:B0-----:R-:W-:-:S06]  /*01f0*/  @!P1 IMAD.WIDE.U32 R20, R17, 0x8, R20 ;  /* 0x0000000811149825 */ /* 0x001fcc00078e0014 */
[----:B------:R-:W0:Y:S01]  /*0200*/  @!P2 LDC.64 R4, c[0x0][0x398] ;  /* 0x0000e600ff04ab82 */ /* 0x000e220000000a00 */
[----:B------:R-:W-:Y:S01]  /*0210*/  @!P2 LEA R27, R27, R0, 0x9 ;  /* 0x000000001b1ba211 */ /* 0x000fe200078e48ff */
[----:B--2---:R-:W-:-:S06]  /*0220*/  @!P3 IMAD.WIDE.U32 R30, R33, 0x8, R10 ;  /* 0x00000008211eb825 */ /* 0x004fcc00078e000a */
[----:B------:R-:W1:Y:S01]  /*0230*/  @!P2 LDC.64 R2, c[0x0][0x3a0] ;  /* 0x0000e800ff02ab82 */ /* 0x000e620000000a00 */
[----:B------:R-:W-:Y:S02]  /*0240*/  CS2R R16, SRZ ;  /* 0x0000000000107805 */ /* 0x000fe4000001ff00 */
[----:B------:R-:W-:Y:S01]  /*0250*/  CS2R R10, SRZ ;  /* 0x00000000000a7805 */ /* 0x000fe2000001ff00 */
[----:B---3--:R-:W-:-:S03]  /*0260*/  @!P3 IMAD.WIDE.U32 R32, R33, 0x8, R12 ;  /* 0x000000082120b825 */ /* 0x008fc600078e000c */
[----:B------:R-:W5:Y:S01]  /*0270*/  @!P1 LDG.E.64 R16, desc[UR6][R20.64] ;  /* 0x0000000614109981 */ /* 0x000f62000c1e1b00 */
[----:B------:R-:W-:-:S03]  /*0280*/  CS2R R12, SRZ ;  /* 0x00000000000c7805 */ /* 0x000fc6000001ff00 */
[----:B------:R-:W5:Y:S01]  /*0290*/  @!P3 LDG.E.64 R10, desc[UR6][R32.64] ;  /* 0x00000006200ab981 */ /* 0x000f62000c1e1b00 */
[----:B------:R-:W-:Y:S03]  /*02a0*/  BSSY.RECONVERGENT B3, `(.L_x_40163) ;  /* 0x0000297000037945 */ /* 0x000fe60003800200 */
[----:B------:R2:W5:Y:S01]  /*02b0*/  @!P0 LDG.E.64 R12, desc[UR6][R8.64] ;  /* 0x00000006080c8981 */ /* 0x000562000c1e1b00 */
[----:B0-----:R-:W-:Y:S01]  /*02c0*/  @!P2 IMAD.WIDE.U32 R24, R27, 0x8, R4 ;  /* 0x000000081b18a825 */ /* 0x001fe200078e0004 */
[----:B------:R-:W-:-:S06]  /*02d0*/  CS2R R4, SRZ ;  /* 0x0000000000047805 */ /* 0x000fcc000001ff00 */
[----:B------:R0:W5:Y:S01]  /*02e0*/  @!P2 LDG.E.64 R4, desc[UR6][R24.64] ;  /* 0x000000061804a981 */ /* 0x000162000c1e1b00 */
[----:B-1----:R-:W-:Y:S01]  /*02f0*/  @!P2 IMAD.WIDE.U32 R26, R27, 0x8, R2 ;  /* 0x000000081b1aa825 */ /* 0x002fe200078e0002 */
[----:B------:R-:W-:-:S04]  /*0300*/  CS2R R2, SRZ ;  /* 0x0000000000027805 */ /* 0x000fc8000001ff00 */
[----:B------:R0:W5:Y:S04]  /*0310*/  @!P2 LDG.E.64 R6, desc[UR6][R26.64] ;  /* 0x000000061a06a981 */ /* 0x000168000c1e1b00 */
[----:B------:R0:W5:Y:S01]  /*0320*/  @!P3 LDG.E.64 R2, desc[UR6][R30.64] ;  /* 0x000000061e02b981 */ /* 0x000162000c1e1b00 */
[----:B--2---:R-:W-:Y:S01]  /*0330*/  CS2R R8, SRZ ;  /* 0x0000000000087805 */ /* 0x004fe2000001ff00 */
[----:B------:R-:W-:Y:S06]  /*0340*/  @P0 BRA `(.L_x_40164) ;  /* 0x0000002800300947 */ /* 0x000fec0003800000 */
[----:B-----5:R-:W-:Y:S01]  /*0350*/  FSETP.NAN.FTZ.AND P1, PT, R18, R18, PT ;  /* 0x000000121200720b */ /* 0x020fe20003f38000 */
[----:B------:R-:W-:Y:S01]  /*0360*/  BSSY.RECONVERGENT B2, `(.L_x_40165) ;  /* 0x0000251000027945 */ /* 0x000fe20003800200 */
[----:B------:R-:W-:-:S13]  /*0370*/  FSETP.NAN.FTZ.AND P0, PT, R19, R19, PT ;  /* 0x000000131300720b */ /* 0x000fda0003f18000 */
[----:B------:R-:W-:Y:S05]  /*0380*/  @!P0 BRA !P1, `(.L_x_40166) ;  /* 0x0000000000e88947 */ /* 0x000fea0004800000 */
[C---:B------:R-:W-:Y:S01]  /*0390*/  FSETP.GEU.FTZ.AND P0, PT, |R18|.reuse, 1.084202172485504434e-19, PT ;  /* 0x200000001200780b */ /* 0x040fe20003f1e200 */
[----:B0-----:R-:W-:Y:S01]  /*03a0*/  FADD.FTZ R25, |R18|, -RZ ;  /* 0x800000ff12197221 */ /* 0x001fe20000010200 */
        /* <DEDUP_REMOVED lines=26> */
[----:B------:R-:W-:Y:S05]  /*0550*/  CALL.REL.NOINC `($__internal_80_$__cuda_sm3x_div_rn_ftz_f32_slowpath) ;  /* 0x000000a400907944 */ /* 0x000fea0003c00000 */
.L_x_40168:
[----:B------:R-:W-:Y:S05]  /*0560*/  BSYNC.RECONVERGENT B4 ;  /* 0x0000000000047941 */ /* 0x000fea0003800200 */
.L_x_40167:
        /* <DEDUP_REMOVED lines=28> */
.L_x_40166:
[C---:B------:R-:W-:Y:S01]  /*0730*/  FADD.FTZ R0, |R18|.reuse, -RZ ;  /* 0x800000ff12007221 */ /* 0x040fe20000010200 */
[----:B------:R-:W-:Y:S01]  /*0740*/  FADD.FTZ R21, |R19|, -RZ ;  /* 0x800000ff13157221 */ /* 0x000fe20000010200 */
[----:B------:R-:W-:-:S04]  /*0750*/  FSETP.GEU.FTZ.AND P1, PT, |R18|, |R19|, PT ;  /* 0x400000131200720b */ /* 0x000fc80003f3e200 */
[----:B0-----:R-:W-:Y:S02]  /*0760*/  FSEL R25, R0, R21, !P1 ;  /* 0x0000001500197208 */ /* 0x001fe40004800000 */
        /* <DEDUP_REMOVED lines=35> */
[----:B------:R-:W-:Y:S05]  /*09a0*/  CALL.REL.NOINC `($__internal_80_$__cuda_sm3x_div_rn_ftz_f32_slowpath) ;  /* 0x000000a0007c7944 */ /* 0x000fea0003c00000 */
[----:B------:R-:W-:-:S07]  /*09b0*/  MOV R21, R0 ;  /* 0x0000000000157202 */ /* 0x000fce0000000f00 */
.L_x_40172:
[----:B------:R-:W-:Y:S05]  /*09c0*/  BSYNC.RECONVERGENT B4 ;  /* 0x0000000000047941 */ /* 0x000fea0003800200 */
.L_x_40171:
[----:B------:R-:W-:Y:S01]  /*09d0*/  ISETP.NE.AND P3, PT, R9, RZ, PT ;  /* 0x000000ff0900720c */ /* 0x000fe20003f65270 */
        /* <DEDUP_REMOVED lines=28> */
.L_x_40170:
        /* <DEDUP_REMOVED lines=17> */
[----:B------:R-:W-:Y:S05]  /*0cb0*/  CALL.REL.NOINC `($__internal_80_$__cuda_sm3x_div_rn_ftz_f32_slowpath) ;  /* 0x0000009c00b87944 */ /* 0x000fea0003c00000 */
.L_x_40176:
[----:B------:R-:W-:Y:S05]  /*0cc0*/  BSYNC.RECONVERGENT B4 ;  /* 0x0000000000047941 */ /* 0x000fea0003800200 */
.L_x_40175:
[----:B------:R-:W-:Y:S01]  /*0cd0*/  ISETP.NE.AND P2, PT, R9, RZ, PT ;  /* 0x000000ff0900720c */ /* 0x000fe20003f45270 */
[----:B------:R-:W-:Y:S01]  /*0ce0*/  FMUL.FTZ R9, R0, R0 ;  /* 0x0000000000097220 */ /* 0x000fe20000410000 */
[----:B------:R-:W-:Y:S01]  /*0cf0*/  MOV R20, 0x3b33710b ;  /* 0x3b33710b00147802 */ /* 0x000fe20000000f00 */
[----:B------:R-:W-:Y:S01]  /*0d00*/  HFMA2 R21, -RZ, RZ, 1.857421875, -1409 ;  /* 0x3f6ee581ff157431 */ /* 0x000fe200000001ff */
        /* <DEDUP_REMOVED lines=23> */
.L_x_40174:
[----:B------:R-:W-:Y:S01]  /*0e80*/  FMUL.FTZ R0, R25, R25 ;  /* 0x0000001919007220 */ /* 0x000fe20000410000 */
[----:B------:R-:W-:Y:S01]  /*0e90*/  HFMA2 R29, -RZ, RZ, 1.875, 0 ;  /* 0x3f800000ff1d7431 */ /* 0x000fe200000001ff */
[----:B------:R-:W-:Y:S01]  /*0ea0*/  MOV R27, 0x3d39bf78 ;  /* 0x3d39bf78001b7802 */ /* 0x000fe20000000f00 */
[----:B------:R-:W0:Y:S01]  /*0eb0*/  FCHK P2, R25, 1 ;  /* 0x3f80000019007902 */ /* 0x000e220000040000 */
        /* <DEDUP_REMOVED lines=9> */
[----:B------:R-:W-:Y:S01]  /*0f50*/  FFMA.FTZ R23, R20, 0.25, -R29 ;  /* 0x3e80000014177823 */ /* 0x000fe2000001081d */
[----:B------:R-:W-:-:S03]  /*0f60*/  FFMA R20, R29, -R29, 1 ;  /* 0x3f8000001d147423 */ /* 0x000fc6000000081d */
[----:B------:R-:W-:Y:S01]  /*0f70*/  FADD.FTZ R8, R8, R23 ;  /* 0x0000001708087221 */ /* 0x000fe20000010000 */
[----:B------:R-:W-:Y:S01]  /*0f80*/  FMUL.FTZ R21, R21, 1.1920928955078125e-07 ;  /* 0x3400000015157820 */ /* 0x000fe20000410000 */
[----:B------:R-:W-:Y:S02]  /*0f90*/  FFMA R20, R20, R29, 1 ;  /* 0x3f80000014147423 */ /* 0x000fe4000000001d */
        /* <DEDUP_REMOVED lines=22> */
[----:B------:R-:W-:Y:S05]  /*1100*/  CALL.REL.NOINC `($__internal_80_$__cuda_sm3x_div_rn_ftz_f32_slowpath) ;  /* 0x0000009800a47944 */ /* 0x000fea0003c00000 */
.L_x_40178:
[----:B------:R-:W-:Y:S05]  /*1110*/  BSYNC.RECONVERGENT B4 ;  /* 0x0000000000047941 */ /* 0x000fea0003800200 */
.L_x_40177:
[----:B------:R-:W-:Y:S01]  /*1120*/  HFMA2 R20, -RZ, RZ, 0.89990234375, 10328 ;  /* 0x3b33710bff147431 */ /* 0x000fe200000001ff */
[----:B------:R-:W-:Y:S01]  /*1130*/  ISETP.NE.AND P2, PT, R9, RZ, PT ;  /* 0x000000ff0900720c */ /* 0x000fe20003f45270 */
        /* <DEDUP_REMOVED lines=25> */
.L_x_40173:
        /* <DEDUP_REMOVED lines=11> */
[----:B------:R-:W-:-:S03]  /*1380*/  ISETP.NE.AND P2, PT, R9, RZ, PT ;  /* 0x000000ff0900720c */ /* 0x000fc60003f45270 */
[-C--:B------:R-:W-:Y:S01]  /*1390*/  FMUL.FTZ R24, R8, R23.reuse ;  /* 0x0000001708187220 */ /* 0x080fe20000410000 */
[----:B------:R-:W-:Y:S01]  /*13a0*/  FMUL.FTZ R23, R20, R23 ;  /* 0x0000001714177220 */ /* 0x000fe20000410000 */
[----:B------:R-:W-:Y:S02]  /*13b0*/  FSEL R29, R21, R0, !P2 ;  /* 0x00000000151d7208 */ /* 0x000fe40005000000 */
[----:B------:R-:W-:Y:S01]  /*13c0*/  FMUL.FTZ R24, R24, R24 ;  /* 0x0000001818187220 */ /* 0x000fe20000410000 */
[----:B------:R-:W-:Y:S01]  /*13d0*/  LOP3.LUT R21, R22, 0x800000, RZ, 0xfc, !PT ;  /* 0x0080000016157812 */ /* 0x000fe200078efcff */
        /* <DEDUP_REMOVED lines=16> */
[----:B------:R-:W-:Y:S05]  /*14e0*/  CALL.REL.NOINC `($__internal_80_$__cuda_sm3x_div_rn_ftz_f32_slowpath) ;  /* 0x0000009400ac7944 */ /* 0x000fea0003c00000 */
.L_x_40181:
[----:B------:R-:W-:Y:S05]  /*14f0*/  BSYNC.RECONVERGENT B4 ;  /* 0x0000000000047941 */ /* 0x000fea0003800200 */
.L_x_40180:
[----:B------:R-:W-:Y:S01]  /*1500*/  ISETP.NE.AND P3, PT, R9, RZ, PT ;  /* 0x000000ff0900720c */ /* 0x000fe20003f65270 */
[----:B------:R-:W-:Y:S01]  /*1510*/  FMUL.FTZ R9, R0, R0 ;  /* 0x0000000000097220 */ /* 0x000fe20000410000 */
[----:B------:R-:W-:Y:S01]  /*1520*/  MOV R20, 0x3b33710b ;  /* 0x3b33710b00147802 */ /* 0x000fe20000000f00 */
[----:B------:R-:W-:Y:S01]  /*1530*/  HFMA2 R21, -RZ, RZ, 1.857421875, -1409 ;  /* 0x3f6ee581ff157431 */ /* 0x000fe200000001ff */
        /* <DEDUP_REMOVED lines=25> */
.L_x_40179:
[----:B------:R-:W-:-:S13]  /*16d0*/  FSETP.GE.FTZ.AND P0, PT, R29, 1, PT ;  /* 0x3f8000001d00780b */ /* 0x000fda0003f16000 */
[----:B------:R-:W-:Y:S05]  /*16e0*/  @!P0 BRA `(.L_x_40182) ;  /* 0x0000000400308947 */ /* 0x000fea0003800000 */
[----:B------:R-:W-:Y:S01]  /*16f0*/  ISETP.NE.AND P1, PT, R9, RZ, PT ;  /* 0x000000ff0900720c */ /* 0x000fe20003f25270 */
[----:B------:R-:W-:Y:S01]  /*1700*/  HFMA2 R23, -RZ, RZ, 1.875, 0 ;  /* 0x3f800000ff177431 */ /* 0x000fe200000001ff */
[----:B------:R-:W-:Y:S01]  /*1710*/  MOV R27, 0x3d39bf78 ;  /* 0x3d39bf78001b7802 */ /* 0x000fe20000000f00 */
[----:B------:R-:W-:Y:S01]  /*1720*/  BSSY.RECONVERGENT B4, `(.L_x_40183) ;  /* 0x000002b000047945 */ /* 0x000fe20003800200 */
[----:B------:R-:W-:-:S05]  /*1730*/  FSEL R29, R21, R0, !P1 ;  /* 0x00000000151d7208 */ /* 0x000fca0004800000 */
        /* <DEDUP_REMOVED lines=33> */
[----:B------:R-:W0:Y:S02]  /*1950*/  FCHK P0, R25, R29 ;  /* 0x0000001d19007302 */ /* 0x000e240000000000 */
[----:B------:R-:W-:Y:S02]  /*1960*/  FFMA R0, -R29, R21, R25 ;  /* 0x000000151d007223 */ /* 0x000fe40000000119 */
[----:B------:R-:W-:Y:S02]  /*1970*/  @P1 FSEL R8, R8, -RZ, P2 ;  /* 0x800000ff08081208 */ /* 0x000fe40001000000 */
[----:B------:R-:W-:-:S03]  /*1980*/  FFMA R0, R20, R0, R21 ;  /* 0x0000000014007223 */ /* 0x000fc60000000015 */
[----:B------:R-:W-:Y:S01]  /*1990*/  FMUL.FTZ R8, R8, 0.5 ;  /* 0x3f00000008087820 */ /* 0x000fe20000410000 */
[----:B0-----:R-:W-:Y:S06]  /*19a0*/  @!P0 BRA `(.L_x_40184) ;  /* 0x0000000000088947 */ /* 0x001fec0003800000 */
[----:B------:R-:W-:-:S07]  /*19b0*/  MOV R20, 0x19d0 ;  /* 0x000019d000147802 */ /* 0x000fce0000000f00 */
[----:B------:R-:W-:Y:S05]  /*19c0*/  CALL.REL.NOINC `($__internal_80_$__cuda_sm3x_div_rn_ftz_f32_slowpath) ;  /* 0x0000009000747944 */ /* 0x000fea0003c00000 */
.L_x_40184:
[----:B------:R-:W-:Y:S05]  /*19d0*/  BSYNC.RECONVERGENT B4 ;  /* 0x0000000000047941 */ /* 0x000fea0003800200 */
.L_x_40183:
[----:B------:R-:W-:Y:S01]  /*19e0*/  HFMA2 R20, -RZ, RZ, 0.89990234375, 10328 ;  /* 0x3b33710bff147431 */ /* 0x000fe200000001ff */
[----:B------:R-:W-:Y:S01]  /*19f0*/  ISETP.NE.AND P3, PT, R9, RZ, PT ;  /* 0x000000ff0900720c */ /* 0x000fe20003f65270 */
        /* <DEDUP_REMOVED lines=27> */
.L_x_40182:
        /* <DEDUP_REMOVED lines=16> */
[----:B------:R-:W-:Y:S05]  /*1cb0*/  CALL.REL.NOINC `($__internal_80_$__cuda_sm3x_div_rn_ftz_f32_slowpath) ;  /* 0x0000008c00b87944 */ /* 0x000fea0003c00000 */
.L_x_40187:
[----:B------:R-:W-:Y:S05]  /*1cc0*/  BSYNC.RECONVERGENT B4 ;  /* 0x0000000000047941 */ /* 0x000fea0003800200 */
.L_x_40186:
        /* <DEDUP_REMOVED lines=29> */
.L_x_40185:
[----:B------:R-:W-:Y:S01]  /*1ea0*/  ISETP.NE.AND P0, PT, R9, RZ, PT ;  /* 0x000000ff0900720c */ /* 0x000fe20003f05270 */
[----:B------:R-:W-:Y:S03]  /*1eb0*/  BSSY.RECONVERGENT B0, `(.L_x_40188) ;  /* 0x0000047000007945 */ /* 0x000fe60003800200 */
[----:B------:R-:W-:Y:S02]  /*1ec0*/  FSEL R8, R21, R0, !P0 ;  /* 0x0000000015087208 */ /* 0x000fe40004000000 */
[----:B------:R-:W-:Y:S02]  /*1ed0*/  FSEL R22, R0, R21, !P0 ;  /* 0x0000001500167208 */ /* 0x000fe40004000000 */
[----:B------:R-:W-:Y:S02]  /*1ee0*/  LOP3.LUT R23, R8, 0xffff0000, RZ, 0xc0, !PT ;  /* 0xffff000008177812 */ /* 0x000fe400078ec0ff */
[----:B------:R-:W-:-:S03]  /*1ef0*/  LOP3.LUT R27, R22, 0xffff0000, RZ, 0xc0, !PT ;  /* 0xffff0000161b7812 */ /* 0x000fc600078ec0ff */
[----:B------:R-:W-:Y:S01]  /*1f00*/  FADD.FTZ R20, R8, -R23 ;  /* 0x8000001708147221 */ /* 0x000fe20000010000 */
[C---:B------:R-:W-:Y:S01]  /*1f10*/  FMUL.FTZ R8, R23.reuse, R23 ;  /* 0x0000001717087220 */ /* 0x040fe20000410000 */
[----:B------:R-:W-:Y:S01]  /*1f20*/  FADD.FTZ R22, R22, -R27 ;  /* 0x8000001b16167221 */ /* 0x000fe20000010000 */
        /* <DEDUP_REMOVED lines=14> */
[----:B------:R-:W-:Y:S01]  /*2010*/  FMUL.FTZ R26, R30, R26 ;  /* 0x0000001a1e1a7220 */ /* 0x000fe20000410000 */
[C---:B------:R-:W-:Y:S01]  /*2020*/  FMUL.FTZ R27, R32.reuse, R27 ;  /* 0x0000001b201b7220 */ /* 0x040fe20000410000 */
[----:B------:R-:W-:Y:S01]  /*2030*/  FMUL.FTZ R31, R32, R33 ;  /* 0x00000021201f7220 */ /* 0x000fe20000410000 */
[----:B------:R-:W-:Y:S01]  /*2040*/  FMUL.FTZ R30, R30, R30 ;  /* 0x0000001e1e1e7220 */ /* 0x000fe20000410000 */
[----:B------:R-:W-:-:S07]  /*2050*/  FMUL.FTZ R32, R32, R32 ;  /* 0x0000002020207220 */ /* 0x000fce0000410000 */
.L_x_40189:
        /* <DEDUP_REMOVED lines=45> */
.L_x_40188:
[----:B------:R-:W-:Y:S01]  /*2330*/  FADD.FTZ R8, R8, -1 ;  /* 0xbf80000008087421 */ /* 0x000fe20000010000 */
[----:B------:R-:W-:Y:S01]  /*2340*/  ISETP.NE.AND P2, PT, R9, RZ, PT ;  /* 0x000000ff0900720c */ /* 0x000fe20003f45270 */
[----:B------:R-:W-:Y:S02]  /*2350*/  BSSY.RECONVERGENT B4, `(.L_x_40190) ;  /* 0x0000035000047945 */ /* 0x000fe40003800200 */
[----:B------:R-:W-:-:S04]  /*2360*/  FADD.FTZ R23, R23, R8 ;  /* 0x0000000817177221 */ /* 0x000fc80000010000 */
        /* <DEDUP_REMOVED lines=38> */
[----:B------:R-:W-:Y:S02]  /*25d0*/  FSEL R25, R0, R21, !P2 ;  /* 0x0000001500197208 */ /* 0x000fe40005000000 */
[C---:B------:R-:W-:Y:S01]  /*25e0*/  @P1 FSETP.NEU.FTZ.AND P2, PT, R8.reuse, RZ, PT ;  /* 0x000000ff0800120b */ /* 0x040fe20003f5d000 */
        /* <DEDUP_REMOVED lines=10> */
[----:B------:R-:W-:Y:S05]  /*2690*/  CALL.REL.NOINC `($__internal_80_$__cuda_sm3x_div_rn_ftz_f32_slowpath) ;  /* 0x0000008400407944 */ /* 0x000fea0003c00000 */
.L_x_40191:
[----:B------:R-:W-:Y:S05]  /*26a0*/  BSYNC.RECONVERGENT B4 ;  /* 0x0000000000047941 */ /* 0x000fea0003800200 */
.L_x_40190:
        /* <DEDUP_REMOVED lines=28> */
.L_x_40169:
[----:B------:R-:W-:Y:S05]  /*2870*/  BSYNC.RECONVERGENT B2 ;  /* 0x0000000000027941 */ /* 0x000fea0003800200 */
.L_x_40165:
[----:B------:R-:W-:-:S04]  /*2880*/  FMUL.FTZ R9, R18, R12 ;  /* 0x0000000c12097220 */ /* 0x000fc80000410000 */
[-C--:B------:R-:W-:Y:S01]  /*2890*/  FFMA.FTZ R9, R8, R13.reuse, R9 ;  /* 0x0000000d08097223 */ /* 0x080fe20000010009 */
[----:B------:R-:W-:-:S04]  /*28a0*/  FMUL.FTZ R13, R18, R13 ;  /* 0x0000000d120d7220 */ /* 0x000fc80000410000 */
[----:B------:R-:W-:Y:S01]  /*28b0*/  LOP3.LUT P0, R19, R9, 0x7fffffff, RZ, 0xc0, !PT ;  /* 0x7fffffff09137812 */ /* 0x000fe2000780c0ff */
[----:B------:R-:W-:-:S12]  /*28c0*/  FFMA.FTZ R13, R8, R12, -R13 ;  /* 0x0000000c080d7223 */ /* 0x000fd8000001080d */
[----:B------:R-:W-:-:S06]  /*28d0*/  @!P0 FMUL.FTZ R8, R13, 1.4426950216293334961 ;  /* 0x3fb8aa3b0d088820 */ /* 0x000fcc0000410000 */
[----:B------:R-:W1:Y:S01]  /*28e0*/  @!P0 MUFU.EX2 R8, R8 ;  /* 0x0000000800088308 */ /* 0x000e620000000800 */
[----:B------:R-:W-:Y:S05]  /*28f0*/  @!P0 BRA `(.L_x_40164) ;  /* 0x0000000000c48947 */ /* 0x000fea0003800000 */
[----:B------:R-:W-:-:S13]  /*2900*/  LOP3.LUT P0, R12, R13, 0x7fffffff, RZ, 0xc0, !PT ;  /* 0x7fffffff0d0c7812 */ /* 0x000fda000780c0ff */
[----:B------:R-:W-:-:S04]  /*2910*/  @!P0 FMUL.RZ R0, R9, 0.15915493667125701904 ;  /* 0x3e22f98309008820 */ /* 0x000fc8000040c000 */
[----:B------:R2:W3:Y:S08]  /*2920*/  @!P0 MUFU.SIN R9, R0 ;  /* 0x0000000000098308 */ /* 0x0004f00000000400 */
[----:B-1----:R2:W4:Y:S01]  /*2930*/  @!P0 MUFU.COS R8, R0 ;  /* 0x0000000000088308 */ /* 0x0025220000000000 */
[----:B------:R-:W-:Y:S05]  /*2940*/  @!P0 BRA `(.L_x_40164) ;  /* 0x0000000000b08947 */ /* 0x000fea0003800000 */
[----:B------:R-:W-:-:S13]  /*2950*/  ISETP.GE.U32.AND P0, PT, R19, 0x7f800000, PT ;  /* 0x7f8000001300780c */ /* 0x000fda0003f06070 */
[----:B------:R-:W-:Y:S05]  /*2960*/  @!P0 BRA `(.L_x_40192) ;  /* 0x0000000000208947 */ /* 0x000fea0003800000 */
[----:B------:R-:W-:-:S13]  /*2970*/  ISETP.NE.AND P1, PT, R12, 0x7f800000, PT ;  /* 0x7f8000000c00780c */ /* 0x000fda0003f25270 */
[----:B---34-:R-:W-:Y:S01]  /*2980*/  @P1 FADD.FTZ R8, R9, -R9 ;  /* 0x8000000909081221 */ /* 0x018fe20000010000 */
[----:B------:R-:W-:-:S04]  /*2990*/  @!P1 ISETP.GT.AND P0, PT, R13, -0x1, PT ;  /* 0xffffffff0d00980c */ /* 0x000fc80003f04270 */
[----:B------:R-:W-:Y:S02]  /*29a0*/  @P1 MOV R9, R8 ;  /* 0x0000000800091202 */ /* 0x000fe40000000f00 */
[----:B------:R-:W-:-:S03]  /*29b0*/  @!P1 FSEL R8, R13, RZ, P0 ;  /* 0x000000ff0d089208 */ /* 0x000fc60000000000 */
[----:B--2---:R-:W-:-:S05]  /*29c0*/  @!P1 FADD.FTZ R0, R9, -R9 ;  /* 0x8000000909009221 */ /* 0x004fca0000010000 */
[----:B------:R-:W-:Y:S01]  /*29d0*/  @!P1 FSEL R9, R0, RZ, P0 ;  /* 0x000000ff00099208 */ /* 0x000fe20000000000 */
[----:B------:R-:W-:Y:S06]  /*29e0*/  BRA `(.L_x_40164) ;  /* 0x0000000000887947 */ /* 0x000fec0003800000 */
.L_x_40192:
[----:B--2---:R-:W-:-:S04]  /*29f0*/  IADD3 R0, PT, PT, R13, -0x42b17218, RZ ;  /* 0xbd4e8de80d007810 */ /* 0x004fc80007ffe0ff */
[----:B------:R-:W-:-:S13]  /*2a00*/  ISETP.GT.U32.AND P0, PT, R0, 0x8e8e5c, PT ;  /* 0x008e8e5c0000780c */ /* 0x000fda0003f04070 */
[----:B------:R-:W-:Y:S05]  /*2a10*/  @P0 BRA `(.L_x_40193) ;  /* 0x0000000000600947 */ /* 0x000fea0003800000 */
[----:B------:R-:W-:Y:S01]  /*2a20*/  FADD.FTZ R0, R13, -162.88958740234375 ;  /* 0xc322e3bc0d007421 */ /* 0x000fe20000010000 */
[----:B---3--:R-:W-:-:S03]  /*2a30*/  FMUL.RZ R19, R9, 0.15915493667125701904 ;  /* 0x3e22f98309137820 */ /* 0x008fc6000040c000 */
[----:B------:R-:W-:Y:S01]  /*2a40*/  FMUL.FTZ R0, R0, 1.4426950216293334961 ;  /* 0x3fb8aa3b00007820 */ /* 0x000fe20000410000 */
[----:B------:R-:W-:Y:S08]  /*2a50*/  MUFU.SIN R21, R19 ;  /* 0x0000001300157308 */ /* 0x000ff00000000400 */
[----:B------:R-:W4:Y:S02]  /*2a60*/  MUFU.EX2 R0, R0 ;  /* 0x0000000000007308 */ /* 0x000f240000000800 */
[----:B----4-:R-:W-:-:S02]  /*2a70*/  LEA.HI R8, R0, 0xffffffed, RZ, 0x9 ;  /* 0xffffffed00087811 */ /* 0x010fc400078f48ff */
        /* <DEDUP_REMOVED lines=18> */
.L_x_40193:
[----:B------:R-:W-:Y:S01]  /*2ba0*/  FMUL.FTZ R13, R13, 1.4426950216293334961 ;  /* 0x3fb8aa3b0d0d7820 */ /* 0x000fe20000410000 */
[----:B---3--:R-:W-:-:S04]  /*2bb0*/  FMUL.RZ R0, R9, 0.15915493667125701904 ;  /* 0x3e22f98309007820 */ /* 0x008fc8000040c000 */
[----:B----4-:R-:W-:Y:S08]  /*2bc0*/  MUFU.COS R8, R0 ;  /* 0x0000000000087308 */ /* 0x010ff00000000000 */
[----:B------:R-:W0:Y:S08]  /*2bd0*/  MUFU.EX2 R13, R13 ;  /* 0x0000000d000d7308 */ /* 0x000e300000000800 */
[----:B------:R-:W1:Y:S01]  /*2be0*/  MUFU.SIN R12, R0 ;  /* 0x00000000000c7308 */ /* 0x000e620000000400 */
[C---:B0-----:R-:W-:Y:S01]  /*2bf0*/  FMUL.FTZ R8, R13.reuse, R8 ;  /* 0x000000080d087220 */ /* 0x041fe20000410000 */
[----:B-1----:R-:W-:-:S07]  /*2c00*/  FMUL.FTZ R9, R13, R12 ;  /* 0x0000000c0d097220 */ /* 0x002fce0000410000 */
.L_x_40164:
[----:B------:R-:W-:Y:S05]  /*2c10*/  BSYNC.RECONVERGENT B3 ;  /* 0x0000000000037941 */ /* 0x000fea0003800200 */
.L_x_40163:
[----:B------:R-:W0:Y:S01]  /*2c20*/  S2UR UR4, SR_CTAID.X ;  /* 0x00000000000479c3 */ /* 0x000e220000002500 */
[----:B------:R-:W0:Y:S01]  /*2c30*/  LDCU UR5, c[0x0][0x380] ;  /* 0x00007000ff0577ac */ /* 0x000e220008000800 */
[----:B------:R-:W-:Y:S01]  /*2c40*/  IADD3 R28, PT, PT, R28, 0x80, RZ ;  /* 0x000000801c1c7810 */ /* 0x000fe20007ffe0ff */
[----:B------:R-:W-:Y:S01]  /*2c50*/  BSSY.RECONVERGENT B3, `(.L_x_40194) ;  /* 0x000029b000037945 */ /* 0x000fe20003800200 */
[----:B-----5:R-:W-:Y:S01]  /*2c60*/  CS2R R12, SRZ ;  /* 0x00000000000c7805 */ /* 0x020fe2000001ff00 */
[----:B0-----:R-:W-:-:S06]  /*2c70*/  UIMAD UR4, UR4, -0x200, UR5 ;  /* 0xfffffe00040478a4 */ /* 0x001fcc000f8e0205 */
[----:B------:R-:W-:-:S13]  /*2c80*/  ISETP.GE.AND P0, PT, R28, UR4, PT ;  /* 0x000000041c007c0c */ /* 0x000fda000bf06270 */
[----:B------:R-:W-:Y:S05]  /*2c90*/  @P0 BRA `(.L_x_40195) ;  /* 0x0000002800580947 */ /* 0x000fea0003800000 */
[----:B------:R-:W-:Y:S01]  /*2ca0*/  FSETP.NAN.FTZ.AND P0, PT, R14, R14, PT ;  /* 0x0000000e0e00720b */ /* 0x000fe20003f18000 */
[----:B------:R-:W-:Y:S01]  /*2cb0*/  BSSY.RECONVERGENT B2, `(.L_x_40196) ;  /* 0x000025a000027945 */ /* 0x000fe20003800200 */
[----:B------:R-:W-:-:S04]  /*2cc0*/  FSETP.NAN.FTZ.AND P1, PT, R15, R15, PT ;  /* 0x0000000f0f00720b */ /* 0x000fc80003f38000 */
[----:B------:R-:W-:-:S13]  /*2cd0*/  PLOP3.LUT P0, PT, P0, P1, PT, 0xf8, 0x8f ;  /* 0x00000000008f781c */ /* 0x000fda0000703f70 */
[----:B------:R-:W-:Y:S05]  /*2ce0*/  @P0 BRA `(.L_x_40197) ;  /* 0x0000002000740947 */ /* 0x000fea0003800000 */
[C---:B--2---:R-:W-:Y:S01]  /*2cf0*/  FADD.FTZ R0, |R14|.reuse, -RZ ;  /* 0x800000ff0e007221 */ /* 0x044fe20000010200 */
        /* <DEDUP_REMOVED lines=19> */
[----:B------:R-:W-:Y:S02]  /*2e30*/  BSSY.RECONVERGENT B4, `(.L_x_40202) ;  /* 0x000002b000047945 */ /* 0x000fe40003800200 */
[----:B------:R-:W-:Y:S01]  /*2e40*/  FMUL.FTZ R0, R0, R19 ;  /* 0x0000001300007220 */ /* 0x000fe20000410000 */
[----:B------:R-:W-:-:S03]  /*2e50*/  HFMA2 R19, -RZ, RZ, 1.625, 0 ;  /* 0x3e800000ff137431 */ /* 0x000fc600000001ff */
        /* <DEDUP_REMOVED lines=36> */
[----:B------:R-:W-:Y:S02]  /*30a0*/  MOV R29, R13 ;  /* 0x0000000d001d7202 */ /* 0x000fe40000000f00 */
[----:B------:R-:W-:-:S07]  /*30b0*/  MOV R20, 0x30d0 ;  /* 0x000030d000147802 */ /* 0x000fce0000000f00 */
[----:B-1-34-:R-:W-:Y:S05]  /*30c0*/  CALL.REL.NOINC `($__internal_80_$__cuda_sm3x_div_rn_ftz_f32_slowpath) ;  /* 0x0000007800b47944 */ /* 0x01afea0003c00000 */
[----:B------:R-:W-:-:S07]  /*30d0*/  MOV R18, R0 ;  /* 0x0000000000127202 */ /* 0x000fce0000000f00 */
.L_x_40203:
[----:B------:R-:W-:Y:S05]  /*30e0*/  BSYNC.RECONVERGENT B4 ;  /* 0x0000000000047941 */ /* 0x000fea0003800200 */
.L_x_40202:
        /* <DEDUP_REMOVED lines=28> */
.L_x_40201:
[----:B------:R-:W-:-:S04]  /*32b0*/  FMUL.FTZ R12, R25, R25 ;  /* 0x00000019190c7220 */ /* 0x000fc80000410000 */
[----:B------:R-:W-:-:S05]  /*32c0*/  FFMA.FTZ R18, R13, R13, R12 ;  /* 0x0000000d0d127223 */ /* 0x000fca000001000c */
[----:B------:R-:W-:-:S13]  /*32d0*/  FSETP.GTU.FTZ.AND P0, PT, R18, 0.69999998807907104492, PT ;  /* 0x3f3333331200780b */ /* 0x000fda0003f1c000 */
[----:B------:R-:W-:Y:S05]  /*32e0*/  @P0 BRA `(.L_x_40205) ;  /* 0x0000000000ac0947 */ /* 0x000fea0003800000 */
[----:B------:R-:W0:Y:S01]  /*32f0*/  MUFU.RCP R0, R13 ;  /* 0x0000000d00007308 */ /* 0x000e220000001000 */
[----:B------:R-:W-:Y:S07]  /*3300*/  BSSY.RECONVERGENT B4, `(.L_x_40206) ;  /* 0x000000d000047945 */ /* 0x000fee0003800200 */
[----:B------:R-:W2:Y:S08]  /*3310*/  MUFU.LG2 R12, R18 ;  /* 0x00000012000c7308 */ /* 0x000eb00000000c00 */
[----:B------:R-:W5:Y:S01]  /*3320*/  FCHK P0, R25, R13 ;  /* 0x0000000d19007302 */ /* 0x000f620000000000 */
[----:B0-----:R-:W-:-:S04]  /*3330*/  FFMA R19, -R13, R0, 1 ;  /* 0x3f8000000d137423 */ /* 0x001fc80000000100 */
[----:B------:R-:W-:-:S04]  /*3340*/  FFMA R0, R0, R19, R0 ;  /* 0x0000001300007223 */ /* 0x000fc80000000000 */
[----:B------:R-:W-:Y:S01]  /*3350*/  FFMA R19, R25, R0, RZ ;  /* 0x0000000019137223 */ /* 0x000fe200000000ff */
[----:B--2---:R-:W-:-:S03]  /*3360*/  FMUL.FTZ.D2 R12, R12, 0.69314718246459960938 ;  /* 0x3f3172180c0c7820 */ /* 0x004fc60000310000 */
[----:B------:R-:W-:-:S04]  /*3370*/  FFMA R20, -R13, R19, R25 ;  /* 0x000000130d147223 */ /* 0x000fc80000000119 */
[----:B------:R-:W-:Y:S01]  /*3380*/  FFMA R0, R0, R20, R19 ;  /* 0x0000001400007223 */ /* 0x000fe20000000013 */
[----:B-----5:R-:W-:Y:S06]  /*3390*/  @!P0 BRA `(.L_x_40207) ;  /* 0x00000000000c8947 */ /* 0x020fec0003800000 */
[----:B------:R-:W-:Y:S02]  /*33a0*/  MOV R29, R13 ;  /* 0x0000000d001d7202 */ /* 0x000fe40000000f00 */
[----:B------:R-:W-:-:S07]  /*33b0*/  MOV R20, 0x33d0 ;  /* 0x000033d000147802 */ /* 0x000fce0000000f00 */
[----:B-1-34-:R-:W-:Y:S05]  /*33c0*/  CALL.REL.NOINC `($__internal_80_$__cuda_sm3x_div_rn_ftz_f32_slowpath) ;  /* 0x0000007400f47944 */ /* 0x01afea0003c00000 */
.L_x_40207:
[----:B------:R-:W-:Y:S05]  /*33d0*/  BSYNC.RECONVERGENT B4 ;  /* 0x0000000000047941 */ /* 0x000fea0003800200 */
.L_x_40206:
        /* <DEDUP_REMOVED lines=28> */
.L_x_40205:
        /* <DEDUP_REMOVED lines=27> */
.L_x_40209:
        /* <DEDUP_REMOVED lines=56> */
.L_x_40208:
[----:B------:R-:W-:Y:S01]  /*3ad0*/  FADD.FTZ R12, R12, -1 ;  /* 0xbf8000000c0c7421 */ /* 0x000fe20000010000 */
[----:B------:R-:W-:Y:S01]  /*3ae0*/  FSETP.GEU.FTZ.AND P2, PT, |R14|, |R15|, PT ;  /* 0x4000000f0e00720b */ /* 0x000fe20003f5e200 */
[----:B------:R-:W-:Y:S02]  /*3af0*/  BSSY.RECONVERGENT B4, `(.L_x_40210) ;  /* 0x0000036000047945 */ /* 0x000fe40003800200 */
        /* <DEDUP_REMOVED lines=24> */
[----:B------:R-:W-:Y:S01]  /*3c80*/  FADD.FTZ R18, R13, R18 ;  /* 0x000000120d127221 */ /* 0x000fe20000010000 */
[----:B------:R-:W-:-:S03]  /*3c90*/  FMUL.FTZ R21, R21, 1.1920928955078125e-07 ;  /* 0x3400000015157820 */ /* 0x000fc60000410000 */
[----:B------:R-:W-:-:S04]  /*3ca0*/  FFMA.FTZ R13, R18, -R23, 0.10546888411045074463 ;  /* 0x3dd80012120d7423 */ /* 0x000fc80000010817 */
[----:B------:R-:W-:-:S04]  /*3cb0*/  FFMA.FTZ R13, R18, R13, -0.13229703903198242188 ;  /* 0xbe0778e0120d7423 */ /* 0x000fc8000001000d */
[----:B------:R-:W-:-:S04]  /*3cc0*/  FFMA.FTZ R13, R18, R13, 0.14491446316242218018 ;  /* 0x3e146475120d7423 */ /* 0x000fc8000001000d */
[----:B------:R-:W-:Y:S01]  /*3cd0*/  FFMA.FTZ R23, R18, R13, -0.16641564667224884033 ;  /* 0xbe2a68dd12177423 */ /* 0x000fe2000001000d */
[----:B------:R-:W-:-:S03]  /*3ce0*/  FSEL R13, R19, R0, !P2 ;  /* 0x00000000130d7208 */ /* 0x000fc60005000000 */
[C---:B------:R-:W-:Y:S01]  /*3cf0*/  FFMA.FTZ R23, R18.reuse, R23, 0.19988867640495300293 ;  /* 0x3e4caf9e12177423 */ /* 0x040fe20000010017 */
[----:B------:R-:W0:Y:S03]  /*3d00*/  MUFU.RCP R20, R13 ;  /* 0x0000000d00147308 */ /* 0x000e260000001000 */
[----:B------:R-:W-:-:S04]  /*3d10*/  FFMA.FTZ R23, R18, R23, -0.25000196695327758789 ;  /* 0xbe80004212177423 */ /* 0x000fc80000010017 */
[----:B------:R-:W-:-:S04]  /*3d20*/  FFMA.FTZ R23, R18, R23, 0.33333510160446166992 ;  /* 0x3eaaaae612177423 */ /* 0x000fc80000010017 */
[----:B------:R-:W-:-:S04]  /*3d30*/  FFMA.FTZ R23, R18, R23, -0.5 ;  /* 0xbf00000012177423 */ /* 0x000fc80000010017 */
[----:B------:R-:W-:Y:S01]  /*3d40*/  FMUL.FTZ R23, R18, R23 ;  /* 0x0000001712177220 */ /* 0x000fe20000410000 */
[----:B0-----:R-:W-:-:S03]  /*3d50*/  FFMA R27, -R13, R20, 1 ;  /* 0x3f8000000d1b7423 */ /* 0x001fc60000000114 */
[----:B------:R-:W-:Y:S01]  /*3d60*/  FFMA.FTZ R18, R18, R23, R18 ;  /* 0x0000001712127223 */ /* 0x000fe20000010012 */
[----:B------:R-:W-:Y:S01]  /*3d70*/  @P1 MOV R23, 0x7f800000 ;  /* 0x7f80000000171802 */ /* 0x000fe20000000f00 */
[----:B------:R-:W-:Y:S02]  /*3d80*/  FFMA R20, R20, R27, R20 ;  /* 0x0000001b14147223 */ /* 0x000fe40000000014 */
[----:B------:R-:W-:Y:S02]  /*3d90*/  FFMA.FTZ R18, R21, 0.69314718246459960938, R18 ;  /* 0x3f31721815127823 */ /* 0x000fe40000010012 */
        /* <DEDUP_REMOVED lines=10> */
[----:B-1-34-:R-:W-:Y:S05]  /*3e40*/  CALL.REL.NOINC `($__internal_80_$__cuda_sm3x_div_rn_ftz_f32_slowpath) ;  /* 0x0000006c00547944 */ /* 0x01afea0003c00000 */
.L_x_40211:
[----:B------:R-:W-:Y:S05]  /*3e50*/  BSYNC.RECONVERGENT B4 ;  /* 0x0000000000047941 */ /* 0x000fea0003800200 */
.L_x_40210:
        /* <DEDUP_REMOVED lines=28> */
.L_x_40200:
        /* <DEDUP_REMOVED lines=25> */
[----:B------:R-:W-:Y:S02]  /*41b0*/  MOV R29, R13 ;  /* 0x0000000d001d7202 */ /* 0x000fe40000000f00 */
[----:B------:R-:W-:-:S07]  /*41c0*/  MOV R20, 0x41e0 ;  /* 0x000041e000147802 */ /* 0x000fce0000000f00 */
[----:B-1-34-:R-:W-:Y:S05]  /*41d0*/  CALL.REL.NOINC `($__internal_80_$__cuda_sm3x_div_rn_ftz_f32_slowpath) ;  /* 0x0000006800707944 */ /* 0x01afea0003c00000 */
[----:B------:R-:W-:-:S07]  /*41e0*/  MOV R18, R0 ;  /* 0x0000000000127202 */ /* 0x000fce0000000f00 */
.L_x_40213:
[----:B------:R-:W-:Y:S05]  /*41f0*/  BSYNC.RECONVERGENT B4 ;  /* 0x0000000000047941 */ /* 0x000fea0003800200 */
.L_x_40212:
        /* <DEDUP_REMOVED lines=28> */
.L_x_40199:
        /* <DEDUP_REMOVED lines=15> */
[----:B------:R-:W-:Y:S02]  /*44b0*/  @P1 MOV R20, 0x7f800000 ;  /* 0x7f80000000141802 */ /* 0x000fe40000000f00 */
[----:B------:R-:W-:Y:S01]  /*44c0*/  @P1 FSETP.NEU.FTZ.AND P3, PT, R19, RZ, PT ;  /* 0x000000ff1300120b */ /* 0x000fe20003f7d000 */
        /* <DEDUP_REMOVED lines=26> */
[----:B-1-34-:R-:W-:Y:S05]  /*4670*/  CALL.REL.NOINC `($__internal_80_$__cuda_sm3x_div_rn_ftz_f32_slowpath) ;  /* 0x0000006400487944 */ /* 0x01afea0003c00000 */
[----:B------:R-:W-:-:S07]  /*4680*/  MOV R13, R0 ;  /* 0x00000000000d7202 */ /* 0x000fce0000000f00 */
.L_x_40216:
[----:B------:R-:W-:Y:S05]  /*4690*/  BSYNC.RECONVERGENT B4 ;  /* 0x0000000000047941 */ /* 0x000fea0003800200 */
.L_x_40215:
        /* <DEDUP_REMOVED lines=26> */
.L_x_40214:
        /* <DEDUP_REMOVED lines=13> */
[----:B-1-34-:R-:W-:Y:S05]  /*4910*/  CALL.REL.NOINC `($__internal_80_$__cuda_sm3x_div_rn_ftz_f32_slowpath) ;  /* 0x0000006000a07944 */ /* 0x01afea0003c00000 */
.L_x_40218:
[----:B------:R-:W-:Y:S05]  /*4920*/  BSYNC.RECONVERGENT B4 ;  /* 0x0000000000047941 */ /* 0x000fea0003800200 */
.L_x_40217:
        /* <DEDUP_REMOVED lines=26> */
.L_x_40198:
        /* <DEDUP_REMOVED lines=21> */
[----:B------:R-:W-:Y:S01]  /*4c20*/  FFMA R18, R22, R19, R22 ;  /* 0x0000001316127223 */ /* 0x000fe20000000016 */
[----:B------:R-:W-:-:S03]  /*4c30*/  HFMA2 R19, -RZ, RZ, 1.875, 0 ;  /* 0x3f800000ff137431 */ /* 0x000fc600000001ff */
[----:B------:R-:W-:Y:S01]  /*4c40*/  FFMA R21, R25, R18, RZ ;  /* 0x0000001219157223 */ /* 0x000fe200000000ff */
[----:B------:R-:W0:Y:S03]  /*4c50*/  MUFU.LG2 R0, R0 ;  /* 0x0000000000007308 */ /* 0x000e260000000c00 */
[----:B------:R-:W-:-:S04]  /*4c60*/  FFMA R12, -R13, R21, R25 ;  /* 0x000000150d0c7223 */ /* 0x000fc80000000119 */
[----:B------:R-:W-:Y:S01]  /*4c70*/  FFMA R18, R18, R12, R21 ;  /* 0x0000000c12127223 */ /* 0x000fe20000000015 */
[----:B------:R-:W2:Y:S01]  /*4c80*/  FCHK P0, R25, R13 ;  /* 0x0000000d19007302 */ /* 0x000ea20000000000 */
[----:B0-----:R-:W-:Y:S01]  /*4c90*/  FFMA.FTZ R12, R0, 0.69314718246459960938, R19 ;  /* 0x3f317218000c7823 */ /* 0x001fe20000010013 */
[----:B--2---:R-:W-:Y:S06]  /*4ca0*/  @!P0 BRA `(.L_x_40220) ;  /* 0x0000000000108947 */ /* 0x004fec0003800000 */
[----:B------:R-:W-:Y:S02]  /*4cb0*/  MOV R29, R13 ;  /* 0x0000000d001d7202 */ /* 0x000fe40000000f00 */
[----:B------:R-:W-:-:S07]  /*4cc0*/  MOV R20, 0x4ce0 ;  /* 0x00004ce000147802 */ /* 0x000fce0000000f00 */
[----:B-1-34-:R-:W-:Y:S05]  /*4cd0*/  CALL.REL.NOINC `($__internal_80_$__cuda_sm3x_div_rn_ftz_f32_slowpath) ;  /* 0x0000005c00b07944 */ /* 0x01afea0003c00000 */
[----:B------:R-:W-:-:S07]  /*4ce0*/  MOV R18, R0 ;  /* 0x0000000000127202 */ /* 0x000fce0000000f00 */
.L_x_40220:
[----:B------:R-:W-:Y:S05]  /*4cf0*/  BSYNC.RECONVERGENT B4 ;  /* 0x0000000000047941 */ /* 0x000fea0003800200 */
.L_x_40219:
        /* <DEDUP_REMOVED lines=28> */
.L_x_40197:
        /* <DEDUP_REMOVED lines=11> */
[----:B--2---:R-:W-:Y:S01]  /*4f70*/  @P0 FMUL.FTZ R0, R14, 4 ;  /* 0x408000000e000820 */ /* 0x004fe20000410000 */
        /* <DEDUP_REMOVED lines=16> */
[----:B-1-34-:R-:W-:Y:S05]  /*5080*/  CALL.REL.NOINC `($__internal_80_$__cuda_sm3x_div_rn_ftz_f32_slowpath) ;  /* 0x0000005800c47944 */ /* 0x01afea0003c00000 */
.L_x_40222:
[----:B------:R-:W-:Y:S05]  /*5090*/  BSYNC.RECONVERGENT B4 ;  /* 0x0000000000047941 */ /* 0x000fea0003800200 */
.L_x_40221:
        /* <DEDUP_REMOVED lines=27> */
.L_x_40204:
[----:B------:R-:W-:Y:S05]  /*5250*/  BSYNC.RECONVERGENT B2 ;  /* 0x0000000000027941 */ /* 0x000fea0003800200 */
.L_x_40196:
        /* <DEDUP_REMOVED lines=44> */
.L_x_40225:
        /* <DEDUP_REMOVED lines=8> */
.L_x_40224:
[----:B------:R-:W-:-:S04]  /*55a0*/  FMUL.RZ R0, R13, 0.15915493667125701904 ;  /* 0x3e22f9830d007820 */ /* 0x000fc8000040c000 */
[----:B------:R0:W2:Y:S08]  /*55b0*/  MUFU.COS R12, R0 ;  /* 0x00000000000c7308 */ /* 0x0000b00000000000 */
[----:B------:R0:W0:Y:S01]  /*55c0*/  MUFU.SIN R13, R0 ;  /* 0x00000000000d7308 */ /* 0x0000220000000400 */
[----:B------:R-:W-:Y:S05]  /*55d0*/  BRA `(.L_x_40195) ;  /* 0x0000000000087947 */ /* 0x000fea0003800000 */
.L_x_40223:
[----:B------:R-:W-:-:S06]  /*55e0*/  FMUL.FTZ R12, R16, 1.4426950216293334961 ;  /* 0x3fb8aa3b100c7820 */ /* 0x000fcc0000410000 */
[----:B------:R-:W0:Y:S02]  /*55f0*/  MUFU.EX2 R12, R12 ;  /* 0x0000000c000c7308 */ /* 0x000e240000000800 */
.L_x_40195:
[----:B------:R-:W-:Y:S05]  /*5600*/  BSYNC.RECONVERGENT B3 ;  /* 0x0000000000037941 */ /* 0x000fea0003800200 */
.L_x_40194:
[----:B------:R-:W0:Y:S01]  /*5610*/  S2R R16, SR_TID.X ;  /* 0x0000000000107919 */ /* 0x000e220000002100 */
[----:B------:R-:W5:Y:S01]  /*5620*/  S2UR UR4, SR_CTAID.X ;  /* 0x00000000000479c3 */ /* 0x000f620000002500 */
[----:B------:R-:W5:Y:S01]  /*5630*/  LDCU UR5, c[0x0][0x380] ;  /* 0x00007000ff0577ac */ /* 0x000f620008000800 */
[----:B------:R-:W-:Y:S01]  /*5640*/  BSSY.RECONVERGENT B3, `(.L_x_40226) ;  /* 0x000029b000037945 */ /* 0x000fe20003800200 */
[----:B------:R-:W-:Y:S01]  /*5650*/  CS2R R14, SRZ ;  /* 0x00000000000e7805 */ /* 0x000fe2000001ff00 */
[----:B-----5:R-:W-:Y:S01]  /*5660*/  UIMAD UR5, UR4, -0x200, UR5 ;  /* 0xfffffe00040578a4 */ /* 0x020fe2000f8e0205 */
[----:B0-2---:R-:W-:-:S05]  /*5670*/  IADD3 R0, PT, PT, R16, 0x100, RZ ;  /* 0x0000010010007810 */ /* 0x005fca0007ffe0ff */
        /* <DEDUP_REMOVED lines=70> */
.L_x_40235:
[----:B------:R-:W-:Y:S05]  /*5ae0*/  BSYNC.RECONVERGENT B4 ;  /* 0x0000000000047941 */ /* 0x000fea0003800200 */
.L_x_40234:
[----:B------:R-:W-:Y:S02]  /*5af0*/  HFMA2 R19, -RZ, RZ, 0.89990234375, 10328 ;  /* 0x3b33710bff137431 */ /* 0x000fe400000001ff */
[----:B------:R-:W-:Y:S01]  /*5b00*/  FMUL.FTZ R0, R17, R17 ;  /* 0x0000001111007220 */ /* 0x000fe20000410000 */
[C---:B------:R-:W-:Y:S02]  /*5b10*/  ISETP.GE.AND P0, PT, R2.reuse, RZ, PT ;  /* 0x000000ff0200720c */ /* 0x040fe40003f06270 */
[----:B------:R-:W-:Y:S02]  /*5b20*/  FSETP.NEU.FTZ.AND P1, PT, R15, RZ, PT ;  /* 0x000000ff0f00720b */ /* 0x000fe40003f3d000 */
[C---:B------:R-:W-:Y:S01]  /*5b30*/  FSETP.NEU.FTZ.AND P3, PT, |R2|.reuse, |R3|, PT ;  /* 0x400000030200720b */ /* 0x040fe20003f7d200 */
[----:B------:R-:W-:Y:S01]  /*5b40*/  FADD.FTZ R2, |R2|, |R3| ;  /* 0x4000000302027221 */ /* 0x000fe20000010200 */
        /* <DEDUP_REMOVED lines=22> */
.L_x_40233:
        /* <DEDUP_REMOVED lines=18> */
.L_x_40239:
[----:B------:R-:W-:Y:S05]  /*5dd0*/  BSYNC.RECONVERGENT B4 ;  /* 0x0000000000047941 */ /* 0x000fea0003800200 */
.L_x_40238:
[----:B------:R-:W-:Y:S02]  /*5de0*/  HFMA2 R18, -RZ, RZ, 0.89990234375, 10328 ;  /* 0x3b33710bff127431 */ /* 0x000fe400000001ff */
[----:B------:R-:W-:Y:S01]  /*5df0*/  FMUL.FTZ R17, R0, R0 ;  /* 0x0000000000117220 */ /* 0x000fe20000410000 */
[----:B------:R-:W-:Y:S02]  /*5e00*/  MOV R19, 0x3f6ee581 ;  /* 0x3f6ee58100137802 */ /* 0x000fe40000000f00 */
[C---:B------:R-:W-:Y:S02]  /*5e10*/  ISETP.GE.AND P0, PT, R2.reuse, RZ, PT ;  /* 0x000000ff0200720c */ /* 0x040fe40003f06270 */
        /* <DEDUP_REMOVED lines=24> */
.L_x_40237:
        /* <DEDUP_REMOVED lines=22> */
[----:B------:R-:W-:Y:S01]  /*6100*/  FMUL.FTZ R24, R25, R26 ;  /* 0x0000001a19187220 */ /* 0x000fe20000410000 */
[C---:B------:R-:W-:Y:S01]  /*6110*/  FMUL.FTZ R23, R27.reuse, R23 ;  /* 0x000000171b177220 */ /* 0x040fe20000410000 */
[----:B------:R-:W-:Y:S01]  /*6120*/  FMUL.FTZ R26, R27, R28 ;  /* 0x0000001c1b1a7220 */ /* 0x000fe20000410000 */
[----:B------:R-:W-:Y:S01]  /*6130*/  FMUL.FTZ R25, R25, R25 ;  /* 0x0000001919197220 */ /* 0x000fe20000410000 */
[----:B------:R-:W-:-:S07]  /*6140*/  FMUL.FTZ R27, R27, R27 ;  /* 0x0000001b1b1b7220 */ /* 0x000fce0000410000 */
.L_x_40241:
        /* <DEDUP_REMOVED lines=10> */
[----:B------:R-:W-:Y:S02]  /*61f0*/  P2R R34, PR, RZ, 0x8 ;  /* 0x00000008ff227803 */ /* 0x000fe40000000000 */
[----:B------:R-:W-:Y:S02]  /*6200*/  FSETP.GEU.FTZ.AND P0, PT, R29, R18, PT ;  /* 0x000000121d00720b */ /* 0x000fe40003f1e000 */
[----:B------:R-:W-:-:S02]  /*6210*/  FSEL R19, R30, R21, P3 ;  /* 0x000000151e137208 */ /* 0x000fc40001800000 */
        /* <DEDUP_REMOVED lines=26> */
[----:B------:R-:W-:Y:S02]  /*63c0*/  FSEL R21, R29, R18, P1 ;  /* 0x000000121d157208 */ /* 0x000fe40000800000 */
[----:B------:R-:W-:-:S02]  /*63d0*/  ISETP.NE.AND P1, PT, R36, RZ, PT ;  /* 0x000000ff2400720c */ /* 0x000fc40003f25270 */
[----:B------:R-:W-:Y:S02]  /*63e0*/  FSEL R18, R31, R20, P0 ;  /* 0x000000141f127208 */ /* 0x000fe40000000000 */
[----:B------:R-:W-:Y:S02]  /*63f0*/  FSEL R20, R33, R22, P1 ;  /* 0x0000001621147208 */ /* 0x000fe40000800000 */
[----:B------:R-:W-:Y:S02]  /*6400*/  FSEL R22, R32, R23, P2 ;  /* 0x0000001720167208 */ /* 0x000fe40001000000 */
[----:B------:R-:W-:Y:S02]  /*6410*/  ISETP.NE.AND P0, PT, R40, RZ, PT ;  /* 0x000000ff2800720c */ /* 0x000fe40003f05270 */
[----:B------:R-:W-:Y:S02]  /*6420*/  ISETP.NE.AND P1, PT, R39, RZ, PT ;  /* 0x000000ff2700720c */ /* 0x000fe40003f25270 */
[----:B------:R-:W-:-:S02]  /*6430*/  ISETP.NE.AND P2, PT, R38, RZ, PT ;  /* 0x000000ff2600720c */ /* 0x000fc40003f45270 */
        /* <DEDUP_REMOVED lines=9> */
.L_x_40240:
[----:B------:R-:W-:Y:S01]  /*64d0*/  FADD.FTZ R14, R14, -1 ;  /* 0xbf8000000e0e7421 */ /* 0x000fe20000010000 */
[----:B------:R-:W-:Y:S01]  /*64e0*/  FSETP.GEU.FTZ.AND P2, PT, |R2|, |R3|, PT ;  /* 0x400000030200720b */ /* 0x000fe20003f5e200 */
[----:B------:R-:W-:Y:S02]  /*64f0*/  BSSY.RECONVERGENT B4, `(.L_x_40242) ;  /* 0x0000036000047945 */ /* 0x000fe40003800200 */
[----:B------:R-:W-:-:S04]  /*6500*/  FADD.FTZ R14, R15, R14 ;  /* 0x0000000e0f0e7221 */ /* 0x000fc80000010000 */
        /* <DEDUP_REMOVED lines=9> */
[----:B------:R-:W-:Y:S01]  /*65a0*/  FADD.FTZ R26, R25, R26 ;  /* 0x0000001a191a7221 */ /* 0x000fe20000010000 */
[----:B------:R-:W-:-:S03]  /*65b0*/  FSEL R25, R0, R17, !P2 ;  /* 0x0000001100197208 */ /* 0x000fc60005000000 */
[----:B------:R-:W-:-:S04]  /*65c0*/  FADD.FTZ R29, R29, R26 ;  /* 0x0000001a1d1d7221 */ /* 0x000fc80000010000 */
        /* <DEDUP_REMOVED lines=16> */
[C---:B------:R-:W-:Y:S01]  /*66d0*/  FFMA.FTZ R19, R18.reuse, R15, -0.16641564667224884033 ;  /* 0xbe2a68dd12137423 */ /* 0x040fe2000001000f */
[----:B------:R-:W-:Y:S02]  /*66e0*/  FSEL R15, R17, R0, !P2 ;  /* 0x00000000110f7208 */ /* 0x000fe40005000000 */
[----:B------:R-:W-:Y:S01]  /*66f0*/  @P1 MOV R0, 0x7f800000 ;  /* 0x7f80000000001802 */ /* 0x000fe20000000f00 */
        /* <DEDUP_REMOVED lines=8> */
[----:B------:R-:W-:-:S03]  /*6780*/  FFMA R20, R20, R21, R20 ;  /* 0x0000001514147223 */ /* 0x000fc60000000014 */
        /* <DEDUP_REMOVED lines=12> */
.L_x_40243:
[----:B------:R-:W-:Y:S05]  /*6850*/  BSYNC.RECONVERGENT B4 ;  /* 0x0000000000047941 */ /* 0x000fea0003800200 */
.L_x_40242:
        /* <DEDUP_REMOVED lines=28> */
.L_x_40232:
        /* <DEDUP_REMOVED lines=29> */
.L_x_40245:
[----:B------:R-:W-:Y:S05]  /*6bf0*/  BSYNC.RECONVERGENT B4 ;  /* 0x0000000000047941 */ /* 0x000fea0003800200 */
.L_x_40244:
        /* <DEDUP_REMOVED lines=28> */
.L_x_40231:
        /* <DEDUP_REMOVED lines=44> */
.L_x_40248:
[----:B------:R-:W-:Y:S05]  /*7080*/  BSYNC.RECONVERGENT B4 ;  /* 0x0000000000047941 */ /* 0x000fea0003800200 */
.L_x_40247:
        /* <DEDUP_REMOVED lines=26> */
.L_x_40246:
        /* <DEDUP_REMOVED lines=14> */
.L_x_40250:
[----:B------:R-:W-:Y:S05]  /*7310*/  BSYNC.RECONVERGENT B4 ;  /* 0x0000000000047941 */ /* 0x000fea0003800200 */
.L_x_40249:
        /* <DEDUP_REMOVED lines=26> */
.L_x_40230:
        /* <DEDUP_REMOVED lines=34> */
.L_x_40252:
[----:B------:R-:W-:Y:S05]  /*76e0*/  BSYNC.RECONVERGENT B4 ;  /* 0x0000000000047941 */ /* 0x000fea0003800200 */
.L_x_40251:
        /* <DEDUP_REMOVED lines=28> */
.L_x_40229:
        /* <DEDUP_REMOVED lines=29> */
.L_x_40254:
[----:B------:R-:W-:Y:S05]  /*7a80*/  BSYNC.RECONVERGENT B4 ;  /* 0x0000000000047941 */ /* 0x000fea0003800200 */
.L_x_40253:
[----:B------:R-:W-:Y:S02]  /*7a90*/  HFMA2 R18, -RZ, RZ, 0.89990234375, 10328 ;  /* 0x3b33710bff127431 */ /* 0x000fe400000001ff */
[----:B------:R-:W-:Y:S01]  /*7aa0*/  FMUL.FTZ R17, R0, R0 ;  /* 0x0000000000117220 */ /* 0x000fe20000410000 */
[----:B------:R-:W-:Y:S02]  /*7ab0*/  MOV R19, 0x3f6ee581 ;  /* 0x3f6ee58100137802 */ /* 0x000fe40000000f00 */
[C---:B------:R-:W-:Y:S02]  /*7ac0*/  ISETP.GE.AND P1, PT, R2.reuse, RZ, PT ;  /* 0x000000ff0200720c */ /* 0x040fe40003f26270 */
        /* <DEDUP_REMOVED lines=23> */
.L_x_40236:
[----:B------:R-:W-:Y:S05]  /*7c40*/  BSYNC.RECONVERGENT B2 ;  /* 0x0000000000027941 */ /* 0x000fea0003800200 */
.L_x_40228:
        /* <DEDUP_REMOVED lines=44> */
.L_x_40257:
        /* <DEDUP_REMOVED lines=8> */
.L_x_40256:
[----:B------:R-:W-:-:S04]  /*7f90*/  FMUL.RZ R0, R15, 0.15915493667125701904 ;  /* 0x3e22f9830f007820 */ /* 0x000fc8000040c000 */
[----:B------:R0:W2:Y:S08]  /*7fa0*/  MUFU.COS R14, R0 ;  /* 0x00000000000e7308 */ /* 0x0000b00000000000 */
[----:B------:R0:W0:Y:S01]  /*7fb0*/  MUFU.SIN R15, R0 ;  /* 0x00000000000f7308 */ /* 0x0000220000000400 */
[----:B------:R-:W-:Y:S05]  /*7fc0*/  BRA `(.L_x_40227) ;  /* 0x0000000000087947 */ /* 0x000fea0003800000 */
.L_x_40255:
[----:B------:R-:W-:-:S04]  /*7fd0*/  FMUL.FTZ R10, R10, 1.4426950216293334961 ;  /* 0x3fb8aa3b0a0a7820 */ /* 0x000fc80000410000 */
[----:B------:R0:W2:Y:S03]  /*7fe0*/  MUFU.EX2 R14, R10 ;  /* 0x0000000a000e7308 */ /* 0x0000a60000000800 */
.L_x_40227:
[----:B------:R-:W-:Y:S05]  /*7ff0*/  BSYNC.RECONVERGENT B3 ;  /* 0x0000000000037941 */ /* 0x000fea0003800200 */
.L_x_40226:
[----:B------:R-:W5:Y:S01]  /*8000*/  LDCU UR5, c[0x0][0x380] ;  /* 0x00007000ff0577ac */ /* 0x000f620008000800 */
[----:B0-----:R-:W-:Y:S01]  /*8010*/  IADD3 R0, PT, PT, R16, 0x180, RZ ;  /* 0x0000018010007810 */ /* 0x001fe20007ffe0ff */
[----:B------:R-:W-:Y:S01]  /*8020*/  BSSY.RECONVERGENT B3, `(.L_x_40258) ;  /* 0x0000295000037945 */ /* 0x000fe20003800200 */
[----:B------:R-:W-:Y:S01]  /*8030*/  CS2R R10, SRZ ;  /* 0x00000000000a7805 */ /* 0x000fe2000001ff00 */
[----:B-----5:R-:W-:-:S06]  /*8040*/  UIMAD UR5, UR4, -0x200, UR5 ;  /* 0xfffffe00040578a4 */ /* 0x020fcc000f8e0205 */
        /* <DEDUP_REMOVED lines=58> */
[----:B------:R-:W-:Y:S01]  /*83f0*/  FFMA.FTZ R3, R0, 0.69314718246459960938, R3 ;  /* 0x3f31721800037823 */ /* 0x000fe20000010003 */
[----:B------:R-:W-:Y:S01]  /*8400*/  FFMA R0, -R2, R11, R25 ;  /* 0x0000000b02007223 */ /* 0x000fe20000000119 */
[----:B------:R-:W-:Y:S01]  /*8410*/  @P0 FFMA.FTZ R3, R17, R10, +INF ;  /* 0x7f80000011030423 */ /* 0x000fe2000001000a */
[----:B------:R-:W0:Y:S02]  /*8420*/  FCHK P0, R25, R2 ;  /* 0x0000000219007302 */ /* 0x000e240000000000 */
[----:B------:R-:W-:Y:S02]  /*8430*/  FFMA R0, R18, R0, R11 ;  /* 0x0000000012007223 */ /* 0x000fe4000000000b */
[----:B------:R-:W-:-:S05]  /*8440*/  @P1 FSEL R3, R3, -RZ, P3 ;  /* 0x800000ff03031208 */ /* 0x000fca0001800000 */
[----:B------:R-:W-:Y:S01]  /*8450*/  FMUL.FTZ R3, R3, 0.5 ;  /* 0x3f00000003037820 */ /* 0x000fe20000410000 */
[----:B0-----:R-:W-:Y:S06]  /*8460*/  @!P0 BRA `(.L_x_40267) ;  /* 0x00000000000c8947 */ /* 0x001fec0003800000 */
[----:B------:R-:W-:Y:S02]  /*8470*/  MOV R29, R2 ;  /* 0x00000002001d7202 */ /* 0x000fe40000000f00 */
[----:B------:R-:W-:-:S07]  /*8480*/  MOV R20, 0x84a0 ;  /* 0x000084a000147802 */ /* 0x000fce0000000f00 */
[----:B-1234-:R-:W-:Y:S05]  /*8490*/  CALL.REL.NOINC `($__internal_80_$__cuda_sm3x_div_rn_ftz_f32_slowpath) ;  /* 0x0000002400c07944 */ /* 0x01efea0003c00000 */
.L_x_40267:
[----:B------:R-:W-:Y:S05]  /*84a0*/  BSYNC.RECONVERGENT B4 ;  /* 0x0000000000047941 */ /* 0x000fea0003800200 */
.L_x_40266:
[----:B------:R-:W-:Y:S02]  /*84b0*/  HFMA2 R11, -RZ, RZ, 0.89990234375, 10328 ;  /* 0x3b33710bff0b7431 */ /* 0x000fe400000001ff */
[----:B------:R-:W-:Y:S01]  /*84c0*/  FMUL.FTZ R10, R0, R0 ;  /* 0x00000000000a7220 */ /* 0x000fe20000410000 */
[----:B------:R-:W-:Y:S02]  /*84d0*/  MOV R17, 0x3f6ee581 ;  /* 0x3f6ee58100117802 */ /* 0x000fe40000000f00 */
[----:B------:R-:W-:Y:S02]  /*84e0*/  ISETP.GE.AND P0, PT, R4, RZ, PT ;  /* 0x000000ff0400720c */ /* 0x000fe40003f06270 */
        /* <DEDUP_REMOVED lines=24> */
.L_x_40265:
[----:B------:R-:W-:-:S04]  /*8670*/  FMUL.FTZ R11, R25, R25 ;  /* 0x00000019190b7220 */ /* 0x000fc80000410000 */
[----:B------:R-:W-:-:S05]  /*8680*/  FFMA.FTZ R11, R2, R2, R11 ;  /* 0x00000002020b7223 */ /* 0x000fca000001000b */
[----:B------:R-:W-:-:S13]  /*8690*/  FSETP.GTU.FTZ.AND P0, PT, R11, 0.69999998807907104492, PT ;  /* 0x3f3333330b00780b */ /* 0x000fda0003f1c000 */
[----:B------:R-:W-:Y:S05]  /*86a0*/  @P0 BRA `(.L_x_40269) ;  /* 0x0000000000ac0947 */ /* 0x000fea0003800000 */
[----:B------:R-:W0:Y:S01]  /*86b0*/  MUFU.RCP R17, R2 ;  /* 0x0000000200117308 */ /* 0x000e220000001000 */
[----:B------:R-:W-:Y:S07]  /*86c0*/  BSSY.RECONVERGENT B4, `(.L_x_40270) ;  /* 0x000000d000047945 */ /* 0x000fee0003800200 */
[----:B------:R-:W5:Y:S08]  /*86d0*/  MUFU.LG2 R3, R11 ;  /* 0x0000000b00037308 */ /* 0x000f700000000c00 */
[----:B------:R-:W1:Y:S01]  /*86e0*/  FCHK P0, R25, R2 ;  /* 0x0000000219007302 */ /* 0x000e620000000000 */
[----:B0-----:R-:W-:-:S04]  /*86f0*/  FFMA R0, -R2, R17, 1 ;  /* 0x3f80000002007423 */ /* 0x001fc80000000111 */
[----:B------:R-:W-:-:S04]  /*8700*/  FFMA R0, R17, R0, R17 ;  /* 0x0000000011007223 */ /* 0x000fc80000000011 */
[----:B------:R-:W-:Y:S01]  /*8710*/  FFMA R17, R25, R0, RZ ;  /* 0x0000000019117223 */ /* 0x000fe200000000ff */
[----:B-----5:R-:W-:-:S03]  /*8720*/  FMUL.FTZ.D2 R3, R3, 0.69314718246459960938 ;  /* 0x3f31721803037820 */ /* 0x020fc60000310000 */
[----:B------:R-:W-:-:S04]  /*8730*/  FFMA R10, -R2, R17, R25 ;  /* 0x00000011020a7223 */ /* 0x000fc80000000119 */
[----:B------:R-:W-:Y:S01]  /*8740*/  FFMA R0, R0, R10, R17 ;  /* 0x0000000a00007223 */ /* 0x000fe20000000011 */
[----:B-1----:R-:W-:Y:S06]  /*8750*/  @!P0 BRA `(.L_x_40271) ;  /* 0x00000000000c8947 */ /* 0x002fec0003800000 */
[----:B------:R-:W-:Y:S02]  /*8760*/  MOV R29, R2 ;  /* 0x00000002001d7202 */ /* 0x000fe40000000f00 */
[----:B------:R-:W-:-:S07]  /*8770*/  MOV R20, 0x8790 ;  /* 0x0000879000147802 */ /* 0x000fce0000000f00 */
[----:B--234-:R-:W-:Y:S05]  /*8780*/  CALL.REL.NOINC `($__internal_80_$__cuda_sm3x_div_rn_ftz_f32_slowpath) ;  /* 0x0000002400047944 */ /* 0x01cfea0003c00000 */
.L_x_40271:
[----:B------:R-:W-:Y:S05]  /*8790*/  BSYNC.RECONVERGENT B4 ;  /* 0x0000000000047941 */ /* 0x000fea0003800200 */
.L_x_40270:
[----:B------:R-:W-:Y:S02]  /*87a0*/  HFMA2 R11, -RZ, RZ, 0.89990234375, 10328 ;  /* 0x3b33710bff0b7431 */ /* 0x000fe400000001ff */
[----:B------:R-:W-:Y:S01]  /*87b0*/  FMUL.FTZ R10, R0, R0 ;  /* 0x00000000000a7220 */ /* 0x000fe20000410000 */
[----:B------:R-:W-:Y:S02]  /*87c0*/  MOV R17, 0x3f6ee581 ;  /* 0x3f6ee58100117802 */ /* 0x000fe40000000f00 */
[----:B------:R-:W-:Y:S02]  /*87d0*/  ISETP.GE.AND P0, PT, R4, RZ, PT ;  /* 0x000000ff0400720c */ /* 0x000fe40003f06270 */
        /* <DEDUP_REMOVED lines=24> */
.L_x_40269:
[----:B------:R-:W-:Y:S01]  /*8960*/  LOP3.LUT R11, R2, 0xffff0000, RZ, 0xc0, !PT ;  /* 0xffff0000020b7812 */ /* 0x000fe200078ec0ff */
[----:B------:R-:W-:Y:S01]  /*8970*/  BSSY.RECONVERGENT B0, `(.L_x_40272) ;  /* 0x000004f000007945 */ /* 0x000fe20003800200 */
[----:B------:R-:W-:-:S03]  /*8980*/  LOP3.LUT R18, R25, 0xffff0000, RZ, 0xc0, !PT ;  /* 0xffff000019127812 */ /* 0x000fc600078ec0ff */
[C---:B------:R-:W-:Y:S01]  /*8990*/  FADD.FTZ R10, -R11.reuse, R2 ;  /* 0x000000020b0a7221 */ /* 0x040fe20000010100 */
        /* <DEDUP_REMOVED lines=21> */
.L_x_40273:
        /* <DEDUP_REMOVED lines=53> */
[----:B------:R-:W-:-:S05]  /*8e40*/  MOV R26, R27 ;  /* 0x0000001b001a7202 */ /* 0x000fca0000000f00 */
[----:B------:R-:W-:Y:S05]  /*8e50*/  @!P0 BRA `(.L_x_40273) ;  /* 0xfffffffc00248947 */ /* 0x000fea000383ffff */
[----:B------:R-:W-:Y:S05]  /*8e60*/  BSYNC.RECONVERGENT B0 ;  /* 0x0000000000007941 */ /* 0x000fea0003800200 */
.L_x_40272:
        /* <DEDUP_REMOVED lines=54> */
[----:B-1234-:R-:W-:Y:S05]  /*91d0*/  CALL.REL.NOINC `($__internal_80_$__cuda_sm3x_div_rn_ftz_f32_slowpath) ;  /* 0x0000001800707944 */ /* 0x01efea0003c00000 */
.L_x_40275:
[----:B------:R-:W-:Y:S05]  /*91e0*/  BSYNC.RECONVERGENT B4 ;  /* 0x0000000000047941 */ /* 0x000fea0003800200 */
.L_x_40274:
        /* <DEDUP_REMOVED lines=28> */
.L_x_40264:
        /* <DEDUP_REMOVED lines=22> */
[----:B------:R-:W5:Y:S01]  /*9510*/  FCHK P0, R25, R2 ;  /* 0x0000000219007302 */ /* 0x000f620000000000 */
[----:B0-----:R-:W-:Y:S01]  /*9520*/  FMUL.FTZ R3, R10, 0.69314718246459960938 ;  /* 0x3f3172180a037820 */ /* 0x001fe20000410000 */
[----:B-----5:R-:W-:Y:S06]  /*9530*/  @!P0 BRA `(.L_x_40277) ;  /* 0x00000000000c8947 */ /* 0x020fec0003800000 */
[----:B------:R-:W-:Y:S02]  /*9540*/  MOV R29, R2 ;  /* 0x00000002001d7202 */ /* 0x000fe40000000f00 */
[----:B------:R-:W-:-:S07]  /*9550*/  MOV R20, 0x9570 ;  /* 0x0000957000147802 */ /* 0x000fce0000000f00 */
[----:B-1234-:R-:W-:Y:S05]  /*9560*/  CALL.REL.NOINC `($__internal_80_$__cuda_sm3x_div_rn_ftz_f32_slowpath) ;  /* 0x00000014008c7944 */ /* 0x01efea0003c00000 */
.L_x_40277:
[----:B------:R-:W-:Y:S05]  /*9570*/  BSYNC.RECONVERGENT B4 ;  /* 0x0000000000047941 */ /* 0x000fea0003800200 */
.L_x_40276:
        /* <DEDUP_REMOVED lines=28> */
.L_x_40263:
        /* <DEDUP_REMOVED lines=43> */
[----:B-1234-:R-:W-:Y:S05]  /*99f0*/  CALL.REL.NOINC `($__internal_80_$__cuda_sm3x_div_rn_ftz_f32_slowpath) ;  /* 0x0000001000687944 */ /* 0x01efea0003c00000 */
.L_x_40280:
[----:B------:R-:W-:Y:S05]  /*9a00*/  BSYNC.RECONVERGENT B4 ;  /* 0x0000000000047941 */ /* 0x000fea0003800200 */
.L_x_40279:
        /* <DEDUP_REMOVED lines=26> */
.L_x_40278:
        /* <DEDUP_REMOVED lines=12> */
[----:B------:R-:W-:-:S07]  /*9c70*/  MOV R20, 0x9c90 ;  /* 0x00009c9000147802 */ /* 0x000fce0000000f00 */
[----:B-1234-:R-:W-:Y:S05]  /*9c80*/  CALL.REL.NOINC `($__internal_80_$__cuda_sm3x_div_rn_ftz_f32_slowpath) ;  /* 0x0000000c00c47944 */ /* 0x01efea0003c00000 */
.L_x_40282:
[----:B------:R-:W-:Y:S05]  /*9c90*/  BSYNC.RECONVERGENT B4 ;  /* 0x0000000000047941 */ /* 0x000fea0003800200 */
.L_x_40281:
        /* <DEDUP_REMOVED lines=26> */
.L_x_40262:
[----:B------:R-:W-:Y:S01]  /*9e40*/  FMUL.FTZ R0, R4, 0.36787945032119750977 ;  /* 0x3ebc5ab204007820 */ /* 0x000fe20000410000 */
[----:B------:R-:W-:Y:S01]  /*9e50*/  FMUL.FTZ R3, R5, 0.36787945032119750977 ;  /* 0x3ebc5ab205037820 */ /* 0x000fe20000410000 */
[----:B------:R-:W-:Y:S02]  /*9e60*/  BSSY.RECONVERGENT B4, `(.L_x_40283) ;  /* 0x000001f000047945 */ /* 0x000fe40003800200 */
        /* <DEDUP_REMOVED lines=24> */
[----:B------:R-:W5:Y:S01]  /*9ff0*/  FCHK P0, R25, R2 ;  /* 0x0000000219007302 */ /* 0x000f620000000000 */
[----:B0-----:R-:W-:Y:S01]  /*a000*/  FFMA.FTZ R3, R10, 0.69314718246459960938, R3 ;  /* 0x3f3172180a037823 */ /* 0x001fe20000010003 */
[----:B-----5:R-:W-:Y:S06]  /*a010*/  @!P0 BRA `(.L_x_40284) ;  /* 0x00000000000c8947 */ /* 0x020fec0003800000 */
[----:B------:R-:W-:Y:S02]  /*a020*/  MOV R29, R2 ;  /* 0x00000002001d7202 */ /* 0x000fe40000000f00 */
[----:B------:R-:W-:-:S07]  /*a030*/  MOV R20, 0xa050 ;  /* 0x0000a05000147802 */ /* 0x000fce0000000f00 */
[----:B-1234-:R-:W-:Y:S05]  /*a040*/  CALL.REL.NOINC `($__internal_80_$__cuda_sm3x_div_rn_ftz_f32_slowpath) ;  /* 0x0000000800d47944 */ /* 0x01efea0003c00000 */
.L_x_40284:
[----:B------:R-:W-:Y:S05]  /*a050*/  BSYNC.RECONVERGENT B4 ;  /* 0x0000000000047941 */ /* 0x000fea0003800200 */
.L_x_40283:
        /* <DEDUP_REMOVED lines=28> */
.L_x_40261:
        /* <DEDUP_REMOVED lines=28> */
[----:B-1234-:R-:W-:Y:S05]  /*a3e0*/  CALL.REL.NOINC `($__internal_80_$__cuda_sm3x_div_rn_ftz_f32_slowpath) ;  /* 0x0000000400ec7944 */ /* 0x01efea0003c00000 */
[----:B------:R-:W-:-:S07]  /*a3f0*/  MOV R10, R0 ;  /* 0x00000000000a7202 */ /* 0x000fce0000000f00 */
.L_x_40286:
[----:B------:R-:W-:Y:S05]  /*a400*/  BSYNC.RECONVERGENT B4 ;  /* 0x0000000000047941 */ /* 0x000fea0003800200 */
.L_x_40285:
[----:B------:R-:W-:Y:S02]  /*a410*/  HFMA2 R11, -RZ, RZ, 0.89990234375, 10328 ;  /* 0x3b33710bff0b7431 */ /* 0x000fe400000001ff */
[----:B------:R-:W-:Y:S01]  /*a420*/  FMUL.FTZ R0, R10, R10 ;  /* 0x0000000a0a007220 */ /* 0x000fe20000410000 */
[----:B------:R-:W-:Y:S02]  /*a430*/  MOV R17, 0x3f6ee581 ;  /* 0x3f6ee58100117802 */ /* 0x000fe40000000f00 */
[C---:B------:R-:W-:Y:S02]  /*a440*/  ISETP.GE.AND P1, PT, R4.reuse, RZ, PT ;  /* 0x000000ff0400720c */ /* 0x040fe40003f26270 */
[----:B------:R-:W-:Y:S02]  /*a450*/  FSETP.NEU.FTZ.AND P3, PT, |R4|, |R5|, PT ;  /* 0x400000050400720b */ /* 0x000fe40003f7d200 */
[----:B------:R-:W-:Y:S01]  /*a460*/  FSETP.NEU.FTZ.AND P0, PT, R2, RZ, PT ;  /* 0x000000ff0200720b */ /* 0x000fe20003f1d000 */
[----:B------:R-:W-:-:S02]  /*a470*/  HFMA2 R2, -RZ, RZ, 2.04296875, -15.78125 ;  /* 0x4016cbe4ff027431 */ /* 0x000fc400000001ff */
        /* <DEDUP_REMOVED lines=15> */
[----:B------:R-:W-:Y:S02]  /*a570*/  @!P3 FSEL R0, R2, 0.78539818525314331055, !P1 ;  /* 0x3f490fdb0200b808 */ /* 0x000fe40004800000 */
[----:B------:R-:W-:Y:S02]  /*a580*/  @!P0 FSEL R0, RZ, 3.1415927410125732422, P1 ;  /* 0x40490fdbff008808 */ /* 0x000fe40000800000 */
[----:B------:R-:W-:Y:S02]  /*a590*/  FSETP.NAN.FTZ.AND P0, PT, |R11|, |R11|, PT ;  /* 0x4000000b0b00720b */ /* 0x000fe40003f18200 */
[----:B------:R-:W-:-:S04]  /*a5a0*/  LOP3.LUT R0, R0, 0x80000000, R5, 0xb8, !PT ;  /* 0x8000000000007812 */ /* 0x000fc800078eb805 */
[----:B------:R-:W-:-:S07]  /*a5b0*/  FSEL R4, R11, R0, P0 ;  /* 0x000000000b047208 */ /* 0x000fce0000000000 */
.L_x_40268:
[----:B------:R-:W-:Y:S05]  /*a5c0*/  BSYNC.RECONVERGENT B2 ;  /* 0x0000000000027941 */ /* 0x000fea0003800200 */
.L_x_40260:
        /* <DEDUP_REMOVED lines=16> */
[----:B------:R-:W5:Y:S01]  /*a6d0*/  @P0 MUFU.COS R3, R2 ;  /* 0x0000000200030308 */ /* 0x000f620000000000 */
[C---:B0-----:R-:W-:Y:S01]  /*a6e0*/  @P0 FMUL.FTZ R11, R0.reuse, R5 ;  /* 0x00000005000b0220 */ /* 0x041fe20000410000 */
[----:B-----5:R-:W-:Y:S01]  /*a6f0*/  @P0 FMUL.FTZ R10, R0, R3 ;  /* 0x00000003000a0220 */ /* 0x020fe20000410000 */
[----:B------:R-:W-:Y:S06]  /*a700*/  @P0 BRA `(.L_x_40259) ;  /* 0x0000000000980947 */ /* 0x000fec0003800000 */
[----:B------:R-:W-:Y:S01]  /*a710*/  FADD.FTZ R0, R7, -162.88958740234375 ;  /* 0xc322e3bc07007421 */ /* 0x000fe20000010000 */
[----:B------:R-:W-:-:S03]  /*a720*/  FMUL.RZ R11, R11, 0.15915493667125701904 ;  /* 0x3e22f9830b0b7820 */ /* 0x000fc6000040c000 */
[----:B------:R-:W-:Y:S01]  /*a730*/  FMUL.FTZ R0, R0, 1.4426950216293334961 ;  /* 0x3fb8aa3b00007820 */ /* 0x000fe20000410000 */
[----:B------:R-:W-:Y:S08]  /*a740*/  MUFU.COS R5, R11 ;  /* 0x0000000b00057308 */ /* 0x000ff00000000000 */
[----:B------:R-:W0:Y:S08]  /*a750*/  MUFU.EX2 R0, R0 ;  /* 0x0000000000007308 */ /* 0x000e300000000800 */
[----:B------:R-:W5:Y:S01]  /*a760*/  MUFU.SIN R7, R11 ;  /* 0x0000000b00077308 */ /* 0x000f620000000400 */
[----:B0-----:R-:W-:-:S02]  /*a770*/  LEA.HI R2, R0, 0xffffffed, RZ, 0x9 ;  /* 0xffffffed00027811 */ /* 0x001fc400078f48ff */
        /* <DEDUP_REMOVED lines=17> */
.L_x_40289:
        /* <DEDUP_REMOVED lines=8> */
.L_x_40288:
[----:B------:R-:W-:-:S04]  /*a910*/  FMUL.RZ R0, R11, 0.15915493667125701904 ;  /* 0x3e22f9830b007820 */ /* 0x000fc8000040c000 */
[----:B------:R0:W0:Y:S08]  /*a920*/  MUFU.COS R10, R0 ;  /* 0x00000000000a7308 */ /* 0x0000300000000000 */
[----:B------:R0:W0:Y:S01]  /*a930*/  MUFU.SIN R11, R0 ;  /* 0x00000000000b7308 */ /* 0x0000220000000400 */
[----:B------:R-:W-:Y:S05]  /*a940*/  BRA `(.L_x_40259) ;  /* 0x0000000000087947 */ /* 0x000fea0003800000 */
.L_x_40287:
[----:B------:R-:W-:-:S04]  /*a950*/  FMUL.FTZ R7, R7, 1.4426950216293334961 ;  /* 0x3fb8aa3b07077820 */ /* 0x000fc80000410000 */
[----:B------:R0:W0:Y:S03]  /*a960*/  MUFU.EX2 R10, R7 ;  /* 0x00000007000a7308 */ /* 0x0000260000000800 */
.L_x_40259:
[----:B------:R-:W-:Y:S05]  /*a970*/  BSYNC.RECONVERGENT B3 ;  /* 0x0000000000037941 */ /* 0x000fea0003800200 */
.L_x_40258:
[----:B0-----:R-:W0:Y:S01]  /*a980*/  S2R R7, SR_CTAID.X ;  /* 0x0000000000077919 */ /* 0x001e220000002500 */
[----:B------:R-:W-:Y:S01]  /*a990*/  ISETP.GE.AND P0, PT, R16, UR5, PT ;  /* 0x0000000510007c0c */ /* 0x000fe2000bf06270 */
[----:B------:R-:W-:Y:S04]  /*a9a0*/  BSSY.RECONVERGENT B0, `(.L_x_40290) ;  /* 0x0000017000007945 */ /* 0x000fe80003800200 */
[----:B------:R-:W-:Y:S08]  /*a9b0*/  BSSY.RELIABLE B1, `(.L_x_40291) ;  /* 0x000000f000017945 */ /* 0x000ff00003800100 */
[----:B------:R-:W-:Y:S05]  /*a9c0*/  @P0 BRA `(.L_x_40292) ;  /* 0x0000000000340947 */ /* 0x000fea0003800000 */
[----:B------:R-:W5:Y:S01]  /*a9d0*/  LDC.64 R2, c[0x0][0x390] ;  /* 0x0000e400ff027b82 */ /* 0x000f620000000a00 */
[----:B0-----:R-:W-:Y:S02]  /*a9e0*/  LEA R5, R7, R16, 0x9 ;  /* 0x0000001007057211 */ /* 0x001fe400078e48ff */
[----:B------:R-:W-:-:S04]  /*a9f0*/  IADD3 R16, PT, PT, R16, 0x80, RZ ;  /* 0x0000008010107810 */ /* 0x000fc80007ffe0ff */
[----:B------:R-:W-:-:S13]  /*aa00*/  ISETP.GE.AND P0, PT, R16, UR5, PT ;  /* 0x0000000510007c0c */ /* 0x000fda000bf06270 */
[----:B------:R-:W-:Y:S05]  /*aa10*/  @P0 BREAK.RELIABLE B1 ;  /* 0x0000000000010942 */ /* 0x000fea0003800100 */
[----:B-----5:R-:W-:-:S05]  /*aa20*/  IMAD.WIDE.U32 R2, R5, 0x8, R2 ;  /* 0x0000000805027825 */ /* 0x020fca00078e0002 */
[----:B-1-34-:R0:W-:Y:S01]  /*aa30*/  STG.E.64 desc[UR6][R2.64], R8 ;  /* 0x0000000802007986 */ /* 0x01a1e2000c101b06 */
[----:B------:R-:W-:Y:S05]  /*aa40*/  @P0 BRA `(.L_x_40293) ;  /* 0x0000000000300947 */ /* 0x000fea0003800000 */
[----:B0-----:R-:W0:Y:S01]  /*aa50*/  LDC.64 R2, c[0x0][0x390] ;  /* 0x0000e400ff027b82 */ /* 0x001e220000000a00 */
[----:B------:R-:W-:Y:S02]  /*aa60*/  LEA R5, R7, R16, 0x9 ;  /* 0x0000001007057211 */ /* 0x000fe400078e48ff */
[----:B------:R-:W-:-:S03]  /*aa70*/  IADD3 R16, PT, PT, R16, 0x80, RZ ;  /* 0x0000008010107810 */ /* 0x000fc60007ffe0ff */
[----:B0-----:R-:W-:-:S05]  /*aa80*/  IMAD.WIDE.U32 R2, R5, 0x8, R2 ;  /* 0x0000000805027825 */ /* 0x001fca00078e0002 */
[----:B------:R0:W-:Y:S02]  /*aa90*/  STG.E.64 desc[UR6][R2.64], R12 ;  /* 0x0000000c02007986 */ /* 0x0001e4000c101b06 */
.L_x_40292:
[----:B------:R-:W-:Y:S05]  /*aaa0*/  BSYNC.RELIABLE B1 ;  /* 0x0000000000017941 */ /* 0x000fea0003800100 */
.L_x_40291:
[----:B------:R-:W-:-:S13]  /*aab0*/  ISETP.GE.AND P0, PT, R16, UR5, PT ;  /* 0x0000000510007c0c */ /* 0x000fda000bf06270 */
[----:B0-----:R-:W0:Y:S01]  /*aac0*/  @!P0 LDC.64 R2, c[0x0][0x390] ;  /* 0x0000e400ff028b82 */ /* 0x001e220000000a00 */
[----:B------:R-:W-:Y:S02]  /*aad0*/  @!P0 LEA R5, R7, R16, 0x9 ;  /* 0x0000001007058211 */ /* 0x000fe400078e48ff */
[----:B------:R-:W-:-:S03]  /*aae0*/  @!P0 IADD3 R16, PT, PT, R16, 0x80, RZ ;  /* 0x0000008010108810 */ /* 0x000fc60007ffe0ff */
[----:B0-----:R-:W-:-:S05]  /*aaf0*/  @!P0 IMAD.WIDE.U32 R2, R5, 0x8, R2 ;  /* 0x0000000805028825 */ /* 0x001fca00078e0002 */
[----:B--2---:R0:W-:Y:S02]  /*ab00*/  @!P0 STG.E.64 desc[UR6][R2.64], R14 ;  /* 0x0000000e02008986 */ /* 0x0041e4000c101b06 */
.L_x_40293:
[----:B------:R-:W-:Y:S05]  /*ab10*/  BSYNC.RECONVERGENT B0 ;  /* 0x0000000000007941 */ /* 0x000fea0003800200 */
.L_x_40290:
[----:B------:R-:W-:Y:S05]  /*ab20*/  WARPSYNC.ALL ;  /* 0x0000000000007948 */ /* 0x000fea0003800000 */
[----:B------:R-:W-:-:S13]  /*ab30*/  ISETP.GE.AND P0, PT, R16, UR5, PT ;  /* 0x0000000510007c0c */ /* 0x000fda000bf06270 */
[----:B------:R-:W-:Y:S05]  /*ab40*/  @P0 EXIT ;  /* 0x000000000000094d */ /* 0x000fea0003800000 */
[----:B0-----:R-:W0:Y:S01]  /*ab50*/  LDC.64 R2, c[0x0][0x390] ;  /* 0x0000e400ff027b82 */ /* 0x001e220000000a00 */
[----:B------:R-:W-:-:S05]  /*ab60*/  LEA R5, R7, R16, 0x9 ;  /* 0x0000001007057211 */ /* 0x000fca00078e48ff */
[----:B0-----:R-:W-:-:S05]  /*ab70*/  IMAD.WIDE.U32 R2, R5, 0x8, R2 ;  /* 0x0000000805027825 */ /* 0x001fca00078e0002 */
[----:B------:R-:W-:Y:S01]  /*ab80*/  STG.E.64 desc[UR6][R2.64], R10 ;  /* 0x0000000a02007986 */ /* 0x000fe2000c101b06 */
[----:B------:R-:W-:Y:S05]  /*ab90*/  EXIT ;  /* 0x000000000000794d */ /* 0x000fea0003800000 */
        .weak           $__internal_80_$__cuda_sm3x_div_rn_ftz_f32_slowpath
        .type           $__internal_80_$__cuda_sm3x_div_rn_ftz_f32_slowpath,@function
        .size           $__internal_80_$__cuda_sm3x_div_rn_ftz_f32_slowpath,(.L_x_68380 - $__internal_80_$__cuda_sm3x_div_rn_ftz_f32_slowpath)
$__internal_80_$__cuda_sm3x_div_rn_ftz_f32_slowpath:
        /* <DEDUP_REMOVED lines=32> */
.L_x_40296:
[----:B------:R-:W-:Y:S05]  /*ada0*/  BSYNC.RELIABLE B1 ;  /* 0x0000000000017941 */ /* 0x000fea0003800100 */
.L_x_40295:
        /* <DEDUP_REMOVED lines=27> */
.L_x_40302:
[----:B------:R-:W-:-:S07]  /*af60*/  LEA R25, R22, R25, 0x17 ;  /* 0x0000001916197211 */ /* 0x000fce00078eb8ff */
.L_x_40303:
[----:B------:R-:W-:Y:S05]  /*af70*/  BSYNC.RECONVERGENT B1 ;  /* 0x0000000000017941 */ /* 0x000fea0003800200 */
.L_x_40301:
[----:B------:R-:W-:Y:S05]  /*af80*/  BRA `(.L_x_40304) ;  /* 0x0000000000207947 */ /* 0x000fea0003800000 */
.L_x_40300:
[----:B------:R-:W-:-:S04]  /*af90*/  LOP3.LUT R25, R29, 0x80000000, R25, 0x48, !PT ;  /* 0x800000001d197812 */ /* 0x000fc800078e4819 */
[----:B------:R-:W-:Y:S01]  /*afa0*/  LOP3.LUT R25, R25, 0x7f800000, RZ, 0xfc, !PT ;  /* 0x7f80000019197812 */ /* 0x000fe200078efcff */
[----:B------:R-:W-:Y:S06]  /*afb0*/  BRA `(.L_x_40304) ;  /* 0x0000000000147947 */ /* 0x000fec0003800000 */
.L_x_40299:
[----:B------:R-:W-:Y:S01]  /*afc0*/  LOP3.LUT R25, R29, 0x80000000, R25, 0x48, !PT ;  /* 0x800000001d197812 */ /* 0x000fe200078e4819 */
[----:B------:R-:W-:Y:S06]  /*afd0*/  BRA `(.L_x_40304) ;  /* 0x00000000000c7947 */ /* 0x000fec0003800000 */
.L_x_40298:
[----:B------:R-:W0:Y:S01]  /*afe0*/  MUFU.RSQ R25, -QNAN ;  /* 0xffc0000000197908 */ /* 0x000e220000001400 */
[----:B------:R-:W-:Y:S05]  /*aff0*/  BRA `(.L_x_40304) ;  /* 0x0000000000047947 */ /* 0x000fea0003800000 */
.L_x_40297:
[----:B------:R-:W-:-:S07]  /*b000*/  FADD.FTZ R25, R25, R29 ;  /* 0x0000001d19197221 */ /* 0x000fce0000010000 */
.L_x_40304:
[----:B------:R-:W-:Y:S05]  /*b010*/  BSYNC.RECONVERGENT B0 ;  /* 0x0000000000007941 */ /* 0x000fea0003800200 */
.L_x_40294:
[----:B------:R-:W-:Y:S01]  /*b020*/  HFMA2 R21, -RZ, RZ, 0, 0 ;  /* 0x00000000ff157431 */ /* 0x000fe200000001ff */
[----:B0-----:R-:W-:-:S03]  /*b030*/  MOV R0, R25 ;  /* 0x0000001900007202 */ /* 0x001fc60000000f00 */
[----:B------:R-:W-:Y:S05]  /*b040*/  RET.REL.NODEC R20 `(_ZN2at6native27unrolled_elementwise_kernelIZZZNS0_50_GLOBAL__N__2680c7bb_12_PowKernel_cu_7dd49032_300324pow_tensor_tensor_kernelERNS_18TensorIteratorBaseEENKUlvE_clEvENKUlvE7_clEvEUlN3c107complexIfEES9_E_St5arrayIPcLm3EELi4E23TrivialOffsetCalculatorILi2EjESE_ILi1EjENS0_6memory15LoadWithoutCastENSH_16StoreWithoutCastEEEviT_T0_T2_T3_T4_T5_) ;  /* 0xffffff4c14ec7950 */ /* 0x000fea0003c3ffff */
.L_x_40305:
        /* <DEDUP_REMOVED lines=11> */
.L_x_68380:


//--------------------- .text._ZN2at6native29vectorized_elementwise_kernelILi2EZZZNS0_50_GLOBAL__N__2680c7bb_12_PowKernel_cu_7dd49032_300324pow_tensor_tensor_kernelERNS_18TensorIteratorBaseEENKUlvE_clEvENKUlvE7_clEvEUlN3c107complexIfEES9_E_St5arrayIPcLm3EEEEviT0_T1_ --------------------------
	.section	.text._ZN2at6native29vectorized_elementwise_kernelILi2EZZZNS0_50_GLOBAL__N__2680c7bb_12_PowKernel_cu_7dd49032_300324pow_tensor_tensor_kernelERNS_18TensorIteratorBaseEENKUlvE_clEvENKUlvE7_clEvEUlN3c107complexIfEES9_E_St5arrayIPcLm3EEEEviT0_T1_,"ax",@progbits
	.align	128
        .global         _ZN2at6native29vectorized_elementwise_kernelILi2EZZZNS0_50_GLOBAL__N__2680c7bb_12_PowKernel_cu_7dd49032_300324pow_tensor_tensor_kernelERNS_18TensorIteratorBaseEENKUlvE_clEvENKUlvE7_clEvEUlN3c107complexIfEES9_E_St5arrayIPcLm3EEEEviT0_T1_
        .type           _ZN2at6native29vectorized_elementwise_kernelILi2EZZZNS0_50_GLOBAL__N__2680c7bb_12_PowKernel_cu_7dd49032_300324pow_tensor_tensor_kernelERNS_18TensorIteratorBaseEENKUlvE_clEvENKUlvE7_clEvEUlN3c107complexIfEES9_E_St5arrayIPcLm3EEEEviT0_T1_,@function
        .size           _ZN2at6native29vectorized_elementwise_kernelILi2EZZZNS0_50_GLOBAL__N__2680c7bb_12_PowKernel_cu_7dd49032_300324pow_tensor_tensor_kernelERNS_18TensorIteratorBaseEENKUlvE_clEvENKUlvE7_clEvEUlN3c107complexIfEES9_E_St5arrayIPcLm3EEEEviT0_T1_,(.L_x_68381 - _ZN2at6native29vectorized_elementwise_kernelILi2EZZZNS0_50_GLOBAL__N__2680c7bb_12_PowKernel_cu_7dd49032_300324pow_tensor_tensor_kernelERNS_18TensorIteratorBaseEENKUlvE_clEvENKUlvE7_clEvEUlN3c107complexIfEES9_E_St5arrayIPcLm3EEEEviT0_T1_)
        .other          _ZN2at6native29vectorized_elementwise_kernelILi2EZZZNS0_50_GLOBAL__N__2680c7bb_12_PowKernel_cu_7dd49032_300324pow_tensor_tensor_kernelERNS_18TensorIteratorBaseEENKUlvE_clEvENKUlvE7_clEvEUlN3c107complexIfEES9_E_St5arrayIPcLm3EEEEviT0_T1_,@"STO_CUDA_ENTRY STV_DEFAULT"
_ZN2at6native29vectorized_elementwise_kernelILi2EZZZNS0_50_GLOBAL__N__2680c7bb_12_PowKernel_cu_7dd49032_300324pow_tensor_tensor_kernelERNS_18TensorIteratorBaseEENKUlvE_clEvENKUlvE7_clEvEUlN3c107complexIfEES9_E_St5arrayIPcLm3EEEEviT0_T1_:
.text._ZN2at6native29vectorized_elementwise_kernelILi2EZZZNS0_50_GLOBAL__N__2680c7bb_12_PowKernel_cu_7dd49032_300324pow_tensor_tensor_kernelERNS_18TensorIteratorBaseEENKUlvE_clEvENKUlvE7_clEvEUlN3c107complexIfEES9_E_St5arrayIPcLm3EEEEviT0_T1_:
        /* <DEDUP_REMOVED lines=10> */
[----:B------:R-:W-:Y:S02]  /*00a0*/  CS2R R38, SRZ ;  /* 0x0000000000267805 */ /* 0x000fe4000001ff00 */
[----:B0-----:R-:W-:Y:S02]  /*00b0*/  ISETP.GE.U32.AND P0, PT, R46, R3, PT ;  /* 0x000000032e00720c */ /* 0x001fe40003f06070 */
[----:B------:R-:W-:-:S11]  /*00c0*/  MOV R0, R46 ;  /* 0x0000002e00007202 */ /* 0x000fd60000000f00 */
[----:B------:R-:W-:Y:S01]  /*00d0*/  @!P0 IADD3 R0, PT, PT, R46, 0x80, RZ ;  /* 0x000000802e008810 */ /* 0x000fe20007ffe0ff */
[----:B------:R-:W0:Y:S03]  /*00e0*/  @!P0 LDC.64 R12, c[0x0][0x398] ;  /* 0x0000e600ff0c8b82 */ /* 0x000e260000000a00 */
[----:B------:R-:W-:-:S05]  /*00f0*/  ISETP.GE.U32.AND P6, PT, R0, R3, PT ;  /* 0x000000030000720c */ /* 0x000fca0003fc6070 */
[----:B------:R-:W1:Y:S08]  /*0100*/  @!P0 LDC.64 R14, c[0x0][0x3a0] ;  /* 0x0000e800ff0e8b82 */ /* 0x000e700000000a00 */
[----:B------:R-:W-:Y:S01]  /*0110*/  @!P6 IADD3 R9, PT, PT, R21, R0, RZ ;  /* 0x000000001509e210 */ /* 0x000fe20007ffe0ff */
[----:B------:R-:W2:Y:S01]  /*0120*/  @!P6 LDC.64 R4, c[0x0][0x398] ;  /* 0x0000e600ff04eb82 */ /* 0x000ea20000000a00 */
[----:B------:R-:W-:-:S04]  /*0130*/  @!P6 IADD3 R0, PT, PT, R0, 0x80, RZ ;  /* 0x000000800000e810 */ /* 0x000fc80007ffe0ff */
[----:B------:R-:W-:-:S03]  /*0140*/  ISETP.GE.U32.AND P5, PT, R0, R3, PT ;  /* 0x000000030000720c */ /* 0x000fc60003fa6070 */
[----:B------:R-:W3:Y:S10]  /*0150*/  @!P6 LDC.64 R6, c[0x0][0x3a0] ;  /* 0x0000e800ff06eb82 */ /* 0x000ef40000000a00 */
[----:B------:R-:W-:Y:S01]  /*0160*/  @!P5 IADD3 R11, PT, PT, R21, R0, RZ ;  /* 0x00000000150bd210 */ /* 0x000fe20007ffe0ff */
[----:B------:R-:W4:Y:S01]  /*0170*/  @!P5 LDC.64 R16, c[0x0][0x398] ;  /* 0x0000e600ff10db82 */ /* 0x000f220000000a00 */
[----:B------:R-:W-:-:S04]  /*0180*/  @!P5 IADD3 R0, PT, PT, R0, 0x80, RZ ;  /* 0x000000800000d810 */ /* 0x000fc80007ffe0ff */
[----:B------:R-:W-:Y:S01]  /*0190*/  ISETP.GE.U32.AND P4, PT, R0, R3, PT ;  /* 0x000000030000720c */ /* 0x000fe20003f86070 */
[C---:B--2---:R-:W-:Y:S02]  /*01a0*/  @!P6 IMAD.WIDE.U32 R4, R9.reuse, 0x8, R4 ;  /* 0x000000080904e825 */ /* 0x044fe400078e0004 */
[----:B------:R-:W2:Y:S03]  /*01b0*/  @!P5 LDC.64 R18, c[0x0][0x3a0] ;  /* 0x0000e800ff12db82 */ /* 0x000ea60000000a00 */
[----:B------:R0:W5:Y:S01]  /*01c0*/  @!P6 LDG.E.64 R44, desc[UR6][R4.64] ;  /* 0x00000006042ce981 */ /* 0x000162000c1e1b00 */
[----:B---3--:R-:W-:-:S06]  /*01d0*/  @!P6 IMAD.WIDE.U32 R6, R9, 0x8, R6 ;  /* 0x000000080906e825 */ /* 0x008fcc00078e0006 */
[----:B------:R-:W-:Y:S01]  /*01e0*/  @!P4 IADD3 R10, PT, PT, R21, R0, RZ ;  /* 0x00000000150ac210 */ /* 0x000fe20007ffe0ff */
[----:B------:R3:W5:Y:S01]  /*01f0*/  @!P6 LDG.E.64 R38, desc[UR6][R6.64] ;  /* 0x000000060626e981 */ /* 0x000762000c1e1b00 */
[----:B------:R-:W-:Y:S01]  /*0200*/  @!P4 IADD3 R0, PT, PT, R0, 0x80, RZ ;  /* 0x000000800000c810 */ /* 0x000fe20007ffe0ff */
[----:B------:R-:W1:Y:S03]  /*0210*/  @!P4 LDC.64 R8, c[0x0][0x398] ;  /* 0x0000e600ff08cb82 */ /* 0x000e660000000a00 */
[----:B------:R-:W-:-:S05]  /*0220*/  ISETP.GE.U32.AND P3, PT, R0, R3, PT ;  /* 0x000000030000720c */ /* 0x000fca0003f66070 */
[----:B------:R-:W1:Y:S08]  /*0230*/  @!P4 LDC.64 R28, c[0x0][0x3a0] ;  /* 0x0000e800ff1ccb82 */ /* 0x000e700000000a00 */
[----:B------:R-:W-:Y:S01]  /*0240*/  @!P3 IADD3 R50, PT, PT, R21, R0, RZ ;  /* 0x000000001532b210 */ /* 0x000fe20007ffe0ff */
[----:B------:R-:W4:Y:S01]  /*0250*/  @!P3 LDC.64 R48, c[0x0][0x398] ;  /* 0x0000e600ff30bb82 */ /* 0x000f220000000a00 */
[----:B------:R-:W-:-:S04]  /*0260*/  @!P3 IADD3 R0, PT, PT, R0, 0x80, RZ ;  /* 0x000000800000b810 */ /* 0x000fc80007ffe0ff */
[----:B------:R-:W-:-:S03]  /*0270*/  ISETP.GE.U32.AND P2, PT, R0, R3, PT ;  /* 0x000000030000720c */ /* 0x000fc60003f46070 */
[----:B------:R-:W2:Y:S10]  /*0280*/  @!P3 LDC.64 R26, c[0x0][0x3a0] ;  /* 0x0000e800ff1abb82 */ /* 0x000eb40000000a00 */
[----:B------:R-:W-:Y:S01]  /*0290*/  @!P2 IADD3 R2, PT, PT, R21, R0, RZ ;  /* 0x000000001502a210 */ /* 0x000fe20007ffe0ff */
[----:B------:R-:W1:Y:S01]  /*02a0*/  @!P2 LDC.64 R52, c[0x0][0x398] ;  /* 0x0000e600ff34ab82 */ /* 0x000e620000000a00 */
[----:B------:R-:W-:-:S04]  /*02b0*/  @!P2 IADD3 R0, PT, PT, R0, 0x80, RZ ;  /* 0x000000800000a810 */ /* 0x000fc80007ffe0ff */
[----:B------:R-:W-:-:S03]  /*02c0*/  ISETP.GE.U32.AND P1, PT, R0, R3, PT ;  /* 0x000000030000720c */ /* 0x000fc60003f26070 */
[----:B------:R-:W1:Y:S10]  /*02d0*/  @!P2 LDC.64 R24, c[0x0][0x3a0] ;  /* 0x0000e800ff18ab82 */ /* 0x000e740000000a00 */
[----:B------:R-:W-:Y:S01]  /*02e0*/  @!P1 IADD3 R23, PT, PT, R21, R0, RZ ;  /* 0x0000000015179210 */ /* 0x000fe20007ffe0ff */
[----:B0-----:R-:W0:Y:S01]  /*02f0*/  @!P1 LDC.64 R4, c[0x0][0x398] ;  /* 0x0000e600ff049b82 */ /* 0x001e220000000a00 */
[----:B------:R-:W-:-:S04]  /*0300*/  @!P1 IADD3 R0, PT, PT, R0, 0x80, RZ ;  /* 0x0000008000009810 */ /* 0x000fc80007ffe0ff */
[----:B------:R-:W-:-:S03]  /*0310*/  ISETP.GE.U32.AND P6, PT, R0, R3, PT ;  /* 0x000000030000720c */ /* 0x000fc60003fc6070 */
[----:B---3--:R-:W3:Y:S10]  /*0320*/  @!P1 LDC.64 R6, c[0x0][0x3a0] ;  /* 0x0000e800ff069b82 */ /* 0x008ef40000000a00 */
[----:B------:R-:W3:Y:S08]  /*0330*/  @!P6 LDC.64 R40, c[0x0][0x398] ;  /* 0x0000e600ff28eb82 */ /* 0x000ef00000000a00 */
[----:B------:R-:W3:Y:S01]  /*0340*/  @!P6 LDC.64 R42, c[0x0][0x3a0] ;  /* 0x0000e800ff2aeb82 */ /* 0x000ee20000000a00 */
[----:B------:R-:W-:Y:S01]  /*0350*/  @!P0 IADD3 R3, PT, PT, R21, R46, RZ ;  /* 0x0000002e15038210 */ /* 0x000fe20007ffe0ff */
[----:B----4-:R-:W-:Y:S01]  /*0360*/  @!P3 IMAD.WIDE.U32 R48, R50, 0x8, R48 ;  /* 0x000000083230b825 */ /* 0x010fe200078e0030 */
[----:B------:R-:W-:-:S02]  /*0370*/  CS2R R36, SRZ ;  /* 0x0000000000247805 */ /* 0x000fc4000001ff00 */
[----:B------:R-:W-:Y:S02]  /*0380*/  CS2R R34, SRZ ;  /* 0x0000000000227805 */ /* 0x000fe4000001ff00 */
[----:B------:R-:W-:Y:S01]  /*0390*/  CS2R R32, SRZ ;  /* 0x0000000000207805 */ /* 0x000fe2000001ff00 */
[----:B--2---:R-:W-:Y:S01]  /*03a0*/  @!P3 IMAD.WIDE.U32 R50, R50, 0x8, R26 ;  /* 0x000000083232b825 */ /* 0x004fe200078e001a */
[----:B------:R-:W-:Y:S02]  /*03b0*/  CS2R R30, SRZ ;  /* 0x00000000001e7805 */ /* 0x000fe4000001ff00 */
[----:B------:R-:W-:Y:S02]  /*03c0*/  CS2R R26, SRZ ;  /* 0x00000000001a7805 */ /* 0x000fe4000001ff00 */
[----:B------:R-:W-:Y:S01]  /*03d0*/  @!P6 IADD3 R21, PT, PT, R21, R0, RZ ;  /* 0x000000001515e210 */ /* 0x000fe20007ffe0ff */
[----:B------:R-:W-:-:S04]  /*03e0*/  @!P5 IMAD.WIDE.U32 R16, R11, 0x8, R16 ;  /* 0x000000080b10d825 */ /* 0x000fc800078e0010 */
[----:B------:R-:W-:Y:S01]  /*03f0*/  @!P5 IMAD.WIDE.U32 R18, R11, 0x8, R18 ;  /* 0x000000080b12d825 */ /* 0x000fe200078e0012 */
[----:B------:R-:W5:Y:S03]  /*0400*/  @!P5 LDG.E.64 R32, desc[UR6][R16.64] ;  /* 0x000000061020d981 */ /* 0x000f66000c1e1b00 */
[----:B-1----:R-:W-:Y:S01]  /*0410*/  @!P4 IMAD.WIDE.U32 R8, R10, 0x8, R8 ;  /* 0x000000080a08c825 */ /* 0x002fe200078e0008 */
[----:B------:R1:W5:Y:S03]  /*0420*/  @!P5 LDG.E.64 R30, desc[UR6][R18.64] ;  /* 0x00000006121ed981 */ /* 0x000366000c1e1b00 */
[----:B------:R-:W-:-:S04]  /*0430*/  @!P0 IMAD.WIDE.U32 R12, R3, 0x8, R12 ;  /* 0x00000008030c8825 */ /* 0x000fc800078e000c */
[----:B------:R-:W-:Y:S01]  /*0440*/  @!P0 IMAD.WIDE.U32 R14, R3, 0x8, R14 ;  /* 0x00000008030e8825 */ /* 0x000fe200078e000e */
[----:B------:R2:W5:Y:S03]  /*0450*/  @!P0 LDG.E.64 R36, desc[UR6][R12.64] ;  /* 0x000000060c248981 */ /* 0x000566000c1e1b00 */
[----:B------:R-:W-:Y:S01]  /*0460*/  @!P4 IMAD.WIDE.U32 R10, R10, 0x8, R28 ;  /* 0x000000080a0ac825 */ /* 0x000fe200078e001c */
[----:B------:R4:W5:Y:S01]  /*0470*/  @!P0 LDG.E.64 R34, desc[UR6][R14.64] ;  /* 0x000000060e228981 */ /* 0x000962000c1e1b00 */
[----:B-1----:R-:W-:Y:S02]  /*0480*/  CS2R R18, SRZ ;  /* 0x0000000000127805 */ /* 0x002fe4000001ff00 */
[----:B------:R-:W-:Y:S01]  /*0490*/  @!P2 IMAD.WIDE.U32 R52, R2, 0x8, R52 ;  /* 0x000000080234a825 */ /* 0x000fe200078e0034 */
[----:B------:R1:W5:Y:S01]  /*04a0*/  @!P4 LDG.E.64 R26, desc[UR6][R10.64] ;  /* 0x000000060a1ac981 */ /* 0x000362000c1e1b00 */
[----:B------:R-:W-:-:S02]  /*04b0*/  CS2R R16, SRZ ;  /* 0x0000000000107805 */ /* 0x000fc4000001ff00 */
[----:B--2---:R-:W-:Y:S01]  /*04c0*/  CS2R R12, SRZ ;  /* 0x00000000000c7805 */ /* 0x004fe2000001ff00 */
[----:B------:R-:W-:Y:S01]  /*04d0*/  @!P2 IMAD.WIDE.U32 R2, R2, 0x8, R24 ;  /* 0x000000080202a825 */ /* 0x000fe200078e0018 */
[----:B------:R-:W-:Y:S02]  /*04e0*/  CS2R R24, SRZ ;  /* 0x0000000000187805 */ /* 0x000fe4000001ff00 */
[----:B----4-:R-:W-:Y:S01]  /*04f0*/  CS2R R14, SRZ ;  /* 0x00000000000e7805 */ /* 0x010fe2000001ff00 */
[C---:B0-----:R-:W-:Y:S01]  /*0500*/  @!P1 IMAD.WIDE.U32 R4, R23.reuse, 0x8, R4 ;  /* 0x0000000817049825 */ /* 0x041fe200078e0004 */
[----:B------:R-:W5:Y:S01]  /*0510*/  @!P2 LDG.E.64 R18, desc[UR6][R2.64] ;  /* 0x000000060212a981 */ /* 0x000f62000c1e1b00 */
[----:B-1----:R-:W-:Y:S02]  /*0520*/  CS2R R10, SRZ ;  /* 0x00000000000a7805 */ /* 0x002fe4000001ff00 */
[----:B---3--:R-:W-:Y:S01]  /*0530*/  @!P1 IMAD.WIDE.U32 R6, R23, 0x8, R6 ;  /* 0x0000000817069825 */ /* 0x008fe200078e0006 */
[----:B------:R-:W-:Y:S01]  /*0540*/  CS2R R22, SRZ ;  /* 0x0000000000167805 */ /* 0x000fe2000001ff00 */
[----:B------:R-:W5:Y:S02]  /*0550*/  @!P3 LDG.E.64 R24, desc[UR6][R48.64] ;  /* 0x000000063018b981 */ /* 0x000f64000c1e1b00 */
[----:B------:R-:W-:-:S02]  /*0560*/  @!P6 IMAD.WIDE.U32 R40, R21, 0x8, R40 ;  /* 0x000000081528e825 */ /* 0x000fc400078e0028 */
[----:B------:R-:W5:Y:S02]  /*0570*/  @!P1 LDG.E.64 R16, desc[UR6][R4.64] ;  /* 0x0000000604109981 */ /* 0x000f64000c1e1b00 */
[----:B------:R-:W-:Y:S01]  /*0580*/  @!P6 IMAD.WIDE.U32 R42, R21, 0x8, R42 ;  /* 0x00000008152ae825 */ /* 0x000fe200078e002a */
[----:B------:R-:W-:Y:S01]  /*0590*/  CS2R R20, SRZ ;  /* 0x0000000000147805 */ /* 0x000fe2000001ff00 */
[----:B------:R-:W5:Y:S04]  /*05a0*/  @!P3 LDG.E.64 R22, desc[UR6][R50.64] ;  /* 0x000000063216b981 */ /* 0x000f68000c1e1b00 */
[----:B------:R-:W5:Y:S04]  /*05b0*/  @!P1 LDG.E.64 R14, desc[UR6][R6.64] ;  /* 0x00000006060e9981 */ /* 0x000f68000c1e1b00 */
[----:B------:R-:W5:Y:S04]  /*05c0*/  @!P2 LDG.E.64 R20, desc[UR6][R52.64] ;  /* 0x000000063414a981 */ /* 0x000f68000c1e1b00 */
[----:B------:R-:W5:Y:S04]  /*05d0*/  @!P6 LDG.E.64 R12, desc[UR6][R40.64] ;  /* 0x00000006280ce981 */ /* 0x000f68000c1e1b00 */
[----:B------:R-:W5:Y:S01]  /*05e0*/  @!P6 LDG.E.64 R10, desc[UR6][R42.64] ;  /* 0x000000062a0ae981 */ /* 0x000f62000c1e1b00 */
[----:B------:R-:W-:Y:S01]  /*05f0*/  CS2R R28, SRZ ;  /* 0x00000000001c7805 */ /* 0x000fe2000001ff00 */
[----:B------:R-:W-:Y:S05]  /*0600*/  BSSY.RECONVERGENT B3, `(.L_x_40307) ;  /* 0x000029e000037945 */ /* 0x000fea0003800200 */
[----:B------:R0:W5:Y:S02]  /*0610*/  @!P4 LDG.E.64 R28, desc[UR6][R8.64] ;  /* 0x00000006081cc981 */ /* 0x000164000c1e1b00 */
[----:B0-----:R-:W-:Y:S01]  /*0620*/  CS2R R8, SRZ ;  /* 0x0000000000087805 */ /* 0x001fe2000001ff00 */
[----:B------:R-:W-:Y:S06]  /*0630*/  @P0 BRA `(.L_x_40308) ;  /* 0x0000002800680947 */ /* 0x000fec0003800000 */
        /* <DEDUP_REMOVED lines=32> */
[----:B------:R-:W-:Y:S05]  /*0840*/  CALL.REL.NOINC `($__internal_81_$__cuda_sm3x_div_rn_ftz_f32_slowpath) ;  /* 0x000002a800147944 */ /* 0x000fea0003c00000 */
[----:B------:R-:W-:-:S07]  /*0850*/  MOV R2, R0 ;  /* 0x0000000000027202 */ /* 0x000fce0000000f00 */
.L_x_40312:
[----:B------:R-:W-:Y:S05]  /*0860*/  BSYNC.RECONVERGENT B4 ;  /* 0x0000000000047941 */ /* 0x000fea0003800200 */
.L_x_40311:
        /* <DEDUP_REMOVED lines=28> */
.L_x_40310:
        /* <DEDUP_REMOVED lines=41> */
[----:B------:R-:W-:Y:S05]  /*0cc0*/  CALL.REL.NOINC `($__internal_81_$__cuda_sm3x_div_rn_ftz_f32_slowpath) ;  /* 0x000002a000f47944 */ /* 0x000fea0003c00000 */
[----:B------:R-:W-:-:S07]  /*0cd0*/  MOV R2, R0 ;  /* 0x0000000000027202 */ /* 0x000fce0000000f00 */
.L_x_40316:
[----:B------:R-:W-:Y:S05]  /*0ce0*/  BSYNC.RECONVERGENT B4 ;  /* 0x0000000000047941 */ /* 0x000fea0003800200 */
.L_x_40315:
[----:B------:R-:W-:Y:S02]  /*0cf0*/  HFMA2 R5, -RZ, RZ, 0.89990234375, 10328 ;  /* 0x3b33710bff057431 */ /* 0x000fe400000001ff */
[----:B------:R-:W-:Y:S01]  /*0d00*/  FMUL.FTZ R0, R2, R2 ;  /* 0x0000000202007220 */ /* 0x000fe20000410000 */
[----:B------:R-:W-:Y:S02]  /*0d10*/  LOP3.LUT P3, RZ, R3, 0x4, RZ, 0xc0, !PT ;  /* 0x0000000403ff7812 */ /* 0x000fe4000786c0ff */
        /* <DEDUP_REMOVED lines=26> */
.L_x_40314:
        /* <DEDUP_REMOVED lines=17> */
[----:B------:R-:W-:Y:S05]  /*0fd0*/  CALL.REL.NOINC `($__internal_81_$__cuda_sm3x_div_rn_ftz_f32_slowpath) ;  /* 0x000002a000307944 */ /* 0x000fea0003c00000 */
[----:B------:R-:W-:-:S07]  /*0fe0*/  MOV R2, R0 ;  /* 0x0000000000027202 */ /* 0x000fce0000000f00 */
.L_x_40320:
[----:B------:R-:W-:Y:S05]  /*0ff0*/  BSYNC.RECONVERGENT B4 ;  /* 0x0000000000047941 */ /* 0x000fea0003800200 */
.L_x_40319:
[----:B------:R-:W-:Y:S02]  /*1000*/  HFMA2 R5, -RZ, RZ, 0.89990234375, 10328 ;  /* 0x3b33710bff057431 */ /* 0x000fe400000001ff */
[----:B------:R-:W-:Y:S01]  /*1010*/  FMUL.FTZ R0, R2, R2 ;  /* 0x0000000202007220 */ /* 0x000fe20000410000 */
[----:B------:R-:W-:Y:S02]  /*1020*/  LOP3.LUT P2, RZ, R3, 0x4, RZ, 0xc0, !PT ;  /* 0x0000000403ff7812 */ /* 0x000fe4000784c0ff */
        /* <DEDUP_REMOVED lines=24> */
.L_x_40318:
[----:B------:R-:W-:Y:S01]  /*11b0*/  LOP3.LUT P0, RZ, R3, 0x4, RZ, 0xc0, !PT ;  /* 0x0000000403ff7812 */ /* 0x000fe2000780c0ff */
[----:B------:R-:W-:Y:S01]  /*11c0*/  HFMA2 R41, -RZ, RZ, 1.3056640625, -1.8671875 ;  /* 0x3d39bf78ff297431 */ /* 0x000fe200000001ff */
[----:B------:R-:W-:Y:S01]  /*11d0*/  MOV R43, 0x3f800000 ;  /* 0x3f800000002b7802 */ /* 0x000fe20000000f00 */
[----:B------:R-:W-:Y:S01]  /*11e0*/  BSSY.RECONVERGENT B4, `(.L_x_40321) ;  /* 0x0000029000047945 */ /* 0x000fe20003800200 */
[----:B------:R-:W-:-:S03]  /*11f0*/  FSEL R5, R7, R40, !P0 ;  /* 0x0000002807057208 */ /* 0x000fc60004000000 */
[----:B------:R-:W-:Y:S02]  /*1200*/  FFMA R6, R43, -R43, 1 ;  /* 0x3f8000002b067423 */ /* 0x000fe4000000082b */
[----:B------:R-:W-:-:S04]  /*1210*/  FMUL.FTZ R2, R5, R5 ;  /* 0x0000000505027220 */ /* 0x000fc80000410000 */
        /* <DEDUP_REMOVED lines=33> */
[----:B------:R-:W-:Y:S01]  /*1430*/  MOV R0, R5 ;  /* 0x0000000500007202 */ /* 0x000fe20000000f00 */
[----:B------:R-:W-:Y:S01]  /*1440*/  IMAD.MOV.U32 R5, RZ, RZ, 0x3f800000 ;  /* 0x3f800000ff057424 */ /* 0x000fe200078e00ff */
[----:B------:R-:W-:-:S07]  /*1450*/  MOV R2, 0x1470 ;  /* 0x0000147000027802 */ /* 0x000fce0000000f00 */
[----:B------:R-:W-:Y:S05]  /*1460*/  CALL.REL.NOINC `($__internal_81_$__cuda_sm3x_div_rn_ftz_f32_slowpath) ;  /* 0x0000029c000c7944 */ /* 0x000fea0003c00000 */
.L_x_40322:
[----:B------:R-:W-:Y:S05]  /*1470*/  BSYNC.RECONVERGENT B4 ;  /* 0x0000000000047941 */ /* 0x000fea0003800200 */
.L_x_40321:
        /* <DEDUP_REMOVED lines=27> */
.L_x_40317:
        /* <DEDUP_REMOVED lines=11> */
[----:B------:R-:W-:-:S03]  /*16e0*/  LOP3.LUT P2, RZ, R3, 0x4, RZ, 0xc0, !PT ;  /* 0x0000000403ff7812 */ /* 0x000fc6000784c0ff */
[-C--:B------:R-:W-:Y:S01]  /*16f0*/  FMUL.FTZ R6, R0, R5.reuse ;  /* 0x0000000500067220 */ /* 0x080fe20000410000 */
[----:B------:R-:W-:Y:S01]  /*1700*/  FMUL.FTZ R5, R2, R5 ;  /* 0x0000000502057220 */ /* 0x000fe20000410000 */
[----:B------:R-:W-:Y:S02]  /*1710*/  FSEL R9, R40, R7, !P2 ;  /* 0x0000000728097208 */ /* 0x000fe40005000000 */
[----:B------:R-:W-:Y:S02]  /*1720*/  FMUL.FTZ R6, R6, R6 ;  /* 0x0000000606067220 */ /* 0x000fe40000410000 */
[----:B------:R-:W-:Y:S02]  /*1730*/  MUFU.RCP R8, R9 ;  /* 0x0000000900087308 */ /* 0x000fe40000001000 */
[----:B------:R-:W-:Y:S01]  /*1740*/  FFMA.FTZ R6, R5, R5, R6 ;  /* 0x0000000505067223 */ /* 0x000fe20000010006 */
[----:B------:R-:W-:-:S05]  /*1750*/  LOP3.LUT R5, R4, 0x800000, RZ, 0xfc, !PT ;  /* 0x0080000004057812 */ /* 0x000fca00078efcff */
[----:B------:R-:W0:Y:S02]  /*1760*/  MUFU.SQRT R6, R6 ;  /* 0x0000000600067308 */ /* 0x000e240000002000 */
[----:B0-----:R-:W-:Y:S01]  /*1770*/  @P0 FMUL.FTZ R2, R6, R5 ;  /* 0x0000000506020220 */ /* 0x001fe20000410000 */
[----:B------:R-:W-:Y:S01]  /*1780*/  FSETP.NEU.FTZ.AND P0, PT, R0, +INF , PT ;  /* 0x7f8000000000780b */ /* 0x000fe20003f1d000 */
[----:B------:R-:W-:Y:S01]  /*1790*/  FFMA R5, -R9, R8, 1 ;  /* 0x3f80000009057423 */ /* 0x000fe20000000108 */
[----:B------:R-:W-:Y:S02]  /*17a0*/  FSEL R0, R7, R40, !P2 ;  /* 0x0000002807007208 */ /* 0x000fe40005000000 */
        /* <DEDUP_REMOVED lines=11> */
[----:B------:R-:W-:Y:S05]  /*1860*/  CALL.REL.NOINC `($__internal_81_$__cuda_sm3x_div_rn_ftz_f32_slowpath) ;  /* 0x00000298000c7944 */ /* 0x000fea0003c00000 */
[----:B------:R-:W-:-:S07]  /*1870*/  MOV R4, R0 ;  /* 0x0000000000047202 */ /* 0x000fce0000000f00 */
.L_x_40325:
[----:B------:R-:W-:Y:S05]  /*1880*/  BSYNC.RECONVERGENT B4 ;  /* 0x0000000000047941 */ /* 0x000fea0003800200 */
.L_x_40324:
[----:B------:R-:W-:Y:S02]  /*1890*/  HFMA2 R5, -RZ, RZ, 0.89990234375, 10328 ;  /* 0x3b33710bff057431 */ /* 0x000fe400000001ff */
[----:B------:R-:W-:Y:S01]  /*18a0*/  FMUL.FTZ R0, R4, R4 ;  /* 0x0000000404007220 */ /* 0x000fe20000410000 */
[----:B------:R-:W-:Y:S01]  /*18b0*/  LOP3.LUT P3, RZ, R3, 0x4, RZ, 0xc0, !PT ;  /* 0x0000000403ff7812 */ /* 0x000fe2000786c0ff */
[----:B------:R-:W-:Y:S01]  /*18c0*/  HFMA2 R2, -RZ, RZ, 2.04296875, -15.78125 ;  /* 0x4016cbe4ff027431 */ /* 0x000fe200000001ff */
        /* <DEDUP_REMOVED lines=19> */
[----:B------:R-:W-:Y:S02]  /*1a00*/  @!P2 FSEL R0, R2, 0.78539818525314331055, !P1 ;  /* 0x3f490fdb0200a808 */ /* 0x000fe40004800000 */
[----:B------:R-:W-:Y:S02]  /*1a10*/  @!P0 FSEL R0, RZ, 3.1415927410125732422, P1 ;  /* 0x40490fdbff008808 */ /* 0x000fe40000800000 */
[----:B------:R-:W-:Y:S02]  /*1a20*/  FSETP.NAN.FTZ.AND P0, PT, |R5|, |R5|, PT ;  /* 0x400000050500720b */ /* 0x000fe40003f18200 */
[----:B------:R-:W-:-:S04]  /*1a30*/  LOP3.LUT R0, R0, 0x80000000, R37, 0xb8, !PT ;  /* 0x8000000000007812 */ /* 0x000fc800078eb825 */
[----:B------:R-:W-:Y:S01]  /*1a40*/  FSEL R36, R5, R0, P0 ;  /* 0x0000000005247208 */ /* 0x000fe20000000000 */
[----:B------:R-:W-:Y:S06]  /*1a50*/  BRA `(.L_x_40313) ;  /* 0x0000001000787947 */ /* 0x000fec0003800000 */
.L_x_40323:
[----:B------:R-:W-:-:S13]  /*1a60*/  FSETP.GE.FTZ.AND P0, PT, R9, 1, PT ;  /* 0x3f8000000900780b */ /* 0x000fda0003f16000 */
[----:B------:R-:W-:Y:S05]  /*1a70*/  @!P0 BRA `(.L_x_40326) ;  /* 0x00000004003c8947 */ /* 0x000fea0003800000 */
[----:B------:R-:W-:Y:S01]  /*1a80*/  LOP3.LUT P1, RZ, R3, 0x4, RZ, 0xc0, !PT ;  /* 0x0000000403ff7812 */ /* 0x000fe2000782c0ff */
[----:B------:R-:W-:Y:S01]  /*1a90*/  HFMA2 R41, -RZ, RZ, 1.3056640625, -1.8671875 ;  /* 0x3d39bf78ff297431 */ /* 0x000fe200000001ff */
[----:B------:R-:W-:Y:S02]  /*1aa0*/  BSSY.RECONVERGENT B4, `(.L_x_40327) ;  /* 0x000002f000047945 */ /* 0x000fe40003800200 */
[----:B------:R-:W-:Y:S02]  /*1ab0*/  FSEL R9, R40, R7, !P1 ;  /* 0x0000000728097208 */ /* 0x000fe40004800000 */
[----:B------:R-:W-:Y:S02]  /*1ac0*/  FSEL R0, R7, R40, !P1 ;  /* 0x0000002807007208 */ /* 0x000fe40004800000 */
[----:B------:R-:W-:Y:S01]  /*1ad0*/  MOV R7, 0x3f800000 ;  /* 0x3f80000000077802 */ /* 0x000fe20000000f00 */
        /* <DEDUP_REMOVED lines=41> */
[----:B------:R-:W-:Y:S05]  /*1d70*/  CALL.REL.NOINC `($__internal_81_$__cuda_sm3x_div_rn_ftz_f32_slowpath) ;  /* 0x0000029000c87944 */ /* 0x000fea0003c00000 */
[----:B------:R-:W-:-:S07]  /*1d80*/  MOV R2, R0 ;  /* 0x0000000000027202 */ /* 0x000fce0000000f00 */
.L_x_40328:
[----:B------:R-:W-:Y:S05]  /*1d90*/  BSYNC.RECONVERGENT B4 ;  /* 0x0000000000047941 */ /* 0x000fea0003800200 */
.L_x_40327:
        /* <DEDUP_REMOVED lines=29> */
.L_x_40326:
        /* <DEDUP_REMOVED lines=17> */
[----:B------:R-:W-:Y:S05]  /*2080*/  CALL.REL.NOINC `($__internal_81_$__cuda_sm3x_div_rn_ftz_f32_slowpath) ;  /* 0x0000029000047944 */ /* 0x000fea0003c00000 */
[----:B------:R-:W-:-:S07]  /*2090*/  MOV R2, R0 ;  /* 0x0000000000027202 */ /* 0x000fce0000000f00 */
.L_x_40331:
[----:B------:R-:W-:Y:S05]  /*20a0*/  BSYNC.RECONVERGENT B4 ;  /* 0x0000000000047941 */ /* 0x000fea0003800200 */
.L_x_40330:
        /* <DEDUP_REMOVED lines=29> */
.L_x_40329:
[----:B------:R-:W-:Y:S01]  /*2280*/  LOP3.LUT P0, RZ, R3, 0x4, RZ, 0xc0, !PT ;  /* 0x0000000403ff7812 */ /* 0x000fe2000780c0ff */
        /* <DEDUP_REMOVED lines=8> */
[C---:B------:R-:W-:Y:S01]  /*2310*/  FMUL.FTZ R5, R41.reuse, R41 ;  /* 0x0000002929057220 */ /* 0x040fe20000410000 */
[----:B------:R-:W-:Y:S01]  /*2320*/  FADD.FTZ R41, R41, R41 ;  /* 0x0000002929297221 */ /* 0x000fe20000010000 */
[----:B------:R-:W-:Y:S01]  /*2330*/  LOP3.LUT R7, R6, 0xffff0000, RZ, 0xc0, !PT ;  /* 0xffff000006077812 */ /* 0x000fe200078ec0ff */
[----:B------:R-:W-:Y:S01]  /*2340*/  FMUL.FTZ R2, R4, R4 ;  /* 0x0000000404027220 */ /* 0x000fe20000410000 */
[----:B------:R-:W-:-:S03]  /*2350*/  LOP3.LUT R47, R8, 0xffff0000, RZ, 0xc0, !PT ;  /* 0xffff0000082f7812 */ /* 0x000fc600078ec0ff */
[----:B------:R-:W-:Y:S01]  /*2360*/  FADD.FTZ R43, R6, -R7 ;  /* 0x80000007062b7221 */ /* 0x000fe20000010000 */
[CC--:B------:R-:W-:Y:S01]  /*2370*/  FMUL.FTZ R4, R7.reuse, R40.reuse ;  /* 0x0000002807047220 */ /* 0x0c0fe20000410000 */
[----:B------:R-:W-:Y:S01]  /*2380*/  FADD.FTZ R48, R8, -R47 ;  /* 0x8000002f08307221 */ /* 0x000fe20000010000 */
        /* <DEDUP_REMOVED lines=11> */
.L_x_40333:
[CC--:B------:R-:W-:Y:S02]  /*2440*/  FSETP.GEU.FTZ.AND P1, PT, R2.reuse, R5.reuse, PT ;  /* 0x000000050200720b */ /* 0x0c0fe40003f3e000 */
[----:B------:R-:W-:Y:S02]  /*2450*/  LOP3.LUT R3, R3, 0xfffffffe, RZ, 0xc0, !PT ;  /* 0xfffffffe03037812 */ /* 0x000fe400078ec0ff */
[----:B------:R-:W-:Y:S02]  /*2460*/  FSEL R49, R5, R2, P1 ;  /* 0x0000000205317208 */ /* 0x000fe40000800000 */
[----:B------:R-:W-:Y:S02]  /*2470*/  FSEL R2, R2, R5, P1 ;  /* 0x0000000502027208 */ /* 0x000fe40000800000 */
[----:B------:R-:W-:-:S04]  /*2480*/  FSETP.GEU.FTZ.AND P0, PT, R49, R4, PT ;  /* 0x000000043100720b */ /* 0x000fc80003f1e000 */
[----:B------:R-:W-:Y:S02]  /*2490*/  FSEL R50, R4, R49, P0 ;  /* 0x0000003104327208 */ /* 0x000fe40000000000 */
[----:B------:R-:W-:Y:S02]  /*24a0*/  @P1 LOP3.LUT R3, R3, 0x1, RZ, 0xfc, !PT ;  /* 0x0000000103031812 */ /* 0x000fe400078efcff */
        /* <DEDUP_REMOVED lines=33> */
[----:B------:R-:W-:Y:S02]  /*26c0*/  LOP3.LUT P2, RZ, R3, 0x1, RZ, 0xc0, !PT ;  /* 0x0000000103ff7812 */ /* 0x000fe4000784c0ff */
[----:B------:R-:W-:-:S02]  /*26d0*/  FSEL R48, R48, R51, P6 ;  /* 0x0000003330307208 */ /* 0x000fc40003000000 */
[----:B------:R-:W-:-:S13]  /*26e0*/  PLOP3.LUT P1, PT, P1, P0, P2, 0x80, 0x0 ;  /* 0x000000000000781c */ /* 0x000fda0000f21020 */
[----:B------:R-:W-:Y:S05]  /*26f0*/  @!P1 BRA `(.L_x_40333) ;  /* 0xfffffffc00509947 */ /* 0x000fea000383ffff */
[----:B------:R-:W-:Y:S05]  /*2700*/  BSYNC.RECONVERGENT B0 ;  /* 0x0000000000007941 */ /* 0x000fea0003800200 */
.L_x_40332:
[----:B------:R-:W-:Y:S01]  /*2710*/  FADD.FTZ R2, R2, -1 ;  /* 0xbf80000002027421 */ /* 0x000fe20000010000 */
[----:B------:R-:W-:Y:S03]  /*2720*/  BSSY.RECONVERGENT B4, `(.L_x_40334) ;  /* 0x0000035000047945 */ /* 0x000fe60003800200 */
[----:B------:R-:W-:-:S04]  /*2730*/  FADD.FTZ R5, R5, R2 ;  /* 0x0000000205057221 */ /* 0x000fc80000010000 */
        /* <DEDUP_REMOVED lines=49> */
[----:B------:R-:W-:Y:S05]  /*2a50*/  CALL.REL.NOINC `($__internal_81_$__cuda_sm3x_div_rn_ftz_f32_slowpath) ;  /* 0x0000028400907944 */ /* 0x000fea0003c00000 */
[----:B------:R-:W-:-:S07]  /*2a60*/  MOV R4, R0 ;  /* 0x0000000000047202 */ /* 0x000fce0000000f00 */
.L_x_40335:
[----:B------:R-:W-:Y:S05]  /*2a70*/  BSYNC.RECONVERGENT B4 ;  /* 0x0000000000047941 */ /* 0x000fea0003800200 */
.L_x_40334:
        /* <DEDUP_REMOVED lines=27> */
[----:B------:R-:W-:-:S07]  /*2c30*/  FSEL R36, R5, R0, P0 ;  /* 0x0000000005247208 */ /* 0x000fce0000000000 */
.L_x_40313:
[----:B------:R-:W-:Y:S05]  /*2c40*/  BSYNC.RECONVERGENT B2 ;  /* 0x0000000000027941 */ /* 0x000fea0003800200 */
.L_x_40309:
        /* <DEDUP_REMOVED lines=23> */
.L_x_40336:
        /* <DEDUP_REMOVED lines=13> */
[----:B------:R-:W-:-:S04]  /*2e90*/  LEA.HI R4, R5, R2, RZ, 0x11 ;  /* 0x0000000205047211 */ /* 0x000fc800078f88ff */
[----:B------:R-:W-:-:S04]  /*2ea0*/  PRMT R4, R4, 0x9910, RZ ;  /* 0x0000991004047816 */ /* 0x000fc800000000ff */
[----:B------:R-:W-:-:S04]  /*2eb0*/  SHF.R.S32.HI R4, RZ, 0x1, R4 ;  /* 0x00000001ff047819 */ /* 0x000fc80000011404 */
[----:B------:R-:W-:Y:S01]  /*2ec0*/  PRMT R5, R4, 0x9910, RZ ;  /* 0x0000991004057816 */ /* 0x000fe200000000ff */
[-C--:B------:R-:W-:Y:S01]  /*2ed0*/  FMUL.FTZ R4, R7, R0.reuse ;  /* 0x0000000007047220 */ /* 0x080fe20000410000 */
[----:B-1----:R-:W-:Y:S02]  /*2ee0*/  FMUL.FTZ R0, R35, R0 ;  /* 0x0000000023007220 */ /* 0x002fe40000410000 */
        /* <DEDUP_REMOVED lines=8> */
.L_x_40337:
[----:B------:R-:W-:Y:S01]  /*2f70*/  FMUL.FTZ R35, R35, 1.4426950216293334961 ;  /* 0x3fb8aa3b23237820 */ /* 0x000fe20000410000 */
[----:B--2---:R-:W-:-:S04]  /*2f80*/  FMUL.RZ R0, R9, 0.15915493667125701904 ;  /* 0x3e22f98309007820 */ /* 0x004fc8000040c000 */
[----:B---3--:R-:W-:Y:S08]  /*2f90*/  MUFU.COS R8, R0 ;  /* 0x0000000000087308 */ /* 0x008ff00000000000 */
[----:B------:R-:W0:Y:S08]  /*2fa0*/  MUFU.EX2 R35, R35 ;  /* 0x0000002300237308 */ /* 0x000e300000000800 */
[----:B------:R-:W1:Y:S01]  /*2fb0*/  MUFU.SIN R2, R0 ;  /* 0x0000000000027308 */ /* 0x000e620000000400 */
[C---:B0-----:R-:W-:Y:S01]  /*2fc0*/  FMUL.FTZ R8, R35.reuse, R8 ;  /* 0x0000000823087220 */ /* 0x041fe20000410000 */
[----:B-1----:R-:W-:-:S07]  /*2fd0*/  FMUL.FTZ R9, R35, R2 ;  /* 0x0000000223097220 */ /* 0x002fce0000410000 */
.L_x_40308:
[----:B------:R-:W-:Y:S05]  /*2fe0*/  BSYNC.RECONVERGENT B3 ;  /* 0x0000000000037941 */ /* 0x000fea0003800200 */
.L_x_40307:
[----:B------:R-:W4:Y:S01]  /*2ff0*/  S2UR UR4, SR_CTAID.X ;  /* 0x00000000000479c3 */ /* 0x000f220000002500 */
[----:B------:R-:W4:Y:S01]  /*3000*/  LDCU UR5, c[0x0][0x380] ;  /* 0x00007000ff0577ac */ /* 0x000f220008000800 */
[----:B------:R-:W-:Y:S01]  /*3010*/  IADD3 R46, PT, PT, R46, 0x80, RZ ;  /* 0x000000802e2e7810 */ /* 0x000fe20007ffe0ff */
[----:B------:R-:W-:Y:S01]  /*3020*/  BSSY.RECONVERGENT B3, `(.L_x_40338) ;  /* 0x00002a2000037945 */ /* 0x000fe20003800200 */
[----:B-----5:R-:W-:Y:S01]  /*3030*/  CS2R R34, SRZ ;  /* 0x0000000000227805 */ /* 0x020fe2000001ff00 */
[----:B----4-:R-:W-:-:S06]  /*3040*/  UIMAD UR4, UR4, -0x400, UR5 ;  /* 0xfffffc00040478a4 */ /* 0x010fcc000f8e0205 */
        /* <DEDUP_REMOVED lines=10> */
[----:B-1----:R-:W-:Y:S02]  /*30f0*/  FSEL R0, R2, R5, !P2 ;  /* 0x0000000502007208 */ /* 0x002fe40005000000 */
        /* <DEDUP_REMOVED lines=15> */
[----:B------:R-:W-:Y:S02]  /*31f0*/  IMAD.MOV.U32 R6, RZ, RZ, 0x3e800000 ;  /* 0x3e800000ff067424 */ /* 0x000fe400078e00ff */
        /* <DEDUP_REMOVED lines=41> */
[----:B0-23--:R-:W-:Y:S05]  /*3490*/  CALL.REL.NOINC `($__internal_81_$__cuda_sm3x_div_rn_ftz_f32_slowpath) ;  /* 0x0000027c00007944 */ /* 0x00dfea0003c00000 */
[----:B------:R-:W-:-:S07]  /*34a0*/  MOV R4, R0 ;  /* 0x0000000000047202 */ /* 0x000fce0000000f00 */
.L_x_40347:
[----:B------:R-:W-:Y:S05]  /*34b0*/  BSYNC.RECONVERGENT B4 ;  /* 0x0000000000047941 */ /* 0x000fea0003800200 */
.L_x_40346:
[----:B------:R-:W-:Y:S02]  /*34c0*/  HFMA2 R5, -RZ, RZ, 0.89990234375, 10328 ;  /* 0x3b33710bff057431 */ /* 0x000fe400000001ff */
[----:B------:R-:W-:Y:S01]  /*34d0*/  FMUL.FTZ R0, R4, R4 ;  /* 0x0000000404007220 */ /* 0x000fe20000410000 */
[----:B------:R-:W-:Y:S01]  /*34e0*/  MOV R7, 0x3f6ee581 ;  /* 0x3f6ee58100077802 */ /* 0x000fe20000000f00 */
[----:B------:R-:W-:Y:S01]  /*34f0*/  HFMA2 R2, -RZ, RZ, 2.04296875, -15.78125 ;  /* 0x4016cbe4ff027431 */ /* 0x000fe200000001ff */
        /* <DEDUP_REMOVED lines=18> */
[----:B------:R-:W-:Y:S02]  /*3620*/  @!P3 FSEL R0, R2, 0.78539818525314331055, !P0 ;  /* 0x3f490fdb0200b808 */ /* 0x000fe40004000000 */
[----:B------:R-:W-:Y:S02]  /*3630*/  @!P1 FSEL R0, RZ, 3.1415927410125732422, P0 ;  /* 0x40490fdbff009808 */ /* 0x000fe40000000000 */
[----:B------:R-:W-:Y:S02]  /*3640*/  FSETP.NAN.FTZ.AND P0, PT, |R44|, |R44|, PT ;  /* 0x4000002c2c00720b */ /* 0x000fe40003f18200 */
[----:B------:R-:W-:-:S04]  /*3650*/  LOP3.LUT R45, R0, 0x80000000, R45, 0xb8, !PT ;  /* 0x80000000002d7812 */ /* 0x000fc800078eb82d */
[----:B------:R-:W-:Y:S01]  /*3660*/  FSEL R44, R44, R45, P0 ;  /* 0x0000002d2c2c7208 */ /* 0x000fe20000000000 */
[----:B------:R-:W-:Y:S06]  /*3670*/  BRA `(.L_x_40348) ;  /* 0x0000002000047947 */ /* 0x000fec0003800000 */
.L_x_40345:
        /* <DEDUP_REMOVED lines=17> */
[----:B0-23--:R-:W-:Y:S05]  /*3790*/  CALL.REL.NOINC `($__internal_81_$__cuda_sm3x_div_rn_ftz_f32_slowpath) ;  /* 0x0000027800407944 */ /* 0x00dfea0003c00000 */
[----:B------:R-:W-:-:S07]  /*37a0*/  MOV R2, R0 ;  /* 0x0000000000027202 */ /* 0x000fce0000000f00 */
.L_x_40351:
[----:B------:R-:W-:Y:S05]  /*37b0*/  BSYNC.RECONVERGENT B4 ;  /* 0x0000000000047941 */ /* 0x000fea0003800200 */
.L_x_40350:
        /* <DEDUP_REMOVED lines=28> */
.L_x_40349:
[----:B------:R-:W-:Y:S01]  /*3980*/  FSEL R0, R5, R2, !P2 ;  /* 0x0000000205007208 */ /* 0x000fe20005000000 */
[----:B------:R-:W-:Y:S01]  /*3990*/  BSSY.RECONVERGENT B0, `(.L_x_40352) ;  /* 0x0000054000007945 */ /* 0x000fe20003800200 */
        /* <DEDUP_REMOVED lines=11> */
[----:B------:R-:W-:Y:S01]  /*3a50*/  FADD.FTZ R41, R4, -R35 ;  /* 0x8000002304297221 */ /* 0x000fe20000010000 */
[C---:B------:R-:W-:Y:S01]  /*3a60*/  FMUL.FTZ R4, R35.reuse, R35 ;  /* 0x0000002323047220 */ /* 0x040fe20000410000 */
[----:B------:R-:W-:Y:S01]  /*3a70*/  FADD.FTZ R46, R6, -R43 ;  /* 0x8000002b062e7221 */ /* 0x000fe20000010000 */
[CC--:B------:R-:W-:Y:S01]  /*3a80*/  FMUL.FTZ R6, R35.reuse, R36.reuse ;  /* 0x0000002423067220 */ /* 0x0c0fe20000410000 */
        /* <DEDUP_REMOVED lines=10> */
.L_x_40353:
[CC--:B------:R-:W-:Y:S02]  /*3b30*/  FSETP.GEU.FTZ.AND P0, PT, R0.reuse, R7.reuse, PT ;  /* 0x000000070000720b */ /* 0x0c0fe40003f1e000 */
[----:B------:R-:W-:Y:S02]  /*3b40*/  LOP3.LUT R3, R3, 0xfffffff7, RZ, 0xc0, !PT ;  /* 0xfffffff703037812 */ /* 0x000fe400078ec0ff */
[----:B------:R-:W-:Y:S02]  /*3b50*/  FSEL R47, R7, R0, P0 ;  /* 0x00000000072f7208 */ /* 0x000fe40000000000 */
[----:B------:R-:W-:Y:S02]  /*3b60*/  FSEL R0, R0, R7, P0 ;  /* 0x0000000700007208 */ /* 0x000fe40000000000 */
[----:B------:R-:W-:-:S04]  /*3b70*/  FSETP.GEU.FTZ.AND P1, PT, R47, R6, PT ;  /* 0x000000062f00720b */ /* 0x000fc80003f3e000 */
[----:B------:R-:W-:Y:S02]  /*3b80*/  FSEL R46, R6, R47, P1 ;  /* 0x0000002f062e7208 */ /* 0x000fe40000800000 */
[----:B------:R-:W-:Y:S02]  /*3b90*/  @P0 LOP3.LUT R3, R3, 0x8, RZ, 0xfc, !PT ;  /* 0x0000000803030812 */ /* 0x000fe400078efcff */
[----:B------:R-:W-:Y:S02]  /*3ba0*/  FSETP.GEU.FTZ.AND P2, PT, R46, R35, PT ;  /* 0x000000232e00720b */ /* 0x000fe40003f5e000 */
[----:B------:R-:W-:Y:S02]  /*3bb0*/  LOP3.LUT R3, R3, 0xfffffffb, RZ, 0xc0, !PT ;  /* 0xfffffffb03037812 */ /* 0x000fe400078ec0ff */
[----:B------:R-:W-:Y:S02]  /*3bc0*/  FSEL R49, R35, R46, P2 ;  /* 0x0000002e23317208 */ /* 0x000fe40001000000 */
[----:B------:R-:W-:-:S02]  /*3bd0*/  FSEL R7, R47, R6, P1 ;  /* 0x000000062f077208 */ /* 0x000fc40000800000 */
[----:B------:R-:W-:Y:S02]  /*3be0*/  FSETP.GEU.FTZ.AND P3, PT, R49, R4, PT ;  /* 0x000000043100720b */ /* 0x000fe40003f7e000 */
[----:B------:R-:W-:Y:S02]  /*3bf0*/  @P1 LOP3.LUT R3, R3, 0x4, RZ, 0xfc, !PT ;  /* 0x0000000403031812 */ /* 0x000fe400078efcff */
[----:B------:R-:W-:Y:S02]  /*3c00*/  FSEL R51, R4, R49, P3 ;  /* 0x0000003104337208 */ /* 0x000fe40001800000 */
[----:B------:R-:W-:Y:S02]  /*3c10*/  LOP3.LUT R3, R3, 0xfffffffd, RZ, 0xc0, !PT ;  /* 0xfffffffd03037812 */ /* 0x000fe400078ec0ff */
[----:B------:R-:W-:Y:S02]  /*3c20*/  FSETP.GEU.FTZ.AND P0, PT, R51, R34, PT ;  /* 0x000000223300720b */ /* 0x000fe40003f1e000 */
[----:B------:R-:W-:-:S02]  /*3c30*/  FSEL R6, R46, R35, P2 ;  /* 0x000000232e067208 */ /* 0x000fc40001000000 */
[----:B------:R-:W-:Y:S02]  /*3c40*/  FSEL R47, R34, R51, P0 ;  /* 0x00000033222f7208 */ /* 0x000fe40000000000 */
[----:B------:R-:W-:Y:S02]  /*3c50*/  @P2 LOP3.LUT R3, R3, 0x2, RZ, 0xfc, !PT ;  /* 0x0000000203032812 */ /* 0x000fe400078efcff */
[----:B------:R-:W-:Y:S02]  /*3c60*/  FSETP.GEU.FTZ.AND P1, PT, R47, R36, PT ;  /* 0x000000242f00720b */ /* 0x000fe40003f3e000 */
[----:B------:R-:W-:Y:S02]  /*3c70*/  FSEL R35, R49, R4, P3 ;  /* 0x0000000431237208 */ /* 0x000fe40001800000 */
[----:B------:R-:W-:Y:S02]  /*3c80*/  FSEL R46, R36, R47, P1 ;  /* 0x0000002f242e7208 */ /* 0x000fe40000800000 */
[----:B------:R-:W-:-:S02]  /*3c90*/  P2R R56, PR, RZ, 0x2 ;  /* 0x00000002ff387803 */ /* 0x000fc40000000000 */
[----:B------:R-:W-:Y:S02]  /*3ca0*/  FSETP.GEU.FTZ.AND P2, PT, R46, R37, PT ;  /* 0x000000252e00720b */ /* 0x000fe40003f5e000 */
[----:B------:R-:W-:Y:S02]  /*3cb0*/  P2R R54, PR, RZ, 0x1 ;  /* 0x00000001ff367803 */ /* 0x000fe40000000000 */
[----:B------:R-:W-:Y:S02]  /*3cc0*/  FSEL R53, R37, R46, P2 ;  /* 0x0000002e25357208 */ /* 0x000fe40001000000 */
[----:B------:R-:W-:Y:S02]  /*3cd0*/  PLOP3.LUT P6, PT, P2, P0, P1, 0x80, 0x0 ;  /* 0x000000000000781c */ /* 0x000fe400017c1010 */
[----:B------:R-:W-:Y:S02]  /*3ce0*/  FSETP.GEU.FTZ.AND P3, PT, R53, R40, PT ;  /* 0x000000283500720b */ /* 0x000fe40003f7e000 */
[----:B------:R-:W-:-:S02]  /*3cf0*/  P2R R52, PR, RZ, 0x4 ;  /* 0x00000004ff347803 */ /* 0x000fc40000000000 */
[----:B------:R-:W-:Y:S02]  /*3d00*/  FSEL R55, R40, R53, P3 ;  /* 0x0000003528377208 */ /* 0x000fe40001800000 */
[----:B------:R-:W-:Y:S02]  /*3d10*/  LOP3.LUT P0, RZ, R3, 0x2, RZ, 0xc0, !PT ;  /* 0x0000000203ff7812 */ /* 0x000fe4000780c0ff */
[----:B------:R-:W-:Y:S02]  /*3d20*/  FSETP.GEU.FTZ.AND P4, PT, R55, R42, PT ;  /* 0x0000002a3700720b */ /* 0x000fe40003f9e000 */
[----:B------:R-:W-:Y:S02]  /*3d30*/  FSETP.GEU.FTZ.AND P2, PT, R49, R4, PT ;  /* 0x000000043100720b */ /* 0x000fe40003f5e000 */
[----:B------:R-:W-:Y:S02]  /*3d40*/  FSEL R48, R42, R55, P4 ;  /* 0x000000372a307208 */ /* 0x000fe40002000000 */
[----:B------:R-:W-:-:S02]  /*3d50*/  PLOP3.LUT P1, PT, P4, P6, P3, 0x80, 0x0 ;  /* 0x000000000000781c */ /* 0x000fc4000272d030 */
[----:B------:R-:W-:Y:S02]  /*3d60*/  FSETP.GEU.FTZ.AND P5, PT, R48, R41, PT ;  /* 0x000000293000720b */ /* 0x000fe40003fbe000 */
[----:B------:R-:W-:Y:S02]  /*3d70*/  LOP3.LUT R3, R3, 0xfffffffe, RZ, 0xc0, !PT ;  /* 0xfffffffe03037812 */ /* 0x000fe400078ec0ff */
[----:B------:R-:W-:-:S04]  /*3d80*/  FSEL R50, R41, R48, P5 ;  /* 0x0000003029327208 */ /* 0x000fc80002800000 */
[----:B------:R-:W-:-:S04]  /*3d90*/  FSETP.GEU.FTZ.AND P6, PT, R50, R43, PT ;  /* 0x0000002b3200720b */ /* 0x000fc80003fde000 */
[----:B------:R-:W-:-:S04]  /*3da0*/  PLOP3.LUT P1, PT, P6, P1, P5, 0x80, 0x0 ;  /* 0x000000000000781c */ /* 0x000fc80003723050 */
[----:B------:R-:W-:Y:S02]  /*3db0*/  PLOP3.LUT P1, PT, P1, P0, P2, 0x80, 0x0 ;  /* 0x000000000000781c */ /* 0x000fe40000f21020 */
[----:B------:R-:W-:Y:S02]  /*3dc0*/  ISETP.NE.AND P0, PT, R54, RZ, PT ;  /* 0x000000ff3600720c */ /* 0x000fe40003f05270 */
[----:B------:R-:W-:Y:S02]  /*3dd0*/  ISETP.NE.AND P2, PT, R52, RZ, PT ;  /* 0x000000ff3400720c */ /* 0x000fe40003f45270 */
[----:B------:R-:W-:-:S07]  /*3de0*/  FSEL R4, R51, R34, P0 ;  /* 0x0000002233047208 */ /* 0x000fce0000000000 */
[----:B------:R-:W-:Y:S02]  /*3df0*/  @P1 LOP3.LUT R3, R3, 0x1, RZ, 0xfc, !PT ;  /* 0x0000000103031812 */ /* 0x000fe400078efcff */
[----:B------:R-:W-:Y:S02]  /*3e00*/  ISETP.NE.AND P1, PT, R56, RZ, PT ;  /* 0x000000ff3800720c */ /* 0x000fe40003f25270 */
[----:B------:R-:W-:Y:S02]  /*3e10*/  LOP3.LUT P0, RZ, R3, 0x1, RZ, 0xc0, !PT ;  /* 0x0000000103ff7812 */ /* 0x000fe4000780c0ff */
[----:B------:R-:W-:Y:S02]  /*3e20*/  FSEL R34, R47, R36, P1 ;  /* 0x000000242f227208 */ /* 0x000fe40000800000 */
[----:B------:R-:W-:Y:S02]  /*3e30*/  FSEL R36, R46, R37, P2 ;  /* 0x000000252e247208 */ /* 0x000fe40001000000 */
[----:B------:R-:W-:-:S02]  /*3e40*/  LOP3.LUT P1, RZ, R3, 0x4, RZ, 0xc0, !PT ;  /* 0x0000000403ff7812 */ /* 0x000fc4000782c0ff */
[----:B------:R-:W-:Y:S02]  /*3e50*/  LOP3.LUT P2, RZ, R3, 0x8, RZ, 0xc0, !PT ;  /* 0x0000000803ff7812 */ /* 0x000fe4000784c0ff */
[----:B------:R-:W-:Y:S02]  /*3e60*/  FSEL R37, R53, R40, P3 ;  /* 0x0000002835257208 */ /* 0x000fe40001800000 */
[----:B------:R-:W-:Y:S02]  /*3e70*/  PLOP3.LUT P0, PT, P0, P1, P2, 0x80, 0x0 ;  /* 0x000000000000781c */ /* 0x000fe40000703020 */
[----:B------:R-:W-:Y:S02]  /*3e80*/  FSEL R40, R55, R42, P4 ;  /* 0x0000002a37287208 */ /* 0x000fe40002000000 */
[----:B------:R-:W-:Y:S02]  /*3e90*/  FSEL R42, R48, R41, P5 ;  /* 0x00000029302a7208 */ /* 0x000fe40002800000 */
[----:B------:R-:W-:-:S02]  /*3ea0*/  FSEL R41, R50, R43, P6 ;  /* 0x0000002b32297208 */ /* 0x000fc40003000000 */
[----:B------:R-:W-:-:S05]  /*3eb0*/  FSEL R43, R43, R50, P6 ;  /* 0x000000322b2b7208 */ /* 0x000fca0003000000 */
[----:B------:R-:W-:Y:S05]  /*3ec0*/  @!P0 BRA `(.L_x_40353) ;  /* 0xfffffffc00188947 */ /* 0x000fea000383ffff */
[----:B------:R-:W-:Y:S05]  /*3ed0*/  BSYNC.RECONVERGENT B0 ;  /* 0x0000000000007941 */ /* 0x000fea0003800200 */
.L_x_40352:
[----:B------:R-:W-:Y:S01]  /*3ee0*/  FADD.FTZ R0, R0, -1 ;  /* 0xbf80000000007421 */ /* 0x000fe20000010000 */
[----:B------:R-:W-:Y:S01]  /*3ef0*/  FSETP.GEU.FTZ.AND P2, PT, |R44|, |R45|, PT ;  /* 0x4000002d2c00720b */ /* 0x000fe20003f5e200 */
        /* <DEDUP_REMOVED lines=26> */
[----:B------:R-:W-:-:S03]  /*40a0*/  FSEL R35, R5, R2, !P2 ;  /* 0x0000000205237208 */ /* 0x000fc60005000000 */
[C---:B------:R-:W-:Y:S01]  /*40b0*/  FFMA.FTZ R7, R4.reuse, R7, -0.13229703903198242188 ;  /* 0xbe0778e004077423 */ /* 0x040fe20000010007 */
[----:B------:R-:W1:Y:S03]  /*40c0*/  MUFU.RCP R6, R35 ;  /* 0x0000002300067308 */ /* 0x000e660000001000 */
[----:B------:R-:W-:-:S04]  /*40d0*/  FFMA.FTZ R7, R4, R7, 0.14491446316242218018 ;  /* 0x3e14647504077423 */ /* 0x000fc80000010007 */
[----:B------:R-:W-:-:S04]  /*40e0*/  FFMA.FTZ R7, R4, R7, -0.16641564667224884033 ;  /* 0xbe2a68dd04077423 */ /* 0x000fc80000010007 */
[----:B------:R-:W-:-:S04]  /*40f0*/  FFMA.FTZ R7, R4, R7, 0.19988867640495300293 ;  /* 0x3e4caf9e04077423 */ /* 0x000fc80000010007 */
[----:B------:R-:W-:Y:S01]  /*4100*/  FFMA.FTZ R7, R4, R7, -0.25000196695327758789 ;  /* 0xbe80004204077423 */ /* 0x000fe20000010007 */
[----:B-1----:R-:W-:-:S03]  /*4110*/  FFMA R37, -R35, R6, 1 ;  /* 0x3f80000023257423 */ /* 0x002fc60000000106 */
[----:B------:R-:W-:Y:S01]  /*4120*/  FFMA.FTZ R7, R4, R7, 0.33333510160446166992 ;  /* 0x3eaaaae604077423 */ /* 0x000fe20000010007 */
[----:B------:R-:W-:Y:S01]  /*4130*/  FFMA R37, R6, R37, R6 ;  /* 0x0000002506257223 */ /* 0x000fe20000000006 */
[----:B------:R-:W-:Y:S02]  /*4140*/  @P1 MOV R6, 0x7f800000 ;  /* 0x7f80000000061802 */ /* 0x000fe40000000f00 */
[----:B------:R-:W-:-:S04]  /*4150*/  FFMA.FTZ R7, R4, R7, -0.5 ;  /* 0xbf00000004077423 */ /* 0x000fc80000010007 */
[----:B------:R-:W-:-:S04]  /*4160*/  FMUL.FTZ R7, R4, R7 ;  /* 0x0000000704077220 */ /* 0x000fc80000410000 */
[----:B------:R-:W-:Y:S01]  /*4170*/  FFMA.FTZ R7, R4, R7, R4 ;  /* 0x0000000704077223 */ /* 0x000fe20000010004 */
[----:B------:R-:W-:Y:S01]  /*4180*/  FMUL.FTZ R4, R0, 1.1920928955078125e-07 ;  /* 0x3400000000047820 */ /* 0x000fe20000410000 */
[----:B------:R-:W-:-:S03]  /*4190*/  FSEL R0, R2, R5, !P2 ;  /* 0x0000000502007208 */ /* 0x000fc60005000000 */
        /* <DEDUP_REMOVED lines=9> */
[----:B------:R-:W-:Y:S02]  /*4230*/  MOV R5, R35 ;  /* 0x0000002300057202 */ /* 0x000fe40000000f00 */
[----:B------:R-:W-:-:S07]  /*4240*/  MOV R2, 0x4260 ;  /* 0x0000426000027802 */ /* 0x000fce0000000f00 */
[----:B0-23--:R-:W-:Y:S05]  /*4250*/  CALL.REL.NOINC `($__internal_81_$__cuda_sm3x_div_rn_ftz_f32_slowpath) ;  /* 0x0000026c00907944 */ /* 0x00dfea0003c00000 */
[----:B------:R-:W-:-:S07]  /*4260*/  MOV R2, R0 ;  /* 0x0000000000027202 */ /* 0x000fce0000000f00 */
.L_x_40355:
[----:B------:R-:W-:Y:S05]  /*4270*/  BSYNC.RECONVERGENT B4 ;  /* 0x0000000000047941 */ /* 0x000fea0003800200 */
.L_x_40354:
        /* <DEDUP_REMOVED lines=28> */
.L_x_40344:
        /* <DEDUP_REMOVED lines=27> */
[----:B0-23--:R-:W-:Y:S05]  /*45f0*/  CALL.REL.NOINC `($__internal_81_$__cuda_sm3x_div_rn_ftz_f32_slowpath) ;  /* 0x0000026800a87944 */ /* 0x00dfea0003c00000 */
[----:B------:R-:W-:-:S07]  /*4600*/  MOV R2, R0 ;  /* 0x0000000000027202 */ /* 0x000fce0000000f00 */
.L_x_40357:
[----:B------:R-:W-:Y:S05]  /*4610*/  BSYNC.RECONVERGENT B4 ;  /* 0x0000000000047941 */ /* 0x000fea0003800200 */
.L_x_40356:
        /* <DEDUP_REMOVED lines=28> */
.L_x_40343:
        /* <DEDUP_REMOVED lines=23> */
[----:B------:R-:W-:Y:S01]  /*4950*/  FFMA R7, R6, R7, 1 ;  /* 0x3f80000006077423 */ /* 0x000fe20000000007 */
[----:B------:R-:W-:Y:S01]  /*4960*/  @P1 MOV R6, 0x7f800000 ;  /* 0x7f80000000061802 */ /* 0x000fe20000000f00 */
        /* <DEDUP_REMOVED lines=18> */
[----:B0-23--:R-:W-:Y:S05]  /*4a90*/  CALL.REL.NOINC `($__internal_81_$__cuda_sm3x_div_rn_ftz_f32_slowpath) ;  /* 0x0000026400807944 */ /* 0x00dfea0003c00000 */
[----:B------:R-:W-:-:S07]  /*4aa0*/  MOV R4, R0 ;  /* 0x0000000000047202 */ /* 0x000fce0000000f00 */
.L_x_40360:
[----:B------:R-:W-:Y:S05]  /*4ab0*/  BSYNC.RECONVERGENT B4 ;  /* 0x0000000000047941 */ /* 0x000fea0003800200 */
.L_x_40359:
[----:B------:R-:W-:Y:S02]  /*4ac0*/  HFMA2 R5, -RZ, RZ, 0.89990234375, 10328 ;  /* 0x3b33710bff057431 */ /* 0x000fe400000001ff */
[----:B------:R-:W-:Y:S01]  /*4ad0*/  FMUL.FTZ R0, R4, R4 ;  /* 0x0000000404007220 */ /* 0x000fe20000410000 */
[----:B------:R-:W-:Y:S01]  /*4ae0*/  MOV R7, 0x3f6ee581 ;  /* 0x3f6ee58100077802 */ /* 0x000fe20000000f00 */
        /* <DEDUP_REMOVED lines=19> */
[----:B------:R-:W-:Y:S02]  /*4c20*/  FSETP.NAN.FTZ.AND P0, PT, |R5|, |R5|, PT ;  /* 0x400000050500720b */ /* 0x000fe40003f18200 */
[----:B------:R-:W-:-:S04]  /*4c30*/  LOP3.LUT R0, R0, 0x80000000, R45, 0xb8, !PT ;  /* 0x8000000000007812 */ /* 0x000fc800078eb82d */
[----:B------:R-:W-:Y:S01]  /*4c40*/  FSEL R44, R5, R0, P0 ;  /* 0x00000000052c7208 */ /* 0x000fe20000000000 */
[----:B------:R-:W-:Y:S06]  /*4c50*/  BRA `(.L_x_40348) ;  /* 0x00000008008c7947 */ /* 0x000fec0003800000 */
.L_x_40358:
[----:B------:R-:W-:Y:S01]  /*4c60*/  HFMA2 R5, -RZ, RZ, 1.875, 0 ;  /* 0x3f800000ff057431 */ /* 0x000fe200000001ff */
[----:B------:R-:W1:Y:S01]  /*4c70*/  FCHK P0, R0, 1 ;  /* 0x3f80000000007902 */ /* 0x000e620000000000 */
        /* <DEDUP_REMOVED lines=8> */
[----:B-1----:R-:W-:Y:S06]  /*4d00*/  @!P0 BRA `(.L_x_40362) ;  /* 0x0000000000108947 */ /* 0x002fec0003800000 */
[----:B------:R-:W-:Y:S02]  /*4d10*/  MOV R5, 0x3f800000 ;  /* 0x3f80000000057802 */ /* 0x000fe40000000f00 */
[----:B------:R-:W-:-:S07]  /*4d20*/  MOV R2, 0x4d40 ;  /* 0x00004d4000027802 */ /* 0x000fce0000000f00 */
[----:B0-23--:R-:W-:Y:S05]  /*4d30*/  CALL.REL.NOINC `($__internal_81_$__cuda_sm3x_div_rn_ftz_f32_slowpath) ;  /* 0x0000026000d87944 */ /* 0x00dfea0003c00000 */
[----:B------:R-:W-:-:S07]  /*4d40*/  MOV R2, R0 ;  /* 0x0000000000027202 */ /* 0x000fce0000000f00 */
.L_x_40362:
[----:B------:R-:W-:Y:S05]  /*4d50*/  BSYNC.RECONVERGENT B4 ;  /* 0x0000000000047941 */ /* 0x000fea0003800200 */
.L_x_40361:
        /* <DEDUP_REMOVED lines=26> */
.L_x_40342:
        /* <DEDUP_REMOVED lines=22> */
[----:B------:R-:W-:-:S03]  /*5060*/  MOV R5, 0x3f800000 ;  /* 0x3f80000000057802 */ /* 0x000fc60000000f00 */
        /* <DEDUP_REMOVED lines=9> */
[----:B0-23--:R-:W-:Y:S05]  /*5100*/  CALL.REL.NOINC `($__internal_81_$__cuda_sm3x_div_rn_ftz_f32_slowpath) ;  /* 0x0000025c00e47944 */ /* 0x00dfea0003c00000 */
[----:B------:R-:W-:-:S07]  /*5110*/  MOV R2, R0 ;  /* 0x0000000000027202 */ /* 0x000fce0000000f00 */
.L_x_40364:
[----:B------:R-:W-:Y:S05]  /*5120*/  BSYNC.RECONVERGENT B4 ;  /* 0x0000000000047941 */ /* 0x000fea0003800200 */
.L_x_40363:
        /* <DEDUP_REMOVED lines=28> */
.L_x_40341:
        /* <DEDUP_REMOVED lines=8> */
[----:B------:R-:W4:Y:S07]  /*5370*/  MUFU.RCP R4, R35 ;  /* 0x0000002300047308 */ /* 0x000f2e0000001000 */
[C---:B------:R-:W-:Y:S01]  /*5380*/  @P0 FMUL.FTZ R2, R45.reuse, 4 ;  /* 0x408000002d020820 */ /* 0x040fe20000410000 */
[----:B-1----:R-:W-:Y:S01]  /*5390*/  @P0 FMUL.FTZ R0, R44, 4 ;  /* 0x408000002c000820 */ /* 0x002fe20000410000 */
[----:B------:R-:W-:Y:S02]  /*53a0*/  @!P0 FMUL.FTZ R5, R45, R45 ;  /* 0x0000002d2d058220 */ /* 0x000fe40000410000 */
[----:B------:R-:W-:-:S02]  /*53b0*/  @P0 FMUL.FTZ R7, R2, R2 ;  /* 0x0000000202070220 */ /* 0x000fc40000410000 */
[----:B------:R-:W-:Y:S02]  /*53c0*/  @!P0 FFMA.FTZ R5, R44, R44, R5 ;  /* 0x0000002c2c058223 */ /* 0x000fe40000010005 */
[----:B------:R-:W-:Y:S01]  /*53d0*/  @P0 FFMA.FTZ R7, R0, R0, R7 ;  /* 0x0000000000070223 */ /* 0x000fe20000010007 */
[----:B------:R-:W-:-:S03]  /*53e0*/  FSEL R0, R6, R37, P2 ;  /* 0x0000002506007208 */ /* 0x000fc60001000000 */
        /* <DEDUP_REMOVED lines=12> */
[----:B0-23--:R-:W-:Y:S05]  /*54b0*/  CALL.REL.NOINC `($__internal_81_$__cuda_sm3x_div_rn_ftz_f32_slowpath) ;  /* 0x0000025800f87944 */ /* 0x00dfea0003c00000 */
[----:B------:R-:W-:-:S07]  /*54c0*/  MOV R2, R0 ;  /* 0x0000000000027202 */ /* 0x000fce0000000f00 */
.L_x_40366:
[----:B------:R-:W-:Y:S05]  /*54d0*/  BSYNC.RECONVERGENT B4 ;  /* 0x0000000000047941 */ /* 0x000fea0003800200 */
.L_x_40365:
        /* <DEDUP_REMOVED lines=27> */
.L_x_40348:
[----:B------:R-:W-:Y:S05]  /*5690*/  BSYNC.RECONVERGENT B2 ;  /* 0x0000000000027941 */ /* 0x000fea0003800200 */
.L_x_40340:
        /* <DEDUP_REMOVED lines=35> */
[----:B----4-:R-:W-:Y:S02]  /*58d0*/  FMUL.FTZ R0, R37, R0 ;  /* 0x0000000025007220 */ /* 0x010fe40000410000 */
        /* <DEDUP_REMOVED lines=8> */
.L_x_40369:
        /* <DEDUP_REMOVED lines=8> */
.L_x_40368:
[----:B------:R-:W-:-:S04]  /*59e0*/  FMUL.RZ R0, R35, 0.15915493667125701904 ;  /* 0x3e22f98323007820 */ /* 0x000fc8000040c000 */
[----:B------:R4:W1:Y:S08]  /*59f0*/  MUFU.COS R34, R0 ;  /* 0x0000000000227308 */ /* 0x0008700000000000 */
[----:B------:R4:W0:Y:S01]  /*5a00*/  MUFU.SIN R35, R0 ;  /* 0x0000000000237308 */ /* 0x0008220000000400 */
[----:B------:R-:W-:Y:S05]  /*5a10*/  BRA `(.L_x_40339) ;  /* 0x0000000000087947 */ /* 0x000fea0003800000 */
.L_x_40367:
[----:B------:R-:W-:-:S06]  /*5a20*/  FMUL.FTZ R34, R39, 1.4426950216293334961 ;  /* 0x3fb8aa3b27227820 */ /* 0x000fcc0000410000 */
[----:B------:R-:W1:Y:S02]  /*5a30*/  MUFU.EX2 R34, R34 ;  /* 0x0000002200227308 */ /* 0x000e640000000800 */
.L_x_40339:
[----:B------:R-:W-:Y:S05]  /*5a40*/  BSYNC.RECONVERGENT B3 ;  /* 0x0000000000037941 */ /* 0x000fea0003800200 */
.L_x_40338:
[----:B------:R-:W1:Y:S01]  /*5a50*/  S2R R38, SR_TID.X ;  /* 0x0000000000267919 */ /* 0x000e620000002100 */
[----:B------:R-:W5:Y:S01]  /*5a60*/  S2UR UR4, SR_CTAID.X ;  /* 0x00000000000479c3 */ /* 0x000f620000002500 */
[----:B------:R-:W5:Y:S01]  /*5a70*/  LDCU UR5, c[0x0][0x380] ;  /* 0x00007000ff0577ac */ /* 0x000f620008000800 */
[----:B------:R-:W-:Y:S01]  /*5a80*/  BSSY.RECONVERGENT B3, `(.L_x_40370) ;  /* 0x00002a3000037945 */ /* 0x000fe20003800200 */
[----:B------:R-:W-:Y:S01]  /*5a90*/  CS2R R36, SRZ ;  /* 0x0000000000247805 */ /* 0x000fe2000001ff00 */
[----:B-----5:R-:W-:Y:S01]  /*5aa0*/  UIMAD UR5, UR4, -0x400, UR5 ;  /* 0xfffffc00040578a4 */ /* 0x020fe2000f8e0205 */
[----:B-1--4-:R-:W-:-:S05]  /*5ab0*/  IADD3 R0, PT, PT, R38, 0x100, RZ ;  /* 0x0000010026007810 */ /* 0x012fca0007ffe0ff */
        /* <DEDUP_REMOVED lines=70> */
.L_x_40379:
[----:B------:R-:W-:Y:S05]  /*5f20*/  BSYNC.RECONVERGENT B4 ;  /* 0x0000000000047941 */ /* 0x000fea0003800200 */
.L_x_40378:
        /* <DEDUP_REMOVED lines=28> */
.L_x_40377:
        /* <DEDUP_REMOVED lines=19> */
.L_x_40383:
[----:B------:R-:W-:Y:S05]  /*6220*/  BSYNC.RECONVERGENT B4 ;  /* 0x0000000000047941 */ /* 0x000fea0003800200 */
.L_x_40382:
        /* <DEDUP_REMOVED lines=28> */
.L_x_40381:
        /* <DEDUP_REMOVED lines=27> */
.L_x_40385:
        /* <DEDUP_REMOVED lines=20> */
[----:B------:R-:W-:Y:S02]  /*66e0*/  P2R R52, PR, RZ, 0x1 ;  /* 0x00000001ff347803 */ /* 0x000fe40000000000 */
[----:B------:R-:W-:Y:S02]  /*66f0*/  FSEL R45, R39, R48, P1 ;  /* 0x00000030272d7208 */ /* 0x000fe40000800000 */
[----:B------:R-:W-:-:S02]  /*6700*/  P2R R54, PR, RZ, 0x2 ;  /* 0x00000002ff367803 */ /* 0x000fc40000000000 */
        /* <DEDUP_REMOVED lines=8> */
[----:B------:R-:W-:Y:S02]  /*6790*/  FSETP.GEU.FTZ.AND P1, PT, R47, R4, PT ;  /* 0x000000042f00720b */ /* 0x000fe40003f3e000 */
[----:B------:R-:W-:Y:S02]  /*67a0*/  FSEL R51, R43, R50, P4 ;  /* 0x000000322b337208 */ /* 0x000fe40002000000 */
[----:B------:R-:W-:Y:S02]  /*67b0*/  PLOP3.LUT P0, PT, P4, P6, P3, 0x80, 0x0 ;  /* 0x000000000000781c */ /* 0x000fe4000270d030 */
[----:B------:R-:W-:Y:S02]  /*67c0*/  FSETP.GEU.FTZ.AND P5, PT, R51, R42, PT ;  /* 0x0000002a3300720b */ /* 0x000fe40003fbe000 */
[----:B------:R-:W-:-:S02]  /*67d0*/  LOP3.LUT R3, R3, 0xfffffffd, RZ, 0xc0, !PT ;  /* 0xfffffffd03037812 */ /* 0x000fc400078ec0ff */
[----:B------:R-:W-:-:S04]  /*67e0*/  FSEL R53, R42, R51, P5 ;  /* 0x000000332a357208 */ /* 0x000fc80002800000 */
[----:B------:R-:W-:-:S04]  /*67f0*/  FSETP.GEU.FTZ.AND P6, PT, R53, R44, PT ;  /* 0x0000002c3500720b */ /* 0x000fc80003fde000 */
[----:B------:R-:W-:-:S04]  /*6800*/  PLOP3.LUT P0, PT, P6, P0, P5, 0x80, 0x0 ;  /* 0x000000000000781c */ /* 0x000fc80003701050 */
[----:B------:R-:W-:Y:S02]  /*6810*/  PLOP3.LUT P0, PT, P0, P2, P1, 0x80, 0x0 ;  /* 0x000000000000781c */ /* 0x000fe40000705010 */
[----:B------:R-:W-:Y:S02]  /*6820*/  ISETP.NE.AND P2, PT, R37, RZ, PT ;  /* 0x000000ff2500720c */ /* 0x000fe40003f45270 */
[----:B------:R-:W-:Y:S02]  /*6830*/  FSEL R37, R47, R4, P1 ;  /* 0x000000042f257208 */ /* 0x000fe40000800000 */
[----:B------:R-:W-:-:S07]  /*6840*/  ISETP.NE.AND P1, PT, R54, RZ, PT ;  /* 0x000000ff3600720c */ /* 0x000fce0003f25270 */
        /* <DEDUP_REMOVED lines=13> */
[----:B------:R-:W-:-:S05]  /*6920*/  FSEL R44, R44, R53, P6 ;  /* 0x000000352c2c7208 */ /* 0x000fca0003000000 */
[----:B------:R-:W-:Y:S05]  /*6930*/  @!P0 BRA `(.L_x_40385) ;  /* 0xfffffffc00188947 */ /* 0x000fea000383ffff */
[----:B------:R-:W-:Y:S05]  /*6940*/  BSYNC.RECONVERGENT B0 ;  /* 0x0000000000007941 */ /* 0x000fea0003800200 */
.L_x_40384:
        /* <DEDUP_REMOVED lines=28> */
[----:B------:R-:W-:-:S04]  /*6b10*/  FFMA.FTZ R37, R0, -R39, 0.10546888411045074463 ;  /* 0x3dd8001200257423 */ /* 0x000fc80000010827 */
[----:B------:R-:W-:-:S04]  /*6b20*/  FFMA.FTZ R37, R0, R37, -0.13229703903198242188 ;  /* 0xbe0778e000257423 */ /* 0x000fc80000010025 */
[----:B------:R-:W-:-:S04]  /*6b30*/  FFMA.FTZ R37, R0, R37, 0.14491446316242218018 ;  /* 0x3e14647500257423 */ /* 0x000fc80000010025 */
[----:B------:R-:W-:Y:S01]  /*6b40*/  FFMA.FTZ R39, R0, R37, -0.16641564667224884033 ;  /* 0xbe2a68dd00277423 */ /* 0x000fe20000010025 */
[----:B------:R-:W-:-:S03]  /*6b50*/  FSEL R37, R5, R2, !P2 ;  /* 0x0000000205257208 */ /* 0x000fc60005000000 */
[C---:B------:R-:W-:Y:S01]  /*6b60*/  FFMA.FTZ R39, R0.reuse, R39, 0.19988867640495300293 ;  /* 0x3e4caf9e00277423 */ /* 0x040fe20000010027 */
[----:B------:R-:W1:Y:S03]  /*6b70*/  MUFU.RCP R6, R37 ;  /* 0x0000002500067308 */ /* 0x000e660000001000 */
[----:B------:R-:W-:-:S04]  /*6b80*/  FFMA.FTZ R39, R0, R39, -0.25000196695327758789 ;  /* 0xbe80004200277423 */ /* 0x000fc80000010027 */
[----:B------:R-:W-:-:S04]  /*6b90*/  FFMA.FTZ R39, R0, R39, 0.33333510160446166992 ;  /* 0x3eaaaae600277423 */ /* 0x000fc80000010027 */
[----:B------:R-:W-:-:S04]  /*6ba0*/  FFMA.FTZ R39, R0, R39, -0.5 ;  /* 0xbf00000000277423 */ /* 0x000fc80000010027 */
[----:B------:R-:W-:Y:S01]  /*6bb0*/  FMUL.FTZ R39, R0, R39 ;  /* 0x0000002700277220 */ /* 0x000fe20000410000 */
[----:B-1----:R-:W-:-:S03]  /*6bc0*/  FFMA R41, -R37, R6, 1 ;  /* 0x3f80000025297423 */ /* 0x002fc60000000106 */
[----:B------:R-:W-:Y:S01]  /*6bd0*/  FFMA.FTZ R4, R0, R39, R0 ;  /* 0x0000002700047223 */ /* 0x000fe20000010000 */
[----:B------:R-:W-:Y:S01]  /*6be0*/  FSEL R0, R2, R5, !P2 ;  /* 0x0000000502007208 */ /* 0x000fe20005000000 */
[----:B------:R-:W-:Y:S01]  /*6bf0*/  FFMA R41, R6, R41, R6 ;  /* 0x0000002906297223 */ /* 0x000fe20000000006 */
[----:B------:R-:W-:Y:S01]  /*6c00*/  @P1 MOV R5, 0x7f800000 ;  /* 0x7f80000000051802 */ /* 0x000fe20000000f00 */
[----:B------:R-:W-:Y:S02]  /*6c10*/  FFMA.FTZ R4, R7, 0.69314718246459960938, R4 ;  /* 0x3f31721807047823 */ /* 0x000fe40000010004 */
[----:B------:R-:W-:Y:S02]  /*6c20*/  FFMA R2, R0, R41, RZ ;  /* 0x0000002900027223 */ /* 0x000fe400000000ff */
        /* <DEDUP_REMOVED lines=11> */
.L_x_40387:
[----:B------:R-:W-:Y:S05]  /*6ce0*/  BSYNC.RECONVERGENT B4 ;  /* 0x0000000000047941 */ /* 0x000fea0003800200 */
.L_x_40386:
        /* <DEDUP_REMOVED lines=28> */
.L_x_40376:
        /* <DEDUP_REMOVED lines=29> */
.L_x_40389:
[----:B------:R-:W-:Y:S05]  /*7080*/  BSYNC.RECONVERGENT B4 ;  /* 0x0000000000047941 */ /* 0x000fea0003800200 */
.L_x_40388:
        /* <DEDUP_REMOVED lines=28> */
.L_x_40375:
        /* <DEDUP_REMOVED lines=18> */
[----:B------:R-:W-:Y:S01]  /*7370*/  FMUL.FTZ R2, R2, 1.1920928955078125e-07 ;  /* 0x3400000002027820 */ /* 0x000fe20000410000 */
[----:B------:R-:W-:-:S02]  /*7380*/  FFMA R39, R6, -1, R6 ;  /* 0xbf80000006277823 */ /* 0x000fc40000000006 */
        /* <DEDUP_REMOVED lines=25> */
.L_x_40392:
[----:B------:R-:W-:Y:S05]  /*7520*/  BSYNC.RECONVERGENT B4 ;  /* 0x0000000000047941 */ /* 0x000fea0003800200 */
.L_x_40391:
[----:B------:R-:W-:Y:S02]  /*7530*/  HFMA2 R5, -RZ, RZ, 0.89990234375, 10328 ;  /* 0x3b33710bff057431 */ /* 0x000fe400000001ff */
[----:B------:R-:W-:Y:S01]  /*7540*/  FMUL.FTZ R0, R4, R4 ;  /* 0x0000000404007220 */ /* 0x000fe20000410000 */
[----:B------:R-:W-:Y:S01]  /*7550*/  MOV R7, 0x3f6ee581 ;  /* 0x3f6ee58100077802 */ /* 0x000fe20000000f00 */
[----:B------:R-:W-:Y:S01]  /*7560*/  HFMA2 R2, -RZ, RZ, 2.04296875, -15.78125 ;  /* 0x4016cbe4ff027431 */ /* 0x000fe200000001ff */
        /* <DEDUP_REMOVED lines=22> */
.L_x_40390:
        /* <DEDUP_REMOVED lines=13> */
[----:B0-23--:R-:W-:Y:S05]  /*77a0*/  CALL.REL.NOINC `($__internal_81_$__cuda_sm3x_div_rn_ftz_f32_slowpath) ;  /* 0x00000238003c7944 */ /* 0x00dfea0003c00000 */
[----:B------:R-:W-:-:S07]  /*77b0*/  MOV R2, R0 ;  /* 0x0000000000027202 */ /* 0x000fce0000000f00 */
.L_x_40394:
[----:B------:R-:W-:Y:S05]  /*77c0*/  BSYNC.RECONVERGENT B4 ;  /* 0x0000000000047941 */ /* 0x000fea0003800200 */
.L_x_40393:
        /* <DEDUP_REMOVED lines=26> */
.L_x_40374:
        /* <DEDUP_REMOVED lines=34> */
.L_x_40396:
[----:B------:R-:W-:Y:S05]  /*7b90*/  BSYNC.RECONVERGENT B4 ;  /* 0x0000000000047941 */ /* 0x000fea0003800200 */
.L_x_40395:
        /* <DEDUP_REMOVED lines=28> */
.L_x_40373:
        /* <DEDUP_REMOVED lines=8> */
[----:B------:R-:W1:Y:S07]  /*7de0*/  MUFU.RCP R4, R37 ;  /* 0x0000002500047308 */ /* 0x000e6e0000001000 */
        /* <DEDUP_REMOVED lines=21> */
.L_x_40398:
[----:B------:R-:W-:Y:S05]  /*7f40*/  BSYNC.RECONVERGENT B4 ;  /* 0x0000000000047941 */ /* 0x000fea0003800200 */
.L_x_40397:
        /* <DEDUP_REMOVED lines=27> */
.L_x_40380:
[----:B------:R-:W-:Y:S05]  /*8100*/  BSYNC.RECONVERGENT B2 ;  /* 0x0000000000027941 */ /* 0x000fea0003800200 */
.L_x_40372:
        /* <DEDUP_REMOVED lines=44> */
.L_x_40401:
        /* <DEDUP_REMOVED lines=8> */
.L_x_40400:
[----:B------:R-:W-:-:S04]  /*8450*/  FMUL.RZ R0, R37, 0.15915493667125701904 ;  /* 0x3e22f98325007820 */ /* 0x000fc8000040c000 */
[----:B------:R1:W4:Y:S08]  /*8460*/  MUFU.COS R36, R0 ;  /* 0x0000000000247308 */ /* 0x0003300000000000 */
[----:B------:R1:W0:Y:S01]  /*8470*/  MUFU.SIN R37, R0 ;  /* 0x0000000000257308 */ /* 0x0002220000000400 */
[----:B------:R-:W-:Y:S05]  /*8480*/  BRA `(.L_x_40371) ;  /* 0x0000000000087947 */ /* 0x000fea0003800000 */
.L_x_40399:
[----:B------:R-:W-:-:S04]  /*8490*/  FMUL.FTZ R31, R31, 1.4426950216293334961 ;  /* 0x3fb8aa3b1f1f7820 */ /* 0x000fc80000410000 */
[----:B------:R1:W4:Y:S03]  /*84a0*/  MUFU.EX2 R36, R31 ;  /* 0x0000001f00247308 */ /* 0x0003260000000800 */
.L_x_40371:
[----:B------:R-:W-:Y:S05]  /*84b0*/  BSYNC.RECONVERGENT B3 ;  /* 0x0000000000037941 */ /* 0x000fea0003800200 */
.L_x_40370:
[----:B------:R-:W5:Y:S01]  /*84c0*/  LDCU UR5, c[0x0][0x380] ;  /* 0x00007000ff0577ac */ /* 0x000f620008000800 */
[----:B-1----:R-:W-:Y:S01]  /*84d0*/  IADD3 R0, PT, PT, R38, 0x180, RZ ;  /* 0x0000018026007810 */ /* 0x002fe20007ffe0ff */
        /* <DEDUP_REMOVED lines=71> */
[----:B0-234-:R-:W-:Y:S05]  /*8950*/  CALL.REL.NOINC `($__internal_81_$__cuda_sm3x_div_rn_ftz_f32_slowpath) ;  /* 0x0000022400d07944 */ /* 0x01dfea0003c00000 */
[----:B------:R-:W-:-:S07]  /*8960*/  MOV R4, R0 ;  /* 0x0000000000047202 */ /* 0x000fce0000000f00 */
.L_x_40411:
[----:B------:R-:W-:Y:S05]  /*8970*/  BSYNC.RECONVERGENT B4 ;  /* 0x0000000000047941 */ /* 0x000fea0003800200 */
.L_x_40410:
        /* <DEDUP_REMOVED lines=28> */
.L_x_40409:
        /* <DEDUP_REMOVED lines=17> */
[----:B--234-:R-:W-:Y:S05]  /*8c50*/  CALL.REL.NOINC `($__internal_81_$__cuda_sm3x_div_rn_ftz_f32_slowpath) ;  /* 0x0000022400107944 */ /* 0x01cfea0003c00000 */
[----:B------:R-:W-:-:S07]  /*8c60*/  MOV R2, R0 ;  /* 0x0000000000027202 */ /* 0x000fce0000000f00 */
.L_x_40415:
[----:B------:R-:W-:Y:S05]  /*8c70*/  BSYNC.RECONVERGENT B4 ;  /* 0x0000000000047941 */ /* 0x000fea0003800200 */
.L_x_40414:
        /* <DEDUP_REMOVED lines=28> */
.L_x_40413:
        /* <DEDUP_REMOVED lines=27> */
.L_x_40417:
[CC--:B------:R-:W-:Y:S02]  /*8ff0*/  FSETP.GEU.FTZ.AND P3, PT, R0.reuse, R7.reuse, PT ;  /* 0x000000070000720b */ /* 0x0c0fe40003f7e000 */
[----:B------:R-:W-:Y:S02]  /*9000*/  LOP3.LUT R3, R3, 0xfffffff7, RZ, 0xc0, !PT ;  /* 0xfffffff703037812 */ /* 0x000fe400078ec0ff */
[----:B------:R-:W-:Y:S02]  /*9010*/  FSEL R43, R7, R0, P3 ;  /* 0x00000000072b7208 */ /* 0x000fe40001800000 */
[----:B------:R-:W-:Y:S02]  /*9020*/  FSEL R0, R0, R7, P3 ;  /* 0x0000000700007208 */ /* 0x000fe40001800000 */
[----:B------:R-:W-:-:S04]  /*9030*/  FSETP.GEU.FTZ.AND P0, PT, R43, R6, PT ;  /* 0x000000062b00720b */ /* 0x000fc80003f1e000 */
[----:B------:R-:W-:Y:S02]  /*9040*/  FSEL R44, R6, R43, P0 ;  /* 0x0000002b062c7208 */ /* 0x000fe40000000000 */
[----:B------:R-:W-:Y:S02]  /*9050*/  @P3 LOP3.LUT R3, R3, 0x8, RZ, 0xfc, !PT ;  /* 0x0000000803033812 */ /* 0x000fe400078efcff */
        /* <DEDUP_REMOVED lines=14> */
[----:B------:R-:W-:Y:S02]  /*9140*/  FSETP.GEU.FTZ.AND P1, PT, R45, R4, PT ;  /* 0x000000042d00720b */ /* 0x000fe40003f3e000 */
        /* <DEDUP_REMOVED lines=9> */
[----:B------:R-:W-:Y:S02]  /*91e0*/  FSETP.GEU.FTZ.AND P4, PT, R44, R31, PT ;  /* 0x0000001f2c00720b */ /* 0x000fe40003f9e000 */
[----:B------:R-:W-:Y:S02]  /*91f0*/  FSETP.GEU.FTZ.AND P6, PT, R53, R42, PT ;  /* 0x0000002a3500720b */ /* 0x000fe40003fde000 */
[----:B------:R-:W-:Y:S02]  /*9200*/  LOP3.LUT P3, RZ, R3, 0x8, RZ, 0xc0, !PT ;  /* 0x0000000803ff7812 */ /* 0x000fe4000786c0ff */
[----:B------:R-:W-:Y:S02]  /*9210*/  PLOP3.LUT P0, PT, P6, P0, P5, 0x80, 0x0 ;  /* 0x000000000000781c */ /* 0x000fe40003701050 */
[----:B------:R-:W-:-:S02]  /*9220*/  FSETP.GEU.FTZ.AND P2, PT, R43, R6, PT ;  /* 0x000000062b00720b */ /* 0x000fc40003f5e000 */
[----:B------:R-:W-:Y:S02]  /*9230*/  PLOP3.LUT P0, PT, P0, P4, P1, 0x80, 0x0 ;  /* 0x000000000000781c */ /* 0x000fe40000709010 */
[----:B------:R-:W-:Y:S02]  /*9240*/  LOP3.LUT R3, R3, 0xfffffff7, RZ, 0xc0, !PT ;  /* 0xfffffff703037812 */ /* 0x000fe400078ec0ff */
[----:B------:R-:W-:Y:S02]  /*9250*/  PLOP3.LUT P0, PT, P0, P2, P3, 0x80, 0x0 ;  /* 0x000000000000781c */ /* 0x000fe40000705030 */
[----:B------:R-:W-:Y:S02]  /*9260*/  ISETP.NE.AND P3, PT, R52, RZ, PT ;  /* 0x000000ff3400720c */ /* 0x000fe40003f65270 */
[----:B------:R-:W-:Y:S02]  /*9270*/  ISETP.NE.AND P2, PT, R54, RZ, PT ;  /* 0x000000ff3600720c */ /* 0x000fe40003f45270 */
[----:B------:R-:W-:-:S02]  /*9280*/  P2R R52, PR, RZ, 0x20 ;  /* 0x00000020ff347803 */ /* 0x000fc40000000000 */
[----:B------:R-:W-:Y:S02]  /*9290*/  FSETP.GEU.FTZ.AND P5, PT, R43, R6, PT ;  /* 0x000000062b00720b */ /* 0x000fe40003fbe000 */
[----:B------:R-:W-:Y:S02]  /*92a0*/  P2R R54, PR, RZ, 0x40 ;  /* 0x00000040ff367803 */ /* 0x000fe40000000000 */
[----:B------:R-:W-:Y:S02]  /*92b0*/  FSETP.GEU.FTZ.AND P6, PT, R44, R31, PT ;  /* 0x0000001f2c00720b */ /* 0x000fe40003fde000 */
[----:B------:R-:W-:Y:S02]  /*92c0*/  @P0 LOP3.LUT R3, R3, 0x8, RZ, 0xfc, !PT ;  /* 0x0000000803030812 */ /* 0x000fe400078efcff */
[----:B------:R-:W-:Y:S02]  /*92d0*/  ISETP.NE.AND P4, PT, R7, RZ, PT ;  /* 0x000000ff0700720c */ /* 0x000fe40003f85270 */
[----:B------:R-:W-:-:S02]  /*92e0*/  ISETP.NE.AND P0, PT, R55, RZ, PT ;  /* 0x000000ff3700720c */ /* 0x000fc40003f05270 */
[----:B------:R-:W-:Y:S02]  /*92f0*/  FSEL R7, R43, R6, P5 ;  /* 0x000000062b077208 */ /* 0x000fe40002800000 */
[----:B------:R-:W-:Y:S02]  /*9300*/  FSEL R6, R44, R31, P6 ;  /* 0x0000001f2c067208 */ /* 0x000fe40003000000 */
[----:B------:R-:W-:Y:S02]  /*9310*/  FSEL R31, R45, R4, P1 ;  /* 0x000000042d1f7208 */ /* 0x000fe40000800000 */
[----:B------:R-:W-:Y:S02]  /*9320*/  FSEL R4, R47, R30, P0 ;  /* 0x0000001e2f047208 */ /* 0x000fe40000000000 */
[----:B------:R-:W-:Y:S02]  /*9330*/  LOP3.LUT P0, RZ, R3, 0x8, RZ, 0xc0, !PT ;  /* 0x0000000803ff7812 */ /* 0x000fe4000780c0ff */
[----:B------:R-:W-:-:S02]  /*9340*/  ISETP.NE.AND P1, PT, R56, RZ, PT ;  /* 0x000000ff3800720c */ /* 0x000fc40003f25270 */
[----:B------:R-:W-:Y:S02]  /*9350*/  ISETP.NE.AND P5, PT, R52, RZ, PT ;  /* 0x000000ff3400720c */ /* 0x000fe40003fa5270 */
[----:B------:R-:W-:Y:S02]  /*9360*/  FSEL R30, R49, R32, P1 ;  /* 0x00000020311e7208 */ /* 0x000fe40000800000 */
[----:B------:R-:W-:Y:S02]  /*9370*/  ISETP.NE.AND P6, PT, R54, RZ, PT ;  /* 0x000000ff3600720c */ /* 0x000fe40003fc5270 */
[----:B------:R-:W-:Y:S02]  /*9380*/  FSEL R32, R46, R33, P2 ;  /* 0x000000212e207208 */ /* 0x000fe40001000000 */
[----:B------:R-:W-:Y:S02]  /*9390*/  FSEL R33, R48, R39, P3 ;  /* 0x0000002730217208 */ /* 0x000fe40001800000 */
[----:B------:R-:W-:-:S02]  /*93a0*/  FSEL R39, R50, R41, P4 ;  /* 0x0000002932277208 */ /* 0x000fc40002000000 */
[----:B------:R-:W-:Y:S02]  /*93b0*/  FSEL R41, R51, R40, P5 ;  /* 0x0000002833297208 */ /* 0x000fe40002800000 */
[----:B------:R-:W-:Y:S02]  /*93c0*/  FSEL R40, R53, R42, P6 ;  /* 0x0000002a35287208 */ /* 0x000fe40003000000 */
[----:B------:R-:W-:Y:S01]  /*93d0*/  FSEL R42, R42, R53, P6 ;  /* 0x000000352a2a7208 */ /* 0x000fe20003000000 */
[----:B------:R-:W-:Y:S06]  /*93e0*/  @!P0 BRA `(.L_x_40417) ;  /* 0xfffffffc00008947 */ /* 0x000fec000383ffff */
[----:B------:R-:W-:Y:S05]  /*93f0*/  BSYNC.RECONVERGENT B0 ;  /* 0x0000000000007941 */ /* 0x000fea0003800200 */
.L_x_40416:
        /* <DEDUP_REMOVED lines=55> */
[----:B0-234-:R-:W-:Y:S05]  /*9770*/  CALL.REL.NOINC `($__internal_81_$__cuda_sm3x_div_rn_ftz_f32_slowpath) ;  /* 0x0000021800487944 */ /* 0x01dfea0003c00000 */
[----:B------:R-:W-:-:S07]  /*9780*/  MOV R2, R0 ;  /* 0x0000000000027202 */ /* 0x000fce0000000f00 */
.L_x_40419:
[----:B------:R-:W-:Y:S05]  /*9790*/  BSYNC.RECONVERGENT B4 ;  /* 0x0000000000047941 */ /* 0x000fea0003800200 */
.L_x_40418:
        /* <DEDUP_REMOVED lines=28> */
.L_x_40408:
        /* <DEDUP_REMOVED lines=27> */
[----:B0-234-:R-:W-:Y:S05]  /*9b10*/  CALL.REL.NOINC `($__internal_81_$__cuda_sm3x_div_rn_ftz_f32_slowpath) ;  /* 0x0000021400607944 */ /* 0x01dfea0003c00000 */
[----:B------:R-:W-:-:S07]  /*9b20*/  MOV R2, R0 ;  /* 0x0000000000027202 */ /* 0x000fce0000000f00 */
.L_x_40421:
[----:B------:R-:W-:Y:S05]  /*9b30*/  BSYNC.RECONVERGENT B4 ;  /* 0x0000000000047941 */ /* 0x000fea0003800200 */
.L_x_40420:
        /* <DEDUP_REMOVED lines=28> */
.L_x_40407:
[----:B------:R-:W-:-:S13]  /*9d00*/  FSETP.GEU.FTZ.AND P0, PT, R0, 9.999999682655225389e-20, PT ;  /* 0x1fec1e4a0000780b */ /* 0x000fda0003f1e000 */
[----:B------:R-:W-:Y:S05]  /*9d10*/  @!P0 BRA `(.L_x_40422) ;  /* 0x0000000400188947 */ /* 0x000fea0003800000 */
[----:B------:R-:W-:Y:S01]  /*9d20*/  FMUL.FTZ R31, R0, R0 ;  /* 0x00000000001f7220 */ /* 0x000fe20000410000 */
[----:B------:R-:W-:Y:S01]  /*9d30*/  MOV R6, 0x3e800000 ;  /* 0x3e80000000067802 */ /* 0x000fe20000000f00 */
[----:B------:R-:W-:Y:S01]  /*9d40*/  IMAD.MOV.U32 R7, RZ, RZ, 0x3d39bf78 ;  /* 0x3d39bf78ff077424 */ /* 0x000fe200078e00ff */
        /* <DEDUP_REMOVED lines=10> */
[----:B------:R-:W-:Y:S01]  /*9df0*/  HFMA2 R6, -RZ, RZ, 1.875, 0 ;  /* 0x3f800000ff067431 */ /* 0x000fe200000001ff */
[----:B------:R-:W-:Y:S02]  /*9e00*/  @P1 FSETP.NEU.FTZ.AND P3, PT, R31, RZ, PT ;  /* 0x000000ff1f00120b */ /* 0x000fe40003f7d000 */
        /* <DEDUP_REMOVED lines=26> */
[----:B0-234-:R-:W-:Y:S05]  /*9fb0*/  CALL.REL.NOINC `($__internal_81_$__cuda_sm3x_div_rn_ftz_f32_slowpath) ;  /* 0x0000021000387944 */ /* 0x01dfea0003c00000 */
[----:B------:R-:W-:-:S07]  /*9fc0*/  MOV R4, R0 ;  /* 0x0000000000047202 */ /* 0x000fce0000000f00 */
.L_x_40424:
[----:B------:R-:W-:Y:S05]  /*9fd0*/  BSYNC.RECONVERGENT B4 ;  /* 0x0000000000047941 */ /* 0x000fea0003800200 */
.L_x_40423:
        /* <DEDUP_REMOVED lines=26> */
.L_x_40422:
        /* <DEDUP_REMOVED lines=13> */
[----:B0-234-:R-:W-:Y:S05]  /*a250*/  CALL.REL.NOINC `($__internal_81_$__cuda_sm3x_div_rn_ftz_f32_slowpath) ;  /* 0x0000020c00907944 */ /* 0x01dfea0003c00000 */
[----:B------:R-:W-:-:S07]  /*a260*/  MOV R2, R0 ;  /* 0x0000000000027202 */ /* 0x000fce0000000f00 */
.L_x_40426:
[----:B------:R-:W-:Y:S05]  /*a270*/  BSYNC.RECONVERGENT B4 ;  /* 0x0000000000047941 */ /* 0x000fea0003800200 */
.L_x_40425:
        /* <DEDUP_REMOVED lines=26> */
.L_x_40406:
        /* <DEDUP_REMOVED lines=27> */
[----:B------:R-:W5:Y:S01]  /*a5d0*/  FCHK P0, R0, R31 ;  /* 0x0000001f00007302 */ /* 0x000f620000000000 */
[----:B-1----:R-:W-:Y:S01]  /*a5e0*/  FFMA.FTZ R30, R4, 0.69314718246459960938, R5 ;  /* 0x3f317218041e7823 */ /* 0x002fe20000010005 */
[----:B-----5:R-:W-:Y:S06]  /*a5f0*/  @!P0 BRA `(.L_x_40428) ;  /* 0x0000000000108947 */ /* 0x020fec0003800000 */
[----:B------:R-:W-:Y:S02]  /*a600*/  MOV R5, R31 ;  /* 0x0000001f00057202 */ /* 0x000fe40000000f00 */
[----:B------:R-:W-:-:S07]  /*a610*/  MOV R2, 0xa630 ;  /* 0x0000a63000027802 */ /* 0x000fce0000000f00 */
[----:B0-234-:R-:W-:Y:S05]  /*a620*/  CALL.REL.NOINC `($__internal_81_$__cuda_sm3x_div_rn_ftz_f32_slowpath) ;  /* 0x00000208009c7944 */ /* 0x01dfea0003c00000 */
[----:B------:R-:W-:-:S07]  /*a630*/  MOV R2, R0 ;  /* 0x0000000000027202 */ /* 0x000fce0000000f00 */
.L_x_40428:
[----:B------:R-:W-:Y:S05]  /*a640*/  BSYNC.RECONVERGENT B4 ;  /* 0x0000000000047941 */ /* 0x000fea0003800200 */
.L_x_40427:
        /* <DEDUP_REMOVED lines=28> */
.L_x_40405:
        /* <DEDUP_REMOVED lines=28> */
[----:B0-234-:R-:W-:Y:S05]  /*a9d0*/  CALL.REL.NOINC `($__internal_81_$__cuda_sm3x_div_rn_ftz_f32_slowpath) ;  /* 0x0000020400b07944 */ /* 0x01dfea0003c00000 */
[----:B------:R-:W-:-:S07]  /*a9e0*/  MOV R2, R0 ;  /* 0x0000000000027202 */ /* 0x000fce0000000f00 */
.L_x_40430:
[----:B------:R-:W-:Y:S05]  /*a9f0*/  BSYNC.RECONVERGENT B4 ;  /* 0x0000000000047941 */ /* 0x000fea0003800200 */
.L_x_40429:
        /* <DEDUP_REMOVED lines=27> */
.L_x_40412:
[----:B------:R-:W-:Y:S05]  /*abb0*/  BSYNC.RECONVERGENT B2 ;  /* 0x0000000000027941 */ /* 0x000fea0003800200 */
.L_x_40404:
        /* <DEDUP_REMOVED lines=35> */
[----:B-----5:R-:W-:Y:S02]  /*adf0*/  FMUL.FTZ R0, R27, R0 ;  /* 0x000000001b007220 */ /* 0x020fe40000410000 */
        /* <DEDUP_REMOVED lines=8> */
.L_x_40433:
        /* <DEDUP_REMOVED lines=8> */
.L_x_40432:
[----:B------:R-:W-:-:S04]  /*af00*/  FMUL.RZ R0, R31, 0.15915493667125701904 ;  /* 0x3e22f9831f007820 */ /* 0x000fc8000040c000 */
[----:B------:R1:W0:Y:S08]  /*af10*/  MUFU.COS R30, R0 ;  /* 0x00000000001e7308 */ /* 0x0002300000000000 */
[----:B------:R1:W0:Y:S01]  /*af20*/  MUFU.SIN R31, R0 ;  /* 0x00000000001f7308 */ /* 0x0002220000000400 */
[----:B------:R-:W-:Y:S05]  /*af30*/  BRA `(.L_x_40403) ;  /* 0x0000000000087947 */ /* 0x000fea0003800000 */
.L_x_40431:
[----:B------:R-:W-:-:S04]  /*af40*/  FMUL.FTZ R27, R27, 1.4426950216293334961 ;  /* 0x3fb8aa3b1b1b7820 */ /* 0x000fc80000410000 */
[----:B------:R1:W0:Y:S03]  /*af50*/  MUFU.EX2 R30, R27 ;  /* 0x0000001b001e7308 */ /* 0x0002260000000800 */
.L_x_40403:
[----:B------:R-:W-:Y:S05]  /*af60*/  BSYNC.RECONVERGENT B3 ;  /* 0x0000000000037941 */ /* 0x000fea0003800200 */
.L_x_40402:
        /* <DEDUP_REMOVED lines=73> */
.L_x_40443:
[----:B------:R-:W-:Y:S05]  /*b400*/  BSYNC.RECONVERGENT B4 ;  /* 0x0000000000047941 */ /* 0x000fea0003800200 */
.L_x_40442:
        /* <DEDUP_REMOVED lines=28> */
.L_x_40441:
        /* <DEDUP_REMOVED lines=15> */
[----:B------:R-:W-:Y:S01]  /*b6c0*/  IMAD.MOV.U32 R5, RZ, RZ, R27 ;  /* 0x000000ffff057224 */ /* 0x000fe200078e001b */
[----:B------:R-:W-:-:S07]  /*b6d0*/  MOV R2, 0xb6f0 ;  /* 0x0000b6f000027802 */ /* 0x000fce0000000f00 */
[----:B--234-:R-:W-:Y:S05]  /*b6e0*/  CALL.REL.NOINC `($__internal_81_$__cuda_sm3x_div_rn_ftz_f32_slowpath) ;  /* 0x000001f8006c7944 */ /* 0x01cfea0003c00000 */
[----:B------:R-:W-:-:S07]  /*b6f0*/  MOV R2, R0 ;  /* 0x0000000000027202 */ /* 0x000fce0000000f00 */
.L_x_40447:
[----:B------:R-:W-:Y:S05]  /*b700*/  BSYNC.RECONVERGENT B4 ;  /* 0x0000000000047941 */ /* 0x000fea0003800200 */
.L_x_40446:
        /* <DEDUP_REMOVED lines=28> */
.L_x_40445:
[----:B------:R-:W-:Y:S01]  /*b8d0*/  LOP3.LUT R4, R27, 0xffff0000, RZ, 0xc0, !PT ;  /* 0xffff00001b047812 */ /* 0x000fe200078ec0ff */
[----:B------:R-:W-:Y:S01]  /*b8e0*/  BSSY.RECONVERGENT B0, `(.L_x_40448) ;  /* 0x0000058000007945 */ /* 0x000fe20003800200 */
[----:B------:R-:W-:-:S03]  /*b8f0*/  LOP3.LUT R29, R0, 0xffff0000, RZ, 0xc0, !PT ;  /* 0xffff0000001d7812 */ /* 0x000fc600078ec0ff */
[--C-:B------:R-:W-:Y:S01]  /*b900*/  FADD.FTZ R6, R27, -R4.reuse ;  /* 0x800000041b067221 */ /* 0x100fe20000010000 */
[----:B------:R-:W-:Y:S01]  /*b910*/  FADD.FTZ R28, R4, R4 ;  /* 0x00000004041c7221 */ /* 0x000fe20000010000 */
[--C-:B------:R-:W-:Y:S01]  /*b920*/  FADD.FTZ R26, R0, -R29.reuse ;  /* 0x8000001d001a7221 */ /* 0x100fe20000010000 */
[----:B------:R-:W-:Y:S01]  /*b930*/  FMUL.FTZ R2, R4, R4 ;  /* 0x0000000404027220 */ /* 0x000fe20000410000 */
[C---:B------:R-:W-:Y:S01]  /*b940*/  FADD.FTZ R42, R29.reuse, R29 ;  /* 0x0000001d1d2a7221 */ /* 0x040fe20000010000 */
        /* <DEDUP_REMOVED lines=8> */
[C---:B------:R-:W-:Y:S01]  /*b9d0*/  FADD.FTZ R44, R39.reuse, R39 ;  /* 0x00000027272c7221 */ /* 0x040fe20000010000 */
[C---:B------:R-:W-:Y:S01]  /*b9e0*/  FMUL.FTZ R40, R39.reuse, R42 ;  /* 0x0000002a27287220 */ /* 0x040fe20000410000 */
[C---:B------:R-:W-:Y:S01]  /*b9f0*/  FMUL.FTZ R29, R32.reuse, R7 ;  /* 0x00000007201d7220 */ /* 0x040fe20000410000 */
[----:B------:R-:W-:Y:S01]  /*ba00*/  FMUL.FTZ R6, R39, R39 ;  /* 0x0000002727067220 */ /* 0x000fe20000410000 */
[C---:B------:R-:W-:Y:S01]  /*ba10*/  FMUL.FTZ R26, R32.reuse, R28 ;  /* 0x0000001c201a7220 */ /* 0x040fe20000410000 */
[----:B------:R-:W-:Y:S01]  /*ba20*/  FMUL.FTZ R7, R32, R32 ;  /* 0x0000002020077220 */ /* 0x000fe20000410000 */
[C---:B------:R-:W-:Y:S01]  /*ba30*/  FMUL.FTZ R28, R41.reuse, R42 ;  /* 0x0000002a291c7220 */ /* 0x040fe20000410000 */
[C---:B------:R-:W-:Y:S01]  /*ba40*/  FMUL.FTZ R39, R41.reuse, R44 ;  /* 0x0000002c29277220 */ /* 0x040fe20000410000 */
[----:B------:R-:W-:-:S07]  /*ba50*/  FMUL.FTZ R32, R41, R41 ;  /* 0x0000002929207220 */ /* 0x000fce0000410000 */
.L_x_40449:
[----:B------:R-:W-:Y:S02]  /*ba60*/  FSETP.GEU.FTZ.AND P0, PT, R2, R5, PT ;  /* 0x000000050200720b */ /* 0x000fe40003f1e000 */
[----:B------:R-:W-:Y:S02]  /*ba70*/  LOP3.LUT R3, R3, 0xfffffff7, RZ, 0xc0, !PT ;  /* 0xfffffff703037812 */ /* 0x000fe400078ec0ff */
[----:B------:R-:W-:-:S09]  /*ba80*/  FSEL R42, R5, R2, P0 ;  /* 0x00000002052a7208 */ /* 0x000fd20000000000 */
[----:B------:R-:W-:Y:S02]  /*ba90*/  @P0 LOP3.LUT R3, R3, 0x8, RZ, 0xfc, !PT ;  /* 0x0000000803030812 */ /* 0x000fe400078efcff */
[----:B------:R-:W-:-:S04]  /*baa0*/  FSETP.GEU.FTZ.AND P0, PT, R42, R33, PT ;  /* 0x000000212a00720b */ /* 0x000fc80003f1e000 */
[----:B------:R-:W-:-:S04]  /*bab0*/  FSEL R41, R33, R42, P0 ;  /* 0x0000002a21297208 */ /* 0x000fc80000000000 */
        /* <DEDUP_REMOVED lines=30> */
[----:B------:R-:W-:Y:S02]  /*bca0*/  ISETP.NE.AND P4, PT, R50, RZ, PT ;  /* 0x000000ff3200720c */ /* 0x000fe40003f85270 */
[----:B------:R-:W-:Y:S02]  /*bcb0*/  PLOP3.LUT P0, PT, P0, P2, P3, 0x80, 0x0 ;  /* 0x000000000000781c */ /* 0x000fe40000705030 */
[----:B------:R-:W-:Y:S02]  /*bcc0*/  FSEL R2, R2, R5, P3 ;  /* 0x0000000502027208 */ /* 0x000fe40001800000 */
[----:B------:R-:W-:Y:S02]  /*bcd0*/  LOP3.LUT R3, R3, 0xfffffff7, RZ, 0xc0, !PT ;  /* 0xfffffff703037812 */ /* 0x000fe400078ec0ff */
[----:B------:R-:W-:-:S02]  /*bce0*/  ISETP.NE.AND P3, PT, R52, RZ, PT ;  /* 0x000000ff3400720c */ /* 0x000fc40003f65270 */
[----:B------:R-:W-:Y:S02]  /*bcf0*/  P2R R50, PR, RZ, 0x20 ;  /* 0x00000020ff327803 */ /* 0x000fe40000000000 */
[----:B------:R-:W-:Y:S02]  /*bd00*/  FSETP.GEU.FTZ.AND P5, PT, R42, R33, PT ;  /* 0x000000212a00720b */ /* 0x000fe40003fbe000 */
[----:B------:R-:W-:Y:S02]  /*bd10*/  P2R R52, PR, RZ, 0x40 ;  /* 0x00000040ff347803 */ /* 0x000fe40000000000 */
[----:B------:R-:W-:Y:S02]  /*bd20*/  FSETP.GEU.FTZ.AND P6, PT, R41, R40, PT ;  /* 0x000000282900720b */ /* 0x000fe40003fde000 */
[----:B------:R-:W-:Y:S02]  /*bd30*/  @P0 LOP3.LUT R3, R3, 0x8, RZ, 0xfc, !PT ;  /* 0x0000000803030812 */ /* 0x000fe400078efcff */
        /* <DEDUP_REMOVED lines=8> */
[----:B------:R-:W-:Y:S02]  /*bdc0*/  ISETP.NE.AND P5, PT, R50, RZ, PT ;  /* 0x000000ff3200720c */ /* 0x000fe40003fa5270 */
[----:B------:R-:W-:Y:S02]  /*bdd0*/  FSEL R6, R47, R26, P1 ;  /* 0x0000001a2f067208 */ /* 0x000fe40000800000 */
[----:B------:R-:W-:Y:S02]  /*bde0*/  ISETP.NE.AND P6, PT, R52, RZ, PT ;  /* 0x000000ff3400720c */ /* 0x000fe40003fc5270 */
[----:B------:R-:W-:Y:S02]  /*bdf0*/  FSEL R26, R49, R28, P2 ;  /* 0x0000001c311a7208 */ /* 0x000fe40001000000 */
[----:B------:R-:W-:-:S02]  /*be00*/  FSEL R28, R44, R29, P3 ;  /* 0x0000001d2c1c7208 */ /* 0x000fc40001800000 */
[----:B------:R-:W-:Y:S02]  /*be10*/  FSEL R29, R46, R39, P4 ;  /* 0x000000272e1d7208 */ /* 0x000fe40002000000 */
[----:B------:R-:W-:Y:S02]  /*be20*/  FSEL R39, R48, R7, P5 ;  /* 0x0000000730277208 */ /* 0x000fe40002800000 */
[----:B------:R-:W-:Y:S02]  /*be30*/  FSEL R7, R51, R32, P6 ;  /* 0x0000002033077208 */ /* 0x000fe40003000000 */
[----:B------:R-:W-:Y:S01]  /*be40*/  FSEL R32, R32, R51, P6 ;  /* 0x0000003320207208 */ /* 0x000fe20003000000 */
[----:B------:R-:W-:Y:S06]  /*be50*/  @!P0 BRA `(.L_x_40449) ;  /* 0xfffffffc00008947 */ /* 0x000fec000383ffff */
[----:B------:R-:W-:Y:S05]  /*be60*/  BSYNC.RECONVERGENT B0 ;  /* 0x0000000000007941 */ /* 0x000fea0003800200 */
.L_x_40448:
        /* <DEDUP_REMOVED lines=53> */
[----:B0-234-:R-:W-:Y:S05]  /*c1c0*/  CALL.REL.NOINC `($__internal_81_$__cuda_sm3x_div_rn_ftz_f32_slowpath) ;  /* 0x000001ec00b47944 */ /* 0x01dfea0003c00000 */
[----:B------:R-:W-:-:S07]  /*c1d0*/  MOV R4, R0 ;  /* 0x0000000000047202 */ /* 0x000fce0000000f00 */
.L_x_40451:
[----:B------:R-:W-:Y:S05]  /*c1e0*/  BSYNC.RECONVERGENT B4 ;  /* 0x0000000000047941 */ /* 0x000fea0003800200 */
.L_x_40450:
[----:B------:R-:W-:Y:S02]  /*c1f0*/  HFMA2 R5, -RZ, RZ, 0.89990234375, 10328 ;  /* 0x3b33710bff057431 */ /* 0x000fe400000001ff */
[----:B------:R-:W-:Y:S01]  /*c200*/  FMUL.FTZ R0, R4, R4 ;  /* 0x0000000404007220 */ /* 0x000fe20000410000 */
[----:B------:R-:W-:Y:S01]  /*c210*/  MOV R7, 0x3f6ee581 ;  /* 0x3f6ee58100077802 */ /* 0x000fe20000000f00 */
[----:B------:R-:W-:Y:S01]  /*c220*/  HFMA2 R2, -RZ, RZ, 2.04296875, -15.78125 ;  /* 0x4016cbe4ff027431 */ /* 0x000fe200000001ff */
        /* <DEDUP_REMOVED lines=24> */
.L_x_40440:
        /* <DEDUP_REMOVED lines=29> */
.L_x_40453:
[----:B------:R-:W-:Y:S05]  /*c580*/  BSYNC.RECONVERGENT B4 ;  /* 0x0000000000047941 */ /* 0x000fea0003800200 */
.L_x_40452:
        /* <DEDUP_REMOVED lines=28> */
.L_x_40439:
        /* <DEDUP_REMOVED lines=45> */
.L_x_40456:
[----:B------:R-:W-:Y:S05]  /*ca20*/  BSYNC.RECONVERGENT B4 ;  /* 0x0000000000047941 */ /* 0x000fea0003800200 */
.L_x_40455:
        /* <DEDUP_REMOVED lines=26> */
.L_x_40454:
        /* <DEDUP_REMOVED lines=15> */
.L_x_40458:
[----:B------:R-:W-:Y:S05]  /*ccc0*/  BSYNC.RECONVERGENT B4 ;  /* 0x0000000000047941 */ /* 0x000fea0003800200 */
.L_x_40457:
        /* <DEDUP_REMOVED lines=26> */
.L_x_40438:
        /* <DEDUP_REMOVED lines=33> */
[----:B------:R-:W-:-:S07]  /*d080*/  IMAD.MOV.U32 R2, RZ, RZ, R0 ;  /* 0x000000ffff027224 */ /* 0x000fce00078e0000 */
.L_x_40460:
[----:B------:R-:W-:Y:S05]  /*d090*/  BSYNC.RECONVERGENT B4 ;  /* 0x0000000000047941 */ /* 0x000fea0003800200 */
.L_x_40459:
        /* <DEDUP_REMOVED lines=28> */
.L_x_40437:
        /* <DEDUP_REMOVED lines=30> */
.L_x_40462:
[----:B------:R-:W-:Y:S05]  /*d440*/  BSYNC.RECONVERGENT B4 ;  /* 0x0000000000047941 */ /* 0x000fea0003800200 */
.L_x_40461:
        /* <DEDUP_REMOVED lines=27> */
.L_x_40444:
[----:B------:R-:W-:Y:S05]  /*d600*/  BSYNC.RECONVERGENT B2 ;  /* 0x0000000000027941 */ /* 0x000fea0003800200 */
.L_x_40436:
        /* <DEDUP_REMOVED lines=44> */
.L_x_40465:
        /* <DEDUP_REMOVED lines=8> */
.L_x_40464:
[----:B------:R-:W-:-:S04]  /*d950*/  FMUL.RZ R0, R27, 0.15915493667125701904 ;  /* 0x3e22f9831b007820 */ /* 0x000fc8000040c000 */
[----:B------:R1:W0:Y:S08]  /*d960*/  MUFU.COS R26, R0 ;  /* 0x00000000001a7308 */ /* 0x0002300000000000 */
[----:B------:R1:W0:Y:S01]  /*d970*/  MUFU.SIN R27, R0 ;  /* 0x00000000001b7308 */ /* 0x0002220000000400 */
[----:B------:R-:W-:Y:S05]  /*d980*/  BRA `(.L_x_40435) ;  /* 0x0000000000087947 */ /* 0x000fea0003800000 */
.L_x_40463:
[----:B------:R-:W-:-:S04]  /*d990*/  FMUL.FTZ R23, R23, 1.4426950216293334961 ;  /* 0x3fb8aa3b17177820 */ /* 0x000fc80000410000 */
[----:B------:R1:W0:Y:S03]  /*d9a0*/  MUFU.EX2 R26, R23 ;  /* 0x00000017001a7308 */ /* 0x0002260000000800 */
.L_x_40435:
[----:B------:R-:W-:Y:S05]  /*d9b0*/  BSYNC.RECONVERGENT B3 ;  /* 0x0000000000037941 */ /* 0x000fea0003800200 */
.L_x_40434:
        /* <DEDUP_REMOVED lines=73> */
.L_x_40475:
[----:B------:R-:W-:Y:S05]  /*de50*/  BSYNC.RECONVERGENT B4 ;  /* 0x0000000000047941 */ /* 0x000fea0003800200 */
.L_x_40474:
        /* <DEDUP_REMOVED lines=28> */
.L_x_40473:
        /* <DEDUP_REMOVED lines=19> */
.L_x_40479:
[----:B------:R-:W-:Y:S05]  /*e150*/  BSYNC.RECONVERGENT B4 ;  /* 0x0000000000047941 */ /* 0x000fea0003800200 */
.L_x_40478:
        /* <DEDUP_REMOVED lines=28> */
.L_x_40477:
        /* <DEDUP_REMOVED lines=12> */
[----:B------:R-:W-:Y:S01]  /*e3e0*/  FADD.FTZ R25, R22, R22 ;  /* 0x0000001616197221 */ /* 0x000fe20000010000 */
[--C-:B------:R-:W-:Y:S01]  /*e3f0*/  FADD.FTZ R28, R6, -R39.reuse ;  /* 0x80000027061c7221 */ /* 0x100fe20000010000 */
[C---:B------:R-:W-:Y:S01]  /*e400*/  FMUL.FTZ R33, R39.reuse, R24 ;  /* 0x0000001827217220 */ /* 0x040fe20000410000 */
[C---:B------:R-:W-:Y:S01]  /*e410*/  FMUL.FTZ R5, R39.reuse, R39 ;  /* 0x0000002727057220 */ /* 0x040fe20000410000 */
[----:B------:R-:W-:Y:S01]  /*e420*/  FADD.FTZ R39, R39, R39 ;  /* 0x0000002727277221 */ /* 0x000fe20000010000 */
[CC--:B------:R-:W-:Y:S01]  /*e430*/  FMUL.FTZ R29, R22.reuse, R41.reuse ;  /* 0x00000029161d7220 */ /* 0x0c0fe20000410000 */
[----:B------:R-:W-:Y:S01]  /*e440*/  FMUL.FTZ R6, R22, R22 ;  /* 0x0000001616067220 */ /* 0x000fe20000410000 */
[----:B------:R-:W-:Y:S01]  /*e450*/  FMUL.FTZ R22, R4, R41 ;  /* 0x0000002904167220 */ /* 0x000fe20000410000 */
[----:B------:R-:W-:Y:S01]  /*e460*/  FMUL.FTZ R24, R28, R24 ;  /* 0x000000181c187220 */ /* 0x000fe20000410000 */
[----:B------:R-:W-:Y:S01]  /*e470*/  FMUL.FTZ R25, R4, R25 ;  /* 0x0000001904197220 */ /* 0x000fe20000410000 */
[----:B------:R-:W-:Y:S01]  /*e480*/  FMUL.FTZ R32, R28, R39 ;  /* 0x000000271c207220 */ /* 0x000fe20000410000 */
[----:B------:R-:W-:Y:S01]  /*e490*/  FMUL.FTZ R4, R4, R4 ;  /* 0x0000000404047220 */ /* 0x000fe20000410000 */
[----:B------:R-:W-:-:S07]  /*e4a0*/  FMUL.FTZ R28, R28, R28 ;  /* 0x0000001c1c1c7220 */ /* 0x000fce0000410000 */
.L_x_40481:
        /* <DEDUP_REMOVED lines=65> */
.L_x_40480:
[----:B------:R-:W-:Y:S01]  /*e8c0*/  FADD.FTZ R2, R2, -1 ;  /* 0xbf80000002027421 */ /* 0x000fe20000010000 */
[----:B------:R-:W-:Y:S01]  /*e8d0*/  FCHK P3, R0, R23 ;  /* 0x0000001700007302 */ /* 0x000fe20000060000 */
[----:B------:R-:W-:Y:S01]  /*e8e0*/  BSSY.RECONVERGENT B4, `(.L_x_40482) ;  /* 0x0000035000047945 */ /* 0x000fe20003800200 */
[----:B------:R-:W-:Y:S01]  /*e8f0*/  FSETP.GEU.FTZ.AND P2, PT, |R20|, |R21|, PT ;  /* 0x400000151400720b */ /* 0x000fe20003f5e200 */
[----:B------:R-:W-:Y:S01]  /*e900*/  FADD.FTZ R2, R7, R2 ;  /* 0x0000000207027221 */ /* 0x000fe20000010000 */
[----:B------:R-:W-:-:S03]  /*e910*/  HFMA2 R7, -RZ, RZ, 1.3056640625, -1.8671875 ;  /* 0x3d39bf78ff077431 */ /* 0x000fc600000001ff */
        /* <DEDUP_REMOVED lines=49> */
.L_x_40483:
[----:B------:R-:W-:Y:S05]  /*ec30*/  BSYNC.RECONVERGENT B4 ;  /* 0x0000000000047941 */ /* 0x000fea0003800200 */
.L_x_40482:
        /* <DEDUP_REMOVED lines=28> */
.L_x_40472:
        /* <DEDUP_REMOVED lines=28> */
[----:B------:R-:W-:-:S07]  /*efc0*/  IMAD.MOV.U32 R2, RZ, RZ, R0 ;  /* 0x000000ffff027224 */ /* 0x000fce00078e0000 */
.L_x_40485:
[----:B------:R-:W-:Y:S05]  /*efd0*/  BSYNC.RECONVERGENT B4 ;  /* 0x0000000000047941 */ /* 0x000fea0003800200 */
.L_x_40484:
        /* <DEDUP_REMOVED lines=28> */
.L_x_40471:
        /* <DEDUP_REMOVED lines=45> */
.L_x_40488:
[----:B------:R-:W-:Y:S05]  /*f470*/  BSYNC.RECONVERGENT B4 ;  /* 0x0000000000047941 */ /* 0x000fea0003800200 */
.L_x_40487:
        /* <DEDUP_REMOVED lines=26> */
.L_x_40486:
        /* <DEDUP_REMOVED lines=15> */
.L_x_40490:
[----:B------:R-:W-:Y:S05]  /*f710*/  BSYNC.RECONVERGENT B4 ;  /* 0x0000000000047941 */ /* 0x000fea0003800200 */
.L_x_40489:
        /* <DEDUP_REMOVED lines=26> */
.L_x_40470:
        /* <DEDUP_REMOVED lines=34> */
.L_x_40492:
[----:B------:R-:W-:Y:S05]  /*fae0*/  BSYNC.RECONVERGENT B4 ;  /* 0x0000000000047941 */ /* 0x000fea0003800200 */
.L_x_40491:
        /* <DEDUP_REMOVED lines=28> */
.L_x_40469:
        /* <DEDUP_REMOVED lines=30> */
.L_x_40494:
[----:B------:R-:W-:Y:S05]  /*fe90*/  BSYNC.RECONVERGENT B4 ;  /* 0x0000000000047941 */ /* 0x000fea0003800200 */
.L_x_40493:
        /* <DEDUP_REMOVED lines=27> */
.L_x_40476:
[----:B------:R-:W-:Y:S05]  /*10050*/  BSYNC.RECONVERGENT B2 ;  /* 0x0000000000027941 */ /* 0x000fea0003800200 */
.L_x_40468:
        /* <DEDUP_REMOVED lines=44> */
.L_x_40497:
        /* <DEDUP_REMOVED lines=8> */
.L_x_40496:
[----:B------:R-:W-:-:S04]  /*103a0*/  FMUL.RZ R0, R23, 0.15915493667125701904 ;  /* 0x3e22f98317007820 */ /* 0x000fc8000040c000 */
[----:B------:R1:W0:Y:S08]  /*103b0*/  MUFU.COS R22, R0 ;  /* 0x0000000000167308 */ /* 0x0002300000000000 */
[----:B------:R1:W0:Y:S01]  /*103c0*/  MUFU.SIN R23, R0 ;  /* 0x0000000000177308 */ /* 0x0002220000000400 */
[----:B------:R-:W-:Y:S05]  /*103d0*/  BRA `(.L_x_40467) ;  /* 0x0000000000087947 */ /* 0x000fea0003800000 */
.L_x_40495:
[----:B------:R-:W-:-:S04]  /*103e0*/  FMUL.FTZ R19, R19, 1.4426950216293334961 ;  /* 0x3fb8aa3b13137820 */ /* 0x000fc80000410000 */
[----:B------:R1:W0:Y:S03]  /*103f0*/  MUFU.EX2 R22, R19 ;  /* 0x0000001300167308 */ /* 0x0002260000000800 */
.L_x_40467:
[----:B------:R-:W-:Y:S05]  /*10400*/  BSYNC.RECONVERGENT B3 ;  /* 0x0000000000037941 */ /* 0x000fea0003800200 */
.L_x_40466:
        /* <DEDUP_REMOVED lines=73> */
.L_x_40507:
[----:B------:R-:W-:Y:S05]  /*108a0*/  BSYNC.RECONVERGENT B4 ;  /* 0x0000000000047941 */ /* 0x000fea0003800200 */
.L_x_40506:
        /* <DEDUP_REMOVED lines=28> */
.L_x_40505:
        /* <DEDUP_REMOVED lines=19> */
.L_x_40511:
[----:B------:R-:W-:Y:S05]  /*10ba0*/  BSYNC.RECONVERGENT B4 ;  /* 0x0000000000047941 */ /* 0x000fea0003800200 */
.L_x_40510:
        /* <DEDUP_REMOVED lines=28> */
.L_x_40509:
        /* <DEDUP_REMOVED lines=13> */
[----:B------:R-:W-:Y:S01]  /*10e40*/  FADD.FTZ R24, R18, -R33 ;  /* 0x8000002112187221 */ /* 0x000fe20000010000 */
[----:B------:R-:W-:Y:S01]  /*10e50*/  FMUL.FTZ R7, R21, R21 ;  /* 0x0000001515077220 */ /* 0x000fe20000410000 */
[C---:B------:R-:W-:Y:S01]  /*10e60*/  FMUL.FTZ R29, R33.reuse, R28 ;  /* 0x0000001c211d7220 */ /* 0x040fe20000410000 */
[----:B------:R-:W-:Y:S01]  /*10e70*/  FMUL.FTZ R6, R33, R33 ;  /* 0x0000002121067220 */ /* 0x000fe20000410000 */
[----:B------:R-:W-:Y:S01]  /*10e80*/  FADD.FTZ R21, R21, R21 ;  /* 0x0000001515157221 */ /* 0x000fe20000010000 */
[----:B------:R-:W-:Y:S01]  /*10e90*/  FADD.FTZ R33, R33, R33 ;  /* 0x0000002121217221 */ /* 0x000fe20000010000 */
[----:B------:R-:W-:Y:S01]  /*10ea0*/  FMUL.FTZ R18, R4, R20 ;  /* 0x0000001404127220 */ /* 0x000fe20000410000 */
[----:B------:R-:W-:Y:S01]  /*10eb0*/  FMUL.FTZ R20, R24, R28 ;  /* 0x0000001c18147220 */ /* 0x000fe20000410000 */
[----:B------:R-:W-:Y:S01]  /*10ec0*/  FMUL.FTZ R21, R4, R21 ;  /* 0x0000001504157220 */ /* 0x000fe20000410000 */
[----:B------:R-:W-:Y:S01]  /*10ed0*/  FMUL.FTZ R28, R24, R33 ;  /* 0x00000021181c7220 */ /* 0x000fe20000410000 */
[----:B------:R-:W-:Y:S01]  /*10ee0*/  FMUL.FTZ R4, R4, R4 ;  /* 0x0000000404047220 */ /* 0x000fe20000410000 */
[----:B------:R-:W-:-:S07]  /*10ef0*/  FMUL.FTZ R24, R24, R24 ;  /* 0x0000001818187220 */ /* 0x000fce0000410000 */
.L_x_40513:
        /* <DEDUP_REMOVED lines=65> */
.L_x_40512:
        /* <DEDUP_REMOVED lines=55> */
.L_x_40515:
[----:B------:R-:W-:Y:S05]  /*11680*/  BSYNC.RECONVERGENT B4 ;  /* 0x0000000000047941 */ /* 0x000fea0003800200 */
.L_x_40514:
        /* <DEDUP_REMOVED lines=28> */
.L_x_40504:
        /* <DEDUP_REMOVED lines=29> */
.L_x_40517:
[----:B------:R-:W-:Y:S05]  /*11a20*/  BSYNC.RECONVERGENT B4 ;  /* 0x0000000000047941 */ /* 0x000fea0003800200 */
.L_x_40516:
        /* <DEDUP_REMOVED lines=28> */
.L_x_40503:
        /* <DEDUP_REMOVED lines=45> */
.L_x_40520:
[----:B------:R-:W-:Y:S05]  /*11ec0*/  BSYNC.RECONVERGENT B4 ;  /* 0x0000000000047941 */ /* 0x000fea0003800200 */
.L_x_40519:
        /* <DEDUP_REMOVED lines=26> */
.L_x_40518:
        /* <DEDUP_REMOVED lines=11> */
[----:B------:R-:W-:Y:S01]  /*12120*/  IMAD.MOV.U32 R5, RZ, RZ, 0x3f800000 ;  /* 0x3f800000ff057424 */ /* 0x000fe200078e00ff */
[----:B------:R-:W-:-:S07]  /*12130*/  MOV R2, 0x12150 ;  /* 0x0001215000027802 */ /* 0x000fce0000000f00 */
[----:B0-234-:R-:W-:Y:S05]  /*12140*/  CALL.REL.NOINC `($__internal_81_$__cuda_sm3x_div_rn_ftz_f32_slowpath) ;  /* 0x0000018c00d47944 */ /* 0x01dfea0003c00000 */
[----:B------:R-:W-:-:S07]  /*12150*/  MOV R2, R0 ;  /* 0x0000000000027202 */ /* 0x000fce0000000f00 */
.L_x_40522:
[----:B------:R-:W-:Y:S05]  /*12160*/  BSYNC.RECONVERGENT B4 ;  /* 0x0000000000047941 */ /* 0x000fea0003800200 */
.L_x_40521:
        /* <DEDUP_REMOVED lines=26> */
.L_x_40502:
        /* <DEDUP_REMOVED lines=34> */
.L_x_40524:
[----:B------:R-:W-:Y:S05]  /*12530*/  BSYNC.RECONVERGENT B4 ;  /* 0x0000000000047941 */ /* 0x000fea0003800200 */
.L_x_40523:
        /* <DEDUP_REMOVED lines=28> */
.L_x_40501:
        /* <DEDUP_REMOVED lines=30> */
.L_x_40526:
[----:B------:R-:W-:Y:S05]  /*128e0*/  BSYNC.RECONVERGENT B4 ;  /* 0x0000000000047941 */ /* 0x000fea0003800200 */
.L_x_40525:
        /* <DEDUP_REMOVED lines=27> */
.L_x_40508:
[----:B------:R-:W-:Y:S05]  /*12aa0*/  BSYNC.RECONVERGENT B2 ;  /* 0x0000000000027941 */ /* 0x000fea0003800200 */
.L_x_40500:
        /* <DEDUP_REMOVED lines=44> */
.L_x_40529:
        /* <DEDUP_REMOVED lines=8> */
.L_x_40528:
[----:B------:R-:W-:-:S04]  /*12df0*/  FMUL.RZ R0, R19, 0.15915493667125701904 ;  /* 0x3e22f98313007820 */ /* 0x000fc8000040c000 */
[----:B------:R1:W0:Y:S08]  /*12e00*/  MUFU.COS R18, R0 ;  /* 0x0000000000127308 */ /* 0x0002300000000000 */
[----:B------:R1:W0:Y:S01]  /*12e10*/  MUFU.SIN R19, R0 ;  /* 0x0000000000137308 */ /* 0x0002220000000400 */
[----:B------:R-:W-:Y:S05]  /*12e20*/  BRA `(.L_x_40499) ;  /* 0x0000000000087947 */ /* 0x000fea0003800000 */
.L_x_40527:
[----:B------:R-:W-:-:S04]  /*12e30*/  FMUL.FTZ R15, R15, 1.4426950216293334961 ;  /* 0x3fb8aa3b0f0f7820 */ /* 0x000fc80000410000 */
[----:B------:R1:W0:Y:S03]  /*12e40*/  MUFU.EX2 R18, R15 ;  /* 0x0000000f00127308 */ /* 0x0002260000000800 */
.L_x_40499:
[----:B------:R-:W-:Y:S05]  /*12e50*/  BSYNC.RECONVERGENT B3 ;  /* 0x0000000000037941 */ /* 0x000fea0003800200 */
.L_x_40498:
        /* <DEDUP_REMOVED lines=55> */
[----:B------:R-:W-:Y:S01]  /*131d0*/  FFMA.FTZ R4, R3, R4, 0.33333510160446166992 ;  /* 0x3eaaaae603047423 */ /* 0x000fe20000010004 */
[----:B------:R-:W-:-:S03]  /*131e0*/  @P1 MOV R6, 0x7f800000 ;  /* 0x7f80000000061802 */ /* 0x000fc60000000f00 */
        /* <DEDUP_REMOVED lines=16> */
.L_x_40539:
[----:B------:R-:W-:Y:S05]  /*132f0*/  BSYNC.RECONVERGENT B4 ;  /* 0x0000000000047941 */ /* 0x000fea0003800200 */
.L_x_40538:
[----:B------:R-:W-:Y:S02]  /*13300*/  HFMA2 R5, -RZ, RZ, 0.89990234375, 10328 ;  /* 0x3b33710bff057431 */ /* 0x000fe400000001ff */
[----:B------:R-:W-:Y:S01]  /*13310*/  FMUL.FTZ R0, R3, R3 ;  /* 0x0000000303007220 */ /* 0x000fe20000410000 */
        /* <DEDUP_REMOVED lines=26> */
.L_x_40537:
        /* <DEDUP_REMOVED lines=19> */
.L_x_40543:
[----:B------:R-:W-:Y:S05]  /*135f0*/  BSYNC.RECONVERGENT B4 ;  /* 0x0000000000047941 */ /* 0x000fea0003800200 */
.L_x_40542:
        /* <DEDUP_REMOVED lines=28> */
.L_x_40541:
        /* <DEDUP_REMOVED lines=12> */
[----:B------:R-:W-:Y:S01]  /*13880*/  FMUL.FTZ R25, R21, R16 ;  /* 0x0000001015197220 */ /* 0x000fe20000410000 */
[--C-:B------:R-:W-:Y:S01]  /*13890*/  FADD.FTZ R4, R4, -R17.reuse ;  /* 0x8000001104047221 */ /* 0x100fe20000010000 */
[CC--:B------:R-:W-:Y:S01]  /*138a0*/  FMUL.FTZ R24, R17.reuse, R14.reuse ;  /* 0x0000000e11187220 */ /* 0x0c0fe20000410000 */
[----:B------:R-:W-:Y:S01]  /*138b0*/  FMUL.FTZ R7, R17, R17 ;  /* 0x0000001111077220 */ /* 0x000fe20000410000 */
        /* <DEDUP_REMOVED lines=9> */
.L_x_40545:
        /* <DEDUP_REMOVED lines=65> */
.L_x_40544:
        /* <DEDUP_REMOVED lines=38> */
[----:B------:R-:W-:-:S03]  /*13fc0*/  FFMA R6, R0, R5, RZ ;  /* 0x0000000500067223 */ /* 0x000fc600000000ff */
        /* <DEDUP_REMOVED lines=16> */
.L_x_40547:
[----:B------:R-:W-:Y:S05]  /*140d0*/  BSYNC.RECONVERGENT B4 ;  /* 0x0000000000047941 */ /* 0x000fea0003800200 */
.L_x_40546:
        /* <DEDUP_REMOVED lines=28> */
.L_x_40536:
        /* <DEDUP_REMOVED lines=29> */
.L_x_40549:
[----:B------:R-:W-:Y:S05]  /*14470*/  BSYNC.RECONVERGENT B4 ;  /* 0x0000000000047941 */ /* 0x000fea0003800200 */
.L_x_40548:
        /* <DEDUP_REMOVED lines=28> */
.L_x_40535:
        /* <DEDUP_REMOVED lines=45> */
.L_x_40552:
[----:B------:R-:W-:Y:S05]  /*14910*/  BSYNC.RECONVERGENT B4 ;  /* 0x0000000000047941 */ /* 0x000fea0003800200 */
.L_x_40551:
        /* <DEDUP_REMOVED lines=26> */
.L_x_40550:
        /* <DEDUP_REMOVED lines=15> */
.L_x_40554:
[----:B------:R-:W-:Y:S05]  /*14bb0*/  BSYNC.RECONVERGENT B4 ;  /* 0x0000000000047941 */ /* 0x000fea0003800200 */
.L_x_40553:
        /* <DEDUP_REMOVED lines=26> */
.L_x_40534:
        /* <DEDUP_REMOVED lines=21> */
[----:B------:R-:W-:Y:S02]  /*14eb0*/  MOV R3, 0x3f800000 ;  /* 0x3f80000000037802 */ /* 0x000fe40000000f00 */
        /* <DEDUP_REMOVED lines=10> */
[----:B0-234-:R-:W-:Y:S05]  /*14f60*/  CALL.REL.NOINC `($__internal_81_$__cuda_sm3x_div_rn_ftz_f32_slowpath) ;  /* 0x00000160004c7944 */ /* 0x01dfea0003c00000 */
[----:B------:R-:W-:-:S07]  /*14f70*/  MOV R2, R0 ;  /* 0x0000000000027202 */ /* 0x000fce0000000f00 */
.L_x_40556:
[----:B------:R-:W-:Y:S05]  /*14f80*/  BSYNC.RECONVERGENT B4 ;  /* 0x0000000000047941 */ /* 0x000fea0003800200 */
.L_x_40555:
        /* <DEDUP_REMOVED lines=28> */
.L_x_40533:
        /* <DEDUP_REMOVED lines=30> */
.L_x_40558:
[----:B------:R-:W-:Y:S05]  /*15330*/  BSYNC.RECONVERGENT B4 ;  /* 0x0000000000047941 */ /* 0x000fea0003800200 */
.L_x_40557:
        /* <DEDUP_REMOVED lines=27> */
.L_x_40540:
[----:B------:R-:W-:Y:S05]  /*154f0*/  BSYNC.RECONVERGENT B2 ;  /* 0x0000000000027941 */ /* 0x000fea0003800200 */
.L_x_40532:
        /* <DEDUP_REMOVED lines=44> */
.L_x_40561:
        /* <DEDUP_REMOVED lines=8> */
.L_x_40560:
[----:B------:R-:W-:-:S04]  /*15840*/  FMUL.RZ R0, R5, 0.15915493667125701904 ;  /* 0x3e22f98305007820 */ /* 0x000fc8000040c000 */
[----:B------:R1:W0:Y:S08]  /*15850*/  MUFU.COS R4, R0 ;  /* 0x0000000000047308 */ /* 0x0002300000000000 */
[----:B------:R1:W0:Y:S01]  /*15860*/  MUFU.SIN R5, R0 ;  /* 0x0000000000057308 */ /* 0x0002220000000400 */
[----:B------:R-:W-:Y:S05]  /*15870*/  BRA `(.L_x_40531) ;  /* 0x0000000000087947 */ /* 0x000fea0003800000 */
.L_x_40559:
[----:B------:R-:W-:-:S06]  /*15880*/  FMUL.FTZ R4, R11, 1.4426950216293334961 ;  /* 0x3fb8aa3b0b047820 */ /* 0x000fcc0000410000 */
[----:B------:R-:W1:Y:S02]  /*15890*/  MUFU.EX2 R4, R4 ;  /* 0x0000000400047308 */ /* 0x000e640000000800 */
.L_x_40531:
[----:B------:R-:W-:Y:S05]  /*158a0*/  BSYNC.RECONVERGENT B3 ;  /* 0x0000000000037941 */ /* 0x000fea0003800200 */
.L_x_40530:
[----:B------:R-:W0:Y:S01]  /*158b0*/  S2R R11, SR_CTAID.X ;  /* 0x00000000000b7919 */ /* 0x000e220000002500 */
[----:B------:R-:W-:Y:S01]  /*158c0*/  ISETP.GE.U32.AND P0, PT, R38, UR5, PT ;  /* 0x0000000526007c0c */ /* 0x000fe2000bf06070 */
[----:B------:R-:W-:Y:S04]  /*158d0*/  BSSY.RECONVERGENT B0, `(.L_x_40562) ;  /* 0x0000033000007945 */ /* 0x000fe80003800200 */
[----:B------:R-:W-:Y:S08]  /*158e0*/  BSSY.RELIABLE B1, `(.L_x_40563) ;  /* 0x000002b000017945 */ /* 0x000ff00003800100 */
[----:B------:R-:W-:Y:S05]  /*158f0*/  @P0 BRA `(.L_x_40564) ;  /* 0x0000000000300947 */ /* 0x000fea0003800000 */
[----:B------:R-:W5:Y:S01]  /*15900*/  LDC.64 R2, c[0x0][0x390] ;  /* 0x0000e400ff027b82 */ /* 0x000f620000000a00 */
[----:B0-----:R-:W-:Y:S02]  /*15910*/  LEA R7, R11, R38, 0xa ;  /* 0x000000260b077211 */ /* 0x001fe400078e50ff */
[----:B------:R-:W-:-:S04]  /*15920*/  IADD3 R38, PT, PT, R38, 0x80, RZ ;  /* 0x0000008026267810 */ /* 0x000fc80007ffe0ff */
[----:B------:R-:W-:Y:S01]  /*15930*/  ISETP.GE.AND P0, PT, R38, UR5, PT ;  /* 0x0000000526007c0c */ /* 0x000fe2000bf06270 */
[----:B-----5:R-:W-:-:S05]  /*15940*/  IMAD.WIDE.U32 R2, R7, 0x8, R2 ;  /* 0x0000000807027825 */ /* 0x020fca00078e0002 */
[----:B--23--:R0:W-:Y:S07]  /*15950*/  STG.E.64 desc[UR6][R2.64], R8 ;  /* 0x0000000802007986 */ /* 0x00c1ee000c101b06 */
[----:B------:R-:W-:Y:S05]  /*15960*/  @P0 BRA `(.L_x_40565) ;  /* 0x0000000000300947 */ /* 0x000fea0003800000 */
[----:B0-----:R-:W0:Y:S01]  /*15970*/  LDC.64 R2, c[0x0][0x390] ;  /* 0x0000e400ff027b82 */ /* 0x001e220000000a00 */
[----:B------:R-:W-:Y:S02]  /*15980*/  LEA R7, R11, R38, 0xa ;  /* 0x000000260b077211 */ /* 0x000fe400078e50ff */
[----:B------:R-:W-:-:S03]  /*15990*/  IADD3 R38, PT, PT, R38, 0x80, RZ ;  /* 0x0000008026267810 */ /* 0x000fc60007ffe0ff */
[----:B0-----:R-:W-:-:S05]  /*159a0*/  IMAD.WIDE.U32 R2, R7, 0x8, R2 ;  /* 0x0000000807027825 */ /* 0x001fca00078e0002 */
[----:B------:R0:W-:Y:S02]  /*159b0*/  STG.E.64 desc[UR6][R2.64], R34 ;  /* 0x0000002202007986 */ /* 0x0001e4000c101b06 */
.L_x_40564:
[----:B------:R-:W-:-:S13]  /*159c0*/  ISETP.GE.AND P0, PT, R38, UR5, PT ;  /* 0x0000000526007c0c */ /* 0x000fda000bf06270 */
[----:B------:R-:W-:Y:S05]  /*159d0*/  @P0 BRA `(.L_x_40566) ;  /* 0x0000000000300947 */ /* 0x000fea0003800000 */
[----:B0-----:R-:W0:Y:S01]  /*159e0*/  LDC.64 R2, c[0x0][0x390] ;  /* 0x0000e400ff027b82 */ /* 0x001e220000000a00 */
[----:B------:R-:W-:Y:S02]  /*159f0*/  LEA R7, R11, R38, 0xa ;  /* 0x000000260b077211 */ /* 0x000fe400078e50ff */
[----:B------:R-:W-:-:S03]  /*15a00*/  IADD3 R38, PT, PT, R38, 0x80, RZ ;  /* 0x0000008026267810 */ /* 0x000fc60007ffe0ff */
[----:B0-----:R-:W-:-:S05]  /*15a10*/  IMAD.WIDE.U32 R2, R7, 0x8, R2 ;  /* 0x0000000807027825 */ /* 0x001fca00078e0002 */
[----:B----4-:R0:W-:Y:S02]  /*15a20*/  STG.E.64 desc[UR6][R2.64], R36 ;  /* 0x0000002402007986 */ /* 0x0101e4000c101b06 */
.L_x_40565:
[----:B------:R-:W-:-:S13]  /*15a30*/  ISETP.GE.AND P0, PT, R38, UR5, PT ;  /* 0x0000000526007c0c */ /* 0x000fda000bf06270 */
[----:B------:R-:W-:Y:S05]  /*15a40*/  @P0 BRA `(.L_x_40567) ;  /* 0x0000000000300947 */ /* 0x000fea0003800000 */
[----:B0-----:R-:W0:Y:S01]  /*15a50*/  LDC.64 R2, c[0x0][0x390] ;  /* 0x0000e400ff027b82 */ /* 0x001e220000000a00 */
[----:B------:R-:W-:Y:S02]  /*15a60*/  LEA R7, R11, R38, 0xa ;  /* 0x000000260b077211 */ /* 0x000fe400078e50ff */
[----:B------:R-:W-:-:S03]  /*15a70*/  IADD3 R38, PT, PT, R38, 0x80, RZ ;  /* 0x0000008026267810 */ /* 0x000fc60007ffe0ff */
[----:B0-----:R-:W-:-:S05]  /*15a80*/  IMAD.WIDE.U32 R2, R7, 0x8, R2 ;  /* 0x0000000807027825 */ /* 0x001fca00078e0002 */
[----:B------:R0:W-:Y:S02]  /*15a90*/  STG.E.64 desc[UR6][R2.64], R30 ;  /* 0x0000001e02007986 */ /* 0x0001e4000c101b06 */
.L_x_40566:
[----:B------:R-:W-:-:S13]  /*15aa0*/  ISETP.GE.AND P0, PT, R38, UR5, PT ;  /* 0x0000000526007c0c */ /* 0x000fda000bf06270 */
[----:B------:R-:W-:Y:S05]  /*15ab0*/  @P0 BRA `(.L_x_40568) ;  /* 0x0000000000340947 */ /* 0x000fea0003800000 */
[----:B0-----:R-:W0:Y:S01]  /*15ac0*/  LDC.64 R2, c[0x0][0x390] ;  /* 0x0000e400ff027b82 */ /* 0x001e220000000a00 */
[----:B------:R-:W-:Y:S02]  /*15ad0*/  LEA R7, R11, R38, 0xa ;  /* 0x000000260b077211 */ /* 0x000fe400078e50ff */
[----:B------:R-:W-:-:S03]  /*15ae0*/  IADD3 R38, PT, PT, R38, 0x80, RZ ;  /* 0x0000008026267810 */ /* 0x000fc60007ffe0ff */
[----:B0-----:R-:W-:-:S05]  /*15af0*/  IMAD.WIDE.U32 R2, R7, 0x8, R2 ;  /* 0x0000000807027825 */ /* 0x001fca00078e0002 */
[----:B------:R0:W-:Y:S02]  /*15b00*/  STG.E.64 desc[UR6][R2.64], R26 ;  /* 0x0000001a02007986 */ /* 0x0001e4000c101b06 */
.L_x_40567:
[----:B------:R-:W-:-:S13]  /*15b10*/  ISETP.GE.AND P0, PT, R38, UR5, PT ;  /* 0x0000000526007c0c */ /* 0x000fda000bf06270 */
[----:B------:R-:W-:Y:S05]  /*15b20*/  @P0 BREAK.RELIABLE B1 ;  /* 0x0000000000010942 */ /* 0x000fea0003800100 */
[----:B------:R-:W-:Y:S05]  /*15b30*/  @P0 BRA `(.L_x_40569) ;  /* 0x0000000000300947 */ /* 0x000fea0003800000 */
[----:B0-----:R-:W0:Y:S01]  /*15b40*/  LDC.64 R2, c[0x0][0x390] ;  /* 0x0000e400ff027b82 */ /* 0x001e220000000a00 */
[----:B------:R-:W-:Y:S02]  /*15b50*/  LEA R7, R11, R38, 0xa ;  /* 0x000000260b077211 */ /* 0x000fe400078e50ff */
[----:B------:R-:W-:-:S03]  /*15b60*/  IADD3 R38, PT, PT, R38, 0x80, RZ ;  /* 0x0000008026267810 */ /* 0x000fc60007ffe0ff */
[----:B0-----:R-:W-:-:S05]  /*15b70*/  IMAD.WIDE.U32 R2, R7, 0x8, R2 ;  /* 0x0000000807027825 */ /* 0x001fca00078e0002 */
[----:B------:R0:W-:Y:S02]  /*15b80*/  STG.E.64 desc[UR6][R2.64], R22 ;  /* 0x0000001602007986 */ /* 0x0001e4000c101b06 */
.L_x_40568:
[----:B------:R-:W-:Y:S05]  /*15b90*/  BSYNC.RELIABLE B1 ;  /* 0x0000000000017941 */ /* 0x000fea0003800100 */
.L_x_40563:
[----:B------:R-:W-:-:S13]  /*15ba0*/  ISETP.GE.AND P0, PT, R38, UR5, PT ;  /* 0x0000000526007c0c */ /* 0x000fda000bf06270 */
[----:B0-----:R-:W0:Y:S01]  /*15bb0*/  @!P0 LDC.64 R2, c[0x0][0x390] ;  /* 0x0000e400ff028b82 */ /* 0x001e220000000a00 */
[----:B------:R-:W-:Y:S02]  /*15bc0*/  @!P0 LEA R7, R11, R38, 0xa ;  /* 0x000000260b078211 */ /* 0x000fe400078e50ff */
[----:B------:R-:W-:-:S03]  /*15bd0*/  @!P0 IADD3 R38, PT, PT, R38, 0x80, RZ ;  /* 0x0000008026268810 */ /* 0x000fc60007ffe0ff */
[----:B0-----:R-:W-:-:S05]  /*15be0*/  @!P0 IMAD.WIDE.U32 R2, R7, 0x8, R2 ;  /* 0x0000000807028825 */ /* 0x001fca00078e0002 */
[----:B------:R0:W-:Y:S02]  /*15bf0*/  @!P0 STG.E.64 desc[UR6][R2.64], R18 ;  /* 0x0000001202008986 */ /* 0x0001e4000c101b06 */
.L_x_40569:
[----:B------:R-:W-:Y:S05]  /*15c00*/  BSYNC.RECONVERGENT B0 ;  /* 0x0000000000007941 */ /* 0x000fea0003800200 */
.L_x_40562:
[----:B------:R-:W-:Y:S05]  /*15c10*/  WARPSYNC.ALL ;  /* 0x0000000000007948 */ /* 0x000fea0003800000 */
[----:B------:R-:W-:-:S13]  /*15c20*/  ISETP.GE.AND P0, PT, R38, UR5, PT ;  /* 0x0000000526007c0c */ /* 0x000fda000bf06270 */
[----:B------:R-:W-:Y:S05]  /*15c30*/  @P0 EXIT ;  /* 0x000000000000094d */ /* 0x000fea0003800000 */
[----:B0-----:R-:W0:Y:S01]  /*15c40*/  LDC.64 R2, c[0x0][0x390] ;  /* 0x0000e400ff027b82 */ /* 0x001e220000000a00 */
[----:B------:R-:W-:-:S05]  /*15c50*/  LEA R7, R11, R38, 0xa ;  /* 0x000000260b077211 */ /* 0x000fca00078e50ff */
[----:B0-----:R-:W-:-:S05]  /*15c60*/  IMAD.WIDE.U32 R2, R7, 0x8, R2 ;  /* 0x0000000807027825 */ /* 0x001fca00078e0002 */
[----:B-1----:R-:W-:Y:S01]  /*15c70*/  STG.E.64 desc[UR6][R2.64], R4 ;  /* 0x0000000402007986 */ /* 0x002fe2000c101b06 */
[----:B------:R-:W-:Y:S05]  /*15c80*/  EXIT ;  /* 0x000000000000794d */ /* 0x000fea0003800000 */
.L_x_40306:
[----:B------:R-:W0:Y:S01]  /*15c90*/  S2R R7, SR_TID.X ;  /* 0x0000000000077919 */ /* 0x000e220000002100 */
[----:B------:R-:W1:Y:S08]  /*15ca0*/  LDC.64 R2, c[0x0][0x398] ;  /* 0x0000e600ff027b82 */ /* 0x000e700000000a00 */
[----:B------:R-:W2:Y:S01]  /*15cb0*/  LDC.64 R4, c[0x0][0x3a0] ;  /* 0x0000e800ff047b82 */ /* 0x000ea20000000a00 */
[----:B-1----:R-:W-:-:S04]  /*15cc0*/  IMAD.WIDE.U32 R2, R21, 0x8, R2 ;  /* 0x0000000815027825 */ /* 0x002fc800078e0002 */
[----:B0-----:R-:W-:-:S04]  /*15cd0*/  IMAD.WIDE.U32 R2, R7, 0x10, R2 ;  /* 0x0000001007027825 */ /* 0x001fc800078e0002 */
[----:B--2---:R-:W-:Y:S01]  /*15ce0*/  IMAD.WIDE.U32 R4, R21, 0x8, R4 ;  /* 0x0000000815047825 */ /* 0x004fe200078e0004 */
[----:B------:R-:W2:Y:S04]  /*15cf0*/  LDG.E.128 R36, desc[UR6][R2.64] ;  /* 0x0000000602247981 */ /* 0x000ea8000c1e1d00 */
[----:B------:R0:W5:Y:S01]  /*15d00*/  LDG.E.128 R32, desc[UR6][R2.64+0x800] ;  /* 0x0008000602207981 */ /* 0x000162000c1e1d00 */
[----:B------:R-:W-:-:S03]  /*15d10*/  IMAD.WIDE.U32 R4, R7, 0x10, R4 ;  /* 0x0000001007047825 */ /* 0x000fc600078e0004 */
[----:B------:R0:W5:Y:S04]  /*15d20*/  LDG.E.128 R28, desc[UR6][R2.64+0x1000] ;  /* 0x00100006021c7981 */ /* 0x000168000c1e1d00 */
[----:B------:R0:W5:Y:S04]  /*15d30*/  LDG.E.128 R24, desc[UR6][R2.64+0x1800] ;  /* 0x0018000602187981 */ /* 0x000168000c1e1d00 */
[----:B------:R0:W5:Y:S04]  /*15d40*/  LDG.E.128 R8, desc[UR6][R4.64] ;  /* 0x0000000604087981 */ /* 0x000168000c1e1d00 */
        /* <DEDUP_REMOVED lines=35> */
[----:B-----5:R-:W-:Y:S05]  /*15f80*/  CALL.REL.NOINC `($__internal_81_$__cuda_sm3x_div_rn_ftz_f32_slowpath) ;  /* 0x0000015000447944 */ /* 0x020fea0003c00000 */
[----:B------:R-:W-:-:S07]  /*15f90*/  MOV R2, R0 ;  /* 0x0000000000027202 */ /* 0x000fce0000000f00 */
.L_x_40573:
[----:B------:R-:W-:Y:S05]  /*15fa0*/  BSYNC.RECONVERGENT B3 ;  /* 0x0000000000037941 */ /* 0x000fea0003800200 */
.L_x_40572:
        /* <DEDUP_REMOVED lines=28> */
.L_x_40571:
        /* <DEDUP_REMOVED lines=41> */
[----:B-----5:R-:W-:Y:S05]  /*16400*/  CALL.REL.NOINC `($__internal_81_$__cuda_sm3x_div_rn_ftz_f32_slowpath) ;  /* 0x0000014c00247944 */ /* 0x020fea0003c00000 */
[----:B------:R-:W-:-:S07]  /*16410*/  MOV R2, R0 ;  /* 0x0000000000027202 */ /* 0x000fce0000000f00 */
.L_x_40577:
[----:B------:R-:W-:Y:S05]  /*16420*/  BSYNC.RECONVERGENT B3 ;  /* 0x0000000000037941 */ /* 0x000fea0003800200 */
.L_x_40576:
        /* <DEDUP_REMOVED lines=29> */
.L_x_40575:
        /* <DEDUP_REMOVED lines=17> */
[----:B-----5:R-:W-:Y:S05]  /*16710*/  CALL.REL.NOINC `($__internal_81_$__cuda_sm3x_div_rn_ftz_f32_slowpath) ;  /* 0x0000014800607944 */ /* 0x020fea0003c00000 */
[----:B------:R-:W-:-:S07]  /*16720*/  MOV R2, R0 ;  /* 0x0000000000027202 */ /* 0x000fce0000000f00 */
.L_x_40581:
[----:B------:R-:W-:Y:S05]  /*16730*/  BSYNC.RECONVERGENT B3 ;  /* 0x0000000000037941 */ /* 0x000fea0003800200 */
.L_x_40580:
        /* <DEDUP_REMOVED lines=27> */
.L_x_40579:
[----:B------:R-:W-:Y:S01]  /*168f0*/  FMUL.FTZ R2, R0, R0 ;  /* 0x0000000000027220 */ /* 0x000fe20000410000 */
[----:B------:R-:W-:Y:S01]  /*16900*/  MOV R41, 0x3f800000 ;  /* 0x3f80000000297802 */ /* 0x000fe20000000f00 */
[----:B------:R-:W-:Y:S01]  /*16910*/  HFMA2 R43, -RZ, RZ, 1.3056640625, -1.8671875 ;  /* 0x3d39bf78ff2b7431 */ /* 0x000fe200000001ff */
        /* <DEDUP_REMOVED lines=12> */
[----:B------:R-:W-:-:S04]  /*169e0*/  FADD.FTZ R4, R4, R7 ;  /* 0x0000000704047221 */ /* 0x000fc80000010000 */
        /* <DEDUP_REMOVED lines=15> */
[C---:B------:R-:W-:Y:S01]  /*16ae0*/  @P1 FFMA.FTZ R4, R2.reuse, R41, +INF ;  /* 0x7f80000002041423 */ /* 0x040fe20000010029 */
[----:B------:R-:W-:Y:S02]  /*16af0*/  @P0 FSETP.NEU.FTZ.AND P1, PT, R2, RZ, PT ;  /* 0x000000ff0200020b */ /* 0x000fe40003f3d000 */
[----:B------:R-:W-:-:S02]  /*16b00*/  FFMA R2, R6, -1, R0 ;  /* 0xbf80000006027823 */ /* 0x000fc40000000000 */
[----:B------:R-:W-:Y:S02]  /*16b10*/  @P0 FSEL R4, R4, -RZ, P1 ;  /* 0x800000ff04040208 */ /* 0x000fe40000800000 */
[----:B------:R-:W-:-:S03]  /*16b20*/  FFMA R5, R5, R2, R6 ;  /* 0x0000000205057223 */ /* 0x000fc60000000006 */
[----:B------:R-:W-:Y:S01]  /*16b30*/  FMUL.FTZ R44, R4, 0.5 ;  /* 0x3f000000042c7820 */ /* 0x000fe20000410000 */
[----:B0-----:R-:W-:Y:S06]  /*16b40*/  @!P2 BRA `(.L_x_40583) ;  /* 0x000000000010a947 */ /* 0x001fec0003800000 */
[----:B------:R-:W-:Y:S02]  /*16b50*/  MOV R5, 0x3f800000 ;  /* 0x3f80000000057802 */ /* 0x000fe40000000f00 */
[----:B------:R-:W-:-:S07]  /*16b60*/  MOV R2, 0x16b80 ;  /* 0x00016b8000027802 */ /* 0x000fce0000000f00 */
[----:B-----5:R-:W-:Y:S05]  /*16b70*/  CALL.REL.NOINC `($__internal_81_$__cuda_sm3x_div_rn_ftz_f32_slowpath) ;  /* 0x0000014400487944 */ /* 0x020fea0003c00000 */
[----:B------:R-:W-:-:S07]  /*16b80*/  MOV R5, R0 ;  /* 0x0000000000057202 */ /* 0x000fce0000000f00 */
.L_x_40583:
[----:B------:R-:W-:Y:S05]  /*16b90*/  BSYNC.RECONVERGENT B3 ;  /* 0x0000000000037941 */ /* 0x000fea0003800200 */
.L_x_40582:
[----:B------:R-:W-:Y:S02]  /*16ba0*/  HFMA2 R7, -RZ, RZ, 0.89990234375, 10328 ;  /* 0x3b33710bff077431 */ /* 0x000fe400000001ff */
[----:B------:R-:W-:Y:S01]  /*16bb0*/  FMUL.FTZ R0, R5, R5 ;  /* 0x0000000505007220 */ /* 0x000fe20000410000 */
[CC--:B------:R-:W-:Y:S02]  /*16bc0*/  FSETP.GEU.FTZ.AND P2, PT, |R36|.reuse, |R37|.reuse, PT ;  /* 0x400000252400720b */ /* 0x0c0fe40003f5e200 */
        /* <DEDUP_REMOVED lines=24> */
.L_x_40578:
        /* <DEDUP_REMOVED lines=32> */
[----:B-----5:R-:W-:Y:S05]  /*16f50*/  CALL.REL.NOINC `($__internal_81_$__cuda_sm3x_div_rn_ftz_f32_slowpath) ;  /* 0x0000014000507944 */ /* 0x020fea0003c00000 */
[----:B------:R-:W-:-:S07]  /*16f60*/  MOV R2, R0 ;  /* 0x0000000000027202 */ /* 0x000fce0000000f00 */
.L_x_40586:
[----:B------:R-:W-:Y:S05]  /*16f70*/  BSYNC.RECONVERGENT B3 ;  /* 0x0000000000037941 */ /* 0x000fea0003800200 */
.L_x_40585:
        /* <DEDUP_REMOVED lines=29> */
.L_x_40584:
        /* <DEDUP_REMOVED lines=46> */
[----:B-----5:R-:W-:Y:S05]  /*17430*/  CALL.REL.NOINC `($__internal_81_$__cuda_sm3x_div_rn_ftz_f32_slowpath) ;  /* 0x0000013c00187944 */ /* 0x020fea0003c00000 */
[----:B------:R-:W-:-:S07]  /*17440*/  MOV R2, R0 ;  /* 0x0000000000027202 */ /* 0x000fce0000000f00 */
.L_x_40589:
[----:B------:R-:W-:Y:S05]  /*17450*/  BSYNC.RECONVERGENT B3 ;  /* 0x0000000000037941 */ /* 0x000fea0003800200 */
.L_x_40588:
        /* <DEDUP_REMOVED lines=29> */
.L_x_40587:
        /* <DEDUP_REMOVED lines=17> */
[----:B-----5:R-:W-:Y:S05]  /*17740*/  CALL.REL.NOINC `($__internal_81_$__cuda_sm3x_div_rn_ftz_f32_slowpath) ;  /* 0x0000013800547944 */ /* 0x020fea0003c00000 */
[----:B------:R-:W-:-:S07]  /*17750*/  MOV R4, R0 ;  /* 0x0000000000047202 */ /* 0x000fce0000000f00 */
.L_x_40592:
[----:B------:R-:W-:Y:S05]  /*17760*/  BSYNC.RECONVERGENT B3 ;  /* 0x0000000000037941 */ /* 0x000fea0003800200 */
.L_x_40591:
[----:B------:R-:W-:Y:S02]  /*17770*/  HFMA2 R5, -RZ, RZ, 0.89990234375, 10328 ;  /* 0x3b33710bff057431 */ /* 0x000fe400000001ff */
[----:B------:R-:W-:Y:S01]  /*17780*/  FMUL.FTZ R0, R4, R4 ;  /* 0x0000000404007220 */ /* 0x000fe20000410000 */
[CC--:B------:R-:W-:Y:S01]  /*17790*/  FSETP.GEU.FTZ.AND P3, PT, |R36|.reuse, |R37|.reuse, PT ;  /* 0x400000252400720b */ /* 0x0c0fe20003f7e200 */
        /* <DEDUP_REMOVED lines=26> */
.L_x_40590:
        /* <DEDUP_REMOVED lines=25> */
.L_x_40594:
[-C--:B------:R-:W-:Y:S02]  /*17ad0*/  FSETP.GEU.FTZ.AND P0, PT, R49, R2.reuse, PT ;  /* 0x000000023100720b */ /* 0x080fe40003f1e000 */
        /* <DEDUP_REMOVED lines=9> */
[----:B------:R-:W-:-:S02]  /*17b70*/  @P1 LOP3.LUT R3, R3, 0x1, RZ, 0xfc, !PT ;  /* 0x0000000103031812 */ /* 0x000fc400078efcff */
[----:B------:R-:W-:Y:S02]  /*17b80*/  FSEL R2, R47, R4, P1 ;  /* 0x000000042f027208 */ /* 0x000fe40000800000 */
[CC--:B------:R-:W-:Y:S02]  /*17b90*/  FSETP.GEU.FTZ.AND P1, PT, R48.reuse, R5.reuse, PT ;  /* 0x000000053000720b */ /* 0x0c0fe40003f3e000 */
[----:B------:R-:W-:Y:S02]  /*17ba0*/  FSEL R4, R49, R6, P0 ;  /* 0x0000000631047208 */ /* 0x000fe40000000000 */
        /* <DEDUP_REMOVED lines=23> */
[C---:B------:R-:W-:Y:S02]  /*17d20*/  LOP3.LUT P1, RZ, R3.reuse, 0x1, RZ, 0xc0, !PT ;  /* 0x0000000103ff7812 */ /* 0x040fe4000782c0ff */
[----:B------:R-:W-:Y:S02]  /*17d30*/  FSEL R40, R48, R41, P2 ;  /* 0x0000002930287208 */ /* 0x000fe40001000000 */
[----:B------:R-:W-:Y:S02]  /*17d40*/  LOP3.LUT P2, RZ, R3, 0x2, RZ, 0xc0, !PT ;  /* 0x0000000203ff7812 */ /* 0x000fe4000784c0ff */
        /* <DEDUP_REMOVED lines=9> */
.L_x_40593:
[----:B------:R-:W-:Y:S01]  /*17de0*/  FADD.FTZ R47, R52, -1 ;  /* 0xbf800000342f7421 */ /* 0x000fe20000010000 */
[----:B------:R-:W-:Y:S01]  /*17df0*/  FCHK P2, R0, R45 ;  /* 0x0000002d00007302 */ /* 0x000fe20000040000 */
        /* <DEDUP_REMOVED lines=42> */
[C---:B------:R-:W-:Y:S01]  /*180a0*/  @P1 FFMA.FTZ R2, R46.reuse, R7, +INF ;  /* 0x7f8000002e021423 */ /* 0x040fe20000010007 */
[----:B------:R-:W-:Y:S02]  /*180b0*/  @P0 FSETP.NEU.FTZ.AND P1, PT, R46, RZ, PT ;  /* 0x000000ff2e00020b */ /* 0x000fe40003f3d000 */
[----:B------:R-:W-:Y:S02]  /*180c0*/  FFMA R4, R41, R5, R4 ;  /* 0x0000000529047223 */ /* 0x000fe40000000004 */
[----:B------:R-:W-:-:S05]  /*180d0*/  @P0 FSEL R2, R2, -RZ, P1 ;  /* 0x800000ff02020208 */ /* 0x000fca0000800000 */
[----:B------:R-:W-:Y:S01]  /*180e0*/  FMUL.FTZ R44, R2, 0.5 ;  /* 0x3f000000022c7820 */ /* 0x000fe20000410000 */
[----:B------:R-:W-:Y:S06]  /*180f0*/  @!P2 BRA `(.L_x_40596) ;  /* 0x000000000010a947 */ /* 0x000fec0003800000 */
[----:B------:R-:W-:Y:S02]  /*18100*/  MOV R5, R45 ;  /* 0x0000002d00057202 */ /* 0x000fe40000000f00 */
[----:B------:R-:W-:-:S07]  /*18110*/  MOV R2, 0x18130 ;  /* 0x0001813000027802 */ /* 0x000fce0000000f00 */
[----:B-----5:R-:W-:Y:S05]  /*18120*/  CALL.REL.NOINC `($__internal_81_$__cuda_sm3x_div_rn_ftz_f32_slowpath) ;  /* 0x0000012c00dc7944 */ /* 0x020fea0003c00000 */
[----:B------:R-:W-:-:S07]  /*18130*/  MOV R4, R0 ;  /* 0x0000000000047202 */ /* 0x000fce0000000f00 */
.L_x_40596:
[----:B------:R-:W-:Y:S05]  /*18140*/  BSYNC.RECONVERGENT B3 ;  /* 0x0000000000037941 */ /* 0x000fea0003800200 */
.L_x_40595:
        /* <DEDUP_REMOVED lines=28> */
.L_x_40574:
[----:B------:R-:W-:Y:S05]  /*18310*/  BSYNC.RECONVERGENT B2 ;  /* 0x0000000000027941 */ /* 0x000fea0003800200 */
.L_x_40570:
        /* <DEDUP_REMOVED lines=24> */
.L_x_40599:
        /* <DEDUP_REMOVED lines=27> */
.L_x_40600:
[----:B------:R-:W-:Y:S01]  /*18650*/  FMUL.FTZ R9, R9, 1.4426950216293334961 ;  /* 0x3fb8aa3b09097820 */ /* 0x000fe20000410000 */
[----:B--2---:R-:W-:-:S04]  /*18660*/  FMUL.RZ R0, R37, 0.15915493667125701904 ;  /* 0x3e22f98325007820 */ /* 0x004fc8000040c000 */
[----:B---3--:R-:W-:Y:S08]  /*18670*/  MUFU.COS R36, R0 ;  /* 0x0000000000247308 */ /* 0x008ff00000000000 */
[----:B------:R-:W0:Y:S08]  /*18680*/  MUFU.EX2 R9, R9 ;  /* 0x0000000900097308 */ /* 0x000e300000000800 */
[----:B------:R-:W1:Y:S01]  /*18690*/  MUFU.SIN R2, R0 ;  /* 0x0000000000027308 */ /* 0x000e620000000400 */
[C---:B0-----:R-:W-:Y:S01]  /*186a0*/  FMUL.FTZ R36, R9.reuse, R36 ;  /* 0x0000002409247220 */ /* 0x041fe20000410000 */
[----:B-1----:R-:W-:-:S07]  /*186b0*/  FMUL.FTZ R37, R9, R2 ;  /* 0x0000000209257220 */ /* 0x002fce0000410000 */
.L_x_40598:
[----:B------:R-:W-:Y:S05]  /*186c0*/  BSYNC.RECONVERGENT B0 ;  /* 0x0000000000007941 */ /* 0x000fea0003800200 */
.L_x_40597:
[----:B------:R-:W-:Y:S01]  /*186d0*/  FSETP.NAN.FTZ.AND P0, PT, R38, R38, PT ;  /* 0x000000262600720b */ /* 0x000fe20003f18000 */
[----:B------:R-:W-:Y:S01]  /*186e0*/  BSSY.RECONVERGENT B2, `(.L_x_40601) ;  /* 0x0000268000027945 */ /* 0x000fe20003800200 */
[----:B------:R-:W-:-:S04]  /*186f0*/  FSETP.NAN.FTZ.AND P1, PT, R39, R39, PT ;  /* 0x000000272700720b */ /* 0x000fc80003f38000 */
[----:B------:R-:W-:-:S13]  /*18700*/  PLOP3.LUT P0, PT, P0, P1, PT, 0xf8, 0x8f ;  /* 0x00000000008f781c */ /* 0x000fda0000703f70 */
[----:B------:R-:W-:Y:S05]  /*18710*/  @P0 BRA `(.L_x_40602) ;  /* 0x0000002000a80947 */ /* 0x000fea0003800000 */
[C---:B------:R-:W-:Y:S01]  /*18720*/  FADD.FTZ R2, |R38|.reuse, -RZ ;  /* 0x800000ff26027221 */ /* 0x040fe20000010200 */
[----:B------:R-:W-:Y:S01]  /*18730*/  FADD.FTZ R5, |R39|, -RZ ;  /* 0x800000ff27057221 */ /* 0x000fe20000010200 */
[----:B------:R-:W-:Y:S02]  /*18740*/  FSETP.GEU.FTZ.AND P1, PT, |R38|, |R39|, PT ;  /* 0x400000272600720b */ /* 0x000fe40003f3e200 */
[----:B------:R-:W-:Y:S02]  /*18750*/  LOP3.LUT R3, R3, 0xffffffdf, RZ, 0xc0, !PT ;  /* 0xffffffdf03037812 */ /* 0x000fe400078ec0ff */
[----:B-1----:R-:W-:Y:S02]  /*18760*/  FSEL R0, R2, R5, !P1 ;  /* 0x0000000502007208 */ /* 0x002fe40004800000 */
        /* <DEDUP_REMOVED lines=60> */
.L_x_40608:
[----:B------:R-:W-:Y:S05]  /*18b30*/  BSYNC.RECONVERGENT B3 ;  /* 0x0000000000037941 */ /* 0x000fea0003800200 */
.L_x_40607:
[----:B------:R-:W-:Y:S02]  /*18b40*/  HFMA2 R5, -RZ, RZ, 0.89990234375, 10328 ;  /* 0x3b33710bff057431 */ /* 0x000fe400000001ff */
[----:B------:R-:W-:Y:S01]  /*18b50*/  FMUL.FTZ R0, R4, R4 ;  /* 0x0000000404007220 */ /* 0x000fe20000410000 */
[CC--:B------:R-:W-:Y:S01]  /*18b60*/  FSETP.GEU.FTZ.AND P3, PT, |R38|.reuse, |R39|.reuse, PT ;  /* 0x400000272600720b */ /* 0x0c0fe20003f7e200 */
[----:B------:R-:W-:Y:S01]  /*18b70*/  HFMA2 R2, -RZ, RZ, 2.04296875, -15.78125 ;  /* 0x4016cbe4ff027431 */ /* 0x000fe200000001ff */
        /* <DEDUP_REMOVED lines=25> */
.L_x_40606:
        /* <DEDUP_REMOVED lines=19> */
.L_x_40612:
[----:B------:R-:W-:Y:S05]  /*18e40*/  BSYNC.RECONVERGENT B3 ;  /* 0x0000000000037941 */ /* 0x000fea0003800200 */
.L_x_40611:
        /* <DEDUP_REMOVED lines=29> */
.L_x_40610:
        /* <DEDUP_REMOVED lines=14> */
[----:B------:R-:W-:Y:S01]  /*19100*/  FADD.FTZ R44, R41, R41 ;  /* 0x00000029292c7221 */ /* 0x000fe20000010000 */
[C---:B------:R-:W-:Y:S01]  /*19110*/  FMUL.FTZ R6, R45.reuse, R45 ;  /* 0x0000002d2d067220 */ /* 0x040fe20000410000 */
[----:B------:R-:W-:Y:S01]  /*19120*/  FADD.FTZ R45, R45, R45 ;  /* 0x0000002d2d2d7221 */ /* 0x000fe20000010000 */
        /* <DEDUP_REMOVED lines=8> */
.L_x_40614:
        /* <DEDUP_REMOVED lines=11> */
[----:B------:R-:W-:Y:S02]  /*19260*/  FSETP.GEU.FTZ.AND P2, PT, R49, R4, PT ;  /* 0x000000043100720b */ /* 0x000fe40003f5e000 */
[----:B------:R-:W-:Y:S02]  /*19270*/  LOP3.LUT R3, R3, 0xfffffffd, RZ, 0xc0, !PT ;  /* 0xfffffffd03037812 */ /* 0x000fe400078ec0ff */
[----:B------:R-:W-:Y:S02]  /*19280*/  FSEL R7, R4, R49, P2 ;  /* 0x0000003104077208 */ /* 0x000fe40001000000 */
[----:B------:R-:W-:Y:S02]  /*19290*/  @P3 LOP3.LUT R3, R3, 0x2, RZ, 0xfc, !PT ;  /* 0x0000000203033812 */ /* 0x000fe400078efcff */
[----:B------:R-:W-:Y:S02]  /*192a0*/  FSETP.GEU.FTZ.AND P0, PT, R7, R6, PT ;  /* 0x000000060700720b */ /* 0x000fe40003f1e000 */
[----:B------:R-:W-:-:S02]  /*192b0*/  FSEL R2, R46, R5, P1 ;  /* 0x000000052e027208 */ /* 0x000fc40000800000 */
[----:B------:R-:W-:Y:S02]  /*192c0*/  FSEL R51, R6, R7, P0 ;  /* 0x0000000706337208 */ /* 0x000fe40000000000 */
[----:B------:R-:W-:Y:S02]  /*192d0*/  LOP3.LUT R3, R3, 0xfffffffe, RZ, 0xc0, !PT ;  /* 0xfffffffe03037812 */ /* 0x000fe400078ec0ff */
[----:B------:R-:W-:Y:S02]  /*192e0*/  FSETP.GEU.FTZ.AND P1, PT, R51, R40, PT ;  /* 0x000000283300720b */ /* 0x000fe40003f3e000 */
[----:B------:R-:W-:Y:S02]  /*192f0*/  FSEL R5, R47, R8, P3 ;  /* 0x000000082f057208 */ /* 0x000fe40001800000 */
[----:B------:R-:W-:Y:S02]  /*19300*/  FSEL R46, R40, R51, P1 ;  /* 0x00000033282e7208 */ /* 0x000fe40000800000 */
[----:B------:R-:W-:-:S02]  /*19310*/  @P2 LOP3.LUT R3, R3, 0x1, RZ, 0xfc, !PT ;  /* 0x0000000103032812 */ /* 0x000fc400078efcff */
[----:B------:R-:W-:Y:S02]  /*19320*/  FSEL R8, R49, R4, P2 ;  /* 0x0000000431087208 */ /* 0x000fe40001000000 */
[----:B------:R-:W-:Y:S02]  /*19330*/  FSETP.GEU.FTZ.AND P2, PT, R46, R41, PT ;  /* 0x000000292e00720b */ /* 0x000fe40003f5e000 */
[----:B------:R-:W-:Y:S02]  /*19340*/  P2R R54, PR, RZ, 0x2 ;  /* 0x00000002ff367803 */ /* 0x000fe40000000000 */
[----:B------:R-:W-:Y:S02]  /*19350*/  FSEL R47, R41, R46, P2 ;  /* 0x0000002e292f7208 */ /* 0x000fe40001000000 */
[----:B------:R-:W-:Y:S02]  /*19360*/  PLOP3.LUT P6, PT, P2, P0, P1, 0x80, 0x0 ;  /* 0x000000000000781c */ /* 0x000fe400017c1010 */
[----:B------:R-:W-:-:S02]  /*19370*/  FSETP.GEU.FTZ.AND P3, PT, R47, R42, PT ;  /* 0x0000002a2f00720b */ /* 0x000fc40003f7e000 */
[----:B------:R-:W-:Y:S02]  /*19380*/  P2R R4, PR, RZ, 0x4 ;  /* 0x00000004ff047803 */ /* 0x000fe40000000000 */
[----:B------:R-:W-:Y:S02]  /*19390*/  FSEL R49, R42, R47, P3 ;  /* 0x0000002f2a317208 */ /* 0x000fe40001800000 */
[----:B------:R-:W-:Y:S02]  /*193a0*/  P2R R53, PR, RZ, 0x1 ;  /* 0x00000001ff357803 */ /* 0x000fe40000000000 */
[----:B------:R-:W-:Y:S02]  /*193b0*/  FSETP.GEU.FTZ.AND P4, PT, R49, R44, PT ;  /* 0x0000002c3100720b */ /* 0x000fe40003f9e000 */
[----:B------:R-:W-:Y:S02]  /*193c0*/  LOP3.LUT P2, RZ, R3, 0x1, RZ, 0xc0, !PT ;  /* 0x0000000103ff7812 */ /* 0x000fe4000784c0ff */
[----:B------:R-:W-:-:S02]  /*193d0*/  FSEL R48, R44, R49, P4 ;  /* 0x000000312c307208 */ /* 0x000fc40002000000 */
[----:B------:R-:W-:Y:S02]  /*193e0*/  PLOP3.LUT P1, PT, P4, P6, P3, 0x80, 0x0 ;  /* 0x000000000000781c */ /* 0x000fe4000272d030 */
[----:B------:R-:W-:Y:S02]  /*193f0*/  FSETP.GEU.FTZ.AND P5, PT, R48, R43, PT ;  /* 0x0000002b3000720b */ /* 0x000fe40003fbe000 */
[----:B------:R-:W-:Y:S02]  /*19400*/  LOP3.LUT P0, RZ, R3, 0x2, RZ, 0xc0, !PT ;  /* 0x0000000203ff7812 */ /* 0x000fe4000780c0ff */
[----:B------:R-:W-:Y:S02]  /*19410*/  FSEL R50, R43, R48, P5 ;  /* 0x000000302b327208 */ /* 0x000fe40002800000 */
[----:B------:R-:W-:Y:S02]  /*19420*/  LOP3.LUT R3, R3, 0xfffffffe, RZ, 0xc0, !PT ;  /* 0xfffffffe03037812 */ /* 0x000fe400078ec0ff */
[----:B------:R-:W-:-:S04]  /*19430*/  FSETP.GEU.FTZ.AND P6, PT, R50, R45, PT ;  /* 0x0000002d3200720b */ /* 0x000fc80003fde000 */
[----:B------:R-:W-:-:S04]  /*19440*/  PLOP3.LUT P1, PT, P6, P1, P5, 0x80, 0x0 ;  /* 0x000000000000781c */ /* 0x000fc80003723050 */
[----:B------:R-:W-:Y:S02]  /*19450*/  PLOP3.LUT P1, PT, P1, P0, P2, 0x80, 0x0 ;  /* 0x000000000000781c */ /* 0x000fe40000f21020 */
[----:B------:R-:W-:Y:S02]  /*19460*/  ISETP.NE.AND P0, PT, R53, RZ, PT ;  /* 0x000000ff3500720c */ /* 0x000fe40003f05270 */
[----:B------:R-:W-:Y:S02]  /*19470*/  ISETP.NE.AND P2, PT, R4, RZ, PT ;  /* 0x000000ff0400720c */ /* 0x000fe40003f45270 */
[----:B------:R-:W-:Y:S02]  /*19480*/  FSEL R4, R7, R6, P0 ;  /* 0x0000000607047208 */ /* 0x000fe40000000000 */
[----:B------:R-:W-:-:S05]  /*19490*/  MOV R7, R52 ;  /* 0x0000003400077202 */ /* 0x000fca0000000f00 */
        /* <DEDUP_REMOVED lines=15> */
.L_x_40613:
[----:B------:R-:W-:Y:S01]  /*19590*/  FADD.FTZ R7, R52, -1 ;  /* 0xbf80000034077421 */ /* 0x000fe20000010000 */
[----:B------:R-:W-:Y:S01]  /*195a0*/  FCHK P2, R0, R9 ;  /* 0x0000000900007302 */ /* 0x000fe20000040000 */
[----:B------:R-:W-:Y:S02]  /*195b0*/  BSSY.RECONVERGENT B3, `(.L_x_40615) ;  /* 0x0000034000037945 */ /* 0x000fe40003800200 */
[----:B------:R-:W-:Y:S01]  /*195c0*/  FADD.FTZ R2, R2, R7 ;  /* 0x0000000702027221 */ /* 0x000fe20000010000 */
[----:B------:R-:W-:-:S03]  /*195d0*/  MOV R7, 0x3d39bf78 ;  /* 0x3d39bf7800077802 */ /* 0x000fc60000000f00 */
        /* <DEDUP_REMOVED lines=47> */
[----:B0-23--:R-:W-:Y:S05]  /*198d0*/  CALL.REL.NOINC `($__internal_81_$__cuda_sm3x_div_rn_ftz_f32_slowpath) ;  /* 0x0000011400f07944 */ /* 0x00dfea0003c00000 */
[----:B------:R-:W-:-:S07]  /*198e0*/  MOV R4, R0 ;  /* 0x0000000000047202 */ /* 0x000fce0000000f00 */
.L_x_40616:
[----:B------:R-:W-:Y:S05]  /*198f0*/  BSYNC.RECONVERGENT B3 ;  /* 0x0000000000037941 */ /* 0x000fea0003800200 */
.L_x_40615:
        /* <DEDUP_REMOVED lines=29> */
.L_x_40605:
        /* <DEDUP_REMOVED lines=29> */
.L_x_40618:
[----:B------:R-:W-:Y:S05]  /*19ca0*/  BSYNC.RECONVERGENT B3 ;  /* 0x0000000000037941 */ /* 0x000fea0003800200 */
.L_x_40617:
        /* <DEDUP_REMOVED lines=29> */
.L_x_40604:
        /* <DEDUP_REMOVED lines=45> */
.L_x_40621:
[----:B------:R-:W-:Y:S05]  /*1a150*/  BSYNC.RECONVERGENT B3 ;  /* 0x0000000000037941 */ /* 0x000fea0003800200 */
.L_x_40620:
[----:B------:R-:W-:Y:S02]  /*1a160*/  HFMA2 R5, -RZ, RZ, 0.89990234375, 10328 ;  /* 0x3b33710bff057431 */ /* 0x000fe400000001ff */
[----:B------:R-:W-:Y:S01]  /*1a170*/  FMUL.FTZ R0, R4, R4 ;  /* 0x0000000404007220 */ /* 0x000fe20000410000 */
[CC--:B------:R-:W-:Y:S01]  /*1a180*/  FSETP.GEU.FTZ.AND P2, PT, |R38|.reuse, |R39|.reuse, PT ;  /* 0x400000272600720b */ /* 0x0c0fe20003f5e200 */
[----:B------:R-:W-:Y:S01]  /*1a190*/  IMAD.MOV.U32 R7, RZ, RZ, 0x3f6ee581 ;  /* 0x3f6ee581ff077424 */ /* 0x000fe200078e00ff */
[C---:B------:R-:W-:Y:S02]  /*1a1a0*/  ISETP.GE.AND P0, PT, R38.reuse, RZ, PT ;  /* 0x000000ff2600720c */ /* 0x040fe40003f06270 */
[----:B------:R-:W-:Y:S02]  /*1a1b0*/  FSETP.NEU.FTZ.AND P1, PT, |R38|, |R39|, PT ;  /* 0x400000272600720b */ /* 0x000fe40003f3d200 */
[----:B------:R-:W-:Y:S01]  /*1a1c0*/  MOV R2, 0x4016cbe4 ;  /* 0x4016cbe400027802 */ /* 0x000fe20000000f00 */
        /* <DEDUP_REMOVED lines=20> */
.L_x_40619:
        /* <DEDUP_REMOVED lines=15> */
.L_x_40623:
[----:B------:R-:W-:Y:S05]  /*1a400*/  BSYNC.RECONVERGENT B3 ;  /* 0x0000000000037941 */ /* 0x000fea0003800200 */
.L_x_40622:
        /* <DEDUP_REMOVED lines=27> */
.L_x_40603:
        /* <DEDUP_REMOVED lines=34> */
.L_x_40625:
[----:B------:R-:W-:Y:S05]  /*1a7e0*/  BSYNC.RECONVERGENT B3 ;  /* 0x0000000000037941 */ /* 0x000fea0003800200 */
.L_x_40624:
        /* <DEDUP_REMOVED lines=29> */
.L_x_40602:
        /* <DEDUP_REMOVED lines=30> */
.L_x_40627:
[----:B------:R-:W-:Y:S05]  /*1aba0*/  BSYNC.RECONVERGENT B3 ;  /* 0x0000000000037941 */ /* 0x000fea0003800200 */
.L_x_40626:
        /* <DEDUP_REMOVED lines=27> */
.L_x_40609:
[----:B------:R-:W-:Y:S05]  /*1ad60*/  BSYNC.RECONVERGENT B2 ;  /* 0x0000000000027941 */ /* 0x000fea0003800200 */
.L_x_40601:
[----:B------:R-:W-:Y:S01]  /*1ad70*/  FMUL.FTZ R0, R10, R38 ;  /* 0x000000260a007220 */ /* 0x000fe20000410000 */
        /* <DEDUP_REMOVED lines=44> */
.L_x_40631:
        /* <DEDUP_REMOVED lines=8> */
.L_x_40630:
[----:B------:R-:W-:-:S04]  /*1b0c0*/  FMUL.RZ R0, R39, 0.15915493667125701904 ;  /* 0x3e22f98327007820 */ /* 0x000fc8000040c000 */
[----:B------:R1:W4:Y:S08]  /*1b0d0*/  MUFU.COS R38, R0 ;  /* 0x0000000000267308 */ /* 0x0003300000000000 */
[----:B------:R1:W0:Y:S01]  /*1b0e0*/  MUFU.SIN R39, R0 ;  /* 0x0000000000277308 */ /* 0x0002220000000400 */
[----:B------:R-:W-:Y:S05]  /*1b0f0*/  BRA `(.L_x_40632) ;  /* 0x0000000000087947 */ /* 0x000fea0003800000 */
.L_x_40629:
[----:B------:R-:W-:-:S04]  /*1b100*/  FMUL.FTZ R11, R11, 1.4426950216293334961 ;  /* 0x3fb8aa3b0b0b7820 */ /* 0x000fc80000410000 */
[----:B------:R1:W4:Y:S03]  /*1b110*/  MUFU.EX2 R38, R11 ;  /* 0x0000000b00267308 */ /* 0x0003260000000800 */
.L_x_40632:
[----:B------:R-:W-:Y:S05]  /*1b120*/  BSYNC.RECONVERGENT B0 ;  /* 0x0000000000007941 */ /* 0x000fea0003800200 */
.L_x_40628:
        /* <DEDUP_REMOVED lines=70> */
.L_x_40640:
[----:B------:R-:W-:Y:S05]  /*1b590*/  BSYNC.RECONVERGENT B3 ;  /* 0x0000000000037941 */ /* 0x000fea0003800200 */
.L_x_40639:
        /* <DEDUP_REMOVED lines=29> */
.L_x_40638:
        /* <DEDUP_REMOVED lines=19> */
.L_x_40644:
[----:B------:R-:W-:Y:S05]  /*1b8a0*/  BSYNC.RECONVERGENT B3 ;  /* 0x0000000000037941 */ /* 0x000fea0003800200 */
.L_x_40643:
        /* <DEDUP_REMOVED lines=29> */
.L_x_40642:
[----:B------:R-:W-:Y:S01]  /*1ba80*/  LOP3.LUT R4, R9, 0xffff0000, RZ, 0xc0, !PT ;  /* 0xffff000009047812 */ /* 0x000fe200078ec0ff */
[----:B------:R-:W-:Y:S01]  /*1ba90*/  BSSY.RECONVERGENT B0, `(.L_x_40645) ;  /* 0x0000058000007945 */ /* 0x000fe20003800200 */
        /* <DEDUP_REMOVED lines=23> */
.L_x_40646:
        /* <DEDUP_REMOVED lines=12> */
[----:B------:R-:W-:Y:S02]  /*1bcd0*/  FSEL R5, R45, R6, P2 ;  /* 0x000000062d057208 */ /* 0x000fe40001000000 */
        /* <DEDUP_REMOVED lines=17> */
[----:B------:R-:W-:Y:S02]  /*1bdf0*/  PLOP3.LUT P0, PT, P4, P6, P3, 0x80, 0x0 ;  /* 0x000000000000781c */ /* 0x000fe4000270d030 */
[----:B------:R-:W-:Y:S02]  /*1be00*/  FSETP.GEU.FTZ.AND P5, PT, R46, R41, PT ;  /* 0x000000292e00720b */ /* 0x000fe40003fbe000 */
[----:B------:R-:W-:-:S02]  /*1be10*/  FSETP.GEU.FTZ.AND P1, PT, R49, R4, PT ;  /* 0x000000043100720b */ /* 0x000fc40003f3e000 */
[----:B------:R-:W-:Y:S02]  /*1be20*/  FSEL R48, R41, R46, P5 ;  /* 0x0000002e29307208 */ /* 0x000fe40002800000 */
[----:B------:R-:W-:Y:S02]  /*1be30*/  FSETP.GEU.FTZ.AND P2, PT, R47, R8, PT ;  /* 0x000000082f00720b */ /* 0x000fe40003f5e000 */
[----:B------:R-:W-:Y:S02]  /*1be40*/  FSETP.GEU.FTZ.AND P6, PT, R48, R43, PT ;  /* 0x0000002b3000720b */ /* 0x000fe40003fde000 */
[----:B------:R-:W-:Y:S02]  /*1be50*/  P2R R52, PR, RZ, 0x8 ;  /* 0x00000008ff347803 */ /* 0x000fe40000000000 */
[----:B------:R-:W-:Y:S02]  /*1be60*/  PLOP3.LUT P0, PT, P6, P0, P5, 0x80, 0x0 ;  /* 0x000000000000781c */ /* 0x000fe40003701050 */
[----:B------:R-:W-:-:S02]  /*1be70*/  LOP3.LUT P3, RZ, R3, 0x8, RZ, 0xc0, !PT ;  /* 0x0000000803ff7812 */ /* 0x000fc4000786c0ff */
[----:B------:R-:W-:Y:S02]  /*1be80*/  PLOP3.LUT P0, PT, P0, P2, P1, 0x80, 0x0 ;  /* 0x000000000000781c */ /* 0x000fe40000705010 */
[----:B------:R-:W-:Y:S02]  /*1be90*/  ISETP.NE.AND P2, PT, R6, RZ, PT ;  /* 0x000000ff0600720c */ /* 0x000fe40003f45270 */
[----:B------:R-:W-:Y:S02]  /*1bea0*/  LOP3.LUT R3, R3, 0xfffffffb, RZ, 0xc0, !PT ;  /* 0xfffffffb03037812 */ /* 0x000fe400078ec0ff */
[----:B------:R-:W-:Y:S02]  /*1beb0*/  PLOP3.LUT P0, PT, P0, P2, P3, 0x80, 0x0 ;  /* 0x000000000000781c */ /* 0x000fe40000705030 */
[----:B------:R-:W-:Y:S02]  /*1bec0*/  ISETP.NE.AND P3, PT, R52, RZ, PT ;  /* 0x000000ff3400720c */ /* 0x000fe40003f65270 */
[----:B------:R-:W-:-:S02]  /*1bed0*/  P2R R52, PR, RZ, 0x40 ;  /* 0x00000040ff347803 */ /* 0x000fc40000000000 */
[CC--:B------:R-:W-:Y:S02]  /*1bee0*/  FSETP.GEU.FTZ.AND P6, PT, R47.reuse, R8.reuse, PT ;  /* 0x000000082f00720b */ /* 0x0c0fe40003fde000 */
[----:B------:R-:W-:Y:S02]  /*1bef0*/  ISETP.NE.AND P2, PT, R54, RZ, PT ;  /* 0x000000ff3600720c */ /* 0x000fe40003f45270 */
[----:B------:R-:W-:Y:S02]  /*1bf00*/  FSEL R6, R47, R8, P6 ;  /* 0x000000082f067208 */ /* 0x000fe40003000000 */
[----:B------:R-:W-:Y:S02]  /*1bf10*/  FSEL R8, R49, R4, P1 ;  /* 0x0000000431087208 */ /* 0x000fe40000800000 */
[----:B------:R-:W-:Y:S02]  /*1bf20*/  @P0 LOP3.LUT R3, R3, 0x4, RZ, 0xfc, !PT ;  /* 0x0000000403030812 */ /* 0x000fe400078efcff */
[----:B------:R-:W-:-:S02]  /*1bf30*/  ISETP.NE.AND P0, PT, R55, RZ, PT ;  /* 0x000000ff3700720c */ /* 0x000fc40003f05270 */
[----:B------:R-:W-:Y:S02]  /*1bf40*/  ISETP.NE.AND P1, PT, R56, RZ, PT ;  /* 0x000000ff3800720c */ /* 0x000fe40003f25270 */
[----:B------:R-:W-:Y:S02]  /*1bf50*/  FSEL R4, R44, R7, P0 ;  /* 0x000000072c047208 */ /* 0x000fe40000000000 */
[----:B------:R-:W-:Y:S02]  /*1bf60*/  LOP3.LUT P0, RZ, R3, 0x4, RZ, 0xc0, !PT ;  /* 0x0000000403ff7812 */ /* 0x000fe4000780c0ff */
[----:B------:R-:W-:Y:S02]  /*1bf70*/  FSEL R7, R51, R10, P1 ;  /* 0x0000000a33077208 */ /* 0x000fe40000800000 */
[----:B------:R-:W-:Y:S02]  /*1bf80*/  ISETP.NE.AND P6, PT, R52, RZ, PT ;  /* 0x000000ff3400720c */ /* 0x000fe40003fc5270 */
[----:B------:R-:W-:-:S02]  /*1bf90*/  FSEL R10, R2, R11, P2 ;  /* 0x0000000b020a7208 */ /* 0x000fc40001000000 */
[----:B------:R-:W-:Y:S02]  /*1bfa0*/  FSEL R11, R45, R40, P3 ;  /* 0x000000282d0b7208 */ /* 0x000fe40001800000 */
[----:B------:R-:W-:Y:S02]  /*1bfb0*/  FSEL R40, R53, R42, P4 ;  /* 0x0000002a35287208 */ /* 0x000fe40002000000 */
[----:B------:R-:W-:Y:S02]  /*1bfc0*/  FSEL R42, R46, R41, P5 ;  /* 0x000000292e2a7208 */ /* 0x000fe40002800000 */
[----:B------:R-:W-:Y:S02]  /*1bfd0*/  FSEL R41, R48, R43, P6 ;  /* 0x0000002b30297208 */ /* 0x000fe40003000000 */
[----:B------:R-:W-:Y:S02]  /*1bfe0*/  MOV R2, R50 ;  /* 0x0000003200027202 */ /* 0x000fe40000000f00 */
[----:B------:R-:W-:Y:S01]  /*1bff0*/  FSEL R43, R43, R48, P6 ;  /* 0x000000302b2b7208 */ /* 0x000fe20003000000 */
[----:B------:R-:W-:Y:S06]  /*1c000*/  @!P0 BRA `(.L_x_40646) ;  /* 0xfffffffc00008947 */ /* 0x000fec000383ffff */
[----:B------:R-:W-:Y:S05]  /*1c010*/  BSYNC.RECONVERGENT B0 ;  /* 0x0000000000007941 */ /* 0x000fea0003800200 */
.L_x_40645:
[----:B------:R-:W-:Y:S01]  /*1c020*/  FADD.FTZ R2, R50, -1 ;  /* 0xbf80000032027421 */ /* 0x000fe20000010000 */
[----:B------:R-:W-:Y:S01]  /*1c030*/  FCHK P2, R0, R9 ;  /* 0x0000000900007302 */ /* 0x000fe20000040000 */
[----:B------:R-:W-:Y:S02]  /*1c040*/  BSSY.RECONVERGENT B3, `(.L_x_40647) ;  /* 0x0000034000037945 */ /* 0x000fe40003800200 */
[----:B------:R-:W-:-:S04]  /*1c050*/  FADD.FTZ R5, R5, R2 ;  /* 0x0000000205057221 */ /* 0x000fc80000010000 */
[----:B------:R-:W-:Y:S01]  /*1c060*/  FADD.FTZ R5, R6, R5 ;  /* 0x0000000506057221 */ /* 0x000fe20000010000 */
[----:B------:R-:W-:-:S03]  /*1c070*/  HFMA2 R6, -RZ, RZ, 1.625, 0 ;  /* 0x3e800000ff067431 */ /* 0x000fc600000001ff */
        /* <DEDUP_REMOVED lines=48> */
.L_x_40648:
[----:B------:R-:W-:Y:S05]  /*1c380*/  BSYNC.RECONVERGENT B3 ;  /* 0x0000000000037941 */ /* 0x000fea0003800200 */
.L_x_40647:
        /* <DEDUP_REMOVED lines=29> */
.L_x_40637:
        /* <DEDUP_REMOVED lines=29> */
.L_x_40650:
[----:B------:R-:W-:Y:S05]  /*1c730*/  BSYNC.RECONVERGENT B3 ;  /* 0x0000000000037941 */ /* 0x000fea0003800200 */
.L_x_40649:
        /* <DEDUP_REMOVED lines=29> */
.L_x_40636:
        /* <DEDUP_REMOVED lines=45> */
.L_x_40653:
[----:B------:R-:W-:Y:S05]  /*1cbe0*/  BSYNC.RECONVERGENT B3 ;  /* 0x0000000000037941 */ /* 0x000fea0003800200 */
.L_x_40652:
[----:B------:R-:W-:Y:S02]  /*1cbf0*/  HFMA2 R5, -RZ, RZ, 0.89990234375, 10328 ;  /* 0x3b33710bff057431 */ /* 0x000fe400000001ff */
[----:B------:R-:W-:Y:S01]  /*1cc00*/  FMUL.FTZ R0, R4, R4 ;  /* 0x0000000404007220 */ /* 0x000fe20000410000 */
[CC--:B------:R-:W-:Y:S01]  /*1cc10*/  FSETP.GEU.FTZ.AND P2, PT, |R32|.reuse, |R33|.reuse, PT ;  /* 0x400000212000720b */ /* 0x0c0fe20003f5e200 */
[----:B------:R-:W-:Y:S01]  /*1cc20*/  HFMA2 R2, -RZ, RZ, 2.04296875, -15.78125 ;  /* 0x4016cbe4ff027431 */ /* 0x000fe200000001ff */
        /* <DEDUP_REMOVED lines=23> */
.L_x_40651:
        /* <DEDUP_REMOVED lines=15> */
.L_x_40655:
[----:B------:R-:W-:Y:S05]  /*1ce90*/  BSYNC.RECONVERGENT B3 ;  /* 0x0000000000037941 */ /* 0x000fea0003800200 */
.L_x_40654:
        /* <DEDUP_REMOVED lines=27> */
.L_x_40635:
        /* <DEDUP_REMOVED lines=34> */
.L_x_40657:
[----:B------:R-:W-:Y:S05]  /*1d270*/  BSYNC.RECONVERGENT B3 ;  /* 0x0000000000037941 */ /* 0x000fea0003800200 */
.L_x_40656:
        /* <DEDUP_REMOVED lines=29> */
.L_x_40634:
[C---:B------:R-:W-:Y:S01]  /*1d450*/  FSETP.GEU.FTZ.AND P0, PT, |R32|.reuse, 1.084202172485504434e-19, PT ;  /* 0x200000002000780b */ /* 0x040fe20003f1e200 */
[----:B------:R-:W-:Y:S01]  /*1d460*/  FADD.FTZ R6, |R32|, -RZ ;  /* 0x800000ff20067221 */ /* 0x000fe20000010200 */
[C---:B------:R-:W-:Y:S01]  /*1d470*/  FSETP.GEU.FTZ.AND P1, PT, |R33|.reuse, 1.084202172485504434e-19, PT ;  /* 0x200000002100780b */ /* 0x040fe20003f3e200 */
[C---:B-1----:R-:W-:Y:S01]  /*1d480*/  FADD.FTZ R11, |R33|.reuse, -RZ ;  /* 0x800000ff210b7221 */ /* 0x042fe20000010200 */
        /* <DEDUP_REMOVED lines=26> */
.L_x_40659:
[----:B------:R-:W-:Y:S05]  /*1d630*/  BSYNC.RECONVERGENT B3 ;  /* 0x0000000000037941 */ /* 0x000fea0003800200 */
.L_x_40658:
        /* <DEDUP_REMOVED lines=27> */
.L_x_40641:
[----:B------:R-:W-:Y:S05]  /*1d7f0*/  BSYNC.RECONVERGENT B2 ;  /* 0x0000000000027941 */ /* 0x000fea0003800200 */
.L_x_40633:
        /* <DEDUP_REMOVED lines=45> */
.L_x_40663:
        /* <DEDUP_REMOVED lines=8> */
.L_x_40662:
[----:B------:R-:W-:-:S04]  /*1db50*/  FMUL.RZ R0, R9, 0.15915493667125701904 ;  /* 0x3e22f98309007820 */ /* 0x000fc8000040c000 */
[----:B------:R1:W0:Y:S08]  /*1db60*/  MUFU.COS R8, R0 ;  /* 0x0000000000087308 */ /* 0x0002300000000000 */
[----:B------:R1:W0:Y:S01]  /*1db70*/  MUFU.SIN R9, R0 ;  /* 0x0000000000097308 */ /* 0x0002220000000400 */
[----:B------:R-:W-:Y:S05]  /*1db80*/  BRA `(.L_x_40664) ;  /* 0x0000000000087947 */ /* 0x000fea0003800000 */
.L_x_40661:
[----:B------:R-:W-:-:S06]  /*1db90*/  FMUL.FTZ R8, R21, 1.4426950216293334961 ;  /* 0x3fb8aa3b15087820 */ /* 0x000fcc0000410000 */
[----:B------:R-:W1:Y:S02]  /*1dba0*/  MUFU.EX2 R8, R8 ;  /* 0x0000000800087308 */ /* 0x000e640000000800 */
.L_x_40664:
[----:B------:R-:W-:Y:S05]  /*1dbb0*/  BSYNC.RECONVERGENT B0 ;  /* 0x0000000000007941 */ /* 0x000fea0003800200 */
.L_x_40660:
        /* <DEDUP_REMOVED lines=70> */
.L_x_40672:
[----:B------:R-:W-:Y:S05]  /*1e020*/  BSYNC.RECONVERGENT B3 ;  /* 0x0000000000037941 */ /* 0x000fea0003800200 */
.L_x_40671:
        /* <DEDUP_REMOVED lines=29> */
.L_x_40670:
        /* <DEDUP_REMOVED lines=19> */
.L_x_40676:
[----:B------:R-:W-:Y:S05]  /*1e330*/  BSYNC.RECONVERGENT B3 ;  /* 0x0000000000037941 */ /* 0x000fea0003800200 */
.L_x_40675:
        /* <DEDUP_REMOVED lines=29> */
.L_x_40674:
        /* <DEDUP_REMOVED lines=25> */
.L_x_40678:
[----:B------:R-:W-:Y:S02]  /*1e6a0*/  FSETP.GEU.FTZ.AND P0, PT, R2, R5, PT ;  /* 0x000000050200720b */ /* 0x000fe40003f1e000 */
[----:B------:R-:W-:Y:S02]  /*1e6b0*/  LOP3.LUT R3, R3, 0xfffffff7, RZ, 0xc0, !PT ;  /* 0xfffffff703037812 */ /* 0x000fe400078ec0ff */
[----:B------:R-:W-:-:S04]  /*1e6c0*/  FSEL R42, R5, R2, P0 ;  /* 0x00000002052a7208 */ /* 0x000fc80000000000 */
        /* <DEDUP_REMOVED lines=28> */
[----:B------:R-:W-:Y:S02]  /*1e890*/  FSETP.GEU.FTZ.AND P3, PT, R2, R5, PT ;  /* 0x000000050200720b */ /* 0x000fe40003f7e000 */
[----:B------:R-:W-:Y:S02]  /*1e8a0*/  PLOP3.LUT P0, PT, P6, P0, P5, 0x80, 0x0 ;  /* 0x000000000000781c */ /* 0x000fe40003701050 */
[----:B------:R-:W-:-:S02]  /*1e8b0*/  FSETP.GEU.FTZ.AND P2, PT, R42, R41, PT ;  /* 0x000000292a00720b */ /* 0x000fc40003f5e000 */
[----:B------:R-:W-:Y:S02]  /*1e8c0*/  PLOP3.LUT P0, PT, P0, P4, P1, 0x80, 0x0 ;  /* 0x000000000000781c */ /* 0x000fe40000709010 */
[----:B------:R-:W-:Y:S02]  /*1e8d0*/  ISETP.NE.AND P4, PT, R50, RZ, PT ;  /* 0x000000ff3200720c */ /* 0x000fe40003f85270 */
[----:B------:R-:W-:Y:S02]  /*1e8e0*/  PLOP3.LUT P0, PT, P0, P2, P3, 0x80, 0x0 ;  /* 0x000000000000781c */ /* 0x000fe40000705030 */
[----:B------:R-:W-:Y:S02]  /*1e8f0*/  FSEL R2, R2, R5, P3 ;  /* 0x0000000502027208 */ /* 0x000fe40001800000 */
[----:B------:R-:W-:Y:S02]  /*1e900*/  ISETP.NE.AND P3, PT, R52, RZ, PT ;  /* 0x000000ff3400720c */ /* 0x000fe40003f65270 */
[----:B------:R-:W-:-:S02]  /*1e910*/  P2R R50, PR, RZ, 0x20 ;  /* 0x00000020ff327803 */ /* 0x000fc40000000000 */
[CC--:B------:R-:W-:Y:S02]  /*1e920*/  FSETP.GEU.FTZ.AND P5, PT, R42.reuse, R41.reuse, PT ;  /* 0x000000292a00720b */ /* 0x0c0fe40003fbe000 */
[----:B------:R-:W-:Y:S02]  /*1e930*/  P2R R52, PR, RZ, 0x40 ;  /* 0x00000040ff347803 */ /* 0x000fe40000000000 */
[----:B------:R-:W-:Y:S02]  /*1e940*/  FSETP.GEU.FTZ.AND P6, PT, R43, R40, PT ;  /* 0x000000282b00720b */ /* 0x000fe40003fde000 */
[----:B------:R-:W-:Y:S02]  /*1e950*/  @P0 LOP3.LUT R3, R3, 0x8, RZ, 0xfc, !PT ;  /* 0x0000000803030812 */ /* 0x000fe400078efcff */
[----:B------:R-:W-:Y:S02]  /*1e960*/  ISETP.NE.AND P0, PT, R55, RZ, PT ;  /* 0x000000ff3700720c */ /* 0x000fe40003f05270 */
[----:B------:R-:W-:-:S02]  /*1e970*/  FSEL R5, R42, R41, P5 ;  /* 0x000000292a057208 */ /* 0x000fc40002800000 */
[----:B------:R-:W-:Y:S02]  /*1e980*/  FSEL R41, R43, R40, P6 ;  /* 0x000000282b297208 */ /* 0x000fe40003000000 */
[----:B------:R-:W-:Y:S02]  /*1e990*/  FSEL R40, R45, R4, P1 ;  /* 0x000000042d287208 */ /* 0x000fe40000800000 */
[----:B------:R-:W-:Y:S02]  /*1e9a0*/  FSEL R4, R47, R6, P0 ;  /* 0x000000062f047208 */ /* 0x000fe40000000000 */
[----:B------:R-:W-:Y:S02]  /*1e9b0*/  LOP3.LUT P0, RZ, R3, 0x8, RZ, 0xc0, !PT ;  /* 0x0000000803ff7812 */ /* 0x000fe4000780c0ff */
[----:B------:R-:W-:Y:S02]  /*1e9c0*/  ISETP.NE.AND P1, PT, R56, RZ, PT ;  /* 0x000000ff3800720c */ /* 0x000fe40003f25270 */
        /* <DEDUP_REMOVED lines=12> */
.L_x_40677:
        /* <DEDUP_REMOVED lines=54> */
.L_x_40680:
[----:B------:R-:W-:Y:S05]  /*1edf0*/  BSYNC.RECONVERGENT B3 ;  /* 0x0000000000037941 */ /* 0x000fea0003800200 */
.L_x_40679:
        /* <DEDUP_REMOVED lines=29> */
.L_x_40669:
        /* <DEDUP_REMOVED lines=29> */
.L_x_40682:
[----:B------:R-:W-:Y:S05]  /*1f1a0*/  BSYNC.RECONVERGENT B3 ;  /* 0x0000000000037941 */ /* 0x000fea0003800200 */
.L_x_40681:
        /* <DEDUP_REMOVED lines=29> */
.L_x_40668:
        /* <DEDUP_REMOVED lines=43> */
[----:B0-234-:R-:W-:Y:S05]  /*1f630*/  CALL.REL.NOINC `($__internal_81_$__cuda_sm3x_div_rn_ftz_f32_slowpath) ;  /* 0x000000b800987944 */ /* 0x01dfea0003c00000 */
[----:B------:R-:W-:-:S07]  /*1f640*/  MOV R4, R0 ;  /* 0x0000000000047202 */ /* 0x000fce0000000f00 */
.L_x_40685:
[----:B------:R-:W-:Y:S05]  /*1f650*/  BSYNC.RECONVERGENT B3 ;  /* 0x0000000000037941 */ /* 0x000fea0003800200 */
.L_x_40684:
        /* <DEDUP_REMOVED lines=27> */
.L_x_40683:
        /* <DEDUP_REMOVED lines=15> */
.L_x_40687:
[----:B------:R-:W-:Y:S05]  /*1f900*/  BSYNC.RECONVERGENT B3 ;  /* 0x0000000000037941 */ /* 0x000fea0003800200 */
.L_x_40686:
        /* <DEDUP_REMOVED lines=27> */
.L_x_40667:
        /* <DEDUP_REMOVED lines=34> */
.L_x_40689:
[----:B------:R-:W-:Y:S05]  /*1fce0*/  BSYNC.RECONVERGENT B3 ;  /* 0x0000000000037941 */ /* 0x000fea0003800200 */
.L_x_40688:
        /* <DEDUP_REMOVED lines=29> */
.L_x_40666:
        /* <DEDUP_REMOVED lines=8> */
[----:B------:R-:W5:Y:S07]  /*1ff40*/  MUFU.RCP R4, R11 ;  /* 0x0000000b00047308 */ /* 0x000f6e0000001000 */
        /* <DEDUP_REMOVED lines=9> */
[----:B-----5:R-:W-:-:S04]  /*1ffe0*/  FFMA R7, -R11, R4, 1 ;  /* 0x3f8000000b077423 */ /* 0x020fc80000000104 */
        /* <DEDUP_REMOVED lines=11> */
.L_x_40691:
[----:B------:R-:W-:Y:S05]  /*200a0*/  BSYNC.RECONVERGENT B3 ;  /* 0x0000000000037941 */ /* 0x000fea0003800200 */
.L_x_40690:
        /* <DEDUP_REMOVED lines=27> */
.L_x_40673:
[----:B------:R-:W-:Y:S05]  /*20260*/  BSYNC.RECONVERGENT B2 ;  /* 0x0000000000027941 */ /* 0x000fea0003800200 */
.L_x_40665:
        /* <DEDUP_REMOVED lines=45> */
.L_x_40695:
        /* <DEDUP_REMOVED lines=8> */
.L_x_40694:
[----:B------:R-:W-:-:S04]  /*205c0*/  FMUL.RZ R0, R11, 0.15915493667125701904 ;  /* 0x3e22f9830b007820 */ /* 0x000fc8000040c000 */
[----:B------:R1:W0:Y:S08]  /*205d0*/  MUFU.COS R10, R0 ;  /* 0x00000000000a7308 */ /* 0x0002300000000000 */
[----:B------:R1:W0:Y:S01]  /*205e0*/  MUFU.SIN R11, R0 ;  /* 0x00000000000b7308 */ /* 0x0002220000000400 */
[----:B------:R-:W-:Y:S05]  /*205f0*/  BRA `(.L_x_40696) ;  /* 0x0000000000087947 */ /* 0x000fea0003800000 */
.L_x_40693:
[----:B------:R-:W-:-:S06]  /*20600*/  FMUL.FTZ R10, R23, 1.4426950216293334961 ;  /* 0x3fb8aa3b170a7820 */ /* 0x000fcc0000410000 */
[----:B------:R-:W1:Y:S02]  /*20610*/  MUFU.EX2 R10, R10 ;  /* 0x0000000a000a7308 */ /* 0x000e640000000800 */
.L_x_40696:
[----:B------:R-:W-:Y:S05]  /*20620*/  BSYNC.RECONVERGENT B0 ;  /* 0x0000000000007941 */ /* 0x000fea0003800200 */
.L_x_40692:
        /* <DEDUP_REMOVED lines=70> */
.L_x_40704:
[----:B------:R-:W-:Y:S05]  /*20a90*/  BSYNC.RECONVERGENT B3 ;  /* 0x0000000000037941 */ /* 0x000fea0003800200 */
.L_x_40703:
        /* <DEDUP_REMOVED lines=29> */
.L_x_40702:
        /* <DEDUP_REMOVED lines=19> */
.L_x_40708:
[----:B------:R-:W-:Y:S05]  /*20da0*/  BSYNC.RECONVERGENT B3 ;  /* 0x0000000000037941 */ /* 0x000fea0003800200 */
.L_x_40707:
        /* <DEDUP_REMOVED lines=29> */
.L_x_40706:
[----:B------:R-:W-:Y:S01]  /*20f80*/  LOP3.LUT R2, R21, 0xffff0000, RZ, 0xc0, !PT ;  /* 0xffff000015027812 */ /* 0x000fe200078ec0ff */
[----:B------:R-:W-:Y:S01]  /*20f90*/  BSSY.RECONVERGENT B0, `(.L_x_40709) ;  /* 0x0000056000007945 */ /* 0x000fe20003800200 */
[----:B------:R-:W-:-:S03]  /*20fa0*/  LOP3.LUT R5, R0, 0xffff0000, RZ, 0xc0, !PT ;  /* 0xffff000000057812 */ /* 0x000fc600078ec0ff */
[--C-:B------:R-:W-:Y:S01]  /*20fb0*/  FADD.FTZ R4, R21, -R2.reuse ;  /* 0x8000000215047221 */ /* 0x100fe20000010000 */
[----:B------:R-:W-:Y:S01]  /*20fc0*/  FMUL.FTZ R33, R2, R2 ;  /* 0x0000000202217220 */ /* 0x000fe20000410000 */
[--C-:B------:R-:W-:Y:S01]  /*20fd0*/  FADD.FTZ R20, R0, -R5.reuse ;  /* 0x8000000500147221 */ /* 0x100fe20000010000 */
[C---:B------:R-:W-:Y:S01]  /*20fe0*/  FADD.FTZ R34, R5.reuse, R5 ;  /* 0x0000000505227221 */ /* 0x040fe20000010000 */
        /* <DEDUP_REMOVED lines=18> */
.L_x_40710:
        /* <DEDUP_REMOVED lines=40> */
[-C--:B------:R-:W-:Y:S02]  /*21390*/  FSETP.GEU.FTZ.AND P5, PT, R41, R32.reuse, PT ;  /* 0x000000202900720b */ /* 0x080fe40003fbe000 */
        /* <DEDUP_REMOVED lines=22> */
.L_x_40709:
        /* <DEDUP_REMOVED lines=54> */
.L_x_40712:
[----:B------:R-:W-:Y:S05]  /*21860*/  BSYNC.RECONVERGENT B3 ;  /* 0x0000000000037941 */ /* 0x000fea0003800200 */
.L_x_40711:
        /* <DEDUP_REMOVED lines=29> */
.L_x_40701:
        /* <DEDUP_REMOVED lines=29> */
.L_x_40714:
[----:B------:R-:W-:Y:S05]  /*21c10*/  BSYNC.RECONVERGENT B3 ;  /* 0x0000000000037941 */ /* 0x000fea0003800200 */
.L_x_40713:
        /* <DEDUP_REMOVED lines=29> */
.L_x_40700:
        /* <DEDUP_REMOVED lines=45> */
.L_x_40717:
[----:B------:R-:W-:Y:S05]  /*220c0*/  BSYNC.RECONVERGENT B3 ;  /* 0x0000000000037941 */ /* 0x000fea0003800200 */
.L_x_40716:
        /* <DEDUP_REMOVED lines=27> */
.L_x_40715:
        /* <DEDUP_REMOVED lines=15> */
.L_x_40719:
[----:B------:R-:W-:Y:S05]  /*22370*/  BSYNC.RECONVERGENT B3 ;  /* 0x0000000000037941 */ /* 0x000fea0003800200 */
.L_x_40718:
        /* <DEDUP_REMOVED lines=27> */
.L_x_40699:
        /* <DEDUP_REMOVED lines=34> */
.L_x_40721:
[----:B------:R-:W-:Y:S05]  /*22750*/  BSYNC.RECONVERGENT B3 ;  /* 0x0000000000037941 */ /* 0x000fea0003800200 */
.L_x_40720:
        /* <DEDUP_REMOVED lines=29> */
.L_x_40698:
        /* <DEDUP_REMOVED lines=30> */
.L_x_40723:
[----:B------:R-:W-:Y:S05]  /*22b10*/  BSYNC.RECONVERGENT B3 ;  /* 0x0000000000037941 */ /* 0x000fea0003800200 */
.L_x_40722:
        /* <DEDUP_REMOVED lines=27> */
.L_x_40705:
[----:B------:R-:W-:Y:S05]  /*22cd0*/  BSYNC.RECONVERGENT B2 ;  /* 0x0000000000027941 */ /* 0x000fea0003800200 */
.L_x_40697:
        /* <DEDUP_REMOVED lines=45> */
.L_x_40727:
        /* <DEDUP_REMOVED lines=8> */
.L_x_40726:
[----:B------:R-:W-:-:S04]  /*23030*/  FMUL.RZ R0, R21, 0.15915493667125701904 ;  /* 0x3e22f98315007820 */ /* 0x000fc8000040c000 */
[----:B------:R1:W0:Y:S08]  /*23040*/  MUFU.COS R20, R0 ;  /* 0x0000000000147308 */ /* 0x0002300000000000 */
[----:B------:R1:W0:Y:S01]  /*23050*/  MUFU.SIN R21, R0 ;  /* 0x0000000000157308 */ /* 0x0002220000000400 */
[----:B------:R-:W-:Y:S05]  /*23060*/  BRA `(.L_x_40728) ;  /* 0x0000000000087947 */ /* 0x000fea0003800000 */
.L_x_40725:
[----:B------:R-:W-:-:S04]  /*23070*/  FMUL.FTZ R17, R17, 1.4426950216293334961 ;  /* 0x3fb8aa3b11117820 */ /* 0x000fc80000410000 */
[----:B------:R1:W0:Y:S03]  /*23080*/  MUFU.EX2 R20, R17 ;  /* 0x0000001100147308 */ /* 0x0002260000000800 */
.L_x_40728:
[----:B------:R-:W-:Y:S05]  /*23090*/  BSYNC.RECONVERGENT B0 ;  /* 0x0000000000007941 */ /* 0x000fea0003800200 */
.L_x_40724:
        /* <DEDUP_REMOVED lines=70> */
.L_x_40736:
[----:B------:R-:W-:Y:S05]  /*23500*/  BSYNC.RECONVERGENT B3 ;  /* 0x0000000000037941 */ /* 0x000fea0003800200 */
.L_x_40735:
        /* <DEDUP_REMOVED lines=29> */
.L_x_40734:
        /* <DEDUP_REMOVED lines=19> */
.L_x_40740:
[----:B------:R-:W-:Y:S05]  /*23810*/  BSYNC.RECONVERGENT B3 ;  /* 0x0000000000037941 */ /* 0x000fea0003800200 */
.L_x_40739:
        /* <DEDUP_REMOVED lines=29> */
.L_x_40738:
        /* <DEDUP_REMOVED lines=25> */
.L_x_40742:
        /* <DEDUP_REMOVED lines=40> */
[----:B------:R-:W-:Y:S02]  /*23e00*/  FSETP.GEU.FTZ.AND P5, PT, R34, R29, PT ;  /* 0x0000001d2200720b */ /* 0x000fe40003fbe000 */
        /* <DEDUP_REMOVED lines=22> */
.L_x_40741:
[----:B------:R-:W-:Y:S01]  /*23f70*/  FADD.FTZ R23, R23, -1 ;  /* 0xbf80000017177421 */ /* 0x000fe20000010000 */
[----:B------:R-:W-:Y:S01]  /*23f80*/  FCHK P2, R0, R17 ;  /* 0x0000001100007302 */ /* 0x000fe20000040000 */
[----:B------:R-:W-:Y:S02]  /*23f90*/  BSSY.RECONVERGENT B3, `(.L_x_40743) ;  /* 0x0000034000037945 */ /* 0x000fe40003800200 */
[----:B------:R-:W-:Y:S01]  /*23fa0*/  FADD.FTZ R6, R6, R23 ;  /* 0x0000001706067221 */ /* 0x000fe20000010000 */
[----:B------:R-:W-:-:S03]  /*23fb0*/  HFMA2 R23, -RZ, RZ, 1.3056640625, -1.8671875 ;  /* 0x3d39bf78ff177431 */ /* 0x000fc600000001ff */
        /* <DEDUP_REMOVED lines=49> */
.L_x_40744:
[----:B------:R-:W-:Y:S05]  /*242d0*/  BSYNC.RECONVERGENT B3 ;  /* 0x0000000000037941 */ /* 0x000fea0003800200 */
.L_x_40743:
        /* <DEDUP_REMOVED lines=29> */
.L_x_40733:
        /* <DEDUP_REMOVED lines=29> */
.L_x_40746:
[----:B------:R-:W-:Y:S05]  /*24680*/  BSYNC.RECONVERGENT B3 ;  /* 0x0000000000037941 */ /* 0x000fea0003800200 */
.L_x_40745:
        /* <DEDUP_REMOVED lines=29> */
.L_x_40732:
        /* <DEDUP_REMOVED lines=17> */
[----:B------:R-:W-:Y:S01]  /*24970*/  FADD.FTZ R4, R4, R5 ;  /* 0x0000000504047221 */ /* 0x000fe20000010000 */
[----:B------:R-:W-:Y:S01]  /*24980*/  FFMA R23, R6, -1, R6 ;  /* 0xbf80000006177823 */ /* 0x000fe20000000006 */
[----:B------:R-:W-:-:S02]  /*24990*/  FMUL.FTZ R2, R2, 1.1920928955078125e-07 ;  /* 0x3400000002027820 */ /* 0x000fc40000410000 */
        /* <DEDUP_REMOVED lines=25> */
.L_x_40749:
[----:B------:R-:W-:Y:S05]  /*24b30*/  BSYNC.RECONVERGENT B3 ;  /* 0x0000000000037941 */ /* 0x000fea0003800200 */
.L_x_40748:
        /* <DEDUP_REMOVED lines=27> */
.L_x_40747:
        /* <DEDUP_REMOVED lines=15> */
.L_x_40751:
[----:B------:R-:W-:Y:S05]  /*24de0*/  BSYNC.RECONVERGENT B3 ;  /* 0x0000000000037941 */ /* 0x000fea0003800200 */
.L_x_40750:
        /* <DEDUP_REMOVED lines=27> */
.L_x_40731:
        /* <DEDUP_REMOVED lines=34> */
.L_x_40753:
[----:B------:R-:W-:Y:S05]  /*251c0*/  BSYNC.RECONVERGENT B3 ;  /* 0x0000000000037941 */ /* 0x000fea0003800200 */
.L_x_40752:
        /* <DEDUP_REMOVED lines=29> */
.L_x_40730:
[C---:B------:R-:W-:Y:S01]  /*253a0*/  FSETP.GEU.FTZ.AND P0, PT, |R30|.reuse, 1.084202172485504434e-19, PT ;  /* 0x200000001e00780b */ /* 0x040fe20003f1e200 */
[----:B------:R-:W-:Y:S01]  /*253b0*/  FADD.FTZ R6, |R30|, -RZ ;  /* 0x800000ff1e067221 */ /* 0x000fe20000010200 */
[C---:B------:R-:W-:Y:S01]  /*253c0*/  FSETP.GEU.FTZ.AND P1, PT, |R31|.reuse, 1.084202172485504434e-19, PT ;  /* 0x200000001f00780b */ /* 0x040fe20003f3e200 */
[C---:B------:R-:W-:Y:S01]  /*253d0*/  FADD.FTZ R23, |R31|.reuse, -RZ ;  /* 0x800000ff1f177221 */ /* 0x040fe20000010200 */
[----:B------:R-:W-:Y:S01]  /*253e0*/  FSETP.GT.FTZ.AND P2, PT, |R31|, |R30|, PT ;  /* 0x4000001e1f00720b */ /* 0x000fe20003f54200 */
[----:B------:R-:W-:Y:S01]  /*253f0*/  BSSY.RECONVERGENT B3, `(.L_x_40754) ;  /* 0x0000019000037945 */ /* 0x000fe20003800200 */
[----:B------:R-:W-:Y:S02]  /*25400*/  PLOP3.LUT P0, PT, P0, P1, PT, 0x2, 0x20 ;  /* 0x000000000020781c */ /* 0x000fe40000702072 */
[----:B-1----:R-:W-:-:S04]  /*25410*/  FSEL R17, R23, R6, P2 ;  /* 0x0000000617117208 */ /* 0x002fc80001000000 */
        /* <DEDUP_REMOVED lines=22> */
.L_x_40755:
[----:B------:R-:W-:Y:S05]  /*25580*/  BSYNC.RECONVERGENT B3 ;  /* 0x0000000000037941 */ /* 0x000fea0003800200 */
.L_x_40754:
        /* <DEDUP_REMOVED lines=27> */
.L_x_40737:
[----:B------:R-:W-:Y:S05]  /*25740*/  BSYNC.RECONVERGENT B2 ;  /* 0x0000000000027941 */ /* 0x000fea0003800200 */
.L_x_40729:
        /* <DEDUP_REMOVED lines=45> */
.L_x_40759:
        /* <DEDUP_REMOVED lines=8> */
.L_x_40758:
[----:B------:R-:W-:-:S04]  /*25aa0*/  FMUL.RZ R0, R23, 0.15915493667125701904 ;  /* 0x3e22f98317007820 */ /* 0x000fc8000040c000 */
[----:B------:R1:W0:Y:S08]  /*25ab0*/  MUFU.COS R22, R0 ;  /* 0x0000000000167308 */ /* 0x0002300000000000 */
[----:B------:R1:W0:Y:S01]  /*25ac0*/  MUFU.SIN R23, R0 ;  /* 0x0000000000177308 */ /* 0x0002220000000400 */
[----:B------:R-:W-:Y:S05]  /*25ad0*/  BRA `(.L_x_40760) ;  /* 0x0000000000087947 */ /* 0x000fea0003800000 */
.L_x_40757:
[----:B------:R-:W-:-:S04]  /*25ae0*/  FMUL.FTZ R19, R19, 1.4426950216293334961 ;  /* 0x3fb8aa3b13137820 */ /* 0x000fc80000410000 */
[----:B------:R1:W0:Y:S03]  /*25af0*/  MUFU.EX2 R22, R19 ;  /* 0x0000001300167308 */ /* 0x0002260000000800 */
.L_x_40760:
[----:B------:R-:W-:Y:S05]  /*25b00*/  BSYNC.RECONVERGENT B0 ;  /* 0x0000000000007941 */ /* 0x000fea0003800200 */
.L_x_40756:
        /* <DEDUP_REMOVED lines=70> */
.L_x_40768:
[----:B------:R-:W-:Y:S05]  /*25f70*/  BSYNC.RECONVERGENT B3 ;  /* 0x0000000000037941 */ /* 0x000fea0003800200 */
.L_x_40767:
        /* <DEDUP_REMOVED lines=29> */
.L_x_40766:
        /* <DEDUP_REMOVED lines=19> */
.L_x_40772:
[----:B------:R-:W-:Y:S05]  /*26280*/  BSYNC.RECONVERGENT B3 ;  /* 0x0000000000037941 */ /* 0x000fea0003800200 */
.L_x_40771:
[----:B------:R-:W-:Y:S02]  /*26290*/  HFMA2 R5, -RZ, RZ, 0.89990234375, 10328 ;  /* 0x3b33710bff057431 */ /* 0x000fe400000001ff */
[----:B------:R-:W-:Y:S01]  /*262a0*/  FMUL.FTZ R0, R4, R4 ;  /* 0x0000000404007220 */ /* 0x000fe20000410000 */
[CC--:B------:R-:W-:Y:S01]  /*262b0*/  FSETP.GEU.FTZ.AND P3, PT, |R24|.reuse, |R25|.reuse, PT ;  /* 0x400000191800720b */ /* 0x0c0fe20003f7e200 */
[----:B------:R-:W-:Y:S01]  /*262c0*/  IMAD.MOV.U32 R7, RZ, RZ, 0x3f6ee581 ;  /* 0x3f6ee581ff077424 */ /* 0x000fe200078e00ff */
[C---:B------:R-:W-:Y:S02]  /*262d0*/  ISETP.GE.AND P0, PT, R24.reuse, RZ, PT ;  /* 0x000000ff1800720c */ /* 0x040fe40003f06270 */
[----:B------:R-:W-:Y:S02]  /*262e0*/  FSETP.NEU.FTZ.AND P2, PT, |R24|, |R25|, PT ;  /* 0x400000191800720b */ /* 0x000fe40003f5d200 */
[----:B------:R-:W-:Y:S01]  /*262f0*/  FSETP.NEU.FTZ.AND P1, PT, R17, RZ, PT ;  /* 0x000000ff1100720b */ /* 0x000fe20003f3d000 */
[----:B------:R-:W-:Y:S01]  /*26300*/  FFMA.FTZ R5, R0, R5, -0.015681877732276916504 ;  /* 0xbc80774800057423 */ /* 0x000fe20000010005 */
[----:B------:R-:W-:-:S03]  /*26310*/  MOV R2, 0x4016cbe4 ;  /* 0x4016cbe400027802 */ /* 0x000fc60000000f00 */
        /* <DEDUP_REMOVED lines=20> */
.L_x_40770:
[----:B------:R-:W-:Y:S01]  /*26460*/  LOP3.LUT R2, R17, 0xffff0000, RZ, 0xc0, !PT ;  /* 0xffff000011027812 */ /* 0x000fe200078ec0ff */
[----:B------:R-:W-:Y:S01]  /*26470*/  BSSY.RECONVERGENT B0, `(.L_x_40773) ;  /* 0x0000056000007945 */ /* 0x000fe20003800200 */
[----:B------:R-:W-:-:S03]  /*26480*/  LOP3.LUT R7, R0, 0xffff0000, RZ, 0xc0, !PT ;  /* 0xffff000000077812 */ /* 0x000fc600078ec0ff */
[--C-:B------:R-:W-:Y:S01]  /*26490*/  FADD.FTZ R5, R17, -R2.reuse ;  /* 0x8000000211057221 */ /* 0x100fe20000010000 */
[----:B------:R-:W-:Y:S01]  /*264a0*/  FMUL.FTZ R31, R2, R2 ;  /* 0x00000002021f7220 */ /* 0x000fe20000410000 */
[--C-:B------:R-:W-:Y:S01]  /*264b0*/  FADD.FTZ R6, R0, -R7.reuse ;  /* 0x8000000700067221 */ /* 0x100fe20000010000 */
[C---:B------:R-:W-:Y:S01]  /*264c0*/  FMUL.FTZ R4, R7.reuse, R7 ;  /* 0x0000000707047220 */ /* 0x040fe20000410000 */
[----:B------:R-:W-:Y:S01]  /*264d0*/  FADD.FTZ R7, R7, R7 ;  /* 0x0000000707077221 */ /* 0x000fe20000010000 */
[----:B------:R-:W-:Y:S01]  /*264e0*/  LOP3.LUT R16, R5, 0xffff0000, RZ, 0xc0, !PT ;  /* 0xffff000005107812 */ /* 0x000fe200078ec0ff */
[----:B------:R-:W-:Y:S01]  /*264f0*/  FADD.FTZ R29, R2, R2 ;  /* 0x00000002021d7221 */ /* 0x000fe20000010000 */
        /* <DEDUP_REMOVED lines=15> */
.L_x_40774:
        /* <DEDUP_REMOVED lines=63> */
.L_x_40773:
[----:B------:R-:W-:Y:S01]  /*269e0*/  FADD.FTZ R31, R31, -1 ;  /* 0xbf8000001f1f7421 */ /* 0x000fe20000010000 */
[----:B------:R-:W-:Y:S01]  /*269f0*/  FCHK P2, R0, R17 ;  /* 0x0000001100007302 */ /* 0x000fe20000040000 */
        /* <DEDUP_REMOVED lines=52> */
.L_x_40776:
[----:B------:R-:W-:Y:S05]  /*26d40*/  BSYNC.RECONVERGENT B3 ;  /* 0x0000000000037941 */ /* 0x000fea0003800200 */
.L_x_40775:
        /* <DEDUP_REMOVED lines=29> */
.L_x_40765:
        /* <DEDUP_REMOVED lines=29> */
.L_x_40778:
[----:B------:R-:W-:Y:S05]  /*270f0*/  BSYNC.RECONVERGENT B3 ;  /* 0x0000000000037941 */ /* 0x000fea0003800200 */
.L_x_40777:
        /* <DEDUP_REMOVED lines=29> */
.L_x_40764:
        /* <DEDUP_REMOVED lines=45> */
.L_x_40781:
[----:B------:R-:W-:Y:S05]  /*275a0*/  BSYNC.RECONVERGENT B3 ;  /* 0x0000000000037941 */ /* 0x000fea0003800200 */
.L_x_40780:
        /* <DEDUP_REMOVED lines=27> */
.L_x_40779:
        /* <DEDUP_REMOVED lines=15> */
.L_x_40783:
[----:B------:R-:W-:Y:S05]  /*27850*/  BSYNC.RECONVERGENT B3 ;  /* 0x0000000000037941 */ /* 0x000fea0003800200 */
.L_x_40782:
        /* <DEDUP_REMOVED lines=27> */
.L_x_40763:
        /* <DEDUP_REMOVED lines=34> */
.L_x_40785:
[----:B------:R-:W-:Y:S05]  /*27c30*/  BSYNC.RECONVERGENT B3 ;  /* 0x0000000000037941 */ /* 0x000fea0003800200 */
.L_x_40784:
        /* <DEDUP_REMOVED lines=29> */
.L_x_40762:
        /* <DEDUP_REMOVED lines=28> */
[----:B0-234-:R-:W-:Y:S05]  /*27fd0*/  CALL.REL.NOINC `($__internal_81_$__cuda_sm3x_div_rn_ftz_f32_slowpath) ;  /* 0x0000003000307944 */ /* 0x01dfea0003c00000 */
[----:B------:R-:W-:-:S07]  /*27fe0*/  MOV R2, R0 ;  /* 0x0000000000027202 */ /* 0x000fce0000000f00 */
.L_x_40787:
[----:B------:R-:W-:Y:S05]  /*27ff0*/  BSYNC.RECONVERGENT B3 ;  /* 0x0000000000037941 */ /* 0x000fea0003800200 */
.L_x_40786:
        /* <DEDUP_REMOVED lines=27> */
.L_x_40769:
[----:B------:R-:W-:Y:S05]  /*281b0*/  BSYNC.RECONVERGENT B2 ;  /* 0x0000000000027941 */ /* 0x000fea0003800200 */
.L_x_40761:
        /* <DEDUP_REMOVED lines=45> */
.L_x_40791:
        /* <DEDUP_REMOVED lines=8> */
.L_x_40790:
[----:B------:R-:W-:-:S04]  /*28510*/  FMUL.RZ R0, R17, 0.15915493667125701904 ;  /* 0x3e22f98311007820 */ /* 0x000fc8000040c000 */
[----:B------:R1:W0:Y:S08]  /*28520*/  MUFU.COS R16, R0 ;  /* 0x0000000000107308 */ /* 0x0002300000000000 */
[----:B------:R1:W0:Y:S01]  /*28530*/  MUFU.SIN R17, R0 ;  /* 0x0000000000117308 */ /* 0x0002220000000400 */
[----:B------:R-:W-:Y:S05]  /*28540*/  BRA `(.L_x_40792) ;  /* 0x0000000000087947 */ /* 0x000fea0003800000 */
.L_x_40789:
[----:B------:R-:W-:-:S04]  /*28550*/  FMUL.FTZ R13, R13, 1.4426950216293334961 ;  /* 0x3fb8aa3b0d0d7820 */ /* 0x000fc80000410000 */
[----:B------:R1:W0:Y:S03]  /*28560*/  MUFU.EX2 R16, R13 ;  /* 0x0000000d00107308 */ /* 0x0002260000000800 */
.L_x_40792:
[----:B------:R-:W-:Y:S05]  /*28570*/  BSYNC.RECONVERGENT B0 ;  /* 0x0000000000007941 */ /* 0x000fea0003800200 */
.L_x_40788:
        /* <DEDUP_REMOVED lines=70> */
.L_x_40800:
[----:B------:R-:W-:Y:S05]  /*289e0*/  BSYNC.RECONVERGENT B3 ;  /* 0x0000000000037941 */ /* 0x000fea0003800200 */
.L_x_40799:
[----:B------:R-:W-:Y:S02]  /*289f0*/  HFMA2 R5, -RZ, RZ, 0.89990234375, 10328 ;  /* 0x3b33710bff057431 */ /* 0x000fe400000001ff */
[----:B------:R-:W-:Y:S01]  /*28a00*/  FMUL.FTZ R0, R3, R3 ;  /* 0x0000000303007220 */ /* 0x000fe20000410000 */
[CC--:B------:R-:W-:Y:S02]  /*28a10*/  FSETP.GEU.FTZ.AND P3, PT, |R26|.reuse, |R27|.reuse, PT ;  /* 0x4000001b1a00720b */ /* 0x0c0fe40003f7e200 */
        /* <DEDUP_REMOVED lines=26> */
.L_x_40798:
        /* <DEDUP_REMOVED lines=19> */
.L_x_40804:
[----:B------:R-:W-:Y:S05]  /*28cf0*/  BSYNC.RECONVERGENT B3 ;  /* 0x0000000000037941 */ /* 0x000fea0003800200 */
.L_x_40803:
[----:B------:R-:W-:Y:S02]  /*28d00*/  HFMA2 R5, -RZ, RZ, 0.89990234375, 10328 ;  /* 0x3b33710bff057431 */ /* 0x000fe400000001ff */
[----:B------:R-:W-:Y:S01]  /*28d10*/  FMUL.FTZ R0, R3, R3 ;  /* 0x0000000303007220 */ /* 0x000fe20000410000 */
[CC--:B------:R-:W-:Y:S02]  /*28d20*/  FSETP.GEU.FTZ.AND P3, PT, |R26|.reuse, |R27|.reuse, PT ;  /* 0x4000001b1a00720b */ /* 0x0c0fe40003f7e200 */
        /* <DEDUP_REMOVED lines=26> */
.L_x_40802:
[----:B------:R-:W-:Y:S01]  /*28ed0*/  LOP3.LUT R7, R0, 0xffff0000, RZ, 0xc0, !PT ;  /* 0xffff000000077812 */ /* 0x000fe200078ec0ff */
[----:B------:R-:W-:Y:S01]  /*28ee0*/  BSSY.RECONVERGENT B0, `(.L_x_40805) ;  /* 0x0000056000007945 */ /* 0x000fe20003800200 */
[----:B------:R-:W-:-:S03]  /*28ef0*/  LOP3.LUT R2, R13, 0xffff0000, RZ, 0xc0, !PT ;  /* 0xffff00000d027812 */ /* 0x000fc600078ec0ff */
[--C-:B------:R-:W-:Y:S02]  /*28f00*/  FADD.FTZ R6, R0, -R7.reuse ;  /* 0x8000000700067221 */ /* 0x100fe40000010000 */
[--C-:B------:R-:W-:Y:S01]  /*28f10*/  FADD.FTZ R4, R13, -R2.reuse ;  /* 0x800000020d047221 */ /* 0x100fe20000010000 */
[C---:B------:R-:W-:Y:S01]  /*28f20*/  FMUL.FTZ R29, R2.reuse, R2 ;  /* 0x00000002021d7220 */ /* 0x040fe20000410000 */
[----:B------:R-:W-:Y:S01]  /*28f30*/  FADD.FTZ R12, R2, R2 ;  /* 0x00000002020c7221 */ /* 0x000fe20000010000 */
[----:B------:R-:W-:Y:S01]  /*28f40*/  LOP3.LUT R19, R6, 0xffff0000, RZ, 0xc0, !PT ;  /* 0xffff000006137812 */ /* 0x000fe200078ec0ff */
[C---:B------:R-:W-:Y:S01]  /*28f50*/  FMUL.FTZ R2, R7.reuse, R7 ;  /* 0x0000000707027220 */ /* 0x040fe20000410000 */
[----:B------:R-:W-:Y:S01]  /*28f60*/  LOP3.LUT R5, R4, 0xffff0000, RZ, 0xc0, !PT ;  /* 0xffff000004057812 */ /* 0x000fe200078ec0ff */
[----:B------:R-:W-:Y:S02]  /*28f70*/  FADD.FTZ R7, R7, R7 ;  /* 0x0000000707077221 */ /* 0x000fe40000010000 */
[----:B------:R-:W-:-:S02]  /*28f80*/  FADD.FTZ R24, R6, -R19 ;  /* 0x8000001306187221 */ /* 0x000fc40000010000 */
[--C-:B------:R-:W-:Y:S01]  /*28f90*/  FADD.FTZ R4, R4, -R5.reuse ;  /* 0x8000000504047221 */ /* 0x100fe20000010000 */
[CC--:B------:R-:W-:Y:S01]  /*28fa0*/  FMUL.FTZ R28, R5.reuse, R12.reuse ;  /* 0x0000000c051c7220 */ /* 0x0c0fe20000410000 */
[C---:B------:R-:W-:Y:S01]  /*28fb0*/  FMUL.FTZ R6, R5.reuse, R5 ;  /* 0x0000000505067220 */ /* 0x040fe20000410000 */
[----:B------:R-:W-:Y:S01]  /*28fc0*/  FADD.FTZ R25, R5, R5 ;  /* 0x0000000505197221 */ /* 0x000fe20000010000 */
[C---:B------:R-:W-:Y:S01]  /*28fd0*/  FMUL.FTZ R30, R19.reuse, R7 ;  /* 0x00000007131e7220 */ /* 0x040fe20000410000 */
[C---:B------:R-:W-:Y:S01]  /*28fe0*/  FMUL.FTZ R5, R19.reuse, R19 ;  /* 0x0000001313057220 */ /* 0x040fe20000410000 */
[----:B------:R-:W-:Y:S01]  /*28ff0*/  FADD.FTZ R19, R19, R19 ;  /* 0x0000001313137221 */ /* 0x000fe20000010000 */
[C---:B------:R-:W-:Y:S01]  /*29000*/  FMUL.FTZ R18, R4.reuse, R25 ;  /* 0x0000001904127220 */ /* 0x040fe20000410000 */
[----:B------:R-:W-:Y:S01]  /*29010*/  FMUL.FTZ R12, R4, R12 ;  /* 0x0000000c040c7220 */ /* 0x000fe20000410000 */
[C---:B------:R-:W-:Y:S01]  /*29020*/  FMUL.FTZ R7, R24.reuse, R7 ;  /* 0x0000000718077220 */ /* 0x040fe20000410000 */
[----:B------:R-:W-:Y:S01]  /*29030*/  FMUL.FTZ R25, R24, R19 ;  /* 0x0000001318197220 */ /* 0x000fe20000410000 */
[----:B------:R-:W-:Y:S01]  /*29040*/  FMUL.FTZ R4, R4, R4 ;  /* 0x0000000404047220 */ /* 0x000fe20000410000 */
[----:B------:R-:W-:-:S07]  /*29050*/  FMUL.FTZ R19, R24, R24 ;  /* 0x0000001818137220 */ /* 0x000fce0000410000 */
.L_x_40806:
        /* <DEDUP_REMOVED lines=63> */
.L_x_40805:
        /* <DEDUP_REMOVED lines=8> */
[----:B------:R-:W-:-:S03]  /*294d0*/  HFMA2 R6, -RZ, RZ, 1.3056640625, -1.8671875 ;  /* 0x3d39bf78ff067431 */ /* 0x000fc600000001ff */
        /* <DEDUP_REMOVED lines=43> */
[----:B0-234-:R-:W-:Y:S05]  /*29790*/  CALL.REL.NOINC `($__internal_81_$__cuda_sm3x_div_rn_ftz_f32_slowpath) ;  /* 0x0000001800407944 */ /* 0x01dfea0003c00000 */
[----:B------:R-:W-:-:S07]  /*297a0*/  MOV R3, R0 ;  /* 0x0000000000037202 */ /* 0x000fce0000000f00 */
.L_x_40808:
[----:B------:R-:W-:Y:S05]  /*297b0*/  BSYNC.RECONVERGENT B3 ;  /* 0x0000000000037941 */ /* 0x000fea0003800200 */
.L_x_40807:
        /* <DEDUP_REMOVED lines=29> */
.L_x_40797:
        /* <DEDUP_REMOVED lines=29> */
.L_x_40810:
[----:B------:R-:W-:Y:S05]  /*29b60*/  BSYNC.RECONVERGENT B3 ;  /* 0x0000000000037941 */ /* 0x000fea0003800200 */
.L_x_40809:
        /* <DEDUP_REMOVED lines=29> */
.L_x_40796:
        /* <DEDUP_REMOVED lines=45> */
.L_x_40813:
[----:B------:R-:W-:Y:S05]  /*2a010*/  BSYNC.RECONVERGENT B3 ;  /* 0x0000000000037941 */ /* 0x000fea0003800200 */
.L_x_40812:
        /* <DEDUP_REMOVED lines=27> */
.L_x_40811:
        /* <DEDUP_REMOVED lines=15> */
.L_x_40815:
[----:B------:R-:W-:Y:S05]  /*2a2c0*/  BSYNC.RECONVERGENT B3 ;  /* 0x0000000000037941 */ /* 0x000fea0003800200 */
.L_x_40814:
        /* <DEDUP_REMOVED lines=27> */
.L_x_40795:
        /* <DEDUP_REMOVED lines=34> */
.L_x_40817:
[----:B------:R-:W-:Y:S05]  /*2a6a0*/  BSYNC.RECONVERGENT B3 ;  /* 0x0000000000037941 */ /* 0x000fea0003800200 */
.L_x_40816:
        /* <DEDUP_REMOVED lines=29> */
.L_x_40794:
        /* <DEDUP_REMOVED lines=30> */
.L_x_40819:
[----:B------:R-:W-:Y:S05]  /*2aa60*/  BSYNC.RECONVERGENT B3 ;  /* 0x0000000000037941 */ /* 0x000fea0003800200 */
.L_x_40818:
        /* <DEDUP_REMOVED lines=27> */
.L_x_40801:
[----:B------:R-:W-:Y:S05]  /*2ac20*/  BSYNC.RECONVERGENT B2 ;  /* 0x0000000000027941 */ /* 0x000fea0003800200 */
.L_x_40793:
        /* <DEDUP_REMOVED lines=45> */
.L_x_40823:
        /* <DEDUP_REMOVED lines=8> */
.L_x_40822:
[----:B------:R-:W-:-:S04]  /*2af80*/  FMUL.RZ R0, R19, 0.15915493667125701904 ;  /* 0x3e22f98313007820 */ /* 0x000fc8000040c000 */
[----:B------:R1:W0:Y:S08]  /*2af90*/  MUFU.COS R18, R0 ;  /* 0x0000000000127308 */ /* 0x0002300000000000 */
[----:B------:R1:W0:Y:S01]  /*2afa0*/  MUFU.SIN R19, R0 ;  /* 0x0000000000137308 */ /* 0x0002220000000400 */
[----:B------:R-:W-:Y:S05]  /*2afb0*/  BRA `(.L_x_40824) ;  /* 0x0000000000087947 */ /* 0x000fea0003800000 */
.L_x_40821:
[----:B------:R-:W-:-:S04]  /*2afc0*/  FMUL.FTZ R15, R15, 1.4426950216293334961 ;  /* 0x3fb8aa3b0f0f7820 */ /* 0x000fc80000410000 */
[----:B------:R1:W0:Y:S03]  /*2afd0*/  MUFU.EX2 R18, R15 ;  /* 0x0000000f00127308 */ /* 0x0002260000000800 */
.L_x_40824:
[----:B------:R-:W-:Y:S05]  /*2afe0*/  BSYNC.RECONVERGENT B0 ;  /* 0x0000000000007941 */ /* 0x000fea0003800200 */
.L_x_40820:
[----:B-1----:R-:W1:Y:S01]  /*2aff0*/  S2R R0, SR_CTAID.X ;  /* 0x0000000000007919 */ /* 0x002e620000002500 */
[----:B------:R-:W5:Y:S01]  /*2b000*/  LDC.64 R2, c[0x0][0x390] ;  /* 0x0000e400ff027b82 */ /* 0x000f620000000a00 */
[----:B------:R-:W2:Y:S01]  /*2b010*/  S2R R5, SR_TID.X ;  /* 0x0000000000057919 */ /* 0x000ea20000002100 */
[----:B-1----:R-:W-:-:S05]  /*2b020*/  SHF.L.U32 R7, R0, 0xa, RZ ;  /* 0x0000000a00077819 */ /* 0x002fca00000006ff */
[----:B-----5:R-:W-:-:S04]  /*2b030*/  IMAD.WIDE.U32 R2, R7, 0x8, R2 ;  /* 0x0000000807027825 */ /* 0x020fc800078e0002 */
[----:B--2---:R-:W-:-:S05]  /*2b040*/  IMAD.WIDE.U32 R2, R5, 0x10, R2 ;  /* 0x0000001005027825 */ /* 0x004fca00078e0002 */
[----:B0--34-:R-:W-:Y:S04]  /*2b050*/  STG.E.128 desc[UR6][R2.64], R36 ;  /* 0x0000002402007986 */ /* 0x019fe8000c101d06 */
[----:B------:R-:W-:Y:S04]  /*2b060*/  STG.E.128 desc[UR6][R2.64+0x800], R8 ;  /* 0x0008000802007986 */ /* 0x000fe8000c101d06 */
[----:B------:R-:W-:Y:S04]  /*2b070*/  STG.E.128 desc[UR6][R2.64+0x1000], R20 ;  /* 0x0010001402007986 */ /* 0x000fe8000c101d06 */
[----:B------:R-:W-:Y:S01]  /*2b080*/  STG.E.128 desc[UR6][R2.64+0x1800], R16 ;  /* 0x0018001002007986 */ /* 0x000fe2000c101d06 */
[----:B------:R-:W-:Y:S05]  /*2b090*/  EXIT ;  /* 0x000000000000794d */ /* 0x000fea0003800000 */
        .weak           $__internal_81_$__cuda_sm3x_div_rn_ftz_f32_slowpath
        .type           $__internal_81_$__cuda_sm3x_div_rn_ftz_f32_slowpath,@function
        .size           $__internal_81_$__cuda_sm3x_div_rn_ftz_f32_slowpath,(.L_x_68381 - $__internal_81_$__cuda_sm3x_div_rn_ftz_f32_slowpath)
$__internal_81_$__cuda_sm3x_div_rn_ftz_f32_slowpath:
        /* <DEDUP_REMOVED lines=32> */
.L_x_40827:
[----:B------:R-:W-:Y:S05]  /*2b2a0*/  BSYNC.RELIABLE B1 ;  /* 0x0000000000017941 */ /* 0x000fea0003800100 */
.L_x_40826:
        /* <DEDUP_REMOVED lines=27> */
.L_x_40833:
[----:B------:R-:W-:-:S07]  /*2b460*/  LEA R0, R7, R0, 0x17 ;  /* 0x0000000007007211 */ /* 0x000fce00078eb8ff */
.L_x_40834:
[----:B------:R-:W-:Y:S05]  /*2b470*/  BSYNC.RECONVERGENT B1 ;  /* 0x0000000000017941 */ /* 0x000fea0003800200 */
.L_x_40832:
[----:B------:R-:W-:Y:S05]  /*2b480*/  BRA `(.L_x_40835) ;  /* 0x0000000000207947 */ /* 0x000fea0003800000 */
.L_x_40831:
[----:B------:R-:W-:-:S04]  /*2b490*/  LOP3.LUT R0, R5, 0x80000000, R0, 0x48, !PT ;  /* 0x8000000005007812 */ /* 0x000fc800078e4800 */
[----:B------:R-:W-:Y:S01]  /*2b4a0*/  LOP3.LUT R0, R0, 0x7f800000, RZ, 0xfc, !PT ;  /* 0x7f80000000007812 */ /* 0x000fe200078efcff */
[----:B------:R-:W-:Y:S06]  /*2b4b0*/  BRA `(.L_x_40835) ;  /* 0x0000000000147947 */ /* 0x000fec0003800000 */
.L_x_40830:
[----:B------:R-:W-:Y:S01]  /*2b4c0*/  LOP3.LUT R0, R5, 0x80000000, R0, 0x48, !PT ;  /* 0x8000000005007812 */ /* 0x000fe200078e4800 */
[----:B------:R-:W-:Y:S06]  /*2b4d0*/  BRA `(.L_x_40835) ;  /* 0x00000000000c7947 */ /* 0x000fec0003800000 */
.L_x_40829:
[----:B------:R-:W0:Y:S01]  /*2b4e0*/  MUFU.RSQ R0, -QNAN ;  /* 0xffc0000000007908 */ /* 0x000e220000001400 */
[----:B------:R-:W-:Y:S05]  /*2b4f0*/  BRA `(.L_x_40835) ;  /* 0x0000000000047947 */ /* 0x000fea0003800000 */
.L_x_40828:
[----:B------:R-:W-:-:S07]  /*2b500*/  FADD.FTZ R0, R0, R5 ;  /* 0x0000000500007221 */ /* 0x000fce0000010000 */
.L_x_40835:
[----:B------:R-:W-:Y:S05]  /*2b510*/  BSYNC.RECONVERGENT B0 ;  /* 0x0000000000007941 */ /* 0x000fea0003800200 */
.L_x_40825:
[----:B------:R-:W-:Y:S01]  /*2b520*/  HFMA2 R5, -RZ, RZ, 0, 0 ;  /* 0x00000000ff057431 */ /* 0x000fe200000001ff */
[----:B------:R-:W-:-:S04]  /*2b530*/  MOV R4, R2 ;  /* 0x0000000200047202 */ /* 0x000fc80000000f00 */
[----:B0-----:R-:W-:Y:S05]  /*2b540*/  RET.REL.NODEC R4 `(_ZN2at6native29vectorized_elementwise_kernelILi2EZZZNS0_50_GLOBAL__N__2680c7bb_12_PowKernel_cu_7dd49032_300324pow_tensor_tensor_kernelERNS_18TensorIteratorBaseEENKUlvE_clEvENKUlvE7_clEvEUlN3c107complexIfEES9_E_St5arrayIPcLm3EEEEviT0_T1_) ;  /* 0xfffffd4804ac7950 */ /* 0x001fea0003c3ffff */
.L_x_40836:
        /* <DEDUP_REMOVED lines=11> */
.L_x_68381:


//--------------------- .text._ZN2at6native29vectorized_elementwise_kernelILi4EZZZNS0_50_GLOBAL__N__2680c7bb_12_PowKernel_cu_7dd49032_300324pow_tensor_tensor_kernelERNS_18TensorIteratorBaseEENKUlvE_clEvENKUlvE7_clEvEUlN3c107complexIfEES9_E_St5arrayIPcLm3EEEEviT0_T1_ --------------------------
	.section	.text._ZN2at6native29vectorized_elementwise_kernelILi4EZZZNS0_50_GLOBAL__N__2680c7bb_12_PowKernel_cu_7dd49032_300324pow_tensor_tensor_kernelERNS_18TensorIteratorBaseEENKUlvE_clEvENKUlvE7_clEvEUlN3c107complexIfEES9_E_St5arrayIPcLm3EEEEviT0_T1_,"ax",@progbits
	.align	128
        .global         _ZN2at6native29vectorized_elementwise_kernelILi4EZZZNS0_50_GLOBAL__N__2680c7bb_12_PowKernel_cu_7dd49032_300324pow_tensor_tensor_kernelERNS_18TensorIteratorBaseEENKUlvE_clEvENKUlvE7_clEvEUlN3c107complexIfEES9_E_St5arrayIPcLm3EEEEviT0_T1_
        .type           _ZN2at6native29vectorized_elementwise_kernelILi4EZZZNS0_50_GLOBAL__N__2680c7bb_12_PowKernel_cu_7dd49032_300324pow_tensor_tensor_kernelERNS_18TensorIteratorBaseEENKUlvE_clEvENKUlvE7_clEvEUlN3c107complexIfEES9_E_St5arrayIPcLm3EEEEviT0_T1_,@function
        .size           _ZN2at6native29vectorized_elementwise_kernelILi4EZZZNS0_50_GLOBAL__N__2680c7bb_12_PowKernel_cu_7dd49032_300324pow_tensor_tensor_kernelERNS_18TensorIteratorBaseEENKUlvE_clEvENKUlvE7_clEvEUlN3c107complexIfEES9_E_St5arrayIPcLm3EEEEviT0_T1_,(.L_x_68382 - _ZN2at6native29vectorized_elementwise_kernelILi4EZZZNS0_50_GLOBAL__N__2680c7bb_12_PowKernel_cu_7dd49032_300324pow_tensor_tensor_kernelERNS_18TensorIteratorBaseEENKUlvE_clEvENKUlvE7_clEvEUlN3c107complexIfEES9_E_St5arrayIPcLm3EEEEviT0_T1_)
        .other          _ZN2at6native29vectorized_elementwise_kernelILi4EZZZNS0_50_GLOBAL__N__2680c7bb_12_PowKernel_cu_7dd49032_300324pow_tensor_tensor_kernelERNS_18TensorIteratorBaseEENKUlvE_clEvENKUlvE7_clEvEUlN3c107complexIfEES9_E_St5arrayIPcLm3EEEEviT0_T1_,@"STO_CUDA_ENTRY STV_DEFAULT"
_ZN2at6native29vectorized_elementwise_kernelILi4EZZZNS0_50_GLOBAL__N__2680c7bb_12_PowKernel_cu_7dd49032_300324pow_tensor_tensor_kernelERNS_18TensorIteratorBaseEENKUlvE_clEvENKUlvE7_clEvEUlN3c107complexIfEES9_E_St5arrayIPcLm3EEEEviT0_T1_:
.text._ZN2at6native29vectorized_elementwise_kernelILi4EZZZNS0_50_GLOBAL__N__2680c7bb_12_PowKernel_cu_7dd49032_300324pow_tensor_tensor_kernelERNS_18TensorIteratorBaseEENKUlvE_clEvENKUlvE7_clEvEUlN3c107complexIfEES9_E_St5arrayIPcLm3EEEEviT0_T1_:
        /* <DEDUP_REMOVED lines=132> */
[----:B------:R-:W-:Y:S05]  /*0840*/  CALL.REL.NOINC `($__internal_82_$__cuda_sm3x_div_rn_ftz_f32_slowpath) ;  /* 0x000002a400e47944 */ /* 0x000fea0003c00000 */
[----:B------:R-:W-:-:S07]  /*0850*/  MOV R2, R0 ;  /* 0x0000000000027202 */ /* 0x000fce0000000f00 */
.L_x_40843:
[----:B------:R-:W-:Y:S05]  /*0860*/  BSYNC.RECONVERGENT B4 ;  /* 0x0000000000047941 */ /* 0x000fea0003800200 */
.L_x_40842:
        /* <DEDUP_REMOVED lines=28> */
.L_x_40841:
        /* <DEDUP_REMOVED lines=41> */
[----:B------:R-:W-:Y:S05]  /*0cc0*/  CALL.REL.NOINC `($__internal_82_$__cuda_sm3x_div_rn_ftz_f32_slowpath) ;  /* 0x000002a000c47944 */ /* 0x000fea0003c00000 */
[----:B------:R-:W-:-:S07]  /*0cd0*/  MOV R2, R0 ;  /* 0x0000000000027202 */ /* 0x000fce0000000f00 */
.L_x_40847:
[----:B------:R-:W-:Y:S05]  /*0ce0*/  BSYNC.RECONVERGENT B4 ;  /* 0x0000000000047941 */ /* 0x000fea0003800200 */
.L_x_40846:
        /* <DEDUP_REMOVED lines=29> */
.L_x_40845:
        /* <DEDUP_REMOVED lines=17> */
[----:B------:R-:W-:Y:S05]  /*0fd0*/  CALL.REL.NOINC `($__internal_82_$__cuda_sm3x_div_rn_ftz_f32_slowpath) ;  /* 0x000002a000007944 */ /* 0x000fea0003c00000 */
[----:B------:R-:W-:-:S07]  /*0fe0*/  MOV R2, R0 ;  /* 0x0000000000027202 */ /* 0x000fce0000000f00 */
.L_x_40851:
[----:B------:R-:W-:Y:S05]  /*0ff0*/  BSYNC.RECONVERGENT B4 ;  /* 0x0000000000047941 */ /* 0x000fea0003800200 */
.L_x_40850:
        /* <DEDUP_REMOVED lines=27> */
.L_x_40849:
        /* <DEDUP_REMOVED lines=40> */
[----:B------:R-:W-:Y:S02]  /*1430*/  MOV R0, R5 ;  /* 0x0000000500007202 */ /* 0x000fe40000000f00 */
[----:B------:R-:W-:Y:S02]  /*1440*/  MOV R5, 0x3f800000 ;  /* 0x3f80000000057802 */ /* 0x000fe40000000f00 */
[----:B------:R-:W-:-:S07]  /*1450*/  MOV R2, 0x1470 ;  /* 0x0000147000027802 */ /* 0x000fce0000000f00 */
[----:B------:R-:W-:Y:S05]  /*1460*/  CALL.REL.NOINC `($__internal_82_$__cuda_sm3x_div_rn_ftz_f32_slowpath) ;  /* 0x0000029800dc7944 */ /* 0x000fea0003c00000 */
.L_x_40853:
[----:B------:R-:W-:Y:S05]  /*1470*/  BSYNC.RECONVERGENT B4 ;  /* 0x0000000000047941 */ /* 0x000fea0003800200 */
.L_x_40852:
        /* <DEDUP_REMOVED lines=27> */
.L_x_40848:
        /* <DEDUP_REMOVED lines=35> */
[----:B------:R-:W-:Y:S05]  /*1860*/  CALL.REL.NOINC `($__internal_82_$__cuda_sm3x_div_rn_ftz_f32_slowpath) ;  /* 0x0000029400dc7944 */ /* 0x000fea0003c00000 */
[----:B------:R-:W-:-:S07]  /*1870*/  IMAD.MOV.U32 R4, RZ, RZ, R0 ;  /* 0x000000ffff047224 */ /* 0x000fce00078e0000 */
.L_x_40856:
[----:B------:R-:W-:Y:S05]  /*1880*/  BSYNC.RECONVERGENT B4 ;  /* 0x0000000000047941 */ /* 0x000fea0003800200 */
.L_x_40855:
        /* <DEDUP_REMOVED lines=29> */
.L_x_40854:
        /* <DEDUP_REMOVED lines=49> */
[----:B------:R-:W-:Y:S05]  /*1d70*/  CALL.REL.NOINC `($__internal_82_$__cuda_sm3x_div_rn_ftz_f32_slowpath) ;  /* 0x0000029000987944 */ /* 0x000fea0003c00000 */
[----:B------:R-:W-:-:S07]  /*1d80*/  MOV R2, R0 ;  /* 0x0000000000027202 */ /* 0x000fce0000000f00 */
.L_x_40859:
[----:B------:R-:W-:Y:S05]  /*1d90*/  BSYNC.RECONVERGENT B4 ;  /* 0x0000000000047941 */ /* 0x000fea0003800200 */
.L_x_40858:
        /* <DEDUP_REMOVED lines=29> */
.L_x_40857:
        /* <DEDUP_REMOVED lines=17> */
[----:B------:R-:W-:Y:S05]  /*2080*/  CALL.REL.NOINC `($__internal_82_$__cuda_sm3x_div_rn_ftz_f32_slowpath) ;  /* 0x0000028c00d47944 */ /* 0x000fea0003c00000 */
[----:B------:R-:W-:-:S07]  /*2090*/  MOV R2, R0 ;  /* 0x0000000000027202 */ /* 0x000fce0000000f00 */
.L_x_40862:
[----:B------:R-:W-:Y:S05]  /*20a0*/  BSYNC.RECONVERGENT B4 ;  /* 0x0000000000047941 */ /* 0x000fea0003800200 */
.L_x_40861:
        /* <DEDUP_REMOVED lines=29> */
.L_x_40860:
        /* <DEDUP_REMOVED lines=28> */
.L_x_40864:
        /* <DEDUP_REMOVED lines=35> */
[CC--:B------:R-:W-:Y:S02]  /*2670*/  FSETP.GEU.FTZ.AND P6, PT, R50.reuse, R47.reuse, PT ;  /* 0x0000002f3200720b */ /* 0x0c0fe40003fde000 */
[----:B------:R-:W-:Y:S02]  /*2680*/  MOV R49, R52 ;  /* 0x0000003400317202 */ /* 0x000fe40000000f00 */
[----:B------:R-:W-:Y:S02]  /*2690*/  PLOP3.LUT P0, PT, P6, P0, P5, 0x80, 0x0 ;  /* 0x000000000000781c */ /* 0x000fe40003701050 */
[----:B------:R-:W-:Y:S02]  /*26a0*/  FSEL R42, R50, R47, P6 ;  /* 0x0000002f322a7208 */ /* 0x000fe40003000000 */
[----:B------:R-:W-:Y:S02]  /*26b0*/  PLOP3.LUT P1, PT, P0, P1, P2, 0x80, 0x0 ;  /* 0x000000000000781c */ /* 0x000fe40000723020 */
[----:B------:R-:W-:-:S02]  /*26c0*/  ISETP.NE.AND P0, PT, R51, RZ, PT ;  /* 0x000000ff3300720c */ /* 0x000fc40003f05270 */
[----:B------:R-:W-:Y:S02]  /*26d0*/  LOP3.LUT P2, RZ, R3, 0x1, RZ, 0xc0, !PT ;  /* 0x0000000103ff7812 */ /* 0x000fe4000784c0ff */
[----:B------:R-:W-:Y:S02]  /*26e0*/  FSEL R47, R47, R50, P6 ;  /* 0x000000322f2f7208 */ /* 0x000fe40003000000 */
[----:B------:R-:W-:-:S13]  /*26f0*/  PLOP3.LUT P1, PT, P1, P0, P2, 0x80, 0x0 ;  /* 0x000000000000781c */ /* 0x000fda0000f21020 */
[----:B------:R-:W-:Y:S05]  /*2700*/  @!P1 BRA `(.L_x_40864) ;  /* 0xfffffffc004c9947 */ /* 0x000fea000383ffff */
[----:B------:R-:W-:Y:S05]  /*2710*/  BSYNC.RECONVERGENT B0 ;  /* 0x0000000000007941 */ /* 0x000fea0003800200 */
.L_x_40863:
[----:B------:R-:W-:Y:S01]  /*2720*/  FADD.FTZ R49, R52, -1 ;  /* 0xbf80000034317421 */ /* 0x000fe20000010000 */
[----:B------:R-:W-:Y:S03]  /*2730*/  BSSY.RECONVERGENT B4, `(.L_x_40865) ;  /* 0x0000035000047945 */ /* 0x000fe60003800200 */
        /* <DEDUP_REMOVED lines=52> */
.L_x_40866:
[----:B------:R-:W-:Y:S05]  /*2a80*/  BSYNC.RECONVERGENT B4 ;  /* 0x0000000000047941 */ /* 0x000fea0003800200 */
.L_x_40865:
        /* <DEDUP_REMOVED lines=28> */
.L_x_40844:
[----:B------:R-:W-:Y:S05]  /*2c50*/  BSYNC.RECONVERGENT B2 ;  /* 0x0000000000027941 */ /* 0x000fea0003800200 */
.L_x_40840:
        /* <DEDUP_REMOVED lines=23> */
.L_x_40867:
        /* <DEDUP_REMOVED lines=27> */
.L_x_40868:
[----:B------:R-:W-:Y:S01]  /*2f80*/  FMUL.FTZ R35, R35, 1.4426950216293334961 ;  /* 0x3fb8aa3b23237820 */ /* 0x000fe20000410000 */
[----:B--2---:R-:W-:-:S04]  /*2f90*/  FMUL.RZ R0, R9, 0.15915493667125701904 ;  /* 0x3e22f98309007820 */ /* 0x004fc8000040c000 */
[----:B---3--:R-:W-:Y:S08]  /*2fa0*/  MUFU.COS R8, R0 ;  /* 0x0000000000087308 */ /* 0x008ff00000000000 */
[----:B------:R-:W0:Y:S08]  /*2fb0*/  MUFU.EX2 R35, R35 ;  /* 0x0000002300237308 */ /* 0x000e300000000800 */
[----:B------:R-:W1:Y:S01]  /*2fc0*/  MUFU.SIN R2, R0 ;  /* 0x0000000000027308 */ /* 0x000e620000000400 */
[C---:B0-----:R-:W-:Y:S01]  /*2fd0*/  FMUL.FTZ R8, R35.reuse, R8 ;  /* 0x0000000823087220 */ /* 0x041fe20000410000 */
[----:B-1----:R-:W-:-:S07]  /*2fe0*/  FMUL.FTZ R9, R35, R2 ;  /* 0x0000000223097220 */ /* 0x002fce0000410000 */
.L_x_40839:
[----:B------:R-:W-:Y:S05]  /*2ff0*/  BSYNC.RECONVERGENT B3 ;  /* 0x0000000000037941 */ /* 0x000fea0003800200 */
.L_x_40838:
        /* <DEDUP_REMOVED lines=74> */
[----:B0-23--:R-:W-:Y:S05]  /*34a0*/  CALL.REL.NOINC `($__internal_82_$__cuda_sm3x_div_rn_ftz_f32_slowpath) ;  /* 0x0000027800cc7944 */ /* 0x00dfea0003c00000 */
[----:B------:R-:W-:-:S07]  /*34b0*/  MOV R4, R0 ;  /* 0x0000000000047202 */ /* 0x000fce0000000f00 */
.L_x_40878:
[----:B------:R-:W-:Y:S05]  /*34c0*/  BSYNC.RECONVERGENT B4 ;  /* 0x0000000000047941 */ /* 0x000fea0003800200 */
.L_x_40877:
        /* <DEDUP_REMOVED lines=28> */
.L_x_40876:
        /* <DEDUP_REMOVED lines=17> */
[----:B0-23--:R-:W-:Y:S05]  /*37a0*/  CALL.REL.NOINC `($__internal_82_$__cuda_sm3x_div_rn_ftz_f32_slowpath) ;  /* 0x00000278000c7944 */ /* 0x00dfea0003c00000 */
[----:B------:R-:W-:-:S07]  /*37b0*/  MOV R2, R0 ;  /* 0x0000000000027202 */ /* 0x000fce0000000f00 */
.L_x_40882:
[----:B------:R-:W-:Y:S05]  /*37c0*/  BSYNC.RECONVERGENT B4 ;  /* 0x0000000000047941 */ /* 0x000fea0003800200 */
.L_x_40881:
        /* <DEDUP_REMOVED lines=28> */
.L_x_40880:
        /* <DEDUP_REMOVED lines=27> */
.L_x_40884:
        /* <DEDUP_REMOVED lines=26> */
[----:B------:R-:W-:Y:S02]  /*3ce0*/  PLOP3.LUT P6, PT, P2, P0, P1, 0x80, 0x0 ;  /* 0x000000000000781c */ /* 0x000fe400017c1010 */
[----:B------:R-:W-:Y:S02]  /*3cf0*/  FSETP.GEU.FTZ.AND P3, PT, R49, R40, PT ;  /* 0x000000283100720b */ /* 0x000fe40003f7e000 */
[----:B------:R-:W-:-:S02]  /*3d00*/  P2R R54, PR, RZ, 0x2 ;  /* 0x00000002ff367803 */ /* 0x000fc40000000000 */
[----:B------:R-:W-:Y:S02]  /*3d10*/  FSEL R51, R40, R49, P3 ;  /* 0x0000003128337208 */ /* 0x000fe40001800000 */
[----:B------:R-:W-:Y:S02]  /*3d20*/  P2R R4, PR, RZ, 0x4 ;  /* 0x00000004ff047803 */ /* 0x000fe40000000000 */
[----:B------:R-:W-:Y:S02]  /*3d30*/  FSETP.GEU.FTZ.AND P4, PT, R51, R42, PT ;  /* 0x0000002a3300720b */ /* 0x000fe40003f9e000 */
[----:B------:R-:W-:Y:S02]  /*3d40*/  P2R R53, PR, RZ, 0x1 ;  /* 0x00000001ff357803 */ /* 0x000fe40000000000 */
[----:B------:R-:W-:Y:S02]  /*3d50*/  FSEL R48, R42, R51, P4 ;  /* 0x000000332a307208 */ /* 0x000fe40002000000 */
[----:B------:R-:W-:-:S02]  /*3d60*/  PLOP3.LUT P1, PT, P4, P6, P3, 0x80, 0x0 ;  /* 0x000000000000781c */ /* 0x000fc4000272d030 */
[----:B------:R-:W-:Y:S02]  /*3d70*/  FSETP.GEU.FTZ.AND P5, PT, R48, R41, PT ;  /* 0x000000293000720b */ /* 0x000fe40003fbe000 */
[----:B------:R-:W-:Y:S02]  /*3d80*/  LOP3.LUT P2, RZ, R3, 0x1, RZ, 0xc0, !PT ;  /* 0x0000000103ff7812 */ /* 0x000fe4000784c0ff */
[----:B------:R-:W-:Y:S02]  /*3d90*/  FSEL R50, R41, R48, P5 ;  /* 0x0000003029327208 */ /* 0x000fe40002800000 */
[C---:B------:R-:W-:Y:S02]  /*3da0*/  LOP3.LUT P0, RZ, R3.reuse, 0x2, RZ, 0xc0, !PT ;  /* 0x0000000203ff7812 */ /* 0x040fe4000780c0ff */
[----:B------:R-:W-:Y:S02]  /*3db0*/  FSETP.GEU.FTZ.AND P6, PT, R50, R43, PT ;  /* 0x0000002b3200720b */ /* 0x000fe40003fde000 */
[----:B------:R-:W-:-:S02]  /*3dc0*/  LOP3.LUT R3, R3, 0xfffffffe, RZ, 0xc0, !PT ;  /* 0xfffffffe03037812 */ /* 0x000fc400078ec0ff */
        /* <DEDUP_REMOVED lines=21> */
.L_x_40883:
        /* <DEDUP_REMOVED lines=55> */
[----:B0-23--:R-:W-:Y:S05]  /*4290*/  CALL.REL.NOINC `($__internal_82_$__cuda_sm3x_div_rn_ftz_f32_slowpath) ;  /* 0x0000026c00507944 */ /* 0x00dfea0003c00000 */
[----:B------:R-:W-:-:S07]  /*42a0*/  MOV R2, R0 ;  /* 0x0000000000027202 */ /* 0x000fce0000000f00 */
.L_x_40886:
[----:B------:R-:W-:Y:S05]  /*42b0*/  BSYNC.RECONVERGENT B4 ;  /* 0x0000000000047941 */ /* 0x000fea0003800200 */
.L_x_40885:
        /* <DEDUP_REMOVED lines=28> */
.L_x_40875:
        /* <DEDUP_REMOVED lines=27> */
[----:B0-23--:R-:W-:Y:S05]  /*4630*/  CALL.REL.NOINC `($__internal_82_$__cuda_sm3x_div_rn_ftz_f32_slowpath) ;  /* 0x0000026800687944 */ /* 0x00dfea0003c00000 */
[----:B------:R-:W-:-:S07]  /*4640*/  MOV R2, R0 ;  /* 0x0000000000027202 */ /* 0x000fce0000000f00 */
.L_x_40888:
[----:B------:R-:W-:Y:S05]  /*4650*/  BSYNC.RECONVERGENT B4 ;  /* 0x0000000000047941 */ /* 0x000fea0003800200 */
.L_x_40887:
        /* <DEDUP_REMOVED lines=28> */
.L_x_40874:
        /* <DEDUP_REMOVED lines=43> */
[----:B0-23--:R-:W-:Y:S05]  /*4ad0*/  CALL.REL.NOINC `($__internal_82_$__cuda_sm3x_div_rn_ftz_f32_slowpath) ;  /* 0x0000026400407944 */ /* 0x00dfea0003c00000 */
[----:B------:R-:W-:-:S07]  /*4ae0*/  MOV R4, R0 ;  /* 0x0000000000047202 */ /* 0x000fce0000000f00 */
.L_x_40891:
[----:B------:R-:W-:Y:S05]  /*4af0*/  BSYNC.RECONVERGENT B4 ;  /* 0x0000000000047941 */ /* 0x000fea0003800200 */
.L_x_40890:
        /* <DEDUP_REMOVED lines=26> */
.L_x_40889:
        /* <DEDUP_REMOVED lines=13> */
[----:B0-23--:R-:W-:Y:S05]  /*4d70*/  CALL.REL.NOINC `($__internal_82_$__cuda_sm3x_div_rn_ftz_f32_slowpath) ;  /* 0x0000026000987944 */ /* 0x00dfea0003c00000 */
[----:B------:R-:W-:-:S07]  /*4d80*/  MOV R2, R0 ;  /* 0x0000000000027202 */ /* 0x000fce0000000f00 */
.L_x_40893:
[----:B------:R-:W-:Y:S05]  /*4d90*/  BSYNC.RECONVERGENT B4 ;  /* 0x0000000000047941 */ /* 0x000fea0003800200 */
.L_x_40892:
        /* <DEDUP_REMOVED lines=26> */
.L_x_40873:
        /* <DEDUP_REMOVED lines=32> */
[----:B0-23--:R-:W-:Y:S05]  /*5140*/  CALL.REL.NOINC `($__internal_82_$__cuda_sm3x_div_rn_ftz_f32_slowpath) ;  /* 0x0000025c00a47944 */ /* 0x00dfea0003c00000 */
[----:B------:R-:W-:-:S07]  /*5150*/  MOV R2, R0 ;  /* 0x0000000000027202 */ /* 0x000fce0000000f00 */
.L_x_40895:
[----:B------:R-:W-:Y:S05]  /*5160*/  BSYNC.RECONVERGENT B4 ;  /* 0x0000000000047941 */ /* 0x000fea0003800200 */
.L_x_40894:
        /* <DEDUP_REMOVED lines=28> */
.L_x_40872:
        /* <DEDUP_REMOVED lines=28> */
[----:B0-23--:R-:W-:Y:S05]  /*54f0*/  CALL.REL.NOINC `($__internal_82_$__cuda_sm3x_div_rn_ftz_f32_slowpath) ;  /* 0x0000025800b87944 */ /* 0x00dfea0003c00000 */
[----:B------:R-:W-:-:S07]  /*5500*/  MOV R2, R0 ;  /* 0x0000000000027202 */ /* 0x000fce0000000f00 */
.L_x_40897:
[----:B------:R-:W-:Y:S05]  /*5510*/  BSYNC.RECONVERGENT B4 ;  /* 0x0000000000047941 */ /* 0x000fea0003800200 */
.L_x_40896:
        /* <DEDUP_REMOVED lines=27> */
.L_x_40879:
[----:B------:R-:W-:Y:S05]  /*56d0*/  BSYNC.RECONVERGENT B2 ;  /* 0x0000000000027941 */ /* 0x000fea0003800200 */
.L_x_40871:
        /* <DEDUP_REMOVED lines=44> */
.L_x_40900:
        /* <DEDUP_REMOVED lines=8> */
.L_x_40899:
[----:B------:R-:W-:-:S04]  /*5a20*/  FMUL.RZ R0, R35, 0.15915493667125701904 ;  /* 0x3e22f98323007820 */ /* 0x000fc8000040c000 */
[----:B------:R4:W1:Y:S08]  /*5a30*/  MUFU.COS R34, R0 ;  /* 0x0000000000227308 */ /* 0x0008700000000000 */
[----:B------:R4:W0:Y:S01]  /*5a40*/  MUFU.SIN R35, R0 ;  /* 0x0000000000237308 */ /* 0x0008220000000400 */
[----:B------:R-:W-:Y:S05]  /*5a50*/  BRA `(.L_x_40870) ;  /* 0x0000000000087947 */ /* 0x000fea0003800000 */
.L_x_40898:
[----:B------:R-:W-:-:S06]  /*5a60*/  FMUL.FTZ R34, R39, 1.4426950216293334961 ;  /* 0x3fb8aa3b27227820 */ /* 0x000fcc0000410000 */
[----:B------:R-:W1:Y:S02]  /*5a70*/  MUFU.EX2 R34, R34 ;  /* 0x0000002200227308 */ /* 0x000e640000000800 */
.L_x_40870:
[----:B------:R-:W-:Y:S05]  /*5a80*/  BSYNC.RECONVERGENT B3 ;  /* 0x0000000000037941 */ /* 0x000fea0003800200 */
.L_x_40869:
        /* <DEDUP_REMOVED lines=77> */
.L_x_40910:
[----:B------:R-:W-:Y:S05]  /*5f60*/  BSYNC.RECONVERGENT B4 ;  /* 0x0000000000047941 */ /* 0x000fea0003800200 */
.L_x_40909:
        /* <DEDUP_REMOVED lines=28> */
.L_x_40908:
        /* <DEDUP_REMOVED lines=17> */
[----:B0-23--:R-:W-:Y:S05]  /*6240*/  CALL.REL.NOINC `($__internal_82_$__cuda_sm3x_div_rn_ftz_f32_slowpath) ;  /* 0x0000024c00647944 */ /* 0x00dfea0003c00000 */
[----:B------:R-:W-:-:S07]  /*6250*/  MOV R2, R0 ;  /* 0x0000000000027202 */ /* 0x000fce0000000f00 */
.L_x_40914:
[----:B------:R-:W-:Y:S05]  /*6260*/  BSYNC.RECONVERGENT B4 ;  /* 0x0000000000047941 */ /* 0x000fea0003800200 */
.L_x_40913:
        /* <DEDUP_REMOVED lines=28> */
.L_x_40912:
        /* <DEDUP_REMOVED lines=27> */
.L_x_40916:
        /* <DEDUP_REMOVED lines=13> */
[----:B------:R-:W-:Y:S02]  /*66b0*/  FSEL R49, R4, R47, P0 ;  /* 0x0000002f04317208 */ /* 0x000fe40000000000 */
[----:B------:R-:W-:Y:S02]  /*66c0*/  FSEL R6, R46, R37, P3 ;  /* 0x000000252e067208 */ /* 0x000fe40001800000 */
[----:B------:R-:W-:Y:S02]  /*66d0*/  FSETP.GEU.FTZ.AND P0, PT, R49, R36, PT ;  /* 0x000000243100720b */ /* 0x000fe40003f1e000 */
[----:B------:R-:W-:-:S02]  /*66e0*/  LOP3.LUT R3, R3, 0xfffffffd, RZ, 0xc0, !PT ;  /* 0xfffffffd03037812 */ /* 0x000fc400078ec0ff */
        /* <DEDUP_REMOVED lines=11> */
[----:B------:R-:W-:-:S02]  /*67a0*/  FSETP.GEU.FTZ.AND P1, PT, R47, R4, PT ;  /* 0x000000042f00720b */ /* 0x000fc40003f3e000 */
[----:B------:R-:W-:Y:S02]  /*67b0*/  FSETP.GEU.FTZ.AND P4, PT, R52, R43, PT ;  /* 0x0000002b3400720b */ /* 0x000fe40003f9e000 */
[----:B------:R-:W-:Y:S02]  /*67c0*/  FSETP.GEU.FTZ.AND P2, PT, R46, R37, PT ;  /* 0x000000252e00720b */ /* 0x000fe40003f5e000 */
[----:B------:R-:W-:Y:S02]  /*67d0*/  FSEL R45, R43, R52, P4 ;  /* 0x000000342b2d7208 */ /* 0x000fe40002000000 */
[----:B------:R-:W-:Y:S02]  /*67e0*/  PLOP3.LUT P0, PT, P4, P6, P3, 0x80, 0x0 ;  /* 0x000000000000781c */ /* 0x000fe4000270d030 */
[----:B------:R-:W-:Y:S02]  /*67f0*/  FSETP.GEU.FTZ.AND P5, PT, R45, R42, PT ;  /* 0x0000002a2d00720b */ /* 0x000fe40003fbe000 */
[----:B------:R-:W-:-:S02]  /*6800*/  FSEL R37, R47, R4, P1 ;  /* 0x000000042f257208 */ /* 0x000fc40000800000 */
[----:B------:R-:W-:-:S04]  /*6810*/  FSEL R51, R42, R45, P5 ;  /* 0x0000002d2a337208 */ /* 0x000fc80002800000 */
[----:B------:R-:W-:-:S04]  /*6820*/  FSETP.GEU.FTZ.AND P6, PT, R51, R44, PT ;  /* 0x0000002c3300720b */ /* 0x000fc80003fde000 */
[----:B------:R-:W-:-:S04]  /*6830*/  PLOP3.LUT P0, PT, P6, P0, P5, 0x80, 0x0 ;  /* 0x000000000000781c */ /* 0x000fc80003701050 */
[----:B------:R-:W-:Y:S02]  /*6840*/  PLOP3.LUT P0, PT, P0, P2, P1, 0x80, 0x0 ;  /* 0x000000000000781c */ /* 0x000fe40000705010 */
[----:B------:R-:W-:Y:S02]  /*6850*/  ISETP.NE.AND P1, PT, R56, RZ, PT ;  /* 0x000000ff3800720c */ /* 0x000fe40003f25270 */
[----:B------:R-:W-:-:S09]  /*6860*/  ISETP.NE.AND P2, PT, R54, RZ, PT ;  /* 0x000000ff3600720c */ /* 0x000fd20003f45270 */
        /* <DEDUP_REMOVED lines=13> */
[----:B------:R-:W-:-:S02]  /*6940*/  MOV R7, R53 ;  /* 0x0000003500077202 */ /* 0x000fc40000000f00 */
[----:B------:R-:W-:-:S03]  /*6950*/  FSEL R44, R44, R51, P6 ;  /* 0x000000332c2c7208 */ /* 0x000fc60003000000 */
[----:B------:R-:W-:Y:S05]  /*6960*/  @!P0 BRA `(.L_x_40916) ;  /* 0xfffffffc001c8947 */ /* 0x000fea000383ffff */
[----:B------:R-:W-:Y:S05]  /*6970*/  BSYNC.RECONVERGENT B0 ;  /* 0x0000000000007941 */ /* 0x000fea0003800200 */
.L_x_40915:
        /* <DEDUP_REMOVED lines=57> */
.L_x_40918:
[----:B------:R-:W-:Y:S05]  /*6d10*/  BSYNC.RECONVERGENT B4 ;  /* 0x0000000000047941 */ /* 0x000fea0003800200 */
.L_x_40917:
        /* <DEDUP_REMOVED lines=28> */
.L_x_40907:
        /* <DEDUP_REMOVED lines=29> */
.L_x_40920:
[----:B------:R-:W-:Y:S05]  /*70b0*/  BSYNC.RECONVERGENT B4 ;  /* 0x0000000000047941 */ /* 0x000fea0003800200 */
.L_x_40919:
        /* <DEDUP_REMOVED lines=28> */
.L_x_40906:
        /* <DEDUP_REMOVED lines=45> */
.L_x_40923:
[----:B------:R-:W-:Y:S05]  /*7550*/  BSYNC.RECONVERGENT B4 ;  /* 0x0000000000047941 */ /* 0x000fea0003800200 */
.L_x_40922:
        /* <DEDUP_REMOVED lines=26> */
.L_x_40921:
        /* <DEDUP_REMOVED lines=15> */
.L_x_40925:
[----:B------:R-:W-:Y:S05]  /*77f0*/  BSYNC.RECONVERGENT B4 ;  /* 0x0000000000047941 */ /* 0x000fea0003800200 */
.L_x_40924:
        /* <DEDUP_REMOVED lines=26> */
.L_x_40905:
        /* <DEDUP_REMOVED lines=34> */
.L_x_40927:
[----:B------:R-:W-:Y:S05]  /*7bc0*/  BSYNC.RECONVERGENT B4 ;  /* 0x0000000000047941 */ /* 0x000fea0003800200 */
.L_x_40926:
        /* <DEDUP_REMOVED lines=28> */
.L_x_40904:
        /* <DEDUP_REMOVED lines=28> */
[----:B0-23--:R-:W-:Y:S05]  /*7f50*/  CALL.REL.NOINC `($__internal_82_$__cuda_sm3x_div_rn_ftz_f32_slowpath) ;  /* 0x0000023000207944 */ /* 0x00dfea0003c00000 */
[----:B------:R-:W-:-:S07]  /*7f60*/  MOV R2, R0 ;  /* 0x0000000000027202 */ /* 0x000fce0000000f00 */
.L_x_40929:
[----:B------:R-:W-:Y:S05]  /*7f70*/  BSYNC.RECONVERGENT B4 ;  /* 0x0000000000047941 */ /* 0x000fea0003800200 */
.L_x_40928:
        /* <DEDUP_REMOVED lines=27> */
.L_x_40911:
[----:B------:R-:W-:Y:S05]  /*8130*/  BSYNC.RECONVERGENT B2 ;  /* 0x0000000000027941 */ /* 0x000fea0003800200 */
.L_x_40903:
        /* <DEDUP_REMOVED lines=44> */
.L_x_40932:
        /* <DEDUP_REMOVED lines=8> */
.L_x_40931:
[----:B------:R-:W-:-:S04]  /*8480*/  FMUL.RZ R0, R37, 0.15915493667125701904 ;  /* 0x3e22f98325007820 */ /* 0x000fc8000040c000 */
[----:B------:R1:W4:Y:S08]  /*8490*/  MUFU.COS R36, R0 ;  /* 0x0000000000247308 */ /* 0x0003300000000000 */
[----:B------:R1:W0:Y:S01]  /*84a0*/  MUFU.SIN R37, R0 ;  /* 0x0000000000257308 */ /* 0x0002220000000400 */
[----:B------:R-:W-:Y:S05]  /*84b0*/  BRA `(.L_x_40902) ;  /* 0x0000000000087947 */ /* 0x000fea0003800000 */
.L_x_40930:
[----:B------:R-:W-:-:S04]  /*84c0*/  FMUL.FTZ R31, R31, 1.4426950216293334961 ;  /* 0x3fb8aa3b1f1f7820 */ /* 0x000fc80000410000 */
[----:B------:R1:W4:Y:S03]  /*84d0*/  MUFU.EX2 R36, R31 ;  /* 0x0000001f00247308 */ /* 0x0003260000000800 */
.L_x_40902:
[----:B------:R-:W-:Y:S05]  /*84e0*/  BSYNC.RECONVERGENT B3 ;  /* 0x0000000000037941 */ /* 0x000fea0003800200 */
.L_x_40901:
        /* <DEDUP_REMOVED lines=73> */
[----:B0-234-:R-:W-:Y:S05]  /*8980*/  CALL.REL.NOINC `($__internal_82_$__cuda_sm3x_div_rn_ftz_f32_slowpath) ;  /* 0x0000022400947944 */ /* 0x01dfea0003c00000 */
[----:B------:R-:W-:-:S07]  /*8990*/  MOV R4, R0 ;  /* 0x0000000000047202 */ /* 0x000fce0000000f00 */
.L_x_40942:
[----:B------:R-:W-:Y:S05]  /*89a0*/  BSYNC.RECONVERGENT B4 ;  /* 0x0000000000047941 */ /* 0x000fea0003800200 */
.L_x_40941:
        /* <DEDUP_REMOVED lines=28> */
.L_x_40940:
        /* <DEDUP_REMOVED lines=17> */
[----:B--234-:R-:W-:Y:S05]  /*8c80*/  CALL.REL.NOINC `($__internal_82_$__cuda_sm3x_div_rn_ftz_f32_slowpath) ;  /* 0x0000022000d47944 */ /* 0x01cfea0003c00000 */
[----:B------:R-:W-:-:S07]  /*8c90*/  MOV R2, R0 ;  /* 0x0000000000027202 */ /* 0x000fce0000000f00 */
.L_x_40946:
[----:B------:R-:W-:Y:S05]  /*8ca0*/  BSYNC.RECONVERGENT B4 ;  /* 0x0000000000047941 */ /* 0x000fea0003800200 */
.L_x_40945:
        /* <DEDUP_REMOVED lines=28> */
.L_x_40944:
        /* <DEDUP_REMOVED lines=27> */
.L_x_40948:
[CC--:B------:R-:W-:Y:S02]  /*9020*/  FSETP.GEU.FTZ.AND P3, PT, R0.reuse, R7.reuse, PT ;  /* 0x000000070000720b */ /* 0x0c0fe40003f7e000 */
[----:B------:R-:W-:Y:S02]  /*9030*/  LOP3.LUT R3, R3, 0xfffffff7, RZ, 0xc0, !PT ;  /* 0xfffffff703037812 */ /* 0x000fe400078ec0ff */
[----:B------:R-:W-:Y:S02]  /*9040*/  FSEL R43, R7, R0, P3 ;  /* 0x00000000072b7208 */ /* 0x000fe40001800000 */
[----:B------:R-:W-:Y:S02]  /*9050*/  FSEL R52, R0, R7, P3 ;  /* 0x0000000700347208 */ /* 0x000fe40001800000 */
        /* <DEDUP_REMOVED lines=34> */
[----:B------:R-:W-:Y:S02]  /*9280*/  P2R R0, PR, RZ, 0x20 ;  /* 0x00000020ff007803 */ /* 0x000fe40000000000 */
[----:B------:R-:W-:Y:S02]  /*9290*/  FSETP.GEU.FTZ.AND P5, PT, R43, R6, PT ;  /* 0x000000062b00720b */ /* 0x000fe40003fbe000 */
[----:B------:R-:W-:-:S02]  /*92a0*/  P2R R54, PR, RZ, 0x40 ;  /* 0x00000040ff367803 */ /* 0x000fc40000000000 */
[CC--:B------:R-:W-:Y:S02]  /*92b0*/  FSETP.GEU.FTZ.AND P6, PT, R44.reuse, R31.reuse, PT ;  /* 0x0000001f2c00720b */ /* 0x0c0fe40003fde000 */
[----:B------:R-:W-:Y:S02]  /*92c0*/  FSEL R7, R43, R6, P5 ;  /* 0x000000062b077208 */ /* 0x000fe40002800000 */
[----:B------:R-:W-:Y:S02]  /*92d0*/  FSEL R6, R44, R31, P6 ;  /* 0x0000001f2c067208 */ /* 0x000fe40003000000 */
[----:B------:R-:W-:Y:S02]  /*92e0*/  @P0 LOP3.LUT R3, R3, 0x8, RZ, 0xfc, !PT ;  /* 0x0000000803030812 */ /* 0x000fe400078efcff */
[----:B------:R-:W-:Y:S02]  /*92f0*/  ISETP.NE.AND P0, PT, R57, RZ, PT ;  /* 0x000000ff3900720c */ /* 0x000fe40003f05270 */
[----:B------:R-:W-:-:S02]  /*9300*/  FSEL R31, R45, R4, P1 ;  /* 0x000000042d1f7208 */ /* 0x000fc40000800000 */
[----:B------:R-:W-:Y:S02]  /*9310*/  FSEL R4, R47, R30, P0 ;  /* 0x0000001e2f047208 */ /* 0x000fe40000000000 */
[----:B------:R-:W-:Y:S02]  /*9320*/  LOP3.LUT P0, RZ, R3, 0x8, RZ, 0xc0, !PT ;  /* 0x0000000803ff7812 */ /* 0x000fe4000780c0ff */
[----:B------:R-:W-:Y:S02]  /*9330*/  ISETP.NE.AND P1, PT, R58, RZ, PT ;  /* 0x000000ff3a00720c */ /* 0x000fe40003f25270 */
[----:B------:R-:W-:Y:S02]  /*9340*/  ISETP.NE.AND P2, PT, R56, RZ, PT ;  /* 0x000000ff3800720c */ /* 0x000fe40003f45270 */
[----:B------:R-:W-:Y:S02]  /*9350*/  ISETP.NE.AND P3, PT, R55, RZ, PT ;  /* 0x000000ff3700720c */ /* 0x000fe40003f65270 */
[----:B------:R-:W-:-:S02]  /*9360*/  ISETP.NE.AND P5, PT, R0, RZ, PT ;  /* 0x000000ff0000720c */ /* 0x000fc40003fa5270 */
[----:B------:R-:W-:Y:S02]  /*9370*/  FSEL R30, R49, R32, P1 ;  /* 0x00000020311e7208 */ /* 0x000fe40000800000 */
[----:B------:R-:W-:Y:S02]  /*9380*/  ISETP.NE.AND P6, PT, R54, RZ, PT ;  /* 0x000000ff3600720c */ /* 0x000fe40003fc5270 */
[----:B------:R-:W-:Y:S02]  /*9390*/  FSEL R32, R46, R33, P2 ;  /* 0x000000212e207208 */ /* 0x000fe40001000000 */
[----:B------:R-:W-:Y:S02]  /*93a0*/  FSEL R33, R48, R39, P3 ;  /* 0x0000002730217208 */ /* 0x000fe40001800000 */
[----:B------:R-:W-:Y:S02]  /*93b0*/  FSEL R39, R50, R41, P4 ;  /* 0x0000002932277208 */ /* 0x000fe40002000000 */
[----:B------:R-:W-:-:S02]  /*93c0*/  FSEL R41, R51, R40, P5 ;  /* 0x0000002833297208 */ /* 0x000fc40002800000 */
[----:B------:R-:W-:Y:S02]  /*93d0*/  FSEL R40, R53, R42, P6 ;  /* 0x0000002a35287208 */ /* 0x000fe40003000000 */
[----:B------:R-:W-:Y:S02]  /*93e0*/  MOV R0, R52 ;  /* 0x0000003400007202 */ /* 0x000fe40000000f00 */
[----:B------:R-:W-:Y:S01]  /*93f0*/  FSEL R42, R42, R53, P6 ;  /* 0x000000352a2a7208 */ /* 0x000fe20003000000 */
[----:B------:R-:W-:Y:S06]  /*9400*/  @!P0 BRA `(.L_x_40948) ;  /* 0xfffffffc00048947 */ /* 0x000fec000383ffff */
[----:B------:R-:W-:Y:S05]  /*9410*/  BSYNC.RECONVERGENT B0 ;  /* 0x0000000000007941 */ /* 0x000fea0003800200 */
.L_x_40947:
        /* <DEDUP_REMOVED lines=55> */
[----:B0-234-:R-:W-:Y:S05]  /*9790*/  CALL.REL.NOINC `($__internal_82_$__cuda_sm3x_div_rn_ftz_f32_slowpath) ;  /* 0x0000021800107944 */ /* 0x01dfea0003c00000 */
[----:B------:R-:W-:-:S07]  /*97a0*/  MOV R2, R0 ;  /* 0x0000000000027202 */ /* 0x000fce0000000f00 */
.L_x_40950:
[----:B------:R-:W-:Y:S05]  /*97b0*/  BSYNC.RECONVERGENT B4 ;  /* 0x0000000000047941 */ /* 0x000fea0003800200 */
.L_x_40949:
        /* <DEDUP_REMOVED lines=28> */
.L_x_40939:
        /* <DEDUP_REMOVED lines=27> */
[----:B0-234-:R-:W-:Y:S05]  /*9b30*/  CALL.REL.NOINC `($__internal_82_$__cuda_sm3x_div_rn_ftz_f32_slowpath) ;  /* 0x0000021400287944 */ /* 0x01dfea0003c00000 */
[----:B------:R-:W-:-:S07]  /*9b40*/  MOV R2, R0 ;  /* 0x0000000000027202 */ /* 0x000fce0000000f00 */
.L_x_40952:
[----:B------:R-:W-:Y:S05]  /*9b50*/  BSYNC.RECONVERGENT B4 ;  /* 0x0000000000047941 */ /* 0x000fea0003800200 */
.L_x_40951:
        /* <DEDUP_REMOVED lines=28> */
.L_x_40938:
        /* <DEDUP_REMOVED lines=43> */
[----:B0-234-:R-:W-:Y:S05]  /*9fd0*/  CALL.REL.NOINC `($__internal_82_$__cuda_sm3x_div_rn_ftz_f32_slowpath) ;  /* 0x0000021000007944 */ /* 0x01dfea0003c00000 */
[----:B------:R-:W-:-:S07]  /*9fe0*/  MOV R4, R0 ;  /* 0x0000000000047202 */ /* 0x000fce0000000f00 */
.L_x_40955:
[----:B------:R-:W-:Y:S05]  /*9ff0*/  BSYNC.RECONVERGENT B4 ;  /* 0x0000000000047941 */ /* 0x000fea0003800200 */
.L_x_40954:
        /* <DEDUP_REMOVED lines=26> */
.L_x_40953:
        /* <DEDUP_REMOVED lines=13> */
[----:B0-234-:R-:W-:Y:S05]  /*a270*/  CALL.REL.NOINC `($__internal_82_$__cuda_sm3x_div_rn_ftz_f32_slowpath) ;  /* 0x0000020c00587944 */ /* 0x01dfea0003c00000 */
[----:B------:R-:W-:-:S07]  /*a280*/  MOV R2, R0 ;  /* 0x0000000000027202 */ /* 0x000fce0000000f00 */
.L_x_40957:
[----:B------:R-:W-:Y:S05]  /*a290*/  BSYNC.RECONVERGENT B4 ;  /* 0x0000000000047941 */ /* 0x000fea0003800200 */
.L_x_40956:
        /* <DEDUP_REMOVED lines=26> */
.L_x_40937:
        /* <DEDUP_REMOVED lines=32> */
[----:B0-234-:R-:W-:Y:S05]  /*a640*/  CALL.REL.NOINC `($__internal_82_$__cuda_sm3x_div_rn_ftz_f32_slowpath) ;  /* 0x0000020800647944 */ /* 0x01dfea0003c00000 */
[----:B------:R-:W-:-:S07]  /*a650*/  MOV R2, R0 ;  /* 0x0000000000027202 */ /* 0x000fce0000000f00 */
.L_x_40959:
[----:B------:R-:W-:Y:S05]  /*a660*/  BSYNC.RECONVERGENT B4 ;  /* 0x0000000000047941 */ /* 0x000fea0003800200 */
.L_x_40958:
        /* <DEDUP_REMOVED lines=28> */
.L_x_40936:
        /* <DEDUP_REMOVED lines=28> */
[----:B0-234-:R-:W-:Y:S05]  /*a9f0*/  CALL.REL.NOINC `($__internal_82_$__cuda_sm3x_div_rn_ftz_f32_slowpath) ;  /* 0x0000020400787944 */ /* 0x01dfea0003c00000 */
[----:B------:R-:W-:-:S07]  /*aa00*/  MOV R2, R0 ;  /* 0x0000000000027202 */ /* 0x000fce0000000f00 */
.L_x_40961:
[----:B------:R-:W-:Y:S05]  /*aa10*/  BSYNC.RECONVERGENT B4 ;  /* 0x0000000000047941 */ /* 0x000fea0003800200 */
.L_x_40960:
        /* <DEDUP_REMOVED lines=27> */
.L_x_40943:
[----:B------:R-:W-:Y:S05]  /*abd0*/  BSYNC.RECONVERGENT B2 ;  /* 0x0000000000027941 */ /* 0x000fea0003800200 */
.L_x_40935:
        /* <DEDUP_REMOVED lines=44> */
.L_x_40964:
        /* <DEDUP_REMOVED lines=8> */
.L_x_40963:
[----:B------:R-:W-:-:S04]  /*af20*/  FMUL.RZ R0, R31, 0.15915493667125701904 ;  /* 0x3e22f9831f007820 */ /* 0x000fc8000040c000 */
[----:B------:R1:W0:Y:S08]  /*af30*/  MUFU.COS R30, R0 ;  /* 0x00000000001e7308 */ /* 0x0002300000000000 */
[----:B------:R1:W0:Y:S01]  /*af40*/  MUFU.SIN R31, R0 ;  /* 0x00000000001f7308 */ /* 0x0002220000000400 */
[----:B------:R-:W-:Y:S05]  /*af50*/  BRA `(.L_x_40934) ;  /* 0x0000000000087947 */ /* 0x000fea0003800000 */
.L_x_40962:
[----:B------:R-:W-:-:S04]  /*af60*/  FMUL.FTZ R27, R27, 1.4426950216293334961 ;  /* 0x3fb8aa3b1b1b7820 */ /* 0x000fc80000410000 */
[----:B------:R1:W0:Y:S03]  /*af70*/  MUFU.EX2 R30, R27 ;  /* 0x0000001b001e7308 */ /* 0x0002260000000800 */
.L_x_40934:
[----:B------:R-:W-:Y:S05]  /*af80*/  BSYNC.RECONVERGENT B3 ;  /* 0x0000000000037941 */ /* 0x000fea0003800200 */
.L_x_40933:
        /* <DEDUP_REMOVED lines=73> */
.L_x_40974:
[----:B------:R-:W-:Y:S05]  /*b420*/  BSYNC.RECONVERGENT B4 ;  /* 0x0000000000047941 */ /* 0x000fea0003800200 */
.L_x_40973:
        /* <DEDUP_REMOVED lines=28> */
.L_x_40972:
        /* <DEDUP_REMOVED lines=19> */
.L_x_40978:
[----:B------:R-:W-:Y:S05]  /*b720*/  BSYNC.RECONVERGENT B4 ;  /* 0x0000000000047941 */ /* 0x000fea0003800200 */
.L_x_40977:
        /* <DEDUP_REMOVED lines=28> */
.L_x_40976:
        /* <DEDUP_REMOVED lines=25> */
.L_x_40980:
        /* <DEDUP_REMOVED lines=63> */
.L_x_40979:
        /* <DEDUP_REMOVED lines=53> */
[----:B0-234-:R-:W-:Y:S05]  /*c1c0*/  CALL.REL.NOINC `($__internal_82_$__cuda_sm3x_div_rn_ftz_f32_slowpath) ;  /* 0x000001ec00847944 */ /* 0x01dfea0003c00000 */
[----:B------:R-:W-:-:S07]  /*c1d0*/  MOV R4, R0 ;  /* 0x0000000000047202 */ /* 0x000fce0000000f00 */
.L_x_40982:
[----:B------:R-:W-:Y:S05]  /*c1e0*/  BSYNC.RECONVERGENT B4 ;  /* 0x0000000000047941 */ /* 0x000fea0003800200 */
.L_x_40981:
        /* <DEDUP_REMOVED lines=28> */
.L_x_40971:
        /* <DEDUP_REMOVED lines=29> */
.L_x_40984:
[----:B------:R-:W-:Y:S05]  /*c580*/  BSYNC.RECONVERGENT B4 ;  /* 0x0000000000047941 */ /* 0x000fea0003800200 */
.L_x_40983:
        /* <DEDUP_REMOVED lines=28> */
.L_x_40970:
        /* <DEDUP_REMOVED lines=45> */
.L_x_40987:
[----:B------:R-:W-:Y:S05]  /*ca20*/  BSYNC.RECONVERGENT B4 ;  /* 0x0000000000047941 */ /* 0x000fea0003800200 */
.L_x_40986:
        /* <DEDUP_REMOVED lines=26> */
.L_x_40985:
        /* <DEDUP_REMOVED lines=14> */
[----:B------:R-:W-:-:S07]  /*ccb0*/  IMAD.MOV.U32 R2, RZ, RZ, R0 ;  /* 0x000000ffff027224 */ /* 0x000fce00078e0000 */
.L_x_40989:
[----:B------:R-:W-:Y:S05]  /*ccc0*/  BSYNC.RECONVERGENT B4 ;  /* 0x0000000000047941 */ /* 0x000fea0003800200 */
.L_x_40988:
        /* <DEDUP_REMOVED lines=26> */
.L_x_40969:
        /* <DEDUP_REMOVED lines=34> */
.L_x_40991:
[----:B------:R-:W-:Y:S05]  /*d090*/  BSYNC.RECONVERGENT B4 ;  /* 0x0000000000047941 */ /* 0x000fea0003800200 */
.L_x_40990:
        /* <DEDUP_REMOVED lines=28> */
.L_x_40968:
        /* <DEDUP_REMOVED lines=30> */
.L_x_40993:
[----:B------:R-:W-:Y:S05]  /*d440*/  BSYNC.RECONVERGENT B4 ;  /* 0x0000000000047941 */ /* 0x000fea0003800200 */
.L_x_40992:
        /* <DEDUP_REMOVED lines=27> */
.L_x_40975:
[----:B------:R-:W-:Y:S05]  /*d600*/  BSYNC.RECONVERGENT B2 ;  /* 0x0000000000027941 */ /* 0x000fea0003800200 */
.L_x_40967:
        /* <DEDUP_REMOVED lines=44> */
.L_x_40996:
        /* <DEDUP_REMOVED lines=8> */
.L_x_40995:
[----:B------:R-:W-:-:S04]  /*d950*/  FMUL.RZ R0, R27, 0.15915493667125701904 ;  /* 0x3e22f9831b007820 */ /* 0x000fc8000040c000 */
[----:B------:R1:W0:Y:S08]  /*d960*/  MUFU.COS R26, R0 ;  /* 0x00000000001a7308 */ /* 0x0002300000000000 */
[----:B------:R1:W0:Y:S01]  /*d970*/  MUFU.SIN R27, R0 ;  /* 0x00000000001b7308 */ /* 0x0002220000000400 */
[----:B------:R-:W-:Y:S05]  /*d980*/  BRA `(.L_x_40966) ;  /* 0x0000000000087947 */ /* 0x000fea0003800000 */
.L_x_40994:
[----:B------:R-:W-:-:S04]  /*d990*/  FMUL.FTZ R23, R23, 1.4426950216293334961 ;  /* 0x3fb8aa3b17177820 */ /* 0x000fc80000410000 */
[----:B------:R1:W0:Y:S03]  /*d9a0*/  MUFU.EX2 R26, R23 ;  /* 0x00000017001a7308 */ /* 0x0002260000000800 */
.L_x_40966:
[----:B------:R-:W-:Y:S05]  /*d9b0*/  BSYNC.RECONVERGENT B3 ;  /* 0x0000000000037941 */ /* 0x000fea0003800200 */
.L_x_40965:
        /* <DEDUP_REMOVED lines=73> */
.L_x_41006:
[----:B------:R-:W-:Y:S05]  /*de50*/  BSYNC.RECONVERGENT B4 ;  /* 0x0000000000047941 */ /* 0x000fea0003800200 */
.L_x_41005:
        /* <DEDUP_REMOVED lines=28> */
.L_x_41004:
        /* <DEDUP_REMOVED lines=19> */
.L_x_41010:
[----:B------:R-:W-:Y:S05]  /*e150*/  BSYNC.RECONVERGENT B4 ;  /* 0x0000000000047941 */ /* 0x000fea0003800200 */
.L_x_41009:
        /* <DEDUP_REMOVED lines=28> */
.L_x_41008:
[----:B------:R-:W-:Y:S01]  /*e320*/  LOP3.LUT R2, R23, 0xffff0000, RZ, 0xc0, !PT ;  /* 0xffff000017027812 */ /* 0x000fe200078ec0ff */
[----:B------:R-:W-:Y:S01]  /*e330*/  BSSY.RECONVERGENT B0, `(.L_x_41011) ;  /* 0x0000056000007945 */ /* 0x000fe20003800200 */
[----:B------:R-:W-:-:S03]  /*e340*/  LOP3.LUT R5, R0, 0xffff0000, RZ, 0xc0, !PT ;  /* 0xffff000000057812 */ /* 0x000fc600078ec0ff */
[--C-:B------:R-:W-:Y:S01]  /*e350*/  FADD.FTZ R4, R23, -R2.reuse ;  /* 0x8000000217047221 */ /* 0x100fe20000010000 */
[----:B------:R-:W-:Y:S01]  /*e360*/  FMUL.FTZ R29, R2, R2 ;  /* 0x00000002021d7220 */ /* 0x000fe20000410000 */
[--C-:B------:R-:W-:Y:S01]  /*e370*/  FADD.FTZ R22, R0, -R5.reuse ;  /* 0x8000000500167221 */ /* 0x100fe20000010000 */
[----:B------:R-:W-:Y:S01]  /*e380*/  FADD.FTZ R24, R2, R2 ;  /* 0x0000000202187221 */ /* 0x000fe20000010000 */
[C---:B------:R-:W-:Y:S01]  /*e390*/  FADD.FTZ R32, R5.reuse, R5 ;  /* 0x0000000505207221 */ /* 0x040fe20000010000 */
        /* <DEDUP_REMOVED lines=10> */
[CC--:B------:R-:W-:Y:S01]  /*e440*/  FMUL.FTZ R33, R25.reuse, R32.reuse ;  /* 0x0000002019217220 */ /* 0x0c0fe20000410000 */
[----:B------:R-:W-:Y:S01]  /*e450*/  FMUL.FTZ R4, R25, R25 ;  /* 0x0000001919047220 */ /* 0x000fe20000410000 */
[C---:B------:R-:W-:Y:S01]  /*e460*/  FMUL.FTZ R22, R39.reuse, R32 ;  /* 0x0000002027167220 */ /* 0x040fe20000410000 */
[C---:B------:R-:W-:Y:S01]  /*e470*/  FMUL.FTZ R24, R2.reuse, R41 ;  /* 0x0000002902187220 */ /* 0x040fe20000410000 */
[----:B------:R-:W-:Y:S01]  /*e480*/  FMUL.FTZ R2, R2, R2 ;  /* 0x0000000202027220 */ /* 0x000fe20000410000 */
[C---:B------:R-:W-:Y:S01]  /*e490*/  FMUL.FTZ R32, R39.reuse, R40 ;  /* 0x0000002827207220 */ /* 0x040fe20000410000 */
[----:B------:R-:W-:-:S07]  /*e4a0*/  FMUL.FTZ R25, R39, R39 ;  /* 0x0000002727197220 */ /* 0x000fce0000410000 */
.L_x_41012:
        /* <DEDUP_REMOVED lines=63> */
.L_x_41011:
[----:B------:R-:W-:Y:S01]  /*e8a0*/  FADD.FTZ R29, R29, -1 ;  /* 0xbf8000001d1d7421 */ /* 0x000fe20000010000 */
[----:B------:R-:W-:Y:S01]  /*e8b0*/  FCHK P3, R0, R23 ;  /* 0x0000001700007302 */ /* 0x000fe20000060000 */
[----:B------:R-:W-:Y:S01]  /*e8c0*/  BSSY.RECONVERGENT B4, `(.L_x_41013) ;  /* 0x0000035000047945 */ /* 0x000fe20003800200 */
[----:B------:R-:W-:Y:S01]  /*e8d0*/  FSETP.GEU.FTZ.AND P2, PT, |R20|, |R21|, PT ;  /* 0x400000151400720b */ /* 0x000fe20003f5e200 */
        /* <DEDUP_REMOVED lines=51> */
.L_x_41014:
[----:B------:R-:W-:Y:S05]  /*ec10*/  BSYNC.RECONVERGENT B4 ;  /* 0x0000000000047941 */ /* 0x000fea0003800200 */
.L_x_41013:
        /* <DEDUP_REMOVED lines=28> */
.L_x_41003:
        /* <DEDUP_REMOVED lines=28> */
[----:B------:R-:W-:-:S07]  /*efa0*/  IMAD.MOV.U32 R2, RZ, RZ, R0 ;  /* 0x000000ffff027224 */ /* 0x000fce00078e0000 */
.L_x_41016:
[----:B------:R-:W-:Y:S05]  /*efb0*/  BSYNC.RECONVERGENT B4 ;  /* 0x0000000000047941 */ /* 0x000fea0003800200 */
.L_x_41015:
        /* <DEDUP_REMOVED lines=28> */
.L_x_41002:
        /* <DEDUP_REMOVED lines=45> */
.L_x_41019:
[----:B------:R-:W-:Y:S05]  /*f450*/  BSYNC.RECONVERGENT B4 ;  /* 0x0000000000047941 */ /* 0x000fea0003800200 */
.L_x_41018:
        /* <DEDUP_REMOVED lines=26> */
.L_x_41017:
        /* <DEDUP_REMOVED lines=15> */
.L_x_41021:
[----:B------:R-:W-:Y:S05]  /*f6f0*/  BSYNC.RECONVERGENT B4 ;  /* 0x0000000000047941 */ /* 0x000fea0003800200 */
.L_x_41020:
        /* <DEDUP_REMOVED lines=26> */
.L_x_41001:
        /* <DEDUP_REMOVED lines=34> */
.L_x_41023:
[----:B------:R-:W-:Y:S05]  /*fac0*/  BSYNC.RECONVERGENT B4 ;  /* 0x0000000000047941 */ /* 0x000fea0003800200 */
.L_x_41022:
        /* <DEDUP_REMOVED lines=28> */
.L_x_41000:
        /* <DEDUP_REMOVED lines=30> */
.L_x_41025:
[----:B------:R-:W-:Y:S05]  /*fe70*/  BSYNC.RECONVERGENT B4 ;  /* 0x0000000000047941 */ /* 0x000fea0003800200 */
.L_x_41024:
        /* <DEDUP_REMOVED lines=27> */
.L_x_41007:
[----:B------:R-:W-:Y:S05]  /*10030*/  BSYNC.RECONVERGENT B2 ;  /* 0x0000000000027941 */ /* 0x000fea0003800200 */
.L_x_40999:
        /* <DEDUP_REMOVED lines=44> */
.L_x_41028:
        /* <DEDUP_REMOVED lines=8> */
.L_x_41027:
[----:B------:R-:W-:-:S04]  /*10380*/  FMUL.RZ R0, R23, 0.15915493667125701904 ;  /* 0x3e22f98317007820 */ /* 0x000fc8000040c000 */
[----:B------:R1:W0:Y:S08]  /*10390*/  MUFU.COS R22, R0 ;  /* 0x0000000000167308 */ /* 0x0002300000000000 */
[----:B------:R1:W0:Y:S01]  /*103a0*/  MUFU.SIN R23, R0 ;  /* 0x0000000000177308 */ /* 0x0002220000000400 */
[----:B------:R-:W-:Y:S05]  /*103b0*/  BRA `(.L_x_40998) ;  /* 0x0000000000087947 */ /* 0x000fea0003800000 */
.L_x_41026:
[----:B------:R-:W-:-:S04]  /*103c0*/  FMUL.FTZ R19, R19, 1.4426950216293334961 ;  /* 0x3fb8aa3b13137820 */ /* 0x000fc80000410000 */
[----:B------:R1:W0:Y:S03]  /*103d0*/  MUFU.EX2 R22, R19 ;  /* 0x0000001300167308 */ /* 0x0002260000000800 */
.L_x_40998:
[----:B------:R-:W-:Y:S05]  /*103e0*/  BSYNC.RECONVERGENT B3 ;  /* 0x0000000000037941 */ /* 0x000fea0003800200 */
.L_x_40997:
        /* <DEDUP_REMOVED lines=73> */
.L_x_41038:
[----:B------:R-:W-:Y:S05]  /*10880*/  BSYNC.RECONVERGENT B4 ;  /* 0x0000000000047941 */ /* 0x000fea0003800200 */
.L_x_41037:
[----:B------:R-:W-:Y:S02]  /*10890*/  HFMA2 R5, -RZ, RZ, 0.89990234375, 10328 ;  /* 0x3b33710bff057431 */ /* 0x000fe400000001ff */
[----:B------:R-:W-:Y:S01]  /*108a0*/  FMUL.FTZ R0, R4, R4 ;  /* 0x0000000404007220 */ /* 0x000fe20000410000 */
[----:B------:R-:W-:Y:S01]  /*108b0*/  MOV R7, 0x3f6ee581 ;  /* 0x3f6ee58100077802 */ /* 0x000fe20000000f00 */
        /* <DEDUP_REMOVED lines=25> */
.L_x_41036:
        /* <DEDUP_REMOVED lines=19> */
.L_x_41042:
[----:B------:R-:W-:Y:S05]  /*10b80*/  BSYNC.RECONVERGENT B4 ;  /* 0x0000000000047941 */ /* 0x000fea0003800200 */
.L_x_41041:
        /* <DEDUP_REMOVED lines=28> */
.L_x_41040:
        /* <DEDUP_REMOVED lines=24> */
[----:B------:R-:W-:-:S07]  /*10ed0*/  FMUL.FTZ R24, R24, R24 ;  /* 0x0000001818187220 */ /* 0x000fce0000410000 */
.L_x_41044:
        /* <DEDUP_REMOVED lines=63> */
.L_x_41043:
        /* <DEDUP_REMOVED lines=55> */
.L_x_41046:
[----:B------:R-:W-:Y:S05]  /*11640*/  BSYNC.RECONVERGENT B4 ;  /* 0x0000000000047941 */ /* 0x000fea0003800200 */
.L_x_41045:
        /* <DEDUP_REMOVED lines=28> */
.L_x_41035:
        /* <DEDUP_REMOVED lines=29> */
.L_x_41048:
[----:B------:R-:W-:Y:S05]  /*119e0*/  BSYNC.RECONVERGENT B4 ;  /* 0x0000000000047941 */ /* 0x000fea0003800200 */
.L_x_41047:
        /* <DEDUP_REMOVED lines=28> */
.L_x_41034:
        /* <DEDUP_REMOVED lines=45> */
.L_x_41051:
[----:B------:R-:W-:Y:S05]  /*11e80*/  BSYNC.RECONVERGENT B4 ;  /* 0x0000000000047941 */ /* 0x000fea0003800200 */
.L_x_41050:
        /* <DEDUP_REMOVED lines=26> */
.L_x_41049:
        /* <DEDUP_REMOVED lines=15> */
.L_x_41053:
[----:B------:R-:W-:Y:S05]  /*12120*/  BSYNC.RECONVERGENT B4 ;  /* 0x0000000000047941 */ /* 0x000fea0003800200 */
.L_x_41052:
        /* <DEDUP_REMOVED lines=26> */
.L_x_41033:
        /* <DEDUP_REMOVED lines=34> */
.L_x_41055:
[----:B------:R-:W-:Y:S05]  /*124f0*/  BSYNC.RECONVERGENT B4 ;  /* 0x0000000000047941 */ /* 0x000fea0003800200 */
.L_x_41054:
        /* <DEDUP_REMOVED lines=28> */
.L_x_41032:
        /* <DEDUP_REMOVED lines=29> */
[----:B------:R-:W-:-:S07]  /*12890*/  IMAD.MOV.U32 R2, RZ, RZ, R0 ;  /* 0x000000ffff027224 */ /* 0x000fce00078e0000 */
.L_x_41057:
[----:B------:R-:W-:Y:S05]  /*128a0*/  BSYNC.RECONVERGENT B4 ;  /* 0x0000000000047941 */ /* 0x000fea0003800200 */
.L_x_41056:
        /* <DEDUP_REMOVED lines=27> */
.L_x_41039:
[----:B------:R-:W-:Y:S05]  /*12a60*/  BSYNC.RECONVERGENT B2 ;  /* 0x0000000000027941 */ /* 0x000fea0003800200 */
.L_x_41031:
        /* <DEDUP_REMOVED lines=44> */
.L_x_41060:
        /* <DEDUP_REMOVED lines=8> */
.L_x_41059:
[----:B------:R-:W-:-:S04]  /*12db0*/  FMUL.RZ R0, R19, 0.15915493667125701904 ;  /* 0x3e22f98313007820 */ /* 0x000fc8000040c000 */
[----:B------:R1:W0:Y:S08]  /*12dc0*/  MUFU.COS R18, R0 ;  /* 0x0000000000127308 */ /* 0x0002300000000000 */
[----:B------:R1:W0:Y:S01]  /*12dd0*/  MUFU.SIN R19, R0 ;  /* 0x0000000000137308 */ /* 0x0002220000000400 */
[----:B------:R-:W-:Y:S05]  /*12de0*/  BRA `(.L_x_41030) ;  /* 0x0000000000087947 */ /* 0x000fea0003800000 */
.L_x_41058:
[----:B------:R-:W-:-:S04]  /*12df0*/  FMUL.FTZ R15, R15, 1.4426950216293334961 ;  /* 0x3fb8aa3b0f0f7820 */ /* 0x000fc80000410000 */
[----:B------:R1:W0:Y:S03]  /*12e00*/  MUFU.EX2 R18, R15 ;  /* 0x0000000f00127308 */ /* 0x0002260000000800 */
.L_x_41030:
[----:B------:R-:W-:Y:S05]  /*12e10*/  BSYNC.RECONVERGENT B3 ;  /* 0x0000000000037941 */ /* 0x000fea0003800200 */
.L_x_41029:
        /* <DEDUP_REMOVED lines=73> */
.L_x_41070:
[----:B------:R-:W-:Y:S05]  /*132b0*/  BSYNC.RECONVERGENT B4 ;  /* 0x0000000000047941 */ /* 0x000fea0003800200 */
.L_x_41069:
        /* <DEDUP_REMOVED lines=28> */
.L_x_41068:
        /* <DEDUP_REMOVED lines=19> */
.L_x_41074:
[----:B------:R-:W-:Y:S05]  /*135b0*/  BSYNC.RECONVERGENT B4 ;  /* 0x0000000000047941 */ /* 0x000fea0003800200 */
.L_x_41073:
        /* <DEDUP_REMOVED lines=28> */
.L_x_41072:
        /* <DEDUP_REMOVED lines=16> */
[C---:B------:R-:W-:Y:S01]  /*13880*/  FMUL.FTZ R7, R4.reuse, R14 ;  /* 0x0000000e04077220 */ /* 0x040fe20000410000 */
[----:B------:R-:W-:Y:S01]  /*13890*/  FMUL.FTZ R6, R5, R5 ;  /* 0x0000000505067220 */ /* 0x000fe20000410000 */
[-C--:B------:R-:W-:Y:S01]  /*138a0*/  FMUL.FTZ R20, R17, R16.reuse ;  /* 0x0000001011147220 */ /* 0x080fe20000410000 */
[----:B------:R-:W-:Y:S01]  /*138b0*/  FMUL.FTZ R14, R25, R16 ;  /* 0x00000010190e7220 */ /* 0x000fe20000410000 */
[----:B------:R-:W-:Y:S01]  /*138c0*/  FMUL.FTZ R5, R17, R17 ;  /* 0x0000001111057220 */ /* 0x000fe20000410000 */
[C---:B------:R-:W-:Y:S01]  /*138d0*/  FMUL.FTZ R16, R4.reuse, R29 ;  /* 0x0000001d04107220 */ /* 0x040fe20000410000 */
[----:B------:R-:W-:Y:S01]  /*138e0*/  FMUL.FTZ R4, R4, R4 ;  /* 0x0000000404047220 */ /* 0x000fe20000410000 */
[C---:B------:R-:W-:Y:S01]  /*138f0*/  FMUL.FTZ R24, R25.reuse, R24 ;  /* 0x0000001819187220 */ /* 0x040fe20000410000 */
[----:B------:R-:W-:-:S07]  /*13900*/  FMUL.FTZ R17, R25, R25 ;  /* 0x0000001919117220 */ /* 0x000fce0000410000 */
.L_x_41076:
        /* <DEDUP_REMOVED lines=63> */
.L_x_41075:
        /* <DEDUP_REMOVED lines=53> */
[----:B0-234-:R-:W-:Y:S05]  /*14050*/  CALL.REL.NOINC `($__internal_82_$__cuda_sm3x_div_rn_ftz_f32_slowpath) ;  /* 0x0000016c00e07944 */ /* 0x01dfea0003c00000 */
[----:B------:R-:W-:-:S07]  /*14060*/  MOV R3, R0 ;  /* 0x0000000000037202 */ /* 0x000fce0000000f00 */
.L_x_41078:
[----:B------:R-:W-:Y:S05]  /*14070*/  BSYNC.RECONVERGENT B4 ;  /* 0x0000000000047941 */ /* 0x000fea0003800200 */
.L_x_41077:
        /* <DEDUP_REMOVED lines=28> */
.L_x_41067:
        /* <DEDUP_REMOVED lines=29> */
.L_x_41080:
[----:B------:R-:W-:Y:S05]  /*14410*/  BSYNC.RECONVERGENT B4 ;  /* 0x0000000000047941 */ /* 0x000fea0003800200 */
.L_x_41079:
        /* <DEDUP_REMOVED lines=28> */
.L_x_41066:
        /* <DEDUP_REMOVED lines=44> */
[----:B------:R-:W-:-:S07]  /*148a0*/  IMAD.MOV.U32 R3, RZ, RZ, R0 ;  /* 0x000000ffff037224 */ /* 0x000fce00078e0000 */
.L_x_41083:
[----:B------:R-:W-:Y:S05]  /*148b0*/  BSYNC.RECONVERGENT B4 ;  /* 0x0000000000047941 */ /* 0x000fea0003800200 */
.L_x_41082:
        /* <DEDUP_REMOVED lines=26> */
.L_x_41081:
        /* <DEDUP_REMOVED lines=15> */
.L_x_41085:
[----:B------:R-:W-:Y:S05]  /*14b50*/  BSYNC.RECONVERGENT B4 ;  /* 0x0000000000047941 */ /* 0x000fea0003800200 */
.L_x_41084:
        /* <DEDUP_REMOVED lines=26> */
.L_x_41065:
        /* <DEDUP_REMOVED lines=32> */
[----:B0-234-:R-:W-:Y:S05]  /*14f00*/  CALL.REL.NOINC `($__internal_82_$__cuda_sm3x_div_rn_ftz_f32_slowpath) ;  /* 0x0000016000347944 */ /* 0x01dfea0003c00000 */
[----:B------:R-:W-:-:S07]  /*14f10*/  MOV R2, R0 ;  /* 0x0000000000027202 */ /* 0x000fce0000000f00 */
.L_x_41087:
[----:B------:R-:W-:Y:S05]  /*14f20*/  BSYNC.RECONVERGENT B4 ;  /* 0x0000000000047941 */ /* 0x000fea0003800200 */
.L_x_41086:
        /* <DEDUP_REMOVED lines=28> */
.L_x_41064:
        /* <DEDUP_REMOVED lines=30> */
.L_x_41089:
[----:B------:R-:W-:Y:S05]  /*152d0*/  BSYNC.RECONVERGENT B4 ;  /* 0x0000000000047941 */ /* 0x000fea0003800200 */
.L_x_41088:
        /* <DEDUP_REMOVED lines=27> */
.L_x_41071:
[----:B------:R-:W-:Y:S05]  /*15490*/  BSYNC.RECONVERGENT B2 ;  /* 0x0000000000027941 */ /* 0x000fea0003800200 */
.L_x_41063:
        /* <DEDUP_REMOVED lines=44> */
.L_x_41092:
        /* <DEDUP_REMOVED lines=8> */
.L_x_41091:
[----:B------:R-:W-:-:S04]  /*157e0*/  FMUL.RZ R0, R5, 0.15915493667125701904 ;  /* 0x3e22f98305007820 */ /* 0x000fc8000040c000 */
[----:B------:R1:W0:Y:S08]  /*157f0*/  MUFU.COS R4, R0 ;  /* 0x0000000000047308 */ /* 0x0002300000000000 */
[----:B------:R1:W0:Y:S01]  /*15800*/  MUFU.SIN R5, R0 ;  /* 0x0000000000057308 */ /* 0x0002220000000400 */
[----:B------:R-:W-:Y:S05]  /*15810*/  BRA `(.L_x_41062) ;  /* 0x0000000000087947 */ /* 0x000fea0003800000 */
.L_x_41090:
[----:B------:R-:W-:-:S06]  /*15820*/  FMUL.FTZ R4, R11, 1.4426950216293334961 ;  /* 0x3fb8aa3b0b047820 */ /* 0x000fcc0000410000 */
[----:B------:R-:W1:Y:S02]  /*15830*/  MUFU.EX2 R4, R4 ;  /* 0x0000000400047308 */ /* 0x000e640000000800 */
.L_x_41062:
[----:B------:R-:W-:Y:S05]  /*15840*/  BSYNC.RECONVERGENT B3 ;  /* 0x0000000000037941 */ /* 0x000fea0003800200 */
.L_x_41061:
        /* <DEDUP_REMOVED lines=17> */
.L_x_41095:
[----:B------:R-:W-:-:S13]  /*15960*/  ISETP.GE.AND P0, PT, R38, UR5, PT ;  /* 0x0000000526007c0c */ /* 0x000fda000bf06270 */
[----:B------:R-:W-:Y:S05]  /*15970*/  @P0 BRA `(.L_x_41097) ;  /* 0x0000000000300947 */ /* 0x000fea0003800000 */
[----:B0-----:R-:W0:Y:S01]  /*15980*/  LDC.64 R2, c[0x0][0x390] ;  /* 0x0000e400ff027b82 */ /* 0x001e220000000a00 */
[----:B------:R-:W-:Y:S02]  /*15990*/  LEA R7, R11, R38, 0xa ;  /* 0x000000260b077211 */ /* 0x000fe400078e50ff */
[----:B------:R-:W-:-:S03]  /*159a0*/  IADD3 R38, PT, PT, R38, 0x80, RZ ;  /* 0x0000008026267810 */ /* 0x000fc60007ffe0ff */
[----:B0-----:R-:W-:-:S05]  /*159b0*/  IMAD.WIDE.U32 R2, R7, 0x8, R2 ;  /* 0x0000000807027825 */ /* 0x001fca00078e0002 */
[----:B----4-:R0:W-:Y:S02]  /*159c0*/  STG.E.64 desc[UR6][R2.64], R36 ;  /* 0x0000002402007986 */ /* 0x0101e4000c101b06 */
.L_x_41096:
[----:B------:R-:W-:-:S13]  /*159d0*/  ISETP.GE.AND P0, PT, R38, UR5, PT ;  /* 0x0000000526007c0c */ /* 0x000fda000bf06270 */
[----:B------:R-:W-:Y:S05]  /*159e0*/  @P0 BRA `(.L_x_41098) ;  /* 0x0000000000300947 */ /* 0x000fea0003800000 */
[----:B0-----:R-:W0:Y:S01]  /*159f0*/  LDC.64 R2, c[0x0][0x390] ;  /* 0x0000e400ff027b82 */ /* 0x001e220000000a00 */
[----:B------:R-:W-:Y:S02]  /*15a00*/  LEA R7, R11, R38, 0xa ;  /* 0x000000260b077211 */ /* 0x000fe400078e50ff */
[----:B------:R-:W-:-:S03]  /*15a10*/  IADD3 R38, PT, PT, R38, 0x80, RZ ;  /* 0x0000008026267810 */ /* 0x000fc60007ffe0ff */
[----:B0-----:R-:W-:-:S05]  /*15a20*/  IMAD.WIDE.U32 R2, R7, 0x8, R2 ;  /* 0x0000000807027825 */ /* 0x001fca00078e0002 */
[----:B------:R0:W-:Y:S02]  /*15a30*/  STG.E.64 desc[UR6][R2.64], R30 ;  /* 0x0000001e02007986 */ /* 0x0001e4000c101b06 */
.L_x_41097:
[----:B------:R-:W-:-:S13]  /*15a40*/  ISETP.GE.AND P0, PT, R38, UR5, PT ;  /* 0x0000000526007c0c */ /* 0x000fda000bf06270 */
[----:B------:R-:W-:Y:S05]  /*15a50*/  @P0 BRA `(.L_x_41099) ;  /* 0x0000000000340947 */ /* 0x000fea0003800000 */
[----:B0-----:R-:W0:Y:S01]  /*15a60*/  LDC.64 R2, c[0x0][0x390] ;  /* 0x0000e400ff027b82 */ /* 0x001e220000000a00 */
[----:B------:R-:W-:Y:S02]  /*15a70*/  LEA R7, R11, R38, 0xa ;  /* 0x000000260b077211 */ /* 0x000fe400078e50ff */
[----:B------:R-:W-:-:S03]  /*15a80*/  IADD3 R38, PT, PT, R38, 0x80, RZ ;  /* 0x0000008026267810 */ /* 0x000fc60007ffe0ff */
[----:B0-----:R-:W-:-:S05]  /*15a90*/  IMAD.WIDE.U32 R2, R7, 0x8, R2 ;  /* 0x0000000807027825 */ /* 0x001fca00078e0002 */
[----:B------:R0:W-:Y:S02]  /*15aa0*/  STG.E.64 desc[UR6][R2.64], R26 ;  /* 0x0000001a02007986 */ /* 0x0001e4000c101b06 */
.L_x_41098:
        /* <DEDUP_REMOVED lines=8> */
.L_x_41099:
[----:B------:R-:W-:Y:S05]  /*15b30*/  BSYNC.RELIABLE B1 ;  /* 0x0000000000017941 */ /* 0x000fea0003800100 */
.L_x_41094:
[----:B------:R-:W-:-:S13]  /*15b40*/  ISETP.GE.AND P0, PT, R38, UR5, PT ;  /* 0x0000000526007c0c */ /* 0x000fda000bf06270 */
[----:B0-----:R-:W0:Y:S01]  /*15b50*/  @!P0 LDC.64 R2, c[0x0][0x390] ;  /* 0x0000e400ff028b82 */ /* 0x001e220000000a00 */
[----:B------:R-:W-:Y:S02]  /*15b60*/  @!P0 LEA R7, R11, R38, 0xa ;  /* 0x000000260b078211 */ /* 0x000fe400078e50ff */
[----:B------:R-:W-:-:S03]  /*15b70*/  @!P0 IADD3 R38, PT, PT, R38, 0x80, RZ ;  /* 0x0000008026268810 */ /* 0x000fc60007ffe0ff */
[----:B0-----:R-:W-:-:S05]  /*15b80*/  @!P0 IMAD.WIDE.U32 R2, R7, 0x8, R2 ;  /* 0x0000000807028825 */ /* 0x001fca00078e0002 */
[----:B------:R0:W-:Y:S02]  /*15b90*/  @!P0 STG.E.64 desc[UR6][R2.64], R18 ;  /* 0x0000001202008986 */ /* 0x0001e4000c101b06 */
.L_x_41100:
[----:B------:R-:W-:Y:S05]  /*15ba0*/  BSYNC.RECONVERGENT B0 ;  /* 0x0000000000007941 */ /* 0x000fea0003800200 */
.L_x_41093:
        /* <DEDUP_REMOVED lines=8> */
.L_x_40837:
[----:B------:R-:W0:Y:S01]  /*15c30*/  S2R R7, SR_TID.X ;  /* 0x0000000000077919 */ /* 0x000e220000002100 */
[----:B------:R-:W1:Y:S08]  /*15c40*/  LDC.64 R2, c[0x0][0x398] ;  /* 0x0000e600ff027b82 */ /* 0x000e700000000a00 */
[----:B------:R-:W2:Y:S01]  /*15c50*/  LDC.64 R4, c[0x0][0x3a0] ;  /* 0x0000e800ff047b82 */ /* 0x000ea20000000a00 */
[----:B-1----:R-:W-:-:S04]  /*15c60*/  IMAD.WIDE.U32 R2, R21, 0x8, R2 ;  /* 0x0000000815027825 */ /* 0x002fc800078e0002 */
[----:B0-----:R-:W-:-:S05]  /*15c70*/  IMAD.WIDE.U32 R2, R7, 0x20, R2 ;  /* 0x0000002007027825 */ /* 0x001fca00078e0002 */
[----:B------:R-:W3:Y:S01]  /*15c80*/  LDG.E.ENL2.256 R32, R36, desc[UR6][R2.64] ;  /* 0xfe0000060224797e */ /* 0x000ee20008121920 */
[----:B--2---:R-:W-:-:S03]  /*15c90*/  IMAD.WIDE.U32 R4, R21, 0x8, R4 ;  /* 0x0000000815047825 */ /* 0x004fc600078e0004 */
[----:B------:R0:W5:Y:S01]  /*15ca0*/  LDG.E.ENL2.256 R24, R28, desc[UR6][R2.64+0x1000] ;  /* 0xfe008006021c797e */ /* 0x0001620008121918 */
[----:B------:R-:W-:-:S05]  /*15cb0*/  IMAD.WIDE.U32 R4, R7, 0x20, R4 ;  /* 0x0000002007047825 */ /* 0x000fca00078e0004 */
[----:B------:R0:W5:Y:S04]  /*15cc0*/  LDG.E.ENL2.256 R20, R8, desc[UR6][R4.64] ;  /* 0xfe0000060408797e */ /* 0x0001680008121914 */
[----:B------:R0:W5:Y:S01]  /*15cd0*/  LDG.E.ENL2.256 R12, R16, desc[UR6][R4.64+0x1000] ;  /* 0xfe0080060410797e */ /* 0x000162000812190c */
[----:B------:R-:W-:Y:S01]  /*15ce0*/  BSSY.RECONVERGENT B2, `(.L_x_41101) ;  /* 0x0000259000027945 */ /* 0x000fe20003800200 */
[----:B---3--:R-:W-:Y:S02]  /*15cf0*/  FSETP.NAN.FTZ.AND P1, PT, R36, R36, PT ;  /* 0x000000242400720b */ /* 0x008fe40003f38000 */
        /* <DEDUP_REMOVED lines=30> */
[----:B-----5:R-:W-:Y:S05]  /*15ee0*/  CALL.REL.NOINC `($__internal_82_$__cuda_sm3x_div_rn_ftz_f32_slowpath) ;  /* 0x00000150003c7944 */ /* 0x020fea0003c00000 */
[----:B------:R-:W-:-:S07]  /*15ef0*/  MOV R2, R0 ;  /* 0x0000000000027202 */ /* 0x000fce0000000f00 */
.L_x_41104:
[----:B------:R-:W-:Y:S05]  /*15f00*/  BSYNC.RECONVERGENT B3 ;  /* 0x0000000000037941 */ /* 0x000fea0003800200 */
.L_x_41103:
        /* <DEDUP_REMOVED lines=28> */
.L_x_41102:
        /* <DEDUP_REMOVED lines=41> */
[----:B-----5:R-:W-:Y:S05]  /*16360*/  CALL.REL.NOINC `($__internal_82_$__cuda_sm3x_div_rn_ftz_f32_slowpath) ;  /* 0x0000014c001c7944 */ /* 0x020fea0003c00000 */
[----:B------:R-:W-:-:S07]  /*16370*/  MOV R2, R0 ;  /* 0x0000000000027202 */ /* 0x000fce0000000f00 */
.L_x_41108:
[----:B------:R-:W-:Y:S05]  /*16380*/  BSYNC.RECONVERGENT B3 ;  /* 0x0000000000037941 */ /* 0x000fea0003800200 */
.L_x_41107:
        /* <DEDUP_REMOVED lines=29> */
.L_x_41106:
        /* <DEDUP_REMOVED lines=17> */
[----:B-----5:R-:W-:Y:S05]  /*16670*/  CALL.REL.NOINC `($__internal_82_$__cuda_sm3x_div_rn_ftz_f32_slowpath) ;  /* 0x0000014800587944 */ /* 0x020fea0003c00000 */
[----:B------:R-:W-:-:S07]  /*16680*/  MOV R2, R0 ;  /* 0x0000000000027202 */ /* 0x000fce0000000f00 */
.L_x_41112:
[----:B------:R-:W-:Y:S05]  /*16690*/  BSYNC.RECONVERGENT B3 ;  /* 0x0000000000037941 */ /* 0x000fea0003800200 */
.L_x_41111:
        /* <DEDUP_REMOVED lines=27> */
.L_x_41110:
        /* <DEDUP_REMOVED lines=31> */
[C---:B------:R-:W-:Y:S01]  /*16a40*/  @P1 FFMA.FTZ R4, R2.reuse, R41, +INF ;  /* 0x7f80000002041423 */ /* 0x040fe20000010029 */
[----:B------:R-:W-:Y:S01]  /*16a50*/  @P0 FSETP.NEU.FTZ.AND P1, PT, R2, RZ, PT ;  /* 0x000000ff0200020b */ /* 0x000fe20003f3d000 */
[----:B------:R-:W-:-:S03]  /*16a60*/  FFMA R2, R6, -1, R0 ;  /* 0xbf80000006027823 */ /* 0x000fc60000000000 */
[----:B------:R-:W-:Y:S01]  /*16a70*/  @P0 FSEL R4, R4, -RZ, P1 ;  /* 0x800000ff04040208 */ /* 0x000fe20000800000 */
[----:B------:R-:W-:-:S04]  /*16a80*/  FFMA R5, R5, R2, R6 ;  /* 0x0000000205057223 */ /* 0x000fc80000000006 */
[----:B------:R-:W-:Y:S01]  /*16a90*/  FMUL.FTZ R44, R4, 0.5 ;  /* 0x3f000000042c7820 */ /* 0x000fe20000410000 */
[----:B0-----:R-:W-:Y:S06]  /*16aa0*/  @!P2 BRA `(.L_x_41114) ;  /* 0x000000000010a947 */ /* 0x001fec0003800000 */
[----:B------:R-:W-:Y:S02]  /*16ab0*/  MOV R5, 0x3f800000 ;  /* 0x3f80000000057802 */ /* 0x000fe40000000f00 */
[----:B------:R-:W-:-:S07]  /*16ac0*/  MOV R2, 0x16ae0 ;  /* 0x00016ae000027802 */ /* 0x000fce0000000f00 */
[----:B-----5:R-:W-:Y:S05]  /*16ad0*/  CALL.REL.NOINC `($__internal_82_$__cuda_sm3x_div_rn_ftz_f32_slowpath) ;  /* 0x0000014400407944 */ /* 0x020fea0003c00000 */
[----:B------:R-:W-:-:S07]  /*16ae0*/  MOV R5, R0 ;  /* 0x0000000000057202 */ /* 0x000fce0000000f00 */
.L_x_41114:
[----:B------:R-:W-:Y:S05]  /*16af0*/  BSYNC.RECONVERGENT B3 ;  /* 0x0000000000037941 */ /* 0x000fea0003800200 */
.L_x_41113:
        /* <DEDUP_REMOVED lines=27> */
.L_x_41109:
        /* <DEDUP_REMOVED lines=32> */
[----:B-----5:R-:W-:Y:S05]  /*16eb0*/  CALL.REL.NOINC `($__internal_82_$__cuda_sm3x_div_rn_ftz_f32_slowpath) ;  /* 0x0000014000487944 */ /* 0x020fea0003c00000 */
[----:B------:R-:W-:-:S07]  /*16ec0*/  MOV R2, R0 ;  /* 0x0000000000027202 */ /* 0x000fce0000000f00 */
.L_x_41117:
[----:B------:R-:W-:Y:S05]  /*16ed0*/  BSYNC.RECONVERGENT B3 ;  /* 0x0000000000037941 */ /* 0x000fea0003800200 */
.L_x_41116:
        /* <DEDUP_REMOVED lines=29> */
.L_x_41115:
        /* <DEDUP_REMOVED lines=46> */
[----:B-----5:R-:W-:Y:S05]  /*17390*/  CALL.REL.NOINC `($__internal_82_$__cuda_sm3x_div_rn_ftz_f32_slowpath) ;  /* 0x0000013c00107944 */ /* 0x020fea0003c00000 */
[----:B------:R-:W-:-:S07]  /*173a0*/  MOV R2, R0 ;  /* 0x0000000000027202 */ /* 0x000fce0000000f00 */
.L_x_41120:
[----:B------:R-:W-:Y:S05]  /*173b0*/  BSYNC.RECONVERGENT B3 ;  /* 0x0000000000037941 */ /* 0x000fea0003800200 */
.L_x_41119:
        /* <DEDUP_REMOVED lines=29> */
.L_x_41118:
        /* <DEDUP_REMOVED lines=17> */
[----:B-----5:R-:W-:Y:S05]  /*176a0*/  CALL.REL.NOINC `($__internal_82_$__cuda_sm3x_div_rn_ftz_f32_slowpath) ;  /* 0x00000138004c7944 */ /* 0x020fea0003c00000 */
[----:B------:R-:W-:-:S07]  /*176b0*/  MOV R4, R0 ;  /* 0x0000000000047202 */ /* 0x000fce0000000f00 */
.L_x_41123:
[----:B------:R-:W-:Y:S05]  /*176c0*/  BSYNC.RECONVERGENT B3 ;  /* 0x0000000000037941 */ /* 0x000fea0003800200 */
.L_x_41122:
        /* <DEDUP_REMOVED lines=29> */
.L_x_41121:
        /* <DEDUP_REMOVED lines=25> */
.L_x_41125:
        /* <DEDUP_REMOVED lines=49> */
.L_x_41124:
        /* <DEDUP_REMOVED lines=52> */
[----:B-----5:R-:W-:Y:S05]  /*18080*/  CALL.REL.NOINC `($__internal_82_$__cuda_sm3x_div_rn_ftz_f32_slowpath) ;  /* 0x0000012c00d47944 */ /* 0x020fea0003c00000 */
[----:B------:R-:W-:-:S07]  /*18090*/  MOV R4, R0 ;  /* 0x0000000000047202 */ /* 0x000fce0000000f00 */
.L_x_41127:
[----:B------:R-:W-:Y:S05]  /*180a0*/  BSYNC.RECONVERGENT B3 ;  /* 0x0000000000037941 */ /* 0x000fea0003800200 */
.L_x_41126:
        /* <DEDUP_REMOVED lines=28> */
.L_x_41105:
[----:B------:R-:W-:Y:S05]  /*18270*/  BSYNC.RECONVERGENT B2 ;  /* 0x0000000000027941 */ /* 0x000fea0003800200 */
.L_x_41101:
        /* <DEDUP_REMOVED lines=24> */
.L_x_41130:
        /* <DEDUP_REMOVED lines=27> */
.L_x_41131:
[----:B------:R-:W-:Y:S01]  /*185b0*/  FMUL.FTZ R9, R9, 1.4426950216293334961 ;  /* 0x3fb8aa3b09097820 */ /* 0x000fe20000410000 */
[----:B--2---:R-:W-:-:S04]  /*185c0*/  FMUL.RZ R0, R37, 0.15915493667125701904 ;  /* 0x3e22f98325007820 */ /* 0x004fc8000040c000 */
[----:B---3--:R-:W-:Y:S08]  /*185d0*/  MUFU.COS R36, R0 ;  /* 0x0000000000247308 */ /* 0x008ff00000000000 */
[----:B------:R-:W0:Y:S08]  /*185e0*/  MUFU.EX2 R9, R9 ;  /* 0x0000000900097308 */ /* 0x000e300000000800 */
[----:B------:R-:W1:Y:S01]  /*185f0*/  MUFU.SIN R2, R0 ;  /* 0x0000000000027308 */ /* 0x000e620000000400 */
[C---:B0-----:R-:W-:Y:S01]  /*18600*/  FMUL.FTZ R36, R9.reuse, R36 ;  /* 0x0000002409247220 */ /* 0x041fe20000410000 */
[----:B-1----:R-:W-:-:S07]  /*18610*/  FMUL.FTZ R37, R9, R2 ;  /* 0x0000000209257220 */ /* 0x002fce0000410000 */
.L_x_41129:
[----:B------:R-:W-:Y:S05]  /*18620*/  BSYNC.RECONVERGENT B0 ;  /* 0x0000000000007941 */ /* 0x000fea0003800200 */
.L_x_41128:
        /* <DEDUP_REMOVED lines=70> */
.L_x_41139:
[----:B------:R-:W-:Y:S05]  /*18a90*/  BSYNC.RECONVERGENT B3 ;  /* 0x0000000000037941 */ /* 0x000fea0003800200 */
.L_x_41138:
        /* <DEDUP_REMOVED lines=29> */
.L_x_41137:
        /* <DEDUP_REMOVED lines=19> */
.L_x_41143:
[----:B------:R-:W-:Y:S05]  /*18da0*/  BSYNC.RECONVERGENT B3 ;  /* 0x0000000000037941 */ /* 0x000fea0003800200 */
.L_x_41142:
        /* <DEDUP_REMOVED lines=29> */
.L_x_41141:
        /* <DEDUP_REMOVED lines=25> */
.L_x_41145:
        /* <DEDUP_REMOVED lines=62> */
.L_x_41144:
        /* <DEDUP_REMOVED lines=52> */
[----:B0-23--:R-:W-:Y:S05]  /*19830*/  CALL.REL.NOINC `($__internal_82_$__cuda_sm3x_div_rn_ftz_f32_slowpath) ;  /* 0x0000011400e87944 */ /* 0x00dfea0003c00000 */
[----:B------:R-:W-:-:S07]  /*19840*/  MOV R4, R0 ;  /* 0x0000000000047202 */ /* 0x000fce0000000f00 */
.L_x_41147:
[----:B------:R-:W-:Y:S05]  /*19850*/  BSYNC.RECONVERGENT B3 ;  /* 0x0000000000037941 */ /* 0x000fea0003800200 */
.L_x_41146:
        /* <DEDUP_REMOVED lines=29> */
.L_x_41136:
        /* <DEDUP_REMOVED lines=29> */
.L_x_41149:
[----:B------:R-:W-:Y:S05]  /*19c00*/  BSYNC.RECONVERGENT B3 ;  /* 0x0000000000037941 */ /* 0x000fea0003800200 */
.L_x_41148:
        /* <DEDUP_REMOVED lines=29> */
.L_x_41135:
        /* <DEDUP_REMOVED lines=45> */
.L_x_41152:
[----:B------:R-:W-:Y:S05]  /*1a0b0*/  BSYNC.RECONVERGENT B3 ;  /* 0x0000000000037941 */ /* 0x000fea0003800200 */
.L_x_41151:
        /* <DEDUP_REMOVED lines=27> */
.L_x_41150:
        /* <DEDUP_REMOVED lines=15> */
.L_x_41154:
[----:B------:R-:W-:Y:S05]  /*1a360*/  BSYNC.RECONVERGENT B3 ;  /* 0x0000000000037941 */ /* 0x000fea0003800200 */
.L_x_41153:
        /* <DEDUP_REMOVED lines=27> */
.L_x_41134:
        /* <DEDUP_REMOVED lines=34> */
.L_x_41156:
[----:B------:R-:W-:Y:S05]  /*1a740*/  BSYNC.RECONVERGENT B3 ;  /* 0x0000000000037941 */ /* 0x000fea0003800200 */
.L_x_41155:
        /* <DEDUP_REMOVED lines=29> */
.L_x_41133:
        /* <DEDUP_REMOVED lines=30> */
.L_x_41158:
[----:B------:R-:W-:Y:S05]  /*1ab00*/  BSYNC.RECONVERGENT B3 ;  /* 0x0000000000037941 */ /* 0x000fea0003800200 */
.L_x_41157:
        /* <DEDUP_REMOVED lines=27> */
.L_x_41140:
[----:B------:R-:W-:Y:S05]  /*1acc0*/  BSYNC.RECONVERGENT B2 ;  /* 0x0000000000027941 */ /* 0x000fea0003800200 */
.L_x_41132:
        /* <DEDUP_REMOVED lines=45> */
.L_x_41162:
        /* <DEDUP_REMOVED lines=8> */
.L_x_41161:
[----:B------:R-:W-:-:S04]  /*1b020*/  FMUL.RZ R0, R39, 0.15915493667125701904 ;  /* 0x3e22f98327007820 */ /* 0x000fc8000040c000 */
[----:B------:R1:W4:Y:S08]  /*1b030*/  MUFU.COS R38, R0 ;  /* 0x0000000000267308 */ /* 0x0003300000000000 */
[----:B------:R1:W0:Y:S01]  /*1b040*/  MUFU.SIN R39, R0 ;  /* 0x0000000000277308 */ /* 0x0002220000000400 */
[----:B------:R-:W-:Y:S05]  /*1b050*/  BRA `(.L_x_41163) ;  /* 0x0000000000087947 */ /* 0x000fea0003800000 */
.L_x_41160:
[----:B------:R-:W-:-:S04]  /*1b060*/  FMUL.FTZ R11, R11, 1.4426950216293334961 ;  /* 0x3fb8aa3b0b0b7820 */ /* 0x000fc80000410000 */
[----:B------:R1:W4:Y:S03]  /*1b070*/  MUFU.EX2 R38, R11 ;  /* 0x0000000b00267308 */ /* 0x0003260000000800 */
.L_x_41163:
[----:B------:R-:W-:Y:S05]  /*1b080*/  BSYNC.RECONVERGENT B0 ;  /* 0x0000000000007941 */ /* 0x000fea0003800200 */
.L_x_41159:
        /* <DEDUP_REMOVED lines=70> */
.L_x_41171:
[----:B------:R-:W-:Y:S05]  /*1b4f0*/  BSYNC.RECONVERGENT B3 ;  /* 0x0000000000037941 */ /* 0x000fea0003800200 */
.L_x_41170:
        /* <DEDUP_REMOVED lines=29> */
.L_x_41169:
        /* <DEDUP_REMOVED lines=19> */
.L_x_41175:
[----:B------:R-:W-:Y:S05]  /*1b800*/  BSYNC.RECONVERGENT B3 ;  /* 0x0000000000037941 */ /* 0x000fea0003800200 */
.L_x_41174:
        /* <DEDUP_REMOVED lines=29> */
.L_x_41173:
        /* <DEDUP_REMOVED lines=25> */
.L_x_41177:
        /* <DEDUP_REMOVED lines=65> */
.L_x_41176:
        /* <DEDUP_REMOVED lines=54> */
.L_x_41179:
[----:B------:R-:W-:Y:S05]  /*1c2e0*/  BSYNC.RECONVERGENT B3 ;  /* 0x0000000000037941 */ /* 0x000fea0003800200 */
.L_x_41178:
        /* <DEDUP_REMOVED lines=29> */
.L_x_41168:
        /* <DEDUP_REMOVED lines=29> */
.L_x_41181:
[----:B------:R-:W-:Y:S05]  /*1c690*/  BSYNC.RECONVERGENT B3 ;  /* 0x0000000000037941 */ /* 0x000fea0003800200 */
.L_x_41180:
        /* <DEDUP_REMOVED lines=29> */
.L_x_41167:
        /* <DEDUP_REMOVED lines=45> */
.L_x_41184:
[----:B------:R-:W-:Y:S05]  /*1cb40*/  BSYNC.RECONVERGENT B3 ;  /* 0x0000000000037941 */ /* 0x000fea0003800200 */
.L_x_41183:
        /* <DEDUP_REMOVED lines=27> */
.L_x_41182:
        /* <DEDUP_REMOVED lines=15> */
.L_x_41186:
[----:B------:R-:W-:Y:S05]  /*1cdf0*/  BSYNC.RECONVERGENT B3 ;  /* 0x0000000000037941 */ /* 0x000fea0003800200 */
.L_x_41185:
        /* <DEDUP_REMOVED lines=27> */
.L_x_41166:
        /* <DEDUP_REMOVED lines=34> */
.L_x_41188:
[----:B------:R-:W-:Y:S05]  /*1d1d0*/  BSYNC.RECONVERGENT B3 ;  /* 0x0000000000037941 */ /* 0x000fea0003800200 */
.L_x_41187:
        /* <DEDUP_REMOVED lines=29> */
.L_x_41165:
        /* <DEDUP_REMOVED lines=30> */
.L_x_41190:
[----:B------:R-:W-:Y:S05]  /*1d590*/  BSYNC.RECONVERGENT B3 ;  /* 0x0000000000037941 */ /* 0x000fea0003800200 */
.L_x_41189:
        /* <DEDUP_REMOVED lines=27> */
.L_x_41172:
[----:B------:R-:W-:Y:S05]  /*1d750*/  BSYNC.RECONVERGENT B2 ;  /* 0x0000000000027941 */ /* 0x000fea0003800200 */
.L_x_41164:
        /* <DEDUP_REMOVED lines=45> */
.L_x_41194:
        /* <DEDUP_REMOVED lines=8> */
.L_x_41193:
[----:B------:R-:W-:-:S04]  /*1dab0*/  FMUL.RZ R0, R9, 0.15915493667125701904 ;  /* 0x3e22f98309007820 */ /* 0x000fc8000040c000 */
[----:B------:R1:W0:Y:S08]  /*1dac0*/  MUFU.COS R8, R0 ;  /* 0x0000000000087308 */ /* 0x0002300000000000 */
[----:B------:R1:W0:Y:S01]  /*1dad0*/  MUFU.SIN R9, R0 ;  /* 0x0000000000097308 */ /* 0x0002220000000400 */
[----:B------:R-:W-:Y:S05]  /*1dae0*/  BRA `(.L_x_41195) ;  /* 0x0000000000087947 */ /* 0x000fea0003800000 */
.L_x_41192:
[----:B------:R-:W-:-:S06]  /*1daf0*/  FMUL.FTZ R8, R21, 1.4426950216293334961 ;  /* 0x3fb8aa3b15087820 */ /* 0x000fcc0000410000 */
[----:B------:R-:W1:Y:S02]  /*1db00*/  MUFU.EX2 R8, R8 ;  /* 0x0000000800087308 */ /* 0x000e640000000800 */
.L_x_41195:
[----:B------:R-:W-:Y:S05]  /*1db10*/  BSYNC.RECONVERGENT B0 ;  /* 0x0000000000007941 */ /* 0x000fea0003800200 */
.L_x_41191:
        /* <DEDUP_REMOVED lines=70> */
.L_x_41203:
[----:B------:R-:W-:Y:S05]  /*1df80*/  BSYNC.RECONVERGENT B3 ;  /* 0x0000000000037941 */ /* 0x000fea0003800200 */
.L_x_41202:
        /* <DEDUP_REMOVED lines=29> */
.L_x_41201:
        /* <DEDUP_REMOVED lines=19> */
.L_x_41207:
[----:B------:R-:W-:Y:S05]  /*1e290*/  BSYNC.RECONVERGENT B3 ;  /* 0x0000000000037941 */ /* 0x000fea0003800200 */
.L_x_41206:
        /* <DEDUP_REMOVED lines=29> */
.L_x_41205:
        /* <DEDUP_REMOVED lines=25> */
.L_x_41209:
        /* <DEDUP_REMOVED lines=63> */
.L_x_41208:
        /* <DEDUP_REMOVED lines=54> */
.L_x_41211:
[----:B------:R-:W-:Y:S05]  /*1ed50*/  BSYNC.RECONVERGENT B3 ;  /* 0x0000000000037941 */ /* 0x000fea0003800200 */
.L_x_41210:
        /* <DEDUP_REMOVED lines=29> */
.L_x_41200:
        /* <DEDUP_REMOVED lines=29> */
.L_x_41213:
[----:B------:R-:W-:Y:S05]  /*1f100*/  BSYNC.RECONVERGENT B3 ;  /* 0x0000000000037941 */ /* 0x000fea0003800200 */
.L_x_41212:
        /* <DEDUP_REMOVED lines=29> */
.L_x_41199:
        /* <DEDUP_REMOVED lines=45> */
.L_x_41216:
[----:B------:R-:W-:Y:S05]  /*1f5b0*/  BSYNC.RECONVERGENT B3 ;  /* 0x0000000000037941 */ /* 0x000fea0003800200 */
.L_x_41215:
        /* <DEDUP_REMOVED lines=27> */
.L_x_41214:
        /* <DEDUP_REMOVED lines=15> */
.L_x_41218:
[----:B------:R-:W-:Y:S05]  /*1f860*/  BSYNC.RECONVERGENT B3 ;  /* 0x0000000000037941 */ /* 0x000fea0003800200 */
.L_x_41217:
        /* <DEDUP_REMOVED lines=27> */
.L_x_41198:
        /* <DEDUP_REMOVED lines=34> */
.L_x_41220:
[----:B------:R-:W-:Y:S05]  /*1fc40*/  BSYNC.RECONVERGENT B3 ;  /* 0x0000000000037941 */ /* 0x000fea0003800200 */
.L_x_41219:
        /* <DEDUP_REMOVED lines=29> */
.L_x_41197:
        /* <DEDUP_REMOVED lines=30> */
.L_x_41222:
[----:B------:R-:W-:Y:S05]  /*20000*/  BSYNC.RECONVERGENT B3 ;  /* 0x0000000000037941 */ /* 0x000fea0003800200 */
.L_x_41221:
        /* <DEDUP_REMOVED lines=27> */
.L_x_41204:
[----:B------:R-:W-:Y:S05]  /*201c0*/  BSYNC.RECONVERGENT B2 ;  /* 0x0000000000027941 */ /* 0x000fea0003800200 */
.L_x_41196:
        /* <DEDUP_REMOVED lines=45> */
.L_x_41226:
        /* <DEDUP_REMOVED lines=8> */
.L_x_41225:
[----:B------:R-:W-:-:S04]  /*20520*/  FMUL.RZ R0, R11, 0.15915493667125701904 ;  /* 0x3e22f9830b007820 */ /* 0x000fc8000040c000 */
[----:B------:R1:W0:Y:S08]  /*20530*/  MUFU.COS R10, R0 ;  /* 0x00000000000a7308 */ /* 0x0002300000000000 */
[----:B------:R1:W0:Y:S01]  /*20540*/  MUFU.SIN R11, R0 ;  /* 0x00000000000b7308 */ /* 0x0002220000000400 */
[----:B------:R-:W-:Y:S05]  /*20550*/  BRA `(.L_x_41227) ;  /* 0x0000000000087947 */ /* 0x000fea0003800000 */
.L_x_41224:
[----:B------:R-:W-:-:S06]  /*20560*/  FMUL.FTZ R10, R23, 1.4426950216293334961 ;  /* 0x3fb8aa3b170a7820 */ /* 0x000fcc0000410000 */
[----:B------:R-:W1:Y:S02]  /*20570*/  MUFU.EX2 R10, R10 ;  /* 0x0000000a000a7308 */ /* 0x000e640000000800 */
.L_x_41227:
[----:B------:R-:W-:Y:S05]  /*20580*/  BSYNC.RECONVERGENT B0 ;  /* 0x0000000000007941 */ /* 0x000fea0003800200 */
.L_x_41223:
        /* <DEDUP_REMOVED lines=70> */
.L_x_41235:
[----:B------:R-:W-:Y:S05]  /*209f0*/  BSYNC.RECONVERGENT B3 ;  /* 0x0000000000037941 */ /* 0x000fea0003800200 */
.L_x_41234:
        /* <DEDUP_REMOVED lines=29> */
.L_x_41233:
        /* <DEDUP_REMOVED lines=19> */
.L_x_41239:
[----:B------:R-:W-:Y:S05]  /*20d00*/  BSYNC.RECONVERGENT B3 ;  /* 0x0000000000037941 */ /* 0x000fea0003800200 */
.L_x_41238:
        /* <DEDUP_REMOVED lines=29> */
.L_x_41237:
        /* <DEDUP_REMOVED lines=25> */
.L_x_41241:
        /* <DEDUP_REMOVED lines=63> */
.L_x_41240:
        /* <DEDUP_REMOVED lines=54> */
.L_x_41243:
[----:B------:R-:W-:Y:S05]  /*217c0*/  BSYNC.RECONVERGENT B3 ;  /* 0x0000000000037941 */ /* 0x000fea0003800200 */
.L_x_41242:
        /* <DEDUP_REMOVED lines=29> */
.L_x_41232:
        /* <DEDUP_REMOVED lines=29> */
.L_x_41245:
[----:B------:R-:W-:Y:S05]  /*21b70*/  BSYNC.RECONVERGENT B3 ;  /* 0x0000000000037941 */ /* 0x000fea0003800200 */
.L_x_41244:
        /* <DEDUP_REMOVED lines=29> */
.L_x_41231:
[----:B------:R-:W-:-:S13]  /*21d50*/  FSETP.GEU.FTZ.AND P0, PT, R0, 9.999999682655225389e-20, PT ;  /* 0x1fec1e4a0000780b */ /* 0x000fda0003f1e000 */
[----:B------:R-:W-:Y:S05]  /*21d60*/  @!P0 BRA `(.L_x_41246) ;  /* 0x00000004001c8947 */ /* 0x000fea0003800000 */
[----:B------:R-:W-:Y:S01]  /*21d70*/  FMUL.FTZ R21, R0, R0 ;  /* 0x0000000000157220 */ /* 0x000fe20000410000 */
[----:B------:R-:W-:Y:S01]  /*21d80*/  MOV R6, 0x3e800000 ;  /* 0x3e80000000067802 */ /* 0x000fe20000000f00 */
[----:B------:R-:W-:Y:S01]  /*21d90*/  HFMA2 R7, -RZ, RZ, 1.3056640625, -1.8671875 ;  /* 0x3d39bf78ff077431 */ /* 0x000fe200000001ff */
[----:B------:R-:W-:Y:S01]  /*21da0*/  BSSY.RECONVERGENT B3, `(.L_x_41247) ;  /* 0x0000028000037945 */ /* 0x000fe20003800200 */
        /* <DEDUP_REMOVED lines=39> */
.L_x_41248:
[----:B------:R-:W-:Y:S05]  /*22020*/  BSYNC.RECONVERGENT B3 ;  /* 0x0000000000037941 */ /* 0x000fea0003800200 */
.L_x_41247:
        /* <DEDUP_REMOVED lines=27> */
.L_x_41246:
        /* <DEDUP_REMOVED lines=15> */
.L_x_41250:
[----:B------:R-:W-:Y:S05]  /*222d0*/  BSYNC.RECONVERGENT B3 ;  /* 0x0000000000037941 */ /* 0x000fea0003800200 */
.L_x_41249:
        /* <DEDUP_REMOVED lines=27> */
.L_x_41230:
        /* <DEDUP_REMOVED lines=34> */
.L_x_41252:
[----:B------:R-:W-:Y:S05]  /*226b0*/  BSYNC.RECONVERGENT B3 ;  /* 0x0000000000037941 */ /* 0x000fea0003800200 */
.L_x_41251:
        /* <DEDUP_REMOVED lines=29> */
.L_x_41229:
        /* <DEDUP_REMOVED lines=30> */
.L_x_41254:
[----:B------:R-:W-:Y:S05]  /*22a70*/  BSYNC.RECONVERGENT B3 ;  /* 0x0000000000037941 */ /* 0x000fea0003800200 */
.L_x_41253:
        /* <DEDUP_REMOVED lines=27> */
.L_x_41236:
[----:B------:R-:W-:Y:S05]  /*22c30*/  BSYNC.RECONVERGENT B2 ;  /* 0x0000000000027941 */ /* 0x000fea0003800200 */
.L_x_41228:
        /* <DEDUP_REMOVED lines=45> */
.L_x_41258:
        /* <DEDUP_REMOVED lines=8> */
.L_x_41257:
[----:B------:R-:W-:-:S04]  /*22f90*/  FMUL.RZ R0, R21, 0.15915493667125701904 ;  /* 0x3e22f98315007820 */ /* 0x000fc8000040c000 */
[----:B------:R1:W0:Y:S08]  /*22fa0*/  MUFU.COS R20, R0 ;  /* 0x0000000000147308 */ /* 0x0002300000000000 */
[----:B------:R1:W0:Y:S01]  /*22fb0*/  MUFU.SIN R21, R0 ;  /* 0x0000000000157308 */ /* 0x0002220000000400 */
[----:B------:R-:W-:Y:S05]  /*22fc0*/  BRA `(.L_x_41259) ;  /* 0x0000000000087947 */ /* 0x000fea0003800000 */
.L_x_41256:
[----:B------:R-:W-:-:S04]  /*22fd0*/  FMUL.FTZ R17, R17, 1.4426950216293334961 ;  /* 0x3fb8aa3b11117820 */ /* 0x000fc80000410000 */
[----:B------:R1:W0:Y:S03]  /*22fe0*/  MUFU.EX2 R20, R17 ;  /* 0x0000001100147308 */ /* 0x0002260000000800 */
.L_x_41259:
[----:B------:R-:W-:Y:S05]  /*22ff0*/  BSYNC.RECONVERGENT B0 ;  /* 0x0000000000007941 */ /* 0x000fea0003800200 */
.L_x_41255:
        /* <DEDUP_REMOVED lines=70> */
.L_x_41267:
[----:B------:R-:W-:Y:S05]  /*23460*/  BSYNC.RECONVERGENT B3 ;  /* 0x0000000000037941 */ /* 0x000fea0003800200 */
.L_x_41266:
        /* <DEDUP_REMOVED lines=29> */
.L_x_41265:
        /* <DEDUP_REMOVED lines=19> */
.L_x_41271:
[----:B------:R-:W-:Y:S05]  /*23770*/  BSYNC.RECONVERGENT B3 ;  /* 0x0000000000037941 */ /* 0x000fea0003800200 */
.L_x_41270:
[----:B------:R-:W-:Y:S02]  /*23780*/  HFMA2 R5, -RZ, RZ, 0.89990234375, 10328 ;  /* 0x3b33710bff057431 */ /* 0x000fe400000001ff */
[----:B------:R-:W-:Y:S01]  /*23790*/  FMUL.FTZ R0, R4, R4 ;  /* 0x0000000404007220 */ /* 0x000fe20000410000 */
[CC--:B------:R-:W-:Y:S01]  /*237a0*/  FSETP.GEU.FTZ.AND P3, PT, |R30|.reuse, |R31|.reuse, PT ;  /* 0x4000001f1e00720b */ /* 0x0c0fe20003f7e200 */
[----:B------:R-:W-:Y:S01]  /*237b0*/  IMAD.MOV.U32 R2, RZ, RZ, 0x4016cbe4 ;  /* 0x4016cbe4ff027424 */ /* 0x000fe200078e00ff */
        /* <DEDUP_REMOVED lines=25> */
.L_x_41269:
        /* <DEDUP_REMOVED lines=25> */
.L_x_41273:
        /* <DEDUP_REMOVED lines=63> */
.L_x_41272:
[----:B------:R-:W-:Y:S01]  /*23ed0*/  FADD.FTZ R23, R23, -1 ;  /* 0xbf80000017177421 */ /* 0x000fe20000010000 */
[----:B------:R-:W-:Y:S01]  /*23ee0*/  FCHK P2, R0, R17 ;  /* 0x0000001100007302 */ /* 0x000fe20000040000 */
[----:B------:R-:W-:Y:S02]  /*23ef0*/  BSSY.RECONVERGENT B3, `(.L_x_41274) ;  /* 0x0000034000037945 */ /* 0x000fe40003800200 */
[----:B------:R-:W-:Y:S01]  /*23f00*/  FADD.FTZ R6, R6, R23 ;  /* 0x0000001706067221 */ /* 0x000fe20000010000 */
[----:B------:R-:W-:-:S03]  /*23f10*/  MOV R23, 0x3d39bf78 ;  /* 0x3d39bf7800177802 */ /* 0x000fc60000000f00 */
        /* <DEDUP_REMOVED lines=49> */
.L_x_41275:
[----:B------:R-:W-:Y:S05]  /*24230*/  BSYNC.RECONVERGENT B3 ;  /* 0x0000000000037941 */ /* 0x000fea0003800200 */
.L_x_41274:
        /* <DEDUP_REMOVED lines=29> */
.L_x_41264:
        /* <DEDUP_REMOVED lines=29> */
.L_x_41277:
[----:B------:R-:W-:Y:S05]  /*245e0*/  BSYNC.RECONVERGENT B3 ;  /* 0x0000000000037941 */ /* 0x000fea0003800200 */
.L_x_41276:
        /* <DEDUP_REMOVED lines=29> */
.L_x_41263:
        /* <DEDUP_REMOVED lines=45> */
.L_x_41280:
[----:B------:R-:W-:Y:S05]  /*24a90*/  BSYNC.RECONVERGENT B3 ;  /* 0x0000000000037941 */ /* 0x000fea0003800200 */
.L_x_41279:
        /* <DEDUP_REMOVED lines=27> */
.L_x_41278:
        /* <DEDUP_REMOVED lines=15> */
.L_x_41282:
[----:B------:R-:W-:Y:S05]  /*24d40*/  BSYNC.RECONVERGENT B3 ;  /* 0x0000000000037941 */ /* 0x000fea0003800200 */
.L_x_41281:
        /* <DEDUP_REMOVED lines=27> */
.L_x_41262:
        /* <DEDUP_REMOVED lines=34> */
.L_x_41284:
[----:B------:R-:W-:Y:S05]  /*25120*/  BSYNC.RECONVERGENT B3 ;  /* 0x0000000000037941 */ /* 0x000fea0003800200 */
.L_x_41283:
        /* <DEDUP_REMOVED lines=29> */
.L_x_41261:
        /* <DEDUP_REMOVED lines=30> */
.L_x_41286:
[----:B------:R-:W-:Y:S05]  /*254e0*/  BSYNC.RECONVERGENT B3 ;  /* 0x0000000000037941 */ /* 0x000fea0003800200 */
.L_x_41285:
        /* <DEDUP_REMOVED lines=27> */
.L_x_41268:
[----:B------:R-:W-:Y:S05]  /*256a0*/  BSYNC.RECONVERGENT B2 ;  /* 0x0000000000027941 */ /* 0x000fea0003800200 */
.L_x_41260:
        /* <DEDUP_REMOVED lines=36> */
[----:B-----5:R-:W-:-:S03]  /*258f0*/  FMUL.FTZ R0, R17, R0 ;  /* 0x0000000011007220 */ /* 0x020fc60000410000 */
        /* <DEDUP_REMOVED lines=8> */
.L_x_41290:
        /* <DEDUP_REMOVED lines=8> */
.L_x_41289:
[----:B------:R-:W-:-:S04]  /*25a00*/  FMUL.RZ R0, R23, 0.15915493667125701904 ;  /* 0x3e22f98317007820 */ /* 0x000fc8000040c000 */
[----:B------:R1:W0:Y:S08]  /*25a10*/  MUFU.COS R22, R0 ;  /* 0x0000000000167308 */ /* 0x0002300000000000 */
[----:B------:R1:W0:Y:S01]  /*25a20*/  MUFU.SIN R23, R0 ;  /* 0x0000000000177308 */ /* 0x0002220000000400 */
[----:B------:R-:W-:Y:S05]  /*25a30*/  BRA `(.L_x_41291) ;  /* 0x0000000000087947 */ /* 0x000fea0003800000 */
.L_x_41288:
[----:B------:R-:W-:-:S04]  /*25a40*/  FMUL.FTZ R19, R19, 1.4426950216293334961 ;  /* 0x3fb8aa3b13137820 */ /* 0x000fc80000410000 */
[----:B------:R1:W0:Y:S03]  /*25a50*/  MUFU.EX2 R22, R19 ;  /* 0x0000001300167308 */ /* 0x0002260000000800 */
.L_x_41291:
[----:B------:R-:W-:Y:S05]  /*25a60*/  BSYNC.RECONVERGENT B0 ;  /* 0x0000000000007941 */ /* 0x000fea0003800200 */
.L_x_41287:
        /* <DEDUP_REMOVED lines=70> */
.L_x_41299:
[----:B------:R-:W-:Y:S05]  /*25ed0*/  BSYNC.RECONVERGENT B3 ;  /* 0x0000000000037941 */ /* 0x000fea0003800200 */
.L_x_41298:
        /* <DEDUP_REMOVED lines=29> */
.L_x_41297:
        /* <DEDUP_REMOVED lines=19> */
.L_x_41303:
[----:B------:R-:W-:Y:S05]  /*261e0*/  BSYNC.RECONVERGENT B3 ;  /* 0x0000000000037941 */ /* 0x000fea0003800200 */
.L_x_41302:
        /* <DEDUP_REMOVED lines=29> */
.L_x_41301:
        /* <DEDUP_REMOVED lines=25> */
.L_x_41305:
        /* <DEDUP_REMOVED lines=63> */
.L_x_41304:
        /* <DEDUP_REMOVED lines=54> */
.L_x_41307:
[----:B------:R-:W-:Y:S05]  /*26ca0*/  BSYNC.RECONVERGENT B3 ;  /* 0x0000000000037941 */ /* 0x000fea0003800200 */
.L_x_41306:
        /* <DEDUP_REMOVED lines=29> */
.L_x_41296:
        /* <DEDUP_REMOVED lines=29> */
.L_x_41309:
[----:B------:R-:W-:Y:S05]  /*27050*/  BSYNC.RECONVERGENT B3 ;  /* 0x0000000000037941 */ /* 0x000fea0003800200 */
.L_x_41308:
        /* <DEDUP_REMOVED lines=29> */
.L_x_41295:
        /* <DEDUP_REMOVED lines=45> */
.L_x_41312:
[----:B------:R-:W-:Y:S05]  /*27500*/  BSYNC.RECONVERGENT B3 ;  /* 0x0000000000037941 */ /* 0x000fea0003800200 */
.L_x_41311:
        /* <DEDUP_REMOVED lines=27> */
.L_x_41310:
        /* <DEDUP_REMOVED lines=15> */
.L_x_41314:
[----:B------:R-:W-:Y:S05]  /*277b0*/  BSYNC.RECONVERGENT B3 ;  /* 0x0000000000037941 */ /* 0x000fea0003800200 */
.L_x_41313:
        /* <DEDUP_REMOVED lines=27> */
.L_x_41294:
        /* <DEDUP_REMOVED lines=34> */
.L_x_41316:
[----:B------:R-:W-:Y:S05]  /*27b90*/  BSYNC.RECONVERGENT B3 ;  /* 0x0000000000037941 */ /* 0x000fea0003800200 */
.L_x_41315:
        /* <DEDUP_REMOVED lines=29> */
.L_x_41293:
        /* <DEDUP_REMOVED lines=30> */
.L_x_41318:
[----:B------:R-:W-:Y:S05]  /*27f50*/  BSYNC.RECONVERGENT B3 ;  /* 0x0000000000037941 */ /* 0x000fea0003800200 */
.L_x_41317:
        /* <DEDUP_REMOVED lines=27> */
.L_x_41300:
[----:B------:R-:W-:Y:S05]  /*28110*/  BSYNC.RECONVERGENT B2 ;  /* 0x0000000000027941 */ /* 0x000fea0003800200 */
.L_x_41292:
        /* <DEDUP_REMOVED lines=45> */
.L_x_41322:
        /* <DEDUP_REMOVED lines=8> */
.L_x_41321:
[----:B------:R-:W-:-:S04]  /*28470*/  FMUL.RZ R0, R17, 0.15915493667125701904 ;  /* 0x3e22f98311007820 */ /* 0x000fc8000040c000 */
[----:B------:R1:W0:Y:S08]  /*28480*/  MUFU.COS R16, R0 ;  /* 0x0000000000107308 */ /* 0x0002300000000000 */
[----:B------:R1:W0:Y:S01]  /*28490*/  MUFU.SIN R17, R0 ;  /* 0x0000000000117308 */ /* 0x0002220000000400 */
[----:B------:R-:W-:Y:S05]  /*284a0*/  BRA `(.L_x_41323) ;  /* 0x0000000000087947 */ /* 0x000fea0003800000 */
.L_x_41320:
[----:B------:R-:W-:-:S04]  /*284b0*/  FMUL.FTZ R13, R13, 1.4426950216293334961 ;  /* 0x3fb8aa3b0d0d7820 */ /* 0x000fc80000410000 */
[----:B------:R1:W0:Y:S03]  /*284c0*/  MUFU.EX2 R16, R13 ;  /* 0x0000000d00107308 */ /* 0x0002260000000800 */
.L_x_41323:
[----:B------:R-:W-:Y:S05]  /*284d0*/  BSYNC.RECONVERGENT B0 ;  /* 0x0000000000007941 */ /* 0x000fea0003800200 */
.L_x_41319:
        /* <DEDUP_REMOVED lines=70> */
.L_x_41331:
[----:B------:R-:W-:Y:S05]  /*28940*/  BSYNC.RECONVERGENT B3 ;  /* 0x0000000000037941 */ /* 0x000fea0003800200 */
.L_x_41330:
        /* <DEDUP_REMOVED lines=29> */
.L_x_41329:
        /* <DEDUP_REMOVED lines=19> */
.L_x_41335:
[----:B------:R-:W-:Y:S05]  /*28c50*/  BSYNC.RECONVERGENT B3 ;  /* 0x0000000000037941 */ /* 0x000fea0003800200 */
.L_x_41334:
        /* <DEDUP_REMOVED lines=29> */
.L_x_41333:
        /* <DEDUP_REMOVED lines=25> */
.L_x_41337:
        /* <DEDUP_REMOVED lines=63> */
.L_x_41336:
        /* <DEDUP_REMOVED lines=54> */
.L_x_41339:
[----:B------:R-:W-:Y:S05]  /*29710*/  BSYNC.RECONVERGENT B3 ;  /* 0x0000000000037941 */ /* 0x000fea0003800200 */
.L_x_41338:
        /* <DEDUP_REMOVED lines=29> */
.L_x_41328:
        /* <DEDUP_REMOVED lines=29> */
.L_x_41341:
[----:B------:R-:W-:Y:S05]  /*29ac0*/  BSYNC.RECONVERGENT B3 ;  /* 0x0000000000037941 */ /* 0x000fea0003800200 */
.L_x_41340:
[----:B------:R-:W-:Y:S02]  /*29ad0*/  IMAD.MOV.U32 R3, RZ, RZ, 0x3b33710b ;  /* 0x3b33710bff037424 */ /* 0x000fe400078e00ff */
        /* <DEDUP_REMOVED lines=28> */
.L_x_41327:
[----:B------:R-:W-:-:S13]  /*29ca0*/  FSETP.GEU.FTZ.AND P0, PT, R0, 9.999999682655225389e-20, PT ;  /* 0x1fec1e4a0000780b */ /* 0x000fda0003f1e000 */
[----:B------:R-:W-:Y:S05]  /*29cb0*/  @!P0 BRA `(.L_x_41342) ;  /* 0x00000004001c8947 */ /* 0x000fea0003800000 */
[----:B------:R-:W-:Y:S01]  /*29cc0*/  FMUL.FTZ R7, R0, R0 ;  /* 0x0000000000077220 */ /* 0x000fe20000410000 */
[----:B------:R-:W-:Y:S01]  /*29cd0*/  HFMA2 R5, -RZ, RZ, 1.625, 0 ;  /* 0x3e800000ff057431 */ /* 0x000fe200000001ff */
        /* <DEDUP_REMOVED lines=41> */
.L_x_41344:
[----:B------:R-:W-:Y:S05]  /*29f70*/  BSYNC.RECONVERGENT B3 ;  /* 0x0000000000037941 */ /* 0x000fea0003800200 */
.L_x_41343:
        /* <DEDUP_REMOVED lines=27> */
.L_x_41342:
        /* <DEDUP_REMOVED lines=15> */
.L_x_41346:
[----:B------:R-:W-:Y:S05]  /*2a220*/  BSYNC.RECONVERGENT B3 ;  /* 0x0000000000037941 */ /* 0x000fea0003800200 */
.L_x_41345:
        /* <DEDUP_REMOVED lines=27> */
.L_x_41326:
        /* <DEDUP_REMOVED lines=34> */
.L_x_41348:
[----:B------:R-:W-:Y:S05]  /*2a600*/  BSYNC.RECONVERGENT B3 ;  /* 0x0000000000037941 */ /* 0x000fea0003800200 */
.L_x_41347:
        /* <DEDUP_REMOVED lines=29> */
.L_x_41325:
        /* <DEDUP_REMOVED lines=30> */
.L_x_41350:
[----:B------:R-:W-:Y:S05]  /*2a9c0*/  BSYNC.RECONVERGENT B3 ;  /* 0x0000000000037941 */ /* 0x000fea0003800200 */
.L_x_41349:
        /* <DEDUP_REMOVED lines=27> */
.L_x_41332:
[----:B------:R-:W-:Y:S05]  /*2ab80*/  BSYNC.RECONVERGENT B2 ;  /* 0x0000000000027941 */ /* 0x000fea0003800200 */
.L_x_41324:
        /* <DEDUP_REMOVED lines=45> */
.L_x_41354:
        /* <DEDUP_REMOVED lines=8> */
.L_x_41353:
[----:B------:R-:W-:-:S04]  /*2aee0*/  FMUL.RZ R0, R19, 0.15915493667125701904 ;  /* 0x3e22f98313007820 */ /* 0x000fc8000040c000 */
[----:B------:R1:W0:Y:S08]  /*2aef0*/  MUFU.COS R18, R0 ;  /* 0x0000000000127308 */ /* 0x0002300000000000 */
[----:B------:R1:W0:Y:S01]  /*2af00*/  MUFU.SIN R19, R0 ;  /* 0x0000000000137308 */ /* 0x0002220000000400 */
[----:B------:R-:W-:Y:S05]  /*2af10*/  BRA `(.L_x_41355) ;  /* 0x0000000000087947 */ /* 0x000fea0003800000 */
.L_x_41352:
[----:B------:R-:W-:-:S04]  /*2af20*/  FMUL.FTZ R15, R15, 1.4426950216293334961 ;  /* 0x3fb8aa3b0f0f7820 */ /* 0x000fc80000410000 */
[----:B------:R1:W0:Y:S03]  /*2af30*/  MUFU.EX2 R18, R15 ;  /* 0x0000000f00127308 */ /* 0x0002260000000800 */
.L_x_41355:
[----:B------:R-:W-:Y:S05]  /*2af40*/  BSYNC.RECONVERGENT B0 ;  /* 0x0000000000007941 */ /* 0x000fea0003800200 */
.L_x_41351:
[----:B-1----:R-:W1:Y:S01]  /*2af50*/  S2R R0, SR_CTAID.X ;  /* 0x0000000000007919 */ /* 0x002e620000002500 */
[----:B------:R-:W5:Y:S01]  /*2af60*/  LDC.64 R2, c[0x0][0x390] ;  /* 0x0000e400ff027b82 */ /* 0x000f620000000a00 */
[----:B------:R-:W2:Y:S01]  /*2af70*/  S2R R5, SR_TID.X ;  /* 0x0000000000057919 */ /* 0x000ea20000002100 */
[----:B-1----:R-:W-:-:S05]  /*2af80*/  SHF.L.U32 R7, R0, 0xa, RZ ;  /* 0x0000000a00077819 */ /* 0x002fca00000006ff */
[----:B-----5:R-:W-:-:S04]  /*2af90*/  IMAD.WIDE.U32 R2, R7, 0x8, R2 ;  /* 0x0000000807027825 */ /* 0x020fc800078e0002 */
[----:B--2---:R-:W-:-:S05]  /*2afa0*/  IMAD.WIDE.U32 R2, R5, 0x20, R2 ;  /* 0x0000002005027825 */ /* 0x004fca00078e0002 */
[----:B0--34-:R-:W-:Y:S04]  /*2afb0*/  STG.E.ENL2.256 desc[UR6][R2.64], R36, R8 ;  /* 0xf80000240208797f */ /* 0x019fe8000f121806 */
[----:B------:R-:W-:Y:S01]  /*2afc0*/  STG.E.ENL2.256 desc[UR6][R2.64+0x1000], R20, R16 ;  /* 0xf80080140210797f */ /* 0x000fe2000f121806 */
[----:B------:R-:W-:Y:S05]  /*2afd0*/  EXIT ;  /* 0x000000000000794d */ /* 0x000fea0003800000 */
        .weak           $__internal_82_$__cuda_sm3x_div_rn_ftz_f32_slowpath
        .type           $__internal_82_$__cuda_sm3x_div_rn_ftz_f32_slowpath,@function
        .size           $__internal_82_$__cuda_sm3x_div_rn_ftz_f32_slowpath,(.L_x_68382 - $__internal_82_$__cuda_sm3x_div_rn_ftz_f32_slowpath)
$__internal_82_$__cuda_sm3x_div_rn_ftz_f32_slowpath:
        /* <DEDUP_REMOVED lines=32> */
.L_x_41358:
[----:B------:R-:W-:Y:S05]  /*2b1e0*/  BSYNC.RELIABLE B1 ;  /* 0x0000000000017941 */ /* 0x000fea0003800100 */
.L_x_41357:
        /* <DEDUP_REMOVED lines=27> */
.L_x_41364:
[----:B------:R-:W-:-:S07]  /*2b3a0*/  LEA R0, R7, R0, 0x17 ;  /* 0x0000000007007211 */ /* 0x000fce00078eb8ff */
.L_x_41365:
[----:B------:R-:W-:Y:S05]  /*2b3b0*/  BSYNC.RECONVERGENT B1 ;  /* 0x0000000000017941 */ /* 0x000fea0003800200 */
.L_x_41363:
[----:B------:R-:W-:Y:S05]  /*2b3c0*/  BRA `(.L_x_41366) ;  /* 0x0000000000207947 */ /* 0x000fea0003800000 */
.L_x_41362:
[----:B------:R-:W-:-:S04]  /*2b3d0*/  LOP3.LUT R0, R5, 0x80000000, R0, 0x48, !PT ;  /* 0x8000000005007812 */ /* 0x000fc800078e4800 */
[----:B------:R-:W-:Y:S01]  /*2b3e0*/  LOP3.LUT R0, R0, 0x7f800000, RZ, 0xfc, !PT ;  /* 0x7f80000000007812 */ /* 0x000fe200078efcff */
[----:B------:R-:W-:Y:S06]  /*2b3f0*/  BRA `(.L_x_41366) ;  /* 0x0000000000147947 */ /* 0x000fec0003800000 */
.L_x_41361:
[----:B------:R-:W-:Y:S01]  /*2b400*/  LOP3.LUT R0, R5, 0x80000000, R0, 0x48, !PT ;  /* 0x8000000005007812 */ /* 0x000fe200078e4800 */
[----:B------:R-:W-:Y:S06]  /*2b410*/  BRA `(.L_x_41366) ;  /* 0x00000000000c7947 */ /* 0x000fec0003800000 */
.L_x_41360:
[----:B------:R-:W0:Y:S01]  /*2b420*/  MUFU.RSQ R0, -QNAN ;  /* 0xffc0000000007908 */ /* 0x000e220000001400 */
[----:B------:R-:W-:Y:S05]  /*2b430*/  BRA `(.L_x_41366) ;  /* 0x0000000000047947 */ /* 0x000fea0003800000 */
.L_x_41359:
[----:B------:R-:W-:-:S07]  /*2b440*/  FADD.FTZ R0, R0, R5 ;  /* 0x0000000500007221 */ /* 0x000fce0000010000 */
.L_x_41366:
[----:B------:R-:W-:Y:S05]  /*2b450*/  BSYNC.RECONVERGENT B0 ;  /* 0x0000000000007941 */ /* 0x000fea0003800200 */
.L_x_41356:
[----:B------:R-:W-:Y:S01]  /*2b460*/  HFMA2 R5, -RZ, RZ, 0, 0 ;  /* 0x00000000ff057431 */ /* 0x000fe200000001ff */
[----:B------:R-:W-:-:S04]  /*2b470*/  MOV R4, R2 ;  /* 0x0000000200047202 */ /* 0x000fc80000000f00 */
[----:B0-----:R-:W-:Y:S05]  /*2b480*/  RET.REL.NODEC R4 `(_ZN2at6native29vectorized_elementwise_kernelILi4EZZZNS0_50_GLOBAL__N__2680c7bb_12_PowKernel_cu_7dd49032_300324pow_tensor_tensor_kernelERNS_18TensorIteratorBaseEENKUlvE_clEvENKUlvE7_clEvEUlN3c107complexIfEES9_E_St5arrayIPcLm3EEEEviT0_T1_) ;  /* 0xfffffd4804dc7950 */ /* 0x001fea0003c3ffff */
.L_x_41367:
        /* <DEDUP_REMOVED lines=15> */
.L_x_68382:


//--------------------- .text._ZN2at6native29vectorized_elementwise_kernelILi8EZZZNS0_50_GLOBAL__N__2680c7bb_12_PowKernel_cu_7dd49032_300324pow_tensor_tensor_kernelERNS_18TensorIteratorBaseEENKUlvE_clEvENKUlvE7_clEvEUlN3c107complexIfEES9_E_St5arrayIPcLm3EEEEviT0_T1_ --------------------------
	.section	.text._ZN2at6native29vectorized_elementwise_kernelILi8EZZZNS0_50_GLOBAL__N__2680c7bb_12_PowKernel_cu_7dd49032_300324pow_tensor_tensor_kernelERNS_18TensorIteratorBaseEENKUlvE_clEvENKUlvE7_clEvEUlN3c107complexIfEES9_E_St5arrayIPcLm3EEEEviT0_T1_,"ax",@progbits
	.align	128
        .global         _ZN2at6native29vectorized_elementwise_kernelILi8EZZZNS0_50_GLOBAL__N__2680c7bb_12_PowKernel_cu_7dd49032_300324pow_tensor_tensor_kernelERNS_18TensorIteratorBaseEENKUlvE_clEvENKUlvE7_clEvEUlN3c107complexIfEES9_E_St5arrayIPcLm3EEEEviT0_T1_
        .type           _ZN2at6native29vectorized_elementwise_kernelILi8EZZZNS0_50_GLOBAL__N__2680c7bb_12_PowKernel_cu_7dd49032_300324pow_tensor_tensor_kernelERNS_18TensorIteratorBaseEENKUlvE_clEvENKUlvE7_clEvEUlN3c107complexIfEES9_E_St5arrayIPcLm3EEEEviT0_T1_,@function
        .size           _ZN2at6native29vectorized_elementwise_kernelILi8EZZZNS0_50_GLOBAL__N__2680c7bb_12_PowKernel_cu_7dd49032_300324pow_tensor_tensor_kernelERNS_18TensorIteratorBaseEENKUlvE_clEvENKUlvE7_clEvEUlN3c107complexIfEES9_E_St5arrayIPcLm3EEEEviT0_T1_,(.L_x_68383 - _ZN2at6native29vectorized_elementwise_kernelILi8EZZZNS0_50_GLOBAL__N__2680c7bb_12_PowKernel_cu_7dd49032_300324pow_tensor_tensor_kernelERNS_18TensorIteratorBaseEENKUlvE_clEvENKUlvE7_clEvEUlN3c107complexIfEES9_E_St5arrayIPcLm3EEEEviT0_T1_)
        .other          _ZN2at6native29vectorized_elementwise_kernelILi8EZZZNS0_50_GLOBAL__N__2680c7bb_12_PowKernel_cu_7dd49032_300324pow_tensor_tensor_kernelERNS_18TensorIteratorBaseEENKUlvE_clEvENKUlvE7_clEvEUlN3c107complexIfEES9_E_St5arrayIPcLm3EEEEviT0_T1_,@"STO_CUDA_ENTRY STV_DEFAULT"
_ZN2at6native29vectorized_elementwise_kernelILi8EZZZNS0_50_GLOBAL__N__2680c7bb_12_PowKernel_cu_7dd49032_300324pow_tensor_tensor_kernelERNS_18TensorIteratorBaseEENKUlvE_clEvENKUlvE7_clEvEUlN3c107complexIfEES9_E_St5arrayIPcLm3EEEEviT0_T1_:
.text._ZN2at6native29vectorized_elementwise_kernelILi8EZZZNS0_50_GLOBAL__N__2680c7bb_12_PowKernel_cu_7dd49032_300324pow_tensor_tensor_kernelERNS_18TensorIteratorBaseEENKUlvE_clEvENKUlvE7_clEvEUlN3c107complexIfEES9_E_St5arrayIPcLm3EEEEviT0_T1_:
        /* <DEDUP_REMOVED lines=132> */
[----:B------:R-:W-:Y:S05]  /*0840*/  CALL.REL.NOINC `($__internal_83_$__cuda_sm3x_div_rn_ftz_f32_slowpath) ;  /* 0x000002a400e47944 */ /* 0x000fea0003c00000 */
[----:B------:R-:W-:-:S07]  /*0850*/  MOV R2, R0 ;  /* 0x0000000000027202 */ /* 0x000fce0000000f00 */
.L_x_41374:
[----:B------:R-:W-:Y:S05]  /*0860*/  BSYNC.RECONVERGENT B4 ;  /* 0x0000000000047941 */ /* 0x000fea0003800200 */
.L_x_41373:
        /* <DEDUP_REMOVED lines=28> */
.L_x_41372:
        /* <DEDUP_REMOVED lines=41> */
[----:B------:R-:W-:Y:S05]  /*0cc0*/  CALL.REL.NOINC `($__internal_83_$__cuda_sm3x_div_rn_ftz_f32_slowpath) ;  /* 0x000002a000c47944 */ /* 0x000fea0003c00000 */
[----:B------:R-:W-:-:S07]  /*0cd0*/  MOV R2, R0 ;  /* 0x0000000000027202 */ /* 0x000fce0000000f00 */
.L_x_41378:
[----:B------:R-:W-:Y:S05]  /*0ce0*/  BSYNC.RECONVERGENT B4 ;  /* 0x0000000000047941 */ /* 0x000fea0003800200 */
.L_x_41377:
        /* <DEDUP_REMOVED lines=29> */
.L_x_41376:
        /* <DEDUP_REMOVED lines=17> */
[----:B------:R-:W-:Y:S05]  /*0fd0*/  CALL.REL.NOINC `($__internal_83_$__cuda_sm3x_div_rn_ftz_f32_slowpath) ;  /* 0x000002a000007944 */ /* 0x000fea0003c00000 */
[----:B------:R-:W-:-:S07]  /*0fe0*/  MOV R2, R0 ;  /* 0x0000000000027202 */ /* 0x000fce0000000f00 */
.L_x_41382:
[----:B------:R-:W-:Y:S05]  /*0ff0*/  BSYNC.RECONVERGENT B4 ;  /* 0x0000000000047941 */ /* 0x000fea0003800200 */
.L_x_41381:
        /* <DEDUP_REMOVED lines=27> */
.L_x_41380:
        /* <DEDUP_REMOVED lines=43> */
[----:B------:R-:W-:Y:S05]  /*1460*/  CALL.REL.NOINC `($__internal_83_$__cuda_sm3x_div_rn_ftz_f32_slowpath) ;  /* 0x0000029800dc7944 */ /* 0x000fea0003c00000 */
.L_x_41384:
[----:B------:R-:W-:Y:S05]  /*1470*/  BSYNC.RECONVERGENT B4 ;  /* 0x0000000000047941 */ /* 0x000fea0003800200 */
.L_x_41383:
        /* <DEDUP_REMOVED lines=27> */
.L_x_41379:
        /* <DEDUP_REMOVED lines=35> */
[----:B------:R-:W-:Y:S05]  /*1860*/  CALL.REL.NOINC `($__internal_83_$__cuda_sm3x_div_rn_ftz_f32_slowpath) ;  /* 0x0000029400dc7944 */ /* 0x000fea0003c00000 */
[----:B------:R-:W-:-:S07]  /*1870*/  IMAD.MOV.U32 R4, RZ, RZ, R0 ;  /* 0x000000ffff047224 */ /* 0x000fce00078e0000 */
.L_x_41387:
[----:B------:R-:W-:Y:S05]  /*1880*/  BSYNC.RECONVERGENT B4 ;  /* 0x0000000000047941 */ /* 0x000fea0003800200 */
.L_x_41386:
        /* <DEDUP_REMOVED lines=29> */
.L_x_41385:
        /* <DEDUP_REMOVED lines=49> */
[----:B------:R-:W-:Y:S05]  /*1d70*/  CALL.REL.NOINC `($__internal_83_$__cuda_sm3x_div_rn_ftz_f32_slowpath) ;  /* 0x0000029000987944 */ /* 0x000fea0003c00000 */
[----:B------:R-:W-:-:S07]  /*1d80*/  MOV R2, R0 ;  /* 0x0000000000027202 */ /* 0x000fce0000000f00 */
.L_x_41390:
[----:B------:R-:W-:Y:S05]  /*1d90*/  BSYNC.RECONVERGENT B4 ;  /* 0x0000000000047941 */ /* 0x000fea0003800200 */
.L_x_41389:
        /* <DEDUP_REMOVED lines=29> */
.L_x_41388:
        /* <DEDUP_REMOVED lines=17> */
[----:B------:R-:W-:Y:S05]  /*2080*/  CALL.REL.NOINC `($__internal_83_$__cuda_sm3x_div_rn_ftz_f32_slowpath) ;  /* 0x0000028c00d47944 */ /* 0x000fea0003c00000 */
[----:B------:R-:W-:-:S07]  /*2090*/  MOV R2, R0 ;  /* 0x0000000000027202 */ /* 0x000fce0000000f00 */
.L_x_41393:
[----:B------:R-:W-:Y:S05]  /*20a0*/  BSYNC.RECONVERGENT B4 ;  /* 0x0000000000047941 */ /* 0x000fea0003800200 */
.L_x_41392:
        /* <DEDUP_REMOVED lines=29> */
.L_x_41391:
        /* <DEDUP_REMOVED lines=28> */
.L_x_41395:
        /* <DEDUP_REMOVED lines=46> */
.L_x_41394:
        /* <DEDUP_REMOVED lines=54> */
.L_x_41397:
[----:B------:R-:W-:Y:S05]  /*2a80*/  BSYNC.RECONVERGENT B4 ;  /* 0x0000000000047941 */ /* 0x000fea0003800200 */
.L_x_41396:
        /* <DEDUP_REMOVED lines=28> */
.L_x_41375:
[----:B------:R-:W-:Y:S05]  /*2c50*/  BSYNC.RECONVERGENT B2 ;  /* 0x0000000000027941 */ /* 0x000fea0003800200 */
.L_x_41371:
        /* <DEDUP_REMOVED lines=23> */
.L_x_41398:
        /* <DEDUP_REMOVED lines=27> */
.L_x_41399:
[----:B------:R-:W-:Y:S01]  /*2f80*/  FMUL.FTZ R35, R35, 1.4426950216293334961 ;  /* 0x3fb8aa3b23237820 */ /* 0x000fe20000410000 */
[----:B--2---:R-:W-:-:S04]  /*2f90*/  FMUL.RZ R0, R9, 0.15915493667125701904 ;  /* 0x3e22f98309007820 */ /* 0x004fc8000040c000 */
[----:B---3--:R-:W-:Y:S08]  /*2fa0*/  MUFU.COS R8, R0 ;  /* 0x0000000000087308 */ /* 0x008ff00000000000 */
[----:B------:R-:W0:Y:S08]  /*2fb0*/  MUFU.EX2 R35, R35 ;  /* 0x0000002300237308 */ /* 0x000e300000000800 */
[----:B------:R-:W1:Y:S01]  /*2fc0*/  MUFU.SIN R2, R0 ;  /* 0x0000000000027308 */ /* 0x000e620000000400 */
[C---:B0-----:R-:W-:Y:S01]  /*2fd0*/  FMUL.FTZ R8, R35.reuse, R8 ;  /* 0x0000000823087220 */ /* 0x041fe20000410000 */
[----:B-1----:R-:W-:-:S07]  /*2fe0*/  FMUL.FTZ R9, R35, R2 ;  /* 0x0000000223097220 */ /* 0x002fce0000410000 */
.L_x_41370:
[----:B------:R-:W-:Y:S05]  /*2ff0*/  BSYNC.RECONVERGENT B3 ;  /* 0x0000000000037941 */ /* 0x000fea0003800200 */
.L_x_41369:
        /* <DEDUP_REMOVED lines=74> */
[----:B0-23--:R-:W-:Y:S05]  /*34a0*/  CALL.REL.NOINC `($__internal_83_$__cuda_sm3x_div_rn_ftz_f32_slowpath) ;  /* 0x0000027800cc7944 */ /* 0x00dfea0003c00000 */
[----:B------:R-:W-:-:S07]  /*34b0*/  MOV R4, R0 ;  /* 0x0000000000047202 */ /* 0x000fce0000000f00 */
.L_x_41409:
[----:B------:R-:W-:Y:S05]  /*34c0*/  BSYNC.RECONVERGENT B4 ;  /* 0x0000000000047941 */ /* 0x000fea0003800200 */
.L_x_41408:
        /* <DEDUP_REMOVED lines=28> */
.L_x_41407:
        /* <DEDUP_REMOVED lines=17> */
[----:B0-23--:R-:W-:Y:S05]  /*37a0*/  CALL.REL.NOINC `($__internal_83_$__cuda_sm3x_div_rn_ftz_f32_slowpath) ;  /* 0x00000278000c7944 */ /* 0x00dfea0003c00000 */
[----:B------:R-:W-:-:S07]  /*37b0*/  MOV R2, R0 ;  /* 0x0000000000027202 */ /* 0x000fce0000000f00 */
.L_x_41413:
[----:B------:R-:W-:Y:S05]  /*37c0*/  BSYNC.RECONVERGENT B4 ;  /* 0x0000000000047941 */ /* 0x000fea0003800200 */
.L_x_41412:
        /* <DEDUP_REMOVED lines=28> */
.L_x_41411:
        /* <DEDUP_REMOVED lines=27> */
.L_x_41415:
        /* <DEDUP_REMOVED lines=62> */
.L_x_41414:
        /* <DEDUP_REMOVED lines=55> */
[----:B0-23--:R-:W-:Y:S05]  /*4290*/  CALL.REL.NOINC `($__internal_83_$__cuda_sm3x_div_rn_ftz_f32_slowpath) ;  /* 0x0000026c00507944 */ /* 0x00dfea0003c00000 */
[----:B------:R-:W-:-:S07]  /*42a0*/  MOV R2, R0 ;  /* 0x0000000000027202 */ /* 0x000fce0000000f00 */
.L_x_41417:
[----:B------:R-:W-:Y:S05]  /*42b0*/  BSYNC.RECONVERGENT B4 ;  /* 0x0000000000047941 */ /* 0x000fea0003800200 */
.L_x_41416:
        /* <DEDUP_REMOVED lines=28> */
.L_x_41406:
        /* <DEDUP_REMOVED lines=27> */
[----:B0-23--:R-:W-:Y:S05]  /*4630*/  CALL.REL.NOINC `($__internal_83_$__cuda_sm3x_div_rn_ftz_f32_slowpath) ;  /* 0x0000026800687944 */ /* 0x00dfea0003c00000 */
[----:B------:R-:W-:-:S07]  /*4640*/  MOV R2, R0 ;  /* 0x0000000000027202 */ /* 0x000fce0000000f00 */
.L_x_41419:
[----:B------:R-:W-:Y:S05]  /*4650*/  BSYNC.RECONVERGENT B4 ;  /* 0x0000000000047941 */ /* 0x000fea0003800200 */
.L_x_41418:
        /* <DEDUP_REMOVED lines=28> */
.L_x_41405:
        /* <DEDUP_REMOVED lines=43> */
[----:B0-23--:R-:W-:Y:S05]  /*4ad0*/  CALL.REL.NOINC `($__internal_83_$__cuda_sm3x_div_rn_ftz_f32_slowpath) ;  /* 0x0000026400407944 */ /* 0x00dfea0003c00000 */
[----:B------:R-:W-:-:S07]  /*4ae0*/  MOV R4, R0 ;  /* 0x0000000000047202 */ /* 0x000fce0000000f00 */
.L_x_41422:
[----:B------:R-:W-:Y:S05]  /*4af0*/  BSYNC.RECONVERGENT B4 ;  /* 0x0000000000047941 */ /* 0x000fea0003800200 */
.L_x_41421:
        /* <DEDUP_REMOVED lines=26> */
.L_x_41420:
        /* <DEDUP_REMOVED lines=13> */
[----:B0-23--:R-:W-:Y:S05]  /*4d70*/  CALL.REL.NOINC `($__internal_83_$__cuda_sm3x_div_rn_ftz_f32_slowpath) ;  /* 0x0000026000987944 */ /* 0x00dfea0003c00000 */
[----:B------:R-:W-:-:S07]  /*4d80*/  MOV R2, R0 ;  /* 0x0000000000027202 */ /* 0x000fce0000000f00 */
.L_x_41424:
[----:B------:R-:W-:Y:S05]  /*4d90*/  BSYNC.RECONVERGENT B4 ;  /* 0x0000000000047941 */ /* 0x000fea0003800200 */
.L_x_41423:
        /* <DEDUP_REMOVED lines=26> */
.L_x_41404:
        /* <DEDUP_REMOVED lines=32> */
[----:B0-23--:R-:W-:Y:S05]  /*5140*/  CALL.REL.NOINC `($__internal_83_$__cuda_sm3x_div_rn_ftz_f32_slowpath) ;  /* 0x0000025c00a47944 */ /* 0x00dfea0003c00000 */
[----:B------:R-:W-:-:S07]  /*5150*/  MOV R2, R0 ;  /* 0x0000000000027202 */ /* 0x000fce0000000f00 */
.L_x_41426:
[----:B------:R-:W-:Y:S05]  /*5160*/  BSYNC.RECONVERGENT B4 ;  /* 0x0000000000047941 */ /* 0x000fea0003800200 */
.L_x_41425:
        /* <DEDUP_REMOVED lines=28> */
.L_x_41403:
        /* <DEDUP_REMOVED lines=28> */
[----:B0-23--:R-:W-:Y:S05]  /*54f0*/  CALL.REL.NOINC `($__internal_83_$__cuda_sm3x_div_rn_ftz_f32_slowpath) ;  /* 0x0000025800b87944 */ /* 0x00dfea0003c00000 */
[----:B------:R-:W-:-:S07]  /*5500*/  MOV R2, R0 ;  /* 0x0000000000027202 */ /* 0x000fce0000000f00 */
.L_x_41428:
[----:B------:R-:W-:Y:S05]  /*5510*/  BSYNC.RECONVERGENT B4 ;  /* 0x0000000000047941 */ /* 0x000fea0003800200 */
.L_x_41427:
        /* <DEDUP_REMOVED lines=27> */
.L_x_41410:
[----:B------:R-:W-:Y:S05]  /*56d0*/  BSYNC.RECONVERGENT B2 ;  /* 0x0000000000027941 */ /* 0x000fea0003800200 */
.L_x_41402:
        /* <DEDUP_REMOVED lines=44> */
.L_x_41431:
        /* <DEDUP_REMOVED lines=8> */
.L_x_41430:
[----:B------:R-:W-:-:S04]  /*5a20*/  FMUL.RZ R0, R35, 0.15915493667125701904 ;  /* 0x3e22f98323007820 */ /* 0x000fc8000040c000 */
[----:B------:R4:W1:Y:S08]  /*5a30*/  MUFU.COS R34, R0 ;  /* 0x0000000000227308 */ /* 0x0008700000000000 */
[----:B------:R4:W0:Y:S01]  /*5a40*/  MUFU.SIN R35, R0 ;  /* 0x0000000000237308 */ /* 0x0008220000000400 */
[----:B------:R-:W-:Y:S05]  /*5a50*/  BRA `(.L_x_41401) ;  /* 0x0000000000087947 */ /* 0x000fea0003800000 */
.L_x_41429:
[----:B------:R-:W-:-:S06]  /*5a60*/  FMUL.FTZ R34, R39, 1.4426950216293334961 ;  /* 0x3fb8aa3b27227820 */ /* 0x000fcc0000410000 */
[----:B------:R-:W1:Y:S02]  /*5a70*/  MUFU.EX2 R34, R34 ;  /* 0x0000002200227308 */ /* 0x000e640000000800 */
.L_x_41401:
[----:B------:R-:W-:Y:S05]  /*5a80*/  BSYNC.RECONVERGENT B3 ;  /* 0x0000000000037941 */ /* 0x000fea0003800200 */
.L_x_41400:
        /* <DEDUP_REMOVED lines=77> */
.L_x_41441:
[----:B------:R-:W-:Y:S05]  /*5f60*/  BSYNC.RECONVERGENT B4 ;  /* 0x0000000000047941 */ /* 0x000fea0003800200 */
.L_x_41440:
        /* <DEDUP_REMOVED lines=28> */
.L_x_41439:
        /* <DEDUP_REMOVED lines=17> */
[----:B0-23--:R-:W-:Y:S05]  /*6240*/  CALL.REL.NOINC `($__internal_83_$__cuda_sm3x_div_rn_ftz_f32_slowpath) ;  /* 0x0000024c00647944 */ /* 0x00dfea0003c00000 */
[----:B------:R-:W-:-:S07]  /*6250*/  MOV R2, R0 ;  /* 0x0000000000027202 */ /* 0x000fce0000000f00 */
.L_x_41445:
[----:B------:R-:W-:Y:S05]  /*6260*/  BSYNC.RECONVERGENT B4 ;  /* 0x0000000000047941 */ /* 0x000fea0003800200 */
.L_x_41444:
        /* <DEDUP_REMOVED lines=28> */
.L_x_41443:
        /* <DEDUP_REMOVED lines=27> */
.L_x_41447:
        /* <DEDUP_REMOVED lines=58> */
.L_x_41446:
        /* <DEDUP_REMOVED lines=57> */
.L_x_41449:
[----:B------:R-:W-:Y:S05]  /*6d10*/  BSYNC.RECONVERGENT B4 ;  /* 0x0000000000047941 */ /* 0x000fea0003800200 */
.L_x_41448:
        /* <DEDUP_REMOVED lines=28> */
.L_x_41438:
        /* <DEDUP_REMOVED lines=29> */
.L_x_41451:
[----:B------:R-:W-:Y:S05]  /*70b0*/  BSYNC.RECONVERGENT B4 ;  /* 0x0000000000047941 */ /* 0x000fea0003800200 */
.L_x_41450:
        /* <DEDUP_REMOVED lines=28> */
.L_x_41437:
        /* <DEDUP_REMOVED lines=45> */
.L_x_41454:
[----:B------:R-:W-:Y:S05]  /*7550*/  BSYNC.RECONVERGENT B4 ;  /* 0x0000000000047941 */ /* 0x000fea0003800200 */
.L_x_41453:
        /* <DEDUP_REMOVED lines=26> */
.L_x_41452:
        /* <DEDUP_REMOVED lines=15> */
.L_x_41456:
[----:B------:R-:W-:Y:S05]  /*77f0*/  BSYNC.RECONVERGENT B4 ;  /* 0x0000000000047941 */ /* 0x000fea0003800200 */
.L_x_41455:
        /* <DEDUP_REMOVED lines=26> */
.L_x_41436:
        /* <DEDUP_REMOVED lines=34> */
.L_x_41458:
[----:B------:R-:W-:Y:S05]  /*7bc0*/  BSYNC.RECONVERGENT B4 ;  /* 0x0000000000047941 */ /* 0x000fea0003800200 */
.L_x_41457:
        /* <DEDUP_REMOVED lines=28> */
.L_x_41435:
        /* <DEDUP_REMOVED lines=28> */
[----:B0-23--:R-:W-:Y:S05]  /*7f50*/  CALL.REL.NOINC `($__internal_83_$__cuda_sm3x_div_rn_ftz_f32_slowpath) ;  /* 0x0000023000207944 */ /* 0x00dfea0003c00000 */
[----:B------:R-:W-:-:S07]  /*7f60*/  MOV R2, R0 ;  /* 0x0000000000027202 */ /* 0x000fce0000000f00 */
.L_x_41460:
[----:B------:R-:W-:Y:S05]  /*7f70*/  BSYNC.RECONVERGENT B4 ;  /* 0x0000000000047941 */ /* 0x000fea0003800200 */
.L_x_41459:
        /* <DEDUP_REMOVED lines=27> */
.L_x_41442:
[----:B------:R-:W-:Y:S05]  /*8130*/  BSYNC.RECONVERGENT B2 ;  /* 0x0000000000027941 */ /* 0x000fea0003800200 */
.L_x_41434:
        /* <DEDUP_REMOVED lines=44> */
.L_x_41463:
        /* <DEDUP_REMOVED lines=8> */
.L_x_41462:
[----:B------:R-:W-:-:S04]  /*8480*/  FMUL.RZ R0, R37, 0.15915493667125701904 ;  /* 0x3e22f98325007820 */ /* 0x000fc8000040c000 */
[----:B------:R1:W4:Y:S08]  /*8490*/  MUFU.COS R36, R0 ;  /* 0x0000000000247308 */ /* 0x0003300000000000 */
[----:B------:R1:W0:Y:S01]  /*84a0*/  MUFU.SIN R37, R0 ;  /* 0x0000000000257308 */ /* 0x0002220000000400 */
[----:B------:R-:W-:Y:S05]  /*84b0*/  BRA `(.L_x_41433) ;  /* 0x0000000000087947 */ /* 0x000fea0003800000 */
.L_x_41461:
[----:B------:R-:W-:-:S04]  /*84c0*/  FMUL.FTZ R31, R31, 1.4426950216293334961 ;  /* 0x3fb8aa3b1f1f7820 */ /* 0x000fc80000410000 */
[----:B------:R1:W4:Y:S03]  /*84d0*/  MUFU.EX2 R36, R31 ;  /* 0x0000001f00247308 */ /* 0x0003260000000800 */
.L_x_41433:
[----:B------:R-:W-:Y:S05]  /*84e0*/  BSYNC.RECONVERGENT B3 ;  /* 0x0000000000037941 */ /* 0x000fea0003800200 */
.L_x_41432:
        /* <DEDUP_REMOVED lines=73> */
[----:B0-234-:R-:W-:Y:S05]  /*8980*/  CALL.REL.NOINC `($__internal_83_$__cuda_sm3x_div_rn_ftz_f32_slowpath) ;  /* 0x0000022400947944 */ /* 0x01dfea0003c00000 */
[----:B------:R-:W-:-:S07]  /*8990*/  MOV R4, R0 ;  /* 0x0000000000047202 */ /* 0x000fce0000000f00 */
.L_x_41473:
[----:B------:R-:W-:Y:S05]  /*89a0*/  BSYNC.RECONVERGENT B4 ;  /* 0x0000000000047941 */ /* 0x000fea0003800200 */
.L_x_41472:
        /* <DEDUP_REMOVED lines=28> */
.L_x_41471:
        /* <DEDUP_REMOVED lines=17> */
[----:B--234-:R-:W-:Y:S05]  /*8c80*/  CALL.REL.NOINC `($__internal_83_$__cuda_sm3x_div_rn_ftz_f32_slowpath) ;  /* 0x0000022000d47944 */ /* 0x01cfea0003c00000 */
[----:B------:R-:W-:-:S07]  /*8c90*/  MOV R2, R0 ;  /* 0x0000000000027202 */ /* 0x000fce0000000f00 */
.L_x_41477:
[----:B------:R-:W-:Y:S05]  /*8ca0*/  BSYNC.RECONVERGENT B4 ;  /* 0x0000000000047941 */ /* 0x000fea0003800200 */
.L_x_41476:
        /* <DEDUP_REMOVED lines=28> */
.L_x_41475:
        /* <DEDUP_REMOVED lines=27> */
.L_x_41479:
        /* <DEDUP_REMOVED lines=64> */
.L_x_41478:
        /* <DEDUP_REMOVED lines=55> */
[----:B0-234-:R-:W-:Y:S05]  /*9790*/  CALL.REL.NOINC `($__internal_83_$__cuda_sm3x_div_rn_ftz_f32_slowpath) ;  /* 0x0000021800107944 */ /* 0x01dfea0003c00000 */
[----:B------:R-:W-:-:S07]  /*97a0*/  MOV R2, R0 ;  /* 0x0000000000027202 */ /* 0x000fce0000000f00 */
.L_x_41481:
[----:B------:R-:W-:Y:S05]  /*97b0*/  BSYNC.RECONVERGENT B4 ;  /* 0x0000000000047941 */ /* 0x000fea0003800200 */
.L_x_41480:
        /* <DEDUP_REMOVED lines=28> */
.L_x_41470:
        /* <DEDUP_REMOVED lines=27> */
[----:B0-234-:R-:W-:Y:S05]  /*9b30*/  CALL.REL.NOINC `($__internal_83_$__cuda_sm3x_div_rn_ftz_f32_slowpath) ;  /* 0x0000021400287944 */ /* 0x01dfea0003c00000 */
[----:B------:R-:W-:-:S07]  /*9b40*/  MOV R2, R0 ;  /* 0x0000000000027202 */ /* 0x000fce0000000f00 */
.L_x_41483:
[----:B------:R-:W-:Y:S05]  /*9b50*/  BSYNC.RECONVERGENT B4 ;  /* 0x0000000000047941 */ /* 0x000fea0003800200 */
.L_x_41482:
        /* <DEDUP_REMOVED lines=28> */
.L_x_41469:
        /* <DEDUP_REMOVED lines=43> */
[----:B0-234-:R-:W-:Y:S05]  /*9fd0*/  CALL.REL.NOINC `($__internal_83_$__cuda_sm3x_div_rn_ftz_f32_slowpath) ;  /* 0x0000021000007944 */ /* 0x01dfea0003c00000 */
[----:B------:R-:W-:-:S07]  /*9fe0*/  MOV R4, R0 ;  /* 0x0000000000047202 */ /* 0x000fce0000000f00 */
.L_x_41486:
[----:B------:R-:W-:Y:S05]  /*9ff0*/  BSYNC.RECONVERGENT B4 ;  /* 0x0000000000047941 */ /* 0x000fea0003800200 */
.L_x_41485:
        /* <DEDUP_REMOVED lines=26> */
.L_x_41484:
        /* <DEDUP_REMOVED lines=13> */
[----:B0-234-:R-:W-:Y:S05]  /*a270*/  CALL.REL.NOINC `($__internal_83_$__cuda_sm3x_div_rn_ftz_f32_slowpath) ;  /* 0x0000020c00587944 */ /* 0x01dfea0003c00000 */
[----:B------:R-:W-:-:S07]  /*a280*/  MOV R2, R0 ;  /* 0x0000000000027202 */ /* 0x000fce0000000f00 */
.L_x_41488:
[----:B------:R-:W-:Y:S05]  /*a290*/  BSYNC.RECONVERGENT B4 ;  /* 0x0000000000047941 */ /* 0x000fea0003800200 */
.L_x_41487:
        /* <DEDUP_REMOVED lines=26> */
.L_x_41468:
        /* <DEDUP_REMOVED lines=32> */
[----:B0-234-:R-:W-:Y:S05]  /*a640*/  CALL.REL.NOINC `($__internal_83_$__cuda_sm3x_div_rn_ftz_f32_slowpath) ;  /* 0x0000020800647944 */ /* 0x01dfea0003c00000 */
[----:B------:R-:W-:-:S07]  /*a650*/  MOV R2, R0 ;  /* 0x0000000000027202 */ /* 0x000fce0000000f00 */
.L_x_41490:
[----:B------:R-:W-:Y:S05]  /*a660*/  BSYNC.RECONVERGENT B4 ;  /* 0x0000000000047941 */ /* 0x000fea0003800200 */
.L_x_41489:
        /* <DEDUP_REMOVED lines=28> */
.L_x_41467:
        /* <DEDUP_REMOVED lines=28> */
[----:B0-234-:R-:W-:Y:S05]  /*a9f0*/  CALL.REL.NOINC `($__internal_83_$__cuda_sm3x_div_rn_ftz_f32_slowpath) ;  /* 0x0000020400787944 */ /* 0x01dfea0003c00000 */
[----:B------:R-:W-:-:S07]  /*aa00*/  MOV R2, R0 ;  /* 0x0000000000027202 */ /* 0x000fce0000000f00 */
.L_x_41492:
[----:B------:R-:W-:Y:S05]  /*aa10*/  BSYNC.RECONVERGENT B4 ;  /* 0x0000000000047941 */ /* 0x000fea0003800200 */
.L_x_41491:
        /* <DEDUP_REMOVED lines=27> */
.L_x_41474:
[----:B------:R-:W-:Y:S05]  /*abd0*/  BSYNC.RECONVERGENT B2 ;  /* 0x0000000000027941 */ /* 0x000fea0003800200 */
.L_x_41466:
        /* <DEDUP_REMOVED lines=44> */
.L_x_41495:
        /* <DEDUP_REMOVED lines=8> */
.L_x_41494:
[----:B------:R-:W-:-:S04]  /*af20*/  FMUL.RZ R0, R31, 0.15915493667125701904 ;  /* 0x3e22f9831f007820 */ /* 0x000fc8000040c000 */
[----:B------:R1:W0:Y:S08]  /*af30*/  MUFU.COS R30, R0 ;  /* 0x00000000001e7308 */ /* 0x0002300000000000 */
[----:B------:R1:W0:Y:S01]  /*af40*/  MUFU.SIN R31, R0 ;  /* 0x00000000001f7308 */ /* 0x0002220000000400 */
[----:B------:R-:W-:Y:S05]  /*af50*/  BRA `(.L_x_41465) ;  /* 0x0000000000087947 */ /* 0x000fea0003800000 */
.L_x_41493:
[----:B------:R-:W-:-:S04]  /*af60*/  FMUL.FTZ R27, R27, 1.4426950216293334961 ;  /* 0x3fb8aa3b1b1b7820 */ /* 0x000fc80000410000 */
[----:B------:R1:W0:Y:S03]  /*af70*/  MUFU.EX2 R30, R27 ;  /* 0x0000001b001e7308 */ /* 0x0002260000000800 */
.L_x_41465:
[----:B------:R-:W-:Y:S05]  /*af80*/  BSYNC.RECONVERGENT B3 ;  /* 0x0000000000037941 */ /* 0x000fea0003800200 */
.L_x_41464:
        /* <DEDUP_REMOVED lines=73> */
.L_x_41505:
[----:B------:R-:W-:Y:S05]  /*b420*/  BSYNC.RECONVERGENT B4 ;  /* 0x0000000000047941 */ /* 0x000fea0003800200 */
.L_x_41504:
        /* <DEDUP_REMOVED lines=28> */
.L_x_41503:
        /* <DEDUP_REMOVED lines=19> */
.L_x_41509:
[----:B------:R-:W-:Y:S05]  /*b720*/  BSYNC.RECONVERGENT B4 ;  /* 0x0000000000047941 */ /* 0x000fea0003800200 */
.L_x_41508:
        /* <DEDUP_REMOVED lines=28> */
.L_x_41507:
        /* <DEDUP_REMOVED lines=25> */
.L_x_41511:
        /* <DEDUP_REMOVED lines=63> */
.L_x_41510:
        /* <DEDUP_REMOVED lines=53> */
[----:B0-234-:R-:W-:Y:S05]  /*c1c0*/  CALL.REL.NOINC `($__internal_83_$__cuda_sm3x_div_rn_ftz_f32_slowpath) ;  /* 0x000001ec00847944 */ /* 0x01dfea0003c00000 */
[----:B------:R-:W-:-:S07]  /*c1d0*/  MOV R4, R0 ;  /* 0x0000000000047202 */ /* 0x000fce0000000f00 */
.L_x_41513:
[----:B------:R-:W-:Y:S05]  /*c1e0*/  BSYNC.RECONVERGENT B4 ;  /* 0x0000000000047941 */ /* 0x000fea0003800200 */
.L_x_41512:
        /* <DEDUP_REMOVED lines=28> */
.L_x_41502:
        /* <DEDUP_REMOVED lines=29> */
.L_x_41515:
[----:B------:R-:W-:Y:S05]  /*c580*/  BSYNC.RECONVERGENT B4 ;  /* 0x0000000000047941 */ /* 0x000fea0003800200 */
.L_x_41514:
        /* <DEDUP_REMOVED lines=28> */
.L_x_41501:
        /* <DEDUP_REMOVED lines=45> */
.L_x_41518:
[----:B------:R-:W-:Y:S05]  /*ca20*/  BSYNC.RECONVERGENT B4 ;  /* 0x0000000000047941 */ /* 0x000fea0003800200 */
.L_x_41517:
        /* <DEDUP_REMOVED lines=26> */
.L_x_41516:
        /* <DEDUP_REMOVED lines=14> */
[----:B------:R-:W-:-:S07]  /*ccb0*/  IMAD.MOV.U32 R2, RZ, RZ, R0 ;  /* 0x000000ffff027224 */ /* 0x000fce00078e0000 */
.L_x_41520:
[----:B------:R-:W-:Y:S05]  /*ccc0*/  BSYNC.RECONVERGENT B4 ;  /* 0x0000000000047941 */ /* 0x000fea0003800200 */
.L_x_41519:
        /* <DEDUP_REMOVED lines=26> */
.L_x_41500:
        /* <DEDUP_REMOVED lines=34> */
.L_x_41522:
[----:B------:R-:W-:Y:S05]  /*d090*/  BSYNC.RECONVERGENT B4 ;  /* 0x0000000000047941 */ /* 0x000fea0003800200 */
.L_x_41521:
        /* <DEDUP_REMOVED lines=28> */
.L_x_41499:
        /* <DEDUP_REMOVED lines=30> */
.L_x_41524:
[----:B------:R-:W-:Y:S05]  /*d440*/  BSYNC.RECONVERGENT B4 ;  /* 0x0000000000047941 */ /* 0x000fea0003800200 */
.L_x_41523:
        /* <DEDUP_REMOVED lines=27> */
.L_x_41506:
[----:B------:R-:W-:Y:S05]  /*d600*/  BSYNC.RECONVERGENT B2 ;  /* 0x0000000000027941 */ /* 0x000fea0003800200 */
.L_x_41498:
        /* <DEDUP_REMOVED lines=44> */
.L_x_41527:
        /* <DEDUP_REMOVED lines=8> */
.L_x_41526:
[----:B------:R-:W-:-:S04]  /*d950*/  FMUL.RZ R0, R27, 0.15915493667125701904 ;  /* 0x3e22f9831b007820 */ /* 0x000fc8000040c000 */
[----:B------:R1:W0:Y:S08]  /*d960*/  MUFU.COS R26, R0 ;  /* 0x00000000001a7308 */ /* 0x0002300000000000 */
[----:B------:R1:W0:Y:S01]  /*d970*/  MUFU.SIN R27, R0 ;  /* 0x00000000001b7308 */ /* 0x0002220000000400 */
[----:B------:R-:W-:Y:S05]  /*d980*/  BRA `(.L_x_41497) ;  /* 0x0000000000087947 */ /* 0x000fea0003800000 */
.L_x_41525:
[----:B------:R-:W-:-:S04]  /*d990*/  FMUL.FTZ R23, R23, 1.4426950216293334961 ;  /* 0x3fb8aa3b17177820 */ /* 0x000fc80000410000 */
[----:B------:R1:W0:Y:S03]  /*d9a0*/  MUFU.EX2 R26, R23 ;  /* 0x00000017001a7308 */ /* 0x0002260000000800 */
.L_x_41497:
[----:B------:R-:W-:Y:S05]  /*d9b0*/  BSYNC.RECONVERGENT B3 ;  /* 0x0000000000037941 */ /* 0x000fea0003800200 */
.L_x_41496:
        /* <DEDUP_REMOVED lines=73> */
.L_x_41537:
[----:B------:R-:W-:Y:S05]  /*de50*/  BSYNC.RECONVERGENT B4 ;  /* 0x0000000000047941 */ /* 0x000fea0003800200 */
.L_x_41536:
        /* <DEDUP_REMOVED lines=28> */
.L_x_41535:
        /* <DEDUP_REMOVED lines=19> */
.L_x_41541:
[----:B------:R-:W-:Y:S05]  /*e150*/  BSYNC.RECONVERGENT B4 ;  /* 0x0000000000047941 */ /* 0x000fea0003800200 */
.L_x_41540:
        /* <DEDUP_REMOVED lines=28> */
.L_x_41539:
        /* <DEDUP_REMOVED lines=25> */
.L_x_41543:
        /* <DEDUP_REMOVED lines=63> */
.L_x_41542:
        /* <DEDUP_REMOVED lines=55> */
.L_x_41545:
[----:B------:R-:W-:Y:S05]  /*ec10*/  BSYNC.RECONVERGENT B4 ;  /* 0x0000000000047941 */ /* 0x000fea0003800200 */
.L_x_41544:
        /* <DEDUP_REMOVED lines=28> */
.L_x_41534:
        /* <DEDUP_REMOVED lines=28> */
[----:B------:R-:W-:-:S07]  /*efa0*/  IMAD.MOV.U32 R2, RZ, RZ, R0 ;  /* 0x000000ffff027224 */ /* 0x000fce00078e0000 */
.L_x_41547:
[----:B------:R-:W-:Y:S05]  /*efb0*/  BSYNC.RECONVERGENT B4 ;  /* 0x0000000000047941 */ /* 0x000fea0003800200 */
.L_x_41546:
        /* <DEDUP_REMOVED lines=28> */
.L_x_41533:
        /* <DEDUP_REMOVED lines=45> */
.L_x_41550:
[----:B------:R-:W-:Y:S05]  /*f450*/  BSYNC.RECONVERGENT B4 ;  /* 0x0000000000047941 */ /* 0x000fea0003800200 */
.L_x_41549:
        /* <DEDUP_REMOVED lines=26> */
.L_x_41548:
        /* <DEDUP_REMOVED lines=15> */
.L_x_41552:
[----:B------:R-:W-:Y:S05]  /*f6f0*/  BSYNC.RECONVERGENT B4 ;  /* 0x0000000000047941 */ /* 0x000fea0003800200 */
.L_x_41551:
        /* <DEDUP_REMOVED lines=26> */
.L_x_41532:
        /* <DEDUP_REMOVED lines=34> */
.L_x_41554:
[----:B------:R-:W-:Y:S05]  /*fac0*/  BSYNC.RECONVERGENT B4 ;  /* 0x0000000000047941 */ /* 0x000fea0003800200 */
.L_x_41553:
        /* <DEDUP_REMOVED lines=28> */
.L_x_41531:
        /* <DEDUP_REMOVED lines=30> */
.L_x_41556:
[----:B------:R-:W-:Y:S05]  /*fe70*/  BSYNC.RECONVERGENT B4 ;  /* 0x0000000000047941 */ /* 0x000fea0003800200 */
.L_x_41555:
        /* <DEDUP_REMOVED lines=27> */
.L_x_41538:
[----:B------:R-:W-:Y:S05]  /*10030*/  BSYNC.RECONVERGENT B2 ;  /* 0x0000000000027941 */ /* 0x000fea0003800200 */
.L_x_41530:
        /* <DEDUP_REMOVED lines=44> */
.L_x_41559:
        /* <DEDUP_REMOVED lines=8> */
.L_x_41558:
[----:B------:R-:W-:-:S04]  /*10380*/  FMUL.RZ R0, R23, 0.15915493667125701904 ;  /* 0x3e22f98317007820 */ /* 0x000fc8000040c000 */
[----:B------:R1:W0:Y:S08]  /*10390*/  MUFU.COS R22, R0 ;  /* 0x0000000000167308 */ /* 0x0002300000000000 */
[----:B------:R1:W0:Y:S01]  /*103a0*/  MUFU.SIN R23, R0 ;  /* 0x0000000000177308 */ /* 0x0002220000000400 */
[----:B------:R-:W-:Y:S05]  /*103b0*/  BRA `(.L_x_41529) ;  /* 0x0000000000087947 */ /* 0x000fea0003800000 */
.L_x_41557:
[----:B------:R-:W-:-:S04]  /*103c0*/  FMUL.FTZ R19, R19, 1.4426950216293334961 ;  /* 0x3fb8aa3b13137820 */ /* 0x000fc80000410000 */
[----:B------:R1:W0:Y:S03]  /*103d0*/  MUFU.EX2 R22, R19 ;  /* 0x0000001300167308 */ /* 0x0002260000000800 */
.L_x_41529:
[----:B------:R-:W-:Y:S05]  /*103e0*/  BSYNC.RECONVERGENT B3 ;  /* 0x0000000000037941 */ /* 0x000fea0003800200 */
.L_x_41528:
        /* <DEDUP_REMOVED lines=73> */
.L_x_41569:
[----:B------:R-:W-:Y:S05]  /*10880*/  BSYNC.RECONVERGENT B4 ;  /* 0x0000000000047941 */ /* 0x000fea0003800200 */
.L_x_41568:
        /* <DEDUP_REMOVED lines=28> */
.L_x_41567:
        /* <DEDUP_REMOVED lines=19> */
.L_x_41573:
[----:B------:R-:W-:Y:S05]  /*10b80*/  BSYNC.RECONVERGENT B4 ;  /* 0x0000000000047941 */ /* 0x000fea0003800200 */
.L_x_41572:
        /* <DEDUP_REMOVED lines=28> */
.L_x_41571:
        /* <DEDUP_REMOVED lines=25> */
.L_x_41575:
        /* <DEDUP_REMOVED lines=63> */
.L_x_41574:
        /* <DEDUP_REMOVED lines=55> */
.L_x_41577:
[----:B------:R-:W-:Y:S05]  /*11640*/  BSYNC.RECONVERGENT B4 ;  /* 0x0000000000047941 */ /* 0x000fea0003800200 */
.L_x_41576:
        /* <DEDUP_REMOVED lines=28> */
.L_x_41566:
        /* <DEDUP_REMOVED lines=29> */
.L_x_41579:
[----:B------:R-:W-:Y:S05]  /*119e0*/  BSYNC.RECONVERGENT B4 ;  /* 0x0000000000047941 */ /* 0x000fea0003800200 */
.L_x_41578:
        /* <DEDUP_REMOVED lines=28> */
.L_x_41565:
        /* <DEDUP_REMOVED lines=45> */
.L_x_41582:
[----:B------:R-:W-:Y:S05]  /*11e80*/  BSYNC.RECONVERGENT B4 ;  /* 0x0000000000047941 */ /* 0x000fea0003800200 */
.L_x_41581:
        /* <DEDUP_REMOVED lines=26> */
.L_x_41580:
        /* <DEDUP_REMOVED lines=15> */
.L_x_41584:
[----:B------:R-:W-:Y:S05]  /*12120*/  BSYNC.RECONVERGENT B4 ;  /* 0x0000000000047941 */ /* 0x000fea0003800200 */
.L_x_41583:
        /* <DEDUP_REMOVED lines=26> */
.L_x_41564:
        /* <DEDUP_REMOVED lines=34> */
.L_x_41586:
[----:B------:R-:W-:Y:S05]  /*124f0*/  BSYNC.RECONVERGENT B4 ;  /* 0x0000000000047941 */ /* 0x000fea0003800200 */
.L_x_41585:
        /* <DEDUP_REMOVED lines=28> */
.L_x_41563:
        /* <DEDUP_REMOVED lines=29> */
[----:B------:R-:W-:-:S07]  /*12890*/  IMAD.MOV.U32 R2, RZ, RZ, R0 ;  /* 0x000000ffff027224 */ /* 0x000fce00078e0000 */
.L_x_41588:
[----:B------:R-:W-:Y:S05]  /*128a0*/  BSYNC.RECONVERGENT B4 ;  /* 0x0000000000047941 */ /* 0x000fea0003800200 */
.L_x_41587:
        /* <DEDUP_REMOVED lines=27> */
.L_x_41570:
[----:B------:R-:W-:Y:S05]  /*12a60*/  BSYNC.RECONVERGENT B2 ;  /* 0x0000000000027941 */ /* 0x000fea0003800200 */
.L_x_41562:
        /* <DEDUP_REMOVED lines=44> */
.L_x_41591:
        /* <DEDUP_REMOVED lines=8> */
.L_x_41590:
[----:B------:R-:W-:-:S04]  /*12db0*/  FMUL.RZ R0, R19, 0.15915493667125701904 ;  /* 0x3e22f98313007820 */ /* 0x000fc8000040c000 */
[----:B------:R1:W0:Y:S08]  /*12dc0*/  MUFU.COS R18, R0 ;  /* 0x0000000000127308 */ /* 0x0002300000000000 */
[----:B------:R1:W0:Y:S01]  /*12dd0*/  MUFU.SIN R19, R0 ;  /* 0x0000000000137308 */ /* 0x0002220000000400 */
[----:B------:R-:W-:Y:S05]  /*12de0*/  BRA `(.L_x_41561) ;  /* 0x0000000000087947 */ /* 0x000fea0003800000 */
.L_x_41589:
[----:B------:R-:W-:-:S04]  /*12df0*/  FMUL.FTZ R15, R15, 1.4426950216293334961 ;  /* 0x3fb8aa3b0f0f7820 */ /* 0x000fc80000410000 */
[----:B------:R1:W0:Y:S03]  /*12e00*/  MUFU.EX2 R18, R15 ;  /* 0x0000000f00127308 */ /* 0x0002260000000800 */
.L_x_41561:
[----:B------:R-:W-:Y:S05]  /*12e10*/  BSYNC.RECONVERGENT B3 ;  /* 0x0000000000037941 */ /* 0x000fea0003800200 */
.L_x_41560:
        /* <DEDUP_REMOVED lines=73> */
.L_x_41601:
[----:B------:R-:W-:Y:S05]  /*132b0*/  BSYNC.RECONVERGENT B4 ;  /* 0x0000000000047941 */ /* 0x000fea0003800200 */
.L_x_41600:
        /* <DEDUP_REMOVED lines=28> */
.L_x_41599:
        /* <DEDUP_REMOVED lines=19> */
.L_x_41605:
[----:B------:R-:W-:Y:S05]  /*135b0*/  BSYNC.RECONVERGENT B4 ;  /* 0x0000000000047941 */ /* 0x000fea0003800200 */
.L_x_41604:
        /* <DEDUP_REMOVED lines=28> */
.L_x_41603:
        /* <DEDUP_REMOVED lines=25> */
.L_x_41607:
        /* <DEDUP_REMOVED lines=63> */
.L_x_41606:
        /* <DEDUP_REMOVED lines=53> */
[----:B0-234-:R-:W-:Y:S05]  /*14050*/  CALL.REL.NOINC `($__internal_83_$__cuda_sm3x_div_rn_ftz_f32_slowpath) ;  /* 0x0000016c00e07944 */ /* 0x01dfea0003c00000 */
[----:B------:R-:W-:-:S07]  /*14060*/  MOV R3, R0 ;  /* 0x0000000000037202 */ /* 0x000fce0000000f00 */
.L_x_41609:
[----:B------:R-:W-:Y:S05]  /*14070*/  BSYNC.RECONVERGENT B4 ;  /* 0x0000000000047941 */ /* 0x000fea0003800200 */
.L_x_41608:
        /* <DEDUP_REMOVED lines=28> */
.L_x_41598:
        /* <DEDUP_REMOVED lines=29> */
.L_x_41611:
[----:B------:R-:W-:Y:S05]  /*14410*/  BSYNC.RECONVERGENT B4 ;  /* 0x0000000000047941 */ /* 0x000fea0003800200 */
.L_x_41610:
        /* <DEDUP_REMOVED lines=28> */
.L_x_41597:
        /* <DEDUP_REMOVED lines=44> */
[----:B------:R-:W-:-:S07]  /*148a0*/  IMAD.MOV.U32 R3, RZ, RZ, R0 ;  /* 0x000000ffff037224 */ /* 0x000fce00078e0000 */
.L_x_41614:
[----:B------:R-:W-:Y:S05]  /*148b0*/  BSYNC.RECONVERGENT B4 ;  /* 0x0000000000047941 */ /* 0x000fea0003800200 */
.L_x_41613:
        /* <DEDUP_REMOVED lines=26> */
.L_x_41612:
        /* <DEDUP_REMOVED lines=15> */
.L_x_41616:
[----:B------:R-:W-:Y:S05]  /*14b50*/  BSYNC.RECONVERGENT B4 ;  /* 0x0000000000047941 */ /* 0x000fea0003800200 */
.L_x_41615:
        /* <DEDUP_REMOVED lines=26> */
.L_x_41596:
        /* <DEDUP_REMOVED lines=32> */
[----:B0-234-:R-:W-:Y:S05]  /*14f00*/  CALL.REL.NOINC `($__internal_83_$__cuda_sm3x_div_rn_ftz_f32_slowpath) ;  /* 0x0000016000347944 */ /* 0x01dfea0003c00000 */
[----:B------:R-:W-:-:S07]  /*14f10*/  MOV R2, R0 ;  /* 0x0000000000027202 */ /* 0x000fce0000000f00 */
.L_x_41618:
[----:B------:R-:W-:Y:S05]  /*14f20*/  BSYNC.RECONVERGENT B4 ;  /* 0x0000000000047941 */ /* 0x000fea0003800200 */
.L_x_41617:
        /* <DEDUP_REMOVED lines=28> */
.L_x_41595:
        /* <DEDUP_REMOVED lines=30> */
.L_x_41620:
[----:B------:R-:W-:Y:S05]  /*152d0*/  BSYNC.RECONVERGENT B4 ;  /* 0x0000000000047941 */ /* 0x000fea0003800200 */
.L_x_41619:
        /* <DEDUP_REMOVED lines=27> */
.L_x_41602:
[----:B------:R-:W-:Y:S05]  /*15490*/  BSYNC.RECONVERGENT B2 ;  /* 0x0000000000027941 */ /* 0x000fea0003800200 */
.L_x_41594:
        /* <DEDUP_REMOVED lines=44> */
.L_x_41623:
        /* <DEDUP_REMOVED lines=8> */
.L_x_41622:
[----:B------:R-:W-:-:S04]  /*157e0*/  FMUL.RZ R0, R5, 0.15915493667125701904 ;  /* 0x3e22f98305007820 */ /* 0x000fc8000040c000 */
[----:B------:R1:W0:Y:S08]  /*157f0*/  MUFU.COS R4, R0 ;  /* 0x0000000000047308 */ /* 0x0002300000000000 */
[----:B------:R1:W0:Y:S01]  /*15800*/  MUFU.SIN R5, R0 ;  /* 0x0000000000057308 */ /* 0x0002220000000400 */
[----:B------:R-:W-:Y:S05]  /*15810*/  BRA `(.L_x_41593) ;  /* 0x0000000000087947 */ /* 0x000fea0003800000 */
.L_x_41621:
[----:B------:R-:W-:-:S06]  /*15820*/  FMUL.FTZ R4, R11, 1.4426950216293334961 ;  /* 0x3fb8aa3b0b047820 */ /* 0x000fcc0000410000 */
[----:B------:R-:W1:Y:S02]  /*15830*/  MUFU.EX2 R4, R4 ;  /* 0x0000000400047308 */ /* 0x000e640000000800 */
.L_x_41593:
[----:B------:R-:W-:Y:S05]  /*15840*/  BSYNC.RECONVERGENT B3 ;  /* 0x0000000000037941 */ /* 0x000fea0003800200 */
.L_x_41592:
        /* <DEDUP_REMOVED lines=17> */
.L_x_41626:
[----:B------:R-:W-:-:S13]  /*15960*/  ISETP.GE.AND P0, PT, R38, UR5, PT ;  /* 0x0000000526007c0c */ /* 0x000fda000bf06270 */
[----:B------:R-:W-:Y:S05]  /*15970*/  @P0 BRA `(.L_x_41628) ;  /* 0x0000000000300947 */ /* 0x000fea0003800000 */
[----:B0-----:R-:W0:Y:S01]  /*15980*/  LDC.64 R2, c[0x0][0x390] ;  /* 0x0000e400ff027b82 */ /* 0x001e220000000a00 */
[----:B------:R-:W-:Y:S02]  /*15990*/  LEA R7, R11, R38, 0xa ;  /* 0x000000260b077211 */ /* 0x000fe400078e50ff */
[----:B------:R-:W-:-:S03]  /*159a0*/  IADD3 R38, PT, PT, R38, 0x80, RZ ;  /* 0x0000008026267810 */ /* 0x000fc60007ffe0ff */
[----:B0-----:R-:W-:-:S05]  /*159b0*/  IMAD.WIDE.U32 R2, R7, 0x8, R2 ;  /* 0x0000000807027825 */ /* 0x001fca00078e0002 */
[----:B----4-:R0:W-:Y:S02]  /*159c0*/  STG.E.64 desc[UR6][R2.64], R36 ;  /* 0x0000002402007986 */ /* 0x0101e4000c101b06 */
.L_x_41627:
[----:B------:R-:W-:-:S13]  /*159d0*/  ISETP.GE.AND P0, PT, R38, UR5, PT ;  /* 0x0000000526007c0c */ /* 0x000fda000bf06270 */
[----:B------:R-:W-:Y:S05]  /*159e0*/  @P0 BRA `(.L_x_41629) ;  /* 0x0000000000300947 */ /* 0x000fea0003800000 */
[----:B0-----:R-:W0:Y:S01]  /*159f0*/  LDC.64 R2, c[0x0][0x390] ;  /* 0x0000e400ff027b82 */ /* 0x001e220000000a00 */
[----:B------:R-:W-:Y:S02]  /*15a00*/  LEA R7, R11, R38, 0xa ;  /* 0x000000260b077211 */ /* 0x000fe400078e50ff */
[----:B------:R-:W-:-:S03]  /*15a10*/  IADD3 R38, PT, PT, R38, 0x80, RZ ;  /* 0x0000008026267810 */ /* 0x000fc60007ffe0ff */
[----:B0-----:R-:W-:-:S05]  /*15a20*/  IMAD.WIDE.U32 R2, R7, 0x8, R2 ;  /* 0x0000000807027825 */ /* 0x001fca00078e0002 */
[----:B------:R0:W-:Y:S02]  /*15a30*/  STG.E.64 desc[UR6][R2.64], R30 ;  /* 0x0000001e02007986 */ /* 0x0001e4000c101b06 */
.L_x_41628:
[----:B------:R-:W-:-:S13]  /*15a40*/  ISETP.GE.AND P0, PT, R38, UR5, PT ;  /* 0x0000000526007c0c */ /* 0x000fda000bf06270 */
[----:B------:R-:W-:Y:S05]  /*15a50*/  @P0 BRA `(.L_x_41630) ;  /* 0x0000000000340947 */ /* 0x000fea0003800000 */
[----:B0-----:R-:W0:Y:S01]  /*15a60*/  LDC.64 R2, c[0x0][0x390] ;  /* 0x0000e400ff027b82 */ /* 0x001e220000000a00 */
[----:B------:R-:W-:Y:S02]  /*15a70*/  LEA R7, R11, R38, 0xa ;  /* 0x000000260b077211 */ /* 0x000fe400078e50ff */
[----:B------:R-:W-:-:S03]  /*15a80*/  IADD3 R38, PT, PT, R38, 0x80, RZ ;  /* 0x0000008026267810 */ /* 0x000fc60007ffe0ff */
[----:B0-----:R-:W-:-:S05]  /*15a90*/  IMAD.WIDE.U32 R2, R7, 0x8, R2 ;  /* 0x0000000807027825 */ /* 0x001fca00078e0002 */
[----:B------:R0:W-:Y:S02]  /*15aa0*/  STG.E.64 desc[UR6][R2.64], R26 ;  /* 0x0000001a02007986 */ /* 0x0001e4000c101b06 */
.L_x_41629:
        /* <DEDUP_REMOVED lines=8> */
.L_x_41630:
[----:B------:R-:W-:Y:S05]  /*15b30*/  BSYNC.RELIABLE B1 ;  /* 0x0000000000017941 */ /* 0x000fea0003800100 */
.L_x_41625:
[----:B------:R-:W-:-:S13]  /*15b40*/  ISETP.GE.AND P0, PT, R38, UR5, PT ;  /* 0x0000000526007c0c */ /* 0x000fda000bf06270 */
[----:B0-----:R-:W0:Y:S01]  /*15b50*/  @!P0 LDC.64 R2, c[0x0][0x390] ;  /* 0x0000e400ff028b82 */ /* 0x001e220000000a00 */
[----:B------:R-:W-:Y:S02]  /*15b60*/  @!P0 LEA R7, R11, R38, 0xa ;  /* 0x000000260b078211 */ /* 0x000fe400078e50ff */
[----:B------:R-:W-:-:S03]  /*15b70*/  @!P0 IADD3 R38, PT, PT, R38, 0x80, RZ ;  /* 0x0000008026268810 */ /* 0x000fc60007ffe0ff */
[----:B0-----:R-:W-:-:S05]  /*15b80*/  @!P0 IMAD.WIDE.U32 R2, R7, 0x8, R2 ;  /* 0x0000000807028825 */ /* 0x001fca00078e0002 */
[----:B------:R0:W-:Y:S02]  /*15b90*/  @!P0 STG.E.64 desc[UR6][R2.64], R18 ;  /* 0x0000001202008986 */ /* 0x0001e4000c101b06 */
.L_x_41631:
[----:B------:R-:W-:Y:S05]  /*15ba0*/  BSYNC.RECONVERGENT B0 ;  /* 0x0000000000007941 */ /* 0x000fea0003800200 */
.L_x_41624:
        /* <DEDUP_REMOVED lines=8> */
.L_x_41368:
        /* <DEDUP_REMOVED lines=43> */
[----:B-----5:R-:W-:Y:S05]  /*15ee0*/  CALL.REL.NOINC `($__internal_83_$__cuda_sm3x_div_rn_ftz_f32_slowpath) ;  /* 0x00000150003c7944 */ /* 0x020fea0003c00000 */
[----:B------:R-:W-:-:S07]  /*15ef0*/  MOV R2, R0 ;  /* 0x0000000000027202 */ /* 0x000fce0000000f00 */
.L_x_41635:
[----:B------:R-:W-:Y:S05]  /*15f00*/  BSYNC.RECONVERGENT B3 ;  /* 0x0000000000037941 */ /* 0x000fea0003800200 */
.L_x_41634:
        /* <DEDUP_REMOVED lines=28> */
.L_x_41633:
        /* <DEDUP_REMOVED lines=41> */
[----:B-----5:R-:W-:Y:S05]  /*16360*/  CALL.REL.NOINC `($__internal_83_$__cuda_sm3x_div_rn_ftz_f32_slowpath) ;  /* 0x0000014c001c7944 */ /* 0x020fea0003c00000 */
[----:B------:R-:W-:-:S07]  /*16370*/  MOV R2, R0 ;  /* 0x0000000000027202 */ /* 0x000fce0000000f00 */
.L_x_41639:
[----:B------:R-:W-:Y:S05]  /*16380*/  BSYNC.RECONVERGENT B3 ;  /* 0x0000000000037941 */ /* 0x000fea0003800200 */
.L_x_41638:
        /* <DEDUP_REMOVED lines=29> */
.L_x_41637:
        /* <DEDUP_REMOVED lines=17> */
[----:B-----5:R-:W-:Y:S05]  /*16670*/  CALL.REL.NOINC `($__internal_83_$__cuda_sm3x_div_rn_ftz_f32_slowpath) ;  /* 0x0000014800587944 */ /* 0x020fea0003c00000 */
[----:B------:R-:W-:-:S07]  /*16680*/  MOV R2, R0 ;  /* 0x0000000000027202 */ /* 0x000fce0000000f00 */
.L_x_41643:
[----:B------:R-:W-:Y:S05]  /*16690*/  BSYNC.RECONVERGENT B3 ;  /* 0x0000000000037941 */ /* 0x000fea0003800200 */
.L_x_41642:
        /* <DEDUP_REMOVED lines=27> */
.L_x_41641:
        /* <DEDUP_REMOVED lines=40> */
[----:B-----5:R-:W-:Y:S05]  /*16ad0*/  CALL.REL.NOINC `($__internal_83_$__cuda_sm3x_div_rn_ftz_f32_slowpath) ;  /* 0x0000014400407944 */ /* 0x020fea0003c00000 */
[----:B------:R-:W-:-:S07]  /*16ae0*/  MOV R5, R0 ;  /* 0x0000000000057202 */ /* 0x000fce0000000f00 */
.L_x_41645:
[----:B------:R-:W-:Y:S05]  /*16af0*/  BSYNC.RECONVERGENT B3 ;  /* 0x0000000000037941 */ /* 0x000fea0003800200 */
.L_x_41644:
        /* <DEDUP_REMOVED lines=27> */
.L_x_41640:
        /* <DEDUP_REMOVED lines=32> */
[----:B-----5:R-:W-:Y:S05]  /*16eb0*/  CALL.REL.NOINC `($__internal_83_$__cuda_sm3x_div_rn_ftz_f32_slowpath) ;  /* 0x0000014000487944 */ /* 0x020fea0003c00000 */
[----:B------:R-:W-:-:S07]  /*16ec0*/  MOV R2, R0 ;  /* 0x0000000000027202 */ /* 0x000fce0000000f00 */
.L_x_41648:
[----:B------:R-:W-:Y:S05]  /*16ed0*/  BSYNC.RECONVERGENT B3 ;  /* 0x0000000000037941 */ /* 0x000fea0003800200 */
.L_x_41647:
        /* <DEDUP_REMOVED lines=29> */
.L_x_41646:
        /* <DEDUP_REMOVED lines=46> */
[----:B-----5:R-:W-:Y:S05]  /*17390*/  CALL.REL.NOINC `($__internal_83_$__cuda_sm3x_div_rn_ftz_f32_slowpath) ;  /* 0x0000013c00107944 */ /* 0x020fea0003c00000 */
[----:B------:R-:W-:-:S07]  /*173a0*/  MOV R2, R0 ;  /* 0x0000000000027202 */ /* 0x000fce0000000f00 */
.L_x_41651:
[----:B------:R-:W-:Y:S05]  /*173b0*/  BSYNC.RECONVERGENT B3 ;  /* 0x0000000000037941 */ /* 0x000fea0003800200 */
.L_x_41650:
        /* <DEDUP_REMOVED lines=29> */
.L_x_41649:
        /* <DEDUP_REMOVED lines=17> */
[----:B-----5:R-:W-:Y:S05]  /*176a0*/  CALL.REL.NOINC `($__internal_83_$__cuda_sm3x_div_rn_ftz_f32_slowpath) ;  /* 0x00000138004c7944 */ /* 0x020fea0003c00000 */
[----:B------:R-:W-:-:S07]  /*176b0*/  MOV R4, R0 ;  /* 0x0000000000047202 */ /* 0x000fce0000000f00 */
.L_x_41654:
[----:B------:R-:W-:Y:S05]  /*176c0*/  BSYNC.RECONVERGENT B3 ;  /* 0x0000000000037941 */ /* 0x000fea0003800200 */
.L_x_41653:
        /* <DEDUP_REMOVED lines=29> */
.L_x_41652:
        /* <DEDUP_REMOVED lines=25> */
.L_x_41656:
        /* <DEDUP_REMOVED lines=49> */
.L_x_41655:
        /* <DEDUP_REMOVED lines=52> */
[----:B-----5:R-:W-:Y:S05]  /*18080*/  CALL.REL.NOINC `($__internal_83_$__cuda_sm3x_div_rn_ftz_f32_slowpath) ;  /* 0x0000012c00d47944 */ /* 0x020fea0003c00000 */
[----:B------:R-:W-:-:S07]  /*18090*/  MOV R4, R0 ;  /* 0x0000000000047202 */ /* 0x000fce0000000f00 */
.L_x_41658:
[----:B------:R-:W-:Y:S05]  /*180a0*/  BSYNC.RECONVERGENT B3 ;  /* 0x0000000000037941 */ /* 0x000fea0003800200 */
.L_x_41657:
        /* <DEDUP_REMOVED lines=28> */
.L_x_41636:
[----:B------:R-:W-:Y:S05]  /*18270*/  BSYNC.RECONVERGENT B2 ;  /* 0x0000000000027941 */ /* 0x000fea0003800200 */
.L_x_41632:
        /* <DEDUP_REMOVED lines=24> */
.L_x_41661:
        /* <DEDUP_REMOVED lines=27> */
.L_x_41662:
[----:B------:R-:W-:Y:S01]  /*185b0*/  FMUL.FTZ R9, R9, 1.4426950216293334961 ;  /* 0x3fb8aa3b09097820 */ /* 0x000fe20000410000 */
[----:B--2---:R-:W-:-:S04]  /*185c0*/  FMUL.RZ R0, R37, 0.15915493667125701904 ;  /* 0x3e22f98325007820 */ /* 0x004fc8000040c000 */
[----:B---3--:R-:W-:Y:S08]  /*185d0*/  MUFU.COS R36, R0 ;  /* 0x0000000000247308 */ /* 0x008ff00000000000 */
[----:B------:R-:W0:Y:S08]  /*185e0*/  MUFU.EX2 R9, R9 ;  /* 0x0000000900097308 */ /* 0x000e300000000800 */
[----:B------:R-:W1:Y:S01]  /*185f0*/  MUFU.SIN R2, R0 ;  /* 0x0000000000027308 */ /* 0x000e620000000400 */
[C---:B0-----:R-:W-:Y:S01]  /*18600*/  FMUL.FTZ R36, R9.reuse, R36 ;  /* 0x0000002409247220 */ /* 0x041fe20000410000 */
[----:B-1----:R-:W-:-:S07]  /*18610*/  FMUL.FTZ R37, R9, R2 ;  /* 0x0000000209257220 */ /* 0x002fce0000410000 */
.L_x_41660:
[----:B------:R-:W-:Y:S05]  /*18620*/  BSYNC.RECONVERGENT B0 ;  /* 0x0000000000007941 */ /* 0x000fea0003800200 */
.L_x_41659:
        /* <DEDUP_REMOVED lines=70> */
.L_x_41670:
[----:B------:R-:W-:Y:S05]  /*18a90*/  BSYNC.RECONVERGENT B3 ;  /* 0x0000000000037941 */ /* 0x000fea0003800200 */
.L_x_41669:
        /* <DEDUP_REMOVED lines=29> */
.L_x_41668:
        /* <DEDUP_REMOVED lines=19> */
.L_x_41674:
[----:B------:R-:W-:Y:S05]  /*18da0*/  BSYNC.RECONVERGENT B3 ;  /* 0x0000000000037941 */ /* 0x000fea0003800200 */
.L_x_41673:
        /* <DEDUP_REMOVED lines=29> */
.L_x_41672:
        /* <DEDUP_REMOVED lines=25> */
.L_x_41676:
        /* <DEDUP_REMOVED lines=62> */
.L_x_41675:
        /* <DEDUP_REMOVED lines=52> */
[----:B0-23--:R-:W-:Y:S05]  /*19830*/  CALL.REL.NOINC `($__internal_83_$__cuda_sm3x_div_rn_ftz_f32_slowpath) ;  /* 0x0000011400e87944 */ /* 0x00dfea0003c00000 */
[----:B------:R-:W-:-:S07]  /*19840*/  MOV R4, R0 ;  /* 0x0000000000047202 */ /* 0x000fce0000000f00 */
.L_x_41678:
[----:B------:R-:W-:Y:S05]  /*19850*/  BSYNC.RECONVERGENT B3 ;  /* 0x0000000000037941 */ /* 0x000fea0003800200 */
.L_x_41677:
        /* <DEDUP_REMOVED lines=29> */
.L_x_41667:
        /* <DEDUP_REMOVED lines=29> */
.L_x_41680:
[----:B------:R-:W-:Y:S05]  /*19c00*/  BSYNC.RECONVERGENT B3 ;  /* 0x0000000000037941 */ /* 0x000fea0003800200 */
.L_x_41679:
        /* <DEDUP_REMOVED lines=29> */
.L_x_41666:
        /* <DEDUP_REMOVED lines=45> */
.L_x_41683:
[----:B------:R-:W-:Y:S05]  /*1a0b0*/  BSYNC.RECONVERGENT B3 ;  /* 0x0000000000037941 */ /* 0x000fea0003800200 */
.L_x_41682:
        /* <DEDUP_REMOVED lines=27> */
.L_x_41681:
        /* <DEDUP_REMOVED lines=15> */
.L_x_41685:
[----:B------:R-:W-:Y:S05]  /*1a360*/  BSYNC.RECONVERGENT B3 ;  /* 0x0000000000037941 */ /* 0x000fea0003800200 */
.L_x_41684:
        /* <DEDUP_REMOVED lines=27> */
.L_x_41665:
        /* <DEDUP_REMOVED lines=34> */
.L_x_41687:
[----:B------:R-:W-:Y:S05]  /*1a740*/  BSYNC.RECONVERGENT B3 ;  /* 0x0000000000037941 */ /* 0x000fea0003800200 */
.L_x_41686:
        /* <DEDUP_REMOVED lines=29> */
.L_x_41664:
        /* <DEDUP_REMOVED lines=30> */
.L_x_41689:
[----:B------:R-:W-:Y:S05]  /*1ab00*/  BSYNC.RECONVERGENT B3 ;  /* 0x0000000000037941 */ /* 0x000fea0003800200 */
.L_x_41688:
        /* <DEDUP_REMOVED lines=27> */
.L_x_41671:
[----:B------:R-:W-:Y:S05]  /*1acc0*/  BSYNC.RECONVERGENT B2 ;  /* 0x0000000000027941 */ /* 0x000fea0003800200 */
.L_x_41663:
        /* <DEDUP_REMOVED lines=45> */
.L_x_41693:
        /* <DEDUP_REMOVED lines=8> */
.L_x_41692:
[----:B------:R-:W-:-:S04]  /*1b020*/  FMUL.RZ R0, R39, 0.15915493667125701904 ;  /* 0x3e22f98327007820 */ /* 0x000fc8000040c000 */
[----:B------:R1:W4:Y:S08]  /*1b030*/  MUFU.COS R38, R0 ;  /* 0x0000000000267308 */ /* 0x0003300000000000 */
[----:B------:R1:W0:Y:S01]  /*1b040*/  MUFU.SIN R39, R0 ;  /* 0x0000000000277308 */ /* 0x0002220000000400 */
[----:B------:R-:W-:Y:S05]  /*1b050*/  BRA `(.L_x_41694) ;  /* 0x0000000000087947 */ /* 0x000fea0003800000 */
.L_x_41691:
[----:B------:R-:W-:-:S04]  /*1b060*/  FMUL.FTZ R11, R11, 1.4426950216293334961 ;  /* 0x3fb8aa3b0b0b7820 */ /* 0x000fc80000410000 */
[----:B------:R1:W4:Y:S03]  /*1b070*/  MUFU.EX2 R38, R11 ;  /* 0x0000000b00267308 */ /* 0x0003260000000800 */
.L_x_41694:
[----:B------:R-:W-:Y:S05]  /*1b080*/  BSYNC.RECONVERGENT B0 ;  /* 0x0000000000007941 */ /* 0x000fea0003800200 */
.L_x_41690:
        /* <DEDUP_REMOVED lines=70> */
.L_x_41702:
[----:B------:R-:W-:Y:S05]  /*1b4f0*/  BSYNC.RECONVERGENT B3 ;  /* 0x0000000000037941 */ /* 0x000fea0003800200 */
.L_x_41701:
        /* <DEDUP_REMOVED lines=29> */
.L_x_41700:
        /* <DEDUP_REMOVED lines=19> */
.L_x_41706:
[----:B------:R-:W-:Y:S05]  /*1b800*/  BSYNC.RECONVERGENT B3 ;  /* 0x0000000000037941 */ /* 0x000fea0003800200 */
.L_x_41705:
        /* <DEDUP_REMOVED lines=29> */
.L_x_41704:
        /* <DEDUP_REMOVED lines=25> */
.L_x_41708:
        /* <DEDUP_REMOVED lines=65> */
.L_x_41707:
        /* <DEDUP_REMOVED lines=54> */
.L_x_41710:
[----:B------:R-:W-:Y:S05]  /*1c2e0*/  BSYNC.RECONVERGENT B3 ;  /* 0x0000000000037941 */ /* 0x000fea0003800200 */
.L_x_41709:
        /* <DEDUP_REMOVED lines=29> */
.L_x_41699:
        /* <DEDUP_REMOVED lines=29> */
.L_x_41712:
[----:B------:R-:W-:Y:S05]  /*1c690*/  BSYNC.RECONVERGENT B3 ;  /* 0x0000000000037941 */ /* 0x000fea0003800200 */
.L_x_41711:
        /* <DEDUP_REMOVED lines=29> */
.L_x_41698:
        /* <DEDUP_REMOVED lines=45> */
.L_x_41715:
[----:B------:R-:W-:Y:S05]  /*1cb40*/  BSYNC.RECONVERGENT B3 ;  /* 0x0000000000037941 */ /* 0x000fea0003800200 */
.L_x_41714:
        /* <DEDUP_REMOVED lines=27> */
.L_x_41713:
        /* <DEDUP_REMOVED lines=15> */
.L_x_41717:
[----:B------:R-:W-:Y:S05]  /*1cdf0*/  BSYNC.RECONVERGENT B3 ;  /* 0x0000000000037941 */ /* 0x000fea0003800200 */
.L_x_41716:
        /* <DEDUP_REMOVED lines=27> */
.L_x_41697:
        /* <DEDUP_REMOVED lines=34> */
.L_x_41719:
[----:B------:R-:W-:Y:S05]  /*1d1d0*/  BSYNC.RECONVERGENT B3 ;  /* 0x0000000000037941 */ /* 0x000fea0003800200 */
.L_x_41718:
        /* <DEDUP_REMOVED lines=29> */
.L_x_41696:
        /* <DEDUP_REMOVED lines=30> */
.L_x_41721:
[----:B------:R-:W-:Y:S05]  /*1d590*/  BSYNC.RECONVERGENT B3 ;  /* 0x0000000000037941 */ /* 0x000fea0003800200 */
.L_x_41720:
        /* <DEDUP_REMOVED lines=27> */
.L_x_41703:
[----:B------:R-:W-:Y:S05]  /*1d750*/  BSYNC.RECONVERGENT B2 ;  /* 0x0000000000027941 */ /* 0x000fea0003800200 */
.L_x_41695:
        /* <DEDUP_REMOVED lines=45> */
.L_x_41725:
        /* <DEDUP_REMOVED lines=8> */
.L_x_41724:
[----:B------:R-:W-:-:S04]  /*1dab0*/  FMUL.RZ R0, R9, 0.15915493667125701904 ;  /* 0x3e22f98309007820 */ /* 0x000fc8000040c000 */
[----:B------:R1:W0:Y:S08]  /*1dac0*/  MUFU.COS R8, R0 ;  /* 0x0000000000087308 */ /* 0x0002300000000000 */
[----:B------:R1:W0:Y:S01]  /*1dad0*/  MUFU.SIN R9, R0 ;  /* 0x0000000000097308 */ /* 0x0002220000000400 */
[----:B------:R-:W-:Y:S05]  /*1dae0*/  BRA `(.L_x_41726) ;  /* 0x0000000000087947 */ /* 0x000fea0003800000 */
.L_x_41723:
[----:B------:R-:W-:-:S06]  /*1daf0*/  FMUL.FTZ R8, R21, 1.4426950216293334961 ;  /* 0x3fb8aa3b15087820 */ /* 0x000fcc0000410000 */
[----:B------:R-:W1:Y:S02]  /*1db00*/  MUFU.EX2 R8, R8 ;  /* 0x0000000800087308 */ /* 0x000e640000000800 */
.L_x_41726:
[----:B------:R-:W-:Y:S05]  /*1db10*/  BSYNC.RECONVERGENT B0 ;  /* 0x0000000000007941 */ /* 0x000fea0003800200 */
.L_x_41722:
        /* <DEDUP_REMOVED lines=70> */
.L_x_41734:
[----:B------:R-:W-:Y:S05]  /*1df80*/  BSYNC.RECONVERGENT B3 ;  /* 0x0000000000037941 */ /* 0x000fea0003800200 */
.L_x_41733:
        /* <DEDUP_REMOVED lines=29> */
.L_x_41732:
        /* <DEDUP_REMOVED lines=19> */
.L_x_41738:
[----:B------:R-:W-:Y:S05]  /*1e290*/  BSYNC.RECONVERGENT B3 ;  /* 0x0000000000037941 */ /* 0x000fea0003800200 */
.L_x_41737:
        /* <DEDUP_REMOVED lines=29> */
.L_x_41736:
        /* <DEDUP_REMOVED lines=25> */
.L_x_41740:
        /* <DEDUP_REMOVED lines=63> */
.L_x_41739:
        /* <DEDUP_REMOVED lines=54> */
.L_x_41742:
[----:B------:R-:W-:Y:S05]  /*1ed50*/  BSYNC.RECONVERGENT B3 ;  /* 0x0000000000037941 */ /* 0x000fea0003800200 */
.L_x_41741:
        /* <DEDUP_REMOVED lines=29> */
.L_x_41731:
        /* <DEDUP_REMOVED lines=29> */
.L_x_41744:
[----:B------:R-:W-:Y:S05]  /*1f100*/  BSYNC.RECONVERGENT B3 ;  /* 0x0000000000037941 */ /* 0x000fea0003800200 */
.L_x_41743:
        /* <DEDUP_REMOVED lines=29> */
.L_x_41730:
        /* <DEDUP_REMOVED lines=45> */
.L_x_41747:
[----:B------:R-:W-:Y:S05]  /*1f5b0*/  BSYNC.RECONVERGENT B3 ;  /* 0x0000000000037941 */ /* 0x000fea0003800200 */
.L_x_41746:
        /* <DEDUP_REMOVED lines=27> */
.L_x_41745:
        /* <DEDUP_REMOVED lines=15> */
.L_x_41749:
[----:B------:R-:W-:Y:S05]  /*1f860*/  BSYNC.RECONVERGENT B3 ;  /* 0x0000000000037941 */ /* 0x000fea0003800200 */
.L_x_41748:
        /* <DEDUP_REMOVED lines=27> */
.L_x_41729:
        /* <DEDUP_REMOVED lines=34> */
.L_x_41751:
[----:B------:R-:W-:Y:S05]  /*1fc40*/  BSYNC.RECONVERGENT B3 ;  /* 0x0000000000037941 */ /* 0x000fea0003800200 */
.L_x_41750:
        /* <DEDUP_REMOVED lines=29> */
.L_x_41728:
        /* <DEDUP_REMOVED lines=30> */
.L_x_41753:
[----:B------:R-:W-:Y:S05]  /*20000*/  BSYNC.RECONVERGENT B3 ;  /* 0x0000000000037941 */ /* 0x000fea0003800200 */
.L_x_41752:
        /* <DEDUP_REMOVED lines=27> */
.L_x_41735:
[----:B------:R-:W-:Y:S05]  /*201c0*/  BSYNC.RECONVERGENT B2 ;  /* 0x0000000000027941 */ /* 0x000fea0003800200 */
.L_x_41727:
        /* <DEDUP_REMOVED lines=45> */
.L_x_41757:
        /* <DEDUP_REMOVED lines=8> */
.L_x_41756:
[----:B------:R-:W-:-:S04]  /*20520*/  FMUL.RZ R0, R11, 0.15915493667125701904 ;  /* 0x3e22f9830b007820 */ /* 0x000fc8000040c000 */
[----:B------:R1:W0:Y:S08]  /*20530*/  MUFU.COS R10, R0 ;  /* 0x00000000000a7308 */ /* 0x0002300000000000 */
[----:B------:R1:W0:Y:S01]  /*20540*/  MUFU.SIN R11, R0 ;  /* 0x00000000000b7308 */ /* 0x0002220000000400 */
[----:B------:R-:W-:Y:S05]  /*20550*/  BRA `(.L_x_41758) ;  /* 0x0000000000087947 */ /* 0x000fea0003800000 */
.L_x_41755:
[----:B------:R-:W-:-:S06]  /*20560*/  FMUL.FTZ R10, R23, 1.4426950216293334961 ;  /* 0x3fb8aa3b170a7820 */ /* 0x000fcc0000410000 */
[----:B------:R-:W1:Y:S02]  /*20570*/  MUFU.EX2 R10, R10 ;  /* 0x0000000a000a7308 */ /* 0x000e640000000800 */
.L_x_41758:
[----:B------:R-:W-:Y:S05]  /*20580*/  BSYNC.RECONVERGENT B0 ;  /* 0x0000000000007941 */ /* 0x000fea0003800200 */
.L_x_41754:
        /* <DEDUP_REMOVED lines=70> */
.L_x_41766:
[----:B------:R-:W-:Y:S05]  /*209f0*/  BSYNC.RECONVERGENT B3 ;  /* 0x0000000000037941 */ /* 0x000fea0003800200 */
.L_x_41765:
        /* <DEDUP_REMOVED lines=29> */
.L_x_41764:
        /* <DEDUP_REMOVED lines=19> */
.L_x_41770:
[----:B------:R-:W-:Y:S05]  /*20d00*/  BSYNC.RECONVERGENT B3 ;  /* 0x0000000000037941 */ /* 0x000fea0003800200 */
.L_x_41769:
        /* <DEDUP_REMOVED lines=29> */
.L_x_41768:
        /* <DEDUP_REMOVED lines=25> */
.L_x_41772:
        /* <DEDUP_REMOVED lines=63> */
.L_x_41771:
        /* <DEDUP_REMOVED lines=54> */
.L_x_41774:
[----:B------:R-:W-:Y:S05]  /*217c0*/  BSYNC.RECONVERGENT B3 ;  /* 0x0000000000037941 */ /* 0x000fea0003800200 */
.L_x_41773:
        /* <DEDUP_REMOVED lines=29> */
.L_x_41763:
        /* <DEDUP_REMOVED lines=29> */
.L_x_41776:
[----:B------:R-:W-:Y:S05]  /*21b70*/  BSYNC.RECONVERGENT B3 ;  /* 0x0000000000037941 */ /* 0x000fea0003800200 */
.L_x_41775:
        /* <DEDUP_REMOVED lines=29> */
.L_x_41762:
        /* <DEDUP_REMOVED lines=45> */
.L_x_41779:
[----:B------:R-:W-:Y:S05]  /*22020*/  BSYNC.RECONVERGENT B3 ;  /* 0x0000000000037941 */ /* 0x000fea0003800200 */
.L_x_41778:
        /* <DEDUP_REMOVED lines=27> */
.L_x_41777:
        /* <DEDUP_REMOVED lines=15> */
.L_x_41781:
[----:B------:R-:W-:Y:S05]  /*222d0*/  BSYNC.RECONVERGENT B3 ;  /* 0x0000000000037941 */ /* 0x000fea0003800200 */
.L_x_41780:
        /* <DEDUP_REMOVED lines=27> */
.L_x_41761:
        /* <DEDUP_REMOVED lines=34> */
.L_x_41783:
[----:B------:R-:W-:Y:S05]  /*226b0*/  BSYNC.RECONVERGENT B3 ;  /* 0x0000000000037941 */ /* 0x000fea0003800200 */
.L_x_41782:
        /* <DEDUP_REMOVED lines=29> */
.L_x_41760:
        /* <DEDUP_REMOVED lines=30> */
.L_x_41785:
[----:B------:R-:W-:Y:S05]  /*22a70*/  BSYNC.RECONVERGENT B3 ;  /* 0x0000000000037941 */ /* 0x000fea0003800200 */
.L_x_41784:
        /* <DEDUP_REMOVED lines=27> */
.L_x_41767:
[----:B------:R-:W-:Y:S05]  /*22c30*/  BSYNC.RECONVERGENT B2 ;  /* 0x0000000000027941 */ /* 0x000fea0003800200 */
.L_x_41759:
        /* <DEDUP_REMOVED lines=45> */
.L_x_41789:
        /* <DEDUP_REMOVED lines=8> */
.L_x_41788:
[----:B------:R-:W-:-:S04]  /*22f90*/  FMUL.RZ R0, R21, 0.15915493667125701904 ;  /* 0x3e22f98315007820 */ /* 0x000fc8000040c000 */
[----:B------:R1:W0:Y:S08]  /*22fa0*/  MUFU.COS R20, R0 ;  /* 0x0000000000147308 */ /* 0x0002300000000000 */
[----:B------:R1:W0:Y:S01]  /*22fb0*/  MUFU.SIN R21, R0 ;  /* 0x0000000000157308 */ /* 0x0002220000000400 */
[----:B------:R-:W-:Y:S05]  /*22fc0*/  BRA `(.L_x_41790) ;  /* 0x0000000000087947 */ /* 0x000fea0003800000 */
.L_x_41787:
[----:B------:R-:W-:-:S04]  /*22fd0*/  FMUL.FTZ R17, R17, 1.4426950216293334961 ;  /* 0x3fb8aa3b11117820 */ /* 0x000fc80000410000 */
[----:B------:R1:W0:Y:S03]  /*22fe0*/  MUFU.EX2 R20, R17 ;  /* 0x0000001100147308 */ /* 0x0002260000000800 */
.L_x_41790:
[----:B------:R-:W-:Y:S05]  /*22ff0*/  BSYNC.RECONVERGENT B0 ;  /* 0x0000000000007941 */ /* 0x000fea0003800200 */
.L_x_41786:
        /* <DEDUP_REMOVED lines=70> */
.L_x_41798:
[----:B------:R-:W-:Y:S05]  /*23460*/  BSYNC.RECONVERGENT B3 ;  /* 0x0000000000037941 */ /* 0x000fea0003800200 */
.L_x_41797:
        /* <DEDUP_REMOVED lines=29> */
.L_x_41796:
        /* <DEDUP_REMOVED lines=19> */
.L_x_41802:
[----:B------:R-:W-:Y:S05]  /*23770*/  BSYNC.RECONVERGENT B3 ;  /* 0x0000000000037941 */ /* 0x000fea0003800200 */
.L_x_41801:
        /* <DEDUP_REMOVED lines=29> */
.L_x_41800:
        /* <DEDUP_REMOVED lines=25> */
.L_x_41804:
        /* <DEDUP_REMOVED lines=63> */
.L_x_41803:
        /* <DEDUP_REMOVED lines=54> */
.L_x_41806:
[----:B------:R-:W-:Y:S05]  /*24230*/  BSYNC.RECONVERGENT B3 ;  /* 0x0000000000037941 */ /* 0x000fea0003800200 */
.L_x_41805:
        /* <DEDUP_REMOVED lines=29> */
.L_x_41795:
        /* <DEDUP_REMOVED lines=29> */
.L_x_41808:
[----:B------:R-:W-:Y:S05]  /*245e0*/  BSYNC.RECONVERGENT B3 ;  /* 0x0000000000037941 */ /* 0x000fea0003800200 */
.L_x_41807:
        /* <DEDUP_REMOVED lines=29> */
.L_x_41794:
        /* <DEDUP_REMOVED lines=45> */
.L_x_41811:
[----:B------:R-:W-:Y:S05]  /*24a90*/  BSYNC.RECONVERGENT B3 ;  /* 0x0000000000037941 */ /* 0x000fea0003800200 */
.L_x_41810:
        /* <DEDUP_REMOVED lines=27> */
.L_x_41809:
        /* <DEDUP_REMOVED lines=15> */
.L_x_41813:
[----:B------:R-:W-:Y:S05]  /*24d40*/  BSYNC.RECONVERGENT B3 ;  /* 0x0000000000037941 */ /* 0x000fea0003800200 */
.L_x_41812:
        /* <DEDUP_REMOVED lines=27> */
.L_x_41793:
        /* <DEDUP_REMOVED lines=34> */
.L_x_41815:
[----:B------:R-:W-:Y:S05]  /*25120*/  BSYNC.RECONVERGENT B3 ;  /* 0x0000000000037941 */ /* 0x000fea0003800200 */
.L_x_41814:
        /* <DEDUP_REMOVED lines=29> */
.L_x_41792:
        /* <DEDUP_REMOVED lines=30> */
.L_x_41817:
[----:B------:R-:W-:Y:S05]  /*254e0*/  BSYNC.RECONVERGENT B3 ;  /* 0x0000000000037941 */ /* 0x000fea0003800200 */
.L_x_41816:
        /* <DEDUP_REMOVED lines=27> */
.L_x_41799:
[----:B------:R-:W-:Y:S05]  /*256a0*/  BSYNC.RECONVERGENT B2 ;  /* 0x0000000000027941 */ /* 0x000fea0003800200 */
.L_x_41791:
        /* <DEDUP_REMOVED lines=45> */
.L_x_41821:
        /* <DEDUP_REMOVED lines=8> */
.L_x_41820:
[----:B------:R-:W-:-:S04]  /*25a00*/  FMUL.RZ R0, R23, 0.15915493667125701904 ;  /* 0x3e22f98317007820 */ /* 0x000fc8000040c000 */
[----:B------:R1:W0:Y:S08]  /*25a10*/  MUFU.COS R22, R0 ;  /* 0x0000000000167308 */ /* 0x0002300000000000 */
[----:B------:R1:W0:Y:S01]  /*25a20*/  MUFU.SIN R23, R0 ;  /* 0x0000000000177308 */ /* 0x0002220000000400 */
[----:B------:R-:W-:Y:S05]  /*25a30*/  BRA `(.L_x_41822) ;  /* 0x0000000000087947 */ /* 0x000fea0003800000 */
.L_x_41819:
[----:B------:R-:W-:-:S04]  /*25a40*/  FMUL.FTZ R19, R19, 1.4426950216293334961 ;  /* 0x3fb8aa3b13137820 */ /* 0x000fc80000410000 */
[----:B------:R1:W0:Y:S03]  /*25a50*/  MUFU.EX2 R22, R19 ;  /* 0x0000001300167308 */ /* 0x0002260000000800 */
.L_x_41822:
[----:B------:R-:W-:Y:S05]  /*25a60*/  BSYNC.RECONVERGENT B0 ;  /* 0x0000000000007941 */ /* 0x000fea0003800200 */
.L_x_41818:
        /* <DEDUP_REMOVED lines=70> */
.L_x_41830:
[----:B------:R-:W-:Y:S05]  /*25ed0*/  BSYNC.RECONVERGENT B3 ;  /* 0x0000000000037941 */ /* 0x000fea0003800200 */
.L_x_41829:
        /* <DEDUP_REMOVED lines=29> */
.L_x_41828:
        /* <DEDUP_REMOVED lines=19> */
.L_x_41834:
[----:B------:R-:W-:Y:S05]  /*261e0*/  BSYNC.RECONVERGENT B3 ;  /* 0x0000000000037941 */ /* 0x000fea0003800200 */
.L_x_41833:
        /* <DEDUP_REMOVED lines=29> */
.L_x_41832:
        /* <DEDUP_REMOVED lines=25> */
.L_x_41836:
        /* <DEDUP_REMOVED lines=63> */
.L_x_41835:
        /* <DEDUP_REMOVED lines=54> */
.L_x_41838:
[----:B------:R-:W-:Y:S05]  /*26ca0*/  BSYNC.RECONVERGENT B3 ;  /* 0x0000000000037941 */ /* 0x000fea0003800200 */
.L_x_41837:
        /* <DEDUP_REMOVED lines=29> */
.L_x_41827:
        /* <DEDUP_REMOVED lines=29> */
.L_x_41840:
[----:B------:R-:W-:Y:S05]  /*27050*/  BSYNC.RECONVERGENT B3 ;  /* 0x0000000000037941 */ /* 0x000fea0003800200 */
.L_x_41839:
        /* <DEDUP_REMOVED lines=29> */
.L_x_41826:
        /* <DEDUP_REMOVED lines=45> */
.L_x_41843:
[----:B------:R-:W-:Y:S05]  /*27500*/  BSYNC.RECONVERGENT B3 ;  /* 0x0000000000037941 */ /* 0x000fea0003800200 */
.L_x_41842:
        /* <DEDUP_REMOVED lines=27> */
.L_x_41841:
        /* <DEDUP_REMOVED lines=15> */
.L_x_41845:
[----:B------:R-:W-:Y:S05]  /*277b0*/  BSYNC.RECONVERGENT B3 ;  /* 0x0000000000037941 */ /* 0x000fea0003800200 */
.L_x_41844:
        /* <DEDUP_REMOVED lines=27> */
.L_x_41825:
        /* <DEDUP_REMOVED lines=34> */
.L_x_41847:
[----:B------:R-:W-:Y:S05]  /*27b90*/  BSYNC.RECONVERGENT B3 ;  /* 0x0000000000037941 */ /* 0x000fea0003800200 */
.L_x_41846:
        /* <DEDUP_REMOVED lines=29> */
.L_x_41824:
        /* <DEDUP_REMOVED lines=30> */
.L_x_41849:
[----:B------:R-:W-:Y:S05]  /*27f50*/  BSYNC.RECONVERGENT B3 ;  /* 0x0000000000037941 */ /* 0x000fea0003800200 */
.L_x_41848:
        /* <DEDUP_REMOVED lines=27> */
.L_x_41831:
[----:B------:R-:W-:Y:S05]  /*28110*/  BSYNC.RECONVERGENT B2 ;  /* 0x0000000000027941 */ /* 0x000fea0003800200 */
.L_x_41823:
        /* <DEDUP_REMOVED lines=45> */
.L_x_41853:
        /* <DEDUP_REMOVED lines=8> */
.L_x_41852:
[----:B------:R-:W-:-:S04]  /*28470*/  FMUL.RZ R0, R17, 0.15915493667125701904 ;  /* 0x3e22f98311007820 */ /* 0x000fc8000040c000 */
[----:B------:R1:W0:Y:S08]  /*28480*/  MUFU.COS R16, R0 ;  /* 0x0000000000107308 */ /* 0x0002300000000000 */
[----:B------:R1:W0:Y:S01]  /*28490*/  MUFU.SIN R17, R0 ;  /* 0x0000000000117308 */ /* 0x0002220000000400 */
[----:B------:R-:W-:Y:S05]  /*284a0*/  BRA `(.L_x_41854) ;  /* 0x0000000000087947 */ /* 0x000fea0003800000 */
.L_x_41851:
[----:B------:R-:W-:-:S04]  /*284b0*/  FMUL.FTZ R13, R13, 1.4426950216293334961 ;  /* 0x3fb8aa3b0d0d7820 */ /* 0x000fc80000410000 */
[----:B------:R1:W0:Y:S03]  /*284c0*/  MUFU.EX2 R16, R13 ;  /* 0x0000000d00107308 */ /* 0x0002260000000800 */
.L_x_41854:
[----:B------:R-:W-:Y:S05]  /*284d0*/  BSYNC.RECONVERGENT B0 ;  /* 0x0000000000007941 */ /* 0x000fea0003800200 */
.L_x_41850:
        /* <DEDUP_REMOVED lines=70> */
.L_x_41862:
[----:B------:R-:W-:Y:S05]  /*28940*/  BSYNC.RECONVERGENT B3 ;  /* 0x0000000000037941 */ /* 0x000fea0003800200 */
.L_x_41861:
        /* <DEDUP_REMOVED lines=29> */
.L_x_41860:
        /* <DEDUP_REMOVED lines=19> */
.L_x_41866:
[----:B------:R-:W-:Y:S05]  /*28c50*/  BSYNC.RECONVERGENT B3 ;  /* 0x0000000000037941 */ /* 0x000fea0003800200 */
.L_x_41865:
        /* <DEDUP_REMOVED lines=29> */
.L_x_41864:
        /* <DEDUP_REMOVED lines=25> */
.L_x_41868:
        /* <DEDUP_REMOVED lines=63> */
.L_x_41867:
        /* <DEDUP_REMOVED lines=54> */
.L_x_41870:
[----:B------:R-:W-:Y:S05]  /*29710*/  BSYNC.RECONVERGENT B3 ;  /* 0x0000000000037941 */ /* 0x000fea0003800200 */
.L_x_41869:
        /* <DEDUP_REMOVED lines=29> */
.L_x_41859:
        /* <DEDUP_REMOVED lines=29> */
.L_x_41872:
[----:B------:R-:W-:Y:S05]  /*29ac0*/  BSYNC.RECONVERGENT B3 ;  /* 0x0000000000037941 */ /* 0x000fea0003800200 */
.L_x_41871:
        /* <DEDUP_REMOVED lines=29> */
.L_x_41858:
        /* <DEDUP_REMOVED lines=45> */
.L_x_41875:
[----:B------:R-:W-:Y:S05]  /*29f70*/  BSYNC.RECONVERGENT B3 ;  /* 0x0000000000037941 */ /* 0x000fea0003800200 */
.L_x_41874:
        /* <DEDUP_REMOVED lines=27> */
.L_x_41873:
        /* <DEDUP_REMOVED lines=15> */
.L_x_41877:
[----:B------:R-:W-:Y:S05]  /*2a220*/  BSYNC.RECONVERGENT B3 ;  /* 0x0000000000037941 */ /* 0x000fea0003800200 */
.L_x_41876:
        /* <DEDUP_REMOVED lines=27> */
.L_x_41857:
        /* <DEDUP_REMOVED lines=34> */
.L_x_41879:
[----:B------:R-:W-:Y:S05]  /*2a600*/  BSYNC.RECONVERGENT B3 ;  /* 0x0000000000037941 */ /* 0x000fea0003800200 */
.L_x_41878:
        /* <DEDUP_REMOVED lines=29> */
.L_x_41856:
        /* <DEDUP_REMOVED lines=30> */
.L_x_41881:
[----:B------:R-:W-:Y:S05]  /*2a9c0*/  BSYNC.RECONVERGENT B3 ;  /* 0x0000000000037941 */ /* 0x000fea0003800200 */
.L_x_41880:
        /* <DEDUP_REMOVED lines=27> */
.L_x_41863:
[----:B------:R-:W-:Y:S05]  /*2ab80*/  BSYNC.RECONVERGENT B2 ;  /* 0x0000000000027941 */ /* 0x000fea0003800200 */
.L_x_41855:
        /* <DEDUP_REMOVED lines=45> */
.L_x_41885:
        /* <DEDUP_REMOVED lines=8> */
.L_x_41884:
[----:B------:R-:W-:-:S04]  /*2aee0*/  FMUL.RZ R0, R19, 0.15915493667125701904 ;  /* 0x3e22f98313007820 */ /* 0x000fc8000040c000 */
[----:B------:R1:W0:Y:S08]  /*2aef0*/  MUFU.COS R18, R0 ;  /* 0x0000000000127308 */ /* 0x0002300000000000 */
[----:B------:R1:W0:Y:S01]  /*2af00*/  MUFU.SIN R19, R0 ;  /* 0x0000000000137308 */ /* 0x0002220000000400 */
[----:B------:R-:W-:Y:S05]  /*2af10*/  BRA `(.L_x_41886) ;  /* 0x0000000000087947 */ /* 0x000fea0003800000 */
.L_x_41883:
[----:B------:R-:W-:-:S04]  /*2af20*/  FMUL.FTZ R15, R15, 1.4426950216293334961 ;  /* 0x3fb8aa3b0f0f7820 */ /* 0x000fc80000410000 */
[----:B------:R1:W0:Y:S03]  /*2af30*/  MUFU.EX2 R18, R15 ;  /* 0x0000000f00127308 */ /* 0x0002260000000800 */
.L_x_41886:
[----:B------:R-:W-:Y:S05]  /*2af40*/  BSYNC.RECONVERGENT B0 ;  /* 0x0000000000007941 */ /* 0x000fea0003800200 */
.L_x_41882:
        /* <DEDUP_REMOVED lines=9> */
        .weak           $__internal_83_$__cuda_sm3x_div_rn_ftz_f32_slowpath
        .type           $__internal_83_$__cuda_sm3x_div_rn_ftz_f32_slowpath,@function
        .size           $__internal_83_$__cuda_sm3x_div_rn_ftz_f32_slowpath,(.L_x_68383 - $__internal_83_$__cuda_sm3x_div_rn_ftz_f32_slowpath)
$__internal_83_$__cuda_sm3x_div_rn_ftz_f32_slowpath:
        /* <DEDUP_REMOVED lines=32> */
.L_x_41889:
[----:B------:R-:W-:Y:S05]  /*2b1e0*/  BSYNC.RELIABLE B1 ;  /* 0x0000000000017941 */ /* 0x000fea0003800100 */
.L_x_41888:
        /* <DEDUP_REMOVED lines=27> */
.L_x_41895:
[----:B------:R-:W-:-:S07]  /*2b3a0*/  LEA R0, R7, R0, 0x17 ;  /* 0x0000000007007211 */ /* 0x000fce00078eb8ff */
.L_x_41896:
[----:B------:R-:W-:Y:S05]  /*2b3b0*/  BSYNC.RECONVERGENT B1 ;  /* 0x0000000000017941 */ /* 0x000fea0003800200 */
.L_x_41894:
[----:B------:R-:W-:Y:S05]  /*2b3c0*/  BRA `(.L_x_41897) ;  /* 0x0000000000207947 */ /* 0x000fea0003800000 */
.L_x_41893:
[----:B------:R-:W-:-:S04]  /*2b3d0*/  LOP3.LUT R0, R5, 0x80000000, R0, 0x48, !PT ;  /* 0x8000000005007812 */ /* 0x000fc800078e4800 */
[----:B------:R-:W-:Y:S01]  /*2b3e0*/  LOP3.LUT R0, R0, 0x7f800000, RZ, 0xfc, !PT ;  /* 0x7f80000000007812 */ /* 0x000fe200078efcff */
[----:B------:R-:W-:Y:S06]  /*2b3f0*/  BRA `(.L_x_41897) ;  /* 0x0000000000147947 */ /* 0x000fec0003800000 */
.L_x_41892:
[----:B------:R-:W-:Y:S01]  /*2b400*/  LOP3.LUT R0, R5, 0x80000000, R0, 0x48, !PT ;  /* 0x8000000005007812 */ /* 0x000fe200078e4800 */
[----:B------:R-:W-:Y:S06]  /*2b410*/  BRA `(.L_x_41897) ;  /* 0x00000000000c7947 */ /* 0x000fec0003800000 */
.L_x_41891:
[----:B------:R-:W0:Y:S01]  /*2b420*/  MUFU.RSQ R0, -QNAN ;  /* 0xffc0000000007908 */ /* 0x000e220000001400 */
[----:B------:R-:W-:Y:S05]  /*2b430*/  BRA `(.L_x_41897) ;  /* 0x0000000000047947 */ /* 0x000fea0003800000 */
.L_x_41890:
[----:B------:R-:W-:-:S07]  /*2b440*/  FADD.FTZ R0, R0, R5 ;  /* 0x0000000500007221 */ /* 0x000fce0000010000 */
.L_x_41897:
[----:B------:R-:W-:Y:S05]  /*2b450*/  BSYNC.RECONVERGENT B0 ;  /* 0x0000000000007941 */ /* 0x000fea0003800200 */
.L_x_41887:
[----:B------:R-:W-:Y:S01]  /*2b460*/  HFMA2 R5, -RZ, RZ, 0, 0 ;  /* 0x00000000ff057431 */ /* 0x000fe200000001ff */
[----:B------:R-:W-:-:S04]  /*2b470*/  MOV R4, R2 ;  /* 0x0000000200047202 */ /* 0x000fc80000000f00 */
[----:B0-----:R-:W-:Y:S05]  /*2b480*/  RET.REL.NODEC R4 `(_ZN2at6native29vectorized_elementwise_kernelILi8EZZZNS0_50_GLOBAL__N__2680c7bb_12_PowKernel_cu_7dd49032_300324pow_tensor_tensor_kernelERNS_18TensorIteratorBaseEENKUlvE_clEvENKUlvE7_clEvEUlN3c107complexIfEES9_E_St5arrayIPcLm3EEEEviT0_T1_) ;  /* 0xfffffd4804dc7950 */ /* 0x001fea0003c3ffff */
.L_x_41898:
        /* <DEDUP_REMOVED lines=15> */
.L_x_68383:


//--------------------- .text._ZN2at6native18elementwise_kernelILi128ELi4EZNS0_15gpu_kernel_implIZNS0_50_GLOBAL__N__2680c7bb_12_PowKernel_cu_7dd49032_300322pow_scalar_tensor_implIfEEvRNS_18TensorIteratorBaseEN3c107complexIT_EEEUlNS8_IfEEE_EEvS6_RKS9_EUliE_EEviT1_ --------------------------
	.section	.text._ZN2at6native18elementwise_kernelILi128ELi4EZNS0_15gpu_kernel_implIZNS0_50_GLOBAL__N__2680c7bb_12_PowKernel_cu_7dd49032_300322pow_scalar_tensor_implIfEEvRNS_18TensorIteratorBaseEN3c107complexIT_EEEUlNS8_IfEEE_EEvS6_RKS9_EUliE_EEviT1_,"ax",@progbits
	.align	128
        .global         _ZN2at6native18elementwise_kernelILi128ELi4EZNS0_15gpu_kernel_implIZNS0_50_GLOBAL__N__2680c7bb_12_PowKernel_cu_7dd49032_300322pow_scalar_tensor_implIfEEvRNS_18TensorIteratorBaseEN3c107complexIT_EEEUlNS8_IfEEE_EEvS6_RKS9_EUliE_EEviT1_
        .type           _ZN2at6native18elementwise_kernelILi128ELi4EZNS0_15gpu_kernel_implIZNS0_50_GLOBAL__N__2680c7bb_12_PowKernel_cu_7dd49032_300322pow_scalar_tensor_implIfEEvRNS_18TensorIteratorBaseEN3c107complexIT_EEEUlNS8_IfEEE_EEvS6_RKS9_EUliE_EEviT1_,@function
        .size           _ZN2at6native18elementwise_kernelILi128ELi4EZNS0_15gpu_kernel_implIZNS0_50_GLOBAL__N__2680c7bb_12_PowKernel_cu_7dd49032_300322pow_scalar_tensor_implIfEEvRNS_18TensorIteratorBaseEN3c107complexIT_EEEUlNS8_IfEEE_EEvS6_RKS9_EUliE_EEviT1_,(.L_x_68734 - _ZN2at6native18elementwise_kernelILi128ELi4EZNS0_15gpu_kernel_implIZNS0_50_GLOBAL__N__2680c7bb_12_PowKernel_cu_7dd49032_300322pow_scalar_tensor_implIfEEvRNS_18TensorIteratorBaseEN3c107complexIT_EEEUlNS8_IfEEE_EEvS6_RKS9_EUliE_EEviT1_)
        .other          _ZN2at6native18elementwise_kernelILi128ELi4EZNS0_15gpu_kernel_implIZNS0_50_GLOBAL__N__2680c7bb_12_PowKernel_cu_7dd49032_300322pow_scalar_tensor_implIfEEvRNS_18TensorIteratorBaseEN3c107complexIT_EEEUlNS8_IfEEE_EEvS6_RKS9_EUliE_EEviT1_,@"STO_CUDA_ENTRY STV_DEFAULT"
_ZN2at6native18elementwise_kernelILi128ELi4EZNS0_15gpu_kernel_implIZNS0_50_GLOBAL__N__2680c7bb_12_PowKernel_cu_7dd49032_300322pow_scalar_tensor_implIfEEvRNS_18TensorIteratorBaseEN3c107complexIT_EEEUlNS8_IfEEE_EEvS6_RKS9_EUliE_EEviT1_:
.text._ZN2at6native18elementwise_kernelILi128ELi4EZNS0_15gpu_kernel_implIZNS0_50_GLOBAL__N__2680c7bb_12_PowKernel_cu_7dd49032_300322pow_scalar_tensor_implIfEEvRNS_18TensorIteratorBaseEN3c107complexIT_EEEUlNS8_IfEEE_EEvS6_RKS9_EUliE_EEviT1_:
        /* <DEDUP_REMOVED lines=319> */
.L_x_41901:
        /* <DEDUP_REMOVED lines=19> */
.L_x_41906:
[----:B------:R-:W2:Y:S01]  /*1520*/  LDG.E.U8 R2, desc[UR36][R4.64] ;  /* 0x0000002404027981 */ /* 0x000ea2000c1e1100 */
[----:B------:R-:W-:Y:S01]  /*1530*/  IMAD.MOV.U32 R3, RZ, RZ, RZ ;  /* 0x000000ffff037224 */ /* 0x000fe200078e00ff */
[----:B--2---:R-:W-:Y:S01]  /*1540*/  I2FP.F32.U32 R2, R2 ;  /* 0x0000000200027245 */ /* 0x004fe20000201000 */
[----:B------:R-:W-:Y:S06]  /*1550*/  BRA `(.L_x_41908) ;  /* 0x0000000c006c7947 */ /* 0x000fec0003800000 */
.L_x_41905:
        /* <DEDUP_REMOVED lines=10> */
.L_x_41910:
[----:B------:R-:W2:Y:S01]  /*1600*/  LDG.E R2, desc[UR36][R4.64] ;  /* 0x0000002404027981 */ /* 0x000ea2000c1e1900 */
[----:B------:R-:W-:Y:S01]  /*1610*/  HFMA2 R3, -RZ, RZ, 0, 0 ;  /* 0x00000000ff037431 */ /* 0x000fe200000001ff */
[----:B--2---:R-:W-:Y:S01]  /*1620*/  I2FP.F32.S32 R2, R2 ;  /* 0x0000000200027245 */ /* 0x004fe20000201400 */
[----:B------:R-:W-:Y:S06]  /*1630*/  BRA `(.L_x_41908) ;  /* 0x0000000c00347947 */ /* 0x000fec0003800000 */
.L_x_41909:
[----:B------:R-:W2:Y:S01]  /*1640*/  LDG.E.U16 R2, desc[UR36][R4.64] ;  /* 0x0000002404027981 */ /* 0x000ea2000c1e1500 */
[----:B------:R-:W-:Y:S01]  /*1650*/  IMAD.MOV.U32 R3, RZ, RZ, RZ ;  /* 0x000000ffff037224 */ /* 0x000fe200078e00ff */
[----:B--2---:R-:W0:Y:S01]  /*1660*/  I2F.S16 R2, R2 ;  /* 0x0000000200027306 */ /* 0x004e220000101400 */
[----:B------:R-:W-:Y:S05]  /*1670*/  BRA `(.L_x_41908) ;  /* 0x0000000c00247947 */ /* 0x000fea0003800000 */
.L_x_41904:
        /* <DEDUP_REMOVED lines=9> */
.L_x_41912:
[----:B------:R-:W2:Y:S01]  /*1710*/  LDG.E.U16 R2, desc[UR36][R4.64] ;  /* 0x0000002404027981 */ /* 0x000ea2000c1e1500 */
[----:B------:R-:W-:Y:S01]  /*1720*/  MOV R3, RZ ;  /* 0x000000ff00037202 */ /* 0x000fe20000000f00 */
[----:B--2---:R-:W-:Y:S01]  /*1730*/  HADD2.F32 R2, -RZ, R2.H0_H0 ;  /* 0x20000002ff027230 */ /* 0x004fe20000004100 */
[----:B------:R-:W-:Y:S06]  /*1740*/  BRA `(.L_x_41908) ;  /* 0x0000000800f07947 */ /* 0x000fec0003800000 */
.L_x_41911:
        /* <DEDUP_REMOVED lines=8> */
.L_x_41914:
[----:B------:R-:W2:Y:S02]  /*17d0*/  LDG.E R3, desc[UR36][R4.64] ;  /* 0x0000002404037981 */ /* 0x000ea4000c1e1900 */
[--C-:B--2---:R-:W-:Y:S02]  /*17e0*/  HADD2.F32 R2, -RZ, R3.reuse.H0_H0 ;  /* 0x20000003ff027230 */ /* 0x104fe40000004100 */
[----:B------:R-:W-:Y:S01]  /*17f0*/  HADD2.F32 R3, -RZ, R3.H1_H1 ;  /* 0x30000003ff037230 */ /* 0x000fe20000004100 */
[----:B------:R-:W-:Y:S06]  /*1800*/  BRA `(.L_x_41908) ;  /* 0x0000000800c07947 */ /* 0x000fec0003800000 */
.L_x_41913:
        /* <DEDUP_REMOVED lines=8> */
.L_x_41903:
        /* <DEDUP_REMOVED lines=13> */
.L_x_41917:
        /* <DEDUP_REMOVED lines=10> */
.L_x_41916:
        /* <DEDUP_REMOVED lines=26> */
.L_x_41919:
        /* <DEDUP_REMOVED lines=13> */
.L_x_41918:
[----:B------:R-:W2:Y:S01]  /*1c70*/  LDG.E.U16 R2, desc[UR36][R4.64] ;  /* 0x0000002404027981 */ /* 0x000ea2000c1e1500 */
[----:B------:R-:W-:Y:S01]  /*1c80*/  IMAD.MOV.U32 R3, RZ, RZ, RZ ;  /* 0x000000ffff037224 */ /* 0x000fe200078e00ff */
[----:B--2---:R-:W-:Y:S01]  /*1c90*/  SHF.L.U32 R2, R2, 0x10, RZ ;  /* 0x0000001002027819 */ /* 0x004fe200000006ff */
[----:B------:R-:W-:Y:S06]  /*1ca0*/  BRA `(.L_x_41908) ;  /* 0x0000000400987947 */ /* 0x000fec0003800000 */
.L_x_41915:
        /* <DEDUP_REMOVED lines=12> */
.L_x_41922:
        /* <DEDUP_REMOVED lines=20> */
.L_x_41924:
[----:B------:R-:W-:Y:S05]  /*1eb0*/  BSYNC.RECONVERGENT B0 ;  /* 0x0000000000007941 */ /* 0x000fea0003800200 */
.L_x_41923:
[----:B------:R-:W-:Y:S01]  /*1ec0*/  IMAD.SHL.U32 R0, R0, 0x100000, RZ ;  /* 0x0010000000007824 */ /* 0x000fe200078e00ff */
[----:B------:R-:W-:-:S04]  /*1ed0*/  LEA R2, R2, 0x3b800000, 0x17 ;  /* 0x3b80000002027811 */ /* 0x000fc800078eb8ff */
[----:B------:R-:W-:Y:S01]  /*1ee0*/  LOP3.LUT R2, R2, R0, R9, 0xfe, !PT ;  /* 0x0000000002027212 */ /* 0x000fe200078efe09 */
[----:B------:R-:W-:Y:S06]  /*1ef0*/  BRA `(.L_x_41908) ;  /* 0x0000000400047947 */ /* 0x000fec0003800000 */
.L_x_41921:
        /* <DEDUP_REMOVED lines=20> */
.L_x_41926:
[----:B------:R-:W-:Y:S05]  /*2040*/  BSYNC.RECONVERGENT B0 ;  /* 0x0000000000007941 */ /* 0x000fea0003800200 */
.L_x_41925:
[----:B------:R-:W-:Y:S02]  /*2050*/  SHF.L.U32 R0, R0, 0x15, RZ ;  /* 0x0000001500007819 */ /* 0x000fe400000006ff */
[----:B------:R-:W-:-:S04]  /*2060*/  LEA R2, R2, 0x37800000, 0x17 ;  /* 0x3780000002027811 */ /* 0x000fc800078eb8ff */
[----:B------:R-:W-:Y:S01]  /*2070*/  LOP3.LUT R2, R2, R0, R9, 0xfe, !PT ;  /* 0x0000000002027212 */ /* 0x000fe200078efe09 */
[----:B------:R-:W-:Y:S06]  /*2080*/  BRA `(.L_x_41908) ;  /* 0x0000000000a07947 */ /* 0x000fec0003800000 */
.L_x_41920:
[----:B------:R-:W-:-:S09]  /*2090*/  UISETP.NE.AND UP0, UPT, UR4, 0x1c, UPT ;  /* 0x0000001c0400788c */ /* 0x000fd2000bf05270 */
[----:B------:R-:W-:Y:S05]  /*20a0*/  BRA.U !UP0, `(.L_x_41927) ;  /* 0x00000001088c7547 */ /* 0x000fea000b800000 */
[----:B------:R-:W-:-:S09]  /*20b0*/  UISETP.NE.AND UP0, UPT, UR4, 0x1d, UPT ;  /* 0x0000001d0400788c */ /* 0x000fd2000bf05270 */
[----:B------:R-:W-:Y:S05]  /*20c0*/  BRA.U !UP0, `(.L_x_41928) ;  /* 0x0000000108747547 */ /* 0x000fea000b800000 */
[----:B------:R-:W-:-:S09]  /*20d0*/  UISETP.NE.AND UP0, UPT, UR4, 0x2c, UPT ;  /* 0x0000002c0400788c */ /* 0x000fd2000bf05270 */
[----:B------:R-:W-:Y:S05]  /*20e0*/  BRA.U !UP0, `(.L_x_41929) ;  /* 0x0000000108487547 */ /* 0x000fea000b800000 */
.L_x_41907:
        /* <DEDUP_REMOVED lines=16> */
.L_x_41930:
[----:B------:R-:W-:Y:S01]  /*21f0*/  CS2R R2, SRZ ;  /* 0x0000000000027805 */ /* 0x000fe2000001ff00 */
[----:B------:R-:W-:Y:S06]  /*2200*/  BRA `(.L_x_41908) ;  /* 0x0000000000407947 */ /* 0x000fec0003800000 */
.L_x_41929:
        /* <DEDUP_REMOVED lines=9> */
.L_x_41928:
[----:B------:R-:W2:Y:S01]  /*22a0*/  LDG.E.64 R4, desc[UR36][R4.64] ;  /* 0x0000002404047981 */ /* 0x000ea2000c1e1b00 */
[----:B------:R-:W-:Y:S01]  /*22b0*/  IMAD.MOV.U32 R3, RZ, RZ, RZ ;  /* 0x000000ffff037224 */ /* 0x000fe200078e00ff */
[----:B--2---:R0:W1:Y:S01]  /*22c0*/  I2F.U64 R2, R4 ;  /* 0x0000000400027312 */ /* 0x0040620000301000 */
[----:B------:R-:W-:Y:S05]  /*22d0*/  BRA `(.L_x_41908) ;  /* 0x00000000000c7947 */ /* 0x000fea0003800000 */
.L_x_41927:
[----:B------:R-:W2:Y:S01]  /*22e0*/  LDG.E R2, desc[UR36][R4.64] ;  /* 0x0000002404027981 */ /* 0x000ea2000c1e1900 */
[----:B------:R-:W-:Y:S01]  /*22f0*/  HFMA2 R3, -RZ, RZ, 0, 0 ;  /* 0x00000000ff037431 */ /* 0x000fe200000001ff */
[----:B--2---:R-:W-:-:S07]  /*2300*/  I2FP.F32.U32 R2, R2 ;  /* 0x0000000200027245 */ /* 0x004fce0000201000 */
.L_x_41908:
[----:B------:R-:W-:Y:S05]  /*2310*/  BSYNC.RECONVERGENT B6 ;  /* 0x0000000000067941 */ /* 0x000fea0003800200 */
.L_x_41902:
[----:B------:R-:W0:Y:S01]  /*2320*/  LDCU.64 UR4, c[0x0][0x590] ;  /* 0x0000b200ff0477ac */ /* 0x000e220008000a00 */
[----:B------:R-:W-:Y:S01]  /*2330*/  BSSY.RECONVERGENT B0, `(.L_x_41931) ;  /* 0x000003a000007945 */ /* 0x000fe20003800200 */
[----:B01---5:R-:W-:-:S04]  /*2340*/  FMUL.FTZ R0, R2, UR5 ;  /* 0x0000000502007c20 */ /* 0x023fc80008410000 */
[C---:B--234-:R-:W-:Y:S01]  /*2350*/  FFMA.FTZ R5, R3.reuse, UR4, R0 ;  /* 0x0000000403057c23 */ /* 0x05cfe20008010000 */
[----:B------:R-:W-:-:S04]  /*2360*/  FMUL.FTZ R3, R3, UR5 ;  /* 0x0000000503037c20 */ /* 0x000fc80008410000 */
[----:B------:R-:W-:Y:S01]  /*2370*/  LOP3.LUT P0, R6, R5, 0x7fffffff, RZ, 0xc0, !PT ;  /* 0x7fffffff05067812 */ /* 0x000fe2000780c0ff */
[----:B------:R-:W-:-:S12]  /*2380*/  FFMA.FTZ R3, R2, UR4, -R3 ;  /* 0x0000000402037c23 */ /* 0x000fd80008010803 */
        /* <DEDUP_REMOVED lines=18> */
.L_x_41933:
[----:B-1----:R-:W-:-:S05]  /*24b0*/  VIADD R0, R3, 0xbd4e8de8 ;  /* 0xbd4e8de803007836 */ /* 0x002fca0000000000 */
        /* <DEDUP_REMOVED lines=26> */
.L_x_41934:
[----:B------:R-:W-:Y:S01]  /*2660*/  FMUL.FTZ R3, R3, 1.4426950216293334961 ;  /* 0x3fb8aa3b03037820 */ /* 0x000fe20000410000 */
[----:B--2---:R-:W-:-:S04]  /*2670*/  FMUL.RZ R0, R5, 0.15915493667125701904 ;  /* 0x3e22f98305007820 */ /* 0x004fc8000040c000 */
[----:B---3--:R-:W-:Y:S08]  /*2680*/  MUFU.COS R4, R0 ;  /* 0x0000000000047308 */ /* 0x008ff00000000000 */
[----:B------:R-:W0:Y:S08]  /*2690*/  MUFU.EX2 R3, R3 ;  /* 0x0000000300037308 */ /* 0x000e300000000800 */
[----:B------:R-:W1:Y:S01]  /*26a0*/  MUFU.SIN R2, R0 ;  /* 0x0000000000027308 */ /* 0x000e620000000400 */
[C---:B0-----:R-:W-:Y:S01]  /*26b0*/  FMUL.FTZ R4, R3.reuse, R4 ;  /* 0x0000000403047220 */ /* 0x041fe20000410000 */
[----:B-1----:R-:W-:-:S07]  /*26c0*/  FMUL.FTZ R5, R3, R2 ;  /* 0x0000000203057220 */ /* 0x002fce0000410000 */
.L_x_41932:
[----:B------:R-:W-:Y:S05]  /*26d0*/  BSYNC.RECONVERGENT B0 ;  /* 0x0000000000007941 */ /* 0x000fea0003800200 */
.L_x_41931:
        /* <DEDUP_REMOVED lines=17> */
.L_x_41938:
[----:B0-23--:R-:W0:Y:S02]  /*27f0*/  F2I.S64.TRUNC R4, R4 ;  /* 0x0000000400047311 */ /* 0x00de24000020d900 */
[----:B0-----:R-:W-:-:S05]  /*2800*/  IMAD.MOV.U32 R7, RZ, RZ, R4 ;  /* 0x000000ffff077224 */ /* 0x001fca00078e0004 */
[----:B------:R0:W-:Y:S01]  /*2810*/  STG.E.U8 desc[UR36][R2.64], R7 ;  /* 0x0000000702007986 */ /* 0x0001e2000c101124 */
[----:B------:R-:W-:Y:S05]  /*2820*/  BRA `(.L_x_41940) ;  /* 0x0000000c00307947 */ /* 0x000fea0003800000 */
.L_x_41937:
        /* <DEDUP_REMOVED lines=9> */
.L_x_41942:
[----:B0-23--:R-:W0:Y:S02]  /*28c0*/  F2I.FTZ.TRUNC.NTZ R5, R4 ;  /* 0x0000000400057305 */ /* 0x00de24000021f100 */
[----:B0-----:R0:W-:Y:S01]  /*28d0*/  STG.E desc[UR36][R2.64], R5 ;  /* 0x0000000502007986 */ /* 0x0011e2000c101924 */
[----:B------:R-:W-:Y:S05]  /*28e0*/  BRA `(.L_x_41940) ;  /* 0x0000000c00007947 */ /* 0x000fea0003800000 */
.L_x_41941:
[----:B0-23--:R-:W0:Y:S02]  /*28f0*/  F2I.FTZ.TRUNC.NTZ R5, R4 ;  /* 0x0000000400057305 */ /* 0x00de24000021f100 */
[----:B0-----:R0:W-:Y:S01]  /*2900*/  STG.E.U16 desc[UR36][R2.64], R5 ;  /* 0x0000000502007986 */ /* 0x0011e2000c101524 */
[----:B------:R-:W-:Y:S05]  /*2910*/  BRA `(.L_x_41940) ;  /* 0x0000000800f47947 */ /* 0x000fea0003800000 */
.L_x_41936:
        /* <DEDUP_REMOVED lines=8> */
.L_x_41944:
[----:B0--3--:R-:W-:-:S05]  /*29a0*/  F2FP.F16.F32.PACK_AB R4, RZ, R4 ;  /* 0x00000004ff04723e */ /* 0x009fca00000000ff */
[----:B------:R0:W-:Y:S01]  /*29b0*/  STG.E.U16 desc[UR36][R2.64], R4 ;  /* 0x0000000402007986 */ /* 0x0001e2000c101524 */
[----:B------:R-:W-:Y:S05]  /*29c0*/  BRA `(.L_x_41940) ;  /* 0x0000000800c87947 */ /* 0x000fea0003800000 */
.L_x_41943:
        /* <DEDUP_REMOVED lines=8> */
.L_x_41946:
[----:B0-23--:R-:W-:-:S05]  /*2a50*/  F2FP.F16.F32.PACK_AB R5, R5, R4 ;  /* 0x000000040505723e */ /* 0x00dfca00000000ff */
[----:B------:R0:W-:Y:S01]  /*2a60*/  STG.E desc[UR36][R2.64], R5 ;  /* 0x0000000502007986 */ /* 0x0001e2000c101924 */
[----:B------:R-:W-:Y:S05]  /*2a70*/  BRA `(.L_x_41940) ;  /* 0x00000008009c7947 */ /* 0x000fea0003800000 */
.L_x_41945:
[----:B0--3--:R-:W-:-:S06]  /*2a80*/  FMUL.FTZ R4, R4, 1 ;  /* 0x3f80000004047820 */ /* 0x009fcc0000410000 */
[----:B--2---:R-:W0:Y:S02]  /*2a90*/  F2F.F64.F32 R4, R4 ;  /* 0x0000000400047310 */ /* 0x004e240000201800 */
[----:B0-----:R0:W-:Y:S01]  /*2aa0*/  STG.E.64 desc[UR36][R2.64], R4 ;  /* 0x0000000402007986 */ /* 0x0011e2000c101b24 */
[----:B------:R-:W-:Y:S05]  /*2ab0*/  BRA `(.L_x_41940) ;  /* 0x00000008008c7947 */ /* 0x000fea0003800000 */
.L_x_41935:
        /* <DEDUP_REMOVED lines=14> */
.L_x_41949:
[----:B0--3--:R-:W-:Y:S01]  /*2ba0*/  FMUL.FTZ R8, R4, 1 ;  /* 0x3f80000004087820 */ /* 0x009fe20000410000 */
[----:B--2---:R-:W-:-:S05]  /*2bb0*/  FMUL.FTZ R10, R5, 1 ;  /* 0x3f800000050a7820 */ /* 0x004fca0000410000 */
[----:B------:R-:W-:Y:S08]  /*2bc0*/  F2F.F64.F32 R8, R8 ;  /* 0x0000000800087310 */ /* 0x000ff00000201800 */
[----:B------:R-:W0:Y:S02]  /*2bd0*/  F2F.F64.F32 R10, R10 ;  /* 0x0000000a000a7310 */ /* 0x000e240000201800 */
[----:B0-----:R0:W-:Y:S01]  /*2be0*/  STG.E.128 desc[UR36][R2.64], R8 ;  /* 0x0000000802007986 */ /* 0x0011e2000c101d24 */
[----:B------:R-:W-:Y:S05]  /*2bf0*/  BRA `(.L_x_41940) ;  /* 0x00000008003c7947 */ /* 0x000fea0003800000 */
.L_x_41948:
        /* <DEDUP_REMOVED lines=8> */
[----:B------:R-:W-:Y:S02]  /*2c80*/  SHF.R.U32.HI R7, RZ, 0x18, R4 ;  /* 0x00000018ff077819 */ /* 0x000fe40000011604 */
[----:B------:R-:W-:Y:S02]  /*2c90*/  ISETP.GT.U32.AND P0, PT, R6, 0x43efffff, PT ;  /* 0x43efffff0600780c */ /* 0x000fe40003f04070 */
[----:B-1----:R-:W-:-:S11]  /*2ca0*/  MOV R0, 0x7f ;  /* 0x0000007f00007802 */ /* 0x002fd60000000f00 */
[----:B------:R-:W-:Y:S05]  /*2cb0*/  @P0 BRA `(.L_x_41953) ;  /* 0x0000000000180947 */ /* 0x000fea0003800000 */
[----:B------:R-:W-:-:S13]  /*2cc0*/  ISETP.GT.U32.AND P0, PT, R6, 0x3c7fffff, PT ;  /* 0x3c7fffff0600780c */ /* 0x000fda0003f04070 */
[----:B------:R-:W-:-:S04]  /*2cd0*/  @P0 SHF.R.U32.HI R0, RZ, 0x14, R4 ;  /* 0x00000014ff000819 */ /* 0x000fc80000011604 */
[----:B--2---:R-:W-:Y:S01]  /*2ce0*/  @P0 LOP3.LUT R5, R0, 0x1, RZ, 0xc0, !PT ;  /* 0x0000000100050812 */ /* 0x004fe200078ec0ff */
[----:B------:R-:W-:-:S03]  /*2cf0*/  @!P0 FADD.FTZ R0, R6, 16384 ;  /* 0x4680000006008421 */ /* 0x000fc60000010000 */
[----:B------:R-:W-:-:S04]  /*2d00*/  @P0 IADD3 R5, PT, PT, R4, 0x407ffff, R5 ;  /* 0x0407ffff04050810 */ /* 0x000fc80007ffe005 */
[----:B------:R-:W-:-:S07]  /*2d10*/  @P0 SHF.R.U32.HI R0, RZ, 0x14, R5 ;  /* 0x00000014ff000819 */ /* 0x000fce0000011605 */
.L_x_41953:
[----:B------:R-:W-:Y:S05]  /*2d20*/  BSYNC.RECONVERGENT B0 ;  /* 0x0000000000007941 */ /* 0x000fea0003800200 */
.L_x_41952:
[----:B------:R-:W-:-:S05]  /*2d30*/  LOP3.LUT R7, R0, 0x80, R7, 0xf8, !PT ;  /* 0x0000008000077812 */ /* 0x000fca00078ef807 */
[----:B------:R0:W-:Y:S01]  /*2d40*/  STG.E.U8 desc[UR36][R2.64], R7 ;  /* 0x0000000702007986 */ /* 0x0001e2000c101124 */
[----:B------:R-:W-:Y:S05]  /*2d50*/  BRA `(.L_x_41940) ;  /* 0x0000000400e47947 */ /* 0x000fea0003800000 */
.L_x_41951:
        /* <DEDUP_REMOVED lines=14> */
.L_x_41955:
[----:B------:R-:W-:Y:S05]  /*2e40*/  BSYNC.RECONVERGENT B0 ;  /* 0x0000000000007941 */ /* 0x000fea0003800200 */
.L_x_41954:
[----:B--2---:R-:W-:-:S05]  /*2e50*/  LOP3.LUT R5, R0, 0x80, R7, 0xf8, !PT ;  /* 0x0000008000057812 */ /* 0x004fca00078ef807 */
[----:B------:R0:W-:Y:S01]  /*2e60*/  STG.E.U8 desc[UR36][R2.64], R5 ;  /* 0x0000000502007986 */ /* 0x0001e2000c101124 */
[----:B------:R-:W-:Y:S05]  /*2e70*/  BRA `(.L_x_41940) ;  /* 0x00000004009c7947 */ /* 0x000fea0003800000 */
.L_x_41950:
[----:B0--3--:R-:W-:-:S05]  /*2e80*/  F2FP.BF16.F32.PACK_AB R4, RZ, R4 ;  /* 0x00000004ff04723e */ /* 0x009fca00000010ff */
[----:B------:R0:W-:Y:S01]  /*2e90*/  STG.E.U16 desc[UR36][R2.64], R4 ;  /* 0x0000000402007986 */ /* 0x0001e2000c101524 */
[----:B------:R-:W-:Y:S05]  /*2ea0*/  BRA `(.L_x_41940) ;  /* 0x0000000400907947 */ /* 0x000fea0003800000 */
.L_x_41947:
        /* <DEDUP_REMOVED lines=11> */
.L_x_41958:
        /* <DEDUP_REMOVED lines=12> */
.L_x_41961:
[----:B------:R-:W-:-:S04]  /*3020*/  SHF.R.U32.HI R0, RZ, 0x14, R4 ;  /* 0x00000014ff007819 */ /* 0x000fc80000011604 */
[----:B------:R-:W-:-:S04]  /*3030*/  LOP3.LUT R5, R0, 0x1, RZ, 0xc0, !PT ;  /* 0x0000000100057812 */ /* 0x000fc800078ec0ff */
[----:B------:R-:W-:-:S04]  /*3040*/  IADD3 R0, PT, PT, R4, 0x487ffff, R5 ;  /* 0x0487ffff04007810 */ /* 0x000fc80007ffe005 */
[----:B------:R-:W-:-:S04]  /*3050*/  SHF.R.U32.HI R0, RZ, 0x14, R0 ;  /* 0x00000014ff007819 */ /* 0x000fc80000011600 */
[----:B------:R-:W-:-:S07]  /*3060*/  LOP3.LUT R5, R0, 0xff, RZ, 0xc0, !PT ;  /* 0x000000ff00057812 */ /* 0x000fce00078ec0ff */
.L_x_41962:
[----:B------:R-:W-:-:S04]  /*3070*/  SHF.R.U32.HI R4, RZ, 0x18, R4 ;  /* 0x00000018ff047819 */ /* 0x000fc80000011604 */
[----:B------:R-:W-:-:S04]  /*3080*/  LOP3.LUT R5, R5, 0x80, R4, 0xf8, !PT ;  /* 0x0000008005057812 */ /* 0x000fc800078ef804 */
[----:B------:R-:W-:-:S07]  /*3090*/  PRMT R0, R5, 0x7610, R0 ;  /* 0x0000761005007816 */ /* 0x000fce0000000000 */
.L_x_41960:
[----:B------:R-:W-:Y:S05]  /*30a0*/  BSYNC.RECONVERGENT B0 ;  /* 0x0000000000007941 */ /* 0x000fea0003800200 */
.L_x_41959:
[----:B------:R0:W-:Y:S01]  /*30b0*/  STG.E.U8 desc[UR36][R2.64], R0 ;  /* 0x0000000002007986 */ /* 0x0001e2000c101124 */
[----:B------:R-:W-:Y:S05]  /*30c0*/  BRA `(.L_x_41940) ;  /* 0x0000000400087947 */ /* 0x000fea0003800000 */
.L_x_41957:
[----:B0-23--:R-:W-:Y:S01]  /*30d0*/  LOP3.LUT R5, R4, 0x7fffffff, RZ, 0xc0, !PT ;  /* 0x7fffffff04057812 */ /* 0x00dfe200078ec0ff */
[----:B------:R-:W-:Y:S01]  /*30e0*/  BSSY.RECONVERGENT B0, `(.L_x_41963) ;  /* 0x0000013000007945 */ /* 0x000fe20003800200 */
[----:B-1----:R-:W-:Y:S02]  /*30f0*/  HFMA2 R0, -RZ, RZ, 0, 7.62939453125e-06 ;  /* 0x00000080ff007431 */ /* 0x002fe400000001ff */
        /* <DEDUP_REMOVED lines=9> */
.L_x_41965:
[----:B------:R-:W-:-:S04]  /*3190*/  SHF.R.U32.HI R0, RZ, 0x15, R4 ;  /* 0x00000015ff007819 */ /* 0x000fc80000011604 */
[----:B------:R-:W-:-:S04]  /*31a0*/  LOP3.LUT R5, R0, 0x1, RZ, 0xc0, !PT ;  /* 0x0000000100057812 */ /* 0x000fc800078ec0ff */
[----:B------:R-:W-:-:S04]  /*31b0*/  IADD3 R0, PT, PT, R4, 0x88fffff, R5 ;  /* 0x088fffff04007810 */ /* 0x000fc80007ffe005 */
[----:B------:R-:W-:-:S04]  /*31c0*/  SHF.R.U32.HI R0, RZ, 0x15, R0 ;  /* 0x00000015ff007819 */ /* 0x000fc80000011600 */
[----:B------:R-:W-:-:S07]  /*31d0*/  LOP3.LUT R5, R0, 0xff, RZ, 0xc0, !PT ;  /* 0x000000ff00057812 */ /* 0x000fce00078ec0ff */
.L_x_41966:
[----:B------:R-:W-:-:S04]  /*31e0*/  SHF.R.U32.HI R4, RZ, 0x18, R4 ;  /* 0x00000018ff047819 */ /* 0x000fc80000011604 */
[----:B------:R-:W-:-:S04]  /*31f0*/  LOP3.LUT R5, R5, 0x80, R4, 0xf8, !PT ;  /* 0x0000008005057812 */ /* 0x000fc800078ef804 */
[----:B------:R-:W-:-:S07]  /*3200*/  PRMT R0, R5, 0x7610, R0 ;  /* 0x0000761005007816 */ /* 0x000fce0000000000 */
.L_x_41964:
[----:B------:R-:W-:Y:S05]  /*3210*/  BSYNC.RECONVERGENT B0 ;  /* 0x0000000000007941 */ /* 0x000fea0003800200 */
.L_x_41963:
[----:B------:R4:W-:Y:S01]  /*3220*/  STG.E.U8 desc[UR36][R2.64], R0 ;  /* 0x0000000002007986 */ /* 0x0009e2000c101124 */
[----:B------:R-:W-:Y:S05]  /*3230*/  BRA `(.L_x_41940) ;  /* 0x0000000000ac7947 */ /* 0x000fea0003800000 */
.L_x_41956:
[----:B------:R-:W-:-:S09]  /*3240*/  UISETP.NE.AND UP0, UPT, UR4, 0x1c, UPT ;  /* 0x0000001c0400788c */ /* 0x000fd2000bf05270 */
[----:B------:R-:W-:Y:S05]  /*3250*/  BRA.U !UP0, `(.L_x_41967) ;  /* 0x00000001089c7547 */ /* 0x000fea000b800000 */
[----:B------:R-:W-:-:S09]  /*3260*/  UISETP.NE.AND UP0, UPT, UR4, 0x1d, UPT ;  /* 0x0000001d0400788c */ /* 0x000fd2000bf05270 */
[----:B------:R-:W-:Y:S05]  /*3270*/  BRA.U !UP0, `(.L_x_41968) ;  /* 0x0000000108887547 */ /* 0x000fea000b800000 */
[----:B------:R-:W-:-:S09]  /*3280*/  UISETP.NE.AND UP0, UPT, UR4, 0x2c, UPT ;  /* 0x0000002c0400788c */ /* 0x000fd2000bf05270 */
[----:B------:R-:W-:Y:S05]  /*3290*/  BRA.U !UP0, `(.L_x_41969) ;  /* 0x0000000108447547 */ /* 0x000fea000b800000 */
.L_x_41939:
[----:B-1----:R-:W-:Y:S01]  /*32a0*/  MOV R0, 0x0 ;  /* 0x0000000000007802 */ /* 0x002fe20000000f00 */
[----:B------:R-:W0:Y:S01]  /*32b0*/  LDCU.64 UR6, c[0x4][0x198] ;  /* 0x01003300ff0677ac */ /* 0x000e220008000a00 */
[----:B------:R-:W-:Y:S02]  /*32c0*/  HFMA2 R13, -RZ, RZ, 0, 0 ;  /* 0x00000000ff0d7431 */ /* 0x000fe400000001ff */
[----:B------:R-:W-:Y:S01]  /*32d0*/  IMAD.MOV.U32 R8, RZ, RZ, 0x65 ;  /* 0x00000065ff087424 */ /* 0x000fe200078e00ff */
[----:B------:R1:W4:Y:S01]  /*32e0*/  LDC.64 R2, c[0x4][R0] ;  /* 0x0100000000027b82 */ /* 0x0003220000000a00 */
[----:B------:R-:W5:Y:S01]  /*32f0*/  LDCU.64 UR8, c[0x4][0x1a0] ;  /* 0x01003400ff0877ac */ /* 0x000f620008000a00 */
[----:B------:R-:W-:Y:S01]  /*3300*/  IMAD.MOV.U32 R12, RZ, RZ, 0x1 ;  /* 0x00000001ff0c7424 */ /* 0x000fe200078e00ff */
[----:B------:R-:W1:Y:S01]  /*3310*/  LDCU.64 UR4, c[0x4][0x90] ;  /* 0x01001200ff0477ac */ /* 0x000e620008000a00 */
[----:B0--3--:R-:W-:Y:S02]  /*3320*/  IMAD.U32 R4, RZ, RZ, UR6 ;  /* 0x00000006ff047e24 */ /* 0x009fe4000f8e00ff */
[----:B--2---:R-:W-:Y:S01]  /*3330*/  IMAD.U32 R5, RZ, RZ, UR7 ;  /* 0x00000007ff057e24 */ /* 0x004fe2000f8e00ff */
[----:B-----5:R-:W-:Y:S01]  /*3340*/  MOV R6, UR8 ;  /* 0x0000000800067c02 */ /* 0x020fe20008000f00 */
[----:B------:R-:W-:-:S02]  /*3350*/  IMAD.U32 R7, RZ, RZ, UR9 ;  /* 0x00000009ff077e24 */ /* 0x000fc4000f8e00ff */
[----:B-1----:R-:W-:Y:S01]  /*3360*/  IMAD.U32 R10, RZ, RZ, UR4 ;  /* 0x00000004ff0a7e24 */ /* 0x002fe2000f8e00ff */
[----:B------:R-:W-:-:S07]  /*3370*/  MOV R11, UR5 ;  /* 0x00000005000b7c02 */ /* 0x000fce0008000f00 */
[----:B------:R-:W-:-:S07]  /*3380*/  LEPC R20, `(.L_x_41970) ;  /* 0x000000001014794e */ /* 0x000fce0000000000 */
[----:B----4-:R-:W-:Y:S05]  /*3390*/  CALL.ABS.NOINC R2 ;  /* 0x0000000002007343 */ /* 0x010fea0003c00000 */
.L_x_41970:
[----:B------:R-:W-:Y:S05]  /*33a0*/  BRA `(.L_x_41940) ;  /* 0x0000000000507947 */ /* 0x000fea0003800000 */
.L_x_41969:
[----:B0--3--:R-:W-:-:S04]  /*33b0*/  SHF.R.U32.HI R6, RZ, 0x17, R4 ;  /* 0x00000017ff067819 */ /* 0x009fc80000011604 */
[----:B--2---:R-:W-:-:S04]  /*33c0*/  LOP3.LUT R5, R6, 0xff, RZ, 0xc0, !PT ;  /* 0x000000ff06057812 */ /* 0x004fc800078ec0ff */
[----:B------:R-:W-:-:S13]  /*33d0*/  ISETP.NE.AND P1, PT, R5, 0xff, PT ;  /* 0x000000ff0500780c */ /* 0x000fda0003f25270 */
[--C-:B-1----:R-:W-:Y:S02]  /*33e0*/  @P1 SHF.R.U32.HI R0, RZ, 0x16, R4.reuse ;  /* 0x00000016ff001819 */ /* 0x102fe40000011604 */
        /* <DEDUP_REMOVED lines=11> */
.L_x_41968:
[----:B0-23--:R-:W0:Y:S02]  /*34a0*/  F2I.U64.TRUNC R4, R4 ;  /* 0x0000000400047311 */ /* 0x00de24000020d800 */
[----:B0-----:R2:W-:Y:S01]  /*34b0*/  STG.E.64 desc[UR36][R2.64], R4 ;  /* 0x0000000402007986 */ /* 0x0015e2000c101b24 */
[----:B------:R-:W-:Y:S05]  /*34c0*/  BRA `(.L_x_41940) ;  /* 0x0000000000087947 */ /* 0x000fea0003800000 */
.L_x_41967:
[----:B0-23--:R-:W0:Y:S02]  /*34d0*/  F2I.FTZ.U32.TRUNC.NTZ R5, R4 ;  /* 0x0000000400057305 */ /* 0x00de24000021f000 */
[----:B0-----:R0:W-:Y:S02]  /*34e0*/  STG.E desc[UR36][R2.64], R5 ;  /* 0x0000000502007986 */ /* 0x0011e4000c101924 */
.L_x_41940:
[----:B------:R-:W-:-:S07]  /*34f0*/  VIADD R17, R17, 0x80 ;  /* 0x0000008011117836 */ /* 0x000fce0000000000 */
.L_x_41900:
[----:B------:R-:W-:Y:S05]  /*3500*/  BSYNC.RECONVERGENT B7 ;  /* 0x0000000000077941 */ /* 0x000fea0003800200 */
.L_x_41899:
[----:B------:R-:W5:Y:S01]  /*3510*/  LDCU UR4, c[0x0][0x380] ;  /* 0x00007000ff0477ac */ /* 0x000f620008000800 */
[----:B------:R-:W-:Y:S01]  /*3520*/  BSSY.RECONVERGENT B7, `(.L_x_41971) ;  /* 0x0000343000077945 */ /* 0x000fe20003800200 */
[----:B-----5:R-:W-:-:S13]  /*3530*/  ISETP.GE.AND P0, PT, R17, UR4, PT ;  /* 0x0000000411007c0c */ /* 0x020fda000bf06270 */
[----:B------:R-:W-:Y:S05]  /*3540*/  @P0 BRA `(.L_x_41972) ;  /* 0x0000003400000947 */ /* 0x000fea0003800000 */
[----:B------:R-:W5:Y:S01]  /*3550*/  LDCU UR4, c[0x0][0x388] ;  /* 0x00007100ff0477ac */ /* 0x000f620008000800 */
[----:B01--4-:R-:W-:Y:S02]  /*3560*/  HFMA2 R0, -RZ, RZ, 0, 0 ;  /* 0x00000000ff007431 */ /* 0x013fe400000001ff */
        /* <DEDUP_REMOVED lines=8> */
[----:B--23--:R-:W-:-:S05]  /*35f0*/  IMAD.HI.U32 R2, R17, UR4, R16 ;  /* 0x0000000411027c27 */ /* 0x00cfca000f8e0010 */
        /* <DEDUP_REMOVED lines=292> */
.L_x_41973:
[----:B------:R-:W2:Y:S01]  /*4840*/  LDCU.64 UR6, c[0x0][0x588] ;  /* 0x0000b100ff0677ac */ /* 0x000ea20008000a00 */
[----:B------:R-:W-:Y:S01]  /*4850*/  BSSY.RECONVERGENT B6, `(.L_x_41974) ;  /* 0x00000f1000067945 */ /* 0x000fe20003800200 */
[----:B------:R-:W-:-:S04]  /*4860*/  UPRMT UR4, UR42, 0x9910, URZ ;  /* 0x000099102a047896 */ /* 0x000fc800080000ff */
[----:B------:R-:W-:Y:S01]  /*4870*/  UISETP.GT.AND UP0, UPT, UR4, 0x9, UPT ;  /* 0x000000090400788c */ /* 0x000fe2000bf04270 */
[----:B--2---:R-:W-:-:S05]  /*4880*/  IADD3 R4, P0, PT, R0, UR6, RZ ;  /* 0x0000000600047c10 */ /* 0x004fca000ff1e0ff */
[----:B---3--:R-:W-:-:S03]  /*4890*/  IMAD.X R5, RZ, RZ, UR7, P0 ;  /* 0x00000007ff057e24 */ /* 0x008fc600080e06ff */
        /* <DEDUP_REMOVED lines=13> */
.L_x_41978:
[----:B------:R-:W2:Y:S01]  /*4970*/  LDG.E.U8 R2, desc[UR36][R4.64] ;  /* 0x0000002404027981 */ /* 0x000ea2000c1e1100 */
[----:B------:R-:W-:Y:S02]  /*4980*/  MOV R3, RZ ;  /* 0x000000ff00037202 */ /* 0x000fe40000000f00 */
[----:B--2---:R-:W-:Y:S01]  /*4990*/  I2FP.F32.U32 R2, R2 ;  /* 0x0000000200027245 */ /* 0x004fe20000201000 */
[----:B------:R-:W-:Y:S06]  /*49a0*/  BRA `(.L_x_41980) ;  /* 0x0000000c006c7947 */ /* 0x000fec0003800000 */
.L_x_41977:
        /* <DEDUP_REMOVED lines=10> */
.L_x_41982:
[----:B------:R-:W2:Y:S01]  /*4a50*/  LDG.E R2, desc[UR36][R4.64] ;  /* 0x0000002404027981 */ /* 0x000ea2000c1e1900 */
[----:B------:R-:W-:Y:S01]  /*4a60*/  IMAD.MOV.U32 R3, RZ, RZ, RZ ;  /* 0x000000ffff037224 */ /* 0x000fe200078e00ff */
[----:B--2---:R-:W-:Y:S01]  /*4a70*/  I2FP.F32.S32 R2, R2 ;  /* 0x0000000200027245 */ /* 0x004fe20000201400 */
[----:B------:R-:W-:Y:S06]  /*4a80*/  BRA `(.L_x_41980) ;  /* 0x0000000c00347947 */ /* 0x000fec0003800000 */
.L_x_41981:
[----:B------:R-:W2:Y:S01]  /*4a90*/  LDG.E.U16 R2, desc[UR36][R4.64] ;  /* 0x0000002404027981 */ /* 0x000ea2000c1e1500 */
[----:B------:R-:W-:Y:S01]  /*4aa0*/  HFMA2 R3, -RZ, RZ, 0, 0 ;  /* 0x00000000ff037431 */ /* 0x000fe200000001ff */
[----:B--2---:R-:W0:Y:S01]  /*4ab0*/  I2F.S16 R2, R2 ;  /* 0x0000000200027306 */ /* 0x004e220000101400 */
[----:B------:R-:W-:Y:S05]  /*4ac0*/  BRA `(.L_x_41980) ;  /* 0x0000000c00247947 */ /* 0x000fea0003800000 */
.L_x_41976:
        /* <DEDUP_REMOVED lines=9> */
.L_x_41984:
[----:B------:R-:W2:Y:S01]  /*4b60*/  LDG.E.U16 R2, desc[UR36][R4.64] ;  /* 0x0000002404027981 */ /* 0x000ea2000c1e1500 */
[----:B------:R-:W-:Y:S02]  /*4b70*/  IMAD.MOV.U32 R3, RZ, RZ, RZ ;  /* 0x000000ffff037224 */ /* 0x000fe400078e00ff */
[----:B--2---:R-:W-:Y:S01]  /*4b80*/  HADD2.F32 R2, -RZ, R2.H0_H0 ;  /* 0x20000002ff027230 */ /* 0x004fe20000004100 */
[----:B------:R-:W-:Y:S06]  /*4b90*/  BRA `(.L_x_41980) ;  /* 0x0000000800f07947 */ /* 0x000fec0003800000 */
.L_x_41983:
        /* <DEDUP_REMOVED lines=8> */
.L_x_41986:
[----:B------:R-:W2:Y:S02]  /*4c20*/  LDG.E R3, desc[UR36][R4.64] ;  /* 0x0000002404037981 */ /* 0x000ea4000c1e1900 */
[--C-:B--2---:R-:W-:Y:S02]  /*4c30*/  HADD2.F32 R2, -RZ, R3.reuse.H0_H0 ;  /* 0x20000003ff027230 */ /* 0x104fe40000004100 */
[----:B------:R-:W-:Y:S01]  /*4c40*/  HADD2.F32 R3, -RZ, R3.H1_H1 ;  /* 0x30000003ff037230 */ /* 0x000fe20000004100 */
[----:B------:R-:W-:Y:S06]  /*4c50*/  BRA `(.L_x_41980) ;  /* 0x0000000800c07947 */ /* 0x000fec0003800000 */
.L_x_41985:
        /* <DEDUP_REMOVED lines=8> */
.L_x_41975:
        /* <DEDUP_REMOVED lines=13> */
.L_x_41989:
        /* <DEDUP_REMOVED lines=10> */
.L_x_41988:
        /* <DEDUP_REMOVED lines=26> */
.L_x_41991:
        /* <DEDUP_REMOVED lines=13> */
.L_x_41990:
[----:B------:R-:W2:Y:S01]  /*50c0*/  LDG.E.U16 R2, desc[UR36][R4.64] ;  /* 0x0000002404027981 */ /* 0x000ea2000c1e1500 */
[----:B------:R-:W-:Y:S02]  /*50d0*/  IMAD.MOV.U32 R3, RZ, RZ, RZ ;  /* 0x000000ffff037224 */ /* 0x000fe400078e00ff */
[----:B--2---:R-:W-:Y:S01]  /*50e0*/  IMAD.U32 R2, R2, 0x10000, RZ ;  /* 0x0001000002027824 */ /* 0x004fe200078e00ff */
[----:B------:R-:W-:Y:S06]  /*50f0*/  BRA `(.L_x_41980) ;  /* 0x0000000400987947 */ /* 0x000fec0003800000 */
.L_x_41987:
        /* <DEDUP_REMOVED lines=12> */
.L_x_41994:
        /* <DEDUP_REMOVED lines=20> */
.L_x_41996:
[----:B------:R-:W-:Y:S05]  /*5300*/  BSYNC.RECONVERGENT B0 ;  /* 0x0000000000007941 */ /* 0x000fea0003800200 */
.L_x_41995:
[----:B------:R-:W-:Y:S01]  /*5310*/  IMAD.SHL.U32 R0, R0, 0x100000, RZ ;  /* 0x0010000000007824 */ /* 0x000fe200078e00ff */
[----:B------:R-:W-:-:S04]  /*5320*/  LEA R2, R2, 0x3b800000, 0x17 ;  /* 0x3b80000002027811 */ /* 0x000fc800078eb8ff */
[----:B------:R-:W-:Y:S01]  /*5330*/  LOP3.LUT R2, R2, R0, R9, 0xfe, !PT ;  /* 0x0000000002027212 */ /* 0x000fe200078efe09 */
[----:B------:R-:W-:Y:S06]  /*5340*/  BRA `(.L_x_41980) ;  /* 0x0000000400047947 */ /* 0x000fec0003800000 */
.L_x_41993:
        /* <DEDUP_REMOVED lines=20> */
.L_x_41998:
[----:B------:R-:W-:Y:S05]  /*5490*/  BSYNC.RECONVERGENT B0 ;  /* 0x0000000000007941 */ /* 0x000fea0003800200 */
.L_x_41997:
[----:B------:R-:W-:Y:S01]  /*54a0*/  IMAD.SHL.U32 R0, R0, 0x200000, RZ ;  /* 0x0020000000007824 */ /* 0x000fe200078e00ff */
[----:B------:R-:W-:-:S04]  /*54b0*/  LEA R2, R2, 0x37800000, 0x17 ;  /* 0x3780000002027811 */ /* 0x000fc800078eb8ff */
[----:B------:R-:W-:Y:S01]  /*54c0*/  LOP3.LUT R2, R2, R0, R9, 0xfe, !PT ;  /* 0x0000000002027212 */ /* 0x000fe200078efe09 */
[----:B------:R-:W-:Y:S06]  /*54d0*/  BRA `(.L_x_41980) ;  /* 0x0000000000a07947 */ /* 0x000fec0003800000 */
.L_x_41992:
        /* <DEDUP_REMOVED lines=15> */
.L_x_41979:
        /* <DEDUP_REMOVED lines=16> */
.L_x_42001:
[----:B------:R-:W-:Y:S01]  /*56d0*/  CS2R R2, SRZ ;  /* 0x0000000000027805 */ /* 0x000fe2000001ff00 */
[----:B------:R-:W-:Y:S06]  /*56e0*/  BRA `(.L_x_41980) ;  /* 0x00000000001c7947 */ /* 0x000fec0003800000 */
.L_x_42000:
[----:B------:R-:W2:Y:S01]  /*56f0*/  LDG.E.64 R4, desc[UR36][R4.64] ;  /* 0x0000002404047981 */ /* 0x000ea2000c1e1b00 */
[----:B------:R-:W-:Y:S01]  /*5700*/  IMAD.MOV.U32 R3, RZ, RZ, RZ ;  /* 0x000000ffff037224 */ /* 0x000fe200078e00ff */
[----:B--2---:R0:W1:Y:S01]  /*5710*/  I2F.U64 R2, R4 ;  /* 0x0000000400027312 */ /* 0x0040620000301000 */
[----:B------:R-:W-:Y:S05]  /*5720*/  BRA `(.L_x_41980) ;  /* 0x00000000000c7947 */ /* 0x000fea0003800000 */
.L_x_41999:
[----:B------:R-:W2:Y:S01]  /*5730*/  LDG.E R2, desc[UR36][R4.64] ;  /* 0x0000002404027981 */ /* 0x000ea2000c1e1900 */
[----:B------:R-:W-:Y:S01]  /*5740*/  IMAD.MOV.U32 R3, RZ, RZ, RZ ;  /* 0x000000ffff037224 */ /* 0x000fe200078e00ff */
[----:B--2---:R-:W-:-:S07]  /*5750*/  I2FP.F32.U32 R2, R2 ;  /* 0x0000000200027245 */ /* 0x004fce0000201000 */
.L_x_41980:
[----:B------:R-:W-:Y:S05]  /*5760*/  BSYNC.RECONVERGENT B6 ;  /* 0x0000000000067941 */ /* 0x000fea0003800200 */
.L_x_41974:
[----:B------:R-:W0:Y:S01]  /*5770*/  LDCU.64 UR4, c[0x0][0x590] ;  /* 0x0000b200ff0477ac */ /* 0x000e220008000a00 */
[----:B------:R-:W-:Y:S01]  /*5780*/  BSSY.RECONVERGENT B0, `(.L_x_42002) ;  /* 0x000003b000007945 */ /* 0x000fe20003800200 */
[----:B01---5:R-:W-:-:S04]  /*5790*/  FMUL.FTZ R0, R2, UR5 ;  /* 0x0000000502007c20 */ /* 0x023fc80008410000 */
[C---:B--234-:R-:W-:Y:S01]  /*57a0*/  FFMA.FTZ R5, R3.reuse, UR4, R0 ;  /* 0x0000000403057c23 */ /* 0x05cfe20008010000 */
[----:B------:R-:W-:-:S04]  /*57b0*/  FMUL.FTZ R3, R3, UR5 ;  /* 0x0000000503037c20 */ /* 0x000fc80008410000 */
[----:B------:R-:W-:Y:S01]  /*57c0*/  LOP3.LUT P0, R0, R5, 0x7fffffff, RZ, 0xc0, !PT ;  /* 0x7fffffff05007812 */ /* 0x000fe2000780c0ff */
[----:B------:R-:W-:-:S12]  /*57d0*/  FFMA.FTZ R6, R2, UR4, -R3 ;  /* 0x0000000402067c23 */ /* 0x000fd80008010803 */
        /* <DEDUP_REMOVED lines=39> */
.L_x_42005:
        /* <DEDUP_REMOVED lines=8> */
.L_x_42004:
[----:B------:R-:W-:-:S04]  /*5ad0*/  FMUL.RZ R0, R5, 0.15915493667125701904 ;  /* 0x3e22f98305007820 */ /* 0x000fc8000040c000 */
[----:B------:R0:W1:Y:S08]  /*5ae0*/  MUFU.COS R4, R0 ;  /* 0x0000000000047308 */ /* 0x0000700000000000 */
[----:B------:R0:W2:Y:S01]  /*5af0*/  MUFU.SIN R5, R0 ;  /* 0x0000000000057308 */ /* 0x0000a20000000400 */
[----:B------:R-:W-:Y:S05]  /*5b00*/  BRA `(.L_x_42006) ;  /* 0x0000000000087947 */ /* 0x000fea0003800000 */
.L_x_42003:
[----:B------:R-:W-:-:S06]  /*5b10*/  FMUL.FTZ R4, R6, 1.4426950216293334961 ;  /* 0x3fb8aa3b06047820 */ /* 0x000fcc0000410000 */
[----:B------:R-:W3:Y:S02]  /*5b20*/  MUFU.EX2 R4, R4 ;  /* 0x0000000400047308 */ /* 0x000ee40000000800 */
.L_x_42006:
[----:B------:R-:W-:Y:S05]  /*5b30*/  BSYNC.RECONVERGENT B0 ;  /* 0x0000000000007941 */ /* 0x000fea0003800200 */
.L_x_42002:
        /* <DEDUP_REMOVED lines=17> */
.L_x_42010:
[----:B-123--:R-:W1:Y:S02]  /*5c50*/  F2I.S64.TRUNC R4, R4 ;  /* 0x0000000400047311 */ /* 0x00ee64000020d900 */
[----:B-1----:R-:W-:-:S05]  /*5c60*/  IMAD.MOV.U32 R7, RZ, RZ, R4 ;  /* 0x000000ffff077224 */ /* 0x002fca00078e0004 */
[----:B------:R1:W-:Y:S01]  /*5c70*/  STG.E.U8 desc[UR36][R2.64], R7 ;  /* 0x0000000702007986 */ /* 0x0003e2000c101124 */
[----:B------:R-:W-:Y:S05]  /*5c80*/  BRA `(.L_x_42012) ;  /* 0x0000000c002c7947 */ /* 0x000fea0003800000 */
.L_x_42009:
        /* <DEDUP_REMOVED lines=9> */
.L_x_42014:
[----:B-123--:R-:W1:Y:S02]  /*5d20*/  F2I.FTZ.TRUNC.NTZ R5, R4 ;  /* 0x0000000400057305 */ /* 0x00ee64000021f100 */
[----:B-1----:R1:W-:Y:S01]  /*5d30*/  STG.E desc[UR36][R2.64], R5 ;  /* 0x0000000502007986 */ /* 0x0023e2000c101924 */
[----:B------:R-:W-:Y:S05]  /*5d40*/  BRA `(.L_x_42012) ;  /* 0x0000000800fc7947 */ /* 0x000fea0003800000 */
.L_x_42013:
[----:B-123--:R-:W1:Y:S02]  /*5d50*/  F2I.FTZ.TRUNC.NTZ R5, R4 ;  /* 0x0000000400057305 */ /* 0x00ee64000021f100 */
[----:B-1----:R1:W-:Y:S01]  /*5d60*/  STG.E.U16 desc[UR36][R2.64], R5 ;  /* 0x0000000502007986 */ /* 0x0023e2000c101524 */
[----:B------:R-:W-:Y:S05]  /*5d70*/  BRA `(.L_x_42012) ;  /* 0x0000000800f07947 */ /* 0x000fea0003800000 */
.L_x_42008:
        /* <DEDUP_REMOVED lines=8> */
.L_x_42016:
[----:B-1-3--:R-:W-:-:S05]  /*5e00*/  F2FP.F16.F32.PACK_AB R4, RZ, R4 ;  /* 0x00000004ff04723e */ /* 0x00afca00000000ff */
[----:B------:R1:W-:Y:S01]  /*5e10*/  STG.E.U16 desc[UR36][R2.64], R4 ;  /* 0x0000000402007986 */ /* 0x0003e2000c101524 */
[----:B------:R-:W-:Y:S05]  /*5e20*/  BRA `(.L_x_42012) ;  /* 0x0000000800c47947 */ /* 0x000fea0003800000 */
.L_x_42015:
        /* <DEDUP_REMOVED lines=8> */
.L_x_42018:
[----:B-123--:R-:W-:-:S05]  /*5eb0*/  F2FP.F16.F32.PACK_AB R5, R5, R4 ;  /* 0x000000040505723e */ /* 0x00efca00000000ff */
[----:B------:R1:W-:Y:S01]  /*5ec0*/  STG.E desc[UR36][R2.64], R5 ;  /* 0x0000000502007986 */ /* 0x0003e2000c101924 */
[----:B------:R-:W-:Y:S05]  /*5ed0*/  BRA `(.L_x_42012) ;  /* 0x0000000800987947 */ /* 0x000fea0003800000 */
.L_x_42017:
[----:B-1-3--:R-:W-:-:S06]  /*5ee0*/  FMUL.FTZ R4, R4, 1 ;  /* 0x3f80000004047820 */ /* 0x00afcc0000410000 */
[----:B--2---:R-:W1:Y:S02]  /*5ef0*/  F2F.F64.F32 R4, R4 ;  /* 0x0000000400047310 */ /* 0x004e640000201800 */
[----:B-1----:R1:W-:Y:S01]  /*5f00*/  STG.E.64 desc[UR36][R2.64], R4 ;  /* 0x0000000402007986 */ /* 0x0023e2000c101b24 */
[----:B------:R-:W-:Y:S05]  /*5f10*/  BRA `(.L_x_42012) ;  /* 0x0000000800887947 */ /* 0x000fea0003800000 */
.L_x_42007:
        /* <DEDUP_REMOVED lines=13> */
.L_x_42022:
        /* <DEDUP_REMOVED lines=16> */
.L_x_42025:
[----:B------:R-:W-:-:S04]  /*60f0*/  SHF.R.U32.HI R4, RZ, 0x18, R4 ;  /* 0x00000018ff047819 */ /* 0x000fc80000011604 */
[----:B------:R-:W-:-:S04]  /*6100*/  LOP3.LUT R4, R5, 0x80, R4, 0xf8, !PT ;  /* 0x0000008005047812 */ /* 0x000fc800078ef804 */
[----:B------:R-:W-:-:S07]  /*6110*/  PRMT R0, R4, 0x7610, R0 ;  /* 0x0000761004007816 */ /* 0x000fce0000000000 */
.L_x_42024:
[----:B------:R-:W-:Y:S05]  /*6120*/  BSYNC.RECONVERGENT B0 ;  /* 0x0000000000007941 */ /* 0x000fea0003800200 */
.L_x_42023:
[----:B------:R0:W-:Y:S01]  /*6130*/  STG.E.U8 desc[UR36][R2.64], R0 ;  /* 0x0000000002007986 */ /* 0x0001e2000c101124 */
[----:B------:R-:W-:Y:S05]  /*6140*/  BRA `(.L_x_42012) ;  /* 0x0000000400fc7947 */ /* 0x000fea0003800000 */
.L_x_42021:
[----:B-1-3--:R-:W-:Y:S01]  /*6150*/  LOP3.LUT R6, R4, 0x7fffffff, RZ, 0xc0, !PT ;  /* 0x7fffffff04067812 */ /* 0x00afe200078ec0ff */
[----:B------:R-:W-:Y:S01]  /*6160*/  BSSY.RECONVERGENT B0, `(.L_x_42026) ;  /* 0x0000012000007945 */ /* 0x000fe20003800200 */
[----:B0-----:R-:W-:Y:S02]  /*6170*/  MOV R0, 0x80 ;  /* 0x0000008000007802 */ /* 0x001fe40000000f00 */
        /* <DEDUP_REMOVED lines=13> */
.L_x_42028:
[----:B------:R-:W-:-:S04]  /*6250*/  SHF.R.U32.HI R4, RZ, 0x18, R4 ;  /* 0x00000018ff047819 */ /* 0x000fc80000011604 */
[----:B------:R-:W-:-:S04]  /*6260*/  LOP3.LUT R5, R5, 0x80, R4, 0xf8, !PT ;  /* 0x0000008005057812 */ /* 0x000fc800078ef804 */
[----:B------:R-:W-:-:S07]  /*6270*/  PRMT R0, R5, 0x7610, R0 ;  /* 0x0000761005007816 */ /* 0x000fce0000000000 */
.L_x_42027:
[----:B------:R-:W-:Y:S05]  /*6280*/  BSYNC.RECONVERGENT B0 ;  /* 0x0000000000007941 */ /* 0x000fea0003800200 */
.L_x_42026:
[----:B------:R0:W-:Y:S01]  /*6290*/  STG.E.U8 desc[UR36][R2.64], R0 ;  /* 0x0000000002007986 */ /* 0x0001e2000c101124 */
[----:B------:R-:W-:Y:S05]  /*62a0*/  BRA `(.L_x_42012) ;  /* 0x0000000400a47947 */ /* 0x000fea0003800000 */
.L_x_42020:
        /* <DEDUP_REMOVED lines=21> */
.L_x_42030:
[----:B-123--:R-:W1:Y:S02]  /*6400*/  F2I.U64.TRUNC R4, R4 ;  /* 0x0000000400047311 */ /* 0x00ee64000020d800 */
[----:B-1----:R1:W-:Y:S01]  /*6410*/  STG.E.64 desc[UR36][R2.64], R4 ;  /* 0x0000000402007986 */ /* 0x0023e2000c101b24 */
[----:B------:R-:W-:Y:S05]  /*6420*/  BRA `(.L_x_42012) ;  /* 0x0000000400447947 */ /* 0x000fea0003800000 */
.L_x_42029:
[----:B-123--:R-:W1:Y:S02]  /*6430*/  F2I.FTZ.U32.TRUNC.NTZ R5, R4 ;  /* 0x0000000400057305 */ /* 0x00ee64000021f000 */
[----:B-1----:R1:W-:Y:S01]  /*6440*/  STG.E desc[UR36][R2.64], R5 ;  /* 0x0000000502007986 */ /* 0x0023e2000c101924 */
[----:B------:R-:W-:Y:S05]  /*6450*/  BRA `(.L_x_42012) ;  /* 0x0000000400387947 */ /* 0x000fea0003800000 */
.L_x_42019:
        /* <DEDUP_REMOVED lines=12> */
.L_x_42032:
[----:B-1-3--:R-:W-:Y:S01]  /*6520*/  FMUL.FTZ R8, R4, 1 ;  /* 0x3f80000004087820 */ /* 0x00afe20000410000 */
[----:B--2---:R-:W-:-:S05]  /*6530*/  FMUL.FTZ R10, R5, 1 ;  /* 0x3f800000050a7820 */ /* 0x004fca0000410000 */
[----:B------:R-:W-:Y:S08]  /*6540*/  F2F.F64.F32 R8, R8 ;  /* 0x0000000800087310 */ /* 0x000ff00000201800 */
[----:B------:R-:W1:Y:S02]  /*6550*/  F2F.F64.F32 R10, R10 ;  /* 0x0000000a000a7310 */ /* 0x000e640000201800 */
[----:B-1----:R1:W-:Y:S01]  /*6560*/  STG.E.128 desc[UR36][R2.64], R8 ;  /* 0x0000000802007986 */ /* 0x0023e2000c101d24 */
[----:B------:R-:W-:Y:S05]  /*6570*/  BRA `(.L_x_42012) ;  /* 0x0000000000f07947 */ /* 0x000fea0003800000 */
.L_x_42031:
[----:B------:R-:W-:-:S09]  /*6580*/  UISETP.NE.AND UP0, UPT, UR4, 0xf, UPT ;  /* 0x0000000f0400788c */ /* 0x000fd2000bf05270 */
[----:B------:R-:W-:Y:S05]  /*6590*/  BRA.U !UP0, `(.L_x_42033) ;  /* 0x0000000108e07547 */ /* 0x000fea000b800000 */
[----:B------:R-:W-:-:S09]  /*65a0*/  UISETP.NE.AND UP0, UPT, UR4, 0x17, UPT ;  /* 0x000000170400788c */ /* 0x000fd2000bf05270 */
[----:B------:R-:W-:Y:S05]  /*65b0*/  BRA.U !UP0, `(.L_x_42034) ;  /* 0x00000001088c7547 */ /* 0x000fea000b800000 */
[----:B------:R-:W-:-:S09]  /*65c0*/  UISETP.NE.AND UP0, UPT, UR4, 0x18, UPT ;  /* 0x000000180400788c */ /* 0x000fd2000bf05270 */
[----:B------:R-:W-:Y:S05]  /*65d0*/  BRA.U !UP0, `(.L_x_42035) ;  /* 0x0000000108447547 */ /* 0x000fea000b800000 */
.L_x_42011:
        /* <DEDUP_REMOVED lines=10> */
[----:B-----5:R-:W-:-:S02]  /*6680*/  IMAD.U32 R6, RZ, RZ, UR6 ;  /* 0x00000006ff067e24 */ /* 0x020fc4000f8e00ff */
[----:B------:R-:W-:Y:S01]  /*6690*/  IMAD.U32 R7, RZ, RZ, UR7 ;  /* 0x00000007ff077e24 */ /* 0x000fe2000f8e00ff */
[----:B0-----:R-:W-:Y:S01]  /*66a0*/  MOV R10, UR8 ;  /* 0x00000008000a7c02 */ /* 0x001fe20008000f00 */
[----:B------:R-:W-:-:S07]  /*66b0*/  IMAD.U32 R11, RZ, RZ, UR9 ;  /* 0x00000009ff0b7e24 */ /* 0x000fce000f8e00ff */
[----:B------:R-:W-:-:S07]  /*66c0*/  LEPC R20, `(.L_x_42036) ;  /* 0x000000001014794e */ /* 0x000fce0000000000 */
[----:B----4-:R-:W-:Y:S05]  /*66d0*/  CALL.ABS.NOINC R2 ;  /* 0x0000000002007343 */ /* 0x010fea0003c00000 */
.L_x_42036:
[----:B------:R-:W-:Y:S05]  /*66e0*/  BRA `(.L_x_42012) ;  /* 0x0000000000947947 */ /* 0x000fea0003800000 */
.L_x_42035:
[----:B-1-3--:R-:W-:Y:S01]  /*66f0*/  LOP3.LUT R6, R4, 0x7fffffff, RZ, 0xc0, !PT ;  /* 0x7fffffff04067812 */ /* 0x00afe200078ec0ff */
[----:B------:R-:W-:Y:S01]  /*6700*/  BSSY.RECONVERGENT B0, `(.L_x_42037) ;  /* 0x000000b000007945 */ /* 0x000fe20003800200 */
[----:B------:R-:W-:Y:S01]  /*6710*/  SHF.R.U32.HI R7, RZ, 0x18, R4 ;  /* 0x00000018ff077819 */ /* 0x000fe20000011604 */
[----:B0-----:R-:W-:Y:S01]  /*6720*/  IMAD.MOV.U32 R0, RZ, RZ, 0x7f ;  /* 0x0000007fff007424 */ /* 0x001fe200078e00ff */
        /* <DEDUP_REMOVED lines=8> */
.L_x_42038:
[----:B------:R-:W-:Y:S05]  /*67b0*/  BSYNC.RECONVERGENT B0 ;  /* 0x0000000000007941 */ /* 0x000fea0003800200 */
.L_x_42037:
[----:B--2---:R-:W-:-:S05]  /*67c0*/  LOP3.LUT R5, R0, 0x80, R7, 0xf8, !PT ;  /* 0x0000008000057812 */ /* 0x004fca00078ef807 */
[----:B------:R4:W-:Y:S01]  /*67d0*/  STG.E.U8 desc[UR36][R2.64], R5 ;  /* 0x0000000502007986 */ /* 0x0009e2000c101124 */
[----:B------:R-:W-:Y:S05]  /*67e0*/  BRA `(.L_x_42012) ;  /* 0x0000000000547947 */ /* 0x000fea0003800000 */
.L_x_42034:
        /* <DEDUP_REMOVED lines=11> */
.L_x_42040:
[----:B------:R-:W-:Y:S02]  /*68a0*/  ISETP.GT.U32.AND P0, PT, R6, 0x7f800000, PT ;  /* 0x7f8000000600780c */ /* 0x000fe40003f04070 */
[----:B0-----:R-:W-:-:S04]  /*68b0*/  MOV R0, 0x7f ;  /* 0x0000007f00007802 */ /* 0x001fc80000000f00 */
[----:B------:R-:W-:-:S07]  /*68c0*/  SEL R0, R0, 0x7c, P0 ;  /* 0x0000007c00007807 */ /* 0x000fce0000000000 */
.L_x_42041:
[----:B------:R-:W-:Y:S05]  /*68d0*/  BSYNC.RECONVERGENT B0 ;  /* 0x0000000000007941 */ /* 0x000fea0003800200 */
.L_x_42039:
[----:B--2---:R-:W-:-:S04]  /*68e0*/  SHF.R.U32.HI R5, RZ, 0x18, R4 ;  /* 0x00000018ff057819 */ /* 0x004fc80000011604 */
[----:B------:R-:W-:-:S05]  /*68f0*/  LOP3.LUT R5, R0, 0x80, R5, 0xf8, !PT ;  /* 0x0000008000057812 */ /* 0x000fca00078ef805 */
[----:B------:R3:W-:Y:S01]  /*6900*/  STG.E.U8 desc[UR36][R2.64], R5 ;  /* 0x0000000502007986 */ /* 0x0007e2000c101124 */
[----:B------:R-:W-:Y:S05]  /*6910*/  BRA `(.L_x_42012) ;  /* 0x0000000000087947 */ /* 0x000fea0003800000 */
.L_x_42033:
[----:B-1-3--:R-:W-:-:S05]  /*6920*/  F2FP.BF16.F32.PACK_AB R4, RZ, R4 ;  /* 0x00000004ff04723e */ /* 0x00afca00000010ff */
[----:B------:R1:W-:Y:S02]  /*6930*/  STG.E.U16 desc[UR36][R2.64], R4 ;  /* 0x0000000402007986 */ /* 0x0003e4000c101524 */
.L_x_42012:
[----:B------:R-:W-:-:S07]  /*6940*/  VIADD R17, R17, 0x80 ;  /* 0x0000008011117836 */ /* 0x000fce0000000000 */
.L_x_41972:
[----:B------:R-:W-:Y:S05]  /*6950*/  BSYNC.RECONVERGENT B7 ;  /* 0x0000000000077941 */ /* 0x000fea0003800200 */
.L_x_41971:
        /* <DEDUP_REMOVED lines=307> */
.L_x_42044:
[----:B------:R-:W2:Y:S01]  /*7c90*/  LDCU.64 UR6, c[0x0][0x588] ;  /* 0x0000b100ff0677ac */ /* 0x000ea20008000a00 */
[----:B------:R-:W-:Y:S01]  /*7ca0*/  BSSY.RECONVERGENT B6, `(.L_x_42045) ;  /* 0x00000f1000067945 */ /* 0x000fe20003800200 */
[----:B------:R-:W-:-:S04]  /*7cb0*/  UPRMT UR4, UR42, 0x9910, URZ ;  /* 0x000099102a047896 */ /* 0x000fc800080000ff */
[----:B------:R-:W-:Y:S01]  /*7cc0*/  UISETP.GT.AND UP0, UPT, UR4, 0x9, UPT ;  /* 0x000000090400788c */ /* 0x000fe2000bf04270 */
[----:B--2---:R-:W-:-:S04]  /*7cd0*/  IADD3 R4, P0, PT, R0, UR6, RZ ;  /* 0x0000000600047c10 */ /* 0x004fc8000ff1e0ff */
[----:B---3--:R-:W-:-:S04]  /*7ce0*/  IADD3.X R5, PT, PT, RZ, UR7, RZ, P0, !PT ;  /* 0x00000007ff057c10 */ /* 0x008fc800087fe4ff */
        /* <DEDUP_REMOVED lines=11> */
[----:B--2---:R-:W2:Y:S01]  /*7da0*/  I2F.S16 R2, R2 ;  /* 0x0000000200027306 */ /* 0x004ea20000101400 */
[----:B------:R-:W-:Y:S05]  /*7db0*/  BRA `(.L_x_42051) ;  /* 0x0000000c007c7947 */ /* 0x000fea0003800000 */
.L_x_42049:
[----:B------:R-:W2:Y:S01]  /*7dc0*/  LDG.E.U8 R2, desc[UR36][R4.64] ;  /* 0x0000002404027981 */ /* 0x000ea2000c1e1100 */
[----:B------:R-:W-:Y:S01]  /*7dd0*/  IMAD.MOV.U32 R3, RZ, RZ, RZ ;  /* 0x000000ffff037224 */ /* 0x000fe200078e00ff */
[----:B--2---:R-:W-:Y:S01]  /*7de0*/  I2FP.F32.U32 R2, R2 ;  /* 0x0000000200027245 */ /* 0x004fe20000201000 */
[----:B------:R-:W-:Y:S06]  /*7df0*/  BRA `(.L_x_42051) ;  /* 0x0000000c006c7947 */ /* 0x000fec0003800000 */
.L_x_42048:
        /* <DEDUP_REMOVED lines=8> */
[----:B--2---:R3:W4:Y:S01]  /*7e80*/  I2F.S64 R2, R4 ;  /* 0x0000000400027312 */ /* 0x0047220000301400 */
[----:B------:R-:W-:Y:S05]  /*7e90*/  BRA `(.L_x_42051) ;  /* 0x0000000c00447947 */ /* 0x000fea0003800000 */
.L_x_42053:
[----:B------:R-:W2:Y:S01]  /*7ea0*/  LDG.E R2, desc[UR36][R4.64] ;  /* 0x0000002404027981 */ /* 0x000ea2000c1e1900 */
[----:B------:R-:W-:Y:S01]  /*7eb0*/  IMAD.MOV.U32 R3, RZ, RZ, RZ ;  /* 0x000000ffff037224 */ /* 0x000fe200078e00ff */
[----:B--2---:R-:W-:Y:S01]  /*7ec0*/  I2FP.F32.S32 R2, R2 ;  /* 0x0000000200027245 */ /* 0x004fe20000201400 */
[----:B------:R-:W-:Y:S06]  /*7ed0*/  BRA `(.L_x_42051) ;  /* 0x0000000c00347947 */ /* 0x000fec0003800000 */
.L_x_42052:
[----:B------:R-:W2:Y:S01]  /*7ee0*/  LDG.E.U16 R2, desc[UR36][R4.64] ;  /* 0x0000002404027981 */ /* 0x000ea2000c1e1500 */
[----:B------:R-:W-:Y:S01]  /*7ef0*/  IMAD.MOV.U32 R3, RZ, RZ, RZ ;  /* 0x000000ffff037224 */ /* 0x000fe200078e00ff */
[----:B--2---:R-:W0:Y:S01]  /*7f00*/  I2F.S16 R2, R2 ;  /* 0x0000000200027306 */ /* 0x004e220000101400 */
[----:B------:R-:W-:Y:S05]  /*7f10*/  BRA `(.L_x_42051) ;  /* 0x0000000c00247947 */ /* 0x000fea0003800000 */
.L_x_42047:
        /* <DEDUP_REMOVED lines=9> */
.L_x_42055:
[----:B------:R-:W2:Y:S01]  /*7fb0*/  LDG.E.U16 R2, desc[UR36][R4.64] ;  /* 0x0000002404027981 */ /* 0x000ea2000c1e1500 */
[----:B------:R-:W-:Y:S02]  /*7fc0*/  IMAD.MOV.U32 R3, RZ, RZ, RZ ;  /* 0x000000ffff037224 */ /* 0x000fe400078e00ff */
[----:B--2---:R-:W-:Y:S01]  /*7fd0*/  HADD2.F32 R2, -RZ, R2.H0_H0 ;  /* 0x20000002ff027230 */ /* 0x004fe20000004100 */
[----:B------:R-:W-:Y:S06]  /*7fe0*/  BRA `(.L_x_42051) ;  /* 0x0000000800f07947 */ /* 0x000fec0003800000 */
.L_x_42054:
        /* <DEDUP_REMOVED lines=8> */
.L_x_42057:
[----:B------:R-:W2:Y:S02]  /*8070*/  LDG.E R3, desc[UR36][R4.64] ;  /* 0x0000002404037981 */ /* 0x000ea4000c1e1900 */
[--C-:B--2---:R-:W-:Y:S02]  /*8080*/  HADD2.F32 R2, -RZ, R3.reuse.H0_H0 ;  /* 0x20000003ff027230 */ /* 0x104fe40000004100 */
[----:B------:R-:W-:Y:S01]  /*8090*/  HADD2.F32 R3, -RZ, R3.H1_H1 ;  /* 0x30000003ff037230 */ /* 0x000fe20000004100 */
[----:B------:R-:W-:Y:S06]  /*80a0*/  BRA `(.L_x_42051) ;  /* 0x0000000800c07947 */ /* 0x000fec0003800000 */
.L_x_42056:
        /* <DEDUP_REMOVED lines=8> */
.L_x_42046:
        /* <DEDUP_REMOVED lines=13> */
.L_x_42060:
        /* <DEDUP_REMOVED lines=10> */
.L_x_42059:
        /* <DEDUP_REMOVED lines=26> */
.L_x_42062:
        /* <DEDUP_REMOVED lines=13> */
.L_x_42061:
[----:B------:R-:W2:Y:S01]  /*8510*/  LDG.E.U16 R2, desc[UR36][R4.64] ;  /* 0x0000002404027981 */ /* 0x000ea2000c1e1500 */
[----:B------:R-:W-:Y:S01]  /*8520*/  IMAD.MOV.U32 R3, RZ, RZ, RZ ;  /* 0x000000ffff037224 */ /* 0x000fe200078e00ff */
[----:B--2---:R-:W-:Y:S01]  /*8530*/  SHF.L.U32 R2, R2, 0x10, RZ ;  /* 0x0000001002027819 */ /* 0x004fe200000006ff */
[----:B------:R-:W-:Y:S06]  /*8540*/  BRA `(.L_x_42051) ;  /* 0x0000000400987947 */ /* 0x000fec0003800000 */
.L_x_42058:
        /* <DEDUP_REMOVED lines=12> */
.L_x_42065:
        /* <DEDUP_REMOVED lines=20> */
.L_x_42067:
[----:B------:R-:W-:Y:S05]  /*8750*/  BSYNC.RECONVERGENT B0 ;  /* 0x0000000000007941 */ /* 0x000fea0003800200 */
.L_x_42066:
[----:B------:R-:W-:Y:S01]  /*8760*/  IMAD.SHL.U32 R0, R0, 0x100000, RZ ;  /* 0x0010000000007824 */ /* 0x000fe200078e00ff */
[----:B------:R-:W-:-:S04]  /*8770*/  LEA R2, R2, 0x3b800000, 0x17 ;  /* 0x3b80000002027811 */ /* 0x000fc800078eb8ff */
[----:B------:R-:W-:Y:S01]  /*8780*/  LOP3.LUT R2, R2, R0, R9, 0xfe, !PT ;  /* 0x0000000002027212 */ /* 0x000fe200078efe09 */
[----:B------:R-:W-:Y:S06]  /*8790*/  BRA `(.L_x_42051) ;  /* 0x0000000400047947 */ /* 0x000fec0003800000 */
.L_x_42064:
        /* <DEDUP_REMOVED lines=20> */
.L_x_42069:
[----:B------:R-:W-:Y:S05]  /*88e0*/  BSYNC.RECONVERGENT B0 ;  /* 0x0000000000007941 */ /* 0x000fea0003800200 */
.L_x_42068:
[----:B------:R-:W-:Y:S01]  /*88f0*/  IMAD.SHL.U32 R0, R0, 0x200000, RZ ;  /* 0x0020000000007824 */ /* 0x000fe200078e00ff */
[----:B------:R-:W-:-:S04]  /*8900*/  LEA R2, R2, 0x37800000, 0x17 ;  /* 0x3780000002027811 */ /* 0x000fc800078eb8ff */
[----:B------:R-:W-:Y:S01]  /*8910*/  LOP3.LUT R2, R2, R0, R9, 0xfe, !PT ;  /* 0x0000000002027212 */ /* 0x000fe200078efe09 */
[----:B------:R-:W-:Y:S06]  /*8920*/  BRA `(.L_x_42051) ;  /* 0x0000000000a07947 */ /* 0x000fec0003800000 */
.L_x_42063:
        /* <DEDUP_REMOVED lines=15> */
.L_x_42050:
        /* <DEDUP_REMOVED lines=16> */
.L_x_42072:
[----:B------:R-:W-:Y:S01]  /*8b20*/  CS2R R2, SRZ ;  /* 0x0000000000027805 */ /* 0x000fe2000001ff00 */
[----:B------:R-:W-:Y:S06]  /*8b30*/  BRA `(.L_x_42051) ;  /* 0x00000000001c7947 */ /* 0x000fec0003800000 */
.L_x_42071:
[----:B------:R-:W2:Y:S01]  /*8b40*/  LDG.E.64 R4, desc[UR36][R4.64] ;  /* 0x0000002404047981 */ /* 0x000ea2000c1e1b00 */
[----:B------:R-:W-:Y:S01]  /*8b50*/  IMAD.MOV.U32 R3, RZ, RZ, RZ ;  /* 0x000000ffff037224 */ /* 0x000fe200078e00ff */
[----:B--2---:R0:W1:Y:S01]  /*8b60*/  I2F.U64 R2, R4 ;  /* 0x0000000400027312 */ /* 0x0040620000301000 */
[----:B------:R-:W-:Y:S05]  /*8b70*/  BRA `(.L_x_42051) ;  /* 0x00000000000c7947 */ /* 0x000fea0003800000 */
.L_x_42070:
[----:B------:R-:W2:Y:S01]  /*8b80*/  LDG.E R2, desc[UR36][R4.64] ;  /* 0x0000002404027981 */ /* 0x000ea2000c1e1900 */
[----:B------:R-:W-:Y:S01]  /*8b90*/  HFMA2 R3, -RZ, RZ, 0, 0 ;  /* 0x00000000ff037431 */ /* 0x000fe200000001ff */
[----:B--2---:R-:W-:-:S07]  /*8ba0*/  I2FP.F32.U32 R2, R2 ;  /* 0x0000000200027245 */ /* 0x004fce0000201000 */
.L_x_42051:
[----:B------:R-:W-:Y:S05]  /*8bb0*/  BSYNC.RECONVERGENT B6 ;  /* 0x0000000000067941 */ /* 0x000fea0003800200 */
.L_x_42045:
[----:B------:R-:W0:Y:S01]  /*8bc0*/  LDCU.64 UR4, c[0x0][0x590] ;  /* 0x0000b200ff0477ac */ /* 0x000e220008000a00 */
[----:B------:R-:W-:Y:S01]  /*8bd0*/  BSSY.RECONVERGENT B0, `(.L_x_42073) ;  /* 0x000003b000007945 */ /* 0x000fe20003800200 */
[----:B012-45:R-:W-:-:S04]  /*8be0*/  FMUL.FTZ R0, R2, UR5 ;  /* 0x0000000502007c20 */ /* 0x037fc80008410000 */
[C---:B---3--:R-:W-:Y:S01]  /*8bf0*/  FFMA.FTZ R5, R3.reuse, UR4, R0 ;  /* 0x0000000403057c23 */ /* 0x048fe20008010000 */
        /* <DEDUP_REMOVED lines=42> */
.L_x_42076:
        /* <DEDUP_REMOVED lines=8> */
.L_x_42075:
[----:B------:R-:W-:-:S04]  /*8f20*/  FMUL.RZ R0, R5, 0.15915493667125701904 ;  /* 0x3e22f98305007820 */ /* 0x000fc8000040c000 */
[----:B------:R0:W1:Y:S08]  /*8f30*/  MUFU.COS R4, R0 ;  /* 0x0000000000047308 */ /* 0x0000700000000000 */
[----:B------:R0:W2:Y:S01]  /*8f40*/  MUFU.SIN R5, R0 ;  /* 0x0000000000057308 */ /* 0x0000a20000000400 */
[----:B------:R-:W-:Y:S05]  /*8f50*/  BRA `(.L_x_42077) ;  /* 0x0000000000087947 */ /* 0x000fea0003800000 */
.L_x_42074:
[----:B------:R-:W-:-:S06]  /*8f60*/  FMUL.FTZ R4, R6, 1.4426950216293334961 ;  /* 0x3fb8aa3b06047820 */ /* 0x000fcc0000410000 */
[----:B------:R-:W3:Y:S02]  /*8f70*/  MUFU.EX2 R4, R4 ;  /* 0x0000000400047308 */ /* 0x000ee40000000800 */
.L_x_42077:
[----:B------:R-:W-:Y:S05]  /*8f80*/  BSYNC.RECONVERGENT B0 ;  /* 0x0000000000007941 */ /* 0x000fea0003800200 */
.L_x_42073:
        /* <DEDUP_REMOVED lines=17> */
.L_x_42081:
[----:B-123--:R-:W1:Y:S02]  /*90a0*/  F2I.S64.TRUNC R4, R4 ;  /* 0x0000000400047311 */ /* 0x00ee64000020d900 */
[----:B-1----:R-:W-:-:S05]  /*90b0*/  IMAD.MOV.U32 R7, RZ, RZ, R4 ;  /* 0x000000ffff077224 */ /* 0x002fca00078e0004 */
[----:B------:R1:W-:Y:S01]  /*90c0*/  STG.E.U8 desc[UR36][R2.64], R7 ;  /* 0x0000000702007986 */ /* 0x0003e2000c101124 */
[----:B------:R-:W-:Y:S05]  /*90d0*/  BRA `(.L_x_42083) ;  /* 0x0000000c002c7947 */ /* 0x000fea0003800000 */
.L_x_42080:
        /* <DEDUP_REMOVED lines=9> */
.L_x_42085:
[----:B-123--:R-:W1:Y:S02]  /*9170*/  F2I.FTZ.TRUNC.NTZ R5, R4 ;  /* 0x0000000400057305 */ /* 0x00ee64000021f100 */
[----:B-1----:R1:W-:Y:S01]  /*9180*/  STG.E desc[UR36][R2.64], R5 ;  /* 0x0000000502007986 */ /* 0x0023e2000c101924 */
[----:B------:R-:W-:Y:S05]  /*9190*/  BRA `(.L_x_42083) ;  /* 0x0000000800fc7947 */ /* 0x000fea0003800000 */
.L_x_42084:
[----:B-123--:R-:W1:Y:S02]  /*91a0*/  F2I.FTZ.TRUNC.NTZ R5, R4 ;  /* 0x0000000400057305 */ /* 0x00ee64000021f100 */
[----:B-1----:R1:W-:Y:S01]  /*91b0*/  STG.E.U16 desc[UR36][R2.64], R5 ;  /* 0x0000000502007986 */ /* 0x0023e2000c101524 */
[----:B------:R-:W-:Y:S05]  /*91c0*/  BRA `(.L_x_42083) ;  /* 0x0000000800f07947 */ /* 0x000fea0003800000 */
.L_x_42079:
        /* <DEDUP_REMOVED lines=8> */
.L_x_42087:
[----:B-1-3--:R-:W-:-:S05]  /*9250*/  F2FP.F16.F32.PACK_AB R4, RZ, R4 ;  /* 0x00000004ff04723e */ /* 0x00afca00000000ff */
[----:B------:R1:W-:Y:S01]  /*9260*/  STG.E.U16 desc[UR36][R2.64], R4 ;  /* 0x0000000402007986 */ /* 0x0003e2000c101524 */
[----:B------:R-:W-:Y:S05]  /*9270*/  BRA `(.L_x_42083) ;  /* 0x0000000800c47947 */ /* 0x000fea0003800000 */
.L_x_42086:
        /* <DEDUP_REMOVED lines=8> */
.L_x_42089:
[----:B-123--:R-:W-:-:S05]  /*9300*/  F2FP.F16.F32.PACK_AB R5, R5, R4 ;  /* 0x000000040505723e */ /* 0x00efca00000000ff */
[----:B------:R1:W-:Y:S01]  /*9310*/  STG.E desc[UR36][R2.64], R5 ;  /* 0x0000000502007986 */ /* 0x0003e2000c101924 */
[----:B------:R-:W-:Y:S05]  /*9320*/  BRA `(.L_x_42083) ;  /* 0x0000000800987947 */ /* 0x000fea0003800000 */
.L_x_42088:
[----:B-1-3--:R-:W-:-:S06]  /*9330*/  FMUL.FTZ R4, R4, 1 ;  /* 0x3f80000004047820 */ /* 0x00afcc0000410000 */
[----:B--2---:R-:W1:Y:S02]  /*9340*/  F2F.F64.F32 R4, R4 ;  /* 0x0000000400047310 */ /* 0x004e640000201800 */
[----:B-1----:R1:W-:Y:S01]  /*9350*/  STG.E.64 desc[UR36][R2.64], R4 ;  /* 0x0000000402007986 */ /* 0x0023e2000c101b24 */
[----:B------:R-:W-:Y:S05]  /*9360*/  BRA `(.L_x_42083) ;  /* 0x0000000800887947 */ /* 0x000fea0003800000 */
.L_x_42078:
        /* <DEDUP_REMOVED lines=13> */
.L_x_42093:
        /* <DEDUP_REMOVED lines=16> */
.L_x_42096:
[----:B------:R-:W-:-:S04]  /*9540*/  SHF.R.U32.HI R4, RZ, 0x18, R4 ;  /* 0x00000018ff047819 */ /* 0x000fc80000011604 */
[----:B------:R-:W-:-:S04]  /*9550*/  LOP3.LUT R4, R5, 0x80, R4, 0xf8, !PT ;  /* 0x0000008005047812 */ /* 0x000fc800078ef804 */
[----:B------:R-:W-:-:S07]  /*9560*/  PRMT R0, R4, 0x7610, R0 ;  /* 0x0000761004007816 */ /* 0x000fce0000000000 */
.L_x_42095:
[----:B------:R-:W-:Y:S05]  /*9570*/  BSYNC.RECONVERGENT B0 ;  /* 0x0000000000007941 */ /* 0x000fea0003800200 */
.L_x_42094:
[----:B------:R0:W-:Y:S01]  /*9580*/  STG.E.U8 desc[UR36][R2.64], R0 ;  /* 0x0000000002007986 */ /* 0x0001e2000c101124 */
[----:B------:R-:W-:Y:S05]  /*9590*/  BRA `(.L_x_42083) ;  /* 0x0000000400fc7947 */ /* 0x000fea0003800000 */
.L_x_42092:
        /* <DEDUP_REMOVED lines=16> */
.L_x_42099:
[----:B------:R-:W-:-:S04]  /*96a0*/  SHF.R.U32.HI R4, RZ, 0x18, R4 ;  /* 0x00000018ff047819 */ /* 0x000fc80000011604 */
[----:B------:R-:W-:-:S04]  /*96b0*/  LOP3.LUT R5, R5, 0x80, R4, 0xf8, !PT ;  /* 0x0000008005057812 */ /* 0x000fc800078ef804 */
[----:B------:R-:W-:-:S07]  /*96c0*/  PRMT R0, R5, 0x7610, R0 ;  /* 0x0000761005007816 */ /* 0x000fce0000000000 */
.L_x_42098:
[----:B------:R-:W-:Y:S05]  /*96d0*/  BSYNC.RECONVERGENT B0 ;  /* 0x0000000000007941 */ /* 0x000fea0003800200 */
.L_x_42097:
[----:B------:R0:W-:Y:S01]  /*96e0*/  STG.E.U8 desc[UR36][R2.64], R0 ;  /* 0x0000000002007986 */ /* 0x0001e2000c101124 */
[----:B------:R-:W-:Y:S05]  /*96f0*/  BRA `(.L_x_42083) ;  /* 0x0000000400a47947 */ /* 0x000fea0003800000 */
.L_x_42091:
        /* <DEDUP_REMOVED lines=21> */
.L_x_42101:
[----:B-123--:R-:W1:Y:S02]  /*9850*/  F2I.U64.TRUNC R4, R4 ;  /* 0x0000000400047311 */ /* 0x00ee64000020d800 */
[----:B-1----:R1:W-:Y:S01]  /*9860*/  STG.E.64 desc[UR36][R2.64], R4 ;  /* 0x0000000402007986 */ /* 0x0023e2000c101b24 */
[----:B------:R-:W-:Y:S05]  /*9870*/  BRA `(.L_x_42083) ;  /* 0x0000000400447947 */ /* 0x000fea0003800000 */
.L_x_42100:
[----:B-123--:R-:W1:Y:S02]  /*9880*/  F2I.FTZ.U32.TRUNC.NTZ R5, R4 ;  /* 0x0000000400057305 */ /* 0x00ee64000021f000 */
[----:B-1----:R1:W-:Y:S01]  /*9890*/  STG.E desc[UR36][R2.64], R5 ;  /* 0x0000000502007986 */ /* 0x0023e2000c101924 */
[----:B------:R-:W-:Y:S05]  /*98a0*/  BRA `(.L_x_42083) ;  /* 0x0000000400387947 */ /* 0x000fea0003800000 */
.L_x_42090:
        /* <DEDUP_REMOVED lines=12> */
.L_x_42103:
[----:B-1-3--:R-:W-:Y:S01]  /*9970*/  FMUL.FTZ R8, R4, 1 ;  /* 0x3f80000004087820 */ /* 0x00afe20000410000 */
[----:B--2---:R-:W-:-:S05]  /*9980*/  FMUL.FTZ R10, R5, 1 ;  /* 0x3f800000050a7820 */ /* 0x004fca0000410000 */
[----:B------:R-:W-:Y:S08]  /*9990*/  F2F.F64.F32 R8, R8 ;  /* 0x0000000800087310 */ /* 0x000ff00000201800 */
[----:B------:R-:W1:Y:S02]  /*99a0*/  F2F.F64.F32 R10, R10 ;  /* 0x0000000a000a7310 */ /* 0x000e640000201800 */
[----:B-1----:R1:W-:Y:S01]  /*99b0*/  STG.E.128 desc[UR36][R2.64], R8 ;  /* 0x0000000802007986 */ /* 0x0023e2000c101d24 */
[----:B------:R-:W-:Y:S05]  /*99c0*/  BRA `(.L_x_42083) ;  /* 0x0000000000f07947 */ /* 0x000fea0003800000 */
.L_x_42102:
[----:B------:R-:W-:-:S09]  /*99d0*/  UISETP.NE.AND UP0, UPT, UR4, 0xf, UPT ;  /* 0x0000000f0400788c */ /* 0x000fd2000bf05270 */
[----:B------:R-:W-:Y:S05]  /*99e0*/  BRA.U !UP0, `(.L_x_42104) ;  /* 0x0000000108e07547 */ /* 0x000fea000b800000 */
[----:B------:R-:W-:-:S09]  /*99f0*/  UISETP.NE.AND UP0, UPT, UR4, 0x17, UPT ;  /* 0x000000170400788c */ /* 0x000fd2000bf05270 */
[----:B------:R-:W-:Y:S05]  /*9a00*/  BRA.U !UP0, `(.L_x_42105) ;  /* 0x00000001088c7547 */ /* 0x000fea000b800000 */
[----:B------:R-:W-:-:S09]  /*9a10*/  UISETP.NE.AND UP0, UPT, UR4, 0x18, UPT ;  /* 0x000000180400788c */ /* 0x000fd2000bf05270 */
[----:B------:R-:W-:Y:S05]  /*9a20*/  BRA.U !UP0, `(.L_x_42106) ;  /* 0x0000000108447547 */ /* 0x000fea000b800000 */
.L_x_42082:
[----:B0-----:R-:W-:Y:S01]  /*9a30*/  MOV R0, 0x0 ;  /* 0x0000000000007802 */ /* 0x001fe20000000f00 */
[----:B------:R-:W1:Y:S01]  /*9a40*/  LDCU.64 UR4, c[0x4][0x198] ;  /* 0x01003300ff0477ac */ /* 0x000e620008000a00 */
[----:B------:R-:W-:Y:S02]  /*9a50*/  HFMA2 R8, -RZ, RZ, 0, 6.020069122314453125e-06 ;  /* 0x00000065ff087431 */ /* 0x000fe400000001ff */
[----:B------:R-:W-:Y:S01]  /*9a60*/  IMAD.MOV.U32 R12, RZ, RZ, 0x1 ;  /* 0x00000001ff0c7424 */ /* 0x000fe200078e00ff */
[----:B------:R0:W4:Y:S01]  /*9a70*/  LDC.64 R2, c[0x4][R0] ;  /* 0x0100000000027b82 */ /* 0x0001220000000a00 */
[----:B------:R-:W5:Y:S01]  /*9a80*/  LDCU.64 UR6, c[0x4][0x1a0] ;  /* 0x01003400ff0677ac */ /* 0x000f620008000a00 */
[----:B------:R-:W-:Y:S01]  /*9a90*/  MOV R13, RZ ;  /* 0x000000ff000d7202 */ /* 0x000fe20000000f00 */
[----:B------:R-:W0:Y:S01]  /*9aa0*/  LDCU.64 UR8, c[0x4][0x90] ;  /* 0x01001200ff0877ac */ /* 0x000e220008000a00 */
[----:B-1-3--:R-:W-:Y:S01]  /*9ab0*/  MOV R4, UR4 ;  /* 0x0000000400047c02 */ /* 0x00afe20008000f00 */
[----:B--2---:R-:W-:Y:S01]  /*9ac0*/  IMAD.U32 R5, RZ, RZ, UR5 ;  /* 0x00000005ff057e24 */ /* 0x004fe2000f8e00ff */
[----:B-----5:R-:W-:Y:S01]  /*9ad0*/  MOV R6, UR6 ;  /* 0x0000000600067c02 */ /* 0x020fe20008000f00 */
[----:B------:R-:W-:Y:S01]  /*9ae0*/  IMAD.U32 R7, RZ, RZ, UR7 ;  /* 0x00000007ff077e24 */ /* 0x000fe2000f8e00ff */
[----:B0-----:R-:W-:Y:S01]  /*9af0*/  MOV R10, UR8 ;  /* 0x00000008000a7c02 */ /* 0x001fe20008000f00 */
[----:B------:R-:W-:-:S07]  /*9b00*/  IMAD.U32 R11, RZ, RZ, UR9 ;  /* 0x00000009ff0b7e24 */ /* 0x000fce000f8e00ff */
[----:B------:R-:W-:-:S07]  /*9b10*/  LEPC R20, `(.L_x_42107) ;  /* 0x000000001014794e */ /* 0x000fce0000000000 */
[----:B----4-:R-:W-:Y:S05]  /*9b20*/  CALL.ABS.NOINC R2 ;  /* 0x0000000002007343 */ /* 0x010fea0003c00000 */
.L_x_42107:
[----:B------:R-:W-:Y:S05]  /*9b30*/  BRA `(.L_x_42083) ;  /* 0x0000000000947947 */ /* 0x000fea0003800000 */
.L_x_42106:
        /* <DEDUP_REMOVED lines=12> */
.L_x_42109:
[----:B------:R-:W-:Y:S05]  /*9c00*/  BSYNC.RECONVERGENT B0 ;  /* 0x0000000000007941 */ /* 0x000fea0003800200 */
.L_x_42108:
[----:B--2---:R-:W-:-:S05]  /*9c10*/  LOP3.LUT R5, R0, 0x80, R7, 0xf8, !PT ;  /* 0x0000008000057812 */ /* 0x004fca00078ef807 */
[----:B------:R4:W-:Y:S01]  /*9c20*/  STG.E.U8 desc[UR36][R2.64], R5 ;  /* 0x0000000502007986 */ /* 0x0009e2000c101124 */
[----:B------:R-:W-:Y:S05]  /*9c30*/  BRA `(.L_x_42083) ;  /* 0x0000000000547947 */ /* 0x000fea0003800000 */
.L_x_42105:
        /* <DEDUP_REMOVED lines=11> */
.L_x_42111:
[----:B0-----:R-:W-:Y:S01]  /*9cf0*/  HFMA2 R0, -RZ, RZ, 0, 7.569789886474609375e-06 ;  /* 0x0000007fff007431 */ /* 0x001fe200000001ff */
[----:B------:R-:W-:-:S04]  /*9d00*/  ISETP.GT.U32.AND P0, PT, R6, 0x7f800000, PT ;  /* 0x7f8000000600780c */ /* 0x000fc80003f04070 */
[----:B------:R-:W-:-:S09]  /*9d10*/  SEL R0, R0, 0x7c, P0 ;  /* 0x0000007c00007807 */ /* 0x000fd20000000000 */
.L_x_42112:
[----:B------:R-:W-:Y:S05]  /*9d20*/  BSYNC.RECONVERGENT B0 ;  /* 0x0000000000007941 */ /* 0x000fea0003800200 */
.L_x_42110:
[----:B--2---:R-:W-:-:S04]  /*9d30*/  SHF.R.U32.HI R5, RZ, 0x18, R4 ;  /* 0x00000018ff057819 */ /* 0x004fc80000011604 */
[----:B------:R-:W-:-:S05]  /*9d40*/  LOP3.LUT R5, R0, 0x80, R5, 0xf8, !PT ;  /* 0x0000008000057812 */ /* 0x000fca00078ef805 */
[----:B------:R3:W-:Y:S01]  /*9d50*/  STG.E.U8 desc[UR36][R2.64], R5 ;  /* 0x0000000502007986 */ /* 0x0007e2000c101124 */
[----:B------:R-:W-:Y:S05]  /*9d60*/  BRA `(.L_x_42083) ;  /* 0x0000000000087947 */ /* 0x000fea0003800000 */
.L_x_42104:
[----:B-1-3--:R-:W-:-:S05]  /*9d70*/  F2FP.BF16.F32.PACK_AB R4, RZ, R4 ;  /* 0x00000004ff04723e */ /* 0x00afca00000010ff */
[----:B------:R1:W-:Y:S02]  /*9d80*/  STG.E.U16 desc[UR36][R2.64], R4 ;  /* 0x0000000402007986 */ /* 0x0003e4000c101524 */
.L_x_42083:
[----:B------:R-:W-:-:S07]  /*9d90*/  VIADD R17, R17, 0x80 ;  /* 0x0000008011117836 */ /* 0x000fce0000000000 */
.L_x_42043:
[----:B------:R-:W-:Y:S05]  /*9da0*/  BSYNC.RECONVERGENT B7 ;  /* 0x0000000000077941 */ /* 0x000fea0003800200 */
.L_x_42042:
        /* <DEDUP_REMOVED lines=306> */
.L_x_42113:
[----:B------:R-:W2:Y:S01]  /*b0d0*/  LDCU.128 UR8, c[0x0][0x580] ;  /* 0x0000b000ff0877ac */ /* 0x000ea20008000c00 */
[----:B------:R-:W-:Y:S01]  /*b0e0*/  BSSY.RECONVERGENT B6, `(.L_x_42114) ;  /* 0x00000f3000067945 */ /* 0x000fe20003800200 */
[----:B------:R-:W-:-:S04]  /*b0f0*/  UPRMT UR4, UR42, 0x9910, URZ ;  /* 0x000099102a047896 */ /* 0x000fc800080000ff */
[----:B------:R-:W-:Y:S01]  /*b100*/  UISETP.GT.AND UP0, UPT, UR4, 0x9, UPT ;  /* 0x000000090400788c */ /* 0x000fe2000bf04270 */
[----:B--2---:R-:W-:Y:S02]  /*b110*/  IADD3 R4, P1, PT, R0, UR10, RZ ;  /* 0x0000000a00047c10 */ /* 0x004fe4000ff3e0ff */
        /* <DEDUP_REMOVED lines=14> */
[----:B--2---:R-:W2:Y:S01]  /*b200*/  I2F.S16 R2, R2 ;  /* 0x0000000200027306 */ /* 0x004ea20000101400 */
[----:B------:R-:W-:Y:S05]  /*b210*/  BRA `(.L_x_42120) ;  /* 0x0000000c007c7947 */ /* 0x000fea0003800000 */
.L_x_42118:
[----:B------:R-:W2:Y:S01]  /*b220*/  LDG.E.U8 R2, desc[UR36][R4.64] ;  /* 0x0000002404027981 */ /* 0x000ea2000c1e1100 */
[----:B------:R-:W-:Y:S01]  /*b230*/  IMAD.MOV.U32 R3, RZ, RZ, RZ ;  /* 0x000000ffff037224 */ /* 0x000fe200078e00ff */
[----:B--2---:R-:W-:Y:S01]  /*b240*/  I2FP.F32.U32 R2, R2 ;  /* 0x0000000200027245 */ /* 0x004fe20000201000 */
[----:B------:R-:W-:Y:S06]  /*b250*/  BRA `(.L_x_42120) ;  /* 0x0000000c006c7947 */ /* 0x000fec0003800000 */
.L_x_42117:
        /* <DEDUP_REMOVED lines=10> */
.L_x_42122:
[----:B------:R-:W2:Y:S01]  /*b300*/  LDG.E R2, desc[UR36][R4.64] ;  /* 0x0000002404027981 */ /* 0x000ea2000c1e1900 */
[----:B------:R-:W-:Y:S01]  /*b310*/  IMAD.MOV.U32 R3, RZ, RZ, RZ ;  /* 0x000000ffff037224 */ /* 0x000fe200078e00ff */
[----:B--2---:R-:W-:Y:S01]  /*b320*/  I2FP.F32.S32 R2, R2 ;  /* 0x0000000200027245 */ /* 0x004fe20000201400 */
[----:B------:R-:W-:Y:S06]  /*b330*/  BRA `(.L_x_42120) ;  /* 0x0000000c00347947 */ /* 0x000fec0003800000 */
.L_x_42121:
[----:B------:R-:W2:Y:S01]  /*b340*/  LDG.E.U16 R2, desc[UR36][R4.64] ;  /* 0x0000002404027981 */ /* 0x000ea2000c1e1500 */
[----:B------:R-:W-:Y:S01]  /*b350*/  MOV R3, RZ ;  /* 0x000000ff00037202 */ /* 0x000fe20000000f00 */
[----:B--2---:R-:W3:Y:S01]  /*b360*/  I2F.S16 R2, R2 ;  /* 0x0000000200027306 */ /* 0x004ee20000101400 */
[----:B------:R-:W-:Y:S05]  /*b370*/  BRA `(.L_x_42120) ;  /* 0x0000000c00247947 */ /* 0x000fea0003800000 */
.L_x_42116:
        /* <DEDUP_REMOVED lines=9> */
.L_x_42124:
[----:B------:R-:W2:Y:S01]  /*b410*/  LDG.E.U16 R2, desc[UR36][R4.64] ;  /* 0x0000002404027981 */ /* 0x000ea2000c1e1500 */
[----:B------:R-:W-:Y:S02]  /*b420*/  HFMA2 R3, -RZ, RZ, 0, 0 ;  /* 0x00000000ff037431 */ /* 0x000fe400000001ff */
[----:B--2---:R-:W-:Y:S01]  /*b430*/  HADD2.F32 R2, -RZ, R2.H0_H0 ;  /* 0x20000002ff027230 */ /* 0x004fe20000004100 */
[----:B------:R-:W-:Y:S06]  /*b440*/  BRA `(.L_x_42120) ;  /* 0x0000000800f07947 */ /* 0x000fec0003800000 */
.L_x_42123:
        /* <DEDUP_REMOVED lines=8> */
.L_x_42126:
[----:B------:R-:W2:Y:S02]  /*b4d0*/  LDG.E R3, desc[UR36][R4.64] ;  /* 0x0000002404037981 */ /* 0x000ea4000c1e1900 */
[--C-:B--2---:R-:W-:Y:S02]  /*b4e0*/  HADD2.F32 R2, -RZ, R3.reuse.H0_H0 ;  /* 0x20000003ff027230 */ /* 0x104fe40000004100 */
[----:B------:R-:W-:Y:S01]  /*b4f0*/  HADD2.F32 R3, -RZ, R3.H1_H1 ;  /* 0x30000003ff037230 */ /* 0x000fe20000004100 */
[----:B------:R-:W-:Y:S06]  /*b500*/  BRA `(.L_x_42120) ;  /* 0x0000000800c07947 */ /* 0x000fec0003800000 */
.L_x_42125:
        /* <DEDUP_REMOVED lines=8> */
.L_x_42115:
        /* <DEDUP_REMOVED lines=13> */
.L_x_42129:
        /* <DEDUP_REMOVED lines=10> */
.L_x_42128:
        /* <DEDUP_REMOVED lines=26> */
.L_x_42131:
[----:B------:R-:W2:Y:S02]  /*b8a0*/  LDG.E.U8 R3, desc[UR36][R4.64] ;  /* 0x0000002404037981 */ /* 0x000ea4000c1e1100 */
[C---:B--2---:R-:W-:Y:S01]  /*b8b0*/  IMAD.SHL.U32 R0, R3.reuse, 0x2000000, RZ ;  /* 0x0200000003007824 */ /* 0x044fe200078e00ff */
[----:B------:R-:W-:-:S04]  /*b8c0*/  SHF.L.U32 R3, R3, 0x8, RZ ;  /* 0x0000000803037819 */ /* 0x000fc800000006ff */
[----:B------:R-:W-:Y:S02]  /*b8d0*/  ISETP.GE.U32.AND P0, PT, R0, 0x8000000, PT ;  /* 0x080000000000780c */ /* 0x000fe40003f06070 */
[----:B------:R-:W-:-:S11]  /*b8e0*/  PRMT R7, R3, 0x9910, RZ ;  /* 0x0000991003077816 */ /* 0x000fd600000000ff */
[----:B------:R-:W-:Y:S01]  /*b8f0*/  @!P0 LOP3.LUT R2, R3, 0x7f00, RZ, 0xc0, !PT ;  /* 0x00007f0003028812 */ /* 0x000fe200078ec0ff */
[----:B------:R-:W-:Y:S01]  /*b900*/  IMAD.MOV.U32 R3, RZ, RZ, RZ ;  /* 0x000000ffff037224 */ /* 0x000fe200078e00ff */
[----:B------:R-:W-:Y:S02]  /*b910*/  @P0 LEA.HI R0, R0, 0x70000000, RZ, 0x1c ;  /* 0x7000000000000811 */ /* 0x000fe400078fe0ff */
[----:B------:R-:W-:-:S03]  /*b920*/  @!P0 LOP3.LUT R2, R2, 0x3f000000, RZ, 0xfc, !PT ;  /* 0x3f00000002028812 */ /* 0x000fc600078efcff */
[----:B------:R-:W-:Y:S02]  /*b930*/  @P0 FMUL.FTZ R0, R0, 1.9259299443872358531e-34 ;  /* 0x0780000000000820 */ /* 0x000fe40000410000 */
[----:B------:R-:W-:-:S05]  /*b940*/  @!P0 FADD.FTZ R0, R2, -0.5 ;  /* 0xbf00000002008421 */ /* 0x000fca0000010000 */
[----:B------:R-:W-:Y:S01]  /*b950*/  LOP3.LUT R2, R0, 0x80000000, R7, 0xf8, !PT ;  /* 0x8000000000027812 */ /* 0x000fe200078ef807 */
[----:B------:R-:W-:Y:S06]  /*b960*/  BRA `(.L_x_42120) ;  /* 0x0000000400a87947 */ /* 0x000fec0003800000 */
.L_x_42130:
[----:B------:R-:W2:Y:S01]  /*b970*/  LDG.E.U16 R2, desc[UR36][R4.64] ;  /* 0x0000002404027981 */ /* 0x000ea2000c1e1500 */
[----:B------:R-:W-:Y:S01]  /*b980*/  MOV R3, RZ ;  /* 0x000000ff00037202 */ /* 0x000fe20000000f00 */
[----:B--2---:R-:W-:Y:S01]  /*b990*/  IMAD.U32 R2, R2, 0x10000, RZ ;  /* 0x0001000002027824 */ /* 0x004fe200078e00ff */
[----:B------:R-:W-:Y:S06]  /*b9a0*/  BRA `(.L_x_42120) ;  /* 0x0000000400987947 */ /* 0x000fec0003800000 */
.L_x_42127:
        /* <DEDUP_REMOVED lines=12> */
.L_x_42134:
        /* <DEDUP_REMOVED lines=20> */
.L_x_42136:
[----:B------:R-:W-:Y:S05]  /*bbb0*/  BSYNC.RECONVERGENT B0 ;  /* 0x0000000000007941 */ /* 0x000fea0003800200 */
.L_x_42135:
[----:B------:R-:W-:Y:S02]  /*bbc0*/  SHF.L.U32 R0, R0, 0x14, RZ ;  /* 0x0000001400007819 */ /* 0x000fe400000006ff */
[----:B------:R-:W-:-:S04]  /*bbd0*/  LEA R2, R2, 0x3b800000, 0x17 ;  /* 0x3b80000002027811 */ /* 0x000fc800078eb8ff */
[----:B------:R-:W-:Y:S01]  /*bbe0*/  LOP3.LUT R2, R2, R0, R9, 0xfe, !PT ;  /* 0x0000000002027212 */ /* 0x000fe200078efe09 */
[----:B------:R-:W-:Y:S06]  /*bbf0*/  BRA `(.L_x_42120) ;  /* 0x0000000400047947 */ /* 0x000fec0003800000 */
.L_x_42133:
        /* <DEDUP_REMOVED lines=20> */
.L_x_42138:
[----:B------:R-:W-:Y:S05]  /*bd40*/  BSYNC.RECONVERGENT B0 ;  /* 0x0000000000007941 */ /* 0x000fea0003800200 */
.L_x_42137:
[----:B------:R-:W-:Y:S02]  /*bd50*/  SHF.L.U32 R0, R0, 0x15, RZ ;  /* 0x0000001500007819 */ /* 0x000fe400000006ff */
[----:B------:R-:W-:-:S04]  /*bd60*/  LEA R2, R2, 0x37800000, 0x17 ;  /* 0x3780000002027811 */ /* 0x000fc800078eb8ff */
[----:B------:R-:W-:Y:S01]  /*bd70*/  LOP3.LUT R2, R2, R0, R9, 0xfe, !PT ;  /* 0x0000000002027212 */ /* 0x000fe200078efe09 */
[----:B------:R-:W-:Y:S06]  /*bd80*/  BRA `(.L_x_42120) ;  /* 0x0000000000a07947 */ /* 0x000fec0003800000 */
.L_x_42132:
[----:B------:R-:W-:-:S09]  /*bd90*/  UISETP.NE.AND UP0, UPT, UR4, 0x1c, UPT ;  /* 0x0000001c0400788c */ /* 0x000fd2000bf05270 */
[----:B------:R-:W-:Y:S05]  /*bda0*/  BRA.U !UP0, `(.L_x_42139) ;  /* 0x00000001088c7547 */ /* 0x000fea000b800000 */
[----:B------:R-:W-:-:S09]  /*bdb0*/  UISETP.NE.AND UP0, UPT, UR4, 0x1d, UPT ;  /* 0x0000001d0400788c */ /* 0x000fd2000bf05270 */
[----:B------:R-:W-:Y:S05]  /*bdc0*/  BRA.U !UP0, `(.L_x_42140) ;  /* 0x0000000108747547 */ /* 0x000fea000b800000 */
[----:B------:R-:W-:-:S09]  /*bdd0*/  UISETP.NE.AND UP0, UPT, UR4, 0x2c, UPT ;  /* 0x0000002c0400788c */ /* 0x000fd2000bf05270 */
[----:B------:R-:W-:Y:S05]  /*bde0*/  BRA.U UP0, `(.L_x_42119) ;  /* 0x0000000100247547 */ /* 0x000fea000b800000 */
[----:B------:R-:W2:Y:S01]  /*bdf0*/  LDG.E.U8 R4, desc[UR36][R4.64] ;  /* 0x0000002404047981 */ /* 0x000ea2000c1e1100 */
[----:B------:R-:W-:Y:S01]  /*be00*/  IMAD.MOV.U32 R3, RZ, RZ, RZ ;  /* 0x000000ffff037224 */ /* 0x000fe200078e00ff */
[----:B------:R-:W-:Y:S02]  /*be10*/  MOV R2, 0x400000 ;  /* 0x0040000000027802 */ /* 0x000fe40000000f00 */
[----:B--2---:R-:W-:-:S13]  /*be20*/  ISETP.NE.AND P0, PT, R4, RZ, PT ;  /* 0x000000ff0400720c */ /* 0x004fda0003f05270 */
[----:B------:R-:W-:Y:S05]  /*be30*/  @!P0 BRA `(.L_x_42120) ;  /* 0x0000000000748947 */ /* 0x000fea0003800000 */
[----:B------:R-:W-:-:S13]  /*be40*/  ISETP.NE.AND P0, PT, R4, 0xff, PT ;  /* 0x000000ff0400780c */ /* 0x000fda0003f05270 */
[----:B------:R-:W-:Y:S01]  /*be50*/  @!P0 IMAD.MOV.U32 R2, RZ, RZ, 0x7f800001 ;  /* 0x7f800001ff028424 */ /* 0x000fe200078e00ff */
[----:B------:R-:W-:Y:S01]  /*be60*/  @P0 SHF.L.U32 R2, R4, 0x17, RZ ;  /* 0x0000001704020819 */ /* 0x000fe200000006ff */
[----:B------:R-:W-:Y:S06]  /*be70*/  BRA `(.L_x_42120) ;  /* 0x0000000000647947 */ /* 0x000fec0003800000 */
.L_x_42119:
        /* <DEDUP_REMOVED lines=16> */
.L_x_42141:
[----:B------:R-:W-:Y:S01]  /*bf80*/  CS2R R2, SRZ ;  /* 0x0000000000027805 */ /* 0x000fe2000001ff00 */
[----:B------:R-:W-:Y:S06]  /*bf90*/  BRA `(.L_x_42120) ;  /* 0x00000000001c7947 */ /* 0x000fec0003800000 */
.L_x_42140:
[----:B------:R-:W2:Y:S01]  /*bfa0*/  LDG.E.64 R4, desc[UR36][R4.64] ;  /* 0x0000002404047981 */ /* 0x000ea2000c1e1b00 */
[----:B------:R-:W-:Y:S01]  /*bfb0*/  MOV R3, RZ ;  /* 0x000000ff00037202 */ /* 0x000fe20000000f00 */
[----:B--2---:R0:W1:Y:S01]  /*bfc0*/  I2F.U64 R2, R4 ;  /* 0x0000000400027312 */ /* 0x0040620000301000 */
[----:B------:R-:W-:Y:S05]  /*bfd0*/  BRA `(.L_x_42120) ;  /* 0x00000000000c7947 */ /* 0x000fea0003800000 */
.L_x_42139:
[----:B------:R-:W2:Y:S01]  /*bfe0*/  LDG.E R2, desc[UR36][R4.64] ;  /* 0x0000002404027981 */ /* 0x000ea2000c1e1900 */
[----:B------:R-:W-:Y:S01]  /*bff0*/  IMAD.MOV.U32 R3, RZ, RZ, RZ ;  /* 0x000000ffff037224 */ /* 0x000fe200078e00ff */
[----:B--2---:R-:W-:-:S07]  /*c000*/  I2FP.F32.U32 R2, R2 ;  /* 0x0000000200027245 */ /* 0x004fce0000201000 */
.L_x_42120:
[----:B------:R-:W-:Y:S05]  /*c010*/  BSYNC.RECONVERGENT B6 ;  /* 0x0000000000067941 */ /* 0x000fea0003800200 */
.L_x_42114:
[----:B------:R-:W0:Y:S01]  /*c020*/  LDCU.64 UR4, c[0x0][0x590] ;  /* 0x0000b200ff0477ac */ /* 0x000e220008000a00 */
[----:B------:R-:W-:Y:S01]  /*c030*/  BSSY.RECONVERGENT B0, `(.L_x_42142) ;  /* 0x000003b000007945 */ /* 0x000fe20003800200 */
[----:B0123-5:R-:W-:-:S04]  /*c040*/  FMUL.FTZ R0, R2, UR5 ;  /* 0x0000000502007c20 */ /* 0x02ffc80008410000 */
[C---:B----4-:R-:W-:Y:S01]  /*c050*/  FFMA.FTZ R5, R3.reuse, UR4, R0 ;  /* 0x0000000403057c23 */ /* 0x050fe20008010000 */
        /* <DEDUP_REMOVED lines=42> */
.L_x_42145:
        /* <DEDUP_REMOVED lines=8> */
.L_x_42144:
[----:B------:R-:W-:-:S04]  /*c380*/  FMUL.RZ R0, R5, 0.15915493667125701904 ;  /* 0x3e22f98305007820 */ /* 0x000fc8000040c000 */
[----:B------:R1:W2:Y:S08]  /*c390*/  MUFU.COS R4, R0 ;  /* 0x0000000000047308 */ /* 0x0002b00000000000 */
[----:B------:R1:W3:Y:S01]  /*c3a0*/  MUFU.SIN R5, R0 ;  /* 0x0000000000057308 */ /* 0x0002e20000000400 */
[----:B------:R-:W-:Y:S05]  /*c3b0*/  BRA `(.L_x_42146) ;  /* 0x0000000000087947 */ /* 0x000fea0003800000 */
.L_x_42143:
[----:B------:R-:W-:-:S06]  /*c3c0*/  FMUL.FTZ R4, R6, 1.4426950216293334961 ;  /* 0x3fb8aa3b06047820 */ /* 0x000fcc0000410000 */
[----:B------:R-:W0:Y:S02]  /*c3d0*/  MUFU.EX2 R4, R4 ;  /* 0x0000000400047308 */ /* 0x000e240000000800 */
.L_x_42146:
[----:B------:R-:W-:Y:S05]  /*c3e0*/  BSYNC.RECONVERGENT B0 ;  /* 0x0000000000007941 */ /* 0x000fea0003800200 */
.L_x_42142:
        /* <DEDUP_REMOVED lines=12> */
[----:B0-----:R-:W-:Y:S01]  /*c4b0*/  STG.E.U8 desc[UR36][R16.64], R3 ;  /* 0x0000000310007986 */ /* 0x001fe2000c101124 */
[----:B------:R-:W-:Y:S05]  /*c4c0*/  EXIT ;  /* 0x000000000000794d */ /* 0x000fea0003800000 */
.L_x_42150:
[----:B0-23--:R-:W0:Y:S02]  /*c4d0*/  F2I.S64.TRUNC R4, R4 ;  /* 0x0000000400047311 */ /* 0x00de24000020d900 */
[----:B0-----:R-:W-:-:S05]  /*c4e0*/  IMAD.MOV.U32 R3, RZ, RZ, R4 ;  /* 0x000000ffff037224 */ /* 0x001fca00078e0004 */
[----:B------:R-:W-:Y:S01]  /*c4f0*/  STG.E.U8 desc[UR36][R16.64], R3 ;  /* 0x0000000310007986 */ /* 0x000fe2000c101124 */
[----:B------:R-:W-:Y:S05]  /*c500*/  EXIT ;  /* 0x000000000000794d */ /* 0x000fea0003800000 */
.L_x_42149:
        /* <DEDUP_REMOVED lines=9> */
.L_x_42153:
[----:B0-2---:R-:W0:Y:S02]  /*c5a0*/  F2I.FTZ.TRUNC.NTZ R3, R4 ;  /* 0x0000000400037305 */ /* 0x005e24000021f100 */
[----:B0-----:R-:W-:Y:S01]  /*c5b0*/  STG.E desc[UR36][R16.64], R3 ;  /* 0x0000000310007986 */ /* 0x001fe2000c101924 */
[----:B------:R-:W-:Y:S05]  /*c5c0*/  EXIT ;  /* 0x000000000000794d */ /* 0x000fea0003800000 */
.L_x_42152:
[----:B0-2---:R-:W0:Y:S02]  /*c5d0*/  F2I.FTZ.TRUNC.NTZ R3, R4 ;  /* 0x0000000400037305 */ /* 0x005e24000021f100 */
[----:B0-----:R-:W-:Y:S01]  /*c5e0*/  STG.E.U16 desc[UR36][R16.64], R3 ;  /* 0x0000000310007986 */ /* 0x001fe2000c101524 */
[----:B------:R-:W-:Y:S05]  /*c5f0*/  EXIT ;  /* 0x000000000000794d */ /* 0x000fea0003800000 */
.L_x_42148:
        /* <DEDUP_REMOVED lines=8> */
.L_x_42155:
[----:B0-2---:R-:W-:-:S05]  /*c680*/  F2FP.F16.F32.PACK_AB R4, RZ, R4 ;  /* 0x00000004ff04723e */ /* 0x005fca00000000ff */
[----:B------:R-:W-:Y:S01]  /*c690*/  STG.E.U16 desc[UR36][R16.64], R4 ;  /* 0x0000000410007986 */ /* 0x000fe2000c101524 */
[----:B------:R-:W-:Y:S05]  /*c6a0*/  EXIT ;  /* 0x000000000000794d */ /* 0x000fea0003800000 */
.L_x_42154:
        /* <DEDUP_REMOVED lines=8> */
.L_x_42157:
[----:B0-23--:R-:W-:-:S05]  /*c730*/  F2FP.F16.F32.PACK_AB R3, R5, R4 ;  /* 0x000000040503723e */ /* 0x00dfca00000000ff */
[----:B------:R-:W-:Y:S01]  /*c740*/  STG.E desc[UR36][R16.64], R3 ;  /* 0x0000000310007986 */ /* 0x000fe2000c101924 */
[----:B------:R-:W-:Y:S05]  /*c750*/  EXIT ;  /* 0x000000000000794d */ /* 0x000fea0003800000 */
.L_x_42156:
[----:B0-2---:R-:W-:-:S06]  /*c760*/  FMUL.FTZ R2, R4, 1 ;  /* 0x3f80000004027820 */ /* 0x005fcc0000410000 */
[----:B------:R-:W0:Y:S02]  /*c770*/  F2F.F64.F32 R2, R2 ;  /* 0x0000000200027310 */ /* 0x000e240000201800 */
[----:B0-----:R-:W-:Y:S01]  /*c780*/  STG.E.64 desc[UR36][R16.64], R2 ;  /* 0x0000000210007986 */ /* 0x001fe2000c101b24 */
[----:B------:R-:W-:Y:S05]  /*c790*/  EXIT ;  /* 0x000000000000794d */ /* 0x000fea0003800000 */
.L_x_42147:
        /* <DEDUP_REMOVED lines=11> */
[----:B0-----:R-:W-:Y:S01]  /*c850*/  STG.E.U16 desc[UR36][R16.64], R3 ;  /* 0x0000000310007986 */ /* 0x001fe2000c101524 */
[----:B------:R-:W-:Y:S05]  /*c860*/  EXIT ;  /* 0x000000000000794d */ /* 0x000fea0003800000 */
.L_x_42161:
[----:B0-2---:R-:W-:Y:S01]  /*c870*/  LOP3.LUT R2, R4, 0x7fffffff, RZ, 0xc0, !PT ;  /* 0x7fffffff04027812 */ /* 0x005fe200078ec0ff */
        /* <DEDUP_REMOVED lines=15> */
.L_x_42164:
[----:B------:R-:W-:-:S04]  /*c970*/  SHF.R.U32.HI R4, RZ, 0x18, R4 ;  /* 0x00000018ff047819 */ /* 0x000fc80000011604 */
[----:B------:R-:W-:-:S04]  /*c980*/  LOP3.LUT R3, R3, 0x80, R4, 0xf8, !PT ;  /* 0x0000008003037812 */ /* 0x000fc800078ef804 */
[----:B------:R-:W-:-:S07]  /*c990*/  PRMT R8, R3, 0x7610, R8 ;  /* 0x0000761003087816 */ /* 0x000fce0000000008 */
.L_x_42163:
[----:B------:R-:W-:Y:S05]  /*c9a0*/  BSYNC.RECONVERGENT B0 ;  /* 0x0000000000007941 */ /* 0x000fea0003800200 */
.L_x_42162:
[----:B------:R-:W-:Y:S01]  /*c9b0*/  STG.E.U8 desc[UR36][R16.64], R8 ;  /* 0x0000000810007986 */ /* 0x000fe2000c101124 */
[----:B------:R-:W-:Y:S05]  /*c9c0*/  EXIT ;  /* 0x000000000000794d */ /* 0x000fea0003800000 */
.L_x_42160:
[----:B0-2---:R-:W-:Y:S01]  /*c9d0*/  LOP3.LUT R2, R4, 0x7fffffff, RZ, 0xc0, !PT ;  /* 0x7fffffff04027812 */ /* 0x005fe200078ec0ff */
[----:B------:R-:W-:Y:S01]  /*c9e0*/  BSSY.RECONVERGENT B0, `(.L_x_42165) ;  /* 0x0000012000007945 */ /* 0x000fe20003800200 */
[----:B------:R-:W-:Y:S02]  /*c9f0*/  IMAD.MOV.U32 R8, RZ, RZ, 0x80 ;  /* 0x00000080ff087424 */ /* 0x000fe400078e00ff */
        /* <DEDUP_REMOVED lines=13> */
.L_x_42167:
[----:B------:R-:W-:-:S04]  /*cad0*/  SHF.R.U32.HI R4, RZ, 0x18, R4 ;  /* 0x00000018ff047819 */ /* 0x000fc80000011604 */
[----:B------:R-:W-:-:S04]  /*cae0*/  LOP3.LUT R3, R3, 0x80, R4, 0xf8, !PT ;  /* 0x0000008003037812 */ /* 0x000fc800078ef804 */
[----:B------:R-:W-:-:S07]  /*caf0*/  PRMT R8, R3, 0x7610, R8 ;  /* 0x0000761003087816 */ /* 0x000fce0000000008 */
.L_x_42166:
[----:B------:R-:W-:Y:S05]  /*cb00*/  BSYNC.RECONVERGENT B0 ;  /* 0x0000000000007941 */ /* 0x000fea0003800200 */
.L_x_42165:
[----:B------:R-:W-:Y:S01]  /*cb10*/  STG.E.U8 desc[UR36][R16.64], R8 ;  /* 0x0000000810007986 */ /* 0x000fe2000c101124 */
[----:B------:R-:W-:Y:S05]  /*cb20*/  EXIT ;  /* 0x000000000000794d */ /* 0x000fea0003800000 */
.L_x_42159:
[----:B------:R-:W-:-:S09]  /*cb30*/  UISETP.NE.AND UP0, UPT, UR4, 0x1c, UPT ;  /* 0x0000001c0400788c */ /* 0x000fd2000bf05270 */
[----:B------:R-:W-:Y:S05]  /*cb40*/  BRA.U !UP0, `(.L_x_42168) ;  /* 0x0000000108587547 */ /* 0x000fea000b800000 */
[----:B------:R-:W-:-:S09]  /*cb50*/  UISETP.NE.AND UP0, UPT, UR4, 0x1d, UPT ;  /* 0x0000001d0400788c */ /* 0x000fd2000bf05270 */
[----:B------:R-:W-:Y:S05]  /*cb60*/  BRA.U !UP0, `(.L_x_42169) ;  /* 0x0000000108447547 */ /* 0x000fea000b800000 */
[----:B------:R-:W-:-:S09]  /*cb70*/  UISETP.NE.AND UP0, UPT, UR4, 0x2c, UPT ;  /* 0x0000002c0400788c */ /* 0x000fd2000bf05270 */
[----:B------:R-:W-:Y:S05]  /*cb80*/  BRA.U UP0, `(.L_x_42151) ;  /* 0x0000000100b47547 */ /* 0x000fea000b800000 */
[----:B0-2---:R-:W-:-:S04]  /*cb90*/  SHF.R.U32.HI R2, RZ, 0x17, R4 ;  /* 0x00000017ff027819 */ /* 0x005fc80000011604 */
        /* <DEDUP_REMOVED lines=14> */
.L_x_42169:
[----:B0-23--:R-:W0:Y:S02]  /*cc80*/  F2I.U64.TRUNC R4, R4 ;  /* 0x0000000400047311 */ /* 0x00de24000020d800 */
[----:B0-----:R-:W-:Y:S01]  /*cc90*/  STG.E.64 desc[UR36][R16.64], R4 ;  /* 0x0000000410007986 */ /* 0x001fe2000c101b24 */
[----:B------:R-:W-:Y:S05]  /*cca0*/  EXIT ;  /* 0x000000000000794d */ /* 0x000fea0003800000 */
.L_x_42168:
[----:B0-2---:R-:W0:Y:S02]  /*ccb0*/  F2I.FTZ.U32.TRUNC.NTZ R3, R4 ;  /* 0x0000000400037305 */ /* 0x005e24000021f000 */
[----:B0-----:R-:W-:Y:S01]  /*ccc0*/  STG.E desc[UR36][R16.64], R3 ;  /* 0x0000000310007986 */ /* 0x001fe2000c101924 */
[----:B------:R-:W-:Y:S05]  /*ccd0*/  EXIT ;  /* 0x000000000000794d */ /* 0x000fea0003800000 */
.L_x_42158:
        /* <DEDUP_REMOVED lines=12> */
.L_x_42171:
[----:B0-2---:R-:W-:Y:S01]  /*cda0*/  FMUL.FTZ R8, R4, 1 ;  /* 0x3f80000004087820 */ /* 0x005fe20000410000 */
[----:B---3--:R-:W-:-:S05]  /*cdb0*/  FMUL.FTZ R10, R5, 1 ;  /* 0x3f800000050a7820 */ /* 0x008fca0000410000 */
[----:B------:R-:W-:Y:S08]  /*cdc0*/  F2F.F64.F32 R8, R8 ;  /* 0x0000000800087310 */ /* 0x000ff00000201800 */
[----:B------:R-:W0:Y:S02]  /*cdd0*/  F2F.F64.F32 R10, R10 ;  /* 0x0000000a000a7310 */ /* 0x000e240000201800 */
[----:B0-----:R-:W-:Y:S01]  /*cde0*/  STG.E.128 desc[UR36][R16.64], R8 ;  /* 0x0000000810007986 */ /* 0x001fe2000c101d24 */
[----:B------:R-:W-:Y:S05]  /*cdf0*/  EXIT ;  /* 0x000000000000794d */ /* 0x000fea0003800000 */
.L_x_42170:
[----:B------:R-:W-:-:S09]  /*ce00*/  UISETP.NE.AND UP0, UPT, UR4, 0xf, UPT ;  /* 0x0000000f0400788c */ /* 0x000fd2000bf05270 */
[----:B------:R-:W-:Y:S05]  /*ce10*/  BRA.U !UP0, `(.L_x_42172) ;  /* 0x0000000108e07547 */ /* 0x000fea000b800000 */
[----:B------:R-:W-:-:S09]  /*ce20*/  UISETP.NE.AND UP0, UPT, UR4, 0x17, UPT ;  /* 0x000000170400788c */ /* 0x000fd2000bf05270 */
[----:B------:R-:W-:Y:S05]  /*ce30*/  BRA.U !UP0, `(.L_x_42173) ;  /* 0x00000001088c7547 */ /* 0x000fea000b800000 */
[----:B------:R-:W-:-:S09]  /*ce40*/  UISETP.NE.AND UP0, UPT, UR4, 0x18, UPT ;  /* 0x000000180400788c */ /* 0x000fd2000bf05270 */
[----:B------:R-:W-:Y:S05]  /*ce50*/  BRA.U !UP0, `(.L_x_42174) ;  /* 0x0000000108447547 */ /* 0x000fea000b800000 */
.L_x_42151:
        /* <DEDUP_REMOVED lines=16> */
.L_x_42175:
[----:B------:R-:W-:Y:S05]  /*cf60*/  EXIT ;  /* 0x000000000000794d */ /* 0x000fea0003800000 */
.L_x_42174:
        /* <DEDUP_REMOVED lines=12> */
.L_x_42177:
[----:B------:R-:W-:Y:S05]  /*d030*/  BSYNC.RECONVERGENT B0 ;  /* 0x0000000000007941 */ /* 0x000fea0003800200 */
.L_x_42176:
[----:B------:R-:W-:-:S05]  /*d040*/  LOP3.LUT R3, R0, 0x80, R5, 0xf8, !PT ;  /* 0x0000008000037812 */ /* 0x000fca00078ef805 */
[----:B------:R-:W-:Y:S01]  /*d050*/  STG.E.U8 desc[UR36][R16.64], R3 ;  /* 0x0000000310007986 */ /* 0x000fe2000c101124 */
[----:B------:R-:W-:Y:S05]  /*d060*/  EXIT ;  /* 0x000000000000794d */ /* 0x000fea0003800000 */
.L_x_42173:
[----:B0-2---:R-:W-:Y:S01]  /*d070*/  LOP3.LUT R2, R4, 0x7fffffff, RZ, 0xc0, !PT ;  /* 0x7fffffff04027812 */ /* 0x005fe200078ec0ff */
        /* <DEDUP_REMOVED lines=10> */
.L_x_42179:
[----:B-1----:R-:W-:Y:S01]  /*d120*/  HFMA2 R0, -RZ, RZ, 0, 7.569789886474609375e-06 ;  /* 0x0000007fff007431 */ /* 0x002fe200000001ff */
[----:B------:R-:W-:-:S04]  /*d130*/  ISETP.GT.U32.AND P0, PT, R2, 0x7f800000, PT ;  /* 0x7f8000000200780c */ /* 0x000fc80003f04070 */
[----:B------:R-:W-:-:S09]  /*d140*/  SEL R0, R0, 0x7c, P0 ;  /* 0x0000007c00007807 */ /* 0x000fd20000000000 */
.L_x_42180:
[----:B------:R-:W-:Y:S05]  /*d150*/  BSYNC.RECONVERGENT B0 ;  /* 0x0000000000007941 */ /* 0x000fea0003800200 */
.L_x_42178:
[----:B------:R-:W-:-:S04]  /*d160*/  SHF.R.U32.HI R3, RZ, 0x18, R4 ;  /* 0x00000018ff037819 */ /* 0x000fc80000011604 */
[----:B------:R-:W-:-:S05]  /*d170*/  LOP3.LUT R3, R0, 0x80, R3, 0xf8, !PT ;  /* 0x0000008000037812 */ /* 0x000fca00078ef803 */
[----:B------:R-:W-:Y:S01]  /*d180*/  STG.E.U8 desc[UR36][R16.64], R3 ;  /* 0x0000000310007986 */ /* 0x000fe2000c101124 */
[----:B------:R-:W-:Y:S05]  /*d190*/  EXIT ;  /* 0x000000000000794d */ /* 0x000fea0003800000 */
.L_x_42172:
[----:B0-2---:R-:W-:-:S05]  /*d1a0*/  F2FP.BF16.F32.PACK_AB R4, RZ, R4 ;  /* 0x00000004ff04723e */ /* 0x005fca00000010ff */
[----:B------:R-:W-:Y:S01]  /*d1b0*/  STG.E.U16 desc[UR36][R16.64], R4 ;  /* 0x0000000410007986 */ /* 0x000fe2000c101524 */
[----:B------:R-:W-:Y:S05]  /*d1c0*/  EXIT ;  /* 0x000000000000794d */ /* 0x000fea0003800000 */
.L_x_42181:
        /* <DEDUP_REMOVED lines=11> */
.L_x_68734:


//--------------------- .text._ZN2at6native27unrolled_elementwise_kernelIZNS0_50_GLOBAL__N__2680c7bb_12_PowKernel_cu_7dd49032_300322pow_scalar_tensor_implIfEEvRNS_18TensorIteratorBaseEN3c107complexIT_EEEUlNS7_IfEEE_St5arrayIPcLm2EELi4E23TrivialOffsetCalculatorILi1EjESG_NS0_6memory12LoadWithCastILi1EEENSH_13StoreWithCastILi1EEEEEviS8_T0_T2_T3_T4_T5_ --------------------------
	.section	.text._ZN2at6native27unrolled_elementwise_kernelIZNS0_50_GLOBAL__N__2680c7bb_12_PowKernel_cu_7dd49032_300322pow_scalar_tensor_implIfEEvRNS_18TensorIteratorBaseEN3c107complexIT_EEEUlNS7_IfEEE_St5arrayIPcLm2EELi4E23TrivialOffsetCalculatorILi1EjESG_NS0_6memory12LoadWithCastILi1EEENSH_13StoreWithCastILi1EEEEEviS8_T0_T2_T3_T4_T5_,"ax",@progbits
	.align	128
        .global         _ZN2at6native27unrolled_elementwise_kernelIZNS0_50_GLOBAL__N__2680c7bb_12_PowKernel_cu_7dd49032_300322pow_scalar_tensor_implIfEEvRNS_18TensorIteratorBaseEN3c107complexIT_EEEUlNS7_IfEEE_St5arrayIPcLm2EELi4E23TrivialOffsetCalculatorILi1EjESG_NS0_6memory12LoadWithCastILi1EEENSH_13StoreWithCastILi1EEEEEviS8_T0_T2_T3_T4_T5_
        .type           _ZN2at6native27unrolled_elementwise_kernelIZNS0_50_GLOBAL__N__2680c7bb_12_PowKernel_cu_7dd49032_300322pow_scalar_tensor_implIfEEvRNS_18TensorIteratorBaseEN3c107complexIT_EEEUlNS7_IfEEE_St5arrayIPcLm2EELi4E23TrivialOffsetCalculatorILi1EjESG_NS0_6memory12LoadWithCastILi1EEENSH_13StoreWithCastILi1EEEEEviS8_T0_T2_T3_T4_T5_,@function
        .size           _ZN2at6native27unrolled_elementwise_kernelIZNS0_50_GLOBAL__N__2680c7bb_12_PowKernel_cu_7dd49032_300322pow_scalar_tensor_implIfEEvRNS_18TensorIteratorBaseEN3c107complexIT_EEEUlNS7_IfEEE_St5arrayIPcLm2EELi4E23TrivialOffsetCalculatorILi1EjESG_NS0_6memory12LoadWithCastILi1EEENSH_13StoreWithCastILi1EEEEEviS8_T0_T2_T3_T4_T5_,(.L_x_68735 - _ZN2at6native27unrolled_elementwise_kernelIZNS0_50_GLOBAL__N__2680c7bb_12_PowKernel_cu_7dd49032_300322pow_scalar_tensor_implIfEEvRNS_18TensorIteratorBaseEN3c107complexIT_EEEUlNS7_IfEEE_St5arrayIPcLm2EELi4E23TrivialOffsetCalculatorILi1EjESG_NS0_6memory12LoadWithCastILi1EEENSH_13StoreWithCastILi1EEEEEviS8_T0_T2_T3_T4_T5_)
        .other          _ZN2at6native27unrolled_elementwise_kernelIZNS0_50_GLOBAL__N__2680c7bb_12_PowKernel_cu_7dd49032_300322pow_scalar_tensor_implIfEEvRNS_18TensorIteratorBaseEN3c107complexIT_EEEUlNS7_IfEEE_St5arrayIPcLm2EELi4E23TrivialOffsetCalculatorILi1EjESG_NS0_6memory12LoadWithCastILi1EEENSH_13StoreWithCastILi1EEEEEviS8_T0_T2_T3_T4_T5_,@"STO_CUDA_ENTRY STV_DEFAULT"
_ZN2at6native27unrolled_elementwise_kernelIZNS0_50_GLOBAL__N__2680c7bb_12_PowKernel_cu_7dd49032_300322pow_scalar_tensor_implIfEEvRNS_18TensorIteratorBaseEN3c107complexIT_EEEUlNS7_IfEEE_St5arrayIPcLm2EELi4E23TrivialOffsetCalculatorILi1EjESG_NS0_6memory12LoadWithCastILi1EEENSH_13StoreWithCastILi1EEEEEviS8_T0_T2_T3_T4_T5_:
.text._ZN2at6native27unrolled_elementwise_kernelIZNS0_50_GLOBAL__N__2680c7bb_12_PowKernel_cu_7dd49032_300322pow_scalar_tensor_implIfEEvRNS_18TensorIteratorBaseEN3c107complexIT_EEEUlNS7_IfEEE_St5arrayIPcLm2EELi4E23TrivialOffsetCalculatorILi1EjESG_NS0_6memory12LoadWithCastILi1EEENSH_13StoreWithCastILi1EEEEEviS8_T0_T2_T3_T4_T5_:
        /* <DEDUP_REMOVED lines=34> */
.L_x_42188:
[----:B------:R-:W2:Y:S01]  /*0220*/  LDG.E.U8 R4, desc[UR36][R4.64] ;  /* 0x0000002404047981 */ /* 0x000ea2000c1e1100 */
[----:B------:R-:W-:Y:S01]  /*0230*/  IMAD.MOV.U32 R17, RZ, RZ, RZ ;  /* 0x000000ffff117224 */ /* 0x000fe200078e00ff */
[----:B--2---:R-:W-:Y:S01]  /*0240*/  I2FP.F32.U32 R16, R4 ;  /* 0x0000000400107245 */ /* 0x004fe20000201000 */
[----:B------:R-:W-:Y:S06]  /*0250*/  BRA `(.L_x_42190) ;  /* 0x0000000c00707947 */ /* 0x000fec0003800000 */
.L_x_42187:
        /* <DEDUP_REMOVED lines=10> */
.L_x_42192:
[----:B------:R-:W2:Y:S01]  /*0300*/  LDG.E R4, desc[UR36][R4.64] ;  /* 0x0000002404047981 */ /* 0x000ea2000c1e1900 */
[----:B------:R-:W-:Y:S01]  /*0310*/  IMAD.MOV.U32 R17, RZ, RZ, RZ ;  /* 0x000000ffff117224 */ /* 0x000fe200078e00ff */
[----:B--2---:R-:W-:Y:S01]  /*0320*/  I2FP.F32.S32 R16, R4 ;  /* 0x0000000400107245 */ /* 0x004fe20000201400 */
[----:B------:R-:W-:Y:S06]  /*0330*/  BRA `(.L_x_42190) ;  /* 0x0000000c00387947 */ /* 0x000fec0003800000 */
.L_x_42191:
[----:B------:R-:W2:Y:S01]  /*0340*/  LDG.E.U16 R4, desc[UR36][R4.64] ;  /* 0x0000002404047981 */ /* 0x000ea2000c1e1500 */
[----:B------:R-:W-:Y:S01]  /*0350*/  IMAD.MOV.U32 R17, RZ, RZ, RZ ;  /* 0x000000ffff117224 */ /* 0x000fe200078e00ff */
[----:B--2---:R2:W3:Y:S01]  /*0360*/  I2F.S16 R16, R4 ;  /* 0x0000000400107306 */ /* 0x0044e20000101400 */
[----:B------:R-:W-:Y:S05]  /*0370*/  BRA `(.L_x_42190) ;  /* 0x0000000c00287947 */ /* 0x000fea0003800000 */
.L_x_42186:
        /* <DEDUP_REMOVED lines=9> */
.L_x_42194:
[----:B------:R-:W2:Y:S01]  /*0410*/  LDG.E.U16 R4, desc[UR36][R4.64] ;  /* 0x0000002404047981 */ /* 0x000ea2000c1e1500 */
[----:B------:R-:W-:Y:S02]  /*0420*/  IMAD.MOV.U32 R17, RZ, RZ, RZ ;  /* 0x000000ffff117224 */ /* 0x000fe400078e00ff */
[----:B--2---:R-:W-:Y:S01]  /*0430*/  HADD2.F32 R16, -RZ, R4.H0_H0 ;  /* 0x20000004ff107230 */ /* 0x004fe20000004100 */
[----:B------:R-:W-:Y:S06]  /*0440*/  BRA `(.L_x_42190) ;  /* 0x0000000800f47947 */ /* 0x000fec0003800000 */
.L_x_42193:
        /* <DEDUP_REMOVED lines=8> */
.L_x_42196:
[----:B------:R-:W2:Y:S02]  /*04d0*/  LDG.E R4, desc[UR36][R4.64] ;  /* 0x0000002404047981 */ /* 0x000ea4000c1e1900 */
[--C-:B--2---:R-:W-:Y:S02]  /*04e0*/  HADD2.F32 R16, -RZ, R4.reuse.H0_H0 ;  /* 0x20000004ff107230 */ /* 0x104fe40000004100 */
[----:B------:R-:W-:Y:S01]  /*04f0*/  HADD2.F32 R17, -RZ, R4.H1_H1 ;  /* 0x30000004ff117230 */ /* 0x000fe20000004100 */
[----:B------:R-:W-:Y:S06]  /*0500*/  BRA `(.L_x_42190) ;  /* 0x0000000800c47947 */ /* 0x000fec0003800000 */
.L_x_42195:
        /* <DEDUP_REMOVED lines=8> */
.L_x_42185:
        /* <DEDUP_REMOVED lines=13> */
.L_x_42199:
        /* <DEDUP_REMOVED lines=10> */
.L_x_42198:
        /* <DEDUP_REMOVED lines=26> */
.L_x_42201:
[----:B------:R-:W2:Y:S01]  /*08a0*/  LDG.E.U8 R4, desc[UR36][R4.64] ;  /* 0x0000002404047981 */ /* 0x000ea2000c1e1100 */
[----:B------:R-:W-:Y:S02]  /*08b0*/  IMAD.MOV.U32 R17, RZ, RZ, RZ ;  /* 0x000000ffff117224 */ /* 0x000fe400078e00ff */
        /* <DEDUP_REMOVED lines=12> */
.L_x_42200:
[----:B------:R-:W2:Y:S01]  /*0980*/  LDG.E.U16 R4, desc[UR36][R4.64] ;  /* 0x0000002404047981 */ /* 0x000ea2000c1e1500 */
[----:B------:R-:W-:Y:S02]  /*0990*/  IMAD.MOV.U32 R17, RZ, RZ, RZ ;  /* 0x000000ffff117224 */ /* 0x000fe400078e00ff */
[----:B--2---:R-:W-:Y:S01]  /*09a0*/  IMAD.U32 R16, R4, 0x10000, RZ ;  /* 0x0001000004107824 */ /* 0x004fe200078e00ff */
[----:B------:R-:W-:Y:S06]  /*09b0*/  BRA `(.L_x_42190) ;  /* 0x0000000400987947 */ /* 0x000fec0003800000 */
.L_x_42197:
        /* <DEDUP_REMOVED lines=12> */
.L_x_42204:
        /* <DEDUP_REMOVED lines=20> */
.L_x_42206:
[----:B------:R-:W-:Y:S05]  /*0bc0*/  BSYNC.RECONVERGENT B0 ;  /* 0x0000000000007941 */ /* 0x000fea0003800200 */
.L_x_42205:
[----:B------:R-:W-:Y:S01]  /*0bd0*/  IMAD.SHL.U32 R0, R0, 0x100000, RZ ;  /* 0x0010000000007824 */ /* 0x000fe200078e00ff */
[----:B------:R-:W-:-:S04]  /*0be0*/  LEA R3, R3, 0x3b800000, 0x17 ;  /* 0x3b80000003037811 */ /* 0x000fc800078eb8ff */
[----:B------:R-:W-:Y:S01]  /*0bf0*/  LOP3.LUT R16, R3, R0, R7, 0xfe, !PT ;  /* 0x0000000003107212 */ /* 0x000fe200078efe07 */
[----:B------:R-:W-:Y:S06]  /*0c00*/  BRA `(.L_x_42190) ;  /* 0x0000000400047947 */ /* 0x000fec0003800000 */
.L_x_42203:
        /* <DEDUP_REMOVED lines=20> */
.L_x_42208:
[----:B------:R-:W-:Y:S05]  /*0d50*/  BSYNC.RECONVERGENT B0 ;  /* 0x0000000000007941 */ /* 0x000fea0003800200 */
.L_x_42207:
[----:B------:R-:W-:Y:S01]  /*0d60*/  IMAD.SHL.U32 R0, R0, 0x200000, RZ ;  /* 0x0020000000007824 */ /* 0x000fe200078e00ff */
[----:B------:R-:W-:-:S04]  /*0d70*/  LEA R3, R3, 0x37800000, 0x17 ;  /* 0x3780000003037811 */ /* 0x000fc800078eb8ff */
[----:B------:R-:W-:Y:S01]  /*0d80*/  LOP3.LUT R16, R3, R0, R7, 0xfe, !PT ;  /* 0x0000000003107212 */ /* 0x000fe200078efe07 */
[----:B------:R-:W-:Y:S06]  /*0d90*/  BRA `(.L_x_42190) ;  /* 0x0000000000a07947 */ /* 0x000fec0003800000 */
.L_x_42202:
[----:B------:R-:W-:-:S09]  /*0da0*/  UISETP.NE.AND UP0, UPT, UR4, 0x1c, UPT ;  /* 0x0000001c0400788c */ /* 0x000fd2000bf05270 */
[----:B------:R-:W-:Y:S05]  /*0db0*/  BRA.U !UP0, `(.L_x_42209) ;  /* 0x00000001088c7547 */ /* 0x000fea000b800000 */
[----:B------:R-:W-:-:S09]  /*0dc0*/  UISETP.NE.AND UP0, UPT, UR4, 0x1d, UPT ;  /* 0x0000001d0400788c */ /* 0x000fd2000bf05270 */
[----:B------:R-:W-:Y:S05]  /*0dd0*/  BRA.U !UP0, `(.L_x_42210) ;  /* 0x0000000108747547 */ /* 0x000fea000b800000 */
[----:B------:R-:W-:-:S09]  /*0de0*/  UISETP.NE.AND UP0, UPT, UR4, 0x2c, UPT ;  /* 0x0000002c0400788c */ /* 0x000fd2000bf05270 */
[----:B------:R-:W-:Y:S05]  /*0df0*/  BRA.U !UP0, `(.L_x_42211) ;  /* 0x0000000108487547 */ /* 0x000fea000b800000 */
.L_x_42189:
        /* <DEDUP_REMOVED lines=16> */
.L_x_42212:
[----:B------:R-:W-:Y:S01]  /*0f00*/  CS2R R16, SRZ ;  /* 0x0000000000107805 */ /* 0x000fe2000001ff00 */
[----:B------:R-:W-:Y:S06]  /*0f10*/  BRA `(.L_x_42190) ;  /* 0x0000000000407947 */ /* 0x000fec0003800000 */
.L_x_42211:
        /* <DEDUP_REMOVED lines=9> */
.L_x_42210:
[----:B------:R-:W2:Y:S01]  /*0fb0*/  LDG.E.64 R4, desc[UR36][R4.64] ;  /* 0x0000002404047981 */ /* 0x000ea2000c1e1b00 */
[----:B------:R-:W-:Y:S01]  /*0fc0*/  IMAD.MOV.U32 R17, RZ, RZ, RZ ;  /* 0x000000ffff117224 */ /* 0x000fe200078e00ff */
[----:B--2---:R0:W1:Y:S01]  /*0fd0*/  I2F.U64 R16, R4 ;  /* 0x0000000400107312 */ /* 0x0040620000301000 */
[----:B------:R-:W-:Y:S05]  /*0fe0*/  BRA `(.L_x_42190) ;  /* 0x00000000000c7947 */ /* 0x000fea0003800000 */
.L_x_42209:
[----:B------:R-:W2:Y:S01]  /*0ff0*/  LDG.E R4, desc[UR36][R4.64] ;  /* 0x0000002404047981 */ /* 0x000ea2000c1e1900 */
[----:B------:R-:W-:Y:S01]  /*1000*/  IMAD.MOV.U32 R17, RZ, RZ, RZ ;  /* 0x000000ffff117224 */ /* 0x000fe200078e00ff */
[----:B--2---:R-:W-:-:S07]  /*1010*/  I2FP.F32.U32 R16, R4 ;  /* 0x0000000400107245 */ /* 0x004fce0000201000 */
.L_x_42190:
[----:B------:R-:W-:Y:S05]  /*1020*/  BSYNC.RECONVERGENT B6 ;  /* 0x0000000000067941 */ /* 0x000fea0003800200 */
.L_x_42184:
[----:B------:R-:W-:-:S07]  /*1030*/  VIADD R29, R27, 0x80 ;  /* 0x000000801b1d7836 */ /* 0x000fce0000000000 */
.L_x_42183:
[----:B------:R-:W-:Y:S05]  /*1040*/  BSYNC.RECONVERGENT B7 ;  /* 0x0000000000077941 */ /* 0x000fea0003800200 */
.L_x_42182:
        /* <DEDUP_REMOVED lines=26> */
.L_x_42219:
[----:B------:R-:W2:Y:S01]  /*11f0*/  LDG.E.U8 R4, desc[UR36][R4.64] ;  /* 0x0000002404047981 */ /* 0x000ea2000c1e1100 */
[----:B------:R-:W-:Y:S01]  /*1200*/  IMAD.MOV.U32 R25, RZ, RZ, RZ ;  /* 0x000000ffff197224 */ /* 0x000fe200078e00ff */
[----:B--2---:R-:W-:Y:S01]  /*1210*/  I2FP.F32.U32 R24, R4 ;  /* 0x0000000400187245 */ /* 0x004fe20000201000 */
[----:B------:R-:W-:Y:S06]  /*1220*/  BRA `(.L_x_42221) ;  /* 0x0000000c00707947 */ /* 0x000fec0003800000 */
.L_x_42218:
        /* <DEDUP_REMOVED lines=10> */
.L_x_42223:
[----:B------:R-:W2:Y:S01]  /*12d0*/  LDG.E R4, desc[UR36][R4.64] ;  /* 0x0000002404047981 */ /* 0x000ea2000c1e1900 */
[----:B------:R-:W-:Y:S01]  /*12e0*/  IMAD.MOV.U32 R25, RZ, RZ, RZ ;  /* 0x000000ffff197224 */ /* 0x000fe200078e00ff */
[----:B--2---:R-:W-:Y:S01]  /*12f0*/  I2FP.F32.S32 R24, R4 ;  /* 0x0000000400187245 */ /* 0x004fe20000201400 */
[----:B------:R-:W-:Y:S06]  /*1300*/  BRA `(.L_x_42221) ;  /* 0x0000000c00387947 */ /* 0x000fec0003800000 */
.L_x_42222:
[----:B------:R-:W2:Y:S01]  /*1310*/  LDG.E.U16 R4, desc[UR36][R4.64] ;  /* 0x0000002404047981 */ /* 0x000ea2000c1e1500 */
[----:B------:R-:W-:Y:S01]  /*1320*/  IMAD.MOV.U32 R25, RZ, RZ, RZ ;  /* 0x000000ffff197224 */ /* 0x000fe200078e00ff */
[----:B--2---:R0:W2:Y:S01]  /*1330*/  I2F.S16 R24, R4 ;  /* 0x0000000400187306 */ /* 0x0040a20000101400 */
[----:B------:R-:W-:Y:S05]  /*1340*/  BRA `(.L_x_42221) ;  /* 0x0000000c00287947 */ /* 0x000fea0003800000 */
.L_x_42217:
        /* <DEDUP_REMOVED lines=9> */
.L_x_42225:
[----:B------:R-:W2:Y:S01]  /*13e0*/  LDG.E.U16 R4, desc[UR36][R4.64] ;  /* 0x0000002404047981 */ /* 0x000ea2000c1e1500 */
[----:B------:R-:W-:Y:S02]  /*13f0*/  IMAD.MOV.U32 R25, RZ, RZ, RZ ;  /* 0x000000ffff197224 */ /* 0x000fe400078e00ff */
[----:B--2---:R-:W-:Y:S01]  /*1400*/  HADD2.F32 R24, -RZ, R4.H0_H0 ;  /* 0x20000004ff187230 */ /* 0x004fe20000004100 */
[----:B------:R-:W-:Y:S06]  /*1410*/  BRA `(.L_x_42221) ;  /* 0x0000000800f47947 */ /* 0x000fec0003800000 */
.L_x_42224:
        /* <DEDUP_REMOVED lines=8> */
.L_x_42227:
[----:B------:R-:W2:Y:S02]  /*14a0*/  LDG.E R4, desc[UR36][R4.64] ;  /* 0x0000002404047981 */ /* 0x000ea4000c1e1900 */
[--C-:B--2---:R-:W-:Y:S02]  /*14b0*/  HADD2.F32 R24, -RZ, R4.reuse.H0_H0 ;  /* 0x20000004ff187230 */ /* 0x104fe40000004100 */
[----:B------:R-:W-:Y:S01]  /*14c0*/  HADD2.F32 R25, -RZ, R4.H1_H1 ;  /* 0x30000004ff197230 */ /* 0x000fe20000004100 */
[----:B------:R-:W-:Y:S06]  /*14d0*/  BRA `(.L_x_42221) ;  /* 0x0000000800c47947 */ /* 0x000fec0003800000 */
.L_x_42226:
        /* <DEDUP_REMOVED lines=8> */
.L_x_42216:
        /* <DEDUP_REMOVED lines=13> */
.L_x_42230:
        /* <DEDUP_REMOVED lines=10> */
.L_x_42229:
        /* <DEDUP_REMOVED lines=26> */
.L_x_42232:
[----:B------:R-:W2:Y:S01]  /*1870*/  LDG.E.U8 R4, desc[UR36][R4.64] ;  /* 0x0000002404047981 */ /* 0x000ea2000c1e1100 */
[----:B------:R-:W-:Y:S02]  /*1880*/  IMAD.MOV.U32 R25, RZ, RZ, RZ ;  /* 0x000000ffff197224 */ /* 0x000fe400078e00ff */
        /* <DEDUP_REMOVED lines=12> */
.L_x_42231:
[----:B------:R-:W2:Y:S01]  /*1950*/  LDG.E.U16 R4, desc[UR36][R4.64] ;  /* 0x0000002404047981 */ /* 0x000ea2000c1e1500 */
[----:B------:R-:W-:Y:S02]  /*1960*/  IMAD.MOV.U32 R25, RZ, RZ, RZ ;  /* 0x000000ffff197224 */ /* 0x000fe400078e00ff */
[----:B--2---:R-:W-:Y:S01]  /*1970*/  IMAD.U32 R24, R4, 0x10000, RZ ;  /* 0x0001000004187824 */ /* 0x004fe200078e00ff */
[----:B------:R-:W-:Y:S06]  /*1980*/  BRA `(.L_x_42221) ;  /* 0x0000000400987947 */ /* 0x000fec0003800000 */
.L_x_42228:
        /* <DEDUP_REMOVED lines=12> */
.L_x_42235:
        /* <DEDUP_REMOVED lines=20> */
.L_x_42237:
[----:B------:R-:W-:Y:S05]  /*1b90*/  BSYNC.RECONVERGENT B0 ;  /* 0x0000000000007941 */ /* 0x000fea0003800200 */
.L_x_42236:
[----:B------:R-:W-:Y:S01]  /*1ba0*/  IMAD.SHL.U32 R0, R0, 0x100000, RZ ;  /* 0x0010000000007824 */ /* 0x000fe200078e00ff */
[----:B------:R-:W-:-:S04]  /*1bb0*/  LEA R3, R3, 0x3b800000, 0x17 ;  /* 0x3b80000003037811 */ /* 0x000fc800078eb8ff */
[----:B------:R-:W-:Y:S01]  /*1bc0*/  LOP3.LUT R24, R3, R0, R7, 0xfe, !PT ;  /* 0x0000000003187212 */ /* 0x000fe200078efe07 */
[----:B------:R-:W-:Y:S06]  /*1bd0*/  BRA `(.L_x_42221) ;  /* 0x0000000400047947 */ /* 0x000fec0003800000 */
.L_x_42234:
        /* <DEDUP_REMOVED lines=20> */
.L_x_42239:
[----:B------:R-:W-:Y:S05]  /*1d20*/  BSYNC.RECONVERGENT B0 ;  /* 0x0000000000007941 */ /* 0x000fea0003800200 */
.L_x_42238:
[----:B------:R-:W-:Y:S01]  /*1d30*/  IMAD.SHL.U32 R0, R0, 0x200000, RZ ;  /* 0x0020000000007824 */ /* 0x000fe200078e00ff */
[----:B------:R-:W-:-:S04]  /*1d40*/  LEA R3, R3, 0x37800000, 0x17 ;  /* 0x3780000003037811 */ /* 0x000fc800078eb8ff */
[----:B------:R-:W-:Y:S01]  /*1d50*/  LOP3.LUT R24, R3, R0, R7, 0xfe, !PT ;  /* 0x0000000003187212 */ /* 0x000fe200078efe07 */
[----:B------:R-:W-:Y:S06]  /*1d60*/  BRA `(.L_x_42221) ;  /* 0x0000000000a07947 */ /* 0x000fec0003800000 */
.L_x_42233:
        /* <DEDUP_REMOVED lines=15> */
.L_x_42220:
        /* <DEDUP_REMOVED lines=16> */
.L_x_42242:
[----:B------:R-:W-:Y:S01]  /*1f60*/  CS2R R24, SRZ ;  /* 0x0000000000187805 */ /* 0x000fe2000001ff00 */
[----:B------:R-:W-:Y:S06]  /*1f70*/  BRA `(.L_x_42221) ;  /* 0x00000000001c7947 */ /* 0x000fec0003800000 */
.L_x_42241:
[----:B------:R-:W2:Y:S01]  /*1f80*/  LDG.E.64 R4, desc[UR36][R4.64] ;  /* 0x0000002404047981 */ /* 0x000ea2000c1e1b00 */
[----:B------:R-:W-:Y:S01]  /*1f90*/  IMAD.MOV.U32 R25, RZ, RZ, RZ ;  /* 0x000000ffff197224 */ /* 0x000fe200078e00ff */
[----:B--2---:R0:W2:Y:S01]  /*1fa0*/  I2F.U64 R24, R4 ;  /* 0x0000000400187312 */ /* 0x0040a20000301000 */
[----:B------:R-:W-:Y:S05]  /*1fb0*/  BRA `(.L_x_42221) ;  /* 0x00000000000c7947 */ /* 0x000fea0003800000 */
.L_x_42240:
[----:B------:R-:W2:Y:S01]  /*1fc0*/  LDG.E R4, desc[UR36][R4.64] ;  /* 0x0000002404047981 */ /* 0x000ea2000c1e1900 */
[----:B------:R-:W-:Y:S01]  /*1fd0*/  IMAD.MOV.U32 R25, RZ, RZ, RZ ;  /* 0x000000ffff197224 */ /* 0x000fe200078e00ff */
[----:B--2---:R-:W-:-:S07]  /*1fe0*/  I2FP.F32.U32 R24, R4 ;  /* 0x0000000400187245 */ /* 0x004fce0000201000 */
.L_x_42221:
[----:B------:R-:W-:Y:S05]  /*1ff0*/  BSYNC.RECONVERGENT B6 ;  /* 0x0000000000067941 */ /* 0x000fea0003800200 */
.L_x_42215:
[----:B------:R-:W-:-:S07]  /*2000*/  VIADD R29, R29, 0x80 ;  /* 0x000000801d1d7836 */ /* 0x000fce0000000000 */
.L_x_42214:
[----:B------:R-:W-:Y:S05]  /*2010*/  BSYNC.RECONVERGENT B7 ;  /* 0x0000000000077941 */ /* 0x000fea0003800200 */
.L_x_42213:
        /* <DEDUP_REMOVED lines=26> */
.L_x_42249:
[----:B------:R-:W2:Y:S01]  /*21c0*/  LDG.E.U8 R4, desc[UR36][R4.64] ;  /* 0x0000002404047981 */ /* 0x000ea2000c1e1100 */
[----:B------:R-:W-:Y:S01]  /*21d0*/  IMAD.MOV.U32 R23, RZ, RZ, RZ ;  /* 0x000000ffff177224 */ /* 0x000fe200078e00ff */
[----:B--2---:R-:W-:Y:S01]  /*21e0*/  I2FP.F32.U32 R22, R4 ;  /* 0x0000000400167245 */ /* 0x004fe20000201000 */
[----:B------:R-:W-:Y:S06]  /*21f0*/  BRA `(.L_x_42251) ;  /* 0x0000000c00707947 */ /* 0x000fec0003800000 */
.L_x_42248:
        /* <DEDUP_REMOVED lines=10> */
.L_x_42253:
[----:B------:R-:W2:Y:S01]  /*22a0*/  LDG.E R4, desc[UR36][R4.64] ;  /* 0x0000002404047981 */ /* 0x000ea2000c1e1900 */
[----:B------:R-:W-:Y:S01]  /*22b0*/  IMAD.MOV.U32 R23, RZ, RZ, RZ ;  /* 0x000000ffff177224 */ /* 0x000fe200078e00ff */
[----:B--2---:R-:W-:Y:S01]  /*22c0*/  I2FP.F32.S32 R22, R4 ;  /* 0x0000000400167245 */ /* 0x004fe20000201400 */
[----:B------:R-:W-:Y:S06]  /*22d0*/  BRA `(.L_x_42251) ;  /* 0x0000000c00387947 */ /* 0x000fec0003800000 */
.L_x_42252:
[----:B------:R-:W2:Y:S01]  /*22e0*/  LDG.E.U16 R4, desc[UR36][R4.64] ;  /* 0x0000002404047981 */ /* 0x000ea2000c1e1500 */
[----:B------:R-:W-:Y:S01]  /*22f0*/  IMAD.MOV.U32 R23, RZ, RZ, RZ ;  /* 0x000000ffff177224 */ /* 0x000fe200078e00ff */
[----:B--2---:R4:W0:Y:S01]  /*2300*/  I2F.S16 R22, R4 ;  /* 0x0000000400167306 */ /* 0x0048220000101400 */
[----:B------:R-:W-:Y:S05]  /*2310*/  BRA `(.L_x_42251) ;  /* 0x0000000c00287947 */ /* 0x000fea0003800000 */
.L_x_42247:
        /* <DEDUP_REMOVED lines=9> */
.L_x_42255:
[----:B------:R-:W2:Y:S01]  /*23b0*/  LDG.E.U16 R4, desc[UR36][R4.64] ;  /* 0x0000002404047981 */ /* 0x000ea2000c1e1500 */
[----:B------:R-:W-:Y:S02]  /*23c0*/  IMAD.MOV.U32 R23, RZ, RZ, RZ ;  /* 0x000000ffff177224 */ /* 0x000fe400078e00ff */
[----:B--2---:R-:W-:Y:S01]  /*23d0*/  HADD2.F32 R22, -RZ, R4.H0_H0 ;  /* 0x20000004ff167230 */ /* 0x004fe20000004100 */
[----:B------:R-:W-:Y:S06]  /*23e0*/  BRA `(.L_x_42251) ;  /* 0x0000000800f47947 */ /* 0x000fec0003800000 */
.L_x_42254:
        /* <DEDUP_REMOVED lines=8> */
.L_x_42257:
[----:B------:R-:W2:Y:S02]  /*2470*/  LDG.E R4, desc[UR36][R4.64] ;  /* 0x0000002404047981 */ /* 0x000ea4000c1e1900 */
[--C-:B--2---:R-:W-:Y:S02]  /*2480*/  HADD2.F32 R22, -RZ, R4.reuse.H0_H0 ;  /* 0x20000004ff167230 */ /* 0x104fe40000004100 */
[----:B------:R-:W-:Y:S01]  /*2490*/  HADD2.F32 R23, -RZ, R4.H1_H1 ;  /* 0x30000004ff177230 */ /* 0x000fe20000004100 */
[----:B------:R-:W-:Y:S06]  /*24a0*/  BRA `(.L_x_42251) ;  /* 0x0000000800c47947 */ /* 0x000fec0003800000 */
.L_x_42256:
        /* <DEDUP_REMOVED lines=8> */
.L_x_42246:
        /* <DEDUP_REMOVED lines=13> */
.L_x_42260:
        /* <DEDUP_REMOVED lines=10> */
.L_x_42259:
        /* <DEDUP_REMOVED lines=26> */
.L_x_42262:
        /* <DEDUP_REMOVED lines=14> */
.L_x_42261:
[----:B------:R-:W2:Y:S01]  /*2920*/  LDG.E.U16 R4, desc[UR36][R4.64] ;  /* 0x0000002404047981 */ /* 0x000ea2000c1e1500 */
[----:B------:R-:W-:Y:S02]  /*2930*/  IMAD.MOV.U32 R23, RZ, RZ, RZ ;  /* 0x000000ffff177224 */ /* 0x000fe400078e00ff */
[----:B--2---:R-:W-:Y:S01]  /*2940*/  IMAD.U32 R22, R4, 0x10000, RZ ;  /* 0x0001000004167824 */ /* 0x004fe200078e00ff */
[----:B------:R-:W-:Y:S06]  /*2950*/  BRA `(.L_x_42251) ;  /* 0x0000000400987947 */ /* 0x000fec0003800000 */
.L_x_42258:
        /* <DEDUP_REMOVED lines=12> */
.L_x_42265:
        /* <DEDUP_REMOVED lines=20> */
.L_x_42267:
[----:B------:R-:W-:Y:S05]  /*2b60*/  BSYNC.RECONVERGENT B0 ;  /* 0x0000000000007941 */ /* 0x000fea0003800200 */
.L_x_42266:
[----:B------:R-:W-:Y:S01]  /*2b70*/  IMAD.SHL.U32 R0, R0, 0x100000, RZ ;  /* 0x0010000000007824 */ /* 0x000fe200078e00ff */
[----:B------:R-:W-:-:S04]  /*2b80*/  LEA R3, R3, 0x3b800000, 0x17 ;  /* 0x3b80000003037811 */ /* 0x000fc800078eb8ff */
[----:B------:R-:W-:Y:S01]  /*2b90*/  LOP3.LUT R22, R3, R0, R7, 0xfe, !PT ;  /* 0x0000000003167212 */ /* 0x000fe200078efe07 */
[----:B------:R-:W-:Y:S06]  /*2ba0*/  BRA `(.L_x_42251) ;  /* 0x0000000400047947 */ /* 0x000fec0003800000 */
.L_x_42264:
        /* <DEDUP_REMOVED lines=20> */
.L_x_42269:
[----:B------:R-:W-:Y:S05]  /*2cf0*/  BSYNC.RECONVERGENT B0 ;  /* 0x0000000000007941 */ /* 0x000fea0003800200 */
.L_x_42268:
[----:B------:R-:W-:Y:S01]  /*2d00*/  IMAD.SHL.U32 R0, R0, 0x200000, RZ ;  /* 0x0020000000007824 */ /* 0x000fe200078e00ff */
[----:B------:R-:W-:-:S04]  /*2d10*/  LEA R3, R3, 0x37800000, 0x17 ;  /* 0x3780000003037811 */ /* 0x000fc800078eb8ff */
[----:B------:R-:W-:Y:S01]  /*2d20*/  LOP3.LUT R22, R3, R0, R7, 0xfe, !PT ;  /* 0x0000000003167212 */ /* 0x000fe200078efe07 */
[----:B------:R-:W-:Y:S06]  /*2d30*/  BRA `(.L_x_42251) ;  /* 0x0000000000a07947 */ /* 0x000fec0003800000 */
.L_x_42263:
        /* <DEDUP_REMOVED lines=15> */
.L_x_42250:
        /* <DEDUP_REMOVED lines=16> */
.L_x_42272:
[----:B------:R-:W-:Y:S01]  /*2f30*/  CS2R R22, SRZ ;  /* 0x0000000000167805 */ /* 0x000fe2000001ff00 */
[----:B------:R-:W-:Y:S06]  /*2f40*/  BRA `(.L_x_42251) ;  /* 0x00000000001c7947 */ /* 0x000fec0003800000 */
.L_x_42271:
[----:B------:R-:W2:Y:S01]  /*2f50*/  LDG.E.64 R4, desc[UR36][R4.64] ;  /* 0x0000002404047981 */ /* 0x000ea2000c1e1b00 */
[----:B------:R-:W-:Y:S01]  /*2f60*/  IMAD.MOV.U32 R23, RZ, RZ, RZ ;  /* 0x000000ffff177224 */ /* 0x000fe200078e00ff */
[----:B--2---:R0:W2:Y:S01]  /*2f70*/  I2F.U64 R22, R4 ;  /* 0x0000000400167312 */ /* 0x0040a20000301000 */
[----:B------:R-:W-:Y:S05]  /*2f80*/  BRA `(.L_x_42251) ;  /* 0x00000000000c7947 */ /* 0x000fea0003800000 */
.L_x_42270:
[----:B------:R-:W2:Y:S01]  /*2f90*/  LDG.E R4, desc[UR36][R4.64] ;  /* 0x0000002404047981 */ /* 0x000ea2000c1e1900 */
[----:B------:R-:W-:Y:S01]  /*2fa0*/  IMAD.MOV.U32 R23, RZ, RZ, RZ ;  /* 0x000000ffff177224 */ /* 0x000fe200078e00ff */
[----:B--2---:R-:W-:-:S07]  /*2fb0*/  I2FP.F32.U32 R22, R4 ;  /* 0x0000000400167245 */ /* 0x004fce0000201000 */
.L_x_42251:
[----:B------:R-:W-:Y:S05]  /*2fc0*/  BSYNC.RECONVERGENT B6 ;  /* 0x0000000000067941 */ /* 0x000fea0003800200 */
.L_x_42245:
[----:B------:R-:W-:-:S07]  /*2fd0*/  VIADD R29, R29, 0x80 ;  /* 0x000000801d1d7836 */ /* 0x000fce0000000000 */
.L_x_42244:
[----:B------:R-:W-:Y:S05]  /*2fe0*/  BSYNC.RECONVERGENT B7 ;  /* 0x0000000000077941 */ /* 0x000fea0003800200 */
.L_x_42243:
        /* <DEDUP_REMOVED lines=24> */
.L_x_42278:
[----:B------:R-:W2:Y:S02]  /*3170*/  LDG.E.U8 R4, desc[UR36][R4.64] ;  /* 0x0000002404047981 */ /* 0x000ea4000c1e1100 */
[----:B--2---:R-:W-:Y:S01]  /*3180*/  I2FP.F32.U32 R18, R4 ;  /* 0x0000000400127245 */ /* 0x004fe20000201000 */
[----:B------:R-:W-:Y:S06]  /*3190*/  BRA `(.L_x_42274) ;  /* 0x0000000c00387947 */ /* 0x000fec0003800000 */
.L_x_42277:
        /* <DEDUP_REMOVED lines=9> */
.L_x_42281:
[----:B------:R-:W2:Y:S02]  /*3230*/  LDG.E R4, desc[UR36][R4.64] ;  /* 0x0000002404047981 */ /* 0x000ea4000c1e1900 */
[----:B--2---:R-:W-:Y:S01]  /*3240*/  I2FP.F32.S32 R18, R4 ;  /* 0x0000000400127245 */ /* 0x004fe20000201400 */
[----:B------:R-:W-:Y:S06]  /*3250*/  BRA `(.L_x_42274) ;  /* 0x0000000c00087947 */ /* 0x000fec0003800000 */
.L_x_42280:
[----:B------:R-:W2:Y:S02]  /*3260*/  LDG.E.U16 R4, desc[UR36][R4.64] ;  /* 0x0000002404047981 */ /* 0x000ea4000c1e1500 */
[----:B--2---:R0:W2:Y:S01]  /*3270*/  I2F.S16 R18, R4 ;  /* 0x0000000400127306 */ /* 0x0040a20000101400 */
[----:B------:R-:W-:Y:S05]  /*3280*/  BRA `(.L_x_42274) ;  /* 0x0000000800fc7947 */ /* 0x000fea0003800000 */
.L_x_42276:
        /* <DEDUP_REMOVED lines=8> */
.L_x_42283:
[----:B------:R-:W2:Y:S02]  /*3310*/  LDG.E.U16 R4, desc[UR36][R4.64] ;  /* 0x0000002404047981 */ /* 0x000ea4000c1e1500 */
[----:B--2---:R-:W-:Y:S01]  /*3320*/  HADD2.F32 R18, -RZ, R4.H0_H0 ;  /* 0x20000004ff127230 */ /* 0x004fe20000004100 */
[----:B------:R-:W-:Y:S06]  /*3330*/  BRA `(.L_x_42274) ;  /* 0x0000000800d07947 */ /* 0x000fec0003800000 */
.L_x_42282:
        /* <DEDUP_REMOVED lines=8> */
.L_x_42285:
[----:B------:R-:W2:Y:S02]  /*33c0*/  LDG.E R4, desc[UR36][R4.64] ;  /* 0x0000002404047981 */ /* 0x000ea4000c1e1900 */
[--C-:B--2---:R-:W-:Y:S02]  /*33d0*/  HADD2.F32 R18, -RZ, R4.reuse.H0_H0 ;  /* 0x20000004ff127230 */ /* 0x104fe40000004100 */
[----:B------:R-:W-:Y:S01]  /*33e0*/  HADD2.F32 R19, -RZ, R4.H1_H1 ;  /* 0x30000004ff137230 */ /* 0x000fe20000004100 */
[----:B------:R-:W-:Y:S06]  /*33f0*/  BRA `(.L_x_42274) ;  /* 0x0000000800a07947 */ /* 0x000fec0003800000 */
.L_x_42284:
[----:B------:R-:W2:Y:S01]  /*3400*/  LDG.E.64 R4, desc[UR36][R4.64] ;  /* 0x0000002404047981 */ /* 0x000ea2000c1e1b00 */
[----:B------:R-:W-:Y:S01]  /*3410*/  UMOV UR4, 0xf0000000 ;  /* 0xf000000000047882 */ /* 0x000fe20000000000 */
[----:B------:R-:W-:Y:S01]  /*3420*/  UMOV UR5, 0x380fffff ;  /* 0x380fffff00057882 */ /* 0x000fe20000000000 */
[----:B--2---:R-:W0:Y:S01]  /*3430*/  F2F.F32.F64 R18, R4 ;  /* 0x0000000400127310 */ /* 0x004e220000301000 */
[----:B------:R-:W-:-:S14]  /*3440*/  DSETP.GEU.AND P0, PT, |R4|, UR4, PT ;  /* 0x0000000404007e2a */ /* 0x000fdc000bf0e200 */
[----:B0-----:R-:W-:Y:S01]  /*3450*/  @!P0 FMUL R18, R18, 1.175494350822287508e-38 ;  /* 0x0080000012128820 */ /* 0x001fe20000400000 */
[----:B------:R-:W-:Y:S06]  /*3460*/  BRA `(.L_x_42274) ;  /* 0x0000000800847947 */ /* 0x000fec0003800000 */
.L_x_42275:
        /* <DEDUP_REMOVED lines=12> */
.L_x_42288:
        /* <DEDUP_REMOVED lines=10> */
.L_x_42287:
        /* <DEDUP_REMOVED lines=25> */
.L_x_42290:
        /* <DEDUP_REMOVED lines=13> */
.L_x_42289:
[----:B------:R-:W2:Y:S02]  /*3830*/  LDG.E.U16 R4, desc[UR36][R4.64] ;  /* 0x0000002404047981 */ /* 0x000ea4000c1e1500 */
[----:B--2---:R-:W-:Y:S01]  /*3840*/  IMAD.U32 R18, R4, 0x10000, RZ ;  /* 0x0001000004127824 */ /* 0x004fe200078e00ff */
[----:B------:R-:W-:Y:S06]  /*3850*/  BRA `(.L_x_42274) ;  /* 0x0000000400887947 */ /* 0x000fec0003800000 */
.L_x_42286:
        /* <DEDUP_REMOVED lines=11> */
.L_x_42293:
        /* <DEDUP_REMOVED lines=20> */
.L_x_42295:
[----:B------:R-:W-:Y:S05]  /*3a50*/  BSYNC.RECONVERGENT B0 ;  /* 0x0000000000007941 */ /* 0x000fea0003800200 */
.L_x_42294:
[----:B------:R-:W-:Y:S01]  /*3a60*/  IMAD.SHL.U32 R0, R0, 0x100000, RZ ;  /* 0x0010000000007824 */ /* 0x000fe200078e00ff */
[----:B------:R-:W-:-:S04]  /*3a70*/  LEA R3, R3, 0x3b800000, 0x17 ;  /* 0x3b80000003037811 */ /* 0x000fc800078eb8ff */
[----:B------:R-:W-:Y:S01]  /*3a80*/  LOP3.LUT R18, R3, R0, R7, 0xfe, !PT ;  /* 0x0000000003127212 */ /* 0x000fe200078efe07 */
[----:B------:R-:W-:Y:S06]  /*3a90*/  BRA `(.L_x_42274) ;  /* 0x0000000000f87947 */ /* 0x000fec0003800000 */
.L_x_42292:
        /* <DEDUP_REMOVED lines=20> */
.L_x_42297:
[----:B------:R-:W-:Y:S05]  /*3be0*/  BSYNC.RECONVERGENT B0 ;  /* 0x0000000000007941 */ /* 0x000fea0003800200 */
.L_x_42296:
[----:B------:R-:W-:Y:S01]  /*3bf0*/  IMAD.SHL.U32 R0, R0, 0x200000, RZ ;  /* 0x0020000000007824 */ /* 0x000fe200078e00ff */
[----:B------:R-:W-:-:S04]  /*3c00*/  LEA R3, R3, 0x37800000, 0x17 ;  /* 0x3780000003037811 */ /* 0x000fc800078eb8ff */
[----:B------:R-:W-:Y:S01]  /*3c10*/  LOP3.LUT R18, R3, R0, R7, 0xfe, !PT ;  /* 0x0000000003127212 */ /* 0x000fe200078efe07 */
[----:B------:R-:W-:Y:S06]  /*3c20*/  BRA `(.L_x_42274) ;  /* 0x0000000000947947 */ /* 0x000fec0003800000 */
.L_x_42291:
        /* <DEDUP_REMOVED lines=14> */
.L_x_42279:
        /* <DEDUP_REMOVED lines=16> */
.L_x_42300:
[----:B------:R-:W-:Y:S01]  /*3e10*/  IMAD.MOV.U32 R18, RZ, RZ, RZ ;  /* 0x000000ffff127224 */ /* 0x000fe200078e00ff */
[----:B------:R-:W-:Y:S06]  /*3e20*/  BRA `(.L_x_42274) ;  /* 0x0000000000147947 */ /* 0x000fec0003800000 */
.L_x_42299:
[----:B------:R-:W2:Y:S02]  /*3e30*/  LDG.E.64 R4, desc[UR36][R4.64] ;  /* 0x0000002404047981 */ /* 0x000ea4000c1e1b00 */
[----:B--2---:R0:W2:Y:S01]  /*3e40*/  I2F.U64 R18, R4 ;  /* 0x0000000400127312 */ /* 0x0040a20000301000 */
[----:B------:R-:W-:Y:S05]  /*3e50*/  BRA `(.L_x_42274) ;  /* 0x0000000000087947 */ /* 0x000fea0003800000 */
.L_x_42298:
[----:B------:R-:W2:Y:S02]  /*3e60*/  LDG.E R4, desc[UR36][R4.64] ;  /* 0x0000002404047981 */ /* 0x000ea4000c1e1900 */
[----:B--2---:R-:W-:-:S07]  /*3e70*/  I2FP.F32.U32 R18, R4 ;  /* 0x0000000400127245 */ /* 0x004fce0000201000 */
.L_x_42274:
[----:B------:R-:W-:Y:S05]  /*3e80*/  BSYNC.RECONVERGENT B6 ;  /* 0x0000000000067941 */ /* 0x000fea0003800200 */
.L_x_42273:
[----:B------:R-:W-:Y:S01]  /*3e90*/  ISETP.GE.AND P0, PT, R27, R26, PT ;  /* 0x0000001a1b00720c */ /* 0x000fe20003f06270 */
[----:B------:R-:W-:Y:S01]  /*3ea0*/  BSSY.RECONVERGENT B0, `(.L_x_42301) ;  /* 0x000003d000007945 */ /* 0x000fe20003800200 */
[----:B------:R-:W-:-:S11]  /*3eb0*/  CS2R R6, SRZ ;  /* 0x0000000000067805 */ /* 0x000fd6000001ff00 */
[----:B------:R-:W-:Y:S05]  /*3ec0*/  @P0 BRA `(.L_x_42302) ;  /* 0x0000000000e80947 */ /* 0x000fea0003800000 */
[----:B------:R-:W0:Y:S02]  /*3ed0*/  LDCU.64 UR4, c[0x0][0x388] ;  /* 0x00007100ff0477ac */ /* 0x000e240008000a00 */
[C---:B0----5:R-:W-:Y:S01]  /*3ee0*/  FMUL.FTZ R7, R17.reuse, UR4 ;  /* 0x0000000411077c20 */ /* 0x061fe20008410000 */
[----:B------:R-:W-:-:S03]  /*3ef0*/  FMUL.FTZ R17, R17, UR5 ;  /* 0x0000000511117c20 */ /* 0x000fc60008410000 */
[C---:B-1-3--:R-:W-:Y:S01]  /*3f00*/  FFMA.FTZ R7, R16.reuse, UR5, R7 ;  /* 0x0000000510077c23 */ /* 0x04afe20008010007 */
[----:B------:R-:W-:-:S04]  /*3f10*/  FFMA.FTZ R17, R16, UR4, -R17 ;  /* 0x0000000410117c23 */ /* 0x000fc80008010811 */
[----:B------:R-:W-:-:S13]  /*3f20*/  LOP3.LUT P1, R3, R7, 0x7fffffff, RZ, 0xc0, !PT ;  /* 0x7fffffff07037812 */ /* 0x000fda000782c0ff */
[----:B------:R-:W-:-:S06]  /*3f30*/  @!P1 FMUL.FTZ R6, R17, 1.4426950216293334961 ;  /* 0x3fb8aa3b11069820 */ /* 0x000fcc0000410000 */
[----:B------:R-:W0:Y:S01]  /*3f40*/  @!P1 MUFU.EX2 R6, R6 ;  /* 0x0000000600069308 */ /* 0x000e220000000800 */
[----:B------:R-:W-:Y:S05]  /*3f50*/  @!P1 BRA `(.L_x_42302) ;  /* 0x0000000000c49947 */ /* 0x000fea0003800000 */
[----:B--2-4-:R-:W-:-:S13]  /*3f60*/  LOP3.LUT P1, R4, R17, 0x7fffffff, RZ, 0xc0, !PT ;  /* 0x7fffffff11047812 */ /* 0x014fda000782c0ff */
        /* <DEDUP_REMOVED lines=14> */
.L_x_42303:
        /* <DEDUP_REMOVED lines=27> */
.L_x_42304:
[----:B------:R-:W-:Y:S01]  /*4200*/  FMUL.FTZ R17, R17, 1.4426950216293334961 ;  /* 0x3fb8aa3b11117820 */ /* 0x000fe20000410000 */
[----:B--2---:R-:W-:-:S04]  /*4210*/  FMUL.RZ R0, R7, 0.15915493667125701904 ;  /* 0x3e22f98307007820 */ /* 0x004fc8000040c000 */
[----:B0-----:R-:W-:Y:S08]  /*4220*/  MUFU.COS R6, R0 ;  /* 0x0000000000067308 */ /* 0x001ff00000000000 */
[----:B------:R-:W0:Y:S08]  /*4230*/  MUFU.EX2 R17, R17 ;  /* 0x0000001100117308 */ /* 0x000e300000000800 */
[----:B------:R-:W1:Y:S01]  /*4240*/  MUFU.SIN R4, R0 ;  /* 0x0000000000047308 */ /* 0x000e620000000400 */
[C---:B0-----:R-:W-:Y:S01]  /*4250*/  FMUL.FTZ R6, R17.reuse, R6 ;  /* 0x0000000611067220 */ /* 0x041fe20000410000 */
[----:B-1----:R-:W-:-:S07]  /*4260*/  FMUL.FTZ R7, R17, R4 ;  /* 0x0000000411077220 */ /* 0x002fce0000410000 */
.L_x_42302:
[----:B------:R-:W-:Y:S05]  /*4270*/  BSYNC.RECONVERGENT B0 ;  /* 0x0000000000007941 */ /* 0x000fea0003800200 */
.L_x_42301:
[----:B------:R-:W-:Y:S01]  /*4280*/  VIADD R29, R27, 0x80 ;  /* 0x000000801b1d7836 */ /* 0x000fe20000000000 */
[----:B------:R-:W-:Y:S01]  /*4290*/  BSSY.RECONVERGENT B0, `(.L_x_42305) ;  /* 0x000003f000007945 */ /* 0x000fe20003800200 */
[----:B01-3-5:R-:W-:-:S03]  /*42a0*/  CS2R R16, SRZ ;  /* 0x0000000000107805 */ /* 0x02bfc6000001ff00 */
[----:B------:R-:W-:-:S13]  /*42b0*/  ISETP.GE.AND P1, PT, R29, R26, PT ;  /* 0x0000001a1d00720c */ /* 0x000fda0003f26270 */
[----:B------:R-:W-:Y:S05]  /*42c0*/  @P1 BRA `(.L_x_42306) ;  /* 0x0000000000ec1947 */ /* 0x000fea0003800000 */
[----:B------:R-:W0:Y:S02]  /*42d0*/  LDCU.64 UR4, c[0x0][0x388] ;  /* 0x00007100ff0477ac */ /* 0x000e240008000a00 */
[C---:B0-----:R-:W-:Y:S01]  /*42e0*/  FMUL.FTZ R17, R25.reuse, UR4 ;  /* 0x0000000419117c20 */ /* 0x041fe20008410000 */
[----:B------:R-:W-:-:S03]  /*42f0*/  FMUL.FTZ R25, R25, UR5 ;  /* 0x0000000519197c20 */ /* 0x000fc60008410000 */
[C---:B--2---:R-:W-:Y:S01]  /*4300*/  FFMA.FTZ R17, R24.reuse, UR5, R17 ;  /* 0x0000000518117c23 */ /* 0x044fe20008010011 */
        /* <DEDUP_REMOVED lines=10> */
[----:B----4-:R-:W-:-:S04]  /*43b0*/  @P1 FMUL.RZ R4, R17, 0.15915493667125701904 ;  /* 0x3e22f98311041820 */ /* 0x010fc8000040c000 */
        /* <DEDUP_REMOVED lines=30> */
.L_x_42309:
        /* <DEDUP_REMOVED lines=8> */
.L_x_42308:
[----:B------:R-:W-:-:S04]  /*4620*/  FMUL.RZ R0, R17, 0.15915493667125701904 ;  /* 0x3e22f98311007820 */ /* 0x000fc8000040c000 */
[----:B------:R0:W1:Y:S08]  /*4630*/  MUFU.COS R16, R0 ;  /* 0x0000000000107308 */ /* 0x0000700000000000 */
[----:B------:R0:W3:Y:S01]  /*4640*/  MUFU.SIN R17, R0 ;  /* 0x0000000000117308 */ /* 0x0000e20000000400 */
[----:B------:R-:W-:Y:S05]  /*4650*/  BRA `(.L_x_42306) ;  /* 0x0000000000087947 */ /* 0x000fea0003800000 */
.L_x_42307:
[----:B------:R-:W-:-:S06]  /*4660*/  FMUL.FTZ R16, R25, 1.4426950216293334961 ;  /* 0x3fb8aa3b19107820 */ /* 0x000fcc0000410000 */
[----:B------:R-:W0:Y:S02]  /*4670*/  MUFU.EX2 R16, R16 ;  /* 0x0000001000107308 */ /* 0x000e240000000800 */
.L_x_42306:
[----:B------:R-:W-:Y:S05]  /*4680*/  BSYNC.RECONVERGENT B0 ;  /* 0x0000000000007941 */ /* 0x000fea0003800200 */
.L_x_42305:
[----:B------:R-:W-:Y:S01]  /*4690*/  VIADD R3, R27, 0x100 ;  /* 0x000001001b037836 */ /* 0x000fe20000000000 */
[----:B------:R-:W-:Y:S01]  /*46a0*/  BSSY.RECONVERGENT B0, `(.L_x_42310) ;  /* 0x000003f000007945 */ /* 0x000fe20003800200 */
[----:B--2---:R-:W-:-:S03]  /*46b0*/  CS2R R24, SRZ ;  /* 0x0000000000187805 */ /* 0x004fc6000001ff00 */
[----:B------:R-:W-:-:S13]  /*46c0*/  ISETP.GE.AND P1, PT, R3, R26, PT ;  /* 0x0000001a0300720c */ /* 0x000fda0003f26270 */
[----:B------:R-:W-:Y:S05]  /*46d0*/  @P1 BRA `(.L_x_42311) ;  /* 0x0000000000ec1947 */ /* 0x000fea0003800000 */
[----:B------:R-:W2:Y:S02]  /*46e0*/  LDCU.64 UR4, c[0x0][0x388] ;  /* 0x00007100ff0477ac */ /* 0x000ea40008000a00 */
[C---:B--2---:R-:W-:Y:S01]  /*46f0*/  FMUL.FTZ R25, R23.reuse, UR4 ;  /* 0x0000000417197c20 */ /* 0x044fe20008410000 */
[----:B------:R-:W-:-:S03]  /*4700*/  FMUL.FTZ R23, R23, UR5 ;  /* 0x0000000517177c20 */ /* 0x000fc60008410000 */
[C---:B------:R-:W-:Y:S01]  /*4710*/  FFMA.FTZ R25, R22.reuse, UR5, R25 ;  /* 0x0000000516197c23 */ /* 0x040fe20008010019 */
[----:B------:R-:W-:-:S04]  /*4720*/  FFMA.FTZ R23, R22, UR4, -R23 ;  /* 0x0000000416177c23 */ /* 0x000fc80008010817 */
[----:B0-----:R-:W-:-:S13]  /*4730*/  LOP3.LUT P1, R0, R25, 0x7fffffff, RZ, 0xc0, !PT ;  /* 0x7fffffff19007812 */ /* 0x001fda000782c0ff */
        /* <DEDUP_REMOVED lines=39> */
.L_x_42314:
        /* <DEDUP_REMOVED lines=8> */
.L_x_42313:
[----:B------:R-:W-:-:S04]  /*4a30*/  FMUL.RZ R0, R25, 0.15915493667125701904 ;  /* 0x3e22f98319007820 */ /* 0x000fc8000040c000 */
[----:B------:R0:W2:Y:S08]  /*4a40*/  MUFU.COS R24, R0 ;  /* 0x0000000000187308 */ /* 0x0000b00000000000 */
[----:B------:R0:W0:Y:S01]  /*4a50*/  MUFU.SIN R25, R0 ;  /* 0x0000000000197308 */ /* 0x0000220000000400 */
[----:B------:R-:W-:Y:S05]  /*4a60*/  BRA `(.L_x_42311) ;  /* 0x0000000000087947 */ /* 0x000fea0003800000 */
.L_x_42312:
[----:B------:R-:W-:-:S04]  /*4a70*/  FMUL.FTZ R23, R23, 1.4426950216293334961 ;  /* 0x3fb8aa3b17177820 */ /* 0x000fc80000410000 */
[----:B------:R2:W0:Y:S03]  /*4a80*/  MUFU.EX2 R24, R23 ;  /* 0x0000001700187308 */ /* 0x0004260000000800 */
.L_x_42311:
[----:B------:R-:W-:Y:S05]  /*4a90*/  BSYNC.RECONVERGENT B0 ;  /* 0x0000000000007941 */ /* 0x000fea0003800200 */
.L_x_42310:
        /* <DEDUP_REMOVED lines=50> */
.L_x_42319:
        /* <DEDUP_REMOVED lines=8> */
.L_x_42318:
[----:B------:R-:W-:-:S04]  /*4e40*/  FMUL.RZ R0, R23, 0.15915493667125701904 ;  /* 0x3e22f98317007820 */ /* 0x000fc8000040c000 */
[----:B------:R2:W0:Y:S08]  /*4e50*/  MUFU.COS R22, R0 ;  /* 0x0000000000167308 */ /* 0x0004300000000000 */
[----:B------:R2:W0:Y:S01]  /*4e60*/  MUFU.SIN R23, R0 ;  /* 0x0000000000177308 */ /* 0x0004220000000400 */
[----:B------:R-:W-:Y:S05]  /*4e70*/  BRA `(.L_x_42316) ;  /* 0x0000000000087947 */ /* 0x000fea0003800000 */
.L_x_42317:
[----:B------:R-:W-:-:S04]  /*4e80*/  FMUL.FTZ R19, R19, 1.4426950216293334961 ;  /* 0x3fb8aa3b13137820 */ /* 0x000fc80000410000 */
[----:B------:R0:W2:Y:S03]  /*4e90*/  MUFU.EX2 R22, R19 ;  /* 0x0000001300167308 */ /* 0x0000a60000000800 */
.L_x_42316:
[----:B------:R-:W-:Y:S05]  /*4ea0*/  BSYNC.RECONVERGENT B0 ;  /* 0x0000000000007941 */ /* 0x000fea0003800200 */
.L_x_42315:
[----:B------:R-:W0:Y:S01]  /*4eb0*/  LDC.U8 R18, c[0x0][0x3b4] ;  /* 0x0000ed00ff127b82 */ /* 0x000e220000000000 */
[----:B------:R-:W-:Y:S04]  /*4ec0*/  BSSY.RECONVERGENT B6, `(.L_x_42320) ;  /* 0x00000fd000067945 */ /* 0x000fe80003800200 */
[----:B------:R-:W-:Y:S05]  /*4ed0*/  @P0 BRA `(.L_x_42321) ;  /* 0x0000000c00ec0947 */ /* 0x000fea0003800000 */
[----:B------:R-:W5:Y:S01]  /*4ee0*/  LDCU UR4, c[0x0][0x3b8] ;  /* 0x00007700ff0477ac */ /* 0x000f620008000800 */
[----:B------:R-:W1:Y:S01]  /*4ef0*/  LDC.64 R8, c[0x0][0x398] ;  /* 0x0000e600ff087b82 */ /* 0x000e620000000a00 */
[----:B0-2---:R-:W-:Y:S01]  /*4f00*/  IMAD R0, R2, 0x200, R27 ;  /* 0x0000020002007824 */ /* 0x005fe200078e021b */
        /* <DEDUP_REMOVED lines=19> */
.L_x_42325:
[----:B------:R-:W0:Y:S01]  /*5040*/  F2I.S64.TRUNC R6, R6 ;  /* 0x0000000600067311 */ /* 0x000e22000020d900 */
[----:B------:R-:W-:Y:S02]  /*5050*/  IMAD.MOV.U32 R27, RZ, RZ, R29 ;  /* 0x000000ffff1b7224 */ /* 0x000fe400078e001d */
[----:B0-----:R-:W-:-:S05]  /*5060*/  IMAD.MOV.U32 R3, RZ, RZ, R6 ;  /* 0x000000ffff037224 */ /* 0x001fca00078e0006 */
[----:B------:R0:W-:Y:S01]  /*5070*/  STG.E.U8 desc[UR36][R8.64], R3 ;  /* 0x0000000308007986 */ /* 0x0001e2000c101124 */
[----:B------:R-:W-:Y:S05]  /*5080*/  BRA `(.L_x_42321) ;  /* 0x0000000c00807947 */ /* 0x000fea0003800000 */
.L_x_42324:
        /* <DEDUP_REMOVED lines=10> */
.L_x_42328:
[----:B------:R-:W0:Y:S01]  /*5130*/  F2I.FTZ.TRUNC.NTZ R3, R6 ;  /* 0x0000000600037305 */ /* 0x000e22000021f100 */
[----:B------:R-:W-:Y:S01]  /*5140*/  IMAD.MOV.U32 R27, RZ, RZ, R29 ;  /* 0x000000ffff1b7224 */ /* 0x000fe200078e001d */
[----:B0-----:R0:W-:Y:S01]  /*5150*/  STG.E desc[UR36][R8.64], R3 ;  /* 0x0000000308007986 */ /* 0x0011e2000c101924 */
[----:B------:R-:W-:Y:S05]  /*5160*/  BRA `(.L_x_42321) ;  /* 0x0000000c00487947 */ /* 0x000fea0003800000 */
.L_x_42327:
[----:B------:R-:W0:Y:S01]  /*5170*/  F2I.FTZ.TRUNC.NTZ R3, R6 ;  /* 0x0000000600037305 */ /* 0x000e22000021f100 */
[----:B------:R-:W-:Y:S01]  /*5180*/  IMAD.MOV.U32 R27, RZ, RZ, R29 ;  /* 0x000000ffff1b7224 */ /* 0x000fe200078e001d */
[----:B0-----:R0:W-:Y:S01]  /*5190*/  STG.E.U16 desc[UR36][R8.64], R3 ;  /* 0x0000000308007986 */ /* 0x0011e2000c101524 */
[----:B------:R-:W-:Y:S05]  /*51a0*/  BRA `(.L_x_42321) ;  /* 0x0000000c00387947 */ /* 0x000fea0003800000 */
.L_x_42323:
        /* <DEDUP_REMOVED lines=9> */
.L_x_42330:
[----:B------:R-:W-:Y:S01]  /*5240*/  F2FP.F16.F32.PACK_AB R6, RZ, R6 ;  /* 0x00000006ff06723e */ /* 0x000fe200000000ff */
[----:B------:R-:W-:-:S04]  /*5250*/  IMAD.MOV.U32 R27, RZ, RZ, R29 ;  /* 0x000000ffff1b7224 */ /* 0x000fc800078e001d */
[----:B------:R0:W-:Y:S01]  /*5260*/  STG.E.U16 desc[UR36][R8.64], R6 ;  /* 0x0000000608007986 */ /* 0x0001e2000c101524 */
[----:B------:R-:W-:Y:S05]  /*5270*/  BRA `(.L_x_42321) ;  /* 0x0000000c00047947 */ /* 0x000fea0003800000 */
.L_x_42329:
        /* <DEDUP_REMOVED lines=9> */
.L_x_42332:
[----:B------:R-:W-:Y:S01]  /*5310*/  F2FP.F16.F32.PACK_AB R7, R7, R6 ;  /* 0x000000060707723e */ /* 0x000fe200000000ff */
[----:B------:R-:W-:-:S04]  /*5320*/  IMAD.MOV.U32 R27, RZ, RZ, R29 ;  /* 0x000000ffff1b7224 */ /* 0x000fc800078e001d */
[----:B------:R0:W-:Y:S01]  /*5330*/  STG.E desc[UR36][R8.64], R7 ;  /* 0x0000000708007986 */ /* 0x0001e2000c101924 */
[----:B------:R-:W-:Y:S05]  /*5340*/  BRA `(.L_x_42321) ;  /* 0x0000000800d07947 */ /* 0x000fea0003800000 */
.L_x_42331:
[----:B------:R-:W-:Y:S01]  /*5350*/  FMUL.FTZ R4, R6, 1 ;  /* 0x3f80000006047820 */ /* 0x000fe20000410000 */
[----:B------:R-:W-:-:S05]  /*5360*/  IMAD.MOV.U32 R27, RZ, RZ, R29 ;  /* 0x000000ffff1b7224 */ /* 0x000fca00078e001d */
[----:B------:R-:W0:Y:S02]  /*5370*/  F2F.F64.F32 R4, R4 ;  /* 0x0000000400047310 */ /* 0x000e240000201800 */
[----:B0-----:R0:W-:Y:S01]  /*5380*/  STG.E.64 desc[UR36][R8.64], R4 ;  /* 0x0000000408007986 */ /* 0x0011e2000c101b24 */
[----:B------:R-:W-:Y:S05]  /*5390*/  BRA `(.L_x_42321) ;  /* 0x0000000800bc7947 */ /* 0x000fea0003800000 */
.L_x_42322:
        /* <DEDUP_REMOVED lines=15> */
.L_x_42335:
[----:B------:R-:W-:Y:S01]  /*5490*/  FMUL.FTZ R4, R6, 1 ;  /* 0x3f80000006047820 */ /* 0x000fe20000410000 */
[----:B------:R-:W-:Y:S01]  /*54a0*/  FMUL.FTZ R7, R7, 1 ;  /* 0x3f80000007077820 */ /* 0x000fe20000410000 */
[----:B------:R-:W-:-:S04]  /*54b0*/  IMAD.MOV.U32 R27, RZ, RZ, R29 ;  /* 0x000000ffff1b7224 */ /* 0x000fc800078e001d */
[----:B------:R-:W-:Y:S08]  /*54c0*/  F2F.F64.F32 R4, R4 ;  /* 0x0000000400047310 */ /* 0x000ff00000201800 */
[----:B------:R-:W0:Y:S02]  /*54d0*/  F2F.F64.F32 R6, R7 ;  /* 0x0000000700067310 */ /* 0x000e240000201800 */
[----:B0-----:R0:W-:Y:S01]  /*54e0*/  STG.E.128 desc[UR36][R8.64], R4 ;  /* 0x0000000408007986 */ /* 0x0011e2000c101d24 */
[----:B------:R-:W-:Y:S05]  /*54f0*/  BRA `(.L_x_42321) ;  /* 0x0000000800647947 */ /* 0x000fea0003800000 */
.L_x_42334:
        /* <DEDUP_REMOVED lines=18> */
.L_x_42339:
[----:B------:R-:W-:Y:S05]  /*5620*/  BSYNC.RECONVERGENT B0 ;  /* 0x0000000000007941 */ /* 0x000fea0003800200 */
.L_x_42338:
[----:B------:R-:W-:Y:S01]  /*5630*/  LOP3.LUT R5, R0, 0x80, R5, 0xf8, !PT ;  /* 0x0000008000057812 */ /* 0x000fe200078ef805 */
[----:B------:R-:W-:-:S04]  /*5640*/  IMAD.MOV.U32 R27, RZ, RZ, R29 ;  /* 0x000000ffff1b7224 */ /* 0x000fc800078e001d */
[----:B------:R0:W-:Y:S01]  /*5650*/  STG.E.U8 desc[UR36][R8.64], R5 ;  /* 0x0000000508007986 */ /* 0x0001e2000c101124 */
[----:B------:R-:W-:Y:S05]  /*5660*/  BRA `(.L_x_42321) ;  /* 0x0000000800087947 */ /* 0x000fea0003800000 */
.L_x_42337:
        /* <DEDUP_REMOVED lines=14> */
.L_x_42341:
[----:B------:R-:W-:Y:S05]  /*5750*/  BSYNC.RECONVERGENT B0 ;  /* 0x0000000000007941 */ /* 0x000fea0003800200 */
.L_x_42340:
[----:B------:R-:W-:Y:S01]  /*5760*/  LOP3.LUT R3, R0, 0x80, R5, 0xf8, !PT ;  /* 0x0000008000037812 */ /* 0x000fe200078ef805 */
[----:B------:R-:W-:-:S04]  /*5770*/  IMAD.MOV.U32 R27, RZ, RZ, R29 ;  /* 0x000000ffff1b7224 */ /* 0x000fc800078e001d */
[----:B------:R0:W-:Y:S01]  /*5780*/  STG.E.U8 desc[UR36][R8.64], R3 ;  /* 0x0000000308007986 */ /* 0x0001e2000c101124 */
[----:B------:R-:W-:Y:S05]  /*5790*/  BRA `(.L_x_42321) ;  /* 0x0000000400bc7947 */ /* 0x000fea0003800000 */
.L_x_42336:
[----:B------:R-:W-:Y:S01]  /*57a0*/  F2FP.BF16.F32.PACK_AB R6, RZ, R6 ;  /* 0x00000006ff06723e */ /* 0x000fe200000010ff */
[----:B------:R-:W-:-:S04]  /*57b0*/  IMAD.MOV.U32 R27, RZ, RZ, R29 ;  /* 0x000000ffff1b7224 */ /* 0x000fc800078e001d */
[----:B------:R0:W-:Y:S01]  /*57c0*/  STG.E.U16 desc[UR36][R8.64], R6 ;  /* 0x0000000608007986 */ /* 0x0001e2000c101524 */
[----:B------:R-:W-:Y:S05]  /*57d0*/  BRA `(.L_x_42321) ;  /* 0x0000000400ac7947 */ /* 0x000fea0003800000 */
.L_x_42333:
        /* <DEDUP_REMOVED lines=12> */
.L_x_42344:
        /* <DEDUP_REMOVED lines=12> */
.L_x_42347:
[----:B------:R-:W-:-:S04]  /*5960*/  SHF.R.U32.HI R0, RZ, 0x14, R6 ;  /* 0x00000014ff007819 */ /* 0x000fc80000011606 */
[----:B------:R-:W-:-:S04]  /*5970*/  LOP3.LUT R3, R0, 0x1, RZ, 0xc0, !PT ;  /* 0x0000000100037812 */ /* 0x000fc800078ec0ff */
[----:B------:R-:W-:-:S04]  /*5980*/  IADD3 R0, PT, PT, R6, 0x487ffff, R3 ;  /* 0x0487ffff06007810 */ /* 0x000fc80007ffe003 */
[----:B------:R-:W-:-:S04]  /*5990*/  SHF.R.U32.HI R0, RZ, 0x14, R0 ;  /* 0x00000014ff007819 */ /* 0x000fc80000011600 */
[----:B------:R-:W-:-:S07]  /*59a0*/  LOP3.LUT R0, R0, 0xff, RZ, 0xc0, !PT ;  /* 0x000000ff00007812 */ /* 0x000fce00078ec0ff */
.L_x_42348:
[----:B------:R-:W-:-:S04]  /*59b0*/  SHF.R.U32.HI R3, RZ, 0x18, R6 ;  /* 0x00000018ff037819 */ /* 0x000fc80000011606 */
[----:B------:R-:W-:-:S04]  /*59c0*/  LOP3.LUT R0, R0, 0x80, R3, 0xf8, !PT ;  /* 0x0000008000007812 */ /* 0x000fc800078ef803 */
[----:B------:R-:W-:-:S07]  /*59d0*/  PRMT R4, R0, 0x7610, R4 ;  /* 0x0000761000047816 */ /* 0x000fce0000000004 */
.L_x_42346:
[----:B------:R-:W-:Y:S05]  /*59e0*/  BSYNC.RECONVERGENT B0 ;  /* 0x0000000000007941 */ /* 0x000fea0003800200 */
.L_x_42345:
[----:B------:R0:W-:Y:S01]  /*59f0*/  STG.E.U8 desc[UR36][R8.64], R4 ;  /* 0x0000000408007986 */ /* 0x0001e2000c101124 */
[----:B------:R-:W-:Y:S01]  /*5a00*/  IMAD.MOV.U32 R27, RZ, RZ, R29 ;  /* 0x000000ffff1b7224 */ /* 0x000fe200078e001d */
[----:B------:R-:W-:Y:S06]  /*5a10*/  BRA `(.L_x_42321) ;  /* 0x00000004001c7947 */ /* 0x000fec0003800000 */
.L_x_42343:
        /* <DEDUP_REMOVED lines=12> */
.L_x_42351:
[----:B------:R-:W-:-:S04]  /*5ae0*/  SHF.R.U32.HI R0, RZ, 0x15, R6 ;  /* 0x00000015ff007819 */ /* 0x000fc80000011606 */
[----:B------:R-:W-:-:S04]  /*5af0*/  LOP3.LUT R3, R0, 0x1, RZ, 0xc0, !PT ;  /* 0x0000000100037812 */ /* 0x000fc800078ec0ff */
[----:B------:R-:W-:-:S04]  /*5b00*/  IADD3 R0, PT, PT, R6, 0x88fffff, R3 ;  /* 0x088fffff06007810 */ /* 0x000fc80007ffe003 */
[----:B------:R-:W-:-:S04]  /*5b10*/  SHF.R.U32.HI R0, RZ, 0x15, R0 ;  /* 0x00000015ff007819 */ /* 0x000fc80000011600 */
[----:B------:R-:W-:-:S07]  /*5b20*/  LOP3.LUT R0, R0, 0xff, RZ, 0xc0, !PT ;  /* 0x000000ff00007812 */ /* 0x000fce00078ec0ff */
.L_x_42352:
[----:B------:R-:W-:-:S04]  /*5b30*/  SHF.R.U32.HI R3, RZ, 0x18, R6 ;  /* 0x00000018ff037819 */ /* 0x000fc80000011606 */
[----:B------:R-:W-:-:S04]  /*5b40*/  LOP3.LUT R0, R0, 0x80, R3, 0xf8, !PT ;  /* 0x0000008000007812 */ /* 0x000fc800078ef803 */
[----:B------:R-:W-:-:S07]  /*5b50*/  PRMT R4, R0, 0x7610, R4 ;  /* 0x0000761000047816 */ /* 0x000fce0000000004 */
.L_x_42350:
[----:B------:R-:W-:Y:S05]  /*5b60*/  BSYNC.RECONVERGENT B0 ;  /* 0x0000000000007941 */ /* 0x000fea0003800200 */
.L_x_42349:
[----:B------:R0:W-:Y:S01]  /*5b70*/  STG.E.U8 desc[UR36][R8.64], R4 ;  /* 0x0000000408007986 */ /* 0x0001e2000c101124 */
[----:B------:R-:W-:Y:S01]  /*5b80*/  IMAD.MOV.U32 R27, RZ, RZ, R29 ;  /* 0x000000ffff1b7224 */ /* 0x000fe200078e001d */
[----:B------:R-:W-:Y:S06]  /*5b90*/  BRA `(.L_x_42321) ;  /* 0x0000000000bc7947 */ /* 0x000fec0003800000 */
.L_x_42342:
[----:B------:R-:W-:-:S13]  /*5ba0*/  ISETP.NE.AND P0, PT, R0, 0x1c, PT ;  /* 0x0000001c0000780c */ /* 0x000fda0003f05270 */
[----:B------:R-:W-:Y:S05]  /*5bb0*/  @!P0 BRA `(.L_x_42353) ;  /* 0x0000000000a88947 */ /* 0x000fea0003800000 */
[----:B------:R-:W-:-:S13]  /*5bc0*/  ISETP.NE.AND P0, PT, R0, 0x1d, PT ;  /* 0x0000001d0000780c */ /* 0x000fda0003f05270 */
[----:B------:R-:W-:Y:S05]  /*5bd0*/  @!P0 BRA `(.L_x_42354) ;  /* 0x0000000000908947 */ /* 0x000fea0003800000 */
[----:B------:R-:W-:-:S13]  /*5be0*/  ISETP.NE.AND P0, PT, R0, 0x2c, PT ;  /* 0x0000002c0000780c */ /* 0x000fda0003f05270 */
[----:B------:R-:W-:Y:S05]  /*5bf0*/  @!P0 BRA `(.L_x_42355) ;  /* 0x0000000000488947 */ /* 0x000fea0003800000 */
.L_x_42326:
        /* <DEDUP_REMOVED lines=16> */
.L_x_42356:
[----:B------:R-:W-:Y:S01]  /*5d00*/  IMAD.MOV.U32 R27, RZ, RZ, R29 ;  /* 0x000000ffff1b7224 */ /* 0x000fe200078e001d */
[----:B------:R-:W-:Y:S06]  /*5d10*/  BRA `(.L_x_42321) ;  /* 0x00000000005c7947 */ /* 0x000fec0003800000 */
.L_x_42355:
        /* <DEDUP_REMOVED lines=16> */
.L_x_42354:
[----:B------:R-:W0:Y:S01]  /*5e20*/  F2I.U64.TRUNC R6, R6 ;  /* 0x0000000600067311 */ /* 0x000e22000020d800 */
[----:B------:R-:W-:Y:S01]  /*5e30*/  IMAD.MOV.U32 R27, RZ, RZ, R29 ;  /* 0x000000ffff1b7224 */ /* 0x000fe200078e001d */
[----:B0-----:R0:W-:Y:S01]  /*5e40*/  STG.E.64 desc[UR36][R8.64], R6 ;  /* 0x0000000608007986 */ /* 0x0011e2000c101b24 */
[----:B------:R-:W-:Y:S05]  /*5e50*/  BRA `(.L_x_42321) ;  /* 0x00000000000c7947 */ /* 0x000fea0003800000 */
.L_x_42353:
[----:B------:R-:W0:Y:S01]  /*5e60*/  F2I.FTZ.U32.TRUNC.NTZ R3, R6 ;  /* 0x0000000600037305 */ /* 0x000e22000021f000 */
[----:B------:R-:W-:Y:S01]  /*5e70*/  IMAD.MOV.U32 R27, RZ, RZ, R29 ;  /* 0x000000ffff1b7224 */ /* 0x000fe200078e001d */
[----:B0-----:R0:W-:Y:S06]  /*5e80*/  STG.E desc[UR36][R8.64], R3 ;  /* 0x0000000308007986 */ /* 0x0011ec000c101924 */
.L_x_42321:
[----:B------:R-:W-:Y:S05]  /*5e90*/  BSYNC.RECONVERGENT B6 ;  /* 0x0000000000067941 */ /* 0x000fea0003800200 */
.L_x_42320:
[----:B------:R-:W-:Y:S01]  /*5ea0*/  ISETP.GE.AND P0, PT, R27, R26, PT ;  /* 0x0000001a1b00720c */ /* 0x000fe20003f06270 */
[----:B------:R-:W-:-:S12]  /*5eb0*/  BSSY.RECONVERGENT B6, `(.L_x_42357) ;  /* 0x00001ce000067945 */ /* 0x000fd80003800200 */
[----:B------:R-:W-:Y:S05]  /*5ec0*/  @P0 BRA `(.L_x_42358) ;  /* 0x0000001c00300947 */ /* 0x000fea0003800000 */
[----:B------:R-:W5:Y:S01]  /*5ed0*/  LDCU UR4, c[0x0][0x3b8] ;  /* 0x00007700ff0477ac */ /* 0x000f620008000800 */
[----:B0-----:R-:W0:Y:S01]  /*5ee0*/  LDC.64 R8, c[0x0][0x398] ;  /* 0x0000e600ff087b82 */ /* 0x001e220000000a00 */
        /* <DEDUP_REMOVED lines=16> */
[----:B-1----:R-:W0:Y:S02]  /*5ff0*/  F2I.FTZ.TRUNC.NTZ R3, R16 ;  /* 0x0000001000037305 */ /* 0x002e24000021f100 */
[----:B0-----:R0:W-:Y:S01]  /*6000*/  STG.E.U8 desc[UR36][R8.64], R3 ;  /* 0x0000000308007986 */ /* 0x0011e2000c101124 */
[----:B------:R-:W-:Y:S05]  /*6010*/  BRA `(.L_x_42364) ;  /* 0x0000000c003c7947 */ /* 0x000fea0003800000 */
.L_x_42362:
[----:B-1-3--:R-:W0:Y:S02]  /*6020*/  F2I.S64.TRUNC R16, R16 ;  /* 0x0000001000107311 */ /* 0x00ae24000020d900 */
[----:B0-----:R-:W-:-:S05]  /*6030*/  IMAD.MOV.U32 R3, RZ, RZ, R16 ;  /* 0x000000ffff037224 */ /* 0x001fca00078e0010 */
[----:B------:R0:W-:Y:S01]  /*6040*/  STG.E.U8 desc[UR36][R8.64], R3 ;  /* 0x0000000308007986 */ /* 0x0001e2000c101124 */
[----:B------:R-:W-:Y:S05]  /*6050*/  BRA `(.L_x_42364) ;  /* 0x0000000c002c7947 */ /* 0x000fea0003800000 */
.L_x_42361:
        /* <DEDUP_REMOVED lines=9> */
.L_x_42366:
[----:B-1----:R-:W0:Y:S02]  /*60f0*/  F2I.FTZ.TRUNC.NTZ R3, R16 ;  /* 0x0000001000037305 */ /* 0x002e24000021f100 */
[----:B0-----:R0:W-:Y:S01]  /*6100*/  STG.E desc[UR36][R8.64], R3 ;  /* 0x0000000308007986 */ /* 0x0011e2000c101924 */
[----:B------:R-:W-:Y:S05]  /*6110*/  BRA `(.L_x_42364) ;  /* 0x0000000800fc7947 */ /* 0x000fea0003800000 */
.L_x_42365:
[----:B-1----:R-:W0:Y:S02]  /*6120*/  F2I.FTZ.TRUNC.NTZ R3, R16 ;  /* 0x0000001000037305 */ /* 0x002e24000021f100 */
[----:B0-----:R0:W-:Y:S01]  /*6130*/  STG.E.U16 desc[UR36][R8.64], R3 ;  /* 0x0000000308007986 */ /* 0x0011e2000c101524 */
[----:B------:R-:W-:Y:S05]  /*6140*/  BRA `(.L_x_42364) ;  /* 0x0000000800f07947 */ /* 0x000fea0003800000 */
.L_x_42360:
[----:B------:R-:W-:-:S13]  /*6150*/  ISETP.GT.AND P0, PT, R0, 0x6, PT ;  /* 0x000000060000780c */ /* 0x000fda0003f04270 */
[----:B------:R-:W-:Y:S05]  /*6160*/  @P0 BRA `(.L_x_42367) ;  /* 0x0000000000240947 */ /* 0x000fea0003800000 */
[----:B------:R-:W-:-:S13]  /*6170*/  ISETP.NE.AND P0, PT, R0, 0x5, PT ;  /* 0x000000050000780c */ /* 0x000fda0003f05270 */
[----:B------:R-:W-:Y:S05]  /*6180*/  @!P0 BRA `(.L_x_42368) ;  /* 0x0000000000108947 */ /* 0x000fea0003800000 */
[----:B------:R-:W-:-:S13]  /*6190*/  ISETP.NE.AND P0, PT, R0, 0x6, PT ;  /* 0x000000060000780c */ /* 0x000fda0003f05270 */
[----:B------:R-:W-:Y:S05]  /*61a0*/  @P0 BRA `(.L_x_42363) ;  /* 0x0000000800000947 */ /* 0x000fea0003800000 */
[----:B-1----:R0:W-:Y:S01]  /*61b0*/  STG.E desc[UR36][R8.64], R16 ;  /* 0x0000001008007986 */ /* 0x0021e2000c101924 */
[----:B------:R-:W-:Y:S05]  /*61c0*/  BRA `(.L_x_42364) ;  /* 0x0000000800d07947 */ /* 0x000fea0003800000 */
.L_x_42368:
[----:B-1----:R-:W-:-:S05]  /*61d0*/  F2FP.F16.F32.PACK_AB R16, RZ, R16 ;  /* 0x00000010ff10723e */ /* 0x002fca00000000ff */
[----:B------:R0:W-:Y:S01]  /*61e0*/  STG.E.U16 desc[UR36][R8.64], R16 ;  /* 0x0000001008007986 */ /* 0x0001e2000c101524 */
[----:B------:R-:W-:Y:S05]  /*61f0*/  BRA `(.L_x_42364) ;  /* 0x0000000800c47947 */ /* 0x000fea0003800000 */
.L_x_42367:
        /* <DEDUP_REMOVED lines=8> */
.L_x_42370:
[----:B-1-3--:R-:W-:-:S05]  /*6280*/  F2FP.F16.F32.PACK_AB R17, R17, R16 ;  /* 0x000000101111723e */ /* 0x00afca00000000ff */
[----:B------:R0:W-:Y:S01]  /*6290*/  STG.E desc[UR36][R8.64], R17 ;  /* 0x0000001108007986 */ /* 0x0001e2000c101924 */
[----:B------:R-:W-:Y:S05]  /*62a0*/  BRA `(.L_x_42364) ;  /* 0x0000000800987947 */ /* 0x000fea0003800000 */
.L_x_42369:
[----:B-1----:R-:W-:-:S06]  /*62b0*/  FMUL.FTZ R4, R16, 1 ;  /* 0x3f80000010047820 */ /* 0x002fcc0000410000 */
[----:B------:R-:W0:Y:S02]  /*62c0*/  F2F.F64.F32 R4, R4 ;  /* 0x0000000400047310 */ /* 0x000e240000201800 */
[----:B0-----:R0:W-:Y:S01]  /*62d0*/  STG.E.64 desc[UR36][R8.64], R4 ;  /* 0x0000000408007986 */ /* 0x0011e2000c101b24 */
[----:B------:R-:W-:Y:S05]  /*62e0*/  BRA `(.L_x_42364) ;  /* 0x0000000800887947 */ /* 0x000fea0003800000 */
.L_x_42359:
        /* <DEDUP_REMOVED lines=10> */
[----:B-1----:R-:W0:Y:S02]  /*6390*/  F2I.FTZ.U32.TRUNC.NTZ R3, R16 ;  /* 0x0000001000037305 */ /* 0x002e24000021f000 */
[----:B0-----:R0:W-:Y:S01]  /*63a0*/  STG.E.U16 desc[UR36][R8.64], R3 ;  /* 0x0000000308007986 */ /* 0x0011e2000c101524 */
[----:B------:R-:W-:Y:S05]  /*63b0*/  BRA `(.L_x_42364) ;  /* 0x0000000800547947 */ /* 0x000fea0003800000 */
.L_x_42374:
[----:B-1----:R-:W-:Y:S01]  /*63c0*/  LOP3.LUT R5, R16, 0x7fffffff, RZ, 0xc0, !PT ;  /* 0x7fffffff10057812 */ /* 0x002fe200078ec0ff */
        /* <DEDUP_REMOVED lines=15> */
.L_x_42377:
[----:B------:R-:W-:-:S04]  /*64c0*/  SHF.R.U32.HI R16, RZ, 0x18, R16 ;  /* 0x00000018ff107819 */ /* 0x000fc80000011610 */
[----:B------:R-:W-:-:S04]  /*64d0*/  LOP3.LUT R3, R3, 0x80, R16, 0xf8, !PT ;  /* 0x0000008003037812 */ /* 0x000fc800078ef810 */
[----:B------:R-:W-:-:S07]  /*64e0*/  PRMT R4, R3, 0x7610, R4 ;  /* 0x0000761003047816 */ /* 0x000fce0000000004 */
.L_x_42376:
[----:B------:R-:W-:Y:S05]  /*64f0*/  BSYNC.RECONVERGENT B0 ;  /* 0x0000000000007941 */ /* 0x000fea0003800200 */
.L_x_42375:
[----:B------:R0:W-:Y:S01]  /*6500*/  STG.E.U8 desc[UR36][R8.64], R4 ;  /* 0x0000000408007986 */ /* 0x0001e2000c101124 */
[----:B------:R-:W-:Y:S05]  /*6510*/  BRA `(.L_x_42364) ;  /* 0x0000000400fc7947 */ /* 0x000fea0003800000 */
.L_x_42373:
        /* <DEDUP_REMOVED lines=16> */
.L_x_42380:
[----:B------:R-:W-:-:S04]  /*6620*/  SHF.R.U32.HI R16, RZ, 0x18, R16 ;  /* 0x00000018ff107819 */ /* 0x000fc80000011610 */
[----:B------:R-:W-:-:S04]  /*6630*/  LOP3.LUT R3, R3, 0x80, R16, 0xf8, !PT ;  /* 0x0000008003037812 */ /* 0x000fc800078ef810 */
[----:B------:R-:W-:-:S07]  /*6640*/  PRMT R4, R3, 0x7610, R4 ;  /* 0x0000761003047816 */ /* 0x000fce0000000004 */
.L_x_42379:
[----:B------:R-:W-:Y:S05]  /*6650*/  BSYNC.RECONVERGENT B0 ;  /* 0x0000000000007941 */ /* 0x000fea0003800200 */
.L_x_42378:
[----:B------:R0:W-:Y:S01]  /*6660*/  STG.E.U8 desc[UR36][R8.64], R4 ;  /* 0x0000000408007986 */ /* 0x0001e2000c101124 */
[----:B------:R-:W-:Y:S05]  /*6670*/  BRA `(.L_x_42364) ;  /* 0x0000000400a47947 */ /* 0x000fea0003800000 */
.L_x_42372:
[----:B------:R-:W-:-:S13]  /*6680*/  ISETP.NE.AND P0, PT, R0, 0x1c, PT ;  /* 0x0000001c0000780c */ /* 0x000fda0003f05270 */
[----:B------:R-:W-:Y:S05]  /*6690*/  @!P0 BRA `(.L_x_42381) ;  /* 0x0000000000588947 */ /* 0x000fea0003800000 */
[----:B------:R-:W-:-:S13]  /*66a0*/  ISETP.NE.AND P0, PT, R0, 0x1d, PT ;  /* 0x0000001d0000780c */ /* 0x000fda0003f05270 */
[----:B------:R-:W-:Y:S05]  /*66b0*/  @!P0 BRA `(.L_x_42382) ;  /* 0x0000000000448947 */ /* 0x000fea0003800000 */
[----:B------:R-:W-:-:S13]  /*66c0*/  ISETP.NE.AND P0, PT, R0, 0x2c, PT ;  /* 0x0000002c0000780c */ /* 0x000fda0003f05270 */
[----:B------:R-:W-:Y:S05]  /*66d0*/  @P0 BRA `(.L_x_42363) ;  /* 0x0000000000b40947 */ /* 0x000fea0003800000 */
[----:B-1----:R-:W-:-:S04]  /*66e0*/  SHF.R.U32.HI R4, RZ, 0x17, R16 ;  /* 0x00000017ff047819 */ /* 0x002fc80000011610 */
        /* <DEDUP_REMOVED lines=14> */
.L_x_42382:
[----:B-1-3--:R-:W0:Y:S02]  /*67d0*/  F2I.U64.TRUNC R16, R16 ;  /* 0x0000001000107311 */ /* 0x00ae24000020d800 */
[----:B0-----:R0:W-:Y:S01]  /*67e0*/  STG.E.64 desc[UR36][R8.64], R16 ;  /* 0x0000001008007986 */ /* 0x0011e2000c101b24 */
[----:B------:R-:W-:Y:S05]  /*67f0*/  BRA `(.L_x_42364) ;  /* 0x0000000400447947 */ /* 0x000fea0003800000 */
.L_x_42381:
[----:B-1----:R-:W0:Y:S02]  /*6800*/  F2I.FTZ.U32.TRUNC.NTZ R3, R16 ;  /* 0x0000001000037305 */ /* 0x002e24000021f000 */
[----:B0-----:R0:W-:Y:S01]  /*6810*/  STG.E desc[UR36][R8.64], R3 ;  /* 0x0000000308007986 */ /* 0x0011e2000c101924 */
[----:B------:R-:W-:Y:S05]  /*6820*/  BRA `(.L_x_42364) ;  /* 0x0000000400387947 */ /* 0x000fea0003800000 */
.L_x_42371:
[----:B------:R-:W-:-:S13]  /*6830*/  ISETP.GT.AND P0, PT, R0, 0xe, PT ;  /* 0x0000000e0000780c */ /* 0x000fda0003f04270 */
[----:B------:R-:W-:Y:S05]  /*6840*/  @P0 BRA `(.L_x_42383) ;  /* 0x0000000000400947 */ /* 0x000fea0003800000 */
[----:B------:R-:W-:-:S13]  /*6850*/  ISETP.NE.AND P0, PT, R0, 0xa, PT ;  /* 0x0000000a0000780c */ /* 0x000fda0003f05270 */
[----:B------:R-:W-:Y:S05]  /*6860*/  @!P0 BRA `(.L_x_42384) ;  /* 0x0000000000208947 */ /* 0x000fea0003800000 */
[----:B------:R-:W-:-:S13]  /*6870*/  ISETP.NE.AND P0, PT, R0, 0xb, PT ;  /* 0x0000000b0000780c */ /* 0x000fda0003f05270 */
[----:B------:R-:W-:Y:S05]  /*6880*/  @P0 BRA `(.L_x_42363) ;  /* 0x0000000000480947 */ /* 0x000fea0003800000 */
[----:B-1----:R-:W-:Y:S02]  /*6890*/  FSETP.NEU.FTZ.AND P0, PT, R16, RZ, PT ;  /* 0x000000ff1000720b */ /* 0x002fe40003f1d000 */
[----:B---3--:R-:W-:-:S04]  /*68a0*/  FSETP.NEU.FTZ.AND P1, PT, R17, RZ, PT ;  /* 0x000000ff1100720b */ /* 0x008fc80003f3d000 */
[----:B------:R-:W-:-:S04]  /*68b0*/  PLOP3.LUT P0, PT, P0, P1, PT, 0xf8, 0x8f ;  /* 0x00000000008f781c */ /* 0x000fc80000703f70 */
[----:B------:R-:W-:-:S05]  /*68c0*/  SEL R3, RZ, 0x1, !P0 ;  /* 0x00000001ff037807 */ /* 0x000fca0004000000 */
[----:B------:R1:W-:Y:S01]  /*68d0*/  STG.E.U8 desc[UR36][R8.64], R3 ;  /* 0x0000000308007986 */ /* 0x0003e2000c101124 */
[----:B------:R-:W-:Y:S05]  /*68e0*/  BRA `(.L_x_42364) ;  /* 0x0000000400087947 */ /* 0x000fea0003800000 */
.L_x_42384:
[----:B-1----:R-:W-:Y:S01]  /*68f0*/  FMUL.FTZ R4, R16, 1 ;  /* 0x3f80000010047820 */ /* 0x002fe20000410000 */
[----:B---3--:R-:W-:-:S05]  /*6900*/  FMUL.FTZ R6, R17, 1 ;  /* 0x3f80000011067820 */ /* 0x008fca0000410000 */
[----:B------:R-:W-:Y:S08]  /*6910*/  F2F.F64.F32 R4, R4 ;  /* 0x0000000400047310 */ /* 0x000ff00000201800 */
[----:B------:R-:W0:Y:S02]  /*6920*/  F2F.F64.F32 R6, R6 ;  /* 0x0000000600067310 */ /* 0x000e240000201800 */
[----:B0-----:R0:W-:Y:S01]  /*6930*/  STG.E.128 desc[UR36][R8.64], R4 ;  /* 0x0000000408007986 */ /* 0x0011e2000c101d24 */
[----:B------:R-:W-:Y:S05]  /*6940*/  BRA `(.L_x_42364) ;  /* 0x0000000000f07947 */ /* 0x000fea0003800000 */
.L_x_42383:
[----:B------:R-:W-:-:S13]  /*6950*/  ISETP.NE.AND P0, PT, R0, 0xf, PT ;  /* 0x0000000f0000780c */ /* 0x000fda0003f05270 */
[----:B------:R-:W-:Y:S05]  /*6960*/  @!P0 BRA `(.L_x_42385) ;  /* 0x0000000000e08947 */ /* 0x000fea0003800000 */
[----:B------:R-:W-:-:S13]  /*6970*/  ISETP.NE.AND P0, PT, R0, 0x17, PT ;  /* 0x000000170000780c */ /* 0x000fda0003f05270 */
[----:B------:R-:W-:Y:S05]  /*6980*/  @!P0 BRA `(.L_x_42386) ;  /* 0x00000000008c8947 */ /* 0x000fea0003800000 */
[----:B------:R-:W-:-:S13]  /*6990*/  ISETP.NE.AND P0, PT, R0, 0x18, PT ;  /* 0x000000180000780c */ /* 0x000fda0003f05270 */
[----:B------:R-:W-:Y:S05]  /*69a0*/  @!P0 BRA `(.L_x_42387) ;  /* 0x0000000000448947 */ /* 0x000fea0003800000 */
.L_x_42363:
        /* <DEDUP_REMOVED lines=16> */
.L_x_42388:
[----:B------:R-:W-:Y:S05]  /*6ab0*/  BRA `(.L_x_42364) ;  /* 0x0000000000947947 */ /* 0x000fea0003800000 */
.L_x_42387:
[----:B-1----:R-:W-:Y:S01]  /*6ac0*/  LOP3.LUT R4, R16, 0x7fffffff, RZ, 0xc0, !PT ;  /* 0x7fffffff10047812 */ /* 0x002fe200078ec0ff */
        /* <DEDUP_REMOVED lines=11> */
.L_x_42390:
[----:B------:R-:W-:Y:S05]  /*6b80*/  BSYNC.RECONVERGENT B0 ;  /* 0x0000000000007941 */ /* 0x000fea0003800200 */
.L_x_42389:
[----:B------:R-:W-:-:S05]  /*6b90*/  LOP3.LUT R3, R0, 0x80, R5, 0xf8, !PT ;  /* 0x0000008000037812 */ /* 0x000fca00078ef805 */
[----:B------:R4:W-:Y:S01]  /*6ba0*/  STG.E.U8 desc[UR36][R8.64], R3 ;  /* 0x0000000308007986 */ /* 0x0009e2000c101124 */
[----:B------:R-:W-:Y:S05]  /*6bb0*/  BRA `(.L_x_42364) ;  /* 0x0000000000547947 */ /* 0x000fea0003800000 */
.L_x_42386:
[----:B-1----:R-:W-:Y:S01]  /*6bc0*/  LOP3.LUT R4, R16, 0x7fffffff, RZ, 0xc0, !PT ;  /* 0x7fffffff10047812 */ /* 0x002fe200078ec0ff */
        /* <DEDUP_REMOVED lines=10> */
.L_x_42392:
[----:B------:R-:W-:Y:S01]  /*6c70*/  IMAD.MOV.U32 R0, RZ, RZ, 0x7f ;  /* 0x0000007fff007424 */ /* 0x000fe200078e00ff */
[----:B------:R-:W-:-:S04]  /*6c80*/  ISETP.GT.U32.AND P0, PT, R4, 0x7f800000, PT ;  /* 0x7f8000000400780c */ /* 0x000fc80003f04070 */
[----:B------:R-:W-:-:S09]  /*6c90*/  SEL R0, R0, 0x7c, P0 ;  /* 0x0000007c00007807 */ /* 0x000fd20000000000 */
.L_x_42393:
[----:B------:R-:W-:Y:S05]  /*6ca0*/  BSYNC.RECONVERGENT B0 ;  /* 0x0000000000007941 */ /* 0x000fea0003800200 */
.L_x_42391:
[----:B------:R-:W-:-:S04]  /*6cb0*/  SHF.R.U32.HI R3, RZ, 0x18, R16 ;  /* 0x00000018ff037819 */ /* 0x000fc80000011610 */
[----:B------:R-:W-:-:S05]  /*6cc0*/  LOP3.LUT R3, R0, 0x80, R3, 0xf8, !PT ;  /* 0x0000008000037812 */ /* 0x000fca00078ef803 */
[----:B------:R2:W-:Y:S01]  /*6cd0*/  STG.E.U8 desc[UR36][R8.64], R3 ;  /* 0x0000000308007986 */ /* 0x0005e2000c101124 */
[----:B------:R-:W-:Y:S05]  /*6ce0*/  BRA `(.L_x_42364) ;  /* 0x0000000000087947 */ /* 0x000fea0003800000 */
.L_x_42385:
[----:B-1----:R-:W-:-:S05]  /*6cf0*/  F2FP.BF16.F32.PACK_AB R16, RZ, R16 ;  /* 0x00000010ff10723e */ /* 0x002fca00000010ff */
[----:B------:R0:W-:Y:S02]  /*6d00*/  STG.E.U16 desc[UR36][R8.64], R16 ;  /* 0x0000001008007986 */ /* 0x0001e4000c101524 */
.L_x_42364:
        /* <DEDUP_REMOVED lines=24> */
.L_x_42397:
[----:B------:R-:W0:Y:S02]  /*6e90*/  F2I.S64.TRUNC R24, R24 ;  /* 0x0000001800187311 */ /* 0x000e24000020d900 */
[----:B0-----:R-:W-:-:S05]  /*6ea0*/  IMAD.MOV.U32 R3, RZ, RZ, R24 ;  /* 0x000000ffff037224 */ /* 0x001fca00078e0018 */
[----:B------:R0:W-:Y:S01]  /*6eb0*/  STG.E.U8 desc[UR36][R8.64], R3 ;  /* 0x0000000308007986 */ /* 0x0001e2000c101124 */
[----:B------:R-:W-:Y:S05]  /*6ec0*/  BRA `(.L_x_42399) ;  /* 0x0000000c002c7947 */ /* 0x000fea0003800000 */
.L_x_42396:
        /* <DEDUP_REMOVED lines=9> */
.L_x_42401:
[----:B------:R-:W0:Y:S02]  /*6f60*/  F2I.FTZ.TRUNC.NTZ R3, R24 ;  /* 0x0000001800037305 */ /* 0x000e24000021f100 */
[----:B0-----:R2:W-:Y:S01]  /*6f70*/  STG.E desc[UR36][R8.64], R3 ;  /* 0x0000000308007986 */ /* 0x0015e2000c101924 */
[----:B------:R-:W-:Y:S05]  /*6f80*/  BRA `(.L_x_42399) ;  /* 0x0000000800fc7947 */ /* 0x000fea0003800000 */
.L_x_42400:
[----:B------:R-:W0:Y:S02]  /*6f90*/  F2I.FTZ.TRUNC.NTZ R3, R24 ;  /* 0x0000001800037305 */ /* 0x000e24000021f100 */
[----:B0-----:R0:W-:Y:S01]  /*6fa0*/  STG.E.U16 desc[UR36][R8.64], R3 ;  /* 0x0000000308007986 */ /* 0x0011e2000c101524 */
[----:B------:R-:W-:Y:S05]  /*6fb0*/  BRA `(.L_x_42399) ;  /* 0x0000000800f07947 */ /* 0x000fea0003800000 */
.L_x_42395:
        /* <DEDUP_REMOVED lines=8> */
.L_x_42403:
[----:B------:R-:W-:-:S05]  /*7040*/  F2FP.F16.F32.PACK_AB R24, RZ, R24 ;  /* 0x00000018ff18723e */ /* 0x000fca00000000ff */
[----:B------:R0:W-:Y:S01]  /*7050*/  STG.E.U16 desc[UR36][R8.64], R24 ;  /* 0x0000001808007986 */ /* 0x0001e2000c101524 */
[----:B------:R-:W-:Y:S05]  /*7060*/  BRA `(.L_x_42399) ;  /* 0x0000000800c47947 */ /* 0x000fea0003800000 */
.L_x_42402:
        /* <DEDUP_REMOVED lines=8> */
.L_x_42405:
[----:B------:R-:W-:-:S05]  /*70f0*/  F2FP.F16.F32.PACK_AB R25, R25, R24 ;  /* 0x000000181919723e */ /* 0x000fca00000000ff */
[----:B------:R0:W-:Y:S01]  /*7100*/  STG.E desc[UR36][R8.64], R25 ;  /* 0x0000001908007986 */ /* 0x0001e2000c101924 */
[----:B------:R-:W-:Y:S05]  /*7110*/  BRA `(.L_x_42399) ;  /* 0x0000000800987947 */ /* 0x000fea0003800000 */
.L_x_42404:
[----:B------:R-:W-:-:S06]  /*7120*/  FMUL.FTZ R4, R24, 1 ;  /* 0x3f80000018047820 */ /* 0x000fcc0000410000 */
[----:B------:R-:W0:Y:S02]  /*7130*/  F2F.F64.F32 R4, R4 ;  /* 0x0000000400047310 */ /* 0x000e240000201800 */
[----:B0-----:R0:W-:Y:S01]  /*7140*/  STG.E.64 desc[UR36][R8.64], R4 ;  /* 0x0000000408007986 */ /* 0x0011e2000c101b24 */
[----:B------:R-:W-:Y:S05]  /*7150*/  BRA `(.L_x_42399) ;  /* 0x0000000800887947 */ /* 0x000fea0003800000 */
.L_x_42394:
        /* <DEDUP_REMOVED lines=13> */
.L_x_42409:
        /* <DEDUP_REMOVED lines=16> */
.L_x_42412:
[----:B------:R-:W-:-:S04]  /*7330*/  SHF.R.U32.HI R24, RZ, 0x18, R24 ;  /* 0x00000018ff187819 */ /* 0x000fc80000011618 */
[----:B------:R-:W-:-:S04]  /*7340*/  LOP3.LUT R3, R3, 0x80, R24, 0xf8, !PT ;  /* 0x0000008003037812 */ /* 0x000fc800078ef818 */
[----:B------:R-:W-:-:S07]  /*7350*/  PRMT R4, R3, 0x7610, R4 ;  /* 0x0000761003047816 */ /* 0x000fce0000000004 */
.L_x_42411:
[----:B------:R-:W-:Y:S05]  /*7360*/  BSYNC.RECONVERGENT B0 ;  /* 0x0000000000007941 */ /* 0x000fea0003800200 */
.L_x_42410:
[----:B------:R0:W-:Y:S01]  /*7370*/  STG.E.U8 desc[UR36][R8.64], R4 ;  /* 0x0000000408007986 */ /* 0x0001e2000c101124 */
[----:B------:R-:W-:Y:S05]  /*7380*/  BRA `(.L_x_42399) ;  /* 0x0000000400fc7947 */ /* 0x000fea0003800000 */
.L_x_42408:
        /* <DEDUP_REMOVED lines=16> */
.L_x_42415:
[----:B------:R-:W-:-:S04]  /*7490*/  SHF.R.U32.HI R24, RZ, 0x18, R24 ;  /* 0x00000018ff187819 */ /* 0x000fc80000011618 */
[----:B------:R-:W-:-:S04]  /*74a0*/  LOP3.LUT R3, R3, 0x80, R24, 0xf8, !PT ;  /* 0x0000008003037812 */ /* 0x000fc800078ef818 */
[----:B------:R-:W-:-:S07]  /*74b0*/  PRMT R4, R3, 0x7610, R4 ;  /* 0x0000761003047816 */ /* 0x000fce0000000004 */
.L_x_42414:
[----:B------:R-:W-:Y:S05]  /*74c0*/  BSYNC.RECONVERGENT B0 ;  /* 0x0000000000007941 */ /* 0x000fea0003800200 */
.L_x_42413:
[----:B------:R0:W-:Y:S01]  /*74d0*/  STG.E.U8 desc[UR36][R8.64], R4 ;  /* 0x0000000408007986 */ /* 0x0001e2000c101124 */
[----:B------:R-:W-:Y:S05]  /*74e0*/  BRA `(.L_x_42399) ;  /* 0x0000000400a47947 */ /* 0x000fea0003800000 */
.L_x_42407:
        /* <DEDUP_REMOVED lines=21> */
.L_x_42417:
[----:B------:R-:W0:Y:S02]  /*7640*/  F2I.U64.TRUNC R24, R24 ;  /* 0x0000001800187311 */ /* 0x000e24000020d800 */
[----:B0-----:R0:W-:Y:S01]  /*7650*/  STG.E.64 desc[UR36][R8.64], R24 ;  /* 0x0000001808007986 */ /* 0x0011e2000c101b24 */
[----:B------:R-:W-:Y:S05]  /*7660*/  BRA `(.L_x_42399) ;  /* 0x0000000400447947 */ /* 0x000fea0003800000 */
.L_x_42416:
[----:B------:R-:W0:Y:S02]  /*7670*/  F2I.FTZ.U32.TRUNC.NTZ R3, R24 ;  /* 0x0000001800037305 */ /* 0x000e24000021f000 */
[----:B0-----:R0:W-:Y:S01]  /*7680*/  STG.E desc[UR36][R8.64], R3 ;  /* 0x0000000308007986 */ /* 0x0011e2000c101924 */
[----:B------:R-:W-:Y:S05]  /*7690*/  BRA `(.L_x_42399) ;  /* 0x0000000400387947 */ /* 0x000fea0003800000 */
.L_x_42406:
        /* <DEDUP_REMOVED lines=12> */
.L_x_42419:
[----:B------:R-:W-:Y:S01]  /*7760*/  FMUL.FTZ R4, R24, 1 ;  /* 0x3f80000018047820 */ /* 0x000fe20000410000 */
[----:B------:R-:W-:-:S05]  /*7770*/  FMUL.FTZ R6, R25, 1 ;  /* 0x3f80000019067820 */ /* 0x000fca0000410000 */
[----:B------:R-:W-:Y:S08]  /*7780*/  F2F.F64.F32 R4, R4 ;  /* 0x0000000400047310 */ /* 0x000ff00000201800 */
[----:B------:R-:W0:Y:S02]  /*7790*/  F2F.F64.F32 R6, R6 ;  /* 0x0000000600067310 */ /* 0x000e240000201800 */
[----:B0-----:R0:W-:Y:S01]  /*77a0*/  STG.E.128 desc[UR36][R8.64], R4 ;  /* 0x0000000408007986 */ /* 0x0011e2000c101d24 */
[----:B------:R-:W-:Y:S05]  /*77b0*/  BRA `(.L_x_42399) ;  /* 0x0000000000f07947 */ /* 0x000fea0003800000 */
.L_x_42418:
[----:B------:R-:W-:-:S13]  /*77c0*/  ISETP.NE.AND P0, PT, R0, 0xf, PT ;  /* 0x0000000f0000780c */ /* 0x000fda0003f05270 */
[----:B------:R-:W-:Y:S05]  /*77d0*/  @!P0 BRA `(.L_x_42420) ;  /* 0x0000000000e08947 */ /* 0x000fea0003800000 */
[----:B------:R-:W-:-:S13]  /*77e0*/  ISETP.NE.AND P0, PT, R0, 0x17, PT ;  /* 0x000000170000780c */ /* 0x000fda0003f05270 */
[----:B------:R-:W-:Y:S05]  /*77f0*/  @!P0 BRA `(.L_x_42421) ;  /* 0x00000000008c8947 */ /* 0x000fea0003800000 */
[----:B------:R-:W-:-:S13]  /*7800*/  ISETP.NE.AND P0, PT, R0, 0x18, PT ;  /* 0x000000180000780c */ /* 0x000fda0003f05270 */
[----:B------:R-:W-:Y:S05]  /*7810*/  @!P0 BRA `(.L_x_42422) ;  /* 0x0000000000448947 */ /* 0x000fea0003800000 */
.L_x_42398:
        /* <DEDUP_REMOVED lines=16> */
.L_x_42423:
[----:B------:R-:W-:Y:S05]  /*7920*/  BRA `(.L_x_42399) ;  /* 0x0000000000947947 */ /* 0x000fea0003800000 */
.L_x_42422:
        /* <DEDUP_REMOVED lines=12> */
.L_x_42425:
[----:B------:R-:W-:Y:S05]  /*79f0*/  BSYNC.RECONVERGENT B0 ;  /* 0x0000000000007941 */ /* 0x000fea0003800200 */
.L_x_42424:
[----:B------:R-:W-:-:S05]  /*7a00*/  LOP3.LUT R3, R0, 0x80, R5, 0xf8, !PT ;  /* 0x0000008000037812 */ /* 0x000fca00078ef805 */
[----:B------:R0:W-:Y:S01]  /*7a10*/  STG.E.U8 desc[UR36][R8.64], R3 ;  /* 0x0000000308007986 */ /* 0x0001e2000c101124 */
[----:B------:R-:W-:Y:S05]  /*7a20*/  BRA `(.L_x_42399) ;  /* 0x0000000000547947 */ /* 0x000fea0003800000 */
.L_x_42421:
        /* <DEDUP_REMOVED lines=11> */
.L_x_42427:
[----:B------:R-:W-:Y:S01]  /*7ae0*/  IMAD.MOV.U32 R0, RZ, RZ, 0x7f ;  /* 0x0000007fff007424 */ /* 0x000fe200078e00ff */
[----:B------:R-:W-:-:S04]  /*7af0*/  ISETP.GT.U32.AND P0, PT, R4, 0x7f800000, PT ;  /* 0x7f8000000400780c */ /* 0x000fc80003f04070 */
[----:B------:R-:W-:-:S09]  /*7b00*/  SEL R0, R0, 0x7c, P0 ;  /* 0x0000007c00007807 */ /* 0x000fd20000000000 */
.L_x_42428:
[----:B------:R-:W-:Y:S05]  /*7b10*/  BSYNC.RECONVERGENT B0 ;  /* 0x0000000000007941 */ /* 0x000fea0003800200 */
.L_x_42426:
[----:B------:R-:W-:-:S04]  /*7b20*/  SHF.R.U32.HI R3, RZ, 0x18, R24 ;  /* 0x00000018ff037819 */ /* 0x000fc80000011618 */
[----:B------:R-:W-:-:S05]  /*7b30*/  LOP3.LUT R3, R0, 0x80, R3, 0xf8, !PT ;  /* 0x0000008000037812 */ /* 0x000fca00078ef803 */
[----:B------:R0:W-:Y:S01]  /*7b40*/  STG.E.U8 desc[UR36][R8.64], R3 ;  /* 0x0000000308007986 */ /* 0x0001e2000c101124 */
[----:B------:R-:W-:Y:S05]  /*7b50*/  BRA `(.L_x_42399) ;  /* 0x0000000000087947 */ /* 0x000fea0003800000 */
.L_x_42420:
[----:B------:R-:W-:-:S05]  /*7b60*/  F2FP.BF16.F32.PACK_AB R24, RZ, R24 ;  /* 0x00000018ff18723e */ /* 0x000fca00000010ff */
[----:B------:R0:W-:Y:S02]  /*7b70*/  STG.E.U16 desc[UR36][R8.64], R24 ;  /* 0x0000001808007986 */ /* 0x0001e4000c101524 */
.L_x_42399:
[----:B------:R-:W-:-:S07]  /*7b80*/  VIADD R27, R27, 0x80 ;  /* 0x000000801b1b7836 */ /* 0x000fce0000000000 */
.L_x_42358:
[----:B------:R-:W-:Y:S05]  /*7b90*/  BSYNC.RECONVERGENT B6 ;  /* 0x0000000000067941 */ /* 0x000fea0003800200 */
.L_x_42357:
[----:B------:R-:W-:-:S13]  /*7ba0*/  ISETP.GE.AND P0, PT, R27, R26, PT ;  /* 0x0000001a1b00720c */ /* 0x000fda0003f06270 */
[----:B------:R-:W-:Y:S05]  /*7bb0*/  @P0 EXIT ;  /* 0x000000000000094d */ /* 0x000fea0003800000 */
[----:B0---4-:R-:W0:Y:S01]  /*7bc0*/  LDC.64 R4, c[0x0][0x398] ;  /* 0x0000e600ff047b82 */ /* 0x011e220000000a00 */
        /* <DEDUP_REMOVED lines=19> */
.L_x_42432:
[----:B------:R-:W0:Y:S02]  /*7d00*/  F2I.S64.TRUNC R22, R22 ;  /* 0x0000001600167311 */ /* 0x000e24000020d900 */
[----:B0-----:R-:W-:-:S05]  /*7d10*/  IMAD.MOV.U32 R5, RZ, RZ, R22 ;  /* 0x000000ffff057224 */ /* 0x001fca00078e0016 */
[----:B------:R-:W-:Y:S01]  /*7d20*/  STG.E.U8 desc[UR36][R2.64], R5 ;  /* 0x0000000502007986 */ /* 0x000fe2000c101124 */
[----:B------:R-:W-:Y:S05]  /*7d30*/  EXIT ;  /* 0x000000000000794d */ /* 0x000fea0003800000 */
.L_x_42431:
        /* <DEDUP_REMOVED lines=9> */
.L_x_42435:
[----:B------:R-:W0:Y:S02]  /*7dd0*/  F2I.FTZ.TRUNC.NTZ R5, R22 ;  /* 0x0000001600057305 */ /* 0x000e24000021f100 */
[----:B0-----:R-:W-:Y:S01]  /*7de0*/  STG.E desc[UR36][R2.64], R5 ;  /* 0x0000000502007986 */ /* 0x001fe2000c101924 */
[----:B------:R-:W-:Y:S05]  /*7df0*/  EXIT ;  /* 0x000000000000794d */ /* 0x000fea0003800000 */
.L_x_42434:
[----:B------:R-:W0:Y:S02]  /*7e00*/  F2I.FTZ.TRUNC.NTZ R5, R22 ;  /* 0x0000001600057305 */ /* 0x000e24000021f100 */
[----:B0-----:R-:W-:Y:S01]  /*7e10*/  STG.E.U16 desc[UR36][R2.64], R5 ;  /* 0x0000000502007986 */ /* 0x001fe2000c101524 */
[----:B------:R-:W-:Y:S05]  /*7e20*/  EXIT ;  /* 0x000000000000794d */ /* 0x000fea0003800000 */
.L_x_42430:
        /* <DEDUP_REMOVED lines=8> */
.L_x_42437:
[----:B------:R-:W-:-:S05]  /*7eb0*/  F2FP.F16.F32.PACK_AB R22, RZ, R22 ;  /* 0x00000016ff16723e */ /* 0x000fca00000000ff */
[----:B------:R-:W-:Y:S01]  /*7ec0*/  STG.E.U16 desc[UR36][R2.64], R22 ;  /* 0x0000001602007986 */ /* 0x000fe2000c101524 */
[----:B------:R-:W-:Y:S05]  /*7ed0*/  EXIT ;  /* 0x000000000000794d */ /* 0x000fea0003800000 */
.L_x_42436:
        /* <DEDUP_REMOVED lines=8> */
.L_x_42439:
[----:B------:R-:W-:-:S05]  /*7f60*/  F2FP.F16.F32.PACK_AB R23, R23, R22 ;  /* 0x000000161717723e */ /* 0x000fca00000000ff */
[----:B------:R-:W-:Y:S01]  /*7f70*/  STG.E desc[UR36][R2.64], R23 ;  /* 0x0000001702007986 */ /* 0x000fe2000c101924 */
[----:B------:R-:W-:Y:S05]  /*7f80*/  EXIT ;  /* 0x000000000000794d */ /* 0x000fea0003800000 */
.L_x_42438:
[----:B------:R-:W-:-:S06]  /*7f90*/  FMUL.FTZ R4, R22, 1 ;  /* 0x3f80000016047820 */ /* 0x000fcc0000410000 */
[----:B------:R-:W0:Y:S02]  /*7fa0*/  F2F.F64.F32 R4, R4 ;  /* 0x0000000400047310 */ /* 0x000e240000201800 */
[----:B0-----:R-:W-:Y:S01]  /*7fb0*/  STG.E.64 desc[UR36][R2.64], R4 ;  /* 0x0000000402007986 */ /* 0x001fe2000c101b24 */
[----:B------:R-:W-:Y:S05]  /*7fc0*/  EXIT ;  /* 0x000000000000794d */ /* 0x000fea0003800000 */
.L_x_42429:
        /* <DEDUP_REMOVED lines=13> */
.L_x_42443:
        /* <DEDUP_REMOVED lines=16> */
.L_x_42446:
[----:B------:R-:W-:-:S04]  /*81a0*/  SHF.R.U32.HI R22, RZ, 0x18, R22 ;  /* 0x00000018ff167819 */ /* 0x000fc80000011616 */
[----:B------:R-:W-:-:S04]  /*81b0*/  LOP3.LUT R5, R5, 0x80, R22, 0xf8, !PT ;  /* 0x0000008005057812 */ /* 0x000fc800078ef816 */
[----:B------:R-:W-:-:S07]  /*81c0*/  PRMT R0, R5, 0x7610, R0 ;  /* 0x0000761005007816 */ /* 0x000fce0000000000 */
.L_x_42445:
[----:B------:R-:W-:Y:S05]  /*81d0*/  BSYNC.RECONVERGENT B0 ;  /* 0x0000000000007941 */ /* 0x000fea0003800200 */
.L_x_42444:
[----:B------:R-:W-:Y:S01]  /*81e0*/  STG.E.U8 desc[UR36][R2.64], R0 ;  /* 0x0000000002007986 */ /* 0x000fe2000c101124 */
[----:B------:R-:W-:Y:S05]  /*81f0*/  EXIT ;  /* 0x000000000000794d */ /* 0x000fea0003800000 */
.L_x_42442:
        /* <DEDUP_REMOVED lines=16> */
.L_x_42449:
[----:B------:R-:W-:-:S04]  /*8300*/  SHF.R.U32.HI R22, RZ, 0x18, R22 ;  /* 0x00000018ff167819 */ /* 0x000fc80000011616 */
[----:B------:R-:W-:-:S04]  /*8310*/  LOP3.LUT R5, R5, 0x80, R22, 0xf8, !PT ;  /* 0x0000008005057812 */ /* 0x000fc800078ef816 */
[----:B------:R-:W-:-:S07]  /*8320*/  PRMT R0, R5, 0x7610, R0 ;  /* 0x0000761005007816 */ /* 0x000fce0000000000 */
.L_x_42448:
[----:B------:R-:W-:Y:S05]  /*8330*/  BSYNC.RECONVERGENT B0 ;  /* 0x0000000000007941 */ /* 0x000fea0003800200 */
.L_x_42447:
[----:B------:R-:W-:Y:S01]  /*8340*/  STG.E.U8 desc[UR36][R2.64], R0 ;  /* 0x0000000002007986 */ /* 0x000fe2000c101124 */
[----:B------:R-:W-:Y:S05]  /*8350*/  EXIT ;  /* 0x000000000000794d */ /* 0x000fea0003800000 */
.L_x_42441:
        /* <DEDUP_REMOVED lines=21> */
.L_x_42451:
[----:B------:R-:W0:Y:S02]  /*84b0*/  F2I.U64.TRUNC R22, R22 ;  /* 0x0000001600167311 */ /* 0x000e24000020d800 */
[----:B0-----:R-:W-:Y:S01]  /*84c0*/  STG.E.64 desc[UR36][R2.64], R22 ;  /* 0x0000001602007986 */ /* 0x001fe2000c101b24 */
[----:B------:R-:W-:Y:S05]  /*84d0*/  EXIT ;  /* 0x000000000000794d */ /* 0x000fea0003800000 */
.L_x_42450:
[----:B------:R-:W0:Y:S02]  /*84e0*/  F2I.FTZ.U32.TRUNC.NTZ R5, R22 ;  /* 0x0000001600057305 */ /* 0x000e24000021f000 */
[----:B0-----:R-:W-:Y:S01]  /*84f0*/  STG.E desc[UR36][R2.64], R5 ;  /* 0x0000000502007986 */ /* 0x001fe2000c101924 */
[----:B------:R-:W-:Y:S05]  /*8500*/  EXIT ;  /* 0x000000000000794d */ /* 0x000fea0003800000 */
.L_x_42440:
        /* <DEDUP_REMOVED lines=12> */
.L_x_42453:
[----:B------:R-:W-:Y:S01]  /*85d0*/  FMUL.FTZ R4, R22, 1 ;  /* 0x3f80000016047820 */ /* 0x000fe20000410000 */
[----:B------:R-:W-:-:S05]  /*85e0*/  FMUL.FTZ R6, R23, 1 ;  /* 0x3f80000017067820 */ /* 0x000fca0000410000 */
[----:B------:R-:W-:Y:S08]  /*85f0*/  F2F.F64.F32 R4, R4 ;  /* 0x0000000400047310 */ /* 0x000ff00000201800 */
[----:B------:R-:W0:Y:S02]  /*8600*/  F2F.F64.F32 R6, R6 ;  /* 0x0000000600067310 */ /* 0x000e240000201800 */
[----:B0-----:R-:W-:Y:S01]  /*8610*/  STG.E.128 desc[UR36][R2.64], R4 ;  /* 0x0000000402007986 */ /* 0x001fe2000c101d24 */
[----:B------:R-:W-:Y:S05]  /*8620*/  EXIT ;  /* 0x000000000000794d */ /* 0x000fea0003800000 */
.L_x_42452:
[----:B------:R-:W-:-:S13]  /*8630*/  ISETP.NE.AND P0, PT, R0, 0xf, PT ;  /* 0x0000000f0000780c */ /* 0x000fda0003f05270 */
[----:B------:R-:W-:Y:S05]  /*8640*/  @!P0 BRA `(.L_x_42454) ;  /* 0x0000000000e08947 */ /* 0x000fea0003800000 */
[----:B------:R-:W-:-:S13]  /*8650*/  ISETP.NE.AND P0, PT, R0, 0x17, PT ;  /* 0x000000170000780c */ /* 0x000fda0003f05270 */
[----:B------:R-:W-:Y:S05]  /*8660*/  @!P0 BRA `(.L_x_42455) ;  /* 0x00000000008c8947 */ /* 0x000fea0003800000 */
[----:B------:R-:W-:-:S13]  /*8670*/  ISETP.NE.AND P0, PT, R0, 0x18, PT ;  /* 0x000000180000780c */ /* 0x000fda0003f05270 */
[----:B------:R-:W-:Y:S05]  /*8680*/  @!P0 BRA `(.L_x_42456) ;  /* 0x0000000000448947 */ /* 0x000fea0003800000 */
.L_x_42433:
[----:B------:R-:W-:Y:S01]  /*8690*/  MOV R0, 0x0 ;  /* 0x0000000000007802 */ /* 0x000fe20000000f00 */
[----:B------:R-:W0:Y:S01]  /*86a0*/  LDCU.64 UR4, c[0x4][0x198] ;  /* 0x01003300ff0477ac */ /* 0x000e220008000a00 */
[----:B------:R-:W-:Y:S02]  /*86b0*/  IMAD.MOV.U32 R8, RZ, RZ, 0x65 ;  /* 0x00000065ff087424 */ /* 0x000fe400078e00ff */
        /* <DEDUP_REMOVED lines=13> */
.L_x_42457:
[----:B------:R-:W-:Y:S05]  /*8790*/  EXIT ;  /* 0x000000000000794d */ /* 0x000fea0003800000 */
.L_x_42456:
        /* <DEDUP_REMOVED lines=12> */
.L_x_42459:
[----:B------:R-:W-:Y:S05]  /*8860*/  BSYNC.RECONVERGENT B0 ;  /* 0x0000000000007941 */ /* 0x000fea0003800200 */
.L_x_42458:
[----:B------:R-:W-:-:S05]  /*8870*/  LOP3.LUT R5, R0, 0x80, R7, 0xf8, !PT ;  /* 0x0000008000057812 */ /* 0x000fca00078ef807 */
[----:B------:R-:W-:Y:S01]  /*8880*/  STG.E.U8 desc[UR36][R2.64], R5 ;  /* 0x0000000502007986 */ /* 0x000fe2000c101124 */
[----:B------:R-:W-:Y:S05]  /*8890*/  EXIT ;  /* 0x000000000000794d */ /* 0x000fea0003800000 */
.L_x_42455:
        /* <DEDUP_REMOVED lines=11> */
.L_x_42461:
[----:B------:R-:W-:Y:S01]  /*8950*/  IMAD.MOV.U32 R0, RZ, RZ, 0x7f ;  /* 0x0000007fff007424 */ /* 0x000fe200078e00ff */
[----:B------:R-:W-:-:S04]  /*8960*/  ISETP.GT.U32.AND P0, PT, R4, 0x7f800000, PT ;  /* 0x7f8000000400780c */ /* 0x000fc80003f04070 */
[----:B------:R-:W-:-:S09]  /*8970*/  SEL R0, R0, 0x7c, P0 ;  /* 0x0000007c00007807 */ /* 0x000fd20000000000 */
.L_x_42462:
[----:B------:R-:W-:Y:S05]  /*8980*/  BSYNC.RECONVERGENT B0 ;  /* 0x0000000000007941 */ /* 0x000fea0003800200 */
.L_x_42460:
[----:B------:R-:W-:-:S04]  /*8990*/  SHF.R.U32.HI R5, RZ, 0x18, R22 ;  /* 0x00000018ff057819 */ /* 0x000fc80000011616 */
[----:B------:R-:W-:-:S05]  /*89a0*/  LOP3.LUT R5, R0, 0x80, R5, 0xf8, !PT ;  /* 0x0000008000057812 */ /* 0x000fca00078ef805 */
[----:B------:R-:W-:Y:S01]  /*89b0*/  STG.E.U8 desc[UR36][R2.64], R5 ;  /* 0x0000000502007986 */ /* 0x000fe2000c101124 */
[----:B------:R-:W-:Y:S05]  /*89c0*/  EXIT ;  /* 0x000000000000794d */ /* 0x000fea0003800000 */
.L_x_42454:
[----:B------:R-:W-:-:S05]  /*89d0*/  F2FP.BF16.F32.PACK_AB R22, RZ, R22 ;  /* 0x00000016ff16723e */ /* 0x000fca00000010ff */
[----:B------:R-:W-:Y:S01]  /*89e0*/  STG.E.U16 desc[UR36][R2.64], R22 ;  /* 0x0000001602007986 */ /* 0x000fe2000c101524 */
[----:B------:R-:W-:Y:S05]  /*89f0*/  EXIT ;  /* 0x000000000000794d */ /* 0x000fea0003800000 */
.L_x_42463:
        /* <DEDUP_REMOVED lines=16> */
.L_x_68735:


//--------------------- .text._ZN2at6native18elementwise_kernelILi128ELi2EZNS0_22gpu_kernel_impl_nocastIZNS0_50_GLOBAL__N__2680c7bb_12_PowKernel_cu_7dd49032_300322pow_scalar_tensor_implIfEEvRNS_18TensorIteratorBaseEN3c107complexIT_EEEUlNS8_IfEEE_EEvS6_RKS9_EUliE_EEviT1_ --------------------------
	.section	.text._ZN2at6native18elementwise_kernelILi128ELi2EZNS0_22gpu_kernel_impl_nocastIZNS0_50_GLOBAL__N__2680c7bb_12_PowKernel_cu_7dd49032_300322pow_scalar_tensor_implIfEEvRNS_18TensorIteratorBaseEN3c107complexIT_EEEUlNS8_IfEEE_EEvS6_RKS9_EUliE_EEviT1_,"ax",@progbits
	.align	128
        .global         _ZN2at6native18elementwise_kernelILi128ELi2EZNS0_22gpu_kernel_impl_nocastIZNS0_50_GLOBAL__N__2680c7bb_12_PowKernel_cu_7dd49032_300322pow_scalar_tensor_implIfEEvRNS_18TensorIteratorBaseEN3c107complexIT_EEEUlNS8_IfEEE_EEvS6_RKS9_EUliE_EEviT1_
        .type           _ZN2at6native18elementwise_kernelILi128ELi2EZNS0_22gpu_kernel_impl_nocastIZNS0_50_GLOBAL__N__2680c7bb_12_PowKernel_cu_7dd49032_300322pow_scalar_tensor_implIfEEvRNS_18TensorIteratorBaseEN3c107complexIT_EEEUlNS8_IfEEE_EEvS6_RKS9_EUliE_EEviT1_,@function
        .size           _ZN2at6native18elementwise_kernelILi128ELi2EZNS0_22gpu_kernel_impl_nocastIZNS0_50_GLOBAL__N__2680c7bb_12_PowKernel_cu_7dd49032_300322pow_scalar_tensor_implIfEEvRNS_18TensorIteratorBaseEN3c107complexIT_EEEUlNS8_IfEEE_EEvS6_RKS9_EUliE_EEviT1_,(.L_x_68736 - _ZN2at6native18elementwise_kernelILi128ELi2EZNS0_22gpu_kernel_impl_nocastIZNS0_50_GLOBAL__N__2680c7bb_12_PowKernel_cu_7dd49032_300322pow_scalar_tensor_implIfEEvRNS_18TensorIteratorBaseEN3c107complexIT_EEEUlNS8_IfEEE_EEvS6_RKS9_EUliE_EEviT1_)
        .other          _ZN2at6native18elementwise_kernelILi128ELi2EZNS0_22gpu_kernel_impl_nocastIZNS0_50_GLOBAL__N__2680c7bb_12_PowKernel_cu_7dd49032_300322pow_scalar_tensor_implIfEEvRNS_18TensorIteratorBaseEN3c107complexIT_EEEUlNS8_IfEEE_EEvS6_RKS9_EUliE_EEviT1_,@"STO_CUDA_ENTRY STV_DEFAULT"
_ZN2at6native18elementwise_kernelILi128ELi2EZNS0_22gpu_kernel_impl_nocastIZNS0_50_GLOBAL__N__2680c7bb_12_PowKernel_cu_7dd49032_300322pow_scalar_tensor_implIfEEvRNS_18TensorIteratorBaseEN3c107complexIT_EEEUlNS8_IfEEE_EEvS6_RKS9_EUliE_EEviT1_:
.text._ZN2at6native18elementwise_kernelILi128ELi2EZNS0_22gpu_kernel_impl_nocastIZNS0_50_GLOBAL__N__2680c7bb_12_PowKernel_cu_7dd49032_300322pow_scalar_tensor_implIfEEvRNS_18TensorIteratorBaseEN3c107complexIT_EEEUlNS8_IfEEE_EEvS6_RKS9_EUliE_EEviT1_:
        /* <DEDUP_REMOVED lines=14> */
[----:B------:R-:W1:Y:S01]  /*00e0*/  LDCU.64 UR8, c[0x0][0x590] ;  /* 0x0000b200ff0877ac */ /* 0x000e620008000a00 */
[----:B0-----:R-:W1:Y:S02]  /*00f0*/  LDG.E.64 R6, desc[UR6][R6.64] ;  /* 0x0000000606067981 */ /* 0x001e64000c1e1b00 */
[----:B-1----:R-:W-:Y:S01]  /*0100*/  FMUL.FTZ R0, R6, UR9 ;  /* 0x0000000906007c20 */ /* 0x002fe20008410000 */
[----:B------:R-:W-:-:S03]  /*0110*/  FMUL.FTZ R9, R7, UR9 ;  /* 0x0000000907097c20 */ /* 0x000fc60008410000 */
[----:B------:R-:W-:Y:S01]  /*0120*/  FFMA.FTZ R5, R7, UR8, R0 ;  /* 0x0000000807057c23 */ /* 0x000fe20008010000 */
        /* <DEDUP_REMOVED lines=9> */
[----:B------:R-:W-:Y:S05]  /*01c0*/  @!P0 BRA `(.L_x_42470) ;  /* 0x0000000000208947 */ /* 0x000fea0003800000 */
[----:B------:R-:W-:Y:S01]  /*01d0*/  FMUL.FTZ R9, R9, 1.4426950216293334961 ;  /* 0x3fb8aa3b09097820 */ /* 0x000fe20000410000 */
[----:B------:R-:W-:-:S04]  /*01e0*/  FMUL.RZ R2, R5, 0.15915493667125701904 ;  /* 0x3e22f98305027820 */ /* 0x000fc8000040c000 */
[----:B------:R-:W-:Y:S08]  /*01f0*/  MUFU.COS R4, R2 ;  /* 0x0000000200047308 */ /* 0x000ff00000000000 */
[----:B------:R-:W0:Y:S08]  /*0200*/  MUFU.EX2 R9, R9 ;  /* 0x0000000900097308 */ /* 0x000e300000000800 */
[----:B------:R-:W1:Y:S01]  /*0210*/  MUFU.SIN R0, R2 ;  /* 0x0000000200007308 */ /* 0x000e620000000400 */
[C---:B0-----:R-:W-:Y:S01]  /*0220*/  FMUL.FTZ R4, R9.reuse, R4 ;  /* 0x0000000409047220 */ /* 0x041fe20000410000 */
[----:B-1----:R-:W-:Y:S01]  /*0230*/  FMUL.FTZ R5, R9, R0 ;  /* 0x0000000009057220 */ /* 0x002fe20000410000 */
[----:B------:R-:W-:Y:S06]  /*0240*/  BRA `(.L_x_42471) ;  /* 0x0000000000987947 */ /* 0x000fec0003800000 */
.L_x_42470:
        /* <DEDUP_REMOVED lines=24> */
.L_x_42469:
        /* <DEDUP_REMOVED lines=8> */
.L_x_42468:
[----:B------:R-:W-:-:S04]  /*0450*/  FMUL.RZ R0, R5, 0.15915493667125701904 ;  /* 0x3e22f98305007820 */ /* 0x000fc8000040c000 */
[----:B------:R1:W2:Y:S08]  /*0460*/  MUFU.COS R4, R0 ;  /* 0x0000000000047308 */ /* 0x0002b00000000000 */
[----:B------:R1:W3:Y:S01]  /*0470*/  MUFU.SIN R5, R0 ;  /* 0x0000000000057308 */ /* 0x0002e20000000400 */
[----:B------:R-:W-:Y:S05]  /*0480*/  BRA `(.L_x_42471) ;  /* 0x0000000000087947 */ /* 0x000fea0003800000 */
.L_x_42467:
[----:B------:R-:W-:-:S06]  /*0490*/  FMUL.FTZ R4, R9, 1.4426950216293334961 ;  /* 0x3fb8aa3b09047820 */ /* 0x000fcc0000410000 */
[----:B------:R-:W0:Y:S02]  /*04a0*/  MUFU.EX2 R4, R4 ;  /* 0x0000000400047308 */ /* 0x000e240000000800 */
.L_x_42471:
[----:B------:R-:W0:Y:S01]  /*04b0*/  LDC.64 R6, c[0x0][0x580] ;  /* 0x00016000ff067b82 */ /* 0x000e220000000a00 */
[----:B------:R-:W-:Y:S01]  /*04c0*/  IADD3 R3, PT, PT, R3, 0x80, RZ ;  /* 0x0000008003037810 */ /* 0x000fe20007ffe0ff */
[----:B0-23--:R0:W-:Y:S06]  /*04d0*/  STG.E.64 desc[UR6][R6.64], R4 ;  /* 0x0000000406007986 */ /* 0x00d1ec000c101b06 */
.L_x_42466:
[----:B------:R-:W-:Y:S05]  /*04e0*/  BSYNC.RECONVERGENT B0 ;  /* 0x0000000000007941 */ /* 0x000fea0003800200 */
.L_x_42465:
[----:B------:R-:W-:-:S13]  /*04f0*/  ISETP.GE.AND P0, PT, R3, UR4, PT ;  /* 0x0000000403007c0c */ /* 0x000fda000bf06270 */
[----:B------:R-:W-:Y:S05]  /*0500*/  @P0 EXIT ;  /* 0x000000000000094d */ /* 0x000fea0003800000 */
[----:B0-----:R-:W0:Y:S01]  /*0510*/  LDC.64 R4, c[0x0][0x588] ;  /* 0x00016200ff047b82 */ /* 0x001e220000000a00 */
        /* <DEDUP_REMOVED lines=16> */
[----:B------:R-:W-:Y:S02]  /*0620*/  FMUL.RZ R8, R3, 0.15915493667125701904 ;  /* 0x3e22f98303087820 */ /* 0x000fe4000040c000 */
[----:B------:R-:W0:Y:S02]  /*0630*/  LDC.64 R2, c[0x0][0x580] ;  /* 0x00016000ff027b82 */ /* 0x000e240000000a00 */
[----:B------:R-:W-:Y:S08]  /*0640*/  MUFU.COS R0, R8 ;  /* 0x0000000800007308 */ /* 0x000ff00000000000 */
[----:B------:R-:W1:Y:S08]  /*0650*/  MUFU.EX2 R7, R7 ;  /* 0x0000000700077308 */ /* 0x000e700000000800 */
[----:B------:R-:W2:Y:S01]  /*0660*/  MUFU.SIN R6, R8 ;  /* 0x0000000800067308 */ /* 0x000ea20000000400 */
[C---:B-1----:R-:W-:Y:S01]  /*0670*/  FMUL.FTZ R4, R7.reuse, R0 ;  /* 0x0000000007047220 */ /* 0x042fe20000410000 */
[----:B--2---:R-:W-:-:S05]  /*0680*/  FMUL.FTZ R5, R7, R6 ;  /* 0x0000000607057220 */ /* 0x004fca0000410000 */
[----:B0-----:R-:W-:Y:S01]  /*0690*/  STG.E.64 desc[UR6][R2.64], R4 ;  /* 0x0000000402007986 */ /* 0x001fe2000c101b06 */
[----:B------:R-:W-:Y:S05]  /*06a0*/  EXIT ;  /* 0x000000000000794d */ /* 0x000fea0003800000 */
.L_x_42475:
        /* <DEDUP_REMOVED lines=11> */
[----:B------:R-:W-:Y:S02]  /*0760*/  PRMT R4, R2, 0x9910, RZ ;  /* 0x0000991002047816 */ /* 0x000fe400000000ff */
[----:B------:R-:W0:Y:S02]  /*0770*/  LDC.64 R2, c[0x0][0x580] ;  /* 0x00016000ff027b82 */ /* 0x000e240000000a00 */
        /* <DEDUP_REMOVED lines=10> */
[----:B------:R-:W-:-:S05]  /*0820*/  FMUL.FTZ R5, R0, R5 ;  /* 0x0000000500057220 */ /* 0x000fca0000410000 */
[----:B0-----:R-:W-:Y:S01]  /*0830*/  STG.E.64 desc[UR6][R2.64], R4 ;  /* 0x0000000402007986 */ /* 0x001fe2000c101b06 */
[----:B------:R-:W-:Y:S05]  /*0840*/  EXIT ;  /* 0x000000000000794d */ /* 0x000fea0003800000 */
.L_x_42474:
[----:B------:R-:W-:-:S13]  /*0850*/  ISETP.NE.AND P0, PT, R2, 0x7f800000, PT ;  /* 0x7f8000000200780c */ /* 0x000fda0003f05270 */
[----:B------:R-:W0:Y:S01]  /*0860*/  @P0 LDC.64 R4, c[0x0][0x580] ;  /* 0x00016000ff040b82 */ /* 0x000e220000000a00 */
[----:B------:R-:W-:-:S05]  /*0870*/  @P0 FADD.FTZ R8, R3, -R3 ;  /* 0x8000000303080221 */ /* 0x000fca0000010000 */
[----:B------:R-:W-:-:S05]  /*0880*/  MOV R9, R8 ;  /* 0x0000000800097202 */ /* 0x000fca0000000f00 */
[----:B0-----:R0:W-:Y:S01]  /*0890*/  @P0 STG.E.64 desc[UR6][R4.64], R8 ;  /* 0x0000000804000986 */ /* 0x0011e2000c101b06 */
[----:B------:R-:W-:Y:S05]  /*08a0*/  @P0 EXIT ;  /* 0x000000000000094d */ /* 0x000fea0003800000 */
[----:B0-----:R-:W0:Y:S01]  /*08b0*/  LDC.64 R4, c[0x0][0x580] ;  /* 0x00016000ff047b82 */ /* 0x001e220000000a00 */
[----:B------:R-:W-:Y:S01]  /*08c0*/  FADD.FTZ R3, R3, -R3 ;  /* 0x8000000303037221 */ /* 0x000fe20000010000 */
[----:B------:R-:W-:-:S04]  /*08d0*/  ISETP.GT.AND P0, PT, R7, -0x1, PT ;  /* 0xffffffff0700780c */ /* 0x000fc80003f04270 */
[----:B------:R-:W-:Y:S02]  /*08e0*/  FSEL R2, R7, RZ, P0 ;  /* 0x000000ff07027208 */ /* 0x000fe40000000000 */
[----:B------:R-:W-:-:S05]  /*08f0*/  FSEL R3, R3, RZ, P0 ;  /* 0x000000ff03037208 */ /* 0x000fca0000000000 */
[----:B0-----:R-:W-:Y:S01]  /*0900*/  STG.E.64 desc[UR6][R4.64], R2 ;  /* 0x0000000204007986 */ /* 0x001fe2000c101b06 */
[----:B------:R-:W-:Y:S05]  /*0910*/  EXIT ;  /* 0x000000000000794d */ /* 0x000fea0003800000 */
.L_x_42473:
[----:B------:R-:W-:Y:S02]  /*0920*/  FMUL.RZ R0, R3, 0.15915493667125701904 ;  /* 0x3e22f98303007820 */ /* 0x000fe4000040c000 */
[----:B------:R-:W0:Y:S02]  /*0930*/  LDC.64 R2, c[0x0][0x580] ;  /* 0x00016000ff027b82 */ /* 0x000e240000000a00 */
[----:B------:R-:W-:Y:S08]  /*0940*/  MUFU.COS R4, R0 ;  /* 0x0000000000047308 */ /* 0x000ff00000000000 */
[----:B------:R-:W0:Y:S02]  /*0950*/  MUFU.SIN R5, R0 ;  /* 0x0000000000057308 */ /* 0x000e240000000400 */
[----:B0-----:R-:W-:Y:S01]  /*0960*/  STG.E.64 desc[UR6][R2.64], R4 ;  /* 0x0000000402007986 */ /* 0x001fe2000c101b06 */
[----:B------:R-:W-:Y:S05]  /*0970*/  EXIT ;  /* 0x000000000000794d */ /* 0x000fea0003800000 */
.L_x_42472:
[----:B------:R-:W0:Y:S01]  /*0980*/  LDC.64 R4, c[0x0][0x580] ;  /* 0x00016000ff047b82 */ /* 0x000e220000000a00 */
[----:B------:R-:W-:-:S06]  /*0990*/  FMUL.FTZ R2, R7, 1.4426950216293334961 ;  /* 0x3fb8aa3b07027820 */ /* 0x000fcc0000410000 */
[----:B------:R-:W0:Y:S02]  /*09a0*/  MUFU.EX2 R2, R2 ;  /* 0x0000000200027308 */ /* 0x000e240000000800 */
[----:B0-----:R-:W-:Y:S01]  /*09b0*/  STG.E.64 desc[UR6][R4.64], R2 ;  /* 0x0000000204007986 */ /* 0x001fe2000c101b06 */
[----:B------:R-:W-:Y:S05]  /*09c0*/  EXIT ;  /* 0x000000000000794d */ /* 0x000fea0003800000 */
.L_x_42464:
        /* <DEDUP_REMOVED lines=305> */
.L_x_42478:
[----:B------:R-:W0:Y:S02]  /*1ce0*/  LDCU.64 UR8, c[0x0][0x588] ;  /* 0x0000b100ff0877ac */ /* 0x000e240008000a00 */
[----:B0-----:R-:W-:-:S05]  /*1cf0*/  IADD3 R8, P0, PT, R4, UR8, RZ ;  /* 0x0000000804087c10 */ /* 0x001fca000ff1e0ff */
[----:B------:R-:W-:Y:S01]  /*1d00*/  IMAD.X R9, RZ, RZ, UR9, P0 ;  /* 0x00000009ff097e24 */ /* 0x000fe200080e06ff */
[----:B------:R-:W0:Y:S05]  /*1d10*/  LDCU.64 UR8, c[0x0][0x590] ;  /* 0x0000b200ff0877ac */ /* 0x000e2a0008000a00 */
[----:B------:R-:W0:Y:S01]  /*1d20*/  LDG.E.64 R8, desc[UR6][R8.64] ;  /* 0x0000000608087981 */ /* 0x000e22000c1e1b00 */
[----:B------:R-:W-:Y:S01]  /*1d30*/  BSSY.RECONVERGENT B1, `(.L_x_42479) ;  /* 0x000003a000017945 */ /* 0x000fe20003800200 */
[----:B0-----:R-:W-:Y:S01]  /*1d40*/  FMUL.FTZ R4, R8, UR9 ;  /* 0x0000000908047c20 */ /* 0x001fe20008410000 */
[----:B------:R-:W-:-:S03]  /*1d50*/  FMUL.FTZ R11, R9, UR9 ;  /* 0x00000009090b7c20 */ /* 0x000fc60008410000 */
[----:B------:R-:W-:Y:S01]  /*1d60*/  FFMA.FTZ R7, R9, UR8, R4 ;  /* 0x0000000809077c23 */ /* 0x000fe20008010004 */
        /* <DEDUP_REMOVED lines=20> */
.L_x_42481:
        /* <DEDUP_REMOVED lines=27> */
.L_x_42482:
[----:B------:R-:W-:Y:S01]  /*2060*/  FMUL.FTZ R11, R11, 1.4426950216293334961 ;  /* 0x3fb8aa3b0b0b7820 */ /* 0x000fe20000410000 */
[----:B--2---:R-:W-:-:S04]  /*2070*/  FMUL.RZ R4, R7, 0.15915493667125701904 ;  /* 0x3e22f98307047820 */ /* 0x004fc8000040c000 */
[----:B---3--:R-:W-:Y:S08]  /*2080*/  MUFU.COS R6, R4 ;  /* 0x0000000400067308 */ /* 0x008ff00000000000 */
[----:B------:R-:W0:Y:S08]  /*2090*/  MUFU.EX2 R11, R11 ;  /* 0x0000000b000b7308 */ /* 0x000e300000000800 */
[----:B------:R-:W1:Y:S01]  /*20a0*/  MUFU.SIN R8, R4 ;  /* 0x0000000400087308 */ /* 0x000e620000000400 */
[C---:B0-----:R-:W-:Y:S01]  /*20b0*/  FMUL.FTZ R6, R11.reuse, R6 ;  /* 0x000000060b067220 */ /* 0x041fe20000410000 */
[----:B-1----:R-:W-:-:S07]  /*20c0*/  FMUL.FTZ R7, R11, R8 ;  /* 0x000000080b077220 */ /* 0x002fce0000410000 */
.L_x_42480:
[----:B------:R-:W-:Y:S05]  /*20d0*/  BSYNC.RECONVERGENT B1 ;  /* 0x0000000000017941 */ /* 0x000fea0003800200 */
.L_x_42479:
[----:B------:R-:W1:Y:S01]  /*20e0*/  LDCU.64 UR8, c[0x0][0x580] ;  /* 0x0000b000ff0877ac */ /* 0x000e620008000a00 */
[----:B------:R-:W-:Y:S02]  /*20f0*/  IADD3 R3, PT, PT, R3, 0x80, RZ ;  /* 0x0000008003037810 */ /* 0x000fe40007ffe0ff */
[----:B-1----:R-:W-:-:S04]  /*2100*/  IADD3 R4, P0, PT, R5, UR8, RZ ;  /* 0x0000000805047c10 */ /* 0x002fc8000ff1e0ff */
[----:B------:R-:W-:-:S05]  /*2110*/  IADD3.X R5, PT, PT, RZ, UR9, RZ, P0, !PT ;  /* 0x00000009ff057c10 */ /* 0x000fca00087fe4ff */
[----:B0-23--:R0:W-:Y:S04]  /*2120*/  STG.E.64 desc[UR6][R4.64], R6 ;  /* 0x0000000604007986 */ /* 0x00d1e8000c101b06 */
.L_x_42477:
[----:B------:R-:W-:Y:S05]  /*2130*/  BSYNC.RECONVERGENT B0 ;  /* 0x0000000000007941 */ /* 0x000fea0003800200 */
.L_x_42476:
        /* <DEDUP_REMOVED lines=300> */
.L_x_42483:
[----:B------:R-:W0:Y:S01]  /*3400*/  LDCU.128 UR8, c[0x0][0x580] ;  /* 0x0000b000ff0877ac */ /* 0x000e220008000c00 */
[----:B------:R-:W1:Y:S01]  /*3410*/  LDCU.64 UR4, c[0x0][0x590] ;  /* 0x0000b200ff0477ac */ /* 0x000e620008000a00 */
[----:B0-----:R-:W-:-:S04]  /*3420*/  IADD3 R6, P0, PT, R2, UR10, RZ ;  /* 0x0000000a02067c10 */ /* 0x001fc8000ff1e0ff */
[----:B------:R-:W-:-:S06]  /*3430*/  IADD3.X R7, PT, PT, RZ, UR11, RZ, P0, !PT ;  /* 0x0000000bff077c10 */ /* 0x000fcc00087fe4ff */
[----:B------:R-:W1:Y:S01]  /*3440*/  LDG.E.64 R6, desc[UR6][R6.64] ;  /* 0x0000000606067981 */ /* 0x000e62000c1e1b00 */
[----:B------:R-:W-:Y:S01]  /*3450*/  IADD3 R2, P1, PT, R3, UR8, RZ ;  /* 0x0000000803027c10 */ /* 0x000fe2000ff3e0ff */
[----:B------:R-:W-:Y:S03]  /*3460*/  BSSY.RECONVERGENT B0, `(.L_x_42484) ;  /* 0x000003c000007945 */ /* 0x000fe60003800200 */
[----:B------:R-:W-:Y:S01]  /*3470*/  IADD3.X R3, PT, PT, RZ, UR9, RZ, P1, !PT ;  /* 0x00000009ff037c10 */ /* 0x000fe20008ffe4ff */
        /* <DEDUP_REMOVED lines=44> */
.L_x_42487:
        /* <DEDUP_REMOVED lines=8> */
.L_x_42486:
[----:B------:R-:W-:-:S04]  /*37c0*/  FMUL.RZ R0, R5, 0.15915493667125701904 ;  /* 0x3e22f98305007820 */ /* 0x000fc8000040c000 */
[----:B------:R1:W2:Y:S08]  /*37d0*/  MUFU.COS R4, R0 ;  /* 0x0000000000047308 */ /* 0x0002b00000000000 */
[----:B------:R1:W3:Y:S01]  /*37e0*/  MUFU.SIN R5, R0 ;  /* 0x0000000000057308 */ /* 0x0002e20000000400 */
[----:B------:R-:W-:Y:S05]  /*37f0*/  BRA `(.L_x_42488) ;  /* 0x0000000000087947 */ /* 0x000fea0003800000 */
.L_x_42485:
[----:B------:R-:W-:-:S06]  /*3800*/  FMUL.FTZ R4, R8, 1.4426950216293334961 ;  /* 0x3fb8aa3b08047820 */ /* 0x000fcc0000410000 */
[----:B------:R-:W0:Y:S02]  /*3810*/  MUFU.EX2 R4, R4 ;  /* 0x0000000400047308 */ /* 0x000e240000000800 */
.L_x_42488:
[----:B------:R-:W-:Y:S05]  /*3820*/  BSYNC.RECONVERGENT B0 ;  /* 0x0000000000007941 */ /* 0x000fea0003800200 */
.L_x_42484:
[----:B0-23--:R-:W-:Y:S01]  /*3830*/  STG.E.64 desc[UR6][R2.64], R4 ;  /* 0x0000000402007986 */ /* 0x00dfe2000c101b06 */
[----:B------:R-:W-:Y:S05]  /*3840*/  EXIT ;  /* 0x000000000000794d */ /* 0x000fea0003800000 */
.L_x_42489:
        /* <DEDUP_REMOVED lines=11> */
.L_x_68736:


//--------------------- .text._ZN2at6native27unrolled_elementwise_kernelIZNS0_50_GLOBAL__N__2680c7bb_12_PowKernel_cu_7dd49032_300322pow_scalar_tensor_implIfEEvRNS_18TensorIteratorBaseEN3c107complexIT_EEEUlNS7_IfEEE_St5arrayIPcLm2EELi4E23TrivialOffsetCalculatorILi1EjESG_NS0_6memory15LoadWithoutCastENSH_16StoreWithoutCastEEEviS8_T0_T2_T3_T4_T5_ --------------------------
	.section	.text._ZN2at6native27unrolled_elementwise_kernelIZNS0_50_GLOBAL__N__2680c7bb_12_PowKernel_cu_7dd49032_300322pow_scalar_tensor_implIfEEvRNS_18TensorIteratorBaseEN3c107complexIT_EEEUlNS7_IfEEE_St5arrayIPcLm2EELi4E23TrivialOffsetCalculatorILi1EjESG_NS0_6memory15LoadWithoutCastENSH_16StoreWithoutCastEEEviS8_T0_T2_T3_T4_T5_,"ax",@progbits
	.align	128
        .global         _ZN2at6native27unrolled_elementwise_kernelIZNS0_50_GLOBAL__N__2680c7bb_12_PowKernel_cu_7dd49032_300322pow_scalar_tensor_implIfEEvRNS_18TensorIteratorBaseEN3c107complexIT_EEEUlNS7_IfEEE_St5arrayIPcLm2EELi4E23TrivialOffsetCalculatorILi1EjESG_NS0_6memory15LoadWithoutCastENSH_16StoreWithoutCastEEEviS8_T0_T2_T3_T4_T5_
        .type           _ZN2at6native27unrolled_elementwise_kernelIZNS0_50_GLOBAL__N__2680c7bb_12_PowKernel_cu_7dd49032_300322pow_scalar_tensor_implIfEEvRNS_18TensorIteratorBaseEN3c107complexIT_EEEUlNS7_IfEEE_St5arrayIPcLm2EELi4E23TrivialOffsetCalculatorILi1EjESG_NS0_6memory15LoadWithoutCastENSH_16StoreWithoutCastEEEviS8_T0_T2_T3_T4_T5_,@function
        .size           _ZN2at6native27unrolled_elementwise_kernelIZNS0_50_GLOBAL__N__2680c7bb_12_PowKernel_cu_7dd49032_300322pow_scalar_tensor_implIfEEvRNS_18TensorIteratorBaseEN3c107complexIT_EEEUlNS7_IfEEE_St5arrayIPcLm2EELi4E23TrivialOffsetCalculatorILi1EjESG_NS0_6memory15LoadWithoutCastENSH_16StoreWithoutCastEEEviS8_T0_T2_T3_T4_T5_,(.L_x_68737 - _ZN2at6native27unrolled_elementwise_kernelIZNS0_50_GLOBAL__N__2680c7bb_12_PowKernel_cu_7dd49032_300322pow_scalar_tensor_implIfEEvRNS_18TensorIteratorBaseEN3c107complexIT_EEEUlNS7_IfEEE_St5arrayIPcLm2EELi4E23TrivialOffsetCalculatorILi1EjESG_NS0_6memory15LoadWithoutCastENSH_16StoreWithoutCastEEEviS8_T0_T2_T3_T4_T5_)
        .other          _ZN2at6native27unrolled_elementwise_kernelIZNS0_50_GLOBAL__N__2680c7bb_12_PowKernel_cu_7dd49032_300322pow_scalar_tensor_implIfEEvRNS_18TensorIteratorBaseEN3c107complexIT_EEEUlNS7_IfEEE_St5arrayIPcLm2EELi4E23TrivialOffsetCalculatorILi1EjESG_NS0_6memory15LoadWithoutCastENSH_16StoreWithoutCastEEEviS8_T0_T2_T3_T4_T5_,@"STO_CUDA_ENTRY STV_DEFAULT"
_ZN2at6native27unrolled_elementwise_kernelIZNS0_50_GLOBAL__N__2680c7bb_12_PowKernel_cu_7dd49032_300322pow_scalar_tensor_implIfEEvRNS_18TensorIteratorBaseEN3c107complexIT_EEEUlNS7_IfEEE_St5arrayIPcLm2EELi4E23TrivialOffsetCalculatorILi1EjESG_NS0_6memory15LoadWithoutCastENSH_16StoreWithoutCastEEEviS8_T0_T2_T3_T4_T5_:
.text._ZN2at6native27unrolled_elementwise_kernelIZNS0_50_GLOBAL__N__2680c7bb_12_PowKernel_cu_7dd49032_300322pow_scalar_tensor_implIfEEvRNS_18TensorIteratorBaseEN3c107complexIT_EEEUlNS7_IfEEE_St5arrayIPcLm2EELi4E23TrivialOffsetCalculatorILi1EjESG_NS0_6memory15LoadWithoutCastENSH_16StoreWithoutCastEEEviS8_T0_T2_T3_T4_T5_:
        /* <DEDUP_REMOVED lines=16> */
[----:B0-----:R-:W-:-:S12]  /*0100*/  @!P0 IMAD.WIDE.U32 R8, R13, 0x8, R8 ;  /* 0x000000080d088825 */ /* 0x001fd800078e0008 */
[----:B------:R-:W-:Y:S01]  /*0110*/  @!P3 LEA R21, R0, R11, 0x9 ;  /* 0x0000000b0015b211 */ /* 0x000fe200078e48ff */
[----:B------:R-:W-:Y:S01]  /*0120*/  @!P3 VIADD R11, R11, 0x80 ;  /* 0x000000800b0bb836 */ /* 0x000fe20000000000 */
[----:B------:R-:W0:Y:S04]  /*0130*/  @!P3 LDC.64 R6, c[0x0][0x3a0] ;  /* 0x0000e800ff06bb82 */ /* 0x000e280000000a00 */
[----:B------:R-:W-:Y:S01]  /*0140*/  ISETP.GE.AND P2, PT, R11, R4, PT ;  /* 0x000000040b00720c */ /* 0x000fe20003f46270 */
[----:B--2---:R-:W-:Y:S01]  /*0150*/  @!P1 IMAD.WIDE.U32 R14, R17, 0x8, R14 ;  /* 0x00000008110e9825 */ /* 0x004fe200078e000e */
[----:B------:R-:W-:-:S06]  /*0160*/  CS2R R16, SRZ ;  /* 0x0000000000107805 */ /* 0x000fcc000001ff00 */
[----:B-1----:R1:W5:Y:S05]  /*0170*/  @!P0 LDG.E.64 R16, desc[UR4][R8.64] ;  /* 0x0000000408108981 */ /* 0x00236a000c1e1b00 */
[----:B------:R-:W2:Y:S01]  /*0180*/  @!P2 LDC.64 R2, c[0x0][0x3a0] ;  /* 0x0000e800ff02ab82 */ /* 0x000ea20000000a00 */
[----:B------:R-:W-:Y:S01]  /*0190*/  @!P2 IMAD R19, R0, 0x200, R11 ;  /* 0x000002000013a824 */ /* 0x000fe200078e020b */
        /* <DEDUP_REMOVED lines=8> */
[----:B------:R-:W-:Y:S01]  /*0220*/  ISETP.GE.AND P0, PT, R5, R4, PT ;  /* 0x000000040500720c */ /* 0x000fe20003f06270 */
[----:B------:R-:W-:Y:S01]  /*0230*/  BSSY.RECONVERGENT B0, `(.L_x_42490) ;  /* 0x000003d000007945 */ /* 0x000fe20003800200 */
[----:B------:R-:W-:-:S11]  /*0240*/  CS2R R12, SRZ ;  /* 0x00000000000c7805 */ /* 0x000fd6000001ff00 */
[----:B-1----:R-:W-:Y:S05]  /*0250*/  @P0 BRA `(.L_x_42491) ;  /* 0x0000000000e80947 */ /* 0x002fea0003800000 */
[----:B------:R-:W0:Y:S02]  /*0260*/  LDCU.64 UR6, c[0x0][0x388] ;  /* 0x00007100ff0677ac */ /* 0x000e240008000a00 */
[C---:B0----5:R-:W-:Y:S01]  /*0270*/  FMUL.FTZ R13, R17.reuse, UR6 ;  /* 0x00000006110d7c20 */ /* 0x061fe20008410000 */
        /* <DEDUP_REMOVED lines=22> */
.L_x_42492:
        /* <DEDUP_REMOVED lines=11> */
[----:B---3--:R-:W-:Y:S02]  /*0490*/  LOP3.LUT R12, R9, 0xffff, RZ, 0xc0, !PT ;  /* 0x0000ffff090c7812 */ /* 0x008fe400078ec0ff */
        /* <DEDUP_REMOVED lines=15> */
.L_x_42493:
[----:B------:R-:W-:Y:S01]  /*0590*/  FMUL.FTZ R17, R17, 1.4426950216293334961 ;  /* 0x3fb8aa3b11117820 */ /* 0x000fe20000410000 */
[----:B--2---:R-:W-:-:S04]  /*05a0*/  FMUL.RZ R8, R13, 0.15915493667125701904 ;  /* 0x3e22f9830d087820 */ /* 0x004fc8000040c000 */
[----:B---3--:R-:W-:Y:S08]  /*05b0*/  MUFU.COS R12, R8 ;  /* 0x00000008000c7308 */ /* 0x008ff00000000000 */
[----:B------:R-:W0:Y:S08]  /*05c0*/  MUFU.EX2 R17, R17 ;  /* 0x0000001100117308 */ /* 0x000e300000000800 */
[----:B------:R-:W1:Y:S01]  /*05d0*/  MUFU.SIN R14, R8 ;  /* 0x00000008000e7308 */ /* 0x000e620000000400 */
[C---:B0-----:R-:W-:Y:S01]  /*05e0*/  FMUL.FTZ R12, R17.reuse, R12 ;  /* 0x0000000c110c7220 */ /* 0x041fe20000410000 */
[----:B-1----:R-:W-:-:S07]  /*05f0*/  FMUL.FTZ R13, R17, R14 ;  /* 0x0000000e110d7220 */ /* 0x002fce0000410000 */
.L_x_42491:
[----:B------:R-:W-:Y:S05]  /*0600*/  BSYNC.RECONVERGENT B0 ;  /* 0x0000000000007941 */ /* 0x000fea0003800200 */
.L_x_42490:
[----:B------:R-:W-:Y:S01]  /*0610*/  VIADD R15, R5, 0x80 ;  /* 0x00000080050f7836 */ /* 0x000fe20000000000 */
[----:B------:R-:W-:Y:S01]  /*0620*/  BSSY.RECONVERGENT B0, `(.L_x_42494) ;  /* 0x000003f000007945 */ /* 0x000fe20003800200 */
[----:B-1----:R-:W-:-:S03]  /*0630*/  CS2R R8, SRZ ;  /* 0x0000000000087805 */ /* 0x002fc6000001ff00 */
[----:B------:R-:W-:-:S13]  /*0640*/  ISETP.GE.AND P1, PT, R15, R4, PT ;  /* 0x000000040f00720c */ /* 0x000fda0003f26270 */
[----:B------:R-:W-:Y:S05]  /*0650*/  @P1 BRA `(.L_x_42495) ;  /* 0x0000000000ec1947 */ /* 0x000fea0003800000 */
[----:B------:R-:W1:Y:S02]  /*0660*/  LDCU.64 UR6, c[0x0][0x388] ;  /* 0x00007100ff0677ac */ /* 0x000e640008000a00 */
[C---:B-1---5:R-:W-:Y:S01]  /*0670*/  FMUL.FTZ R9, R11.reuse, UR6 ;  /* 0x000000060b097c20 */ /* 0x062fe20008410000 */
        /* <DEDUP_REMOVED lines=29> */
[----:B------:R-:W1:Y:S02]  /*0850*/  MUFU.COS R11, R16 ;  /* 0x00000010000b7308 */ /* 0x000e640000000000 */
[----:B------:R-:W-:-:S04]  /*0860*/  PRMT R9, R9, 0x9910, RZ ;  /* 0x0000991009097816 */ /* 0x000fc800000000ff */
[----:B------:R-:W-:-:S04]  /*0870*/  SHF.R.S32.HI R9, RZ, 0x1, R9 ;  /* 0x00000001ff097819 */ /* 0x000fc80000011409 */
[----:B------:R-:W-:-:S05]  /*0880*/  PRMT R9, R9, 0x9910, RZ ;  /* 0x0000991009097816 */ /* 0x000fca00000000ff */
[----:B------:R-:W-:Y:S01]  /*0890*/  IMAD.IADD R10, R10, 0x1, -R9 ;  /* 0x000000010a0a7824 */ /* 0x000fe200078e0a09 */
[----:B------:R-:W-:Y:S01]  /*08a0*/  LEA R9, R9, 0x3f800000, 0x17 ;  /* 0x3f80000009097811 */ /* 0x000fe200078eb8ff */
[-C--:B-1----:R-:W-:Y:S01]  /*08b0*/  FMUL.FTZ R14, R11, R8.reuse ;  /* 0x000000080b0e7220 */ /* 0x082fe20000410000 */
[----:B------:R-:W-:Y:S02]  /*08c0*/  FMUL.FTZ R8, R17, R8 ;  /* 0x0000000811087220 */ /* 0x000fe40000410000 */
[----:B------:R-:W-:Y:S01]  /*08d0*/  LEA R10, R10, 0x3f800000, 0x17 ;  /* 0x3f8000000a0a7811 */ /* 0x000fe200078eb8ff */
[C---:B------:R-:W-:Y:S01]  /*08e0*/  FMUL.FTZ R11, R9.reuse, R14 ;  /* 0x0000000e090b7220 */ /* 0x040fe20000410000 */
[----:B------:R-:W-:-:S03]  /*08f0*/  FMUL.FTZ R9, R9, R8 ;  /* 0x0000000809097220 */ /* 0x000fc60000410000 */
[C---:B------:R-:W-:Y:S01]  /*0900*/  FMUL.FTZ R8, R10.reuse, R11 ;  /* 0x0000000b0a087220 */ /* 0x040fe20000410000 */
[----:B------:R-:W-:Y:S01]  /*0910*/  FMUL.FTZ R9, R10, R9 ;  /* 0x000000090a097220 */ /* 0x000fe20000410000 */
[----:B------:R-:W-:Y:S06]  /*0920*/  BRA `(.L_x_42495) ;  /* 0x0000000000387947 */ /* 0x000fec0003800000 */
.L_x_42498:
        /* <DEDUP_REMOVED lines=8> */
.L_x_42497:
[----:B------:R-:W-:-:S04]  /*09b0*/  FMUL.RZ R10, R9, 0.15915493667125701904 ;  /* 0x3e22f983090a7820 */ /* 0x000fc8000040c000 */
[----:B------:R1:W4:Y:S08]  /*09c0*/  MUFU.COS R8, R10 ;  /* 0x0000000a00087308 */ /* 0x0003300000000000 */
[----:B------:R1:W0:Y:S01]  /*09d0*/  MUFU.SIN R9, R10 ;  /* 0x0000000a00097308 */ /* 0x0002220000000400 */
[----:B------:R-:W-:Y:S05]  /*09e0*/  BRA `(.L_x_42495) ;  /* 0x0000000000087947 */ /* 0x000fea0003800000 */
.L_x_42496:
[----:B------:R-:W-:-:S06]  /*09f0*/  FMUL.FTZ R8, R16, 1.4426950216293334961 ;  /* 0x3fb8aa3b10087820 */ /* 0x000fcc0000410000 */
[----:B------:R-:W1:Y:S02]  /*0a00*/  MUFU.EX2 R8, R8 ;  /* 0x0000000800087308 */ /* 0x000e640000000800 */
.L_x_42495:
[----:B------:R-:W-:Y:S05]  /*0a10*/  BSYNC.RECONVERGENT B0 ;  /* 0x0000000000007941 */ /* 0x000fea0003800200 */
.L_x_42494:
[----:B-----5:R-:W-:Y:S01]  /*0a20*/  VIADD R11, R5, 0x100 ;  /* 0x00000100050b7836 */ /* 0x020fe20000000000 */
[----:B------:R-:W-:Y:S04]  /*0a30*/  BSSY.RECONVERGENT B0, `(.L_x_42499) ;  /* 0x000003f000007945 */ /* 0x000fe80003800200 */
[----:B------:R-:W-:Y:S02]  /*0a40*/  ISETP.GE.AND P1, PT, R11, R4, PT ;  /* 0x000000040b00720c */ /* 0x000fe40003f26270 */
[----:B-1----:R-:W-:-:S11]  /*0a50*/  CS2R R10, SRZ ;  /* 0x00000000000a7805 */ /* 0x002fd6000001ff00 */
[----:B------:R-:W-:Y:S05]  /*0a60*/  @P1 BRA `(.L_x_42500) ;  /* 0x0000000000ec1947 */ /* 0x000fea0003800000 */
        /* <DEDUP_REMOVED lines=45> */
.L_x_42503:
        /* <DEDUP_REMOVED lines=8> */
.L_x_42502:
[----:B------:R-:W-:-:S04]  /*0dc0*/  FMUL.RZ R6, R11, 0.15915493667125701904 ;  /* 0x3e22f9830b067820 */ /* 0x000fc8000040c000 */
[----:B------:R1:W0:Y:S08]  /*0dd0*/  MUFU.COS R10, R6 ;  /* 0x00000006000a7308 */ /* 0x0002300000000000 */
[----:B------:R1:W0:Y:S01]  /*0de0*/  MUFU.SIN R11, R6 ;  /* 0x00000006000b7308 */ /* 0x0002220000000400 */
[----:B------:R-:W-:Y:S05]  /*0df0*/  BRA `(.L_x_42500) ;  /* 0x0000000000087947 */ /* 0x000fea0003800000 */
.L_x_42501:
[----:B------:R-:W-:-:S06]  /*0e00*/  FMUL.FTZ R10, R16, 1.4426950216293334961 ;  /* 0x3fb8aa3b100a7820 */ /* 0x000fcc0000410000 */
[----:B------:R-:W1:Y:S02]  /*0e10*/  MUFU.EX2 R10, R10 ;  /* 0x0000000a000a7308 */ /* 0x000e640000000800 */
.L_x_42500:
[----:B------:R-:W-:Y:S05]  /*0e20*/  BSYNC.RECONVERGENT B0 ;  /* 0x0000000000007941 */ /* 0x000fea0003800200 */
.L_x_42499:
[----:B------:R-:W-:Y:S01]  /*0e30*/  VIADD R7, R5, 0x180 ;  /* 0x0000018005077836 */ /* 0x000fe20000000000 */
        /* <DEDUP_REMOVED lines=49> */
.L_x_42508:
        /* <DEDUP_REMOVED lines=8> */
.L_x_42507:
[----:B------:R-:W-:-:S04]  /*11d0*/  FMUL.RZ R2, R7, 0.15915493667125701904 ;  /* 0x3e22f98307027820 */ /* 0x000fc8000040c000 */
[----:B------:R1:W0:Y:S08]  /*11e0*/  MUFU.COS R6, R2 ;  /* 0x0000000200067308 */ /* 0x0002300000000000 */
[----:B------:R1:W0:Y:S01]  /*11f0*/  MUFU.SIN R7, R2 ;  /* 0x0000000200077308 */ /* 0x0002220000000400 */
[----:B------:R-:W-:Y:S05]  /*1200*/  BRA `(.L_x_42505) ;  /* 0x0000000000087947 */ /* 0x000fea0003800000 */
.L_x_42506:
[----:B------:R-:W-:-:S06]  /*1210*/  FMUL.FTZ R6, R16, 1.4426950216293334961 ;  /* 0x3fb8aa3b10067820 */ /* 0x000fcc0000410000 */
[----:B------:R-:W1:Y:S02]  /*1220*/  MUFU.EX2 R6, R6 ;  /* 0x0000000600067308 */ /* 0x000e640000000800 */
.L_x_42505:
[----:B------:R-:W-:Y:S05]  /*1230*/  BSYNC.RECONVERGENT B0 ;  /* 0x0000000000007941 */ /* 0x000fea0003800200 */
.L_x_42504:
[----:B-1----:R-:W1:Y:S01]  /*1240*/  @!P0 LDC.64 R2, c[0x0][0x398] ;  /* 0x0000e600ff028b82 */ /* 0x002e620000000a00 */
[----:B------:R-:W-:Y:S01]  /*1250*/  @!P0 IMAD R17, R0, 0x200, R5 ;  /* 0x0000020000118824 */ /* 0x000fe200078e0205 */
[----:B------:R-:W-:Y:S01]  /*1260*/  @!P0 MOV R5, R15 ;  /* 0x0000000f00058202 */ /* 0x000fe20000000f00 */
[----:B------:R-:W-:Y:S03]  /*1270*/  BSSY.RECONVERGENT B0, `(.L_x_42509) ;  /* 0x000000f000007945 */ /* 0x000fe60003800200 */
[----:B------:R-:W-:Y:S01]  /*1280*/  ISETP.GE.AND P1, PT, R5, R4, PT ;  /* 0x000000040500720c */ /* 0x000fe20003f26270 */
[----:B-1----:R-:W-:-:S05]  /*1290*/  @!P0 IMAD.WIDE.U32 R2, R17, 0x8, R2 ;  /* 0x0000000811028825 */ /* 0x002fca00078e0002 */
[----:B0-23--:R0:W-:Y:S07]  /*12a0*/  @!P0 STG.E.64 desc[UR4][R2.64], R12 ;  /* 0x0000000c02008986 */ /* 0x00d1ee000c101b04 */
[----:B------:R-:W-:Y:S05]  /*12b0*/  @P1 BRA `(.L_x_42510) ;  /* 0x0000000000281947 */ /* 0x000fea0003800000 */
[----:B0-----:R-:W0:Y:S01]  /*12c0*/  LDC.64 R2, c[0x0][0x398] ;  /* 0x0000e600ff027b82 */ /* 0x001e220000000a00 */
[----:B------:R-:W-:Y:S01]  /*12d0*/  IMAD R13, R0, 0x200, R5 ;  /* 0x00000200000d7824 */ /* 0x000fe200078e0205 */
[----:B------:R-:W-:-:S04]  /*12e0*/  IADD3 R5, PT, PT, R5, 0x80, RZ ;  /* 0x0000008005057810 */ /* 0x000fc80007ffe0ff */
[----:B------:R-:W-:-:S13]  /*12f0*/  ISETP.GE.AND P0, PT, R5, R4, PT ;  /* 0x000000040500720c */ /* 0x000fda0003f06270 */
[----:B------:R-:W-:Y:S01]  /*1300*/  @!P0 IMAD R15, R0, 0x200, R5 ;  /* 0x00000200000f8824 */ /* 0x000fe200078e0205 */
[----:B------:R-:W-:Y:S01]  /*1310*/  @!P0 IADD3 R5, PT, PT, R5, 0x80, RZ ;  /* 0x0000008005058810 */ /* 0x000fe20007ffe0ff */
[----:B0-----:R-:W-:-:S04]  /*1320*/  IMAD.WIDE.U32 R12, R13, 0x8, R2 ;  /* 0x000000080d0c7825 */ /* 0x001fc800078e0002 */
[----:B------:R-:W-:Y:S01]  /*1330*/  @!P0 IMAD.WIDE.U32 R2, R15, 0x8, R2 ;  /* 0x000000080f028825 */ /* 0x000fe200078e0002 */
[----:B----4-:R1:W-:Y:S04]  /*1340*/  STG.E.64 desc[UR4][R12.64], R8 ;  /* 0x000000080c007986 */ /* 0x0103e8000c101b04 */
[----:B------:R1:W-:Y:S02]  /*1350*/  @!P0 STG.E.64 desc[UR4][R2.64], R10 ;  /* 0x0000000a02008986 */ /* 0x0003e4000c101b04 */
.L_x_42510:
[----:B------:R-:W-:Y:S05]  /*1360*/  BSYNC.RECONVERGENT B0 ;  /* 0x0000000000007941 */ /* 0x000fea0003800200 */
.L_x_42509:
[----:B------:R-:W-:-:S13]  /*1370*/  ISETP.GE.AND P0, PT, R5, R4, PT ;  /* 0x000000040500720c */ /* 0x000fda0003f06270 */
[----:B------:R-:W-:Y:S05]  /*1380*/  @P0 EXIT ;  /* 0x000000000000094d */ /* 0x000fea0003800000 */
[----:B01----:R-:W0:Y:S01]  /*1390*/  LDC.64 R2, c[0x0][0x398] ;  /* 0x0000e600ff027b82 */ /* 0x003e220000000a00 */
[----:B------:R-:W-:-:S05]  /*13a0*/  LEA R5, R0, R5, 0x9 ;  /* 0x0000000500057211 */ /* 0x000fca00078e48ff */
[----:B0-----:R-:W-:-:S05]  /*13b0*/  IMAD.WIDE.U32 R2, R5, 0x8, R2 ;  /* 0x0000000805027825 */ /* 0x001fca00078e0002 */
[----:B------:R-:W-:Y:S01]  /*13c0*/  STG.E.64 desc[UR4][R2.64], R6 ;  /* 0x0000000602007986 */ /* 0x000fe2000c101b04 */
[----:B------:R-:W-:Y:S05]  /*13d0*/  EXIT ;  /* 0x000000000000794d */ /* 0x000fea0003800000 */
.L_x_42511:
        /* <DEDUP_REMOVED lines=10> */
.L_x_68737:


//--------------------- .text._ZN2at6native29vectorized_elementwise_kernelILi2EZNS0_50_GLOBAL__N__2680c7bb_12_PowKernel_cu_7dd49032_300322pow_scalar_tensor_implIfEEvRNS_18TensorIteratorBaseEN3c107complexIT_EEEUlNS7_IfEEE_St5arrayIPcLm2EEEEviT0_T1_ --------------------------
	.section	.text._ZN2at6native29vectorized_elementwise_kernelILi2EZNS0_50_GLOBAL__N__2680c7bb_12_PowKernel_cu_7dd49032_300322pow_scalar_tensor_implIfEEvRNS_18TensorIteratorBaseEN3c107complexIT_EEEUlNS7_IfEEE_St5arrayIPcLm2EEEEviT0_T1_,"ax",@progbits
	.align	128
        .global         _ZN2at6native29vectorized_elementwise_kernelILi2EZNS0_50_GLOBAL__N__2680c7bb_12_PowKernel_cu_7dd49032_300322pow_scalar_tensor_implIfEEvRNS_18TensorIteratorBaseEN3c107complexIT_EEEUlNS7_IfEEE_St5arrayIPcLm2EEEEviT0_T1_
        .type           _ZN2at6native29vectorized_elementwise_kernelILi2EZNS0_50_GLOBAL__N__2680c7bb_12_PowKernel_cu_7dd49032_300322pow_scalar_tensor_implIfEEvRNS_18TensorIteratorBaseEN3c107complexIT_EEEUlNS7_IfEEE_St5arrayIPcLm2EEEEviT0_T1_,@function
        .size           _ZN2at6native29vectorized_elementwise_kernelILi2EZNS0_50_GLOBAL__N__2680c7bb_12_PowKernel_cu_7dd49032_300322pow_scalar_tensor_implIfEEvRNS_18TensorIteratorBaseEN3c107complexIT_EEEUlNS7_IfEEE_St5arrayIPcLm2EEEEviT0_T1_,(.L_x_68738 - _ZN2at6native29vectorized_elementwise_kernelILi2EZNS0_50_GLOBAL__N__2680c7bb_12_PowKernel_cu_7dd49032_300322pow_scalar_tensor_implIfEEvRNS_18TensorIteratorBaseEN3c107complexIT_EEEUlNS7_IfEEE_St5arrayIPcLm2EEEEviT0_T1_)
        .other          _ZN2at6native29vectorized_elementwise_kernelILi2EZNS0_50_GLOBAL__N__2680c7bb_12_PowKernel_cu_7dd49032_300322pow_scalar_tensor_implIfEEvRNS_18TensorIteratorBaseEN3c107complexIT_EEEUlNS7_IfEEE_St5arrayIPcLm2EEEEviT0_T1_,@"STO_CUDA_ENTRY STV_DEFAULT"
_ZN2at6native29vectorized_elementwise_kernelILi2EZNS0_50_GLOBAL__N__2680c7bb_12_PowKernel_cu_7dd49032_300322pow_scalar_tensor_implIfEEvRNS_18TensorIteratorBaseEN3c107complexIT_EEEUlNS7_IfEEE_St5arrayIPcLm2EEEEviT0_T1_:
.text._ZN2at6native29vectorized_elementwise_kernelILi2EZNS0_50_GLOBAL__N__2680c7bb_12_PowKernel_cu_7dd49032_300322pow_scalar_tensor_implIfEEvRNS_18TensorIteratorBaseEN3c107complexIT_EEEUlNS7_IfEEE_St5arrayIPcLm2EEEEviT0_T1_:
        /* <DEDUP_REMOVED lines=23> */
[----:B------:R-:W-:Y:S01]  /*0170*/  @!P4 IADD3 R27, PT, PT, R27, 0x80, RZ ;  /* 0x000000801b1bc810 */ /* 0x000fe20007ffe0ff */
[----:B------:R-:W2:Y:S03]  /*0180*/  @!P4 LDC.64 R22, c[0x0][0x3a0] ;  /* 0x0000e800ff16cb82 */ /* 0x000ea60000000a00 */
[----:B------:R-:W-:-:S13]  /*0190*/  ISETP.GE.U32.AND P3, PT, R27, R0, PT ;  /* 0x000000001b00720c */ /* 0x000fda0003f66070 */
[----:B------:R-:W-:Y:S01]  /*01a0*/  @!P3 IMAD.IADD R5, R2, 0x1, R27 ;  /* 0x000000010205b824 */ /* 0x000fe200078e021b */
[----:B------:R-:W-:Y:S01]  /*01b0*/  @!P3 IADD3 R27, PT, PT, R27, 0x80, RZ ;  /* 0x000000801b1bb810 */ /* 0x000fe20007ffe0ff */
[----:B------:R-:W3:Y:S03]  /*01c0*/  @!P3 LDC.64 R14, c[0x0][0x3a0] ;  /* 0x0000e800ff0ebb82 */ /* 0x000ee60000000a00 */
[----:B------:R-:W-:-:S13]  /*01d0*/  ISETP.GE.U32.AND P2, PT, R27, R0, PT ;  /* 0x000000001b00720c */ /* 0x000fda0003f46070 */
[----:B------:R-:W-:Y:S01]  /*01e0*/  @!P2 IMAD.IADD R29, R2, 0x1, R27 ;  /* 0x00000001021da824 */ /* 0x000fe200078e021b */
[----:B------:R-:W-:-:S04]  /*01f0*/  @!P2 IADD3 R27, PT, PT, R27, 0x80, RZ ;  /* 0x000000801b1ba810 */ /* 0x000fc80007ffe0ff */
[----:B------:R-:W-:-:S13]  /*0200*/  ISETP.GE.U32.AND P1, PT, R27, R0, PT ;  /* 0x000000001b00720c */ /* 0x000fda0003f26070 */
[----:B------:R-:W-:Y:S01]  /*0210*/  @!P1 IADD3 R21, PT, PT, R2, R27, RZ ;  /* 0x0000001b02159210 */ /* 0x000fe20007ffe0ff */
[----:B------:R-:W-:Y:S01]  /*0220*/  @!P1 VIADD R27, R27, 0x80 ;  /* 0x000000801b1b9836 */ /* 0x000fe20000000000 */
[----:B------:R-:W4:Y:S04]  /*0230*/  @!P1 LDC.64 R18, c[0x0][0x3a0] ;  /* 0x0000e800ff129b82 */ /* 0x000f280000000a00 */
[----:B------:R-:W-:Y:S01]  /*0240*/  ISETP.GE.U32.AND P0, PT, R27, R0, PT ;  /* 0x000000001b00720c */ /* 0x000fe20003f06070 */
[----:B-1----:R-:W-:-:S03]  /*0250*/  @!P5 IMAD.WIDE.U32 R10, R17, 0x8, R10 ;  /* 0x00000008110ad825 */ /* 0x002fc600078e000a */
[----:B------:R-:W1:Y:S09]  /*0260*/  @!P2 LDC.64 R16, c[0x0][0x3a0] ;  /* 0x0000e800ff10ab82 */ /* 0x000e720000000a00 */
[----:B------:R-:W-:Y:S01]  /*0270*/  @!P0 IADD3 R25, PT, PT, R2, R27, RZ ;  /* 0x0000001b02198210 */ /* 0x000fe20007ffe0ff */
[----:B------:R-:W-:-:S05]  /*0280*/  @!P0 VIADD R27, R27, 0x80 ;  /* 0x000000801b1b8836 */ /* 0x000fca0000000000 */
[----:B------:R-:W-:-:S13]  /*0290*/  ISETP.GE.U32.AND P6, PT, R27, R0, PT ;  /* 0x000000001b00720c */ /* 0x000fda0003fc6070 */
[----:B0-----:R-:W0:Y:S01]  /*02a0*/  @!P6 LDC.64 R12, c[0x0][0x3a0] ;  /* 0x0000e800ff0ceb82 */ /* 0x001e220000000a00 */
[----:B--2---:R-:W-:-:S04]  /*02b0*/  @!P4 IMAD.WIDE.U32 R22, R4, 0x8, R22 ;  /* 0x000000080416c825 */ /* 0x004fc800078e0016 */
[----:B---3--:R-:W-:Y:S01]  /*02c0*/  @!P3 IMAD.WIDE.U32 R14, R5, 0x8, R14 ;  /* 0x00000008050eb825 */ /* 0x008fe200078e000e */
[----:B------:R-:W-:-:S03]  /*02d0*/  CS2R R4, SRZ ;  /* 0x0000000000047805 */ /* 0x000fc6000001ff00 */
[----:B-1----:R-:W-:Y:S01]  /*02e0*/  @!P2 IMAD.WIDE.U32 R16, R29, 0x8, R16 ;  /* 0x000000081d10a825 */ /* 0x002fe200078e0010 */
[----:B------:R-:W-:Y:S02]  /*02f0*/  @!P6 IADD3 R29, PT, PT, R2, R27, RZ ;  /* 0x0000001b021de210 */ /* 0x000fe40007ffe0ff */
[----:B------:R-:W-:Y:S01]  /*0300*/  CS2R R26, SRZ ;  /* 0x00000000001a7805 */ /* 0x000fe2000001ff00 */
[----:B------:R1:W5:Y:S01]  /*0310*/  @!P4 LDG.E.64 R4, desc[UR4][R22.64] ;  /* 0x000000041604c981 */ /* 0x000362000c1e1b00 */
[----:B----4-:R-:W-:-:S04]  /*0320*/  @!P1 IMAD.WIDE.U32 R18, R21, 0x8, R18 ;  /* 0x0000000815129825 */ /* 0x010fc800078e0012 */
[----:B------:R-:W5:Y:S01]  /*0330*/  @!P2 LDG.E.64 R26, desc[UR4][R16.64] ;  /* 0x00000004101aa981 */ /* 0x000f62000c1e1b00 */
[----:B-1----:R-:W-:Y:S01]  /*0340*/  CS2R R22, SRZ ;  /* 0x0000000000167805 */ /* 0x002fe2000001ff00 */
[----:B0-----:R-:W-:Y:S01]  /*0350*/  @!P6 IMAD.WIDE.U32 R12, R29, 0x8, R12 ;  /* 0x000000081d0ce825 */ /* 0x001fe200078e000c */
[----:B------:R-:W-:-:S04]  /*0360*/  CS2R R28, SRZ ;  /* 0x00000000001c7805 */ /* 0x000fc8000001ff00 */
[----:B------:R-:W5:Y:S04]  /*0370*/  @!P6 LDG.E.64 R22, desc[UR4][R12.64] ;  /* 0x000000040c16e981 */ /* 0x000f68000c1e1b00 */
[----:B------:R-:W5:Y:S01]  /*0380*/  @!P1 LDG.E.64 R28, desc[UR4][R18.64] ;  /* 0x00000004121c9981 */ /* 0x000f62000c1e1b00 */
[----:B------:R-:W-:-:S06]  /*0390*/  CS2R R6, SRZ ;  /* 0x0000000000067805 */ /* 0x000fcc000001ff00 */
[----:B------:R0:W5:Y:S02]  /*03a0*/  @!P5 LDG.E.64 R6, desc[UR4][R10.64] ;  /* 0x000000040a06d981 */ /* 0x000164000c1e1b00 */
[----:B0-----:R-:W0:Y:S01]  /*03b0*/  @!P0 LDC.64 R10, c[0x0][0x3a0] ;  /* 0x0000e800ff0a8b82 */ /* 0x001e220000000a00 */
[----:B------:R-:W-:Y:S01]  /*03c0*/  CS2R R20, SRZ ;  /* 0x0000000000147805 */ /* 0x000fe2000001ff00 */
[----:B------:R-:W-:Y:S05]  /*03d0*/  BSSY.RECONVERGENT B0, `(.L_x_42513) ;  /* 0x0000042000007945 */ /* 0x000fea0003800200 */
[----:B------:R1:W5:Y:S01]  /*03e0*/  @!P3 LDG.E.64 R20, desc[UR4][R14.64] ;  /* 0x000000040e14b981 */ /* 0x000362000c1e1b00 */
[----:B0-----:R-:W-:Y:S01]  /*03f0*/  @!P0 IMAD.WIDE.U32 R10, R25, 0x8, R10 ;  /* 0x00000008190a8825 */ /* 0x001fe200078e000a */
[----:B------:R-:W-:-:S06]  /*0400*/  CS2R R24, SRZ ;  /* 0x0000000000187805 */ /* 0x000fcc000001ff00 */
[----:B------:R0:W5:Y:S01]  /*0410*/  @!P0 LDG.E.64 R24, desc[UR4][R10.64] ;  /* 0x000000040a188981 */ /* 0x000162000c1e1b00 */
[----:B------:R-:W-:Y:S02]  /*0420*/  ISETP.GE.U32.AND P0, PT, R3, R0, PT ;  /* 0x000000000300720c */ /* 0x000fe40003f06070 */
[----:B-1----:R-:W-:-:S11]  /*0430*/  CS2R R14, SRZ ;  /* 0x00000000000e7805 */ /* 0x002fd6000001ff00 */
[----:B0-----:R-:W-:Y:S05]  /*0440*/  @P0 BRA `(.L_x_42514) ;  /* 0x0000000000e80947 */ /* 0x001fea0003800000 */
        /* <DEDUP_REMOVED lines=24> */
.L_x_42515:
[----:B-1----:R-:W-:-:S05]  /*05d0*/  VIADD R8, R9, 0xbd4e8de8 ;  /* 0xbd4e8de809087836 */ /* 0x002fca0000000000 */
[----:B------:R-:W-:-:S13]  /*05e0*/  ISETP.GT.U32.AND P1, PT, R8, 0x8e8e5c, PT ;  /* 0x008e8e5c0800780c */ /* 0x000fda0003f24070 */
[----:B------:R-:W-:Y:S05]  /*05f0*/  @P1 BRA `(.L_x_42516) ;  /* 0x0000000000601947 */ /* 0x000fea0003800000 */
[----:B------:R-:W-:Y:S01]  /*0600*/  FADD.FTZ R8, R9, -162.88958740234375 ;  /* 0xc322e3bc09087421 */ /* 0x000fe20000010000 */
[----:B--2---:R-:W-:-:S03]  /*0610*/  FMUL.RZ R15, R15, 0.15915493667125701904 ;  /* 0x3e22f9830f0f7820 */ /* 0x004fc6000040c000 */
[----:B------:R-:W-:-:S06]  /*0620*/  FMUL.FTZ R11, R8, 1.4426950216293334961 ;  /* 0x3fb8aa3b080b7820 */ /* 0x000fcc0000410000 */
[----:B------:R-:W0:Y:S02]  /*0630*/  MUFU.EX2 R11, R11 ;  /* 0x0000000b000b7308 */ /* 0x000e240000000800 */
[C---:B0-----:R-:W-:Y:S02]  /*0640*/  LEA.HI R8, R11.reuse, 0xffffffed, RZ, 0x9 ;  /* 0xffffffed0b087811 */ /* 0x041fe400078f48ff */
[----:B------:R-:W-:Y:S02]  /*0650*/  LOP3.LUT R11, R11, 0x7fffff, RZ, 0xc0, !PT ;  /* 0x007fffff0b0b7812 */ /* 0x000fe400078ec0ff */
[----:B------:R-:W-:Y:S02]  /*0660*/  LOP3.LUT R9, R8, 0xffff, RZ, 0xc0, !PT ;  /* 0x0000ffff08097812 */ /* 0x000fe400078ec0ff */
[----:B------:R-:W-:Y:S02]  /*0670*/  LOP3.LUT R11, R11, 0x7f000000, RZ, 0xfc, !PT ;  /* 0x7f0000000b0b7812 */ /* 0x000fe400078efcff */
[----:B------:R-:W-:-:S02]  /*0680*/  LEA.HI R10, R9, R8, RZ, 0x11 ;  /* 0x00000008090a7211 */ /* 0x000fc400078f88ff */
[----:B------:R-:W0:Y:S02]  /*0690*/  MUFU.COS R9, R15 ;  /* 0x0000000f00097308 */ /* 0x000e240000000000 */
[----:B------:R-:W-:-:S04]  /*06a0*/  PRMT R12, R10, 0x9910, RZ ;  /* 0x000099100a0c7816 */ /* 0x000fc800000000ff */
[----:B------:R-:W-:Y:S02]  /*06b0*/  SHF.R.S32.HI R12, RZ, 0x1, R12 ;  /* 0x00000001ff0c7819 */ /* 0x000fe4000001140c */
[----:B------:R-:W1:Y:S02]  /*06c0*/  MUFU.SIN R10, R15 ;  /* 0x0000000f000a7308 */ /* 0x000e640000000400 */
[----:B------:R-:W-:-:S04]  /*06d0*/  PRMT R13, R12, 0x9910, RZ ;  /* 0x000099100c0d7816 */ /* 0x000fc800000000ff */
[----:B------:R-:W-:Y:S02]  /*06e0*/  IADD3 R8, PT, PT, R8, -R13, RZ ;  /* 0x8000000d08087210 */ /* 0x000fe40007ffe0ff */
[----:B------:R-:W-:Y:S01]  /*06f0*/  LEA R13, R13, 0x3f800000, 0x17 ;  /* 0x3f8000000d0d7811 */ /* 0x000fe200078eb8ff */
[----:B0-----:R-:W-:Y:S01]  /*0700*/  FMUL.FTZ R12, R9, R11 ;  /* 0x0000000b090c7220 */ /* 0x001fe20000410000 */
[----:B------:R-:W-:-:S03]  /*0710*/  LEA R8, R8, 0x3f800000, 0x17 ;  /* 0x3f80000008087811 */ /* 0x000fc600078eb8ff */
[----:B------:R-:W-:Y:S01]  /*0720*/  FMUL.FTZ R9, R13, R12 ;  /* 0x0000000c0d097220 */ /* 0x000fe20000410000 */
[----:B-1----:R-:W-:-:S03]  /*0730*/  FMUL.FTZ R10, R10, R11 ;  /* 0x0000000b0a0a7220 */ /* 0x002fc60000410000 */
[----:B---3--:R-:W-:Y:S01]  /*0740*/  FMUL.FTZ R14, R8, R9 ;  /* 0x00000009080e7220 */ /* 0x008fe20000410000 */
[----:B------:R-:W-:-:S04]  /*0750*/  FMUL.FTZ R13, R13, R10 ;  /* 0x0000000a0d0d7220 */ /* 0x000fc80000410000 */
[----:B------:R-:W-:Y:S01]  /*0760*/  FMUL.FTZ R15, R8, R13 ;  /* 0x0000000d080f7220 */ /* 0x000fe20000410000 */
[----:B------:R-:W-:Y:S06]  /*0770*/  BRA `(.L_x_42514) ;  /* 0x00000000001c7947 */ /* 0x000fec0003800000 */
.L_x_42516:
[----:B------:R-:W-:Y:S01]  /*0780*/  FMUL.FTZ R9, R9, 1.4426950216293334961 ;  /* 0x3fb8aa3b09097820 */ /* 0x000fe20000410000 */
[----:B--2---:R-:W-:-:S04]  /*0790*/  FMUL.RZ R8, R15, 0.15915493667125701904 ;  /* 0x3e22f9830f087820 */ /* 0x004fc8000040c000 */
[----:B---3--:R-:W-:Y:S08]  /*07a0*/  MUFU.COS R14, R8 ;  /* 0x00000008000e7308 */ /* 0x008ff00000000000 */
[----:B------:R-:W0:Y:S08]  /*07b0*/  MUFU.EX2 R9, R9 ;  /* 0x0000000900097308 */ /* 0x000e300000000800 */
[----:B------:R-:W1:Y:S01]  /*07c0*/  MUFU.SIN R10, R8 ;  /* 0x00000008000a7308 */ /* 0x000e620000000400 */
[C---:B0-----:R-:W-:Y:S01]  /*07d0*/  FMUL.FTZ R14, R9.reuse, R14 ;  /* 0x0000000e090e7220 */ /* 0x041fe20000410000 */
[----:B-1----:R-:W-:-:S07]  /*07e0*/  FMUL.FTZ R15, R9, R10 ;  /* 0x0000000a090f7220 */ /* 0x002fce0000410000 */
.L_x_42514:
[----:B------:R-:W-:Y:S05]  /*07f0*/  BSYNC.RECONVERGENT B0 ;  /* 0x0000000000007941 */ /* 0x000fea0003800200 */
.L_x_42513:
[----:B------:R-:W-:Y:S01]  /*0800*/  IADD3 R11, PT, PT, R3, 0x80, RZ ;  /* 0x00000080030b7810 */ /* 0x000fe20007ffe0ff */
[----:B------:R-:W-:Y:S01]  /*0810*/  BSSY.RECONVERGENT B0, `(.L_x_42517) ;  /* 0x000003f000007945 */ /* 0x000fe20003800200 */
[----:B-1---5:R-:W-:Y:S02]  /*0820*/  CS2R R8, SRZ ;  /* 0x0000000000087805 */ /* 0x022fe4000001ff00 */
[----:B------:R-:W-:-:S13]  /*0830*/  ISETP.GE.U32.AND P1, PT, R11, R0, PT ;  /* 0x000000000b00720c */ /* 0x000fda0003f26070 */
        /* <DEDUP_REMOVED lines=24> */
[----:B------:R-:W-:-:S06]  /*09c0*/  FMUL.FTZ R10, R6, 1.4426950216293334961 ;  /* 0x3fb8aa3b060a7820 */ /* 0x000fcc0000410000 */
[----:B------:R-:W1:Y:S02]  /*09d0*/  MUFU.EX2 R10, R10 ;  /* 0x0000000a000a7308 */ /* 0x000e640000000800 */
[C---:B-1----:R-:W-:Y:S02]  /*09e0*/  LEA.HI R6, R10.reuse, 0xffffffed, RZ, 0x9 ;  /* 0xffffffed0a067811 */ /* 0x042fe400078f48ff */
[----:B------:R-:W-:Y:S02]  /*09f0*/  LOP3.LUT R10, R10, 0x7fffff, RZ, 0xc0, !PT ;  /* 0x007fffff0a0a7812 */ /* 0x000fe400078ec0ff */
[----:B------:R-:W-:Y:S02]  /*0a00*/  LOP3.LUT R7, R6, 0xffff, RZ, 0xc0, !PT ;  /* 0x0000ffff06077812 */ /* 0x000fe400078ec0ff */
[----:B------:R-:W-:Y:S02]  /*0a10*/  LOP3.LUT R10, R10, 0x7f000000, RZ, 0xfc, !PT ;  /* 0x7f0000000a0a7812 */ /* 0x000fe400078efcff */
[----:B------:R-:W-:-:S02]  /*0a20*/  LEA.HI R8, R7, R6, RZ, 0x11 ;  /* 0x0000000607087211 */ /* 0x000fc400078f88ff */
[----:B------:R-:W1:Y:S02]  /*0a30*/  MUFU.COS R7, R13 ;  /* 0x0000000d00077308 */ /* 0x000e640000000000 */
[----:B------:R-:W-:-:S04]  /*0a40*/  PRMT R9, R8, 0x9910, RZ ;  /* 0x0000991008097816 */ /* 0x000fc800000000ff */
[----:B------:R-:W-:Y:S02]  /*0a50*/  SHF.R.S32.HI R9, RZ, 0x1, R9 ;  /* 0x00000001ff097819 */ /* 0x000fe40000011409 */
[----:B------:R-:W4:Y:S02]  /*0a60*/  MUFU.SIN R8, R13 ;  /* 0x0000000d00087308 */ /* 0x000f240000000400 */
[----:B------:R-:W-:-:S04]  /*0a70*/  PRMT R9, R9, 0x9910, RZ ;  /* 0x0000991009097816 */ /* 0x000fc800000000ff */
[----:B------:R-:W-:Y:S02]  /*0a80*/  IADD3 R6, PT, PT, R6, -R9, RZ ;  /* 0x8000000906067210 */ /* 0x000fe40007ffe0ff */
[----:B------:R-:W-:Y:S01]  /*0a90*/  LEA R9, R9, 0x3f800000, 0x17 ;  /* 0x3f80000009097811 */ /* 0x000fe200078eb8ff */
[----:B-1----:R-:W-:Y:S01]  /*0aa0*/  FMUL.FTZ R12, R7, R10 ;  /* 0x0000000a070c7220 */ /* 0x002fe20000410000 */
[----:B------:R-:W-:-:S03]  /*0ab0*/  LEA R6, R6, 0x3f800000, 0x17 ;  /* 0x3f80000006067811 */ /* 0x000fc600078eb8ff */
[----:B------:R-:W-:Y:S01]  /*0ac0*/  FMUL.FTZ R7, R9, R12 ;  /* 0x0000000c09077220 */ /* 0x000fe20000410000 */
[----:B----4-:R-:W-:-:S04]  /*0ad0*/  FMUL.FTZ R8, R8, R10 ;  /* 0x0000000a08087220 */ /* 0x010fc80000410000 */
[----:B------:R-:W-:Y:S01]  /*0ae0*/  FMUL.FTZ R9, R9, R8 ;  /* 0x0000000809097220 */ /* 0x000fe20000410000 */
[----:B------:R-:W-:-:S03]  /*0af0*/  FMUL.FTZ R8, R6, R7 ;  /* 0x0000000706087220 */ /* 0x000fc60000410000 */
[----:B------:R-:W-:Y:S01]  /*0b00*/  FMUL.FTZ R9, R6, R9 ;  /* 0x0000000906097220 */ /* 0x000fe20000410000 */
[----:B------:R-:W-:Y:S06]  /*0b10*/  BRA `(.L_x_42518) ;  /* 0x0000000000387947 */ /* 0x000fec0003800000 */
.L_x_42521:
        /* <DEDUP_REMOVED lines=8> */
.L_x_42520:
[----:B------:R-:W-:-:S04]  /*0ba0*/  FMUL.RZ R6, R9, 0.15915493667125701904 ;  /* 0x3e22f98309067820 */ /* 0x000fc8000040c000 */
[----:B------:R1:W4:Y:S08]  /*0bb0*/  MUFU.COS R8, R6 ;  /* 0x0000000600087308 */ /* 0x0003300000000000 */
[----:B------:R1:W0:Y:S01]  /*0bc0*/  MUFU.SIN R9, R6 ;  /* 0x0000000600097308 */ /* 0x0002220000000400 */
[----:B------:R-:W-:Y:S05]  /*0bd0*/  BRA `(.L_x_42518) ;  /* 0x0000000000087947 */ /* 0x000fea0003800000 */
.L_x_42519:
[----:B------:R-:W-:-:S04]  /*0be0*/  FMUL.FTZ R6, R6, 1.4426950216293334961 ;  /* 0x3fb8aa3b06067820 */ /* 0x000fc80000410000 */
[----:B------:R1:W4:Y:S03]  /*0bf0*/  MUFU.EX2 R8, R6 ;  /* 0x0000000600087308 */ /* 0x0003260000000800 */
.L_x_42518:
[----:B------:R-:W-:Y:S05]  /*0c00*/  BSYNC.RECONVERGENT B0 ;  /* 0x0000000000007941 */ /* 0x000fea0003800200 */
.L_x_42517:
[----:B------:R-:W-:Y:S01]  /*0c10*/  VIADD R7, R3, 0x100 ;  /* 0x0000010003077836 */ /* 0x000fe20000000000 */
[----:B------:R-:W-:Y:S04]  /*0c20*/  BSSY.RECONVERGENT B0, `(.L_x_42522) ;  /* 0x000003f000007945 */ /* 0x000fe80003800200 */
[----:B------:R-:W-:Y:S02]  /*0c30*/  ISETP.GE.U32.AND P1, PT, R7, R0, PT ;  /* 0x000000000700720c */ /* 0x000fe40003f26070 */
        /* <DEDUP_REMOVED lines=35> */
[----:B------:R-:W5:Y:S02]  /*0e70*/  MUFU.SIN R6, R13 ;  /* 0x0000000d00067308 */ /* 0x000f640000000400 */
[----:B------:R-:W-:-:S04]  /*0e80*/  PRMT R7, R7, 0x9910, RZ ;  /* 0x0000991007077816 */ /* 0x000fc800000000ff */
[----:B------:R-:W-:Y:S02]  /*0e90*/  IADD3 R4, PT, PT, R4, -R7, RZ ;  /* 0x8000000704047210 */ /* 0x000fe40007ffe0ff */
[----:B------:R-:W-:Y:S01]  /*0ea0*/  LEA R7, R7, 0x3f800000, 0x17 ;  /* 0x3f80000007077811 */ /* 0x000fe200078eb8ff */
[----:B-1----:R-:W-:Y:S01]  /*0eb0*/  FMUL.FTZ R12, R5, R10 ;  /* 0x0000000a050c7220 */ /* 0x002fe20000410000 */
[----:B------:R-:W-:-:S03]  /*0ec0*/  LEA R4, R4, 0x3f800000, 0x17 ;  /* 0x3f80000004047811 */ /* 0x000fc600078eb8ff */
[----:B------:R-:W-:Y:S01]  /*0ed0*/  FMUL.FTZ R5, R7, R12 ;  /* 0x0000000c07057220 */ /* 0x000fe20000410000 */
[----:B-----5:R-:W-:-:S04]  /*0ee0*/  FMUL.FTZ R6, R6, R10 ;  /* 0x0000000a06067220 */ /* 0x020fc80000410000 */
[----:B------:R-:W-:Y:S01]  /*0ef0*/  FMUL.FTZ R7, R7, R6 ;  /* 0x0000000607077220 */ /* 0x000fe20000410000 */
[----:B------:R-:W-:-:S03]  /*0f00*/  FMUL.FTZ R6, R4, R5 ;  /* 0x0000000504067220 */ /* 0x000fc60000410000 */
[----:B------:R-:W-:Y:S01]  /*0f10*/  FMUL.FTZ R7, R4, R7 ;  /* 0x0000000704077220 */ /* 0x000fe20000410000 */
[----:B------:R-:W-:Y:S06]  /*0f20*/  BRA `(.L_x_42523) ;  /* 0x0000000000387947 */ /* 0x000fec0003800000 */
.L_x_42526:
        /* <DEDUP_REMOVED lines=8> */
.L_x_42525:
[----:B------:R-:W-:-:S04]  /*0fb0*/  FMUL.RZ R4, R7, 0.15915493667125701904 ;  /* 0x3e22f98307047820 */ /* 0x000fc8000040c000 */
[----:B------:R1:W0:Y:S08]  /*0fc0*/  MUFU.COS R6, R4 ;  /* 0x0000000400067308 */ /* 0x0002300000000000 */
[----:B------:R1:W0:Y:S01]  /*0fd0*/  MUFU.SIN R7, R4 ;  /* 0x0000000400077308 */ /* 0x0002220000000400 */
[----:B------:R-:W-:Y:S05]  /*0fe0*/  BRA `(.L_x_42523) ;  /* 0x0000000000087947 */ /* 0x000fea0003800000 */
.L_x_42524:
[----:B------:R-:W-:-:S04]  /*0ff0*/  FMUL.FTZ R4, R4, 1.4426950216293334961 ;  /* 0x3fb8aa3b04047820 */ /* 0x000fc80000410000 */
[----:B------:R1:W0:Y:S03]  /*1000*/  MUFU.EX2 R6, R4 ;  /* 0x0000000400067308 */ /* 0x0002260000000800 */
.L_x_42523:
[----:B------:R-:W-:Y:S05]  /*1010*/  BSYNC.RECONVERGENT B0 ;  /* 0x0000000000007941 */ /* 0x000fea0003800200 */
.L_x_42522:
[----:B------:R-:W-:Y:S01]  /*1020*/  IADD3 R5, PT, PT, R3, 0x180, RZ ;  /* 0x0000018003057810 */ /* 0x000fe20007ffe0ff */
[----:B------:R-:W-:Y:S03]  /*1030*/  BSSY.RECONVERGENT B0, `(.L_x_42527) ;  /* 0x000003f000007945 */ /* 0x000fe60003800200 */
        /* <DEDUP_REMOVED lines=28> */
[----:B------:R-:W1:Y:S02]  /*1200*/  MUFU.EX2 R12, R12 ;  /* 0x0000000c000c7308 */ /* 0x000e640000000800 */
[----:B-1----:R-:W-:-:S02]  /*1210*/  LEA.HI R4, R12, 0xffffffed, RZ, 0x9 ;  /* 0xffffffed0c047811 */ /* 0x002fc400078f48ff */
[----:B------:R-:W-:Y:S02]  /*1220*/  LOP3.LUT R12, R12, 0x7fffff, RZ, 0xc0, !PT ;  /* 0x007fffff0c0c7812 */ /* 0x000fe400078ec0ff */
[----:B------:R-:W-:Y:S02]  /*1230*/  LOP3.LUT R13, R4, 0xffff, RZ, 0xc0, !PT ;  /* 0x0000ffff040d7812 */ /* 0x000fe400078ec0ff */
[----:B------:R-:W-:Y:S02]  /*1240*/  LOP3.LUT R12, R12, 0x7f000000, RZ, 0xfc, !PT ;  /* 0x7f0000000c0c7812 */ /* 0x000fe400078efcff */
[----:B------:R-:W-:-:S03]  /*1250*/  LEA.HI R10, R13, R4, RZ, 0x11 ;  /* 0x000000040d0a7211 */ /* 0x000fc600078f88ff */
[----:B------:R-:W-:Y:S01]  /*1260*/  FMUL.FTZ R16, R5, R12 ;  /* 0x0000000c05107220 */ /* 0x000fe20000410000 */
[----:B------:R-:W-:Y:S02]  /*1270*/  PRMT R13, R10, 0x9910, RZ ;  /* 0x000099100a0d7816 */ /* 0x000fe400000000ff */
[----:B------:R-:W1:Y:S02]  /*1280*/  MUFU.SIN R10, R17 ;  /* 0x00000011000a7308 */ /* 0x000e640000000400 */
[----:B------:R-:W-:-:S04]  /*1290*/  SHF.R.S32.HI R13, RZ, 0x1, R13 ;  /* 0x00000001ff0d7819 */ /* 0x000fc8000001140d */
[----:B------:R-:W-:-:S05]  /*12a0*/  PRMT R13, R13, 0x9910, RZ ;  /* 0x000099100d0d7816 */ /* 0x000fca00000000ff */
[----:B------:R-:W-:Y:S01]  /*12b0*/  IMAD.IADD R4, R4, 0x1, -R13 ;  /* 0x0000000104047824 */ /* 0x000fe200078e0a0d */
[----:B------:R-:W-:-:S04]  /*12c0*/  LEA R13, R13, 0x3f800000, 0x17 ;  /* 0x3f8000000d0d7811 */ /* 0x000fc800078eb8ff */
[----:B------:R-:W-:Y:S01]  /*12d0*/  LEA R5, R4, 0x3f800000, 0x17 ;  /* 0x3f80000004057811 */ /* 0x000fe200078eb8ff */
[----:B-1----:R-:W-:Y:S01]  /*12e0*/  FMUL.FTZ R10, R10, R12 ;  /* 0x0000000c0a0a7220 */ /* 0x002fe20000410000 */
[----:B------:R-:W-:-:S03]  /*12f0*/  FMUL.FTZ R16, R13, R16 ;  /* 0x000000100d107220 */ /* 0x000fc60000410000 */
[----:B------:R-:W-:Y:S01]  /*1300*/  FMUL.FTZ R10, R13, R10 ;  /* 0x0000000a0d0a7220 */ /* 0x000fe20000410000 */
[----:B------:R-:W-:-:S03]  /*1310*/  FMUL.FTZ R4, R5, R16 ;  /* 0x0000001005047220 */ /* 0x000fc60000410000 */
[----:B------:R-:W-:Y:S01]  /*1320*/  FMUL.FTZ R5, R5, R10 ;  /* 0x0000000a05057220 */ /* 0x000fe20000410000 */
[----:B------:R-:W-:Y:S06]  /*1330*/  BRA `(.L_x_42528) ;  /* 0x0000000000387947 */ /* 0x000fec0003800000 */
.L_x_42531:
        /* <DEDUP_REMOVED lines=8> */
.L_x_42530:
[----:B------:R-:W-:-:S04]  /*13c0*/  FMUL.RZ R10, R5, 0.15915493667125701904 ;  /* 0x3e22f983050a7820 */ /* 0x000fc8000040c000 */
[----:B------:R1:W0:Y:S08]  /*13d0*/  MUFU.COS R4, R10 ;  /* 0x0000000a00047308 */ /* 0x0002300000000000 */
[----:B------:R1:W0:Y:S01]  /*13e0*/  MUFU.SIN R5, R10 ;  /* 0x0000000a00057308 */ /* 0x0002220000000400 */
[----:B------:R-:W-:Y:S05]  /*13f0*/  BRA `(.L_x_42528) ;  /* 0x0000000000087947 */ /* 0x000fea0003800000 */
.L_x_42529:
[----:B------:R-:W-:-:S06]  /*1400*/  FMUL.FTZ R4, R20, 1.4426950216293334961 ;  /* 0x3fb8aa3b14047820 */ /* 0x000fcc0000410000 */
[----:B------:R-:W1:Y:S02]  /*1410*/  MUFU.EX2 R4, R4 ;  /* 0x0000000400047308 */ /* 0x000e640000000800 */
.L_x_42528:
[----:B------:R-:W-:Y:S05]  /*1420*/  BSYNC.RECONVERGENT B0 ;  /* 0x0000000000007941 */ /* 0x000fea0003800200 */
.L_x_42527:
[----:B------:R-:W-:Y:S01]  /*1430*/  IADD3 R13, PT, PT, R3, 0x200, RZ ;  /* 0x00000200030d7810 */ /* 0x000fe20007ffe0ff */
[----:B------:R-:W-:Y:S03]  /*1440*/  BSSY.RECONVERGENT B0, `(.L_x_42532) ;  /* 0x000003f000007945 */ /* 0x000fe60003800200 */
[----:B------:R-:W-:Y:S02]  /*1450*/  ISETP.GE.U32.AND P1, PT, R13, R0, PT ;  /* 0x000000000d00720c */ /* 0x000fe40003f26070 */
[----:B------:R-:W-:-:S11]  /*1460*/  CS2R R12, SRZ ;  /* 0x00000000000c7805 */ /* 0x000fd6000001ff00 */
[----:B------:R-:W-:Y:S05]  /*1470*/  @P1 BRA `(.L_x_42533) ;  /* 0x0000000000ec1947 */ /* 0x000fea0003800000 */
[----:B------:R-:W5:Y:S02]  /*1480*/  LDCU.64 UR6, c[0x0][0x388] ;  /* 0x00007100ff0677ac */ /* 0x000f640008000a00 */
[C---:B-----5:R-:W-:Y:S01]  /*1490*/  FMUL.FTZ R13, R27.reuse, UR6 ;  /* 0x000000061b0d7c20 */ /* 0x060fe20008410000 */
[----:B------:R-:W-:-:S03]  /*14a0*/  FMUL.FTZ R27, R27, UR7 ;  /* 0x000000071b1b7c20 */ /* 0x000fc60008410000 */
[C---:B------:R-:W-:Y:S01]  /*14b0*/  FFMA.FTZ R13, R26.reuse, UR7, R13 ;  /* 0x000000071a0d7c23 */ /* 0x040fe2000801000d */
[----:B------:R-:W-:-:S04]  /*14c0*/  FFMA.FTZ R26, R26, UR6, -R27 ;  /* 0x000000061a1a7c23 */ /* 0x000fc8000801081b */
[----:B-1----:R-:W-:-:S13]  /*14d0*/  LOP3.LUT P1, R10, R13, 0x7fffffff, RZ, 0xc0, !PT ;  /* 0x7fffffff0d0a7812 */ /* 0x002fda000782c0ff */
        /* <DEDUP_REMOVED lines=29> */
[----:B------:R-:W-:-:S04]  /*16b0*/  PRMT R17, R17, 0x9910, RZ ;  /* 0x0000991011117816 */ /* 0x000fc800000000ff */
[----:B------:R-:W-:Y:S02]  /*16c0*/  IADD3 R10, PT, PT, R10, -R17, RZ ;  /* 0x800000110a0a7210 */ /* 0x000fe40007ffe0ff */
[----:B------:R-:W-:Y:S02]  /*16d0*/  LEA R17, R17, 0x3f800000, 0x17 ;  /* 0x3f80000011117811 */ /* 0x000fe400078eb8ff */
[----:B------:R-:W-:Y:S01]  /*16e0*/  LEA R10, R10, 0x3f800000, 0x17 ;  /* 0x3f8000000a0a7811 */ /* 0x000fe200078eb8ff */
[----:B-1----:R-:W-:Y:S02]  /*16f0*/  FMUL.FTZ R16, R13, R16 ;  /* 0x000000100d107220 */ /* 0x002fe40000410000 */
[C---:B------:R-:W-:Y:S02]  /*1700*/  FMUL.FTZ R13, R17.reuse, R12 ;  /* 0x0000000c110d7220 */ /* 0x040fe40000410000 */
[----:B------:R-:W-:Y:S02]  /*1710*/  FMUL.FTZ R17, R17, R16 ;  /* 0x0000001011117220 */ /* 0x000fe40000410000 */
[----:B------:R-:W-:-:S02]  /*1720*/  FMUL.FTZ R12, R10, R13 ;  /* 0x0000000d0a0c7220 */ /* 0x000fc40000410000 */
[----:B------:R-:W-:Y:S01]  /*1730*/  FMUL.FTZ R13, R10, R17 ;  /* 0x000000110a0d7220 */ /* 0x000fe20000410000 */
[----:B------:R-:W-:Y:S06]  /*1740*/  BRA `(.L_x_42533) ;  /* 0x0000000000387947 */ /* 0x000fec0003800000 */
.L_x_42536:
        /* <DEDUP_REMOVED lines=8> */
.L_x_42535:
[----:B------:R-:W-:-:S04]  /*17d0*/  FMUL.RZ R10, R13, 0.15915493667125701904 ;  /* 0x3e22f9830d0a7820 */ /* 0x000fc8000040c000 */
[----:B------:R1:W0:Y:S08]  /*17e0*/  MUFU.COS R12, R10 ;  /* 0x0000000a000c7308 */ /* 0x0002300000000000 */
[----:B------:R1:W0:Y:S01]  /*17f0*/  MUFU.SIN R13, R10 ;  /* 0x0000000a000d7308 */ /* 0x0002220000000400 */
[----:B------:R-:W-:Y:S05]  /*1800*/  BRA `(.L_x_42533) ;  /* 0x0000000000087947 */ /* 0x000fea0003800000 */
.L_x_42534:
[----:B------:R-:W-:-:S06]  /*1810*/  FMUL.FTZ R12, R26, 1.4426950216293334961 ;  /* 0x3fb8aa3b1a0c7820 */ /* 0x000fcc0000410000 */
[----:B------:R-:W1:Y:S02]  /*1820*/  MUFU.EX2 R12, R12 ;  /* 0x0000000c000c7308 */ /* 0x000e640000000800 */
.L_x_42533:
[----:B------:R-:W-:Y:S05]  /*1830*/  BSYNC.RECONVERGENT B0 ;  /* 0x0000000000007941 */ /* 0x000fea0003800200 */
.L_x_42532:
[----:B------:R-:W-:Y:S01]  /*1840*/  VIADD R17, R3, 0x280 ;  /* 0x0000028003117836 */ /* 0x000fe20000000000 */
[----:B------:R-:W-:Y:S04]  /*1850*/  BSSY.RECONVERGENT B0, `(.L_x_42537) ;  /* 0x000003f000007945 */ /* 0x000fe80003800200 */
        /* <DEDUP_REMOVED lines=48> */
.L_x_42541:
        /* <DEDUP_REMOVED lines=8> */
.L_x_42540:
[----:B------:R-:W-:-:S04]  /*1be0*/  FMUL.RZ R10, R17, 0.15915493667125701904 ;  /* 0x3e22f983110a7820 */ /* 0x000fc8000040c000 */
[----:B------:R1:W0:Y:S08]  /*1bf0*/  MUFU.COS R16, R10 ;  /* 0x0000000a00107308 */ /* 0x0002300000000000 */
[----:B------:R1:W0:Y:S01]  /*1c00*/  MUFU.SIN R17, R10 ;  /* 0x0000000a00117308 */ /* 0x0002220000000400 */
[----:B------:R-:W-:Y:S05]  /*1c10*/  BRA `(.L_x_42538) ;  /* 0x0000000000087947 */ /* 0x000fea0003800000 */
.L_x_42539:
[----:B------:R-:W-:-:S06]  /*1c20*/  FMUL.FTZ R16, R28, 1.4426950216293334961 ;  /* 0x3fb8aa3b1c107820 */ /* 0x000fcc0000410000 */
[----:B------:R-:W1:Y:S02]  /*1c30*/  MUFU.EX2 R16, R16 ;  /* 0x0000001000107308 */ /* 0x000e640000000800 */
.L_x_42538:
[----:B------:R-:W-:Y:S05]  /*1c40*/  BSYNC.RECONVERGENT B0 ;  /* 0x0000000000007941 */ /* 0x000fea0003800200 */
.L_x_42537:
        /* <DEDUP_REMOVED lines=26> */
[----:B------:R-:W-:-:S04]  /*1df0*/  FADD.FTZ R24, R24, -162.88958740234375 ;  /* 0xc322e3bc18187421 */ /* 0x000fc80000010000 */
[----:B------:R-:W-:Y:S01]  /*1e00*/  FMUL.FTZ R20, R24, 1.4426950216293334961 ;  /* 0x3fb8aa3b18147820 */ /* 0x000fe20000410000 */
[----:B------:R-:W-:-:S04]  /*1e10*/  FMUL.RZ R24, R19, 0.15915493667125701904 ;  /* 0x3e22f98313187820 */ /* 0x000fc8000040c000 */
        /* <DEDUP_REMOVED lines=21> */
.L_x_42546:
        /* <DEDUP_REMOVED lines=8> */
.L_x_42545:
[----:B------:R-:W-:-:S04]  /*1ff0*/  FMUL.RZ R10, R19, 0.15915493667125701904 ;  /* 0x3e22f983130a7820 */ /* 0x000fc8000040c000 */
[----:B------:R1:W0:Y:S08]  /*2000*/  MUFU.COS R18, R10 ;  /* 0x0000000a00127308 */ /* 0x0002300000000000 */
[----:B------:R1:W0:Y:S01]  /*2010*/  MUFU.SIN R19, R10 ;  /* 0x0000000a00137308 */ /* 0x0002220000000400 */
[----:B------:R-:W-:Y:S05]  /*2020*/  BRA `(.L_x_42543) ;  /* 0x0000000000087947 */ /* 0x000fea0003800000 */
.L_x_42544:
[----:B------:R-:W-:-:S06]  /*2030*/  FMUL.FTZ R18, R24, 1.4426950216293334961 ;  /* 0x3fb8aa3b18127820 */ /* 0x000fcc0000410000 */
[----:B------:R-:W1:Y:S02]  /*2040*/  MUFU.EX2 R18, R18 ;  /* 0x0000001200127308 */ /* 0x000e640000000800 */
.L_x_42543:
[----:B------:R-:W-:Y:S05]  /*2050*/  BSYNC.RECONVERGENT B0 ;  /* 0x0000000000007941 */ /* 0x000fea0003800200 */
.L_x_42542:
        /* <DEDUP_REMOVED lines=50> */
.L_x_42551:
        /* <DEDUP_REMOVED lines=8> */
.L_x_42550:
[----:B------:R-:W-:-:S04]  /*2400*/  FMUL.RZ R10, R21, 0.15915493667125701904 ;  /* 0x3e22f983150a7820 */ /* 0x000fc8000040c000 */
[----:B------:R1:W0:Y:S08]  /*2410*/  MUFU.COS R20, R10 ;  /* 0x0000000a00147308 */ /* 0x0002300000000000 */
[----:B------:R1:W0:Y:S01]  /*2420*/  MUFU.SIN R21, R10 ;  /* 0x0000000a00157308 */ /* 0x0002220000000400 */
[----:B------:R-:W-:Y:S05]  /*2430*/  BRA `(.L_x_42548) ;  /* 0x0000000000087947 */ /* 0x000fea0003800000 */
.L_x_42549:
[----:B------:R-:W-:-:S06]  /*2440*/  FMUL.FTZ R20, R22, 1.4426950216293334961 ;  /* 0x3fb8aa3b16147820 */ /* 0x000fcc0000410000 */
[----:B------:R-:W1:Y:S02]  /*2450*/  MUFU.EX2 R20, R20 ;  /* 0x0000001400147308 */ /* 0x000e640000000800 */
.L_x_42548:
[----:B------:R-:W-:Y:S05]  /*2460*/  BSYNC.RECONVERGENT B0 ;  /* 0x0000000000007941 */ /* 0x000fea0003800200 */
.L_x_42547:
[----:B------:R-:W5:Y:S01]  /*2470*/  @!P0 LDC.64 R22, c[0x0][0x398] ;  /* 0x0000e600ff168b82 */ /* 0x000f620000000a00 */
[----:B------:R-:W-:Y:S01]  /*2480*/  @!P0 IMAD.IADD R25, R2, 0x1, R3 ;  /* 0x0000000102198824 */ /* 0x000fe200078e0203 */
[----:B------:R-:W-:Y:S01]  /*2490*/  @!P0 MOV R3, R11 ;  /* 0x0000000b00038202 */ /* 0x000fe20000000f00 */
[----:B------:R-:W-:Y:S04]  /*24a0*/  BSSY.RECONVERGENT B0, `(.L_x_42552) ;  /* 0x000002f000007945 */ /* 0x000fe80003800200 */
[----:B------:R-:W-:Y:S01]  /*24b0*/  BSSY.RELIABLE B1, `(.L_x_42553) ;  /* 0x0000027000017945 */ /* 0x000fe20003800100 */
[----:B-----5:R-:W-:-:S05]  /*24c0*/  @!P0 IMAD.WIDE.U32 R22, R25, 0x8, R22 ;  /* 0x0000000819168825 */ /* 0x020fca00078e0016 */
[----:B0-23--:R0:W-:Y:S01]  /*24d0*/  @!P0 STG.E.64 desc[UR4][R22.64], R14 ;  /* 0x0000000e16008986 */ /* 0x00d1e2000c101b04 */
[----:B------:R-:W-:-:S13]  /*24e0*/  ISETP.GE.U32.AND P0, PT, R3, R0, PT ;  /* 0x000000000300720c */ /* 0x000fda0003f06070 */
[----:B0-----:R-:W-:Y:S05]  /*24f0*/  @P0 BRA `(.L_x_42554) ;  /* 0x0000000000300947 */ /* 0x001fea0003800000 */
[----:B-1----:R-:W0:Y:S01]  /*2500*/  LDC.64 R10, c[0x0][0x398] ;  /* 0x0000e600ff0a7b82 */ /* 0x002e220000000a00 */
[----:B------:R-:W-:Y:S01]  /*2510*/  IADD3 R15, PT, PT, R2, R3, RZ ;  /* 0x00000003020f7210 */ /* 0x000fe20007ffe0ff */
[----:B------:R-:W-:-:S05]  /*2520*/  VIADD R3, R3, 0x80 ;  /* 0x0000008003037836 */ /* 0x000fca0000000000 */
[----:B------:R-:W-:Y:S01]  /*2530*/  ISETP.GE.U32.AND P0, PT, R3, R0, PT ;  /* 0x000000000300720c */ /* 0x000fe20003f06070 */
[----:B0-----:R-:W-:-:S05]  /*2540*/  IMAD.WIDE.U32 R10, R15, 0x8, R10 ;  /* 0x000000080f0a7825 */ /* 0x001fca00078e000a */
[----:B----4-:R0:W-:Y:S07]  /*2550*/  STG.E.64 desc[UR4][R10.64], R8 ;  /* 0x000000080a007986 */ /* 0x0101ee000c101b04 */
[----:B------:R-:W-:Y:S05]  /*2560*/  @P0 BRA `(.L_x_42555) ;  /* 0x0000000000300947 */ /* 0x000fea0003800000 */
[----:B0-----:R-:W0:Y:S01]  /*2570*/  LDC.64 R8, c[0x0][0x398] ;  /* 0x0000e600ff087b82 */ /* 0x001e220000000a00 */
[----:B------:R-:W-:Y:S02]  /*2580*/  IADD3 R11, PT, PT, R2, R3, RZ ;  /* 0x00000003020b7210 */ /* 0x000fe40007ffe0ff */
[----:B------:R-:W-:-:S03]  /*2590*/  IADD3 R3, PT, PT, R3, 0x80, RZ ;  /* 0x0000008003037810 */ /* 0x000fc60007ffe0ff */
[----:B0-----:R-:W-:-:S05]  /*25a0*/  IMAD.WIDE.U32 R8, R11, 0x8, R8 ;  /* 0x000000080b087825 */ /* 0x001fca00078e0008 */
[----:B------:R0:W-:Y:S02]  /*25b0*/  STG.E.64 desc[UR4][R8.64], R6 ;  /* 0x0000000608007986 */ /* 0x0001e4000c101b04 */
.L_x_42554:
[----:B------:R-:W-:-:S13]  /*25c0*/  ISETP.GE.U32.AND P0, PT, R3, R0, PT ;  /* 0x000000000300720c */ /* 0x000fda0003f06070 */
[----:B------:R-:W-:Y:S05]  /*25d0*/  @P0 BRA `(.L_x_42556) ;  /* 0x0000000000300947 */ /* 0x000fea0003800000 */
[----:B0-----:R-:W0:Y:S01]  /*25e0*/  LDC.64 R6, c[0x0][0x398] ;  /* 0x0000e600ff067b82 */ /* 0x001e220000000a00 */
[----:B------:R-:W-:Y:S01]  /*25f0*/  IMAD.IADD R9, R2, 0x1, R3 ;  /* 0x0000000102097824 */ /* 0x000fe200078e0203 */
[----:B------:R-:W-:-:S03]  /*2600*/  IADD3 R3, PT, PT, R3, 0x80, RZ ;  /* 0x0000008003037810 */ /* 0x000fc60007ffe0ff */
[----:B0-----:R-:W-:-:S05]  /*2610*/  IMAD.WIDE.U32 R6, R9, 0x8, R6 ;  /* 0x0000000809067825 */ /* 0x001fca00078e0006 */
[----:B-1----:R1:W-:Y:S02]  /*2620*/  STG.E.64 desc[UR4][R6.64], R4 ;  /* 0x0000000406007986 */ /* 0x0023e4000c101b04 */
.L_x_42555:
[----:B------:R-:W-:-:S13]  /*2630*/  ISETP.GE.U32.AND P0, PT, R3, R0, PT ;  /* 0x000000000300720c */ /* 0x000fda0003f06070 */
[----:B------:R-:W-:Y:S05]  /*2640*/  @P0 BRA `(.L_x_42557) ;  /* 0x0000000000340947 */ /* 0x000fea0003800000 */
[----:B-1----:R-:W1:Y:S01]  /*2650*/  LDC.64 R4, c[0x0][0x398] ;  /* 0x0000e600ff047b82 */ /* 0x002e620000000a00 */
[----:B------:R-:W-:Y:S01]  /*2660*/  IADD3 R7, PT, PT, R2, R3, RZ ;  /* 0x0000000302077210 */ /* 0x000fe20007ffe0ff */
[----:B------:R-:W-:-:S04]  /*2670*/  VIADD R3, R3, 0x80 ;  /* 0x0000008003037836 */ /* 0x000fc80000000000 */
[----:B-1----:R-:W-:-:S05]  /*2680*/  IMAD.WIDE.U32 R4, R7, 0x8, R4 ;  /* 0x0000000807047825 */ /* 0x002fca00078e0004 */
[----:B------:R2:W-:Y:S02]  /*2690*/  STG.E.64 desc[UR4][R4.64], R12 ;  /* 0x0000000c04007986 */ /* 0x0005e4000c101b04 */
.L_x_42556:
[----:B------:R-:W-:-:S13]  /*26a0*/  ISETP.GE.U32.AND P0, PT, R3, R0, PT ;  /* 0x000000000300720c */ /* 0x000fda0003f06070 */
[----:B------:R-:W-:Y:S05]  /*26b0*/  @P0 BREAK.RELIABLE B1 ;  /* 0x0000000000010942 */ /* 0x000fea0003800100 */
[----:B------:R-:W-:Y:S05]  /*26c0*/  @P0 BRA `(.L_x_42558) ;  /* 0x0000000000300947 */ /* 0x000fea0003800000 */
[----:B-12---:R-:W1:Y:S01]  /*26d0*/  LDC.64 R4, c[0x0][0x398] ;  /* 0x0000e600ff047b82 */ /* 0x006e620000000a00 */
[----:B0-----:R-:W-:Y:S02]  /*26e0*/  IADD3 R7, PT, PT, R2, R3, RZ ;  /* 0x0000000302077210 */ /* 0x001fe40007ffe0ff */
[----:B------:R-:W-:-:S03]  /*26f0*/  IADD3 R3, PT, PT, R3, 0x80, RZ ;  /* 0x0000008003037810 */ /* 0x000fc60007ffe0ff */
[----:B-1----:R-:W-:-:S05]  /*2700*/  IMAD.WIDE.U32 R4, R7, 0x8, R4 ;  /* 0x0000000807047825 */ /* 0x002fca00078e0004 */
[----:B------:R2:W-:Y:S02]  /*2710*/  STG.E.64 desc[UR4][R4.64], R16 ;  /* 0x0000001004007986 */ /* 0x0005e4000c101b04 */
.L_x_42557:
[----:B------:R-:W-:Y:S05]  /*2720*/  BSYNC.RELIABLE B1 ;  /* 0x0000000000017941 */ /* 0x000fea0003800100 */
.L_x_42553:
[----:B------:R-:W-:-:S13]  /*2730*/  ISETP.GE.U32.AND P0, PT, R3, R0, PT ;  /* 0x000000000300720c */ /* 0x000fda0003f06070 */
[----:B-12---:R-:W1:Y:S01]  /*2740*/  @!P0 LDC.64 R4, c[0x0][0x398] ;  /* 0x0000e600ff048b82 */ /* 0x006e620000000a00 */
[----:B------:R-:W-:Y:S01]  /*2750*/  @!P0 IMAD.IADD R7, R2, 0x1, R3 ;  /* 0x0000000102078824 */ /* 0x000fe200078e0203 */
[----:B------:R-:W-:-:S03]  /*2760*/  @!P0 IADD3 R3, PT, PT, R3, 0x80, RZ ;  /* 0x0000008003038810 */ /* 0x000fc60007ffe0ff */
[----:B-1----:R-:W-:-:S05]  /*2770*/  @!P0 IMAD.WIDE.U32 R4, R7, 0x8, R4 ;  /* 0x0000000807048825 */ /* 0x002fca00078e0004 */
[----:B------:R3:W-:Y:S02]  /*2780*/  @!P0 STG.E.64 desc[UR4][R4.64], R18 ;  /* 0x0000001204008986 */ /* 0x0007e4000c101b04 */
.L_x_42558:
[----:B------:R-:W-:Y:S05]  /*2790*/  BSYNC.RECONVERGENT B0 ;  /* 0x0000000000007941 */ /* 0x000fea0003800200 */
.L_x_42552:
[----:B------:R-:W-:Y:S05]  /*27a0*/  WARPSYNC.ALL ;  /* 0x0000000000007948 */ /* 0x000fea0003800000 */
[----:B------:R-:W-:-:S13]  /*27b0*/  ISETP.GE.U32.AND P0, PT, R3, R0, PT ;  /* 0x000000000300720c */ /* 0x000fda0003f06070 */
[----:B------:R-:W-:Y:S05]  /*27c0*/  @P0 EXIT ;  /* 0x000000000000094d */ /* 0x000fea0003800000 */
[----:B-123--:R-:W1:Y:S01]  /*27d0*/  LDC.64 R4, c[0x0][0x398] ;  /* 0x0000e600ff047b82 */ /* 0x00ee620000000a00 */
[----:B------:R-:W-:-:S05]  /*27e0*/  IADD3 R3, PT, PT, R2, R3, RZ ;  /* 0x0000000302037210 */ /* 0x000fca0007ffe0ff */
[----:B-1----:R-:W-:-:S05]  /*27f0*/  IMAD.WIDE.U32 R2, R3, 0x8, R4 ;  /* 0x0000000803027825 */ /* 0x002fca00078e0004 */
[----:B------:R-:W-:Y:S01]  /*2800*/  STG.E.64 desc[UR4][R2.64], R20 ;  /* 0x0000001402007986 */ /* 0x000fe2000c101b04 */
[----:B------:R-:W-:Y:S05]  /*2810*/  EXIT ;  /* 0x000000000000794d */ /* 0x000fea0003800000 */
.L_x_42512:
[----:B------:R-:W0:Y:S01]  /*2820*/  S2R R0, SR_TID.X ;  /* 0x0000000000007919 */ /* 0x000e220000002100 */
[----:B------:R-:W1:Y:S01]  /*2830*/  LDC.64 R4, c[0x0][0x3a0] ;  /* 0x0000e800ff047b82 */ /* 0x000e620000000a00 */
[----:B------:R-:W2:Y:S01]  /*2840*/  LDCU.64 UR6, c[0x0][0x388] ;  /* 0x00007100ff0677ac */ /* 0x000ea20008000a00 */
[----:B-1----:R-:W-:-:S04]  /*2850*/  IMAD.WIDE.U32 R4, R2, 0x8, R4 ;  /* 0x0000000802047825 */ /* 0x002fc800078e0004 */
[----:B0-----:R-:W-:-:S05]  /*2860*/  IMAD.WIDE.U32 R14, R0, 0x10, R4 ;  /* 0x00000010000e7825 */ /* 0x001fca00078e0004 */
[----:B------:R-:W2:Y:S04]  /*2870*/  LDG.E.128 R16, desc[UR4][R14.64] ;  /* 0x000000040e107981 */ /* 0x000ea8000c1e1d00 */
[----:B------:R0:W5:Y:S04]  /*2880*/  LDG.E.128 R20, desc[UR4][R14.64+0x800] ;  /* 0x000800040e147981 */ /* 0x000168000c1e1d00 */
[----:B------:R0:W5:Y:S04]  /*2890*/  LDG.E.128 R4, desc[UR4][R14.64+0x1000] ;  /* 0x001000040e047981 */ /* 0x000168000c1e1d00 */
[----:B------:R0:W5:Y:S01]  /*28a0*/  LDG.E.128 R8, desc[UR4][R14.64+0x1800] ;  /* 0x001800040e087981 */ /* 0x000162000c1e1d00 */
[----:B------:R-:W-:Y:S01]  /*28b0*/  BSSY.RECONVERGENT B0, `(.L_x_42559) ;  /* 0x000003a000007945 */ /* 0x000fe20003800200 */
[C---:B--2---:R-:W-:Y:S01]  /*28c0*/  FMUL.FTZ R13, R17.reuse, UR6 ;  /* 0x00000006110d7c20 */ /* 0x044fe20008410000 */
[----:B------:R-:W-:-:S03]  /*28d0*/  FMUL.FTZ R17, R17, UR7 ;  /* 0x0000000711117c20 */ /* 0x000fc60008410000 */
[C---:B------:R-:W-:Y:S01]  /*28e0*/  FFMA.FTZ R13, R16.reuse, UR7, R13 ;  /* 0x00000007100d7c23 */ /* 0x040fe2000801000d */
[----:B------:R-:W-:-:S04]  /*28f0*/  FFMA.FTZ R17, R16, UR6, -R17 ;  /* 0x0000000610117c23 */ /* 0x000fc80008010811 */
[----:B------:R-:W-:-:S13]  /*2900*/  LOP3.LUT P0, R3, R13, 0x7fffffff, RZ, 0xc0, !PT ;  /* 0x7fffffff0d037812 */ /* 0x000fda000780c0ff */
[----:B------:R-:W-:-:S06]  /*2910*/  @!P0 FMUL.FTZ R12, R17, 1.4426950216293334961 ;  /* 0x3fb8aa3b110c8820 */ /* 0x000fcc0000410000 */
[----:B------:R-:W1:Y:S01]  /*2920*/  @!P0 MUFU.EX2 R12, R12 ;  /* 0x0000000c000c8308 */ /* 0x000e620000000800 */
[----:B0-----:R-:W-:Y:S05]  /*2930*/  @!P0 BRA `(.L_x_42560) ;  /* 0x0000000000c48947 */ /* 0x001fea0003800000 */
[----:B------:R-:W-:-:S13]  /*2940*/  LOP3.LUT P0, R15, R17, 0x7fffffff, RZ, 0xc0, !PT ;  /* 0x7fffffff110f7812 */ /* 0x000fda000780c0ff */
[----:B------:R-:W-:-:S04]  /*2950*/  @!P0 FMUL.RZ R14, R13, 0.15915493667125701904 ;  /* 0x3e22f9830d0e8820 */ /* 0x000fc8000040c000 */
[----:B------:R0:W2:Y:S08]  /*2960*/  @!P0 MUFU.SIN R13, R14 ;  /* 0x0000000e000d8308 */ /* 0x0000b00000000400 */
[----:B-1----:R0:W3:Y:S01]  /*2970*/  @!P0 MUFU.COS R12, R14 ;  /* 0x0000000e000c8308 */ /* 0x0020e20000000000 */
[----:B------:R-:W-:Y:S05]  /*2980*/  @!P0 BRA `(.L_x_42560) ;  /* 0x0000000000b08947 */ /* 0x000fea0003800000 */
[----:B------:R-:W-:-:S13]  /*2990*/  ISETP.GE.U32.AND P0, PT, R3, 0x7f800000, PT ;  /* 0x7f8000000300780c */ /* 0x000fda0003f06070 */
[----:B------:R-:W-:Y:S05]  /*29a0*/  @!P0 BRA `(.L_x_42561) ;  /* 0x0000000000208947 */ /* 0x000fea0003800000 */
[----:B------:R-:W-:-:S13]  /*29b0*/  ISETP.NE.AND P1, PT, R15, 0x7f800000, PT ;  /* 0x7f8000000f00780c */ /* 0x000fda0003f25270 */
[----:B--2---:R-:W-:Y:S01]  /*29c0*/  @P1 FADD.FTZ R13, R13, -R13 ;  /* 0x8000000d0d0d1221 */ /* 0x004fe20000010000 */
[----:B------:R-:W-:-:S03]  /*29d0*/  @!P1 ISETP.GT.AND P0, PT, R17, -0x1, PT ;  /* 0xffffffff1100980c */ /* 0x000fc60003f04270 */
[--C-:B------:R-:W-:Y:S01]  /*29e0*/  @!P1 FADD.FTZ R3, R13, -R13.reuse ;  /* 0x8000000d0d039221 */ /* 0x100fe20000010000 */
[----:B---3--:R-:W-:Y:S01]  /*29f0*/  @P1 IMAD.MOV.U32 R12, RZ, RZ, R13 ;  /* 0x000000ffff0c1224 */ /* 0x008fe200078e000d */
[----:B------:R-:W-:-:S03]  /*2a00*/  @!P1 FSEL R12, R17, RZ, P0 ;  /* 0x000000ff110c9208 */ /* 0x000fc60000000000 */
[----:B------:R-:W-:Y:S01]  /*2a10*/  @!P1 FSEL R13, R3, RZ, P0 ;  /* 0x000000ff030d9208 */ /* 0x000fe20000000000 */
[----:B------:R-:W-:Y:S06]  /*2a20*/  BRA `(.L_x_42560) ;  /* 0x0000000000887947 */ /* 0x000fec0003800000 */
.L_x_42561:
[----:B------:R-:W-:-:S04]  /*2a30*/  IADD3 R3, PT, PT, R17, -0x42b17218, RZ ;  /* 0xbd4e8de811037810 */ /* 0x000fc80007ffe0ff */
[----:B------:R-:W-:-:S13]  /*2a40*/  ISETP.GT.U32.AND P0, PT, R3, 0x8e8e5c, PT ;  /* 0x008e8e5c0300780c */ /* 0x000fda0003f04070 */
[----:B------:R-:W-:Y:S05]  /*2a50*/  @P0 BRA `(.L_x_42562) ;  /* 0x0000000000600947 */ /* 0x000fea0003800000 */
[----:B------:R-:W-:Y:S01]  /*2a60*/  FADD.FTZ R17, R17, -162.88958740234375 ;  /* 0xc322e3bc11117421 */ /* 0x000fe20000010000 */
[----:B--2---:R-:W-:-:S03]  /*2a70*/  FMUL.RZ R15, R13, 0.15915493667125701904 ;  /* 0x3e22f9830d0f7820 */ /* 0x004fc6000040c000 */
[----:B------:R-:W-:Y:S01]  /*2a80*/  FMUL.FTZ R17, R17, 1.4426950216293334961 ;  /* 0x3fb8aa3b11117820 */ /* 0x000fe20000410000 */
[----:B------:R-:W-:Y:S08]  /*2a90*/  MUFU.SIN R16, R15 ;  /* 0x0000000f00107308 */ /* 0x000ff00000000400 */
[----:B------:R-:W1:Y:S02]  /*2aa0*/  MUFU.EX2 R17, R17 ;  /* 0x0000001100117308 */ /* 0x000e640000000800 */
[----:B-1----:R-:W-:-:S02]  /*2ab0*/  LEA.HI R3, R17, 0xffffffed, RZ, 0x9 ;  /* 0xffffffed11037811 */ /* 0x002fc400078f48ff */
[----:B------:R-:W-:Y:S02]  /*2ac0*/  LOP3.LUT R17, R17, 0x7fffff, RZ, 0xc0, !PT ;  /* 0x007fffff11117812 */ /* 0x000fe400078ec0ff */
[----:B---3--:R-:W-:Y:S02]  /*2ad0*/  LOP3.LUT R12, R3, 0xffff, RZ, 0xc0, !PT ;  /* 0x0000ffff030c7812 */ /* 0x008fe400078ec0ff */
[----:B------:R-:W-:Y:S02]  /*2ae0*/  LOP3.LUT R17, R17, 0x7f000000, RZ, 0xfc, !PT ;  /* 0x7f00000011117812 */ /* 0x000fe400078efcff */
[----:B------:R-:W-:Y:S02]  /*2af0*/  LEA.HI R13, R12, R3, RZ, 0x11 ;  /* 0x000000030c0d7211 */ /* 0x000fe400078f88ff */
[----:B------:R-:W1:Y:S02]  /*2b00*/  MUFU.COS R12, R15 ;  /* 0x0000000f000c7308 */ /* 0x000e640000000000 */
[----:B------:R-:W-:-:S04]  /*2b10*/  PRMT R13, R13, 0x9910, RZ ;  /* 0x000099100d0d7816 */ /* 0x000fc800000000ff */
[----:B------:R-:W-:-:S04]  /*2b20*/  SHF.R.S32.HI R13, RZ, 0x1, R13 ;  /* 0x00000001ff0d7819 */ /* 0x000fc8000001140d */
[----:B0-----:R-:W-:-:S04]  /*2b30*/  PRMT R14, R13, 0x9910, RZ ;  /* 0x000099100d0e7816 */ /* 0x001fc800000000ff */
[----:B------:R-:W-:Y:S02]  /*2b40*/  IADD3 R3, PT, PT, R3, -R14, RZ ;  /* 0x8000000e03037210 */ /* 0x000fe40007ffe0ff */
[----:B------:R-:W-:Y:S01]  /*2b50*/  LEA R14, R14, 0x3f800000, 0x17 ;  /* 0x3f8000000e0e7811 */ /* 0x000fe200078eb8ff */
[-C--:B-1----:R-:W-:Y:S01]  /*2b60*/  FMUL.FTZ R13, R12, R17.reuse ;  /* 0x000000110c0d7220 */ /* 0x082fe20000410000 */
[----:B------:R-:W-:Y:S01]  /*2b70*/  FMUL.FTZ R17, R16, R17 ;  /* 0x0000001110117220 */ /* 0x000fe20000410000 */
[----:B------:R-:W-:Y:S02]  /*2b80*/  LEA R3, R3, 0x3f800000, 0x17 ;  /* 0x3f80000003037811 */ /* 0x000fe400078eb8ff */
[C---:B------:R-:W-:Y:S01]  /*2b90*/  FMUL.FTZ R12, R14.reuse, R13 ;  /* 0x0000000d0e0c7220 */ /* 0x040fe20000410000 */
[----:B------:R-:W-:-:S03]  /*2ba0*/  FMUL.FTZ R14, R14, R17 ;  /* 0x000000110e0e7220 */ /* 0x000fc60000410000 */
[C---:B------:R-:W-:Y:S01]  /*2bb0*/  FMUL.FTZ R12, R3.reuse, R12 ;  /* 0x0000000c030c7220 */ /* 0x040fe20000410000 */
[----:B------:R-:W-:Y:S01]  /*2bc0*/  FMUL.FTZ R13, R3, R14 ;  /* 0x0000000e030d7220 */ /* 0x000fe20000410000 */
[----:B------:R-:W-:Y:S06]  /*2bd0*/  BRA `(.L_x_42560) ;  /* 0x00000000001c7947 */ /* 0x000fec0003800000 */
.L_x_42562:
[----:B------:R-:W-:Y:S01]  /*2be0*/  FMUL.FTZ R17, R17, 1.4426950216293334961 ;  /* 0x3fb8aa3b11117820 */ /* 0x000fe20000410000 */
[----:B--2---:R-:W-:-:S04]  /*2bf0*/  FMUL.RZ R3, R13, 0.15915493667125701904 ;  /* 0x3e22f9830d037820 */ /* 0x004fc8000040c000 */
[----:B---3--:R-:W-:Y:S08]  /*2c00*/  MUFU.COS R12, R3 ;  /* 0x00000003000c7308 */ /* 0x008ff00000000000 */
[----:B------:R-:W1:Y:S08]  /*2c10*/  MUFU.EX2 R17, R17 ;  /* 0x0000001100117308 */ /* 0x000e700000000800 */
[----:B0-----:R-:W0:Y:S01]  /*2c20*/  MUFU.SIN R14, R3 ;  /* 0x00000003000e7308 */ /* 0x001e220000000400 */
[C---:B-1----:R-:W-:Y:S01]  /*2c30*/  FMUL.FTZ R12, R17.reuse, R12 ;  /* 0x0000000c110c7220 */ /* 0x042fe20000410000 */
[----:B0-----:R-:W-:-:S07]  /*2c40*/  FMUL.FTZ R13, R17, R14 ;  /* 0x0000000e110d7220 */ /* 0x001fce0000410000 */
.L_x_42560:
[----:B------:R-:W-:Y:S05]  /*2c50*/  BSYNC.RECONVERGENT B0 ;  /* 0x0000000000007941 */ /* 0x000fea0003800200 */
.L_x_42559:
[C---:B------:R-:W-:Y:S01]  /*2c60*/  FMUL.FTZ R15, R19.reuse, UR6 ;  /* 0x00000006130f7c20 */ /* 0x040fe20008410000 */
[----:B------:R-:W-:Y:S01]  /*2c70*/  FMUL.FTZ R19, R19, UR7 ;  /* 0x0000000713137c20 */ /* 0x000fe20008410000 */
[----:B------:R-:W-:Y:S02]  /*2c80*/  BSSY.RECONVERGENT B0, `(.L_x_42563) ;  /* 0x0000039000007945 */ /* 0x000fe40003800200 */
[C---:B------:R-:W-:Y:S01]  /*2c90*/  FFMA.FTZ R15, R18.reuse, UR7, R15 ;  /* 0x00000007120f7c23 */ /* 0x040fe2000801000f */
[----:B------:R-:W-:-:S04]  /*2ca0*/  FFMA.FTZ R19, R18, UR6, -R19 ;  /* 0x0000000612137c23 */ /* 0x000fc80008010813 */
[----:B------:R-:W-:-:S13]  /*2cb0*/  LOP3.LUT P0, R3, R15, 0x7fffffff, RZ, 0xc0, !PT ;  /* 0x7fffffff0f037812 */ /* 0x000fda000780c0ff */
[----:B------:R-:W-:Y:S05]  /*2cc0*/  @!P0 BRA `(.L_x_42564) ;  /* 0x0000000000c88947 */ /* 0x000fea0003800000 */
[----:B0-----:R-:W-:-:S13]  /*2cd0*/  LOP3.LUT P0, R14, R19, 0x7fffffff, RZ, 0xc0, !PT ;  /* 0x7fffffff130e7812 */ /* 0x001fda000780c0ff */
        /* <DEDUP_REMOVED lines=9> */
[----:B------:R-:W4:Y:S01]  /*2d70*/  @P0 MUFU.COS R14, R17 ;  /* 0x00000011000e0308 */ /* 0x000f220000000000 */
[C---:B0-----:R-:W-:Y:S01]  /*2d80*/  @P0 FMUL.FTZ R15, R3.reuse, R16 ;  /* 0x00000010030f0220 */ /* 0x041fe20000410000 */
[----:B----4-:R-:W-:Y:S01]  /*2d90*/  @P0 FMUL.FTZ R14, R3, R14 ;  /* 0x0000000e030e0220 */ /* 0x010fe20000410000 */
        /* <DEDUP_REMOVED lines=11> */
[----:B------:R-:W0:Y:S02]  /*2e50*/  MUFU.COS R14, R17 ;  /* 0x00000011000e7308 */ /* 0x000e240000000000 */
[----:B------:R-:W-:-:S04]  /*2e60*/  PRMT R15, R15, 0x9910, RZ ;  /* 0x000099100f0f7816 */ /* 0x000fc800000000ff */
[----:B------:R-:W-:-:S04]  /*2e70*/  SHF.R.S32.HI R15, RZ, 0x1, R15 ;  /* 0x00000001ff0f7819 */ /* 0x000fc8000001140f */
[----:B------:R-:W-:-:S04]  /*2e80*/  PRMT R16, R15, 0x9910, RZ ;  /* 0x000099100f107816 */ /* 0x000fc800000000ff */
[----:B------:R-:W-:Y:S02]  /*2e90*/  IADD3 R3, PT, PT, R3, -R16, RZ ;  /* 0x8000001003037210 */ /* 0x000fe40007ffe0ff */
[----:B------:R-:W-:Y:S01]  /*2ea0*/  LEA R16, R16, 0x3f800000, 0x17 ;  /* 0x3f80000010107811 */ /* 0x000fe200078eb8ff */
[-C--:B0-----:R-:W-:Y:S01]  /*2eb0*/  FMUL.FTZ R15, R14, R19.reuse ;  /* 0x000000130e0f7220 */ /* 0x081fe20000410000 */
[----:B------:R-:W-:Y:S01]  /*2ec0*/  FMUL.FTZ R19, R18, R19 ;  /* 0x0000001312137220 */ /* 0x000fe20000410000 */
[----:B------:R-:W-:Y:S02]  /*2ed0*/  LEA R3, R3, 0x3f800000, 0x17 ;  /* 0x3f80000003037811 */ /* 0x000fe400078eb8ff */
[C---:B------:R-:W-:Y:S01]  /*2ee0*/  FMUL.FTZ R14, R16.reuse, R15 ;  /* 0x0000000f100e7220 */ /* 0x040fe20000410000 */
[----:B------:R-:W-:-:S03]  /*2ef0*/  FMUL.FTZ R16, R16, R19 ;  /* 0x0000001310107220 */ /* 0x000fc60000410000 */
[C---:B------:R-:W-:Y:S01]  /*2f00*/  FMUL.FTZ R14, R3.reuse, R14 ;  /* 0x0000000e030e7220 */ /* 0x040fe20000410000 */
[----:B------:R-:W-:Y:S01]  /*2f10*/  FMUL.FTZ R15, R3, R16 ;  /* 0x00000010030f7220 */ /* 0x000fe20000410000 */
[----:B------:R-:W-:Y:S06]  /*2f20*/  BRA `(.L_x_42567) ;  /* 0x0000000000387947 */ /* 0x000fec0003800000 */
.L_x_42566:
        /* <DEDUP_REMOVED lines=8> */
.L_x_42565:
[----:B------:R-:W-:-:S04]  /*2fb0*/  FMUL.RZ R3, R15, 0.15915493667125701904 ;  /* 0x3e22f9830f037820 */ /* 0x000fc8000040c000 */
[----:B------:R0:W4:Y:S08]  /*2fc0*/  MUFU.COS R14, R3 ;  /* 0x00000003000e7308 */ /* 0x0001300000000000 */
[----:B------:R0:W0:Y:S01]  /*2fd0*/  MUFU.SIN R15, R3 ;  /* 0x00000003000f7308 */ /* 0x0000220000000400 */
[----:B------:R-:W-:Y:S05]  /*2fe0*/  BRA `(.L_x_42567) ;  /* 0x0000000000087947 */ /* 0x000fea0003800000 */
.L_x_42564:
[----:B0-----:R-:W-:-:S06]  /*2ff0*/  FMUL.FTZ R14, R19, 1.4426950216293334961 ;  /* 0x3fb8aa3b130e7820 */ /* 0x001fcc0000410000 */
[----:B------:R-:W0:Y:S02]  /*3000*/  MUFU.EX2 R14, R14 ;  /* 0x0000000e000e7308 */ /* 0x000e240000000800 */
.L_x_42567:
[----:B------:R-:W-:Y:S05]  /*3010*/  BSYNC.RECONVERGENT B0 ;  /* 0x0000000000007941 */ /* 0x000fea0003800200 */
.L_x_42563:
[C---:B-----5:R-:W-:Y:S01]  /*3020*/  FMUL.FTZ R17, R21.reuse, UR6 ;  /* 0x0000000615117c20 */ /* 0x060fe20008410000 */
[----:B------:R-:W-:Y:S01]  /*3030*/  FMUL.FTZ R21, R21, UR7 ;  /* 0x0000000715157c20 */ /* 0x000fe20008410000 */
[----:B------:R-:W-:Y:S02]  /*3040*/  BSSY.RECONVERGENT B0, `(.L_x_42568) ;  /* 0x0000039000007945 */ /* 0x000fe40003800200 */
        /* <DEDUP_REMOVED lines=42> */
.L_x_42571:
        /* <DEDUP_REMOVED lines=8> */
.L_x_42570:
[----:B------:R-:W-:-:S04]  /*3370*/  FMUL.RZ R3, R17, 0.15915493667125701904 ;  /* 0x3e22f98311037820 */ /* 0x000fc8000040c000 */
[----:B------:R0:W0:Y:S08]  /*3380*/  MUFU.COS R16, R3 ;  /* 0x0000000300107308 */ /* 0x0000300000000000 */
[----:B------:R0:W0:Y:S01]  /*3390*/  MUFU.SIN R17, R3 ;  /* 0x0000000300117308 */ /* 0x0000220000000400 */
[----:B------:R-:W-:Y:S05]  /*33a0*/  BRA `(.L_x_42572) ;  /* 0x0000000000087947 */ /* 0x000fea0003800000 */
.L_x_42569:
[----:B------:R-:W-:-:S06]  /*33b0*/  FMUL.FTZ R16, R21, 1.4426950216293334961 ;  /* 0x3fb8aa3b15107820 */ /* 0x000fcc0000410000 */
[----:B------:R-:W0:Y:S02]  /*33c0*/  MUFU.EX2 R16, R16 ;  /* 0x0000001000107308 */ /* 0x000e240000000800 */
.L_x_42572:
[----:B------:R-:W-:Y:S05]  /*33d0*/  BSYNC.RECONVERGENT B0 ;  /* 0x0000000000007941 */ /* 0x000fea0003800200 */
.L_x_42568:
[C---:B------:R-:W-:Y:S01]  /*33e0*/  FMUL.FTZ R19, R23.reuse, UR6 ;  /* 0x0000000617137c20 */ /* 0x040fe20008410000 */
        /* <DEDUP_REMOVED lines=44> */
.L_x_42576:
        /* <DEDUP_REMOVED lines=8> */
.L_x_42575:
[----:B------:R-:W-:-:S04]  /*3730*/  FMUL.RZ R3, R19, 0.15915493667125701904 ;  /* 0x3e22f98313037820 */ /* 0x000fc8000040c000 */
[----:B------:R0:W0:Y:S08]  /*3740*/  MUFU.COS R18, R3 ;  /* 0x0000000300127308 */ /* 0x0000300000000000 */
[----:B------:R0:W0:Y:S01]  /*3750*/  MUFU.SIN R19, R3 ;  /* 0x0000000300137308 */ /* 0x0000220000000400 */
[----:B------:R-:W-:Y:S05]  /*3760*/  BRA `(.L_x_42577) ;  /* 0x0000000000087947 */ /* 0x000fea0003800000 */
.L_x_42574:
[----:B------:R-:W-:-:S06]  /*3770*/  FMUL.FTZ R18, R23, 1.4426950216293334961 ;  /* 0x3fb8aa3b17127820 */ /* 0x000fcc0000410000 */
[----:B------:R-:W0:Y:S02]  /*3780*/  MUFU.EX2 R18, R18 ;  /* 0x0000001200127308 */ /* 0x000e240000000800 */
.L_x_42577:
[----:B------:R-:W-:Y:S05]  /*3790*/  BSYNC.RECONVERGENT B0 ;  /* 0x0000000000007941 */ /* 0x000fea0003800200 */
.L_x_42573:
        /* <DEDUP_REMOVED lines=45> */
.L_x_42581:
        /* <DEDUP_REMOVED lines=8> */
.L_x_42580:
[----:B------:R-:W-:-:S04]  /*3af0*/  FMUL.RZ R3, R21, 0.15915493667125701904 ;  /* 0x3e22f98315037820 */ /* 0x000fc8000040c000 */
[----:B------:R0:W0:Y:S08]  /*3b00*/  MUFU.COS R20, R3 ;  /* 0x0000000300147308 */ /* 0x0000300000000000 */
[----:B------:R0:W0:Y:S01]  /*3b10*/  MUFU.SIN R21, R3 ;  /* 0x0000000300157308 */ /* 0x0000220000000400 */
[----:B------:R-:W-:Y:S05]  /*3b20*/  BRA `(.L_x_42582) ;  /* 0x0000000000087947 */ /* 0x000fea0003800000 */
.L_x_42579:
[----:B------:R-:W-:-:S04]  /*3b30*/  FMUL.FTZ R5, R5, 1.4426950216293334961 ;  /* 0x3fb8aa3b05057820 */ /* 0x000fc80000410000 */
[----:B------:R0:W0:Y:S03]  /*3b40*/  MUFU.EX2 R20, R5 ;  /* 0x0000000500147308 */ /* 0x0000260000000800 */
.L_x_42582:
[----:B------:R-:W-:Y:S05]  /*3b50*/  BSYNC.RECONVERGENT B0 ;  /* 0x0000000000007941 */ /* 0x000fea0003800200 */
.L_x_42578:
        /* <DEDUP_REMOVED lines=45> */
.L_x_42586:
        /* <DEDUP_REMOVED lines=8> */
.L_x_42585:
[----:B------:R-:W-:-:S04]  /*3eb0*/  FMUL.RZ R3, R23, 0.15915493667125701904 ;  /* 0x3e22f98317037820 */ /* 0x000fc8000040c000 */
[----:B------:R0:W0:Y:S08]  /*3ec0*/  MUFU.COS R22, R3 ;  /* 0x0000000300167308 */ /* 0x0000300000000000 */
[----:B------:R0:W0:Y:S01]  /*3ed0*/  MUFU.SIN R23, R3 ;  /* 0x0000000300177308 */ /* 0x0000220000000400 */
[----:B------:R-:W-:Y:S05]  /*3ee0*/  BRA `(.L_x_42587) ;  /* 0x0000000000087947 */ /* 0x000fea0003800000 */
.L_x_42584:
[----:B------:R-:W-:-:S04]  /*3ef0*/  FMUL.FTZ R7, R7, 1.4426950216293334961 ;  /* 0x3fb8aa3b07077820 */ /* 0x000fc80000410000 */
[----:B------:R0:W0:Y:S03]  /*3f00*/  MUFU.EX2 R22, R7 ;  /* 0x0000000700167308 */ /* 0x0000260000000800 */
.L_x_42587:
[----:B------:R-:W-:Y:S05]  /*3f10*/  BSYNC.RECONVERGENT B0 ;  /* 0x0000000000007941 */ /* 0x000fea0003800200 */
.L_x_42583:
        /* <DEDUP_REMOVED lines=45> */
.L_x_42591:
        /* <DEDUP_REMOVED lines=8> */
.L_x_42590:
[----:B------:R-:W-:-:S04]  /*4270*/  FMUL.RZ R3, R5, 0.15915493667125701904 ;  /* 0x3e22f98305037820 */ /* 0x000fc8000040c000 */
[----:B------:R0:W0:Y:S08]  /*4280*/  MUFU.COS R4, R3 ;  /* 0x0000000300047308 */ /* 0x0000300000000000 */
[----:B------:R0:W0:Y:S01]  /*4290*/  MUFU.SIN R5, R3 ;  /* 0x0000000300057308 */ /* 0x0000220000000400 */
[----:B------:R-:W-:Y:S05]  /*42a0*/  BRA `(.L_x_42592) ;  /* 0x0000000000087947 */ /* 0x000fea0003800000 */
.L_x_42589:
[----:B------:R-:W-:-:S06]  /*42b0*/  FMUL.FTZ R4, R9, 1.4426950216293334961 ;  /* 0x3fb8aa3b09047820 */ /* 0x000fcc0000410000 */
[----:B------:R-:W0:Y:S02]  /*42c0*/  MUFU.EX2 R4, R4 ;  /* 0x0000000400047308 */ /* 0x000e240000000800 */
.L_x_42592:
[----:B------:R-:W-:Y:S05]  /*42d0*/  BSYNC.RECONVERGENT B0 ;  /* 0x0000000000007941 */ /* 0x000fea0003800200 */
.L_x_42588:
        /* <DEDUP_REMOVED lines=45> */
.L_x_42596:
        /* <DEDUP_REMOVED lines=8> */
.L_x_42595:
[----:B------:R-:W-:-:S04]  /*4630*/  FMUL.RZ R3, R7, 0.15915493667125701904 ;  /* 0x3e22f98307037820 */ /* 0x000fc8000040c000 */
[----:B------:R0:W0:Y:S08]  /*4640*/  MUFU.COS R6, R3 ;  /* 0x0000000300067308 */ /* 0x0000300000000000 */
[----:B------:R0:W0:Y:S01]  /*4650*/  MUFU.SIN R7, R3 ;  /* 0x0000000300077308 */ /* 0x0000220000000400 */
[----:B------:R-:W-:Y:S05]  /*4660*/  BRA `(.L_x_42597) ;  /* 0x0000000000087947 */ /* 0x000fea0003800000 */
.L_x_42594:
[----:B------:R-:W-:-:S06]  /*4670*/  FMUL.FTZ R6, R11, 1.4426950216293334961 ;  /* 0x3fb8aa3b0b067820 */ /* 0x000fcc0000410000 */
[----:B------:R-:W0:Y:S02]  /*4680*/  MUFU.EX2 R6, R6 ;  /* 0x0000000600067308 */ /* 0x000e240000000800 */
.L_x_42597:
[----:B------:R-:W-:Y:S05]  /*4690*/  BSYNC.RECONVERGENT B0 ;  /* 0x0000000000007941 */ /* 0x000fea0003800200 */
.L_x_42593:
[----:B------:R-:W0:Y:S02]  /*46a0*/  LDC.64 R8, c[0x0][0x398] ;  /* 0x0000e600ff087b82 */ /* 0x000e240000000a00 */
[----:B0-----:R-:W-:-:S04]  /*46b0*/  IMAD.WIDE.U32 R2, R2, 0x8, R8 ;  /* 0x0000000802027825 */ /* 0x001fc800078e0008 */
[----:B------:R-:W-:-:S05]  /*46c0*/  IMAD.WIDE.U32 R2, R0, 0x10, R2 ;  /* 0x0000001000027825 */ /* 0x000fca00078e0002 */
[----:B-1234-:R-:W-:Y:S04]  /*46d0*/  STG.E.128 desc[UR4][R2.64], R12 ;  /* 0x0000000c02007986 */ /* 0x01efe8000c101d04 */
[----:B------:R-:W-:Y:S04]  /*46e0*/  STG.E.128 desc[UR4][R2.64+0x800], R16 ;  /* 0x0008001002007986 */ /* 0x000fe8000c101d04 */
[----:B------:R-:W-:Y:S04]  /*46f0*/  STG.E.128 desc[UR4][R2.64+0x1000], R20 ;  /* 0x0010001402007986 */ /* 0x000fe8000c101d04 */
[----:B------:R-:W-:Y:S01]  /*4700*/  STG.E.128 desc[UR4][R2.64+0x1800], R4 ;  /* 0x0018000402007986 */ /* 0x000fe2000c101d04 */
[----:B------:R-:W-:Y:S05]  /*4710*/  EXIT ;  /* 0x000000000000794d */ /* 0x000fea0003800000 */
.L_x_42598:
        /* <DEDUP_REMOVED lines=14> */
.L_x_68738:


//--------------------- .text._ZN2at6native29vectorized_elementwise_kernelILi4EZNS0_50_GLOBAL__N__2680c7bb_12_PowKernel_cu_7dd49032_300322pow_scalar_tensor_implIfEEvRNS_18TensorIteratorBaseEN3c107complexIT_EEEUlNS7_IfEEE_St5arrayIPcLm2EEEEviT0_T1_ --------------------------
	.section	.text._ZN2at6native29vectorized_elementwise_kernelILi4EZNS0_50_GLOBAL__N__2680c7bb_12_PowKernel_cu_7dd49032_300322pow_scalar_tensor_implIfEEvRNS_18TensorIteratorBaseEN3c107complexIT_EEEUlNS7_IfEEE_St5arrayIPcLm2EEEEviT0_T1_,"ax",@progbits
	.align	128
        .global         _ZN2at6native29vectorized_elementwise_kernelILi4EZNS0_50_GLOBAL__N__2680c7bb_12_PowKernel_cu_7dd49032_300322pow_scalar_tensor_implIfEEvRNS_18TensorIteratorBaseEN3c107complexIT_EEEUlNS7_IfEEE_St5arrayIPcLm2EEEEviT0_T1_
        .type           _ZN2at6native29vectorized_elementwise_kernelILi4EZNS0_50_GLOBAL__N__2680c7bb_12_PowKernel_cu_7dd49032_300322pow_scalar_tensor_implIfEEvRNS_18TensorIteratorBaseEN3c107complexIT_EEEUlNS7_IfEEE_St5arrayIPcLm2EEEEviT0_T1_,@function
        .size           _ZN2at6native29vectorized_elementwise_kernelILi4EZNS0_50_GLOBAL__N__2680c7bb_12_PowKernel_cu_7dd49032_300322pow_scalar_tensor_implIfEEvRNS_18TensorIteratorBaseEN3c107complexIT_EEEUlNS7_IfEEE_St5arrayIPcLm2EEEEviT0_T1_,(.L_x_68739 - _ZN2at6native29vectorized_elementwise_kernelILi4EZNS0_50_GLOBAL__N__2680c7bb_12_PowKernel_cu_7dd49032_300322pow_scalar_tensor_implIfEEvRNS_18TensorIteratorBaseEN3c107complexIT_EEEUlNS7_IfEEE_St5arrayIPcLm2EEEEviT0_T1_)
        .other          _ZN2at6native29vectorized_elementwise_kernelILi4EZNS0_50_GLOBAL__N__2680c7bb_12_PowKernel_cu_7dd49032_300322pow_scalar_tensor_implIfEEvRNS_18TensorIteratorBaseEN3c107complexIT_EEEUlNS7_IfEEE_St5arrayIPcLm2EEEEviT0_T1_,@"STO_CUDA_ENTRY STV_DEFAULT"
_ZN2at6native29vectorized_elementwise_kernelILi4EZNS0_50_GLOBAL__N__2680c7bb_12_PowKernel_cu_7dd49032_300322pow_scalar_tensor_implIfEEvRNS_18TensorIteratorBaseEN3c107complexIT_EEEUlNS7_IfEEE_St5arrayIPcLm2EEEEviT0_T1_:
.text._ZN2at6native29vectorized_elementwise_kernelILi4EZNS0_50_GLOBAL__N__2680c7bb_12_PowKernel_cu_7dd49032_300322pow_scalar_tensor_implIfEEvRNS_18TensorIteratorBaseEN3c107complexIT_EEEUlNS7_IfEEE_St5arrayIPcLm2EEEEviT0_T1_:
        /* <DEDUP_REMOVED lines=93> */
.L_x_42602:
        /* <DEDUP_REMOVED lines=27> */
.L_x_42603:
[----:B------:R-:W-:Y:S01]  /*0780*/  FMUL.FTZ R9, R9, 1.4426950216293334961 ;  /* 0x3fb8aa3b09097820 */ /* 0x000fe20000410000 */
[----:B--2---:R-:W-:-:S04]  /*0790*/  FMUL.RZ R8, R15, 0.15915493667125701904 ;  /* 0x3e22f9830f087820 */ /* 0x004fc8000040c000 */
[----:B---3--:R-:W-:Y:S08]  /*07a0*/  MUFU.COS R14, R8 ;  /* 0x00000008000e7308 */ /* 0x008ff00000000000 */
[----:B------:R-:W0:Y:S08]  /*07b0*/  MUFU.EX2 R9, R9 ;  /* 0x0000000900097308 */ /* 0x000e300000000800 */
[----:B------:R-:W1:Y:S01]  /*07c0*/  MUFU.SIN R10, R8 ;  /* 0x00000008000a7308 */ /* 0x000e620000000400 */
[C---:B0-----:R-:W-:Y:S01]  /*07d0*/  FMUL.FTZ R14, R9.reuse, R14 ;  /* 0x0000000e090e7220 */ /* 0x041fe20000410000 */
[----:B-1----:R-:W-:-:S07]  /*07e0*/  FMUL.FTZ R15, R9, R10 ;  /* 0x0000000a090f7220 */ /* 0x002fce0000410000 */
.L_x_42601:
[----:B------:R-:W-:Y:S05]  /*07f0*/  BSYNC.RECONVERGENT B0 ;  /* 0x0000000000007941 */ /* 0x000fea0003800200 */
.L_x_42600:
        /* <DEDUP_REMOVED lines=50> */
.L_x_42608:
        /* <DEDUP_REMOVED lines=8> */
.L_x_42607:
[----:B------:R-:W-:-:S04]  /*0ba0*/  FMUL.RZ R6, R9, 0.15915493667125701904 ;  /* 0x3e22f98309067820 */ /* 0x000fc8000040c000 */
[----:B------:R1:W4:Y:S08]  /*0bb0*/  MUFU.COS R8, R6 ;  /* 0x0000000600087308 */ /* 0x0003300000000000 */
[----:B------:R1:W0:Y:S01]  /*0bc0*/  MUFU.SIN R9, R6 ;  /* 0x0000000600097308 */ /* 0x0002220000000400 */
[----:B------:R-:W-:Y:S05]  /*0bd0*/  BRA `(.L_x_42605) ;  /* 0x0000000000087947 */ /* 0x000fea0003800000 */
.L_x_42606:
[----:B------:R-:W-:-:S04]  /*0be0*/  FMUL.FTZ R6, R6, 1.4426950216293334961 ;  /* 0x3fb8aa3b06067820 */ /* 0x000fc80000410000 */
[----:B------:R1:W4:Y:S03]  /*0bf0*/  MUFU.EX2 R8, R6 ;  /* 0x0000000600087308 */ /* 0x0003260000000800 */
.L_x_42605:
[----:B------:R-:W-:Y:S05]  /*0c00*/  BSYNC.RECONVERGENT B0 ;  /* 0x0000000000007941 */ /* 0x000fea0003800200 */
.L_x_42604:
        /* <DEDUP_REMOVED lines=50> */
.L_x_42613:
        /* <DEDUP_REMOVED lines=8> */
.L_x_42612:
[----:B------:R-:W-:-:S04]  /*0fb0*/  FMUL.RZ R4, R7, 0.15915493667125701904 ;  /* 0x3e22f98307047820 */ /* 0x000fc8000040c000 */
[----:B------:R1:W0:Y:S08]  /*0fc0*/  MUFU.COS R6, R4 ;  /* 0x0000000400067308 */ /* 0x0002300000000000 */
[----:B------:R1:W0:Y:S01]  /*0fd0*/  MUFU.SIN R7, R4 ;  /* 0x0000000400077308 */ /* 0x0002220000000400 */
[----:B------:R-:W-:Y:S05]  /*0fe0*/  BRA `(.L_x_42610) ;  /* 0x0000000000087947 */ /* 0x000fea0003800000 */
.L_x_42611:
[----:B------:R-:W-:-:S04]  /*0ff0*/  FMUL.FTZ R4, R4, 1.4426950216293334961 ;  /* 0x3fb8aa3b04047820 */ /* 0x000fc80000410000 */
[----:B------:R1:W0:Y:S03]  /*1000*/  MUFU.EX2 R6, R4 ;  /* 0x0000000400067308 */ /* 0x0002260000000800 */
.L_x_42610:
[----:B------:R-:W-:Y:S05]  /*1010*/  BSYNC.RECONVERGENT B0 ;  /* 0x0000000000007941 */ /* 0x000fea0003800200 */
.L_x_42609:
        /* <DEDUP_REMOVED lines=50> */
.L_x_42618:
        /* <DEDUP_REMOVED lines=8> */
.L_x_42617:
[----:B------:R-:W-:-:S04]  /*13c0*/  FMUL.RZ R10, R5, 0.15915493667125701904 ;  /* 0x3e22f983050a7820 */ /* 0x000fc8000040c000 */
[----:B------:R1:W0:Y:S08]  /*13d0*/  MUFU.COS R4, R10 ;  /* 0x0000000a00047308 */ /* 0x0002300000000000 */
[----:B------:R1:W0:Y:S01]  /*13e0*/  MUFU.SIN R5, R10 ;  /* 0x0000000a00057308 */ /* 0x0002220000000400 */
[----:B------:R-:W-:Y:S05]  /*13f0*/  BRA `(.L_x_42615) ;  /* 0x0000000000087947 */ /* 0x000fea0003800000 */
.L_x_42616:
[----:B------:R-:W-:-:S06]  /*1400*/  FMUL.FTZ R4, R20, 1.4426950216293334961 ;  /* 0x3fb8aa3b14047820 */ /* 0x000fcc0000410000 */
[----:B------:R-:W1:Y:S02]  /*1410*/  MUFU.EX2 R4, R4 ;  /* 0x0000000400047308 */ /* 0x000e640000000800 */
.L_x_42615:
[----:B------:R-:W-:Y:S05]  /*1420*/  BSYNC.RECONVERGENT B0 ;  /* 0x0000000000007941 */ /* 0x000fea0003800200 */
.L_x_42614:
        /* <DEDUP_REMOVED lines=50> */
.L_x_42623:
        /* <DEDUP_REMOVED lines=8> */
.L_x_42622:
[----:B------:R-:W-:-:S04]  /*17d0*/  FMUL.RZ R10, R13, 0.15915493667125701904 ;  /* 0x3e22f9830d0a7820 */ /* 0x000fc8000040c000 */
[----:B------:R1:W0:Y:S08]  /*17e0*/  MUFU.COS R12, R10 ;  /* 0x0000000a000c7308 */ /* 0x0002300000000000 */
[----:B------:R1:W0:Y:S01]  /*17f0*/  MUFU.SIN R13, R10 ;  /* 0x0000000a000d7308 */ /* 0x0002220000000400 */
[----:B------:R-:W-:Y:S05]  /*1800*/  BRA `(.L_x_42620) ;  /* 0x0000000000087947 */ /* 0x000fea0003800000 */
.L_x_42621:
[----:B------:R-:W-:-:S06]  /*1810*/  FMUL.FTZ R12, R26, 1.4426950216293334961 ;  /* 0x3fb8aa3b1a0c7820 */ /* 0x000fcc0000410000 */
[----:B------:R-:W1:Y:S02]  /*1820*/  MUFU.EX2 R12, R12 ;  /* 0x0000000c000c7308 */ /* 0x000e640000000800 */
.L_x_42620:
[----:B------:R-:W-:Y:S05]  /*1830*/  BSYNC.RECONVERGENT B0 ;  /* 0x0000000000007941 */ /* 0x000fea0003800200 */
.L_x_42619:
        /* <DEDUP_REMOVED lines=50> */
.L_x_42628:
        /* <DEDUP_REMOVED lines=8> */
.L_x_42627:
[----:B------:R-:W-:-:S04]  /*1be0*/  FMUL.RZ R10, R17, 0.15915493667125701904 ;  /* 0x3e22f983110a7820 */ /* 0x000fc8000040c000 */
[----:B------:R1:W0:Y:S08]  /*1bf0*/  MUFU.COS R16, R10 ;  /* 0x0000000a00107308 */ /* 0x0002300000000000 */
[----:B------:R1:W0:Y:S01]  /*1c00*/  MUFU.SIN R17, R10 ;  /* 0x0000000a00117308 */ /* 0x0002220000000400 */
[----:B------:R-:W-:Y:S05]  /*1c10*/  BRA `(.L_x_42625) ;  /* 0x0000000000087947 */ /* 0x000fea0003800000 */
.L_x_42626:
[----:B------:R-:W-:-:S06]  /*1c20*/  FMUL.FTZ R16, R28, 1.4426950216293334961 ;  /* 0x3fb8aa3b1c107820 */ /* 0x000fcc0000410000 */
[----:B------:R-:W1:Y:S02]  /*1c30*/  MUFU.EX2 R16, R16 ;  /* 0x0000001000107308 */ /* 0x000e640000000800 */
.L_x_42625:
[----:B------:R-:W-:Y:S05]  /*1c40*/  BSYNC.RECONVERGENT B0 ;  /* 0x0000000000007941 */ /* 0x000fea0003800200 */
.L_x_42624:
        /* <DEDUP_REMOVED lines=50> */
.L_x_42633:
        /* <DEDUP_REMOVED lines=8> */
.L_x_42632:
[----:B------:R-:W-:-:S04]  /*1ff0*/  FMUL.RZ R10, R19, 0.15915493667125701904 ;  /* 0x3e22f983130a7820 */ /* 0x000fc8000040c000 */
[----:B------:R1:W0:Y:S08]  /*2000*/  MUFU.COS R18, R10 ;  /* 0x0000000a00127308 */ /* 0x0002300000000000 */
[----:B------:R1:W0:Y:S01]  /*2010*/  MUFU.SIN R19, R10 ;  /* 0x0000000a00137308 */ /* 0x0002220000000400 */
[----:B------:R-:W-:Y:S05]  /*2020*/  BRA `(.L_x_42630) ;  /* 0x0000000000087947 */ /* 0x000fea0003800000 */
.L_x_42631:
[----:B------:R-:W-:-:S06]  /*2030*/  FMUL.FTZ R18, R24, 1.4426950216293334961 ;  /* 0x3fb8aa3b18127820 */ /* 0x000fcc0000410000 */
[----:B------:R-:W1:Y:S02]  /*2040*/  MUFU.EX2 R18, R18 ;  /* 0x0000001200127308 */ /* 0x000e640000000800 */
.L_x_42630:
[----:B------:R-:W-:Y:S05]  /*2050*/  BSYNC.RECONVERGENT B0 ;  /* 0x0000000000007941 */ /* 0x000fea0003800200 */
.L_x_42629:
        /* <DEDUP_REMOVED lines=50> */
.L_x_42638:
        /* <DEDUP_REMOVED lines=8> */
.L_x_42637:
[----:B------:R-:W-:-:S04]  /*2400*/  FMUL.RZ R10, R21, 0.15915493667125701904 ;  /* 0x3e22f983150a7820 */ /* 0x000fc8000040c000 */
[----:B------:R1:W0:Y:S08]  /*2410*/  MUFU.COS R20, R10 ;  /* 0x0000000a00147308 */ /* 0x0002300000000000 */
[----:B------:R1:W0:Y:S01]  /*2420*/  MUFU.SIN R21, R10 ;  /* 0x0000000a00157308 */ /* 0x0002220000000400 */
[----:B------:R-:W-:Y:S05]  /*2430*/  BRA `(.L_x_42635) ;  /* 0x0000000000087947 */ /* 0x000fea0003800000 */
.L_x_42636:
[----:B------:R-:W-:-:S06]  /*2440*/  FMUL.FTZ R20, R22, 1.4426950216293334961 ;  /* 0x3fb8aa3b16147820 */ /* 0x000fcc0000410000 */
[----:B------:R-:W1:Y:S02]  /*2450*/  MUFU.EX2 R20, R20 ;  /* 0x0000001400147308 */ /* 0x000e640000000800 */
.L_x_42635:
[----:B------:R-:W-:Y:S05]  /*2460*/  BSYNC.RECONVERGENT B0 ;  /* 0x0000000000007941 */ /* 0x000fea0003800200 */
.L_x_42634:
        /* <DEDUP_REMOVED lines=21> */
.L_x_42641:
[----:B------:R-:W-:-:S13]  /*25c0*/  ISETP.GE.U32.AND P0, PT, R3, R0, PT ;  /* 0x000000000300720c */ /* 0x000fda0003f06070 */
[----:B------:R-:W-:Y:S05]  /*25d0*/  @P0 BRA `(.L_x_42643) ;  /* 0x0000000000300947 */ /* 0x000fea0003800000 */
[----:B0-----:R-:W0:Y:S01]  /*25e0*/  LDC.64 R6, c[0x0][0x398] ;  /* 0x0000e600ff067b82 */ /* 0x001e220000000a00 */
[----:B------:R-:W-:Y:S01]  /*25f0*/  IMAD.IADD R9, R2, 0x1, R3 ;  /* 0x0000000102097824 */ /* 0x000fe200078e0203 */
[----:B------:R-:W-:-:S03]  /*2600*/  IADD3 R3, PT, PT, R3, 0x80, RZ ;  /* 0x0000008003037810 */ /* 0x000fc60007ffe0ff */
[----:B0-----:R-:W-:-:S05]  /*2610*/  IMAD.WIDE.U32 R6, R9, 0x8, R6 ;  /* 0x0000000809067825 */ /* 0x001fca00078e0006 */
[----:B-1----:R1:W-:Y:S02]  /*2620*/  STG.E.64 desc[UR4][R6.64], R4 ;  /* 0x0000000406007986 */ /* 0x0023e4000c101b04 */
.L_x_42642:
[----:B------:R-:W-:-:S13]  /*2630*/  ISETP.GE.U32.AND P0, PT, R3, R0, PT ;  /* 0x000000000300720c */ /* 0x000fda0003f06070 */
[----:B------:R-:W-:Y:S05]  /*2640*/  @P0 BRA `(.L_x_42644) ;  /* 0x0000000000340947 */ /* 0x000fea0003800000 */
[----:B-1----:R-:W1:Y:S01]  /*2650*/  LDC.64 R4, c[0x0][0x398] ;  /* 0x0000e600ff047b82 */ /* 0x002e620000000a00 */
[----:B------:R-:W-:Y:S01]  /*2660*/  IADD3 R7, PT, PT, R2, R3, RZ ;  /* 0x0000000302077210 */ /* 0x000fe20007ffe0ff */
[----:B------:R-:W-:-:S04]  /*2670*/  VIADD R3, R3, 0x80 ;  /* 0x0000008003037836 */ /* 0x000fc80000000000 */
[----:B-1----:R-:W-:-:S05]  /*2680*/  IMAD.WIDE.U32 R4, R7, 0x8, R4 ;  /* 0x0000000807047825 */ /* 0x002fca00078e0004 */
[----:B------:R2:W-:Y:S02]  /*2690*/  STG.E.64 desc[UR4][R4.64], R12 ;  /* 0x0000000c04007986 */ /* 0x0005e4000c101b04 */
.L_x_42643:
        /* <DEDUP_REMOVED lines=8> */
.L_x_42644:
[----:B------:R-:W-:Y:S05]  /*2720*/  BSYNC.RELIABLE B1 ;  /* 0x0000000000017941 */ /* 0x000fea0003800100 */
.L_x_42640:
[----:B------:R-:W-:-:S13]  /*2730*/  ISETP.GE.U32.AND P0, PT, R3, R0, PT ;  /* 0x000000000300720c */ /* 0x000fda0003f06070 */
[----:B-12---:R-:W1:Y:S01]  /*2740*/  @!P0 LDC.64 R4, c[0x0][0x398] ;  /* 0x0000e600ff048b82 */ /* 0x006e620000000a00 */
[----:B------:R-:W-:Y:S01]  /*2750*/  @!P0 IMAD.IADD R7, R2, 0x1, R3 ;  /* 0x0000000102078824 */ /* 0x000fe200078e0203 */
[----:B------:R-:W-:-:S03]  /*2760*/  @!P0 IADD3 R3, PT, PT, R3, 0x80, RZ ;  /* 0x0000008003038810 */ /* 0x000fc60007ffe0ff */
[----:B-1----:R-:W-:-:S05]  /*2770*/  @!P0 IMAD.WIDE.U32 R4, R7, 0x8, R4 ;  /* 0x0000000807048825 */ /* 0x002fca00078e0004 */
[----:B------:R3:W-:Y:S02]  /*2780*/  @!P0 STG.E.64 desc[UR4][R4.64], R18 ;  /* 0x0000001204008986 */ /* 0x0007e4000c101b04 */
.L_x_42645:
[----:B------:R-:W-:Y:S05]  /*2790*/  BSYNC.RECONVERGENT B0 ;  /* 0x0000000000007941 */ /* 0x000fea0003800200 */
.L_x_42639:
        /* <DEDUP_REMOVED lines=8> */
.L_x_42599:
[----:B------:R-:W0:Y:S01]  /*2820*/  S2R R0, SR_TID.X ;  /* 0x0000000000007919 */ /* 0x000e220000002100 */
[----:B------:R-:W1:Y:S01]  /*2830*/  LDC.64 R4, c[0x0][0x3a0] ;  /* 0x0000e800ff047b82 */ /* 0x000e620000000a00 */
[----:B------:R-:W2:Y:S01]  /*2840*/  LDCU.64 UR6, c[0x0][0x388] ;  /* 0x00007100ff0677ac */ /* 0x000ea20008000a00 */
[----:B-1----:R-:W-:-:S04]  /*2850*/  IMAD.WIDE.U32 R4, R2, 0x8, R4 ;  /* 0x0000000802047825 */ /* 0x002fc800078e0004 */
[----:B0-----:R-:W-:-:S05]  /*2860*/  IMAD.WIDE.U32 R14, R0, 0x20, R4 ;  /* 0x00000020000e7825 */ /* 0x001fca00078e0004 */
[----:B------:R-:W2:Y:S04]  /*2870*/  LDG.E.ENL2.256 R20, R16, desc[UR4][R14.64] ;  /* 0xfe0000040e10797e */ /* 0x000ea80008121914 */
[----:B------:R0:W5:Y:S01]  /*2880*/  LDG.E.ENL2.256 R8, R4, desc[UR4][R14.64+0x1000] ;  /* 0xfe0080040e04797e */ /* 0x0001620008121908 */
        /* <DEDUP_REMOVED lines=24> */
.L_x_42648:
        /* <DEDUP_REMOVED lines=27> */
.L_x_42649:
[----:B------:R-:W-:Y:S01]  /*2bc0*/  FMUL.FTZ R17, R17, 1.4426950216293334961 ;  /* 0x3fb8aa3b11117820 */ /* 0x000fe20000410000 */
[----:B--2---:R-:W-:-:S04]  /*2bd0*/  FMUL.RZ R3, R13, 0.15915493667125701904 ;  /* 0x3e22f9830d037820 */ /* 0x004fc8000040c000 */
[----:B---3--:R-:W-:Y:S08]  /*2be0*/  MUFU.COS R12, R3 ;  /* 0x00000003000c7308 */ /* 0x008ff00000000000 */
[----:B------:R-:W1:Y:S08]  /*2bf0*/  MUFU.EX2 R17, R17 ;  /* 0x0000001100117308 */ /* 0x000e700000000800 */
[----:B0-----:R-:W0:Y:S01]  /*2c00*/  MUFU.SIN R14, R3 ;  /* 0x00000003000e7308 */ /* 0x001e220000000400 */
[C---:B-1----:R-:W-:Y:S01]  /*2c10*/  FMUL.FTZ R12, R17.reuse, R12 ;  /* 0x0000000c110c7220 */ /* 0x042fe20000410000 */
[----:B0-----:R-:W-:-:S07]  /*2c20*/  FMUL.FTZ R13, R17, R14 ;  /* 0x0000000e110d7220 */ /* 0x001fce0000410000 */
.L_x_42647:
[----:B------:R-:W-:Y:S05]  /*2c30*/  BSYNC.RECONVERGENT B0 ;  /* 0x0000000000007941 */ /* 0x000fea0003800200 */
.L_x_42646:
        /* <DEDUP_REMOVED lines=45> */
.L_x_42653:
        /* <DEDUP_REMOVED lines=8> */
.L_x_42652:
[----:B------:R-:W-:-:S04]  /*2f90*/  FMUL.RZ R3, R15, 0.15915493667125701904 ;  /* 0x3e22f9830f037820 */ /* 0x000fc8000040c000 */
[----:B------:R0:W4:Y:S08]  /*2fa0*/  MUFU.COS R14, R3 ;  /* 0x00000003000e7308 */ /* 0x0001300000000000 */
[----:B------:R0:W0:Y:S01]  /*2fb0*/  MUFU.SIN R15, R3 ;  /* 0x00000003000f7308 */ /* 0x0000220000000400 */
[----:B------:R-:W-:Y:S05]  /*2fc0*/  BRA `(.L_x_42654) ;  /* 0x0000000000087947 */ /* 0x000fea0003800000 */
.L_x_42651:
[----:B0-----:R-:W-:-:S06]  /*2fd0*/  FMUL.FTZ R14, R19, 1.4426950216293334961 ;  /* 0x3fb8aa3b130e7820 */ /* 0x001fcc0000410000 */
[----:B------:R-:W0:Y:S02]  /*2fe0*/  MUFU.EX2 R14, R14 ;  /* 0x0000000e000e7308 */ /* 0x000e240000000800 */
.L_x_42654:
[----:B------:R-:W-:Y:S05]  /*2ff0*/  BSYNC.RECONVERGENT B0 ;  /* 0x0000000000007941 */ /* 0x000fea0003800200 */
.L_x_42650:
        /* <DEDUP_REMOVED lines=45> */
.L_x_42658:
        /* <DEDUP_REMOVED lines=8> */
.L_x_42657:
[----:B------:R-:W-:-:S04]  /*3350*/  FMUL.RZ R3, R17, 0.15915493667125701904 ;  /* 0x3e22f98311037820 */ /* 0x000fc8000040c000 */
[----:B------:R0:W0:Y:S08]  /*3360*/  MUFU.COS R16, R3 ;  /* 0x0000000300107308 */ /* 0x0000300000000000 */
[----:B------:R0:W0:Y:S01]  /*3370*/  MUFU.SIN R17, R3 ;  /* 0x0000000300117308 */ /* 0x0000220000000400 */
[----:B------:R-:W-:Y:S05]  /*3380*/  BRA `(.L_x_42659) ;  /* 0x0000000000087947 */ /* 0x000fea0003800000 */
.L_x_42656:
[----:B------:R-:W-:-:S06]  /*3390*/  FMUL.FTZ R16, R21, 1.4426950216293334961 ;  /* 0x3fb8aa3b15107820 */ /* 0x000fcc0000410000 */
[----:B------:R-:W0:Y:S02]  /*33a0*/  MUFU.EX2 R16, R16 ;  /* 0x0000001000107308 */ /* 0x000e240000000800 */
.L_x_42659:
[----:B------:R-:W-:Y:S05]  /*33b0*/  BSYNC.RECONVERGENT B0 ;  /* 0x0000000000007941 */ /* 0x000fea0003800200 */
.L_x_42655:
        /* <DEDUP_REMOVED lines=45> */
.L_x_42663:
        /* <DEDUP_REMOVED lines=8> */
.L_x_42662:
[----:B------:R-:W-:-:S04]  /*3710*/  FMUL.RZ R3, R19, 0.15915493667125701904 ;  /* 0x3e22f98313037820 */ /* 0x000fc8000040c000 */
[----:B------:R0:W0:Y:S08]  /*3720*/  MUFU.COS R18, R3 ;  /* 0x0000000300127308 */ /* 0x0000300000000000 */
[----:B------:R0:W0:Y:S01]  /*3730*/  MUFU.SIN R19, R3 ;  /* 0x0000000300137308 */ /* 0x0000220000000400 */
[----:B------:R-:W-:Y:S05]  /*3740*/  BRA `(.L_x_42664) ;  /* 0x0000000000087947 */ /* 0x000fea0003800000 */
.L_x_42661:
[----:B------:R-:W-:-:S06]  /*3750*/  FMUL.FTZ R18, R23, 1.4426950216293334961 ;  /* 0x3fb8aa3b17127820 */ /* 0x000fcc0000410000 */
[----:B------:R-:W0:Y:S02]  /*3760*/  MUFU.EX2 R18, R18 ;  /* 0x0000001200127308 */ /* 0x000e240000000800 */
.L_x_42664:
[----:B------:R-:W-:Y:S05]  /*3770*/  BSYNC.RECONVERGENT B0 ;  /* 0x0000000000007941 */ /* 0x000fea0003800200 */
.L_x_42660:
        /* <DEDUP_REMOVED lines=45> */
.L_x_42668:
        /* <DEDUP_REMOVED lines=8> */
.L_x_42667:
[----:B------:R-:W-:-:S04]  /*3ad0*/  FMUL.RZ R3, R21, 0.15915493667125701904 ;  /* 0x3e22f98315037820 */ /* 0x000fc8000040c000 */
[----:B------:R0:W0:Y:S08]  /*3ae0*/  MUFU.COS R20, R3 ;  /* 0x0000000300147308 */ /* 0x0000300000000000 */
[----:B------:R0:W0:Y:S01]  /*3af0*/  MUFU.SIN R21, R3 ;  /* 0x0000000300157308 */ /* 0x0000220000000400 */
[----:B------:R-:W-:Y:S05]  /*3b00*/  BRA `(.L_x_42669) ;  /* 0x0000000000087947 */ /* 0x000fea0003800000 */
.L_x_42666:
[----:B------:R-:W-:-:S04]  /*3b10*/  FMUL.FTZ R5, R5, 1.4426950216293334961 ;  /* 0x3fb8aa3b05057820 */ /* 0x000fc80000410000 */
[----:B------:R0:W0:Y:S03]  /*3b20*/  MUFU.EX2 R20, R5 ;  /* 0x0000000500147308 */ /* 0x0000260000000800 */
.L_x_42669:
[----:B------:R-:W-:Y:S05]  /*3b30*/  BSYNC.RECONVERGENT B0 ;  /* 0x0000000000007941 */ /* 0x000fea0003800200 */
.L_x_42665:
        /* <DEDUP_REMOVED lines=45> */
.L_x_42673:
        /* <DEDUP_REMOVED lines=8> */
.L_x_42672:
[----:B------:R-:W-:-:S04]  /*3e90*/  FMUL.RZ R3, R23, 0.15915493667125701904 ;  /* 0x3e22f98317037820 */ /* 0x000fc8000040c000 */
[----:B------:R0:W0:Y:S08]  /*3ea0*/  MUFU.COS R22, R3 ;  /* 0x0000000300167308 */ /* 0x0000300000000000 */
[----:B------:R0:W0:Y:S01]  /*3eb0*/  MUFU.SIN R23, R3 ;  /* 0x0000000300177308 */ /* 0x0000220000000400 */
[----:B------:R-:W-:Y:S05]  /*3ec0*/  BRA `(.L_x_42674) ;  /* 0x0000000000087947 */ /* 0x000fea0003800000 */
.L_x_42671:
[----:B------:R-:W-:-:S04]  /*3ed0*/  FMUL.FTZ R7, R7, 1.4426950216293334961 ;  /* 0x3fb8aa3b07077820 */ /* 0x000fc80000410000 */
[----:B------:R0:W0:Y:S03]  /*3ee0*/  MUFU.EX2 R22, R7 ;  /* 0x0000000700167308 */ /* 0x0000260000000800 */
.L_x_42674:
[----:B------:R-:W-:Y:S05]  /*3ef0*/  BSYNC.RECONVERGENT B0 ;  /* 0x0000000000007941 */ /* 0x000fea0003800200 */
.L_x_42670:
        /* <DEDUP_REMOVED lines=45> */
.L_x_42678:
        /* <DEDUP_REMOVED lines=8> */
.L_x_42677:
[----:B------:R-:W-:-:S04]  /*4250*/  FMUL.RZ R3, R5, 0.15915493667125701904 ;  /* 0x3e22f98305037820 */ /* 0x000fc8000040c000 */
[----:B------:R0:W0:Y:S08]  /*4260*/  MUFU.COS R4, R3 ;  /* 0x0000000300047308 */ /* 0x0000300000000000 */
[----:B------:R0:W0:Y:S01]  /*4270*/  MUFU.SIN R5, R3 ;  /* 0x0000000300057308 */ /* 0x0000220000000400 */
[----:B------:R-:W-:Y:S05]  /*4280*/  BRA `(.L_x_42679) ;  /* 0x0000000000087947 */ /* 0x000fea0003800000 */
.L_x_42676:
[----:B------:R-:W-:-:S06]  /*4290*/  FMUL.FTZ R4, R9, 1.4426950216293334961 ;  /* 0x3fb8aa3b09047820 */ /* 0x000fcc0000410000 */
[----:B------:R-:W0:Y:S02]  /*42a0*/  MUFU.EX2 R4, R4 ;  /* 0x0000000400047308 */ /* 0x000e240000000800 */
.L_x_42679:
[----:B------:R-:W-:Y:S05]  /*42b0*/  BSYNC.RECONVERGENT B0 ;  /* 0x0000000000007941 */ /* 0x000fea0003800200 */
.L_x_42675:
        /* <DEDUP_REMOVED lines=45> */
.L_x_42683:
        /* <DEDUP_REMOVED lines=8> */
.L_x_42682:
[----:B------:R-:W-:-:S04]  /*4610*/  FMUL.RZ R3, R7, 0.15915493667125701904 ;  /* 0x3e22f98307037820 */ /* 0x000fc8000040c000 */
[----:B------:R0:W0:Y:S08]  /*4620*/  MUFU.COS R6, R3 ;  /* 0x0000000300067308 */ /* 0x0000300000000000 */
[----:B------:R0:W0:Y:S01]  /*4630*/  MUFU.SIN R7, R3 ;  /* 0x0000000300077308 */ /* 0x0000220000000400 */
[----:B------:R-:W-:Y:S05]  /*4640*/  BRA `(.L_x_42684) ;  /* 0x0000000000087947 */ /* 0x000fea0003800000 */
.L_x_42681:
[----:B------:R-:W-:-:S06]  /*4650*/  FMUL.FTZ R6, R11, 1.4426950216293334961 ;  /* 0x3fb8aa3b0b067820 */ /* 0x000fcc0000410000 */
[----:B------:R-:W0:Y:S02]  /*4660*/  MUFU.EX2 R6, R6 ;  /* 0x0000000600067308 */ /* 0x000e240000000800 */
.L_x_42684:
[----:B------:R-:W-:Y:S05]  /*4670*/  BSYNC.RECONVERGENT B0 ;  /* 0x0000000000007941 */ /* 0x000fea0003800200 */
.L_x_42680:
[----:B------:R-:W0:Y:S02]  /*4680*/  LDC.64 R8, c[0x0][0x398] ;  /* 0x0000e600ff087b82 */ /* 0x000e240000000a00 */
[----:B0-----:R-:W-:-:S04]  /*4690*/  IMAD.WIDE.U32 R2, R2, 0x8, R8 ;  /* 0x0000000802027825 */ /* 0x001fc800078e0008 */
[----:B------:R-:W-:-:S05]  /*46a0*/  IMAD.WIDE.U32 R2, R0, 0x20, R2 ;  /* 0x0000002000027825 */ /* 0x000fca00078e0002 */
[----:B-1234-:R-:W-:Y:S04]  /*46b0*/  STG.E.ENL2.256 desc[UR4][R2.64], R12, R16 ;  /* 0xf800000c0210797f */ /* 0x01efe8000f121804 */
[----:B------:R-:W-:Y:S01]  /*46c0*/  STG.E.ENL2.256 desc[UR4][R2.64+0x1000], R20, R4 ;  /* 0xf80080140204797f */ /* 0x000fe2000f121804 */
[----:B------:R-:W-:Y:S05]  /*46d0*/  EXIT ;  /* 0x000000000000794d */ /* 0x000fea0003800000 */
.L_x_42685:
        /* <DEDUP_REMOVED lines=10> */
.L_x_68739:


//--------------------- .text._ZN2at6native29vectorized_elementwise_kernelILi8EZNS0_50_GLOBAL__N__2680c7bb_12_PowKernel_cu_7dd49032_300322pow_scalar_tensor_implIfEEvRNS_18TensorIteratorBaseEN3c107complexIT_EEEUlNS7_IfEEE_St5arrayIPcLm2EEEEviT0_T1_ --------------------------
	.section	.text._ZN2at6native29vectorized_elementwise_kernelILi8EZNS0_50_GLOBAL__N__2680c7bb_12_PowKernel_cu_7dd49032_300322pow_scalar_tensor_implIfEEvRNS_18TensorIteratorBaseEN3c107complexIT_EEEUlNS7_IfEEE_St5arrayIPcLm2EEEEviT0_T1_,"ax",@progbits
	.align	128
        .global         _ZN2at6native29vectorized_elementwise_kernelILi8EZNS0_50_GLOBAL__N__2680c7bb_12_PowKernel_cu_7dd49032_300322pow_scalar_tensor_implIfEEvRNS_18TensorIteratorBaseEN3c107complexIT_EEEUlNS7_IfEEE_St5arrayIPcLm2EEEEviT0_T1_
        .type           _ZN2at6native29vectorized_elementwise_kernelILi8EZNS0_50_GLOBAL__N__2680c7bb_12_PowKernel_cu_7dd49032_300322pow_scalar_tensor_implIfEEvRNS_18TensorIteratorBaseEN3c107complexIT_EEEUlNS7_IfEEE_St5arrayIPcLm2EEEEviT0_T1_,@function
        .size           _ZN2at6native29vectorized_elementwise_kernelILi8EZNS0_50_GLOBAL__N__2680c7bb_12_PowKernel_cu_7dd49032_300322pow_scalar_tensor_implIfEEvRNS_18TensorIteratorBaseEN3c107complexIT_EEEUlNS7_IfEEE_St5arrayIPcLm2EEEEviT0_T1_,(.L_x_68740 - _ZN2at6native29vectorized_elementwise_kernelILi8EZNS0_50_GLOBAL__N__2680c7bb_12_PowKernel_cu_7dd49032_300322pow_scalar_tensor_implIfEEvRNS_18TensorIteratorBaseEN3c107complexIT_EEEUlNS7_IfEEE_St5arrayIPcLm2EEEEviT0_T1_)
        .other          _ZN2at6native29vectorized_elementwise_kernelILi8EZNS0_50_GLOBAL__N__2680c7bb_12_PowKernel_cu_7dd49032_300322pow_scalar_tensor_implIfEEvRNS_18TensorIteratorBaseEN3c107complexIT_EEEUlNS7_IfEEE_St5arrayIPcLm2EEEEviT0_T1_,@"STO_CUDA_ENTRY STV_DEFAULT"
_ZN2at6native29vectorized_elementwise_kernelILi8EZNS0_50_GLOBAL__N__2680c7bb_12_PowKernel_cu_7dd49032_300322pow_scalar_tensor_implIfEEvRNS_18TensorIteratorBaseEN3c107complexIT_EEEUlNS7_IfEEE_St5arrayIPcLm2EEEEviT0_T1_:
.text._ZN2at6native29vectorized_elementwise_kernelILi8EZNS0_50_GLOBAL__N__2680c7bb_12_PowKernel_cu_7dd49032_300322pow_scalar_tensor_implIfEEvRNS_18TensorIteratorBaseEN3c107complexIT_EEEUlNS7_IfEEE_St5arrayIPcLm2EEEEviT0_T1_:
        /* <DEDUP_REMOVED lines=93> */
.L_x_42689:
        /* <DEDUP_REMOVED lines=27> */
.L_x_42690:
[----:B------:R-:W-:Y:S01]  /*0780*/  FMUL.FTZ R9, R9, 1.4426950216293334961 ;  /* 0x3fb8aa3b09097820 */ /* 0x000fe20000410000 */
[----:B--2---:R-:W-:-:S04]  /*0790*/  FMUL.RZ R8, R15, 0.15915493667125701904 ;  /* 0x3e22f9830f087820 */ /* 0x004fc8000040c000 */
[----:B---3--:R-:W-:Y:S08]  /*07a0*/  MUFU.COS R14, R8 ;  /* 0x00000008000e7308 */ /* 0x008ff00000000000 */
[----:B------:R-:W0:Y:S08]  /*07b0*/  MUFU.EX2 R9, R9 ;  /* 0x0000000900097308 */ /* 0x000e300000000800 */
[----:B------:R-:W1:Y:S01]  /*07c0*/  MUFU.SIN R10, R8 ;  /* 0x00000008000a7308 */ /* 0x000e620000000400 */
[C---:B0-----:R-:W-:Y:S01]  /*07d0*/  FMUL.FTZ R14, R9.reuse, R14 ;  /* 0x0000000e090e7220 */ /* 0x041fe20000410000 */
[----:B-1----:R-:W-:-:S07]  /*07e0*/  FMUL.FTZ R15, R9, R10 ;  /* 0x0000000a090f7220 */ /* 0x002fce0000410000 */
.L_x_42688:
[----:B------:R-:W-:Y:S05]  /*07f0*/  BSYNC.RECONVERGENT B0 ;  /* 0x0000000000007941 */ /* 0x000fea0003800200 */
.L_x_42687:
        /* <DEDUP_REMOVED lines=50> */
.L_x_42695:
        /* <DEDUP_REMOVED lines=8> */
.L_x_42694:
[----:B------:R-:W-:-:S04]  /*0ba0*/  FMUL.RZ R6, R9, 0.15915493667125701904 ;  /* 0x3e22f98309067820 */ /* 0x000fc8000040c000 */
[----:B------:R1:W4:Y:S08]  /*0bb0*/  MUFU.COS R8, R6 ;  /* 0x0000000600087308 */ /* 0x0003300000000000 */
[----:B------:R1:W0:Y:S01]  /*0bc0*/  MUFU.SIN R9, R6 ;  /* 0x0000000600097308 */ /* 0x0002220000000400 */
[----:B------:R-:W-:Y:S05]  /*0bd0*/  BRA `(.L_x_42692) ;  /* 0x0000000000087947 */ /* 0x000fea0003800000 */
.L_x_42693:
[----:B------:R-:W-:-:S04]  /*0be0*/  FMUL.FTZ R6, R6, 1.4426950216293334961 ;  /* 0x3fb8aa3b06067820 */ /* 0x000fc80000410000 */
[----:B------:R1:W4:Y:S03]  /*0bf0*/  MUFU.EX2 R8, R6 ;  /* 0x0000000600087308 */ /* 0x0003260000000800 */
.L_x_42692:
[----:B------:R-:W-:Y:S05]  /*0c00*/  BSYNC.RECONVERGENT B0 ;  /* 0x0000000000007941 */ /* 0x000fea0003800200 */
.L_x_42691:
        /* <DEDUP_REMOVED lines=50> */
.L_x_42700:
        /* <DEDUP_REMOVED lines=8> */
.L_x_42699:
[----:B------:R-:W-:-:S04]  /*0fb0*/  FMUL.RZ R4, R7, 0.15915493667125701904 ;  /* 0x3e22f98307047820 */ /* 0x000fc8000040c000 */
[----:B------:R1:W0:Y:S08]  /*0fc0*/  MUFU.COS R6, R4 ;  /* 0x0000000400067308 */ /* 0x0002300000000000 */
[----:B------:R1:W0:Y:S01]  /*0fd0*/  MUFU.SIN R7, R4 ;  /* 0x0000000400077308 */ /* 0x0002220000000400 */
[----:B------:R-:W-:Y:S05]  /*0fe0*/  BRA `(.L_x_42697) ;  /* 0x0000000000087947 */ /* 0x000fea0003800000 */
.L_x_42698:
[----:B------:R-:W-:-:S04]  /*0ff0*/  FMUL.FTZ R4, R4, 1.4426950216293334961 ;  /* 0x3fb8aa3b04047820 */ /* 0x000fc80000410000 */
[----:B------:R1:W0:Y:S03]  /*1000*/  MUFU.EX2 R6, R4 ;  /* 0x0000000400067308 */ /* 0x0002260000000800 */
.L_x_42697:
[----:B------:R-:W-:Y:S05]  /*1010*/  BSYNC.RECONVERGENT B0 ;  /* 0x0000000000007941 */ /* 0x000fea0003800200 */
.L_x_42696:
        /* <DEDUP_REMOVED lines=50> */
.L_x_42705:
        /* <DEDUP_REMOVED lines=8> */
.L_x_42704:
[----:B------:R-:W-:-:S04]  /*13c0*/  FMUL.RZ R10, R5, 0.15915493667125701904 ;  /* 0x3e22f983050a7820 */ /* 0x000fc8000040c000 */
[----:B------:R1:W0:Y:S08]  /*13d0*/  MUFU.COS R4, R10 ;  /* 0x0000000a00047308 */ /* 0x0002300000000000 */
[----:B------:R1:W0:Y:S01]  /*13e0*/  MUFU.SIN R5, R10 ;  /* 0x0000000a00057308 */ /* 0x0002220000000400 */
[----:B------:R-:W-:Y:S05]  /*13f0*/  BRA `(.L_x_42702) ;  /* 0x0000000000087947 */ /* 0x000fea0003800000 */
.L_x_42703:
[----:B------:R-:W-:-:S06]  /*1400*/  FMUL.FTZ R4, R20, 1.4426950216293334961 ;  /* 0x3fb8aa3b14047820 */ /* 0x000fcc0000410000 */
[----:B------:R-:W1:Y:S02]  /*1410*/  MUFU.EX2 R4, R4 ;  /* 0x0000000400047308 */ /* 0x000e640000000800 */
.L_x_42702:
[----:B------:R-:W-:Y:S05]  /*1420*/  BSYNC.RECONVERGENT B0 ;  /* 0x0000000000007941 */ /* 0x000fea0003800200 */
.L_x_42701:
        /* <DEDUP_REMOVED lines=50> */
.L_x_42710:
        /* <DEDUP_REMOVED lines=8> */
.L_x_42709:
[----:B------:R-:W-:-:S04]  /*17d0*/  FMUL.RZ R10, R13, 0.15915493667125701904 ;  /* 0x3e22f9830d0a7820 */ /* 0x000fc8000040c000 */
[----:B------:R1:W0:Y:S08]  /*17e0*/  MUFU.COS R12, R10 ;  /* 0x0000000a000c7308 */ /* 0x0002300000000000 */
[----:B------:R1:W0:Y:S01]  /*17f0*/  MUFU.SIN R13, R10 ;  /* 0x0000000a000d7308 */ /* 0x0002220000000400 */
[----:B------:R-:W-:Y:S05]  /*1800*/  BRA `(.L_x_42707) ;  /* 0x0000000000087947 */ /* 0x000fea0003800000 */
.L_x_42708:
[----:B------:R-:W-:-:S06]  /*1810*/  FMUL.FTZ R12, R26, 1.4426950216293334961 ;  /* 0x3fb8aa3b1a0c7820 */ /* 0x000fcc0000410000 */
[----:B------:R-:W1:Y:S02]  /*1820*/  MUFU.EX2 R12, R12 ;  /* 0x0000000c000c7308 */ /* 0x000e640000000800 */
.L_x_42707:
[----:B------:R-:W-:Y:S05]  /*1830*/  BSYNC.RECONVERGENT B0 ;  /* 0x0000000000007941 */ /* 0x000fea0003800200 */
.L_x_42706:
        /* <DEDUP_REMOVED lines=50> */
.L_x_42715:
        /* <DEDUP_REMOVED lines=8> */
.L_x_42714:
[----:B------:R-:W-:-:S04]  /*1be0*/  FMUL.RZ R10, R17, 0.15915493667125701904 ;  /* 0x3e22f983110a7820 */ /* 0x000fc8000040c000 */
[----:B------:R1:W0:Y:S08]  /*1bf0*/  MUFU.COS R16, R10 ;  /* 0x0000000a00107308 */ /* 0x0002300000000000 */
[----:B------:R1:W0:Y:S01]  /*1c00*/  MUFU.SIN R17, R10 ;  /* 0x0000000a00117308 */ /* 0x0002220000000400 */
[----:B------:R-:W-:Y:S05]  /*1c10*/  BRA `(.L_x_42712) ;  /* 0x0000000000087947 */ /* 0x000fea0003800000 */
.L_x_42713:
[----:B------:R-:W-:-:S06]  /*1c20*/  FMUL.FTZ R16, R28, 1.4426950216293334961 ;  /* 0x3fb8aa3b1c107820 */ /* 0x000fcc0000410000 */
[----:B------:R-:W1:Y:S02]  /*1c30*/  MUFU.EX2 R16, R16 ;  /* 0x0000001000107308 */ /* 0x000e640000000800 */
.L_x_42712:
[----:B------:R-:W-:Y:S05]  /*1c40*/  BSYNC.RECONVERGENT B0 ;  /* 0x0000000000007941 */ /* 0x000fea0003800200 */
.L_x_42711:
        /* <DEDUP_REMOVED lines=50> */
.L_x_42720:
        /* <DEDUP_REMOVED lines=8> */
.L_x_42719:
[----:B------:R-:W-:-:S04]  /*1ff0*/  FMUL.RZ R10, R19, 0.15915493667125701904 ;  /* 0x3e22f983130a7820 */ /* 0x000fc8000040c000 */
[----:B------:R1:W0:Y:S08]  /*2000*/  MUFU.COS R18, R10 ;  /* 0x0000000a00127308 */ /* 0x0002300000000000 */
[----:B------:R1:W0:Y:S01]  /*2010*/  MUFU.SIN R19, R10 ;  /* 0x0000000a00137308 */ /* 0x0002220000000400 */
[----:B------:R-:W-:Y:S05]  /*2020*/  BRA `(.L_x_42717) ;  /* 0x0000000000087947 */ /* 0x000fea0003800000 */
.L_x_42718:
[----:B------:R-:W-:-:S06]  /*2030*/  FMUL.FTZ R18, R24, 1.4426950216293334961 ;  /* 0x3fb8aa3b18127820 */ /* 0x000fcc0000410000 */
[----:B------:R-:W1:Y:S02]  /*2040*/  MUFU.EX2 R18, R18 ;  /* 0x0000001200127308 */ /* 0x000e640000000800 */
.L_x_42717:
[----:B------:R-:W-:Y:S05]  /*2050*/  BSYNC.RECONVERGENT B0 ;  /* 0x0000000000007941 */ /* 0x000fea0003800200 */
.L_x_42716:
        /* <DEDUP_REMOVED lines=50> */
.L_x_42725:
        /* <DEDUP_REMOVED lines=8> */
.L_x_42724:
[----:B------:R-:W-:-:S04]  /*2400*/  FMUL.RZ R10, R21, 0.15915493667125701904 ;  /* 0x3e22f983150a7820 */ /* 0x000fc8000040c000 */
[----:B------:R1:W0:Y:S08]  /*2410*/  MUFU.COS R20, R10 ;  /* 0x0000000a00147308 */ /* 0x0002300000000000 */
[----:B------:R1:W0:Y:S01]  /*2420*/  MUFU.SIN R21, R10 ;  /* 0x0000000a00157308 */ /* 0x0002220000000400 */
[----:B------:R-:W-:Y:S05]  /*2430*/  BRA `(.L_x_42722) ;  /* 0x0000000000087947 */ /* 0x000fea0003800000 */
.L_x_42723:
[----:B------:R-:W-:-:S06]  /*2440*/  FMUL.FTZ R20, R22, 1.4426950216293334961 ;  /* 0x3fb8aa3b16147820 */ /* 0x000fcc0000410000 */
[----:B------:R-:W1:Y:S02]  /*2450*/  MUFU.EX2 R20, R20 ;  /* 0x0000001400147308 */ /* 0x000e640000000800 */
.L_x_42722:
[----:B------:R-:W-:Y:S05]  /*2460*/  BSYNC.RECONVERGENT B0 ;  /* 0x0000000000007941 */ /* 0x000fea0003800200 */
.L_x_42721:
        /* <DEDUP_REMOVED lines=21> */
.L_x_42728:
[----:B------:R-:W-:-:S13]  /*25c0*/  ISETP.GE.U32.AND P0, PT, R3, R0, PT ;  /* 0x000000000300720c */ /* 0x000fda0003f06070 */
[----:B------:R-:W-:Y:S05]  /*25d0*/  @P0 BRA `(.L_x_42730) ;  /* 0x0000000000300947 */ /* 0x000fea0003800000 */
[----:B0-----:R-:W0:Y:S01]  /*25e0*/  LDC.64 R6, c[0x0][0x398] ;  /* 0x0000e600ff067b82 */ /* 0x001e220000000a00 */
[----:B------:R-:W-:Y:S01]  /*25f0*/  IMAD.IADD R9, R2, 0x1, R3 ;  /* 0x0000000102097824 */ /* 0x000fe200078e0203 */
[----:B------:R-:W-:-:S03]  /*2600*/  IADD3 R3, PT, PT, R3, 0x80, RZ ;  /* 0x0000008003037810 */ /* 0x000fc60007ffe0ff */
[----:B0-----:R-:W-:-:S05]  /*2610*/  IMAD.WIDE.U32 R6, R9, 0x8, R6 ;  /* 0x0000000809067825 */ /* 0x001fca00078e0006 */
[----:B-1----:R1:W-:Y:S02]  /*2620*/  STG.E.64 desc[UR4][R6.64], R4 ;  /* 0x0000000406007986 */ /* 0x0023e4000c101b04 */
.L_x_42729:
[----:B------:R-:W-:-:S13]  /*2630*/  ISETP.GE.U32.AND P0, PT, R3, R0, PT ;  /* 0x000000000300720c */ /* 0x000fda0003f06070 */
[----:B------:R-:W-:Y:S05]  /*2640*/  @P0 BRA `(.L_x_42731) ;  /* 0x0000000000340947 */ /* 0x000fea0003800000 */
[----:B-1----:R-:W1:Y:S01]  /*2650*/  LDC.64 R4, c[0x0][0x398] ;  /* 0x0000e600ff047b82 */ /* 0x002e620000000a00 */
[----:B------:R-:W-:Y:S01]  /*2660*/  IADD3 R7, PT, PT, R2, R3, RZ ;  /* 0x0000000302077210 */ /* 0x000fe20007ffe0ff */
[----:B------:R-:W-:-:S04]  /*2670*/  VIADD R3, R3, 0x80 ;  /* 0x0000008003037836 */ /* 0x000fc80000000000 */
[----:B-1----:R-:W-:-:S05]  /*2680*/  IMAD.WIDE.U32 R4, R7, 0x8, R4 ;  /* 0x0000000807047825 */ /* 0x002fca00078e0004 */
[----:B------:R2:W-:Y:S02]  /*2690*/  STG.E.64 desc[UR4][R4.64], R12 ;  /* 0x0000000c04007986 */ /* 0x0005e4000c101b04 */
.L_x_42730:
        /* <DEDUP_REMOVED lines=8> */
.L_x_42731:
[----:B------:R-:W-:Y:S05]  /*2720*/  BSYNC.RELIABLE B1 ;  /* 0x0000000000017941 */ /* 0x000fea0003800100 */
.L_x_42727:
[----:B------:R-:W-:-:S13]  /*2730*/  ISETP.GE.U32.AND P0, PT, R3, R0, PT ;  /* 0x000000000300720c */ /* 0x000fda0003f06070 */
[----:B-12---:R-:W1:Y:S01]  /*2740*/  @!P0 LDC.64 R4, c[0x0][0x398] ;  /* 0x0000e600ff048b82 */ /* 0x006e620000000a00 */
[----:B------:R-:W-:Y:S01]  /*2750*/  @!P0 IMAD.IADD R7, R2, 0x1, R3 ;  /* 0x0000000102078824 */ /* 0x000fe200078e0203 */
[----:B------:R-:W-:-:S03]  /*2760*/  @!P0 IADD3 R3, PT, PT, R3, 0x80, RZ ;  /* 0x0000008003038810 */ /* 0x000fc60007ffe0ff */
[----:B-1----:R-:W-:-:S05]  /*2770*/  @!P0 IMAD.WIDE.U32 R4, R7, 0x8, R4 ;  /* 0x0000000807048825 */ /* 0x002fca00078e0004 */
[----:B------:R3:W-:Y:S02]  /*2780*/  @!P0 STG.E.64 desc[UR4][R4.64], R18 ;  /* 0x0000001204008986 */ /* 0x0007e4000c101b04 */
.L_x_42732:
[----:B------:R-:W-:Y:S05]  /*2790*/  BSYNC.RECONVERGENT B0 ;  /* 0x0000000000007941 */ /* 0x000fea0003800200 */
.L_x_42726:
        /* <DEDUP_REMOVED lines=8> */
.L_x_42686:
        /* <DEDUP_REMOVED lines=31> */
.L_x_42735:
        /* <DEDUP_REMOVED lines=27> */
.L_x_42736:
[----:B------:R-:W-:Y:S01]  /*2bc0*/  FMUL.FTZ R17, R17, 1.4426950216293334961 ;  /* 0x3fb8aa3b11117820 */ /* 0x000fe20000410000 */
[----:B--2---:R-:W-:-:S04]  /*2bd0*/  FMUL.RZ R3, R13, 0.15915493667125701904 ;  /* 0x3e22f9830d037820 */ /* 0x004fc8000040c000 */
[----:B---3--:R-:W-:Y:S08]  /*2be0*/  MUFU.COS R12, R3 ;  /* 0x00000003000c7308 */ /* 0x008ff00000000000 */
[----:B------:R-:W1:Y:S08]  /*2bf0*/  MUFU.EX2 R17, R17 ;  /* 0x0000001100117308 */ /* 0x000e700000000800 */
[----:B0-----:R-:W0:Y:S01]  /*2c00*/  MUFU.SIN R14, R3 ;  /* 0x00000003000e7308 */ /* 0x001e220000000400 */
[C---:B-1----:R-:W-:Y:S01]  /*2c10*/  FMUL.FTZ R12, R17.reuse, R12 ;  /* 0x0000000c110c7220 */ /* 0x042fe20000410000 */
[----:B0-----:R-:W-:-:S07]  /*2c20*/  FMUL.FTZ R13, R17, R14 ;  /* 0x0000000e110d7220 */ /* 0x001fce0000410000 */
.L_x_42734:
[----:B------:R-:W-:Y:S05]  /*2c30*/  BSYNC.RECONVERGENT B0 ;  /* 0x0000000000007941 */ /* 0x000fea0003800200 */
.L_x_42733:
        /* <DEDUP_REMOVED lines=45> */
.L_x_42740:
        /* <DEDUP_REMOVED lines=8> */
.L_x_42739:
[----:B------:R-:W-:-:S04]  /*2f90*/  FMUL.RZ R3, R15, 0.15915493667125701904 ;  /* 0x3e22f9830f037820 */ /* 0x000fc8000040c000 */
[----:B------:R0:W4:Y:S08]  /*2fa0*/  MUFU.COS R14, R3 ;  /* 0x00000003000e7308 */ /* 0x0001300000000000 */
[----:B------:R0:W0:Y:S01]  /*2fb0*/  MUFU.SIN R15, R3 ;  /* 0x00000003000f7308 */ /* 0x0000220000000400 */
[----:B------:R-:W-:Y:S05]  /*2fc0*/  BRA `(.L_x_42741) ;  /* 0x0000000000087947 */ /* 0x000fea0003800000 */
.L_x_42738:
[----:B0-----:R-:W-:-:S06]  /*2fd0*/  FMUL.FTZ R14, R19, 1.4426950216293334961 ;  /* 0x3fb8aa3b130e7820 */ /* 0x001fcc0000410000 */
[----:B------:R-:W0:Y:S02]  /*2fe0*/  MUFU.EX2 R14, R14 ;  /* 0x0000000e000e7308 */ /* 0x000e240000000800 */
.L_x_42741:
[----:B------:R-:W-:Y:S05]  /*2ff0*/  BSYNC.RECONVERGENT B0 ;  /* 0x0000000000007941 */ /* 0x000fea0003800200 */
.L_x_42737:
        /* <DEDUP_REMOVED lines=45> */
.L_x_42745:
        /* <DEDUP_REMOVED lines=8> */
.L_x_42744:
[----:B------:R-:W-:-:S04]  /*3350*/  FMUL.RZ R3, R17, 0.15915493667125701904 ;  /* 0x3e22f98311037820 */ /* 0x000fc8000040c000 */
[----:B------:R0:W0:Y:S08]  /*3360*/  MUFU.COS R16, R3 ;  /* 0x0000000300107308 */ /* 0x0000300000000000 */
[----:B------:R0:W0:Y:S01]  /*3370*/  MUFU.SIN R17, R3 ;  /* 0x0000000300117308 */ /* 0x0000220000000400 */
[----:B------:R-:W-:Y:S05]  /*3380*/  BRA `(.L_x_42746) ;  /* 0x0000000000087947 */ /* 0x000fea0003800000 */
.L_x_42743:
[----:B------:R-:W-:-:S06]  /*3390*/  FMUL.FTZ R16, R21, 1.4426950216293334961 ;  /* 0x3fb8aa3b15107820 */ /* 0x000fcc0000410000 */
[----:B------:R-:W0:Y:S02]  /*33a0*/  MUFU.EX2 R16, R16 ;  /* 0x0000001000107308 */ /* 0x000e240000000800 */
.L_x_42746:
[----:B------:R-:W-:Y:S05]  /*33b0*/  BSYNC.RECONVERGENT B0 ;  /* 0x0000000000007941 */ /* 0x000fea0003800200 */
.L_x_42742:
        /* <DEDUP_REMOVED lines=45> */
.L_x_42750:
        /* <DEDUP_REMOVED lines=8> */
.L_x_42749:
[----:B------:R-:W-:-:S04]  /*3710*/  FMUL.RZ R3, R19, 0.15915493667125701904 ;  /* 0x3e22f98313037820 */ /* 0x000fc8000040c000 */
[----:B------:R0:W0:Y:S08]  /*3720*/  MUFU.COS R18, R3 ;  /* 0x0000000300127308 */ /* 0x0000300000000000 */
[----:B------:R0:W0:Y:S01]  /*3730*/  MUFU.SIN R19, R3 ;  /* 0x0000000300137308 */ /* 0x0000220000000400 */
[----:B------:R-:W-:Y:S05]  /*3740*/  BRA `(.L_x_42751) ;  /* 0x0000000000087947 */ /* 0x000fea0003800000 */
.L_x_42748:
[----:B------:R-:W-:-:S06]  /*3750*/  FMUL.FTZ R18, R23, 1.4426950216293334961 ;  /* 0x3fb8aa3b17127820 */ /* 0x000fcc0000410000 */
[----:B------:R-:W0:Y:S02]  /*3760*/  MUFU.EX2 R18, R18 ;  /* 0x0000001200127308 */ /* 0x000e240000000800 */
.L_x_42751:
[----:B------:R-:W-:Y:S05]  /*3770*/  BSYNC.RECONVERGENT B0 ;  /* 0x0000000000007941 */ /* 0x000fea0003800200 */
.L_x_42747:
        /* <DEDUP_REMOVED lines=45> */
.L_x_42755:
        /* <DEDUP_REMOVED lines=8> */
.L_x_42754:
[----:B------:R-:W-:-:S04]  /*3ad0*/  FMUL.RZ R3, R21, 0.15915493667125701904 ;  /* 0x3e22f98315037820 */ /* 0x000fc8000040c000 */
[----:B------:R0:W0:Y:S08]  /*3ae0*/  MUFU.COS R20, R3 ;  /* 0x0000000300147308 */ /* 0x0000300000000000 */
[----:B------:R0:W0:Y:S01]  /*3af0*/  MUFU.SIN R21, R3 ;  /* 0x0000000300157308 */ /* 0x0000220000000400 */
[----:B------:R-:W-:Y:S05]  /*3b00*/  BRA `(.L_x_42756) ;  /* 0x0000000000087947 */ /* 0x000fea0003800000 */
.L_x_42753:
[----:B------:R-:W-:-:S04]  /*3b10*/  FMUL.FTZ R5, R5, 1.4426950216293334961 ;  /* 0x3fb8aa3b05057820 */ /* 0x000fc80000410000 */
[----:B------:R0:W0:Y:S03]  /*3b20*/  MUFU.EX2 R20, R5 ;  /* 0x0000000500147308 */ /* 0x0000260000000800 */
.L_x_42756:
[----:B------:R-:W-:Y:S05]  /*3b30*/  BSYNC.RECONVERGENT B0 ;  /* 0x0000000000007941 */ /* 0x000fea0003800200 */
.L_x_42752:
        /* <DEDUP_REMOVED lines=45> */
.L_x_42760:
        /* <DEDUP_REMOVED lines=8> */
.L_x_42759:
[----:B------:R-:W-:-:S04]  /*3e90*/  FMUL.RZ R3, R23, 0.15915493667125701904 ;  /* 0x3e22f98317037820 */ /* 0x000fc8000040c000 */
[----:B------:R0:W0:Y:S08]  /*3ea0*/  MUFU.COS R22, R3 ;  /* 0x0000000300167308 */ /* 0x0000300000000000 */
[----:B------:R0:W0:Y:S01]  /*3eb0*/  MUFU.SIN R23, R3 ;  /* 0x0000000300177308 */ /* 0x0000220000000400 */
[----:B------:R-:W-:Y:S05]  /*3ec0*/  BRA `(.L_x_42761) ;  /* 0x0000000000087947 */ /* 0x000fea0003800000 */
.L_x_42758:
[----:B------:R-:W-:-:S04]  /*3ed0*/  FMUL.FTZ R7, R7, 1.4426950216293334961 ;  /* 0x3fb8aa3b07077820 */ /* 0x000fc80000410000 */
[----:B------:R0:W0:Y:S03]  /*3ee0*/  MUFU.EX2 R22, R7 ;  /* 0x0000000700167308 */ /* 0x0000260000000800 */
.L_x_42761:
[----:B------:R-:W-:Y:S05]  /*3ef0*/  BSYNC.RECONVERGENT B0 ;  /* 0x0000000000007941 */ /* 0x000fea0003800200 */
.L_x_42757:
        /* <DEDUP_REMOVED lines=45> */
.L_x_42765:
        /* <DEDUP_REMOVED lines=8> */
.L_x_42764:
[----:B------:R-:W-:-:S04]  /*4250*/  FMUL.RZ R3, R5, 0.15915493667125701904 ;  /* 0x3e22f98305037820 */ /* 0x000fc8000040c000 */
[----:B------:R0:W0:Y:S08]  /*4260*/  MUFU.COS R4, R3 ;  /* 0x0000000300047308 */ /* 0x0000300000000000 */
[----:B------:R0:W0:Y:S01]  /*4270*/  MUFU.SIN R5, R3 ;  /* 0x0000000300057308 */ /* 0x0000220000000400 */
[----:B------:R-:W-:Y:S05]  /*4280*/  BRA `(.L_x_42766) ;  /* 0x0000000000087947 */ /* 0x000fea0003800000 */
.L_x_42763:
[----:B------:R-:W-:-:S06]  /*4290*/  FMUL.FTZ R4, R9, 1.4426950216293334961 ;  /* 0x3fb8aa3b09047820 */ /* 0x000fcc0000410000 */
[----:B------:R-:W0:Y:S02]  /*42a0*/  MUFU.EX2 R4, R4 ;  /* 0x0000000400047308 */ /* 0x000e240000000800 */
.L_x_42766:
[----:B------:R-:W-:Y:S05]  /*42b0*/  BSYNC.RECONVERGENT B0 ;  /* 0x0000000000007941 */ /* 0x000fea0003800200 */
.L_x_42762:
        /* <DEDUP_REMOVED lines=45> */
.L_x_42770:
        /* <DEDUP_REMOVED lines=8> */
.L_x_42769:
[----:B------:R-:W-:-:S04]  /*4610*/  FMUL.RZ R3, R7, 0.15915493667125701904 ;  /* 0x3e22f98307037820 */ /* 0x000fc8000040c000 */
[----:B------:R0:W0:Y:S08]  /*4620*/  MUFU.COS R6, R3 ;  /* 0x0000000300067308 */ /* 0x0000300000000000 */
[----:B------:R0:W0:Y:S01]  /*4630*/  MUFU.SIN R7, R3 ;  /* 0x0000000300077308 */ /* 0x0000220000000400 */
[----:B------:R-:W-:Y:S05]  /*4640*/  BRA `(.L_x_42771) ;  /* 0x0000000000087947 */ /* 0x000fea0003800000 */
.L_x_42768:
[----:B------:R-:W-:-:S06]  /*4650*/  FMUL.FTZ R6, R11, 1.4426950216293334961 ;  /* 0x3fb8aa3b0b067820 */ /* 0x000fcc0000410000 */
[----:B------:R-:W0:Y:S02]  /*4660*/  MUFU.EX2 R6, R6 ;  /* 0x0000000600067308 */ /* 0x000e240000000800 */
.L_x_42771:
[----:B------:R-:W-:Y:S05]  /*4670*/  BSYNC.RECONVERGENT B0 ;  /* 0x0000000000007941 */ /* 0x000fea0003800200 */
.L_x_42767:
[----:B------:R-:W0:Y:S02]  /*4680*/  LDC.64 R8, c[0x0][0x398] ;  /* 0x0000e600ff087b82 */ /* 0x000e240000000a00 */
[----:B0-----:R-:W-:-:S04]  /*4690*/  IMAD.WIDE.U32 R2, R2, 0x8, R8 ;  /* 0x0000000802027825 */ /* 0x001fc800078e0008 */
[----:B------:R-:W-:-:S05]  /*46a0*/  IMAD.WIDE.U32 R2, R0, 0x40, R2 ;  /* 0x0000004000027825 */ /* 0x000fca00078e0002 */
[----:B-1234-:R-:W-:Y:S04]  /*46b0*/  STG.E.ENL2.256 desc[UR4][R2.64], R12, R16 ;  /* 0xf800000c0210797f */ /* 0x01efe8000f121804 */
[----:B------:R-:W-:Y:S01]  /*46c0*/  STG.E.ENL2.256 desc[UR4][R2.64+0x20], R20, R4 ;  /* 0xf80001140204797f */ /* 0x000fe2000f121804 */
[----:B------:R-:W-:Y:S05]  /*46d0*/  EXIT ;  /* 0x000000000000794d */ /* 0x000fea0003800000 */
.L_x_42772:
        /* <DEDUP_REMOVED lines=10> */
.L_x_68740:


//--------------------- .text._ZN2at6native18elementwise_kernelILi128ELi4EZNS0_15gpu_kernel_implIZZZNS0_50_GLOBAL__N__2680c7bb_12_PowKernel_cu_7dd49032_300324pow_tensor_tensor_kernelERNS_18TensorIteratorBaseEENKUlvE_clEvENKUlvE6_clEvEUlN3c107complexIdEESA_E_EEvS5_RKT_EUliE_EEviT1_ --------------------------
	.section	.text._ZN2at6native18elementwise_kernelILi128ELi4EZNS0_15gpu_kernel_implIZZZNS0_50_GLOBAL__N__2680c7bb_12_PowKernel_cu_7dd49032_300324pow_tensor_tensor_kernelERNS_18TensorIteratorBaseEENKUlvE_clEvENKUlvE6_clEvEUlN3c107complexIdEESA_E_EEvS5_RKT_EUliE_EEviT1_,"ax",@progbits
	.align	128
        .global         _ZN2at6native18elementwise_kernelILi128ELi4EZNS0_15gpu_kernel_implIZZZNS0_50_GLOBAL__N__2680c7bb_12_PowKernel_cu_7dd49032_300324pow_tensor_tensor_kernelERNS_18TensorIteratorBaseEENKUlvE_clEvENKUlvE6_clEvEUlN3c107complexIdEESA_E_EEvS5_RKT_EUliE_EEviT1_
        .type           _ZN2at6native18elementwise_kernelILi128ELi4EZNS0_15gpu_kernel_implIZZZNS0_50_GLOBAL__N__2680c7bb_12_PowKernel_cu_7dd49032_300324pow_tensor_tensor_kernelERNS_18TensorIteratorBaseEENKUlvE_clEvENKUlvE6_clEvEUlN3c107complexIdEESA_E_EEvS5_RKT_EUliE_EEviT1_,@function
        .size           _ZN2at6native18elementwise_kernelILi128ELi4EZNS0_15gpu_kernel_implIZZZNS0_50_GLOBAL__N__2680c7bb_12_PowKernel_cu_7dd49032_300324pow_tensor_tensor_kernelERNS_18TensorIteratorBaseEENKUlvE_clEvENKUlvE6_clEvEUlN3c107complexIdEESA_E_EEvS5_RKT_EUliE_EEviT1_,(.L_x_68385 - _ZN2at6native18elementwise_kernelILi128ELi4EZNS0_15gpu_kernel_implIZZZNS0_50_GLOBAL__N__2680c7bb_12_PowKernel_cu_7dd49032_300324pow_tensor_tensor_kernelERNS_18TensorIteratorBaseEENKUlvE_clEvENKUlvE6_clEvEUlN3c107complexIdEESA_E_EEvS5_RKT_EUliE_EEviT1_)
        .other          _ZN2at6native18elementwise_kernelILi128ELi4EZNS0_15gpu_kernel_implIZZZNS0_50_GLOBAL__N__2680c7bb_12_PowKernel_cu_7dd49032_300324pow_tensor_tensor_kernelERNS_18TensorIteratorBaseEENKUlvE_clEvENKUlvE6_clEvEUlN3c107complexIdEESA_E_EEvS5_RKT_EUliE_EEviT1_,@"STO_CUDA_ENTRY STV_DEFAULT"
_ZN2at6native18elementwise_kernelILi128ELi4EZNS0_15gpu_kernel_implIZZZNS0_50_GLOBAL__N__2680c7bb_12_PowKernel_cu_7dd49032_300324pow_tensor_tensor_kernelERNS_18TensorIteratorBaseEENKUlvE_clEvENKUlvE6_clEvEUlN3c107complexIdEESA_E_EEvS5_RKT_EUliE_EEviT1_:
.text._ZN2at6native18elementwise_kernelILi128ELi4EZNS0_15gpu_kernel_implIZZZNS0_50_GLOBAL__N__2680c7bb_12_PowKernel_cu_7dd49032_300324pow_tensor_tensor_kernelERNS_18TensorIteratorBaseEENKUlvE_clEvENKUlvE6_clEvEUlN3c107complexIdEESA_E_EEvS5_RKT_EUliE_EEviT1_:
[----:B------:R-:W0:Y:S01]  /*0000*/  LDC R1, c[0x0][0x37c] ;  /* 0x0000df00ff017b82 */ /* 0x000e220000000800 */
[----:B------:R-:W1:Y:S07]  /*0010*/  S2R R16, SR_TID.X ;  /* 0x0000000000107919 */ /* 0x000e6e0000002100 */
[----:B------:R-:W2:Y:S01]  /*0020*/  S2UR UR4, SR_CTAID.X ;  /* 0x00000000000479c3 */ /* 0x000ea20000002500 */
[----:B------:R-:W3:Y:S01]  /*0030*/  LDCU UR41, c[0x0][0x388] ;  /* 0x00007100ff2977ac */ /* 0x000ee20008000800 */
[----:B------:R-:W-:Y:S01]  /*0040*/  BSSY.RECONVERGENT B6, `(.L_x_42773) ;  /* 0x0000e74000067945 */ /* 0x000fe20003800200 */
[----:B0-----:R-:W-:Y:S01]  /*0050*/  VIADD R1, R1, 0xffffffd8 ;  /* 0xffffffd801017836 */ /* 0x001fe20000000000 */
[----:B------:R-:W0:Y:S01]  /*0060*/  LDCU UR5, c[0x0][0x380] ;  /* 0x00007000ff0577ac */ /* 0x000e220008000800 */
[----:B------:R-:W4:Y:S01]  /*0070*/  LDCU UR40, c[0x0][0x608] ;  /* 0x0000c100ff2877ac */ /* 0x000f220008000800 */
[----:B------:R-:W0:Y:S01]  /*0080*/  LDCU.64 UR36, c[0x0][0x358] ;  /* 0x00006b00ff2477ac */ /* 0x000e220008000a00 */
[----:B---3--:R-:W-:-:S04]  /*0090*/  UIADD3 UR39, UPT, UPT, UR41, -0x1, URZ ;  /* 0xffffffff29277890 */ /* 0x008fc8000fffe0ff */
[----:B------:R-:W-:Y:S02]  /*00a0*/  UISETP.LT.U32.AND UP0, UPT, UR39, 0x18, UPT ;  /* 0x000000182700788c */ /* 0x000fe4000bf01070 */
[----:B--2---:R-:W-:Y:S02]  /*00b0*/  USHF.L.U32 UR4, UR4, 0x9, URZ ;  /* 0x0000000904047899 */ /* 0x004fe400080006ff */
[----:B------:R-:W-:Y:S02]  /*00c0*/  USEL UR38, UR39, 0x18, UP0 ;  /* 0x0000001827267887 */ /* 0x000fe40008000000 */
[----:B----4-:R-:W-:Y:S02]  /*00d0*/  UPRMT UR43, UR40, 0x7770, URZ ;  /* 0x00007770282b7896 */ /* 0x010fe400080000ff */
[----:B-1----:R-:W-:Y:S01]  /*00e0*/  LOP3.LUT R16, R16, UR4, RZ, 0xfc, !PT ;  /* 0x0000000410107c12 */ /* 0x002fe2000f8efcff */
[----:B------:R-:W-:Y:S02]  /*00f0*/  UPRMT UR42, UR40, 0x7771, URZ ;  /* 0x00007771282a7896 */ /* 0x000fe400080000ff */
[----:B------:R-:W-:Y:S01]  /*0100*/  UPRMT UR44, UR40, 0x7772, URZ ;  /* 0x00007772282c7896 */ /* 0x000fe200080000ff */
[----:B0-----:R-:W-:Y:S01]  /*0110*/  ISETP.GE.AND P0, PT, R16, UR5, PT ;  /* 0x0000000510007c0c */ /* 0x001fe2000bf06270 */
[----:B------:R-:W-:-:S12]  /*0120*/  UIADD3 UR38, UPT, UPT, UR38, 0x1, URZ ;  /* 0x0000000126267890 */ /* 0x000fd8000fffe0ff */
[----:B------:R-:W-:Y:S05]  /*0130*/  @P0 BRA `(.L_x_42774) ;  /* 0x000000e400900947 */ /* 0x000fea0003800000 */
[----:B------:R-:W-:Y:S01]  /*0140*/  UISETP.NE.AND UP0, UPT, UR41, URZ, UPT ;  /* 0x000000ff2900728c */ /* 0x000fe2000bf05270 */
[----:B------:R-:W-:Y:S02]  /*0150*/  IMAD.MOV.U32 R18, RZ, RZ, RZ ;  /* 0x000000ffff127224 */ /* 0x000fe400078e00ff */
[----:B------:R-:W-:Y:S02]  /*0160*/  IMAD.MOV.U32 R0, RZ, RZ, RZ ;  /* 0x000000ffff007224 */ /* 0x000fe400078e00ff */
[----:B------:R-:W-:-:S04]  /*0170*/  IMAD.MOV.U32 R17, RZ, RZ, RZ ;  /* 0x000000ffff117224 */ /* 0x000fc800078e00ff */
[----:B------:R-:W-:Y:S05]  /*0180*/  BRA.U !UP0, `(.L_x_42775) ;  /* 0x0000001508747547 */ /* 0x000fea000b800000 */
[----:B------:R-:W0:Y:S01]  /*0190*/  LDCU.64 UR4, c[0x0][0x390] ;  /* 0x00007200ff0477ac */ /* 0x000e220008000a00 */
[----:B------:R-:W-:Y:S02]  /*01a0*/  IMAD.MOV.U32 R2, RZ, RZ, RZ ;  /* 0x000000ffff027224 */ /* 0x000fe400078e00ff */
[----:B------:R-:W-:Y:S01]  /*01b0*/  IMAD.MOV.U32 R3, RZ, RZ, R16 ;  /* 0x000000ffff037224 */ /* 0x000fe200078e0010 */
        /* <DEDUP_REMOVED lines=346> */
.L_x_42775:
        /* <DEDUP_REMOVED lines=19> */
.L_x_42780:
[----:B------:R-:W2:Y:S01]  /*1890*/  LDG.E.U8 R2, desc[UR36][R2.64] ;  /* 0x0000002402027981 */ /* 0x000ea2000c1e1100 */
[----:B------:R-:W-:Y:S01]  /*18a0*/  CS2R R26, SRZ ;  /* 0x00000000001a7805 */ /* 0x000fe2000001ff00 */
[----:B--2---:R0:W1:Y:S01]  /*18b0*/  I2F.F64.U16 R24, R2 ;  /* 0x0000000200187312 */ /* 0x0040620000101800 */
[----:B------:R-:W-:Y:S05]  /*18c0*/  BRA `(.L_x_42782) ;  /* 0x0000000c00b87947 */ /* 0x000fea0003800000 */
.L_x_42779:
        /* <DEDUP_REMOVED lines=10> */
.L_x_42784:
[----:B------:R-:W2:Y:S01]  /*1970*/  LDG.E R2, desc[UR36][R2.64] ;  /* 0x0000002402027981 */ /* 0x000ea2000c1e1900 */
[----:B------:R-:W-:Y:S01]  /*1980*/  CS2R R26, SRZ ;  /* 0x00000000001a7805 */ /* 0x000fe2000001ff00 */
[----:B--2---:R0:W1:Y:S01]  /*1990*/  I2F.F64 R24, R2 ;  /* 0x0000000200187312 */ /* 0x0040620000201c00 */
[----:B------:R-:W-:Y:S05]  /*19a0*/  BRA `(.L_x_42782) ;  /* 0x0000000c00807947 */ /* 0x000fea0003800000 */
.L_x_42783:
[----:B------:R-:W2:Y:S01]  /*19b0*/  LDG.E.U16 R2, desc[UR36][R2.64] ;  /* 0x0000002402027981 */ /* 0x000ea2000c1e1500 */
[----:B------:R-:W-:Y:S01]  /*19c0*/  CS2R R26, SRZ ;  /* 0x00000000001a7805 */ /* 0x000fe2000001ff00 */
[----:B--2---:R0:W1:Y:S01]  /*19d0*/  I2F.F64.S16 R24, R2 ;  /* 0x0000000200187312 */ /* 0x0040620000101c00 */
[----:B------:R-:W-:Y:S05]  /*19e0*/  BRA `(.L_x_42782) ;  /* 0x0000000c00707947 */ /* 0x000fea0003800000 */
.L_x_42778:
        /* <DEDUP_REMOVED lines=11> */
.L_x_42786:
[----:B------:R-:W2:Y:S01]  /*1aa0*/  LDG.E.U16 R0, desc[UR36][R2.64] ;  /* 0x0000002402007981 */ /* 0x000ea2000c1e1500 */
[----:B------:R-:W-:Y:S01]  /*1ab0*/  CS2R R26, SRZ ;  /* 0x00000000001a7805 */ /* 0x000fe2000001ff00 */
[----:B--2---:R-:W-:-:S05]  /*1ac0*/  HADD2.F32 R0, -RZ, R0.H0_H0 ;  /* 0x20000000ff007230 */ /* 0x004fca0000004100 */
[----:B------:R-:W-:-:S04]  /*1ad0*/  FMUL.FTZ R0, R0, 1 ;  /* 0x3f80000000007820 */ /* 0x000fc80000410000 */
[----:B------:R0:W1:Y:S01]  /*1ae0*/  F2F.F64.F32 R24, R0 ;  /* 0x0000000000187310 */ /* 0x0000620000201800 */
[----:B------:R-:W-:Y:S05]  /*1af0*/  BRA `(.L_x_42782) ;  /* 0x0000000c002c7947 */ /* 0x000fea0003800000 */
.L_x_42785:
        /* <DEDUP_REMOVED lines=12> */
.L_x_42788:
        /* <DEDUP_REMOVED lines=8> */
.L_x_42787:
[----:B------:R0:W5:Y:S01]  /*1c40*/  LDG.E.64 R24, desc[UR36][R2.64] ;  /* 0x0000002402187981 */ /* 0x000162000c1e1b00 */
[----:B------:R-:W-:Y:S01]  /*1c50*/  CS2R R26, SRZ ;  /* 0x00000000001a7805 */ /* 0x000fe2000001ff00 */
[----:B------:R-:W-:Y:S06]  /*1c60*/  BRA `(.L_x_42782) ;  /* 0x0000000800d07947 */ /* 0x000fec0003800000 */
.L_x_42777:
        /* <DEDUP_REMOVED lines=14> */
.L_x_42791:
[----:B------:R0:W5:Y:S01]  /*1d50*/  LDG.E.128 R24, desc[UR36][R2.64] ;  /* 0x0000002402187981 */ /* 0x000162000c1e1d00 */
[----:B------:R-:W-:Y:S05]  /*1d60*/  BRA `(.L_x_42782) ;  /* 0x0000000800907947 */ /* 0x000fea0003800000 */
.L_x_42790:
        /* <DEDUP_REMOVED lines=28> */
.L_x_42793:
        /* <DEDUP_REMOVED lines=15> */
.L_x_42792:
[----:B------:R-:W2:Y:S01]  /*2020*/  LDG.E.U16 R0, desc[UR36][R2.64] ;  /* 0x0000002402007981 */ /* 0x000ea2000c1e1500 */
[----:B------:R-:W-:Y:S01]  /*2030*/  CS2R R26, SRZ ;  /* 0x00000000001a7805 */ /* 0x000fe2000001ff00 */
[----:B--2---:R-:W-:-:S04]  /*2040*/  IMAD.U32 R0, R0, 0x10000, RZ ;  /* 0x0001000000007824 */ /* 0x004fc800078e00ff */
[----:B------:R-:W-:-:S04]  /*2050*/  FMUL.FTZ R0, R0, 1 ;  /* 0x3f80000000007820 */ /* 0x000fc80000410000 */
[----:B------:R0:W1:Y:S01]  /*2060*/  F2F.F64.F32 R24, R0 ;  /* 0x0000000000187310 */ /* 0x0000620000201800 */
[----:B------:R-:W-:Y:S05]  /*2070*/  BRA `(.L_x_42782) ;  /* 0x0000000400cc7947 */ /* 0x000fea0003800000 */
.L_x_42789:
        /* <DEDUP_REMOVED lines=12> */
.L_x_42796:
        /* <DEDUP_REMOVED lines=22> */
.L_x_42798:
[----:B------:R-:W-:Y:S05]  /*22a0*/  BSYNC.RECONVERGENT B0 ;  /* 0x0000000000007941 */ /* 0x000fea0003800200 */
.L_x_42797:
[----:B------:R-:W-:Y:S01]  /*22b0*/  IMAD.SHL.U32 R0, R0, 0x100000, RZ ;  /* 0x0010000000007824 */ /* 0x000fe200078e00ff */
[----:B------:R-:W-:-:S04]  /*22c0*/  LEA R2, R2, 0x3b800000, 0x17 ;  /* 0x3b80000002027811 */ /* 0x000fc800078eb8ff */
[----:B------:R-:W-:-:S05]  /*22d0*/  LOP3.LUT R0, R2, R0, R7, 0xfe, !PT ;  /* 0x0000000002007212 */ /* 0x000fca00078efe07 */
[----:B------:R-:W-:-:S04]  /*22e0*/  FMUL.FTZ R0, R0, 1 ;  /* 0x3f80000000007820 */ /* 0x000fc80000410000 */
[----:B------:R0:W1:Y:S01]  /*22f0*/  F2F.F64.F32 R24, R0 ;  /* 0x0000000000187310 */ /* 0x0000620000201800 */
[----:B------:R-:W-:Y:S05]  /*2300*/  BRA `(.L_x_42782) ;  /* 0x0000000400287947 */ /* 0x000fea0003800000 */
.L_x_42795:
        /* <DEDUP_REMOVED lines=22> */
.L_x_42800:
[----:B------:R-:W-:Y:S05]  /*2470*/  BSYNC.RECONVERGENT B0 ;  /* 0x0000000000007941 */ /* 0x000fea0003800200 */
.L_x_42799:
[----:B------:R-:W-:Y:S01]  /*2480*/  IMAD.SHL.U32 R0, R0, 0x200000, RZ ;  /* 0x0020000000007824 */ /* 0x000fe200078e00ff */
[----:B------:R-:W-:-:S04]  /*2490*/  LEA R2, R2, 0x37800000, 0x17 ;  /* 0x3780000002027811 */ /* 0x000fc800078eb8ff */
[----:B------:R-:W-:-:S05]  /*24a0*/  LOP3.LUT R0, R2, R0, R7, 0xfe, !PT ;  /* 0x0000000002007212 */ /* 0x000fca00078efe07 */
[----:B------:R-:W-:-:S04]  /*24b0*/  FMUL.FTZ R0, R0, 1 ;  /* 0x3f80000000007820 */ /* 0x000fc80000410000 */
[----:B------:R0:W1:Y:S01]  /*24c0*/  F2F.F64.F32 R24, R0 ;  /* 0x0000000000187310 */ /* 0x0000620000201800 */
[----:B------:R-:W-:Y:S05]  /*24d0*/  BRA `(.L_x_42782) ;  /* 0x0000000000b47947 */ /* 0x000fea0003800000 */
.L_x_42794:
[----:B------:R-:W-:-:S09]  /*24e0*/  UISETP.NE.AND UP0, UPT, UR4, 0x1c, UPT ;  /* 0x0000001c0400788c */ /* 0x000fd2000bf05270 */
[----:B------:R-:W-:Y:S05]  /*24f0*/  BRA.U !UP0, `(.L_x_42801) ;  /* 0x0000000108a07547 */ /* 0x000fea000b800000 */
[----:B------:R-:W-:-:S09]  /*2500*/  UISETP.NE.AND UP0, UPT, UR4, 0x1d, UPT ;  /* 0x0000001d0400788c */ /* 0x000fd2000bf05270 */
[----:B------:R-:W-:Y:S05]  /*2510*/  BRA.U !UP0, `(.L_x_42802) ;  /* 0x0000000108887547 */ /* 0x000fea000b800000 */
[----:B------:R-:W-:-:S09]  /*2520*/  UISETP.NE.AND UP0, UPT, UR4, 0x2c, UPT ;  /* 0x0000002c0400788c */ /* 0x000fd2000bf05270 */
[----:B------:R-:W-:Y:S05]  /*2530*/  BRA.U !UP0, `(.L_x_42803) ;  /* 0x00000001084c7547 */ /* 0x000fea000b800000 */
.L_x_42781:
        /* <DEDUP_REMOVED lines=16> */
.L_x_42804:
[----:B------:R-:W-:Y:S02]  /*2640*/  CS2R R24, SRZ ;  /* 0x0000000000187805 */ /* 0x000fe4000001ff00 */
[----:B------:R-:W-:Y:S01]  /*2650*/  CS2R R26, SRZ ;  /* 0x00000000001a7805 */ /* 0x000fe2000001ff00 */
[----:B------:R-:W-:Y:S06]  /*2660*/  BRA `(.L_x_42782) ;  /* 0x0000000000507947 */ /* 0x000fec0003800000 */
.L_x_42803:
        /* <DEDUP_REMOVED lines=13> */
.L_x_42802:
[----:B------:R-:W2:Y:S01]  /*2740*/  LDG.E.64 R24, desc[UR36][R2.64] ;  /* 0x0000002402187981 */ /* 0x000ea2000c1e1b00 */
[----:B------:R-:W-:Y:S01]  /*2750*/  CS2R R26, SRZ ;  /* 0x00000000001a7805 */ /* 0x000fe2000001ff00 */
[----:B--2---:R-:W4:Y:S01]  /*2760*/  I2F.F64.U64 R24, R24 ;  /* 0x0000001800187312 */ /* 0x004f220000301800 */
[----:B------:R-:W-:Y:S05]  /*2770*/  BRA `(.L_x_42782) ;  /* 0x00000000000c7947 */ /* 0x000fea0003800000 */
.L_x_42801:
[----:B------:R-:W2:Y:S01]  /*2780*/  LDG.E R2, desc[UR36][R2.64] ;  /* 0x0000002402027981 */ /* 0x000ea2000c1e1900 */
[----:B------:R-:W-:Y:S01]  /*2790*/  CS2R R26, SRZ ;  /* 0x00000000001a7805 */ /* 0x000fe2000001ff00 */
[----:B--2---:R0:W1:Y:S06]  /*27a0*/  I2F.F64.U32 R24, R2 ;  /* 0x0000000200187312 */ /* 0x00406c0000201800 */
.L_x_42782:
[----:B------:R-:W-:Y:S05]  /*27b0*/  BSYNC.RECONVERGENT B7 ;  /* 0x0000000000077941 */ /* 0x000fea0003800200 */
.L_x_42776:
        /* <DEDUP_REMOVED lines=17> */
[----:B--2---:R-:W0:Y:S01]  /*28d0*/  I2F.F64.S16 R12, R12 ;  /* 0x0000000c000c7312 */ /* 0x004e220000101c00 */
[----:B------:R-:W-:Y:S05]  /*28e0*/  BRA `(.L_x_42811) ;  /* 0x0000000c00c87947 */ /* 0x000fea0003800000 */
.L_x_42809:
[----:B------:R-:W2:Y:S01]  /*28f0*/  LDG.E.U8 R12, desc[UR36][R18.64] ;  /* 0x00000024120c7981 */ /* 0x000ea2000c1e1100 */
[----:B------:R-:W-:Y:S01]  /*2900*/  CS2R R14, SRZ ;  /* 0x00000000000e7805 */ /* 0x000fe2000001ff00 */
[----:B--2---:R-:W0:Y:S01]  /*2910*/  I2F.F64.U16 R12, R12 ;  /* 0x0000000c000c7312 */ /* 0x004e220000101800 */
[----:B------:R-:W-:Y:S05]  /*2920*/  BRA `(.L_x_42811) ;  /* 0x0000000c00b87947 */ /* 0x000fea0003800000 */
.L_x_42808:
        /* <DEDUP_REMOVED lines=10> */
.L_x_42813:
[----:B------:R-:W2:Y:S01]  /*29d0*/  LDG.E R12, desc[UR36][R18.64] ;  /* 0x00000024120c7981 */ /* 0x000ea2000c1e1900 */
[----:B------:R-:W-:Y:S01]  /*29e0*/  CS2R R14, SRZ ;  /* 0x00000000000e7805 */ /* 0x000fe2000001ff00 */
[----:B--2---:R-:W0:Y:S01]  /*29f0*/  I2F.F64 R12, R12 ;  /* 0x0000000c000c7312 */ /* 0x004e220000201c00 */
[----:B------:R-:W-:Y:S05]  /*2a00*/  BRA `(.L_x_42811) ;  /* 0x0000000c00807947 */ /* 0x000fea0003800000 */
.L_x_42812:
[----:B------:R-:W2:Y:S01]  /*2a10*/  LDG.E.U16 R12, desc[UR36][R18.64] ;  /* 0x00000024120c7981 */ /* 0x000ea2000c1e1500 */
[----:B------:R-:W-:Y:S01]  /*2a20*/  CS2R R14, SRZ ;  /* 0x00000000000e7805 */ /* 0x000fe2000001ff00 */
[----:B--2---:R-:W0:Y:S01]  /*2a30*/  I2F.F64.S16 R12, R12 ;  /* 0x0000000c000c7312 */ /* 0x004e220000101c00 */
[----:B------:R-:W-:Y:S05]  /*2a40*/  BRA `(.L_x_42811) ;  /* 0x0000000c00707947 */ /* 0x000fea0003800000 */
.L_x_42807:
        /* <DEDUP_REMOVED lines=11> */
.L_x_42815:
[----:B--2---:R-:W2:Y:S01]  /*2b00*/  LDG.E.U16 R0, desc[UR36][R18.64] ;  /* 0x0000002412007981 */ /* 0x004ea2000c1e1500 */
[----:B------:R-:W-:Y:S01]  /*2b10*/  CS2R R14, SRZ ;  /* 0x00000000000e7805 */ /* 0x000fe2000001ff00 */
[----:B--2---:R-:W-:-:S05]  /*2b20*/  HADD2.F32 R0, -RZ, R0.H0_H0 ;  /* 0x20000000ff007230 */ /* 0x004fca0000004100 */
[----:B------:R-:W-:-:S04]  /*2b30*/  FMUL.FTZ R0, R0, 1 ;  /* 0x3f80000000007820 */ /* 0x000fc80000410000 */
[----:B------:R0:W2:Y:S01]  /*2b40*/  F2F.F64.F32 R12, R0 ;  /* 0x00000000000c7310 */ /* 0x0000a20000201800 */
[----:B------:R-:W-:Y:S05]  /*2b50*/  BRA `(.L_x_42811) ;  /* 0x0000000c002c7947 */ /* 0x000fea0003800000 */
.L_x_42814:
        /* <DEDUP_REMOVED lines=10> */
[----:B------:R-:W2:Y:S01]  /*2c00*/  F2F.F64.F32 R14, R14 ;  /* 0x0000000e000e7310 */ /* 0x000ea20000201800 */
[----:B------:R-:W-:Y:S05]  /*2c10*/  BRA `(.L_x_42811) ;  /* 0x0000000800fc7947 */ /* 0x000fea0003800000 */
.L_x_42817:
[----:B------:R-:W2:Y:S02]  /*2c20*/  LDG.E R2, desc[UR36][R18.64] ;  /* 0x0000002412027981 */ /* 0x000ea4000c1e1900 */
[--C-:B--2---:R-:W-:Y:S02]  /*2c30*/  HADD2.F32 R0, -RZ, R2.reuse.H0_H0 ;  /* 0x20000002ff007230 */ /* 0x104fe40000004100 */
[----:B------:R-:W-:-:S03]  /*2c40*/  HADD2.F32 R2, -RZ, R2.H1_H1 ;  /* 0x30000002ff027230 */ /* 0x000fc60000004100 */
[----:B------:R-:W-:Y:S02]  /*2c50*/  FMUL.FTZ R0, R0, 1 ;  /* 0x3f80000000007820 */ /* 0x000fe40000410000 */
[----:B------:R-:W-:Y:S02]  /*2c60*/  FMUL.FTZ R2, R2, 1 ;  /* 0x3f80000002027820 */ /* 0x000fe40000410000 */
[----:B------:R0:W2:Y:S08]  /*2c70*/  F2F.F64.F32 R12, R0 ;  /* 0x00000000000c7310 */ /* 0x0000b00000201800 */
[----:B------:R0:W0:Y:S01]  /*2c80*/  F2F.F64.F32 R14, R2 ;  /* 0x00000002000e7310 */ /* 0x0000220000201800 */
[----:B------:R-:W-:Y:S05]  /*2c90*/  BRA `(.L_x_42811) ;  /* 0x0000000800dc7947 */ /* 0x000fea0003800000 */
.L_x_42816:
[----:B------:R0:W5:Y:S01]  /*2ca0*/  LDG.E.64 R12, desc[UR36][R18.64] ;  /* 0x00000024120c7981 */ /* 0x000162000c1e1b00 */
[----:B------:R-:W-:Y:S01]  /*2cb0*/  CS2R R14, SRZ ;  /* 0x00000000000e7805 */ /* 0x000fe2000001ff00 */
[----:B------:R-:W-:Y:S06]  /*2cc0*/  BRA `(.L_x_42811) ;  /* 0x0000000800d07947 */ /* 0x000fec0003800000 */
.L_x_42806:
        /* <DEDUP_REMOVED lines=10> */
[----:B------:R-:W-:Y:S02]  /*2d70*/  CS2R R14, SRZ ;  /* 0x00000000000e7805 */ /* 0x000fe4000001ff00 */
[----:B--2---:R-:W-:-:S04]  /*2d80*/  ISETP.NE.AND P0, PT, R18, RZ, PT ;  /* 0x000000ff1200720c */ /* 0x004fc80003f05270 */
[----:B------:R-:W-:Y:S01]  /*2d90*/  FSEL R13, RZ, 1.875, !P0 ;  /* 0x3ff00000ff0d7808 */ /* 0x000fe20004000000 */
[----:B------:R-:W-:Y:S08]  /*2da0*/  BRA `(.L_x_42811) ;  /* 0x0000000800987947 */ /* 0x000ff00003800000 */
.L_x_42820:
[----:B------:R0:W5:Y:S01]  /*2db0*/  LDG.E.128 R12, desc[UR36][R18.64] ;  /* 0x00000024120c7981 */ /* 0x000162000c1e1d00 */
[----:B------:R-:W-:Y:S05]  /*2dc0*/  BRA `(.L_x_42811) ;  /* 0x0000000800907947 */ /* 0x000fea0003800000 */
.L_x_42819:
[----:B------:R-:W-:-:S09]  /*2dd0*/  UISETP.NE.AND UP0, UPT, UR4, 0xf, UPT ;  /* 0x0000000f0400788c */ /* 0x000fd2000bf05270 */
[----:B------:R-:W-:Y:S05]  /*2de0*/  BRA.U !UP0, `(.L_x_42821) ;  /* 0x0000000108a47547 */ /* 0x000fea000b800000 */
[----:B------:R-:W-:-:S09]  /*2df0*/  UISETP.NE.AND UP0, UPT, UR4, 0x17, UPT ;  /* 0x000000170400788c */ /* 0x000fd2000bf05270 */
[----:B------:R-:W-:Y:S05]  /*2e00*/  BRA.U !UP0, `(.L_x_42822) ;  /* 0x0000000108607547 */ /* 0x000fea000b800000 */
[----:B------:R-:W-:-:S09]  /*2e10*/  UISETP.NE.AND UP0, UPT, UR4, 0x18, UPT ;  /* 0x000000180400788c */ /* 0x000fd2000bf05270 */
[----:B------:R-:W-:Y:S05]  /*2e20*/  BRA.U UP0, `(.L_x_42810) ;  /* 0x0000000500dc7547 */ /* 0x000fea000b800000 */
[----:B--2---:R-:W2:Y:S01]  /*2e30*/  LDG.E.U8 R0, desc[UR36][R18.64] ;  /* 0x0000002412007981 */ /* 0x004ea2000c1e1100 */
        /* <DEDUP_REMOVED lines=21> */
.L_x_42822:
        /* <DEDUP_REMOVED lines=13> */
[----:B------:R0:W2:Y:S01]  /*3060*/  F2F.F64.F32 R12, R0 ;  /* 0x00000000000c7310 */ /* 0x0000a20000201800 */
[----:B------:R-:W-:Y:S05]  /*3070*/  BRA `(.L_x_42811) ;  /* 0x0000000400e47947 */ /* 0x000fea0003800000 */
.L_x_42821:
[----:B--2---:R-:W2:Y:S01]  /*3080*/  LDG.E.U16 R0, desc[UR36][R18.64] ;  /* 0x0000002412007981 */ /* 0x004ea2000c1e1500 */
[----:B------:R-:W-:Y:S01]  /*3090*/  CS2R R14, SRZ ;  /* 0x00000000000e7805 */ /* 0x000fe2000001ff00 */
[----:B--2---:R-:W-:-:S04]  /*30a0*/  IMAD.U32 R0, R0, 0x10000, RZ ;  /* 0x0001000000007824 */ /* 0x004fc800078e00ff */
[----:B------:R-:W-:-:S04]  /*30b0*/  FMUL.FTZ R0, R0, 1 ;  /* 0x3f80000000007820 */ /* 0x000fc80000410000 */
[----:B------:R0:W2:Y:S01]  /*30c0*/  F2F.F64.F32 R12, R0 ;  /* 0x00000000000c7310 */ /* 0x0000a20000201800 */
[----:B------:R-:W-:Y:S05]  /*30d0*/  BRA `(.L_x_42811) ;  /* 0x0000000400cc7947 */ /* 0x000fea0003800000 */
.L_x_42818:
        /* <DEDUP_REMOVED lines=10> */
[----:B--2---:R-:W0:Y:S01]  /*3180*/  I2F.F64.U16 R12, R12 ;  /* 0x0000000c000c7312 */ /* 0x004e220000101800 */
[----:B------:R-:W-:Y:S05]  /*3190*/  BRA `(.L_x_42811) ;  /* 0x00000004009c7947 */ /* 0x000fea0003800000 */
.L_x_42825:
        /* <DEDUP_REMOVED lines=22> */
.L_x_42827:
[----:B------:R-:W-:Y:S05]  /*3300*/  BSYNC.RECONVERGENT B0 ;  /* 0x0000000000007941 */ /* 0x000fea0003800200 */
.L_x_42826:
[----:B------:R-:W-:Y:S01]  /*3310*/  IMAD.SHL.U32 R0, R0, 0x100000, RZ ;  /* 0x0010000000007824 */ /* 0x000fe200078e00ff */
[----:B------:R-:W-:-:S04]  /*3320*/  LEA R2, R2, 0x3b800000, 0x17 ;  /* 0x3b80000002027811 */ /* 0x000fc800078eb8ff */
[----:B------:R-:W-:-:S05]  /*3330*/  LOP3.LUT R0, R2, R0, R7, 0xfe, !PT ;  /* 0x0000000002007212 */ /* 0x000fca00078efe07 */
[----:B------:R-:W-:-:S04]  /*3340*/  FMUL.FTZ R0, R0, 1 ;  /* 0x3f80000000007820 */ /* 0x000fc80000410000 */
[----:B------:R0:W2:Y:S01]  /*3350*/  F2F.F64.F32 R12, R0 ;  /* 0x00000000000c7310 */ /* 0x0000a20000201800 */
[----:B------:R-:W-:Y:S05]  /*3360*/  BRA `(.L_x_42811) ;  /* 0x0000000400287947 */ /* 0x000fea0003800000 */
.L_x_42824:
        /* <DEDUP_REMOVED lines=22> */
.L_x_42829:
[----:B------:R-:W-:Y:S05]  /*34d0*/  BSYNC.RECONVERGENT B0 ;  /* 0x0000000000007941 */ /* 0x000fea0003800200 */
.L_x_42828:
[----:B------:R-:W-:Y:S01]  /*34e0*/  IMAD.SHL.U32 R0, R0, 0x200000, RZ ;  /* 0x0020000000007824 */ /* 0x000fe200078e00ff */
[----:B------:R-:W-:-:S04]  /*34f0*/  LEA R2, R2, 0x37800000, 0x17 ;  /* 0x3780000002027811 */ /* 0x000fc800078eb8ff */
[----:B------:R-:W-:-:S05]  /*3500*/  LOP3.LUT R0, R2, R0, R7, 0xfe, !PT ;  /* 0x0000000002007212 */ /* 0x000fca00078efe07 */
[----:B------:R-:W-:-:S04]  /*3510*/  FMUL.FTZ R0, R0, 1 ;  /* 0x3f80000000007820 */ /* 0x000fc80000410000 */
[----:B------:R0:W2:Y:S01]  /*3520*/  F2F.F64.F32 R12, R0 ;  /* 0x00000000000c7310 */ /* 0x0000a20000201800 */
[----:B------:R-:W-:Y:S05]  /*3530*/  BRA `(.L_x_42811) ;  /* 0x0000000000b47947 */ /* 0x000fea0003800000 */
.L_x_42823:
[----:B------:R-:W-:-:S09]  /*3540*/  UISETP.NE.AND UP0, UPT, UR4, 0x1c, UPT ;  /* 0x0000001c0400788c */ /* 0x000fd2000bf05270 */
[----:B------:R-:W-:Y:S05]  /*3550*/  BRA.U !UP0, `(.L_x_42830) ;  /* 0x0000000108a07547 */ /* 0x000fea000b800000 */
[----:B------:R-:W-:-:S09]  /*3560*/  UISETP.NE.AND UP0, UPT, UR4, 0x1d, UPT ;  /* 0x0000001d0400788c */ /* 0x000fd2000bf05270 */
[----:B------:R-:W-:Y:S05]  /*3570*/  BRA.U !UP0, `(.L_x_42831) ;  /* 0x0000000108887547 */ /* 0x000fea000b800000 */
[----:B------:R-:W-:-:S09]  /*3580*/  UISETP.NE.AND UP0, UPT, UR4, 0x2c, UPT ;  /* 0x0000002c0400788c */ /* 0x000fd2000bf05270 */
[----:B------:R-:W-:Y:S05]  /*3590*/  BRA.U !UP0, `(.L_x_42832) ;  /* 0x00000001084c7547 */ /* 0x000fea000b800000 */
.L_x_42810:
[----:B--2---:R-:W-:Y:S01]  /*35a0*/  MOV R0, 0x0 ;  /* 0x0000000000007802 */ /* 0x004fe20000000f00 */
[----:B------:R-:W0:Y:S01]  /*35b0*/  LDCU.64 UR4, c[0x4][0x198] ;  /* 0x01003300ff0477ac */ /* 0x000e220008000a00 */
[----:B------:R-:W-:Y:S02]  /*35c0*/  IMAD.MOV.U32 R8, RZ, RZ, 0x4e ;  /* 0x0000004eff087424 */ /* 0x000fe400078e00ff */
[----:B------:R2:W1:Y:S01]  /*35d0*/  LDC.64 R2, c[0x4][R0] ;  /* 0x0100000000027b82 */ /* 0x0004620000000a00 */
        /* <DEDUP_REMOVED lines=9> */
[----:B--2---:R-:W-:-:S07]  /*3670*/  IMAD.U32 R11, RZ, RZ, UR9 ;  /* 0x00000009ff0b7e24 */ /* 0x004fce000f8e00ff */
[----:B------:R-:W-:-:S07]  /*3680*/  LEPC R20, `(.L_x_42833) ;  /* 0x000000001014794e */ /* 0x000fce0000000000 */
[----:B-1---5:R-:W-:Y:S05]  /*3690*/  CALL.ABS.NOINC R2 ;  /* 0x0000000002007343 */ /* 0x022fea0003c00000 */
.L_x_42833:
[----:B------:R-:W-:Y:S02]  /*36a0*/  CS2R R12, SRZ ;  /* 0x00000000000c7805 */ /* 0x000fe4000001ff00 */
[----:B------:R-:W-:Y:S01]  /*36b0*/  CS2R R14, SRZ ;  /* 0x00000000000e7805 */ /* 0x000fe2000001ff00 */
[----:B------:R-:W-:Y:S06]  /*36c0*/  BRA `(.L_x_42811) ;  /* 0x0000000000507947 */ /* 0x000fec0003800000 */
.L_x_42832:
[----:B--2---:R-:W2:Y:S01]  /*36d0*/  LDG.E.U8 R0, desc[UR36][R18.64] ;  /* 0x0000002412007981 */ /* 0x004ea2000c1e1100 */
[----:B------:R-:W-:Y:S01]  /*36e0*/  HFMA2 R13, -RZ, RZ, 0.5, 0 ;  /* 0x38000000ff0d7431 */ /* 0x000fe200000001ff */
[----:B------:R-:W-:Y:S01]  /*36f0*/  CS2R R14, SRZ ;  /* 0x00000000000e7805 */ /* 0x000fe2000001ff00 */
        /* <DEDUP_REMOVED lines=8> */
[----:B------:R2:W0:Y:S01]  /*3780*/  @P0 F2F.F64.F32 R12, R0 ;  /* 0x00000000000c0310 */ /* 0x0004220000201800 */
[----:B------:R-:W-:Y:S05]  /*3790*/  BRA `(.L_x_42811) ;  /* 0x00000000001c7947 */ /* 0x000fea0003800000 */
.L_x_42831:
[----:B------:R-:W2:Y:S01]  /*37a0*/  LDG.E.64 R12, desc[UR36][R18.64] ;  /* 0x00000024120c7981 */ /* 0x000ea2000c1e1b00 */
[----:B------:R-:W-:Y:S01]  /*37b0*/  CS2R R14, SRZ ;  /* 0x00000000000e7805 */ /* 0x000fe2000001ff00 */
[----:B--2---:R-:W0:Y:S01]  /*37c0*/  I2F.F64.U64 R12, R12 ;  /* 0x0000000c000c7312 */ /* 0x004e220000301800 */
[----:B------:R-:W-:Y:S05]  /*37d0*/  BRA `(.L_x_42811) ;  /* 0x00000000000c7947 */ /* 0x000fea0003800000 */
.L_x_42830:
[----:B------:R-:W2:Y:S01]  /*37e0*/  LDG.E R12, desc[UR36][R18.64] ;  /* 0x00000024120c7981 */ /* 0x000ea2000c1e1900 */
[----:B------:R-:W-:Y:S01]  /*37f0*/  CS2R R14, SRZ ;  /* 0x00000000000e7805 */ /* 0x000fe2000001ff00 */
[----:B--2---:R-:W0:Y:S06]  /*3800*/  I2F.F64.U32 R12, R12 ;  /* 0x0000000c000c7312 */ /* 0x004e2c0000201800 */
.L_x_42811:
[----:B------:R-:W-:Y:S05]  /*3810*/  BSYNC.RECONVERGENT B7 ;  /* 0x0000000000077941 */ /* 0x000fea0003800200 */
.L_x_42805:
[----:B-12--5:R-:W-:Y:S01]  /*3820*/  DSETP.NAN.AND P0, PT, R26, R26, PT ;  /* 0x0000001a1a00722a */ /* 0x026fe20003f08000 */
[----:B------:R-:W-:Y:S01]  /*3830*/  BSSY.RECONVERGENT B1, `(.L_x_42834) ;  /* 0x000079d000017945 */ /* 0x000fe20003800200 */
[----:B---34-:R-:W-:-:S14]  /*3840*/  DSETP.NUM.AND P1, PT, R24, R24, PT ;  /* 0x000000181800722a */ /* 0x018fdc0003f27000 */
[----:B------:R-:W-:Y:S05]  /*3850*/  @!P0 BRA P1, `(.L_x_42835) ;  /* 0x0000000c00508947 */ /* 0x000fea0000800000 */
[----:B------:R-:W-:Y:S01]  /*3860*/  DSETP.GEU.AND P0, PT, |R26|, 1.4916681462400413487e-154, PT ;  /* 0x200000001a00742a */ /* 0x000fe20003f0e200 */
[----:B------:R-:W-:Y:S01]  /*3870*/  BSSY.RECONVERGENT B0, `(.L_x_42836) ;  /* 0x000005a000007945 */ /* 0x000fe20003800200 */
[----:B------:R-:W-:-:S04]  /*3880*/  IMAD.MOV.U32 R21, RZ, RZ, -0x3ff ;  /* 0xfffffc01ff157424 */ /* 0x000fc800078e00ff */
[----:B------:R-:W-:-:S14]  /*3890*/  DSETP.GEU.OR P0, PT, |R24|, 1.4916681462400413487e-154, P0 ;  /* 0x200000001800742a */ /* 0x000fdc000070e600 */
[----:B------:R-:W-:Y:S02]  /*38a0*/  @!P0 DMUL R4, R26, 4 ;  /* 0x401000001a048828 */ /* 0x000fe40000000000 */
[----:B0-----:R-:W-:-:S06]  /*38b0*/  @!P0 DMUL R2, R24, 4 ;  /* 0x4010000018028828 */ /* 0x001fcc0000000000 */
        /* <DEDUP_REMOVED lines=79> */
.L_x_42837:
[----:B------:R-:W-:Y:S01]  /*3db0*/  IMAD.MOV.U32 R2, RZ, RZ, 0x0 ;  /* 0x00000000ff027424 */ /* 0x000fe200078e00ff */
[----:B------:R-:W-:Y:S01]  /*3dc0*/  LOP3.LUT P0, RZ, R5, 0x7fffffff, RZ, 0xc0, !PT ;  /* 0x7fffffff05ff7812 */ /* 0x000fe2000780c0ff */
[----:B------:R-:W-:-:S06]  /*3dd0*/  IMAD.MOV.U32 R3, RZ, RZ, 0x7ff00000 ;  /* 0x7ff00000ff037424 */ /* 0x000fcc00078e00ff */
[----:B------:R-:W-:-:S10]  /*3de0*/  DFMA R2, R4, R2, +INF ;  /* 0x7ff000000402742b */ /* 0x000fd40000000002 */
[----:B------:R-:W-:Y:S02]  /*3df0*/  FSEL R2, R2, RZ, P0 ;  /* 0x000000ff02027208 */ /* 0x000fe40000000000 */
[----:B------:R-:W-:-:S07]  /*3e00*/  FSEL R3, R3, -QNAN , P0 ;  /* 0xfff0000003037808 */ /* 0x000fce0000000000 */
.L_x_42838:
[----:B------:R-:W-:Y:S05]  /*3e10*/  BSYNC.RECONVERGENT B0 ;  /* 0x0000000000007941 */ /* 0x000fea0003800200 */
.L_x_42836:
        /* <DEDUP_REMOVED lines=27> */
[----:B------:R-:W-:Y:S05]  /*3fd0*/  CALL.REL.NOINC `($__internal_84_$__cuda_sm20_div_rn_f64_full) ;  /* 0x0000035c00707944 */ /* 0x000fea0003c00000 */
.L_x_42840:
[----:B------:R-:W-:Y:S05]  /*3fe0*/  BSYNC.RECONVERGENT B2 ;  /* 0x0000000000027941 */ /* 0x000fea0003800200 */
.L_x_42839:
        /* <DEDUP_REMOVED lines=72> */
[----:B------:R-:W-:-:S05]  /*4470*/  @P3 MOV R9, 0x7f3321d2 ;  /* 0x7f3321d200093802 */ /* 0x000fca0000000f00 */
[----:B------:R-:W-:Y:S01]  /*4480*/  @!P1 FSEL R5, R7, R11, !P0 ;  /* 0x0000000b07059208 */ /* 0x000fe20004000000 */
[----:B------:R-:W-:Y:S01]  /*4490*/  @P3 IMAD.MOV.U32 R11, RZ, RZ, 0x4002d97c ;  /* 0x4002d97cff0b3424 */ /* 0x000fe200078e00ff */
[----:B------:R-:W-:Y:S01]  /*44a0*/  @!P1 FSEL R4, R6, R10, !P0 ;  /* 0x0000000a06049208 */ /* 0x000fe20004000000 */
[----:B------:R-:W-:Y:S01]  /*44b0*/  @P3 DSETP.NEU.AND P1, PT, |R24|, |R26|, PT ;  /* 0x4000001a1800322a */ /* 0x000fe20003f2d200 */
        /* <DEDUP_REMOVED lines=14> */
.L_x_42835:
[----:B------:R-:W-:Y:S01]  /*45a0*/  DADD R6, -RZ, |R26| ;  /* 0x00000000ff067229 */ /* 0x000fe2000000051a */
[----:B------:R-:W-:Y:S01]  /*45b0*/  UMOV UR4, 0x85ebc8a0 ;  /* 0x85ebc8a000047882 */ /* 0x000fe20000000000 */
[----:B------:R-:W-:Y:S01]  /*45c0*/  DADD R8, -RZ, |R24| ;  /* 0x00000000ff087229 */ /* 0x000fe20000000518 */
[----:B------:R-:W-:Y:S01]  /*45d0*/  UMOV UR5, 0x7fd1ccf3 ;  /* 0x7fd1ccf300057882 */ /* 0x000fe20000000000 */
[----:B------:R-:W-:-:S08]  /*45e0*/  DSETP.GEU.AND P1, PT, |R24|, |R26|, PT ;  /* 0x4000001a1800722a */ /* 0x000fd00003f2e200 */
[----:B0-----:R-:W-:Y:S02]  /*45f0*/  FSEL R18, R8, R6, !P1 ;  /* 0x0000000608127208 */ /* 0x001fe40004800000 */
        /* <DEDUP_REMOVED lines=27> */
[----:B------:R-:W-:Y:S05]  /*47b0*/  CALL.REL.NOINC `($__internal_84_$__cuda_sm20_div_rn_f64_full) ;  /* 0x0000035400787944 */ /* 0x000fea0003c00000 */
[----:B------:R-:W-:Y:S02]  /*47c0*/  IMAD.MOV.U32 R2, RZ, RZ, R4 ;  /* 0x000000ffff027224 */ /* 0x000fe400078e0004 */
[----:B------:R-:W-:-:S07]  /*47d0*/  IMAD.MOV.U32 R3, RZ, RZ, R5 ;  /* 0x000000ffff037224 */ /* 0x000fce00078e0005 */
.L_x_42844:
[----:B------:R-:W-:Y:S05]  /*47e0*/  BSYNC.RECONVERGENT B2 ;  /* 0x0000000000027941 */ /* 0x000fea0003800200 */
.L_x_42843:
        /* <DEDUP_REMOVED lines=23> */
.L_x_42846:
[----:B------:R-:W-:Y:S05]  /*4960*/  BSYNC.RECONVERGENT B2 ;  /* 0x0000000000027941 */ /* 0x000fea0003800200 */
.L_x_42845:
[----:B------:R-:W-:Y:S01]  /*4970*/  DADD R6, -RZ, |R2| ;  /* 0x00000000ff067229 */ /* 0x000fe20000000502 */
[----:B------:R-:W-:Y:S01]  /*4980*/  UMOV UR4, 0xffffffff ;  /* 0xffffffff00047882 */ /* 0x000fe20000000000 */
[----:B------:R-:W-:Y:S01]  /*4990*/  DADD R8, -RZ, |R4| ;  /* 0x00000000ff087229 */ /* 0x000fe20000000504 */
[----:B------:R-:W-:Y:S01]  /*49a0*/  IMAD.MOV.U32 R2, RZ, RZ, RZ ;  /* 0x000000ffff027224 */ /* 0x000fe200078e00ff */
[----:B------:R-:W-:Y:S01]  /*49b0*/  UMOV UR5, 0x7fefffff ;  /* 0x7fefffff00057882 */ /* 0x000fe20000000000 */
[----:B------:R-:W-:Y:S01]  /*49c0*/  IMAD.MOV.U32 R10, RZ, RZ, 0x0 ;  /* 0x00000000ff0a7424 */ /* 0x000fe200078e00ff */
[----:B------:R-:W-:Y:S01]  /*49d0*/  UMOV UR6, UR5 ;  /* 0x0000000500067c82 */ /* 0x000fe20008000000 */
[----:B------:R-:W-:Y:S01]  /*49e0*/  IMAD.MOV.U32 R11, RZ, RZ, 0x3fd80000 ;  /* 0x3fd80000ff0b7424 */ /* 0x000fe200078e00ff */
[----:B------:R-:W-:Y:S04]  /*49f0*/  BSSY.RECONVERGENT B0, `(.L_x_42847) ;  /* 0x0000078000007945 */ /* 0x000fe80003800200 */
[----:B------:R-:W-:-:S02]  /*4a00*/  ISETP.GT.U32.AND P1, PT, R6, R8, PT ;  /* 0x000000080600720c */ /* 0x000fc40003f24070 */
[----:B------:R-:W-:Y:S02]  /*4a10*/  ISETP.LT.U32.AND P0, PT, R8, R6, PT ;  /* 0x000000060800720c */ /* 0x000fe40003f01070 */
[----:B------:R-:W-:Y:S02]  /*4a20*/  ISETP.GT.U32.AND.EX P1, PT, R7, R9, PT, P1 ;  /* 0x000000090700720c */ /* 0x000fe40003f24110 */
[----:B------:R-:W-:Y:S02]  /*4a30*/  ISETP.LT.U32.AND.EX P0, PT, R9, R7, PT, P0 ;  /* 0x000000070900720c */ /* 0x000fe40003f01100 */
[----:B------:R-:W-:Y:S02]  /*4a40*/  SEL R29, R7, R9, P1 ;  /* 0x00000009071d7207 */ /* 0x000fe40000800000 */
[----:B------:R-:W-:Y:S02]  /*4a50*/  SEL R30, R9, R7, P0 ;  /* 0x00000007091e7207 */ /* 0x000fe40000000000 */
[----:B------:R-:W-:-:S02]  /*4a60*/  LOP3.LUT R0, R29, 0xffc00000, RZ, 0xc0, !PT ;  /* 0xffc000001d007812 */ /* 0x000fc400078ec0ff */
        /* <DEDUP_REMOVED lines=28> */
[----:B------:R-:W-:Y:S01]  /*4c30*/  @!P1 FSEL R30, R29, R9, !P0 ;  /* 0x000000091d1e9208 */ /* 0x000fe20004000000 */
[----:B------:R-:W-:Y:S01]  /*4c40*/  IMAD.MOV.U32 R29, RZ, RZ, -0x3ff ;  /* 0xfffffc01ff1d7424 */ /* 0x000fe200078e00ff */
[----:B------:R-:W-:Y:S02]  /*4c50*/  @!P1 FSEL R22, R28, R8, !P0 ;  /* 0x000000081c169208 */ /* 0x000fe40004000000 */
[----:B------:R-:W-:Y:S01]  /*4c60*/  ISETP.GT.AND P2, PT, R30, 0xfffff, PT ;  /* 0x000fffff1e00780c */ /* 0x000fe20003f44270 */
[----:B------:R-:W-:Y:S02]  /*4c70*/  IMAD.MOV.U32 R3, RZ, RZ, R30 ;  /* 0x000000ffff037224 */ /* 0x000fe400078e001e */
[----:B------:R-:W-:-:S10]  /*4c80*/  IMAD.MOV.U32 R2, RZ, RZ, R22 ;  /* 0x000000ffff027224 */ /* 0x000fd400078e0016 */
[----:B------:R-:W-:Y:S01]  /*4c90*/  @!P2 DMUL R2, R2, 1.80143985094819840000e+16 ;  /* 0x435000000202a828 */ /* 0x000fe20000000000 */
[----:B------:R-:W-:-:S09]  /*4ca0*/  @!P2 IMAD.MOV.U32 R29, RZ, RZ, -0x435 ;  /* 0xfffffbcbff1da424 */ /* 0x000fd200078e00ff */
[----:B------:R-:W-:Y:S01]  /*4cb0*/  @!P2 MOV R30, R3 ;  /* 0x00000003001ea202 */ /* 0x000fe20000000f00 */
[----:B------:R-:W-:-:S04]  /*4cc0*/  @!P2 IMAD.MOV.U32 R22, RZ, RZ, R2 ;  /* 0x000000ffff16a224 */ /* 0x000fc800078e0002 */
[----:B------:R-:W-:-:S05]  /*4cd0*/  VIADD R0, R30, 0xffffffff ;  /* 0xffffffff1e007836 */ /* 0x000fca0000000000 */
[----:B------:R-:W-:-:S13]  /*4ce0*/  ISETP.GT.U32.AND P0, PT, R0, 0x7feffffe, PT ;  /* 0x7feffffe0000780c */ /* 0x000fda0003f04070 */
[----:B------:R-:W-:Y:S05]  /*4cf0*/  @P0 BRA `(.L_x_42848) ;  /* 0x0000000400040947 */ /* 0x000fea0003800000 */
        /* <DEDUP_REMOVED lines=65> */
.L_x_42848:
[----:B------:R-:W-:Y:S01]  /*5110*/  IMAD.MOV.U32 R4, RZ, RZ, 0x0 ;  /* 0x00000000ff047424 */ /* 0x000fe200078e00ff */
[----:B------:R-:W-:Y:S01]  /*5120*/  LOP3.LUT P0, RZ, R3, 0x7fffffff, RZ, 0xc0, !PT ;  /* 0x7fffffff03ff7812 */ /* 0x000fe2000780c0ff */
[----:B------:R-:W-:-:S06]  /*5130*/  IMAD.MOV.U32 R5, RZ, RZ, 0x7ff00000 ;  /* 0x7ff00000ff057424 */ /* 0x000fcc00078e00ff */
[----:B------:R-:W-:-:S10]  /*5140*/  DFMA R4, R2, R4, +INF ;  /* 0x7ff000000204742b */ /* 0x000fd40000000004 */
[----:B------:R-:W-:Y:S02]  /*5150*/  FSEL R2, R4, RZ, P0 ;  /* 0x000000ff04027208 */ /* 0x000fe40000000000 */
[----:B------:R-:W-:-:S07]  /*5160*/  FSEL R3, R5, -QNAN , P0 ;  /* 0xfff0000005037808 */ /* 0x000fce0000000000 */
.L_x_42849:
[----:B------:R-:W-:Y:S05]  /*5170*/  BSYNC.RECONVERGENT B0 ;  /* 0x0000000000007941 */ /* 0x000fea0003800200 */
.L_x_42847:
        /* <DEDUP_REMOVED lines=22> */
.L_x_42851:
[----:B------:R-:W-:Y:S05]  /*52e0*/  BSYNC.RECONVERGENT B2 ;  /* 0x0000000000027941 */ /* 0x000fea0003800200 */
.L_x_42850:
        /* <DEDUP_REMOVED lines=92> */
.L_x_42842:
        /* <DEDUP_REMOVED lines=8> */
[----:B------:R-:W-:Y:S01]  /*5930*/  MOV R5, 0x3f2d3b63 ;  /* 0x3f2d3b6300057802 */ /* 0x000fe20000000f00 */
[----:B------:R-:W-:Y:S01]  /*5940*/  UMOV UR4, 0x2a25ff7e ;  /* 0x2a25ff7e00047882 */ /* 0x000fe20000000000 */
[----:B------:R-:W-:Y:S01]  /*5950*/  UMOV UR5, 0x3ef53e1d ;  /* 0x3ef53e1d00057882 */ /* 0x000fe20000000000 */
[----:B------:R-:W-:Y:S01]  /*5960*/  ISETP.GE.AND P2, PT, R25, RZ, PT ;  /* 0x000000ff1900720c */ /* 0x000fe20003f46270 */
[----:B------:R-:W-:Y:S02]  /*5970*/  @!P1 IMAD.MOV.U32 R8, RZ, RZ, 0x54442d18 ;  /* 0x54442d18ff089424 */ /* 0x000fe400078e00ff */
[----:B------:R-:W-:Y:S01]  /*5980*/  DFMA R4, R2, -UR4, R4 ;  /* 0x8000000402047c2b */ /* 0x000fe20008000004 */
[----:B------:R-:W-:Y:S01]  /*5990*/  UMOV UR4, 0x8dde082e ;  /* 0x8dde082e00047882 */ /* 0x000fe20000000000 */
[----:B------:R-:W-:Y:S01]  /*59a0*/  UMOV UR5, 0x3f531278 ;  /* 0x3f53127800057882 */ /* 0x000fe20000000000 */
[----:B------:R-:W-:Y:S01]  /*59b0*/  @!P1 PLOP3.LUT P0, PT, P2, PT, PT, 0x80, 0x8 ;  /* 0x000000000008981c */ /* 0x000fe2000170f070 */
[----:B------:R-:W-:-:S02]  /*59c0*/  @!P1 IMAD.MOV.U32 R9, RZ, RZ, 0x3ff921fb ;  /* 0x3ff921fbff099424 */ /* 0x000fc400078e00ff */
[----:B------:R-:W-:Y:S02]  /*59d0*/  IMAD.MOV.U32 R0, RZ, RZ, 0x7f3321d2 ;  /* 0x7f3321d2ff007424 */ /* 0x000fe400078e00ff */
        /* <DEDUP_REMOVED lines=75> */
.L_x_42853:
        /* <DEDUP_REMOVED lines=28> */
.L_x_42857:
[----:B------:R-:W-:Y:S05]  /*6050*/  BSYNC.RECONVERGENT B3 ;  /* 0x0000000000037941 */ /* 0x000fea0003800200 */
.L_x_42856:
        /* <DEDUP_REMOVED lines=30> */
.L_x_42855:
        /* <DEDUP_REMOVED lines=77> */
.L_x_42859:
[----:B------:R-:W-:Y:S01]  /*6710*/  IMAD.MOV.U32 R4, RZ, RZ, 0x0 ;  /* 0x00000000ff047424 */ /* 0x000fe200078e00ff */
[----:B------:R-:W-:Y:S01]  /*6720*/  LOP3.LUT P0, RZ, R7, 0x7fffffff, RZ, 0xc0, !PT ;  /* 0x7fffffff07ff7812 */ /* 0x000fe2000780c0ff */
[----:B------:R-:W-:-:S06]  /*6730*/  IMAD.MOV.U32 R5, RZ, RZ, 0x7ff00000 ;  /* 0x7ff00000ff057424 */ /* 0x000fcc00078e00ff */
[----:B------:R-:W-:-:S10]  /*6740*/  DFMA R4, R6, R4, +INF ;  /* 0x7ff000000604742b */ /* 0x000fd40000000004 */
[----:B------:R-:W-:Y:S02]  /*6750*/  FSEL R10, R4, RZ, P0 ;  /* 0x000000ff040a7208 */ /* 0x000fe40000000000 */
[----:B------:R-:W-:-:S07]  /*6760*/  FSEL R11, R5, -QNAN , P0 ;  /* 0xfff00000050b7808 */ /* 0x000fce0000000000 */
.L_x_42858:
[----:B------:R-:W-:Y:S05]  /*6770*/  BSYNC.RECONVERGENT B2 ;  /* 0x0000000000027941 */ /* 0x000fea0003800200 */
.L_x_42854:
[----:B------:R-:W-:Y:S01]  /*6780*/  MOV R4, 0xdbb65b49 ;  /* 0xdbb65b4900047802 */ /* 0x000fe20000000f00 */
[----:B------:R-:W-:Y:S01]  /*6790*/  IMAD.MOV.U32 R5, RZ, RZ, 0x3f2d3b63 ;  /* 0x3f2d3b63ff057424 */ /* 0x000fe200078e00ff */
[----:B------:R-:W-:Y:S01]  /*67a0*/  UMOV UR4, 0x2a25ff7e ;  /* 0x2a25ff7e00047882 */ /* 0x000fe20000000000 */
[----:B------:R-:W-:Y:S01]  /*67b0*/  UMOV UR5, 0x3ef53e1d ;  /* 0x3ef53e1d00057882 */ /* 0x000fe20000000000 */
[----:B------:R-:W-:Y:S01]  /*67c0*/  DSETP.GEU.AND P2, PT, |R24|, |R26|, PT ;  /* 0x4000001a1800722a */ /* 0x000fe20003f4e200 */
[----:B------:R-:W-:Y:S01]  /*67d0*/  ISETP.GE.AND P1, PT, R25, RZ, PT ;  /* 0x000000ff1900720c */ /* 0x000fe20003f26270 */
[----:B------:R-:W-:Y:S01]  /*67e0*/  IMAD.MOV.U32 R8, RZ, RZ, 0x4002d97c ;  /* 0x4002d97cff087424 */ /* 0x000fe200078e00ff */
        /* <DEDUP_REMOVED lines=80> */
.L_x_42852:
        /* <DEDUP_REMOVED lines=73> */
[----:B------:R-:W-:Y:S01]  /*7180*/  @!P3 IMAD.MOV.U32 R30, RZ, RZ, R3 ;  /* 0x000000ffff1eb224 */ /* 0x000fe200078e0003 */
[----:B------:R-:W-:-:S03]  /*7190*/  @!P3 MOV R22, R2 ;  /* 0x000000020016b202 */ /* 0x000fc60000000f00 */
        /* <DEDUP_REMOVED lines=68> */
.L_x_42862:
[----:B------:R-:W-:Y:S01]  /*75e0*/  IMAD.MOV.U32 R4, RZ, RZ, 0x0 ;  /* 0x00000000ff047424 */ /* 0x000fe200078e00ff */
[----:B------:R-:W-:Y:S01]  /*75f0*/  LOP3.LUT P0, RZ, R3, 0x7fffffff, RZ, 0xc0, !PT ;  /* 0x7fffffff03ff7812 */ /* 0x000fe2000780c0ff */
[----:B------:R-:W-:-:S06]  /*7600*/  IMAD.MOV.U32 R5, RZ, RZ, 0x7ff00000 ;  /* 0x7ff00000ff057424 */ /* 0x000fcc00078e00ff */
[----:B------:R-:W-:-:S10]  /*7610*/  DFMA R4, R2, R4, +INF ;  /* 0x7ff000000204742b */ /* 0x000fd40000000004 */
[----:B------:R-:W-:Y:S02]  /*7620*/  FSEL R2, R4, RZ, P0 ;  /* 0x000000ff04027208 */ /* 0x000fe40000000000 */
[----:B------:R-:W-:-:S07]  /*7630*/  FSEL R3, R5, -QNAN , P0 ;  /* 0xfff0000005037808 */ /* 0x000fce0000000000 */
.L_x_42863:
[----:B------:R-:W-:Y:S05]  /*7640*/  BSYNC.RECONVERGENT B0 ;  /* 0x0000000000007941 */ /* 0x000fea0003800200 */
.L_x_42861:
        /* <DEDUP_REMOVED lines=21> */
.L_x_42865:
[----:B------:R-:W-:Y:S05]  /*77a0*/  BSYNC.RECONVERGENT B2 ;  /* 0x0000000000027941 */ /* 0x000fea0003800200 */
.L_x_42864:
        /* <DEDUP_REMOVED lines=91> */
.L_x_42860:
        /* <DEDUP_REMOVED lines=33> */
.L_x_42870:
[----:B------:R-:W-:Y:S05]  /*7f70*/  BSYNC.RECONVERGENT B3 ;  /* 0x0000000000037941 */ /* 0x000fea0003800200 */
.L_x_42869:
[----:B------:R-:W-:Y:S01]  /*7f80*/  DMUL R4, R2, -R4 ;  /* 0x8000000402047228 */ /* 0x000fe20000000000 */
[----:B------:R-:W-:Y:S01]  /*7f90*/  MOV R10, 0xceb2dc44 ;  /* 0xceb2dc44000a7802 */ /* 0x000fe20000000f00 */
[----:B------:R-:W-:Y:S01]  /*7fa0*/  IMAD.MOV.U32 R11, RZ, RZ, 0x3ed087ff ;  /* 0x3ed087ffff0b7424 */ /* 0x000fe200078e00ff */
[----:B------:R-:W-:Y:S01]  /*7fb0*/  UMOV UR4, 0x2fbe14b5 ;  /* 0x2fbe14b500047882 */ /* 0x000fe20000000000 */
        /* <DEDUP_REMOVED lines=26> */
.L_x_42868:
        /* <DEDUP_REMOVED lines=77> */
.L_x_42872:
[----:B------:R-:W-:Y:S01]  /*8630*/  IMAD.MOV.U32 R2, RZ, RZ, 0x0 ;  /* 0x00000000ff027424 */ /* 0x000fe200078e00ff */
[----:B------:R-:W-:Y:S01]  /*8640*/  LOP3.LUT P0, RZ, R5, 0x7fffffff, RZ, 0xc0, !PT ;  /* 0x7fffffff05ff7812 */ /* 0x000fe2000780c0ff */
[----:B------:R-:W-:-:S06]  /*8650*/  IMAD.MOV.U32 R3, RZ, RZ, 0x7ff00000 ;  /* 0x7ff00000ff037424 */ /* 0x000fcc00078e00ff */
[----:B------:R-:W-:-:S10]  /*8660*/  DFMA R2, R4, R2, +INF ;  /* 0x7ff000000402742b */ /* 0x000fd40000000002 */
[----:B------:R-:W-:Y:S02]  /*8670*/  FSEL R2, R2, RZ, P0 ;  /* 0x000000ff02027208 */ /* 0x000fe40000000000 */
[----:B------:R-:W-:-:S07]  /*8680*/  FSEL R3, R3, -QNAN , P0 ;  /* 0xfff0000003037808 */ /* 0x000fce0000000000 */
.L_x_42871:
[----:B------:R-:W-:Y:S05]  /*8690*/  BSYNC.RECONVERGENT B2 ;  /* 0x0000000000027941 */ /* 0x000fea0003800200 */
.L_x_42867:
        /* <DEDUP_REMOVED lines=22> */
.L_x_42874:
[----:B------:R-:W-:Y:S05]  /*8800*/  BSYNC.RECONVERGENT B2 ;  /* 0x0000000000027941 */ /* 0x000fea0003800200 */
.L_x_42873:
        /* <DEDUP_REMOVED lines=74> */
[----:B------:R-:W-:Y:S02]  /*8cb0*/  @P1 FSEL R4, R6, R8, !P0 ;  /* 0x0000000806041208 */ /* 0x000fe40004000000 */
[----:B------:R-:W-:Y:S02]  /*8cc0*/  @P3 MOV R6, 0x4002d97c ;  /* 0x4002d97c00063802 */ /* 0x000fe40000000f00 */
[----:B------:R-:W-:Y:S01]  /*8cd0*/  @P1 FSEL R5, R7, R9, !P0 ;  /* 0x0000000907051208 */ /* 0x000fe20004000000 */
[----:B------:R-:W-:Y:S01]  /*8ce0*/  @P3 DSETP.NEU.AND P1, PT, |R24|, |R26|, PT ;  /* 0x4000001a1800322a */ /* 0x000fe20003f2d200 */
[----:B------:R-:W-:Y:S01]  /*8cf0*/  @P3 FSEL R11, R6, 1.8213495016098022461, !P0 ;  /* 0x3fe921fb060b3808 */ /* 0x000fe20004000000 */
[----:B------:R-:W-:Y:S01]  /*8d00*/  DADD R24, |R26|, |R24| ;  /* 0x000000001a187229 */ /* 0x000fe20000000618 */
[----:B------:R-:W-:Y:S02]  /*8d10*/  @P3 FSEL R9, R0, 3.37028055040000000000e+12, !P0 ;  /* 0x54442d1800093808 */ /* 0x000fe40004000000 */
[----:B------:R-:W-:-:S02]  /*8d20*/  @!P3 FSEL R7, RZ, 2.1426990032196044922, P0 ;  /* 0x400921fbff07b808 */ /* 0x000fc40000000000 */
[----:B------:R-:W-:Y:S02]  /*8d30*/  @P3 FSEL R5, R11, R5, !P1 ;  /* 0x000000050b053208 */ /* 0x000fe40004800000 */
        /* <DEDUP_REMOVED lines=9> */
.L_x_42866:
        /* <DEDUP_REMOVED lines=83> */
.L_x_42877:
[----:B------:R-:W-:Y:S01]  /*9300*/  IMAD.MOV.U32 R4, RZ, RZ, 0x0 ;  /* 0x00000000ff047424 */ /* 0x000fe200078e00ff */
[----:B------:R-:W-:Y:S01]  /*9310*/  LOP3.LUT P0, RZ, R3, 0x7fffffff, RZ, 0xc0, !PT ;  /* 0x7fffffff03ff7812 */ /* 0x000fe2000780c0ff */
[----:B------:R-:W-:-:S06]  /*9320*/  IMAD.MOV.U32 R5, RZ, RZ, 0x7ff00000 ;  /* 0x7ff00000ff057424 */ /* 0x000fcc00078e00ff */
[----:B------:R-:W-:-:S10]  /*9330*/  DFMA R4, R2, R4, +INF ;  /* 0x7ff000000204742b */ /* 0x000fd40000000004 */
[----:B------:R-:W-:Y:S02]  /*9340*/  FSEL R2, R4, RZ, P0 ;  /* 0x000000ff04027208 */ /* 0x000fe40000000000 */
[----:B------:R-:W-:-:S07]  /*9350*/  FSEL R3, R5, -QNAN , P0 ;  /* 0xfff0000005037808 */ /* 0x000fce0000000000 */
.L_x_42878:
[----:B------:R-:W-:Y:S05]  /*9360*/  BSYNC.RECONVERGENT B0 ;  /* 0x0000000000007941 */ /* 0x000fea0003800200 */
.L_x_42876:
        /* <DEDUP_REMOVED lines=21> */
.L_x_42880:
[----:B------:R-:W-:Y:S05]  /*94c0*/  BSYNC.RECONVERGENT B2 ;  /* 0x0000000000027941 */ /* 0x000fea0003800200 */
.L_x_42879:
        /* <DEDUP_REMOVED lines=92> */
.L_x_42875:
        /* <DEDUP_REMOVED lines=29> */
.L_x_42882:
        /* <DEDUP_REMOVED lines=78> */
.L_x_42881:
        /* <DEDUP_REMOVED lines=39> */
.L_x_42886:
[----:B------:R-:W-:Y:S05]  /*a3b0*/  BSYNC.RECONVERGENT B3 ;  /* 0x0000000000037941 */ /* 0x000fea0003800200 */
.L_x_42885:
        /* <DEDUP_REMOVED lines=30> */
.L_x_42884:
        /* <DEDUP_REMOVED lines=9> */
[----:B------:R-:W-:-:S03]  /*a630*/  @!P0 IMAD.MOV.U32 R2, RZ, RZ, R4 ;  /* 0x000000ffff028224 */ /* 0x000fc600078e0004 */
[----:B------:R-:W-:-:S04]  /*a640*/  IADD3 R3, PT, PT, R0, -0x1, RZ ;  /* 0xffffffff00037810 */ /* 0x000fc80007ffe0ff */
        /* <DEDUP_REMOVED lines=66> */
.L_x_42888:
[----:B------:R-:W-:Y:S01]  /*aa70*/  IMAD.MOV.U32 R2, RZ, RZ, 0x0 ;  /* 0x00000000ff027424 */ /* 0x000fe200078e00ff */
[----:B------:R-:W-:Y:S01]  /*aa80*/  LOP3.LUT P0, RZ, R5, 0x7fffffff, RZ, 0xc0, !PT ;  /* 0x7fffffff05ff7812 */ /* 0x000fe2000780c0ff */
[----:B------:R-:W-:-:S06]  /*aa90*/  IMAD.MOV.U32 R3, RZ, RZ, 0x7ff00000 ;  /* 0x7ff00000ff037424 */ /* 0x000fcc00078e00ff */
[----:B------:R-:W-:-:S10]  /*aaa0*/  DFMA R2, R4, R2, +INF ;  /* 0x7ff000000402742b */ /* 0x000fd40000000002 */
[----:B------:R-:W-:Y:S02]  /*aab0*/  FSEL R2, R2, RZ, P0 ;  /* 0x000000ff02027208 */ /* 0x000fe40000000000 */
[----:B------:R-:W-:-:S07]  /*aac0*/  FSEL R3, R3, -QNAN , P0 ;  /* 0xfff0000003037808 */ /* 0x000fce0000000000 */
.L_x_42887:
[----:B------:R-:W-:Y:S05]  /*aad0*/  BSYNC.RECONVERGENT B2 ;  /* 0x0000000000027941 */ /* 0x000fea0003800200 */
.L_x_42883:
        /* <DEDUP_REMOVED lines=22> */
.L_x_42890:
[----:B------:R-:W-:Y:S05]  /*ac40*/  BSYNC.RECONVERGENT B2 ;  /* 0x0000000000027941 */ /* 0x000fea0003800200 */
.L_x_42889:
        /* <DEDUP_REMOVED lines=90> */
[----:B------:R-:W-:-:S07]  /*b1f0*/  FSEL R7, R25, R27, P0 ;  /* 0x0000001b19077208 */ /* 0x000fce0000000000 */
.L_x_42841:
[----:B------:R-:W-:Y:S05]  /*b200*/  BSYNC.RECONVERGENT B1 ;  /* 0x0000000000017941 */ /* 0x000fea0003800200 */
.L_x_42834:
[C---:B------:R-:W-:Y:S01]  /*b210*/  DMUL R22, R6.reuse, R12 ;  /* 0x0000000c06167228 */ /* 0x040fe20000000000 */
[----:B------:R-:W-:Y:S01]  /*b220*/  BSSY.RECONVERGENT B2, `(.L_x_42891) ;  /* 0x0000242000027945 */ /* 0x000fe20003800200 */
[----:B------:R-:W-:-:S06]  /*b230*/  DMUL R6, R6, R14 ;  /* 0x0000000e06067228 */ /* 0x000fcc0000000000 */
[C---:B------:R-:W-:Y:S02]  /*b240*/  DFMA R22, R2.reuse, R14, R22 ;  /* 0x0000000e0216722b */ /* 0x040fe40000000016 */
[----:B------:R-:W-:-:S08]  /*b250*/  DFMA R12, R2, R12, -R6 ;  /* 0x0000000c020c722b */ /* 0x000fd00000000806 */
        /* <DEDUP_REMOVED lines=63> */
.L_x_42892:
        /* <DEDUP_REMOVED lines=28> */
[----:B------:R-:W-:Y:S05]  /*b810*/  CALL.REL.NOINC `($_ZN2at6native18elementwise_kernelILi128ELi4EZNS0_15gpu_kernel_implIZZZNS0_50_GLOBAL__N__2680c7bb_12_PowKernel_cu_7dd49032_300324pow_tensor_tensor_kernelERNS_18TensorIteratorBaseEENKUlvE_clEvENKUlvE6_clEvEUlN3c107complexIdEESA_E_EEvS5_RKT_EUliE_EEviT1_$__internal_trig_reduction_slowpathd) ;  /* 0x000002e800f87944 */ /* 0x000fea0003c00000 */
.L_x_42898:
[----:B------:R-:W-:Y:S05]  /*b820*/  BSYNC.RECONVERGENT B4 ;  /* 0x0000000000047941 */ /* 0x000fea0003800200 */
.L_x_42897:
[----:B------:R-:W-:-:S07]  /*b830*/  VIADD R0, R0, 0x1 ;  /* 0x0000000100007836 */ /* 0x000fce0000000000 */
.L_x_42896:
[----:B------:R-:W-:Y:S05]  /*b840*/  BSYNC.RECONVERGENT B3 ;  /* 0x0000000000037941 */ /* 0x000fea0003800200 */
.L_x_42895:
        /* <DEDUP_REMOVED lines=54> */
[----:B------:R-:W-:Y:S02]  /*bbb0*/  IMAD.MOV.U32 R4, RZ, RZ, R2 ;  /* 0x000000ffff047224 */ /* 0x000fe400078e0002 */
[----:B------:R-:W-:-:S07]  /*bbc0*/  IMAD.MOV.U32 R5, RZ, RZ, R3 ;  /* 0x000000ffff057224 */ /* 0x000fce00078e0003 */
.L_x_42900:
[----:B------:R-:W-:Y:S05]  /*bbd0*/  BSYNC.RECONVERGENT B3 ;  /* 0x0000000000037941 */ /* 0x000fea0003800200 */
.L_x_42899:
        /* <DEDUP_REMOVED lines=30> */
.L_x_42894:
        /* <DEDUP_REMOVED lines=15> */
.L_x_42901:
        /* <DEDUP_REMOVED lines=64> */
.L_x_42904:
[----:B------:R-:W-:Y:S05]  /*c2b0*/  BSYNC.RECONVERGENT B0 ;  /* 0x0000000000007941 */ /* 0x000fea0003800200 */
.L_x_42903:
        /* <DEDUP_REMOVED lines=38> */
[----:B------:R-:W-:-:S07]  /*c520*/  IMAD.MOV.U32 R4, RZ, RZ, R0 ;  /* 0x000000ffff047224 */ /* 0x000fce00078e0000 */
.L_x_42908:
[----:B------:R-:W-:Y:S05]  /*c530*/  BSYNC.RECONVERGENT B4 ;  /* 0x0000000000047941 */ /* 0x000fea0003800200 */
.L_x_42907:
[----:B------:R-:W-:-:S07]  /*c540*/  VIADD R32, R4, 0x1 ;  /* 0x0000000104207836 */ /* 0x000fce0000000000 */
.L_x_42906:
[----:B------:R-:W-:Y:S05]  /*c550*/  BSYNC.RECONVERGENT B3 ;  /* 0x0000000000037941 */ /* 0x000fea0003800200 */
.L_x_42905:
        /* <DEDUP_REMOVED lines=56> */
.L_x_42910:
[----:B------:R-:W-:Y:S05]  /*c8e0*/  BSYNC.RECONVERGENT B3 ;  /* 0x0000000000037941 */ /* 0x000fea0003800200 */
.L_x_42909:
        /* <DEDUP_REMOVED lines=35> */
.L_x_42902:
        /* <DEDUP_REMOVED lines=55> */
[----:B------:R-:W-:Y:S01]  /*ce90*/  @!P1 LEA R3, R5, R3, 0x14 ;  /* 0x0000000305039211 */ /* 0x000fe200078ea0ff */
[----:B------:R-:W-:-:S05]  /*cea0*/  @!P1 IMAD.IADD R4, R8, 0x1, -R5 ;  /* 0x0000000108049824 */ /* 0x000fca00078e0a05 */
[----:B------:R-:W-:Y:S01]  /*ceb0*/  @!P1 LEA R5, R4, 0x3ff00000, 0x14 ;  /* 0x3ff0000004059811 */ /* 0x000fe200078ea0ff */
[----:B------:R-:W-:-:S06]  /*cec0*/  @!P1 IMAD.MOV.U32 R4, RZ, RZ, RZ ;  /* 0x000000ffff049224 */ /* 0x000fcc00078e00ff */
[----:B------:R-:W-:-:S11]  /*ced0*/  @!P1 DMUL R18, R2, R4 ;  /* 0x0000000402129228 */ /* 0x000fd60000000000 */
.L_x_42912:
[----:B------:R-:W-:Y:S05]  /*cee0*/  BSYNC.RECONVERGENT B0 ;  /* 0x0000000000007941 */ /* 0x000fea0003800200 */
.L_x_42911:
        /* <DEDUP_REMOVED lines=26> */
.L_x_42916:
[----:B------:R-:W-:Y:S05]  /*d090*/  BSYNC.RECONVERGENT B4 ;  /* 0x0000000000047941 */ /* 0x000fea0003800200 */
.L_x_42915:
[----:B------:R-:W-:-:S07]  /*d0a0*/  VIADD R0, R0, 0x1 ;  /* 0x0000000100007836 */ /* 0x000fce0000000000 */
.L_x_42914:
[----:B------:R-:W-:Y:S05]  /*d0b0*/  BSYNC.RECONVERGENT B3 ;  /* 0x0000000000037941 */ /* 0x000fea0003800200 */
.L_x_42913:
        /* <DEDUP_REMOVED lines=56> */
.L_x_42918:
[----:B------:R-:W-:Y:S05]  /*d440*/  BSYNC.RECONVERGENT B3 ;  /* 0x0000000000037941 */ /* 0x000fea0003800200 */
.L_x_42917:
        /* <DEDUP_REMOVED lines=31> */
.L_x_42893:
[----:B------:R-:W-:Y:S05]  /*d640*/  BSYNC.RECONVERGENT B2 ;  /* 0x0000000000027941 */ /* 0x000fea0003800200 */
.L_x_42891:
[----:B------:R-:W0:Y:S01]  /*d650*/  LDCU.64 UR6, c[0x0][0x5e8] ;  /* 0x0000bd00ff0677ac */ /* 0x000e220008000a00 */
[----:B------:R-:W-:-:S04]  /*d660*/  ULOP3.LUT UR4, UR40, 0xff, URZ, 0xc0, !UPT ;  /* 0x000000ff28047892 */ /* 0x000fc8000f8ec0ff */
        /* <DEDUP_REMOVED lines=15> */
.L_x_42922:
[----:B------:R-:W0:Y:S02]  /*d760*/  F2I.S64.F64.TRUNC R20, R20 ;  /* 0x0000001400147311 */ /* 0x000e24000030d900 */
[----:B0-----:R-:W-:-:S05]  /*d770*/  IMAD.MOV.U32 R5, RZ, RZ, R20 ;  /* 0x000000ffff057224 */ /* 0x001fca00078e0014 */
[----:B------:R0:W-:Y:S01]  /*d780*/  STG.E.U8 desc[UR36][R2.64], R5 ;  /* 0x0000000502007986 */ /* 0x0001e2000c101124 */
[----:B------:R-:W-:Y:S05]  /*d790*/  BRA `(.L_x_42924) ;  /* 0x0000000c00f47947 */ /* 0x000fea0003800000 */
.L_x_42921:
        /* <DEDUP_REMOVED lines=9> */
.L_x_42926:
[----:B------:R-:W0:Y:S02]  /*d830*/  F2I.F64.TRUNC R21, R20 ;  /* 0x0000001400157311 */ /* 0x000e24000030d100 */
[----:B0-----:R0:W-:Y:S01]  /*d840*/  STG.E desc[UR36][R2.64], R21 ;  /* 0x0000001502007986 */ /* 0x0011e2000c101924 */
[----:B------:R-:W-:Y:S05]  /*d850*/  BRA `(.L_x_42924) ;  /* 0x0000000c00c47947 */ /* 0x000fea0003800000 */
.L_x_42925:
[----:B------:R-:W0:Y:S02]  /*d860*/  F2I.F64.TRUNC R21, R20 ;  /* 0x0000001400157311 */ /* 0x000e24000030d100 */
[----:B0-----:R0:W-:Y:S01]  /*d870*/  STG.E.U16 desc[UR36][R2.64], R21 ;  /* 0x0000001502007986 */ /* 0x0011e2000c101524 */
[----:B------:R-:W-:Y:S05]  /*d880*/  BRA `(.L_x_42924) ;  /* 0x0000000c00b87947 */ /* 0x000fea0003800000 */
.L_x_42920:
        /* <DEDUP_REMOVED lines=13> */
.L_x_42928:
        /* <DEDUP_REMOVED lines=8> */
.L_x_42927:
        /* <DEDUP_REMOVED lines=16> */
.L_x_42930:
        /* <DEDUP_REMOVED lines=11> */
.L_x_42929:
[----:B------:R0:W-:Y:S01]  /*db90*/  STG.E.64 desc[UR36][R2.64], R20 ;  /* 0x0000001402007986 */ /* 0x0001e2000c101b24 */
[----:B------:R-:W-:Y:S05]  /*dba0*/  BRA `(.L_x_42924) ;  /* 0x0000000800f07947 */ /* 0x000fea0003800000 */
.L_x_42919:
        /* <DEDUP_REMOVED lines=13> */
.L_x_42933:
[----:B------:R0:W-:Y:S01]  /*dc80*/  STG.E.128 desc[UR36][R2.64], R20 ;  /* 0x0000001402007986 */ /* 0x0001e2000c101d24 */
[----:B------:R-:W-:Y:S05]  /*dc90*/  BRA `(.L_x_42924) ;  /* 0x0000000800b47947 */ /* 0x000fea0003800000 */
.L_x_42932:
        /* <DEDUP_REMOVED lines=23> */
.L_x_42937:
[----:B------:R-:W-:Y:S05]  /*de10*/  BSYNC.RECONVERGENT B0 ;  /* 0x0000000000007941 */ /* 0x000fea0003800200 */
.L_x_42936:
[----:B------:R-:W-:-:S05]  /*de20*/  LOP3.LUT R5, R0, 0x80, R5, 0xf8, !PT ;  /* 0x0000008000057812 */ /* 0x000fca00078ef805 */
[----:B------:R0:W-:Y:S01]  /*de30*/  STG.E.U8 desc[UR36][R2.64], R5 ;  /* 0x0000000502007986 */ /* 0x0001e2000c101124 */
[----:B------:R-:W-:Y:S05]  /*de40*/  BRA `(.L_x_42924) ;  /* 0x0000000800487947 */ /* 0x000fea0003800000 */
.L_x_42935:
        /* <DEDUP_REMOVED lines=19> */
.L_x_42939:
[----:B------:R-:W-:Y:S05]  /*df80*/  BSYNC.RECONVERGENT B0 ;  /* 0x0000000000007941 */ /* 0x000fea0003800200 */
.L_x_42938:
[----:B------:R-:W-:-:S05]  /*df90*/  LOP3.LUT R5, R0, 0x80, R5, 0xf8, !PT ;  /* 0x0000008000057812 */ /* 0x000fca00078ef805 */
[----:B------:R0:W-:Y:S01]  /*dfa0*/  STG.E.U8 desc[UR36][R2.64], R5 ;  /* 0x0000000502007986 */ /* 0x0001e2000c101124 */
[----:B------:R-:W-:Y:S05]  /*dfb0*/  BRA `(.L_x_42924) ;  /* 0x0000000400ec7947 */ /* 0x000fea0003800000 */
.L_x_42934:
        /* <DEDUP_REMOVED lines=8> */
.L_x_42931:
        /* <DEDUP_REMOVED lines=11> */
.L_x_42942:
        /* <DEDUP_REMOVED lines=17> */
.L_x_42945:
[----:B------:R-:W-:-:S04]  /*e200*/  SHF.R.U32.HI R0, RZ, 0x14, R5 ;  /* 0x00000014ff007819 */ /* 0x000fc80000011605 */
[----:B------:R-:W-:-:S04]  /*e210*/  LOP3.LUT R0, R0, 0x1, RZ, 0xc0, !PT ;  /* 0x0000000100007812 */ /* 0x000fc800078ec0ff */
[----:B------:R-:W-:-:S04]  /*e220*/  IADD3 R0, PT, PT, R5, 0x487ffff, R0 ;  /* 0x0487ffff05007810 */ /* 0x000fc80007ffe000 */
[----:B------:R-:W-:-:S04]  /*e230*/  SHF.R.U32.HI R0, RZ, 0x14, R0 ;  /* 0x00000014ff007819 */ /* 0x000fc80000011600 */
[----:B------:R-:W-:-:S07]  /*e240*/  LOP3.LUT R4, R0, 0xff, RZ, 0xc0, !PT ;  /* 0x000000ff00047812 */ /* 0x000fce00078ec0ff */
.L_x_42946:
[----:B------:R-:W-:-:S04]  /*e250*/  SHF.R.U32.HI R5, RZ, 0x18, R5 ;  /* 0x00000018ff057819 */ /* 0x000fc80000011605 */
[----:B------:R-:W-:-:S04]  /*e260*/  LOP3.LUT R4, R4, 0x80, R5, 0xf8, !PT ;  /* 0x0000008004047812 */ /* 0x000fc800078ef805 */
[----:B------:R-:W-:-:S07]  /*e270*/  PRMT R0, R4, 0x7610, R0 ;  /* 0x0000761004007816 */ /* 0x000fce0000000000 */
.L_x_42944:
[----:B------:R-:W-:Y:S05]  /*e280*/  BSYNC.RECONVERGENT B0 ;  /* 0x0000000000007941 */ /* 0x000fea0003800200 */
.L_x_42943:
[----:B------:R4:W-:Y:S01]  /*e290*/  STG.E.U8 desc[UR36][R2.64], R0 ;  /* 0x0000000002007986 */ /* 0x0009e2000c101124 */
[----:B------:R-:W-:Y:S05]  /*e2a0*/  BRA `(.L_x_42924) ;  /* 0x0000000400307947 */ /* 0x000fea0003800000 */
.L_x_42941:
        /* <DEDUP_REMOVED lines=17> */
.L_x_42949:
[----:B------:R-:W-:-:S04]  /*e3c0*/  SHF.R.U32.HI R0, RZ, 0x15, R5 ;  /* 0x00000015ff007819 */ /* 0x000fc80000011605 */
[----:B------:R-:W-:-:S04]  /*e3d0*/  LOP3.LUT R0, R0, 0x1, RZ, 0xc0, !PT ;  /* 0x0000000100007812 */ /* 0x000fc800078ec0ff */
[----:B------:R-:W-:-:S04]  /*e3e0*/  IADD3 R0, PT, PT, R5, 0x88fffff, R0 ;  /* 0x088fffff05007810 */ /* 0x000fc80007ffe000 */
[----:B------:R-:W-:-:S04]  /*e3f0*/  SHF.R.U32.HI R0, RZ, 0x15, R0 ;  /* 0x00000015ff007819 */ /* 0x000fc80000011600 */
[----:B------:R-:W-:-:S07]  /*e400*/  LOP3.LUT R4, R0, 0xff, RZ, 0xc0, !PT ;  /* 0x000000ff00047812 */ /* 0x000fce00078ec0ff */
.L_x_42950:
[----:B------:R-:W-:-:S04]  /*e410*/  SHF.R.U32.HI R5, RZ, 0x18, R5 ;  /* 0x00000018ff057819 */ /* 0x000fc80000011605 */
[----:B------:R-:W-:-:S04]  /*e420*/  LOP3.LUT R4, R4, 0x80, R5, 0xf8, !PT ;  /* 0x0000008004047812 */ /* 0x000fc800078ef805 */
[----:B------:R-:W-:-:S07]  /*e430*/  PRMT R0, R4, 0x7610, R0 ;  /* 0x0000761004007816 */ /* 0x000fce0000000000 */
.L_x_42948:
[----:B------:R-:W-:Y:S05]  /*e440*/  BSYNC.RECONVERGENT B0 ;  /* 0x0000000000007941 */ /* 0x000fea0003800200 */
.L_x_42947:
[----:B------:R3:W-:Y:S01]  /*e450*/  STG.E.U8 desc[UR36][R2.64], R0 ;  /* 0x0000000002007986 */ /* 0x0007e2000c101124 */
[----:B------:R-:W-:Y:S05]  /*e460*/  BRA `(.L_x_42924) ;  /* 0x0000000000c07947 */ /* 0x000fea0003800000 */
.L_x_42940:
[----:B------:R-:W-:-:S09]  /*e470*/  UISETP.NE.AND UP0, UPT, UR4, 0x1c, UPT ;  /* 0x0000001c0400788c */ /* 0x000fd2000bf05270 */
[----:B------:R-:W-:Y:S05]  /*e480*/  BRA.U !UP0, `(.L_x_42951) ;  /* 0x0000000108b07547 */ /* 0x000fea000b800000 */
[----:B------:R-:W-:-:S09]  /*e490*/  UISETP.NE.AND UP0, UPT, UR4, 0x1d, UPT ;  /* 0x0000001d0400788c */ /* 0x000fd2000bf05270 */
[----:B------:R-:W-:Y:S05]  /*e4a0*/  BRA.U !UP0, `(.L_x_42952) ;  /* 0x00000001089c7547 */ /* 0x000fea000b800000 */
[----:B------:R-:W-:-:S09]  /*e4b0*/  UISETP.NE.AND UP0, UPT, UR4, 0x2c, UPT ;  /* 0x0000002c0400788c */ /* 0x000fd2000bf05270 */
[----:B------:R-:W-:Y:S05]  /*e4c0*/  BRA.U !UP0, `(.L_x_42953) ;  /* 0x0000000108447547 */ /* 0x000fea000b800000 */
.L_x_42923:
        /* <DEDUP_REMOVED lines=16> */
.L_x_42954:
[----:B------:R-:W-:Y:S05]  /*e5d0*/  BRA `(.L_x_42924) ;  /* 0x0000000000647947 */ /* 0x000fea0003800000 */
.L_x_42953:
        /* <DEDUP_REMOVED lines=20> */
.L_x_42952:
[----:B------:R-:W0:Y:S02]  /*e720*/  F2I.U64.F64.TRUNC R20, R20 ;  /* 0x0000001400147311 */ /* 0x000e24000030d800 */
[----:B0-----:R1:W-:Y:S01]  /*e730*/  STG.E.64 desc[UR36][R2.64], R20 ;  /* 0x0000001402007986 */ /* 0x0013e2000c101b24 */
[----:B------:R-:W-:Y:S05]  /*e740*/  BRA `(.L_x_42924) ;  /* 0x0000000000087947 */ /* 0x000fea0003800000 */
.L_x_42951:
[----:B------:R-:W0:Y:S02]  /*e750*/  F2I.U32.F64.TRUNC R21, R20 ;  /* 0x0000001400157311 */ /* 0x000e24000030d000 */
[----:B0-----:R0:W-:Y:S02]  /*e760*/  STG.E desc[UR36][R2.64], R21 ;  /* 0x0000001502007986 */ /* 0x0011e4000c101924 */
.L_x_42924:
[----:B------:R-:W-:-:S07]  /*e770*/  VIADD R16, R16, 0x80 ;  /* 0x0000008010107836 */ /* 0x000fce0000000000 */
.L_x_42774:
[----:B------:R-:W-:Y:S05]  /*e780*/  BSYNC.RECONVERGENT B6 ;  /* 0x0000000000067941 */ /* 0x000fea0003800200 */
.L_x_42773:
[----:B------:R-:W5:Y:S01]  /*e790*/  LDCU UR4, c[0x0][0x380] ;  /* 0x00007000ff0477ac */ /* 0x000f620008000800 */
[----:B------:R-:W-:Y:S01]  /*e7a0*/  BSSY.RECONVERGENT B6, `(.L_x_42955) ;  /* 0x0000e74000067945 */ /* 0x000fe20003800200 */
[----:B-----5:R-:W-:-:S13]  /*e7b0*/  ISETP.GE.AND P0, PT, R16, UR4, PT ;  /* 0x0000000410007c0c */ /* 0x020fda000bf06270 */
[----:B------:R-:W-:Y:S05]  /*e7c0*/  @P0 BRA `(.L_x_42956) ;  /* 0x000000e400c40947 */ /* 0x000fea0003800000 */
[----:B------:R-:W5:Y:S01]  /*e7d0*/  LDCU UR4, c[0x0][0x388] ;  /* 0x00007100ff0477ac */ /* 0x000f620008000800 */
[----:B------:R-:W-:Y:S02]  /*e7e0*/  IMAD.MOV.U32 R18, RZ, RZ, RZ ;  /* 0x000000ffff127224 */ /* 0x000fe400078e00ff */
[----:B0--34-:R-:W-:Y:S02]  /*e7f0*/  IMAD.MOV.U32 R0, RZ, RZ, RZ ;  /* 0x000000ffff007224 */ /* 0x019fe400078e00ff */
[----:B------:R-:W-:Y:S01]  /*e800*/  IMAD.MOV.U32 R17, RZ, RZ, RZ ;  /* 0x000000ffff117224 */ /* 0x000fe200078e00ff */
[----:B-----5:R-:W-:-:S09]  /*e810*/  UISETP.NE.AND UP0, UPT, UR4, URZ, UPT ;  /* 0x000000ff0400728c */ /* 0x020fd2000bf05270 */
[----:B------:R-:W-:Y:S05]  /*e820*/  BRA.U !UP0, `(.L_x_42957) ;  /* 0x0000001508747547 */ /* 0x000fea000b800000 */
[----:B------:R-:W0:Y:S01]  /*e830*/  LDCU.64 UR4, c[0x0][0x390] ;  /* 0x00007200ff0477ac */ /* 0x000e220008000a00 */
[----:B-12---:R-:W-:Y:S02]  /*e840*/  IMAD.MOV.U32 R2, RZ, RZ, RZ ;  /* 0x000000ffff027224 */ /* 0x006fe400078e00ff */
        /* <DEDUP_REMOVED lines=347> */
.L_x_42957:
        /* <DEDUP_REMOVED lines=19> */
.L_x_42962:
[----:B------:R-:W2:Y:S01]  /*ff30*/  LDG.E.U8 R2, desc[UR36][R2.64] ;  /* 0x0000002402027981 */ /* 0x000ea2000c1e1100 */
[----:B------:R-:W-:Y:S01]  /*ff40*/  CS2R R26, SRZ ;  /* 0x00000000001a7805 */ /* 0x000fe2000001ff00 */
[----:B--2---:R0:W1:Y:S01]  /*ff50*/  I2F.F64.U16 R24, R2 ;  /* 0x0000000200187312 */ /* 0x0040620000101800 */
[----:B------:R-:W-:Y:S05]  /*ff60*/  BRA `(.L_x_42964) ;  /* 0x0000000c00b87947 */ /* 0x000fea0003800000 */
.L_x_42961:
        /* <DEDUP_REMOVED lines=10> */
.L_x_42966:
[----:B------:R-:W2:Y:S01]  /*10010*/  LDG.E R2, desc[UR36][R2.64] ;  /* 0x0000002402027981 */ /* 0x000ea2000c1e1900 */
[----:B------:R-:W-:Y:S01]  /*10020*/  CS2R R26, SRZ ;  /* 0x00000000001a7805 */ /* 0x000fe2000001ff00 */
[----:B--2---:R3:W4:Y:S01]  /*10030*/  I2F.F64 R24, R2 ;  /* 0x0000000200187312 */ /* 0x0047220000201c00 */
[----:B------:R-:W-:Y:S05]  /*10040*/  BRA `(.L_x_42964) ;  /* 0x0000000c00807947 */ /* 0x000fea0003800000 */
.L_x_42965:
[----:B------:R-:W2:Y:S01]  /*10050*/  LDG.E.U16 R2, desc[UR36][R2.64] ;  /* 0x0000002402027981 */ /* 0x000ea2000c1e1500 */
[----:B------:R-:W-:Y:S01]  /*10060*/  CS2R R26, SRZ ;  /* 0x00000000001a7805 */ /* 0x000fe2000001ff00 */
[----:B--2---:R0:W1:Y:S01]  /*10070*/  I2F.F64.S16 R24, R2 ;  /* 0x0000000200187312 */ /* 0x0040620000101c00 */
[----:B------:R-:W-:Y:S05]  /*10080*/  BRA `(.L_x_42964) ;  /* 0x0000000c00707947 */ /* 0x000fea0003800000 */
.L_x_42960:
        /* <DEDUP_REMOVED lines=11> */
.L_x_42968:
[----:B------:R-:W2:Y:S01]  /*10140*/  LDG.E.U16 R0, desc[UR36][R2.64] ;  /* 0x0000002402007981 */ /* 0x000ea2000c1e1500 */
[----:B------:R-:W-:Y:S01]  /*10150*/  CS2R R26, SRZ ;  /* 0x00000000001a7805 */ /* 0x000fe2000001ff00 */
[----:B--2---:R-:W-:-:S05]  /*10160*/  HADD2.F32 R0, -RZ, R0.H0_H0 ;  /* 0x20000000ff007230 */ /* 0x004fca0000004100 */
[----:B------:R-:W-:-:S04]  /*10170*/  FMUL.FTZ R0, R0, 1 ;  /* 0x3f80000000007820 */ /* 0x000fc80000410000 */
[----:B------:R0:W1:Y:S01]  /*10180*/  F2F.F64.F32 R24, R0 ;  /* 0x0000000000187310 */ /* 0x0000620000201800 */
[----:B------:R-:W-:Y:S05]  /*10190*/  BRA `(.L_x_42964) ;  /* 0x0000000c002c7947 */ /* 0x000fea0003800000 */
.L_x_42967:
        /* <DEDUP_REMOVED lines=12> */
.L_x_42970:
        /* <DEDUP_REMOVED lines=8> */
.L_x_42969:
[----:B------:R0:W5:Y:S01]  /*102e0*/  LDG.E.64 R24, desc[UR36][R2.64] ;  /* 0x0000002402187981 */ /* 0x000162000c1e1b00 */
[----:B------:R-:W-:Y:S01]  /*102f0*/  CS2R R26, SRZ ;  /* 0x00000000001a7805 */ /* 0x000fe2000001ff00 */
[----:B------:R-:W-:Y:S06]  /*10300*/  BRA `(.L_x_42964) ;  /* 0x0000000800d07947 */ /* 0x000fec0003800000 */
.L_x_42959:
        /* <DEDUP_REMOVED lines=14> */
.L_x_42973:
[----:B------:R0:W5:Y:S01]  /*103f0*/  LDG.E.128 R24, desc[UR36][R2.64] ;  /* 0x0000002402187981 */ /* 0x000162000c1e1d00 */
[----:B------:R-:W-:Y:S05]  /*10400*/  BRA `(.L_x_42964) ;  /* 0x0000000800907947 */ /* 0x000fea0003800000 */
.L_x_42972:
        /* <DEDUP_REMOVED lines=28> */
.L_x_42975:
        /* <DEDUP_REMOVED lines=15> */
.L_x_42974:
[----:B------:R-:W2:Y:S01]  /*106c0*/  LDG.E.U16 R0, desc[UR36][R2.64] ;  /* 0x0000002402007981 */ /* 0x000ea2000c1e1500 */
[----:B------:R-:W-:Y:S01]  /*106d0*/  CS2R R26, SRZ ;  /* 0x00000000001a7805 */ /* 0x000fe2000001ff00 */
[----:B--2---:R-:W-:-:S04]  /*106e0*/  IMAD.U32 R0, R0, 0x10000, RZ ;  /* 0x0001000000007824 */ /* 0x004fc800078e00ff */
[----:B------:R-:W-:-:S04]  /*106f0*/  FMUL.FTZ R0, R0, 1 ;  /* 0x3f80000000007820 */ /* 0x000fc80000410000 */
[----:B------:R0:W1:Y:S01]  /*10700*/  F2F.F64.F32 R24, R0 ;  /* 0x0000000000187310 */ /* 0x0000620000201800 */
[----:B------:R-:W-:Y:S05]  /*10710*/  BRA `(.L_x_42964) ;  /* 0x0000000400cc7947 */ /* 0x000fea0003800000 */
.L_x_42971:
        /* <DEDUP_REMOVED lines=12> */
.L_x_42978:
        /* <DEDUP_REMOVED lines=22> */
.L_x_42980:
[----:B------:R-:W-:Y:S05]  /*10940*/  BSYNC.RECONVERGENT B0 ;  /* 0x0000000000007941 */ /* 0x000fea0003800200 */
.L_x_42979:
[----:B------:R-:W-:Y:S01]  /*10950*/  IMAD.SHL.U32 R0, R0, 0x100000, RZ ;  /* 0x0010000000007824 */ /* 0x000fe200078e00ff */
[----:B------:R-:W-:-:S04]  /*10960*/  LEA R2, R2, 0x3b800000, 0x17 ;  /* 0x3b80000002027811 */ /* 0x000fc800078eb8ff */
[----:B------:R-:W-:-:S05]  /*10970*/  LOP3.LUT R0, R2, R0, R7, 0xfe, !PT ;  /* 0x0000000002007212 */ /* 0x000fca00078efe07 */
[----:B------:R-:W-:-:S04]  /*10980*/  FMUL.FTZ R0, R0, 1 ;  /* 0x3f80000000007820 */ /* 0x000fc80000410000 */
[----:B------:R0:W1:Y:S01]  /*10990*/  F2F.F64.F32 R24, R0 ;  /* 0x0000000000187310 */ /* 0x0000620000201800 */
[----:B------:R-:W-:Y:S05]  /*109a0*/  BRA `(.L_x_42964) ;  /* 0x0000000400287947 */ /* 0x000fea0003800000 */
.L_x_42977:
        /* <DEDUP_REMOVED lines=22> */
.L_x_42982:
[----:B------:R-:W-:Y:S05]  /*10b10*/  BSYNC.RECONVERGENT B0 ;  /* 0x0000000000007941 */ /* 0x000fea0003800200 */
.L_x_42981:
[----:B------:R-:W-:Y:S01]  /*10b20*/  IMAD.SHL.U32 R0, R0, 0x200000, RZ ;  /* 0x0020000000007824 */ /* 0x000fe200078e00ff */
[----:B------:R-:W-:-:S04]  /*10b30*/  LEA R2, R2, 0x37800000, 0x17 ;  /* 0x3780000002027811 */ /* 0x000fc800078eb8ff */
[----:B------:R-:W-:-:S05]  /*10b40*/  LOP3.LUT R0, R2, R0, R7, 0xfe, !PT ;  /* 0x0000000002007212 */ /* 0x000fca00078efe07 */
[----:B------:R-:W-:-:S04]  /*10b50*/  FMUL.FTZ R0, R0, 1 ;  /* 0x3f80000000007820 */ /* 0x000fc80000410000 */
[----:B------:R0:W1:Y:S01]  /*10b60*/  F2F.F64.F32 R24, R0 ;  /* 0x0000000000187310 */ /* 0x0000620000201800 */
[----:B------:R-:W-:Y:S05]  /*10b70*/  BRA `(.L_x_42964) ;  /* 0x0000000000b47947 */ /* 0x000fea0003800000 */
.L_x_42976:
        /* <DEDUP_REMOVED lines=19> */
.L_x_42963:
        /* <DEDUP_REMOVED lines=9> */
[----:B------:R-:W-:Y:S01]  /*10d40*/  IMAD.U32 R5, RZ, RZ, UR5 ;  /* 0x00000005ff057e24 */ /* 0x000fe2000f8e00ff */
[----:B---3--:R-:W-:Y:S01]  /*10d50*/  MOV R6, UR6 ;  /* 0x0000000600067c02 */ /* 0x008fe20008000f00 */
[----:B------:R-:W-:Y:S02]  /*10d60*/  IMAD.U32 R7, RZ, RZ, UR7 ;  /* 0x00000007ff077e24 */ /* 0x000fe4000f8e00ff */
[----:B----4-:R-:W-:Y:S02]  /*10d70*/  IMAD.U32 R10, RZ, RZ, UR8 ;  /* 0x00000008ff0a7e24 */ /* 0x010fe4000f8e00ff */
[----:B-1----:R-:W-:-:S07]  /*10d80*/  IMAD.U32 R11, RZ, RZ, UR9 ;  /* 0x00000009ff0b7e24 */ /* 0x002fce000f8e00ff */
[----:B------:R-:W-:-:S07]  /*10d90*/  LEPC R20, `(.L_x_42985) ;  /* 0x000000001014794e */ /* 0x000fce0000000000 */
[----:B--2---:R-:W-:Y:S05]  /*10da0*/  CALL.ABS.NOINC R2 ;  /* 0x0000000002007343 */ /* 0x004fea0003c00000 */
.L_x_42985:
[----:B------:R-:W-:Y:S02]  /*10db0*/  CS2R R24, SRZ ;  /* 0x0000000000187805 */ /* 0x000fe4000001ff00 */
[----:B------:R-:W-:Y:S01]  /*10dc0*/  CS2R R26, SRZ ;  /* 0x00000000001a7805 */ /* 0x000fe2000001ff00 */
[----:B------:R-:W-:Y:S06]  /*10dd0*/  BRA `(.L_x_42964) ;  /* 0x00000000001c7947 */ /* 0x000fec0003800000 */
.L_x_42984:
[----:B------:R-:W2:Y:S01]  /*10de0*/  LDG.E.64 R24, desc[UR36][R2.64] ;  /* 0x0000002402187981 */ /* 0x000ea2000c1e1b00 */
[----:B------:R-:W-:Y:S01]  /*10df0*/  CS2R R26, SRZ ;  /* 0x00000000001a7805 */ /* 0x000fe2000001ff00 */
[----:B--2---:R-:W0:Y:S01]  /*10e00*/  I2F.F64.U64 R24, R24 ;  /* 0x0000001800187312 */ /* 0x004e220000301800 */
[----:B------:R-:W-:Y:S05]  /*10e10*/  BRA `(.L_x_42964) ;  /* 0x00000000000c7947 */ /* 0x000fea0003800000 */
.L_x_42983:
[----:B------:R-:W2:Y:S01]  /*10e20*/  LDG.E R2, desc[UR36][R2.64] ;  /* 0x0000002402027981 */ /* 0x000ea2000c1e1900 */
[----:B------:R-:W-:Y:S01]  /*10e30*/  CS2R R26, SRZ ;  /* 0x00000000001a7805 */ /* 0x000fe2000001ff00 */
[----:B--2---:R0:W1:Y:S06]  /*10e40*/  I2F.F64.U32 R24, R2 ;  /* 0x0000000200187312 */ /* 0x00406c0000201800 */
.L_x_42964:
[----:B------:R-:W-:Y:S05]  /*10e50*/  BSYNC.RECONVERGENT B7 ;  /* 0x0000000000077941 */ /* 0x000fea0003800200 */
.L_x_42958:
[----:B------:R-:W3:Y:S01]  /*10e60*/  LDCU.64 UR6, c[0x0][0x5f8] ;  /* 0x0000bf00ff0677ac */ /* 0x000ee20008000a00 */
[----:B------:R-:W-:Y:S01]  /*10e70*/  BSSY.RECONVERGENT B7, `(.L_x_42986) ;  /* 0x0000104000077945 */ /* 0x000fe20003800200 */
        /* <DEDUP_REMOVED lines=15> */
[----:B---3--:R-:W3:Y:S01]  /*10f70*/  I2F.F64.S16 R12, R12 ;  /* 0x0000000c000c7312 */ /* 0x008ee20000101c00 */
[----:B------:R-:W-:Y:S05]  /*10f80*/  BRA `(.L_x_42992) ;  /* 0x0000000c00c87947 */ /* 0x000fea0003800000 */
.L_x_42990:
[----:B------:R-:W3:Y:S01]  /*10f90*/  LDG.E.U8 R12, desc[UR36][R18.64] ;  /* 0x00000024120c7981 */ /* 0x000ee2000c1e1100 */
[----:B------:R-:W-:Y:S01]  /*10fa0*/  CS2R R14, SRZ ;  /* 0x00000000000e7805 */ /* 0x000fe2000001ff00 */
[----:B---3--:R-:W3:Y:S01]  /*10fb0*/  I2F.F64.U16 R12, R12 ;  /* 0x0000000c000c7312 */ /* 0x008ee20000101800 */
[----:B------:R-:W-:Y:S05]  /*10fc0*/  BRA `(.L_x_42992) ;  /* 0x0000000c00b87947 */ /* 0x000fea0003800000 */
.L_x_42989:
        /* <DEDUP_REMOVED lines=8> */
[----:B---3--:R-:W3:Y:S01]  /*11050*/  I2F.F64.S64 R12, R12 ;  /* 0x0000000c000c7312 */ /* 0x008ee20000301c00 */
[----:B------:R-:W-:Y:S05]  /*11060*/  BRA `(.L_x_42992) ;  /* 0x0000000c00907947 */ /* 0x000fea0003800000 */
.L_x_42994:
[----:B------:R-:W3:Y:S01]  /*11070*/  LDG.E R12, desc[UR36][R18.64] ;  /* 0x00000024120c7981 */ /* 0x000ee2000c1e1900 */
[----:B------:R-:W-:Y:S01]  /*11080*/  CS2R R14, SRZ ;  /* 0x00000000000e7805 */ /* 0x000fe2000001ff00 */
[----:B---3--:R-:W3:Y:S01]  /*11090*/  I2F.F64 R12, R12 ;  /* 0x0000000c000c7312 */ /* 0x008ee20000201c00 */
[----:B------:R-:W-:Y:S05]  /*110a0*/  BRA `(.L_x_42992) ;  /* 0x0000000c00807947 */ /* 0x000fea0003800000 */
.L_x_42993:
[----:B------:R-:W3:Y:S01]  /*110b0*/  LDG.E.U16 R12, desc[UR36][R18.64] ;  /* 0x00000024120c7981 */ /* 0x000ee2000c1e1500 */
[----:B------:R-:W-:Y:S01]  /*110c0*/  CS2R R14, SRZ ;  /* 0x00000000000e7805 */ /* 0x000fe2000001ff00 */
[----:B---3--:R-:W3:Y:S01]  /*110d0*/  I2F.F64.S16 R12, R12 ;  /* 0x0000000c000c7312 */ /* 0x008ee20000101c00 */
[----:B------:R-:W-:Y:S05]  /*110e0*/  BRA `(.L_x_42992) ;  /* 0x0000000c00707947 */ /* 0x000fea0003800000 */
.L_x_42988:
        /* <DEDUP_REMOVED lines=11> */
.L_x_42996:
[----:B0-----:R-:W3:Y:S01]  /*111a0*/  LDG.E.U16 R0, desc[UR36][R18.64] ;  /* 0x0000002412007981 */ /* 0x001ee2000c1e1500 */
[----:B------:R-:W-:Y:S01]  /*111b0*/  CS2R R14, SRZ ;  /* 0x00000000000e7805 */ /* 0x000fe2000001ff00 */
[----:B---3--:R-:W-:-:S05]  /*111c0*/  HADD2.F32 R0, -RZ, R0.H0_H0 ;  /* 0x20000000ff007230 */ /* 0x008fca0000004100 */
[----:B------:R-:W-:-:S04]  /*111d0*/  FMUL.FTZ R0, R0, 1 ;  /* 0x3f80000000007820 */ /* 0x000fc80000410000 */
[----:B------:R0:W3:Y:S01]  /*111e0*/  F2F.F64.F32 R12, R0 ;  /* 0x00000000000c7310 */ /* 0x0000e20000201800 */
[----:B------:R-:W-:Y:S05]  /*111f0*/  BRA `(.L_x_42992) ;  /* 0x0000000c002c7947 */ /* 0x000fea0003800000 */
.L_x_42995:
        /* <DEDUP_REMOVED lines=9> */
[----:B------:R-:W3:Y:S08]  /*11290*/  F2F.F64.F32 R12, R12 ;  /* 0x0000000c000c7310 */ /* 0x000ef00000201800 */
[----:B------:R-:W0:Y:S01]  /*112a0*/  F2F.F64.F32 R14, R14 ;  /* 0x0000000e000e7310 */ /* 0x000e220000201800 */
[----:B------:R-:W-:Y:S05]  /*112b0*/  BRA `(.L_x_42992) ;  /* 0x0000000800fc7947 */ /* 0x000fea0003800000 */
.L_x_42998:
[----:B0-----:R-:W3:Y:S02]  /*112c0*/  LDG.E R2, desc[UR36][R18.64] ;  /* 0x0000002412027981 */ /* 0x001ee4000c1e1900 */
[--C-:B---3--:R-:W-:Y:S02]  /*112d0*/  HADD2.F32 R0, -RZ, R2.reuse.H0_H0 ;  /* 0x20000002ff007230 */ /* 0x108fe40000004100 */
[----:B------:R-:W-:-:S03]  /*112e0*/  HADD2.F32 R2, -RZ, R2.H1_H1 ;  /* 0x30000002ff027230 */ /* 0x000fc60000004100 */
[----:B------:R-:W-:Y:S02]  /*112f0*/  FMUL.FTZ R0, R0, 1 ;  /* 0x3f80000000007820 */ /* 0x000fe40000410000 */
[----:B------:R-:W-:Y:S02]  /*11300*/  FMUL.FTZ R2, R2, 1 ;  /* 0x3f80000002027820 */ /* 0x000fe40000410000 */
[----:B------:R0:W3:Y:S08]  /*11310*/  F2F.F64.F32 R12, R0 ;  /* 0x00000000000c7310 */ /* 0x0000f00000201800 */
[----:B------:R0:W0:Y:S01]  /*11320*/  F2F.F64.F32 R14, R2 ;  /* 0x00000002000e7310 */ /* 0x0000220000201800 */
[----:B------:R-:W-:Y:S05]  /*11330*/  BRA `(.L_x_42992) ;  /* 0x0000000800dc7947 */ /* 0x000fea0003800000 */
.L_x_42997:
[----:B------:R3:W5:Y:S01]  /*11340*/  LDG.E.64 R12, desc[UR36][R18.64] ;  /* 0x00000024120c7981 */ /* 0x000762000c1e1b00 */
[----:B------:R-:W-:Y:S01]  /*11350*/  CS2R R14, SRZ ;  /* 0x00000000000e7805 */ /* 0x000fe2000001ff00 */
[----:B------:R-:W-:Y:S06]  /*11360*/  BRA `(.L_x_42992) ;  /* 0x0000000800d07947 */ /* 0x000fec0003800000 */
.L_x_42987:
        /* <DEDUP_REMOVED lines=14> */
.L_x_43001:
[----:B------:R3:W5:Y:S01]  /*11450*/  LDG.E.128 R12, desc[UR36][R18.64] ;  /* 0x00000024120c7981 */ /* 0x000762000c1e1d00 */
[----:B------:R-:W-:Y:S05]  /*11460*/  BRA `(.L_x_42992) ;  /* 0x0000000800907947 */ /* 0x000fea0003800000 */
.L_x_43000:
[----:B------:R-:W-:-:S09]  /*11470*/  UISETP.NE.AND UP0, UPT, UR4, 0xf, UPT ;  /* 0x0000000f0400788c */ /* 0x000fd2000bf05270 */
[----:B------:R-:W-:Y:S05]  /*11480*/  BRA.U !UP0, `(.L_x_43002) ;  /* 0x0000000108a47547 */ /* 0x000fea000b800000 */
[----:B------:R-:W-:-:S09]  /*11490*/  UISETP.NE.AND UP0, UPT, UR4, 0x17, UPT ;  /* 0x000000170400788c */ /* 0x000fd2000bf05270 */
[----:B------:R-:W-:Y:S05]  /*114a0*/  BRA.U !UP0, `(.L_x_43003) ;  /* 0x0000000108607547 */ /* 0x000fea000b800000 */
[----:B------:R-:W-:-:S09]  /*114b0*/  UISETP.NE.AND UP0, UPT, UR4, 0x18, UPT ;  /* 0x000000180400788c */ /* 0x000fd2000bf05270 */
[----:B------:R-:W-:Y:S05]  /*114c0*/  BRA.U UP0, `(.L_x_42991) ;  /* 0x0000000900107547 */ /* 0x000fea000b800000 */
[----:B0-----:R-:W3:Y:S01]  /*114d0*/  LDG.E.U8 R0, desc[UR36][R18.64] ;  /* 0x0000002412007981 */ /* 0x001ee2000c1e1100 */
        /* <DEDUP_REMOVED lines=19> */
[----:B------:R0:W3:Y:S01]  /*11610*/  F2F.F64.F32 R12, R3 ;  /* 0x00000003000c7310 */ /* 0x0000e20000201800 */
[----:B------:R-:W-:Y:S05]  /*11620*/  BRA `(.L_x_42992) ;  /* 0x0000000800207947 */ /* 0x000fea0003800000 */
.L_x_43003:
[----:B0-----:R-:W3:Y:S01]  /*11630*/  LDG.E.U8 R3, desc[UR36][R18.64] ;  /* 0x0000002412037981 */ /* 0x001ee2000c1e1100 */
        /* <DEDUP_REMOVED lines=12> */
[----:B------:R0:W3:Y:S01]  /*11700*/  F2F.F64.F32 R12, R0 ;  /* 0x00000000000c7310 */ /* 0x0000e20000201800 */
[----:B------:R-:W-:Y:S05]  /*11710*/  BRA `(.L_x_42992) ;  /* 0x0000000400e47947 */ /* 0x000fea0003800000 */
.L_x_43002:
[----:B0-----:R-:W3:Y:S01]  /*11720*/  LDG.E.U16 R0, desc[UR36][R18.64] ;  /* 0x0000002412007981 */ /* 0x001ee2000c1e1500 */
[----:B------:R-:W-:Y:S01]  /*11730*/  CS2R R14, SRZ ;  /* 0x00000000000e7805 */ /* 0x000fe2000001ff00 */
[----:B---3--:R-:W-:-:S04]  /*11740*/  IMAD.U32 R0, R0, 0x10000, RZ ;  /* 0x0001000000007824 */ /* 0x008fc800078e00ff */
[----:B------:R-:W-:-:S04]  /*11750*/  FMUL.FTZ R0, R0, 1 ;  /* 0x3f80000000007820 */ /* 0x000fc80000410000 */
[----:B------:R0:W3:Y:S01]  /*11760*/  F2F.F64.F32 R12, R0 ;  /* 0x00000000000c7310 */ /* 0x0000e20000201800 */
[----:B------:R-:W-:Y:S05]  /*11770*/  BRA `(.L_x_42992) ;  /* 0x0000000400cc7947 */ /* 0x000fea0003800000 */
.L_x_42999:
        /* <DEDUP_REMOVED lines=10> */
[----:B---3--:R-:W3:Y:S01]  /*11820*/  I2F.F64.U16 R12, R12 ;  /* 0x0000000c000c7312 */ /* 0x008ee20000101800 */
[----:B------:R-:W-:Y:S05]  /*11830*/  BRA `(.L_x_42992) ;  /* 0x00000004009c7947 */ /* 0x000fea0003800000 */
.L_x_43006:
        /* <DEDUP_REMOVED lines=9> */
[--C-:B0-----:R-:W-:Y:S01]  /*118d0*/  SHF.R.U32.HI R0, RZ, 0x3, R18.reuse ;  /* 0x00000003ff007819 */ /* 0x101fe20000011612 */
        /* <DEDUP_REMOVED lines=12> */
.L_x_43008:
[----:B------:R-:W-:Y:S05]  /*119a0*/  BSYNC.RECONVERGENT B0 ;  /* 0x0000000000007941 */ /* 0x000fea0003800200 */
.L_x_43007:
[----:B------:R-:W-:Y:S01]  /*119b0*/  IMAD.SHL.U32 R0, R0, 0x100000, RZ ;  /* 0x0010000000007824 */ /* 0x000fe200078e00ff */
[----:B------:R-:W-:-:S04]  /*119c0*/  LEA R2, R2, 0x3b800000, 0x17 ;  /* 0x3b80000002027811 */ /* 0x000fc800078eb8ff */
[----:B------:R-:W-:-:S05]  /*119d0*/  LOP3.LUT R0, R2, R0, R7, 0xfe, !PT ;  /* 0x0000000002007212 */ /* 0x000fca00078efe07 */
[----:B------:R-:W-:-:S04]  /*119e0*/  FMUL.FTZ R0, R0, 1 ;  /* 0x3f80000000007820 */ /* 0x000fc80000410000 */
[----:B------:R0:W3:Y:S01]  /*119f0*/  F2F.F64.F32 R12, R0 ;  /* 0x00000000000c7310 */ /* 0x0000e20000201800 */
[----:B------:R-:W-:Y:S05]  /*11a00*/  BRA `(.L_x_42992) ;  /* 0x0000000400287947 */ /* 0x000fea0003800000 */
.L_x_43005:
        /* <DEDUP_REMOVED lines=22> */
.L_x_43010:
[----:B------:R-:W-:Y:S05]  /*11b70*/  BSYNC.RECONVERGENT B0 ;  /* 0x0000000000007941 */ /* 0x000fea0003800200 */
.L_x_43009:
[----:B------:R-:W-:Y:S01]  /*11b80*/  IMAD.SHL.U32 R0, R0, 0x200000, RZ ;  /* 0x0020000000007824 */ /* 0x000fe200078e00ff */
[----:B------:R-:W-:-:S04]  /*11b90*/  LEA R2, R2, 0x37800000, 0x17 ;  /* 0x3780000002027811 */ /* 0x000fc800078eb8ff */
[----:B------:R-:W-:-:S05]  /*11ba0*/  LOP3.LUT R0, R2, R0, R7, 0xfe, !PT ;  /* 0x0000000002007212 */ /* 0x000fca00078efe07 */
[----:B------:R-:W-:-:S04]  /*11bb0*/  FMUL.FTZ R0, R0, 1 ;  /* 0x3f80000000007820 */ /* 0x000fc80000410000 */
[----:B------:R0:W3:Y:S01]  /*11bc0*/  F2F.F64.F32 R12, R0 ;  /* 0x00000000000c7310 */ /* 0x0000e20000201800 */
[----:B------:R-:W-:Y:S05]  /*11bd0*/  BRA `(.L_x_42992) ;  /* 0x0000000000b47947 */ /* 0x000fea0003800000 */
.L_x_43004:
[----:B------:R-:W-:-:S09]  /*11be0*/  UISETP.NE.AND UP0, UPT, UR4, 0x1c, UPT ;  /* 0x0000001c0400788c */ /* 0x000fd2000bf05270 */
[----:B------:R-:W-:Y:S05]  /*11bf0*/  BRA.U !UP0, `(.L_x_43011) ;  /* 0x0000000108a07547 */ /* 0x000fea000b800000 */
[----:B------:R-:W-:-:S09]  /*11c00*/  UISETP.NE.AND UP0, UPT, UR4, 0x1d, UPT ;  /* 0x0000001d0400788c */ /* 0x000fd2000bf05270 */
[----:B------:R-:W-:Y:S05]  /*11c10*/  BRA.U !UP0, `(.L_x_43012) ;  /* 0x0000000108887547 */ /* 0x000fea000b800000 */
[----:B------:R-:W-:-:S09]  /*11c20*/  UISETP.NE.AND UP0, UPT, UR4, 0x2c, UPT ;  /* 0x0000002c0400788c */ /* 0x000fd2000bf05270 */
[----:B------:R-:W-:Y:S05]  /*11c30*/  BRA.U UP0, `(.L_x_42991) ;  /* 0x0000000100347547 */ /* 0x000fea000b800000 */
[----:B0-----:R-:W3:Y:S01]  /*11c40*/  LDG.E.U8 R0, desc[UR36][R18.64] ;  /* 0x0000002412007981 */ /* 0x001ee2000c1e1100 */
[----:B------:R-:W-:Y:S01]  /*11c50*/  CS2R R14, SRZ ;  /* 0x00000000000e7805 */ /* 0x000fe2000001ff00 */
[----:B------:R-:W-:Y:S02]  /*11c60*/  IMAD.MOV.U32 R12, RZ, RZ, 0x0 ;  /* 0x00000000ff0c7424 */ /* 0x000fe400078e00ff */
[----:B------:R-:W-:Y:S01]  /*11c70*/  IMAD.MOV.U32 R13, RZ, RZ, 0x38000000 ;  /* 0x38000000ff0d7424 */ /* 0x000fe200078e00ff */
[----:B---3--:R-:W-:-:S13]  /*11c80*/  ISETP.NE.AND P0, PT, R0, RZ, PT ;  /* 0x000000ff0000720c */ /* 0x008fda0003f05270 */
[----:B------:R-:W-:Y:S05]  /*11c90*/  @!P0 BRA `(.L_x_42992) ;  /* 0x0000000000848947 */ /* 0x000fea0003800000 */
[----:B------:R-:W-:-:S13]  /*11ca0*/  ISETP.NE.AND P0, PT, R0, 0xff, PT ;  /* 0x000000ff0000780c */ /* 0x000fda0003f05270 */
[----:B------:R-:W-:Y:S01]  /*11cb0*/  @P0 SHF.L.U32 R0, R0, 0x17, RZ ;  /* 0x0000001700000819 */ /* 0x000fe200000006ff */
[----:B------:R-:W-:Y:S02]  /*11cc0*/  @!P0 IMAD.MOV.U32 R12, RZ, RZ, 0x20000000 ;  /* 0x20000000ff0c8424 */ /* 0x000fe400078e00ff */
[----:B------:R-:W-:Y:S02]  /*11cd0*/  @!P0 IMAD.MOV.U32 R13, RZ, RZ, 0x7ff80000 ;  /* 0x7ff80000ff0d8424 */ /* 0x000fe400078e00ff */
[----:B------:R-:W-:-:S04]  /*11ce0*/  @P0 FMUL.FTZ R0, R0, 1 ;  /* 0x3f80000000000820 */ /* 0x000fc80000410000 */
[----:B------:R0:W3:Y:S01]  /*11cf0*/  @P0 F2F.F64.F32 R12, R0 ;  /* 0x00000000000c0310 */ /* 0x0000e20000201800 */
[----:B------:R-:W-:Y:S05]  /*11d00*/  BRA `(.L_x_42992) ;  /* 0x0000000000687947 */ /* 0x000fea0003800000 */
.L_x_42991:
[----:B0-----:R-:W-:Y:S01]  /*11d10*/  MOV R0, 0x0 ;  /* 0x0000000000007802 */ /* 0x001fe20000000f00 */
[----:B------:R-:W0:Y:S01]  /*11d20*/  LDCU.64 UR4, c[0x4][0x198] ;  /* 0x01003300ff0477ac */ /* 0x000e220008000a00 */
[----:B------:R-:W-:Y:S02]  /*11d30*/  IMAD.MOV.U32 R8, RZ, RZ, 0x4e ;  /* 0x0000004eff087424 */ /* 0x000fe400078e00ff */
[----:B------:R3:W1:Y:S01]  /*11d40*/  LDC.64 R2, c[0x4][R0] ;  /* 0x0100000000027b82 */ /* 0x0006620000000a00 */
        /* <DEDUP_REMOVED lines=9> */
[----:B---3--:R-:W-:-:S07]  /*11de0*/  IMAD.U32 R11, RZ, RZ, UR9 ;  /* 0x00000009ff0b7e24 */ /* 0x008fce000f8e00ff */
[----:B------:R-:W-:-:S07]  /*11df0*/  LEPC R20, `(.L_x_43013) ;  /* 0x000000001014794e */ /* 0x000fce0000000000 */
[----:B-1---5:R-:W-:Y:S05]  /*11e00*/  CALL.ABS.NOINC R2 ;  /* 0x0000000002007343 */ /* 0x022fea0003c00000 */
.L_x_43013:
[----:B------:R-:W-:Y:S02]  /*11e10*/  CS2R R12, SRZ ;  /* 0x00000000000c7805 */ /* 0x000fe4000001ff00 */
[----:B------:R-:W-:Y:S01]  /*11e20*/  CS2R R14, SRZ ;  /* 0x00000000000e7805 */ /* 0x000fe2000001ff00 */
[----:B------:R-:W-:Y:S06]  /*11e30*/  BRA `(.L_x_42992) ;  /* 0x00000000001c7947 */ /* 0x000fec0003800000 */
.L_x_43012:
[----:B------:R-:W3:Y:S01]  /*11e40*/  LDG.E.64 R12, desc[UR36][R18.64] ;  /* 0x00000024120c7981 */ /* 0x000ee2000c1e1b00 */
[----:B------:R-:W-:Y:S01]  /*11e50*/  CS2R R14, SRZ ;  /* 0x00000000000e7805 */ /* 0x000fe2000001ff00 */
[----:B---3--:R-:W3:Y:S01]  /*11e60*/  I2F.F64.U64 R12, R12 ;  /* 0x0000000c000c7312 */ /* 0x008ee20000301800 */
[----:B------:R-:W-:Y:S05]  /*11e70*/  BRA `(.L_x_42992) ;  /* 0x00000000000c7947 */ /* 0x000fea0003800000 */
.L_x_43011:
[----:B------:R-:W3:Y:S01]  /*11e80*/  LDG.E R12, desc[UR36][R18.64] ;  /* 0x00000024120c7981 */ /* 0x000ee2000c1e1900 */
[----:B------:R-:W-:Y:S01]  /*11e90*/  CS2R R14, SRZ ;  /* 0x00000000000e7805 */ /* 0x000fe2000001ff00 */
[----:B---3--:R-:W3:Y:S06]  /*11ea0*/  I2F.F64.U32 R12, R12 ;  /* 0x0000000c000c7312 */ /* 0x008eec0000201800 */
.L_x_42992:
[----:B------:R-:W-:Y:S05]  /*11eb0*/  BSYNC.RECONVERGENT B7 ;  /* 0x0000000000077941 */ /* 0x000fea0003800200 */
.L_x_42986:
[----:B-12--5:R-:W-:Y:S01]  /*11ec0*/  DSETP.NAN.AND P0, PT, R26, R26, PT ;  /* 0x0000001a1a00722a */ /* 0x026fe20003f08000 */
[----:B------:R-:W-:Y:S05]  /*11ed0*/  BSSY.RECONVERGENT B1, `(.L_x_43014) ;  /* 0x00007a8000017945 */ /* 0x000fea0003800200 */
[----:B0---4-:R-:W-:-:S14]  /*11ee0*/  DSETP.NAN.OR P0, PT, R24, R24, P0 ;  /* 0x000000181800722a */ /* 0x011fdc0000708400 */
[----:B------:R-:W-:Y:S05]  /*11ef0*/  @P0 BRA `(.L_x_43015) ;  /* 0x0000006c00400947 */ /* 0x000fea0003800000 */
[----:B------:R-:W-:Y:S01]  /*11f00*/  DADD R6, -RZ, |R26| ;  /* 0x00000000ff067229 */ /* 0x000fe2000000051a */
[----:B------:R-:W-:Y:S01]  /*11f10*/  UMOV UR4, 0x85ebc8a0 ;  /* 0x85ebc8a000047882 */ /* 0x000fe20000000000 */
[----:B------:R-:W-:Y:S01]  /*11f20*/  DADD R8, -RZ, |R24| ;  /* 0x00000000ff087229 */ /* 0x000fe20000000518 */
[----:B------:R-:W-:Y:S01]  /*11f30*/  UMOV UR5, 0x7fd1ccf3 ;  /* 0x7fd1ccf300057882 */ /* 0x000fe20000000000 */
[----:B------:R-:W-:-:S08]  /*11f40*/  DSETP.GEU.AND P1, PT, |R24|, |R26|, PT ;  /* 0x4000001a1800722a */ /* 0x000fd00003f2e200 */
[----:B---3--:R-:W-:Y:S02]  /*11f50*/  FSEL R18, R8, R6, !P1 ;  /* 0x0000000608127208 */ /* 0x008fe40004800000 */
        /* <DEDUP_REMOVED lines=66> */
[----:B------:R-:W-:Y:S01]  /*12380*/  MOV R2, R5 ;  /* 0x0000000500027202 */ /* 0x000fe20000000f00 */
[----:B------:R-:W-:Y:S01]  /*12390*/  UMOV UR5, 0x3eb1380b ;  /* 0x3eb1380b00057882 */ /* 0x000fe20000000000 */
        /* <DEDUP_REMOVED lines=57> */
.L_x_43021:
        /* <DEDUP_REMOVED lines=22> */
.L_x_43024:
[----:B------:R-:W-:Y:S05]  /*12890*/  BSYNC.RECONVERGENT B3 ;  /* 0x0000000000037941 */ /* 0x000fea0003800200 */
.L_x_43023:
        /* <DEDUP_REMOVED lines=29> */
.L_x_43022:
[----:B------:R-:W-:Y:S05]  /*12a70*/  BSYNC.RECONVERGENT B2 ;  /* 0x0000000000027941 */ /* 0x000fea0003800200 */
.L_x_43020:
        /* <DEDUP_REMOVED lines=22> */
.L_x_43026:
[----:B------:R-:W-:Y:S05]  /*12be0*/  BSYNC.RECONVERGENT B2 ;  /* 0x0000000000027941 */ /* 0x000fea0003800200 */
.L_x_43025:
        /* <DEDUP_REMOVED lines=84> */
.L_x_43028:
[----:B------:R-:W-:Y:S02]  /*13130*/  FSEL R4, RZ, 3.37028055040000000000e+12, P0 ;  /* 0x54442d18ff047808 */ /* 0x000fe40000000000 */
[----:B------:R-:W-:-:S07]  /*13140*/  FSEL R5, RZ, 2.1426990032196044922, P0 ;  /* 0x400921fbff057808 */ /* 0x000fce0000000000 */
.L_x_43029:
[----:B------:R-:W-:Y:S05]  /*13150*/  BSYNC.RECONVERGENT B0 ;  /* 0x0000000000007941 */ /* 0x000fea0003800200 */
.L_x_43027:
[----:B------:R-:W-:Y:S01]  /*13160*/  DADD R24, |R26|, |R24| ;  /* 0x000000001a187229 */ /* 0x000fe20000000618 */
[----:B------:R-:W-:Y:S01]  /*13170*/  LOP3.LUT R27, R5, 0x80000000, R27, 0xb8, !PT ;  /* 0x80000000051b7812 */ /* 0x000fe200078eb81b */
[----:B------:R-:W-:-:S06]  /*13180*/  DMUL R2, R2, 0.5 ;  /* 0x3fe0000002027828 */ /* 0x000fcc0000000000 */
[----:B------:R-:W-:-:S06]  /*13190*/  DSETP.NAN.AND P0, PT, R24, R24, PT ;  /* 0x000000181800722a */ /* 0x000fcc0003f08000 */
[----:B------:R-:W-:Y:S02]  /*131a0*/  FSEL R4, R24, R4, P0 ;  /* 0x0000000418047208 */ /* 0x000fe40000000000 */
[----:B------:R-:W-:Y:S01]  /*131b0*/  FSEL R5, R25, R27, P0 ;  /* 0x0000001b19057208 */ /* 0x000fe20000000000 */
[----:B------:R-:W-:Y:S06]  /*131c0*/  BRA `(.L_x_43030) ;  /* 0x0000006400e07947 */ /* 0x000fec0003800000 */
.L_x_43019:
        /* <DEDUP_REMOVED lines=12> */
[----:B------:R-:W-:Y:S01]  /*13290*/  IMAD.MOV.U32 R31, RZ, RZ, -0x3ff ;  /* 0xfffffc01ff1f7424 */ /* 0x000fe200078e00ff */
[----:B------:R-:W-:Y:S01]  /*132a0*/  ISETP.GT.AND P0, PT, R7, 0xfffff, PT ;  /* 0x000fffff0700780c */ /* 0x000fe20003f04270 */
[----:B------:R-:W-:Y:S01]  /*132b0*/  IMAD.MOV.U32 R22, RZ, RZ, R6 ;  /* 0x000000ffff167224 */ /* 0x000fe200078e0006 */
[----:B------:R-:W-:Y:S01]  /*132c0*/  MOV R0, R7 ;  /* 0x0000000700007202 */ /* 0x000fe20000000f00 */
[----:B0-----:R-:W-:-:S10]  /*132d0*/  DFMA R8, -R20, R4, 1 ;  /* 0x3ff000001408742b */ /* 0x001fd40000000104 */
[----:B------:R-:W-:Y:S01]  /*132e0*/  @!P0 DMUL R6, R6, 1.80143985094819840000e+16 ;  /* 0x4350000006068828 */ /* 0x000fe20000000000 */
[----:B------:R-:W-:Y:S01]  /*132f0*/  @!P0 IMAD.MOV.U32 R31, RZ, RZ, -0x435 ;  /* 0xfffffbcbff1f8424 */ /* 0x000fe200078e00ff */
[----:B------:R-:W-:-:S08]  /*13300*/  DFMA R8, R8, R8, R8 ;  /* 0x000000080808722b */ /* 0x000fd00000000008 */
[----:B------:R-:W-:Y:S01]  /*13310*/  @!P0 IMAD.MOV.U32 R0, RZ, RZ, R7 ;  /* 0x000000ffff008224 */ /* 0x000fe200078e0007 */
[----:B------:R-:W-:Y:S01]  /*13320*/  DFMA R8, R4, R8, R4 ;  /* 0x000000080408722b */ /* 0x000fe20000000004 */
[----:B------:R-:W-:-:S07]  /*13330*/  @!P0 IMAD.MOV.U32 R22, RZ, RZ, R6 ;  /* 0x000000ffff168224 */ /* 0x000fce00078e0006 */
[----:B------:R-:W-:-:S08]  /*13340*/  DFMA R2, -R20, R8, 1 ;  /* 0x3ff000001402742b */ /* 0x000fd00000000108 */
        /* <DEDUP_REMOVED lines=12> */
[----:B------:R-:W-:Y:S02]  /*13410*/  FSETP.GT.AND P4, PT, |R7|, 1.469367938527859385e-39, PT ;  /* 0x001000000700780b */ /* 0x000fe40003f84200 */
[----:B------:R-:W-:Y:S01]  /*13420*/  @P2 FSEL R3, R3, -QNAN , P3 ;  /* 0xfff0000003032808 */ /* 0x000fe20001800000 */
[----:B------:R-:W-:Y:S10]  /*13430*/  @P2 BRA `(.L_x_43033) ;  /* 0x0000000400002947 */ /* 0x000ff40003800000 */
        /* <DEDUP_REMOVED lines=64> */
.L_x_43033:
[----:B------:R-:W-:Y:S05]  /*13840*/  BSYNC.RECONVERGENT B0 ;  /* 0x0000000000007941 */ /* 0x000fea0003800200 */
.L_x_43032:
[----:B------:R-:W-:Y:S04]  /*13850*/  BSSY.RECONVERGENT B2, `(.L_x_43034) ;  /* 0x0000008000027945 */ /* 0x000fe80003800200 */
[----:B------:R-:W-:Y:S05]  /*13860*/  @P4 BRA P5, `(.L_x_43035) ;  /* 0x0000000000184947 */ /* 0x000fea0002800000 */
[----:B------:R-:W-:Y:S01]  /*13870*/  IMAD.MOV.U32 R6, RZ, RZ, R18 ;  /* 0x000000ffff067224 */ /* 0x000fe200078e0012 */
[----:B------:R-:W-:Y:S01]  /*13880*/  MOV R0, 0x138d0 ;  /* 0x000138d000007802 */ /* 0x000fe20000000f00 */
[----:B------:R-:W-:Y:S02]  /*13890*/  IMAD.MOV.U32 R5, RZ, RZ, R19 ;  /* 0x000000ffff057224 */ /* 0x000fe400078e0013 */
[----:B------:R-:W-:Y:S02]  /*138a0*/  IMAD.MOV.U32 R7, RZ, RZ, R20 ;  /* 0x000000ffff077224 */ /* 0x000fe400078e0014 */
[----:B------:R-:W-:-:S07]  /*138b0*/  IMAD.MOV.U32 R4, RZ, RZ, R21 ;  /* 0x000000ffff047224 */ /* 0x000fce00078e0015 */
[----:B------:R-:W-:Y:S05]  /*138c0*/  CALL.REL.NOINC `($__internal_84_$__cuda_sm20_div_rn_f64_full) ;  /* 0x0000026400347944 */ /* 0x000fea0003c00000 */
.L_x_43035:
[----:B------:R-:W-:Y:S05]  /*138d0*/  BSYNC.RECONVERGENT B2 ;  /* 0x0000000000027941 */ /* 0x000fea0003800200 */
.L_x_43034:
        /* <DEDUP_REMOVED lines=84> */
.L_x_43037:
[----:B------:R-:W-:Y:S02]  /*13e20*/  FSEL R4, RZ, 3.37028055040000000000e+12, P0 ;  /* 0x54442d18ff047808 */ /* 0x000fe40000000000 */
[----:B------:R-:W-:-:S07]  /*13e30*/  FSEL R5, RZ, 2.1426990032196044922, P0 ;  /* 0x400921fbff057808 */ /* 0x000fce0000000000 */
.L_x_43038:
[----:B------:R-:W-:Y:S05]  /*13e40*/  BSYNC.RECONVERGENT B0 ;  /* 0x0000000000007941 */ /* 0x000fea0003800200 */
.L_x_43036:
[----:B------:R-:W-:Y:S01]  /*13e50*/  DADD R24, |R26|, |R24| ;  /* 0x000000001a187229 */ /* 0x000fe20000000618 */
[----:B------:R-:W-:Y:S01]  /*13e60*/  LOP3.LUT R27, R5, 0x80000000, R27, 0xb8, !PT ;  /* 0x80000000051b7812 */ /* 0x000fe200078eb81b */
[----:B------:R-:W-:-:S06]  /*13e70*/  DMUL R2, R2, 0.5 ;  /* 0x3fe0000002027828 */ /* 0x000fcc0000000000 */
[----:B------:R-:W-:-:S06]  /*13e80*/  DSETP.NAN.AND P0, PT, R24, R24, PT ;  /* 0x000000181800722a */ /* 0x000fcc0003f08000 */
[----:B------:R-:W-:Y:S02]  /*13e90*/  FSEL R4, R24, R4, P0 ;  /* 0x0000000418047208 */ /* 0x000fe40000000000 */
[----:B------:R-:W-:Y:S01]  /*13ea0*/  FSEL R5, R25, R27, P0 ;  /* 0x0000001b19057208 */ /* 0x000fe20000000000 */
[----:B------:R-:W-:Y:S06]  /*13eb0*/  BRA `(.L_x_43030) ;  /* 0x0000005800a47947 */ /* 0x000fec0003800000 */
.L_x_43031:
[----:B------:R-:W-:Y:S01]  /*13ec0*/  LOP3.LUT R3, R21, 0xfffffff8, RZ, 0xc0, !PT ;  /* 0xfffffff815037812 */ /* 0x000fe200078ec0ff */
[----:B------:R-:W-:Y:S01]  /*13ed0*/  IMAD.MOV.U32 R2, RZ, RZ, RZ ;  /* 0x000000ffff027224 */ /* 0x000fe200078e00ff */
[----:B------:R-:W-:Y:S01]  /*13ee0*/  LOP3.LUT R9, R19, 0xfffffff8, RZ, 0xc0, !PT ;  /* 0xfffffff813097812 */ /* 0x000fe200078ec0ff */
[----:B------:R-:W-:Y:S01]  /*13ef0*/  IMAD.MOV.U32 R8, RZ, RZ, RZ ;  /* 0x000000ffff087224 */ /* 0x000fe200078e00ff */
[----:B------:R-:W-:Y:S01]  /*13f00*/  MOV R6, RZ ;  /* 0x000000ff00067202 */ /* 0x000fe20000000f00 */
[----:B------:R-:W-:Y:S01]  /*13f10*/  IMAD.MOV.U32 R22, RZ, RZ, RZ ;  /* 0x000000ffff167224 */ /* 0x000fe200078e00ff */
[----:B------:R-:W-:Y:S01]  /*13f20*/  BSSY.RECONVERGENT B0, `(.L_x_43039) ;  /* 0x0000064000007945 */ /* 0x000fe20003800200 */
        /* <DEDUP_REMOVED lines=22> */
.L_x_43040:
        /* <DEDUP_REMOVED lines=78> */
.L_x_43039:
        /* <DEDUP_REMOVED lines=50> */
[----:B------:R-:W-:Y:S01]  /*14890*/  @P0 IMAD.MOV.U32 R3, RZ, RZ, R5 ;  /* 0x000000ffff030224 */ /* 0x000fe200078e0005 */
[----:B------:R-:W-:Y:S01]  /*148a0*/  LOP3.LUT R28, R29, 0x80000000, RZ, 0x3c, !PT ;  /* 0x800000001d1c7812 */ /* 0x000fe200078e3cff */
[----:B------:R-:W-:-:S04]  /*148b0*/  IMAD.MOV.U32 R29, RZ, RZ, 0x43300000 ;  /* 0x43300000ff1d7424 */ /* 0x000fc800078e00ff */
        /* <DEDUP_REMOVED lines=48> */
.L_x_43042:
        /* <DEDUP_REMOVED lines=22> */
.L_x_43045:
[----:B------:R-:W-:Y:S05]  /*14d20*/  BSYNC.RECONVERGENT B3 ;  /* 0x0000000000037941 */ /* 0x000fea0003800200 */
.L_x_43044:
        /* <DEDUP_REMOVED lines=29> */
.L_x_43043:
[----:B------:R-:W-:Y:S05]  /*14f00*/  BSYNC.RECONVERGENT B2 ;  /* 0x0000000000027941 */ /* 0x000fea0003800200 */
.L_x_43041:
        /* <DEDUP_REMOVED lines=22> */
.L_x_43047:
[----:B------:R-:W-:Y:S05]  /*15070*/  BSYNC.RECONVERGENT B2 ;  /* 0x0000000000027941 */ /* 0x000fea0003800200 */
.L_x_43046:
        /* <DEDUP_REMOVED lines=84> */
.L_x_43049:
[----:B------:R-:W-:Y:S02]  /*155c0*/  FSEL R4, RZ, 3.37028055040000000000e+12, P0 ;  /* 0x54442d18ff047808 */ /* 0x000fe40000000000 */
[----:B------:R-:W-:-:S07]  /*155d0*/  FSEL R5, RZ, 2.1426990032196044922, P0 ;  /* 0x400921fbff057808 */ /* 0x000fce0000000000 */
.L_x_43050:
[----:B------:R-:W-:Y:S05]  /*155e0*/  BSYNC.RECONVERGENT B0 ;  /* 0x0000000000007941 */ /* 0x000fea0003800200 */
.L_x_43048:
[----:B------:R-:W-:Y:S01]  /*155f0*/  DADD R24, |R26|, |R24| ;  /* 0x000000001a187229 */ /* 0x000fe20000000618 */
[----:B------:R-:W-:Y:S01]  /*15600*/  LOP3.LUT R27, R5, 0x80000000, R27, 0xb8, !PT ;  /* 0x80000000051b7812 */ /* 0x000fe200078eb81b */
[----:B------:R-:W-:-:S06]  /*15610*/  DMUL R2, R2, 0.5 ;  /* 0x3fe0000002027828 */ /* 0x000fcc0000000000 */
[----:B------:R-:W-:-:S06]  /*15620*/  DSETP.NAN.AND P0, PT, R24, R24, PT ;  /* 0x000000181800722a */ /* 0x000fcc0003f08000 */
[----:B------:R-:W-:Y:S02]  /*15630*/  FSEL R4, R24, R4, P0 ;  /* 0x0000000418047208 */ /* 0x000fe40000000000 */
[----:B------:R-:W-:Y:S01]  /*15640*/  FSEL R5, R25, R27, P0 ;  /* 0x0000001b19057208 */ /* 0x000fe20000000000 */
[----:B------:R-:W-:Y:S06]  /*15650*/  BRA `(.L_x_43030) ;  /* 0x0000004000bc7947 */ /* 0x000fec0003800000 */
.L_x_43018:
        /* <DEDUP_REMOVED lines=15> */
[----:B------:R-:W-:Y:S01]  /*15750*/  IMAD.MOV.U32 R23, RZ, RZ, R32 ;  /* 0x000000ffff177224 */ /* 0x000fe200078e0020 */
[----:B------:R-:W-:Y:S01]  /*15760*/  LOP3.LUT R3, R0, 0x7fd00000, RZ, 0x3c, !PT ;  /* 0x7fd0000000037812 */ /* 0x000fe200078e3cff */
[----:B------:R-:W-:Y:S01]  /*15770*/  IMAD.MOV.U32 R30, RZ, RZ, 0x1 ;  /* 0x00000001ff1e7424 */ /* 0x000fe200078e00ff */
[----:B------:R-:W-:Y:S01]  /*15780*/  SEL R28, R8, R6, P2 ;  /* 0x00000006081c7207 */ /* 0x000fe20001000000 */
[----:B------:R-:W-:Y:S01]  /*15790*/  IMAD.U32 R6, RZ, RZ, UR6 ;  /* 0x00000006ff067e24 */ /* 0x000fe2000f8e00ff */
[----:B------:R-:W-:Y:S01]  /*157a0*/  ISETP.GE.U32.AND P3, PT, R32, 0x7ff00000, PT ;  /* 0x7ff000002000780c */ /* 0x000fe20003f66070 */
[----:B------:R-:W-:Y:S01]  /*157b0*/  BSSY.RECONVERGENT B0, `(.L_x_43051) ;  /* 0x0000075000007945 */ /* 0x000fe20003800200 */
        /* <DEDUP_REMOVED lines=21> */
[----:B------:R-:W-:Y:S01]  /*15910*/  DFMA R2, R30, R2, R30 ;  /* 0x000000021e02722b */ /* 0x000fe2000000001e */
[----:B------:R-:W-:-:S05]  /*15920*/  IMAD.MOV.U32 R31, RZ, RZ, -0x3ff ;  /* 0xfffffc01ff1f7424 */ /* 0x000fca00078e00ff */
[----:B------:R-:W-:Y:S01]  /*15930*/  DMUL R8, R4, R8 ;  /* 0x0000000804087228 */ /* 0x000fe20000000000 */
[----:B------:R-:W-:Y:S02]  /*15940*/  LOP3.LUT R5, R0, 0x100000, RZ, 0xfc, !PT ;  /* 0x0010000000057812 */ /* 0x000fe400078efcff */
[----:B------:R-:W-:-:S06]  /*15950*/  MOV R4, RZ ;  /* 0x000000ff00047202 */ /* 0x000fcc0000000f00 */
[----:B------:R-:W-:Y:S02]  /*15960*/  DMUL R8, R8, R4 ;  /* 0x0000000408087228 */ /* 0x000fe40000000000 */
[----:B------:R-:W-:-:S08]  /*15970*/  DFMA R4, -R20, R2, 1 ;  /* 0x3ff000001404742b */ /* 0x000fd00000000102 */
[----:B------:R-:W-:Y:S01]  /*15980*/  @!P3 FSEL R32, R29, R9, !P2 ;  /* 0x000000091d20b208 */ /* 0x000fe20005000000 */
[----:B------:R-:W-:Y:S01]  /*15990*/  DFMA R4, R2, R4, R2 ;  /* 0x000000040204722b */ /* 0x000fe20000000002 */
[----:B------:R-:W-:Y:S02]  /*159a0*/  @!P3 FSEL R22, R28, R8, !P2 ;  /* 0x000000081c16b208 */ /* 0x000fe40005000000 */
[----:B------:R-:W-:Y:S01]  /*159b0*/  ISETP.GT.AND P0, PT, R32, 0xfffff, PT ;  /* 0x000fffff2000780c */ /* 0x000fe20003f04270 */
[----:B------:R-:W-:Y:S02]  /*159c0*/  IMAD.MOV.U32 R7, RZ, RZ, R32 ;  /* 0x000000ffff077224 */ /* 0x000fe400078e0020 */
[----:B------:R-:W-:Y:S02]  /*159d0*/  IMAD.MOV.U32 R6, RZ, RZ, R22 ;  /* 0x000000ffff067224 */ /* 0x000fe400078e0016 */
[----:B------:R-:W-:-:S08]  /*159e0*/  DMUL R2, R18, R4 ;  /* 0x0000000412027228 */ /* 0x000fd00000000000 */
[----:B------:R-:W-:Y:S01]  /*159f0*/  @!P0 DMUL R6, R6, 1.80143985094819840000e+16 ;  /* 0x4350000006068828 */ /* 0x000fe20000000000 */
[----:B------:R-:W-:Y:S01]  /*15a00*/  @!P0 IMAD.MOV.U32 R31, RZ, RZ, -0x435 ;  /* 0xfffffbcbff1f8424 */ /* 0x000fe200078e00ff */
[----:B------:R-:W-:-:S08]  /*15a10*/  DFMA R8, -R20, R2, R18 ;  /* 0x000000021408722b */ /* 0x000fd00000000112 */
[----:B------:R-:W-:Y:S01]  /*15a20*/  @!P0 IMAD.MOV.U32 R32, RZ, RZ, R7 ;  /* 0x000000ffff208224 */ /* 0x000fe200078e0007 */
[----:B------:R-:W-:Y:S01]  /*15a30*/  DFMA R4, R4, R8, R2 ;  /* 0x000000080404722b */ /* 0x000fe20000000002 */
[----:B------:R-:W-:Y:S02]  /*15a40*/  @!P0 IMAD.MOV.U32 R22, RZ, RZ, R6 ;  /* 0x000000ffff168224 */ /* 0x000fe400078e0006 */
[----:B------:R-:W-:-:S05]  /*15a50*/  VIADD R0, R32, 0xffffffff ;  /* 0xffffffff20007836 */ /* 0x000fca0000000000 */
[----:B------:R-:W-:Y:S02]  /*15a60*/  ISETP.GE.U32.AND P2, PT, R0, 0x7fefffff, PT ;  /* 0x7fefffff0000780c */ /* 0x000fe40003f46070 */
[----:B------:R-:W-:-:S05]  /*15a70*/  FFMA R0, RZ, R21, R5 ;  /* 0x00000015ff007223 */ /* 0x000fca0000000005 */
[----:B------:R-:W-:-:S06]  /*15a80*/  FSETP.GT.AND P4, PT, |R0|, 1.469367938527859385e-39, PT ;  /* 0x001000000000780b */ /* 0x000fcc0003f84200 */
        /* <DEDUP_REMOVED lines=71> */
.L_x_43052:
[----:B------:R-:W-:Y:S05]  /*15f00*/  BSYNC.RECONVERGENT B0 ;  /* 0x0000000000007941 */ /* 0x000fea0003800200 */
.L_x_43051:
        /* <DEDUP_REMOVED lines=8> */
.L_x_43054:
[----:B------:R-:W-:Y:S05]  /*15f90*/  BSYNC.RECONVERGENT B2 ;  /* 0x0000000000027941 */ /* 0x000fea0003800200 */
.L_x_43053:
        /* <DEDUP_REMOVED lines=84> */
.L_x_43056:
[----:B------:R-:W-:Y:S02]  /*164e0*/  FSEL R4, RZ, 3.37028055040000000000e+12, P0 ;  /* 0x54442d18ff047808 */ /* 0x000fe40000000000 */
[----:B------:R-:W-:-:S07]  /*164f0*/  FSEL R5, RZ, 2.1426990032196044922, P0 ;  /* 0x400921fbff057808 */ /* 0x000fce0000000000 */
.L_x_43057:
[----:B------:R-:W-:Y:S05]  /*16500*/  BSYNC.RECONVERGENT B0 ;  /* 0x0000000000007941 */ /* 0x000fea0003800200 */
.L_x_43055:
[----:B------:R-:W-:Y:S01]  /*16510*/  DADD R24, |R26|, |R24| ;  /* 0x000000001a187229 */ /* 0x000fe20000000618 */
[----:B------:R-:W-:-:S07]  /*16520*/  LOP3.LUT R27, R5, 0x80000000, R27, 0xb8, !PT ;  /* 0x80000000051b7812 */ /* 0x000fce00078eb81b */
[----:B------:R-:W-:-:S06]  /*16530*/  DSETP.NAN.AND P0, PT, R24, R24, PT ;  /* 0x000000181800722a */ /* 0x000fcc0003f08000 */
[----:B------:R-:W-:Y:S02]  /*16540*/  FSEL R4, R24, R4, P0 ;  /* 0x0000000418047208 */ /* 0x000fe40000000000 */
[----:B------:R-:W-:Y:S01]  /*16550*/  FSEL R5, R25, R27, P0 ;  /* 0x0000001b19057208 */ /* 0x000fe20000000000 */
[----:B------:R-:W-:Y:S06]  /*16560*/  BRA `(.L_x_43030) ;  /* 0x0000003000f87947 */ /* 0x000fec0003800000 */
.L_x_43017:
        /* <DEDUP_REMOVED lines=94> */
.L_x_43060:
        /* <DEDUP_REMOVED lines=22> */
.L_x_43063:
[----:B------:R-:W-:Y:S05]  /*16cb0*/  BSYNC.RECONVERGENT B3 ;  /* 0x0000000000037941 */ /* 0x000fea0003800200 */
.L_x_43062:
        /* <DEDUP_REMOVED lines=29> */
.L_x_43061:
[----:B------:R-:W-:Y:S05]  /*16e90*/  BSYNC.RECONVERGENT B2 ;  /* 0x0000000000027941 */ /* 0x000fea0003800200 */
.L_x_43059:
        /* <DEDUP_REMOVED lines=75> */
[----:B------:R-:W-:Y:S01]  /*17350*/  MOV R8, 0x4002d97c ;  /* 0x4002d97c00087802 */ /* 0x000fe20000000f00 */
[----:B------:R-:W-:Y:S01]  /*17360*/  DADD R6, |R26|, |R24| ;  /* 0x000000001a067229 */ /* 0x000fe20000000618 */
[----:B------:R-:W-:Y:S02]  /*17370*/  FSEL R9, R0, 3.37028055040000000000e+12, !P0 ;  /* 0x54442d1800097808 */ /* 0x000fe40004000000 */
[----:B------:R-:W-:-:S05]  /*17380*/  FSEL R11, R8, 1.8213495016098022461, !P0 ;  /* 0x3fe921fb080b7808 */ /* 0x000fca0004000000 */
        /* <DEDUP_REMOVED lines=8> */
.L_x_43058:
        /* <DEDUP_REMOVED lines=88> */
.L_x_43016:
        /* <DEDUP_REMOVED lines=25> */
.L_x_43065:
[----:B------:R-:W-:Y:S05]  /*17b20*/  BSYNC.RECONVERGENT B2 ;  /* 0x0000000000027941 */ /* 0x000fea0003800200 */
.L_x_43064:
        /* <DEDUP_REMOVED lines=23> */
.L_x_43067:
[----:B------:R-:W-:Y:S05]  /*17ca0*/  BSYNC.RECONVERGENT B2 ;  /* 0x0000000000027941 */ /* 0x000fea0003800200 */
.L_x_43066:
        /* <DEDUP_REMOVED lines=35> */
[----:B------:R-:W-:Y:S01]  /*17ee0*/  HFMA2 R6, -RZ, RZ, 0, 0 ;  /* 0x00000000ff067431 */ /* 0x000fe200000001ff */
        /* <DEDUP_REMOVED lines=12> */
[----:B------:R-:W-:Y:S01]  /*17fb0*/  LOP3.LUT R5, R0, 0x100000, RZ, 0xfc, !PT ;  /* 0x0010000000057812 */ /* 0x000fe200078efcff */
[----:B------:R-:W-:-:S06]  /*17fc0*/  IMAD.MOV.U32 R4, RZ, RZ, RZ ;  /* 0x000000ffff047224 */ /* 0x000fcc00078e00ff */
[----:B------:R-:W-:Y:S02]  /*17fd0*/  DMUL R8, R8, R4 ;  /* 0x0000000408087228 */ /* 0x000fe40000000000 */
[----:B------:R-:W-:-:S08]  /*17fe0*/  DFMA R4, -R20, R2, 1 ;  /* 0x3ff000001404742b */ /* 0x000fd00000000102 */
[----:B------:R-:W-:Y:S01]  /*17ff0*/  @!P2 FSEL R32, R29, R9, !P1 ;  /* 0x000000091d20a208 */ /* 0x000fe20004800000 */
[----:B------:R-:W-:Y:S01]  /*18000*/  DFMA R4, R2, R4, R2 ;  /* 0x000000040204722b */ /* 0x000fe20000000002 */
[----:B------:R-:W-:Y:S01]  /*18010*/  @!P2 FSEL R22, R28, R8, !P1 ;  /* 0x000000081c16a208 */ /* 0x000fe20004800000 */
[----:B------:R-:W-:Y:S01]  /*18020*/  DSETP.GEU.AND P1, PT, |R24|, |R26|, PT ;  /* 0x4000001a1800722a */ /* 0x000fe20003f2e200 */
        /* <DEDUP_REMOVED lines=85> */
.L_x_43069:
[----:B------:R-:W-:Y:S05]  /*18580*/  BSYNC.RECONVERGENT B0 ;  /* 0x0000000000007941 */ /* 0x000fea0003800200 */
.L_x_43068:
        /* <DEDUP_REMOVED lines=8> */
.L_x_43071:
[----:B------:R-:W-:Y:S05]  /*18610*/  BSYNC.RECONVERGENT B2 ;  /* 0x0000000000027941 */ /* 0x000fea0003800200 */
.L_x_43070:
        /* <DEDUP_REMOVED lines=84> */
.L_x_43073:
[----:B------:R-:W-:Y:S02]  /*18b60*/  FSEL R4, RZ, 3.37028055040000000000e+12, P0 ;  /* 0x54442d18ff047808 */ /* 0x000fe40000000000 */
[----:B------:R-:W-:-:S07]  /*18b70*/  FSEL R5, RZ, 2.1426990032196044922, P0 ;  /* 0x400921fbff057808 */ /* 0x000fce0000000000 */
.L_x_43074:
[----:B------:R-:W-:Y:S05]  /*18b80*/  BSYNC.RECONVERGENT B0 ;  /* 0x0000000000007941 */ /* 0x000fea0003800200 */
.L_x_43072:
[----:B------:R-:W-:Y:S01]  /*18b90*/  DADD R24, |R26|, |R24| ;  /* 0x000000001a187229 */ /* 0x000fe20000000618 */
[----:B------:R-:W-:Y:S01]  /*18ba0*/  LOP3.LUT R27, R5, 0x80000000, R27, 0xb8, !PT ;  /* 0x80000000051b7812 */ /* 0x000fe200078eb81b */
[----:B------:R-:W-:-:S06]  /*18bb0*/  DADD R2, R2, 1 ;  /* 0x3ff0000002027429 */ /* 0x000fcc0000000000 */
[----:B------:R-:W-:-:S06]  /*18bc0*/  DSETP.NAN.AND P0, PT, R24, R24, PT ;  /* 0x000000181800722a */ /* 0x000fcc0003f08000 */
[----:B------:R-:W-:Y:S02]  /*18bd0*/  FSEL R4, R24, R4, P0 ;  /* 0x0000000418047208 */ /* 0x000fe40000000000 */
[----:B------:R-:W-:Y:S01]  /*18be0*/  FSEL R5, R25, R27, P0 ;  /* 0x0000001b19057208 */ /* 0x000fe20000000000 */
[----:B------:R-:W-:Y:S06]  /*18bf0*/  BRA `(.L_x_43030) ;  /* 0x0000000c00547947 */ /* 0x000fec0003800000 */
.L_x_43015:
        /* <DEDUP_REMOVED lines=8> */
[----:B---3--:R-:W-:Y:S02]  /*18c80*/  FSEL R19, R11, R21, P1 ;  /* 0x000000150b137208 */ /* 0x008fe40000800000 */
        /* <DEDUP_REMOVED lines=41> */
[----:B------:R-:W-:Y:S01]  /*18f20*/  IMAD.MOV.U32 R23, RZ, RZ, 0x3ed0ee25 ;  /* 0x3ed0ee25ff177424 */ /* 0x000fe200078e00ff */
[----:B------:R-:W-:Y:S01]  /*18f30*/  LOP3.LUT R3, R2, 0x3ff00000, RZ, 0xfc, !PT ;  /* 0x3ff0000002037812 */ /* 0x000fe200078efcff */
[----:B------:R-:W-:Y:S01]  /*18f40*/  IMAD.MOV.U32 R2, RZ, RZ, R22 ;  /* 0x000000ffff027224 */ /* 0x000fe200078e0016 */
[----:B------:R-:W-:Y:S01]  /*18f50*/  UMOV UR5, 0x3eb1380b ;  /* 0x3eb1380b00057882 */ /* 0x000fe20000000000 */
[----:B------:R-:W-:Y:S01]  /*18f60*/  IMAD.MOV.U32 R22, RZ, RZ, -0x748574fc ;  /* 0x8b7a8b04ff167424 */ /* 0x000fe200078e00ff */
        /* <DEDUP_REMOVED lines=56> */
.L_x_43076:
[----:B------:R-:W-:Y:S05]  /*192f0*/  BSYNC.RECONVERGENT B0 ;  /* 0x0000000000007941 */ /* 0x000fea0003800200 */
.L_x_43075:
        /* <DEDUP_REMOVED lines=8> */
.L_x_43078:
[----:B------:R-:W-:Y:S05]  /*19380*/  BSYNC.RECONVERGENT B2 ;  /* 0x0000000000027941 */ /* 0x000fea0003800200 */
.L_x_43077:
        /* <DEDUP_REMOVED lines=84> */
.L_x_43080:
[----:B------:R-:W-:Y:S02]  /*198d0*/  FSEL R4, RZ, 3.37028055040000000000e+12, P0 ;  /* 0x54442d18ff047808 */ /* 0x000fe40000000000 */
[----:B------:R-:W-:-:S07]  /*198e0*/  FSEL R5, RZ, 2.1426990032196044922, P0 ;  /* 0x400921fbff057808 */ /* 0x000fce0000000000 */
.L_x_43081:
[----:B------:R-:W-:Y:S05]  /*198f0*/  BSYNC.RECONVERGENT B0 ;  /* 0x0000000000007941 */ /* 0x000fea0003800200 */
.L_x_43079:
[----:B------:R-:W-:Y:S01]  /*19900*/  DADD R24, |R26|, |R24| ;  /* 0x000000001a187229 */ /* 0x000fe20000000618 */
[----:B------:R-:W-:-:S07]  /*19910*/  LOP3.LUT R27, R5, 0x80000000, R27, 0xb8, !PT ;  /* 0x80000000051b7812 */ /* 0x000fce00078eb81b */
[----:B------:R-:W-:-:S06]  /*19920*/  DSETP.NAN.AND P0, PT, R24, R24, PT ;  /* 0x000000181800722a */ /* 0x000fcc0003f08000 */
[----:B------:R-:W-:Y:S02]  /*19930*/  FSEL R4, R24, R4, P0 ;  /* 0x0000000418047208 */ /* 0x000fe40000000000 */
[----:B------:R-:W-:-:S07]  /*19940*/  FSEL R5, R25, R27, P0 ;  /* 0x0000001b19057208 */ /* 0x000fce0000000000 */
.L_x_43030:
[----:B------:R-:W-:Y:S05]  /*19950*/  BSYNC.RECONVERGENT B1 ;  /* 0x0000000000017941 */ /* 0x000fea0003800200 */
.L_x_43014:
[C---:B------:R-:W-:Y:S01]  /*19960*/  DMUL R22, R4.reuse, R12 ;  /* 0x0000000c04167228 */ /* 0x040fe20000000000 */
[----:B------:R-:W-:Y:S01]  /*19970*/  BSSY.RECONVERGENT B2, `(.L_x_43082) ;  /* 0x0000244000027945 */ /* 0x000fe20003800200 */
[----:B------:R-:W-:-:S06]  /*19980*/  DMUL R4, R4, R14 ;  /* 0x0000000e04047228 */ /* 0x000fcc0000000000 */
[C---:B------:R-:W-:Y:S02]  /*19990*/  DFMA R22, R2.reuse, R14, R22 ;  /* 0x0000000e0216722b */ /* 0x040fe40000000016 */
[----:B------:R-:W-:-:S08]  /*199a0*/  DFMA R12, R2, R12, -R4 ;  /* 0x0000000c020c722b */ /* 0x000fd00000000804 */
        /* <DEDUP_REMOVED lines=70> */
.L_x_43088:
[----:B------:R-:W-:Y:S05]  /*19e10*/  BSYNC.RECONVERGENT B0 ;  /* 0x0000000000007941 */ /* 0x000fea0003800200 */
.L_x_43087:
        /* <DEDUP_REMOVED lines=25> */
.L_x_43092:
[----:B------:R-:W-:Y:S05]  /*19fb0*/  BSYNC.RECONVERGENT B4 ;  /* 0x0000000000047941 */ /* 0x000fea0003800200 */
.L_x_43091:
[----:B------:R-:W-:Y:S01]  /*19fc0*/  VIADD R0, R0, 0x1 ;  /* 0x0000000100007836 */ /* 0x000fe20000000000 */
[----:B------:R-:W-:Y:S06]  /*19fd0*/  BRA `(.L_x_43093) ;  /* 0x0000000000087947 */ /* 0x000fec0003800000 */
.L_x_43090:
[----:B------:R-:W-:Y:S01]  /*19fe0*/  DMUL R4, RZ, R22 ;  /* 0x00000016ff047228 */ /* 0x000fe20000000000 */
[----:B------:R-:W-:-:S10]  /*19ff0*/  IMAD.MOV.U32 R0, RZ, RZ, 0x1 ;  /* 0x00000001ff007424 */ /* 0x000fd400078e00ff */
.L_x_43093:
[----:B------:R-:W-:Y:S05]  /*1a000*/  BSYNC.RECONVERGENT B3 ;  /* 0x0000000000037941 */ /* 0x000fea0003800200 */
.L_x_43089:
        /* <DEDUP_REMOVED lines=52> */
[----:B------:R-:W-:Y:S05]  /*1a350*/  BRA `(.L_x_43096) ;  /* 0x0000000000087947 */ /* 0x000fea0003800000 */
.L_x_43095:
[----:B------:R-:W-:Y:S01]  /*1a360*/  DMUL R2, RZ, R22 ;  /* 0x00000016ff027228 */ /* 0x000fe20000000000 */
[----:B------:R-:W-:-:S10]  /*1a370*/  IMAD.MOV.U32 R0, RZ, RZ, RZ ;  /* 0x000000ffff007224 */ /* 0x000fd400078e00ff */
.L_x_43096:
[----:B------:R-:W-:Y:S05]  /*1a380*/  BSYNC.RECONVERGENT B3 ;  /* 0x0000000000037941 */ /* 0x000fea0003800200 */
.L_x_43094:
        /* <DEDUP_REMOVED lines=32> */
.L_x_43086:
        /* <DEDUP_REMOVED lines=61> */
.L_x_43099:
[----:B------:R-:W-:Y:S05]  /*1a960*/  BSYNC.RECONVERGENT B0 ;  /* 0x0000000000007941 */ /* 0x000fea0003800200 */
.L_x_43098:
        /* <DEDUP_REMOVED lines=37> */
.L_x_43103:
[----:B------:R-:W-:Y:S05]  /*1abc0*/  BSYNC.RECONVERGENT B4 ;  /* 0x0000000000047941 */ /* 0x000fea0003800200 */
.L_x_43102:
[----:B------:R-:W-:Y:S01]  /*1abd0*/  VIADD R0, R4, 0x1 ;  /* 0x0000000104007836 */ /* 0x000fe20000000000 */
[----:B------:R-:W-:Y:S06]  /*1abe0*/  BRA `(.L_x_43104) ;  /* 0x0000000000087947 */ /* 0x000fec0003800000 */
.L_x_43101:
[----:B------:R-:W-:Y:S01]  /*1abf0*/  DMUL R2, RZ, R22 ;  /* 0x00000016ff027228 */ /* 0x000fe20000000000 */
[----:B------:R-:W-:-:S10]  /*1ac00*/  IMAD.MOV.U32 R0, RZ, RZ, 0x1 ;  /* 0x00000001ff007424 */ /* 0x000fd400078e00ff */
.L_x_43104:
[----:B------:R-:W-:Y:S05]  /*1ac10*/  BSYNC.RECONVERGENT B3 ;  /* 0x0000000000037941 */ /* 0x000fea0003800200 */
.L_x_43100:
        /* <DEDUP_REMOVED lines=55> */
.L_x_43106:
[----:B------:R-:W-:Y:S01]  /*1af90*/  DMUL R2, RZ, R22 ;  /* 0x00000016ff027228 */ /* 0x000fe20000000000 */
[----:B------:R-:W-:-:S10]  /*1afa0*/  IMAD.MOV.U32 R0, RZ, RZ, RZ ;  /* 0x000000ffff007224 */ /* 0x000fd400078e00ff */
.L_x_43107:
[----:B------:R-:W-:Y:S05]  /*1afb0*/  BSYNC.RECONVERGENT B3 ;  /* 0x0000000000037941 */ /* 0x000fea0003800200 */
.L_x_43105:
        /* <DEDUP_REMOVED lines=35> */
.L_x_43085:
        /* <DEDUP_REMOVED lines=10> */
.L_x_43108:
[----:B------:R-:W-:-:S10]  /*1b290*/  DADD R20, R22, -R22 ;  /* 0x0000000016147229 */ /* 0x000fd40000000816 */
[----:B------:R-:W-:Y:S02]  /*1b2a0*/  IMAD.MOV.U32 R22, RZ, RZ, R20 ;  /* 0x000000ffff167224 */ /* 0x000fe400078e0014 */
[----:B------:R-:W-:Y:S01]  /*1b2b0*/  IMAD.MOV.U32 R23, RZ, RZ, R21 ;  /* 0x000000ffff177224 */ /* 0x000fe200078e0015 */
[----:B------:R-:W-:Y:S06]  /*1b2c0*/  BRA `(.L_x_43097) ;  /* 0x0000000800b87947 */ /* 0x000fec0003800000 */
.L_x_43084:
        /* <DEDUP_REMOVED lines=25> */
.L_x_43112:
[----:B------:R-:W-:Y:S05]  /*1b460*/  BSYNC.RECONVERGENT B4 ;  /* 0x0000000000047941 */ /* 0x000fea0003800200 */
.L_x_43111:
[----:B------:R-:W-:Y:S01]  /*1b470*/  IADD3 R0, PT, PT, R4, 0x1, RZ ;  /* 0x0000000104007810 */ /* 0x000fe20007ffe0ff */
[----:B------:R-:W-:Y:S06]  /*1b480*/  BRA `(.L_x_43113) ;  /* 0x0000000000087947 */ /* 0x000fec0003800000 */
.L_x_43110:
[----:B------:R-:W-:Y:S01]  /*1b490*/  DMUL R2, RZ, R22 ;  /* 0x00000016ff027228 */ /* 0x000fe20000000000 */
[----:B------:R-:W-:-:S10]  /*1b4a0*/  IMAD.MOV.U32 R0, RZ, RZ, 0x1 ;  /* 0x00000001ff007424 */ /* 0x000fd400078e00ff */
.L_x_43113:
[----:B------:R-:W-:Y:S05]  /*1b4b0*/  BSYNC.RECONVERGENT B3 ;  /* 0x0000000000037941 */ /* 0x000fea0003800200 */
.L_x_43109:
        /* <DEDUP_REMOVED lines=53> */
.L_x_43115:
[----:B------:R-:W-:Y:S01]  /*1b810*/  DMUL R2, RZ, R22 ;  /* 0x00000016ff027228 */ /* 0x000fe20000000000 */
[----:B------:R-:W-:-:S10]  /*1b820*/  IMAD.MOV.U32 R0, RZ, RZ, RZ ;  /* 0x000000ffff007224 */ /* 0x000fd400078e00ff */
.L_x_43116:
[----:B------:R-:W-:Y:S05]  /*1b830*/  BSYNC.RECONVERGENT B3 ;  /* 0x0000000000037941 */ /* 0x000fea0003800200 */
.L_x_43114:
        /* <DEDUP_REMOVED lines=30> */
.L_x_43083:
        /* <DEDUP_REMOVED lines=50> */
[----:B------:R-:W-:Y:S01]  /*1bd40*/  @!P1 IMAD.MOV.U32 R4, RZ, RZ, RZ ;  /* 0x000000ffff049224 */ /* 0x000fe200078e00ff */
[----:B------:R-:W-:Y:S02]  /*1bd50*/  FSEL R21, R5, RZ, P0 ;  /* 0x000000ff05157208 */ /* 0x000fe40000000000 */
[----:B------:R-:W-:-:S05]  /*1bd60*/  @!P1 SHF.R.S32.HI R7, RZ, 0x1, R0 ;  /* 0x00000001ff079819 */ /* 0x000fca0000011400 */
[----:B------:R-:W-:Y:S02]  /*1bd70*/  @!P1 IMAD.IADD R6, R6, 0x1, -R7 ;  /* 0x0000000106069824 */ /* 0x000fe400078e0a07 */
[----:B------:R-:W-:-:S03]  /*1bd80*/  @!P1 IMAD R3, R7, 0x100000, R3 ;  /* 0x0010000007039824 */ /* 0x000fc600078e0203 */
[----:B------:R-:W-:-:S06]  /*1bd90*/  @!P1 LEA R5, R6, 0x3ff00000, 0x14 ;  /* 0x3ff0000006059811 */ /* 0x000fcc00078ea0ff */
[----:B------:R-:W-:-:S11]  /*1bda0*/  @!P1 DMUL R20, R2, R4 ;  /* 0x0000000402149228 */ /* 0x000fd60000000000 */
.L_x_43097:
[----:B------:R-:W-:Y:S05]  /*1bdb0*/  BSYNC.RECONVERGENT B2 ;  /* 0x0000000000027941 */ /* 0x000fea0003800200 */
.L_x_43082:
        /* <DEDUP_REMOVED lines=17> */
.L_x_43120:
[----:B------:R-:W0:Y:S02]  /*1bed0*/  F2I.S64.F64.TRUNC R20, R20 ;  /* 0x0000001400147311 */ /* 0x000e24000030d900 */
[----:B0-----:R-:W-:-:S05]  /*1bee0*/  IMAD.MOV.U32 R5, RZ, RZ, R20 ;  /* 0x000000ffff057224 */ /* 0x001fca00078e0014 */
[----:B------:R0:W-:Y:S01]  /*1bef0*/  STG.E.U8 desc[UR36][R2.64], R5 ;  /* 0x0000000502007986 */ /* 0x0001e2000c101124 */
[----:B------:R-:W-:Y:S05]  /*1bf00*/  BRA `(.L_x_43122) ;  /* 0x0000000c00f07947 */ /* 0x000fea0003800000 */
.L_x_43119:
        /* <DEDUP_REMOVED lines=9> */
.L_x_43124:
[----:B------:R-:W0:Y:S02]  /*1bfa0*/  F2I.F64.TRUNC R21, R20 ;  /* 0x0000001400157311 */ /* 0x000e24000030d100 */
[----:B0-----:R0:W-:Y:S01]  /*1bfb0*/  STG.E desc[UR36][R2.64], R21 ;  /* 0x0000001502007986 */ /* 0x0011e2000c101924 */
[----:B------:R-:W-:Y:S05]  /*1bfc0*/  BRA `(.L_x_43122) ;  /* 0x0000000c00c07947 */ /* 0x000fea0003800000 */
.L_x_43123:
[----:B------:R-:W0:Y:S02]  /*1bfd0*/  F2I.F64.TRUNC R21, R20 ;  /* 0x0000001400157311 */ /* 0x000e24000030d100 */
[----:B0-----:R0:W-:Y:S01]  /*1bfe0*/  STG.E.U16 desc[UR36][R2.64], R21 ;  /* 0x0000001502007986 */ /* 0x0011e2000c101524 */
[----:B------:R-:W-:Y:S05]  /*1bff0*/  BRA `(.L_x_43122) ;  /* 0x0000000c00b47947 */ /* 0x000fea0003800000 */
.L_x_43118:
        /* <DEDUP_REMOVED lines=13> */
.L_x_43126:
        /* <DEDUP_REMOVED lines=8> */
.L_x_43125:
        /* <DEDUP_REMOVED lines=16> */
.L_x_43128:
        /* <DEDUP_REMOVED lines=11> */
.L_x_43127:
[----:B------:R0:W-:Y:S01]  /*1c300*/  STG.E.64 desc[UR36][R2.64], R20 ;  /* 0x0000001402007986 */ /* 0x0001e2000c101b24 */
[----:B------:R-:W-:Y:S05]  /*1c310*/  BRA `(.L_x_43122) ;  /* 0x0000000800ec7947 */ /* 0x000fea0003800000 */
.L_x_43117:
        /* <DEDUP_REMOVED lines=13> */
.L_x_43132:
        /* <DEDUP_REMOVED lines=22> */
.L_x_43135:
[----:B------:R-:W-:-:S04]  /*1c550*/  SHF.R.U32.HI R5, RZ, 0x18, R5 ;  /* 0x00000018ff057819 */ /* 0x000fc80000011605 */
[----:B------:R-:W-:-:S07]  /*1c560*/  LOP3.LUT R0, R0, 0x80, R5, 0xf8, !PT ;  /* 0x0000008000007812 */ /* 0x000fce00078ef805 */
.L_x_43134:
[----:B------:R-:W-:Y:S05]  /*1c570*/  BSYNC.RECONVERGENT B0 ;  /* 0x0000000000007941 */ /* 0x000fea0003800200 */
.L_x_43133:
[----:B------:R0:W-:Y:S01]  /*1c580*/  STG.E.U8 desc[UR36][R2.64], R0 ;  /* 0x0000000002007986 */ /* 0x0001e2000c101124 */
[----:B------:R-:W-:Y:S05]  /*1c590*/  BRA `(.L_x_43122) ;  /* 0x00000008004c7947 */ /* 0x000fea0003800000 */
.L_x_43131:
        /* <DEDUP_REMOVED lines=22> */
.L_x_43138:
[----:B------:R-:W-:-:S04]  /*1c700*/  SHF.R.U32.HI R5, RZ, 0x18, R5 ;  /* 0x00000018ff057819 */ /* 0x000fc80000011605 */
[----:B------:R-:W-:-:S07]  /*1c710*/  LOP3.LUT R0, R0, 0x80, R5, 0xf8, !PT ;  /* 0x0000008000007812 */ /* 0x000fce00078ef805 */
.L_x_43137:
[----:B------:R-:W-:Y:S05]  /*1c720*/  BSYNC.RECONVERGENT B0 ;  /* 0x0000000000007941 */ /* 0x000fea0003800200 */
.L_x_43136:
[----:B------:R0:W-:Y:S01]  /*1c730*/  STG.E.U8 desc[UR36][R2.64], R0 ;  /* 0x0000000002007986 */ /* 0x0001e2000c101124 */
[----:B------:R-:W-:Y:S05]  /*1c740*/  BRA `(.L_x_43122) ;  /* 0x0000000400e07947 */ /* 0x000fea0003800000 */
.L_x_43130:
        /* <DEDUP_REMOVED lines=26> */
.L_x_43140:
[----:B------:R-:W0:Y:S02]  /*1c8f0*/  F2I.U64.F64.TRUNC R20, R20 ;  /* 0x0000001400147311 */ /* 0x000e24000030d800 */
[----:B0-----:R0:W-:Y:S01]  /*1c900*/  STG.E.64 desc[UR36][R2.64], R20 ;  /* 0x0000001402007986 */ /* 0x0011e2000c101b24 */
[----:B------:R-:W-:Y:S05]  /*1c910*/  BRA `(.L_x_43122) ;  /* 0x00000004006c7947 */ /* 0x000fea0003800000 */
.L_x_43139:
[----:B------:R-:W0:Y:S02]  /*1c920*/  F2I.U32.F64.TRUNC R21, R20 ;  /* 0x0000001400157311 */ /* 0x000e24000030d000 */
[----:B0-----:R0:W-:Y:S01]  /*1c930*/  STG.E desc[UR36][R2.64], R21 ;  /* 0x0000001502007986 */ /* 0x0011e2000c101924 */
[----:B------:R-:W-:Y:S05]  /*1c940*/  BRA `(.L_x_43122) ;  /* 0x0000000400607947 */ /* 0x000fea0003800000 */
.L_x_43129:
        /* <DEDUP_REMOVED lines=11> */
.L_x_43142:
[----:B------:R3:W-:Y:S01]  /*1ca00*/  STG.E.128 desc[UR36][R2.64], R20 ;  /* 0x0000001402007986 */ /* 0x0007e2000c101d24 */
[----:B------:R-:W-:Y:S05]  /*1ca10*/  BRA `(.L_x_43122) ;  /* 0x00000004002c7947 */ /* 0x000fea0003800000 */
.L_x_43141:
[----:B------:R-:W-:-:S09]  /*1ca20*/  UISETP.NE.AND UP0, UPT, UR6, 0xf, UPT ;  /* 0x0000000f0600788c */ /* 0x000fd2000bf05270 */
[----:B------:R-:W-:Y:S05]  /*1ca30*/  BRA.U !UP0, `(.L_x_43143) ;  /* 0x0000000508087547 */ /* 0x000fea000b800000 */
[----:B------:R-:W-:-:S09]  /*1ca40*/  UISETP.NE.AND UP0, UPT, UR6, 0x17, UPT ;  /* 0x000000170600788c */ /* 0x000fd2000bf05270 */
[----:B------:R-:W-:Y:S05]  /*1ca50*/  BRA.U !UP0, `(.L_x_43144) ;  /* 0x0000000108a07547 */ /* 0x000fea000b800000 */
[----:B------:R-:W-:-:S09]  /*1ca60*/  UISETP.NE.AND UP0, UPT, UR6, 0x18, UPT ;  /* 0x000000180600788c */ /* 0x000fd2000bf05270 */
[----:B------:R-:W-:Y:S05]  /*1ca70*/  BRA.U !UP0, `(.L_x_43145) ;  /* 0x0000000108447547 */ /* 0x000fea000b800000 */
.L_x_43121:
        /* <DEDUP_REMOVED lines=16> */
.L_x_43146:
[----:B------:R-:W-:Y:S05]  /*1cb80*/  BRA `(.L_x_43122) ;  /* 0x0000000000d07947 */ /* 0x000fea0003800000 */
.L_x_43145:
        /* <DEDUP_REMOVED lines=17> */
.L_x_43148:
[----:B------:R-:W-:Y:S05]  /*1cca0*/  BSYNC.RECONVERGENT B0 ;  /* 0x0000000000007941 */ /* 0x000fea0003800200 */
.L_x_43147:
[----:B------:R-:W-:-:S05]  /*1ccb0*/  LOP3.LUT R5, R0, 0x80, R5, 0xf8, !PT ;  /* 0x0000008000057812 */ /* 0x000fca00078ef805 */
[----:B------:R1:W-:Y:S01]  /*1ccc0*/  STG.E.U8 desc[UR36][R2.64], R5 ;  /* 0x0000000502007986 */ /* 0x0003e2000c101124 */
[----:B------:R-:W-:Y:S05]  /*1ccd0*/  BRA `(.L_x_43122) ;  /* 0x00000000007c7947 */ /* 0x000fea0003800000 */
.L_x_43144:
        /* <DEDUP_REMOVED lines=16> */
.L_x_43150:
[----:B------:R-:W-:Y:S01]  /*1cde0*/  IMAD.MOV.U32 R0, RZ, RZ, 0x7f ;  /* 0x0000007fff007424 */ /* 0x000fe200078e00ff */
[----:B------:R-:W-:-:S04]  /*1cdf0*/  ISETP.GT.U32.AND P0, PT, R4, 0x7f800000, PT ;  /* 0x7f8000000400780c */ /* 0x000fc80003f04070 */
[----:B------:R-:W-:-:S09]  /*1ce00*/  SEL R0, R0, 0x7c, P0 ;  /* 0x0000007c00007807 */ /* 0x000fd20000000000 */
.L_x_43151:
[----:B------:R-:W-:Y:S05]  /*1ce10*/  BSYNC.RECONVERGENT B0 ;  /* 0x0000000000007941 */ /* 0x000fea0003800200 */
.L_x_43149:
[----:B------:R-:W-:-:S04]  /*1ce20*/  SHF.R.U32.HI R5, RZ, 0x18, R5 ;  /* 0x00000018ff057819 */ /* 0x000fc80000011605 */
[----:B------:R-:W-:-:S05]  /*1ce30*/  LOP3.LUT R5, R0, 0x80, R5, 0xf8, !PT ;  /* 0x0000008000057812 */ /* 0x000fca00078ef805 */
[----:B------:R2:W-:Y:S01]  /*1ce40*/  STG.E.U8 desc[UR36][R2.64], R5 ;  /* 0x0000000502007986 */ /* 0x0005e2000c101124 */
[----:B------:R-:W-:Y:S05]  /*1ce50*/  BRA `(.L_x_43122) ;  /* 0x00000000001c7947 */ /* 0x000fea0003800000 */
.L_x_43143:
[----:B------:R-:W-:Y:S01]  /*1ce60*/  UMOV UR4, 0xf0000000 ;  /* 0xf000000000047882 */ /* 0x000fe20000000000 */
[----:B------:R-:W-:Y:S01]  /*1ce70*/  UMOV UR5, 0x380fffff ;  /* 0x380fffff00057882 */ /* 0x000fe20000000000 */
[----:B------:R-:W0:Y:S01]  /*1ce80*/  F2F.F32.F64 R0, R20 ;  /* 0x0000001400007310 */ /* 0x000e220000301000 */
[----:B------:R-:W-:-:S14]  /*1ce90*/  DSETP.GEU.AND P0, PT, |R20|, UR4, PT ;  /* 0x0000000414007e2a */ /* 0x000fdc000bf0e200 */
[----:B0-----:R-:W-:-:S05]  /*1cea0*/  @!P0 FMUL R0, R0, 1.175494350822287508e-38 ;  /* 0x0080000000008820 */ /* 0x001fca0000400000 */
[----:B------:R-:W-:-:S05]  /*1ceb0*/  F2FP.BF16.F32.PACK_AB R0, RZ, R0 ;  /* 0x00000000ff00723e */ /* 0x000fca00000010ff */
[----:B------:R0:W-:Y:S02]  /*1cec0*/  STG.E.U16 desc[UR36][R2.64], R0 ;  /* 0x0000000002007986 */ /* 0x0001e4000c101524 */
.L_x_43122:
[----:B------:R-:W-:-:S07]  /*1ced0*/  VIADD R16, R16, 0x80 ;  /* 0x0000008010107836 */ /* 0x000fce0000000000 */
.L_x_42956:
[----:B------:R-:W-:Y:S05]  /*1cee0*/  BSYNC.RECONVERGENT B6 ;  /* 0x0000000000067941 */ /* 0x000fea0003800200 */
.L_x_42955:
        /* <DEDUP_REMOVED lines=359> */
.L_x_43154:
        /* <DEDUP_REMOVED lines=19> */
.L_x_43159:
[----:B------:R-:W2:Y:S01]  /*1e690*/  LDG.E.U8 R2, desc[UR36][R2.64] ;  /* 0x0000002402027981 */ /* 0x000ea2000c1e1100 */
[----:B------:R-:W-:Y:S01]  /*1e6a0*/  CS2R R26, SRZ ;  /* 0x00000000001a7805 */ /* 0x000fe2000001ff00 */
[----:B--2---:R2:W3:Y:S01]  /*1e6b0*/  I2F.F64.U16 R24, R2 ;  /* 0x0000000200187312 */ /* 0x0044e20000101800 */
[----:B------:R-:W-:Y:S05]  /*1e6c0*/  BRA `(.L_x_43161) ;  /* 0x0000000c00b87947 */ /* 0x000fea0003800000 */
.L_x_43158:
        /* <DEDUP_REMOVED lines=10> */
.L_x_43163:
[----:B------:R-:W2:Y:S01]  /*1e770*/  LDG.E R2, desc[UR36][R2.64] ;  /* 0x0000002402027981 */ /* 0x000ea2000c1e1900 */
[----:B------:R-:W-:Y:S01]  /*1e780*/  CS2R R26, SRZ ;  /* 0x00000000001a7805 */ /* 0x000fe2000001ff00 */
[----:B--2---:R0:W1:Y:S01]  /*1e790*/  I2F.F64 R24, R2 ;  /* 0x0000000200187312 */ /* 0x0040620000201c00 */
[----:B------:R-:W-:Y:S05]  /*1e7a0*/  BRA `(.L_x_43161) ;  /* 0x0000000c00807947 */ /* 0x000fea0003800000 */
.L_x_43162:
[----:B------:R-:W2:Y:S01]  /*1e7b0*/  LDG.E.U16 R2, desc[UR36][R2.64] ;  /* 0x0000002402027981 */ /* 0x000ea2000c1e1500 */
[----:B------:R-:W-:Y:S01]  /*1e7c0*/  CS2R R26, SRZ ;  /* 0x00000000001a7805 */ /* 0x000fe2000001ff00 */
[----:B--2---:R4:W0:Y:S01]  /*1e7d0*/  I2F.F64.S16 R24, R2 ;  /* 0x0000000200187312 */ /* 0x0048220000101c00 */
[----:B------:R-:W-:Y:S05]  /*1e7e0*/  BRA `(.L_x_43161) ;  /* 0x0000000c00707947 */ /* 0x000fea0003800000 */
.L_x_43157:
        /* <DEDUP_REMOVED lines=11> */
.L_x_43165:
[----:B------:R-:W2:Y:S01]  /*1e8a0*/  LDG.E.U16 R0, desc[UR36][R2.64] ;  /* 0x0000002402007981 */ /* 0x000ea2000c1e1500 */
[----:B------:R-:W-:Y:S01]  /*1e8b0*/  CS2R R26, SRZ ;  /* 0x00000000001a7805 */ /* 0x000fe2000001ff00 */
[----:B--2---:R-:W-:-:S05]  /*1e8c0*/  HADD2.F32 R0, -RZ, R0.H0_H0 ;  /* 0x20000000ff007230 */ /* 0x004fca0000004100 */
[----:B------:R-:W-:-:S04]  /*1e8d0*/  FMUL.FTZ R0, R0, 1 ;  /* 0x3f80000000007820 */ /* 0x000fc80000410000 */
[----:B------:R0:W1:Y:S01]  /*1e8e0*/  F2F.F64.F32 R24, R0 ;  /* 0x0000000000187310 */ /* 0x0000620000201800 */
[----:B------:R-:W-:Y:S05]  /*1e8f0*/  BRA `(.L_x_43161) ;  /* 0x0000000c002c7947 */ /* 0x000fea0003800000 */
.L_x_43164:
        /* <DEDUP_REMOVED lines=12> */
.L_x_43167:
        /* <DEDUP_REMOVED lines=8> */
.L_x_43166:
[----:B------:R0:W5:Y:S01]  /*1ea40*/  LDG.E.64 R24, desc[UR36][R2.64] ;  /* 0x0000002402187981 */ /* 0x000162000c1e1b00 */
[----:B------:R-:W-:Y:S01]  /*1ea50*/  CS2R R26, SRZ ;  /* 0x00000000001a7805 */ /* 0x000fe2000001ff00 */
[----:B------:R-:W-:Y:S06]  /*1ea60*/  BRA `(.L_x_43161) ;  /* 0x0000000800d07947 */ /* 0x000fec0003800000 */
.L_x_43156:
        /* <DEDUP_REMOVED lines=14> */
.L_x_43170:
[----:B------:R0:W5:Y:S01]  /*1eb50*/  LDG.E.128 R24, desc[UR36][R2.64] ;  /* 0x0000002402187981 */ /* 0x000162000c1e1d00 */
[----:B------:R-:W-:Y:S05]  /*1eb60*/  BRA `(.L_x_43161) ;  /* 0x0000000800907947 */ /* 0x000fea0003800000 */
.L_x_43169:
        /* <DEDUP_REMOVED lines=28> */
.L_x_43172:
        /* <DEDUP_REMOVED lines=15> */
.L_x_43171:
[----:B------:R-:W2:Y:S01]  /*1ee20*/  LDG.E.U16 R0, desc[UR36][R2.64] ;  /* 0x0000002402007981 */ /* 0x000ea2000c1e1500 */
[----:B------:R-:W-:Y:S01]  /*1ee30*/  CS2R R26, SRZ ;  /* 0x00000000001a7805 */ /* 0x000fe2000001ff00 */
[----:B--2---:R-:W-:-:S04]  /*1ee40*/  IMAD.U32 R0, R0, 0x10000, RZ ;  /* 0x0001000000007824 */ /* 0x004fc800078e00ff */
[----:B------:R-:W-:-:S04]  /*1ee50*/  FMUL.FTZ R0, R0, 1 ;  /* 0x3f80000000007820 */ /* 0x000fc80000410000 */
[----:B------:R0:W1:Y:S01]  /*1ee60*/  F2F.F64.F32 R24, R0 ;  /* 0x0000000000187310 */ /* 0x0000620000201800 */
[----:B------:R-:W-:Y:S05]  /*1ee70*/  BRA `(.L_x_43161) ;  /* 0x0000000400cc7947 */ /* 0x000fea0003800000 */
.L_x_43168:
        /* <DEDUP_REMOVED lines=12> */
.L_x_43175:
        /* <DEDUP_REMOVED lines=22> */
.L_x_43177:
[----:B------:R-:W-:Y:S05]  /*1f0a0*/  BSYNC.RECONVERGENT B0 ;  /* 0x0000000000007941 */ /* 0x000fea0003800200 */
.L_x_43176:
[----:B------:R-:W-:Y:S01]  /*1f0b0*/  IMAD.SHL.U32 R0, R0, 0x100000, RZ ;  /* 0x0010000000007824 */ /* 0x000fe200078e00ff */
[----:B------:R-:W-:-:S04]  /*1f0c0*/  LEA R2, R2, 0x3b800000, 0x17 ;  /* 0x3b80000002027811 */ /* 0x000fc800078eb8ff */
[----:B------:R-:W-:-:S05]  /*1f0d0*/  LOP3.LUT R0, R2, R0, R7, 0xfe, !PT ;  /* 0x0000000002007212 */ /* 0x000fca00078efe07 */
[----:B------:R-:W-:-:S04]  /*1f0e0*/  FMUL.FTZ R0, R0, 1 ;  /* 0x3f80000000007820 */ /* 0x000fc80000410000 */
[----:B------:R0:W1:Y:S01]  /*1f0f0*/  F2F.F64.F32 R24, R0 ;  /* 0x0000000000187310 */ /* 0x0000620000201800 */
[----:B------:R-:W-:Y:S05]  /*1f100*/  BRA `(.L_x_43161) ;  /* 0x0000000400287947 */ /* 0x000fea0003800000 */
.L_x_43174:
        /* <DEDUP_REMOVED lines=22> */
.L_x_43179:
[----:B------:R-:W-:Y:S05]  /*1f270*/  BSYNC.RECONVERGENT B0 ;  /* 0x0000000000007941 */ /* 0x000fea0003800200 */
.L_x_43178:
[----:B------:R-:W-:Y:S01]  /*1f280*/  IMAD.SHL.U32 R0, R0, 0x200000, RZ ;  /* 0x0020000000007824 */ /* 0x000fe200078e00ff */
[----:B------:R-:W-:-:S04]  /*1f290*/  LEA R2, R2, 0x37800000, 0x17 ;  /* 0x3780000002027811 */ /* 0x000fc800078eb8ff */
[----:B------:R-:W-:-:S05]  /*1f2a0*/  LOP3.LUT R0, R2, R0, R7, 0xfe, !PT ;  /* 0x0000000002007212 */ /* 0x000fca00078efe07 */
[----:B------:R-:W-:-:S04]  /*1f2b0*/  FMUL.FTZ R0, R0, 1 ;  /* 0x3f80000000007820 */ /* 0x000fc80000410000 */
[----:B------:R0:W1:Y:S01]  /*1f2c0*/  F2F.F64.F32 R24, R0 ;  /* 0x0000000000187310 */ /* 0x0000620000201800 */
[----:B------:R-:W-:Y:S05]  /*1f2d0*/  BRA `(.L_x_43161) ;  /* 0x0000000000b47947 */ /* 0x000fea0003800000 */
.L_x_43173:
[----:B------:R-:W-:-:S09]  /*1f2e0*/  UISETP.NE.AND UP0, UPT, UR4, 0x1c, UPT ;  /* 0x0000001c0400788c */ /* 0x000fd2000bf05270 */
[----:B------:R-:W-:Y:S05]  /*1f2f0*/  BRA.U !UP0, `(.L_x_43180) ;  /* 0x0000000108a07547 */ /* 0x000fea000b800000 */
[----:B------:R-:W-:-:S09]  /*1f300*/  UISETP.NE.AND UP0, UPT, UR4, 0x1d, UPT ;  /* 0x0000001d0400788c */ /* 0x000fd2000bf05270 */
[----:B------:R-:W-:Y:S05]  /*1f310*/  BRA.U !UP0, `(.L_x_43181) ;  /* 0x0000000108887547 */ /* 0x000fea000b800000 */
[----:B------:R-:W-:-:S09]  /*1f320*/  UISETP.NE.AND UP0, UPT, UR4, 0x2c, UPT ;  /* 0x0000002c0400788c */ /* 0x000fd2000bf05270 */
[----:B------:R-:W-:Y:S05]  /*1f330*/  BRA.U UP0, `(.L_x_43160) ;  /* 0x0000000100347547 */ /* 0x000fea000b800000 */
[----:B------:R-:W2:Y:S01]  /*1f340*/  LDG.E.U8 R0, desc[UR36][R2.64] ;  /* 0x0000002402007981 */ /* 0x000ea2000c1e1100 */
[----:B------:R-:W-:Y:S02]  /*1f350*/  CS2R R26, SRZ ;  /* 0x00000000001a7805 */ /* 0x000fe4000001ff00 */
[----:B------:R-:W-:Y:S01]  /*1f360*/  MOV R24, 0x0 ;  /* 0x0000000000187802 */ /* 0x000fe20000000f00 */
        /* <DEDUP_REMOVED lines=10> */
.L_x_43160:
        /* <DEDUP_REMOVED lines=16> */
.L_x_43182:
[----:B------:R-:W-:Y:S02]  /*1f510*/  CS2R R24, SRZ ;  /* 0x0000000000187805 */ /* 0x000fe4000001ff00 */
[----:B------:R-:W-:Y:S01]  /*1f520*/  CS2R R26, SRZ ;  /* 0x00000000001a7805 */ /* 0x000fe2000001ff00 */
[----:B------:R-:W-:Y:S06]  /*1f530*/  BRA `(.L_x_43161) ;  /* 0x00000000001c7947 */ /* 0x000fec0003800000 */
.L_x_43181:
[----:B------:R-:W2:Y:S01]  /*1f540*/  LDG.E.64 R24, desc[UR36][R2.64] ;  /* 0x0000002402187981 */ /* 0x000ea2000c1e1b00 */
[----:B------:R-:W-:Y:S01]  /*1f550*/  CS2R R26, SRZ ;  /* 0x00000000001a7805 */ /* 0x000fe2000001ff00 */
[----:B--2---:R-:W0:Y:S01]  /*1f560*/  I2F.F64.U64 R24, R24 ;  /* 0x0000001800187312 */ /* 0x004e220000301800 */
[----:B------:R-:W-:Y:S05]  /*1f570*/  BRA `(.L_x_43161) ;  /* 0x00000000000c7947 */ /* 0x000fea0003800000 */
.L_x_43180:
[----:B------:R-:W2:Y:S01]  /*1f580*/  LDG.E R2, desc[UR36][R2.64] ;  /* 0x0000002402027981 */ /* 0x000ea2000c1e1900 */
[----:B------:R-:W-:Y:S01]  /*1f590*/  CS2R R26, SRZ ;  /* 0x00000000001a7805 */ /* 0x000fe2000001ff00 */
[----:B--2---:R0:W1:Y:S06]  /*1f5a0*/  I2F.F64.U32 R24, R2 ;  /* 0x0000000200187312 */ /* 0x00406c0000201800 */
.L_x_43161:
[----:B------:R-:W-:Y:S05]  /*1f5b0*/  BSYNC.RECONVERGENT B7 ;  /* 0x0000000000077941 */ /* 0x000fea0003800200 */
.L_x_43155:
[----:B------:R-:W4:Y:S01]  /*1f5c0*/  LDCU.64 UR6, c[0x0][0x5f8] ;  /* 0x0000bf00ff0677ac */ /* 0x000f220008000a00 */
[----:B------:R-:W-:Y:S01]  /*1f5d0*/  BSSY.RECONVERGENT B7, `(.L_x_43183) ;  /* 0x0000104000077945 */ /* 0x000fe20003800200 */
        /* <DEDUP_REMOVED lines=14> */
[----:B------:R-:W-:Y:S01]  /*1f6c0*/  CS2R R14, SRZ ;  /* 0x00000000000e7805 */ /* 0x000fe2000001ff00 */
[----:B----4-:R-:W4:Y:S01]  /*1f6d0*/  I2F.F64.S16 R12, R12 ;  /* 0x0000000c000c7312 */ /* 0x010f220000101c00 */
[----:B------:R-:W-:Y:S05]  /*1f6e0*/  BRA `(.L_x_43189) ;  /* 0x0000000c00c87947 */ /* 0x000fea0003800000 */
.L_x_43187:
[----:B------:R-:W4:Y:S01]  /*1f6f0*/  LDG.E.U8 R12, desc[UR36][R18.64] ;  /* 0x00000024120c7981 */ /* 0x000f22000c1e1100 */
[----:B------:R-:W-:Y:S01]  /*1f700*/  CS2R R14, SRZ ;  /* 0x00000000000e7805 */ /* 0x000fe2000001ff00 */
[----:B----4-:R-:W4:Y:S01]  /*1f710*/  I2F.F64.U16 R12, R12 ;  /* 0x0000000c000c7312 */ /* 0x010f220000101800 */
[----:B------:R-:W-:Y:S05]  /*1f720*/  BRA `(.L_x_43189) ;  /* 0x0000000c00b87947 */ /* 0x000fea0003800000 */
.L_x_43186:
[----:B------:R-:W-:-:S09]  /*1f730*/  UISETP.NE.AND UP0, UPT, UR4, 0x2, UPT ;  /* 0x000000020400788c */ /* 0x000fd2000bf05270 */
[----:B------:R-:W-:Y:S05]  /*1f740*/  BRA.U !UP0, `(.L_x_43190) ;  /* 0x0000000108307547 */ /* 0x000fea000b800000 */
[----:B------:R-:W-:-:S09]  /*1f750*/  UISETP.NE.AND UP0, UPT, UR4, 0x3, UPT ;  /* 0x000000030400788c */ /* 0x000fd2000bf05270 */
[----:B------:R-:W-:Y:S05]  /*1f760*/  BRA.U !UP0, `(.L_x_43191) ;  /* 0x0000000108187547 */ /* 0x000fea000b800000 */
[----:B------:R-:W-:-:S09]  /*1f770*/  UISETP.NE.AND UP0, UPT, UR4, 0x4, UPT ;  /* 0x000000040400788c */ /* 0x000fd2000bf05270 */
[----:B------:R-:W-:Y:S05]  /*1f780*/  BRA.U UP0, `(.L_x_43188) ;  /* 0x0000000d00387547 */ /* 0x000fea000b800000 */
[----:B------:R-:W4:Y:S01]  /*1f790*/  LDG.E.64 R12, desc[UR36][R18.64] ;  /* 0x00000024120c7981 */ /* 0x000f22000c1e1b00 */
[----:B------:R-:W-:Y:S01]  /*1f7a0*/  CS2R R14, SRZ ;  /* 0x00000000000e7805 */ /* 0x000fe2000001ff00 */
[----:B----4-:R-:W4:Y:S01]  /*1f7b0*/  I2F.F64.S64 R12, R12 ;  /* 0x0000000c000c7312 */ /* 0x010f220000301c00 */
[----:B------:R-:W-:Y:S05]  /*1f7c0*/  BRA `(.L_x_43189) ;  /* 0x0000000c00907947 */ /* 0x000fea0003800000 */
.L_x_43191:
[----:B------:R-:W4:Y:S01]  /*1f7d0*/  LDG.E R12, desc[UR36][R18.64] ;  /* 0x00000024120c7981 */ /* 0x000f22000c1e1900 */
[----:B------:R-:W-:Y:S01]  /*1f7e0*/  CS2R R14, SRZ ;  /* 0x00000000000e7805 */ /* 0x000fe2000001ff00 */
[----:B----4-:R-:W4:Y:S01]  /*1f7f0*/  I2F.F64 R12, R12 ;  /* 0x0000000c000c7312 */ /* 0x010f220000201c00 */
[----:B------:R-:W-:Y:S05]  /*1f800*/  BRA `(.L_x_43189) ;  /* 0x0000000c00807947 */ /* 0x000fea0003800000 */
.L_x_43190:
[----:B------:R-:W4:Y:S01]  /*1f810*/  LDG.E.U16 R12, desc[UR36][R18.64] ;  /* 0x00000024120c7981 */ /* 0x000f22000c1e1500 */
[----:B------:R-:W-:Y:S01]  /*1f820*/  CS2R R14, SRZ ;  /* 0x00000000000e7805 */ /* 0x000fe2000001ff00 */
[----:B----4-:R-:W4:Y:S01]  /*1f830*/  I2F.F64.S16 R12, R12 ;  /* 0x0000000c000c7312 */ /* 0x010f220000101c00 */
[----:B------:R-:W-:Y:S05]  /*1f840*/  BRA `(.L_x_43189) ;  /* 0x0000000c00707947 */ /* 0x000fea0003800000 */
.L_x_43185:
[----:B------:R-:W-:-:S09]  /*1f850*/  UISETP.GT.AND UP0, UPT, UR4, 0x6, UPT ;  /* 0x000000060400788c */ /* 0x000fd2000bf04270 */
[----:B------:R-:W-:Y:S05]  /*1f860*/  BRA.U UP0, `(.L_x_43192) ;  /* 0x00000001003c7547 */ /* 0x000fea000b800000 */
[----:B------:R-:W-:-:S09]  /*1f870*/  UISETP.NE.AND UP0, UPT, UR4, 0x5, UPT ;  /* 0x000000050400788c */ /* 0x000fd2000bf05270 */
[----:B------:R-:W-:Y:S05]  /*1f880*/  BRA.U !UP0, `(.L_x_43193) ;  /* 0x00000001081c7547 */ /* 0x000fea000b800000 */
[----:B------:R-:W-:-:S09]  /*1f890*/  UISETP.NE.AND UP0, UPT, UR4, 0x6, UPT ;  /* 0x000000060400788c */ /* 0x000fd2000bf05270 */
[----:B------:R-:W-:Y:S05]  /*1f8a0*/  BRA.U UP0, `(.L_x_43188) ;  /* 0x0000000900f07547 */ /* 0x000fea000b800000 */
[----:B------:R-:W4:Y:S01]  /*1f8b0*/  LDG.E R12, desc[UR36][R18.64] ;  /* 0x00000024120c7981 */ /* 0x000f22000c1e1900 */
[----:B------:R-:W-:Y:S01]  /*1f8c0*/  CS2R R14, SRZ ;  /* 0x00000000000e7805 */ /* 0x000fe2000001ff00 */
[----:B----4-:R-:W-:-:S06]  /*1f8d0*/  FMUL.FTZ R12, R12, 1 ;  /* 0x3f8000000c0c7820 */ /* 0x010fcc0000410000 */
[----:B------:R-:W4:Y:S01]  /*1f8e0*/  F2F.F64.F32 R12, R12 ;  /* 0x0000000c000c7310 */ /* 0x000f220000201800 */
[----:B------:R-:W-:Y:S05]  /*1f8f0*/  BRA `(.L_x_43189) ;  /* 0x0000000c00447947 */ /* 0x000fea0003800000 */
.L_x_43193:
[----:B0-----:R-:W4:Y:S01]  /*1f900*/  LDG.E.U16 R0, desc[UR36][R18.64] ;  /* 0x0000002412007981 */ /* 0x001f22000c1e1500 */
[----:B------:R-:W-:Y:S01]  /*1f910*/  CS2R R14, SRZ ;  /* 0x00000000000e7805 */ /* 0x000fe2000001ff00 */
[----:B----4-:R-:W-:-:S05]  /*1f920*/  HADD2.F32 R0, -RZ, R0.H0_H0 ;  /* 0x20000000ff007230 */ /* 0x010fca0000004100 */
[----:B------:R-:W-:-:S04]  /*1f930*/  FMUL.FTZ R0, R0, 1 ;  /* 0x3f80000000007820 */ /* 0x000fc80000410000 */
[----:B------:R0:W4:Y:S01]  /*1f940*/  F2F.F64.F32 R12, R0 ;  /* 0x00000000000c7310 */ /* 0x0001220000201800 */
[----:B------:R-:W-:Y:S05]  /*1f950*/  BRA `(.L_x_43189) ;  /* 0x0000000c002c7947 */ /* 0x000fea0003800000 */
.L_x_43192:
[----:B------:R-:W-:-:S09]  /*1f960*/  UISETP.NE.AND UP0, UPT, UR4, 0x7, UPT ;  /* 0x000000070400788c */ /* 0x000fd2000bf05270 */
[----:B------:R-:W-:Y:S05]  /*1f970*/  BRA.U !UP0, `(.L_x_43194) ;  /* 0x0000000108487547 */ /* 0x000fea000b800000 */
[----:B------:R-:W-:-:S09]  /*1f980*/  UISETP.NE.AND UP0, UPT, UR4, 0x8, UPT ;  /* 0x000000080400788c */ /* 0x000fd2000bf05270 */
[----:B------:R-:W-:Y:S05]  /*1f990*/  BRA.U !UP0, `(.L_x_43195) ;  /* 0x0000000108207547 */ /* 0x000fea000b800000 */
[----:B------:R-:W-:-:S09]  /*1f9a0*/  UISETP.NE.AND UP0, UPT, UR4, 0x9, UPT ;  /* 0x000000090400788c */ /* 0x000fd2000bf05270 */
[----:B------:R-:W-:Y:S05]  /*1f9b0*/  BRA.U UP0, `(.L_x_43188) ;  /* 0x0000000900ac7547 */ /* 0x000fea000b800000 */
[----:B------:R-:W4:Y:S02]  /*1f9c0*/  LDG.E.64 R18, desc[UR36][R18.64] ;  /* 0x0000002412127981 */ /* 0x000f24000c1e1b00 */
[----:B----4-:R-:W-:Y:S01]  /*1f9d0*/  FMUL.FTZ R12, R18, 1 ;  /* 0x3f800000120c7820 */ /* 0x010fe20000410000 */
[----:B------:R-:W-:-:S05]  /*1f9e0*/  FMUL.FTZ R14, R19, 1 ;  /* 0x3f800000130e7820 */ /* 0x000fca0000410000 */
[----:B------:R-:W4:Y:S08]  /*1f9f0*/  F2F.F64.F32 R12, R12 ;  /* 0x0000000c000c7310 */ /* 0x000f300000201800 */
[----:B------:R-:W0:Y:S01]  /*1fa00*/  F2F.F64.F32 R14, R14 ;  /* 0x0000000e000e7310 */ /* 0x000e220000201800 */
[----:B------:R-:W-:Y:S05]  /*1fa10*/  BRA `(.L_x_43189) ;  /* 0x0000000800fc7947 */ /* 0x000fea0003800000 */
.L_x_43195:
[----:B0-2---:R-:W2:Y:S02]  /*1fa20*/  LDG.E R2, desc[UR36][R18.64] ;  /* 0x0000002412027981 */ /* 0x005ea4000c1e1900 */
[--C-:B--2---:R-:W-:Y:S02]  /*1fa30*/  HADD2.F32 R0, -RZ, R2.reuse.H0_H0 ;  /* 0x20000002ff007230 */ /* 0x104fe40000004100 */
[----:B------:R-:W-:-:S03]  /*1fa40*/  HADD2.F32 R2, -RZ, R2.H1_H1 ;  /* 0x30000002ff027230 */ /* 0x000fc60000004100 */
[----:B------:R-:W-:Y:S02]  /*1fa50*/  FMUL.FTZ R0, R0, 1 ;  /* 0x3f80000000007820 */ /* 0x000fe40000410000 */
[----:B------:R-:W-:Y:S02]  /*1fa60*/  FMUL.FTZ R2, R2, 1 ;  /* 0x3f80000002027820 */ /* 0x000fe40000410000 */
[----:B------:R0:W2:Y:S08]  /*1fa70*/  F2F.F64.F32 R12, R0 ;  /* 0x00000000000c7310 */ /* 0x0000b00000201800 */
[----:B------:R0:W4:Y:S01]  /*1fa80*/  F2F.F64.F32 R14, R2 ;  /* 0x00000002000e7310 */ /* 0x0001220000201800 */
[----:B------:R-:W-:Y:S05]  /*1fa90*/  BRA `(.L_x_43189) ;  /* 0x0000000800dc7947 */ /* 0x000fea0003800000 */
.L_x_43194:
[----:B------:R4:W5:Y:S01]  /*1faa0*/  LDG.E.64 R12, desc[UR36][R18.64] ;  /* 0x00000024120c7981 */ /* 0x000962000c1e1b00 */
[----:B------:R-:W-:Y:S01]  /*1fab0*/  CS2R R14, SRZ ;  /* 0x00000000000e7805 */ /* 0x000fe2000001ff00 */
[----:B------:R-:W-:Y:S06]  /*1fac0*/  BRA `(.L_x_43189) ;  /* 0x0000000800d07947 */ /* 0x000fec0003800000 */
.L_x_43184:
        /* <DEDUP_REMOVED lines=9> */
[----:B------:R-:W-:Y:S01]  /*1fb60*/  CS2R R14, SRZ ;  /* 0x00000000000e7805 */ /* 0x000fe2000001ff00 */
[----:B------:R-:W-:Y:S01]  /*1fb70*/  IMAD.MOV.U32 R12, RZ, RZ, RZ ;  /* 0x000000ffff0c7224 */ /* 0x000fe200078e00ff */
[----:B----4-:R-:W-:-:S04]  /*1fb80*/  ISETP.NE.AND P0, PT, R18, RZ, PT ;  /* 0x000000ff1200720c */ /* 0x010fc80003f05270 */
[----:B------:R-:W-:Y:S01]  /*1fb90*/  FSEL R13, RZ, 1.875, !P0 ;  /* 0x3ff00000ff0d7808 */ /* 0x000fe20004000000 */
[----:B------:R-:W-:Y:S08]  /*1fba0*/  BRA `(.L_x_43189) ;  /* 0x0000000800987947 */ /* 0x000ff00003800000 */
.L_x_43198:
[----:B------:R4:W5:Y:S01]  /*1fbb0*/  LDG.E.128 R12, desc[UR36][R18.64] ;  /* 0x00000024120c7981 */ /* 0x000962000c1e1d00 */
[----:B------:R-:W-:Y:S05]  /*1fbc0*/  BRA `(.L_x_43189) ;  /* 0x0000000800907947 */ /* 0x000fea0003800000 */
.L_x_43197:
[----:B------:R-:W-:-:S09]  /*1fbd0*/  UISETP.NE.AND UP0, UPT, UR4, 0xf, UPT ;  /* 0x0000000f0400788c */ /* 0x000fd2000bf05270 */
[----:B------:R-:W-:Y:S05]  /*1fbe0*/  BRA.U !UP0, `(.L_x_43199) ;  /* 0x0000000108a47547 */ /* 0x000fea000b800000 */
[----:B------:R-:W-:-:S09]  /*1fbf0*/  UISETP.NE.AND UP0, UPT, UR4, 0x17, UPT ;  /* 0x000000170400788c */ /* 0x000fd2000bf05270 */
[----:B------:R-:W-:Y:S05]  /*1fc00*/  BRA.U !UP0, `(.L_x_43200) ;  /* 0x0000000108607547 */ /* 0x000fea000b800000 */
[----:B------:R-:W-:-:S09]  /*1fc10*/  UISETP.NE.AND UP0, UPT, UR4, 0x18, UPT ;  /* 0x000000180400788c */ /* 0x000fd2000bf05270 */
[----:B------:R-:W-:Y:S05]  /*1fc20*/  BRA.U UP0, `(.L_x_43188) ;  /* 0x0000000900107547 */ /* 0x000fea000b800000 */
[----:B0-----:R-:W4:Y:S01]  /*1fc30*/  LDG.E.U8 R0, desc[UR36][R18.64] ;  /* 0x0000002412007981 */ /* 0x001f22000c1e1100 */
[----:B------:R-:W-:Y:S01]  /*1fc40*/  IMAD.MOV.U32 R4, RZ, RZ, 0x1f ;  /* 0x0000001fff047424 */ /* 0x000fe200078e00ff */
[----:B------:R-:W-:Y:S01]  /*1fc50*/  CS2R R14, SRZ ;  /* 0x00000000000e7805 */ /* 0x000fe2000001ff00 */
[----:B----4-:R-:W-:-:S05]  /*1fc60*/  IMAD.SHL.U32 R0, R0, 0x1000000, RZ ;  /* 0x0100000000007824 */ /* 0x010fca00078e00ff */
[C---:B--2---:R-:W-:Y:S02]  /*1fc70*/  LOP3.LUT R2, R0.reuse, 0x7f000000, RZ, 0xc0, !PT ;  /* 0x7f00000000027812 */ /* 0x044fe400078ec0ff */
        /* <DEDUP_REMOVED lines=17> */
.L_x_43200:
[----:B0-----:R-:W4:Y:S01]  /*1fd90*/  LDG.E.U8 R3, desc[UR36][R18.64] ;  /* 0x0000002412037981 */ /* 0x001f22000c1e1100 */
[----:B------:R-:W-:Y:S01]  /*1fda0*/  CS2R R14, SRZ ;  /* 0x00000000000e7805 */ /* 0x000fe2000001ff00 */
[C---:B----4-:R-:W-:Y:S02]  /*1fdb0*/  IMAD.SHL.U32 R0, R3.reuse, 0x2000000, RZ ;  /* 0x0200000003007824 */ /* 0x050fe400078e00ff */
[----:B------:R-:W-:-:S03]  /*1fdc0*/  IMAD.SHL.U32 R3, R3, 0x100, RZ ;  /* 0x0000010003037824 */ /* 0x000fc600078e00ff */
[----:B------:R-:W-:-:S13]  /*1fdd0*/  ISETP.GE.U32.AND P0, PT, R0, 0x8000000, PT ;  /* 0x080000000000780c */ /* 0x000fda0003f06070 */
[C---:B--2---:R-:W-:Y:S02]  /*1fde0*/  @!P0 LOP3.LUT R2, R3.reuse, 0x7f00, RZ, 0xc0, !PT ;  /* 0x00007f0003028812 */ /* 0x044fe400078ec0ff */
        /* <DEDUP_REMOVED lines=9> */
.L_x_43199:
[----:B0-----:R-:W4:Y:S01]  /*1fe80*/  LDG.E.U16 R0, desc[UR36][R18.64] ;  /* 0x0000002412007981 */ /* 0x001f22000c1e1500 */
[----:B------:R-:W-:Y:S01]  /*1fe90*/  CS2R R14, SRZ ;  /* 0x00000000000e7805 */ /* 0x000fe2000001ff00 */
[----:B----4-:R-:W-:-:S04]  /*1fea0*/  IMAD.U32 R0, R0, 0x10000, RZ ;  /* 0x0001000000007824 */ /* 0x010fc800078e00ff */
[----:B------:R-:W-:-:S04]  /*1feb0*/  FMUL.FTZ R0, R0, 1 ;  /* 0x3f80000000007820 */ /* 0x000fc80000410000 */
[----:B------:R0:W4:Y:S01]  /*1fec0*/  F2F.F64.F32 R12, R0 ;  /* 0x00000000000c7310 */ /* 0x0001220000201800 */
[----:B------:R-:W-:Y:S05]  /*1fed0*/  BRA `(.L_x_43189) ;  /* 0x0000000400cc7947 */ /* 0x000fea0003800000 */
.L_x_43196:
        /* <DEDUP_REMOVED lines=9> */
[----:B------:R-:W-:Y:S01]  /*1ff70*/  CS2R R14, SRZ ;  /* 0x00000000000e7805 */ /* 0x000fe2000001ff00 */
[----:B----4-:R-:W4:Y:S01]  /*1ff80*/  I2F.F64.U16 R12, R12 ;  /* 0x0000000c000c7312 */ /* 0x010f220000101800 */
[----:B------:R-:W-:Y:S05]  /*1ff90*/  BRA `(.L_x_43189) ;  /* 0x00000004009c7947 */ /* 0x000fea0003800000 */
.L_x_43203:
[----:B------:R-:W4:Y:S01]  /*1ffa0*/  LDG.E.U8 R18, desc[UR36][R18.64] ;  /* 0x0000002412127981 */ /* 0x000f22000c1e1100 */
[----:B------:R-:W-:Y:S02]  /*1ffb0*/  CS2R R14, SRZ ;  /* 0x00000000000e7805 */ /* 0x000fe4000001ff00 */
[----:B------:R-:W-:Y:S02]  /*1ffc0*/  CS2R R12, SRZ ;  /* 0x00000000000c7805 */ /* 0x000fe4000001ff00 */
[----:B----4-:R-:W-:-:S13]  /*1ffd0*/  ISETP.NE.AND P0, PT, R18, RZ, PT ;  /* 0x000000ff1200720c */ /* 0x010fda0003f05270 */
[----:B------:R-:W-:Y:S05]  /*1ffe0*/  @!P0 BRA `(.L_x_43189) ;  /* 0x0000000400888947 */ /* 0x000fea0003800000 */
[----:B------:R-:W-:-:S13]  /*1fff0*/  ISETP.NE.AND P0, PT, R18, 0x80, PT ;  /* 0x000000801200780c */ /* 0x000fda0003f05270 */
[----:B------:R-:W-:Y:S02]  /*20000*/  @!P0 IMAD.MOV.U32 R12, RZ, RZ, 0x20000000 ;  /* 0x20000000ff0c8424 */ /* 0x000fe400078e00ff */
[----:B------:R-:W-:Y:S01]  /*20010*/  @!P0 IMAD.MOV.U32 R13, RZ, RZ, 0x7ff80000 ;  /* 0x7ff80000ff0d8424 */ /* 0x000fe200078e00ff */
[----:B------:R-:W-:Y:S06]  /*20020*/  @!P0 BRA `(.L_x_43189) ;  /* 0x0000000400788947 */ /* 0x000fec0003800000 */
[--C-:B0-----:R-:W-:Y:S01]  /*20030*/  SHF.R.U32.HI R0, RZ, 0x3, R18.reuse ;  /* 0x00000003ff007819 */ /* 0x101fe20000011612 */
        /* <DEDUP_REMOVED lines=12> */
.L_x_43205:
[----:B------:R-:W-:Y:S05]  /*20100*/  BSYNC.RECONVERGENT B0 ;  /* 0x0000000000007941 */ /* 0x000fea0003800200 */
.L_x_43204:
[----:B------:R-:W-:Y:S02]  /*20110*/  SHF.L.U32 R0, R0, 0x14, RZ ;  /* 0x0000001400007819 */ /* 0x000fe400000006ff */
[----:B------:R-:W-:-:S04]  /*20120*/  LEA R2, R2, 0x3b800000, 0x17 ;  /* 0x3b80000002027811 */ /* 0x000fc800078eb8ff */
[----:B------:R-:W-:-:S05]  /*20130*/  LOP3.LUT R0, R2, R0, R7, 0xfe, !PT ;  /* 0x0000000002007212 */ /* 0x000fca00078efe07 */
[----:B------:R-:W-:-:S04]  /*20140*/  FMUL.FTZ R0, R0, 1 ;  /* 0x3f80000000007820 */ /* 0x000fc80000410000 */
[----:B------:R0:W2:Y:S01]  /*20150*/  F2F.F64.F32 R12, R0 ;  /* 0x00000000000c7310 */ /* 0x0000a20000201800 */
[----:B------:R-:W-:Y:S05]  /*20160*/  BRA `(.L_x_43189) ;  /* 0x0000000400287947 */ /* 0x000fea0003800000 */
.L_x_43202:
        /* <DEDUP_REMOVED lines=22> */
.L_x_43207:
[----:B------:R-:W-:Y:S05]  /*202d0*/  BSYNC.RECONVERGENT B0 ;  /* 0x0000000000007941 */ /* 0x000fea0003800200 */
.L_x_43206:
[----:B------:R-:W-:Y:S01]  /*202e0*/  IMAD.SHL.U32 R0, R0, 0x200000, RZ ;  /* 0x0020000000007824 */ /* 0x000fe200078e00ff */
[----:B------:R-:W-:-:S04]  /*202f0*/  LEA R2, R2, 0x37800000, 0x17 ;  /* 0x3780000002027811 */ /* 0x000fc800078eb8ff */
[----:B------:R-:W-:-:S05]  /*20300*/  LOP3.LUT R0, R2, R0, R7, 0xfe, !PT ;  /* 0x0000000002007212 */ /* 0x000fca00078efe07 */
[----:B------:R-:W-:-:S04]  /*20310*/  FMUL.FTZ R0, R0, 1 ;  /* 0x3f80000000007820 */ /* 0x000fc80000410000 */
[----:B------:R0:W2:Y:S01]  /*20320*/  F2F.F64.F32 R12, R0 ;  /* 0x00000000000c7310 */ /* 0x0000a20000201800 */
[----:B------:R-:W-:Y:S05]  /*20330*/  BRA `(.L_x_43189) ;  /* 0x0000000000b47947 */ /* 0x000fea0003800000 */
.L_x_43201:
[----:B------:R-:W-:-:S09]  /*20340*/  UISETP.NE.AND UP0, UPT, UR4, 0x1c, UPT ;  /* 0x0000001c0400788c */ /* 0x000fd2000bf05270 */
[----:B------:R-:W-:Y:S05]  /*20350*/  BRA.U !UP0, `(.L_x_43208) ;  /* 0x0000000108a07547 */ /* 0x000fea000b800000 */
[----:B------:R-:W-:-:S09]  /*20360*/  UISETP.NE.AND UP0, UPT, UR4, 0x1d, UPT ;  /* 0x0000001d0400788c */ /* 0x000fd2000bf05270 */
[----:B------:R-:W-:Y:S05]  /*20370*/  BRA.U !UP0, `(.L_x_43209) ;  /* 0x0000000108887547 */ /* 0x000fea000b800000 */
[----:B------:R-:W-:-:S09]  /*20380*/  UISETP.NE.AND UP0, UPT, UR4, 0x2c, UPT ;  /* 0x0000002c0400788c */ /* 0x000fd2000bf05270 */
[----:B------:R-:W-:Y:S05]  /*20390*/  BRA.U UP0, `(.L_x_43188) ;  /* 0x0000000100347547 */ /* 0x000fea000b800000 */
[----:B0-----:R-:W4:Y:S01]  /*203a0*/  LDG.E.U8 R0, desc[UR36][R18.64] ;  /* 0x0000002412007981 */ /* 0x001f22000c1e1100 */
[----:B------:R-:W-:Y:S01]  /*203b0*/  CS2R R14, SRZ ;  /* 0x00000000000e7805 */ /* 0x000fe2000001ff00 */
[----:B------:R-:W-:Y:S02]  /*203c0*/  IMAD.MOV.U32 R12, RZ, RZ, 0x0 ;  /* 0x00000000ff0c7424 */ /* 0x000fe400078e00ff */
[----:B------:R-:W-:Y:S01]  /*203d0*/  IMAD.MOV.U32 R13, RZ, RZ, 0x38000000 ;  /* 0x38000000ff0d7424 */ /* 0x000fe200078e00ff */
[----:B----4-:R-:W-:-:S13]  /*203e0*/  ISETP.NE.AND P0, PT, R0, RZ, PT ;  /* 0x000000ff0000720c */ /* 0x010fda0003f05270 */
[----:B------:R-:W-:Y:S05]  /*203f0*/  @!P0 BRA `(.L_x_43189) ;  /* 0x0000000000848947 */ /* 0x000fea0003800000 */
[----:B------:R-:W-:-:S13]  /*20400*/  ISETP.NE.AND P0, PT, R0, 0xff, PT ;  /* 0x000000ff0000780c */ /* 0x000fda0003f05270 */
[----:B------:R-:W-:Y:S02]  /*20410*/  @P0 IMAD.SHL.U32 R0, R0, 0x800000, RZ ;  /* 0x0080000000000824 */ /* 0x000fe400078e00ff */
[----:B------:R-:W-:Y:S02]  /*20420*/  @!P0 IMAD.MOV.U32 R12, RZ, RZ, 0x20000000 ;  /* 0x20000000ff0c8424 */ /* 0x000fe400078e00ff */
[----:B------:R-:W-:Y:S02]  /*20430*/  @!P0 IMAD.MOV.U32 R13, RZ, RZ, 0x7ff80000 ;  /* 0x7ff80000ff0d8424 */ /* 0x000fe400078e00ff */
[----:B------:R-:W-:-:S04]  /*20440*/  @P0 FMUL.FTZ R0, R0, 1 ;  /* 0x3f80000000000820 */ /* 0x000fc80000410000 */
[----:B------:R0:W4:Y:S01]  /*20450*/  @P0 F2F.F64.F32 R12, R0 ;  /* 0x00000000000c0310 */ /* 0x0001220000201800 */
[----:B------:R-:W-:Y:S05]  /*20460*/  BRA `(.L_x_43189) ;  /* 0x0000000000687947 */ /* 0x000fea0003800000 */
.L_x_43188:
[----:B0-----:R-:W-:Y:S01]  /*20470*/  MOV R0, 0x0 ;  /* 0x0000000000007802 */ /* 0x001fe20000000f00 */
[----:B------:R-:W0:Y:S01]  /*20480*/  LDCU.64 UR4, c[0x4][0x198] ;  /* 0x01003300ff0477ac */ /* 0x000e220008000a00 */
[----:B------:R-:W-:Y:S02]  /*20490*/  IMAD.MOV.U32 R8, RZ, RZ, 0x4e ;  /* 0x0000004eff087424 */ /* 0x000fe400078e00ff */
[----:B--2---:R2:W4:Y:S01]  /*204a0*/  LDC.64 R2, c[0x4][R0] ;  /* 0x0100000000027b82 */ /* 0x0045220000000a00 */
[----:B------:R-:W1:Y:S01]  /*204b0*/  LDCU.64 UR6, c[0x4][0x1a0] ;  /* 0x01003400ff0677ac */ /* 0x000e620008000a00 */
[----:B------:R-:W-:Y:S02]  /*204c0*/  IMAD.MOV.U32 R12, RZ, RZ, 0x1 ;  /* 0x00000001ff0c7424 */ /* 0x000fe400078e00ff */
[----:B------:R-:W-:Y:S01]  /*204d0*/  IMAD.MOV.U32 R13, RZ, RZ, RZ ;  /* 0x000000ffff0d7224 */ /* 0x000fe200078e00ff */
[----:B------:R-:W3:Y:S01]  /*204e0*/  LDCU.64 UR8, c[0x4][0x78] ;  /* 0x01000f00ff0877ac */ /* 0x000ee20008000a00 */
[----:B0-----:R-:W-:-:S02]  /*204f0*/  IMAD.U32 R4, RZ, RZ, UR4 ;  /* 0x00000004ff047e24 */ /* 0x001fc4000f8e00ff */
[----:B------:R-:W-:Y:S02]  /*20500*/  IMAD.U32 R5, RZ, RZ, UR5 ;  /* 0x00000005ff057e24 */ /* 0x000fe4000f8e00ff */
[----:B-1----:R-:W-:Y:S02]  /*20510*/  IMAD.U32 R6, RZ, RZ, UR6 ;  /* 0x00000006ff067e24 */ /* 0x002fe4000f8e00ff */
[----:B------:R-:W-:Y:S02]  /*20520*/  IMAD.U32 R7, RZ, RZ, UR7 ;  /* 0x00000007ff077e24 */ /* 0x000fe4000f8e00ff */
[----:B---3--:R-:W-:Y:S02]  /*20530*/  IMAD.U32 R10, RZ, RZ, UR8 ;  /* 0x00000008ff0a7e24 */ /* 0x008fe4000f8e00ff */
[----:B--2---:R-:W-:-:S07]  /*20540*/  IMAD.U32 R11, RZ, RZ, UR9 ;  /* 0x00000009ff0b7e24 */ /* 0x004fce000f8e00ff */
[----:B------:R-:W-:-:S07]  /*20550*/  LEPC R20, `(.L_x_43210) ;  /* 0x000000001014794e */ /* 0x000fce0000000000 */
[----:B----45:R-:W-:Y:S05]  /*20560*/  CALL.ABS.NOINC R2 ;  /* 0x0000000002007343 */ /* 0x030fea0003c00000 */
.L_x_43210:
[----:B------:R-:W-:Y:S02]  /*20570*/  CS2R R12, SRZ ;  /* 0x00000000000c7805 */ /* 0x000fe4000001ff00 */
[----:B------:R-:W-:Y:S01]  /*20580*/  CS2R R14, SRZ ;  /* 0x00000000000e7805 */ /* 0x000fe2000001ff00 */
[----:B------:R-:W-:Y:S06]  /*20590*/  BRA `(.L_x_43189) ;  /* 0x00000000001c7947 */ /* 0x000fec0003800000 */
.L_x_43209:
[----:B------:R-:W4:Y:S01]  /*205a0*/  LDG.E.64 R12, desc[UR36][R18.64] ;  /* 0x00000024120c7981 */ /* 0x000f22000c1e1b00 */
[----:B------:R-:W-:Y:S01]  /*205b0*/  CS2R R14, SRZ ;  /* 0x00000000000e7805 */ /* 0x000fe2000001ff00 */
[----:B----4-:R-:W4:Y:S01]  /*205c0*/  I2F.F64.U64 R12, R12 ;  /* 0x0000000c000c7312 */ /* 0x010f220000301800 */
[----:B------:R-:W-:Y:S05]  /*205d0*/  BRA `(.L_x_43189) ;  /* 0x00000000000c7947 */ /* 0x000fea0003800000 */
.L_x_43208:
[----:B------:R-:W4:Y:S01]  /*205e0*/  LDG.E R12, desc[UR36][R18.64] ;  /* 0x00000024120c7981 */ /* 0x000f22000c1e1900 */
[----:B------:R-:W-:Y:S01]  /*205f0*/  CS2R R14, SRZ ;  /* 0x00000000000e7805 */ /* 0x000fe2000001ff00 */
[----:B----4-:R-:W4:Y:S06]  /*20600*/  I2F.F64.U32 R12, R12 ;  /* 0x0000000c000c7312 */ /* 0x010f2c0000201800 */
.L_x_43189:
[----:B------:R-:W-:Y:S05]  /*20610*/  BSYNC.RECONVERGENT B7 ;  /* 0x0000000000077941 */ /* 0x000fea0003800200 */
.L_x_43183:
[----:B-12--5:R-:W-:Y:S01]  /*20620*/  DSETP.NAN.AND P0, PT, R26, R26, PT ;  /* 0x0000001a1a00722a */ /* 0x026fe20003f08000 */
[----:B------:R-:W-:Y:S05]  /*20630*/  BSSY.RECONVERGENT B1, `(.L_x_43211) ;  /* 0x00007a8000017945 */ /* 0x000fea0003800200 */
[----:B0--3--:R-:W-:-:S14]  /*20640*/  DSETP.NAN.OR P0, PT, R24, R24, P0 ;  /* 0x000000181800722a */ /* 0x009fdc0000708400 */
[----:B------:R-:W-:Y:S05]  /*20650*/  @P0 BRA `(.L_x_43212) ;  /* 0x0000006c00400947 */ /* 0x000fea0003800000 */
[----:B------:R-:W-:Y:S01]  /*20660*/  DADD R6, -RZ, |R26| ;  /* 0x00000000ff067229 */ /* 0x000fe2000000051a */
[----:B------:R-:W-:Y:S01]  /*20670*/  UMOV UR4, 0x85ebc8a0 ;  /* 0x85ebc8a000047882 */ /* 0x000fe20000000000 */
[----:B------:R-:W-:Y:S01]  /*20680*/  DADD R8, -RZ, |R24| ;  /* 0x00000000ff087229 */ /* 0x000fe20000000518 */
[----:B------:R-:W-:Y:S01]  /*20690*/  UMOV UR5, 0x7fd1ccf3 ;  /* 0x7fd1ccf300057882 */ /* 0x000fe20000000000 */
[----:B------:R-:W-:-:S08]  /*206a0*/  DSETP.GEU.AND P1, PT, |R24|, |R26|, PT ;  /* 0x4000001a1800722a */ /* 0x000fd00003f2e200 */
[----:B----4-:R-:W-:Y:S02]  /*206b0*/  FSEL R18, R8, R6, !P1 ;  /* 0x0000000608127208 */ /* 0x010fe40004800000 */
        /* <DEDUP_REMOVED lines=125> */
.L_x_43218:
        /* <DEDUP_REMOVED lines=22> */
.L_x_43221:
[----:B------:R-:W-:Y:S05]  /*20ff0*/  BSYNC.RECONVERGENT B3 ;  /* 0x0000000000037941 */ /* 0x000fea0003800200 */
.L_x_43220:
        /* <DEDUP_REMOVED lines=29> */
.L_x_43219:
[----:B------:R-:W-:Y:S05]  /*211d0*/  BSYNC.RECONVERGENT B2 ;  /* 0x0000000000027941 */ /* 0x000fea0003800200 */
.L_x_43217:
        /* <DEDUP_REMOVED lines=22> */
.L_x_43223:
[----:B------:R-:W-:Y:S05]  /*21340*/  BSYNC.RECONVERGENT B2 ;  /* 0x0000000000027941 */ /* 0x000fea0003800200 */
.L_x_43222:
        /* <DEDUP_REMOVED lines=84> */
.L_x_43225:
[----:B------:R-:W-:Y:S02]  /*21890*/  FSEL R4, RZ, 3.37028055040000000000e+12, P0 ;  /* 0x54442d18ff047808 */ /* 0x000fe40000000000 */
[----:B------:R-:W-:-:S07]  /*218a0*/  FSEL R5, RZ, 2.1426990032196044922, P0 ;  /* 0x400921fbff057808 */ /* 0x000fce0000000000 */
.L_x_43226:
[----:B------:R-:W-:Y:S05]  /*218b0*/  BSYNC.RECONVERGENT B0 ;  /* 0x0000000000007941 */ /* 0x000fea0003800200 */
.L_x_43224:
[----:B------:R-:W-:Y:S01]  /*218c0*/  DADD R24, |R26|, |R24| ;  /* 0x000000001a187229 */ /* 0x000fe20000000618 */
[----:B------:R-:W-:Y:S01]  /*218d0*/  LOP3.LUT R27, R5, 0x80000000, R27, 0xb8, !PT ;  /* 0x80000000051b7812 */ /* 0x000fe200078eb81b */
[----:B------:R-:W-:-:S06]  /*218e0*/  DMUL R2, R2, 0.5 ;  /* 0x3fe0000002027828 */ /* 0x000fcc0000000000 */
[----:B------:R-:W-:-:S06]  /*218f0*/  DSETP.NAN.AND P0, PT, R24, R24, PT ;  /* 0x000000181800722a */ /* 0x000fcc0003f08000 */
[----:B------:R-:W-:Y:S02]  /*21900*/  FSEL R4, R24, R4, P0 ;  /* 0x0000000418047208 */ /* 0x000fe40000000000 */
[----:B------:R-:W-:Y:S01]  /*21910*/  FSEL R5, R25, R27, P0 ;  /* 0x0000001b19057208 */ /* 0x000fe20000000000 */
[----:B------:R-:W-:Y:S06]  /*21920*/  BRA `(.L_x_43227) ;  /* 0x0000006400e07947 */ /* 0x000fec0003800000 */
.L_x_43216:
        /* <DEDUP_REMOVED lines=103> */
.L_x_43230:
[----:B------:R-:W-:Y:S05]  /*21fa0*/  BSYNC.RECONVERGENT B0 ;  /* 0x0000000000007941 */ /* 0x000fea0003800200 */
.L_x_43229:
[----:B------:R-:W-:Y:S04]  /*21fb0*/  BSSY.RECONVERGENT B2, `(.L_x_43231) ;  /* 0x0000008000027945 */ /* 0x000fe80003800200 */
[----:B------:R-:W-:Y:S05]  /*21fc0*/  @P4 BRA P5, `(.L_x_43232) ;  /* 0x0000000000184947 */ /* 0x000fea0002800000 */
[----:B------:R-:W-:Y:S01]  /*21fd0*/  IMAD.MOV.U32 R6, RZ, RZ, R18 ;  /* 0x000000ffff067224 */ /* 0x000fe200078e0012 */
[----:B------:R-:W-:Y:S01]  /*21fe0*/  MOV R4, R21 ;  /* 0x0000001500047202 */ /* 0x000fe20000000f00 */
[----:B------:R-:W-:Y:S01]  /*21ff0*/  IMAD.MOV.U32 R5, RZ, RZ, R19 ;  /* 0x000000ffff057224 */ /* 0x000fe200078e0013 */
[----:B------:R-:W-:Y:S01]  /*22000*/  MOV R0, 0x22030 ;  /* 0x0002203000007802 */ /* 0x000fe20000000f00 */
[----:B------:R-:W-:-:S07]  /*22010*/  IMAD.MOV.U32 R7, RZ, RZ, R20 ;  /* 0x000000ffff077224 */ /* 0x000fce00078e0014 */
[----:B------:R-:W-:Y:S05]  /*22020*/  CALL.REL.NOINC `($__internal_84_$__cuda_sm20_div_rn_f64_full) ;  /* 0x0000017c005c7944 */ /* 0x000fea0003c00000 */
.L_x_43232:
[----:B------:R-:W-:Y:S05]  /*22030*/  BSYNC.RECONVERGENT B2 ;  /* 0x0000000000027941 */ /* 0x000fea0003800200 */
.L_x_43231:
        /* <DEDUP_REMOVED lines=84> */
.L_x_43234:
[----:B------:R-:W-:Y:S02]  /*22580*/  FSEL R4, RZ, 3.37028055040000000000e+12, P0 ;  /* 0x54442d18ff047808 */ /* 0x000fe40000000000 */
[----:B------:R-:W-:-:S07]  /*22590*/  FSEL R5, RZ, 2.1426990032196044922, P0 ;  /* 0x400921fbff057808 */ /* 0x000fce0000000000 */
.L_x_43235:
[----:B------:R-:W-:Y:S05]  /*225a0*/  BSYNC.RECONVERGENT B0 ;  /* 0x0000000000007941 */ /* 0x000fea0003800200 */
.L_x_43233:
[----:B------:R-:W-:Y:S01]  /*225b0*/  DADD R24, |R26|, |R24| ;  /* 0x000000001a187229 */ /* 0x000fe20000000618 */
[----:B------:R-:W-:Y:S01]  /*225c0*/  LOP3.LUT R27, R5, 0x80000000, R27, 0xb8, !PT ;  /* 0x80000000051b7812 */ /* 0x000fe200078eb81b */
[----:B------:R-:W-:-:S06]  /*225d0*/  DMUL R2, R2, 0.5 ;  /* 0x3fe0000002027828 */ /* 0x000fcc0000000000 */
[----:B------:R-:W-:-:S06]  /*225e0*/  DSETP.NAN.AND P0, PT, R24, R24, PT ;  /* 0x000000181800722a */ /* 0x000fcc0003f08000 */
[----:B------:R-:W-:Y:S02]  /*225f0*/  FSEL R4, R24, R4, P0 ;  /* 0x0000000418047208 */ /* 0x000fe40000000000 */
[----:B------:R-:W-:Y:S01]  /*22600*/  FSEL R5, R25, R27, P0 ;  /* 0x0000001b19057208 */ /* 0x000fe20000000000 */
[----:B------:R-:W-:Y:S06]  /*22610*/  BRA `(.L_x_43227) ;  /* 0x0000005800a47947 */ /* 0x000fec0003800000 */
.L_x_43228:
        /* <DEDUP_REMOVED lines=29> */
.L_x_43237:
        /* <DEDUP_REMOVED lines=78> */
.L_x_43236:
        /* <DEDUP_REMOVED lines=27> */
[----:B------:R-:W-:Y:S01]  /*22e80*/  @P1 MOV R6, 0x0 ;  /* 0x0000000000061802 */ /* 0x000fe20000000f00 */
[----:B------:R-:W-:Y:S01]  /*22e90*/  @P1 IMAD.MOV.U32 R7, RZ, RZ, 0x7ff00000 ;  /* 0x7ff00000ff071424 */ /* 0x000fe200078e00ff */
[----:B------:R-:W-:-:S05]  /*22ea0*/  @P1 LOP3.LUT P2, RZ, R5, 0x7fffffff, RZ, 0xc0, !PT ;  /* 0x7fffffff05ff1812 */ /* 0x000fca000784c0ff */
        /* <DEDUP_REMOVED lines=71> */
.L_x_43239:
        /* <DEDUP_REMOVED lines=22> */
.L_x_43242:
[----:B------:R-:W-:Y:S05]  /*23480*/  BSYNC.RECONVERGENT B3 ;  /* 0x0000000000037941 */ /* 0x000fea0003800200 */
.L_x_43241:
        /* <DEDUP_REMOVED lines=29> */
.L_x_43240:
[----:B------:R-:W-:Y:S05]  /*23660*/  BSYNC.RECONVERGENT B2 ;  /* 0x0000000000027941 */ /* 0x000fea0003800200 */
.L_x_43238:
        /* <DEDUP_REMOVED lines=22> */
.L_x_43244:
[----:B------:R-:W-:Y:S05]  /*237d0*/  BSYNC.RECONVERGENT B2 ;  /* 0x0000000000027941 */ /* 0x000fea0003800200 */
.L_x_43243:
        /* <DEDUP_REMOVED lines=84> */
.L_x_43246:
[----:B------:R-:W-:Y:S02]  /*23d20*/  FSEL R4, RZ, 3.37028055040000000000e+12, P0 ;  /* 0x54442d18ff047808 */ /* 0x000fe40000000000 */
[----:B------:R-:W-:-:S07]  /*23d30*/  FSEL R5, RZ, 2.1426990032196044922, P0 ;  /* 0x400921fbff057808 */ /* 0x000fce0000000000 */
.L_x_43247:
[----:B------:R-:W-:Y:S05]  /*23d40*/  BSYNC.RECONVERGENT B0 ;  /* 0x0000000000007941 */ /* 0x000fea0003800200 */
.L_x_43245:
[----:B------:R-:W-:Y:S01]  /*23d50*/  DADD R24, |R26|, |R24| ;  /* 0x000000001a187229 */ /* 0x000fe20000000618 */
[----:B------:R-:W-:Y:S01]  /*23d60*/  LOP3.LUT R27, R5, 0x80000000, R27, 0xb8, !PT ;  /* 0x80000000051b7812 */ /* 0x000fe200078eb81b */
[----:B------:R-:W-:-:S06]  /*23d70*/  DMUL R2, R2, 0.5 ;  /* 0x3fe0000002027828 */ /* 0x000fcc0000000000 */
[----:B------:R-:W-:-:S06]  /*23d80*/  DSETP.NAN.AND P0, PT, R24, R24, PT ;  /* 0x000000181800722a */ /* 0x000fcc0003f08000 */
[----:B------:R-:W-:Y:S02]  /*23d90*/  FSEL R4, R24, R4, P0 ;  /* 0x0000000418047208 */ /* 0x000fe40000000000 */
[----:B------:R-:W-:Y:S01]  /*23da0*/  FSEL R5, R25, R27, P0 ;  /* 0x0000001b19057208 */ /* 0x000fe20000000000 */
[----:B------:R-:W-:Y:S06]  /*23db0*/  BRA `(.L_x_43227) ;  /* 0x0000004000bc7947 */ /* 0x000fec0003800000 */
.L_x_43215:
        /* <DEDUP_REMOVED lines=89> */
[----:B------:R-:W-:Y:S02]  /*24350*/  LOP3.LUT R30, R31, 0x80000000, RZ, 0x3c, !PT ;  /* 0x800000001f1e7812 */ /* 0x000fe400078e3cff */
[----:B------:R-:W-:Y:S01]  /*24360*/  MOV R31, 0x43300000 ;  /* 0x43300000001f7802 */ /* 0x000fe20000000f00 */
[C---:B------:R-:W-:Y:S02]  /*24370*/  DADD R6, R2.reuse, 1 ;  /* 0x3ff0000002067429 */ /* 0x040fe40000000000 */
[----:B------:R-:W-:-:S03]  /*24380*/  DADD R2, R2, -1 ;  /* 0xbff0000002027429 */ /* 0x000fc60000000000 */
[----:B------:R-:W-:Y:S01]  /*24390*/  DADD R30, R30, -UR6 ;  /* 0x800000061e1e7e29 */ /* 0x000fe20008000000 */
[----:B------:R-:W0:Y:S01]  /*243a0*/  MUFU.RCP64H R9, R7 ;  /* 0x0000000700097308 */ /* 0x000e220000001800 */
[----:B------:R-:W-:Y:S01]  /*243b0*/  UMOV UR6, 0xfefa39ef ;  /* 0xfefa39ef00067882 */ /* 0x000fe20000000000 */
        /* <DEDUP_REMOVED lines=42> */
.L_x_43249:
[----:B------:R-:W-:Y:S05]  /*24660*/  BSYNC.RECONVERGENT B0 ;  /* 0x0000000000007941 */ /* 0x000fea0003800200 */
.L_x_43248:
        /* <DEDUP_REMOVED lines=8> */
.L_x_43251:
[----:B------:R-:W-:Y:S05]  /*246f0*/  BSYNC.RECONVERGENT B2 ;  /* 0x0000000000027941 */ /* 0x000fea0003800200 */
.L_x_43250:
        /* <DEDUP_REMOVED lines=84> */
.L_x_43253:
[----:B------:R-:W-:Y:S02]  /*24c40*/  FSEL R4, RZ, 3.37028055040000000000e+12, P0 ;  /* 0x54442d18ff047808 */ /* 0x000fe40000000000 */
[----:B------:R-:W-:-:S07]  /*24c50*/  FSEL R5, RZ, 2.1426990032196044922, P0 ;  /* 0x400921fbff057808 */ /* 0x000fce0000000000 */
.L_x_43254:
[----:B------:R-:W-:Y:S05]  /*24c60*/  BSYNC.RECONVERGENT B0 ;  /* 0x0000000000007941 */ /* 0x000fea0003800200 */
.L_x_43252:
[----:B------:R-:W-:Y:S01]  /*24c70*/  DADD R24, |R26|, |R24| ;  /* 0x000000001a187229 */ /* 0x000fe20000000618 */
[----:B------:R-:W-:-:S07]  /*24c80*/  LOP3.LUT R27, R5, 0x80000000, R27, 0xb8, !PT ;  /* 0x80000000051b7812 */ /* 0x000fce00078eb81b */
[----:B------:R-:W-:-:S06]  /*24c90*/  DSETP.NAN.AND P0, PT, R24, R24, PT ;  /* 0x000000181800722a */ /* 0x000fcc0003f08000 */
[----:B------:R-:W-:Y:S02]  /*24ca0*/  FSEL R4, R24, R4, P0 ;  /* 0x0000000418047208 */ /* 0x000fe40000000000 */
[----:B------:R-:W-:Y:S01]  /*24cb0*/  FSEL R5, R25, R27, P0 ;  /* 0x0000001b19057208 */ /* 0x000fe20000000000 */
[----:B------:R-:W-:Y:S06]  /*24cc0*/  BRA `(.L_x_43227) ;  /* 0x0000003000f87947 */ /* 0x000fec0003800000 */
.L_x_43214:
        /* <DEDUP_REMOVED lines=94> */
.L_x_43257:
        /* <DEDUP_REMOVED lines=22> */
.L_x_43260:
[----:B------:R-:W-:Y:S05]  /*25410*/  BSYNC.RECONVERGENT B3 ;  /* 0x0000000000037941 */ /* 0x000fea0003800200 */
.L_x_43259:
        /* <DEDUP_REMOVED lines=29> */
.L_x_43258:
[----:B------:R-:W-:Y:S05]  /*255f0*/  BSYNC.RECONVERGENT B2 ;  /* 0x0000000000027941 */ /* 0x000fea0003800200 */
.L_x_43256:
        /* <DEDUP_REMOVED lines=87> */
.L_x_43255:
        /* <DEDUP_REMOVED lines=88> */
.L_x_43213:
        /* <DEDUP_REMOVED lines=19> */
[----:B------:R-:W-:Y:S01]  /*26220*/  IMAD.MOV.U32 R5, RZ, RZ, R25 ;  /* 0x000000ffff057224 */ /* 0x000fe200078e0019 */
[----:B------:R-:W-:Y:S01]  /*26230*/  MOV R0, 0x26260 ;  /* 0x0002626000007802 */ /* 0x000fe20000000f00 */
[----:B------:R-:W-:-:S07]  /*26240*/  IMAD.MOV.U32 R4, RZ, RZ, 0x4005bf0a ;  /* 0x4005bf0aff047424 */ /* 0x000fce00078e00ff */
[----:B------:R-:W-:Y:S05]  /*26250*/  CALL.REL.NOINC `($__internal_84_$__cuda_sm20_div_rn_f64_full) ;  /* 0x0000013800d07944 */ /* 0x000fea0003c00000 */
[----:B------:R-:W-:Y:S02]  /*26260*/  IMAD.MOV.U32 R2, RZ, RZ, R4 ;  /* 0x000000ffff027224 */ /* 0x000fe400078e0004 */
[----:B------:R-:W-:-:S07]  /*26270*/  IMAD.MOV.U32 R3, RZ, RZ, R5 ;  /* 0x000000ffff037224 */ /* 0x000fce00078e0005 */
.L_x_43262:
[----:B------:R-:W-:Y:S05]  /*26280*/  BSYNC.RECONVERGENT B2 ;  /* 0x0000000000027941 */ /* 0x000fea0003800200 */
.L_x_43261:
        /* <DEDUP_REMOVED lines=23> */
.L_x_43264:
[----:B------:R-:W-:Y:S05]  /*26400*/  BSYNC.RECONVERGENT B2 ;  /* 0x0000000000027941 */ /* 0x000fea0003800200 */
.L_x_43263:
        /* <DEDUP_REMOVED lines=79> */
[----:B------:R-:W-:Y:S01]  /*26900*/  MOV R2, R22 ;  /* 0x0000001600027202 */ /* 0x000fe20000000f00 */
[----:B------:R-:W-:Y:S01]  /*26910*/  IMAD.MOV.U32 R28, RZ, RZ, -0x748574fc ;  /* 0x8b7a8b04ff1c7424 */ /* 0x000fe200078e00ff */
[----:B------:R-:W-:Y:S01]  /*26920*/  LOP3.LUT R3, R0, 0x3ff00000, RZ, 0xfc, !PT ;  /* 0x3ff0000000037812 */ /* 0x000fe200078efcff */
[----:B------:R-:W-:Y:S01]  /*26930*/  IMAD.MOV.U32 R29, RZ, RZ, 0x3ed0ee25 ;  /* 0x3ed0ee25ff1d7424 */ /* 0x000fe200078e00ff */
[----:B------:R-:W-:Y:S01]  /*26940*/  UMOV UR4, 0x3ae80f1e ;  /* 0x3ae80f1e00047882 */ /* 0x000fe20000000000 */
        /* <DEDUP_REMOVED lines=57> */
.L_x_43266:
[----:B------:R-:W-:Y:S05]  /*26ce0*/  BSYNC.RECONVERGENT B0 ;  /* 0x0000000000007941 */ /* 0x000fea0003800200 */
.L_x_43265:
        /* <DEDUP_REMOVED lines=8> */
.L_x_43268:
[----:B------:R-:W-:Y:S05]  /*26d70*/  BSYNC.RECONVERGENT B2 ;  /* 0x0000000000027941 */ /* 0x000fea0003800200 */
.L_x_43267:
        /* <DEDUP_REMOVED lines=84> */
.L_x_43270:
[----:B------:R-:W-:Y:S02]  /*272c0*/  FSEL R4, RZ, 3.37028055040000000000e+12, P0 ;  /* 0x54442d18ff047808 */ /* 0x000fe40000000000 */
[----:B------:R-:W-:-:S07]  /*272d0*/  FSEL R5, RZ, 2.1426990032196044922, P0 ;  /* 0x400921fbff057808 */ /* 0x000fce0000000000 */
.L_x_43271:
[----:B------:R-:W-:Y:S05]  /*272e0*/  BSYNC.RECONVERGENT B0 ;  /* 0x0000000000007941 */ /* 0x000fea0003800200 */
.L_x_43269:
[----:B------:R-:W-:Y:S01]  /*272f0*/  DADD R24, |R26|, |R24| ;  /* 0x000000001a187229 */ /* 0x000fe20000000618 */
[----:B------:R-:W-:Y:S01]  /*27300*/  LOP3.LUT R27, R5, 0x80000000, R27, 0xb8, !PT ;  /* 0x80000000051b7812 */ /* 0x000fe200078eb81b */
[----:B------:R-:W-:-:S06]  /*27310*/  DADD R2, R2, 1 ;  /* 0x3ff0000002027429 */ /* 0x000fcc0000000000 */
[----:B------:R-:W-:-:S06]  /*27320*/  DSETP.NAN.AND P0, PT, R24, R24, PT ;  /* 0x000000181800722a */ /* 0x000fcc0003f08000 */
[----:B------:R-:W-:Y:S02]  /*27330*/  FSEL R4, R24, R4, P0 ;  /* 0x0000000418047208 */ /* 0x000fe40000000000 */
[----:B------:R-:W-:Y:S01]  /*27340*/  FSEL R5, R25, R27, P0 ;  /* 0x0000001b19057208 */ /* 0x000fe20000000000 */
[----:B------:R-:W-:Y:S06]  /*27350*/  BRA `(.L_x_43227) ;  /* 0x0000000c00547947 */ /* 0x000fec0003800000 */
.L_x_43212:
        /* <DEDUP_REMOVED lines=8> */
[----:B----4-:R-:W-:Y:S02]  /*273e0*/  FSEL R19, R11, R21, P1 ;  /* 0x000000150b137208 */ /* 0x010fe40000800000 */
        /* <DEDUP_REMOVED lines=43> */
[----:B------:R-:W-:Y:S01]  /*276a0*/  UMOV UR5, 0x3eb1380b ;  /* 0x3eb1380b00057882 */ /* 0x000fe20000000000 */
[----:B------:R-:W-:Y:S01]  /*276b0*/  MOV R2, R22 ;  /* 0x0000001600027202 */ /* 0x000fe20000000f00 */
        /* <DEDUP_REMOVED lines=57> */
.L_x_43273:
[----:B------:R-:W-:Y:S05]  /*27a50*/  BSYNC.RECONVERGENT B0 ;  /* 0x0000000000007941 */ /* 0x000fea0003800200 */
.L_x_43272:
        /* <DEDUP_REMOVED lines=8> */
.L_x_43275:
[----:B------:R-:W-:Y:S05]  /*27ae0*/  BSYNC.RECONVERGENT B2 ;  /* 0x0000000000027941 */ /* 0x000fea0003800200 */
.L_x_43274:
        /* <DEDUP_REMOVED lines=84> */
.L_x_43277:
[----:B------:R-:W-:Y:S02]  /*28030*/  FSEL R4, RZ, 3.37028055040000000000e+12, P0 ;  /* 0x54442d18ff047808 */ /* 0x000fe40000000000 */
[----:B------:R-:W-:-:S07]  /*28040*/  FSEL R5, RZ, 2.1426990032196044922, P0 ;  /* 0x400921fbff057808 */ /* 0x000fce0000000000 */
.L_x_43278:
[----:B------:R-:W-:Y:S05]  /*28050*/  BSYNC.RECONVERGENT B0 ;  /* 0x0000000000007941 */ /* 0x000fea0003800200 */
.L_x_43276:
[----:B------:R-:W-:Y:S01]  /*28060*/  DADD R24, |R26|, |R24| ;  /* 0x000000001a187229 */ /* 0x000fe20000000618 */
[----:B------:R-:W-:-:S07]  /*28070*/  LOP3.LUT R27, R5, 0x80000000, R27, 0xb8, !PT ;  /* 0x80000000051b7812 */ /* 0x000fce00078eb81b */
[----:B------:R-:W-:-:S06]  /*28080*/  DSETP.NAN.AND P0, PT, R24, R24, PT ;  /* 0x000000181800722a */ /* 0x000fcc0003f08000 */
[----:B------:R-:W-:Y:S02]  /*28090*/  FSEL R4, R24, R4, P0 ;  /* 0x0000000418047208 */ /* 0x000fe40000000000 */
[----:B------:R-:W-:-:S07]  /*280a0*/  FSEL R5, R25, R27, P0 ;  /* 0x0000001b19057208 */ /* 0x000fce0000000000 */
.L_x_43227:
[----:B------:R-:W-:Y:S05]  /*280b0*/  BSYNC.RECONVERGENT B1 ;  /* 0x0000000000017941 */ /* 0x000fea0003800200 */
.L_x_43211:
        /* <DEDUP_REMOVED lines=75> */
.L_x_43285:
[----:B------:R-:W-:Y:S05]  /*28570*/  BSYNC.RECONVERGENT B0 ;  /* 0x0000000000007941 */ /* 0x000fea0003800200 */
.L_x_43284:
        /* <DEDUP_REMOVED lines=22> */
[----:B------:R-:W-:Y:S05]  /*286e0*/  CALL.REL.NOINC `($_ZN2at6native18elementwise_kernelILi128ELi4EZNS0_15gpu_kernel_implIZZZNS0_50_GLOBAL__N__2680c7bb_12_PowKernel_cu_7dd49032_300324pow_tensor_tensor_kernelERNS_18TensorIteratorBaseEENKUlvE_clEvENKUlvE6_clEvEUlN3c107complexIdEESA_E_EEvS5_RKT_EUliE_EEviT1_$__internal_trig_reduction_slowpathd) ;  /* 0x0000011c00447944 */ /* 0x000fea0003c00000 */
[----:B------:R-:W-:Y:S02]  /*286f0*/  IMAD.MOV.U32 R4, RZ, RZ, R2 ;  /* 0x000000ffff047224 */ /* 0x000fe400078e0002 */
[----:B------:R-:W-:-:S07]  /*28700*/  IMAD.MOV.U32 R5, RZ, RZ, R3 ;  /* 0x000000ffff057224 */ /* 0x000fce00078e0003 */
.L_x_43289:
[----:B------:R-:W-:Y:S05]  /*28710*/  BSYNC.RECONVERGENT B4 ;  /* 0x0000000000047941 */ /* 0x000fea0003800200 */
.L_x_43288:
[----:B------:R-:W-:Y:S01]  /*28720*/  VIADD R0, R0, 0x1 ;  /* 0x0000000100007836 */ /* 0x000fe20000000000 */
[----:B------:R-:W-:Y:S06]  /*28730*/  BRA `(.L_x_43290) ;  /* 0x0000000000087947 */ /* 0x000fec0003800000 */
.L_x_43287:
[----:B------:R-:W-:Y:S01]  /*28740*/  DMUL R4, RZ, R22 ;  /* 0x00000016ff047228 */ /* 0x000fe20000000000 */
[----:B------:R-:W-:-:S10]  /*28750*/  IMAD.MOV.U32 R0, RZ, RZ, 0x1 ;  /* 0x00000001ff007424 */ /* 0x000fd400078e00ff */
.L_x_43290:
[----:B------:R-:W-:Y:S05]  /*28760*/  BSYNC.RECONVERGENT B3 ;  /* 0x0000000000037941 */ /* 0x000fea0003800200 */
.L_x_43286:
        /* <DEDUP_REMOVED lines=53> */
.L_x_43292:
[----:B------:R-:W-:Y:S01]  /*28ac0*/  DMUL R2, RZ, R22 ;  /* 0x00000016ff027228 */ /* 0x000fe20000000000 */
[----:B------:R-:W-:-:S10]  /*28ad0*/  IMAD.MOV.U32 R0, RZ, RZ, RZ ;  /* 0x000000ffff007224 */ /* 0x000fd400078e00ff */
.L_x_43293:
[----:B------:R-:W-:Y:S05]  /*28ae0*/  BSYNC.RECONVERGENT B3 ;  /* 0x0000000000037941 */ /* 0x000fea0003800200 */
.L_x_43291:
        /* <DEDUP_REMOVED lines=32> */
.L_x_43283:
        /* <DEDUP_REMOVED lines=61> */
.L_x_43296:
[----:B------:R-:W-:Y:S05]  /*290c0*/  BSYNC.RECONVERGENT B0 ;  /* 0x0000000000007941 */ /* 0x000fea0003800200 */
.L_x_43295:
        /* <DEDUP_REMOVED lines=36> */
[----:B------:R-:W-:-:S07]  /*29310*/  MOV R4, R0 ;  /* 0x0000000000047202 */ /* 0x000fce0000000f00 */
.L_x_43300:
[----:B------:R-:W-:Y:S05]  /*29320*/  BSYNC.RECONVERGENT B4 ;  /* 0x0000000000047941 */ /* 0x000fea0003800200 */
.L_x_43299:
[----:B------:R-:W-:Y:S01]  /*29330*/  VIADD R0, R4, 0x1 ;  /* 0x0000000104007836 */ /* 0x000fe20000000000 */
[----:B------:R-:W-:Y:S06]  /*29340*/  BRA `(.L_x_43301) ;  /* 0x0000000000087947 */ /* 0x000fec0003800000 */
.L_x_43298:
[----:B------:R-:W-:Y:S01]  /*29350*/  DMUL R2, RZ, R22 ;  /* 0x00000016ff027228 */ /* 0x000fe20000000000 */
[----:B------:R-:W-:-:S10]  /*29360*/  IMAD.MOV.U32 R0, RZ, RZ, 0x1 ;  /* 0x00000001ff007424 */ /* 0x000fd400078e00ff */
.L_x_43301:
[----:B------:R-:W-:Y:S05]  /*29370*/  BSYNC.RECONVERGENT B3 ;  /* 0x0000000000037941 */ /* 0x000fea0003800200 */
.L_x_43297:
        /* <DEDUP_REMOVED lines=55> */
.L_x_43303:
[----:B------:R-:W-:Y:S01]  /*296f0*/  DMUL R2, RZ, R22 ;  /* 0x00000016ff027228 */ /* 0x000fe20000000000 */
[----:B------:R-:W-:-:S10]  /*29700*/  IMAD.MOV.U32 R0, RZ, RZ, RZ ;  /* 0x000000ffff007224 */ /* 0x000fd400078e00ff */
.L_x_43304:
[----:B------:R-:W-:Y:S05]  /*29710*/  BSYNC.RECONVERGENT B3 ;  /* 0x0000000000037941 */ /* 0x000fea0003800200 */
.L_x_43302:
        /* <DEDUP_REMOVED lines=35> */
.L_x_43282:
        /* <DEDUP_REMOVED lines=10> */
.L_x_43305:
[----:B------:R-:W-:-:S10]  /*299f0*/  DADD R20, R22, -R22 ;  /* 0x0000000016147229 */ /* 0x000fd40000000816 */
[----:B------:R-:W-:Y:S02]  /*29a00*/  IMAD.MOV.U32 R22, RZ, RZ, R20 ;  /* 0x000000ffff167224 */ /* 0x000fe400078e0014 */
[----:B------:R-:W-:Y:S01]  /*29a10*/  IMAD.MOV.U32 R23, RZ, RZ, R21 ;  /* 0x000000ffff177224 */ /* 0x000fe200078e0015 */
[----:B------:R-:W-:Y:S06]  /*29a20*/  BRA `(.L_x_43294) ;  /* 0x0000000800b87947 */ /* 0x000fec0003800000 */
.L_x_43281:
        /* <DEDUP_REMOVED lines=25> */
.L_x_43309:
[----:B------:R-:W-:Y:S05]  /*29bc0*/  BSYNC.RECONVERGENT B4 ;  /* 0x0000000000047941 */ /* 0x000fea0003800200 */
.L_x_43308:
[----:B------:R-:W-:Y:S01]  /*29bd0*/  VIADD R0, R4, 0x1 ;  /* 0x0000000104007836 */ /* 0x000fe20000000000 */
[----:B------:R-:W-:Y:S06]  /*29be0*/  BRA `(.L_x_43310) ;  /* 0x0000000000087947 */ /* 0x000fec0003800000 */
.L_x_43307:
[----:B------:R-:W-:Y:S01]  /*29bf0*/  DMUL R2, RZ, R22 ;  /* 0x00000016ff027228 */ /* 0x000fe20000000000 */
[----:B------:R-:W-:-:S10]  /*29c00*/  IMAD.MOV.U32 R0, RZ, RZ, 0x1 ;  /* 0x00000001ff007424 */ /* 0x000fd400078e00ff */
.L_x_43310:
[----:B------:R-:W-:Y:S05]  /*29c10*/  BSYNC.RECONVERGENT B3 ;  /* 0x0000000000037941 */ /* 0x000fea0003800200 */
.L_x_43306:
        /* <DEDUP_REMOVED lines=53> */
.L_x_43312:
[----:B------:R-:W-:Y:S01]  /*29f70*/  DMUL R2, RZ, R22 ;  /* 0x00000016ff027228 */ /* 0x000fe20000000000 */
[----:B------:R-:W-:-:S10]  /*29f80*/  IMAD.MOV.U32 R0, RZ, RZ, RZ ;  /* 0x000000ffff007224 */ /* 0x000fd400078e00ff */
.L_x_43313:
[----:B------:R-:W-:Y:S05]  /*29f90*/  BSYNC.RECONVERGENT B3 ;  /* 0x0000000000037941 */ /* 0x000fea0003800200 */
.L_x_43311:
[----:B------:R-:W0:Y:S01]  /*29fa0*/  LDCU.64 UR4, c[0x4][0x1b0] ;  /* 0x01003600ff0477ac */ /* 0x000e220008000a00 */
[----:B------:R-:W-:-:S05]  /*29fb0*/  IMAD.SHL.U32 R4, R0, 0x40, RZ ;  /* 0x0000004000047824 */ /* 0x000fca00078e00ff */
[----:B------:R-:W-:-:S04]  /*29fc0*/  LOP3.LUT R4, R4, 0x40, RZ, 0xc0, !PT ;  /* 0x0000004004047812 */ /* 0x000fc800078ec0ff */
[----:B0-----:R-:W-:-:S04]  /*29fd0*/  IADD3 R4, P0, PT, R4, UR4, RZ ;  /* 0x0000000404047c10 */ /* 0x001fc8000ff1e0ff */
[----:B------:R-:W-:-:S05]  /*29fe0*/  IADD3.X R5, PT, PT, RZ, UR5, RZ, P0, !PT ;  /* 0x00000005ff057c10 */ /* 0x000fca00087fe4ff */
        /* <DEDUP_REMOVED lines=25> */
.L_x_43280:
        /* <DEDUP_REMOVED lines=57> */
.L_x_43294:
[----:B------:R-:W-:Y:S05]  /*2a510*/  BSYNC.RECONVERGENT B2 ;  /* 0x0000000000027941 */ /* 0x000fea0003800200 */
.L_x_43279:
        /* <DEDUP_REMOVED lines=17> */
.L_x_43317:
[----:B------:R-:W0:Y:S02]  /*2a630*/  F2I.S64.F64.TRUNC R20, R20 ;  /* 0x0000001400147311 */ /* 0x000e24000030d900 */
[----:B0-----:R-:W-:-:S05]  /*2a640*/  IMAD.MOV.U32 R5, RZ, RZ, R20 ;  /* 0x000000ffff057224 */ /* 0x001fca00078e0014 */
[----:B------:R3:W-:Y:S01]  /*2a650*/  STG.E.U8 desc[UR36][R2.64], R5 ;  /* 0x0000000502007986 */ /* 0x0007e2000c101124 */
[----:B------:R-:W-:Y:S05]  /*2a660*/  BRA `(.L_x_43319) ;  /* 0x0000000c00f07947 */ /* 0x000fea0003800000 */
.L_x_43316:
        /* <DEDUP_REMOVED lines=9> */
.L_x_43321:
[----:B------:R-:W0:Y:S02]  /*2a700*/  F2I.F64.TRUNC R21, R20 ;  /* 0x0000001400157311 */ /* 0x000e24000030d100 */
[----:B0-----:R1:W-:Y:S01]  /*2a710*/  STG.E desc[UR36][R2.64], R21 ;  /* 0x0000001502007986 */ /* 0x0013e2000c101924 */
[----:B------:R-:W-:Y:S05]  /*2a720*/  BRA `(.L_x_43319) ;  /* 0x0000000c00c07947 */ /* 0x000fea0003800000 */
.L_x_43320:
[----:B------:R-:W0:Y:S02]  /*2a730*/  F2I.F64.TRUNC R21, R20 ;  /* 0x0000001400157311 */ /* 0x000e24000030d100 */
[----:B0-----:R2:W-:Y:S01]  /*2a740*/  STG.E.U16 desc[UR36][R2.64], R21 ;  /* 0x0000001502007986 */ /* 0x0015e2000c101524 */
[----:B------:R-:W-:Y:S05]  /*2a750*/  BRA `(.L_x_43319) ;  /* 0x0000000c00b47947 */ /* 0x000fea0003800000 */
.L_x_43315:
        /* <DEDUP_REMOVED lines=13> */
.L_x_43323:
        /* <DEDUP_REMOVED lines=8> */
.L_x_43322:
        /* <DEDUP_REMOVED lines=16> */
.L_x_43325:
        /* <DEDUP_REMOVED lines=11> */
.L_x_43324:
[----:B------:R0:W-:Y:S01]  /*2aa60*/  STG.E.64 desc[UR36][R2.64], R20 ;  /* 0x0000001402007986 */ /* 0x0001e2000c101b24 */
[----:B------:R-:W-:Y:S05]  /*2aa70*/  BRA `(.L_x_43319) ;  /* 0x0000000800ec7947 */ /* 0x000fea0003800000 */
.L_x_43314:
        /* <DEDUP_REMOVED lines=13> */
.L_x_43329:
        /* <DEDUP_REMOVED lines=22> */
.L_x_43332:
[----:B------:R-:W-:-:S04]  /*2acb0*/  SHF.R.U32.HI R5, RZ, 0x18, R5 ;  /* 0x00000018ff057819 */ /* 0x000fc80000011605 */
[----:B------:R-:W-:-:S07]  /*2acc0*/  LOP3.LUT R0, R0, 0x80, R5, 0xf8, !PT ;  /* 0x0000008000007812 */ /* 0x000fce00078ef805 */
.L_x_43331:
[----:B------:R-:W-:Y:S05]  /*2acd0*/  BSYNC.RECONVERGENT B0 ;  /* 0x0000000000007941 */ /* 0x000fea0003800200 */
.L_x_43330:
[----:B------:R0:W-:Y:S01]  /*2ace0*/  STG.E.U8 desc[UR36][R2.64], R0 ;  /* 0x0000000002007986 */ /* 0x0001e2000c101124 */
[----:B------:R-:W-:Y:S05]  /*2acf0*/  BRA `(.L_x_43319) ;  /* 0x00000008004c7947 */ /* 0x000fea0003800000 */
.L_x_43328:
        /* <DEDUP_REMOVED lines=22> */
.L_x_43335:
[----:B------:R-:W-:-:S04]  /*2ae60*/  SHF.R.U32.HI R5, RZ, 0x18, R5 ;  /* 0x00000018ff057819 */ /* 0x000fc80000011605 */
[----:B------:R-:W-:-:S07]  /*2ae70*/  LOP3.LUT R0, R0, 0x80, R5, 0xf8, !PT ;  /* 0x0000008000007812 */ /* 0x000fce00078ef805 */
.L_x_43334:
[----:B------:R-:W-:Y:S05]  /*2ae80*/  BSYNC.RECONVERGENT B0 ;  /* 0x0000000000007941 */ /* 0x000fea0003800200 */
.L_x_43333:
[----:B------:R0:W-:Y:S01]  /*2ae90*/  STG.E.U8 desc[UR36][R2.64], R0 ;  /* 0x0000000002007986 */ /* 0x0001e2000c101124 */
[----:B------:R-:W-:Y:S05]  /*2aea0*/  BRA `(.L_x_43319) ;  /* 0x0000000400e07947 */ /* 0x000fea0003800000 */
.L_x_43327:
        /* <DEDUP_REMOVED lines=26> */
.L_x_43337:
[----:B------:R-:W0:Y:S02]  /*2b050*/  F2I.U64.F64.TRUNC R20, R20 ;  /* 0x0000001400147311 */ /* 0x000e24000030d800 */
[----:B0-----:R0:W-:Y:S01]  /*2b060*/  STG.E.64 desc[UR36][R2.64], R20 ;  /* 0x0000001402007986 */ /* 0x0011e2000c101b24 */
[----:B------:R-:W-:Y:S05]  /*2b070*/  BRA `(.L_x_43319) ;  /* 0x00000004006c7947 */ /* 0x000fea0003800000 */
.L_x_43336:
[----:B------:R-:W0:Y:S02]  /*2b080*/  F2I.U32.F64.TRUNC R21, R20 ;  /* 0x0000001400157311 */ /* 0x000e24000030d000 */
[----:B0-----:R0:W-:Y:S01]  /*2b090*/  STG.E desc[UR36][R2.64], R21 ;  /* 0x0000001502007986 */ /* 0x0011e2000c101924 */
[----:B------:R-:W-:Y:S05]  /*2b0a0*/  BRA `(.L_x_43319) ;  /* 0x0000000400607947 */ /* 0x000fea0003800000 */
.L_x_43326:
        /* <DEDUP_REMOVED lines=11> */
.L_x_43339:
[----:B------:R0:W-:Y:S01]  /*2b160*/  STG.E.128 desc[UR36][R2.64], R20 ;  /* 0x0000001402007986 */ /* 0x0001e2000c101d24 */
[----:B------:R-:W-:Y:S05]  /*2b170*/  BRA `(.L_x_43319) ;  /* 0x00000004002c7947 */ /* 0x000fea0003800000 */
.L_x_43338:
[----:B------:R-:W-:-:S09]  /*2b180*/  UISETP.NE.AND UP0, UPT, UR6, 0xf, UPT ;  /* 0x0000000f0600788c */ /* 0x000fd2000bf05270 */
[----:B------:R-:W-:Y:S05]  /*2b190*/  BRA.U !UP0, `(.L_x_43340) ;  /* 0x0000000508087547 */ /* 0x000fea000b800000 */
[----:B------:R-:W-:-:S09]  /*2b1a0*/  UISETP.NE.AND UP0, UPT, UR6, 0x17, UPT ;  /* 0x000000170600788c */ /* 0x000fd2000bf05270 */
[----:B------:R-:W-:Y:S05]  /*2b1b0*/  BRA.U !UP0, `(.L_x_43341) ;  /* 0x0000000108a07547 */ /* 0x000fea000b800000 */
[----:B------:R-:W-:-:S09]  /*2b1c0*/  UISETP.NE.AND UP0, UPT, UR6, 0x18, UPT ;  /* 0x000000180600788c */ /* 0x000fd2000bf05270 */
[----:B------:R-:W-:Y:S05]  /*2b1d0*/  BRA.U !UP0, `(.L_x_43342) ;  /* 0x0000000108447547 */ /* 0x000fea000b800000 */
.L_x_43318:
        /* <DEDUP_REMOVED lines=10> */
[----:B---3--:R-:W-:Y:S02]  /*2b280*/  IMAD.U32 R6, RZ, RZ, UR6 ;  /* 0x00000006ff067e24 */ /* 0x008fe4000f8e00ff */
[----:B------:R-:W-:Y:S02]  /*2b290*/  IMAD.U32 R7, RZ, RZ, UR7 ;  /* 0x00000007ff077e24 */ /* 0x000fe4000f8e00ff */
[----:B----4-:R-:W-:Y:S02]  /*2b2a0*/  IMAD.U32 R10, RZ, RZ, UR8 ;  /* 0x00000008ff0a7e24 */ /* 0x010fe4000f8e00ff */
[----:B-1----:R-:W-:-:S07]  /*2b2b0*/  IMAD.U32 R11, RZ, RZ, UR9 ;  /* 0x00000009ff0b7e24 */ /* 0x002fce000f8e00ff */
[----:B------:R-:W-:-:S07]  /*2b2c0*/  LEPC R20, `(.L_x_43343) ;  /* 0x000000001014794e */ /* 0x000fce0000000000 */
[----:B--2---:R-:W-:Y:S05]  /*2b2d0*/  CALL.ABS.NOINC R2 ;  /* 0x0000000002007343 */ /* 0x004fea0003c00000 */
.L_x_43343:
[----:B------:R-:W-:Y:S05]  /*2b2e0*/  BRA `(.L_x_43319) ;  /* 0x0000000000d07947 */ /* 0x000fea0003800000 */
.L_x_43342:
        /* <DEDUP_REMOVED lines=17> */
.L_x_43345:
[----:B------:R-:W-:Y:S05]  /*2b400*/  BSYNC.RECONVERGENT B0 ;  /* 0x0000000000007941 */ /* 0x000fea0003800200 */
.L_x_43344:
[----:B------:R-:W-:-:S05]  /*2b410*/  LOP3.LUT R5, R0, 0x80, R5, 0xf8, !PT ;  /* 0x0000008000057812 */ /* 0x000fca00078ef805 */
[----:B------:R0:W-:Y:S01]  /*2b420*/  STG.E.U8 desc[UR36][R2.64], R5 ;  /* 0x0000000502007986 */ /* 0x0001e2000c101124 */
[----:B------:R-:W-:Y:S05]  /*2b430*/  BRA `(.L_x_43319) ;  /* 0x00000000007c7947 */ /* 0x000fea0003800000 */
.L_x_43341:
        /* <DEDUP_REMOVED lines=16> */
.L_x_43347:
[----:B------:R-:W-:Y:S01]  /*2b540*/  IMAD.MOV.U32 R0, RZ, RZ, 0x7f ;  /* 0x0000007fff007424 */ /* 0x000fe200078e00ff */
[----:B------:R-:W-:-:S04]  /*2b550*/  ISETP.GT.U32.AND P0, PT, R4, 0x7f800000, PT ;  /* 0x7f8000000400780c */ /* 0x000fc80003f04070 */
[----:B------:R-:W-:-:S09]  /*2b560*/  SEL R0, R0, 0x7c, P0 ;  /* 0x0000007c00007807 */ /* 0x000fd20000000000 */
.L_x_43348:
[----:B------:R-:W-:Y:S05]  /*2b570*/  BSYNC.RECONVERGENT B0 ;  /* 0x0000000000007941 */ /* 0x000fea0003800200 */
.L_x_43346:
[----:B------:R-:W-:-:S04]  /*2b580*/  SHF.R.U32.HI R5, RZ, 0x18, R5 ;  /* 0x00000018ff057819 */ /* 0x000fc80000011605 */
[----:B------:R-:W-:-:S05]  /*2b590*/  LOP3.LUT R5, R0, 0x80, R5, 0xf8, !PT ;  /* 0x0000008000057812 */ /* 0x000fca00078ef805 */
[----:B------:R0:W-:Y:S01]  /*2b5a0*/  STG.E.U8 desc[UR36][R2.64], R5 ;  /* 0x0000000502007986 */ /* 0x0001e2000c101124 */
[----:B------:R-:W-:Y:S05]  /*2b5b0*/  BRA `(.L_x_43319) ;  /* 0x00000000001c7947 */ /* 0x000fea0003800000 */
.L_x_43340:
[----:B------:R-:W-:Y:S01]  /*2b5c0*/  UMOV UR4, 0xf0000000 ;  /* 0xf000000000047882 */ /* 0x000fe20000000000 */
[----:B------:R-:W-:Y:S01]  /*2b5d0*/  UMOV UR5, 0x380fffff ;  /* 0x380fffff00057882 */ /* 0x000fe20000000000 */
[----:B------:R-:W0:Y:S01]  /*2b5e0*/  F2F.F32.F64 R0, R20 ;  /* 0x0000001400007310 */ /* 0x000e220000301000 */
[----:B------:R-:W-:-:S14]  /*2b5f0*/  DSETP.GEU.AND P0, PT, |R20|, UR4, PT ;  /* 0x0000000414007e2a */ /* 0x000fdc000bf0e200 */
[----:B0-----:R-:W-:-:S05]  /*2b600*/  @!P0 FMUL R0, R0, 1.175494350822287508e-38 ;  /* 0x0080000000008820 */ /* 0x001fca0000400000 */
[----:B------:R-:W-:-:S05]  /*2b610*/  F2FP.BF16.F32.PACK_AB R0, RZ, R0 ;  /* 0x00000000ff00723e */ /* 0x000fca00000010ff */
[----:B------:R0:W-:Y:S02]  /*2b620*/  STG.E.U16 desc[UR36][R2.64], R0 ;  /* 0x0000000002007986 */ /* 0x0001e4000c101524 */
.L_x_43319:
[----:B------:R-:W-:-:S07]  /*2b630*/  VIADD R16, R16, 0x80 ;  /* 0x0000008010107836 */ /* 0x000fce0000000000 */
.L_x_43153:
[----:B------:R-:W-:Y:S05]  /*2b640*/  BSYNC.RECONVERGENT B6 ;  /* 0x0000000000067941 */ /* 0x000fea0003800200 */
.L_x_43152:
        /* <DEDUP_REMOVED lines=358> */
.L_x_43349:
[----:B------:R-:W0:Y:S01]  /*2ccb0*/  LDCU.64 UR6, c[0x0][0x5e8] ;  /* 0x0000bd00ff0677ac */ /* 0x000e220008000a00 */
[----:B------:R-:W-:Y:S01]  /*2ccc0*/  BSSY.RECONVERGENT B6, `(.L_x_43350) ;  /* 0x0000107000067945 */ /* 0x000fe20003800200 */
[----:B------:R-:W1:Y:S01]  /*2ccd0*/  LDCU.64 UR8, c[0x0][0x5f0] ;  /* 0x0000be00ff0877ac */ /* 0x000e620008000a00 */
[----:B------:R-:W-:-:S04]  /*2cce0*/  UPRMT UR4, UR40, 0x7771, URZ ;  /* 0x0000777128047896 */ /* 0x000fc800080000ff */
[----:B------:R-:W-:Y:S01]  /*2ccf0*/  UISETP.GT.AND UP0, UPT, UR4, 0x9, UPT ;  /* 0x000000090400788c */ /* 0x000fe2000bf04270 */
[----:B0-----:R-:W-:Y:S02]  /*2cd00*/  IADD3 R16, P0, PT, R17, UR6, RZ ;  /* 0x0000000611107c10 */ /* 0x001fe4000ff1e0ff */
[----:B-12---:R-:W-:-:S03]  /*2cd10*/  IADD3 R2, P1, PT, R0, UR8, RZ ;  /* 0x0000000800027c10 */ /* 0x006fc6000ff3e0ff */
        /* <DEDUP_REMOVED lines=15> */
.L_x_43354:
[----:B------:R-:W2:Y:S01]  /*2ce10*/  LDG.E.U8 R2, desc[UR36][R2.64] ;  /* 0x0000002402027981 */ /* 0x000ea2000c1e1100 */
[----:B------:R-:W-:Y:S01]  /*2ce20*/  CS2R R26, SRZ ;  /* 0x00000000001a7805 */ /* 0x000fe2000001ff00 */
[----:B--2---:R0:W1:Y:S01]  /*2ce30*/  I2F.F64.U16 R24, R2 ;  /* 0x0000000200187312 */ /* 0x0040620000101800 */
[----:B------:R-:W-:Y:S05]  /*2ce40*/  BRA `(.L_x_43356) ;  /* 0x0000000c00b87947 */ /* 0x000fea0003800000 */
.L_x_43353:
        /* <DEDUP_REMOVED lines=10> */
.L_x_43358:
[----:B------:R-:W2:Y:S01]  /*2cef0*/  LDG.E R2, desc[UR36][R2.64] ;  /* 0x0000002402027981 */ /* 0x000ea2000c1e1900 */
[----:B------:R-:W-:Y:S01]  /*2cf00*/  CS2R R26, SRZ ;  /* 0x00000000001a7805 */ /* 0x000fe2000001ff00 */
[----:B--2---:R0:W1:Y:S01]  /*2cf10*/  I2F.F64 R24, R2 ;  /* 0x0000000200187312 */ /* 0x0040620000201c00 */
[----:B------:R-:W-:Y:S05]  /*2cf20*/  BRA `(.L_x_43356) ;  /* 0x0000000c00807947 */ /* 0x000fea0003800000 */
.L_x_43357:
[----:B------:R-:W2:Y:S01]  /*2cf30*/  LDG.E.U16 R2, desc[UR36][R2.64] ;  /* 0x0000002402027981 */ /* 0x000ea2000c1e1500 */
[----:B------:R-:W-:Y:S01]  /*2cf40*/  CS2R R26, SRZ ;  /* 0x00000000001a7805 */ /* 0x000fe2000001ff00 */
[----:B--2---:R0:W1:Y:S01]  /*2cf50*/  I2F.F64.S16 R24, R2 ;  /* 0x0000000200187312 */ /* 0x0040620000101c00 */
[----:B------:R-:W-:Y:S05]  /*2cf60*/  BRA `(.L_x_43356) ;  /* 0x0000000c00707947 */ /* 0x000fea0003800000 */
.L_x_43352:
        /* <DEDUP_REMOVED lines=11> */
.L_x_43360:
[----:B------:R-:W2:Y:S01]  /*2d020*/  LDG.E.U16 R0, desc[UR36][R2.64] ;  /* 0x0000002402007981 */ /* 0x000ea2000c1e1500 */
[----:B------:R-:W-:Y:S01]  /*2d030*/  CS2R R26, SRZ ;  /* 0x00000000001a7805 */ /* 0x000fe2000001ff00 */
[----:B--2---:R-:W-:-:S05]  /*2d040*/  HADD2.F32 R0, -RZ, R0.H0_H0 ;  /* 0x20000000ff007230 */ /* 0x004fca0000004100 */
[----:B------:R-:W-:-:S04]  /*2d050*/  FMUL.FTZ R0, R0, 1 ;  /* 0x3f80000000007820 */ /* 0x000fc80000410000 */
[----:B------:R0:W1:Y:S01]  /*2d060*/  F2F.F64.F32 R24, R0 ;  /* 0x0000000000187310 */ /* 0x0000620000201800 */
[----:B------:R-:W-:Y:S05]  /*2d070*/  BRA `(.L_x_43356) ;  /* 0x0000000c002c7947 */ /* 0x000fea0003800000 */
.L_x_43359:
        /* <DEDUP_REMOVED lines=12> */
.L_x_43362:
        /* <DEDUP_REMOVED lines=8> */
.L_x_43361:
[----:B------:R0:W5:Y:S01]  /*2d1c0*/  LDG.E.64 R24, desc[UR36][R2.64] ;  /* 0x0000002402187981 */ /* 0x000162000c1e1b00 */
[----:B------:R-:W-:Y:S01]  /*2d1d0*/  CS2R R26, SRZ ;  /* 0x00000000001a7805 */ /* 0x000fe2000001ff00 */
[----:B------:R-:W-:Y:S06]  /*2d1e0*/  BRA `(.L_x_43356) ;  /* 0x0000000800d07947 */ /* 0x000fec0003800000 */
.L_x_43351:
        /* <DEDUP_REMOVED lines=14> */
.L_x_43365:
[----:B------:R0:W5:Y:S01]  /*2d2d0*/  LDG.E.128 R24, desc[UR36][R2.64] ;  /* 0x0000002402187981 */ /* 0x000162000c1e1d00 */
[----:B------:R-:W-:Y:S05]  /*2d2e0*/  BRA `(.L_x_43356) ;  /* 0x0000000800907947 */ /* 0x000fea0003800000 */
.L_x_43364:
        /* <DEDUP_REMOVED lines=28> */
.L_x_43367:
        /* <DEDUP_REMOVED lines=15> */
.L_x_43366:
[----:B------:R-:W2:Y:S01]  /*2d5a0*/  LDG.E.U16 R0, desc[UR36][R2.64] ;  /* 0x0000002402007981 */ /* 0x000ea2000c1e1500 */
[----:B------:R-:W-:Y:S01]  /*2d5b0*/  CS2R R26, SRZ ;  /* 0x00000000001a7805 */ /* 0x000fe2000001ff00 */
[----:B--2---:R-:W-:-:S04]  /*2d5c0*/  IMAD.U32 R0, R0, 0x10000, RZ ;  /* 0x0001000000007824 */ /* 0x004fc800078e00ff */
[----:B------:R-:W-:-:S04]  /*2d5d0*/  FMUL.FTZ R0, R0, 1 ;  /* 0x3f80000000007820 */ /* 0x000fc80000410000 */
[----:B------:R0:W1:Y:S01]  /*2d5e0*/  F2F.F64.F32 R24, R0 ;  /* 0x0000000000187310 */ /* 0x0000620000201800 */
[----:B------:R-:W-:Y:S05]  /*2d5f0*/  BRA `(.L_x_43356) ;  /* 0x0000000400cc7947 */ /* 0x000fea0003800000 */
.L_x_43363:
        /* <DEDUP_REMOVED lines=10> */
[----:B--2---:R2:W3:Y:S01]  /*2d6a0*/  I2F.F64.U16 R24, R2 ;  /* 0x0000000200187312 */ /* 0x0044e20000101800 */
[----:B------:R-:W-:Y:S05]  /*2d6b0*/  BRA `(.L_x_43356) ;  /* 0x00000004009c7947 */ /* 0x000fea0003800000 */
.L_x_43370:
        /* <DEDUP_REMOVED lines=22> */
.L_x_43372:
[----:B------:R-:W-:Y:S05]  /*2d820*/  BSYNC.RECONVERGENT B0 ;  /* 0x0000000000007941 */ /* 0x000fea0003800200 */
.L_x_43371:
[----:B------:R-:W-:Y:S01]  /*2d830*/  IMAD.SHL.U32 R0, R0, 0x100000, RZ ;  /* 0x0010000000007824 */ /* 0x000fe200078e00ff */
[----:B------:R-:W-:-:S04]  /*2d840*/  LEA R2, R2, 0x3b800000, 0x17 ;  /* 0x3b80000002027811 */ /* 0x000fc800078eb8ff */
[----:B------:R-:W-:-:S05]  /*2d850*/  LOP3.LUT R0, R2, R0, R7, 0xfe, !PT ;  /* 0x0000000002007212 */ /* 0x000fca00078efe07 */
[----:B------:R-:W-:-:S04]  /*2d860*/  FMUL.FTZ R0, R0, 1 ;  /* 0x3f80000000007820 */ /* 0x000fc80000410000 */
[----:B------:R0:W1:Y:S01]  /*2d870*/  F2F.F64.F32 R24, R0 ;  /* 0x0000000000187310 */ /* 0x0000620000201800 */
[----:B------:R-:W-:Y:S05]  /*2d880*/  BRA `(.L_x_43356) ;  /* 0x0000000400287947 */ /* 0x000fea0003800000 */
.L_x_43369:
        /* <DEDUP_REMOVED lines=22> */
.L_x_43374:
[----:B------:R-:W-:Y:S05]  /*2d9f0*/  BSYNC.RECONVERGENT B0 ;  /* 0x0000000000007941 */ /* 0x000fea0003800200 */
.L_x_43373:
[----:B------:R-:W-:Y:S01]  /*2da00*/  IMAD.SHL.U32 R0, R0, 0x200000, RZ ;  /* 0x0020000000007824 */ /* 0x000fe200078e00ff */
[----:B------:R-:W-:-:S04]  /*2da10*/  LEA R2, R2, 0x37800000, 0x17 ;  /* 0x3780000002027811 */ /* 0x000fc800078eb8ff */
[----:B------:R-:W-:-:S05]  /*2da20*/  LOP3.LUT R0, R2, R0, R7, 0xfe, !PT ;  /* 0x0000000002007212 */ /* 0x000fca00078efe07 */
[----:B------:R-:W-:-:S04]  /*2da30*/  FMUL.FTZ R0, R0, 1 ;  /* 0x3f80000000007820 */ /* 0x000fc80000410000 */
[----:B------:R4:W0:Y:S01]  /*2da40*/  F2F.F64.F32 R24, R0 ;  /* 0x0000000000187310 */ /* 0x0008220000201800 */
[----:B------:R-:W-:Y:S05]  /*2da50*/  BRA `(.L_x_43356) ;  /* 0x0000000000b47947 */ /* 0x000fea0003800000 */
.L_x_43368:
        /* <DEDUP_REMOVED lines=19> */
.L_x_43355:
        /* <DEDUP_REMOVED lines=16> */
.L_x_43377:
[----:B------:R-:W-:Y:S02]  /*2dc90*/  CS2R R24, SRZ ;  /* 0x0000000000187805 */ /* 0x000fe4000001ff00 */
[----:B------:R-:W-:Y:S01]  /*2dca0*/  CS2R R26, SRZ ;  /* 0x00000000001a7805 */ /* 0x000fe2000001ff00 */
[----:B------:R-:W-:Y:S06]  /*2dcb0*/  BRA `(.L_x_43356) ;  /* 0x00000000001c7947 */ /* 0x000fec0003800000 */
.L_x_43376:
[----:B------:R-:W2:Y:S01]  /*2dcc0*/  LDG.E.64 R24, desc[UR36][R2.64] ;  /* 0x0000002402187981 */ /* 0x000ea2000c1e1b00 */
[----:B------:R-:W-:Y:S01]  /*2dcd0*/  CS2R R26, SRZ ;  /* 0x00000000001a7805 */ /* 0x000fe2000001ff00 */
[----:B--2---:R-:W0:Y:S01]  /*2dce0*/  I2F.F64.U64 R24, R24 ;  /* 0x0000001800187312 */ /* 0x004e220000301800 */
[----:B------:R-:W-:Y:S05]  /*2dcf0*/  BRA `(.L_x_43356) ;  /* 0x00000000000c7947 */ /* 0x000fea0003800000 */
.L_x_43375:
[----:B------:R-:W2:Y:S01]  /*2dd00*/  LDG.E R2, desc[UR36][R2.64] ;  /* 0x0000002402027981 */ /* 0x000ea2000c1e1900 */
[----:B------:R-:W-:Y:S01]  /*2dd10*/  CS2R R26, SRZ ;  /* 0x00000000001a7805 */ /* 0x000fe2000001ff00 */
[----:B--2---:R0:W1:Y:S06]  /*2dd20*/  I2F.F64.U32 R24, R2 ;  /* 0x0000000200187312 */ /* 0x00406c0000201800 */
.L_x_43356:
[----:B------:R-:W-:Y:S05]  /*2dd30*/  BSYNC.RECONVERGENT B6 ;  /* 0x0000000000067941 */ /* 0x000fea0003800200 */
.L_x_43350:
        /* <DEDUP_REMOVED lines=19> */
.L_x_43382:
[----:B------:R-:W4:Y:S01]  /*2de70*/  LDG.E.U8 R12, desc[UR36][R18.64] ;  /* 0x00000024120c7981 */ /* 0x000f22000c1e1100 */
[----:B------:R-:W-:Y:S01]  /*2de80*/  CS2R R14, SRZ ;  /* 0x00000000000e7805 */ /* 0x000fe2000001ff00 */
[----:B----4-:R-:W4:Y:S01]  /*2de90*/  I2F.F64.U16 R12, R12 ;  /* 0x0000000c000c7312 */ /* 0x010f220000101800 */
[----:B------:R-:W-:Y:S05]  /*2dea0*/  BRA `(.L_x_43384) ;  /* 0x0000000c00b87947 */ /* 0x000fea0003800000 */
.L_x_43381:
        /* <DEDUP_REMOVED lines=10> */
.L_x_43386:
[----:B------:R-:W4:Y:S01]  /*2df50*/  LDG.E R12, desc[UR36][R18.64] ;  /* 0x00000024120c7981 */ /* 0x000f22000c1e1900 */
[----:B------:R-:W-:Y:S01]  /*2df60*/  CS2R R14, SRZ ;  /* 0x00000000000e7805 */ /* 0x000fe2000001ff00 */
[----:B----4-:R-:W4:Y:S01]  /*2df70*/  I2F.F64 R12, R12 ;  /* 0x0000000c000c7312 */ /* 0x010f220000201c00 */
[----:B------:R-:W-:Y:S05]  /*2df80*/  BRA `(.L_x_43384) ;  /* 0x0000000c00807947 */ /* 0x000fea0003800000 */
.L_x_43385:
[----:B------:R-:W4:Y:S01]  /*2df90*/  LDG.E.U16 R12, desc[UR36][R18.64] ;  /* 0x00000024120c7981 */ /* 0x000f22000c1e1500 */
[----:B------:R-:W-:Y:S01]  /*2dfa0*/  CS2R R14, SRZ ;  /* 0x00000000000e7805 */ /* 0x000fe2000001ff00 */
[----:B----4-:R-:W4:Y:S01]  /*2dfb0*/  I2F.F64.S16 R12, R12 ;  /* 0x0000000c000c7312 */ /* 0x010f220000101c00 */
[----:B------:R-:W-:Y:S05]  /*2dfc0*/  BRA `(.L_x_43384) ;  /* 0x0000000c00707947 */ /* 0x000fea0003800000 */
.L_x_43380:
        /* <DEDUP_REMOVED lines=11> */
.L_x_43388:
[----:B0-----:R-:W4:Y:S01]  /*2e080*/  LDG.E.U16 R0, desc[UR36][R18.64] ;  /* 0x0000002412007981 */ /* 0x001f22000c1e1500 */
[----:B------:R-:W-:Y:S01]  /*2e090*/  CS2R R14, SRZ ;  /* 0x00000000000e7805 */ /* 0x000fe2000001ff00 */
[----:B----4-:R-:W-:-:S05]  /*2e0a0*/  HADD2.F32 R0, -RZ, R0.H0_H0 ;  /* 0x20000000ff007230 */ /* 0x010fca0000004100 */
[----:B------:R-:W-:-:S04]  /*2e0b0*/  FMUL.FTZ R0, R0, 1 ;  /* 0x3f80000000007820 */ /* 0x000fc80000410000 */
[----:B------:R0:W4:Y:S01]  /*2e0c0*/  F2F.F64.F32 R12, R0 ;  /* 0x00000000000c7310 */ /* 0x0001220000201800 */
[----:B------:R-:W-:Y:S05]  /*2e0d0*/  BRA `(.L_x_43384) ;  /* 0x0000000c002c7947 */ /* 0x000fea0003800000 */
.L_x_43387:
        /* <DEDUP_REMOVED lines=12> */
.L_x_43390:
        /* <DEDUP_REMOVED lines=8> */
.L_x_43389:
[----:B------:R4:W5:Y:S01]  /*2e220*/  LDG.E.64 R12, desc[UR36][R18.64] ;  /* 0x00000024120c7981 */ /* 0x000962000c1e1b00 */
[----:B------:R-:W-:Y:S01]  /*2e230*/  CS2R R14, SRZ ;  /* 0x00000000000e7805 */ /* 0x000fe2000001ff00 */
[----:B------:R-:W-:Y:S06]  /*2e240*/  BRA `(.L_x_43384) ;  /* 0x0000000800d07947 */ /* 0x000fec0003800000 */
.L_x_43379:
        /* <DEDUP_REMOVED lines=14> */
.L_x_43393:
[----:B------:R4:W5:Y:S01]  /*2e330*/  LDG.E.128 R12, desc[UR36][R18.64] ;  /* 0x00000024120c7981 */ /* 0x000962000c1e1d00 */
[----:B------:R-:W-:Y:S05]  /*2e340*/  BRA `(.L_x_43384) ;  /* 0x0000000800907947 */ /* 0x000fea0003800000 */
.L_x_43392:
        /* <DEDUP_REMOVED lines=28> */
.L_x_43395:
        /* <DEDUP_REMOVED lines=15> */
.L_x_43394:
[----:B0-----:R-:W4:Y:S01]  /*2e600*/  LDG.E.U16 R0, desc[UR36][R18.64] ;  /* 0x0000002412007981 */ /* 0x001f22000c1e1500 */
[----:B------:R-:W-:Y:S01]  /*2e610*/  CS2R R14, SRZ ;  /* 0x00000000000e7805 */ /* 0x000fe2000001ff00 */
[----:B----4-:R-:W-:-:S04]  /*2e620*/  IMAD.U32 R0, R0, 0x10000, RZ ;  /* 0x0001000000007824 */ /* 0x010fc800078e00ff */
[----:B------:R-:W-:-:S04]  /*2e630*/  FMUL.FTZ R0, R0, 1 ;  /* 0x3f80000000007820 */ /* 0x000fc80000410000 */
[----:B------:R0:W4:Y:S01]  /*2e640*/  F2F.F64.F32 R12, R0 ;  /* 0x00000000000c7310 */ /* 0x0001220000201800 */
[----:B------:R-:W-:Y:S05]  /*2e650*/  BRA `(.L_x_43384) ;  /* 0x0000000400cc7947 */ /* 0x000fea0003800000 */
.L_x_43391:
        /* <DEDUP_REMOVED lines=12> */
.L_x_43398:
        /* <DEDUP_REMOVED lines=22> */
.L_x_43400:
[----:B------:R-:W-:Y:S05]  /*2e880*/  BSYNC.RECONVERGENT B0 ;  /* 0x0000000000007941 */ /* 0x000fea0003800200 */
.L_x_43399:
[----:B------:R-:W-:Y:S01]  /*2e890*/  IMAD.SHL.U32 R0, R0, 0x100000, RZ ;  /* 0x0010000000007824 */ /* 0x000fe200078e00ff */
[----:B------:R-:W-:-:S04]  /*2e8a0*/  LEA R2, R2, 0x3b800000, 0x17 ;  /* 0x3b80000002027811 */ /* 0x000fc800078eb8ff */
[----:B------:R-:W-:-:S05]  /*2e8b0*/  LOP3.LUT R0, R2, R0, R7, 0xfe, !PT ;  /* 0x0000000002007212 */ /* 0x000fca00078efe07 */
[----:B------:R-:W-:-:S04]  /*2e8c0*/  FMUL.FTZ R0, R0, 1 ;  /* 0x3f80000000007820 */ /* 0x000fc80000410000 */
[----:B------:R0:W2:Y:S01]  /*2e8d0*/  F2F.F64.F32 R12, R0 ;  /* 0x00000000000c7310 */ /* 0x0000a20000201800 */
[----:B------:R-:W-:Y:S05]  /*2e8e0*/  BRA `(.L_x_43384) ;  /* 0x0000000400287947 */ /* 0x000fea0003800000 */
.L_x_43397:
        /* <DEDUP_REMOVED lines=22> */
.L_x_43402:
[----:B------:R-:W-:Y:S05]  /*2ea50*/  BSYNC.RECONVERGENT B0 ;  /* 0x0000000000007941 */ /* 0x000fea0003800200 */
.L_x_43401:
[----:B------:R-:W-:Y:S01]  /*2ea60*/  IMAD.SHL.U32 R0, R0, 0x200000, RZ ;  /* 0x0020000000007824 */ /* 0x000fe200078e00ff */
[----:B------:R-:W-:-:S04]  /*2ea70*/  LEA R2, R2, 0x37800000, 0x17 ;  /* 0x3780000002027811 */ /* 0x000fc800078eb8ff */
[----:B------:R-:W-:-:S05]  /*2ea80*/  LOP3.LUT R0, R2, R0, R7, 0xfe, !PT ;  /* 0x0000000002007212 */ /* 0x000fca00078efe07 */
[----:B------:R-:W-:-:S04]  /*2ea90*/  FMUL.FTZ R0, R0, 1 ;  /* 0x3f80000000007820 */ /* 0x000fc80000410000 */
[----:B------:R0:W2:Y:S01]  /*2eaa0*/  F2F.F64.F32 R12, R0 ;  /* 0x00000000000c7310 */ /* 0x0000a20000201800 */
[----:B------:R-:W-:Y:S05]  /*2eab0*/  BRA `(.L_x_43384) ;  /* 0x0000000000b47947 */ /* 0x000fea0003800000 */
.L_x_43396:
        /* <DEDUP_REMOVED lines=19> */
.L_x_43383:
        /* <DEDUP_REMOVED lines=16> */
.L_x_43405:
[----:B------:R-:W-:Y:S02]  /*2ecf0*/  CS2R R12, SRZ ;  /* 0x00000000000c7805 */ /* 0x000fe4000001ff00 */
[----:B------:R-:W-:Y:S01]  /*2ed00*/  CS2R R14, SRZ ;  /* 0x00000000000e7805 */ /* 0x000fe2000001ff00 */
[----:B------:R-:W-:Y:S06]  /*2ed10*/  BRA `(.L_x_43384) ;  /* 0x00000000001c7947 */ /* 0x000fec0003800000 */
.L_x_43404:
[----:B------:R-:W4:Y:S01]  /*2ed20*/  LDG.E.64 R12, desc[UR36][R18.64] ;  /* 0x00000024120c7981 */ /* 0x000f22000c1e1b00 */
[----:B------:R-:W-:Y:S01]  /*2ed30*/  CS2R R14, SRZ ;  /* 0x00000000000e7805 */ /* 0x000fe2000001ff00 */
[----:B----4-:R-:W4:Y:S01]  /*2ed40*/  I2F.F64.U64 R12, R12 ;  /* 0x0000000c000c7312 */ /* 0x010f220000301800 */
[----:B------:R-:W-:Y:S05]  /*2ed50*/  BRA `(.L_x_43384) ;  /* 0x00000000000c7947 */ /* 0x000fea0003800000 */
.L_x_43403:
[----:B------:R-:W4:Y:S01]  /*2ed60*/  LDG.E R12, desc[UR36][R18.64] ;  /* 0x00000024120c7981 */ /* 0x000f22000c1e1900 */
[----:B------:R-:W-:Y:S01]  /*2ed70*/  CS2R R14, SRZ ;  /* 0x00000000000e7805 */ /* 0x000fe2000001ff00 */
[----:B----4-:R-:W4:Y:S06]  /*2ed80*/  I2F.F64.U32 R12, R12 ;  /* 0x0000000c000c7312 */ /* 0x010f2c0000201800 */
.L_x_43384:
[----:B------:R-:W-:Y:S05]  /*2ed90*/  BSYNC.RECONVERGENT B6 ;  /* 0x0000000000067941 */ /* 0x000fea0003800200 */
.L_x_43378:
        /* <DEDUP_REMOVED lines=11> */
[----:B----4-:R-:W-:Y:S02]  /*2ee50*/  FSEL R18, R6, R8, !P1 ;  /* 0x0000000806127208 */ /* 0x010fe40004800000 */
        /* <DEDUP_REMOVED lines=123> */
.L_x_43413:
        /* <DEDUP_REMOVED lines=22> */
.L_x_43416:
[----:B------:R-:W-:Y:S05]  /*2f770*/  BSYNC.RECONVERGENT B3 ;  /* 0x0000000000037941 */ /* 0x000fea0003800200 */
.L_x_43415:
        /* <DEDUP_REMOVED lines=29> */
.L_x_43414:
[----:B------:R-:W-:Y:S05]  /*2f950*/  BSYNC.RECONVERGENT B2 ;  /* 0x0000000000027941 */ /* 0x000fea0003800200 */
.L_x_43412:
        /* <DEDUP_REMOVED lines=22> */
.L_x_43418:
[----:B------:R-:W-:Y:S05]  /*2fac0*/  BSYNC.RECONVERGENT B2 ;  /* 0x0000000000027941 */ /* 0x000fea0003800200 */
.L_x_43417:
        /* <DEDUP_REMOVED lines=84> */
.L_x_43420:
[----:B------:R-:W-:Y:S02]  /*30010*/  FSEL R4, RZ, 3.37028055040000000000e+12, P0 ;  /* 0x54442d18ff047808 */ /* 0x000fe40000000000 */
[----:B------:R-:W-:-:S07]  /*30020*/  FSEL R5, RZ, 2.1426990032196044922, P0 ;  /* 0x400921fbff057808 */ /* 0x000fce0000000000 */
.L_x_43421:
[----:B------:R-:W-:Y:S05]  /*30030*/  BSYNC.RECONVERGENT B0 ;  /* 0x0000000000007941 */ /* 0x000fea0003800200 */
.L_x_43419:
[----:B------:R-:W-:Y:S01]  /*30040*/  DADD R24, |R26|, |R24| ;  /* 0x000000001a187229 */ /* 0x000fe20000000618 */
[----:B------:R-:W-:Y:S01]  /*30050*/  LOP3.LUT R27, R5, 0x80000000, R27, 0xb8, !PT ;  /* 0x80000000051b7812 */ /* 0x000fe200078eb81b */
[----:B------:R-:W-:-:S06]  /*30060*/  DMUL R2, R2, 0.5 ;  /* 0x3fe0000002027828 */ /* 0x000fcc0000000000 */
[----:B------:R-:W-:-:S06]  /*30070*/  DSETP.NAN.AND P0, PT, R24, R24, PT ;  /* 0x000000181800722a */ /* 0x000fcc0003f08000 */
[----:B------:R-:W-:Y:S02]  /*30080*/  FSEL R4, R24, R4, P0 ;  /* 0x0000000418047208 */ /* 0x000fe40000000000 */
[----:B------:R-:W-:Y:S01]  /*30090*/  FSEL R5, R25, R27, P0 ;  /* 0x0000001b19057208 */ /* 0x000fe20000000000 */
[----:B------:R-:W-:Y:S06]  /*300a0*/  BRA `(.L_x_43422) ;  /* 0x0000006400e47947 */ /* 0x000fec0003800000 */
.L_x_43411:
        /* <DEDUP_REMOVED lines=8> */
[----:B------:R-:W-:Y:S01]  /*30130*/  MOV R7, R3 ;  /* 0x0000000300077202 */ /* 0x000fe20000000f00 */
[----:B------:R-:W-:Y:S01]  /*30140*/  IMAD.MOV.U32 R6, RZ, RZ, R2 ;  /* 0x000000ffff067224 */ /* 0x000fe200078e0002 */
[----:B------:R-:W-:Y:S01]  /*30150*/  BSSY.RECONVERGENT B0, `(.L_x_43424) ;  /* 0x000005d000007945 */ /* 0x000fe20003800200 */
[----:B------:R-:W-:Y:S01]  /*30160*/  IMAD.MOV.U32 R31, RZ, RZ, -0x3ff ;  /* 0xfffffc01ff1f7424 */ /* 0x000fe200078e00ff */
[----:B------:R-:W-:Y:S01]  /*30170*/  ISETP.GT.AND P0, PT, R7, 0xfffff, PT ;  /* 0x000fffff0700780c */ /* 0x000fe20003f04270 */
[----:B------:R-:W-:Y:S01]  /*30180*/  IMAD.MOV.U32 R0, RZ, RZ, R7 ;  /* 0x000000ffff007224 */ /* 0x000fe200078e0007 */
[----:B------:R-:W-:Y:S01]  /*30190*/  FSETP.GEU.AND P5, PT, |R21|, 6.5827683646048100446e-37, PT ;  /* 0x036000001500780b */ /* 0x000fe20003fae200 */
[----:B------:R-:W-:Y:S01]  /*301a0*/  IMAD.MOV.U32 R22, RZ, RZ, R6 ;  /* 0x000000ffff167224 */ /* 0x000fe200078e0006 */
[----:B0-----:R-:W-:-:S09]  /*301b0*/  DFMA R8, -R18, R4, 1 ;  /* 0x3ff000001208742b */ /* 0x001fd20000000104 */
[----:B------:R-:W-:Y:S01]  /*301c0*/  @!P0 DMUL R6, R6, 1.80143985094819840000e+16 ;  /* 0x4350000006068828 */ /* 0x000fe20000000000 */
[----:B------:R-:W-:Y:S01]  /*301d0*/  @!P0 IMAD.MOV.U32 R31, RZ, RZ, -0x435 ;  /* 0xfffffbcbff1f8424 */ /* 0x000fe200078e00ff */
[----:B------:R-:W-:-:S08]  /*301e0*/  DFMA R8, R8, R8, R8 ;  /* 0x000000080808722b */ /* 0x000fd00000000008 */
[----:B------:R-:W-:Y:S02]  /*301f0*/  @!P0 IMAD.MOV.U32 R0, RZ, RZ, R7 ;  /* 0x000000ffff008224 */ /* 0x000fe400078e0007 */
[----:B------:R-:W-:Y:S01]  /*30200*/  @!P0 IMAD.MOV.U32 R22, RZ, RZ, R6 ;  /* 0x000000ffff168224 */ /* 0x000fe200078e0006 */
[----:B------:R-:W-:-:S08]  /*30210*/  DFMA R8, R4, R8, R4 ;  /* 0x000000080408722b */ /* 0x000fd00000000004 */
        /* <DEDUP_REMOVED lines=80> */
.L_x_43425:
[----:B------:R-:W-:Y:S05]  /*30720*/  BSYNC.RECONVERGENT B0 ;  /* 0x0000000000007941 */ /* 0x000fea0003800200 */
.L_x_43424:
        /* <DEDUP_REMOVED lines=8> */
.L_x_43427:
[----:B------:R-:W-:Y:S05]  /*307b0*/  BSYNC.RECONVERGENT B2 ;  /* 0x0000000000027941 */ /* 0x000fea0003800200 */
.L_x_43426:
        /* <DEDUP_REMOVED lines=84> */
.L_x_43429:
[----:B------:R-:W-:Y:S02]  /*30d00*/  FSEL R4, RZ, 3.37028055040000000000e+12, P0 ;  /* 0x54442d18ff047808 */ /* 0x000fe40000000000 */
[----:B------:R-:W-:-:S07]  /*30d10*/  FSEL R5, RZ, 2.1426990032196044922, P0 ;  /* 0x400921fbff057808 */ /* 0x000fce0000000000 */
.L_x_43430:
[----:B------:R-:W-:Y:S05]  /*30d20*/  BSYNC.RECONVERGENT B0 ;  /* 0x0000000000007941 */ /* 0x000fea0003800200 */
.L_x_43428:
[----:B------:R-:W-:Y:S01]  /*30d30*/  DADD R24, |R26|, |R24| ;  /* 0x000000001a187229 */ /* 0x000fe20000000618 */
[----:B------:R-:W-:Y:S01]  /*30d40*/  LOP3.LUT R27, R5, 0x80000000, R27, 0xb8, !PT ;  /* 0x80000000051b7812 */ /* 0x000fe200078eb81b */
[----:B------:R-:W-:-:S06]  /*30d50*/  DMUL R2, R2, 0.5 ;  /* 0x3fe0000002027828 */ /* 0x000fcc0000000000 */
[----:B------:R-:W-:-:S06]  /*30d60*/  DSETP.NAN.AND P0, PT, R24, R24, PT ;  /* 0x000000181800722a */ /* 0x000fcc0003f08000 */
[----:B------:R-:W-:Y:S02]  /*30d70*/  FSEL R4, R24, R4, P0 ;  /* 0x0000000418047208 */ /* 0x000fe40000000000 */
[----:B------:R-:W-:Y:S01]  /*30d80*/  FSEL R5, R25, R27, P0 ;  /* 0x0000001b19057208 */ /* 0x000fe20000000000 */
[----:B------:R-:W-:Y:S06]  /*30d90*/  BRA `(.L_x_43422) ;  /* 0x0000005800a87947 */ /* 0x000fec0003800000 */
.L_x_43423:
[----:B------:R-:W-:Y:S01]  /*30da0*/  LOP3.LUT R3, R19, 0xfffffff8, RZ, 0xc0, !PT ;  /* 0xfffffff813037812 */ /* 0x000fe200078ec0ff */
[----:B------:R-:W-:Y:S01]  /*30db0*/  IMAD.MOV.U32 R6, RZ, RZ, RZ ;  /* 0x000000ffff067224 */ /* 0x000fe200078e00ff */
[----:B------:R-:W-:Y:S01]  /*30dc0*/  MOV R2, RZ ;  /* 0x000000ff00027202 */ /* 0x000fe20000000f00 */
[----:B------:R-:W-:Y:S01]  /*30dd0*/  IMAD.MOV.U32 R10, RZ, RZ, RZ ;  /* 0x000000ffff0a7224 */ /* 0x000fe200078e00ff */
[----:B------:R-:W-:Y:S01]  /*30de0*/  LOP3.LUT R7, R21, 0xfffffff8, RZ, 0xc0, !PT ;  /* 0xfffffff815077812 */ /* 0x000fe200078ec0ff */
[----:B------:R-:W-:Y:S03]  /*30df0*/  BSSY.RECONVERGENT B0, `(.L_x_43431) ;  /* 0x0000066000007945 */ /* 0x000fe60003800200 */
[----:B------:R-:W-:Y:S02]  /*30e00*/  DADD R4, R18, -R2 ;  /* 0x0000000012047229 */ /* 0x000fe40000000802 */
[----:B------:R-:W-:-:S02]  /*30e10*/  DADD R8, R20, -R6 ;  /* 0x0000000014087229 */ /* 0x000fc40000000806 */
[C---:B------:R-:W-:Y:S02]  /*30e20*/  DADD R22, R2.reuse, R2 ;  /* 0x0000000002167229 */ /* 0x040fe40000000002 */
        /* <DEDUP_REMOVED lines=19> */
.L_x_43432:
        /* <DEDUP_REMOVED lines=80> */
.L_x_43431:
        /* <DEDUP_REMOVED lines=49> */
[----:B------:R-:W-:-:S03]  /*31770*/  @P0 VIADD R29, R29, 0x1 ;  /* 0x000000011d1d0836 */ /* 0x000fc60000000000 */
[----:B------:R-:W-:Y:S02]  /*31780*/  @P0 MOV R3, R5 ;  /* 0x0000000500030202 */ /* 0x000fe40000000f00 */
[----:B------:R-:W-:Y:S01]  /*31790*/  LOP3.LUT R28, R29, 0x80000000, RZ, 0x3c, !PT ;  /* 0x800000001d1c7812 */ /* 0x000fe200078e3cff */
[----:B------:R-:W-:-:S03]  /*317a0*/  IMAD.MOV.U32 R29, RZ, RZ, 0x43300000 ;  /* 0x43300000ff1d7424 */ /* 0x000fc600078e00ff */
        /* <DEDUP_REMOVED lines=48> */
.L_x_43434:
        /* <DEDUP_REMOVED lines=22> */
.L_x_43437:
[----:B------:R-:W-:Y:S05]  /*31c10*/  BSYNC.RECONVERGENT B3 ;  /* 0x0000000000037941 */ /* 0x000fea0003800200 */
.L_x_43436:
        /* <DEDUP_REMOVED lines=29> */
.L_x_43435:
[----:B------:R-:W-:Y:S05]  /*31df0*/  BSYNC.RECONVERGENT B2 ;  /* 0x0000000000027941 */ /* 0x000fea0003800200 */
.L_x_43433:
        /* <DEDUP_REMOVED lines=22> */
.L_x_43439:
[----:B------:R-:W-:Y:S05]  /*31f60*/  BSYNC.RECONVERGENT B2 ;  /* 0x0000000000027941 */ /* 0x000fea0003800200 */
.L_x_43438:
        /* <DEDUP_REMOVED lines=84> */
.L_x_43441:
[----:B------:R-:W-:Y:S02]  /*324b0*/  FSEL R4, RZ, 3.37028055040000000000e+12, P0 ;  /* 0x54442d18ff047808 */ /* 0x000fe40000000000 */
[----:B------:R-:W-:-:S07]  /*324c0*/  FSEL R5, RZ, 2.1426990032196044922, P0 ;  /* 0x400921fbff057808 */ /* 0x000fce0000000000 */
.L_x_43442:
[----:B------:R-:W-:Y:S05]  /*324d0*/  BSYNC.RECONVERGENT B0 ;  /* 0x0000000000007941 */ /* 0x000fea0003800200 */
.L_x_43440:
[----:B------:R-:W-:Y:S01]  /*324e0*/  DADD R24, |R26|, |R24| ;  /* 0x000000001a187229 */ /* 0x000fe20000000618 */
[----:B------:R-:W-:Y:S01]  /*324f0*/  LOP3.LUT R27, R5, 0x80000000, R27, 0xb8, !PT ;  /* 0x80000000051b7812 */ /* 0x000fe200078eb81b */
[----:B------:R-:W-:-:S06]  /*32500*/  DMUL R2, R2, 0.5 ;  /* 0x3fe0000002027828 */ /* 0x000fcc0000000000 */
[----:B------:R-:W-:-:S06]  /*32510*/  DSETP.NAN.AND P0, PT, R24, R24, PT ;  /* 0x000000181800722a */ /* 0x000fcc0003f08000 */
[----:B------:R-:W-:Y:S02]  /*32520*/  FSEL R4, R24, R4, P0 ;  /* 0x0000000418047208 */ /* 0x000fe40000000000 */
[----:B------:R-:W-:Y:S01]  /*32530*/  FSEL R5, R25, R27, P0 ;  /* 0x0000001b19057208 */ /* 0x000fe20000000000 */
[----:B------:R-:W-:Y:S06]  /*32540*/  BRA `(.L_x_43422) ;  /* 0x0000004000bc7947 */ /* 0x000fec0003800000 */
.L_x_43410:
        /* <DEDUP_REMOVED lines=138> */
.L_x_43444:
[----:B------:R-:W-:Y:S05]  /*32df0*/  BSYNC.RECONVERGENT B0 ;  /* 0x0000000000007941 */ /* 0x000fea0003800200 */
.L_x_43443:
        /* <DEDUP_REMOVED lines=8> */
.L_x_43446:
[----:B------:R-:W-:Y:S05]  /*32e80*/  BSYNC.RECONVERGENT B2 ;  /* 0x0000000000027941 */ /* 0x000fea0003800200 */
.L_x_43445:
        /* <DEDUP_REMOVED lines=84> */
.L_x_43448:
[----:B------:R-:W-:Y:S02]  /*333d0*/  FSEL R4, RZ, 3.37028055040000000000e+12, P0 ;  /* 0x54442d18ff047808 */ /* 0x000fe40000000000 */
[----:B------:R-:W-:-:S07]  /*333e0*/  FSEL R5, RZ, 2.1426990032196044922, P0 ;  /* 0x400921fbff057808 */ /* 0x000fce0000000000 */
.L_x_43449:
[----:B------:R-:W-:Y:S05]  /*333f0*/  BSYNC.RECONVERGENT B0 ;  /* 0x0000000000007941 */ /* 0x000fea0003800200 */
.L_x_43447:
[----:B------:R-:W-:Y:S01]  /*33400*/  DADD R24, |R26|, |R24| ;  /* 0x000000001a187229 */ /* 0x000fe20000000618 */
[----:B------:R-:W-:-:S07]  /*33410*/  LOP3.LUT R27, R5, 0x80000000, R27, 0xb8, !PT ;  /* 0x80000000051b7812 */ /* 0x000fce00078eb81b */
[----:B------:R-:W-:-:S06]  /*33420*/  DSETP.NAN.AND P0, PT, R24, R24, PT ;  /* 0x000000181800722a */ /* 0x000fcc0003f08000 */
[----:B------:R-:W-:Y:S02]  /*33430*/  FSEL R4, R24, R4, P0 ;  /* 0x0000000418047208 */ /* 0x000fe40000000000 */
[----:B------:R-:W-:Y:S01]  /*33440*/  FSEL R5, R25, R27, P0 ;  /* 0x0000001b19057208 */ /* 0x000fe20000000000 */
[----:B------:R-:W-:Y:S06]  /*33450*/  BRA `(.L_x_43422) ;  /* 0x0000003000f87947 */ /* 0x000fec0003800000 */
.L_x_43409:
        /* <DEDUP_REMOVED lines=94> */
.L_x_43452:
        /* <DEDUP_REMOVED lines=22> */
.L_x_43455:
[----:B------:R-:W-:Y:S05]  /*33ba0*/  BSYNC.RECONVERGENT B3 ;  /* 0x0000000000037941 */ /* 0x000fea0003800200 */
.L_x_43454:
[----:B------:R-:W-:Y:S01]  /*33bb0*/  DMUL R4, R2, -R4 ;  /* 0x8000000402047228 */ /* 0x000fe20000000000 */
[----:B------:R-:W-:Y:S01]  /*33bc0*/  IMAD.MOV.U32 R10, RZ, RZ, -0x314d23bc ;  /* 0xceb2dc44ff0a7424 */ /* 0x000fe200078e00ff */
[----:B------:R-:W-:Y:S01]  /*33bd0*/  MOV R11, 0x3ed087ff ;  /* 0x3ed087ff000b7802 */ /* 0x000fe20000000f00 */
        /* <DEDUP_REMOVED lines=26> */
.L_x_43453:
[----:B------:R-:W-:Y:S05]  /*33d80*/  BSYNC.RECONVERGENT B2 ;  /* 0x0000000000027941 */ /* 0x000fea0003800200 */
.L_x_43451:
        /* <DEDUP_REMOVED lines=87> */
.L_x_43450:
        /* <DEDUP_REMOVED lines=88> */
.L_x_43408:
        /* <DEDUP_REMOVED lines=25> */
.L_x_43457:
[----:B------:R-:W-:Y:S05]  /*34a10*/  BSYNC.RECONVERGENT B2 ;  /* 0x0000000000027941 */ /* 0x000fea0003800200 */
.L_x_43456:
        /* <DEDUP_REMOVED lines=22> */
[----:B------:R-:W-:Y:S05]  /*34b80*/  CALL.REL.NOINC `($__internal_84_$__cuda_sm20_div_rn_f64_full) ;  /* 0x0000005000847944 */ /* 0x000fea0003c00000 */
.L_x_43459:
[----:B------:R-:W-:Y:S05]  /*34b90*/  BSYNC.RECONVERGENT B2 ;  /* 0x0000000000027941 */ /* 0x000fea0003800200 */
.L_x_43458:
        /* <DEDUP_REMOVED lines=141> */
.L_x_43461:
[----:B------:R-:W-:Y:S05]  /*35470*/  BSYNC.RECONVERGENT B0 ;  /* 0x0000000000007941 */ /* 0x000fea0003800200 */
.L_x_43460:
[----:B------:R-:W-:Y:S04]  /*35480*/  BSSY.RECONVERGENT B2, `(.L_x_43462) ;  /* 0x0000008000027945 */ /* 0x000fe80003800200 */
[----:B------:R-:W-:Y:S05]  /*35490*/  @P4 BRA P5, `(.L_x_43463) ;  /* 0x0000000000184947 */ /* 0x000fea0002800000 */
[----:B------:R-:W-:Y:S01]  /*354a0*/  MOV R6, R20 ;  /* 0x0000001400067202 */ /* 0x000fe20000000f00 */
[----:B------:R-:W-:Y:S01]  /*354b0*/  IMAD.MOV.U32 R5, RZ, RZ, R21 ;  /* 0x000000ffff057224 */ /* 0x000fe200078e0015 */
[----:B------:R-:W-:Y:S01]  /*354c0*/  MOV R0, 0x35500 ;  /* 0x0003550000007802 */ /* 0x000fe20000000f00 */
[----:B------:R-:W-:Y:S02]  /*354d0*/  IMAD.MOV.U32 R7, RZ, RZ, R18 ;  /* 0x000000ffff077224 */ /* 0x000fe400078e0012 */
[----:B------:R-:W-:-:S07]  /*354e0*/  IMAD.MOV.U32 R4, RZ, RZ, R19 ;  /* 0x000000ffff047224 */ /* 0x000fce00078e0013 */
[----:B------:R-:W-:Y:S05]  /*354f0*/  CALL.REL.NOINC `($__internal_84_$__cuda_sm20_div_rn_f64_full) ;  /* 0x0000004800287944 */ /* 0x000fea0003c00000 */
.L_x_43463:
[----:B------:R-:W-:Y:S05]  /*35500*/  BSYNC.RECONVERGENT B2 ;  /* 0x0000000000027941 */ /* 0x000fea0003800200 */
.L_x_43462:
        /* <DEDUP_REMOVED lines=84> */
.L_x_43465:
[----:B------:R-:W-:Y:S02]  /*35a50*/  FSEL R4, RZ, 3.37028055040000000000e+12, P0 ;  /* 0x54442d18ff047808 */ /* 0x000fe40000000000 */
[----:B------:R-:W-:-:S07]  /*35a60*/  FSEL R5, RZ, 2.1426990032196044922, P0 ;  /* 0x400921fbff057808 */ /* 0x000fce0000000000 */
.L_x_43466:
[----:B------:R-:W-:Y:S05]  /*35a70*/  BSYNC.RECONVERGENT B0 ;  /* 0x0000000000007941 */ /* 0x000fea0003800200 */
.L_x_43464:
[----:B------:R-:W-:Y:S01]  /*35a80*/  DADD R24, |R26|, |R24| ;  /* 0x000000001a187229 */ /* 0x000fe20000000618 */
[----:B------:R-:W-:Y:S01]  /*35a90*/  LOP3.LUT R27, R5, 0x80000000, R27, 0xb8, !PT ;  /* 0x80000000051b7812 */ /* 0x000fe200078eb81b */
[----:B------:R-:W-:-:S06]  /*35aa0*/  DADD R2, R2, 1 ;  /* 0x3ff0000002027429 */ /* 0x000fcc0000000000 */
[----:B------:R-:W-:-:S06]  /*35ab0*/  DSETP.NAN.AND P0, PT, R24, R24, PT ;  /* 0x000000181800722a */ /* 0x000fcc0003f08000 */
[----:B------:R-:W-:Y:S02]  /*35ac0*/  FSEL R4, R24, R4, P0 ;  /* 0x0000000418047208 */ /* 0x000fe40000000000 */
[----:B------:R-:W-:Y:S01]  /*35ad0*/  FSEL R5, R25, R27, P0 ;  /* 0x0000001b19057208 */ /* 0x000fe20000000000 */
[----:B------:R-:W-:Y:S06]  /*35ae0*/  BRA `(.L_x_43422) ;  /* 0x0000000c00547947 */ /* 0x000fec0003800000 */
.L_x_43407:
        /* <DEDUP_REMOVED lines=111> */
.L_x_43468:
[----:B------:R-:W-:Y:S05]  /*361e0*/  BSYNC.RECONVERGENT B0 ;  /* 0x0000000000007941 */ /* 0x000fea0003800200 */
.L_x_43467:
        /* <DEDUP_REMOVED lines=8> */
.L_x_43470:
[----:B------:R-:W-:Y:S05]  /*36270*/  BSYNC.RECONVERGENT B2 ;  /* 0x0000000000027941 */ /* 0x000fea0003800200 */
.L_x_43469:
        /* <DEDUP_REMOVED lines=84> */
.L_x_43472:
[----:B------:R-:W-:Y:S02]  /*367c0*/  FSEL R4, RZ, 3.37028055040000000000e+12, P0 ;  /* 0x54442d18ff047808 */ /* 0x000fe40000000000 */
[----:B------:R-:W-:-:S07]  /*367d0*/  FSEL R5, RZ, 2.1426990032196044922, P0 ;  /* 0x400921fbff057808 */ /* 0x000fce0000000000 */
.L_x_43473:
[----:B------:R-:W-:Y:S05]  /*367e0*/  BSYNC.RECONVERGENT B0 ;  /* 0x0000000000007941 */ /* 0x000fea0003800200 */
.L_x_43471:
[----:B------:R-:W-:Y:S01]  /*367f0*/  DADD R24, |R26|, |R24| ;  /* 0x000000001a187229 */ /* 0x000fe20000000618 */
[----:B------:R-:W-:-:S07]  /*36800*/  LOP3.LUT R27, R5, 0x80000000, R27, 0xb8, !PT ;  /* 0x80000000051b7812 */ /* 0x000fce00078eb81b */
[----:B------:R-:W-:-:S06]  /*36810*/  DSETP.NAN.AND P0, PT, R24, R24, PT ;  /* 0x000000181800722a */ /* 0x000fcc0003f08000 */
[----:B------:R-:W-:Y:S02]  /*36820*/  FSEL R4, R24, R4, P0 ;  /* 0x0000000418047208 */ /* 0x000fe40000000000 */
[----:B------:R-:W-:-:S07]  /*36830*/  FSEL R5, R25, R27, P0 ;  /* 0x0000001b19057208 */ /* 0x000fce0000000000 */
.L_x_43422:
[----:B------:R-:W-:Y:S05]  /*36840*/  BSYNC.RECONVERGENT B1 ;  /* 0x0000000000017941 */ /* 0x000fea0003800200 */
.L_x_43406:
        /* <DEDUP_REMOVED lines=75> */
.L_x_43480:
[----:B------:R-:W-:Y:S05]  /*36d00*/  BSYNC.RECONVERGENT B0 ;  /* 0x0000000000007941 */ /* 0x000fea0003800200 */
.L_x_43479:
        /* <DEDUP_REMOVED lines=25> */
.L_x_43484:
[----:B------:R-:W-:Y:S05]  /*36ea0*/  BSYNC.RECONVERGENT B4 ;  /* 0x0000000000047941 */ /* 0x000fea0003800200 */
.L_x_43483:
[----:B------:R-:W-:Y:S01]  /*36eb0*/  VIADD R0, R0, 0x1 ;  /* 0x0000000100007836 */ /* 0x000fe20000000000 */
[----:B------:R-:W-:Y:S06]  /*36ec0*/  BRA `(.L_x_43485) ;  /* 0x0000000000087947 */ /* 0x000fec0003800000 */
.L_x_43482:
[----:B------:R-:W-:Y:S01]  /*36ed0*/  DMUL R4, RZ, R22 ;  /* 0x00000016ff047228 */ /* 0x000fe20000000000 */
[----:B------:R-:W-:-:S10]  /*36ee0*/  IMAD.MOV.U32 R0, RZ, RZ, 0x1 ;  /* 0x00000001ff007424 */ /* 0x000fd400078e00ff */
.L_x_43485:
[----:B------:R-:W-:Y:S05]  /*36ef0*/  BSYNC.RECONVERGENT B3 ;  /* 0x0000000000037941 */ /* 0x000fea0003800200 */
.L_x_43481:
        /* <DEDUP_REMOVED lines=53> */
.L_x_43487:
[----:B------:R-:W-:Y:S01]  /*37250*/  DMUL R2, RZ, R22 ;  /* 0x00000016ff027228 */ /* 0x000fe20000000000 */
[----:B------:R-:W-:-:S10]  /*37260*/  IMAD.MOV.U32 R0, RZ, RZ, RZ ;  /* 0x000000ffff007224 */ /* 0x000fd400078e00ff */
.L_x_43488:
[----:B------:R-:W-:Y:S05]  /*37270*/  BSYNC.RECONVERGENT B3 ;  /* 0x0000000000037941 */ /* 0x000fea0003800200 */
.L_x_43486:
        /* <DEDUP_REMOVED lines=32> */
.L_x_43478:
        /* <DEDUP_REMOVED lines=61> */
.L_x_43491:
[----:B------:R-:W-:Y:S05]  /*37850*/  BSYNC.RECONVERGENT B0 ;  /* 0x0000000000007941 */ /* 0x000fea0003800200 */
.L_x_43490:
        /* <DEDUP_REMOVED lines=37> */
.L_x_43495:
[----:B------:R-:W-:Y:S05]  /*37ab0*/  BSYNC.RECONVERGENT B4 ;  /* 0x0000000000047941 */ /* 0x000fea0003800200 */
.L_x_43494:
[----:B------:R-:W-:Y:S01]  /*37ac0*/  VIADD R0, R4, 0x1 ;  /* 0x0000000104007836 */ /* 0x000fe20000000000 */
[----:B------:R-:W-:Y:S06]  /*37ad0*/  BRA `(.L_x_43496) ;  /* 0x0000000000087947 */ /* 0x000fec0003800000 */
.L_x_43493:
[----:B------:R-:W-:Y:S01]  /*37ae0*/  DMUL R2, RZ, R22 ;  /* 0x00000016ff027228 */ /* 0x000fe20000000000 */
[----:B------:R-:W-:-:S10]  /*37af0*/  IMAD.MOV.U32 R0, RZ, RZ, 0x1 ;  /* 0x00000001ff007424 */ /* 0x000fd400078e00ff */
.L_x_43496:
[----:B------:R-:W-:Y:S05]  /*37b00*/  BSYNC.RECONVERGENT B3 ;  /* 0x0000000000037941 */ /* 0x000fea0003800200 */
.L_x_43492:
        /* <DEDUP_REMOVED lines=51> */
[----:B------:R-:W-:Y:S02]  /*37e40*/  MOV R10, R23 ;  /* 0x00000017000a7202 */ /* 0x000fe40000000f00 */
[----:B------:R-:W-:-:S07]  /*37e50*/  MOV R8, 0x37e70 ;  /* 0x00037e7000087802 */ /* 0x000fce0000000f00 */
[----:B------:R-:W-:Y:S05]  /*37e60*/  CALL.REL.NOINC `($_ZN2at6native18elementwise_kernelILi128ELi4EZNS0_15gpu_kernel_implIZZZNS0_50_GLOBAL__N__2680c7bb_12_PowKernel_cu_7dd49032_300324pow_tensor_tensor_kernelERNS_18TensorIteratorBaseEENKUlvE_clEvENKUlvE6_clEvEUlN3c107complexIdEESA_E_EEvS5_RKT_EUliE_EEviT1_$__internal_trig_reduction_slowpathd) ;  /* 0x0000002400647944 */ /* 0x000fea0003c00000 */
[----:B------:R-:W-:Y:S05]  /*37e70*/  BRA `(.L_x_43499) ;  /* 0x0000000000087947 */ /* 0x000fea0003800000 */
.L_x_43498:
[----:B------:R-:W-:Y:S01]  /*37e80*/  DMUL R2, RZ, R22 ;  /* 0x00000016ff027228 */ /* 0x000fe20000000000 */
[----:B------:R-:W-:-:S10]  /*37e90*/  IMAD.MOV.U32 R0, RZ, RZ, RZ ;  /* 0x000000ffff007224 */ /* 0x000fd400078e00ff */
.L_x_43499:
[----:B------:R-:W-:Y:S05]  /*37ea0*/  BSYNC.RECONVERGENT B3 ;  /* 0x0000000000037941 */ /* 0x000fea0003800200 */
.L_x_43497:
        /* <DEDUP_REMOVED lines=35> */
.L_x_43477:
        /* <DEDUP_REMOVED lines=10> */
.L_x_43500:
[----:B------:R-:W-:-:S10]  /*38180*/  DADD R20, R22, -R22 ;  /* 0x0000000016147229 */ /* 0x000fd40000000816 */
[----:B------:R-:W-:Y:S02]  /*38190*/  IMAD.MOV.U32 R22, RZ, RZ, R20 ;  /* 0x000000ffff167224 */ /* 0x000fe400078e0014 */
[----:B------:R-:W-:Y:S01]  /*381a0*/  IMAD.MOV.U32 R23, RZ, RZ, R21 ;  /* 0x000000ffff177224 */ /* 0x000fe200078e0015 */
[----:B------:R-:W-:Y:S06]  /*381b0*/  BRA `(.L_x_43489) ;  /* 0x0000000800b87947 */ /* 0x000fec0003800000 */
.L_x_43476:
        /* <DEDUP_REMOVED lines=25> */
.L_x_43504:
[----:B------:R-:W-:Y:S05]  /*38350*/  BSYNC.RECONVERGENT B4 ;  /* 0x0000000000047941 */ /* 0x000fea0003800200 */
.L_x_43503:
[----:B------:R-:W-:Y:S01]  /*38360*/  VIADD R0, R4, 0x1 ;  /* 0x0000000104007836 */ /* 0x000fe20000000000 */
[----:B------:R-:W-:Y:S06]  /*38370*/  BRA `(.L_x_43505) ;  /* 0x0000000000087947 */ /* 0x000fec0003800000 */
.L_x_43502:
[----:B------:R-:W-:Y:S01]  /*38380*/  DMUL R2, RZ, R22 ;  /* 0x00000016ff027228 */ /* 0x000fe20000000000 */
[----:B------:R-:W-:-:S10]  /*38390*/  IMAD.MOV.U32 R0, RZ, RZ, 0x1 ;  /* 0x00000001ff007424 */ /* 0x000fd400078e00ff */
.L_x_43505:
[----:B------:R-:W-:Y:S05]  /*383a0*/  BSYNC.RECONVERGENT B3 ;  /* 0x0000000000037941 */ /* 0x000fea0003800200 */
.L_x_43501:
        /* <DEDUP_REMOVED lines=53> */
.L_x_43507:
[----:B------:R-:W-:Y:S01]  /*38700*/  DMUL R2, RZ, R22 ;  /* 0x00000016ff027228 */ /* 0x000fe20000000000 */
[----:B------:R-:W-:-:S10]  /*38710*/  IMAD.MOV.U32 R0, RZ, RZ, RZ ;  /* 0x000000ffff007224 */ /* 0x000fd400078e00ff */
.L_x_43508:
[----:B------:R-:W-:Y:S05]  /*38720*/  BSYNC.RECONVERGENT B3 ;  /* 0x0000000000037941 */ /* 0x000fea0003800200 */
.L_x_43506:
        /* <DEDUP_REMOVED lines=30> */
.L_x_43475:
        /* <DEDUP_REMOVED lines=42> */
[----:B------:R-:W-:Y:S01]  /*38bb0*/  IMAD R21, R6, 0x100000, R3 ;  /* 0x0010000006157824 */ /* 0x000fe200078e0203 */
[----:B------:R-:W-:Y:S01]  /*38bc0*/  MOV R20, R2 ;  /* 0x0000000200147202 */ /* 0x000fe20000000f00 */
        /* <DEDUP_REMOVED lines=13> */
.L_x_43489:
[----:B------:R-:W-:Y:S05]  /*38ca0*/  BSYNC.RECONVERGENT B2 ;  /* 0x0000000000027941 */ /* 0x000fea0003800200 */
.L_x_43474:
        /* <DEDUP_REMOVED lines=14> */
.L_x_43512:
[----:B------:R-:W0:Y:S02]  /*38d90*/  F2I.S64.F64.TRUNC R20, R20 ;  /* 0x0000001400147311 */ /* 0x000e24000030d900 */
[----:B0-----:R-:W-:-:S05]  /*38da0*/  IMAD.MOV.U32 R3, RZ, RZ, R20 ;  /* 0x000000ffff037224 */ /* 0x001fca00078e0014 */
[----:B------:R-:W-:Y:S01]  /*38db0*/  STG.E.U8 desc[UR36][R16.64], R3 ;  /* 0x0000000310007986 */ /* 0x000fe2000c101124 */
[----:B------:R-:W-:Y:S05]  /*38dc0*/  EXIT ;  /* 0x000000000000794d */ /* 0x000fea0003800000 */
.L_x_43511:
        /* <DEDUP_REMOVED lines=9> */
.L_x_43515:
[----:B------:R-:W0:Y:S02]  /*38e60*/  F2I.F64.TRUNC R21, R20 ;  /* 0x0000001400157311 */ /* 0x000e24000030d100 */
[----:B0-----:R-:W-:Y:S01]  /*38e70*/  STG.E desc[UR36][R16.64], R21 ;  /* 0x0000001510007986 */ /* 0x001fe2000c101924 */
[----:B------:R-:W-:Y:S05]  /*38e80*/  EXIT ;  /* 0x000000000000794d */ /* 0x000fea0003800000 */
.L_x_43514:
[----:B------:R-:W0:Y:S02]  /*38e90*/  F2I.F64.TRUNC R21, R20 ;  /* 0x0000001400157311 */ /* 0x000e24000030d100 */
[----:B0-----:R-:W-:Y:S01]  /*38ea0*/  STG.E.U16 desc[UR36][R16.64], R21 ;  /* 0x0000001510007986 */ /* 0x001fe2000c101524 */
[----:B------:R-:W-:Y:S05]  /*38eb0*/  EXIT ;  /* 0x000000000000794d */ /* 0x000fea0003800000 */
.L_x_43510:
        /* <DEDUP_REMOVED lines=13> */
.L_x_43517:
        /* <DEDUP_REMOVED lines=8> */
.L_x_43516:
        /* <DEDUP_REMOVED lines=16> */
.L_x_43519:
        /* <DEDUP_REMOVED lines=11> */
.L_x_43518:
[----:B------:R-:W-:Y:S01]  /*391c0*/  STG.E.64 desc[UR36][R16.64], R20 ;  /* 0x0000001410007986 */ /* 0x000fe2000c101b24 */
[----:B------:R-:W-:Y:S05]  /*391d0*/  EXIT ;  /* 0x000000000000794d */ /* 0x000fea0003800000 */
.L_x_43509:
        /* <DEDUP_REMOVED lines=13> */
.L_x_43523:
        /* <DEDUP_REMOVED lines=21> */
.L_x_43526:
[----:B------:R-:W-:-:S04]  /*39400*/  SHF.R.U32.HI R3, RZ, 0x18, R3 ;  /* 0x00000018ff037819 */ /* 0x000fc80000011603 */
[----:B------:R-:W-:-:S04]  /*39410*/  LOP3.LUT R0, R0, 0x80, R3, 0xf8, !PT ;  /* 0x0000008000007812 */ /* 0x000fc800078ef803 */
[----:B------:R-:W-:-:S07]  /*39420*/  PRMT R8, R0, 0x7610, R8 ;  /* 0x0000761000087816 */ /* 0x000fce0000000008 */
.L_x_43525:
[----:B------:R-:W-:Y:S05]  /*39430*/  BSYNC.RECONVERGENT B0 ;  /* 0x0000000000007941 */ /* 0x000fea0003800200 */
.L_x_43524:
[----:B------:R-:W-:Y:S01]  /*39440*/  STG.E.U8 desc[UR36][R16.64], R8 ;  /* 0x0000000810007986 */ /* 0x000fe2000c101124 */
[----:B------:R-:W-:Y:S05]  /*39450*/  EXIT ;  /* 0x000000000000794d */ /* 0x000fea0003800000 */
.L_x_43522:
        /* <DEDUP_REMOVED lines=21> */
.L_x_43529:
[----:B------:R-:W-:-:S04]  /*395b0*/  SHF.R.U32.HI R3, RZ, 0x18, R3 ;  /* 0x00000018ff037819 */ /* 0x000fc80000011603 */
[----:B------:R-:W-:-:S04]  /*395c0*/  LOP3.LUT R0, R0, 0x80, R3, 0xf8, !PT ;  /* 0x0000008000007812 */ /* 0x000fc800078ef803 */
[----:B------:R-:W-:-:S07]  /*395d0*/  PRMT R8, R0, 0x7610, R8 ;  /* 0x0000761000087816 */ /* 0x000fce0000000008 */
.L_x_43528:
[----:B------:R-:W-:Y:S05]  /*395e0*/  BSYNC.RECONVERGENT B0 ;  /* 0x0000000000007941 */ /* 0x000fea0003800200 */
.L_x_43527:
[----:B------:R-:W-:Y:S01]  /*395f0*/  STG.E.U8 desc[UR36][R16.64], R8 ;  /* 0x0000000810007986 */ /* 0x000fe2000c101124 */
[----:B------:R-:W-:Y:S05]  /*39600*/  EXIT ;  /* 0x000000000000794d */ /* 0x000fea0003800000 */
.L_x_43521:
        /* <DEDUP_REMOVED lines=26> */
.L_x_43531:
[----:B------:R-:W0:Y:S02]  /*397b0*/  F2I.U64.F64.TRUNC R20, R20 ;  /* 0x0000001400147311 */ /* 0x000e24000030d800 */
[----:B0-----:R-:W-:Y:S01]  /*397c0*/  STG.E.64 desc[UR36][R16.64], R20 ;  /* 0x0000001410007986 */ /* 0x001fe2000c101b24 */
[----:B------:R-:W-:Y:S05]  /*397d0*/  EXIT ;  /* 0x000000000000794d */ /* 0x000fea0003800000 */
.L_x_43530:
[----:B------:R-:W0:Y:S02]  /*397e0*/  F2I.U32.F64.TRUNC R21, R20 ;  /* 0x0000001400157311 */ /* 0x000e24000030d000 */
[----:B0-----:R-:W-:Y:S01]  /*397f0*/  STG.E desc[UR36][R16.64], R21 ;  /* 0x0000001510007986 */ /* 0x001fe2000c101924 */
[----:B------:R-:W-:Y:S05]  /*39800*/  EXIT ;  /* 0x000000000000794d */ /* 0x000fea0003800000 */
.L_x_43520:
        /* <DEDUP_REMOVED lines=11> */
.L_x_43533:
[----:B------:R-:W-:Y:S01]  /*398c0*/  STG.E.128 desc[UR36][R16.64], R20 ;  /* 0x0000001410007986 */ /* 0x000fe2000c101d24 */
[----:B------:R-:W-:Y:S05]  /*398d0*/  EXIT ;  /* 0x000000000000794d */ /* 0x000fea0003800000 */
.L_x_43532:
[----:B------:R-:W-:-:S09]  /*398e0*/  UISETP.NE.AND UP0, UPT, UR4, 0xf, UPT ;  /* 0x0000000f0400788c */ /* 0x000fd2000bf05270 */
[----:B------:R-:W-:Y:S05]  /*398f0*/  BRA.U !UP0, `(.L_x_43534) ;  /* 0x0000000508087547 */ /* 0x000fea000b800000 */
[----:B------:R-:W-:-:S09]  /*39900*/  UISETP.NE.AND UP0, UPT, UR4, 0x17, UPT ;  /* 0x000000170400788c */ /* 0x000fd2000bf05270 */
[----:B------:R-:W-:Y:S05]  /*39910*/  BRA.U !UP0, `(.L_x_43535) ;  /* 0x0000000108a07547 */ /* 0x000fea000b800000 */
[----:B------:R-:W-:-:S09]  /*39920*/  UISETP.NE.AND UP0, UPT, UR4, 0x18, UPT ;  /* 0x000000180400788c */ /* 0x000fd2000bf05270 */
[----:B------:R-:W-:Y:S05]  /*39930*/  BRA.U !UP0, `(.L_x_43536) ;  /* 0x0000000108447547 */ /* 0x000fea000b800000 */
.L_x_43513:
        /* <DEDUP_REMOVED lines=16> */
.L_x_43537:
[----:B------:R-:W-:Y:S05]  /*39a40*/  EXIT ;  /* 0x000000000000794d */ /* 0x000fea0003800000 */
.L_x_43536:
        /* <DEDUP_REMOVED lines=17> */
.L_x_43539:
[----:B------:R-:W-:Y:S05]  /*39b60*/  BSYNC.RECONVERGENT B0 ;  /* 0x0000000000007941 */ /* 0x000fea0003800200 */
.L_x_43538:
[----:B------:R-:W-:-:S05]  /*39b70*/  LOP3.LUT R3, R0, 0x80, R3, 0xf8, !PT ;  /* 0x0000008000037812 */ /* 0x000fca00078ef803 */
[----:B------:R-:W-:Y:S01]  /*39b80*/  STG.E.U8 desc[UR36][R16.64], R3 ;  /* 0x0000000310007986 */ /* 0x000fe2000c101124 */
[----:B------:R-:W-:Y:S05]  /*39b90*/  EXIT ;  /* 0x000000000000794d */ /* 0x000fea0003800000 */
.L_x_43535:
        /* <DEDUP_REMOVED lines=16> */
.L_x_43541:
[----:B------:R-:W-:Y:S01]  /*39ca0*/  IMAD.MOV.U32 R0, RZ, RZ, 0x7f ;  /* 0x0000007fff007424 */ /* 0x000fe200078e00ff */
[----:B------:R-:W-:-:S04]  /*39cb0*/  ISETP.GT.U32.AND P0, PT, R2, 0x7f800000, PT ;  /* 0x7f8000000200780c */ /* 0x000fc80003f04070 */
[----:B------:R-:W-:-:S09]  /*39cc0*/  SEL R0, R0, 0x7c, P0 ;  /* 0x0000007c00007807 */ /* 0x000fd20000000000 */
.L_x_43542:
[----:B------:R-:W-:Y:S05]  /*39cd0*/  BSYNC.RECONVERGENT B0 ;  /* 0x0000000000007941 */ /* 0x000fea0003800200 */
.L_x_43540:
[----:B------:R-:W-:-:S04]  /*39ce0*/  SHF.R.U32.HI R3, RZ, 0x18, R3 ;  /* 0x00000018ff037819 */ /* 0x000fc80000011603 */
[----:B------:R-:W-:-:S05]  /*39cf0*/  LOP3.LUT R3, R0, 0x80, R3, 0xf8, !PT ;  /* 0x0000008000037812 */ /* 0x000fca00078ef803 */
[----:B------:R-:W-:Y:S01]  /*39d00*/  STG.E.U8 desc[UR36][R16.64], R3 ;  /* 0x0000000310007986 */ /* 0x000fe2000c101124 */
[----:B------:R-:W-:Y:S05]  /*39d10*/  EXIT ;  /* 0x000000000000794d */ /* 0x000fea0003800000 */
.L_x_43534:
        /* <DEDUP_REMOVED lines=8> */
        .weak           $__internal_84_$__cuda_sm20_div_rn_f64_full
        .type           $__internal_84_$__cuda_sm20_div_rn_f64_full,@function
        .size           $__internal_84_$__cuda_sm20_div_rn_f64_full,($_ZN2at6native18elementwise_kernelILi128ELi4EZNS0_15gpu_kernel_implIZZZNS0_50_GLOBAL__N__2680c7bb_12_PowKernel_cu_7dd49032_300324pow_tensor_tensor_kernelERNS_18TensorIteratorBaseEENKUlvE_clEvENKUlvE6_clEvEUlN3c107complexIdEESA_E_EEvS5_RKT_EUliE_EEviT1_$__internal_trig_reduction_slowpathd - $__internal_84_$__cuda_sm20_div_rn_f64_full)
$__internal_84_$__cuda_sm20_div_rn_f64_full:
[C---:B------:R-:W-:Y:S01]  /*39da0*/  FSETP.GEU.AND P2, PT, |R4|.reuse, 1.469367938527859385e-39, PT ;  /* 0x001000000400780b */ /* 0x040fe20003f4e200 */
[----:B------:R-:W-:Y:S01]  /*39db0*/  IMAD.MOV.U32 R9, RZ, RZ, R4 ;  /* 0x000000ffff097224 */ /* 0x000fe200078e0004 */
        /* <DEDUP_REMOVED lines=11> */
[----:B------:R-:W-:Y:S01]  /*39e70*/  IMAD.MOV.U32 R37, RZ, RZ, 0x1ca00000 ;  /* 0x1ca00000ff257424 */ /* 0x000fe200078e00ff */
[----:B------:R-:W-:-:S04]  /*39e80*/  LOP3.LUT R6, R4, 0x7ff00000, RZ, 0xc0, !PT ;  /* 0x7ff0000004067812 */ /* 0x000fc800078ec0ff */
[----:B------:R-:W0:Y:S01]  /*39e90*/  MUFU.RCP64H R29, R11 ;  /* 0x0000000b001d7308 */ /* 0x000e220000001800 */
[----:B------:R-:W-:-:S03]  /*39ea0*/  ISETP.GE.U32.AND P4, PT, R5, R6, PT ;  /* 0x000000060500720c */ /* 0x000fc60003f86070 */
[----:B------:R-:W-:Y:S02]  /*39eb0*/  @!P0 LOP3.LUT R7, R9, 0x7ff00000, RZ, 0xc0, !PT ;  /* 0x7ff0000009078812 */ /* 0x000fe400078ec0ff */
[----:B------:R-:W-:Y:S02]  /*39ec0*/  @!P0 MOV R34, RZ ;  /* 0x000000ff00228202 */ /* 0x000fe40000000f00 */
[----:B------:R-:W-:Y:S02]  /*39ed0*/  @!P0 ISETP.GE.U32.AND P3, PT, R5, R7, PT ;  /* 0x000000070500820c */ /* 0x000fe40003f66070 */
[C---:B------:R-:W-:Y:S02]  /*39ee0*/  SEL R7, R37.reuse, 0x63400000, !P4 ;  /* 0x6340000025077807 */ /* 0x040fe40006000000 */
[----:B------:R-:W-:Y:S02]  /*39ef0*/  @!P0 SEL R4, R37, 0x63400000, !P3 ;  /* 0x6340000025048807 */ /* 0x000fe40005800000 */
[----:B------:R-:W-:-:S02]  /*39f00*/  @!P2 LOP3.LUT R6, R11, 0x7ff00000, RZ, 0xc0, !PT ;  /* 0x7ff000000b06a812 */ /* 0x000fc400078ec0ff */
[----:B------:R-:W-:Y:S01]  /*39f10*/  @!P0 LOP3.LUT R4, R4, 0x80000000, R23, 0xf8, !PT ;  /* 0x8000000004048812 */ /* 0x000fe200078ef817 */
[----:B0-----:R-:W-:-:S03]  /*39f20*/  DFMA R30, R28, -R10, 1 ;  /* 0x3ff000001c1e742b */ /* 0x001fc6000000080a */
[----:B------:R-:W-:Y:S01]  /*39f30*/  @!P0 LOP3.LUT R35, R4, 0x100000, RZ, 0xfc, !PT ;  /* 0x0010000004238812 */ /* 0x000fe200078efcff */
[----:B------:R-:W-:-:S04]  /*39f40*/  IMAD.MOV.U32 R4, RZ, RZ, R5 ;  /* 0x000000ffff047224 */ /* 0x000fc800078e0005 */
[----:B------:R-:W-:-:S08]  /*39f50*/  DFMA R30, R30, R30, R30 ;  /* 0x0000001e1e1e722b */ /* 0x000fd0000000001e */
[----:B------:R-:W-:Y:S01]  /*39f60*/  DFMA R30, R28, R30, R28 ;  /* 0x0000001e1c1e722b */ /* 0x000fe2000000001c */
[----:B------:R-:W-:Y:S01]  /*39f70*/  LOP3.LUT R29, R7, 0x800fffff, R23, 0xf8, !PT ;  /* 0x800fffff071d7812 */ /* 0x000fe200078ef817 */
[----:B------:R-:W-:Y:S02]  /*39f80*/  IMAD.MOV.U32 R28, RZ, RZ, R22 ;  /* 0x000000ffff1c7224 */ /* 0x000fe400078e0016 */
[----:B------:R-:W-:-:S04]  /*39f90*/  VIADD R7, R6, 0xffffffff ;  /* 0xffffffff06077836 */ /* 0x000fc80000000000 */
[----:B------:R-:W-:Y:S02]  /*39fa0*/  DFMA R32, R30, -R10, 1 ;  /* 0x3ff000001e20742b */ /* 0x000fe4000000080a */
[----:B------:R-:W-:-:S06]  /*39fb0*/  @!P0 DFMA R28, R28, 2, -R34 ;  /* 0x400000001c1c882b */ /* 0x000fcc0000000822 */
[----:B------:R-:W-:-:S04]  /*39fc0*/  DFMA R30, R30, R32, R30 ;  /* 0x000000201e1e722b */ /* 0x000fc8000000001e */
[----:B------:R-:W-:-:S04]  /*39fd0*/  @!P0 LOP3.LUT R4, R29, 0x7ff00000, RZ, 0xc0, !PT ;  /* 0x7ff000001d048812 */ /* 0x000fc800078ec0ff */
[----:B------:R-:W-:Y:S01]  /*39fe0*/  DMUL R32, R30, R28 ;  /* 0x0000001c1e207228 */ /* 0x000fe20000000000 */
[----:B------:R-:W-:-:S05]  /*39ff0*/  VIADD R36, R4, 0xffffffff ;  /* 0xffffffff04247836 */ /* 0x000fca0000000000 */
[----:B------:R-:W-:Y:S02]  /*3a000*/  ISETP.GT.U32.AND P0, PT, R36, 0x7feffffe, PT ;  /* 0x7feffffe2400780c */ /* 0x000fe40003f04070 */
[----:B------:R-:W-:Y:S02]  /*3a010*/  DFMA R34, R32, -R10, R28 ;  /* 0x8000000a2022722b */ /* 0x000fe4000000001c */
[----:B------:R-:W-:-:S06]  /*3a020*/  ISETP.GT.U32.OR P0, PT, R7, 0x7feffffe, P0 ;  /* 0x7feffffe0700780c */ /* 0x000fcc0000704470 */
[----:B------:R-:W-:-:S07]  /*3a030*/  DFMA R30, R30, R34, R32 ;  /* 0x000000221e1e722b */ /* 0x000fce0000000020 */
[----:B------:R-:W-:Y:S05]  /*3a040*/  @P0 BRA `(.L_x_43544) ;  /* 0x0000000000740947 */ /* 0x000fea0003800000 */
[----:B------:R-:W-:-:S04]  /*3a050*/  LOP3.LUT R4, R9, 0x7ff00000, RZ, 0xc0, !PT ;  /* 0x7ff0000009047812 */ /* 0x000fc800078ec0ff */
[CC--:B------:R-:W-:Y:S02]  /*3a060*/  VIADDMNMX R6, R5.reuse, -R4.reuse, 0xb9600000, !PT ;  /* 0xb960000005067446 */ /* 0x0c0fe40007800904 */
[----:B------:R-:W-:Y:S02]  /*3a070*/  ISETP.GE.U32.AND P0, PT, R5, R4, PT ;  /* 0x000000040500720c */ /* 0x000fe40003f06070 */
[----:B------:R-:W-:Y:S01]  /*3a080*/  VIMNMX R4, PT, PT, R6, 0x46a00000, PT ;  /* 0x46a0000006047848 */ /* 0x000fe20003fe0100 */
[----:B------:R-:W-:Y:S01]  /*3a090*/  IMAD.MOV.U32 R6, RZ, RZ, RZ ;  /* 0x000000ffff067224 */ /* 0x000fe200078e00ff */
        /* <DEDUP_REMOVED lines=24> */
.L_x_43544:
        /* <DEDUP_REMOVED lines=17> */
.L_x_43547:
[----:B------:R-:W-:Y:S01]  /*3a330*/  LOP3.LUT R4, R9, 0x80000, RZ, 0xfc, !PT ;  /* 0x0008000009047812 */ /* 0x000fe200078efcff */
[----:B------:R-:W-:-:S04]  /*3a340*/  IMAD.MOV.U32 R32, RZ, RZ, R8 ;  /* 0x000000ffff207224 */ /* 0x000fc800078e0008 */
[----:B------:R-:W-:Y:S01]  /*3a350*/  IMAD.MOV.U32 R33, RZ, RZ, R4 ;  /* 0x000000ffff217224 */ /* 0x000fe200078e0004 */
[----:B------:R-:W-:Y:S06]  /*3a360*/  BRA `(.L_x_43545) ;  /* 0x00000000000c7947 */ /* 0x000fec0003800000 */
.L_x_43546:
[----:B------:R-:W-:Y:S01]  /*3a370*/  LOP3.LUT R4, R23, 0x80000, RZ, 0xfc, !PT ;  /* 0x0008000017047812 */ /* 0x000fe200078efcff */
[----:B------:R-:W-:-:S04]  /*3a380*/  IMAD.MOV.U32 R32, RZ, RZ, R22 ;  /* 0x000000ffff207224 */ /* 0x000fc800078e0016 */
[----:B------:R-:W-:-:S07]  /*3a390*/  IMAD.MOV.U32 R33, RZ, RZ, R4 ;  /* 0x000000ffff217224 */ /* 0x000fce00078e0004 */
.L_x_43545:
[----:B------:R-:W-:Y:S05]  /*3a3a0*/  BSYNC.RECONVERGENT B0 ;  /* 0x0000000000007941 */ /* 0x000fea0003800200 */
.L_x_43543:
[----:B------:R-:W-:Y:S02]  /*3a3b0*/  IMAD.MOV.U32 R6, RZ, RZ, R0 ;  /* 0x000000ffff067224 */ /* 0x000fe400078e0000 */
[----:B------:R-:W-:Y:S02]  /*3a3c0*/  IMAD.MOV.U32 R7, RZ, RZ, 0x0 ;  /* 0x00000000ff077424 */ /* 0x000fe400078e00ff */
[----:B------:R-:W-:Y:S02]  /*3a3d0*/  IMAD.MOV.U32 R4, RZ, RZ, R32 ;  /* 0x000000ffff047224 */ /* 0x000fe400078e0020 */
[----:B------:R-:W-:Y:S01]  /*3a3e0*/  IMAD.MOV.U32 R5, RZ, RZ, R33 ;  /* 0x000000ffff057224 */ /* 0x000fe200078e0021 */
[----:B------:R-:W-:Y:S06]  /*3a3f0*/  RET.REL.NODEC R6 `(_ZN2at6native18elementwise_kernelILi128ELi4EZNS0_15gpu_kernel_implIZZZNS0_50_GLOBAL__N__2680c7bb_12_PowKernel_cu_7dd49032_300324pow_tensor_tensor_kernelERNS_18TensorIteratorBaseEENKUlvE_clEvENKUlvE6_clEvEUlN3c107complexIdEESA_E_EEvS5_RKT_EUliE_EEviT1_) ;  /* 0xfffffc5c06007950 */ /* 0x000fec0003c3ffff */
        .type           $_ZN2at6native18elementwise_kernelILi128ELi4EZNS0_15gpu_kernel_implIZZZNS0_50_GLOBAL__N__2680c7bb_12_PowKernel_cu_7dd49032_300324pow_tensor_tensor_kernelERNS_18TensorIteratorBaseEENKUlvE_clEvENKUlvE6_clEvEUlN3c107complexIdEESA_E_EEvS5_RKT_EUliE_EEviT1_$__internal_trig_reduction_slowpathd,@function
        .size           $_ZN2at6native18elementwise_kernelILi128ELi4EZNS0_15gpu_kernel_implIZZZNS0_50_GLOBAL__N__2680c7bb_12_PowKernel_cu_7dd49032_300324pow_tensor_tensor_kernelERNS_18TensorIteratorBaseEENKUlvE_clEvENKUlvE6_clEvEUlN3c107complexIdEESA_E_EEvS5_RKT_EUliE_EEviT1_$__internal_trig_reduction_slowpathd,(.L_x_68385 - $_ZN2at6native18elementwise_kernelILi128ELi4EZNS0_15gpu_kernel_implIZZZNS0_50_GLOBAL__N__2680c7bb_12_PowKernel_cu_7dd49032_300324pow_tensor_tensor_kernelERNS_18TensorIteratorBaseEENKUlvE_clEvENKUlvE6_clEvEUlN3c107complexIdEESA_E_EEvS5_RKT_EUliE_EEviT1_$__internal_trig_reduction_slowpathd)
$_ZN2at6native18elementwise_kernelILi128ELi4EZNS0_15gpu_kernel_implIZZZNS0_50_GLOBAL__N__2680c7bb_12_PowKernel_cu_7dd49032_300324pow_tensor_tensor_kernelERNS_18TensorIteratorBaseEENKUlvE_clEvENKUlvE6_clEvEUlN3c107complexIdEESA_E_EEvS5_RKT_EUliE_EEviT1_$__internal_trig_reduction_slowpathd:
[----:B------:R-:W-:Y:S01]  /*3a400*/  SHF.R.U32.HI R13, RZ, 0x14, R10 ;  /* 0x00000014ff0d7819 */ /* 0x000fe2000001160a */
        /* <DEDUP_REMOVED lines=19> */
[----:B------:R-:W-:Y:S01]  /*3a540*/  MOV R9, R4 ;  /* 0x0000000400097202 */ /* 0x000fe20000000f00 */
[----:B------:R-:W-:Y:S01]  /*3a550*/  IMAD.MOV.U32 R12, RZ, RZ, RZ ;  /* 0x000000ffff0c7224 */ /* 0x000fe200078e00ff */
[----:B------:R-:W-:Y:S02]  /*3a560*/  IADD3 R0, PT, PT, RZ, -R33, -R30 ;  /* 0x80000021ff007210 */ /* 0x000fe40007ffe81e */
[----:B------:R-:W-:Y:S01]  /*3a570*/  CS2R R28, SRZ ;  /* 0x00000000001c7805 */ /* 0x000fe2000001ff00 */
[----:B------:R-:W1:Y:S01]  /*3a580*/  LDC.64 R2, c[0x4][0x1a8] ;  /* 0x01006a00ff027b82 */ /* 0x000e620000000a00 */
[----:B------:R-:W-:-:S07]  /*3a590*/  LOP3.LUT R35, R6, 0x80000000, RZ, 0xfc, !PT ;  /* 0x8000000006237812 */ /* 0x000fce00078efcff */
.L_x_43552:
[----:B0-----:R-:W-:Y:S01]  /*3a5a0*/  R2UR UR4, R14 ;  /* 0x000000000e0472ca */ /* 0x001fe200000e0000 */
[----:B-1----:R-:W-:Y:S01]  /*3a5b0*/  IMAD.WIDE R4, R9, 0x8, R2 ;  /* 0x0000000809047825 */ /* 0x002fe200078e0202 */
[----:B------:R-:W-:-:S13]  /*3a5c0*/  R2UR UR5, R15 ;  /* 0x000000000f0572ca */ /* 0x000fda00000e0000 */
[----:B------:R-:W2:Y:S01]  /*3a5d0*/  LDG.E.64.CONSTANT R4, desc[UR4][R4.64] ;  /* 0x0000000404047981 */ /* 0x000ea2000c1e9b00 */
[----:B------:R-:W-:Y:S02]  /*3a5e0*/  VIADD R0, R0, 0x1 ;  /* 0x0000000100007836 */ /* 0x000fe40000000000 */
[----:B------:R-:W-:Y:S02]  /*3a5f0*/  VIADD R9, R9, 0x1 ;  /* 0x0000000109097836 */ /* 0x000fe40000000000 */
[----:B--2---:R-:W-:-:S04]  /*3a600*/  IMAD.WIDE.U32 R6, P2, R4, R31, R28 ;  /* 0x0000001f04067225 */ /* 0x004fc8000784001c */
[----:B------:R-:W-:Y:S02]  /*3a610*/  IMAD R11, R4, R35, RZ ;  /* 0x00000023040b7224 */ /* 0x000fe400078e02ff */
[CC--:B------:R-:W-:Y:S02]  /*3a620*/  IMAD R28, R5.reuse, R31.reuse, RZ ;  /* 0x0000001f051c7224 */ /* 0x0c0fe400078e02ff */
[----:B------:R-:W-:Y:S01]  /*3a630*/  IMAD.HI.U32 R29, R5, R31, RZ ;  /* 0x0000001f051d7227 */ /* 0x000fe200078e00ff */
[----:B------:R-:W-:-:S03]  /*3a640*/  IADD3 R7, P0, PT, R11, R7, RZ ;  /* 0x000000070b077210 */ /* 0x000fc60007f1e0ff */
[----:B------:R-:W-:Y:S01]  /*3a650*/  IMAD R11, R12, 0x8, R1 ;  /* 0x000000080c0b7824 */ /* 0x000fe200078e0201 */
[----:B------:R-:W-:Y:S01]  /*3a660*/  IADD3 R7, P1, PT, R28, R7, RZ ;  /* 0x000000071c077210 */ /* 0x000fe20007f3e0ff */
[----:B------:R-:W-:-:S04]  /*3a670*/  IMAD.HI.U32 R28, R4, R35, RZ ;  /* 0x00000023041c7227 */ /* 0x000fc800078e00ff */
[----:B------:R-:W-:Y:S01]  /*3a680*/  IMAD.X R4, RZ, RZ, R28, P2 ;  /* 0x000000ffff047224 */ /* 0x000fe200010e061c */
[----:B------:R2:W-:Y:S01]  /*3a690*/  STL.64 [R11], R6 ;  /* 0x000000060b007387 */ /* 0x0005e20000100a00 */
[----:B------:R-:W-:-:S03]  /*3a6a0*/  IMAD.HI.U32 R32, R5, R35, RZ ;  /* 0x0000002305207227 */ /* 0x000fc600078e00ff */
[----:B------:R-:W-:Y:S01]  /*3a6b0*/  IADD3.X R4, P0, PT, R29, R4, RZ, P0, !PT ;  /* 0x000000041d047210 */ /* 0x000fe2000071e4ff */
[----:B------:R-:W-:Y:S02]  /*3a6c0*/  IMAD R5, R5, R35, RZ ;  /* 0x0000002305057224 */ /* 0x000fe400078e02ff */
[----:B------:R-:W-:-:S03]  /*3a6d0*/  VIADD R12, R12, 0x1 ;  /* 0x000000010c0c7836 */ /* 0x000fc60000000000 */
[----:B------:R-:W-:Y:S01]  /*3a6e0*/  IADD3.X R28, P1, PT, R5, R4, RZ, P1, !PT ;  /* 0x00000004051c7210 */ /* 0x000fe20000f3e4ff */
[----:B------:R-:W-:Y:S01]  /*3a6f0*/  IMAD.X R4, RZ, RZ, R32, P0 ;  /* 0x000000ffff047224 */ /* 0x000fe200000e0620 */
[----:B------:R-:W-:-:S03]  /*3a700*/  ISETP.NE.AND P0, PT, R0, -0xf, PT ;  /* 0xfffffff10000780c */ /* 0x000fc60003f05270 */
[----:B------:R-:W-:-:S10]  /*3a710*/  IMAD.X R29, RZ, RZ, R4, P1 ;  /* 0x000000ffff1d7224 */ /* 0x000fd400008e0604 */
[----:B--2---:R-:W-:Y:S05]  /*3a720*/  @P0 BRA `(.L_x_43552) ;  /* 0xfffffffc009c0947 */ /* 0x004fea000383ffff */
[----:B------:R-:W-:Y:S05]  /*3a730*/  BSYNC.RECONVERGENT B1 ;  /* 0x0000000000017941 */ /* 0x000fea0003800200 */
.L_x_43551:
[----:B------:R-:W-:-:S07]  /*3a740*/  IMAD.MOV.U32 R4, RZ, RZ, R30 ;  /* 0x000000ffff047224 */ /* 0x000fce00078e001e */
.L_x_43550:
[----:B------:R-:W-:Y:S05]  /*3a750*/  BSYNC.RECONVERGENT B0 ;  /* 0x0000000000007941 */ /* 0x000fea0003800200 */
.L_x_43549:
        /* <DEDUP_REMOVED lines=11> */
[--C-:B---3--:R-:W-:Y:S02]  /*3a810*/  @P0 SHF.R.U32.HI R13, RZ, 0x1, R15.reuse ;  /* 0x00000001ff0d0819 */ /* 0x108fe4000001160f */
[C---:B------:R-:W-:Y:S02]  /*3a820*/  @P0 SHF.R.U64 R11, R14.reuse, 0x1, R15 ;  /* 0x000000010e0b0819 */ /* 0x040fe4000000120f */
[CC--:B------:R-:W-:Y:S02]  /*3a830*/  @P0 SHF.L.U32 R9, R14.reuse, R35.reuse, RZ ;  /* 0x000000230e090219 */ /* 0x0c0fe400000006ff */
[----:B------:R-:W-:Y:S02]  /*3a840*/  @P0 SHF.R.U64 R4, R5, R0, R7 ;  /* 0x0000000005040219 */ /* 0x000fe40000001207 */
[----:B------:R-:W-:-:S02]  /*3a850*/  @P0 SHF.L.U64.HI R6, R14, R35, R15 ;  /* 0x000000230e060219 */ /* 0x000fc4000001020f */
[-C--:B------:R-:W-:Y:S02]  /*3a860*/  @P0 SHF.R.U32.HI R5, RZ, R0.reuse, R7 ;  /* 0x00000000ff050219 */ /* 0x080fe40000011607 */
[----:B----4-:R-:W-:Y:S02]  /*3a870*/  @P0 SHF.L.U32 R7, R2, R35, RZ ;  /* 0x0000002302070219 */ /* 0x010fe400000006ff */
        /* <DEDUP_REMOVED lines=26> */
[----:B------:R-:W1:Y:S02]  /*3aa20*/  FLO.U32 R4, R4 ;  /* 0x0000000400047300 */ /* 0x000e6400000e0000 */
[C---:B-1----:R-:W-:Y:S02]  /*3aa30*/  IADD3 R5, PT, PT, -R4.reuse, 0x1f, RZ ;  /* 0x0000001f04057810 */ /* 0x042fe40007ffe1ff */
[----:B------:R-:W-:-:S03]  /*3aa40*/  IADD3 R6, PT, PT, -R4, 0x3f, RZ ;  /* 0x0000003f04067810 */ /* 0x000fc60007ffe1ff */
[----:B------:R-:W-:-:S05]  /*3aa50*/  @P1 IMAD.MOV R6, RZ, RZ, R5 ;  /* 0x000000ffff061224 */ /* 0x000fca00078e0205 */
[----:B------:R-:W-:-:S13]  /*3aa60*/  ISETP.NE.AND P1, PT, R6, RZ, PT ;  /* 0x000000ff0600720c */ /* 0x000fda0003f25270 */
[----:B0-----:R-:W-:Y:S05]  /*3aa70*/  @!P1 BRA `(.L_x_43554) ;  /* 0x0000000000289947 */ /* 0x001fea0003800000 */
        /* <DEDUP_REMOVED lines=10> */
.L_x_43554:
[----:B------:R-:W-:Y:S05]  /*3ab20*/  BSYNC.RECONVERGENT B0 ;  /* 0x0000000000007941 */ /* 0x000fea0003800200 */
.L_x_43553:
        /* <DEDUP_REMOVED lines=36> */
.L_x_43548:
[----:B------:R-:W-:Y:S02]  /*3ad70*/  IMAD.MOV.U32 R9, RZ, RZ, 0x0 ;  /* 0x00000000ff097424 */ /* 0x000fe400078e00ff */
[----:B------:R-:W-:Y:S02]  /*3ad80*/  IMAD.MOV.U32 R0, RZ, RZ, R2 ;  /* 0x000000ffff007224 */ /* 0x000fe400078e0002 */
[----:B------:R-:W-:Y:S02]  /*3ad90*/  IMAD.MOV.U32 R2, RZ, RZ, R5 ;  /* 0x000000ffff027224 */ /* 0x000fe400078e0005 */
[----:B------:R-:W-:Y:S01]  /*3ada0*/  IMAD.MOV.U32 R3, RZ, RZ, R10 ;  /* 0x000000ffff037224 */ /* 0x000fe200078e000a */
[----:B------:R-:W-:Y:S06]  /*3adb0*/  RET.REL.NODEC R8 `(_ZN2at6native18elementwise_kernelILi128ELi4EZNS0_15gpu_kernel_implIZZZNS0_50_GLOBAL__N__2680c7bb_12_PowKernel_cu_7dd49032_300324pow_tensor_tensor_kernelERNS_18TensorIteratorBaseEENKUlvE_clEvENKUlvE6_clEvEUlN3c107complexIdEESA_E_EEvS5_RKT_EUliE_EEviT1_) ;  /* 0xfffffc5008907950 */ /* 0x000fec0003c3ffff */
.L_x_43555:
        /* <DEDUP_REMOVED lines=12> */
.L_x_68385:


//--------------------- .text._ZN2at6native27unrolled_elementwise_kernelIZZZNS0_50_GLOBAL__N__2680c7bb_12_PowKernel_cu_7dd49032_300324pow_tensor_tensor_kernelERNS_18TensorIteratorBaseEENKUlvE_clEvENKUlvE6_clEvEUlN3c107complexIdEES9_E_St5arrayIPcLm3EELi4E23TrivialOffsetCalculatorILi2EjESE_ILi1EjENS0_6memory12LoadWithCastILi2EEENSH_13StoreWithCastILi1EEEEEviT_T0_T2_T3_T4_T5_ --------------------------
	.section	.text._ZN2at6native27unrolled_elementwise_kernelIZZZNS0_50_GLOBAL__N__2680c7bb_12_PowKernel_cu_7dd49032_300324pow_tensor_tensor_kernelERNS_18TensorIteratorBaseEENKUlvE_clEvENKUlvE6_clEvEUlN3c107complexIdEES9_E_St5arrayIPcLm3EELi4E23TrivialOffsetCalculatorILi2EjESE_ILi1EjENS0_6memory12LoadWithCastILi2EEENSH_13StoreWithCastILi1EEEEEviT_T0_T2_T3_T4_T5_,"ax",@progbits
	.align	128
        .global         _ZN2at6native27unrolled_elementwise_kernelIZZZNS0_50_GLOBAL__N__2680c7bb_12_PowKernel_cu_7dd49032_300324pow_tensor_tensor_kernelERNS_18TensorIteratorBaseEENKUlvE_clEvENKUlvE6_clEvEUlN3c107complexIdEES9_E_St5arrayIPcLm3EELi4E23TrivialOffsetCalculatorILi2EjESE_ILi1EjENS0_6memory12LoadWithCastILi2EEENSH_13StoreWithCastILi1EEEEEviT_T0_T2_T3_T4_T5_
        .type           _ZN2at6native27unrolled_elementwise_kernelIZZZNS0_50_GLOBAL__N__2680c7bb_12_PowKernel_cu_7dd49032_300324pow_tensor_tensor_kernelERNS_18TensorIteratorBaseEENKUlvE_clEvENKUlvE6_clEvEUlN3c107complexIdEES9_E_St5arrayIPcLm3EELi4E23TrivialOffsetCalculatorILi2EjESE_ILi1EjENS0_6memory12LoadWithCastILi2EEENSH_13StoreWithCastILi1EEEEEviT_T0_T2_T3_T4_T5_,@function
        .size           _ZN2at6native27unrolled_elementwise_kernelIZZZNS0_50_GLOBAL__N__2680c7bb_12_PowKernel_cu_7dd49032_300324pow_tensor_tensor_kernelERNS_18TensorIteratorBaseEENKUlvE_clEvENKUlvE6_clEvEUlN3c107complexIdEES9_E_St5arrayIPcLm3EELi4E23TrivialOffsetCalculatorILi2EjESE_ILi1EjENS0_6memory12LoadWithCastILi2EEENSH_13StoreWithCastILi1EEEEEviT_T0_T2_T3_T4_T5_,(.L_x_68387 - _ZN2at6native27unrolled_elementwise_kernelIZZZNS0_50_GLOBAL__N__2680c7bb_12_PowKernel_cu_7dd49032_300324pow_tensor_tensor_kernelERNS_18TensorIteratorBaseEENKUlvE_clEvENKUlvE6_clEvEUlN3c107complexIdEES9_E_St5arrayIPcLm3EELi4E23TrivialOffsetCalculatorILi2EjESE_ILi1EjENS0_6memory12LoadWithCastILi2EEENSH_13StoreWithCastILi1EEEEEviT_T0_T2_T3_T4_T5_)
        .other          _ZN2at6native27unrolled_elementwise_kernelIZZZNS0_50_GLOBAL__N__2680c7bb_12_PowKernel_cu_7dd49032_300324pow_tensor_tensor_kernelERNS_18TensorIteratorBaseEENKUlvE_clEvENKUlvE6_clEvEUlN3c107complexIdEES9_E_St5arrayIPcLm3EELi4E23TrivialOffsetCalculatorILi2EjESE_ILi1EjENS0_6memory12LoadWithCastILi2EEENSH_13StoreWithCastILi1EEEEEviT_T0_T2_T3_T4_T5_,@"STO_CUDA_ENTRY STV_DEFAULT"
_ZN2at6native27unrolled_elementwise_kernelIZZZNS0_50_GLOBAL__N__2680c7bb_12_PowKernel_cu_7dd49032_300324pow_tensor_tensor_kernelERNS_18TensorIteratorBaseEENKUlvE_clEvENKUlvE6_clEvEUlN3c107complexIdEES9_E_St5arrayIPcLm3EELi4E23TrivialOffsetCalculatorILi2EjESE_ILi1EjENS0_6memory12LoadWithCastILi2EEENSH_13StoreWithCastILi1EEEEEviT_T0_T2_T3_T4_T5_:
.text._ZN2at6native27unrolled_elementwise_kernelIZZZNS0_50_GLOBAL__N__2680c7bb_12_PowKernel_cu_7dd49032_300324pow_tensor_tensor_kernelERNS_18TensorIteratorBaseEENKUlvE_clEvENKUlvE6_clEvEUlN3c107complexIdEES9_E_St5arrayIPcLm3EELi4E23TrivialOffsetCalculatorILi2EjESE_ILi1EjENS0_6memory12LoadWithCastILi2EEENSH_13StoreWithCastILi1EEEEEviT_T0_T2_T3_T4_T5_:
        /* <DEDUP_REMOVED lines=8> */
[----:B------:R-:W-:-:S02]  /*0080*/  CS2R R16, SRZ ;  /* 0x0000000000107805 */ /* 0x000fc4000001ff00 */
[----:B------:R-:W-:Y:S02]  /*0090*/  CS2R R26, SRZ ;  /* 0x00000000001a7805 */ /* 0x000fe4000001ff00 */
[----:B------:R-:W-:Y:S01]  /*00a0*/  CS2R R24, SRZ ;  /* 0x0000000000187805 */ /* 0x000fe2000001ff00 */
[----:B------:R-:W3:Y:S01]  /*00b0*/  LDCU.U8 UR39, c[0x0][0x3ac] ;  /* 0x00007580ff2777ac */ /* 0x000ee20008000000 */
[----:B------:R-:W4:Y:S01]  /*00c0*/  LDCU.U8 UR41, c[0x0][0x3ad] ;  /* 0x000075a0ff2977ac */ /* 0x000f220008000000 */
[----:B--2---:R-:W-:-:S06]  /*00d0*/  UIMAD UR38, UR40, -0x200, UR38 ;  /* 0xfffffe00282678a4 */ /* 0x004fcc000f8e0226 */
[----:B-1----:R-:W-:Y:S01]  /*00e0*/  ISETP.GE.AND P0, PT, R48, UR38, PT ;  /* 0x0000002630007c0c */ /* 0x002fe2000bf06270 */
[----:B------:R-:W-:-:S12]  /*00f0*/  IMAD.MOV.U32 R2, RZ, RZ, R48 ;  /* 0x000000ffff027224 */ /* 0x000fd800078e0030 */
[----:B0--34-:R-:W-:Y:S05]  /*0100*/  @P0 BRA `(.L_x_43557) ;  /* 0x0000002000540947 */ /* 0x019fea0003800000 */
        /* <DEDUP_REMOVED lines=23> */
.L_x_43562:
[----:B------:R-:W2:Y:S01]  /*0280*/  LDG.E.U8 R4, desc[UR36][R4.64] ;  /* 0x0000002404047981 */ /* 0x000ea2000c1e1100 */
[----:B------:R-:W-:Y:S01]  /*0290*/  CS2R R18, SRZ ;  /* 0x0000000000127805 */ /* 0x000fe2000001ff00 */
[----:B--2---:R0:W1:Y:S01]  /*02a0*/  I2F.F64.U16 R16, R4 ;  /* 0x0000000400107312 */ /* 0x0040620000101800 */
[----:B------:R-:W-:Y:S05]  /*02b0*/  BRA `(.L_x_43564) ;  /* 0x0000000c00bc7947 */ /* 0x000fea0003800000 */
.L_x_43561:
        /* <DEDUP_REMOVED lines=10> */
.L_x_43566:
[----:B------:R-:W2:Y:S01]  /*0360*/  LDG.E R4, desc[UR36][R4.64] ;  /* 0x0000002404047981 */ /* 0x000ea2000c1e1900 */
[----:B------:R-:W-:Y:S01]  /*0370*/  CS2R R18, SRZ ;  /* 0x0000000000127805 */ /* 0x000fe2000001ff00 */
[----:B--2---:R1:W2:Y:S01]  /*0380*/  I2F.F64 R16, R4 ;  /* 0x0000000400107312 */ /* 0x0042a20000201c00 */
[----:B------:R-:W-:Y:S05]  /*0390*/  BRA `(.L_x_43564) ;  /* 0x0000000c00847947 */ /* 0x000fea0003800000 */
.L_x_43565:
[----:B------:R-:W2:Y:S01]  /*03a0*/  LDG.E.U16 R4, desc[UR36][R4.64] ;  /* 0x0000002404047981 */ /* 0x000ea2000c1e1500 */
[----:B------:R-:W-:Y:S01]  /*03b0*/  CS2R R18, SRZ ;  /* 0x0000000000127805 */ /* 0x000fe2000001ff00 */
[----:B--2---:R3:W4:Y:S01]  /*03c0*/  I2F.F64.S16 R16, R4 ;  /* 0x0000000400107312 */ /* 0x0047220000101c00 */
[----:B------:R-:W-:Y:S05]  /*03d0*/  BRA `(.L_x_43564) ;  /* 0x0000000c00747947 */ /* 0x000fea0003800000 */
.L_x_43560:
        /* <DEDUP_REMOVED lines=11> */
.L_x_43568:
[----:B------:R-:W2:Y:S01]  /*0490*/  LDG.E.U16 R0, desc[UR36][R4.64] ;  /* 0x0000002404007981 */ /* 0x000ea2000c1e1500 */
[----:B------:R-:W-:Y:S01]  /*04a0*/  CS2R R18, SRZ ;  /* 0x0000000000127805 */ /* 0x000fe2000001ff00 */
[----:B--2---:R-:W-:-:S05]  /*04b0*/  HADD2.F32 R0, -RZ, R0.H0_H0 ;  /* 0x20000000ff007230 */ /* 0x004fca0000004100 */
[----:B------:R-:W-:-:S04]  /*04c0*/  FMUL.FTZ R0, R0, 1 ;  /* 0x3f80000000007820 */ /* 0x000fc80000410000 */
[----:B------:R0:W1:Y:S01]  /*04d0*/  F2F.F64.F32 R16, R0 ;  /* 0x0000000000107310 */ /* 0x0000620000201800 */
[----:B------:R-:W-:Y:S05]  /*04e0*/  BRA `(.L_x_43564) ;  /* 0x0000000c00307947 */ /* 0x000fea0003800000 */
.L_x_43567:
        /* <DEDUP_REMOVED lines=12> */
.L_x_43570:
        /* <DEDUP_REMOVED lines=8> */
.L_x_43569:
[----:B------:R0:W5:Y:S01]  /*0630*/  LDG.E.64 R16, desc[UR36][R4.64] ;  /* 0x0000002404107981 */ /* 0x000162000c1e1b00 */
[----:B------:R-:W-:Y:S01]  /*0640*/  CS2R R18, SRZ ;  /* 0x0000000000127805 */ /* 0x000fe2000001ff00 */
[----:B------:R-:W-:Y:S06]  /*0650*/  BRA `(.L_x_43564) ;  /* 0x0000000800d47947 */ /* 0x000fec0003800000 */
.L_x_43559:
        /* <DEDUP_REMOVED lines=14> */
.L_x_43573:
[----:B------:R0:W5:Y:S01]  /*0740*/  LDG.E.128 R16, desc[UR36][R4.64] ;  /* 0x0000002404107981 */ /* 0x000162000c1e1d00 */
[----:B------:R-:W-:Y:S05]  /*0750*/  BRA `(.L_x_43564) ;  /* 0x0000000800947947 */ /* 0x000fea0003800000 */
.L_x_43572:
        /* <DEDUP_REMOVED lines=28> */
.L_x_43575:
[----:B------:R-:W2:Y:S01]  /*0920*/  LDG.E.U8 R4, desc[UR36][R4.64] ;  /* 0x0000002404047981 */ /* 0x000ea2000c1e1100 */
[----:B------:R-:W-:Y:S01]  /*0930*/  CS2R R18, SRZ ;  /* 0x0000000000127805 */ /* 0x000fe2000001ff00 */
        /* <DEDUP_REMOVED lines=14> */
.L_x_43574:
[----:B------:R-:W2:Y:S01]  /*0a20*/  LDG.E.U16 R0, desc[UR36][R4.64] ;  /* 0x0000002404007981 */ /* 0x000ea2000c1e1500 */
[----:B------:R-:W-:Y:S01]  /*0a30*/  CS2R R18, SRZ ;  /* 0x0000000000127805 */ /* 0x000fe2000001ff00 */
[----:B--2---:R-:W-:-:S04]  /*0a40*/  IMAD.U32 R0, R0, 0x10000, RZ ;  /* 0x0001000000007824 */ /* 0x004fc800078e00ff */
[----:B------:R-:W-:-:S04]  /*0a50*/  FMUL.FTZ R0, R0, 1 ;  /* 0x3f80000000007820 */ /* 0x000fc80000410000 */
[----:B------:R0:W1:Y:S01]  /*0a60*/  F2F.F64.F32 R16, R0 ;  /* 0x0000000000107310 */ /* 0x0000620000201800 */
[----:B------:R-:W-:Y:S05]  /*0a70*/  BRA `(.L_x_43564) ;  /* 0x0000000400cc7947 */ /* 0x000fea0003800000 */
.L_x_43571:
        /* <DEDUP_REMOVED lines=12> */
.L_x_43578:
        /* <DEDUP_REMOVED lines=22> */
.L_x_43580:
[----:B------:R-:W-:Y:S05]  /*0ca0*/  BSYNC.RECONVERGENT B0 ;  /* 0x0000000000007941 */ /* 0x000fea0003800200 */
.L_x_43579:
[----:B------:R-:W-:Y:S01]  /*0cb0*/  IMAD.SHL.U32 R0, R0, 0x100000, RZ ;  /* 0x0010000000007824 */ /* 0x000fe200078e00ff */
[----:B------:R-:W-:-:S04]  /*0cc0*/  LEA R3, R3, 0x3b800000, 0x17 ;  /* 0x3b80000003037811 */ /* 0x000fc800078eb8ff */
[----:B------:R-:W-:-:S05]  /*0cd0*/  LOP3.LUT R0, R3, R0, R7, 0xfe, !PT ;  /* 0x0000000003007212 */ /* 0x000fca00078efe07 */
[----:B------:R-:W-:-:S04]  /*0ce0*/  FMUL.FTZ R0, R0, 1 ;  /* 0x3f80000000007820 */ /* 0x000fc80000410000 */
[----:B------:R0:W1:Y:S01]  /*0cf0*/  F2F.F64.F32 R16, R0 ;  /* 0x0000000000107310 */ /* 0x0000620000201800 */
[----:B------:R-:W-:Y:S05]  /*0d00*/  BRA `(.L_x_43564) ;  /* 0x0000000400287947 */ /* 0x000fea0003800000 */
.L_x_43577:
        /* <DEDUP_REMOVED lines=22> */
.L_x_43582:
[----:B------:R-:W-:Y:S05]  /*0e70*/  BSYNC.RECONVERGENT B0 ;  /* 0x0000000000007941 */ /* 0x000fea0003800200 */
.L_x_43581:
[----:B------:R-:W-:Y:S01]  /*0e80*/  IMAD.SHL.U32 R0, R0, 0x200000, RZ ;  /* 0x0020000000007824 */ /* 0x000fe200078e00ff */
[----:B------:R-:W-:-:S04]  /*0e90*/  LEA R3, R3, 0x37800000, 0x17 ;  /* 0x3780000003037811 */ /* 0x000fc800078eb8ff */
[----:B------:R-:W-:-:S05]  /*0ea0*/  LOP3.LUT R0, R3, R0, R7, 0xfe, !PT ;  /* 0x0000000003007212 */ /* 0x000fca00078efe07 */
[----:B------:R-:W-:-:S04]  /*0eb0*/  FMUL.FTZ R0, R0, 1 ;  /* 0x3f80000000007820 */ /* 0x000fc80000410000 */
[----:B------:R0:W1:Y:S01]  /*0ec0*/  F2F.F64.F32 R16, R0 ;  /* 0x0000000000107310 */ /* 0x0000620000201800 */
[----:B------:R-:W-:Y:S05]  /*0ed0*/  BRA `(.L_x_43564) ;  /* 0x0000000000b47947 */ /* 0x000fea0003800000 */
.L_x_43576:
[----:B------:R-:W-:-:S09]  /*0ee0*/  UISETP.NE.AND UP0, UPT, UR4, 0x1c, UPT ;  /* 0x0000001c0400788c */ /* 0x000fd2000bf05270 */
[----:B------:R-:W-:Y:S05]  /*0ef0*/  BRA.U !UP0, `(.L_x_43583) ;  /* 0x0000000108a07547 */ /* 0x000fea000b800000 */
[----:B------:R-:W-:-:S09]  /*0f00*/  UISETP.NE.AND UP0, UPT, UR4, 0x1d, UPT ;  /* 0x0000001d0400788c */ /* 0x000fd2000bf05270 */
[----:B------:R-:W-:Y:S05]  /*0f10*/  BRA.U !UP0, `(.L_x_43584) ;  /* 0x0000000108887547 */ /* 0x000fea000b800000 */
[----:B------:R-:W-:-:S09]  /*0f20*/  UISETP.NE.AND UP0, UPT, UR4, 0x2c, UPT ;  /* 0x0000002c0400788c */ /* 0x000fd2000bf05270 */
[----:B------:R-:W-:Y:S05]  /*0f30*/  BRA.U !UP0, `(.L_x_43585) ;  /* 0x00000001084c7547 */ /* 0x000fea000b800000 */
.L_x_43563:
        /* <DEDUP_REMOVED lines=16> */
.L_x_43586:
[----:B------:R-:W-:Y:S02]  /*1040*/  CS2R R16, SRZ ;  /* 0x0000000000107805 */ /* 0x000fe4000001ff00 */
[----:B------:R-:W-:Y:S01]  /*1050*/  CS2R R18, SRZ ;  /* 0x0000000000127805 */ /* 0x000fe2000001ff00 */
[----:B------:R-:W-:Y:S06]  /*1060*/  BRA `(.L_x_43564) ;  /* 0x0000000000507947 */ /* 0x000fec0003800000 */
.L_x_43585:
        /* <DEDUP_REMOVED lines=13> */
.L_x_43584:
[----:B------:R-:W2:Y:S01]  /*1140*/  LDG.E.64 R16, desc[UR36][R4.64] ;  /* 0x0000002404107981 */ /* 0x000ea2000c1e1b00 */
[----:B------:R-:W-:Y:S01]  /*1150*/  CS2R R18, SRZ ;  /* 0x0000000000127805 */ /* 0x000fe2000001ff00 */
[----:B--2---:R-:W0:Y:S01]  /*1160*/  I2F.F64.U64 R16, R16 ;  /* 0x0000001000107312 */ /* 0x004e220000301800 */
[----:B------:R-:W-:Y:S05]  /*1170*/  BRA `(.L_x_43564) ;  /* 0x00000000000c7947 */ /* 0x000fea0003800000 */
.L_x_43583:
[----:B------:R-:W2:Y:S01]  /*1180*/  LDG.E R4, desc[UR36][R4.64] ;  /* 0x0000002404047981 */ /* 0x000ea2000c1e1900 */
[----:B------:R-:W-:Y:S01]  /*1190*/  CS2R R18, SRZ ;  /* 0x0000000000127805 */ /* 0x000fe2000001ff00 */
[----:B--2---:R0:W1:Y:S06]  /*11a0*/  I2F.F64.U32 R16, R4 ;  /* 0x0000000400107312 */ /* 0x00406c0000201800 */
.L_x_43564:
[----:B------:R-:W-:Y:S05]  /*11b0*/  BSYNC.RECONVERGENT B7 ;  /* 0x0000000000077941 */ /* 0x000fea0003800200 */
.L_x_43558:
[----:B01-3--:R-:W0:Y:S01]  /*11c0*/  LDC.64 R4, c[0x0][0x3a0] ;  /* 0x0000e800ff047b82 */ /* 0x00be220000000a00 */
        /* <DEDUP_REMOVED lines=20> */
.L_x_43591:
[----:B------:R-:W3:Y:S01]  /*1310*/  LDG.E.U8 R4, desc[UR36][R4.64] ;  /* 0x0000002404047981 */ /* 0x000ee2000c1e1100 */
[----:B------:R-:W-:Y:S01]  /*1320*/  CS2R R26, SRZ ;  /* 0x00000000001a7805 */ /* 0x000fe2000001ff00 */
[----:B---3--:R0:W1:Y:S01]  /*1330*/  I2F.F64.U16 R24, R4 ;  /* 0x0000000400187312 */ /* 0x0080620000101800 */
[----:B------:R-:W-:Y:S05]  /*1340*/  BRA `(.L_x_43593) ;  /* 0x0000000c00bc7947 */ /* 0x000fea0003800000 */
.L_x_43590:
        /* <DEDUP_REMOVED lines=10> */
.L_x_43595:
[----:B------:R-:W3:Y:S01]  /*13f0*/  LDG.E R4, desc[UR36][R4.64] ;  /* 0x0000002404047981 */ /* 0x000ee2000c1e1900 */
[----:B------:R-:W-:Y:S01]  /*1400*/  CS2R R26, SRZ ;  /* 0x00000000001a7805 */ /* 0x000fe2000001ff00 */
[----:B---3--:R0:W1:Y:S01]  /*1410*/  I2F.F64 R24, R4 ;  /* 0x0000000400187312 */ /* 0x0080620000201c00 */
[----:B------:R-:W-:Y:S05]  /*1420*/  BRA `(.L_x_43593) ;  /* 0x0000000c00847947 */ /* 0x000fea0003800000 */
.L_x_43594:
[----:B------:R-:W3:Y:S01]  /*1430*/  LDG.E.U16 R4, desc[UR36][R4.64] ;  /* 0x0000002404047981 */ /* 0x000ee2000c1e1500 */
[----:B------:R-:W-:Y:S01]  /*1440*/  CS2R R26, SRZ ;  /* 0x00000000001a7805 */ /* 0x000fe2000001ff00 */
[----:B---3--:R0:W1:Y:S01]  /*1450*/  I2F.F64.S16 R24, R4 ;  /* 0x0000000400187312 */ /* 0x0080620000101c00 */
[----:B------:R-:W-:Y:S05]  /*1460*/  BRA `(.L_x_43593) ;  /* 0x0000000c00747947 */ /* 0x000fea0003800000 */
.L_x_43589:
        /* <DEDUP_REMOVED lines=11> */
.L_x_43597:
[----:B------:R-:W3:Y:S01]  /*1520*/  LDG.E.U16 R0, desc[UR36][R4.64] ;  /* 0x0000002404007981 */ /* 0x000ee2000c1e1500 */
[----:B------:R-:W-:Y:S01]  /*1530*/  CS2R R26, SRZ ;  /* 0x00000000001a7805 */ /* 0x000fe2000001ff00 */
[----:B---3--:R-:W-:-:S05]  /*1540*/  HADD2.F32 R0, -RZ, R0.H0_H0 ;  /* 0x20000000ff007230 */ /* 0x008fca0000004100 */
[----:B------:R-:W-:-:S04]  /*1550*/  FMUL.FTZ R0, R0, 1 ;  /* 0x3f80000000007820 */ /* 0x000fc80000410000 */
[----:B------:R0:W1:Y:S01]  /*1560*/  F2F.F64.F32 R24, R0 ;  /* 0x0000000000187310 */ /* 0x0000620000201800 */
[----:B------:R-:W-:Y:S05]  /*1570*/  BRA `(.L_x_43593) ;  /* 0x0000000c00307947 */ /* 0x000fea0003800000 */
.L_x_43596:
        /* <DEDUP_REMOVED lines=12> */
.L_x_43599:
        /* <DEDUP_REMOVED lines=8> */
.L_x_43598:
[----:B------:R0:W5:Y:S01]  /*16c0*/  LDG.E.64 R24, desc[UR36][R4.64] ;  /* 0x0000002404187981 */ /* 0x000162000c1e1b00 */
[----:B------:R-:W-:Y:S01]  /*16d0*/  CS2R R26, SRZ ;  /* 0x00000000001a7805 */ /* 0x000fe2000001ff00 */
[----:B------:R-:W-:Y:S06]  /*16e0*/  BRA `(.L_x_43593) ;  /* 0x0000000800d47947 */ /* 0x000fec0003800000 */
.L_x_43588:
        /* <DEDUP_REMOVED lines=14> */
.L_x_43602:
[----:B------:R0:W5:Y:S01]  /*17d0*/  LDG.E.128 R24, desc[UR36][R4.64] ;  /* 0x0000002404187981 */ /* 0x000162000c1e1d00 */
[----:B------:R-:W-:Y:S05]  /*17e0*/  BRA `(.L_x_43593) ;  /* 0x0000000800947947 */ /* 0x000fea0003800000 */
.L_x_43601:
        /* <DEDUP_REMOVED lines=28> */
.L_x_43604:
[----:B------:R-:W3:Y:S01]  /*19b0*/  LDG.E.U8 R4, desc[UR36][R4.64] ;  /* 0x0000002404047981 */ /* 0x000ee2000c1e1100 */
[----:B------:R-:W-:Y:S01]  /*19c0*/  CS2R R26, SRZ ;  /* 0x00000000001a7805 */ /* 0x000fe2000001ff00 */
[C---:B---3--:R-:W-:Y:S02]  /*19d0*/  IMAD.SHL.U32 R3, R4.reuse, 0x2000000, RZ ;  /* 0x0200000004037824 */ /* 0x048fe400078e00ff */
        /* <DEDUP_REMOVED lines=11> */
[----:B------:R3:W0:Y:S01]  /*1a90*/  F2F.F64.F32 R24, R0 ;  /* 0x0000000000187310 */ /* 0x0006220000201800 */
[----:B------:R-:W-:Y:S05]  /*1aa0*/  BRA `(.L_x_43593) ;  /* 0x0000000400e47947 */ /* 0x000fea0003800000 */
.L_x_43603:
[----:B------:R-:W3:Y:S01]  /*1ab0*/  LDG.E.U16 R0, desc[UR36][R4.64] ;  /* 0x0000002404007981 */ /* 0x000ee2000c1e1500 */
[----:B------:R-:W-:Y:S01]  /*1ac0*/  CS2R R26, SRZ ;  /* 0x00000000001a7805 */ /* 0x000fe2000001ff00 */
[----:B---3--:R-:W-:-:S04]  /*1ad0*/  IMAD.U32 R0, R0, 0x10000, RZ ;  /* 0x0001000000007824 */ /* 0x008fc800078e00ff */
[----:B------:R-:W-:-:S04]  /*1ae0*/  FMUL.FTZ R0, R0, 1 ;  /* 0x3f80000000007820 */ /* 0x000fc80000410000 */
[----:B------:R0:W1:Y:S01]  /*1af0*/  F2F.F64.F32 R24, R0 ;  /* 0x0000000000187310 */ /* 0x0000620000201800 */
[----:B------:R-:W-:Y:S05]  /*1b00*/  BRA `(.L_x_43593) ;  /* 0x0000000400cc7947 */ /* 0x000fea0003800000 */
.L_x_43600:
        /* <DEDUP_REMOVED lines=12> */
.L_x_43607:
        /* <DEDUP_REMOVED lines=22> */
.L_x_43609:
[----:B------:R-:W-:Y:S05]  /*1d30*/  BSYNC.RECONVERGENT B0 ;  /* 0x0000000000007941 */ /* 0x000fea0003800200 */
.L_x_43608:
[----:B------:R-:W-:Y:S01]  /*1d40*/  IMAD.SHL.U32 R0, R0, 0x100000, RZ ;  /* 0x0010000000007824 */ /* 0x000fe200078e00ff */
[----:B------:R-:W-:-:S04]  /*1d50*/  LEA R3, R3, 0x3b800000, 0x17 ;  /* 0x3b80000003037811 */ /* 0x000fc800078eb8ff */
[----:B------:R-:W-:-:S05]  /*1d60*/  LOP3.LUT R0, R3, R0, R7, 0xfe, !PT ;  /* 0x0000000003007212 */ /* 0x000fca00078efe07 */
[----:B------:R-:W-:-:S04]  /*1d70*/  FMUL.FTZ R0, R0, 1 ;  /* 0x3f80000000007820 */ /* 0x000fc80000410000 */
[----:B------:R0:W1:Y:S01]  /*1d80*/  F2F.F64.F32 R24, R0 ;  /* 0x0000000000187310 */ /* 0x0000620000201800 */
[----:B------:R-:W-:Y:S05]  /*1d90*/  BRA `(.L_x_43593) ;  /* 0x0000000400287947 */ /* 0x000fea0003800000 */
.L_x_43606:
        /* <DEDUP_REMOVED lines=22> */
.L_x_43611:
[----:B------:R-:W-:Y:S05]  /*1f00*/  BSYNC.RECONVERGENT B0 ;  /* 0x0000000000007941 */ /* 0x000fea0003800200 */
.L_x_43610:
[----:B------:R-:W-:Y:S01]  /*1f10*/  IMAD.SHL.U32 R0, R0, 0x200000, RZ ;  /* 0x0020000000007824 */ /* 0x000fe200078e00ff */
[----:B------:R-:W-:-:S04]  /*1f20*/  LEA R3, R3, 0x37800000, 0x17 ;  /* 0x3780000003037811 */ /* 0x000fc800078eb8ff */
[----:B------:R-:W-:-:S05]  /*1f30*/  LOP3.LUT R0, R3, R0, R7, 0xfe, !PT ;  /* 0x0000000003007212 */ /* 0x000fca00078efe07 */
[----:B------:R-:W-:-:S04]  /*1f40*/  FMUL.FTZ R0, R0, 1 ;  /* 0x3f80000000007820 */ /* 0x000fc80000410000 */
[----:B------:R0:W1:Y:S01]  /*1f50*/  F2F.F64.F32 R24, R0 ;  /* 0x0000000000187310 */ /* 0x0000620000201800 */
[----:B------:R-:W-:Y:S05]  /*1f60*/  BRA `(.L_x_43593) ;  /* 0x0000000000b47947 */ /* 0x000fea0003800000 */
.L_x_43605:
[----:B------:R-:W-:-:S09]  /*1f70*/  UISETP.NE.AND UP0, UPT, UR4, 0x1c, UPT ;  /* 0x0000001c0400788c */ /* 0x000fd2000bf05270 */
[----:B------:R-:W-:Y:S05]  /*1f80*/  BRA.U !UP0, `(.L_x_43612) ;  /* 0x0000000108a07547 */ /* 0x000fea000b800000 */
[----:B------:R-:W-:-:S09]  /*1f90*/  UISETP.NE.AND UP0, UPT, UR4, 0x1d, UPT ;  /* 0x0000001d0400788c */ /* 0x000fd2000bf05270 */
[----:B------:R-:W-:Y:S05]  /*1fa0*/  BRA.U !UP0, `(.L_x_43613) ;  /* 0x0000000108887547 */ /* 0x000fea000b800000 */
[----:B------:R-:W-:-:S09]  /*1fb0*/  UISETP.NE.AND UP0, UPT, UR4, 0x2c, UPT ;  /* 0x0000002c0400788c */ /* 0x000fd2000bf05270 */
[----:B------:R-:W-:Y:S05]  /*1fc0*/  BRA.U !UP0, `(.L_x_43614) ;  /* 0x00000001084c7547 */ /* 0x000fea000b800000 */
.L_x_43592:
        /* <DEDUP_REMOVED lines=16> */
.L_x_43615:
[----:B------:R-:W-:Y:S02]  /*20d0*/  CS2R R24, SRZ ;  /* 0x0000000000187805 */ /* 0x000fe4000001ff00 */
[----:B------:R-:W-:Y:S01]  /*20e0*/  CS2R R26, SRZ ;  /* 0x00000000001a7805 */ /* 0x000fe2000001ff00 */
[----:B------:R-:W-:Y:S06]  /*20f0*/  BRA `(.L_x_43593) ;  /* 0x0000000000507947 */ /* 0x000fec0003800000 */
.L_x_43614:
        /* <DEDUP_REMOVED lines=13> */
.L_x_43613:
[----:B------:R-:W3:Y:S01]  /*21d0*/  LDG.E.64 R24, desc[UR36][R4.64] ;  /* 0x0000002404187981 */ /* 0x000ee2000c1e1b00 */
[----:B------:R-:W-:Y:S01]  /*21e0*/  CS2R R26, SRZ ;  /* 0x00000000001a7805 */ /* 0x000fe2000001ff00 */
[----:B---3--:R-:W0:Y:S01]  /*21f0*/  I2F.F64.U64 R24, R24 ;  /* 0x0000001800187312 */ /* 0x008e220000301800 */
[----:B------:R-:W-:Y:S05]  /*2200*/  BRA `(.L_x_43593) ;  /* 0x00000000000c7947 */ /* 0x000fea0003800000 */
.L_x_43612:
[----:B------:R-:W3:Y:S01]  /*2210*/  LDG.E R4, desc[UR36][R4.64] ;  /* 0x0000002404047981 */ /* 0x000ee2000c1e1900 */
[----:B------:R-:W-:Y:S01]  /*2220*/  CS2R R26, SRZ ;  /* 0x00000000001a7805 */ /* 0x000fe2000001ff00 */
[----:B---3--:R0:W1:Y:S06]  /*2230*/  I2F.F64.U32 R24, R4 ;  /* 0x0000000400187312 */ /* 0x00806c0000201800 */
.L_x_43593:
[----:B------:R-:W-:Y:S05]  /*2240*/  BSYNC.RECONVERGENT B7 ;  /* 0x0000000000077941 */ /* 0x000fea0003800200 */
.L_x_43587:
[----:B------:R-:W-:-:S07]  /*2250*/  VIADD R48, R2, 0x80 ;  /* 0x0000008002307836 */ /* 0x000fce0000000000 */
.L_x_43557:
[----:B------:R-:W-:Y:S05]  /*2260*/  BSYNC.RECONVERGENT B6 ;  /* 0x0000000000067941 */ /* 0x000fea0003800200 */
.L_x_43556:
[----:B------:R-:W-:Y:S01]  /*2270*/  ISETP.GE.AND P0, PT, R48, UR38, PT ;  /* 0x0000002630007c0c */ /* 0x000fe2000bf06270 */
[----:B------:R-:W-:Y:S01]  /*2280*/  BSSY.RECONVERGENT B6, `(.L_x_43616) ;  /* 0x000021b000067945 */ /* 0x000fe20003800200 */
[----:B------:R-:W-:Y:S02]  /*2290*/  CS2R R30, SRZ ;  /* 0x00000000001e7805 */ /* 0x000fe4000001ff00 */
[----:B------:R-:W-:Y:S02]  /*22a0*/  CS2R R28, SRZ ;  /* 0x00000000001c7805 */ /* 0x000fe4000001ff00 */
[----:B------:R-:W-:Y:S02]  /*22b0*/  CS2R R34, SRZ ;  /* 0x0000000000227805 */ /* 0x000fe4000001ff00 */
[----:B------:R-:W-:-:S05]  /*22c0*/  CS2R R32, SRZ ;  /* 0x0000000000207805 */ /* 0x000fca000001ff00 */
[----:B------:R-:W-:Y:S05]  /*22d0*/  @P0 BRA `(.L_x_43617) ;  /* 0x0000002000540947 */ /* 0x000fea0003800000 */
[----:B0-----:R-:W0:Y:S01]  /*22e0*/  LDC.64 R4, c[0x0][0x398] ;  /* 0x0000e600ff047b82 */ /* 0x001e220000000a00 */
        /* <DEDUP_REMOVED lines=22> */
.L_x_43622:
[----:B------:R-:W2:Y:S01]  /*2450*/  LDG.E.U8 R4, desc[UR36][R4.64] ;  /* 0x0000002404047981 */ /* 0x000ea2000c1e1100 */
[----:B------:R-:W-:Y:S01]  /*2460*/  CS2R R30, SRZ ;  /* 0x00000000001e7805 */ /* 0x000fe2000001ff00 */
[----:B--2---:R0:W1:Y:S01]  /*2470*/  I2F.F64.U16 R28, R4 ;  /* 0x00000004001c7312 */ /* 0x0040620000101800 */
[----:B------:R-:W-:Y:S05]  /*2480*/  BRA `(.L_x_43624) ;  /* 0x0000000c00bc7947 */ /* 0x000fea0003800000 */
.L_x_43621:
        /* <DEDUP_REMOVED lines=10> */
.L_x_43626:
[----:B------:R-:W2:Y:S01]  /*2530*/  LDG.E R4, desc[UR36][R4.64] ;  /* 0x0000002404047981 */ /* 0x000ea2000c1e1900 */
[----:B------:R-:W-:Y:S01]  /*2540*/  CS2R R30, SRZ ;  /* 0x00000000001e7805 */ /* 0x000fe2000001ff00 */
[----:B--2---:R0:W1:Y:S01]  /*2550*/  I2F.F64 R28, R4 ;  /* 0x00000004001c7312 */ /* 0x0040620000201c00 */
[----:B------:R-:W-:Y:S05]  /*2560*/  BRA `(.L_x_43624) ;  /* 0x0000000c00847947 */ /* 0x000fea0003800000 */
.L_x_43625:
[----:B------:R-:W2:Y:S01]  /*2570*/  LDG.E.U16 R4, desc[UR36][R4.64] ;  /* 0x0000002404047981 */ /* 0x000ea2000c1e1500 */
[----:B------:R-:W-:Y:S01]  /*2580*/  CS2R R30, SRZ ;  /* 0x00000000001e7805 */ /* 0x000fe2000001ff00 */
[----:B--2---:R0:W1:Y:S01]  /*2590*/  I2F.F64.S16 R28, R4 ;  /* 0x00000004001c7312 */ /* 0x0040620000101c00 */
[----:B------:R-:W-:Y:S05]  /*25a0*/  BRA `(.L_x_43624) ;  /* 0x0000000c00747947 */ /* 0x000fea0003800000 */
.L_x_43620:
        /* <DEDUP_REMOVED lines=11> */
.L_x_43628:
[----:B---3--:R-:W3:Y:S01]  /*2660*/  LDG.E.U16 R0, desc[UR36][R4.64] ;  /* 0x0000002404007981 */ /* 0x008ee2000c1e1500 */
[----:B------:R-:W-:Y:S01]  /*2670*/  CS2R R30, SRZ ;  /* 0x00000000001e7805 */ /* 0x000fe2000001ff00 */
[----:B---3--:R-:W-:-:S05]  /*2680*/  HADD2.F32 R0, -RZ, R0.H0_H0 ;  /* 0x20000000ff007230 */ /* 0x008fca0000004100 */
[----:B------:R-:W-:-:S04]  /*2690*/  FMUL.FTZ R0, R0, 1 ;  /* 0x3f80000000007820 */ /* 0x000fc80000410000 */
[----:B------:R0:W1:Y:S01]  /*26a0*/  F2F.F64.F32 R28, R0 ;  /* 0x00000000001c7310 */ /* 0x0000620000201800 */
[----:B------:R-:W-:Y:S05]  /*26b0*/  BRA `(.L_x_43624) ;  /* 0x0000000c00307947 */ /* 0x000fea0003800000 */
.L_x_43627:
        /* <DEDUP_REMOVED lines=12> */
.L_x_43630:
        /* <DEDUP_REMOVED lines=8> */
.L_x_43629:
[----:B------:R0:W5:Y:S01]  /*2800*/  LDG.E.64 R28, desc[UR36][R4.64] ;  /* 0x00000024041c7981 */ /* 0x000162000c1e1b00 */
[----:B------:R-:W-:Y:S01]  /*2810*/  CS2R R30, SRZ ;  /* 0x00000000001e7805 */ /* 0x000fe2000001ff00 */
[----:B------:R-:W-:Y:S06]  /*2820*/  BRA `(.L_x_43624) ;  /* 0x0000000800d47947 */ /* 0x000fec0003800000 */
.L_x_43619:
        /* <DEDUP_REMOVED lines=14> */
.L_x_43633:
[----:B------:R0:W5:Y:S01]  /*2910*/  LDG.E.128 R28, desc[UR36][R4.64] ;  /* 0x00000024041c7981 */ /* 0x000162000c1e1d00 */
[----:B------:R-:W-:Y:S05]  /*2920*/  BRA `(.L_x_43624) ;  /* 0x0000000800947947 */ /* 0x000fea0003800000 */
.L_x_43632:
[----:B------:R-:W-:-:S09]  /*2930*/  UISETP.NE.AND UP0, UPT, UR4, 0xf, UPT ;  /* 0x0000000f0400788c */ /* 0x000fd2000bf05270 */
[----:B------:R-:W-:Y:S05]  /*2940*/  BRA.U !UP0, `(.L_x_43634) ;  /* 0x0000000108a87547 */ /* 0x000fea000b800000 */
[----:B------:R-:W-:-:S09]  /*2950*/  UISETP.NE.AND UP0, UPT, UR4, 0x17, UPT ;  /* 0x000000170400788c */ /* 0x000fd2000bf05270 */
[----:B------:R-:W-:Y:S05]  /*2960*/  BRA.U !UP0, `(.L_x_43635) ;  /* 0x0000000108607547 */ /* 0x000fea000b800000 */
[----:B------:R-:W-:-:S09]  /*2970*/  UISETP.NE.AND UP0, UPT, UR4, 0x18, UPT ;  /* 0x000000180400788c */ /* 0x000fd2000bf05270 */
[----:B------:R-:W-:Y:S05]  /*2980*/  BRA.U UP0, `(.L_x_43623) ;  /* 0x0000000900147547 */ /* 0x000fea000b800000 */
[----:B---3--:R-:W3:Y:S01]  /*2990*/  LDG.E.U8 R0, desc[UR36][R4.64] ;  /* 0x0000002404007981 */ /* 0x008ee2000c1e1100 */
        /* <DEDUP_REMOVED lines=21> */
.L_x_43635:
[----:B------:R-:W3:Y:S01]  /*2af0*/  LDG.E.U8 R4, desc[UR36][R4.64] ;  /* 0x0000002404047981 */ /* 0x000ee2000c1e1100 */
[----:B------:R-:W-:Y:S01]  /*2b00*/  CS2R R30, SRZ ;  /* 0x00000000001e7805 */ /* 0x000fe2000001ff00 */
        /* <DEDUP_REMOVED lines=14> */
.L_x_43634:
[----:B---3--:R-:W3:Y:S01]  /*2bf0*/  LDG.E.U16 R0, desc[UR36][R4.64] ;  /* 0x0000002404007981 */ /* 0x008ee2000c1e1500 */
[----:B------:R-:W-:Y:S01]  /*2c00*/  CS2R R30, SRZ ;  /* 0x00000000001e7805 */ /* 0x000fe2000001ff00 */
[----:B---3--:R-:W-:-:S04]  /*2c10*/  IMAD.U32 R0, R0, 0x10000, RZ ;  /* 0x0001000000007824 */ /* 0x008fc800078e00ff */
[----:B------:R-:W-:-:S04]  /*2c20*/  FMUL.FTZ R0, R0, 1 ;  /* 0x3f80000000007820 */ /* 0x000fc80000410000 */
[----:B------:R0:W1:Y:S01]  /*2c30*/  F2F.F64.F32 R28, R0 ;  /* 0x00000000001c7310 */ /* 0x0000620000201800 */
[----:B------:R-:W-:Y:S05]  /*2c40*/  BRA `(.L_x_43624) ;  /* 0x0000000400cc7947 */ /* 0x000fea0003800000 */
.L_x_43631:
        /* <DEDUP_REMOVED lines=12> */
.L_x_43638:
        /* <DEDUP_REMOVED lines=9> */
[--C-:B---3--:R-:W-:Y:S01]  /*2da0*/  SHF.R.U32.HI R0, RZ, 0x3, R4.reuse ;  /* 0x00000003ff007819 */ /* 0x108fe20000011604 */
        /* <DEDUP_REMOVED lines=12> */
.L_x_43640:
[----:B------:R-:W-:Y:S05]  /*2e70*/  BSYNC.RECONVERGENT B0 ;  /* 0x0000000000007941 */ /* 0x000fea0003800200 */
.L_x_43639:
[----:B------:R-:W-:Y:S01]  /*2e80*/  IMAD.SHL.U32 R0, R0, 0x100000, RZ ;  /* 0x0010000000007824 */ /* 0x000fe200078e00ff */
[----:B------:R-:W-:-:S04]  /*2e90*/  LEA R3, R3, 0x3b800000, 0x17 ;  /* 0x3b80000003037811 */ /* 0x000fc800078eb8ff */
[----:B------:R-:W-:-:S05]  /*2ea0*/  LOP3.LUT R0, R3, R0, R7, 0xfe, !PT ;  /* 0x0000000003007212 */ /* 0x000fca00078efe07 */
[----:B------:R-:W-:-:S04]  /*2eb0*/  FMUL.FTZ R0, R0, 1 ;  /* 0x3f80000000007820 */ /* 0x000fc80000410000 */
[----:B------:R0:W1:Y:S01]  /*2ec0*/  F2F.F64.F32 R28, R0 ;  /* 0x00000000001c7310 */ /* 0x0000620000201800 */
[----:B------:R-:W-:Y:S05]  /*2ed0*/  BRA `(.L_x_43624) ;  /* 0x0000000400287947 */ /* 0x000fea0003800000 */
.L_x_43637:
        /* <DEDUP_REMOVED lines=22> */
.L_x_43642:
[----:B------:R-:W-:Y:S05]  /*3040*/  BSYNC.RECONVERGENT B0 ;  /* 0x0000000000007941 */ /* 0x000fea0003800200 */
.L_x_43641:
[----:B------:R-:W-:Y:S01]  /*3050*/  IMAD.SHL.U32 R0, R0, 0x200000, RZ ;  /* 0x0020000000007824 */ /* 0x000fe200078e00ff */
[----:B------:R-:W-:-:S04]  /*3060*/  LEA R3, R3, 0x37800000, 0x17 ;  /* 0x3780000003037811 */ /* 0x000fc800078eb8ff */
[----:B------:R-:W-:-:S05]  /*3070*/  LOP3.LUT R0, R3, R0, R7, 0xfe, !PT ;  /* 0x0000000003007212 */ /* 0x000fca00078efe07 */
[----:B------:R-:W-:-:S04]  /*3080*/  FMUL.FTZ R0, R0, 1 ;  /* 0x3f80000000007820 */ /* 0x000fc80000410000 */
[----:B------:R0:W1:Y:S01]  /*3090*/  F2F.F64.F32 R28, R0 ;  /* 0x00000000001c7310 */ /* 0x0000620000201800 */
[----:B------:R-:W-:Y:S05]  /*30a0*/  BRA `(.L_x_43624) ;  /* 0x0000000000b47947 */ /* 0x000fea0003800000 */
.L_x_43636:
[----:B------:R-:W-:-:S09]  /*30b0*/  UISETP.NE.AND UP0, UPT, UR4, 0x1c, UPT ;  /* 0x0000001c0400788c */ /* 0x000fd2000bf05270 */
[----:B------:R-:W-:Y:S05]  /*30c0*/  BRA.U !UP0, `(.L_x_43643) ;  /* 0x0000000108a07547 */ /* 0x000fea000b800000 */
[----:B------:R-:W-:-:S09]  /*30d0*/  UISETP.NE.AND UP0, UPT, UR4, 0x1d, UPT ;  /* 0x0000001d0400788c */ /* 0x000fd2000bf05270 */
[----:B------:R-:W-:Y:S05]  /*30e0*/  BRA.U !UP0, `(.L_x_43644) ;  /* 0x0000000108887547 */ /* 0x000fea000b800000 */
[----:B------:R-:W-:-:S09]  /*30f0*/  UISETP.NE.AND UP0, UPT, UR4, 0x2c, UPT ;  /* 0x0000002c0400788c */ /* 0x000fd2000bf05270 */
[----:B------:R-:W-:Y:S05]  /*3100*/  BRA.U UP0, `(.L_x_43623) ;  /* 0x0000000100347547 */ /* 0x000fea000b800000 */
[----:B---3--:R-:W3:Y:S01]  /*3110*/  LDG.E.U8 R0, desc[UR36][R4.64] ;  /* 0x0000002404007981 */ /* 0x008ee2000c1e1100 */
        /* <DEDUP_REMOVED lines=12> */
.L_x_43623:
[----:B---3--:R-:W-:Y:S01]  /*31e0*/  MOV R0, 0x0 ;  /* 0x0000000000007802 */ /* 0x008fe20000000f00 */
        /* <DEDUP_REMOVED lines=15> */
.L_x_43645:
[----:B------:R-:W-:Y:S02]  /*32e0*/  CS2R R28, SRZ ;  /* 0x00000000001c7805 */ /* 0x000fe4000001ff00 */
[----:B------:R-:W-:Y:S01]  /*32f0*/  CS2R R30, SRZ ;  /* 0x00000000001e7805 */ /* 0x000fe2000001ff00 */
[----:B------:R-:W-:Y:S06]  /*3300*/  BRA `(.L_x_43624) ;  /* 0x00000000001c7947 */ /* 0x000fec0003800000 */
.L_x_43644:
[----:B------:R-:W2:Y:S01]  /*3310*/  LDG.E.64 R28, desc[UR36][R4.64] ;  /* 0x00000024041c7981 */ /* 0x000ea2000c1e1b00 */
[----:B------:R-:W-:Y:S01]  /*3320*/  CS2R R30, SRZ ;  /* 0x00000000001e7805 */ /* 0x000fe2000001ff00 */
[----:B--2---:R-:W0:Y:S01]  /*3330*/  I2F.F64.U64 R28, R28 ;  /* 0x0000001c001c7312 */ /* 0x004e220000301800 */
[----:B------:R-:W-:Y:S05]  /*3340*/  BRA `(.L_x_43624) ;  /* 0x00000000000c7947 */ /* 0x000fea0003800000 */
.L_x_43643:
[----:B------:R-:W2:Y:S01]  /*3350*/  LDG.E R4, desc[UR36][R4.64] ;  /* 0x0000002404047981 */ /* 0x000ea2000c1e1900 */
[----:B------:R-:W-:Y:S01]  /*3360*/  CS2R R30, SRZ ;  /* 0x00000000001e7805 */ /* 0x000fe2000001ff00 */
[----:B--2---:R0:W1:Y:S06]  /*3370*/  I2F.F64.U32 R28, R4 ;  /* 0x00000004001c7312 */ /* 0x00406c0000201800 */
.L_x_43624:
[----:B------:R-:W-:Y:S05]  /*3380*/  BSYNC.RECONVERGENT B7 ;  /* 0x0000000000077941 */ /* 0x000fea0003800200 */
.L_x_43618:
[----:B0-----:R-:W0:Y:S01]  /*3390*/  LDC.64 R4, c[0x0][0x3a0] ;  /* 0x0000e800ff047b82 */ /* 0x001e220000000a00 */
        /* <DEDUP_REMOVED lines=18> */
[----:B--2---:R0:W2:Y:S01]  /*34c0*/  I2F.F64.S16 R32, R4 ;  /* 0x0000000400207312 */ /* 0x0040a20000101c00 */
[----:B------:R-:W-:Y:S05]  /*34d0*/  BRA `(.L_x_43652) ;  /* 0x0000000c00cc7947 */ /* 0x000fea0003800000 */
.L_x_43650:
[----:B------:R-:W2:Y:S01]  /*34e0*/  LDG.E.U8 R4, desc[UR36][R4.64] ;  /* 0x0000002404047981 */ /* 0x000ea2000c1e1100 */
[----:B------:R-:W-:Y:S01]  /*34f0*/  CS2R R34, SRZ ;  /* 0x0000000000227805 */ /* 0x000fe2000001ff00 */
[----:B--2---:R0:W2:Y:S01]  /*3500*/  I2F.F64.U16 R32, R4 ;  /* 0x0000000400207312 */ /* 0x0040a20000101800 */
[----:B------:R-:W-:Y:S05]  /*3510*/  BRA `(.L_x_43652) ;  /* 0x0000000c00bc7947 */ /* 0x000fea0003800000 */
.L_x_43649:
        /* <DEDUP_REMOVED lines=10> */
.L_x_43654:
[----:B------:R-:W2:Y:S01]  /*35c0*/  LDG.E R4, desc[UR36][R4.64] ;  /* 0x0000002404047981 */ /* 0x000ea2000c1e1900 */
[----:B------:R-:W-:Y:S01]  /*35d0*/  CS2R R34, SRZ ;  /* 0x0000000000227805 */ /* 0x000fe2000001ff00 */
[----:B--2---:R0:W2:Y:S01]  /*35e0*/  I2F.F64 R32, R4 ;  /* 0x0000000400207312 */ /* 0x0040a20000201c00 */
[----:B------:R-:W-:Y:S05]  /*35f0*/  BRA `(.L_x_43652) ;  /* 0x0000000c00847947 */ /* 0x000fea0003800000 */
.L_x_43653:
[----:B------:R-:W2:Y:S01]  /*3600*/  LDG.E.U16 R4, desc[UR36][R4.64] ;  /* 0x0000002404047981 */ /* 0x000ea2000c1e1500 */
[----:B------:R-:W-:Y:S01]  /*3610*/  CS2R R34, SRZ ;  /* 0x0000000000227805 */ /* 0x000fe2000001ff00 */
[----:B--2---:R0:W2:Y:S01]  /*3620*/  I2F.F64.S16 R32, R4 ;  /* 0x0000000400207312 */ /* 0x0040a20000101c00 */
[----:B------:R-:W-:Y:S05]  /*3630*/  BRA `(.L_x_43652) ;  /* 0x0000000c00747947 */ /* 0x000fea0003800000 */
.L_x_43648:
        /* <DEDUP_REMOVED lines=11> */
.L_x_43656:
[----:B-1-3--:R-:W2:Y:S01]  /*36f0*/  LDG.E.U16 R0, desc[UR36][R4.64] ;  /* 0x0000002404007981 */ /* 0x00aea2000c1e1500 */
[----:B------:R-:W-:Y:S01]  /*3700*/  CS2R R34, SRZ ;  /* 0x0000000000227805 */ /* 0x000fe2000001ff00 */
[----:B--2---:R-:W-:-:S05]  /*3710*/  HADD2.F32 R0, -RZ, R0.H0_H0 ;  /* 0x20000000ff007230 */ /* 0x004fca0000004100 */
[----:B------:R-:W-:-:S04]  /*3720*/  FMUL.FTZ R0, R0, 1 ;  /* 0x3f80000000007820 */ /* 0x000fc80000410000 */
[----:B------:R0:W1:Y:S01]  /*3730*/  F2F.F64.F32 R32, R0 ;  /* 0x0000000000207310 */ /* 0x0000620000201800 */
[----:B------:R-:W-:Y:S05]  /*3740*/  BRA `(.L_x_43652) ;  /* 0x0000000c00307947 */ /* 0x000fea0003800000 */
.L_x_43655:
        /* <DEDUP_REMOVED lines=12> */
.L_x_43658:
[----:B------:R-:W1:Y:S02]  /*3810*/  LDG.E R3, desc[UR36][R4.64] ;  /* 0x0000002404037981 */ /* 0x000e64000c1e1900 */
[--C-:B-1-3--:R-:W-:Y:S02]  /*3820*/  HADD2.F32 R0, -RZ, R3.reuse.H0_H0 ;  /* 0x20000003ff007230 */ /* 0x10afe40000004100 */
[----:B------:R-:W-:-:S03]  /*3830*/  HADD2.F32 R3, -RZ, R3.H1_H1 ;  /* 0x30000003ff037230 */ /* 0x000fc60000004100 */
[----:B------:R-:W-:Y:S02]  /*3840*/  FMUL.FTZ R0, R0, 1 ;  /* 0x3f80000000007820 */ /* 0x000fe40000410000 */
[----:B------:R-:W-:Y:S02]  /*3850*/  FMUL.FTZ R3, R3, 1 ;  /* 0x3f80000003037820 */ /* 0x000fe40000410000 */
[----:B------:R0:W1:Y:S08]  /*3860*/  F2F.F64.F32 R32, R0 ;  /* 0x0000000000207310 */ /* 0x0000700000201800 */
[----:B------:R0:W2:Y:S01]  /*3870*/  F2F.F64.F32 R34, R3 ;  /* 0x0000000300227310 */ /* 0x0000a20000201800 */
[----:B------:R-:W-:Y:S05]  /*3880*/  BRA `(.L_x_43652) ;  /* 0x0000000800e07947 */ /* 0x000fea0003800000 */
.L_x_43657:
[----:B------:R0:W5:Y:S01]  /*3890*/  LDG.E.64 R32, desc[UR36][R4.64] ;  /* 0x0000002404207981 */ /* 0x000162000c1e1b00 */
[----:B------:R-:W-:Y:S01]  /*38a0*/  CS2R R34, SRZ ;  /* 0x0000000000227805 */ /* 0x000fe2000001ff00 */
[----:B------:R-:W-:Y:S06]  /*38b0*/  BRA `(.L_x_43652) ;  /* 0x0000000800d47947 */ /* 0x000fec0003800000 */
.L_x_43647:
        /* <DEDUP_REMOVED lines=14> */
.L_x_43661:
[----:B------:R0:W5:Y:S01]  /*39a0*/  LDG.E.128 R32, desc[UR36][R4.64] ;  /* 0x0000002404207981 */ /* 0x000162000c1e1d00 */
[----:B------:R-:W-:Y:S05]  /*39b0*/  BRA `(.L_x_43652) ;  /* 0x0000000800947947 */ /* 0x000fea0003800000 */
.L_x_43660:
[----:B------:R-:W-:-:S09]  /*39c0*/  UISETP.NE.AND UP0, UPT, UR4, 0xf, UPT ;  /* 0x0000000f0400788c */ /* 0x000fd2000bf05270 */
[----:B------:R-:W-:Y:S05]  /*39d0*/  BRA.U !UP0, `(.L_x_43662) ;  /* 0x0000000108a87547 */ /* 0x000fea000b800000 */
[----:B------:R-:W-:-:S09]  /*39e0*/  UISETP.NE.AND UP0, UPT, UR4, 0x17, UPT ;  /* 0x000000170400788c */ /* 0x000fd2000bf05270 */
[----:B------:R-:W-:Y:S05]  /*39f0*/  BRA.U !UP0, `(.L_x_43663) ;  /* 0x0000000108607547 */ /* 0x000fea000b800000 */
[----:B------:R-:W-:-:S09]  /*3a00*/  UISETP.NE.AND UP0, UPT, UR4, 0x18, UPT ;  /* 0x000000180400788c */ /* 0x000fd2000bf05270 */
[----:B------:R-:W-:Y:S05]  /*3a10*/  BRA.U UP0, `(.L_x_43651) ;  /* 0x0000000900147547 */ /* 0x000fea000b800000 */
[----:B-1-3--:R-:W2:Y:S01]  /*3a20*/  LDG.E.U8 R0, desc[UR36][R4.64] ;  /* 0x0000002404007981 */ /* 0x00aea2000c1e1100 */
        /* <DEDUP_REMOVED lines=21> */
.L_x_43663:
[----:B------:R-:W1:Y:S01]  /*3b80*/  LDG.E.U8 R4, desc[UR36][R4.64] ;  /* 0x0000002404047981 */ /* 0x000e62000c1e1100 */
[----:B------:R-:W-:Y:S01]  /*3b90*/  CS2R R34, SRZ ;  /* 0x0000000000227805 */ /* 0x000fe2000001ff00 */
[C---:B-1-3--:R-:W-:Y:S02]  /*3ba0*/  IMAD.SHL.U32 R0, R4.reuse, 0x2000000, RZ ;  /* 0x0200000004007824 */ /* 0x04afe400078e00ff */
        /* <DEDUP_REMOVED lines=13> */
.L_x_43662:
[----:B-1-3--:R-:W2:Y:S01]  /*3c80*/  LDG.E.U16 R0, desc[UR36][R4.64] ;  /* 0x0000002404007981 */ /* 0x00aea2000c1e1500 */
[----:B------:R-:W-:Y:S01]  /*3c90*/  CS2R R34, SRZ ;  /* 0x0000000000227805 */ /* 0x000fe2000001ff00 */
[----:B--2---:R-:W-:-:S04]  /*3ca0*/  IMAD.U32 R0, R0, 0x10000, RZ ;  /* 0x0001000000007824 */ /* 0x004fc800078e00ff */
[----:B------:R-:W-:-:S04]  /*3cb0*/  FMUL.FTZ R0, R0, 1 ;  /* 0x3f80000000007820 */ /* 0x000fc80000410000 */
[----:B------:R0:W1:Y:S01]  /*3cc0*/  F2F.F64.F32 R32, R0 ;  /* 0x0000000000207310 */ /* 0x0000620000201800 */
[----:B------:R-:W-:Y:S05]  /*3cd0*/  BRA `(.L_x_43652) ;  /* 0x0000000400cc7947 */ /* 0x000fea0003800000 */
.L_x_43659:
        /* <DEDUP_REMOVED lines=10> */
[----:B--2---:R0:W2:Y:S01]  /*3d80*/  I2F.F64.U16 R32, R4 ;  /* 0x0000000400207312 */ /* 0x0040a20000101800 */
[----:B------:R-:W-:Y:S05]  /*3d90*/  BRA `(.L_x_43652) ;  /* 0x00000004009c7947 */ /* 0x000fea0003800000 */
.L_x_43666:
        /* <DEDUP_REMOVED lines=9> */
[--C-:B-1-3--:R-:W-:Y:S01]  /*3e30*/  SHF.R.U32.HI R0, RZ, 0x3, R4.reuse ;  /* 0x00000003ff007819 */ /* 0x10afe20000011604 */
        /* <DEDUP_REMOVED lines=12> */
.L_x_43668:
[----:B------:R-:W-:Y:S05]  /*3f00*/  BSYNC.RECONVERGENT B0 ;  /* 0x0000000000007941 */ /* 0x000fea0003800200 */
.L_x_43667:
[----:B------:R-:W-:Y:S01]  /*3f10*/  IMAD.SHL.U32 R0, R0, 0x100000, RZ ;  /* 0x0010000000007824 */ /* 0x000fe200078e00ff */
[----:B------:R-:W-:-:S04]  /*3f20*/  LEA R3, R3, 0x3b800000, 0x17 ;  /* 0x3b80000003037811 */ /* 0x000fc800078eb8ff */
[----:B------:R-:W-:-:S05]  /*3f30*/  LOP3.LUT R0, R3, R0, R7, 0xfe, !PT ;  /* 0x0000000003007212 */ /* 0x000fca00078efe07 */
[----:B------:R-:W-:-:S04]  /*3f40*/  FMUL.FTZ R0, R0, 1 ;  /* 0x3f80000000007820 */ /* 0x000fc80000410000 */
[----:B------:R0:W1:Y:S01]  /*3f50*/  F2F.F64.F32 R32, R0 ;  /* 0x0000000000207310 */ /* 0x0000620000201800 */
[----:B------:R-:W-:Y:S05]  /*3f60*/  BRA `(.L_x_43652) ;  /* 0x0000000400287947 */ /* 0x000fea0003800000 */
.L_x_43665:
        /* <DEDUP_REMOVED lines=22> */
.L_x_43670:
[----:B------:R-:W-:Y:S05]  /*40d0*/  BSYNC.RECONVERGENT B0 ;  /* 0x0000000000007941 */ /* 0x000fea0003800200 */
.L_x_43669:
[----:B------:R-:W-:Y:S01]  /*40e0*/  IMAD.SHL.U32 R0, R0, 0x200000, RZ ;  /* 0x0020000000007824 */ /* 0x000fe200078e00ff */
[----:B------:R-:W-:-:S04]  /*40f0*/  LEA R3, R3, 0x37800000, 0x17 ;  /* 0x3780000003037811 */ /* 0x000fc800078eb8ff */
[----:B------:R-:W-:-:S05]  /*4100*/  LOP3.LUT R0, R3, R0, R7, 0xfe, !PT ;  /* 0x0000000003007212 */ /* 0x000fca00078efe07 */
[----:B------:R-:W-:-:S04]  /*4110*/  FMUL.FTZ R0, R0, 1 ;  /* 0x3f80000000007820 */ /* 0x000fc80000410000 */
[----:B------:R0:W1:Y:S01]  /*4120*/  F2F.F64.F32 R32, R0 ;  /* 0x0000000000207310 */ /* 0x0000620000201800 */
[----:B------:R-:W-:Y:S05]  /*4130*/  BRA `(.L_x_43652) ;  /* 0x0000000000b47947 */ /* 0x000fea0003800000 */
.L_x_43664:
[----:B------:R-:W-:-:S09]  /*4140*/  UISETP.NE.AND UP0, UPT, UR4, 0x1c, UPT ;  /* 0x0000001c0400788c */ /* 0x000fd2000bf05270 */
[----:B------:R-:W-:Y:S05]  /*4150*/  BRA.U !UP0, `(.L_x_43671) ;  /* 0x0000000108a07547 */ /* 0x000fea000b800000 */
[----:B------:R-:W-:-:S09]  /*4160*/  UISETP.NE.AND UP0, UPT, UR4, 0x1d, UPT ;  /* 0x0000001d0400788c */ /* 0x000fd2000bf05270 */
[----:B------:R-:W-:Y:S05]  /*4170*/  BRA.U !UP0, `(.L_x_43672) ;  /* 0x0000000108887547 */ /* 0x000fea000b800000 */
[----:B------:R-:W-:-:S09]  /*4180*/  UISETP.NE.AND UP0, UPT, UR4, 0x2c, UPT ;  /* 0x0000002c0400788c */ /* 0x000fd2000bf05270 */
[----:B------:R-:W-:Y:S05]  /*4190*/  BRA.U UP0, `(.L_x_43651) ;  /* 0x0000000100347547 */ /* 0x000fea000b800000 */
[----:B-1-3--:R-:W2:Y:S01]  /*41a0*/  LDG.E.U8 R0, desc[UR36][R4.64] ;  /* 0x0000002404007981 */ /* 0x00aea2000c1e1100 */
        /* <DEDUP_REMOVED lines=12> */
.L_x_43651:
[----:B-1-3--:R-:W-:Y:S01]  /*4270*/  MOV R0, 0x0 ;  /* 0x0000000000007802 */ /* 0x00afe20000000f00 */
        /* <DEDUP_REMOVED lines=15> */
.L_x_43673:
[----:B------:R-:W-:Y:S02]  /*4370*/  CS2R R32, SRZ ;  /* 0x0000000000207805 */ /* 0x000fe4000001ff00 */
[----:B------:R-:W-:Y:S01]  /*4380*/  CS2R R34, SRZ ;  /* 0x0000000000227805 */ /* 0x000fe2000001ff00 */
[----:B------:R-:W-:Y:S06]  /*4390*/  BRA `(.L_x_43652) ;  /* 0x00000000001c7947 */ /* 0x000fec0003800000 */
.L_x_43672:
[----:B------:R-:W2:Y:S01]  /*43a0*/  LDG.E.64 R32, desc[UR36][R4.64] ;  /* 0x0000002404207981 */ /* 0x000ea2000c1e1b00 */
[----:B------:R-:W-:Y:S01]  /*43b0*/  CS2R R34, SRZ ;  /* 0x0000000000227805 */ /* 0x000fe2000001ff00 */
[----:B--2---:R-:W0:Y:S01]  /*43c0*/  I2F.F64.U64 R32, R32 ;  /* 0x0000002000207312 */ /* 0x004e220000301800 */
[----:B------:R-:W-:Y:S05]  /*43d0*/  BRA `(.L_x_43652) ;  /* 0x00000000000c7947 */ /* 0x000fea0003800000 */
.L_x_43671:
[----:B------:R-:W2:Y:S01]  /*43e0*/  LDG.E R4, desc[UR36][R4.64] ;  /* 0x0000002404047981 */ /* 0x000ea2000c1e1900 */
[----:B------:R-:W-:Y:S01]  /*43f0*/  CS2R R34, SRZ ;  /* 0x0000000000227805 */ /* 0x000fe2000001ff00 */
[----:B--2---:R0:W2:Y:S06]  /*4400*/  I2F.F64.U32 R32, R4 ;  /* 0x0000000400207312 */ /* 0x0040ac0000201800 */
.L_x_43652:
[----:B------:R-:W-:Y:S05]  /*4410*/  BSYNC.RECONVERGENT B7 ;  /* 0x0000000000077941 */ /* 0x000fea0003800200 */
.L_x_43646:
[----:B------:R-:W-:-:S07]  /*4420*/  VIADD R48, R48, 0x80 ;  /* 0x0000008030307836 */ /* 0x000fce0000000000 */
.L_x_43617:
[----:B------:R-:W-:Y:S05]  /*4430*/  BSYNC.RECONVERGENT B6 ;  /* 0x0000000000067941 */ /* 0x000fea0003800200 */
.L_x_43616:
        /* <DEDUP_REMOVED lines=30> */
.L_x_43680:
[----:B------:R-:W2:Y:S01]  /*4620*/  LDG.E.U8 R4, desc[UR36][R4.64] ;  /* 0x0000002404047981 */ /* 0x000ea2000c1e1100 */
[----:B------:R-:W-:Y:S01]  /*4630*/  CS2R R38, SRZ ;  /* 0x0000000000267805 */ /* 0x000fe2000001ff00 */
[----:B--2---:R0:W1:Y:S01]  /*4640*/  I2F.F64.U16 R36, R4 ;  /* 0x0000000400247312 */ /* 0x0040620000101800 */
[----:B------:R-:W-:Y:S05]  /*4650*/  BRA `(.L_x_43682) ;  /* 0x0000000c00bc7947 */ /* 0x000fea0003800000 */
.L_x_43679:
        /* <DEDUP_REMOVED lines=10> */
.L_x_43684:
[----:B------:R-:W2:Y:S01]  /*4700*/  LDG.E R4, desc[UR36][R4.64] ;  /* 0x0000002404047981 */ /* 0x000ea2000c1e1900 */
[----:B------:R-:W-:Y:S01]  /*4710*/  CS2R R38, SRZ ;  /* 0x0000000000267805 */ /* 0x000fe2000001ff00 */
[----:B--2---:R0:W1:Y:S01]  /*4720*/  I2F.F64 R36, R4 ;  /* 0x0000000400247312 */ /* 0x0040620000201c00 */
[----:B------:R-:W-:Y:S05]  /*4730*/  BRA `(.L_x_43682) ;  /* 0x0000000c00847947 */ /* 0x000fea0003800000 */
.L_x_43683:
[----:B------:R-:W2:Y:S01]  /*4740*/  LDG.E.U16 R4, desc[UR36][R4.64] ;  /* 0x0000002404047981 */ /* 0x000ea2000c1e1500 */
[----:B------:R-:W-:Y:S01]  /*4750*/  CS2R R38, SRZ ;  /* 0x0000000000267805 */ /* 0x000fe2000001ff00 */
[----:B--2---:R0:W1:Y:S01]  /*4760*/  I2F.F64.S16 R36, R4 ;  /* 0x0000000400247312 */ /* 0x0040620000101c00 */
[----:B------:R-:W-:Y:S05]  /*4770*/  BRA `(.L_x_43682) ;  /* 0x0000000c00747947 */ /* 0x000fea0003800000 */
.L_x_43678:
        /* <DEDUP_REMOVED lines=11> */
.L_x_43686:
[----:B---3--:R-:W3:Y:S01]  /*4830*/  LDG.E.U16 R0, desc[UR36][R4.64] ;  /* 0x0000002404007981 */ /* 0x008ee2000c1e1500 */
[----:B------:R-:W-:Y:S01]  /*4840*/  CS2R R38, SRZ ;  /* 0x0000000000267805 */ /* 0x000fe2000001ff00 */
[----:B---3--:R-:W-:-:S05]  /*4850*/  HADD2.F32 R0, -RZ, R0.H0_H0 ;  /* 0x20000000ff007230 */ /* 0x008fca0000004100 */
[----:B------:R-:W-:-:S04]  /*4860*/  FMUL.FTZ R0, R0, 1 ;  /* 0x3f80000000007820 */ /* 0x000fc80000410000 */
[----:B------:R0:W1:Y:S01]  /*4870*/  F2F.F64.F32 R36, R0 ;  /* 0x0000000000247310 */ /* 0x0000620000201800 */
[----:B------:R-:W-:Y:S05]  /*4880*/  BRA `(.L_x_43682) ;  /* 0x0000000c00307947 */ /* 0x000fea0003800000 */
.L_x_43685:
        /* <DEDUP_REMOVED lines=12> */
.L_x_43688:
        /* <DEDUP_REMOVED lines=8> */
.L_x_43687:
[----:B------:R0:W5:Y:S01]  /*49d0*/  LDG.E.64 R36, desc[UR36][R4.64] ;  /* 0x0000002404247981 */ /* 0x000162000c1e1b00 */
[----:B------:R-:W-:Y:S01]  /*49e0*/  CS2R R38, SRZ ;  /* 0x0000000000267805 */ /* 0x000fe2000001ff00 */
[----:B------:R-:W-:Y:S06]  /*49f0*/  BRA `(.L_x_43682) ;  /* 0x0000000800d47947 */ /* 0x000fec0003800000 */
.L_x_43677:
        /* <DEDUP_REMOVED lines=14> */
.L_x_43691:
[----:B------:R0:W5:Y:S01]  /*4ae0*/  LDG.E.128 R36, desc[UR36][R4.64] ;  /* 0x0000002404247981 */ /* 0x000162000c1e1d00 */
[----:B------:R-:W-:Y:S05]  /*4af0*/  BRA `(.L_x_43682) ;  /* 0x0000000800947947 */ /* 0x000fea0003800000 */
.L_x_43690:
        /* <DEDUP_REMOVED lines=28> */
.L_x_43693:
        /* <DEDUP_REMOVED lines=16> */
.L_x_43692:
[----:B---3--:R-:W3:Y:S01]  /*4dc0*/  LDG.E.U16 R0, desc[UR36][R4.64] ;  /* 0x0000002404007981 */ /* 0x008ee2000c1e1500 */
[----:B------:R-:W-:Y:S01]  /*4dd0*/  CS2R R38, SRZ ;  /* 0x0000000000267805 */ /* 0x000fe2000001ff00 */
[----:B---3--:R-:W-:-:S04]  /*4de0*/  IMAD.U32 R0, R0, 0x10000, RZ ;  /* 0x0001000000007824 */ /* 0x008fc800078e00ff */
[----:B------:R-:W-:-:S04]  /*4df0*/  FMUL.FTZ R0, R0, 1 ;  /* 0x3f80000000007820 */ /* 0x000fc80000410000 */
[----:B------:R0:W1:Y:S01]  /*4e00*/  F2F.F64.F32 R36, R0 ;  /* 0x0000000000247310 */ /* 0x0000620000201800 */
[----:B------:R-:W-:Y:S05]  /*4e10*/  BRA `(.L_x_43682) ;  /* 0x0000000400cc7947 */ /* 0x000fea0003800000 */
.L_x_43689:
        /* <DEDUP_REMOVED lines=12> */
.L_x_43696:
        /* <DEDUP_REMOVED lines=22> */
.L_x_43698:
[----:B------:R-:W-:Y:S05]  /*5040*/  BSYNC.RECONVERGENT B0 ;  /* 0x0000000000007941 */ /* 0x000fea0003800200 */
.L_x_43697:
[----:B------:R-:W-:Y:S01]  /*5050*/  IMAD.SHL.U32 R0, R0, 0x100000, RZ ;  /* 0x0010000000007824 */ /* 0x000fe200078e00ff */
[----:B------:R-:W-:-:S04]  /*5060*/  LEA R3, R3, 0x3b800000, 0x17 ;  /* 0x3b80000003037811 */ /* 0x000fc800078eb8ff */
[----:B------:R-:W-:-:S05]  /*5070*/  LOP3.LUT R0, R3, R0, R7, 0xfe, !PT ;  /* 0x0000000003007212 */ /* 0x000fca00078efe07 */
[----:B------:R-:W-:-:S04]  /*5080*/  FMUL.FTZ R0, R0, 1 ;  /* 0x3f80000000007820 */ /* 0x000fc80000410000 */
[----:B------:R0:W1:Y:S01]  /*5090*/  F2F.F64.F32 R36, R0 ;  /* 0x0000000000247310 */ /* 0x0000620000201800 */
[----:B------:R-:W-:Y:S05]  /*50a0*/  BRA `(.L_x_43682) ;  /* 0x0000000400287947 */ /* 0x000fea0003800000 */
.L_x_43695:
        /* <DEDUP_REMOVED lines=22> */
.L_x_43700:
[----:B------:R-:W-:Y:S05]  /*5210*/  BSYNC.RECONVERGENT B0 ;  /* 0x0000000000007941 */ /* 0x000fea0003800200 */
.L_x_43699:
[----:B------:R-:W-:Y:S01]  /*5220*/  IMAD.SHL.U32 R0, R0, 0x200000, RZ ;  /* 0x0020000000007824 */ /* 0x000fe200078e00ff */
[----:B------:R-:W-:-:S04]  /*5230*/  LEA R3, R3, 0x37800000, 0x17 ;  /* 0x3780000003037811 */ /* 0x000fc800078eb8ff */
[----:B------:R-:W-:-:S05]  /*5240*/  LOP3.LUT R0, R3, R0, R7, 0xfe, !PT ;  /* 0x0000000003007212 */ /* 0x000fca00078efe07 */
[----:B------:R-:W-:-:S04]  /*5250*/  FMUL.FTZ R0, R0, 1 ;  /* 0x3f80000000007820 */ /* 0x000fc80000410000 */
[----:B------:R0:W1:Y:S01]  /*5260*/  F2F.F64.F32 R36, R0 ;  /* 0x0000000000247310 */ /* 0x0000620000201800 */
[----:B------:R-:W-:Y:S05]  /*5270*/  BRA `(.L_x_43682) ;  /* 0x0000000000b47947 */ /* 0x000fea0003800000 */
.L_x_43694:
        /* <DEDUP_REMOVED lines=19> */
.L_x_43681:
        /* <DEDUP_REMOVED lines=16> */
.L_x_43703:
[----:B------:R-:W-:Y:S02]  /*54b0*/  CS2R R36, SRZ ;  /* 0x0000000000247805 */ /* 0x000fe4000001ff00 */
[----:B------:R-:W-:Y:S01]  /*54c0*/  CS2R R38, SRZ ;  /* 0x0000000000267805 */ /* 0x000fe2000001ff00 */
[----:B------:R-:W-:Y:S06]  /*54d0*/  BRA `(.L_x_43682) ;  /* 0x00000000001c7947 */ /* 0x000fec0003800000 */
.L_x_43702:
[----:B------:R-:W2:Y:S01]  /*54e0*/  LDG.E.64 R36, desc[UR36][R4.64] ;  /* 0x0000002404247981 */ /* 0x000ea2000c1e1b00 */
[----:B------:R-:W-:Y:S01]  /*54f0*/  CS2R R38, SRZ ;  /* 0x0000000000267805 */ /* 0x000fe2000001ff00 */
[----:B--2---:R-:W0:Y:S01]  /*5500*/  I2F.F64.U64 R36, R36 ;  /* 0x0000002400247312 */ /* 0x004e220000301800 */
[----:B------:R-:W-:Y:S05]  /*5510*/  BRA `(.L_x_43682) ;  /* 0x00000000000c7947 */ /* 0x000fea0003800000 */
.L_x_43701:
[----:B------:R-:W2:Y:S01]  /*5520*/  LDG.E R4, desc[UR36][R4.64] ;  /* 0x0000002404047981 */ /* 0x000ea2000c1e1900 */
[----:B------:R-:W-:Y:S01]  /*5530*/  CS2R R38, SRZ ;  /* 0x0000000000267805 */ /* 0x000fe2000001ff00 */
[----:B--2---:R0:W1:Y:S06]  /*5540*/  I2F.F64.U32 R36, R4 ;  /* 0x0000000400247312 */ /* 0x00406c0000201800 */
.L_x_43682:
[----:B------:R-:W-:Y:S05]  /*5550*/  BSYNC.RECONVERGENT B7 ;  /* 0x0000000000077941 */ /* 0x000fea0003800200 */
.L_x_43676:
[----:B0-----:R-:W0:Y:S01]  /*5560*/  LDC.64 R4, c[0x0][0x3a0] ;  /* 0x0000e800ff047b82 */ /* 0x001e220000000a00 */
        /* <DEDUP_REMOVED lines=18> */
[----:B----4-:R0:W4:Y:S01]  /*5690*/  I2F.F64.S16 R40, R4 ;  /* 0x0000000400287312 */ /* 0x0101220000101c00 */
[----:B------:R-:W-:Y:S05]  /*56a0*/  BRA `(.L_x_43710) ;  /* 0x0000000c00cc7947 */ /* 0x000fea0003800000 */
.L_x_43708:
[----:B------:R-:W4:Y:S01]  /*56b0*/  LDG.E.U8 R4, desc[UR36][R4.64] ;  /* 0x0000002404047981 */ /* 0x000f22000c1e1100 */
[----:B------:R-:W-:Y:S01]  /*56c0*/  CS2R R42, SRZ ;  /* 0x00000000002a7805 */ /* 0x000fe2000001ff00 */
[----:B----4-:R0:W4:Y:S01]  /*56d0*/  I2F.F64.U16 R40, R4 ;  /* 0x0000000400287312 */ /* 0x0101220000101800 */
[----:B------:R-:W-:Y:S05]  /*56e0*/  BRA `(.L_x_43710) ;  /* 0x0000000c00bc7947 */ /* 0x000fea0003800000 */
.L_x_43707:
        /* <DEDUP_REMOVED lines=8> */
[----:B----4-:R-:W0:Y:S01]  /*5770*/  I2F.F64.S64 R40, R40 ;  /* 0x0000002800287312 */ /* 0x010e220000301c00 */
[----:B------:R-:W-:Y:S05]  /*5780*/  BRA `(.L_x_43710) ;  /* 0x0000000c00947947 */ /* 0x000fea0003800000 */
.L_x_43712:
[----:B------:R-:W4:Y:S01]  /*5790*/  LDG.E R4, desc[UR36][R4.64] ;  /* 0x0000002404047981 */ /* 0x000f22000c1e1900 */
[----:B------:R-:W-:Y:S01]  /*57a0*/  CS2R R42, SRZ ;  /* 0x00000000002a7805 */ /* 0x000fe2000001ff00 */
[----:B----4-:R0:W4:Y:S01]  /*57b0*/  I2F.F64 R40, R4 ;  /* 0x0000000400287312 */ /* 0x0101220000201c00 */
[----:B------:R-:W-:Y:S05]  /*57c0*/  BRA `(.L_x_43710) ;  /* 0x0000000c00847947 */ /* 0x000fea0003800000 */
.L_x_43711:
[----:B------:R-:W4:Y:S01]  /*57d0*/  LDG.E.U16 R4, desc[UR36][R4.64] ;  /* 0x0000002404047981 */ /* 0x000f22000c1e1500 */
[----:B------:R-:W-:Y:S01]  /*57e0*/  CS2R R42, SRZ ;  /* 0x00000000002a7805 */ /* 0x000fe2000001ff00 */
[----:B----4-:R0:W4:Y:S01]  /*57f0*/  I2F.F64.S16 R40, R4 ;  /* 0x0000000400287312 */ /* 0x0101220000101c00 */
[----:B------:R-:W-:Y:S05]  /*5800*/  BRA `(.L_x_43710) ;  /* 0x0000000c00747947 */ /* 0x000fea0003800000 */
.L_x_43706:
        /* <DEDUP_REMOVED lines=9> */
[----:B------:R-:W0:Y:S01]  /*58a0*/  F2F.F64.F32 R40, R40 ;  /* 0x0000002800287310 */ /* 0x000e220000201800 */
[----:B------:R-:W-:Y:S05]  /*58b0*/  BRA `(.L_x_43710) ;  /* 0x0000000c00487947 */ /* 0x000fea0003800000 */
.L_x_43714:
[----:B---3--:R-:W3:Y:S01]  /*58c0*/  LDG.E.U16 R0, desc[UR36][R4.64] ;  /* 0x0000002404007981 */ /* 0x008ee2000c1e1500 */
[----:B------:R-:W-:Y:S01]  /*58d0*/  CS2R R42, SRZ ;  /* 0x00000000002a7805 */ /* 0x000fe2000001ff00 */
[----:B---3--:R-:W-:-:S05]  /*58e0*/  HADD2.F32 R0, -RZ, R0.H0_H0 ;  /* 0x20000000ff007230 */ /* 0x008fca0000004100 */
[----:B------:R-:W-:-:S04]  /*58f0*/  FMUL.FTZ R0, R0, 1 ;  /* 0x3f80000000007820 */ /* 0x000fc80000410000 */
[----:B------:R0:W3:Y:S01]  /*5900*/  F2F.F64.F32 R40, R0 ;  /* 0x0000000000287310 */ /* 0x0000e20000201800 */
[----:B------:R-:W-:Y:S05]  /*5910*/  BRA `(.L_x_43710) ;  /* 0x0000000c00307947 */ /* 0x000fea0003800000 */
.L_x_43713:
        /* <DEDUP_REMOVED lines=9> */
[----:B------:R-:W0:Y:S08]  /*59b0*/  F2F.F64.F32 R40, R40 ;  /* 0x0000002800287310 */ /* 0x000e300000201800 */
[----:B------:R-:W4:Y:S01]  /*59c0*/  F2F.F64.F32 R42, R42 ;  /* 0x0000002a002a7310 */ /* 0x000f220000201800 */
[----:B------:R-:W-:Y:S05]  /*59d0*/  BRA `(.L_x_43710) ;  /* 0x0000000c00007947 */ /* 0x000fea0003800000 */
.L_x_43716:
[----:B------:R-:W3:Y:S02]  /*59e0*/  LDG.E R3, desc[UR36][R4.64] ;  /* 0x0000002404037981 */ /* 0x000ee4000c1e1900 */
[--C-:B---3--:R-:W-:Y:S02]  /*59f0*/  HADD2.F32 R0, -RZ, R3.reuse.H0_H0 ;  /* 0x20000003ff007230 */ /* 0x108fe40000004100 */
[----:B------:R-:W-:-:S03]  /*5a00*/  HADD2.F32 R3, -RZ, R3.H1_H1 ;  /* 0x30000003ff037230 */ /* 0x000fc60000004100 */
[----:B------:R-:W-:Y:S02]  /*5a10*/  FMUL.FTZ R0, R0, 1 ;  /* 0x3f80000000007820 */ /* 0x000fe40000410000 */
[----:B------:R-:W-:Y:S02]  /*5a20*/  FMUL.FTZ R3, R3, 1 ;  /* 0x3f80000003037820 */ /* 0x000fe40000410000 */
[----:B------:R0:W3:Y:S08]  /*5a30*/  F2F.F64.F32 R40, R0 ;  /* 0x0000000000287310 */ /* 0x0000f00000201800 */
[----:B------:R0:W4:Y:S01]  /*5a40*/  F2F.F64.F32 R42, R3 ;  /* 0x00000003002a7310 */ /* 0x0001220000201800 */
[----:B------:R-:W-:Y:S05]  /*5a50*/  BRA `(.L_x_43710) ;  /* 0x0000000800e07947 */ /* 0x000fea0003800000 */
.L_x_43715:
[----:B------:R0:W5:Y:S01]  /*5a60*/  LDG.E.64 R40, desc[UR36][R4.64] ;  /* 0x0000002404287981 */ /* 0x000162000c1e1b00 */
[----:B------:R-:W-:Y:S01]  /*5a70*/  CS2R R42, SRZ ;  /* 0x00000000002a7805 */ /* 0x000fe2000001ff00 */
[----:B------:R-:W-:Y:S06]  /*5a80*/  BRA `(.L_x_43710) ;  /* 0x0000000800d47947 */ /* 0x000fec0003800000 */
.L_x_43705:
        /* <DEDUP_REMOVED lines=14> */
.L_x_43719:
[----:B------:R0:W5:Y:S01]  /*5b70*/  LDG.E.128 R40, desc[UR36][R4.64] ;  /* 0x0000002404287981 */ /* 0x000162000c1e1d00 */
[----:B------:R-:W-:Y:S05]  /*5b80*/  BRA `(.L_x_43710) ;  /* 0x0000000800947947 */ /* 0x000fea0003800000 */
.L_x_43718:
        /* <DEDUP_REMOVED lines=26> */
[----:B------:R4:W0:Y:S01]  /*5d30*/  F2F.F64.F32 R40, R3 ;  /* 0x0000000300287310 */ /* 0x0008220000201800 */
[----:B------:R-:W-:Y:S05]  /*5d40*/  BRA `(.L_x_43710) ;  /* 0x0000000800247947 */ /* 0x000fea0003800000 */
.L_x_43721:
        /* <DEDUP_REMOVED lines=14> */
[----:B------:R0:W3:Y:S01]  /*5e30*/  F2F.F64.F32 R40, R0 ;  /* 0x0000000000287310 */ /* 0x0000e20000201800 */
[----:B------:R-:W-:Y:S05]  /*5e40*/  BRA `(.L_x_43710) ;  /* 0x0000000400e47947 */ /* 0x000fea0003800000 */
.L_x_43720:
[----:B---3--:R-:W3:Y:S01]  /*5e50*/  LDG.E.U16 R0, desc[UR36][R4.64] ;  /* 0x0000002404007981 */ /* 0x008ee2000c1e1500 */
[----:B------:R-:W-:Y:S01]  /*5e60*/  CS2R R42, SRZ ;  /* 0x00000000002a7805 */ /* 0x000fe2000001ff00 */
[----:B---3--:R-:W-:-:S04]  /*5e70*/  IMAD.U32 R0, R0, 0x10000, RZ ;  /* 0x0001000000007824 */ /* 0x008fc800078e00ff */
[----:B------:R-:W-:-:S04]  /*5e80*/  FMUL.FTZ R0, R0, 1 ;  /* 0x3f80000000007820 */ /* 0x000fc80000410000 */
[----:B------:R0:W3:Y:S01]  /*5e90*/  F2F.F64.F32 R40, R0 ;  /* 0x0000000000287310 */ /* 0x0000e20000201800 */
[----:B------:R-:W-:Y:S05]  /*5ea0*/  BRA `(.L_x_43710) ;  /* 0x0000000400cc7947 */ /* 0x000fea0003800000 */
.L_x_43717:
        /* <DEDUP_REMOVED lines=10> */
[----:B----4-:R0:W4:Y:S01]  /*5f50*/  I2F.F64.U16 R40, R4 ;  /* 0x0000000400287312 */ /* 0x0101220000101800 */
[----:B------:R-:W-:Y:S05]  /*5f60*/  BRA `(.L_x_43710) ;  /* 0x00000004009c7947 */ /* 0x000fea0003800000 */
.L_x_43724:
        /* <DEDUP_REMOVED lines=22> */
.L_x_43726:
[----:B------:R-:W-:Y:S05]  /*60d0*/  BSYNC.RECONVERGENT B0 ;  /* 0x0000000000007941 */ /* 0x000fea0003800200 */
.L_x_43725:
[----:B------:R-:W-:Y:S01]  /*60e0*/  IMAD.SHL.U32 R0, R0, 0x100000, RZ ;  /* 0x0010000000007824 */ /* 0x000fe200078e00ff */
[----:B------:R-:W-:-:S04]  /*60f0*/  LEA R3, R3, 0x3b800000, 0x17 ;  /* 0x3b80000003037811 */ /* 0x000fc800078eb8ff */
[----:B------:R-:W-:-:S05]  /*6100*/  LOP3.LUT R0, R3, R0, R7, 0xfe, !PT ;  /* 0x0000000003007212 */ /* 0x000fca00078efe07 */
[----:B------:R-:W-:-:S04]  /*6110*/  FMUL.FTZ R0, R0, 1 ;  /* 0x3f80000000007820 */ /* 0x000fc80000410000 */
[----:B------:R0:W3:Y:S01]  /*6120*/  F2F.F64.F32 R40, R0 ;  /* 0x0000000000287310 */ /* 0x0000e20000201800 */
[----:B------:R-:W-:Y:S05]  /*6130*/  BRA `(.L_x_43710) ;  /* 0x0000000400287947 */ /* 0x000fea0003800000 */
.L_x_43723:
        /* <DEDUP_REMOVED lines=22> */
.L_x_43728:
[----:B------:R-:W-:Y:S05]  /*62a0*/  BSYNC.RECONVERGENT B0 ;  /* 0x0000000000007941 */ /* 0x000fea0003800200 */
.L_x_43727:
[----:B------:R-:W-:Y:S01]  /*62b0*/  IMAD.SHL.U32 R0, R0, 0x200000, RZ ;  /* 0x0020000000007824 */ /* 0x000fe200078e00ff */
[----:B------:R-:W-:-:S04]  /*62c0*/  LEA R3, R3, 0x37800000, 0x17 ;  /* 0x3780000003037811 */ /* 0x000fc800078eb8ff */
[----:B------:R-:W-:-:S05]  /*62d0*/  LOP3.LUT R0, R3, R0, R7, 0xfe, !PT ;  /* 0x0000000003007212 */ /* 0x000fca00078efe07 */
[----:B------:R-:W-:-:S04]  /*62e0*/  FMUL.FTZ R0, R0, 1 ;  /* 0x3f80000000007820 */ /* 0x000fc80000410000 */
[----:B------:R0:W3:Y:S01]  /*62f0*/  F2F.F64.F32 R40, R0 ;  /* 0x0000000000287310 */ /* 0x0000e20000201800 */
[----:B------:R-:W-:Y:S05]  /*6300*/  BRA `(.L_x_43710) ;  /* 0x0000000000b47947 */ /* 0x000fea0003800000 */
.L_x_43722:
        /* <DEDUP_REMOVED lines=19> */
.L_x_43709:
[----:B---3--:R-:W-:Y:S01]  /*6440*/  MOV R0, 0x0 ;  /* 0x0000000000007802 */ /* 0x008fe20000000f00 */
[----:B------:R-:W0:Y:S01]  /*6450*/  LDCU.64 UR4, c[0x4][0x198] ;  /* 0x01003300ff0477ac */ /* 0x000e220008000a00 */
[----:B------:R-:W-:Y:S02]  /*6460*/  IMAD.MOV.U32 R8, RZ, RZ, 0x4e ;  /* 0x0000004eff087424 */ /* 0x000fe400078e00ff */
[----:B------:R3:W4:Y:S01]  /*6470*/  LDC.64 R14, c[0x4][R0] ;  /* 0x01000000000e7b82 */ /* 0x0007220000000a00 */
[----:B------:R-:W1:Y:S01]  /*6480*/  LDCU.64 UR6, c[0x4][0x1a0] ;  /* 0x01003400ff0677ac */ /* 0x000e620008000a00 */
[----:B------:R-:W-:Y:S02]  /*6490*/  IMAD.MOV.U32 R12, RZ, RZ, 0x1 ;  /* 0x00000001ff0c7424 */ /* 0x000fe400078e00ff */
[----:B------:R-:W-:Y:S01]  /*64a0*/  IMAD.MOV.U32 R13, RZ, RZ, RZ ;  /* 0x000000ffff0d7224 */ /* 0x000fe200078e00ff */
[----:B------:R-:W2:Y:S01]  /*64b0*/  LDCU.64 UR8, c[0x4][0x78] ;  /* 0x01000f00ff0877ac */ /* 0x000ea20008000a00 */
[----:B0-----:R-:W-:-:S02]  /*64c0*/  IMAD.U32 R4, RZ, RZ, UR4 ;  /* 0x00000004ff047e24 */ /* 0x001fc4000f8e00ff */
[----:B------:R-:W-:Y:S02]  /*64d0*/  IMAD.U32 R5, RZ, RZ, UR5 ;  /* 0x00000005ff057e24 */ /* 0x000fe4000f8e00ff */
[----:B-1----:R-:W-:Y:S02]  /*64e0*/  IMAD.U32 R6, RZ, RZ, UR6 ;  /* 0x00000006ff067e24 */ /* 0x002fe4000f8e00ff */
[----:B------:R-:W-:Y:S02]  /*64f0*/  IMAD.U32 R7, RZ, RZ, UR7 ;  /* 0x00000007ff077e24 */ /* 0x000fe4000f8e00ff */
[----:B--2---:R-:W-:Y:S02]  /*6500*/  IMAD.U32 R10, RZ, RZ, UR8 ;  /* 0x00000008ff0a7e24 */ /* 0x004fe4000f8e00ff */
[----:B---3--:R-:W-:-:S07]  /*6510*/  IMAD.U32 R11, RZ, RZ, UR9 ;  /* 0x00000009ff0b7e24 */ /* 0x008fce000f8e00ff */
[----:B------:R-:W-:-:S07]  /*6520*/  LEPC R20, `(.L_x_43731) ;  /* 0x000000001014794e */ /* 0x000fce0000000000 */
[----:B----45:R-:W-:Y:S05]  /*6530*/  CALL.ABS.NOINC R14 ;  /* 0x000000000e007343 */ /* 0x030fea0003c00000 */
.L_x_43731:
[----:B------:R-:W-:Y:S02]  /*6540*/  CS2R R40, SRZ ;  /* 0x0000000000287805 */ /* 0x000fe4000001ff00 */
[----:B------:R-:W-:Y:S01]  /*6550*/  CS2R R42, SRZ ;  /* 0x00000000002a7805 */ /* 0x000fe2000001ff00 */
[----:B------:R-:W-:Y:S06]  /*6560*/  BRA `(.L_x_43710) ;  /* 0x00000000001c7947 */ /* 0x000fec0003800000 */
.L_x_43730:
[----:B------:R-:W4:Y:S01]  /*6570*/  LDG.E.64 R40, desc[UR36][R4.64] ;  /* 0x0000002404287981 */ /* 0x000f22000c1e1b00 */
[----:B------:R-:W-:Y:S01]  /*6580*/  CS2R R42, SRZ ;  /* 0x00000000002a7805 */ /* 0x000fe2000001ff00 */
[----:B----4-:R-:W0:Y:S01]  /*6590*/  I2F.F64.U64 R40, R40 ;  /* 0x0000002800287312 */ /* 0x010e220000301800 */
[----:B------:R-:W-:Y:S05]  /*65a0*/  BRA `(.L_x_43710) ;  /* 0x00000000000c7947 */ /* 0x000fea0003800000 */
.L_x_43729:
[----:B------:R-:W4:Y:S01]  /*65b0*/  LDG.E R4, desc[UR36][R4.64] ;  /* 0x0000002404047981 */ /* 0x000f22000c1e1900 */
[----:B------:R-:W-:Y:S01]  /*65c0*/  CS2R R42, SRZ ;  /* 0x00000000002a7805 */ /* 0x000fe2000001ff00 */
[----:B----4-:R0:W4:Y:S06]  /*65d0*/  I2F.F64.U32 R40, R4 ;  /* 0x0000000400287312 */ /* 0x01012c0000201800 */
.L_x_43710:
[----:B------:R-:W-:Y:S05]  /*65e0*/  BSYNC.RECONVERGENT B7 ;  /* 0x0000000000077941 */ /* 0x000fea0003800200 */
.L_x_43704:
[----:B------:R-:W-:-:S07]  /*65f0*/  VIADD R48, R48, 0x80 ;  /* 0x0000008030307836 */ /* 0x000fce0000000000 */
.L_x_43675:
[----:B------:R-:W-:Y:S05]  /*6600*/  BSYNC.RECONVERGENT B6 ;  /* 0x0000000000067941 */ /* 0x000fea0003800200 */
.L_x_43674:
        /* <DEDUP_REMOVED lines=9> */
[----:B----4-:R-:W-:Y:S01]  /*66a0*/  IMAD.U32 R3, RZ, RZ, UR40 ;  /* 0x00000028ff037e24 */ /* 0x010fe2000f8e00ff */
        /* <DEDUP_REMOVED lines=18> */
[----:B----4-:R0:W1:Y:S01]  /*67d0*/  I2F.F64.S16 R44, R4 ;  /* 0x00000004002c7312 */ /* 0x0100620000101c00 */
[----:B------:R-:W-:Y:S05]  /*67e0*/  BRA `(.L_x_43740) ;  /* 0x0000000c00cc7947 */ /* 0x000fea0003800000 */
.L_x_43738:
[----:B------:R-:W4:Y:S01]  /*67f0*/  LDG.E.U8 R4, desc[UR36][R4.64] ;  /* 0x0000002404047981 */ /* 0x000f22000c1e1100 */
[----:B------:R-:W-:Y:S01]  /*6800*/  CS2R R46, SRZ ;  /* 0x00000000002e7805 */ /* 0x000fe2000001ff00 */
[----:B----4-:R0:W1:Y:S01]  /*6810*/  I2F.F64.U16 R44, R4 ;  /* 0x00000004002c7312 */ /* 0x0100620000101800 */
[----:B------:R-:W-:Y:S05]  /*6820*/  BRA `(.L_x_43740) ;  /* 0x0000000c00bc7947 */ /* 0x000fea0003800000 */
.L_x_43737:
        /* <DEDUP_REMOVED lines=10> */
.L_x_43742:
[----:B------:R-:W4:Y:S01]  /*68d0*/  LDG.E R4, desc[UR36][R4.64] ;  /* 0x0000002404047981 */ /* 0x000f22000c1e1900 */
[----:B------:R-:W-:Y:S01]  /*68e0*/  CS2R R46, SRZ ;  /* 0x00000000002e7805 */ /* 0x000fe2000001ff00 */
[----:B----4-:R0:W1:Y:S01]  /*68f0*/  I2F.F64 R44, R4 ;  /* 0x00000004002c7312 */ /* 0x0100620000201c00 */
[----:B------:R-:W-:Y:S05]  /*6900*/  BRA `(.L_x_43740) ;  /* 0x0000000c00847947 */ /* 0x000fea0003800000 */
.L_x_43741:
[----:B------:R-:W4:Y:S01]  /*6910*/  LDG.E.U16 R4, desc[UR36][R4.64] ;  /* 0x0000002404047981 */ /* 0x000f22000c1e1500 */
[----:B------:R-:W-:Y:S01]  /*6920*/  CS2R R46, SRZ ;  /* 0x00000000002e7805 */ /* 0x000fe2000001ff00 */
[----:B----4-:R0:W1:Y:S01]  /*6930*/  I2F.F64.S16 R44, R4 ;  /* 0x00000004002c7312 */ /* 0x0100620000101c00 */
[----:B------:R-:W-:Y:S05]  /*6940*/  BRA `(.L_x_43740) ;  /* 0x0000000c00747947 */ /* 0x000fea0003800000 */
.L_x_43736:
        /* <DEDUP_REMOVED lines=11> */
.L_x_43744:
[----:B---3--:R-:W3:Y:S01]  /*6a00*/  LDG.E.U16 R0, desc[UR36][R4.64] ;  /* 0x0000002404007981 */ /* 0x008ee2000c1e1500 */
[----:B------:R-:W-:Y:S01]  /*6a10*/  CS2R R46, SRZ ;  /* 0x00000000002e7805 */ /* 0x000fe2000001ff00 */
[----:B---3--:R-:W-:-:S05]  /*6a20*/  HADD2.F32 R0, -RZ, R0.H0_H0 ;  /* 0x20000000ff007230 */ /* 0x008fca0000004100 */
[----:B------:R-:W-:-:S04]  /*6a30*/  FMUL.FTZ R0, R0, 1 ;  /* 0x3f80000000007820 */ /* 0x000fc80000410000 */
[----:B------:R0:W1:Y:S01]  /*6a40*/  F2F.F64.F32 R44, R0 ;  /* 0x00000000002c7310 */ /* 0x0000620000201800 */
[----:B------:R-:W-:Y:S05]  /*6a50*/  BRA `(.L_x_43740) ;  /* 0x0000000c00307947 */ /* 0x000fea0003800000 */
.L_x_43743:
        /* <DEDUP_REMOVED lines=10> */
[----:B------:R-:W1:Y:S01]  /*6b00*/  F2F.F64.F32 R46, R46 ;  /* 0x0000002e002e7310 */ /* 0x000e620000201800 */
[----:B------:R-:W-:Y:S05]  /*6b10*/  BRA `(.L_x_43740) ;  /* 0x0000000c00007947 */ /* 0x000fea0003800000 */
.L_x_43746:
        /* <DEDUP_REMOVED lines=8> */
.L_x_43745:
[----:B------:R0:W5:Y:S01]  /*6ba0*/  LDG.E.64 R44, desc[UR36][R4.64] ;  /* 0x00000024042c7981 */ /* 0x000162000c1e1b00 */
[----:B------:R-:W-:Y:S01]  /*6bb0*/  CS2R R46, SRZ ;  /* 0x00000000002e7805 */ /* 0x000fe2000001ff00 */
[----:B------:R-:W-:Y:S06]  /*6bc0*/  BRA `(.L_x_43740) ;  /* 0x0000000800d47947 */ /* 0x000fec0003800000 */
.L_x_43735:
        /* <DEDUP_REMOVED lines=14> */
.L_x_43749:
[----:B------:R0:W5:Y:S01]  /*6cb0*/  LDG.E.128 R44, desc[UR36][R4.64] ;  /* 0x00000024042c7981 */ /* 0x000162000c1e1d00 */
[----:B------:R-:W-:Y:S05]  /*6cc0*/  BRA `(.L_x_43740) ;  /* 0x0000000800947947 */ /* 0x000fea0003800000 */
.L_x_43748:
        /* <DEDUP_REMOVED lines=28> */
.L_x_43751:
        /* <DEDUP_REMOVED lines=16> */
.L_x_43750:
[----:B---3--:R-:W3:Y:S01]  /*6f90*/  LDG.E.U16 R0, desc[UR36][R4.64] ;  /* 0x0000002404007981 */ /* 0x008ee2000c1e1500 */
[----:B------:R-:W-:Y:S01]  /*6fa0*/  CS2R R46, SRZ ;  /* 0x00000000002e7805 */ /* 0x000fe2000001ff00 */
[----:B---3--:R-:W-:-:S04]  /*6fb0*/  IMAD.U32 R0, R0, 0x10000, RZ ;  /* 0x0001000000007824 */ /* 0x008fc800078e00ff */
[----:B------:R-:W-:-:S04]  /*6fc0*/  FMUL.FTZ R0, R0, 1 ;  /* 0x3f80000000007820 */ /* 0x000fc80000410000 */
[----:B------:R0:W1:Y:S01]  /*6fd0*/  F2F.F64.F32 R44, R0 ;  /* 0x00000000002c7310 */ /* 0x0000620000201800 */
[----:B------:R-:W-:Y:S05]  /*6fe0*/  BRA `(.L_x_43740) ;  /* 0x0000000400cc7947 */ /* 0x000fea0003800000 */
.L_x_43747:
        /* <DEDUP_REMOVED lines=10> */
[----:B----4-:R0:W1:Y:S01]  /*7090*/  I2F.F64.U16 R44, R4 ;  /* 0x00000004002c7312 */ /* 0x0100620000101800 */
[----:B------:R-:W-:Y:S05]  /*70a0*/  BRA `(.L_x_43740) ;  /* 0x00000004009c7947 */ /* 0x000fea0003800000 */
.L_x_43754:
        /* <DEDUP_REMOVED lines=22> */
.L_x_43756:
[----:B------:R-:W-:Y:S05]  /*7210*/  BSYNC.RECONVERGENT B0 ;  /* 0x0000000000007941 */ /* 0x000fea0003800200 */
.L_x_43755:
[----:B------:R-:W-:Y:S01]  /*7220*/  IMAD.SHL.U32 R0, R0, 0x100000, RZ ;  /* 0x0010000000007824 */ /* 0x000fe200078e00ff */
[----:B------:R-:W-:-:S04]  /*7230*/  LEA R3, R3, 0x3b800000, 0x17 ;  /* 0x3b80000003037811 */ /* 0x000fc800078eb8ff */
[----:B------:R-:W-:-:S05]  /*7240*/  LOP3.LUT R0, R3, R0, R7, 0xfe, !PT ;  /* 0x0000000003007212 */ /* 0x000fca00078efe07 */
[----:B------:R-:W-:-:S04]  /*7250*/  FMUL.FTZ R0, R0, 1 ;  /* 0x3f80000000007820 */ /* 0x000fc80000410000 */
[----:B------:R0:W1:Y:S01]  /*7260*/  F2F.F64.F32 R44, R0 ;  /* 0x00000000002c7310 */ /* 0x0000620000201800 */
[----:B------:R-:W-:Y:S05]  /*7270*/  BRA `(.L_x_43740) ;  /* 0x0000000400287947 */ /* 0x000fea0003800000 */
.L_x_43753:
        /* <DEDUP_REMOVED lines=22> */
.L_x_43758:
[----:B------:R-:W-:Y:S05]  /*73e0*/  BSYNC.RECONVERGENT B0 ;  /* 0x0000000000007941 */ /* 0x000fea0003800200 */
.L_x_43757:
[----:B------:R-:W-:Y:S01]  /*73f0*/  IMAD.SHL.U32 R0, R0, 0x200000, RZ ;  /* 0x0020000000007824 */ /* 0x000fe200078e00ff */
[----:B------:R-:W-:-:S04]  /*7400*/  LEA R3, R3, 0x37800000, 0x17 ;  /* 0x3780000003037811 */ /* 0x000fc800078eb8ff */
[----:B------:R-:W-:-:S05]  /*7410*/  LOP3.LUT R0, R3, R0, R7, 0xfe, !PT ;  /* 0x0000000003007212 */ /* 0x000fca00078efe07 */
[----:B------:R-:W-:-:S04]  /*7420*/  FMUL.FTZ R0, R0, 1 ;  /* 0x3f80000000007820 */ /* 0x000fc80000410000 */
[----:B------:R0:W1:Y:S01]  /*7430*/  F2F.F64.F32 R44, R0 ;  /* 0x00000000002c7310 */ /* 0x0000620000201800 */
[----:B------:R-:W-:Y:S05]  /*7440*/  BRA `(.L_x_43740) ;  /* 0x0000000000b47947 */ /* 0x000fea0003800000 */
.L_x_43752:
        /* <DEDUP_REMOVED lines=19> */
.L_x_43739:
[----:B---3--:R-:W-:Y:S01]  /*7580*/  MOV R0, 0x0 ;  /* 0x0000000000007802 */ /* 0x008fe20000000f00 */
[----:B------:R-:W0:Y:S01]  /*7590*/  LDCU.64 UR4, c[0x4][0x198] ;  /* 0x01003300ff0477ac */ /* 0x000e220008000a00 */
[----:B------:R-:W-:Y:S02]  /*75a0*/  IMAD.MOV.U32 R8, RZ, RZ, 0x4e ;  /* 0x0000004eff087424 */ /* 0x000fe400078e00ff */
[----:B------:R1:W3:Y:S01]  /*75b0*/  LDC.64 R14, c[0x4][R0] ;  /* 0x01000000000e7b82 */ /* 0x0002e20000000a00 */
[----:B------:R-:W4:Y:S01]  /*75c0*/  LDCU.64 UR6, c[0x4][0x1a0] ;  /* 0x01003400ff0677ac */ /* 0x000f220008000a00 */
[----:B------:R-:W-:Y:S02]  /*75d0*/  IMAD.MOV.U32 R12, RZ, RZ, 0x1 ;  /* 0x00000001ff0c7424 */ /* 0x000fe400078e00ff */
[----:B------:R-:W-:Y:S01]  /*75e0*/  IMAD.MOV.U32 R13, RZ, RZ, RZ ;  /* 0x000000ffff0d7224 */ /* 0x000fe200078e00ff */
[----:B------:R-:W2:Y:S01]  /*75f0*/  LDCU.64 UR8, c[0x4][0x78] ;  /* 0x01000f00ff0877ac */ /* 0x000ea20008000a00 */
[----:B0-----:R-:W-:-:S02]  /*7600*/  IMAD.U32 R4, RZ, RZ, UR4 ;  /* 0x00000004ff047e24 */ /* 0x001fc4000f8e00ff */
[----:B------:R-:W-:Y:S02]  /*7610*/  IMAD.U32 R5, RZ, RZ, UR5 ;  /* 0x00000005ff057e24 */ /* 0x000fe4000f8e00ff */
[----:B----4-:R-:W-:Y:S02]  /*7620*/  IMAD.U32 R6, RZ, RZ, UR6 ;  /* 0x00000006ff067e24 */ /* 0x010fe4000f8e00ff */
[----:B------:R-:W-:Y:S02]  /*7630*/  IMAD.U32 R7, RZ, RZ, UR7 ;  /* 0x00000007ff077e24 */ /* 0x000fe4000f8e00ff */
[----:B--2---:R-:W-:Y:S02]  /*7640*/  IMAD.U32 R10, RZ, RZ, UR8 ;  /* 0x00000008ff0a7e24 */ /* 0x004fe4000f8e00ff */
[----:B-1----:R-:W-:-:S07]  /*7650*/  IMAD.U32 R11, RZ, RZ, UR9 ;  /* 0x00000009ff0b7e24 */ /* 0x002fce000f8e00ff */
[----:B------:R-:W-:-:S07]  /*7660*/  LEPC R20, `(.L_x_43761) ;  /* 0x000000001014794e */ /* 0x000fce0000000000 */
[----:B---3-5:R-:W-:Y:S05]  /*7670*/  CALL.ABS.NOINC R14 ;  /* 0x000000000e007343 */ /* 0x028fea0003c00000 */
.L_x_43761:
[----:B------:R-:W-:Y:S02]  /*7680*/  CS2R R44, SRZ ;  /* 0x00000000002c7805 */ /* 0x000fe4000001ff00 */
[----:B------:R-:W-:Y:S01]  /*7690*/  CS2R R46, SRZ ;  /* 0x00000000002e7805 */ /* 0x000fe2000001ff00 */
[----:B------:R-:W-:Y:S06]  /*76a0*/  BRA `(.L_x_43740) ;  /* 0x00000000001c7947 */ /* 0x000fec0003800000 */
.L_x_43760:
[----:B------:R-:W4:Y:S01]  /*76b0*/  LDG.E.64 R44, desc[UR36][R4.64] ;  /* 0x00000024042c7981 */ /* 0x000f22000c1e1b00 */
[----:B------:R-:W-:Y:S01]  /*76c0*/  CS2R R46, SRZ ;  /* 0x00000000002e7805 */ /* 0x000fe2000001ff00 */
[----:B----4-:R-:W0:Y:S01]  /*76d0*/  I2F.F64.U64 R44, R44 ;  /* 0x0000002c002c7312 */ /* 0x010e220000301800 */
[----:B------:R-:W-:Y:S05]  /*76e0*/  BRA `(.L_x_43740) ;  /* 0x00000000000c7947 */ /* 0x000fea0003800000 */
.L_x_43759:
[----:B------:R-:W4:Y:S01]  /*76f0*/  LDG.E R4, desc[UR36][R4.64] ;  /* 0x0000002404047981 */ /* 0x000f22000c1e1900 */
[----:B------:R-:W-:Y:S01]  /*7700*/  CS2R R46, SRZ ;  /* 0x00000000002e7805 */ /* 0x000fe2000001ff00 */
[----:B----4-:R0:W1:Y:S06]  /*7710*/  I2F.F64.U32 R44, R4 ;  /* 0x00000004002c7312 */ /* 0x01006c0000201800 */
.L_x_43740:
[----:B------:R-:W-:Y:S05]  /*7720*/  BSYNC.RECONVERGENT B7 ;  /* 0x0000000000077941 */ /* 0x000fea0003800200 */
.L_x_43734:
[----:B0-----:R-:W0:Y:S01]  /*7730*/  LDC.64 R4, c[0x0][0x3a0] ;  /* 0x0000e800ff047b82 */ /* 0x001e220000000a00 */
[----:B------:R-:W2:Y:S01]  /*7740*/  LDCU UR5, c[0x0][0x3b4] ;  /* 0x00007680ff0577ac */ /* 0x000ea20008000800 */
        /* <DEDUP_REMOVED lines=17> */
.L_x_43765:
[----:B------:R-:W2:Y:S02]  /*7860*/  LDG.E.U8 R4, desc[UR36][R4.64] ;  /* 0x0000002404047981 */ /* 0x000ea4000c1e1100 */
[----:B--2---:R0:W2:Y:S01]  /*7870*/  I2F.F64.U16 R20, R4 ;  /* 0x0000000400147312 */ /* 0x0040a20000101800 */
[----:B------:R-:W-:Y:S05]  /*7880*/  BRA `(.L_x_43733) ;  /* 0x0000000c00787947 */ /* 0x000fea0003800000 */
.L_x_43764:
        /* <DEDUP_REMOVED lines=9> */
.L_x_43768:
[----:B------:R-:W2:Y:S02]  /*7920*/  LDG.E R4, desc[UR36][R4.64] ;  /* 0x0000002404047981 */ /* 0x000ea4000c1e1900 */
[----:B--2---:R0:W2:Y:S01]  /*7930*/  I2F.F64 R20, R4 ;  /* 0x0000000400147312 */ /* 0x0040a20000201c00 */
[----:B------:R-:W-:Y:S05]  /*7940*/  BRA `(.L_x_43733) ;  /* 0x0000000c00487947 */ /* 0x000fea0003800000 */
.L_x_43767:
[----:B------:R-:W2:Y:S02]  /*7950*/  LDG.E.U16 R4, desc[UR36][R4.64] ;  /* 0x0000002404047981 */ /* 0x000ea4000c1e1500 */
[----:B--2---:R0:W2:Y:S01]  /*7960*/  I2F.F64.S16 R20, R4 ;  /* 0x0000000400147312 */ /* 0x0040a20000101c00 */
[----:B------:R-:W-:Y:S05]  /*7970*/  BRA `(.L_x_43733) ;  /* 0x0000000c003c7947 */ /* 0x000fea0003800000 */
.L_x_43763:
        /* <DEDUP_REMOVED lines=10> */
.L_x_43770:
[----:B---3--:R-:W2:Y:S02]  /*7a20*/  LDG.E.U16 R0, desc[UR36][R4.64] ;  /* 0x0000002404007981 */ /* 0x008ea4000c1e1500 */
[----:B--2---:R-:W-:-:S05]  /*7a30*/  HADD2.F32 R0, -RZ, R0.H0_H0 ;  /* 0x20000000ff007230 */ /* 0x004fca0000004100 */
[----:B------:R-:W-:-:S04]  /*7a40*/  FMUL.FTZ R0, R0, 1 ;  /* 0x3f80000000007820 */ /* 0x000fc80000410000 */
[----:B------:R0:W2:Y:S01]  /*7a50*/  F2F.F64.F32 R20, R0 ;  /* 0x0000000000147310 */ /* 0x0000a20000201800 */
[----:B------:R-:W-:Y:S05]  /*7a60*/  BRA `(.L_x_43733) ;  /* 0x0000000c00007947 */ /* 0x000fea0003800000 */
.L_x_43769:
        /* <DEDUP_REMOVED lines=12> */
.L_x_43772:
[----:B------:R-:W3:Y:S02]  /*7b30*/  LDG.E R3, desc[UR36][R4.64] ;  /* 0x0000002404037981 */ /* 0x000ee4000c1e1900 */
[--C-:B---3--:R-:W-:Y:S02]  /*7b40*/  HADD2.F32 R0, -RZ, R3.reuse.H0_H0 ;  /* 0x20000003ff007230 */ /* 0x108fe40000004100 */
[----:B------:R-:W-:-:S03]  /*7b50*/  HADD2.F32 R3, -RZ, R3.H1_H1 ;  /* 0x30000003ff037230 */ /* 0x000fc60000004100 */
[----:B------:R-:W-:Y:S02]  /*7b60*/  FMUL.FTZ R0, R0, 1 ;  /* 0x3f80000000007820 */ /* 0x000fe40000410000 */
[----:B------:R-:W-:Y:S02]  /*7b70*/  FMUL.FTZ R3, R3, 1 ;  /* 0x3f80000003037820 */ /* 0x000fe40000410000 */
[----:B------:R0:W2:Y:S08]  /*7b80*/  F2F.F64.F32 R20, R0 ;  /* 0x0000000000147310 */ /* 0x0000b00000201800 */
[----:B------:R0:W3:Y:S01]  /*7b90*/  F2F.F64.F32 R22, R3 ;  /* 0x0000000300167310 */ /* 0x0000e20000201800 */
[----:B------:R-:W-:Y:S05]  /*7ba0*/  BRA `(.L_x_43733) ;  /* 0x0000000800b07947 */ /* 0x000fea0003800000 */
.L_x_43771:
[----:B------:R0:W5:Y:S01]  /*7bb0*/  LDG.E.64 R20, desc[UR36][R4.64] ;  /* 0x0000002404147981 */ /* 0x000162000c1e1b00 */
[----:B------:R-:W-:Y:S05]  /*7bc0*/  BRA `(.L_x_43733) ;  /* 0x0000000800a87947 */ /* 0x000fea0003800000 */
.L_x_43762:
        /* <DEDUP_REMOVED lines=13> */
.L_x_43775:
[----:B------:R0:W5:Y:S01]  /*7ca0*/  LDG.E.128 R20, desc[UR36][R4.64] ;  /* 0x0000002404147981 */ /* 0x000162000c1e1d00 */
[----:B------:R-:W-:Y:S05]  /*7cb0*/  BRA `(.L_x_43733) ;  /* 0x00000008006c7947 */ /* 0x000fea0003800000 */
.L_x_43774:
[----:B------:R-:W-:-:S09]  /*7cc0*/  UISETP.NE.AND UP0, UPT, UR4, 0xf, UPT ;  /* 0x0000000f0400788c */ /* 0x000fd2000bf05270 */
[----:B------:R-:W-:Y:S05]  /*7cd0*/  BRA.U !UP0, `(.L_x_43776) ;  /* 0x0000000108a07547 */ /* 0x000fea000b800000 */
[----:B------:R-:W-:-:S09]  /*7ce0*/  UISETP.NE.AND UP0, UPT, UR4, 0x17, UPT ;  /* 0x000000170400788c */ /* 0x000fd2000bf05270 */
[----:B------:R-:W-:Y:S05]  /*7cf0*/  BRA.U !UP0, `(.L_x_43777) ;  /* 0x00000001085c7547 */ /* 0x000fea000b800000 */
[----:B------:R-:W-:-:S09]  /*7d00*/  UISETP.NE.AND UP0, UPT, UR4, 0x18, UPT ;  /* 0x000000180400788c */ /* 0x000fd2000bf05270 */
[----:B------:R-:W-:Y:S05]  /*7d10*/  BRA.U UP0, `(.L_x_43766) ;  /* 0x0000000500f87547 */ /* 0x000fea000b800000 */
[----:B---3--:R-:W2:Y:S01]  /*7d20*/  LDG.E.U8 R0, desc[UR36][R4.64] ;  /* 0x0000002404007981 */ /* 0x008ea2000c1e1100 */
        /* <DEDUP_REMOVED lines=20> */
.L_x_43777:
        /* <DEDUP_REMOVED lines=15> */
.L_x_43776:
[----:B---3--:R-:W2:Y:S02]  /*7f60*/  LDG.E.U16 R0, desc[UR36][R4.64] ;  /* 0x0000002404007981 */ /* 0x008ea4000c1e1500 */
[----:B--2---:R-:W-:-:S04]  /*7f70*/  IMAD.U32 R0, R0, 0x10000, RZ ;  /* 0x0001000000007824 */ /* 0x004fc800078e00ff */
[----:B------:R-:W-:-:S04]  /*7f80*/  FMUL.FTZ R0, R0, 1 ;  /* 0x3f80000000007820 */ /* 0x000fc80000410000 */
[----:B------:R0:W2:Y:S01]  /*7f90*/  F2F.F64.F32 R20, R0 ;  /* 0x0000000000147310 */ /* 0x0000a20000201800 */
[----:B------:R-:W-:Y:S05]  /*7fa0*/  BRA `(.L_x_43733) ;  /* 0x0000000400b07947 */ /* 0x000fea0003800000 */
.L_x_43773:
        /* <DEDUP_REMOVED lines=11> */
.L_x_43780:
        /* <DEDUP_REMOVED lines=21> */
.L_x_43782:
[----:B------:R-:W-:Y:S05]  /*81b0*/  BSYNC.RECONVERGENT B0 ;  /* 0x0000000000007941 */ /* 0x000fea0003800200 */
.L_x_43781:
[----:B------:R-:W-:Y:S01]  /*81c0*/  IMAD.SHL.U32 R0, R0, 0x100000, RZ ;  /* 0x0010000000007824 */ /* 0x000fe200078e00ff */
[----:B------:R-:W-:-:S04]  /*81d0*/  LEA R3, R3, 0x3b800000, 0x17 ;  /* 0x3b80000003037811 */ /* 0x000fc800078eb8ff */
[----:B------:R-:W-:-:S05]  /*81e0*/  LOP3.LUT R0, R3, R0, R7, 0xfe, !PT ;  /* 0x0000000003007212 */ /* 0x000fca00078efe07 */
[----:B------:R-:W-:-:S04]  /*81f0*/  FMUL.FTZ R0, R0, 1 ;  /* 0x3f80000000007820 */ /* 0x000fc80000410000 */
[----:B------:R0:W2:Y:S01]  /*8200*/  F2F.F64.F32 R20, R0 ;  /* 0x0000000000147310 */ /* 0x0000a20000201800 */
[----:B------:R-:W-:Y:S05]  /*8210*/  BRA `(.L_x_43733) ;  /* 0x0000000400147947 */ /* 0x000fea0003800000 */
.L_x_43779:
        /* <DEDUP_REMOVED lines=21> */
.L_x_43784:
[----:B------:R-:W-:Y:S05]  /*8370*/  BSYNC.RECONVERGENT B0 ;  /* 0x0000000000007941 */ /* 0x000fea0003800200 */
.L_x_43783:
[----:B------:R-:W-:Y:S01]  /*8380*/  IMAD.SHL.U32 R0, R0, 0x200000, RZ ;  /* 0x0020000000007824 */ /* 0x000fe200078e00ff */
[----:B------:R-:W-:-:S04]  /*8390*/  LEA R3, R3, 0x37800000, 0x17 ;  /* 0x3780000003037811 */ /* 0x000fc800078eb8ff */
[----:B------:R-:W-:-:S05]  /*83a0*/  LOP3.LUT R0, R3, R0, R7, 0xfe, !PT ;  /* 0x0000000003007212 */ /* 0x000fca00078efe07 */
[----:B------:R-:W-:-:S04]  /*83b0*/  FMUL.FTZ R0, R0, 1 ;  /* 0x3f80000000007820 */ /* 0x000fc80000410000 */
[----:B------:R0:W2:Y:S01]  /*83c0*/  F2F.F64.F32 R20, R0 ;  /* 0x0000000000147310 */ /* 0x0000a20000201800 */
[----:B------:R-:W-:Y:S05]  /*83d0*/  BRA `(.L_x_43733) ;  /* 0x0000000000a47947 */ /* 0x000fea0003800000 */
.L_x_43778:
        /* <DEDUP_REMOVED lines=16> */
[----:B------:R0:W2:Y:S01]  /*84e0*/  @P0 F2F.F64.F32 R20, R0 ;  /* 0x0000000000140310 */ /* 0x0000a20000201800 */
[----:B------:R-:W-:Y:S05]  /*84f0*/  BRA `(.L_x_43733) ;  /* 0x00000000005c7947 */ /* 0x000fea0003800000 */
.L_x_43766:
[----:B---3--:R-:W-:Y:S01]  /*8500*/  MOV R0, 0x0 ;  /* 0x0000000000007802 */ /* 0x008fe20000000f00 */
[----:B------:R-:W0:Y:S01]  /*8510*/  LDCU.64 UR4, c[0x4][0x198] ;  /* 0x01003300ff0477ac */ /* 0x000e220008000a00 */
[----:B------:R-:W-:Y:S02]  /*8520*/  IMAD.MOV.U32 R8, RZ, RZ, 0x4e ;  /* 0x0000004eff087424 */ /* 0x000fe400078e00ff */
[----:B------:R2:W3:Y:S01]  /*8530*/  LDC.64 R14, c[0x4][R0] ;  /* 0x01000000000e7b82 */ /* 0x0004e20000000a00 */
[----:B------:R-:W1:Y:S01]  /*8540*/  LDCU.64 UR6, c[0x4][0x1a0] ;  /* 0x01003400ff0677ac */ /* 0x000e620008000a00 */
[----:B------:R-:W-:Y:S02]  /*8550*/  IMAD.MOV.U32 R12, RZ, RZ, 0x1 ;  /* 0x00000001ff0c7424 */ /* 0x000fe400078e00ff */
[----:B------:R-:W-:Y:S01]  /*8560*/  IMAD.MOV.U32 R13, RZ, RZ, RZ ;  /* 0x000000ffff0d7224 */ /* 0x000fe200078e00ff */
[----:B------:R-:W4:Y:S01]  /*8570*/  LDCU.64 UR8, c[0x4][0x78] ;  /* 0x01000f00ff0877ac */ /* 0x000f220008000a00 */
[----:B0-----:R-:W-:-:S02]  /*8580*/  IMAD.U32 R4, RZ, RZ, UR4 ;  /* 0x00000004ff047e24 */ /* 0x001fc4000f8e00ff */
[----:B------:R-:W-:Y:S02]  /*8590*/  IMAD.U32 R5, RZ, RZ, UR5 ;  /* 0x00000005ff057e24 */ /* 0x000fe4000f8e00ff */
[----:B-1----:R-:W-:Y:S02]  /*85a0*/  IMAD.U32 R6, RZ, RZ, UR6 ;  /* 0x00000006ff067e24 */ /* 0x002fe4000f8e00ff */
[----:B------:R-:W-:Y:S02]  /*85b0*/  IMAD.U32 R7, RZ, RZ, UR7 ;  /* 0x00000007ff077e24 */ /* 0x000fe4000f8e00ff */
[----:B----4-:R-:W-:Y:S02]  /*85c0*/  IMAD.U32 R10, RZ, RZ, UR8 ;  /* 0x00000008ff0a7e24 */ /* 0x010fe4000f8e00ff */
[----:B--2---:R-:W-:-:S07]  /*85d0*/  IMAD.U32 R11, RZ, RZ, UR9 ;  /* 0x00000009ff0b7e24 */ /* 0x004fce000f8e00ff */
[----:B------:R-:W-:-:S07]  /*85e0*/  LEPC R20, `(.L_x_43787) ;  /* 0x000000001014794e */ /* 0x000fce0000000000 */
[----:B---3-5:R-:W-:Y:S05]  /*85f0*/  CALL.ABS.NOINC R14 ;  /* 0x000000000e007343 */ /* 0x028fea0003c00000 */
.L_x_43787:
[----:B------:R-:W-:Y:S01]  /*8600*/  CS2R R20, SRZ ;  /* 0x0000000000147805 */ /* 0x000fe2000001ff00 */
[----:B------:R-:W-:Y:S06]  /*8610*/  BRA `(.L_x_43733) ;  /* 0x0000000000147947 */ /* 0x000fec0003800000 */
.L_x_43786:
[----:B------:R-:W2:Y:S02]  /*8620*/  LDG.E.64 R20, desc[UR36][R4.64] ;  /* 0x0000002404147981 */ /* 0x000ea4000c1e1b00 */
[----:B--2---:R-:W0:Y:S01]  /*8630*/  I2F.F64.U64 R20, R20 ;  /* 0x0000001400147312 */ /* 0x004e220000301800 */
[----:B------:R-:W-:Y:S05]  /*8640*/  BRA `(.L_x_43733) ;  /* 0x0000000000087947 */ /* 0x000fea0003800000 */
.L_x_43785:
[----:B------:R-:W2:Y:S02]  /*8650*/  LDG.E R4, desc[UR36][R4.64] ;  /* 0x0000002404047981 */ /* 0x000ea4000c1e1900 */
[----:B--2---:R0:W2:Y:S02]  /*8660*/  I2F.F64.U32 R20, R4 ;  /* 0x0000000400147312 */ /* 0x0040a40000201800 */
.L_x_43733:
[----:B------:R-:W-:Y:S05]  /*8670*/  BSYNC.RECONVERGENT B6 ;  /* 0x0000000000067941 */ /* 0x000fea0003800200 */
.L_x_43732:
[----:B------:R-:W-:Y:S01]  /*8680*/  ISETP.GE.AND P0, PT, R2, UR38, PT ;  /* 0x0000002602007c0c */ /* 0x000fe2000bf06270 */
[----:B------:R-:W-:Y:S01]  /*8690*/  BSSY.RECONVERGENT B1, `(.L_x_43788) ;  /* 0x00009f9000017945 */ /* 0x000fe20003800200 */
[----:B------:R-:W-:Y:S02]  /*86a0*/  CS2R R10, SRZ ;  /* 0x00000000000a7805 */ /* 0x000fe4000001ff00 */
[----:B------:R-:W-:-:S09]  /*86b0*/  CS2R R8, SRZ ;  /* 0x0000000000087805 */ /* 0x000fd2000001ff00 */
[----:B------:R-:W-:Y:S05]  /*86c0*/  @P0 BRA `(.L_x_43789) ;  /* 0x0000009c00d40947 */ /* 0x000fea0003800000 */
[----:B--2--5:R-:W-:Y:S01]  /*86d0*/  DSETP.NAN.AND P0, PT, R18, R18, PT ;  /* 0x000000121200722a */ /* 0x024fe20003f08000 */
[----:B------:R-:W-:Y:S01]  /*86e0*/  BSSY.RECONVERGENT B2, `(.L_x_43790) ;  /* 0x00007ab000027945 */ /* 0x000fe20003800200 */
[----:B----4-:R-:W-:-:S14]  /*86f0*/  DSETP.NUM.AND P1, PT, R16, R16, PT ;  /* 0x000000101000722a */ /* 0x010fdc0003f27000 */
[----:B------:R-:W-:Y:S05]  /*8700*/  @!P0 BRA P1, `(.L_x_43791) ;  /* 0x0000000c00508947 */ /* 0x000fea0000800000 */
[----:B------:R-:W-:Y:S01]  /*8710*/  DSETP.GEU.AND P0, PT, |R18|, 1.4916681462400413487e-154, PT ;  /* 0x200000001200742a */ /* 0x000fe20003f0e200 */
[----:B------:R-:W-:Y:S05]  /*8720*/  BSSY.RECONVERGENT B0, `(.L_x_43792) ;  /* 0x000005a000007945 */ /* 0x000fea0003800200 */
        /* <DEDUP_REMOVED lines=9> */
[----:B-1-3--:R-:W-:Y:S02]  /*87c0*/  IMAD.MOV.U32 R0, RZ, RZ, R7 ;  /* 0x000000ffff007224 */ /* 0x00afe400078e0007 */
        /* <DEDUP_REMOVED lines=73> */
.L_x_43793:
[----:B------:R-:W-:Y:S01]  /*8c60*/  IMAD.MOV.U32 R4, RZ, RZ, 0x0 ;  /* 0x00000000ff047424 */ /* 0x000fe200078e00ff */
[----:B------:R-:W-:Y:S01]  /*8c70*/  LOP3.LUT P0, RZ, R7, 0x7fffffff, RZ, 0xc0, !PT ;  /* 0x7fffffff07ff7812 */ /* 0x000fe2000780c0ff */
[----:B------:R-:W-:-:S06]  /*8c80*/  IMAD.MOV.U32 R5, RZ, RZ, 0x7ff00000 ;  /* 0x7ff00000ff057424 */ /* 0x000fcc00078e00ff */
[----:B------:R-:W-:-:S10]  /*8c90*/  DFMA R4, R6, R4, +INF ;  /* 0x7ff000000604742b */ /* 0x000fd40000000004 */
[----:B------:R-:W-:Y:S02]  /*8ca0*/  FSEL R4, R4, RZ, P0 ;  /* 0x000000ff04047208 */ /* 0x000fe40000000000 */
[----:B------:R-:W-:-:S07]  /*8cb0*/  FSEL R5, R5, -QNAN , P0 ;  /* 0xfff0000005057808 */ /* 0x000fce0000000000 */
.L_x_43794:
[----:B------:R-:W-:Y:S05]  /*8cc0*/  BSYNC.RECONVERGENT B0 ;  /* 0x0000000000007941 */ /* 0x000fea0003800200 */
.L_x_43792:
        /* <DEDUP_REMOVED lines=27> */
[----:B------:R-:W-:Y:S05]  /*8e80*/  CALL.REL.NOINC `($__internal_85_$__cuda_sm20_div_rn_f64_full) ;  /* 0x000002c000147944 */ /* 0x000fea0003c00000 */
.L_x_43796:
[----:B------:R-:W-:Y:S05]  /*8e90*/  BSYNC.RECONVERGENT B3 ;  /* 0x0000000000037941 */ /* 0x000fea0003800200 */
.L_x_43795:
        /* <DEDUP_REMOVED lines=77> */
[C-C-:B------:R-:W-:Y:S01]  /*9370*/  @P3 DSETP.NEU.AND P1, PT, |R16|.reuse, |R18|.reuse, PT ;  /* 0x400000121000322a */ /* 0x140fe20003f2d200 */
        /* <DEDUP_REMOVED lines=13> */
.L_x_43791:
        /* <DEDUP_REMOVED lines=11> */
[----:B0-----:R-:W0:Y:S01]  /*9500*/  MUFU.RCP64H R5, 2.718280792236328125 ;  /* 0x4005bf0a00057908 */ /* 0x001e220000001800 */
        /* <DEDUP_REMOVED lines=13> */
[----:B-1-3--:R-:W-:-:S05]  /*95e0*/  FFMA R0, RZ, 2.0897850990295410156, R5 ;  /* 0x4005bf0aff007823 */ /* 0x00afca0000000005 */
[----:B------:R-:W-:-:S13]  /*95f0*/  FSETP.GT.AND P0, PT, |R0|, 1.469367938527859385e-39, PT ;  /* 0x001000000000780b */ /* 0x000fda0003f04200 */
[----:B------:R-:W-:Y:S05]  /*9600*/  @P0 BRA P1, `(.L_x_43800) ;  /* 0x0000000000200947 */ /* 0x000fea0000800000 */
[----:B------:R-:W-:Y:S01]  /*9610*/  IMAD.MOV.U32 R6, RZ, RZ, R16 ;  /* 0x000000ffff067224 */ /* 0x000fe200078e0010 */
[----:B------:R-:W-:Y:S01]  /*9620*/  MOV R0, 0x9670 ;  /* 0x0000967000007802 */ /* 0x000fe20000000f00 */
[----:B------:R-:W-:Y:S02]  /*9630*/  IMAD.MOV.U32 R7, RZ, RZ, R17 ;  /* 0x000000ffff077224 */ /* 0x000fe400078e0011 */
[----:B------:R-:W-:Y:S02]  /*9640*/  IMAD.MOV.U32 R12, RZ, RZ, -0x74eba897 ;  /* 0x8b145769ff0c7424 */ /* 0x000fe400078e00ff */
[----:B------:R-:W-:-:S07]  /*9650*/  IMAD.MOV.U32 R3, RZ, RZ, 0x4005bf0a ;  /* 0x4005bf0aff037424 */ /* 0x000fce00078e00ff */
[----:B------:R-:W-:Y:S05]  /*9660*/  CALL.REL.NOINC `($__internal_85_$__cuda_sm20_div_rn_f64_full) ;  /* 0x000002b8001c7944 */ /* 0x000fea0003c00000 */
[----:B------:R-:W-:Y:S02]  /*9670*/  IMAD.MOV.U32 R4, RZ, RZ, R6 ;  /* 0x000000ffff047224 */ /* 0x000fe400078e0006 */
[----:B------:R-:W-:-:S07]  /*9680*/  IMAD.MOV.U32 R5, RZ, RZ, R7 ;  /* 0x000000ffff057224 */ /* 0x000fce00078e0007 */
.L_x_43800:
[----:B------:R-:W-:Y:S05]  /*9690*/  BSYNC.RECONVERGENT B3 ;  /* 0x0000000000037941 */ /* 0x000fea0003800200 */
.L_x_43799:
        /* <DEDUP_REMOVED lines=23> */
.L_x_43802:
[----:B------:R-:W-:Y:S05]  /*9810*/  BSYNC.RECONVERGENT B3 ;  /* 0x0000000000037941 */ /* 0x000fea0003800200 */
.L_x_43801:
        /* <DEDUP_REMOVED lines=121> */
.L_x_43804:
[----:B------:R-:W-:Y:S01]  /*9fb0*/  IMAD.MOV.U32 R6, RZ, RZ, 0x0 ;  /* 0x00000000ff067424 */ /* 0x000fe200078e00ff */
[----:B------:R-:W-:Y:S01]  /*9fc0*/  LOP3.LUT P0, RZ, R5, 0x7fffffff, RZ, 0xc0, !PT ;  /* 0x7fffffff05ff7812 */ /* 0x000fe2000780c0ff */
[----:B------:R-:W-:-:S06]  /*9fd0*/  IMAD.MOV.U32 R7, RZ, RZ, 0x7ff00000 ;  /* 0x7ff00000ff077424 */ /* 0x000fcc00078e00ff */
[----:B------:R-:W-:-:S10]  /*9fe0*/  DFMA R6, R4, R6, +INF ;  /* 0x7ff000000406742b */ /* 0x000fd40000000006 */
[----:B------:R-:W-:Y:S02]  /*9ff0*/  FSEL R4, R6, RZ, P0 ;  /* 0x000000ff06047208 */ /* 0x000fe40000000000 */
[----:B------:R-:W-:-:S07]  /*a000*/  FSEL R5, R7, -QNAN , P0 ;  /* 0xfff0000007057808 */ /* 0x000fce0000000000 */
.L_x_43805:
[----:B------:R-:W-:Y:S05]  /*a010*/  BSYNC.RECONVERGENT B0 ;  /* 0x0000000000007941 */ /* 0x000fea0003800200 */
.L_x_43803:
        /* <DEDUP_REMOVED lines=22> */
.L_x_43807:
[----:B------:R-:W-:Y:S05]  /*a180*/  BSYNC.RECONVERGENT B3 ;  /* 0x0000000000037941 */ /* 0x000fea0003800200 */
.L_x_43806:
[----:B------:R-:W-:Y:S01]  /*a190*/  DMUL R10, R6, R6 ;  /* 0x00000006060a7228 */ /* 0x000fe20000000000 */
[----:B------:R-:W-:Y:S01]  /*a1a0*/  IMAD.MOV.U32 R12, RZ, RZ, -0x2449a4b7 ;  /* 0xdbb65b49ff0c7424 */ /* 0x000fe200078e00ff */
[----:B------:R-:W-:Y:S01]  /*a1b0*/  UMOV UR4, 0x2a25ff7e ;  /* 0x2a25ff7e00047882 */ /* 0x000fe20000000000 */
[----:B------:R-:W-:Y:S01]  /*a1c0*/  IMAD.MOV.U32 R13, RZ, RZ, 0x3f2d3b63 ;  /* 0x3f2d3b63ff0d7424 */ /* 0x000fe200078e00ff */
[----:B------:R-:W-:Y:S01]  /*a1d0*/  UMOV UR5, 0x3ef53e1d ;  /* 0x3ef53e1d00057882 */ /* 0x000fe20000000000 */
[----:B------:R-:W-:Y:S01]  /*a1e0*/  ISETP.GE.AND P2, PT, R17, RZ, PT ;  /* 0x000000ff1100720c */ /* 0x000fe20003f46270 */
[----:B------:R-:W-:Y:S01]  /*a1f0*/  @P1 IMAD.MOV.U32 R14, RZ, RZ, 0x54442d18 ;  /* 0x54442d18ff0e1424 */ /* 0x000fe200078e00ff */
[----:B------:R-:W-:Y:S01]  /*a200*/  DSETP.NEU.AND P3, PT, R8, RZ, PT ;  /* 0x000000ff0800722a */ /* 0x000fe20003f6d000 */
[----:B------:R-:W-:Y:S01]  /*a210*/  @P1 IMAD.MOV.U32 R15, RZ, RZ, 0x400921fb ;  /* 0x400921fbff0f1424 */ /* 0x000fe200078e00ff */
[----:B------:R-:W-:Y:S01]  /*a220*/  DFMA R12, R10, -UR4, R12 ;  /* 0x800000040a0c7c2b */ /* 0x000fe2000800000c */
[----:B------:R-:W-:Y:S01]  /*a230*/  UMOV UR4, 0x8dde082e ;  /* 0x8dde082e00047882 */ /* 0x000fe20000000000 */
[----:B------:R-:W-:Y:S01]  /*a240*/  UMOV UR5, 0x3f531278 ;  /* 0x3f53127800057882 */ /* 0x000fe20000000000 */
[----:B------:R-:W-:Y:S01]  /*a250*/  @!P1 PLOP3.LUT P0, PT, P2, PT, PT, 0x80, 0x8 ;  /* 0x000000000008981c */ /* 0x000fe2000170f070 */
[----:B------:R-:W-:-:S04]  /*a260*/  DADD R4, R4, 1 ;  /* 0x3ff0000004047429 */ /* 0x000fc80000000000 */
        /* <DEDUP_REMOVED lines=78> */
.L_x_43798:
[----:B------:R-:W-:-:S14]  /*a750*/  DSETP.NEU.AND P0, PT, R8, 1, PT ;  /* 0x3ff000000800742a */ /* 0x000fdc0003f0d000 */
[----:B------:R-:W-:Y:S05]  /*a760*/  @P0 BRA `(.L_x_43808) ;  /* 0x00000014000c0947 */ /* 0x000fea0003800000 */
[----:B------:R-:W-:Y:S01]  /*a770*/  UMOV UR4, 0x6a3f9475 ;  /* 0x6a3f947500047882 */ /* 0x000fe20000000000 */
[----:B------:R-:W-:Y:S02]  /*a780*/  UMOV UR5, 0x20ca2fe7 ;  /* 0x20ca2fe700057882 */ /* 0x000fe40000000000 */
[----:B------:R-:W-:-:S14]  /*a790*/  DSETP.GEU.AND P0, PT, R10, UR4, PT ;  /* 0x000000040a007e2a */ /* 0x000fdc000bf0e000 */
[----:B------:R-:W-:Y:S05]  /*a7a0*/  @P0 BRA `(.L_x_43809) ;  /* 0x0000000400600947 */ /* 0x000fea0003800000 */
[----:B0-----:R-:W-:Y:S01]  /*a7b0*/  DMUL R4, R10, R10 ;  /* 0x0000000a0a047228 */ /* 0x001fe20000000000 */
        /* <DEDUP_REMOVED lines=11> */
[----:B------:R-:W-:-:S02]  /*a870*/  IMAD.MOV.U32 R3, RZ, RZ, 0x4002d97c ;  /* 0x4002d97cff037424 */ /* 0x000fc400078e00ff */
[----:B-1-3--:R-:W-:Y:S02]  /*a880*/  IMAD.MOV.U32 R0, RZ, RZ, 0x7f3321d2 ;  /* 0x7f3321d2ff007424 */ /* 0x00afe400078e00ff */
        /* <DEDUP_REMOVED lines=59> */
[----:B------:R-:W-:Y:S02]  /*ac40*/  FSEL R13, R3, 1.8213495016098022461, !P0 ;  /* 0x3fe921fb030d7808 */ /* 0x000fe40004000000 */
[----:B------:R-:W-:-:S03]  /*ac50*/  FSEL R3, R0, 3.37028055040000000000e+12, !P0 ;  /* 0x54442d1800037808 */ /* 0x000fc60004000000 */
[----:B------:R-:W-:Y:S02]  /*ac60*/  @P1 FSEL R4, R6, R8, !P0 ;  /* 0x0000000806041208 */ /* 0x000fe40004000000 */
[----:B------:R-:W-:Y:S01]  /*ac70*/  @P1 FSEL R5, R7, R9, !P0 ;  /* 0x0000000907051208 */ /* 0x000fe20004000000 */
[C-C-:B------:R-:W-:Y:S02]  /*ac80*/  DADD R8, |R16|.reuse, |R18|.reuse ;  /* 0x0000000010087229 */ /* 0x140fe40000000612 */
        /* <DEDUP_REMOVED lines=10> */
.L_x_43809:
[----:B0-----:R-:W-:Y:S01]  /*ad30*/  DMUL R4, R10, R10 ;  /* 0x0000000a0a047228 */ /* 0x001fe20000000000 */
        /* <DEDUP_REMOVED lines=18> */
[----:B-1-3--:R-:W-:-:S05]  /*ae60*/  FFMA R0, RZ, R15, R7 ;  /* 0x0000000fff007223 */ /* 0x00afca0000000007 */
        /* <DEDUP_REMOVED lines=8> */
.L_x_43813:
[----:B------:R-:W-:Y:S05]  /*aef0*/  BSYNC.RECONVERGENT B4 ;  /* 0x0000000000047941 */ /* 0x000fea0003800200 */
.L_x_43812:
        /* <DEDUP_REMOVED lines=30> */
.L_x_43811:
[----:B------:R-:W-:-:S10]  /*b0e0*/  DADD R6, R4, 1 ;  /* 0x3ff0000004067429 */ /* 0x000fd40000000000 */
[----:B------:R-:W-:Y:S01]  /*b0f0*/  ISETP.GT.AND P0, PT, R7, 0xfffff, PT ;  /* 0x000fffff0700780c */ /* 0x000fe20003f04270 */
[--C-:B------:R-:W-:Y:S02]  /*b100*/  IMAD.MOV.U32 R8, RZ, RZ, R6.reuse ;  /* 0x000000ffff087224 */ /* 0x100fe400078e0006 */
[--C-:B------:R-:W-:Y:S02]  /*b110*/  IMAD.MOV.U32 R9, RZ, RZ, R7.reuse ;  /* 0x000000ffff097224 */ /* 0x100fe400078e0007 */
[----:B-1-3--:R-:W-:Y:S02]  /*b120*/  IMAD.MOV.U32 R0, RZ, RZ, R7 ;  /* 0x000000ffff007224 */ /* 0x00afe400078e0007 */
[----:B------:R-:W-:-:S06]  /*b130*/  IMAD.MOV.U32 R14, RZ, RZ, R6 ;  /* 0x000000ffff0e7224 */ /* 0x000fcc00078e0006 */
        /* <DEDUP_REMOVED lines=72> */
.L_x_43815:
[----:B------:R-:W-:Y:S01]  /*b5c0*/  IMAD.MOV.U32 R6, RZ, RZ, 0x0 ;  /* 0x00000000ff067424 */ /* 0x000fe200078e00ff */
[----:B------:R-:W-:Y:S01]  /*b5d0*/  LOP3.LUT P0, RZ, R9, 0x7fffffff, RZ, 0xc0, !PT ;  /* 0x7fffffff09ff7812 */ /* 0x000fe2000780c0ff */
[----:B------:R-:W-:-:S06]  /*b5e0*/  IMAD.MOV.U32 R7, RZ, RZ, 0x7ff00000 ;  /* 0x7ff00000ff077424 */ /* 0x000fcc00078e00ff */
[----:B------:R-:W-:-:S10]  /*b5f0*/  DFMA R6, R8, R6, +INF ;  /* 0x7ff000000806742b */ /* 0x000fd40000000006 */
[----:B------:R-:W-:Y:S02]  /*b600*/  FSEL R6, R6, RZ, P0 ;  /* 0x000000ff06067208 */ /* 0x000fe40000000000 */
[----:B------:R-:W-:-:S07]  /*b610*/  FSEL R7, R7, -QNAN , P0 ;  /* 0xfff0000007077808 */ /* 0x000fce0000000000 */
.L_x_43814:
[----:B------:R-:W-:Y:S05]  /*b620*/  BSYNC.RECONVERGENT B3 ;  /* 0x0000000000037941 */ /* 0x000fea0003800200 */
.L_x_43810:
        /* <DEDUP_REMOVED lines=87> */
.L_x_43808:
[C-C-:B------:R-:W-:Y:S01]  /*bba0*/  DSETP.MIN.AND P0, P2, R8.reuse, R10.reuse, PT ;  /* 0x0000000a0800722a */ /* 0x140fe20003a00000 */
[----:B01-3--:R-:W-:Y:S01]  /*bbb0*/  IMAD.MOV.U32 R0, RZ, RZ, R8 ;  /* 0x000000ffff007224 */ /* 0x00bfe200078e0008 */
[----:B------:R-:W-:Y:S01]  /*bbc0*/  DSETP.MAX.AND P3, P4, R8, R10, PT ;  /* 0x0000000a0800722a */ /* 0x000fe20003c6f000 */
[----:B------:R-:W-:Y:S01]  /*bbd0*/  IMAD.MOV.U32 R5, RZ, RZ, R10 ;  /* 0x000000ffff057224 */ /* 0x000fe200078e000a */
[----:B------:R-:W-:Y:S01]  /*bbe0*/  UMOV UR4, 0x4ad4b81f ;  /* 0x4ad4b81f00047882 */ /* 0x000fe20000000000 */
[----:B------:R-:W-:Y:S01]  /*bbf0*/  IMAD.MOV.U32 R3, RZ, RZ, R9 ;  /* 0x000000ffff037224 */ /* 0x000fe200078e0009 */
[----:B------:R-:W-:Y:S01]  /*bc00*/  UMOV UR5, 0x358dee7a ;  /* 0x358dee7a00057882 */ /* 0x000fe20000000000 */
[--C-:B------:R-:W-:Y:S01]  /*bc10*/  IMAD.MOV.U32 R48, RZ, RZ, R11.reuse ;  /* 0x000000ffff307224 */ /* 0x100fe200078e000b */
[----:B------:R-:W-:Y:S01]  /*bc20*/  SEL R4, R0, R5, P0 ;  /* 0x0000000500047207 */ /* 0x000fe20000000000 */
[----:B------:R-:W-:-:S03]  /*bc30*/  IMAD.MOV.U32 R0, RZ, RZ, R11 ;  /* 0x000000ffff007224 */ /* 0x000fc600078e000b */
[C---:B------:R-:W-:Y:S02]  /*bc40*/  FSEL R7, R3.reuse, R48, P3 ;  /* 0x0000003003077208 */ /* 0x040fe40001800000 */
[----:B------:R-:W-:Y:S01]  /*bc50*/  FSEL R5, R3, R0, P0 ;  /* 0x0000000003057208 */ /* 0x000fe20000000000 */
[----:B------:R-:W-:Y:S01]  /*bc60*/  IMAD.MOV.U32 R3, RZ, RZ, R10 ;  /* 0x000000ffff037224 */ /* 0x000fe200078e000a */
[----:B------:R-:W-:Y:S01]  /*bc70*/  @P2 LOP3.LUT R5, R0, 0x80000, RZ, 0xfc, !PT ;  /* 0x0008000000052812 */ /* 0x000fe200078efcff */
[----:B------:R-:W-:Y:S01]  /*bc80*/  IMAD.MOV.U32 R0, RZ, RZ, R8 ;  /* 0x000000ffff007224 */ /* 0x000fe200078e0008 */
[----:B------:R-:W-:-:S04]  /*bc90*/  @P4 LOP3.LUT R7, R48, 0x80000, RZ, 0xfc, !PT ;  /* 0x0008000030074812 */ /* 0x000fc800078efcff */
[----:B------:R-:W-:Y:S01]  /*bca0*/  SEL R6, R0, R3, P3 ;  /* 0x0000000300067207 */ /* 0x000fe20001800000 */
[----:B------:R-:W-:Y:S01]  /*bcb0*/  DSETP.GEU.AND P0, PT, R4, UR4, PT ;  /* 0x0000000404007e2a */ /* 0x000fe2000bf0e000 */
[----:B------:R-:W-:Y:S01]  /*bcc0*/  UMOV UR4, 0xc57e649a ;  /* 0xc57e649a00047882 */ /* 0x000fe20000000000 */
[----:B------:R-:W-:-:S03]  /*bcd0*/  UMOV UR5, 0x4a511b0e ;  /* 0x4a511b0e00057882 */ /* 0x000fc60000000000 */
        /* <DEDUP_REMOVED lines=39> */
[----:B------:R-:W-:Y:S01]  /*bf50*/  DFMA R48, R52, R48, R14 ;  /* 0x000000303430722b */ /* 0x000fe2000000000e */
[----:B------:R-:W-:-:S07]  /*bf60*/  LOP3.LUT R15, R0, 0x100000, RZ, 0xfc, !PT ;  /* 0x00100000000f7812 */ /* 0x000fce00078efcff */
[----:B------:R-:W-:-:S08]  /*bf70*/  DMUL R48, R50, R48 ;  /* 0x0000003032307228 */ /* 0x000fd00000000000 */
        /* <DEDUP_REMOVED lines=78> */
.L_x_43818:
[----:B------:R-:W-:Y:S01]  /*c460*/  IMAD.MOV.U32 R6, RZ, RZ, 0x0 ;  /* 0x00000000ff067424 */ /* 0x000fe200078e00ff */
[----:B------:R-:W-:Y:S01]  /*c470*/  LOP3.LUT P0, RZ, R5, 0x7fffffff, RZ, 0xc0, !PT ;  /* 0x7fffffff05ff7812 */ /* 0x000fe2000780c0ff */
[----:B------:R-:W-:-:S06]  /*c480*/  IMAD.MOV.U32 R7, RZ, RZ, 0x7ff00000 ;  /* 0x7ff00000ff077424 */ /* 0x000fcc00078e00ff */
[----:B------:R-:W-:-:S10]  /*c490*/  DFMA R6, R4, R6, +INF ;  /* 0x7ff000000406742b */ /* 0x000fd40000000006 */
[----:B------:R-:W-:Y:S02]  /*c4a0*/  FSEL R4, R6, RZ, P0 ;  /* 0x000000ff06047208 */ /* 0x000fe40000000000 */
[----:B------:R-:W-:-:S07]  /*c4b0*/  FSEL R5, R7, -QNAN , P0 ;  /* 0xfff0000007057808 */ /* 0x000fce0000000000 */
.L_x_43819:
[----:B------:R-:W-:Y:S05]  /*c4c0*/  BSYNC.RECONVERGENT B0 ;  /* 0x0000000000007941 */ /* 0x000fea0003800200 */
.L_x_43817:
        /* <DEDUP_REMOVED lines=21> */
.L_x_43821:
[----:B------:R-:W-:Y:S05]  /*c620*/  BSYNC.RECONVERGENT B3 ;  /* 0x0000000000037941 */ /* 0x000fea0003800200 */
.L_x_43820:
        /* <DEDUP_REMOVED lines=12> */
[----:B------:R-:W-:-:S05]  /*c6f0*/  @!P1 PLOP3.LUT P0, PT, P2, PT, PT, 0x80, 0x8 ;  /* 0x000000000008981c */ /* 0x000fca000170f070 */
        /* <DEDUP_REMOVED lines=78> */
.L_x_43816:
        /* <DEDUP_REMOVED lines=33> */
.L_x_43826:
[----:B------:R-:W-:Y:S05]  /*cdf0*/  BSYNC.RECONVERGENT B4 ;  /* 0x0000000000047941 */ /* 0x000fea0003800200 */
.L_x_43825:
        /* <DEDUP_REMOVED lines=30> */
.L_x_43824:
[----:B------:R-:W-:-:S10]  /*cfe0*/  DADD R4, R4, 1 ;  /* 0x3ff0000004047429 */ /* 0x000fd40000000000 */
[----:B------:R-:W-:Y:S01]  /*cff0*/  ISETP.GT.AND P0, PT, R5, 0xfffff, PT ;  /* 0x000fffff0500780c */ /* 0x000fe20003f04270 */
[--C-:B------:R-:W-:Y:S02]  /*d000*/  IMAD.MOV.U32 R6, RZ, RZ, R4.reuse ;  /* 0x000000ffff067224 */ /* 0x100fe400078e0004 */
[--C-:B------:R-:W-:Y:S02]  /*d010*/  IMAD.MOV.U32 R7, RZ, RZ, R5.reuse ;  /* 0x000000ffff077224 */ /* 0x100fe400078e0005 */
[----:B------:R-:W-:Y:S02]  /*d020*/  IMAD.MOV.U32 R0, RZ, RZ, R5 ;  /* 0x000000ffff007224 */ /* 0x000fe400078e0005 */
        /* <DEDUP_REMOVED lines=73> */
.L_x_43828:
[----:B------:R-:W-:Y:S01]  /*d4c0*/  IMAD.MOV.U32 R4, RZ, RZ, 0x0 ;  /* 0x00000000ff047424 */ /* 0x000fe200078e00ff */
[----:B------:R-:W-:Y:S01]  /*d4d0*/  LOP3.LUT P0, RZ, R7, 0x7fffffff, RZ, 0xc0, !PT ;  /* 0x7fffffff07ff7812 */ /* 0x000fe2000780c0ff */
[----:B------:R-:W-:-:S06]  /*d4e0*/  IMAD.MOV.U32 R5, RZ, RZ, 0x7ff00000 ;  /* 0x7ff00000ff057424 */ /* 0x000fcc00078e00ff */
[----:B------:R-:W-:-:S10]  /*d4f0*/  DFMA R4, R6, R4, +INF ;  /* 0x7ff000000604742b */ /* 0x000fd40000000004 */
[----:B------:R-:W-:Y:S02]  /*d500*/  FSEL R4, R4, RZ, P0 ;  /* 0x000000ff04047208 */ /* 0x000fe40000000000 */
[----:B------:R-:W-:-:S07]  /*d510*/  FSEL R5, R5, -QNAN , P0 ;  /* 0xfff0000005057808 */ /* 0x000fce0000000000 */
.L_x_43827:
[----:B------:R-:W-:Y:S05]  /*d520*/  BSYNC.RECONVERGENT B3 ;  /* 0x0000000000037941 */ /* 0x000fea0003800200 */
.L_x_43823:
        /* <DEDUP_REMOVED lines=22> */
.L_x_43830:
[----:B------:R-:W-:Y:S05]  /*d690*/  BSYNC.RECONVERGENT B3 ;  /* 0x0000000000037941 */ /* 0x000fea0003800200 */
.L_x_43829:
        /* <DEDUP_REMOVED lines=13> */
[----:B------:R-:W-:-:S04]  /*d770*/  DMUL R4, R4, 0.5 ;  /* 0x3fe0000004047828 */ /* 0x000fc80000000000 */
        /* <DEDUP_REMOVED lines=78> */
.L_x_43822:
        /* <DEDUP_REMOVED lines=82> */
.L_x_43833:
[----:B------:R-:W-:Y:S01]  /*e180*/  IMAD.MOV.U32 R6, RZ, RZ, 0x0 ;  /* 0x00000000ff067424 */ /* 0x000fe200078e00ff */
[----:B------:R-:W-:Y:S01]  /*e190*/  LOP3.LUT P0, RZ, R5, 0x7fffffff, RZ, 0xc0, !PT ;  /* 0x7fffffff05ff7812 */ /* 0x000fe2000780c0ff */
[----:B------:R-:W-:-:S06]  /*e1a0*/  IMAD.MOV.U32 R7, RZ, RZ, 0x7ff00000 ;  /* 0x7ff00000ff077424 */ /* 0x000fcc00078e00ff */
[----:B------:R-:W-:-:S10]  /*e1b0*/  DFMA R6, R4, R6, +INF ;  /* 0x7ff000000406742b */ /* 0x000fd40000000006 */
[----:B------:R-:W-:Y:S02]  /*e1c0*/  FSEL R4, R6, RZ, P0 ;  /* 0x000000ff06047208 */ /* 0x000fe40000000000 */
[----:B------:R-:W-:-:S07]  /*e1d0*/  FSEL R5, R7, -QNAN , P0 ;  /* 0xfff0000007057808 */ /* 0x000fce0000000000 */
.L_x_43834:
[----:B------:R-:W-:Y:S05]  /*e1e0*/  BSYNC.RECONVERGENT B0 ;  /* 0x0000000000007941 */ /* 0x000fea0003800200 */
.L_x_43832:
        /* <DEDUP_REMOVED lines=21> */
.L_x_43836:
[----:B------:R-:W-:Y:S05]  /*e340*/  BSYNC.RECONVERGENT B3 ;  /* 0x0000000000037941 */ /* 0x000fea0003800200 */
.L_x_43835:
        /* <DEDUP_REMOVED lines=92> */
.L_x_43831:
[----:B------:R-:W-:Y:S01]  /*e910*/  LOP3.LUT R5, R9, 0xfffffff8, RZ, 0xc0, !PT ;  /* 0xfffffff809057812 */ /* 0x000fe200078ec0ff */
[----:B------:R-:W-:Y:S01]  /*e920*/  IMAD.MOV.U32 R6, RZ, RZ, R8 ;  /* 0x000000ffff067224 */ /* 0x000fe200078e0008 */
[----:B------:R-:W-:Y:S01]  /*e930*/  LOP3.LUT R13, R11, 0xfffffff8, RZ, 0xc0, !PT ;  /* 0xfffffff80b0d7812 */ /* 0x000fe200078ec0ff */
[----:B------:R-:W-:Y:S01]  /*e940*/  IMAD.MOV.U32 R7, RZ, RZ, R9 ;  /* 0x000000ffff077224 */ /* 0x000fe200078e0009 */
[----:B------:R-:W-:Y:S01]  /*e950*/  BSSY.RECONVERGENT B0, `(.L_x_43837) ;  /* 0x0000072000007945 */ /* 0x000fe20003800200 */
[----:B------:R-:W-:Y:S02]  /*e960*/  IMAD.MOV.U32 R4, RZ, RZ, RZ ;  /* 0x000000ffff047224 */ /* 0x000fe400078e00ff */
[----:B------:R-:W-:Y:S02]  /*e970*/  IMAD.MOV.U32 R8, RZ, RZ, R10 ;  /* 0x000000ffff087224 */ /* 0x000fe400078e000a */
[----:B------:R-:W-:Y:S02]  /*e980*/  IMAD.MOV.U32 R9, RZ, RZ, R11 ;  /* 0x000000ffff097224 */ /* 0x000fe400078e000b */
[----:B------:R-:W-:Y:S01]  /*e990*/  IMAD.MOV.U32 R12, RZ, RZ, RZ ;  /* 0x000000ffff0c7224 */ /* 0x000fe200078e00ff */
[C---:B------:R-:W-:Y:S01]  /*e9a0*/  DADD R6, -R4.reuse, R6 ;  /* 0x0000000004067229 */ /* 0x040fe20000000106 */
[----:B------:R-:W-:Y:S01]  /*e9b0*/  IMAD.MOV.U32 R66, RZ, RZ, RZ ;  /* 0x000000ffff427224 */ /* 0x000fe200078e00ff */
[----:B------:R-:W-:-:S02]  /*e9c0*/  DADD R56, R4, R4 ;  /* 0x0000000004387229 */ /* 0x000fc40000000004 */
[----:B------:R-:W-:Y:S02]  /*e9d0*/  DMUL R14, R4, R4 ;  /* 0x00000004040e7228 */ /* 0x000fe40000000000 */
[C---:B------:R-:W-:Y:S02]  /*e9e0*/  DADD R8, -R12.reuse, R8 ;  /* 0x000000000c087229 */ /* 0x040fe40000000108 */
[C---:B------:R-:W-:Y:S02]  /*e9f0*/  DMUL R62, R12.reuse, R12 ;  /* 0x0000000c0c3e7228 */ /* 0x040fe40000000000 */
[----:B------:R-:W-:Y:S01]  /*ea00*/  LOP3.LUT R5, R7, 0xfffffff8, RZ, 0xc0, !PT ;  /* 0xfffffff807057812 */ /* 0x000fe200078ec0ff */
[----:B------:R-:W-:-:S05]  /*ea10*/  DADD R58, R12, R12 ;  /* 0x000000000c3a7229 */ /* 0x000fca000000000c */
[----:B------:R-:W-:Y:S01]  /*ea20*/  LOP3.LUT R67, R9, 0xfffffff8, RZ, 0xc0, !PT ;  /* 0xfffffff809437812 */ /* 0x000fe200078ec0ff */
[----:B------:R-:W-:Y:S02]  /*ea30*/  DADD R6, R6, -R4 ;  /* 0x0000000006067229 */ /* 0x000fe40000000804 */
[C---:B------:R-:W-:Y:S02]  /*ea40*/  DMUL R10, R4.reuse, R56 ;  /* 0x00000038040a7228 */ /* 0x040fe40000000000 */
[----:B------:R-:W-:Y:S02]  /*ea50*/  DMUL R12, R4, R4 ;  /* 0x00000004040c7228 */ /* 0x000fe40000000000 */
[----:B------:R-:W-:Y:S02]  /*ea60*/  DADD R8, R8, -R66 ;  /* 0x0000000008087229 */ /* 0x000fe40000000842 */
[----:B------:R-:W-:Y:S02]  /*ea70*/  DADD R4, R4, R4 ;  /* 0x0000000004047229 */ /* 0x000fe40000000004 */
[----:B------:R-:W-:-:S02]  /*ea80*/  DADD R60, R66, R66 ;  /* 0x00000000423c7229 */ /* 0x000fc40000000042 */
[C---:B------:R-:W-:Y:S02]  /*ea90*/  DMUL R64, R66.reuse, R58 ;  /* 0x0000003a42407228 */ /* 0x040fe40000000000 */
[----:B------:R-:W-:Y:S02]  /*eaa0*/  DMUL R66, R66, R66 ;  /* 0x0000004242427228 */ /* 0x000fe40000000000 */
[----:B------:R-:W-:Y:S02]  /*eab0*/  DMUL R56, R6, R56 ;  /* 0x0000003806387228 */ /* 0x000fe40000000000 */
[----:B------:R-:W-:Y:S02]  /*eac0*/  DMUL R58, R8, R58 ;  /* 0x0000003a083a7228 */ /* 0x000fe40000000000 */
[C---:B------:R-:W-:Y:S02]  /*ead0*/  DMUL R48, R6.reuse, R4 ;  /* 0x0000000406307228 */ /* 0x040fe40000000000 */
[----:B------:R-:W-:-:S02]  /*eae0*/  DMUL R50, R6, R6 ;  /* 0x0000000606327228 */ /* 0x000fc40000000000 */
[C---:B------:R-:W-:Y:S02]  /*eaf0*/  DMUL R60, R8.reuse, R60 ;  /* 0x0000003c083c7228 */ /* 0x040fe40000000000 */
[----:B------:R-:W-:-:S11]  /*eb00*/  DMUL R52, R8, R8 ;  /* 0x0000000808347228 */ /* 0x000fd60000000000 */
.L_x_43838:
        /* <DEDUP_REMOVED lines=29> */
[----:B------:R-:W-:-:S03]  /*ece0*/  DSETP.GEU.AND P5, PT, R8, R56, PT ;  /* 0x000000380800722a */ /* 0x000fc60003fae000 */
[----:B------:R-:W-:Y:S02]  /*ecf0*/  IMAD.MOV.U32 R13, RZ, RZ, R12 ;  /* 0x000000ffff0d7224 */ /* 0x000fe400078e000c */
[----:B------:R-:W-:Y:S01]  /*ed00*/  IMAD.MOV.U32 R12, RZ, RZ, R5 ;  /* 0x000000ffff0c7224 */ /* 0x000fe200078e0005 */
[----:B------:R-:W-:Y:S01]  /*ed10*/  FSEL R15, R57, R9, P5 ;  /* 0x00000009390f7208 */ /* 0x000fe20002800000 */
[----:B------:R-:W-:Y:S01]  /*ed20*/  DSETP.GEU.AND P2, PT, R6, R66, P5 ;  /* 0x000000420600722a */ /* 0x000fe20002f4e000 */
        /* <DEDUP_REMOVED lines=13> */
[----:B------:R-:W-:-:S02]  /*ee00*/  IMAD.MOV.U32 R57, RZ, RZ, R56 ;  /* 0x000000ffff397224 */ /* 0x000fc400078e0038 */
[----:B------:R-:W-:Y:S01]  /*ee10*/  IMAD.MOV.U32 R56, RZ, RZ, R7 ;  /* 0x000000ffff387224 */ /* 0x000fe200078e0007 */
        /* <DEDUP_REMOVED lines=38> */
.L_x_43837:
        /* <DEDUP_REMOVED lines=36> */
[----:B------:R-:W-:-:S07]  /*f2c0*/  IMAD.MOV.U32 R7, RZ, RZ, R5 ;  /* 0x000000ffff077224 */ /* 0x000fce00078e0005 */
[----:B------:R-:W-:Y:S05]  /*f2d0*/  CALL.REL.NOINC `($__internal_85_$__cuda_sm20_div_rn_f64_full) ;  /* 0x0000025c00007944 */ /* 0x000fea0003c00000 */
.L_x_43842:
[----:B------:R-:W-:Y:S05]  /*f2e0*/  BSYNC.RECONVERGENT B4 ;  /* 0x0000000000047941 */ /* 0x000fea0003800200 */
.L_x_43841:
        /* <DEDUP_REMOVED lines=30> */
.L_x_43840:
[----:B------:R-:W-:-:S10]  /*f4d0*/  DADD R4, R4, 1 ;  /* 0x3ff0000004047429 */ /* 0x000fd40000000000 */
[----:B------:R-:W-:Y:S01]  /*f4e0*/  ISETP.GT.AND P0, PT, R5, 0xfffff, PT ;  /* 0x000fffff0500780c */ /* 0x000fe20003f04270 */
[----:B------:R-:W-:Y:S02]  /*f4f0*/  IMAD.MOV.U32 R6, RZ, RZ, R4 ;  /* 0x000000ffff067224 */ /* 0x000fe400078e0004 */
[--C-:B------:R-:W-:Y:S02]  /*f500*/  IMAD.MOV.U32 R7, RZ, RZ, R5.reuse ;  /* 0x000000ffff077224 */ /* 0x100fe400078e0005 */
        /* <DEDUP_REMOVED lines=73> */
.L_x_43844:
[----:B------:R-:W-:Y:S01]  /*f9a0*/  IMAD.MOV.U32 R4, RZ, RZ, 0x0 ;  /* 0x00000000ff047424 */ /* 0x000fe200078e00ff */
[----:B------:R-:W-:Y:S01]  /*f9b0*/  LOP3.LUT P0, RZ, R7, 0x7fffffff, RZ, 0xc0, !PT ;  /* 0x7fffffff07ff7812 */ /* 0x000fe2000780c0ff */
[----:B------:R-:W-:-:S06]  /*f9c0*/  IMAD.MOV.U32 R5, RZ, RZ, 0x7ff00000 ;  /* 0x7ff00000ff057424 */ /* 0x000fcc00078e00ff */
[----:B------:R-:W-:-:S10]  /*f9d0*/  DFMA R4, R6, R4, +INF ;  /* 0x7ff000000604742b */ /* 0x000fd40000000004 */
[----:B------:R-:W-:Y:S02]  /*f9e0*/  FSEL R4, R4, RZ, P0 ;  /* 0x000000ff04047208 */ /* 0x000fe40000000000 */
[----:B------:R-:W-:-:S07]  /*f9f0*/  FSEL R5, R5, -QNAN , P0 ;  /* 0xfff0000005057808 */ /* 0x000fce0000000000 */
.L_x_43843:
[----:B------:R-:W-:Y:S05]  /*fa00*/  BSYNC.RECONVERGENT B3 ;  /* 0x0000000000037941 */ /* 0x000fea0003800200 */
.L_x_43839:
[----:B------:R-:W-:Y:S01]  /*fa10*/  DADD R12, -RZ, |R18| ;  /* 0x00000000ff0c7229 */ /* 0x000fe20000000512 */
[----:B------:R-:W-:Y:S01]  /*fa20*/  IMAD.MOV.U32 R6, RZ, RZ, 0x1 ;  /* 0x00000001ff067424 */ /* 0x000fe200078e00ff */
[----:B------:R-:W-:Y:S01]  /*fa30*/  DADD R14, -RZ, |R16| ;  /* 0x00000000ff0e7229 */ /* 0x000fe20000000510 */
[----:B------:R-:W-:Y:S01]  /*fa40*/  BSSY.RECONVERGENT B3, `(.L_x_43845) ;  /* 0x0000019000037945 */ /* 0x000fe20003800200 */
[----:B------:R-:W-:-:S08]  /*fa50*/  DSETP.GEU.AND P1, PT, |R16|, |R18|, PT ;  /* 0x400000121000722a */ /* 0x000fd00003f2e200 */
[----:B------:R-:W-:Y:S02]  /*fa60*/  FSEL R9, R13, R15, !P1 ;  /* 0x0000000f0d097208 */ /* 0x000fe40004800000 */
[----:B------:R-:W-:Y:S02]  /*fa70*/  FSEL R8, R12, R14, !P1 ;  /* 0x0000000e0c087208 */ /* 0x000fe40004800000 */
[----:B------:R-:W0:Y:S01]  /*fa80*/  MUFU.RCP64H R7, R9 ;  /* 0x0000000900077308 */ /* 0x000e220000001800 */
[----:B------:R-:W-:Y:S02]  /*fa90*/  FSEL R14, R14, R12, !P1 ;  /* 0x0000000c0e0e7208 */ /* 0x000fe40004800000 */
[----:B------:R-:W-:-:S04]  /*faa0*/  FSEL R15, R15, R13, !P1 ;  /* 0x0000000d0f0f7208 */ /* 0x000fc80004800000 */
        /* <DEDUP_REMOVED lines=18> */
.L_x_43846:
[----:B------:R-:W-:Y:S05]  /*fbd0*/  BSYNC.RECONVERGENT B3 ;  /* 0x0000000000037941 */ /* 0x000fea0003800200 */
.L_x_43845:
        /* <DEDUP_REMOVED lines=91> */
.L_x_43797:
[----:B------:R-:W-:Y:S05]  /*10190*/  BSYNC.RECONVERGENT B2 ;  /* 0x0000000000027941 */ /* 0x000fea0003800200 */
.L_x_43790:
[C---:B------:R-:W-:Y:S02]  /*101a0*/  DMUL R10, R8.reuse, R24 ;  /* 0x00000018080a7228 */ /* 0x040fe40000000000 */
        /* <DEDUP_REMOVED lines=66> */
.L_x_43847:
        /* <DEDUP_REMOVED lines=28> */
[----:B------:R-:W-:Y:S05]  /*10790*/  CALL.REL.NOINC `($_ZN2at6native27unrolled_elementwise_kernelIZZZNS0_50_GLOBAL__N__2680c7bb_12_PowKernel_cu_7dd49032_300324pow_tensor_tensor_kernelERNS_18TensorIteratorBaseEENKUlvE_clEvENKUlvE6_clEvEUlN3c107complexIdEES9_E_St5arrayIPcLm3EELi4E23TrivialOffsetCalculatorILi2EjESE_ILi1EjENS0_6memory12LoadWithCastILi2EEENSH_13StoreWithCastILi1EEEEEviT_T0_T2_T3_T4_T5_$__internal_trig_reduction_slowpathd) ;  /* 0x0000024c005c7944 */ /* 0x000fea0003c00000 */
[----:B------:R-:W-:Y:S02]  /*107a0*/  IMAD.MOV.U32 R8, RZ, RZ, R4 ;  /* 0x000000ffff087224 */ /* 0x000fe400078e0004 */
[----:B------:R-:W-:-:S07]  /*107b0*/  IMAD.MOV.U32 R9, RZ, RZ, R5 ;  /* 0x000000ffff097224 */ /* 0x000fce00078e0005 */
.L_x_43852:
[----:B------:R-:W-:Y:S05]  /*107c0*/  BSYNC.RECONVERGENT B4 ;  /* 0x0000000000047941 */ /* 0x000fea0003800200 */
.L_x_43851:
[----:B------:R-:W-:-:S07]  /*107d0*/  VIADD R0, R3, 0x1 ;  /* 0x0000000103007836 */ /* 0x000fce0000000000 */
.L_x_43850:
[----:B------:R-:W-:Y:S05]  /*107e0*/  BSYNC.RECONVERGENT B3 ;  /* 0x0000000000037941 */ /* 0x000fea0003800200 */
.L_x_43849:
        /* <DEDUP_REMOVED lines=20> */
[----:B---3--:R-:W-:Y:S02]  /*10930*/  DFMA R12, R26, R16, R12 ;  /* 0x000000101a0c722b */ /* 0x008fe4000000000c */
[----:B------:R-:W-:-:S06]  /*10940*/  @!P1 DMUL R16, RZ, R10 ;  /* 0x0000000aff109228 */ /* 0x000fcc0000000000 */
        /* <DEDUP_REMOVED lines=34> */
.L_x_43854:
[----:B------:R-:W-:Y:S05]  /*10b70*/  BSYNC.RECONVERGENT B3 ;  /* 0x0000000000037941 */ /* 0x000fea0003800200 */
.L_x_43853:
        /* <DEDUP_REMOVED lines=30> */
.L_x_43848:
        /* <DEDUP_REMOVED lines=15> */
.L_x_43855:
        /* <DEDUP_REMOVED lines=64> */
.L_x_43858:
[----:B------:R-:W-:Y:S05]  /*11250*/  BSYNC.RECONVERGENT B0 ;  /* 0x0000000000007941 */ /* 0x000fea0003800200 */
.L_x_43857:
        /* <DEDUP_REMOVED lines=9> */
[----:B------:R-:W-:Y:S01]  /*112f0*/  @!P0 DMUL R48, RZ, R10 ;  /* 0x0000000aff308228 */ /* 0x000fe20000000000 */
[----:B------:R-:W-:-:S04]  /*11300*/  SHF.R.S32.HI R3, RZ, 0x1, R3 ;  /* 0x00000001ff037819 */ /* 0x000fc80000011403 */
[----:B------:R-:W-:-:S05]  /*11310*/  PRMT R9, R3, 0x9910, RZ ;  /* 0x0000991003097816 */ /* 0x000fca00000000ff */
        /* <DEDUP_REMOVED lines=28> */
.L_x_43862:
[----:B------:R-:W-:Y:S05]  /*114e0*/  BSYNC.RECONVERGENT B4 ;  /* 0x0000000000047941 */ /* 0x000fea0003800200 */
.L_x_43861:
[----:B------:R-:W-:-:S07]  /*114f0*/  VIADD R0, R3, 0x1 ;  /* 0x0000000103007836 */ /* 0x000fce0000000000 */
.L_x_43860:
[----:B------:R-:W-:Y:S05]  /*11500*/  BSYNC.RECONVERGENT B3 ;  /* 0x0000000000037941 */ /* 0x000fea0003800200 */
.L_x_43859:
        /* <DEDUP_REMOVED lines=23> */
[----:B------:R-:W-:Y:S02]  /*11680*/  DFMA R4, R52, R4, R26 ;  /* 0x000000043404722b */ /* 0x000fe4000000001a */
[----:B------:R-:W-:-:S06]  /*11690*/  @!P1 DMUL R26, RZ, R10 ;  /* 0x0000000aff1a9228 */ /* 0x000fcc0000000000 */
        /* <DEDUP_REMOVED lines=33> */
.L_x_43864:
[----:B------:R-:W-:Y:S05]  /*118b0*/  BSYNC.RECONVERGENT B3 ;  /* 0x0000000000037941 */ /* 0x000fea0003800200 */
.L_x_43863:
        /* <DEDUP_REMOVED lines=35> */
.L_x_43856:
        /* <DEDUP_REMOVED lines=43> */
[----:B------:R-:W-:Y:S02]  /*11da0*/  DFMA R6, R8, R6, 1 ;  /* 0x3ff000000806742b */ /* 0x000fe40000000006 */
[----:B------:R-:W-:-:S08]  /*11db0*/  @!P2 DMUL R8, RZ, R10 ;  /* 0x0000000aff08a228 */ /* 0x000fd00000000000 */
        /* <DEDUP_REMOVED lines=16> */
.L_x_43866:
[----:B------:R-:W-:Y:S05]  /*11ec0*/  BSYNC.RECONVERGENT B0 ;  /* 0x0000000000007941 */ /* 0x000fea0003800200 */
.L_x_43865:
        /* <DEDUP_REMOVED lines=26> */
.L_x_43870:
[----:B------:R-:W-:Y:S05]  /*12070*/  BSYNC.RECONVERGENT B4 ;  /* 0x0000000000047941 */ /* 0x000fea0003800200 */
.L_x_43869:
[----:B------:R-:W-:-:S07]  /*12080*/  VIADD R0, R3, 0x1 ;  /* 0x0000000103007836 */ /* 0x000fce0000000000 */
.L_x_43868:
[----:B------:R-:W-:Y:S05]  /*12090*/  BSYNC.RECONVERGENT B3 ;  /* 0x0000000000037941 */ /* 0x000fea0003800200 */
.L_x_43867:
        /* <DEDUP_REMOVED lines=17> */
[----:B0-----:R-:W-:Y:S01]  /*121b0*/  @!P1 DMUL R18, RZ, R10 ;  /* 0x0000000aff129228 */ /* 0x001fe20000000000 */
        /* <DEDUP_REMOVED lines=38> */
.L_x_43872:
[----:B------:R-:W-:Y:S05]  /*12420*/  BSYNC.RECONVERGENT B3 ;  /* 0x0000000000037941 */ /* 0x000fea0003800200 */
.L_x_43871:
        /* <DEDUP_REMOVED lines=12> */
[----:B------:R-:W-:Y:S01]  /*124f0*/  IMAD.MOV.U32 R0, RZ, RZ, 0x3da8ff83 ;  /* 0x3da8ff83ff007424 */ /* 0x000fe200078e00ff */
[----:B------:R-:W-:Y:S02]  /*12500*/  DMUL R8, R16, R8 ;  /* 0x0000000810087228 */ /* 0x000fe40000000000 */
        /* <DEDUP_REMOVED lines=17> */
.L_x_43789:
[----:B------:R-:W-:Y:S05]  /*12620*/  BSYNC.RECONVERGENT B1 ;  /* 0x0000000000017941 */ /* 0x000fea0003800200 */
.L_x_43788:
[----:B------:R-:W-:Y:S01]  /*12630*/  VIADD R48, R2, 0x80 ;  /* 0x0000008002307836 */ /* 0x000fe20000000000 */
[----:B------:R-:W-:Y:S01]  /*12640*/  BSSY.RECONVERGENT B1, `(.L_x_43873) ;  /* 0x0000a0f000017945 */ /* 0x000fe20003800200 */
[----:B--2--5:R-:W-:Y:S02]  /*12650*/  CS2R R18, SRZ ;  /* 0x0000000000127805 */ /* 0x024fe4000001ff00 */
[----:B----4-:R-:W-:Y:S02]  /*12660*/  CS2R R16, SRZ ;  /* 0x0000000000107805 */ /* 0x010fe4000001ff00 */
[----:B------:R-:W-:-:S13]  /*12670*/  ISETP.GE.AND P0, PT, R48, UR38, PT ;  /* 0x0000002630007c0c */ /* 0x000fda000bf06270 */
[----:B------:R-:W-:Y:S05]  /*12680*/  @P0 BRA `(.L_x_43874) ;  /* 0x000000a000280947 */ /* 0x000fea0003800000 */
[----:B-1-3--:R-:W-:Y:S01]  /*12690*/  DSETP.NAN.AND P0, PT, R30, R30, PT ;  /* 0x0000001e1e00722a */ /* 0x00afe20003f08000 */
        /* <DEDUP_REMOVED lines=17> */
[----:B0-----:R-:W-:Y:S01]  /*127b0*/  IMAD.MOV.U32 R0, RZ, RZ, R18 ;  /* 0x000000ffff007224 */ /* 0x001fe200078e0012 */
        /* <DEDUP_REMOVED lines=114> */
.L_x_43882:
        /* <DEDUP_REMOVED lines=22> */
.L_x_43885:
[----:B------:R-:W-:Y:S05]  /*13040*/  BSYNC.RECONVERGENT B4 ;  /* 0x0000000000047941 */ /* 0x000fea0003800200 */
.L_x_43884:
        /* <DEDUP_REMOVED lines=29> */
.L_x_43883:
[----:B------:R-:W-:Y:S05]  /*13220*/  BSYNC.RECONVERGENT B3 ;  /* 0x0000000000037941 */ /* 0x000fea0003800200 */
.L_x_43881:
        /* <DEDUP_REMOVED lines=22> */
.L_x_43887:
[----:B------:R-:W-:Y:S05]  /*13390*/  BSYNC.RECONVERGENT B3 ;  /* 0x0000000000037941 */ /* 0x000fea0003800200 */
.L_x_43886:
        /* <DEDUP_REMOVED lines=84> */
.L_x_43889:
[----:B------:R-:W-:Y:S02]  /*138e0*/  FSEL R6, RZ, 3.37028055040000000000e+12, P0 ;  /* 0x54442d18ff067808 */ /* 0x000fe40000000000 */
[----:B------:R-:W-:-:S07]  /*138f0*/  FSEL R7, RZ, 2.1426990032196044922, P0 ;  /* 0x400921fbff077808 */ /* 0x000fce0000000000 */
.L_x_43890:
[----:B------:R-:W-:Y:S05]  /*13900*/  BSYNC.RECONVERGENT B0 ;  /* 0x0000000000007941 */ /* 0x000fea0003800200 */
.L_x_43888:
[----:B------:R-:W-:Y:S01]  /*13910*/  DADD R28, |R28|, |R30| ;  /* 0x000000001c1c7229 */ /* 0x000fe2000000061e */
[----:B------:R-:W-:Y:S01]  /*13920*/  LOP3.LUT R31, R7, 0x80000000, R31, 0xb8, !PT ;  /* 0x80000000071f7812 */ /* 0x000fe200078eb81f */
[----:B------:R-:W-:-:S06]  /*13930*/  DMUL R4, R4, 0.5 ;  /* 0x3fe0000004047828 */ /* 0x000fcc0000000000 */
[----:B------:R-:W-:-:S06]  /*13940*/  DSETP.NAN.AND P0, PT, R28, R28, PT ;  /* 0x0000001c1c00722a */ /* 0x000fcc0003f08000 */
[----:B------:R-:W-:Y:S02]  /*13950*/  FSEL R6, R28, R6, P0 ;  /* 0x000000061c067208 */ /* 0x000fe40000000000 */
[----:B------:R-:W-:Y:S01]  /*13960*/  FSEL R7, R29, R31, P0 ;  /* 0x0000001f1d077208 */ /* 0x000fe20000000000 */
[----:B------:R-:W-:Y:S06]  /*13970*/  BRA `(.L_x_43891) ;  /* 0x0000006800307947 */ /* 0x000fec0003800000 */
.L_x_43880:
        /* <DEDUP_REMOVED lines=103> */
.L_x_43894:
[----:B------:R-:W-:Y:S05]  /*13ff0*/  BSYNC.RECONVERGENT B0 ;  /* 0x0000000000007941 */ /* 0x000fea0003800200 */
.L_x_43893:
[----:B------:R-:W-:Y:S04]  /*14000*/  BSSY.RECONVERGENT B3, `(.L_x_43895) ;  /* 0x0000008000037945 */ /* 0x000fe80003800200 */
[----:B------:R-:W-:Y:S05]  /*14010*/  @P4 BRA P5, `(.L_x_43896) ;  /* 0x0000000000184947 */ /* 0x000fea0002800000 */
[----:B------:R-:W-:Y:S01]  /*14020*/  IMAD.MOV.U32 R6, RZ, RZ, R16 ;  /* 0x000000ffff067224 */ /* 0x000fe200078e0010 */
[----:B------:R-:W-:Y:S01]  /*14030*/  MOV R0, 0x14080 ;  /* 0x0001408000007802 */ /* 0x000fe20000000f00 */
[----:B------:R-:W-:Y:S02]  /*14040*/  IMAD.MOV.U32 R7, RZ, RZ, R17 ;  /* 0x000000ffff077224 */ /* 0x000fe400078e0011 */
[----:B------:R-:W-:Y:S02]  /*14050*/  IMAD.MOV.U32 R12, RZ, RZ, R18 ;  /* 0x000000ffff0c7224 */ /* 0x000fe400078e0012 */
[----:B------:R-:W-:-:S07]  /*14060*/  IMAD.MOV.U32 R3, RZ, RZ, R19 ;  /* 0x000000ffff037224 */ /* 0x000fce00078e0013 */
[----:B------:R-:W-:Y:S05]  /*14070*/  CALL.REL.NOINC `($__internal_85_$__cuda_sm20_div_rn_f64_full) ;  /* 0x0000020c00987944 */ /* 0x000fea0003c00000 */
.L_x_43896:
[----:B------:R-:W-:Y:S05]  /*14080*/  BSYNC.RECONVERGENT B3 ;  /* 0x0000000000037941 */ /* 0x000fea0003800200 */
.L_x_43895:
        /* <DEDUP_REMOVED lines=84> */
.L_x_43898:
[----:B------:R-:W-:Y:S02]  /*145d0*/  FSEL R6, RZ, 3.37028055040000000000e+12, P0 ;  /* 0x54442d18ff067808 */ /* 0x000fe40000000000 */
[----:B------:R-:W-:-:S07]  /*145e0*/  FSEL R7, RZ, 2.1426990032196044922, P0 ;  /* 0x400921fbff077808 */ /* 0x000fce0000000000 */
.L_x_43899:
[----:B------:R-:W-:Y:S05]  /*145f0*/  BSYNC.RECONVERGENT B0 ;  /* 0x0000000000007941 */ /* 0x000fea0003800200 */
.L_x_43897:
[----:B------:R-:W-:Y:S01]  /*14600*/  DADD R28, |R28|, |R30| ;  /* 0x000000001c1c7229 */ /* 0x000fe2000000061e */
[----:B------:R-:W-:Y:S01]  /*14610*/  LOP3.LUT R31, R7, 0x80000000, R31, 0xb8, !PT ;  /* 0x80000000071f7812 */ /* 0x000fe200078eb81f */
[----:B------:R-:W-:-:S06]  /*14620*/  DMUL R4, R4, 0.5 ;  /* 0x3fe0000004047828 */ /* 0x000fcc0000000000 */
[----:B------:R-:W-:-:S06]  /*14630*/  DSETP.NAN.AND P0, PT, R28, R28, PT ;  /* 0x0000001c1c00722a */ /* 0x000fcc0003f08000 */
[----:B------:R-:W-:Y:S02]  /*14640*/  FSEL R6, R28, R6, P0 ;  /* 0x000000061c067208 */ /* 0x000fe40000000000 */
[----:B------:R-:W-:Y:S01]  /*14650*/  FSEL R7, R29, R31, P0 ;  /* 0x0000001f1d077208 */ /* 0x000fe20000000000 */
[----:B------:R-:W-:Y:S06]  /*14660*/  BRA `(.L_x_43891) ;  /* 0x0000005800f47947 */ /* 0x000fec0003800000 */
.L_x_43892:
[----:B------:R-:W-:Y:S01]  /*14670*/  LOP3.LUT R5, R19, 0xfffffff8, RZ, 0xc0, !PT ;  /* 0xfffffff813057812 */ /* 0x000fe200078ec0ff */
[----:B------:R-:W-:Y:S01]  /*14680*/  IMAD.MOV.U32 R6, RZ, RZ, R18 ;  /* 0x000000ffff067224 */ /* 0x000fe200078e0012 */
[----:B------:R-:W-:Y:S01]  /*14690*/  LOP3.LUT R13, R17, 0xfffffff8, RZ, 0xc0, !PT ;  /* 0xfffffff8110d7812 */ /* 0x000fe200078ec0ff */
[----:B------:R-:W-:Y:S01]  /*146a0*/  IMAD.MOV.U32 R7, RZ, RZ, R19 ;  /* 0x000000ffff077224 */ /* 0x000fe200078e0013 */
[----:B------:R-:W-:Y:S01]  /*146b0*/  BSSY.RECONVERGENT B0, `(.L_x_43900) ;  /* 0x0000073000007945 */ /* 0x000fe20003800200 */
[----:B------:R-:W-:Y:S02]  /*146c0*/  IMAD.MOV.U32 R14, RZ, RZ, R16 ;  /* 0x000000ffff0e7224 */ /* 0x000fe400078e0010 */
[----:B------:R-:W-:Y:S02]  /*146d0*/  IMAD.MOV.U32 R15, RZ, RZ, R17 ;  /* 0x000000ffff0f7224 */ /* 0x000fe400078e0011 */
[----:B------:R-:W-:Y:S02]  /*146e0*/  IMAD.MOV.U32 R4, RZ, RZ, RZ ;  /* 0x000000ffff047224 */ /* 0x000fe400078e00ff */
[----:B------:R-:W-:-:S02]  /*146f0*/  IMAD.MOV.U32 R12, RZ, RZ, RZ ;  /* 0x000000ffff0c7224 */ /* 0x000fc400078e00ff */
[----:B------:R-:W-:Y:S02]  /*14700*/  IMAD.MOV.U32 R24, RZ, RZ, RZ ;  /* 0x000000ffff187224 */ /* 0x000fe400078e00ff */
[----:B------:R-:W-:Y:S02]  /*14710*/  DADD R6, -R4, R6 ;  /* 0x0000000004067229 */ /* 0x000fe40000000106 */
[----:B------:R-:W-:Y:S02]  /*14720*/  DADD R14, -R12, R14 ;  /* 0x000000000c0e7229 */ /* 0x000fe4000000010e */
[C---:B------:R-:W-:Y:S02]  /*14730*/  DMUL R52, R4.reuse, R4 ;  /* 0x0000000404347228 */ /* 0x040fe40000000000 */
[----:B------:R-:W-:Y:S02]  /*14740*/  DADD R16, R4, R4 ;  /* 0x0000000004107229 */ /* 0x000fe40000000004 */
[----:B------:R-:W-:-:S02]  /*14750*/  DMUL R62, R12, R12 ;  /* 0x0000000c0c3e7228 */ /* 0x000fc40000000000 */
[----:B------:R-:W-:Y:S01]  /*14760*/  LOP3.LUT R5, R7, 0xfffffff8, RZ, 0xc0, !PT ;  /* 0xfffffff807057812 */ /* 0x000fe200078ec0ff */
[----:B------:R-:W-:Y:S01]  /*14770*/  DADD R18, R12, R12 ;  /* 0x000000000c127229 */ /* 0x000fe2000000000c */
[----:B------:R-:W-:-:S04]  /*14780*/  LOP3.LUT R25, R15, 0xfffffff8, RZ, 0xc0, !PT ;  /* 0xfffffff80f197812 */ /* 0x000fc800078ec0ff */
[----:B------:R-:W-:Y:S02]  /*14790*/  DADD R6, R6, -R4 ;  /* 0x0000000006067229 */ /* 0x000fe40000000804 */
[----:B------:R-:W-:Y:S02]  /*147a0*/  DADD R12, R14, -R24 ;  /* 0x000000000e0c7229 */ /* 0x000fe40000000818 */
[----:B------:R-:W-:Y:S02]  /*147b0*/  DADD R14, R4, R4 ;  /* 0x00000000040e7229 */ /* 0x000fe40000000004 */
[----:B------:R-:W-:Y:S02]  /*147c0*/  DADD R50, R24, R24 ;  /* 0x0000000018327229 */ /* 0x000fe40000000018 */
[C---:B------:R-:W-:Y:S02]  /*147d0*/  DMUL R56, R4.reuse, R16 ;  /* 0x0000001004387228 */ /* 0x040fe40000000000 */
[----:B------:R-:W-:-:S02]  /*147e0*/  DMUL R26, R4, R4 ;  /* 0x00000004041a7228 */ /* 0x000fc40000000000 */
[----:B------:R-:W-:Y:S02]  /*147f0*/  DMUL R4, R6, R16 ;  /* 0x0000001006047228 */ /* 0x000fe40000000000 */
[----:B------:R-:W-:Y:S02]  /*14800*/  DMUL R54, R24, R18 ;  /* 0x0000001218367228 */ /* 0x000fe40000000000 */
[----:B------:R-:W-:Y:S02]  /*14810*/  DMUL R16, R6, R14 ;  /* 0x0000000e06107228 */ /* 0x000fe40000000000 */
[C---:B------:R-:W-:Y:S02]  /*14820*/  DMUL R18, R12.reuse, R18 ;  /* 0x000000120c127228 */ /* 0x040fe40000000000 */
[----:B------:R-:W-:Y:S02]  /*14830*/  DMUL R14, R12, R50 ;  /* 0x000000320c0e7228 */ /* 0x000fe40000000000 */
[----:B------:R-:W-:-:S02]  /*14840*/  DMUL R24, R24, R24 ;  /* 0x0000001818187228 */ /* 0x000fc40000000000 */
[----:B------:R-:W-:Y:S02]  /*14850*/  DMUL R6, R6, R6 ;  /* 0x0000000606067228 */ /* 0x000fe40000000000 */
[----:B------:R-:W-:-:S11]  /*14860*/  DMUL R12, R12, R12 ;  /* 0x0000000c0c0c7228 */ /* 0x000fd60000000000 */
.L_x_43901:
        /* <DEDUP_REMOVED lines=31> */
[----:B------:R-:W-:Y:S01]  /*14a60*/  FSEL R55, R5, R51, P3 ;  /* 0x0000003305377208 */ /* 0x000fe20001800000 */
[----:B------:R-:W-:Y:S01]  /*14a70*/  DSETP.GEU.AND P2, PT, R52, R24, P3 ;  /* 0x000000183400722a */ /* 0x000fe20001f4e000 */
[----:B------:R-:W-:Y:S01]  /*14a80*/  FSEL R54, R4, R50, P3 ;  /* 0x0000003204367208 */ /* 0x000fe20001800000 */
[----:B------:R-:W-:Y:S01]  /*14a90*/  IMAD.MOV.U32 R53, RZ, RZ, R0 ;  /* 0x000000ffff357224 */ /* 0x000fe200078e0000 */
[----:B------:R-:W-:Y:S01]  /*14aa0*/  FSEL R24, R52, R24, P4 ;  /* 0x0000001834187208 */ /* 0x000fe20002000000 */
[----:B------:R-:W-:Y:S01]  /*14ab0*/  IMAD.MOV.U32 R52, RZ, RZ, R59 ;  /* 0x000000ffff347224 */ /* 0x000fe200078e003b */
[----:B------:R-:W-:Y:S02]  /*14ac0*/  FSEL R25, R51, R5, P3 ;  /* 0x0000000533197208 */ /* 0x000fe40001800000 */
[C-C-:B------:R-:W-:Y:S01]  /*14ad0*/  DSETP.GEU.AND P5, PT, R54.reuse, R18.reuse, PT ;  /* 0x000000123600722a */ /* 0x140fe20003fae000 */
[----:B------:R-:W-:Y:S01]  /*14ae0*/  FSEL R66, R50, R4, P3 ;  /* 0x0000000432427208 */ /* 0x000fe20001800000 */
[----:B------:R-:W-:-:S04]  /*14af0*/  DSETP.GEU.AND P2, PT, R54, R18, P2 ;  /* 0x000000123600722a */ /* 0x000fc8000174e000 */
[----:B------:R-:W-:Y:S02]  /*14b00*/  FSEL R26, R18, R54, P5 ;  /* 0x00000036121a7208 */ /* 0x000fe40002800000 */
[----:B------:R-:W-:Y:S02]  /*14b10*/  FSEL R27, R19, R55, P5 ;  /* 0x00000037131b7208 */ /* 0x000fe40002800000 */
[----:B------:R-:W-:Y:S01]  /*14b20*/  FSEL R18, R54, R18, P5 ;  /* 0x0000001236127208 */ /* 0x000fe20002800000 */
[----:B------:R-:W-:Y:S01]  /*14b30*/  IMAD.MOV.U32 R54, RZ, RZ, R60 ;  /* 0x000000ffff367224 */ /* 0x000fe200078e003c */
[----:B------:R-:W-:Y:S01]  /*14b40*/  FSEL R19, R55, R19, P5 ;  /* 0x0000001337137208 */ /* 0x000fe20002800000 */
[----:B------:R-:W-:Y:S01]  /*14b50*/  IMAD.MOV.U32 R55, RZ, RZ, R3 ;  /* 0x000000ffff377224 */ /* 0x000fe200078e0003 */
        /* <DEDUP_REMOVED lines=36> */
[----:B------:R-:W-:Y:S02]  /*14da0*/  IMAD.MOV.U32 R13, RZ, RZ, R51 ;  /* 0x000000ffff0d7224 */ /* 0x000fe400078e0033 */
[----:B------:R-:W-:Y:S02]  /*14db0*/  IMAD.MOV.U32 R15, RZ, RZ, R69 ;  /* 0x000000ffff0f7224 */ /* 0x000fe400078e0045 */
[----:B------:R-:W-:Y:S01]  /*14dc0*/  IMAD.MOV.U32 R6, RZ, RZ, R67 ;  /* 0x000000ffff067224 */ /* 0x000fe200078e0043 */
[----:B------:R-:W-:Y:S06]  /*14dd0*/  @!P0 BRA `(.L_x_43901) ;  /* 0xfffffff800a48947 */ /* 0x000fec000383ffff */
[----:B------:R-:W-:Y:S05]  /*14de0*/  BSYNC.RECONVERGENT B0 ;  /* 0x0000000000007941 */ /* 0x000fea0003800200 */
.L_x_43900:
        /* <DEDUP_REMOVED lines=26> */
[----:B------:R-:W-:Y:S01]  /*14f90*/  ISETP.GE.U32.AND P1, PT, R3, 0x7fefffff, PT ;  /* 0x7fefffff0300780c */ /* 0x000fe20003f26070 */
[----:B------:R-:W-:Y:S02]  /*14fa0*/  IMAD.MOV.U32 R3, RZ, RZ, R4 ;  /* 0x000000ffff037224 */ /* 0x000fe400078e0004 */
[----:B------:R-:W-:-:S10]  /*14fb0*/  @!P0 IMAD.MOV.U32 R3, RZ, RZ, R6 ;  /* 0x000000ffff038224 */ /* 0x000fd400078e0006 */
        /* <DEDUP_REMOVED lines=72> */
.L_x_43903:
        /* <DEDUP_REMOVED lines=22> */
.L_x_43906:
[----:B------:R-:W-:Y:S05]  /*155a0*/  BSYNC.RECONVERGENT B4 ;  /* 0x0000000000047941 */ /* 0x000fea0003800200 */
.L_x_43905:
        /* <DEDUP_REMOVED lines=29> */
.L_x_43904:
[----:B------:R-:W-:Y:S05]  /*15780*/  BSYNC.RECONVERGENT B3 ;  /* 0x0000000000037941 */ /* 0x000fea0003800200 */
.L_x_43902:
        /* <DEDUP_REMOVED lines=28> */
.L_x_43908:
[----:B------:R-:W-:Y:S05]  /*15950*/  BSYNC.RECONVERGENT B3 ;  /* 0x0000000000037941 */ /* 0x000fea0003800200 */
.L_x_43907:
        /* <DEDUP_REMOVED lines=84> */
.L_x_43910:
[----:B------:R-:W-:Y:S02]  /*15ea0*/  FSEL R6, RZ, 3.37028055040000000000e+12, P0 ;  /* 0x54442d18ff067808 */ /* 0x000fe40000000000 */
[----:B------:R-:W-:-:S07]  /*15eb0*/  FSEL R7, RZ, 2.1426990032196044922, P0 ;  /* 0x400921fbff077808 */ /* 0x000fce0000000000 */
.L_x_43911:
[----:B------:R-:W-:Y:S05]  /*15ec0*/  BSYNC.RECONVERGENT B0 ;  /* 0x0000000000007941 */ /* 0x000fea0003800200 */
.L_x_43909:
[----:B------:R-:W-:Y:S01]  /*15ed0*/  DADD R28, |R28|, |R30| ;  /* 0x000000001c1c7229 */ /* 0x000fe2000000061e */
[----:B------:R-:W-:Y:S01]  /*15ee0*/  LOP3.LUT R31, R7, 0x80000000, R31, 0xb8, !PT ;  /* 0x80000000071f7812 */ /* 0x000fe200078eb81f */
[----:B------:R-:W-:-:S06]  /*15ef0*/  DMUL R4, R4, 0.5 ;  /* 0x3fe0000004047828 */ /* 0x000fcc0000000000 */
[----:B------:R-:W-:-:S06]  /*15f00*/  DSETP.NAN.AND P0, PT, R28, R28, PT ;  /* 0x0000001c1c00722a */ /* 0x000fcc0003f08000 */
[----:B------:R-:W-:Y:S02]  /*15f10*/  FSEL R6, R28, R6, P0 ;  /* 0x000000061c067208 */ /* 0x000fe40000000000 */
[----:B------:R-:W-:Y:S01]  /*15f20*/  FSEL R7, R29, R31, P0 ;  /* 0x0000001f1d077208 */ /* 0x000fe20000000000 */
[----:B------:R-:W-:Y:S06]  /*15f30*/  BRA `(.L_x_43891) ;  /* 0x0000004000c07947 */ /* 0x000fec0003800000 */
.L_x_43879:
        /* <DEDUP_REMOVED lines=12> */
[----:B------:R-:W-:Y:S01]  /*16000*/  SEL R3, R13, R15, P0 ;  /* 0x0000000f0d037207 */ /* 0x000fe20000000000 */
[----:B------:R-:W-:Y:S01]  /*16010*/  MUFU.RCP64H R55, R19 ;  /* 0x0000001300377308 */ /* 0x000fe20000001800 */
[----:B------:R-:W-:Y:S01]  /*16020*/  LOP3.LUT R24, R7, 0xffc00000, RZ, 0xc0, !PT ;  /* 0xffc0000007187812 */ /* 0x000fe200078ec0ff */
[----:B------:R-:W-:Y:S01]  /*16030*/  IMAD.MOV.U32 R4, RZ, RZ, R0 ;  /* 0x000000ffff047224 */ /* 0x000fe200078e0000 */
[----:B------:R-:W-:Y:S01]  /*16040*/  SEL R6, R14, R12, P2 ;  /* 0x0000000c0e067207 */ /* 0x000fe20001000000 */
[----:B------:R-:W-:Y:S01]  /*16050*/  IMAD.MOV.U32 R5, RZ, RZ, R3 ;  /* 0x000000ffff057224 */ /* 0x000fe200078e0003 */
[C---:B------:R-:W-:Y:S01]  /*16060*/  LOP3.LUT R27, R24.reuse, 0x7fd00000, RZ, 0x3c, !PT ;  /* 0x7fd00000181b7812 */ /* 0x040fe200078e3cff */
[----:B------:R-:W-:Y:S01]  /*16070*/  IMAD.U32 R14, RZ, RZ, UR6 ;  /* 0x00000006ff0e7e24 */ /* 0x000fe2000f8e00ff */
[----:B------:R-:W-:Y:S01]  /*16080*/  LOP3.LUT R25, R24, 0x100000, RZ, 0xfc, !PT ;  /* 0x0010000018197812 */ /* 0x000fe200078efcff */
[----:B------:R-:W-:Y:S01]  /*16090*/  IMAD.MOV.U32 R24, RZ, RZ, RZ ;  /* 0x000000ffff187224 */ /* 0x000fe200078e00ff */
[----:B------:R-:W-:Y:S01]  /*160a0*/  ISETP.GE.U32.AND P3, PT, R3, 0x7ff00000, PT ;  /* 0x7ff000000300780c */ /* 0x000fe20003f66070 */
[----:B------:R-:W-:Y:S01]  /*160b0*/  IMAD.MOV.U32 R54, RZ, RZ, 0x1 ;  /* 0x00000001ff367424 */ /* 0x000fe200078e00ff */
[C---:B------:R-:W-:Y:S01]  /*160c0*/  DMUL R50, R26.reuse, R4 ;  /* 0x000000041a327228 */ /* 0x040fe20000000000 */
[----:B------:R-:W-:Y:S01]  /*160d0*/  BSSY.RECONVERGENT B0, `(.L_x_43912) ;  /* 0x0000072000007945 */ /* 0x000fe20003800200 */
[----:B------:R-:W-:Y:S01]  /*160e0*/  DMUL R26, R26, R6 ;  /* 0x000000061a1a7228 */ /* 0x000fe20000000000 */
[----:B------:R-:W-:-:S05]  /*160f0*/  FSETP.GEU.AND P5, PT, |R17|, 6.5827683646048100446e-37, PT ;  /* 0x036000001100780b */ /* 0x000fca0003fae200 */
        /* <DEDUP_REMOVED lines=20> */
[----:B------:R-:W-:Y:S02]  /*16240*/  DMUL R26, R50, R26 ;  /* 0x0000001a321a7228 */ /* 0x000fe40000000000 */
[----:B------:R-:W-:-:S06]  /*16250*/  DFMA R4, -R18, R54, 1 ;  /* 0x3ff000001204742b */ /* 0x000fcc0000000136 */
[----:B------:R-:W-:Y:S02]  /*16260*/  DMUL R26, R26, R24 ;  /* 0x000000181a1a7228 */ /* 0x000fe40000000000 */
[----:B------:R-:W-:-:S08]  /*16270*/  DFMA R4, R54, R4, R54 ;  /* 0x000000043604722b */ /* 0x000fd00000000036 */
[----:B------:R-:W-:Y:S02]  /*16280*/  @!P3 FSEL R3, R7, R27, !P2 ;  /* 0x0000001b0703b208 */ /* 0x000fe40005000000 */
[----:B------:R-:W-:Y:S01]  /*16290*/  @!P3 FSEL R0, R6, R26, !P2 ;  /* 0x0000001a0600b208 */ /* 0x000fe20005000000 */
[----:B------:R-:W-:Y:S01]  /*162a0*/  DMUL R6, R16, R4 ;  /* 0x0000000410067228 */ /* 0x000fe20000000000 */
        /* <DEDUP_REMOVED lines=16> */
[----:B------:R-:W-:-:S07]  /*163b0*/  FSETP.GT.AND P4, PT, |R14|, 1.469367938527859385e-39, PT ;  /* 0x001000000e00780b */ /* 0x000fce0003f84200 */
        /* <DEDUP_REMOVED lines=67> */
.L_x_43913:
[----:B------:R-:W-:Y:S05]  /*167f0*/  BSYNC.RECONVERGENT B0 ;  /* 0x0000000000007941 */ /* 0x000fea0003800200 */
.L_x_43912:
        /* <DEDUP_REMOVED lines=8> */
.L_x_43915:
[----:B------:R-:W-:Y:S05]  /*16880*/  BSYNC.RECONVERGENT B3 ;  /* 0x0000000000037941 */ /* 0x000fea0003800200 */
.L_x_43914:
        /* <DEDUP_REMOVED lines=84> */
.L_x_43917:
[----:B------:R-:W-:Y:S02]  /*16dd0*/  FSEL R6, RZ, 3.37028055040000000000e+12, P0 ;  /* 0x54442d18ff067808 */ /* 0x000fe40000000000 */
[----:B------:R-:W-:-:S07]  /*16de0*/  FSEL R7, RZ, 2.1426990032196044922, P0 ;  /* 0x400921fbff077808 */ /* 0x000fce0000000000 */
.L_x_43918:
[----:B------:R-:W-:Y:S05]  /*16df0*/  BSYNC.RECONVERGENT B0 ;  /* 0x0000000000007941 */ /* 0x000fea0003800200 */
.L_x_43916:
[----:B------:R-:W-:Y:S01]  /*16e00*/  DADD R28, |R28|, |R30| ;  /* 0x000000001c1c7229 */ /* 0x000fe2000000061e */
[----:B------:R-:W-:-:S07]  /*16e10*/  LOP3.LUT R31, R7, 0x80000000, R31, 0xb8, !PT ;  /* 0x80000000071f7812 */ /* 0x000fce00078eb81f */
[----:B------:R-:W-:-:S06]  /*16e20*/  DSETP.NAN.AND P0, PT, R28, R28, PT ;  /* 0x0000001c1c00722a */ /* 0x000fcc0003f08000 */
[----:B------:R-:W-:Y:S02]  /*16e30*/  FSEL R6, R28, R6, P0 ;  /* 0x000000061c067208 */ /* 0x000fe40000000000 */
[----:B------:R-:W-:Y:S01]  /*16e40*/  FSEL R7, R29, R31, P0 ;  /* 0x0000001f1d077208 */ /* 0x000fe20000000000 */
[----:B------:R-:W-:Y:S06]  /*16e50*/  BRA `(.L_x_43891) ;  /* 0x0000003000f87947 */ /* 0x000fec0003800000 */
.L_x_43878:
[----:B------:R-:W-:Y:S01]  /*16e60*/  UMOV UR4, 0x6a3f9475 ;  /* 0x6a3f947500047882 */ /* 0x000fe20000000000 */
[----:B------:R-:W-:Y:S02]  /*16e70*/  UMOV UR5, 0x20ca2fe7 ;  /* 0x20ca2fe700057882 */ /* 0x000fe40000000000 */
[----:B------:R-:W-:-:S14]  /*16e80*/  DSETP.GEU.AND P0, PT, R16, UR4, PT ;  /* 0x0000000410007e2a */ /* 0x000fdc000bf0e000 */
[----:B------:R-:W-:Y:S05]  /*16e90*/  @!P0 BRA `(.L_x_43919) ;  /* 0x0000000c00948947 */ /* 0x000fea0003800000 */
[----:B0-----:R-:W-:Y:S01]  /*16ea0*/  DMUL R4, R16, R16 ;  /* 0x0000001010047228 */ /* 0x001fe20000000000 */
[----:B------:R-:W-:Y:S09]  /*16eb0*/  BSSY.RECONVERGENT B3, `(.L_x_43920) ;  /* 0x000008c000037945 */ /* 0x000ff20003800200 */
[----:B------:R-:W-:-:S02]  /*16ec0*/  FSETP.GEU.FTZ.AND P1, PT, R5, 1.7916666269302368164, PT ;  /* 0x3fe555550500780b */ /* 0x000fc40003f3e000 */
        /* <DEDUP_REMOVED lines=86> */
.L_x_43921:
        /* <DEDUP_REMOVED lines=22> */
.L_x_43924:
[----:B------:R-:W-:Y:S05]  /*17590*/  BSYNC.RECONVERGENT B4 ;  /* 0x0000000000047941 */ /* 0x000fea0003800200 */
.L_x_43923:
        /* <DEDUP_REMOVED lines=29> */
.L_x_43922:
[----:B------:R-:W-:Y:S05]  /*17770*/  BSYNC.RECONVERGENT B3 ;  /* 0x0000000000037941 */ /* 0x000fea0003800200 */
.L_x_43920:
        /* <DEDUP_REMOVED lines=75> */
[----:B------:R-:W-:Y:S02]  /*17c30*/  @!P2 DADD R4, R12, R14 ;  /* 0x000000000c04a229 */ /* 0x000fe4000000000e */
[----:B------:R-:W-:Y:S01]  /*17c40*/  DADD R12, |R28|, |R30| ;  /* 0x000000001c0c7229 */ /* 0x000fe2000000061e */
[----:B------:R-:W-:Y:S02]  /*17c50*/  FSEL R15, R3, 1.8213495016098022461, !P0 ;  /* 0x3fe921fb030f7808 */ /* 0x000fe40004000000 */
[----:B------:R-:W-:-:S05]  /*17c60*/  FSEL R3, R0, 3.37028055040000000000e+12, !P0 ;  /* 0x54442d1800037808 */ /* 0x000fca0004000000 */
        /* <DEDUP_REMOVED lines=8> */
.L_x_43919:
[----:B------:R-:W-:Y:S01]  /*17cf0*/  DMUL R6, R16, R16 ;  /* 0x0000001010067228 */ /* 0x000fe20000000000 */
[----:B0-----:R-:W-:Y:S01]  /*17d00*/  IMAD.MOV.U32 R4, RZ, RZ, -0x2449a4b7 ;  /* 0xdbb65b49ff047424 */ /* 0x001fe200078e00ff */
        /* <DEDUP_REMOVED lines=10> */
[----:B------:R-:W-:-:S02]  /*17db0*/  IMAD.MOV.U32 R3, RZ, RZ, 0x4002d97c ;  /* 0x4002d97cff037424 */ /* 0x000fc400078e00ff */
        /* <DEDUP_REMOVED lines=62> */
[----:B------:R-:W-:Y:S02]  /*181a0*/  @!P1 DADD R4, R6, R14 ;  /* 0x0000000006049229 */ /* 0x000fe4000000000e */
[----:B------:R-:W-:Y:S01]  /*181b0*/  DSETP.NEU.AND P1, PT, |R28|, |R30|, PT ;  /* 0x4000001e1c00722a */ /* 0x000fe20003f2d200 */
[----:B------:R-:W-:Y:S01]  /*181c0*/  FSEL R15, R3, 1.8213495016098022461, !P0 ;  /* 0x3fe921fb030f7808 */ /* 0x000fe20004000000 */
[----:B------:R-:W-:Y:S01]  /*181d0*/  DMUL R6, R16, 0.5 ;  /* 0x3fe0000010067828 */ /* 0x000fe20000000000 */
[----:B------:R-:W-:Y:S01]  /*181e0*/  FSEL R3, R0, 3.37028055040000000000e+12, !P0 ;  /* 0x54442d1800037808 */ /* 0x000fe20004000000 */
[----:B------:R-:W-:-:S04]  /*181f0*/  DSETP.NAN.AND P0, PT, R12, R12, PT ;  /* 0x0000000c0c00722a */ /* 0x000fc80003f08000 */
[----:B------:R-:W-:Y:S02]  /*18200*/  FSEL R5, R15, R5, !P1 ;  /* 0x000000050f057208 */ /* 0x000fe40004800000 */
[----:B------:R-:W-:Y:S02]  /*18210*/  FSEL R3, R3, R4, !P1 ;  /* 0x0000000403037208 */ /* 0x000fe40004800000 */
[----:B------:R-:W-:Y:S01]  /*18220*/  LOP3.LUT R31, R5, 0x80000000, R31, 0xb8, !PT ;  /* 0x80000000051f7812 */ /* 0x000fe200078eb81f */
[----:B------:R-:W-:Y:S01]  /*18230*/  DMUL R4, R16, R6 ;  /* 0x0000000610047228 */ /* 0x000fe20000000000 */
[----:B------:R-:W-:Y:S02]  /*18240*/  FSEL R6, R12, R3, P0 ;  /* 0x000000030c067208 */ /* 0x000fe40000000000 */
[----:B------:R-:W-:Y:S01]  /*18250*/  FSEL R7, R13, R31, P0 ;  /* 0x0000001f0d077208 */ /* 0x000fe20000000000 */
[----:B------:R-:W-:Y:S07]  /*18260*/  BRA `(.L_x_43891) ;  /* 0x0000001c00f47947 */ /* 0x000fee0003800000 */
.L_x_43877:
        /* <DEDUP_REMOVED lines=25> */
.L_x_43926:
[----:B------:R-:W-:Y:S05]  /*18400*/  BSYNC.RECONVERGENT B3 ;  /* 0x0000000000037941 */ /* 0x000fea0003800200 */
.L_x_43925:
        /* <DEDUP_REMOVED lines=23> */
.L_x_43928:
[----:B------:R-:W-:Y:S05]  /*18580*/  BSYNC.RECONVERGENT B3 ;  /* 0x0000000000037941 */ /* 0x000fea0003800200 */
.L_x_43927:
        /* <DEDUP_REMOVED lines=18> */
[----:B------:R-:W-:Y:S02]  /*186b0*/  SEL R3, R51, R27, P0 ;  /* 0x0000001b33037207 */ /* 0x000fe40000000000 */
[----:B------:R-:W-:Y:S01]  /*186c0*/  LOP3.LUT R12, R5, 0xffc00000, RZ, 0xc0, !PT ;  /* 0xffc00000050c7812 */ /* 0x000fe200078ec0ff */
[----:B------:R-:W-:Y:S01]  /*186d0*/  IMAD.MOV.U32 R6, RZ, RZ, R0 ;  /* 0x000000ffff067224 */ /* 0x000fe200078e0000 */
[----:B------:R-:W-:Y:S01]  /*186e0*/  SEL R4, R26, R50, P1 ;  /* 0x000000321a047207 */ /* 0x000fe20000800000 */
[----:B------:R-:W-:Y:S01]  /*186f0*/  IMAD.MOV.U32 R7, RZ, RZ, R3 ;  /* 0x000000ffff077224 */ /* 0x000fe200078e0003 */
[----:B------:R-:W-:Y:S01]  /*18700*/  LOP3.LUT R15, R12, 0x7fd00000, RZ, 0x3c, !PT ;  /* 0x7fd000000c0f7812 */ /* 0x000fe200078e3cff */
[----:B------:R-:W-:Y:S01]  /*18710*/  IMAD.U32 R26, RZ, RZ, UR6 ;  /* 0x00000006ff1a7e24 */ /* 0x000fe2000f8e00ff */
[----:B------:R-:W-:-:S04]  /*18720*/  ISETP.GE.U32.AND P2, PT, R3, 0x7ff00000, PT ;  /* 0x7ff000000300780c */ /* 0x000fc80003f46070 */
        /* <DEDUP_REMOVED lines=11> */
[----:B------:R-:W-:Y:S01]  /*187e0*/  LOP3.LUT R13, R12, 0x100000, RZ, 0xfc, !PT ;  /* 0x001000000c0d7812 */ /* 0x000fe200078efcff */
[----:B------:R-:W-:Y:S01]  /*187f0*/  IMAD.MOV.U32 R12, RZ, RZ, RZ ;  /* 0x000000ffff0c7224 */ /* 0x000fe200078e00ff */
[----:B------:R-:W0:Y:S01]  /*18800*/  MUFU.RSQ64H R27, R15 ;  /* 0x0000000f001b7308 */ /* 0x000e220000001c00 */
[----:B------:R-:W-:Y:S02]  /*18810*/  DSETP.NEU.AND P1, PT, R6, RZ, PT ;  /* 0x000000ff0600722a */ /* 0x000fe40003f2d000 */
        /* <DEDUP_REMOVED lines=9> */
[----:B------:R-:W-:-:S08]  /*188b0*/  DMUL R50, R24, R50 ;  /* 0x0000003218327228 */ /* 0x000fd00000000000 */
        /* <DEDUP_REMOVED lines=9> */
[----:B------:R-:W-:Y:S01]  /*18950*/  @!P0 DMUL R12, R12, 1.80143985094819840000e+16 ;  /* 0x435000000c0c8828 */ /* 0x000fe20000000000 */
[----:B------:R-:W-:Y:S01]  /*18960*/  @!P0 IMAD.MOV.U32 R52, RZ, RZ, -0x435 ;  /* 0xfffffbcbff348424 */ /* 0x000fe200078e00ff */
[----:B------:R-:W-:-:S08]  /*18970*/  DMUL R6, R16, R4 ;  /* 0x0000000410067228 */ /* 0x000fd00000000000 */
        /* <DEDUP_REMOVED lines=79> */
.L_x_43930:
[----:B------:R-:W-:Y:S05]  /*18e70*/  BSYNC.RECONVERGENT B0 ;  /* 0x0000000000007941 */ /* 0x000fea0003800200 */
.L_x_43929:
        /* <DEDUP_REMOVED lines=8> */
.L_x_43932:
[----:B------:R-:W-:Y:S05]  /*18f00*/  BSYNC.RECONVERGENT B3 ;  /* 0x0000000000037941 */ /* 0x000fea0003800200 */
.L_x_43931:
        /* <DEDUP_REMOVED lines=84> */
.L_x_43934:
[----:B------:R-:W-:Y:S02]  /*19450*/  FSEL R6, RZ, 3.37028055040000000000e+12, P0 ;  /* 0x54442d18ff067808 */ /* 0x000fe40000000000 */
[----:B------:R-:W-:-:S07]  /*19460*/  FSEL R7, RZ, 2.1426990032196044922, P0 ;  /* 0x400921fbff077808 */ /* 0x000fce0000000000 */
.L_x_43935:
[----:B------:R-:W-:Y:S05]  /*19470*/  BSYNC.RECONVERGENT B0 ;  /* 0x0000000000007941 */ /* 0x000fea0003800200 */
.L_x_43933:
[----:B------:R-:W-:Y:S01]  /*19480*/  DADD R28, |R28|, |R30| ;  /* 0x000000001c1c7229 */ /* 0x000fe2000000061e */
[----:B------:R-:W-:Y:S01]  /*19490*/  LOP3.LUT R31, R7, 0x80000000, R31, 0xb8, !PT ;  /* 0x80000000071f7812 */ /* 0x000fe200078eb81f */
[----:B------:R-:W-:-:S06]  /*194a0*/  DADD R4, R4, 1 ;  /* 0x3ff0000004047429 */ /* 0x000fcc0000000000 */
[----:B------:R-:W-:-:S06]  /*194b0*/  DSETP.NAN.AND P0, PT, R28, R28, PT ;  /* 0x0000001c1c00722a */ /* 0x000fcc0003f08000 */
[----:B------:R-:W-:Y:S02]  /*194c0*/  FSEL R6, R28, R6, P0 ;  /* 0x000000061c067208 */ /* 0x000fe40000000000 */
[----:B------:R-:W-:Y:S01]  /*194d0*/  FSEL R7, R29, R31, P0 ;  /* 0x0000001f1d077208 */ /* 0x000fe20000000000 */
[----:B------:R-:W-:Y:S06]  /*194e0*/  BRA `(.L_x_43891) ;  /* 0x0000000c00547947 */ /* 0x000fec0003800000 */
.L_x_43876:
[----:B------:R-:W-:Y:S01]  /*194f0*/  DSETP.GEU.AND P0, PT, |R30|, 1.4916681462400413487e-154, PT ;  /* 0x200000001e00742a */ /* 0x000fe20003f0e200 */
[----:B------:R-:W-:Y:S01]  /*19500*/  IMAD.MOV.U32 R12, RZ, RZ, 0x1 ;  /* 0x00000001ff0c7424 */ /* 0x000fe200078e00ff */
[----:B------:R-:W-:Y:S01]  /*19510*/  DADD R18, -RZ, |R30| ;  /* 0x00000000ff127229 */ /* 0x000fe2000000051e */
[----:B------:R-:W-:Y:S01]  /*19520*/  BSSY.RECONVERGENT B0, `(.L_x_43936) ;  /* 0x000006c000007945 */ /* 0x000fe20003800200 */
[--C-:B0-----:R-:W-:Y:S01]  /*19530*/  DADD R24, -RZ, |R28|.reuse ;  /* 0x00000000ff187229 */ /* 0x101fe2000000051c */
[----:B------:R-:W-:Y:S01]  /*19540*/  IMAD.MOV.U32 R52, RZ, RZ, -0x3ff ;  /* 0xfffffc01ff347424 */ /* 0x000fe200078e00ff */
        /* <DEDUP_REMOVED lines=13> */
[----:B------:R-:W-:-:S08]  /*19620*/  DFMA R4, R4, R4, R4 ;  /* 0x000000040404722b */ /* 0x000fd00000000004 */
[----:B------:R-:W-:Y:S01]  /*19630*/  ISETP.GT.AND P0, PT, R15, 0xfffff, PT ;  /* 0x000fffff0f00780c */ /* 0x000fe20003f04270 */
[----:B------:R-:W-:Y:S01]  /*19640*/  DFMA R4, R12, R4, R12 ;  /* 0x000000040c04722b */ /* 0x000fe2000000000c */
[----:B------:R-:W-:Y:S01]  /*19650*/  IMAD.MOV.U32 R3, RZ, RZ, R15 ;  /* 0x000000ffff037224 */ /* 0x000fe200078e000f */
[----:B------:R-:W-:Y:S01]  /*19660*/  FSEL R12, R24, R18, P1 ;  /* 0x00000012180c7208 */ /* 0x000fe20000800000 */
[----:B------:R-:W-:Y:S01]  /*19670*/  IMAD.MOV.U32 R0, RZ, RZ, R14 ;  /* 0x000000ffff007224 */ /* 0x000fe200078e000e */
[----:B------:R-:W-:-:S04]  /*19680*/  FSEL R13, R25, R19, P1 ;  /* 0x00000013190d7208 */ /* 0x000fc80000800000 */
[----:B------:R-:W-:Y:S01]  /*19690*/  DFMA R6, -R16, R4, 1 ;  /* 0x3ff000001006742b */ /* 0x000fe20000000104 */
[----:B------:R-:W-:-:S03]  /*196a0*/  FSETP.GEU.AND P5, PT, |R13|, 6.5827683646048100446e-37, PT ;  /* 0x036000000d00780b */ /* 0x000fc60003fae200 */
[----:B------:R-:W-:Y:S01]  /*196b0*/  @!P0 DMUL R14, R14, 1.80143985094819840000e+16 ;  /* 0x435000000e0e8828 */ /* 0x000fe20000000000 */
[----:B------:R-:W-:-:S03]  /*196c0*/  @!P0 IMAD.MOV.U32 R52, RZ, RZ, -0x435 ;  /* 0xfffffbcbff348424 */ /* 0x000fc600078e00ff */
        /* <DEDUP_REMOVED lines=81> */
.L_x_43937:
[----:B------:R-:W-:Y:S05]  /*19be0*/  BSYNC.RECONVERGENT B0 ;  /* 0x0000000000007941 */ /* 0x000fea0003800200 */
.L_x_43936:
        /* <DEDUP_REMOVED lines=8> */
.L_x_43939:
[----:B------:R-:W-:Y:S05]  /*19c70*/  BSYNC.RECONVERGENT B3 ;  /* 0x0000000000037941 */ /* 0x000fea0003800200 */
.L_x_43938:
        /* <DEDUP_REMOVED lines=84> */
.L_x_43941:
[----:B------:R-:W-:Y:S02]  /*1a1c0*/  FSEL R6, RZ, 3.37028055040000000000e+12, P0 ;  /* 0x54442d18ff067808 */ /* 0x000fe40000000000 */
[----:B------:R-:W-:-:S07]  /*1a1d0*/  FSEL R7, RZ, 2.1426990032196044922, P0 ;  /* 0x400921fbff077808 */ /* 0x000fce0000000000 */
.L_x_43942:
[----:B------:R-:W-:Y:S05]  /*1a1e0*/  BSYNC.RECONVERGENT B0 ;  /* 0x0000000000007941 */ /* 0x000fea0003800200 */
.L_x_43940:
[----:B------:R-:W-:Y:S01]  /*1a1f0*/  DADD R28, |R28|, |R30| ;  /* 0x000000001c1c7229 */ /* 0x000fe2000000061e */
[----:B------:R-:W-:-:S07]  /*1a200*/  LOP3.LUT R31, R7, 0x80000000, R31, 0xb8, !PT ;  /* 0x80000000071f7812 */ /* 0x000fce00078eb81f */
[----:B------:R-:W-:-:S06]  /*1a210*/  DSETP.NAN.AND P0, PT, R28, R28, PT ;  /* 0x0000001c1c00722a */ /* 0x000fcc0003f08000 */
[----:B------:R-:W-:Y:S02]  /*1a220*/  FSEL R6, R28, R6, P0 ;  /* 0x000000061c067208 */ /* 0x000fe40000000000 */
[----:B------:R-:W-:-:S07]  /*1a230*/  FSEL R7, R29, R31, P0 ;  /* 0x0000001f1d077208 */ /* 0x000fce0000000000 */
.L_x_43891:
[----:B------:R-:W-:Y:S05]  /*1a240*/  BSYNC.RECONVERGENT B2 ;  /* 0x0000000000027941 */ /* 0x000fea0003800200 */
.L_x_43875:
[C---:B------:R-:W-:Y:S02]  /*1a250*/  DMUL R18, R6.reuse, R32 ;  /* 0x0000002006127228 */ /* 0x040fe40000000000 */
        /* <DEDUP_REMOVED lines=74> */
.L_x_43948:
[----:B------:R-:W-:Y:S05]  /*1a700*/  BSYNC.RECONVERGENT B0 ;  /* 0x0000000000007941 */ /* 0x000fea0003800200 */
.L_x_43947:
        /* <DEDUP_REMOVED lines=25> */
.L_x_43952:
[----:B------:R-:W-:Y:S05]  /*1a8a0*/  BSYNC.RECONVERGENT B4 ;  /* 0x0000000000047941 */ /* 0x000fea0003800200 */
.L_x_43951:
[----:B------:R-:W-:Y:S01]  /*1a8b0*/  VIADD R3, R3, 0x1 ;  /* 0x0000000103037836 */ /* 0x000fe20000000000 */
[----:B------:R-:W-:Y:S06]  /*1a8c0*/  BRA `(.L_x_43953) ;  /* 0x0000000000087947 */ /* 0x000fec0003800000 */
.L_x_43950:
[----:B------:R-:W-:Y:S01]  /*1a8d0*/  DMUL R16, RZ, R18 ;  /* 0x00000012ff107228 */ /* 0x000fe20000000000 */
[----:B------:R-:W-:-:S10]  /*1a8e0*/  IMAD.MOV.U32 R3, RZ, RZ, 0x1 ;  /* 0x00000001ff037424 */ /* 0x000fd400078e00ff */
.L_x_43953:
[----:B------:R-:W-:Y:S05]  /*1a8f0*/  BSYNC.RECONVERGENT B3 ;  /* 0x0000000000037941 */ /* 0x000fea0003800200 */
.L_x_43949:
        /* <DEDUP_REMOVED lines=53> */
[----:B------:R-:W-:Y:S01]  /*1ac50*/  IMAD.MOV.U32 R27, RZ, RZ, R5 ;  /* 0x000000ffff1b7224 */ /* 0x000fe200078e0005 */
[----:B------:R-:W-:Y:S06]  /*1ac60*/  BRA `(.L_x_43956) ;  /* 0x0000000000087947 */ /* 0x000fec0003800000 */
.L_x_43955:
[----:B------:R-:W-:Y:S01]  /*1ac70*/  DMUL R26, RZ, R18 ;  /* 0x00000012ff1a7228 */ /* 0x000fe20000000000 */
[----:B------:R-:W-:-:S10]  /*1ac80*/  IMAD.MOV.U32 R3, RZ, RZ, RZ ;  /* 0x000000ffff037224 */ /* 0x000fd400078e00ff */
.L_x_43956:
[----:B------:R-:W-:Y:S05]  /*1ac90*/  BSYNC.RECONVERGENT B3 ;  /* 0x0000000000037941 */ /* 0x000fea0003800200 */
.L_x_43954:
        /* <DEDUP_REMOVED lines=32> */
.L_x_43946:
        /* <DEDUP_REMOVED lines=61> */
.L_x_43958:
[----:B------:R-:W-:Y:S05]  /*1b270*/  BSYNC.RECONVERGENT B0 ;  /* 0x0000000000007941 */ /* 0x000fea0003800200 */
.L_x_43957:
        /* <DEDUP_REMOVED lines=38> */
.L_x_43962:
[----:B------:R-:W-:Y:S05]  /*1b4e0*/  BSYNC.RECONVERGENT B4 ;  /* 0x0000000000047941 */ /* 0x000fea0003800200 */
.L_x_43961:
[----:B------:R-:W-:Y:S01]  /*1b4f0*/  VIADD R3, R3, 0x1 ;  /* 0x0000000103037836 */ /* 0x000fe20000000000 */
[----:B------:R-:W-:Y:S06]  /*1b500*/  BRA `(.L_x_43963) ;  /* 0x0000000000087947 */ /* 0x000fec0003800000 */
.L_x_43960:
[----:B------:R-:W-:Y:S01]  /*1b510*/  DMUL R32, RZ, R18 ;  /* 0x00000012ff207228 */ /* 0x000fe20000000000 */
[----:B------:R-:W-:-:S10]  /*1b520*/  IMAD.MOV.U32 R3, RZ, RZ, 0x1 ;  /* 0x00000001ff037424 */ /* 0x000fd400078e00ff */
.L_x_43963:
[----:B------:R-:W-:Y:S05]  /*1b530*/  BSYNC.RECONVERGENT B3 ;  /* 0x0000000000037941 */ /* 0x000fea0003800200 */
.L_x_43959:
        /* <DEDUP_REMOVED lines=57> */
.L_x_43965:
[----:B------:R-:W-:Y:S01]  /*1b8d0*/  DMUL R30, RZ, R18 ;  /* 0x00000012ff1e7228 */ /* 0x000fe20000000000 */
[----:B------:R-:W-:-:S10]  /*1b8e0*/  IMAD.MOV.U32 R3, RZ, RZ, RZ ;  /* 0x000000ffff037224 */ /* 0x000fd400078e00ff */
.L_x_43966:
[----:B------:R-:W-:Y:S05]  /*1b8f0*/  BSYNC.RECONVERGENT B3 ;  /* 0x0000000000037941 */ /* 0x000fea0003800200 */
.L_x_43964:
        /* <DEDUP_REMOVED lines=35> */
.L_x_43945:
        /* <DEDUP_REMOVED lines=10> */
.L_x_43967:
[----:B------:R-:W-:-:S10]  /*1bbd0*/  DADD R18, R18, -R18 ;  /* 0x0000000012127229 */ /* 0x000fd40000000812 */
[----:B------:R-:W-:Y:S02]  /*1bbe0*/  IMAD.MOV.U32 R16, RZ, RZ, R18 ;  /* 0x000000ffff107224 */ /* 0x000fe400078e0012 */
[----:B------:R-:W-:Y:S01]  /*1bbf0*/  IMAD.MOV.U32 R17, RZ, RZ, R19 ;  /* 0x000000ffff117224 */ /* 0x000fe200078e0013 */
[----:B------:R-:W-:Y:S06]  /*1bc00*/  BRA `(.L_x_43874) ;  /* 0x0000000800c87947 */ /* 0x000fec0003800000 */
.L_x_43944:
        /* <DEDUP_REMOVED lines=26> */
.L_x_43971:
[----:B------:R-:W-:Y:S05]  /*1bdb0*/  BSYNC.RECONVERGENT B4 ;  /* 0x0000000000047941 */ /* 0x000fea0003800200 */
.L_x_43970:
[----:B------:R-:W-:Y:S01]  /*1bdc0*/  VIADD R3, R3, 0x1 ;  /* 0x0000000103037836 */ /* 0x000fe20000000000 */
[----:B------:R-:W-:Y:S06]  /*1bdd0*/  BRA `(.L_x_43972) ;  /* 0x0000000000087947 */ /* 0x000fec0003800000 */
.L_x_43969:
[----:B------:R-:W-:Y:S01]  /*1bde0*/  DMUL R16, RZ, R18 ;  /* 0x00000012ff107228 */ /* 0x000fe20000000000 */
[----:B------:R-:W-:-:S10]  /*1bdf0*/  IMAD.MOV.U32 R3, RZ, RZ, 0x1 ;  /* 0x00000001ff037424 */ /* 0x000fd400078e00ff */
.L_x_43972:
[----:B------:R-:W-:Y:S05]  /*1be00*/  BSYNC.RECONVERGENT B3 ;  /* 0x0000000000037941 */ /* 0x000fea0003800200 */
.L_x_43968:
        /* <DEDUP_REMOVED lines=55> */
.L_x_43974:
[----:B------:R-:W-:Y:S01]  /*1c180*/  DMUL R28, RZ, R18 ;  /* 0x00000012ff1c7228 */ /* 0x000fe20000000000 */
[----:B------:R-:W-:-:S10]  /*1c190*/  IMAD.MOV.U32 R3, RZ, RZ, RZ ;  /* 0x000000ffff037224 */ /* 0x000fd400078e00ff */
.L_x_43975:
[----:B------:R-:W-:Y:S05]  /*1c1a0*/  BSYNC.RECONVERGENT B3 ;  /* 0x0000000000037941 */ /* 0x000fea0003800200 */
.L_x_43973:
        /* <DEDUP_REMOVED lines=30> */
.L_x_43943:
        /* <DEDUP_REMOVED lines=58> */
.L_x_43874:
[----:B------:R-:W-:Y:S05]  /*1c730*/  BSYNC.RECONVERGENT B1 ;  /* 0x0000000000017941 */ /* 0x000fea0003800200 */
.L_x_43873:
[----:B01-3--:R-:W-:Y:S01]  /*1c740*/  VIADD R0, R2, 0x100 ;  /* 0x0000010002007836 */ /* 0x00bfe20000000000 */
        /* <DEDUP_REMOVED lines=139> */
.L_x_43985:
        /* <DEDUP_REMOVED lines=22> */
.L_x_43988:
[----:B------:R-:W-:Y:S05]  /*1d160*/  BSYNC.RECONVERGENT B4 ;  /* 0x0000000000047941 */ /* 0x000fea0003800200 */
.L_x_43987:
        /* <DEDUP_REMOVED lines=29> */
.L_x_43986:
[----:B------:R-:W-:Y:S05]  /*1d340*/  BSYNC.RECONVERGENT B3 ;  /* 0x0000000000037941 */ /* 0x000fea0003800200 */
.L_x_43984:
        /* <DEDUP_REMOVED lines=22> */
.L_x_43990:
[----:B------:R-:W-:Y:S05]  /*1d4b0*/  BSYNC.RECONVERGENT B3 ;  /* 0x0000000000037941 */ /* 0x000fea0003800200 */
.L_x_43989:
        /* <DEDUP_REMOVED lines=84> */
.L_x_43992:
[----:B------:R-:W-:Y:S02]  /*1da00*/  FSEL R6, RZ, 3.37028055040000000000e+12, P0 ;  /* 0x54442d18ff067808 */ /* 0x000fe40000000000 */
[----:B------:R-:W-:-:S07]  /*1da10*/  FSEL R7, RZ, 2.1426990032196044922, P0 ;  /* 0x400921fbff077808 */ /* 0x000fce0000000000 */
.L_x_43993:
[----:B------:R-:W-:Y:S05]  /*1da20*/  BSYNC.RECONVERGENT B0 ;  /* 0x0000000000007941 */ /* 0x000fea0003800200 */
.L_x_43991:
[----:B------:R-:W-:Y:S01]  /*1da30*/  DADD R36, |R36|, |R38| ;  /* 0x0000000024247229 */ /* 0x000fe20000000626 */
[----:B------:R-:W-:Y:S01]  /*1da40*/  LOP3.LUT R39, R7, 0x80000000, R39, 0xb8, !PT ;  /* 0x8000000007277812 */ /* 0x000fe200078eb827 */
[----:B------:R-:W-:-:S06]  /*1da50*/  DMUL R4, R4, 0.5 ;  /* 0x3fe0000004047828 */ /* 0x000fcc0000000000 */
[----:B------:R-:W-:-:S06]  /*1da60*/  DSETP.NAN.AND P0, PT, R36, R36, PT ;  /* 0x000000242400722a */ /* 0x000fcc0003f08000 */
[----:B------:R-:W-:Y:S02]  /*1da70*/  FSEL R6, R36, R6, P0 ;  /* 0x0000000624067208 */ /* 0x000fe40000000000 */
[----:B------:R-:W-:Y:S01]  /*1da80*/  FSEL R7, R37, R39, P0 ;  /* 0x0000002725077208 */ /* 0x000fe20000000000 */
[----:B------:R-:W-:Y:S06]  /*1da90*/  BRA `(.L_x_43994) ;  /* 0x0000006400cc7947 */ /* 0x000fec0003800000 */
.L_x_43983:
        /* <DEDUP_REMOVED lines=103> */
.L_x_43997:
[----:B------:R-:W-:Y:S05]  /*1e110*/  BSYNC.RECONVERGENT B0 ;  /* 0x0000000000007941 */ /* 0x000fea0003800200 */
.L_x_43996:
        /* <DEDUP_REMOVED lines=8> */
.L_x_43999:
[----:B------:R-:W-:Y:S05]  /*1e1a0*/  BSYNC.RECONVERGENT B3 ;  /* 0x0000000000037941 */ /* 0x000fea0003800200 */
.L_x_43998:
        /* <DEDUP_REMOVED lines=84> */
.L_x_44001:
[----:B------:R-:W-:Y:S02]  /*1e6f0*/  FSEL R6, RZ, 3.37028055040000000000e+12, P0 ;  /* 0x54442d18ff067808 */ /* 0x000fe40000000000 */
[----:B------:R-:W-:-:S07]  /*1e700*/  FSEL R7, RZ, 2.1426990032196044922, P0 ;  /* 0x400921fbff077808 */ /* 0x000fce0000000000 */
.L_x_44002:
[----:B------:R-:W-:Y:S05]  /*1e710*/  BSYNC.RECONVERGENT B0 ;  /* 0x0000000000007941 */ /* 0x000fea0003800200 */
.L_x_44000:
[----:B------:R-:W-:Y:S01]  /*1e720*/  DADD R36, |R36|, |R38| ;  /* 0x0000000024247229 */ /* 0x000fe20000000626 */
[----:B------:R-:W-:Y:S01]  /*1e730*/  LOP3.LUT R39, R7, 0x80000000, R39, 0xb8, !PT ;  /* 0x8000000007277812 */ /* 0x000fe200078eb827 */
[----:B------:R-:W-:-:S06]  /*1e740*/  DMUL R4, R4, 0.5 ;  /* 0x3fe0000004047828 */ /* 0x000fcc0000000000 */
[----:B------:R-:W-:-:S06]  /*1e750*/  DSETP.NAN.AND P0, PT, R36, R36, PT ;  /* 0x000000242400722a */ /* 0x000fcc0003f08000 */
[----:B------:R-:W-:Y:S02]  /*1e760*/  FSEL R6, R36, R6, P0 ;  /* 0x0000000624067208 */ /* 0x000fe40000000000 */
[----:B------:R-:W-:Y:S01]  /*1e770*/  FSEL R7, R37, R39, P0 ;  /* 0x0000002725077208 */ /* 0x000fe20000000000 */
[----:B------:R-:W-:Y:S06]  /*1e780*/  BRA `(.L_x_43994) ;  /* 0x0000005800907947 */ /* 0x000fec0003800000 */
.L_x_43995:
        /* <DEDUP_REMOVED lines=15> */
[----:B------:R-:W-:Y:S02]  /*1e880*/  DADD R12, R14, -R34 ;  /* 0x000000000e0c7229 */ /* 0x000fe40000000822 */
[C---:B------:R-:W-:Y:S02]  /*1e890*/  DMUL R56, R4.reuse, R32 ;  /* 0x0000002004387228 */ /* 0x040fe40000000000 */
[C---:B------:R-:W-:Y:S02]  /*1e8a0*/  DMUL R52, R4.reuse, R4 ;  /* 0x0000000404347228 */ /* 0x040fe40000000000 */
        /* <DEDUP_REMOVED lines=10> */
.L_x_44004:
        /* <DEDUP_REMOVED lines=72> */
.L_x_44003:
        /* <DEDUP_REMOVED lines=101> */
.L_x_44006:
        /* <DEDUP_REMOVED lines=22> */
.L_x_44009:
[----:B------:R-:W-:Y:S05]  /*1f580*/  BSYNC.RECONVERGENT B4 ;  /* 0x0000000000047941 */ /* 0x000fea0003800200 */
.L_x_44008:
        /* <DEDUP_REMOVED lines=29> */
.L_x_44007:
[----:B------:R-:W-:Y:S05]  /*1f760*/  BSYNC.RECONVERGENT B3 ;  /* 0x0000000000037941 */ /* 0x000fea0003800200 */
.L_x_44005:
        /* <DEDUP_REMOVED lines=22> */
.L_x_44011:
[----:B------:R-:W-:Y:S05]  /*1f8d0*/  BSYNC.RECONVERGENT B3 ;  /* 0x0000000000037941 */ /* 0x000fea0003800200 */
.L_x_44010:
        /* <DEDUP_REMOVED lines=84> */
.L_x_44013:
[----:B------:R-:W-:Y:S02]  /*1fe20*/  FSEL R6, RZ, 3.37028055040000000000e+12, P0 ;  /* 0x54442d18ff067808 */ /* 0x000fe40000000000 */
[----:B------:R-:W-:-:S07]  /*1fe30*/  FSEL R7, RZ, 2.1426990032196044922, P0 ;  /* 0x400921fbff077808 */ /* 0x000fce0000000000 */
.L_x_44014:
[----:B------:R-:W-:Y:S05]  /*1fe40*/  BSYNC.RECONVERGENT B0 ;  /* 0x0000000000007941 */ /* 0x000fea0003800200 */
.L_x_44012:
[----:B------:R-:W-:Y:S01]  /*1fe50*/  DADD R36, |R36|, |R38| ;  /* 0x0000000024247229 */ /* 0x000fe20000000626 */
[----:B------:R-:W-:Y:S01]  /*1fe60*/  LOP3.LUT R39, R7, 0x80000000, R39, 0xb8, !PT ;  /* 0x8000000007277812 */ /* 0x000fe200078eb827 */
[----:B------:R-:W-:-:S06]  /*1fe70*/  DMUL R4, R4, 0.5 ;  /* 0x3fe0000004047828 */ /* 0x000fcc0000000000 */
[----:B------:R-:W-:-:S06]  /*1fe80*/  DSETP.NAN.AND P0, PT, R36, R36, PT ;  /* 0x000000242400722a */ /* 0x000fcc0003f08000 */
[----:B------:R-:W-:Y:S02]  /*1fe90*/  FSEL R6, R36, R6, P0 ;  /* 0x0000000624067208 */ /* 0x000fe40000000000 */
[----:B------:R-:W-:Y:S01]  /*1fea0*/  FSEL R7, R37, R39, P0 ;  /* 0x0000002725077208 */ /* 0x000fe20000000000 */
[----:B------:R-:W-:Y:S06]  /*1feb0*/  BRA `(.L_x_43994) ;  /* 0x0000004000c47947 */ /* 0x000fec0003800000 */
.L_x_43982:
        /* <DEDUP_REMOVED lines=18> */
[----:B------:R-:W-:Y:S01]  /*1ffe0*/  LOP3.LUT R13, R34, 0x7fd00000, RZ, 0x3c, !PT ;  /* 0x7fd00000220d7812 */ /* 0x000fe200078e3cff */
[----:B------:R-:W-:Y:S01]  /*1fff0*/  IMAD.U32 R28, RZ, RZ, UR6 ;  /* 0x00000006ff1c7e24 */ /* 0x000fe2000f8e00ff */
[----:B------:R-:W-:Y:S01]  /*20000*/  ISETP.GE.U32.AND P3, PT, R3, 0x7ff00000, PT ;  /* 0x7ff000000300780c */ /* 0x000fe20003f66070 */
[----:B------:R-:W-:Y:S01]  /*20010*/  BSSY.RECONVERGENT B0, `(.L_x_44015) ;  /* 0x0000076000007945 */ /* 0x000fe20003800200 */
[----:B------:R-:W-:-:S02]  /*20020*/  FSETP.GEU.AND P5, PT, |R27|, 6.5827683646048100446e-37, PT ;  /* 0x036000001b00780b */ /* 0x000fc40003fae200 */
        /* <DEDUP_REMOVED lines=20> */
[----:B------:R-:W-:Y:S02]  /*20170*/  IMAD.MOV.U32 R14, RZ, RZ, RZ ;  /* 0x000000ffff0e7224 */ /* 0x000fe400078e00ff */
[----:B------:R-:W-:-:S04]  /*20180*/  IMAD.MOV.U32 R34, RZ, RZ, 0x1 ;  /* 0x00000001ff227424 */ /* 0x000fc800078e00ff */
[----:B------:R-:W-:Y:S02]  /*20190*/  DMUL R30, R30, R14 ;  /* 0x0000000e1e1e7228 */ /* 0x000fe40000000000 */
[----:B------:R-:W-:-:S08]  /*201a0*/  DFMA R12, -R24, R34, 1 ;  /* 0x3ff00000180c742b */ /* 0x000fd00000000122 */
[----:B------:R-:W-:Y:S01]  /*201b0*/  DFMA R12, R12, R12, R12 ;  /* 0x0000000c0c0c722b */ /* 0x000fe2000000000c */
[----:B------:R-:W-:Y:S02]  /*201c0*/  @!P3 FSEL R3, R7, R31, !P2 ;  /* 0x0000001f0703b208 */ /* 0x000fe40005000000 */
[----:B------:R-:W-:Y:S02]  /*201d0*/  @!P3 FSEL R0, R6, R30, !P2 ;  /* 0x0000001e0600b208 */ /* 0x000fe40005000000 */
[----:B------:R-:W-:-:S03]  /*201e0*/  ISETP.GT.AND P0, PT, R3, 0xfffff, PT ;  /* 0x000fffff0300780c */ /* 0x000fc60003f04270 */
[----:B------:R-:W-:Y:S01]  /*201f0*/  DFMA R34, R34, R12, R34 ;  /* 0x0000000c2222722b */ /* 0x000fe20000000022 */
[----:B------:R-:W-:Y:S02]  /*20200*/  IMAD.MOV.U32 R12, RZ, RZ, R0 ;  /* 0x000000ffff0c7224 */ /* 0x000fe400078e0000 */
[----:B------:R-:W-:-:S05]  /*20210*/  IMAD.MOV.U32 R13, RZ, RZ, R3 ;  /* 0x000000ffff0d7224 */ /* 0x000fca00078e0003 */
[----:B------:R-:W-:Y:S02]  /*20220*/  DFMA R4, -R24, R34, 1 ;  /* 0x3ff000001804742b */ /* 0x000fe40000000122 */
[----:B------:R-:W-:-:S06]  /*20230*/  @!P0 DMUL R12, R12, 1.80143985094819840000e+16 ;  /* 0x435000000c0c8828 */ /* 0x000fcc0000000000 */
[----:B------:R-:W-:Y:S01]  /*20240*/  DFMA R4, R34, R4, R34 ;  /* 0x000000042204722b */ /* 0x000fe20000000022 */
[----:B------:R-:W-:-:S03]  /*20250*/  IMAD.MOV.U32 R34, RZ, RZ, -0x3ff ;  /* 0xfffffc01ff227424 */ /* 0x000fc600078e00ff */
[----:B------:R-:W-:Y:S02]  /*20260*/  @!P0 IMAD.MOV.U32 R3, RZ, RZ, R13 ;  /* 0x000000ffff038224 */ /* 0x000fe400078e000d */
[----:B------:R-:W-:Y:S02]  /*20270*/  @!P0 IMAD.MOV.U32 R0, RZ, RZ, R12 ;  /* 0x000000ffff008224 */ /* 0x000fe400078e000c */
[----:B------:R-:W-:Y:S01]  /*20280*/  VIADD R14, R3, 0xffffffff ;  /* 0xffffffff030e7836 */ /* 0x000fe20000000000 */
[----:B------:R-:W-:Y:S01]  /*20290*/  DMUL R6, R26, R4 ;  /* 0x000000041a067228 */ /* 0x000fe20000000000 */
[----:B------:R-:W-:-:S03]  /*202a0*/  @!P0 IMAD.MOV.U32 R34, RZ, RZ, -0x435 ;  /* 0xfffffbcbff228424 */ /* 0x000fc600078e00ff */
[----:B------:R-:W-:-:S04]  /*202b0*/  ISETP.GE.U32.AND P2, PT, R14, 0x7fefffff, PT ;  /* 0x7fefffff0e00780c */ /* 0x000fc80003f46070 */
[----:B------:R-:W-:-:S08]  /*202c0*/  DFMA R14, -R24, R6, R26 ;  /* 0x00000006180e722b */ /* 0x000fd0000000011a */
[----:B------:R-:W-:Y:S01]  /*202d0*/  DFMA R6, R4, R14, R6 ;  /* 0x0000000e0406722b */ /* 0x000fe20000000006 */
[----:B------:R-:W-:Y:S01]  /*202e0*/  @P2 LOP3.LUT P3, RZ, R13, 0x7fffffff, RZ, 0xc0, !PT ;  /* 0x7fffffff0dff2812 */ /* 0x000fe2000786c0ff */
[----:B------:R-:W-:Y:S02]  /*202f0*/  @P2 IMAD.MOV.U32 R4, RZ, RZ, 0x0 ;  /* 0x00000000ff042424 */ /* 0x000fe400078e00ff */
[----:B------:R-:W-:-:S06]  /*20300*/  @P2 IMAD.MOV.U32 R5, RZ, RZ, 0x7ff00000 ;  /* 0x7ff00000ff052424 */ /* 0x000fcc00078e00ff */
        /* <DEDUP_REMOVED lines=70> */
.L_x_44016:
[----:B------:R-:W-:Y:S05]  /*20770*/  BSYNC.RECONVERGENT B0 ;  /* 0x0000000000007941 */ /* 0x000fea0003800200 */
.L_x_44015:
        /* <DEDUP_REMOVED lines=8> */
.L_x_44018:
[----:B------:R-:W-:Y:S05]  /*20800*/  BSYNC.RECONVERGENT B3 ;  /* 0x0000000000037941 */ /* 0x000fea0003800200 */
.L_x_44017:
        /* <DEDUP_REMOVED lines=84> */
.L_x_44020:
[----:B------:R-:W-:Y:S02]  /*20d50*/  FSEL R6, RZ, 3.37028055040000000000e+12, P0 ;  /* 0x54442d18ff067808 */ /* 0x000fe40000000000 */
[----:B------:R-:W-:-:S07]  /*20d60*/  FSEL R7, RZ, 2.1426990032196044922, P0 ;  /* 0x400921fbff077808 */ /* 0x000fce0000000000 */
.L_x_44021:
[----:B------:R-:W-:Y:S05]  /*20d70*/  BSYNC.RECONVERGENT B0 ;  /* 0x0000000000007941 */ /* 0x000fea0003800200 */
.L_x_44019:
[----:B------:R-:W-:Y:S01]  /*20d80*/  DADD R36, |R36|, |R38| ;  /* 0x0000000024247229 */ /* 0x000fe20000000626 */
[----:B------:R-:W-:-:S07]  /*20d90*/  LOP3.LUT R39, R7, 0x80000000, R39, 0xb8, !PT ;  /* 0x8000000007277812 */ /* 0x000fce00078eb827 */
[----:B------:R-:W-:-:S06]  /*20da0*/  DSETP.NAN.AND P0, PT, R36, R36, PT ;  /* 0x000000242400722a */ /* 0x000fcc0003f08000 */
[----:B------:R-:W-:Y:S02]  /*20db0*/  FSEL R6, R36, R6, P0 ;  /* 0x0000000624067208 */ /* 0x000fe40000000000 */
[----:B------:R-:W-:Y:S01]  /*20dc0*/  FSEL R7, R37, R39, P0 ;  /* 0x0000002725077208 */ /* 0x000fe20000000000 */
[----:B------:R-:W-:Y:S06]  /*20dd0*/  BRA `(.L_x_43994) ;  /* 0x0000003000fc7947 */ /* 0x000fec0003800000 */
.L_x_43981:
        /* <DEDUP_REMOVED lines=94> */
.L_x_44024:
        /* <DEDUP_REMOVED lines=22> */
.L_x_44027:
[----:B------:R-:W-:Y:S05]  /*21520*/  BSYNC.RECONVERGENT B4 ;  /* 0x0000000000047941 */ /* 0x000fea0003800200 */
.L_x_44026:
        /* <DEDUP_REMOVED lines=29> */
.L_x_44025:
[----:B------:R-:W-:Y:S05]  /*21700*/  BSYNC.RECONVERGENT B3 ;  /* 0x0000000000037941 */ /* 0x000fea0003800200 */
.L_x_44023:
        /* <DEDUP_REMOVED lines=87> */
.L_x_44022:
        /* <DEDUP_REMOVED lines=88> */
.L_x_43980:
        /* <DEDUP_REMOVED lines=25> */
.L_x_44029:
[----:B------:R-:W-:Y:S05]  /*22390*/  BSYNC.RECONVERGENT B3 ;  /* 0x0000000000037941 */ /* 0x000fea0003800200 */
.L_x_44028:
        /* <DEDUP_REMOVED lines=23> */
.L_x_44031:
[----:B------:R-:W-:Y:S05]  /*22510*/  BSYNC.RECONVERGENT B3 ;  /* 0x0000000000037941 */ /* 0x000fea0003800200 */
.L_x_44030:
        /* <DEDUP_REMOVED lines=51> */
[----:B------:R-:W-:Y:S01]  /*22850*/  @!P2 FSEL R0, R6, R30, !P1 ;  /* 0x0000001e0600a208 */ /* 0x000fe20004800000 */
[----:B------:R-:W-:Y:S01]  /*22860*/  DSETP.GEU.AND P1, PT, |R36|, |R38|, PT ;  /* 0x400000262400722a */ /* 0x000fe20003f2e200 */
        /* <DEDUP_REMOVED lines=89> */
.L_x_44033:
[----:B------:R-:W-:Y:S05]  /*22e00*/  BSYNC.RECONVERGENT B0 ;  /* 0x0000000000007941 */ /* 0x000fea0003800200 */
.L_x_44032:
        /* <DEDUP_REMOVED lines=8> */
.L_x_44035:
[----:B------:R-:W-:Y:S05]  /*22e90*/  BSYNC.RECONVERGENT B3 ;  /* 0x0000000000037941 */ /* 0x000fea0003800200 */
.L_x_44034:
        /* <DEDUP_REMOVED lines=84> */
.L_x_44037:
[----:B------:R-:W-:Y:S02]  /*233e0*/  FSEL R6, RZ, 3.37028055040000000000e+12, P0 ;  /* 0x54442d18ff067808 */ /* 0x000fe40000000000 */
[----:B------:R-:W-:-:S07]  /*233f0*/  FSEL R7, RZ, 2.1426990032196044922, P0 ;  /* 0x400921fbff077808 */ /* 0x000fce0000000000 */
.L_x_44038:
[----:B------:R-:W-:Y:S05]  /*23400*/  BSYNC.RECONVERGENT B0 ;  /* 0x0000000000007941 */ /* 0x000fea0003800200 */
.L_x_44036:
[----:B------:R-:W-:Y:S01]  /*23410*/  DADD R36, |R36|, |R38| ;  /* 0x0000000024247229 */ /* 0x000fe20000000626 */
[----:B------:R-:W-:Y:S01]  /*23420*/  LOP3.LUT R39, R7, 0x80000000, R39, 0xb8, !PT ;  /* 0x8000000007277812 */ /* 0x000fe200078eb827 */
[----:B------:R-:W-:-:S06]  /*23430*/  DADD R4, R4, 1 ;  /* 0x3ff0000004047429 */ /* 0x000fcc0000000000 */
[----:B------:R-:W-:-:S06]  /*23440*/  DSETP.NAN.AND P0, PT, R36, R36, PT ;  /* 0x000000242400722a */ /* 0x000fcc0003f08000 */
[----:B------:R-:W-:Y:S02]  /*23450*/  FSEL R6, R36, R6, P0 ;  /* 0x0000000624067208 */ /* 0x000fe40000000000 */
[----:B------:R-:W-:Y:S01]  /*23460*/  FSEL R7, R37, R39, P0 ;  /* 0x0000002725077208 */ /* 0x000fe20000000000 */
[----:B------:R-:W-:Y:S06]  /*23470*/  BRA `(.L_x_43994) ;  /* 0x0000000c00547947 */ /* 0x000fec0003800000 */
.L_x_43979:
        /* <DEDUP_REMOVED lines=111> */
.L_x_44040:
[----:B------:R-:W-:Y:S05]  /*23b70*/  BSYNC.RECONVERGENT B0 ;  /* 0x0000000000007941 */ /* 0x000fea0003800200 */
.L_x_44039:
        /* <DEDUP_REMOVED lines=8> */
.L_x_44042:
[----:B------:R-:W-:Y:S05]  /*23c00*/  BSYNC.RECONVERGENT B3 ;  /* 0x0000000000037941 */ /* 0x000fea0003800200 */
.L_x_44041:
        /* <DEDUP_REMOVED lines=84> */
.L_x_44044:
[----:B------:R-:W-:Y:S02]  /*24150*/  FSEL R6, RZ, 3.37028055040000000000e+12, P0 ;  /* 0x54442d18ff067808 */ /* 0x000fe40000000000 */
[----:B------:R-:W-:-:S07]  /*24160*/  FSEL R7, RZ, 2.1426990032196044922, P0 ;  /* 0x400921fbff077808 */ /* 0x000fce0000000000 */
.L_x_44045:
[----:B------:R-:W-:Y:S05]  /*24170*/  BSYNC.RECONVERGENT B0 ;  /* 0x0000000000007941 */ /* 0x000fea0003800200 */
.L_x_44043:
[----:B------:R-:W-:Y:S01]  /*24180*/  DADD R36, |R36|, |R38| ;  /* 0x0000000024247229 */ /* 0x000fe20000000626 */
[----:B------:R-:W-:-:S07]  /*24190*/  LOP3.LUT R39, R7, 0x80000000, R39, 0xb8, !PT ;  /* 0x8000000007277812 */ /* 0x000fce00078eb827 */
[----:B------:R-:W-:-:S06]  /*241a0*/  DSETP.NAN.AND P0, PT, R36, R36, PT ;  /* 0x000000242400722a */ /* 0x000fcc0003f08000 */
[----:B------:R-:W-:Y:S02]  /*241b0*/  FSEL R6, R36, R6, P0 ;  /* 0x0000000624067208 */ /* 0x000fe40000000000 */
[----:B------:R-:W-:-:S07]  /*241c0*/  FSEL R7, R37, R39, P0 ;  /* 0x0000002725077208 */ /* 0x000fce0000000000 */
.L_x_43994:
[----:B------:R-:W-:Y:S05]  /*241d0*/  BSYNC.RECONVERGENT B2 ;  /* 0x0000000000027941 */ /* 0x000fea0003800200 */
.L_x_43978:
        /* <DEDUP_REMOVED lines=75> */
.L_x_44051:
[----:B------:R-:W-:Y:S05]  /*24690*/  BSYNC.RECONVERGENT B0 ;  /* 0x0000000000007941 */ /* 0x000fea0003800200 */
.L_x_44050:
        /* <DEDUP_REMOVED lines=25> */
.L_x_44055:
[----:B------:R-:W-:Y:S05]  /*24830*/  BSYNC.RECONVERGENT B4 ;  /* 0x0000000000047941 */ /* 0x000fea0003800200 */
.L_x_44054:
[----:B------:R-:W-:Y:S01]  /*24840*/  VIADD R3, R3, 0x1 ;  /* 0x0000000103037836 */ /* 0x000fe20000000000 */
[----:B------:R-:W-:Y:S06]  /*24850*/  BRA `(.L_x_44056) ;  /* 0x0000000000087947 */ /* 0x000fec0003800000 */
.L_x_44053:
[----:B------:R-:W-:Y:S01]  /*24860*/  DMUL R24, RZ, R26 ;  /* 0x0000001aff187228 */ /* 0x000fe20000000000 */
[----:B------:R-:W-:-:S10]  /*24870*/  IMAD.MOV.U32 R3, RZ, RZ, 0x1 ;  /* 0x00000001ff037424 */ /* 0x000fd400078e00ff */
.L_x_44056:
[----:B------:R-:W-:Y:S05]  /*24880*/  BSYNC.RECONVERGENT B3 ;  /* 0x0000000000037941 */ /* 0x000fea0003800200 */
.L_x_44052:
        /* <DEDUP_REMOVED lines=55> */
.L_x_44058:
[----:B------:R-:W-:Y:S01]  /*24c00*/  DMUL R30, RZ, R26 ;  /* 0x0000001aff1e7228 */ /* 0x000fe20000000000 */
[----:B------:R-:W-:-:S10]  /*24c10*/  IMAD.MOV.U32 R3, RZ, RZ, RZ ;  /* 0x000000ffff037224 */ /* 0x000fd400078e00ff */
.L_x_44059:
[----:B------:R-:W-:Y:S05]  /*24c20*/  BSYNC.RECONVERGENT B3 ;  /* 0x0000000000037941 */ /* 0x000fea0003800200 */
.L_x_44057:
        /* <DEDUP_REMOVED lines=32> */
.L_x_44049:
        /* <DEDUP_REMOVED lines=61> */
.L_x_44061:
[----:B------:R-:W-:Y:S05]  /*25200*/  BSYNC.RECONVERGENT B0 ;  /* 0x0000000000007941 */ /* 0x000fea0003800200 */
.L_x_44060:
        /* <DEDUP_REMOVED lines=38> */
.L_x_44065:
[----:B------:R-:W-:Y:S05]  /*25470*/  BSYNC.RECONVERGENT B4 ;  /* 0x0000000000047941 */ /* 0x000fea0003800200 */
.L_x_44064:
[----:B------:R-:W-:Y:S01]  /*25480*/  VIADD R3, R3, 0x1 ;  /* 0x0000000103037836 */ /* 0x000fe20000000000 */
[----:B------:R-:W-:Y:S06]  /*25490*/  BRA `(.L_x_44066) ;  /* 0x0000000000087947 */ /* 0x000fec0003800000 */
.L_x_44063:
[----:B------:R-:W-:Y:S01]  /*254a0*/  DMUL R36, RZ, R26 ;  /* 0x0000001aff247228 */ /* 0x000fe20000000000 */
[----:B------:R-:W-:-:S10]  /*254b0*/  IMAD.MOV.U32 R3, RZ, RZ, 0x1 ;  /* 0x00000001ff037424 */ /* 0x000fd400078e00ff */
.L_x_44066:
[----:B------:R-:W-:Y:S05]  /*254c0*/  BSYNC.RECONVERGENT B3 ;  /* 0x0000000000037941 */ /* 0x000fea0003800200 */
.L_x_44062:
        /* <DEDUP_REMOVED lines=57> */
.L_x_44068:
[----:B------:R-:W-:Y:S01]  /*25860*/  DMUL R34, RZ, R26 ;  /* 0x0000001aff227228 */ /* 0x000fe20000000000 */
[----:B------:R-:W-:-:S10]  /*25870*/  IMAD.MOV.U32 R3, RZ, RZ, RZ ;  /* 0x000000ffff037224 */ /* 0x000fd400078e00ff */
.L_x_44069:
[----:B------:R-:W-:Y:S05]  /*25880*/  BSYNC.RECONVERGENT B3 ;  /* 0x0000000000037941 */ /* 0x000fea0003800200 */
.L_x_44067:
        /* <DEDUP_REMOVED lines=35> */
.L_x_44048:
        /* <DEDUP_REMOVED lines=10> */
.L_x_44070:
[----:B------:R-:W-:-:S10]  /*25b60*/  DADD R26, R26, -R26 ;  /* 0x000000001a1a7229 */ /* 0x000fd4000000081a */
[----:B------:R-:W-:Y:S02]  /*25b70*/  IMAD.MOV.U32 R24, RZ, RZ, R26 ;  /* 0x000000ffff187224 */ /* 0x000fe400078e001a */
[----:B------:R-:W-:Y:S01]  /*25b80*/  IMAD.MOV.U32 R25, RZ, RZ, R27 ;  /* 0x000000ffff197224 */ /* 0x000fe200078e001b */
[----:B------:R-:W-:Y:S06]  /*25b90*/  BRA `(.L_x_43977) ;  /* 0x0000000800c87947 */ /* 0x000fec0003800000 */
.L_x_44047:
        /* <DEDUP_REMOVED lines=26> */
.L_x_44074:
[----:B------:R-:W-:Y:S05]  /*25d40*/  BSYNC.RECONVERGENT B4 ;  /* 0x0000000000047941 */ /* 0x000fea0003800200 */
.L_x_44073:
[----:B------:R-:W-:Y:S01]  /*25d50*/  VIADD R3, R3, 0x1 ;  /* 0x0000000103037836 */ /* 0x000fe20000000000 */
[----:B------:R-:W-:Y:S06]  /*25d60*/  BRA `(.L_x_44075) ;  /* 0x0000000000087947 */ /* 0x000fec0003800000 */
.L_x_44072:
[----:B------:R-:W-:Y:S01]  /*25d70*/  DMUL R24, RZ, R26 ;  /* 0x0000001aff187228 */ /* 0x000fe20000000000 */
[----:B------:R-:W-:-:S10]  /*25d80*/  IMAD.MOV.U32 R3, RZ, RZ, 0x1 ;  /* 0x00000001ff037424 */ /* 0x000fd400078e00ff */
.L_x_44075:
[----:B------:R-:W-:Y:S05]  /*25d90*/  BSYNC.RECONVERGENT B3 ;  /* 0x0000000000037941 */ /* 0x000fea0003800200 */
.L_x_44071:
        /* <DEDUP_REMOVED lines=55> */
.L_x_44077:
[----:B------:R-:W-:Y:S01]  /*26110*/  DMUL R32, RZ, R26 ;  /* 0x0000001aff207228 */ /* 0x000fe20000000000 */
[----:B------:R-:W-:-:S10]  /*26120*/  IMAD.MOV.U32 R3, RZ, RZ, RZ ;  /* 0x000000ffff037224 */ /* 0x000fd400078e00ff */
.L_x_44078:
[----:B------:R-:W-:Y:S05]  /*26130*/  BSYNC.RECONVERGENT B3 ;  /* 0x0000000000037941 */ /* 0x000fea0003800200 */
.L_x_44076:
        /* <DEDUP_REMOVED lines=30> */
.L_x_44046:
        /* <DEDUP_REMOVED lines=58> */
.L_x_43977:
[----:B------:R-:W-:Y:S05]  /*266c0*/  BSYNC.RECONVERGENT B1 ;  /* 0x0000000000017941 */ /* 0x000fea0003800200 */
.L_x_43976:
        /* <DEDUP_REMOVED lines=92> */
[----:B------:R-:W-:-:S04]  /*26c90*/  DADD R12, R4, 1 ;  /* 0x3ff00000040c7429 */ /* 0x000fc80000000000 */
[----:B------:R-:W-:Y:S01]  /*26ca0*/  DADD R36, R36, -UR6 ;  /* 0x8000000624247e29 */ /* 0x000fe20008000000 */
[----:B------:R-:W-:Y:S01]  /*26cb0*/  UMOV UR6, 0xfefa39ef ;  /* 0xfefa39ef00067882 */ /* 0x000fe20000000000 */
[----:B------:R-:W0:Y:S01]  /*26cc0*/  MUFU.RCP64H R15, R13 ;  /* 0x0000000d000f7308 */ /* 0x000e220000001800 */
[----:B------:R-:W-:Y:S01]  /*26cd0*/  UMOV UR7, 0x3fe62e42 ;  /* 0x3fe62e4200077882 */ /* 0x000fe20000000000 */
        /* <DEDUP_REMOVED lines=43> */
.L_x_44088:
        /* <DEDUP_REMOVED lines=22> */
.L_x_44091:
[----:B------:R-:W-:Y:S05]  /*270f0*/  BSYNC.RECONVERGENT B4 ;  /* 0x0000000000047941 */ /* 0x000fea0003800200 */
.L_x_44090:
        /* <DEDUP_REMOVED lines=29> */
.L_x_44089:
[----:B------:R-:W-:Y:S05]  /*272d0*/  BSYNC.RECONVERGENT B3 ;  /* 0x0000000000037941 */ /* 0x000fea0003800200 */
.L_x_44087:
        /* <DEDUP_REMOVED lines=22> */
.L_x_44093:
[----:B------:R-:W-:Y:S05]  /*27440*/  BSYNC.RECONVERGENT B3 ;  /* 0x0000000000037941 */ /* 0x000fea0003800200 */
.L_x_44092:
        /* <DEDUP_REMOVED lines=84> */
.L_x_44095:
[----:B------:R-:W-:Y:S02]  /*27990*/  FSEL R6, RZ, 3.37028055040000000000e+12, P0 ;  /* 0x54442d18ff067808 */ /* 0x000fe40000000000 */
[----:B------:R-:W-:-:S07]  /*279a0*/  FSEL R7, RZ, 2.1426990032196044922, P0 ;  /* 0x400921fbff077808 */ /* 0x000fce0000000000 */
.L_x_44096:
[----:B------:R-:W-:Y:S05]  /*279b0*/  BSYNC.RECONVERGENT B0 ;  /* 0x0000000000007941 */ /* 0x000fea0003800200 */
.L_x_44094:
[----:B------:R-:W-:Y:S01]  /*279c0*/  DADD R44, |R44|, |R46| ;  /* 0x000000002c2c7229 */ /* 0x000fe2000000062e */
[----:B------:R-:W-:Y:S01]  /*279d0*/  LOP3.LUT R47, R7, 0x80000000, R47, 0xb8, !PT ;  /* 0x80000000072f7812 */ /* 0x000fe200078eb82f */
[----:B------:R-:W-:-:S06]  /*279e0*/  DMUL R4, R4, 0.5 ;  /* 0x3fe0000004047828 */ /* 0x000fcc0000000000 */
[----:B------:R-:W-:-:S06]  /*279f0*/  DSETP.NAN.AND P0, PT, R44, R44, PT ;  /* 0x0000002c2c00722a */ /* 0x000fcc0003f08000 */
[----:B------:R-:W-:Y:S02]  /*27a00*/  FSEL R6, R44, R6, P0 ;  /* 0x000000062c067208 */ /* 0x000fe40000000000 */
[----:B------:R-:W-:Y:S01]  /*27a10*/  FSEL R7, R45, R47, P0 ;  /* 0x0000002f2d077208 */ /* 0x000fe20000000000 */
[----:B------:R-:W-:Y:S06]  /*27a20*/  BRA `(.L_x_44097) ;  /* 0x0000006400ec7947 */ /* 0x000fec0003800000 */
.L_x_44086:
        /* <DEDUP_REMOVED lines=103> */
.L_x_44100:
[----:B------:R-:W-:Y:S05]  /*280a0*/  BSYNC.RECONVERGENT B0 ;  /* 0x0000000000007941 */ /* 0x000fea0003800200 */
.L_x_44099:
        /* <DEDUP_REMOVED lines=8> */
.L_x_44102:
[----:B------:R-:W-:Y:S05]  /*28130*/  BSYNC.RECONVERGENT B3 ;  /* 0x0000000000037941 */ /* 0x000fea0003800200 */
.L_x_44101:
        /* <DEDUP_REMOVED lines=84> */
.L_x_44104:
[----:B------:R-:W-:Y:S02]  /*28680*/  FSEL R6, RZ, 3.37028055040000000000e+12, P0 ;  /* 0x54442d18ff067808 */ /* 0x000fe40000000000 */
[----:B------:R-:W-:-:S07]  /*28690*/  FSEL R7, RZ, 2.1426990032196044922, P0 ;  /* 0x400921fbff077808 */ /* 0x000fce0000000000 */
.L_x_44105:
[----:B------:R-:W-:Y:S05]  /*286a0*/  BSYNC.RECONVERGENT B0 ;  /* 0x0000000000007941 */ /* 0x000fea0003800200 */
.L_x_44103:
[----:B------:R-:W-:Y:S01]  /*286b0*/  DADD R44, |R44|, |R46| ;  /* 0x000000002c2c7229 */ /* 0x000fe2000000062e */
[----:B------:R-:W-:Y:S01]  /*286c0*/  LOP3.LUT R47, R7, 0x80000000, R47, 0xb8, !PT ;  /* 0x80000000072f7812 */ /* 0x000fe200078eb82f */
[----:B------:R-:W-:-:S06]  /*286d0*/  DMUL R4, R4, 0.5 ;  /* 0x3fe0000004047828 */ /* 0x000fcc0000000000 */
[----:B------:R-:W-:-:S06]  /*286e0*/  DSETP.NAN.AND P0, PT, R44, R44, PT ;  /* 0x0000002c2c00722a */ /* 0x000fcc0003f08000 */
[----:B------:R-:W-:Y:S02]  /*286f0*/  FSEL R6, R44, R6, P0 ;  /* 0x000000062c067208 */ /* 0x000fe40000000000 */
[----:B------:R-:W-:Y:S01]  /*28700*/  FSEL R7, R45, R47, P0 ;  /* 0x0000002f2d077208 */ /* 0x000fe20000000000 */
[----:B------:R-:W-:Y:S06]  /*28710*/  BRA `(.L_x_44097) ;  /* 0x0000005800b07947 */ /* 0x000fec0003800000 */
.L_x_44098:
        /* <DEDUP_REMOVED lines=8> */
[----:B------:R-:W-:-:S02]  /*287a0*/  DMUL R50, R4, R4 ;  /* 0x0000000404327228 */ /* 0x000fc40000000000 */
[----:B------:R-:W-:Y:S02]  /*287b0*/  DADD R34, R4, R4 ;  /* 0x0000000004227229 */ /* 0x000fe40000000004 */
[C---:B------:R-:W-:Y:S02]  /*287c0*/  DMUL R54, R12.reuse, R12 ;  /* 0x0000000c0c367228 */ /* 0x040fe40000000000 */
[----:B------:R-:W-:Y:S01]  /*287d0*/  LOP3.LUT R37, R15, 0xfffffff8, RZ, 0xc0, !PT ;  /* 0xfffffff80f257812 */ /* 0x000fe200078ec0ff */
[----:B------:R-:W-:Y:S01]  /*287e0*/  DADD R12, R12, R12 ;  /* 0x000000000c0c7229 */ /* 0x000fe2000000000c */
[----:B------:R-:W-:-:S04]  /*287f0*/  LOP3.LUT R5, R7, 0xfffffff8, RZ, 0xc0, !PT ;  /* 0xfffffff807057812 */ /* 0x000fc800078ec0ff */
[----:B------:R-:W-:Y:S02]  /*28800*/  DADD R14, R14, -R36 ;  /* 0x000000000e0e7229 */ /* 0x000fe40000000824 */
[--C-:B------:R-:W-:Y:S02]  /*28810*/  DADD R6, R6, -R4.reuse ;  /* 0x0000000006067229 */ /* 0x100fe40000000804 */
[----:B------:R-:W-:Y:S02]  /*28820*/  DADD R32, R4, R4 ;  /* 0x0000000004207229 */ /* 0x000fe40000000004 */
[----:B------:R-:W-:Y:S02]  /*28830*/  DADD R40, R36, R36 ;  /* 0x0000000024287229 */ /* 0x000fe40000000024 */
[C---:B------:R-:W-:Y:S02]  /*28840*/  DMUL R52, R4.reuse, R34 ;  /* 0x0000002204347228 */ /* 0x040fe40000000000 */
[----:B------:R-:W-:-:S02]  /*28850*/  DMUL R38, R4, R4 ;  /* 0x0000000404267228 */ /* 0x000fc40000000000 */
[-C--:B------:R-:W-:Y:S02]  /*28860*/  DMUL R42, R36, R12.reuse ;  /* 0x0000000c242a7228 */ /* 0x080fe40000000000 */
[----:B------:R-:W-:Y:S02]  /*28870*/  DMUL R4, R14, R12 ;  /* 0x0000000c0e047228 */ /* 0x000fe40000000000 */
[C---:B------:R-:W-:Y:S02]  /*28880*/  DMUL R12, R6.reuse, R32 ;  /* 0x00000020060c7228 */ /* 0x040fe40000000000 */
[----:B------:R-:W-:Y:S02]  /*28890*/  DMUL R34, R6, R34 ;  /* 0x0000002206227228 */ /* 0x000fe40000000000 */
[----:B------:R-:W-:Y:S02]  /*288a0*/  DMUL R32, R14, R40 ;  /* 0x000000280e207228 */ /* 0x000fe40000000000 */
[----:B------:R-:W-:-:S02]  /*288b0*/  DMUL R36, R36, R36 ;  /* 0x0000002424247228 */ /* 0x000fc40000000000 */
[----:B------:R-:W-:Y:S02]  /*288c0*/  DMUL R6, R6, R6 ;  /* 0x0000000606067228 */ /* 0x000fe40000000000 */
[----:B------:R-:W-:-:S11]  /*288d0*/  DMUL R14, R14, R14 ;  /* 0x0000000e0e0e7228 */ /* 0x000fd60000000000 */
.L_x_44107:
[----:B------:R-:W-:-:S06]  /*288e0*/  DSETP.GEU.AND P0, PT, R50, R54, PT ;  /* 0x000000363200722a */ /* 0x000fcc0003f0e000 */
[----:B------:R-:W-:Y:S02]  /*288f0*/  FSEL R40, R54, R50, P0 ;  /* 0x0000003236287208 */ /* 0x000fe40000000000 */
[----:B------:R-:W-:Y:S02]  /*28900*/  FSEL R41, R55, R51, P0 ;  /* 0x0000003337297208 */ /* 0x000fe40000000000 */
        /* <DEDUP_REMOVED lines=9> */
[----:B------:R-:W-:Y:S01]  /*289a0*/  DSETP.GEU.AND P2, PT, R60, R42, PT ;  /* 0x0000002a3c00722a */ /* 0x000fe20003f4e000 */
[----:B------:R-:W-:-:S05]  /*289b0*/  IMAD.MOV.U32 R54, RZ, RZ, R0 ;  /* 0x000000ffff367224 */ /* 0x000fca00078e0000 */
        /* <DEDUP_REMOVED lines=22> */
[----:B------:R-:W-:-:S03]  /*28b20*/  FSEL R58, R58, R34, P3 ;  /* 0x000000223a3a7208 */ /* 0x000fc60001800000 */
        /* <DEDUP_REMOVED lines=40> */
[----:B------:R-:W-:Y:S01]  /*28db0*/  IMAD.MOV.U32 R32, RZ, RZ, R56 ;  /* 0x000000ffff207224 */ /* 0x000fe200078e0038 */
[----:B------:R-:W-:Y:S06]  /*28dc0*/  @!P0 BRA `(.L_x_44107) ;  /* 0xfffffff800c48947 */ /* 0x000fec000383ffff */
[----:B------:R-:W-:Y:S05]  /*28dd0*/  BSYNC.RECONVERGENT B0 ;  /* 0x0000000000007941 */ /* 0x000fea0003800200 */
.L_x_44106:
        /* <DEDUP_REMOVED lines=101> */
.L_x_44109:
        /* <DEDUP_REMOVED lines=22> */
.L_x_44112:
[----:B------:R-:W-:Y:S05]  /*29590*/  BSYNC.RECONVERGENT B4 ;  /* 0x0000000000047941 */ /* 0x000fea0003800200 */
.L_x_44111:
        /* <DEDUP_REMOVED lines=29> */
.L_x_44110:
[----:B------:R-:W-:Y:S05]  /*29770*/  BSYNC.RECONVERGENT B3 ;  /* 0x0000000000037941 */ /* 0x000fea0003800200 */
.L_x_44108:
        /* <DEDUP_REMOVED lines=22> */
.L_x_44114:
[----:B------:R-:W-:Y:S05]  /*298e0*/  BSYNC.RECONVERGENT B3 ;  /* 0x0000000000037941 */ /* 0x000fea0003800200 */
.L_x_44113:
        /* <DEDUP_REMOVED lines=84> */
.L_x_44116:
[----:B------:R-:W-:Y:S02]  /*29e30*/  FSEL R6, RZ, 3.37028055040000000000e+12, P0 ;  /* 0x54442d18ff067808 */ /* 0x000fe40000000000 */
[----:B------:R-:W-:-:S07]  /*29e40*/  FSEL R7, RZ, 2.1426990032196044922, P0 ;  /* 0x400921fbff077808 */ /* 0x000fce0000000000 */
.L_x_44117:
[----:B------:R-:W-:Y:S05]  /*29e50*/  BSYNC.RECONVERGENT B0 ;  /* 0x0000000000007941 */ /* 0x000fea0003800200 */
.L_x_44115:
[----:B------:R-:W-:Y:S01]  /*29e60*/  DADD R44, |R44|, |R46| ;  /* 0x000000002c2c7229 */ /* 0x000fe2000000062e */
[----:B------:R-:W-:Y:S01]  /*29e70*/  LOP3.LUT R47, R7, 0x80000000, R47, 0xb8, !PT ;  /* 0x80000000072f7812 */ /* 0x000fe200078eb82f */
[----:B------:R-:W-:-:S06]  /*29e80*/  DMUL R4, R4, 0.5 ;  /* 0x3fe0000004047828 */ /* 0x000fcc0000000000 */
[----:B------:R-:W-:-:S06]  /*29e90*/  DSETP.NAN.AND P0, PT, R44, R44, PT ;  /* 0x0000002c2c00722a */ /* 0x000fcc0003f08000 */
[----:B------:R-:W-:Y:S02]  /*29ea0*/  FSEL R6, R44, R6, P0 ;  /* 0x000000062c067208 */ /* 0x000fe40000000000 */
[----:B------:R-:W-:Y:S01]  /*29eb0*/  FSEL R7, R45, R47, P0 ;  /* 0x0000002f2d077208 */ /* 0x000fe20000000000 */
[----:B------:R-:W-:Y:S06]  /*29ec0*/  BRA `(.L_x_44097) ;  /* 0x0000004000c47947 */ /* 0x000fec0003800000 */
.L_x_44085:
        /* <DEDUP_REMOVED lines=139> */
.L_x_44119:
[----:B------:R-:W-:Y:S05]  /*2a780*/  BSYNC.RECONVERGENT B0 ;  /* 0x0000000000007941 */ /* 0x000fea0003800200 */
.L_x_44118:
        /* <DEDUP_REMOVED lines=8> */
.L_x_44121:
[----:B------:R-:W-:Y:S05]  /*2a810*/  BSYNC.RECONVERGENT B3 ;  /* 0x0000000000037941 */ /* 0x000fea0003800200 */
.L_x_44120:
        /* <DEDUP_REMOVED lines=84> */
.L_x_44123:
[----:B------:R-:W-:Y:S02]  /*2ad60*/  FSEL R6, RZ, 3.37028055040000000000e+12, P0 ;  /* 0x54442d18ff067808 */ /* 0x000fe40000000000 */
[----:B------:R-:W-:-:S07]  /*2ad70*/  FSEL R7, RZ, 2.1426990032196044922, P0 ;  /* 0x400921fbff077808 */ /* 0x000fce0000000000 */
.L_x_44124:
[----:B------:R-:W-:Y:S05]  /*2ad80*/  BSYNC.RECONVERGENT B0 ;  /* 0x0000000000007941 */ /* 0x000fea0003800200 */
.L_x_44122:
[----:B------:R-:W-:Y:S01]  /*2ad90*/  DADD R44, |R44|, |R46| ;  /* 0x000000002c2c7229 */ /* 0x000fe2000000062e */
[----:B------:R-:W-:-:S07]  /*2ada0*/  LOP3.LUT R47, R7, 0x80000000, R47, 0xb8, !PT ;  /* 0x80000000072f7812 */ /* 0x000fce00078eb82f */
[----:B------:R-:W-:-:S06]  /*2adb0*/  DSETP.NAN.AND P0, PT, R44, R44, PT ;  /* 0x0000002c2c00722a */ /* 0x000fcc0003f08000 */
[----:B------:R-:W-:Y:S02]  /*2adc0*/  FSEL R6, R44, R6, P0 ;  /* 0x000000062c067208 */ /* 0x000fe40000000000 */
[----:B------:R-:W-:Y:S01]  /*2add0*/  FSEL R7, R45, R47, P0 ;  /* 0x0000002f2d077208 */ /* 0x000fe20000000000 */
[----:B------:R-:W-:Y:S06]  /*2ade0*/  BRA `(.L_x_44097) ;  /* 0x0000003000fc7947 */ /* 0x000fec0003800000 */
.L_x_44084:
        /* <DEDUP_REMOVED lines=94> */
.L_x_44127:
        /* <DEDUP_REMOVED lines=22> */
.L_x_44130:
[----:B------:R-:W-:Y:S05]  /*2b530*/  BSYNC.RECONVERGENT B4 ;  /* 0x0000000000047941 */ /* 0x000fea0003800200 */
.L_x_44129:
        /* <DEDUP_REMOVED lines=29> */
.L_x_44128:
[----:B------:R-:W-:Y:S05]  /*2b710*/  BSYNC.RECONVERGENT B3 ;  /* 0x0000000000037941 */ /* 0x000fea0003800200 */
.L_x_44126:
        /* <DEDUP_REMOVED lines=87> */
.L_x_44125:
        /* <DEDUP_REMOVED lines=88> */
.L_x_44083:
        /* <DEDUP_REMOVED lines=25> */
.L_x_44132:
[----:B------:R-:W-:Y:S05]  /*2c3a0*/  BSYNC.RECONVERGENT B3 ;  /* 0x0000000000037941 */ /* 0x000fea0003800200 */
.L_x_44131:
        /* <DEDUP_REMOVED lines=23> */
.L_x_44134:
[----:B------:R-:W-:Y:S05]  /*2c520*/  BSYNC.RECONVERGENT B3 ;  /* 0x0000000000037941 */ /* 0x000fea0003800200 */
.L_x_44133:
        /* <DEDUP_REMOVED lines=142> */
.L_x_44136:
[----:B------:R-:W-:Y:S05]  /*2ce10*/  BSYNC.RECONVERGENT B0 ;  /* 0x0000000000007941 */ /* 0x000fea0003800200 */
.L_x_44135:
        /* <DEDUP_REMOVED lines=8> */
.L_x_44138:
[----:B------:R-:W-:Y:S05]  /*2cea0*/  BSYNC.RECONVERGENT B3 ;  /* 0x0000000000037941 */ /* 0x000fea0003800200 */
.L_x_44137:
        /* <DEDUP_REMOVED lines=84> */
.L_x_44140:
[----:B------:R-:W-:Y:S02]  /*2d3f0*/  FSEL R6, RZ, 3.37028055040000000000e+12, P0 ;  /* 0x54442d18ff067808 */ /* 0x000fe40000000000 */
[----:B------:R-:W-:-:S07]  /*2d400*/  FSEL R7, RZ, 2.1426990032196044922, P0 ;  /* 0x400921fbff077808 */ /* 0x000fce0000000000 */
.L_x_44141:
[----:B------:R-:W-:Y:S05]  /*2d410*/  BSYNC.RECONVERGENT B0 ;  /* 0x0000000000007941 */ /* 0x000fea0003800200 */
.L_x_44139:
[----:B------:R-:W-:Y:S01]  /*2d420*/  DADD R44, |R44|, |R46| ;  /* 0x000000002c2c7229 */ /* 0x000fe2000000062e */
[----:B------:R-:W-:Y:S01]  /*2d430*/  LOP3.LUT R47, R7, 0x80000000, R47, 0xb8, !PT ;  /* 0x80000000072f7812 */ /* 0x000fe200078eb82f */
[----:B------:R-:W-:-:S06]  /*2d440*/  DADD R4, R4, 1 ;  /* 0x3ff0000004047429 */ /* 0x000fcc0000000000 */
[----:B------:R-:W-:-:S06]  /*2d450*/  DSETP.NAN.AND P0, PT, R44, R44, PT ;  /* 0x0000002c2c00722a */ /* 0x000fcc0003f08000 */
[----:B------:R-:W-:Y:S02]  /*2d460*/  FSEL R6, R44, R6, P0 ;  /* 0x000000062c067208 */ /* 0x000fe40000000000 */
[----:B------:R-:W-:Y:S01]  /*2d470*/  FSEL R7, R45, R47, P0 ;  /* 0x0000002f2d077208 */ /* 0x000fe20000000000 */
[----:B------:R-:W-:Y:S06]  /*2d480*/  BRA `(.L_x_44097) ;  /* 0x0000000c00547947 */ /* 0x000fec0003800000 */
.L_x_44082:
        /* <DEDUP_REMOVED lines=111> */
.L_x_44143:
[----:B------:R-:W-:Y:S05]  /*2db80*/  BSYNC.RECONVERGENT B0 ;  /* 0x0000000000007941 */ /* 0x000fea0003800200 */
.L_x_44142:
        /* <DEDUP_REMOVED lines=8> */
.L_x_44145:
[----:B------:R-:W-:Y:S05]  /*2dc10*/  BSYNC.RECONVERGENT B3 ;  /* 0x0000000000037941 */ /* 0x000fea0003800200 */
.L_x_44144:
        /* <DEDUP_REMOVED lines=84> */
.L_x_44147:
[----:B------:R-:W-:Y:S02]  /*2e160*/  FSEL R6, RZ, 3.37028055040000000000e+12, P0 ;  /* 0x54442d18ff067808 */ /* 0x000fe40000000000 */
[----:B------:R-:W-:-:S07]  /*2e170*/  FSEL R7, RZ, 2.1426990032196044922, P0 ;  /* 0x400921fbff077808 */ /* 0x000fce0000000000 */
.L_x_44148:
[----:B------:R-:W-:Y:S05]  /*2e180*/  BSYNC.RECONVERGENT B0 ;  /* 0x0000000000007941 */ /* 0x000fea0003800200 */
.L_x_44146:
[----:B------:R-:W-:Y:S01]  /*2e190*/  DADD R44, |R44|, |R46| ;  /* 0x000000002c2c7229 */ /* 0x000fe2000000062e */
[----:B------:R-:W-:-:S07]  /*2e1a0*/  LOP3.LUT R47, R7, 0x80000000, R47, 0xb8, !PT ;  /* 0x80000000072f7812 */ /* 0x000fce00078eb82f */
[----:B------:R-:W-:-:S06]  /*2e1b0*/  DSETP.NAN.AND P0, PT, R44, R44, PT ;  /* 0x0000002c2c00722a */ /* 0x000fcc0003f08000 */
[----:B------:R-:W-:Y:S02]  /*2e1c0*/  FSEL R6, R44, R6, P0 ;  /* 0x000000062c067208 */ /* 0x000fe40000000000 */
[----:B------:R-:W-:-:S07]  /*2e1d0*/  FSEL R7, R45, R47, P0 ;  /* 0x0000002f2d077208 */ /* 0x000fce0000000000 */
.L_x_44097:
[----:B------:R-:W-:Y:S05]  /*2e1e0*/  BSYNC.RECONVERGENT B2 ;  /* 0x0000000000027941 */ /* 0x000fea0003800200 */
.L_x_44081:
        /* <DEDUP_REMOVED lines=75> */
.L_x_44154:
[----:B------:R-:W-:Y:S05]  /*2e6a0*/  BSYNC.RECONVERGENT B0 ;  /* 0x0000000000007941 */ /* 0x000fea0003800200 */
.L_x_44153:
        /* <DEDUP_REMOVED lines=25> */
.L_x_44158:
[----:B------:R-:W-:Y:S05]  /*2e840*/  BSYNC.RECONVERGENT B4 ;  /* 0x0000000000047941 */ /* 0x000fea0003800200 */
.L_x_44157:
[----:B------:R-:W-:Y:S01]  /*2e850*/  VIADD R3, R3, 0x1 ;  /* 0x0000000103037836 */ /* 0x000fe20000000000 */
[----:B------:R-:W-:Y:S06]  /*2e860*/  BRA `(.L_x_44159) ;  /* 0x0000000000087947 */ /* 0x000fec0003800000 */
.L_x_44156:
[----:B------:R-:W-:Y:S01]  /*2e870*/  DMUL R22, RZ, R30 ;  /* 0x0000001eff167228 */ /* 0x000fe20000000000 */
[----:B------:R-:W-:-:S10]  /*2e880*/  IMAD.MOV.U32 R3, RZ, RZ, 0x1 ;  /* 0x00000001ff037424 */ /* 0x000fd400078e00ff */
.L_x_44159:
[----:B------:R-:W-:Y:S05]  /*2e890*/  BSYNC.RECONVERGENT B3 ;  /* 0x0000000000037941 */ /* 0x000fea0003800200 */
.L_x_44155:
        /* <DEDUP_REMOVED lines=55> */
.L_x_44161:
[----:B------:R-:W-:Y:S01]  /*2ec10*/  DMUL R22, RZ, R30 ;  /* 0x0000001eff167228 */ /* 0x000fe20000000000 */
[----:B------:R-:W-:-:S10]  /*2ec20*/  IMAD.MOV.U32 R3, RZ, RZ, RZ ;  /* 0x000000ffff037224 */ /* 0x000fd400078e00ff */
.L_x_44162:
[----:B------:R-:W-:Y:S05]  /*2ec30*/  BSYNC.RECONVERGENT B3 ;  /* 0x0000000000037941 */ /* 0x000fea0003800200 */
.L_x_44160:
        /* <DEDUP_REMOVED lines=32> */
.L_x_44152:
        /* <DEDUP_REMOVED lines=61> */
.L_x_44164:
[----:B------:R-:W-:Y:S05]  /*2f210*/  BSYNC.RECONVERGENT B0 ;  /* 0x0000000000007941 */ /* 0x000fea0003800200 */
.L_x_44163:
        /* <DEDUP_REMOVED lines=38> */
.L_x_44168:
[----:B------:R-:W-:Y:S05]  /*2f480*/  BSYNC.RECONVERGENT B4 ;  /* 0x0000000000047941 */ /* 0x000fea0003800200 */
.L_x_44167:
[----:B------:R-:W-:Y:S01]  /*2f490*/  VIADD R3, R3, 0x1 ;  /* 0x0000000103037836 */ /* 0x000fe20000000000 */
[----:B------:R-:W-:Y:S06]  /*2f4a0*/  BRA `(.L_x_44169) ;  /* 0x0000000000087947 */ /* 0x000fec0003800000 */
.L_x_44166:
[----:B------:R-:W-:Y:S01]  /*2f4b0*/  DMUL R36, RZ, R30 ;  /* 0x0000001eff247228 */ /* 0x000fe20000000000 */
[----:B------:R-:W-:-:S10]  /*2f4c0*/  IMAD.MOV.U32 R3, RZ, RZ, 0x1 ;  /* 0x00000001ff037424 */ /* 0x000fd400078e00ff */
.L_x_44169:
[----:B------:R-:W-:Y:S05]  /*2f4d0*/  BSYNC.RECONVERGENT B3 ;  /* 0x0000000000037941 */ /* 0x000fea0003800200 */
.L_x_44165:
        /* <DEDUP_REMOVED lines=57> */
.L_x_44171:
[----:B------:R-:W-:Y:S01]  /*2f870*/  DMUL R34, RZ, R30 ;  /* 0x0000001eff227228 */ /* 0x000fe20000000000 */
[----:B------:R-:W-:-:S10]  /*2f880*/  IMAD.MOV.U32 R3, RZ, RZ, RZ ;  /* 0x000000ffff037224 */ /* 0x000fd400078e00ff */
.L_x_44172:
[----:B------:R-:W-:Y:S05]  /*2f890*/  BSYNC.RECONVERGENT B3 ;  /* 0x0000000000037941 */ /* 0x000fea0003800200 */
.L_x_44170:
        /* <DEDUP_REMOVED lines=35> */
.L_x_44151:
        /* <DEDUP_REMOVED lines=10> */
.L_x_44173:
[----:B------:R-:W-:-:S10]  /*2fb70*/  DADD R30, R30, -R30 ;  /* 0x000000001e1e7229 */ /* 0x000fd4000000081e */
[----:B------:R-:W-:Y:S02]  /*2fb80*/  IMAD.MOV.U32 R28, RZ, RZ, R30 ;  /* 0x000000ffff1c7224 */ /* 0x000fe400078e001e */
[----:B------:R-:W-:Y:S01]  /*2fb90*/  IMAD.MOV.U32 R29, RZ, RZ, R31 ;  /* 0x000000ffff1d7224 */ /* 0x000fe200078e001f */
[----:B------:R-:W-:Y:S06]  /*2fba0*/  BRA `(.L_x_44080) ;  /* 0x0000000800c87947 */ /* 0x000fec0003800000 */
.L_x_44150:
        /* <DEDUP_REMOVED lines=26> */
.L_x_44177:
[----:B------:R-:W-:Y:S05]  /*2fd50*/  BSYNC.RECONVERGENT B4 ;  /* 0x0000000000047941 */ /* 0x000fea0003800200 */
.L_x_44176:
[----:B------:R-:W-:Y:S01]  /*2fd60*/  VIADD R3, R3, 0x1 ;  /* 0x0000000103037836 */ /* 0x000fe20000000000 */
[----:B------:R-:W-:Y:S06]  /*2fd70*/  BRA `(.L_x_44178) ;  /* 0x0000000000087947 */ /* 0x000fec0003800000 */
.L_x_44175:
[----:B------:R-:W-:Y:S01]  /*2fd80*/  DMUL R20, RZ, R30 ;  /* 0x0000001eff147228 */ /* 0x000fe20000000000 */
[----:B------:R-:W-:-:S10]  /*2fd90*/  IMAD.MOV.U32 R3, RZ, RZ, 0x1 ;  /* 0x00000001ff037424 */ /* 0x000fd400078e00ff */
.L_x_44178:
[----:B------:R-:W-:Y:S05]  /*2fda0*/  BSYNC.RECONVERGENT B3 ;  /* 0x0000000000037941 */ /* 0x000fea0003800200 */
.L_x_44174:
        /* <DEDUP_REMOVED lines=55> */
.L_x_44180:
[----:B------:R-:W-:Y:S01]  /*30120*/  DMUL R20, RZ, R30 ;  /* 0x0000001eff147228 */ /* 0x000fe20000000000 */
[----:B------:R-:W-:-:S10]  /*30130*/  IMAD.MOV.U32 R3, RZ, RZ, RZ ;  /* 0x000000ffff037224 */ /* 0x000fd400078e00ff */
.L_x_44181:
[----:B------:R-:W-:Y:S05]  /*30140*/  BSYNC.RECONVERGENT B3 ;  /* 0x0000000000037941 */ /* 0x000fea0003800200 */
.L_x_44179:
        /* <DEDUP_REMOVED lines=30> */
.L_x_44149:
        /* <DEDUP_REMOVED lines=58> */
.L_x_44080:
[----:B------:R-:W-:Y:S05]  /*306d0*/  BSYNC.RECONVERGENT B1 ;  /* 0x0000000000017941 */ /* 0x000fea0003800200 */
.L_x_44079:
[----:B------:R-:W0:Y:S01]  /*306e0*/  LDC.U8 R22, c[0x0][0x3b8] ;  /* 0x0000ee00ff167b82 */ /* 0x000e220000000000 */
[----:B------:R-:W-:Y:S01]  /*306f0*/  ISETP.GE.AND P0, PT, R2, UR38, PT ;  /* 0x0000002602007c0c */ /* 0x000fe2000bf06270 */
[----:B------:R-:W-:Y:S04]  /*30700*/  BSSY.RECONVERGENT B7, `(.L_x_44182) ;  /* 0x0000365000077945 */ /* 0x000fe80003800200 */
[----:B------:R-:W-:Y:S08]  /*30710*/  BSSY.RELIABLE B6, `(.L_x_44183) ;  /* 0x000024c000067945 */ /* 0x000ff00003800100 */
[----:B------:R-:W-:Y:S05]  /*30720*/  @P0 BRA `(.L_x_44184) ;  /* 0x00000024001c0947 */ /* 0x000fea0003800000 */
[----:B------:R-:W1:Y:S01]  /*30730*/  LDCU UR4, c[0x0][0x3bc] ;  /* 0x00007780ff0477ac */ /* 0x000e620008000800 */
[----:B------:R-:W-:Y:S01]  /*30740*/  IMAD.U32 R3, RZ, RZ, UR40 ;  /* 0x00000028ff037e24 */ /* 0x000fe2000f8e00ff */
[----:B------:R-:W2:Y:S03]  /*30750*/  LDC.64 R4, c[0x0][0x390] ;  /* 0x0000e400ff047b82 */ /* 0x000ea60000000a00 */
        /* <DEDUP_REMOVED lines=20> */
.L_x_44188:
[----:B------:R-:W0:Y:S01]  /*308a0*/  F2I.S64.F64.TRUNC R8, R8 ;  /* 0x0000000800087311 */ /* 0x000e22000030d900 */
[----:B------:R-:W-:Y:S02]  /*308b0*/  IMAD.MOV.U32 R2, RZ, RZ, R48 ;  /* 0x000000ffff027224 */ /* 0x000fe400078e0030 */
[----:B0-----:R-:W-:-:S05]  /*308c0*/  IMAD.MOV.U32 R3, RZ, RZ, R8 ;  /* 0x000000ffff037224 */ /* 0x001fca00078e0008 */
[----:B------:R0:W-:Y:S01]  /*308d0*/  STG.E.U8 desc[UR36][R4.64], R3 ;  /* 0x0000000304007986 */ /* 0x0001e2000c101124 */
[----:B------:R-:W-:Y:S05]  /*308e0*/  BRA `(.L_x_44190) ;  /* 0x0000001000447947 */ /* 0x000fea0003800000 */
.L_x_44187:
        /* <DEDUP_REMOVED lines=10> */
.L_x_44192:
[----:B------:R-:W0:Y:S01]  /*30990*/  F2I.F64.TRUNC R9, R8 ;  /* 0x0000000800097311 */ /* 0x000e22000030d100 */
[----:B------:R-:W-:Y:S01]  /*309a0*/  IMAD.MOV.U32 R2, RZ, RZ, R48 ;  /* 0x000000ffff027224 */ /* 0x000fe200078e0030 */
[----:B0-----:R0:W-:Y:S01]  /*309b0*/  STG.E desc[UR36][R4.64], R9 ;  /* 0x0000000904007986 */ /* 0x0011e2000c101924 */
[----:B------:R-:W-:Y:S05]  /*309c0*/  BRA `(.L_x_44190) ;  /* 0x00000010000c7947 */ /* 0x000fea0003800000 */
.L_x_44191:
[----:B------:R-:W0:Y:S01]  /*309d0*/  F2I.F64.TRUNC R9, R8 ;  /* 0x0000000800097311 */ /* 0x000e22000030d100 */
[----:B------:R-:W-:Y:S01]  /*309e0*/  IMAD.MOV.U32 R2, RZ, RZ, R48 ;  /* 0x000000ffff027224 */ /* 0x000fe200078e0030 */
[----:B0-----:R0:W-:Y:S01]  /*309f0*/  STG.E.U16 desc[UR36][R4.64], R9 ;  /* 0x0000000904007986 */ /* 0x0011e2000c101524 */
[----:B------:R-:W-:Y:S05]  /*30a00*/  BRA `(.L_x_44190) ;  /* 0x0000000c00fc7947 */ /* 0x000fea0003800000 */
.L_x_44186:
        /* <DEDUP_REMOVED lines=14> */
.L_x_44194:
        /* <DEDUP_REMOVED lines=9> */
.L_x_44193:
        /* <DEDUP_REMOVED lines=17> */
.L_x_44196:
        /* <DEDUP_REMOVED lines=12> */
.L_x_44195:
[----:B------:R0:W-:Y:S01]  /*30d50*/  STG.E.64 desc[UR36][R4.64], R8 ;  /* 0x0000000804007986 */ /* 0x0001e2000c101b24 */
[----:B------:R-:W-:Y:S01]  /*30d60*/  IMAD.MOV.U32 R2, RZ, RZ, R48 ;  /* 0x000000ffff027224 */ /* 0x000fe200078e0030 */
[----:B------:R-:W-:Y:S06]  /*30d70*/  BRA `(.L_x_44190) ;  /* 0x0000000c00207947 */ /* 0x000fec0003800000 */
.L_x_44185:
        /* <DEDUP_REMOVED lines=14> */
.L_x_44199:
[----:B------:R0:W-:Y:S01]  /*30e60*/  STG.E.128 desc[UR36][R4.64], R8 ;  /* 0x0000000804007986 */ /* 0x0001e2000c101d24 */
[----:B------:R-:W-:Y:S01]  /*30e70*/  IMAD.MOV.U32 R2, RZ, RZ, R48 ;  /* 0x000000ffff027224 */ /* 0x000fe200078e0030 */
[----:B------:R-:W-:Y:S06]  /*30e80*/  BRA `(.L_x_44190) ;  /* 0x0000000800dc7947 */ /* 0x000fec0003800000 */
.L_x_44198:
        /* <DEDUP_REMOVED lines=23> */
.L_x_44203:
[----:B------:R-:W-:Y:S05]  /*31000*/  BSYNC.RECONVERGENT B0 ;  /* 0x0000000000007941 */ /* 0x000fea0003800200 */
.L_x_44202:
[----:B------:R-:W-:Y:S01]  /*31010*/  LOP3.LUT R3, R0, 0x80, R3, 0xf8, !PT ;  /* 0x0000008000037812 */ /* 0x000fe200078ef803 */
[----:B------:R-:W-:-:S04]  /*31020*/  IMAD.MOV.U32 R2, RZ, RZ, R48 ;  /* 0x000000ffff027224 */ /* 0x000fc800078e0030 */
[----:B------:R0:W-:Y:S01]  /*31030*/  STG.E.U8 desc[UR36][R4.64], R3 ;  /* 0x0000000304007986 */ /* 0x0001e2000c101124 */
[----:B------:R-:W-:Y:S05]  /*31040*/  BRA `(.L_x_44190) ;  /* 0x00000008006c7947 */ /* 0x000fea0003800000 */
.L_x_44201:
        /* <DEDUP_REMOVED lines=19> */
.L_x_44205:
[----:B------:R-:W-:Y:S05]  /*31180*/  BSYNC.RECONVERGENT B0 ;  /* 0x0000000000007941 */ /* 0x000fea0003800200 */
.L_x_44204:
[----:B------:R-:W-:Y:S01]  /*31190*/  LOP3.LUT R3, R0, 0x80, R3, 0xf8, !PT ;  /* 0x0000008000037812 */ /* 0x000fe200078ef803 */
[----:B------:R-:W-:-:S04]  /*311a0*/  IMAD.MOV.U32 R2, RZ, RZ, R48 ;  /* 0x000000ffff027224 */ /* 0x000fc800078e0030 */
[----:B------:R0:W-:Y:S01]  /*311b0*/  STG.E.U8 desc[UR36][R4.64], R3 ;  /* 0x0000000304007986 */ /* 0x0001e2000c101124 */
[----:B------:R-:W-:Y:S05]  /*311c0*/  BRA `(.L_x_44190) ;  /* 0x00000008000c7947 */ /* 0x000fea0003800000 */
.L_x_44200:
        /* <DEDUP_REMOVED lines=9> */
.L_x_44197:
        /* <DEDUP_REMOVED lines=12> */
.L_x_44208:
        /* <DEDUP_REMOVED lines=17> */
.L_x_44211:
[----:B------:R-:W-:-:S04]  /*31430*/  SHF.R.U32.HI R0, RZ, 0x14, R3 ;  /* 0x00000014ff007819 */ /* 0x000fc80000011603 */
[----:B------:R-:W-:-:S04]  /*31440*/  LOP3.LUT R0, R0, 0x1, RZ, 0xc0, !PT ;  /* 0x0000000100007812 */ /* 0x000fc800078ec0ff */
[----:B------:R-:W-:-:S04]  /*31450*/  IADD3 R0, PT, PT, R3, 0x487ffff, R0 ;  /* 0x0487ffff03007810 */ /* 0x000fc80007ffe000 */
[----:B------:R-:W-:-:S04]  /*31460*/  SHF.R.U32.HI R0, RZ, 0x14, R0 ;  /* 0x00000014ff007819 */ /* 0x000fc80000011600 */
[----:B------:R-:W-:-:S07]  /*31470*/  LOP3.LUT R2, R0, 0xff, RZ, 0xc0, !PT ;  /* 0x000000ff00027812 */ /* 0x000fce00078ec0ff */
.L_x_44212:
[----:B------:R-:W-:-:S04]  /*31480*/  SHF.R.U32.HI R3, RZ, 0x18, R3 ;  /* 0x00000018ff037819 */ /* 0x000fc80000011603 */
[----:B------:R-:W-:-:S04]  /*31490*/  LOP3.LUT R2, R2, 0x80, R3, 0xf8, !PT ;  /* 0x0000008002027812 */ /* 0x000fc800078ef803 */
[----:B------:R-:W-:-:S07]  /*314a0*/  PRMT R0, R2, 0x7610, R0 ;  /* 0x0000761002007816 */ /* 0x000fce0000000000 */
.L_x_44210:
[----:B------:R-:W-:Y:S05]  /*314b0*/  BSYNC.RECONVERGENT B0 ;  /* 0x0000000000007941 */ /* 0x000fea0003800200 */
.L_x_44209:
[----:B------:R1:W-:Y:S01]  /*314c0*/  STG.E.U8 desc[UR36][R4.64], R0 ;  /* 0x0000000004007986 */ /* 0x0003e2000c101124 */
[----:B------:R-:W-:Y:S01]  /*314d0*/  IMAD.MOV.U32 R2, RZ, RZ, R48 ;  /* 0x000000ffff027224 */ /* 0x000fe200078e0030 */
[----:B------:R-:W-:Y:S06]  /*314e0*/  BRA `(.L_x_44190) ;  /* 0x0000000400447947 */ /* 0x000fec0003800000 */
.L_x_44207:
        /* <DEDUP_REMOVED lines=17> */
.L_x_44215:
[----:B------:R-:W-:-:S04]  /*31600*/  SHF.R.U32.HI R0, RZ, 0x15, R3 ;  /* 0x00000015ff007819 */ /* 0x000fc80000011603 */
[----:B------:R-:W-:-:S04]  /*31610*/  LOP3.LUT R0, R0, 0x1, RZ, 0xc0, !PT ;  /* 0x0000000100007812 */ /* 0x000fc800078ec0ff */
[----:B------:R-:W-:-:S04]  /*31620*/  IADD3 R0, PT, PT, R3, 0x88fffff, R0 ;  /* 0x088fffff03007810 */ /* 0x000fc80007ffe000 */
[----:B------:R-:W-:-:S04]  /*31630*/  SHF.R.U32.HI R0, RZ, 0x15, R0 ;  /* 0x00000015ff007819 */ /* 0x000fc80000011600 */
[----:B------:R-:W-:-:S07]  /*31640*/  LOP3.LUT R2, R0, 0xff, RZ, 0xc0, !PT ;  /* 0x000000ff00027812 */ /* 0x000fce00078ec0ff */
.L_x_44216:
[----:B------:R-:W-:-:S04]  /*31650*/  SHF.R.U32.HI R3, RZ, 0x18, R3 ;  /* 0x00000018ff037819 */ /* 0x000fc80000011603 */
[----:B------:R-:W-:-:S04]  /*31660*/  LOP3.LUT R2, R2, 0x80, R3, 0xf8, !PT ;  /* 0x0000008002027812 */ /* 0x000fc800078ef803 */
[----:B------:R-:W-:-:S07]  /*31670*/  PRMT R0, R2, 0x7610, R0 ;  /* 0x0000761002007816 */ /* 0x000fce0000000000 */
.L_x_44214:
[----:B------:R-:W-:Y:S05]  /*31680*/  BSYNC.RECONVERGENT B0 ;  /* 0x0000000000007941 */ /* 0x000fea0003800200 */
.L_x_44213:
[----:B------:R2:W-:Y:S01]  /*31690*/  STG.E.U8 desc[UR36][R4.64], R0 ;  /* 0x0000000004007986 */ /* 0x0005e2000c101124 */
[----:B------:R-:W-:Y:S01]  /*316a0*/  IMAD.MOV.U32 R2, RZ, RZ, R48 ;  /* 0x000000ffff027224 */ /* 0x000fe200078e0030 */
[----:B------:R-:W-:Y:S06]  /*316b0*/  BRA `(.L_x_44190) ;  /* 0x0000000000d07947 */ /* 0x000fec0003800000 */
.L_x_44206:
[----:B------:R-:W-:-:S13]  /*316c0*/  ISETP.NE.AND P0, PT, R0, 0x1c, PT ;  /* 0x0000001c0000780c */ /* 0x000fda0003f05270 */
[----:B------:R-:W-:Y:S05]  /*316d0*/  @!P0 BRA `(.L_x_44217) ;  /* 0x0000000000bc8947 */ /* 0x000fea0003800000 */
[----:B------:R-:W-:-:S13]  /*316e0*/  ISETP.NE.AND P0, PT, R0, 0x1d, PT ;  /* 0x0000001d0000780c */ /* 0x000fda0003f05270 */
[----:B------:R-:W-:Y:S05]  /*316f0*/  @!P0 BRA `(.L_x_44218) ;  /* 0x0000000000a48947 */ /* 0x000fea0003800000 */
[----:B------:R-:W-:-:S13]  /*31700*/  ISETP.NE.AND P0, PT, R0, 0x2c, PT ;  /* 0x0000002c0000780c */ /* 0x000fda0003f05270 */
[----:B------:R-:W-:Y:S05]  /*31710*/  @!P0 BRA `(.L_x_44219) ;  /* 0x0000000000488947 */ /* 0x000fea0003800000 */
.L_x_44189:
        /* <DEDUP_REMOVED lines=16> */
.L_x_44220:
[----:B------:R-:W-:Y:S01]  /*31820*/  IMAD.MOV.U32 R2, RZ, RZ, R48 ;  /* 0x000000ffff027224 */ /* 0x000fe200078e0030 */
[----:B------:R-:W-:Y:S06]  /*31830*/  BRA `(.L_x_44190) ;  /* 0x0000000000707947 */ /* 0x000fec0003800000 */
.L_x_44219:
        /* <DEDUP_REMOVED lines=16> */
[----:B------:R-:W-:Y:S02]  /*31940*/  @!P0 IMAD.MOV R0, RZ, RZ, R2 ;  /* 0x000000ffff008224 */ /* 0x000fe400078e0202 */
[----:B------:R-:W-:Y:S02]  /*31950*/  IMAD.MOV.U32 R2, RZ, RZ, R48 ;  /* 0x000000ffff027224 */ /* 0x000fe400078e0030 */
[----:B------:R-:W-:-:S05]  /*31960*/  @P2 IMAD.MOV.U32 R3, RZ, RZ, R0 ;  /* 0x000000ffff032224 */ /* 0x000fca00078e0000 */
[----:B------:R4:W-:Y:S01]  /*31970*/  STG.E.U8 desc[UR36][R4.64], R3 ;  /* 0x0000000304007986 */ /* 0x0009e2000c101124 */
[----:B------:R-:W-:Y:S05]  /*31980*/  BRA `(.L_x_44190) ;  /* 0x00000000001c7947 */ /* 0x000fea0003800000 */
.L_x_44218:
[----:B------:R-:W0:Y:S01]  /*31990*/  F2I.U64.F64.TRUNC R8, R8 ;  /* 0x0000000800087311 */ /* 0x000e22000030d800 */
[----:B------:R-:W-:Y:S01]  /*319a0*/  IMAD.MOV.U32 R2, RZ, RZ, R48 ;  /* 0x000000ffff027224 */ /* 0x000fe200078e0030 */
[----:B0-----:R0:W-:Y:S01]  /*319b0*/  STG.E.64 desc[UR36][R4.64], R8 ;  /* 0x0000000804007986 */ /* 0x0011e2000c101b24 */
[----:B------:R-:W-:Y:S05]  /*319c0*/  BRA `(.L_x_44190) ;  /* 0x00000000000c7947 */ /* 0x000fea0003800000 */
.L_x_44217:
[----:B------:R-:W0:Y:S01]  /*319d0*/  F2I.U32.F64.TRUNC R9, R8 ;  /* 0x0000000800097311 */ /* 0x000e22000030d000 */
[----:B------:R-:W-:Y:S01]  /*319e0*/  IMAD.MOV.U32 R2, RZ, RZ, R48 ;  /* 0x000000ffff027224 */ /* 0x000fe200078e0030 */
[----:B0-----:R3:W-:Y:S06]  /*319f0*/  STG.E desc[UR36][R4.64], R9 ;  /* 0x0000000904007986 */ /* 0x0017ec000c101924 */
.L_x_44190:
        /* <DEDUP_REMOVED lines=25> */
.L_x_44225:
[----:B------:R-:W0:Y:S02]  /*31b90*/  F2I.S64.F64.TRUNC R16, R16 ;  /* 0x0000001000107311 */ /* 0x000e24000030d900 */
[----:B0-----:R-:W-:-:S05]  /*31ba0*/  IMAD.MOV.U32 R3, RZ, RZ, R16 ;  /* 0x000000ffff037224 */ /* 0x001fca00078e0010 */
[----:B------:R0:W-:Y:S01]  /*31bb0*/  STG.E.U8 desc[UR36][R4.64], R3 ;  /* 0x0000000304007986 */ /* 0x0001e2000c101124 */
[----:B------:R-:W-:Y:S05]  /*31bc0*/  BRA `(.L_x_44227) ;  /* 0x0000000c00f07947 */ /* 0x000fea0003800000 */
.L_x_44224:
        /* <DEDUP_REMOVED lines=9> */
.L_x_44229:
[----:B------:R-:W0:Y:S02]  /*31c60*/  F2I.F64.TRUNC R17, R16 ;  /* 0x0000001000117311 */ /* 0x000e24000030d100 */
[----:B0-----:R3:W-:Y:S01]  /*31c70*/  STG.E desc[UR36][R4.64], R17 ;  /* 0x0000001104007986 */ /* 0x0017e2000c101924 */
[----:B------:R-:W-:Y:S05]  /*31c80*/  BRA `(.L_x_44227) ;  /* 0x0000000c00c07947 */ /* 0x000fea0003800000 */
.L_x_44228:
[----:B------:R-:W0:Y:S02]  /*31c90*/  F2I.F64.TRUNC R17, R16 ;  /* 0x0000001000117311 */ /* 0x000e24000030d100 */
[----:B0-----:R2:W-:Y:S01]  /*31ca0*/  STG.E.U16 desc[UR36][R4.64], R17 ;  /* 0x0000001104007986 */ /* 0x0015e2000c101524 */
[----:B------:R-:W-:Y:S05]  /*31cb0*/  BRA `(.L_x_44227) ;  /* 0x0000000c00b47947 */ /* 0x000fea0003800000 */
.L_x_44223:
        /* <DEDUP_REMOVED lines=13> */
.L_x_44231:
        /* <DEDUP_REMOVED lines=8> */
.L_x_44230:
        /* <DEDUP_REMOVED lines=16> */
.L_x_44233:
        /* <DEDUP_REMOVED lines=11> */
.L_x_44232:
[----:B------:R0:W-:Y:S01]  /*31fc0*/  STG.E.64 desc[UR36][R4.64], R16 ;  /* 0x0000001004007986 */ /* 0x0001e2000c101b24 */
[----:B------:R-:W-:Y:S05]  /*31fd0*/  BRA `(.L_x_44227) ;  /* 0x0000000800ec7947 */ /* 0x000fea0003800000 */
.L_x_44222:
        /* <DEDUP_REMOVED lines=13> */
.L_x_44237:
        /* <DEDUP_REMOVED lines=22> */
.L_x_44240:
[----:B------:R-:W-:-:S04]  /*32210*/  SHF.R.U32.HI R3, RZ, 0x18, R7 ;  /* 0x00000018ff037819 */ /* 0x000fc80000011607 */
[----:B------:R-:W-:-:S07]  /*32220*/  LOP3.LUT R0, R0, 0x80, R3, 0xf8, !PT ;  /* 0x0000008000007812 */ /* 0x000fce00078ef803 */
.L_x_44239:
[----:B------:R-:W-:Y:S05]  /*32230*/  BSYNC.RECONVERGENT B0 ;  /* 0x0000000000007941 */ /* 0x000fea0003800200 */
.L_x_44238:
[----:B------:R0:W-:Y:S01]  /*32240*/  STG.E.U8 desc[UR36][R4.64], R0 ;  /* 0x0000000004007986 */ /* 0x0001e2000c101124 */
[----:B------:R-:W-:Y:S05]  /*32250*/  BRA `(.L_x_44227) ;  /* 0x00000008004c7947 */ /* 0x000fea0003800000 */
.L_x_44236:
        /* <DEDUP_REMOVED lines=22> */
.L_x_44243:
[----:B------:R-:W-:-:S04]  /*323c0*/  SHF.R.U32.HI R3, RZ, 0x18, R7 ;  /* 0x00000018ff037819 */ /* 0x000fc80000011607 */
[----:B------:R-:W-:-:S07]  /*323d0*/  LOP3.LUT R0, R0, 0x80, R3, 0xf8, !PT ;  /* 0x0000008000007812 */ /* 0x000fce00078ef803 */
.L_x_44242:
[----:B------:R-:W-:Y:S05]  /*323e0*/  BSYNC.RECONVERGENT B0 ;  /* 0x0000000000007941 */ /* 0x000fea0003800200 */
.L_x_44241:
[----:B------:R0:W-:Y:S01]  /*323f0*/  STG.E.U8 desc[UR36][R4.64], R0 ;  /* 0x0000000004007986 */ /* 0x0001e2000c101124 */
[----:B------:R-:W-:Y:S05]  /*32400*/  BRA `(.L_x_44227) ;  /* 0x0000000400e07947 */ /* 0x000fea0003800000 */
.L_x_44235:
        /* <DEDUP_REMOVED lines=26> */
.L_x_44245:
[----:B------:R-:W0:Y:S02]  /*325b0*/  F2I.U64.F64.TRUNC R16, R16 ;  /* 0x0000001000107311 */ /* 0x000e24000030d800 */
[----:B0-----:R0:W-:Y:S01]  /*325c0*/  STG.E.64 desc[UR36][R4.64], R16 ;  /* 0x0000001004007986 */ /* 0x0011e2000c101b24 */
[----:B------:R-:W-:Y:S05]  /*325d0*/  BRA `(.L_x_44227) ;  /* 0x00000004006c7947 */ /* 0x000fea0003800000 */
.L_x_44244:
[----:B------:R-:W0:Y:S02]  /*325e0*/  F2I.U32.F64.TRUNC R17, R16 ;  /* 0x0000001000117311 */ /* 0x000e24000030d000 */
[----:B0-----:R0:W-:Y:S01]  /*325f0*/  STG.E desc[UR36][R4.64], R17 ;  /* 0x0000001104007986 */ /* 0x0011e2000c101924 */
[----:B------:R-:W-:Y:S05]  /*32600*/  BRA `(.L_x_44227) ;  /* 0x0000000400607947 */ /* 0x000fea0003800000 */
.L_x_44234:
        /* <DEDUP_REMOVED lines=11> */
.L_x_44247:
[----:B------:R0:W-:Y:S01]  /*326c0*/  STG.E.128 desc[UR36][R4.64], R16 ;  /* 0x0000001004007986 */ /* 0x0001e2000c101d24 */
[----:B------:R-:W-:Y:S05]  /*326d0*/  BRA `(.L_x_44227) ;  /* 0x00000004002c7947 */ /* 0x000fea0003800000 */
.L_x_44246:
[----:B------:R-:W-:-:S13]  /*326e0*/  ISETP.NE.AND P0, PT, R0, 0xf, PT ;  /* 0x0000000f0000780c */ /* 0x000fda0003f05270 */
[----:B------:R-:W-:Y:S05]  /*326f0*/  @!P0 BRA `(.L_x_44248) ;  /* 0x0000000400088947 */ /* 0x000fea0003800000 */
[----:B------:R-:W-:-:S13]  /*32700*/  ISETP.NE.AND P0, PT, R0, 0x17, PT ;  /* 0x000000170000780c */ /* 0x000fda0003f05270 */
[----:B------:R-:W-:Y:S05]  /*32710*/  @!P0 BRA `(.L_x_44249) ;  /* 0x0000000000a08947 */ /* 0x000fea0003800000 */
[----:B------:R-:W-:-:S13]  /*32720*/  ISETP.NE.AND P0, PT, R0, 0x18, PT ;  /* 0x000000180000780c */ /* 0x000fda0003f05270 */
[----:B------:R-:W-:Y:S05]  /*32730*/  @!P0 BRA `(.L_x_44250) ;  /* 0x0000000000448947 */ /* 0x000fea0003800000 */
.L_x_44226:
        /* <DEDUP_REMOVED lines=16> */
.L_x_44251:
[----:B------:R-:W-:Y:S05]  /*32840*/  BRA `(.L_x_44227) ;  /* 0x0000000000d07947 */ /* 0x000fea0003800000 */
.L_x_44250:
        /* <DEDUP_REMOVED lines=17> */
.L_x_44253:
[----:B------:R-:W-:Y:S05]  /*32960*/  BSYNC.RECONVERGENT B0 ;  /* 0x0000000000007941 */ /* 0x000fea0003800200 */
.L_x_44252:
[----:B------:R-:W-:-:S05]  /*32970*/  LOP3.LUT R3, R0, 0x80, R3, 0xf8, !PT ;  /* 0x0000008000037812 */ /* 0x000fca00078ef803 */
[----:B------:R0:W-:Y:S01]  /*32980*/  STG.E.U8 desc[UR36][R4.64], R3 ;  /* 0x0000000304007986 */ /* 0x0001e2000c101124 */
[----:B------:R-:W-:Y:S05]  /*32990*/  BRA `(.L_x_44227) ;  /* 0x00000000007c7947 */ /* 0x000fea0003800000 */
.L_x_44249:
        /* <DEDUP_REMOVED lines=16> */
.L_x_44255:
[----:B------:R-:W-:Y:S01]  /*32aa0*/  IMAD.MOV.U32 R0, RZ, RZ, 0x7f ;  /* 0x0000007fff007424 */ /* 0x000fe200078e00ff */
[----:B------:R-:W-:-:S04]  /*32ab0*/  ISETP.GT.U32.AND P0, PT, R3, 0x7f800000, PT ;  /* 0x7f8000000300780c */ /* 0x000fc80003f04070 */
[----:B------:R-:W-:-:S09]  /*32ac0*/  SEL R0, R0, 0x7c, P0 ;  /* 0x0000007c00007807 */ /* 0x000fd20000000000 */
.L_x_44256:
[----:B------:R-:W-:Y:S05]  /*32ad0*/  BSYNC.RECONVERGENT B0 ;  /* 0x0000000000007941 */ /* 0x000fea0003800200 */
.L_x_44254:
[----:B------:R-:W-:-:S04]  /*32ae0*/  SHF.R.U32.HI R3, RZ, 0x18, R7 ;  /* 0x00000018ff037819 */ /* 0x000fc80000011607 */
[----:B------:R-:W-:-:S05]  /*32af0*/  LOP3.LUT R3, R0, 0x80, R3, 0xf8, !PT ;  /* 0x0000008000037812 */ /* 0x000fca00078ef803 */
[----:B------:R0:W-:Y:S01]  /*32b00*/  STG.E.U8 desc[UR36][R4.64], R3 ;  /* 0x0000000304007986 */ /* 0x0001e2000c101124 */
[----:B------:R-:W-:Y:S05]  /*32b10*/  BRA `(.L_x_44227) ;  /* 0x00000000001c7947 */ /* 0x000fea0003800000 */
.L_x_44248:
[----:B------:R-:W-:Y:S01]  /*32b20*/  UMOV UR4, 0xf0000000 ;  /* 0xf000000000047882 */ /* 0x000fe20000000000 */
[----:B------:R-:W-:Y:S01]  /*32b30*/  UMOV UR5, 0x380fffff ;  /* 0x380fffff00057882 */ /* 0x000fe20000000000 */
[----:B------:R-:W0:Y:S01]  /*32b40*/  F2F.F32.F64 R0, R16 ;  /* 0x0000001000007310 */ /* 0x000e220000301000 */
[----:B------:R-:W-:-:S14]  /*32b50*/  DSETP.GEU.AND P0, PT, |R16|, UR4, PT ;  /* 0x0000000410007e2a */ /* 0x000fdc000bf0e200 */
[----:B0-----:R-:W-:-:S05]  /*32b60*/  @!P0 FMUL R0, R0, 1.175494350822287508e-38 ;  /* 0x0080000000008820 */ /* 0x001fca0000400000 */
[----:B------:R-:W-:-:S05]  /*32b70*/  F2FP.BF16.F32.PACK_AB R0, RZ, R0 ;  /* 0x00000000ff00723e */ /* 0x000fca00000010ff */
[----:B------:R0:W-:Y:S02]  /*32b80*/  STG.E.U16 desc[UR36][R4.64], R0 ;  /* 0x0000000004007986 */ /* 0x0001e4000c101524 */
.L_x_44227:
[----:B------:R-:W-:-:S07]  /*32b90*/  VIADD R2, R2, 0x80 ;  /* 0x0000008002027836 */ /* 0x000fce0000000000 */
.L_x_44184:
[----:B------:R-:W-:-:S13]  /*32ba0*/  ISETP.GE.AND P0, PT, R2, UR38, PT ;  /* 0x0000002602007c0c */ /* 0x000fda000bf06270 */
[----:B------:R-:W-:Y:S05]  /*32bb0*/  @P0 BREAK.RELIABLE B6 ;  /* 0x0000000000060942 */ /* 0x000fea0003800100 */
[----:B------:R-:W-:Y:S05]  /*32bc0*/  @P0 BRA `(.L_x_44221) ;  /* 0x0000001000600947 */ /* 0x000fea0003800000 */
[----:B------:R-:W-:Y:S05]  /*32bd0*/  BSYNC.RELIABLE B6 ;  /* 0x0000000000067941 */ /* 0x000fea0003800100 */
.L_x_44183:
        /* <DEDUP_REMOVED lines=22> */
.L_x_44260:
[----:B------:R-:W0:Y:S02]  /*32d40*/  F2I.S64.F64.TRUNC R24, R24 ;  /* 0x0000001800187311 */ /* 0x000e24000030d900 */
[----:B0-----:R-:W-:-:S05]  /*32d50*/  IMAD.MOV.U32 R3, RZ, RZ, R24 ;  /* 0x000000ffff037224 */ /* 0x001fca00078e0018 */
[----:B------:R0:W-:Y:S01]  /*32d60*/  STG.E.U8 desc[UR36][R4.64], R3 ;  /* 0x0000000304007986 */ /* 0x0001e2000c101124 */
[----:B------:R-:W-:Y:S05]  /*32d70*/  BRA `(.L_x_44262) ;  /* 0x0000000c00f07947 */ /* 0x000fea0003800000 */
.L_x_44259:
        /* <DEDUP_REMOVED lines=9> */
.L_x_44264:
[----:B------:R-:W0:Y:S02]  /*32e10*/  F2I.F64.TRUNC R25, R24 ;  /* 0x0000001800197311 */ /* 0x000e24000030d100 */
[----:B0-----:R0:W-:Y:S01]  /*32e20*/  STG.E desc[UR36][R4.64], R25 ;  /* 0x0000001904007986 */ /* 0x0011e2000c101924 */
[----:B------:R-:W-:Y:S05]  /*32e30*/  BRA `(.L_x_44262) ;  /* 0x0000000c00c07947 */ /* 0x000fea0003800000 */
.L_x_44263:
[----:B------:R-:W0:Y:S02]  /*32e40*/  F2I.F64.TRUNC R25, R24 ;  /* 0x0000001800197311 */ /* 0x000e24000030d100 */
[----:B0-----:R0:W-:Y:S01]  /*32e50*/  STG.E.U16 desc[UR36][R4.64], R25 ;  /* 0x0000001904007986 */ /* 0x0011e2000c101524 */
[----:B------:R-:W-:Y:S05]  /*32e60*/  BRA `(.L_x_44262) ;  /* 0x0000000c00b47947 */ /* 0x000fea0003800000 */
.L_x_44258:
        /* <DEDUP_REMOVED lines=13> */
.L_x_44266:
        /* <DEDUP_REMOVED lines=8> */
.L_x_44265:
        /* <DEDUP_REMOVED lines=16> */
.L_x_44268:
        /* <DEDUP_REMOVED lines=11> */
.L_x_44267:
[----:B------:R0:W-:Y:S01]  /*33170*/  STG.E.64 desc[UR36][R4.64], R24 ;  /* 0x0000001804007986 */ /* 0x0001e2000c101b24 */
[----:B------:R-:W-:Y:S05]  /*33180*/  BRA `(.L_x_44262) ;  /* 0x0000000800ec7947 */ /* 0x000fea0003800000 */
.L_x_44257:
        /* <DEDUP_REMOVED lines=13> */
.L_x_44272:
        /* <DEDUP_REMOVED lines=22> */
.L_x_44275:
[----:B------:R-:W-:-:S04]  /*333c0*/  SHF.R.U32.HI R3, RZ, 0x18, R7 ;  /* 0x00000018ff037819 */ /* 0x000fc80000011607 */
[----:B------:R-:W-:-:S07]  /*333d0*/  LOP3.LUT R0, R0, 0x80, R3, 0xf8, !PT ;  /* 0x0000008000007812 */ /* 0x000fce00078ef803 */
.L_x_44274:
[----:B------:R-:W-:Y:S05]  /*333e0*/  BSYNC.RECONVERGENT B0 ;  /* 0x0000000000007941 */ /* 0x000fea0003800200 */
.L_x_44273:
[----:B------:R3:W-:Y:S01]  /*333f0*/  STG.E.U8 desc[UR36][R4.64], R0 ;  /* 0x0000000004007986 */ /* 0x0007e2000c101124 */
[----:B------:R-:W-:Y:S05]  /*33400*/  BRA `(.L_x_44262) ;  /* 0x00000008004c7947 */ /* 0x000fea0003800000 */
.L_x_44271:
        /* <DEDUP_REMOVED lines=22> */
.L_x_44278:
[----:B------:R-:W-:-:S04]  /*33570*/  SHF.R.U32.HI R3, RZ, 0x18, R7 ;  /* 0x00000018ff037819 */ /* 0x000fc80000011607 */
[----:B------:R-:W-:-:S07]  /*33580*/  LOP3.LUT R0, R0, 0x80, R3, 0xf8, !PT ;  /* 0x0000008000007812 */ /* 0x000fce00078ef803 */
.L_x_44277:
[----:B------:R-:W-:Y:S05]  /*33590*/  BSYNC.RECONVERGENT B0 ;  /* 0x0000000000007941 */ /* 0x000fea0003800200 */
.L_x_44276:
[----:B------:R0:W-:Y:S01]  /*335a0*/  STG.E.U8 desc[UR36][R4.64], R0 ;  /* 0x0000000004007986 */ /* 0x0001e2000c101124 */
[----:B------:R-:W-:Y:S05]  /*335b0*/  BRA `(.L_x_44262) ;  /* 0x0000000400e07947 */ /* 0x000fea0003800000 */
.L_x_44270:
        /* <DEDUP_REMOVED lines=26> */
.L_x_44280:
[----:B------:R-:W0:Y:S02]  /*33760*/  F2I.U64.F64.TRUNC R24, R24 ;  /* 0x0000001800187311 */ /* 0x000e24000030d800 */
[----:B0-----:R1:W-:Y:S01]  /*33770*/  STG.E.64 desc[UR36][R4.64], R24 ;  /* 0x0000001804007986 */ /* 0x0013e2000c101b24 */
[----:B------:R-:W-:Y:S05]  /*33780*/  BRA `(.L_x_44262) ;  /* 0x00000004006c7947 */ /* 0x000fea0003800000 */
.L_x_44279:
[----:B------:R-:W0:Y:S02]  /*33790*/  F2I.U32.F64.TRUNC R25, R24 ;  /* 0x0000001800197311 */ /* 0x000e24000030d000 */
[----:B0-----:R0:W-:Y:S01]  /*337a0*/  STG.E desc[UR36][R4.64], R25 ;  /* 0x0000001904007986 */ /* 0x0011e2000c101924 */
[----:B------:R-:W-:Y:S05]  /*337b0*/  BRA `(.L_x_44262) ;  /* 0x0000000400607947 */ /* 0x000fea0003800000 */
.L_x_44269:
        /* <DEDUP_REMOVED lines=11> */
.L_x_44282:
[----:B------:R0:W-:Y:S01]  /*33870*/  STG.E.128 desc[UR36][R4.64], R24 ;  /* 0x0000001804007986 */ /* 0x0001e2000c101d24 */
[----:B------:R-:W-:Y:S05]  /*33880*/  BRA `(.L_x_44262) ;  /* 0x00000004002c7947 */ /* 0x000fea0003800000 */
.L_x_44281:
[----:B------:R-:W-:-:S13]  /*33890*/  ISETP.NE.AND P0, PT, R0, 0xf, PT ;  /* 0x0000000f0000780c */ /* 0x000fda0003f05270 */
[----:B------:R-:W-:Y:S05]  /*338a0*/  @!P0 BRA `(.L_x_44283) ;  /* 0x0000000400088947 */ /* 0x000fea0003800000 */
[----:B------:R-:W-:-:S13]  /*338b0*/  ISETP.NE.AND P0, PT, R0, 0x17, PT ;  /* 0x000000170000780c */ /* 0x000fda0003f05270 */
[----:B------:R-:W-:Y:S05]  /*338c0*/  @!P0 BRA `(.L_x_44284) ;  /* 0x0000000000a08947 */ /* 0x000fea0003800000 */
[----:B------:R-:W-:-:S13]  /*338d0*/  ISETP.NE.AND P0, PT, R0, 0x18, PT ;  /* 0x000000180000780c */ /* 0x000fda0003f05270 */
[----:B------:R-:W-:Y:S05]  /*338e0*/  @!P0 BRA `(.L_x_44285) ;  /* 0x0000000000448947 */ /* 0x000fea0003800000 */
.L_x_44261:
        /* <DEDUP_REMOVED lines=16> */
.L_x_44286:
[----:B------:R-:W-:Y:S05]  /*339f0*/  BRA `(.L_x_44262) ;  /* 0x0000000000d07947 */ /* 0x000fea0003800000 */
.L_x_44285:
        /* <DEDUP_REMOVED lines=17> */
.L_x_44288:
[----:B------:R-:W-:Y:S05]  /*33b10*/  BSYNC.RECONVERGENT B0 ;  /* 0x0000000000007941 */ /* 0x000fea0003800200 */
.L_x_44287:
[----:B------:R-:W-:-:S05]  /*33b20*/  LOP3.LUT R3, R0, 0x80, R3, 0xf8, !PT ;  /* 0x0000008000037812 */ /* 0x000fca00078ef803 */
[----:B------:R0:W-:Y:S01]  /*33b30*/  STG.E.U8 desc[UR36][R4.64], R3 ;  /* 0x0000000304007986 */ /* 0x0001e2000c101124 */
[----:B------:R-:W-:Y:S05]  /*33b40*/  BRA `(.L_x_44262) ;  /* 0x00000000007c7947 */ /* 0x000fea0003800000 */
.L_x_44284:
        /* <DEDUP_REMOVED lines=16> */
.L_x_44290:
[----:B------:R-:W-:Y:S01]  /*33c50*/  IMAD.MOV.U32 R0, RZ, RZ, 0x7f ;  /* 0x0000007fff007424 */ /* 0x000fe200078e00ff */
[----:B------:R-:W-:-:S04]  /*33c60*/  ISETP.GT.U32.AND P0, PT, R3, 0x7f800000, PT ;  /* 0x7f8000000300780c */ /* 0x000fc80003f04070 */
[----:B------:R-:W-:-:S09]  /*33c70*/  SEL R0, R0, 0x7c, P0 ;  /* 0x0000007c00007807 */ /* 0x000fd20000000000 */
.L_x_44291:
[----:B------:R-:W-:Y:S05]  /*33c80*/  BSYNC.RECONVERGENT B0 ;  /* 0x0000000000007941 */ /* 0x000fea0003800200 */
.L_x_44289:
[----:B------:R-:W-:-:S04]  /*33c90*/  SHF.R.U32.HI R3, RZ, 0x18, R7 ;  /* 0x00000018ff037819 */ /* 0x000fc80000011607 */
[----:B------:R-:W-:-:S05]  /*33ca0*/  LOP3.LUT R3, R0, 0x80, R3, 0xf8, !PT ;  /* 0x0000008000037812 */ /* 0x000fca00078ef803 */
[----:B------:R0:W-:Y:S01]  /*33cb0*/  STG.E.U8 desc[UR36][R4.64], R3 ;  /* 0x0000000304007986 */ /* 0x0001e2000c101124 */
[----:B------:R-:W-:Y:S05]  /*33cc0*/  BRA `(.L_x_44262) ;  /* 0x00000000001c7947 */ /* 0x000fea0003800000 */
.L_x_44283:
[----:B------:R-:W-:Y:S01]  /*33cd0*/  UMOV UR4, 0xf0000000 ;  /* 0xf000000000047882 */ /* 0x000fe20000000000 */
[----:B------:R-:W-:Y:S01]  /*33ce0*/  UMOV UR5, 0x380fffff ;  /* 0x380fffff00057882 */ /* 0x000fe20000000000 */
[----:B------:R-:W0:Y:S01]  /*33cf0*/  F2F.F32.F64 R0, R24 ;  /* 0x0000001800007310 */ /* 0x000e220000301000 */
[----:B------:R-:W-:-:S14]  /*33d00*/  DSETP.GEU.AND P0, PT, |R24|, UR4, PT ;  /* 0x0000000418007e2a */ /* 0x000fdc000bf0e200 */
[----:B0-----:R-:W-:-:S05]  /*33d10*/  @!P0 FMUL R0, R0, 1.175494350822287508e-38 ;  /* 0x0080000000008820 */ /* 0x001fca0000400000 */
[----:B------:R-:W-:-:S05]  /*33d20*/  F2FP.BF16.F32.PACK_AB R0, RZ, R0 ;  /* 0x00000000ff00723e */ /* 0x000fca00000010ff */
[----:B------:R0:W-:Y:S02]  /*33d30*/  STG.E.U16 desc[UR36][R4.64], R0 ;  /* 0x0000000004007986 */ /* 0x0001e4000c101524 */
.L_x_44262:
[----:B------:R-:W-:-:S07]  /*33d40*/  VIADD R2, R2, 0x80 ;  /* 0x0000008002027836 */ /* 0x000fce0000000000 */
.L_x_44221:
[----:B------:R-:W-:Y:S05]  /*33d50*/  BSYNC.RECONVERGENT B7 ;  /* 0x0000000000077941 */ /* 0x000fea0003800200 */
.L_x_44182:
        /* <DEDUP_REMOVED lines=23> */
.L_x_44295:
[----:B------:R-:W0:Y:S02]  /*33ed0*/  F2I.S64.F64.TRUNC R28, R28 ;  /* 0x0000001c001c7311 */ /* 0x000e24000030d900 */
[----:B0-----:R-:W-:-:S05]  /*33ee0*/  IMAD.MOV.U32 R5, RZ, RZ, R28 ;  /* 0x000000ffff057224 */ /* 0x001fca00078e001c */
[----:B------:R-:W-:Y:S01]  /*33ef0*/  STG.E.U8 desc[UR36][R2.64], R5 ;  /* 0x0000000502007986 */ /* 0x000fe2000c101124 */
[----:B------:R-:W-:Y:S05]  /*33f00*/  EXIT ;  /* 0x000000000000794d */ /* 0x000fea0003800000 */
.L_x_44294:
        /* <DEDUP_REMOVED lines=9> */
.L_x_44298:
[----:B------:R-:W0:Y:S02]  /*33fa0*/  F2I.F64.TRUNC R29, R28 ;  /* 0x0000001c001d7311 */ /* 0x000e24000030d100 */
[----:B0-----:R-:W-:Y:S01]  /*33fb0*/  STG.E desc[UR36][R2.64], R29 ;  /* 0x0000001d02007986 */ /* 0x001fe2000c101924 */
[----:B------:R-:W-:Y:S05]  /*33fc0*/  EXIT ;  /* 0x000000000000794d */ /* 0x000fea0003800000 */
.L_x_44297:
[----:B------:R-:W0:Y:S02]  /*33fd0*/  F2I.F64.TRUNC R29, R28 ;  /* 0x0000001c001d7311 */ /* 0x000e24000030d100 */
[----:B0-----:R-:W-:Y:S01]  /*33fe0*/  STG.E.U16 desc[UR36][R2.64], R29 ;  /* 0x0000001d02007986 */ /* 0x001fe2000c101524 */
[----:B------:R-:W-:Y:S05]  /*33ff0*/  EXIT ;  /* 0x000000000000794d */ /* 0x000fea0003800000 */
.L_x_44293:
        /* <DEDUP_REMOVED lines=13> */
.L_x_44300:
        /* <DEDUP_REMOVED lines=8> */
.L_x_44299:
        /* <DEDUP_REMOVED lines=16> */
.L_x_44302:
        /* <DEDUP_REMOVED lines=11> */
.L_x_44301:
[----:B------:R-:W-:Y:S01]  /*34300*/  STG.E.64 desc[UR36][R2.64], R28 ;  /* 0x0000001c02007986 */ /* 0x000fe2000c101b24 */
[----:B------:R-:W-:Y:S05]  /*34310*/  EXIT ;  /* 0x000000000000794d */ /* 0x000fea0003800000 */
.L_x_44292:
        /* <DEDUP_REMOVED lines=13> */
.L_x_44306:
        /* <DEDUP_REMOVED lines=22> */
.L_x_44309:
[----:B------:R-:W-:-:S04]  /*34550*/  SHF.R.U32.HI R5, RZ, 0x18, R5 ;  /* 0x00000018ff057819 */ /* 0x000fc80000011605 */
[----:B------:R-:W-:-:S07]  /*34560*/  LOP3.LUT R0, R0, 0x80, R5, 0xf8, !PT ;  /* 0x0000008000007812 */ /* 0x000fce00078ef805 */
.L_x_44308:
[----:B------:R-:W-:Y:S05]  /*34570*/  BSYNC.RECONVERGENT B0 ;  /* 0x0000000000007941 */ /* 0x000fea0003800200 */
.L_x_44307:
[----:B------:R-:W-:Y:S01]  /*34580*/  STG.E.U8 desc[UR36][R2.64], R0 ;  /* 0x0000000002007986 */ /* 0x000fe2000c101124 */
[----:B------:R-:W-:Y:S05]  /*34590*/  EXIT ;  /* 0x000000000000794d */ /* 0x000fea0003800000 */
.L_x_44305:
        /* <DEDUP_REMOVED lines=22> */
.L_x_44312:
[----:B------:R-:W-:-:S04]  /*34700*/  SHF.R.U32.HI R5, RZ, 0x18, R5 ;  /* 0x00000018ff057819 */ /* 0x000fc80000011605 */
[----:B------:R-:W-:-:S07]  /*34710*/  LOP3.LUT R0, R0, 0x80, R5, 0xf8, !PT ;  /* 0x0000008000007812 */ /* 0x000fce00078ef805 */
.L_x_44311:
[----:B------:R-:W-:Y:S05]  /*34720*/  BSYNC.RECONVERGENT B0 ;  /* 0x0000000000007941 */ /* 0x000fea0003800200 */
.L_x_44310:
[----:B------:R-:W-:Y:S01]  /*34730*/  STG.E.U8 desc[UR36][R2.64], R0 ;  /* 0x0000000002007986 */ /* 0x000fe2000c101124 */
[----:B------:R-:W-:Y:S05]  /*34740*/  EXIT ;  /* 0x000000000000794d */ /* 0x000fea0003800000 */
.L_x_44304:
        /* <DEDUP_REMOVED lines=26> */
.L_x_44314:
[----:B------:R-:W0:Y:S02]  /*348f0*/  F2I.U64.F64.TRUNC R28, R28 ;  /* 0x0000001c001c7311 */ /* 0x000e24000030d800 */
[----:B0-----:R-:W-:Y:S01]  /*34900*/  STG.E.64 desc[UR36][R2.64], R28 ;  /* 0x0000001c02007986 */ /* 0x001fe2000c101b24 */
[----:B------:R-:W-:Y:S05]  /*34910*/  EXIT ;  /* 0x000000000000794d */ /* 0x000fea0003800000 */
.L_x_44313:
[----:B------:R-:W0:Y:S02]  /*34920*/  F2I.U32.F64.TRUNC R29, R28 ;  /* 0x0000001c001d7311 */ /* 0x000e24000030d000 */
[----:B0-----:R-:W-:Y:S01]  /*34930*/  STG.E desc[UR36][R2.64], R29 ;  /* 0x0000001d02007986 */ /* 0x001fe2000c101924 */
[----:B------:R-:W-:Y:S05]  /*34940*/  EXIT ;  /* 0x000000000000794d */ /* 0x000fea0003800000 */
.L_x_44303:
        /* <DEDUP_REMOVED lines=11> */
.L_x_44316:
[----:B------:R-:W-:Y:S01]  /*34a00*/  STG.E.128 desc[UR36][R2.64], R28 ;  /* 0x0000001c02007986 */ /* 0x000fe2000c101d24 */
[----:B------:R-:W-:Y:S05]  /*34a10*/  EXIT ;  /* 0x000000000000794d */ /* 0x000fea0003800000 */
.L_x_44315:
[----:B------:R-:W-:-:S13]  /*34a20*/  ISETP.NE.AND P0, PT, R0, 0xf, PT ;  /* 0x0000000f0000780c */ /* 0x000fda0003f05270 */
[----:B------:R-:W-:Y:S05]  /*34a30*/  @!P0 BRA `(.L_x_44317) ;  /* 0x0000000400088947 */ /* 0x000fea0003800000 */
[----:B------:R-:W-:-:S13]  /*34a40*/  ISETP.NE.AND P0, PT, R0, 0x17, PT ;  /* 0x000000170000780c */ /* 0x000fda0003f05270 */
[----:B------:R-:W-:Y:S05]  /*34a50*/  @!P0 BRA `(.L_x_44318) ;  /* 0x0000000000a08947 */ /* 0x000fea0003800000 */
[----:B------:R-:W-:-:S13]  /*34a60*/  ISETP.NE.AND P0, PT, R0, 0x18, PT ;  /* 0x000000180000780c */ /* 0x000fda0003f05270 */
[----:B------:R-:W-:Y:S05]  /*34a70*/  @!P0 BRA `(.L_x_44319) ;  /* 0x0000000000448947 */ /* 0x000fea0003800000 */
.L_x_44296:
        /* <DEDUP_REMOVED lines=16> */
.L_x_44320:
[----:B------:R-:W-:Y:S05]  /*34b80*/  EXIT ;  /* 0x000000000000794d */ /* 0x000fea0003800000 */
.L_x_44319:
        /* <DEDUP_REMOVED lines=17> */
.L_x_44322:
[----:B------:R-:W-:Y:S05]  /*34ca0*/  BSYNC.RECONVERGENT B0 ;  /* 0x0000000000007941 */ /* 0x000fea0003800200 */
.L_x_44321:
[----:B------:R-:W-:-:S05]  /*34cb0*/  LOP3.LUT R5, R0, 0x80, R5, 0xf8, !PT ;  /* 0x0000008000057812 */ /* 0x000fca00078ef805 */
[----:B------:R-:W-:Y:S01]  /*34cc0*/  STG.E.U8 desc[UR36][R2.64], R5 ;  /* 0x0000000502007986 */ /* 0x000fe2000c101124 */
[----:B------:R-:W-:Y:S05]  /*34cd0*/  EXIT ;  /* 0x000000000000794d */ /* 0x000fea0003800000 */
.L_x_44318:
        /* <DEDUP_REMOVED lines=16> */
.L_x_44324:
[----:B------:R-:W-:Y:S01]  /*34de0*/  IMAD.MOV.U32 R0, RZ, RZ, 0x7f ;  /* 0x0000007fff007424 */ /* 0x000fe200078e00ff */
[----:B------:R-:W-:-:S04]  /*34df0*/  ISETP.GT.U32.AND P0, PT, R4, 0x7f800000, PT ;  /* 0x7f8000000400780c */ /* 0x000fc80003f04070 */
[----:B------:R-:W-:-:S09]  /*34e00*/  SEL R0, R0, 0x7c, P0 ;  /* 0x0000007c00007807 */ /* 0x000fd20000000000 */
.L_x_44325:
[----:B------:R-:W-:Y:S05]  /*34e10*/  BSYNC.RECONVERGENT B0 ;  /* 0x0000000000007941 */ /* 0x000fea0003800200 */
.L_x_44323:
[----:B------:R-:W-:-:S04]  /*34e20*/  SHF.R.U32.HI R5, RZ, 0x18, R5 ;  /* 0x00000018ff057819 */ /* 0x000fc80000011605 */
[----:B------:R-:W-:-:S05]  /*34e30*/  LOP3.LUT R5, R0, 0x80, R5, 0xf8, !PT ;  /* 0x0000008000057812 */ /* 0x000fca00078ef805 */
[----:B------:R-:W-:Y:S01]  /*34e40*/  STG.E.U8 desc[UR36][R2.64], R5 ;  /* 0x0000000502007986 */ /* 0x000fe2000c101124 */
[----:B------:R-:W-:Y:S05]  /*34e50*/  EXIT ;  /* 0x000000000000794d */ /* 0x000fea0003800000 */
.L_x_44317:
        /* <DEDUP_REMOVED lines=8> */
        .weak           $__internal_85_$__cuda_sm20_div_rn_f64_full
        .type           $__internal_85_$__cuda_sm20_div_rn_f64_full,@function
        .size           $__internal_85_$__cuda_sm20_div_rn_f64_full,($_ZN2at6native27unrolled_elementwise_kernelIZZZNS0_50_GLOBAL__N__2680c7bb_12_PowKernel_cu_7dd49032_300324pow_tensor_tensor_kernelERNS_18TensorIteratorBaseEENKUlvE_clEvENKUlvE6_clEvEUlN3c107complexIdEES9_E_St5arrayIPcLm3EELi4E23TrivialOffsetCalculatorILi2EjESE_ILi1EjENS0_6memory12LoadWithCastILi2EEENSH_13StoreWithCastILi1EEEEEviT_T0_T2_T3_T4_T5_$__internal_trig_reduction_slowpathd - $__internal_85_$__cuda_sm20_div_rn_f64_full)
$__internal_85_$__cuda_sm20_div_rn_f64_full:
[C---:B------:R-:W-:Y:S01]  /*34ee0*/  FSETP.GEU.AND P2, PT, |R3|.reuse, 1.469367938527859385e-39, PT ;  /* 0x001000000300780b */ /* 0x040fe20003f4e200 */
[----:B------:R-:W-:Y:S01]  /*34ef0*/  IMAD.MOV.U32 R13, RZ, RZ, R3 ;  /* 0x000000ffff0d7224 */ /* 0x000fe200078e0003 */
[----:B------:R-:W-:Y:S01]  /*34f00*/  LOP3.LUT R14, R3, 0x800fffff, RZ, 0xc0, !PT ;  /* 0x800fffff030e7812 */ /* 0x000fe200078ec0ff */
[----:B------:R-:W-:Y:S01]  /*34f10*/  IMAD.MOV.U32 R50, RZ, RZ, 0x1 ;  /* 0x00000001ff327424 */ /* 0x000fe200078e00ff */
[C---:B------:R-:W-:Y:S01]  /*34f20*/  FSETP.GEU.AND P0, PT, |R7|.reuse, 1.469367938527859385e-39, PT ;  /* 0x001000000700780b */ /* 0x040fe20003f0e200 */
[----:B------:R-:W-:Y:S01]  /*34f30*/  IMAD.MOV.U32 R60, RZ, RZ, 0x1ca00000 ;  /* 0x1ca00000ff3c7424 */ /* 0x000fe200078e00ff */
[----:B------:R-:W-:Y:S01]  /*34f40*/  LOP3.LUT R15, R14, 0x3ff00000, RZ, 0xfc, !PT ;  /* 0x3ff000000e0f7812 */ /* 0x000fe200078efcff */
[----:B------:R-:W-:Y:S01]  /*34f50*/  IMAD.MOV.U32 R14, RZ, RZ, R12 ;  /* 0x000000ffff0e7224 */ /* 0x000fe200078e000c */
[----:B------:R-:W-:Y:S01]  /*34f60*/  LOP3.LUT R58, R7, 0x7ff00000, RZ, 0xc0, !PT ;  /* 0x7ff00000073a7812 */ /* 0x000fe200078ec0ff */
[----:B------:R-:W-:Y:S01]  /*34f70*/  BSSY.RECONVERGENT B0, `(.L_x_44326) ;  /* 0x0000054000007945 */ /* 0x000fe20003800200 */
[----:B------:R-:W-:-:S03]  /*34f80*/  LOP3.LUT R49, R3, 0x7ff00000, RZ, 0xc0, !PT ;  /* 0x7ff0000003317812 */ /* 0x000fc600078ec0ff */
[----:B------:R-:W-:Y:S01]  /*34f90*/  @!P2 DMUL R14, R12, 8.98846567431157953865e+307 ;  /* 0x7fe000000c0ea828 */ /* 0x000fe20000000000 */
[----:B------:R-:W-:-:S03]  /*34fa0*/  ISETP.GE.U32.AND P4, PT, R58, R49, PT ;  /* 0x000000313a00720c */ /* 0x000fc60003f86070 */
[----:B------:R-:W-:Y:S02]  /*34fb0*/  @!P0 LOP3.LUT R52, R13, 0x7ff00000, RZ, 0xc0, !PT ;  /* 0x7ff000000d348812 */ /* 0x000fe400078ec0ff */
[----:B------:R-:W0:Y:S02]  /*34fc0*/  MUFU.RCP64H R51, R15 ;  /* 0x0000000f00337308 */ /* 0x000e240000001800 */
[----:B------:R-:W-:Y:S02]  /*34fd0*/  @!P0 ISETP.GE.U32.AND P3, PT, R58, R52, PT ;  /* 0x000000343a00820c */ /* 0x000fe40003f66070 */
[C---:B------:R-:W-:Y:S02]  /*34fe0*/  SEL R52, R60.reuse, 0x63400000, !P4 ;  /* 0x634000003c347807 */ /* 0x040fe40006000000 */
[----:B------:R-:W-:Y:S02]  /*34ff0*/  @!P0 SEL R3, R60, 0x63400000, !P3 ;  /* 0x634000003c038807 */ /* 0x000fe40005800000 */
[----:B------:R-:W-:Y:S01]  /*35000*/  LOP3.LUT R53, R52, 0x800fffff, R7, 0xf8, !PT ;  /* 0x800fffff34357812 */ /* 0x000fe200078ef807 */
[----:B------:R-:W-:Y:S01]  /*35010*/  IMAD.MOV.U32 R52, RZ, RZ, R6 ;  /* 0x000000ffff347224 */ /* 0x000fe200078e0006 */
[----:B------:R-:W-:-:S05]  /*35020*/  @!P2 LOP3.LUT R49, R15, 0x7ff00000, RZ, 0xc0, !PT ;  /* 0x7ff000000f31a812 */ /* 0x000fca00078ec0ff */
[----:B------:R-:W-:Y:S01]  /*35030*/  VIADD R59, R49, 0xffffffff ;  /* 0xffffffff313b7836 */ /* 0x000fe20000000000 */
[----:B0-----:R-:W-:-:S08]  /*35040*/  DFMA R54, R50, -R14, 1 ;  /* 0x3ff000003236742b */ /* 0x001fd0000000080e */
[----:B------:R-:W-:-:S08]  /*35050*/  DFMA R54, R54, R54, R54 ;  /* 0x000000363636722b */ /* 0x000fd00000000036 */
[----:B------:R-:W-:Y:S01]  /*35060*/  DFMA R54, R50, R54, R50 ;  /* 0x000000363236722b */ /* 0x000fe20000000032 */
[----:B------:R-:W-:Y:S01]  /*35070*/  @!P0 LOP3.LUT R50, R3, 0x80000000, R7, 0xf8, !PT ;  /* 0x8000000003328812 */ /* 0x000fe200078ef807 */
[----:B------:R-:W-:-:S03]  /*35080*/  IMAD.MOV.U32 R3, RZ, RZ, R58 ;  /* 0x000000ffff037224 */ /* 0x000fc600078e003a */
[----:B------:R-:W-:Y:S01]  /*35090*/  @!P0 LOP3.LUT R51, R50, 0x100000, RZ, 0xfc, !PT ;  /* 0x0010000032338812 */ /* 0x000fe200078efcff */
[----:B------:R-:W-:Y:S02]  /*350a0*/  @!P0 IMAD.MOV.U32 R50, RZ, RZ, RZ ;  /* 0x000000ffff328224 */ /* 0x000fe400078e00ff */
[----:B------:R-:W-:-:S04]  /*350b0*/  DFMA R56, R54, -R14, 1 ;  /* 0x3ff000003638742b */ /* 0x000fc8000000080e */
[----:B------:R-:W-:-:S04]  /*350c0*/  @!P0 DFMA R52, R52, 2, -R50 ;  /* 0x400000003434882b */ /* 0x000fc80000000832 */
[----:B------:R-:W-:-:S06]  /*350d0*/  DFMA R50, R54, R56, R54 ;  /* 0x000000383632722b */ /* 0x000fcc0000000036 */
[----:B------:R-:W-:Y:S02]  /*350e0*/  @!P0 LOP3.LUT R3, R53, 0x7ff00000, RZ, 0xc0, !PT ;  /* 0x7ff0000035038812 */ /* 0x000fe400078ec0ff */
[----:B------:R-:W-:-:S03]  /*350f0*/  DMUL R54, R50, R52 ;  /* 0x0000003432367228 */ /* 0x000fc60000000000 */
        /* <DEDUP_REMOVED lines=8> */
[----:B------:R-:W-:Y:S02]  /*35180*/  ISETP.GE.U32.AND P0, PT, R58, R3, PT ;  /* 0x000000033a00720c */ /* 0x000fe40003f06070 */
[----:B------:R-:W-:Y:S02]  /*35190*/  VIMNMX R6, PT, PT, R6, 0x46a00000, PT ;  /* 0x46a0000006067848 */ /* 0x000fe40003fe0100 */
[----:B------:R-:W-:-:S05]  /*351a0*/  SEL R3, R60, 0x63400000, !P0 ;  /* 0x634000003c037807 */ /* 0x000fca0004000000 */
[----:B------:R-:W-:Y:S02]  /*351b0*/  IMAD.IADD R3, R6, 0x1, -R3 ;  /* 0x0000000106037824 */ /* 0x000fe400078e0a03 */
[----:B------:R-:W-:Y:S02]  /*351c0*/  IMAD.MOV.U32 R6, RZ, RZ, RZ ;  /* 0x000000ffff067224 */ /* 0x000fe400078e00ff */
        /* <DEDUP_REMOVED lines=18> */
[----:B------:R-:W-:-:S05]  /*352f0*/  FSEL R50, R14, R51, !P0 ;  /* 0x000000330e327208 */ /* 0x000fca0004000000 */
[----:B------:R-:W-:Y:S02]  /*35300*/  IMAD.MOV.U32 R51, RZ, RZ, R50 ;  /* 0x000000ffff337224 */ /* 0x000fe400078e0032 */
[----:B------:R-:W-:Y:S01]  /*35310*/  IMAD.MOV.U32 R50, RZ, RZ, R6 ;  /* 0x000000ffff327224 */ /* 0x000fe200078e0006 */
[----:B------:R-:W-:Y:S06]  /*35320*/  BRA `(.L_x_44328) ;  /* 0x0000000000607947 */ /* 0x000fec0003800000 */
.L_x_44327:
        /* <DEDUP_REMOVED lines=17> */
.L_x_44330:
[----:B------:R-:W-:-:S05]  /*35440*/  LOP3.LUT R50, R13, 0x80000, RZ, 0xfc, !PT ;  /* 0x000800000d327812 */ /* 0x000fca00078efcff */
[----:B------:R-:W-:Y:S02]  /*35450*/  IMAD.MOV.U32 R51, RZ, RZ, R50 ;  /* 0x000000ffff337224 */ /* 0x000fe400078e0032 */
[----:B------:R-:W-:Y:S01]  /*35460*/  IMAD.MOV.U32 R50, RZ, RZ, R12 ;  /* 0x000000ffff327224 */ /* 0x000fe200078e000c */
[----:B------:R-:W-:Y:S06]  /*35470*/  BRA `(.L_x_44328) ;  /* 0x00000000000c7947 */ /* 0x000fec0003800000 */
.L_x_44329:
[----:B------:R-:W-:-:S05]  /*35480*/  LOP3.LUT R50, R7, 0x80000, RZ, 0xfc, !PT ;  /* 0x0008000007327812 */ /* 0x000fca00078efcff */
[----:B------:R-:W-:Y:S02]  /*35490*/  IMAD.MOV.U32 R51, RZ, RZ, R50 ;  /* 0x000000ffff337224 */ /* 0x000fe400078e0032 */
[----:B------:R-:W-:-:S07]  /*354a0*/  IMAD.MOV.U32 R50, RZ, RZ, R6 ;  /* 0x000000ffff327224 */ /* 0x000fce00078e0006 */
.L_x_44328:
[----:B------:R-:W-:Y:S05]  /*354b0*/  BSYNC.RECONVERGENT B0 ;  /* 0x0000000000007941 */ /* 0x000fea0003800200 */
.L_x_44326:
[----:B------:R-:W-:Y:S02]  /*354c0*/  IMAD.MOV.U32 R12, RZ, RZ, R0 ;  /* 0x000000ffff0c7224 */ /* 0x000fe400078e0000 */
[----:B------:R-:W-:Y:S02]  /*354d0*/  IMAD.MOV.U32 R13, RZ, RZ, 0x0 ;  /* 0x00000000ff0d7424 */ /* 0x000fe400078e00ff */
[----:B------:R-:W-:Y:S02]  /*354e0*/  IMAD.MOV.U32 R6, RZ, RZ, R50 ;  /* 0x000000ffff067224 */ /* 0x000fe400078e0032 */
[----:B------:R-:W-:Y:S01]  /*354f0*/  IMAD.MOV.U32 R7, RZ, RZ, R51 ;  /* 0x000000ffff077224 */ /* 0x000fe200078e0033 */
[----:B------:R-:W-:Y:S06]  /*35500*/  RET.REL.NODEC R12 `(_ZN2at6native27unrolled_elementwise_kernelIZZZNS0_50_GLOBAL__N__2680c7bb_12_PowKernel_cu_7dd49032_300324pow_tensor_tensor_kernelERNS_18TensorIteratorBaseEENKUlvE_clEvENKUlvE6_clEvEUlN3c107complexIdEES9_E_St5arrayIPcLm3EELi4E23TrivialOffsetCalculatorILi2EjESE_ILi1EjENS0_6memory12LoadWithCastILi2EEENSH_13StoreWithCastILi1EEEEEviT_T0_T2_T3_T4_T5_) ;  /* 0xfffffca80cbc7950 */ /* 0x000fec0003c3ffff */
        .type           $_ZN2at6native27unrolled_elementwise_kernelIZZZNS0_50_GLOBAL__N__2680c7bb_12_PowKernel_cu_7dd49032_300324pow_tensor_tensor_kernelERNS_18TensorIteratorBaseEENKUlvE_clEvENKUlvE6_clEvEUlN3c107complexIdEES9_E_St5arrayIPcLm3EELi4E23TrivialOffsetCalculatorILi2EjESE_ILi1EjENS0_6memory12LoadWithCastILi2EEENSH_13StoreWithCastILi1EEEEEviT_T0_T2_T3_T4_T5_$__internal_trig_reduction_slowpathd,@function
        .size           $_ZN2at6native27unrolled_elementwise_kernelIZZZNS0_50_GLOBAL__N__2680c7bb_12_PowKernel_cu_7dd49032_300324pow_tensor_tensor_kernelERNS_18TensorIteratorBaseEENKUlvE_clEvENKUlvE6_clEvEUlN3c107complexIdEES9_E_St5arrayIPcLm3EELi4E23TrivialOffsetCalculatorILi2EjESE_ILi1EjENS0_6memory12LoadWithCastILi2EEENSH_13StoreWithCastILi1EEEEEviT_T0_T2_T3_T4_T5_$__internal_trig_reduction_slowpathd,(.L_x_68387 - $_ZN2at6native27unrolled_elementwise_kernelIZZZNS0_50_GLOBAL__N__2680c7bb_12_PowKernel_cu_7dd49032_300324pow_tensor_tensor_kernelERNS_18TensorIteratorBaseEENKUlvE_clEvENKUlvE6_clEvEUlN3c107complexIdEES9_E_St5arrayIPcLm3EELi4E23TrivialOffsetCalculatorILi2EjESE_ILi1EjENS0_6memory12LoadWithCastILi2EEENSH_13StoreWithCastILi1EEEEEviT_T0_T2_T3_T4_T5_$__internal_trig_reduction_slowpathd)
$_ZN2at6native27unrolled_elementwise_kernelIZZZNS0_50_GLOBAL__N__2680c7bb_12_PowKernel_cu_7dd49032_300324pow_tensor_tensor_kernelERNS_18TensorIteratorBaseEENKUlvE_clEvENKUlvE6_clEvEUlN3c107complexIdEES9_E_St5arrayIPcLm3EELi4E23TrivialOffsetCalculatorILi2EjESE_ILi1EjENS0_6memory12LoadWithCastILi2EEENSH_13StoreWithCastILi1EEEEEviT_T0_T2_T3_T4_T5_$__internal_trig_reduction_slowpathd:
        /* <DEDUP_REMOVED lines=25> */
.L_x_44335:
        /* <DEDUP_REMOVED lines=10> */
[CC--:B------:R-:W-:Y:S02]  /*35740*/  IMAD R14, R50.reuse, R4.reuse, RZ ;  /* 0x00000004320e7224 */ /* 0x0c0fe400078e02ff */
[----:B------:R-:W-:Y:S02]  /*35750*/  IMAD R13, R51, R5, RZ ;  /* 0x00000005330d7224 */ /* 0x000fe400078e02ff */
[----:B------:R-:W-:Y:S01]  /*35760*/  IMAD.HI.U32 R15, R50, R4, RZ ;  /* 0x00000004320f7227 */ /* 0x000fe200078e00ff */
[----:B------:R-:W-:-:S03]  /*35770*/  IADD3 R14, P0, PT, R14, R53, RZ ;  /* 0x000000350e0e7210 */ /* 0x000fc60007f1e0ff */
[----:B------:R-:W-:Y:S01]  /*35780*/  IMAD.X R15, RZ, RZ, R15, P2 ;  /* 0x000000ffff0f7224 */ /* 0x000fe200010e060f */
[----:B------:R-:W-:Y:S01]  /*35790*/  IADD3 R53, P1, PT, R13, R14, RZ ;  /* 0x0000000e0d357210 */ /* 0x000fe20007f3e0ff */
[----:B------:R-:W-:Y:S02]  /*357a0*/  IMAD R14, R6, 0x8, R1 ;  /* 0x00000008060e7824 */ /* 0x000fe400078e0201 */
[----:B------:R-:W-:-:S03]  /*357b0*/  IMAD.HI.U32 R13, R51, R5, RZ ;  /* 0x00000005330d7227 */ /* 0x000fc600078e00ff */
[----:B------:R0:W-:Y:S01]  /*357c0*/  STL.64 [R14], R52 ;  /* 0x000000340e007387 */ /* 0x0001e20000100a00 */
[----:B------:R-:W-:Y:S01]  /*357d0*/  IMAD R49, R51, R4, RZ ;  /* 0x0000000433317224 */ /* 0x000fe200078e02ff */
[----:B------:R-:W-:Y:S01]  /*357e0*/  IADD3.X R13, P0, PT, R13, R15, RZ, P0, !PT ;  /* 0x0000000f0d0d7210 */ /* 0x000fe2000071e4ff */
[----:B------:R-:W-:-:S03]  /*357f0*/  VIADD R6, R6, 0x1 ;  /* 0x0000000106067836 */ /* 0x000fc60000000000 */
[----:B------:R-:W-:Y:S01]  /*35800*/  IADD3.X R13, P1, PT, R49, R13, RZ, P1, !PT ;  /* 0x0000000d310d7210 */ /* 0x000fe20000f3e4ff */
[----:B0-----:R-:W-:-:S04]  /*35810*/  IMAD.HI.U32 R14, R51, R4, RZ ;  /* 0x00000004330e7227 */ /* 0x001fc800078e00ff */
[----:B------:R-:W-:Y:S01]  /*35820*/  IMAD.X R14, RZ, RZ, R14, P0 ;  /* 0x000000ffff0e7224 */ /* 0x000fe200000e060e */
[----:B------:R-:W-:-:S03]  /*35830*/  ISETP.NE.AND P0, PT, R7, -0xf, PT ;  /* 0xfffffff10700780c */ /* 0x000fc60003f05270 */
[----:B------:R-:W-:-:S04]  /*35840*/  IMAD.X R14, RZ, RZ, R14, P1 ;  /* 0x000000ffff0e7224 */ /* 0x000fc800008e060e */
[----:B------:R-:W-:Y:S02]  /*35850*/  IMAD.MOV.U32 R15, RZ, RZ, R14 ;  /* 0x000000ffff0f7224 */ /* 0x000fe400078e000e */
[----:B------:R-:W-:-:S04]  /*35860*/  IMAD.MOV.U32 R14, RZ, RZ, R13 ;  /* 0x000000ffff0e7224 */ /* 0x000fc800078e000d */
[----:B------:R-:W-:Y:S05]  /*35870*/  @P0 BRA `(.L_x_44335) ;  /* 0xfffffffc00880947 */ /* 0x000fea000383ffff */
[----:B------:R-:W-:Y:S05]  /*35880*/  BSYNC.RECONVERGENT B2 ;  /* 0x0000000000027941 */ /* 0x000fea0003800200 */
.L_x_44334:
[----:B------:R-:W-:-:S07]  /*35890*/  IMAD.MOV.U32 R4, RZ, RZ, R55 ;  /* 0x000000ffff047224 */ /* 0x000fce00078e0037 */
.L_x_44333:
[----:B------:R-:W-:Y:S05]  /*358a0*/  BSYNC.RECONVERGENT B0 ;  /* 0x0000000000007941 */ /* 0x000fea0003800200 */
.L_x_44332:
        /* <DEDUP_REMOVED lines=21> */
[----:B------:R-:W-:Y:S01]  /*35a00*/  @P0 SHF.L.U64.HI R15, R6, R12, R7 ;  /* 0x0000000c060f0219 */ /* 0x000fe20000010207 */
[----:B------:R-:W-:Y:S01]  /*35a10*/  IMAD.SHL.U32 R12, R4, 0x4, RZ ;  /* 0x00000004040c7824 */ /* 0x000fe200078e00ff */
[----:B------:R-:W-:-:S02]  /*35a20*/  @P0 LOP3.LUT R6, R50, R14, RZ, 0xfc, !PT ;  /* 0x0000000e32060212 */ /* 0x000fc400078efcff */
[----:B------:R-:W-:Y:S02]  /*35a30*/  @P0 SHF.R.U32.HI R14, RZ, R52, R13 ;  /* 0x00000034ff0e0219 */ /* 0x000fe4000001160d */
[----:B------:R-:W-:Y:S02]  /*35a40*/  SHF.L.U64.HI R13, R4, 0x2, R5 ;  /* 0x00000002040d7819 */ /* 0x000fe40000010205 */
[----:B------:R-:W-:Y:S02]  /*35a50*/  @P0 LOP3.LUT R7, R15, R14, RZ, 0xfc, !PT ;  /* 0x0000000e0f070212 */ /* 0x000fe400078efcff */
[----:B------:R-:W-:Y:S02]  /*35a60*/  SHF.L.W.U32.HI R5, R5, 0x2, R6 ;  /* 0x0000000205057819 */ /* 0x000fe40000010e06 */
[----:B------:R-:W-:Y:S02]  /*35a70*/  IADD3 RZ, P0, PT, RZ, -R12, RZ ;  /* 0x8000000cffff7210 */ /* 0x000fe40007f1e0ff */
[----:B------:R-:W-:-:S02]  /*35a80*/  LOP3.LUT R4, RZ, R13, RZ, 0x33, !PT ;  /* 0x0000000dff047212 */ /* 0x000fc400078e33ff */
[----:B------:R-:W-:Y:S02]  /*35a90*/  SHF.L.W.U32.HI R14, R6, 0x2, R7 ;  /* 0x00000002060e7819 */ /* 0x000fe40000010e07 */
[----:B------:R-:W-:Y:S02]  /*35aa0*/  LOP3.LUT R6, RZ, R5, RZ, 0x33, !PT ;  /* 0x00000005ff067212 */ /* 0x000fe400078e33ff */
[----:B------:R-:W-:Y:S02]  /*35ab0*/  IADD3.X R49, P0, PT, RZ, R4, RZ, P0, !PT ;  /* 0x00000004ff317210 */ /* 0x000fe4000071e4ff */
[----:B------:R-:W-:Y:S02]  /*35ac0*/  LOP3.LUT R4, RZ, R14, RZ, 0x33, !PT ;  /* 0x0000000eff047212 */ /* 0x000fe400078e33ff */
[----:B------:R-:W-:Y:S02]  /*35ad0*/  IADD3.X R6, P1, PT, RZ, R6, RZ, P0, !PT ;  /* 0x00000006ff067210 */ /* 0x000fe4000073e4ff */
        /* <DEDUP_REMOVED lines=25> */
.L_x_44337:
[----:B------:R-:W-:Y:S05]  /*35c70*/  BSYNC.RECONVERGENT B0 ;  /* 0x0000000000007941 */ /* 0x000fea0003800200 */
.L_x_44336:
[----:B------:R-:W-:Y:S01]  /*35c80*/  IMAD.WIDE.U32 R50, R5, 0x2168c235, RZ ;  /* 0x2168c23505327825 */ /* 0x000fe200078e00ff */
[----:B------:R-:W-:-:S03]  /*35c90*/  SHF.R.U32.HI R7, RZ, 0x1e, R7 ;  /* 0x0000001eff077819 */ /* 0x000fc60000011607 */
[----:B------:R-:W-:Y:S01]  /*35ca0*/  IMAD.MOV.U32 R12, RZ, RZ, R51 ;  /* 0x000000ffff0c7224 */ /* 0x000fe200078e0033 */
[----:B------:R-:W-:Y:S01]  /*35cb0*/  IADD3 RZ, P1, PT, R50, R50, RZ ;  /* 0x0000003232ff7210 */ /* 0x000fe20007f3e0ff */
[----:B------:R-:W-:Y:S02]  /*35cc0*/  IMAD.MOV.U32 R13, RZ, RZ, RZ ;  /* 0x000000ffff0d7224 */ /* 0x000fe400078e00ff */
[----:B------:R-:W-:-:S04]  /*35cd0*/  IMAD.WIDE.U32 R12, R5, -0x36f0255e, R12 ;  /* 0xc90fdaa2050c7825 */ /* 0x000fc800078e000c */
[----:B------:R-:W-:-:S04]  /*35ce0*/  IMAD.HI.U32 R5, R4, -0x36f0255e, RZ ;  /* 0xc90fdaa204057827 */ /* 0x000fc800078e00ff */
        /* <DEDUP_REMOVED lines=19> */
[----:B------:R-:W-:-:S03]  /*35e20*/  IMAD.SHL.U32 R12, R6, 0x100000, RZ ;  /* 0x00100000060c7824 */ /* 0x000fc600078e00ff */
[----:B------:R-:W-:-:S04]  /*35e30*/  IADD3 R5, P2, PT, R5, 0x1, RZ ;  /* 0x0000000105057810 */ /* 0x000fc80007f5e0ff */
[----:B------:R-:W-:-:S04]  /*35e40*/  LEA.HI.X R4, R4, RZ, RZ, 0x16, P2 ;  /* 0x000000ff04047211 */ /* 0x000fc800010fb4ff */
[--C-:B------:R-:W-:Y:S02]  /*35e50*/  SHF.R.U64 R5, R5, 0x1, R4.reuse ;  /* 0x0000000105057819 */ /* 0x100fe40000001204 */
[----:B------:R-:W-:Y:S02]  /*35e60*/  SHF.R.U32.HI R6, RZ, 0x1, R4 ;  /* 0x00000001ff067819 */ /* 0x000fe40000011604 */
[----:B------:R-:W-:Y:S02]  /*35e70*/  IADD3 R5, P2, P3, RZ, RZ, R5 ;  /* 0x000000ffff057210 */ /* 0x000fe40007b5e005 */
[----:B------:R-:W-:Y:S02]  /*35e80*/  LEA.HI R4, R14, R7, RZ, 0x1 ;  /* 0x000000070e047211 */ /* 0x000fe400078f08ff */
[----:B------:R-:W-:-:S03]  /*35e90*/  IADD3.X R6, PT, PT, R12, 0x3fe00000, R6, P2, P3 ;  /* 0x3fe000000c067810 */ /* 0x000fc600017e6406 */
[----:B------:R-:W-:Y:S01]  /*35ea0*/  @P1 IMAD.MOV R4, RZ, RZ, -R4 ;  /* 0x000000ffff041224 */ /* 0x000fe200078e0a04 */
[----:B------:R-:W-:-:S07]  /*35eb0*/  LOP3.LUT R6, R6, R3, RZ, 0xfc, !PT ;  /* 0x0000000306067212 */ /* 0x000fce00078efcff */
.L_x_44331:
[----:B------:R-:W-:Y:S02]  /*35ec0*/  IMAD.MOV.U32 R3, RZ, RZ, R4 ;  /* 0x000000ffff037224 */ /* 0x000fe400078e0004 */
[----:B------:R-:W-:Y:S02]  /*35ed0*/  IMAD.MOV.U32 R4, RZ, RZ, R5 ;  /* 0x000000ffff047224 */ /* 0x000fe400078e0005 */
[----:B------:R-:W-:Y:S02]  /*35ee0*/  IMAD.MOV.U32 R5, RZ, RZ, R6 ;  /* 0x000000ffff057224 */ /* 0x000fe400078e0006 */
[----:B------:R-:W-:Y:S02]  /*35ef0*/  IMAD.MOV.U32 R6, RZ, RZ, R0 ;  /* 0x000000ffff067224 */ /* 0x000fe400078e0000 */
[----:B------:R-:W-:-:S04]  /*35f00*/  IMAD.MOV.U32 R7, RZ, RZ, 0x0 ;  /* 0x00000000ff077424 */ /* 0x000fc800078e00ff */
[----:B------:R-:W-:Y:S05]  /*35f10*/  RET.REL.NODEC R6 `(_ZN2at6native27unrolled_elementwise_kernelIZZZNS0_50_GLOBAL__N__2680c7bb_12_PowKernel_cu_7dd49032_300324pow_tensor_tensor_kernelERNS_18TensorIteratorBaseEENKUlvE_clEvENKUlvE6_clEvEUlN3c107complexIdEES9_E_St5arrayIPcLm3EELi4E23TrivialOffsetCalculatorILi2EjESE_ILi1EjENS0_6memory12LoadWithCastILi2EEENSH_13StoreWithCastILi1EEEEEviT_T0_T2_T3_T4_T5_) ;  /* 0xfffffca006387950 */ /* 0x000fea0003c3ffff */
.L_x_44338:
        /* <DEDUP_REMOVED lines=14> */
.L_x_68387:


//--------------------- .text._ZN2at6native18elementwise_kernelILi128ELi2EZNS0_22gpu_kernel_impl_nocastIZZZNS0_50_GLOBAL__N__2680c7bb_12_PowKernel_cu_7dd49032_300324pow_tensor_tensor_kernelERNS_18TensorIteratorBaseEENKUlvE_clEvENKUlvE6_clEvEUlN3c107complexIdEESA_E_EEvS5_RKT_EUliE_EEviT1_ --------------------------
	.section	.text._ZN2at6native18elementwise_kernelILi128ELi2EZNS0_22gpu_kernel_impl_nocastIZZZNS0_50_GLOBAL__N__2680c7bb_12_PowKernel_cu_7dd49032_300324pow_tensor_tensor_kernelERNS_18TensorIteratorBaseEENKUlvE_clEvENKUlvE6_clEvEUlN3c107complexIdEESA_E_EEvS5_RKT_EUliE_EEviT1_,"ax",@progbits
	.align	128
        .global         _ZN2at6native18elementwise_kernelILi128ELi2EZNS0_22gpu_kernel_impl_nocastIZZZNS0_50_GLOBAL__N__2680c7bb_12_PowKernel_cu_7dd49032_300324pow_tensor_tensor_kernelERNS_18TensorIteratorBaseEENKUlvE_clEvENKUlvE6_clEvEUlN3c107complexIdEESA_E_EEvS5_RKT_EUliE_EEviT1_
        .type           _ZN2at6native18elementwise_kernelILi128ELi2EZNS0_22gpu_kernel_impl_nocastIZZZNS0_50_GLOBAL__N__2680c7bb_12_PowKernel_cu_7dd49032_300324pow_tensor_tensor_kernelERNS_18TensorIteratorBaseEENKUlvE_clEvENKUlvE6_clEvEUlN3c107complexIdEESA_E_EEvS5_RKT_EUliE_EEviT1_,@function
        .size           _ZN2at6native18elementwise_kernelILi128ELi2EZNS0_22gpu_kernel_impl_nocastIZZZNS0_50_GLOBAL__N__2680c7bb_12_PowKernel_cu_7dd49032_300324pow_tensor_tensor_kernelERNS_18TensorIteratorBaseEENKUlvE_clEvENKUlvE6_clEvEUlN3c107complexIdEESA_E_EEvS5_RKT_EUliE_EEviT1_,(.L_x_68389 - _ZN2at6native18elementwise_kernelILi128ELi2EZNS0_22gpu_kernel_impl_nocastIZZZNS0_50_GLOBAL__N__2680c7bb_12_PowKernel_cu_7dd49032_300324pow_tensor_tensor_kernelERNS_18TensorIteratorBaseEENKUlvE_clEvENKUlvE6_clEvEUlN3c107complexIdEESA_E_EEvS5_RKT_EUliE_EEviT1_)
        .other          _ZN2at6native18elementwise_kernelILi128ELi2EZNS0_22gpu_kernel_impl_nocastIZZZNS0_50_GLOBAL__N__2680c7bb_12_PowKernel_cu_7dd49032_300324pow_tensor_tensor_kernelERNS_18TensorIteratorBaseEENKUlvE_clEvENKUlvE6_clEvEUlN3c107complexIdEESA_E_EEvS5_RKT_EUliE_EEviT1_,@"STO_CUDA_ENTRY STV_DEFAULT"
_ZN2at6native18elementwise_kernelILi128ELi2EZNS0_22gpu_kernel_impl_nocastIZZZNS0_50_GLOBAL__N__2680c7bb_12_PowKernel_cu_7dd49032_300324pow_tensor_tensor_kernelERNS_18TensorIteratorBaseEENKUlvE_clEvENKUlvE6_clEvEUlN3c107complexIdEESA_E_EEvS5_RKT_EUliE_EEviT1_:
.text._ZN2at6native18elementwise_kernelILi128ELi2EZNS0_22gpu_kernel_impl_nocastIZZZNS0_50_GLOBAL__N__2680c7bb_12_PowKernel_cu_7dd49032_300324pow_tensor_tensor_kernelERNS_18TensorIteratorBaseEENKUlvE_clEvENKUlvE6_clEvEUlN3c107complexIdEESA_E_EEvS5_RKT_EUliE_EEviT1_:
        /* <DEDUP_REMOVED lines=17> */
[----:B------:R-:W-:Y:S02]  /*0110*/  IMAD.MOV.U32 R2, RZ, RZ, RZ ;  /* 0x000000ffff027224 */ /* 0x000fe400078e00ff */
[----:B------:R-:W-:-:S08]  /*0120*/  IMAD.MOV.U32 R13, RZ, RZ, RZ ;  /* 0x000000ffff0d7224 */ /* 0x000fd000078e00ff */
[----:B------:R-:W-:Y:S05]  /*0130*/  @!P0 BRA `(.L_x_44341) ;  /* 0x0000001400708947 */ /* 0x000fea0003800000 */
[----:B------:R-:W0:Y:S01]  /*0140*/  LDCU.64 UR4, c[0x0][0x390] ;  /* 0x00007200ff0477ac */ /* 0x000e220008000a00 */
[----:B------:R-:W-:Y:S01]  /*0150*/  IMAD.MOV.U32 R2, RZ, RZ, RZ ;  /* 0x000000ffff027224 */ /* 0x000fe200078e00ff */
[----:B------:R-:W-:Y:S01]  /*0160*/  ISETP.NE.AND P0, PT, R10, RZ, PT ;  /* 0x000000ff0a00720c */ /* 0x000fe20003f05270 */
[----:B------:R-:W-:Y:S01]  /*0170*/  IMAD.MOV.U32 R3, RZ, RZ, R11 ;  /* 0x000000ffff037224 */ /* 0x000fe200078e000b */
[----:B------:R-:W1:Y:S01]  /*0180*/  LDCU UR6, c[0x0][0x38c] ;  /* 0x00007180ff0677ac */ /* 0x000e620008000800 */
[----:B------:R-:W2:Y:S01]  /*0190*/  LDCU.64 UR10, c[0x0][0x4b8] ;  /* 0x00009700ff0a77ac */ /* 0x000ea20008000a00 */
        /* <DEDUP_REMOVED lines=16> */
[----:B-1----:R-:W-:-:S05]  /*02a0*/  SHF.R.U32.HI R7, RZ, UR4, R6 ;  /* 0x00000004ff077c19 */ /* 0x002fca0008011606 */
[----:B------:R-:W-:-:S04]  /*02b0*/  IMAD.MOV R3, RZ, RZ, -R7 ;  /* 0x000000ffff037224 */ /* 0x000fc800078e0a07 */
[----:B------:R-:W-:-:S04]  /*02c0*/  IMAD R5, R3, UR6, R5 ;  /* 0x0000000603057c24 */ /* 0x000fc8000f8e0205 */
[C---:B--2---:R-:W-:Y:S02]  /*02d0*/  IMAD R13, R5.reuse, UR5, R13 ;  /* 0x00000005050d7c24 */ /* 0x044fe4000f8e020d */
[C---:B---3--:R-:W-:Y:S02]  /*02e0*/  IMAD R2, R5.reuse, UR10, R2 ;  /* 0x0000000a05027c24 */ /* 0x048fe4000f8e0202 */
[----:B------:R-:W-:Y:S01]  /*02f0*/  IMAD R0, R5, UR11, R0 ;  /* 0x0000000b05007c24 */ /* 0x000fe2000f8e0200 */
[----:B------:R-:W-:Y:S06]  /*0300*/  @!P0 BRA `(.L_x_44341) ;  /* 0x0000001000fc8947 */ /* 0x000fec0003800000 */
[----:B------:R-:W0:Y:S01]  /*0310*/  LDCU.64 UR4, c[0x0][0x3a8] ;  /* 0x00007500ff0477ac */ /* 0x000e220008000a00 */
[----:B------:R-:W-:Y:S01]  /*0320*/  IMAD.MOV.U32 R6, RZ, RZ, RZ ;  /* 0x000000ffff067224 */ /* 0x000fe200078e00ff */
[----:B------:R-:W-:Y:S01]  /*0330*/  ISETP.NE.AND P0, PT, R12, 0x3, PT ;  /* 0x000000030c00780c */ /* 0x000fe20003f05270 */
[----:B------:R-:W1:Y:S01]  /*0340*/  LDCU UR6, c[0x0][0x3a4] ;  /* 0x00007480ff0677ac */ /* 0x000e620008000800 */
[----:B------:R-:W2:Y:S01]  /*0350*/  LDCU.64 UR10, c[0x0][0x4d0] ;  /* 0x00009a00ff0a77ac */ /* 0x000ea20008000a00 */
        /* <DEDUP_REMOVED lines=289> */
[----:B------:R-:W-:Y:S01]  /*1570*/  ISETP.NE.AND P0, PT, R12, 0x18, PT ;  /* 0x000000180c00780c */ /* 0x000fe20003f05270 */
[----:B------:R-:W0:Y:S01]  /*1580*/  LDCU.64 UR6, c[0x0][0x4a0] ;  /* 0x00009400ff0677ac */ /* 0x000e220008000a00 */
[----:B------:R-:W-:Y:S01]  /*1590*/  IMAD.MOV.U32 R4, RZ, RZ, RZ ;  /* 0x000000ffff047224 */ /* 0x000fe200078e00ff */
[----:B------:R-:W1:Y:S01]  /*15a0*/  LDCU UR4, c[0x0][0x4a8] ;  /* 0x00009500ff0477ac */ /* 0x000e620008000800 */
[----:B------:R-:W2:Y:S09]  /*15b0*/  LDCU UR5, c[0x0][0x5cc] ;  /* 0x0000b980ff0577ac */ /* 0x000eb20008000800 */
[----:B------:R-:W3:Y:S01]  /*15c0*/  @P0 LDC.64 R8, c[0x0][0x4b0] ;  /* 0x00012c00ff080b82 */ /* 0x000ee20000000a00 */
[----:B------:R-:W4:Y:S01]  /*15d0*/  LDCU.64 UR10, c[0x0][0x5d0] ;  /* 0x0000ba00ff0a77ac */ /* 0x000f220008000a00 */
[----:B0-----:R-:W-:-:S06]  /*15e0*/  IMAD.HI.U32 R6, R5, UR7, R4 ;  /* 0x0000000705067c27 */ /* 0x001fcc000f8e0004 */
[----:B------:R-:W0:Y:S01]  /*15f0*/  @P0 LDC R15, c[0x0][0x4ac] ;  /* 0x00012b00ff0f0b82 */ /* 0x000e220000000800 */
[----:B-1----:R-:W-:Y:S01]  /*1600*/  SHF.R.U32.HI R7, RZ, UR4, R6 ;  /* 0x00000004ff077c19 */ /* 0x002fe20008011606 */
[----:B------:R-:W-:-:S06]  /*1610*/  @P0 IMAD.MOV.U32 R6, RZ, RZ, RZ ;  /* 0x000000ffff060224 */ /* 0x000fcc00078e00ff */
[----:B------:R-:W1:Y:S01]  /*1620*/  @P0 LDC.64 R16, c[0x0][0x5d8] ;  /* 0x00017600ff100b82 */ /* 0x000e620000000a00 */
[----:B------:R-:W-:-:S04]  /*1630*/  IMAD.MOV R3, RZ, RZ, -R7 ;  /* 0x000000ffff037224 */ /* 0x000fc800078e0a07 */
[----:B------:R-:W-:-:S03]  /*1640*/  IMAD R5, R3, UR6, R5 ;  /* 0x0000000603057c24 */ /* 0x000fc6000f8e0205 */
[----:B------:R-:W5:Y:S01]  /*1650*/  @P0 LDC R14, c[0x0][0x5e0] ;  /* 0x00017800ff0e0b82 */ /* 0x000f620000000800 */
[----:B---3--:R-:W-:-:S04]  /*1660*/  @P0 IMAD.HI.U32 R4, R7, R8, R6 ;  /* 0x0000000807040227 */ /* 0x008fc800078e0006 */
[C---:B--2---:R-:W-:Y:S01]  /*1670*/  IMAD R13, R5.reuse, UR5, R13 ;  /* 0x00000005050d7c24 */ /* 0x044fe2000f8e020d */
[----:B------:R-:W-:Y:S01]  /*1680*/  @P0 SHF.R.U32.HI R4, RZ, R9, R4 ;  /* 0x00000009ff040219 */ /* 0x000fe20000011604 */
[C---:B----4-:R-:W-:Y:S02]  /*1690*/  IMAD R2, R5.reuse, UR10, R2 ;  /* 0x0000000a05027c24 */ /* 0x050fe4000f8e0202 */
[----:B------:R-:W-:Y:S02]  /*16a0*/  IMAD R0, R5, UR11, R0 ;  /* 0x0000000b05007c24 */ /* 0x000fe4000f8e0200 */
[----:B------:R-:W-:-:S04]  /*16b0*/  @P0 IMAD.MOV R6, RZ, RZ, -R4 ;  /* 0x000000ffff060224 */ /* 0x000fc800078e0a04 */
[----:B0-----:R-:W-:-:S04]  /*16c0*/  @P0 IMAD R7, R6, R15, R7 ;  /* 0x0000000f06070224 */ /* 0x001fc800078e0207 */
[C---:B-1----:R-:W-:Y:S02]  /*16d0*/  @P0 IMAD R13, R7.reuse, R16, R13 ;  /* 0x00000010070d0224 */ /* 0x042fe400078e020d */
[C---:B------:R-:W-:Y:S02]  /*16e0*/  @P0 IMAD R2, R7.reuse, R17, R2 ;  /* 0x0000001107020224 */ /* 0x040fe400078e0202 */
[----:B-----5:R-:W-:-:S07]  /*16f0*/  @P0 IMAD R0, R7, R14, R0 ;  /* 0x0000000e07000224 */ /* 0x020fce00078e0200 */
.L_x_44341:
[----:B------:R-:W0:Y:S02]  /*1700*/  LDCU.128 UR4, c[0x0][0x5f0] ;  /* 0x0000be00ff0477ac */ /* 0x000e240008000c00 */
[----:B0-----:R-:W-:-:S05]  /*1710*/  IADD3 R16, P0, PT, R2, UR4, RZ ;  /* 0x0000000402107c10 */ /* 0x001fca000ff1e0ff */
[----:B------:R-:W-:-:S06]  /*1720*/  IMAD.X R17, RZ, RZ, UR5, P0 ;  /* 0x00000005ff117e24 */ /* 0x000fcc00080e06ff */
[----:B------:R-:W2:Y:S01]  /*1730*/  LDG.E.128 R16, desc[UR8][R16.64] ;  /* 0x0000000810107981 */ /* 0x000ea2000c1e1d00 */
[----:B------:R-:W-:-:S05]  /*1740*/  IADD3 R20, P0, PT, R0, UR6, RZ ;  /* 0x0000000600147c10 */ /* 0x000fca000ff1e0ff */
[----:B------:R-:W-:-:S06]  /*1750*/  IMAD.X R21, RZ, RZ, UR7, P0 ;  /* 0x00000007ff157e24 */ /* 0x000fcc00080e06ff */
[----:B------:R-:W5:Y:S01]  /*1760*/  LDG.E.128 R20, desc[UR8][R20.64] ;  /* 0x0000000814147981 */ /* 0x000f62000c1e1d00 */
        /* <DEDUP_REMOVED lines=27> */
[----:B------:R-:W-:Y:S01]  /*1920*/  MOV R24, 0x8b7a8b04 ;  /* 0x8b7a8b0400187802 */ /* 0x000fe20000000f00 */
[----:B------:R-:W-:Y:S01]  /*1930*/  IMAD.MOV.U32 R25, RZ, RZ, 0x3ed0ee25 ;  /* 0x3ed0ee25ff197424 */ /* 0x000fe200078e00ff */
[----:B------:R-:W-:Y:S01]  /*1940*/  LOP3.LUT R3, R3, 0x3ff00000, RZ, 0xfc, !PT ;  /* 0x3ff0000003037812 */ /* 0x000fe200078efcff */
[----:B------:R-:W-:Y:S01]  /*1950*/  UMOV UR4, 0x3ae80f1e ;  /* 0x3ae80f1e00047882 */ /* 0x000fe20000000000 */
        /* <DEDUP_REMOVED lines=58> */
.L_x_44345:
[----:B------:R-:W-:Y:S01]  /*1d00*/  IMAD.MOV.U32 R2, RZ, RZ, 0x0 ;  /* 0x00000000ff027424 */ /* 0x000fe200078e00ff */
[----:B------:R-:W-:Y:S01]  /*1d10*/  LOP3.LUT P0, RZ, R5, 0x7fffffff, RZ, 0xc0, !PT ;  /* 0x7fffffff05ff7812 */ /* 0x000fe2000780c0ff */
[----:B------:R-:W-:-:S06]  /*1d20*/  IMAD.MOV.U32 R3, RZ, RZ, 0x7ff00000 ;  /* 0x7ff00000ff037424 */ /* 0x000fcc00078e00ff */
[----:B------:R-:W-:-:S10]  /*1d30*/  DFMA R2, R4, R2, +INF ;  /* 0x7ff000000402742b */ /* 0x000fd40000000002 */
[----:B------:R-:W-:Y:S02]  /*1d40*/  FSEL R2, R2, RZ, P0 ;  /* 0x000000ff02027208 */ /* 0x000fe40000000000 */
[----:B------:R-:W-:-:S07]  /*1d50*/  FSEL R3, R3, -QNAN , P0 ;  /* 0xfff0000003037808 */ /* 0x000fce0000000000 */
.L_x_44346:
[----:B------:R-:W-:Y:S05]  /*1d60*/  BSYNC.RECONVERGENT B2 ;  /* 0x0000000000027941 */ /* 0x000fea0003800200 */
.L_x_44344:
        /* <DEDUP_REMOVED lines=25> */
[----:B-----5:R-:W-:Y:S05]  /*1f00*/  CALL.REL.NOINC `($__internal_86_$__cuda_sm20_div_rn_f64_full) ;  /* 0x0000014800f07944 */ /* 0x020fea0003c00000 */
.L_x_44348:
[----:B------:R-:W-:Y:S05]  /*1f10*/  BSYNC.RECONVERGENT B3 ;  /* 0x0000000000037941 */ /* 0x000fea0003800200 */
.L_x_44347:
        /* <DEDUP_REMOVED lines=91> */
.L_x_44343:
        /* <DEDUP_REMOVED lines=33> */
[----:B-----5:R-:W-:Y:S05]  /*26e0*/  CALL.REL.NOINC `($__internal_86_$__cuda_sm20_div_rn_f64_full) ;  /* 0x0000014000f87944 */ /* 0x020fea0003c00000 */
[----:B------:R-:W-:Y:S02]  /*26f0*/  IMAD.MOV.U32 R2, RZ, RZ, R4 ;  /* 0x000000ffff027224 */ /* 0x000fe400078e0004 */
[----:B------:R-:W-:-:S07]  /*2700*/  IMAD.MOV.U32 R3, RZ, RZ, R5 ;  /* 0x000000ffff037224 */ /* 0x000fce00078e0005 */
.L_x_44352:
[----:B------:R-:W-:Y:S05]  /*2710*/  BSYNC.RECONVERGENT B3 ;  /* 0x0000000000037941 */ /* 0x000fea0003800200 */
.L_x_44351:
        /* <DEDUP_REMOVED lines=22> */
[----:B-----5:R-:W-:Y:S05]  /*2880*/  CALL.REL.NOINC `($__internal_86_$__cuda_sm20_div_rn_f64_full) ;  /* 0x0000014000907944 */ /* 0x020fea0003c00000 */
.L_x_44354:
[----:B------:R-:W-:Y:S05]  /*2890*/  BSYNC.RECONVERGENT B3 ;  /* 0x0000000000037941 */ /* 0x000fea0003800200 */
.L_x_44353:
        /* <DEDUP_REMOVED lines=50> */
[----:B------:R-:W-:-:S03]  /*2bc0*/  @!P2 IMAD.MOV.U32 R2, RZ, RZ, R4 ;  /* 0x000000ffff02a224 */ /* 0x000fc600078e0004 */
[----:B------:R-:W-:-:S04]  /*2bd0*/  IADD3 R0, PT, PT, R3, -0x1, RZ ;  /* 0xffffffff03007810 */ /* 0x000fc80007ffe0ff */
        /* <DEDUP_REMOVED lines=69> */
.L_x_44356:
[----:B------:R-:W-:Y:S01]  /*3030*/  IMAD.MOV.U32 R2, RZ, RZ, 0x0 ;  /* 0x00000000ff027424 */ /* 0x000fe200078e00ff */
[----:B------:R-:W-:Y:S01]  /*3040*/  LOP3.LUT P0, RZ, R5, 0x7fffffff, RZ, 0xc0, !PT ;  /* 0x7fffffff05ff7812 */ /* 0x000fe2000780c0ff */
[----:B------:R-:W-:-:S06]  /*3050*/  IMAD.MOV.U32 R3, RZ, RZ, 0x7ff00000 ;  /* 0x7ff00000ff037424 */ /* 0x000fcc00078e00ff */
[----:B------:R-:W-:-:S10]  /*3060*/  DFMA R2, R4, R2, +INF ;  /* 0x7ff000000402742b */ /* 0x000fd40000000002 */
[----:B------:R-:W-:Y:S02]  /*3070*/  FSEL R2, R2, RZ, P0 ;  /* 0x000000ff02027208 */ /* 0x000fe40000000000 */
[----:B------:R-:W-:-:S07]  /*3080*/  FSEL R3, R3, -QNAN , P0 ;  /* 0xfff0000003037808 */ /* 0x000fce0000000000 */
.L_x_44357:
[----:B------:R-:W-:Y:S05]  /*3090*/  BSYNC.RECONVERGENT B2 ;  /* 0x0000000000027941 */ /* 0x000fea0003800200 */
.L_x_44355:
        /* <DEDUP_REMOVED lines=21> */
[----:B-----5:R-:W-:Y:S05]  /*31f0*/  CALL.REL.NOINC `($__internal_86_$__cuda_sm20_div_rn_f64_full) ;  /* 0x0000013800347944 */ /* 0x020fea0003c00000 */
.L_x_44359:
[----:B------:R-:W-:Y:S05]  /*3200*/  BSYNC.RECONVERGENT B3 ;  /* 0x0000000000037941 */ /* 0x000fea0003800200 */
.L_x_44358:
[----:B------:R-:W-:Y:S01]  /*3210*/  DMUL R6, R4, R4 ;  /* 0x0000000404067228 */ /* 0x000fe20000000000 */
[----:B------:R-:W-:Y:S01]  /*3220*/  IMAD.MOV.U32 R8, RZ, RZ, -0x2449a4b7 ;  /* 0xdbb65b49ff087424 */ /* 0x000fe200078e00ff */
[----:B------:R-:W-:Y:S01]  /*3230*/  UMOV UR4, 0x2a25ff7e ;  /* 0x2a25ff7e00047882 */ /* 0x000fe20000000000 */
[----:B------:R-:W-:Y:S01]  /*3240*/  IMAD.MOV.U32 R9, RZ, RZ, 0x3f2d3b63 ;  /* 0x3f2d3b63ff097424 */ /* 0x000fe200078e00ff */
[----:B------:R-:W-:Y:S01]  /*3250*/  UMOV UR5, 0x3ef53e1d ;  /* 0x3ef53e1d00057882 */ /* 0x000fe20000000000 */
[----:B------:R-:W-:Y:S01]  /*3260*/  ISETP.GE.AND P2, PT, R17, RZ, PT ;  /* 0x000000ff1100720c */ /* 0x000fe20003f46270 */
[----:B------:R-:W-:Y:S01]  /*3270*/  DSETP.NEU.AND P3, PT, R14, RZ, PT ;  /* 0x000000ff0e00722a */ /* 0x000fe20003f6d000 */
[----:B------:R-:W-:Y:S02]  /*3280*/  @!P1 MOV R14, 0x54442d18 ;  /* 0x54442d18000e9802 */ /* 0x000fe40000000f00 */
        /* <DEDUP_REMOVED lines=84> */
.L_x_44350:
        /* <DEDUP_REMOVED lines=94> */
.L_x_44361:
        /* <DEDUP_REMOVED lines=26> */
.L_x_44365:
[----:B------:R-:W-:Y:S05]  /*3f50*/  BSYNC.RECONVERGENT B4 ;  /* 0x0000000000047941 */ /* 0x000fea0003800200 */
.L_x_44364:
        /* <DEDUP_REMOVED lines=30> */
.L_x_44363:
        /* <DEDUP_REMOVED lines=77> */
.L_x_44367:
[----:B------:R-:W-:Y:S01]  /*4610*/  IMAD.MOV.U32 R4, RZ, RZ, 0x0 ;  /* 0x00000000ff047424 */ /* 0x000fe200078e00ff */
[----:B------:R-:W-:Y:S01]  /*4620*/  LOP3.LUT P0, RZ, R7, 0x7fffffff, RZ, 0xc0, !PT ;  /* 0x7fffffff07ff7812 */ /* 0x000fe2000780c0ff */
[----:B------:R-:W-:-:S06]  /*4630*/  IMAD.MOV.U32 R5, RZ, RZ, 0x7ff00000 ;  /* 0x7ff00000ff057424 */ /* 0x000fcc00078e00ff */
[----:B------:R-:W-:-:S10]  /*4640*/  DFMA R4, R6, R4, +INF ;  /* 0x7ff000000604742b */ /* 0x000fd40000000004 */
[----:B------:R-:W-:Y:S02]  /*4650*/  FSEL R4, R4, RZ, P0 ;  /* 0x000000ff04047208 */ /* 0x000fe40000000000 */
[----:B------:R-:W-:-:S07]  /*4660*/  FSEL R5, R5, -QNAN , P0 ;  /* 0xfff0000005057808 */ /* 0x000fce0000000000 */
.L_x_44366:
[----:B------:R-:W-:Y:S05]  /*4670*/  BSYNC.RECONVERGENT B3 ;  /* 0x0000000000037941 */ /* 0x000fea0003800200 */
.L_x_44362:
        /* <DEDUP_REMOVED lines=87> */
.L_x_44360:
[C-C-:B------:R-:W-:Y:S01]  /*4bf0*/  DSETP.MIN.AND P0, P2, R14.reuse, R32.reuse, PT ;  /* 0x000000200e00722a */ /* 0x140fe20003a00000 */
[----:B------:R-:W-:Y:S01]  /*4c00*/  IMAD.MOV.U32 R0, RZ, RZ, R14 ;  /* 0x000000ffff007224 */ /* 0x000fe200078e000e */
[----:B------:R-:W-:Y:S01]  /*4c10*/  DSETP.MAX.AND P3, P4, R14, R32, PT ;  /* 0x000000200e00722a */ /* 0x000fe20003c6f000 */
[----:B------:R-:W-:Y:S01]  /*4c20*/  MOV R5, R32 ;  /* 0x0000002000057202 */ /* 0x000fe20000000f00 */
[--C-:B------:R-:W-:Y:S01]  /*4c30*/  IMAD.MOV.U32 R3, RZ, RZ, R15.reuse ;  /* 0x000000ffff037224 */ /* 0x100fe200078e000f */
[----:B------:R-:W-:Y:S01]  /*4c40*/  UMOV UR4, 0x4ad4b81f ;  /* 0x4ad4b81f00047882 */ /* 0x000fe20000000000 */
[----:B------:R-:W-:Y:S01]  /*4c50*/  IMAD.MOV.U32 R4, RZ, RZ, R15 ;  /* 0x000000ffff047224 */ /* 0x000fe200078e000f */
[----:B------:R-:W-:Y:S01]  /*4c60*/  SEL R2, R0, R5, P0 ;  /* 0x0000000500027207 */ /* 0x000fe20000000000 */
[--C-:B------:R-:W-:Y:S01]  /*4c70*/  IMAD.MOV.U32 R0, RZ, RZ, R33.reuse ;  /* 0x000000ffff007224 */ /* 0x100fe200078e0021 */
[----:B------:R-:W-:Y:S01]  /*4c80*/  UMOV UR5, 0x358dee7a ;  /* 0x358dee7a00057882 */ /* 0x000fe20000000000 */
        /* <DEDUP_REMOVED lines=81> */
[----:B------:R-:W-:-:S06]  /*51a0*/  @P0 MOV R5, R7 ;  /* 0x0000000700050202 */ /* 0x000fcc0000000f00 */
        /* <DEDUP_REMOVED lines=50> */
.L_x_44370:
[----:B------:R-:W-:Y:S01]  /*54d0*/  IMAD.MOV.U32 R2, RZ, RZ, 0x0 ;  /* 0x00000000ff027424 */ /* 0x000fe200078e00ff */
[----:B------:R-:W-:Y:S01]  /*54e0*/  LOP3.LUT P0, RZ, R5, 0x7fffffff, RZ, 0xc0, !PT ;  /* 0x7fffffff05ff7812 */ /* 0x000fe2000780c0ff */
[----:B------:R-:W-:-:S06]  /*54f0*/  IMAD.MOV.U32 R3, RZ, RZ, 0x7ff00000 ;  /* 0x7ff00000ff037424 */ /* 0x000fcc00078e00ff */
[----:B------:R-:W-:-:S10]  /*5500*/  DFMA R2, R4, R2, +INF ;  /* 0x7ff000000402742b */ /* 0x000fd40000000002 */
[----:B------:R-:W-:Y:S02]  /*5510*/  FSEL R2, R2, RZ, P0 ;  /* 0x000000ff02027208 */ /* 0x000fe40000000000 */
[----:B------:R-:W-:-:S07]  /*5520*/  FSEL R3, R3, -QNAN , P0 ;  /* 0xfff0000003037808 */ /* 0x000fce0000000000 */
.L_x_44371:
[----:B------:R-:W-:Y:S05]  /*5530*/  BSYNC.RECONVERGENT B2 ;  /* 0x0000000000027941 */ /* 0x000fea0003800200 */
.L_x_44369:
        /* <DEDUP_REMOVED lines=21> */
.L_x_44373:
[----:B------:R-:W-:Y:S05]  /*5690*/  BSYNC.RECONVERGENT B3 ;  /* 0x0000000000037941 */ /* 0x000fea0003800200 */
.L_x_44372:
        /* <DEDUP_REMOVED lines=91> */
.L_x_44368:
        /* <DEDUP_REMOVED lines=31> */
.L_x_44378:
[----:B------:R-:W-:Y:S05]  /*5e40*/  BSYNC.RECONVERGENT B4 ;  /* 0x0000000000047941 */ /* 0x000fea0003800200 */
.L_x_44377:
        /* <DEDUP_REMOVED lines=30> */
.L_x_44376:
        /* <DEDUP_REMOVED lines=77> */
.L_x_44380:
[----:B------:R-:W-:Y:S01]  /*6500*/  IMAD.MOV.U32 R2, RZ, RZ, 0x0 ;  /* 0x00000000ff027424 */ /* 0x000fe200078e00ff */
[----:B------:R-:W-:Y:S01]  /*6510*/  LOP3.LUT P0, RZ, R5, 0x7fffffff, RZ, 0xc0, !PT ;  /* 0x7fffffff05ff7812 */ /* 0x000fe2000780c0ff */
[----:B------:R-:W-:-:S06]  /*6520*/  IMAD.MOV.U32 R3, RZ, RZ, 0x7ff00000 ;  /* 0x7ff00000ff037424 */ /* 0x000fcc00078e00ff */
[----:B------:R-:W-:-:S10]  /*6530*/  DFMA R2, R4, R2, +INF ;  /* 0x7ff000000402742b */ /* 0x000fd40000000002 */
[----:B------:R-:W-:Y:S02]  /*6540*/  FSEL R2, R2, RZ, P0 ;  /* 0x000000ff02027208 */ /* 0x000fe40000000000 */
[----:B------:R-:W-:-:S07]  /*6550*/  FSEL R3, R3, -QNAN , P0 ;  /* 0xfff0000003037808 */ /* 0x000fce0000000000 */
.L_x_44379:
[----:B------:R-:W-:Y:S05]  /*6560*/  BSYNC.RECONVERGENT B3 ;  /* 0x0000000000037941 */ /* 0x000fea0003800200 */
.L_x_44375:
        /* <DEDUP_REMOVED lines=21> */
[----:B-----5:R-:W-:Y:S05]  /*66c0*/  CALL.REL.NOINC `($__internal_86_$__cuda_sm20_div_rn_f64_full) ;  /* 0x0000010400007944 */ /* 0x020fea0003c00000 */
.L_x_44382:
[----:B------:R-:W-:Y:S05]  /*66d0*/  BSYNC.RECONVERGENT B3 ;  /* 0x0000000000037941 */ /* 0x000fea0003800200 */
.L_x_44381:
        /* <DEDUP_REMOVED lines=92> */
.L_x_44374:
        /* <DEDUP_REMOVED lines=83> */
.L_x_44385:
[----:B------:R-:W-:Y:S01]  /*71d0*/  IMAD.MOV.U32 R4, RZ, RZ, 0x0 ;  /* 0x00000000ff047424 */ /* 0x000fe200078e00ff */
[----:B------:R-:W-:Y:S01]  /*71e0*/  LOP3.LUT P0, RZ, R3, 0x7fffffff, RZ, 0xc0, !PT ;  /* 0x7fffffff03ff7812 */ /* 0x000fe2000780c0ff */
[----:B------:R-:W-:-:S06]  /*71f0*/  IMAD.MOV.U32 R5, RZ, RZ, 0x7ff00000 ;  /* 0x7ff00000ff057424 */ /* 0x000fcc00078e00ff */
[----:B------:R-:W-:-:S10]  /*7200*/  DFMA R4, R2, R4, +INF ;  /* 0x7ff000000204742b */ /* 0x000fd40000000004 */
[----:B------:R-:W-:Y:S02]  /*7210*/  FSEL R2, R4, RZ, P0 ;  /* 0x000000ff04027208 */ /* 0x000fe40000000000 */
[----:B------:R-:W-:-:S07]  /*7220*/  FSEL R3, R5, -QNAN , P0 ;  /* 0xfff0000005037808 */ /* 0x000fce0000000000 */
.L_x_44386:
[----:B------:R-:W-:Y:S05]  /*7230*/  BSYNC.RECONVERGENT B2 ;  /* 0x0000000000027941 */ /* 0x000fea0003800200 */
.L_x_44384:
        /* <DEDUP_REMOVED lines=21> */
.L_x_44388:
[----:B------:R-:W-:Y:S05]  /*7390*/  BSYNC.RECONVERGENT B3 ;  /* 0x0000000000037941 */ /* 0x000fea0003800200 */
.L_x_44387:
        /* <DEDUP_REMOVED lines=92> */
.L_x_44383:
[----:B------:R-:W-:Y:S01]  /*7960*/  LOP3.LUT R3, R15, 0xfffffff8, RZ, 0xc0, !PT ;  /* 0xfffffff80f037812 */ /* 0x000fe200078ec0ff */
[----:B------:R-:W-:Y:S01]  /*7970*/  IMAD.MOV.U32 R6, RZ, RZ, RZ ;  /* 0x000000ffff067224 */ /* 0x000fe200078e00ff */
[----:B------:R-:W-:Y:S01]  /*7980*/  LOP3.LUT R7, R33, 0xfffffff8, RZ, 0xc0, !PT ;  /* 0xfffffff821077812 */ /* 0x000fe200078ec0ff */
[----:B------:R-:W-:Y:S01]  /*7990*/  IMAD.MOV.U32 R54, RZ, RZ, RZ ;  /* 0x000000ffff367224 */ /* 0x000fe200078e00ff */
[----:B------:R-:W-:Y:S01]  /*79a0*/  MOV R2, RZ ;  /* 0x000000ff00027202 */ /* 0x000fe20000000f00 */
[----:B------:R-:W-:Y:S03]  /*79b0*/  BSSY.RECONVERGENT B2, `(.L_x_44389) ;  /* 0x0000062000027945 */ /* 0x000fe60003800200 */
[----:B------:R-:W-:Y:S02]  /*79c0*/  DADD R8, R32, -R6 ;  /* 0x0000000020087229 */ /* 0x000fe40000000806 */
        /* <DEDUP_REMOVED lines=8> */
[--C-:B------:R-:W-:Y:S02]  /*7a50*/  DADD R28, R4, -R2.reuse ;  /* 0x00000000041c7229 */ /* 0x100fe40000000802 */
[----:B------:R-:W-:Y:S02]  /*7a60*/  DADD R40, R2, R2 ;  /* 0x0000000002287229 */ /* 0x000fe40000000002 */
[----:B------:R-:W-:Y:S02]  /*7a70*/  DADD R38, R54, R54 ;  /* 0x0000000036267229 */ /* 0x000fe40000000036 */
[C---:B------:R-:W-:Y:S02]  /*7a80*/  DMUL R4, R2.reuse, R24 ;  /* 0x0000001802047228 */ /* 0x040fe40000000000 */
        /* <DEDUP_REMOVED lines=9> */
.L_x_44390:
        /* <DEDUP_REMOVED lines=76> */
.L_x_44389:
        /* <DEDUP_REMOVED lines=37> */
.L_x_44394:
[----:B------:R-:W-:Y:S05]  /*8230*/  BSYNC.RECONVERGENT B4 ;  /* 0x0000000000047941 */ /* 0x000fea0003800200 */
.L_x_44393:
        /* <DEDUP_REMOVED lines=30> */
.L_x_44392:
        /* <DEDUP_REMOVED lines=77> */
.L_x_44396:
[----:B------:R-:W-:Y:S01]  /*88f0*/  IMAD.MOV.U32 R2, RZ, RZ, 0x0 ;  /* 0x00000000ff027424 */ /* 0x000fe200078e00ff */
[----:B------:R-:W-:Y:S01]  /*8900*/  LOP3.LUT P0, RZ, R5, 0x7fffffff, RZ, 0xc0, !PT ;  /* 0x7fffffff05ff7812 */ /* 0x000fe2000780c0ff */
[----:B------:R-:W-:-:S06]  /*8910*/  IMAD.MOV.U32 R3, RZ, RZ, 0x7ff00000 ;  /* 0x7ff00000ff037424 */ /* 0x000fcc00078e00ff */
[----:B------:R-:W-:-:S10]  /*8920*/  DFMA R2, R4, R2, +INF ;  /* 0x7ff000000402742b */ /* 0x000fd40000000002 */
[----:B------:R-:W-:Y:S02]  /*8930*/  FSEL R2, R2, RZ, P0 ;  /* 0x000000ff02027208 */ /* 0x000fe40000000000 */
[----:B------:R-:W-:-:S07]  /*8940*/  FSEL R3, R3, -QNAN , P0 ;  /* 0xfff0000003037808 */ /* 0x000fce0000000000 */
.L_x_44395:
[----:B------:R-:W-:Y:S05]  /*8950*/  BSYNC.RECONVERGENT B3 ;  /* 0x0000000000037941 */ /* 0x000fea0003800200 */
.L_x_44391:
        /* <DEDUP_REMOVED lines=22> */
.L_x_44398:
[----:B------:R-:W-:Y:S05]  /*8ac0*/  BSYNC.RECONVERGENT B3 ;  /* 0x0000000000037941 */ /* 0x000fea0003800200 */
.L_x_44397:
        /* <DEDUP_REMOVED lines=91> */
.L_x_44349:
[----:B------:R-:W-:Y:S05]  /*9080*/  BSYNC.RECONVERGENT B1 ;  /* 0x0000000000017941 */ /* 0x000fea0003800200 */
.L_x_44342:
[-C--:B-----5:R-:W-:Y:S01]  /*9090*/  DMUL R18, R20, R6.reuse ;  /* 0x0000000614127228 */ /* 0x0a0fe20000000000 */
[----:B------:R-:W-:Y:S01]  /*90a0*/  BSSY.RECONVERGENT B1, `(.L_x_44399) ;  /* 0x0000243000017945 */ /* 0x000fe20003800200 */
[----:B------:R-:W-:-:S06]  /*90b0*/  DMUL R6, R22, R6 ;  /* 0x0000000616067228 */ /* 0x000fcc0000000000 */
[-C--:B------:R-:W-:Y:S02]  /*90c0*/  DFMA R18, R22, R2.reuse, R18 ;  /* 0x000000021612722b */ /* 0x080fe40000000012 */
        /* <DEDUP_REMOVED lines=64> */
.L_x_44400:
        /* <DEDUP_REMOVED lines=28> */
[----:B------:R-:W-:Y:S05]  /*9690*/  CALL.REL.NOINC `($_ZN2at6native18elementwise_kernelILi128ELi2EZNS0_22gpu_kernel_impl_nocastIZZZNS0_50_GLOBAL__N__2680c7bb_12_PowKernel_cu_7dd49032_300324pow_tensor_tensor_kernelERNS_18TensorIteratorBaseEENKUlvE_clEvENKUlvE6_clEvEUlN3c107complexIdEESA_E_EEvS5_RKT_EUliE_EEviT1_$__internal_trig_reduction_slowpathd) ;  /* 0x000000d800787944 */ /* 0x000fea0003c00000 */
.L_x_44406:
[----:B------:R-:W-:Y:S05]  /*96a0*/  BSYNC.RECONVERGENT B5 ;  /* 0x0000000000057941 */ /* 0x000fea0003800200 */
.L_x_44405:
[----:B------:R-:W-:-:S07]  /*96b0*/  VIADD R0, R0, 0x1 ;  /* 0x0000000100007836 */ /* 0x000fce0000000000 */
.L_x_44404:
[----:B------:R-:W-:Y:S05]  /*96c0*/  BSYNC.RECONVERGENT B4 ;  /* 0x0000000000047941 */ /* 0x000fea0003800200 */
.L_x_44403:
        /* <DEDUP_REMOVED lines=53> */
[----:B------:R-:W-:Y:S05]  /*9a20*/  CALL.REL.NOINC `($_ZN2at6native18elementwise_kernelILi128ELi2EZNS0_22gpu_kernel_impl_nocastIZZZNS0_50_GLOBAL__N__2680c7bb_12_PowKernel_cu_7dd49032_300324pow_tensor_tensor_kernelERNS_18TensorIteratorBaseEENKUlvE_clEvENKUlvE6_clEvEUlN3c107complexIdEESA_E_EEvS5_RKT_EUliE_EEviT1_$__internal_trig_reduction_slowpathd) ;  /* 0x000000d400947944 */ /* 0x000fea0003c00000 */
[----:B------:R-:W-:Y:S02]  /*9a30*/  IMAD.MOV.U32 R8, RZ, RZ, R2 ;  /* 0x000000ffff087224 */ /* 0x000fe400078e0002 */
[----:B------:R-:W-:-:S07]  /*9a40*/  IMAD.MOV.U32 R9, RZ, RZ, R3 ;  /* 0x000000ffff097224 */ /* 0x000fce00078e0003 */
.L_x_44408:
[----:B------:R-:W-:Y:S05]  /*9a50*/  BSYNC.RECONVERGENT B4 ;  /* 0x0000000000047941 */ /* 0x000fea0003800200 */
.L_x_44407:
        /* <DEDUP_REMOVED lines=30> */
.L_x_44402:
        /* <DEDUP_REMOVED lines=15> */
.L_x_44409:
        /* <DEDUP_REMOVED lines=64> */
.L_x_44412:
[----:B------:R-:W-:Y:S05]  /*a130*/  BSYNC.RECONVERGENT B2 ;  /* 0x0000000000027941 */ /* 0x000fea0003800200 */
.L_x_44411:
        /* <DEDUP_REMOVED lines=38> */
[----:B------:R-:W-:-:S07]  /*a3a0*/  IMAD.MOV.U32 R4, RZ, RZ, R0 ;  /* 0x000000ffff047224 */ /* 0x000fce00078e0000 */
.L_x_44416:
[----:B------:R-:W-:Y:S05]  /*a3b0*/  BSYNC.RECONVERGENT B5 ;  /* 0x0000000000057941 */ /* 0x000fea0003800200 */
.L_x_44415:
[----:B------:R-:W-:-:S07]  /*a3c0*/  VIADD R24, R4, 0x1 ;  /* 0x0000000104187836 */ /* 0x000fce0000000000 */
.L_x_44414:
[----:B------:R-:W-:Y:S05]  /*a3d0*/  BSYNC.RECONVERGENT B4 ;  /* 0x0000000000047941 */ /* 0x000fea0003800200 */
.L_x_44413:
        /* <DEDUP_REMOVED lines=56> */
.L_x_44418:
[----:B------:R-:W-:Y:S05]  /*a760*/  BSYNC.RECONVERGENT B4 ;  /* 0x0000000000047941 */ /* 0x000fea0003800200 */
.L_x_44417:
        /* <DEDUP_REMOVED lines=12> */
[----:B------:R-:W-:Y:S01]  /*a830*/  DMUL R14, R2, R2 ;  /* 0x00000002020e7228 */ /* 0x000fe20000000000 */
[----:B------:R-:W-:Y:S02]  /*a840*/  IMAD.MOV.U32 R22, RZ, RZ, RZ ;  /* 0x000000ffff167224 */ /* 0x000fe400078e00ff */
        /* <DEDUP_REMOVED lines=21> */
.L_x_44410:
        /* <DEDUP_REMOVED lines=57> */
[----:B------:R-:W-:Y:S01]  /*ad30*/  @!P1 IMAD.IADD R14, R14, 0x1, -R3 ;  /* 0x000000010e0e9824 */ /* 0x000fe200078e0a03 */
[----:B------:R-:W-:-:S04]  /*ad40*/  @!P1 LEA R3, R3, R5, 0x14 ;  /* 0x0000000503039211 */ /* 0x000fc800078ea0ff */
[----:B------:R-:W-:-:S06]  /*ad50*/  @!P1 LEA R5, R14, 0x3ff00000, 0x14 ;  /* 0x3ff000000e059811 */ /* 0x000fcc00078ea0ff */
[----:B------:R-:W-:-:S11]  /*ad60*/  @!P1 DMUL R22, R2, R4 ;  /* 0x0000000402169228 */ /* 0x000fd60000000000 */
.L_x_44420:
[----:B------:R-:W-:Y:S05]  /*ad70*/  BSYNC.RECONVERGENT B2 ;  /* 0x0000000000027941 */ /* 0x000fea0003800200 */
.L_x_44419:
        /* <DEDUP_REMOVED lines=24> */
[----:B------:R-:W-:Y:S02]  /*af00*/  IMAD.MOV.U32 R8, RZ, RZ, R2 ;  /* 0x000000ffff087224 */ /* 0x000fe400078e0002 */
[----:B------:R-:W-:-:S07]  /*af10*/  IMAD.MOV.U32 R9, RZ, RZ, R3 ;  /* 0x000000ffff097224 */ /* 0x000fce00078e0003 */
.L_x_44424:
[----:B------:R-:W-:Y:S05]  /*af20*/  BSYNC.RECONVERGENT B5 ;  /* 0x0000000000057941 */ /* 0x000fea0003800200 */
.L_x_44423:
[----:B------:R-:W-:-:S07]  /*af30*/  VIADD R0, R0, 0x1 ;  /* 0x0000000100007836 */ /* 0x000fce0000000000 */
.L_x_44422:
[----:B------:R-:W-:Y:S05]  /*af40*/  BSYNC.RECONVERGENT B4 ;  /* 0x0000000000047941 */ /* 0x000fea0003800200 */
.L_x_44421:
        /* <DEDUP_REMOVED lines=56> */
.L_x_44426:
[----:B------:R-:W-:Y:S05]  /*b2d0*/  BSYNC.RECONVERGENT B4 ;  /* 0x0000000000047941 */ /* 0x000fea0003800200 */
.L_x_44425:
        /* <DEDUP_REMOVED lines=31> */
.L_x_44401:
[----:B------:R-:W-:Y:S05]  /*b4d0*/  BSYNC.RECONVERGENT B1 ;  /* 0x0000000000017941 */ /* 0x000fea0003800200 */
.L_x_44399:
[----:B------:R-:W0:Y:S01]  /*b4e0*/  LDCU.64 UR4, c[0x0][0x5e8] ;  /* 0x0000bd00ff0477ac */ /* 0x000e220008000a00 */
[----:B------:R-:W-:Y:S02]  /*b4f0*/  IADD3 R11, PT, PT, R11, 0x80, RZ ;  /* 0x000000800b0b7810 */ /* 0x000fe40007ffe0ff */
[----:B0-----:R-:W-:-:S05]  /*b500*/  IADD3 R2, P0, PT, R13, UR4, RZ ;  /* 0x000000040d027c10 */ /* 0x001fca000ff1e0ff */
[----:B------:R-:W-:-:S05]  /*b510*/  IMAD.X R3, RZ, RZ, UR5, P0 ;  /* 0x00000005ff037e24 */ /* 0x000fca00080e06ff */
[----:B------:R0:W-:Y:S03]  /*b520*/  STG.E.128 desc[UR8][R2.64], R16 ;  /* 0x0000001002007986 */ /* 0x0001e6000c101d08 */
.L_x_44340:
[----:B------:R-:W-:Y:S05]  /*b530*/  BSYNC.RECONVERGENT B0 ;  /* 0x0000000000007941 */ /* 0x000fea0003800200 */
.L_x_44339:
[----:B------:R-:W1:Y:S02]  /*b540*/  LDCU UR4, c[0x0][0x380] ;  /* 0x00007000ff0477ac */ /* 0x000e640008000800 */
[----:B-1----:R-:W-:-:S13]  /*b550*/  ISETP.GE.AND P0, PT, R11, UR4, PT ;  /* 0x000000040b007c0c */ /* 0x002fda000bf06270 */
[----:B------:R-:W-:Y:S05]  /*b560*/  @P0 EXIT ;  /* 0x000000000000094d */ /* 0x000fea0003800000 */
[----:B------:R-:W1:Y:S01]  /*b570*/  LDCU UR4, c[0x0][0x388] ;  /* 0x00007100ff0477ac */ /* 0x000e620008000800 */
[----:B------:R-:W-:Y:S02]  /*b580*/  IMAD.MOV.U32 R0, RZ, RZ, RZ ;  /* 0x000000ffff007224 */ /* 0x000fe400078e00ff */
[----:B0-----:R-:W-:Y:S02]  /*b590*/  IMAD.MOV.U32 R2, RZ, RZ, RZ ;  /* 0x000000ffff027224 */ /* 0x001fe400078e00ff */
[----:B------:R-:W-:Y:S01]  /*b5a0*/  IMAD.MOV.U32 R23, RZ, RZ, RZ ;  /* 0x000000ffff177224 */ /* 0x000fe200078e00ff */
[----:B-1----:R-:W-:-:S09]  /*b5b0*/  UISETP.NE.AND UP0, UPT, UR4, URZ, UPT ;  /* 0x000000ff0400728c */ /* 0x002fd2000bf05270 */
[----:B------:R-:W-:Y:S05]  /*b5c0*/  BRA.U !UP0, `(.L_x_44427) ;  /* 0x0000001508707547 */ /* 0x000fea000b800000 */
        /* <DEDUP_REMOVED lines=348> */
.L_x_44427:
[----:B------:R-:W0:Y:S02]  /*cb90*/  LDCU.128 UR4, c[0x0][0x5f0] ;  /* 0x0000be00ff0477ac */ /* 0x000e240008000c00 */
[----:B0-----:R-:W-:-:S05]  /*cba0*/  IADD3 R16, P0, PT, R2, UR4, RZ ;  /* 0x0000000402107c10 */ /* 0x001fca000ff1e0ff */
[----:B------:R-:W-:Y:S01]  /*cbb0*/  IMAD.X R17, RZ, RZ, UR5, P0 ;  /* 0x00000005ff117e24 */ /* 0x000fe200080e06ff */
[----:B------:R-:W0:Y:S05]  /*cbc0*/  LDCU.64 UR4, c[0x0][0x5e8] ;  /* 0x0000bd00ff0477ac */ /* 0x000e2a0008000a00 */
[----:B------:R-:W2:Y:S01]  /*cbd0*/  LDG.E.128 R16, desc[UR8][R16.64] ;  /* 0x0000000810107981 */ /* 0x000ea2000c1e1d00 */
[----:B------:R-:W-:-:S05]  /*cbe0*/  IADD3 R12, P0, PT, R0, UR6, RZ ;  /* 0x00000006000c7c10 */ /* 0x000fca000ff1e0ff */
[----:B------:R-:W-:-:S06]  /*cbf0*/  IMAD.X R13, RZ, RZ, UR7, P0 ;  /* 0x00000007ff0d7e24 */ /* 0x000fcc00080e06ff */
[----:B------:R-:W5:Y:S01]  /*cc00*/  LDG.E.128 R12, desc[UR8][R12.64] ;  /* 0x000000080c0c7981 */ /* 0x000f62000c1e1d00 */
[----:B0-----:R-:W-:Y:S01]  /*cc10*/  IADD3 R22, P1, PT, R23, UR4, RZ ;  /* 0x0000000417167c10 */ /* 0x001fe2000ff3e0ff */
[----:B------:R-:W-:Y:S04]  /*cc20*/  BSSY.RECONVERGENT B0, `(.L_x_44428) ;  /* 0x00007a0000007945 */ /* 0x000fe80003800200 */
        /* <DEDUP_REMOVED lines=58> */
[----:B------:R-:W-:-:S05]  /*cfd0*/  @!P0 MOV R0, R5 ;  /* 0x0000000500008202 */ /* 0x000fca0000000f00 */
        /* <DEDUP_REMOVED lines=76> */
.L_x_44435:
        /* <DEDUP_REMOVED lines=20> */
.L_x_44438:
[----:B------:R-:W-:Y:S05]  /*d5e0*/  BSYNC.RECONVERGENT B3 ;  /* 0x0000000000037941 */ /* 0x000fea0003800200 */
.L_x_44437:
        /* <DEDUP_REMOVED lines=29> */
.L_x_44436:
[----:B------:R-:W-:Y:S05]  /*d7c0*/  BSYNC.RECONVERGENT B1 ;  /* 0x0000000000017941 */ /* 0x000fea0003800200 */
.L_x_44434:
        /* <DEDUP_REMOVED lines=21> */
[----:B-----5:R-:W-:Y:S05]  /*d920*/  CALL.REL.NOINC `($__internal_86_$__cuda_sm20_div_rn_f64_full) ;  /* 0x0000009000687944 */ /* 0x020fea0003c00000 */
.L_x_44440:
[----:B------:R-:W-:Y:S05]  /*d930*/  BSYNC.RECONVERGENT B1 ;  /* 0x0000000000017941 */ /* 0x000fea0003800200 */
.L_x_44439:
        /* <DEDUP_REMOVED lines=84> */
.L_x_44442:
[----:B------:R-:W-:Y:S02]  /*de80*/  FSEL R4, RZ, 3.37028055040000000000e+12, P0 ;  /* 0x54442d18ff047808 */ /* 0x000fe40000000000 */
[----:B------:R-:W-:-:S07]  /*de90*/  FSEL R5, RZ, 2.1426990032196044922, P0 ;  /* 0x400921fbff057808 */ /* 0x000fce0000000000 */
.L_x_44443:
[----:B------:R-:W-:Y:S05]  /*dea0*/  BSYNC.RECONVERGENT B1 ;  /* 0x0000000000017941 */ /* 0x000fea0003800200 */
.L_x_44441:
[----:B------:R-:W-:Y:S01]  /*deb0*/  DADD R16, |R16|, |R18| ;  /* 0x0000000010107229 */ /* 0x000fe20000000612 */
[----:B------:R-:W-:Y:S01]  /*dec0*/  LOP3.LUT R19, R5, 0x80000000, R19, 0xb8, !PT ;  /* 0x8000000005137812 */ /* 0x000fe200078eb813 */
[----:B------:R-:W-:-:S06]  /*ded0*/  DMUL R2, R2, 0.5 ;  /* 0x3fe0000002027828 */ /* 0x000fcc0000000000 */
[----:B------:R-:W-:-:S06]  /*dee0*/  DSETP.NAN.AND P0, PT, R16, R16, PT ;  /* 0x000000101000722a */ /* 0x000fcc0003f08000 */
[----:B------:R-:W-:Y:S02]  /*def0*/  FSEL R4, R16, R4, P0 ;  /* 0x0000000410047208 */ /* 0x000fe40000000000 */
[----:B------:R-:W-:Y:S01]  /*df00*/  FSEL R5, R17, R19, P0 ;  /* 0x0000001311057208 */ /* 0x000fe20000000000 */
[----:B------:R-:W-:Y:S06]  /*df10*/  BRA `(.L_x_44444) ;  /* 0x0000006400c07947 */ /* 0x000fec0003800000 */
.L_x_44433:
        /* <DEDUP_REMOVED lines=103> */
.L_x_44447:
[----:B------:R-:W-:Y:S05]  /*e590*/  BSYNC.RECONVERGENT B1 ;  /* 0x0000000000017941 */ /* 0x000fea0003800200 */
.L_x_44446:
[----:B------:R-:W-:Y:S04]  /*e5a0*/  BSSY.RECONVERGENT B1, `(.L_x_44448) ;  /* 0x0000008000017945 */ /* 0x000fe80003800200 */
[----:B------:R-:W-:Y:S05]  /*e5b0*/  @P4 BRA P5, `(.L_x_44449) ;  /* 0x0000000000184947 */ /* 0x000fea0002800000 */
[----:B------:R-:W-:Y:S01]  /*e5c0*/  IMAD.MOV.U32 R30, RZ, RZ, R20 ;  /* 0x000000ffff1e7224 */ /* 0x000fe200078e0014 */
[----:B------:R-:W-:Y:S01]  /*e5d0*/  MOV R0, 0xe620 ;  /* 0x0000e62000007802 */ /* 0x000fe20000000f00 */
[----:B------:R-:W-:Y:S02]  /*e5e0*/  IMAD.MOV.U32 R31, RZ, RZ, R21 ;  /* 0x000000ffff1f7224 */ /* 0x000fe400078e0015 */
[----:B------:R-:W-:Y:S02]  /*e5f0*/  IMAD.MOV.U32 R26, RZ, RZ, R10 ;  /* 0x000000ffff1a7224 */ /* 0x000fe400078e000a */
[----:B------:R-:W-:-:S07]  /*e600*/  IMAD.MOV.U32 R27, RZ, RZ, R11 ;  /* 0x000000ffff1b7224 */ /* 0x000fce00078e000b */
[----:B-----5:R-:W-:Y:S05]  /*e610*/  CALL.REL.NOINC `($__internal_86_$__cuda_sm20_div_rn_f64_full) ;  /* 0x00000084002c7944 */ /* 0x020fea0003c00000 */
.L_x_44449:
[----:B------:R-:W-:Y:S05]  /*e620*/  BSYNC.RECONVERGENT B1 ;  /* 0x0000000000017941 */ /* 0x000fea0003800200 */
.L_x_44448:
        /* <DEDUP_REMOVED lines=84> */
.L_x_44451:
[----:B------:R-:W-:Y:S02]  /*eb70*/  FSEL R4, RZ, 3.37028055040000000000e+12, P0 ;  /* 0x54442d18ff047808 */ /* 0x000fe40000000000 */
[----:B------:R-:W-:-:S07]  /*eb80*/  FSEL R5, RZ, 2.1426990032196044922, P0 ;  /* 0x400921fbff057808 */ /* 0x000fce0000000000 */
.L_x_44452:
[----:B------:R-:W-:Y:S05]  /*eb90*/  BSYNC.RECONVERGENT B1 ;  /* 0x0000000000017941 */ /* 0x000fea0003800200 */
.L_x_44450:
[----:B------:R-:W-:Y:S01]  /*eba0*/  DADD R16, |R16|, |R18| ;  /* 0x0000000010107229 */ /* 0x000fe20000000612 */
[----:B------:R-:W-:Y:S01]  /*ebb0*/  LOP3.LUT R19, R5, 0x80000000, R19, 0xb8, !PT ;  /* 0x8000000005137812 */ /* 0x000fe200078eb813 */
[----:B------:R-:W-:-:S06]  /*ebc0*/  DMUL R2, R2, 0.5 ;  /* 0x3fe0000002027828 */ /* 0x000fcc0000000000 */
[----:B------:R-:W-:-:S06]  /*ebd0*/  DSETP.NAN.AND P0, PT, R16, R16, PT ;  /* 0x000000101000722a */ /* 0x000fcc0003f08000 */
[----:B------:R-:W-:Y:S02]  /*ebe0*/  FSEL R4, R16, R4, P0 ;  /* 0x0000000410047208 */ /* 0x000fe40000000000 */
[----:B------:R-:W-:Y:S01]  /*ebf0*/  FSEL R5, R17, R19, P0 ;  /* 0x0000001311057208 */ /* 0x000fe20000000000 */
[----:B------:R-:W-:Y:S06]  /*ec00*/  BRA `(.L_x_44444) ;  /* 0x0000005800847947 */ /* 0x000fec0003800000 */
.L_x_44445:
        /* <DEDUP_REMOVED lines=21> */
[-C--:B------:R-:W-:Y:S02]  /*ed60*/  DMUL R32, R58, R30.reuse ;  /* 0x0000001e3a207228 */ /* 0x080fe40000000000 */
[----:B------:R-:W-:Y:S02]  /*ed70*/  DMUL R24, R38, R30 ;  /* 0x0000001e26187228 */ /* 0x000fe40000000000 */
[C---:B------:R-:W-:Y:S02]  /*ed80*/  DMUL R30, R26.reuse, R8 ;  /* 0x000000081a1e7228 */ /* 0x040fe40000000000 */
[C---:B------:R-:W-:Y:S02]  /*ed90*/  DMUL R4, R26.reuse, R28 ;  /* 0x0000001c1a047228 */ /* 0x040fe40000000000 */
[----:B------:R-:W-:Y:S02]  /*eda0*/  DMUL R8, R26, R26 ;  /* 0x0000001a1a087228 */ /* 0x000fe40000000000 */
[----:B------:R-:W-:-:S02]  /*edb0*/  DMUL R58, R58, R58 ;  /* 0x0000003a3a3a7228 */ /* 0x000fc40000000000 */
[C---:B------:R-:W-:Y:S02]  /*edc0*/  DMUL R28, R38.reuse, R40 ;  /* 0x00000028261c7228 */ /* 0x040fe40000000000 */
[----:B------:R-:W-:-:S11]  /*edd0*/  DMUL R26, R38, R38 ;  /* 0x00000026261a7228 */ /* 0x000fd60000000000 */
.L_x_44454:
        /* <DEDUP_REMOVED lines=78> */
.L_x_44453:
        /* <DEDUP_REMOVED lines=31> */
[----:B------:R-:W-:Y:S01]  /*f4b0*/  IMAD.MOV.U32 R5, RZ, RZ, R2 ;  /* 0x000000ffff057224 */ /* 0x000fe200078e0002 */
[----:B------:R-:W-:-:S08]  /*f4c0*/  @!P0 MOV R5, R4 ;  /* 0x0000000400058202 */ /* 0x000fd00000000f00 */
        /* <DEDUP_REMOVED lines=68> */
.L_x_44456:
        /* <DEDUP_REMOVED lines=20> */
.L_x_44459:
[----:B------:R-:W-:Y:S05]  /*fa50*/  BSYNC.RECONVERGENT B3 ;  /* 0x0000000000037941 */ /* 0x000fea0003800200 */
.L_x_44458:
        /* <DEDUP_REMOVED lines=29> */
.L_x_44457:
[----:B------:R-:W-:Y:S05]  /*fc30*/  BSYNC.RECONVERGENT B1 ;  /* 0x0000000000017941 */ /* 0x000fea0003800200 */
.L_x_44455:
        /* <DEDUP_REMOVED lines=22> */
.L_x_44461:
[----:B------:R-:W-:Y:S05]  /*fda0*/  BSYNC.RECONVERGENT B1 ;  /* 0x0000000000017941 */ /* 0x000fea0003800200 */
.L_x_44460:
        /* <DEDUP_REMOVED lines=64> */
[----:B------:R-:W-:Y:S01]  /*101b0*/  @P1 MOV R4, 0x54442d18 ;  /* 0x54442d1800041802 */ /* 0x000fe20000000f00 */
[----:B------:R-:W-:-:S06]  /*101c0*/  @P1 IMAD.MOV.U32 R5, RZ, RZ, 0x400921fb ;  /* 0x400921fbff051424 */ /* 0x000fcc00078e00ff */
        /* <DEDUP_REMOVED lines=18> */
.L_x_44463:
[----:B------:R-:W-:Y:S02]  /*102f0*/  FSEL R4, RZ, 3.37028055040000000000e+12, P0 ;  /* 0x54442d18ff047808 */ /* 0x000fe40000000000 */
[----:B------:R-:W-:-:S07]  /*10300*/  FSEL R5, RZ, 2.1426990032196044922, P0 ;  /* 0x400921fbff057808 */ /* 0x000fce0000000000 */
.L_x_44464:
[----:B------:R-:W-:Y:S05]  /*10310*/  BSYNC.RECONVERGENT B1 ;  /* 0x0000000000017941 */ /* 0x000fea0003800200 */
.L_x_44462:
[----:B------:R-:W-:Y:S01]  /*10320*/  DADD R16, |R16|, |R18| ;  /* 0x0000000010107229 */ /* 0x000fe20000000612 */
[----:B------:R-:W-:Y:S01]  /*10330*/  LOP3.LUT R19, R5, 0x80000000, R19, 0xb8, !PT ;  /* 0x8000000005137812 */ /* 0x000fe200078eb813 */
[----:B------:R-:W-:-:S06]  /*10340*/  DMUL R2, R2, 0.5 ;  /* 0x3fe0000002027828 */ /* 0x000fcc0000000000 */
[----:B------:R-:W-:-:S06]  /*10350*/  DSETP.NAN.AND P0, PT, R16, R16, PT ;  /* 0x000000101000722a */ /* 0x000fcc0003f08000 */
[----:B------:R-:W-:Y:S02]  /*10360*/  FSEL R4, R16, R4, P0 ;  /* 0x0000000410047208 */ /* 0x000fe40000000000 */
[----:B------:R-:W-:Y:S01]  /*10370*/  FSEL R5, R17, R19, P0 ;  /* 0x0000001311057208 */ /* 0x000fe20000000000 */
[----:B------:R-:W-:Y:S06]  /*10380*/  BRA `(.L_x_44444) ;  /* 0x0000004000a47947 */ /* 0x000fec0003800000 */
.L_x_44432:
        /* <DEDUP_REMOVED lines=58> */
[----:B------:R-:W-:Y:S02]  /*10730*/  @!P0 MOV R6, R8 ;  /* 0x0000000800068202 */ /* 0x000fe40000000f00 */
        /* <DEDUP_REMOVED lines=78> */
.L_x_44466:
[----:B------:R-:W-:Y:S05]  /*10c20*/  BSYNC.RECONVERGENT B1 ;  /* 0x0000000000017941 */ /* 0x000fea0003800200 */
.L_x_44465:
        /* <DEDUP_REMOVED lines=8> */
.L_x_44468:
[----:B------:R-:W-:Y:S05]  /*10cb0*/  BSYNC.RECONVERGENT B1 ;  /* 0x0000000000017941 */ /* 0x000fea0003800200 */
.L_x_44467:
        /* <DEDUP_REMOVED lines=84> */
.L_x_44470:
[----:B------:R-:W-:Y:S02]  /*11200*/  FSEL R4, RZ, 3.37028055040000000000e+12, P0 ;  /* 0x54442d18ff047808 */ /* 0x000fe40000000000 */
[----:B------:R-:W-:-:S07]  /*11210*/  FSEL R5, RZ, 2.1426990032196044922, P0 ;  /* 0x400921fbff057808 */ /* 0x000fce0000000000 */
.L_x_44471:
[----:B------:R-:W-:Y:S05]  /*11220*/  BSYNC.RECONVERGENT B1 ;  /* 0x0000000000017941 */ /* 0x000fea0003800200 */
.L_x_44469:
[----:B------:R-:W-:Y:S01]  /*11230*/  DADD R16, |R16|, |R18| ;  /* 0x0000000010107229 */ /* 0x000fe20000000612 */
[----:B------:R-:W-:-:S07]  /*11240*/  LOP3.LUT R19, R5, 0x80000000, R19, 0xb8, !PT ;  /* 0x8000000005137812 */ /* 0x000fce00078eb813 */
[----:B------:R-:W-:-:S06]  /*11250*/  DSETP.NAN.AND P0, PT, R16, R16, PT ;  /* 0x000000101000722a */ /* 0x000fcc0003f08000 */
[----:B------:R-:W-:Y:S02]  /*11260*/  FSEL R4, R16, R4, P0 ;  /* 0x0000000410047208 */ /* 0x000fe40000000000 */
[----:B------:R-:W-:Y:S01]  /*11270*/  FSEL R5, R17, R19, P0 ;  /* 0x0000001311057208 */ /* 0x000fe20000000000 */
[----:B------:R-:W-:Y:S06]  /*11280*/  BRA `(.L_x_44444) ;  /* 0x0000003000e47947 */ /* 0x000fec0003800000 */
.L_x_44431:
        /* <DEDUP_REMOVED lines=12> */
[--C-:B------:R-:W-:Y:S01]  /*11350*/  IMAD.MOV.U32 R7, RZ, RZ, R5.reuse ;  /* 0x000000ffff077224 */ /* 0x100fe200078e0005 */
        /* <DEDUP_REMOVED lines=81> */
.L_x_44474:
        /* <DEDUP_REMOVED lines=20> */
.L_x_44477:
[----:B------:R-:W-:Y:S05]  /*119b0*/  BSYNC.RECONVERGENT B3 ;  /* 0x0000000000037941 */ /* 0x000fea0003800200 */
.L_x_44476:
        /* <DEDUP_REMOVED lines=29> */
.L_x_44475:
[----:B------:R-:W-:Y:S05]  /*11b90*/  BSYNC.RECONVERGENT B1 ;  /* 0x0000000000017941 */ /* 0x000fea0003800200 */
.L_x_44473:
        /* <DEDUP_REMOVED lines=87> */
.L_x_44472:
        /* <DEDUP_REMOVED lines=88> */
.L_x_44430:
        /* <DEDUP_REMOVED lines=25> */
.L_x_44479:
[----:B------:R-:W-:Y:S05]  /*12820*/  BSYNC.RECONVERGENT B1 ;  /* 0x0000000000017941 */ /* 0x000fea0003800200 */
.L_x_44478:
        /* <DEDUP_REMOVED lines=23> */
.L_x_44481:
[----:B------:R-:W-:Y:S05]  /*129a0*/  BSYNC.RECONVERGENT B1 ;  /* 0x0000000000017941 */ /* 0x000fea0003800200 */
.L_x_44480:
        /* <DEDUP_REMOVED lines=53> */
[----:B------:R-:W-:Y:S01]  /*12d00*/  DSETP.GEU.AND P1, PT, |R16|, |R18|, PT ;  /* 0x400000121000722a */ /* 0x000fe20003f2e200 */
[----:B------:R-:W-:Y:S01]  /*12d10*/  MOV R9, R7 ;  /* 0x0000000700097202 */ /* 0x000fe20000000f00 */
        /* <DEDUP_REMOVED lines=85> */
.L_x_44483:
[----:B------:R-:W-:Y:S05]  /*13270*/  BSYNC.RECONVERGENT B1 ;  /* 0x0000000000017941 */ /* 0x000fea0003800200 */
.L_x_44482:
        /* <DEDUP_REMOVED lines=8> */
.L_x_44485:
[----:B------:R-:W-:Y:S05]  /*13300*/  BSYNC.RECONVERGENT B1 ;  /* 0x0000000000017941 */ /* 0x000fea0003800200 */
.L_x_44484:
        /* <DEDUP_REMOVED lines=84> */
.L_x_44487:
[----:B------:R-:W-:Y:S02]  /*13850*/  FSEL R4, RZ, 3.37028055040000000000e+12, P0 ;  /* 0x54442d18ff047808 */ /* 0x000fe40000000000 */
[----:B------:R-:W-:-:S07]  /*13860*/  FSEL R5, RZ, 2.1426990032196044922, P0 ;  /* 0x400921fbff057808 */ /* 0x000fce0000000000 */
.L_x_44488:
[----:B------:R-:W-:Y:S05]  /*13870*/  BSYNC.RECONVERGENT B1 ;  /* 0x0000000000017941 */ /* 0x000fea0003800200 */
.L_x_44486:
[----:B------:R-:W-:Y:S01]  /*13880*/  DADD R16, |R16|, |R18| ;  /* 0x0000000010107229 */ /* 0x000fe20000000612 */
[----:B------:R-:W-:Y:S01]  /*13890*/  LOP3.LUT R19, R5, 0x80000000, R19, 0xb8, !PT ;  /* 0x8000000005137812 */ /* 0x000fe200078eb813 */
[----:B------:R-:W-:-:S06]  /*138a0*/  DADD R2, R2, 1 ;  /* 0x3ff0000002027429 */ /* 0x000fcc0000000000 */
[----:B------:R-:W-:-:S06]  /*138b0*/  DSETP.NAN.AND P0, PT, R16, R16, PT ;  /* 0x000000101000722a */ /* 0x000fcc0003f08000 */
[----:B------:R-:W-:Y:S02]  /*138c0*/  FSEL R4, R16, R4, P0 ;  /* 0x0000000410047208 */ /* 0x000fe40000000000 */
[----:B------:R-:W-:Y:S01]  /*138d0*/  FSEL R5, R17, R19, P0 ;  /* 0x0000001311057208 */ /* 0x000fe20000000000 */
[----:B------:R-:W-:Y:S06]  /*138e0*/  BRA `(.L_x_44444) ;  /* 0x0000000c004c7947 */ /* 0x000fec0003800000 */
.L_x_44429:
        /* <DEDUP_REMOVED lines=74> */
[----:B------:R-:W-:Y:S02]  /*13d90*/  IMAD.MOV.U32 R29, RZ, RZ, 0x43300000 ;  /* 0x43300000ff1d7424 */ /* 0x000fe400078e00ff */
[----:B------:R-:W-:Y:S01]  /*13da0*/  @P0 IADD3 R28, PT, PT, R28, 0x1, RZ ;  /* 0x000000011c1c0810 */ /* 0x000fe20007ffe0ff */
[----:B------:R-:W-:Y:S01]  /*13db0*/  DFMA R8, R26, R8, UR4 ;  /* 0x000000041a087e2b */ /* 0x000fe20008000008 */
[----:B------:R-:W-:Y:S01]  /*13dc0*/  UMOV UR4, 0xa9ab0956 ;  /* 0xa9ab095600047882 */ /* 0x000fe20000000000 */
[----:B------:R-:W-:Y:S01]  /*13dd0*/  UMOV UR5, 0x3f1745cb ;  /* 0x3f1745cb00057882 */ /* 0x000fe20000000000 */
[----:B------:R-:W-:Y:S01]  /*13de0*/  LOP3.LUT R28, R28, 0x80000000, RZ, 0x3c, !PT ;  /* 0x800000001c1c7812 */ /* 0x000fe200078e3cff */
[----:B------:R-:W-:-:S04]  /*13df0*/  DADD R6, R6, R6 ;  /* 0x0000000006067229 */ /* 0x000fc80000000006 */
        /* <DEDUP_REMOVED lines=30> */
.L_x_44490:
[----:B------:R-:W-:Y:S05]  /*13fe0*/  BSYNC.RECONVERGENT B1 ;  /* 0x0000000000017941 */ /* 0x000fea0003800200 */
.L_x_44489:
[----:B------:R-:W-:Y:S04]  /*13ff0*/  BSSY.RECONVERGENT B1, `(.L_x_44491) ;  /* 0x0000006000017945 */ /* 0x000fe80003800200 */
[----:B------:R-:W-:Y:S05]  /*14000*/  @P4 BRA P5, `(.L_x_44492) ;  /* 0x0000000000104947 */ /* 0x000fea0002800000 */
[----:B------:R-:W-:Y:S01]  /*14010*/  IMAD.MOV.U32 R26, RZ, RZ, R10 ;  /* 0x000000ffff1a7224 */ /* 0x000fe200078e000a */
[----:B------:R-:W-:Y:S01]  /*14020*/  MOV R0, 0x14050 ;  /* 0x0001405000007802 */ /* 0x000fe20000000f00 */
[----:B------:R-:W-:-:S07]  /*14030*/  IMAD.MOV.U32 R27, RZ, RZ, R11 ;  /* 0x000000ffff1b7224 */ /* 0x000fce00078e000b */
[----:B-----5:R-:W-:Y:S05]  /*14040*/  CALL.REL.NOINC `($__internal_86_$__cuda_sm20_div_rn_f64_full) ;  /* 0x0000002800a07944 */ /* 0x020fea0003c00000 */
.L_x_44492:
[----:B------:R-:W-:Y:S05]  /*14050*/  BSYNC.RECONVERGENT B1 ;  /* 0x0000000000017941 */ /* 0x000fea0003800200 */
.L_x_44491:
        /* <DEDUP_REMOVED lines=84> */
.L_x_44494:
[----:B------:R-:W-:Y:S02]  /*145a0*/  FSEL R4, RZ, 3.37028055040000000000e+12, P0 ;  /* 0x54442d18ff047808 */ /* 0x000fe40000000000 */
[----:B------:R-:W-:-:S07]  /*145b0*/  FSEL R5, RZ, 2.1426990032196044922, P0 ;  /* 0x400921fbff057808 */ /* 0x000fce0000000000 */
.L_x_44495:
[----:B------:R-:W-:Y:S05]  /*145c0*/  BSYNC.RECONVERGENT B1 ;  /* 0x0000000000017941 */ /* 0x000fea0003800200 */
.L_x_44493:
[----:B------:R-:W-:Y:S01]  /*145d0*/  DADD R16, |R16|, |R18| ;  /* 0x0000000010107229 */ /* 0x000fe20000000612 */
[----:B------:R-:W-:-:S07]  /*145e0*/  LOP3.LUT R19, R5, 0x80000000, R19, 0xb8, !PT ;  /* 0x8000000005137812 */ /* 0x000fce00078eb813 */
[----:B------:R-:W-:-:S06]  /*145f0*/  DSETP.NAN.AND P0, PT, R16, R16, PT ;  /* 0x000000101000722a */ /* 0x000fcc0003f08000 */
[----:B------:R-:W-:Y:S02]  /*14600*/  FSEL R4, R16, R4, P0 ;  /* 0x0000000410047208 */ /* 0x000fe40000000000 */
[----:B------:R-:W-:-:S07]  /*14610*/  FSEL R5, R17, R19, P0 ;  /* 0x0000001311057208 */ /* 0x000fce0000000000 */
.L_x_44444:
[----:B------:R-:W-:Y:S05]  /*14620*/  BSYNC.RECONVERGENT B0 ;  /* 0x0000000000007941 */ /* 0x000fea0003800200 */
.L_x_44428:
[-C--:B-----5:R-:W-:Y:S01]  /*14630*/  DMUL R18, R12, R4.reuse ;  /* 0x000000040c127228 */ /* 0x0a0fe20000000000 */
[----:B------:R-:W-:Y:S01]  /*14640*/  BSSY.RECONVERGENT B0, `(.L_x_44496) ;  /* 0x0000246000007945 */ /* 0x000fe20003800200 */
[----:B------:R-:W-:-:S06]  /*14650*/  DMUL R4, R14, R4 ;  /* 0x000000040e047228 */ /* 0x000fcc0000000000 */
[-C--:B------:R-:W-:Y:S02]  /*14660*/  DFMA R18, R14, R2.reuse, R18 ;  /* 0x000000020e12722b */ /* 0x080fe40000000012 */
        /* <DEDUP_REMOVED lines=65> */
[----:B------:R-:W-:Y:S02]  /*14a80*/  @!P0 MOV R4, RZ ;  /* 0x000000ff00048202 */ /* 0x000fe40000000f00 */
[----:B------:R-:W-:Y:S02]  /*14a90*/  @!P0 SHF.R.S32.HI R3, RZ, 0x1, R0 ;  /* 0x00000001ff038819 */ /* 0x000fe40000011400 */
[----:B------:R-:W-:-:S03]  /*14aa0*/  FSEL R11, R7, RZ, P1 ;  /* 0x000000ff070b7208 */ /* 0x000fc60000800000 */
[----:B------:R-:W-:Y:S02]  /*14ab0*/  @!P0 IMAD.IADD R8, R8, 0x1, -R3 ;  /* 0x0000000108088824 */ /* 0x000fe400078e0a03 */
[----:B------:R-:W-:-:S03]  /*14ac0*/  @!P0 IMAD R3, R3, 0x100000, R5 ;  /* 0x0010000003038824 */ /* 0x000fc600078e0205 */
[----:B------:R-:W-:-:S06]  /*14ad0*/  @!P0 LEA R5, R8, 0x3ff00000, 0x14 ;  /* 0x3ff0000008058811 */ /* 0x000fcc00078ea0ff */
[----:B------:R-:W-:-:S11]  /*14ae0*/  @!P0 DMUL R10, R2, R4 ;  /* 0x00000004020a8228 */ /* 0x000fd60000000000 */
.L_x_44502:
[----:B------:R-:W-:Y:S05]  /*14af0*/  BSYNC.RECONVERGENT B1 ;  /* 0x0000000000017941 */ /* 0x000fea0003800200 */
.L_x_44501:
        /* <DEDUP_REMOVED lines=25> */
.L_x_44506:
[----:B------:R-:W-:Y:S05]  /*14c90*/  BSYNC.RECONVERGENT B4 ;  /* 0x0000000000047941 */ /* 0x000fea0003800200 */
.L_x_44505:
[----:B------:R-:W-:Y:S01]  /*14ca0*/  VIADD R0, R0, 0x1 ;  /* 0x0000000100007836 */ /* 0x000fe20000000000 */
[----:B------:R-:W-:Y:S06]  /*14cb0*/  BRA `(.L_x_44507) ;  /* 0x0000000000087947 */ /* 0x000fec0003800000 */
.L_x_44504:
[----:B------:R-:W-:Y:S01]  /*14cc0*/  DMUL R8, RZ, R18 ;  /* 0x00000012ff087228 */ /* 0x000fe20000000000 */
[----:B------:R-:W-:-:S10]  /*14cd0*/  IMAD.MOV.U32 R0, RZ, RZ, 0x1 ;  /* 0x00000001ff007424 */ /* 0x000fd400078e00ff */
.L_x_44507:
[----:B------:R-:W-:Y:S05]  /*14ce0*/  BSYNC.RECONVERGENT B1 ;  /* 0x0000000000017941 */ /* 0x000fea0003800200 */
.L_x_44503:
        /* <DEDUP_REMOVED lines=52> */
[----:B------:R-:W-:Y:S05]  /*15030*/  BRA `(.L_x_44510) ;  /* 0x0000000000087947 */ /* 0x000fea0003800000 */
.L_x_44509:
[----:B------:R-:W-:Y:S01]  /*15040*/  DMUL R2, RZ, R18 ;  /* 0x00000012ff027228 */ /* 0x000fe20000000000 */
[----:B------:R-:W-:-:S10]  /*15050*/  IMAD.MOV.U32 R0, RZ, RZ, RZ ;  /* 0x000000ffff007224 */ /* 0x000fd400078e00ff */
.L_x_44510:
[----:B------:R-:W-:Y:S05]  /*15060*/  BSYNC.RECONVERGENT B1 ;  /* 0x0000000000017941 */ /* 0x000fea0003800200 */
.L_x_44508:
        /* <DEDUP_REMOVED lines=32> */
.L_x_44500:
        /* <DEDUP_REMOVED lines=61> */
.L_x_44513:
[----:B------:R-:W-:Y:S05]  /*15640*/  BSYNC.RECONVERGENT B1 ;  /* 0x0000000000017941 */ /* 0x000fea0003800200 */
.L_x_44512:
        /* <DEDUP_REMOVED lines=36> */
[----:B------:R-:W-:-:S07]  /*15890*/  IMAD.MOV.U32 R4, RZ, RZ, R0 ;  /* 0x000000ffff047224 */ /* 0x000fce00078e0000 */
.L_x_44517:
[----:B------:R-:W-:Y:S05]  /*158a0*/  BSYNC.RECONVERGENT B4 ;  /* 0x0000000000047941 */ /* 0x000fea0003800200 */
.L_x_44516:
[----:B------:R-:W-:Y:S01]  /*158b0*/  VIADD R0, R4, 0x1 ;  /* 0x0000000104007836 */ /* 0x000fe20000000000 */
[----:B------:R-:W-:Y:S06]  /*158c0*/  BRA `(.L_x_44518) ;  /* 0x0000000000087947 */ /* 0x000fec0003800000 */
.L_x_44515:
[----:B------:R-:W-:Y:S01]  /*158d0*/  DMUL R2, RZ, R18 ;  /* 0x00000012ff027228 */ /* 0x000fe20000000000 */
[----:B------:R-:W-:-:S10]  /*158e0*/  IMAD.MOV.U32 R0, RZ, RZ, 0x1 ;  /* 0x00000001ff007424 */ /* 0x000fd400078e00ff */
.L_x_44518:
[----:B------:R-:W-:Y:S05]  /*158f0*/  BSYNC.RECONVERGENT B1 ;  /* 0x0000000000017941 */ /* 0x000fea0003800200 */
.L_x_44514:
        /* <DEDUP_REMOVED lines=55> */
.L_x_44520:
[----:B------:R-:W-:Y:S01]  /*15c70*/  DMUL R2, RZ, R18 ;  /* 0x00000012ff027228 */ /* 0x000fe20000000000 */
[----:B------:R-:W-:-:S10]  /*15c80*/  IMAD.MOV.U32 R0, RZ, RZ, RZ ;  /* 0x000000ffff007224 */ /* 0x000fd400078e00ff */
.L_x_44521:
[----:B------:R-:W-:Y:S05]  /*15c90*/  BSYNC.RECONVERGENT B1 ;  /* 0x0000000000017941 */ /* 0x000fea0003800200 */
.L_x_44519:
        /* <DEDUP_REMOVED lines=11> */
[----:B------:R-:W-:Y:S02]  /*15d50*/  ISETP.NE.U32.AND P0, PT, R10, 0x1, PT ;  /* 0x000000010a00780c */ /* 0x000fe40003f05070 */
[----:B------:R-:W-:Y:S02]  /*15d60*/  MOV R10, 0x3da8ff83 ;  /* 0x3da8ff83000a7802 */ /* 0x000fe40000000f00 */
        /* <DEDUP_REMOVED lines=22> */
.L_x_44499:
        /* <DEDUP_REMOVED lines=10> */
.L_x_44522:
[----:B------:R-:W-:-:S10]  /*15f70*/  DADD R16, R18, -R18 ;  /* 0x0000000012107229 */ /* 0x000fd40000000812 */
[----:B------:R-:W-:Y:S02]  /*15f80*/  IMAD.MOV.U32 R18, RZ, RZ, R16 ;  /* 0x000000ffff127224 */ /* 0x000fe400078e0010 */
[----:B------:R-:W-:Y:S01]  /*15f90*/  IMAD.MOV.U32 R19, RZ, RZ, R17 ;  /* 0x000000ffff137224 */ /* 0x000fe200078e0011 */
[----:B------:R-:W-:Y:S06]  /*15fa0*/  BRA `(.L_x_44511) ;  /* 0x0000000800bc7947 */ /* 0x000fec0003800000 */
.L_x_44498:
        /* <DEDUP_REMOVED lines=25> */
.L_x_44526:
[----:B------:R-:W-:Y:S05]  /*16140*/  BSYNC.RECONVERGENT B4 ;  /* 0x0000000000047941 */ /* 0x000fea0003800200 */
.L_x_44525:
[----:B------:R-:W-:Y:S01]  /*16150*/  VIADD R0, R4, 0x1 ;  /* 0x0000000104007836 */ /* 0x000fe20000000000 */
[----:B------:R-:W-:Y:S06]  /*16160*/  BRA `(.L_x_44527) ;  /* 0x0000000000087947 */ /* 0x000fec0003800000 */
.L_x_44524:
[----:B------:R-:W-:Y:S01]  /*16170*/  DMUL R2, RZ, R18 ;  /* 0x00000012ff027228 */ /* 0x000fe20000000000 */
[----:B------:R-:W-:-:S10]  /*16180*/  IMAD.MOV.U32 R0, RZ, RZ, 0x1 ;  /* 0x00000001ff007424 */ /* 0x000fd400078e00ff */
.L_x_44527:
[----:B------:R-:W-:Y:S05]  /*16190*/  BSYNC.RECONVERGENT B1 ;  /* 0x0000000000017941 */ /* 0x000fea0003800200 */
.L_x_44523:
        /* <DEDUP_REMOVED lines=53> */
.L_x_44529:
[----:B------:R-:W-:Y:S01]  /*164f0*/  DMUL R2, RZ, R18 ;  /* 0x00000012ff027228 */ /* 0x000fe20000000000 */
[----:B------:R-:W-:-:S10]  /*16500*/  IMAD.MOV.U32 R0, RZ, RZ, RZ ;  /* 0x000000ffff007224 */ /* 0x000fd400078e00ff */
.L_x_44530:
[----:B------:R-:W-:Y:S05]  /*16510*/  BSYNC.RECONVERGENT B1 ;  /* 0x0000000000017941 */ /* 0x000fea0003800200 */
.L_x_44528:
        /* <DEDUP_REMOVED lines=30> */
.L_x_44497:
        /* <DEDUP_REMOVED lines=58> */
.L_x_44511:
[----:B------:R-:W-:Y:S05]  /*16aa0*/  BSYNC.RECONVERGENT B0 ;  /* 0x0000000000007941 */ /* 0x000fea0003800200 */
.L_x_44496:
[----:B------:R-:W-:Y:S01]  /*16ab0*/  STG.E.128 desc[UR8][R22.64], R16 ;  /* 0x0000001016007986 */ /* 0x000fe2000c101d08 */
[----:B------:R-:W-:Y:S05]  /*16ac0*/  EXIT ;  /* 0x000000000000794d */ /* 0x000fea0003800000 */
        .weak           $__internal_86_$__cuda_sm20_div_rn_f64_full
        .type           $__internal_86_$__cuda_sm20_div_rn_f64_full,@function
        .size           $__internal_86_$__cuda_sm20_div_rn_f64_full,($_ZN2at6native18elementwise_kernelILi128ELi2EZNS0_22gpu_kernel_impl_nocastIZZZNS0_50_GLOBAL__N__2680c7bb_12_PowKernel_cu_7dd49032_300324pow_tensor_tensor_kernelERNS_18TensorIteratorBaseEENKUlvE_clEvENKUlvE6_clEvEUlN3c107complexIdEESA_E_EEvS5_RKT_EUliE_EEviT1_$__internal_trig_reduction_slowpathd - $__internal_86_$__cuda_sm20_div_rn_f64_full)
$__internal_86_$__cuda_sm20_div_rn_f64_full:
        /* <DEDUP_REMOVED lines=66> */
.L_x_44532:
[----:B------:R-:W-:-:S14]  /*16ef0*/  DSETP.NAN.AND P0, PT, R30, R30, PT ;  /* 0x0000001e1e00722a */ /* 0x000fdc0003f08000 */
[----:B------:R-:W-:Y:S05]  /*16f00*/  @P0 BRA `(.L_x_44534) ;  /* 0x0000000000440947 */ /* 0x000fea0003800000 */
[----:B------:R-:W-:-:S14]  /*16f10*/  DSETP.NAN.AND P0, PT, R26, R26, PT ;  /* 0x0000001a1a00722a */ /* 0x000fdc0003f08000 */
[----:B------:R-:W-:Y:S05]  /*16f20*/  @P0 BRA `(.L_x_44535) ;  /* 0x0000000000300947 */ /* 0x000fea0003800000 */
[----:B------:R-:W-:Y:S01]  /*16f30*/  ISETP.NE.AND P0, PT, R6, R7, PT ;  /* 0x000000070600720c */ /* 0x000fe20003f05270 */
[----:B------:R-:W-:Y:S01]  /*16f40*/  IMAD.MOV.U32 R5, RZ, RZ, -0x80000 ;  /* 0xfff80000ff057424 */ /* 0x000fe200078e00ff */
[----:B------:R-:W-:-:S11]  /*16f50*/  MOV R4, 0x0 ;  /* 0x0000000000047802 */ /* 0x000fd60000000f00 */
        /* <DEDUP_REMOVED lines=9> */
.L_x_44535:
[----:B------:R-:W-:Y:S01]  /*16ff0*/  LOP3.LUT R5, R27, 0x80000, RZ, 0xfc, !PT ;  /* 0x000800001b057812 */ /* 0x000fe200078efcff */
[----:B------:R-:W-:Y:S01]  /*17000*/  IMAD.MOV.U32 R4, RZ, RZ, R26 ;  /* 0x000000ffff047224 */ /* 0x000fe200078e001a */
[----:B------:R-:W-:Y:S06]  /*17010*/  BRA `(.L_x_44533) ;  /* 0x0000000000087947 */ /* 0x000fec0003800000 */
.L_x_44534:
[----:B------:R-:W-:Y:S01]  /*17020*/  LOP3.LUT R5, R31, 0x80000, RZ, 0xfc, !PT ;  /* 0x000800001f057812 */ /* 0x000fe200078efcff */
[----:B------:R-:W-:-:S07]  /*17030*/  IMAD.MOV.U32 R4, RZ, RZ, R30 ;  /* 0x000000ffff047224 */ /* 0x000fce00078e001e */
.L_x_44533:
[----:B------:R-:W-:Y:S05]  /*17040*/  BSYNC.RECONVERGENT B2 ;  /* 0x0000000000027941 */ /* 0x000fea0003800200 */
.L_x_44531:
[----:B------:R-:W-:Y:S02]  /*17050*/  IMAD.MOV.U32 R6, RZ, RZ, R0 ;  /* 0x000000ffff067224 */ /* 0x000fe400078e0000 */
[----:B------:R-:W-:-:S04]  /*17060*/  IMAD.MOV.U32 R7, RZ, RZ, 0x0 ;  /* 0x00000000ff077424 */ /* 0x000fc800078e00ff */
[----:B------:R-:W-:Y:S05]  /*17070*/  RET.REL.NODEC R6 `(_ZN2at6native18elementwise_kernelILi128ELi2EZNS0_22gpu_kernel_impl_nocastIZZZNS0_50_GLOBAL__N__2680c7bb_12_PowKernel_cu_7dd49032_300324pow_tensor_tensor_kernelERNS_18TensorIteratorBaseEENKUlvE_clEvENKUlvE6_clEvEUlN3c107complexIdEESA_E_EEvS5_RKT_EUliE_EEviT1_) ;  /* 0xfffffe8c06e07950 */ /* 0x000fea0003c3ffff */
        .type           $_ZN2at6native18elementwise_kernelILi128ELi2EZNS0_22gpu_kernel_impl_nocastIZZZNS0_50_GLOBAL__N__2680c7bb_12_PowKernel_cu_7dd49032_300324pow_tensor_tensor_kernelERNS_18TensorIteratorBaseEENKUlvE_clEvENKUlvE6_clEvEUlN3c107complexIdEESA_E_EEvS5_RKT_EUliE_EEviT1_$__internal_trig_reduction_slowpathd,@function
        .size           $_ZN2at6native18elementwise_kernelILi128ELi2EZNS0_22gpu_kernel_impl_nocastIZZZNS0_50_GLOBAL__N__2680c7bb_12_PowKernel_cu_7dd49032_300324pow_tensor_tensor_kernelERNS_18TensorIteratorBaseEENKUlvE_clEvENKUlvE6_clEvEUlN3c107complexIdEESA_E_EEvS5_RKT_EUliE_EEviT1_$__internal_trig_reduction_slowpathd,(.L_x_68389 - $_ZN2at6native18elementwise_kernelILi128ELi2EZNS0_22gpu_kernel_impl_nocastIZZZNS0_50_GLOBAL__N__2680c7bb_12_PowKernel_cu_7dd49032_300324pow_tensor_tensor_kernelERNS_18TensorIteratorBaseEENKUlvE_clEvENKUlvE6_clEvEUlN3c107complexIdEESA_E_EEvS5_RKT_EUliE_EEviT1_$__internal_trig_reduction_slowpathd)
$_ZN2at6native18elementwise_kernelILi128ELi2EZNS0_22gpu_kernel_impl_nocastIZZZNS0_50_GLOBAL__N__2680c7bb_12_PowKernel_cu_7dd49032_300324pow_tensor_tensor_kernelERNS_18TensorIteratorBaseEENKUlvE_clEvENKUlvE6_clEvEUlN3c107complexIdEESA_E_EEvS5_RKT_EUliE_EEviT1_$__internal_trig_reduction_slowpathd:
        /* <DEDUP_REMOVED lines=25> */
.L_x_44540:
        /* <DEDUP_REMOVED lines=23> */
[----:B------:R-:W-:Y:S02]  /*17380*/  IMAD.X R4, RZ, RZ, R4, P1 ;  /* 0x000000ffff047224 */ /* 0x000fe400008e0604 */
[----:B0-----:R-:W-:-:S03]  /*17390*/  IMAD.MOV.U32 R30, RZ, RZ, R5 ;  /* 0x000000ffff1e7224 */ /* 0x001fc600078e0005 */
[----:B------:R-:W-:-:S05]  /*173a0*/  MOV R31, R4 ;  /* 0x00000004001f7202 */ /* 0x000fca0000000f00 */
[----:B------:R-:W-:Y:S05]  /*173b0*/  @P0 BRA `(.L_x_44540) ;  /* 0xfffffffc00940947 */ /* 0x000fea000383ffff */
[----:B------:R-:W-:Y:S05]  /*173c0*/  BSYNC.RECONVERGENT B3 ;  /* 0x0000000000037941 */ /* 0x000fea0003800200 */
.L_x_44539:
[----:B------:R-:W-:-:S07]  /*173d0*/  IMAD.MOV.U32 R33, RZ, RZ, R7 ;  /* 0x000000ffff217224 */ /* 0x000fce00078e0007 */
.L_x_44538:
[----:B------:R-:W-:Y:S05]  /*173e0*/  BSYNC.RECONVERGENT B2 ;  /* 0x0000000000027941 */ /* 0x000fea0003800200 */
.L_x_44537:
        /* <DEDUP_REMOVED lines=23> */
[----:B------:R-:W-:Y:S02]  /*17560*/  @P0 LOP3.LUT R4, R9, R24, RZ, 0xfc, !PT ;  /* 0x0000001809040212 */ /* 0x000fe400078efcff */
        /* <DEDUP_REMOVED lines=26> */
[----:B------:R-:W-:Y:S02]  /*17710*/  LOP3.LUT R2, R0, 0x3f, RZ, 0xc0, !PT ;  /* 0x0000003f00027812 */ /* 0x000fe400078ec0ff */
        /* <DEDUP_REMOVED lines=9> */
.L_x_44542:
[----:B------:R-:W-:Y:S05]  /*177b0*/  BSYNC.RECONVERGENT B2 ;  /* 0x0000000000027941 */ /* 0x000fea0003800200 */
.L_x_44541:
        /* <DEDUP_REMOVED lines=26> */
[----:B------:R-:W-:-:S04]  /*17960*/  SHF.R.U64 R3, R3, 0xa, R6 ;  /* 0x0000000a03037819 */ /* 0x000fc80000001206 */
[----:B------:R-:W-:-:S03]  /*17970*/  IADD3 R3, P2, PT, R3, 0x1, RZ ;  /* 0x0000000103037810 */ /* 0x000fc60007f5e0ff */
[----:B------:R-:W-:Y:S01]  /*17980*/  @P1 IMAD.MOV R4, RZ, RZ, -R4 ;  /* 0x000000ffff041224 */ /* 0x000fe200078e0a04 */
[----:B------:R-:W-:-:S04]  /*17990*/  LEA.HI.X R6, R6, RZ, RZ, 0x16, P2 ;  /* 0x000000ff06067211 */ /* 0x000fc800010fb4ff */
[--C-:B------:R-:W-:Y:S01]  /*179a0*/  SHF.R.U64 R0, R3, 0x1, R6.reuse ;  /* 0x0000000103007819 */ /* 0x100fe20000001206 */
[----:B------:R-:W-:Y:S01]  /*179b0*/  IMAD.SHL.U32 R3, R7, 0x100000, RZ ;  /* 0x0010000007037824 */ /* 0x000fe200078e00ff */
[----:B------:R-:W-:Y:S02]  /*179c0*/  SHF.R.U32.HI R6, RZ, 0x1, R6 ;  /* 0x00000001ff067819 */ /* 0x000fe40000011606 */
[----:B------:R-:W-:-:S04]  /*179d0*/  IADD3 R15, P2, P3, RZ, RZ, R0 ;  /* 0x000000ffff0f7210 */ /* 0x000fc80007b5e000 */
[----:B------:R-:W-:-:S04]  /*179e0*/  IADD3.X R3, PT, PT, R3, 0x3fe00000, R6, P2, P3 ;  /* 0x3fe0000003037810 */ /* 0x000fc800017e6406 */
[----:B------:R-:W-:-:S07]  /*179f0*/  LOP3.LUT R20, R3, R2, RZ, 0xfc, !PT ;  /* 0x0000000203147212 */ /* 0x000fce00078efcff */
.L_x_44536:
[----:B------:R-:W-:Y:S02]  /*17a00*/  IMAD.MOV.U32 R2, RZ, RZ, R15 ;  /* 0x000000ffff027224 */ /* 0x000fe400078e000f */
[----:B------:R-:W-:Y:S02]  /*17a10*/  IMAD.MOV.U32 R15, RZ, RZ, 0x0 ;  /* 0x00000000ff0f7424 */ /* 0x000fe400078e00ff */
[----:B------:R-:W-:Y:S02]  /*17a20*/  IMAD.MOV.U32 R0, RZ, RZ, R4 ;  /* 0x000000ffff007224 */ /* 0x000fe400078e0004 */
[----:B------:R-:W-:Y:S01]  /*17a30*/  IMAD.MOV.U32 R3, RZ, RZ, R20 ;  /* 0x000000ffff037224 */ /* 0x000fe200078e0014 */
[----:B------:R-:W-:Y:S06]  /*17a40*/  RET.REL.NODEC R14 `(_ZN2at6native18elementwise_kernelILi128ELi2EZNS0_22gpu_kernel_impl_nocastIZZZNS0_50_GLOBAL__N__2680c7bb_12_PowKernel_cu_7dd49032_300324pow_tensor_tensor_kernelERNS_18TensorIteratorBaseEENKUlvE_clEvENKUlvE6_clEvEUlN3c107complexIdEESA_E_EEvS5_RKT_EUliE_EEviT1_) ;  /* 0xfffffe840e6c7950 */ /* 0x000fec0003c3ffff */
.L_x_44543:
        /* <DEDUP_REMOVED lines=11> */
.L_x_68389:


//--------------------- .text._ZN2at6native27unrolled_elementwise_kernelIZZZNS0_50_GLOBAL__N__2680c7bb_12_PowKernel_cu_7dd49032_300324pow_tensor_tensor_kernelERNS_18TensorIteratorBaseEENKUlvE_clEvENKUlvE6_clEvEUlN3c107complexIdEES9_E_St5arrayIPcLm3EELi4E23TrivialOffsetCalculatorILi2EjESE_ILi1EjENS0_6memory15LoadWithoutCastENSH_16StoreWithoutCastEEEviT_T0_T2_T3_T4_T5_ --------------------------
	.section	.text._ZN2at6native27unrolled_elementwise_kernelIZZZNS0_50_GLOBAL__N__2680c7bb_12_PowKernel_cu_7dd49032_300324pow_tensor_tensor_kernelERNS_18TensorIteratorBaseEENKUlvE_clEvENKUlvE6_clEvEUlN3c107complexIdEES9_E_St5arrayIPcLm3EELi4E23TrivialOffsetCalculatorILi2EjESE_ILi1EjENS0_6memory15LoadWithoutCastENSH_16StoreWithoutCastEEEviT_T0_T2_T3_T4_T5_,"ax",@progbits
	.align	128
        .global         _ZN2at6native27unrolled_elementwise_kernelIZZZNS0_50_GLOBAL__N__2680c7bb_12_PowKernel_cu_7dd49032_300324pow_tensor_tensor_kernelERNS_18TensorIteratorBaseEENKUlvE_clEvENKUlvE6_clEvEUlN3c107complexIdEES9_E_St5arrayIPcLm3EELi4E23TrivialOffsetCalculatorILi2EjESE_ILi1EjENS0_6memory15LoadWithoutCastENSH_16StoreWithoutCastEEEviT_T0_T2_T3_T4_T5_
        .type           _ZN2at6native27unrolled_elementwise_kernelIZZZNS0_50_GLOBAL__N__2680c7bb_12_PowKernel_cu_7dd49032_300324pow_tensor_tensor_kernelERNS_18TensorIteratorBaseEENKUlvE_clEvENKUlvE6_clEvEUlN3c107complexIdEES9_E_St5arrayIPcLm3EELi4E23TrivialOffsetCalculatorILi2EjESE_ILi1EjENS0_6memory15LoadWithoutCastENSH_16StoreWithoutCastEEEviT_T0_T2_T3_T4_T5_,@function
        .size           _ZN2at6native27unrolled_elementwise_kernelIZZZNS0_50_GLOBAL__N__2680c7bb_12_PowKernel_cu_7dd49032_300324pow_tensor_tensor_kernelERNS_18TensorIteratorBaseEENKUlvE_clEvENKUlvE6_clEvEUlN3c107complexIdEES9_E_St5arrayIPcLm3EELi4E23TrivialOffsetCalculatorILi2EjESE_ILi1EjENS0_6memory15LoadWithoutCastENSH_16StoreWithoutCastEEEviT_T0_T2_T3_T4_T5_,(.L_x_68391 - _ZN2at6native27unrolled_elementwise_kernelIZZZNS0_50_GLOBAL__N__2680c7bb_12_PowKernel_cu_7dd49032_300324pow_tensor_tensor_kernelERNS_18TensorIteratorBaseEENKUlvE_clEvENKUlvE6_clEvEUlN3c107complexIdEES9_E_St5arrayIPcLm3EELi4E23TrivialOffsetCalculatorILi2EjESE_ILi1EjENS0_6memory15LoadWithoutCastENSH_16StoreWithoutCastEEEviT_T0_T2_T3_T4_T5_)
        .other          _ZN2at6native27unrolled_elementwise_kernelIZZZNS0_50_GLOBAL__N__2680c7bb_12_PowKernel_cu_7dd49032_300324pow_tensor_tensor_kernelERNS_18TensorIteratorBaseEENKUlvE_clEvENKUlvE6_clEvEUlN3c107complexIdEES9_E_St5arrayIPcLm3EELi4E23TrivialOffsetCalculatorILi2EjESE_ILi1EjENS0_6memory15LoadWithoutCastENSH_16StoreWithoutCastEEEviT_T0_T2_T3_T4_T5_,@"STO_CUDA_ENTRY STV_DEFAULT"
_ZN2at6native27unrolled_elementwise_kernelIZZZNS0_50_GLOBAL__N__2680c7bb_12_PowKernel_cu_7dd49032_300324pow_tensor_tensor_kernelERNS_18TensorIteratorBaseEENKUlvE_clEvENKUlvE6_clEvEUlN3c107complexIdEES9_E_St5arrayIPcLm3EELi4E23TrivialOffsetCalculatorILi2EjESE_ILi1EjENS0_6memory15LoadWithoutCastENSH_16StoreWithoutCastEEEviT_T0_T2_T3_T4_T5_:
.text._ZN2at6native27unrolled_elementwise_kernelIZZZNS0_50_GLOBAL__N__2680c7bb_12_PowKernel_cu_7dd49032_300324pow_tensor_tensor_kernelERNS_18TensorIteratorBaseEENKUlvE_clEvENKUlvE6_clEvEUlN3c107complexIdEES9_E_St5arrayIPcLm3EELi4E23TrivialOffsetCalculatorILi2EjESE_ILi1EjENS0_6memory15LoadWithoutCastENSH_16StoreWithoutCastEEEviT_T0_T2_T3_T4_T5_:
[----:B------:R-:W0:Y:S01]  /*0000*/  LDC R1, c[0x0][0x37c] ;  /* 0x0000df00ff017b82 */ /* 0x000e220000000800 */
[----:B------:R-:W1:Y:S07]  /*0010*/  S2R R0, SR_TID.X ;  /* 0x0000000000007919 */ /* 0x000e6e0000002100 */
[----:B------:R-:W2:Y:S01]  /*0020*/  S2UR UR10, SR_CTAID.X ;  /* 0x00000000000a79c3 */ /* 0x000ea20000002500 */
[----:B------:R-:W2:Y:S01]  /*0030*/  LDCU UR4, c[0x0][0x380] ;  /* 0x00007000ff0477ac */ /* 0x000ea20008000800 */
[----:B------:R-:W-:-:S02]  /*0040*/  CS2R R42, SRZ ;  /* 0x00000000002a7805 */ /* 0x000fc4000001ff00 */
[----:B------:R-:W-:Y:S01]  /*0050*/  CS2R R40, SRZ ;  /* 0x0000000000287805 */ /* 0x000fe2000001ff00 */
[----:B0-----:R-:W-:Y:S01]  /*0060*/  VIADD R1, R1, 0xffffffd8 ;  /* 0xffffffd801017836 */ /* 0x001fe20000000000 */
[----:B------:R-:W0:Y:S01]  /*0070*/  LDCU.64 UR8, c[0x0][0x358] ;  /* 0x00006b00ff0877ac */ /* 0x000e220008000a00 */
[----:B--2---:R-:W-:Y:S02]  /*0080*/  UIMAD UR4, UR10, -0x200, UR4 ;  /* 0xfffffe000a0478a4 */ /* 0x004fe4000f8e0204 */
[----:B------:R-:W-:Y:S02]  /*0090*/  IMAD.U32 R15, RZ, RZ, UR10 ;  /* 0x0000000aff0f7e24 */ /* 0x000fe4000f8e00ff */
[----:B------:R-:W-:Y:S02]  /*00a0*/  IMAD.U32 R55, RZ, RZ, UR10 ;  /* 0x0000000aff377e24 */ /* 0x000fe4000f8e00ff */
[----:B------:R-:W-:Y:S01]  /*00b0*/  IMAD.U32 R13, RZ, RZ, UR10 ;  /* 0x0000000aff0d7e24 */ /* 0x000fe2000f8e00ff */
[----:B-1----:R-:W-:Y:S01]  /*00c0*/  ISETP.GE.AND P0, PT, R0, UR4, PT ;  /* 0x0000000400007c0c */ /* 0x002fe2000bf06270 */
[----:B------:R-:W-:-:S02]  /*00d0*/  IMAD.MOV.U32 R46, RZ, RZ, R0 ;  /* 0x000000ffff2e7224 */ /* 0x000fc400078e0000 */
[----:B------:R-:W-:-:S10]  /*00e0*/  IMAD.U32 R17, RZ, RZ, UR10 ;  /* 0x0000000aff117e24 */ /* 0x000fd4000f8e00ff */
[----:B------:R-:W-:Y:S01]  /*00f0*/  @!P0 VIADD R0, R46, 0x80 ;  /* 0x000000802e008836 */ /* 0x000fe20000000000 */
[----:B------:R-:W1:Y:S01]  /*0100*/  @!P0 LDC.64 R2, c[0x0][0x398] ;  /* 0x0000e600ff028b82 */ /* 0x000e620000000a00 */
[----:B------:R-:W-:-:S03]  /*0110*/  @!P0 IMAD R13, R13, 0x200, R46 ;  /* 0x000002000d0d8824 */ /* 0x000fc600078e022e */
[----:B------:R-:W-:-:S04]  /*0120*/  ISETP.GE.AND P1, PT, R0, UR4, PT ;  /* 0x0000000400007c0c */ /* 0x000fc8000bf26270 */
[----:B------:R-:W2:Y:S09]  /*0130*/  @!P0 LDC.64 R4, c[0x0][0x3a0] ;  /* 0x0000e800ff048b82 */ /* 0x000eb20000000a00 */
[----:B------:R-:W-:Y:S01]  /*0140*/  @!P1 IMAD R15, R15, 0x200, R0 ;  /* 0x000002000f0f9824 */ /* 0x000fe200078e0200 */
[----:B------:R-:W3:Y:S01]  /*0150*/  @!P1 LDC.64 R6, c[0x0][0x398] ;  /* 0x0000e600ff069b82 */ /* 0x000ee20000000a00 */
[----:B------:R-:W-:-:S05]  /*0160*/  @!P1 VIADD R0, R0, 0x80 ;  /* 0x0000008000009836 */ /* 0x000fca0000000000 */
[----:B------:R-:W-:Y:S01]  /*0170*/  ISETP.GE.AND P3, PT, R0, UR4, PT ;  /* 0x0000000400007c0c */ /* 0x000fe2000bf66270 */
[C---:B-1----:R-:W-:Y:S01]  /*0180*/  @!P0 IMAD.WIDE.U32 R2, R13.reuse, 0x10, R2 ;  /* 0x000000100d028825 */ /* 0x042fe200078e0002 */
[----:B------:R-:W1:Y:S01]  /*0190*/  @!P1 LDC.64 R44, c[0x0][0x3a0] ;  /* 0x0000e800ff2c9b82 */ /* 0x000e620000000a00 */
[----:B------:R-:W-:Y:S02]  /*01a0*/  CS2R R18, SRZ ;  /* 0x0000000000127805 */ /* 0x000fe4000001ff00 */
[----:B------:R-:W-:Y:S02]  /*01b0*/  CS2R R22, SRZ ;  /* 0x0000000000167805 */ /* 0x000fe4000001ff00 */
[----:B------:R-:W-:Y:S02]  /*01c0*/  CS2R R20, SRZ ;  /* 0x0000000000147805 */ /* 0x000fe4000001ff00 */
[----:B------:R-:W-:Y:S02]  /*01d0*/  CS2R R26, SRZ ;  /* 0x00000000001a7805 */ /* 0x000fe4000001ff00 */
[----:B------:R-:W-:Y:S01]  /*01e0*/  CS2R R24, SRZ ;  /* 0x0000000000187805 */ /* 0x000fe2000001ff00 */
[----:B--2---:R-:W-:Y:S01]  /*01f0*/  @!P0 IMAD.WIDE.U32 R4, R13, 0x10, R4 ;  /* 0x000000100d048825 */ /* 0x004fe200078e0004 */
[----:B------:R-:W-:-:S03]  /*0200*/  CS2R R12, SRZ ;  /* 0x00000000000c7805 */ /* 0x000fc6000001ff00 */
[----:B------:R-:W-:Y:S01]  /*0210*/  @!P3 IMAD R55, R55, 0x200, R0 ;  /* 0x000002003737b824 */ /* 0x000fe200078e0200 */
[----:B------:R-:W2:Y:S01]  /*0220*/  @!P3 LDC.64 R8, c[0x0][0x398] ;  /* 0x0000e600ff08bb82 */ /* 0x000ea20000000a00 */
[----:B------:R-:W-:Y:S01]  /*0230*/  @!P3 VIADD R0, R0, 0x80 ;  /* 0x000000800000b836 */ /* 0x000fe20000000000 */
[----:B------:R-:W-:Y:S02]  /*0240*/  CS2R R30, SRZ ;  /* 0x00000000001e7805 */ /* 0x000fe4000001ff00 */
[----:B------:R-:W-:Y:S01]  /*0250*/  CS2R R28, SRZ ;  /* 0x00000000001c7805 */ /* 0x000fe2000001ff00 */
[C---:B---3--:R-:W-:Y:S01]  /*0260*/  @!P1 IMAD.WIDE.U32 R6, R15.reuse, 0x10, R6 ;  /* 0x000000100f069825 */ /* 0x048fe200078e0006 */
[----:B------:R-:W-:Y:S02]  /*0270*/  CS2R R34, SRZ ;  /* 0x0000000000227805 */ /* 0x000fe4000001ff00 */
[----:B------:R-:W-:Y:S02]  /*0280*/  ISETP.GE.AND P2, PT, R0, UR4, PT ;  /* 0x0000000400007c0c */ /* 0x000fe4000bf46270 */
[----:B------:R-:W-:Y:S01]  /*0290*/  CS2R R32, SRZ ;  /* 0x0000000000207805 */ /* 0x000fe2000001ff00 */
[----:B------:R-:W3:Y:S01]  /*02a0*/  @!P3 LDC.64 R10, c[0x0][0x3a0] ;  /* 0x0000e800ff0abb82 */ /* 0x000ee20000000a00 */
[----:B0-----:R0:W5:Y:S01]  /*02b0*/  @!P0 LDG.E.128 R40, desc[UR8][R4.64] ;  /* 0x0000000804288981 */ /* 0x001162000c1e1d00 */
[----:B-1----:R-:W-:Y:S01]  /*02c0*/  @!P1 IMAD.WIDE.U32 R44, R15, 0x10, R44 ;  /* 0x000000100f2c9825 */ /* 0x002fe200078e002c */
[----:B------:R-:W-:-:S07]  /*02d0*/  CS2R R14, SRZ ;  /* 0x00000000000e7805 */ /* 0x000fce000001ff00 */
[----:B------:R-:W1:Y:S01]  /*02e0*/  @!P2 LDC.64 R48, c[0x0][0x398] ;  /* 0x0000e600ff30ab82 */ /* 0x000e620000000a00 */
[----:B------:R-:W-:Y:S01]  /*02f0*/  @!P2 IMAD R17, R17, 0x200, R0 ;  /* 0x000002001111a824 */ /* 0x000fe200078e0200 */
[----:B------:R0:W5:Y:S01]  /*0300*/  @!P1 LDG.E.128 R12, desc[UR8][R6.64] ;  /* 0x00000008060c9981 */ /* 0x000162000c1e1d00 */
[----:B--2---:R-:W-:Y:S01]  /*0310*/  @!P3 IMAD.WIDE.U32 R52, R55, 0x10, R8 ;  /* 0x000000103734b825 */ /* 0x004fe200078e0008 */
[----:B------:R-:W-:-:S04]  /*0320*/  CS2R R8, SRZ ;  /* 0x0000000000087805 */ /* 0x000fc8000001ff00 */
[----:B------:R-:W2:Y:S01]  /*0330*/  @!P2 LDC.64 R50, c[0x0][0x3a0] ;  /* 0x0000e800ff32ab82 */ /* 0x000ea20000000a00 */
[----:B------:R0:W5:Y:S01]  /*0340*/  @!P3 LDG.E.128 R20, desc[UR8][R52.64] ;  /* 0x000000083414b981 */ /* 0x000162000c1e1d00 */
[----:B---3--:R-:W-:Y:S01]  /*0350*/  @!P3 IMAD.WIDE.U32 R54, R55, 0x10, R10 ;  /* 0x000000103736b825 */ /* 0x008fe200078e000a */
[----:B------:R-:W-:-:S04]  /*0360*/  CS2R R10, SRZ ;  /* 0x00000000000a7805 */ /* 0x000fc8000001ff00 */
[----:B------:R0:W5:Y:S04]  /*0370*/  @!P3 LDG.E.128 R24, desc[UR8][R54.64] ;  /* 0x000000083618b981 */ /* 0x000168000c1e1d00 */
[----:B------:R0:W5:Y:S01]  /*0380*/  @!P0 LDG.E.128 R8, desc[UR8][R2.64] ;  /* 0x0000000802088981 */ /* 0x000162000c1e1d00 */
[----:B-1----:R-:W-:-:S05]  /*0390*/  @!P2 IMAD.WIDE.U32 R48, R17, 0x10, R48 ;  /* 0x000000101130a825 */ /* 0x002fca00078e0030 */
[----:B------:R0:W5:Y:S01]  /*03a0*/  @!P2 LDG.E.128 R28, desc[UR8][R48.64] ;  /* 0x00000008301ca981 */ /* 0x000162000c1e1d00 */
[----:B--2---:R-:W-:Y:S01]  /*03b0*/  @!P2 IMAD.WIDE.U32 R50, R17, 0x10, R50 ;  /* 0x000000101132a825 */ /* 0x004fe200078e0032 */
[----:B------:R-:W-:-:S04]  /*03c0*/  CS2R R16, SRZ ;  /* 0x0000000000107805 */ /* 0x000fc8000001ff00 */
[----:B------:R0:W5:Y:S04]  /*03d0*/  @!P2 LDG.E.128 R32, desc[UR8][R50.64] ;  /* 0x000000083220a981 */ /* 0x000168000c1e1d00 */
[----:B------:R0:W5:Y:S01]  /*03e0*/  @!P1 LDG.E.128 R16, desc[UR8][R44.64] ;  /* 0x000000082c109981 */ /* 0x000162000c1e1d00 */
[----:B------:R-:W-:Y:S01]  /*03f0*/  ISETP.GE.AND P0, PT, R46, UR4, PT ;  /* 0x000000042e007c0c */ /* 0x000fe2000bf06270 */
        /* <DEDUP_REMOVED lines=93> */
.L_x_44549:
[----:B------:R-:W-:Y:S01]  /*09d0*/  IMAD.MOV.U32 R2, RZ, RZ, 0x0 ;  /* 0x00000000ff027424 */ /* 0x000fe200078e00ff */
[----:B------:R-:W-:Y:S01]  /*09e0*/  LOP3.LUT P0, RZ, R5, 0x7fffffff, RZ, 0xc0, !PT ;  /* 0x7fffffff05ff7812 */ /* 0x000fe2000780c0ff */
[----:B------:R-:W-:-:S06]  /*09f0*/  IMAD.MOV.U32 R3, RZ, RZ, 0x7ff00000 ;  /* 0x7ff00000ff037424 */ /* 0x000fcc00078e00ff */
[----:B------:R-:W-:-:S10]  /*0a00*/  DFMA R2, R4, R2, +INF ;  /* 0x7ff000000402742b */ /* 0x000fd40000000002 */
[----:B------:R-:W-:Y:S02]  /*0a10*/  FSEL R36, R2, RZ, P0 ;  /* 0x000000ff02247208 */ /* 0x000fe40000000000 */
[----:B------:R-:W-:-:S07]  /*0a20*/  FSEL R37, R3, -QNAN , P0 ;  /* 0xfff0000003257808 */ /* 0x000fce0000000000 */
.L_x_44550:
[----:B------:R-:W-:Y:S05]  /*0a30*/  BSYNC.RECONVERGENT B0 ;  /* 0x0000000000007941 */ /* 0x000fea0003800200 */
.L_x_44548:
        /* <DEDUP_REMOVED lines=27> */
[----:B------:R-:W-:Y:S05]  /*0bf0*/  CALL.REL.NOINC `($__internal_87_$__cuda_sm20_div_rn_f64_full) ;  /* 0x00000274008c7944 */ /* 0x000fea0003c00000 */
.L_x_44552:
[----:B------:R-:W-:Y:S05]  /*0c00*/  BSYNC.RECONVERGENT B3 ;  /* 0x0000000000037941 */ /* 0x000fea0003800200 */
.L_x_44551:
        /* <DEDUP_REMOVED lines=91> */
.L_x_44547:
        /* <DEDUP_REMOVED lines=33> */
[----:B------:R-:W-:Y:S05]  /*13d0*/  CALL.REL.NOINC `($__internal_87_$__cuda_sm20_div_rn_f64_full) ;  /* 0x0000026c00947944 */ /* 0x000fea0003c00000 */
[----:B------:R-:W-:Y:S02]  /*13e0*/  IMAD.MOV.U32 R36, RZ, RZ, R2 ;  /* 0x000000ffff247224 */ /* 0x000fe400078e0002 */
[----:B------:R-:W-:-:S07]  /*13f0*/  IMAD.MOV.U32 R37, RZ, RZ, R3 ;  /* 0x000000ffff257224 */ /* 0x000fce00078e0003 */
.L_x_44556:
[----:B------:R-:W-:Y:S05]  /*1400*/  BSYNC.RECONVERGENT B3 ;  /* 0x0000000000037941 */ /* 0x000fea0003800200 */
.L_x_44555:
        /* <DEDUP_REMOVED lines=23> */
.L_x_44558:
[----:B------:R-:W-:Y:S05]  /*1580*/  BSYNC.RECONVERGENT B3 ;  /* 0x0000000000037941 */ /* 0x000fea0003800200 */
.L_x_44557:
        /* <DEDUP_REMOVED lines=121> */
.L_x_44560:
[----:B------:R-:W-:Y:S01]  /*1d20*/  IMAD.MOV.U32 R2, RZ, RZ, 0x0 ;  /* 0x00000000ff027424 */ /* 0x000fe200078e00ff */
[----:B------:R-:W-:Y:S01]  /*1d30*/  LOP3.LUT P0, RZ, R5, 0x7fffffff, RZ, 0xc0, !PT ;  /* 0x7fffffff05ff7812 */ /* 0x000fe2000780c0ff */
[----:B------:R-:W-:-:S06]  /*1d40*/  IMAD.MOV.U32 R3, RZ, RZ, 0x7ff00000 ;  /* 0x7ff00000ff037424 */ /* 0x000fcc00078e00ff */
[----:B------:R-:W-:-:S10]  /*1d50*/  DFMA R2, R4, R2, +INF ;  /* 0x7ff000000402742b */ /* 0x000fd40000000002 */
[----:B------:R-:W-:Y:S02]  /*1d60*/  FSEL R36, R2, RZ, P0 ;  /* 0x000000ff02247208 */ /* 0x000fe40000000000 */
[----:B------:R-:W-:-:S07]  /*1d70*/  FSEL R37, R3, -QNAN , P0 ;  /* 0xfff0000003257808 */ /* 0x000fce0000000000 */
.L_x_44561:
[----:B------:R-:W-:Y:S05]  /*1d80*/  BSYNC.RECONVERGENT B0 ;  /* 0x0000000000007941 */ /* 0x000fea0003800200 */
.L_x_44559:
        /* <DEDUP_REMOVED lines=22> */
.L_x_44563:
[----:B------:R-:W-:Y:S05]  /*1ef0*/  BSYNC.RECONVERGENT B3 ;  /* 0x0000000000037941 */ /* 0x000fea0003800200 */
.L_x_44562:
        /* <DEDUP_REMOVED lines=92> */
.L_x_44554:
        /* <DEDUP_REMOVED lines=94> */
.L_x_44565:
        /* <DEDUP_REMOVED lines=25> */
[----:B------:R-:W-:Y:S05]  /*2c30*/  CALL.REL.NOINC `($__internal_87_$__cuda_sm20_div_rn_f64_full) ;  /* 0x00000254007c7944 */ /* 0x000fea0003c00000 */
.L_x_44569:
[----:B------:R-:W-:Y:S05]  /*2c40*/  BSYNC.RECONVERGENT B4 ;  /* 0x0000000000047941 */ /* 0x000fea0003800200 */
.L_x_44568:
        /* <DEDUP_REMOVED lines=30> */
.L_x_44567:
        /* <DEDUP_REMOVED lines=77> */
.L_x_44571:
[----:B------:R-:W-:Y:S01]  /*3300*/  IMAD.MOV.U32 R4, RZ, RZ, 0x0 ;  /* 0x00000000ff047424 */ /* 0x000fe200078e00ff */
[----:B------:R-:W-:Y:S01]  /*3310*/  LOP3.LUT P0, RZ, R3, 0x7fffffff, RZ, 0xc0, !PT ;  /* 0x7fffffff03ff7812 */ /* 0x000fe2000780c0ff */
[----:B------:R-:W-:-:S06]  /*3320*/  IMAD.MOV.U32 R5, RZ, RZ, 0x7ff00000 ;  /* 0x7ff00000ff057424 */ /* 0x000fcc00078e00ff */
[----:B------:R-:W-:-:S10]  /*3330*/  DFMA R4, R2, R4, +INF ;  /* 0x7ff000000204742b */ /* 0x000fd40000000004 */
[----:B------:R-:W-:Y:S02]  /*3340*/  FSEL R2, R4, RZ, P0 ;  /* 0x000000ff04027208 */ /* 0x000fe40000000000 */
[----:B------:R-:W-:-:S07]  /*3350*/  FSEL R3, R5, -QNAN , P0 ;  /* 0xfff0000005037808 */ /* 0x000fce0000000000 */
.L_x_44570:
[----:B------:R-:W-:Y:S05]  /*3360*/  BSYNC.RECONVERGENT B3 ;  /* 0x0000000000037941 */ /* 0x000fea0003800200 */
.L_x_44566:
        /* <DEDUP_REMOVED lines=87> */
.L_x_44564:
        /* <DEDUP_REMOVED lines=142> */
.L_x_44574:
[----:B------:R-:W-:Y:S01]  /*41c0*/  IMAD.MOV.U32 R2, RZ, RZ, 0x0 ;  /* 0x00000000ff027424 */ /* 0x000fe200078e00ff */
[----:B------:R-:W-:Y:S01]  /*41d0*/  LOP3.LUT P0, RZ, R5, 0x7fffffff, RZ, 0xc0, !PT ;  /* 0x7fffffff05ff7812 */ /* 0x000fe2000780c0ff */
[----:B------:R-:W-:-:S06]  /*41e0*/  IMAD.MOV.U32 R3, RZ, RZ, 0x7ff00000 ;  /* 0x7ff00000ff037424 */ /* 0x000fcc00078e00ff */
[----:B------:R-:W-:-:S10]  /*41f0*/  DFMA R2, R4, R2, +INF ;  /* 0x7ff000000402742b */ /* 0x000fd40000000002 */
[----:B------:R-:W-:Y:S02]  /*4200*/  FSEL R36, R2, RZ, P0 ;  /* 0x000000ff02247208 */ /* 0x000fe40000000000 */
[----:B------:R-:W-:-:S07]  /*4210*/  FSEL R37, R3, -QNAN , P0 ;  /* 0xfff0000003257808 */ /* 0x000fce0000000000 */
.L_x_44575:
[----:B------:R-:W-:Y:S05]  /*4220*/  BSYNC.RECONVERGENT B0 ;  /* 0x0000000000007941 */ /* 0x000fea0003800200 */
.L_x_44573:
        /* <DEDUP_REMOVED lines=21> */
.L_x_44577:
[----:B------:R-:W-:Y:S05]  /*4380*/  BSYNC.RECONVERGENT B3 ;  /* 0x0000000000037941 */ /* 0x000fea0003800200 */
.L_x_44576:
        /* <DEDUP_REMOVED lines=91> */
.L_x_44572:
        /* <DEDUP_REMOVED lines=31> */
.L_x_44582:
[----:B------:R-:W-:Y:S05]  /*4b30*/  BSYNC.RECONVERGENT B4 ;  /* 0x0000000000047941 */ /* 0x000fea0003800200 */
.L_x_44581:
        /* <DEDUP_REMOVED lines=30> */
.L_x_44580:
        /* <DEDUP_REMOVED lines=77> */
.L_x_44584:
[----:B------:R-:W-:Y:S01]  /*51f0*/  IMAD.MOV.U32 R4, RZ, RZ, 0x0 ;  /* 0x00000000ff047424 */ /* 0x000fe200078e00ff */
[----:B------:R-:W-:Y:S01]  /*5200*/  LOP3.LUT P0, RZ, R3, 0x7fffffff, RZ, 0xc0, !PT ;  /* 0x7fffffff03ff7812 */ /* 0x000fe2000780c0ff */
[----:B------:R-:W-:-:S06]  /*5210*/  IMAD.MOV.U32 R5, RZ, RZ, 0x7ff00000 ;  /* 0x7ff00000ff057424 */ /* 0x000fcc00078e00ff */
[----:B------:R-:W-:-:S10]  /*5220*/  DFMA R4, R2, R4, +INF ;  /* 0x7ff000000204742b */ /* 0x000fd40000000004 */
[----:B------:R-:W-:Y:S02]  /*5230*/  FSEL R36, R4, RZ, P0 ;  /* 0x000000ff04247208 */ /* 0x000fe40000000000 */
[----:B------:R-:W-:-:S07]  /*5240*/  FSEL R37, R5, -QNAN , P0 ;  /* 0xfff0000005257808 */ /* 0x000fce0000000000 */
.L_x_44583:
[----:B------:R-:W-:Y:S05]  /*5250*/  BSYNC.RECONVERGENT B3 ;  /* 0x0000000000037941 */ /* 0x000fea0003800200 */
.L_x_44579:
        /* <DEDUP_REMOVED lines=22> */
.L_x_44586:
[----:B------:R-:W-:Y:S05]  /*53c0*/  BSYNC.RECONVERGENT B3 ;  /* 0x0000000000037941 */ /* 0x000fea0003800200 */
.L_x_44585:
        /* <DEDUP_REMOVED lines=92> */
.L_x_44578:
        /* <DEDUP_REMOVED lines=83> */
.L_x_44589:
[----:B------:R-:W-:Y:S01]  /*5ec0*/  IMAD.MOV.U32 R4, RZ, RZ, 0x0 ;  /* 0x00000000ff047424 */ /* 0x000fe200078e00ff */
[----:B------:R-:W-:Y:S01]  /*5ed0*/  LOP3.LUT P0, RZ, R3, 0x7fffffff, RZ, 0xc0, !PT ;  /* 0x7fffffff03ff7812 */ /* 0x000fe2000780c0ff */
[----:B------:R-:W-:-:S06]  /*5ee0*/  IMAD.MOV.U32 R5, RZ, RZ, 0x7ff00000 ;  /* 0x7ff00000ff057424 */ /* 0x000fcc00078e00ff */
[----:B------:R-:W-:-:S10]  /*5ef0*/  DFMA R4, R2, R4, +INF ;  /* 0x7ff000000204742b */ /* 0x000fd40000000004 */
[----:B------:R-:W-:Y:S02]  /*5f00*/  FSEL R36, R4, RZ, P0 ;  /* 0x000000ff04247208 */ /* 0x000fe40000000000 */
[----:B------:R-:W-:-:S07]  /*5f10*/  FSEL R37, R5, -QNAN , P0 ;  /* 0xfff0000005257808 */ /* 0x000fce0000000000 */
.L_x_44590:
[----:B------:R-:W-:Y:S05]  /*5f20*/  BSYNC.RECONVERGENT B0 ;  /* 0x0000000000007941 */ /* 0x000fea0003800200 */
.L_x_44588:
        /* <DEDUP_REMOVED lines=21> */
.L_x_44592:
[----:B------:R-:W-:Y:S05]  /*6080*/  BSYNC.RECONVERGENT B3 ;  /* 0x0000000000037941 */ /* 0x000fea0003800200 */
.L_x_44591:
        /* <DEDUP_REMOVED lines=92> */
.L_x_44587:
        /* <DEDUP_REMOVED lines=31> */
.L_x_44594:
        /* <DEDUP_REMOVED lines=75> */
.L_x_44593:
        /* <DEDUP_REMOVED lines=37> */
.L_x_44598:
[----:B------:R-:W-:Y:S05]  /*6f40*/  BSYNC.RECONVERGENT B4 ;  /* 0x0000000000047941 */ /* 0x000fea0003800200 */
.L_x_44597:
        /* <DEDUP_REMOVED lines=30> */
.L_x_44596:
        /* <DEDUP_REMOVED lines=77> */
.L_x_44600:
[----:B------:R-:W-:Y:S01]  /*7600*/  IMAD.MOV.U32 R4, RZ, RZ, 0x0 ;  /* 0x00000000ff047424 */ /* 0x000fe200078e00ff */
[----:B------:R-:W-:Y:S01]  /*7610*/  LOP3.LUT P0, RZ, R3, 0x7fffffff, RZ, 0xc0, !PT ;  /* 0x7fffffff03ff7812 */ /* 0x000fe2000780c0ff */
[----:B------:R-:W-:-:S06]  /*7620*/  IMAD.MOV.U32 R5, RZ, RZ, 0x7ff00000 ;  /* 0x7ff00000ff057424 */ /* 0x000fcc00078e00ff */
[----:B------:R-:W-:-:S10]  /*7630*/  DFMA R4, R2, R4, +INF ;  /* 0x7ff000000204742b */ /* 0x000fd40000000004 */
[----:B------:R-:W-:Y:S02]  /*7640*/  FSEL R36, R4, RZ, P0 ;  /* 0x000000ff04247208 */ /* 0x000fe40000000000 */
[----:B------:R-:W-:-:S07]  /*7650*/  FSEL R37, R5, -QNAN , P0 ;  /* 0xfff0000005257808 */ /* 0x000fce0000000000 */
.L_x_44599:
[----:B------:R-:W-:Y:S05]  /*7660*/  BSYNC.RECONVERGENT B3 ;  /* 0x0000000000037941 */ /* 0x000fea0003800200 */
.L_x_44595:
        /* <DEDUP_REMOVED lines=26> */
.L_x_44602:
[----:B------:R-:W-:Y:S05]  /*7810*/  BSYNC.RECONVERGENT B3 ;  /* 0x0000000000037941 */ /* 0x000fea0003800200 */
.L_x_44601:
        /* <DEDUP_REMOVED lines=91> */
.L_x_44553:
[----:B------:R-:W-:Y:S05]  /*7dd0*/  BSYNC.RECONVERGENT B2 ;  /* 0x0000000000027941 */ /* 0x000fea0003800200 */
.L_x_44546:
        /* <DEDUP_REMOVED lines=67> */
.L_x_44603:
        /* <DEDUP_REMOVED lines=28> */
[----:B------:R-:W-:Y:S05]  /*83d0*/  CALL.REL.NOINC `($_ZN2at6native27unrolled_elementwise_kernelIZZZNS0_50_GLOBAL__N__2680c7bb_12_PowKernel_cu_7dd49032_300324pow_tensor_tensor_kernelERNS_18TensorIteratorBaseEENKUlvE_clEvENKUlvE6_clEvEUlN3c107complexIdEES9_E_St5arrayIPcLm3EELi4E23TrivialOffsetCalculatorILi2EjESE_ILi1EjENS0_6memory15LoadWithoutCastENSH_16StoreWithoutCastEEEviT_T0_T2_T3_T4_T5_$__internal_trig_reduction_slowpathd) ;  /* 0x0000020400247944 */ /* 0x000fea0003c00000 */
[----:B------:R-:W-:Y:S02]  /*83e0*/  IMAD.MOV.U32 R2, RZ, RZ, R6 ;  /* 0x000000ffff027224 */ /* 0x000fe400078e0006 */
[----:B------:R-:W-:-:S07]  /*83f0*/  IMAD.MOV.U32 R3, RZ, RZ, R7 ;  /* 0x000000ffff037224 */ /* 0x000fce00078e0007 */
.L_x_44608:
[----:B------:R-:W-:Y:S05]  /*8400*/  BSYNC.RECONVERGENT B4 ;  /* 0x0000000000047941 */ /* 0x000fea0003800200 */
.L_x_44607:
[----:B------:R-:W-:-:S07]  /*8410*/  VIADD R0, R4, 0x1 ;  /* 0x0000000104007836 */ /* 0x000fce0000000000 */
.L_x_44606:
[----:B------:R-:W-:Y:S05]  /*8420*/  BSYNC.RECONVERGENT B3 ;  /* 0x0000000000037941 */ /* 0x000fea0003800200 */
.L_x_44605:
        /* <DEDUP_REMOVED lines=55> */
[----:B------:R-:W-:Y:S02]  /*87a0*/  IMAD.MOV.U32 R2, RZ, RZ, R6 ;  /* 0x000000ffff027224 */ /* 0x000fe400078e0006 */
[----:B------:R-:W-:-:S07]  /*87b0*/  IMAD.MOV.U32 R3, RZ, RZ, R7 ;  /* 0x000000ffff037224 */ /* 0x000fce00078e0007 */
.L_x_44610:
[----:B------:R-:W-:Y:S05]  /*87c0*/  BSYNC.RECONVERGENT B3 ;  /* 0x0000000000037941 */ /* 0x000fea0003800200 */
.L_x_44609:
        /* <DEDUP_REMOVED lines=30> */
.L_x_44604:
        /* <DEDUP_REMOVED lines=15> */
.L_x_44611:
[----:B------:R-:W-:-:S05]  /*8aa0*/  VIADD R0, R3, 0xbf79d1be ;  /* 0xbf79d1be03007836 */ /* 0x000fca0000000000 */
[----:B------:R-:W-:-:S13]  /*8ab0*/  ISETP.GT.U32.AND P0, PT, R0, 0x108aa2, PT ;  /* 0x00108aa20000780c */ /* 0x000fda0003f04070 */
[----:B------:R-:W-:Y:S05]  /*8ac0*/  @P0 BRA `(.L_x_44612) ;  /* 0x0000000c00240947 */ /* 0x000fea0003800000 */
[----:B------:R-:W-:Y:S01]  /*8ad0*/  UMOV UR6, 0x19ba0da4 ;  /* 0x19ba0da400067882 */ /* 0x000fe20000000000 */
[----:B------:R-:W-:Y:S01]  /*8ae0*/  UMOV UR7, 0x40937be3 ;  /* 0x40937be300077882 */ /* 0x000fe20000000000 */
[----:B------:R-:W-:Y:S01]  /*8af0*/  BSSY.RECONVERGENT B0, `(.L_x_44613) ;  /* 0x000003c000007945 */ /* 0x000fe20003800200 */
[----:B------:R-:W-:Y:S01]  /*8b00*/  DADD R4, R2, -UR6 ;  /* 0x8000000602047e29 */ /* 0x000fe20008000000 */
[----:B------:R-:W-:Y:S01]  /*8b10*/  UMOV UR6, 0xfefa39ef ;  /* 0xfefa39ef00067882 */ /* 0x000fe20000000000 */
[----:B------:R-:W-:Y:S01]  /*8b20*/  IMAD.MOV.U32 R2, RZ, RZ, 0x652b82fe ;  /* 0x652b82feff027424 */ /* 0x000fe200078e00ff */
[----:B------:R-:W-:Y:S01]  /*8b30*/  UMOV UR7, 0x3fe62e42 ;  /* 0x3fe62e4200077882 */ /* 0x000fe20000000000 */
[----:B------:R-:W-:-:S06]  /*8b40*/  IMAD.MOV.U32 R3, RZ, RZ, 0x3ff71547 ;  /* 0x3ff71547ff037424 */ /* 0x000fcc00078e00ff */
[----:B------:R-:W-:Y:S01]  /*8b50*/  DFMA R2, R4, R2, 6.75539944105574400000e+15 ;  /* 0x433800000402742b */ /* 0x000fe20000000002 */
[----:B------:R-:W-:-:S07]  /*8b60*/  FSETP.GEU.FTZ.AND P0, PT, |R5|, 4.1917929649353027344, PT ;  /* 0x4086232b0500780b */ /* 0x000fce0003f1e200 */
        /* <DEDUP_REMOVED lines=49> */
[----:B------:R-:W-:Y:S01]  /*8e80*/  @!P0 LEA R5, R2, 0x3ff00000, 0x14 ;  /* 0x3ff0000002058811 */ /* 0x000fe200078ea0ff */
[----:B------:R-:W-:-:S06]  /*8e90*/  @!P0 IMAD.MOV.U32 R2, RZ, RZ, R6 ;  /* 0x000000ffff028224 */ /* 0x000fcc00078e0006 */
[----:B------:R-:W-:-:S11]  /*8ea0*/  @!P0 DMUL R50, R2, R4 ;  /* 0x0000000402328228 */ /* 0x000fd60000000000 */
.L_x_44614:
[----:B------:R-:W-:Y:S05]  /*8eb0*/  BSYNC.RECONVERGENT B0 ;  /* 0x0000000000007941 */ /* 0x000fea0003800200 */
.L_x_44613:
        /* <DEDUP_REMOVED lines=40> */
.L_x_44618:
[----:B------:R-:W-:Y:S05]  /*9140*/  BSYNC.RECONVERGENT B4 ;  /* 0x0000000000047941 */ /* 0x000fea0003800200 */
.L_x_44617:
[----:B------:R-:W-:-:S07]  /*9150*/  VIADD R0, R4, 0x1 ;  /* 0x0000000104007836 */ /* 0x000fce0000000000 */
.L_x_44616:
[----:B------:R-:W-:Y:S05]  /*9160*/  BSYNC.RECONVERGENT B3 ;  /* 0x0000000000037941 */ /* 0x000fea0003800200 */
.L_x_44615:
        /* <DEDUP_REMOVED lines=59> */
.L_x_44620:
[----:B------:R-:W-:Y:S05]  /*9520*/  BSYNC.RECONVERGENT B3 ;  /* 0x0000000000037941 */ /* 0x000fea0003800200 */
.L_x_44619:
        /* <DEDUP_REMOVED lines=35> */
.L_x_44612:
        /* <DEDUP_REMOVED lines=61> */
.L_x_44622:
[----:B------:R-:W-:Y:S05]  /*9b30*/  BSYNC.RECONVERGENT B0 ;  /* 0x0000000000007941 */ /* 0x000fea0003800200 */
.L_x_44621:
        /* <DEDUP_REMOVED lines=27> */
.L_x_44626:
[----:B------:R-:W-:Y:S05]  /*9cf0*/  BSYNC.RECONVERGENT B4 ;  /* 0x0000000000047941 */ /* 0x000fea0003800200 */
.L_x_44625:
[----:B------:R-:W-:-:S07]  /*9d00*/  VIADD R0, R0, 0x1 ;  /* 0x0000000100007836 */ /* 0x000fce0000000000 */
.L_x_44624:
[----:B------:R-:W-:Y:S05]  /*9d10*/  BSYNC.RECONVERGENT B3 ;  /* 0x0000000000037941 */ /* 0x000fea0003800200 */
.L_x_44623:
        /* <DEDUP_REMOVED lines=57> */
.L_x_44628:
[----:B------:R-:W-:Y:S05]  /*a0b0*/  BSYNC.RECONVERGENT B3 ;  /* 0x0000000000037941 */ /* 0x000fea0003800200 */
.L_x_44627:
        /* <DEDUP_REMOVED lines=31> */
.L_x_44545:
[----:B------:R-:W-:Y:S05]  /*a2b0*/  BSYNC.RECONVERGENT B1 ;  /* 0x0000000000017941 */ /* 0x000fea0003800200 */
.L_x_44544:
        /* <DEDUP_REMOVED lines=139> */
.L_x_44638:
        /* <DEDUP_REMOVED lines=20> */
.L_x_44641:
[----:B------:R-:W-:Y:S05]  /*acb0*/  BSYNC.RECONVERGENT B4 ;  /* 0x0000000000047941 */ /* 0x000fea0003800200 */
.L_x_44640:
        /* <DEDUP_REMOVED lines=29> */
.L_x_44639:
[----:B------:R-:W-:Y:S05]  /*ae90*/  BSYNC.RECONVERGENT B3 ;  /* 0x0000000000037941 */ /* 0x000fea0003800200 */
.L_x_44637:
        /* <DEDUP_REMOVED lines=22> */
.L_x_44643:
[----:B------:R-:W-:Y:S05]  /*b000*/  BSYNC.RECONVERGENT B3 ;  /* 0x0000000000037941 */ /* 0x000fea0003800200 */
.L_x_44642:
        /* <DEDUP_REMOVED lines=84> */
.L_x_44645:
[----:B------:R-:W-:Y:S02]  /*b550*/  FSEL R2, RZ, 3.37028055040000000000e+12, P0 ;  /* 0x54442d18ff027808 */ /* 0x000fe40000000000 */
[----:B------:R-:W-:-:S07]  /*b560*/  FSEL R3, RZ, 2.1426990032196044922, P0 ;  /* 0x400921fbff037808 */ /* 0x000fce0000000000 */
.L_x_44646:
[----:B------:R-:W-:Y:S05]  /*b570*/  BSYNC.RECONVERGENT B0 ;  /* 0x0000000000007941 */ /* 0x000fea0003800200 */
.L_x_44644:
[----:B------:R-:W-:Y:S01]  /*b580*/  DADD R12, |R12|, |R14| ;  /* 0x000000000c0c7229 */ /* 0x000fe2000000060e */
[----:B------:R-:W-:Y:S01]  /*b590*/  LOP3.LUT R15, R3, 0x80000000, R15, 0xb8, !PT ;  /* 0x80000000030f7812 */ /* 0x000fe200078eb80f */
[----:B------:R-:W-:-:S06]  /*b5a0*/  DMUL R8, R8, 0.5 ;  /* 0x3fe0000008087828 */ /* 0x000fcc0000000000 */
[----:B------:R-:W-:-:S06]  /*b5b0*/  DSETP.NAN.AND P0, PT, R12, R12, PT ;  /* 0x0000000c0c00722a */ /* 0x000fcc0003f08000 */
[----:B------:R-:W-:Y:S02]  /*b5c0*/  FSEL R2, R12, R2, P0 ;  /* 0x000000020c027208 */ /* 0x000fe40000000000 */
[----:B------:R-:W-:Y:S01]  /*b5d0*/  FSEL R3, R13, R15, P0 ;  /* 0x0000000f0d037208 */ /* 0x000fe20000000000 */
[----:B------:R-:W-:Y:S06]  /*b5e0*/  BRA `(.L_x_44647) ;  /* 0x0000006400a07947 */ /* 0x000fec0003800000 */
.L_x_44636:
        /* <DEDUP_REMOVED lines=9> */
[----:B------:R-:W-:Y:S01]  /*b680*/  IMAD.MOV.U32 R45, RZ, RZ, R5 ;  /* 0x000000ffff2d7224 */ /* 0x000fe200078e0005 */
[----:B------:R-:W-:Y:S01]  /*b690*/  BSSY.RECONVERGENT B0, `(.L_x_44649) ;  /* 0x000005b000007945 */ /* 0x000fe20003800200 */
[----:B------:R-:W-:Y:S01]  /*b6a0*/  IMAD.MOV.U32 R44, RZ, RZ, R4 ;  /* 0x000000ffff2c7224 */ /* 0x000fe200078e0004 */
[----:B------:R-:W-:-:S09]  /*b6b0*/  FSETP.GEU.AND P5, PT, |R11|, 6.5827683646048100446e-37, PT ;  /* 0x036000000b00780b */ /* 0x000fd20003fae200 */
[----:B------:R-:W-:Y:S02]  /*b6c0*/  @!P0 DMUL R4, R4, 1.80143985094819840000e+16 ;  /* 0x4350000004048828 */ /* 0x000fe40000000000 */
[----:B0-----:R-:W-:-:S08]  /*b6d0*/  DFMA R6, -R40, R2, 1 ;  /* 0x3ff000002806742b */ /* 0x001fd00000000102 */
[----:B------:R-:W-:Y:S01]  /*b6e0*/  DFMA R6, R6, R6, R6 ;  /* 0x000000060606722b */ /* 0x000fe20000000006 */
[----:B------:R-:W-:Y:S02]  /*b6f0*/  @!P0 IMAD.MOV.U32 R45, RZ, RZ, R5 ;  /* 0x000000ffff2d8224 */ /* 0x000fe400078e0005 */
[----:B------:R-:W-:Y:S02]  /*b700*/  @!P0 IMAD.MOV.U32 R44, RZ, RZ, R4 ;  /* 0x000000ffff2c8224 */ /* 0x000fe400078e0004 */
[----:B------:R-:W-:-:S03]  /*b710*/  VIADD R0, R45, 0xffffffff ;  /* 0xffffffff2d007836 */ /* 0x000fc60000000000 */
[----:B------:R-:W-:Y:S02]  /*b720*/  DFMA R6, R2, R6, R2 ;  /* 0x000000060206722b */ /* 0x000fe40000000002 */
[----:B------:R-:W-:-:S06]  /*b730*/  ISETP.GE.U32.AND P2, PT, R0, 0x7fefffff, PT ;  /* 0x7fefffff0000780c */ /* 0x000fcc0003f46070 */
[----:B------:R-:W-:-:S07]  /*b740*/  DFMA R2, -R40, R6, 1 ;  /* 0x3ff000002802742b */ /* 0x000fce0000000106 */
[----:B------:R-:W-:Y:S01]  /*b750*/  @P2 LOP3.LUT P3, RZ, R5, 0x7fffffff, RZ, 0xc0, !PT ;  /* 0x7fffffff05ff2812 */ /* 0x000fe2000786c0ff */
[----:B------:R-:W-:Y:S01]  /*b760*/  DFMA R2, R6, R2, R6 ;  /* 0x000000020602722b */ /* 0x000fe20000000006 */
[----:B------:R-:W-:Y:S02]  /*b770*/  @P2 IMAD.MOV.U32 R6, RZ, RZ, 0x0 ;  /* 0x00000000ff062424 */ /* 0x000fe400078e00ff */
[----:B------:R-:W-:-:S05]  /*b780*/  @P2 IMAD.MOV.U32 R7, RZ, RZ, 0x7ff00000 ;  /* 0x7ff00000ff072424 */ /* 0x000fca00078e00ff */
[----:B------:R-:W-:Y:S02]  /*b790*/  DMUL R8, R10, R2 ;  /* 0x000000020a087228 */ /* 0x000fe40000000000 */
[----:B------:R-:W-:-:S06]  /*b7a0*/  @P2 DFMA R6, R4, R6, +INF ;  /* 0x7ff000000406242b */ /* 0x000fcc0000000006 */
[----:B------:R-:W-:-:S08]  /*b7b0*/  DFMA R42, -R40, R8, R10 ;  /* 0x00000008282a722b */ /* 0x000fd0000000010a */
[----:B------:R-:W-:Y:S01]  /*b7c0*/  DFMA R2, R2, R42, R8 ;  /* 0x0000002a0202722b */ /* 0x000fe20000000008 */
[----:B------:R-:W-:Y:S02]  /*b7d0*/  @P2 FSEL R8, R6, RZ, P3 ;  /* 0x000000ff06082208 */ /* 0x000fe40001800000 */
[----:B------:R-:W-:-:S07]  /*b7e0*/  @P2 FSEL R9, R7, -QNAN , P3 ;  /* 0xfff0000007092808 */ /* 0x000fce0001800000 */
[----:B------:R-:W-:-:S05]  /*b7f0*/  FFMA R0, RZ, R41, R3 ;  /* 0x00000029ff007223 */ /* 0x000fca0000000003 */
[----:B------:R-:W-:Y:S01]  /*b800*/  FSETP.GT.AND P4, PT, |R0|, 1.469367938527859385e-39, PT ;  /* 0x001000000000780b */ /* 0x000fe20003f84200 */
[----:B------:R-:W-:Y:S02]  /*b810*/  IMAD.MOV.U32 R0, RZ, RZ, -0x3ff ;  /* 0xfffffc01ff007424 */ /* 0x000fe400078e00ff */
        /* <DEDUP_REMOVED lines=66> */
.L_x_44650:
[----:B------:R-:W-:Y:S05]  /*bc40*/  BSYNC.RECONVERGENT B0 ;  /* 0x0000000000007941 */ /* 0x000fea0003800200 */
.L_x_44649:
[----:B------:R-:W-:Y:S04]  /*bc50*/  BSSY.RECONVERGENT B3, `(.L_x_44651) ;  /* 0x0000008000037945 */ /* 0x000fe80003800200 */
[----:B------:R-:W-:Y:S05]  /*bc60*/  @P4 BRA P5, `(.L_x_44652) ;  /* 0x0000000000184947 */ /* 0x000fea0002800000 */
[----:B------:R-:W-:Y:S01]  /*bc70*/  IMAD.MOV.U32 R2, RZ, RZ, R10 ;  /* 0x000000ffff027224 */ /* 0x000fe200078e000a */
[----:B------:R-:W-:Y:S01]  /*bc80*/  MOV R0, 0xbcd0 ;  /* 0x0000bcd000007802 */ /* 0x000fe20000000f00 */
[----:B------:R-:W-:Y:S02]  /*bc90*/  IMAD.MOV.U32 R3, RZ, RZ, R11 ;  /* 0x000000ffff037224 */ /* 0x000fe400078e000b */
[----:B------:R-:W-:Y:S02]  /*bca0*/  IMAD.MOV.U32 R48, RZ, RZ, R40 ;  /* 0x000000ffff307224 */ /* 0x000fe400078e0028 */
[----:B------:R-:W-:-:S07]  /*bcb0*/  IMAD.MOV.U32 R49, RZ, RZ, R41 ;  /* 0x000000ffff317224 */ /* 0x000fce00078e0029 */
[----:B------:R-:W-:Y:S05]  /*bcc0*/  CALL.REL.NOINC `($__internal_87_$__cuda_sm20_div_rn_f64_full) ;  /* 0x000001c400587944 */ /* 0x000fea0003c00000 */
.L_x_44652:
[----:B------:R-:W-:Y:S05]  /*bcd0*/  BSYNC.RECONVERGENT B3 ;  /* 0x0000000000037941 */ /* 0x000fea0003800200 */
.L_x_44651:
        /* <DEDUP_REMOVED lines=84> */
.L_x_44654:
[----:B------:R-:W-:Y:S02]  /*c220*/  FSEL R2, RZ, 3.37028055040000000000e+12, P0 ;  /* 0x54442d18ff027808 */ /* 0x000fe40000000000 */
[----:B------:R-:W-:-:S07]  /*c230*/  FSEL R3, RZ, 2.1426990032196044922, P0 ;  /* 0x400921fbff037808 */ /* 0x000fce0000000000 */
.L_x_44655:
[----:B------:R-:W-:Y:S05]  /*c240*/  BSYNC.RECONVERGENT B0 ;  /* 0x0000000000007941 */ /* 0x000fea0003800200 */
.L_x_44653:
[----:B------:R-:W-:Y:S01]  /*c250*/  DADD R12, |R12|, |R14| ;  /* 0x000000000c0c7229 */ /* 0x000fe2000000060e */
[----:B------:R-:W-:Y:S01]  /*c260*/  LOP3.LUT R15, R3, 0x80000000, R15, 0xb8, !PT ;  /* 0x80000000030f7812 */ /* 0x000fe200078eb80f */
[----:B------:R-:W-:-:S06]  /*c270*/  DMUL R8, R8, 0.5 ;  /* 0x3fe0000008087828 */ /* 0x000fcc0000000000 */
[----:B------:R-:W-:-:S06]  /*c280*/  DSETP.NAN.AND P0, PT, R12, R12, PT ;  /* 0x0000000c0c00722a */ /* 0x000fcc0003f08000 */
[----:B------:R-:W-:Y:S02]  /*c290*/  FSEL R2, R12, R2, P0 ;  /* 0x000000020c027208 */ /* 0x000fe40000000000 */
[----:B------:R-:W-:Y:S01]  /*c2a0*/  FSEL R3, R13, R15, P0 ;  /* 0x0000000f0d037208 */ /* 0x000fe20000000000 */
[----:B------:R-:W-:Y:S06]  /*c2b0*/  BRA `(.L_x_44647) ;  /* 0x00000058006c7947 */ /* 0x000fec0003800000 */
.L_x_44648:
        /* <DEDUP_REMOVED lines=10> */
[----:B------:R-:W-:Y:S02]  /*c360*/  DADD R48, R4, R4 ;  /* 0x0000000004307229 */ /* 0x000fe40000000004 */
[----:B------:R-:W-:Y:S02]  /*c370*/  DMUL R8, R2, R2 ;  /* 0x0000000202087228 */ /* 0x000fe40000000000 */
[----:B------:R-:W-:Y:S01]  /*c380*/  LOP3.LUT R43, R53, 0xfffffff8, RZ, 0xc0, !PT ;  /* 0xfffffff8352b7812 */ /* 0x000fe200078ec0ff */
[----:B------:R-:W-:Y:S01]  /*c390*/  DMUL R2, R4, R4 ;  /* 0x0000000404027228 */ /* 0x000fe20000000000 */
        /* <DEDUP_REMOVED lines=15> */
.L_x_44657:
        /* <DEDUP_REMOVED lines=74> */
.L_x_44656:
        /* <DEDUP_REMOVED lines=99> */
.L_x_44659:
        /* <DEDUP_REMOVED lines=20> */
.L_x_44662:
[----:B------:R-:W-:Y:S05]  /*d0a0*/  BSYNC.RECONVERGENT B4 ;  /* 0x0000000000047941 */ /* 0x000fea0003800200 */
.L_x_44661:
        /* <DEDUP_REMOVED lines=29> */
.L_x_44660:
[----:B------:R-:W-:Y:S05]  /*d280*/  BSYNC.RECONVERGENT B3 ;  /* 0x0000000000037941 */ /* 0x000fea0003800200 */
.L_x_44658:
        /* <DEDUP_REMOVED lines=22> */
.L_x_44664:
[----:B------:R-:W-:Y:S05]  /*d3f0*/  BSYNC.RECONVERGENT B3 ;  /* 0x0000000000037941 */ /* 0x000fea0003800200 */
.L_x_44663:
        /* <DEDUP_REMOVED lines=84> */
.L_x_44666:
[----:B------:R-:W-:Y:S02]  /*d940*/  FSEL R2, RZ, 3.37028055040000000000e+12, P0 ;  /* 0x54442d18ff027808 */ /* 0x000fe40000000000 */
[----:B------:R-:W-:-:S07]  /*d950*/  FSEL R3, RZ, 2.1426990032196044922, P0 ;  /* 0x400921fbff037808 */ /* 0x000fce0000000000 */
.L_x_44667:
[----:B------:R-:W-:Y:S05]  /*d960*/  BSYNC.RECONVERGENT B0 ;  /* 0x0000000000007941 */ /* 0x000fea0003800200 */
.L_x_44665:
[----:B------:R-:W-:Y:S01]  /*d970*/  DADD R12, |R12|, |R14| ;  /* 0x000000000c0c7229 */ /* 0x000fe2000000060e */
[----:B------:R-:W-:Y:S01]  /*d980*/  LOP3.LUT R15, R3, 0x80000000, R15, 0xb8, !PT ;  /* 0x80000000030f7812 */ /* 0x000fe200078eb80f */
[----:B------:R-:W-:-:S06]  /*d990*/  DMUL R8, R8, 0.5 ;  /* 0x3fe0000008087828 */ /* 0x000fcc0000000000 */
[----:B------:R-:W-:-:S06]  /*d9a0*/  DSETP.NAN.AND P0, PT, R12, R12, PT ;  /* 0x0000000c0c00722a */ /* 0x000fcc0003f08000 */
[----:B------:R-:W-:Y:S02]  /*d9b0*/  FSEL R2, R12, R2, P0 ;  /* 0x000000020c027208 */ /* 0x000fe40000000000 */
[----:B------:R-:W-:Y:S01]  /*d9c0*/  FSEL R3, R13, R15, P0 ;  /* 0x0000000f0d037208 */ /* 0x000fe20000000000 */
[----:B------:R-:W-:Y:S06]  /*d9d0*/  BRA `(.L_x_44647) ;  /* 0x0000004000a47947 */ /* 0x000fec0003800000 */
.L_x_44635:
        /* <DEDUP_REMOVED lines=137> */
.L_x_44669:
[----:B------:R-:W-:Y:S05]  /*e270*/  BSYNC.RECONVERGENT B0 ;  /* 0x0000000000007941 */ /* 0x000fea0003800200 */
.L_x_44668:
        /* <DEDUP_REMOVED lines=8> */
.L_x_44671:
[----:B------:R-:W-:Y:S05]  /*e300*/  BSYNC.RECONVERGENT B3 ;  /* 0x0000000000037941 */ /* 0x000fea0003800200 */
.L_x_44670:
        /* <DEDUP_REMOVED lines=84> */
.L_x_44673:
[----:B------:R-:W-:Y:S02]  /*e850*/  FSEL R2, RZ, 3.37028055040000000000e+12, P0 ;  /* 0x54442d18ff027808 */ /* 0x000fe40000000000 */
[----:B------:R-:W-:-:S07]  /*e860*/  FSEL R3, RZ, 2.1426990032196044922, P0 ;  /* 0x400921fbff037808 */ /* 0x000fce0000000000 */
.L_x_44674:
[----:B------:R-:W-:Y:S05]  /*e870*/  BSYNC.RECONVERGENT B0 ;  /* 0x0000000000007941 */ /* 0x000fea0003800200 */
.L_x_44672:
[----:B------:R-:W-:Y:S01]  /*e880*/  DADD R12, |R12|, |R14| ;  /* 0x000000000c0c7229 */ /* 0x000fe2000000060e */
[----:B------:R-:W-:-:S07]  /*e890*/  LOP3.LUT R15, R3, 0x80000000, R15, 0xb8, !PT ;  /* 0x80000000030f7812 */ /* 0x000fce00078eb80f */
[----:B------:R-:W-:-:S06]  /*e8a0*/  DSETP.NAN.AND P0, PT, R12, R12, PT ;  /* 0x0000000c0c00722a */ /* 0x000fcc0003f08000 */
[----:B------:R-:W-:Y:S02]  /*e8b0*/  FSEL R2, R12, R2, P0 ;  /* 0x000000020c027208 */ /* 0x000fe40000000000 */
[----:B------:R-:W-:Y:S01]  /*e8c0*/  FSEL R3, R13, R15, P0 ;  /* 0x0000000f0d037208 */ /* 0x000fe20000000000 */
[----:B------:R-:W-:Y:S06]  /*e8d0*/  BRA `(.L_x_44647) ;  /* 0x0000003000e47947 */ /* 0x000fec0003800000 */
.L_x_44634:
        /* <DEDUP_REMOVED lines=92> */
.L_x_44677:
        /* <DEDUP_REMOVED lines=20> */
.L_x_44680:
[----:B------:R-:W-:Y:S05]  /*efe0*/  BSYNC.RECONVERGENT B4 ;  /* 0x0000000000047941 */ /* 0x000fea0003800200 */
.L_x_44679:
        /* <DEDUP_REMOVED lines=29> */
.L_x_44678:
[----:B------:R-:W-:Y:S05]  /*f1c0*/  BSYNC.RECONVERGENT B3 ;  /* 0x0000000000037941 */ /* 0x000fea0003800200 */
.L_x_44676:
        /* <DEDUP_REMOVED lines=87> */
.L_x_44675:
        /* <DEDUP_REMOVED lines=88> */
.L_x_44633:
        /* <DEDUP_REMOVED lines=25> */
.L_x_44682:
[----:B------:R-:W-:Y:S05]  /*fe50*/  BSYNC.RECONVERGENT B3 ;  /* 0x0000000000037941 */ /* 0x000fea0003800200 */
.L_x_44681:
        /* <DEDUP_REMOVED lines=23> */
.L_x_44684:
[----:B------:R-:W-:Y:S05]  /*ffd0*/  BSYNC.RECONVERGENT B3 ;  /* 0x0000000000037941 */ /* 0x000fea0003800200 */
.L_x_44683:
        /* <DEDUP_REMOVED lines=140> */
.L_x_44686:
[----:B------:R-:W-:Y:S05]  /*108a0*/  BSYNC.RECONVERGENT B0 ;  /* 0x0000000000007941 */ /* 0x000fea0003800200 */
.L_x_44685:
        /* <DEDUP_REMOVED lines=8> */
.L_x_44688:
[----:B------:R-:W-:Y:S05]  /*10930*/  BSYNC.RECONVERGENT B3 ;  /* 0x0000000000037941 */ /* 0x000fea0003800200 */
.L_x_44687:
        /* <DEDUP_REMOVED lines=84> */
.L_x_44690:
[----:B------:R-:W-:Y:S02]  /*10e80*/  FSEL R2, RZ, 3.37028055040000000000e+12, P0 ;  /* 0x54442d18ff027808 */ /* 0x000fe40000000000 */
[----:B------:R-:W-:-:S07]  /*10e90*/  FSEL R3, RZ, 2.1426990032196044922, P0 ;  /* 0x400921fbff037808 */ /* 0x000fce0000000000 */
.L_x_44691:
[----:B------:R-:W-:Y:S05]  /*10ea0*/  BSYNC.RECONVERGENT B0 ;  /* 0x0000000000007941 */ /* 0x000fea0003800200 */
.L_x_44689:
[----:B------:R-:W-:Y:S01]  /*10eb0*/  DADD R12, |R12|, |R14| ;  /* 0x000000000c0c7229 */ /* 0x000fe2000000060e */
[----:B------:R-:W-:Y:S01]  /*10ec0*/  LOP3.LUT R15, R3, 0x80000000, R15, 0xb8, !PT ;  /* 0x80000000030f7812 */ /* 0x000fe200078eb80f */
[----:B------:R-:W-:-:S06]  /*10ed0*/  DADD R8, R8, 1 ;  /* 0x3ff0000008087429 */ /* 0x000fcc0000000000 */
[----:B------:R-:W-:-:S06]  /*10ee0*/  DSETP.NAN.AND P0, PT, R12, R12, PT ;  /* 0x0000000c0c00722a */ /* 0x000fcc0003f08000 */
[----:B------:R-:W-:Y:S02]  /*10ef0*/  FSEL R2, R12, R2, P0 ;  /* 0x000000020c027208 */ /* 0x000fe40000000000 */
[----:B------:R-:W-:Y:S01]  /*10f00*/  FSEL R3, R13, R15, P0 ;  /* 0x0000000f0d037208 */ /* 0x000fe20000000000 */
[----:B------:R-:W-:Y:S06]  /*10f10*/  BRA `(.L_x_44647) ;  /* 0x0000000c00547947 */ /* 0x000fec0003800000 */
.L_x_44632:
        /* <DEDUP_REMOVED lines=111> */
.L_x_44693:
[----:B------:R-:W-:Y:S05]  /*11610*/  BSYNC.RECONVERGENT B0 ;  /* 0x0000000000007941 */ /* 0x000fea0003800200 */
.L_x_44692:
        /* <DEDUP_REMOVED lines=8> */
.L_x_44695:
[----:B------:R-:W-:Y:S05]  /*116a0*/  BSYNC.RECONVERGENT B3 ;  /* 0x0000000000037941 */ /* 0x000fea0003800200 */
.L_x_44694:
        /* <DEDUP_REMOVED lines=84> */
.L_x_44697:
[----:B------:R-:W-:Y:S02]  /*11bf0*/  FSEL R2, RZ, 3.37028055040000000000e+12, P0 ;  /* 0x54442d18ff027808 */ /* 0x000fe40000000000 */
[----:B------:R-:W-:-:S07]  /*11c00*/  FSEL R3, RZ, 2.1426990032196044922, P0 ;  /* 0x400921fbff037808 */ /* 0x000fce0000000000 */
.L_x_44698:
[----:B------:R-:W-:Y:S05]  /*11c10*/  BSYNC.RECONVERGENT B0 ;  /* 0x0000000000007941 */ /* 0x000fea0003800200 */
.L_x_44696:
[----:B------:R-:W-:Y:S01]  /*11c20*/  DADD R12, |R12|, |R14| ;  /* 0x000000000c0c7229 */ /* 0x000fe2000000060e */
[----:B------:R-:W-:-:S07]  /*11c30*/  LOP3.LUT R15, R3, 0x80000000, R15, 0xb8, !PT ;  /* 0x80000000030f7812 */ /* 0x000fce00078eb80f */
[----:B------:R-:W-:-:S06]  /*11c40*/  DSETP.NAN.AND P0, PT, R12, R12, PT ;  /* 0x0000000c0c00722a */ /* 0x000fcc0003f08000 */
[----:B------:R-:W-:Y:S02]  /*11c50*/  FSEL R2, R12, R2, P0 ;  /* 0x000000020c027208 */ /* 0x000fe40000000000 */
[----:B------:R-:W-:-:S07]  /*11c60*/  FSEL R3, R13, R15, P0 ;  /* 0x0000000f0d037208 */ /* 0x000fce0000000000 */
.L_x_44647:
[----:B------:R-:W-:Y:S05]  /*11c70*/  BSYNC.RECONVERGENT B2 ;  /* 0x0000000000027941 */ /* 0x000fea0003800200 */
.L_x_44631:
        /* <DEDUP_REMOVED lines=74> */
.L_x_44704:
[----:B------:R-:W-:Y:S05]  /*12120*/  BSYNC.RECONVERGENT B0 ;  /* 0x0000000000007941 */ /* 0x000fea0003800200 */
.L_x_44703:
        /* <DEDUP_REMOVED lines=25> */
.L_x_44708:
[----:B------:R-:W-:Y:S05]  /*122c0*/  BSYNC.RECONVERGENT B4 ;  /* 0x0000000000047941 */ /* 0x000fea0003800200 */
.L_x_44707:
[----:B------:R-:W-:Y:S01]  /*122d0*/  VIADD R0, R4, 0x1 ;  /* 0x0000000104007836 */ /* 0x000fe20000000000 */
[----:B------:R-:W-:Y:S06]  /*122e0*/  BRA `(.L_x_44709) ;  /* 0x0000000000087947 */ /* 0x000fec0003800000 */
.L_x_44706:
[----:B------:R-:W-:Y:S01]  /*122f0*/  DMUL R2, RZ, R42 ;  /* 0x0000002aff027228 */ /* 0x000fe20000000000 */
[----:B------:R-:W-:-:S10]  /*12300*/  IMAD.MOV.U32 R0, RZ, RZ, 0x1 ;  /* 0x00000001ff007424 */ /* 0x000fd400078e00ff */
.L_x_44709:
[----:B------:R-:W-:Y:S05]  /*12310*/  BSYNC.RECONVERGENT B3 ;  /* 0x0000000000037941 */ /* 0x000fea0003800200 */
.L_x_44705:
        /* <DEDUP_REMOVED lines=54> */
[----:B------:R-:W-:Y:S01]  /*12680*/  IMAD.MOV.U32 R3, RZ, RZ, R7 ;  /* 0x000000ffff037224 */ /* 0x000fe200078e0007 */
[----:B------:R-:W-:Y:S06]  /*12690*/  BRA `(.L_x_44712) ;  /* 0x0000000000087947 */ /* 0x000fec0003800000 */
.L_x_44711:
[----:B------:R-:W-:Y:S01]  /*126a0*/  DMUL R2, RZ, R42 ;  /* 0x0000002aff027228 */ /* 0x000fe20000000000 */
[----:B------:R-:W-:-:S10]  /*126b0*/  IMAD.MOV.U32 R0, RZ, RZ, RZ ;  /* 0x000000ffff007224 */ /* 0x000fd400078e00ff */
.L_x_44712:
[----:B------:R-:W-:Y:S05]  /*126c0*/  BSYNC.RECONVERGENT B3 ;  /* 0x0000000000037941 */ /* 0x000fea0003800200 */
.L_x_44710:
        /* <DEDUP_REMOVED lines=32> */
.L_x_44702:
        /* <DEDUP_REMOVED lines=61> */
.L_x_44714:
[----:B------:R-:W-:Y:S05]  /*12ca0*/  BSYNC.RECONVERGENT B0 ;  /* 0x0000000000007941 */ /* 0x000fea0003800200 */
.L_x_44713:
        /* <DEDUP_REMOVED lines=38> */
.L_x_44718:
[----:B------:R-:W-:Y:S05]  /*12f10*/  BSYNC.RECONVERGENT B4 ;  /* 0x0000000000047941 */ /* 0x000fea0003800200 */
.L_x_44717:
[----:B------:R-:W-:Y:S01]  /*12f20*/  VIADD R0, R4, 0x1 ;  /* 0x0000000104007836 */ /* 0x000fe20000000000 */
[----:B------:R-:W-:Y:S06]  /*12f30*/  BRA `(.L_x_44719) ;  /* 0x0000000000087947 */ /* 0x000fec0003800000 */
.L_x_44716:
[----:B------:R-:W-:Y:S01]  /*12f40*/  DMUL R2, RZ, R42 ;  /* 0x0000002aff027228 */ /* 0x000fe20000000000 */
[----:B------:R-:W-:-:S10]  /*12f50*/  IMAD.MOV.U32 R0, RZ, RZ, 0x1 ;  /* 0x00000001ff007424 */ /* 0x000fd400078e00ff */
.L_x_44719:
[----:B------:R-:W-:Y:S05]  /*12f60*/  BSYNC.RECONVERGENT B3 ;  /* 0x0000000000037941 */ /* 0x000fea0003800200 */
.L_x_44715:
        /* <DEDUP_REMOVED lines=58> */
.L_x_44721:
[----:B------:R-:W-:Y:S01]  /*13310*/  DMUL R2, RZ, R42 ;  /* 0x0000002aff027228 */ /* 0x000fe20000000000 */
[----:B------:R-:W-:-:S10]  /*13320*/  IMAD.MOV.U32 R0, RZ, RZ, RZ ;  /* 0x000000ffff007224 */ /* 0x000fd400078e00ff */
.L_x_44722:
[----:B------:R-:W-:Y:S05]  /*13330*/  BSYNC.RECONVERGENT B3 ;  /* 0x0000000000037941 */ /* 0x000fea0003800200 */
.L_x_44720:
        /* <DEDUP_REMOVED lines=35> */
.L_x_44701:
        /* <DEDUP_REMOVED lines=10> */
.L_x_44723:
[----:B------:R-:W-:-:S10]  /*13610*/  DADD R42, R42, -R42 ;  /* 0x000000002a2a7229 */ /* 0x000fd4000000082a */
[----:B------:R-:W-:Y:S02]  /*13620*/  IMAD.MOV.U32 R40, RZ, RZ, R42 ;  /* 0x000000ffff287224 */ /* 0x000fe400078e002a */
[----:B------:R-:W-:Y:S01]  /*13630*/  IMAD.MOV.U32 R41, RZ, RZ, R43 ;  /* 0x000000ffff297224 */ /* 0x000fe200078e002b */
[----:B------:R-:W-:Y:S06]  /*13640*/  BRA `(.L_x_44630) ;  /* 0x0000000800c87947 */ /* 0x000fec0003800000 */
.L_x_44700:
        /* <DEDUP_REMOVED lines=26> */
.L_x_44727:
[----:B------:R-:W-:Y:S05]  /*137f0*/  BSYNC.RECONVERGENT B4 ;  /* 0x0000000000047941 */ /* 0x000fea0003800200 */
.L_x_44726:
[----:B------:R-:W-:Y:S01]  /*13800*/  VIADD R0, R4, 0x1 ;  /* 0x0000000104007836 */ /* 0x000fe20000000000 */
[----:B------:R-:W-:Y:S06]  /*13810*/  BRA `(.L_x_44728) ;  /* 0x0000000000087947 */ /* 0x000fec0003800000 */
.L_x_44725:
[----:B------:R-:W-:Y:S01]  /*13820*/  DMUL R2, RZ, R42 ;  /* 0x0000002aff027228 */ /* 0x000fe20000000000 */
[----:B------:R-:W-:-:S10]  /*13830*/  IMAD.MOV.U32 R0, RZ, RZ, 0x1 ;  /* 0x00000001ff007424 */ /* 0x000fd400078e00ff */
.L_x_44728:
[----:B------:R-:W-:Y:S05]  /*13840*/  BSYNC.RECONVERGENT B3 ;  /* 0x0000000000037941 */ /* 0x000fea0003800200 */
.L_x_44724:
        /* <DEDUP_REMOVED lines=56> */
.L_x_44730:
[----:B------:R-:W-:Y:S01]  /*13bd0*/  DMUL R2, RZ, R42 ;  /* 0x0000002aff027228 */ /* 0x000fe20000000000 */
[----:B------:R-:W-:-:S10]  /*13be0*/  IMAD.MOV.U32 R0, RZ, RZ, RZ ;  /* 0x000000ffff007224 */ /* 0x000fd400078e00ff */
.L_x_44731:
[----:B------:R-:W-:Y:S05]  /*13bf0*/  BSYNC.RECONVERGENT B3 ;  /* 0x0000000000037941 */ /* 0x000fea0003800200 */
.L_x_44729:
        /* <DEDUP_REMOVED lines=30> */
.L_x_44699:
        /* <DEDUP_REMOVED lines=57> */
.L_x_44630:
[----:B------:R-:W-:Y:S05]  /*14170*/  BSYNC.RECONVERGENT B1 ;  /* 0x0000000000017941 */ /* 0x000fea0003800200 */
.L_x_44629:
        /* <DEDUP_REMOVED lines=139> */
.L_x_44741:
        /* <DEDUP_REMOVED lines=20> */
.L_x_44744:
[----:B------:R-:W-:Y:S05]  /*14b70*/  BSYNC.RECONVERGENT B4 ;  /* 0x0000000000047941 */ /* 0x000fea0003800200 */
.L_x_44743:
        /* <DEDUP_REMOVED lines=29> */
.L_x_44742:
[----:B------:R-:W-:Y:S05]  /*14d50*/  BSYNC.RECONVERGENT B3 ;  /* 0x0000000000037941 */ /* 0x000fea0003800200 */
.L_x_44740:
        /* <DEDUP_REMOVED lines=22> */
.L_x_44746:
[----:B------:R-:W-:Y:S05]  /*14ec0*/  BSYNC.RECONVERGENT B3 ;  /* 0x0000000000037941 */ /* 0x000fea0003800200 */
.L_x_44745:
        /* <DEDUP_REMOVED lines=84> */
.L_x_44748:
[----:B------:R-:W-:Y:S02]  /*15410*/  FSEL R2, RZ, 3.37028055040000000000e+12, P0 ;  /* 0x54442d18ff027808 */ /* 0x000fe40000000000 */
[----:B------:R-:W-:-:S07]  /*15420*/  FSEL R3, RZ, 2.1426990032196044922, P0 ;  /* 0x400921fbff037808 */ /* 0x000fce0000000000 */
.L_x_44749:
[----:B------:R-:W-:Y:S05]  /*15430*/  BSYNC.RECONVERGENT B0 ;  /* 0x0000000000007941 */ /* 0x000fea0003800200 */
.L_x_44747:
[----:B------:R-:W-:Y:S01]  /*15440*/  DADD R20, |R20|, |R22| ;  /* 0x0000000014147229 */ /* 0x000fe20000000616 */
[----:B------:R-:W-:Y:S01]  /*15450*/  LOP3.LUT R23, R3, 0x80000000, R23, 0xb8, !PT ;  /* 0x8000000003177812 */ /* 0x000fe200078eb817 */
[----:B------:R-:W-:-:S06]  /*15460*/  DMUL R8, R8, 0.5 ;  /* 0x3fe0000008087828 */ /* 0x000fcc0000000000 */
[----:B------:R-:W-:-:S06]  /*15470*/  DSETP.NAN.AND P0, PT, R20, R20, PT ;  /* 0x000000141400722a */ /* 0x000fcc0003f08000 */
[----:B------:R-:W-:Y:S02]  /*15480*/  FSEL R2, R20, R2, P0 ;  /* 0x0000000214027208 */ /* 0x000fe40000000000 */
[----:B------:R-:W-:Y:S01]  /*15490*/  FSEL R3, R21, R23, P0 ;  /* 0x0000001715037208 */ /* 0x000fe20000000000 */
[----:B------:R-:W-:Y:S06]  /*154a0*/  BRA `(.L_x_44750) ;  /* 0x0000006400bc7947 */ /* 0x000fec0003800000 */
.L_x_44739:
        /* <DEDUP_REMOVED lines=103> */
.L_x_44753:
[----:B------:R-:W-:Y:S05]  /*15b20*/  BSYNC.RECONVERGENT B0 ;  /* 0x0000000000007941 */ /* 0x000fea0003800200 */
.L_x_44752:
        /* <DEDUP_REMOVED lines=8> */
.L_x_44755:
[----:B------:R-:W-:Y:S05]  /*15bb0*/  BSYNC.RECONVERGENT B3 ;  /* 0x0000000000037941 */ /* 0x000fea0003800200 */
.L_x_44754:
        /* <DEDUP_REMOVED lines=84> */
.L_x_44757:
[----:B------:R-:W-:Y:S02]  /*16100*/  FSEL R2, RZ, 3.37028055040000000000e+12, P0 ;  /* 0x54442d18ff027808 */ /* 0x000fe40000000000 */
[----:B------:R-:W-:-:S07]  /*16110*/  FSEL R3, RZ, 2.1426990032196044922, P0 ;  /* 0x400921fbff037808 */ /* 0x000fce0000000000 */
.L_x_44758:
[----:B------:R-:W-:Y:S05]  /*16120*/  BSYNC.RECONVERGENT B0 ;  /* 0x0000000000007941 */ /* 0x000fea0003800200 */
.L_x_44756:
[----:B------:R-:W-:Y:S01]  /*16130*/  DADD R20, |R20|, |R22| ;  /* 0x0000000014147229 */ /* 0x000fe20000000616 */
[----:B------:R-:W-:Y:S01]  /*16140*/  LOP3.LUT R23, R3, 0x80000000, R23, 0xb8, !PT ;  /* 0x8000000003177812 */ /* 0x000fe200078eb817 */
[----:B------:R-:W-:-:S06]  /*16150*/  DMUL R8, R8, 0.5 ;  /* 0x3fe0000008087828 */ /* 0x000fcc0000000000 */
[----:B------:R-:W-:-:S06]  /*16160*/  DSETP.NAN.AND P0, PT, R20, R20, PT ;  /* 0x000000141400722a */ /* 0x000fcc0003f08000 */
[----:B------:R-:W-:Y:S02]  /*16170*/  FSEL R2, R20, R2, P0 ;  /* 0x0000000214027208 */ /* 0x000fe40000000000 */
[----:B------:R-:W-:Y:S01]  /*16180*/  FSEL R3, R21, R23, P0 ;  /* 0x0000001715037208 */ /* 0x000fe20000000000 */
[----:B------:R-:W-:Y:S06]  /*16190*/  BRA `(.L_x_44750) ;  /* 0x0000005800807947 */ /* 0x000fec0003800000 */
.L_x_44751:
        /* <DEDUP_REMOVED lines=11> */
[C---:B------:R-:W-:Y:S02]  /*16250*/  DADD R54, R14.reuse, R14 ;  /* 0x000000000e367229 */ /* 0x040fe4000000000e */
[----:B------:R-:W-:Y:S01]  /*16260*/  LOP3.LUT R53, R17, 0xfffffff8, RZ, 0xc0, !PT ;  /* 0xfffffff811357812 */ /* 0x000fe200078ec0ff */
[----:B------:R-:W-:Y:S01]  /*16270*/  DMUL R60, R14, R14 ;  /* 0x0000000e0e3c7228 */ /* 0x000fe20000000000 */
[----:B------:R-:W-:-:S04]  /*16280*/  LOP3.LUT R9, R7, 0xfffffff8, RZ, 0xc0, !PT ;  /* 0xfffffff807097812 */ /* 0x000fc800078ec0ff */
[----:B------:R-:W-:Y:S02]  /*16290*/  DADD R48, R16, -R52 ;  /* 0x0000000010307229 */ /* 0x000fe40000000834 */
[----:B------:R-:W-:Y:S02]  /*162a0*/  DADD R6, R6, -R8 ;  /* 0x0000000006067229 */ /* 0x000fe40000000808 */
[C---:B------:R-:W-:Y:S02]  /*162b0*/  DMUL R2, R8.reuse, R18 ;  /* 0x0000001208027228 */ /* 0x040fe40000000000 */
[----:B------:R-:W-:Y:S02]  /*162c0*/  DMUL R16, R8, R8 ;  /* 0x0000000808107228 */ /* 0x000fe40000000000 */
[----:B------:R-:W-:Y:S02]  /*162d0*/  DADD R44, R52, R52 ;  /* 0x00000000342c7229 */ /* 0x000fe40000000034 */
[----:B------:R-:W-:-:S02]  /*162e0*/  DADD R8, R8, R8 ;  /* 0x0000000008087229 */ /* 0x000fc40000000008 */
[----:B------:R-:W-:Y:S02]  /*162f0*/  DMUL R58, R52, R54 ;  /* 0x00000036343a7228 */ /* 0x000fe40000000000 */
[----:B------:R-:W-:Y:S02]  /*16300*/  DMUL R14, R6, R18 ;  /* 0x00000012060e7228 */ /* 0x000fe40000000000 */
[C---:B------:R-:W-:Y:S02]  /*16310*/  DMUL R54, R48.reuse, R54 ;  /* 0x0000003630367228 */ /* 0x040fe40000000000 */
[----:B------:R-:W-:Y:S02]  /*16320*/  DMUL R44, R48, R44 ;  /* 0x0000002c302c7228 */ /* 0x000fe40000000000 */
[----:B------:R-:W-:Y:S02]  /*16330*/  DMUL R52, R52, R52 ;  /* 0x0000003434347228 */ /* 0x000fe40000000000 */
[----:B------:R-:W-:-:S02]  /*16340*/  DMUL R56, R6, R8 ;  /* 0x0000000806387228 */ /* 0x000fc40000000000 */
[----:B------:R-:W-:Y:S02]  /*16350*/  DMUL R18, R6, R6 ;  /* 0x0000000606127228 */ /* 0x000fe40000000000 */
[----:B------:R-:W-:-:S11]  /*16360*/  DMUL R48, R48, R48 ;  /* 0x0000003030307228 */ /* 0x000fd60000000000 */
.L_x_44760:
        /* <DEDUP_REMOVED lines=80> */
.L_x_44759:
        /* <DEDUP_REMOVED lines=99> */
.L_x_44762:
        /* <DEDUP_REMOVED lines=20> */
.L_x_44765:
[----:B------:R-:W-:Y:S05]  /*16fe0*/  BSYNC.RECONVERGENT B4 ;  /* 0x0000000000047941 */ /* 0x000fea0003800200 */
.L_x_44764:
        /* <DEDUP_REMOVED lines=29> */
.L_x_44763:
[----:B------:R-:W-:Y:S05]  /*171c0*/  BSYNC.RECONVERGENT B3 ;  /* 0x0000000000037941 */ /* 0x000fea0003800200 */
.L_x_44761:
        /* <DEDUP_REMOVED lines=22> */
.L_x_44767:
[----:B------:R-:W-:Y:S05]  /*17330*/  BSYNC.RECONVERGENT B3 ;  /* 0x0000000000037941 */ /* 0x000fea0003800200 */
.L_x_44766:
        /* <DEDUP_REMOVED lines=84> */
.L_x_44769:
[----:B------:R-:W-:Y:S02]  /*17880*/  FSEL R2, RZ, 3.37028055040000000000e+12, P0 ;  /* 0x54442d18ff027808 */ /* 0x000fe40000000000 */
[----:B------:R-:W-:-:S07]  /*17890*/  FSEL R3, RZ, 2.1426990032196044922, P0 ;  /* 0x400921fbff037808 */ /* 0x000fce0000000000 */
.L_x_44770:
[----:B------:R-:W-:Y:S05]  /*178a0*/  BSYNC.RECONVERGENT B0 ;  /* 0x0000000000007941 */ /* 0x000fea0003800200 */
.L_x_44768:
[----:B------:R-:W-:Y:S01]  /*178b0*/  DADD R20, |R20|, |R22| ;  /* 0x0000000014147229 */ /* 0x000fe20000000616 */
[----:B------:R-:W-:Y:S01]  /*178c0*/  LOP3.LUT R23, R3, 0x80000000, R23, 0xb8, !PT ;  /* 0x8000000003177812 */ /* 0x000fe200078eb817 */
[----:B------:R-:W-:-:S06]  /*178d0*/  DMUL R8, R8, 0.5 ;  /* 0x3fe0000008087828 */ /* 0x000fcc0000000000 */
[----:B------:R-:W-:-:S06]  /*178e0*/  DSETP.NAN.AND P0, PT, R20, R20, PT ;  /* 0x000000141400722a */ /* 0x000fcc0003f08000 */
[----:B------:R-:W-:Y:S02]  /*178f0*/  FSEL R2, R20, R2, P0 ;  /* 0x0000000214027208 */ /* 0x000fe40000000000 */
[----:B------:R-:W-:Y:S01]  /*17900*/  FSEL R3, R21, R23, P0 ;  /* 0x0000001715037208 */ /* 0x000fe20000000000 */
[----:B------:R-:W-:Y:S06]  /*17910*/  BRA `(.L_x_44750) ;  /* 0x0000004000a07947 */ /* 0x000fec0003800000 */
.L_x_44738:
        /* <DEDUP_REMOVED lines=41> */
[----:B------:R-:W-:Y:S01]  /*17bb0*/  DFMA R14, R18, R14, R8 ;  /* 0x0000000e120e722b */ /* 0x000fe20000000008 */
[----:B------:R-:W-:Y:S01]  /*17bc0*/  LOP3.LUT R9, R0, 0x100000, RZ, 0xfc, !PT ;  /* 0x0010000000097812 */ /* 0x000fe200078efcff */
[----:B------:R-:W-:-:S06]  /*17bd0*/  DFMA R44, R44, R6, R44 ;  /* 0x000000062c2c722b */ /* 0x000fcc000000002c */
[----:B------:R-:W-:-:S08]  /*17be0*/  DMUL R14, R16, R14 ;  /* 0x0000000e100e7228 */ /* 0x000fd00000000000 */
        /* <DEDUP_REMOVED lines=91> */
.L_x_44772:
[----:B------:R-:W-:Y:S05]  /*181a0*/  BSYNC.RECONVERGENT B0 ;  /* 0x0000000000007941 */ /* 0x000fea0003800200 */
.L_x_44771:
        /* <DEDUP_REMOVED lines=8> */
.L_x_44774:
[----:B------:R-:W-:Y:S05]  /*18230*/  BSYNC.RECONVERGENT B3 ;  /* 0x0000000000037941 */ /* 0x000fea0003800200 */
.L_x_44773:
        /* <DEDUP_REMOVED lines=84> */
.L_x_44776:
[----:B------:R-:W-:Y:S02]  /*18780*/  FSEL R2, RZ, 3.37028055040000000000e+12, P0 ;  /* 0x54442d18ff027808 */ /* 0x000fe40000000000 */
[----:B------:R-:W-:-:S07]  /*18790*/  FSEL R3, RZ, 2.1426990032196044922, P0 ;  /* 0x400921fbff037808 */ /* 0x000fce0000000000 */
.L_x_44777:
[----:B------:R-:W-:Y:S05]  /*187a0*/  BSYNC.RECONVERGENT B0 ;  /* 0x0000000000007941 */ /* 0x000fea0003800200 */
.L_x_44775:
[----:B------:R-:W-:Y:S01]  /*187b0*/  DADD R20, |R20|, |R22| ;  /* 0x0000000014147229 */ /* 0x000fe20000000616 */
[----:B------:R-:W-:-:S07]  /*187c0*/  LOP3.LUT R23, R3, 0x80000000, R23, 0xb8, !PT ;  /* 0x8000000003177812 */ /* 0x000fce00078eb817 */
[----:B------:R-:W-:-:S06]  /*187d0*/  DSETP.NAN.AND P0, PT, R20, R20, PT ;  /* 0x000000141400722a */ /* 0x000fcc0003f08000 */
[----:B------:R-:W-:Y:S02]  /*187e0*/  FSEL R2, R20, R2, P0 ;  /* 0x0000000214027208 */ /* 0x000fe40000000000 */
[----:B------:R-:W-:Y:S01]  /*187f0*/  FSEL R3, R21, R23, P0 ;  /* 0x0000001715037208 */ /* 0x000fe20000000000 */
[----:B------:R-:W-:Y:S06]  /*18800*/  BRA `(.L_x_44750) ;  /* 0x0000003000e47947 */ /* 0x000fec0003800000 */
.L_x_44737:
        /* <DEDUP_REMOVED lines=92> */
.L_x_44780:
        /* <DEDUP_REMOVED lines=20> */
.L_x_44783:
[----:B------:R-:W-:Y:S05]  /*18f10*/  BSYNC.RECONVERGENT B4 ;  /* 0x0000000000047941 */ /* 0x000fea0003800200 */
.L_x_44782:
        /* <DEDUP_REMOVED lines=29> */
.L_x_44781:
[----:B------:R-:W-:Y:S05]  /*190f0*/  BSYNC.RECONVERGENT B3 ;  /* 0x0000000000037941 */ /* 0x000fea0003800200 */
.L_x_44779:
        /* <DEDUP_REMOVED lines=87> */
.L_x_44778:
        /* <DEDUP_REMOVED lines=88> */
.L_x_44736:
        /* <DEDUP_REMOVED lines=25> */
.L_x_44785:
[----:B------:R-:W-:Y:S05]  /*19d80*/  BSYNC.RECONVERGENT B3 ;  /* 0x0000000000037941 */ /* 0x000fea0003800200 */
.L_x_44784:
        /* <DEDUP_REMOVED lines=23> */
.L_x_44787:
[----:B------:R-:W-:Y:S05]  /*19f00*/  BSYNC.RECONVERGENT B3 ;  /* 0x0000000000037941 */ /* 0x000fea0003800200 */
.L_x_44786:
        /* <DEDUP_REMOVED lines=140> */
.L_x_44789:
[----:B------:R-:W-:Y:S05]  /*1a7d0*/  BSYNC.RECONVERGENT B0 ;  /* 0x0000000000007941 */ /* 0x000fea0003800200 */
.L_x_44788:
        /* <DEDUP_REMOVED lines=8> */
.L_x_44791:
[----:B------:R-:W-:Y:S05]  /*1a860*/  BSYNC.RECONVERGENT B3 ;  /* 0x0000000000037941 */ /* 0x000fea0003800200 */
.L_x_44790:
        /* <DEDUP_REMOVED lines=84> */
.L_x_44793:
[----:B------:R-:W-:Y:S02]  /*1adb0*/  FSEL R2, RZ, 3.37028055040000000000e+12, P0 ;  /* 0x54442d18ff027808 */ /* 0x000fe40000000000 */
[----:B------:R-:W-:-:S07]  /*1adc0*/  FSEL R3, RZ, 2.1426990032196044922, P0 ;  /* 0x400921fbff037808 */ /* 0x000fce0000000000 */
.L_x_44794:
[----:B------:R-:W-:Y:S05]  /*1add0*/  BSYNC.RECONVERGENT B0 ;  /* 0x0000000000007941 */ /* 0x000fea0003800200 */
.L_x_44792:
[----:B------:R-:W-:Y:S01]  /*1ade0*/  DADD R20, |R20|, |R22| ;  /* 0x0000000014147229 */ /* 0x000fe20000000616 */
[----:B------:R-:W-:Y:S01]  /*1adf0*/  LOP3.LUT R23, R3, 0x80000000, R23, 0xb8, !PT ;  /* 0x8000000003177812 */ /* 0x000fe200078eb817 */
[----:B------:R-:W-:-:S06]  /*1ae00*/  DADD R8, R8, 1 ;  /* 0x3ff0000008087429 */ /* 0x000fcc0000000000 */
[----:B------:R-:W-:-:S06]  /*1ae10*/  DSETP.NAN.AND P0, PT, R20, R20, PT ;  /* 0x000000141400722a */ /* 0x000fcc0003f08000 */
[----:B------:R-:W-:Y:S02]  /*1ae20*/  FSEL R2, R20, R2, P0 ;  /* 0x0000000214027208 */ /* 0x000fe40000000000 */
[----:B------:R-:W-:Y:S01]  /*1ae30*/  FSEL R3, R21, R23, P0 ;  /* 0x0000001715037208 */ /* 0x000fe20000000000 */
[----:B------:R-:W-:Y:S06]  /*1ae40*/  BRA `(.L_x_44750) ;  /* 0x0000000c00547947 */ /* 0x000fec0003800000 */
.L_x_44735:
        /* <DEDUP_REMOVED lines=28> */
[----:B------:R-:W-:Y:S01]  /*1b010*/  @!P0 DMUL R6, R6, 1.80143985094819840000e+16 ;  /* 0x4350000006068828 */ /* 0x000fe20000000000 */
[----:B------:R-:W-:Y:S01]  /*1b020*/  @!P0 IMAD.MOV.U32 R14, RZ, RZ, -0x435 ;  /* 0xfffffbcbff0e8424 */ /* 0x000fe200078e00ff */
        /* <DEDUP_REMOVED lines=81> */
.L_x_44796:
[----:B------:R-:W-:Y:S05]  /*1b540*/  BSYNC.RECONVERGENT B0 ;  /* 0x0000000000007941 */ /* 0x000fea0003800200 */
.L_x_44795:
        /* <DEDUP_REMOVED lines=8> */
.L_x_44798:
[----:B------:R-:W-:Y:S05]  /*1b5d0*/  BSYNC.RECONVERGENT B3 ;  /* 0x0000000000037941 */ /* 0x000fea0003800200 */
.L_x_44797:
        /* <DEDUP_REMOVED lines=84> */
.L_x_44800:
[----:B------:R-:W-:Y:S02]  /*1bb20*/  FSEL R2, RZ, 3.37028055040000000000e+12, P0 ;  /* 0x54442d18ff027808 */ /* 0x000fe40000000000 */
[----:B------:R-:W-:-:S07]  /*1bb30*/  FSEL R3, RZ, 2.1426990032196044922, P0 ;  /* 0x400921fbff037808 */ /* 0x000fce0000000000 */
.L_x_44801:
[----:B------:R-:W-:Y:S05]  /*1bb40*/  BSYNC.RECONVERGENT B0 ;  /* 0x0000000000007941 */ /* 0x000fea0003800200 */
.L_x_44799:
[----:B------:R-:W-:Y:S01]  /*1bb50*/  DADD R20, |R20|, |R22| ;  /* 0x0000000014147229 */ /* 0x000fe20000000616 */
[----:B------:R-:W-:-:S07]  /*1bb60*/  LOP3.LUT R23, R3, 0x80000000, R23, 0xb8, !PT ;  /* 0x8000000003177812 */ /* 0x000fce00078eb817 */
[----:B------:R-:W-:-:S06]  /*1bb70*/  DSETP.NAN.AND P0, PT, R20, R20, PT ;  /* 0x000000141400722a */ /* 0x000fcc0003f08000 */
[----:B------:R-:W-:Y:S02]  /*1bb80*/  FSEL R2, R20, R2, P0 ;  /* 0x0000000214027208 */ /* 0x000fe40000000000 */
[----:B------:R-:W-:-:S07]  /*1bb90*/  FSEL R3, R21, R23, P0 ;  /* 0x0000001715037208 */ /* 0x000fce0000000000 */
.L_x_44750:
[----:B------:R-:W-:Y:S05]  /*1bba0*/  BSYNC.RECONVERGENT B2 ;  /* 0x0000000000027941 */ /* 0x000fea0003800200 */
.L_x_44734:
        /* <DEDUP_REMOVED lines=74> */
.L_x_44807:
[----:B------:R-:W-:Y:S05]  /*1c050*/  BSYNC.RECONVERGENT B0 ;  /* 0x0000000000007941 */ /* 0x000fea0003800200 */
.L_x_44806:
        /* <DEDUP_REMOVED lines=26> */
.L_x_44811:
[----:B------:R-:W-:Y:S05]  /*1c200*/  BSYNC.RECONVERGENT B4 ;  /* 0x0000000000047941 */ /* 0x000fea0003800200 */
.L_x_44810:
[----:B------:R-:W-:Y:S01]  /*1c210*/  VIADD R0, R2, 0x1 ;  /* 0x0000000102007836 */ /* 0x000fe20000000000 */
[----:B------:R-:W-:Y:S06]  /*1c220*/  BRA `(.L_x_44812) ;  /* 0x0000000000087947 */ /* 0x000fec0003800000 */
.L_x_44809:
[----:B------:R-:W-:Y:S01]  /*1c230*/  DMUL R12, RZ, R14 ;  /* 0x0000000eff0c7228 */ /* 0x000fe20000000000 */
[----:B------:R-:W-:-:S10]  /*1c240*/  IMAD.MOV.U32 R0, RZ, RZ, 0x1 ;  /* 0x00000001ff007424 */ /* 0x000fd400078e00ff */
.L_x_44812:
[----:B------:R-:W-:Y:S05]  /*1c250*/  BSYNC.RECONVERGENT B3 ;  /* 0x0000000000037941 */ /* 0x000fea0003800200 */
.L_x_44808:
        /* <DEDUP_REMOVED lines=56> */
.L_x_44814:
[----:B------:R-:W-:Y:S01]  /*1c5e0*/  DMUL R2, RZ, R14 ;  /* 0x0000000eff027228 */ /* 0x000fe20000000000 */
[----:B------:R-:W-:-:S10]  /*1c5f0*/  IMAD.MOV.U32 R0, RZ, RZ, RZ ;  /* 0x000000ffff007224 */ /* 0x000fd400078e00ff */
.L_x_44815:
[----:B------:R-:W-:Y:S05]  /*1c600*/  BSYNC.RECONVERGENT B3 ;  /* 0x0000000000037941 */ /* 0x000fea0003800200 */
.L_x_44813:
        /* <DEDUP_REMOVED lines=32> */
.L_x_44805:
        /* <DEDUP_REMOVED lines=61> */
.L_x_44817:
[----:B------:R-:W-:Y:S05]  /*1cbe0*/  BSYNC.RECONVERGENT B0 ;  /* 0x0000000000007941 */ /* 0x000fea0003800200 */
.L_x_44816:
        /* <DEDUP_REMOVED lines=38> */
.L_x_44821:
[----:B------:R-:W-:Y:S05]  /*1ce50*/  BSYNC.RECONVERGENT B4 ;  /* 0x0000000000047941 */ /* 0x000fea0003800200 */
.L_x_44820:
[----:B------:R-:W-:Y:S01]  /*1ce60*/  VIADD R0, R4, 0x1 ;  /* 0x0000000104007836 */ /* 0x000fe20000000000 */
[----:B------:R-:W-:Y:S06]  /*1ce70*/  BRA `(.L_x_44822) ;  /* 0x0000000000087947 */ /* 0x000fec0003800000 */
.L_x_44819:
[----:B------:R-:W-:Y:S01]  /*1ce80*/  DMUL R2, RZ, R14 ;  /* 0x0000000eff027228 */ /* 0x000fe20000000000 */
[----:B------:R-:W-:-:S10]  /*1ce90*/  IMAD.MOV.U32 R0, RZ, RZ, 0x1 ;  /* 0x00000001ff007424 */ /* 0x000fd400078e00ff */
.L_x_44822:
[----:B------:R-:W-:Y:S05]  /*1cea0*/  BSYNC.RECONVERGENT B3 ;  /* 0x0000000000037941 */ /* 0x000fea0003800200 */
.L_x_44818:
        /* <DEDUP_REMOVED lines=58> */
.L_x_44824:
[----:B------:R-:W-:Y:S01]  /*1d250*/  DMUL R2, RZ, R14 ;  /* 0x0000000eff027228 */ /* 0x000fe20000000000 */
[----:B------:R-:W-:-:S10]  /*1d260*/  IMAD.MOV.U32 R0, RZ, RZ, RZ ;  /* 0x000000ffff007224 */ /* 0x000fd400078e00ff */
.L_x_44825:
[----:B------:R-:W-:Y:S05]  /*1d270*/  BSYNC.RECONVERGENT B3 ;  /* 0x0000000000037941 */ /* 0x000fea0003800200 */
.L_x_44823:
        /* <DEDUP_REMOVED lines=35> */
.L_x_44804:
        /* <DEDUP_REMOVED lines=10> */
.L_x_44826:
[----:B------:R-:W-:-:S10]  /*1d550*/  DADD R14, R14, -R14 ;  /* 0x000000000e0e7229 */ /* 0x000fd4000000080e */
[----:B------:R-:W-:Y:S02]  /*1d560*/  IMAD.MOV.U32 R12, RZ, RZ, R14 ;  /* 0x000000ffff0c7224 */ /* 0x000fe400078e000e */
[----:B------:R-:W-:Y:S01]  /*1d570*/  IMAD.MOV.U32 R13, RZ, RZ, R15 ;  /* 0x000000ffff0d7224 */ /* 0x000fe200078e000f */
[----:B------:R-:W-:Y:S06]  /*1d580*/  BRA `(.L_x_44733) ;  /* 0x0000000800c87947 */ /* 0x000fec0003800000 */
.L_x_44803:
        /* <DEDUP_REMOVED lines=26> */
.L_x_44830:
[----:B------:R-:W-:Y:S05]  /*1d730*/  BSYNC.RECONVERGENT B4 ;  /* 0x0000000000047941 */ /* 0x000fea0003800200 */
.L_x_44829:
[----:B------:R-:W-:Y:S01]  /*1d740*/  VIADD R0, R4, 0x1 ;  /* 0x0000000104007836 */ /* 0x000fe20000000000 */
[----:B------:R-:W-:Y:S06]  /*1d750*/  BRA `(.L_x_44831) ;  /* 0x0000000000087947 */ /* 0x000fec0003800000 */
.L_x_44828:
[----:B------:R-:W-:Y:S01]  /*1d760*/  DMUL R2, RZ, R14 ;  /* 0x0000000eff027228 */ /* 0x000fe20000000000 */
[----:B------:R-:W-:-:S10]  /*1d770*/  IMAD.MOV.U32 R0, RZ, RZ, 0x1 ;  /* 0x00000001ff007424 */ /* 0x000fd400078e00ff */
.L_x_44831:
[----:B------:R-:W-:Y:S05]  /*1d780*/  BSYNC.RECONVERGENT B3 ;  /* 0x0000000000037941 */ /* 0x000fea0003800200 */
.L_x_44827:
        /* <DEDUP_REMOVED lines=56> */
.L_x_44833:
[----:B------:R-:W-:Y:S01]  /*1db10*/  DMUL R2, RZ, R14 ;  /* 0x0000000eff027228 */ /* 0x000fe20000000000 */
[----:B------:R-:W-:-:S10]  /*1db20*/  IMAD.MOV.U32 R0, RZ, RZ, RZ ;  /* 0x000000ffff007224 */ /* 0x000fd400078e00ff */
.L_x_44834:
[----:B------:R-:W-:Y:S05]  /*1db30*/  BSYNC.RECONVERGENT B3 ;  /* 0x0000000000037941 */ /* 0x000fea0003800200 */
.L_x_44832:
        /* <DEDUP_REMOVED lines=30> */
.L_x_44802:
        /* <DEDUP_REMOVED lines=57> */
.L_x_44733:
[----:B------:R-:W-:Y:S05]  /*1e0b0*/  BSYNC.RECONVERGENT B1 ;  /* 0x0000000000017941 */ /* 0x000fea0003800200 */
.L_x_44732:
        /* <DEDUP_REMOVED lines=139> */
.L_x_44844:
        /* <DEDUP_REMOVED lines=20> */
.L_x_44847:
[----:B------:R-:W-:Y:S05]  /*1eab0*/  BSYNC.RECONVERGENT B4 ;  /* 0x0000000000047941 */ /* 0x000fea0003800200 */
.L_x_44846:
        /* <DEDUP_REMOVED lines=29> */
.L_x_44845:
[----:B------:R-:W-:Y:S05]  /*1ec90*/  BSYNC.RECONVERGENT B3 ;  /* 0x0000000000037941 */ /* 0x000fea0003800200 */
.L_x_44843:
        /* <DEDUP_REMOVED lines=22> */
.L_x_44849:
[----:B------:R-:W-:Y:S05]  /*1ee00*/  BSYNC.RECONVERGENT B3 ;  /* 0x0000000000037941 */ /* 0x000fea0003800200 */
.L_x_44848:
        /* <DEDUP_REMOVED lines=84> */
.L_x_44851:
[----:B------:R-:W-:Y:S02]  /*1f350*/  FSEL R2, RZ, 3.37028055040000000000e+12, P0 ;  /* 0x54442d18ff027808 */ /* 0x000fe40000000000 */
[----:B------:R-:W-:-:S07]  /*1f360*/  FSEL R3, RZ, 2.1426990032196044922, P0 ;  /* 0x400921fbff037808 */ /* 0x000fce0000000000 */
.L_x_44852:
[----:B------:R-:W-:Y:S05]  /*1f370*/  BSYNC.RECONVERGENT B0 ;  /* 0x0000000000007941 */ /* 0x000fea0003800200 */
.L_x_44850:
[----:B------:R-:W-:Y:S01]  /*1f380*/  DADD R28, |R28|, |R30| ;  /* 0x000000001c1c7229 */ /* 0x000fe2000000061e */
[----:B------:R-:W-:Y:S01]  /*1f390*/  LOP3.LUT R31, R3, 0x80000000, R31, 0xb8, !PT ;  /* 0x80000000031f7812 */ /* 0x000fe200078eb81f */
[----:B------:R-:W-:-:S06]  /*1f3a0*/  DMUL R8, R8, 0.5 ;  /* 0x3fe0000008087828 */ /* 0x000fcc0000000000 */
[----:B------:R-:W-:-:S06]  /*1f3b0*/  DSETP.NAN.AND P0, PT, R28, R28, PT ;  /* 0x0000001c1c00722a */ /* 0x000fcc0003f08000 */
[----:B------:R-:W-:Y:S02]  /*1f3c0*/  FSEL R2, R28, R2, P0 ;  /* 0x000000021c027208 */ /* 0x000fe40000000000 */
[----:B------:R-:W-:Y:S01]  /*1f3d0*/  FSEL R3, R29, R31, P0 ;  /* 0x0000001f1d037208 */ /* 0x000fe20000000000 */
[----:B------:R-:W-:Y:S06]  /*1f3e0*/  BRA `(.L_x_44853) ;  /* 0x0000006400b47947 */ /* 0x000fec0003800000 */
.L_x_44842:
        /* <DEDUP_REMOVED lines=103> */
.L_x_44856:
[----:B------:R-:W-:Y:S05]  /*1fa60*/  BSYNC.RECONVERGENT B0 ;  /* 0x0000000000007941 */ /* 0x000fea0003800200 */
.L_x_44855:
        /* <DEDUP_REMOVED lines=8> */
.L_x_44858:
[----:B------:R-:W-:Y:S05]  /*1faf0*/  BSYNC.RECONVERGENT B3 ;  /* 0x0000000000037941 */ /* 0x000fea0003800200 */
.L_x_44857:
        /* <DEDUP_REMOVED lines=84> */
.L_x_44860:
[----:B------:R-:W-:Y:S02]  /*20040*/  FSEL R2, RZ, 3.37028055040000000000e+12, P0 ;  /* 0x54442d18ff027808 */ /* 0x000fe40000000000 */
[----:B------:R-:W-:-:S07]  /*20050*/  FSEL R3, RZ, 2.1426990032196044922, P0 ;  /* 0x400921fbff037808 */ /* 0x000fce0000000000 */
.L_x_44861:
[----:B------:R-:W-:Y:S05]  /*20060*/  BSYNC.RECONVERGENT B0 ;  /* 0x0000000000007941 */ /* 0x000fea0003800200 */
.L_x_44859:
[----:B------:R-:W-:Y:S01]  /*20070*/  DADD R28, |R28|, |R30| ;  /* 0x000000001c1c7229 */ /* 0x000fe2000000061e */
[----:B------:R-:W-:Y:S01]  /*20080*/  LOP3.LUT R31, R3, 0x80000000, R31, 0xb8, !PT ;  /* 0x80000000031f7812 */ /* 0x000fe200078eb81f */
[----:B------:R-:W-:-:S06]  /*20090*/  DMUL R8, R8, 0.5 ;  /* 0x3fe0000008087828 */ /* 0x000fcc0000000000 */
[----:B------:R-:W-:-:S06]  /*200a0*/  DSETP.NAN.AND P0, PT, R28, R28, PT ;  /* 0x0000001c1c00722a */ /* 0x000fcc0003f08000 */
[----:B------:R-:W-:Y:S02]  /*200b0*/  FSEL R2, R28, R2, P0 ;  /* 0x000000021c027208 */ /* 0x000fe40000000000 */
[----:B------:R-:W-:Y:S01]  /*200c0*/  FSEL R3, R29, R31, P0 ;  /* 0x0000001f1d037208 */ /* 0x000fe20000000000 */
[----:B------:R-:W-:Y:S06]  /*200d0*/  BRA `(.L_x_44853) ;  /* 0x0000005800787947 */ /* 0x000fec0003800000 */
.L_x_44854:
        /* <DEDUP_REMOVED lines=10> */
[C---:B------:R-:W-:Y:S02]  /*20180*/  DADD R50, R6.reuse, R6 ;  /* 0x0000000006327229 */ /* 0x040fe40000000006 */
[----:B------:R-:W-:Y:S01]  /*20190*/  LOP3.LUT R3, R5, 0xfffffff8, RZ, 0xc0, !PT ;  /* 0xfffffff805037812 */ /* 0x000fe200078ec0ff */
[----:B------:R-:W-:Y:S01]  /*201a0*/  DMUL R56, R6, R6 ;  /* 0x0000000606387228 */ /* 0x000fe20000000000 */
[----:B------:R-:W-:-:S04]  /*201b0*/  LOP3.LUT R23, R9, 0xfffffff8, RZ, 0xc0, !PT ;  /* 0xfffffff809177812 */ /* 0x000fc800078ec0ff */
[----:B------:R-:W-:Y:S02]  /*201c0*/  DADD R4, R4, -R2 ;  /* 0x0000000004047229 */ /* 0x000fe40000000802 */
[--C-:B------:R-:W-:Y:S02]  /*201d0*/  DADD R26, R8, -R22.reuse ;  /* 0x00000000081a7229 */ /* 0x100fe40000000816 */
[C---:B------:R-:W-:Y:S02]  /*201e0*/  DMUL R18, R2.reuse, R52 ;  /* 0x0000003402127228 */ /* 0x040fe40000000000 */
[----:B------:R-:W-:Y:S02]  /*201f0*/  DMUL R54, R2, R2 ;  /* 0x0000000202367228 */ /* 0x000fe40000000000 */
[----:B------:R-:W-:Y:S02]  /*20200*/  DADD R24, R22, R22 ;  /* 0x0000000016187229 */ /* 0x000fe40000000016 */
[----:B------:R-:W-:-:S02]  /*20210*/  DADD R2, R2, R2 ;  /* 0x0000000002027229 */ /* 0x000fc40000000002 */
[C---:B------:R-:W-:Y:S02]  /*20220*/  DMUL R8, R22.reuse, R50 ;  /* 0x0000003216087228 */ /* 0x040fe40000000000 */
[----:B------:R-:W-:Y:S02]  /*20230*/  DMUL R6, R22, R22 ;  /* 0x0000001616067228 */ /* 0x000fe40000000000 */
[C---:B------:R-:W-:Y:S02]  /*20240*/  DMUL R50, R26.reuse, R50 ;  /* 0x000000321a327228 */ /* 0x040fe40000000000 */
[----:B------:R-:W-:Y:S02]  /*20250*/  DMUL R24, R26, R24 ;  /* 0x000000181a187228 */ /* 0x000fe40000000000 */
[C---:B------:R-:W-:Y:S02]  /*20260*/  DMUL R52, R4.reuse, R52 ;  /* 0x0000003404347228 */ /* 0x040fe40000000000 */
[----:B------:R-:W-:-:S02]  /*20270*/  DMUL R48, R4, R2 ;  /* 0x0000000204307228 */ /* 0x000fc40000000000 */
[----:B------:R-:W-:Y:S02]  /*20280*/  DMUL R22, R4, R4 ;  /* 0x0000000404167228 */ /* 0x000fe40000000000 */
[----:B------:R-:W-:-:S11]  /*20290*/  DMUL R26, R26, R26 ;  /* 0x0000001a1a1a7228 */ /* 0x000fd60000000000 */
.L_x_44863:
        /* <DEDUP_REMOVED lines=16> */
[----:B------:R-:W-:-:S04]  /*203a0*/  FSEL R19, R45, R9, P2 ;  /* 0x000000092d137208 */ /* 0x000fc80001000000 */
[----:B------:R-:W-:-:S06]  /*203b0*/  DSETP.GEU.AND P5, PT, R4, R54, PT ;  /* 0x000000360400722a */ /* 0x000fcc0003fae000 */
[----:B------:R-:W-:Y:S01]  /*203c0*/  FSEL R61, R55, R5, P5 ;  /* 0x00000005373d7208 */ /* 0x000fe20002800000 */
[----:B------:R-:W-:Y:S01]  /*203d0*/  DSETP.GEU.AND P1, PT, R44, R8, P5 ;  /* 0x000000082c00722a */ /* 0x000fe20002f2e000 */
[----:B------:R-:W-:Y:S02]  /*203e0*/  FSEL R60, R54, R4, P5 ;  /* 0x00000004363c7208 */ /* 0x000fe40002800000 */
[----:B------:R-:W-:Y:S02]  /*203f0*/  FSEL R8, R44, R8, P2 ;  /* 0x000000082c087208 */ /* 0x000fe40001000000 */
[----:B------:R-:W-:Y:S02]  /*20400*/  FSEL R5, R5, R55, P5 ;  /* 0x0000003705057208 */ /* 0x000fe40002800000 */
[----:B------:R-:W-:Y:S01]  /*20410*/  DSETP.GEU.AND P3, PT, R60, R6, PT ;  /* 0x000000063c00722a */ /* 0x000fe20003f6e000 */
[----:B------:R-:W-:Y:S01]  /*20420*/  FSEL R54, R4, R54, P5 ;  /* 0x0000003604367208 */ /* 0x000fe20002800000 */
[----:B------:R-:W-:-:S02]  /*20430*/  IMAD.MOV.U32 R18, RZ, RZ, R8 ;  /* 0x000000ffff127224 */ /* 0x000fc400078e0008 */
[----:B------:R-:W-:Y:S02]  /*20440*/  IMAD.MOV.U32 R9, RZ, RZ, R5 ;  /* 0x000000ffff097224 */ /* 0x000fe400078e0005 */
[----:B------:R-:W-:Y:S01]  /*20450*/  FSEL R58, R6, R60, P3 ;  /* 0x0000003c063a7208 */ /* 0x000fe20001800000 */
[----:B------:R-:W-:Y:S01]  /*20460*/  IMAD.MOV.U32 R8, RZ, RZ, R54 ;  /* 0x000000ffff087224 */ /* 0x000fe200078e0036 */
        /* <DEDUP_REMOVED lines=11> */
[----:B------:R-:W-:-:S03]  /*20520*/  IMAD.MOV.U32 R54, RZ, RZ, R6 ;  /* 0x000000ffff367224 */ /* 0x000fc600078e0006 */
[----:B------:R-:W-:Y:S01]  /*20530*/  FSEL R62, R50, R44, P5 ;  /* 0x0000002c323e7208 */ /* 0x000fe20002800000 */
[----:B------:R-:W-:Y:S01]  /*20540*/  IMAD.MOV.U32 R6, RZ, RZ, R52 ;  /* 0x000000ffff067224 */ /* 0x000fe200078e0034 */
        /* <DEDUP_REMOVED lines=32> */
[----:B------:R-:W-:-:S04]  /*20750*/  IMAD.MOV.U32 R27, RZ, RZ, R45 ;  /* 0x000000ffff1b7224 */ /* 0x000fc800078e002d */
[----:B------:R-:W-:Y:S05]  /*20760*/  @!P0 BRA `(.L_x_44863) ;  /* 0xfffffff800cc8947 */ /* 0x000fea000383ffff */
[----:B------:R-:W-:Y:S05]  /*20770*/  BSYNC.RECONVERGENT B0 ;  /* 0x0000000000007941 */ /* 0x000fea0003800200 */
.L_x_44862:
        /* <DEDUP_REMOVED lines=99> */
.L_x_44865:
        /* <DEDUP_REMOVED lines=20> */
.L_x_44868:
[----:B------:R-:W-:Y:S05]  /*20ef0*/  BSYNC.RECONVERGENT B4 ;  /* 0x0000000000047941 */ /* 0x000fea0003800200 */
.L_x_44867:
        /* <DEDUP_REMOVED lines=29> */
.L_x_44866:
[----:B------:R-:W-:Y:S05]  /*210d0*/  BSYNC.RECONVERGENT B3 ;  /* 0x0000000000037941 */ /* 0x000fea0003800200 */
.L_x_44864:
        /* <DEDUP_REMOVED lines=22> */
.L_x_44870:
[----:B------:R-:W-:Y:S05]  /*21240*/  BSYNC.RECONVERGENT B3 ;  /* 0x0000000000037941 */ /* 0x000fea0003800200 */
.L_x_44869:
        /* <DEDUP_REMOVED lines=84> */
.L_x_44872:
[----:B------:R-:W-:Y:S02]  /*21790*/  FSEL R2, RZ, 3.37028055040000000000e+12, P0 ;  /* 0x54442d18ff027808 */ /* 0x000fe40000000000 */
[----:B------:R-:W-:-:S07]  /*217a0*/  FSEL R3, RZ, 2.1426990032196044922, P0 ;  /* 0x400921fbff037808 */ /* 0x000fce0000000000 */
.L_x_44873:
[----:B------:R-:W-:Y:S05]  /*217b0*/  BSYNC.RECONVERGENT B0 ;  /* 0x0000000000007941 */ /* 0x000fea0003800200 */
.L_x_44871:
[----:B------:R-:W-:Y:S01]  /*217c0*/  DADD R28, |R28|, |R30| ;  /* 0x000000001c1c7229 */ /* 0x000fe2000000061e */
[----:B------:R-:W-:Y:S01]  /*217d0*/  LOP3.LUT R31, R3, 0x80000000, R31, 0xb8, !PT ;  /* 0x80000000031f7812 */ /* 0x000fe200078eb81f */
[----:B------:R-:W-:-:S06]  /*217e0*/  DMUL R8, R8, 0.5 ;  /* 0x3fe0000008087828 */ /* 0x000fcc0000000000 */
[----:B------:R-:W-:-:S06]  /*217f0*/  DSETP.NAN.AND P0, PT, R28, R28, PT ;  /* 0x0000001c1c00722a */ /* 0x000fcc0003f08000 */
[----:B------:R-:W-:Y:S02]  /*21800*/  FSEL R2, R28, R2, P0 ;  /* 0x000000021c027208 */ /* 0x000fe40000000000 */
[----:B------:R-:W-:Y:S01]  /*21810*/  FSEL R3, R29, R31, P0 ;  /* 0x0000001f1d037208 */ /* 0x000fe20000000000 */
[----:B------:R-:W-:Y:S06]  /*21820*/  BRA `(.L_x_44853) ;  /* 0x0000004000a47947 */ /* 0x000fec0003800000 */
.L_x_44841:
        /* <DEDUP_REMOVED lines=137> */
.L_x_44875:
[----:B------:R-:W-:Y:S05]  /*220c0*/  BSYNC.RECONVERGENT B0 ;  /* 0x0000000000007941 */ /* 0x000fea0003800200 */
.L_x_44874:
        /* <DEDUP_REMOVED lines=8> */
.L_x_44877:
[----:B------:R-:W-:Y:S05]  /*22150*/  BSYNC.RECONVERGENT B3 ;  /* 0x0000000000037941 */ /* 0x000fea0003800200 */
.L_x_44876:
        /* <DEDUP_REMOVED lines=84> */
.L_x_44879:
[----:B------:R-:W-:Y:S02]  /*226a0*/  FSEL R2, RZ, 3.37028055040000000000e+12, P0 ;  /* 0x54442d18ff027808 */ /* 0x000fe40000000000 */
[----:B------:R-:W-:-:S07]  /*226b0*/  FSEL R3, RZ, 2.1426990032196044922, P0 ;  /* 0x400921fbff037808 */ /* 0x000fce0000000000 */
.L_x_44880:
[----:B------:R-:W-:Y:S05]  /*226c0*/  BSYNC.RECONVERGENT B0 ;  /* 0x0000000000007941 */ /* 0x000fea0003800200 */
.L_x_44878:
[----:B------:R-:W-:Y:S01]  /*226d0*/  DADD R28, |R28|, |R30| ;  /* 0x000000001c1c7229 */ /* 0x000fe2000000061e */
[----:B------:R-:W-:-:S07]  /*226e0*/  LOP3.LUT R31, R3, 0x80000000, R31, 0xb8, !PT ;  /* 0x80000000031f7812 */ /* 0x000fce00078eb81f */
[----:B------:R-:W-:-:S06]  /*226f0*/  DSETP.NAN.AND P0, PT, R28, R28, PT ;  /* 0x0000001c1c00722a */ /* 0x000fcc0003f08000 */
[----:B------:R-:W-:Y:S02]  /*22700*/  FSEL R2, R28, R2, P0 ;  /* 0x000000021c027208 */ /* 0x000fe40000000000 */
[----:B------:R-:W-:Y:S01]  /*22710*/  FSEL R3, R29, R31, P0 ;  /* 0x0000001f1d037208 */ /* 0x000fe20000000000 */
[----:B------:R-:W-:Y:S06]  /*22720*/  BRA `(.L_x_44853) ;  /* 0x0000003000e47947 */ /* 0x000fec0003800000 */
.L_x_44840:
        /* <DEDUP_REMOVED lines=92> */
.L_x_44883:
        /* <DEDUP_REMOVED lines=20> */
.L_x_44886:
[----:B------:R-:W-:Y:S05]  /*22e30*/  BSYNC.RECONVERGENT B4 ;  /* 0x0000000000047941 */ /* 0x000fea0003800200 */
.L_x_44885:
        /* <DEDUP_REMOVED lines=29> */
.L_x_44884:
[----:B------:R-:W-:Y:S05]  /*23010*/  BSYNC.RECONVERGENT B3 ;  /* 0x0000000000037941 */ /* 0x000fea0003800200 */
.L_x_44882:
        /* <DEDUP_REMOVED lines=87> */
.L_x_44881:
        /* <DEDUP_REMOVED lines=88> */
.L_x_44839:
        /* <DEDUP_REMOVED lines=25> */
.L_x_44888:
[----:B------:R-:W-:Y:S05]  /*23ca0*/  BSYNC.RECONVERGENT B3 ;  /* 0x0000000000037941 */ /* 0x000fea0003800200 */
.L_x_44887:
        /* <DEDUP_REMOVED lines=23> */
.L_x_44890:
[----:B------:R-:W-:Y:S05]  /*23e20*/  BSYNC.RECONVERGENT B3 ;  /* 0x0000000000037941 */ /* 0x000fea0003800200 */
.L_x_44889:
        /* <DEDUP_REMOVED lines=140> */
.L_x_44892:
[----:B------:R-:W-:Y:S05]  /*246f0*/  BSYNC.RECONVERGENT B0 ;  /* 0x0000000000007941 */ /* 0x000fea0003800200 */
.L_x_44891:
        /* <DEDUP_REMOVED lines=8> */
.L_x_44894:
[----:B------:R-:W-:Y:S05]  /*24780*/  BSYNC.RECONVERGENT B3 ;  /* 0x0000000000037941 */ /* 0x000fea0003800200 */
.L_x_44893:
        /* <DEDUP_REMOVED lines=84> */
.L_x_44896:
[----:B------:R-:W-:Y:S02]  /*24cd0*/  FSEL R2, RZ, 3.37028055040000000000e+12, P0 ;  /* 0x54442d18ff027808 */ /* 0x000fe40000000000 */
[----:B------:R-:W-:-:S07]  /*24ce0*/  FSEL R3, RZ, 2.1426990032196044922, P0 ;  /* 0x400921fbff037808 */ /* 0x000fce0000000000 */
.L_x_44897:
[----:B------:R-:W-:Y:S05]  /*24cf0*/  BSYNC.RECONVERGENT B0 ;  /* 0x0000000000007941 */ /* 0x000fea0003800200 */
.L_x_44895:
[----:B------:R-:W-:Y:S01]  /*24d00*/  DADD R28, |R28|, |R30| ;  /* 0x000000001c1c7229 */ /* 0x000fe2000000061e */
[----:B------:R-:W-:Y:S01]  /*24d10*/  LOP3.LUT R31, R3, 0x80000000, R31, 0xb8, !PT ;  /* 0x80000000031f7812 */ /* 0x000fe200078eb81f */
[----:B------:R-:W-:-:S06]  /*24d20*/  DADD R8, R8, 1 ;  /* 0x3ff0000008087429 */ /* 0x000fcc0000000000 */
[----:B------:R-:W-:-:S06]  /*24d30*/  DSETP.NAN.AND P0, PT, R28, R28, PT ;  /* 0x0000001c1c00722a */ /* 0x000fcc0003f08000 */
[----:B------:R-:W-:Y:S02]  /*24d40*/  FSEL R2, R28, R2, P0 ;  /* 0x000000021c027208 */ /* 0x000fe40000000000 */
[----:B------:R-:W-:Y:S01]  /*24d50*/  FSEL R3, R29, R31, P0 ;  /* 0x0000001f1d037208 */ /* 0x000fe20000000000 */
[----:B------:R-:W-:Y:S06]  /*24d60*/  BRA `(.L_x_44853) ;  /* 0x0000000c00547947 */ /* 0x000fec0003800000 */
.L_x_44838:
        /* <DEDUP_REMOVED lines=111> */
.L_x_44899:
[----:B------:R-:W-:Y:S05]  /*25460*/  BSYNC.RECONVERGENT B0 ;  /* 0x0000000000007941 */ /* 0x000fea0003800200 */
.L_x_44898:
        /* <DEDUP_REMOVED lines=8> */
.L_x_44901:
[----:B------:R-:W-:Y:S05]  /*254f0*/  BSYNC.RECONVERGENT B3 ;  /* 0x0000000000037941 */ /* 0x000fea0003800200 */
.L_x_44900:
        /* <DEDUP_REMOVED lines=84> */
.L_x_44903:
[----:B------:R-:W-:Y:S02]  /*25a40*/  FSEL R2, RZ, 3.37028055040000000000e+12, P0 ;  /* 0x54442d18ff027808 */ /* 0x000fe40000000000 */
[----:B------:R-:W-:-:S07]  /*25a50*/  FSEL R3, RZ, 2.1426990032196044922, P0 ;  /* 0x400921fbff037808 */ /* 0x000fce0000000000 */
.L_x_44904:
[----:B------:R-:W-:Y:S05]  /*25a60*/  BSYNC.RECONVERGENT B0 ;  /* 0x0000000000007941 */ /* 0x000fea0003800200 */
.L_x_44902:
[----:B------:R-:W-:Y:S01]  /*25a70*/  DADD R28, |R28|, |R30| ;  /* 0x000000001c1c7229 */ /* 0x000fe2000000061e */
[----:B------:R-:W-:-:S07]  /*25a80*/  LOP3.LUT R31, R3, 0x80000000, R31, 0xb8, !PT ;  /* 0x80000000031f7812 */ /* 0x000fce00078eb81f */
[----:B------:R-:W-:-:S06]  /*25a90*/  DSETP.NAN.AND P0, PT, R28, R28, PT ;  /* 0x0000001c1c00722a */ /* 0x000fcc0003f08000 */
[----:B------:R-:W-:Y:S02]  /*25aa0*/  FSEL R2, R28, R2, P0 ;  /* 0x000000021c027208 */ /* 0x000fe40000000000 */
[----:B------:R-:W-:-:S07]  /*25ab0*/  FSEL R3, R29, R31, P0 ;  /* 0x0000001f1d037208 */ /* 0x000fce0000000000 */
.L_x_44853:
[----:B------:R-:W-:Y:S05]  /*25ac0*/  BSYNC.RECONVERGENT B2 ;  /* 0x0000000000027941 */ /* 0x000fea0003800200 */
.L_x_44837:
        /* <DEDUP_REMOVED lines=74> */
.L_x_44910:
[----:B------:R-:W-:Y:S05]  /*25f70*/  BSYNC.RECONVERGENT B0 ;  /* 0x0000000000007941 */ /* 0x000fea0003800200 */
.L_x_44909:
        /* <DEDUP_REMOVED lines=26> */
.L_x_44914:
[----:B------:R-:W-:Y:S05]  /*26120*/  BSYNC.RECONVERGENT B4 ;  /* 0x0000000000047941 */ /* 0x000fea0003800200 */
.L_x_44913:
[----:B------:R-:W-:Y:S01]  /*26130*/  VIADD R0, R2, 0x1 ;  /* 0x0000000102007836 */ /* 0x000fe20000000000 */
[----:B------:R-:W-:Y:S06]  /*26140*/  BRA `(.L_x_44915) ;  /* 0x0000000000087947 */ /* 0x000fec0003800000 */
.L_x_44912:
[----:B------:R-:W-:Y:S01]  /*26150*/  DMUL R16, RZ, R18 ;  /* 0x00000012ff107228 */ /* 0x000fe20000000000 */
[----:B------:R-:W-:-:S10]  /*26160*/  IMAD.MOV.U32 R0, RZ, RZ, 0x1 ;  /* 0x00000001ff007424 */ /* 0x000fd400078e00ff */
.L_x_44915:
[----:B------:R-:W-:Y:S05]  /*26170*/  BSYNC.RECONVERGENT B3 ;  /* 0x0000000000037941 */ /* 0x000fea0003800200 */
.L_x_44911:
        /* <DEDUP_REMOVED lines=56> */
.L_x_44917:
[----:B------:R-:W-:Y:S01]  /*26500*/  DMUL R2, RZ, R18 ;  /* 0x00000012ff027228 */ /* 0x000fe20000000000 */
[----:B------:R-:W-:-:S10]  /*26510*/  IMAD.MOV.U32 R0, RZ, RZ, RZ ;  /* 0x000000ffff007224 */ /* 0x000fd400078e00ff */
.L_x_44918:
[----:B------:R-:W-:Y:S05]  /*26520*/  BSYNC.RECONVERGENT B3 ;  /* 0x0000000000037941 */ /* 0x000fea0003800200 */
.L_x_44916:
        /* <DEDUP_REMOVED lines=32> */
.L_x_44908:
        /* <DEDUP_REMOVED lines=61> */
.L_x_44920:
[----:B------:R-:W-:Y:S05]  /*26b00*/  BSYNC.RECONVERGENT B0 ;  /* 0x0000000000007941 */ /* 0x000fea0003800200 */
.L_x_44919:
        /* <DEDUP_REMOVED lines=38> */
.L_x_44924:
[----:B------:R-:W-:Y:S05]  /*26d70*/  BSYNC.RECONVERGENT B4 ;  /* 0x0000000000047941 */ /* 0x000fea0003800200 */
.L_x_44923:
[----:B------:R-:W-:Y:S01]  /*26d80*/  VIADD R0, R4, 0x1 ;  /* 0x0000000104007836 */ /* 0x000fe20000000000 */
[----:B------:R-:W-:Y:S06]  /*26d90*/  BRA `(.L_x_44925) ;  /* 0x0000000000087947 */ /* 0x000fec0003800000 */
.L_x_44922:
[----:B------:R-:W-:Y:S01]  /*26da0*/  DMUL R2, RZ, R18 ;  /* 0x00000012ff027228 */ /* 0x000fe20000000000 */
[----:B------:R-:W-:-:S10]  /*26db0*/  IMAD.MOV.U32 R0, RZ, RZ, 0x1 ;  /* 0x00000001ff007424 */ /* 0x000fd400078e00ff */
.L_x_44925:
[----:B------:R-:W-:Y:S05]  /*26dc0*/  BSYNC.RECONVERGENT B3 ;  /* 0x0000000000037941 */ /* 0x000fea0003800200 */
.L_x_44921:
        /* <DEDUP_REMOVED lines=58> */
.L_x_44927:
[----:B------:R-:W-:Y:S01]  /*27170*/  DMUL R2, RZ, R18 ;  /* 0x00000012ff027228 */ /* 0x000fe20000000000 */
[----:B------:R-:W-:-:S10]  /*27180*/  IMAD.MOV.U32 R0, RZ, RZ, RZ ;  /* 0x000000ffff007224 */ /* 0x000fd400078e00ff */
.L_x_44928:
[----:B------:R-:W-:Y:S05]  /*27190*/  BSYNC.RECONVERGENT B3 ;  /* 0x0000000000037941 */ /* 0x000fea0003800200 */
.L_x_44926:
        /* <DEDUP_REMOVED lines=35> */
.L_x_44907:
        /* <DEDUP_REMOVED lines=10> */
.L_x_44929:
[----:B------:R-:W-:-:S10]  /*27470*/  DADD R18, R18, -R18 ;  /* 0x0000000012127229 */ /* 0x000fd40000000812 */
[----:B------:R-:W-:Y:S02]  /*27480*/  IMAD.MOV.U32 R16, RZ, RZ, R18 ;  /* 0x000000ffff107224 */ /* 0x000fe400078e0012 */
[----:B------:R-:W-:Y:S01]  /*27490*/  IMAD.MOV.U32 R17, RZ, RZ, R19 ;  /* 0x000000ffff117224 */ /* 0x000fe200078e0013 */
[----:B------:R-:W-:Y:S06]  /*274a0*/  BRA `(.L_x_44836) ;  /* 0x0000000800c87947 */ /* 0x000fec0003800000 */
.L_x_44906:
        /* <DEDUP_REMOVED lines=26> */
.L_x_44933:
[----:B------:R-:W-:Y:S05]  /*27650*/  BSYNC.RECONVERGENT B4 ;  /* 0x0000000000047941 */ /* 0x000fea0003800200 */
.L_x_44932:
[----:B------:R-:W-:Y:S01]  /*27660*/  VIADD R0, R4, 0x1 ;  /* 0x0000000104007836 */ /* 0x000fe20000000000 */
[----:B------:R-:W-:Y:S06]  /*27670*/  BRA `(.L_x_44934) ;  /* 0x0000000000087947 */ /* 0x000fec0003800000 */
.L_x_44931:
[----:B------:R-:W-:Y:S01]  /*27680*/  DMUL R2, RZ, R18 ;  /* 0x00000012ff027228 */ /* 0x000fe20000000000 */
[----:B------:R-:W-:-:S10]  /*27690*/  IMAD.MOV.U32 R0, RZ, RZ, 0x1 ;  /* 0x00000001ff007424 */ /* 0x000fd400078e00ff */
.L_x_44934:
[----:B------:R-:W-:Y:S05]  /*276a0*/  BSYNC.RECONVERGENT B3 ;  /* 0x0000000000037941 */ /* 0x000fea0003800200 */
.L_x_44930:
        /* <DEDUP_REMOVED lines=56> */
.L_x_44936:
[----:B------:R-:W-:Y:S01]  /*27a30*/  DMUL R2, RZ, R18 ;  /* 0x00000012ff027228 */ /* 0x000fe20000000000 */
[----:B------:R-:W-:-:S10]  /*27a40*/  IMAD.MOV.U32 R0, RZ, RZ, RZ ;  /* 0x000000ffff007224 */ /* 0x000fd400078e00ff */
.L_x_44937:
[----:B------:R-:W-:Y:S05]  /*27a50*/  BSYNC.RECONVERGENT B3 ;  /* 0x0000000000037941 */ /* 0x000fea0003800200 */
.L_x_44935:
        /* <DEDUP_REMOVED lines=30> */
.L_x_44905:
        /* <DEDUP_REMOVED lines=57> */
.L_x_44836:
[----:B------:R-:W-:Y:S05]  /*27fd0*/  BSYNC.RECONVERGENT B1 ;  /* 0x0000000000017941 */ /* 0x000fea0003800200 */
.L_x_44835:
        /* <DEDUP_REMOVED lines=19> */
.L_x_44940:
[----:B------:R-:W-:Y:S05]  /*28110*/  BSYNC.RELIABLE B1 ;  /* 0x0000000000017941 */ /* 0x000fea0003800100 */
.L_x_44939:
[----:B------:R-:W-:Y:S01]  /*28120*/  ISETP.GE.AND P0, PT, R46, UR4, PT ;  /* 0x000000042e007c0c */ /* 0x000fe2000bf06270 */
[----:B------:R-:W-:-:S12]  /*28130*/  IMAD.U32 R5, RZ, RZ, UR10 ;  /* 0x0000000aff057e24 */ /* 0x000fd8000f8e00ff */
[----:B0-----:R-:W0:Y:S01]  /*28140*/  @!P0 LDC.64 R2, c[0x0][0x390] ;  /* 0x0000e400ff028b82 */ /* 0x001e220000000a00 */
[----:B------:R-:W-:Y:S02]  /*28150*/  @!P0 IMAD R5, R5, 0x200, R46 ;  /* 0x0000020005058824 */ /* 0x000fe400078e022e */
[----:B------:R-:W-:Y:S02]  /*28160*/  @!P0 VIADD R46, R46, 0x80 ;  /* 0x000000802e2e8836 */ /* 0x000fe40000000000 */
[----:B0-----:R-:W-:-:S05]  /*28170*/  @!P0 IMAD.WIDE.U32 R2, R5, 0x10, R2 ;  /* 0x0000001005028825 */ /* 0x001fca00078e0002 */
[----:B------:R1:W-:Y:S02]  /*28180*/  @!P0 STG.E.128 desc[UR8][R2.64], R12 ;  /* 0x0000000c02008986 */ /* 0x0003e4000c101d08 */
.L_x_44941:
[----:B------:R-:W-:Y:S05]  /*28190*/  BSYNC.RECONVERGENT B0 ;  /* 0x0000000000007941 */ /* 0x000fea0003800200 */
.L_x_44938:
        /* <DEDUP_REMOVED lines=9> */
        .weak           $__internal_87_$__cuda_sm20_div_rn_f64_full
        .type           $__internal_87_$__cuda_sm20_div_rn_f64_full,@function
        .size           $__internal_87_$__cuda_sm20_div_rn_f64_full,($_ZN2at6native27unrolled_elementwise_kernelIZZZNS0_50_GLOBAL__N__2680c7bb_12_PowKernel_cu_7dd49032_300324pow_tensor_tensor_kernelERNS_18TensorIteratorBaseEENKUlvE_clEvENKUlvE6_clEvEUlN3c107complexIdEES9_E_St5arrayIPcLm3EELi4E23TrivialOffsetCalculatorILi2EjESE_ILi1EjENS0_6memory15LoadWithoutCastENSH_16StoreWithoutCastEEEviT_T0_T2_T3_T4_T5_$__internal_trig_reduction_slowpathd - $__internal_87_$__cuda_sm20_div_rn_f64_full)
$__internal_87_$__cuda_sm20_div_rn_f64_full:
[C---:B------:R-:W-:Y:S01]  /*28230*/  FSETP.GEU.AND P2, PT, |R49|.reuse, 1.469367938527859385e-39, PT ;  /* 0x001000003100780b */ /* 0x040fe20003f4e200 */
[----:B------:R-:W-:Y:S01]  /*28240*/  IMAD.MOV.U32 R53, RZ, RZ, R3 ;  /* 0x000000ffff357224 */ /* 0x000fe200078e0003 */
[C---:B------:R-:W-:Y:S01]  /*28250*/  LOP3.LUT R44, R49.reuse, 0x800fffff, RZ, 0xc0, !PT ;  /* 0x800fffff312c7812 */ /* 0x040fe200078ec0ff */
[----:B------:R-:W-:Y:S01]  /*28260*/  IMAD.MOV.U32 R54, RZ, RZ, 0x1 ;  /* 0x00000001ff367424 */ /* 0x000fe200078e00ff */
[----:B------:R-:W-:Y:S01]  /*28270*/  LOP3.LUT R5, R49, 0x7ff00000, RZ, 0xc0, !PT ;  /* 0x7ff0000031057812 */ /* 0x000fe200078ec0ff */
[----:B------:R-:W-:Y:S01]  /*28280*/  IMAD.MOV.U32 R52, RZ, RZ, R2 ;  /* 0x000000ffff347224 */ /* 0x000fe200078e0002 */
[----:B------:R-:W-:Y:S01]  /*28290*/  LOP3.LUT R45, R44, 0x3ff00000, RZ, 0xfc, !PT ;  /* 0x3ff000002c2d7812 */ /* 0x000fe200078efcff */
[----:B------:R-:W-:Y:S01]  /*282a0*/  IMAD.MOV.U32 R44, RZ, RZ, R48 ;  /* 0x000000ffff2c7224 */ /* 0x000fe200078e0030 */
[C---:B------:R-:W-:Y:S01]  /*282b0*/  FSETP.GEU.AND P0, PT, |R53|.reuse, 1.469367938527859385e-39, PT ;  /* 0x001000003500780b */ /* 0x040fe20003f0e200 */
[----:B------:R-:W-:Y:S01]  /*282c0*/  BSSY.RECONVERGENT B0, `(.L_x_44942) ;  /* 0x0000055000007945 */ /* 0x000fe20003800200 */
[----:B------:R-:W-:-:S03]  /*282d0*/  LOP3.LUT R2, R53, 0x7ff00000, RZ, 0xc0, !PT ;  /* 0x7ff0000035027812 */ /* 0x000fc600078ec0ff */
[----:B------:R-:W-:Y:S01]  /*282e0*/  @!P2 DMUL R44, R48, 8.98846567431157953865e+307 ;  /* 0x7fe00000302ca828 */ /* 0x000fe20000000000 */
[----:B------:R-:W-:-:S05]  /*282f0*/  ISETP.GE.U32.AND P4, PT, R2, R5, PT ;  /* 0x000000050200720c */ /* 0x000fca0003f86070 */
[----:B------:R-:W0:Y:S02]  /*28300*/  MUFU.RCP64H R55, R45 ;  /* 0x0000002d00377308 */ /* 0x000e240000001800 */
[----:B------:R-:W-:Y:S01]  /*28310*/  @!P0 LOP3.LUT R3, R49, 0x7ff00000, RZ, 0xc0, !PT ;  /* 0x7ff0000031038812 */ /* 0x000fe200078ec0ff */
[----:B------:R-:W-:Y:S01]  /*28320*/  @!P0 IMAD.MOV.U32 R56, RZ, RZ, RZ ;  /* 0x000000ffff388224 */ /* 0x000fe200078e00ff */
[----:B------:R-:W-:Y:S02]  /*28330*/  @!P2 LOP3.LUT R5, R45, 0x7ff00000, RZ, 0xc0, !PT ;  /* 0x7ff000002d05a812 */ /* 0x000fe400078ec0ff */
[----:B------:R-:W-:Y:S01]  /*28340*/  @!P0 ISETP.GE.U32.AND P3, PT, R2, R3, PT ;  /* 0x000000030200820c */ /* 0x000fe20003f66070 */
[----:B------:R-:W-:-:S05]  /*28350*/  IMAD.MOV.U32 R3, RZ, RZ, 0x1ca00000 ;  /* 0x1ca00000ff037424 */ /* 0x000fca00078e00ff */
[C---:B------:R-:W-:Y:S02]  /*28360*/  @!P0 SEL R6, R3.reuse, 0x63400000, !P3 ;  /* 0x6340000003068807 */ /* 0x040fe40005800000 */
[----:B------:R-:W-:Y:S02]  /*28370*/  SEL R4, R3, 0x63400000, !P4 ;  /* 0x6340000003047807 */ /* 0x000fe40006000000 */
[----:B------:R-:W-:Y:S01]  /*28380*/  @!P0 LOP3.LUT R6, R6, 0x80000000, R53, 0xf8, !PT ;  /* 0x8000000006068812 */ /* 0x000fe200078ef835 */
[----:B0-----:R-:W-:-:S03]  /*28390*/  DFMA R58, R54, -R44, 1 ;  /* 0x3ff00000363a742b */ /* 0x001fc6000000082c */
[----:B------:R-:W-:-:S05]  /*283a0*/  @!P0 LOP3.LUT R57, R6, 0x100000, RZ, 0xfc, !PT ;  /* 0x0010000006398812 */ /* 0x000fca00078efcff */
        /* <DEDUP_REMOVED lines=46> */
.L_x_44943:
        /* <DEDUP_REMOVED lines=17> */
.L_x_44946:
[----:B------:R-:W-:Y:S01]  /*287a0*/  LOP3.LUT R3, R49, 0x80000, RZ, 0xfc, !PT ;  /* 0x0008000031037812 */ /* 0x000fe200078efcff */
[----:B------:R-:W-:-:S04]  /*287b0*/  IMAD.MOV.U32 R56, RZ, RZ, R48 ;  /* 0x000000ffff387224 */ /* 0x000fc800078e0030 */
[----:B------:R-:W-:Y:S01]  /*287c0*/  IMAD.MOV.U32 R57, RZ, RZ, R3 ;  /* 0x000000ffff397224 */ /* 0x000fe200078e0003 */
[----:B------:R-:W-:Y:S06]  /*287d0*/  BRA `(.L_x_44944) ;  /* 0x00000000000c7947 */ /* 0x000fec0003800000 */
.L_x_44945:
[----:B------:R-:W-:Y:S01]  /*287e0*/  LOP3.LUT R3, R53, 0x80000, RZ, 0xfc, !PT ;  /* 0x0008000035037812 */ /* 0x000fe200078efcff */
[----:B------:R-:W-:-:S04]  /*287f0*/  IMAD.MOV.U32 R56, RZ, RZ, R52 ;  /* 0x000000ffff387224 */ /* 0x000fc800078e0034 */
[----:B------:R-:W-:-:S07]  /*28800*/  IMAD.MOV.U32 R57, RZ, RZ, R3 ;  /* 0x000000ffff397224 */ /* 0x000fce00078e0003 */
.L_x_44944:
[----:B------:R-:W-:Y:S05]  /*28810*/  BSYNC.RECONVERGENT B0 ;  /* 0x0000000000007941 */ /* 0x000fea0003800200 */
.L_x_44942:
[----:B------:R-:W-:Y:S02]  /*28820*/  IMAD.MOV.U32 R4, RZ, RZ, R0 ;  /* 0x000000ffff047224 */ /* 0x000fe400078e0000 */
[----:B------:R-:W-:Y:S02]  /*28830*/  IMAD.MOV.U32 R5, RZ, RZ, 0x0 ;  /* 0x00000000ff057424 */ /* 0x000fe400078e00ff */
[----:B------:R-:W-:Y:S02]  /*28840*/  IMAD.MOV.U32 R2, RZ, RZ, R56 ;  /* 0x000000ffff027224 */ /* 0x000fe400078e0038 */
[----:B------:R-:W-:Y:S01]  /*28850*/  IMAD.MOV.U32 R3, RZ, RZ, R57 ;  /* 0x000000ffff037224 */ /* 0x000fe200078e0039 */
[----:B------:R-:W-:Y:S06]  /*28860*/  RET.REL.NODEC R4 `(_ZN2at6native27unrolled_elementwise_kernelIZZZNS0_50_GLOBAL__N__2680c7bb_12_PowKernel_cu_7dd49032_300324pow_tensor_tensor_kernelERNS_18TensorIteratorBaseEENKUlvE_clEvENKUlvE6_clEvEUlN3c107complexIdEES9_E_St5arrayIPcLm3EELi4E23TrivialOffsetCalculatorILi2EjESE_ILi1EjENS0_6memory15LoadWithoutCastENSH_16StoreWithoutCastEEEviT_T0_T2_T3_T4_T5_) ;  /* 0xfffffd7404e47950 */ /* 0x000fec0003c3ffff */
        .type           $_ZN2at6native27unrolled_elementwise_kernelIZZZNS0_50_GLOBAL__N__2680c7bb_12_PowKernel_cu_7dd49032_300324pow_tensor_tensor_kernelERNS_18TensorIteratorBaseEENKUlvE_clEvENKUlvE6_clEvEUlN3c107complexIdEES9_E_St5arrayIPcLm3EELi4E23TrivialOffsetCalculatorILi2EjESE_ILi1EjENS0_6memory15LoadWithoutCastENSH_16StoreWithoutCastEEEviT_T0_T2_T3_T4_T5_$__internal_trig_reduction_slowpathd,@function
        .size           $_ZN2at6native27unrolled_elementwise_kernelIZZZNS0_50_GLOBAL__N__2680c7bb_12_PowKernel_cu_7dd49032_300324pow_tensor_tensor_kernelERNS_18TensorIteratorBaseEENKUlvE_clEvENKUlvE6_clEvEUlN3c107complexIdEES9_E_St5arrayIPcLm3EELi4E23TrivialOffsetCalculatorILi2EjESE_ILi1EjENS0_6memory15LoadWithoutCastENSH_16StoreWithoutCastEEEviT_T0_T2_T3_T4_T5_$__internal_trig_reduction_slowpathd,(.L_x_68391 - $_ZN2at6native27unrolled_elementwise_kernelIZZZNS0_50_GLOBAL__N__2680c7bb_12_PowKernel_cu_7dd49032_300324pow_tensor_tensor_kernelERNS_18TensorIteratorBaseEENKUlvE_clEvENKUlvE6_clEvEUlN3c107complexIdEES9_E_St5arrayIPcLm3EELi4E23TrivialOffsetCalculatorILi2EjESE_ILi1EjENS0_6memory15LoadWithoutCastENSH_16StoreWithoutCastEEEviT_T0_T2_T3_T4_T5_$__internal_trig_reduction_slowpathd)
$_ZN2at6native27unrolled_elementwise_kernelIZZZNS0_50_GLOBAL__N__2680c7bb_12_PowKernel_cu_7dd49032_300324pow_tensor_tensor_kernelERNS_18TensorIteratorBaseEENKUlvE_clEvENKUlvE6_clEvEUlN3c107complexIdEES9_E_St5arrayIPcLm3EELi4E23TrivialOffsetCalculatorILi2EjESE_ILi1EjENS0_6memory15LoadWithoutCastENSH_16StoreWithoutCastEEEviT_T0_T2_T3_T4_T5_$__internal_trig_reduction_slowpathd:
        /* <DEDUP_REMOVED lines=23> */
.L_x_44951:
        /* <DEDUP_REMOVED lines=29> */
.L_x_44950:
[----:B------:R-:W-:-:S07]  /*28bb0*/  IMAD.MOV.U32 R2, RZ, RZ, R5 ;  /* 0x000000ffff027224 */ /* 0x000fce00078e0005 */
.L_x_44949:
[----:B------:R-:W-:Y:S05]  /*28bc0*/  BSYNC.RECONVERGENT B0 ;  /* 0x0000000000007941 */ /* 0x000fea0003800200 */
.L_x_44948:
[----:B------:R-:W-:Y:S01]  /*28bd0*/  LOP3.LUT P0, R47, R47, 0x3f, RZ, 0xc0, !PT ;  /* 0x0000003f2f2f7812 */ /* 0x000fe2000780c0ff */
[----:B------:R-:W-:-:S04]  /*28be0*/  IMAD.IADD R0, R0, 0x1, R2 ;  /* 0x0000000100007824 */ /* 0x000fc800078e0202 */
[----:B------:R-:W-:-:S05]  /*28bf0*/  IMAD.U32 R44, R0, 0x8, R1 ;  /* 0x00000008002c7824 */ /* 0x000fca00078e0001 */
[----:B------:R0:W-:Y:S04]  /*28c00*/  STL.64 [R44+-0x78], R54 ;  /* 0xffff88362c007387 */ /* 0x0001e80000100a00 */
[----:B------:R-:W2:Y:S04]  /*28c10*/  @P0 LDL.64 R6, [R1+0x8] ;  /* 0x0000080001060983 */ /* 0x000ea80000100a00 */
[----:B------:R-:W3:Y:S04]  /*28c20*/  LDL.64 R2, [R1+0x10] ;  /* 0x0000100001027983 */ /* 0x000ee80000100a00 */
[----:B------:R-:W0:Y:S01]  /*28c30*/  LDL.64 R4, [R1+0x18] ;  /* 0x0000180001047983 */ /* 0x000e220000100a00 */
        /* <DEDUP_REMOVED lines=9> */
[-C--:B------:R-:W-:Y:S02]  /*28cd0*/  @P0 SHF.R.U32.HI R11, RZ, R0.reuse, R11 ;  /* 0x00000000ff0b0219 */ /* 0x080fe4000001160b */
[----:B------:R-:W-:Y:S02]  /*28ce0*/  @P0 LOP3.LUT R2, R8, R9, RZ, 0xfc, !PT ;  /* 0x0000000908020212 */ /* 0x000fe400078efcff */
[----:B0-----:R-:W-:Y:S02]  /*28cf0*/  @P0 SHF.L.U32 R44, R4, R47, RZ ;  /* 0x0000002f042c0219 */ /* 0x001fe400000006ff */
[-CC-:B------:R-:W-:Y:S02]  /*28d00*/  @P0 SHF.R.U64 R49, R10, R0.reuse, R7.reuse ;  /* 0x000000000a310219 */ /* 0x180fe40000001207 */
[----:B------:R-:W-:Y:S02]  /*28d10*/  @P0 LOP3.LUT R3, R6, R11, RZ, 0xfc, !PT ;  /* 0x0000000b06030212 */ /* 0x000fe400078efcff */
[----:B------:R-:W-:Y:S01]  /*28d20*/  @P0 SHF.R.U32.HI R6, RZ, R0, R7 ;  /* 0x00000000ff060219 */ /* 0x000fe20000011607 */
[----:B------:R-:W-:Y:S01]  /*28d30*/  IMAD.SHL.U32 R0, R2, 0x4, RZ ;  /* 0x0000000402007824 */ /* 0x000fe200078e00ff */
[----:B------:R-:W-:-:S02]  /*28d40*/  @P0 SHF.L.U64.HI R47, R4, R47, R5 ;  /* 0x0000002f042f0219 */ /* 0x000fc40000010205 */
[----:B------:R-:W-:Y:S02]  /*28d50*/  @P0 LOP3.LUT R4, R44, R49, RZ, 0xfc, !PT ;  /* 0x000000312c040212 */ /* 0x000fe400078efcff */
        /* <DEDUP_REMOVED lines=35> */
.L_x_44953:
[----:B------:R-:W-:Y:S05]  /*28f90*/  BSYNC.RECONVERGENT B0 ;  /* 0x0000000000007941 */ /* 0x000fea0003800200 */
.L_x_44952:
        /* <DEDUP_REMOVED lines=36> */
.L_x_44947:
[----:B------:R-:W-:Y:S02]  /*291e0*/  IMAD.MOV.U32 R49, RZ, RZ, 0x0 ;  /* 0x00000000ff317424 */ /* 0x000fe400078e00ff */
[----:B------:R-:W-:Y:S02]  /*291f0*/  IMAD.MOV.U32 R7, RZ, RZ, R45 ;  /* 0x000000ffff077224 */ /* 0x000fe400078e002d */
[----:B------:R-:W-:Y:S05]  /*29200*/  RET.REL.NODEC R48 `(_ZN2at6native27unrolled_elementwise_kernelIZZZNS0_50_GLOBAL__N__2680c7bb_12_PowKernel_cu_7dd49032_300324pow_tensor_tensor_kernelERNS_18TensorIteratorBaseEENKUlvE_clEvENKUlvE6_clEvEUlN3c107complexIdEES9_E_St5arrayIPcLm3EELi4E23TrivialOffsetCalculatorILi2EjESE_ILi1EjENS0_6memory15LoadWithoutCastENSH_16StoreWithoutCastEEEviT_T0_T2_T3_T4_T5_) ;  /* 0xfffffd6c307c7950 */ /* 0x000fea0003c3ffff */
.L_x_44954:
        /* <DEDUP_REMOVED lines=15> */
.L_x_68391:


//--------------------- .text._ZN2at6native29vectorized_elementwise_kernelILi2EZZZNS0_50_GLOBAL__N__2680c7bb_12_PowKernel_cu_7dd49032_300324pow_tensor_tensor_kernelERNS_18TensorIteratorBaseEENKUlvE_clEvENKUlvE6_clEvEUlN3c107complexIdEES9_E_St5arrayIPcLm3EEEEviT0_T1_ --------------------------
	.section	.text._ZN2at6native29vectorized_elementwise_kernelILi2EZZZNS0_50_GLOBAL__N__2680c7bb_12_PowKernel_cu_7dd49032_300324pow_tensor_tensor_kernelERNS_18TensorIteratorBaseEENKUlvE_clEvENKUlvE6_clEvEUlN3c107complexIdEES9_E_St5arrayIPcLm3EEEEviT0_T1_,"ax",@progbits
	.align	128
        .global         _ZN2at6native29vectorized_elementwise_kernelILi2EZZZNS0_50_GLOBAL__N__2680c7bb_12_PowKernel_cu_7dd49032_300324pow_tensor_tensor_kernelERNS_18TensorIteratorBaseEENKUlvE_clEvENKUlvE6_clEvEUlN3c107complexIdEES9_E_St5arrayIPcLm3EEEEviT0_T1_
        .type           _ZN2at6native29vectorized_elementwise_kernelILi2EZZZNS0_50_GLOBAL__N__2680c7bb_12_PowKernel_cu_7dd49032_300324pow_tensor_tensor_kernelERNS_18TensorIteratorBaseEENKUlvE_clEvENKUlvE6_clEvEUlN3c107complexIdEES9_E_St5arrayIPcLm3EEEEviT0_T1_,@function
        .size           _ZN2at6native29vectorized_elementwise_kernelILi2EZZZNS0_50_GLOBAL__N__2680c7bb_12_PowKernel_cu_7dd49032_300324pow_tensor_tensor_kernelERNS_18TensorIteratorBaseEENKUlvE_clEvENKUlvE6_clEvEUlN3c107complexIdEES9_E_St5arrayIPcLm3EEEEviT0_T1_,(.L_x_68393 - _ZN2at6native29vectorized_elementwise_kernelILi2EZZZNS0_50_GLOBAL__N__2680c7bb_12_PowKernel_cu_7dd49032_300324pow_tensor_tensor_kernelERNS_18TensorIteratorBaseEENKUlvE_clEvENKUlvE6_clEvEUlN3c107complexIdEES9_E_St5arrayIPcLm3EEEEviT0_T1_)
        .other          _ZN2at6native29vectorized_elementwise_kernelILi2EZZZNS0_50_GLOBAL__N__2680c7bb_12_PowKernel_cu_7dd49032_300324pow_tensor_tensor_kernelERNS_18TensorIteratorBaseEENKUlvE_clEvENKUlvE6_clEvEUlN3c107complexIdEES9_E_St5arrayIPcLm3EEEEviT0_T1_,@"STO_CUDA_ENTRY STV_DEFAULT"
_ZN2at6native29vectorized_elementwise_kernelILi2EZZZNS0_50_GLOBAL__N__2680c7bb_12_PowKernel_cu_7dd49032_300324pow_tensor_tensor_kernelERNS_18TensorIteratorBaseEENKUlvE_clEvENKUlvE6_clEvEUlN3c107complexIdEES9_E_St5arrayIPcLm3EEEEviT0_T1_:
.text._ZN2at6native29vectorized_elementwise_kernelILi2EZZZNS0_50_GLOBAL__N__2680c7bb_12_PowKernel_cu_7dd49032_300324pow_tensor_tensor_kernelERNS_18TensorIteratorBaseEENKUlvE_clEvENKUlvE6_clEvEUlN3c107complexIdEES9_E_St5arrayIPcLm3EEEEviT0_T1_:
[----:B------:R-:W0:Y:S01]  /*0000*/  LDC R1, c[0x0][0x37c] ;  /* 0x0000df00ff017b82 */ /* 0x000e220000000800 */
[----:B------:R-:W1:Y:S01]  /*0010*/  S2R R39, SR_CTAID.X ;  /* 0x0000000000277919 */ /* 0x000e620000002500 */
[----:B------:R-:W2:Y:S01]  /*0020*/  LDCU UR4, c[0x0][0x380] ;  /* 0x00007000ff0477ac */ /* 0x000ea20008000800 */
[----:B0-----:R-:W-:Y:S01]  /*0030*/  VIADD R1, R1, 0xffffffd8 ;  /* 0xffffffd801017836 */ /* 0x001fe20000000000 */
[----:B------:R-:W0:Y:S01]  /*0040*/  LDCU.64 UR8, c[0x0][0x358] ;  /* 0x00006b00ff0877ac */ /* 0x000e220008000a00 */
[----:B-1----:R-:W-:-:S05]  /*0050*/  IMAD.SHL.U32 R39, R39, 0x400, RZ ;  /* 0x0000040027277824 */ /* 0x002fca00078e00ff */
[----:B--2---:R-:W-:-:S04]  /*0060*/  IADD3 R7, PT, PT, -R39, UR4, RZ ;  /* 0x0000000427077c10 */ /* 0x004fc8000fffe1ff */
[----:B------:R-:W-:-:S13]  /*0070*/  ISETP.GT.U32.AND P0, PT, R7, 0x3ff, PT ;  /* 0x000003ff0700780c */ /* 0x000fda0003f04070 */
[----:B0-----:R-:W-:Y:S05]  /*0080*/  @P0 BRA `(.L_x_44955) ;  /* 0x0000050400dc0947 */ /* 0x001fea0003800000 */
[----:B------:R-:W0:Y:S01]  /*0090*/  S2R R76, SR_TID.X ;  /* 0x00000000004c7919 */ /* 0x000e220000002100 */
[----:B------:R-:W-:Y:S02]  /*00a0*/  CS2R R18, SRZ ;  /* 0x0000000000127805 */ /* 0x000fe4000001ff00 */
[----:B------:R-:W-:Y:S02]  /*00b0*/  CS2R R16, SRZ ;  /* 0x0000000000107805 */ /* 0x000fe4000001ff00 */
[----:B------:R-:W-:Y:S02]  /*00c0*/  CS2R R22, SRZ ;  /* 0x0000000000167805 */ /* 0x000fe4000001ff00 */
[----:B------:R-:W-:Y:S02]  /*00d0*/  CS2R R20, SRZ ;  /* 0x0000000000147805 */ /* 0x000fe4000001ff00 */
[----:B0-----:R-:W-:Y:S01]  /*00e0*/  ISETP.GE.U32.AND P5, PT, R76, R7, PT ;  /* 0x000000074c00720c */ /* 0x001fe20003fa6070 */
[----:B------:R-:W-:-:S12]  /*00f0*/  IMAD.MOV.U32 R0, RZ, RZ, R76 ;  /* 0x000000ffff007224 */ /* 0x000fd800078e004c */
[----:B------:R-:W-:-:S05]  /*0100*/  @!P5 VIADD R0, R76, 0x80 ;  /* 0x000000804c00d836 */ /* 0x000fca0000000000 */
[----:B------:R-:W-:-:S13]  /*0110*/  ISETP.GE.U32.AND P6, PT, R0, R7, PT ;  /* 0x000000070000720c */ /* 0x000fda0003fc6070 */
[----:B------:R-:W-:Y:S01]  /*0120*/  @!P6 IMAD.IADD R9, R39, 0x1, R0 ;  /* 0x000000012709e824 */ /* 0x000fe200078e0200 */
[----:B------:R-:W0:Y:S01]  /*0130*/  @!P6 LDC.64 R2, c[0x0][0x398] ;  /* 0x0000e600ff02eb82 */ /* 0x000e220000000a00 */
[----:B------:R-:W-:-:S05]  /*0140*/  @!P6 VIADD R0, R0, 0x80 ;  /* 0x000000800000e836 */ /* 0x000fca0000000000 */
[C---:B------:R-:W-:Y:S02]  /*0150*/  ISETP.GE.U32.AND P4, PT, R0.reuse, R7, PT ;  /* 0x000000070000720c */ /* 0x040fe40003f86070 */
[----:B------:R-:W1:Y:S11]  /*0160*/  @!P6 LDC.64 R4, c[0x0][0x3a0] ;  /* 0x0000e800ff04eb82 */ /* 0x000e760000000a00 */
[----:B------:R-:W-:Y:S01]  /*0170*/  @!P4 IMAD.IADD R41, R39, 0x1, R0 ;  /* 0x000000012729c824 */ /* 0x000fe200078e0200 */
[----:B------:R-:W2:Y:S01]  /*0180*/  @!P4 LDC.64 R10, c[0x0][0x3a0] ;  /* 0x0000e800ff0acb82 */ /* 0x000ea20000000a00 */
[----:B------:R-:W-:-:S02]  /*0190*/  @!P4 VIADD R0, R0, 0x80 ;  /* 0x000000800000c836 */ /* 0x000fc40000000000 */
[----:B0-----:R-:W-:-:S03]  /*01a0*/  @!P6 IMAD.WIDE.U32 R2, R9, 0x10, R2 ;  /* 0x000000100902e825 */ /* 0x001fc600078e0002 */
[----:B------:R-:W-:Y:S02]  /*01b0*/  ISETP.GE.U32.AND P3, PT, R0, R7, PT ;  /* 0x000000070000720c */ /* 0x000fe40003f66070 */
[----:B------:R0:W5:Y:S01]  /*01c0*/  @!P6 LDG.E.128 R16, desc[UR8][R2.64] ;  /* 0x000000080210e981 */ /* 0x000162000c1e1d00 */
[----:B-1----:R-:W-:-:S05]  /*01d0*/  @!P6 IMAD.WIDE.U32 R4, R9, 0x10, R4 ;  /* 0x000000100904e825 */ /* 0x002fca00078e0004 */
[----:B------:R1:W5:Y:S05]  /*01e0*/  @!P6 LDG.E.128 R20, desc[UR8][R4.64] ;  /* 0x000000080414e981 */ /* 0x00036a000c1e1d00 */
[----:B------:R-:W-:Y:S01]  /*01f0*/  @!P3 IMAD.IADD R43, R39, 0x1, R0 ;  /* 0x00000001272bb824 */ /* 0x000fe200078e0200 */
[----:B------:R-:W3:Y:S01]  /*0200*/  @!P3 LDC.64 R12, c[0x0][0x398] ;  /* 0x0000e600ff0cbb82 */ /* 0x000ee20000000a00 */
[----:B------:R-:W-:-:S05]  /*0210*/  @!P3 VIADD R0, R0, 0x80 ;  /* 0x000000800000b836 */ /* 0x000fca0000000000 */
[----:B------:R-:W-:Y:S02]  /*0220*/  ISETP.GE.U32.AND P2, PT, R0, R7, PT ;  /* 0x000000070000720c */ /* 0x000fe40003f46070 */
[----:B------:R-:W4:Y:S08]  /*0230*/  @!P3 LDC.64 R14, c[0x0][0x3a0] ;  /* 0x0000e800ff0ebb82 */ /* 0x000f300000000a00 */
[----:B0-----:R-:W0:Y:S03]  /*0240*/  @!P5 LDC.64 R2, c[0x0][0x398] ;  /* 0x0000e600ff02db82 */ /* 0x001e260000000a00 */
[----:B------:R-:W-:-:S02]  /*0250*/  @!P2 IMAD.IADD R75, R39, 0x1, R0 ;  /* 0x00000001274ba824 */ /* 0x000fc400078e0200 */
[----:B------:R-:W-:-:S03]  /*0260*/  @!P2 VIADD R0, R0, 0x80 ;  /* 0x000000800000a836 */ /* 0x000fc60000000000 */
[----:B------:R-:W2:Y:S02]  /*0270*/  @!P2 LDC.64 R24, c[0x0][0x398] ;  /* 0x0000e600ff18ab82 */ /* 0x000ea40000000a00 */
[----:B------:R-:W-:-:S06]  /*0280*/  ISETP.GE.U32.AND P1, PT, R0, R7, PT ;  /* 0x000000070000720c */ /* 0x000fcc0003f26070 */
[----:B------:R-:W3:Y:S07]  /*0290*/  @!P2 LDC.64 R26, c[0x0][0x3a0] ;  /* 0x0000e800ff1aab82 */ /* 0x000eee0000000a00 */
[----:B------:R-:W-:Y:S01]  /*02a0*/  @!P1 IMAD.IADD R83, R39, 0x1, R0 ;  /* 0x0000000127539824 */ /* 0x000fe200078e0200 */
[----:B------:R-:W4:Y:S01]  /*02b0*/  @!P1 LDC.64 R28, c[0x0][0x398] ;  /* 0x0000e600ff1c9b82 */ /* 0x000f220000000a00 */
[----:B------:R-:W-:-:S05]  /*02c0*/  @!P1 VIADD R0, R0, 0x80 ;  /* 0x0000008000009836 */ /* 0x000fca0000000000 */
[----:B------:R-:W-:Y:S02]  /*02d0*/  ISETP.GE.U32.AND P0, PT, R0, R7, PT ;  /* 0x000000070000720c */ /* 0x000fe40003f06070 */
[----:B------:R-:W0:Y:S08]  /*02e0*/  @!P1 LDC.64 R30, c[0x0][0x3a0] ;  /* 0x0000e800ff1e9b82 */ /* 0x000e300000000a00 */
[----:B-1----:R-:W1:Y:S03]  /*02f0*/  @!P5 LDC.64 R4, c[0x0][0x3a0] ;  /* 0x0000e800ff04db82 */ /* 0x002e660000000a00 */
[----:B------:R-:W-:-:S02]  /*0300*/  @!P0 IMAD.IADD R87, R39, 0x1, R0 ;  /* 0x0000000127578824 */ /* 0x000fc400078e0200 */
[----:B------:R-:W-:-:S03]  /*0310*/  @!P0 VIADD R0, R0, 0x80 ;  /* 0x0000008000008836 */ /* 0x000fc60000000000 */
[----:B------:R-:W3:Y:S02]  /*0320*/  @!P0 LDC.64 R32, c[0x0][0x398] ;  /* 0x0000e600ff208b82 */ /* 0x000ee40000000a00 */
[----:B------:R-:W-:-:S06]  /*0330*/  ISETP.GE.U32.AND P6, PT, R0, R7, PT ;  /* 0x000000070000720c */ /* 0x000fcc0003fc6070 */
[----:B------:R-:W4:Y:S08]  /*0340*/  @!P4 LDC.64 R6, c[0x0][0x398] ;  /* 0x0000e600ff06cb82 */ /* 0x000f300000000a00 */
[----:B------:R-:W1:Y:S08]  /*0350*/  @!P0 LDC.64 R34, c[0x0][0x3a0] ;  /* 0x0000e800ff228b82 */ /* 0x000e700000000a00 */
[----:B------:R-:W1:Y:S08]  /*0360*/  @!P6 LDC.64 R36, c[0x0][0x398] ;  /* 0x0000e600ff24eb82 */ /* 0x000e700000000a00 */
[----:B------:R-:W1:Y:S01]  /*0370*/  @!P6 LDC.64 R78, c[0x0][0x3a0] ;  /* 0x0000e800ff4eeb82 */ /* 0x000e620000000a00 */
[----:B--2---:R-:W-:-:S04]  /*0380*/  @!P2 IMAD.WIDE.U32 R72, R75, 0x10, R24 ;  /* 0x000000104b48a825 */ /* 0x004fc800078e0018 */
[----:B------:R-:W-:Y:S02]  /*0390*/  @!P6 IMAD.IADD R25, R39, 0x1, R0 ;  /* 0x000000012719e824 */ /* 0x000fe400078e0200 */
[----:B----4-:R-:W-:-:S04]  /*03a0*/  @!P4 IMAD.WIDE.U32 R8, R41, 0x10, R6 ;  /* 0x000000102908c825 */ /* 0x010fc800078e0006 */
[----:B------:R-:W-:-:S04]  /*03b0*/  @!P4 IMAD.WIDE.U32 R10, R41, 0x10, R10 ;  /* 0x00000010290ac825 */ /* 0x000fc800078e000a */
[----:B------:R-:W-:Y:S01]  /*03c0*/  @!P1 IMAD.WIDE.U32 R80, R83, 0x10, R28 ;  /* 0x0000001053509825 */ /* 0x000fe200078e001c */
[----:B------:R-:W-:-:S03]  /*03d0*/  CS2R R28, SRZ ;  /* 0x00000000001c7805 */ /* 0x000fc6000001ff00 */
[----:B---3--:R-:W-:Y:S01]  /*03e0*/  @!P0 IMAD.WIDE.U32 R84, R87, 0x10, R32 ;  /* 0x0000001057548825 */ /* 0x008fe200078e0020 */
[----:B------:R-:W-:-:S03]  /*03f0*/  CS2R R32, SRZ ;  /* 0x0000000000207805 */ /* 0x000fc6000001ff00 */
[----:B------:R-:W-:Y:S01]  /*0400*/  @!P2 IMAD.WIDE.U32 R74, R75, 0x10, R26 ;  /* 0x000000104b4aa825 */ /* 0x000fe200078e001a */
[----:B------:R-:W-:-:S03]  /*0410*/  CS2R R26, SRZ ;  /* 0x00000000001a7805 */ /* 0x000fc6000001ff00 */
[----:B0-----:R-:W-:Y:S01]  /*0420*/  @!P1 IMAD.WIDE.U32 R82, R83, 0x10, R30 ;  /* 0x0000001053529825 */ /* 0x001fe200078e001e */
[----:B------:R-:W-:-:S03]  /*0430*/  CS2R R30, SRZ ;  /* 0x00000000001e7805 */ /* 0x000fc6000001ff00 */
[----:B-1----:R-:W-:Y:S01]  /*0440*/  @!P0 IMAD.WIDE.U32 R86, R87, 0x10, R34 ;  /* 0x0000001057568825 */ /* 0x002fe200078e0022 */
[----:B------:R-:W-:Y:S02]  /*0450*/  CS2R R34, SRZ ;  /* 0x0000000000227805 */ /* 0x000fe4000001ff00 */
[----:B------:R-:W-:Y:S01]  /*0460*/  CS2R R50, SRZ ;  /* 0x0000000000327805 */ /* 0x000fe2000001ff00 */
[----:B------:R-:W5:Y:S01]  /*0470*/  @!P4 LDG.E.128 R28, desc[UR8][R10.64] ;  /* 0x000000080a1cc981 */ /* 0x000f62000c1e1d00 */
[----:B------:R-:W-:Y:S01]  /*0480*/  @!P6 IMAD.WIDE.U32 R6, R25, 0x10, R36 ;  /* 0x000000101906e825 */ /* 0x000fe200078e0024 */
[----:B------:R-:W-:-:S03]  /*0490*/  CS2R R36, SRZ ;  /* 0x0000000000247805 */ /* 0x000fc6000001ff00 */
[----:B------:R-:W-:Y:S01]  /*04a0*/  @!P6 IMAD.WIDE.U32 R78, R25, 0x10, R78 ;  /* 0x00000010194ee825 */ /* 0x000fe200078e004e */
[----:B------:R-:W-:-:S03]  /*04b0*/  CS2R R24, SRZ ;  /* 0x0000000000187805 */ /* 0x000fc6000001ff00 */
[----:B------:R-:W-:Y:S01]  /*04c0*/  @!P5 IMAD.IADD R41, R39, 0x1, R76 ;  /* 0x000000012729d824 */ /* 0x000fe200078e024c */
[----:B------:R-:W-:Y:S01]  /*04d0*/  CS2R R38, SRZ ;  /* 0x0000000000267805 */ /* 0x000fe2000001ff00 */
[C---:B------:R-:W-:Y:S01]  /*04e0*/  @!P3 IMAD.WIDE.U32 R12, R43.reuse, 0x10, R12 ;  /* 0x000000102b0cb825 */ /* 0x040fe200078e000c */
[----:B------:R-:W5:Y:S03]  /*04f0*/  @!P4 LDG.E.128 R24, desc[UR8][R8.64] ;  /* 0x000000080818c981 */ /* 0x000f66000c1e1d00 */
[----:B------:R-:W-:Y:S01]  /*0500*/  @!P3 IMAD.WIDE.U32 R14, R43, 0x10, R14 ;  /* 0x000000102b0eb825 */ /* 0x000fe200078e000e */
[----:B------:R0:W5:Y:S01]  /*0510*/  @!P3 LDG.E.128 R32, desc[UR8][R12.64] ;  /* 0x000000080c20b981 */ /* 0x000162000c1e1d00 */
[----:B------:R-:W-:Y:S02]  /*0520*/  CS2R R48, SRZ ;  /* 0x0000000000307805 */ /* 0x000fe4000001ff00 */
[----:B------:R-:W-:-:S02]  /*0530*/  CS2R R54, SRZ ;  /* 0x0000000000367805 */ /* 0x000fc4000001ff00 */
[----:B------:R-:W-:Y:S01]  /*0540*/  CS2R R52, SRZ ;  /* 0x0000000000347805 */ /* 0x000fe2000001ff00 */
[----:B------:R1:W5:Y:S01]  /*0550*/  @!P3 LDG.E.128 R36, desc[UR8][R14.64] ;  /* 0x000000080e24b981 */ /* 0x000362000c1e1d00 */
[----:B------:R-:W-:Y:S02]  /*0560*/  CS2R R58, SRZ ;  /* 0x00000000003a7805 */ /* 0x000fe4000001ff00 */
[----:B------:R-:W-:Y:S02]  /*0570*/  CS2R R56, SRZ ;  /* 0x0000000000387805 */ /* 0x000fe4000001ff00 */
[----:B------:R-:W-:Y:S02]  /*0580*/  CS2R R62, SRZ ;  /* 0x00000000003e7805 */ /* 0x000fe4000001ff00 */
[----:B------:R-:W-:Y:S02]  /*0590*/  CS2R R60, SRZ ;  /* 0x00000000003c7805 */ /* 0x000fe4000001ff00 */
[----:B------:R-:W-:-:S02]  /*05a0*/  CS2R R66, SRZ ;  /* 0x0000000000427805 */ /* 0x000fc4000001ff00 */
[----:B------:R-:W-:Y:S02]  /*05b0*/  CS2R R64, SRZ ;  /* 0x0000000000407805 */ /* 0x000fe4000001ff00 */
[----:B------:R-:W-:Y:S02]  /*05c0*/  CS2R R70, SRZ ;  /* 0x0000000000467805 */ /* 0x000fe4000001ff00 */
[----:B------:R-:W-:Y:S02]  /*05d0*/  CS2R R68, SRZ ;  /* 0x0000000000447805 */ /* 0x000fe4000001ff00 */
[----:B0-----:R-:W-:Y:S02]  /*05e0*/  CS2R R12, SRZ ;  /* 0x00000000000c7805 */ /* 0x001fe4000001ff00 */
[----:B-1----:R-:W-:Y:S02]  /*05f0*/  CS2R R14, SRZ ;  /* 0x00000000000e7805 */ /* 0x002fe4000001ff00 */
[----:B------:R-:W-:-:S02]  /*0600*/  CS2R R10, SRZ ;  /* 0x00000000000a7805 */ /* 0x000fc4000001ff00 */
[----:B------:R-:W-:Y:S01]  /*0610*/  CS2R R8, SRZ ;  /* 0x0000000000087805 */ /* 0x000fe2000001ff00 */
[C---:B------:R-:W-:Y:S01]  /*0620*/  @!P5 IMAD.WIDE.U32 R2, R41.reuse, 0x10, R2 ;  /* 0x000000102902d825 */ /* 0x040fe200078e0002 */
[----:B------:R-:W5:Y:S03]  /*0630*/  @!P1 LDG.E.128 R48, desc[UR8][R80.64] ;  /* 0x0000000850309981 */ /* 0x000f66000c1e1d00 */
[----:B------:R-:W-:Y:S01]  /*0640*/  @!P5 IMAD.WIDE.U32 R4, R41, 0x10, R4 ;  /* 0x000000102904d825 */ /* 0x000fe200078e0004 */
[----:B------:R-:W5:Y:S04]  /*0650*/  @!P1 LDG.E.128 R52, desc[UR8][R82.64] ;  /* 0x0000000852349981 */ /* 0x000f68000c1e1d00 */
[----:B------:R-:W5:Y:S04]  /*0660*/  @!P0 LDG.E.128 R56, desc[UR8][R84.64] ;  /* 0x0000000854388981 */ /* 0x000f68000c1e1d00 */
[----:B------:R-:W5:Y:S04]  /*0670*/  @!P0 LDG.E.128 R60, desc[UR8][R86.64] ;  /* 0x00000008563c8981 */ /* 0x000f68000c1e1d00 */
[----:B------:R-:W5:Y:S04]  /*0680*/  @!P6 LDG.E.128 R64, desc[UR8][R6.64] ;  /* 0x000000080640e981 */ /* 0x000f68000c1e1d00 */
[----:B------:R-:W5:Y:S04]  /*0690*/  @!P6 LDG.E.128 R68, desc[UR8][R78.64] ;  /* 0x000000084e44e981 */ /* 0x000f68000c1e1d00 */
[----:B------:R-:W5:Y:S04]  /*06a0*/  @!P5 LDG.E.128 R12, desc[UR8][R2.64] ;  /* 0x00000008020cd981 */ /* 0x000f68000c1e1d00 */
[----:B------:R-:W5:Y:S01]  /*06b0*/  @!P5 LDG.E.128 R8, desc[UR8][R4.64] ;  /* 0x000000080408d981 */ /* 0x000f62000c1e1d00 */
[----:B------:R-:W-:-:S02]  /*06c0*/  CS2R R42, SRZ ;  /* 0x00000000002a7805 */ /* 0x000fc4000001ff00 */
[----:B------:R-:W-:Y:S02]  /*06d0*/  CS2R R40, SRZ ;  /* 0x0000000000287805 */ /* 0x000fe4000001ff00 */
[----:B------:R-:W-:Y:S02]  /*06e0*/  CS2R R46, SRZ ;  /* 0x00000000002e7805 */ /* 0x000fe4000001ff00 */
[----:B------:R-:W-:Y:S01]  /*06f0*/  CS2R R44, SRZ ;  /* 0x00000000002c7805 */ /* 0x000fe2000001ff00 */
[----:B------:R-:W-:Y:S01]  /*0700*/  BSSY.RECONVERGENT B2, `(.L_x_44956) ;  /* 0x0000a0c000027945 */ /* 0x000fe20003800200 */
[----:B------:R0:W5:Y:S04]  /*0710*/  @!P2 LDG.E.128 R40, desc[UR8][R72.64] ;  /* 0x000000084828a981 */ /* 0x000168000c1e1d00 */
[----:B------:R1:W5:Y:S01]  /*0720*/  @!P2 LDG.E.128 R44, desc[UR8][R74.64] ;  /* 0x000000084a2ca981 */ /* 0x000362000c1e1d00 */
[----:B0-----:R-:W-:-:S02]  /*0730*/  CS2R R72, SRZ ;  /* 0x0000000000487805 */ /* 0x001fc4000001ff00 */
[----:B-1----:R-:W-:Y:S01]  /*0740*/  CS2R R74, SRZ ;  /* 0x00000000004a7805 */ /* 0x002fe2000001ff00 */
[----:B------:R-:W-:Y:S06]  /*0750*/  @P5 BRA `(.L_x_44957) ;  /* 0x000000a000185947 */ /* 0x000fec0003800000 */
[----:B-----5:R-:W-:Y:S01]  /*0760*/  DSETP.NAN.AND P0, PT, R14, R14, PT ;  /* 0x0000000e0e00722a */ /* 0x020fe20003f08000 */
[----:B------:R-:W-:Y:S01]  /*0770*/  BSSY.RECONVERGENT B1, `(.L_x_44958) ;  /* 0x00007ba000017945 */ /* 0x000fe20003800200 */
        /* <DEDUP_REMOVED lines=87> */
.L_x_44961:
[----:B------:R-:W-:Y:S01]  /*0cf0*/  IMAD.MOV.U32 R2, RZ, RZ, 0x0 ;  /* 0x00000000ff027424 */ /* 0x000fe200078e00ff */
[----:B------:R-:W-:Y:S01]  /*0d00*/  LOP3.LUT P0, RZ, R5, 0x7fffffff, RZ, 0xc0, !PT ;  /* 0x7fffffff05ff7812 */ /* 0x000fe2000780c0ff */
[----:B------:R-:W-:-:S06]  /*0d10*/  IMAD.MOV.U32 R3, RZ, RZ, 0x7ff00000 ;  /* 0x7ff00000ff037424 */ /* 0x000fcc00078e00ff */
[----:B------:R-:W-:-:S10]  /*0d20*/  DFMA R2, R4, R2, +INF ;  /* 0x7ff000000402742b */ /* 0x000fd40000000002 */
[----:B------:R-:W-:Y:S02]  /*0d30*/  FSEL R72, R2, RZ, P0 ;  /* 0x000000ff02487208 */ /* 0x000fe40000000000 */
[----:B------:R-:W-:-:S07]  /*0d40*/  FSEL R73, R3, -QNAN , P0 ;  /* 0xfff0000003497808 */ /* 0x000fce0000000000 */
.L_x_44962:
[----:B------:R-:W-:Y:S05]  /*0d50*/  BSYNC.RECONVERGENT B0 ;  /* 0x0000000000007941 */ /* 0x000fea0003800200 */
.L_x_44960:
        /* <DEDUP_REMOVED lines=27> */
[----:B------:R-:W-:Y:S05]  /*0f10*/  CALL.REL.NOINC `($__internal_88_$__cuda_sm20_div_rn_f64_full) ;  /* 0x000009f000507944 */ /* 0x000fea0003c00000 */
.L_x_44964:
[----:B------:R-:W-:Y:S05]  /*0f20*/  BSYNC.RECONVERGENT B3 ;  /* 0x0000000000037941 */ /* 0x000fea0003800200 */
.L_x_44963:
        /* <DEDUP_REMOVED lines=91> */
.L_x_44959:
        /* <DEDUP_REMOVED lines=33> */
[----:B------:R-:W-:Y:S05]  /*16f0*/  CALL.REL.NOINC `($__internal_88_$__cuda_sm20_div_rn_f64_full) ;  /* 0x000009e800587944 */ /* 0x000fea0003c00000 */
[----:B------:R-:W-:Y:S02]  /*1700*/  IMAD.MOV.U32 R72, RZ, RZ, R2 ;  /* 0x000000ffff487224 */ /* 0x000fe400078e0002 */
[----:B------:R-:W-:-:S07]  /*1710*/  IMAD.MOV.U32 R73, RZ, RZ, R3 ;  /* 0x000000ffff497224 */ /* 0x000fce00078e0003 */
.L_x_44968:
[----:B------:R-:W-:Y:S05]  /*1720*/  BSYNC.RECONVERGENT B3 ;  /* 0x0000000000037941 */ /* 0x000fea0003800200 */
.L_x_44967:
        /* <DEDUP_REMOVED lines=23> */
.L_x_44970:
[----:B------:R-:W-:Y:S05]  /*18a0*/  BSYNC.RECONVERGENT B3 ;  /* 0x0000000000037941 */ /* 0x000fea0003800200 */
.L_x_44969:
        /* <DEDUP_REMOVED lines=121> */
.L_x_44972:
[----:B------:R-:W-:Y:S01]  /*2040*/  IMAD.MOV.U32 R2, RZ, RZ, 0x0 ;  /* 0x00000000ff027424 */ /* 0x000fe200078e00ff */
[----:B------:R-:W-:Y:S01]  /*2050*/  LOP3.LUT P0, RZ, R5, 0x7fffffff, RZ, 0xc0, !PT ;  /* 0x7fffffff05ff7812 */ /* 0x000fe2000780c0ff */
[----:B------:R-:W-:-:S06]  /*2060*/  IMAD.MOV.U32 R3, RZ, RZ, 0x7ff00000 ;  /* 0x7ff00000ff037424 */ /* 0x000fcc00078e00ff */
[----:B------:R-:W-:-:S10]  /*2070*/  DFMA R2, R4, R2, +INF ;  /* 0x7ff000000402742b */ /* 0x000fd40000000002 */
[----:B------:R-:W-:Y:S02]  /*2080*/  FSEL R74, R2, RZ, P0 ;  /* 0x000000ff024a7208 */ /* 0x000fe40000000000 */
[----:B------:R-:W-:-:S07]  /*2090*/  FSEL R75, R3, -QNAN , P0 ;  /* 0xfff00000034b7808 */ /* 0x000fce0000000000 */
.L_x_44973:
[----:B------:R-:W-:Y:S05]  /*20a0*/  BSYNC.RECONVERGENT B0 ;  /* 0x0000000000007941 */ /* 0x000fea0003800200 */
.L_x_44971:
        /* <DEDUP_REMOVED lines=28> */
.L_x_44975:
[----:B------:R-:W-:Y:S05]  /*2270*/  BSYNC.RECONVERGENT B3 ;  /* 0x0000000000037941 */ /* 0x000fea0003800200 */
.L_x_44974:
        /* <DEDUP_REMOVED lines=82> */
[----:B------:R-:W-:Y:S01]  /*27a0*/  DADD R72, R74, 1 ;  /* 0x3ff000004a487429 */ /* 0x000fe20000000000 */
[----:B------:R-:W-:-:S02]  /*27b0*/  @P3 FSEL R0, R7, R2, !P1 ;  /* 0x0000000207003208 */ /* 0x000fc40004800000 */
        /* <DEDUP_REMOVED lines=8> */
.L_x_44966:
        /* <DEDUP_REMOVED lines=94> */
.L_x_44977:
        /* <DEDUP_REMOVED lines=28> */
.L_x_44981:
[----:B------:R-:W-:Y:S05]  /*2fe0*/  BSYNC.RECONVERGENT B4 ;  /* 0x0000000000047941 */ /* 0x000fea0003800200 */
.L_x_44980:
        /* <DEDUP_REMOVED lines=30> */
.L_x_44979:
        /* <DEDUP_REMOVED lines=77> */
.L_x_44983:
[----:B------:R-:W-:Y:S01]  /*36a0*/  IMAD.MOV.U32 R2, RZ, RZ, 0x0 ;  /* 0x00000000ff027424 */ /* 0x000fe200078e00ff */
[----:B------:R-:W-:Y:S01]  /*36b0*/  LOP3.LUT P0, RZ, R5, 0x7fffffff, RZ, 0xc0, !PT ;  /* 0x7fffffff05ff7812 */ /* 0x000fe2000780c0ff */
[----:B------:R-:W-:-:S06]  /*36c0*/  IMAD.MOV.U32 R3, RZ, RZ, 0x7ff00000 ;  /* 0x7ff00000ff037424 */ /* 0x000fcc00078e00ff */
[----:B------:R-:W-:-:S10]  /*36d0*/  DFMA R2, R4, R2, +INF ;  /* 0x7ff000000402742b */ /* 0x000fd40000000002 */
[----:B------:R-:W-:Y:S02]  /*36e0*/  FSEL R2, R2, RZ, P0 ;  /* 0x000000ff02027208 */ /* 0x000fe40000000000 */
[----:B------:R-:W-:-:S07]  /*36f0*/  FSEL R3, R3, -QNAN , P0 ;  /* 0xfff0000003037808 */ /* 0x000fce0000000000 */
.L_x_44982:
[----:B------:R-:W-:Y:S05]  /*3700*/  BSYNC.RECONVERGENT B3 ;  /* 0x0000000000037941 */ /* 0x000fea0003800200 */
.L_x_44978:
[----:B------:R-:W-:Y:S01]  /*3710*/  IMAD.MOV.U32 R4, RZ, RZ, -0x2449a4b7 ;  /* 0xdbb65b49ff047424 */ /* 0x000fe200078e00ff */
[----:B------:R-:W-:Y:S01]  /*3720*/  UMOV UR4, 0x2a25ff7e ;  /* 0x2a25ff7e00047882 */ /* 0x000fe20000000000 */
[----:B------:R-:W-:Y:S01]  /*3730*/  IMAD.MOV.U32 R5, RZ, RZ, 0x3f2d3b63 ;  /* 0x3f2d3b63ff057424 */ /* 0x000fe200078e00ff */
[----:B------:R-:W-:Y:S01]  /*3740*/  UMOV UR5, 0x3ef53e1d ;  /* 0x3ef53e1d00057882 */ /* 0x000fe20000000000 */
[----:B------:R-:W-:Y:S01]  /*3750*/  DADD R6, -RZ, |R12| ;  /* 0x00000000ff067229 */ /* 0x000fe2000000050c */
[----:B------:R-:W-:Y:S01]  /*3760*/  ISETP.GE.AND P1, PT, R13, RZ, PT ;  /* 0x000000ff0d00720c */ /* 0x000fe20003f26270 */
[----:B------:R-:W-:Y:S01]  /*3770*/  DADD R74, -RZ, |R14| ;  /* 0x00000000ff4a7229 */ /* 0x000fe2000000050e */
[----:B------:R-:W-:Y:S01]  /*3780*/  IMAD.MOV.U32 R77, RZ, RZ, 0x4002d97c ;  /* 0x4002d97cff4d7424 */ /* 0x000fe200078e00ff */
[----:B------:R-:W-:Y:S01]  /*3790*/  DFMA R4, R72, -UR4, R4 ;  /* 0x8000000448047c2b */ /* 0x000fe20008000004 */
[----:B------:R-:W-:Y:S01]  /*37a0*/  UMOV UR4, 0x8dde082e ;  /* 0x8dde082e00047882 */ /* 0x000fe20000000000 */
[----:B------:R-:W-:Y:S01]  /*37b0*/  UMOV UR5, 0x3f531278 ;  /* 0x3f53127800057882 */ /* 0x000fe20000000000 */
[----:B------:R-:W-:Y:S01]  /*37c0*/  DSETP.GEU.AND P2, PT, |R12|, |R14|, PT ;  /* 0x4000000e0c00722a */ /* 0x000fe20003f4e200 */
[----:B------:R-:W-:-:S04]  /*37d0*/  IMAD.MOV.U32 R0, RZ, RZ, 0x7f3321d2 ;  /* 0x7f3321d2ff007424 */ /* 0x000fc800078e00ff */
[----:B------:R-:W-:Y:S01]  /*37e0*/  DFMA R4, R72, R4, -UR4 ;  /* 0x8000000448047e2b */ /* 0x000fe20008000004 */
[----:B------:R-:W-:Y:S01]  /*37f0*/  UMOV UR4, 0xc8249315 ;  /* 0xc824931500047882 */ /* 0x000fe20000000000 */
[----:B------:R-:W-:Y:S01]  /*3800*/  UMOV UR5, 0x3f6f9690 ;  /* 0x3f6f969000057882 */ /* 0x000fe20000000000 */
[----:B------:R-:W-:Y:S02]  /*3810*/  FSEL R6, R6, R74, !P2 ;  /* 0x0000004a06067208 */ /* 0x000fe40005000000 */
[----:B------:R-:W-:-:S03]  /*3820*/  FSEL R7, R7, R75, !P2 ;  /* 0x0000004b07077208 */ /* 0x000fc60005000000 */
[C---:B------:R-:W-:Y:S01]  /*3830*/  DFMA R4, R72.reuse, R4, UR4 ;  /* 0x0000000448047e2b */ /* 0x040fe20008000004 */
[----:B------:R-:W-:Y:S01]  /*3840*/  UMOV UR4, 0xabc7cf0d ;  /* 0xabc7cf0d00047882 */ /* 0x000fe20000000000 */
[----:B------:R-:W-:Y:S01]  /*3850*/  UMOV UR5, 0x3f82cf5a ;  /* 0x3f82cf5a00057882 */ /* 0x000fe20000000000 */
[----:B------:R-:W-:Y:S01]  /*3860*/  @!P2 PLOP3.LUT P0, PT, P1, PT, PT, 0x80, 0x8 ;  /* 0x000000000008a81c */ /* 0x000fe20000f0f070 */
[----:B------:R-:W-:Y:S02]  /*3870*/  @!P2 IMAD.MOV.U32 R74, RZ, RZ, 0x54442d18 ;  /* 0x54442d18ff4aa424 */ /* 0x000fe400078e00ff */
[----:B------:R-:W-:Y:S02]  /*3880*/  @!P2 IMAD.MOV.U32 R75, RZ, RZ, 0x3ff921fb ;  /* 0x3ff921fbff4ba424 */ /* 0x000fe400078e00ff */
        /* <DEDUP_REMOVED lines=55> */
[----:B------:R-:W-:-:S03]  /*3c00*/  FSEL R13, R0, 3.37028055040000000000e+12, !P0 ;  /* 0x54442d18000d7808 */ /* 0x000fc60004000000 */
[----:B------:R-:W-:Y:S02]  /*3c10*/  @P2 FSEL R5, R7, R73, !P0 ;  /* 0x0000004907052208 */ /* 0x000fe40004000000 */
[----:B------:R-:W-:Y:S02]  /*3c20*/  FSEL R7, R77, 1.8213495016098022461, !P0 ;  /* 0x3fe921fb4d077808 */ /* 0x000fe40004000000 */
[----:B------:R-:W-:Y:S01]  /*3c30*/  @P2 FSEL R4, R6, R72, !P0 ;  /* 0x0000004806042208 */ /* 0x000fe20004000000 */
[----:B------:R-:W-:Y:S01]  /*3c40*/  DSETP.NAN.AND P0, PT, R74, R74, PT ;  /* 0x0000004a4a00722a */ /* 0x000fe20003f08000 */
[----:B------:R-:W-:Y:S01]  /*3c50*/  FSEL R7, R7, R5, !P1 ;  /* 0x0000000507077208 */ /* 0x000fe20004800000 */
[----:B------:R-:W-:Y:S01]  /*3c60*/  DMUL R72, R2, 0.5 ;  /* 0x3fe0000002487828 */ /* 0x000fe20000000000 */
[----:B------:R-:W-:Y:S02]  /*3c70*/  FSEL R5, R13, R4, !P1 ;  /* 0x000000040d057208 */ /* 0x000fe40004800000 */
[----:B------:R-:W-:-:S02]  /*3c80*/  LOP3.LUT R15, R7, 0x80000000, R15, 0xb8, !PT ;  /* 0x80000000070f7812 */ /* 0x000fc400078eb80f */
[----:B------:R-:W-:Y:S02]  /*3c90*/  FSEL R4, R74, R5, P0 ;  /* 0x000000054a047208 */ /* 0x000fe40000000000 */
[----:B------:R-:W-:Y:S01]  /*3ca0*/  FSEL R5, R75, R15, P0 ;  /* 0x0000000f4b057208 */ /* 0x000fe20000000000 */
[----:B------:R-:W-:Y:S06]  /*3cb0*/  BRA `(.L_x_44965) ;  /* 0x0000004400947947 */ /* 0x000fec0003800000 */
.L_x_44976:
        /* <DEDUP_REMOVED lines=32> */
[----:B------:R-:W-:Y:S01]  /*3ec0*/  IMAD.U32 R77, RZ, RZ, UR6 ;  /* 0x00000006ff4d7e24 */ /* 0x000fe2000f8e00ff */
[----:B------:R-:W-:Y:S01]  /*3ed0*/  SEL R2, R78, R80, P0 ;  /* 0x000000504e027207 */ /* 0x000fe20000000000 */
[----:B------:R-:W-:Y:S01]  /*3ee0*/  IMAD.MOV.U32 R82, RZ, RZ, 0x0 ;  /* 0x00000000ff527424 */ /* 0x000fe200078e00ff */
[----:B------:R-:W-:Y:S01]  /*3ef0*/  LOP3.LUT R0, R85, 0xffc00000, RZ, 0xc0, !PT ;  /* 0xffc0000055007812 */ /* 0x000fe200078ec0ff */
[----:B------:R-:W-:Y:S01]  /*3f00*/  IMAD.MOV.U32 R83, RZ, RZ, 0x3fd80000 ;  /* 0x3fd80000ff537424 */ /* 0x000fe200078e00ff */
[----:B------:R-:W-:Y:S01]  /*3f10*/  SEL R3, R79, R81, P0 ;  /* 0x000000514f037207 */ /* 0x000fe20000000000 */
[----:B------:R-:W-:Y:S01]  /*3f20*/  BSSY.RECONVERGENT B0, `(.L_x_44985) ;  /* 0x000006e000007945 */ /* 0x000fe20003800200 */
[----:B------:R-:W-:-:S02]  /*3f30*/  LOP3.LUT R73, R0, 0x7fd00000, RZ, 0x3c, !PT ;  /* 0x7fd0000000497812 */ /* 0x000fc400078e3cff */
[----:B------:R-:W-:Y:S01]  /*3f40*/  SEL R84, R80, R78, P2 ;  /* 0x0000004e50547207 */ /* 0x000fe20001000000 */
[----:B------:R-:W-:-:S03]  /*3f50*/  IMAD.MOV.U32 R78, RZ, RZ, RZ ;  /* 0x000000ffff4e7224 */ /* 0x000fc600078e00ff */
        /* <DEDUP_REMOVED lines=10> */
[----:B------:R-:W-:Y:S02]  /*4000*/  @P2 LOP3.LUT R73, R77, 0x80000, RZ, 0xfc, !PT ;  /* 0x000800004d492812 */ /* 0x000fe400078efcff */
[----:B------:R-:W-:Y:S02]  /*4010*/  ISETP.GE.U32.AND P2, PT, R3, 0x7ff00000, PT ;  /* 0x7ff000000300780c */ /* 0x000fe40003f46070 */
[----:B------:R-:W0:Y:S02]  /*4020*/  MUFU.RSQ64H R79, R73 ;  /* 0x00000049004f7308 */ /* 0x000e240000001c00 */
        /* <DEDUP_REMOVED lines=87> */
.L_x_44986:
[----:B------:R-:W-:Y:S01]  /*45a0*/  IMAD.MOV.U32 R2, RZ, RZ, 0x0 ;  /* 0x00000000ff027424 */ /* 0x000fe200078e00ff */
[----:B------:R-:W-:Y:S01]  /*45b0*/  LOP3.LUT P0, RZ, R73, 0x7fffffff, RZ, 0xc0, !PT ;  /* 0x7fffffff49ff7812 */ /* 0x000fe2000780c0ff */
[----:B------:R-:W-:-:S06]  /*45c0*/  IMAD.MOV.U32 R3, RZ, RZ, 0x7ff00000 ;  /* 0x7ff00000ff037424 */ /* 0x000fcc00078e00ff */
[----:B------:R-:W-:-:S10]  /*45d0*/  DFMA R2, R72, R2, +INF ;  /* 0x7ff000004802742b */ /* 0x000fd40000000002 */
[----:B------:R-:W-:Y:S02]  /*45e0*/  FSEL R72, R2, RZ, P0 ;  /* 0x000000ff02487208 */ /* 0x000fe40000000000 */
[----:B------:R-:W-:-:S07]  /*45f0*/  FSEL R73, R3, -QNAN , P0 ;  /* 0xfff0000003497808 */ /* 0x000fce0000000000 */
.L_x_44987:
[----:B------:R-:W-:Y:S05]  /*4600*/  BSYNC.RECONVERGENT B0 ;  /* 0x0000000000007941 */ /* 0x000fea0003800200 */
.L_x_44985:
[----:B------:R-:W0:Y:S01]  /*4610*/  MUFU.RCP64H R3, R7 ;  /* 0x0000000700037308 */ /* 0x000e220000001800 */
[----:B------:R-:W-:Y:S01]  /*4620*/  IMAD.MOV.U32 R74, RZ, RZ, R6 ;  /* 0x000000ffff4a7224 */ /* 0x000fe200078e0006 */
[----:B------:R-:W-:Y:S01]  /*4630*/  FSETP.GEU.AND P2, PT, |R5|, 6.5827683646048100446e-37, PT ;  /* 0x036000000500780b */ /* 0x000fe20003f4e200 */
[----:B------:R-:W-:Y:S01]  /*4640*/  IMAD.MOV.U32 R75, RZ, RZ, R7 ;  /* 0x000000ffff4b7224 */ /* 0x000fe200078e0007 */
[----:B------:R-:W-:Y:S01]  /*4650*/  BSSY.RECONVERGENT B3, `(.L_x_44988) ;  /* 0x0000014000037945 */ /* 0x000fe20003800200 */
[----:B------:R-:W-:Y:S02]  /*4660*/  IMAD.MOV.U32 R2, RZ, RZ, 0x1 ;  /* 0x00000001ff027424 */ /* 0x000fe400078e00ff */
[----:B------:R-:W-:Y:S02]  /*4670*/  IMAD.MOV.U32 R80, RZ, RZ, R4 ;  /* 0x000000ffff507224 */ /* 0x000fe400078e0004 */
[----:B------:R-:W-:Y:S02]  /*4680*/  IMAD.MOV.U32 R81, RZ, RZ, R5 ;  /* 0x000000ffff517224 */ /* 0x000fe400078e0005 */
        /* <DEDUP_REMOVED lines=15> */
[----:B------:R-:W-:Y:S05]  /*4780*/  CALL.REL.NOINC `($__internal_88_$__cuda_sm20_div_rn_f64_full) ;  /* 0x000009b800347944 */ /* 0x000fea0003c00000 */
.L_x_44989:
[----:B------:R-:W-:Y:S05]  /*4790*/  BSYNC.RECONVERGENT B3 ;  /* 0x0000000000037941 */ /* 0x000fea0003800200 */
.L_x_44988:
        /* <DEDUP_REMOVED lines=91> */
.L_x_44984:
        /* <DEDUP_REMOVED lines=33> */
.L_x_44994:
[----:B------:R-:W-:Y:S05]  /*4f60*/  BSYNC.RECONVERGENT B4 ;  /* 0x0000000000047941 */ /* 0x000fea0003800200 */
.L_x_44993:
        /* <DEDUP_REMOVED lines=30> */
.L_x_44992:
        /* <DEDUP_REMOVED lines=78> */
.L_x_44996:
[----:B------:R-:W-:Y:S01]  /*5630*/  IMAD.MOV.U32 R4, RZ, RZ, 0x0 ;  /* 0x00000000ff047424 */ /* 0x000fe200078e00ff */
[----:B------:R-:W-:Y:S01]  /*5640*/  LOP3.LUT P0, RZ, R3, 0x7fffffff, RZ, 0xc0, !PT ;  /* 0x7fffffff03ff7812 */ /* 0x000fe2000780c0ff */
[----:B------:R-:W-:-:S06]  /*5650*/  IMAD.MOV.U32 R5, RZ, RZ, 0x7ff00000 ;  /* 0x7ff00000ff057424 */ /* 0x000fcc00078e00ff */
[----:B------:R-:W-:-:S10]  /*5660*/  DFMA R4, R2, R4, +INF ;  /* 0x7ff000000204742b */ /* 0x000fd40000000004 */
[----:B------:R-:W-:Y:S02]  /*5670*/  FSEL R74, R4, RZ, P0 ;  /* 0x000000ff044a7208 */ /* 0x000fe40000000000 */
[----:B------:R-:W-:-:S07]  /*5680*/  FSEL R75, R5, -QNAN , P0 ;  /* 0xfff00000054b7808 */ /* 0x000fce0000000000 */
.L_x_44995:
[----:B------:R-:W-:Y:S05]  /*5690*/  BSYNC.RECONVERGENT B3 ;  /* 0x0000000000037941 */ /* 0x000fea0003800200 */
.L_x_44991:
        /* <DEDUP_REMOVED lines=28> */
.L_x_44998:
[----:B------:R-:W-:Y:S05]  /*5860*/  BSYNC.RECONVERGENT B3 ;  /* 0x0000000000037941 */ /* 0x000fea0003800200 */
.L_x_44997:
        /* <DEDUP_REMOVED lines=92> */
.L_x_44990:
        /* <DEDUP_REMOVED lines=83> */
.L_x_45001:
[----:B------:R-:W-:Y:S01]  /*6360*/  IMAD.MOV.U32 R72, RZ, RZ, 0x0 ;  /* 0x00000000ff487424 */ /* 0x000fe200078e00ff */
[----:B------:R-:W-:Y:S01]  /*6370*/  LOP3.LUT P0, RZ, R3, 0x7fffffff, RZ, 0xc0, !PT ;  /* 0x7fffffff03ff7812 */ /* 0x000fe2000780c0ff */
[----:B------:R-:W-:-:S06]  /*6380*/  IMAD.MOV.U32 R73, RZ, RZ, 0x7ff00000 ;  /* 0x7ff00000ff497424 */ /* 0x000fcc00078e00ff */
[----:B------:R-:W-:-:S10]  /*6390*/  DFMA R72, R2, R72, +INF ;  /* 0x7ff000000248742b */ /* 0x000fd40000000048 */
[----:B------:R-:W-:Y:S02]  /*63a0*/  FSEL R74, R72, RZ, P0 ;  /* 0x000000ff484a7208 */ /* 0x000fe40000000000 */
[----:B------:R-:W-:-:S07]  /*63b0*/  FSEL R75, R73, -QNAN , P0 ;  /* 0xfff00000494b7808 */ /* 0x000fce0000000000 */
.L_x_45002:
[----:B------:R-:W-:Y:S05]  /*63c0*/  BSYNC.RECONVERGENT B0 ;  /* 0x0000000000007941 */ /* 0x000fea0003800200 */
.L_x_45000:
[----:B------:R-:W0:Y:S01]  /*63d0*/  MUFU.RCP64H R3, R7 ;  /* 0x0000000700037308 */ /* 0x000e220000001800 */
[----:B------:R-:W-:Y:S01]  /*63e0*/  IMAD.MOV.U32 R72, RZ, RZ, R6 ;  /* 0x000000ffff487224 */ /* 0x000fe200078e0006 */
[----:B------:R-:W-:Y:S01]  /*63f0*/  FSETP.GEU.AND P2, PT, |R5|, 6.5827683646048100446e-37, PT ;  /* 0x036000000500780b */ /* 0x000fe20003f4e200 */
[----:B------:R-:W-:Y:S01]  /*6400*/  IMAD.MOV.U32 R73, RZ, RZ, R7 ;  /* 0x000000ffff497224 */ /* 0x000fe200078e0007 */
[----:B------:R-:W-:Y:S01]  /*6410*/  BSSY.RECONVERGENT B3, `(.L_x_45003) ;  /* 0x0000012000037945 */ /* 0x000fe20003800200 */
[----:B------:R-:W-:-:S06]  /*6420*/  IMAD.MOV.U32 R2, RZ, RZ, 0x1 ;  /* 0x00000001ff027424 */ /* 0x000fcc00078e00ff */
        /* <DEDUP_REMOVED lines=16> */
.L_x_45004:
[----:B------:R-:W-:Y:S05]  /*6530*/  BSYNC.RECONVERGENT B3 ;  /* 0x0000000000037941 */ /* 0x000fea0003800200 */
.L_x_45003:
        /* <DEDUP_REMOVED lines=92> */
.L_x_44999:
[----:B------:R-:W-:Y:S01]  /*6b00*/  LOP3.LUT R73, R7, 0xfffffff8, RZ, 0xc0, !PT ;  /* 0xfffffff807497812 */ /* 0x000fe200078ec0ff */
[----:B------:R-:W-:Y:S01]  /*6b10*/  IMAD.MOV.U32 R72, RZ, RZ, RZ ;  /* 0x000000ffff487224 */ /* 0x000fe200078e00ff */
[----:B------:R-:W-:Y:S01]  /*6b20*/  LOP3.LUT R79, R5, 0xfffffff8, RZ, 0xc0, !PT ;  /* 0xfffffff8054f7812 */ /* 0x000fe200078ec0ff */
[----:B------:R-:W-:Y:S01]  /*6b30*/  IMAD.MOV.U32 R80, RZ, RZ, R4 ;  /* 0x000000ffff507224 */ /* 0x000fe200078e0004 */
[----:B------:R-:W-:Y:S01]  /*6b40*/  BSSY.RECONVERGENT B0, `(.L_x_45005) ;  /* 0x0000069000007945 */ /* 0x000fe20003800200 */
[----:B------:R-:W-:Y:S02]  /*6b50*/  IMAD.MOV.U32 R81, RZ, RZ, R5 ;  /* 0x000000ffff517224 */ /* 0x000fe400078e0005 */
[----:B------:R-:W-:Y:S01]  /*6b60*/  IMAD.MOV.U32 R78, RZ, RZ, RZ ;  /* 0x000000ffff4e7224 */ /* 0x000fe200078e00ff */
[C---:B------:R-:W-:Y:S01]  /*6b70*/  DADD R6, -R72.reuse, R6 ;  /* 0x0000000048067229 */ /* 0x040fe20000000106 */
[----:B------:R-:W-:Y:S01]  /*6b80*/  IMAD.MOV.U32 R74, RZ, RZ, RZ ;  /* 0x000000ffff4a7224 */ /* 0x000fe200078e00ff */
[C---:B------:R-:W-:Y:S01]  /*6b90*/  DADD R82, R72.reuse, R72 ;  /* 0x0000000048527229 */ /* 0x040fe20000000048 */
[----:B------:R-:W-:Y:S01]  /*6ba0*/  IMAD.MOV.U32 R88, RZ, RZ, RZ ;  /* 0x000000ffff587224 */ /* 0x000fe200078e00ff */
[----:B------:R-:W-:-:S02]  /*6bb0*/  DMUL R2, R72, R72 ;  /* 0x0000004848027228 */ /* 0x000fc40000000000 */
[--C-:B------:R-:W-:Y:S02]  /*6bc0*/  DADD R80, R80, -R78.reuse ;  /* 0x0000000050507229 */ /* 0x100fe4000000084e */
        /* <DEDUP_REMOVED lines=18> */
.L_x_45006:
        /* <DEDUP_REMOVED lines=79> */
.L_x_45005:
        /* <DEDUP_REMOVED lines=39> */
.L_x_45010:
[----:B------:R-:W-:Y:S05]  /*7450*/  BSYNC.RECONVERGENT B4 ;  /* 0x0000000000047941 */ /* 0x000fea0003800200 */
.L_x_45009:
        /* <DEDUP_REMOVED lines=30> */
.L_x_45008:
        /* <DEDUP_REMOVED lines=78> */
.L_x_45012:
[----:B------:R-:W-:Y:S01]  /*7b20*/  IMAD.MOV.U32 R4, RZ, RZ, 0x0 ;  /* 0x00000000ff047424 */ /* 0x000fe200078e00ff */
[----:B------:R-:W-:Y:S01]  /*7b30*/  LOP3.LUT P0, RZ, R3, 0x7fffffff, RZ, 0xc0, !PT ;  /* 0x7fffffff03ff7812 */ /* 0x000fe2000780c0ff */
[----:B------:R-:W-:-:S06]  /*7b40*/  IMAD.MOV.U32 R5, RZ, RZ, 0x7ff00000 ;  /* 0x7ff00000ff057424 */ /* 0x000fcc00078e00ff */
[----:B------:R-:W-:-:S10]  /*7b50*/  DFMA R4, R2, R4, +INF ;  /* 0x7ff000000204742b */ /* 0x000fd40000000004 */
[----:B------:R-:W-:Y:S02]  /*7b60*/  FSEL R74, R4, RZ, P0 ;  /* 0x000000ff044a7208 */ /* 0x000fe40000000000 */
[----:B------:R-:W-:-:S07]  /*7b70*/  FSEL R75, R5, -QNAN , P0 ;  /* 0xfff00000054b7808 */ /* 0x000fce0000000000 */
.L_x_45011:
[----:B------:R-:W-:Y:S05]  /*7b80*/  BSYNC.RECONVERGENT B3 ;  /* 0x0000000000037941 */ /* 0x000fea0003800200 */
.L_x_45007:
        /* <DEDUP_REMOVED lines=28> */
.L_x_45014:
[----:B------:R-:W-:Y:S05]  /*7d50*/  BSYNC.RECONVERGENT B3 ;  /* 0x0000000000037941 */ /* 0x000fea0003800200 */
.L_x_45013:
        /* <DEDUP_REMOVED lines=91> */
.L_x_44965:
[----:B------:R-:W-:Y:S05]  /*8310*/  BSYNC.RECONVERGENT B1 ;  /* 0x0000000000017941 */ /* 0x000fea0003800200 */
.L_x_44958:
        /* <DEDUP_REMOVED lines=67> */
.L_x_45015:
        /* <DEDUP_REMOVED lines=28> */
[----:B------:R-:W-:Y:S05]  /*8910*/  CALL.REL.NOINC `($_ZN2at6native29vectorized_elementwise_kernelILi2EZZZNS0_50_GLOBAL__N__2680c7bb_12_PowKernel_cu_7dd49032_300324pow_tensor_tensor_kernelERNS_18TensorIteratorBaseEENKUlvE_clEvENKUlvE6_clEvEUlN3c107complexIdEES9_E_St5arrayIPcLm3EEEEviT0_T1_$__internal_trig_reduction_slowpathd) ;  /* 0x0000097c00647944 */ /* 0x000fea0003c00000 */
[----:B------:R-:W-:Y:S02]  /*8920*/  IMAD.MOV.U32 R2, RZ, RZ, R6 ;  /* 0x000000ffff027224 */ /* 0x000fe400078e0006 */
[----:B------:R-:W-:-:S07]  /*8930*/  IMAD.MOV.U32 R3, RZ, RZ, R7 ;  /* 0x000000ffff037224 */ /* 0x000fce00078e0007 */
.L_x_45020:
[----:B------:R-:W-:Y:S05]  /*8940*/  BSYNC.RECONVERGENT B4 ;  /* 0x0000000000047941 */ /* 0x000fea0003800200 */
.L_x_45019:
[----:B------:R-:W-:-:S07]  /*8950*/  VIADD R0, R4, 0x1 ;  /* 0x0000000104007836 */ /* 0x000fce0000000000 */
.L_x_45018:
[----:B------:R-:W-:Y:S05]  /*8960*/  BSYNC.RECONVERGENT B3 ;  /* 0x0000000000037941 */ /* 0x000fea0003800200 */
.L_x_45017:
        /* <DEDUP_REMOVED lines=55> */
[----:B------:R-:W-:Y:S02]  /*8ce0*/  IMAD.MOV.U32 R8, RZ, RZ, R6 ;  /* 0x000000ffff087224 */ /* 0x000fe400078e0006 */
[----:B------:R-:W-:-:S07]  /*8cf0*/  IMAD.MOV.U32 R9, RZ, RZ, R7 ;  /* 0x000000ffff097224 */ /* 0x000fce00078e0007 */
.L_x_45022:
[----:B------:R-:W-:Y:S05]  /*8d00*/  BSYNC.RECONVERGENT B3 ;  /* 0x0000000000037941 */ /* 0x000fea0003800200 */
.L_x_45021:
        /* <DEDUP_REMOVED lines=30> */
.L_x_45016:
        /* <DEDUP_REMOVED lines=15> */
.L_x_45023:
        /* <DEDUP_REMOVED lines=64> */
.L_x_45026:
[----:B------:R-:W-:Y:S05]  /*93e0*/  BSYNC.RECONVERGENT B0 ;  /* 0x0000000000007941 */ /* 0x000fea0003800200 */
.L_x_45025:
        /* <DEDUP_REMOVED lines=40> */
.L_x_45030:
[----:B------:R-:W-:Y:S05]  /*9670*/  BSYNC.RECONVERGENT B4 ;  /* 0x0000000000047941 */ /* 0x000fea0003800200 */
.L_x_45029:
[----:B------:R-:W-:-:S07]  /*9680*/  VIADD R77, R4, 0x1 ;  /* 0x00000001044d7836 */ /* 0x000fce0000000000 */
.L_x_45028:
[----:B------:R-:W-:Y:S05]  /*9690*/  BSYNC.RECONVERGENT B3 ;  /* 0x0000000000037941 */ /* 0x000fea0003800200 */
.L_x_45027:
        /* <DEDUP_REMOVED lines=59> */
.L_x_45032:
[----:B------:R-:W-:Y:S05]  /*9a50*/  BSYNC.RECONVERGENT B3 ;  /* 0x0000000000037941 */ /* 0x000fea0003800200 */
.L_x_45031:
        /* <DEDUP_REMOVED lines=14> */
[----:B------:R-:W-:Y:S01]  /*9b40*/  FSEL R86, R86, -8.06006814911005101289e+34, !P0 ;  /* 0xf9785eba56567808 */ /* 0x000fe20004000000 */
[----:B------:R-:W-:Y:S01]  /*9b50*/  DMUL R72, R72, R78 ;  /* 0x0000004e48487228 */ /* 0x000fe20000000000 */
        /* <DEDUP_REMOVED lines=19> */
.L_x_45024:
        /* <DEDUP_REMOVED lines=60> */
.L_x_45034:
[----:B------:R-:W-:Y:S05]  /*a050*/  BSYNC.RECONVERGENT B0 ;  /* 0x0000000000007941 */ /* 0x000fea0003800200 */
.L_x_45033:
        /* <DEDUP_REMOVED lines=26> */
.L_x_45038:
[----:B------:R-:W-:Y:S05]  /*a200*/  BSYNC.RECONVERGENT B4 ;  /* 0x0000000000047941 */ /* 0x000fea0003800200 */
.L_x_45037:
[----:B------:R-:W-:-:S07]  /*a210*/  VIADD R0, R4, 0x1 ;  /* 0x0000000104007836 */ /* 0x000fce0000000000 */
.L_x_45036:
[----:B------:R-:W-:Y:S05]  /*a220*/  BSYNC.RECONVERGENT B3 ;  /* 0x0000000000037941 */ /* 0x000fea0003800200 */
.L_x_45035:
        /* <DEDUP_REMOVED lines=57> */
.L_x_45040:
[----:B------:R-:W-:Y:S05]  /*a5c0*/  BSYNC.RECONVERGENT B3 ;  /* 0x0000000000037941 */ /* 0x000fea0003800200 */
.L_x_45039:
        /* <DEDUP_REMOVED lines=31> */
.L_x_44957:
[----:B------:R-:W-:Y:S05]  /*a7c0*/  BSYNC.RECONVERGENT B2 ;  /* 0x0000000000027941 */ /* 0x000fea0003800200 */
.L_x_44956:
[----:B------:R-:W0:Y:S01]  /*a7d0*/  S2UR UR4, SR_CTAID.X ;  /* 0x00000000000479c3 */ /* 0x000e220000002500 */
[----:B------:R-:W0:Y:S01]  /*a7e0*/  LDCU UR5, c[0x0][0x380] ;  /* 0x00007000ff0577ac */ /* 0x000e220008000800 */
[----:B------:R-:W-:Y:S01]  /*a7f0*/  VIADD R76, R76, 0x80 ;  /* 0x000000804c4c7836 */ /* 0x000fe20000000000 */
[----:B------:R-:W-:Y:S01]  /*a800*/  BSSY.RECONVERGENT B2, `(.L_x_45041) ;  /* 0x00009fd000027945 */ /* 0x000fe20003800200 */
[----:B------:R-:W-:Y:S01]  /*a810*/  CS2R R78, SRZ ;  /* 0x00000000004e7805 */ /* 0x000fe2000001ff00 */
[----:B0-----:R-:W-:-:S06]  /*a820*/  UIMAD UR4, UR4, -0x400, UR5 ;  /* 0xfffffc00040478a4 */ /* 0x001fcc000f8e0205 */
[----:B------:R-:W-:Y:S02]  /*a830*/  ISETP.GE.AND P0, PT, R76, UR4, PT ;  /* 0x000000044c007c0c */ /* 0x000fe4000bf06270 */
[----:B------:R-:W-:-:S11]  /*a840*/  CS2R R76, SRZ ;  /* 0x00000000004c7805 */ /* 0x000fd6000001ff00 */
        /* <DEDUP_REMOVED lines=54> */
[--C-:B------:R-:W-:Y:S02]  /*abb0*/  IMAD.MOV.U32 R2, RZ, RZ, R8.reuse ;  /* 0x000000ffff027224 */ /* 0x100fe400078e0008 */
[--C-:B------:R-:W-:Y:S02]  /*abc0*/  IMAD.MOV.U32 R3, RZ, RZ, R9.reuse ;  /* 0x000000ffff037224 */ /* 0x100fe400078e0009 */
[----:B------:R-:W-:Y:S02]  /*abd0*/  IMAD.MOV.U32 R0, RZ, RZ, R9 ;  /* 0x000000ffff007224 */ /* 0x000fe400078e0009 */
[----:B------:R-:W-:-:S06]  /*abe0*/  IMAD.MOV.U32 R6, RZ, RZ, R8 ;  /* 0x000000ffff067224 */ /* 0x000fcc00078e0008 */
        /* <DEDUP_REMOVED lines=78> */
.L_x_45050:
        /* <DEDUP_REMOVED lines=22> */
.L_x_45053:
[----:B------:R-:W-:Y:S05]  /*b230*/  BSYNC.RECONVERGENT B4 ;  /* 0x0000000000047941 */ /* 0x000fea0003800200 */
.L_x_45052:
        /* <DEDUP_REMOVED lines=29> */
.L_x_45051:
[----:B------:R-:W-:Y:S05]  /*b410*/  BSYNC.RECONVERGENT B3 ;  /* 0x0000000000037941 */ /* 0x000fea0003800200 */
.L_x_45049:
        /* <DEDUP_REMOVED lines=22> */
.L_x_45055:
[----:B------:R-:W-:Y:S05]  /*b580*/  BSYNC.RECONVERGENT B3 ;  /* 0x0000000000037941 */ /* 0x000fea0003800200 */
.L_x_45054:
        /* <DEDUP_REMOVED lines=84> */
.L_x_45057:
[----:B------:R-:W-:Y:S02]  /*bad0*/  FSEL R2, RZ, 3.37028055040000000000e+12, P0 ;  /* 0x54442d18ff027808 */ /* 0x000fe40000000000 */
[----:B------:R-:W-:-:S07]  /*bae0*/  FSEL R3, RZ, 2.1426990032196044922, P0 ;  /* 0x400921fbff037808 */ /* 0x000fce0000000000 */
.L_x_45058:
[----:B------:R-:W-:Y:S05]  /*baf0*/  BSYNC.RECONVERGENT B0 ;  /* 0x0000000000007941 */ /* 0x000fea0003800200 */
.L_x_45056:
[----:B------:R-:W-:Y:S01]  /*bb00*/  DADD R16, |R16|, |R18| ;  /* 0x0000000010107229 */ /* 0x000fe20000000612 */
[----:B------:R-:W-:Y:S01]  /*bb10*/  LOP3.LUT R19, R3, 0x80000000, R19, 0xb8, !PT ;  /* 0x8000000003137812 */ /* 0x000fe200078eb813 */
[----:B------:R-:W-:-:S06]  /*bb20*/  DMUL R8, R8, 0.5 ;  /* 0x3fe0000008087828 */ /* 0x000fcc0000000000 */
[----:B------:R-:W-:-:S06]  /*bb30*/  DSETP.NAN.AND P0, PT, R16, R16, PT ;  /* 0x000000101000722a */ /* 0x000fcc0003f08000 */
[----:B------:R-:W-:Y:S02]  /*bb40*/  FSEL R2, R16, R2, P0 ;  /* 0x0000000210027208 */ /* 0x000fe40000000000 */
[----:B------:R-:W-:Y:S01]  /*bb50*/  FSEL R3, R17, R19, P0 ;  /* 0x0000001311037208 */ /* 0x000fe20000000000 */
[----:B------:R-:W-:Y:S06]  /*bb60*/  BRA `(.L_x_45059) ;  /* 0x0000006400f07947 */ /* 0x000fec0003800000 */
.L_x_45048:
        /* <DEDUP_REMOVED lines=103> */
.L_x_45062:
[----:B------:R-:W-:Y:S05]  /*c1e0*/  BSYNC.RECONVERGENT B0 ;  /* 0x0000000000007941 */ /* 0x000fea0003800200 */
.L_x_45061:
[----:B------:R-:W-:Y:S04]  /*c1f0*/  BSSY.RECONVERGENT B3, `(.L_x_45063) ;  /* 0x0000008000037945 */ /* 0x000fe80003800200 */
[----:B------:R-:W-:Y:S05]  /*c200*/  @P4 BRA P5, `(.L_x_45064) ;  /* 0x0000000000184947 */ /* 0x000fea0002800000 */
[----:B------:R-:W-:Y:S01]  /*c210*/  IMAD.MOV.U32 R0, RZ, RZ, R10 ;  /* 0x000000ffff007224 */ /* 0x000fe200078e000a */
[----:B------:R-:W-:Y:S01]  /*c220*/  MOV R4, 0xc270 ;  /* 0x0000c27000047802 */ /* 0x000fe20000000f00 */
[----:B------:R-:W-:Y:S02]  /*c230*/  IMAD.MOV.U32 R5, RZ, RZ, R11 ;  /* 0x000000ffff057224 */ /* 0x000fe400078e000b */
[----:B------:R-:W-:Y:S02]  /*c240*/  IMAD.MOV.U32 R2, RZ, RZ, R12 ;  /* 0x000000ffff027224 */ /* 0x000fe400078e000c */
[----:B------:R-:W-:-:S07]  /*c250*/  IMAD.MOV.U32 R3, RZ, RZ, R13 ;  /* 0x000000ffff037224 */ /* 0x000fce00078e000d */
[----:B------:R-:W-:Y:S05]  /*c260*/  CALL.REL.NOINC `($__internal_88_$__cuda_sm20_div_rn_f64_full) ;  /* 0x0000093c007c7944 */ /* 0x000fea0003c00000 */
.L_x_45064:
[----:B------:R-:W-:Y:S05]  /*c270*/  BSYNC.RECONVERGENT B3 ;  /* 0x0000000000037941 */ /* 0x000fea0003800200 */
.L_x_45063:
        /* <DEDUP_REMOVED lines=84> */
.L_x_45066:
[----:B------:R-:W-:Y:S02]  /*c7c0*/  FSEL R2, RZ, 3.37028055040000000000e+12, P0 ;  /* 0x54442d18ff027808 */ /* 0x000fe40000000000 */
[----:B------:R-:W-:-:S07]  /*c7d0*/  FSEL R3, RZ, 2.1426990032196044922, P0 ;  /* 0x400921fbff037808 */ /* 0x000fce0000000000 */
.L_x_45067:
[----:B------:R-:W-:Y:S05]  /*c7e0*/  BSYNC.RECONVERGENT B0 ;  /* 0x0000000000007941 */ /* 0x000fea0003800200 */
.L_x_45065:
[----:B------:R-:W-:Y:S01]  /*c7f0*/  DADD R16, |R16|, |R18| ;  /* 0x0000000010107229 */ /* 0x000fe20000000612 */
[----:B------:R-:W-:Y:S01]  /*c800*/  LOP3.LUT R19, R3, 0x80000000, R19, 0xb8, !PT ;  /* 0x8000000003137812 */ /* 0x000fe200078eb813 */
[----:B------:R-:W-:-:S06]  /*c810*/  DMUL R8, R8, 0.5 ;  /* 0x3fe0000008087828 */ /* 0x000fcc0000000000 */
[----:B------:R-:W-:-:S06]  /*c820*/  DSETP.NAN.AND P0, PT, R16, R16, PT ;  /* 0x000000101000722a */ /* 0x000fcc0003f08000 */
[----:B------:R-:W-:Y:S02]  /*c830*/  FSEL R2, R16, R2, P0 ;  /* 0x0000000210027208 */ /* 0x000fe40000000000 */
[----:B------:R-:W-:Y:S01]  /*c840*/  FSEL R3, R17, R19, P0 ;  /* 0x0000001311037208 */ /* 0x000fe20000000000 */
[----:B------:R-:W-:Y:S06]  /*c850*/  BRA `(.L_x_45059) ;  /* 0x0000005800b47947 */ /* 0x000fec0003800000 */
.L_x_45060:
        /* <DEDUP_REMOVED lines=10> */
[----:B------:R-:W-:Y:S01]  /*c900*/  DADD R12, -R8, R12 ;  /* 0x00000000080c7229 */ /* 0x000fe2000000010c */
[----:B------:R-:W-:Y:S01]  /*c910*/  IMAD.MOV.U32 R10, RZ, RZ, RZ ;  /* 0x000000ffff0a7224 */ /* 0x000fe200078e00ff */
[C---:B------:R-:W-:Y:S02]  /*c920*/  DADD R6, -R4.reuse, R6 ;  /* 0x0000000004067229 */ /* 0x040fe40000000106 */
[----:B------:R-:W-:Y:S02]  /*c930*/  DADD R14, R4, R4 ;  /* 0x00000000040e7229 */ /* 0x000fe40000000004 */
[----:B------:R-:W-:Y:S02]  /*c940*/  DADD R78, R8, R8 ;  /* 0x00000000084e7229 */ /* 0x000fe40000000008 */
[----:B------:R-:W-:-:S02]  /*c950*/  DMUL R2, R4, R4 ;  /* 0x0000000404027228 */ /* 0x000fc40000000000 */
        /* <DEDUP_REMOVED lines=17> */
.L_x_45069:
        /* <DEDUP_REMOVED lines=33> */
[----:B------:R-:W-:Y:S01]  /*cc80*/  FSEL R105, R3, R5, P1 ;  /* 0x0000000503697208 */ /* 0x000fe20000800000 */
[----:B------:R-:W-:Y:S01]  /*cc90*/  DSETP.GEU.AND P1, PT, R100, R8, P1 ;  /* 0x000000086400722a */ /* 0x000fe20000f2e000 */
[----:B------:R-:W-:Y:S01]  /*cca0*/  FSEL R77, R107, R15, P6 ;  /* 0x0000000f6b4d7208 */ /* 0x000fe20003000000 */
[----:B------:R-:W-:Y:S01]  /*ccb0*/  IMAD.MOV.U32 R8, RZ, RZ, R97 ;  /* 0x000000ffff087224 */ /* 0x000fe200078e0061 */
[C-C-:B------:R-:W-:Y:S01]  /*ccc0*/  DSETP.GEU.AND P3, PT, R94.reuse, R12.reuse, PT ;  /* 0x0000000c5e00722a */ /* 0x140fe20003f6e000 */
[----:B------:R-:W-:Y:S01]  /*ccd0*/  FSEL R76, R106, R14, P6 ;  /* 0x0000000e6a4c7208 */ /* 0x000fe20003000000 */
[----:B------:R-:W-:Y:S01]  /*cce0*/  DSETP.GEU.AND P2, PT, R94, R12, P2 ;  /* 0x0000000c5e00722a */ /* 0x000fe2000174e000 */
[----:B------:R-:W-:-:S03]  /*ccf0*/  IMAD.MOV.U32 R9, RZ, RZ, R90 ;  /* 0x000000ffff097224 */ /* 0x000fc600078e005a */
        /* <DEDUP_REMOVED lines=35> */
.L_x_45068:
        /* <DEDUP_REMOVED lines=101> */
.L_x_45071:
        /* <DEDUP_REMOVED lines=22> */
.L_x_45074:
[----:B------:R-:W-:Y:S05]  /*d6e0*/  BSYNC.RECONVERGENT B4 ;  /* 0x0000000000047941 */ /* 0x000fea0003800200 */
.L_x_45073:
        /* <DEDUP_REMOVED lines=29> */
.L_x_45072:
[----:B------:R-:W-:Y:S05]  /*d8c0*/  BSYNC.RECONVERGENT B3 ;  /* 0x0000000000037941 */ /* 0x000fea0003800200 */
.L_x_45070:
        /* <DEDUP_REMOVED lines=28> */
.L_x_45076:
[----:B------:R-:W-:Y:S05]  /*da90*/  BSYNC.RECONVERGENT B3 ;  /* 0x0000000000037941 */ /* 0x000fea0003800200 */
.L_x_45075:
        /* <DEDUP_REMOVED lines=84> */
.L_x_45078:
[----:B------:R-:W-:Y:S02]  /*dfe0*/  FSEL R2, RZ, 3.37028055040000000000e+12, P0 ;  /* 0x54442d18ff027808 */ /* 0x000fe40000000000 */
[----:B------:R-:W-:-:S07]  /*dff0*/  FSEL R3, RZ, 2.1426990032196044922, P0 ;  /* 0x400921fbff037808 */ /* 0x000fce0000000000 */
.L_x_45079:
[----:B------:R-:W-:Y:S05]  /*e000*/  BSYNC.RECONVERGENT B0 ;  /* 0x0000000000007941 */ /* 0x000fea0003800200 */
.L_x_45077:
[----:B------:R-:W-:Y:S01]  /*e010*/  DADD R16, |R16|, |R18| ;  /* 0x0000000010107229 */ /* 0x000fe20000000612 */
[----:B------:R-:W-:Y:S01]  /*e020*/  LOP3.LUT R19, R3, 0x80000000, R19, 0xb8, !PT ;  /* 0x8000000003137812 */ /* 0x000fe200078eb813 */
[----:B------:R-:W-:-:S06]  /*e030*/  DMUL R8, R10, 0.5 ;  /* 0x3fe000000a087828 */ /* 0x000fcc0000000000 */
[----:B------:R-:W-:-:S06]  /*e040*/  DSETP.NAN.AND P0, PT, R16, R16, PT ;  /* 0x000000101000722a */ /* 0x000fcc0003f08000 */
[----:B------:R-:W-:Y:S02]  /*e050*/  FSEL R2, R16, R2, P0 ;  /* 0x0000000210027208 */ /* 0x000fe40000000000 */
[----:B------:R-:W-:Y:S01]  /*e060*/  FSEL R3, R17, R19, P0 ;  /* 0x0000001311037208 */ /* 0x000fe20000000000 */
[----:B------:R-:W-:Y:S06]  /*e070*/  BRA `(.L_x_45059) ;  /* 0x0000004000ac7947 */ /* 0x000fec0003800000 */
.L_x_45047:
        /* <DEDUP_REMOVED lines=137> */
.L_x_45081:
[----:B------:R-:W-:Y:S05]  /*e910*/  BSYNC.RECONVERGENT B0 ;  /* 0x0000000000007941 */ /* 0x000fea0003800200 */
.L_x_45080:
        /* <DEDUP_REMOVED lines=8> */
.L_x_45083:
[----:B------:R-:W-:Y:S05]  /*e9a0*/  BSYNC.RECONVERGENT B3 ;  /* 0x0000000000037941 */ /* 0x000fea0003800200 */
.L_x_45082:
        /* <DEDUP_REMOVED lines=84> */
.L_x_45085:
[----:B------:R-:W-:Y:S02]  /*eef0*/  FSEL R2, RZ, 3.37028055040000000000e+12, P0 ;  /* 0x54442d18ff027808 */ /* 0x000fe40000000000 */
[----:B------:R-:W-:-:S07]  /*ef00*/  FSEL R3, RZ, 2.1426990032196044922, P0 ;  /* 0x400921fbff037808 */ /* 0x000fce0000000000 */
.L_x_45086:
[----:B------:R-:W-:Y:S05]  /*ef10*/  BSYNC.RECONVERGENT B0 ;  /* 0x0000000000007941 */ /* 0x000fea0003800200 */
.L_x_45084:
[----:B------:R-:W-:Y:S01]  /*ef20*/  DADD R16, |R16|, |R18| ;  /* 0x0000000010107229 */ /* 0x000fe20000000612 */
[----:B------:R-:W-:-:S07]  /*ef30*/  LOP3.LUT R19, R3, 0x80000000, R19, 0xb8, !PT ;  /* 0x8000000003137812 */ /* 0x000fce00078eb813 */
[----:B------:R-:W-:-:S06]  /*ef40*/  DSETP.NAN.AND P0, PT, R16, R16, PT ;  /* 0x000000101000722a */ /* 0x000fcc0003f08000 */
[----:B------:R-:W-:Y:S02]  /*ef50*/  FSEL R2, R16, R2, P0 ;  /* 0x0000000210027208 */ /* 0x000fe40000000000 */
[----:B------:R-:W-:Y:S01]  /*ef60*/  FSEL R3, R17, R19, P0 ;  /* 0x0000001311037208 */ /* 0x000fe20000000000 */
[----:B------:R-:W-:Y:S06]  /*ef70*/  BRA `(.L_x_45059) ;  /* 0x0000003000ec7947 */ /* 0x000fec0003800000 */
.L_x_45046:
        /* <DEDUP_REMOVED lines=94> */
.L_x_45089:
        /* <DEDUP_REMOVED lines=22> */
.L_x_45092:
[----:B------:R-:W-:Y:S05]  /*f6c0*/  BSYNC.RECONVERGENT B4 ;  /* 0x0000000000047941 */ /* 0x000fea0003800200 */
.L_x_45091:
        /* <DEDUP_REMOVED lines=29> */
.L_x_45090:
[----:B------:R-:W-:Y:S05]  /*f8a0*/  BSYNC.RECONVERGENT B3 ;  /* 0x0000000000037941 */ /* 0x000fea0003800200 */
.L_x_45088:
        /* <DEDUP_REMOVED lines=87> */
.L_x_45087:
        /* <DEDUP_REMOVED lines=88> */
.L_x_45045:
        /* <DEDUP_REMOVED lines=25> */
.L_x_45094:
[----:B------:R-:W-:Y:S05]  /*10530*/  BSYNC.RECONVERGENT B3 ;  /* 0x0000000000037941 */ /* 0x000fea0003800200 */
.L_x_45093:
        /* <DEDUP_REMOVED lines=23> */
.L_x_45096:
[----:B------:R-:W-:Y:S05]  /*106b0*/  BSYNC.RECONVERGENT B3 ;  /* 0x0000000000037941 */ /* 0x000fea0003800200 */
.L_x_45095:
        /* <DEDUP_REMOVED lines=139> */
.L_x_45098:
[----:B------:R-:W-:Y:S05]  /*10f70*/  BSYNC.RECONVERGENT B0 ;  /* 0x0000000000007941 */ /* 0x000fea0003800200 */
.L_x_45097:
        /* <DEDUP_REMOVED lines=8> */
.L_x_45100:
[----:B------:R-:W-:Y:S05]  /*11000*/  BSYNC.RECONVERGENT B3 ;  /* 0x0000000000037941 */ /* 0x000fea0003800200 */
.L_x_45099:
        /* <DEDUP_REMOVED lines=84> */
.L_x_45102:
[----:B------:R-:W-:Y:S02]  /*11550*/  FSEL R2, RZ, 3.37028055040000000000e+12, P0 ;  /* 0x54442d18ff027808 */ /* 0x000fe40000000000 */
[----:B------:R-:W-:-:S07]  /*11560*/  FSEL R3, RZ, 2.1426990032196044922, P0 ;  /* 0x400921fbff037808 */ /* 0x000fce0000000000 */
.L_x_45103:
[----:B------:R-:W-:Y:S05]  /*11570*/  BSYNC.RECONVERGENT B0 ;  /* 0x0000000000007941 */ /* 0x000fea0003800200 */
.L_x_45101:
[----:B------:R-:W-:Y:S01]  /*11580*/  DADD R16, |R16|, |R18| ;  /* 0x0000000010107229 */ /* 0x000fe20000000612 */
[----:B------:R-:W-:Y:S01]  /*11590*/  LOP3.LUT R19, R3, 0x80000000, R19, 0xb8, !PT ;  /* 0x8000000003137812 */ /* 0x000fe200078eb813 */
[----:B------:R-:W-:-:S06]  /*115a0*/  DADD R8, R8, 1 ;  /* 0x3ff0000008087429 */ /* 0x000fcc0000000000 */
[----:B------:R-:W-:-:S06]  /*115b0*/  DSETP.NAN.AND P0, PT, R16, R16, PT ;  /* 0x000000101000722a */ /* 0x000fcc0003f08000 */
[----:B------:R-:W-:Y:S02]  /*115c0*/  FSEL R2, R16, R2, P0 ;  /* 0x0000000210027208 */ /* 0x000fe40000000000 */
[----:B------:R-:W-:Y:S01]  /*115d0*/  FSEL R3, R17, R19, P0 ;  /* 0x0000001311037208 */ /* 0x000fe20000000000 */
[----:B------:R-:W-:Y:S06]  /*115e0*/  BRA `(.L_x_45059) ;  /* 0x0000000c00507947 */ /* 0x000fec0003800000 */
.L_x_45044:
        /* <DEDUP_REMOVED lines=111> */
.L_x_45105:
[----:B------:R-:W-:Y:S05]  /*11ce0*/  BSYNC.RECONVERGENT B0 ;  /* 0x0000000000007941 */ /* 0x000fea0003800200 */
.L_x_45104:
[----:B------:R-:W-:Y:S04]  /*11cf0*/  BSSY.RECONVERGENT B3, `(.L_x_45106) ;  /* 0x0000007000037945 */ /* 0x000fe80003800200 */
[----:B------:R-:W-:Y:S05]  /*11d00*/  @P4 BRA P5, `(.L_x_45107) ;  /* 0x0000000000144947 */ /* 0x000fea0002800000 */
[----:B------:R-:W-:Y:S01]  /*11d10*/  IMAD.MOV.U32 R0, RZ, RZ, R4 ;  /* 0x000000ffff007224 */ /* 0x000fe200078e0004 */
[----:B------:R-:W-:Y:S01]  /*11d20*/  MOV R4, 0x11d60 ;  /* 0x00011d6000047802 */ /* 0x000fe20000000f00 */
[----:B------:R-:W-:Y:S02]  /*11d30*/  IMAD.MOV.U32 R2, RZ, RZ, R10 ;  /* 0x000000ffff027224 */ /* 0x000fe400078e000a */
[----:B------:R-:W-:-:S07]  /*11d40*/  IMAD.MOV.U32 R3, RZ, RZ, R11 ;  /* 0x000000ffff037224 */ /* 0x000fce00078e000b */
[----:B------:R-:W-:Y:S05]  /*11d50*/  CALL.REL.NOINC `($__internal_88_$__cuda_sm20_div_rn_f64_full) ;  /* 0x000008e000c07944 */ /* 0x000fea0003c00000 */
.L_x_45107:
[----:B------:R-:W-:Y:S05]  /*11d60*/  BSYNC.RECONVERGENT B3 ;  /* 0x0000000000037941 */ /* 0x000fea0003800200 */
.L_x_45106:
        /* <DEDUP_REMOVED lines=84> */
.L_x_45109:
[----:B------:R-:W-:Y:S02]  /*122b0*/  FSEL R2, RZ, 3.37028055040000000000e+12, P0 ;  /* 0x54442d18ff027808 */ /* 0x000fe40000000000 */
[----:B------:R-:W-:-:S07]  /*122c0*/  FSEL R3, RZ, 2.1426990032196044922, P0 ;  /* 0x400921fbff037808 */ /* 0x000fce0000000000 */
.L_x_45110:
[----:B------:R-:W-:Y:S05]  /*122d0*/  BSYNC.RECONVERGENT B0 ;  /* 0x0000000000007941 */ /* 0x000fea0003800200 */
.L_x_45108:
[----:B------:R-:W-:Y:S01]  /*122e0*/  DADD R16, |R16|, |R18| ;  /* 0x0000000010107229 */ /* 0x000fe20000000612 */
[----:B------:R-:W-:-:S07]  /*122f0*/  LOP3.LUT R19, R3, 0x80000000, R19, 0xb8, !PT ;  /* 0x8000000003137812 */ /* 0x000fce00078eb813 */
[----:B------:R-:W-:-:S06]  /*12300*/  DSETP.NAN.AND P0, PT, R16, R16, PT ;  /* 0x000000101000722a */ /* 0x000fcc0003f08000 */
[----:B------:R-:W-:Y:S02]  /*12310*/  FSEL R2, R16, R2, P0 ;  /* 0x0000000210027208 */ /* 0x000fe40000000000 */
[----:B------:R-:W-:-:S07]  /*12320*/  FSEL R3, R17, R19, P0 ;  /* 0x0000001311037208 */ /* 0x000fce0000000000 */
.L_x_45059:
[----:B------:R-:W-:Y:S05]  /*12330*/  BSYNC.RECONVERGENT B1 ;  /* 0x0000000000017941 */ /* 0x000fea0003800200 */
.L_x_45043:
        /* <DEDUP_REMOVED lines=74> */
.L_x_45116:
[----:B------:R-:W-:Y:S05]  /*127e0*/  BSYNC.RECONVERGENT B0 ;  /* 0x0000000000007941 */ /* 0x000fea0003800200 */
.L_x_45115:
        /* <DEDUP_REMOVED lines=23> */
[----:B------:R-:W-:-:S07]  /*12960*/  IMAD.MOV.U32 R2, RZ, RZ, R4 ;  /* 0x000000ffff027224 */ /* 0x000fce00078e0004 */
.L_x_45120:
[----:B------:R-:W-:Y:S05]  /*12970*/  BSYNC.RECONVERGENT B4 ;  /* 0x0000000000047941 */ /* 0x000fea0003800200 */
.L_x_45119:
[----:B------:R-:W-:Y:S01]  /*12980*/  VIADD R0, R2, 0x1 ;  /* 0x0000000102007836 */ /* 0x000fe20000000000 */
[----:B------:R-:W-:Y:S06]  /*12990*/  BRA `(.L_x_45121) ;  /* 0x0000000000087947 */ /* 0x000fec0003800000 */
.L_x_45118:
[----:B------:R-:W-:Y:S01]  /*129a0*/  DMUL R6, RZ, R78 ;  /* 0x0000004eff067228 */ /* 0x000fe20000000000 */
[----:B------:R-:W-:-:S10]  /*129b0*/  IMAD.MOV.U32 R0, RZ, RZ, 0x1 ;  /* 0x00000001ff007424 */ /* 0x000fd400078e00ff */
.L_x_45121:
[----:B------:R-:W-:Y:S05]  /*129c0*/  BSYNC.RECONVERGENT B3 ;  /* 0x0000000000037941 */ /* 0x000fea0003800200 */
.L_x_45117:
        /* <DEDUP_REMOVED lines=52> */
[----:B------:R-:W-:Y:S01]  /*12d10*/  IMAD.MOV.U32 R0, RZ, RZ, R4 ;  /* 0x000000ffff007224 */ /* 0x000fe200078e0004 */
[----:B------:R-:W-:Y:S06]  /*12d20*/  BRA `(.L_x_45124) ;  /* 0x0000000000087947 */ /* 0x000fec0003800000 */
.L_x_45123:
[----:B------:R-:W-:Y:S01]  /*12d30*/  DMUL R6, RZ, R78 ;  /* 0x0000004eff067228 */ /* 0x000fe20000000000 */
[----:B------:R-:W-:-:S10]  /*12d40*/  IMAD.MOV.U32 R0, RZ, RZ, RZ ;  /* 0x000000ffff007224 */ /* 0x000fd400078e00ff */
.L_x_45124:
[----:B------:R-:W-:Y:S05]  /*12d50*/  BSYNC.RECONVERGENT B3 ;  /* 0x0000000000037941 */ /* 0x000fea0003800200 */
.L_x_45122:
        /* <DEDUP_REMOVED lines=32> */
.L_x_45114:
        /* <DEDUP_REMOVED lines=61> */
.L_x_45126:
[----:B------:R-:W-:Y:S05]  /*13330*/  BSYNC.RECONVERGENT B0 ;  /* 0x0000000000007941 */ /* 0x000fea0003800200 */
.L_x_45125:
        /* <DEDUP_REMOVED lines=38> */
.L_x_45130:
[----:B------:R-:W-:Y:S05]  /*135a0*/  BSYNC.RECONVERGENT B4 ;  /* 0x0000000000047941 */ /* 0x000fea0003800200 */
.L_x_45129:
[----:B------:R-:W-:Y:S01]  /*135b0*/  VIADD R0, R4, 0x1 ;  /* 0x0000000104007836 */ /* 0x000fe20000000000 */
[----:B------:R-:W-:Y:S06]  /*135c0*/  BRA `(.L_x_45131) ;  /* 0x0000000000087947 */ /* 0x000fec0003800000 */
.L_x_45128:
[----:B------:R-:W-:Y:S01]  /*135d0*/  DMUL R2, RZ, R78 ;  /* 0x0000004eff027228 */ /* 0x000fe20000000000 */
[----:B------:R-:W-:-:S10]  /*135e0*/  IMAD.MOV.U32 R0, RZ, RZ, 0x1 ;  /* 0x00000001ff007424 */ /* 0x000fd400078e00ff */
.L_x_45131:
[----:B------:R-:W-:Y:S05]  /*135f0*/  BSYNC.RECONVERGENT B3 ;  /* 0x0000000000037941 */ /* 0x000fea0003800200 */
.L_x_45127:
        /* <DEDUP_REMOVED lines=56> */
[----:B------:R-:W-:Y:S01]  /*13980*/  IMAD.MOV.U32 R3, RZ, RZ, R7 ;  /* 0x000000ffff037224 */ /* 0x000fe200078e0007 */
[----:B------:R-:W-:Y:S06]  /*13990*/  BRA `(.L_x_45134) ;  /* 0x0000000000087947 */ /* 0x000fec0003800000 */
.L_x_45133:
[----:B------:R-:W-:Y:S01]  /*139a0*/  DMUL R2, RZ, R78 ;  /* 0x0000004eff027228 */ /* 0x000fe20000000000 */
[----:B------:R-:W-:-:S10]  /*139b0*/  IMAD.MOV.U32 R0, RZ, RZ, RZ ;  /* 0x000000ffff007224 */ /* 0x000fd400078e00ff */
.L_x_45134:
[----:B------:R-:W-:Y:S05]  /*139c0*/  BSYNC.RECONVERGENT B3 ;  /* 0x0000000000037941 */ /* 0x000fea0003800200 */
.L_x_45132:
        /* <DEDUP_REMOVED lines=35> */
.L_x_45113:
        /* <DEDUP_REMOVED lines=10> */
.L_x_45135:
[----:B------:R-:W-:-:S10]  /*13ca0*/  DADD R78, R78, -R78 ;  /* 0x000000004e4e7229 */ /* 0x000fd4000000084e */
[----:B------:R-:W-:Y:S02]  /*13cb0*/  IMAD.MOV.U32 R76, RZ, RZ, R78 ;  /* 0x000000ffff4c7224 */ /* 0x000fe400078e004e */
[----:B------:R-:W-:Y:S01]  /*13cc0*/  IMAD.MOV.U32 R77, RZ, RZ, R79 ;  /* 0x000000ffff4d7224 */ /* 0x000fe200078e004f */
[----:B------:R-:W-:Y:S06]  /*13cd0*/  BRA `(.L_x_45042) ;  /* 0x0000000800bc7947 */ /* 0x000fec0003800000 */
.L_x_45112:
        /* <DEDUP_REMOVED lines=25> */
.L_x_45139:
[----:B------:R-:W-:Y:S05]  /*13e70*/  BSYNC.RECONVERGENT B4 ;  /* 0x0000000000047941 */ /* 0x000fea0003800200 */
.L_x_45138:
[----:B------:R-:W-:Y:S01]  /*13e80*/  VIADD R0, R2, 0x1 ;  /* 0x0000000102007836 */ /* 0x000fe20000000000 */
[----:B------:R-:W-:Y:S06]  /*13e90*/  BRA `(.L_x_45140) ;  /* 0x0000000000087947 */ /* 0x000fec0003800000 */
.L_x_45137:
[----:B------:R-:W-:Y:S01]  /*13ea0*/  DMUL R6, RZ, R78 ;  /* 0x0000004eff067228 */ /* 0x000fe20000000000 */
[----:B------:R-:W-:-:S10]  /*13eb0*/  IMAD.MOV.U32 R0, RZ, RZ, 0x1 ;  /* 0x00000001ff007424 */ /* 0x000fd400078e00ff */
.L_x_45140:
[----:B------:R-:W-:Y:S05]  /*13ec0*/  BSYNC.RECONVERGENT B3 ;  /* 0x0000000000037941 */ /* 0x000fea0003800200 */
.L_x_45136:
        /* <DEDUP_REMOVED lines=54> */
.L_x_45142:
[----:B------:R-:W-:Y:S01]  /*14230*/  DMUL R6, RZ, R78 ;  /* 0x0000004eff067228 */ /* 0x000fe20000000000 */
[----:B------:R-:W-:-:S10]  /*14240*/  IMAD.MOV.U32 R0, RZ, RZ, RZ ;  /* 0x000000ffff007224 */ /* 0x000fd400078e00ff */
.L_x_45143:
[----:B------:R-:W-:Y:S05]  /*14250*/  BSYNC.RECONVERGENT B3 ;  /* 0x0000000000037941 */ /* 0x000fea0003800200 */
.L_x_45141:
        /* <DEDUP_REMOVED lines=30> */
.L_x_45111:
        /* <DEDUP_REMOVED lines=57> */
.L_x_45042:
[----:B------:R-:W-:Y:S05]  /*147d0*/  BSYNC.RECONVERGENT B2 ;  /* 0x0000000000027941 */ /* 0x000fea0003800200 */
.L_x_45041:
[----:B------:R-:W0:Y:S01]  /*147e0*/  S2R R80, SR_TID.X ;  /* 0x0000000000507919 */ /* 0x000e220000002100 */
[----:B------:R-:W1:Y:S01]  /*147f0*/  S2UR UR4, SR_CTAID.X ;  /* 0x00000000000479c3 */ /* 0x000e620000002500 */
[----:B------:R-:W1:Y:S01]  /*14800*/  LDCU UR5, c[0x0][0x380] ;  /* 0x00007000ff0577ac */ /* 0x000e620008000800 */
[----:B------:R-:W-:Y:S01]  /*14810*/  BSSY.RECONVERGENT B2, `(.L_x_45144) ;  /* 0x00009fc000027945 */ /* 0x000fe20003800200 */
[----:B-----5:R-:W-:Y:S02]  /*14820*/  CS2R R18, SRZ ;  /* 0x0000000000127805 */ /* 0x020fe4000001ff00 */
[----:B------:R-:W-:Y:S01]  /*14830*/  CS2R R16, SRZ ;  /* 0x0000000000107805 */ /* 0x000fe2000001ff00 */
[----:B-1----:R-:W-:Y:S01]  /*14840*/  UIMAD UR5, UR4, -0x400, UR5 ;  /* 0xfffffc00040578a4 */ /* 0x002fe2000f8e0205 */
[----:B0-----:R-:W-:-:S05]  /*14850*/  VIADD R0, R80, 0x100 ;  /* 0x0000010050007836 */ /* 0x001fca0000000000 */
        /* <DEDUP_REMOVED lines=137> */
.L_x_45153:
        /* <DEDUP_REMOVED lines=22> */
.L_x_45156:
[----:B------:R-:W-:Y:S05]  /*15250*/  BSYNC.RECONVERGENT B4 ;  /* 0x0000000000047941 */ /* 0x000fea0003800200 */
.L_x_45155:
        /* <DEDUP_REMOVED lines=29> */
.L_x_45154:
[----:B------:R-:W-:Y:S05]  /*15430*/  BSYNC.RECONVERGENT B3 ;  /* 0x0000000000037941 */ /* 0x000fea0003800200 */
.L_x_45152:
        /* <DEDUP_REMOVED lines=22> */
.L_x_45158:
[----:B------:R-:W-:Y:S05]  /*155a0*/  BSYNC.RECONVERGENT B3 ;  /* 0x0000000000037941 */ /* 0x000fea0003800200 */
.L_x_45157:
        /* <DEDUP_REMOVED lines=84> */
.L_x_45160:
[----:B------:R-:W-:Y:S02]  /*15af0*/  FSEL R2, RZ, 3.37028055040000000000e+12, P0 ;  /* 0x54442d18ff027808 */ /* 0x000fe40000000000 */
[----:B------:R-:W-:-:S07]  /*15b00*/  FSEL R3, RZ, 2.1426990032196044922, P0 ;  /* 0x400921fbff037808 */ /* 0x000fce0000000000 */
.L_x_45161:
[----:B------:R-:W-:Y:S05]  /*15b10*/  BSYNC.RECONVERGENT B0 ;  /* 0x0000000000007941 */ /* 0x000fea0003800200 */
.L_x_45159:
[----:B------:R-:W-:Y:S01]  /*15b20*/  DADD R24, |R24|, |R26| ;  /* 0x0000000018187229 */ /* 0x000fe2000000061a */
[----:B------:R-:W-:Y:S01]  /*15b30*/  LOP3.LUT R27, R3, 0x80000000, R27, 0xb8, !PT ;  /* 0x80000000031b7812 */ /* 0x000fe200078eb81b */
[----:B------:R-:W-:-:S06]  /*15b40*/  DMUL R8, R8, 0.5 ;  /* 0x3fe0000008087828 */ /* 0x000fcc0000000000 */
[----:B------:R-:W-:-:S06]  /*15b50*/  DSETP.NAN.AND P0, PT, R24, R24, PT ;  /* 0x000000181800722a */ /* 0x000fcc0003f08000 */
[----:B------:R-:W-:Y:S02]  /*15b60*/  FSEL R2, R24, R2, P0 ;  /* 0x0000000218027208 */ /* 0x000fe40000000000 */
[----:B------:R-:W-:Y:S01]  /*15b70*/  FSEL R3, R25, R27, P0 ;  /* 0x0000001b19037208 */ /* 0x000fe20000000000 */
[----:B------:R-:W-:Y:S06]  /*15b80*/  BRA `(.L_x_45162) ;  /* 0x0000006400e87947 */ /* 0x000fec0003800000 */
.L_x_45151:
        /* <DEDUP_REMOVED lines=103> */
.L_x_45165:
[----:B------:R-:W-:Y:S05]  /*16200*/  BSYNC.RECONVERGENT B0 ;  /* 0x0000000000007941 */ /* 0x000fea0003800200 */
.L_x_45164:
        /* <DEDUP_REMOVED lines=8> */
.L_x_45167:
[----:B------:R-:W-:Y:S05]  /*16290*/  BSYNC.RECONVERGENT B3 ;  /* 0x0000000000037941 */ /* 0x000fea0003800200 */
.L_x_45166:
        /* <DEDUP_REMOVED lines=84> */
.L_x_45169:
[----:B------:R-:W-:Y:S02]  /*167e0*/  FSEL R2, RZ, 3.37028055040000000000e+12, P0 ;  /* 0x54442d18ff027808 */ /* 0x000fe40000000000 */
[----:B------:R-:W-:-:S07]  /*167f0*/  FSEL R3, RZ, 2.1426990032196044922, P0 ;  /* 0x400921fbff037808 */ /* 0x000fce0000000000 */
.L_x_45170:
[----:B------:R-:W-:Y:S05]  /*16800*/  BSYNC.RECONVERGENT B0 ;  /* 0x0000000000007941 */ /* 0x000fea0003800200 */
.L_x_45168:
[----:B------:R-:W-:Y:S01]  /*16810*/  DADD R24, |R24|, |R26| ;  /* 0x0000000018187229 */ /* 0x000fe2000000061a */
[----:B------:R-:W-:Y:S01]  /*16820*/  LOP3.LUT R27, R3, 0x80000000, R27, 0xb8, !PT ;  /* 0x80000000031b7812 */ /* 0x000fe200078eb81b */
[----:B------:R-:W-:-:S06]  /*16830*/  DMUL R8, R8, 0.5 ;  /* 0x3fe0000008087828 */ /* 0x000fcc0000000000 */
[----:B------:R-:W-:-:S06]  /*16840*/  DSETP.NAN.AND P0, PT, R24, R24, PT ;  /* 0x000000181800722a */ /* 0x000fcc0003f08000 */
[----:B------:R-:W-:Y:S02]  /*16850*/  FSEL R2, R24, R2, P0 ;  /* 0x0000000218027208 */ /* 0x000fe40000000000 */
[----:B------:R-:W-:Y:S01]  /*16860*/  FSEL R3, R25, R27, P0 ;  /* 0x0000001b19037208 */ /* 0x000fe20000000000 */
[----:B------:R-:W-:Y:S06]  /*16870*/  BRA `(.L_x_45162) ;  /* 0x0000005800ac7947 */ /* 0x000fec0003800000 */
.L_x_45163:
        /* <DEDUP_REMOVED lines=11> */
[----:B------:R-:W-:-:S02]  /*16930*/  DMUL R16, R6, R6 ;  /* 0x0000000606107228 */ /* 0x000fc40000000000 */
[----:B------:R-:W-:Y:S02]  /*16940*/  DADD R6, R6, R6 ;  /* 0x0000000006067229 */ /* 0x000fe40000000006 */
[C---:B------:R-:W-:Y:S02]  /*16950*/  DADD R4, -R2.reuse, R4 ;  /* 0x0000000002047229 */ /* 0x040fe40000000104 */
[C---:B------:R-:W-:Y:S02]  /*16960*/  DADD R14, R2.reuse, R2 ;  /* 0x00000000020e7229 */ /* 0x040fe40000000002 */
[----:B------:R-:W-:Y:S01]  /*16970*/  DMUL R18, R2, R2 ;  /* 0x0000000202127228 */ /* 0x000fe20000000000 */
[----:B------:R-:W-:-:S05]  /*16980*/  LOP3.LUT R21, R9, 0xfffffff8, RZ, 0xc0, !PT ;  /* 0xfffffff809157812 */ /* 0x000fca00078ec0ff */
[----:B------:R-:W-:Y:S01]  /*16990*/  LOP3.LUT R3, R5, 0xfffffff8, RZ, 0xc0, !PT ;  /* 0xfffffff805037812 */ /* 0x000fe200078ec0ff */
[--C-:B------:R-:W-:Y:S02]  /*169a0*/  DADD R84, R8, -R20.reuse ;  /* 0x0000000008547229 */ /* 0x100fe40000000814 */
[C---:B------:R-:W-:Y:S02]  /*169b0*/  DADD R12, R20.reuse, R20 ;  /* 0x00000000140c7229 */ /* 0x040fe40000000014 */
[----:B------:R-:W-:Y:S02]  /*169c0*/  DMUL R22, R20, R6 ;  /* 0x0000000614167228 */ /* 0x000fe40000000000 */
[----:B------:R-:W-:Y:S02]  /*169d0*/  DADD R10, R4, -R2 ;  /* 0x00000000040a7229 */ /* 0x000fe40000000802 */
[C---:B------:R-:W-:Y:S02]  /*169e0*/  DMUL R82, R2.reuse, R14 ;  /* 0x0000000e02527228 */ /* 0x040fe40000000000 */
[----:B------:R-:W-:-:S02]  /*169f0*/  DMUL R8, R2, R2 ;  /* 0x0000000202087228 */ /* 0x000fc40000000000 */
[----:B------:R-:W-:Y:S02]  /*16a00*/  DADD R2, R2, R2 ;  /* 0x0000000002027229 */ /* 0x000fe40000000002 */
[----:B------:R-:W-:Y:S02]  /*16a10*/  DMUL R14, R10, R14 ;  /* 0x0000000e0a0e7228 */ /* 0x000fe40000000000 */
[----:B------:R-:W-:Y:S02]  /*16a20*/  DMUL R20, R20, R20 ;  /* 0x0000001414147228 */ /* 0x000fe40000000000 */
[----:B------:R-:W-:Y:S02]  /*16a30*/  DMUL R6, R84, R6 ;  /* 0x0000000654067228 */ /* 0x000fe40000000000 */
[C---:B------:R-:W-:Y:S02]  /*16a40*/  DMUL R4, R10.reuse, R2 ;  /* 0x000000020a047228 */ /* 0x040fe40000000000 */
[----:B------:R-:W-:-:S02]  /*16a50*/  DMUL R2, R10, R10 ;  /* 0x0000000a0a027228 */ /* 0x000fc40000000000 */
[C---:B------:R-:W-:Y:S02]  /*16a60*/  DMUL R12, R84.reuse, R12 ;  /* 0x0000000c540c7228 */ /* 0x040fe40000000000 */
[----:B------:R-:W-:-:S11]  /*16a70*/  DMUL R10, R84, R84 ;  /* 0x00000054540a7228 */ /* 0x000fd60000000000 */
.L_x_45172:
        /* <DEDUP_REMOVED lines=74> */
.L_x_45171:
        /* <DEDUP_REMOVED lines=101> */
.L_x_45174:
        /* <DEDUP_REMOVED lines=22> */
.L_x_45177:
[----:B------:R-:W-:Y:S05]  /*176d0*/  BSYNC.RECONVERGENT B4 ;  /* 0x0000000000047941 */ /* 0x000fea0003800200 */
.L_x_45176:
        /* <DEDUP_REMOVED lines=29> */
.L_x_45175:
[----:B------:R-:W-:Y:S05]  /*178b0*/  BSYNC.RECONVERGENT B3 ;  /* 0x0000000000037941 */ /* 0x000fea0003800200 */
.L_x_45173:
        /* <DEDUP_REMOVED lines=28> */
.L_x_45179:
[----:B------:R-:W-:Y:S05]  /*17a80*/  BSYNC.RECONVERGENT B3 ;  /* 0x0000000000037941 */ /* 0x000fea0003800200 */
.L_x_45178:
        /* <DEDUP_REMOVED lines=84> */
.L_x_45181:
[----:B------:R-:W-:Y:S02]  /*17fd0*/  FSEL R2, RZ, 3.37028055040000000000e+12, P0 ;  /* 0x54442d18ff027808 */ /* 0x000fe40000000000 */
[----:B------:R-:W-:-:S07]  /*17fe0*/  FSEL R3, RZ, 2.1426990032196044922, P0 ;  /* 0x400921fbff037808 */ /* 0x000fce0000000000 */
.L_x_45182:
[----:B------:R-:W-:Y:S05]  /*17ff0*/  BSYNC.RECONVERGENT B0 ;  /* 0x0000000000007941 */ /* 0x000fea0003800200 */
.L_x_45180:
[----:B------:R-:W-:Y:S01]  /*18000*/  DADD R24, |R24|, |R26| ;  /* 0x0000000018187229 */ /* 0x000fe2000000061a */
[----:B------:R-:W-:Y:S01]  /*18010*/  LOP3.LUT R27, R3, 0x80000000, R27, 0xb8, !PT ;  /* 0x80000000031b7812 */ /* 0x000fe200078eb81b */
[----:B------:R-:W-:-:S06]  /*18020*/  DMUL R8, R10, 0.5 ;  /* 0x3fe000000a087828 */ /* 0x000fcc0000000000 */
[----:B------:R-:W-:-:S06]  /*18030*/  DSETP.NAN.AND P0, PT, R24, R24, PT ;  /* 0x000000181800722a */ /* 0x000fcc0003f08000 */
[----:B------:R-:W-:Y:S02]  /*18040*/  FSEL R2, R24, R2, P0 ;  /* 0x0000000218027208 */ /* 0x000fe40000000000 */
[----:B------:R-:W-:Y:S01]  /*18050*/  FSEL R3, R25, R27, P0 ;  /* 0x0000001b19037208 */ /* 0x000fe20000000000 */
[----:B------:R-:W-:Y:S06]  /*18060*/  BRA `(.L_x_45162) ;  /* 0x0000004000b07947 */ /* 0x000fec0003800000 */
.L_x_45150:
        /* <DEDUP_REMOVED lines=45> */
[----:B------:R-:W-:Y:S01]  /*18340*/  IMAD.MOV.U32 R6, RZ, RZ, RZ ;  /* 0x000000ffff067224 */ /* 0x000fe200078e00ff */
[----:B------:R-:W-:-:S05]  /*18350*/  DFMA R8, -R12, R2, 1 ;  /* 0x3ff000000c08742b */ /* 0x000fca0000000102 */
[----:B------:R-:W-:-:S03]  /*18360*/  DMUL R14, R14, R6 ;  /* 0x000000060e0e7228 */ /* 0x000fc60000000000 */
[----:B------:R-:W-:-:S07]  /*18370*/  DFMA R2, R2, R8, R2 ;  /* 0x000000080202722b */ /* 0x000fce0000000002 */
[----:B------:R-:W-:Y:S01]  /*18380*/  @!P3 FSEL R5, R19, R15, !P2 ;  /* 0x0000000f1305b208 */ /* 0x000fe20005000000 */
[----:B------:R-:W-:Y:S01]  /*18390*/  DMUL R8, R10, R2 ;  /* 0x000000020a087228 */ /* 0x000fe20000000000 */
[----:B------:R-:W-:Y:S02]  /*183a0*/  @!P3 FSEL R4, R18, R14, !P2 ;  /* 0x0000000e1204b208 */ /* 0x000fe40005000000 */
[----:B------:R-:W-:Y:S01]  /*183b0*/  ISETP.GT.AND P0, PT, R5, 0xfffff, PT ;  /* 0x000fffff0500780c */ /* 0x000fe20003f04270 */
[----:B------:R-:W-:Y:S02]  /*183c0*/  IMAD.MOV.U32 R7, RZ, RZ, R5 ;  /* 0x000000ffff077224 */ /* 0x000fe400078e0005 */
[----:B------:R-:W-:Y:S02]  /*183d0*/  IMAD.MOV.U32 R6, RZ, RZ, R4 ;  /* 0x000000ffff067224 */ /* 0x000fe400078e0004 */
[----:B------:R-:W-:-:S08]  /*183e0*/  DFMA R14, -R12, R8, R10 ;  /* 0x000000080c0e722b */ /* 0x000fd0000000010a */
[----:B------:R-:W-:Y:S02]  /*183f0*/  @!P0 DMUL R6, R6, 1.80143985094819840000e+16 ;  /* 0x4350000006068828 */ /* 0x000fe40000000000 */
[----:B------:R-:W-:-:S08]  /*18400*/  DFMA R2, R2, R14, R8 ;  /* 0x0000000e0202722b */ /* 0x000fd00000000008 */
[----:B------:R-:W-:Y:S02]  /*18410*/  @!P0 IMAD.MOV.U32 R5, RZ, RZ, R7 ;  /* 0x000000ffff058224 */ /* 0x000fe400078e0007 */
[----:B------:R-:W-:Y:S02]  /*18420*/  @!P0 IMAD.MOV.U32 R4, RZ, RZ, R6 ;  /* 0x000000ffff048224 */ /* 0x000fe400078e0006 */
[----:B------:R-:W-:-:S05]  /*18430*/  VIADD R0, R5, 0xffffffff ;  /* 0xffffffff05007836 */ /* 0x000fca0000000000 */
[----:B------:R-:W-:Y:S01]  /*18440*/  ISETP.GE.U32.AND P2, PT, R0, 0x7fefffff, PT ;  /* 0x7fefffff0000780c */ /* 0x000fe20003f46070 */
[----:B------:R-:W-:-:S05]  /*18450*/  FFMA R0, RZ, R13, R3 ;  /* 0x0000000dff007223 */ /* 0x000fca0000000003 */
[----:B------:R-:W-:Y:S01]  /*18460*/  FSETP.GT.AND P4, PT, |R0|, 1.469367938527859385e-39, PT ;  /* 0x001000000000780b */ /* 0x000fe20003f84200 */
[----:B------:R-:W-:Y:S02]  /*18470*/  IMAD.MOV.U32 R0, RZ, RZ, -0x3ff ;  /* 0xfffffc01ff007424 */ /* 0x000fe400078e00ff */
[----:B------:R-:W-:-:S04]  /*18480*/  @!P0 IMAD.MOV.U32 R0, RZ, RZ, -0x435 ;  /* 0xfffffbcbff008424 */ /* 0x000fc800078e00ff */
        /* <DEDUP_REMOVED lines=71> */
.L_x_45184:
[----:B------:R-:W-:Y:S05]  /*18900*/  BSYNC.RECONVERGENT B0 ;  /* 0x0000000000007941 */ /* 0x000fea0003800200 */
.L_x_45183:
        /* <DEDUP_REMOVED lines=8> */
.L_x_45186:
[----:B------:R-:W-:Y:S05]  /*18990*/  BSYNC.RECONVERGENT B3 ;  /* 0x0000000000037941 */ /* 0x000fea0003800200 */
.L_x_45185:
        /* <DEDUP_REMOVED lines=84> */
.L_x_45188:
[----:B------:R-:W-:Y:S02]  /*18ee0*/  FSEL R2, RZ, 3.37028055040000000000e+12, P0 ;  /* 0x54442d18ff027808 */ /* 0x000fe40000000000 */
[----:B------:R-:W-:-:S07]  /*18ef0*/  FSEL R3, RZ, 2.1426990032196044922, P0 ;  /* 0x400921fbff037808 */ /* 0x000fce0000000000 */
.L_x_45189:
[----:B------:R-:W-:Y:S05]  /*18f00*/  BSYNC.RECONVERGENT B0 ;  /* 0x0000000000007941 */ /* 0x000fea0003800200 */
.L_x_45187:
[----:B------:R-:W-:Y:S01]  /*18f10*/  DADD R24, |R24|, |R26| ;  /* 0x0000000018187229 */ /* 0x000fe2000000061a */
[----:B------:R-:W-:-:S07]  /*18f20*/  LOP3.LUT R27, R3, 0x80000000, R27, 0xb8, !PT ;  /* 0x80000000031b7812 */ /* 0x000fce00078eb81b */
[----:B------:R-:W-:-:S06]  /*18f30*/  DSETP.NAN.AND P0, PT, R24, R24, PT ;  /* 0x000000181800722a */ /* 0x000fcc0003f08000 */
[----:B------:R-:W-:Y:S02]  /*18f40*/  FSEL R2, R24, R2, P0 ;  /* 0x0000000218027208 */ /* 0x000fe40000000000 */
[----:B------:R-:W-:Y:S01]  /*18f50*/  FSEL R3, R25, R27, P0 ;  /* 0x0000001b19037208 */ /* 0x000fe20000000000 */
[----:B------:R-:W-:Y:S06]  /*18f60*/  BRA `(.L_x_45162) ;  /* 0x0000003000f07947 */ /* 0x000fec0003800000 */
.L_x_45149:
        /* <DEDUP_REMOVED lines=94> */
.L_x_45192:
        /* <DEDUP_REMOVED lines=22> */
.L_x_45195:
[----:B------:R-:W-:Y:S05]  /*196b0*/  BSYNC.RECONVERGENT B4 ;  /* 0x0000000000047941 */ /* 0x000fea0003800200 */
.L_x_45194:
        /* <DEDUP_REMOVED lines=29> */
.L_x_45193:
[----:B------:R-:W-:Y:S05]  /*19890*/  BSYNC.RECONVERGENT B3 ;  /* 0x0000000000037941 */ /* 0x000fea0003800200 */
.L_x_45191:
        /* <DEDUP_REMOVED lines=87> */
.L_x_45190:
        /* <DEDUP_REMOVED lines=88> */
.L_x_45148:
        /* <DEDUP_REMOVED lines=25> */
.L_x_45197:
[----:B------:R-:W-:Y:S05]  /*1a520*/  BSYNC.RECONVERGENT B3 ;  /* 0x0000000000037941 */ /* 0x000fea0003800200 */
.L_x_45196:
        /* <DEDUP_REMOVED lines=23> */
.L_x_45199:
[----:B------:R-:W-:Y:S05]  /*1a6a0*/  BSYNC.RECONVERGENT B3 ;  /* 0x0000000000037941 */ /* 0x000fea0003800200 */
.L_x_45198:
        /* <DEDUP_REMOVED lines=53> */
[----:B------:R-:W-:Y:S01]  /*1aa00*/  @!P2 FSEL R4, R18, R14, !P1 ;  /* 0x0000000e1204a208 */ /* 0x000fe20004800000 */
[----:B------:R-:W-:Y:S01]  /*1aa10*/  DSETP.GEU.AND P1, PT, |R24|, |R26|, PT ;  /* 0x4000001a1800722a */ /* 0x000fe20003f2e200 */
        /* <DEDUP_REMOVED lines=85> */
.L_x_45201:
[----:B------:R-:W-:Y:S05]  /*1af70*/  BSYNC.RECONVERGENT B0 ;  /* 0x0000000000007941 */ /* 0x000fea0003800200 */
.L_x_45200:
        /* <DEDUP_REMOVED lines=8> */
.L_x_45203:
[----:B------:R-:W-:Y:S05]  /*1b000*/  BSYNC.RECONVERGENT B3 ;  /* 0x0000000000037941 */ /* 0x000fea0003800200 */
.L_x_45202:
        /* <DEDUP_REMOVED lines=84> */
.L_x_45205:
[----:B------:R-:W-:Y:S02]  /*1b550*/  FSEL R2, RZ, 3.37028055040000000000e+12, P0 ;  /* 0x54442d18ff027808 */ /* 0x000fe40000000000 */
[----:B------:R-:W-:-:S07]  /*1b560*/  FSEL R3, RZ, 2.1426990032196044922, P0 ;  /* 0x400921fbff037808 */ /* 0x000fce0000000000 */
.L_x_45206:
[----:B------:R-:W-:Y:S05]  /*1b570*/  BSYNC.RECONVERGENT B0 ;  /* 0x0000000000007941 */ /* 0x000fea0003800200 */
.L_x_45204:
[----:B------:R-:W-:Y:S01]  /*1b580*/  DADD R24, |R24|, |R26| ;  /* 0x0000000018187229 */ /* 0x000fe2000000061a */
[----:B------:R-:W-:Y:S01]  /*1b590*/  LOP3.LUT R27, R3, 0x80000000, R27, 0xb8, !PT ;  /* 0x80000000031b7812 */ /* 0x000fe200078eb81b */
[----:B------:R-:W-:-:S06]  /*1b5a0*/  DADD R8, R8, 1 ;  /* 0x3ff0000008087429 */ /* 0x000fcc0000000000 */
[----:B------:R-:W-:-:S06]  /*1b5b0*/  DSETP.NAN.AND P0, PT, R24, R24, PT ;  /* 0x000000181800722a */ /* 0x000fcc0003f08000 */
[----:B------:R-:W-:Y:S02]  /*1b5c0*/  FSEL R2, R24, R2, P0 ;  /* 0x0000000218027208 */ /* 0x000fe40000000000 */
[----:B------:R-:W-:Y:S01]  /*1b5d0*/  FSEL R3, R25, R27, P0 ;  /* 0x0000001b19037208 */ /* 0x000fe20000000000 */
[----:B------:R-:W-:Y:S06]  /*1b5e0*/  BRA `(.L_x_45162) ;  /* 0x0000000c00507947 */ /* 0x000fec0003800000 */
.L_x_45147:
        /* <DEDUP_REMOVED lines=111> */
.L_x_45208:
[----:B------:R-:W-:Y:S05]  /*1bce0*/  BSYNC.RECONVERGENT B0 ;  /* 0x0000000000007941 */ /* 0x000fea0003800200 */
.L_x_45207:
[----:B------:R-:W-:Y:S04]  /*1bcf0*/  BSSY.RECONVERGENT B3, `(.L_x_45209) ;  /* 0x0000007000037945 */ /* 0x000fe80003800200 */
[----:B------:R-:W-:Y:S05]  /*1bd00*/  @P4 BRA P5, `(.L_x_45210) ;  /* 0x0000000000144947 */ /* 0x000fea0002800000 */
[----:B------:R-:W-:Y:S01]  /*1bd10*/  IMAD.MOV.U32 R0, RZ, RZ, R4 ;  /* 0x000000ffff007224 */ /* 0x000fe200078e0004 */
[----:B------:R-:W-:Y:S01]  /*1bd20*/  MOV R4, 0x1bd60 ;  /* 0x0001bd6000047802 */ /* 0x000fe20000000f00 */
[----:B------:R-:W-:Y:S02]  /*1bd30*/  IMAD.MOV.U32 R2, RZ, RZ, R10 ;  /* 0x000000ffff027224 */ /* 0x000fe400078e000a */
[----:B------:R-:W-:-:S07]  /*1bd40*/  IMAD.MOV.U32 R3, RZ, RZ, R11 ;  /* 0x000000ffff037224 */ /* 0x000fce00078e000b */
[----:B------:R-:W-:Y:S05]  /*1bd50*/  CALL.REL.NOINC `($__internal_88_$__cuda_sm20_div_rn_f64_full) ;  /* 0x0000084000c07944 */ /* 0x000fea0003c00000 */
.L_x_45210:
[----:B------:R-:W-:Y:S05]  /*1bd60*/  BSYNC.RECONVERGENT B3 ;  /* 0x0000000000037941 */ /* 0x000fea0003800200 */
.L_x_45209:
        /* <DEDUP_REMOVED lines=84> */
.L_x_45212:
[----:B------:R-:W-:Y:S02]  /*1c2b0*/  FSEL R2, RZ, 3.37028055040000000000e+12, P0 ;  /* 0x54442d18ff027808 */ /* 0x000fe40000000000 */
[----:B------:R-:W-:-:S07]  /*1c2c0*/  FSEL R3, RZ, 2.1426990032196044922, P0 ;  /* 0x400921fbff037808 */ /* 0x000fce0000000000 */
.L_x_45213:
[----:B------:R-:W-:Y:S05]  /*1c2d0*/  BSYNC.RECONVERGENT B0 ;  /* 0x0000000000007941 */ /* 0x000fea0003800200 */
.L_x_45211:
[----:B------:R-:W-:Y:S01]  /*1c2e0*/  DADD R24, |R24|, |R26| ;  /* 0x0000000018187229 */ /* 0x000fe2000000061a */
[----:B------:R-:W-:-:S07]  /*1c2f0*/  LOP3.LUT R27, R3, 0x80000000, R27, 0xb8, !PT ;  /* 0x80000000031b7812 */ /* 0x000fce00078eb81b */
[----:B------:R-:W-:-:S06]  /*1c300*/  DSETP.NAN.AND P0, PT, R24, R24, PT ;  /* 0x000000181800722a */ /* 0x000fcc0003f08000 */
[----:B------:R-:W-:Y:S02]  /*1c310*/  FSEL R2, R24, R2, P0 ;  /* 0x0000000218027208 */ /* 0x000fe40000000000 */
[----:B------:R-:W-:-:S07]  /*1c320*/  FSEL R3, R25, R27, P0 ;  /* 0x0000001b19037208 */ /* 0x000fce0000000000 */
.L_x_45162:
[----:B------:R-:W-:Y:S05]  /*1c330*/  BSYNC.RECONVERGENT B1 ;  /* 0x0000000000017941 */ /* 0x000fea0003800200 */
.L_x_45146:
        /* <DEDUP_REMOVED lines=74> */
.L_x_45219:
[----:B------:R-:W-:Y:S05]  /*1c7e0*/  BSYNC.RECONVERGENT B0 ;  /* 0x0000000000007941 */ /* 0x000fea0003800200 */
.L_x_45218:
        /* <DEDUP_REMOVED lines=24> */
.L_x_45223:
[----:B------:R-:W-:Y:S05]  /*1c970*/  BSYNC.RECONVERGENT B4 ;  /* 0x0000000000047941 */ /* 0x000fea0003800200 */
.L_x_45222:
[----:B------:R-:W-:Y:S01]  /*1c980*/  VIADD R0, R2, 0x1 ;  /* 0x0000000102007836 */ /* 0x000fe20000000000 */
[----:B------:R-:W-:Y:S06]  /*1c990*/  BRA `(.L_x_45224) ;  /* 0x0000000000087947 */ /* 0x000fec0003800000 */
.L_x_45221:
[----:B------:R-:W-:Y:S01]  /*1c9a0*/  DMUL R6, RZ, R18 ;  /* 0x00000012ff067228 */ /* 0x000fe20000000000 */
[----:B------:R-:W-:-:S10]  /*1c9b0*/  IMAD.MOV.U32 R0, RZ, RZ, 0x1 ;  /* 0x00000001ff007424 */ /* 0x000fd400078e00ff */
.L_x_45224:
[----:B------:R-:W-:Y:S05]  /*1c9c0*/  BSYNC.RECONVERGENT B3 ;  /* 0x0000000000037941 */ /* 0x000fea0003800200 */
.L_x_45220:
        /* <DEDUP_REMOVED lines=54> */
.L_x_45226:
[----:B------:R-:W-:Y:S01]  /*1cd30*/  DMUL R6, RZ, R18 ;  /* 0x00000012ff067228 */ /* 0x000fe20000000000 */
[----:B------:R-:W-:-:S10]  /*1cd40*/  IMAD.MOV.U32 R0, RZ, RZ, RZ ;  /* 0x000000ffff007224 */ /* 0x000fd400078e00ff */
.L_x_45227:
[----:B------:R-:W-:Y:S05]  /*1cd50*/  BSYNC.RECONVERGENT B3 ;  /* 0x0000000000037941 */ /* 0x000fea0003800200 */
.L_x_45225:
        /* <DEDUP_REMOVED lines=32> */
.L_x_45217:
        /* <DEDUP_REMOVED lines=61> */
.L_x_45229:
[----:B------:R-:W-:Y:S05]  /*1d330*/  BSYNC.RECONVERGENT B0 ;  /* 0x0000000000007941 */ /* 0x000fea0003800200 */
.L_x_45228:
        /* <DEDUP_REMOVED lines=38> */
.L_x_45233:
[----:B------:R-:W-:Y:S05]  /*1d5a0*/  BSYNC.RECONVERGENT B4 ;  /* 0x0000000000047941 */ /* 0x000fea0003800200 */
.L_x_45232:
[----:B------:R-:W-:Y:S01]  /*1d5b0*/  VIADD R0, R4, 0x1 ;  /* 0x0000000104007836 */ /* 0x000fe20000000000 */
[----:B------:R-:W-:Y:S06]  /*1d5c0*/  BRA `(.L_x_45234) ;  /* 0x0000000000087947 */ /* 0x000fec0003800000 */
.L_x_45231:
[----:B------:R-:W-:Y:S01]  /*1d5d0*/  DMUL R2, RZ, R18 ;  /* 0x00000012ff027228 */ /* 0x000fe20000000000 */
[----:B------:R-:W-:-:S10]  /*1d5e0*/  IMAD.MOV.U32 R0, RZ, RZ, 0x1 ;  /* 0x00000001ff007424 */ /* 0x000fd400078e00ff */
.L_x_45234:
[----:B------:R-:W-:Y:S05]  /*1d5f0*/  BSYNC.RECONVERGENT B3 ;  /* 0x0000000000037941 */ /* 0x000fea0003800200 */
.L_x_45230:
        /* <DEDUP_REMOVED lines=58> */
.L_x_45236:
[----:B------:R-:W-:Y:S01]  /*1d9a0*/  DMUL R2, RZ, R18 ;  /* 0x00000012ff027228 */ /* 0x000fe20000000000 */
[----:B------:R-:W-:-:S10]  /*1d9b0*/  IMAD.MOV.U32 R0, RZ, RZ, RZ ;  /* 0x000000ffff007224 */ /* 0x000fd400078e00ff */
.L_x_45237:
[----:B------:R-:W-:Y:S05]  /*1d9c0*/  BSYNC.RECONVERGENT B3 ;  /* 0x0000000000037941 */ /* 0x000fea0003800200 */
.L_x_45235:
        /* <DEDUP_REMOVED lines=15> */
[----:B------:R-:W-:Y:S02]  /*1dac0*/  FSEL R19, -R19, 0.11223486810922622681, !P0 ;  /* 0x3de5db6513137808 */ /* 0x000fe40004000100 */
[----:B------:R-:W-:-:S04]  /*1dad0*/  DMUL R16, R16, R20 ;  /* 0x0000001410107228 */ /* 0x000fc80000000000 */
        /* <DEDUP_REMOVED lines=18> */
.L_x_45216:
        /* <DEDUP_REMOVED lines=10> */
.L_x_45238:
[----:B------:R-:W-:-:S10]  /*1dca0*/  DADD R18, R18, -R18 ;  /* 0x0000000012127229 */ /* 0x000fd40000000812 */
[----:B------:R-:W-:Y:S02]  /*1dcb0*/  IMAD.MOV.U32 R16, RZ, RZ, R18 ;  /* 0x000000ffff107224 */ /* 0x000fe400078e0012 */
[----:B------:R-:W-:Y:S01]  /*1dcc0*/  IMAD.MOV.U32 R17, RZ, RZ, R19 ;  /* 0x000000ffff117224 */ /* 0x000fe200078e0013 */
[----:B------:R-:W-:Y:S06]  /*1dcd0*/  BRA `(.L_x_45145) ;  /* 0x0000000800bc7947 */ /* 0x000fec0003800000 */
.L_x_45215:
        /* <DEDUP_REMOVED lines=25> */
.L_x_45242:
[----:B------:R-:W-:Y:S05]  /*1de70*/  BSYNC.RECONVERGENT B4 ;  /* 0x0000000000047941 */ /* 0x000fea0003800200 */
.L_x_45241:
[----:B------:R-:W-:Y:S01]  /*1de80*/  VIADD R0, R2, 0x1 ;  /* 0x0000000102007836 */ /* 0x000fe20000000000 */
[----:B------:R-:W-:Y:S06]  /*1de90*/  BRA `(.L_x_45243) ;  /* 0x0000000000087947 */ /* 0x000fec0003800000 */
.L_x_45240:
[----:B------:R-:W-:Y:S01]  /*1dea0*/  DMUL R6, RZ, R18 ;  /* 0x00000012ff067228 */ /* 0x000fe20000000000 */
[----:B------:R-:W-:-:S10]  /*1deb0*/  IMAD.MOV.U32 R0, RZ, RZ, 0x1 ;  /* 0x00000001ff007424 */ /* 0x000fd400078e00ff */
.L_x_45243:
[----:B------:R-:W-:Y:S05]  /*1dec0*/  BSYNC.RECONVERGENT B3 ;  /* 0x0000000000037941 */ /* 0x000fea0003800200 */
.L_x_45239:
        /* <DEDUP_REMOVED lines=54> */
.L_x_45245:
[----:B------:R-:W-:Y:S01]  /*1e230*/  DMUL R6, RZ, R18 ;  /* 0x00000012ff067228 */ /* 0x000fe20000000000 */
[----:B------:R-:W-:-:S10]  /*1e240*/  IMAD.MOV.U32 R0, RZ, RZ, RZ ;  /* 0x000000ffff007224 */ /* 0x000fd400078e00ff */
.L_x_45246:
[----:B------:R-:W-:Y:S05]  /*1e250*/  BSYNC.RECONVERGENT B3 ;  /* 0x0000000000037941 */ /* 0x000fea0003800200 */
.L_x_45244:
        /* <DEDUP_REMOVED lines=30> */
.L_x_45214:
        /* <DEDUP_REMOVED lines=57> */
.L_x_45145:
[----:B------:R-:W-:Y:S05]  /*1e7d0*/  BSYNC.RECONVERGENT B2 ;  /* 0x0000000000027941 */ /* 0x000fea0003800200 */
.L_x_45144:
[----:B------:R-:W0:Y:S01]  /*1e7e0*/  LDCU UR5, c[0x0][0x380] ;  /* 0x00007000ff0577ac */ /* 0x000e220008000800 */
[----:B------:R-:W-:Y:S01]  /*1e7f0*/  VIADD R0, R80, 0x180 ;  /* 0x0000018050007836 */ /* 0x000fe20000000000 */
[----:B------:R-:W-:Y:S01]  /*1e800*/  BSSY.RECONVERGENT B2, `(.L_x_45247) ;  /* 0x00009fb000027945 */ /* 0x000fe20003800200 */
[----:B------:R-:W-:Y:S02]  /*1e810*/  CS2R R22, SRZ ;  /* 0x0000000000167805 */ /* 0x000fe4000001ff00 */
[----:B------:R-:W-:Y:S01]  /*1e820*/  CS2R R20, SRZ ;  /* 0x0000000000147805 */ /* 0x000fe2000001ff00 */
[----:B0-----:R-:W-:-:S06]  /*1e830*/  UIMAD UR5, UR4, -0x400, UR5 ;  /* 0xfffffc00040578a4 */ /* 0x001fcc000f8e0205 */
        /* <DEDUP_REMOVED lines=137> */
.L_x_45256:
        /* <DEDUP_REMOVED lines=22> */
.L_x_45259:
[----:B------:R-:W-:Y:S05]  /*1f230*/  BSYNC.RECONVERGENT B4 ;  /* 0x0000000000047941 */ /* 0x000fea0003800200 */
.L_x_45258:
        /* <DEDUP_REMOVED lines=29> */
.L_x_45257:
[----:B------:R-:W-:Y:S05]  /*1f410*/  BSYNC.RECONVERGENT B3 ;  /* 0x0000000000037941 */ /* 0x000fea0003800200 */
.L_x_45255:
        /* <DEDUP_REMOVED lines=22> */
.L_x_45261:
[----:B------:R-:W-:Y:S05]  /*1f580*/  BSYNC.RECONVERGENT B3 ;  /* 0x0000000000037941 */ /* 0x000fea0003800200 */
.L_x_45260:
        /* <DEDUP_REMOVED lines=84> */
.L_x_45263:
[----:B------:R-:W-:Y:S02]  /*1fad0*/  FSEL R2, RZ, 3.37028055040000000000e+12, P0 ;  /* 0x54442d18ff027808 */ /* 0x000fe40000000000 */
[----:B------:R-:W-:-:S07]  /*1fae0*/  FSEL R3, RZ, 2.1426990032196044922, P0 ;  /* 0x400921fbff037808 */ /* 0x000fce0000000000 */
.L_x_45264:
[----:B------:R-:W-:Y:S05]  /*1faf0*/  BSYNC.RECONVERGENT B0 ;  /* 0x0000000000007941 */ /* 0x000fea0003800200 */
.L_x_45262:
[----:B------:R-:W-:Y:S01]  /*1fb00*/  DADD R32, |R32|, |R34| ;  /* 0x0000000020207229 */ /* 0x000fe20000000622 */
[----:B------:R-:W-:Y:S01]  /*1fb10*/  LOP3.LUT R35, R3, 0x80000000, R35, 0xb8, !PT ;  /* 0x8000000003237812 */ /* 0x000fe200078eb823 */
[----:B------:R-:W-:-:S06]  /*1fb20*/  DMUL R8, R8, 0.5 ;  /* 0x3fe0000008087828 */ /* 0x000fcc0000000000 */
[----:B------:R-:W-:-:S06]  /*1fb30*/  DSETP.NAN.AND P0, PT, R32, R32, PT ;  /* 0x000000202000722a */ /* 0x000fcc0003f08000 */
[----:B------:R-:W-:Y:S02]  /*1fb40*/  FSEL R2, R32, R2, P0 ;  /* 0x0000000220027208 */ /* 0x000fe40000000000 */
[----:B------:R-:W-:Y:S01]  /*1fb50*/  FSEL R3, R33, R35, P0 ;  /* 0x0000002321037208 */ /* 0x000fe20000000000 */
[----:B------:R-:W-:Y:S06]  /*1fb60*/  BRA `(.L_x_45265) ;  /* 0x0000006400e87947 */ /* 0x000fec0003800000 */
.L_x_45254:
        /* <DEDUP_REMOVED lines=103> */
.L_x_45268:
[----:B------:R-:W-:Y:S05]  /*201e0*/  BSYNC.RECONVERGENT B0 ;  /* 0x0000000000007941 */ /* 0x000fea0003800200 */
.L_x_45267:
        /* <DEDUP_REMOVED lines=8> */
.L_x_45270:
[----:B------:R-:W-:Y:S05]  /*20270*/  BSYNC.RECONVERGENT B3 ;  /* 0x0000000000037941 */ /* 0x000fea0003800200 */
.L_x_45269:
        /* <DEDUP_REMOVED lines=84> */
.L_x_45272:
[----:B------:R-:W-:Y:S02]  /*207c0*/  FSEL R2, RZ, 3.37028055040000000000e+12, P0 ;  /* 0x54442d18ff027808 */ /* 0x000fe40000000000 */
[----:B------:R-:W-:-:S07]  /*207d0*/  FSEL R3, RZ, 2.1426990032196044922, P0 ;  /* 0x400921fbff037808 */ /* 0x000fce0000000000 */
.L_x_45273:
[----:B------:R-:W-:Y:S05]  /*207e0*/  BSYNC.RECONVERGENT B0 ;  /* 0x0000000000007941 */ /* 0x000fea0003800200 */
.L_x_45271:
[----:B------:R-:W-:Y:S01]  /*207f0*/  DADD R32, |R32|, |R34| ;  /* 0x0000000020207229 */ /* 0x000fe20000000622 */
[----:B------:R-:W-:Y:S01]  /*20800*/  LOP3.LUT R35, R3, 0x80000000, R35, 0xb8, !PT ;  /* 0x8000000003237812 */ /* 0x000fe200078eb823 */
[----:B------:R-:W-:-:S06]  /*20810*/  DMUL R8, R8, 0.5 ;  /* 0x3fe0000008087828 */ /* 0x000fcc0000000000 */
[----:B------:R-:W-:-:S06]  /*20820*/  DSETP.NAN.AND P0, PT, R32, R32, PT ;  /* 0x000000202000722a */ /* 0x000fcc0003f08000 */
[----:B------:R-:W-:Y:S02]  /*20830*/  FSEL R2, R32, R2, P0 ;  /* 0x0000000220027208 */ /* 0x000fe40000000000 */
[----:B------:R-:W-:Y:S01]  /*20840*/  FSEL R3, R33, R35, P0 ;  /* 0x0000002321037208 */ /* 0x000fe20000000000 */
[----:B------:R-:W-:Y:S06]  /*20850*/  BRA `(.L_x_45265) ;  /* 0x0000005800ac7947 */ /* 0x000fec0003800000 */
.L_x_45266:
        /* <DEDUP_REMOVED lines=32> */
.L_x_45275:
        /* <DEDUP_REMOVED lines=74> */
.L_x_45274:
        /* <DEDUP_REMOVED lines=101> */
.L_x_45277:
        /* <DEDUP_REMOVED lines=22> */
.L_x_45280:
[----:B------:R-:W-:Y:S05]  /*216b0*/  BSYNC.RECONVERGENT B4 ;  /* 0x0000000000047941 */ /* 0x000fea0003800200 */
.L_x_45279:
        /* <DEDUP_REMOVED lines=29> */
.L_x_45278:
[----:B------:R-:W-:Y:S05]  /*21890*/  BSYNC.RECONVERGENT B3 ;  /* 0x0000000000037941 */ /* 0x000fea0003800200 */
.L_x_45276:
        /* <DEDUP_REMOVED lines=28> */
.L_x_45282:
[----:B------:R-:W-:Y:S05]  /*21a60*/  BSYNC.RECONVERGENT B3 ;  /* 0x0000000000037941 */ /* 0x000fea0003800200 */
.L_x_45281:
        /* <DEDUP_REMOVED lines=84> */
.L_x_45284:
[----:B------:R-:W-:Y:S02]  /*21fb0*/  FSEL R2, RZ, 3.37028055040000000000e+12, P0 ;  /* 0x54442d18ff027808 */ /* 0x000fe40000000000 */
[----:B------:R-:W-:-:S07]  /*21fc0*/  FSEL R3, RZ, 2.1426990032196044922, P0 ;  /* 0x400921fbff037808 */ /* 0x000fce0000000000 */
.L_x_45285:
[----:B------:R-:W-:Y:S05]  /*21fd0*/  BSYNC.RECONVERGENT B0 ;  /* 0x0000000000007941 */ /* 0x000fea0003800200 */
.L_x_45283:
[----:B------:R-:W-:Y:S01]  /*21fe0*/  DADD R32, |R32|, |R34| ;  /* 0x0000000020207229 */ /* 0x000fe20000000622 */
[----:B------:R-:W-:Y:S01]  /*21ff0*/  LOP3.LUT R35, R3, 0x80000000, R35, 0xb8, !PT ;  /* 0x8000000003237812 */ /* 0x000fe200078eb823 */
[----:B------:R-:W-:-:S06]  /*22000*/  DMUL R8, R10, 0.5 ;  /* 0x3fe000000a087828 */ /* 0x000fcc0000000000 */
[----:B------:R-:W-:-:S06]  /*22010*/  DSETP.NAN.AND P0, PT, R32, R32, PT ;  /* 0x000000202000722a */ /* 0x000fcc0003f08000 */
[----:B------:R-:W-:Y:S02]  /*22020*/  FSEL R2, R32, R2, P0 ;  /* 0x0000000220027208 */ /* 0x000fe40000000000 */
[----:B------:R-:W-:Y:S01]  /*22030*/  FSEL R3, R33, R35, P0 ;  /* 0x0000002321037208 */ /* 0x000fe20000000000 */
[----:B------:R-:W-:Y:S06]  /*22040*/  BRA `(.L_x_45265) ;  /* 0x0000004000b07947 */ /* 0x000fec0003800000 */
.L_x_45253:
        /* <DEDUP_REMOVED lines=137> */
.L_x_45287:
[----:B------:R-:W-:Y:S05]  /*228e0*/  BSYNC.RECONVERGENT B0 ;  /* 0x0000000000007941 */ /* 0x000fea0003800200 */
.L_x_45286:
        /* <DEDUP_REMOVED lines=8> */
.L_x_45289:
[----:B------:R-:W-:Y:S05]  /*22970*/  BSYNC.RECONVERGENT B3 ;  /* 0x0000000000037941 */ /* 0x000fea0003800200 */
.L_x_45288:
        /* <DEDUP_REMOVED lines=84> */
.L_x_45291:
[----:B------:R-:W-:Y:S02]  /*22ec0*/  FSEL R2, RZ, 3.37028055040000000000e+12, P0 ;  /* 0x54442d18ff027808 */ /* 0x000fe40000000000 */
[----:B------:R-:W-:-:S07]  /*22ed0*/  FSEL R3, RZ, 2.1426990032196044922, P0 ;  /* 0x400921fbff037808 */ /* 0x000fce0000000000 */
.L_x_45292:
[----:B------:R-:W-:Y:S05]  /*22ee0*/  BSYNC.RECONVERGENT B0 ;  /* 0x0000000000007941 */ /* 0x000fea0003800200 */
.L_x_45290:
[----:B------:R-:W-:Y:S01]  /*22ef0*/  DADD R32, |R32|, |R34| ;  /* 0x0000000020207229 */ /* 0x000fe20000000622 */
[----:B------:R-:W-:-:S07]  /*22f00*/  LOP3.LUT R35, R3, 0x80000000, R35, 0xb8, !PT ;  /* 0x8000000003237812 */ /* 0x000fce00078eb823 */
[----:B------:R-:W-:-:S06]  /*22f10*/  DSETP.NAN.AND P0, PT, R32, R32, PT ;  /* 0x000000202000722a */ /* 0x000fcc0003f08000 */
[----:B------:R-:W-:Y:S02]  /*22f20*/  FSEL R2, R32, R2, P0 ;  /* 0x0000000220027208 */ /* 0x000fe40000000000 */
[----:B------:R-:W-:Y:S01]  /*22f30*/  FSEL R3, R33, R35, P0 ;  /* 0x0000002321037208 */ /* 0x000fe20000000000 */
[----:B------:R-:W-:Y:S06]  /*22f40*/  BRA `(.L_x_45265) ;  /* 0x0000003000f07947 */ /* 0x000fec0003800000 */
.L_x_45252:
        /* <DEDUP_REMOVED lines=94> */
.L_x_45295:
        /* <DEDUP_REMOVED lines=22> */
.L_x_45298:
[----:B------:R-:W-:Y:S05]  /*23690*/  BSYNC.RECONVERGENT B4 ;  /* 0x0000000000047941 */ /* 0x000fea0003800200 */
.L_x_45297:
        /* <DEDUP_REMOVED lines=29> */
.L_x_45296:
[----:B------:R-:W-:Y:S05]  /*23870*/  BSYNC.RECONVERGENT B3 ;  /* 0x0000000000037941 */ /* 0x000fea0003800200 */
.L_x_45294:
        /* <DEDUP_REMOVED lines=87> */
.L_x_45293:
        /* <DEDUP_REMOVED lines=88> */
.L_x_45251:
        /* <DEDUP_REMOVED lines=25> */
.L_x_45300:
[----:B------:R-:W-:Y:S05]  /*24500*/  BSYNC.RECONVERGENT B3 ;  /* 0x0000000000037941 */ /* 0x000fea0003800200 */
.L_x_45299:
        /* <DEDUP_REMOVED lines=23> */
.L_x_45302:
[----:B------:R-:W-:Y:S05]  /*24680*/  BSYNC.RECONVERGENT B3 ;  /* 0x0000000000037941 */ /* 0x000fea0003800200 */
.L_x_45301:
        /* <DEDUP_REMOVED lines=140> */
.L_x_45304:
[----:B------:R-:W-:Y:S05]  /*24f50*/  BSYNC.RECONVERGENT B0 ;  /* 0x0000000000007941 */ /* 0x000fea0003800200 */
.L_x_45303:
        /* <DEDUP_REMOVED lines=8> */
.L_x_45306:
[----:B------:R-:W-:Y:S05]  /*24fe0*/  BSYNC.RECONVERGENT B3 ;  /* 0x0000000000037941 */ /* 0x000fea0003800200 */
.L_x_45305:
        /* <DEDUP_REMOVED lines=84> */
.L_x_45308:
[----:B------:R-:W-:Y:S02]  /*25530*/  FSEL R2, RZ, 3.37028055040000000000e+12, P0 ;  /* 0x54442d18ff027808 */ /* 0x000fe40000000000 */
[----:B------:R-:W-:-:S07]  /*25540*/  FSEL R3, RZ, 2.1426990032196044922, P0 ;  /* 0x400921fbff037808 */ /* 0x000fce0000000000 */
.L_x_45309:
[----:B------:R-:W-:Y:S05]  /*25550*/  BSYNC.RECONVERGENT B0 ;  /* 0x0000000000007941 */ /* 0x000fea0003800200 */
.L_x_45307:
[----:B------:R-:W-:Y:S01]  /*25560*/  DADD R32, |R32|, |R34| ;  /* 0x0000000020207229 */ /* 0x000fe20000000622 */
[----:B------:R-:W-:Y:S01]  /*25570*/  LOP3.LUT R35, R3, 0x80000000, R35, 0xb8, !PT ;  /* 0x8000000003237812 */ /* 0x000fe200078eb823 */
[----:B------:R-:W-:-:S06]  /*25580*/  DADD R8, R8, 1 ;  /* 0x3ff0000008087429 */ /* 0x000fcc0000000000 */
[----:B------:R-:W-:-:S06]  /*25590*/  DSETP.NAN.AND P0, PT, R32, R32, PT ;  /* 0x000000202000722a */ /* 0x000fcc0003f08000 */
[----:B------:R-:W-:Y:S02]  /*255a0*/  FSEL R2, R32, R2, P0 ;  /* 0x0000000220027208 */ /* 0x000fe40000000000 */
[----:B------:R-:W-:Y:S01]  /*255b0*/  FSEL R3, R33, R35, P0 ;  /* 0x0000002321037208 */ /* 0x000fe20000000000 */
[----:B------:R-:W-:Y:S06]  /*255c0*/  BRA `(.L_x_45265) ;  /* 0x0000000c00507947 */ /* 0x000fec0003800000 */
.L_x_45250:
        /* <DEDUP_REMOVED lines=111> */
.L_x_45311:
[----:B------:R-:W-:Y:S05]  /*25cc0*/  BSYNC.RECONVERGENT B0 ;  /* 0x0000000000007941 */ /* 0x000fea0003800200 */
.L_x_45310:
[----:B------:R-:W-:Y:S04]  /*25cd0*/  BSSY.RECONVERGENT B3, `(.L_x_45312) ;  /* 0x0000007000037945 */ /* 0x000fe80003800200 */
[----:B------:R-:W-:Y:S05]  /*25ce0*/  @P4 BRA P5, `(.L_x_45313) ;  /* 0x0000000000144947 */ /* 0x000fea0002800000 */
[----:B------:R-:W-:Y:S01]  /*25cf0*/  IMAD.MOV.U32 R0, RZ, RZ, R4 ;  /* 0x000000ffff007224 */ /* 0x000fe200078e0004 */
[----:B------:R-:W-:Y:S01]  /*25d00*/  MOV R4, 0x25d40 ;  /* 0x00025d4000047802 */ /* 0x000fe20000000f00 */
[----:B------:R-:W-:Y:S02]  /*25d10*/  IMAD.MOV.U32 R2, RZ, RZ, R10 ;  /* 0x000000ffff027224 */ /* 0x000fe400078e000a */
[----:B------:R-:W-:-:S07]  /*25d20*/  IMAD.MOV.U32 R3, RZ, RZ, R11 ;  /* 0x000000ffff037224 */ /* 0x000fce00078e000b */
[----:B------:R-:W-:Y:S05]  /*25d30*/  CALL.REL.NOINC `($__internal_88_$__cuda_sm20_div_rn_f64_full) ;  /* 0x000007a000c87944 */ /* 0x000fea0003c00000 */
.L_x_45313:
[----:B------:R-:W-:Y:S05]  /*25d40*/  BSYNC.RECONVERGENT B3 ;  /* 0x0000000000037941 */ /* 0x000fea0003800200 */
.L_x_45312:
        /* <DEDUP_REMOVED lines=84> */
.L_x_45315:
[----:B------:R-:W-:Y:S02]  /*26290*/  FSEL R2, RZ, 3.37028055040000000000e+12, P0 ;  /* 0x54442d18ff027808 */ /* 0x000fe40000000000 */
[----:B------:R-:W-:-:S07]  /*262a0*/  FSEL R3, RZ, 2.1426990032196044922, P0 ;  /* 0x400921fbff037808 */ /* 0x000fce0000000000 */
.L_x_45316:
[----:B------:R-:W-:Y:S05]  /*262b0*/  BSYNC.RECONVERGENT B0 ;  /* 0x0000000000007941 */ /* 0x000fea0003800200 */
.L_x_45314:
[----:B------:R-:W-:Y:S01]  /*262c0*/  DADD R32, |R32|, |R34| ;  /* 0x0000000020207229 */ /* 0x000fe20000000622 */
[----:B------:R-:W-:-:S07]  /*262d0*/  LOP3.LUT R35, R3, 0x80000000, R35, 0xb8, !PT ;  /* 0x8000000003237812 */ /* 0x000fce00078eb823 */
[----:B------:R-:W-:-:S06]  /*262e0*/  DSETP.NAN.AND P0, PT, R32, R32, PT ;  /* 0x000000202000722a */ /* 0x000fcc0003f08000 */
[----:B------:R-:W-:Y:S02]  /*262f0*/  FSEL R2, R32, R2, P0 ;  /* 0x0000000220027208 */ /* 0x000fe40000000000 */
[----:B------:R-:W-:-:S07]  /*26300*/  FSEL R3, R33, R35, P0 ;  /* 0x0000002321037208 */ /* 0x000fce0000000000 */
.L_x_45265:
[----:B------:R-:W-:Y:S05]  /*26310*/  BSYNC.RECONVERGENT B1 ;  /* 0x0000000000017941 */ /* 0x000fea0003800200 */
.L_x_45249:
        /* <DEDUP_REMOVED lines=74> */
.L_x_45322:
[----:B------:R-:W-:Y:S05]  /*267c0*/  BSYNC.RECONVERGENT B0 ;  /* 0x0000000000007941 */ /* 0x000fea0003800200 */
.L_x_45321:
        /* <DEDUP_REMOVED lines=24> */
.L_x_45326:
[----:B------:R-:W-:Y:S05]  /*26950*/  BSYNC.RECONVERGENT B4 ;  /* 0x0000000000047941 */ /* 0x000fea0003800200 */
.L_x_45325:
[----:B------:R-:W-:Y:S01]  /*26960*/  VIADD R0, R2, 0x1 ;  /* 0x0000000102007836 */ /* 0x000fe20000000000 */
[----:B------:R-:W-:Y:S06]  /*26970*/  BRA `(.L_x_45327) ;  /* 0x0000000000087947 */ /* 0x000fec0003800000 */
.L_x_45324:
[----:B------:R-:W-:Y:S01]  /*26980*/  DMUL R6, RZ, R22 ;  /* 0x00000016ff067228 */ /* 0x000fe20000000000 */
[----:B------:R-:W-:-:S10]  /*26990*/  IMAD.MOV.U32 R0, RZ, RZ, 0x1 ;  /* 0x00000001ff007424 */ /* 0x000fd400078e00ff */
.L_x_45327:
[----:B------:R-:W-:Y:S05]  /*269a0*/  BSYNC.RECONVERGENT B3 ;  /* 0x0000000000037941 */ /* 0x000fea0003800200 */
.L_x_45323:
        /* <DEDUP_REMOVED lines=54> */
.L_x_45329:
[----:B------:R-:W-:Y:S01]  /*26d10*/  DMUL R6, RZ, R22 ;  /* 0x00000016ff067228 */ /* 0x000fe20000000000 */
[----:B------:R-:W-:-:S10]  /*26d20*/  IMAD.MOV.U32 R0, RZ, RZ, RZ ;  /* 0x000000ffff007224 */ /* 0x000fd400078e00ff */
.L_x_45330:
[----:B------:R-:W-:Y:S05]  /*26d30*/  BSYNC.RECONVERGENT B3 ;  /* 0x0000000000037941 */ /* 0x000fea0003800200 */
.L_x_45328:
        /* <DEDUP_REMOVED lines=32> */
.L_x_45320:
        /* <DEDUP_REMOVED lines=61> */
.L_x_45332:
[----:B------:R-:W-:Y:S05]  /*27310*/  BSYNC.RECONVERGENT B0 ;  /* 0x0000000000007941 */ /* 0x000fea0003800200 */
.L_x_45331:
        /* <DEDUP_REMOVED lines=38> */
.L_x_45336:
[----:B------:R-:W-:Y:S05]  /*27580*/  BSYNC.RECONVERGENT B4 ;  /* 0x0000000000047941 */ /* 0x000fea0003800200 */
.L_x_45335:
[----:B------:R-:W-:Y:S01]  /*27590*/  VIADD R0, R4, 0x1 ;  /* 0x0000000104007836 */ /* 0x000fe20000000000 */
[----:B------:R-:W-:Y:S06]  /*275a0*/  BRA `(.L_x_45337) ;  /* 0x0000000000087947 */ /* 0x000fec0003800000 */
.L_x_45334:
[----:B------:R-:W-:Y:S01]  /*275b0*/  DMUL R2, RZ, R22 ;  /* 0x00000016ff027228 */ /* 0x000fe20000000000 */
[----:B------:R-:W-:-:S10]  /*275c0*/  IMAD.MOV.U32 R0, RZ, RZ, 0x1 ;  /* 0x00000001ff007424 */ /* 0x000fd400078e00ff */
.L_x_45337:
[----:B------:R-:W-:Y:S05]  /*275d0*/  BSYNC.RECONVERGENT B3 ;  /* 0x0000000000037941 */ /* 0x000fea0003800200 */
.L_x_45333:
        /* <DEDUP_REMOVED lines=58> */
.L_x_45339:
[----:B------:R-:W-:Y:S01]  /*27980*/  DMUL R2, RZ, R22 ;  /* 0x00000016ff027228 */ /* 0x000fe20000000000 */
[----:B------:R-:W-:-:S10]  /*27990*/  IMAD.MOV.U32 R0, RZ, RZ, RZ ;  /* 0x000000ffff007224 */ /* 0x000fd400078e00ff */
.L_x_45340:
[----:B------:R-:W-:Y:S05]  /*279a0*/  BSYNC.RECONVERGENT B3 ;  /* 0x0000000000037941 */ /* 0x000fea0003800200 */
.L_x_45338:
        /* <DEDUP_REMOVED lines=35> */
.L_x_45319:
        /* <DEDUP_REMOVED lines=10> */
.L_x_45341:
[----:B------:R-:W-:-:S10]  /*27c80*/  DADD R22, R22, -R22 ;  /* 0x0000000016167229 */ /* 0x000fd40000000816 */
[----:B------:R-:W-:Y:S02]  /*27c90*/  IMAD.MOV.U32 R20, RZ, RZ, R22 ;  /* 0x000000ffff147224 */ /* 0x000fe400078e0016 */
[----:B------:R-:W-:Y:S01]  /*27ca0*/  IMAD.MOV.U32 R21, RZ, RZ, R23 ;  /* 0x000000ffff157224 */ /* 0x000fe200078e0017 */
[----:B------:R-:W-:Y:S06]  /*27cb0*/  BRA `(.L_x_45248) ;  /* 0x0000000800bc7947 */ /* 0x000fec0003800000 */
.L_x_45318:
        /* <DEDUP_REMOVED lines=25> */
.L_x_45345:
[----:B------:R-:W-:Y:S05]  /*27e50*/  BSYNC.RECONVERGENT B4 ;  /* 0x0000000000047941 */ /* 0x000fea0003800200 */
.L_x_45344:
[----:B------:R-:W-:Y:S01]  /*27e60*/  VIADD R0, R2, 0x1 ;  /* 0x0000000102007836 */ /* 0x000fe20000000000 */
[----:B------:R-:W-:Y:S06]  /*27e70*/  BRA `(.L_x_45346) ;  /* 0x0000000000087947 */ /* 0x000fec0003800000 */
.L_x_45343:
[----:B------:R-:W-:Y:S01]  /*27e80*/  DMUL R6, RZ, R22 ;  /* 0x00000016ff067228 */ /* 0x000fe20000000000 */
[----:B------:R-:W-:-:S10]  /*27e90*/  IMAD.MOV.U32 R0, RZ, RZ, 0x1 ;  /* 0x00000001ff007424 */ /* 0x000fd400078e00ff */
.L_x_45346:
[----:B------:R-:W-:Y:S05]  /*27ea0*/  BSYNC.RECONVERGENT B3 ;  /* 0x0000000000037941 */ /* 0x000fea0003800200 */
.L_x_45342:
        /* <DEDUP_REMOVED lines=54> */
.L_x_45348:
[----:B------:R-:W-:Y:S01]  /*28210*/  DMUL R6, RZ, R22 ;  /* 0x00000016ff067228 */ /* 0x000fe20000000000 */
[----:B------:R-:W-:-:S10]  /*28220*/  IMAD.MOV.U32 R0, RZ, RZ, RZ ;  /* 0x000000ffff007224 */ /* 0x000fd400078e00ff */
.L_x_45349:
[----:B------:R-:W-:Y:S05]  /*28230*/  BSYNC.RECONVERGENT B3 ;  /* 0x0000000000037941 */ /* 0x000fea0003800200 */
.L_x_45347:
        /* <DEDUP_REMOVED lines=30> */
.L_x_45317:
        /* <DEDUP_REMOVED lines=57> */
.L_x_45248:
[----:B------:R-:W-:Y:S05]  /*287b0*/  BSYNC.RECONVERGENT B2 ;  /* 0x0000000000027941 */ /* 0x000fea0003800200 */
.L_x_45247:
[----:B------:R-:W0:Y:S01]  /*287c0*/  S2R R83, SR_CTAID.X ;  /* 0x0000000000537919 */ /* 0x000e220000002500 */
[----:B------:R-:W0:Y:S01]  /*287d0*/  LDC R0, c[0x0][0x380] ;  /* 0x0000e000ff007b82 */ /* 0x000e220000000800 */
[----:B------:R-:W-:Y:S01]  /*287e0*/  BSSY.RECONVERGENT B2, `(.L_x_45350) ;  /* 0x00009f2000027945 */ /* 0x000fe20003800200 */
[----:B------:R-:W-:Y:S02]  /*287f0*/  CS2R R26, SRZ ;  /* 0x00000000001a7805 */ /* 0x000fe4000001ff00 */
[----:B------:R-:W-:Y:S01]  /*28800*/  CS2R R24, SRZ ;  /* 0x0000000000187805 */ /* 0x000fe2000001ff00 */
[----:B0-----:R-:W-:Y:S02]  /*28810*/  IMAD R3, R83, -0x400, R0 ;  /* 0xfffffc0053037824 */ /* 0x001fe400078e0200 */
[----:B------:R-:W-:-:S05]  /*28820*/  VIADD R0, R80, 0x200 ;  /* 0x0000020050007836 */ /* 0x000fca0000000000 */
[----:B------:R-:W-:-:S13]  /*28830*/  ISETP.GE.AND P0, PT, R0, R3, PT ;  /* 0x000000030000720c */ /* 0x000fda0003f06270 */
        /* <DEDUP_REMOVED lines=136> */
.L_x_45359:
        /* <DEDUP_REMOVED lines=22> */
.L_x_45362:
[----:B------:R-:W-:Y:S05]  /*29220*/  BSYNC.RECONVERGENT B4 ;  /* 0x0000000000047941 */ /* 0x000fea0003800200 */
.L_x_45361:
        /* <DEDUP_REMOVED lines=29> */
.L_x_45360:
[----:B------:R-:W-:Y:S05]  /*29400*/  BSYNC.RECONVERGENT B3 ;  /* 0x0000000000037941 */ /* 0x000fea0003800200 */
.L_x_45358:
        /* <DEDUP_REMOVED lines=22> */
.L_x_45364:
[----:B------:R-:W-:Y:S05]  /*29570*/  BSYNC.RECONVERGENT B3 ;  /* 0x0000000000037941 */ /* 0x000fea0003800200 */
.L_x_45363:
        /* <DEDUP_REMOVED lines=84> */
.L_x_45366:
[----:B------:R-:W-:Y:S02]  /*29ac0*/  FSEL R2, RZ, 3.37028055040000000000e+12, P0 ;  /* 0x54442d18ff027808 */ /* 0x000fe40000000000 */
[----:B------:R-:W-:-:S07]  /*29ad0*/  FSEL R3, RZ, 2.1426990032196044922, P0 ;  /* 0x400921fbff037808 */ /* 0x000fce0000000000 */
.L_x_45367:
[----:B------:R-:W-:Y:S05]  /*29ae0*/  BSYNC.RECONVERGENT B0 ;  /* 0x0000000000007941 */ /* 0x000fea0003800200 */
.L_x_45365:
[----:B------:R-:W-:Y:S01]  /*29af0*/  DADD R40, |R40|, |R42| ;  /* 0x0000000028287229 */ /* 0x000fe2000000062a */
[----:B------:R-:W-:Y:S01]  /*29b00*/  LOP3.LUT R43, R3, 0x80000000, R43, 0xb8, !PT ;  /* 0x80000000032b7812 */ /* 0x000fe200078eb82b */
[----:B------:R-:W-:-:S06]  /*29b10*/  DMUL R8, R8, 0.5 ;  /* 0x3fe0000008087828 */ /* 0x000fcc0000000000 */
[----:B------:R-:W-:-:S06]  /*29b20*/  DSETP.NAN.AND P0, PT, R40, R40, PT ;  /* 0x000000282800722a */ /* 0x000fcc0003f08000 */
[----:B------:R-:W-:Y:S02]  /*29b30*/  FSEL R2, R40, R2, P0 ;  /* 0x0000000228027208 */ /* 0x000fe40000000000 */
[----:B------:R-:W-:Y:S01]  /*29b40*/  FSEL R3, R41, R43, P0 ;  /* 0x0000002b29037208 */ /* 0x000fe20000000000 */
[----:B------:R-:W-:Y:S06]  /*29b50*/  BRA `(.L_x_45368) ;  /* 0x0000006400c07947 */ /* 0x000fec0003800000 */
.L_x_45357:
        /* <DEDUP_REMOVED lines=103> */
.L_x_45371:
[----:B------:R-:W-:Y:S05]  /*2a1d0*/  BSYNC.RECONVERGENT B0 ;  /* 0x0000000000007941 */ /* 0x000fea0003800200 */
.L_x_45370:
        /* <DEDUP_REMOVED lines=8> */
.L_x_45373:
[----:B------:R-:W-:Y:S05]  /*2a260*/  BSYNC.RECONVERGENT B3 ;  /* 0x0000000000037941 */ /* 0x000fea0003800200 */
.L_x_45372:
        /* <DEDUP_REMOVED lines=84> */
.L_x_45375:
[----:B------:R-:W-:Y:S02]  /*2a7b0*/  FSEL R2, RZ, 3.37028055040000000000e+12, P0 ;  /* 0x54442d18ff027808 */ /* 0x000fe40000000000 */
[----:B------:R-:W-:-:S07]  /*2a7c0*/  FSEL R3, RZ, 2.1426990032196044922, P0 ;  /* 0x400921fbff037808 */ /* 0x000fce0000000000 */
.L_x_45376:
[----:B------:R-:W-:Y:S05]  /*2a7d0*/  BSYNC.RECONVERGENT B0 ;  /* 0x0000000000007941 */ /* 0x000fea0003800200 */
.L_x_45374:
[----:B------:R-:W-:Y:S01]  /*2a7e0*/  DADD R40, |R40|, |R42| ;  /* 0x0000000028287229 */ /* 0x000fe2000000062a */
[----:B------:R-:W-:Y:S01]  /*2a7f0*/  LOP3.LUT R43, R3, 0x80000000, R43, 0xb8, !PT ;  /* 0x80000000032b7812 */ /* 0x000fe200078eb82b */
[----:B------:R-:W-:-:S06]  /*2a800*/  DMUL R8, R8, 0.5 ;  /* 0x3fe0000008087828 */ /* 0x000fcc0000000000 */
[----:B------:R-:W-:-:S06]  /*2a810*/  DSETP.NAN.AND P0, PT, R40, R40, PT ;  /* 0x000000282800722a */ /* 0x000fcc0003f08000 */
[----:B------:R-:W-:Y:S02]  /*2a820*/  FSEL R2, R40, R2, P0 ;  /* 0x0000000228027208 */ /* 0x000fe40000000000 */
[----:B------:R-:W-:Y:S01]  /*2a830*/  FSEL R3, R41, R43, P0 ;  /* 0x0000002b29037208 */ /* 0x000fe20000000000 */
[----:B------:R-:W-:Y:S06]  /*2a840*/  BRA `(.L_x_45368) ;  /* 0x0000005800847947 */ /* 0x000fec0003800000 */
.L_x_45369:
[----:B------:R-:W-:Y:S01]  /*2a850*/  LOP3.LUT R7, R11, 0xfffffff8, RZ, 0xc0, !PT ;  /* 0xfffffff80b077812 */ /* 0x000fe200078ec0ff */
[----:B------:R-:W-:Y:S01]  /*2a860*/  IMAD.MOV.U32 R6, RZ, RZ, RZ ;  /* 0x000000ffff067224 */ /* 0x000fe200078e00ff */
[----:B------:R-:W-:Y:S01]  /*2a870*/  LOP3.LUT R3, R13, 0xfffffff8, RZ, 0xc0, !PT ;  /* 0xfffffff80d037812 */ /* 0x000fe200078ec0ff */
[----:B------:R-:W-:Y:S01]  /*2a880*/  IMAD.MOV.U32 R2, RZ, RZ, RZ ;  /* 0x000000ffff027224 */ /* 0x000fe200078e00ff */
[----:B------:R-:W-:Y:S01]  /*2a890*/  BSSY.RECONVERGENT B0, `(.L_x_45377) ;  /* 0x0000061000007945 */ /* 0x000fe20003800200 */
[----:B------:R-:W-:Y:S02]  /*2a8a0*/  IMAD.MOV.U32 R32, RZ, RZ, RZ ;  /* 0x000000ffff207224 */ /* 0x000fe400078e00ff */
[----:B------:R-:W-:Y:S02]  /*2a8b0*/  DADD R8, R10, -R6 ;  /* 0x000000000a087229 */ /* 0x000fe40000000806 */
        /* <DEDUP_REMOVED lines=14> */
[C---:B------:R-:W-:Y:S02]  /*2a9a0*/  DMUL R24, R14.reuse, R24 ;  /* 0x000000180e187228 */ /* 0x040fe40000000000 */
[C---:B------:R-:W-:Y:S02]  /*2a9b0*/  DMUL R4, R14.reuse, R2 ;  /* 0x000000020e047228 */ /* 0x040fe40000000000 */
[----:B------:R-:W-:Y:S02]  /*2a9c0*/  DMUL R2, R14, R14 ;  /* 0x0000000e0e027228 */ /* 0x000fe40000000000 */
[C---:B------:R-:W-:Y:S02]  /*2a9d0*/  DMUL R6, R30.reuse, R6 ;  /* 0x000000061e067228 */ /* 0x040fe40000000000 */
[----:B------:R-:W-:-:S02]  /*2a9e0*/  DMUL R14, R30, R38 ;  /* 0x000000261e0e7228 */ /* 0x000fc40000000000 */
[----:B------:R-:W-:Y:S02]  /*2a9f0*/  DMUL R32, R32, R32 ;  /* 0x0000002020207228 */ /* 0x000fe40000000000 */
[----:B------:R-:W-:-:S11]  /*2aa00*/  DMUL R30, R30, R30 ;  /* 0x0000001e1e1e7228 */ /* 0x000fd60000000000 */
.L_x_45378:
        /* <DEDUP_REMOVED lines=74> */
.L_x_45377:
        /* <DEDUP_REMOVED lines=101> */
.L_x_45380:
        /* <DEDUP_REMOVED lines=22> */
.L_x_45383:
[----:B------:R-:W-:Y:S05]  /*2b660*/  BSYNC.RECONVERGENT B4 ;  /* 0x0000000000047941 */ /* 0x000fea0003800200 */
.L_x_45382:
        /* <DEDUP_REMOVED lines=29> */
.L_x_45381:
[----:B------:R-:W-:Y:S05]  /*2b840*/  BSYNC.RECONVERGENT B3 ;  /* 0x0000000000037941 */ /* 0x000fea0003800200 */
.L_x_45379:
        /* <DEDUP_REMOVED lines=22> */
.L_x_45385:
[----:B------:R-:W-:Y:S05]  /*2b9b0*/  BSYNC.RECONVERGENT B3 ;  /* 0x0000000000037941 */ /* 0x000fea0003800200 */
.L_x_45384:
        /* <DEDUP_REMOVED lines=84> */
.L_x_45387:
[----:B------:R-:W-:Y:S02]  /*2bf00*/  FSEL R2, RZ, 3.37028055040000000000e+12, P0 ;  /* 0x54442d18ff027808 */ /* 0x000fe40000000000 */
[----:B------:R-:W-:-:S07]  /*2bf10*/  FSEL R3, RZ, 2.1426990032196044922, P0 ;  /* 0x400921fbff037808 */ /* 0x000fce0000000000 */
.L_x_45388:
[----:B------:R-:W-:Y:S05]  /*2bf20*/  BSYNC.RECONVERGENT B0 ;  /* 0x0000000000007941 */ /* 0x000fea0003800200 */
.L_x_45386:
[----:B------:R-:W-:Y:S01]  /*2bf30*/  DADD R40, |R40|, |R42| ;  /* 0x0000000028287229 */ /* 0x000fe2000000062a */
[----:B------:R-:W-:Y:S01]  /*2bf40*/  LOP3.LUT R43, R3, 0x80000000, R43, 0xb8, !PT ;  /* 0x80000000032b7812 */ /* 0x000fe200078eb82b */
[----:B------:R-:W-:-:S06]  /*2bf50*/  DMUL R8, R8, 0.5 ;  /* 0x3fe0000008087828 */ /* 0x000fcc0000000000 */
[----:B------:R-:W-:-:S06]  /*2bf60*/  DSETP.NAN.AND P0, PT, R40, R40, PT ;  /* 0x000000282800722a */ /* 0x000fcc0003f08000 */
[----:B------:R-:W-:Y:S02]  /*2bf70*/  FSEL R2, R40, R2, P0 ;  /* 0x0000000228027208 */ /* 0x000fe40000000000 */
[----:B------:R-:W-:Y:S01]  /*2bf80*/  FSEL R3, R41, R43, P0 ;  /* 0x0000002b29037208 */ /* 0x000fe20000000000 */
[----:B------:R-:W-:Y:S06]  /*2bf90*/  BRA `(.L_x_45368) ;  /* 0x0000004000b07947 */ /* 0x000fec0003800000 */
.L_x_45356:
        /* <DEDUP_REMOVED lines=137> */
.L_x_45390:
[----:B------:R-:W-:Y:S05]  /*2c830*/  BSYNC.RECONVERGENT B0 ;  /* 0x0000000000007941 */ /* 0x000fea0003800200 */
.L_x_45389:
        /* <DEDUP_REMOVED lines=8> */
.L_x_45392:
[----:B------:R-:W-:Y:S05]  /*2c8c0*/  BSYNC.RECONVERGENT B3 ;  /* 0x0000000000037941 */ /* 0x000fea0003800200 */
.L_x_45391:
        /* <DEDUP_REMOVED lines=84> */
.L_x_45394:
[----:B------:R-:W-:Y:S02]  /*2ce10*/  FSEL R2, RZ, 3.37028055040000000000e+12, P0 ;  /* 0x54442d18ff027808 */ /* 0x000fe40000000000 */
[----:B------:R-:W-:-:S07]  /*2ce20*/  FSEL R3, RZ, 2.1426990032196044922, P0 ;  /* 0x400921fbff037808 */ /* 0x000fce0000000000 */
.L_x_45395:
[----:B------:R-:W-:Y:S05]  /*2ce30*/  BSYNC.RECONVERGENT B0 ;  /* 0x0000000000007941 */ /* 0x000fea0003800200 */
.L_x_45393:
[----:B------:R-:W-:Y:S01]  /*2ce40*/  DADD R40, |R40|, |R42| ;  /* 0x0000000028287229 */ /* 0x000fe2000000062a */
[----:B------:R-:W-:-:S07]  /*2ce50*/  LOP3.LUT R43, R3, 0x80000000, R43, 0xb8, !PT ;  /* 0x80000000032b7812 */ /* 0x000fce00078eb82b */
[----:B------:R-:W-:-:S06]  /*2ce60*/  DSETP.NAN.AND P0, PT, R40, R40, PT ;  /* 0x000000282800722a */ /* 0x000fcc0003f08000 */
[----:B------:R-:W-:Y:S02]  /*2ce70*/  FSEL R2, R40, R2, P0 ;  /* 0x0000000228027208 */ /* 0x000fe40000000000 */
[----:B------:R-:W-:Y:S01]  /*2ce80*/  FSEL R3, R41, R43, P0 ;  /* 0x0000002b29037208 */ /* 0x000fe20000000000 */
[----:B------:R-:W-:Y:S06]  /*2ce90*/  BRA `(.L_x_45368) ;  /* 0x0000003000f07947 */ /* 0x000fec0003800000 */
.L_x_45355:
        /* <DEDUP_REMOVED lines=94> */
.L_x_45398:
        /* <DEDUP_REMOVED lines=22> */
.L_x_45401:
[----:B------:R-:W-:Y:S05]  /*2d5e0*/  BSYNC.RECONVERGENT B4 ;  /* 0x0000000000047941 */ /* 0x000fea0003800200 */
.L_x_45400:
        /* <DEDUP_REMOVED lines=29> */
.L_x_45399:
[----:B------:R-:W-:Y:S05]  /*2d7c0*/  BSYNC.RECONVERGENT B3 ;  /* 0x0000000000037941 */ /* 0x000fea0003800200 */
.L_x_45397:
        /* <DEDUP_REMOVED lines=87> */
.L_x_45396:
        /* <DEDUP_REMOVED lines=88> */
.L_x_45354:
        /* <DEDUP_REMOVED lines=25> */
.L_x_45403:
[----:B------:R-:W-:Y:S05]  /*2e450*/  BSYNC.RECONVERGENT B3 ;  /* 0x0000000000037941 */ /* 0x000fea0003800200 */
.L_x_45402:
        /* <DEDUP_REMOVED lines=23> */
.L_x_45405:
[----:B------:R-:W-:Y:S05]  /*2e5d0*/  BSYNC.RECONVERGENT B3 ;  /* 0x0000000000037941 */ /* 0x000fea0003800200 */
.L_x_45404:
        /* <DEDUP_REMOVED lines=140> */
.L_x_45407:
[----:B------:R-:W-:Y:S05]  /*2eea0*/  BSYNC.RECONVERGENT B0 ;  /* 0x0000000000007941 */ /* 0x000fea0003800200 */
.L_x_45406:
        /* <DEDUP_REMOVED lines=8> */
.L_x_45409:
[----:B------:R-:W-:Y:S05]  /*2ef30*/  BSYNC.RECONVERGENT B3 ;  /* 0x0000000000037941 */ /* 0x000fea0003800200 */
.L_x_45408:
        /* <DEDUP_REMOVED lines=84> */
.L_x_45411:
[----:B------:R-:W-:Y:S02]  /*2f480*/  FSEL R2, RZ, 3.37028055040000000000e+12, P0 ;  /* 0x54442d18ff027808 */ /* 0x000fe40000000000 */
[----:B------:R-:W-:-:S07]  /*2f490*/  FSEL R3, RZ, 2.1426990032196044922, P0 ;  /* 0x400921fbff037808 */ /* 0x000fce0000000000 */
.L_x_45412:
[----:B------:R-:W-:Y:S05]  /*2f4a0*/  BSYNC.RECONVERGENT B0 ;  /* 0x0000000000007941 */ /* 0x000fea0003800200 */
.L_x_45410:
[----:B------:R-:W-:Y:S01]  /*2f4b0*/  DADD R40, |R40|, |R42| ;  /* 0x0000000028287229 */ /* 0x000fe2000000062a */
[----:B------:R-:W-:Y:S01]  /*2f4c0*/  LOP3.LUT R43, R3, 0x80000000, R43, 0xb8, !PT ;  /* 0x80000000032b7812 */ /* 0x000fe200078eb82b */
[----:B------:R-:W-:-:S06]  /*2f4d0*/  DADD R8, R8, 1 ;  /* 0x3ff0000008087429 */ /* 0x000fcc0000000000 */
[----:B------:R-:W-:-:S06]  /*2f4e0*/  DSETP.NAN.AND P0, PT, R40, R40, PT ;  /* 0x000000282800722a */ /* 0x000fcc0003f08000 */
[----:B------:R-:W-:Y:S02]  /*2f4f0*/  FSEL R2, R40, R2, P0 ;  /* 0x0000000228027208 */ /* 0x000fe40000000000 */
[----:B------:R-:W-:Y:S01]  /*2f500*/  FSEL R3, R41, R43, P0 ;  /* 0x0000002b29037208 */ /* 0x000fe20000000000 */
[----:B------:R-:W-:Y:S06]  /*2f510*/  BRA `(.L_x_45368) ;  /* 0x0000000c00507947 */ /* 0x000fec0003800000 */
.L_x_45353:
        /* <DEDUP_REMOVED lines=111> */
.L_x_45414:
[----:B------:R-:W-:Y:S05]  /*2fc10*/  BSYNC.RECONVERGENT B0 ;  /* 0x0000000000007941 */ /* 0x000fea0003800200 */
.L_x_45413:
[----:B------:R-:W-:Y:S04]  /*2fc20*/  BSSY.RECONVERGENT B3, `(.L_x_45415) ;  /* 0x0000007000037945 */ /* 0x000fe80003800200 */
[----:B------:R-:W-:Y:S05]  /*2fc30*/  @P4 BRA P5, `(.L_x_45416) ;  /* 0x0000000000144947 */ /* 0x000fea0002800000 */
[----:B------:R-:W-:Y:S01]  /*2fc40*/  IMAD.MOV.U32 R0, RZ, RZ, R4 ;  /* 0x000000ffff007224 */ /* 0x000fe200078e0004 */
[----:B------:R-:W-:Y:S01]  /*2fc50*/  MOV R4, 0x2fc90 ;  /* 0x0002fc9000047802 */ /* 0x000fe20000000f00 */
[----:B------:R-:W-:Y:S02]  /*2fc60*/  IMAD.MOV.U32 R2, RZ, RZ, R10 ;  /* 0x000000ffff027224 */ /* 0x000fe400078e000a */
[----:B------:R-:W-:-:S07]  /*2fc70*/  IMAD.MOV.U32 R3, RZ, RZ, R11 ;  /* 0x000000ffff037224 */ /* 0x000fce00078e000b */
[----:B------:R-:W-:Y:S05]  /*2fc80*/  CALL.REL.NOINC `($__internal_88_$__cuda_sm20_div_rn_f64_full) ;  /* 0x0000070000f47944 */ /* 0x000fea0003c00000 */
.L_x_45416:
[----:B------:R-:W-:Y:S05]  /*2fc90*/  BSYNC.RECONVERGENT B3 ;  /* 0x0000000000037941 */ /* 0x000fea0003800200 */
.L_x_45415:
        /* <DEDUP_REMOVED lines=84> */
.L_x_45418:
[----:B------:R-:W-:Y:S02]  /*301e0*/  FSEL R2, RZ, 3.37028055040000000000e+12, P0 ;  /* 0x54442d18ff027808 */ /* 0x000fe40000000000 */
[----:B------:R-:W-:-:S07]  /*301f0*/  FSEL R3, RZ, 2.1426990032196044922, P0 ;  /* 0x400921fbff037808 */ /* 0x000fce0000000000 */
.L_x_45419:
[----:B------:R-:W-:Y:S05]  /*30200*/  BSYNC.RECONVERGENT B0 ;  /* 0x0000000000007941 */ /* 0x000fea0003800200 */
.L_x_45417:
[----:B------:R-:W-:Y:S01]  /*30210*/  DADD R40, |R40|, |R42| ;  /* 0x0000000028287229 */ /* 0x000fe2000000062a */
[----:B------:R-:W-:-:S07]  /*30220*/  LOP3.LUT R43, R3, 0x80000000, R43, 0xb8, !PT ;  /* 0x80000000032b7812 */ /* 0x000fce00078eb82b */
[----:B------:R-:W-:-:S06]  /*30230*/  DSETP.NAN.AND P0, PT, R40, R40, PT ;  /* 0x000000282800722a */ /* 0x000fcc0003f08000 */
[----:B------:R-:W-:Y:S02]  /*30240*/  FSEL R2, R40, R2, P0 ;  /* 0x0000000228027208 */ /* 0x000fe40000000000 */
[----:B------:R-:W-:-:S07]  /*30250*/  FSEL R3, R41, R43, P0 ;  /* 0x0000002b29037208 */ /* 0x000fce0000000000 */
.L_x_45368:
[----:B------:R-:W-:Y:S05]  /*30260*/  BSYNC.RECONVERGENT B1 ;  /* 0x0000000000017941 */ /* 0x000fea0003800200 */
.L_x_45352:
        /* <DEDUP_REMOVED lines=74> */
.L_x_45425:
[----:B------:R-:W-:Y:S05]  /*30710*/  BSYNC.RECONVERGENT B0 ;  /* 0x0000000000007941 */ /* 0x000fea0003800200 */
.L_x_45424:
        /* <DEDUP_REMOVED lines=24> */
.L_x_45429:
[----:B------:R-:W-:Y:S05]  /*308a0*/  BSYNC.RECONVERGENT B4 ;  /* 0x0000000000047941 */ /* 0x000fea0003800200 */
.L_x_45428:
[----:B------:R-:W-:Y:S01]  /*308b0*/  VIADD R0, R2, 0x1 ;  /* 0x0000000102007836 */ /* 0x000fe20000000000 */
[----:B------:R-:W-:Y:S06]  /*308c0*/  BRA `(.L_x_45430) ;  /* 0x0000000000087947 */ /* 0x000fec0003800000 */
.L_x_45427:
[----:B------:R-:W-:Y:S01]  /*308d0*/  DMUL R6, RZ, R26 ;  /* 0x0000001aff067228 */ /* 0x000fe20000000000 */
[----:B------:R-:W-:-:S10]  /*308e0*/  IMAD.MOV.U32 R0, RZ, RZ, 0x1 ;  /* 0x00000001ff007424 */ /* 0x000fd400078e00ff */
.L_x_45430:
[----:B------:R-:W-:Y:S05]  /*308f0*/  BSYNC.RECONVERGENT B3 ;  /* 0x0000000000037941 */ /* 0x000fea0003800200 */
.L_x_45426:
        /* <DEDUP_REMOVED lines=54> */
.L_x_45432:
[----:B------:R-:W-:Y:S01]  /*30c60*/  DMUL R6, RZ, R26 ;  /* 0x0000001aff067228 */ /* 0x000fe20000000000 */
[----:B------:R-:W-:-:S10]  /*30c70*/  IMAD.MOV.U32 R0, RZ, RZ, RZ ;  /* 0x000000ffff007224 */ /* 0x000fd400078e00ff */
.L_x_45433:
[----:B------:R-:W-:Y:S05]  /*30c80*/  BSYNC.RECONVERGENT B3 ;  /* 0x0000000000037941 */ /* 0x000fea0003800200 */
.L_x_45431:
        /* <DEDUP_REMOVED lines=32> */
.L_x_45423:
        /* <DEDUP_REMOVED lines=61> */
.L_x_45435:
[----:B------:R-:W-:Y:S05]  /*31260*/  BSYNC.RECONVERGENT B0 ;  /* 0x0000000000007941 */ /* 0x000fea0003800200 */
.L_x_45434:
        /* <DEDUP_REMOVED lines=38> */
.L_x_45439:
[----:B------:R-:W-:Y:S05]  /*314d0*/  BSYNC.RECONVERGENT B4 ;  /* 0x0000000000047941 */ /* 0x000fea0003800200 */
.L_x_45438:
[----:B------:R-:W-:Y:S01]  /*314e0*/  VIADD R0, R4, 0x1 ;  /* 0x0000000104007836 */ /* 0x000fe20000000000 */
[----:B------:R-:W-:Y:S06]  /*314f0*/  BRA `(.L_x_45440) ;  /* 0x0000000000087947 */ /* 0x000fec0003800000 */
.L_x_45437:
[----:B------:R-:W-:Y:S01]  /*31500*/  DMUL R2, RZ, R26 ;  /* 0x0000001aff027228 */ /* 0x000fe20000000000 */
[----:B------:R-:W-:-:S10]  /*31510*/  IMAD.MOV.U32 R0, RZ, RZ, 0x1 ;  /* 0x00000001ff007424 */ /* 0x000fd400078e00ff */
.L_x_45440:
[----:B------:R-:W-:Y:S05]  /*31520*/  BSYNC.RECONVERGENT B3 ;  /* 0x0000000000037941 */ /* 0x000fea0003800200 */
.L_x_45436:
        /* <DEDUP_REMOVED lines=58> */
.L_x_45442:
[----:B------:R-:W-:Y:S01]  /*318d0*/  DMUL R2, RZ, R26 ;  /* 0x0000001aff027228 */ /* 0x000fe20000000000 */
[----:B------:R-:W-:-:S10]  /*318e0*/  IMAD.MOV.U32 R0, RZ, RZ, RZ ;  /* 0x000000ffff007224 */ /* 0x000fd400078e00ff */
.L_x_45443:
[----:B------:R-:W-:Y:S05]  /*318f0*/  BSYNC.RECONVERGENT B3 ;  /* 0x0000000000037941 */ /* 0x000fea0003800200 */
.L_x_45441:
        /* <DEDUP_REMOVED lines=35> */
.L_x_45422:
        /* <DEDUP_REMOVED lines=10> */
.L_x_45444:
[----:B------:R-:W-:-:S10]  /*31bd0*/  DADD R26, R26, -R26 ;  /* 0x000000001a1a7229 */ /* 0x000fd4000000081a */
[----:B------:R-:W-:Y:S02]  /*31be0*/  IMAD.MOV.U32 R24, RZ, RZ, R26 ;  /* 0x000000ffff187224 */ /* 0x000fe400078e001a */
[----:B------:R-:W-:Y:S01]  /*31bf0*/  IMAD.MOV.U32 R25, RZ, RZ, R27 ;  /* 0x000000ffff197224 */ /* 0x000fe200078e001b */
[----:B------:R-:W-:Y:S06]  /*31c00*/  BRA `(.L_x_45351) ;  /* 0x0000000800bc7947 */ /* 0x000fec0003800000 */
.L_x_45421:
        /* <DEDUP_REMOVED lines=25> */
.L_x_45448:
[----:B------:R-:W-:Y:S05]  /*31da0*/  BSYNC.RECONVERGENT B4 ;  /* 0x0000000000047941 */ /* 0x000fea0003800200 */
.L_x_45447:
[----:B------:R-:W-:Y:S01]  /*31db0*/  VIADD R0, R2, 0x1 ;  /* 0x0000000102007836 */ /* 0x000fe20000000000 */
[----:B------:R-:W-:Y:S06]  /*31dc0*/  BRA `(.L_x_45449) ;  /* 0x0000000000087947 */ /* 0x000fec0003800000 */
.L_x_45446:
[----:B------:R-:W-:Y:S01]  /*31dd0*/  DMUL R6, RZ, R26 ;  /* 0x0000001aff067228 */ /* 0x000fe20000000000 */
[----:B------:R-:W-:-:S10]  /*31de0*/  IMAD.MOV.U32 R0, RZ, RZ, 0x1 ;  /* 0x00000001ff007424 */ /* 0x000fd400078e00ff */
.L_x_45449:
[----:B------:R-:W-:Y:S05]  /*31df0*/  BSYNC.RECONVERGENT B3 ;  /* 0x0000000000037941 */ /* 0x000fea0003800200 */
.L_x_45445:
        /* <DEDUP_REMOVED lines=54> */
.L_x_45451:
[----:B------:R-:W-:Y:S01]  /*32160*/  DMUL R6, RZ, R26 ;  /* 0x0000001aff067228 */ /* 0x000fe20000000000 */
[----:B------:R-:W-:-:S10]  /*32170*/  IMAD.MOV.U32 R0, RZ, RZ, RZ ;  /* 0x000000ffff007224 */ /* 0x000fd400078e00ff */
.L_x_45452:
[----:B------:R-:W-:Y:S05]  /*32180*/  BSYNC.RECONVERGENT B3 ;  /* 0x0000000000037941 */ /* 0x000fea0003800200 */
.L_x_45450:
        /* <DEDUP_REMOVED lines=30> */
.L_x_45420:
        /* <DEDUP_REMOVED lines=57> */
.L_x_45351:
[----:B------:R-:W-:Y:S05]  /*32700*/  BSYNC.RECONVERGENT B2 ;  /* 0x0000000000027941 */ /* 0x000fea0003800200 */
.L_x_45350:
        /* <DEDUP_REMOVED lines=143> */
.L_x_45462:
        /* <DEDUP_REMOVED lines=22> */
.L_x_45465:
[----:B------:R-:W-:Y:S05]  /*33160*/  BSYNC.RECONVERGENT B4 ;  /* 0x0000000000047941 */ /* 0x000fea0003800200 */
.L_x_45464:
        /* <DEDUP_REMOVED lines=29> */
.L_x_45463:
[----:B------:R-:W-:Y:S05]  /*33340*/  BSYNC.RECONVERGENT B3 ;  /* 0x0000000000037941 */ /* 0x000fea0003800200 */
.L_x_45461:
        /* <DEDUP_REMOVED lines=22> */
.L_x_45467:
[----:B------:R-:W-:Y:S05]  /*334b0*/  BSYNC.RECONVERGENT B3 ;  /* 0x0000000000037941 */ /* 0x000fea0003800200 */
.L_x_45466:
        /* <DEDUP_REMOVED lines=84> */
.L_x_45469:
[----:B------:R-:W-:Y:S02]  /*33a00*/  FSEL R2, RZ, 3.37028055040000000000e+12, P0 ;  /* 0x54442d18ff027808 */ /* 0x000fe40000000000 */
[----:B------:R-:W-:-:S07]  /*33a10*/  FSEL R3, RZ, 2.1426990032196044922, P0 ;  /* 0x400921fbff037808 */ /* 0x000fce0000000000 */
.L_x_45470:
[----:B------:R-:W-:Y:S05]  /*33a20*/  BSYNC.RECONVERGENT B0 ;  /* 0x0000000000007941 */ /* 0x000fea0003800200 */
.L_x_45468:
[----:B------:R-:W-:Y:S01]  /*33a30*/  DADD R48, |R48|, |R50| ;  /* 0x0000000030307229 */ /* 0x000fe20000000632 */
[----:B------:R-:W-:Y:S01]  /*33a40*/  LOP3.LUT R51, R3, 0x80000000, R51, 0xb8, !PT ;  /* 0x8000000003337812 */ /* 0x000fe200078eb833 */
[----:B------:R-:W-:-:S06]  /*33a50*/  DMUL R8, R8, 0.5 ;  /* 0x3fe0000008087828 */ /* 0x000fcc0000000000 */
[----:B------:R-:W-:-:S06]  /*33a60*/  DSETP.NAN.AND P0, PT, R48, R48, PT ;  /* 0x000000303000722a */ /* 0x000fcc0003f08000 */
[----:B------:R-:W-:Y:S02]  /*33a70*/  FSEL R2, R48, R2, P0 ;  /* 0x0000000230027208 */ /* 0x000fe40000000000 */
[----:B------:R-:W-:Y:S01]  /*33a80*/  FSEL R3, R49, R51, P0 ;  /* 0x0000003331037208 */ /* 0x000fe20000000000 */
[----:B------:R-:W-:Y:S06]  /*33a90*/  BRA `(.L_x_45471) ;  /* 0x0000006400c07947 */ /* 0x000fec0003800000 */
.L_x_45460:
        /* <DEDUP_REMOVED lines=103> */
.L_x_45474:
[----:B------:R-:W-:Y:S05]  /*34110*/  BSYNC.RECONVERGENT B0 ;  /* 0x0000000000007941 */ /* 0x000fea0003800200 */
.L_x_45473:
        /* <DEDUP_REMOVED lines=8> */
.L_x_45476:
[----:B------:R-:W-:Y:S05]  /*341a0*/  BSYNC.RECONVERGENT B3 ;  /* 0x0000000000037941 */ /* 0x000fea0003800200 */
.L_x_45475:
        /* <DEDUP_REMOVED lines=84> */
.L_x_45478:
[----:B------:R-:W-:Y:S02]  /*346f0*/  FSEL R2, RZ, 3.37028055040000000000e+12, P0 ;  /* 0x54442d18ff027808 */ /* 0x000fe40000000000 */
[----:B------:R-:W-:-:S07]  /*34700*/  FSEL R3, RZ, 2.1426990032196044922, P0 ;  /* 0x400921fbff037808 */ /* 0x000fce0000000000 */
.L_x_45479:
[----:B------:R-:W-:Y:S05]  /*34710*/  BSYNC.RECONVERGENT B0 ;  /* 0x0000000000007941 */ /* 0x000fea0003800200 */
.L_x_45477:
[----:B------:R-:W-:Y:S01]  /*34720*/  DADD R48, |R48|, |R50| ;  /* 0x0000000030307229 */ /* 0x000fe20000000632 */
[----:B------:R-:W-:Y:S01]  /*34730*/  LOP3.LUT R51, R3, 0x80000000, R51, 0xb8, !PT ;  /* 0x8000000003337812 */ /* 0x000fe200078eb833 */
[----:B------:R-:W-:-:S06]  /*34740*/  DMUL R8, R8, 0.5 ;  /* 0x3fe0000008087828 */ /* 0x000fcc0000000000 */
[----:B------:R-:W-:-:S06]  /*34750*/  DSETP.NAN.AND P0, PT, R48, R48, PT ;  /* 0x000000303000722a */ /* 0x000fcc0003f08000 */
[----:B------:R-:W-:Y:S02]  /*34760*/  FSEL R2, R48, R2, P0 ;  /* 0x0000000230027208 */ /* 0x000fe40000000000 */
[----:B------:R-:W-:Y:S01]  /*34770*/  FSEL R3, R49, R51, P0 ;  /* 0x0000003331037208 */ /* 0x000fe20000000000 */
[----:B------:R-:W-:Y:S06]  /*34780*/  BRA `(.L_x_45471) ;  /* 0x0000005800847947 */ /* 0x000fec0003800000 */
.L_x_45472:
        /* <DEDUP_REMOVED lines=28> */
.L_x_45481:
        /* <DEDUP_REMOVED lines=74> */
.L_x_45480:
        /* <DEDUP_REMOVED lines=101> */
.L_x_45483:
        /* <DEDUP_REMOVED lines=22> */
.L_x_45486:
[----:B------:R-:W-:Y:S05]  /*355a0*/  BSYNC.RECONVERGENT B4 ;  /* 0x0000000000047941 */ /* 0x000fea0003800200 */
.L_x_45485:
        /* <DEDUP_REMOVED lines=29> */
.L_x_45484:
[----:B------:R-:W-:Y:S05]  /*35780*/  BSYNC.RECONVERGENT B3 ;  /* 0x0000000000037941 */ /* 0x000fea0003800200 */
.L_x_45482:
        /* <DEDUP_REMOVED lines=22> */
.L_x_45488:
[----:B------:R-:W-:Y:S05]  /*358f0*/  BSYNC.RECONVERGENT B3 ;  /* 0x0000000000037941 */ /* 0x000fea0003800200 */
.L_x_45487:
        /* <DEDUP_REMOVED lines=84> */
.L_x_45490:
[----:B------:R-:W-:Y:S02]  /*35e40*/  FSEL R2, RZ, 3.37028055040000000000e+12, P0 ;  /* 0x54442d18ff027808 */ /* 0x000fe40000000000 */
[----:B------:R-:W-:-:S07]  /*35e50*/  FSEL R3, RZ, 2.1426990032196044922, P0 ;  /* 0x400921fbff037808 */ /* 0x000fce0000000000 */
.L_x_45491:
[----:B------:R-:W-:Y:S05]  /*35e60*/  BSYNC.RECONVERGENT B0 ;  /* 0x0000000000007941 */ /* 0x000fea0003800200 */
.L_x_45489:
[----:B------:R-:W-:Y:S01]  /*35e70*/  DADD R48, |R48|, |R50| ;  /* 0x0000000030307229 */ /* 0x000fe20000000632 */
[----:B------:R-:W-:Y:S01]  /*35e80*/  LOP3.LUT R51, R3, 0x80000000, R51, 0xb8, !PT ;  /* 0x8000000003337812 */ /* 0x000fe200078eb833 */
[----:B------:R-:W-:-:S06]  /*35e90*/  DMUL R8, R8, 0.5 ;  /* 0x3fe0000008087828 */ /* 0x000fcc0000000000 */
[----:B------:R-:W-:-:S06]  /*35ea0*/  DSETP.NAN.AND P0, PT, R48, R48, PT ;  /* 0x000000303000722a */ /* 0x000fcc0003f08000 */
[----:B------:R-:W-:Y:S02]  /*35eb0*/  FSEL R2, R48, R2, P0 ;  /* 0x0000000230027208 */ /* 0x000fe40000000000 */
[----:B------:R-:W-:Y:S01]  /*35ec0*/  FSEL R3, R49, R51, P0 ;  /* 0x0000003331037208 */ /* 0x000fe20000000000 */
[----:B------:R-:W-:Y:S06]  /*35ed0*/  BRA `(.L_x_45471) ;  /* 0x0000004000b07947 */ /* 0x000fec0003800000 */
.L_x_45459:
        /* <DEDUP_REMOVED lines=137> */
.L_x_45493:
[----:B------:R-:W-:Y:S05]  /*36770*/  BSYNC.RECONVERGENT B0 ;  /* 0x0000000000007941 */ /* 0x000fea0003800200 */
.L_x_45492:
        /* <DEDUP_REMOVED lines=8> */
.L_x_45495:
[----:B------:R-:W-:Y:S05]  /*36800*/  BSYNC.RECONVERGENT B3 ;  /* 0x0000000000037941 */ /* 0x000fea0003800200 */
.L_x_45494:
        /* <DEDUP_REMOVED lines=84> */
.L_x_45497:
[----:B------:R-:W-:Y:S02]  /*36d50*/  FSEL R2, RZ, 3.37028055040000000000e+12, P0 ;  /* 0x54442d18ff027808 */ /* 0x000fe40000000000 */
[----:B------:R-:W-:-:S07]  /*36d60*/  FSEL R3, RZ, 2.1426990032196044922, P0 ;  /* 0x400921fbff037808 */ /* 0x000fce0000000000 */
.L_x_45498:
[----:B------:R-:W-:Y:S05]  /*36d70*/  BSYNC.RECONVERGENT B0 ;  /* 0x0000000000007941 */ /* 0x000fea0003800200 */
.L_x_45496:
[----:B------:R-:W-:Y:S01]  /*36d80*/  DADD R48, |R48|, |R50| ;  /* 0x0000000030307229 */ /* 0x000fe20000000632 */
[----:B------:R-:W-:-:S07]  /*36d90*/  LOP3.LUT R51, R3, 0x80000000, R51, 0xb8, !PT ;  /* 0x8000000003337812 */ /* 0x000fce00078eb833 */
[----:B------:R-:W-:-:S06]  /*36da0*/  DSETP.NAN.AND P0, PT, R48, R48, PT ;  /* 0x000000303000722a */ /* 0x000fcc0003f08000 */
[----:B------:R-:W-:Y:S02]  /*36db0*/  FSEL R2, R48, R2, P0 ;  /* 0x0000000230027208 */ /* 0x000fe40000000000 */
[----:B------:R-:W-:Y:S01]  /*36dc0*/  FSEL R3, R49, R51, P0 ;  /* 0x0000003331037208 */ /* 0x000fe20000000000 */
[----:B------:R-:W-:Y:S06]  /*36dd0*/  BRA `(.L_x_45471) ;  /* 0x0000003000f07947 */ /* 0x000fec0003800000 */
.L_x_45458:
        /* <DEDUP_REMOVED lines=94> */
.L_x_45501:
        /* <DEDUP_REMOVED lines=22> */
.L_x_45504:
[----:B------:R-:W-:Y:S05]  /*37520*/  BSYNC.RECONVERGENT B4 ;  /* 0x0000000000047941 */ /* 0x000fea0003800200 */
.L_x_45503:
        /* <DEDUP_REMOVED lines=29> */
.L_x_45502:
[----:B------:R-:W-:Y:S05]  /*37700*/  BSYNC.RECONVERGENT B3 ;  /* 0x0000000000037941 */ /* 0x000fea0003800200 */
.L_x_45500:
        /* <DEDUP_REMOVED lines=87> */
.L_x_45499:
        /* <DEDUP_REMOVED lines=88> */
.L_x_45457:
        /* <DEDUP_REMOVED lines=25> */
.L_x_45506:
[----:B------:R-:W-:Y:S05]  /*38390*/  BSYNC.RECONVERGENT B3 ;  /* 0x0000000000037941 */ /* 0x000fea0003800200 */
.L_x_45505:
        /* <DEDUP_REMOVED lines=23> */
.L_x_45508:
[----:B------:R-:W-:Y:S05]  /*38510*/  BSYNC.RECONVERGENT B3 ;  /* 0x0000000000037941 */ /* 0x000fea0003800200 */
.L_x_45507:
        /* <DEDUP_REMOVED lines=140> */
.L_x_45510:
[----:B------:R-:W-:Y:S05]  /*38de0*/  BSYNC.RECONVERGENT B0 ;  /* 0x0000000000007941 */ /* 0x000fea0003800200 */
.L_x_45509:
        /* <DEDUP_REMOVED lines=8> */
.L_x_45512:
[----:B------:R-:W-:Y:S05]  /*38e70*/  BSYNC.RECONVERGENT B3 ;  /* 0x0000000000037941 */ /* 0x000fea0003800200 */
.L_x_45511:
        /* <DEDUP_REMOVED lines=84> */
.L_x_45514:
[----:B------:R-:W-:Y:S02]  /*393c0*/  FSEL R2, RZ, 3.37028055040000000000e+12, P0 ;  /* 0x54442d18ff027808 */ /* 0x000fe40000000000 */
[----:B------:R-:W-:-:S07]  /*393d0*/  FSEL R3, RZ, 2.1426990032196044922, P0 ;  /* 0x400921fbff037808 */ /* 0x000fce0000000000 */
.L_x_45515:
[----:B------:R-:W-:Y:S05]  /*393e0*/  BSYNC.RECONVERGENT B0 ;  /* 0x0000000000007941 */ /* 0x000fea0003800200 */
.L_x_45513:
[----:B------:R-:W-:Y:S01]  /*393f0*/  DADD R48, |R48|, |R50| ;  /* 0x0000000030307229 */ /* 0x000fe20000000632 */
[----:B------:R-:W-:Y:S01]  /*39400*/  LOP3.LUT R51, R3, 0x80000000, R51, 0xb8, !PT ;  /* 0x8000000003337812 */ /* 0x000fe200078eb833 */
[----:B------:R-:W-:-:S06]  /*39410*/  DADD R8, R8, 1 ;  /* 0x3ff0000008087429 */ /* 0x000fcc0000000000 */
[----:B------:R-:W-:-:S06]  /*39420*/  DSETP.NAN.AND P0, PT, R48, R48, PT ;  /* 0x000000303000722a */ /* 0x000fcc0003f08000 */
[----:B------:R-:W-:Y:S02]  /*39430*/  FSEL R2, R48, R2, P0 ;  /* 0x0000000230027208 */ /* 0x000fe40000000000 */
[----:B------:R-:W-:Y:S01]  /*39440*/  FSEL R3, R49, R51, P0 ;  /* 0x0000003331037208 */ /* 0x000fe20000000000 */
[----:B------:R-:W-:Y:S06]  /*39450*/  BRA `(.L_x_45471) ;  /* 0x0000000c00507947 */ /* 0x000fec0003800000 */
.L_x_45456:
        /* <DEDUP_REMOVED lines=111> */
.L_x_45517:
[----:B------:R-:W-:Y:S05]  /*39b50*/  BSYNC.RECONVERGENT B0 ;  /* 0x0000000000007941 */ /* 0x000fea0003800200 */
.L_x_45516:
[----:B------:R-:W-:Y:S04]  /*39b60*/  BSSY.RECONVERGENT B3, `(.L_x_45518) ;  /* 0x0000007000037945 */ /* 0x000fe80003800200 */
[----:B------:R-:W-:Y:S05]  /*39b70*/  @P4 BRA P5, `(.L_x_45519) ;  /* 0x0000000000144947 */ /* 0x000fea0002800000 */
[----:B------:R-:W-:Y:S01]  /*39b80*/  IMAD.MOV.U32 R0, RZ, RZ, R4 ;  /* 0x000000ffff007224 */ /* 0x000fe200078e0004 */
[----:B------:R-:W-:Y:S01]  /*39b90*/  MOV R4, 0x39bd0 ;  /* 0x00039bd000047802 */ /* 0x000fe20000000f00 */
[----:B------:R-:W-:Y:S02]  /*39ba0*/  IMAD.MOV.U32 R2, RZ, RZ, R10 ;  /* 0x000000ffff027224 */ /* 0x000fe400078e000a */
[----:B------:R-:W-:-:S07]  /*39bb0*/  IMAD.MOV.U32 R3, RZ, RZ, R11 ;  /* 0x000000ffff037224 */ /* 0x000fce00078e000b */
[----:B------:R-:W-:Y:S05]  /*39bc0*/  CALL.REL.NOINC `($__internal_88_$__cuda_sm20_div_rn_f64_full) ;  /* 0x0000066400247944 */ /* 0x000fea0003c00000 */
.L_x_45519:
[----:B------:R-:W-:Y:S05]  /*39bd0*/  BSYNC.RECONVERGENT B3 ;  /* 0x0000000000037941 */ /* 0x000fea0003800200 */
.L_x_45518:
        /* <DEDUP_REMOVED lines=84> */
.L_x_45521:
[----:B------:R-:W-:Y:S02]  /*3a120*/  FSEL R2, RZ, 3.37028055040000000000e+12, P0 ;  /* 0x54442d18ff027808 */ /* 0x000fe40000000000 */
[----:B------:R-:W-:-:S07]  /*3a130*/  FSEL R3, RZ, 2.1426990032196044922, P0 ;  /* 0x400921fbff037808 */ /* 0x000fce0000000000 */
.L_x_45522:
[----:B------:R-:W-:Y:S05]  /*3a140*/  BSYNC.RECONVERGENT B0 ;  /* 0x0000000000007941 */ /* 0x000fea0003800200 */
.L_x_45520:
[----:B------:R-:W-:Y:S01]  /*3a150*/  DADD R48, |R48|, |R50| ;  /* 0x0000000030307229 */ /* 0x000fe20000000632 */
[----:B------:R-:W-:-:S07]  /*3a160*/  LOP3.LUT R51, R3, 0x80000000, R51, 0xb8, !PT ;  /* 0x8000000003337812 */ /* 0x000fce00078eb833 */
[----:B------:R-:W-:-:S06]  /*3a170*/  DSETP.NAN.AND P0, PT, R48, R48, PT ;  /* 0x000000303000722a */ /* 0x000fcc0003f08000 */
[----:B------:R-:W-:Y:S02]  /*3a180*/  FSEL R2, R48, R2, P0 ;  /* 0x0000000230027208 */ /* 0x000fe40000000000 */
[----:B------:R-:W-:-:S07]  /*3a190*/  FSEL R3, R49, R51, P0 ;  /* 0x0000003331037208 */ /* 0x000fce0000000000 */
.L_x_45471:
[----:B------:R-:W-:Y:S05]  /*3a1a0*/  BSYNC.RECONVERGENT B1 ;  /* 0x0000000000017941 */ /* 0x000fea0003800200 */
.L_x_45455:
        /* <DEDUP_REMOVED lines=74> */
.L_x_45528:
[----:B------:R-:W-:Y:S05]  /*3a650*/  BSYNC.RECONVERGENT B0 ;  /* 0x0000000000007941 */ /* 0x000fea0003800200 */
.L_x_45527:
        /* <DEDUP_REMOVED lines=24> */
.L_x_45532:
[----:B------:R-:W-:Y:S05]  /*3a7e0*/  BSYNC.RECONVERGENT B4 ;  /* 0x0000000000047941 */ /* 0x000fea0003800200 */
.L_x_45531:
[----:B------:R-:W-:Y:S01]  /*3a7f0*/  VIADD R0, R2, 0x1 ;  /* 0x0000000102007836 */ /* 0x000fe20000000000 */
[----:B------:R-:W-:Y:S06]  /*3a800*/  BRA `(.L_x_45533) ;  /* 0x0000000000087947 */ /* 0x000fec0003800000 */
.L_x_45530:
[----:B------:R-:W-:Y:S01]  /*3a810*/  DMUL R6, RZ, R30 ;  /* 0x0000001eff067228 */ /* 0x000fe20000000000 */
[----:B------:R-:W-:-:S10]  /*3a820*/  IMAD.MOV.U32 R0, RZ, RZ, 0x1 ;  /* 0x00000001ff007424 */ /* 0x000fd400078e00ff */
.L_x_45533:
[----:B------:R-:W-:Y:S05]  /*3a830*/  BSYNC.RECONVERGENT B3 ;  /* 0x0000000000037941 */ /* 0x000fea0003800200 */
.L_x_45529:
        /* <DEDUP_REMOVED lines=54> */
.L_x_45535:
[----:B------:R-:W-:Y:S01]  /*3aba0*/  DMUL R6, RZ, R30 ;  /* 0x0000001eff067228 */ /* 0x000fe20000000000 */
[----:B------:R-:W-:-:S10]  /*3abb0*/  IMAD.MOV.U32 R0, RZ, RZ, RZ ;  /* 0x000000ffff007224 */ /* 0x000fd400078e00ff */
.L_x_45536:
[----:B------:R-:W-:Y:S05]  /*3abc0*/  BSYNC.RECONVERGENT B3 ;  /* 0x0000000000037941 */ /* 0x000fea0003800200 */
.L_x_45534:
        /* <DEDUP_REMOVED lines=32> */
.L_x_45526:
        /* <DEDUP_REMOVED lines=61> */
.L_x_45538:
[----:B------:R-:W-:Y:S05]  /*3b1a0*/  BSYNC.RECONVERGENT B0 ;  /* 0x0000000000007941 */ /* 0x000fea0003800200 */
.L_x_45537:
        /* <DEDUP_REMOVED lines=38> */
.L_x_45542:
[----:B------:R-:W-:Y:S05]  /*3b410*/  BSYNC.RECONVERGENT B4 ;  /* 0x0000000000047941 */ /* 0x000fea0003800200 */
.L_x_45541:
[----:B------:R-:W-:Y:S01]  /*3b420*/  VIADD R0, R4, 0x1 ;  /* 0x0000000104007836 */ /* 0x000fe20000000000 */
[----:B------:R-:W-:Y:S06]  /*3b430*/  BRA `(.L_x_45543) ;  /* 0x0000000000087947 */ /* 0x000fec0003800000 */
.L_x_45540:
[----:B------:R-:W-:Y:S01]  /*3b440*/  DMUL R2, RZ, R30 ;  /* 0x0000001eff027228 */ /* 0x000fe20000000000 */
[----:B------:R-:W-:-:S10]  /*3b450*/  IMAD.MOV.U32 R0, RZ, RZ, 0x1 ;  /* 0x00000001ff007424 */ /* 0x000fd400078e00ff */
.L_x_45543:
[----:B------:R-:W-:Y:S05]  /*3b460*/  BSYNC.RECONVERGENT B3 ;  /* 0x0000000000037941 */ /* 0x000fea0003800200 */
.L_x_45539:
        /* <DEDUP_REMOVED lines=58> */
.L_x_45545:
[----:B------:R-:W-:Y:S01]  /*3b810*/  DMUL R2, RZ, R30 ;  /* 0x0000001eff027228 */ /* 0x000fe20000000000 */
[----:B------:R-:W-:-:S10]  /*3b820*/  IMAD.MOV.U32 R0, RZ, RZ, RZ ;  /* 0x000000ffff007224 */ /* 0x000fd400078e00ff */
.L_x_45546:
[----:B------:R-:W-:Y:S05]  /*3b830*/  BSYNC.RECONVERGENT B3 ;  /* 0x0000000000037941 */ /* 0x000fea0003800200 */
.L_x_45544:
        /* <DEDUP_REMOVED lines=35> */
.L_x_45525:
        /* <DEDUP_REMOVED lines=10> */
.L_x_45547:
[----:B------:R-:W-:-:S10]  /*3bb10*/  DADD R30, R30, -R30 ;  /* 0x000000001e1e7229 */ /* 0x000fd4000000081e */
[----:B------:R-:W-:Y:S02]  /*3bb20*/  IMAD.MOV.U32 R28, RZ, RZ, R30 ;  /* 0x000000ffff1c7224 */ /* 0x000fe400078e001e */
[----:B------:R-:W-:Y:S01]  /*3bb30*/  IMAD.MOV.U32 R29, RZ, RZ, R31 ;  /* 0x000000ffff1d7224 */ /* 0x000fe200078e001f */
[----:B------:R-:W-:Y:S06]  /*3bb40*/  BRA `(.L_x_45454) ;  /* 0x0000000800bc7947 */ /* 0x000fec0003800000 */
.L_x_45524:
        /* <DEDUP_REMOVED lines=25> */
.L_x_45551:
[----:B------:R-:W-:Y:S05]  /*3bce0*/  BSYNC.RECONVERGENT B4 ;  /* 0x0000000000047941 */ /* 0x000fea0003800200 */
.L_x_45550:
[----:B------:R-:W-:Y:S01]  /*3bcf0*/  VIADD R0, R2, 0x1 ;  /* 0x0000000102007836 */ /* 0x000fe20000000000 */
[----:B------:R-:W-:Y:S06]  /*3bd00*/  BRA `(.L_x_45552) ;  /* 0x0000000000087947 */ /* 0x000fec0003800000 */
.L_x_45549:
[----:B------:R-:W-:Y:S01]  /*3bd10*/  DMUL R6, RZ, R30 ;  /* 0x0000001eff067228 */ /* 0x000fe20000000000 */
[----:B------:R-:W-:-:S10]  /*3bd20*/  IMAD.MOV.U32 R0, RZ, RZ, 0x1 ;  /* 0x00000001ff007424 */ /* 0x000fd400078e00ff */
.L_x_45552:
[----:B------:R-:W-:Y:S05]  /*3bd30*/  BSYNC.RECONVERGENT B3 ;  /* 0x0000000000037941 */ /* 0x000fea0003800200 */
.L_x_45548:
        /* <DEDUP_REMOVED lines=54> */
.L_x_45554:
[----:B------:R-:W-:Y:S01]  /*3c0a0*/  DMUL R6, RZ, R30 ;  /* 0x0000001eff067228 */ /* 0x000fe20000000000 */
[----:B------:R-:W-:-:S10]  /*3c0b0*/  IMAD.MOV.U32 R0, RZ, RZ, RZ ;  /* 0x000000ffff007224 */ /* 0x000fd400078e00ff */
.L_x_45555:
[----:B------:R-:W-:Y:S05]  /*3c0c0*/  BSYNC.RECONVERGENT B3 ;  /* 0x0000000000037941 */ /* 0x000fea0003800200 */
.L_x_45553:
        /* <DEDUP_REMOVED lines=30> */
.L_x_45523:
        /* <DEDUP_REMOVED lines=57> */
.L_x_45454:
[----:B------:R-:W-:Y:S05]  /*3c640*/  BSYNC.RECONVERGENT B2 ;  /* 0x0000000000027941 */ /* 0x000fea0003800200 */
.L_x_45453:
[----:B------:R-:W-:Y:S01]  /*3c650*/  VIADD R0, R80, 0x300 ;  /* 0x0000030050007836 */ /* 0x000fe20000000000 */
[----:B------:R-:W-:Y:S01]  /*3c660*/  BSSY.RECONVERGENT B2, `(.L_x_45556) ;  /* 0x00009ed000027945 */ /* 0x000fe20003800200 */
[----:B------:R-:W-:Y:S02]  /*3c670*/  CS2R R34, SRZ ;  /* 0x0000000000227805 */ /* 0x000fe4000001ff00 */
[----:B------:R-:W-:Y:S02]  /*3c680*/  CS2R R32, SRZ ;  /* 0x0000000000207805 */ /* 0x000fe4000001ff00 */
        /* <DEDUP_REMOVED lines=137> */
.L_x_45565:
        /* <DEDUP_REMOVED lines=22> */
.L_x_45568:
[----:B------:R-:W-:Y:S05]  /*3d080*/  BSYNC.RECONVERGENT B4 ;  /* 0x0000000000047941 */ /* 0x000fea0003800200 */
.L_x_45567:
        /* <DEDUP_REMOVED lines=29> */
.L_x_45566:
[----:B------:R-:W-:Y:S05]  /*3d260*/  BSYNC.RECONVERGENT B3 ;  /* 0x0000000000037941 */ /* 0x000fea0003800200 */
.L_x_45564:
        /* <DEDUP_REMOVED lines=22> */
.L_x_45570:
[----:B------:R-:W-:Y:S05]  /*3d3d0*/  BSYNC.RECONVERGENT B3 ;  /* 0x0000000000037941 */ /* 0x000fea0003800200 */
.L_x_45569:
        /* <DEDUP_REMOVED lines=84> */
.L_x_45572:
[----:B------:R-:W-:Y:S02]  /*3d920*/  FSEL R2, RZ, 3.37028055040000000000e+12, P0 ;  /* 0x54442d18ff027808 */ /* 0x000fe40000000000 */
[----:B------:R-:W-:-:S07]  /*3d930*/  FSEL R3, RZ, 2.1426990032196044922, P0 ;  /* 0x400921fbff037808 */ /* 0x000fce0000000000 */
.L_x_45573:
[----:B------:R-:W-:Y:S05]  /*3d940*/  BSYNC.RECONVERGENT B0 ;  /* 0x0000000000007941 */ /* 0x000fea0003800200 */
.L_x_45571:
[----:B------:R-:W-:Y:S01]  /*3d950*/  DADD R56, |R56|, |R58| ;  /* 0x0000000038387229 */ /* 0x000fe2000000063a */
[----:B------:R-:W-:Y:S01]  /*3d960*/  LOP3.LUT R59, R3, 0x80000000, R59, 0xb8, !PT ;  /* 0x80000000033b7812 */ /* 0x000fe200078eb83b */
[----:B------:R-:W-:-:S06]  /*3d970*/  DMUL R8, R8, 0.5 ;  /* 0x3fe0000008087828 */ /* 0x000fcc0000000000 */
[----:B------:R-:W-:-:S06]  /*3d980*/  DSETP.NAN.AND P0, PT, R56, R56, PT ;  /* 0x000000383800722a */ /* 0x000fcc0003f08000 */
[----:B------:R-:W-:Y:S02]  /*3d990*/  FSEL R2, R56, R2, P0 ;  /* 0x0000000238027208 */ /* 0x000fe40000000000 */
[----:B------:R-:W-:Y:S01]  /*3d9a0*/  FSEL R3, R57, R59, P0 ;  /* 0x0000003b39037208 */ /* 0x000fe20000000000 */
[----:B------:R-:W-:Y:S06]  /*3d9b0*/  BRA `(.L_x_45574) ;  /* 0x0000006400c07947 */ /* 0x000fec0003800000 */
.L_x_45563:
        /* <DEDUP_REMOVED lines=103> */
.L_x_45577:
[----:B------:R-:W-:Y:S05]  /*3e030*/  BSYNC.RECONVERGENT B0 ;  /* 0x0000000000007941 */ /* 0x000fea0003800200 */
.L_x_45576:
        /* <DEDUP_REMOVED lines=8> */
.L_x_45579:
[----:B------:R-:W-:Y:S05]  /*3e0c0*/  BSYNC.RECONVERGENT B3 ;  /* 0x0000000000037941 */ /* 0x000fea0003800200 */
.L_x_45578:
        /* <DEDUP_REMOVED lines=84> */
.L_x_45581:
[----:B------:R-:W-:Y:S02]  /*3e610*/  FSEL R2, RZ, 3.37028055040000000000e+12, P0 ;  /* 0x54442d18ff027808 */ /* 0x000fe40000000000 */
[----:B------:R-:W-:-:S07]  /*3e620*/  FSEL R3, RZ, 2.1426990032196044922, P0 ;  /* 0x400921fbff037808 */ /* 0x000fce0000000000 */
.L_x_45582:
[----:B------:R-:W-:Y:S05]  /*3e630*/  BSYNC.RECONVERGENT B0 ;  /* 0x0000000000007941 */ /* 0x000fea0003800200 */
.L_x_45580:
[----:B------:R-:W-:Y:S01]  /*3e640*/  DADD R56, |R56|, |R58| ;  /* 0x0000000038387229 */ /* 0x000fe2000000063a */
[----:B------:R-:W-:Y:S01]  /*3e650*/  LOP3.LUT R59, R3, 0x80000000, R59, 0xb8, !PT ;  /* 0x80000000033b7812 */ /* 0x000fe200078eb83b */
[----:B------:R-:W-:-:S06]  /*3e660*/  DMUL R8, R8, 0.5 ;  /* 0x3fe0000008087828 */ /* 0x000fcc0000000000 */
[----:B------:R-:W-:-:S06]  /*3e670*/  DSETP.NAN.AND P0, PT, R56, R56, PT ;  /* 0x000000383800722a */ /* 0x000fcc0003f08000 */
[----:B------:R-:W-:Y:S02]  /*3e680*/  FSEL R2, R56, R2, P0 ;  /* 0x0000000238027208 */ /* 0x000fe40000000000 */
[----:B------:R-:W-:Y:S01]  /*3e690*/  FSEL R3, R57, R59, P0 ;  /* 0x0000003b39037208 */ /* 0x000fe20000000000 */
[----:B------:R-:W-:Y:S06]  /*3e6a0*/  BRA `(.L_x_45574) ;  /* 0x0000005800847947 */ /* 0x000fec0003800000 */
.L_x_45575:
        /* <DEDUP_REMOVED lines=28> */
.L_x_45584:
        /* <DEDUP_REMOVED lines=74> */
.L_x_45583:
        /* <DEDUP_REMOVED lines=101> */
.L_x_45586:
        /* <DEDUP_REMOVED lines=22> */
.L_x_45589:
[----:B------:R-:W-:Y:S05]  /*3f4c0*/  BSYNC.RECONVERGENT B4 ;  /* 0x0000000000047941 */ /* 0x000fea0003800200 */
.L_x_45588:
        /* <DEDUP_REMOVED lines=29> */
.L_x_45587:
[----:B------:R-:W-:Y:S05]  /*3f6a0*/  BSYNC.RECONVERGENT B3 ;  /* 0x0000000000037941 */ /* 0x000fea0003800200 */
.L_x_45585:
        /* <DEDUP_REMOVED lines=22> */
.L_x_45591:
[----:B------:R-:W-:Y:S05]  /*3f810*/  BSYNC.RECONVERGENT B3 ;  /* 0x0000000000037941 */ /* 0x000fea0003800200 */
.L_x_45590:
        /* <DEDUP_REMOVED lines=84> */
.L_x_45593:
[----:B------:R-:W-:Y:S02]  /*3fd60*/  FSEL R2, RZ, 3.37028055040000000000e+12, P0 ;  /* 0x54442d18ff027808 */ /* 0x000fe40000000000 */
[----:B------:R-:W-:-:S07]  /*3fd70*/  FSEL R3, RZ, 2.1426990032196044922, P0 ;  /* 0x400921fbff037808 */ /* 0x000fce0000000000 */
.L_x_45594:
[----:B------:R-:W-:Y:S05]  /*3fd80*/  BSYNC.RECONVERGENT B0 ;  /* 0x0000000000007941 */ /* 0x000fea0003800200 */
.L_x_45592:
[----:B------:R-:W-:Y:S01]  /*3fd90*/  DADD R56, |R56|, |R58| ;  /* 0x0000000038387229 */ /* 0x000fe2000000063a */
[----:B------:R-:W-:Y:S01]  /*3fda0*/  LOP3.LUT R59, R3, 0x80000000, R59, 0xb8, !PT ;  /* 0x80000000033b7812 */ /* 0x000fe200078eb83b */
[----:B------:R-:W-:-:S06]  /*3fdb0*/  DMUL R8, R8, 0.5 ;  /* 0x3fe0000008087828 */ /* 0x000fcc0000000000 */
[----:B------:R-:W-:-:S06]  /*3fdc0*/  DSETP.NAN.AND P0, PT, R56, R56, PT ;  /* 0x000000383800722a */ /* 0x000fcc0003f08000 */
[----:B------:R-:W-:Y:S02]  /*3fdd0*/  FSEL R2, R56, R2, P0 ;  /* 0x0000000238027208 */ /* 0x000fe40000000000 */
[----:B------:R-:W-:Y:S01]  /*3fde0*/  FSEL R3, R57, R59, P0 ;  /* 0x0000003b39037208 */ /* 0x000fe20000000000 */
[----:B------:R-:W-:Y:S06]  /*3fdf0*/  BRA `(.L_x_45574) ;  /* 0x0000004000b07947 */ /* 0x000fec0003800000 */
.L_x_45562:
        /* <DEDUP_REMOVED lines=137> */
.L_x_45596:
[----:B------:R-:W-:Y:S05]  /*40690*/  BSYNC.RECONVERGENT B0 ;  /* 0x0000000000007941 */ /* 0x000fea0003800200 */
.L_x_45595:
        /* <DEDUP_REMOVED lines=8> */
.L_x_45598:
[----:B------:R-:W-:Y:S05]  /*40720*/  BSYNC.RECONVERGENT B3 ;  /* 0x0000000000037941 */ /* 0x000fea0003800200 */
.L_x_45597:
        /* <DEDUP_REMOVED lines=84> */
.L_x_45600:
[----:B------:R-:W-:Y:S02]  /*40c70*/  FSEL R2, RZ, 3.37028055040000000000e+12, P0 ;  /* 0x54442d18ff027808 */ /* 0x000fe40000000000 */
[----:B------:R-:W-:-:S07]  /*40c80*/  FSEL R3, RZ, 2.1426990032196044922, P0 ;  /* 0x400921fbff037808 */ /* 0x000fce0000000000 */
.L_x_45601:
[----:B------:R-:W-:Y:S05]  /*40c90*/  BSYNC.RECONVERGENT B0 ;  /* 0x0000000000007941 */ /* 0x000fea0003800200 */
.L_x_45599:
[----:B------:R-:W-:Y:S01]  /*40ca0*/  DADD R56, |R56|, |R58| ;  /* 0x0000000038387229 */ /* 0x000fe2000000063a */
[----:B------:R-:W-:-:S07]  /*40cb0*/  LOP3.LUT R59, R3, 0x80000000, R59, 0xb8, !PT ;  /* 0x80000000033b7812 */ /* 0x000fce00078eb83b */
[----:B------:R-:W-:-:S06]  /*40cc0*/  DSETP.NAN.AND P0, PT, R56, R56, PT ;  /* 0x000000383800722a */ /* 0x000fcc0003f08000 */
[----:B------:R-:W-:Y:S02]  /*40cd0*/  FSEL R2, R56, R2, P0 ;  /* 0x0000000238027208 */ /* 0x000fe40000000000 */
[----:B------:R-:W-:Y:S01]  /*40ce0*/  FSEL R3, R57, R59, P0 ;  /* 0x0000003b39037208 */ /* 0x000fe20000000000 */
[----:B------:R-:W-:Y:S06]  /*40cf0*/  BRA `(.L_x_45574) ;  /* 0x0000003000f07947 */ /* 0x000fec0003800000 */
.L_x_45561:
        /* <DEDUP_REMOVED lines=94> */
.L_x_45604:
        /* <DEDUP_REMOVED lines=22> */
.L_x_45607:
[----:B------:R-:W-:Y:S05]  /*41440*/  BSYNC.RECONVERGENT B4 ;  /* 0x0000000000047941 */ /* 0x000fea0003800200 */
.L_x_45606:
        /* <DEDUP_REMOVED lines=29> */
.L_x_45605:
[----:B------:R-:W-:Y:S05]  /*41620*/  BSYNC.RECONVERGENT B3 ;  /* 0x0000000000037941 */ /* 0x000fea0003800200 */
.L_x_45603:
        /* <DEDUP_REMOVED lines=87> */
.L_x_45602:
        /* <DEDUP_REMOVED lines=88> */
.L_x_45560:
        /* <DEDUP_REMOVED lines=25> */
.L_x_45609:
[----:B------:R-:W-:Y:S05]  /*422b0*/  BSYNC.RECONVERGENT B3 ;  /* 0x0000000000037941 */ /* 0x000fea0003800200 */
.L_x_45608:
        /* <DEDUP_REMOVED lines=23> */
.L_x_45611:
[----:B------:R-:W-:Y:S05]  /*42430*/  BSYNC.RECONVERGENT B3 ;  /* 0x0000000000037941 */ /* 0x000fea0003800200 */
.L_x_45610:
        /* <DEDUP_REMOVED lines=140> */
.L_x_45613:
[----:B------:R-:W-:Y:S05]  /*42d00*/  BSYNC.RECONVERGENT B0 ;  /* 0x0000000000007941 */ /* 0x000fea0003800200 */
.L_x_45612:
        /* <DEDUP_REMOVED lines=8> */
.L_x_45615:
[----:B------:R-:W-:Y:S05]  /*42d90*/  BSYNC.RECONVERGENT B3 ;  /* 0x0000000000037941 */ /* 0x000fea0003800200 */
.L_x_45614:
        /* <DEDUP_REMOVED lines=84> */
.L_x_45617:
[----:B------:R-:W-:Y:S02]  /*432e0*/  FSEL R2, RZ, 3.37028055040000000000e+12, P0 ;  /* 0x54442d18ff027808 */ /* 0x000fe40000000000 */
[----:B------:R-:W-:-:S07]  /*432f0*/  FSEL R3, RZ, 2.1426990032196044922, P0 ;  /* 0x400921fbff037808 */ /* 0x000fce0000000000 */
.L_x_45618:
[----:B------:R-:W-:Y:S05]  /*43300*/  BSYNC.RECONVERGENT B0 ;  /* 0x0000000000007941 */ /* 0x000fea0003800200 */
.L_x_45616:
[----:B------:R-:W-:Y:S01]  /*43310*/  DADD R56, |R56|, |R58| ;  /* 0x0000000038387229 */ /* 0x000fe2000000063a */
[----:B------:R-:W-:Y:S01]  /*43320*/  LOP3.LUT R59, R3, 0x80000000, R59, 0xb8, !PT ;  /* 0x80000000033b7812 */ /* 0x000fe200078eb83b */
[----:B------:R-:W-:-:S06]  /*43330*/  DADD R8, R8, 1 ;  /* 0x3ff0000008087429 */ /* 0x000fcc0000000000 */
[----:B------:R-:W-:-:S06]  /*43340*/  DSETP.NAN.AND P0, PT, R56, R56, PT ;  /* 0x000000383800722a */ /* 0x000fcc0003f08000 */
[----:B------:R-:W-:Y:S02]  /*43350*/  FSEL R2, R56, R2, P0 ;  /* 0x0000000238027208 */ /* 0x000fe40000000000 */
[----:B------:R-:W-:Y:S01]  /*43360*/  FSEL R3, R57, R59, P0 ;  /* 0x0000003b39037208 */ /* 0x000fe20000000000 */
[----:B------:R-:W-:Y:S06]  /*43370*/  BRA `(.L_x_45574) ;  /* 0x0000000c00507947 */ /* 0x000fec0003800000 */
.L_x_45559:
        /* <DEDUP_REMOVED lines=111> */
.L_x_45620:
[----:B------:R-:W-:Y:S05]  /*43a70*/  BSYNC.RECONVERGENT B0 ;  /* 0x0000000000007941 */ /* 0x000fea0003800200 */
.L_x_45619:
[----:B------:R-:W-:Y:S04]  /*43a80*/  BSSY.RECONVERGENT B3, `(.L_x_45621) ;  /* 0x0000007000037945 */ /* 0x000fe80003800200 */
[----:B------:R-:W-:Y:S05]  /*43a90*/  @P4 BRA P5, `(.L_x_45622) ;  /* 0x0000000000144947 */ /* 0x000fea0002800000 */
[----:B------:R-:W-:Y:S01]  /*43aa0*/  IMAD.MOV.U32 R0, RZ, RZ, R4 ;  /* 0x000000ffff007224 */ /* 0x000fe200078e0004 */
[----:B------:R-:W-:Y:S01]  /*43ab0*/  MOV R4, 0x43af0 ;  /* 0x00043af000047802 */ /* 0x000fe20000000f00 */
[----:B------:R-:W-:Y:S02]  /*43ac0*/  IMAD.MOV.U32 R2, RZ, RZ, R10 ;  /* 0x000000ffff027224 */ /* 0x000fe400078e000a */
[----:B------:R-:W-:-:S07]  /*43ad0*/  IMAD.MOV.U32 R3, RZ, RZ, R11 ;  /* 0x000000ffff037224 */ /* 0x000fce00078e000b */
[----:B------:R-:W-:Y:S05]  /*43ae0*/  CALL.REL.NOINC `($__internal_88_$__cuda_sm20_div_rn_f64_full) ;  /* 0x000005c4005c7944 */ /* 0x000fea0003c00000 */
.L_x_45622:
[----:B------:R-:W-:Y:S05]  /*43af0*/  BSYNC.RECONVERGENT B3 ;  /* 0x0000000000037941 */ /* 0x000fea0003800200 */
.L_x_45621:
        /* <DEDUP_REMOVED lines=84> */
.L_x_45624:
[----:B------:R-:W-:Y:S02]  /*44040*/  FSEL R2, RZ, 3.37028055040000000000e+12, P0 ;  /* 0x54442d18ff027808 */ /* 0x000fe40000000000 */
[----:B------:R-:W-:-:S07]  /*44050*/  FSEL R3, RZ, 2.1426990032196044922, P0 ;  /* 0x400921fbff037808 */ /* 0x000fce0000000000 */
.L_x_45625:
[----:B------:R-:W-:Y:S05]  /*44060*/  BSYNC.RECONVERGENT B0 ;  /* 0x0000000000007941 */ /* 0x000fea0003800200 */
.L_x_45623:
[----:B------:R-:W-:Y:S01]  /*44070*/  DADD R56, |R56|, |R58| ;  /* 0x0000000038387229 */ /* 0x000fe2000000063a */
[----:B------:R-:W-:-:S07]  /*44080*/  LOP3.LUT R59, R3, 0x80000000, R59, 0xb8, !PT ;  /* 0x80000000033b7812 */ /* 0x000fce00078eb83b */
[----:B------:R-:W-:-:S06]  /*44090*/  DSETP.NAN.AND P0, PT, R56, R56, PT ;  /* 0x000000383800722a */ /* 0x000fcc0003f08000 */
[----:B------:R-:W-:Y:S02]  /*440a0*/  FSEL R2, R56, R2, P0 ;  /* 0x0000000238027208 */ /* 0x000fe40000000000 */
[----:B------:R-:W-:-:S07]  /*440b0*/  FSEL R3, R57, R59, P0 ;  /* 0x0000003b39037208 */ /* 0x000fce0000000000 */
.L_x_45574:
[----:B------:R-:W-:Y:S05]  /*440c0*/  BSYNC.RECONVERGENT B1 ;  /* 0x0000000000017941 */ /* 0x000fea0003800200 */
.L_x_45558:
        /* <DEDUP_REMOVED lines=74> */
.L_x_45631:
[----:B------:R-:W-:Y:S05]  /*44570*/  BSYNC.RECONVERGENT B0 ;  /* 0x0000000000007941 */ /* 0x000fea0003800200 */
.L_x_45630:
        /* <DEDUP_REMOVED lines=24> */
.L_x_45635:
[----:B------:R-:W-:Y:S05]  /*44700*/  BSYNC.RECONVERGENT B4 ;  /* 0x0000000000047941 */ /* 0x000fea0003800200 */
.L_x_45634:
[----:B------:R-:W-:Y:S01]  /*44710*/  VIADD R0, R2, 0x1 ;  /* 0x0000000102007836 */ /* 0x000fe20000000000 */
[----:B------:R-:W-:Y:S06]  /*44720*/  BRA `(.L_x_45636) ;  /* 0x0000000000087947 */ /* 0x000fec0003800000 */
.L_x_45633:
[----:B------:R-:W-:Y:S01]  /*44730*/  DMUL R6, RZ, R34 ;  /* 0x00000022ff067228 */ /* 0x000fe20000000000 */
[----:B------:R-:W-:-:S10]  /*44740*/  IMAD.MOV.U32 R0, RZ, RZ, 0x1 ;  /* 0x00000001ff007424 */ /* 0x000fd400078e00ff */
.L_x_45636:
[----:B------:R-:W-:Y:S05]  /*44750*/  BSYNC.RECONVERGENT B3 ;  /* 0x0000000000037941 */ /* 0x000fea0003800200 */
.L_x_45632:
        /* <DEDUP_REMOVED lines=54> */
.L_x_45638:
[----:B------:R-:W-:Y:S01]  /*44ac0*/  DMUL R6, RZ, R34 ;  /* 0x00000022ff067228 */ /* 0x000fe20000000000 */
[----:B------:R-:W-:-:S10]  /*44ad0*/  IMAD.MOV.U32 R0, RZ, RZ, RZ ;  /* 0x000000ffff007224 */ /* 0x000fd400078e00ff */
.L_x_45639:
[----:B------:R-:W-:Y:S05]  /*44ae0*/  BSYNC.RECONVERGENT B3 ;  /* 0x0000000000037941 */ /* 0x000fea0003800200 */
.L_x_45637:
        /* <DEDUP_REMOVED lines=32> */
.L_x_45629:
        /* <DEDUP_REMOVED lines=61> */
.L_x_45641:
[----:B------:R-:W-:Y:S05]  /*450c0*/  BSYNC.RECONVERGENT B0 ;  /* 0x0000000000007941 */ /* 0x000fea0003800200 */
.L_x_45640:
        /* <DEDUP_REMOVED lines=37> */
.L_x_45645:
[----:B------:R-:W-:Y:S05]  /*45320*/  BSYNC.RECONVERGENT B4 ;  /* 0x0000000000047941 */ /* 0x000fea0003800200 */
.L_x_45644:
[----:B------:R-:W-:Y:S01]  /*45330*/  VIADD R0, R2, 0x1 ;  /* 0x0000000102007836 */ /* 0x000fe20000000000 */
[----:B------:R-:W-:Y:S06]  /*45340*/  BRA `(.L_x_45646) ;  /* 0x0000000000087947 */ /* 0x000fec0003800000 */
.L_x_45643:
[----:B------:R-:W-:Y:S01]  /*45350*/  DMUL R6, RZ, R34 ;  /* 0x00000022ff067228 */ /* 0x000fe20000000000 */
[----:B------:R-:W-:-:S10]  /*45360*/  IMAD.MOV.U32 R0, RZ, RZ, 0x1 ;  /* 0x00000001ff007424 */ /* 0x000fd400078e00ff */
.L_x_45646:
[----:B------:R-:W-:Y:S05]  /*45370*/  BSYNC.RECONVERGENT B3 ;  /* 0x0000000000037941 */ /* 0x000fea0003800200 */
.L_x_45642:
        /* <DEDUP_REMOVED lines=56> */
.L_x_45648:
[----:B------:R-:W-:Y:S01]  /*45700*/  DMUL R6, RZ, R34 ;  /* 0x00000022ff067228 */ /* 0x000fe20000000000 */
[----:B------:R-:W-:-:S10]  /*45710*/  IMAD.MOV.U32 R0, RZ, RZ, RZ ;  /* 0x000000ffff007224 */ /* 0x000fd400078e00ff */
.L_x_45649:
[----:B------:R-:W-:Y:S05]  /*45720*/  BSYNC.RECONVERGENT B3 ;  /* 0x0000000000037941 */ /* 0x000fea0003800200 */
.L_x_45647:
        /* <DEDUP_REMOVED lines=35> */
.L_x_45628:
        /* <DEDUP_REMOVED lines=10> */
.L_x_45650:
[----:B------:R-:W-:-:S10]  /*45a00*/  DADD R34, R34, -R34 ;  /* 0x0000000022227229 */ /* 0x000fd40000000822 */
[----:B------:R-:W-:Y:S02]  /*45a10*/  IMAD.MOV.U32 R32, RZ, RZ, R34 ;  /* 0x000000ffff207224 */ /* 0x000fe400078e0022 */
[----:B------:R-:W-:Y:S01]  /*45a20*/  IMAD.MOV.U32 R33, RZ, RZ, R35 ;  /* 0x000000ffff217224 */ /* 0x000fe200078e0023 */
[----:B------:R-:W-:Y:S06]  /*45a30*/  BRA `(.L_x_45557) ;  /* 0x0000000800bc7947 */ /* 0x000fec0003800000 */
.L_x_45627:
        /* <DEDUP_REMOVED lines=25> */
.L_x_45654:
[----:B------:R-:W-:Y:S05]  /*45bd0*/  BSYNC.RECONVERGENT B4 ;  /* 0x0000000000047941 */ /* 0x000fea0003800200 */
.L_x_45653:
[----:B------:R-:W-:Y:S01]  /*45be0*/  VIADD R0, R2, 0x1 ;  /* 0x0000000102007836 */ /* 0x000fe20000000000 */
[----:B------:R-:W-:Y:S06]  /*45bf0*/  BRA `(.L_x_45655) ;  /* 0x0000000000087947 */ /* 0x000fec0003800000 */
.L_x_45652:
[----:B------:R-:W-:Y:S01]  /*45c00*/  DMUL R6, RZ, R34 ;  /* 0x00000022ff067228 */ /* 0x000fe20000000000 */
[----:B------:R-:W-:-:S10]  /*45c10*/  IMAD.MOV.U32 R0, RZ, RZ, 0x1 ;  /* 0x00000001ff007424 */ /* 0x000fd400078e00ff */
.L_x_45655:
[----:B------:R-:W-:Y:S05]  /*45c20*/  BSYNC.RECONVERGENT B3 ;  /* 0x0000000000037941 */ /* 0x000fea0003800200 */
.L_x_45651:
        /* <DEDUP_REMOVED lines=54> */
.L_x_45657:
[----:B------:R-:W-:Y:S01]  /*45f90*/  DMUL R6, RZ, R34 ;  /* 0x00000022ff067228 */ /* 0x000fe20000000000 */
[----:B------:R-:W-:-:S10]  /*45fa0*/  IMAD.MOV.U32 R0, RZ, RZ, RZ ;  /* 0x000000ffff007224 */ /* 0x000fd400078e00ff */
.L_x_45658:
[----:B------:R-:W-:Y:S05]  /*45fb0*/  BSYNC.RECONVERGENT B3 ;  /* 0x0000000000037941 */ /* 0x000fea0003800200 */
.L_x_45656:
        /* <DEDUP_REMOVED lines=30> */
.L_x_45626:
        /* <DEDUP_REMOVED lines=57> */
.L_x_45557:
[----:B------:R-:W-:Y:S05]  /*46530*/  BSYNC.RECONVERGENT B2 ;  /* 0x0000000000027941 */ /* 0x000fea0003800200 */
.L_x_45556:
        /* <DEDUP_REMOVED lines=141> */
.L_x_45668:
        /* <DEDUP_REMOVED lines=22> */
.L_x_45671:
[----:B------:R-:W-:Y:S05]  /*46f70*/  BSYNC.RECONVERGENT B4 ;  /* 0x0000000000047941 */ /* 0x000fea0003800200 */
.L_x_45670:
        /* <DEDUP_REMOVED lines=29> */
.L_x_45669:
[----:B------:R-:W-:Y:S05]  /*47150*/  BSYNC.RECONVERGENT B3 ;  /* 0x0000000000037941 */ /* 0x000fea0003800200 */
.L_x_45667:
        /* <DEDUP_REMOVED lines=22> */
.L_x_45673:
[----:B------:R-:W-:Y:S05]  /*472c0*/  BSYNC.RECONVERGENT B3 ;  /* 0x0000000000037941 */ /* 0x000fea0003800200 */
.L_x_45672:
        /* <DEDUP_REMOVED lines=84> */
.L_x_45675:
[----:B------:R-:W-:Y:S02]  /*47810*/  FSEL R2, RZ, 3.37028055040000000000e+12, P0 ;  /* 0x54442d18ff027808 */ /* 0x000fe40000000000 */
[----:B------:R-:W-:-:S07]  /*47820*/  FSEL R3, RZ, 2.1426990032196044922, P0 ;  /* 0x400921fbff037808 */ /* 0x000fce0000000000 */
.L_x_45676:
[----:B------:R-:W-:Y:S05]  /*47830*/  BSYNC.RECONVERGENT B0 ;  /* 0x0000000000007941 */ /* 0x000fea0003800200 */
.L_x_45674:
[----:B------:R-:W-:Y:S01]  /*47840*/  DADD R64, |R64|, |R66| ;  /* 0x0000000040407229 */ /* 0x000fe20000000642 */
[----:B------:R-:W-:Y:S01]  /*47850*/  LOP3.LUT R67, R3, 0x80000000, R67, 0xb8, !PT ;  /* 0x8000000003437812 */ /* 0x000fe200078eb843 */
[----:B------:R-:W-:-:S06]  /*47860*/  DMUL R8, R8, 0.5 ;  /* 0x3fe0000008087828 */ /* 0x000fcc0000000000 */
[----:B------:R-:W-:-:S06]  /*47870*/  DSETP.NAN.AND P0, PT, R64, R64, PT ;  /* 0x000000404000722a */ /* 0x000fcc0003f08000 */
[----:B------:R-:W-:Y:S02]  /*47880*/  FSEL R2, R64, R2, P0 ;  /* 0x0000000240027208 */ /* 0x000fe40000000000 */
[----:B------:R-:W-:Y:S01]  /*47890*/  FSEL R3, R65, R67, P0 ;  /* 0x0000004341037208 */ /* 0x000fe20000000000 */
[----:B------:R-:W-:Y:S06]  /*478a0*/  BRA `(.L_x_45677) ;  /* 0x0000006400c07947 */ /* 0x000fec0003800000 */
.L_x_45666:
        /* <DEDUP_REMOVED lines=103> */
.L_x_45680:
[----:B------:R-:W-:Y:S05]  /*47f20*/  BSYNC.RECONVERGENT B0 ;  /* 0x0000000000007941 */ /* 0x000fea0003800200 */
.L_x_45679:
        /* <DEDUP_REMOVED lines=8> */
.L_x_45682:
[----:B------:R-:W-:Y:S05]  /*47fb0*/  BSYNC.RECONVERGENT B3 ;  /* 0x0000000000037941 */ /* 0x000fea0003800200 */
.L_x_45681:
        /* <DEDUP_REMOVED lines=84> */
.L_x_45684:
[----:B------:R-:W-:Y:S02]  /*48500*/  FSEL R2, RZ, 3.37028055040000000000e+12, P0 ;  /* 0x54442d18ff027808 */ /* 0x000fe40000000000 */
[----:B------:R-:W-:-:S07]  /*48510*/  FSEL R3, RZ, 2.1426990032196044922, P0 ;  /* 0x400921fbff037808 */ /* 0x000fce0000000000 */
.L_x_45685:
[----:B------:R-:W-:Y:S05]  /*48520*/  BSYNC.RECONVERGENT B0 ;  /* 0x0000000000007941 */ /* 0x000fea0003800200 */
.L_x_45683:
[----:B------:R-:W-:Y:S01]  /*48530*/  DADD R64, |R64|, |R66| ;  /* 0x0000000040407229 */ /* 0x000fe20000000642 */
[----:B------:R-:W-:Y:S01]  /*48540*/  LOP3.LUT R67, R3, 0x80000000, R67, 0xb8, !PT ;  /* 0x8000000003437812 */ /* 0x000fe200078eb843 */
[----:B------:R-:W-:-:S06]  /*48550*/  DMUL R8, R8, 0.5 ;  /* 0x3fe0000008087828 */ /* 0x000fcc0000000000 */
[----:B------:R-:W-:-:S06]  /*48560*/  DSETP.NAN.AND P0, PT, R64, R64, PT ;  /* 0x000000404000722a */ /* 0x000fcc0003f08000 */
[----:B------:R-:W-:Y:S02]  /*48570*/  FSEL R2, R64, R2, P0 ;  /* 0x0000000240027208 */ /* 0x000fe40000000000 */
[----:B------:R-:W-:Y:S01]  /*48580*/  FSEL R3, R65, R67, P0 ;  /* 0x0000004341037208 */ /* 0x000fe20000000000 */
[----:B------:R-:W-:Y:S06]  /*48590*/  BRA `(.L_x_45677) ;  /* 0x0000005800847947 */ /* 0x000fec0003800000 */
.L_x_45678:
        /* <DEDUP_REMOVED lines=10> */
[C---:B------:R-:W-:Y:S02]  /*48640*/  DADD R50, R6.reuse, R6 ;  /* 0x0000000006327229 */ /* 0x040fe40000000006 */
        /* <DEDUP_REMOVED lines=17> */
.L_x_45687:
        /* <DEDUP_REMOVED lines=74> */
.L_x_45686:
        /* <DEDUP_REMOVED lines=101> */
.L_x_45689:
        /* <DEDUP_REMOVED lines=22> */
.L_x_45692:
[----:B------:R-:W-:Y:S05]  /*493b0*/  BSYNC.RECONVERGENT B4 ;  /* 0x0000000000047941 */ /* 0x000fea0003800200 */
.L_x_45691:
        /* <DEDUP_REMOVED lines=29> */
.L_x_45690:
[----:B------:R-:W-:Y:S05]  /*49590*/  BSYNC.RECONVERGENT B3 ;  /* 0x0000000000037941 */ /* 0x000fea0003800200 */
.L_x_45688:
        /* <DEDUP_REMOVED lines=22> */
.L_x_45694:
[----:B------:R-:W-:Y:S05]  /*49700*/  BSYNC.RECONVERGENT B3 ;  /* 0x0000000000037941 */ /* 0x000fea0003800200 */
.L_x_45693:
        /* <DEDUP_REMOVED lines=84> */
.L_x_45696:
[----:B------:R-:W-:Y:S02]  /*49c50*/  FSEL R2, RZ, 3.37028055040000000000e+12, P0 ;  /* 0x54442d18ff027808 */ /* 0x000fe40000000000 */
[----:B------:R-:W-:-:S07]  /*49c60*/  FSEL R3, RZ, 2.1426990032196044922, P0 ;  /* 0x400921fbff037808 */ /* 0x000fce0000000000 */
.L_x_45697:
[----:B------:R-:W-:Y:S05]  /*49c70*/  BSYNC.RECONVERGENT B0 ;  /* 0x0000000000007941 */ /* 0x000fea0003800200 */
.L_x_45695:
[----:B------:R-:W-:Y:S01]  /*49c80*/  DADD R64, |R64|, |R66| ;  /* 0x0000000040407229 */ /* 0x000fe20000000642 */
[----:B------:R-:W-:Y:S01]  /*49c90*/  LOP3.LUT R67, R3, 0x80000000, R67, 0xb8, !PT ;  /* 0x8000000003437812 */ /* 0x000fe200078eb843 */
[----:B------:R-:W-:-:S06]  /*49ca0*/  DMUL R8, R8, 0.5 ;  /* 0x3fe0000008087828 */ /* 0x000fcc0000000000 */
[----:B------:R-:W-:-:S06]  /*49cb0*/  DSETP.NAN.AND P0, PT, R64, R64, PT ;  /* 0x000000404000722a */ /* 0x000fcc0003f08000 */
[----:B------:R-:W-:Y:S02]  /*49cc0*/  FSEL R2, R64, R2, P0 ;  /* 0x0000000240027208 */ /* 0x000fe40000000000 */
[----:B------:R-:W-:Y:S01]  /*49cd0*/  FSEL R3, R65, R67, P0 ;  /* 0x0000004341037208 */ /* 0x000fe20000000000 */
[----:B------:R-:W-:Y:S06]  /*49ce0*/  BRA `(.L_x_45677) ;  /* 0x0000004000b07947 */ /* 0x000fec0003800000 */
.L_x_45665:
        /* <DEDUP_REMOVED lines=137> */
.L_x_45699:
[----:B------:R-:W-:Y:S05]  /*4a580*/  BSYNC.RECONVERGENT B0 ;  /* 0x0000000000007941 */ /* 0x000fea0003800200 */
.L_x_45698:
        /* <DEDUP_REMOVED lines=8> */
.L_x_45701:
[----:B------:R-:W-:Y:S05]  /*4a610*/  BSYNC.RECONVERGENT B3 ;  /* 0x0000000000037941 */ /* 0x000fea0003800200 */
.L_x_45700:
        /* <DEDUP_REMOVED lines=84> */
.L_x_45703:
[----:B------:R-:W-:Y:S02]  /*4ab60*/  FSEL R2, RZ, 3.37028055040000000000e+12, P0 ;  /* 0x54442d18ff027808 */ /* 0x000fe40000000000 */
[----:B------:R-:W-:-:S07]  /*4ab70*/  FSEL R3, RZ, 2.1426990032196044922, P0 ;  /* 0x400921fbff037808 */ /* 0x000fce0000000000 */
.L_x_45704:
[----:B------:R-:W-:Y:S05]  /*4ab80*/  BSYNC.RECONVERGENT B0 ;  /* 0x0000000000007941 */ /* 0x000fea0003800200 */
.L_x_45702:
[----:B------:R-:W-:Y:S01]  /*4ab90*/  DADD R64, |R64|, |R66| ;  /* 0x0000000040407229 */ /* 0x000fe20000000642 */
[----:B------:R-:W-:-:S07]  /*4aba0*/  LOP3.LUT R67, R3, 0x80000000, R67, 0xb8, !PT ;  /* 0x8000000003437812 */ /* 0x000fce00078eb843 */
[----:B------:R-:W-:-:S06]  /*4abb0*/  DSETP.NAN.AND P0, PT, R64, R64, PT ;  /* 0x000000404000722a */ /* 0x000fcc0003f08000 */
[----:B------:R-:W-:Y:S02]  /*4abc0*/  FSEL R2, R64, R2, P0 ;  /* 0x0000000240027208 */ /* 0x000fe40000000000 */
[----:B------:R-:W-:Y:S01]  /*4abd0*/  FSEL R3, R65, R67, P0 ;  /* 0x0000004341037208 */ /* 0x000fe20000000000 */
[----:B------:R-:W-:Y:S06]  /*4abe0*/  BRA `(.L_x_45677) ;  /* 0x0000003000f07947 */ /* 0x000fec0003800000 */
.L_x_45664:
        /* <DEDUP_REMOVED lines=94> */
.L_x_45707:
        /* <DEDUP_REMOVED lines=22> */
.L_x_45710:
[----:B------:R-:W-:Y:S05]  /*4b330*/  BSYNC.RECONVERGENT B4 ;  /* 0x0000000000047941 */ /* 0x000fea0003800200 */
.L_x_45709:
        /* <DEDUP_REMOVED lines=29> */
.L_x_45708:
[----:B------:R-:W-:Y:S05]  /*4b510*/  BSYNC.RECONVERGENT B3 ;  /* 0x0000000000037941 */ /* 0x000fea0003800200 */
.L_x_45706:
        /* <DEDUP_REMOVED lines=87> */
.L_x_45705:
        /* <DEDUP_REMOVED lines=88> */
.L_x_45663:
        /* <DEDUP_REMOVED lines=25> */
.L_x_45712:
[----:B------:R-:W-:Y:S05]  /*4c1a0*/  BSYNC.RECONVERGENT B3 ;  /* 0x0000000000037941 */ /* 0x000fea0003800200 */
.L_x_45711:
        /* <DEDUP_REMOVED lines=23> */
.L_x_45714:
[----:B------:R-:W-:Y:S05]  /*4c320*/  BSYNC.RECONVERGENT B3 ;  /* 0x0000000000037941 */ /* 0x000fea0003800200 */
.L_x_45713:
        /* <DEDUP_REMOVED lines=140> */
.L_x_45716:
[----:B------:R-:W-:Y:S05]  /*4cbf0*/  BSYNC.RECONVERGENT B0 ;  /* 0x0000000000007941 */ /* 0x000fea0003800200 */
.L_x_45715:
        /* <DEDUP_REMOVED lines=8> */
.L_x_45718:
[----:B------:R-:W-:Y:S05]  /*4cc80*/  BSYNC.RECONVERGENT B3 ;  /* 0x0000000000037941 */ /* 0x000fea0003800200 */
.L_x_45717:
        /* <DEDUP_REMOVED lines=84> */
.L_x_45720:
[----:B------:R-:W-:Y:S02]  /*4d1d0*/  FSEL R2, RZ, 3.37028055040000000000e+12, P0 ;  /* 0x54442d18ff027808 */ /* 0x000fe40000000000 */
[----:B------:R-:W-:-:S07]  /*4d1e0*/  FSEL R3, RZ, 2.1426990032196044922, P0 ;  /* 0x400921fbff037808 */ /* 0x000fce0000000000 */
.L_x_45721:
[----:B------:R-:W-:Y:S05]  /*4d1f0*/  BSYNC.RECONVERGENT B0 ;  /* 0x0000000000007941 */ /* 0x000fea0003800200 */
.L_x_45719:
[----:B------:R-:W-:Y:S01]  /*4d200*/  DADD R64, |R64|, |R66| ;  /* 0x0000000040407229 */ /* 0x000fe20000000642 */
[----:B------:R-:W-:Y:S01]  /*4d210*/  LOP3.LUT R67, R3, 0x80000000, R67, 0xb8, !PT ;  /* 0x8000000003437812 */ /* 0x000fe200078eb843 */
[----:B------:R-:W-:-:S06]  /*4d220*/  DADD R8, R8, 1 ;  /* 0x3ff0000008087429 */ /* 0x000fcc0000000000 */
[----:B------:R-:W-:-:S06]  /*4d230*/  DSETP.NAN.AND P0, PT, R64, R64, PT ;  /* 0x000000404000722a */ /* 0x000fcc0003f08000 */
[----:B------:R-:W-:Y:S02]  /*4d240*/  FSEL R2, R64, R2, P0 ;  /* 0x0000000240027208 */ /* 0x000fe40000000000 */
[----:B------:R-:W-:Y:S01]  /*4d250*/  FSEL R3, R65, R67, P0 ;  /* 0x0000004341037208 */ /* 0x000fe20000000000 */
[----:B------:R-:W-:Y:S06]  /*4d260*/  BRA `(.L_x_45677) ;  /* 0x0000000c00507947 */ /* 0x000fec0003800000 */
.L_x_45662:
        /* <DEDUP_REMOVED lines=111> */
.L_x_45723:
[----:B------:R-:W-:Y:S05]  /*4d960*/  BSYNC.RECONVERGENT B0 ;  /* 0x0000000000007941 */ /* 0x000fea0003800200 */
.L_x_45722:
[----:B------:R-:W-:Y:S04]  /*4d970*/  BSSY.RECONVERGENT B3, `(.L_x_45724) ;  /* 0x0000007000037945 */ /* 0x000fe80003800200 */
[----:B------:R-:W-:Y:S05]  /*4d980*/  @P4 BRA P5, `(.L_x_45725) ;  /* 0x0000000000144947 */ /* 0x000fea0002800000 */
[----:B------:R-:W-:Y:S01]  /*4d990*/  IMAD.MOV.U32 R0, RZ, RZ, R4 ;  /* 0x000000ffff007224 */ /* 0x000fe200078e0004 */
[----:B------:R-:W-:Y:S01]  /*4d9a0*/  MOV R4, 0x4d9e0 ;  /* 0x0004d9e000047802 */ /* 0x000fe20000000f00 */
[----:B------:R-:W-:Y:S02]  /*4d9b0*/  IMAD.MOV.U32 R2, RZ, RZ, R10 ;  /* 0x000000ffff027224 */ /* 0x000fe400078e000a */
[----:B------:R-:W-:-:S07]  /*4d9c0*/  IMAD.MOV.U32 R3, RZ, RZ, R11 ;  /* 0x000000ffff037224 */ /* 0x000fce00078e000b */
[----:B------:R-:W-:Y:S05]  /*4d9d0*/  CALL.REL.NOINC `($__internal_88_$__cuda_sm20_div_rn_f64_full) ;  /* 0x0000052400a07944 */ /* 0x000fea0003c00000 */
.L_x_45725:
[----:B------:R-:W-:Y:S05]  /*4d9e0*/  BSYNC.RECONVERGENT B3 ;  /* 0x0000000000037941 */ /* 0x000fea0003800200 */
.L_x_45724:
        /* <DEDUP_REMOVED lines=84> */
.L_x_45727:
[----:B------:R-:W-:Y:S02]  /*4df30*/  FSEL R2, RZ, 3.37028055040000000000e+12, P0 ;  /* 0x54442d18ff027808 */ /* 0x000fe40000000000 */
[----:B------:R-:W-:-:S07]  /*4df40*/  FSEL R3, RZ, 2.1426990032196044922, P0 ;  /* 0x400921fbff037808 */ /* 0x000fce0000000000 */
.L_x_45728:
[----:B------:R-:W-:Y:S05]  /*4df50*/  BSYNC.RECONVERGENT B0 ;  /* 0x0000000000007941 */ /* 0x000fea0003800200 */
.L_x_45726:
[----:B------:R-:W-:Y:S01]  /*4df60*/  DADD R64, |R64|, |R66| ;  /* 0x0000000040407229 */ /* 0x000fe20000000642 */
[----:B------:R-:W-:-:S07]  /*4df70*/  LOP3.LUT R67, R3, 0x80000000, R67, 0xb8, !PT ;  /* 0x8000000003437812 */ /* 0x000fce00078eb843 */
[----:B------:R-:W-:-:S06]  /*4df80*/  DSETP.NAN.AND P0, PT, R64, R64, PT ;  /* 0x000000404000722a */ /* 0x000fcc0003f08000 */
[----:B------:R-:W-:Y:S02]  /*4df90*/  FSEL R2, R64, R2, P0 ;  /* 0x0000000240027208 */ /* 0x000fe40000000000 */
[----:B------:R-:W-:-:S07]  /*4dfa0*/  FSEL R3, R65, R67, P0 ;  /* 0x0000004341037208 */ /* 0x000fce0000000000 */
.L_x_45677:
[----:B------:R-:W-:Y:S05]  /*4dfb0*/  BSYNC.RECONVERGENT B1 ;  /* 0x0000000000017941 */ /* 0x000fea0003800200 */
.L_x_45661:
        /* <DEDUP_REMOVED lines=74> */
.L_x_45734:
[----:B------:R-:W-:Y:S05]  /*4e460*/  BSYNC.RECONVERGENT B0 ;  /* 0x0000000000007941 */ /* 0x000fea0003800200 */
.L_x_45733:
        /* <DEDUP_REMOVED lines=24> */
.L_x_45738:
[----:B------:R-:W-:Y:S05]  /*4e5f0*/  BSYNC.RECONVERGENT B4 ;  /* 0x0000000000047941 */ /* 0x000fea0003800200 */
.L_x_45737:
[----:B------:R-:W-:Y:S01]  /*4e600*/  VIADD R0, R2, 0x1 ;  /* 0x0000000102007836 */ /* 0x000fe20000000000 */
[----:B------:R-:W-:Y:S06]  /*4e610*/  BRA `(.L_x_45739) ;  /* 0x0000000000087947 */ /* 0x000fec0003800000 */
.L_x_45736:
[----:B------:R-:W-:Y:S01]  /*4e620*/  DMUL R6, RZ, R38 ;  /* 0x00000026ff067228 */ /* 0x000fe20000000000 */
[----:B------:R-:W-:-:S10]  /*4e630*/  IMAD.MOV.U32 R0, RZ, RZ, 0x1 ;  /* 0x00000001ff007424 */ /* 0x000fd400078e00ff */
.L_x_45739:
[----:B------:R-:W-:Y:S05]  /*4e640*/  BSYNC.RECONVERGENT B3 ;  /* 0x0000000000037941 */ /* 0x000fea0003800200 */
.L_x_45735:
        /* <DEDUP_REMOVED lines=54> */
.L_x_45741:
[----:B------:R-:W-:Y:S01]  /*4e9b0*/  DMUL R6, RZ, R38 ;  /* 0x00000026ff067228 */ /* 0x000fe20000000000 */
[----:B------:R-:W-:-:S10]  /*4e9c0*/  IMAD.MOV.U32 R0, RZ, RZ, RZ ;  /* 0x000000ffff007224 */ /* 0x000fd400078e00ff */
.L_x_45742:
[----:B------:R-:W-:Y:S05]  /*4e9d0*/  BSYNC.RECONVERGENT B3 ;  /* 0x0000000000037941 */ /* 0x000fea0003800200 */
.L_x_45740:
        /* <DEDUP_REMOVED lines=32> */
.L_x_45732:
        /* <DEDUP_REMOVED lines=61> */
.L_x_45744:
[----:B------:R-:W-:Y:S05]  /*4efb0*/  BSYNC.RECONVERGENT B0 ;  /* 0x0000000000007941 */ /* 0x000fea0003800200 */
.L_x_45743:
        /* <DEDUP_REMOVED lines=37> */
.L_x_45748:
[----:B------:R-:W-:Y:S05]  /*4f210*/  BSYNC.RECONVERGENT B4 ;  /* 0x0000000000047941 */ /* 0x000fea0003800200 */
.L_x_45747:
[----:B------:R-:W-:Y:S01]  /*4f220*/  VIADD R0, R2, 0x1 ;  /* 0x0000000102007836 */ /* 0x000fe20000000000 */
[----:B------:R-:W-:Y:S06]  /*4f230*/  BRA `(.L_x_45749) ;  /* 0x0000000000087947 */ /* 0x000fec0003800000 */
.L_x_45746:
[----:B------:R-:W-:Y:S01]  /*4f240*/  DMUL R6, RZ, R38 ;  /* 0x00000026ff067228 */ /* 0x000fe20000000000 */
[----:B------:R-:W-:-:S10]  /*4f250*/  IMAD.MOV.U32 R0, RZ, RZ, 0x1 ;  /* 0x00000001ff007424 */ /* 0x000fd400078e00ff */
.L_x_45749:
[----:B------:R-:W-:Y:S05]  /*4f260*/  BSYNC.RECONVERGENT B3 ;  /* 0x0000000000037941 */ /* 0x000fea0003800200 */
.L_x_45745:
        /* <DEDUP_REMOVED lines=56> */
.L_x_45751:
[----:B------:R-:W-:Y:S01]  /*4f5f0*/  DMUL R6, RZ, R38 ;  /* 0x00000026ff067228 */ /* 0x000fe20000000000 */
[----:B------:R-:W-:-:S10]  /*4f600*/  IMAD.MOV.U32 R0, RZ, RZ, RZ ;  /* 0x000000ffff007224 */ /* 0x000fd400078e00ff */
.L_x_45752:
[----:B------:R-:W-:Y:S05]  /*4f610*/  BSYNC.RECONVERGENT B3 ;  /* 0x0000000000037941 */ /* 0x000fea0003800200 */
.L_x_45750:
        /* <DEDUP_REMOVED lines=35> */
.L_x_45731:
        /* <DEDUP_REMOVED lines=10> */
.L_x_45753:
[----:B------:R-:W-:-:S10]  /*4f8f0*/  DADD R38, R38, -R38 ;  /* 0x0000000026267229 */ /* 0x000fd40000000826 */
[----:B------:R-:W-:Y:S02]  /*4f900*/  IMAD.MOV.U32 R36, RZ, RZ, R38 ;  /* 0x000000ffff247224 */ /* 0x000fe400078e0026 */
[----:B------:R-:W-:Y:S01]  /*4f910*/  IMAD.MOV.U32 R37, RZ, RZ, R39 ;  /* 0x000000ffff257224 */ /* 0x000fe200078e0027 */
[----:B------:R-:W-:Y:S06]  /*4f920*/  BRA `(.L_x_45660) ;  /* 0x0000000800bc7947 */ /* 0x000fec0003800000 */
.L_x_45730:
        /* <DEDUP_REMOVED lines=25> */
.L_x_45757:
[----:B------:R-:W-:Y:S05]  /*4fac0*/  BSYNC.RECONVERGENT B4 ;  /* 0x0000000000047941 */ /* 0x000fea0003800200 */
.L_x_45756:
[----:B------:R-:W-:Y:S01]  /*4fad0*/  VIADD R0, R2, 0x1 ;  /* 0x0000000102007836 */ /* 0x000fe20000000000 */
[----:B------:R-:W-:Y:S06]  /*4fae0*/  BRA `(.L_x_45758) ;  /* 0x0000000000087947 */ /* 0x000fec0003800000 */
.L_x_45755:
[----:B------:R-:W-:Y:S01]  /*4faf0*/  DMUL R6, RZ, R38 ;  /* 0x00000026ff067228 */ /* 0x000fe20000000000 */
[----:B------:R-:W-:-:S10]  /*4fb00*/  IMAD.MOV.U32 R0, RZ, RZ, 0x1 ;  /* 0x00000001ff007424 */ /* 0x000fd400078e00ff */
.L_x_45758:
[----:B------:R-:W-:Y:S05]  /*4fb10*/  BSYNC.RECONVERGENT B3 ;  /* 0x0000000000037941 */ /* 0x000fea0003800200 */
.L_x_45754:
        /* <DEDUP_REMOVED lines=54> */
.L_x_45760:
[----:B------:R-:W-:Y:S01]  /*4fe80*/  DMUL R6, RZ, R38 ;  /* 0x00000026ff067228 */ /* 0x000fe20000000000 */
[----:B------:R-:W-:-:S10]  /*4fe90*/  IMAD.MOV.U32 R0, RZ, RZ, RZ ;  /* 0x000000ffff007224 */ /* 0x000fd400078e00ff */
.L_x_45761:
[----:B------:R-:W-:Y:S05]  /*4fea0*/  BSYNC.RECONVERGENT B3 ;  /* 0x0000000000037941 */ /* 0x000fea0003800200 */
.L_x_45759:
        /* <DEDUP_REMOVED lines=30> */
.L_x_45729:
        /* <DEDUP_REMOVED lines=57> */
.L_x_45660:
[----:B------:R-:W-:Y:S05]  /*50420*/  BSYNC.RECONVERGENT B2 ;  /* 0x0000000000027941 */ /* 0x000fea0003800200 */
.L_x_45659:
[----:B------:R-:W-:Y:S01]  /*50430*/  ISETP.GE.U32.AND P0, PT, R80, R41, PT ;  /* 0x000000295000720c */ /* 0x000fe20003f06070 */
[----:B------:R-:W-:Y:S04]  /*50440*/  BSSY.RECONVERGENT B0, `(.L_x_45762) ;  /* 0x0000033000007945 */ /* 0x000fe80003800200 */
[----:B------:R-:W-:Y:S08]  /*50450*/  BSSY.RELIABLE B1, `(.L_x_45763) ;  /* 0x000002b000017945 */ /* 0x000ff00003800100 */
[----:B------:R-:W-:Y:S05]  /*50460*/  @P0 BRA `(.L_x_45764) ;  /* 0x0000000000300947 */ /* 0x000fea0003800000 */
[----:B------:R-:W0:Y:S01]  /*50470*/  LDC.64 R2, c[0x0][0x390] ;  /* 0x0000e400ff027b82 */ /* 0x000e220000000a00 */
[----:B------:R-:W-:Y:S02]  /*50480*/  IMAD R5, R83, 0x400, R80 ;  /* 0x0000040053057824 */ /* 0x000fe400078e0250 */
[----:B------:R-:W-:-:S05]  /*50490*/  VIADD R80, R80, 0x80 ;  /* 0x0000008050507836 */ /* 0x000fca0000000000 */
[----:B------:R-:W-:Y:S01]  /*504a0*/  ISETP.GE.AND P0, PT, R80, R41, PT ;  /* 0x000000295000720c */ /* 0x000fe20003f06270 */
        /* <DEDUP_REMOVED lines=8> */
.L_x_45764:
[----:B------:R-:W-:-:S13]  /*50530*/  ISETP.GE.AND P0, PT, R80, R41, PT ;  /* 0x000000295000720c */ /* 0x000fda0003f06270 */
[----:B------:R-:W-:Y:S05]  /*50540*/  @P0 BRA `(.L_x_45766) ;  /* 0x0000000000300947 */ /* 0x000fea0003800000 */
[----:B0-----:R-:W0:Y:S01]  /*50550*/  LDC.64 R2, c[0x0][0x390] ;  /* 0x0000e400ff027b82 */ /* 0x001e220000000a00 */
[----:B------:R-:W-:Y:S02]  /*50560*/  IMAD R5, R83, 0x400, R80 ;  /* 0x0000040053057824 */ /* 0x000fe400078e0250 */
[----:B------:R-:W-:Y:S02]  /*50570*/  VIADD R80, R80, 0x80 ;  /* 0x0000008050507836 */ /* 0x000fe40000000000 */
[----:B0-----:R-:W-:-:S05]  /*50580*/  IMAD.WIDE.U32 R2, R5, 0x10, R2 ;  /* 0x0000001005027825 */ /* 0x001fca00078e0002 */
[----:B------:R1:W-:Y:S02]  /*50590*/  STG.E.128 desc[UR8][R2.64], R16 ;  /* 0x0000001002007986 */ /* 0x0003e4000c101d08 */
.L_x_45765:
[----:B------:R-:W-:-:S13]  /*505a0*/  ISETP.GE.AND P0, PT, R80, R41, PT ;  /* 0x000000295000720c */ /* 0x000fda0003f06270 */
[----:B------:R-:W-:Y:S05]  /*505b0*/  @P0 BRA `(.L_x_45767) ;  /* 0x0000000000300947 */ /* 0x000fea0003800000 */
[----:B01----:R-:W0:Y:S01]  /*505c0*/  LDC.64 R2, c[0x0][0x390] ;  /* 0x0000e400ff027b82 */ /* 0x003e220000000a00 */
[----:B------:R-:W-:Y:S02]  /*505d0*/  IMAD R5, R83, 0x400, R80 ;  /* 0x0000040053057824 */ /* 0x000fe400078e0250 */
[----:B------:R-:W-:Y:S02]  /*505e0*/  VIADD R80, R80, 0x80 ;  /* 0x0000008050507836 */ /* 0x000fe40000000000 */
[----:B0-----:R-:W-:-:S05]  /*505f0*/  IMAD.WIDE.U32 R2, R5, 0x10, R2 ;  /* 0x0000001005027825 */ /* 0x001fca00078e0002 */
[----:B------:R1:W-:Y:S02]  /*50600*/  STG.E.128 desc[UR8][R2.64], R20 ;  /* 0x0000001402007986 */ /* 0x0003e4000c101d08 */
.L_x_45766:
[----:B------:R-:W-:-:S13]  /*50610*/  ISETP.GE.AND P0, PT, R80, R41, PT ;  /* 0x000000295000720c */ /* 0x000fda0003f06270 */
[----:B------:R-:W-:Y:S05]  /*50620*/  @P0 BRA `(.L_x_45768) ;  /* 0x0000000000340947 */ /* 0x000fea0003800000 */
[----:B01----:R-:W0:Y:S01]  /*50630*/  LDC.64 R2, c[0x0][0x390] ;  /* 0x0000e400ff027b82 */ /* 0x003e220000000a00 */
[----:B------:R-:W-:Y:S02]  /*50640*/  IMAD R5, R83, 0x400, R80 ;  /* 0x0000040053057824 */ /* 0x000fe400078e0250 */
[----:B------:R-:W-:Y:S02]  /*50650*/  VIADD R80, R80, 0x80 ;  /* 0x0000008050507836 */ /* 0x000fe40000000000 */
[----:B0-----:R-:W-:-:S05]  /*50660*/  IMAD.WIDE.U32 R2, R5, 0x10, R2 ;  /* 0x0000001005027825 */ /* 0x001fca00078e0002 */
[----:B------:R2:W-:Y:S02]  /*50670*/  STG.E.128 desc[UR8][R2.64], R24 ;  /* 0x0000001802007986 */ /* 0x0005e4000c101d08 */
.L_x_45767:
[----:B------:R-:W-:-:S13]  /*50680*/  ISETP.GE.AND P0, PT, R80, R41, PT ;  /* 0x000000295000720c */ /* 0x000fda0003f06270 */
[----:B------:R-:W-:Y:S05]  /*50690*/  @P0 BREAK.RELIABLE B1 ;  /* 0x0000000000010942 */ /* 0x000fea0003800100 */
[----:B------:R-:W-:Y:S05]  /*506a0*/  @P0 BRA `(.L_x_45769) ;  /* 0x0000000000300947 */ /* 0x000fea0003800000 */
[----:B012---:R-:W0:Y:S01]  /*506b0*/  LDC.64 R2, c[0x0][0x390] ;  /* 0x0000e400ff027b82 */ /* 0x007e220000000a00 */
[----:B------:R-:W-:Y:S02]  /*506c0*/  IMAD R5, R83, 0x400, R80 ;  /* 0x0000040053057824 */ /* 0x000fe400078e0250 */
[----:B------:R-:W-:Y:S02]  /*506d0*/  VIADD R80, R80, 0x80 ;  /* 0x0000008050507836 */ /* 0x000fe40000000000 */
[----:B0-----:R-:W-:-:S05]  /*506e0*/  IMAD.WIDE.U32 R2, R5, 0x10, R2 ;  /* 0x0000001005027825 */ /* 0x001fca00078e0002 */
[----:B------:R2:W-:Y:S02]  /*506f0*/  STG.E.128 desc[UR8][R2.64], R28 ;  /* 0x0000001c02007986 */ /* 0x0005e4000c101d08 */
.L_x_45768:
[----:B------:R-:W-:Y:S05]  /*50700*/  BSYNC.RELIABLE B1 ;  /* 0x0000000000017941 */ /* 0x000fea0003800100 */
.L_x_45763:
[----:B------:R-:W-:-:S13]  /*50710*/  ISETP.GE.AND P0, PT, R80, R41, PT ;  /* 0x000000295000720c */ /* 0x000fda0003f06270 */
[----:B012---:R-:W0:Y:S01]  /*50720*/  @!P0 LDC.64 R2, c[0x0][0x390] ;  /* 0x0000e400ff028b82 */ /* 0x007e220000000a00 */
[----:B------:R-:W-:Y:S02]  /*50730*/  @!P0 IMAD R5, R83, 0x400, R80 ;  /* 0x0000040053058824 */ /* 0x000fe400078e0250 */
[----:B------:R-:W-:Y:S02]  /*50740*/  @!P0 VIADD R80, R80, 0x80 ;  /* 0x0000008050508836 */ /* 0x000fe40000000000 */
[----:B0-----:R-:W-:-:S05]  /*50750*/  @!P0 IMAD.WIDE.U32 R2, R5, 0x10, R2 ;  /* 0x0000001005028825 */ /* 0x001fca00078e0002 */
[----:B------:R3:W-:Y:S02]  /*50760*/  @!P0 STG.E.128 desc[UR8][R2.64], R32 ;  /* 0x0000002002008986 */ /* 0x0007e4000c101d08 */
.L_x_45769:
[----:B------:R-:W-:Y:S05]  /*50770*/  BSYNC.RECONVERGENT B0 ;  /* 0x0000000000007941 */ /* 0x000fea0003800200 */
.L_x_45762:
[----:B------:R-:W-:Y:S05]  /*50780*/  WARPSYNC.ALL ;  /* 0x0000000000007948 */ /* 0x000fea0003800000 */
[----:B------:R-:W-:-:S13]  /*50790*/  ISETP.GE.AND P0, PT, R80, R41, PT ;  /* 0x000000295000720c */ /* 0x000fda0003f06270 */
[----:B------:R-:W-:Y:S05]  /*507a0*/  @P0 EXIT ;  /* 0x000000000000094d */ /* 0x000fea0003800000 */
[----:B0123--:R-:W0:Y:S01]  /*507b0*/  LDC.64 R2, c[0x0][0x390] ;  /* 0x0000e400ff027b82 */ /* 0x00fe220000000a00 */
[----:B------:R-:W-:-:S04]  /*507c0*/  IMAD R83, R83, 0x400, R80 ;  /* 0x0000040053537824 */ /* 0x000fc800078e0250 */
[----:B0-----:R-:W-:-:S05]  /*507d0*/  IMAD.WIDE.U32 R2, R83, 0x10, R2 ;  /* 0x0000001053027825 */ /* 0x001fca00078e0002 */
[----:B------:R-:W-:Y:S01]  /*507e0*/  STG.E.128 desc[UR8][R2.64], R36 ;  /* 0x0000002402007986 */ /* 0x000fe2000c101d08 */
[----:B------:R-:W-:Y:S05]  /*507f0*/  EXIT ;  /* 0x000000000000794d */ /* 0x000fea0003800000 */
.L_x_44955:
        /* <DEDUP_REMOVED lines=8> */
[----:B------:R-:W-:-:S03]  /*50880*/  IMAD.WIDE.U32 R4, R7, 0x20, R4 ;  /* 0x0000002007047825 */ /* 0x000fc600078e0004 */
[----:B------:R0:W5:Y:S04]  /*50890*/  LDG.E.ENL2.256 R56, R60, desc[UR8][R2.64+0x2000] ;  /* 0xfe010008023c797e */ /* 0x0001680008121938 */
[----:B------:R0:W5:Y:S04]  /*508a0*/  LDG.E.ENL2.256 R48, R52, desc[UR8][R2.64+0x3000] ;  /* 0xfe0180080234797e */ /* 0x0001680008121930 */
[----:B------:R0:W5:Y:S04]  /*508b0*/  LDG.E.ENL2.256 R16, R8, desc[UR8][R4.64] ;  /* 0xfe0000080408797e */ /* 0x0001680008121910 */
[----:B------:R0:W5:Y:S04]  /*508c0*/  LDG.E.ENL2.256 R40, R44, desc[UR8][R4.64+0x1000] ;  /* 0xfe008008042c797e */ /* 0x0001680008121928 */
[----:B------:R0:W5:Y:S04]  /*508d0*/  LDG.E.ENL2.256 R32, R36, desc[UR8][R4.64+0x2000] ;  /* 0xfe0100080424797e */ /* 0x0001680008121920 */
[----:B------:R0:W5:Y:S01]  /*508e0*/  LDG.E.ENL2.256 R24, R28, desc[UR8][R4.64+0x3000] ;  /* 0xfe018008041c797e */ /* 0x0001620008121918 */
[----:B------:R-:W-:Y:S01]  /*508f0*/  BSSY.RECONVERGENT B1, `(.L_x_45770) ;  /* 0x00007aa000017945 */ /* 0x000fe20003800200 */
[----:B---3--:R-:W-:-:S02]  /*50900*/  DSETP.NAN.AND P0, PT, R14, R14, PT ;  /* 0x0000000e0e00722a */ /* 0x008fc40003f08000 */
        /* <DEDUP_REMOVED lines=87> */
.L_x_45773:
[----:B------:R-:W-:Y:S01]  /*50e80*/  IMAD.MOV.U32 R2, RZ, RZ, 0x0 ;  /* 0x00000000ff027424 */ /* 0x000fe200078e00ff */
[----:B------:R-:W-:Y:S01]  /*50e90*/  LOP3.LUT P0, RZ, R5, 0x7fffffff, RZ, 0xc0, !PT ;  /* 0x7fffffff05ff7812 */ /* 0x000fe2000780c0ff */
[----:B------:R-:W-:-:S06]  /*50ea0*/  IMAD.MOV.U32 R3, RZ, RZ, 0x7ff00000 ;  /* 0x7ff00000ff037424 */ /* 0x000fcc00078e00ff */
[----:B------:R-:W-:-:S10]  /*50eb0*/  DFMA R2, R4, R2, +INF ;  /* 0x7ff000000402742b */ /* 0x000fd40000000002 */
[----:B------:R-:W-:Y:S02]  /*50ec0*/  FSEL R20, R2, RZ, P0 ;  /* 0x000000ff02147208 */ /* 0x000fe40000000000 */
[----:B------:R-:W-:-:S07]  /*50ed0*/  FSEL R21, R3, -QNAN , P0 ;  /* 0xfff0000003157808 */ /* 0x000fce0000000000 */
.L_x_45774:
[----:B------:R-:W-:Y:S05]  /*50ee0*/  BSYNC.RECONVERGENT B0 ;  /* 0x0000000000007941 */ /* 0x000fea0003800200 */
.L_x_45772:
        /* <DEDUP_REMOVED lines=27> */
[----:B-----5:R-:W-:Y:S05]  /*510a0*/  CALL.REL.NOINC `($__internal_88_$__cuda_sm20_div_rn_f64_full) ;  /* 0x000004ec00ec7944 */ /* 0x020fea0003c00000 */
.L_x_45776:
[----:B------:R-:W-:Y:S05]  /*510b0*/  BSYNC.RECONVERGENT B2 ;  /* 0x0000000000027941 */ /* 0x000fea0003800200 */
.L_x_45775:
        /* <DEDUP_REMOVED lines=91> */
.L_x_45771:
        /* <DEDUP_REMOVED lines=33> */
[----:B-----5:R-:W-:Y:S05]  /*51880*/  CALL.REL.NOINC `($__internal_88_$__cuda_sm20_div_rn_f64_full) ;  /* 0x000004e400f47944 */ /* 0x020fea0003c00000 */
[----:B------:R-:W-:Y:S02]  /*51890*/  IMAD.MOV.U32 R20, RZ, RZ, R2 ;  /* 0x000000ffff147224 */ /* 0x000fe400078e0002 */
[----:B------:R-:W-:-:S07]  /*518a0*/  IMAD.MOV.U32 R21, RZ, RZ, R3 ;  /* 0x000000ffff157224 */ /* 0x000fce00078e0003 */
.L_x_45780:
[----:B------:R-:W-:Y:S05]  /*518b0*/  BSYNC.RECONVERGENT B2 ;  /* 0x0000000000027941 */ /* 0x000fea0003800200 */
.L_x_45779:
        /* <DEDUP_REMOVED lines=23> */
.L_x_45782:
[----:B------:R-:W-:Y:S05]  /*51a30*/  BSYNC.RECONVERGENT B2 ;  /* 0x0000000000027941 */ /* 0x000fea0003800200 */
.L_x_45781:
        /* <DEDUP_REMOVED lines=121> */
.L_x_45784:
[----:B------:R-:W-:Y:S01]  /*521d0*/  IMAD.MOV.U32 R2, RZ, RZ, 0x0 ;  /* 0x00000000ff027424 */ /* 0x000fe200078e00ff */
[----:B------:R-:W-:Y:S01]  /*521e0*/  LOP3.LUT P0, RZ, R5, 0x7fffffff, RZ, 0xc0, !PT ;  /* 0x7fffffff05ff7812 */ /* 0x000fe2000780c0ff */
[----:B------:R-:W-:-:S06]  /*521f0*/  IMAD.MOV.U32 R3, RZ, RZ, 0x7ff00000 ;  /* 0x7ff00000ff037424 */ /* 0x000fcc00078e00ff */
[----:B------:R-:W-:-:S10]  /*52200*/  DFMA R2, R4, R2, +INF ;  /* 0x7ff000000402742b */ /* 0x000fd40000000002 */
[----:B------:R-:W-:Y:S02]  /*52210*/  FSEL R76, R2, RZ, P0 ;  /* 0x000000ff024c7208 */ /* 0x000fe40000000000 */
[----:B------:R-:W-:-:S07]  /*52220*/  FSEL R77, R3, -QNAN , P0 ;  /* 0xfff00000034d7808 */ /* 0x000fce0000000000 */
.L_x_45785:
[----:B------:R-:W-:Y:S05]  /*52230*/  BSYNC.RECONVERGENT B0 ;  /* 0x0000000000007941 */ /* 0x000fea0003800200 */
.L_x_45783:
        /* <DEDUP_REMOVED lines=26> */
.L_x_45787:
[----:B------:R-:W-:Y:S05]  /*523e0*/  BSYNC.RECONVERGENT B2 ;  /* 0x0000000000027941 */ /* 0x000fea0003800200 */
.L_x_45786:
        /* <DEDUP_REMOVED lines=92> */
.L_x_45778:
        /* <DEDUP_REMOVED lines=94> */
.L_x_45789:
        /* <DEDUP_REMOVED lines=28> */
.L_x_45793:
[----:B------:R-:W-:Y:S05]  /*53150*/  BSYNC.RECONVERGENT B3 ;  /* 0x0000000000037941 */ /* 0x000fea0003800200 */
.L_x_45792:
        /* <DEDUP_REMOVED lines=30> */
.L_x_45791:
        /* <DEDUP_REMOVED lines=77> */
.L_x_45795:
[----:B------:R-:W-:Y:S01]  /*53810*/  IMAD.MOV.U32 R2, RZ, RZ, 0x0 ;  /* 0x00000000ff027424 */ /* 0x000fe200078e00ff */
[----:B------:R-:W-:Y:S01]  /*53820*/  LOP3.LUT P0, RZ, R5, 0x7fffffff, RZ, 0xc0, !PT ;  /* 0x7fffffff05ff7812 */ /* 0x000fe2000780c0ff */
[----:B------:R-:W-:-:S06]  /*53830*/  IMAD.MOV.U32 R3, RZ, RZ, 0x7ff00000 ;  /* 0x7ff00000ff037424 */ /* 0x000fcc00078e00ff */
[----:B------:R-:W-:-:S10]  /*53840*/  DFMA R2, R4, R2, +INF ;  /* 0x7ff000000402742b */ /* 0x000fd40000000002 */
[----:B------:R-:W-:Y:S02]  /*53850*/  FSEL R2, R2, RZ, P0 ;  /* 0x000000ff02027208 */ /* 0x000fe40000000000 */
[----:B------:R-:W-:-:S07]  /*53860*/  FSEL R3, R3, -QNAN , P0 ;  /* 0xfff0000003037808 */ /* 0x000fce0000000000 */
.L_x_45794:
[----:B------:R-:W-:Y:S05]  /*53870*/  BSYNC.RECONVERGENT B2 ;  /* 0x0000000000027941 */ /* 0x000fea0003800200 */
.L_x_45790:
        /* <DEDUP_REMOVED lines=87> */
.L_x_45788:
        /* <DEDUP_REMOVED lines=142> */
.L_x_45798:
[----:B------:R-:W-:Y:S01]  /*546d0*/  IMAD.MOV.U32 R2, RZ, RZ, 0x0 ;  /* 0x00000000ff027424 */ /* 0x000fe200078e00ff */
[----:B------:R-:W-:Y:S01]  /*546e0*/  LOP3.LUT P0, RZ, R5, 0x7fffffff, RZ, 0xc0, !PT ;  /* 0x7fffffff05ff7812 */ /* 0x000fe2000780c0ff */
[----:B------:R-:W-:-:S06]  /*546f0*/  IMAD.MOV.U32 R3, RZ, RZ, 0x7ff00000 ;  /* 0x7ff00000ff037424 */ /* 0x000fcc00078e00ff */
[----:B------:R-:W-:-:S10]  /*54700*/  DFMA R2, R4, R2, +INF ;  /* 0x7ff000000402742b */ /* 0x000fd40000000002 */
[----:B------:R-:W-:Y:S02]  /*54710*/  FSEL R20, R2, RZ, P0 ;  /* 0x000000ff02147208 */ /* 0x000fe40000000000 */
[----:B------:R-:W-:-:S07]  /*54720*/  FSEL R21, R3, -QNAN , P0 ;  /* 0xfff0000003157808 */ /* 0x000fce0000000000 */
.L_x_45799:
[----:B------:R-:W-:Y:S05]  /*54730*/  BSYNC.RECONVERGENT B0 ;  /* 0x0000000000007941 */ /* 0x000fea0003800200 */
.L_x_45797:
        /* <DEDUP_REMOVED lines=21> */
.L_x_45801:
[----:B------:R-:W-:Y:S05]  /*54890*/  BSYNC.RECONVERGENT B2 ;  /* 0x0000000000027941 */ /* 0x000fea0003800200 */
.L_x_45800:
        /* <DEDUP_REMOVED lines=91> */
.L_x_45796:
        /* <DEDUP_REMOVED lines=33> */
.L_x_45806:
[----:B------:R-:W-:Y:S05]  /*55060*/  BSYNC.RECONVERGENT B3 ;  /* 0x0000000000037941 */ /* 0x000fea0003800200 */
.L_x_45805:
        /* <DEDUP_REMOVED lines=30> */
.L_x_45804:
        /* <DEDUP_REMOVED lines=78> */
.L_x_45808:
[----:B------:R-:W-:Y:S01]  /*55730*/  IMAD.MOV.U32 R4, RZ, RZ, 0x0 ;  /* 0x00000000ff047424 */ /* 0x000fe200078e00ff */
[----:B------:R-:W-:Y:S01]  /*55740*/  LOP3.LUT P0, RZ, R3, 0x7fffffff, RZ, 0xc0, !PT ;  /* 0x7fffffff03ff7812 */ /* 0x000fe2000780c0ff */
[----:B------:R-:W-:-:S06]  /*55750*/  IMAD.MOV.U32 R5, RZ, RZ, 0x7ff00000 ;  /* 0x7ff00000ff057424 */ /* 0x000fcc00078e00ff */
[----:B------:R-:W-:-:S10]  /*55760*/  DFMA R4, R2, R4, +INF ;  /* 0x7ff000000204742b */ /* 0x000fd40000000004 */
[----:B------:R-:W-:Y:S02]  /*55770*/  FSEL R76, R4, RZ, P0 ;  /* 0x000000ff044c7208 */ /* 0x000fe40000000000 */
[----:B------:R-:W-:-:S07]  /*55780*/  FSEL R77, R5, -QNAN , P0 ;  /* 0xfff00000054d7808 */ /* 0x000fce0000000000 */
.L_x_45807:
[----:B------:R-:W-:Y:S05]  /*55790*/  BSYNC.RECONVERGENT B2 ;  /* 0x0000000000027941 */ /* 0x000fea0003800200 */
.L_x_45803:
        /* <DEDUP_REMOVED lines=26> */
.L_x_45810:
[----:B------:R-:W-:Y:S05]  /*55940*/  BSYNC.RECONVERGENT B2 ;  /* 0x0000000000027941 */ /* 0x000fea0003800200 */
.L_x_45809:
        /* <DEDUP_REMOVED lines=92> */
.L_x_45802:
        /* <DEDUP_REMOVED lines=83> */
.L_x_45813:
[----:B------:R-:W-:Y:S01]  /*56440*/  IMAD.MOV.U32 R4, RZ, RZ, 0x0 ;  /* 0x00000000ff047424 */ /* 0x000fe200078e00ff */
[----:B------:R-:W-:Y:S01]  /*56450*/  LOP3.LUT P0, RZ, R3, 0x7fffffff, RZ, 0xc0, !PT ;  /* 0x7fffffff03ff7812 */ /* 0x000fe2000780c0ff */
[----:B------:R-:W-:-:S06]  /*56460*/  IMAD.MOV.U32 R5, RZ, RZ, 0x7ff00000 ;  /* 0x7ff00000ff057424 */ /* 0x000fcc00078e00ff */
[----:B------:R-:W-:-:S10]  /*56470*/  DFMA R4, R2, R4, +INF ;  /* 0x7ff000000204742b */ /* 0x000fd40000000004 */
[----:B------:R-:W-:Y:S02]  /*56480*/  FSEL R20, R4, RZ, P0 ;  /* 0x000000ff04147208 */ /* 0x000fe40000000000 */
[----:B------:R-:W-:-:S07]  /*56490*/  FSEL R21, R5, -QNAN , P0 ;  /* 0xfff0000005157808 */ /* 0x000fce0000000000 */
.L_x_45814:
[----:B------:R-:W-:Y:S05]  /*564a0*/  BSYNC.RECONVERGENT B0 ;  /* 0x0000000000007941 */ /* 0x000fea0003800200 */
.L_x_45812:
        /* <DEDUP_REMOVED lines=21> */
.L_x_45816:
[----:B------:R-:W-:Y:S05]  /*56600*/  BSYNC.RECONVERGENT B2 ;  /* 0x0000000000027941 */ /* 0x000fea0003800200 */
.L_x_45815:
        /* <DEDUP_REMOVED lines=92> */
.L_x_45811:
[----:B------:R-:W-:Y:S01]  /*56bd0*/  LOP3.LUT R7, R23, 0xfffffff8, RZ, 0xc0, !PT ;  /* 0xfffffff817077812 */ /* 0x000fe200078ec0ff */
[----:B------:R-:W-:Y:S01]  /*56be0*/  IMAD.MOV.U32 R6, RZ, RZ, RZ ;  /* 0x000000ffff067224 */ /* 0x000fe200078e00ff */
[----:B------:R-:W-:Y:S01]  /*56bf0*/  LOP3.LUT R5, R77, 0xfffffff8, RZ, 0xc0, !PT ;  /* 0xfffffff84d057812 */ /* 0x000fe200078ec0ff */
[----:B------:R-:W-:Y:S01]  /*56c00*/  IMAD.MOV.U32 R4, RZ, RZ, RZ ;  /* 0x000000ffff047224 */ /* 0x000fe200078e00ff */
[----:B------:R-:W-:Y:S01]  /*56c10*/  BSSY.RECONVERGENT B0, `(.L_x_45817) ;  /* 0x0000065000007945 */ /* 0x000fe20003800200 */
[----:B------:R-:W-:Y:S02]  /*56c20*/  IMAD.MOV.U32 R84, RZ, RZ, RZ ;  /* 0x000000ffff547224 */ /* 0x000fe400078e00ff */
[----:B------:R-:W-:Y:S02]  /*56c30*/  DADD R20, R22, -R6 ;  /* 0x0000000016147229 */ /* 0x000fe40000000806 */
[--C-:B------:R-:W-:Y:S01]  /*56c40*/  DADD R76, R76, -R4.reuse ;  /* 0x000000004c4c7229 */ /* 0x100fe20000000804 */
[----:B------:R-:W-:Y:S01]  /*56c50*/  IMAD.MOV.U32 R22, RZ, RZ, RZ ;  /* 0x000000ffff167224 */ /* 0x000fe200078e00ff */
[----:B------:R-:W-:-:S02]  /*56c60*/  DADD R78, R4, R4 ;  /* 0x00000000044e7229 */ /* 0x000fc40000000004 */
[----:B------:R-:W-:Y:S02]  /*56c70*/  DADD R80, R6, R6 ;  /* 0x0000000006507229 */ /* 0x000fe40000000006 */
[----:B------:R-:W-:Y:S02]  /*56c80*/  DMUL R2, R4, R4 ;  /* 0x0000000404027228 */ /* 0x000fe40000000000 */
        /* <DEDUP_REMOVED lines=17> */
.L_x_45818:
        /* <DEDUP_REMOVED lines=77> */
.L_x_45817:
        /* <DEDUP_REMOVED lines=39> */
.L_x_45822:
[----:B------:R-:W-:Y:S05]  /*574e0*/  BSYNC.RECONVERGENT B3 ;  /* 0x0000000000037941 */ /* 0x000fea0003800200 */
.L_x_45821:
        /* <DEDUP_REMOVED lines=30> */
.L_x_45820:
        /* <DEDUP_REMOVED lines=78> */
.L_x_45824:
[----:B------:R-:W-:Y:S01]  /*57bb0*/  IMAD.MOV.U32 R4, RZ, RZ, 0x0 ;  /* 0x00000000ff047424 */ /* 0x000fe200078e00ff */
[----:B------:R-:W-:Y:S01]  /*57bc0*/  LOP3.LUT P0, RZ, R3, 0x7fffffff, RZ, 0xc0, !PT ;  /* 0x7fffffff03ff7812 */ /* 0x000fe2000780c0ff */
[----:B------:R-:W-:-:S06]  /*57bd0*/  IMAD.MOV.U32 R5, RZ, RZ, 0x7ff00000 ;  /* 0x7ff00000ff057424 */ /* 0x000fcc00078e00ff */
[----:B------:R-:W-:-:S10]  /*57be0*/  DFMA R4, R2, R4, +INF ;  /* 0x7ff000000204742b */ /* 0x000fd40000000004 */
[----:B------:R-:W-:Y:S02]  /*57bf0*/  FSEL R22, R4, RZ, P0 ;  /* 0x000000ff04167208 */ /* 0x000fe40000000000 */
[----:B------:R-:W-:-:S07]  /*57c00*/  FSEL R23, R5, -QNAN , P0 ;  /* 0xfff0000005177808 */ /* 0x000fce0000000000 */
.L_x_45823:
[----:B------:R-:W-:Y:S05]  /*57c10*/  BSYNC.RECONVERGENT B2 ;  /* 0x0000000000027941 */ /* 0x000fea0003800200 */
.L_x_45819:
        /* <DEDUP_REMOVED lines=26> */
[----:B-----5:R-:W-:Y:S05]  /*57dc0*/  CALL.REL.NOINC `($__internal_88_$__cuda_sm20_div_rn_f64_full) ;  /* 0x0000048000a47944 */ /* 0x020fea0003c00000 */
.L_x_45826:
[----:B------:R-:W-:Y:S05]  /*57dd0*/  BSYNC.RECONVERGENT B2 ;  /* 0x0000000000027941 */ /* 0x000fea0003800200 */
.L_x_45825:
        /* <DEDUP_REMOVED lines=91> */
.L_x_45777:
[----:B------:R-:W-:Y:S05]  /*58390*/  BSYNC.RECONVERGENT B1 ;  /* 0x0000000000017941 */ /* 0x000fea0003800200 */
.L_x_45770:
        /* <DEDUP_REMOVED lines=68> */
.L_x_45828:
        /* <DEDUP_REMOVED lines=30> */
.L_x_45834:
[----:B------:R-:W-:Y:S05]  /*589c0*/  BSYNC.RECONVERGENT B4 ;  /* 0x0000000000047941 */ /* 0x000fea0003800200 */
.L_x_45833:
[----:B------:R-:W-:-:S07]  /*589d0*/  VIADD R0, R0, 0x1 ;  /* 0x0000000100007836 */ /* 0x000fce0000000000 */
.L_x_45832:
[----:B------:R-:W-:Y:S05]  /*589e0*/  BSYNC.RECONVERGENT B3 ;  /* 0x0000000000037941 */ /* 0x000fea0003800200 */
.L_x_45831:
        /* <DEDUP_REMOVED lines=55> */
.L_x_45836:
[----:B------:R-:W-:Y:S05]  /*58d60*/  BSYNC.RECONVERGENT B3 ;  /* 0x0000000000037941 */ /* 0x000fea0003800200 */
.L_x_45835:
        /* <DEDUP_REMOVED lines=30> */
.L_x_45830:
        /* <DEDUP_REMOVED lines=15> */
.L_x_45837:
        /* <DEDUP_REMOVED lines=64> */
.L_x_45840:
[----:B------:R-:W-:Y:S05]  /*59440*/  BSYNC.RECONVERGENT B0 ;  /* 0x0000000000007941 */ /* 0x000fea0003800200 */
.L_x_45839:
        /* <DEDUP_REMOVED lines=40> */
.L_x_45844:
[----:B------:R-:W-:Y:S05]  /*596d0*/  BSYNC.RECONVERGENT B4 ;  /* 0x0000000000047941 */ /* 0x000fea0003800200 */
.L_x_45843:
[----:B------:R-:W-:-:S07]  /*596e0*/  VIADD R80, R4, 0x1 ;  /* 0x0000000104507836 */ /* 0x000fce0000000000 */
.L_x_45842:
[----:B------:R-:W-:Y:S05]  /*596f0*/  BSYNC.RECONVERGENT B3 ;  /* 0x0000000000037941 */ /* 0x000fea0003800200 */
.L_x_45841:
        /* <DEDUP_REMOVED lines=59> */
.L_x_45846:
[----:B------:R-:W-:Y:S05]  /*59ab0*/  BSYNC.RECONVERGENT B3 ;  /* 0x0000000000037941 */ /* 0x000fea0003800200 */
.L_x_45845:
        /* <DEDUP_REMOVED lines=35> */
.L_x_45838:
        /* <DEDUP_REMOVED lines=60> */
.L_x_45848:
[----:B------:R-:W-:Y:S05]  /*5a0b0*/  BSYNC.RECONVERGENT B0 ;  /* 0x0000000000007941 */ /* 0x000fea0003800200 */
.L_x_45847:
        /* <DEDUP_REMOVED lines=27> */
.L_x_45852:
[----:B------:R-:W-:Y:S05]  /*5a270*/  BSYNC.RECONVERGENT B4 ;  /* 0x0000000000047941 */ /* 0x000fea0003800200 */
.L_x_45851:
[----:B------:R-:W-:-:S07]  /*5a280*/  VIADD R0, R0, 0x1 ;  /* 0x0000000100007836 */ /* 0x000fce0000000000 */
.L_x_45850:
[----:B------:R-:W-:Y:S05]  /*5a290*/  BSYNC.RECONVERGENT B3 ;  /* 0x0000000000037941 */ /* 0x000fea0003800200 */
.L_x_45849:
        /* <DEDUP_REMOVED lines=57> */
.L_x_45854:
[----:B------:R-:W-:Y:S05]  /*5a630*/  BSYNC.RECONVERGENT B3 ;  /* 0x0000000000037941 */ /* 0x000fea0003800200 */
.L_x_45853:
        /* <DEDUP_REMOVED lines=31> */
.L_x_45829:
[----:B------:R-:W-:Y:S05]  /*5a830*/  BSYNC.RECONVERGENT B2 ;  /* 0x0000000000027941 */ /* 0x000fea0003800200 */
.L_x_45827:
        /* <DEDUP_REMOVED lines=135> */
.L_x_45862:
        /* <DEDUP_REMOVED lines=22> */
.L_x_45865:
[----:B------:R-:W-:Y:S05]  /*5b210*/  BSYNC.RECONVERGENT B3 ;  /* 0x0000000000037941 */ /* 0x000fea0003800200 */
.L_x_45864:
        /* <DEDUP_REMOVED lines=29> */
.L_x_45863:
[----:B------:R-:W-:Y:S05]  /*5b3f0*/  BSYNC.RECONVERGENT B2 ;  /* 0x0000000000027941 */ /* 0x000fea0003800200 */
.L_x_45861:
        /* <DEDUP_REMOVED lines=22> */
.L_x_45867:
[----:B------:R-:W-:Y:S05]  /*5b560*/  BSYNC.RECONVERGENT B2 ;  /* 0x0000000000027941 */ /* 0x000fea0003800200 */
.L_x_45866:
        /* <DEDUP_REMOVED lines=84> */
.L_x_45869:
[----:B------:R-:W-:Y:S02]  /*5bab0*/  FSEL R2, RZ, 3.37028055040000000000e+12, P0 ;  /* 0x54442d18ff027808 */ /* 0x000fe40000000000 */
[----:B------:R-:W-:-:S07]  /*5bac0*/  FSEL R3, RZ, 2.1426990032196044922, P0 ;  /* 0x400921fbff037808 */ /* 0x000fce0000000000 */
.L_x_45870:
[----:B------:R-:W-:Y:S05]  /*5bad0*/  BSYNC.RECONVERGENT B0 ;  /* 0x0000000000007941 */ /* 0x000fea0003800200 */
.L_x_45868:
[----:B------:R-:W-:Y:S01]  /*5bae0*/  DADD R72, |R72|, |R74| ;  /* 0x0000000048487229 */ /* 0x000fe2000000064a */
[----:B------:R-:W-:Y:S01]  /*5baf0*/  LOP3.LUT R75, R3, 0x80000000, R75, 0xb8, !PT ;  /* 0x80000000034b7812 */ /* 0x000fe200078eb84b */
[----:B------:R-:W-:-:S06]  /*5bb00*/  DMUL R8, R8, 0.5 ;  /* 0x3fe0000008087828 */ /* 0x000fcc0000000000 */
[----:B------:R-:W-:-:S06]  /*5bb10*/  DSETP.NAN.AND P0, PT, R72, R72, PT ;  /* 0x000000484800722a */ /* 0x000fcc0003f08000 */
[----:B------:R-:W-:Y:S02]  /*5bb20*/  FSEL R2, R72, R2, P0 ;  /* 0x0000000248027208 */ /* 0x000fe40000000000 */
[----:B------:R-:W-:Y:S01]  /*5bb30*/  FSEL R3, R73, R75, P0 ;  /* 0x0000004b49037208 */ /* 0x000fe20000000000 */
[----:B------:R-:W-:Y:S06]  /*5bb40*/  BRA `(.L_x_45871) ;  /* 0x0000006400d47947 */ /* 0x000fec0003800000 */
.L_x_45860:
        /* <DEDUP_REMOVED lines=103> */
.L_x_45874:
[----:B------:R-:W-:Y:S05]  /*5c1c0*/  BSYNC.RECONVERGENT B0 ;  /* 0x0000000000007941 */ /* 0x000fea0003800200 */
.L_x_45873:
        /* <DEDUP_REMOVED lines=8> */
.L_x_45876:
[----:B------:R-:W-:Y:S05]  /*5c250*/  BSYNC.RECONVERGENT B2 ;  /* 0x0000000000027941 */ /* 0x000fea0003800200 */
.L_x_45875:
        /* <DEDUP_REMOVED lines=84> */
.L_x_45878:
[----:B------:R-:W-:Y:S02]  /*5c7a0*/  FSEL R2, RZ, 3.37028055040000000000e+12, P0 ;  /* 0x54442d18ff027808 */ /* 0x000fe40000000000 */
[----:B------:R-:W-:-:S07]  /*5c7b0*/  FSEL R3, RZ, 2.1426990032196044922, P0 ;  /* 0x400921fbff037808 */ /* 0x000fce0000000000 */
.L_x_45879:
[----:B------:R-:W-:Y:S05]  /*5c7c0*/  BSYNC.RECONVERGENT B0 ;  /* 0x0000000000007941 */ /* 0x000fea0003800200 */
.L_x_45877:
[----:B------:R-:W-:Y:S01]  /*5c7d0*/  DADD R72, |R72|, |R74| ;  /* 0x0000000048487229 */ /* 0x000fe2000000064a */
[----:B------:R-:W-:Y:S01]  /*5c7e0*/  LOP3.LUT R75, R3, 0x80000000, R75, 0xb8, !PT ;  /* 0x80000000034b7812 */ /* 0x000fe200078eb84b */
[----:B------:R-:W-:-:S06]  /*5c7f0*/  DMUL R8, R8, 0.5 ;  /* 0x3fe0000008087828 */ /* 0x000fcc0000000000 */
[----:B------:R-:W-:-:S06]  /*5c800*/  DSETP.NAN.AND P0, PT, R72, R72, PT ;  /* 0x000000484800722a */ /* 0x000fcc0003f08000 */
[----:B------:R-:W-:Y:S02]  /*5c810*/  FSEL R2, R72, R2, P0 ;  /* 0x0000000248027208 */ /* 0x000fe40000000000 */
[----:B------:R-:W-:Y:S01]  /*5c820*/  FSEL R3, R73, R75, P0 ;  /* 0x0000004b49037208 */ /* 0x000fe20000000000 */
[----:B------:R-:W-:Y:S06]  /*5c830*/  BRA `(.L_x_45871) ;  /* 0x0000005800987947 */ /* 0x000fec0003800000 */
.L_x_45872:
[----:B------:R-:W-:Y:S01]  /*5c840*/  LOP3.LUT R5, R13, 0xfffffff8, RZ, 0xc0, !PT ;  /* 0xfffffff80d057812 */ /* 0x000fe200078ec0ff */
[----:B------:R-:W-:Y:S01]  /*5c850*/  IMAD.MOV.U32 R4, RZ, RZ, RZ ;  /* 0x000000ffff047224 */ /* 0x000fe200078e00ff */
[----:B------:R-:W-:Y:S01]  /*5c860*/  LOP3.LUT R7, R11, 0xfffffff8, RZ, 0xc0, !PT ;  /* 0xfffffff80b077812 */ /* 0x000fe200078ec0ff */
[----:B------:R-:W-:Y:S01]  /*5c870*/  IMAD.MOV.U32 R6, RZ, RZ, RZ ;  /* 0x000000ffff067224 */ /* 0x000fe200078e00ff */
[----:B------:R-:W-:Y:S01]  /*5c880*/  BSSY.RECONVERGENT B0, `(.L_x_45880) ;  /* 0x0000062000007945 */ /* 0x000fe20003800200 */
[----:B------:R-:W-:Y:S02]  /*5c890*/  IMAD.MOV.U32 R14, RZ, RZ, RZ ;  /* 0x000000ffff0e7224 */ /* 0x000fe400078e00ff */
[----:B------:R-:W-:Y:S02]  /*5c8a0*/  DADD R12, R12, -R4 ;  /* 0x000000000c0c7229 */ /* 0x000fe40000000804 */
[----:B------:R-:W-:Y:S01]  /*5c8b0*/  DADD R8, R10, -R6 ;  /* 0x000000000a087229 */ /* 0x000fe20000000806 */
        /* <DEDUP_REMOVED lines=21> */
.L_x_45881:
        /* <DEDUP_REMOVED lines=74> */
.L_x_45880:
        /* <DEDUP_REMOVED lines=101> */
.L_x_45883:
        /* <DEDUP_REMOVED lines=22> */
.L_x_45886:
[----:B------:R-:W-:Y:S05]  /*5d660*/  BSYNC.RECONVERGENT B3 ;  /* 0x0000000000037941 */ /* 0x000fea0003800200 */
.L_x_45885:
        /* <DEDUP_REMOVED lines=29> */
.L_x_45884:
[----:B------:R-:W-:Y:S05]  /*5d840*/  BSYNC.RECONVERGENT B2 ;  /* 0x0000000000027941 */ /* 0x000fea0003800200 */
.L_x_45882:
        /* <DEDUP_REMOVED lines=27> */
.L_x_45888:
[----:B------:R-:W-:Y:S05]  /*5da00*/  BSYNC.RECONVERGENT B2 ;  /* 0x0000000000027941 */ /* 0x000fea0003800200 */
.L_x_45887:
        /* <DEDUP_REMOVED lines=84> */
.L_x_45890:
[----:B------:R-:W-:Y:S02]  /*5df50*/  FSEL R2, RZ, 3.37028055040000000000e+12, P0 ;  /* 0x54442d18ff027808 */ /* 0x000fe40000000000 */
[----:B------:R-:W-:-:S07]  /*5df60*/  FSEL R3, RZ, 2.1426990032196044922, P0 ;  /* 0x400921fbff037808 */ /* 0x000fce0000000000 */
.L_x_45891:
[----:B------:R-:W-:Y:S05]  /*5df70*/  BSYNC.RECONVERGENT B0 ;  /* 0x0000000000007941 */ /* 0x000fea0003800200 */
.L_x_45889:
[----:B------:R-:W-:Y:S01]  /*5df80*/  DADD R72, |R72|, |R74| ;  /* 0x0000000048487229 */ /* 0x000fe2000000064a */
[----:B------:R-:W-:Y:S01]  /*5df90*/  LOP3.LUT R75, R3, 0x80000000, R75, 0xb8, !PT ;  /* 0x80000000034b7812 */ /* 0x000fe200078eb84b */
[----:B------:R-:W-:-:S06]  /*5dfa0*/  DMUL R8, R10, 0.5 ;  /* 0x3fe000000a087828 */ /* 0x000fcc0000000000 */
[----:B------:R-:W-:-:S06]  /*5dfb0*/  DSETP.NAN.AND P0, PT, R72, R72, PT ;  /* 0x000000484800722a */ /* 0x000fcc0003f08000 */
[----:B------:R-:W-:Y:S02]  /*5dfc0*/  FSEL R2, R72, R2, P0 ;  /* 0x0000000248027208 */ /* 0x000fe40000000000 */
[----:B------:R-:W-:Y:S01]  /*5dfd0*/  FSEL R3, R73, R75, P0 ;  /* 0x0000004b49037208 */ /* 0x000fe20000000000 */
[----:B------:R-:W-:Y:S06]  /*5dfe0*/  BRA `(.L_x_45871) ;  /* 0x0000004000ac7947 */ /* 0x000fec0003800000 */
.L_x_45859:
        /* <DEDUP_REMOVED lines=137> */
.L_x_45893:
[----:B------:R-:W-:Y:S05]  /*5e880*/  BSYNC.RECONVERGENT B0 ;  /* 0x0000000000007941 */ /* 0x000fea0003800200 */
.L_x_45892:
        /* <DEDUP_REMOVED lines=8> */
.L_x_45895:
[----:B------:R-:W-:Y:S05]  /*5e910*/  BSYNC.RECONVERGENT B2 ;  /* 0x0000000000027941 */ /* 0x000fea0003800200 */
.L_x_45894:
        /* <DEDUP_REMOVED lines=84> */
.L_x_45897:
[----:B------:R-:W-:Y:S02]  /*5ee60*/  FSEL R2, RZ, 3.37028055040000000000e+12, P0 ;  /* 0x54442d18ff027808 */ /* 0x000fe40000000000 */
[----:B------:R-:W-:-:S07]  /*5ee70*/  FSEL R3, RZ, 2.1426990032196044922, P0 ;  /* 0x400921fbff037808 */ /* 0x000fce0000000000 */
.L_x_45898:
[----:B------:R-:W-:Y:S05]  /*5ee80*/  BSYNC.RECONVERGENT B0 ;  /* 0x0000000000007941 */ /* 0x000fea0003800200 */
.L_x_45896:
[----:B------:R-:W-:Y:S01]  /*5ee90*/  DADD R72, |R72|, |R74| ;  /* 0x0000000048487229 */ /* 0x000fe2000000064a */
[----:B------:R-:W-:-:S07]  /*5eea0*/  LOP3.LUT R75, R3, 0x80000000, R75, 0xb8, !PT ;  /* 0x80000000034b7812 */ /* 0x000fce00078eb84b */
[----:B------:R-:W-:-:S06]  /*5eeb0*/  DSETP.NAN.AND P0, PT, R72, R72, PT ;  /* 0x000000484800722a */ /* 0x000fcc0003f08000 */
[----:B------:R-:W-:Y:S02]  /*5eec0*/  FSEL R2, R72, R2, P0 ;  /* 0x0000000248027208 */ /* 0x000fe40000000000 */
[----:B------:R-:W-:Y:S01]  /*5eed0*/  FSEL R3, R73, R75, P0 ;  /* 0x0000004b49037208 */ /* 0x000fe20000000000 */
[----:B------:R-:W-:Y:S06]  /*5eee0*/  BRA `(.L_x_45871) ;  /* 0x0000003000ec7947 */ /* 0x000fec0003800000 */
.L_x_45858:
        /* <DEDUP_REMOVED lines=94> */
.L_x_45901:
        /* <DEDUP_REMOVED lines=22> */
.L_x_45904:
[----:B------:R-:W-:Y:S05]  /*5f630*/  BSYNC.RECONVERGENT B3 ;  /* 0x0000000000037941 */ /* 0x000fea0003800200 */
.L_x_45903:
        /* <DEDUP_REMOVED lines=29> */
.L_x_45902:
[----:B------:R-:W-:Y:S05]  /*5f810*/  BSYNC.RECONVERGENT B2 ;  /* 0x0000000000027941 */ /* 0x000fea0003800200 */
.L_x_45900:
        /* <DEDUP_REMOVED lines=87> */
.L_x_45899:
        /* <DEDUP_REMOVED lines=88> */
.L_x_45857:
        /* <DEDUP_REMOVED lines=25> */
.L_x_45906:
[----:B------:R-:W-:Y:S05]  /*604a0*/  BSYNC.RECONVERGENT B2 ;  /* 0x0000000000027941 */ /* 0x000fea0003800200 */
.L_x_45905:
        /* <DEDUP_REMOVED lines=23> */
.L_x_45908:
[----:B------:R-:W-:Y:S05]  /*60620*/  BSYNC.RECONVERGENT B2 ;  /* 0x0000000000027941 */ /* 0x000fea0003800200 */
.L_x_45907:
        /* <DEDUP_REMOVED lines=139> */
.L_x_45910:
[----:B------:R-:W-:Y:S05]  /*60ee0*/  BSYNC.RECONVERGENT B0 ;  /* 0x0000000000007941 */ /* 0x000fea0003800200 */
.L_x_45909:
        /* <DEDUP_REMOVED lines=8> */
.L_x_45912:
[----:B------:R-:W-:Y:S05]  /*60f70*/  BSYNC.RECONVERGENT B2 ;  /* 0x0000000000027941 */ /* 0x000fea0003800200 */
.L_x_45911:
        /* <DEDUP_REMOVED lines=84> */
.L_x_45914:
[----:B------:R-:W-:Y:S02]  /*614c0*/  FSEL R2, RZ, 3.37028055040000000000e+12, P0 ;  /* 0x54442d18ff027808 */ /* 0x000fe40000000000 */
[----:B------:R-:W-:-:S07]  /*614d0*/  FSEL R3, RZ, 2.1426990032196044922, P0 ;  /* 0x400921fbff037808 */ /* 0x000fce0000000000 */
.L_x_45915:
[----:B------:R-:W-:Y:S05]  /*614e0*/  BSYNC.RECONVERGENT B0 ;  /* 0x0000000000007941 */ /* 0x000fea0003800200 */
.L_x_45913:
[----:B------:R-:W-:Y:S01]  /*614f0*/  DADD R72, |R72|, |R74| ;  /* 0x0000000048487229 */ /* 0x000fe2000000064a */
[----:B------:R-:W-:Y:S01]  /*61500*/  LOP3.LUT R75, R3, 0x80000000, R75, 0xb8, !PT ;  /* 0x80000000034b7812 */ /* 0x000fe200078eb84b */
[----:B------:R-:W-:-:S06]  /*61510*/  DADD R8, R8, 1 ;  /* 0x3ff0000008087429 */ /* 0x000fcc0000000000 */
[----:B------:R-:W-:-:S06]  /*61520*/  DSETP.NAN.AND P0, PT, R72, R72, PT ;  /* 0x000000484800722a */ /* 0x000fcc0003f08000 */
[----:B------:R-:W-:Y:S02]  /*61530*/  FSEL R2, R72, R2, P0 ;  /* 0x0000000248027208 */ /* 0x000fe40000000000 */
[----:B------:R-:W-:Y:S01]  /*61540*/  FSEL R3, R73, R75, P0 ;  /* 0x0000004b49037208 */ /* 0x000fe20000000000 */
[----:B------:R-:W-:Y:S06]  /*61550*/  BRA `(.L_x_45871) ;  /* 0x0000000c00507947 */ /* 0x000fec0003800000 */
.L_x_45856:
        /* <DEDUP_REMOVED lines=111> */
.L_x_45917:
[----:B------:R-:W-:Y:S05]  /*61c50*/  BSYNC.RECONVERGENT B0 ;  /* 0x0000000000007941 */ /* 0x000fea0003800200 */
.L_x_45916:
[----:B------:R-:W-:Y:S04]  /*61c60*/  BSSY.RECONVERGENT B2, `(.L_x_45918) ;  /* 0x0000007000027945 */ /* 0x000fe80003800200 */
[----:B------:R-:W-:Y:S05]  /*61c70*/  @P4 BRA P5, `(.L_x_45919) ;  /* 0x0000000000144947 */ /* 0x000fea0002800000 */
[----:B------:R-:W-:Y:S01]  /*61c80*/  IMAD.MOV.U32 R0, RZ, RZ, R4 ;  /* 0x000000ffff007224 */ /* 0x000fe200078e0004 */
[----:B------:R-:W-:Y:S01]  /*61c90*/  MOV R4, 0x61cd0 ;  /* 0x00061cd000047802 */ /* 0x000fe20000000f00 */
[----:B------:R-:W-:Y:S02]  /*61ca0*/  IMAD.MOV.U32 R2, RZ, RZ, R10 ;  /* 0x000000ffff027224 */ /* 0x000fe400078e000a */
[----:B------:R-:W-:-:S07]  /*61cb0*/  IMAD.MOV.U32 R3, RZ, RZ, R11 ;  /* 0x000000ffff037224 */ /* 0x000fce00078e000b */
[----:B------:R-:W-:Y:S05]  /*61cc0*/  CALL.REL.NOINC `($__internal_88_$__cuda_sm20_div_rn_f64_full) ;  /* 0x000003e000e47944 */ /* 0x000fea0003c00000 */
.L_x_45919:
[----:B------:R-:W-:Y:S05]  /*61cd0*/  BSYNC.RECONVERGENT B2 ;  /* 0x0000000000027941 */ /* 0x000fea0003800200 */
.L_x_45918:
        /* <DEDUP_REMOVED lines=84> */
.L_x_45921:
[----:B------:R-:W-:Y:S02]  /*62220*/  FSEL R2, RZ, 3.37028055040000000000e+12, P0 ;  /* 0x54442d18ff027808 */ /* 0x000fe40000000000 */
[----:B------:R-:W-:-:S07]  /*62230*/  FSEL R3, RZ, 2.1426990032196044922, P0 ;  /* 0x400921fbff037808 */ /* 0x000fce0000000000 */
.L_x_45922:
[----:B------:R-:W-:Y:S05]  /*62240*/  BSYNC.RECONVERGENT B0 ;  /* 0x0000000000007941 */ /* 0x000fea0003800200 */
.L_x_45920:
[----:B------:R-:W-:Y:S01]  /*62250*/  DADD R72, |R72|, |R74| ;  /* 0x0000000048487229 */ /* 0x000fe2000000064a */
[----:B------:R-:W-:-:S07]  /*62260*/  LOP3.LUT R75, R3, 0x80000000, R75, 0xb8, !PT ;  /* 0x80000000034b7812 */ /* 0x000fce00078eb84b */
[----:B------:R-:W-:-:S06]  /*62270*/  DSETP.NAN.AND P0, PT, R72, R72, PT ;  /* 0x000000484800722a */ /* 0x000fcc0003f08000 */
[----:B------:R-:W-:Y:S02]  /*62280*/  FSEL R2, R72, R2, P0 ;  /* 0x0000000248027208 */ /* 0x000fe40000000000 */
[----:B------:R-:W-:-:S07]  /*62290*/  FSEL R3, R73, R75, P0 ;  /* 0x0000004b49037208 */ /* 0x000fce0000000000 */
.L_x_45871:
[----:B------:R-:W-:Y:S05]  /*622a0*/  BSYNC.RECONVERGENT B1 ;  /* 0x0000000000017941 */ /* 0x000fea0003800200 */
.L_x_45855:
[-C--:B------:R-:W-:Y:S01]  /*622b0*/  DMUL R74, R16, R2.reuse ;  /* 0x00000002104a7228 */ /* 0x080fe20000000000 */
        /* <DEDUP_REMOVED lines=74> */
.L_x_45929:
[----:B------:R-:W-:Y:S05]  /*62760*/  BSYNC.RECONVERGENT B0 ;  /* 0x0000000000007941 */ /* 0x000fea0003800200 */
.L_x_45928:
        /* <DEDUP_REMOVED lines=24> */
.L_x_45933:
[----:B------:R-:W-:Y:S05]  /*628f0*/  BSYNC.RECONVERGENT B4 ;  /* 0x0000000000047941 */ /* 0x000fea0003800200 */
.L_x_45932:
[----:B------:R-:W-:Y:S01]  /*62900*/  VIADD R0, R2, 0x1 ;  /* 0x0000000102007836 */ /* 0x000fe20000000000 */
[----:B------:R-:W-:Y:S06]  /*62910*/  BRA `(.L_x_45934) ;  /* 0x0000000000087947 */ /* 0x000fec0003800000 */
.L_x_45931:
[----:B------:R-:W-:Y:S01]  /*62920*/  DMUL R6, RZ, R74 ;  /* 0x0000004aff067228 */ /* 0x000fe20000000000 */
[----:B------:R-:W-:-:S10]  /*62930*/  IMAD.MOV.U32 R0, RZ, RZ, 0x1 ;  /* 0x00000001ff007424 */ /* 0x000fd400078e00ff */
.L_x_45934:
[----:B------:R-:W-:Y:S05]  /*62940*/  BSYNC.RECONVERGENT B3 ;  /* 0x0000000000037941 */ /* 0x000fea0003800200 */
.L_x_45930:
        /* <DEDUP_REMOVED lines=54> */
.L_x_45936:
[----:B------:R-:W-:Y:S01]  /*62cb0*/  DMUL R6, RZ, R74 ;  /* 0x0000004aff067228 */ /* 0x000fe20000000000 */
[----:B------:R-:W-:-:S10]  /*62cc0*/  IMAD.MOV.U32 R0, RZ, RZ, RZ ;  /* 0x000000ffff007224 */ /* 0x000fd400078e00ff */
.L_x_45937:
[----:B------:R-:W-:Y:S05]  /*62cd0*/  BSYNC.RECONVERGENT B3 ;  /* 0x0000000000037941 */ /* 0x000fea0003800200 */
.L_x_45935:
        /* <DEDUP_REMOVED lines=32> */
.L_x_45927:
        /* <DEDUP_REMOVED lines=61> */
.L_x_45940:
[----:B------:R-:W-:Y:S05]  /*632b0*/  BSYNC.RECONVERGENT B0 ;  /* 0x0000000000007941 */ /* 0x000fea0003800200 */
.L_x_45939:
        /* <DEDUP_REMOVED lines=38> */
.L_x_45944:
[----:B------:R-:W-:Y:S05]  /*63520*/  BSYNC.RECONVERGENT B4 ;  /* 0x0000000000047941 */ /* 0x000fea0003800200 */
.L_x_45943:
[----:B------:R-:W-:Y:S01]  /*63530*/  VIADD R0, R4, 0x1 ;  /* 0x0000000104007836 */ /* 0x000fe20000000000 */
[----:B------:R-:W-:Y:S06]  /*63540*/  BRA `(.L_x_45945) ;  /* 0x0000000000087947 */ /* 0x000fec0003800000 */
.L_x_45942:
[----:B------:R-:W-:Y:S01]  /*63550*/  DMUL R2, RZ, R74 ;  /* 0x0000004aff027228 */ /* 0x000fe20000000000 */
[----:B------:R-:W-:-:S10]  /*63560*/  IMAD.MOV.U32 R0, RZ, RZ, 0x1 ;  /* 0x00000001ff007424 */ /* 0x000fd400078e00ff */
.L_x_45945:
[----:B------:R-:W-:Y:S05]  /*63570*/  BSYNC.RECONVERGENT B3 ;  /* 0x0000000000037941 */ /* 0x000fea0003800200 */
.L_x_45941:
        /* <DEDUP_REMOVED lines=58> */
.L_x_45947:
[----:B------:R-:W-:Y:S01]  /*63920*/  DMUL R2, RZ, R74 ;  /* 0x0000004aff027228 */ /* 0x000fe20000000000 */
[----:B------:R-:W-:-:S10]  /*63930*/  IMAD.MOV.U32 R0, RZ, RZ, RZ ;  /* 0x000000ffff007224 */ /* 0x000fd400078e00ff */
.L_x_45948:
[----:B------:R-:W-:Y:S05]  /*63940*/  BSYNC.RECONVERGENT B3 ;  /* 0x0000000000037941 */ /* 0x000fea0003800200 */
.L_x_45946:
        /* <DEDUP_REMOVED lines=35> */
.L_x_45926:
        /* <DEDUP_REMOVED lines=10> */
.L_x_45949:
[----:B------:R-:W-:-:S10]  /*63c20*/  DADD R72, R74, -R74 ;  /* 0x000000004a487229 */ /* 0x000fd4000000084a */
[----:B------:R-:W-:Y:S02]  /*63c30*/  IMAD.MOV.U32 R74, RZ, RZ, R72 ;  /* 0x000000ffff4a7224 */ /* 0x000fe400078e0048 */
[----:B------:R-:W-:Y:S01]  /*63c40*/  IMAD.MOV.U32 R75, RZ, RZ, R73 ;  /* 0x000000ffff4b7224 */ /* 0x000fe200078e0049 */
[----:B------:R-:W-:Y:S06]  /*63c50*/  BRA `(.L_x_45938) ;  /* 0x0000000800bc7947 */ /* 0x000fec0003800000 */
.L_x_45925:
        /* <DEDUP_REMOVED lines=25> */
.L_x_45953:
[----:B------:R-:W-:Y:S05]  /*63df0*/  BSYNC.RECONVERGENT B4 ;  /* 0x0000000000047941 */ /* 0x000fea0003800200 */
.L_x_45952:
[----:B------:R-:W-:Y:S01]  /*63e00*/  VIADD R0, R2, 0x1 ;  /* 0x0000000102007836 */ /* 0x000fe20000000000 */
[----:B------:R-:W-:Y:S06]  /*63e10*/  BRA `(.L_x_45954) ;  /* 0x0000000000087947 */ /* 0x000fec0003800000 */
.L_x_45951:
[----:B------:R-:W-:Y:S01]  /*63e20*/  DMUL R6, RZ, R74 ;  /* 0x0000004aff067228 */ /* 0x000fe20000000000 */
[----:B------:R-:W-:-:S10]  /*63e30*/  IMAD.MOV.U32 R0, RZ, RZ, 0x1 ;  /* 0x00000001ff007424 */ /* 0x000fd400078e00ff */
.L_x_45954:
[----:B------:R-:W-:Y:S05]  /*63e40*/  BSYNC.RECONVERGENT B3 ;  /* 0x0000000000037941 */ /* 0x000fea0003800200 */
.L_x_45950:
        /* <DEDUP_REMOVED lines=54> */
.L_x_45956:
[----:B------:R-:W-:Y:S01]  /*641b0*/  DMUL R6, RZ, R74 ;  /* 0x0000004aff067228 */ /* 0x000fe20000000000 */
[----:B------:R-:W-:-:S10]  /*641c0*/  IMAD.MOV.U32 R0, RZ, RZ, RZ ;  /* 0x000000ffff007224 */ /* 0x000fd400078e00ff */
.L_x_45957:
[----:B------:R-:W-:Y:S05]  /*641d0*/  BSYNC.RECONVERGENT B3 ;  /* 0x0000000000037941 */ /* 0x000fea0003800200 */
.L_x_45955:
        /* <DEDUP_REMOVED lines=30> */
.L_x_45924:
        /* <DEDUP_REMOVED lines=57> */
.L_x_45938:
[----:B------:R-:W-:Y:S05]  /*64750*/  BSYNC.RECONVERGENT B2 ;  /* 0x0000000000027941 */ /* 0x000fea0003800200 */
.L_x_45923:
        /* <DEDUP_REMOVED lines=135> */
.L_x_45965:
        /* <DEDUP_REMOVED lines=22> */
.L_x_45968:
[----:B------:R-:W-:Y:S05]  /*65130*/  BSYNC.RECONVERGENT B3 ;  /* 0x0000000000037941 */ /* 0x000fea0003800200 */
.L_x_45967:
        /* <DEDUP_REMOVED lines=29> */
.L_x_45966:
[----:B------:R-:W-:Y:S05]  /*65310*/  BSYNC.RECONVERGENT B2 ;  /* 0x0000000000027941 */ /* 0x000fea0003800200 */
.L_x_45964:
        /* <DEDUP_REMOVED lines=22> */
.L_x_45970:
[----:B------:R-:W-:Y:S05]  /*65480*/  BSYNC.RECONVERGENT B2 ;  /* 0x0000000000027941 */ /* 0x000fea0003800200 */
.L_x_45969:
        /* <DEDUP_REMOVED lines=84> */
.L_x_45972:
[----:B------:R-:W-:Y:S02]  /*659d0*/  FSEL R2, RZ, 3.37028055040000000000e+12, P0 ;  /* 0x54442d18ff027808 */ /* 0x000fe40000000000 */
[----:B------:R-:W-:-:S07]  /*659e0*/  FSEL R3, RZ, 2.1426990032196044922, P0 ;  /* 0x400921fbff037808 */ /* 0x000fce0000000000 */
.L_x_45973:
[----:B------:R-:W-:Y:S05]  /*659f0*/  BSYNC.RECONVERGENT B0 ;  /* 0x0000000000007941 */ /* 0x000fea0003800200 */
.L_x_45971:
[----:B------:R-:W-:Y:S01]  /*65a00*/  DADD R68, |R68|, |R70| ;  /* 0x0000000044447229 */ /* 0x000fe20000000646 */
[----:B------:R-:W-:Y:S01]  /*65a10*/  LOP3.LUT R71, R3, 0x80000000, R71, 0xb8, !PT ;  /* 0x8000000003477812 */ /* 0x000fe200078eb847 */
[----:B------:R-:W-:-:S06]  /*65a20*/  DMUL R8, R8, 0.5 ;  /* 0x3fe0000008087828 */ /* 0x000fcc0000000000 */
[----:B------:R-:W-:-:S06]  /*65a30*/  DSETP.NAN.AND P0, PT, R68, R68, PT ;  /* 0x000000444400722a */ /* 0x000fcc0003f08000 */
[----:B------:R-:W-:Y:S02]  /*65a40*/  FSEL R2, R68, R2, P0 ;  /* 0x0000000244027208 */ /* 0x000fe40000000000 */
[----:B------:R-:W-:Y:S01]  /*65a50*/  FSEL R3, R69, R71, P0 ;  /* 0x0000004745037208 */ /* 0x000fe20000000000 */
[----:B------:R-:W-:Y:S06]  /*65a60*/  BRA `(.L_x_45974) ;  /* 0x0000006400d47947 */ /* 0x000fec0003800000 */
.L_x_45963:
        /* <DEDUP_REMOVED lines=103> */
.L_x_45977:
[----:B------:R-:W-:Y:S05]  /*660e0*/  BSYNC.RECONVERGENT B0 ;  /* 0x0000000000007941 */ /* 0x000fea0003800200 */
.L_x_45976:
        /* <DEDUP_REMOVED lines=8> */
.L_x_45979:
[----:B------:R-:W-:Y:S05]  /*66170*/  BSYNC.RECONVERGENT B2 ;  /* 0x0000000000027941 */ /* 0x000fea0003800200 */
.L_x_45978:
        /* <DEDUP_REMOVED lines=84> */
.L_x_45981:
[----:B------:R-:W-:Y:S02]  /*666c0*/  FSEL R2, RZ, 3.37028055040000000000e+12, P0 ;  /* 0x54442d18ff027808 */ /* 0x000fe40000000000 */
[----:B------:R-:W-:-:S07]  /*666d0*/  FSEL R3, RZ, 2.1426990032196044922, P0 ;  /* 0x400921fbff037808 */ /* 0x000fce0000000000 */
.L_x_45982:
[----:B------:R-:W-:Y:S05]  /*666e0*/  BSYNC.RECONVERGENT B0 ;  /* 0x0000000000007941 */ /* 0x000fea0003800200 */
.L_x_45980:
[----:B------:R-:W-:Y:S01]  /*666f0*/  DADD R68, |R68|, |R70| ;  /* 0x0000000044447229 */ /* 0x000fe20000000646 */
[----:B------:R-:W-:Y:S01]  /*66700*/  LOP3.LUT R71, R3, 0x80000000, R71, 0xb8, !PT ;  /* 0x8000000003477812 */ /* 0x000fe200078eb847 */
[----:B------:R-:W-:-:S06]  /*66710*/  DMUL R8, R8, 0.5 ;  /* 0x3fe0000008087828 */ /* 0x000fcc0000000000 */
[----:B------:R-:W-:-:S06]  /*66720*/  DSETP.NAN.AND P0, PT, R68, R68, PT ;  /* 0x000000444400722a */ /* 0x000fcc0003f08000 */
[----:B------:R-:W-:Y:S02]  /*66730*/  FSEL R2, R68, R2, P0 ;  /* 0x0000000244027208 */ /* 0x000fe40000000000 */
[----:B------:R-:W-:Y:S01]  /*66740*/  FSEL R3, R69, R71, P0 ;  /* 0x0000004745037208 */ /* 0x000fe20000000000 */
[----:B------:R-:W-:Y:S06]  /*66750*/  BRA `(.L_x_45974) ;  /* 0x0000005800987947 */ /* 0x000fec0003800000 */
.L_x_45975:
        /* <DEDUP_REMOVED lines=26> */
[----:B------:R-:W-:Y:S02]  /*66900*/  DMUL R18, R18, R18 ;  /* 0x0000001212127228 */ /* 0x000fe40000000000 */
[----:B------:R-:W-:-:S11]  /*66910*/  DMUL R10, R10, R10 ;  /* 0x0000000a0a0a7228 */ /* 0x000fd60000000000 */
.L_x_45984:
        /* <DEDUP_REMOVED lines=74> */
.L_x_45983:
        /* <DEDUP_REMOVED lines=101> */
.L_x_45986:
        /* <DEDUP_REMOVED lines=22> */
.L_x_45989:
[----:B------:R-:W-:Y:S05]  /*67570*/  BSYNC.RECONVERGENT B3 ;  /* 0x0000000000037941 */ /* 0x000fea0003800200 */
.L_x_45988:
        /* <DEDUP_REMOVED lines=29> */
.L_x_45987:
[----:B------:R-:W-:Y:S05]  /*67750*/  BSYNC.RECONVERGENT B2 ;  /* 0x0000000000027941 */ /* 0x000fea0003800200 */
.L_x_45985:
        /* <DEDUP_REMOVED lines=27> */
.L_x_45991:
[----:B------:R-:W-:Y:S05]  /*67910*/  BSYNC.RECONVERGENT B2 ;  /* 0x0000000000027941 */ /* 0x000fea0003800200 */
.L_x_45990:
        /* <DEDUP_REMOVED lines=84> */
.L_x_45993:
[----:B------:R-:W-:Y:S02]  /*67e60*/  FSEL R2, RZ, 3.37028055040000000000e+12, P0 ;  /* 0x54442d18ff027808 */ /* 0x000fe40000000000 */
[----:B------:R-:W-:-:S07]  /*67e70*/  FSEL R3, RZ, 2.1426990032196044922, P0 ;  /* 0x400921fbff037808 */ /* 0x000fce0000000000 */
.L_x_45994:
[----:B------:R-:W-:Y:S05]  /*67e80*/  BSYNC.RECONVERGENT B0 ;  /* 0x0000000000007941 */ /* 0x000fea0003800200 */
.L_x_45992:
[----:B------:R-:W-:Y:S01]  /*67e90*/  DADD R68, |R68|, |R70| ;  /* 0x0000000044447229 */ /* 0x000fe20000000646 */
[----:B------:R-:W-:Y:S01]  /*67ea0*/  LOP3.LUT R71, R3, 0x80000000, R71, 0xb8, !PT ;  /* 0x8000000003477812 */ /* 0x000fe200078eb847 */
[----:B------:R-:W-:-:S06]  /*67eb0*/  DMUL R8, R10, 0.5 ;  /* 0x3fe000000a087828 */ /* 0x000fcc0000000000 */
[----:B------:R-:W-:-:S06]  /*67ec0*/  DSETP.NAN.AND P0, PT, R68, R68, PT ;  /* 0x000000444400722a */ /* 0x000fcc0003f08000 */
[----:B------:R-:W-:Y:S02]  /*67ed0*/  FSEL R2, R68, R2, P0 ;  /* 0x0000000244027208 */ /* 0x000fe40000000000 */
[----:B------:R-:W-:Y:S01]  /*67ee0*/  FSEL R3, R69, R71, P0 ;  /* 0x0000004745037208 */ /* 0x000fe20000000000 */
[----:B------:R-:W-:Y:S06]  /*67ef0*/  BRA `(.L_x_45974) ;  /* 0x0000004000b07947 */ /* 0x000fec0003800000 */
.L_x_45962:
        /* <DEDUP_REMOVED lines=137> */
.L_x_45996:
[----:B------:R-:W-:Y:S05]  /*68790*/  BSYNC.RECONVERGENT B0 ;  /* 0x0000000000007941 */ /* 0x000fea0003800200 */
.L_x_45995:
        /* <DEDUP_REMOVED lines=8> */
.L_x_45998:
[----:B------:R-:W-:Y:S05]  /*68820*/  BSYNC.RECONVERGENT B2 ;  /* 0x0000000000027941 */ /* 0x000fea0003800200 */
.L_x_45997:
        /* <DEDUP_REMOVED lines=84> */
.L_x_46000:
[----:B------:R-:W-:Y:S02]  /*68d70*/  FSEL R2, RZ, 3.37028055040000000000e+12, P0 ;  /* 0x54442d18ff027808 */ /* 0x000fe40000000000 */
[----:B------:R-:W-:-:S07]  /*68d80*/  FSEL R3, RZ, 2.1426990032196044922, P0 ;  /* 0x400921fbff037808 */ /* 0x000fce0000000000 */
.L_x_46001:
[----:B------:R-:W-:Y:S05]  /*68d90*/  BSYNC.RECONVERGENT B0 ;  /* 0x0000000000007941 */ /* 0x000fea0003800200 */
.L_x_45999:
[----:B------:R-:W-:Y:S01]  /*68da0*/  DADD R68, |R68|, |R70| ;  /* 0x0000000044447229 */ /* 0x000fe20000000646 */
[----:B------:R-:W-:-:S07]  /*68db0*/  LOP3.LUT R71, R3, 0x80000000, R71, 0xb8, !PT ;  /* 0x8000000003477812 */ /* 0x000fce00078eb847 */
[----:B------:R-:W-:-:S06]  /*68dc0*/  DSETP.NAN.AND P0, PT, R68, R68, PT ;  /* 0x000000444400722a */ /* 0x000fcc0003f08000 */
[----:B------:R-:W-:Y:S02]  /*68dd0*/  FSEL R2, R68, R2, P0 ;  /* 0x0000000244027208 */ /* 0x000fe40000000000 */
[----:B------:R-:W-:Y:S01]  /*68de0*/  FSEL R3, R69, R71, P0 ;  /* 0x0000004745037208 */ /* 0x000fe20000000000 */
[----:B------:R-:W-:Y:S06]  /*68df0*/  BRA `(.L_x_45974) ;  /* 0x0000003000f07947 */ /* 0x000fec0003800000 */
.L_x_45961:
        /* <DEDUP_REMOVED lines=94> */
.L_x_46004:
        /* <DEDUP_REMOVED lines=22> */
.L_x_46007:
[----:B------:R-:W-:Y:S05]  /*69540*/  BSYNC.RECONVERGENT B3 ;  /* 0x0000000000037941 */ /* 0x000fea0003800200 */
.L_x_46006:
        /* <DEDUP_REMOVED lines=29> */
.L_x_46005:
[----:B------:R-:W-:Y:S05]  /*69720*/  BSYNC.RECONVERGENT B2 ;  /* 0x0000000000027941 */ /* 0x000fea0003800200 */
.L_x_46003:
        /* <DEDUP_REMOVED lines=87> */
.L_x_46002:
        /* <DEDUP_REMOVED lines=88> */
.L_x_45960:
        /* <DEDUP_REMOVED lines=25> */
.L_x_46009:
[----:B------:R-:W-:Y:S05]  /*6a3b0*/  BSYNC.RECONVERGENT B2 ;  /* 0x0000000000027941 */ /* 0x000fea0003800200 */
.L_x_46008:
        /* <DEDUP_REMOVED lines=23> */
.L_x_46011:
[----:B------:R-:W-:Y:S05]  /*6a530*/  BSYNC.RECONVERGENT B2 ;  /* 0x0000000000027941 */ /* 0x000fea0003800200 */
.L_x_46010:
        /* <DEDUP_REMOVED lines=140> */
.L_x_46013:
[----:B------:R-:W-:Y:S05]  /*6ae00*/  BSYNC.RECONVERGENT B0 ;  /* 0x0000000000007941 */ /* 0x000fea0003800200 */
.L_x_46012:
        /* <DEDUP_REMOVED lines=8> */
.L_x_46015:
[----:B------:R-:W-:Y:S05]  /*6ae90*/  BSYNC.RECONVERGENT B2 ;  /* 0x0000000000027941 */ /* 0x000fea0003800200 */
.L_x_46014:
        /* <DEDUP_REMOVED lines=84> */
.L_x_46017:
[----:B------:R-:W-:Y:S02]  /*6b3e0*/  FSEL R2, RZ, 3.37028055040000000000e+12, P0 ;  /* 0x54442d18ff027808 */ /* 0x000fe40000000000 */
[----:B------:R-:W-:-:S07]  /*6b3f0*/  FSEL R3, RZ, 2.1426990032196044922, P0 ;  /* 0x400921fbff037808 */ /* 0x000fce0000000000 */
.L_x_46018:
[----:B------:R-:W-:Y:S05]  /*6b400*/  BSYNC.RECONVERGENT B0 ;  /* 0x0000000000007941 */ /* 0x000fea0003800200 */
.L_x_46016:
[----:B------:R-:W-:Y:S01]  /*6b410*/  DADD R68, |R68|, |R70| ;  /* 0x0000000044447229 */ /* 0x000fe20000000646 */
[----:B------:R-:W-:Y:S01]  /*6b420*/  LOP3.LUT R71, R3, 0x80000000, R71, 0xb8, !PT ;  /* 0x8000000003477812 */ /* 0x000fe200078eb847 */
[----:B------:R-:W-:-:S06]  /*6b430*/  DADD R8, R8, 1 ;  /* 0x3ff0000008087429 */ /* 0x000fcc0000000000 */
[----:B------:R-:W-:-:S06]  /*6b440*/  DSETP.NAN.AND P0, PT, R68, R68, PT ;  /* 0x000000444400722a */ /* 0x000fcc0003f08000 */
[----:B------:R-:W-:Y:S02]  /*6b450*/  FSEL R2, R68, R2, P0 ;  /* 0x0000000244027208 */ /* 0x000fe40000000000 */
[----:B------:R-:W-:Y:S01]  /*6b460*/  FSEL R3, R69, R71, P0 ;  /* 0x0000004745037208 */ /* 0x000fe20000000000 */
[----:B------:R-:W-:Y:S06]  /*6b470*/  BRA `(.L_x_45974) ;  /* 0x0000000c00507947 */ /* 0x000fec0003800000 */
.L_x_45959:
        /* <DEDUP_REMOVED lines=111> */
.L_x_46020:
[----:B------:R-:W-:Y:S05]  /*6bb70*/  BSYNC.RECONVERGENT B0 ;  /* 0x0000000000007941 */ /* 0x000fea0003800200 */
.L_x_46019:
[----:B------:R-:W-:Y:S04]  /*6bb80*/  BSSY.RECONVERGENT B2, `(.L_x_46021) ;  /* 0x0000007000027945 */ /* 0x000fe80003800200 */
[----:B------:R-:W-:Y:S05]  /*6bb90*/  @P4 BRA P5, `(.L_x_46022) ;  /* 0x0000000000144947 */ /* 0x000fea0002800000 */
[----:B------:R-:W-:Y:S01]  /*6bba0*/  IMAD.MOV.U32 R0, RZ, RZ, R4 ;  /* 0x000000ffff007224 */ /* 0x000fe200078e0004 */
[----:B------:R-:W-:Y:S01]  /*6bbb0*/  MOV R4, 0x6bbf0 ;  /* 0x0006bbf000047802 */ /* 0x000fe20000000f00 */
[----:B------:R-:W-:Y:S02]  /*6bbc0*/  IMAD.MOV.U32 R2, RZ, RZ, R10 ;  /* 0x000000ffff027224 */ /* 0x000fe400078e000a */
[----:B------:R-:W-:-:S07]  /*6bbd0*/  IMAD.MOV.U32 R3, RZ, RZ, R11 ;  /* 0x000000ffff037224 */ /* 0x000fce00078e000b */
[----:B------:R-:W-:Y:S05]  /*6bbe0*/  CALL.REL.NOINC `($__internal_88_$__cuda_sm20_div_rn_f64_full) ;  /* 0x00000344001c7944 */ /* 0x000fea0003c00000 */
.L_x_46022:
[----:B------:R-:W-:Y:S05]  /*6bbf0*/  BSYNC.RECONVERGENT B2 ;  /* 0x0000000000027941 */ /* 0x000fea0003800200 */
.L_x_46021:
        /* <DEDUP_REMOVED lines=84> */
.L_x_46024:
[----:B------:R-:W-:Y:S02]  /*6c140*/  FSEL R2, RZ, 3.37028055040000000000e+12, P0 ;  /* 0x54442d18ff027808 */ /* 0x000fe40000000000 */
[----:B------:R-:W-:-:S07]  /*6c150*/  FSEL R3, RZ, 2.1426990032196044922, P0 ;  /* 0x400921fbff037808 */ /* 0x000fce0000000000 */
.L_x_46025:
[----:B------:R-:W-:Y:S05]  /*6c160*/  BSYNC.RECONVERGENT B0 ;  /* 0x0000000000007941 */ /* 0x000fea0003800200 */
.L_x_46023:
[----:B------:R-:W-:Y:S01]  /*6c170*/  DADD R68, |R68|, |R70| ;  /* 0x0000000044447229 */ /* 0x000fe20000000646 */
[----:B------:R-:W-:-:S07]  /*6c180*/  LOP3.LUT R71, R3, 0x80000000, R71, 0xb8, !PT ;  /* 0x8000000003477812 */ /* 0x000fce00078eb847 */
[----:B------:R-:W-:-:S06]  /*6c190*/  DSETP.NAN.AND P0, PT, R68, R68, PT ;  /* 0x000000444400722a */ /* 0x000fcc0003f08000 */
[----:B------:R-:W-:Y:S02]  /*6c1a0*/  FSEL R2, R68, R2, P0 ;  /* 0x0000000244027208 */ /* 0x000fe40000000000 */
[----:B------:R-:W-:-:S07]  /*6c1b0*/  FSEL R3, R69, R71, P0 ;  /* 0x0000004745037208 */ /* 0x000fce0000000000 */
.L_x_45974:
[----:B------:R-:W-:Y:S05]  /*6c1c0*/  BSYNC.RECONVERGENT B1 ;  /* 0x0000000000017941 */ /* 0x000fea0003800200 */
.L_x_45958:
        /* <DEDUP_REMOVED lines=75> */
.L_x_46032:
[----:B------:R-:W-:Y:S05]  /*6c680*/  BSYNC.RECONVERGENT B0 ;  /* 0x0000000000007941 */ /* 0x000fea0003800200 */
.L_x_46031:
        /* <DEDUP_REMOVED lines=24> */
.L_x_46036:
[----:B------:R-:W-:Y:S05]  /*6c810*/  BSYNC.RECONVERGENT B4 ;  /* 0x0000000000047941 */ /* 0x000fea0003800200 */
.L_x_46035:
[----:B------:R-:W-:Y:S01]  /*6c820*/  VIADD R0, R2, 0x1 ;  /* 0x0000000102007836 */ /* 0x000fe20000000000 */
[----:B------:R-:W-:Y:S06]  /*6c830*/  BRA `(.L_x_46037) ;  /* 0x0000000000087947 */ /* 0x000fec0003800000 */
.L_x_46034:
[----:B------:R-:W-:Y:S01]  /*6c840*/  DMUL R6, RZ, R18 ;  /* 0x00000012ff067228 */ /* 0x000fe20000000000 */
[----:B------:R-:W-:-:S10]  /*6c850*/  IMAD.MOV.U32 R0, RZ, RZ, 0x1 ;  /* 0x00000001ff007424 */ /* 0x000fd400078e00ff */
.L_x_46037:
[----:B------:R-:W-:Y:S05]  /*6c860*/  BSYNC.RECONVERGENT B3 ;  /* 0x0000000000037941 */ /* 0x000fea0003800200 */
.L_x_46033:
        /* <DEDUP_REMOVED lines=54> */
.L_x_46039:
[----:B------:R-:W-:Y:S01]  /*6cbd0*/  DMUL R6, RZ, R18 ;  /* 0x00000012ff067228 */ /* 0x000fe20000000000 */
[----:B------:R-:W-:-:S10]  /*6cbe0*/  IMAD.MOV.U32 R0, RZ, RZ, RZ ;  /* 0x000000ffff007224 */ /* 0x000fd400078e00ff */
.L_x_46040:
[----:B------:R-:W-:Y:S05]  /*6cbf0*/  BSYNC.RECONVERGENT B3 ;  /* 0x0000000000037941 */ /* 0x000fea0003800200 */
.L_x_46038:
        /* <DEDUP_REMOVED lines=32> */
.L_x_46030:
        /* <DEDUP_REMOVED lines=61> */
.L_x_46043:
[----:B------:R-:W-:Y:S05]  /*6d1d0*/  BSYNC.RECONVERGENT B0 ;  /* 0x0000000000007941 */ /* 0x000fea0003800200 */
.L_x_46042:
        /* <DEDUP_REMOVED lines=38> */
.L_x_46047:
[----:B------:R-:W-:Y:S05]  /*6d440*/  BSYNC.RECONVERGENT B4 ;  /* 0x0000000000047941 */ /* 0x000fea0003800200 */
.L_x_46046:
[----:B------:R-:W-:Y:S01]  /*6d450*/  VIADD R0, R4, 0x1 ;  /* 0x0000000104007836 */ /* 0x000fe20000000000 */
[----:B------:R-:W-:Y:S06]  /*6d460*/  BRA `(.L_x_46048) ;  /* 0x0000000000087947 */ /* 0x000fec0003800000 */
.L_x_46045:
[----:B------:R-:W-:Y:S01]  /*6d470*/  DMUL R2, RZ, R18 ;  /* 0x00000012ff027228 */ /* 0x000fe20000000000 */
[----:B------:R-:W-:-:S10]  /*6d480*/  IMAD.MOV.U32 R0, RZ, RZ, 0x1 ;  /* 0x00000001ff007424 */ /* 0x000fd400078e00ff */
.L_x_46048:
[----:B------:R-:W-:Y:S05]  /*6d490*/  BSYNC.RECONVERGENT B3 ;  /* 0x0000000000037941 */ /* 0x000fea0003800200 */
.L_x_46044:
        /* <DEDUP_REMOVED lines=58> */
.L_x_46050:
[----:B------:R-:W-:Y:S01]  /*6d840*/  DMUL R2, RZ, R18 ;  /* 0x00000012ff027228 */ /* 0x000fe20000000000 */
[----:B------:R-:W-:-:S10]  /*6d850*/  IMAD.MOV.U32 R0, RZ, RZ, RZ ;  /* 0x000000ffff007224 */ /* 0x000fd400078e00ff */
.L_x_46051:
[----:B------:R-:W-:Y:S05]  /*6d860*/  BSYNC.RECONVERGENT B3 ;  /* 0x0000000000037941 */ /* 0x000fea0003800200 */
.L_x_46049:
        /* <DEDUP_REMOVED lines=35> */
.L_x_46029:
        /* <DEDUP_REMOVED lines=10> */
.L_x_46052:
[----:B------:R-:W-:-:S10]  /*6db40*/  DADD R16, R18, -R18 ;  /* 0x0000000012107229 */ /* 0x000fd40000000812 */
[----:B------:R-:W-:Y:S02]  /*6db50*/  IMAD.MOV.U32 R18, RZ, RZ, R16 ;  /* 0x000000ffff127224 */ /* 0x000fe400078e0010 */
[----:B------:R-:W-:Y:S01]  /*6db60*/  IMAD.MOV.U32 R19, RZ, RZ, R17 ;  /* 0x000000ffff137224 */ /* 0x000fe200078e0011 */
[----:B------:R-:W-:Y:S06]  /*6db70*/  BRA `(.L_x_46041) ;  /* 0x0000000800bc7947 */ /* 0x000fec0003800000 */
.L_x_46028:
        /* <DEDUP_REMOVED lines=25> */
.L_x_46056:
[----:B------:R-:W-:Y:S05]  /*6dd10*/  BSYNC.RECONVERGENT B4 ;  /* 0x0000000000047941 */ /* 0x000fea0003800200 */
.L_x_46055:
[----:B------:R-:W-:Y:S01]  /*6dd20*/  VIADD R0, R2, 0x1 ;  /* 0x0000000102007836 */ /* 0x000fe20000000000 */
[----:B------:R-:W-:Y:S06]  /*6dd30*/  BRA `(.L_x_46057) ;  /* 0x0000000000087947 */ /* 0x000fec0003800000 */
.L_x_46054:
[----:B------:R-:W-:Y:S01]  /*6dd40*/  DMUL R6, RZ, R18 ;  /* 0x00000012ff067228 */ /* 0x000fe20000000000 */
[----:B------:R-:W-:-:S10]  /*6dd50*/  IMAD.MOV.U32 R0, RZ, RZ, 0x1 ;  /* 0x00000001ff007424 */ /* 0x000fd400078e00ff */
.L_x_46057:
[----:B------:R-:W-:Y:S05]  /*6dd60*/  BSYNC.RECONVERGENT B3 ;  /* 0x0000000000037941 */ /* 0x000fea0003800200 */
.L_x_46053:
        /* <DEDUP_REMOVED lines=54> */
.L_x_46059:
[----:B------:R-:W-:Y:S01]  /*6e0d0*/  DMUL R6, RZ, R18 ;  /* 0x00000012ff067228 */ /* 0x000fe20000000000 */
[----:B------:R-:W-:-:S10]  /*6e0e0*/  IMAD.MOV.U32 R0, RZ, RZ, RZ ;  /* 0x000000ffff007224 */ /* 0x000fd400078e00ff */
.L_x_46060:
[----:B------:R-:W-:Y:S05]  /*6e0f0*/  BSYNC.RECONVERGENT B3 ;  /* 0x0000000000037941 */ /* 0x000fea0003800200 */
.L_x_46058:
        /* <DEDUP_REMOVED lines=30> */
.L_x_46027:
        /* <DEDUP_REMOVED lines=57> */
.L_x_46041:
[----:B------:R-:W-:Y:S05]  /*6e670*/  BSYNC.RECONVERGENT B2 ;  /* 0x0000000000027941 */ /* 0x000fea0003800200 */
.L_x_46026:
        /* <DEDUP_REMOVED lines=135> */
.L_x_46068:
        /* <DEDUP_REMOVED lines=22> */
.L_x_46071:
[----:B------:R-:W-:Y:S05]  /*6f050*/  BSYNC.RECONVERGENT B3 ;  /* 0x0000000000037941 */ /* 0x000fea0003800200 */
.L_x_46070:
        /* <DEDUP_REMOVED lines=29> */
.L_x_46069:
[----:B------:R-:W-:Y:S05]  /*6f230*/  BSYNC.RECONVERGENT B2 ;  /* 0x0000000000027941 */ /* 0x000fea0003800200 */
.L_x_46067:
        /* <DEDUP_REMOVED lines=22> */
.L_x_46073:
[----:B------:R-:W-:Y:S05]  /*6f3a0*/  BSYNC.RECONVERGENT B2 ;  /* 0x0000000000027941 */ /* 0x000fea0003800200 */
.L_x_46072:
        /* <DEDUP_REMOVED lines=84> */
.L_x_46075:
[----:B------:R-:W-:Y:S02]  /*6f8f0*/  FSEL R2, RZ, 3.37028055040000000000e+12, P0 ;  /* 0x54442d18ff027808 */ /* 0x000fe40000000000 */
[----:B------:R-:W-:-:S07]  /*6f900*/  FSEL R3, RZ, 2.1426990032196044922, P0 ;  /* 0x400921fbff037808 */ /* 0x000fce0000000000 */
.L_x_46076:
[----:B------:R-:W-:Y:S05]  /*6f910*/  BSYNC.RECONVERGENT B0 ;  /* 0x0000000000007941 */ /* 0x000fea0003800200 */
.L_x_46074:
[----:B------:R-:W-:Y:S01]  /*6f920*/  DADD R64, |R64|, |R66| ;  /* 0x0000000040407229 */ /* 0x000fe20000000642 */
[----:B------:R-:W-:Y:S01]  /*6f930*/  LOP3.LUT R67, R3, 0x80000000, R67, 0xb8, !PT ;  /* 0x8000000003437812 */ /* 0x000fe200078eb843 */
[----:B------:R-:W-:-:S06]  /*6f940*/  DMUL R8, R8, 0.5 ;  /* 0x3fe0000008087828 */ /* 0x000fcc0000000000 */
[----:B------:R-:W-:-:S06]  /*6f950*/  DSETP.NAN.AND P0, PT, R64, R64, PT ;  /* 0x000000404000722a */ /* 0x000fcc0003f08000 */
[----:B------:R-:W-:Y:S02]  /*6f960*/  FSEL R2, R64, R2, P0 ;  /* 0x0000000240027208 */ /* 0x000fe40000000000 */
[----:B------:R-:W-:Y:S01]  /*6f970*/  FSEL R3, R65, R67, P0 ;  /* 0x0000004341037208 */ /* 0x000fe20000000000 */
[----:B------:R-:W-:Y:S06]  /*6f980*/  BRA `(.L_x_46077) ;  /* 0x0000006400c07947 */ /* 0x000fec0003800000 */
.L_x_46066:
        /* <DEDUP_REMOVED lines=103> */
.L_x_46080:
[----:B------:R-:W-:Y:S05]  /*70000*/  BSYNC.RECONVERGENT B0 ;  /* 0x0000000000007941 */ /* 0x000fea0003800200 */
.L_x_46079:
        /* <DEDUP_REMOVED lines=8> */
.L_x_46082:
[----:B------:R-:W-:Y:S05]  /*70090*/  BSYNC.RECONVERGENT B2 ;  /* 0x0000000000027941 */ /* 0x000fea0003800200 */
.L_x_46081:
        /* <DEDUP_REMOVED lines=84> */
.L_x_46084:
[----:B------:R-:W-:Y:S02]  /*705e0*/  FSEL R2, RZ, 3.37028055040000000000e+12, P0 ;  /* 0x54442d18ff027808 */ /* 0x000fe40000000000 */
[----:B------:R-:W-:-:S07]  /*705f0*/  FSEL R3, RZ, 2.1426990032196044922, P0 ;  /* 0x400921fbff037808 */ /* 0x000fce0000000000 */
.L_x_46085:
[----:B------:R-:W-:Y:S05]  /*70600*/  BSYNC.RECONVERGENT B0 ;  /* 0x0000000000007941 */ /* 0x000fea0003800200 */
.L_x_46083:
[----:B------:R-:W-:Y:S01]  /*70610*/  DADD R64, |R64|, |R66| ;  /* 0x0000000040407229 */ /* 0x000fe20000000642 */
[----:B------:R-:W-:Y:S01]  /*70620*/  LOP3.LUT R67, R3, 0x80000000, R67, 0xb8, !PT ;  /* 0x8000000003437812 */ /* 0x000fe200078eb843 */
[----:B------:R-:W-:-:S06]  /*70630*/  DMUL R8, R8, 0.5 ;  /* 0x3fe0000008087828 */ /* 0x000fcc0000000000 */
[----:B------:R-:W-:-:S06]  /*70640*/  DSETP.NAN.AND P0, PT, R64, R64, PT ;  /* 0x000000404000722a */ /* 0x000fcc0003f08000 */
[----:B------:R-:W-:Y:S02]  /*70650*/  FSEL R2, R64, R2, P0 ;  /* 0x0000000240027208 */ /* 0x000fe40000000000 */
[----:B------:R-:W-:Y:S01]  /*70660*/  FSEL R3, R65, R67, P0 ;  /* 0x0000004341037208 */ /* 0x000fe20000000000 */
[----:B------:R-:W-:Y:S06]  /*70670*/  BRA `(.L_x_46077) ;  /* 0x0000005800847947 */ /* 0x000fec0003800000 */
.L_x_46078:
        /* <DEDUP_REMOVED lines=24> */
[----:B------:R-:W-:Y:S02]  /*70800*/  DMUL R70, R70, R70 ;  /* 0x0000004646467228 */ /* 0x000fe40000000000 */
[----:B------:R-:W-:-:S02]  /*70810*/  DMUL R6, R82, R6 ;  /* 0x0000000652067228 */ /* 0x000fc40000000000 */
[C---:B------:R-:W-:Y:S02]  /*70820*/  DMUL R44, R82.reuse, R44 ;  /* 0x0000002c522c7228 */ /* 0x040fe40000000000 */
[----:B------:R-:W-:-:S11]  /*70830*/  DMUL R14, R82, R82 ;  /* 0x00000052520e7228 */ /* 0x000fd60000000000 */
.L_x_46087:
        /* <DEDUP_REMOVED lines=74> */
.L_x_46086:
        /* <DEDUP_REMOVED lines=101> */
.L_x_46089:
        /* <DEDUP_REMOVED lines=22> */
.L_x_46092:
[----:B------:R-:W-:Y:S05]  /*71490*/  BSYNC.RECONVERGENT B3 ;  /* 0x0000000000037941 */ /* 0x000fea0003800200 */
.L_x_46091:
        /* <DEDUP_REMOVED lines=29> */
.L_x_46090:
[----:B------:R-:W-:Y:S05]  /*71670*/  BSYNC.RECONVERGENT B2 ;  /* 0x0000000000027941 */ /* 0x000fea0003800200 */
.L_x_46088:
        /* <DEDUP_REMOVED lines=22> */
.L_x_46094:
[----:B------:R-:W-:Y:S05]  /*717e0*/  BSYNC.RECONVERGENT B2 ;  /* 0x0000000000027941 */ /* 0x000fea0003800200 */
.L_x_46093:
        /* <DEDUP_REMOVED lines=84> */
.L_x_46096:
[----:B------:R-:W-:Y:S02]  /*71d30*/  FSEL R2, RZ, 3.37028055040000000000e+12, P0 ;  /* 0x54442d18ff027808 */ /* 0x000fe40000000000 */
[----:B------:R-:W-:-:S07]  /*71d40*/  FSEL R3, RZ, 2.1426990032196044922, P0 ;  /* 0x400921fbff037808 */ /* 0x000fce0000000000 */
.L_x_46097:
[----:B------:R-:W-:Y:S05]  /*71d50*/  BSYNC.RECONVERGENT B0 ;  /* 0x0000000000007941 */ /* 0x000fea0003800200 */
.L_x_46095:
[----:B------:R-:W-:Y:S01]  /*71d60*/  DADD R64, |R64|, |R66| ;  /* 0x0000000040407229 */ /* 0x000fe20000000642 */
[----:B------:R-:W-:Y:S01]  /*71d70*/  LOP3.LUT R67, R3, 0x80000000, R67, 0xb8, !PT ;  /* 0x8000000003437812 */ /* 0x000fe200078eb843 */
[----:B------:R-:W-:-:S06]  /*71d80*/  DMUL R8, R8, 0.5 ;  /* 0x3fe0000008087828 */ /* 0x000fcc0000000000 */
[----:B------:R-:W-:-:S06]  /*71d90*/  DSETP.NAN.AND P0, PT, R64, R64, PT ;  /* 0x000000404000722a */ /* 0x000fcc0003f08000 */
[----:B------:R-:W-:Y:S02]  /*71da0*/  FSEL R2, R64, R2, P0 ;  /* 0x0000000240027208 */ /* 0x000fe40000000000 */
[----:B------:R-:W-:Y:S01]  /*71db0*/  FSEL R3, R65, R67, P0 ;  /* 0x0000004341037208 */ /* 0x000fe20000000000 */
[----:B------:R-:W-:Y:S06]  /*71dc0*/  BRA `(.L_x_46077) ;  /* 0x0000004000b07947 */ /* 0x000fec0003800000 */
.L_x_46065:
        /* <DEDUP_REMOVED lines=137> */
.L_x_46099:
[----:B------:R-:W-:Y:S05]  /*72660*/  BSYNC.RECONVERGENT B0 ;  /* 0x0000000000007941 */ /* 0x000fea0003800200 */
.L_x_46098:
        /* <DEDUP_REMOVED lines=8> */
.L_x_46101:
[----:B------:R-:W-:Y:S05]  /*726f0*/  BSYNC.RECONVERGENT B2 ;  /* 0x0000000000027941 */ /* 0x000fea0003800200 */
.L_x_46100:
        /* <DEDUP_REMOVED lines=84> */
.L_x_46103:
[----:B------:R-:W-:Y:S02]  /*72c40*/  FSEL R2, RZ, 3.37028055040000000000e+12, P0 ;  /* 0x54442d18ff027808 */ /* 0x000fe40000000000 */
[----:B------:R-:W-:-:S07]  /*72c50*/  FSEL R3, RZ, 2.1426990032196044922, P0 ;  /* 0x400921fbff037808 */ /* 0x000fce0000000000 */
.L_x_46104:
[----:B------:R-:W-:Y:S05]  /*72c60*/  BSYNC.RECONVERGENT B0 ;  /* 0x0000000000007941 */ /* 0x000fea0003800200 */
.L_x_46102:
[----:B------:R-:W-:Y:S01]  /*72c70*/  DADD R64, |R64|, |R66| ;  /* 0x0000000040407229 */ /* 0x000fe20000000642 */
[----:B------:R-:W-:-:S07]  /*72c80*/  LOP3.LUT R67, R3, 0x80000000, R67, 0xb8, !PT ;  /* 0x8000000003437812 */ /* 0x000fce00078eb843 */
[----:B------:R-:W-:-:S06]  /*72c90*/  DSETP.NAN.AND P0, PT, R64, R64, PT ;  /* 0x000000404000722a */ /* 0x000fcc0003f08000 */
[----:B------:R-:W-:Y:S02]  /*72ca0*/  FSEL R2, R64, R2, P0 ;  /* 0x0000000240027208 */ /* 0x000fe40000000000 */
[----:B------:R-:W-:Y:S01]  /*72cb0*/  FSEL R3, R65, R67, P0 ;  /* 0x0000004341037208 */ /* 0x000fe20000000000 */
[----:B------:R-:W-:Y:S06]  /*72cc0*/  BRA `(.L_x_46077) ;  /* 0x0000003000f07947 */ /* 0x000fec0003800000 */
.L_x_46064:
        /* <DEDUP_REMOVED lines=94> */
.L_x_46107:
        /* <DEDUP_REMOVED lines=22> */
.L_x_46110:
[----:B------:R-:W-:Y:S05]  /*73410*/  BSYNC.RECONVERGENT B3 ;  /* 0x0000000000037941 */ /* 0x000fea0003800200 */
.L_x_46109:
        /* <DEDUP_REMOVED lines=29> */
.L_x_46108:
[----:B------:R-:W-:Y:S05]  /*735f0*/  BSYNC.RECONVERGENT B2 ;  /* 0x0000000000027941 */ /* 0x000fea0003800200 */
.L_x_46106:
        /* <DEDUP_REMOVED lines=87> */
.L_x_46105:
        /* <DEDUP_REMOVED lines=88> */
.L_x_46063:
        /* <DEDUP_REMOVED lines=25> */
.L_x_46112:
[----:B------:R-:W-:Y:S05]  /*74280*/  BSYNC.RECONVERGENT B2 ;  /* 0x0000000000027941 */ /* 0x000fea0003800200 */
.L_x_46111:
        /* <DEDUP_REMOVED lines=23> */
.L_x_46114:
[----:B------:R-:W-:Y:S05]  /*74400*/  BSYNC.RECONVERGENT B2 ;  /* 0x0000000000027941 */ /* 0x000fea0003800200 */
.L_x_46113:
        /* <DEDUP_REMOVED lines=140> */
.L_x_46116:
[----:B------:R-:W-:Y:S05]  /*74cd0*/  BSYNC.RECONVERGENT B0 ;  /* 0x0000000000007941 */ /* 0x000fea0003800200 */
.L_x_46115:
        /* <DEDUP_REMOVED lines=8> */
.L_x_46118:
[----:B------:R-:W-:Y:S05]  /*74d60*/  BSYNC.RECONVERGENT B2 ;  /* 0x0000000000027941 */ /* 0x000fea0003800200 */
.L_x_46117:
        /* <DEDUP_REMOVED lines=84> */
.L_x_46120:
[----:B------:R-:W-:Y:S02]  /*752b0*/  FSEL R2, RZ, 3.37028055040000000000e+12, P0 ;  /* 0x54442d18ff027808 */ /* 0x000fe40000000000 */
[----:B------:R-:W-:-:S07]  /*752c0*/  FSEL R3, RZ, 2.1426990032196044922, P0 ;  /* 0x400921fbff037808 */ /* 0x000fce0000000000 */
.L_x_46121:
[----:B------:R-:W-:Y:S05]  /*752d0*/  BSYNC.RECONVERGENT B0 ;  /* 0x0000000000007941 */ /* 0x000fea0003800200 */
.L_x_46119:
[----:B------:R-:W-:Y:S01]  /*752e0*/  DADD R64, |R64|, |R66| ;  /* 0x0000000040407229 */ /* 0x000fe20000000642 */
[----:B------:R-:W-:Y:S01]  /*752f0*/  LOP3.LUT R67, R3, 0x80000000, R67, 0xb8, !PT ;  /* 0x8000000003437812 */ /* 0x000fe200078eb843 */
[----:B------:R-:W-:-:S06]  /*75300*/  DADD R8, R8, 1 ;  /* 0x3ff0000008087429 */ /* 0x000fcc0000000000 */
[----:B------:R-:W-:-:S06]  /*75310*/  DSETP.NAN.AND P0, PT, R64, R64, PT ;  /* 0x000000404000722a */ /* 0x000fcc0003f08000 */
[----:B------:R-:W-:Y:S02]  /*75320*/  FSEL R2, R64, R2, P0 ;  /* 0x0000000240027208 */ /* 0x000fe40000000000 */
[----:B------:R-:W-:Y:S01]  /*75330*/  FSEL R3, R65, R67, P0 ;  /* 0x0000004341037208 */ /* 0x000fe20000000000 */
[----:B------:R-:W-:Y:S06]  /*75340*/  BRA `(.L_x_46077) ;  /* 0x0000000c00507947 */ /* 0x000fec0003800000 */
.L_x_46062:
        /* <DEDUP_REMOVED lines=111> */
.L_x_46123:
[----:B------:R-:W-:Y:S05]  /*75a40*/  BSYNC.RECONVERGENT B0 ;  /* 0x0000000000007941 */ /* 0x000fea0003800200 */
.L_x_46122:
[----:B------:R-:W-:Y:S04]  /*75a50*/  BSSY.RECONVERGENT B2, `(.L_x_46124) ;  /* 0x0000007000027945 */ /* 0x000fe80003800200 */
[----:B------:R-:W-:Y:S05]  /*75a60*/  @P4 BRA P5, `(.L_x_46125) ;  /* 0x0000000000144947 */ /* 0x000fea0002800000 */
[----:B------:R-:W-:Y:S01]  /*75a70*/  IMAD.MOV.U32 R0, RZ, RZ, R4 ;  /* 0x000000ffff007224 */ /* 0x000fe200078e0004 */
[----:B------:R-:W-:Y:S01]  /*75a80*/  MOV R4, 0x75ac0 ;  /* 0x00075ac000047802 */ /* 0x000fe20000000f00 */
[----:B------:R-:W-:Y:S02]  /*75a90*/  IMAD.MOV.U32 R2, RZ, RZ, R10 ;  /* 0x000000ffff027224 */ /* 0x000fe400078e000a */
[----:B------:R-:W-:-:S07]  /*75aa0*/  IMAD.MOV.U32 R3, RZ, RZ, R11 ;  /* 0x000000ffff037224 */ /* 0x000fce00078e000b */
[----:B------:R-:W-:Y:S05]  /*75ab0*/  CALL.REL.NOINC `($__internal_88_$__cuda_sm20_div_rn_f64_full) ;  /* 0x000002a400687944 */ /* 0x000fea0003c00000 */
.L_x_46125:
[----:B------:R-:W-:Y:S05]  /*75ac0*/  BSYNC.RECONVERGENT B2 ;  /* 0x0000000000027941 */ /* 0x000fea0003800200 */
.L_x_46124:
        /* <DEDUP_REMOVED lines=84> */
.L_x_46127:
[----:B------:R-:W-:Y:S02]  /*76010*/  FSEL R2, RZ, 3.37028055040000000000e+12, P0 ;  /* 0x54442d18ff027808 */ /* 0x000fe40000000000 */
[----:B------:R-:W-:-:S07]  /*76020*/  FSEL R3, RZ, 2.1426990032196044922, P0 ;  /* 0x400921fbff037808 */ /* 0x000fce0000000000 */
.L_x_46128:
[----:B------:R-:W-:Y:S05]  /*76030*/  BSYNC.RECONVERGENT B0 ;  /* 0x0000000000007941 */ /* 0x000fea0003800200 */
.L_x_46126:
[----:B------:R-:W-:Y:S01]  /*76040*/  DADD R64, |R64|, |R66| ;  /* 0x0000000040407229 */ /* 0x000fe20000000642 */
[----:B------:R-:W-:-:S07]  /*76050*/  LOP3.LUT R67, R3, 0x80000000, R67, 0xb8, !PT ;  /* 0x8000000003437812 */ /* 0x000fce00078eb843 */
[----:B------:R-:W-:-:S06]  /*76060*/  DSETP.NAN.AND P0, PT, R64, R64, PT ;  /* 0x000000404000722a */ /* 0x000fcc0003f08000 */
[----:B------:R-:W-:Y:S02]  /*76070*/  FSEL R2, R64, R2, P0 ;  /* 0x0000000240027208 */ /* 0x000fe40000000000 */
[----:B------:R-:W-:-:S07]  /*76080*/  FSEL R3, R65, R67, P0 ;  /* 0x0000004341037208 */ /* 0x000fce0000000000 */
.L_x_46077:
[----:B------:R-:W-:Y:S05]  /*76090*/  BSYNC.RECONVERGENT B1 ;  /* 0x0000000000017941 */ /* 0x000fea0003800200 */
.L_x_46061:
        /* <DEDUP_REMOVED lines=75> */
.L_x_46135:
[----:B------:R-:W-:Y:S05]  /*76550*/  BSYNC.RECONVERGENT B0 ;  /* 0x0000000000007941 */ /* 0x000fea0003800200 */
.L_x_46134:
        /* <DEDUP_REMOVED lines=24> */
.L_x_46139:
[----:B------:R-:W-:Y:S05]  /*766e0*/  BSYNC.RECONVERGENT B4 ;  /* 0x0000000000047941 */ /* 0x000fea0003800200 */
.L_x_46138:
[----:B------:R-:W-:Y:S01]  /*766f0*/  VIADD R0, R2, 0x1 ;  /* 0x0000000102007836 */ /* 0x000fe20000000000 */
[----:B------:R-:W-:Y:S06]  /*76700*/  BRA `(.L_x_46140) ;  /* 0x0000000000087947 */ /* 0x000fec0003800000 */
.L_x_46137:
[----:B------:R-:W-:Y:S01]  /*76710*/  DMUL R6, RZ, R46 ;  /* 0x0000002eff067228 */ /* 0x000fe20000000000 */
[----:B------:R-:W-:-:S10]  /*76720*/  IMAD.MOV.U32 R0, RZ, RZ, 0x1 ;  /* 0x00000001ff007424 */ /* 0x000fd400078e00ff */
.L_x_46140:
[----:B------:R-:W-:Y:S05]  /*76730*/  BSYNC.RECONVERGENT B3 ;  /* 0x0000000000037941 */ /* 0x000fea0003800200 */
.L_x_46136:
        /* <DEDUP_REMOVED lines=54> */
.L_x_46142:
[----:B------:R-:W-:Y:S01]  /*76aa0*/  DMUL R6, RZ, R46 ;  /* 0x0000002eff067228 */ /* 0x000fe20000000000 */
[----:B------:R-:W-:-:S10]  /*76ab0*/  IMAD.MOV.U32 R0, RZ, RZ, RZ ;  /* 0x000000ffff007224 */ /* 0x000fd400078e00ff */
.L_x_46143:
[----:B------:R-:W-:Y:S05]  /*76ac0*/  BSYNC.RECONVERGENT B3 ;  /* 0x0000000000037941 */ /* 0x000fea0003800200 */
.L_x_46141:
        /* <DEDUP_REMOVED lines=32> */
.L_x_46133:
        /* <DEDUP_REMOVED lines=61> */
.L_x_46146:
[----:B------:R-:W-:Y:S05]  /*770a0*/  BSYNC.RECONVERGENT B0 ;  /* 0x0000000000007941 */ /* 0x000fea0003800200 */
.L_x_46145:
        /* <DEDUP_REMOVED lines=37> */
.L_x_46150:
[----:B------:R-:W-:Y:S05]  /*77300*/  BSYNC.RECONVERGENT B4 ;  /* 0x0000000000047941 */ /* 0x000fea0003800200 */
.L_x_46149:
[----:B------:R-:W-:Y:S01]  /*77310*/  VIADD R0, R2, 0x1 ;  /* 0x0000000102007836 */ /* 0x000fe20000000000 */
[----:B------:R-:W-:Y:S06]  /*77320*/  BRA `(.L_x_46151) ;  /* 0x0000000000087947 */ /* 0x000fec0003800000 */
.L_x_46148:
[----:B------:R-:W-:Y:S01]  /*77330*/  DMUL R6, RZ, R46 ;  /* 0x0000002eff067228 */ /* 0x000fe20000000000 */
[----:B------:R-:W-:-:S10]  /*77340*/  IMAD.MOV.U32 R0, RZ, RZ, 0x1 ;  /* 0x00000001ff007424 */ /* 0x000fd400078e00ff */
.L_x_46151:
[----:B------:R-:W-:Y:S05]  /*77350*/  BSYNC.RECONVERGENT B3 ;  /* 0x0000000000037941 */ /* 0x000fea0003800200 */
.L_x_46147:
        /* <DEDUP_REMOVED lines=56> */
.L_x_46153:
[----:B------:R-:W-:Y:S01]  /*776e0*/  DMUL R6, RZ, R46 ;  /* 0x0000002eff067228 */ /* 0x000fe20000000000 */
[----:B------:R-:W-:-:S10]  /*776f0*/  IMAD.MOV.U32 R0, RZ, RZ, RZ ;  /* 0x000000ffff007224 */ /* 0x000fd400078e00ff */
.L_x_46154:
[----:B------:R-:W-:Y:S05]  /*77700*/  BSYNC.RECONVERGENT B3 ;  /* 0x0000000000037941 */ /* 0x000fea0003800200 */
.L_x_46152:
        /* <DEDUP_REMOVED lines=35> */
.L_x_46132:
        /* <DEDUP_REMOVED lines=10> */
.L_x_46155:
[----:B------:R-:W-:-:S10]  /*779e0*/  DADD R44, R46, -R46 ;  /* 0x000000002e2c7229 */ /* 0x000fd4000000082e */
[----:B------:R-:W-:Y:S02]  /*779f0*/  IMAD.MOV.U32 R46, RZ, RZ, R44 ;  /* 0x000000ffff2e7224 */ /* 0x000fe400078e002c */
[----:B------:R-:W-:Y:S01]  /*77a00*/  IMAD.MOV.U32 R47, RZ, RZ, R45 ;  /* 0x000000ffff2f7224 */ /* 0x000fe200078e002d */
[----:B------:R-:W-:Y:S06]  /*77a10*/  BRA `(.L_x_46144) ;  /* 0x0000000800bc7947 */ /* 0x000fec0003800000 */
.L_x_46131:
        /* <DEDUP_REMOVED lines=25> */
.L_x_46159:
[----:B------:R-:W-:Y:S05]  /*77bb0*/  BSYNC.RECONVERGENT B4 ;  /* 0x0000000000047941 */ /* 0x000fea0003800200 */
.L_x_46158:
[----:B------:R-:W-:Y:S01]  /*77bc0*/  VIADD R0, R2, 0x1 ;  /* 0x0000000102007836 */ /* 0x000fe20000000000 */
[----:B------:R-:W-:Y:S06]  /*77bd0*/  BRA `(.L_x_46160) ;  /* 0x0000000000087947 */ /* 0x000fec0003800000 */
.L_x_46157:
[----:B------:R-:W-:Y:S01]  /*77be0*/  DMUL R6, RZ, R46 ;  /* 0x0000002eff067228 */ /* 0x000fe20000000000 */
[----:B------:R-:W-:-:S10]  /*77bf0*/  IMAD.MOV.U32 R0, RZ, RZ, 0x1 ;  /* 0x00000001ff007424 */ /* 0x000fd400078e00ff */
.L_x_46160:
[----:B------:R-:W-:Y:S05]  /*77c00*/  BSYNC.RECONVERGENT B3 ;  /* 0x0000000000037941 */ /* 0x000fea0003800200 */
.L_x_46156:
        /* <DEDUP_REMOVED lines=54> */
.L_x_46162:
[----:B------:R-:W-:Y:S01]  /*77f70*/  DMUL R6, RZ, R46 ;  /* 0x0000002eff067228 */ /* 0x000fe20000000000 */
[----:B------:R-:W-:-:S10]  /*77f80*/  IMAD.MOV.U32 R0, RZ, RZ, RZ ;  /* 0x000000ffff007224 */ /* 0x000fd400078e00ff */
.L_x_46163:
[----:B------:R-:W-:Y:S05]  /*77f90*/  BSYNC.RECONVERGENT B3 ;  /* 0x0000000000037941 */ /* 0x000fea0003800200 */
.L_x_46161:
        /* <DEDUP_REMOVED lines=30> */
.L_x_46130:
        /* <DEDUP_REMOVED lines=57> */
.L_x_46144:
[----:B------:R-:W-:Y:S05]  /*78510*/  BSYNC.RECONVERGENT B2 ;  /* 0x0000000000027941 */ /* 0x000fea0003800200 */
.L_x_46129:
        /* <DEDUP_REMOVED lines=135> */
.L_x_46171:
        /* <DEDUP_REMOVED lines=22> */
.L_x_46174:
[----:B------:R-:W-:Y:S05]  /*78ef0*/  BSYNC.RECONVERGENT B3 ;  /* 0x0000000000037941 */ /* 0x000fea0003800200 */
.L_x_46173:
        /* <DEDUP_REMOVED lines=29> */
.L_x_46172:
[----:B------:R-:W-:Y:S05]  /*790d0*/  BSYNC.RECONVERGENT B2 ;  /* 0x0000000000027941 */ /* 0x000fea0003800200 */
.L_x_46170:
        /* <DEDUP_REMOVED lines=22> */
.L_x_46176:
[----:B------:R-:W-:Y:S05]  /*79240*/  BSYNC.RECONVERGENT B2 ;  /* 0x0000000000027941 */ /* 0x000fea0003800200 */
.L_x_46175:
        /* <DEDUP_REMOVED lines=84> */
.L_x_46178:
[----:B------:R-:W-:Y:S02]  /*79790*/  FSEL R2, RZ, 3.37028055040000000000e+12, P0 ;  /* 0x54442d18ff027808 */ /* 0x000fe40000000000 */
[----:B------:R-:W-:-:S07]  /*797a0*/  FSEL R3, RZ, 2.1426990032196044922, P0 ;  /* 0x400921fbff037808 */ /* 0x000fce0000000000 */
.L_x_46179:
[----:B------:R-:W-:Y:S05]  /*797b0*/  BSYNC.RECONVERGENT B0 ;  /* 0x0000000000007941 */ /* 0x000fea0003800200 */
.L_x_46177:
[----:B------:R-:W-:Y:S01]  /*797c0*/  DADD R60, |R60|, |R62| ;  /* 0x000000003c3c7229 */ /* 0x000fe2000000063e */
[----:B------:R-:W-:Y:S01]  /*797d0*/  LOP3.LUT R63, R3, 0x80000000, R63, 0xb8, !PT ;  /* 0x80000000033f7812 */ /* 0x000fe200078eb83f */
[----:B------:R-:W-:-:S06]  /*797e0*/  DMUL R8, R8, 0.5 ;  /* 0x3fe0000008087828 */ /* 0x000fcc0000000000 */
[----:B------:R-:W-:-:S06]  /*797f0*/  DSETP.NAN.AND P0, PT, R60, R60, PT ;  /* 0x0000003c3c00722a */ /* 0x000fcc0003f08000 */
[----:B------:R-:W-:Y:S02]  /*79800*/  FSEL R2, R60, R2, P0 ;  /* 0x000000023c027208 */ /* 0x000fe40000000000 */
[----:B------:R-:W-:Y:S01]  /*79810*/  FSEL R3, R61, R63, P0 ;  /* 0x0000003f3d037208 */ /* 0x000fe20000000000 */
[----:B------:R-:W-:Y:S06]  /*79820*/  BRA `(.L_x_46180) ;  /* 0x0000006400c07947 */ /* 0x000fec0003800000 */
.L_x_46169:
        /* <DEDUP_REMOVED lines=103> */
.L_x_46183:
[----:B------:R-:W-:Y:S05]  /*79ea0*/  BSYNC.RECONVERGENT B0 ;  /* 0x0000000000007941 */ /* 0x000fea0003800200 */
.L_x_46182:
        /* <DEDUP_REMOVED lines=8> */
.L_x_46185:
[----:B------:R-:W-:Y:S05]  /*79f30*/  BSYNC.RECONVERGENT B2 ;  /* 0x0000000000027941 */ /* 0x000fea0003800200 */
.L_x_46184:
        /* <DEDUP_REMOVED lines=84> */
.L_x_46187:
[----:B------:R-:W-:Y:S02]  /*7a480*/  FSEL R2, RZ, 3.37028055040000000000e+12, P0 ;  /* 0x54442d18ff027808 */ /* 0x000fe40000000000 */
[----:B------:R-:W-:-:S07]  /*7a490*/  FSEL R3, RZ, 2.1426990032196044922, P0 ;  /* 0x400921fbff037808 */ /* 0x000fce0000000000 */
.L_x_46188:
[----:B------:R-:W-:Y:S05]  /*7a4a0*/  BSYNC.RECONVERGENT B0 ;  /* 0x0000000000007941 */ /* 0x000fea0003800200 */
.L_x_46186:
[----:B------:R-:W-:Y:S01]  /*7a4b0*/  DADD R60, |R60|, |R62| ;  /* 0x000000003c3c7229 */ /* 0x000fe2000000063e */
[----:B------:R-:W-:Y:S01]  /*7a4c0*/  LOP3.LUT R63, R3, 0x80000000, R63, 0xb8, !PT ;  /* 0x80000000033f7812 */ /* 0x000fe200078eb83f */
[----:B------:R-:W-:-:S06]  /*7a4d0*/  DMUL R8, R8, 0.5 ;  /* 0x3fe0000008087828 */ /* 0x000fcc0000000000 */
[----:B------:R-:W-:-:S06]  /*7a4e0*/  DSETP.NAN.AND P0, PT, R60, R60, PT ;  /* 0x0000003c3c00722a */ /* 0x000fcc0003f08000 */
[----:B------:R-:W-:Y:S02]  /*7a4f0*/  FSEL R2, R60, R2, P0 ;  /* 0x000000023c027208 */ /* 0x000fe40000000000 */
[----:B------:R-:W-:Y:S01]  /*7a500*/  FSEL R3, R61, R63, P0 ;  /* 0x0000003f3d037208 */ /* 0x000fe20000000000 */
[----:B------:R-:W-:Y:S06]  /*7a510*/  BRA `(.L_x_46180) ;  /* 0x0000005800847947 */ /* 0x000fec0003800000 */
.L_x_46181:
        /* <DEDUP_REMOVED lines=28> */
.L_x_46190:
        /* <DEDUP_REMOVED lines=74> */
.L_x_46189:
        /* <DEDUP_REMOVED lines=101> */
.L_x_46192:
        /* <DEDUP_REMOVED lines=22> */
.L_x_46195:
[----:B------:R-:W-:Y:S05]  /*7b330*/  BSYNC.RECONVERGENT B3 ;  /* 0x0000000000037941 */ /* 0x000fea0003800200 */
.L_x_46194:
        /* <DEDUP_REMOVED lines=29> */
.L_x_46193:
[----:B------:R-:W-:Y:S05]  /*7b510*/  BSYNC.RECONVERGENT B2 ;  /* 0x0000000000027941 */ /* 0x000fea0003800200 */
.L_x_46191:
        /* <DEDUP_REMOVED lines=22> */
.L_x_46197:
[----:B------:R-:W-:Y:S05]  /*7b680*/  BSYNC.RECONVERGENT B2 ;  /* 0x0000000000027941 */ /* 0x000fea0003800200 */
.L_x_46196:
        /* <DEDUP_REMOVED lines=84> */
.L_x_46199:
[----:B------:R-:W-:Y:S02]  /*7bbd0*/  FSEL R2, RZ, 3.37028055040000000000e+12, P0 ;  /* 0x54442d18ff027808 */ /* 0x000fe40000000000 */
[----:B------:R-:W-:-:S07]  /*7bbe0*/  FSEL R3, RZ, 2.1426990032196044922, P0 ;  /* 0x400921fbff037808 */ /* 0x000fce0000000000 */
.L_x_46200:
[----:B------:R-:W-:Y:S05]  /*7bbf0*/  BSYNC.RECONVERGENT B0 ;  /* 0x0000000000007941 */ /* 0x000fea0003800200 */
.L_x_46198:
[----:B------:R-:W-:Y:S01]  /*7bc00*/  DADD R60, |R60|, |R62| ;  /* 0x000000003c3c7229 */ /* 0x000fe2000000063e */
[----:B------:R-:W-:Y:S01]  /*7bc10*/  LOP3.LUT R63, R3, 0x80000000, R63, 0xb8, !PT ;  /* 0x80000000033f7812 */ /* 0x000fe200078eb83f */
[----:B------:R-:W-:-:S06]  /*7bc20*/  DMUL R8, R8, 0.5 ;  /* 0x3fe0000008087828 */ /* 0x000fcc0000000000 */
[----:B------:R-:W-:-:S06]  /*7bc30*/  DSETP.NAN.AND P0, PT, R60, R60, PT ;  /* 0x0000003c3c00722a */ /* 0x000fcc0003f08000 */
[----:B------:R-:W-:Y:S02]  /*7bc40*/  FSEL R2, R60, R2, P0 ;  /* 0x000000023c027208 */ /* 0x000fe40000000000 */
[----:B------:R-:W-:Y:S01]  /*7bc50*/  FSEL R3, R61, R63, P0 ;  /* 0x0000003f3d037208 */ /* 0x000fe20000000000 */
[----:B------:R-:W-:Y:S06]  /*7bc60*/  BRA `(.L_x_46180) ;  /* 0x0000004000b07947 */ /* 0x000fec0003800000 */
.L_x_46168:
        /* <DEDUP_REMOVED lines=137> */
.L_x_46202:
[----:B------:R-:W-:Y:S05]  /*7c500*/  BSYNC.RECONVERGENT B0 ;  /* 0x0000000000007941 */ /* 0x000fea0003800200 */
.L_x_46201:
        /* <DEDUP_REMOVED lines=8> */
.L_x_46204:
[----:B------:R-:W-:Y:S05]  /*7c590*/  BSYNC.RECONVERGENT B2 ;  /* 0x0000000000027941 */ /* 0x000fea0003800200 */
.L_x_46203:
        /* <DEDUP_REMOVED lines=84> */
.L_x_46206:
[----:B------:R-:W-:Y:S02]  /*7cae0*/  FSEL R2, RZ, 3.37028055040000000000e+12, P0 ;  /* 0x54442d18ff027808 */ /* 0x000fe40000000000 */
[----:B------:R-:W-:-:S07]  /*7caf0*/  FSEL R3, RZ, 2.1426990032196044922, P0 ;  /* 0x400921fbff037808 */ /* 0x000fce0000000000 */
.L_x_46207:
[----:B------:R-:W-:Y:S05]  /*7cb00*/  BSYNC.RECONVERGENT B0 ;  /* 0x0000000000007941 */ /* 0x000fea0003800200 */
.L_x_46205:
[----:B------:R-:W-:Y:S01]  /*7cb10*/  DADD R60, |R60|, |R62| ;  /* 0x000000003c3c7229 */ /* 0x000fe2000000063e */
[----:B------:R-:W-:-:S07]  /*7cb20*/  LOP3.LUT R63, R3, 0x80000000, R63, 0xb8, !PT ;  /* 0x80000000033f7812 */ /* 0x000fce00078eb83f */
[----:B------:R-:W-:-:S06]  /*7cb30*/  DSETP.NAN.AND P0, PT, R60, R60, PT ;  /* 0x0000003c3c00722a */ /* 0x000fcc0003f08000 */
[----:B------:R-:W-:Y:S02]  /*7cb40*/  FSEL R2, R60, R2, P0 ;  /* 0x000000023c027208 */ /* 0x000fe40000000000 */
[----:B------:R-:W-:Y:S01]  /*7cb50*/  FSEL R3, R61, R63, P0 ;  /* 0x0000003f3d037208 */ /* 0x000fe20000000000 */
[----:B------:R-:W-:Y:S06]  /*7cb60*/  BRA `(.L_x_46180) ;  /* 0x0000003000f07947 */ /* 0x000fec0003800000 */
.L_x_46167:
        /* <DEDUP_REMOVED lines=94> */
.L_x_46210:
        /* <DEDUP_REMOVED lines=22> */
.L_x_46213:
[----:B------:R-:W-:Y:S05]  /*7d2b0*/  BSYNC.RECONVERGENT B3 ;  /* 0x0000000000037941 */ /* 0x000fea0003800200 */
.L_x_46212:
        /* <DEDUP_REMOVED lines=29> */
.L_x_46211:
[----:B------:R-:W-:Y:S05]  /*7d490*/  BSYNC.RECONVERGENT B2 ;  /* 0x0000000000027941 */ /* 0x000fea0003800200 */
.L_x_46209:
        /* <DEDUP_REMOVED lines=87> */
.L_x_46208:
        /* <DEDUP_REMOVED lines=88> */
.L_x_46166:
        /* <DEDUP_REMOVED lines=25> */
.L_x_46215:
[----:B------:R-:W-:Y:S05]  /*7e120*/  BSYNC.RECONVERGENT B2 ;  /* 0x0000000000027941 */ /* 0x000fea0003800200 */
.L_x_46214:
        /* <DEDUP_REMOVED lines=23> */
.L_x_46217:
[----:B------:R-:W-:Y:S05]  /*7e2a0*/  BSYNC.RECONVERGENT B2 ;  /* 0x0000000000027941 */ /* 0x000fea0003800200 */
.L_x_46216:
        /* <DEDUP_REMOVED lines=140> */
.L_x_46219:
[----:B------:R-:W-:Y:S05]  /*7eb70*/  BSYNC.RECONVERGENT B0 ;  /* 0x0000000000007941 */ /* 0x000fea0003800200 */
.L_x_46218:
        /* <DEDUP_REMOVED lines=8> */
.L_x_46221:
[----:B------:R-:W-:Y:S05]  /*7ec00*/  BSYNC.RECONVERGENT B2 ;  /* 0x0000000000027941 */ /* 0x000fea0003800200 */
.L_x_46220:
        /* <DEDUP_REMOVED lines=84> */
.L_x_46223:
[----:B------:R-:W-:Y:S02]  /*7f150*/  FSEL R2, RZ, 3.37028055040000000000e+12, P0 ;  /* 0x54442d18ff027808 */ /* 0x000fe40000000000 */
[----:B------:R-:W-:-:S07]  /*7f160*/  FSEL R3, RZ, 2.1426990032196044922, P0 ;  /* 0x400921fbff037808 */ /* 0x000fce0000000000 */
.L_x_46224:
[----:B------:R-:W-:Y:S05]  /*7f170*/  BSYNC.RECONVERGENT B0 ;  /* 0x0000000000007941 */ /* 0x000fea0003800200 */
.L_x_46222:
[----:B------:R-:W-:Y:S01]  /*7f180*/  DADD R60, |R60|, |R62| ;  /* 0x000000003c3c7229 */ /* 0x000fe2000000063e */
[----:B------:R-:W-:Y:S01]  /*7f190*/  LOP3.LUT R63, R3, 0x80000000, R63, 0xb8, !PT ;  /* 0x80000000033f7812 */ /* 0x000fe200078eb83f */
[----:B------:R-:W-:-:S06]  /*7f1a0*/  DADD R8, R8, 1 ;  /* 0x3ff0000008087429 */ /* 0x000fcc0000000000 */
[----:B------:R-:W-:-:S06]  /*7f1b0*/  DSETP.NAN.AND P0, PT, R60, R60, PT ;  /* 0x0000003c3c00722a */ /* 0x000fcc0003f08000 */
[----:B------:R-:W-:Y:S02]  /*7f1c0*/  FSEL R2, R60, R2, P0 ;  /* 0x000000023c027208 */ /* 0x000fe40000000000 */
[----:B------:R-:W-:Y:S01]  /*7f1d0*/  FSEL R3, R61, R63, P0 ;  /* 0x0000003f3d037208 */ /* 0x000fe20000000000 */
[----:B------:R-:W-:Y:S06]  /*7f1e0*/  BRA `(.L_x_46180) ;  /* 0x0000000c00507947 */ /* 0x000fec0003800000 */
.L_x_46165:
        /* <DEDUP_REMOVED lines=111> */
.L_x_46226:
[----:B------:R-:W-:Y:S05]  /*7f8e0*/  BSYNC.RECONVERGENT B0 ;  /* 0x0000000000007941 */ /* 0x000fea0003800200 */
.L_x_46225:
[----:B------:R-:W-:Y:S04]  /*7f8f0*/  BSSY.RECONVERGENT B2, `(.L_x_46227) ;  /* 0x0000007000027945 */ /* 0x000fe80003800200 */
[----:B------:R-:W-:Y:S05]  /*7f900*/  @P4 BRA P5, `(.L_x_46228) ;  /* 0x0000000000144947 */ /* 0x000fea0002800000 */
[----:B------:R-:W-:Y:S01]  /*7f910*/  IMAD.MOV.U32 R0, RZ, RZ, R4 ;  /* 0x000000ffff007224 */ /* 0x000fe200078e0004 */
[----:B------:R-:W-:Y:S01]  /*7f920*/  MOV R4, 0x7f960 ;  /* 0x0007f96000047802 */ /* 0x000fe20000000f00 */
[----:B------:R-:W-:Y:S02]  /*7f930*/  IMAD.MOV.U32 R2, RZ, RZ, R10 ;  /* 0x000000ffff027224 */ /* 0x000fe400078e000a */
[----:B------:R-:W-:-:S07]  /*7f940*/  IMAD.MOV.U32 R3, RZ, RZ, R11 ;  /* 0x000000ffff037224 */ /* 0x000fce00078e000b */
[----:B------:R-:W-:Y:S05]  /*7f950*/  CALL.REL.NOINC `($__internal_88_$__cuda_sm20_div_rn_f64_full) ;  /* 0x0000020400c07944 */ /* 0x000fea0003c00000 */
.L_x_46228:
[----:B------:R-:W-:Y:S05]  /*7f960*/  BSYNC.RECONVERGENT B2 ;  /* 0x0000000000027941 */ /* 0x000fea0003800200 */
.L_x_46227:
        /* <DEDUP_REMOVED lines=84> */
.L_x_46230:
[----:B------:R-:W-:Y:S02]  /*7feb0*/  FSEL R2, RZ, 3.37028055040000000000e+12, P0 ;  /* 0x54442d18ff027808 */ /* 0x000fe40000000000 */
[----:B------:R-:W-:-:S07]  /*7fec0*/  FSEL R3, RZ, 2.1426990032196044922, P0 ;  /* 0x400921fbff037808 */ /* 0x000fce0000000000 */
.L_x_46231:
[----:B------:R-:W-:Y:S05]  /*7fed0*/  BSYNC.RECONVERGENT B0 ;  /* 0x0000000000007941 */ /* 0x000fea0003800200 */
.L_x_46229:
[----:B------:R-:W-:Y:S01]  /*7fee0*/  DADD R60, |R60|, |R62| ;  /* 0x000000003c3c7229 */ /* 0x000fe2000000063e */
[----:B------:R-:W-:-:S07]  /*7fef0*/  LOP3.LUT R63, R3, 0x80000000, R63, 0xb8, !PT ;  /* 0x80000000033f7812 */ /* 0x000fce00078eb83f */
[----:B------:R-:W-:-:S06]  /*7ff00*/  DSETP.NAN.AND P0, PT, R60, R60, PT ;  /* 0x0000003c3c00722a */ /* 0x000fcc0003f08000 */
[----:B------:R-:W-:Y:S02]  /*7ff10*/  FSEL R2, R60, R2, P0 ;  /* 0x000000023c027208 */ /* 0x000fe40000000000 */
[----:B------:R-:W-:-:S07]  /*7ff20*/  FSEL R3, R61, R63, P0 ;  /* 0x0000003f3d037208 */ /* 0x000fce0000000000 */
.L_x_46180:
[----:B------:R-:W-:Y:S05]  /*7ff30*/  BSYNC.RECONVERGENT B1 ;  /* 0x0000000000017941 */ /* 0x000fea0003800200 */
.L_x_46164:
        /* <DEDUP_REMOVED lines=75> */
.L_x_46238:
[----:B------:R-:W-:Y:S05]  /*803f0*/  BSYNC.RECONVERGENT B0 ;  /* 0x0000000000007941 */ /* 0x000fea0003800200 */
.L_x_46237:
        /* <DEDUP_REMOVED lines=24> */
.L_x_46242:
[----:B------:R-:W-:Y:S05]  /*80580*/  BSYNC.RECONVERGENT B4 ;  /* 0x0000000000047941 */ /* 0x000fea0003800200 */
.L_x_46241:
[----:B------:R-:W-:Y:S01]  /*80590*/  VIADD R0, R2, 0x1 ;  /* 0x0000000102007836 */ /* 0x000fe20000000000 */
[----:B------:R-:W-:Y:S06]  /*805a0*/  BRA `(.L_x_46243) ;  /* 0x0000000000087947 */ /* 0x000fec0003800000 */
.L_x_46240:
[----:B------:R-:W-:Y:S01]  /*805b0*/  DMUL R6, RZ, R42 ;  /* 0x0000002aff067228 */ /* 0x000fe20000000000 */
[----:B------:R-:W-:-:S10]  /*805c0*/  IMAD.MOV.U32 R0, RZ, RZ, 0x1 ;  /* 0x00000001ff007424 */ /* 0x000fd400078e00ff */
.L_x_46243:
[----:B------:R-:W-:Y:S05]  /*805d0*/  BSYNC.RECONVERGENT B3 ;  /* 0x0000000000037941 */ /* 0x000fea0003800200 */
.L_x_46239:
        /* <DEDUP_REMOVED lines=54> */
.L_x_46245:
[----:B------:R-:W-:Y:S01]  /*80940*/  DMUL R6, RZ, R42 ;  /* 0x0000002aff067228 */ /* 0x000fe20000000000 */
[----:B------:R-:W-:-:S10]  /*80950*/  IMAD.MOV.U32 R0, RZ, RZ, RZ ;  /* 0x000000ffff007224 */ /* 0x000fd400078e00ff */
.L_x_46246:
[----:B------:R-:W-:Y:S05]  /*80960*/  BSYNC.RECONVERGENT B3 ;  /* 0x0000000000037941 */ /* 0x000fea0003800200 */
.L_x_46244:
        /* <DEDUP_REMOVED lines=32> */
.L_x_46236:
        /* <DEDUP_REMOVED lines=61> */
.L_x_46249:
[----:B------:R-:W-:Y:S05]  /*80f40*/  BSYNC.RECONVERGENT B0 ;  /* 0x0000000000007941 */ /* 0x000fea0003800200 */
.L_x_46248:
        /* <DEDUP_REMOVED lines=37> */
.L_x_46253:
[----:B------:R-:W-:Y:S05]  /*811a0*/  BSYNC.RECONVERGENT B4 ;  /* 0x0000000000047941 */ /* 0x000fea0003800200 */
.L_x_46252:
[----:B------:R-:W-:Y:S01]  /*811b0*/  VIADD R0, R2, 0x1 ;  /* 0x0000000102007836 */ /* 0x000fe20000000000 */
[----:B------:R-:W-:Y:S06]  /*811c0*/  BRA `(.L_x_46254) ;  /* 0x0000000000087947 */ /* 0x000fec0003800000 */
.L_x_46251:
[----:B------:R-:W-:Y:S01]  /*811d0*/  DMUL R6, RZ, R42 ;  /* 0x0000002aff067228 */ /* 0x000fe20000000000 */
[----:B------:R-:W-:-:S10]  /*811e0*/  IMAD.MOV.U32 R0, RZ, RZ, 0x1 ;  /* 0x00000001ff007424 */ /* 0x000fd400078e00ff */
.L_x_46254:
[----:B------:R-:W-:Y:S05]  /*811f0*/  BSYNC.RECONVERGENT B3 ;  /* 0x0000000000037941 */ /* 0x000fea0003800200 */
.L_x_46250:
        /* <DEDUP_REMOVED lines=56> */
.L_x_46256:
[----:B------:R-:W-:Y:S01]  /*81580*/  DMUL R6, RZ, R42 ;  /* 0x0000002aff067228 */ /* 0x000fe20000000000 */
[----:B------:R-:W-:-:S10]  /*81590*/  IMAD.MOV.U32 R0, RZ, RZ, RZ ;  /* 0x000000ffff007224 */ /* 0x000fd400078e00ff */
.L_x_46257:
[----:B------:R-:W-:Y:S05]  /*815a0*/  BSYNC.RECONVERGENT B3 ;  /* 0x0000000000037941 */ /* 0x000fea0003800200 */
.L_x_46255:
        /* <DEDUP_REMOVED lines=35> */
.L_x_46235:
        /* <DEDUP_REMOVED lines=10> */
.L_x_46258:
[----:B------:R-:W-:-:S10]  /*81880*/  DADD R40, R42, -R42 ;  /* 0x000000002a287229 */ /* 0x000fd4000000082a */
[----:B------:R-:W-:Y:S02]  /*81890*/  IMAD.MOV.U32 R42, RZ, RZ, R40 ;  /* 0x000000ffff2a7224 */ /* 0x000fe400078e0028 */
[----:B------:R-:W-:Y:S01]  /*818a0*/  IMAD.MOV.U32 R43, RZ, RZ, R41 ;  /* 0x000000ffff2b7224 */ /* 0x000fe200078e0029 */
[----:B------:R-:W-:Y:S06]  /*818b0*/  BRA `(.L_x_46247) ;  /* 0x0000000800bc7947 */ /* 0x000fec0003800000 */
.L_x_46234:
        /* <DEDUP_REMOVED lines=25> */
.L_x_46262:
[----:B------:R-:W-:Y:S05]  /*81a50*/  BSYNC.RECONVERGENT B4 ;  /* 0x0000000000047941 */ /* 0x000fea0003800200 */
.L_x_46261:
[----:B------:R-:W-:Y:S01]  /*81a60*/  VIADD R0, R2, 0x1 ;  /* 0x0000000102007836 */ /* 0x000fe20000000000 */
[----:B------:R-:W-:Y:S06]  /*81a70*/  BRA `(.L_x_46263) ;  /* 0x0000000000087947 */ /* 0x000fec0003800000 */
.L_x_46260:
[----:B------:R-:W-:Y:S01]  /*81a80*/  DMUL R6, RZ, R42 ;  /* 0x0000002aff067228 */ /* 0x000fe20000000000 */
[----:B------:R-:W-:-:S10]  /*81a90*/  IMAD.MOV.U32 R0, RZ, RZ, 0x1 ;  /* 0x00000001ff007424 */ /* 0x000fd400078e00ff */
.L_x_46263:
[----:B------:R-:W-:Y:S05]  /*81aa0*/  BSYNC.RECONVERGENT B3 ;  /* 0x0000000000037941 */ /* 0x000fea0003800200 */
.L_x_46259:
        /* <DEDUP_REMOVED lines=54> */
.L_x_46265:
[----:B------:R-:W-:Y:S01]  /*81e10*/  DMUL R6, RZ, R42 ;  /* 0x0000002aff067228 */ /* 0x000fe20000000000 */
[----:B------:R-:W-:-:S10]  /*81e20*/  IMAD.MOV.U32 R0, RZ, RZ, RZ ;  /* 0x000000ffff007224 */ /* 0x000fd400078e00ff */
.L_x_46266:
[----:B------:R-:W-:Y:S05]  /*81e30*/  BSYNC.RECONVERGENT B3 ;  /* 0x0000000000037941 */ /* 0x000fea0003800200 */
.L_x_46264:
        /* <DEDUP_REMOVED lines=30> */
.L_x_46233:
        /* <DEDUP_REMOVED lines=57> */
.L_x_46247:
[----:B------:R-:W-:Y:S05]  /*823b0*/  BSYNC.RECONVERGENT B2 ;  /* 0x0000000000027941 */ /* 0x000fea0003800200 */
.L_x_46232:
        /* <DEDUP_REMOVED lines=135> */
.L_x_46274:
        /* <DEDUP_REMOVED lines=22> */
.L_x_46277:
[----:B------:R-:W-:Y:S05]  /*82d90*/  BSYNC.RECONVERGENT B3 ;  /* 0x0000000000037941 */ /* 0x000fea0003800200 */
.L_x_46276:
        /* <DEDUP_REMOVED lines=29> */
.L_x_46275:
[----:B------:R-:W-:Y:S05]  /*82f70*/  BSYNC.RECONVERGENT B2 ;  /* 0x0000000000027941 */ /* 0x000fea0003800200 */
.L_x_46273:
        /* <DEDUP_REMOVED lines=22> */
.L_x_46279:
[----:B------:R-:W-:Y:S05]  /*830e0*/  BSYNC.RECONVERGENT B2 ;  /* 0x0000000000027941 */ /* 0x000fea0003800200 */
.L_x_46278:
        /* <DEDUP_REMOVED lines=84> */
.L_x_46281:
[----:B------:R-:W-:Y:S02]  /*83630*/  FSEL R2, RZ, 3.37028055040000000000e+12, P0 ;  /* 0x54442d18ff027808 */ /* 0x000fe40000000000 */
[----:B------:R-:W-:-:S07]  /*83640*/  FSEL R3, RZ, 2.1426990032196044922, P0 ;  /* 0x400921fbff037808 */ /* 0x000fce0000000000 */
.L_x_46282:
[----:B------:R-:W-:Y:S05]  /*83650*/  BSYNC.RECONVERGENT B0 ;  /* 0x0000000000007941 */ /* 0x000fea0003800200 */
.L_x_46280:
[----:B------:R-:W-:Y:S01]  /*83660*/  DADD R56, |R56|, |R58| ;  /* 0x0000000038387229 */ /* 0x000fe2000000063a */
[----:B------:R-:W-:Y:S01]  /*83670*/  LOP3.LUT R59, R3, 0x80000000, R59, 0xb8, !PT ;  /* 0x80000000033b7812 */ /* 0x000fe200078eb83b */
[----:B------:R-:W-:-:S06]  /*83680*/  DMUL R8, R8, 0.5 ;  /* 0x3fe0000008087828 */ /* 0x000fcc0000000000 */
[----:B------:R-:W-:-:S06]  /*83690*/  DSETP.NAN.AND P0, PT, R56, R56, PT ;  /* 0x000000383800722a */ /* 0x000fcc0003f08000 */
[----:B------:R-:W-:Y:S02]  /*836a0*/  FSEL R2, R56, R2, P0 ;  /* 0x0000000238027208 */ /* 0x000fe40000000000 */
[----:B------:R-:W-:Y:S01]  /*836b0*/  FSEL R3, R57, R59, P0 ;  /* 0x0000003b39037208 */ /* 0x000fe20000000000 */
[----:B------:R-:W-:Y:S06]  /*836c0*/  BRA `(.L_x_46283) ;  /* 0x0000006400c07947 */ /* 0x000fec0003800000 */
.L_x_46272:
        /* <DEDUP_REMOVED lines=103> */
.L_x_46286:
[----:B------:R-:W-:Y:S05]  /*83d40*/  BSYNC.RECONVERGENT B0 ;  /* 0x0000000000007941 */ /* 0x000fea0003800200 */
.L_x_46285:
        /* <DEDUP_REMOVED lines=8> */
.L_x_46288:
[----:B------:R-:W-:Y:S05]  /*83dd0*/  BSYNC.RECONVERGENT B2 ;  /* 0x0000000000027941 */ /* 0x000fea0003800200 */
.L_x_46287:
        /* <DEDUP_REMOVED lines=84> */
.L_x_46290:
[----:B------:R-:W-:Y:S02]  /*84320*/  FSEL R2, RZ, 3.37028055040000000000e+12, P0 ;  /* 0x54442d18ff027808 */ /* 0x000fe40000000000 */
[----:B------:R-:W-:-:S07]  /*84330*/  FSEL R3, RZ, 2.1426990032196044922, P0 ;  /* 0x400921fbff037808 */ /* 0x000fce0000000000 */
.L_x_46291:
[----:B------:R-:W-:Y:S05]  /*84340*/  BSYNC.RECONVERGENT B0 ;  /* 0x0000000000007941 */ /* 0x000fea0003800200 */
.L_x_46289:
[----:B------:R-:W-:Y:S01]  /*84350*/  DADD R56, |R56|, |R58| ;  /* 0x0000000038387229 */ /* 0x000fe2000000063a */
[----:B------:R-:W-:Y:S01]  /*84360*/  LOP3.LUT R59, R3, 0x80000000, R59, 0xb8, !PT ;  /* 0x80000000033b7812 */ /* 0x000fe200078eb83b */
[----:B------:R-:W-:-:S06]  /*84370*/  DMUL R8, R8, 0.5 ;  /* 0x3fe0000008087828 */ /* 0x000fcc0000000000 */
[----:B------:R-:W-:-:S06]  /*84380*/  DSETP.NAN.AND P0, PT, R56, R56, PT ;  /* 0x000000383800722a */ /* 0x000fcc0003f08000 */
[----:B------:R-:W-:Y:S02]  /*84390*/  FSEL R2, R56, R2, P0 ;  /* 0x0000000238027208 */ /* 0x000fe40000000000 */
[----:B------:R-:W-:Y:S01]  /*843a0*/  FSEL R3, R57, R59, P0 ;  /* 0x0000003b39037208 */ /* 0x000fe20000000000 */
[----:B------:R-:W-:Y:S06]  /*843b0*/  BRA `(.L_x_46283) ;  /* 0x0000005800847947 */ /* 0x000fec0003800000 */
.L_x_46284:
        /* <DEDUP_REMOVED lines=28> */
.L_x_46293:
        /* <DEDUP_REMOVED lines=74> */
.L_x_46292:
        /* <DEDUP_REMOVED lines=101> */
.L_x_46295:
        /* <DEDUP_REMOVED lines=22> */
.L_x_46298:
[----:B------:R-:W-:Y:S05]  /*851d0*/  BSYNC.RECONVERGENT B3 ;  /* 0x0000000000037941 */ /* 0x000fea0003800200 */
.L_x_46297:
        /* <DEDUP_REMOVED lines=29> */
.L_x_46296:
[----:B------:R-:W-:Y:S05]  /*853b0*/  BSYNC.RECONVERGENT B2 ;  /* 0x0000000000027941 */ /* 0x000fea0003800200 */
.L_x_46294:
        /* <DEDUP_REMOVED lines=22> */
.L_x_46300:
[----:B------:R-:W-:Y:S05]  /*85520*/  BSYNC.RECONVERGENT B2 ;  /* 0x0000000000027941 */ /* 0x000fea0003800200 */
.L_x_46299:
        /* <DEDUP_REMOVED lines=84> */
.L_x_46302:
[----:B------:R-:W-:Y:S02]  /*85a70*/  FSEL R2, RZ, 3.37028055040000000000e+12, P0 ;  /* 0x54442d18ff027808 */ /* 0x000fe40000000000 */
[----:B------:R-:W-:-:S07]  /*85a80*/  FSEL R3, RZ, 2.1426990032196044922, P0 ;  /* 0x400921fbff037808 */ /* 0x000fce0000000000 */
.L_x_46303:
[----:B------:R-:W-:Y:S05]  /*85a90*/  BSYNC.RECONVERGENT B0 ;  /* 0x0000000000007941 */ /* 0x000fea0003800200 */
.L_x_46301:
[----:B------:R-:W-:Y:S01]  /*85aa0*/  DADD R56, |R56|, |R58| ;  /* 0x0000000038387229 */ /* 0x000fe2000000063a */
[----:B------:R-:W-:Y:S01]  /*85ab0*/  LOP3.LUT R59, R3, 0x80000000, R59, 0xb8, !PT ;  /* 0x80000000033b7812 */ /* 0x000fe200078eb83b */
[----:B------:R-:W-:-:S06]  /*85ac0*/  DMUL R8, R8, 0.5 ;  /* 0x3fe0000008087828 */ /* 0x000fcc0000000000 */
[----:B------:R-:W-:-:S06]  /*85ad0*/  DSETP.NAN.AND P0, PT, R56, R56, PT ;  /* 0x000000383800722a */ /* 0x000fcc0003f08000 */
[----:B------:R-:W-:Y:S02]  /*85ae0*/  FSEL R2, R56, R2, P0 ;  /* 0x0000000238027208 */ /* 0x000fe40000000000 */
[----:B------:R-:W-:Y:S01]  /*85af0*/  FSEL R3, R57, R59, P0 ;  /* 0x0000003b39037208 */ /* 0x000fe20000000000 */
[----:B------:R-:W-:Y:S06]  /*85b00*/  BRA `(.L_x_46283) ;  /* 0x0000004000b07947 */ /* 0x000fec0003800000 */
.L_x_46271:
        /* <DEDUP_REMOVED lines=137> */
.L_x_46305:
[----:B------:R-:W-:Y:S05]  /*863a0*/  BSYNC.RECONVERGENT B0 ;  /* 0x0000000000007941 */ /* 0x000fea0003800200 */
.L_x_46304:
        /* <DEDUP_REMOVED lines=8> */
.L_x_46307:
[----:B------:R-:W-:Y:S05]  /*86430*/  BSYNC.RECONVERGENT B2 ;  /* 0x0000000000027941 */ /* 0x000fea0003800200 */
.L_x_46306:
        /* <DEDUP_REMOVED lines=84> */
.L_x_46309:
[----:B------:R-:W-:Y:S02]  /*86980*/  FSEL R2, RZ, 3.37028055040000000000e+12, P0 ;  /* 0x54442d18ff027808 */ /* 0x000fe40000000000 */
[----:B------:R-:W-:-:S07]  /*86990*/  FSEL R3, RZ, 2.1426990032196044922, P0 ;  /* 0x400921fbff037808 */ /* 0x000fce0000000000 */
.L_x_46310:
[----:B------:R-:W-:Y:S05]  /*869a0*/  BSYNC.RECONVERGENT B0 ;  /* 0x0000000000007941 */ /* 0x000fea0003800200 */
.L_x_46308:
[----:B------:R-:W-:Y:S01]  /*869b0*/  DADD R56, |R56|, |R58| ;  /* 0x0000000038387229 */ /* 0x000fe2000000063a */
[----:B------:R-:W-:-:S07]  /*869c0*/  LOP3.LUT R59, R3, 0x80000000, R59, 0xb8, !PT ;  /* 0x80000000033b7812 */ /* 0x000fce00078eb83b */
[----:B------:R-:W-:-:S06]  /*869d0*/  DSETP.NAN.AND P0, PT, R56, R56, PT ;  /* 0x000000383800722a */ /* 0x000fcc0003f08000 */
[----:B------:R-:W-:Y:S02]  /*869e0*/  FSEL R2, R56, R2, P0 ;  /* 0x0000000238027208 */ /* 0x000fe40000000000 */
[----:B------:R-:W-:Y:S01]  /*869f0*/  FSEL R3, R57, R59, P0 ;  /* 0x0000003b39037208 */ /* 0x000fe20000000000 */
[----:B------:R-:W-:Y:S06]  /*86a00*/  BRA `(.L_x_46283) ;  /* 0x0000003000f07947 */ /* 0x000fec0003800000 */
.L_x_46270:
        /* <DEDUP_REMOVED lines=94> */
.L_x_46313:
        /* <DEDUP_REMOVED lines=22> */
.L_x_46316:
[----:B------:R-:W-:Y:S05]  /*87150*/  BSYNC.RECONVERGENT B3 ;  /* 0x0000000000037941 */ /* 0x000fea0003800200 */
.L_x_46315:
        /* <DEDUP_REMOVED lines=29> */
.L_x_46314:
[----:B------:R-:W-:Y:S05]  /*87330*/  BSYNC.RECONVERGENT B2 ;  /* 0x0000000000027941 */ /* 0x000fea0003800200 */
.L_x_46312:
        /* <DEDUP_REMOVED lines=87> */
.L_x_46311:
        /* <DEDUP_REMOVED lines=88> */
.L_x_46269:
        /* <DEDUP_REMOVED lines=25> */
.L_x_46318:
[----:B------:R-:W-:Y:S05]  /*87fc0*/  BSYNC.RECONVERGENT B2 ;  /* 0x0000000000027941 */ /* 0x000fea0003800200 */
.L_x_46317:
        /* <DEDUP_REMOVED lines=23> */
.L_x_46320:
[----:B------:R-:W-:Y:S05]  /*88140*/  BSYNC.RECONVERGENT B2 ;  /* 0x0000000000027941 */ /* 0x000fea0003800200 */
.L_x_46319:
        /* <DEDUP_REMOVED lines=140> */
.L_x_46322:
[----:B------:R-:W-:Y:S05]  /*88a10*/  BSYNC.RECONVERGENT B0 ;  /* 0x0000000000007941 */ /* 0x000fea0003800200 */
.L_x_46321:
        /* <DEDUP_REMOVED lines=8> */
.L_x_46324:
[----:B------:R-:W-:Y:S05]  /*88aa0*/  BSYNC.RECONVERGENT B2 ;  /* 0x0000000000027941 */ /* 0x000fea0003800200 */
.L_x_46323:
        /* <DEDUP_REMOVED lines=84> */
.L_x_46326:
[----:B------:R-:W-:Y:S02]  /*88ff0*/  FSEL R2, RZ, 3.37028055040000000000e+12, P0 ;  /* 0x54442d18ff027808 */ /* 0x000fe40000000000 */
[----:B------:R-:W-:-:S07]  /*89000*/  FSEL R3, RZ, 2.1426990032196044922, P0 ;  /* 0x400921fbff037808 */ /* 0x000fce0000000000 */
.L_x_46327:
[----:B------:R-:W-:Y:S05]  /*89010*/  BSYNC.RECONVERGENT B0 ;  /* 0x0000000000007941 */ /* 0x000fea0003800200 */
.L_x_46325:
[----:B------:R-:W-:Y:S01]  /*89020*/  DADD R56, |R56|, |R58| ;  /* 0x0000000038387229 */ /* 0x000fe2000000063a */
[----:B------:R-:W-:Y:S01]  /*89030*/  LOP3.LUT R59, R3, 0x80000000, R59, 0xb8, !PT ;  /* 0x80000000033b7812 */ /* 0x000fe200078eb83b */
[----:B------:R-:W-:-:S06]  /*89040*/  DADD R8, R8, 1 ;  /* 0x3ff0000008087429 */ /* 0x000fcc0000000000 */
[----:B------:R-:W-:-:S06]  /*89050*/  DSETP.NAN.AND P0, PT, R56, R56, PT ;  /* 0x000000383800722a */ /* 0x000fcc0003f08000 */
[----:B------:R-:W-:Y:S02]  /*89060*/  FSEL R2, R56, R2, P0 ;  /* 0x0000000238027208 */ /* 0x000fe40000000000 */
[----:B------:R-:W-:Y:S01]  /*89070*/  FSEL R3, R57, R59, P0 ;  /* 0x0000003b39037208 */ /* 0x000fe20000000000 */
[----:B------:R-:W-:Y:S06]  /*89080*/  BRA `(.L_x_46283) ;  /* 0x0000000c00507947 */ /* 0x000fec0003800000 */
.L_x_46268:
        /* <DEDUP_REMOVED lines=111> */
.L_x_46329:
[----:B------:R-:W-:Y:S05]  /*89780*/  BSYNC.RECONVERGENT B0 ;  /* 0x0000000000007941 */ /* 0x000fea0003800200 */
.L_x_46328:
[----:B------:R-:W-:Y:S04]  /*89790*/  BSSY.RECONVERGENT B2, `(.L_x_46330) ;  /* 0x0000007000027945 */ /* 0x000fe80003800200 */
[----:B------:R-:W-:Y:S05]  /*897a0*/  @P4 BRA P5, `(.L_x_46331) ;  /* 0x0000000000144947 */ /* 0x000fea0002800000 */
[----:B------:R-:W-:Y:S01]  /*897b0*/  IMAD.MOV.U32 R0, RZ, RZ, R4 ;  /* 0x000000ffff007224 */ /* 0x000fe200078e0004 */
[----:B------:R-:W-:Y:S01]  /*897c0*/  MOV R4, 0x89800 ;  /* 0x0008980000047802 */ /* 0x000fe20000000f00 */
[----:B------:R-:W-:Y:S02]  /*897d0*/  IMAD.MOV.U32 R2, RZ, RZ, R10 ;  /* 0x000000ffff027224 */ /* 0x000fe400078e000a */
[----:B------:R-:W-:-:S07]  /*897e0*/  IMAD.MOV.U32 R3, RZ, RZ, R11 ;  /* 0x000000ffff037224 */ /* 0x000fce00078e000b */
[----:B------:R-:W-:Y:S05]  /*897f0*/  CALL.REL.NOINC `($__internal_88_$__cuda_sm20_div_rn_f64_full) ;  /* 0x0000016800187944 */ /* 0x000fea0003c00000 */
.L_x_46331:
[----:B------:R-:W-:Y:S05]  /*89800*/  BSYNC.RECONVERGENT B2 ;  /* 0x0000000000027941 */ /* 0x000fea0003800200 */
.L_x_46330:
        /* <DEDUP_REMOVED lines=84> */
.L_x_46333:
[----:B------:R-:W-:Y:S02]  /*89d50*/  FSEL R2, RZ, 3.37028055040000000000e+12, P0 ;  /* 0x54442d18ff027808 */ /* 0x000fe40000000000 */
[----:B------:R-:W-:-:S07]  /*89d60*/  FSEL R3, RZ, 2.1426990032196044922, P0 ;  /* 0x400921fbff037808 */ /* 0x000fce0000000000 */
.L_x_46334:
[----:B------:R-:W-:Y:S05]  /*89d70*/  BSYNC.RECONVERGENT B0 ;  /* 0x0000000000007941 */ /* 0x000fea0003800200 */
.L_x_46332:
[----:B------:R-:W-:Y:S01]  /*89d80*/  DADD R56, |R56|, |R58| ;  /* 0x0000000038387229 */ /* 0x000fe2000000063a */
[----:B------:R-:W-:-:S07]  /*89d90*/  LOP3.LUT R59, R3, 0x80000000, R59, 0xb8, !PT ;  /* 0x80000000033b7812 */ /* 0x000fce00078eb83b */
[----:B------:R-:W-:-:S06]  /*89da0*/  DSETP.NAN.AND P0, PT, R56, R56, PT ;  /* 0x000000383800722a */ /* 0x000fcc0003f08000 */
[----:B------:R-:W-:Y:S02]  /*89db0*/  FSEL R2, R56, R2, P0 ;  /* 0x0000000238027208 */ /* 0x000fe40000000000 */
[----:B------:R-:W-:-:S07]  /*89dc0*/  FSEL R3, R57, R59, P0 ;  /* 0x0000003b39037208 */ /* 0x000fce0000000000 */
.L_x_46283:
[----:B------:R-:W-:Y:S05]  /*89dd0*/  BSYNC.RECONVERGENT B1 ;  /* 0x0000000000017941 */ /* 0x000fea0003800200 */
.L_x_46267:
        /* <DEDUP_REMOVED lines=75> */
.L_x_46341:
[----:B------:R-:W-:Y:S05]  /*8a290*/  BSYNC.RECONVERGENT B0 ;  /* 0x0000000000007941 */ /* 0x000fea0003800200 */
.L_x_46340:
        /* <DEDUP_REMOVED lines=24> */
.L_x_46345:
[----:B------:R-:W-:Y:S05]  /*8a420*/  BSYNC.RECONVERGENT B4 ;  /* 0x0000000000047941 */ /* 0x000fea0003800200 */
.L_x_46344:
[----:B------:R-:W-:Y:S01]  /*8a430*/  VIADD R0, R2, 0x1 ;  /* 0x0000000102007836 */ /* 0x000fe20000000000 */
[----:B------:R-:W-:Y:S06]  /*8a440*/  BRA `(.L_x_46346) ;  /* 0x0000000000087947 */ /* 0x000fec0003800000 */
.L_x_46343:
[----:B------:R-:W-:Y:S01]  /*8a450*/  DMUL R6, RZ, R38 ;  /* 0x00000026ff067228 */ /* 0x000fe20000000000 */
[----:B------:R-:W-:-:S10]  /*8a460*/  IMAD.MOV.U32 R0, RZ, RZ, 0x1 ;  /* 0x00000001ff007424 */ /* 0x000fd400078e00ff */
.L_x_46346:
[----:B------:R-:W-:Y:S05]  /*8a470*/  BSYNC.RECONVERGENT B3 ;  /* 0x0000000000037941 */ /* 0x000fea0003800200 */
.L_x_46342:
        /* <DEDUP_REMOVED lines=54> */
.L_x_46348:
[----:B------:R-:W-:Y:S01]  /*8a7e0*/  DMUL R6, RZ, R38 ;  /* 0x00000026ff067228 */ /* 0x000fe20000000000 */
[----:B------:R-:W-:-:S10]  /*8a7f0*/  IMAD.MOV.U32 R0, RZ, RZ, RZ ;  /* 0x000000ffff007224 */ /* 0x000fd400078e00ff */
.L_x_46349:
[----:B------:R-:W-:Y:S05]  /*8a800*/  BSYNC.RECONVERGENT B3 ;  /* 0x0000000000037941 */ /* 0x000fea0003800200 */
.L_x_46347:
        /* <DEDUP_REMOVED lines=32> */
.L_x_46339:
        /* <DEDUP_REMOVED lines=61> */
.L_x_46352:
[----:B------:R-:W-:Y:S05]  /*8ade0*/  BSYNC.RECONVERGENT B0 ;  /* 0x0000000000007941 */ /* 0x000fea0003800200 */
.L_x_46351:
        /* <DEDUP_REMOVED lines=37> */
.L_x_46356:
[----:B------:R-:W-:Y:S05]  /*8b040*/  BSYNC.RECONVERGENT B4 ;  /* 0x0000000000047941 */ /* 0x000fea0003800200 */
.L_x_46355:
[----:B------:R-:W-:Y:S01]  /*8b050*/  VIADD R0, R2, 0x1 ;  /* 0x0000000102007836 */ /* 0x000fe20000000000 */
[----:B------:R-:W-:Y:S06]  /*8b060*/  BRA `(.L_x_46357) ;  /* 0x0000000000087947 */ /* 0x000fec0003800000 */
.L_x_46354:
[----:B------:R-:W-:Y:S01]  /*8b070*/  DMUL R6, RZ, R38 ;  /* 0x00000026ff067228 */ /* 0x000fe20000000000 */
[----:B------:R-:W-:-:S10]  /*8b080*/  IMAD.MOV.U32 R0, RZ, RZ, 0x1 ;  /* 0x00000001ff007424 */ /* 0x000fd400078e00ff */
.L_x_46357:
[----:B------:R-:W-:Y:S05]  /*8b090*/  BSYNC.RECONVERGENT B3 ;  /* 0x0000000000037941 */ /* 0x000fea0003800200 */
.L_x_46353:
        /* <DEDUP_REMOVED lines=56> */
.L_x_46359:
[----:B------:R-:W-:Y:S01]  /*8b420*/  DMUL R6, RZ, R38 ;  /* 0x00000026ff067228 */ /* 0x000fe20000000000 */
[----:B------:R-:W-:-:S10]  /*8b430*/  IMAD.MOV.U32 R0, RZ, RZ, RZ ;  /* 0x000000ffff007224 */ /* 0x000fd400078e00ff */
.L_x_46360:
[----:B------:R-:W-:Y:S05]  /*8b440*/  BSYNC.RECONVERGENT B3 ;  /* 0x0000000000037941 */ /* 0x000fea0003800200 */
.L_x_46358:
        /* <DEDUP_REMOVED lines=35> */
.L_x_46338:
        /* <DEDUP_REMOVED lines=10> */
.L_x_46361:
[----:B------:R-:W-:-:S10]  /*8b720*/  DADD R36, R38, -R38 ;  /* 0x0000000026247229 */ /* 0x000fd40000000826 */
[----:B------:R-:W-:Y:S02]  /*8b730*/  IMAD.MOV.U32 R38, RZ, RZ, R36 ;  /* 0x000000ffff267224 */ /* 0x000fe400078e0024 */
[----:B------:R-:W-:Y:S01]  /*8b740*/  IMAD.MOV.U32 R39, RZ, RZ, R37 ;  /* 0x000000ffff277224 */ /* 0x000fe200078e0025 */
[----:B------:R-:W-:Y:S06]  /*8b750*/  BRA `(.L_x_46350) ;  /* 0x0000000800bc7947 */ /* 0x000fec0003800000 */
.L_x_46337:
        /* <DEDUP_REMOVED lines=25> */
.L_x_46365:
[----:B------:R-:W-:Y:S05]  /*8b8f0*/  BSYNC.RECONVERGENT B4 ;  /* 0x0000000000047941 */ /* 0x000fea0003800200 */
.L_x_46364:
[----:B------:R-:W-:Y:S01]  /*8b900*/  VIADD R0, R2, 0x1 ;  /* 0x0000000102007836 */ /* 0x000fe20000000000 */
[----:B------:R-:W-:Y:S06]  /*8b910*/  BRA `(.L_x_46366) ;  /* 0x0000000000087947 */ /* 0x000fec0003800000 */
.L_x_46363:
[----:B------:R-:W-:Y:S01]  /*8b920*/  DMUL R6, RZ, R38 ;  /* 0x00000026ff067228 */ /* 0x000fe20000000000 */
[----:B------:R-:W-:-:S10]  /*8b930*/  IMAD.MOV.U32 R0, RZ, RZ, 0x1 ;  /* 0x00000001ff007424 */ /* 0x000fd400078e00ff */
.L_x_46366:
[----:B------:R-:W-:Y:S05]  /*8b940*/  BSYNC.RECONVERGENT B3 ;  /* 0x0000000000037941 */ /* 0x000fea0003800200 */
.L_x_46362:
        /* <DEDUP_REMOVED lines=54> */
.L_x_46368:
[----:B------:R-:W-:Y:S01]  /*8bcb0*/  DMUL R6, RZ, R38 ;  /* 0x00000026ff067228 */ /* 0x000fe20000000000 */
[----:B------:R-:W-:-:S10]  /*8bcc0*/  IMAD.MOV.U32 R0, RZ, RZ, RZ ;  /* 0x000000ffff007224 */ /* 0x000fd400078e00ff */
.L_x_46369:
[----:B------:R-:W-:Y:S05]  /*8bcd0*/  BSYNC.RECONVERGENT B3 ;  /* 0x0000000000037941 */ /* 0x000fea0003800200 */
.L_x_46367:
        /* <DEDUP_REMOVED lines=30> */
.L_x_46336:
        /* <DEDUP_REMOVED lines=57> */
.L_x_46350:
[----:B------:R-:W-:Y:S05]  /*8c250*/  BSYNC.RECONVERGENT B2 ;  /* 0x0000000000027941 */ /* 0x000fea0003800200 */
.L_x_46335:
        /* <DEDUP_REMOVED lines=135> */
.L_x_46377:
        /* <DEDUP_REMOVED lines=22> */
.L_x_46380:
[----:B------:R-:W-:Y:S05]  /*8cc30*/  BSYNC.RECONVERGENT B3 ;  /* 0x0000000000037941 */ /* 0x000fea0003800200 */
.L_x_46379:
        /* <DEDUP_REMOVED lines=29> */
.L_x_46378:
[----:B------:R-:W-:Y:S05]  /*8ce10*/  BSYNC.RECONVERGENT B2 ;  /* 0x0000000000027941 */ /* 0x000fea0003800200 */
.L_x_46376:
        /* <DEDUP_REMOVED lines=22> */
.L_x_46382:
[----:B------:R-:W-:Y:S05]  /*8cf80*/  BSYNC.RECONVERGENT B2 ;  /* 0x0000000000027941 */ /* 0x000fea0003800200 */
.L_x_46381:
        /* <DEDUP_REMOVED lines=84> */
.L_x_46384:
[----:B------:R-:W-:Y:S02]  /*8d4d0*/  FSEL R2, RZ, 3.37028055040000000000e+12, P0 ;  /* 0x54442d18ff027808 */ /* 0x000fe40000000000 */
[----:B------:R-:W-:-:S07]  /*8d4e0*/  FSEL R3, RZ, 2.1426990032196044922, P0 ;  /* 0x400921fbff037808 */ /* 0x000fce0000000000 */
.L_x_46385:
[----:B------:R-:W-:Y:S05]  /*8d4f0*/  BSYNC.RECONVERGENT B0 ;  /* 0x0000000000007941 */ /* 0x000fea0003800200 */
.L_x_46383:
[----:B------:R-:W-:Y:S01]  /*8d500*/  DADD R52, |R52|, |R54| ;  /* 0x0000000034347229 */ /* 0x000fe20000000636 */
[----:B------:R-:W-:Y:S01]  /*8d510*/  LOP3.LUT R55, R3, 0x80000000, R55, 0xb8, !PT ;  /* 0x8000000003377812 */ /* 0x000fe200078eb837 */
[----:B------:R-:W-:-:S06]  /*8d520*/  DMUL R8, R8, 0.5 ;  /* 0x3fe0000008087828 */ /* 0x000fcc0000000000 */
[----:B------:R-:W-:-:S06]  /*8d530*/  DSETP.NAN.AND P0, PT, R52, R52, PT ;  /* 0x000000343400722a */ /* 0x000fcc0003f08000 */
[----:B------:R-:W-:Y:S02]  /*8d540*/  FSEL R2, R52, R2, P0 ;  /* 0x0000000234027208 */ /* 0x000fe40000000000 */
[----:B------:R-:W-:Y:S01]  /*8d550*/  FSEL R3, R53, R55, P0 ;  /* 0x0000003735037208 */ /* 0x000fe20000000000 */
[----:B------:R-:W-:Y:S06]  /*8d560*/  BRA `(.L_x_46386) ;  /* 0x0000006400c07947 */ /* 0x000fec0003800000 */
.L_x_46375:
        /* <DEDUP_REMOVED lines=103> */
.L_x_46389:
[----:B------:R-:W-:Y:S05]  /*8dbe0*/  BSYNC.RECONVERGENT B0 ;  /* 0x0000000000007941 */ /* 0x000fea0003800200 */
.L_x_46388:
        /* <DEDUP_REMOVED lines=8> */
.L_x_46391:
[----:B------:R-:W-:Y:S05]  /*8dc70*/  BSYNC.RECONVERGENT B2 ;  /* 0x0000000000027941 */ /* 0x000fea0003800200 */
.L_x_46390:
        /* <DEDUP_REMOVED lines=84> */
.L_x_46393:
[----:B------:R-:W-:Y:S02]  /*8e1c0*/  FSEL R2, RZ, 3.37028055040000000000e+12, P0 ;  /* 0x54442d18ff027808 */ /* 0x000fe40000000000 */
[----:B------:R-:W-:-:S07]  /*8e1d0*/  FSEL R3, RZ, 2.1426990032196044922, P0 ;  /* 0x400921fbff037808 */ /* 0x000fce0000000000 */
.L_x_46394:
[----:B------:R-:W-:Y:S05]  /*8e1e0*/  BSYNC.RECONVERGENT B0 ;  /* 0x0000000000007941 */ /* 0x000fea0003800200 */
.L_x_46392:
[----:B------:R-:W-:Y:S01]  /*8e1f0*/  DADD R52, |R52|, |R54| ;  /* 0x0000000034347229 */ /* 0x000fe20000000636 */
[----:B------:R-:W-:Y:S01]  /*8e200*/  LOP3.LUT R55, R3, 0x80000000, R55, 0xb8, !PT ;  /* 0x8000000003377812 */ /* 0x000fe200078eb837 */
[----:B------:R-:W-:-:S06]  /*8e210*/  DMUL R8, R8, 0.5 ;  /* 0x3fe0000008087828 */ /* 0x000fcc0000000000 */
[----:B------:R-:W-:-:S06]  /*8e220*/  DSETP.NAN.AND P0, PT, R52, R52, PT ;  /* 0x000000343400722a */ /* 0x000fcc0003f08000 */
[----:B------:R-:W-:Y:S02]  /*8e230*/  FSEL R2, R52, R2, P0 ;  /* 0x0000000234027208 */ /* 0x000fe40000000000 */
[----:B------:R-:W-:Y:S01]  /*8e240*/  FSEL R3, R53, R55, P0 ;  /* 0x0000003735037208 */ /* 0x000fe20000000000 */
[----:B------:R-:W-:Y:S06]  /*8e250*/  BRA `(.L_x_46386) ;  /* 0x0000005800847947 */ /* 0x000fec0003800000 */
.L_x_46387:
        /* <DEDUP_REMOVED lines=28> */
.L_x_46396:
        /* <DEDUP_REMOVED lines=74> */
.L_x_46395:
        /* <DEDUP_REMOVED lines=101> */
.L_x_46398:
        /* <DEDUP_REMOVED lines=22> */
.L_x_46401:
[----:B------:R-:W-:Y:S05]  /*8f070*/  BSYNC.RECONVERGENT B3 ;  /* 0x0000000000037941 */ /* 0x000fea0003800200 */
.L_x_46400:
        /* <DEDUP_REMOVED lines=29> */
.L_x_46399:
[----:B------:R-:W-:Y:S05]  /*8f250*/  BSYNC.RECONVERGENT B2 ;  /* 0x0000000000027941 */ /* 0x000fea0003800200 */
.L_x_46397:
        /* <DEDUP_REMOVED lines=22> */
.L_x_46403:
[----:B------:R-:W-:Y:S05]  /*8f3c0*/  BSYNC.RECONVERGENT B2 ;  /* 0x0000000000027941 */ /* 0x000fea0003800200 */
.L_x_46402:
        /* <DEDUP_REMOVED lines=84> */
.L_x_46405:
[----:B------:R-:W-:Y:S02]  /*8f910*/  FSEL R2, RZ, 3.37028055040000000000e+12, P0 ;  /* 0x54442d18ff027808 */ /* 0x000fe40000000000 */
[----:B------:R-:W-:-:S07]  /*8f920*/  FSEL R3, RZ, 2.1426990032196044922, P0 ;  /* 0x400921fbff037808 */ /* 0x000fce0000000000 */
.L_x_46406:
[----:B------:R-:W-:Y:S05]  /*8f930*/  BSYNC.RECONVERGENT B0 ;  /* 0x0000000000007941 */ /* 0x000fea0003800200 */
.L_x_46404:
[----:B------:R-:W-:Y:S01]  /*8f940*/  DADD R52, |R52|, |R54| ;  /* 0x0000000034347229 */ /* 0x000fe20000000636 */
[----:B------:R-:W-:Y:S01]  /*8f950*/  LOP3.LUT R55, R3, 0x80000000, R55, 0xb8, !PT ;  /* 0x8000000003377812 */ /* 0x000fe200078eb837 */
[----:B------:R-:W-:-:S06]  /*8f960*/  DMUL R8, R8, 0.5 ;  /* 0x3fe0000008087828 */ /* 0x000fcc0000000000 */
[----:B------:R-:W-:-:S06]  /*8f970*/  DSETP.NAN.AND P0, PT, R52, R52, PT ;  /* 0x000000343400722a */ /* 0x000fcc0003f08000 */
[----:B------:R-:W-:Y:S02]  /*8f980*/  FSEL R2, R52, R2, P0 ;  /* 0x0000000234027208 */ /* 0x000fe40000000000 */
[----:B------:R-:W-:Y:S01]  /*8f990*/  FSEL R3, R53, R55, P0 ;  /* 0x0000003735037208 */ /* 0x000fe20000000000 */
[----:B------:R-:W-:Y:S06]  /*8f9a0*/  BRA `(.L_x_46386) ;  /* 0x0000004000b07947 */ /* 0x000fec0003800000 */
.L_x_46374:
        /* <DEDUP_REMOVED lines=137> */
.L_x_46408:
[----:B------:R-:W-:Y:S05]  /*90240*/  BSYNC.RECONVERGENT B0 ;  /* 0x0000000000007941 */ /* 0x000fea0003800200 */
.L_x_46407:
        /* <DEDUP_REMOVED lines=8> */
.L_x_46410:
[----:B------:R-:W-:Y:S05]  /*902d0*/  BSYNC.RECONVERGENT B2 ;  /* 0x0000000000027941 */ /* 0x000fea0003800200 */
.L_x_46409:
        /* <DEDUP_REMOVED lines=84> */
.L_x_46412:
[----:B------:R-:W-:Y:S02]  /*90820*/  FSEL R2, RZ, 3.37028055040000000000e+12, P0 ;  /* 0x54442d18ff027808 */ /* 0x000fe40000000000 */
[----:B------:R-:W-:-:S07]  /*90830*/  FSEL R3, RZ, 2.1426990032196044922, P0 ;  /* 0x400921fbff037808 */ /* 0x000fce0000000000 */
.L_x_46413:
[----:B------:R-:W-:Y:S05]  /*90840*/  BSYNC.RECONVERGENT B0 ;  /* 0x0000000000007941 */ /* 0x000fea0003800200 */
.L_x_46411:
[----:B------:R-:W-:Y:S01]  /*90850*/  DADD R52, |R52|, |R54| ;  /* 0x0000000034347229 */ /* 0x000fe20000000636 */
[----:B------:R-:W-:-:S07]  /*90860*/  LOP3.LUT R55, R3, 0x80000000, R55, 0xb8, !PT ;  /* 0x8000000003377812 */ /* 0x000fce00078eb837 */
[----:B------:R-:W-:-:S06]  /*90870*/  DSETP.NAN.AND P0, PT, R52, R52, PT ;  /* 0x000000343400722a */ /* 0x000fcc0003f08000 */
[----:B------:R-:W-:Y:S02]  /*90880*/  FSEL R2, R52, R2, P0 ;  /* 0x0000000234027208 */ /* 0x000fe40000000000 */
[----:B------:R-:W-:Y:S01]  /*90890*/  FSEL R3, R53, R55, P0 ;  /* 0x0000003735037208 */ /* 0x000fe20000000000 */
[----:B------:R-:W-:Y:S06]  /*908a0*/  BRA `(.L_x_46386) ;  /* 0x0000003000f07947 */ /* 0x000fec0003800000 */
.L_x_46373:
        /* <DEDUP_REMOVED lines=94> */
.L_x_46416:
        /* <DEDUP_REMOVED lines=22> */
.L_x_46419:
[----:B------:R-:W-:Y:S05]  /*90ff0*/  BSYNC.RECONVERGENT B3 ;  /* 0x0000000000037941 */ /* 0x000fea0003800200 */
.L_x_46418:
        /* <DEDUP_REMOVED lines=29> */
.L_x_46417:
[----:B------:R-:W-:Y:S05]  /*911d0*/  BSYNC.RECONVERGENT B2 ;  /* 0x0000000000027941 */ /* 0x000fea0003800200 */
.L_x_46415:
        /* <DEDUP_REMOVED lines=87> */
.L_x_46414:
        /* <DEDUP_REMOVED lines=88> */
.L_x_46372:
        /* <DEDUP_REMOVED lines=25> */
.L_x_46421:
[----:B------:R-:W-:Y:S05]  /*91e60*/  BSYNC.RECONVERGENT B2 ;  /* 0x0000000000027941 */ /* 0x000fea0003800200 */
.L_x_46420:
        /* <DEDUP_REMOVED lines=23> */
.L_x_46423:
[----:B------:R-:W-:Y:S05]  /*91fe0*/  BSYNC.RECONVERGENT B2 ;  /* 0x0000000000027941 */ /* 0x000fea0003800200 */
.L_x_46422:
        /* <DEDUP_REMOVED lines=140> */
.L_x_46425:
[----:B------:R-:W-:Y:S05]  /*928b0*/  BSYNC.RECONVERGENT B0 ;  /* 0x0000000000007941 */ /* 0x000fea0003800200 */
.L_x_46424:
        /* <DEDUP_REMOVED lines=8> */
.L_x_46427:
[----:B------:R-:W-:Y:S05]  /*92940*/  BSYNC.RECONVERGENT B2 ;  /* 0x0000000000027941 */ /* 0x000fea0003800200 */
.L_x_46426:
        /* <DEDUP_REMOVED lines=84> */
.L_x_46429:
[----:B------:R-:W-:Y:S02]  /*92e90*/  FSEL R2, RZ, 3.37028055040000000000e+12, P0 ;  /* 0x54442d18ff027808 */ /* 0x000fe40000000000 */
[----:B------:R-:W-:-:S07]  /*92ea0*/  FSEL R3, RZ, 2.1426990032196044922, P0 ;  /* 0x400921fbff037808 */ /* 0x000fce0000000000 */
.L_x_46430:
[----:B------:R-:W-:Y:S05]  /*92eb0*/  BSYNC.RECONVERGENT B0 ;  /* 0x0000000000007941 */ /* 0x000fea0003800200 */
.L_x_46428:
[----:B------:R-:W-:Y:S01]  /*92ec0*/  DADD R52, |R52|, |R54| ;  /* 0x0000000034347229 */ /* 0x000fe20000000636 */
[----:B------:R-:W-:Y:S01]  /*92ed0*/  LOP3.LUT R55, R3, 0x80000000, R55, 0xb8, !PT ;  /* 0x8000000003377812 */ /* 0x000fe200078eb837 */
[----:B------:R-:W-:-:S06]  /*92ee0*/  DADD R8, R8, 1 ;  /* 0x3ff0000008087429 */ /* 0x000fcc0000000000 */
[----:B------:R-:W-:-:S06]  /*92ef0*/  DSETP.NAN.AND P0, PT, R52, R52, PT ;  /* 0x000000343400722a */ /* 0x000fcc0003f08000 */
[----:B------:R-:W-:Y:S02]  /*92f00*/  FSEL R2, R52, R2, P0 ;  /* 0x0000000234027208 */ /* 0x000fe40000000000 */
[----:B------:R-:W-:Y:S01]  /*92f10*/  FSEL R3, R53, R55, P0 ;  /* 0x0000003735037208 */ /* 0x000fe20000000000 */
[----:B------:R-:W-:Y:S06]  /*92f20*/  BRA `(.L_x_46386) ;  /* 0x0000000c00507947 */ /* 0x000fec0003800000 */
.L_x_46371:
        /* <DEDUP_REMOVED lines=111> */
.L_x_46432:
[----:B------:R-:W-:Y:S05]  /*93620*/  BSYNC.RECONVERGENT B0 ;  /* 0x0000000000007941 */ /* 0x000fea0003800200 */
.L_x_46431:
[----:B------:R-:W-:Y:S04]  /*93630*/  BSSY.RECONVERGENT B2, `(.L_x_46433) ;  /* 0x0000007000027945 */ /* 0x000fe80003800200 */
[----:B------:R-:W-:Y:S05]  /*93640*/  @P4 BRA P5, `(.L_x_46434) ;  /* 0x0000000000144947 */ /* 0x000fea0002800000 */
[----:B------:R-:W-:Y:S01]  /*93650*/  IMAD.MOV.U32 R0, RZ, RZ, R4 ;  /* 0x000000ffff007224 */ /* 0x000fe200078e0004 */
[----:B------:R-:W-:Y:S01]  /*93660*/  MOV R4, 0x936a0 ;  /* 0x000936a000047802 */ /* 0x000fe20000000f00 */
[----:B------:R-:W-:Y:S02]  /*93670*/  IMAD.MOV.U32 R2, RZ, RZ, R10 ;  /* 0x000000ffff027224 */ /* 0x000fe400078e000a */
[----:B------:R-:W-:-:S07]  /*93680*/  IMAD.MOV.U32 R3, RZ, RZ, R11 ;  /* 0x000000ffff037224 */ /* 0x000fce00078e000b */
[----:B------:R-:W-:Y:S05]  /*93690*/  CALL.REL.NOINC `($__internal_88_$__cuda_sm20_div_rn_f64_full) ;  /* 0x000000c800707944 */ /* 0x000fea0003c00000 */
.L_x_46434:
[----:B------:R-:W-:Y:S05]  /*936a0*/  BSYNC.RECONVERGENT B2 ;  /* 0x0000000000027941 */ /* 0x000fea0003800200 */
.L_x_46433:
        /* <DEDUP_REMOVED lines=84> */
.L_x_46436:
[----:B------:R-:W-:Y:S02]  /*93bf0*/  FSEL R2, RZ, 3.37028055040000000000e+12, P0 ;  /* 0x54442d18ff027808 */ /* 0x000fe40000000000 */
[----:B------:R-:W-:-:S07]  /*93c00*/  FSEL R3, RZ, 2.1426990032196044922, P0 ;  /* 0x400921fbff037808 */ /* 0x000fce0000000000 */
.L_x_46437:
[----:B------:R-:W-:Y:S05]  /*93c10*/  BSYNC.RECONVERGENT B0 ;  /* 0x0000000000007941 */ /* 0x000fea0003800200 */
.L_x_46435:
[----:B------:R-:W-:Y:S01]  /*93c20*/  DADD R52, |R52|, |R54| ;  /* 0x0000000034347229 */ /* 0x000fe20000000636 */
[----:B------:R-:W-:-:S07]  /*93c30*/  LOP3.LUT R55, R3, 0x80000000, R55, 0xb8, !PT ;  /* 0x8000000003377812 */ /* 0x000fce00078eb837 */
[----:B------:R-:W-:-:S06]  /*93c40*/  DSETP.NAN.AND P0, PT, R52, R52, PT ;  /* 0x000000343400722a */ /* 0x000fcc0003f08000 */
[----:B------:R-:W-:Y:S02]  /*93c50*/  FSEL R2, R52, R2, P0 ;  /* 0x0000000234027208 */ /* 0x000fe40000000000 */
[----:B------:R-:W-:-:S07]  /*93c60*/  FSEL R3, R53, R55, P0 ;  /* 0x0000003735037208 */ /* 0x000fce0000000000 */
.L_x_46386:
[----:B------:R-:W-:Y:S05]  /*93c70*/  BSYNC.RECONVERGENT B1 ;  /* 0x0000000000017941 */ /* 0x000fea0003800200 */
.L_x_46370:
        /* <DEDUP_REMOVED lines=75> */
.L_x_46444:
[----:B------:R-:W-:Y:S05]  /*94130*/  BSYNC.RECONVERGENT B0 ;  /* 0x0000000000007941 */ /* 0x000fea0003800200 */
.L_x_46443:
        /* <DEDUP_REMOVED lines=24> */
.L_x_46448:
[----:B------:R-:W-:Y:S05]  /*942c0*/  BSYNC.RECONVERGENT B4 ;  /* 0x0000000000047941 */ /* 0x000fea0003800200 */
.L_x_46447:
[----:B------:R-:W-:Y:S01]  /*942d0*/  VIADD R0, R2, 0x1 ;  /* 0x0000000102007836 */ /* 0x000fe20000000000 */
[----:B------:R-:W-:Y:S06]  /*942e0*/  BRA `(.L_x_46449) ;  /* 0x0000000000087947 */ /* 0x000fec0003800000 */
.L_x_46446:
[----:B------:R-:W-:Y:S01]  /*942f0*/  DMUL R6, RZ, R34 ;  /* 0x00000022ff067228 */ /* 0x000fe20000000000 */
[----:B------:R-:W-:-:S10]  /*94300*/  IMAD.MOV.U32 R0, RZ, RZ, 0x1 ;  /* 0x00000001ff007424 */ /* 0x000fd400078e00ff */
.L_x_46449:
[----:B------:R-:W-:Y:S05]  /*94310*/  BSYNC.RECONVERGENT B3 ;  /* 0x0000000000037941 */ /* 0x000fea0003800200 */
.L_x_46445:
        /* <DEDUP_REMOVED lines=54> */
.L_x_46451:
[----:B------:R-:W-:Y:S01]  /*94680*/  DMUL R6, RZ, R34 ;  /* 0x00000022ff067228 */ /* 0x000fe20000000000 */
[----:B------:R-:W-:-:S10]  /*94690*/  IMAD.MOV.U32 R0, RZ, RZ, RZ ;  /* 0x000000ffff007224 */ /* 0x000fd400078e00ff */
.L_x_46452:
[----:B------:R-:W-:Y:S05]  /*946a0*/  BSYNC.RECONVERGENT B3 ;  /* 0x0000000000037941 */ /* 0x000fea0003800200 */
.L_x_46450:
        /* <DEDUP_REMOVED lines=32> */
.L_x_46442:
        /* <DEDUP_REMOVED lines=61> */
.L_x_46455:
[----:B------:R-:W-:Y:S05]  /*94c80*/  BSYNC.RECONVERGENT B0 ;  /* 0x0000000000007941 */ /* 0x000fea0003800200 */
.L_x_46454:
        /* <DEDUP_REMOVED lines=37> */
.L_x_46459:
[----:B------:R-:W-:Y:S05]  /*94ee0*/  BSYNC.RECONVERGENT B4 ;  /* 0x0000000000047941 */ /* 0x000fea0003800200 */
.L_x_46458:
[----:B------:R-:W-:Y:S01]  /*94ef0*/  VIADD R0, R2, 0x1 ;  /* 0x0000000102007836 */ /* 0x000fe20000000000 */
[----:B------:R-:W-:Y:S06]  /*94f00*/  BRA `(.L_x_46460) ;  /* 0x0000000000087947 */ /* 0x000fec0003800000 */
.L_x_46457:
[----:B------:R-:W-:Y:S01]  /*94f10*/  DMUL R6, RZ, R34 ;  /* 0x00000022ff067228 */ /* 0x000fe20000000000 */
[----:B------:R-:W-:-:S10]  /*94f20*/  IMAD.MOV.U32 R0, RZ, RZ, 0x1 ;  /* 0x00000001ff007424 */ /* 0x000fd400078e00ff */
.L_x_46460:
[----:B------:R-:W-:Y:S05]  /*94f30*/  BSYNC.RECONVERGENT B3 ;  /* 0x0000000000037941 */ /* 0x000fea0003800200 */
.L_x_46456:
        /* <DEDUP_REMOVED lines=56> */
.L_x_46462:
[----:B------:R-:W-:Y:S01]  /*952c0*/  DMUL R6, RZ, R34 ;  /* 0x00000022ff067228 */ /* 0x000fe20000000000 */
[----:B------:R-:W-:-:S10]  /*952d0*/  IMAD.MOV.U32 R0, RZ, RZ, RZ ;  /* 0x000000ffff007224 */ /* 0x000fd400078e00ff */
.L_x_46463:
[----:B------:R-:W-:Y:S05]  /*952e0*/  BSYNC.RECONVERGENT B3 ;  /* 0x0000000000037941 */ /* 0x000fea0003800200 */
.L_x_46461:
        /* <DEDUP_REMOVED lines=35> */
.L_x_46441:
        /* <DEDUP_REMOVED lines=10> */
.L_x_46464:
[----:B------:R-:W-:-:S10]  /*955c0*/  DADD R32, R34, -R34 ;  /* 0x0000000022207229 */ /* 0x000fd40000000822 */
[----:B------:R-:W-:Y:S02]  /*955d0*/  IMAD.MOV.U32 R34, RZ, RZ, R32 ;  /* 0x000000ffff227224 */ /* 0x000fe400078e0020 */
[----:B------:R-:W-:Y:S01]  /*955e0*/  IMAD.MOV.U32 R35, RZ, RZ, R33 ;  /* 0x000000ffff237224 */ /* 0x000fe200078e0021 */
[----:B------:R-:W-:Y:S06]  /*955f0*/  BRA `(.L_x_46453) ;  /* 0x0000000800bc7947 */ /* 0x000fec0003800000 */
.L_x_46440:
        /* <DEDUP_REMOVED lines=25> */
.L_x_46468:
[----:B------:R-:W-:Y:S05]  /*95790*/  BSYNC.RECONVERGENT B4 ;  /* 0x0000000000047941 */ /* 0x000fea0003800200 */
.L_x_46467:
[----:B------:R-:W-:Y:S01]  /*957a0*/  VIADD R0, R2, 0x1 ;  /* 0x0000000102007836 */ /* 0x000fe20000000000 */
[----:B------:R-:W-:Y:S06]  /*957b0*/  BRA `(.L_x_46469) ;  /* 0x0000000000087947 */ /* 0x000fec0003800000 */
.L_x_46466:
[----:B------:R-:W-:Y:S01]  /*957c0*/  DMUL R6, RZ, R34 ;  /* 0x00000022ff067228 */ /* 0x000fe20000000000 */
[----:B------:R-:W-:-:S10]  /*957d0*/  IMAD.MOV.U32 R0, RZ, RZ, 0x1 ;  /* 0x00000001ff007424 */ /* 0x000fd400078e00ff */
.L_x_46469:
[----:B------:R-:W-:Y:S05]  /*957e0*/  BSYNC.RECONVERGENT B3 ;  /* 0x0000000000037941 */ /* 0x000fea0003800200 */
.L_x_46465:
        /* <DEDUP_REMOVED lines=54> */
.L_x_46471:
[----:B------:R-:W-:Y:S01]  /*95b50*/  DMUL R6, RZ, R34 ;  /* 0x00000022ff067228 */ /* 0x000fe20000000000 */
[----:B------:R-:W-:-:S10]  /*95b60*/  IMAD.MOV.U32 R0, RZ, RZ, RZ ;  /* 0x000000ffff007224 */ /* 0x000fd400078e00ff */
.L_x_46472:
[----:B------:R-:W-:Y:S05]  /*95b70*/  BSYNC.RECONVERGENT B3 ;  /* 0x0000000000037941 */ /* 0x000fea0003800200 */
.L_x_46470:
        /* <DEDUP_REMOVED lines=30> */
.L_x_46439:
        /* <DEDUP_REMOVED lines=57> */
.L_x_46453:
[----:B------:R-:W-:Y:S05]  /*960f0*/  BSYNC.RECONVERGENT B2 ;  /* 0x0000000000027941 */ /* 0x000fea0003800200 */
.L_x_46438:
        /* <DEDUP_REMOVED lines=135> */
.L_x_46480:
        /* <DEDUP_REMOVED lines=22> */
.L_x_46483:
[----:B------:R-:W-:Y:S05]  /*96ad0*/  BSYNC.RECONVERGENT B3 ;  /* 0x0000000000037941 */ /* 0x000fea0003800200 */
.L_x_46482:
        /* <DEDUP_REMOVED lines=29> */
.L_x_46481:
[----:B------:R-:W-:Y:S05]  /*96cb0*/  BSYNC.RECONVERGENT B2 ;  /* 0x0000000000027941 */ /* 0x000fea0003800200 */
.L_x_46479:
        /* <DEDUP_REMOVED lines=22> */
.L_x_46485:
[----:B------:R-:W-:Y:S05]  /*96e20*/  BSYNC.RECONVERGENT B2 ;  /* 0x0000000000027941 */ /* 0x000fea0003800200 */
.L_x_46484:
        /* <DEDUP_REMOVED lines=84> */
.L_x_46487:
[----:B------:R-:W-:Y:S02]  /*97370*/  FSEL R2, RZ, 3.37028055040000000000e+12, P0 ;  /* 0x54442d18ff027808 */ /* 0x000fe40000000000 */
[----:B------:R-:W-:-:S07]  /*97380*/  FSEL R3, RZ, 2.1426990032196044922, P0 ;  /* 0x400921fbff037808 */ /* 0x000fce0000000000 */
.L_x_46488:
[----:B------:R-:W-:Y:S05]  /*97390*/  BSYNC.RECONVERGENT B0 ;  /* 0x0000000000007941 */ /* 0x000fea0003800200 */
.L_x_46486:
[----:B------:R-:W-:Y:S01]  /*973a0*/  DADD R48, |R48|, |R50| ;  /* 0x0000000030307229 */ /* 0x000fe20000000632 */
[----:B------:R-:W-:Y:S01]  /*973b0*/  LOP3.LUT R51, R3, 0x80000000, R51, 0xb8, !PT ;  /* 0x8000000003337812 */ /* 0x000fe200078eb833 */
[----:B------:R-:W-:-:S06]  /*973c0*/  DMUL R8, R8, 0.5 ;  /* 0x3fe0000008087828 */ /* 0x000fcc0000000000 */
[----:B------:R-:W-:-:S06]  /*973d0*/  DSETP.NAN.AND P0, PT, R48, R48, PT ;  /* 0x000000303000722a */ /* 0x000fcc0003f08000 */
[----:B------:R-:W-:Y:S02]  /*973e0*/  FSEL R2, R48, R2, P0 ;  /* 0x0000000230027208 */ /* 0x000fe40000000000 */
[----:B------:R-:W-:Y:S01]  /*973f0*/  FSEL R3, R49, R51, P0 ;  /* 0x0000003331037208 */ /* 0x000fe20000000000 */
[----:B------:R-:W-:Y:S06]  /*97400*/  BRA `(.L_x_46489) ;  /* 0x0000006400c47947 */ /* 0x000fec0003800000 */
.L_x_46478:
        /* <DEDUP_REMOVED lines=103> */
.L_x_46492:
[----:B------:R-:W-:Y:S05]  /*97a80*/  BSYNC.RECONVERGENT B0 ;  /* 0x0000000000007941 */ /* 0x000fea0003800200 */
.L_x_46491:
        /* <DEDUP_REMOVED lines=8> */
.L_x_46494:
[----:B------:R-:W-:Y:S05]  /*97b10*/  BSYNC.RECONVERGENT B2 ;  /* 0x0000000000027941 */ /* 0x000fea0003800200 */
.L_x_46493:
        /* <DEDUP_REMOVED lines=84> */
.L_x_46496:
[----:B------:R-:W-:Y:S02]  /*98060*/  FSEL R2, RZ, 3.37028055040000000000e+12, P0 ;  /* 0x54442d18ff027808 */ /* 0x000fe40000000000 */
[----:B------:R-:W-:-:S07]  /*98070*/  FSEL R3, RZ, 2.1426990032196044922, P0 ;  /* 0x400921fbff037808 */ /* 0x000fce0000000000 */
.L_x_46497:
[----:B------:R-:W-:Y:S05]  /*98080*/  BSYNC.RECONVERGENT B0 ;  /* 0x0000000000007941 */ /* 0x000fea0003800200 */
.L_x_46495:
[----:B------:R-:W-:Y:S01]  /*98090*/  DADD R48, |R48|, |R50| ;  /* 0x0000000030307229 */ /* 0x000fe20000000632 */
[----:B------:R-:W-:Y:S01]  /*980a0*/  LOP3.LUT R51, R3, 0x80000000, R51, 0xb8, !PT ;  /* 0x8000000003337812 */ /* 0x000fe200078eb833 */
[----:B------:R-:W-:-:S06]  /*980b0*/  DMUL R8, R8, 0.5 ;  /* 0x3fe0000008087828 */ /* 0x000fcc0000000000 */
[----:B------:R-:W-:-:S06]  /*980c0*/  DSETP.NAN.AND P0, PT, R48, R48, PT ;  /* 0x000000303000722a */ /* 0x000fcc0003f08000 */
[----:B------:R-:W-:Y:S02]  /*980d0*/  FSEL R2, R48, R2, P0 ;  /* 0x0000000230027208 */ /* 0x000fe40000000000 */
[----:B------:R-:W-:Y:S01]  /*980e0*/  FSEL R3, R49, R51, P0 ;  /* 0x0000003331037208 */ /* 0x000fe20000000000 */
[----:B------:R-:W-:Y:S06]  /*980f0*/  BRA `(.L_x_46489) ;  /* 0x0000005800887947 */ /* 0x000fec0003800000 */
.L_x_46490:
        /* <DEDUP_REMOVED lines=29> */
.L_x_46499:
        /* <DEDUP_REMOVED lines=74> */
.L_x_46498:
        /* <DEDUP_REMOVED lines=101> */
.L_x_46501:
        /* <DEDUP_REMOVED lines=22> */
.L_x_46504:
[----:B------:R-:W-:Y:S05]  /*98f20*/  BSYNC.RECONVERGENT B3 ;  /* 0x0000000000037941 */ /* 0x000fea0003800200 */
.L_x_46503:
        /* <DEDUP_REMOVED lines=29> */
.L_x_46502:
[----:B------:R-:W-:Y:S05]  /*99100*/  BSYNC.RECONVERGENT B2 ;  /* 0x0000000000027941 */ /* 0x000fea0003800200 */
.L_x_46500:
        /* <DEDUP_REMOVED lines=22> */
.L_x_46506:
[----:B------:R-:W-:Y:S05]  /*99270*/  BSYNC.RECONVERGENT B2 ;  /* 0x0000000000027941 */ /* 0x000fea0003800200 */
.L_x_46505:
        /* <DEDUP_REMOVED lines=84> */
.L_x_46508:
[----:B------:R-:W-:Y:S02]  /*997c0*/  FSEL R2, RZ, 3.37028055040000000000e+12, P0 ;  /* 0x54442d18ff027808 */ /* 0x000fe40000000000 */
[----:B------:R-:W-:-:S07]  /*997d0*/  FSEL R3, RZ, 2.1426990032196044922, P0 ;  /* 0x400921fbff037808 */ /* 0x000fce0000000000 */
.L_x_46509:
[----:B------:R-:W-:Y:S05]  /*997e0*/  BSYNC.RECONVERGENT B0 ;  /* 0x0000000000007941 */ /* 0x000fea0003800200 */
.L_x_46507:
[----:B------:R-:W-:Y:S01]  /*997f0*/  DADD R48, |R48|, |R50| ;  /* 0x0000000030307229 */ /* 0x000fe20000000632 */
[----:B------:R-:W-:Y:S01]  /*99800*/  LOP3.LUT R51, R3, 0x80000000, R51, 0xb8, !PT ;  /* 0x8000000003337812 */ /* 0x000fe200078eb833 */
[----:B------:R-:W-:-:S06]  /*99810*/  DMUL R8, R8, 0.5 ;  /* 0x3fe0000008087828 */ /* 0x000fcc0000000000 */
[----:B------:R-:W-:-:S06]  /*99820*/  DSETP.NAN.AND P0, PT, R48, R48, PT ;  /* 0x000000303000722a */ /* 0x000fcc0003f08000 */
[----:B------:R-:W-:Y:S02]  /*99830*/  FSEL R2, R48, R2, P0 ;  /* 0x0000000230027208 */ /* 0x000fe40000000000 */
[----:B------:R-:W-:Y:S01]  /*99840*/  FSEL R3, R49, R51, P0 ;  /* 0x0000003331037208 */ /* 0x000fe20000000000 */
[----:B------:R-:W-:Y:S06]  /*99850*/  BRA `(.L_x_46489) ;  /* 0x0000004000b07947 */ /* 0x000fec0003800000 */
.L_x_46477:
        /* <DEDUP_REMOVED lines=137> */
.L_x_46511:
[----:B------:R-:W-:Y:S05]  /*9a0f0*/  BSYNC.RECONVERGENT B0 ;  /* 0x0000000000007941 */ /* 0x000fea0003800200 */
.L_x_46510:
        /* <DEDUP_REMOVED lines=8> */
.L_x_46513:
[----:B------:R-:W-:Y:S05]  /*9a180*/  BSYNC.RECONVERGENT B2 ;  /* 0x0000000000027941 */ /* 0x000fea0003800200 */
.L_x_46512:
        /* <DEDUP_REMOVED lines=84> */
.L_x_46515:
[----:B------:R-:W-:Y:S02]  /*9a6d0*/  FSEL R2, RZ, 3.37028055040000000000e+12, P0 ;  /* 0x54442d18ff027808 */ /* 0x000fe40000000000 */
[----:B------:R-:W-:-:S07]  /*9a6e0*/  FSEL R3, RZ, 2.1426990032196044922, P0 ;  /* 0x400921fbff037808 */ /* 0x000fce0000000000 */
.L_x_46516:
[----:B------:R-:W-:Y:S05]  /*9a6f0*/  BSYNC.RECONVERGENT B0 ;  /* 0x0000000000007941 */ /* 0x000fea0003800200 */
.L_x_46514:
[----:B------:R-:W-:Y:S01]  /*9a700*/  DADD R48, |R48|, |R50| ;  /* 0x0000000030307229 */ /* 0x000fe20000000632 */
[----:B------:R-:W-:-:S07]  /*9a710*/  LOP3.LUT R51, R3, 0x80000000, R51, 0xb8, !PT ;  /* 0x8000000003337812 */ /* 0x000fce00078eb833 */
[----:B------:R-:W-:-:S06]  /*9a720*/  DSETP.NAN.AND P0, PT, R48, R48, PT ;  /* 0x000000303000722a */ /* 0x000fcc0003f08000 */
[----:B------:R-:W-:Y:S02]  /*9a730*/  FSEL R2, R48, R2, P0 ;  /* 0x0000000230027208 */ /* 0x000fe40000000000 */
[----:B------:R-:W-:Y:S01]  /*9a740*/  FSEL R3, R49, R51, P0 ;  /* 0x0000003331037208 */ /* 0x000fe20000000000 */
[----:B------:R-:W-:Y:S06]  /*9a750*/  BRA `(.L_x_46489) ;  /* 0x0000003000f07947 */ /* 0x000fec0003800000 */
.L_x_46476:
        /* <DEDUP_REMOVED lines=94> */
.L_x_46519:
        /* <DEDUP_REMOVED lines=22> */
.L_x_46522:
[----:B------:R-:W-:Y:S05]  /*9aea0*/  BSYNC.RECONVERGENT B3 ;  /* 0x0000000000037941 */ /* 0x000fea0003800200 */
.L_x_46521:
        /* <DEDUP_REMOVED lines=29> */
.L_x_46520:
[----:B------:R-:W-:Y:S05]  /*9b080*/  BSYNC.RECONVERGENT B2 ;  /* 0x0000000000027941 */ /* 0x000fea0003800200 */
.L_x_46518:
        /* <DEDUP_REMOVED lines=87> */
.L_x_46517:
        /* <DEDUP_REMOVED lines=88> */
.L_x_46475:
        /* <DEDUP_REMOVED lines=25> */
.L_x_46524:
[----:B------:R-:W-:Y:S05]  /*9bd10*/  BSYNC.RECONVERGENT B2 ;  /* 0x0000000000027941 */ /* 0x000fea0003800200 */
.L_x_46523:
        /* <DEDUP_REMOVED lines=23> */
.L_x_46526:
[----:B------:R-:W-:Y:S05]  /*9be90*/  BSYNC.RECONVERGENT B2 ;  /* 0x0000000000027941 */ /* 0x000fea0003800200 */
.L_x_46525:
        /* <DEDUP_REMOVED lines=140> */
.L_x_46528:
[----:B------:R-:W-:Y:S05]  /*9c760*/  BSYNC.RECONVERGENT B0 ;  /* 0x0000000000007941 */ /* 0x000fea0003800200 */
.L_x_46527:
        /* <DEDUP_REMOVED lines=8> */
.L_x_46530:
[----:B------:R-:W-:Y:S05]  /*9c7f0*/  BSYNC.RECONVERGENT B2 ;  /* 0x0000000000027941 */ /* 0x000fea0003800200 */
.L_x_46529:
        /* <DEDUP_REMOVED lines=84> */
.L_x_46532:
[----:B------:R-:W-:Y:S02]  /*9cd40*/  FSEL R2, RZ, 3.37028055040000000000e+12, P0 ;  /* 0x54442d18ff027808 */ /* 0x000fe40000000000 */
[----:B------:R-:W-:-:S07]  /*9cd50*/  FSEL R3, RZ, 2.1426990032196044922, P0 ;  /* 0x400921fbff037808 */ /* 0x000fce0000000000 */
.L_x_46533:
[----:B------:R-:W-:Y:S05]  /*9cd60*/  BSYNC.RECONVERGENT B0 ;  /* 0x0000000000007941 */ /* 0x000fea0003800200 */
.L_x_46531:
[----:B------:R-:W-:Y:S01]  /*9cd70*/  DADD R48, |R48|, |R50| ;  /* 0x0000000030307229 */ /* 0x000fe20000000632 */
[----:B------:R-:W-:Y:S01]  /*9cd80*/  LOP3.LUT R51, R3, 0x80000000, R51, 0xb8, !PT ;  /* 0x8000000003337812 */ /* 0x000fe200078eb833 */
[----:B------:R-:W-:-:S06]  /*9cd90*/  DADD R8, R8, 1 ;  /* 0x3ff0000008087429 */ /* 0x000fcc0000000000 */
[----:B------:R-:W-:-:S06]  /*9cda0*/  DSETP.NAN.AND P0, PT, R48, R48, PT ;  /* 0x000000303000722a */ /* 0x000fcc0003f08000 */
[----:B------:R-:W-:Y:S02]  /*9cdb0*/  FSEL R2, R48, R2, P0 ;  /* 0x0000000230027208 */ /* 0x000fe40000000000 */
[----:B------:R-:W-:Y:S01]  /*9cdc0*/  FSEL R3, R49, R51, P0 ;  /* 0x0000003331037208 */ /* 0x000fe20000000000 */
[----:B------:R-:W-:Y:S06]  /*9cdd0*/  BRA `(.L_x_46489) ;  /* 0x0000000c00507947 */ /* 0x000fec0003800000 */
.L_x_46474:
        /* <DEDUP_REMOVED lines=111> */
.L_x_46535:
[----:B------:R-:W-:Y:S05]  /*9d4d0*/  BSYNC.RECONVERGENT B0 ;  /* 0x0000000000007941 */ /* 0x000fea0003800200 */
.L_x_46534:
[----:B------:R-:W-:Y:S04]  /*9d4e0*/  BSSY.RECONVERGENT B2, `(.L_x_46536) ;  /* 0x0000007000027945 */ /* 0x000fe80003800200 */
[----:B------:R-:W-:Y:S05]  /*9d4f0*/  @P4 BRA P5, `(.L_x_46537) ;  /* 0x0000000000144947 */ /* 0x000fea0002800000 */
[----:B------:R-:W-:Y:S01]  /*9d500*/  IMAD.MOV.U32 R0, RZ, RZ, R4 ;  /* 0x000000ffff007224 */ /* 0x000fe200078e0004 */
[----:B------:R-:W-:Y:S01]  /*9d510*/  MOV R4, 0x9d550 ;  /* 0x0009d55000047802 */ /* 0x000fe20000000f00 */
[----:B------:R-:W-:Y:S02]  /*9d520*/  IMAD.MOV.U32 R2, RZ, RZ, R10 ;  /* 0x000000ffff027224 */ /* 0x000fe400078e000a */
[----:B------:R-:W-:-:S07]  /*9d530*/  IMAD.MOV.U32 R3, RZ, RZ, R11 ;  /* 0x000000ffff037224 */ /* 0x000fce00078e000b */
[----:B------:R-:W-:Y:S05]  /*9d540*/  CALL.REL.NOINC `($__internal_88_$__cuda_sm20_div_rn_f64_full) ;  /* 0x0000002800c47944 */ /* 0x000fea0003c00000 */
.L_x_46537:
[----:B------:R-:W-:Y:S05]  /*9d550*/  BSYNC.RECONVERGENT B2 ;  /* 0x0000000000027941 */ /* 0x000fea0003800200 */
.L_x_46536:
        /* <DEDUP_REMOVED lines=84> */
.L_x_46539:
[----:B------:R-:W-:Y:S02]  /*9daa0*/  FSEL R2, RZ, 3.37028055040000000000e+12, P0 ;  /* 0x54442d18ff027808 */ /* 0x000fe40000000000 */
[----:B------:R-:W-:-:S07]  /*9dab0*/  FSEL R3, RZ, 2.1426990032196044922, P0 ;  /* 0x400921fbff037808 */ /* 0x000fce0000000000 */
.L_x_46540:
[----:B------:R-:W-:Y:S05]  /*9dac0*/  BSYNC.RECONVERGENT B0 ;  /* 0x0000000000007941 */ /* 0x000fea0003800200 */
.L_x_46538:
[----:B------:R-:W-:Y:S01]  /*9dad0*/  DADD R48, |R48|, |R50| ;  /* 0x0000000030307229 */ /* 0x000fe20000000632 */
[----:B------:R-:W-:-:S07]  /*9dae0*/  LOP3.LUT R51, R3, 0x80000000, R51, 0xb8, !PT ;  /* 0x8000000003337812 */ /* 0x000fce00078eb833 */
[----:B------:R-:W-:-:S06]  /*9daf0*/  DSETP.NAN.AND P0, PT, R48, R48, PT ;  /* 0x000000303000722a */ /* 0x000fcc0003f08000 */
[----:B------:R-:W-:Y:S02]  /*9db00*/  FSEL R2, R48, R2, P0 ;  /* 0x0000000230027208 */ /* 0x000fe40000000000 */
[----:B------:R-:W-:-:S07]  /*9db10*/  FSEL R3, R49, R51, P0 ;  /* 0x0000003331037208 */ /* 0x000fce0000000000 */
.L_x_46489:
[----:B------:R-:W-:Y:S05]  /*9db20*/  BSYNC.RECONVERGENT B1 ;  /* 0x0000000000017941 */ /* 0x000fea0003800200 */
.L_x_46473:
        /* <DEDUP_REMOVED lines=75> */
.L_x_46547:
[----:B------:R-:W-:Y:S05]  /*9dfe0*/  BSYNC.RECONVERGENT B0 ;  /* 0x0000000000007941 */ /* 0x000fea0003800200 */
.L_x_46546:
        /* <DEDUP_REMOVED lines=24> */
.L_x_46551:
[----:B------:R-:W-:Y:S05]  /*9e170*/  BSYNC.RECONVERGENT B4 ;  /* 0x0000000000047941 */ /* 0x000fea0003800200 */
.L_x_46550:
[----:B------:R-:W-:Y:S01]  /*9e180*/  VIADD R0, R2, 0x1 ;  /* 0x0000000102007836 */ /* 0x000fe20000000000 */
[----:B------:R-:W-:Y:S06]  /*9e190*/  BRA `(.L_x_46552) ;  /* 0x0000000000087947 */ /* 0x000fec0003800000 */
.L_x_46549:
[----:B------:R-:W-:Y:S01]  /*9e1a0*/  DMUL R6, RZ, R30 ;  /* 0x0000001eff067228 */ /* 0x000fe20000000000 */
[----:B------:R-:W-:-:S10]  /*9e1b0*/  IMAD.MOV.U32 R0, RZ, RZ, 0x1 ;  /* 0x00000001ff007424 */ /* 0x000fd400078e00ff */
.L_x_46552:
[----:B------:R-:W-:Y:S05]  /*9e1c0*/  BSYNC.RECONVERGENT B3 ;  /* 0x0000000000037941 */ /* 0x000fea0003800200 */
.L_x_46548:
        /* <DEDUP_REMOVED lines=54> */
.L_x_46554:
[----:B------:R-:W-:Y:S01]  /*9e530*/  DMUL R6, RZ, R30 ;  /* 0x0000001eff067228 */ /* 0x000fe20000000000 */
[----:B------:R-:W-:-:S10]  /*9e540*/  IMAD.MOV.U32 R0, RZ, RZ, RZ ;  /* 0x000000ffff007224 */ /* 0x000fd400078e00ff */
.L_x_46555:
[----:B------:R-:W-:Y:S05]  /*9e550*/  BSYNC.RECONVERGENT B3 ;  /* 0x0000000000037941 */ /* 0x000fea0003800200 */
.L_x_46553:
        /* <DEDUP_REMOVED lines=32> */
.L_x_46545:
        /* <DEDUP_REMOVED lines=61> */
.L_x_46558:
[----:B------:R-:W-:Y:S05]  /*9eb30*/  BSYNC.RECONVERGENT B0 ;  /* 0x0000000000007941 */ /* 0x000fea0003800200 */
.L_x_46557:
        /* <DEDUP_REMOVED lines=37> */
.L_x_46562:
[----:B------:R-:W-:Y:S05]  /*9ed90*/  BSYNC.RECONVERGENT B4 ;  /* 0x0000000000047941 */ /* 0x000fea0003800200 */
.L_x_46561:
[----:B------:R-:W-:Y:S01]  /*9eda0*/  VIADD R0, R2, 0x1 ;  /* 0x0000000102007836 */ /* 0x000fe20000000000 */
[----:B------:R-:W-:Y:S06]  /*9edb0*/  BRA `(.L_x_46563) ;  /* 0x0000000000087947 */ /* 0x000fec0003800000 */
.L_x_46560:
[----:B------:R-:W-:Y:S01]  /*9edc0*/  DMUL R6, RZ, R30 ;  /* 0x0000001eff067228 */ /* 0x000fe20000000000 */
[----:B------:R-:W-:-:S10]  /*9edd0*/  IMAD.MOV.U32 R0, RZ, RZ, 0x1 ;  /* 0x00000001ff007424 */ /* 0x000fd400078e00ff */
.L_x_46563:
[----:B------:R-:W-:Y:S05]  /*9ede0*/  BSYNC.RECONVERGENT B3 ;  /* 0x0000000000037941 */ /* 0x000fea0003800200 */
.L_x_46559:
        /* <DEDUP_REMOVED lines=56> */
.L_x_46565:
[----:B------:R-:W-:Y:S01]  /*9f170*/  DMUL R6, RZ, R30 ;  /* 0x0000001eff067228 */ /* 0x000fe20000000000 */
[----:B------:R-:W-:-:S10]  /*9f180*/  IMAD.MOV.U32 R0, RZ, RZ, RZ ;  /* 0x000000ffff007224 */ /* 0x000fd400078e00ff */
.L_x_46566:
[----:B------:R-:W-:Y:S05]  /*9f190*/  BSYNC.RECONVERGENT B3 ;  /* 0x0000000000037941 */ /* 0x000fea0003800200 */
.L_x_46564:
        /* <DEDUP_REMOVED lines=35> */
.L_x_46544:
        /* <DEDUP_REMOVED lines=10> */
.L_x_46567:
[----:B------:R-:W-:-:S10]  /*9f470*/  DADD R28, R30, -R30 ;  /* 0x000000001e1c7229 */ /* 0x000fd4000000081e */
[----:B------:R-:W-:Y:S02]  /*9f480*/  IMAD.MOV.U32 R30, RZ, RZ, R28 ;  /* 0x000000ffff1e7224 */ /* 0x000fe400078e001c */
[----:B------:R-:W-:Y:S01]  /*9f490*/  IMAD.MOV.U32 R31, RZ, RZ, R29 ;  /* 0x000000ffff1f7224 */ /* 0x000fe200078e001d */
[----:B------:R-:W-:Y:S06]  /*9f4a0*/  BRA `(.L_x_46556) ;  /* 0x0000000800bc7947 */ /* 0x000fec0003800000 */
.L_x_46543:
        /* <DEDUP_REMOVED lines=25> */
.L_x_46571:
[----:B------:R-:W-:Y:S05]  /*9f640*/  BSYNC.RECONVERGENT B4 ;  /* 0x0000000000047941 */ /* 0x000fea0003800200 */
.L_x_46570:
[----:B------:R-:W-:Y:S01]  /*9f650*/  VIADD R0, R2, 0x1 ;  /* 0x0000000102007836 */ /* 0x000fe20000000000 */
[----:B------:R-:W-:Y:S06]  /*9f660*/  BRA `(.L_x_46572) ;  /* 0x0000000000087947 */ /* 0x000fec0003800000 */
.L_x_46569:
[----:B------:R-:W-:Y:S01]  /*9f670*/  DMUL R6, RZ, R30 ;  /* 0x0000001eff067228 */ /* 0x000fe20000000000 */
[----:B------:R-:W-:-:S10]  /*9f680*/  IMAD.MOV.U32 R0, RZ, RZ, 0x1 ;  /* 0x00000001ff007424 */ /* 0x000fd400078e00ff */
.L_x_46572:
[----:B------:R-:W-:Y:S05]  /*9f690*/  BSYNC.RECONVERGENT B3 ;  /* 0x0000000000037941 */ /* 0x000fea0003800200 */
.L_x_46568:
        /* <DEDUP_REMOVED lines=54> */
.L_x_46574:
[----:B------:R-:W-:Y:S01]  /*9fa00*/  DMUL R6, RZ, R30 ;  /* 0x0000001eff067228 */ /* 0x000fe20000000000 */
[----:B------:R-:W-:-:S10]  /*9fa10*/  IMAD.MOV.U32 R0, RZ, RZ, RZ ;  /* 0x000000ffff007224 */ /* 0x000fd400078e00ff */
.L_x_46575:
[----:B------:R-:W-:Y:S05]  /*9fa20*/  BSYNC.RECONVERGENT B3 ;  /* 0x0000000000037941 */ /* 0x000fea0003800200 */
.L_x_46573:
        /* <DEDUP_REMOVED lines=30> */
.L_x_46542:
        /* <DEDUP_REMOVED lines=57> */
.L_x_46556:
[----:B------:R-:W-:Y:S05]  /*9ffa0*/  BSYNC.RECONVERGENT B2 ;  /* 0x0000000000027941 */ /* 0x000fea0003800200 */
.L_x_46541:
[----:B------:R-:W0:Y:S01]  /*9ffb0*/  S2R R0, SR_CTAID.X ;  /* 0x0000000000007919 */ /* 0x000e220000002500 */
[----:B------:R-:W1:Y:S01]  /*9ffc0*/  LDC.64 R2, c[0x0][0x390] ;  /* 0x0000e400ff027b82 */ /* 0x000e620000000a00 */
[----:B------:R-:W2:Y:S01]  /*9ffd0*/  S2R R5, SR_TID.X ;  /* 0x0000000000057919 */ /* 0x000ea20000002100 */
[----:B0-----:R-:W-:-:S04]  /*9ffe0*/  IMAD.SHL.U32 R7, R0, 0x400, RZ ;  /* 0x0000040000077824 */ /* 0x001fc800078e00ff */
[----:B-1----:R-:W-:-:S04]  /*9fff0*/  IMAD.WIDE.U32 R2, R7, 0x10, R2 ;  /* 0x0000001007027825 */ /* 0x002fc800078e0002 */
[----:B--2---:R-:W-:-:S05]  /*a0000*/  IMAD.WIDE.U32 R2, R5, 0x20, R2 ;  /* 0x0000002005027825 */ /* 0x004fca00078e0002 */
[----:B------:R-:W-:Y:S04]  /*a0010*/  STG.E.ENL2.256 desc[UR8][R2.64], R20, R72 ;  /* 0xf80000140248797f */ /* 0x000fe8000f121808 */
[----:B------:R-:W-:Y:S04]  /*a0020*/  STG.E.ENL2.256 desc[UR8][R2.64+0x1000], R16, R44 ;  /* 0xf8008010022c797f */ /* 0x000fe8000f121808 */
[----:B------:R-:W-:Y:S04]  /*a0030*/  STG.E.ENL2.256 desc[UR8][R2.64+0x2000], R40, R36 ;  /* 0xf80100280224797f */ /* 0x000fe8000f121808 */
[----:B------:R-:W-:Y:S01]  /*a0040*/  STG.E.ENL2.256 desc[UR8][R2.64+0x3000], R32, R28 ;  /* 0xf8018020021c797f */ /* 0x000fe2000f121808 */
[----:B------:R-:W-:Y:S05]  /*a0050*/  EXIT ;  /* 0x000000000000794d */ /* 0x000fea0003800000 */
        .weak           $__internal_88_$__cuda_sm20_div_rn_f64_full
        .type           $__internal_88_$__cuda_sm20_div_rn_f64_full,@function
        .size           $__internal_88_$__cuda_sm20_div_rn_f64_full,($_ZN2at6native29vectorized_elementwise_kernelILi2EZZZNS0_50_GLOBAL__N__2680c7bb_12_PowKernel_cu_7dd49032_300324pow_tensor_tensor_kernelERNS_18TensorIteratorBaseEENKUlvE_clEvENKUlvE6_clEvEUlN3c107complexIdEES9_E_St5arrayIPcLm3EEEEviT0_T1_$__internal_trig_reduction_slowpathd - $__internal_88_$__cuda_sm20_div_rn_f64_full)
$__internal_88_$__cuda_sm20_div_rn_f64_full:
[C---:B------:R-:W-:Y:S01]  /*a0060*/  FSETP.GEU.AND P2, PT, |R3|.reuse, 1.469367938527859385e-39, PT ;  /* 0x001000000300780b */ /* 0x040fe20003f4e200 */
[--C-:B------:R-:W-:Y:S01]  /*a0070*/  IMAD.MOV.U32 R84, RZ, RZ, R2.reuse ;  /* 0x000000ffff547224 */ /* 0x100fe200078e0002 */
[C---:B------:R-:W-:Y:S01]  /*a0080*/  LOP3.LUT R6, R3.reuse, 0x800fffff, RZ, 0xc0, !PT ;  /* 0x800fffff03067812 */ /* 0x040fe200078ec0ff */
[----:B------:R-:W-:Y:S01]  /*a0090*/  IMAD.MOV.U32 R85, RZ, RZ, R3 ;  /* 0x000000ffff557224 */ /* 0x000fe200078e0003 */
[----:B------:R-:W-:Y:S01]  /*a00a0*/  LOP3.LUT R7, R3, 0x7ff00000, RZ, 0xc0, !PT ;  /* 0x7ff0000003077812 */ /* 0x000fe200078ec0ff */
[----:B------:R-:W-:Y:S01]  /*a00b0*/  IMAD.MOV.U32 R86, RZ, RZ, R2 ;  /* 0x000000ffff567224 */ /* 0x000fe200078e0002 */
[----:B------:R-:W-:Y:S01]  /*a00c0*/  LOP3.LUT R87, R6, 0x3ff00000, RZ, 0xfc, !PT ;  /* 0x3ff0000006577812 */ /* 0x000fe200078efcff */
[----:B------:R-:W-:Y:S01]  /*a00d0*/  IMAD.MOV.U32 R89, RZ, RZ, R5 ;  /* 0x000000ffff597224 */ /* 0x000fe200078e0005 */
[----:B------:R-:W-:Y:S01]  /*a00e0*/  BSSY.RECONVERGENT B0, `(.L_x_46576) ;  /* 0x0000058000007945 */ /* 0x000fe20003800200 */
[----:B------:R-:W-:Y:S02]  /*a00f0*/  IMAD.MOV.U32 R94, RZ, RZ, 0x1 ;  /* 0x00000001ff5e7424 */ /* 0x000fe400078e00ff */
[----:B------:R-:W-:Y:S01]  /*a0100*/  IMAD.MOV.U32 R88, RZ, RZ, R0 ;  /* 0x000000ffff587224 */ /* 0x000fe200078e0000 */
[C---:B------:R-:W-:Y:S01]  /*a0110*/  FSETP.GEU.AND P0, PT, |R89|.reuse, 1.469367938527859385e-39, PT ;  /* 0x001000005900780b */ /* 0x040fe20003f0e200 */
[----:B------:R-:W-:Y:S01]  /*a0120*/  @!P2 DMUL R86, R84, 8.98846567431157953865e+307 ;  /* 0x7fe000005456a828 */ /* 0x000fe20000000000 */
[----:B------:R-:W-:Y:S01]  /*a0130*/  LOP3.LUT R0, R89, 0x7ff00000, RZ, 0xc0, !PT ;  /* 0x7ff0000059007812 */ /* 0x000fe200078ec0ff */
[----:B------:R-:W-:-:S03]  /*a0140*/  IMAD.MOV.U32 R2, RZ, RZ, 0x1ca00000 ;  /* 0x1ca00000ff027424 */ /* 0x000fc600078e00ff */
[----:B------:R-:W-:Y:S01]  /*a0150*/  ISETP.GE.U32.AND P4, PT, R0, R7, PT ;  /* 0x000000070000720c */ /* 0x000fe20003f86070 */
[----:B------:R-:W0:Y:S01]  /*a0160*/  MUFU.RCP64H R95, R87 ;  /* 0x00000057005f7308 */ /* 0x000e220000001800 */
[----:B------:R-:W-:-:S03]  /*a0170*/  IMAD.MOV.U32 R6, RZ, RZ, R0 ;  /* 0x000000ffff067224 */ /* 0x000fc600078e0000 */
        /* <DEDUP_REMOVED lines=9> */
[----:B------:R-:W-:Y:S01]  /*a0210*/  VIADD R3, R7, 0xffffffff ;  /* 0xffffffff07037836 */ /* 0x000fe20000000000 */
[----:B------:R-:W-:-:S08]  /*a0220*/  DFMA R90, R90, R90, R90 ;  /* 0x0000005a5a5a722b */ /* 0x000fd0000000005a */
[----:B------:R-:W-:Y:S01]  /*a0230*/  DFMA R94, R94, R90, R94 ;  /* 0x0000005a5e5e722b */ /* 0x000fe2000000005e */
[----:B------:R-:W-:Y:S01]  /*a0240*/  LOP3.LUT R91, R5, 0x800fffff, R89, 0xf8, !PT ;  /* 0x800fffff055b7812 */ /* 0x000fe200078ef859 */
[----:B------:R-:W-:-:S06]  /*a0250*/  IMAD.MOV.U32 R90, RZ, RZ, R88 ;  /* 0x000000ffff5a7224 */ /* 0x000fcc00078e0058 */
        /* <DEDUP_REMOVED lines=40> */
.L_x_46577:
        /* <DEDUP_REMOVED lines=17> */
.L_x_46580:
[----:B------:R-:W-:Y:S01]  /*a05f0*/  LOP3.LUT R3, R85, 0x80000, RZ, 0xfc, !PT ;  /* 0x0008000055037812 */ /* 0x000fe200078efcff */
[----:B------:R-:W-:-:S04]  /*a0600*/  IMAD.MOV.U32 R94, RZ, RZ, R84 ;  /* 0x000000ffff5e7224 */ /* 0x000fc800078e0054 */
[----:B------:R-:W-:Y:S01]  /*a0610*/  IMAD.MOV.U32 R95, RZ, RZ, R3 ;  /* 0x000000ffff5f7224 */ /* 0x000fe200078e0003 */
[----:B------:R-:W-:Y:S06]  /*a0620*/  BRA `(.L_x_46578) ;  /* 0x00000000000c7947 */ /* 0x000fec0003800000 */
.L_x_46579:
[----:B------:R-:W-:Y:S01]  /*a0630*/  LOP3.LUT R3, R89, 0x80000, RZ, 0xfc, !PT ;  /* 0x0008000059037812 */ /* 0x000fe200078efcff */
[----:B------:R-:W-:-:S04]  /*a0640*/  IMAD.MOV.U32 R94, RZ, RZ, R88 ;  /* 0x000000ffff5e7224 */ /* 0x000fc800078e0058 */
[----:B------:R-:W-:-:S07]  /*a0650*/  IMAD.MOV.U32 R95, RZ, RZ, R3 ;  /* 0x000000ffff5f7224 */ /* 0x000fce00078e0003 */
.L_x_46578:
[----:B------:R-:W-:Y:S05]  /*a0660*/  BSYNC.RECONVERGENT B0 ;  /* 0x0000000000007941 */ /* 0x000fea0003800200 */
.L_x_46576:
[----:B------:R-:W-:Y:S02]  /*a0670*/  IMAD.MOV.U32 R5, RZ, RZ, 0x0 ;  /* 0x00000000ff057424 */ /* 0x000fe400078e00ff */
[----:B------:R-:W-:Y:S02]  /*a0680*/  IMAD.MOV.U32 R2, RZ, RZ, R94 ;  /* 0x000000ffff027224 */ /* 0x000fe400078e005e */
[----:B------:R-:W-:Y:S01]  /*a0690*/  IMAD.MOV.U32 R3, RZ, RZ, R95 ;  /* 0x000000ffff037224 */ /* 0x000fe200078e005f */
[----:B------:R-:W-:Y:S06]  /*a06a0*/  RET.REL.NODEC R4 `(_ZN2at6native29vectorized_elementwise_kernelILi2EZZZNS0_50_GLOBAL__N__2680c7bb_12_PowKernel_cu_7dd49032_300324pow_tensor_tensor_kernelERNS_18TensorIteratorBaseEENKUlvE_clEvENKUlvE6_clEvEUlN3c107complexIdEES9_E_St5arrayIPcLm3EEEEviT0_T1_) ;  /* 0xfffff5f804547950 */ /* 0x000fec0003c3ffff */
        .type           $_ZN2at6native29vectorized_elementwise_kernelILi2EZZZNS0_50_GLOBAL__N__2680c7bb_12_PowKernel_cu_7dd49032_300324pow_tensor_tensor_kernelERNS_18TensorIteratorBaseEENKUlvE_clEvENKUlvE6_clEvEUlN3c107complexIdEES9_E_St5arrayIPcLm3EEEEviT0_T1_$__internal_trig_reduction_slowpathd,@function
        .size           $_ZN2at6native29vectorized_elementwise_kernelILi2EZZZNS0_50_GLOBAL__N__2680c7bb_12_PowKernel_cu_7dd49032_300324pow_tensor_tensor_kernelERNS_18TensorIteratorBaseEENKUlvE_clEvENKUlvE6_clEvEUlN3c107complexIdEES9_E_St5arrayIPcLm3EEEEviT0_T1_$__internal_trig_reduction_slowpathd,(.L_x_68393 - $_ZN2at6native29vectorized_elementwise_kernelILi2EZZZNS0_50_GLOBAL__N__2680c7bb_12_PowKernel_cu_7dd49032_300324pow_tensor_tensor_kernelERNS_18TensorIteratorBaseEENKUlvE_clEvENKUlvE6_clEvEUlN3c107complexIdEES9_E_St5arrayIPcLm3EEEEviT0_T1_$__internal_trig_reduction_slowpathd)
$_ZN2at6native29vectorized_elementwise_kernelILi2EZZZNS0_50_GLOBAL__N__2680c7bb_12_PowKernel_cu_7dd49032_300324pow_tensor_tensor_kernelERNS_18TensorIteratorBaseEENKUlvE_clEvENKUlvE6_clEvEUlN3c107complexIdEES9_E_St5arrayIPcLm3EEEEviT0_T1_$__internal_trig_reduction_slowpathd:
        /* <DEDUP_REMOVED lines=23> */
.L_x_46585:
        /* <DEDUP_REMOVED lines=29> */
.L_x_46584:
[----:B------:R-:W-:-:S07]  /*a09f0*/  IMAD.MOV.U32 R8, RZ, RZ, R7 ;  /* 0x000000ffff087224 */ /* 0x000fce00078e0007 */
.L_x_46583:
[----:B------:R-:W-:Y:S05]  /*a0a00*/  BSYNC.RECONVERGENT B0 ;  /* 0x0000000000007941 */ /* 0x000fea0003800200 */
.L_x_46582:
        /* <DEDUP_REMOVED lines=18> */
[----:B0-----:R-:W-:Y:S02]  /*a0b30*/  @P0 SHF.L.U32 R12, R4, R15, RZ ;  /* 0x0000000f040c0219 */ /* 0x001fe400000006ff */
[----:B------:R-:W-:Y:S01]  /*a0b40*/  @P0 SHF.R.U64 R81, R6, R0, R7 ;  /* 0x0000000006510219 */ /* 0x000fe20000001207 */
[----:B------:R-:W-:Y:S01]  /*a0b50*/  IMAD.SHL.U32 R6, R2, 0x4, RZ ;  /* 0x0000000402067824 */ /* 0x000fe200078e00ff */
[----:B------:R-:W-:Y:S02]  /*a0b60*/  @P0 LOP3.LUT R3, R8, R11, RZ, 0xfc, !PT ;  /* 0x0000000b08030212 */ /* 0x000fe400078efcff */
        /* <DEDUP_REMOVED lines=38> */
.L_x_46587:
[----:B------:R-:W-:Y:S05]  /*a0dd0*/  BSYNC.RECONVERGENT B0 ;  /* 0x0000000000007941 */ /* 0x000fea0003800200 */
.L_x_46586:
        /* <DEDUP_REMOVED lines=36> */
.L_x_46581:
[----:B------:R-:W-:Y:S02]  /*a1020*/  IMAD.MOV.U32 R15, RZ, RZ, 0x0 ;  /* 0x00000000ff0f7424 */ /* 0x000fe400078e00ff */
[----:B------:R-:W-:Y:S02]  /*a1030*/  IMAD.MOV.U32 R7, RZ, RZ, R13 ;  /* 0x000000ffff077224 */ /* 0x000fe400078e000d */
[----:B------:R-:W-:Y:S05]  /*a1040*/  RET.REL.NODEC R14 `(_ZN2at6native29vectorized_elementwise_kernelILi2EZZZNS0_50_GLOBAL__N__2680c7bb_12_PowKernel_cu_7dd49032_300324pow_tensor_tensor_kernelERNS_18TensorIteratorBaseEENKUlvE_clEvENKUlvE6_clEvEUlN3c107complexIdEES9_E_St5arrayIPcLm3EEEEviT0_T1_) ;  /* 0xfffff5ec0eec7950 */ /* 0x000fea0003c3ffff */
.L_x_46588:
        /* <DEDUP_REMOVED lines=11> */
.L_x_68393:


//--------------------- .text._ZN2at6native29vectorized_elementwise_kernelILi4EZZZNS0_50_GLOBAL__N__2680c7bb_12_PowKernel_cu_7dd49032_300324pow_tensor_tensor_kernelERNS_18TensorIteratorBaseEENKUlvE_clEvENKUlvE6_clEvEUlN3c107complexIdEES9_E_St5arrayIPcLm3EEEEviT0_T1_ --------------------------
	.section	.text._ZN2at6native29vectorized_elementwise_kernelILi4EZZZNS0_50_GLOBAL__N__2680c7bb_12_PowKernel_cu_7dd49032_300324pow_tensor_tensor_kernelERNS_18TensorIteratorBaseEENKUlvE_clEvENKUlvE6_clEvEUlN3c107complexIdEES9_E_St5arrayIPcLm3EEEEviT0_T1_,"ax",@progbits
	.align	128
        .global         _ZN2at6native29vectorized_elementwise_kernelILi4EZZZNS0_50_GLOBAL__N__2680c7bb_12_PowKernel_cu_7dd49032_300324pow_tensor_tensor_kernelERNS_18TensorIteratorBaseEENKUlvE_clEvENKUlvE6_clEvEUlN3c107complexIdEES9_E_St5arrayIPcLm3EEEEviT0_T1_
        .type           _ZN2at6native29vectorized_elementwise_kernelILi4EZZZNS0_50_GLOBAL__N__2680c7bb_12_PowKernel_cu_7dd49032_300324pow_tensor_tensor_kernelERNS_18TensorIteratorBaseEENKUlvE_clEvENKUlvE6_clEvEUlN3c107complexIdEES9_E_St5arrayIPcLm3EEEEviT0_T1_,@function
        .size           _ZN2at6native29vectorized_elementwise_kernelILi4EZZZNS0_50_GLOBAL__N__2680c7bb_12_PowKernel_cu_7dd49032_300324pow_tensor_tensor_kernelERNS_18TensorIteratorBaseEENKUlvE_clEvENKUlvE6_clEvEUlN3c107complexIdEES9_E_St5arrayIPcLm3EEEEviT0_T1_,(.L_x_68395 - _ZN2at6native29vectorized_elementwise_kernelILi4EZZZNS0_50_GLOBAL__N__2680c7bb_12_PowKernel_cu_7dd49032_300324pow_tensor_tensor_kernelERNS_18TensorIteratorBaseEENKUlvE_clEvENKUlvE6_clEvEUlN3c107complexIdEES9_E_St5arrayIPcLm3EEEEviT0_T1_)
        .other          _ZN2at6native29vectorized_elementwise_kernelILi4EZZZNS0_50_GLOBAL__N__2680c7bb_12_PowKernel_cu_7dd49032_300324pow_tensor_tensor_kernelERNS_18TensorIteratorBaseEENKUlvE_clEvENKUlvE6_clEvEUlN3c107complexIdEES9_E_St5arrayIPcLm3EEEEviT0_T1_,@"STO_CUDA_ENTRY STV_DEFAULT"
_ZN2at6native29vectorized_elementwise_kernelILi4EZZZNS0_50_GLOBAL__N__2680c7bb_12_PowKernel_cu_7dd49032_300324pow_tensor_tensor_kernelERNS_18TensorIteratorBaseEENKUlvE_clEvENKUlvE6_clEvEUlN3c107complexIdEES9_E_St5arrayIPcLm3EEEEviT0_T1_:
.text._ZN2at6native29vectorized_elementwise_kernelILi4EZZZNS0_50_GLOBAL__N__2680c7bb_12_PowKernel_cu_7dd49032_300324pow_tensor_tensor_kernelERNS_18TensorIteratorBaseEENKUlvE_clEvENKUlvE6_clEvEUlN3c107complexIdEES9_E_St5arrayIPcLm3EEEEviT0_T1_:
        /* <DEDUP_REMOVED lines=207> */
.L_x_46595:
[----:B------:R-:W-:Y:S01]  /*0cf0*/  IMAD.MOV.U32 R2, RZ, RZ, 0x0 ;  /* 0x00000000ff027424 */ /* 0x000fe200078e00ff */
[----:B------:R-:W-:Y:S01]  /*0d00*/  LOP3.LUT P0, RZ, R5, 0x7fffffff, RZ, 0xc0, !PT ;  /* 0x7fffffff05ff7812 */ /* 0x000fe2000780c0ff */
[----:B------:R-:W-:-:S06]  /*0d10*/  IMAD.MOV.U32 R3, RZ, RZ, 0x7ff00000 ;  /* 0x7ff00000ff037424 */ /* 0x000fcc00078e00ff */
[----:B------:R-:W-:-:S10]  /*0d20*/  DFMA R2, R4, R2, +INF ;  /* 0x7ff000000402742b */ /* 0x000fd40000000002 */
[----:B------:R-:W-:Y:S02]  /*0d30*/  FSEL R72, R2, RZ, P0 ;  /* 0x000000ff02487208 */ /* 0x000fe40000000000 */
[----:B------:R-:W-:-:S07]  /*0d40*/  FSEL R73, R3, -QNAN , P0 ;  /* 0xfff0000003497808 */ /* 0x000fce0000000000 */
.L_x_46596:
[----:B------:R-:W-:Y:S05]  /*0d50*/  BSYNC.RECONVERGENT B0 ;  /* 0x0000000000007941 */ /* 0x000fea0003800200 */
.L_x_46594:
        /* <DEDUP_REMOVED lines=27> */
[----:B------:R-:W-:Y:S05]  /*0f10*/  CALL.REL.NOINC `($__internal_89_$__cuda_sm20_div_rn_f64_full) ;  /* 0x000009f0003c7944 */ /* 0x000fea0003c00000 */
.L_x_46598:
[----:B------:R-:W-:Y:S05]  /*0f20*/  BSYNC.RECONVERGENT B3 ;  /* 0x0000000000037941 */ /* 0x000fea0003800200 */
.L_x_46597:
        /* <DEDUP_REMOVED lines=91> */
.L_x_46593:
        /* <DEDUP_REMOVED lines=33> */
[----:B------:R-:W-:Y:S05]  /*16f0*/  CALL.REL.NOINC `($__internal_89_$__cuda_sm20_div_rn_f64_full) ;  /* 0x000009e800447944 */ /* 0x000fea0003c00000 */
[----:B------:R-:W-:Y:S02]  /*1700*/  IMAD.MOV.U32 R72, RZ, RZ, R2 ;  /* 0x000000ffff487224 */ /* 0x000fe400078e0002 */
[----:B------:R-:W-:-:S07]  /*1710*/  IMAD.MOV.U32 R73, RZ, RZ, R3 ;  /* 0x000000ffff497224 */ /* 0x000fce00078e0003 */
.L_x_46602:
[----:B------:R-:W-:Y:S05]  /*1720*/  BSYNC.RECONVERGENT B3 ;  /* 0x0000000000037941 */ /* 0x000fea0003800200 */
.L_x_46601:
        /* <DEDUP_REMOVED lines=23> */
.L_x_46604:
[----:B------:R-:W-:Y:S05]  /*18a0*/  BSYNC.RECONVERGENT B3 ;  /* 0x0000000000037941 */ /* 0x000fea0003800200 */
.L_x_46603:
        /* <DEDUP_REMOVED lines=121> */
.L_x_46606:
[----:B------:R-:W-:Y:S01]  /*2040*/  IMAD.MOV.U32 R2, RZ, RZ, 0x0 ;  /* 0x00000000ff027424 */ /* 0x000fe200078e00ff */
[----:B------:R-:W-:Y:S01]  /*2050*/  LOP3.LUT P0, RZ, R5, 0x7fffffff, RZ, 0xc0, !PT ;  /* 0x7fffffff05ff7812 */ /* 0x000fe2000780c0ff */
[----:B------:R-:W-:-:S06]  /*2060*/  IMAD.MOV.U32 R3, RZ, RZ, 0x7ff00000 ;  /* 0x7ff00000ff037424 */ /* 0x000fcc00078e00ff */
[----:B------:R-:W-:-:S10]  /*2070*/  DFMA R2, R4, R2, +INF ;  /* 0x7ff000000402742b */ /* 0x000fd40000000002 */
[----:B------:R-:W-:Y:S02]  /*2080*/  FSEL R74, R2, RZ, P0 ;  /* 0x000000ff024a7208 */ /* 0x000fe40000000000 */
[----:B------:R-:W-:-:S07]  /*2090*/  FSEL R75, R3, -QNAN , P0 ;  /* 0xfff00000034b7808 */ /* 0x000fce0000000000 */
.L_x_46607:
[----:B------:R-:W-:Y:S05]  /*20a0*/  BSYNC.RECONVERGENT B0 ;  /* 0x0000000000007941 */ /* 0x000fea0003800200 */
.L_x_46605:
        /* <DEDUP_REMOVED lines=28> */
.L_x_46609:
[----:B------:R-:W-:Y:S05]  /*2270*/  BSYNC.RECONVERGENT B3 ;  /* 0x0000000000037941 */ /* 0x000fea0003800200 */
.L_x_46608:
        /* <DEDUP_REMOVED lines=92> */
.L_x_46600:
        /* <DEDUP_REMOVED lines=94> */
.L_x_46611:
        /* <DEDUP_REMOVED lines=28> */
.L_x_46615:
[----:B------:R-:W-:Y:S05]  /*2fe0*/  BSYNC.RECONVERGENT B4 ;  /* 0x0000000000047941 */ /* 0x000fea0003800200 */
.L_x_46614:
        /* <DEDUP_REMOVED lines=30> */
.L_x_46613:
        /* <DEDUP_REMOVED lines=77> */
.L_x_46617:
[----:B------:R-:W-:Y:S01]  /*36a0*/  IMAD.MOV.U32 R2, RZ, RZ, 0x0 ;  /* 0x00000000ff027424 */ /* 0x000fe200078e00ff */
[----:B------:R-:W-:Y:S01]  /*36b0*/  LOP3.LUT P0, RZ, R5, 0x7fffffff, RZ, 0xc0, !PT ;  /* 0x7fffffff05ff7812 */ /* 0x000fe2000780c0ff */
[----:B------:R-:W-:-:S06]  /*36c0*/  IMAD.MOV.U32 R3, RZ, RZ, 0x7ff00000 ;  /* 0x7ff00000ff037424 */ /* 0x000fcc00078e00ff */
[----:B------:R-:W-:-:S10]  /*36d0*/  DFMA R2, R4, R2, +INF ;  /* 0x7ff000000402742b */ /* 0x000fd40000000002 */
[----:B------:R-:W-:Y:S02]  /*36e0*/  FSEL R2, R2, RZ, P0 ;  /* 0x000000ff02027208 */ /* 0x000fe40000000000 */
[----:B------:R-:W-:-:S07]  /*36f0*/  FSEL R3, R3, -QNAN , P0 ;  /* 0xfff0000003037808 */ /* 0x000fce0000000000 */
.L_x_46616:
[----:B------:R-:W-:Y:S05]  /*3700*/  BSYNC.RECONVERGENT B3 ;  /* 0x0000000000037941 */ /* 0x000fea0003800200 */
.L_x_46612:
        /* <DEDUP_REMOVED lines=91> */
.L_x_46610:
        /* <DEDUP_REMOVED lines=142> */
.L_x_46620:
[----:B------:R-:W-:Y:S01]  /*45a0*/  IMAD.MOV.U32 R2, RZ, RZ, 0x0 ;  /* 0x00000000ff027424 */ /* 0x000fe200078e00ff */
[----:B------:R-:W-:Y:S01]  /*45b0*/  LOP3.LUT P0, RZ, R73, 0x7fffffff, RZ, 0xc0, !PT ;  /* 0x7fffffff49ff7812 */ /* 0x000fe2000780c0ff */
[----:B------:R-:W-:-:S06]  /*45c0*/  IMAD.MOV.U32 R3, RZ, RZ, 0x7ff00000 ;  /* 0x7ff00000ff037424 */ /* 0x000fcc00078e00ff */
[----:B------:R-:W-:-:S10]  /*45d0*/  DFMA R2, R72, R2, +INF ;  /* 0x7ff000004802742b */ /* 0x000fd40000000002 */
[----:B------:R-:W-:Y:S02]  /*45e0*/  FSEL R72, R2, RZ, P0 ;  /* 0x000000ff02487208 */ /* 0x000fe40000000000 */
[----:B------:R-:W-:-:S07]  /*45f0*/  FSEL R73, R3, -QNAN , P0 ;  /* 0xfff0000003497808 */ /* 0x000fce0000000000 */
.L_x_46621:
[----:B------:R-:W-:Y:S05]  /*4600*/  BSYNC.RECONVERGENT B0 ;  /* 0x0000000000007941 */ /* 0x000fea0003800200 */
.L_x_46619:
        /* <DEDUP_REMOVED lines=23> */
[----:B------:R-:W-:Y:S05]  /*4780*/  CALL.REL.NOINC `($__internal_89_$__cuda_sm20_div_rn_f64_full) ;  /* 0x000009b800207944 */ /* 0x000fea0003c00000 */
.L_x_46623:
[----:B------:R-:W-:Y:S05]  /*4790*/  BSYNC.RECONVERGENT B3 ;  /* 0x0000000000037941 */ /* 0x000fea0003800200 */
.L_x_46622:
        /* <DEDUP_REMOVED lines=91> */
.L_x_46618:
        /* <DEDUP_REMOVED lines=33> */
.L_x_46628:
[----:B------:R-:W-:Y:S05]  /*4f60*/  BSYNC.RECONVERGENT B4 ;  /* 0x0000000000047941 */ /* 0x000fea0003800200 */
.L_x_46627:
        /* <DEDUP_REMOVED lines=30> */
.L_x_46626:
        /* <DEDUP_REMOVED lines=78> */
.L_x_46630:
[----:B------:R-:W-:Y:S01]  /*5630*/  IMAD.MOV.U32 R4, RZ, RZ, 0x0 ;  /* 0x00000000ff047424 */ /* 0x000fe200078e00ff */
[----:B------:R-:W-:Y:S01]  /*5640*/  LOP3.LUT P0, RZ, R3, 0x7fffffff, RZ, 0xc0, !PT ;  /* 0x7fffffff03ff7812 */ /* 0x000fe2000780c0ff */
[----:B------:R-:W-:-:S06]  /*5650*/  IMAD.MOV.U32 R5, RZ, RZ, 0x7ff00000 ;  /* 0x7ff00000ff057424 */ /* 0x000fcc00078e00ff */
[----:B------:R-:W-:-:S10]  /*5660*/  DFMA R4, R2, R4, +INF ;  /* 0x7ff000000204742b */ /* 0x000fd40000000004 */
[----:B------:R-:W-:Y:S02]  /*5670*/  FSEL R74, R4, RZ, P0 ;  /* 0x000000ff044a7208 */ /* 0x000fe40000000000 */
[----:B------:R-:W-:-:S07]  /*5680*/  FSEL R75, R5, -QNAN , P0 ;  /* 0xfff00000054b7808 */ /* 0x000fce0000000000 */
.L_x_46629:
[----:B------:R-:W-:Y:S05]  /*5690*/  BSYNC.RECONVERGENT B3 ;  /* 0x0000000000037941 */ /* 0x000fea0003800200 */
.L_x_46625:
        /* <DEDUP_REMOVED lines=28> */
.L_x_46632:
[----:B------:R-:W-:Y:S05]  /*5860*/  BSYNC.RECONVERGENT B3 ;  /* 0x0000000000037941 */ /* 0x000fea0003800200 */
.L_x_46631:
        /* <DEDUP_REMOVED lines=92> */
.L_x_46624:
        /* <DEDUP_REMOVED lines=83> */
.L_x_46635:
[----:B------:R-:W-:Y:S01]  /*6360*/  IMAD.MOV.U32 R72, RZ, RZ, 0x0 ;  /* 0x00000000ff487424 */ /* 0x000fe200078e00ff */
[----:B------:R-:W-:Y:S01]  /*6370*/  LOP3.LUT P0, RZ, R3, 0x7fffffff, RZ, 0xc0, !PT ;  /* 0x7fffffff03ff7812 */ /* 0x000fe2000780c0ff */
[----:B------:R-:W-:-:S06]  /*6380*/  IMAD.MOV.U32 R73, RZ, RZ, 0x7ff00000 ;  /* 0x7ff00000ff497424 */ /* 0x000fcc00078e00ff */
[----:B------:R-:W-:-:S10]  /*6390*/  DFMA R72, R2, R72, +INF ;  /* 0x7ff000000248742b */ /* 0x000fd40000000048 */
[----:B------:R-:W-:Y:S02]  /*63a0*/  FSEL R74, R72, RZ, P0 ;  /* 0x000000ff484a7208 */ /* 0x000fe40000000000 */
[----:B------:R-:W-:-:S07]  /*63b0*/  FSEL R75, R73, -QNAN , P0 ;  /* 0xfff00000494b7808 */ /* 0x000fce0000000000 */
.L_x_46636:
[----:B------:R-:W-:Y:S05]  /*63c0*/  BSYNC.RECONVERGENT B0 ;  /* 0x0000000000007941 */ /* 0x000fea0003800200 */
.L_x_46634:
        /* <DEDUP_REMOVED lines=22> */
.L_x_46638:
[----:B------:R-:W-:Y:S05]  /*6530*/  BSYNC.RECONVERGENT B3 ;  /* 0x0000000000037941 */ /* 0x000fea0003800200 */
.L_x_46637:
        /* <DEDUP_REMOVED lines=92> */
.L_x_46633:
        /* <DEDUP_REMOVED lines=8> */
[----:B------:R-:W-:Y:S01]  /*6b80*/  DADD R78, R78, -R72 ;  /* 0x000000004e4e7229 */ /* 0x000fe20000000848 */
[----:B------:R-:W-:Y:S01]  /*6b90*/  IMAD.MOV.U32 R74, RZ, RZ, RZ ;  /* 0x000000ffff4a7224 */ /* 0x000fe200078e00ff */
[----:B------:R-:W-:-:S02]  /*6ba0*/  DADD R6, -R2, R6 ;  /* 0x0000000002067229 */ /* 0x000fc40000000106 */
[----:B------:R-:W-:Y:S02]  /*6bb0*/  DADD R80, R2, R2 ;  /* 0x0000000002507229 */ /* 0x000fe40000000002 */
        /* <DEDUP_REMOVED lines=19> */
.L_x_46640:
        /* <DEDUP_REMOVED lines=77> */
.L_x_46639:
        /* <DEDUP_REMOVED lines=39> */
.L_x_46644:
[----:B------:R-:W-:Y:S05]  /*7430*/  BSYNC.RECONVERGENT B4 ;  /* 0x0000000000047941 */ /* 0x000fea0003800200 */
.L_x_46643:
        /* <DEDUP_REMOVED lines=30> */
.L_x_46642:
        /* <DEDUP_REMOVED lines=78> */
.L_x_46646:
[----:B------:R-:W-:Y:S01]  /*7b00*/  IMAD.MOV.U32 R4, RZ, RZ, 0x0 ;  /* 0x00000000ff047424 */ /* 0x000fe200078e00ff */
[----:B------:R-:W-:Y:S01]  /*7b10*/  LOP3.LUT P0, RZ, R3, 0x7fffffff, RZ, 0xc0, !PT ;  /* 0x7fffffff03ff7812 */ /* 0x000fe2000780c0ff */
[----:B------:R-:W-:-:S06]  /*7b20*/  IMAD.MOV.U32 R5, RZ, RZ, 0x7ff00000 ;  /* 0x7ff00000ff057424 */ /* 0x000fcc00078e00ff */
[----:B------:R-:W-:-:S10]  /*7b30*/  DFMA R4, R2, R4, +INF ;  /* 0x7ff000000204742b */ /* 0x000fd40000000004 */
[----:B------:R-:W-:Y:S02]  /*7b40*/  FSEL R74, R4, RZ, P0 ;  /* 0x000000ff044a7208 */ /* 0x000fe40000000000 */
[----:B------:R-:W-:-:S07]  /*7b50*/  FSEL R75, R5, -QNAN , P0 ;  /* 0xfff00000054b7808 */ /* 0x000fce0000000000 */
.L_x_46645:
[----:B------:R-:W-:Y:S05]  /*7b60*/  BSYNC.RECONVERGENT B3 ;  /* 0x0000000000037941 */ /* 0x000fea0003800200 */
.L_x_46641:
        /* <DEDUP_REMOVED lines=28> */
.L_x_46648:
[----:B------:R-:W-:Y:S05]  /*7d30*/  BSYNC.RECONVERGENT B3 ;  /* 0x0000000000037941 */ /* 0x000fea0003800200 */
.L_x_46647:
        /* <DEDUP_REMOVED lines=91> */
.L_x_46599:
[----:B------:R-:W-:Y:S05]  /*82f0*/  BSYNC.RECONVERGENT B1 ;  /* 0x0000000000017941 */ /* 0x000fea0003800200 */
.L_x_46592:
        /* <DEDUP_REMOVED lines=67> */
.L_x_46649:
        /* <DEDUP_REMOVED lines=28> */
[----:B------:R-:W-:Y:S05]  /*88f0*/  CALL.REL.NOINC `($_ZN2at6native29vectorized_elementwise_kernelILi4EZZZNS0_50_GLOBAL__N__2680c7bb_12_PowKernel_cu_7dd49032_300324pow_tensor_tensor_kernelERNS_18TensorIteratorBaseEENKUlvE_clEvENKUlvE6_clEvEUlN3c107complexIdEES9_E_St5arrayIPcLm3EEEEviT0_T1_$__internal_trig_reduction_slowpathd) ;  /* 0x0000097c00587944 */ /* 0x000fea0003c00000 */
[----:B------:R-:W-:Y:S02]  /*8900*/  IMAD.MOV.U32 R2, RZ, RZ, R6 ;  /* 0x000000ffff027224 */ /* 0x000fe400078e0006 */
[----:B------:R-:W-:-:S07]  /*8910*/  IMAD.MOV.U32 R3, RZ, RZ, R7 ;  /* 0x000000ffff037224 */ /* 0x000fce00078e0007 */
.L_x_46654:
[----:B------:R-:W-:Y:S05]  /*8920*/  BSYNC.RECONVERGENT B4 ;  /* 0x0000000000047941 */ /* 0x000fea0003800200 */
.L_x_46653:
[----:B------:R-:W-:-:S07]  /*8930*/  VIADD R0, R4, 0x1 ;  /* 0x0000000104007836 */ /* 0x000fce0000000000 */
.L_x_46652:
[----:B------:R-:W-:Y:S05]  /*8940*/  BSYNC.RECONVERGENT B3 ;  /* 0x0000000000037941 */ /* 0x000fea0003800200 */
.L_x_46651:
        /* <DEDUP_REMOVED lines=55> */
[----:B------:R-:W-:Y:S02]  /*8cc0*/  IMAD.MOV.U32 R8, RZ, RZ, R6 ;  /* 0x000000ffff087224 */ /* 0x000fe400078e0006 */
[----:B------:R-:W-:-:S07]  /*8cd0*/  IMAD.MOV.U32 R9, RZ, RZ, R7 ;  /* 0x000000ffff097224 */ /* 0x000fce00078e0007 */
.L_x_46656:
[----:B------:R-:W-:Y:S05]  /*8ce0*/  BSYNC.RECONVERGENT B3 ;  /* 0x0000000000037941 */ /* 0x000fea0003800200 */
.L_x_46655:
        /* <DEDUP_REMOVED lines=30> */
.L_x_46650:
        /* <DEDUP_REMOVED lines=15> */
.L_x_46657:
        /* <DEDUP_REMOVED lines=64> */
.L_x_46660:
[----:B------:R-:W-:Y:S05]  /*93c0*/  BSYNC.RECONVERGENT B0 ;  /* 0x0000000000007941 */ /* 0x000fea0003800200 */
.L_x_46659:
        /* <DEDUP_REMOVED lines=40> */
.L_x_46664:
[----:B------:R-:W-:Y:S05]  /*9650*/  BSYNC.RECONVERGENT B4 ;  /* 0x0000000000047941 */ /* 0x000fea0003800200 */
.L_x_46663:
[----:B------:R-:W-:-:S07]  /*9660*/  VIADD R77, R4, 0x1 ;  /* 0x00000001044d7836 */ /* 0x000fce0000000000 */
.L_x_46662:
[----:B------:R-:W-:Y:S05]  /*9670*/  BSYNC.RECONVERGENT B3 ;  /* 0x0000000000037941 */ /* 0x000fea0003800200 */
.L_x_46661:
        /* <DEDUP_REMOVED lines=59> */
.L_x_46666:
[----:B------:R-:W-:Y:S05]  /*9a30*/  BSYNC.RECONVERGENT B3 ;  /* 0x0000000000037941 */ /* 0x000fea0003800200 */
.L_x_46665:
        /* <DEDUP_REMOVED lines=35> */
.L_x_46658:
        /* <DEDUP_REMOVED lines=60> */
.L_x_46668:
[----:B------:R-:W-:Y:S05]  /*a030*/  BSYNC.RECONVERGENT B0 ;  /* 0x0000000000007941 */ /* 0x000fea0003800200 */
.L_x_46667:
        /* <DEDUP_REMOVED lines=26> */
.L_x_46672:
[----:B------:R-:W-:Y:S05]  /*a1e0*/  BSYNC.RECONVERGENT B4 ;  /* 0x0000000000047941 */ /* 0x000fea0003800200 */
.L_x_46671:
[----:B------:R-:W-:-:S07]  /*a1f0*/  VIADD R0, R4, 0x1 ;  /* 0x0000000104007836 */ /* 0x000fce0000000000 */
.L_x_46670:
[----:B------:R-:W-:Y:S05]  /*a200*/  BSYNC.RECONVERGENT B3 ;  /* 0x0000000000037941 */ /* 0x000fea0003800200 */
.L_x_46669:
        /* <DEDUP_REMOVED lines=57> */
.L_x_46674:
[----:B------:R-:W-:Y:S05]  /*a5a0*/  BSYNC.RECONVERGENT B3 ;  /* 0x0000000000037941 */ /* 0x000fea0003800200 */
.L_x_46673:
        /* <DEDUP_REMOVED lines=31> */
.L_x_46591:
[----:B------:R-:W-:Y:S05]  /*a7a0*/  BSYNC.RECONVERGENT B2 ;  /* 0x0000000000027941 */ /* 0x000fea0003800200 */
.L_x_46590:
        /* <DEDUP_REMOVED lines=144> */
.L_x_46684:
        /* <DEDUP_REMOVED lines=22> */
.L_x_46687:
[----:B------:R-:W-:Y:S05]  /*b210*/  BSYNC.RECONVERGENT B4 ;  /* 0x0000000000047941 */ /* 0x000fea0003800200 */
.L_x_46686:
        /* <DEDUP_REMOVED lines=29> */
.L_x_46685:
[----:B------:R-:W-:Y:S05]  /*b3f0*/  BSYNC.RECONVERGENT B3 ;  /* 0x0000000000037941 */ /* 0x000fea0003800200 */
.L_x_46683:
        /* <DEDUP_REMOVED lines=22> */
.L_x_46689:
[----:B------:R-:W-:Y:S05]  /*b560*/  BSYNC.RECONVERGENT B3 ;  /* 0x0000000000037941 */ /* 0x000fea0003800200 */
.L_x_46688:
        /* <DEDUP_REMOVED lines=84> */
.L_x_46691:
[----:B------:R-:W-:Y:S02]  /*bab0*/  FSEL R2, RZ, 3.37028055040000000000e+12, P0 ;  /* 0x54442d18ff027808 */ /* 0x000fe40000000000 */
[----:B------:R-:W-:-:S07]  /*bac0*/  FSEL R3, RZ, 2.1426990032196044922, P0 ;  /* 0x400921fbff037808 */ /* 0x000fce0000000000 */
.L_x_46692:
[----:B------:R-:W-:Y:S05]  /*bad0*/  BSYNC.RECONVERGENT B0 ;  /* 0x0000000000007941 */ /* 0x000fea0003800200 */
.L_x_46690:
[----:B------:R-:W-:Y:S01]  /*bae0*/  DADD R16, |R16|, |R18| ;  /* 0x0000000010107229 */ /* 0x000fe20000000612 */
[----:B------:R-:W-:Y:S01]  /*baf0*/  LOP3.LUT R19, R3, 0x80000000, R19, 0xb8, !PT ;  /* 0x8000000003137812 */ /* 0x000fe200078eb813 */
[----:B------:R-:W-:-:S06]  /*bb00*/  DMUL R8, R8, 0.5 ;  /* 0x3fe0000008087828 */ /* 0x000fcc0000000000 */
[----:B------:R-:W-:-:S06]  /*bb10*/  DSETP.NAN.AND P0, PT, R16, R16, PT ;  /* 0x000000101000722a */ /* 0x000fcc0003f08000 */
[----:B------:R-:W-:Y:S02]  /*bb20*/  FSEL R2, R16, R2, P0 ;  /* 0x0000000210027208 */ /* 0x000fe40000000000 */
[----:B------:R-:W-:Y:S01]  /*bb30*/  FSEL R3, R17, R19, P0 ;  /* 0x0000001311037208 */ /* 0x000fe20000000000 */
[----:B------:R-:W-:Y:S06]  /*bb40*/  BRA `(.L_x_46693) ;  /* 0x0000006400e87947 */ /* 0x000fec0003800000 */
.L_x_46682:
        /* <DEDUP_REMOVED lines=103> */
.L_x_46696:
[----:B------:R-:W-:Y:S05]  /*c1c0*/  BSYNC.RECONVERGENT B0 ;  /* 0x0000000000007941 */ /* 0x000fea0003800200 */
.L_x_46695:
[----:B------:R-:W-:Y:S04]  /*c1d0*/  BSSY.RECONVERGENT B3, `(.L_x_46697) ;  /* 0x0000008000037945 */ /* 0x000fe80003800200 */
[----:B------:R-:W-:Y:S05]  /*c1e0*/  @P4 BRA P5, `(.L_x_46698) ;  /* 0x0000000000184947 */ /* 0x000fea0002800000 */
[----:B------:R-:W-:Y:S01]  /*c1f0*/  IMAD.MOV.U32 R0, RZ, RZ, R10 ;  /* 0x000000ffff007224 */ /* 0x000fe200078e000a */
[----:B------:R-:W-:Y:S01]  /*c200*/  MOV R4, 0xc250 ;  /* 0x0000c25000047802 */ /* 0x000fe20000000f00 */
[----:B------:R-:W-:Y:S02]  /*c210*/  IMAD.MOV.U32 R5, RZ, RZ, R11 ;  /* 0x000000ffff057224 */ /* 0x000fe400078e000b */
[----:B------:R-:W-:Y:S02]  /*c220*/  IMAD.MOV.U32 R2, RZ, RZ, R12 ;  /* 0x000000ffff027224 */ /* 0x000fe400078e000c */
[----:B------:R-:W-:-:S07]  /*c230*/  IMAD.MOV.U32 R3, RZ, RZ, R13 ;  /* 0x000000ffff037224 */ /* 0x000fce00078e000d */
[----:B------:R-:W-:Y:S05]  /*c240*/  CALL.REL.NOINC `($__internal_89_$__cuda_sm20_div_rn_f64_full) ;  /* 0x0000093c00707944 */ /* 0x000fea0003c00000 */
.L_x_46698:
[----:B------:R-:W-:Y:S05]  /*c250*/  BSYNC.RECONVERGENT B3 ;  /* 0x0000000000037941 */ /* 0x000fea0003800200 */
.L_x_46697:
        /* <DEDUP_REMOVED lines=84> */
.L_x_46700:
[----:B------:R-:W-:Y:S02]  /*c7a0*/  FSEL R2, RZ, 3.37028055040000000000e+12, P0 ;  /* 0x54442d18ff027808 */ /* 0x000fe40000000000 */
[----:B------:R-:W-:-:S07]  /*c7b0*/  FSEL R3, RZ, 2.1426990032196044922, P0 ;  /* 0x400921fbff037808 */ /* 0x000fce0000000000 */
.L_x_46701:
[----:B------:R-:W-:Y:S05]  /*c7c0*/  BSYNC.RECONVERGENT B0 ;  /* 0x0000000000007941 */ /* 0x000fea0003800200 */
.L_x_46699:
[----:B------:R-:W-:Y:S01]  /*c7d0*/  DADD R16, |R16|, |R18| ;  /* 0x0000000010107229 */ /* 0x000fe20000000612 */
[----:B------:R-:W-:Y:S01]  /*c7e0*/  LOP3.LUT R19, R3, 0x80000000, R19, 0xb8, !PT ;  /* 0x8000000003137812 */ /* 0x000fe200078eb813 */
[----:B------:R-:W-:-:S06]  /*c7f0*/  DMUL R8, R8, 0.5 ;  /* 0x3fe0000008087828 */ /* 0x000fcc0000000000 */
[----:B------:R-:W-:-:S06]  /*c800*/  DSETP.NAN.AND P0, PT, R16, R16, PT ;  /* 0x000000101000722a */ /* 0x000fcc0003f08000 */
[----:B------:R-:W-:Y:S02]  /*c810*/  FSEL R2, R16, R2, P0 ;  /* 0x0000000210027208 */ /* 0x000fe40000000000 */
[----:B------:R-:W-:Y:S01]  /*c820*/  FSEL R3, R17, R19, P0 ;  /* 0x0000001311037208 */ /* 0x000fe20000000000 */
[----:B------:R-:W-:Y:S06]  /*c830*/  BRA `(.L_x_46693) ;  /* 0x0000005800ac7947 */ /* 0x000fec0003800000 */
.L_x_46694:
        /* <DEDUP_REMOVED lines=11> */
[C---:B------:R-:W-:Y:S01]  /*c8f0*/  DADD R76, R4.reuse, R4 ;  /* 0x00000000044c7229 */ /* 0x040fe20000000004 */
[----:B------:R-:W-:Y:S01]  /*c900*/  IMAD.MOV.U32 R14, RZ, RZ, RZ ;  /* 0x000000ffff0e7224 */ /* 0x000fe200078e00ff */
[----:B------:R-:W-:-:S02]  /*c910*/  DMUL R2, R4, R4 ;  /* 0x0000000404027228 */ /* 0x000fc40000000000 */
[C---:B------:R-:W-:Y:S02]  /*c920*/  DADD R12, -R8.reuse, R12 ;  /* 0x00000000080c7229 */ /* 0x040fe4000000010c */
[C---:B------:R-:W-:Y:S02]  /*c930*/  DADD R78, R8.reuse, R8 ;  /* 0x00000000084e7229 */ /* 0x040fe40000000008 */
[----:B------:R-:W-:Y:S01]  /*c940*/  LOP3.LUT R11, R7, 0xfffffff8, RZ, 0xc0, !PT ;  /* 0xfffffff8070b7812 */ /* 0x000fe200078ec0ff */
[----:B------:R-:W-:-:S05]  /*c950*/  DMUL R4, R8, R8 ;  /* 0x0000000808047228 */ /* 0x000fca0000000000 */
[----:B------:R-:W-:Y:S01]  /*c960*/  LOP3.LUT R15, R13, 0xfffffff8, RZ, 0xc0, !PT ;  /* 0xfffffff80d0f7812 */ /* 0x000fe200078ec0ff */
[--C-:B------:R-:W-:Y:S02]  /*c970*/  DADD R80, R6, -R10.reuse ;  /* 0x0000000006507229 */ /* 0x100fe4000000080a */
[C---:B------:R-:W-:Y:S02]  /*c980*/  DADD R82, R10.reuse, R10 ;  /* 0x000000000a527229 */ /* 0x040fe4000000000a */
[----:B------:R-:W-:Y:S02]  /*c990*/  DMUL R8, R10, R76 ;  /* 0x0000004c0a087228 */ /* 0x000fe40000000000 */
[--C-:B------:R-:W-:Y:S02]  /*c9a0*/  DADD R84, R12, -R14.reuse ;  /* 0x000000000c547229 */ /* 0x100fe4000000080e */
[----:B------:R-:W-:Y:S02]  /*c9b0*/  DADD R86, R14, R14 ;  /* 0x000000000e567229 */ /* 0x000fe4000000000e */
        /* <DEDUP_REMOVED lines=9> */
.L_x_46703:
        /* <DEDUP_REMOVED lines=74> */
.L_x_46702:
        /* <DEDUP_REMOVED lines=101> */
.L_x_46705:
        /* <DEDUP_REMOVED lines=22> */
.L_x_46708:
[----:B------:R-:W-:Y:S05]  /*d6a0*/  BSYNC.RECONVERGENT B4 ;  /* 0x0000000000047941 */ /* 0x000fea0003800200 */
.L_x_46707:
        /* <DEDUP_REMOVED lines=29> */
.L_x_46706:
[----:B------:R-:W-:Y:S05]  /*d880*/  BSYNC.RECONVERGENT B3 ;  /* 0x0000000000037941 */ /* 0x000fea0003800200 */
.L_x_46704:
        /* <DEDUP_REMOVED lines=28> */
.L_x_46710:
[----:B------:R-:W-:Y:S05]  /*da50*/  BSYNC.RECONVERGENT B3 ;  /* 0x0000000000037941 */ /* 0x000fea0003800200 */
.L_x_46709:
        /* <DEDUP_REMOVED lines=84> */
.L_x_46712:
[----:B------:R-:W-:Y:S02]  /*dfa0*/  FSEL R2, RZ, 3.37028055040000000000e+12, P0 ;  /* 0x54442d18ff027808 */ /* 0x000fe40000000000 */
[----:B------:R-:W-:-:S07]  /*dfb0*/  FSEL R3, RZ, 2.1426990032196044922, P0 ;  /* 0x400921fbff037808 */ /* 0x000fce0000000000 */
.L_x_46713:
[----:B------:R-:W-:Y:S05]  /*dfc0*/  BSYNC.RECONVERGENT B0 ;  /* 0x0000000000007941 */ /* 0x000fea0003800200 */
.L_x_46711:
[----:B------:R-:W-:Y:S01]  /*dfd0*/  DADD R16, |R16|, |R18| ;  /* 0x0000000010107229 */ /* 0x000fe20000000612 */
[----:B------:R-:W-:Y:S01]  /*dfe0*/  LOP3.LUT R19, R3, 0x80000000, R19, 0xb8, !PT ;  /* 0x8000000003137812 */ /* 0x000fe200078eb813 */
[----:B------:R-:W-:-:S06]  /*dff0*/  DMUL R8, R10, 0.5 ;  /* 0x3fe000000a087828 */ /* 0x000fcc0000000000 */
[----:B------:R-:W-:-:S06]  /*e000*/  DSETP.NAN.AND P0, PT, R16, R16, PT ;  /* 0x000000101000722a */ /* 0x000fcc0003f08000 */
[----:B------:R-:W-:Y:S02]  /*e010*/  FSEL R2, R16, R2, P0 ;  /* 0x0000000210027208 */ /* 0x000fe40000000000 */
[----:B------:R-:W-:Y:S01]  /*e020*/  FSEL R3, R17, R19, P0 ;  /* 0x0000001311037208 */ /* 0x000fe20000000000 */
[----:B------:R-:W-:Y:S06]  /*e030*/  BRA `(.L_x_46693) ;  /* 0x0000004000ac7947 */ /* 0x000fec0003800000 */
.L_x_46681:
        /* <DEDUP_REMOVED lines=137> */
.L_x_46715:
[----:B------:R-:W-:Y:S05]  /*e8d0*/  BSYNC.RECONVERGENT B0 ;  /* 0x0000000000007941 */ /* 0x000fea0003800200 */
.L_x_46714:
        /* <DEDUP_REMOVED lines=8> */
.L_x_46717:
[----:B------:R-:W-:Y:S05]  /*e960*/  BSYNC.RECONVERGENT B3 ;  /* 0x0000000000037941 */ /* 0x000fea0003800200 */
.L_x_46716:
        /* <DEDUP_REMOVED lines=84> */
.L_x_46719:
[----:B------:R-:W-:Y:S02]  /*eeb0*/  FSEL R2, RZ, 3.37028055040000000000e+12, P0 ;  /* 0x54442d18ff027808 */ /* 0x000fe40000000000 */
[----:B------:R-:W-:-:S07]  /*eec0*/  FSEL R3, RZ, 2.1426990032196044922, P0 ;  /* 0x400921fbff037808 */ /* 0x000fce0000000000 */
.L_x_46720:
[----:B------:R-:W-:Y:S05]  /*eed0*/  BSYNC.RECONVERGENT B0 ;  /* 0x0000000000007941 */ /* 0x000fea0003800200 */
.L_x_46718:
[----:B------:R-:W-:Y:S01]  /*eee0*/  DADD R16, |R16|, |R18| ;  /* 0x0000000010107229 */ /* 0x000fe20000000612 */
[----:B------:R-:W-:-:S07]  /*eef0*/  LOP3.LUT R19, R3, 0x80000000, R19, 0xb8, !PT ;  /* 0x8000000003137812 */ /* 0x000fce00078eb813 */
[----:B------:R-:W-:-:S06]  /*ef00*/  DSETP.NAN.AND P0, PT, R16, R16, PT ;  /* 0x000000101000722a */ /* 0x000fcc0003f08000 */
[----:B------:R-:W-:Y:S02]  /*ef10*/  FSEL R2, R16, R2, P0 ;  /* 0x0000000210027208 */ /* 0x000fe40000000000 */
[----:B------:R-:W-:Y:S01]  /*ef20*/  FSEL R3, R17, R19, P0 ;  /* 0x0000001311037208 */ /* 0x000fe20000000000 */
[----:B------:R-:W-:Y:S06]  /*ef30*/  BRA `(.L_x_46693) ;  /* 0x0000003000ec7947 */ /* 0x000fec0003800000 */
.L_x_46680:
        /* <DEDUP_REMOVED lines=94> */
.L_x_46723:
        /* <DEDUP_REMOVED lines=22> */
.L_x_46726:
[----:B------:R-:W-:Y:S05]  /*f680*/  BSYNC.RECONVERGENT B4 ;  /* 0x0000000000047941 */ /* 0x000fea0003800200 */
.L_x_46725:
        /* <DEDUP_REMOVED lines=29> */
.L_x_46724:
[----:B------:R-:W-:Y:S05]  /*f860*/  BSYNC.RECONVERGENT B3 ;  /* 0x0000000000037941 */ /* 0x000fea0003800200 */
.L_x_46722:
        /* <DEDUP_REMOVED lines=87> */
.L_x_46721:
        /* <DEDUP_REMOVED lines=88> */
.L_x_46679:
        /* <DEDUP_REMOVED lines=25> */
.L_x_46728:
[----:B------:R-:W-:Y:S05]  /*104f0*/  BSYNC.RECONVERGENT B3 ;  /* 0x0000000000037941 */ /* 0x000fea0003800200 */
.L_x_46727:
        /* <DEDUP_REMOVED lines=23> */
.L_x_46730:
[----:B------:R-:W-:Y:S05]  /*10670*/  BSYNC.RECONVERGENT B3 ;  /* 0x0000000000037941 */ /* 0x000fea0003800200 */
.L_x_46729:
        /* <DEDUP_REMOVED lines=139> */
.L_x_46732:
[----:B------:R-:W-:Y:S05]  /*10f30*/  BSYNC.RECONVERGENT B0 ;  /* 0x0000000000007941 */ /* 0x000fea0003800200 */
.L_x_46731:
        /* <DEDUP_REMOVED lines=8> */
.L_x_46734:
[----:B------:R-:W-:Y:S05]  /*10fc0*/  BSYNC.RECONVERGENT B3 ;  /* 0x0000000000037941 */ /* 0x000fea0003800200 */
.L_x_46733:
        /* <DEDUP_REMOVED lines=84> */
.L_x_46736:
[----:B------:R-:W-:Y:S02]  /*11510*/  FSEL R2, RZ, 3.37028055040000000000e+12, P0 ;  /* 0x54442d18ff027808 */ /* 0x000fe40000000000 */
[----:B------:R-:W-:-:S07]  /*11520*/  FSEL R3, RZ, 2.1426990032196044922, P0 ;  /* 0x400921fbff037808 */ /* 0x000fce0000000000 */
.L_x_46737:
[----:B------:R-:W-:Y:S05]  /*11530*/  BSYNC.RECONVERGENT B0 ;  /* 0x0000000000007941 */ /* 0x000fea0003800200 */
.L_x_46735:
[----:B------:R-:W-:Y:S01]  /*11540*/  DADD R16, |R16|, |R18| ;  /* 0x0000000010107229 */ /* 0x000fe20000000612 */
[----:B------:R-:W-:Y:S01]  /*11550*/  LOP3.LUT R19, R3, 0x80000000, R19, 0xb8, !PT ;  /* 0x8000000003137812 */ /* 0x000fe200078eb813 */
[----:B------:R-:W-:-:S06]  /*11560*/  DADD R8, R8, 1 ;  /* 0x3ff0000008087429 */ /* 0x000fcc0000000000 */
[----:B------:R-:W-:-:S06]  /*11570*/  DSETP.NAN.AND P0, PT, R16, R16, PT ;  /* 0x000000101000722a */ /* 0x000fcc0003f08000 */
[----:B------:R-:W-:Y:S02]  /*11580*/  FSEL R2, R16, R2, P0 ;  /* 0x0000000210027208 */ /* 0x000fe40000000000 */
[----:B------:R-:W-:Y:S01]  /*11590*/  FSEL R3, R17, R19, P0 ;  /* 0x0000001311037208 */ /* 0x000fe20000000000 */
[----:B------:R-:W-:Y:S06]  /*115a0*/  BRA `(.L_x_46693) ;  /* 0x0000000c00507947 */ /* 0x000fec0003800000 */
.L_x_46678:
        /* <DEDUP_REMOVED lines=111> */
.L_x_46739:
[----:B------:R-:W-:Y:S05]  /*11ca0*/  BSYNC.RECONVERGENT B0 ;  /* 0x0000000000007941 */ /* 0x000fea0003800200 */
.L_x_46738:
[----:B------:R-:W-:Y:S04]  /*11cb0*/  BSSY.RECONVERGENT B3, `(.L_x_46740) ;  /* 0x0000007000037945 */ /* 0x000fe80003800200 */
[----:B------:R-:W-:Y:S05]  /*11cc0*/  @P4 BRA P5, `(.L_x_46741) ;  /* 0x0000000000144947 */ /* 0x000fea0002800000 */
[----:B------:R-:W-:Y:S01]  /*11cd0*/  IMAD.MOV.U32 R0, RZ, RZ, R4 ;  /* 0x000000ffff007224 */ /* 0x000fe200078e0004 */
[----:B------:R-:W-:Y:S01]  /*11ce0*/  MOV R4, 0x11d20 ;  /* 0x00011d2000047802 */ /* 0x000fe20000000f00 */
[----:B------:R-:W-:Y:S02]  /*11cf0*/  IMAD.MOV.U32 R2, RZ, RZ, R10 ;  /* 0x000000ffff027224 */ /* 0x000fe400078e000a */
[----:B------:R-:W-:-:S07]  /*11d00*/  IMAD.MOV.U32 R3, RZ, RZ, R11 ;  /* 0x000000ffff037224 */ /* 0x000fce00078e000b */
[----:B------:R-:W-:Y:S05]  /*11d10*/  CALL.REL.NOINC `($__internal_89_$__cuda_sm20_div_rn_f64_full) ;  /* 0x000008e000bc7944 */ /* 0x000fea0003c00000 */
.L_x_46741:
[----:B------:R-:W-:Y:S05]  /*11d20*/  BSYNC.RECONVERGENT B3 ;  /* 0x0000000000037941 */ /* 0x000fea0003800200 */
.L_x_46740:
        /* <DEDUP_REMOVED lines=84> */
.L_x_46743:
[----:B------:R-:W-:Y:S02]  /*12270*/  FSEL R2, RZ, 3.37028055040000000000e+12, P0 ;  /* 0x54442d18ff027808 */ /* 0x000fe40000000000 */
[----:B------:R-:W-:-:S07]  /*12280*/  FSEL R3, RZ, 2.1426990032196044922, P0 ;  /* 0x400921fbff037808 */ /* 0x000fce0000000000 */
.L_x_46744:
[----:B------:R-:W-:Y:S05]  /*12290*/  BSYNC.RECONVERGENT B0 ;  /* 0x0000000000007941 */ /* 0x000fea0003800200 */
.L_x_46742:
[----:B------:R-:W-:Y:S01]  /*122a0*/  DADD R16, |R16|, |R18| ;  /* 0x0000000010107229 */ /* 0x000fe20000000612 */
[----:B------:R-:W-:-:S07]  /*122b0*/  LOP3.LUT R19, R3, 0x80000000, R19, 0xb8, !PT ;  /* 0x8000000003137812 */ /* 0x000fce00078eb813 */
[----:B------:R-:W-:-:S06]  /*122c0*/  DSETP.NAN.AND P0, PT, R16, R16, PT ;  /* 0x000000101000722a */ /* 0x000fcc0003f08000 */
[----:B------:R-:W-:Y:S02]  /*122d0*/  FSEL R2, R16, R2, P0 ;  /* 0x0000000210027208 */ /* 0x000fe40000000000 */
[----:B------:R-:W-:-:S07]  /*122e0*/  FSEL R3, R17, R19, P0 ;  /* 0x0000001311037208 */ /* 0x000fce0000000000 */
.L_x_46693:
[----:B------:R-:W-:Y:S05]  /*122f0*/  BSYNC.RECONVERGENT B1 ;  /* 0x0000000000017941 */ /* 0x000fea0003800200 */
.L_x_46677:
        /* <DEDUP_REMOVED lines=74> */
.L_x_46750:
[----:B------:R-:W-:Y:S05]  /*127a0*/  BSYNC.RECONVERGENT B0 ;  /* 0x0000000000007941 */ /* 0x000fea0003800200 */
.L_x_46749:
        /* <DEDUP_REMOVED lines=23> */
[----:B------:R-:W-:-:S07]  /*12920*/  IMAD.MOV.U32 R2, RZ, RZ, R4 ;  /* 0x000000ffff027224 */ /* 0x000fce00078e0004 */
.L_x_46754:
[----:B------:R-:W-:Y:S05]  /*12930*/  BSYNC.RECONVERGENT B4 ;  /* 0x0000000000047941 */ /* 0x000fea0003800200 */
.L_x_46753:
[----:B------:R-:W-:Y:S01]  /*12940*/  VIADD R0, R2, 0x1 ;  /* 0x0000000102007836 */ /* 0x000fe20000000000 */
[----:B------:R-:W-:Y:S06]  /*12950*/  BRA `(.L_x_46755) ;  /* 0x0000000000087947 */ /* 0x000fec0003800000 */
.L_x_46752:
[----:B------:R-:W-:Y:S01]  /*12960*/  DMUL R6, RZ, R78 ;  /* 0x0000004eff067228 */ /* 0x000fe20000000000 */
[----:B------:R-:W-:-:S10]  /*12970*/  IMAD.MOV.U32 R0, RZ, RZ, 0x1 ;  /* 0x00000001ff007424 */ /* 0x000fd400078e00ff */
.L_x_46755:
[----:B------:R-:W-:Y:S05]  /*12980*/  BSYNC.RECONVERGENT B3 ;  /* 0x0000000000037941 */ /* 0x000fea0003800200 */
.L_x_46751:
        /* <DEDUP_REMOVED lines=52> */
[----:B------:R-:W-:Y:S01]  /*12cd0*/  IMAD.MOV.U32 R0, RZ, RZ, R4 ;  /* 0x000000ffff007224 */ /* 0x000fe200078e0004 */
[----:B------:R-:W-:Y:S06]  /*12ce0*/  BRA `(.L_x_46758) ;  /* 0x0000000000087947 */ /* 0x000fec0003800000 */
.L_x_46757:
[----:B------:R-:W-:Y:S01]  /*12cf0*/  DMUL R6, RZ, R78 ;  /* 0x0000004eff067228 */ /* 0x000fe20000000000 */
[----:B------:R-:W-:-:S10]  /*12d00*/  IMAD.MOV.U32 R0, RZ, RZ, RZ ;  /* 0x000000ffff007224 */ /* 0x000fd400078e00ff */
.L_x_46758:
[----:B------:R-:W-:Y:S05]  /*12d10*/  BSYNC.RECONVERGENT B3 ;  /* 0x0000000000037941 */ /* 0x000fea0003800200 */
.L_x_46756:
        /* <DEDUP_REMOVED lines=32> */
.L_x_46748:
        /* <DEDUP_REMOVED lines=61> */
.L_x_46760:
[----:B------:R-:W-:Y:S05]  /*132f0*/  BSYNC.RECONVERGENT B0 ;  /* 0x0000000000007941 */ /* 0x000fea0003800200 */
.L_x_46759:
        /* <DEDUP_REMOVED lines=38> */
.L_x_46764:
[----:B------:R-:W-:Y:S05]  /*13560*/  BSYNC.RECONVERGENT B4 ;  /* 0x0000000000047941 */ /* 0x000fea0003800200 */
.L_x_46763:
[----:B------:R-:W-:Y:S01]  /*13570*/  VIADD R0, R4, 0x1 ;  /* 0x0000000104007836 */ /* 0x000fe20000000000 */
[----:B------:R-:W-:Y:S06]  /*13580*/  BRA `(.L_x_46765) ;  /* 0x0000000000087947 */ /* 0x000fec0003800000 */
.L_x_46762:
[----:B------:R-:W-:Y:S01]  /*13590*/  DMUL R2, RZ, R78 ;  /* 0x0000004eff027228 */ /* 0x000fe20000000000 */
[----:B------:R-:W-:-:S10]  /*135a0*/  IMAD.MOV.U32 R0, RZ, RZ, 0x1 ;  /* 0x00000001ff007424 */ /* 0x000fd400078e00ff */
.L_x_46765:
[----:B------:R-:W-:Y:S05]  /*135b0*/  BSYNC.RECONVERGENT B3 ;  /* 0x0000000000037941 */ /* 0x000fea0003800200 */
.L_x_46761:
        /* <DEDUP_REMOVED lines=56> */
[----:B------:R-:W-:Y:S01]  /*13940*/  IMAD.MOV.U32 R3, RZ, RZ, R7 ;  /* 0x000000ffff037224 */ /* 0x000fe200078e0007 */
[----:B------:R-:W-:Y:S06]  /*13950*/  BRA `(.L_x_46768) ;  /* 0x0000000000087947 */ /* 0x000fec0003800000 */
.L_x_46767:
[----:B------:R-:W-:Y:S01]  /*13960*/  DMUL R2, RZ, R78 ;  /* 0x0000004eff027228 */ /* 0x000fe20000000000 */
[----:B------:R-:W-:-:S10]  /*13970*/  IMAD.MOV.U32 R0, RZ, RZ, RZ ;  /* 0x000000ffff007224 */ /* 0x000fd400078e00ff */
.L_x_46768:
[----:B------:R-:W-:Y:S05]  /*13980*/  BSYNC.RECONVERGENT B3 ;  /* 0x0000000000037941 */ /* 0x000fea0003800200 */
.L_x_46766:
        /* <DEDUP_REMOVED lines=35> */
.L_x_46747:
        /* <DEDUP_REMOVED lines=10> */
.L_x_46769:
[----:B------:R-:W-:-:S10]  /*13c60*/  DADD R78, R78, -R78 ;  /* 0x000000004e4e7229 */ /* 0x000fd4000000084e */
[----:B------:R-:W-:Y:S02]  /*13c70*/  IMAD.MOV.U32 R76, RZ, RZ, R78 ;  /* 0x000000ffff4c7224 */ /* 0x000fe400078e004e */
[----:B------:R-:W-:Y:S01]  /*13c80*/  IMAD.MOV.U32 R77, RZ, RZ, R79 ;  /* 0x000000ffff4d7224 */ /* 0x000fe200078e004f */
[----:B------:R-:W-:Y:S06]  /*13c90*/  BRA `(.L_x_46676) ;  /* 0x0000000800bc7947 */ /* 0x000fec0003800000 */
.L_x_46746:
        /* <DEDUP_REMOVED lines=25> */
.L_x_46773:
[----:B------:R-:W-:Y:S05]  /*13e30*/  BSYNC.RECONVERGENT B4 ;  /* 0x0000000000047941 */ /* 0x000fea0003800200 */
.L_x_46772:
[----:B------:R-:W-:Y:S01]  /*13e40*/  VIADD R0, R2, 0x1 ;  /* 0x0000000102007836 */ /* 0x000fe20000000000 */
[----:B------:R-:W-:Y:S06]  /*13e50*/  BRA `(.L_x_46774) ;  /* 0x0000000000087947 */ /* 0x000fec0003800000 */
.L_x_46771:
[----:B------:R-:W-:Y:S01]  /*13e60*/  DMUL R6, RZ, R78 ;  /* 0x0000004eff067228 */ /* 0x000fe20000000000 */
[----:B------:R-:W-:-:S10]  /*13e70*/  IMAD.MOV.U32 R0, RZ, RZ, 0x1 ;  /* 0x00000001ff007424 */ /* 0x000fd400078e00ff */
.L_x_46774:
[----:B------:R-:W-:Y:S05]  /*13e80*/  BSYNC.RECONVERGENT B3 ;  /* 0x0000000000037941 */ /* 0x000fea0003800200 */
.L_x_46770:
        /* <DEDUP_REMOVED lines=54> */
.L_x_46776:
[----:B------:R-:W-:Y:S01]  /*141f0*/  DMUL R6, RZ, R78 ;  /* 0x0000004eff067228 */ /* 0x000fe20000000000 */
[----:B------:R-:W-:-:S10]  /*14200*/  IMAD.MOV.U32 R0, RZ, RZ, RZ ;  /* 0x000000ffff007224 */ /* 0x000fd400078e00ff */
.L_x_46777:
[----:B------:R-:W-:Y:S05]  /*14210*/  BSYNC.RECONVERGENT B3 ;  /* 0x0000000000037941 */ /* 0x000fea0003800200 */
.L_x_46775:
        /* <DEDUP_REMOVED lines=30> */
.L_x_46745:
        /* <DEDUP_REMOVED lines=57> */
.L_x_46676:
[----:B------:R-:W-:Y:S05]  /*14790*/  BSYNC.RECONVERGENT B2 ;  /* 0x0000000000027941 */ /* 0x000fea0003800200 */
.L_x_46675:
        /* <DEDUP_REMOVED lines=145> */
.L_x_46787:
        /* <DEDUP_REMOVED lines=22> */
.L_x_46790:
[----:B------:R-:W-:Y:S05]  /*15210*/  BSYNC.RECONVERGENT B4 ;  /* 0x0000000000047941 */ /* 0x000fea0003800200 */
.L_x_46789:
        /* <DEDUP_REMOVED lines=29> */
.L_x_46788:
[----:B------:R-:W-:Y:S05]  /*153f0*/  BSYNC.RECONVERGENT B3 ;  /* 0x0000000000037941 */ /* 0x000fea0003800200 */
.L_x_46786:
        /* <DEDUP_REMOVED lines=22> */
.L_x_46792:
[----:B------:R-:W-:Y:S05]  /*15560*/  BSYNC.RECONVERGENT B3 ;  /* 0x0000000000037941 */ /* 0x000fea0003800200 */
.L_x_46791:
        /* <DEDUP_REMOVED lines=84> */
.L_x_46794:
[----:B------:R-:W-:Y:S02]  /*15ab0*/  FSEL R2, RZ, 3.37028055040000000000e+12, P0 ;  /* 0x54442d18ff027808 */ /* 0x000fe40000000000 */
[----:B------:R-:W-:-:S07]  /*15ac0*/  FSEL R3, RZ, 2.1426990032196044922, P0 ;  /* 0x400921fbff037808 */ /* 0x000fce0000000000 */
.L_x_46795:
[----:B------:R-:W-:Y:S05]  /*15ad0*/  BSYNC.RECONVERGENT B0 ;  /* 0x0000000000007941 */ /* 0x000fea0003800200 */
.L_x_46793:
[----:B------:R-:W-:Y:S01]  /*15ae0*/  DADD R24, |R24|, |R26| ;  /* 0x0000000018187229 */ /* 0x000fe2000000061a */
[----:B------:R-:W-:Y:S01]  /*15af0*/  LOP3.LUT R27, R3, 0x80000000, R27, 0xb8, !PT ;  /* 0x80000000031b7812 */ /* 0x000fe200078eb81b */
[----:B------:R-:W-:-:S06]  /*15b00*/  DMUL R8, R8, 0.5 ;  /* 0x3fe0000008087828 */ /* 0x000fcc0000000000 */
[----:B------:R-:W-:-:S06]  /*15b10*/  DSETP.NAN.AND P0, PT, R24, R24, PT ;  /* 0x000000181800722a */ /* 0x000fcc0003f08000 */
[----:B------:R-:W-:Y:S02]  /*15b20*/  FSEL R2, R24, R2, P0 ;  /* 0x0000000218027208 */ /* 0x000fe40000000000 */
[----:B------:R-:W-:Y:S01]  /*15b30*/  FSEL R3, R25, R27, P0 ;  /* 0x0000001b19037208 */ /* 0x000fe20000000000 */
[----:B------:R-:W-:Y:S06]  /*15b40*/  BRA `(.L_x_46796) ;  /* 0x0000006400e47947 */ /* 0x000fec0003800000 */
.L_x_46785:
        /* <DEDUP_REMOVED lines=103> */
.L_x_46799:
[----:B------:R-:W-:Y:S05]  /*161c0*/  BSYNC.RECONVERGENT B0 ;  /* 0x0000000000007941 */ /* 0x000fea0003800200 */
.L_x_46798:
        /* <DEDUP_REMOVED lines=8> */
.L_x_46801:
[----:B------:R-:W-:Y:S05]  /*16250*/  BSYNC.RECONVERGENT B3 ;  /* 0x0000000000037941 */ /* 0x000fea0003800200 */
.L_x_46800:
        /* <DEDUP_REMOVED lines=84> */
.L_x_46803:
[----:B------:R-:W-:Y:S02]  /*167a0*/  FSEL R2, RZ, 3.37028055040000000000e+12, P0 ;  /* 0x54442d18ff027808 */ /* 0x000fe40000000000 */
[----:B------:R-:W-:-:S07]  /*167b0*/  FSEL R3, RZ, 2.1426990032196044922, P0 ;  /* 0x400921fbff037808 */ /* 0x000fce0000000000 */
.L_x_46804:
[----:B------:R-:W-:Y:S05]  /*167c0*/  BSYNC.RECONVERGENT B0 ;  /* 0x0000000000007941 */ /* 0x000fea0003800200 */
.L_x_46802:
[----:B------:R-:W-:Y:S01]  /*167d0*/  DADD R24, |R24|, |R26| ;  /* 0x0000000018187229 */ /* 0x000fe2000000061a */
[----:B------:R-:W-:Y:S01]  /*167e0*/  LOP3.LUT R27, R3, 0x80000000, R27, 0xb8, !PT ;  /* 0x80000000031b7812 */ /* 0x000fe200078eb81b */
[----:B------:R-:W-:-:S06]  /*167f0*/  DMUL R8, R8, 0.5 ;  /* 0x3fe0000008087828 */ /* 0x000fcc0000000000 */
[----:B------:R-:W-:-:S06]  /*16800*/  DSETP.NAN.AND P0, PT, R24, R24, PT ;  /* 0x000000181800722a */ /* 0x000fcc0003f08000 */
[----:B------:R-:W-:Y:S02]  /*16810*/  FSEL R2, R24, R2, P0 ;  /* 0x0000000218027208 */ /* 0x000fe40000000000 */
[----:B------:R-:W-:Y:S01]  /*16820*/  FSEL R3, R25, R27, P0 ;  /* 0x0000001b19037208 */ /* 0x000fe20000000000 */
[----:B------:R-:W-:Y:S06]  /*16830*/  BRA `(.L_x_46796) ;  /* 0x0000005800a87947 */ /* 0x000fec0003800000 */
.L_x_46797:
        /* <DEDUP_REMOVED lines=10> */
[----:B------:R-:W-:-:S02]  /*168e0*/  DADD R10, -R8, R10 ;  /* 0x00000000080a7229 */ /* 0x000fc4000000010a */
        /* <DEDUP_REMOVED lines=20> */
.L_x_46806:
        /* <DEDUP_REMOVED lines=74> */
.L_x_46805:
        /* <DEDUP_REMOVED lines=101> */
.L_x_46808:
        /* <DEDUP_REMOVED lines=22> */
.L_x_46811:
[----:B------:R-:W-:Y:S05]  /*17680*/  BSYNC.RECONVERGENT B4 ;  /* 0x0000000000047941 */ /* 0x000fea0003800200 */
.L_x_46810:
        /* <DEDUP_REMOVED lines=29> */
.L_x_46809:
[----:B------:R-:W-:Y:S05]  /*17860*/  BSYNC.RECONVERGENT B3 ;  /* 0x0000000000037941 */ /* 0x000fea0003800200 */
.L_x_46807:
        /* <DEDUP_REMOVED lines=28> */
.L_x_46813:
[----:B------:R-:W-:Y:S05]  /*17a30*/  BSYNC.RECONVERGENT B3 ;  /* 0x0000000000037941 */ /* 0x000fea0003800200 */
.L_x_46812:
        /* <DEDUP_REMOVED lines=84> */
.L_x_46815:
[----:B------:R-:W-:Y:S02]  /*17f80*/  FSEL R2, RZ, 3.37028055040000000000e+12, P0 ;  /* 0x54442d18ff027808 */ /* 0x000fe40000000000 */
[----:B------:R-:W-:-:S07]  /*17f90*/  FSEL R3, RZ, 2.1426990032196044922, P0 ;  /* 0x400921fbff037808 */ /* 0x000fce0000000000 */
.L_x_46816:
[----:B------:R-:W-:Y:S05]  /*17fa0*/  BSYNC.RECONVERGENT B0 ;  /* 0x0000000000007941 */ /* 0x000fea0003800200 */
.L_x_46814:
[----:B------:R-:W-:Y:S01]  /*17fb0*/  DADD R24, |R24|, |R26| ;  /* 0x0000000018187229 */ /* 0x000fe2000000061a */
[----:B------:R-:W-:Y:S01]  /*17fc0*/  LOP3.LUT R27, R3, 0x80000000, R27, 0xb8, !PT ;  /* 0x80000000031b7812 */ /* 0x000fe200078eb81b */
[----:B------:R-:W-:-:S06]  /*17fd0*/  DMUL R8, R10, 0.5 ;  /* 0x3fe000000a087828 */ /* 0x000fcc0000000000 */
[----:B------:R-:W-:-:S06]  /*17fe0*/  DSETP.NAN.AND P0, PT, R24, R24, PT ;  /* 0x000000181800722a */ /* 0x000fcc0003f08000 */
[----:B------:R-:W-:Y:S02]  /*17ff0*/  FSEL R2, R24, R2, P0 ;  /* 0x0000000218027208 */ /* 0x000fe40000000000 */
[----:B------:R-:W-:Y:S01]  /*18000*/  FSEL R3, R25, R27, P0 ;  /* 0x0000001b19037208 */ /* 0x000fe20000000000 */
[----:B------:R-:W-:Y:S06]  /*18010*/  BRA `(.L_x_46796) ;  /* 0x0000004000b07947 */ /* 0x000fec0003800000 */
.L_x_46784:
        /* <DEDUP_REMOVED lines=137> */
.L_x_46818:
[----:B------:R-:W-:Y:S05]  /*188b0*/  BSYNC.RECONVERGENT B0 ;  /* 0x0000000000007941 */ /* 0x000fea0003800200 */
.L_x_46817:
        /* <DEDUP_REMOVED lines=8> */
.L_x_46820:
[----:B------:R-:W-:Y:S05]  /*18940*/  BSYNC.RECONVERGENT B3 ;  /* 0x0000000000037941 */ /* 0x000fea0003800200 */
.L_x_46819:
        /* <DEDUP_REMOVED lines=84> */
.L_x_46822:
[----:B------:R-:W-:Y:S02]  /*18e90*/  FSEL R2, RZ, 3.37028055040000000000e+12, P0 ;  /* 0x54442d18ff027808 */ /* 0x000fe40000000000 */
[----:B------:R-:W-:-:S07]  /*18ea0*/  FSEL R3, RZ, 2.1426990032196044922, P0 ;  /* 0x400921fbff037808 */ /* 0x000fce0000000000 */
.L_x_46823:
[----:B------:R-:W-:Y:S05]  /*18eb0*/  BSYNC.RECONVERGENT B0 ;  /* 0x0000000000007941 */ /* 0x000fea0003800200 */
.L_x_46821:
[----:B------:R-:W-:Y:S01]  /*18ec0*/  DADD R24, |R24|, |R26| ;  /* 0x0000000018187229 */ /* 0x000fe2000000061a */
[----:B------:R-:W-:-:S07]  /*18ed0*/  LOP3.LUT R27, R3, 0x80000000, R27, 0xb8, !PT ;  /* 0x80000000031b7812 */ /* 0x000fce00078eb81b */
[----:B------:R-:W-:-:S06]  /*18ee0*/  DSETP.NAN.AND P0, PT, R24, R24, PT ;  /* 0x000000181800722a */ /* 0x000fcc0003f08000 */
[----:B------:R-:W-:Y:S02]  /*18ef0*/  FSEL R2, R24, R2, P0 ;  /* 0x0000000218027208 */ /* 0x000fe40000000000 */
[----:B------:R-:W-:Y:S01]  /*18f00*/  FSEL R3, R25, R27, P0 ;  /* 0x0000001b19037208 */ /* 0x000fe20000000000 */
[----:B------:R-:W-:Y:S06]  /*18f10*/  BRA `(.L_x_46796) ;  /* 0x0000003000f07947 */ /* 0x000fec0003800000 */
.L_x_46783:
        /* <DEDUP_REMOVED lines=94> */
.L_x_46826:
        /* <DEDUP_REMOVED lines=22> */
.L_x_46829:
[----:B------:R-:W-:Y:S05]  /*19660*/  BSYNC.RECONVERGENT B4 ;  /* 0x0000000000047941 */ /* 0x000fea0003800200 */
.L_x_46828:
        /* <DEDUP_REMOVED lines=29> */
.L_x_46827:
[----:B------:R-:W-:Y:S05]  /*19840*/  BSYNC.RECONVERGENT B3 ;  /* 0x0000000000037941 */ /* 0x000fea0003800200 */
.L_x_46825:
        /* <DEDUP_REMOVED lines=87> */
.L_x_46824:
        /* <DEDUP_REMOVED lines=88> */
.L_x_46782:
        /* <DEDUP_REMOVED lines=25> */
.L_x_46831:
[----:B------:R-:W-:Y:S05]  /*1a4d0*/  BSYNC.RECONVERGENT B3 ;  /* 0x0000000000037941 */ /* 0x000fea0003800200 */
.L_x_46830:
        /* <DEDUP_REMOVED lines=23> */
.L_x_46833:
[----:B------:R-:W-:Y:S05]  /*1a650*/  BSYNC.RECONVERGENT B3 ;  /* 0x0000000000037941 */ /* 0x000fea0003800200 */
.L_x_46832:
        /* <DEDUP_REMOVED lines=140> */
.L_x_46835:
[----:B------:R-:W-:Y:S05]  /*1af20*/  BSYNC.RECONVERGENT B0 ;  /* 0x0000000000007941 */ /* 0x000fea0003800200 */
.L_x_46834:
        /* <DEDUP_REMOVED lines=8> */
.L_x_46837:
[----:B------:R-:W-:Y:S05]  /*1afb0*/  BSYNC.RECONVERGENT B3 ;  /* 0x0000000000037941 */ /* 0x000fea0003800200 */
.L_x_46836:
        /* <DEDUP_REMOVED lines=84> */
.L_x_46839:
[----:B------:R-:W-:Y:S02]  /*1b500*/  FSEL R2, RZ, 3.37028055040000000000e+12, P0 ;  /* 0x54442d18ff027808 */ /* 0x000fe40000000000 */
[----:B------:R-:W-:-:S07]  /*1b510*/  FSEL R3, RZ, 2.1426990032196044922, P0 ;  /* 0x400921fbff037808 */ /* 0x000fce0000000000 */
.L_x_46840:
[----:B------:R-:W-:Y:S05]  /*1b520*/  BSYNC.RECONVERGENT B0 ;  /* 0x0000000000007941 */ /* 0x000fea0003800200 */
.L_x_46838:
[----:B------:R-:W-:Y:S01]  /*1b530*/  DADD R24, |R24|, |R26| ;  /* 0x0000000018187229 */ /* 0x000fe2000000061a */
[----:B------:R-:W-:Y:S01]  /*1b540*/  LOP3.LUT R27, R3, 0x80000000, R27, 0xb8, !PT ;  /* 0x80000000031b7812 */ /* 0x000fe200078eb81b */
[----:B------:R-:W-:-:S06]  /*1b550*/  DADD R8, R8, 1 ;  /* 0x3ff0000008087429 */ /* 0x000fcc0000000000 */
[----:B------:R-:W-:-:S06]  /*1b560*/  DSETP.NAN.AND P0, PT, R24, R24, PT ;  /* 0x000000181800722a */ /* 0x000fcc0003f08000 */
[----:B------:R-:W-:Y:S02]  /*1b570*/  FSEL R2, R24, R2, P0 ;  /* 0x0000000218027208 */ /* 0x000fe40000000000 */
[----:B------:R-:W-:Y:S01]  /*1b580*/  FSEL R3, R25, R27, P0 ;  /* 0x0000001b19037208 */ /* 0x000fe20000000000 */
[----:B------:R-:W-:Y:S06]  /*1b590*/  BRA `(.L_x_46796) ;  /* 0x0000000c00507947 */ /* 0x000fec0003800000 */
.L_x_46781:
        /* <DEDUP_REMOVED lines=111> */
.L_x_46842:
[----:B------:R-:W-:Y:S05]  /*1bc90*/  BSYNC.RECONVERGENT B0 ;  /* 0x0000000000007941 */ /* 0x000fea0003800200 */
.L_x_46841:
[----:B------:R-:W-:Y:S04]  /*1bca0*/  BSSY.RECONVERGENT B3, `(.L_x_46843) ;  /* 0x0000007000037945 */ /* 0x000fe80003800200 */
[----:B------:R-:W-:Y:S05]  /*1bcb0*/  @P4 BRA P5, `(.L_x_46844) ;  /* 0x0000000000144947 */ /* 0x000fea0002800000 */
[----:B------:R-:W-:Y:S01]  /*1bcc0*/  IMAD.MOV.U32 R0, RZ, RZ, R4 ;  /* 0x000000ffff007224 */ /* 0x000fe200078e0004 */
[----:B------:R-:W-:Y:S01]  /*1bcd0*/  MOV R4, 0x1bd10 ;  /* 0x0001bd1000047802 */ /* 0x000fe20000000f00 */
[----:B------:R-:W-:Y:S02]  /*1bce0*/  IMAD.MOV.U32 R2, RZ, RZ, R10 ;  /* 0x000000ffff027224 */ /* 0x000fe400078e000a */
[----:B------:R-:W-:-:S07]  /*1bcf0*/  IMAD.MOV.U32 R3, RZ, RZ, R11 ;  /* 0x000000ffff037224 */ /* 0x000fce00078e000b */
[----:B------:R-:W-:Y:S05]  /*1bd00*/  CALL.REL.NOINC `($__internal_89_$__cuda_sm20_div_rn_f64_full) ;  /* 0x0000084000c07944 */ /* 0x000fea0003c00000 */
.L_x_46844:
[----:B------:R-:W-:Y:S05]  /*1bd10*/  BSYNC.RECONVERGENT B3 ;  /* 0x0000000000037941 */ /* 0x000fea0003800200 */
.L_x_46843:
        /* <DEDUP_REMOVED lines=84> */
.L_x_46846:
[----:B------:R-:W-:Y:S02]  /*1c260*/  FSEL R2, RZ, 3.37028055040000000000e+12, P0 ;  /* 0x54442d18ff027808 */ /* 0x000fe40000000000 */
[----:B------:R-:W-:-:S07]  /*1c270*/  FSEL R3, RZ, 2.1426990032196044922, P0 ;  /* 0x400921fbff037808 */ /* 0x000fce0000000000 */
.L_x_46847:
[----:B------:R-:W-:Y:S05]  /*1c280*/  BSYNC.RECONVERGENT B0 ;  /* 0x0000000000007941 */ /* 0x000fea0003800200 */
.L_x_46845:
[----:B------:R-:W-:Y:S01]  /*1c290*/  DADD R24, |R24|, |R26| ;  /* 0x0000000018187229 */ /* 0x000fe2000000061a */
[----:B------:R-:W-:-:S07]  /*1c2a0*/  LOP3.LUT R27, R3, 0x80000000, R27, 0xb8, !PT ;  /* 0x80000000031b7812 */ /* 0x000fce00078eb81b */
[----:B------:R-:W-:-:S06]  /*1c2b0*/  DSETP.NAN.AND P0, PT, R24, R24, PT ;  /* 0x000000181800722a */ /* 0x000fcc0003f08000 */
[----:B------:R-:W-:Y:S02]  /*1c2c0*/  FSEL R2, R24, R2, P0 ;  /* 0x0000000218027208 */ /* 0x000fe40000000000 */
[----:B------:R-:W-:-:S07]  /*1c2d0*/  FSEL R3, R25, R27, P0 ;  /* 0x0000001b19037208 */ /* 0x000fce0000000000 */
.L_x_46796:
[----:B------:R-:W-:Y:S05]  /*1c2e0*/  BSYNC.RECONVERGENT B1 ;  /* 0x0000000000017941 */ /* 0x000fea0003800200 */
.L_x_46780:
        /* <DEDUP_REMOVED lines=74> */
.L_x_46853:
[----:B------:R-:W-:Y:S05]  /*1c790*/  BSYNC.RECONVERGENT B0 ;  /* 0x0000000000007941 */ /* 0x000fea0003800200 */
.L_x_46852:
        /* <DEDUP_REMOVED lines=24> */
.L_x_46857:
[----:B------:R-:W-:Y:S05]  /*1c920*/  BSYNC.RECONVERGENT B4 ;  /* 0x0000000000047941 */ /* 0x000fea0003800200 */
.L_x_46856:
[----:B------:R-:W-:Y:S01]  /*1c930*/  VIADD R0, R2, 0x1 ;  /* 0x0000000102007836 */ /* 0x000fe20000000000 */
[----:B------:R-:W-:Y:S06]  /*1c940*/  BRA `(.L_x_46858) ;  /* 0x0000000000087947 */ /* 0x000fec0003800000 */
.L_x_46855:
[----:B------:R-:W-:Y:S01]  /*1c950*/  DMUL R6, RZ, R18 ;  /* 0x00000012ff067228 */ /* 0x000fe20000000000 */
[----:B------:R-:W-:-:S10]  /*1c960*/  IMAD.MOV.U32 R0, RZ, RZ, 0x1 ;  /* 0x00000001ff007424 */ /* 0x000fd400078e00ff */
.L_x_46858:
[----:B------:R-:W-:Y:S05]  /*1c970*/  BSYNC.RECONVERGENT B3 ;  /* 0x0000000000037941 */ /* 0x000fea0003800200 */
.L_x_46854:
        /* <DEDUP_REMOVED lines=54> */
.L_x_46860:
[----:B------:R-:W-:Y:S01]  /*1cce0*/  DMUL R6, RZ, R18 ;  /* 0x00000012ff067228 */ /* 0x000fe20000000000 */
[----:B------:R-:W-:-:S10]  /*1ccf0*/  IMAD.MOV.U32 R0, RZ, RZ, RZ ;  /* 0x000000ffff007224 */ /* 0x000fd400078e00ff */
.L_x_46861:
[----:B------:R-:W-:Y:S05]  /*1cd00*/  BSYNC.RECONVERGENT B3 ;  /* 0x0000000000037941 */ /* 0x000fea0003800200 */
.L_x_46859:
        /* <DEDUP_REMOVED lines=32> */
.L_x_46851:
        /* <DEDUP_REMOVED lines=61> */
.L_x_46863:
[----:B------:R-:W-:Y:S05]  /*1d2e0*/  BSYNC.RECONVERGENT B0 ;  /* 0x0000000000007941 */ /* 0x000fea0003800200 */
.L_x_46862:
        /* <DEDUP_REMOVED lines=38> */
.L_x_46867:
[----:B------:R-:W-:Y:S05]  /*1d550*/  BSYNC.RECONVERGENT B4 ;  /* 0x0000000000047941 */ /* 0x000fea0003800200 */
.L_x_46866:
[----:B------:R-:W-:Y:S01]  /*1d560*/  VIADD R0, R4, 0x1 ;  /* 0x0000000104007836 */ /* 0x000fe20000000000 */
[----:B------:R-:W-:Y:S06]  /*1d570*/  BRA `(.L_x_46868) ;  /* 0x0000000000087947 */ /* 0x000fec0003800000 */
.L_x_46865:
[----:B------:R-:W-:Y:S01]  /*1d580*/  DMUL R2, RZ, R18 ;  /* 0x00000012ff027228 */ /* 0x000fe20000000000 */
[----:B------:R-:W-:-:S10]  /*1d590*/  IMAD.MOV.U32 R0, RZ, RZ, 0x1 ;  /* 0x00000001ff007424 */ /* 0x000fd400078e00ff */
.L_x_46868:
[----:B------:R-:W-:Y:S05]  /*1d5a0*/  BSYNC.RECONVERGENT B3 ;  /* 0x0000000000037941 */ /* 0x000fea0003800200 */
.L_x_46864:
        /* <DEDUP_REMOVED lines=58> */
.L_x_46870:
[----:B------:R-:W-:Y:S01]  /*1d950*/  DMUL R2, RZ, R18 ;  /* 0x00000012ff027228 */ /* 0x000fe20000000000 */
[----:B------:R-:W-:-:S10]  /*1d960*/  IMAD.MOV.U32 R0, RZ, RZ, RZ ;  /* 0x000000ffff007224 */ /* 0x000fd400078e00ff */
.L_x_46871:
[----:B------:R-:W-:Y:S05]  /*1d970*/  BSYNC.RECONVERGENT B3 ;  /* 0x0000000000037941 */ /* 0x000fea0003800200 */
.L_x_46869:
        /* <DEDUP_REMOVED lines=35> */
.L_x_46850:
        /* <DEDUP_REMOVED lines=10> */
.L_x_46872:
[----:B------:R-:W-:-:S10]  /*1dc50*/  DADD R18, R18, -R18 ;  /* 0x0000000012127229 */ /* 0x000fd40000000812 */
[----:B------:R-:W-:Y:S02]  /*1dc60*/  IMAD.MOV.U32 R16, RZ, RZ, R18 ;  /* 0x000000ffff107224 */ /* 0x000fe400078e0012 */
[----:B------:R-:W-:Y:S01]  /*1dc70*/  IMAD.MOV.U32 R17, RZ, RZ, R19 ;  /* 0x000000ffff117224 */ /* 0x000fe200078e0013 */
[----:B------:R-:W-:Y:S06]  /*1dc80*/  BRA `(.L_x_46779) ;  /* 0x0000000800bc7947 */ /* 0x000fec0003800000 */
.L_x_46849:
        /* <DEDUP_REMOVED lines=25> */
.L_x_46876:
[----:B------:R-:W-:Y:S05]  /*1de20*/  BSYNC.RECONVERGENT B4 ;  /* 0x0000000000047941 */ /* 0x000fea0003800200 */
.L_x_46875:
[----:B------:R-:W-:Y:S01]  /*1de30*/  VIADD R0, R2, 0x1 ;  /* 0x0000000102007836 */ /* 0x000fe20000000000 */
[----:B------:R-:W-:Y:S06]  /*1de40*/  BRA `(.L_x_46877) ;  /* 0x0000000000087947 */ /* 0x000fec0003800000 */
.L_x_46874:
[----:B------:R-:W-:Y:S01]  /*1de50*/  DMUL R6, RZ, R18 ;  /* 0x00000012ff067228 */ /* 0x000fe20000000000 */
[----:B------:R-:W-:-:S10]  /*1de60*/  IMAD.MOV.U32 R0, RZ, RZ, 0x1 ;  /* 0x00000001ff007424 */ /* 0x000fd400078e00ff */
.L_x_46877:
[----:B------:R-:W-:Y:S05]  /*1de70*/  BSYNC.RECONVERGENT B3 ;  /* 0x0000000000037941 */ /* 0x000fea0003800200 */
.L_x_46873:
        /* <DEDUP_REMOVED lines=54> */
.L_x_46879:
[----:B------:R-:W-:Y:S01]  /*1e1e0*/  DMUL R6, RZ, R18 ;  /* 0x00000012ff067228 */ /* 0x000fe20000000000 */
[----:B------:R-:W-:-:S10]  /*1e1f0*/  IMAD.MOV.U32 R0, RZ, RZ, RZ ;  /* 0x000000ffff007224 */ /* 0x000fd400078e00ff */
.L_x_46880:
[----:B------:R-:W-:Y:S05]  /*1e200*/  BSYNC.RECONVERGENT B3 ;  /* 0x0000000000037941 */ /* 0x000fea0003800200 */
.L_x_46878:
        /* <DEDUP_REMOVED lines=30> */
.L_x_46848:
        /* <DEDUP_REMOVED lines=57> */
.L_x_46779:
[----:B------:R-:W-:Y:S05]  /*1e780*/  BSYNC.RECONVERGENT B2 ;  /* 0x0000000000027941 */ /* 0x000fea0003800200 */
.L_x_46778:
        /* <DEDUP_REMOVED lines=143> */
.L_x_46890:
        /* <DEDUP_REMOVED lines=22> */
.L_x_46893:
[----:B------:R-:W-:Y:S05]  /*1f1e0*/  BSYNC.RECONVERGENT B4 ;  /* 0x0000000000047941 */ /* 0x000fea0003800200 */
.L_x_46892:
        /* <DEDUP_REMOVED lines=29> */
.L_x_46891:
[----:B------:R-:W-:Y:S05]  /*1f3c0*/  BSYNC.RECONVERGENT B3 ;  /* 0x0000000000037941 */ /* 0x000fea0003800200 */
.L_x_46889:
        /* <DEDUP_REMOVED lines=22> */
.L_x_46895:
[----:B------:R-:W-:Y:S05]  /*1f530*/  BSYNC.RECONVERGENT B3 ;  /* 0x0000000000037941 */ /* 0x000fea0003800200 */
.L_x_46894:
        /* <DEDUP_REMOVED lines=84> */
.L_x_46897:
[----:B------:R-:W-:Y:S02]  /*1fa80*/  FSEL R2, RZ, 3.37028055040000000000e+12, P0 ;  /* 0x54442d18ff027808 */ /* 0x000fe40000000000 */
[----:B------:R-:W-:-:S07]  /*1fa90*/  FSEL R3, RZ, 2.1426990032196044922, P0 ;  /* 0x400921fbff037808 */ /* 0x000fce0000000000 */
.L_x_46898:
[----:B------:R-:W-:Y:S05]  /*1faa0*/  BSYNC.RECONVERGENT B0 ;  /* 0x0000000000007941 */ /* 0x000fea0003800200 */
.L_x_46896:
[----:B------:R-:W-:Y:S01]  /*1fab0*/  DADD R32, |R32|, |R34| ;  /* 0x0000000020207229 */ /* 0x000fe20000000622 */
[----:B------:R-:W-:Y:S01]  /*1fac0*/  LOP3.LUT R35, R3, 0x80000000, R35, 0xb8, !PT ;  /* 0x8000000003237812 */ /* 0x000fe200078eb823 */
[----:B------:R-:W-:-:S06]  /*1fad0*/  DMUL R8, R8, 0.5 ;  /* 0x3fe0000008087828 */ /* 0x000fcc0000000000 */
[----:B------:R-:W-:-:S06]  /*1fae0*/  DSETP.NAN.AND P0, PT, R32, R32, PT ;  /* 0x000000202000722a */ /* 0x000fcc0003f08000 */
[----:B------:R-:W-:Y:S02]  /*1faf0*/  FSEL R2, R32, R2, P0 ;  /* 0x0000000220027208 */ /* 0x000fe40000000000 */
[----:B------:R-:W-:Y:S01]  /*1fb00*/  FSEL R3, R33, R35, P0 ;  /* 0x0000002321037208 */ /* 0x000fe20000000000 */
[----:B------:R-:W-:Y:S06]  /*1fb10*/  BRA `(.L_x_46899) ;  /* 0x0000006400e87947 */ /* 0x000fec0003800000 */
.L_x_46888:
        /* <DEDUP_REMOVED lines=103> */
.L_x_46902:
[----:B------:R-:W-:Y:S05]  /*20190*/  BSYNC.RECONVERGENT B0 ;  /* 0x0000000000007941 */ /* 0x000fea0003800200 */
.L_x_46901:
        /* <DEDUP_REMOVED lines=8> */
.L_x_46904:
[----:B------:R-:W-:Y:S05]  /*20220*/  BSYNC.RECONVERGENT B3 ;  /* 0x0000000000037941 */ /* 0x000fea0003800200 */
.L_x_46903:
        /* <DEDUP_REMOVED lines=84> */
.L_x_46906:
[----:B------:R-:W-:Y:S02]  /*20770*/  FSEL R2, RZ, 3.37028055040000000000e+12, P0 ;  /* 0x54442d18ff027808 */ /* 0x000fe40000000000 */
[----:B------:R-:W-:-:S07]  /*20780*/  FSEL R3, RZ, 2.1426990032196044922, P0 ;  /* 0x400921fbff037808 */ /* 0x000fce0000000000 */
.L_x_46907:
[----:B------:R-:W-:Y:S05]  /*20790*/  BSYNC.RECONVERGENT B0 ;  /* 0x0000000000007941 */ /* 0x000fea0003800200 */
.L_x_46905:
[----:B------:R-:W-:Y:S01]  /*207a0*/  DADD R32, |R32|, |R34| ;  /* 0x0000000020207229 */ /* 0x000fe20000000622 */
[----:B------:R-:W-:Y:S01]  /*207b0*/  LOP3.LUT R35, R3, 0x80000000, R35, 0xb8, !PT ;  /* 0x8000000003237812 */ /* 0x000fe200078eb823 */
[----:B------:R-:W-:-:S06]  /*207c0*/  DMUL R8, R8, 0.5 ;  /* 0x3fe0000008087828 */ /* 0x000fcc0000000000 */
[----:B------:R-:W-:-:S06]  /*207d0*/  DSETP.NAN.AND P0, PT, R32, R32, PT ;  /* 0x000000202000722a */ /* 0x000fcc0003f08000 */
[----:B------:R-:W-:Y:S02]  /*207e0*/  FSEL R2, R32, R2, P0 ;  /* 0x0000000220027208 */ /* 0x000fe40000000000 */
[----:B------:R-:W-:Y:S01]  /*207f0*/  FSEL R3, R33, R35, P0 ;  /* 0x0000002321037208 */ /* 0x000fe20000000000 */
[----:B------:R-:W-:Y:S06]  /*20800*/  BRA `(.L_x_46899) ;  /* 0x0000005800ac7947 */ /* 0x000fec0003800000 */
.L_x_46900:
        /* <DEDUP_REMOVED lines=32> */
.L_x_46909:
        /* <DEDUP_REMOVED lines=74> */
.L_x_46908:
        /* <DEDUP_REMOVED lines=101> */
.L_x_46911:
        /* <DEDUP_REMOVED lines=22> */
.L_x_46914:
[----:B------:R-:W-:Y:S05]  /*21660*/  BSYNC.RECONVERGENT B4 ;  /* 0x0000000000047941 */ /* 0x000fea0003800200 */
.L_x_46913:
        /* <DEDUP_REMOVED lines=29> */
.L_x_46912:
[----:B------:R-:W-:Y:S05]  /*21840*/  BSYNC.RECONVERGENT B3 ;  /* 0x0000000000037941 */ /* 0x000fea0003800200 */
.L_x_46910:
        /* <DEDUP_REMOVED lines=28> */
.L_x_46916:
[----:B------:R-:W-:Y:S05]  /*21a10*/  BSYNC.RECONVERGENT B3 ;  /* 0x0000000000037941 */ /* 0x000fea0003800200 */
.L_x_46915:
        /* <DEDUP_REMOVED lines=84> */
.L_x_46918:
[----:B------:R-:W-:Y:S02]  /*21f60*/  FSEL R2, RZ, 3.37028055040000000000e+12, P0 ;  /* 0x54442d18ff027808 */ /* 0x000fe40000000000 */
[----:B------:R-:W-:-:S07]  /*21f70*/  FSEL R3, RZ, 2.1426990032196044922, P0 ;  /* 0x400921fbff037808 */ /* 0x000fce0000000000 */
.L_x_46919:
[----:B------:R-:W-:Y:S05]  /*21f80*/  BSYNC.RECONVERGENT B0 ;  /* 0x0000000000007941 */ /* 0x000fea0003800200 */
.L_x_46917:
[----:B------:R-:W-:Y:S01]  /*21f90*/  DADD R32, |R32|, |R34| ;  /* 0x0000000020207229 */ /* 0x000fe20000000622 */
[----:B------:R-:W-:Y:S01]  /*21fa0*/  LOP3.LUT R35, R3, 0x80000000, R35, 0xb8, !PT ;  /* 0x8000000003237812 */ /* 0x000fe200078eb823 */
[----:B------:R-:W-:-:S06]  /*21fb0*/  DMUL R8, R10, 0.5 ;  /* 0x3fe000000a087828 */ /* 0x000fcc0000000000 */
[----:B------:R-:W-:-:S06]  /*21fc0*/  DSETP.NAN.AND P0, PT, R32, R32, PT ;  /* 0x000000202000722a */ /* 0x000fcc0003f08000 */
[----:B------:R-:W-:Y:S02]  /*21fd0*/  FSEL R2, R32, R2, P0 ;  /* 0x0000000220027208 */ /* 0x000fe40000000000 */
[----:B------:R-:W-:Y:S01]  /*21fe0*/  FSEL R3, R33, R35, P0 ;  /* 0x0000002321037208 */ /* 0x000fe20000000000 */
[----:B------:R-:W-:Y:S06]  /*21ff0*/  BRA `(.L_x_46899) ;  /* 0x0000004000b07947 */ /* 0x000fec0003800000 */
.L_x_46887:
        /* <DEDUP_REMOVED lines=137> */
.L_x_46921:
[----:B------:R-:W-:Y:S05]  /*22890*/  BSYNC.RECONVERGENT B0 ;  /* 0x0000000000007941 */ /* 0x000fea0003800200 */
.L_x_46920:
        /* <DEDUP_REMOVED lines=8> */
.L_x_46923:
[----:B------:R-:W-:Y:S05]  /*22920*/  BSYNC.RECONVERGENT B3 ;  /* 0x0000000000037941 */ /* 0x000fea0003800200 */
.L_x_46922:
        /* <DEDUP_REMOVED lines=84> */
.L_x_46925:
[----:B------:R-:W-:Y:S02]  /*22e70*/  FSEL R2, RZ, 3.37028055040000000000e+12, P0 ;  /* 0x54442d18ff027808 */ /* 0x000fe40000000000 */
[----:B------:R-:W-:-:S07]  /*22e80*/  FSEL R3, RZ, 2.1426990032196044922, P0 ;  /* 0x400921fbff037808 */ /* 0x000fce0000000000 */
.L_x_46926:
[----:B------:R-:W-:Y:S05]  /*22e90*/  BSYNC.RECONVERGENT B0 ;  /* 0x0000000000007941 */ /* 0x000fea0003800200 */
.L_x_46924:
[----:B------:R-:W-:Y:S01]  /*22ea0*/  DADD R32, |R32|, |R34| ;  /* 0x0000000020207229 */ /* 0x000fe20000000622 */
[----:B------:R-:W-:-:S07]  /*22eb0*/  LOP3.LUT R35, R3, 0x80000000, R35, 0xb8, !PT ;  /* 0x8000000003237812 */ /* 0x000fce00078eb823 */
[----:B------:R-:W-:-:S06]  /*22ec0*/  DSETP.NAN.AND P0, PT, R32, R32, PT ;  /* 0x000000202000722a */ /* 0x000fcc0003f08000 */
[----:B------:R-:W-:Y:S02]  /*22ed0*/  FSEL R2, R32, R2, P0 ;  /* 0x0000000220027208 */ /* 0x000fe40000000000 */
[----:B------:R-:W-:Y:S01]  /*22ee0*/  FSEL R3, R33, R35, P0 ;  /* 0x0000002321037208 */ /* 0x000fe20000000000 */
[----:B------:R-:W-:Y:S06]  /*22ef0*/  BRA `(.L_x_46899) ;  /* 0x0000003000f07947 */ /* 0x000fec0003800000 */
.L_x_46886:
        /* <DEDUP_REMOVED lines=94> */
.L_x_46929:
        /* <DEDUP_REMOVED lines=22> */
.L_x_46932:
[----:B------:R-:W-:Y:S05]  /*23640*/  BSYNC.RECONVERGENT B4 ;  /* 0x0000000000047941 */ /* 0x000fea0003800200 */
.L_x_46931:
        /* <DEDUP_REMOVED lines=29> */
.L_x_46930:
[----:B------:R-:W-:Y:S05]  /*23820*/  BSYNC.RECONVERGENT B3 ;  /* 0x0000000000037941 */ /* 0x000fea0003800200 */
.L_x_46928:
        /* <DEDUP_REMOVED lines=87> */
.L_x_46927:
        /* <DEDUP_REMOVED lines=88> */
.L_x_46885:
        /* <DEDUP_REMOVED lines=25> */
.L_x_46934:
[----:B------:R-:W-:Y:S05]  /*244b0*/  BSYNC.RECONVERGENT B3 ;  /* 0x0000000000037941 */ /* 0x000fea0003800200 */
.L_x_46933:
        /* <DEDUP_REMOVED lines=23> */
.L_x_46936:
[----:B------:R-:W-:Y:S05]  /*24630*/  BSYNC.RECONVERGENT B3 ;  /* 0x0000000000037941 */ /* 0x000fea0003800200 */
.L_x_46935:
        /* <DEDUP_REMOVED lines=140> */
.L_x_46938:
[----:B------:R-:W-:Y:S05]  /*24f00*/  BSYNC.RECONVERGENT B0 ;  /* 0x0000000000007941 */ /* 0x000fea0003800200 */
.L_x_46937:
        /* <DEDUP_REMOVED lines=8> */
.L_x_46940:
[----:B------:R-:W-:Y:S05]  /*24f90*/  BSYNC.RECONVERGENT B3 ;  /* 0x0000000000037941 */ /* 0x000fea0003800200 */
.L_x_46939:
        /* <DEDUP_REMOVED lines=84> */
.L_x_46942:
[----:B------:R-:W-:Y:S02]  /*254e0*/  FSEL R2, RZ, 3.37028055040000000000e+12, P0 ;  /* 0x54442d18ff027808 */ /* 0x000fe40000000000 */
[----:B------:R-:W-:-:S07]  /*254f0*/  FSEL R3, RZ, 2.1426990032196044922, P0 ;  /* 0x400921fbff037808 */ /* 0x000fce0000000000 */
.L_x_46943:
[----:B------:R-:W-:Y:S05]  /*25500*/  BSYNC.RECONVERGENT B0 ;  /* 0x0000000000007941 */ /* 0x000fea0003800200 */
.L_x_46941:
[----:B------:R-:W-:Y:S01]  /*25510*/  DADD R32, |R32|, |R34| ;  /* 0x0000000020207229 */ /* 0x000fe20000000622 */
[----:B------:R-:W-:Y:S01]  /*25520*/  LOP3.LUT R35, R3, 0x80000000, R35, 0xb8, !PT ;  /* 0x8000000003237812 */ /* 0x000fe200078eb823 */
[----:B------:R-:W-:-:S06]  /*25530*/  DADD R8, R8, 1 ;  /* 0x3ff0000008087429 */ /* 0x000fcc0000000000 */
[----:B------:R-:W-:-:S06]  /*25540*/  DSETP.NAN.AND P0, PT, R32, R32, PT ;  /* 0x000000202000722a */ /* 0x000fcc0003f08000 */
[----:B------:R-:W-:Y:S02]  /*25550*/  FSEL R2, R32, R2, P0 ;  /* 0x0000000220027208 */ /* 0x000fe40000000000 */
[----:B------:R-:W-:Y:S01]  /*25560*/  FSEL R3, R33, R35, P0 ;  /* 0x0000002321037208 */ /* 0x000fe20000000000 */
[----:B------:R-:W-:Y:S06]  /*25570*/  BRA `(.L_x_46899) ;  /* 0x0000000c00507947 */ /* 0x000fec0003800000 */
.L_x_46884:
        /* <DEDUP_REMOVED lines=111> */
.L_x_46945:
[----:B------:R-:W-:Y:S05]  /*25c70*/  BSYNC.RECONVERGENT B0 ;  /* 0x0000000000007941 */ /* 0x000fea0003800200 */
.L_x_46944:
[----:B------:R-:W-:Y:S04]  /*25c80*/  BSSY.RECONVERGENT B3, `(.L_x_46946) ;  /* 0x0000007000037945 */ /* 0x000fe80003800200 */
[----:B------:R-:W-:Y:S05]  /*25c90*/  @P4 BRA P5, `(.L_x_46947) ;  /* 0x0000000000144947 */ /* 0x000fea0002800000 */
[----:B------:R-:W-:Y:S01]  /*25ca0*/  IMAD.MOV.U32 R0, RZ, RZ, R4 ;  /* 0x000000ffff007224 */ /* 0x000fe200078e0004 */
[----:B------:R-:W-:Y:S01]  /*25cb0*/  MOV R4, 0x25cf0 ;  /* 0x00025cf000047802 */ /* 0x000fe20000000f00 */
[----:B------:R-:W-:Y:S02]  /*25cc0*/  IMAD.MOV.U32 R2, RZ, RZ, R10 ;  /* 0x000000ffff027224 */ /* 0x000fe400078e000a */
[----:B------:R-:W-:-:S07]  /*25cd0*/  IMAD.MOV.U32 R3, RZ, RZ, R11 ;  /* 0x000000ffff037224 */ /* 0x000fce00078e000b */
[----:B------:R-:W-:Y:S05]  /*25ce0*/  CALL.REL.NOINC `($__internal_89_$__cuda_sm20_div_rn_f64_full) ;  /* 0x000007a000c87944 */ /* 0x000fea0003c00000 */
.L_x_46947:
[----:B------:R-:W-:Y:S05]  /*25cf0*/  BSYNC.RECONVERGENT B3 ;  /* 0x0000000000037941 */ /* 0x000fea0003800200 */
.L_x_46946:
        /* <DEDUP_REMOVED lines=84> */
.L_x_46949:
[----:B------:R-:W-:Y:S02]  /*26240*/  FSEL R2, RZ, 3.37028055040000000000e+12, P0 ;  /* 0x54442d18ff027808 */ /* 0x000fe40000000000 */
[----:B------:R-:W-:-:S07]  /*26250*/  FSEL R3, RZ, 2.1426990032196044922, P0 ;  /* 0x400921fbff037808 */ /* 0x000fce0000000000 */
.L_x_46950:
[----:B------:R-:W-:Y:S05]  /*26260*/  BSYNC.RECONVERGENT B0 ;  /* 0x0000000000007941 */ /* 0x000fea0003800200 */
.L_x_46948:
[----:B------:R-:W-:Y:S01]  /*26270*/  DADD R32, |R32|, |R34| ;  /* 0x0000000020207229 */ /* 0x000fe20000000622 */
[----:B------:R-:W-:-:S07]  /*26280*/  LOP3.LUT R35, R3, 0x80000000, R35, 0xb8, !PT ;  /* 0x8000000003237812 */ /* 0x000fce00078eb823 */
[----:B------:R-:W-:-:S06]  /*26290*/  DSETP.NAN.AND P0, PT, R32, R32, PT ;  /* 0x000000202000722a */ /* 0x000fcc0003f08000 */
[----:B------:R-:W-:Y:S02]  /*262a0*/  FSEL R2, R32, R2, P0 ;  /* 0x0000000220027208 */ /* 0x000fe40000000000 */
[----:B------:R-:W-:-:S07]  /*262b0*/  FSEL R3, R33, R35, P0 ;  /* 0x0000002321037208 */ /* 0x000fce0000000000 */
.L_x_46899:
[----:B------:R-:W-:Y:S05]  /*262c0*/  BSYNC.RECONVERGENT B1 ;  /* 0x0000000000017941 */ /* 0x000fea0003800200 */
.L_x_46883:
        /* <DEDUP_REMOVED lines=74> */
.L_x_46956:
[----:B------:R-:W-:Y:S05]  /*26770*/  BSYNC.RECONVERGENT B0 ;  /* 0x0000000000007941 */ /* 0x000fea0003800200 */
.L_x_46955:
        /* <DEDUP_REMOVED lines=24> */
.L_x_46960:
[----:B------:R-:W-:Y:S05]  /*26900*/  BSYNC.RECONVERGENT B4 ;  /* 0x0000000000047941 */ /* 0x000fea0003800200 */
.L_x_46959:
[----:B------:R-:W-:Y:S01]  /*26910*/  VIADD R0, R2, 0x1 ;  /* 0x0000000102007836 */ /* 0x000fe20000000000 */
[----:B------:R-:W-:Y:S06]  /*26920*/  BRA `(.L_x_46961) ;  /* 0x0000000000087947 */ /* 0x000fec0003800000 */
.L_x_46958:
[----:B------:R-:W-:Y:S01]  /*26930*/  DMUL R6, RZ, R22 ;  /* 0x00000016ff067228 */ /* 0x000fe20000000000 */
[----:B------:R-:W-:-:S10]  /*26940*/  IMAD.MOV.U32 R0, RZ, RZ, 0x1 ;  /* 0x00000001ff007424 */ /* 0x000fd400078e00ff */
.L_x_46961:
[----:B------:R-:W-:Y:S05]  /*26950*/  BSYNC.RECONVERGENT B3 ;  /* 0x0000000000037941 */ /* 0x000fea0003800200 */
.L_x_46957:
        /* <DEDUP_REMOVED lines=54> */
.L_x_46963:
[----:B------:R-:W-:Y:S01]  /*26cc0*/  DMUL R6, RZ, R22 ;  /* 0x00000016ff067228 */ /* 0x000fe20000000000 */
[----:B------:R-:W-:-:S10]  /*26cd0*/  IMAD.MOV.U32 R0, RZ, RZ, RZ ;  /* 0x000000ffff007224 */ /* 0x000fd400078e00ff */
.L_x_46964:
[----:B------:R-:W-:Y:S05]  /*26ce0*/  BSYNC.RECONVERGENT B3 ;  /* 0x0000000000037941 */ /* 0x000fea0003800200 */
.L_x_46962:
        /* <DEDUP_REMOVED lines=32> */
.L_x_46954:
        /* <DEDUP_REMOVED lines=61> */
.L_x_46966:
[----:B------:R-:W-:Y:S05]  /*272c0*/  BSYNC.RECONVERGENT B0 ;  /* 0x0000000000007941 */ /* 0x000fea0003800200 */
.L_x_46965:
        /* <DEDUP_REMOVED lines=38> */
.L_x_46970:
[----:B------:R-:W-:Y:S05]  /*27530*/  BSYNC.RECONVERGENT B4 ;  /* 0x0000000000047941 */ /* 0x000fea0003800200 */
.L_x_46969:
[----:B------:R-:W-:Y:S01]  /*27540*/  VIADD R0, R4, 0x1 ;  /* 0x0000000104007836 */ /* 0x000fe20000000000 */
[----:B------:R-:W-:Y:S06]  /*27550*/  BRA `(.L_x_46971) ;  /* 0x0000000000087947 */ /* 0x000fec0003800000 */
.L_x_46968:
[----:B------:R-:W-:Y:S01]  /*27560*/  DMUL R2, RZ, R22 ;  /* 0x00000016ff027228 */ /* 0x000fe20000000000 */
[----:B------:R-:W-:-:S10]  /*27570*/  IMAD.MOV.U32 R0, RZ, RZ, 0x1 ;  /* 0x00000001ff007424 */ /* 0x000fd400078e00ff */
.L_x_46971:
[----:B------:R-:W-:Y:S05]  /*27580*/  BSYNC.RECONVERGENT B3 ;  /* 0x0000000000037941 */ /* 0x000fea0003800200 */
.L_x_46967:
        /* <DEDUP_REMOVED lines=58> */
.L_x_46973:
[----:B------:R-:W-:Y:S01]  /*27930*/  DMUL R2, RZ, R22 ;  /* 0x00000016ff027228 */ /* 0x000fe20000000000 */
[----:B------:R-:W-:-:S10]  /*27940*/  IMAD.MOV.U32 R0, RZ, RZ, RZ ;  /* 0x000000ffff007224 */ /* 0x000fd400078e00ff */
.L_x_46974:
[----:B------:R-:W-:Y:S05]  /*27950*/  BSYNC.RECONVERGENT B3 ;  /* 0x0000000000037941 */ /* 0x000fea0003800200 */
.L_x_46972:
        /* <DEDUP_REMOVED lines=35> */
.L_x_46953:
        /* <DEDUP_REMOVED lines=10> */
.L_x_46975:
[----:B------:R-:W-:-:S10]  /*27c30*/  DADD R22, R22, -R22 ;  /* 0x0000000016167229 */ /* 0x000fd40000000816 */
[----:B------:R-:W-:Y:S02]  /*27c40*/  IMAD.MOV.U32 R20, RZ, RZ, R22 ;  /* 0x000000ffff147224 */ /* 0x000fe400078e0016 */
[----:B------:R-:W-:Y:S01]  /*27c50*/  IMAD.MOV.U32 R21, RZ, RZ, R23 ;  /* 0x000000ffff157224 */ /* 0x000fe200078e0017 */
[----:B------:R-:W-:Y:S06]  /*27c60*/  BRA `(.L_x_46882) ;  /* 0x0000000800bc7947 */ /* 0x000fec0003800000 */
.L_x_46952:
        /* <DEDUP_REMOVED lines=25> */
.L_x_46979:
[----:B------:R-:W-:Y:S05]  /*27e00*/  BSYNC.RECONVERGENT B4 ;  /* 0x0000000000047941 */ /* 0x000fea0003800200 */
.L_x_46978:
[----:B------:R-:W-:Y:S01]  /*27e10*/  VIADD R0, R2, 0x1 ;  /* 0x0000000102007836 */ /* 0x000fe20000000000 */
[----:B------:R-:W-:Y:S06]  /*27e20*/  BRA `(.L_x_46980) ;  /* 0x0000000000087947 */ /* 0x000fec0003800000 */
.L_x_46977:
[----:B------:R-:W-:Y:S01]  /*27e30*/  DMUL R6, RZ, R22 ;  /* 0x00000016ff067228 */ /* 0x000fe20000000000 */
[----:B------:R-:W-:-:S10]  /*27e40*/  IMAD.MOV.U32 R0, RZ, RZ, 0x1 ;  /* 0x00000001ff007424 */ /* 0x000fd400078e00ff */
.L_x_46980:
[----:B------:R-:W-:Y:S05]  /*27e50*/  BSYNC.RECONVERGENT B3 ;  /* 0x0000000000037941 */ /* 0x000fea0003800200 */
.L_x_46976:
        /* <DEDUP_REMOVED lines=54> */
.L_x_46982:
[----:B------:R-:W-:Y:S01]  /*281c0*/  DMUL R6, RZ, R22 ;  /* 0x00000016ff067228 */ /* 0x000fe20000000000 */
[----:B------:R-:W-:-:S10]  /*281d0*/  IMAD.MOV.U32 R0, RZ, RZ, RZ ;  /* 0x000000ffff007224 */ /* 0x000fd400078e00ff */
.L_x_46983:
[----:B------:R-:W-:Y:S05]  /*281e0*/  BSYNC.RECONVERGENT B3 ;  /* 0x0000000000037941 */ /* 0x000fea0003800200 */
.L_x_46981:
        /* <DEDUP_REMOVED lines=30> */
.L_x_46951:
        /* <DEDUP_REMOVED lines=57> */
.L_x_46882:
[----:B------:R-:W-:Y:S05]  /*28760*/  BSYNC.RECONVERGENT B2 ;  /* 0x0000000000027941 */ /* 0x000fea0003800200 */
.L_x_46881:
        /* <DEDUP_REMOVED lines=144> */
.L_x_46993:
        /* <DEDUP_REMOVED lines=22> */
.L_x_46996:
[----:B------:R-:W-:Y:S05]  /*291d0*/  BSYNC.RECONVERGENT B4 ;  /* 0x0000000000047941 */ /* 0x000fea0003800200 */
.L_x_46995:
        /* <DEDUP_REMOVED lines=29> */
.L_x_46994:
[----:B------:R-:W-:Y:S05]  /*293b0*/  BSYNC.RECONVERGENT B3 ;  /* 0x0000000000037941 */ /* 0x000fea0003800200 */
.L_x_46992:
        /* <DEDUP_REMOVED lines=22> */
.L_x_46998:
[----:B------:R-:W-:Y:S05]  /*29520*/  BSYNC.RECONVERGENT B3 ;  /* 0x0000000000037941 */ /* 0x000fea0003800200 */
.L_x_46997:
        /* <DEDUP_REMOVED lines=84> */
.L_x_47000:
[----:B------:R-:W-:Y:S02]  /*29a70*/  FSEL R2, RZ, 3.37028055040000000000e+12, P0 ;  /* 0x54442d18ff027808 */ /* 0x000fe40000000000 */
[----:B------:R-:W-:-:S07]  /*29a80*/  FSEL R3, RZ, 2.1426990032196044922, P0 ;  /* 0x400921fbff037808 */ /* 0x000fce0000000000 */
.L_x_47001:
[----:B------:R-:W-:Y:S05]  /*29a90*/  BSYNC.RECONVERGENT B0 ;  /* 0x0000000000007941 */ /* 0x000fea0003800200 */
.L_x_46999:
[----:B------:R-:W-:Y:S01]  /*29aa0*/  DADD R40, |R40|, |R42| ;  /* 0x0000000028287229 */ /* 0x000fe2000000062a */
[----:B------:R-:W-:Y:S01]  /*29ab0*/  LOP3.LUT R43, R3, 0x80000000, R43, 0xb8, !PT ;  /* 0x80000000032b7812 */ /* 0x000fe200078eb82b */
[----:B------:R-:W-:-:S06]  /*29ac0*/  DMUL R8, R8, 0.5 ;  /* 0x3fe0000008087828 */ /* 0x000fcc0000000000 */
[----:B------:R-:W-:-:S06]  /*29ad0*/  DSETP.NAN.AND P0, PT, R40, R40, PT ;  /* 0x000000282800722a */ /* 0x000fcc0003f08000 */
[----:B------:R-:W-:Y:S02]  /*29ae0*/  FSEL R2, R40, R2, P0 ;  /* 0x0000000228027208 */ /* 0x000fe40000000000 */
[----:B------:R-:W-:Y:S01]  /*29af0*/  FSEL R3, R41, R43, P0 ;  /* 0x0000002b29037208 */ /* 0x000fe20000000000 */
[----:B------:R-:W-:Y:S06]  /*29b00*/  BRA `(.L_x_47002) ;  /* 0x0000006400c07947 */ /* 0x000fec0003800000 */
.L_x_46991:
        /* <DEDUP_REMOVED lines=103> */
.L_x_47005:
[----:B------:R-:W-:Y:S05]  /*2a180*/  BSYNC.RECONVERGENT B0 ;  /* 0x0000000000007941 */ /* 0x000fea0003800200 */
.L_x_47004:
        /* <DEDUP_REMOVED lines=8> */
.L_x_47007:
[----:B------:R-:W-:Y:S05]  /*2a210*/  BSYNC.RECONVERGENT B3 ;  /* 0x0000000000037941 */ /* 0x000fea0003800200 */
.L_x_47006:
        /* <DEDUP_REMOVED lines=84> */
.L_x_47009:
[----:B------:R-:W-:Y:S02]  /*2a760*/  FSEL R2, RZ, 3.37028055040000000000e+12, P0 ;  /* 0x54442d18ff027808 */ /* 0x000fe40000000000 */
[----:B------:R-:W-:-:S07]  /*2a770*/  FSEL R3, RZ, 2.1426990032196044922, P0 ;  /* 0x400921fbff037808 */ /* 0x000fce0000000000 */
.L_x_47010:
[----:B------:R-:W-:Y:S05]  /*2a780*/  BSYNC.RECONVERGENT B0 ;  /* 0x0000000000007941 */ /* 0x000fea0003800200 */
.L_x_47008:
[----:B------:R-:W-:Y:S01]  /*2a790*/  DADD R40, |R40|, |R42| ;  /* 0x0000000028287229 */ /* 0x000fe2000000062a */
[----:B------:R-:W-:Y:S01]  /*2a7a0*/  LOP3.LUT R43, R3, 0x80000000, R43, 0xb8, !PT ;  /* 0x80000000032b7812 */ /* 0x000fe200078eb82b */
[----:B------:R-:W-:-:S06]  /*2a7b0*/  DMUL R8, R8, 0.5 ;  /* 0x3fe0000008087828 */ /* 0x000fcc0000000000 */
[----:B------:R-:W-:-:S06]  /*2a7c0*/  DSETP.NAN.AND P0, PT, R40, R40, PT ;  /* 0x000000282800722a */ /* 0x000fcc0003f08000 */
[----:B------:R-:W-:Y:S02]  /*2a7d0*/  FSEL R2, R40, R2, P0 ;  /* 0x0000000228027208 */ /* 0x000fe40000000000 */
[----:B------:R-:W-:Y:S01]  /*2a7e0*/  FSEL R3, R41, R43, P0 ;  /* 0x0000002b29037208 */ /* 0x000fe20000000000 */
[----:B------:R-:W-:Y:S06]  /*2a7f0*/  BRA `(.L_x_47002) ;  /* 0x0000005800847947 */ /* 0x000fec0003800000 */
.L_x_47003:
        /* <DEDUP_REMOVED lines=28> */
.L_x_47012:
        /* <DEDUP_REMOVED lines=74> */
.L_x_47011:
        /* <DEDUP_REMOVED lines=101> */
.L_x_47014:
        /* <DEDUP_REMOVED lines=22> */
.L_x_47017:
[----:B------:R-:W-:Y:S05]  /*2b610*/  BSYNC.RECONVERGENT B4 ;  /* 0x0000000000047941 */ /* 0x000fea0003800200 */
.L_x_47016:
        /* <DEDUP_REMOVED lines=29> */
.L_x_47015:
[----:B------:R-:W-:Y:S05]  /*2b7f0*/  BSYNC.RECONVERGENT B3 ;  /* 0x0000000000037941 */ /* 0x000fea0003800200 */
.L_x_47013:
        /* <DEDUP_REMOVED lines=22> */
.L_x_47019:
[----:B------:R-:W-:Y:S05]  /*2b960*/  BSYNC.RECONVERGENT B3 ;  /* 0x0000000000037941 */ /* 0x000fea0003800200 */
.L_x_47018:
        /* <DEDUP_REMOVED lines=84> */
.L_x_47021:
[----:B------:R-:W-:Y:S02]  /*2beb0*/  FSEL R2, RZ, 3.37028055040000000000e+12, P0 ;  /* 0x54442d18ff027808 */ /* 0x000fe40000000000 */
[----:B------:R-:W-:-:S07]  /*2bec0*/  FSEL R3, RZ, 2.1426990032196044922, P0 ;  /* 0x400921fbff037808 */ /* 0x000fce0000000000 */
.L_x_47022:
[----:B------:R-:W-:Y:S05]  /*2bed0*/  BSYNC.RECONVERGENT B0 ;  /* 0x0000000000007941 */ /* 0x000fea0003800200 */
.L_x_47020:
[----:B------:R-:W-:Y:S01]  /*2bee0*/  DADD R40, |R40|, |R42| ;  /* 0x0000000028287229 */ /* 0x000fe2000000062a */
[----:B------:R-:W-:Y:S01]  /*2bef0*/  LOP3.LUT R43, R3, 0x80000000, R43, 0xb8, !PT ;  /* 0x80000000032b7812 */ /* 0x000fe200078eb82b */
[----:B------:R-:W-:-:S06]  /*2bf00*/  DMUL R8, R8, 0.5 ;  /* 0x3fe0000008087828 */ /* 0x000fcc0000000000 */
[----:B------:R-:W-:-:S06]  /*2bf10*/  DSETP.NAN.AND P0, PT, R40, R40, PT ;  /* 0x000000282800722a */ /* 0x000fcc0003f08000 */
[----:B------:R-:W-:Y:S02]  /*2bf20*/  FSEL R2, R40, R2, P0 ;  /* 0x0000000228027208 */ /* 0x000fe40000000000 */
[----:B------:R-:W-:Y:S01]  /*2bf30*/  FSEL R3, R41, R43, P0 ;  /* 0x0000002b29037208 */ /* 0x000fe20000000000 */
[----:B------:R-:W-:Y:S06]  /*2bf40*/  BRA `(.L_x_47002) ;  /* 0x0000004000b07947 */ /* 0x000fec0003800000 */
.L_x_46990:
        /* <DEDUP_REMOVED lines=137> */
.L_x_47024:
[----:B------:R-:W-:Y:S05]  /*2c7e0*/  BSYNC.RECONVERGENT B0 ;  /* 0x0000000000007941 */ /* 0x000fea0003800200 */
.L_x_47023:
        /* <DEDUP_REMOVED lines=8> */
.L_x_47026:
[----:B------:R-:W-:Y:S05]  /*2c870*/  BSYNC.RECONVERGENT B3 ;  /* 0x0000000000037941 */ /* 0x000fea0003800200 */
.L_x_47025:
        /* <DEDUP_REMOVED lines=84> */
.L_x_47028:
[----:B------:R-:W-:Y:S02]  /*2cdc0*/  FSEL R2, RZ, 3.37028055040000000000e+12, P0 ;  /* 0x54442d18ff027808 */ /* 0x000fe40000000000 */
[----:B------:R-:W-:-:S07]  /*2cdd0*/  FSEL R3, RZ, 2.1426990032196044922, P0 ;  /* 0x400921fbff037808 */ /* 0x000fce0000000000 */
.L_x_47029:
[----:B------:R-:W-:Y:S05]  /*2cde0*/  BSYNC.RECONVERGENT B0 ;  /* 0x0000000000007941 */ /* 0x000fea0003800200 */
.L_x_47027:
[----:B------:R-:W-:Y:S01]  /*2cdf0*/  DADD R40, |R40|, |R42| ;  /* 0x0000000028287229 */ /* 0x000fe2000000062a */
[----:B------:R-:W-:-:S07]  /*2ce00*/  LOP3.LUT R43, R3, 0x80000000, R43, 0xb8, !PT ;  /* 0x80000000032b7812 */ /* 0x000fce00078eb82b */
[----:B------:R-:W-:-:S06]  /*2ce10*/  DSETP.NAN.AND P0, PT, R40, R40, PT ;  /* 0x000000282800722a */ /* 0x000fcc0003f08000 */
[----:B------:R-:W-:Y:S02]  /*2ce20*/  FSEL R2, R40, R2, P0 ;  /* 0x0000000228027208 */ /* 0x000fe40000000000 */
[----:B------:R-:W-:Y:S01]  /*2ce30*/  FSEL R3, R41, R43, P0 ;  /* 0x0000002b29037208 */ /* 0x000fe20000000000 */
[----:B------:R-:W-:Y:S06]  /*2ce40*/  BRA `(.L_x_47002) ;  /* 0x0000003000f07947 */ /* 0x000fec0003800000 */
.L_x_46989:
        /* <DEDUP_REMOVED lines=94> */
.L_x_47032:
        /* <DEDUP_REMOVED lines=22> */
.L_x_47035:
[----:B------:R-:W-:Y:S05]  /*2d590*/  BSYNC.RECONVERGENT B4 ;  /* 0x0000000000047941 */ /* 0x000fea0003800200 */
.L_x_47034:
        /* <DEDUP_REMOVED lines=29> */
.L_x_47033:
[----:B------:R-:W-:Y:S05]  /*2d770*/  BSYNC.RECONVERGENT B3 ;  /* 0x0000000000037941 */ /* 0x000fea0003800200 */
.L_x_47031:
        /* <DEDUP_REMOVED lines=87> */
.L_x_47030:
        /* <DEDUP_REMOVED lines=88> */
.L_x_46988:
        /* <DEDUP_REMOVED lines=25> */
.L_x_47037:
[----:B------:R-:W-:Y:S05]  /*2e400*/  BSYNC.RECONVERGENT B3 ;  /* 0x0000000000037941 */ /* 0x000fea0003800200 */
.L_x_47036:
        /* <DEDUP_REMOVED lines=23> */
.L_x_47039:
[----:B------:R-:W-:Y:S05]  /*2e580*/  BSYNC.RECONVERGENT B3 ;  /* 0x0000000000037941 */ /* 0x000fea0003800200 */
.L_x_47038:
        /* <DEDUP_REMOVED lines=140> */
.L_x_47041:
[----:B------:R-:W-:Y:S05]  /*2ee50*/  BSYNC.RECONVERGENT B0 ;  /* 0x0000000000007941 */ /* 0x000fea0003800200 */
.L_x_47040:
        /* <DEDUP_REMOVED lines=8> */
.L_x_47043:
[----:B------:R-:W-:Y:S05]  /*2eee0*/  BSYNC.RECONVERGENT B3 ;  /* 0x0000000000037941 */ /* 0x000fea0003800200 */
.L_x_47042:
        /* <DEDUP_REMOVED lines=84> */
.L_x_47045:
[----:B------:R-:W-:Y:S02]  /*2f430*/  FSEL R2, RZ, 3.37028055040000000000e+12, P0 ;  /* 0x54442d18ff027808 */ /* 0x000fe40000000000 */
[----:B------:R-:W-:-:S07]  /*2f440*/  FSEL R3, RZ, 2.1426990032196044922, P0 ;  /* 0x400921fbff037808 */ /* 0x000fce0000000000 */
.L_x_47046:
[----:B------:R-:W-:Y:S05]  /*2f450*/  BSYNC.RECONVERGENT B0 ;  /* 0x0000000000007941 */ /* 0x000fea0003800200 */
.L_x_47044:
[----:B------:R-:W-:Y:S01]  /*2f460*/  DADD R40, |R40|, |R42| ;  /* 0x0000000028287229 */ /* 0x000fe2000000062a */
[----:B------:R-:W-:Y:S01]  /*2f470*/  LOP3.LUT R43, R3, 0x80000000, R43, 0xb8, !PT ;  /* 0x80000000032b7812 */ /* 0x000fe200078eb82b */
[----:B------:R-:W-:-:S06]  /*2f480*/  DADD R8, R8, 1 ;  /* 0x3ff0000008087429 */ /* 0x000fcc0000000000 */
[----:B------:R-:W-:-:S06]  /*2f490*/  DSETP.NAN.AND P0, PT, R40, R40, PT ;  /* 0x000000282800722a */ /* 0x000fcc0003f08000 */
[----:B------:R-:W-:Y:S02]  /*2f4a0*/  FSEL R2, R40, R2, P0 ;  /* 0x0000000228027208 */ /* 0x000fe40000000000 */
[----:B------:R-:W-:Y:S01]  /*2f4b0*/  FSEL R3, R41, R43, P0 ;  /* 0x0000002b29037208 */ /* 0x000fe20000000000 */
[----:B------:R-:W-:Y:S06]  /*2f4c0*/  BRA `(.L_x_47002) ;  /* 0x0000000c00507947 */ /* 0x000fec0003800000 */
.L_x_46987:
        /* <DEDUP_REMOVED lines=111> */
.L_x_47048:
[----:B------:R-:W-:Y:S05]  /*2fbc0*/  BSYNC.RECONVERGENT B0 ;  /* 0x0000000000007941 */ /* 0x000fea0003800200 */
.L_x_47047:
[----:B------:R-:W-:Y:S04]  /*2fbd0*/  BSSY.RECONVERGENT B3, `(.L_x_47049) ;  /* 0x0000007000037945 */ /* 0x000fe80003800200 */
[----:B------:R-:W-:Y:S05]  /*2fbe0*/  @P4 BRA P5, `(.L_x_47050) ;  /* 0x0000000000144947 */ /* 0x000fea0002800000 */
[----:B------:R-:W-:Y:S01]  /*2fbf0*/  IMAD.MOV.U32 R0, RZ, RZ, R4 ;  /* 0x000000ffff007224 */ /* 0x000fe200078e0004 */
[----:B------:R-:W-:Y:S01]  /*2fc00*/  MOV R4, 0x2fc40 ;  /* 0x0002fc4000047802 */ /* 0x000fe20000000f00 */
[----:B------:R-:W-:Y:S02]  /*2fc10*/  IMAD.MOV.U32 R2, RZ, RZ, R10 ;  /* 0x000000ffff027224 */ /* 0x000fe400078e000a */
[----:B------:R-:W-:-:S07]  /*2fc20*/  IMAD.MOV.U32 R3, RZ, RZ, R11 ;  /* 0x000000ffff037224 */ /* 0x000fce00078e000b */
[----:B------:R-:W-:Y:S05]  /*2fc30*/  CALL.REL.NOINC `($__internal_89_$__cuda_sm20_div_rn_f64_full) ;  /* 0x0000070000f47944 */ /* 0x000fea0003c00000 */
.L_x_47050:
[----:B------:R-:W-:Y:S05]  /*2fc40*/  BSYNC.RECONVERGENT B3 ;  /* 0x0000000000037941 */ /* 0x000fea0003800200 */
.L_x_47049:
        /* <DEDUP_REMOVED lines=84> */
.L_x_47052:
[----:B------:R-:W-:Y:S02]  /*30190*/  FSEL R2, RZ, 3.37028055040000000000e+12, P0 ;  /* 0x54442d18ff027808 */ /* 0x000fe40000000000 */
[----:B------:R-:W-:-:S07]  /*301a0*/  FSEL R3, RZ, 2.1426990032196044922, P0 ;  /* 0x400921fbff037808 */ /* 0x000fce0000000000 */
.L_x_47053:
[----:B------:R-:W-:Y:S05]  /*301b0*/  BSYNC.RECONVERGENT B0 ;  /* 0x0000000000007941 */ /* 0x000fea0003800200 */
.L_x_47051:
[----:B------:R-:W-:Y:S01]  /*301c0*/  DADD R40, |R40|, |R42| ;  /* 0x0000000028287229 */ /* 0x000fe2000000062a */
[----:B------:R-:W-:-:S07]  /*301d0*/  LOP3.LUT R43, R3, 0x80000000, R43, 0xb8, !PT ;  /* 0x80000000032b7812 */ /* 0x000fce00078eb82b */
[----:B------:R-:W-:-:S06]  /*301e0*/  DSETP.NAN.AND P0, PT, R40, R40, PT ;  /* 0x000000282800722a */ /* 0x000fcc0003f08000 */
[----:B------:R-:W-:Y:S02]  /*301f0*/  FSEL R2, R40, R2, P0 ;  /* 0x0000000228027208 */ /* 0x000fe40000000000 */
[----:B------:R-:W-:-:S07]  /*30200*/  FSEL R3, R41, R43, P0 ;  /* 0x0000002b29037208 */ /* 0x000fce0000000000 */
.L_x_47002:
[----:B------:R-:W-:Y:S05]  /*30210*/  BSYNC.RECONVERGENT B1 ;  /* 0x0000000000017941 */ /* 0x000fea0003800200 */
.L_x_46986:
        /* <DEDUP_REMOVED lines=74> */
.L_x_47059:
[----:B------:R-:W-:Y:S05]  /*306c0*/  BSYNC.RECONVERGENT B0 ;  /* 0x0000000000007941 */ /* 0x000fea0003800200 */
.L_x_47058:
        /* <DEDUP_REMOVED lines=24> */
.L_x_47063:
[----:B------:R-:W-:Y:S05]  /*30850*/  BSYNC.RECONVERGENT B4 ;  /* 0x0000000000047941 */ /* 0x000fea0003800200 */
.L_x_47062:
[----:B------:R-:W-:Y:S01]  /*30860*/  VIADD R0, R2, 0x1 ;  /* 0x0000000102007836 */ /* 0x000fe20000000000 */
[----:B------:R-:W-:Y:S06]  /*30870*/  BRA `(.L_x_47064) ;  /* 0x0000000000087947 */ /* 0x000fec0003800000 */
.L_x_47061:
[----:B------:R-:W-:Y:S01]  /*30880*/  DMUL R6, RZ, R26 ;  /* 0x0000001aff067228 */ /* 0x000fe20000000000 */
[----:B------:R-:W-:-:S10]  /*30890*/  IMAD.MOV.U32 R0, RZ, RZ, 0x1 ;  /* 0x00000001ff007424 */ /* 0x000fd400078e00ff */
.L_x_47064:
[----:B------:R-:W-:Y:S05]  /*308a0*/  BSYNC.RECONVERGENT B3 ;  /* 0x0000000000037941 */ /* 0x000fea0003800200 */
.L_x_47060:
        /* <DEDUP_REMOVED lines=54> */
.L_x_47066:
[----:B------:R-:W-:Y:S01]  /*30c10*/  DMUL R6, RZ, R26 ;  /* 0x0000001aff067228 */ /* 0x000fe20000000000 */
[----:B------:R-:W-:-:S10]  /*30c20*/  IMAD.MOV.U32 R0, RZ, RZ, RZ ;  /* 0x000000ffff007224 */ /* 0x000fd400078e00ff */
.L_x_47067:
[----:B------:R-:W-:Y:S05]  /*30c30*/  BSYNC.RECONVERGENT B3 ;  /* 0x0000000000037941 */ /* 0x000fea0003800200 */
.L_x_47065:
        /* <DEDUP_REMOVED lines=32> */
.L_x_47057:
        /* <DEDUP_REMOVED lines=61> */
.L_x_47069:
[----:B------:R-:W-:Y:S05]  /*31210*/  BSYNC.RECONVERGENT B0 ;  /* 0x0000000000007941 */ /* 0x000fea0003800200 */
.L_x_47068:
        /* <DEDUP_REMOVED lines=38> */
.L_x_47073:
[----:B------:R-:W-:Y:S05]  /*31480*/  BSYNC.RECONVERGENT B4 ;  /* 0x0000000000047941 */ /* 0x000fea0003800200 */
.L_x_47072:
[----:B------:R-:W-:Y:S01]  /*31490*/  VIADD R0, R4, 0x1 ;  /* 0x0000000104007836 */ /* 0x000fe20000000000 */
[----:B------:R-:W-:Y:S06]  /*314a0*/  BRA `(.L_x_47074) ;  /* 0x0000000000087947 */ /* 0x000fec0003800000 */
.L_x_47071:
[----:B------:R-:W-:Y:S01]  /*314b0*/  DMUL R2, RZ, R26 ;  /* 0x0000001aff027228 */ /* 0x000fe20000000000 */
[----:B------:R-:W-:-:S10]  /*314c0*/  IMAD.MOV.U32 R0, RZ, RZ, 0x1 ;  /* 0x00000001ff007424 */ /* 0x000fd400078e00ff */
.L_x_47074:
[----:B------:R-:W-:Y:S05]  /*314d0*/  BSYNC.RECONVERGENT B3 ;  /* 0x0000000000037941 */ /* 0x000fea0003800200 */
.L_x_47070:
        /* <DEDUP_REMOVED lines=58> */
.L_x_47076:
[----:B------:R-:W-:Y:S01]  /*31880*/  DMUL R2, RZ, R26 ;  /* 0x0000001aff027228 */ /* 0x000fe20000000000 */
[----:B------:R-:W-:-:S10]  /*31890*/  IMAD.MOV.U32 R0, RZ, RZ, RZ ;  /* 0x000000ffff007224 */ /* 0x000fd400078e00ff */
.L_x_47077:
[----:B------:R-:W-:Y:S05]  /*318a0*/  BSYNC.RECONVERGENT B3 ;  /* 0x0000000000037941 */ /* 0x000fea0003800200 */
.L_x_47075:
        /* <DEDUP_REMOVED lines=35> */
.L_x_47056:
        /* <DEDUP_REMOVED lines=10> */
.L_x_47078:
[----:B------:R-:W-:-:S10]  /*31b80*/  DADD R26, R26, -R26 ;  /* 0x000000001a1a7229 */ /* 0x000fd4000000081a */
[----:B------:R-:W-:Y:S02]  /*31b90*/  IMAD.MOV.U32 R24, RZ, RZ, R26 ;  /* 0x000000ffff187224 */ /* 0x000fe400078e001a */
[----:B------:R-:W-:Y:S01]  /*31ba0*/  IMAD.MOV.U32 R25, RZ, RZ, R27 ;  /* 0x000000ffff197224 */ /* 0x000fe200078e001b */
[----:B------:R-:W-:Y:S06]  /*31bb0*/  BRA `(.L_x_46985) ;  /* 0x0000000800bc7947 */ /* 0x000fec0003800000 */
.L_x_47055:
        /* <DEDUP_REMOVED lines=25> */
.L_x_47082:
[----:B------:R-:W-:Y:S05]  /*31d50*/  BSYNC.RECONVERGENT B4 ;  /* 0x0000000000047941 */ /* 0x000fea0003800200 */
.L_x_47081:
[----:B------:R-:W-:Y:S01]  /*31d60*/  VIADD R0, R2, 0x1 ;  /* 0x0000000102007836 */ /* 0x000fe20000000000 */
[----:B------:R-:W-:Y:S06]  /*31d70*/  BRA `(.L_x_47083) ;  /* 0x0000000000087947 */ /* 0x000fec0003800000 */
.L_x_47080:
[----:B------:R-:W-:Y:S01]  /*31d80*/  DMUL R6, RZ, R26 ;  /* 0x0000001aff067228 */ /* 0x000fe20000000000 */
[----:B------:R-:W-:-:S10]  /*31d90*/  IMAD.MOV.U32 R0, RZ, RZ, 0x1 ;  /* 0x00000001ff007424 */ /* 0x000fd400078e00ff */
.L_x_47083:
[----:B------:R-:W-:Y:S05]  /*31da0*/  BSYNC.RECONVERGENT B3 ;  /* 0x0000000000037941 */ /* 0x000fea0003800200 */
.L_x_47079:
        /* <DEDUP_REMOVED lines=54> */
.L_x_47085:
[----:B------:R-:W-:Y:S01]  /*32110*/  DMUL R6, RZ, R26 ;  /* 0x0000001aff067228 */ /* 0x000fe20000000000 */
[----:B------:R-:W-:-:S10]  /*32120*/  IMAD.MOV.U32 R0, RZ, RZ, RZ ;  /* 0x000000ffff007224 */ /* 0x000fd400078e00ff */
.L_x_47086:
[----:B------:R-:W-:Y:S05]  /*32130*/  BSYNC.RECONVERGENT B3 ;  /* 0x0000000000037941 */ /* 0x000fea0003800200 */
.L_x_47084:
        /* <DEDUP_REMOVED lines=30> */
.L_x_47054:
        /* <DEDUP_REMOVED lines=57> */
.L_x_46985:
[----:B------:R-:W-:Y:S05]  /*326b0*/  BSYNC.RECONVERGENT B2 ;  /* 0x0000000000027941 */ /* 0x000fea0003800200 */
.L_x_46984:
        /* <DEDUP_REMOVED lines=143> */
.L_x_47096:
        /* <DEDUP_REMOVED lines=22> */
.L_x_47099:
[----:B------:R-:W-:Y:S05]  /*33110*/  BSYNC.RECONVERGENT B4 ;  /* 0x0000000000047941 */ /* 0x000fea0003800200 */
.L_x_47098:
        /* <DEDUP_REMOVED lines=29> */
.L_x_47097:
[----:B------:R-:W-:Y:S05]  /*332f0*/  BSYNC.RECONVERGENT B3 ;  /* 0x0000000000037941 */ /* 0x000fea0003800200 */
.L_x_47095:
        /* <DEDUP_REMOVED lines=22> */
.L_x_47101:
[----:B------:R-:W-:Y:S05]  /*33460*/  BSYNC.RECONVERGENT B3 ;  /* 0x0000000000037941 */ /* 0x000fea0003800200 */
.L_x_47100:
        /* <DEDUP_REMOVED lines=84> */
.L_x_47103:
[----:B------:R-:W-:Y:S02]  /*339b0*/  FSEL R2, RZ, 3.37028055040000000000e+12, P0 ;  /* 0x54442d18ff027808 */ /* 0x000fe40000000000 */
[----:B------:R-:W-:-:S07]  /*339c0*/  FSEL R3, RZ, 2.1426990032196044922, P0 ;  /* 0x400921fbff037808 */ /* 0x000fce0000000000 */
.L_x_47104:
[----:B------:R-:W-:Y:S05]  /*339d0*/  BSYNC.RECONVERGENT B0 ;  /* 0x0000000000007941 */ /* 0x000fea0003800200 */
.L_x_47102:
[----:B------:R-:W-:Y:S01]  /*339e0*/  DADD R48, |R48|, |R50| ;  /* 0x0000000030307229 */ /* 0x000fe20000000632 */
[----:B------:R-:W-:Y:S01]  /*339f0*/  LOP3.LUT R51, R3, 0x80000000, R51, 0xb8, !PT ;  /* 0x8000000003337812 */ /* 0x000fe200078eb833 */
[----:B------:R-:W-:-:S06]  /*33a00*/  DMUL R8, R8, 0.5 ;  /* 0x3fe0000008087828 */ /* 0x000fcc0000000000 */
[----:B------:R-:W-:-:S06]  /*33a10*/  DSETP.NAN.AND P0, PT, R48, R48, PT ;  /* 0x000000303000722a */ /* 0x000fcc0003f08000 */
[----:B------:R-:W-:Y:S02]  /*33a20*/  FSEL R2, R48, R2, P0 ;  /* 0x0000000230027208 */ /* 0x000fe40000000000 */
[----:B------:R-:W-:Y:S01]  /*33a30*/  FSEL R3, R49, R51, P0 ;  /* 0x0000003331037208 */ /* 0x000fe20000000000 */
[----:B------:R-:W-:Y:S06]  /*33a40*/  BRA `(.L_x_47105) ;  /* 0x0000006400c07947 */ /* 0x000fec0003800000 */
.L_x_47094:
        /* <DEDUP_REMOVED lines=103> */
.L_x_47108:
[----:B------:R-:W-:Y:S05]  /*340c0*/  BSYNC.RECONVERGENT B0 ;  /* 0x0000000000007941 */ /* 0x000fea0003800200 */
.L_x_47107:
        /* <DEDUP_REMOVED lines=8> */
.L_x_47110:
[----:B------:R-:W-:Y:S05]  /*34150*/  BSYNC.RECONVERGENT B3 ;  /* 0x0000000000037941 */ /* 0x000fea0003800200 */
.L_x_47109:
        /* <DEDUP_REMOVED lines=84> */
.L_x_47112:
[----:B------:R-:W-:Y:S02]  /*346a0*/  FSEL R2, RZ, 3.37028055040000000000e+12, P0 ;  /* 0x54442d18ff027808 */ /* 0x000fe40000000000 */
[----:B------:R-:W-:-:S07]  /*346b0*/  FSEL R3, RZ, 2.1426990032196044922, P0 ;  /* 0x400921fbff037808 */ /* 0x000fce0000000000 */
.L_x_47113:
[----:B------:R-:W-:Y:S05]  /*346c0*/  BSYNC.RECONVERGENT B0 ;  /* 0x0000000000007941 */ /* 0x000fea0003800200 */
.L_x_47111:
[----:B------:R-:W-:Y:S01]  /*346d0*/  DADD R48, |R48|, |R50| ;  /* 0x0000000030307229 */ /* 0x000fe20000000632 */
[----:B------:R-:W-:Y:S01]  /*346e0*/  LOP3.LUT R51, R3, 0x80000000, R51, 0xb8, !PT ;  /* 0x8000000003337812 */ /* 0x000fe200078eb833 */
[----:B------:R-:W-:-:S06]  /*346f0*/  DMUL R8, R8, 0.5 ;  /* 0x3fe0000008087828 */ /* 0x000fcc0000000000 */
[----:B------:R-:W-:-:S06]  /*34700*/  DSETP.NAN.AND P0, PT, R48, R48, PT ;  /* 0x000000303000722a */ /* 0x000fcc0003f08000 */
[----:B------:R-:W-:Y:S02]  /*34710*/  FSEL R2, R48, R2, P0 ;  /* 0x0000000230027208 */ /* 0x000fe40000000000 */
[----:B------:R-:W-:Y:S01]  /*34720*/  FSEL R3, R49, R51, P0 ;  /* 0x0000003331037208 */ /* 0x000fe20000000000 */
[----:B------:R-:W-:Y:S06]  /*34730*/  BRA `(.L_x_47105) ;  /* 0x0000005800847947 */ /* 0x000fec0003800000 */
.L_x_47106:
        /* <DEDUP_REMOVED lines=28> */
.L_x_47115:
        /* <DEDUP_REMOVED lines=74> */
.L_x_47114:
        /* <DEDUP_REMOVED lines=101> */
.L_x_47117:
        /* <DEDUP_REMOVED lines=22> */
.L_x_47120:
[----:B------:R-:W-:Y:S05]  /*35550*/  BSYNC.RECONVERGENT B4 ;  /* 0x0000000000047941 */ /* 0x000fea0003800200 */
.L_x_47119:
        /* <DEDUP_REMOVED lines=29> */
.L_x_47118:
[----:B------:R-:W-:Y:S05]  /*35730*/  BSYNC.RECONVERGENT B3 ;  /* 0x0000000000037941 */ /* 0x000fea0003800200 */
.L_x_47116:
        /* <DEDUP_REMOVED lines=22> */
.L_x_47122:
[----:B------:R-:W-:Y:S05]  /*358a0*/  BSYNC.RECONVERGENT B3 ;  /* 0x0000000000037941 */ /* 0x000fea0003800200 */
.L_x_47121:
        /* <DEDUP_REMOVED lines=84> */
.L_x_47124:
[----:B------:R-:W-:Y:S02]  /*35df0*/  FSEL R2, RZ, 3.37028055040000000000e+12, P0 ;  /* 0x54442d18ff027808 */ /* 0x000fe40000000000 */
[----:B------:R-:W-:-:S07]  /*35e00*/  FSEL R3, RZ, 2.1426990032196044922, P0 ;  /* 0x400921fbff037808 */ /* 0x000fce0000000000 */
.L_x_47125:
[----:B------:R-:W-:Y:S05]  /*35e10*/  BSYNC.RECONVERGENT B0 ;  /* 0x0000000000007941 */ /* 0x000fea0003800200 */
.L_x_47123:
[----:B------:R-:W-:Y:S01]  /*35e20*/  DADD R48, |R48|, |R50| ;  /* 0x0000000030307229 */ /* 0x000fe20000000632 */
[----:B------:R-:W-:Y:S01]  /*35e30*/  LOP3.LUT R51, R3, 0x80000000, R51, 0xb8, !PT ;  /* 0x8000000003337812 */ /* 0x000fe200078eb833 */
[----:B------:R-:W-:-:S06]  /*35e40*/  DMUL R8, R8, 0.5 ;  /* 0x3fe0000008087828 */ /* 0x000fcc0000000000 */
[----:B------:R-:W-:-:S06]  /*35e50*/  DSETP.NAN.AND P0, PT, R48, R48, PT ;  /* 0x000000303000722a */ /* 0x000fcc0003f08000 */
[----:B------:R-:W-:Y:S02]  /*35e60*/  FSEL R2, R48, R2, P0 ;  /* 0x0000000230027208 */ /* 0x000fe40000000000 */
[----:B------:R-:W-:Y:S01]  /*35e70*/  FSEL R3, R49, R51, P0 ;  /* 0x0000003331037208 */ /* 0x000fe20000000000 */
[----:B------:R-:W-:Y:S06]  /*35e80*/  BRA `(.L_x_47105) ;  /* 0x0000004000b07947 */ /* 0x000fec0003800000 */
.L_x_47093:
        /* <DEDUP_REMOVED lines=137> */
.L_x_47127:
[----:B------:R-:W-:Y:S05]  /*36720*/  BSYNC.RECONVERGENT B0 ;  /* 0x0000000000007941 */ /* 0x000fea0003800200 */
.L_x_47126:
        /* <DEDUP_REMOVED lines=8> */
.L_x_47129:
[----:B------:R-:W-:Y:S05]  /*367b0*/  BSYNC.RECONVERGENT B3 ;  /* 0x0000000000037941 */ /* 0x000fea0003800200 */
.L_x_47128:
        /* <DEDUP_REMOVED lines=84> */
.L_x_47131:
[----:B------:R-:W-:Y:S02]  /*36d00*/  FSEL R2, RZ, 3.37028055040000000000e+12, P0 ;  /* 0x54442d18ff027808 */ /* 0x000fe40000000000 */
[----:B------:R-:W-:-:S07]  /*36d10*/  FSEL R3, RZ, 2.1426990032196044922, P0 ;  /* 0x400921fbff037808 */ /* 0x000fce0000000000 */
.L_x_47132:
[----:B------:R-:W-:Y:S05]  /*36d20*/  BSYNC.RECONVERGENT B0 ;  /* 0x0000000000007941 */ /* 0x000fea0003800200 */
.L_x_47130:
[----:B------:R-:W-:Y:S01]  /*36d30*/  DADD R48, |R48|, |R50| ;  /* 0x0000000030307229 */ /* 0x000fe20000000632 */
[----:B------:R-:W-:-:S07]  /*36d40*/  LOP3.LUT R51, R3, 0x80000000, R51, 0xb8, !PT ;  /* 0x8000000003337812 */ /* 0x000fce00078eb833 */
[----:B------:R-:W-:-:S06]  /*36d50*/  DSETP.NAN.AND P0, PT, R48, R48, PT ;  /* 0x000000303000722a */ /* 0x000fcc0003f08000 */
[----:B------:R-:W-:Y:S02]  /*36d60*/  FSEL R2, R48, R2, P0 ;  /* 0x0000000230027208 */ /* 0x000fe40000000000 */
[----:B------:R-:W-:Y:S01]  /*36d70*/  FSEL R3, R49, R51, P0 ;  /* 0x0000003331037208 */ /* 0x000fe20000000000 */
[----:B------:R-:W-:Y:S06]  /*36d80*/  BRA `(.L_x_47105) ;  /* 0x0000003000f07947 */ /* 0x000fec0003800000 */
.L_x_47092:
        /* <DEDUP_REMOVED lines=94> */
.L_x_47135:
        /* <DEDUP_REMOVED lines=22> */
.L_x_47138:
[----:B------:R-:W-:Y:S05]  /*374d0*/  BSYNC.RECONVERGENT B4 ;  /* 0x0000000000047941 */ /* 0x000fea0003800200 */
.L_x_47137:
        /* <DEDUP_REMOVED lines=29> */
.L_x_47136:
[----:B------:R-:W-:Y:S05]  /*376b0*/  BSYNC.RECONVERGENT B3 ;  /* 0x0000000000037941 */ /* 0x000fea0003800200 */
.L_x_47134:
        /* <DEDUP_REMOVED lines=87> */
.L_x_47133:
        /* <DEDUP_REMOVED lines=88> */
.L_x_47091:
        /* <DEDUP_REMOVED lines=25> */
.L_x_47140:
[----:B------:R-:W-:Y:S05]  /*38340*/  BSYNC.RECONVERGENT B3 ;  /* 0x0000000000037941 */ /* 0x000fea0003800200 */
.L_x_47139:
        /* <DEDUP_REMOVED lines=23> */
.L_x_47142:
[----:B------:R-:W-:Y:S05]  /*384c0*/  BSYNC.RECONVERGENT B3 ;  /* 0x0000000000037941 */ /* 0x000fea0003800200 */
.L_x_47141:
        /* <DEDUP_REMOVED lines=140> */
.L_x_47144:
[----:B------:R-:W-:Y:S05]  /*38d90*/  BSYNC.RECONVERGENT B0 ;  /* 0x0000000000007941 */ /* 0x000fea0003800200 */
.L_x_47143:
        /* <DEDUP_REMOVED lines=8> */
.L_x_47146:
[----:B------:R-:W-:Y:S05]  /*38e20*/  BSYNC.RECONVERGENT B3 ;  /* 0x0000000000037941 */ /* 0x000fea0003800200 */
.L_x_47145:
        /* <DEDUP_REMOVED lines=84> */
.L_x_47148:
[----:B------:R-:W-:Y:S02]  /*39370*/  FSEL R2, RZ, 3.37028055040000000000e+12, P0 ;  /* 0x54442d18ff027808 */ /* 0x000fe40000000000 */
[----:B------:R-:W-:-:S07]  /*39380*/  FSEL R3, RZ, 2.1426990032196044922, P0 ;  /* 0x400921fbff037808 */ /* 0x000fce0000000000 */
.L_x_47149:
[----:B------:R-:W-:Y:S05]  /*39390*/  BSYNC.RECONVERGENT B0 ;  /* 0x0000000000007941 */ /* 0x000fea0003800200 */
.L_x_47147:
[----:B------:R-:W-:Y:S01]  /*393a0*/  DADD R48, |R48|, |R50| ;  /* 0x0000000030307229 */ /* 0x000fe20000000632 */
[----:B------:R-:W-:Y:S01]  /*393b0*/  LOP3.LUT R51, R3, 0x80000000, R51, 0xb8, !PT ;  /* 0x8000000003337812 */ /* 0x000fe200078eb833 */
[----:B------:R-:W-:-:S06]  /*393c0*/  DADD R8, R8, 1 ;  /* 0x3ff0000008087429 */ /* 0x000fcc0000000000 */
[----:B------:R-:W-:-:S06]  /*393d0*/  DSETP.NAN.AND P0, PT, R48, R48, PT ;  /* 0x000000303000722a */ /* 0x000fcc0003f08000 */
[----:B------:R-:W-:Y:S02]  /*393e0*/  FSEL R2, R48, R2, P0 ;  /* 0x0000000230027208 */ /* 0x000fe40000000000 */
[----:B------:R-:W-:Y:S01]  /*393f0*/  FSEL R3, R49, R51, P0 ;  /* 0x0000003331037208 */ /* 0x000fe20000000000 */
[----:B------:R-:W-:Y:S06]  /*39400*/  BRA `(.L_x_47105) ;  /* 0x0000000c00507947 */ /* 0x000fec0003800000 */
.L_x_47090:
        /* <DEDUP_REMOVED lines=111> */
.L_x_47151:
[----:B------:R-:W-:Y:S05]  /*39b00*/  BSYNC.RECONVERGENT B0 ;  /* 0x0000000000007941 */ /* 0x000fea0003800200 */
.L_x_47150:
[----:B------:R-:W-:Y:S04]  /*39b10*/  BSSY.RECONVERGENT B3, `(.L_x_47152) ;  /* 0x0000007000037945 */ /* 0x000fe80003800200 */
[----:B------:R-:W-:Y:S05]  /*39b20*/  @P4 BRA P5, `(.L_x_47153) ;  /* 0x0000000000144947 */ /* 0x000fea0002800000 */
[----:B------:R-:W-:Y:S01]  /*39b30*/  IMAD.MOV.U32 R0, RZ, RZ, R4 ;  /* 0x000000ffff007224 */ /* 0x000fe200078e0004 */
[----:B------:R-:W-:Y:S01]  /*39b40*/  MOV R4, 0x39b80 ;  /* 0x00039b8000047802 */ /* 0x000fe20000000f00 */
[----:B------:R-:W-:Y:S02]  /*39b50*/  IMAD.MOV.U32 R2, RZ, RZ, R10 ;  /* 0x000000ffff027224 */ /* 0x000fe400078e000a */
[----:B------:R-:W-:-:S07]  /*39b60*/  IMAD.MOV.U32 R3, RZ, RZ, R11 ;  /* 0x000000ffff037224 */ /* 0x000fce00078e000b */
[----:B------:R-:W-:Y:S05]  /*39b70*/  CALL.REL.NOINC `($__internal_89_$__cuda_sm20_div_rn_f64_full) ;  /* 0x0000066400247944 */ /* 0x000fea0003c00000 */
.L_x_47153:
[----:B------:R-:W-:Y:S05]  /*39b80*/  BSYNC.RECONVERGENT B3 ;  /* 0x0000000000037941 */ /* 0x000fea0003800200 */
.L_x_47152:
        /* <DEDUP_REMOVED lines=84> */
.L_x_47155:
[----:B------:R-:W-:Y:S02]  /*3a0d0*/  FSEL R2, RZ, 3.37028055040000000000e+12, P0 ;  /* 0x54442d18ff027808 */ /* 0x000fe40000000000 */
[----:B------:R-:W-:-:S07]  /*3a0e0*/  FSEL R3, RZ, 2.1426990032196044922, P0 ;  /* 0x400921fbff037808 */ /* 0x000fce0000000000 */
.L_x_47156:
[----:B------:R-:W-:Y:S05]  /*3a0f0*/  BSYNC.RECONVERGENT B0 ;  /* 0x0000000000007941 */ /* 0x000fea0003800200 */
.L_x_47154:
[----:B------:R-:W-:Y:S01]  /*3a100*/  DADD R48, |R48|, |R50| ;  /* 0x0000000030307229 */ /* 0x000fe20000000632 */
[----:B------:R-:W-:-:S07]  /*3a110*/  LOP3.LUT R51, R3, 0x80000000, R51, 0xb8, !PT ;  /* 0x8000000003337812 */ /* 0x000fce00078eb833 */
[----:B------:R-:W-:-:S06]  /*3a120*/  DSETP.NAN.AND P0, PT, R48, R48, PT ;  /* 0x000000303000722a */ /* 0x000fcc0003f08000 */
[----:B------:R-:W-:Y:S02]  /*3a130*/  FSEL R2, R48, R2, P0 ;  /* 0x0000000230027208 */ /* 0x000fe40000000000 */
[----:B------:R-:W-:-:S07]  /*3a140*/  FSEL R3, R49, R51, P0 ;  /* 0x0000003331037208 */ /* 0x000fce0000000000 */
.L_x_47105:
[----:B------:R-:W-:Y:S05]  /*3a150*/  BSYNC.RECONVERGENT B1 ;  /* 0x0000000000017941 */ /* 0x000fea0003800200 */
.L_x_47089:
        /* <DEDUP_REMOVED lines=74> */
.L_x_47162:
[----:B------:R-:W-:Y:S05]  /*3a600*/  BSYNC.RECONVERGENT B0 ;  /* 0x0000000000007941 */ /* 0x000fea0003800200 */
.L_x_47161:
        /* <DEDUP_REMOVED lines=24> */
.L_x_47166:
[----:B------:R-:W-:Y:S05]  /*3a790*/  BSYNC.RECONVERGENT B4 ;  /* 0x0000000000047941 */ /* 0x000fea0003800200 */
.L_x_47165:
[----:B------:R-:W-:Y:S01]  /*3a7a0*/  VIADD R0, R2, 0x1 ;  /* 0x0000000102007836 */ /* 0x000fe20000000000 */
[----:B------:R-:W-:Y:S06]  /*3a7b0*/  BRA `(.L_x_47167) ;  /* 0x0000000000087947 */ /* 0x000fec0003800000 */
.L_x_47164:
[----:B------:R-:W-:Y:S01]  /*3a7c0*/  DMUL R6, RZ, R30 ;  /* 0x0000001eff067228 */ /* 0x000fe20000000000 */
[----:B------:R-:W-:-:S10]  /*3a7d0*/  IMAD.MOV.U32 R0, RZ, RZ, 0x1 ;  /* 0x00000001ff007424 */ /* 0x000fd400078e00ff */
.L_x_47167:
[----:B------:R-:W-:Y:S05]  /*3a7e0*/  BSYNC.RECONVERGENT B3 ;  /* 0x0000000000037941 */ /* 0x000fea0003800200 */
.L_x_47163:
        /* <DEDUP_REMOVED lines=54> */
.L_x_47169:
[----:B------:R-:W-:Y:S01]  /*3ab50*/  DMUL R6, RZ, R30 ;  /* 0x0000001eff067228 */ /* 0x000fe20000000000 */
[----:B------:R-:W-:-:S10]  /*3ab60*/  IMAD.MOV.U32 R0, RZ, RZ, RZ ;  /* 0x000000ffff007224 */ /* 0x000fd400078e00ff */
.L_x_47170:
[----:B------:R-:W-:Y:S05]  /*3ab70*/  BSYNC.RECONVERGENT B3 ;  /* 0x0000000000037941 */ /* 0x000fea0003800200 */
.L_x_47168:
        /* <DEDUP_REMOVED lines=32> */
.L_x_47160:
        /* <DEDUP_REMOVED lines=61> */
.L_x_47172:
[----:B------:R-:W-:Y:S05]  /*3b150*/  BSYNC.RECONVERGENT B0 ;  /* 0x0000000000007941 */ /* 0x000fea0003800200 */
.L_x_47171:
        /* <DEDUP_REMOVED lines=38> */
.L_x_47176:
[----:B------:R-:W-:Y:S05]  /*3b3c0*/  BSYNC.RECONVERGENT B4 ;  /* 0x0000000000047941 */ /* 0x000fea0003800200 */
.L_x_47175:
[----:B------:R-:W-:Y:S01]  /*3b3d0*/  VIADD R0, R4, 0x1 ;  /* 0x0000000104007836 */ /* 0x000fe20000000000 */
[----:B------:R-:W-:Y:S06]  /*3b3e0*/  BRA `(.L_x_47177) ;  /* 0x0000000000087947 */ /* 0x000fec0003800000 */
.L_x_47174:
[----:B------:R-:W-:Y:S01]  /*3b3f0*/  DMUL R2, RZ, R30 ;  /* 0x0000001eff027228 */ /* 0x000fe20000000000 */
[----:B------:R-:W-:-:S10]  /*3b400*/  IMAD.MOV.U32 R0, RZ, RZ, 0x1 ;  /* 0x00000001ff007424 */ /* 0x000fd400078e00ff */
.L_x_47177:
[----:B------:R-:W-:Y:S05]  /*3b410*/  BSYNC.RECONVERGENT B3 ;  /* 0x0000000000037941 */ /* 0x000fea0003800200 */
.L_x_47173:
        /* <DEDUP_REMOVED lines=58> */
.L_x_47179:
[----:B------:R-:W-:Y:S01]  /*3b7c0*/  DMUL R2, RZ, R30 ;  /* 0x0000001eff027228 */ /* 0x000fe20000000000 */
[----:B------:R-:W-:-:S10]  /*3b7d0*/  IMAD.MOV.U32 R0, RZ, RZ, RZ ;  /* 0x000000ffff007224 */ /* 0x000fd400078e00ff */
.L_x_47180:
[----:B------:R-:W-:Y:S05]  /*3b7e0*/  BSYNC.RECONVERGENT B3 ;  /* 0x0000000000037941 */ /* 0x000fea0003800200 */
.L_x_47178:
        /* <DEDUP_REMOVED lines=35> */
.L_x_47159:
        /* <DEDUP_REMOVED lines=10> */
.L_x_47181:
[----:B------:R-:W-:-:S10]  /*3bac0*/  DADD R30, R30, -R30 ;  /* 0x000000001e1e7229 */ /* 0x000fd4000000081e */
[----:B------:R-:W-:Y:S02]  /*3bad0*/  IMAD.MOV.U32 R28, RZ, RZ, R30 ;  /* 0x000000ffff1c7224 */ /* 0x000fe400078e001e */
[----:B------:R-:W-:Y:S01]  /*3bae0*/  IMAD.MOV.U32 R29, RZ, RZ, R31 ;  /* 0x000000ffff1d7224 */ /* 0x000fe200078e001f */
[----:B------:R-:W-:Y:S06]  /*3baf0*/  BRA `(.L_x_47088) ;  /* 0x0000000800bc7947 */ /* 0x000fec0003800000 */
.L_x_47158:
        /* <DEDUP_REMOVED lines=25> */
.L_x_47185:
[----:B------:R-:W-:Y:S05]  /*3bc90*/  BSYNC.RECONVERGENT B4 ;  /* 0x0000000000047941 */ /* 0x000fea0003800200 */
.L_x_47184:
[----:B------:R-:W-:Y:S01]  /*3bca0*/  VIADD R0, R2, 0x1 ;  /* 0x0000000102007836 */ /* 0x000fe20000000000 */
[----:B------:R-:W-:Y:S06]  /*3bcb0*/  BRA `(.L_x_47186) ;  /* 0x0000000000087947 */ /* 0x000fec0003800000 */
.L_x_47183:
[----:B------:R-:W-:Y:S01]  /*3bcc0*/  DMUL R6, RZ, R30 ;  /* 0x0000001eff067228 */ /* 0x000fe20000000000 */
[----:B------:R-:W-:-:S10]  /*3bcd0*/  IMAD.MOV.U32 R0, RZ, RZ, 0x1 ;  /* 0x00000001ff007424 */ /* 0x000fd400078e00ff */
.L_x_47186:
[----:B------:R-:W-:Y:S05]  /*3bce0*/  BSYNC.RECONVERGENT B3 ;  /* 0x0000000000037941 */ /* 0x000fea0003800200 */
.L_x_47182:
        /* <DEDUP_REMOVED lines=54> */
.L_x_47188:
[----:B------:R-:W-:Y:S01]  /*3c050*/  DMUL R6, RZ, R30 ;  /* 0x0000001eff067228 */ /* 0x000fe20000000000 */
[----:B------:R-:W-:-:S10]  /*3c060*/  IMAD.MOV.U32 R0, RZ, RZ, RZ ;  /* 0x000000ffff007224 */ /* 0x000fd400078e00ff */
.L_x_47189:
[----:B------:R-:W-:Y:S05]  /*3c070*/  BSYNC.RECONVERGENT B3 ;  /* 0x0000000000037941 */ /* 0x000fea0003800200 */
.L_x_47187:
        /* <DEDUP_REMOVED lines=30> */
.L_x_47157:
        /* <DEDUP_REMOVED lines=57> */
.L_x_47088:
[----:B------:R-:W-:Y:S05]  /*3c5f0*/  BSYNC.RECONVERGENT B2 ;  /* 0x0000000000027941 */ /* 0x000fea0003800200 */
.L_x_47087:
        /* <DEDUP_REMOVED lines=141> */
.L_x_47199:
        /* <DEDUP_REMOVED lines=22> */
.L_x_47202:
[----:B------:R-:W-:Y:S05]  /*3d030*/  BSYNC.RECONVERGENT B4 ;  /* 0x0000000000047941 */ /* 0x000fea0003800200 */
.L_x_47201:
        /* <DEDUP_REMOVED lines=29> */
.L_x_47200:
[----:B------:R-:W-:Y:S05]  /*3d210*/  BSYNC.RECONVERGENT B3 ;  /* 0x0000000000037941 */ /* 0x000fea0003800200 */
.L_x_47198:
        /* <DEDUP_REMOVED lines=22> */
.L_x_47204:
[----:B------:R-:W-:Y:S05]  /*3d380*/  BSYNC.RECONVERGENT B3 ;  /* 0x0000000000037941 */ /* 0x000fea0003800200 */
.L_x_47203:
        /* <DEDUP_REMOVED lines=84> */
.L_x_47206:
[----:B------:R-:W-:Y:S02]  /*3d8d0*/  FSEL R2, RZ, 3.37028055040000000000e+12, P0 ;  /* 0x54442d18ff027808 */ /* 0x000fe40000000000 */
[----:B------:R-:W-:-:S07]  /*3d8e0*/  FSEL R3, RZ, 2.1426990032196044922, P0 ;  /* 0x400921fbff037808 */ /* 0x000fce0000000000 */
.L_x_47207:
[----:B------:R-:W-:Y:S05]  /*3d8f0*/  BSYNC.RECONVERGENT B0 ;  /* 0x0000000000007941 */ /* 0x000fea0003800200 */
.L_x_47205:
[----:B------:R-:W-:Y:S01]  /*3d900*/  DADD R56, |R56|, |R58| ;  /* 0x0000000038387229 */ /* 0x000fe2000000063a */
[----:B------:R-:W-:Y:S01]  /*3d910*/  LOP3.LUT R59, R3, 0x80000000, R59, 0xb8, !PT ;  /* 0x80000000033b7812 */ /* 0x000fe200078eb83b */
[----:B------:R-:W-:-:S06]  /*3d920*/  DMUL R8, R8, 0.5 ;  /* 0x3fe0000008087828 */ /* 0x000fcc0000000000 */
[----:B------:R-:W-:-:S06]  /*3d930*/  DSETP.NAN.AND P0, PT, R56, R56, PT ;  /* 0x000000383800722a */ /* 0x000fcc0003f08000 */
[----:B------:R-:W-:Y:S02]  /*3d940*/  FSEL R2, R56, R2, P0 ;  /* 0x0000000238027208 */ /* 0x000fe40000000000 */
[----:B------:R-:W-:Y:S01]  /*3d950*/  FSEL R3, R57, R59, P0 ;  /* 0x0000003b39037208 */ /* 0x000fe20000000000 */
[----:B------:R-:W-:Y:S06]  /*3d960*/  BRA `(.L_x_47208) ;  /* 0x0000006400c07947 */ /* 0x000fec0003800000 */
.L_x_47197:
        /* <DEDUP_REMOVED lines=103> */
.L_x_47211:
[----:B------:R-:W-:Y:S05]  /*3dfe0*/  BSYNC.RECONVERGENT B0 ;  /* 0x0000000000007941 */ /* 0x000fea0003800200 */
.L_x_47210:
        /* <DEDUP_REMOVED lines=8> */
.L_x_47213:
[----:B------:R-:W-:Y:S05]  /*3e070*/  BSYNC.RECONVERGENT B3 ;  /* 0x0000000000037941 */ /* 0x000fea0003800200 */
.L_x_47212:
        /* <DEDUP_REMOVED lines=84> */
.L_x_47215:
[----:B------:R-:W-:Y:S02]  /*3e5c0*/  FSEL R2, RZ, 3.37028055040000000000e+12, P0 ;  /* 0x54442d18ff027808 */ /* 0x000fe40000000000 */
[----:B------:R-:W-:-:S07]  /*3e5d0*/  FSEL R3, RZ, 2.1426990032196044922, P0 ;  /* 0x400921fbff037808 */ /* 0x000fce0000000000 */
.L_x_47216:
[----:B------:R-:W-:Y:S05]  /*3e5e0*/  BSYNC.RECONVERGENT B0 ;  /* 0x0000000000007941 */ /* 0x000fea0003800200 */
.L_x_47214:
[----:B------:R-:W-:Y:S01]  /*3e5f0*/  DADD R56, |R56|, |R58| ;  /* 0x0000000038387229 */ /* 0x000fe2000000063a */
[----:B------:R-:W-:Y:S01]  /*3e600*/  LOP3.LUT R59, R3, 0x80000000, R59, 0xb8, !PT ;  /* 0x80000000033b7812 */ /* 0x000fe200078eb83b */
[----:B------:R-:W-:-:S06]  /*3e610*/  DMUL R8, R8, 0.5 ;  /* 0x3fe0000008087828 */ /* 0x000fcc0000000000 */
[----:B------:R-:W-:-:S06]  /*3e620*/  DSETP.NAN.AND P0, PT, R56, R56, PT ;  /* 0x000000383800722a */ /* 0x000fcc0003f08000 */
[----:B------:R-:W-:Y:S02]  /*3e630*/  FSEL R2, R56, R2, P0 ;  /* 0x0000000238027208 */ /* 0x000fe40000000000 */
[----:B------:R-:W-:Y:S01]  /*3e640*/  FSEL R3, R57, R59, P0 ;  /* 0x0000003b39037208 */ /* 0x000fe20000000000 */
[----:B------:R-:W-:Y:S06]  /*3e650*/  BRA `(.L_x_47208) ;  /* 0x0000005800847947 */ /* 0x000fec0003800000 */
.L_x_47209:
        /* <DEDUP_REMOVED lines=28> */
.L_x_47218:
        /* <DEDUP_REMOVED lines=74> */
.L_x_47217:
        /* <DEDUP_REMOVED lines=101> */
.L_x_47220:
        /* <DEDUP_REMOVED lines=22> */
.L_x_47223:
[----:B------:R-:W-:Y:S05]  /*3f470*/  BSYNC.RECONVERGENT B4 ;  /* 0x0000000000047941 */ /* 0x000fea0003800200 */
.L_x_47222:
        /* <DEDUP_REMOVED lines=29> */
.L_x_47221:
[----:B------:R-:W-:Y:S05]  /*3f650*/  BSYNC.RECONVERGENT B3 ;  /* 0x0000000000037941 */ /* 0x000fea0003800200 */
.L_x_47219:
        /* <DEDUP_REMOVED lines=22> */
.L_x_47225:
[----:B------:R-:W-:Y:S05]  /*3f7c0*/  BSYNC.RECONVERGENT B3 ;  /* 0x0000000000037941 */ /* 0x000fea0003800200 */
.L_x_47224:
        /* <DEDUP_REMOVED lines=84> */
.L_x_47227:
[----:B------:R-:W-:Y:S02]  /*3fd10*/  FSEL R2, RZ, 3.37028055040000000000e+12, P0 ;  /* 0x54442d18ff027808 */ /* 0x000fe40000000000 */
[----:B------:R-:W-:-:S07]  /*3fd20*/  FSEL R3, RZ, 2.1426990032196044922, P0 ;  /* 0x400921fbff037808 */ /* 0x000fce0000000000 */
.L_x_47228:
[----:B------:R-:W-:Y:S05]  /*3fd30*/  BSYNC.RECONVERGENT B0 ;  /* 0x0000000000007941 */ /* 0x000fea0003800200 */
.L_x_47226:
[----:B------:R-:W-:Y:S01]  /*3fd40*/  DADD R56, |R56|, |R58| ;  /* 0x0000000038387229 */ /* 0x000fe2000000063a */
[----:B------:R-:W-:Y:S01]  /*3fd50*/  LOP3.LUT R59, R3, 0x80000000, R59, 0xb8, !PT ;  /* 0x80000000033b7812 */ /* 0x000fe200078eb83b */
[----:B------:R-:W-:-:S06]  /*3fd60*/  DMUL R8, R8, 0.5 ;  /* 0x3fe0000008087828 */ /* 0x000fcc0000000000 */
[----:B------:R-:W-:-:S06]  /*3fd70*/  DSETP.NAN.AND P0, PT, R56, R56, PT ;  /* 0x000000383800722a */ /* 0x000fcc0003f08000 */
[----:B------:R-:W-:Y:S02]  /*3fd80*/  FSEL R2, R56, R2, P0 ;  /* 0x0000000238027208 */ /* 0x000fe40000000000 */
[----:B------:R-:W-:Y:S01]  /*3fd90*/  FSEL R3, R57, R59, P0 ;  /* 0x0000003b39037208 */ /* 0x000fe20000000000 */
[----:B------:R-:W-:Y:S06]  /*3fda0*/  BRA `(.L_x_47208) ;  /* 0x0000004000b07947 */ /* 0x000fec0003800000 */
.L_x_47196:
        /* <DEDUP_REMOVED lines=137> */
.L_x_47230:
[----:B------:R-:W-:Y:S05]  /*40640*/  BSYNC.RECONVERGENT B0 ;  /* 0x0000000000007941 */ /* 0x000fea0003800200 */
.L_x_47229:
        /* <DEDUP_REMOVED lines=8> */
.L_x_47232:
[----:B------:R-:W-:Y:S05]  /*406d0*/  BSYNC.RECONVERGENT B3 ;  /* 0x0000000000037941 */ /* 0x000fea0003800200 */
.L_x_47231:
        /* <DEDUP_REMOVED lines=84> */
.L_x_47234:
[----:B------:R-:W-:Y:S02]  /*40c20*/  FSEL R2, RZ, 3.37028055040000000000e+12, P0 ;  /* 0x54442d18ff027808 */ /* 0x000fe40000000000 */
[----:B------:R-:W-:-:S07]  /*40c30*/  FSEL R3, RZ, 2.1426990032196044922, P0 ;  /* 0x400921fbff037808 */ /* 0x000fce0000000000 */
.L_x_47235:
[----:B------:R-:W-:Y:S05]  /*40c40*/  BSYNC.RECONVERGENT B0 ;  /* 0x0000000000007941 */ /* 0x000fea0003800200 */
.L_x_47233:
[----:B------:R-:W-:Y:S01]  /*40c50*/  DADD R56, |R56|, |R58| ;  /* 0x0000000038387229 */ /* 0x000fe2000000063a */
[----:B------:R-:W-:-:S07]  /*40c60*/  LOP3.LUT R59, R3, 0x80000000, R59, 0xb8, !PT ;  /* 0x80000000033b7812 */ /* 0x000fce00078eb83b */
[----:B------:R-:W-:-:S06]  /*40c70*/  DSETP.NAN.AND P0, PT, R56, R56, PT ;  /* 0x000000383800722a */ /* 0x000fcc0003f08000 */
[----:B------:R-:W-:Y:S02]  /*40c80*/  FSEL R2, R56, R2, P0 ;  /* 0x0000000238027208 */ /* 0x000fe40000000000 */
[----:B------:R-:W-:Y:S01]  /*40c90*/  FSEL R3, R57, R59, P0 ;  /* 0x0000003b39037208 */ /* 0x000fe20000000000 */
[----:B------:R-:W-:Y:S06]  /*40ca0*/  BRA `(.L_x_47208) ;  /* 0x0000003000f07947 */ /* 0x000fec0003800000 */
.L_x_47195:
        /* <DEDUP_REMOVED lines=94> */
.L_x_47238:
        /* <DEDUP_REMOVED lines=22> */
.L_x_47241:
[----:B------:R-:W-:Y:S05]  /*413f0*/  BSYNC.RECONVERGENT B4 ;  /* 0x0000000000047941 */ /* 0x000fea0003800200 */
.L_x_47240:
        /* <DEDUP_REMOVED lines=29> */
.L_x_47239:
[----:B------:R-:W-:Y:S05]  /*415d0*/  BSYNC.RECONVERGENT B3 ;  /* 0x0000000000037941 */ /* 0x000fea0003800200 */
.L_x_47237:
        /* <DEDUP_REMOVED lines=87> */
.L_x_47236:
        /* <DEDUP_REMOVED lines=88> */
.L_x_47194:
        /* <DEDUP_REMOVED lines=25> */
.L_x_47243:
[----:B------:R-:W-:Y:S05]  /*42260*/  BSYNC.RECONVERGENT B3 ;  /* 0x0000000000037941 */ /* 0x000fea0003800200 */
.L_x_47242:
        /* <DEDUP_REMOVED lines=23> */
.L_x_47245:
[----:B------:R-:W-:Y:S05]  /*423e0*/  BSYNC.RECONVERGENT B3 ;  /* 0x0000000000037941 */ /* 0x000fea0003800200 */
.L_x_47244:
        /* <DEDUP_REMOVED lines=140> */
.L_x_47247:
[----:B------:R-:W-:Y:S05]  /*42cb0*/  BSYNC.RECONVERGENT B0 ;  /* 0x0000000000007941 */ /* 0x000fea0003800200 */
.L_x_47246:
        /* <DEDUP_REMOVED lines=8> */
.L_x_47249:
[----:B------:R-:W-:Y:S05]  /*42d40*/  BSYNC.RECONVERGENT B3 ;  /* 0x0000000000037941 */ /* 0x000fea0003800200 */
.L_x_47248:
        /* <DEDUP_REMOVED lines=84> */
.L_x_47251:
[----:B------:R-:W-:Y:S02]  /*43290*/  FSEL R2, RZ, 3.37028055040000000000e+12, P0 ;  /* 0x54442d18ff027808 */ /* 0x000fe40000000000 */
[----:B------:R-:W-:-:S07]  /*432a0*/  FSEL R3, RZ, 2.1426990032196044922, P0 ;  /* 0x400921fbff037808 */ /* 0x000fce0000000000 */
.L_x_47252:
[----:B------:R-:W-:Y:S05]  /*432b0*/  BSYNC.RECONVERGENT B0 ;  /* 0x0000000000007941 */ /* 0x000fea0003800200 */
.L_x_47250:
[----:B------:R-:W-:Y:S01]  /*432c0*/  DADD R56, |R56|, |R58| ;  /* 0x0000000038387229 */ /* 0x000fe2000000063a */
[----:B------:R-:W-:Y:S01]  /*432d0*/  LOP3.LUT R59, R3, 0x80000000, R59, 0xb8, !PT ;  /* 0x80000000033b7812 */ /* 0x000fe200078eb83b */
[----:B------:R-:W-:-:S06]  /*432e0*/  DADD R8, R8, 1 ;  /* 0x3ff0000008087429 */ /* 0x000fcc0000000000 */
[----:B------:R-:W-:-:S06]  /*432f0*/  DSETP.NAN.AND P0, PT, R56, R56, PT ;  /* 0x000000383800722a */ /* 0x000fcc0003f08000 */
[----:B------:R-:W-:Y:S02]  /*43300*/  FSEL R2, R56, R2, P0 ;  /* 0x0000000238027208 */ /* 0x000fe40000000000 */
[----:B------:R-:W-:Y:S01]  /*43310*/  FSEL R3, R57, R59, P0 ;  /* 0x0000003b39037208 */ /* 0x000fe20000000000 */
[----:B------:R-:W-:Y:S06]  /*43320*/  BRA `(.L_x_47208) ;  /* 0x0000000c00507947 */ /* 0x000fec0003800000 */
.L_x_47193:
        /* <DEDUP_REMOVED lines=111> */
.L_x_47254:
[----:B------:R-:W-:Y:S05]  /*43a20*/  BSYNC.RECONVERGENT B0 ;  /* 0x0000000000007941 */ /* 0x000fea0003800200 */
.L_x_47253:
[----:B------:R-:W-:Y:S04]  /*43a30*/  BSSY.RECONVERGENT B3, `(.L_x_47255) ;  /* 0x0000007000037945 */ /* 0x000fe80003800200 */
[----:B------:R-:W-:Y:S05]  /*43a40*/  @P4 BRA P5, `(.L_x_47256) ;  /* 0x0000000000144947 */ /* 0x000fea0002800000 */
[----:B------:R-:W-:Y:S01]  /*43a50*/  IMAD.MOV.U32 R0, RZ, RZ, R4 ;  /* 0x000000ffff007224 */ /* 0x000fe200078e0004 */
[----:B------:R-:W-:Y:S01]  /*43a60*/  MOV R4, 0x43aa0 ;  /* 0x00043aa000047802 */ /* 0x000fe20000000f00 */
[----:B------:R-:W-:Y:S02]  /*43a70*/  IMAD.MOV.U32 R2, RZ, RZ, R10 ;  /* 0x000000ffff027224 */ /* 0x000fe400078e000a */
[----:B------:R-:W-:-:S07]  /*43a80*/  IMAD.MOV.U32 R3, RZ, RZ, R11 ;  /* 0x000000ffff037224 */ /* 0x000fce00078e000b */
[----:B------:R-:W-:Y:S05]  /*43a90*/  CALL.REL.NOINC `($__internal_89_$__cuda_sm20_div_rn_f64_full) ;  /* 0x000005c4005c7944 */ /* 0x000fea0003c00000 */
.L_x_47256:
[----:B------:R-:W-:Y:S05]  /*43aa0*/  BSYNC.RECONVERGENT B3 ;  /* 0x0000000000037941 */ /* 0x000fea0003800200 */
.L_x_47255:
        /* <DEDUP_REMOVED lines=84> */
.L_x_47258:
[----:B------:R-:W-:Y:S02]  /*43ff0*/  FSEL R2, RZ, 3.37028055040000000000e+12, P0 ;  /* 0x54442d18ff027808 */ /* 0x000fe40000000000 */
[----:B------:R-:W-:-:S07]  /*44000*/  FSEL R3, RZ, 2.1426990032196044922, P0 ;  /* 0x400921fbff037808 */ /* 0x000fce0000000000 */
.L_x_47259:
[----:B------:R-:W-:Y:S05]  /*44010*/  BSYNC.RECONVERGENT B0 ;  /* 0x0000000000007941 */ /* 0x000fea0003800200 */
.L_x_47257:
[----:B------:R-:W-:Y:S01]  /*44020*/  DADD R56, |R56|, |R58| ;  /* 0x0000000038387229 */ /* 0x000fe2000000063a */
[----:B------:R-:W-:-:S07]  /*44030*/  LOP3.LUT R59, R3, 0x80000000, R59, 0xb8, !PT ;  /* 0x80000000033b7812 */ /* 0x000fce00078eb83b */
[----:B------:R-:W-:-:S06]  /*44040*/  DSETP.NAN.AND P0, PT, R56, R56, PT ;  /* 0x000000383800722a */ /* 0x000fcc0003f08000 */
[----:B------:R-:W-:Y:S02]  /*44050*/  FSEL R2, R56, R2, P0 ;  /* 0x0000000238027208 */ /* 0x000fe40000000000 */
[----:B------:R-:W-:-:S07]  /*44060*/  FSEL R3, R57, R59, P0 ;  /* 0x0000003b39037208 */ /* 0x000fce0000000000 */
.L_x_47208:
[----:B------:R-:W-:Y:S05]  /*44070*/  BSYNC.RECONVERGENT B1 ;  /* 0x0000000000017941 */ /* 0x000fea0003800200 */
.L_x_47192:
        /* <DEDUP_REMOVED lines=74> */
.L_x_47265:
[----:B------:R-:W-:Y:S05]  /*44520*/  BSYNC.RECONVERGENT B0 ;  /* 0x0000000000007941 */ /* 0x000fea0003800200 */
.L_x_47264:
        /* <DEDUP_REMOVED lines=24> */
.L_x_47269:
[----:B------:R-:W-:Y:S05]  /*446b0*/  BSYNC.RECONVERGENT B4 ;  /* 0x0000000000047941 */ /* 0x000fea0003800200 */
.L_x_47268:
[----:B------:R-:W-:Y:S01]  /*446c0*/  VIADD R0, R2, 0x1 ;  /* 0x0000000102007836 */ /* 0x000fe20000000000 */
[----:B------:R-:W-:Y:S06]  /*446d0*/  BRA `(.L_x_47270) ;  /* 0x0000000000087947 */ /* 0x000fec0003800000 */
.L_x_47267:
[----:B------:R-:W-:Y:S01]  /*446e0*/  DMUL R6, RZ, R34 ;  /* 0x00000022ff067228 */ /* 0x000fe20000000000 */
[----:B------:R-:W-:-:S10]  /*446f0*/  IMAD.MOV.U32 R0, RZ, RZ, 0x1 ;  /* 0x00000001ff007424 */ /* 0x000fd400078e00ff */
.L_x_47270:
[----:B------:R-:W-:Y:S05]  /*44700*/  BSYNC.RECONVERGENT B3 ;  /* 0x0000000000037941 */ /* 0x000fea0003800200 */
.L_x_47266:
        /* <DEDUP_REMOVED lines=54> */
.L_x_47272:
[----:B------:R-:W-:Y:S01]  /*44a70*/  DMUL R6, RZ, R34 ;  /* 0x00000022ff067228 */ /* 0x000fe20000000000 */
[----:B------:R-:W-:-:S10]  /*44a80*/  IMAD.MOV.U32 R0, RZ, RZ, RZ ;  /* 0x000000ffff007224 */ /* 0x000fd400078e00ff */
.L_x_47273:
[----:B------:R-:W-:Y:S05]  /*44a90*/  BSYNC.RECONVERGENT B3 ;  /* 0x0000000000037941 */ /* 0x000fea0003800200 */
.L_x_47271:
        /* <DEDUP_REMOVED lines=32> */
.L_x_47263:
        /* <DEDUP_REMOVED lines=61> */
.L_x_47275:
[----:B------:R-:W-:Y:S05]  /*45070*/  BSYNC.RECONVERGENT B0 ;  /* 0x0000000000007941 */ /* 0x000fea0003800200 */
.L_x_47274:
        /* <DEDUP_REMOVED lines=37> */
.L_x_47279:
[----:B------:R-:W-:Y:S05]  /*452d0*/  BSYNC.RECONVERGENT B4 ;  /* 0x0000000000047941 */ /* 0x000fea0003800200 */
.L_x_47278:
[----:B------:R-:W-:Y:S01]  /*452e0*/  VIADD R0, R2, 0x1 ;  /* 0x0000000102007836 */ /* 0x000fe20000000000 */
[----:B------:R-:W-:Y:S06]  /*452f0*/  BRA `(.L_x_47280) ;  /* 0x0000000000087947 */ /* 0x000fec0003800000 */
.L_x_47277:
[----:B------:R-:W-:Y:S01]  /*45300*/  DMUL R6, RZ, R34 ;  /* 0x00000022ff067228 */ /* 0x000fe20000000000 */
[----:B------:R-:W-:-:S10]  /*45310*/  IMAD.MOV.U32 R0, RZ, RZ, 0x1 ;  /* 0x00000001ff007424 */ /* 0x000fd400078e00ff */
.L_x_47280:
[----:B------:R-:W-:Y:S05]  /*45320*/  BSYNC.RECONVERGENT B3 ;  /* 0x0000000000037941 */ /* 0x000fea0003800200 */
.L_x_47276:
        /* <DEDUP_REMOVED lines=56> */
.L_x_47282:
[----:B------:R-:W-:Y:S01]  /*456b0*/  DMUL R6, RZ, R34 ;  /* 0x00000022ff067228 */ /* 0x000fe20000000000 */
[----:B------:R-:W-:-:S10]  /*456c0*/  IMAD.MOV.U32 R0, RZ, RZ, RZ ;  /* 0x000000ffff007224 */ /* 0x000fd400078e00ff */
.L_x_47283:
[----:B------:R-:W-:Y:S05]  /*456d0*/  BSYNC.RECONVERGENT B3 ;  /* 0x0000000000037941 */ /* 0x000fea0003800200 */
.L_x_47281:
        /* <DEDUP_REMOVED lines=35> */
.L_x_47262:
        /* <DEDUP_REMOVED lines=10> */
.L_x_47284:
[----:B------:R-:W-:-:S10]  /*459b0*/  DADD R34, R34, -R34 ;  /* 0x0000000022227229 */ /* 0x000fd40000000822 */
[----:B------:R-:W-:Y:S02]  /*459c0*/  IMAD.MOV.U32 R32, RZ, RZ, R34 ;  /* 0x000000ffff207224 */ /* 0x000fe400078e0022 */
[----:B------:R-:W-:Y:S01]  /*459d0*/  IMAD.MOV.U32 R33, RZ, RZ, R35 ;  /* 0x000000ffff217224 */ /* 0x000fe200078e0023 */
[----:B------:R-:W-:Y:S06]  /*459e0*/  BRA `(.L_x_47191) ;  /* 0x0000000800bc7947 */ /* 0x000fec0003800000 */
.L_x_47261:
        /* <DEDUP_REMOVED lines=25> */
.L_x_47288:
[----:B------:R-:W-:Y:S05]  /*45b80*/  BSYNC.RECONVERGENT B4 ;  /* 0x0000000000047941 */ /* 0x000fea0003800200 */
.L_x_47287:
[----:B------:R-:W-:Y:S01]  /*45b90*/  VIADD R0, R2, 0x1 ;  /* 0x0000000102007836 */ /* 0x000fe20000000000 */
[----:B------:R-:W-:Y:S06]  /*45ba0*/  BRA `(.L_x_47289) ;  /* 0x0000000000087947 */ /* 0x000fec0003800000 */
.L_x_47286:
[----:B------:R-:W-:Y:S01]  /*45bb0*/  DMUL R6, RZ, R34 ;  /* 0x00000022ff067228 */ /* 0x000fe20000000000 */
[----:B------:R-:W-:-:S10]  /*45bc0*/  IMAD.MOV.U32 R0, RZ, RZ, 0x1 ;  /* 0x00000001ff007424 */ /* 0x000fd400078e00ff */
.L_x_47289:
[----:B------:R-:W-:Y:S05]  /*45bd0*/  BSYNC.RECONVERGENT B3 ;  /* 0x0000000000037941 */ /* 0x000fea0003800200 */
.L_x_47285:
        /* <DEDUP_REMOVED lines=54> */
.L_x_47291:
[----:B------:R-:W-:Y:S01]  /*45f40*/  DMUL R6, RZ, R34 ;  /* 0x00000022ff067228 */ /* 0x000fe20000000000 */
[----:B------:R-:W-:-:S10]  /*45f50*/  IMAD.MOV.U32 R0, RZ, RZ, RZ ;  /* 0x000000ffff007224 */ /* 0x000fd400078e00ff */
.L_x_47292:
[----:B------:R-:W-:Y:S05]  /*45f60*/  BSYNC.RECONVERGENT B3 ;  /* 0x0000000000037941 */ /* 0x000fea0003800200 */
.L_x_47290:
        /* <DEDUP_REMOVED lines=30> */
.L_x_47260:
        /* <DEDUP_REMOVED lines=57> */
.L_x_47191:
[----:B------:R-:W-:Y:S05]  /*464e0*/  BSYNC.RECONVERGENT B2 ;  /* 0x0000000000027941 */ /* 0x000fea0003800200 */
.L_x_47190:
        /* <DEDUP_REMOVED lines=141> */
.L_x_47302:
        /* <DEDUP_REMOVED lines=22> */
.L_x_47305:
[----:B------:R-:W-:Y:S05]  /*46f20*/  BSYNC.RECONVERGENT B4 ;  /* 0x0000000000047941 */ /* 0x000fea0003800200 */
.L_x_47304:
        /* <DEDUP_REMOVED lines=29> */
.L_x_47303:
[----:B------:R-:W-:Y:S05]  /*47100*/  BSYNC.RECONVERGENT B3 ;  /* 0x0000000000037941 */ /* 0x000fea0003800200 */
.L_x_47301:
        /* <DEDUP_REMOVED lines=22> */
.L_x_47307:
[----:B------:R-:W-:Y:S05]  /*47270*/  BSYNC.RECONVERGENT B3 ;  /* 0x0000000000037941 */ /* 0x000fea0003800200 */
.L_x_47306:
        /* <DEDUP_REMOVED lines=84> */
.L_x_47309:
[----:B------:R-:W-:Y:S02]  /*477c0*/  FSEL R2, RZ, 3.37028055040000000000e+12, P0 ;  /* 0x54442d18ff027808 */ /* 0x000fe40000000000 */
[----:B------:R-:W-:-:S07]  /*477d0*/  FSEL R3, RZ, 2.1426990032196044922, P0 ;  /* 0x400921fbff037808 */ /* 0x000fce0000000000 */
.L_x_47310:
[----:B------:R-:W-:Y:S05]  /*477e0*/  BSYNC.RECONVERGENT B0 ;  /* 0x0000000000007941 */ /* 0x000fea0003800200 */
.L_x_47308:
[----:B------:R-:W-:Y:S01]  /*477f0*/  DADD R64, |R64|, |R66| ;  /* 0x0000000040407229 */ /* 0x000fe20000000642 */
[----:B------:R-:W-:Y:S01]  /*47800*/  LOP3.LUT R67, R3, 0x80000000, R67, 0xb8, !PT ;  /* 0x8000000003437812 */ /* 0x000fe200078eb843 */
[----:B------:R-:W-:-:S06]  /*47810*/  DMUL R8, R8, 0.5 ;  /* 0x3fe0000008087828 */ /* 0x000fcc0000000000 */
[----:B------:R-:W-:-:S06]  /*47820*/  DSETP.NAN.AND P0, PT, R64, R64, PT ;  /* 0x000000404000722a */ /* 0x000fcc0003f08000 */
[----:B------:R-:W-:Y:S02]  /*47830*/  FSEL R2, R64, R2, P0 ;  /* 0x0000000240027208 */ /* 0x000fe40000000000 */
[----:B------:R-:W-:Y:S01]  /*47840*/  FSEL R3, R65, R67, P0 ;  /* 0x0000004341037208 */ /* 0x000fe20000000000 */
[----:B------:R-:W-:Y:S06]  /*47850*/  BRA `(.L_x_47311) ;  /* 0x0000006400c07947 */ /* 0x000fec0003800000 */
.L_x_47300:
        /* <DEDUP_REMOVED lines=103> */
.L_x_47314:
[----:B------:R-:W-:Y:S05]  /*47ed0*/  BSYNC.RECONVERGENT B0 ;  /* 0x0000000000007941 */ /* 0x000fea0003800200 */
.L_x_47313:
        /* <DEDUP_REMOVED lines=8> */
.L_x_47316:
[----:B------:R-:W-:Y:S05]  /*47f60*/  BSYNC.RECONVERGENT B3 ;  /* 0x0000000000037941 */ /* 0x000fea0003800200 */
.L_x_47315:
        /* <DEDUP_REMOVED lines=84> */
.L_x_47318:
[----:B------:R-:W-:Y:S02]  /*484b0*/  FSEL R2, RZ, 3.37028055040000000000e+12, P0 ;  /* 0x54442d18ff027808 */ /* 0x000fe40000000000 */
[----:B------:R-:W-:-:S07]  /*484c0*/  FSEL R3, RZ, 2.1426990032196044922, P0 ;  /* 0x400921fbff037808 */ /* 0x000fce0000000000 */
.L_x_47319:
[----:B------:R-:W-:Y:S05]  /*484d0*/  BSYNC.RECONVERGENT B0 ;  /* 0x0000000000007941 */ /* 0x000fea0003800200 */
.L_x_47317:
[----:B------:R-:W-:Y:S01]  /*484e0*/  DADD R64, |R64|, |R66| ;  /* 0x0000000040407229 */ /* 0x000fe20000000642 */
[----:B------:R-:W-:Y:S01]  /*484f0*/  LOP3.LUT R67, R3, 0x80000000, R67, 0xb8, !PT ;  /* 0x8000000003437812 */ /* 0x000fe200078eb843 */
[----:B------:R-:W-:-:S06]  /*48500*/  DMUL R8, R8, 0.5 ;  /* 0x3fe0000008087828 */ /* 0x000fcc0000000000 */
[----:B------:R-:W-:-:S06]  /*48510*/  DSETP.NAN.AND P0, PT, R64, R64, PT ;  /* 0x000000404000722a */ /* 0x000fcc0003f08000 */
[----:B------:R-:W-:Y:S02]  /*48520*/  FSEL R2, R64, R2, P0 ;  /* 0x0000000240027208 */ /* 0x000fe40000000000 */
[----:B------:R-:W-:Y:S01]  /*48530*/  FSEL R3, R65, R67, P0 ;  /* 0x0000004341037208 */ /* 0x000fe20000000000 */
[----:B------:R-:W-:Y:S06]  /*48540*/  BRA `(.L_x_47311) ;  /* 0x0000005800847947 */ /* 0x000fec0003800000 */
.L_x_47312:
        /* <DEDUP_REMOVED lines=28> */
.L_x_47321:
        /* <DEDUP_REMOVED lines=74> */
.L_x_47320:
        /* <DEDUP_REMOVED lines=101> */
.L_x_47323:
        /* <DEDUP_REMOVED lines=22> */
.L_x_47326:
[----:B------:R-:W-:Y:S05]  /*49360*/  BSYNC.RECONVERGENT B4 ;  /* 0x0000000000047941 */ /* 0x000fea0003800200 */
.L_x_47325:
        /* <DEDUP_REMOVED lines=29> */
.L_x_47324:
[----:B------:R-:W-:Y:S05]  /*49540*/  BSYNC.RECONVERGENT B3 ;  /* 0x0000000000037941 */ /* 0x000fea0003800200 */
.L_x_47322:
        /* <DEDUP_REMOVED lines=22> */
.L_x_47328:
[----:B------:R-:W-:Y:S05]  /*496b0*/  BSYNC.RECONVERGENT B3 ;  /* 0x0000000000037941 */ /* 0x000fea0003800200 */
.L_x_47327:
        /* <DEDUP_REMOVED lines=84> */
.L_x_47330:
[----:B------:R-:W-:Y:S02]  /*49c00*/  FSEL R2, RZ, 3.37028055040000000000e+12, P0 ;  /* 0x54442d18ff027808 */ /* 0x000fe40000000000 */
[----:B------:R-:W-:-:S07]  /*49c10*/  FSEL R3, RZ, 2.1426990032196044922, P0 ;  /* 0x400921fbff037808 */ /* 0x000fce0000000000 */
.L_x_47331:
[----:B------:R-:W-:Y:S05]  /*49c20*/  BSYNC.RECONVERGENT B0 ;  /* 0x0000000000007941 */ /* 0x000fea0003800200 */
.L_x_47329:
[----:B------:R-:W-:Y:S01]  /*49c30*/  DADD R64, |R64|, |R66| ;  /* 0x0000000040407229 */ /* 0x000fe20000000642 */
[----:B------:R-:W-:Y:S01]  /*49c40*/  LOP3.LUT R67, R3, 0x80000000, R67, 0xb8, !PT ;  /* 0x8000000003437812 */ /* 0x000fe200078eb843 */
[----:B------:R-:W-:-:S06]  /*49c50*/  DMUL R8, R8, 0.5 ;  /* 0x3fe0000008087828 */ /* 0x000fcc0000000000 */
[----:B------:R-:W-:-:S06]  /*49c60*/  DSETP.NAN.AND P0, PT, R64, R64, PT ;  /* 0x000000404000722a */ /* 0x000fcc0003f08000 */
[----:B------:R-:W-:Y:S02]  /*49c70*/  FSEL R2, R64, R2, P0 ;  /* 0x0000000240027208 */ /* 0x000fe40000000000 */
[----:B------:R-:W-:Y:S01]  /*49c80*/  FSEL R3, R65, R67, P0 ;  /* 0x0000004341037208 */ /* 0x000fe20000000000 */
[----:B------:R-:W-:Y:S06]  /*49c90*/  BRA `(.L_x_47311) ;  /* 0x0000004000b07947 */ /* 0x000fec0003800000 */
.L_x_47299:
        /* <DEDUP_REMOVED lines=137> */
.L_x_47333:
[----:B------:R-:W-:Y:S05]  /*4a530*/  BSYNC.RECONVERGENT B0 ;  /* 0x0000000000007941 */ /* 0x000fea0003800200 */
.L_x_47332:
        /* <DEDUP_REMOVED lines=8> */
.L_x_47335:
[----:B------:R-:W-:Y:S05]  /*4a5c0*/  BSYNC.RECONVERGENT B3 ;  /* 0x0000000000037941 */ /* 0x000fea0003800200 */
.L_x_47334:
        /* <DEDUP_REMOVED lines=84> */
.L_x_47337:
[----:B------:R-:W-:Y:S02]  /*4ab10*/  FSEL R2, RZ, 3.37028055040000000000e+12, P0 ;  /* 0x54442d18ff027808 */ /* 0x000fe40000000000 */
[----:B------:R-:W-:-:S07]  /*4ab20*/  FSEL R3, RZ, 2.1426990032196044922, P0 ;  /* 0x400921fbff037808 */ /* 0x000fce0000000000 */
.L_x_47338:
[----:B------:R-:W-:Y:S05]  /*4ab30*/  BSYNC.RECONVERGENT B0 ;  /* 0x0000000000007941 */ /* 0x000fea0003800200 */
.L_x_47336:
[----:B------:R-:W-:Y:S01]  /*4ab40*/  DADD R64, |R64|, |R66| ;  /* 0x0000000040407229 */ /* 0x000fe20000000642 */
[----:B------:R-:W-:-:S07]  /*4ab50*/  LOP3.LUT R67, R3, 0x80000000, R67, 0xb8, !PT ;  /* 0x8000000003437812 */ /* 0x000fce00078eb843 */
[----:B------:R-:W-:-:S06]  /*4ab60*/  DSETP.NAN.AND P0, PT, R64, R64, PT ;  /* 0x000000404000722a */ /* 0x000fcc0003f08000 */
[----:B------:R-:W-:Y:S02]  /*4ab70*/  FSEL R2, R64, R2, P0 ;  /* 0x0000000240027208 */ /* 0x000fe40000000000 */
[----:B------:R-:W-:Y:S01]  /*4ab80*/  FSEL R3, R65, R67, P0 ;  /* 0x0000004341037208 */ /* 0x000fe20000000000 */
[----:B------:R-:W-:Y:S06]  /*4ab90*/  BRA `(.L_x_47311) ;  /* 0x0000003000f07947 */ /* 0x000fec0003800000 */
.L_x_47298:
        /* <DEDUP_REMOVED lines=94> */
.L_x_47341:
        /* <DEDUP_REMOVED lines=22> */
.L_x_47344:
[----:B------:R-:W-:Y:S05]  /*4b2e0*/  BSYNC.RECONVERGENT B4 ;  /* 0x0000000000047941 */ /* 0x000fea0003800200 */
.L_x_47343:
        /* <DEDUP_REMOVED lines=29> */
.L_x_47342:
[----:B------:R-:W-:Y:S05]  /*4b4c0*/  BSYNC.RECONVERGENT B3 ;  /* 0x0000000000037941 */ /* 0x000fea0003800200 */
.L_x_47340:
        /* <DEDUP_REMOVED lines=87> */
.L_x_47339:
        /* <DEDUP_REMOVED lines=88> */
.L_x_47297:
        /* <DEDUP_REMOVED lines=25> */
.L_x_47346:
[----:B------:R-:W-:Y:S05]  /*4c150*/  BSYNC.RECONVERGENT B3 ;  /* 0x0000000000037941 */ /* 0x000fea0003800200 */
.L_x_47345:
        /* <DEDUP_REMOVED lines=23> */
.L_x_47348:
[----:B------:R-:W-:Y:S05]  /*4c2d0*/  BSYNC.RECONVERGENT B3 ;  /* 0x0000000000037941 */ /* 0x000fea0003800200 */
.L_x_47347:
        /* <DEDUP_REMOVED lines=140> */
.L_x_47350:
[----:B------:R-:W-:Y:S05]  /*4cba0*/  BSYNC.RECONVERGENT B0 ;  /* 0x0000000000007941 */ /* 0x000fea0003800200 */
.L_x_47349:
        /* <DEDUP_REMOVED lines=8> */
.L_x_47352:
[----:B------:R-:W-:Y:S05]  /*4cc30*/  BSYNC.RECONVERGENT B3 ;  /* 0x0000000000037941 */ /* 0x000fea0003800200 */
.L_x_47351:
        /* <DEDUP_REMOVED lines=84> */
.L_x_47354:
[----:B------:R-:W-:Y:S02]  /*4d180*/  FSEL R2, RZ, 3.37028055040000000000e+12, P0 ;  /* 0x54442d18ff027808 */ /* 0x000fe40000000000 */
[----:B------:R-:W-:-:S07]  /*4d190*/  FSEL R3, RZ, 2.1426990032196044922, P0 ;  /* 0x400921fbff037808 */ /* 0x000fce0000000000 */
.L_x_47355:
[----:B------:R-:W-:Y:S05]  /*4d1a0*/  BSYNC.RECONVERGENT B0 ;  /* 0x0000000000007941 */ /* 0x000fea0003800200 */
.L_x_47353:
[----:B------:R-:W-:Y:S01]  /*4d1b0*/  DADD R64, |R64|, |R66| ;  /* 0x0000000040407229 */ /* 0x000fe20000000642 */
[----:B------:R-:W-:Y:S01]  /*4d1c0*/  LOP3.LUT R67, R3, 0x80000000, R67, 0xb8, !PT ;  /* 0x8000000003437812 */ /* 0x000fe200078eb843 */
[----:B------:R-:W-:-:S06]  /*4d1d0*/  DADD R8, R8, 1 ;  /* 0x3ff0000008087429 */ /* 0x000fcc0000000000 */
[----:B------:R-:W-:-:S06]  /*4d1e0*/  DSETP.NAN.AND P0, PT, R64, R64, PT ;  /* 0x000000404000722a */ /* 0x000fcc0003f08000 */
[----:B------:R-:W-:Y:S02]  /*4d1f0*/  FSEL R2, R64, R2, P0 ;  /* 0x0000000240027208 */ /* 0x000fe40000000000 */
[----:B------:R-:W-:Y:S01]  /*4d200*/  FSEL R3, R65, R67, P0 ;  /* 0x0000004341037208 */ /* 0x000fe20000000000 */
[----:B------:R-:W-:Y:S06]  /*4d210*/  BRA `(.L_x_47311) ;  /* 0x0000000c00507947 */ /* 0x000fec0003800000 */
.L_x_47296:
        /* <DEDUP_REMOVED lines=111> */
.L_x_47357:
[----:B------:R-:W-:Y:S05]  /*4d910*/  BSYNC.RECONVERGENT B0 ;  /* 0x0000000000007941 */ /* 0x000fea0003800200 */
.L_x_47356:
[----:B------:R-:W-:Y:S04]  /*4d920*/  BSSY.RECONVERGENT B3, `(.L_x_47358) ;  /* 0x0000007000037945 */ /* 0x000fe80003800200 */
[----:B------:R-:W-:Y:S05]  /*4d930*/  @P4 BRA P5, `(.L_x_47359) ;  /* 0x0000000000144947 */ /* 0x000fea0002800000 */
[----:B------:R-:W-:Y:S01]  /*4d940*/  IMAD.MOV.U32 R0, RZ, RZ, R4 ;  /* 0x000000ffff007224 */ /* 0x000fe200078e0004 */
[----:B------:R-:W-:Y:S01]  /*4d950*/  MOV R4, 0x4d990 ;  /* 0x0004d99000047802 */ /* 0x000fe20000000f00 */
[----:B------:R-:W-:Y:S02]  /*4d960*/  IMAD.MOV.U32 R2, RZ, RZ, R10 ;  /* 0x000000ffff027224 */ /* 0x000fe400078e000a */
[----:B------:R-:W-:-:S07]  /*4d970*/  IMAD.MOV.U32 R3, RZ, RZ, R11 ;  /* 0x000000ffff037224 */ /* 0x000fce00078e000b */
[----:B------:R-:W-:Y:S05]  /*4d980*/  CALL.REL.NOINC `($__internal_89_$__cuda_sm20_div_rn_f64_full) ;  /* 0x0000052400a07944 */ /* 0x000fea0003c00000 */
.L_x_47359:
[----:B------:R-:W-:Y:S05]  /*4d990*/  BSYNC.RECONVERGENT B3 ;  /* 0x0000000000037941 */ /* 0x000fea0003800200 */
.L_x_47358:
        /* <DEDUP_REMOVED lines=84> */
.L_x_47361:
[----:B------:R-:W-:Y:S02]  /*4dee0*/  FSEL R2, RZ, 3.37028055040000000000e+12, P0 ;  /* 0x54442d18ff027808 */ /* 0x000fe40000000000 */
[----:B------:R-:W-:-:S07]  /*4def0*/  FSEL R3, RZ, 2.1426990032196044922, P0 ;  /* 0x400921fbff037808 */ /* 0x000fce0000000000 */
.L_x_47362:
[----:B------:R-:W-:Y:S05]  /*4df00*/  BSYNC.RECONVERGENT B0 ;  /* 0x0000000000007941 */ /* 0x000fea0003800200 */
.L_x_47360:
[----:B------:R-:W-:Y:S01]  /*4df10*/  DADD R64, |R64|, |R66| ;  /* 0x0000000040407229 */ /* 0x000fe20000000642 */
[----:B------:R-:W-:-:S07]  /*4df20*/  LOP3.LUT R67, R3, 0x80000000, R67, 0xb8, !PT ;  /* 0x8000000003437812 */ /* 0x000fce00078eb843 */
[----:B------:R-:W-:-:S06]  /*4df30*/  DSETP.NAN.AND P0, PT, R64, R64, PT ;  /* 0x000000404000722a */ /* 0x000fcc0003f08000 */
[----:B------:R-:W-:Y:S02]  /*4df40*/  FSEL R2, R64, R2, P0 ;  /* 0x0000000240027208 */ /* 0x000fe40000000000 */
[----:B------:R-:W-:-:S07]  /*4df50*/  FSEL R3, R65, R67, P0 ;  /* 0x0000004341037208 */ /* 0x000fce0000000000 */
.L_x_47311:
[----:B------:R-:W-:Y:S05]  /*4df60*/  BSYNC.RECONVERGENT B1 ;  /* 0x0000000000017941 */ /* 0x000fea0003800200 */
.L_x_47295:
        /* <DEDUP_REMOVED lines=74> */
.L_x_47368:
[----:B------:R-:W-:Y:S05]  /*4e410*/  BSYNC.RECONVERGENT B0 ;  /* 0x0000000000007941 */ /* 0x000fea0003800200 */
.L_x_47367:
        /* <DEDUP_REMOVED lines=24> */
.L_x_47372:
[----:B------:R-:W-:Y:S05]  /*4e5a0*/  BSYNC.RECONVERGENT B4 ;  /* 0x0000000000047941 */ /* 0x000fea0003800200 */
.L_x_47371:
[----:B------:R-:W-:Y:S01]  /*4e5b0*/  VIADD R0, R2, 0x1 ;  /* 0x0000000102007836 */ /* 0x000fe20000000000 */
[----:B------:R-:W-:Y:S06]  /*4e5c0*/  BRA `(.L_x_47373) ;  /* 0x0000000000087947 */ /* 0x000fec0003800000 */
.L_x_47370:
[----:B------:R-:W-:Y:S01]  /*4e5d0*/  DMUL R6, RZ, R38 ;  /* 0x00000026ff067228 */ /* 0x000fe20000000000 */
[----:B------:R-:W-:-:S10]  /*4e5e0*/  IMAD.MOV.U32 R0, RZ, RZ, 0x1 ;  /* 0x00000001ff007424 */ /* 0x000fd400078e00ff */
.L_x_47373:
[----:B------:R-:W-:Y:S05]  /*4e5f0*/  BSYNC.RECONVERGENT B3 ;  /* 0x0000000000037941 */ /* 0x000fea0003800200 */
.L_x_47369:
        /* <DEDUP_REMOVED lines=54> */
.L_x_47375:
[----:B------:R-:W-:Y:S01]  /*4e960*/  DMUL R6, RZ, R38 ;  /* 0x00000026ff067228 */ /* 0x000fe20000000000 */
[----:B------:R-:W-:-:S10]  /*4e970*/  IMAD.MOV.U32 R0, RZ, RZ, RZ ;  /* 0x000000ffff007224 */ /* 0x000fd400078e00ff */
.L_x_47376:
[----:B------:R-:W-:Y:S05]  /*4e980*/  BSYNC.RECONVERGENT B3 ;  /* 0x0000000000037941 */ /* 0x000fea0003800200 */
.L_x_47374:
        /* <DEDUP_REMOVED lines=32> */
.L_x_47366:
        /* <DEDUP_REMOVED lines=61> */
.L_x_47378:
[----:B------:R-:W-:Y:S05]  /*4ef60*/  BSYNC.RECONVERGENT B0 ;  /* 0x0000000000007941 */ /* 0x000fea0003800200 */
.L_x_47377:
        /* <DEDUP_REMOVED lines=37> */
.L_x_47382:
[----:B------:R-:W-:Y:S05]  /*4f1c0*/  BSYNC.RECONVERGENT B4 ;  /* 0x0000000000047941 */ /* 0x000fea0003800200 */
.L_x_47381:
[----:B------:R-:W-:Y:S01]  /*4f1d0*/  VIADD R0, R2, 0x1 ;  /* 0x0000000102007836 */ /* 0x000fe20000000000 */
[----:B------:R-:W-:Y:S06]  /*4f1e0*/  BRA `(.L_x_47383) ;  /* 0x0000000000087947 */ /* 0x000fec0003800000 */
.L_x_47380:
[----:B------:R-:W-:Y:S01]  /*4f1f0*/  DMUL R6, RZ, R38 ;  /* 0x00000026ff067228 */ /* 0x000fe20000000000 */
[----:B------:R-:W-:-:S10]  /*4f200*/  IMAD.MOV.U32 R0, RZ, RZ, 0x1 ;  /* 0x00000001ff007424 */ /* 0x000fd400078e00ff */
.L_x_47383:
[----:B------:R-:W-:Y:S05]  /*4f210*/  BSYNC.RECONVERGENT B3 ;  /* 0x0000000000037941 */ /* 0x000fea0003800200 */
.L_x_47379:
        /* <DEDUP_REMOVED lines=56> */
.L_x_47385:
[----:B------:R-:W-:Y:S01]  /*4f5a0*/  DMUL R6, RZ, R38 ;  /* 0x00000026ff067228 */ /* 0x000fe20000000000 */
[----:B------:R-:W-:-:S10]  /*4f5b0*/  IMAD.MOV.U32 R0, RZ, RZ, RZ ;  /* 0x000000ffff007224 */ /* 0x000fd400078e00ff */
.L_x_47386:
[----:B------:R-:W-:Y:S05]  /*4f5c0*/  BSYNC.RECONVERGENT B3 ;  /* 0x0000000000037941 */ /* 0x000fea0003800200 */
.L_x_47384:
        /* <DEDUP_REMOVED lines=35> */
.L_x_47365:
        /* <DEDUP_REMOVED lines=10> */
.L_x_47387:
[----:B------:R-:W-:-:S10]  /*4f8a0*/  DADD R38, R38, -R38 ;  /* 0x0000000026267229 */ /* 0x000fd40000000826 */
[----:B------:R-:W-:Y:S02]  /*4f8b0*/  IMAD.MOV.U32 R36, RZ, RZ, R38 ;  /* 0x000000ffff247224 */ /* 0x000fe400078e0026 */
[----:B------:R-:W-:Y:S01]  /*4f8c0*/  IMAD.MOV.U32 R37, RZ, RZ, R39 ;  /* 0x000000ffff257224 */ /* 0x000fe200078e0027 */
[----:B------:R-:W-:Y:S06]  /*4f8d0*/  BRA `(.L_x_47294) ;  /* 0x0000000800bc7947 */ /* 0x000fec0003800000 */
.L_x_47364:
        /* <DEDUP_REMOVED lines=25> */
.L_x_47391:
[----:B------:R-:W-:Y:S05]  /*4fa70*/  BSYNC.RECONVERGENT B4 ;  /* 0x0000000000047941 */ /* 0x000fea0003800200 */
.L_x_47390:
[----:B------:R-:W-:Y:S01]  /*4fa80*/  VIADD R0, R2, 0x1 ;  /* 0x0000000102007836 */ /* 0x000fe20000000000 */
[----:B------:R-:W-:Y:S06]  /*4fa90*/  BRA `(.L_x_47392) ;  /* 0x0000000000087947 */ /* 0x000fec0003800000 */
.L_x_47389:
[----:B------:R-:W-:Y:S01]  /*4faa0*/  DMUL R6, RZ, R38 ;  /* 0x00000026ff067228 */ /* 0x000fe20000000000 */
[----:B------:R-:W-:-:S10]  /*4fab0*/  IMAD.MOV.U32 R0, RZ, RZ, 0x1 ;  /* 0x00000001ff007424 */ /* 0x000fd400078e00ff */
.L_x_47392:
[----:B------:R-:W-:Y:S05]  /*4fac0*/  BSYNC.RECONVERGENT B3 ;  /* 0x0000000000037941 */ /* 0x000fea0003800200 */
.L_x_47388:
        /* <DEDUP_REMOVED lines=54> */
.L_x_47394:
[----:B------:R-:W-:Y:S01]  /*4fe30*/  DMUL R6, RZ, R38 ;  /* 0x00000026ff067228 */ /* 0x000fe20000000000 */
[----:B------:R-:W-:-:S10]  /*4fe40*/  IMAD.MOV.U32 R0, RZ, RZ, RZ ;  /* 0x000000ffff007224 */ /* 0x000fd400078e00ff */
.L_x_47395:
[----:B------:R-:W-:Y:S05]  /*4fe50*/  BSYNC.RECONVERGENT B3 ;  /* 0x0000000000037941 */ /* 0x000fea0003800200 */
.L_x_47393:
        /* <DEDUP_REMOVED lines=30> */
.L_x_47363:
        /* <DEDUP_REMOVED lines=57> */
.L_x_47294:
[----:B------:R-:W-:Y:S05]  /*503d0*/  BSYNC.RECONVERGENT B2 ;  /* 0x0000000000027941 */ /* 0x000fea0003800200 */
.L_x_47293:
        /* <DEDUP_REMOVED lines=16> */
.L_x_47398:
[----:B------:R-:W-:-:S13]  /*504e0*/  ISETP.GE.AND P0, PT, R80, R41, PT ;  /* 0x000000295000720c */ /* 0x000fda0003f06270 */
[----:B------:R-:W-:Y:S05]  /*504f0*/  @P0 BRA `(.L_x_47400) ;  /* 0x0000000000300947 */ /* 0x000fea0003800000 */
[----:B0-----:R-:W0:Y:S01]  /*50500*/  LDC.64 R2, c[0x0][0x390] ;  /* 0x0000e400ff027b82 */ /* 0x001e220000000a00 */
[----:B------:R-:W-:Y:S02]  /*50510*/  IMAD R5, R83, 0x400, R80 ;  /* 0x0000040053057824 */ /* 0x000fe400078e0250 */
[----:B------:R-:W-:Y:S02]  /*50520*/  VIADD R80, R80, 0x80 ;  /* 0x0000008050507836 */ /* 0x000fe40000000000 */
[----:B0-----:R-:W-:-:S05]  /*50530*/  IMAD.WIDE.U32 R2, R5, 0x10, R2 ;  /* 0x0000001005027825 */ /* 0x001fca00078e0002 */
[----:B------:R1:W-:Y:S02]  /*50540*/  STG.E.128 desc[UR8][R2.64], R16 ;  /* 0x0000001002007986 */ /* 0x0003e4000c101d08 */
.L_x_47399:
[----:B------:R-:W-:-:S13]  /*50550*/  ISETP.GE.AND P0, PT, R80, R41, PT ;  /* 0x000000295000720c */ /* 0x000fda0003f06270 */
[----:B------:R-:W-:Y:S05]  /*50560*/  @P0 BRA `(.L_x_47401) ;  /* 0x0000000000300947 */ /* 0x000fea0003800000 */
[----:B01----:R-:W0:Y:S01]  /*50570*/  LDC.64 R2, c[0x0][0x390] ;  /* 0x0000e400ff027b82 */ /* 0x003e220000000a00 */
[----:B------:R-:W-:Y:S02]  /*50580*/  IMAD R5, R83, 0x400, R80 ;  /* 0x0000040053057824 */ /* 0x000fe400078e0250 */
[----:B------:R-:W-:Y:S02]  /*50590*/  VIADD R80, R80, 0x80 ;  /* 0x0000008050507836 */ /* 0x000fe40000000000 */
[----:B0-----:R-:W-:-:S05]  /*505a0*/  IMAD.WIDE.U32 R2, R5, 0x10, R2 ;  /* 0x0000001005027825 */ /* 0x001fca00078e0002 */
[----:B------:R1:W-:Y:S02]  /*505b0*/  STG.E.128 desc[UR8][R2.64], R20 ;  /* 0x0000001402007986 */ /* 0x0003e4000c101d08 */
.L_x_47400:
[----:B------:R-:W-:-:S13]  /*505c0*/  ISETP.GE.AND P0, PT, R80, R41, PT ;  /* 0x000000295000720c */ /* 0x000fda0003f06270 */
[----:B------:R-:W-:Y:S05]  /*505d0*/  @P0 BRA `(.L_x_47402) ;  /* 0x0000000000340947 */ /* 0x000fea0003800000 */
[----:B01----:R-:W0:Y:S01]  /*505e0*/  LDC.64 R2, c[0x0][0x390] ;  /* 0x0000e400ff027b82 */ /* 0x003e220000000a00 */
[----:B------:R-:W-:Y:S02]  /*505f0*/  IMAD R5, R83, 0x400, R80 ;  /* 0x0000040053057824 */ /* 0x000fe400078e0250 */
[----:B------:R-:W-:Y:S02]  /*50600*/  VIADD R80, R80, 0x80 ;  /* 0x0000008050507836 */ /* 0x000fe40000000000 */
[----:B0-----:R-:W-:-:S05]  /*50610*/  IMAD.WIDE.U32 R2, R5, 0x10, R2 ;  /* 0x0000001005027825 */ /* 0x001fca00078e0002 */
[----:B------:R2:W-:Y:S02]  /*50620*/  STG.E.128 desc[UR8][R2.64], R24 ;  /* 0x0000001802007986 */ /* 0x0005e4000c101d08 */
.L_x_47401:
        /* <DEDUP_REMOVED lines=8> */
.L_x_47402:
[----:B------:R-:W-:Y:S05]  /*506b0*/  BSYNC.RELIABLE B1 ;  /* 0x0000000000017941 */ /* 0x000fea0003800100 */
.L_x_47397:
[----:B------:R-:W-:-:S13]  /*506c0*/  ISETP.GE.AND P0, PT, R80, R41, PT ;  /* 0x000000295000720c */ /* 0x000fda0003f06270 */
[----:B012---:R-:W0:Y:S01]  /*506d0*/  @!P0 LDC.64 R2, c[0x0][0x390] ;  /* 0x0000e400ff028b82 */ /* 0x007e220000000a00 */
[----:B------:R-:W-:Y:S02]  /*506e0*/  @!P0 IMAD R5, R83, 0x400, R80 ;  /* 0x0000040053058824 */ /* 0x000fe400078e0250 */
[----:B------:R-:W-:Y:S02]  /*506f0*/  @!P0 VIADD R80, R80, 0x80 ;  /* 0x0000008050508836 */ /* 0x000fe40000000000 */
[----:B0-----:R-:W-:-:S05]  /*50700*/  @!P0 IMAD.WIDE.U32 R2, R5, 0x10, R2 ;  /* 0x0000001005028825 */ /* 0x001fca00078e0002 */
[----:B------:R3:W-:Y:S02]  /*50710*/  @!P0 STG.E.128 desc[UR8][R2.64], R32 ;  /* 0x0000002002008986 */ /* 0x0007e4000c101d08 */
.L_x_47403:
[----:B------:R-:W-:Y:S05]  /*50720*/  BSYNC.RECONVERGENT B0 ;  /* 0x0000000000007941 */ /* 0x000fea0003800200 */
.L_x_47396:
        /* <DEDUP_REMOVED lines=8> */
.L_x_46589:
        /* <DEDUP_REMOVED lines=104> */
.L_x_47407:
[----:B------:R-:W-:Y:S01]  /*50e30*/  IMAD.MOV.U32 R2, RZ, RZ, 0x0 ;  /* 0x00000000ff027424 */ /* 0x000fe200078e00ff */
[----:B------:R-:W-:Y:S01]  /*50e40*/  LOP3.LUT P0, RZ, R5, 0x7fffffff, RZ, 0xc0, !PT ;  /* 0x7fffffff05ff7812 */ /* 0x000fe2000780c0ff */
[----:B------:R-:W-:-:S06]  /*50e50*/  IMAD.MOV.U32 R3, RZ, RZ, 0x7ff00000 ;  /* 0x7ff00000ff037424 */ /* 0x000fcc00078e00ff */
[----:B------:R-:W-:-:S10]  /*50e60*/  DFMA R2, R4, R2, +INF ;  /* 0x7ff000000402742b */ /* 0x000fd40000000002 */
[----:B------:R-:W-:Y:S02]  /*50e70*/  FSEL R20, R2, RZ, P0 ;  /* 0x000000ff02147208 */ /* 0x000fe40000000000 */
[----:B------:R-:W-:-:S07]  /*50e80*/  FSEL R21, R3, -QNAN , P0 ;  /* 0xfff0000003157808 */ /* 0x000fce0000000000 */
.L_x_47408:
[----:B------:R-:W-:Y:S05]  /*50e90*/  BSYNC.RECONVERGENT B0 ;  /* 0x0000000000007941 */ /* 0x000fea0003800200 */
.L_x_47406:
        /* <DEDUP_REMOVED lines=27> */
[----:B-----5:R-:W-:Y:S05]  /*51050*/  CALL.REL.NOINC `($__internal_89_$__cuda_sm20_div_rn_f64_full) ;  /* 0x000004ec00ec7944 */ /* 0x020fea0003c00000 */
.L_x_47410:
[----:B------:R-:W-:Y:S05]  /*51060*/  BSYNC.RECONVERGENT B2 ;  /* 0x0000000000027941 */ /* 0x000fea0003800200 */
.L_x_47409:
        /* <DEDUP_REMOVED lines=91> */
.L_x_47405:
        /* <DEDUP_REMOVED lines=33> */
[----:B-----5:R-:W-:Y:S05]  /*51830*/  CALL.REL.NOINC `($__internal_89_$__cuda_sm20_div_rn_f64_full) ;  /* 0x000004e400f47944 */ /* 0x020fea0003c00000 */
[----:B------:R-:W-:Y:S02]  /*51840*/  IMAD.MOV.U32 R20, RZ, RZ, R2 ;  /* 0x000000ffff147224 */ /* 0x000fe400078e0002 */
[----:B------:R-:W-:-:S07]  /*51850*/  IMAD.MOV.U32 R21, RZ, RZ, R3 ;  /* 0x000000ffff157224 */ /* 0x000fce00078e0003 */
.L_x_47414:
[----:B------:R-:W-:Y:S05]  /*51860*/  BSYNC.RECONVERGENT B2 ;  /* 0x0000000000027941 */ /* 0x000fea0003800200 */
.L_x_47413:
        /* <DEDUP_REMOVED lines=23> */
.L_x_47416:
[----:B------:R-:W-:Y:S05]  /*519e0*/  BSYNC.RECONVERGENT B2 ;  /* 0x0000000000027941 */ /* 0x000fea0003800200 */
.L_x_47415:
        /* <DEDUP_REMOVED lines=121> */
.L_x_47418:
[----:B------:R-:W-:Y:S01]  /*52180*/  IMAD.MOV.U32 R2, RZ, RZ, 0x0 ;  /* 0x00000000ff027424 */ /* 0x000fe200078e00ff */
[----:B------:R-:W-:Y:S01]  /*52190*/  LOP3.LUT P0, RZ, R5, 0x7fffffff, RZ, 0xc0, !PT ;  /* 0x7fffffff05ff7812 */ /* 0x000fe2000780c0ff */
[----:B------:R-:W-:-:S06]  /*521a0*/  IMAD.MOV.U32 R3, RZ, RZ, 0x7ff00000 ;  /* 0x7ff00000ff037424 */ /* 0x000fcc00078e00ff */
[----:B------:R-:W-:-:S10]  /*521b0*/  DFMA R2, R4, R2, +INF ;  /* 0x7ff000000402742b */ /* 0x000fd40000000002 */
[----:B------:R-:W-:Y:S02]  /*521c0*/  FSEL R76, R2, RZ, P0 ;  /* 0x000000ff024c7208 */ /* 0x000fe40000000000 */
[----:B------:R-:W-:-:S07]  /*521d0*/  FSEL R77, R3, -QNAN , P0 ;  /* 0xfff00000034d7808 */ /* 0x000fce0000000000 */
.L_x_47419:
[----:B------:R-:W-:Y:S05]  /*521e0*/  BSYNC.RECONVERGENT B0 ;  /* 0x0000000000007941 */ /* 0x000fea0003800200 */
.L_x_47417:
        /* <DEDUP_REMOVED lines=26> */
.L_x_47421:
[----:B------:R-:W-:Y:S05]  /*52390*/  BSYNC.RECONVERGENT B2 ;  /* 0x0000000000027941 */ /* 0x000fea0003800200 */
.L_x_47420:
        /* <DEDUP_REMOVED lines=92> */
.L_x_47412:
        /* <DEDUP_REMOVED lines=94> */
.L_x_47423:
        /* <DEDUP_REMOVED lines=28> */
.L_x_47427:
[----:B------:R-:W-:Y:S05]  /*53100*/  BSYNC.RECONVERGENT B3 ;  /* 0x0000000000037941 */ /* 0x000fea0003800200 */
.L_x_47426:
        /* <DEDUP_REMOVED lines=30> */
.L_x_47425:
        /* <DEDUP_REMOVED lines=77> */
.L_x_47429:
[----:B------:R-:W-:Y:S01]  /*537c0*/  IMAD.MOV.U32 R2, RZ, RZ, 0x0 ;  /* 0x00000000ff027424 */ /* 0x000fe200078e00ff */
[----:B------:R-:W-:Y:S01]  /*537d0*/  LOP3.LUT P0, RZ, R5, 0x7fffffff, RZ, 0xc0, !PT ;  /* 0x7fffffff05ff7812 */ /* 0x000fe2000780c0ff */
[----:B------:R-:W-:-:S06]  /*537e0*/  IMAD.MOV.U32 R3, RZ, RZ, 0x7ff00000 ;  /* 0x7ff00000ff037424 */ /* 0x000fcc00078e00ff */
[----:B------:R-:W-:-:S10]  /*537f0*/  DFMA R2, R4, R2, +INF ;  /* 0x7ff000000402742b */ /* 0x000fd40000000002 */
[----:B------:R-:W-:Y:S02]  /*53800*/  FSEL R2, R2, RZ, P0 ;  /* 0x000000ff02027208 */ /* 0x000fe40000000000 */
[----:B------:R-:W-:-:S07]  /*53810*/  FSEL R3, R3, -QNAN , P0 ;  /* 0xfff0000003037808 */ /* 0x000fce0000000000 */
.L_x_47428:
[----:B------:R-:W-:Y:S05]  /*53820*/  BSYNC.RECONVERGENT B2 ;  /* 0x0000000000027941 */ /* 0x000fea0003800200 */
.L_x_47424:
        /* <DEDUP_REMOVED lines=87> */
.L_x_47422:
        /* <DEDUP_REMOVED lines=142> */
.L_x_47432:
[----:B------:R-:W-:Y:S01]  /*54680*/  IMAD.MOV.U32 R2, RZ, RZ, 0x0 ;  /* 0x00000000ff027424 */ /* 0x000fe200078e00ff */
[----:B------:R-:W-:Y:S01]  /*54690*/  LOP3.LUT P0, RZ, R5, 0x7fffffff, RZ, 0xc0, !PT ;  /* 0x7fffffff05ff7812 */ /* 0x000fe2000780c0ff */
[----:B------:R-:W-:-:S06]  /*546a0*/  IMAD.MOV.U32 R3, RZ, RZ, 0x7ff00000 ;  /* 0x7ff00000ff037424 */ /* 0x000fcc00078e00ff */
[----:B------:R-:W-:-:S10]  /*546b0*/  DFMA R2, R4, R2, +INF ;  /* 0x7ff000000402742b */ /* 0x000fd40000000002 */
[----:B------:R-:W-:Y:S02]  /*546c0*/  FSEL R20, R2, RZ, P0 ;  /* 0x000000ff02147208 */ /* 0x000fe40000000000 */
[----:B------:R-:W-:-:S07]  /*546d0*/  FSEL R21, R3, -QNAN , P0 ;  /* 0xfff0000003157808 */ /* 0x000fce0000000000 */
.L_x_47433:
[----:B------:R-:W-:Y:S05]  /*546e0*/  BSYNC.RECONVERGENT B0 ;  /* 0x0000000000007941 */ /* 0x000fea0003800200 */
.L_x_47431:
        /* <DEDUP_REMOVED lines=21> */
.L_x_47435:
[----:B------:R-:W-:Y:S05]  /*54840*/  BSYNC.RECONVERGENT B2 ;  /* 0x0000000000027941 */ /* 0x000fea0003800200 */
.L_x_47434:
        /* <DEDUP_REMOVED lines=91> */
.L_x_47430:
        /* <DEDUP_REMOVED lines=33> */
.L_x_47440:
[----:B------:R-:W-:Y:S05]  /*55010*/  BSYNC.RECONVERGENT B3 ;  /* 0x0000000000037941 */ /* 0x000fea0003800200 */
.L_x_47439:
        /* <DEDUP_REMOVED lines=30> */
.L_x_47438:
        /* <DEDUP_REMOVED lines=78> */
.L_x_47442:
[----:B------:R-:W-:Y:S01]  /*556e0*/  IMAD.MOV.U32 R4, RZ, RZ, 0x0 ;  /* 0x00000000ff047424 */ /* 0x000fe200078e00ff */
[----:B------:R-:W-:Y:S01]  /*556f0*/  LOP3.LUT P0, RZ, R3, 0x7fffffff, RZ, 0xc0, !PT ;  /* 0x7fffffff03ff7812 */ /* 0x000fe2000780c0ff */
[----:B------:R-:W-:-:S06]  /*55700*/  IMAD.MOV.U32 R5, RZ, RZ, 0x7ff00000 ;  /* 0x7ff00000ff057424 */ /* 0x000fcc00078e00ff */
[----:B------:R-:W-:-:S10]  /*55710*/  DFMA R4, R2, R4, +INF ;  /* 0x7ff000000204742b */ /* 0x000fd40000000004 */
[----:B------:R-:W-:Y:S02]  /*55720*/  FSEL R76, R4, RZ, P0 ;  /* 0x000000ff044c7208 */ /* 0x000fe40000000000 */
[----:B------:R-:W-:-:S07]  /*55730*/  FSEL R77, R5, -QNAN , P0 ;  /* 0xfff00000054d7808 */ /* 0x000fce0000000000 */
.L_x_47441:
[----:B------:R-:W-:Y:S05]  /*55740*/  BSYNC.RECONVERGENT B2 ;  /* 0x0000000000027941 */ /* 0x000fea0003800200 */
.L_x_47437:
        /* <DEDUP_REMOVED lines=26> */
.L_x_47444:
[----:B------:R-:W-:Y:S05]  /*558f0*/  BSYNC.RECONVERGENT B2 ;  /* 0x0000000000027941 */ /* 0x000fea0003800200 */
.L_x_47443:
        /* <DEDUP_REMOVED lines=92> */
.L_x_47436:
        /* <DEDUP_REMOVED lines=83> */
.L_x_47447:
[----:B------:R-:W-:Y:S01]  /*563f0*/  IMAD.MOV.U32 R4, RZ, RZ, 0x0 ;  /* 0x00000000ff047424 */ /* 0x000fe200078e00ff */
[----:B------:R-:W-:Y:S01]  /*56400*/  LOP3.LUT P0, RZ, R3, 0x7fffffff, RZ, 0xc0, !PT ;  /* 0x7fffffff03ff7812 */ /* 0x000fe2000780c0ff */
[----:B------:R-:W-:-:S06]  /*56410*/  IMAD.MOV.U32 R5, RZ, RZ, 0x7ff00000 ;  /* 0x7ff00000ff057424 */ /* 0x000fcc00078e00ff */
[----:B------:R-:W-:-:S10]  /*56420*/  DFMA R4, R2, R4, +INF ;  /* 0x7ff000000204742b */ /* 0x000fd40000000004 */
[----:B------:R-:W-:Y:S02]  /*56430*/  FSEL R20, R4, RZ, P0 ;  /* 0x000000ff04147208 */ /* 0x000fe40000000000 */
[----:B------:R-:W-:-:S07]  /*56440*/  FSEL R21, R5, -QNAN , P0 ;  /* 0xfff0000005157808 */ /* 0x000fce0000000000 */
.L_x_47448:
[----:B------:R-:W-:Y:S05]  /*56450*/  BSYNC.RECONVERGENT B0 ;  /* 0x0000000000007941 */ /* 0x000fea0003800200 */
.L_x_47446:
        /* <DEDUP_REMOVED lines=21> */
.L_x_47450:
[----:B------:R-:W-:Y:S05]  /*565b0*/  BSYNC.RECONVERGENT B2 ;  /* 0x0000000000027941 */ /* 0x000fea0003800200 */
.L_x_47449:
        /* <DEDUP_REMOVED lines=92> */
.L_x_47445:
        /* <DEDUP_REMOVED lines=29> */
.L_x_47452:
        /* <DEDUP_REMOVED lines=77> */
.L_x_47451:
        /* <DEDUP_REMOVED lines=39> */
.L_x_47456:
[----:B------:R-:W-:Y:S05]  /*57490*/  BSYNC.RECONVERGENT B3 ;  /* 0x0000000000037941 */ /* 0x000fea0003800200 */
.L_x_47455:
        /* <DEDUP_REMOVED lines=30> */
.L_x_47454:
        /* <DEDUP_REMOVED lines=78> */
.L_x_47458:
[----:B------:R-:W-:Y:S01]  /*57b60*/  IMAD.MOV.U32 R4, RZ, RZ, 0x0 ;  /* 0x00000000ff047424 */ /* 0x000fe200078e00ff */
[----:B------:R-:W-:Y:S01]  /*57b70*/  LOP3.LUT P0, RZ, R3, 0x7fffffff, RZ, 0xc0, !PT ;  /* 0x7fffffff03ff7812 */ /* 0x000fe2000780c0ff */
[----:B------:R-:W-:-:S06]  /*57b80*/  IMAD.MOV.U32 R5, RZ, RZ, 0x7ff00000 ;  /* 0x7ff00000ff057424 */ /* 0x000fcc00078e00ff */
[----:B------:R-:W-:-:S10]  /*57b90*/  DFMA R4, R2, R4, +INF ;  /* 0x7ff000000204742b */ /* 0x000fd40000000004 */
[----:B------:R-:W-:Y:S02]  /*57ba0*/  FSEL R22, R4, RZ, P0 ;  /* 0x000000ff04167208 */ /* 0x000fe40000000000 */
[----:B------:R-:W-:-:S07]  /*57bb0*/  FSEL R23, R5, -QNAN , P0 ;  /* 0xfff0000005177808 */ /* 0x000fce0000000000 */
.L_x_47457:
[----:B------:R-:W-:Y:S05]  /*57bc0*/  BSYNC.RECONVERGENT B2 ;  /* 0x0000000000027941 */ /* 0x000fea0003800200 */
.L_x_47453:
        /* <DEDUP_REMOVED lines=26> */
[----:B-----5:R-:W-:Y:S05]  /*57d70*/  CALL.REL.NOINC `($__internal_89_$__cuda_sm20_div_rn_f64_full) ;  /* 0x0000048000a47944 */ /* 0x020fea0003c00000 */
.L_x_47460:
[----:B------:R-:W-:Y:S05]  /*57d80*/  BSYNC.RECONVERGENT B2 ;  /* 0x0000000000027941 */ /* 0x000fea0003800200 */
.L_x_47459:
        /* <DEDUP_REMOVED lines=91> */
.L_x_47411:
[----:B------:R-:W-:Y:S05]  /*58340*/  BSYNC.RECONVERGENT B1 ;  /* 0x0000000000017941 */ /* 0x000fea0003800200 */
.L_x_47404:
        /* <DEDUP_REMOVED lines=68> */
.L_x_47462:
        /* <DEDUP_REMOVED lines=30> */
.L_x_47468:
[----:B------:R-:W-:Y:S05]  /*58970*/  BSYNC.RECONVERGENT B4 ;  /* 0x0000000000047941 */ /* 0x000fea0003800200 */
.L_x_47467:
[----:B------:R-:W-:-:S07]  /*58980*/  VIADD R0, R0, 0x1 ;  /* 0x0000000100007836 */ /* 0x000fce0000000000 */
.L_x_47466:
[----:B------:R-:W-:Y:S05]  /*58990*/  BSYNC.RECONVERGENT B3 ;  /* 0x0000000000037941 */ /* 0x000fea0003800200 */
.L_x_47465:
        /* <DEDUP_REMOVED lines=55> */
.L_x_47470:
[----:B------:R-:W-:Y:S05]  /*58d10*/  BSYNC.RECONVERGENT B3 ;  /* 0x0000000000037941 */ /* 0x000fea0003800200 */
.L_x_47469:
        /* <DEDUP_REMOVED lines=30> */
.L_x_47464:
        /* <DEDUP_REMOVED lines=15> */
.L_x_47471:
        /* <DEDUP_REMOVED lines=64> */
.L_x_47474:
[----:B------:R-:W-:Y:S05]  /*593f0*/  BSYNC.RECONVERGENT B0 ;  /* 0x0000000000007941 */ /* 0x000fea0003800200 */
.L_x_47473:
        /* <DEDUP_REMOVED lines=40> */
.L_x_47478:
[----:B------:R-:W-:Y:S05]  /*59680*/  BSYNC.RECONVERGENT B4 ;  /* 0x0000000000047941 */ /* 0x000fea0003800200 */
.L_x_47477:
[----:B------:R-:W-:-:S07]  /*59690*/  VIADD R80, R4, 0x1 ;  /* 0x0000000104507836 */ /* 0x000fce0000000000 */
.L_x_47476:
[----:B------:R-:W-:Y:S05]  /*596a0*/  BSYNC.RECONVERGENT B3 ;  /* 0x0000000000037941 */ /* 0x000fea0003800200 */
.L_x_47475:
        /* <DEDUP_REMOVED lines=59> */
.L_x_47480:
[----:B------:R-:W-:Y:S05]  /*59a60*/  BSYNC.RECONVERGENT B3 ;  /* 0x0000000000037941 */ /* 0x000fea0003800200 */
.L_x_47479:
        /* <DEDUP_REMOVED lines=35> */
.L_x_47472:
        /* <DEDUP_REMOVED lines=60> */
.L_x_47482:
[----:B------:R-:W-:Y:S05]  /*5a060*/  BSYNC.RECONVERGENT B0 ;  /* 0x0000000000007941 */ /* 0x000fea0003800200 */
.L_x_47481:
        /* <DEDUP_REMOVED lines=27> */
.L_x_47486:
[----:B------:R-:W-:Y:S05]  /*5a220*/  BSYNC.RECONVERGENT B4 ;  /* 0x0000000000047941 */ /* 0x000fea0003800200 */
.L_x_47485:
[----:B------:R-:W-:-:S07]  /*5a230*/  VIADD R0, R0, 0x1 ;  /* 0x0000000100007836 */ /* 0x000fce0000000000 */
.L_x_47484:
[----:B------:R-:W-:Y:S05]  /*5a240*/  BSYNC.RECONVERGENT B3 ;  /* 0x0000000000037941 */ /* 0x000fea0003800200 */
.L_x_47483:
        /* <DEDUP_REMOVED lines=57> */
.L_x_47488:
[----:B------:R-:W-:Y:S05]  /*5a5e0*/  BSYNC.RECONVERGENT B3 ;  /* 0x0000000000037941 */ /* 0x000fea0003800200 */
.L_x_47487:
        /* <DEDUP_REMOVED lines=31> */
.L_x_47463:
[----:B------:R-:W-:Y:S05]  /*5a7e0*/  BSYNC.RECONVERGENT B2 ;  /* 0x0000000000027941 */ /* 0x000fea0003800200 */
.L_x_47461:
        /* <DEDUP_REMOVED lines=135> */
.L_x_47496:
        /* <DEDUP_REMOVED lines=22> */
.L_x_47499:
[----:B------:R-:W-:Y:S05]  /*5b1c0*/  BSYNC.RECONVERGENT B3 ;  /* 0x0000000000037941 */ /* 0x000fea0003800200 */
.L_x_47498:
        /* <DEDUP_REMOVED lines=29> */
.L_x_47497:
[----:B------:R-:W-:Y:S05]  /*5b3a0*/  BSYNC.RECONVERGENT B2 ;  /* 0x0000000000027941 */ /* 0x000fea0003800200 */
.L_x_47495:
        /* <DEDUP_REMOVED lines=22> */
.L_x_47501:
[----:B------:R-:W-:Y:S05]  /*5b510*/  BSYNC.RECONVERGENT B2 ;  /* 0x0000000000027941 */ /* 0x000fea0003800200 */
.L_x_47500:
        /* <DEDUP_REMOVED lines=84> */
.L_x_47503:
[----:B------:R-:W-:Y:S02]  /*5ba60*/  FSEL R2, RZ, 3.37028055040000000000e+12, P0 ;  /* 0x54442d18ff027808 */ /* 0x000fe40000000000 */
[----:B------:R-:W-:-:S07]  /*5ba70*/  FSEL R3, RZ, 2.1426990032196044922, P0 ;  /* 0x400921fbff037808 */ /* 0x000fce0000000000 */
.L_x_47504:
[----:B------:R-:W-:Y:S05]  /*5ba80*/  BSYNC.RECONVERGENT B0 ;  /* 0x0000000000007941 */ /* 0x000fea0003800200 */
.L_x_47502:
[----:B------:R-:W-:Y:S01]  /*5ba90*/  DADD R72, |R72|, |R74| ;  /* 0x0000000048487229 */ /* 0x000fe2000000064a */
[----:B------:R-:W-:Y:S01]  /*5baa0*/  LOP3.LUT R75, R3, 0x80000000, R75, 0xb8, !PT ;  /* 0x80000000034b7812 */ /* 0x000fe200078eb84b */
[----:B------:R-:W-:-:S06]  /*5bab0*/  DMUL R8, R8, 0.5 ;  /* 0x3fe0000008087828 */ /* 0x000fcc0000000000 */
[----:B------:R-:W-:-:S06]  /*5bac0*/  DSETP.NAN.AND P0, PT, R72, R72, PT ;  /* 0x000000484800722a */ /* 0x000fcc0003f08000 */
[----:B------:R-:W-:Y:S02]  /*5bad0*/  FSEL R2, R72, R2, P0 ;  /* 0x0000000248027208 */ /* 0x000fe40000000000 */
[----:B------:R-:W-:Y:S01]  /*5bae0*/  FSEL R3, R73, R75, P0 ;  /* 0x0000004b49037208 */ /* 0x000fe20000000000 */
[----:B------:R-:W-:Y:S06]  /*5baf0*/  BRA `(.L_x_47505) ;  /* 0x0000006400d47947 */ /* 0x000fec0003800000 */
.L_x_47494:
        /* <DEDUP_REMOVED lines=103> */
.L_x_47508:
[----:B------:R-:W-:Y:S05]  /*5c170*/  BSYNC.RECONVERGENT B0 ;  /* 0x0000000000007941 */ /* 0x000fea0003800200 */
.L_x_47507:
        /* <DEDUP_REMOVED lines=8> */
.L_x_47510:
[----:B------:R-:W-:Y:S05]  /*5c200*/  BSYNC.RECONVERGENT B2 ;  /* 0x0000000000027941 */ /* 0x000fea0003800200 */
.L_x_47509:
        /* <DEDUP_REMOVED lines=84> */
.L_x_47512:
[----:B------:R-:W-:Y:S02]  /*5c750*/  FSEL R2, RZ, 3.37028055040000000000e+12, P0 ;  /* 0x54442d18ff027808 */ /* 0x000fe40000000000 */
[----:B------:R-:W-:-:S07]  /*5c760*/  FSEL R3, RZ, 2.1426990032196044922, P0 ;  /* 0x400921fbff037808 */ /* 0x000fce0000000000 */
.L_x_47513:
[----:B------:R-:W-:Y:S05]  /*5c770*/  BSYNC.RECONVERGENT B0 ;  /* 0x0000000000007941 */ /* 0x000fea0003800200 */
.L_x_47511:
[----:B------:R-:W-:Y:S01]  /*5c780*/  DADD R72, |R72|, |R74| ;  /* 0x0000000048487229 */ /* 0x000fe2000000064a */
[----:B------:R-:W-:Y:S01]  /*5c790*/  LOP3.LUT R75, R3, 0x80000000, R75, 0xb8, !PT ;  /* 0x80000000034b7812 */ /* 0x000fe200078eb84b */
[----:B------:R-:W-:-:S06]  /*5c7a0*/  DMUL R8, R8, 0.5 ;  /* 0x3fe0000008087828 */ /* 0x000fcc0000000000 */
[----:B------:R-:W-:-:S06]  /*5c7b0*/  DSETP.NAN.AND P0, PT, R72, R72, PT ;  /* 0x000000484800722a */ /* 0x000fcc0003f08000 */
[----:B------:R-:W-:Y:S02]  /*5c7c0*/  FSEL R2, R72, R2, P0 ;  /* 0x0000000248027208 */ /* 0x000fe40000000000 */
[----:B------:R-:W-:Y:S01]  /*5c7d0*/  FSEL R3, R73, R75, P0 ;  /* 0x0000004b49037208 */ /* 0x000fe20000000000 */
[----:B------:R-:W-:Y:S06]  /*5c7e0*/  BRA `(.L_x_47505) ;  /* 0x0000005800987947 */ /* 0x000fec0003800000 */
.L_x_47506:
        /* <DEDUP_REMOVED lines=29> */
.L_x_47515:
        /* <DEDUP_REMOVED lines=74> */
.L_x_47514:
        /* <DEDUP_REMOVED lines=101> */
.L_x_47517:
        /* <DEDUP_REMOVED lines=22> */
.L_x_47520:
[----:B------:R-:W-:Y:S05]  /*5d610*/  BSYNC.RECONVERGENT B3 ;  /* 0x0000000000037941 */ /* 0x000fea0003800200 */
.L_x_47519:
        /* <DEDUP_REMOVED lines=29> */
.L_x_47518:
[----:B------:R-:W-:Y:S05]  /*5d7f0*/  BSYNC.RECONVERGENT B2 ;  /* 0x0000000000027941 */ /* 0x000fea0003800200 */
.L_x_47516:
        /* <DEDUP_REMOVED lines=27> */
.L_x_47522:
[----:B------:R-:W-:Y:S05]  /*5d9b0*/  BSYNC.RECONVERGENT B2 ;  /* 0x0000000000027941 */ /* 0x000fea0003800200 */
.L_x_47521:
        /* <DEDUP_REMOVED lines=84> */
.L_x_47524:
[----:B------:R-:W-:Y:S02]  /*5df00*/  FSEL R2, RZ, 3.37028055040000000000e+12, P0 ;  /* 0x54442d18ff027808 */ /* 0x000fe40000000000 */
[----:B------:R-:W-:-:S07]  /*5df10*/  FSEL R3, RZ, 2.1426990032196044922, P0 ;  /* 0x400921fbff037808 */ /* 0x000fce0000000000 */
.L_x_47525:
[----:B------:R-:W-:Y:S05]  /*5df20*/  BSYNC.RECONVERGENT B0 ;  /* 0x0000000000007941 */ /* 0x000fea0003800200 */
.L_x_47523:
[----:B------:R-:W-:Y:S01]  /*5df30*/  DADD R72, |R72|, |R74| ;  /* 0x0000000048487229 */ /* 0x000fe2000000064a */
[----:B------:R-:W-:Y:S01]  /*5df40*/  LOP3.LUT R75, R3, 0x80000000, R75, 0xb8, !PT ;  /* 0x80000000034b7812 */ /* 0x000fe200078eb84b */
[----:B------:R-:W-:-:S06]  /*5df50*/  DMUL R8, R10, 0.5 ;  /* 0x3fe000000a087828 */ /* 0x000fcc0000000000 */
[----:B------:R-:W-:-:S06]  /*5df60*/  DSETP.NAN.AND P0, PT, R72, R72, PT ;  /* 0x000000484800722a */ /* 0x000fcc0003f08000 */
[----:B------:R-:W-:Y:S02]  /*5df70*/  FSEL R2, R72, R2, P0 ;  /* 0x0000000248027208 */ /* 0x000fe40000000000 */
[----:B------:R-:W-:Y:S01]  /*5df80*/  FSEL R3, R73, R75, P0 ;  /* 0x0000004b49037208 */ /* 0x000fe20000000000 */
[----:B------:R-:W-:Y:S06]  /*5df90*/  BRA `(.L_x_47505) ;  /* 0x0000004000ac7947 */ /* 0x000fec0003800000 */
.L_x_47493:
        /* <DEDUP_REMOVED lines=137> */
.L_x_47527:
[----:B------:R-:W-:Y:S05]  /*5e830*/  BSYNC.RECONVERGENT B0 ;  /* 0x0000000000007941 */ /* 0x000fea0003800200 */
.L_x_47526:
        /* <DEDUP_REMOVED lines=8> */
.L_x_47529:
[----:B------:R-:W-:Y:S05]  /*5e8c0*/  BSYNC.RECONVERGENT B2 ;  /* 0x0000000000027941 */ /* 0x000fea0003800200 */
.L_x_47528:
        /* <DEDUP_REMOVED lines=84> */
.L_x_47531:
[----:B------:R-:W-:Y:S02]  /*5ee10*/  FSEL R2, RZ, 3.37028055040000000000e+12, P0 ;  /* 0x54442d18ff027808 */ /* 0x000fe40000000000 */
[----:B------:R-:W-:-:S07]  /*5ee20*/  FSEL R3, RZ, 2.1426990032196044922, P0 ;  /* 0x400921fbff037808 */ /* 0x000fce0000000000 */
.L_x_47532:
[----:B------:R-:W-:Y:S05]  /*5ee30*/  BSYNC.RECONVERGENT B0 ;  /* 0x0000000000007941 */ /* 0x000fea0003800200 */
.L_x_47530:
[----:B------:R-:W-:Y:S01]  /*5ee40*/  DADD R72, |R72|, |R74| ;  /* 0x0000000048487229 */ /* 0x000fe2000000064a */
[----:B------:R-:W-:-:S07]  /*5ee50*/  LOP3.LUT R75, R3, 0x80000000, R75, 0xb8, !PT ;  /* 0x80000000034b7812 */ /* 0x000fce00078eb84b */
[----:B------:R-:W-:-:S06]  /*5ee60*/  DSETP.NAN.AND P0, PT, R72, R72, PT ;  /* 0x000000484800722a */ /* 0x000fcc0003f08000 */
[----:B------:R-:W-:Y:S02]  /*5ee70*/  FSEL R2, R72, R2, P0 ;  /* 0x0000000248027208 */ /* 0x000fe40000000000 */
[----:B------:R-:W-:Y:S01]  /*5ee80*/  FSEL R3, R73, R75, P0 ;  /* 0x0000004b49037208 */ /* 0x000fe20000000000 */
[----:B------:R-:W-:Y:S06]  /*5ee90*/  BRA `(.L_x_47505) ;  /* 0x0000003000ec7947 */ /* 0x000fec0003800000 */
.L_x_47492:
        /* <DEDUP_REMOVED lines=94> */
.L_x_47535:
        /* <DEDUP_REMOVED lines=22> */
.L_x_47538:
[----:B------:R-:W-:Y:S05]  /*5f5e0*/  BSYNC.RECONVERGENT B3 ;  /* 0x0000000000037941 */ /* 0x000fea0003800200 */
.L_x_47537:
        /* <DEDUP_REMOVED lines=29> */
.L_x_47536:
[----:B------:R-:W-:Y:S05]  /*5f7c0*/  BSYNC.RECONVERGENT B2 ;  /* 0x0000000000027941 */ /* 0x000fea0003800200 */
.L_x_47534:
        /* <DEDUP_REMOVED lines=87> */
.L_x_47533:
        /* <DEDUP_REMOVED lines=88> */
.L_x_47491:
        /* <DEDUP_REMOVED lines=25> */
.L_x_47540:
[----:B------:R-:W-:Y:S05]  /*60450*/  BSYNC.RECONVERGENT B2 ;  /* 0x0000000000027941 */ /* 0x000fea0003800200 */
.L_x_47539:
        /* <DEDUP_REMOVED lines=23> */
.L_x_47542:
[----:B------:R-:W-:Y:S05]  /*605d0*/  BSYNC.RECONVERGENT B2 ;  /* 0x0000000000027941 */ /* 0x000fea0003800200 */
.L_x_47541:
        /* <DEDUP_REMOVED lines=139> */
.L_x_47544:
[----:B------:R-:W-:Y:S05]  /*60e90*/  BSYNC.RECONVERGENT B0 ;  /* 0x0000000000007941 */ /* 0x000fea0003800200 */
.L_x_47543:
        /* <DEDUP_REMOVED lines=8> */
.L_x_47546:
[----:B------:R-:W-:Y:S05]  /*60f20*/  BSYNC.RECONVERGENT B2 ;  /* 0x0000000000027941 */ /* 0x000fea0003800200 */
.L_x_47545:
        /* <DEDUP_REMOVED lines=84> */
.L_x_47548:
[----:B------:R-:W-:Y:S02]  /*61470*/  FSEL R2, RZ, 3.37028055040000000000e+12, P0 ;  /* 0x54442d18ff027808 */ /* 0x000fe40000000000 */
[----:B------:R-:W-:-:S07]  /*61480*/  FSEL R3, RZ, 2.1426990032196044922, P0 ;  /* 0x400921fbff037808 */ /* 0x000fce0000000000 */
.L_x_47549:
[----:B------:R-:W-:Y:S05]  /*61490*/  BSYNC.RECONVERGENT B0 ;  /* 0x0000000000007941 */ /* 0x000fea0003800200 */
.L_x_47547:
[----:B------:R-:W-:Y:S01]  /*614a0*/  DADD R72, |R72|, |R74| ;  /* 0x0000000048487229 */ /* 0x000fe2000000064a */
[----:B------:R-:W-:Y:S01]  /*614b0*/  LOP3.LUT R75, R3, 0x80000000, R75, 0xb8, !PT ;  /* 0x80000000034b7812 */ /* 0x000fe200078eb84b */
[----:B------:R-:W-:-:S06]  /*614c0*/  DADD R8, R8, 1 ;  /* 0x3ff0000008087429 */ /* 0x000fcc0000000000 */
[----:B------:R-:W-:-:S06]  /*614d0*/  DSETP.NAN.AND P0, PT, R72, R72, PT ;  /* 0x000000484800722a */ /* 0x000fcc0003f08000 */
[----:B------:R-:W-:Y:S02]  /*614e0*/  FSEL R2, R72, R2, P0 ;  /* 0x0000000248027208 */ /* 0x000fe40000000000 */
[----:B------:R-:W-:Y:S01]  /*614f0*/  FSEL R3, R73, R75, P0 ;  /* 0x0000004b49037208 */ /* 0x000fe20000000000 */
[----:B------:R-:W-:Y:S06]  /*61500*/  BRA `(.L_x_47505) ;  /* 0x0000000c00507947 */ /* 0x000fec0003800000 */
.L_x_47490:
        /* <DEDUP_REMOVED lines=111> */
.L_x_47551:
[----:B------:R-:W-:Y:S05]  /*61c00*/  BSYNC.RECONVERGENT B0 ;  /* 0x0000000000007941 */ /* 0x000fea0003800200 */
.L_x_47550:
[----:B------:R-:W-:Y:S04]  /*61c10*/  BSSY.RECONVERGENT B2, `(.L_x_47552) ;  /* 0x0000007000027945 */ /* 0x000fe80003800200 */
[----:B------:R-:W-:Y:S05]  /*61c20*/  @P4 BRA P5, `(.L_x_47553) ;  /* 0x0000000000144947 */ /* 0x000fea0002800000 */
[----:B------:R-:W-:Y:S01]  /*61c30*/  IMAD.MOV.U32 R0, RZ, RZ, R4 ;  /* 0x000000ffff007224 */ /* 0x000fe200078e0004 */
[----:B------:R-:W-:Y:S01]  /*61c40*/  MOV R4, 0x61c80 ;  /* 0x00061c8000047802 */ /* 0x000fe20000000f00 */
[----:B------:R-:W-:Y:S02]  /*61c50*/  IMAD.MOV.U32 R2, RZ, RZ, R10 ;  /* 0x000000ffff027224 */ /* 0x000fe400078e000a */
[----:B------:R-:W-:-:S07]  /*61c60*/  IMAD.MOV.U32 R3, RZ, RZ, R11 ;  /* 0x000000ffff037224 */ /* 0x000fce00078e000b */
[----:B------:R-:W-:Y:S05]  /*61c70*/  CALL.REL.NOINC `($__internal_89_$__cuda_sm20_div_rn_f64_full) ;  /* 0x000003e000e47944 */ /* 0x000fea0003c00000 */
.L_x_47553:
[----:B------:R-:W-:Y:S05]  /*61c80*/  BSYNC.RECONVERGENT B2 ;  /* 0x0000000000027941 */ /* 0x000fea0003800200 */
.L_x_47552:
        /* <DEDUP_REMOVED lines=84> */
.L_x_47555:
[----:B------:R-:W-:Y:S02]  /*621d0*/  FSEL R2, RZ, 3.37028055040000000000e+12, P0 ;  /* 0x54442d18ff027808 */ /* 0x000fe40000000000 */
[----:B------:R-:W-:-:S07]  /*621e0*/  FSEL R3, RZ, 2.1426990032196044922, P0 ;  /* 0x400921fbff037808 */ /* 0x000fce0000000000 */
.L_x_47556:
[----:B------:R-:W-:Y:S05]  /*621f0*/  BSYNC.RECONVERGENT B0 ;  /* 0x0000000000007941 */ /* 0x000fea0003800200 */
.L_x_47554:
[----:B------:R-:W-:Y:S01]  /*62200*/  DADD R72, |R72|, |R74| ;  /* 0x0000000048487229 */ /* 0x000fe2000000064a */
[----:B------:R-:W-:-:S07]  /*62210*/  LOP3.LUT R75, R3, 0x80000000, R75, 0xb8, !PT ;  /* 0x80000000034b7812 */ /* 0x000fce00078eb84b */
[----:B------:R-:W-:-:S06]  /*62220*/  DSETP.NAN.AND P0, PT, R72, R72, PT ;  /* 0x000000484800722a */ /* 0x000fcc0003f08000 */
[----:B------:R-:W-:Y:S02]  /*62230*/  FSEL R2, R72, R2, P0 ;  /* 0x0000000248027208 */ /* 0x000fe40000000000 */
[----:B------:R-:W-:-:S07]  /*62240*/  FSEL R3, R73, R75, P0 ;  /* 0x0000004b49037208 */ /* 0x000fce0000000000 */
.L_x_47505:
[----:B------:R-:W-:Y:S05]  /*62250*/  BSYNC.RECONVERGENT B1 ;  /* 0x0000000000017941 */ /* 0x000fea0003800200 */
.L_x_47489:
        /* <DEDUP_REMOVED lines=75> */
.L_x_47563:
[----:B------:R-:W-:Y:S05]  /*62710*/  BSYNC.RECONVERGENT B0 ;  /* 0x0000000000007941 */ /* 0x000fea0003800200 */
.L_x_47562:
        /* <DEDUP_REMOVED lines=24> */
.L_x_47567:
[----:B------:R-:W-:Y:S05]  /*628a0*/  BSYNC.RECONVERGENT B4 ;  /* 0x0000000000047941 */ /* 0x000fea0003800200 */
.L_x_47566:
[----:B------:R-:W-:Y:S01]  /*628b0*/  VIADD R0, R2, 0x1 ;  /* 0x0000000102007836 */ /* 0x000fe20000000000 */
[----:B------:R-:W-:Y:S06]  /*628c0*/  BRA `(.L_x_47568) ;  /* 0x0000000000087947 */ /* 0x000fec0003800000 */
.L_x_47565:
[----:B------:R-:W-:Y:S01]  /*628d0*/  DMUL R6, RZ, R74 ;  /* 0x0000004aff067228 */ /* 0x000fe20000000000 */
[----:B------:R-:W-:-:S10]  /*628e0*/  IMAD.MOV.U32 R0, RZ, RZ, 0x1 ;  /* 0x00000001ff007424 */ /* 0x000fd400078e00ff */
.L_x_47568:
[----:B------:R-:W-:Y:S05]  /*628f0*/  BSYNC.RECONVERGENT B3 ;  /* 0x0000000000037941 */ /* 0x000fea0003800200 */
.L_x_47564:
        /* <DEDUP_REMOVED lines=54> */
.L_x_47570:
[----:B------:R-:W-:Y:S01]  /*62c60*/  DMUL R6, RZ, R74 ;  /* 0x0000004aff067228 */ /* 0x000fe20000000000 */
[----:B------:R-:W-:-:S10]  /*62c70*/  IMAD.MOV.U32 R0, RZ, RZ, RZ ;  /* 0x000000ffff007224 */ /* 0x000fd400078e00ff */
.L_x_47571:
[----:B------:R-:W-:Y:S05]  /*62c80*/  BSYNC.RECONVERGENT B3 ;  /* 0x0000000000037941 */ /* 0x000fea0003800200 */
.L_x_47569:
        /* <DEDUP_REMOVED lines=32> */
.L_x_47561:
        /* <DEDUP_REMOVED lines=61> */
.L_x_47574:
[----:B------:R-:W-:Y:S05]  /*63260*/  BSYNC.RECONVERGENT B0 ;  /* 0x0000000000007941 */ /* 0x000fea0003800200 */
.L_x_47573:
        /* <DEDUP_REMOVED lines=38> */
.L_x_47578:
[----:B------:R-:W-:Y:S05]  /*634d0*/  BSYNC.RECONVERGENT B4 ;  /* 0x0000000000047941 */ /* 0x000fea0003800200 */
.L_x_47577:
[----:B------:R-:W-:Y:S01]  /*634e0*/  VIADD R0, R4, 0x1 ;  /* 0x0000000104007836 */ /* 0x000fe20000000000 */
[----:B------:R-:W-:Y:S06]  /*634f0*/  BRA `(.L_x_47579) ;  /* 0x0000000000087947 */ /* 0x000fec0003800000 */
.L_x_47576:
[----:B------:R-:W-:Y:S01]  /*63500*/  DMUL R2, RZ, R74 ;  /* 0x0000004aff027228 */ /* 0x000fe20000000000 */
[----:B------:R-:W-:-:S10]  /*63510*/  IMAD.MOV.U32 R0, RZ, RZ, 0x1 ;  /* 0x00000001ff007424 */ /* 0x000fd400078e00ff */
.L_x_47579:
[----:B------:R-:W-:Y:S05]  /*63520*/  BSYNC.RECONVERGENT B3 ;  /* 0x0000000000037941 */ /* 0x000fea0003800200 */
.L_x_47575:
        /* <DEDUP_REMOVED lines=58> */
.L_x_47581:
[----:B------:R-:W-:Y:S01]  /*638d0*/  DMUL R2, RZ, R74 ;  /* 0x0000004aff027228 */ /* 0x000fe20000000000 */
[----:B------:R-:W-:-:S10]  /*638e0*/  IMAD.MOV.U32 R0, RZ, RZ, RZ ;  /* 0x000000ffff007224 */ /* 0x000fd400078e00ff */
.L_x_47582:
[----:B------:R-:W-:Y:S05]  /*638f0*/  BSYNC.RECONVERGENT B3 ;  /* 0x0000000000037941 */ /* 0x000fea0003800200 */
.L_x_47580:
        /* <DEDUP_REMOVED lines=35> */
.L_x_47560:
        /* <DEDUP_REMOVED lines=10> */
.L_x_47583:
[----:B------:R-:W-:-:S10]  /*63bd0*/  DADD R72, R74, -R74 ;  /* 0x000000004a487229 */ /* 0x000fd4000000084a */
[----:B------:R-:W-:Y:S02]  /*63be0*/  IMAD.MOV.U32 R74, RZ, RZ, R72 ;  /* 0x000000ffff4a7224 */ /* 0x000fe400078e0048 */
[----:B------:R-:W-:Y:S01]  /*63bf0*/  IMAD.MOV.U32 R75, RZ, RZ, R73 ;  /* 0x000000ffff4b7224 */ /* 0x000fe200078e0049 */
[----:B------:R-:W-:Y:S06]  /*63c00*/  BRA `(.L_x_47572) ;  /* 0x0000000800bc7947 */ /* 0x000fec0003800000 */
.L_x_47559:
        /* <DEDUP_REMOVED lines=25> */
.L_x_47587:
[----:B------:R-:W-:Y:S05]  /*63da0*/  BSYNC.RECONVERGENT B4 ;  /* 0x0000000000047941 */ /* 0x000fea0003800200 */
.L_x_47586:
[----:B------:R-:W-:Y:S01]  /*63db0*/  VIADD R0, R2, 0x1 ;  /* 0x0000000102007836 */ /* 0x000fe20000000000 */
[----:B------:R-:W-:Y:S06]  /*63dc0*/  BRA `(.L_x_47588) ;  /* 0x0000000000087947 */ /* 0x000fec0003800000 */
.L_x_47585:
[----:B------:R-:W-:Y:S01]  /*63dd0*/  DMUL R6, RZ, R74 ;  /* 0x0000004aff067228 */ /* 0x000fe20000000000 */
[----:B------:R-:W-:-:S10]  /*63de0*/  IMAD.MOV.U32 R0, RZ, RZ, 0x1 ;  /* 0x00000001ff007424 */ /* 0x000fd400078e00ff */
.L_x_47588:
[----:B------:R-:W-:Y:S05]  /*63df0*/  BSYNC.RECONVERGENT B3 ;  /* 0x0000000000037941 */ /* 0x000fea0003800200 */
.L_x_47584:
        /* <DEDUP_REMOVED lines=54> */
.L_x_47590:
[----:B------:R-:W-:Y:S01]  /*64160*/  DMUL R6, RZ, R74 ;  /* 0x0000004aff067228 */ /* 0x000fe20000000000 */
[----:B------:R-:W-:-:S10]  /*64170*/  IMAD.MOV.U32 R0, RZ, RZ, RZ ;  /* 0x000000ffff007224 */ /* 0x000fd400078e00ff */
.L_x_47591:
[----:B------:R-:W-:Y:S05]  /*64180*/  BSYNC.RECONVERGENT B3 ;  /* 0x0000000000037941 */ /* 0x000fea0003800200 */
.L_x_47589:
        /* <DEDUP_REMOVED lines=30> */
.L_x_47558:
        /* <DEDUP_REMOVED lines=57> */
.L_x_47572:
[----:B------:R-:W-:Y:S05]  /*64700*/  BSYNC.RECONVERGENT B2 ;  /* 0x0000000000027941 */ /* 0x000fea0003800200 */
.L_x_47557:
        /* <DEDUP_REMOVED lines=135> */
.L_x_47599:
        /* <DEDUP_REMOVED lines=22> */
.L_x_47602:
[----:B------:R-:W-:Y:S05]  /*650e0*/  BSYNC.RECONVERGENT B3 ;  /* 0x0000000000037941 */ /* 0x000fea0003800200 */
.L_x_47601:
        /* <DEDUP_REMOVED lines=29> */
.L_x_47600:
[----:B------:R-:W-:Y:S05]  /*652c0*/  BSYNC.RECONVERGENT B2 ;  /* 0x0000000000027941 */ /* 0x000fea0003800200 */
.L_x_47598:
        /* <DEDUP_REMOVED lines=22> */
.L_x_47604:
[----:B------:R-:W-:Y:S05]  /*65430*/  BSYNC.RECONVERGENT B2 ;  /* 0x0000000000027941 */ /* 0x000fea0003800200 */
.L_x_47603:
        /* <DEDUP_REMOVED lines=84> */
.L_x_47606:
[----:B------:R-:W-:Y:S02]  /*65980*/  FSEL R2, RZ, 3.37028055040000000000e+12, P0 ;  /* 0x54442d18ff027808 */ /* 0x000fe40000000000 */
[----:B------:R-:W-:-:S07]  /*65990*/  FSEL R3, RZ, 2.1426990032196044922, P0 ;  /* 0x400921fbff037808 */ /* 0x000fce0000000000 */
.L_x_47607:
[----:B------:R-:W-:Y:S05]  /*659a0*/  BSYNC.RECONVERGENT B0 ;  /* 0x0000000000007941 */ /* 0x000fea0003800200 */
.L_x_47605:
[----:B------:R-:W-:Y:S01]  /*659b0*/  DADD R68, |R68|, |R70| ;  /* 0x0000000044447229 */ /* 0x000fe20000000646 */
[----:B------:R-:W-:Y:S01]  /*659c0*/  LOP3.LUT R71, R3, 0x80000000, R71, 0xb8, !PT ;  /* 0x8000000003477812 */ /* 0x000fe200078eb847 */
[----:B------:R-:W-:-:S06]  /*659d0*/  DMUL R8, R8, 0.5 ;  /* 0x3fe0000008087828 */ /* 0x000fcc0000000000 */
[----:B------:R-:W-:-:S06]  /*659e0*/  DSETP.NAN.AND P0, PT, R68, R68, PT ;  /* 0x000000444400722a */ /* 0x000fcc0003f08000 */
[----:B------:R-:W-:Y:S02]  /*659f0*/  FSEL R2, R68, R2, P0 ;  /* 0x0000000244027208 */ /* 0x000fe40000000000 */
[----:B------:R-:W-:Y:S01]  /*65a00*/  FSEL R3, R69, R71, P0 ;  /* 0x0000004745037208 */ /* 0x000fe20000000000 */
[----:B------:R-:W-:Y:S06]  /*65a10*/  BRA `(.L_x_47608) ;  /* 0x0000006400d47947 */ /* 0x000fec0003800000 */
.L_x_47597:
        /* <DEDUP_REMOVED lines=103> */
.L_x_47611:
[----:B------:R-:W-:Y:S05]  /*66090*/  BSYNC.RECONVERGENT B0 ;  /* 0x0000000000007941 */ /* 0x000fea0003800200 */
.L_x_47610:
        /* <DEDUP_REMOVED lines=8> */
.L_x_47613:
[----:B------:R-:W-:Y:S05]  /*66120*/  BSYNC.RECONVERGENT B2 ;  /* 0x0000000000027941 */ /* 0x000fea0003800200 */
.L_x_47612:
        /* <DEDUP_REMOVED lines=84> */
.L_x_47615:
[----:B------:R-:W-:Y:S02]  /*66670*/  FSEL R2, RZ, 3.37028055040000000000e+12, P0 ;  /* 0x54442d18ff027808 */ /* 0x000fe40000000000 */
[----:B------:R-:W-:-:S07]  /*66680*/  FSEL R3, RZ, 2.1426990032196044922, P0 ;  /* 0x400921fbff037808 */ /* 0x000fce0000000000 */
.L_x_47616:
[----:B------:R-:W-:Y:S05]  /*66690*/  BSYNC.RECONVERGENT B0 ;  /* 0x0000000000007941 */ /* 0x000fea0003800200 */
.L_x_47614:
[----:B------:R-:W-:Y:S01]  /*666a0*/  DADD R68, |R68|, |R70| ;  /* 0x0000000044447229 */ /* 0x000fe20000000646 */
[----:B------:R-:W-:Y:S01]  /*666b0*/  LOP3.LUT R71, R3, 0x80000000, R71, 0xb8, !PT ;  /* 0x8000000003477812 */ /* 0x000fe200078eb847 */
[----:B------:R-:W-:-:S06]  /*666c0*/  DMUL R8, R8, 0.5 ;  /* 0x3fe0000008087828 */ /* 0x000fcc0000000000 */
[----:B------:R-:W-:-:S06]  /*666d0*/  DSETP.NAN.AND P0, PT, R68, R68, PT ;  /* 0x000000444400722a */ /* 0x000fcc0003f08000 */
[----:B------:R-:W-:Y:S02]  /*666e0*/  FSEL R2, R68, R2, P0 ;  /* 0x0000000244027208 */ /* 0x000fe40000000000 */
[----:B------:R-:W-:Y:S01]  /*666f0*/  FSEL R3, R69, R71, P0 ;  /* 0x0000004745037208 */ /* 0x000fe20000000000 */
[----:B------:R-:W-:Y:S06]  /*66700*/  BRA `(.L_x_47608) ;  /* 0x0000005800987947 */ /* 0x000fec0003800000 */
.L_x_47609:
        /* <DEDUP_REMOVED lines=28> */
.L_x_47618:
        /* <DEDUP_REMOVED lines=74> */
.L_x_47617:
        /* <DEDUP_REMOVED lines=101> */
.L_x_47620:
        /* <DEDUP_REMOVED lines=22> */
.L_x_47623:
[----:B------:R-:W-:Y:S05]  /*67520*/  BSYNC.RECONVERGENT B3 ;  /* 0x0000000000037941 */ /* 0x000fea0003800200 */
.L_x_47622:
        /* <DEDUP_REMOVED lines=29> */
.L_x_47621:
[----:B------:R-:W-:Y:S05]  /*67700*/  BSYNC.RECONVERGENT B2 ;  /* 0x0000000000027941 */ /* 0x000fea0003800200 */
.L_x_47619:
        /* <DEDUP_REMOVED lines=27> */
.L_x_47625:
[----:B------:R-:W-:Y:S05]  /*678c0*/  BSYNC.RECONVERGENT B2 ;  /* 0x0000000000027941 */ /* 0x000fea0003800200 */
.L_x_47624:
        /* <DEDUP_REMOVED lines=84> */
.L_x_47627:
[----:B------:R-:W-:Y:S02]  /*67e10*/  FSEL R2, RZ, 3.37028055040000000000e+12, P0 ;  /* 0x54442d18ff027808 */ /* 0x000fe40000000000 */
[----:B------:R-:W-:-:S07]  /*67e20*/  FSEL R3, RZ, 2.1426990032196044922, P0 ;  /* 0x400921fbff037808 */ /* 0x000fce0000000000 */
.L_x_47628:
[----:B------:R-:W-:Y:S05]  /*67e30*/  BSYNC.RECONVERGENT B0 ;  /* 0x0000000000007941 */ /* 0x000fea0003800200 */
.L_x_47626:
[----:B------:R-:W-:Y:S01]  /*67e40*/  DADD R68, |R68|, |R70| ;  /* 0x0000000044447229 */ /* 0x000fe20000000646 */
[----:B------:R-:W-:Y:S01]  /*67e50*/  LOP3.LUT R71, R3, 0x80000000, R71, 0xb8, !PT ;  /* 0x8000000003477812 */ /* 0x000fe200078eb847 */
[----:B------:R-:W-:-:S06]  /*67e60*/  DMUL R8, R10, 0.5 ;  /* 0x3fe000000a087828 */ /* 0x000fcc0000000000 */
[----:B------:R-:W-:-:S06]  /*67e70*/  DSETP.NAN.AND P0, PT, R68, R68, PT ;  /* 0x000000444400722a */ /* 0x000fcc0003f08000 */
[----:B------:R-:W-:Y:S02]  /*67e80*/  FSEL R2, R68, R2, P0 ;  /* 0x0000000244027208 */ /* 0x000fe40000000000 */
[----:B------:R-:W-:Y:S01]  /*67e90*/  FSEL R3, R69, R71, P0 ;  /* 0x0000004745037208 */ /* 0x000fe20000000000 */
[----:B------:R-:W-:Y:S06]  /*67ea0*/  BRA `(.L_x_47608) ;  /* 0x0000004000b07947 */ /* 0x000fec0003800000 */
.L_x_47596:
        /* <DEDUP_REMOVED lines=137> */
.L_x_47630:
[----:B------:R-:W-:Y:S05]  /*68740*/  BSYNC.RECONVERGENT B0 ;  /* 0x0000000000007941 */ /* 0x000fea0003800200 */
.L_x_47629:
        /* <DEDUP_REMOVED lines=8> */
.L_x_47632:
[----:B------:R-:W-:Y:S05]  /*687d0*/  BSYNC.RECONVERGENT B2 ;  /* 0x0000000000027941 */ /* 0x000fea0003800200 */
.L_x_47631:
        /* <DEDUP_REMOVED lines=84> */
.L_x_47634:
[----:B------:R-:W-:Y:S02]  /*68d20*/  FSEL R2, RZ, 3.37028055040000000000e+12, P0 ;  /* 0x54442d18ff027808 */ /* 0x000fe40000000000 */
[----:B------:R-:W-:-:S07]  /*68d30*/  FSEL R3, RZ, 2.1426990032196044922, P0 ;  /* 0x400921fbff037808 */ /* 0x000fce0000000000 */
.L_x_47635:
[----:B------:R-:W-:Y:S05]  /*68d40*/  BSYNC.RECONVERGENT B0 ;  /* 0x0000000000007941 */ /* 0x000fea0003800200 */
.L_x_47633:
[----:B------:R-:W-:Y:S01]  /*68d50*/  DADD R68, |R68|, |R70| ;  /* 0x0000000044447229 */ /* 0x000fe20000000646 */
[----:B------:R-:W-:-:S07]  /*68d60*/  LOP3.LUT R71, R3, 0x80000000, R71, 0xb8, !PT ;  /* 0x8000000003477812 */ /* 0x000fce00078eb847 */
[----:B------:R-:W-:-:S06]  /*68d70*/  DSETP.NAN.AND P0, PT, R68, R68, PT ;  /* 0x000000444400722a */ /* 0x000fcc0003f08000 */
[----:B------:R-:W-:Y:S02]  /*68d80*/  FSEL R2, R68, R2, P0 ;  /* 0x0000000244027208 */ /* 0x000fe40000000000 */
[----:B------:R-:W-:Y:S01]  /*68d90*/  FSEL R3, R69, R71, P0 ;  /* 0x0000004745037208 */ /* 0x000fe20000000000 */
[----:B------:R-:W-:Y:S06]  /*68da0*/  BRA `(.L_x_47608) ;  /* 0x0000003000f07947 */ /* 0x000fec0003800000 */
.L_x_47595:
        /* <DEDUP_REMOVED lines=94> */
.L_x_47638:
        /* <DEDUP_REMOVED lines=22> */
.L_x_47641:
[----:B------:R-:W-:Y:S05]  /*694f0*/  BSYNC.RECONVERGENT B3 ;  /* 0x0000000000037941 */ /* 0x000fea0003800200 */
.L_x_47640:
        /* <DEDUP_REMOVED lines=29> */
.L_x_47639:
[----:B------:R-:W-:Y:S05]  /*696d0*/  BSYNC.RECONVERGENT B2 ;  /* 0x0000000000027941 */ /* 0x000fea0003800200 */
.L_x_47637:
        /* <DEDUP_REMOVED lines=87> */
.L_x_47636:
        /* <DEDUP_REMOVED lines=88> */
.L_x_47594:
        /* <DEDUP_REMOVED lines=25> */
.L_x_47643:
[----:B------:R-:W-:Y:S05]  /*6a360*/  BSYNC.RECONVERGENT B2 ;  /* 0x0000000000027941 */ /* 0x000fea0003800200 */
.L_x_47642:
        /* <DEDUP_REMOVED lines=23> */
.L_x_47645:
[----:B------:R-:W-:Y:S05]  /*6a4e0*/  BSYNC.RECONVERGENT B2 ;  /* 0x0000000000027941 */ /* 0x000fea0003800200 */
.L_x_47644:
        /* <DEDUP_REMOVED lines=140> */
.L_x_47647:
[----:B------:R-:W-:Y:S05]  /*6adb0*/  BSYNC.RECONVERGENT B0 ;  /* 0x0000000000007941 */ /* 0x000fea0003800200 */
.L_x_47646:
        /* <DEDUP_REMOVED lines=8> */
.L_x_47649:
[----:B------:R-:W-:Y:S05]  /*6ae40*/  BSYNC.RECONVERGENT B2 ;  /* 0x0000000000027941 */ /* 0x000fea0003800200 */
.L_x_47648:
        /* <DEDUP_REMOVED lines=84> */
.L_x_47651:
[----:B------:R-:W-:Y:S02]  /*6b390*/  FSEL R2, RZ, 3.37028055040000000000e+12, P0 ;  /* 0x54442d18ff027808 */ /* 0x000fe40000000000 */
[----:B------:R-:W-:-:S07]  /*6b3a0*/  FSEL R3, RZ, 2.1426990032196044922, P0 ;  /* 0x400921fbff037808 */ /* 0x000fce0000000000 */
.L_x_47652:
[----:B------:R-:W-:Y:S05]  /*6b3b0*/  BSYNC.RECONVERGENT B0 ;  /* 0x0000000000007941 */ /* 0x000fea0003800200 */
.L_x_47650:
[----:B------:R-:W-:Y:S01]  /*6b3c0*/  DADD R68, |R68|, |R70| ;  /* 0x0000000044447229 */ /* 0x000fe20000000646 */
[----:B------:R-:W-:Y:S01]  /*6b3d0*/  LOP3.LUT R71, R3, 0x80000000, R71, 0xb8, !PT ;  /* 0x8000000003477812 */ /* 0x000fe200078eb847 */
[----:B------:R-:W-:-:S06]  /*6b3e0*/  DADD R8, R8, 1 ;  /* 0x3ff0000008087429 */ /* 0x000fcc0000000000 */
[----:B------:R-:W-:-:S06]  /*6b3f0*/  DSETP.NAN.AND P0, PT, R68, R68, PT ;  /* 0x000000444400722a */ /* 0x000fcc0003f08000 */
[----:B------:R-:W-:Y:S02]  /*6b400*/  FSEL R2, R68, R2, P0 ;  /* 0x0000000244027208 */ /* 0x000fe40000000000 */
[----:B------:R-:W-:Y:S01]  /*6b410*/  FSEL R3, R69, R71, P0 ;  /* 0x0000004745037208 */ /* 0x000fe20000000000 */
[----:B------:R-:W-:Y:S06]  /*6b420*/  BRA `(.L_x_47608) ;  /* 0x0000000c00507947 */ /* 0x000fec0003800000 */
.L_x_47593:
        /* <DEDUP_REMOVED lines=111> */
.L_x_47654:
[----:B------:R-:W-:Y:S05]  /*6bb20*/  BSYNC.RECONVERGENT B0 ;  /* 0x0000000000007941 */ /* 0x000fea0003800200 */
.L_x_47653:
[----:B------:R-:W-:Y:S04]  /*6bb30*/  BSSY.RECONVERGENT B2, `(.L_x_47655) ;  /* 0x0000007000027945 */ /* 0x000fe80003800200 */
[----:B------:R-:W-:Y:S05]  /*6bb40*/  @P4 BRA P5, `(.L_x_47656) ;  /* 0x0000000000144947 */ /* 0x000fea0002800000 */
[----:B------:R-:W-:Y:S01]  /*6bb50*/  IMAD.MOV.U32 R0, RZ, RZ, R4 ;  /* 0x000000ffff007224 */ /* 0x000fe200078e0004 */
[----:B------:R-:W-:Y:S01]  /*6bb60*/  MOV R4, 0x6bba0 ;  /* 0x0006bba000047802 */ /* 0x000fe20000000f00 */
[----:B------:R-:W-:Y:S02]  /*6bb70*/  IMAD.MOV.U32 R2, RZ, RZ, R10 ;  /* 0x000000ffff027224 */ /* 0x000fe400078e000a */
[----:B------:R-:W-:-:S07]  /*6bb80*/  IMAD.MOV.U32 R3, RZ, RZ, R11 ;  /* 0x000000ffff037224 */ /* 0x000fce00078e000b */
[----:B------:R-:W-:Y:S05]  /*6bb90*/  CALL.REL.NOINC `($__internal_89_$__cuda_sm20_div_rn_f64_full) ;  /* 0x00000344001c7944 */ /* 0x000fea0003c00000 */
.L_x_47656:
[----:B------:R-:W-:Y:S05]  /*6bba0*/  BSYNC.RECONVERGENT B2 ;  /* 0x0000000000027941 */ /* 0x000fea0003800200 */
.L_x_47655:
        /* <DEDUP_REMOVED lines=84> */
.L_x_47658:
[----:B------:R-:W-:Y:S02]  /*6c0f0*/  FSEL R2, RZ, 3.37028055040000000000e+12, P0 ;  /* 0x54442d18ff027808 */ /* 0x000fe40000000000 */
[----:B------:R-:W-:-:S07]  /*6c100*/  FSEL R3, RZ, 2.1426990032196044922, P0 ;  /* 0x400921fbff037808 */ /* 0x000fce0000000000 */
.L_x_47659:
[----:B------:R-:W-:Y:S05]  /*6c110*/  BSYNC.RECONVERGENT B0 ;  /* 0x0000000000007941 */ /* 0x000fea0003800200 */
.L_x_47657:
[----:B------:R-:W-:Y:S01]  /*6c120*/  DADD R68, |R68|, |R70| ;  /* 0x0000000044447229 */ /* 0x000fe20000000646 */
[----:B------:R-:W-:-:S07]  /*6c130*/  LOP3.LUT R71, R3, 0x80000000, R71, 0xb8, !PT ;  /* 0x8000000003477812 */ /* 0x000fce00078eb847 */
[----:B------:R-:W-:-:S06]  /*6c140*/  DSETP.NAN.AND P0, PT, R68, R68, PT ;  /* 0x000000444400722a */ /* 0x000fcc0003f08000 */
[----:B------:R-:W-:Y:S02]  /*6c150*/  FSEL R2, R68, R2, P0 ;  /* 0x0000000244027208 */ /* 0x000fe40000000000 */
[----:B------:R-:W-:-:S07]  /*6c160*/  FSEL R3, R69, R71, P0 ;  /* 0x0000004745037208 */ /* 0x000fce0000000000 */
.L_x_47608:
[----:B------:R-:W-:Y:S05]  /*6c170*/  BSYNC.RECONVERGENT B1 ;  /* 0x0000000000017941 */ /* 0x000fea0003800200 */
.L_x_47592:
        /* <DEDUP_REMOVED lines=75> */
.L_x_47666:
[----:B------:R-:W-:Y:S05]  /*6c630*/  BSYNC.RECONVERGENT B0 ;  /* 0x0000000000007941 */ /* 0x000fea0003800200 */
.L_x_47665:
        /* <DEDUP_REMOVED lines=24> */
.L_x_47670:
[----:B------:R-:W-:Y:S05]  /*6c7c0*/  BSYNC.RECONVERGENT B4 ;  /* 0x0000000000047941 */ /* 0x000fea0003800200 */
.L_x_47669:
[----:B------:R-:W-:Y:S01]  /*6c7d0*/  VIADD R0, R2, 0x1 ;  /* 0x0000000102007836 */ /* 0x000fe20000000000 */
[----:B------:R-:W-:Y:S06]  /*6c7e0*/  BRA `(.L_x_47671) ;  /* 0x0000000000087947 */ /* 0x000fec0003800000 */
.L_x_47668:
[----:B------:R-:W-:Y:S01]  /*6c7f0*/  DMUL R6, RZ, R18 ;  /* 0x00000012ff067228 */ /* 0x000fe20000000000 */
[----:B------:R-:W-:-:S10]  /*6c800*/  IMAD.MOV.U32 R0, RZ, RZ, 0x1 ;  /* 0x00000001ff007424 */ /* 0x000fd400078e00ff */
.L_x_47671:
[----:B------:R-:W-:Y:S05]  /*6c810*/  BSYNC.RECONVERGENT B3 ;  /* 0x0000000000037941 */ /* 0x000fea0003800200 */
.L_x_47667:
        /* <DEDUP_REMOVED lines=54> */
.L_x_47673:
[----:B------:R-:W-:Y:S01]  /*6cb80*/  DMUL R6, RZ, R18 ;  /* 0x00000012ff067228 */ /* 0x000fe20000000000 */
[----:B------:R-:W-:-:S10]  /*6cb90*/  IMAD.MOV.U32 R0, RZ, RZ, RZ ;  /* 0x000000ffff007224 */ /* 0x000fd400078e00ff */
.L_x_47674:
[----:B------:R-:W-:Y:S05]  /*6cba0*/  BSYNC.RECONVERGENT B3 ;  /* 0x0000000000037941 */ /* 0x000fea0003800200 */
.L_x_47672:
        /* <DEDUP_REMOVED lines=32> */
.L_x_47664:
        /* <DEDUP_REMOVED lines=61> */
.L_x_47677:
[----:B------:R-:W-:Y:S05]  /*6d180*/  BSYNC.RECONVERGENT B0 ;  /* 0x0000000000007941 */ /* 0x000fea0003800200 */
.L_x_47676:
        /* <DEDUP_REMOVED lines=38> */
.L_x_47681:
[----:B------:R-:W-:Y:S05]  /*6d3f0*/  BSYNC.RECONVERGENT B4 ;  /* 0x0000000000047941 */ /* 0x000fea0003800200 */
.L_x_47680:
[----:B------:R-:W-:Y:S01]  /*6d400*/  VIADD R0, R4, 0x1 ;  /* 0x0000000104007836 */ /* 0x000fe20000000000 */
[----:B------:R-:W-:Y:S06]  /*6d410*/  BRA `(.L_x_47682) ;  /* 0x0000000000087947 */ /* 0x000fec0003800000 */
.L_x_47679:
[----:B------:R-:W-:Y:S01]  /*6d420*/  DMUL R2, RZ, R18 ;  /* 0x00000012ff027228 */ /* 0x000fe20000000000 */
[----:B------:R-:W-:-:S10]  /*6d430*/  IMAD.MOV.U32 R0, RZ, RZ, 0x1 ;  /* 0x00000001ff007424 */ /* 0x000fd400078e00ff */
.L_x_47682:
[----:B------:R-:W-:Y:S05]  /*6d440*/  BSYNC.RECONVERGENT B3 ;  /* 0x0000000000037941 */ /* 0x000fea0003800200 */
.L_x_47678:
        /* <DEDUP_REMOVED lines=58> */
.L_x_47684:
[----:B------:R-:W-:Y:S01]  /*6d7f0*/  DMUL R2, RZ, R18 ;  /* 0x00000012ff027228 */ /* 0x000fe20000000000 */
[----:B------:R-:W-:-:S10]  /*6d800*/  IMAD.MOV.U32 R0, RZ, RZ, RZ ;  /* 0x000000ffff007224 */ /* 0x000fd400078e00ff */
.L_x_47685:
[----:B------:R-:W-:Y:S05]  /*6d810*/  BSYNC.RECONVERGENT B3 ;  /* 0x0000000000037941 */ /* 0x000fea0003800200 */
.L_x_47683:
        /* <DEDUP_REMOVED lines=35> */
.L_x_47663:
        /* <DEDUP_REMOVED lines=10> */
.L_x_47686:
[----:B------:R-:W-:-:S10]  /*6daf0*/  DADD R16, R18, -R18 ;  /* 0x0000000012107229 */ /* 0x000fd40000000812 */
[----:B------:R-:W-:Y:S02]  /*6db00*/  IMAD.MOV.U32 R18, RZ, RZ, R16 ;  /* 0x000000ffff127224 */ /* 0x000fe400078e0010 */
[----:B------:R-:W-:Y:S01]  /*6db10*/  IMAD.MOV.U32 R19, RZ, RZ, R17 ;  /* 0x000000ffff137224 */ /* 0x000fe200078e0011 */
[----:B------:R-:W-:Y:S06]  /*6db20*/  BRA `(.L_x_47675) ;  /* 0x0000000800bc7947 */ /* 0x000fec0003800000 */
.L_x_47662:
        /* <DEDUP_REMOVED lines=25> */
.L_x_47690:
[----:B------:R-:W-:Y:S05]  /*6dcc0*/  BSYNC.RECONVERGENT B4 ;  /* 0x0000000000047941 */ /* 0x000fea0003800200 */
.L_x_47689:
[----:B------:R-:W-:Y:S01]  /*6dcd0*/  VIADD R0, R2, 0x1 ;  /* 0x0000000102007836 */ /* 0x000fe20000000000 */
[----:B------:R-:W-:Y:S06]  /*6dce0*/  BRA `(.L_x_47691) ;  /* 0x0000000000087947 */ /* 0x000fec0003800000 */
.L_x_47688:
[----:B------:R-:W-:Y:S01]  /*6dcf0*/  DMUL R6, RZ, R18 ;  /* 0x00000012ff067228 */ /* 0x000fe20000000000 */
[----:B------:R-:W-:-:S10]  /*6dd00*/  IMAD.MOV.U32 R0, RZ, RZ, 0x1 ;  /* 0x00000001ff007424 */ /* 0x000fd400078e00ff */
.L_x_47691:
[----:B------:R-:W-:Y:S05]  /*6dd10*/  BSYNC.RECONVERGENT B3 ;  /* 0x0000000000037941 */ /* 0x000fea0003800200 */
.L_x_47687:
        /* <DEDUP_REMOVED lines=54> */
.L_x_47693:
[----:B------:R-:W-:Y:S01]  /*6e080*/  DMUL R6, RZ, R18 ;  /* 0x00000012ff067228 */ /* 0x000fe20000000000 */
[----:B------:R-:W-:-:S10]  /*6e090*/  IMAD.MOV.U32 R0, RZ, RZ, RZ ;  /* 0x000000ffff007224 */ /* 0x000fd400078e00ff */
.L_x_47694:
[----:B------:R-:W-:Y:S05]  /*6e0a0*/  BSYNC.RECONVERGENT B3 ;  /* 0x0000000000037941 */ /* 0x000fea0003800200 */
.L_x_47692:
        /* <DEDUP_REMOVED lines=30> */
.L_x_47661:
        /* <DEDUP_REMOVED lines=57> */
.L_x_47675:
[----:B------:R-:W-:Y:S05]  /*6e620*/  BSYNC.RECONVERGENT B2 ;  /* 0x0000000000027941 */ /* 0x000fea0003800200 */
.L_x_47660:
        /* <DEDUP_REMOVED lines=135> */
.L_x_47702:
        /* <DEDUP_REMOVED lines=22> */
.L_x_47705:
[----:B------:R-:W-:Y:S05]  /*6f000*/  BSYNC.RECONVERGENT B3 ;  /* 0x0000000000037941 */ /* 0x000fea0003800200 */
.L_x_47704:
        /* <DEDUP_REMOVED lines=29> */
.L_x_47703:
[----:B------:R-:W-:Y:S05]  /*6f1e0*/  BSYNC.RECONVERGENT B2 ;  /* 0x0000000000027941 */ /* 0x000fea0003800200 */
.L_x_47701:
        /* <DEDUP_REMOVED lines=22> */
.L_x_47707:
[----:B------:R-:W-:Y:S05]  /*6f350*/  BSYNC.RECONVERGENT B2 ;  /* 0x0000000000027941 */ /* 0x000fea0003800200 */
.L_x_47706:
        /* <DEDUP_REMOVED lines=84> */
.L_x_47709:
[----:B------:R-:W-:Y:S02]  /*6f8a0*/  FSEL R2, RZ, 3.37028055040000000000e+12, P0 ;  /* 0x54442d18ff027808 */ /* 0x000fe40000000000 */
[----:B------:R-:W-:-:S07]  /*6f8b0*/  FSEL R3, RZ, 2.1426990032196044922, P0 ;  /* 0x400921fbff037808 */ /* 0x000fce0000000000 */
.L_x_47710:
[----:B------:R-:W-:Y:S05]  /*6f8c0*/  BSYNC.RECONVERGENT B0 ;  /* 0x0000000000007941 */ /* 0x000fea0003800200 */
.L_x_47708:
[----:B------:R-:W-:Y:S01]  /*6f8d0*/  DADD R64, |R64|, |R66| ;  /* 0x0000000040407229 */ /* 0x000fe20000000642 */
[----:B------:R-:W-:Y:S01]  /*6f8e0*/  LOP3.LUT R67, R3, 0x80000000, R67, 0xb8, !PT ;  /* 0x8000000003437812 */ /* 0x000fe200078eb843 */
[----:B------:R-:W-:-:S06]  /*6f8f0*/  DMUL R8, R8, 0.5 ;  /* 0x3fe0000008087828 */ /* 0x000fcc0000000000 */
[----:B------:R-:W-:-:S06]  /*6f900*/  DSETP.NAN.AND P0, PT, R64, R64, PT ;  /* 0x000000404000722a */ /* 0x000fcc0003f08000 */
[----:B------:R-:W-:Y:S02]  /*6f910*/  FSEL R2, R64, R2, P0 ;  /* 0x0000000240027208 */ /* 0x000fe40000000000 */
[----:B------:R-:W-:Y:S01]  /*6f920*/  FSEL R3, R65, R67, P0 ;  /* 0x0000004341037208 */ /* 0x000fe20000000000 */
[----:B------:R-:W-:Y:S06]  /*6f930*/  BRA `(.L_x_47711) ;  /* 0x0000006400c07947 */ /* 0x000fec0003800000 */
.L_x_47700:
        /* <DEDUP_REMOVED lines=103> */
.L_x_47714:
[----:B------:R-:W-:Y:S05]  /*6ffb0*/  BSYNC.RECONVERGENT B0 ;  /* 0x0000000000007941 */ /* 0x000fea0003800200 */
.L_x_47713:
        /* <DEDUP_REMOVED lines=8> */
.L_x_47716:
[----:B------:R-:W-:Y:S05]  /*70040*/  BSYNC.RECONVERGENT B2 ;  /* 0x0000000000027941 */ /* 0x000fea0003800200 */
.L_x_47715:
        /* <DEDUP_REMOVED lines=84> */
.L_x_47718:
[----:B------:R-:W-:Y:S02]  /*70590*/  FSEL R2, RZ, 3.37028055040000000000e+12, P0 ;  /* 0x54442d18ff027808 */ /* 0x000fe40000000000 */
[----:B------:R-:W-:-:S07]  /*705a0*/  FSEL R3, RZ, 2.1426990032196044922, P0 ;  /* 0x400921fbff037808 */ /* 0x000fce0000000000 */
.L_x_47719:
[----:B------:R-:W-:Y:S05]  /*705b0*/  BSYNC.RECONVERGENT B0 ;  /* 0x0000000000007941 */ /* 0x000fea0003800200 */
.L_x_47717:
[----:B------:R-:W-:Y:S01]  /*705c0*/  DADD R64, |R64|, |R66| ;  /* 0x0000000040407229 */ /* 0x000fe20000000642 */
[----:B------:R-:W-:Y:S01]  /*705d0*/  LOP3.LUT R67, R3, 0x80000000, R67, 0xb8, !PT ;  /* 0x8000000003437812 */ /* 0x000fe200078eb843 */
[----:B------:R-:W-:-:S06]  /*705e0*/  DMUL R8, R8, 0.5 ;  /* 0x3fe0000008087828 */ /* 0x000fcc0000000000 */
[----:B------:R-:W-:-:S06]  /*705f0*/  DSETP.NAN.AND P0, PT, R64, R64, PT ;  /* 0x000000404000722a */ /* 0x000fcc0003f08000 */
[----:B------:R-:W-:Y:S02]  /*70600*/  FSEL R2, R64, R2, P0 ;  /* 0x0000000240027208 */ /* 0x000fe40000000000 */
[----:B------:R-:W-:Y:S01]  /*70610*/  FSEL R3, R65, R67, P0 ;  /* 0x0000004341037208 */ /* 0x000fe20000000000 */
[----:B------:R-:W-:Y:S06]  /*70620*/  BRA `(.L_x_47711) ;  /* 0x0000005800847947 */ /* 0x000fec0003800000 */
.L_x_47712:
        /* <DEDUP_REMOVED lines=28> */
.L_x_47721:
        /* <DEDUP_REMOVED lines=74> */
.L_x_47720:
        /* <DEDUP_REMOVED lines=101> */
.L_x_47723:
        /* <DEDUP_REMOVED lines=22> */
.L_x_47726:
[----:B------:R-:W-:Y:S05]  /*71440*/  BSYNC.RECONVERGENT B3 ;  /* 0x0000000000037941 */ /* 0x000fea0003800200 */
.L_x_47725:
        /* <DEDUP_REMOVED lines=29> */
.L_x_47724:
[----:B------:R-:W-:Y:S05]  /*71620*/  BSYNC.RECONVERGENT B2 ;  /* 0x0000000000027941 */ /* 0x000fea0003800200 */
.L_x_47722:
        /* <DEDUP_REMOVED lines=22> */
.L_x_47728:
[----:B------:R-:W-:Y:S05]  /*71790*/  BSYNC.RECONVERGENT B2 ;  /* 0x0000000000027941 */ /* 0x000fea0003800200 */
.L_x_47727:
        /* <DEDUP_REMOVED lines=84> */
.L_x_47730:
[----:B------:R-:W-:Y:S02]  /*71ce0*/  FSEL R2, RZ, 3.37028055040000000000e+12, P0 ;  /* 0x54442d18ff027808 */ /* 0x000fe40000000000 */
[----:B------:R-:W-:-:S07]  /*71cf0*/  FSEL R3, RZ, 2.1426990032196044922, P0 ;  /* 0x400921fbff037808 */ /* 0x000fce0000000000 */
.L_x_47731:
[----:B------:R-:W-:Y:S05]  /*71d00*/  BSYNC.RECONVERGENT B0 ;  /* 0x0000000000007941 */ /* 0x000fea0003800200 */
.L_x_47729:
[----:B------:R-:W-:Y:S01]  /*71d10*/  DADD R64, |R64|, |R66| ;  /* 0x0000000040407229 */ /* 0x000fe20000000642 */
[----:B------:R-:W-:Y:S01]  /*71d20*/  LOP3.LUT R67, R3, 0x80000000, R67, 0xb8, !PT ;  /* 0x8000000003437812 */ /* 0x000fe200078eb843 */
[----:B------:R-:W-:-:S06]  /*71d30*/  DMUL R8, R8, 0.5 ;  /* 0x3fe0000008087828 */ /* 0x000fcc0000000000 */
[----:B------:R-:W-:-:S06]  /*71d40*/  DSETP.NAN.AND P0, PT, R64, R64, PT ;  /* 0x000000404000722a */ /* 0x000fcc0003f08000 */
[----:B------:R-:W-:Y:S02]  /*71d50*/  FSEL R2, R64, R2, P0 ;  /* 0x0000000240027208 */ /* 0x000fe40000000000 */
[----:B------:R-:W-:Y:S01]  /*71d60*/  FSEL R3, R65, R67, P0 ;  /* 0x0000004341037208 */ /* 0x000fe20000000000 */
[----:B------:R-:W-:Y:S06]  /*71d70*/  BRA `(.L_x_47711) ;  /* 0x0000004000b07947 */ /* 0x000fec0003800000 */
.L_x_47699:
        /* <DEDUP_REMOVED lines=137> */
.L_x_47733:
[----:B------:R-:W-:Y:S05]  /*72610*/  BSYNC.RECONVERGENT B0 ;  /* 0x0000000000007941 */ /* 0x000fea0003800200 */
.L_x_47732:
        /* <DEDUP_REMOVED lines=8> */
.L_x_47735:
[----:B------:R-:W-:Y:S05]  /*726a0*/  BSYNC.RECONVERGENT B2 ;  /* 0x0000000000027941 */ /* 0x000fea0003800200 */
.L_x_47734:
        /* <DEDUP_REMOVED lines=84> */
.L_x_47737:
[----:B------:R-:W-:Y:S02]  /*72bf0*/  FSEL R2, RZ, 3.37028055040000000000e+12, P0 ;  /* 0x54442d18ff027808 */ /* 0x000fe40000000000 */
[----:B------:R-:W-:-:S07]  /*72c00*/  FSEL R3, RZ, 2.1426990032196044922, P0 ;  /* 0x400921fbff037808 */ /* 0x000fce0000000000 */
.L_x_47738:
[----:B------:R-:W-:Y:S05]  /*72c10*/  BSYNC.RECONVERGENT B0 ;  /* 0x0000000000007941 */ /* 0x000fea0003800200 */
.L_x_47736:
[----:B------:R-:W-:Y:S01]  /*72c20*/  DADD R64, |R64|, |R66| ;  /* 0x0000000040407229 */ /* 0x000fe20000000642 */
[----:B------:R-:W-:-:S07]  /*72c30*/  LOP3.LUT R67, R3, 0x80000000, R67, 0xb8, !PT ;  /* 0x8000000003437812 */ /* 0x000fce00078eb843 */
[----:B------:R-:W-:-:S06]  /*72c40*/  DSETP.NAN.AND P0, PT, R64, R64, PT ;  /* 0x000000404000722a */ /* 0x000fcc0003f08000 */
[----:B------:R-:W-:Y:S02]  /*72c50*/  FSEL R2, R64, R2, P0 ;  /* 0x0000000240027208 */ /* 0x000fe40000000000 */
[----:B------:R-:W-:Y:S01]  /*72c60*/  FSEL R3, R65, R67, P0 ;  /* 0x0000004341037208 */ /* 0x000fe20000000000 */
[----:B------:R-:W-:Y:S06]  /*72c70*/  BRA `(.L_x_47711) ;  /* 0x0000003000f07947 */ /* 0x000fec0003800000 */
.L_x_47698:
        /* <DEDUP_REMOVED lines=94> */
.L_x_47741:
        /* <DEDUP_REMOVED lines=22> */
.L_x_47744:
[----:B------:R-:W-:Y:S05]  /*733c0*/  BSYNC.RECONVERGENT B3 ;  /* 0x0000000000037941 */ /* 0x000fea0003800200 */
.L_x_47743:
        /* <DEDUP_REMOVED lines=29> */
.L_x_47742:
[----:B------:R-:W-:Y:S05]  /*735a0*/  BSYNC.RECONVERGENT B2 ;  /* 0x0000000000027941 */ /* 0x000fea0003800200 */
.L_x_47740:
        /* <DEDUP_REMOVED lines=87> */
.L_x_47739:
        /* <DEDUP_REMOVED lines=88> */
.L_x_47697:
        /* <DEDUP_REMOVED lines=25> */
.L_x_47746:
[----:B------:R-:W-:Y:S05]  /*74230*/  BSYNC.RECONVERGENT B2 ;  /* 0x0000000000027941 */ /* 0x000fea0003800200 */
.L_x_47745:
        /* <DEDUP_REMOVED lines=23> */
.L_x_47748:
[----:B------:R-:W-:Y:S05]  /*743b0*/  BSYNC.RECONVERGENT B2 ;  /* 0x0000000000027941 */ /* 0x000fea0003800200 */
.L_x_47747:
        /* <DEDUP_REMOVED lines=140> */
.L_x_47750:
[----:B------:R-:W-:Y:S05]  /*74c80*/  BSYNC.RECONVERGENT B0 ;  /* 0x0000000000007941 */ /* 0x000fea0003800200 */
.L_x_47749:
        /* <DEDUP_REMOVED lines=8> */
.L_x_47752:
[----:B------:R-:W-:Y:S05]  /*74d10*/  BSYNC.RECONVERGENT B2 ;  /* 0x0000000000027941 */ /* 0x000fea0003800200 */
.L_x_47751:
        /* <DEDUP_REMOVED lines=84> */
.L_x_47754:
[----:B------:R-:W-:Y:S02]  /*75260*/  FSEL R2, RZ, 3.37028055040000000000e+12, P0 ;  /* 0x54442d18ff027808 */ /* 0x000fe40000000000 */
[----:B------:R-:W-:-:S07]  /*75270*/  FSEL R3, RZ, 2.1426990032196044922, P0 ;  /* 0x400921fbff037808 */ /* 0x000fce0000000000 */
.L_x_47755:
[----:B------:R-:W-:Y:S05]  /*75280*/  BSYNC.RECONVERGENT B0 ;  /* 0x0000000000007941 */ /* 0x000fea0003800200 */
.L_x_47753:
[----:B------:R-:W-:Y:S01]  /*75290*/  DADD R64, |R64|, |R66| ;  /* 0x0000000040407229 */ /* 0x000fe20000000642 */
[----:B------:R-:W-:Y:S01]  /*752a0*/  LOP3.LUT R67, R3, 0x80000000, R67, 0xb8, !PT ;  /* 0x8000000003437812 */ /* 0x000fe200078eb843 */
[----:B------:R-:W-:-:S06]  /*752b0*/  DADD R8, R8, 1 ;  /* 0x3ff0000008087429 */ /* 0x000fcc0000000000 */
[----:B------:R-:W-:-:S06]  /*752c0*/  DSETP.NAN.AND P0, PT, R64, R64, PT ;  /* 0x000000404000722a */ /* 0x000fcc0003f08000 */
[----:B------:R-:W-:Y:S02]  /*752d0*/  FSEL R2, R64, R2, P0 ;  /* 0x0000000240027208 */ /* 0x000fe40000000000 */
[----:B------:R-:W-:Y:S01]  /*752e0*/  FSEL R3, R65, R67, P0 ;  /* 0x0000004341037208 */ /* 0x000fe20000000000 */
[----:B------:R-:W-:Y:S06]  /*752f0*/  BRA `(.L_x_47711) ;  /* 0x0000000c00507947 */ /* 0x000fec0003800000 */
.L_x_47696:
        /* <DEDUP_REMOVED lines=111> */
.L_x_47757:
[----:B------:R-:W-:Y:S05]  /*759f0*/  BSYNC.RECONVERGENT B0 ;  /* 0x0000000000007941 */ /* 0x000fea0003800200 */
.L_x_47756:
[----:B------:R-:W-:Y:S04]  /*75a00*/  BSSY.RECONVERGENT B2, `(.L_x_47758) ;  /* 0x0000007000027945 */ /* 0x000fe80003800200 */
[----:B------:R-:W-:Y:S05]  /*75a10*/  @P4 BRA P5, `(.L_x_47759) ;  /* 0x0000000000144947 */ /* 0x000fea0002800000 */
[----:B------:R-:W-:Y:S01]  /*75a20*/  IMAD.MOV.U32 R0, RZ, RZ, R4 ;  /* 0x000000ffff007224 */ /* 0x000fe200078e0004 */
[----:B------:R-:W-:Y:S01]  /*75a30*/  MOV R4, 0x75a70 ;  /* 0x00075a7000047802 */ /* 0x000fe20000000f00 */
[----:B------:R-:W-:Y:S02]  /*75a40*/  IMAD.MOV.U32 R2, RZ, RZ, R10 ;  /* 0x000000ffff027224 */ /* 0x000fe400078e000a */
[----:B------:R-:W-:-:S07]  /*75a50*/  IMAD.MOV.U32 R3, RZ, RZ, R11 ;  /* 0x000000ffff037224 */ /* 0x000fce00078e000b */
[----:B------:R-:W-:Y:S05]  /*75a60*/  CALL.REL.NOINC `($__internal_89_$__cuda_sm20_div_rn_f64_full) ;  /* 0x000002a400687944 */ /* 0x000fea0003c00000 */
.L_x_47759:
[----:B------:R-:W-:Y:S05]  /*75a70*/  BSYNC.RECONVERGENT B2 ;  /* 0x0000000000027941 */ /* 0x000fea0003800200 */
.L_x_47758:
        /* <DEDUP_REMOVED lines=84> */
.L_x_47761:
[----:B------:R-:W-:Y:S02]  /*75fc0*/  FSEL R2, RZ, 3.37028055040000000000e+12, P0 ;  /* 0x54442d18ff027808 */ /* 0x000fe40000000000 */
[----:B------:R-:W-:-:S07]  /*75fd0*/  FSEL R3, RZ, 2.1426990032196044922, P0 ;  /* 0x400921fbff037808 */ /* 0x000fce0000000000 */
.L_x_47762:
[----:B------:R-:W-:Y:S05]  /*75fe0*/  BSYNC.RECONVERGENT B0 ;  /* 0x0000000000007941 */ /* 0x000fea0003800200 */
.L_x_47760:
[----:B------:R-:W-:Y:S01]  /*75ff0*/  DADD R64, |R64|, |R66| ;  /* 0x0000000040407229 */ /* 0x000fe20000000642 */
[----:B------:R-:W-:-:S07]  /*76000*/  LOP3.LUT R67, R3, 0x80000000, R67, 0xb8, !PT ;  /* 0x8000000003437812 */ /* 0x000fce00078eb843 */
[----:B------:R-:W-:-:S06]  /*76010*/  DSETP.NAN.AND P0, PT, R64, R64, PT ;  /* 0x000000404000722a */ /* 0x000fcc0003f08000 */
[----:B------:R-:W-:Y:S02]  /*76020*/  FSEL R2, R64, R2, P0 ;  /* 0x0000000240027208 */ /* 0x000fe40000000000 */
[----:B------:R-:W-:-:S07]  /*76030*/  FSEL R3, R65, R67, P0 ;  /* 0x0000004341037208 */ /* 0x000fce0000000000 */
.L_x_47711:
[----:B------:R-:W-:Y:S05]  /*76040*/  BSYNC.RECONVERGENT B1 ;  /* 0x0000000000017941 */ /* 0x000fea0003800200 */
.L_x_47695:
        /* <DEDUP_REMOVED lines=75> */
.L_x_47769:
[----:B------:R-:W-:Y:S05]  /*76500*/  BSYNC.RECONVERGENT B0 ;  /* 0x0000000000007941 */ /* 0x000fea0003800200 */
.L_x_47768:
        /* <DEDUP_REMOVED lines=24> */
.L_x_47773:
[----:B------:R-:W-:Y:S05]  /*76690*/  BSYNC.RECONVERGENT B4 ;  /* 0x0000000000047941 */ /* 0x000fea0003800200 */
.L_x_47772:
[----:B------:R-:W-:Y:S01]  /*766a0*/  VIADD R0, R2, 0x1 ;  /* 0x0000000102007836 */ /* 0x000fe20000000000 */
[----:B------:R-:W-:Y:S06]  /*766b0*/  BRA `(.L_x_47774) ;  /* 0x0000000000087947 */ /* 0x000fec0003800000 */
.L_x_47771:
[----:B------:R-:W-:Y:S01]  /*766c0*/  DMUL R6, RZ, R46 ;  /* 0x0000002eff067228 */ /* 0x000fe20000000000 */
[----:B------:R-:W-:-:S10]  /*766d0*/  IMAD.MOV.U32 R0, RZ, RZ, 0x1 ;  /* 0x00000001ff007424 */ /* 0x000fd400078e00ff */
.L_x_47774:
[----:B------:R-:W-:Y:S05]  /*766e0*/  BSYNC.RECONVERGENT B3 ;  /* 0x0000000000037941 */ /* 0x000fea0003800200 */
.L_x_47770:
        /* <DEDUP_REMOVED lines=54> */
.L_x_47776:
[----:B------:R-:W-:Y:S01]  /*76a50*/  DMUL R6, RZ, R46 ;  /* 0x0000002eff067228 */ /* 0x000fe20000000000 */
[----:B------:R-:W-:-:S10]  /*76a60*/  IMAD.MOV.U32 R0, RZ, RZ, RZ ;  /* 0x000000ffff007224 */ /* 0x000fd400078e00ff */
.L_x_47777:
[----:B------:R-:W-:Y:S05]  /*76a70*/  BSYNC.RECONVERGENT B3 ;  /* 0x0000000000037941 */ /* 0x000fea0003800200 */
.L_x_47775:
        /* <DEDUP_REMOVED lines=32> */
.L_x_47767:
        /* <DEDUP_REMOVED lines=61> */
.L_x_47780:
[----:B------:R-:W-:Y:S05]  /*77050*/  BSYNC.RECONVERGENT B0 ;  /* 0x0000000000007941 */ /* 0x000fea0003800200 */
.L_x_47779:
        /* <DEDUP_REMOVED lines=37> */
.L_x_47784:
[----:B------:R-:W-:Y:S05]  /*772b0*/  BSYNC.RECONVERGENT B4 ;  /* 0x0000000000047941 */ /* 0x000fea0003800200 */
.L_x_47783:
[----:B------:R-:W-:Y:S01]  /*772c0*/  VIADD R0, R2, 0x1 ;  /* 0x0000000102007836 */ /* 0x000fe20000000000 */
[----:B------:R-:W-:Y:S06]  /*772d0*/  BRA `(.L_x_47785) ;  /* 0x0000000000087947 */ /* 0x000fec0003800000 */
.L_x_47782:
[----:B------:R-:W-:Y:S01]  /*772e0*/  DMUL R6, RZ, R46 ;  /* 0x0000002eff067228 */ /* 0x000fe20000000000 */
[----:B------:R-:W-:-:S10]  /*772f0*/  IMAD.MOV.U32 R0, RZ, RZ, 0x1 ;  /* 0x00000001ff007424 */ /* 0x000fd400078e00ff */
.L_x_47785:
[----:B------:R-:W-:Y:S05]  /*77300*/  BSYNC.RECONVERGENT B3 ;  /* 0x0000000000037941 */ /* 0x000fea0003800200 */
.L_x_47781:
        /* <DEDUP_REMOVED lines=56> */
.L_x_47787:
[----:B------:R-:W-:Y:S01]  /*77690*/  DMUL R6, RZ, R46 ;  /* 0x0000002eff067228 */ /* 0x000fe20000000000 */
[----:B------:R-:W-:-:S10]  /*776a0*/  IMAD.MOV.U32 R0, RZ, RZ, RZ ;  /* 0x000000ffff007224 */ /* 0x000fd400078e00ff */
.L_x_47788:
[----:B------:R-:W-:Y:S05]  /*776b0*/  BSYNC.RECONVERGENT B3 ;  /* 0x0000000000037941 */ /* 0x000fea0003800200 */
.L_x_47786:
        /* <DEDUP_REMOVED lines=35> */
.L_x_47766:
        /* <DEDUP_REMOVED lines=10> */
.L_x_47789:
[----:B------:R-:W-:-:S10]  /*77990*/  DADD R44, R46, -R46 ;  /* 0x000000002e2c7229 */ /* 0x000fd4000000082e */
[----:B------:R-:W-:Y:S02]  /*779a0*/  IMAD.MOV.U32 R46, RZ, RZ, R44 ;  /* 0x000000ffff2e7224 */ /* 0x000fe400078e002c */
[----:B------:R-:W-:Y:S01]  /*779b0*/  IMAD.MOV.U32 R47, RZ, RZ, R45 ;  /* 0x000000ffff2f7224 */ /* 0x000fe200078e002d */
[----:B------:R-:W-:Y:S06]  /*779c0*/  BRA `(.L_x_47778) ;  /* 0x0000000800bc7947 */ /* 0x000fec0003800000 */
.L_x_47765:
        /* <DEDUP_REMOVED lines=25> */
.L_x_47793:
[----:B------:R-:W-:Y:S05]  /*77b60*/  BSYNC.RECONVERGENT B4 ;  /* 0x0000000000047941 */ /* 0x000fea0003800200 */
.L_x_47792:
[----:B------:R-:W-:Y:S01]  /*77b70*/  VIADD R0, R2, 0x1 ;  /* 0x0000000102007836 */ /* 0x000fe20000000000 */
[----:B------:R-:W-:Y:S06]  /*77b80*/  BRA `(.L_x_47794) ;  /* 0x0000000000087947 */ /* 0x000fec0003800000 */
.L_x_47791:
[----:B------:R-:W-:Y:S01]  /*77b90*/  DMUL R6, RZ, R46 ;  /* 0x0000002eff067228 */ /* 0x000fe20000000000 */
[----:B------:R-:W-:-:S10]  /*77ba0*/  IMAD.MOV.U32 R0, RZ, RZ, 0x1 ;  /* 0x00000001ff007424 */ /* 0x000fd400078e00ff */
.L_x_47794:
[----:B------:R-:W-:Y:S05]  /*77bb0*/  BSYNC.RECONVERGENT B3 ;  /* 0x0000000000037941 */ /* 0x000fea0003800200 */
.L_x_47790:
        /* <DEDUP_REMOVED lines=54> */
.L_x_47796:
[----:B------:R-:W-:Y:S01]  /*77f20*/  DMUL R6, RZ, R46 ;  /* 0x0000002eff067228 */ /* 0x000fe20000000000 */
[----:B------:R-:W-:-:S10]  /*77f30*/  IMAD.MOV.U32 R0, RZ, RZ, RZ ;  /* 0x000000ffff007224 */ /* 0x000fd400078e00ff */
.L_x_47797:
[----:B------:R-:W-:Y:S05]  /*77f40*/  BSYNC.RECONVERGENT B3 ;  /* 0x0000000000037941 */ /* 0x000fea0003800200 */
.L_x_47795:
        /* <DEDUP_REMOVED lines=30> */
.L_x_47764:
        /* <DEDUP_REMOVED lines=57> */
.L_x_47778:
[----:B------:R-:W-:Y:S05]  /*784c0*/  BSYNC.RECONVERGENT B2 ;  /* 0x0000000000027941 */ /* 0x000fea0003800200 */
.L_x_47763:
        /* <DEDUP_REMOVED lines=135> */
.L_x_47805:
        /* <DEDUP_REMOVED lines=22> */
.L_x_47808:
[----:B------:R-:W-:Y:S05]  /*78ea0*/  BSYNC.RECONVERGENT B3 ;  /* 0x0000000000037941 */ /* 0x000fea0003800200 */
.L_x_47807:
        /* <DEDUP_REMOVED lines=29> */
.L_x_47806:
[----:B------:R-:W-:Y:S05]  /*79080*/  BSYNC.RECONVERGENT B2 ;  /* 0x0000000000027941 */ /* 0x000fea0003800200 */
.L_x_47804:
        /* <DEDUP_REMOVED lines=22> */
.L_x_47810:
[----:B------:R-:W-:Y:S05]  /*791f0*/  BSYNC.RECONVERGENT B2 ;  /* 0x0000000000027941 */ /* 0x000fea0003800200 */
.L_x_47809:
        /* <DEDUP_REMOVED lines=84> */
.L_x_47812:
[----:B------:R-:W-:Y:S02]  /*79740*/  FSEL R2, RZ, 3.37028055040000000000e+12, P0 ;  /* 0x54442d18ff027808 */ /* 0x000fe40000000000 */
[----:B------:R-:W-:-:S07]  /*79750*/  FSEL R3, RZ, 2.1426990032196044922, P0 ;  /* 0x400921fbff037808 */ /* 0x000fce0000000000 */
.L_x_47813:
[----:B------:R-:W-:Y:S05]  /*79760*/  BSYNC.RECONVERGENT B0 ;  /* 0x0000000000007941 */ /* 0x000fea0003800200 */
.L_x_47811:
[----:B------:R-:W-:Y:S01]  /*79770*/  DADD R60, |R60|, |R62| ;  /* 0x000000003c3c7229 */ /* 0x000fe2000000063e */
[----:B------:R-:W-:Y:S01]  /*79780*/  LOP3.LUT R63, R3, 0x80000000, R63, 0xb8, !PT ;  /* 0x80000000033f7812 */ /* 0x000fe200078eb83f */
[----:B------:R-:W-:-:S06]  /*79790*/  DMUL R8, R8, 0.5 ;  /* 0x3fe0000008087828 */ /* 0x000fcc0000000000 */
[----:B------:R-:W-:-:S06]  /*797a0*/  DSETP.NAN.AND P0, PT, R60, R60, PT ;  /* 0x0000003c3c00722a */ /* 0x000fcc0003f08000 */
[----:B------:R-:W-:Y:S02]  /*797b0*/  FSEL R2, R60, R2, P0 ;  /* 0x000000023c027208 */ /* 0x000fe40000000000 */
[----:B------:R-:W-:Y:S01]  /*797c0*/  FSEL R3, R61, R63, P0 ;  /* 0x0000003f3d037208 */ /* 0x000fe20000000000 */
[----:B------:R-:W-:Y:S06]  /*797d0*/  BRA `(.L_x_47814) ;  /* 0x0000006400c07947 */ /* 0x000fec0003800000 */
.L_x_47803:
        /* <DEDUP_REMOVED lines=103> */
.L_x_47817:
[----:B------:R-:W-:Y:S05]  /*79e50*/  BSYNC.RECONVERGENT B0 ;  /* 0x0000000000007941 */ /* 0x000fea0003800200 */
.L_x_47816:
        /* <DEDUP_REMOVED lines=8> */
.L_x_47819:
[----:B------:R-:W-:Y:S05]  /*79ee0*/  BSYNC.RECONVERGENT B2 ;  /* 0x0000000000027941 */ /* 0x000fea0003800200 */
.L_x_47818:
        /* <DEDUP_REMOVED lines=84> */
.L_x_47821:
[----:B------:R-:W-:Y:S02]  /*7a430*/  FSEL R2, RZ, 3.37028055040000000000e+12, P0 ;  /* 0x54442d18ff027808 */ /* 0x000fe40000000000 */
[----:B------:R-:W-:-:S07]  /*7a440*/  FSEL R3, RZ, 2.1426990032196044922, P0 ;  /* 0x400921fbff037808 */ /* 0x000fce0000000000 */
.L_x_47822:
[----:B------:R-:W-:Y:S05]  /*7a450*/  BSYNC.RECONVERGENT B0 ;  /* 0x0000000000007941 */ /* 0x000fea0003800200 */
.L_x_47820:
[----:B------:R-:W-:Y:S01]  /*7a460*/  DADD R60, |R60|, |R62| ;  /* 0x000000003c3c7229 */ /* 0x000fe2000000063e */
[----:B------:R-:W-:Y:S01]  /*7a470*/  LOP3.LUT R63, R3, 0x80000000, R63, 0xb8, !PT ;  /* 0x80000000033f7812 */ /* 0x000fe200078eb83f */
[----:B------:R-:W-:-:S06]  /*7a480*/  DMUL R8, R8, 0.5 ;  /* 0x3fe0000008087828 */ /* 0x000fcc0000000000 */
[----:B------:R-:W-:-:S06]  /*7a490*/  DSETP.NAN.AND P0, PT, R60, R60, PT ;  /* 0x0000003c3c00722a */ /* 0x000fcc0003f08000 */
[----:B------:R-:W-:Y:S02]  /*7a4a0*/  FSEL R2, R60, R2, P0 ;  /* 0x000000023c027208 */ /* 0x000fe40000000000 */
[----:B------:R-:W-:Y:S01]  /*7a4b0*/  FSEL R3, R61, R63, P0 ;  /* 0x0000003f3d037208 */ /* 0x000fe20000000000 */
[----:B------:R-:W-:Y:S06]  /*7a4c0*/  BRA `(.L_x_47814) ;  /* 0x0000005800847947 */ /* 0x000fec0003800000 */
.L_x_47815:
        /* <DEDUP_REMOVED lines=28> */
.L_x_47824:
        /* <DEDUP_REMOVED lines=74> */
.L_x_47823:
        /* <DEDUP_REMOVED lines=101> */
.L_x_47826:
        /* <DEDUP_REMOVED lines=22> */
.L_x_47829:
[----:B------:R-:W-:Y:S05]  /*7b2e0*/  BSYNC.RECONVERGENT B3 ;  /* 0x0000000000037941 */ /* 0x000fea0003800200 */
.L_x_47828:
        /* <DEDUP_REMOVED lines=29> */
.L_x_47827:
[----:B------:R-:W-:Y:S05]  /*7b4c0*/  BSYNC.RECONVERGENT B2 ;  /* 0x0000000000027941 */ /* 0x000fea0003800200 */
.L_x_47825:
        /* <DEDUP_REMOVED lines=22> */
.L_x_47831:
[----:B------:R-:W-:Y:S05]  /*7b630*/  BSYNC.RECONVERGENT B2 ;  /* 0x0000000000027941 */ /* 0x000fea0003800200 */
.L_x_47830:
        /* <DEDUP_REMOVED lines=84> */
.L_x_47833:
[----:B------:R-:W-:Y:S02]  /*7bb80*/  FSEL R2, RZ, 3.37028055040000000000e+12, P0 ;  /* 0x54442d18ff027808 */ /* 0x000fe40000000000 */
[----:B------:R-:W-:-:S07]  /*7bb90*/  FSEL R3, RZ, 2.1426990032196044922, P0 ;  /* 0x400921fbff037808 */ /* 0x000fce0000000000 */
.L_x_47834:
[----:B------:R-:W-:Y:S05]  /*7bba0*/  BSYNC.RECONVERGENT B0 ;  /* 0x0000000000007941 */ /* 0x000fea0003800200 */
.L_x_47832:
[----:B------:R-:W-:Y:S01]  /*7bbb0*/  DADD R60, |R60|, |R62| ;  /* 0x000000003c3c7229 */ /* 0x000fe2000000063e */
[----:B------:R-:W-:Y:S01]  /*7bbc0*/  LOP3.LUT R63, R3, 0x80000000, R63, 0xb8, !PT ;  /* 0x80000000033f7812 */ /* 0x000fe200078eb83f */
[----:B------:R-:W-:-:S06]  /*7bbd0*/  DMUL R8, R8, 0.5 ;  /* 0x3fe0000008087828 */ /* 0x000fcc0000000000 */
[----:B------:R-:W-:-:S06]  /*7bbe0*/  DSETP.NAN.AND P0, PT, R60, R60, PT ;  /* 0x0000003c3c00722a */ /* 0x000fcc0003f08000 */
[----:B------:R-:W-:Y:S02]  /*7bbf0*/  FSEL R2, R60, R2, P0 ;  /* 0x000000023c027208 */ /* 0x000fe40000000000 */
[----:B------:R-:W-:Y:S01]  /*7bc00*/  FSEL R3, R61, R63, P0 ;  /* 0x0000003f3d037208 */ /* 0x000fe20000000000 */
[----:B------:R-:W-:Y:S06]  /*7bc10*/  BRA `(.L_x_47814) ;  /* 0x0000004000b07947 */ /* 0x000fec0003800000 */
.L_x_47802:
        /* <DEDUP_REMOVED lines=137> */
.L_x_47836:
[----:B------:R-:W-:Y:S05]  /*7c4b0*/  BSYNC.RECONVERGENT B0 ;  /* 0x0000000000007941 */ /* 0x000fea0003800200 */
.L_x_47835:
        /* <DEDUP_REMOVED lines=8> */
.L_x_47838:
[----:B------:R-:W-:Y:S05]  /*7c540*/  BSYNC.RECONVERGENT B2 ;  /* 0x0000000000027941 */ /* 0x000fea0003800200 */
.L_x_47837:
        /* <DEDUP_REMOVED lines=84> */
.L_x_47840:
[----:B------:R-:W-:Y:S02]  /*7ca90*/  FSEL R2, RZ, 3.37028055040000000000e+12, P0 ;  /* 0x54442d18ff027808 */ /* 0x000fe40000000000 */
[----:B------:R-:W-:-:S07]  /*7caa0*/  FSEL R3, RZ, 2.1426990032196044922, P0 ;  /* 0x400921fbff037808 */ /* 0x000fce0000000000 */
.L_x_47841:
[----:B------:R-:W-:Y:S05]  /*7cab0*/  BSYNC.RECONVERGENT B0 ;  /* 0x0000000000007941 */ /* 0x000fea0003800200 */
.L_x_47839:
[----:B------:R-:W-:Y:S01]  /*7cac0*/  DADD R60, |R60|, |R62| ;  /* 0x000000003c3c7229 */ /* 0x000fe2000000063e */
[----:B------:R-:W-:-:S07]  /*7cad0*/  LOP3.LUT R63, R3, 0x80000000, R63, 0xb8, !PT ;  /* 0x80000000033f7812 */ /* 0x000fce00078eb83f */
[----:B------:R-:W-:-:S06]  /*7cae0*/  DSETP.NAN.AND P0, PT, R60, R60, PT ;  /* 0x0000003c3c00722a */ /* 0x000fcc0003f08000 */
[----:B------:R-:W-:Y:S02]  /*7caf0*/  FSEL R2, R60, R2, P0 ;  /* 0x000000023c027208 */ /* 0x000fe40000000000 */
[----:B------:R-:W-:Y:S01]  /*7cb00*/  FSEL R3, R61, R63, P0 ;  /* 0x0000003f3d037208 */ /* 0x000fe20000000000 */
[----:B------:R-:W-:Y:S06]  /*7cb10*/  BRA `(.L_x_47814) ;  /* 0x0000003000f07947 */ /* 0x000fec0003800000 */
.L_x_47801:
        /* <DEDUP_REMOVED lines=94> */
.L_x_47844:
        /* <DEDUP_REMOVED lines=22> */
.L_x_47847:
[----:B------:R-:W-:Y:S05]  /*7d260*/  BSYNC.RECONVERGENT B3 ;  /* 0x0000000000037941 */ /* 0x000fea0003800200 */
.L_x_47846:
        /* <DEDUP_REMOVED lines=29> */
.L_x_47845:
[----:B------:R-:W-:Y:S05]  /*7d440*/  BSYNC.RECONVERGENT B2 ;  /* 0x0000000000027941 */ /* 0x000fea0003800200 */
.L_x_47843:
        /* <DEDUP_REMOVED lines=87> */
.L_x_47842:
        /* <DEDUP_REMOVED lines=88> */
.L_x_47800:
        /* <DEDUP_REMOVED lines=25> */
.L_x_47849:
[----:B------:R-:W-:Y:S05]  /*7e0d0*/  BSYNC.RECONVERGENT B2 ;  /* 0x0000000000027941 */ /* 0x000fea0003800200 */
.L_x_47848:
        /* <DEDUP_REMOVED lines=23> */
.L_x_47851:
[----:B------:R-:W-:Y:S05]  /*7e250*/  BSYNC.RECONVERGENT B2 ;  /* 0x0000000000027941 */ /* 0x000fea0003800200 */
.L_x_47850:
        /* <DEDUP_REMOVED lines=140> */
.L_x_47853:
[----:B------:R-:W-:Y:S05]  /*7eb20*/  BSYNC.RECONVERGENT B0 ;  /* 0x0000000000007941 */ /* 0x000fea0003800200 */
.L_x_47852:
        /* <DEDUP_REMOVED lines=8> */
.L_x_47855:
[----:B------:R-:W-:Y:S05]  /*7ebb0*/  BSYNC.RECONVERGENT B2 ;  /* 0x0000000000027941 */ /* 0x000fea0003800200 */
.L_x_47854:
        /* <DEDUP_REMOVED lines=84> */
.L_x_47857:
[----:B------:R-:W-:Y:S02]  /*7f100*/  FSEL R2, RZ, 3.37028055040000000000e+12, P0 ;  /* 0x54442d18ff027808 */ /* 0x000fe40000000000 */
[----:B------:R-:W-:-:S07]  /*7f110*/  FSEL R3, RZ, 2.1426990032196044922, P0 ;  /* 0x400921fbff037808 */ /* 0x000fce0000000000 */
.L_x_47858:
[----:B------:R-:W-:Y:S05]  /*7f120*/  BSYNC.RECONVERGENT B0 ;  /* 0x0000000000007941 */ /* 0x000fea0003800200 */
.L_x_47856:
[----:B------:R-:W-:Y:S01]  /*7f130*/  DADD R60, |R60|, |R62| ;  /* 0x000000003c3c7229 */ /* 0x000fe2000000063e */
[----:B------:R-:W-:Y:S01]  /*7f140*/  LOP3.LUT R63, R3, 0x80000000, R63, 0xb8, !PT ;  /* 0x80000000033f7812 */ /* 0x000fe200078eb83f */
[----:B------:R-:W-:-:S06]  /*7f150*/  DADD R8, R8, 1 ;  /* 0x3ff0000008087429 */ /* 0x000fcc0000000000 */
[----:B------:R-:W-:-:S06]  /*7f160*/  DSETP.NAN.AND P0, PT, R60, R60, PT ;  /* 0x0000003c3c00722a */ /* 0x000fcc0003f08000 */
[----:B------:R-:W-:Y:S02]  /*7f170*/  FSEL R2, R60, R2, P0 ;  /* 0x000000023c027208 */ /* 0x000fe40000000000 */
[----:B------:R-:W-:Y:S01]  /*7f180*/  FSEL R3, R61, R63, P0 ;  /* 0x0000003f3d037208 */ /* 0x000fe20000000000 */
[----:B------:R-:W-:Y:S06]  /*7f190*/  BRA `(.L_x_47814) ;  /* 0x0000000c00507947 */ /* 0x000fec0003800000 */
.L_x_47799:
        /* <DEDUP_REMOVED lines=111> */
.L_x_47860:
[----:B------:R-:W-:Y:S05]  /*7f890*/  BSYNC.RECONVERGENT B0 ;  /* 0x0000000000007941 */ /* 0x000fea0003800200 */
.L_x_47859:
[----:B------:R-:W-:Y:S04]  /*7f8a0*/  BSSY.RECONVERGENT B2, `(.L_x_47861) ;  /* 0x0000007000027945 */ /* 0x000fe80003800200 */
[----:B------:R-:W-:Y:S05]  /*7f8b0*/  @P4 BRA P5, `(.L_x_47862) ;  /* 0x0000000000144947 */ /* 0x000fea0002800000 */
[----:B------:R-:W-:Y:S01]  /*7f8c0*/  IMAD.MOV.U32 R0, RZ, RZ, R4 ;  /* 0x000000ffff007224 */ /* 0x000fe200078e0004 */
[----:B------:R-:W-:Y:S01]  /*7f8d0*/  MOV R4, 0x7f910 ;  /* 0x0007f91000047802 */ /* 0x000fe20000000f00 */
[----:B------:R-:W-:Y:S02]  /*7f8e0*/  IMAD.MOV.U32 R2, RZ, RZ, R10 ;  /* 0x000000ffff027224 */ /* 0x000fe400078e000a */
[----:B------:R-:W-:-:S07]  /*7f8f0*/  IMAD.MOV.U32 R3, RZ, RZ, R11 ;  /* 0x000000ffff037224 */ /* 0x000fce00078e000b */
[----:B------:R-:W-:Y:S05]  /*7f900*/  CALL.REL.NOINC `($__internal_89_$__cuda_sm20_div_rn_f64_full) ;  /* 0x0000020400c07944 */ /* 0x000fea0003c00000 */
.L_x_47862:
[----:B------:R-:W-:Y:S05]  /*7f910*/  BSYNC.RECONVERGENT B2 ;  /* 0x0000000000027941 */ /* 0x000fea0003800200 */
.L_x_47861:
        /* <DEDUP_REMOVED lines=84> */
.L_x_47864:
[----:B------:R-:W-:Y:S02]  /*7fe60*/  FSEL R2, RZ, 3.37028055040000000000e+12, P0 ;  /* 0x54442d18ff027808 */ /* 0x000fe40000000000 */
[----:B------:R-:W-:-:S07]  /*7fe70*/  FSEL R3, RZ, 2.1426990032196044922, P0 ;  /* 0x400921fbff037808 */ /* 0x000fce0000000000 */
.L_x_47865:
[----:B------:R-:W-:Y:S05]  /*7fe80*/  BSYNC.RECONVERGENT B0 ;  /* 0x0000000000007941 */ /* 0x000fea0003800200 */
.L_x_47863:
[----:B------:R-:W-:Y:S01]  /*7fe90*/  DADD R60, |R60|, |R62| ;  /* 0x000000003c3c7229 */ /* 0x000fe2000000063e */
[----:B------:R-:W-:-:S07]  /*7fea0*/  LOP3.LUT R63, R3, 0x80000000, R63, 0xb8, !PT ;  /* 0x80000000033f7812 */ /* 0x000fce00078eb83f */
[----:B------:R-:W-:-:S06]  /*7feb0*/  DSETP.NAN.AND P0, PT, R60, R60, PT ;  /* 0x0000003c3c00722a */ /* 0x000fcc0003f08000 */
[----:B------:R-:W-:Y:S02]  /*7fec0*/  FSEL R2, R60, R2, P0 ;  /* 0x000000023c027208 */ /* 0x000fe40000000000 */
[----:B------:R-:W-:-:S07]  /*7fed0*/  FSEL R3, R61, R63, P0 ;  /* 0x0000003f3d037208 */ /* 0x000fce0000000000 */
.L_x_47814:
[----:B------:R-:W-:Y:S05]  /*7fee0*/  BSYNC.RECONVERGENT B1 ;  /* 0x0000000000017941 */ /* 0x000fea0003800200 */
.L_x_47798:
        /* <DEDUP_REMOVED lines=75> */
.L_x_47872:
[----:B------:R-:W-:Y:S05]  /*803a0*/  BSYNC.RECONVERGENT B0 ;  /* 0x0000000000007941 */ /* 0x000fea0003800200 */
.L_x_47871:
        /* <DEDUP_REMOVED lines=24> */
.L_x_47876:
[----:B------:R-:W-:Y:S05]  /*80530*/  BSYNC.RECONVERGENT B4 ;  /* 0x0000000000047941 */ /* 0x000fea0003800200 */
.L_x_47875:
[----:B------:R-:W-:Y:S01]  /*80540*/  VIADD R0, R2, 0x1 ;  /* 0x0000000102007836 */ /* 0x000fe20000000000 */
[----:B------:R-:W-:Y:S06]  /*80550*/  BRA `(.L_x_47877) ;  /* 0x0000000000087947 */ /* 0x000fec0003800000 */
.L_x_47874:
[----:B------:R-:W-:Y:S01]  /*80560*/  DMUL R6, RZ, R42 ;  /* 0x0000002aff067228 */ /* 0x000fe20000000000 */
[----:B------:R-:W-:-:S10]  /*80570*/  IMAD.MOV.U32 R0, RZ, RZ, 0x1 ;  /* 0x00000001ff007424 */ /* 0x000fd400078e00ff */
.L_x_47877:
[----:B------:R-:W-:Y:S05]  /*80580*/  BSYNC.RECONVERGENT B3 ;  /* 0x0000000000037941 */ /* 0x000fea0003800200 */
.L_x_47873:
        /* <DEDUP_REMOVED lines=54> */
.L_x_47879:
[----:B------:R-:W-:Y:S01]  /*808f0*/  DMUL R6, RZ, R42 ;  /* 0x0000002aff067228 */ /* 0x000fe20000000000 */
[----:B------:R-:W-:-:S10]  /*80900*/  IMAD.MOV.U32 R0, RZ, RZ, RZ ;  /* 0x000000ffff007224 */ /* 0x000fd400078e00ff */
.L_x_47880:
[----:B------:R-:W-:Y:S05]  /*80910*/  BSYNC.RECONVERGENT B3 ;  /* 0x0000000000037941 */ /* 0x000fea0003800200 */
.L_x_47878:
        /* <DEDUP_REMOVED lines=32> */
.L_x_47870:
        /* <DEDUP_REMOVED lines=61> */
.L_x_47883:
[----:B------:R-:W-:Y:S05]  /*80ef0*/  BSYNC.RECONVERGENT B0 ;  /* 0x0000000000007941 */ /* 0x000fea0003800200 */
.L_x_47882:
        /* <DEDUP_REMOVED lines=37> */
.L_x_47887:
[----:B------:R-:W-:Y:S05]  /*81150*/  BSYNC.RECONVERGENT B4 ;  /* 0x0000000000047941 */ /* 0x000fea0003800200 */
.L_x_47886:
[----:B------:R-:W-:Y:S01]  /*81160*/  VIADD R0, R2, 0x1 ;  /* 0x0000000102007836 */ /* 0x000fe20000000000 */
[----:B------:R-:W-:Y:S06]  /*81170*/  BRA `(.L_x_47888) ;  /* 0x0000000000087947 */ /* 0x000fec0003800000 */
.L_x_47885:
[----:B------:R-:W-:Y:S01]  /*81180*/  DMUL R6, RZ, R42 ;  /* 0x0000002aff067228 */ /* 0x000fe20000000000 */
[----:B------:R-:W-:-:S10]  /*81190*/  IMAD.MOV.U32 R0, RZ, RZ, 0x1 ;  /* 0x00000001ff007424 */ /* 0x000fd400078e00ff */
.L_x_47888:
[----:B------:R-:W-:Y:S05]  /*811a0*/  BSYNC.RECONVERGENT B3 ;  /* 0x0000000000037941 */ /* 0x000fea0003800200 */
.L_x_47884:
        /* <DEDUP_REMOVED lines=56> */
.L_x_47890:
[----:B------:R-:W-:Y:S01]  /*81530*/  DMUL R6, RZ, R42 ;  /* 0x0000002aff067228 */ /* 0x000fe20000000000 */
[----:B------:R-:W-:-:S10]  /*81540*/  IMAD.MOV.U32 R0, RZ, RZ, RZ ;  /* 0x000000ffff007224 */ /* 0x000fd400078e00ff */
.L_x_47891:
[----:B------:R-:W-:Y:S05]  /*81550*/  BSYNC.RECONVERGENT B3 ;  /* 0x0000000000037941 */ /* 0x000fea0003800200 */
.L_x_47889:
        /* <DEDUP_REMOVED lines=35> */
.L_x_47869:
        /* <DEDUP_REMOVED lines=10> */
.L_x_47892:
[----:B------:R-:W-:-:S10]  /*81830*/  DADD R40, R42, -R42 ;  /* 0x000000002a287229 */ /* 0x000fd4000000082a */
[----:B------:R-:W-:Y:S02]  /*81840*/  IMAD.MOV.U32 R42, RZ, RZ, R40 ;  /* 0x000000ffff2a7224 */ /* 0x000fe400078e0028 */
[----:B------:R-:W-:Y:S01]  /*81850*/  IMAD.MOV.U32 R43, RZ, RZ, R41 ;  /* 0x000000ffff2b7224 */ /* 0x000fe200078e0029 */
[----:B------:R-:W-:Y:S06]  /*81860*/  BRA `(.L_x_47881) ;  /* 0x0000000800bc7947 */ /* 0x000fec0003800000 */
.L_x_47868:
        /* <DEDUP_REMOVED lines=25> */
.L_x_47896:
[----:B------:R-:W-:Y:S05]  /*81a00*/  BSYNC.RECONVERGENT B4 ;  /* 0x0000000000047941 */ /* 0x000fea0003800200 */
.L_x_47895:
[----:B------:R-:W-:Y:S01]  /*81a10*/  VIADD R0, R2, 0x1 ;  /* 0x0000000102007836 */ /* 0x000fe20000000000 */
[----:B------:R-:W-:Y:S06]  /*81a20*/  BRA `(.L_x_47897) ;  /* 0x0000000000087947 */ /* 0x000fec0003800000 */
.L_x_47894:
[----:B------:R-:W-:Y:S01]  /*81a30*/  DMUL R6, RZ, R42 ;  /* 0x0000002aff067228 */ /* 0x000fe20000000000 */
[----:B------:R-:W-:-:S10]  /*81a40*/  IMAD.MOV.U32 R0, RZ, RZ, 0x1 ;  /* 0x00000001ff007424 */ /* 0x000fd400078e00ff */
.L_x_47897:
[----:B------:R-:W-:Y:S05]  /*81a50*/  BSYNC.RECONVERGENT B3 ;  /* 0x0000000000037941 */ /* 0x000fea0003800200 */
.L_x_47893:
        /* <DEDUP_REMOVED lines=54> */
.L_x_47899:
[----:B------:R-:W-:Y:S01]  /*81dc0*/  DMUL R6, RZ, R42 ;  /* 0x0000002aff067228 */ /* 0x000fe20000000000 */
[----:B------:R-:W-:-:S10]  /*81dd0*/  IMAD.MOV.U32 R0, RZ, RZ, RZ ;  /* 0x000000ffff007224 */ /* 0x000fd400078e00ff */
.L_x_47900:
[----:B------:R-:W-:Y:S05]  /*81de0*/  BSYNC.RECONVERGENT B3 ;  /* 0x0000000000037941 */ /* 0x000fea0003800200 */
.L_x_47898:
        /* <DEDUP_REMOVED lines=30> */
.L_x_47867:
        /* <DEDUP_REMOVED lines=57> */
.L_x_47881:
[----:B------:R-:W-:Y:S05]  /*82360*/  BSYNC.RECONVERGENT B2 ;  /* 0x0000000000027941 */ /* 0x000fea0003800200 */
.L_x_47866:
        /* <DEDUP_REMOVED lines=135> */
.L_x_47908:
        /* <DEDUP_REMOVED lines=22> */
.L_x_47911:
[----:B------:R-:W-:Y:S05]  /*82d40*/  BSYNC.RECONVERGENT B3 ;  /* 0x0000000000037941 */ /* 0x000fea0003800200 */
.L_x_47910:
        /* <DEDUP_REMOVED lines=29> */
.L_x_47909:
[----:B------:R-:W-:Y:S05]  /*82f20*/  BSYNC.RECONVERGENT B2 ;  /* 0x0000000000027941 */ /* 0x000fea0003800200 */
.L_x_47907:
        /* <DEDUP_REMOVED lines=22> */
.L_x_47913:
[----:B------:R-:W-:Y:S05]  /*83090*/  BSYNC.RECONVERGENT B2 ;  /* 0x0000000000027941 */ /* 0x000fea0003800200 */
.L_x_47912:
        /* <DEDUP_REMOVED lines=84> */
.L_x_47915:
[----:B------:R-:W-:Y:S02]  /*835e0*/  FSEL R2, RZ, 3.37028055040000000000e+12, P0 ;  /* 0x54442d18ff027808 */ /* 0x000fe40000000000 */
[----:B------:R-:W-:-:S07]  /*835f0*/  FSEL R3, RZ, 2.1426990032196044922, P0 ;  /* 0x400921fbff037808 */ /* 0x000fce0000000000 */
.L_x_47916:
[----:B------:R-:W-:Y:S05]  /*83600*/  BSYNC.RECONVERGENT B0 ;  /* 0x0000000000007941 */ /* 0x000fea0003800200 */
.L_x_47914:
[----:B------:R-:W-:Y:S01]  /*83610*/  DADD R56, |R56|, |R58| ;  /* 0x0000000038387229 */ /* 0x000fe2000000063a */
[----:B------:R-:W-:Y:S01]  /*83620*/  LOP3.LUT R59, R3, 0x80000000, R59, 0xb8, !PT ;  /* 0x80000000033b7812 */ /* 0x000fe200078eb83b */
[----:B------:R-:W-:-:S06]  /*83630*/  DMUL R8, R8, 0.5 ;  /* 0x3fe0000008087828 */ /* 0x000fcc0000000000 */
[----:B------:R-:W-:-:S06]  /*83640*/  DSETP.NAN.AND P0, PT, R56, R56, PT ;  /* 0x000000383800722a */ /* 0x000fcc0003f08000 */
[----:B------:R-:W-:Y:S02]  /*83650*/  FSEL R2, R56, R2, P0 ;  /* 0x0000000238027208 */ /* 0x000fe40000000000 */
[----:B------:R-:W-:Y:S01]  /*83660*/  FSEL R3, R57, R59, P0 ;  /* 0x0000003b39037208 */ /* 0x000fe20000000000 */
[----:B------:R-:W-:Y:S06]  /*83670*/  BRA `(.L_x_47917) ;  /* 0x0000006400c07947 */ /* 0x000fec0003800000 */
.L_x_47906:
        /* <DEDUP_REMOVED lines=103> */
.L_x_47920:
[----:B------:R-:W-:Y:S05]  /*83cf0*/  BSYNC.RECONVERGENT B0 ;  /* 0x0000000000007941 */ /* 0x000fea0003800200 */
.L_x_47919:
        /* <DEDUP_REMOVED lines=8> */
.L_x_47922:
[----:B------:R-:W-:Y:S05]  /*83d80*/  BSYNC.RECONVERGENT B2 ;  /* 0x0000000000027941 */ /* 0x000fea0003800200 */
.L_x_47921:
        /* <DEDUP_REMOVED lines=84> */
.L_x_47924:
[----:B------:R-:W-:Y:S02]  /*842d0*/  FSEL R2, RZ, 3.37028055040000000000e+12, P0 ;  /* 0x54442d18ff027808 */ /* 0x000fe40000000000 */
[----:B------:R-:W-:-:S07]  /*842e0*/  FSEL R3, RZ, 2.1426990032196044922, P0 ;  /* 0x400921fbff037808 */ /* 0x000fce0000000000 */
.L_x_47925:
[----:B------:R-:W-:Y:S05]  /*842f0*/  BSYNC.RECONVERGENT B0 ;  /* 0x0000000000007941 */ /* 0x000fea0003800200 */
.L_x_47923:
[----:B------:R-:W-:Y:S01]  /*84300*/  DADD R56, |R56|, |R58| ;  /* 0x0000000038387229 */ /* 0x000fe2000000063a */
[----:B------:R-:W-:Y:S01]  /*84310*/  LOP3.LUT R59, R3, 0x80000000, R59, 0xb8, !PT ;  /* 0x80000000033b7812 */ /* 0x000fe200078eb83b */
[----:B------:R-:W-:-:S06]  /*84320*/  DMUL R8, R8, 0.5 ;  /* 0x3fe0000008087828 */ /* 0x000fcc0000000000 */
[----:B------:R-:W-:-:S06]  /*84330*/  DSETP.NAN.AND P0, PT, R56, R56, PT ;  /* 0x000000383800722a */ /* 0x000fcc0003f08000 */
[----:B------:R-:W-:Y:S02]  /*84340*/  FSEL R2, R56, R2, P0 ;  /* 0x0000000238027208 */ /* 0x000fe40000000000 */
[----:B------:R-:W-:Y:S01]  /*84350*/  FSEL R3, R57, R59, P0 ;  /* 0x0000003b39037208 */ /* 0x000fe20000000000 */
[----:B------:R-:W-:Y:S06]  /*84360*/  BRA `(.L_x_47917) ;  /* 0x0000005800847947 */ /* 0x000fec0003800000 */
.L_x_47918:
        /* <DEDUP_REMOVED lines=28> */
.L_x_47927:
        /* <DEDUP_REMOVED lines=74> */
.L_x_47926:
        /* <DEDUP_REMOVED lines=101> */
.L_x_47929:
        /* <DEDUP_REMOVED lines=22> */
.L_x_47932:
[----:B------:R-:W-:Y:S05]  /*85180*/  BSYNC.RECONVERGENT B3 ;  /* 0x0000000000037941 */ /* 0x000fea0003800200 */
.L_x_47931:
        /* <DEDUP_REMOVED lines=29> */
.L_x_47930:
[----:B------:R-:W-:Y:S05]  /*85360*/  BSYNC.RECONVERGENT B2 ;  /* 0x0000000000027941 */ /* 0x000fea0003800200 */
.L_x_47928:
        /* <DEDUP_REMOVED lines=22> */
.L_x_47934:
[----:B------:R-:W-:Y:S05]  /*854d0*/  BSYNC.RECONVERGENT B2 ;  /* 0x0000000000027941 */ /* 0x000fea0003800200 */
.L_x_47933:
        /* <DEDUP_REMOVED lines=84> */
.L_x_47936:
[----:B------:R-:W-:Y:S02]  /*85a20*/  FSEL R2, RZ, 3.37028055040000000000e+12, P0 ;  /* 0x54442d18ff027808 */ /* 0x000fe40000000000 */
[----:B------:R-:W-:-:S07]  /*85a30*/  FSEL R3, RZ, 2.1426990032196044922, P0 ;  /* 0x400921fbff037808 */ /* 0x000fce0000000000 */
.L_x_47937:
[----:B------:R-:W-:Y:S05]  /*85a40*/  BSYNC.RECONVERGENT B0 ;  /* 0x0000000000007941 */ /* 0x000fea0003800200 */
.L_x_47935:
[----:B------:R-:W-:Y:S01]  /*85a50*/  DADD R56, |R56|, |R58| ;  /* 0x0000000038387229 */ /* 0x000fe2000000063a */
[----:B------:R-:W-:Y:S01]  /*85a60*/  LOP3.LUT R59, R3, 0x80000000, R59, 0xb8, !PT ;  /* 0x80000000033b7812 */ /* 0x000fe200078eb83b */
[----:B------:R-:W-:-:S06]  /*85a70*/  DMUL R8, R8, 0.5 ;  /* 0x3fe0000008087828 */ /* 0x000fcc0000000000 */
[----:B------:R-:W-:-:S06]  /*85a80*/  DSETP.NAN.AND P0, PT, R56, R56, PT ;  /* 0x000000383800722a */ /* 0x000fcc0003f08000 */
[----:B------:R-:W-:Y:S02]  /*85a90*/  FSEL R2, R56, R2, P0 ;  /* 0x0000000238027208 */ /* 0x000fe40000000000 */
[----:B------:R-:W-:Y:S01]  /*85aa0*/  FSEL R3, R57, R59, P0 ;  /* 0x0000003b39037208 */ /* 0x000fe20000000000 */
[----:B------:R-:W-:Y:S06]  /*85ab0*/  BRA `(.L_x_47917) ;  /* 0x0000004000b07947 */ /* 0x000fec0003800000 */
.L_x_47905:
        /* <DEDUP_REMOVED lines=137> */
.L_x_47939:
[----:B------:R-:W-:Y:S05]  /*86350*/  BSYNC.RECONVERGENT B0 ;  /* 0x0000000000007941 */ /* 0x000fea0003800200 */
.L_x_47938:
        /* <DEDUP_REMOVED lines=8> */
.L_x_47941:
[----:B------:R-:W-:Y:S05]  /*863e0*/  BSYNC.RECONVERGENT B2 ;  /* 0x0000000000027941 */ /* 0x000fea0003800200 */
.L_x_47940:
        /* <DEDUP_REMOVED lines=84> */
.L_x_47943:
[----:B------:R-:W-:Y:S02]  /*86930*/  FSEL R2, RZ, 3.37028055040000000000e+12, P0 ;  /* 0x54442d18ff027808 */ /* 0x000fe40000000000 */
[----:B------:R-:W-:-:S07]  /*86940*/  FSEL R3, RZ, 2.1426990032196044922, P0 ;  /* 0x400921fbff037808 */ /* 0x000fce0000000000 */
.L_x_47944:
[----:B------:R-:W-:Y:S05]  /*86950*/  BSYNC.RECONVERGENT B0 ;  /* 0x0000000000007941 */ /* 0x000fea0003800200 */
.L_x_47942:
[----:B------:R-:W-:Y:S01]  /*86960*/  DADD R56, |R56|, |R58| ;  /* 0x0000000038387229 */ /* 0x000fe2000000063a */
[----:B------:R-:W-:-:S07]  /*86970*/  LOP3.LUT R59, R3, 0x80000000, R59, 0xb8, !PT ;  /* 0x80000000033b7812 */ /* 0x000fce00078eb83b */
[----:B------:R-:W-:-:S06]  /*86980*/  DSETP.NAN.AND P0, PT, R56, R56, PT ;  /* 0x000000383800722a */ /* 0x000fcc0003f08000 */
[----:B------:R-:W-:Y:S02]  /*86990*/  FSEL R2, R56, R2, P0 ;  /* 0x0000000238027208 */ /* 0x000fe40000000000 */
[----:B------:R-:W-:Y:S01]  /*869a0*/  FSEL R3, R57, R59, P0 ;  /* 0x0000003b39037208 */ /* 0x000fe20000000000 */
[----:B------:R-:W-:Y:S06]  /*869b0*/  BRA `(.L_x_47917) ;  /* 0x0000003000f07947 */ /* 0x000fec0003800000 */
.L_x_47904:
        /* <DEDUP_REMOVED lines=94> */
.L_x_47947:
        /* <DEDUP_REMOVED lines=22> */
.L_x_47950:
[----:B------:R-:W-:Y:S05]  /*87100*/  BSYNC.RECONVERGENT B3 ;  /* 0x0000000000037941 */ /* 0x000fea0003800200 */
.L_x_47949:
        /* <DEDUP_REMOVED lines=29> */
.L_x_47948:
[----:B------:R-:W-:Y:S05]  /*872e0*/  BSYNC.RECONVERGENT B2 ;  /* 0x0000000000027941 */ /* 0x000fea0003800200 */
.L_x_47946:
        /* <DEDUP_REMOVED lines=87> */
.L_x_47945:
        /* <DEDUP_REMOVED lines=88> */
.L_x_47903:
        /* <DEDUP_REMOVED lines=25> */
.L_x_47952:
[----:B------:R-:W-:Y:S05]  /*87f70*/  BSYNC.RECONVERGENT B2 ;  /* 0x0000000000027941 */ /* 0x000fea0003800200 */
.L_x_47951:
        /* <DEDUP_REMOVED lines=23> */
.L_x_47954:
[----:B------:R-:W-:Y:S05]  /*880f0*/  BSYNC.RECONVERGENT B2 ;  /* 0x0000000000027941 */ /* 0x000fea0003800200 */
.L_x_47953:
        /* <DEDUP_REMOVED lines=140> */
.L_x_47956:
[----:B------:R-:W-:Y:S05]  /*889c0*/  BSYNC.RECONVERGENT B0 ;  /* 0x0000000000007941 */ /* 0x000fea0003800200 */
.L_x_47955:
        /* <DEDUP_REMOVED lines=8> */
.L_x_47958:
[----:B------:R-:W-:Y:S05]  /*88a50*/  BSYNC.RECONVERGENT B2 ;  /* 0x0000000000027941 */ /* 0x000fea0003800200 */
.L_x_47957:
        /* <DEDUP_REMOVED lines=84> */
.L_x_47960:
[----:B------:R-:W-:Y:S02]  /*88fa0*/  FSEL R2, RZ, 3.37028055040000000000e+12, P0 ;  /* 0x54442d18ff027808 */ /* 0x000fe40000000000 */
[----:B------:R-:W-:-:S07]  /*88fb0*/  FSEL R3, RZ, 2.1426990032196044922, P0 ;  /* 0x400921fbff037808 */ /* 0x000fce0000000000 */
.L_x_47961:
[----:B------:R-:W-:Y:S05]  /*88fc0*/  BSYNC.RECONVERGENT B0 ;  /* 0x0000000000007941 */ /* 0x000fea0003800200 */
.L_x_47959:
[----:B------:R-:W-:Y:S01]  /*88fd0*/  DADD R56, |R56|, |R58| ;  /* 0x0000000038387229 */ /* 0x000fe2000000063a */
[----:B------:R-:W-:Y:S01]  /*88fe0*/  LOP3.LUT R59, R3, 0x80000000, R59, 0xb8, !PT ;  /* 0x80000000033b7812 */ /* 0x000fe200078eb83b */
[----:B------:R-:W-:-:S06]  /*88ff0*/  DADD R8, R8, 1 ;  /* 0x3ff0000008087429 */ /* 0x000fcc0000000000 */
[----:B------:R-:W-:-:S06]  /*89000*/  DSETP.NAN.AND P0, PT, R56, R56, PT ;  /* 0x000000383800722a */ /* 0x000fcc0003f08000 */
[----:B------:R-:W-:Y:S02]  /*89010*/  FSEL R2, R56, R2, P0 ;  /* 0x0000000238027208 */ /* 0x000fe40000000000 */
[----:B------:R-:W-:Y:S01]  /*89020*/  FSEL R3, R57, R59, P0 ;  /* 0x0000003b39037208 */ /* 0x000fe20000000000 */
[----:B------:R-:W-:Y:S06]  /*89030*/  BRA `(.L_x_47917) ;  /* 0x0000000c00507947 */ /* 0x000fec0003800000 */
.L_x_47902:
        /* <DEDUP_REMOVED lines=111> */
.L_x_47963:
[----:B------:R-:W-:Y:S05]  /*89730*/  BSYNC.RECONVERGENT B0 ;  /* 0x0000000000007941 */ /* 0x000fea0003800200 */
.L_x_47962:
[----:B------:R-:W-:Y:S04]  /*89740*/  BSSY.RECONVERGENT B2, `(.L_x_47964) ;  /* 0x0000007000027945 */ /* 0x000fe80003800200 */
[----:B------:R-:W-:Y:S05]  /*89750*/  @P4 BRA P5, `(.L_x_47965) ;  /* 0x0000000000144947 */ /* 0x000fea0002800000 */
[----:B------:R-:W-:Y:S01]  /*89760*/  IMAD.MOV.U32 R0, RZ, RZ, R4 ;  /* 0x000000ffff007224 */ /* 0x000fe200078e0004 */
[----:B------:R-:W-:Y:S01]  /*89770*/  MOV R4, 0x897b0 ;  /* 0x000897b000047802 */ /* 0x000fe20000000f00 */
[----:B------:R-:W-:Y:S02]  /*89780*/  IMAD.MOV.U32 R2, RZ, RZ, R10 ;  /* 0x000000ffff027224 */ /* 0x000fe400078e000a */
[----:B------:R-:W-:-:S07]  /*89790*/  IMAD.MOV.U32 R3, RZ, RZ, R11 ;  /* 0x000000ffff037224 */ /* 0x000fce00078e000b */
[----:B------:R-:W-:Y:S05]  /*897a0*/  CALL.REL.NOINC `($__internal_89_$__cuda_sm20_div_rn_f64_full) ;  /* 0x0000016800187944 */ /* 0x000fea0003c00000 */
.L_x_47965:
[----:B------:R-:W-:Y:S05]  /*897b0*/  BSYNC.RECONVERGENT B2 ;  /* 0x0000000000027941 */ /* 0x000fea0003800200 */
.L_x_47964:
        /* <DEDUP_REMOVED lines=84> */
.L_x_47967:
[----:B------:R-:W-:Y:S02]  /*89d00*/  FSEL R2, RZ, 3.37028055040000000000e+12, P0 ;  /* 0x54442d18ff027808 */ /* 0x000fe40000000000 */
[----:B------:R-:W-:-:S07]  /*89d10*/  FSEL R3, RZ, 2.1426990032196044922, P0 ;  /* 0x400921fbff037808 */ /* 0x000fce0000000000 */
.L_x_47968:
[----:B------:R-:W-:Y:S05]  /*89d20*/  BSYNC.RECONVERGENT B0 ;  /* 0x0000000000007941 */ /* 0x000fea0003800200 */
.L_x_47966:
[----:B------:R-:W-:Y:S01]  /*89d30*/  DADD R56, |R56|, |R58| ;  /* 0x0000000038387229 */ /* 0x000fe2000000063a */
[----:B------:R-:W-:-:S07]  /*89d40*/  LOP3.LUT R59, R3, 0x80000000, R59, 0xb8, !PT ;  /* 0x80000000033b7812 */ /* 0x000fce00078eb83b */
[----:B------:R-:W-:-:S06]  /*89d50*/  DSETP.NAN.AND P0, PT, R56, R56, PT ;  /* 0x000000383800722a */ /* 0x000fcc0003f08000 */
[----:B------:R-:W-:Y:S02]  /*89d60*/  FSEL R2, R56, R2, P0 ;  /* 0x0000000238027208 */ /* 0x000fe40000000000 */
[----:B------:R-:W-:-:S07]  /*89d70*/  FSEL R3, R57, R59, P0 ;  /* 0x0000003b39037208 */ /* 0x000fce0000000000 */
.L_x_47917:
[----:B------:R-:W-:Y:S05]  /*89d80*/  BSYNC.RECONVERGENT B1 ;  /* 0x0000000000017941 */ /* 0x000fea0003800200 */
.L_x_47901:
        /* <DEDUP_REMOVED lines=75> */
.L_x_47975:
[----:B------:R-:W-:Y:S05]  /*8a240*/  BSYNC.RECONVERGENT B0 ;  /* 0x0000000000007941 */ /* 0x000fea0003800200 */
.L_x_47974:
        /* <DEDUP_REMOVED lines=24> */
.L_x_47979:
[----:B------:R-:W-:Y:S05]  /*8a3d0*/  BSYNC.RECONVERGENT B4 ;  /* 0x0000000000047941 */ /* 0x000fea0003800200 */
.L_x_47978:
[----:B------:R-:W-:Y:S01]  /*8a3e0*/  VIADD R0, R2, 0x1 ;  /* 0x0000000102007836 */ /* 0x000fe20000000000 */
[----:B------:R-:W-:Y:S06]  /*8a3f0*/  BRA `(.L_x_47980) ;  /* 0x0000000000087947 */ /* 0x000fec0003800000 */
.L_x_47977:
[----:B------:R-:W-:Y:S01]  /*8a400*/  DMUL R6, RZ, R38 ;  /* 0x00000026ff067228 */ /* 0x000fe20000000000 */
[----:B------:R-:W-:-:S10]  /*8a410*/  IMAD.MOV.U32 R0, RZ, RZ, 0x1 ;  /* 0x00000001ff007424 */ /* 0x000fd400078e00ff */
.L_x_47980:
[----:B------:R-:W-:Y:S05]  /*8a420*/  BSYNC.RECONVERGENT B3 ;  /* 0x0000000000037941 */ /* 0x000fea0003800200 */
.L_x_47976:
        /* <DEDUP_REMOVED lines=54> */
.L_x_47982:
[----:B------:R-:W-:Y:S01]  /*8a790*/  DMUL R6, RZ, R38 ;  /* 0x00000026ff067228 */ /* 0x000fe20000000000 */
[----:B------:R-:W-:-:S10]  /*8a7a0*/  IMAD.MOV.U32 R0, RZ, RZ, RZ ;  /* 0x000000ffff007224 */ /* 0x000fd400078e00ff */
.L_x_47983:
[----:B------:R-:W-:Y:S05]  /*8a7b0*/  BSYNC.RECONVERGENT B3 ;  /* 0x0000000000037941 */ /* 0x000fea0003800200 */
.L_x_47981:
        /* <DEDUP_REMOVED lines=32> */
.L_x_47973:
        /* <DEDUP_REMOVED lines=61> */
.L_x_47986:
[----:B------:R-:W-:Y:S05]  /*8ad90*/  BSYNC.RECONVERGENT B0 ;  /* 0x0000000000007941 */ /* 0x000fea0003800200 */
.L_x_47985:
        /* <DEDUP_REMOVED lines=37> */
.L_x_47990:
[----:B------:R-:W-:Y:S05]  /*8aff0*/  BSYNC.RECONVERGENT B4 ;  /* 0x0000000000047941 */ /* 0x000fea0003800200 */
.L_x_47989:
[----:B------:R-:W-:Y:S01]  /*8b000*/  VIADD R0, R2, 0x1 ;  /* 0x0000000102007836 */ /* 0x000fe20000000000 */
[----:B------:R-:W-:Y:S06]  /*8b010*/  BRA `(.L_x_47991) ;  /* 0x0000000000087947 */ /* 0x000fec0003800000 */
.L_x_47988:
[----:B------:R-:W-:Y:S01]  /*8b020*/  DMUL R6, RZ, R38 ;  /* 0x00000026ff067228 */ /* 0x000fe20000000000 */
[----:B------:R-:W-:-:S10]  /*8b030*/  IMAD.MOV.U32 R0, RZ, RZ, 0x1 ;  /* 0x00000001ff007424 */ /* 0x000fd400078e00ff */
.L_x_47991:
[----:B------:R-:W-:Y:S05]  /*8b040*/  BSYNC.RECONVERGENT B3 ;  /* 0x0000000000037941 */ /* 0x000fea0003800200 */
.L_x_47987:
        /* <DEDUP_REMOVED lines=56> */
.L_x_47993:
[----:B------:R-:W-:Y:S01]  /*8b3d0*/  DMUL R6, RZ, R38 ;  /* 0x00000026ff067228 */ /* 0x000fe20000000000 */
[----:B------:R-:W-:-:S10]  /*8b3e0*/  IMAD.MOV.U32 R0, RZ, RZ, RZ ;  /* 0x000000ffff007224 */ /* 0x000fd400078e00ff */
.L_x_47994:
[----:B------:R-:W-:Y:S05]  /*8b3f0*/  BSYNC.RECONVERGENT B3 ;  /* 0x0000000000037941 */ /* 0x000fea0003800200 */
.L_x_47992:
        /* <DEDUP_REMOVED lines=35> */
.L_x_47972:
        /* <DEDUP_REMOVED lines=10> */
.L_x_47995:
[----:B------:R-:W-:-:S10]  /*8b6d0*/  DADD R36, R38, -R38 ;  /* 0x0000000026247229 */ /* 0x000fd40000000826 */
[----:B------:R-:W-:Y:S02]  /*8b6e0*/  IMAD.MOV.U32 R38, RZ, RZ, R36 ;  /* 0x000000ffff267224 */ /* 0x000fe400078e0024 */
[----:B------:R-:W-:Y:S01]  /*8b6f0*/  IMAD.MOV.U32 R39, RZ, RZ, R37 ;  /* 0x000000ffff277224 */ /* 0x000fe200078e0025 */
[----:B------:R-:W-:Y:S06]  /*8b700*/  BRA `(.L_x_47984) ;  /* 0x0000000800bc7947 */ /* 0x000fec0003800000 */
.L_x_47971:
        /* <DEDUP_REMOVED lines=25> */
.L_x_47999:
[----:B------:R-:W-:Y:S05]  /*8b8a0*/  BSYNC.RECONVERGENT B4 ;  /* 0x0000000000047941 */ /* 0x000fea0003800200 */
.L_x_47998:
[----:B------:R-:W-:Y:S01]  /*8b8b0*/  VIADD R0, R2, 0x1 ;  /* 0x0000000102007836 */ /* 0x000fe20000000000 */
[----:B------:R-:W-:Y:S06]  /*8b8c0*/  BRA `(.L_x_48000) ;  /* 0x0000000000087947 */ /* 0x000fec0003800000 */
.L_x_47997:
[----:B------:R-:W-:Y:S01]  /*8b8d0*/  DMUL R6, RZ, R38 ;  /* 0x00000026ff067228 */ /* 0x000fe20000000000 */
[----:B------:R-:W-:-:S10]  /*8b8e0*/  IMAD.MOV.U32 R0, RZ, RZ, 0x1 ;  /* 0x00000001ff007424 */ /* 0x000fd400078e00ff */
.L_x_48000:
[----:B------:R-:W-:Y:S05]  /*8b8f0*/  BSYNC.RECONVERGENT B3 ;  /* 0x0000000000037941 */ /* 0x000fea0003800200 */
.L_x_47996:
        /* <DEDUP_REMOVED lines=54> */
.L_x_48002:
[----:B------:R-:W-:Y:S01]  /*8bc60*/  DMUL R6, RZ, R38 ;  /* 0x00000026ff067228 */ /* 0x000fe20000000000 */
[----:B------:R-:W-:-:S10]  /*8bc70*/  IMAD.MOV.U32 R0, RZ, RZ, RZ ;  /* 0x000000ffff007224 */ /* 0x000fd400078e00ff */
.L_x_48003:
[----:B------:R-:W-:Y:S05]  /*8bc80*/  BSYNC.RECONVERGENT B3 ;  /* 0x0000000000037941 */ /* 0x000fea0003800200 */
.L_x_48001:
        /* <DEDUP_REMOVED lines=30> */
.L_x_47970:
        /* <DEDUP_REMOVED lines=57> */
.L_x_47984:
[----:B------:R-:W-:Y:S05]  /*8c200*/  BSYNC.RECONVERGENT B2 ;  /* 0x0000000000027941 */ /* 0x000fea0003800200 */
.L_x_47969:
        /* <DEDUP_REMOVED lines=135> */
.L_x_48011:
        /* <DEDUP_REMOVED lines=22> */
.L_x_48014:
[----:B------:R-:W-:Y:S05]  /*8cbe0*/  BSYNC.RECONVERGENT B3 ;  /* 0x0000000000037941 */ /* 0x000fea0003800200 */
.L_x_48013:
        /* <DEDUP_REMOVED lines=29> */
.L_x_48012:
[----:B------:R-:W-:Y:S05]  /*8cdc0*/  BSYNC.RECONVERGENT B2 ;  /* 0x0000000000027941 */ /* 0x000fea0003800200 */
.L_x_48010:
        /* <DEDUP_REMOVED lines=22> */
.L_x_48016:
[----:B------:R-:W-:Y:S05]  /*8cf30*/  BSYNC.RECONVERGENT B2 ;  /* 0x0000000000027941 */ /* 0x000fea0003800200 */
.L_x_48015:
        /* <DEDUP_REMOVED lines=84> */
.L_x_48018:
[----:B------:R-:W-:Y:S02]  /*8d480*/  FSEL R2, RZ, 3.37028055040000000000e+12, P0 ;  /* 0x54442d18ff027808 */ /* 0x000fe40000000000 */
[----:B------:R-:W-:-:S07]  /*8d490*/  FSEL R3, RZ, 2.1426990032196044922, P0 ;  /* 0x400921fbff037808 */ /* 0x000fce0000000000 */
.L_x_48019:
[----:B------:R-:W-:Y:S05]  /*8d4a0*/  BSYNC.RECONVERGENT B0 ;  /* 0x0000000000007941 */ /* 0x000fea0003800200 */
.L_x_48017:
[----:B------:R-:W-:Y:S01]  /*8d4b0*/  DADD R52, |R52|, |R54| ;  /* 0x0000000034347229 */ /* 0x000fe20000000636 */
[----:B------:R-:W-:Y:S01]  /*8d4c0*/  LOP3.LUT R55, R3, 0x80000000, R55, 0xb8, !PT ;  /* 0x8000000003377812 */ /* 0x000fe200078eb837 */
[----:B------:R-:W-:-:S06]  /*8d4d0*/  DMUL R8, R8, 0.5 ;  /* 0x3fe0000008087828 */ /* 0x000fcc0000000000 */
[----:B------:R-:W-:-:S06]  /*8d4e0*/  DSETP.NAN.AND P0, PT, R52, R52, PT ;  /* 0x000000343400722a */ /* 0x000fcc0003f08000 */
[----:B------:R-:W-:Y:S02]  /*8d4f0*/  FSEL R2, R52, R2, P0 ;  /* 0x0000000234027208 */ /* 0x000fe40000000000 */
[----:B------:R-:W-:Y:S01]  /*8d500*/  FSEL R3, R53, R55, P0 ;  /* 0x0000003735037208 */ /* 0x000fe20000000000 */
[----:B------:R-:W-:Y:S06]  /*8d510*/  BRA `(.L_x_48020) ;  /* 0x0000006400c07947 */ /* 0x000fec0003800000 */
.L_x_48009:
        /* <DEDUP_REMOVED lines=103> */
.L_x_48023:
[----:B------:R-:W-:Y:S05]  /*8db90*/  BSYNC.RECONVERGENT B0 ;  /* 0x0000000000007941 */ /* 0x000fea0003800200 */
.L_x_48022:
        /* <DEDUP_REMOVED lines=8> */
.L_x_48025:
[----:B------:R-:W-:Y:S05]  /*8dc20*/  BSYNC.RECONVERGENT B2 ;  /* 0x0000000000027941 */ /* 0x000fea0003800200 */
.L_x_48024:
        /* <DEDUP_REMOVED lines=84> */
.L_x_48027:
[----:B------:R-:W-:Y:S02]  /*8e170*/  FSEL R2, RZ, 3.37028055040000000000e+12, P0 ;  /* 0x54442d18ff027808 */ /* 0x000fe40000000000 */
[----:B------:R-:W-:-:S07]  /*8e180*/  FSEL R3, RZ, 2.1426990032196044922, P0 ;  /* 0x400921fbff037808 */ /* 0x000fce0000000000 */
.L_x_48028:
[----:B------:R-:W-:Y:S05]  /*8e190*/  BSYNC.RECONVERGENT B0 ;  /* 0x0000000000007941 */ /* 0x000fea0003800200 */
.L_x_48026:
[----:B------:R-:W-:Y:S01]  /*8e1a0*/  DADD R52, |R52|, |R54| ;  /* 0x0000000034347229 */ /* 0x000fe20000000636 */
[----:B------:R-:W-:Y:S01]  /*8e1b0*/  LOP3.LUT R55, R3, 0x80000000, R55, 0xb8, !PT ;  /* 0x8000000003377812 */ /* 0x000fe200078eb837 */
[----:B------:R-:W-:-:S06]  /*8e1c0*/  DMUL R8, R8, 0.5 ;  /* 0x3fe0000008087828 */ /* 0x000fcc0000000000 */
[----:B------:R-:W-:-:S06]  /*8e1d0*/  DSETP.NAN.AND P0, PT, R52, R52, PT ;  /* 0x000000343400722a */ /* 0x000fcc0003f08000 */
[----:B------:R-:W-:Y:S02]  /*8e1e0*/  FSEL R2, R52, R2, P0 ;  /* 0x0000000234027208 */ /* 0x000fe40000000000 */
[----:B------:R-:W-:Y:S01]  /*8e1f0*/  FSEL R3, R53, R55, P0 ;  /* 0x0000003735037208 */ /* 0x000fe20000000000 */
[----:B------:R-:W-:Y:S06]  /*8e200*/  BRA `(.L_x_48020) ;  /* 0x0000005800847947 */ /* 0x000fec0003800000 */
.L_x_48021:
        /* <DEDUP_REMOVED lines=28> */
.L_x_48030:
        /* <DEDUP_REMOVED lines=74> */
.L_x_48029:
        /* <DEDUP_REMOVED lines=101> */
.L_x_48032:
        /* <DEDUP_REMOVED lines=22> */
.L_x_48035:
[----:B------:R-:W-:Y:S05]  /*8f020*/  BSYNC.RECONVERGENT B3 ;  /* 0x0000000000037941 */ /* 0x000fea0003800200 */
.L_x_48034:
        /* <DEDUP_REMOVED lines=29> */
.L_x_48033:
[----:B------:R-:W-:Y:S05]  /*8f200*/  BSYNC.RECONVERGENT B2 ;  /* 0x0000000000027941 */ /* 0x000fea0003800200 */
.L_x_48031:
        /* <DEDUP_REMOVED lines=22> */
.L_x_48037:
[----:B------:R-:W-:Y:S05]  /*8f370*/  BSYNC.RECONVERGENT B2 ;  /* 0x0000000000027941 */ /* 0x000fea0003800200 */
.L_x_48036:
        /* <DEDUP_REMOVED lines=84> */
.L_x_48039:
[----:B------:R-:W-:Y:S02]  /*8f8c0*/  FSEL R2, RZ, 3.37028055040000000000e+12, P0 ;  /* 0x54442d18ff027808 */ /* 0x000fe40000000000 */
[----:B------:R-:W-:-:S07]  /*8f8d0*/  FSEL R3, RZ, 2.1426990032196044922, P0 ;  /* 0x400921fbff037808 */ /* 0x000fce0000000000 */
.L_x_48040:
[----:B------:R-:W-:Y:S05]  /*8f8e0*/  BSYNC.RECONVERGENT B0 ;  /* 0x0000000000007941 */ /* 0x000fea0003800200 */
.L_x_48038:
[----:B------:R-:W-:Y:S01]  /*8f8f0*/  DADD R52, |R52|, |R54| ;  /* 0x0000000034347229 */ /* 0x000fe20000000636 */
[----:B------:R-:W-:Y:S01]  /*8f900*/  LOP3.LUT R55, R3, 0x80000000, R55, 0xb8, !PT ;  /* 0x8000000003377812 */ /* 0x000fe200078eb837 */
[----:B------:R-:W-:-:S06]  /*8f910*/  DMUL R8, R8, 0.5 ;  /* 0x3fe0000008087828 */ /* 0x000fcc0000000000 */
[----:B------:R-:W-:-:S06]  /*8f920*/  DSETP.NAN.AND P0, PT, R52, R52, PT ;  /* 0x000000343400722a */ /* 0x000fcc0003f08000 */
[----:B------:R-:W-:Y:S02]  /*8f930*/  FSEL R2, R52, R2, P0 ;  /* 0x0000000234027208 */ /* 0x000fe40000000000 */
[----:B------:R-:W-:Y:S01]  /*8f940*/  FSEL R3, R53, R55, P0 ;  /* 0x0000003735037208 */ /* 0x000fe20000000000 */
[----:B------:R-:W-:Y:S06]  /*8f950*/  BRA `(.L_x_48020) ;  /* 0x0000004000b07947 */ /* 0x000fec0003800000 */
.L_x_48008:
        /* <DEDUP_REMOVED lines=137> */
.L_x_48042:
[----:B------:R-:W-:Y:S05]  /*901f0*/  BSYNC.RECONVERGENT B0 ;  /* 0x0000000000007941 */ /* 0x000fea0003800200 */
.L_x_48041:
        /* <DEDUP_REMOVED lines=8> */
.L_x_48044:
[----:B------:R-:W-:Y:S05]  /*90280*/  BSYNC.RECONVERGENT B2 ;  /* 0x0000000000027941 */ /* 0x000fea0003800200 */
.L_x_48043:
        /* <DEDUP_REMOVED lines=84> */
.L_x_48046:
[----:B------:R-:W-:Y:S02]  /*907d0*/  FSEL R2, RZ, 3.37028055040000000000e+12, P0 ;  /* 0x54442d18ff027808 */ /* 0x000fe40000000000 */
[----:B------:R-:W-:-:S07]  /*907e0*/  FSEL R3, RZ, 2.1426990032196044922, P0 ;  /* 0x400921fbff037808 */ /* 0x000fce0000000000 */
.L_x_48047:
[----:B------:R-:W-:Y:S05]  /*907f0*/  BSYNC.RECONVERGENT B0 ;  /* 0x0000000000007941 */ /* 0x000fea0003800200 */
.L_x_48045:
[----:B------:R-:W-:Y:S01]  /*90800*/  DADD R52, |R52|, |R54| ;  /* 0x0000000034347229 */ /* 0x000fe20000000636 */
[----:B------:R-:W-:-:S07]  /*90810*/  LOP3.LUT R55, R3, 0x80000000, R55, 0xb8, !PT ;  /* 0x8000000003377812 */ /* 0x000fce00078eb837 */
[----:B------:R-:W-:-:S06]  /*90820*/  DSETP.NAN.AND P0, PT, R52, R52, PT ;  /* 0x000000343400722a */ /* 0x000fcc0003f08000 */
[----:B------:R-:W-:Y:S02]  /*90830*/  FSEL R2, R52, R2, P0 ;  /* 0x0000000234027208 */ /* 0x000fe40000000000 */
[----:B------:R-:W-:Y:S01]  /*90840*/  FSEL R3, R53, R55, P0 ;  /* 0x0000003735037208 */ /* 0x000fe20000000000 */
[----:B------:R-:W-:Y:S06]  /*90850*/  BRA `(.L_x_48020) ;  /* 0x0000003000f07947 */ /* 0x000fec0003800000 */
.L_x_48007:
        /* <DEDUP_REMOVED lines=94> */
.L_x_48050:
        /* <DEDUP_REMOVED lines=22> */
.L_x_48053:
[----:B------:R-:W-:Y:S05]  /*90fa0*/  BSYNC.RECONVERGENT B3 ;  /* 0x0000000000037941 */ /* 0x000fea0003800200 */
.L_x_48052:
        /* <DEDUP_REMOVED lines=29> */
.L_x_48051:
[----:B------:R-:W-:Y:S05]  /*91180*/  BSYNC.RECONVERGENT B2 ;  /* 0x0000000000027941 */ /* 0x000fea0003800200 */
.L_x_48049:
        /* <DEDUP_REMOVED lines=87> */
.L_x_48048:
        /* <DEDUP_REMOVED lines=88> */
.L_x_48006:
        /* <DEDUP_REMOVED lines=25> */
.L_x_48055:
[----:B------:R-:W-:Y:S05]  /*91e10*/  BSYNC.RECONVERGENT B2 ;  /* 0x0000000000027941 */ /* 0x000fea0003800200 */
.L_x_48054:
        /* <DEDUP_REMOVED lines=23> */
.L_x_48057:
[----:B------:R-:W-:Y:S05]  /*91f90*/  BSYNC.RECONVERGENT B2 ;  /* 0x0000000000027941 */ /* 0x000fea0003800200 */
.L_x_48056:
        /* <DEDUP_REMOVED lines=140> */
.L_x_48059:
[----:B------:R-:W-:Y:S05]  /*92860*/  BSYNC.RECONVERGENT B0 ;  /* 0x0000000000007941 */ /* 0x000fea0003800200 */
.L_x_48058:
        /* <DEDUP_REMOVED lines=8> */
.L_x_48061:
[----:B------:R-:W-:Y:S05]  /*928f0*/  BSYNC.RECONVERGENT B2 ;  /* 0x0000000000027941 */ /* 0x000fea0003800200 */
.L_x_48060:
        /* <DEDUP_REMOVED lines=84> */
.L_x_48063:
[----:B------:R-:W-:Y:S02]  /*92e40*/  FSEL R2, RZ, 3.37028055040000000000e+12, P0 ;  /* 0x54442d18ff027808 */ /* 0x000fe40000000000 */
[----:B------:R-:W-:-:S07]  /*92e50*/  FSEL R3, RZ, 2.1426990032196044922, P0 ;  /* 0x400921fbff037808 */ /* 0x000fce0000000000 */
.L_x_48064:
[----:B------:R-:W-:Y:S05]  /*92e60*/  BSYNC.RECONVERGENT B0 ;  /* 0x0000000000007941 */ /* 0x000fea0003800200 */
.L_x_48062:
[----:B------:R-:W-:Y:S01]  /*92e70*/  DADD R52, |R52|, |R54| ;  /* 0x0000000034347229 */ /* 0x000fe20000000636 */
[----:B------:R-:W-:Y:S01]  /*92e80*/  LOP3.LUT R55, R3, 0x80000000, R55, 0xb8, !PT ;  /* 0x8000000003377812 */ /* 0x000fe200078eb837 */
[----:B------:R-:W-:-:S06]  /*92e90*/  DADD R8, R8, 1 ;  /* 0x3ff0000008087429 */ /* 0x000fcc0000000000 */
[----:B------:R-:W-:-:S06]  /*92ea0*/  DSETP.NAN.AND P0, PT, R52, R52, PT ;  /* 0x000000343400722a */ /* 0x000fcc0003f08000 */
[----:B------:R-:W-:Y:S02]  /*92eb0*/  FSEL R2, R52, R2, P0 ;  /* 0x0000000234027208 */ /* 0x000fe40000000000 */
[----:B------:R-:W-:Y:S01]  /*92ec0*/  FSEL R3, R53, R55, P0 ;  /* 0x0000003735037208 */ /* 0x000fe20000000000 */
[----:B------:R-:W-:Y:S06]  /*92ed0*/  BRA `(.L_x_48020) ;  /* 0x0000000c00507947 */ /* 0x000fec0003800000 */
.L_x_48005:
        /* <DEDUP_REMOVED lines=111> */
.L_x_48066:
[----:B------:R-:W-:Y:S05]  /*935d0*/  BSYNC.RECONVERGENT B0 ;  /* 0x0000000000007941 */ /* 0x000fea0003800200 */
.L_x_48065:
[----:B------:R-:W-:Y:S04]  /*935e0*/  BSSY.RECONVERGENT B2, `(.L_x_48067) ;  /* 0x0000007000027945 */ /* 0x000fe80003800200 */
[----:B------:R-:W-:Y:S05]  /*935f0*/  @P4 BRA P5, `(.L_x_48068) ;  /* 0x0000000000144947 */ /* 0x000fea0002800000 */
[----:B------:R-:W-:Y:S01]  /*93600*/  IMAD.MOV.U32 R0, RZ, RZ, R4 ;  /* 0x000000ffff007224 */ /* 0x000fe200078e0004 */
[----:B------:R-:W-:Y:S01]  /*93610*/  MOV R4, 0x93650 ;  /* 0x0009365000047802 */ /* 0x000fe20000000f00 */
[----:B------:R-:W-:Y:S02]  /*93620*/  IMAD.MOV.U32 R2, RZ, RZ, R10 ;  /* 0x000000ffff027224 */ /* 0x000fe400078e000a */
[----:B------:R-:W-:-:S07]  /*93630*/  IMAD.MOV.U32 R3, RZ, RZ, R11 ;  /* 0x000000ffff037224 */ /* 0x000fce00078e000b */
[----:B------:R-:W-:Y:S05]  /*93640*/  CALL.REL.NOINC `($__internal_89_$__cuda_sm20_div_rn_f64_full) ;  /* 0x000000c800707944 */ /* 0x000fea0003c00000 */
.L_x_48068:
[----:B------:R-:W-:Y:S05]  /*93650*/  BSYNC.RECONVERGENT B2 ;  /* 0x0000000000027941 */ /* 0x000fea0003800200 */
.L_x_48067:
        /* <DEDUP_REMOVED lines=84> */
.L_x_48070:
[----:B------:R-:W-:Y:S02]  /*93ba0*/  FSEL R2, RZ, 3.37028055040000000000e+12, P0 ;  /* 0x54442d18ff027808 */ /* 0x000fe40000000000 */
[----:B------:R-:W-:-:S07]  /*93bb0*/  FSEL R3, RZ, 2.1426990032196044922, P0 ;  /* 0x400921fbff037808 */ /* 0x000fce0000000000 */
.L_x_48071:
[----:B------:R-:W-:Y:S05]  /*93bc0*/  BSYNC.RECONVERGENT B0 ;  /* 0x0000000000007941 */ /* 0x000fea0003800200 */
.L_x_48069:
[----:B------:R-:W-:Y:S01]  /*93bd0*/  DADD R52, |R52|, |R54| ;  /* 0x0000000034347229 */ /* 0x000fe20000000636 */
[----:B------:R-:W-:-:S07]  /*93be0*/  LOP3.LUT R55, R3, 0x80000000, R55, 0xb8, !PT ;  /* 0x8000000003377812 */ /* 0x000fce00078eb837 */
[----:B------:R-:W-:-:S06]  /*93bf0*/  DSETP.NAN.AND P0, PT, R52, R52, PT ;  /* 0x000000343400722a */ /* 0x000fcc0003f08000 */
[----:B------:R-:W-:Y:S02]  /*93c00*/  FSEL R2, R52, R2, P0 ;  /* 0x0000000234027208 */ /* 0x000fe40000000000 */
[----:B------:R-:W-:-:S07]  /*93c10*/  FSEL R3, R53, R55, P0 ;  /* 0x0000003735037208 */ /* 0x000fce0000000000 */
.L_x_48020:
[----:B------:R-:W-:Y:S05]  /*93c20*/  BSYNC.RECONVERGENT B1 ;  /* 0x0000000000017941 */ /* 0x000fea0003800200 */
.L_x_48004:
        /* <DEDUP_REMOVED lines=75> */
.L_x_48078:
[----:B------:R-:W-:Y:S05]  /*940e0*/  BSYNC.RECONVERGENT B0 ;  /* 0x0000000000007941 */ /* 0x000fea0003800200 */
.L_x_48077:
        /* <DEDUP_REMOVED lines=24> */
.L_x_48082:
[----:B------:R-:W-:Y:S05]  /*94270*/  BSYNC.RECONVERGENT B4 ;  /* 0x0000000000047941 */ /* 0x000fea0003800200 */
.L_x_48081:
[----:B------:R-:W-:Y:S01]  /*94280*/  VIADD R0, R2, 0x1 ;  /* 0x0000000102007836 */ /* 0x000fe20000000000 */
[----:B------:R-:W-:Y:S06]  /*94290*/  BRA `(.L_x_48083) ;  /* 0x0000000000087947 */ /* 0x000fec0003800000 */
.L_x_48080:
[----:B------:R-:W-:Y:S01]  /*942a0*/  DMUL R6, RZ, R34 ;  /* 0x00000022ff067228 */ /* 0x000fe20000000000 */
[----:B------:R-:W-:-:S10]  /*942b0*/  IMAD.MOV.U32 R0, RZ, RZ, 0x1 ;  /* 0x00000001ff007424 */ /* 0x000fd400078e00ff */
.L_x_48083:
[----:B------:R-:W-:Y:S05]  /*942c0*/  BSYNC.RECONVERGENT B3 ;  /* 0x0000000000037941 */ /* 0x000fea0003800200 */
.L_x_48079:
        /* <DEDUP_REMOVED lines=54> */
.L_x_48085:
[----:B------:R-:W-:Y:S01]  /*94630*/  DMUL R6, RZ, R34 ;  /* 0x00000022ff067228 */ /* 0x000fe20000000000 */
[----:B------:R-:W-:-:S10]  /*94640*/  IMAD.MOV.U32 R0, RZ, RZ, RZ ;  /* 0x000000ffff007224 */ /* 0x000fd400078e00ff */
.L_x_48086:
[----:B------:R-:W-:Y:S05]  /*94650*/  BSYNC.RECONVERGENT B3 ;  /* 0x0000000000037941 */ /* 0x000fea0003800200 */
.L_x_48084:
        /* <DEDUP_REMOVED lines=32> */
.L_x_48076:
        /* <DEDUP_REMOVED lines=61> */
.L_x_48089:
[----:B------:R-:W-:Y:S05]  /*94c30*/  BSYNC.RECONVERGENT B0 ;  /* 0x0000000000007941 */ /* 0x000fea0003800200 */
.L_x_48088:
        /* <DEDUP_REMOVED lines=37> */
.L_x_48093:
[----:B------:R-:W-:Y:S05]  /*94e90*/  BSYNC.RECONVERGENT B4 ;  /* 0x0000000000047941 */ /* 0x000fea0003800200 */
.L_x_48092:
[----:B------:R-:W-:Y:S01]  /*94ea0*/  VIADD R0, R2, 0x1 ;  /* 0x0000000102007836 */ /* 0x000fe20000000000 */
[----:B------:R-:W-:Y:S06]  /*94eb0*/  BRA `(.L_x_48094) ;  /* 0x0000000000087947 */ /* 0x000fec0003800000 */
.L_x_48091:
[----:B------:R-:W-:Y:S01]  /*94ec0*/  DMUL R6, RZ, R34 ;  /* 0x00000022ff067228 */ /* 0x000fe20000000000 */
[----:B------:R-:W-:-:S10]  /*94ed0*/  IMAD.MOV.U32 R0, RZ, RZ, 0x1 ;  /* 0x00000001ff007424 */ /* 0x000fd400078e00ff */
.L_x_48094:
[----:B------:R-:W-:Y:S05]  /*94ee0*/  BSYNC.RECONVERGENT B3 ;  /* 0x0000000000037941 */ /* 0x000fea0003800200 */
.L_x_48090:
        /* <DEDUP_REMOVED lines=56> */
.L_x_48096:
[----:B------:R-:W-:Y:S01]  /*95270*/  DMUL R6, RZ, R34 ;  /* 0x00000022ff067228 */ /* 0x000fe20000000000 */
[----:B------:R-:W-:-:S10]  /*95280*/  IMAD.MOV.U32 R0, RZ, RZ, RZ ;  /* 0x000000ffff007224 */ /* 0x000fd400078e00ff */
.L_x_48097:
[----:B------:R-:W-:Y:S05]  /*95290*/  BSYNC.RECONVERGENT B3 ;  /* 0x0000000000037941 */ /* 0x000fea0003800200 */
.L_x_48095:
        /* <DEDUP_REMOVED lines=35> */
.L_x_48075:
        /* <DEDUP_REMOVED lines=10> */
.L_x_48098:
[----:B------:R-:W-:-:S10]  /*95570*/  DADD R32, R34, -R34 ;  /* 0x0000000022207229 */ /* 0x000fd40000000822 */
[----:B------:R-:W-:Y:S02]  /*95580*/  IMAD.MOV.U32 R34, RZ, RZ, R32 ;  /* 0x000000ffff227224 */ /* 0x000fe400078e0020 */
[----:B------:R-:W-:Y:S01]  /*95590*/  IMAD.MOV.U32 R35, RZ, RZ, R33 ;  /* 0x000000ffff237224 */ /* 0x000fe200078e0021 */
[----:B------:R-:W-:Y:S06]  /*955a0*/  BRA `(.L_x_48087) ;  /* 0x0000000800bc7947 */ /* 0x000fec0003800000 */
.L_x_48074:
        /* <DEDUP_REMOVED lines=25> */
.L_x_48102:
[----:B------:R-:W-:Y:S05]  /*95740*/  BSYNC.RECONVERGENT B4 ;  /* 0x0000000000047941 */ /* 0x000fea0003800200 */
.L_x_48101:
[----:B------:R-:W-:Y:S01]  /*95750*/  VIADD R0, R2, 0x1 ;  /* 0x0000000102007836 */ /* 0x000fe20000000000 */
[----:B------:R-:W-:Y:S06]  /*95760*/  BRA `(.L_x_48103) ;  /* 0x0000000000087947 */ /* 0x000fec0003800000 */
.L_x_48100:
[----:B------:R-:W-:Y:S01]  /*95770*/  DMUL R6, RZ, R34 ;  /* 0x00000022ff067228 */ /* 0x000fe20000000000 */
[----:B------:R-:W-:-:S10]  /*95780*/  IMAD.MOV.U32 R0, RZ, RZ, 0x1 ;  /* 0x00000001ff007424 */ /* 0x000fd400078e00ff */
.L_x_48103:
[----:B------:R-:W-:Y:S05]  /*95790*/  BSYNC.RECONVERGENT B3 ;  /* 0x0000000000037941 */ /* 0x000fea0003800200 */
.L_x_48099:
        /* <DEDUP_REMOVED lines=54> */
.L_x_48105:
[----:B------:R-:W-:Y:S01]  /*95b00*/  DMUL R6, RZ, R34 ;  /* 0x00000022ff067228 */ /* 0x000fe20000000000 */
[----:B------:R-:W-:-:S10]  /*95b10*/  IMAD.MOV.U32 R0, RZ, RZ, RZ ;  /* 0x000000ffff007224 */ /* 0x000fd400078e00ff */
.L_x_48106:
[----:B------:R-:W-:Y:S05]  /*95b20*/  BSYNC.RECONVERGENT B3 ;  /* 0x0000000000037941 */ /* 0x000fea0003800200 */
.L_x_48104:
        /* <DEDUP_REMOVED lines=30> */
.L_x_48073:
        /* <DEDUP_REMOVED lines=57> */
.L_x_48087:
[----:B------:R-:W-:Y:S05]  /*960a0*/  BSYNC.RECONVERGENT B2 ;  /* 0x0000000000027941 */ /* 0x000fea0003800200 */
.L_x_48072:
        /* <DEDUP_REMOVED lines=135> */
.L_x_48114:
        /* <DEDUP_REMOVED lines=22> */
.L_x_48117:
[----:B------:R-:W-:Y:S05]  /*96a80*/  BSYNC.RECONVERGENT B3 ;  /* 0x0000000000037941 */ /* 0x000fea0003800200 */
.L_x_48116:
        /* <DEDUP_REMOVED lines=29> */
.L_x_48115:
[----:B------:R-:W-:Y:S05]  /*96c60*/  BSYNC.RECONVERGENT B2 ;  /* 0x0000000000027941 */ /* 0x000fea0003800200 */
.L_x_48113:
        /* <DEDUP_REMOVED lines=22> */
.L_x_48119:
[----:B------:R-:W-:Y:S05]  /*96dd0*/  BSYNC.RECONVERGENT B2 ;  /* 0x0000000000027941 */ /* 0x000fea0003800200 */
.L_x_48118:
        /* <DEDUP_REMOVED lines=84> */
.L_x_48121:
[----:B------:R-:W-:Y:S02]  /*97320*/  FSEL R2, RZ, 3.37028055040000000000e+12, P0 ;  /* 0x54442d18ff027808 */ /* 0x000fe40000000000 */
[----:B------:R-:W-:-:S07]  /*97330*/  FSEL R3, RZ, 2.1426990032196044922, P0 ;  /* 0x400921fbff037808 */ /* 0x000fce0000000000 */
.L_x_48122:
[----:B------:R-:W-:Y:S05]  /*97340*/  BSYNC.RECONVERGENT B0 ;  /* 0x0000000000007941 */ /* 0x000fea0003800200 */
.L_x_48120:
[----:B------:R-:W-:Y:S01]  /*97350*/  DADD R48, |R48|, |R50| ;  /* 0x0000000030307229 */ /* 0x000fe20000000632 */
[----:B------:R-:W-:Y:S01]  /*97360*/  LOP3.LUT R51, R3, 0x80000000, R51, 0xb8, !PT ;  /* 0x8000000003337812 */ /* 0x000fe200078eb833 */
[----:B------:R-:W-:-:S06]  /*97370*/  DMUL R8, R8, 0.5 ;  /* 0x3fe0000008087828 */ /* 0x000fcc0000000000 */
[----:B------:R-:W-:-:S06]  /*97380*/  DSETP.NAN.AND P0, PT, R48, R48, PT ;  /* 0x000000303000722a */ /* 0x000fcc0003f08000 */
[----:B------:R-:W-:Y:S02]  /*97390*/  FSEL R2, R48, R2, P0 ;  /* 0x0000000230027208 */ /* 0x000fe40000000000 */
[----:B------:R-:W-:Y:S01]  /*973a0*/  FSEL R3, R49, R51, P0 ;  /* 0x0000003331037208 */ /* 0x000fe20000000000 */
[----:B------:R-:W-:Y:S06]  /*973b0*/  BRA `(.L_x_48123) ;  /* 0x0000006400c47947 */ /* 0x000fec0003800000 */
.L_x_48112:
        /* <DEDUP_REMOVED lines=103> */
.L_x_48126:
[----:B------:R-:W-:Y:S05]  /*97a30*/  BSYNC.RECONVERGENT B0 ;  /* 0x0000000000007941 */ /* 0x000fea0003800200 */
.L_x_48125:
        /* <DEDUP_REMOVED lines=8> */
.L_x_48128:
[----:B------:R-:W-:Y:S05]  /*97ac0*/  BSYNC.RECONVERGENT B2 ;  /* 0x0000000000027941 */ /* 0x000fea0003800200 */
.L_x_48127:
        /* <DEDUP_REMOVED lines=84> */
.L_x_48130:
[----:B------:R-:W-:Y:S02]  /*98010*/  FSEL R2, RZ, 3.37028055040000000000e+12, P0 ;  /* 0x54442d18ff027808 */ /* 0x000fe40000000000 */
[----:B------:R-:W-:-:S07]  /*98020*/  FSEL R3, RZ, 2.1426990032196044922, P0 ;  /* 0x400921fbff037808 */ /* 0x000fce0000000000 */
.L_x_48131:
[----:B------:R-:W-:Y:S05]  /*98030*/  BSYNC.RECONVERGENT B0 ;  /* 0x0000000000007941 */ /* 0x000fea0003800200 */
.L_x_48129:
[----:B------:R-:W-:Y:S01]  /*98040*/  DADD R48, |R48|, |R50| ;  /* 0x0000000030307229 */ /* 0x000fe20000000632 */
[----:B------:R-:W-:Y:S01]  /*98050*/  LOP3.LUT R51, R3, 0x80000000, R51, 0xb8, !PT ;  /* 0x8000000003337812 */ /* 0x000fe200078eb833 */
[----:B------:R-:W-:-:S06]  /*98060*/  DMUL R8, R8, 0.5 ;  /* 0x3fe0000008087828 */ /* 0x000fcc0000000000 */
[----:B------:R-:W-:-:S06]  /*98070*/  DSETP.NAN.AND P0, PT, R48, R48, PT ;  /* 0x000000303000722a */ /* 0x000fcc0003f08000 */
[----:B------:R-:W-:Y:S02]  /*98080*/  FSEL R2, R48, R2, P0 ;  /* 0x0000000230027208 */ /* 0x000fe40000000000 */
[----:B------:R-:W-:Y:S01]  /*98090*/  FSEL R3, R49, R51, P0 ;  /* 0x0000003331037208 */ /* 0x000fe20000000000 */
[----:B------:R-:W-:Y:S06]  /*980a0*/  BRA `(.L_x_48123) ;  /* 0x0000005800887947 */ /* 0x000fec0003800000 */
.L_x_48124:
        /* <DEDUP_REMOVED lines=29> */
.L_x_48133:
        /* <DEDUP_REMOVED lines=74> */
.L_x_48132:
        /* <DEDUP_REMOVED lines=101> */
.L_x_48135:
        /* <DEDUP_REMOVED lines=22> */
.L_x_48138:
[----:B------:R-:W-:Y:S05]  /*98ed0*/  BSYNC.RECONVERGENT B3 ;  /* 0x0000000000037941 */ /* 0x000fea0003800200 */
.L_x_48137:
        /* <DEDUP_REMOVED lines=29> */
.L_x_48136:
[----:B------:R-:W-:Y:S05]  /*990b0*/  BSYNC.RECONVERGENT B2 ;  /* 0x0000000000027941 */ /* 0x000fea0003800200 */
.L_x_48134:
        /* <DEDUP_REMOVED lines=22> */
.L_x_48140:
[----:B------:R-:W-:Y:S05]  /*99220*/  BSYNC.RECONVERGENT B2 ;  /* 0x0000000000027941 */ /* 0x000fea0003800200 */
.L_x_48139:
        /* <DEDUP_REMOVED lines=84> */
.L_x_48142:
[----:B------:R-:W-:Y:S02]  /*99770*/  FSEL R2, RZ, 3.37028055040000000000e+12, P0 ;  /* 0x54442d18ff027808 */ /* 0x000fe40000000000 */
[----:B------:R-:W-:-:S07]  /*99780*/  FSEL R3, RZ, 2.1426990032196044922, P0 ;  /* 0x400921fbff037808 */ /* 0x000fce0000000000 */
.L_x_48143:
[----:B------:R-:W-:Y:S05]  /*99790*/  BSYNC.RECONVERGENT B0 ;  /* 0x0000000000007941 */ /* 0x000fea0003800200 */
.L_x_48141:
[----:B------:R-:W-:Y:S01]  /*997a0*/  DADD R48, |R48|, |R50| ;  /* 0x0000000030307229 */ /* 0x000fe20000000632 */
[----:B------:R-:W-:Y:S01]  /*997b0*/  LOP3.LUT R51, R3, 0x80000000, R51, 0xb8, !PT ;  /* 0x8000000003337812 */ /* 0x000fe200078eb833 */
[----:B------:R-:W-:-:S06]  /*997c0*/  DMUL R8, R8, 0.5 ;  /* 0x3fe0000008087828 */ /* 0x000fcc0000000000 */
[----:B------:R-:W-:-:S06]  /*997d0*/  DSETP.NAN.AND P0, PT, R48, R48, PT ;  /* 0x000000303000722a */ /* 0x000fcc0003f08000 */
[----:B------:R-:W-:Y:S02]  /*997e0*/  FSEL R2, R48, R2, P0 ;  /* 0x0000000230027208 */ /* 0x000fe40000000000 */
[----:B------:R-:W-:Y:S01]  /*997f0*/  FSEL R3, R49, R51, P0 ;  /* 0x0000003331037208 */ /* 0x000fe20000000000 */
[----:B------:R-:W-:Y:S06]  /*99800*/  BRA `(.L_x_48123) ;  /* 0x0000004000b07947 */ /* 0x000fec0003800000 */
.L_x_48111:
        /* <DEDUP_REMOVED lines=137> */
.L_x_48145:
[----:B------:R-:W-:Y:S05]  /*9a0a0*/  BSYNC.RECONVERGENT B0 ;  /* 0x0000000000007941 */ /* 0x000fea0003800200 */
.L_x_48144:
        /* <DEDUP_REMOVED lines=8> */
.L_x_48147:
[----:B------:R-:W-:Y:S05]  /*9a130*/  BSYNC.RECONVERGENT B2 ;  /* 0x0000000000027941 */ /* 0x000fea0003800200 */
.L_x_48146:
        /* <DEDUP_REMOVED lines=84> */
.L_x_48149:
[----:B------:R-:W-:Y:S02]  /*9a680*/  FSEL R2, RZ, 3.37028055040000000000e+12, P0 ;  /* 0x54442d18ff027808 */ /* 0x000fe40000000000 */
[----:B------:R-:W-:-:S07]  /*9a690*/  FSEL R3, RZ, 2.1426990032196044922, P0 ;  /* 0x400921fbff037808 */ /* 0x000fce0000000000 */
.L_x_48150:
[----:B------:R-:W-:Y:S05]  /*9a6a0*/  BSYNC.RECONVERGENT B0 ;  /* 0x0000000000007941 */ /* 0x000fea0003800200 */
.L_x_48148:
[----:B------:R-:W-:Y:S01]  /*9a6b0*/  DADD R48, |R48|, |R50| ;  /* 0x0000000030307229 */ /* 0x000fe20000000632 */
[----:B------:R-:W-:-:S07]  /*9a6c0*/  LOP3.LUT R51, R3, 0x80000000, R51, 0xb8, !PT ;  /* 0x8000000003337812 */ /* 0x000fce00078eb833 */
[----:B------:R-:W-:-:S06]  /*9a6d0*/  DSETP.NAN.AND P0, PT, R48, R48, PT ;  /* 0x000000303000722a */ /* 0x000fcc0003f08000 */
[----:B------:R-:W-:Y:S02]  /*9a6e0*/  FSEL R2, R48, R2, P0 ;  /* 0x0000000230027208 */ /* 0x000fe40000000000 */
[----:B------:R-:W-:Y:S01]  /*9a6f0*/  FSEL R3, R49, R51, P0 ;  /* 0x0000003331037208 */ /* 0x000fe20000000000 */
[----:B------:R-:W-:Y:S06]  /*9a700*/  BRA `(.L_x_48123) ;  /* 0x0000003000f07947 */ /* 0x000fec0003800000 */
.L_x_48110:
        /* <DEDUP_REMOVED lines=94> */
.L_x_48153:
        /* <DEDUP_REMOVED lines=22> */
.L_x_48156:
[----:B------:R-:W-:Y:S05]  /*9ae50*/  BSYNC.RECONVERGENT B3 ;  /* 0x0000000000037941 */ /* 0x000fea0003800200 */
.L_x_48155:
        /* <DEDUP_REMOVED lines=29> */
.L_x_48154:
[----:B------:R-:W-:Y:S05]  /*9b030*/  BSYNC.RECONVERGENT B2 ;  /* 0x0000000000027941 */ /* 0x000fea0003800200 */
.L_x_48152:
        /* <DEDUP_REMOVED lines=87> */
.L_x_48151:
        /* <DEDUP_REMOVED lines=88> */
.L_x_48109:
        /* <DEDUP_REMOVED lines=25> */
.L_x_48158:
[----:B------:R-:W-:Y:S05]  /*9bcc0*/  BSYNC.RECONVERGENT B2 ;  /* 0x0000000000027941 */ /* 0x000fea0003800200 */
.L_x_48157:
        /* <DEDUP_REMOVED lines=23> */
.L_x_48160:
[----:B------:R-:W-:Y:S05]  /*9be40*/  BSYNC.RECONVERGENT B2 ;  /* 0x0000000000027941 */ /* 0x000fea0003800200 */
.L_x_48159:
        /* <DEDUP_REMOVED lines=140> */
.L_x_48162:
[----:B------:R-:W-:Y:S05]  /*9c710*/  BSYNC.RECONVERGENT B0 ;  /* 0x0000000000007941 */ /* 0x000fea0003800200 */
.L_x_48161:
        /* <DEDUP_REMOVED lines=8> */
.L_x_48164:
[----:B------:R-:W-:Y:S05]  /*9c7a0*/  BSYNC.RECONVERGENT B2 ;  /* 0x0000000000027941 */ /* 0x000fea0003800200 */
.L_x_48163:
        /* <DEDUP_REMOVED lines=84> */
.L_x_48166:
[----:B------:R-:W-:Y:S02]  /*9ccf0*/  FSEL R2, RZ, 3.37028055040000000000e+12, P0 ;  /* 0x54442d18ff027808 */ /* 0x000fe40000000000 */
[----:B------:R-:W-:-:S07]  /*9cd00*/  FSEL R3, RZ, 2.1426990032196044922, P0 ;  /* 0x400921fbff037808 */ /* 0x000fce0000000000 */
.L_x_48167:
[----:B------:R-:W-:Y:S05]  /*9cd10*/  BSYNC.RECONVERGENT B0 ;  /* 0x0000000000007941 */ /* 0x000fea0003800200 */
.L_x_48165:
[----:B------:R-:W-:Y:S01]  /*9cd20*/  DADD R48, |R48|, |R50| ;  /* 0x0000000030307229 */ /* 0x000fe20000000632 */
[----:B------:R-:W-:Y:S01]  /*9cd30*/  LOP3.LUT R51, R3, 0x80000000, R51, 0xb8, !PT ;  /* 0x8000000003337812 */ /* 0x000fe200078eb833 */
[----:B------:R-:W-:-:S06]  /*9cd40*/  DADD R8, R8, 1 ;  /* 0x3ff0000008087429 */ /* 0x000fcc0000000000 */
[----:B------:R-:W-:-:S06]  /*9cd50*/  DSETP.NAN.AND P0, PT, R48, R48, PT ;  /* 0x000000303000722a */ /* 0x000fcc0003f08000 */
[----:B------:R-:W-:Y:S02]  /*9cd60*/  FSEL R2, R48, R2, P0 ;  /* 0x0000000230027208 */ /* 0x000fe40000000000 */
[----:B------:R-:W-:Y:S01]  /*9cd70*/  FSEL R3, R49, R51, P0 ;  /* 0x0000003331037208 */ /* 0x000fe20000000000 */
[----:B------:R-:W-:Y:S06]  /*9cd80*/  BRA `(.L_x_48123) ;  /* 0x0000000c00507947 */ /* 0x000fec0003800000 */
.L_x_48108:
        /* <DEDUP_REMOVED lines=111> */
.L_x_48169:
[----:B------:R-:W-:Y:S05]  /*9d480*/  BSYNC.RECONVERGENT B0 ;  /* 0x0000000000007941 */ /* 0x000fea0003800200 */
.L_x_48168:
[----:B------:R-:W-:Y:S04]  /*9d490*/  BSSY.RECONVERGENT B2, `(.L_x_48170) ;  /* 0x0000007000027945 */ /* 0x000fe80003800200 */
[----:B------:R-:W-:Y:S05]  /*9d4a0*/  @P4 BRA P5, `(.L_x_48171) ;  /* 0x0000000000144947 */ /* 0x000fea0002800000 */
[----:B------:R-:W-:Y:S01]  /*9d4b0*/  IMAD.MOV.U32 R0, RZ, RZ, R4 ;  /* 0x000000ffff007224 */ /* 0x000fe200078e0004 */
[----:B------:R-:W-:Y:S01]  /*9d4c0*/  MOV R4, 0x9d500 ;  /* 0x0009d50000047802 */ /* 0x000fe20000000f00 */
[----:B------:R-:W-:Y:S02]  /*9d4d0*/  IMAD.MOV.U32 R2, RZ, RZ, R10 ;  /* 0x000000ffff027224 */ /* 0x000fe400078e000a */
[----:B------:R-:W-:-:S07]  /*9d4e0*/  IMAD.MOV.U32 R3, RZ, RZ, R11 ;  /* 0x000000ffff037224 */ /* 0x000fce00078e000b */
[----:B------:R-:W-:Y:S05]  /*9d4f0*/  CALL.REL.NOINC `($__internal_89_$__cuda_sm20_div_rn_f64_full) ;  /* 0x0000002800c47944 */ /* 0x000fea0003c00000 */
.L_x_48171:
[----:B------:R-:W-:Y:S05]  /*9d500*/  BSYNC.RECONVERGENT B2 ;  /* 0x0000000000027941 */ /* 0x000fea0003800200 */
.L_x_48170:
        /* <DEDUP_REMOVED lines=84> */
.L_x_48173:
[----:B------:R-:W-:Y:S02]  /*9da50*/  FSEL R2, RZ, 3.37028055040000000000e+12, P0 ;  /* 0x54442d18ff027808 */ /* 0x000fe40000000000 */
[----:B------:R-:W-:-:S07]  /*9da60*/  FSEL R3, RZ, 2.1426990032196044922, P0 ;  /* 0x400921fbff037808 */ /* 0x000fce0000000000 */
.L_x_48174:
[----:B------:R-:W-:Y:S05]  /*9da70*/  BSYNC.RECONVERGENT B0 ;  /* 0x0000000000007941 */ /* 0x000fea0003800200 */
.L_x_48172:
[----:B------:R-:W-:Y:S01]  /*9da80*/  DADD R48, |R48|, |R50| ;  /* 0x0000000030307229 */ /* 0x000fe20000000632 */
[----:B------:R-:W-:-:S07]  /*9da90*/  LOP3.LUT R51, R3, 0x80000000, R51, 0xb8, !PT ;  /* 0x8000000003337812 */ /* 0x000fce00078eb833 */
[----:B------:R-:W-:-:S06]  /*9daa0*/  DSETP.NAN.AND P0, PT, R48, R48, PT ;  /* 0x000000303000722a */ /* 0x000fcc0003f08000 */
[----:B------:R-:W-:Y:S02]  /*9dab0*/  FSEL R2, R48, R2, P0 ;  /* 0x0000000230027208 */ /* 0x000fe40000000000 */
[----:B------:R-:W-:-:S07]  /*9dac0*/  FSEL R3, R49, R51, P0 ;  /* 0x0000003331037208 */ /* 0x000fce0000000000 */
.L_x_48123:
[----:B------:R-:W-:Y:S05]  /*9dad0*/  BSYNC.RECONVERGENT B1 ;  /* 0x0000000000017941 */ /* 0x000fea0003800200 */
.L_x_48107:
        /* <DEDUP_REMOVED lines=75> */
.L_x_48181:
[----:B------:R-:W-:Y:S05]  /*9df90*/  BSYNC.RECONVERGENT B0 ;  /* 0x0000000000007941 */ /* 0x000fea0003800200 */
.L_x_48180:
        /* <DEDUP_REMOVED lines=24> */
.L_x_48185:
[----:B------:R-:W-:Y:S05]  /*9e120*/  BSYNC.RECONVERGENT B4 ;  /* 0x0000000000047941 */ /* 0x000fea0003800200 */
.L_x_48184:
[----:B------:R-:W-:Y:S01]  /*9e130*/  VIADD R0, R2, 0x1 ;  /* 0x0000000102007836 */ /* 0x000fe20000000000 */
[----:B------:R-:W-:Y:S06]  /*9e140*/  BRA `(.L_x_48186) ;  /* 0x0000000000087947 */ /* 0x000fec0003800000 */
.L_x_48183:
[----:B------:R-:W-:Y:S01]  /*9e150*/  DMUL R6, RZ, R30 ;  /* 0x0000001eff067228 */ /* 0x000fe20000000000 */
[----:B------:R-:W-:-:S10]  /*9e160*/  IMAD.MOV.U32 R0, RZ, RZ, 0x1 ;  /* 0x00000001ff007424 */ /* 0x000fd400078e00ff */
.L_x_48186:
[----:B------:R-:W-:Y:S05]  /*9e170*/  BSYNC.RECONVERGENT B3 ;  /* 0x0000000000037941 */ /* 0x000fea0003800200 */
.L_x_48182:
        /* <DEDUP_REMOVED lines=54> */
.L_x_48188:
[----:B------:R-:W-:Y:S01]  /*9e4e0*/  DMUL R6, RZ, R30 ;  /* 0x0000001eff067228 */ /* 0x000fe20000000000 */
[----:B------:R-:W-:-:S10]  /*9e4f0*/  IMAD.MOV.U32 R0, RZ, RZ, RZ ;  /* 0x000000ffff007224 */ /* 0x000fd400078e00ff */
.L_x_48189:
[----:B------:R-:W-:Y:S05]  /*9e500*/  BSYNC.RECONVERGENT B3 ;  /* 0x0000000000037941 */ /* 0x000fea0003800200 */
.L_x_48187:
        /* <DEDUP_REMOVED lines=32> */
.L_x_48179:
        /* <DEDUP_REMOVED lines=61> */
.L_x_48192:
[----:B------:R-:W-:Y:S05]  /*9eae0*/  BSYNC.RECONVERGENT B0 ;  /* 0x0000000000007941 */ /* 0x000fea0003800200 */
.L_x_48191:
        /* <DEDUP_REMOVED lines=37> */
.L_x_48196:
[----:B------:R-:W-:Y:S05]  /*9ed40*/  BSYNC.RECONVERGENT B4 ;  /* 0x0000000000047941 */ /* 0x000fea0003800200 */
.L_x_48195:
[----:B------:R-:W-:Y:S01]  /*9ed50*/  VIADD R0, R2, 0x1 ;  /* 0x0000000102007836 */ /* 0x000fe20000000000 */
[----:B------:R-:W-:Y:S06]  /*9ed60*/  BRA `(.L_x_48197) ;  /* 0x0000000000087947 */ /* 0x000fec0003800000 */
.L_x_48194:
[----:B------:R-:W-:Y:S01]  /*9ed70*/  DMUL R6, RZ, R30 ;  /* 0x0000001eff067228 */ /* 0x000fe20000000000 */
[----:B------:R-:W-:-:S10]  /*9ed80*/  IMAD.MOV.U32 R0, RZ, RZ, 0x1 ;  /* 0x00000001ff007424 */ /* 0x000fd400078e00ff */
.L_x_48197:
[----:B------:R-:W-:Y:S05]  /*9ed90*/  BSYNC.RECONVERGENT B3 ;  /* 0x0000000000037941 */ /* 0x000fea0003800200 */
.L_x_48193:
        /* <DEDUP_REMOVED lines=56> */
.L_x_48199:
[----:B------:R-:W-:Y:S01]  /*9f120*/  DMUL R6, RZ, R30 ;  /* 0x0000001eff067228 */ /* 0x000fe20000000000 */
[----:B------:R-:W-:-:S10]  /*9f130*/  IMAD.MOV.U32 R0, RZ, RZ, RZ ;  /* 0x000000ffff007224 */ /* 0x000fd400078e00ff */
.L_x_48200:
[----:B------:R-:W-:Y:S05]  /*9f140*/  BSYNC.RECONVERGENT B3 ;  /* 0x0000000000037941 */ /* 0x000fea0003800200 */
.L_x_48198:
        /* <DEDUP_REMOVED lines=35> */
.L_x_48178:
        /* <DEDUP_REMOVED lines=10> */
.L_x_48201:
[----:B------:R-:W-:-:S10]  /*9f420*/  DADD R28, R30, -R30 ;  /* 0x000000001e1c7229 */ /* 0x000fd4000000081e */
[----:B------:R-:W-:Y:S02]  /*9f430*/  IMAD.MOV.U32 R30, RZ, RZ, R28 ;  /* 0x000000ffff1e7224 */ /* 0x000fe400078e001c */
[----:B------:R-:W-:Y:S01]  /*9f440*/  IMAD.MOV.U32 R31, RZ, RZ, R29 ;  /* 0x000000ffff1f7224 */ /* 0x000fe200078e001d */
[----:B------:R-:W-:Y:S06]  /*9f450*/  BRA `(.L_x_48190) ;  /* 0x0000000800bc7947 */ /* 0x000fec0003800000 */
.L_x_48177:
        /* <DEDUP_REMOVED lines=25> */
.L_x_48205:
[----:B------:R-:W-:Y:S05]  /*9f5f0*/  BSYNC.RECONVERGENT B4 ;  /* 0x0000000000047941 */ /* 0x000fea0003800200 */
.L_x_48204:
[----:B------:R-:W-:Y:S01]  /*9f600*/  VIADD R0, R2, 0x1 ;  /* 0x0000000102007836 */ /* 0x000fe20000000000 */
[----:B------:R-:W-:Y:S06]  /*9f610*/  BRA `(.L_x_48206) ;  /* 0x0000000000087947 */ /* 0x000fec0003800000 */
.L_x_48203:
[----:B------:R-:W-:Y:S01]  /*9f620*/  DMUL R6, RZ, R30 ;  /* 0x0000001eff067228 */ /* 0x000fe20000000000 */
[----:B------:R-:W-:-:S10]  /*9f630*/  IMAD.MOV.U32 R0, RZ, RZ, 0x1 ;  /* 0x00000001ff007424 */ /* 0x000fd400078e00ff */
.L_x_48206:
[----:B------:R-:W-:Y:S05]  /*9f640*/  BSYNC.RECONVERGENT B3 ;  /* 0x0000000000037941 */ /* 0x000fea0003800200 */
.L_x_48202:
        /* <DEDUP_REMOVED lines=54> */
.L_x_48208:
[----:B------:R-:W-:Y:S01]  /*9f9b0*/  DMUL R6, RZ, R30 ;  /* 0x0000001eff067228 */ /* 0x000fe20000000000 */
[----:B------:R-:W-:-:S10]  /*9f9c0*/  IMAD.MOV.U32 R0, RZ, RZ, RZ ;  /* 0x000000ffff007224 */ /* 0x000fd400078e00ff */
.L_x_48209:
[----:B------:R-:W-:Y:S05]  /*9f9d0*/  BSYNC.RECONVERGENT B3 ;  /* 0x0000000000037941 */ /* 0x000fea0003800200 */
.L_x_48207:
        /* <DEDUP_REMOVED lines=30> */
.L_x_48176:
        /* <DEDUP_REMOVED lines=57> */
.L_x_48190:
[----:B------:R-:W-:Y:S05]  /*9ff50*/  BSYNC.RECONVERGENT B2 ;  /* 0x0000000000027941 */ /* 0x000fea0003800200 */
.L_x_48175:
        /* <DEDUP_REMOVED lines=11> */
        .weak           $__internal_89_$__cuda_sm20_div_rn_f64_full
        .type           $__internal_89_$__cuda_sm20_div_rn_f64_full,@function
        .size           $__internal_89_$__cuda_sm20_div_rn_f64_full,($_ZN2at6native29vectorized_elementwise_kernelILi4EZZZNS0_50_GLOBAL__N__2680c7bb_12_PowKernel_cu_7dd49032_300324pow_tensor_tensor_kernelERNS_18TensorIteratorBaseEENKUlvE_clEvENKUlvE6_clEvEUlN3c107complexIdEES9_E_St5arrayIPcLm3EEEEviT0_T1_$__internal_trig_reduction_slowpathd - $__internal_89_$__cuda_sm20_div_rn_f64_full)
$__internal_89_$__cuda_sm20_div_rn_f64_full:
        /* <DEDUP_REMOVED lines=72> */
.L_x_48211:
        /* <DEDUP_REMOVED lines=17> */
.L_x_48214:
[----:B------:R-:W-:Y:S01]  /*a05a0*/  LOP3.LUT R3, R85, 0x80000, RZ, 0xfc, !PT ;  /* 0x0008000055037812 */ /* 0x000fe200078efcff */
[----:B------:R-:W-:-:S04]  /*a05b0*/  IMAD.MOV.U32 R94, RZ, RZ, R84 ;  /* 0x000000ffff5e7224 */ /* 0x000fc800078e0054 */
[----:B------:R-:W-:Y:S01]  /*a05c0*/  IMAD.MOV.U32 R95, RZ, RZ, R3 ;  /* 0x000000ffff5f7224 */ /* 0x000fe200078e0003 */
[----:B------:R-:W-:Y:S06]  /*a05d0*/  BRA `(.L_x_48212) ;  /* 0x00000000000c7947 */ /* 0x000fec0003800000 */
.L_x_48213:
[----:B------:R-:W-:Y:S01]  /*a05e0*/  LOP3.LUT R3, R89, 0x80000, RZ, 0xfc, !PT ;  /* 0x0008000059037812 */ /* 0x000fe200078efcff */
[----:B------:R-:W-:-:S04]  /*a05f0*/  IMAD.MOV.U32 R94, RZ, RZ, R88 ;  /* 0x000000ffff5e7224 */ /* 0x000fc800078e0058 */
[----:B------:R-:W-:-:S07]  /*a0600*/  IMAD.MOV.U32 R95, RZ, RZ, R3 ;  /* 0x000000ffff5f7224 */ /* 0x000fce00078e0003 */
.L_x_48212:
[----:B------:R-:W-:Y:S05]  /*a0610*/  BSYNC.RECONVERGENT B0 ;  /* 0x0000000000007941 */ /* 0x000fea0003800200 */
.L_x_48210:
[----:B------:R-:W-:Y:S02]  /*a0620*/  IMAD.MOV.U32 R5, RZ, RZ, 0x0 ;  /* 0x00000000ff057424 */ /* 0x000fe400078e00ff */
[----:B------:R-:W-:Y:S02]  /*a0630*/  IMAD.MOV.U32 R2, RZ, RZ, R94 ;  /* 0x000000ffff027224 */ /* 0x000fe400078e005e */
[----:B------:R-:W-:Y:S01]  /*a0640*/  IMAD.MOV.U32 R3, RZ, RZ, R95 ;  /* 0x000000ffff037224 */ /* 0x000fe200078e005f */
[----:B------:R-:W-:Y:S06]  /*a0650*/  RET.REL.NODEC R4 `(_ZN2at6native29vectorized_elementwise_kernelILi4EZZZNS0_50_GLOBAL__N__2680c7bb_12_PowKernel_cu_7dd49032_300324pow_tensor_tensor_kernelERNS_18TensorIteratorBaseEENKUlvE_clEvENKUlvE6_clEvEUlN3c107complexIdEES9_E_St5arrayIPcLm3EEEEviT0_T1_) ;  /* 0xfffff5f804687950 */ /* 0x000fec0003c3ffff */
        .type           $_ZN2at6native29vectorized_elementwise_kernelILi4EZZZNS0_50_GLOBAL__N__2680c7bb_12_PowKernel_cu_7dd49032_300324pow_tensor_tensor_kernelERNS_18TensorIteratorBaseEENKUlvE_clEvENKUlvE6_clEvEUlN3c107complexIdEES9_E_St5arrayIPcLm3EEEEviT0_T1_$__internal_trig_reduction_slowpathd,@function
        .size           $_ZN2at6native29vectorized_elementwise_kernelILi4EZZZNS0_50_GLOBAL__N__2680c7bb_12_PowKernel_cu_7dd49032_300324pow_tensor_tensor_kernelERNS_18TensorIteratorBaseEENKUlvE_clEvENKUlvE6_clEvEUlN3c107complexIdEES9_E_St5arrayIPcLm3EEEEviT0_T1_$__internal_trig_reduction_slowpathd,(.L_x_68395 - $_ZN2at6native29vectorized_elementwise_kernelILi4EZZZNS0_50_GLOBAL__N__2680c7bb_12_PowKernel_cu_7dd49032_300324pow_tensor_tensor_kernelERNS_18TensorIteratorBaseEENKUlvE_clEvENKUlvE6_clEvEUlN3c107complexIdEES9_E_St5arrayIPcLm3EEEEviT0_T1_$__internal_trig_reduction_slowpathd)
$_ZN2at6native29vectorized_elementwise_kernelILi4EZZZNS0_50_GLOBAL__N__2680c7bb_12_PowKernel_cu_7dd49032_300324pow_tensor_tensor_kernelERNS_18TensorIteratorBaseEENKUlvE_clEvENKUlvE6_clEvEUlN3c107complexIdEES9_E_St5arrayIPcLm3EEEEviT0_T1_$__internal_trig_reduction_slowpathd:
        /* <DEDUP_REMOVED lines=23> */
.L_x_48219:
        /* <DEDUP_REMOVED lines=29> */
.L_x_48218:
[----:B------:R-:W-:-:S07]  /*a09a0*/  IMAD.MOV.U32 R8, RZ, RZ, R7 ;  /* 0x000000ffff087224 */ /* 0x000fce00078e0007 */
.L_x_48217:
[----:B------:R-:W-:Y:S05]  /*a09b0*/  BSYNC.RECONVERGENT B0 ;  /* 0x0000000000007941 */ /* 0x000fea0003800200 */
.L_x_48216:
        /* <DEDUP_REMOVED lines=60> */
.L_x_48221:
[----:B------:R-:W-:Y:S05]  /*a0d80*/  BSYNC.RECONVERGENT B0 ;  /* 0x0000000000007941 */ /* 0x000fea0003800200 */
.L_x_48220:
        /* <DEDUP_REMOVED lines=36> */
.L_x_48215:
[----:B------:R-:W-:Y:S02]  /*a0fd0*/  IMAD.MOV.U32 R15, RZ, RZ, 0x0 ;  /* 0x00000000ff0f7424 */ /* 0x000fe400078e00ff */
[----:B------:R-:W-:Y:S02]  /*a0fe0*/  IMAD.MOV.U32 R7, RZ, RZ, R13 ;  /* 0x000000ffff077224 */ /* 0x000fe400078e000d */
[----:B------:R-:W-:Y:S05]  /*a0ff0*/  RET.REL.NODEC R14 `(_ZN2at6native29vectorized_elementwise_kernelILi4EZZZNS0_50_GLOBAL__N__2680c7bb_12_PowKernel_cu_7dd49032_300324pow_tensor_tensor_kernelERNS_18TensorIteratorBaseEENKUlvE_clEvENKUlvE6_clEvEUlN3c107complexIdEES9_E_St5arrayIPcLm3EEEEviT0_T1_) ;  /* 0xfffff5f00e007950 */ /* 0x000fea0003c3ffff */
.L_x_48222:
        /* <DEDUP_REMOVED lines=16> */
.L_x_68395:


//--------------------- .text._ZN2at6native29vectorized_elementwise_kernelILi8EZZZNS0_50_GLOBAL__N__2680c7bb_12_PowKernel_cu_7dd49032_300324pow_tensor_tensor_kernelERNS_18TensorIteratorBaseEENKUlvE_clEvENKUlvE6_clEvEUlN3c107complexIdEES9_E_St5arrayIPcLm3EEEEviT0_T1_ --------------------------
	.section	.text._ZN2at6native29vectorized_elementwise_kernelILi8EZZZNS0_50_GLOBAL__N__2680c7bb_12_PowKernel_cu_7dd49032_300324pow_tensor_tensor_kernelERNS_18TensorIteratorBaseEENKUlvE_clEvENKUlvE6_clEvEUlN3c107complexIdEES9_E_St5arrayIPcLm3EEEEviT0_T1_,"ax",@progbits
	.align	128
        .global         _ZN2at6native29vectorized_elementwise_kernelILi8EZZZNS0_50_GLOBAL__N__2680c7bb_12_PowKernel_cu_7dd49032_300324pow_tensor_tensor_kernelERNS_18TensorIteratorBaseEENKUlvE_clEvENKUlvE6_clEvEUlN3c107complexIdEES9_E_St5arrayIPcLm3EEEEviT0_T1_
        .type           _ZN2at6native29vectorized_elementwise_kernelILi8EZZZNS0_50_GLOBAL__N__2680c7bb_12_PowKernel_cu_7dd49032_300324pow_tensor_tensor_kernelERNS_18TensorIteratorBaseEENKUlvE_clEvENKUlvE6_clEvEUlN3c107complexIdEES9_E_St5arrayIPcLm3EEEEviT0_T1_,@function
        .size           _ZN2at6native29vectorized_elementwise_kernelILi8EZZZNS0_50_GLOBAL__N__2680c7bb_12_PowKernel_cu_7dd49032_300324pow_tensor_tensor_kernelERNS_18TensorIteratorBaseEENKUlvE_clEvENKUlvE6_clEvEUlN3c107complexIdEES9_E_St5arrayIPcLm3EEEEviT0_T1_,(.L_x_68397 - _ZN2at6native29vectorized_elementwise_kernelILi8EZZZNS0_50_GLOBAL__N__2680c7bb_12_PowKernel_cu_7dd49032_300324pow_tensor_tensor_kernelERNS_18TensorIteratorBaseEENKUlvE_clEvENKUlvE6_clEvEUlN3c107complexIdEES9_E_St5arrayIPcLm3EEEEviT0_T1_)
        .other          _ZN2at6native29vectorized_elementwise_kernelILi8EZZZNS0_50_GLOBAL__N__2680c7bb_12_PowKernel_cu_7dd49032_300324pow_tensor_tensor_kernelERNS_18TensorIteratorBaseEENKUlvE_clEvENKUlvE6_clEvEUlN3c107complexIdEES9_E_St5arrayIPcLm3EEEEviT0_T1_,@"STO_CUDA_ENTRY STV_DEFAULT"
_ZN2at6native29vectorized_elementwise_kernelILi8EZZZNS0_50_GLOBAL__N__2680c7bb_12_PowKernel_cu_7dd49032_300324pow_tensor_tensor_kernelERNS_18TensorIteratorBaseEENKUlvE_clEvENKUlvE6_clEvEUlN3c107complexIdEES9_E_St5arrayIPcLm3EEEEviT0_T1_:
.text._ZN2at6native29vectorized_elementwise_kernelILi8EZZZNS0_50_GLOBAL__N__2680c7bb_12_PowKernel_cu_7dd49032_300324pow_tensor_tensor_kernelERNS_18TensorIteratorBaseEENKUlvE_clEvENKUlvE6_clEvEUlN3c107complexIdEES9_E_St5arrayIPcLm3EEEEviT0_T1_:
        /* <DEDUP_REMOVED lines=207> */
.L_x_48229:
[----:B------:R-:W-:Y:S01]  /*0cf0*/  IMAD.MOV.U32 R2, RZ, RZ, 0x0 ;  /* 0x00000000ff027424 */ /* 0x000fe200078e00ff */
[----:B------:R-:W-:Y:S01]  /*0d00*/  LOP3.LUT P0, RZ, R5, 0x7fffffff, RZ, 0xc0, !PT ;  /* 0x7fffffff05ff7812 */ /* 0x000fe2000780c0ff */
[----:B------:R-:W-:-:S06]  /*0d10*/  IMAD.MOV.U32 R3, RZ, RZ, 0x7ff00000 ;  /* 0x7ff00000ff037424 */ /* 0x000fcc00078e00ff */
[----:B------:R-:W-:-:S10]  /*0d20*/  DFMA R2, R4, R2, +INF ;  /* 0x7ff000000402742b */ /* 0x000fd40000000002 */
[----:B------:R-:W-:Y:S02]  /*0d30*/  FSEL R72, R2, RZ, P0 ;  /* 0x000000ff02487208 */ /* 0x000fe40000000000 */
[----:B------:R-:W-:-:S07]  /*0d40*/  FSEL R73, R3, -QNAN , P0 ;  /* 0xfff0000003497808 */ /* 0x000fce0000000000 */
.L_x_48230:
[----:B------:R-:W-:Y:S05]  /*0d50*/  BSYNC.RECONVERGENT B0 ;  /* 0x0000000000007941 */ /* 0x000fea0003800200 */
.L_x_48228:
        /* <DEDUP_REMOVED lines=27> */
[----:B------:R-:W-:Y:S05]  /*0f10*/  CALL.REL.NOINC `($__internal_90_$__cuda_sm20_div_rn_f64_full) ;  /* 0x000009f0003c7944 */ /* 0x000fea0003c00000 */
.L_x_48232:
[----:B------:R-:W-:Y:S05]  /*0f20*/  BSYNC.RECONVERGENT B3 ;  /* 0x0000000000037941 */ /* 0x000fea0003800200 */
.L_x_48231:
        /* <DEDUP_REMOVED lines=91> */
.L_x_48227:
        /* <DEDUP_REMOVED lines=33> */
[----:B------:R-:W-:Y:S05]  /*16f0*/  CALL.REL.NOINC `($__internal_90_$__cuda_sm20_div_rn_f64_full) ;  /* 0x000009e800447944 */ /* 0x000fea0003c00000 */
[----:B------:R-:W-:Y:S02]  /*1700*/  IMAD.MOV.U32 R72, RZ, RZ, R2 ;  /* 0x000000ffff487224 */ /* 0x000fe400078e0002 */
[----:B------:R-:W-:-:S07]  /*1710*/  IMAD.MOV.U32 R73, RZ, RZ, R3 ;  /* 0x000000ffff497224 */ /* 0x000fce00078e0003 */
.L_x_48236:
[----:B------:R-:W-:Y:S05]  /*1720*/  BSYNC.RECONVERGENT B3 ;  /* 0x0000000000037941 */ /* 0x000fea0003800200 */
.L_x_48235:
        /* <DEDUP_REMOVED lines=23> */
.L_x_48238:
[----:B------:R-:W-:Y:S05]  /*18a0*/  BSYNC.RECONVERGENT B3 ;  /* 0x0000000000037941 */ /* 0x000fea0003800200 */
.L_x_48237:
        /* <DEDUP_REMOVED lines=121> */
.L_x_48240:
[----:B------:R-:W-:Y:S01]  /*2040*/  IMAD.MOV.U32 R2, RZ, RZ, 0x0 ;  /* 0x00000000ff027424 */ /* 0x000fe200078e00ff */
[----:B------:R-:W-:Y:S01]  /*2050*/  LOP3.LUT P0, RZ, R5, 0x7fffffff, RZ, 0xc0, !PT ;  /* 0x7fffffff05ff7812 */ /* 0x000fe2000780c0ff */
[----:B------:R-:W-:-:S06]  /*2060*/  IMAD.MOV.U32 R3, RZ, RZ, 0x7ff00000 ;  /* 0x7ff00000ff037424 */ /* 0x000fcc00078e00ff */
[----:B------:R-:W-:-:S10]  /*2070*/  DFMA R2, R4, R2, +INF ;  /* 0x7ff000000402742b */ /* 0x000fd40000000002 */
[----:B------:R-:W-:Y:S02]  /*2080*/  FSEL R74, R2, RZ, P0 ;  /* 0x000000ff024a7208 */ /* 0x000fe40000000000 */
[----:B------:R-:W-:-:S07]  /*2090*/  FSEL R75, R3, -QNAN , P0 ;  /* 0xfff00000034b7808 */ /* 0x000fce0000000000 */
.L_x_48241:
[----:B------:R-:W-:Y:S05]  /*20a0*/  BSYNC.RECONVERGENT B0 ;  /* 0x0000000000007941 */ /* 0x000fea0003800200 */
.L_x_48239:
        /* <DEDUP_REMOVED lines=28> */
.L_x_48243:
[----:B------:R-:W-:Y:S05]  /*2270*/  BSYNC.RECONVERGENT B3 ;  /* 0x0000000000037941 */ /* 0x000fea0003800200 */
.L_x_48242:
        /* <DEDUP_REMOVED lines=92> */
.L_x_48234:
        /* <DEDUP_REMOVED lines=94> */
.L_x_48245:
        /* <DEDUP_REMOVED lines=28> */
.L_x_48249:
[----:B------:R-:W-:Y:S05]  /*2fe0*/  BSYNC.RECONVERGENT B4 ;  /* 0x0000000000047941 */ /* 0x000fea0003800200 */
.L_x_48248:
        /* <DEDUP_REMOVED lines=30> */
.L_x_48247:
        /* <DEDUP_REMOVED lines=77> */
.L_x_48251:
[----:B------:R-:W-:Y:S01]  /*36a0*/  IMAD.MOV.U32 R2, RZ, RZ, 0x0 ;  /* 0x00000000ff027424 */ /* 0x000fe200078e00ff */
[----:B------:R-:W-:Y:S01]  /*36b0*/  LOP3.LUT P0, RZ, R5, 0x7fffffff, RZ, 0xc0, !PT ;  /* 0x7fffffff05ff7812 */ /* 0x000fe2000780c0ff */
[----:B------:R-:W-:-:S06]  /*36c0*/  IMAD.MOV.U32 R3, RZ, RZ, 0x7ff00000 ;  /* 0x7ff00000ff037424 */ /* 0x000fcc00078e00ff */
[----:B------:R-:W-:-:S10]  /*36d0*/  DFMA R2, R4, R2, +INF ;  /* 0x7ff000000402742b */ /* 0x000fd40000000002 */
[----:B------:R-:W-:Y:S02]  /*36e0*/  FSEL R2, R2, RZ, P0 ;  /* 0x000000ff02027208 */ /* 0x000fe40000000000 */
[----:B------:R-:W-:-:S07]  /*36f0*/  FSEL R3, R3, -QNAN , P0 ;  /* 0xfff0000003037808 */ /* 0x000fce0000000000 */
.L_x_48250:
[----:B------:R-:W-:Y:S05]  /*3700*/  BSYNC.RECONVERGENT B3 ;  /* 0x0000000000037941 */ /* 0x000fea0003800200 */
.L_x_48246:
        /* <DEDUP_REMOVED lines=91> */
.L_x_48244:
        /* <DEDUP_REMOVED lines=142> */
.L_x_48254:
[----:B------:R-:W-:Y:S01]  /*45a0*/  IMAD.MOV.U32 R2, RZ, RZ, 0x0 ;  /* 0x00000000ff027424 */ /* 0x000fe200078e00ff */
[----:B------:R-:W-:Y:S01]  /*45b0*/  LOP3.LUT P0, RZ, R73, 0x7fffffff, RZ, 0xc0, !PT ;  /* 0x7fffffff49ff7812 */ /* 0x000fe2000780c0ff */
[----:B------:R-:W-:-:S06]  /*45c0*/  IMAD.MOV.U32 R3, RZ, RZ, 0x7ff00000 ;  /* 0x7ff00000ff037424 */ /* 0x000fcc00078e00ff */
[----:B------:R-:W-:-:S10]  /*45d0*/  DFMA R2, R72, R2, +INF ;  /* 0x7ff000004802742b */ /* 0x000fd40000000002 */
[----:B------:R-:W-:Y:S02]  /*45e0*/  FSEL R72, R2, RZ, P0 ;  /* 0x000000ff02487208 */ /* 0x000fe40000000000 */
[----:B------:R-:W-:-:S07]  /*45f0*/  FSEL R73, R3, -QNAN , P0 ;  /* 0xfff0000003497808 */ /* 0x000fce0000000000 */
.L_x_48255:
[----:B------:R-:W-:Y:S05]  /*4600*/  BSYNC.RECONVERGENT B0 ;  /* 0x0000000000007941 */ /* 0x000fea0003800200 */
.L_x_48253:
        /* <DEDUP_REMOVED lines=23> */
[----:B------:R-:W-:Y:S05]  /*4780*/  CALL.REL.NOINC `($__internal_90_$__cuda_sm20_div_rn_f64_full) ;  /* 0x000009b800207944 */ /* 0x000fea0003c00000 */
.L_x_48257:
[----:B------:R-:W-:Y:S05]  /*4790*/  BSYNC.RECONVERGENT B3 ;  /* 0x0000000000037941 */ /* 0x000fea0003800200 */
.L_x_48256:
        /* <DEDUP_REMOVED lines=91> */
.L_x_48252:
        /* <DEDUP_REMOVED lines=33> */
.L_x_48262:
[----:B------:R-:W-:Y:S05]  /*4f60*/  BSYNC.RECONVERGENT B4 ;  /* 0x0000000000047941 */ /* 0x000fea0003800200 */
.L_x_48261:
        /* <DEDUP_REMOVED lines=30> */
.L_x_48260:
        /* <DEDUP_REMOVED lines=78> */
.L_x_48264:
[----:B------:R-:W-:Y:S01]  /*5630*/  IMAD.MOV.U32 R4, RZ, RZ, 0x0 ;  /* 0x00000000ff047424 */ /* 0x000fe200078e00ff */
[----:B------:R-:W-:Y:S01]  /*5640*/  LOP3.LUT P0, RZ, R3, 0x7fffffff, RZ, 0xc0, !PT ;  /* 0x7fffffff03ff7812 */ /* 0x000fe2000780c0ff */
[----:B------:R-:W-:-:S06]  /*5650*/  IMAD.MOV.U32 R5, RZ, RZ, 0x7ff00000 ;  /* 0x7ff00000ff057424 */ /* 0x000fcc00078e00ff */
[----:B------:R-:W-:-:S10]  /*5660*/  DFMA R4, R2, R4, +INF ;  /* 0x7ff000000204742b */ /* 0x000fd40000000004 */
[----:B------:R-:W-:Y:S02]  /*5670*/  FSEL R74, R4, RZ, P0 ;  /* 0x000000ff044a7208 */ /* 0x000fe40000000000 */
[----:B------:R-:W-:-:S07]  /*5680*/  FSEL R75, R5, -QNAN , P0 ;  /* 0xfff00000054b7808 */ /* 0x000fce0000000000 */
.L_x_48263:
[----:B------:R-:W-:Y:S05]  /*5690*/  BSYNC.RECONVERGENT B3 ;  /* 0x0000000000037941 */ /* 0x000fea0003800200 */
.L_x_48259:
        /* <DEDUP_REMOVED lines=28> */
.L_x_48266:
[----:B------:R-:W-:Y:S05]  /*5860*/  BSYNC.RECONVERGENT B3 ;  /* 0x0000000000037941 */ /* 0x000fea0003800200 */
.L_x_48265:
        /* <DEDUP_REMOVED lines=92> */
.L_x_48258:
        /* <DEDUP_REMOVED lines=83> */
.L_x_48269:
[----:B------:R-:W-:Y:S01]  /*6360*/  IMAD.MOV.U32 R72, RZ, RZ, 0x0 ;  /* 0x00000000ff487424 */ /* 0x000fe200078e00ff */
[----:B------:R-:W-:Y:S01]  /*6370*/  LOP3.LUT P0, RZ, R3, 0x7fffffff, RZ, 0xc0, !PT ;  /* 0x7fffffff03ff7812 */ /* 0x000fe2000780c0ff */
[----:B------:R-:W-:-:S06]  /*6380*/  IMAD.MOV.U32 R73, RZ, RZ, 0x7ff00000 ;  /* 0x7ff00000ff497424 */ /* 0x000fcc00078e00ff */
[----:B------:R-:W-:-:S10]  /*6390*/  DFMA R72, R2, R72, +INF ;  /* 0x7ff000000248742b */ /* 0x000fd40000000048 */
[----:B------:R-:W-:Y:S02]  /*63a0*/  FSEL R74, R72, RZ, P0 ;  /* 0x000000ff484a7208 */ /* 0x000fe40000000000 */
[----:B------:R-:W-:-:S07]  /*63b0*/  FSEL R75, R73, -QNAN , P0 ;  /* 0xfff00000494b7808 */ /* 0x000fce0000000000 */
.L_x_48270:
[----:B------:R-:W-:Y:S05]  /*63c0*/  BSYNC.RECONVERGENT B0 ;  /* 0x0000000000007941 */ /* 0x000fea0003800200 */
.L_x_48268:
        /* <DEDUP_REMOVED lines=22> */
.L_x_48272:
[----:B------:R-:W-:Y:S05]  /*6530*/  BSYNC.RECONVERGENT B3 ;  /* 0x0000000000037941 */ /* 0x000fea0003800200 */
.L_x_48271:
        /* <DEDUP_REMOVED lines=92> */
.L_x_48267:
        /* <DEDUP_REMOVED lines=31> */
.L_x_48274:
        /* <DEDUP_REMOVED lines=77> */
.L_x_48273:
        /* <DEDUP_REMOVED lines=39> */
.L_x_48278:
[----:B------:R-:W-:Y:S05]  /*7430*/  BSYNC.RECONVERGENT B4 ;  /* 0x0000000000047941 */ /* 0x000fea0003800200 */
.L_x_48277:
        /* <DEDUP_REMOVED lines=30> */
.L_x_48276:
        /* <DEDUP_REMOVED lines=78> */
.L_x_48280:
[----:B------:R-:W-:Y:S01]  /*7b00*/  IMAD.MOV.U32 R4, RZ, RZ, 0x0 ;  /* 0x00000000ff047424 */ /* 0x000fe200078e00ff */
[----:B------:R-:W-:Y:S01]  /*7b10*/  LOP3.LUT P0, RZ, R3, 0x7fffffff, RZ, 0xc0, !PT ;  /* 0x7fffffff03ff7812 */ /* 0x000fe2000780c0ff */
[----:B------:R-:W-:-:S06]  /*7b20*/  IMAD.MOV.U32 R5, RZ, RZ, 0x7ff00000 ;  /* 0x7ff00000ff057424 */ /* 0x000fcc00078e00ff */
[----:B------:R-:W-:-:S10]  /*7b30*/  DFMA R4, R2, R4, +INF ;  /* 0x7ff000000204742b */ /* 0x000fd40000000004 */
[----:B------:R-:W-:Y:S02]  /*7b40*/  FSEL R74, R4, RZ, P0 ;  /* 0x000000ff044a7208 */ /* 0x000fe40000000000 */
[----:B------:R-:W-:-:S07]  /*7b50*/  FSEL R75, R5, -QNAN , P0 ;  /* 0xfff00000054b7808 */ /* 0x000fce0000000000 */
.L_x_48279:
[----:B------:R-:W-:Y:S05]  /*7b60*/  BSYNC.RECONVERGENT B3 ;  /* 0x0000000000037941 */ /* 0x000fea0003800200 */
.L_x_48275:
        /* <DEDUP_REMOVED lines=28> */
.L_x_48282:
[----:B------:R-:W-:Y:S05]  /*7d30*/  BSYNC.RECONVERGENT B3 ;  /* 0x0000000000037941 */ /* 0x000fea0003800200 */
.L_x_48281:
        /* <DEDUP_REMOVED lines=91> */
.L_x_48233:
[----:B------:R-:W-:Y:S05]  /*82f0*/  BSYNC.RECONVERGENT B1 ;  /* 0x0000000000017941 */ /* 0x000fea0003800200 */
.L_x_48226:
        /* <DEDUP_REMOVED lines=67> */
.L_x_48283:
        /* <DEDUP_REMOVED lines=28> */
[----:B------:R-:W-:Y:S05]  /*88f0*/  CALL.REL.NOINC `($_ZN2at6native29vectorized_elementwise_kernelILi8EZZZNS0_50_GLOBAL__N__2680c7bb_12_PowKernel_cu_7dd49032_300324pow_tensor_tensor_kernelERNS_18TensorIteratorBaseEENKUlvE_clEvENKUlvE6_clEvEUlN3c107complexIdEES9_E_St5arrayIPcLm3EEEEviT0_T1_$__internal_trig_reduction_slowpathd) ;  /* 0x0000097c00587944 */ /* 0x000fea0003c00000 */
[----:B------:R-:W-:Y:S02]  /*8900*/  IMAD.MOV.U32 R2, RZ, RZ, R6 ;  /* 0x000000ffff027224 */ /* 0x000fe400078e0006 */
[----:B------:R-:W-:-:S07]  /*8910*/  IMAD.MOV.U32 R3, RZ, RZ, R7 ;  /* 0x000000ffff037224 */ /* 0x000fce00078e0007 */
.L_x_48288:
[----:B------:R-:W-:Y:S05]  /*8920*/  BSYNC.RECONVERGENT B4 ;  /* 0x0000000000047941 */ /* 0x000fea0003800200 */
.L_x_48287:
[----:B------:R-:W-:-:S07]  /*8930*/  VIADD R0, R4, 0x1 ;  /* 0x0000000104007836 */ /* 0x000fce0000000000 */
.L_x_48286:
[----:B------:R-:W-:Y:S05]  /*8940*/  BSYNC.RECONVERGENT B3 ;  /* 0x0000000000037941 */ /* 0x000fea0003800200 */
.L_x_48285:
        /* <DEDUP_REMOVED lines=55> */
[----:B------:R-:W-:Y:S02]  /*8cc0*/  IMAD.MOV.U32 R8, RZ, RZ, R6 ;  /* 0x000000ffff087224 */ /* 0x000fe400078e0006 */
[----:B------:R-:W-:-:S07]  /*8cd0*/  IMAD.MOV.U32 R9, RZ, RZ, R7 ;  /* 0x000000ffff097224 */ /* 0x000fce00078e0007 */
.L_x_48290:
[----:B------:R-:W-:Y:S05]  /*8ce0*/  BSYNC.RECONVERGENT B3 ;  /* 0x0000000000037941 */ /* 0x000fea0003800200 */
.L_x_48289:
        /* <DEDUP_REMOVED lines=30> */
.L_x_48284:
        /* <DEDUP_REMOVED lines=15> */
.L_x_48291:
        /* <DEDUP_REMOVED lines=64> */
.L_x_48294:
[----:B------:R-:W-:Y:S05]  /*93c0*/  BSYNC.RECONVERGENT B0 ;  /* 0x0000000000007941 */ /* 0x000fea0003800200 */
.L_x_48293:
        /* <DEDUP_REMOVED lines=40> */
.L_x_48298:
[----:B------:R-:W-:Y:S05]  /*9650*/  BSYNC.RECONVERGENT B4 ;  /* 0x0000000000047941 */ /* 0x000fea0003800200 */
.L_x_48297:
[----:B------:R-:W-:-:S07]  /*9660*/  VIADD R77, R4, 0x1 ;  /* 0x00000001044d7836 */ /* 0x000fce0000000000 */
.L_x_48296:
[----:B------:R-:W-:Y:S05]  /*9670*/  BSYNC.RECONVERGENT B3 ;  /* 0x0000000000037941 */ /* 0x000fea0003800200 */
.L_x_48295:
        /* <DEDUP_REMOVED lines=59> */
.L_x_48300:
[----:B------:R-:W-:Y:S05]  /*9a30*/  BSYNC.RECONVERGENT B3 ;  /* 0x0000000000037941 */ /* 0x000fea0003800200 */
.L_x_48299:
        /* <DEDUP_REMOVED lines=35> */
.L_x_48292:
        /* <DEDUP_REMOVED lines=60> */
.L_x_48302:
[----:B------:R-:W-:Y:S05]  /*a030*/  BSYNC.RECONVERGENT B0 ;  /* 0x0000000000007941 */ /* 0x000fea0003800200 */
.L_x_48301:
        /* <DEDUP_REMOVED lines=26> */
.L_x_48306:
[----:B------:R-:W-:Y:S05]  /*a1e0*/  BSYNC.RECONVERGENT B4 ;  /* 0x0000000000047941 */ /* 0x000fea0003800200 */
.L_x_48305:
[----:B------:R-:W-:-:S07]  /*a1f0*/  VIADD R0, R4, 0x1 ;  /* 0x0000000104007836 */ /* 0x000fce0000000000 */
.L_x_48304:
[----:B------:R-:W-:Y:S05]  /*a200*/  BSYNC.RECONVERGENT B3 ;  /* 0x0000000000037941 */ /* 0x000fea0003800200 */
.L_x_48303:
        /* <DEDUP_REMOVED lines=57> */
.L_x_48308:
[----:B------:R-:W-:Y:S05]  /*a5a0*/  BSYNC.RECONVERGENT B3 ;  /* 0x0000000000037941 */ /* 0x000fea0003800200 */
.L_x_48307:
        /* <DEDUP_REMOVED lines=31> */
.L_x_48225:
[----:B------:R-:W-:Y:S05]  /*a7a0*/  BSYNC.RECONVERGENT B2 ;  /* 0x0000000000027941 */ /* 0x000fea0003800200 */
.L_x_48224:
        /* <DEDUP_REMOVED lines=144> */
.L_x_48318:
        /* <DEDUP_REMOVED lines=22> */
.L_x_48321:
[----:B------:R-:W-:Y:S05]  /*b210*/  BSYNC.RECONVERGENT B4 ;  /* 0x0000000000047941 */ /* 0x000fea0003800200 */
.L_x_48320:
        /* <DEDUP_REMOVED lines=29> */
.L_x_48319:
[----:B------:R-:W-:Y:S05]  /*b3f0*/  BSYNC.RECONVERGENT B3 ;  /* 0x0000000000037941 */ /* 0x000fea0003800200 */
.L_x_48317:
        /* <DEDUP_REMOVED lines=22> */
.L_x_48323:
[----:B------:R-:W-:Y:S05]  /*b560*/  BSYNC.RECONVERGENT B3 ;  /* 0x0000000000037941 */ /* 0x000fea0003800200 */
.L_x_48322:
        /* <DEDUP_REMOVED lines=84> */
.L_x_48325:
[----:B------:R-:W-:Y:S02]  /*bab0*/  FSEL R2, RZ, 3.37028055040000000000e+12, P0 ;  /* 0x54442d18ff027808 */ /* 0x000fe40000000000 */
[----:B------:R-:W-:-:S07]  /*bac0*/  FSEL R3, RZ, 2.1426990032196044922, P0 ;  /* 0x400921fbff037808 */ /* 0x000fce0000000000 */
.L_x_48326:
[----:B------:R-:W-:Y:S05]  /*bad0*/  BSYNC.RECONVERGENT B0 ;  /* 0x0000000000007941 */ /* 0x000fea0003800200 */
.L_x_48324:
[----:B------:R-:W-:Y:S01]  /*bae0*/  DADD R16, |R16|, |R18| ;  /* 0x0000000010107229 */ /* 0x000fe20000000612 */
[----:B------:R-:W-:Y:S01]  /*baf0*/  LOP3.LUT R19, R3, 0x80000000, R19, 0xb8, !PT ;  /* 0x8000000003137812 */ /* 0x000fe200078eb813 */
[----:B------:R-:W-:-:S06]  /*bb00*/  DMUL R8, R8, 0.5 ;  /* 0x3fe0000008087828 */ /* 0x000fcc0000000000 */
[----:B------:R-:W-:-:S06]  /*bb10*/  DSETP.NAN.AND P0, PT, R16, R16, PT ;  /* 0x000000101000722a */ /* 0x000fcc0003f08000 */
[----:B------:R-:W-:Y:S02]  /*bb20*/  FSEL R2, R16, R2, P0 ;  /* 0x0000000210027208 */ /* 0x000fe40000000000 */
[----:B------:R-:W-:Y:S01]  /*bb30*/  FSEL R3, R17, R19, P0 ;  /* 0x0000001311037208 */ /* 0x000fe20000000000 */
[----:B------:R-:W-:Y:S06]  /*bb40*/  BRA `(.L_x_48327) ;  /* 0x0000006400e87947 */ /* 0x000fec0003800000 */
.L_x_48316:
        /* <DEDUP_REMOVED lines=103> */
.L_x_48330:
[----:B------:R-:W-:Y:S05]  /*c1c0*/  BSYNC.RECONVERGENT B0 ;  /* 0x0000000000007941 */ /* 0x000fea0003800200 */
.L_x_48329:
[----:B------:R-:W-:Y:S04]  /*c1d0*/  BSSY.RECONVERGENT B3, `(.L_x_48331) ;  /* 0x0000008000037945 */ /* 0x000fe80003800200 */
[----:B------:R-:W-:Y:S05]  /*c1e0*/  @P4 BRA P5, `(.L_x_48332) ;  /* 0x0000000000184947 */ /* 0x000fea0002800000 */
[----:B------:R-:W-:Y:S01]  /*c1f0*/  IMAD.MOV.U32 R0, RZ, RZ, R10 ;  /* 0x000000ffff007224 */ /* 0x000fe200078e000a */
[----:B------:R-:W-:Y:S01]  /*c200*/  MOV R4, 0xc250 ;  /* 0x0000c25000047802 */ /* 0x000fe20000000f00 */
[----:B------:R-:W-:Y:S02]  /*c210*/  IMAD.MOV.U32 R5, RZ, RZ, R11 ;  /* 0x000000ffff057224 */ /* 0x000fe400078e000b */
[----:B------:R-:W-:Y:S02]  /*c220*/  IMAD.MOV.U32 R2, RZ, RZ, R12 ;  /* 0x000000ffff027224 */ /* 0x000fe400078e000c */
[----:B------:R-:W-:-:S07]  /*c230*/  IMAD.MOV.U32 R3, RZ, RZ, R13 ;  /* 0x000000ffff037224 */ /* 0x000fce00078e000d */
[----:B------:R-:W-:Y:S05]  /*c240*/  CALL.REL.NOINC `($__internal_90_$__cuda_sm20_div_rn_f64_full) ;  /* 0x0000093c00707944 */ /* 0x000fea0003c00000 */
.L_x_48332:
[----:B------:R-:W-:Y:S05]  /*c250*/  BSYNC.RECONVERGENT B3 ;  /* 0x0000000000037941 */ /* 0x000fea0003800200 */
.L_x_48331:
        /* <DEDUP_REMOVED lines=84> */
.L_x_48334:
[----:B------:R-:W-:Y:S02]  /*c7a0*/  FSEL R2, RZ, 3.37028055040000000000e+12, P0 ;  /* 0x54442d18ff027808 */ /* 0x000fe40000000000 */
[----:B------:R-:W-:-:S07]  /*c7b0*/  FSEL R3, RZ, 2.1426990032196044922, P0 ;  /* 0x400921fbff037808 */ /* 0x000fce0000000000 */
.L_x_48335:
[----:B------:R-:W-:Y:S05]  /*c7c0*/  BSYNC.RECONVERGENT B0 ;  /* 0x0000000000007941 */ /* 0x000fea0003800200 */
.L_x_48333:
[----:B------:R-:W-:Y:S01]  /*c7d0*/  DADD R16, |R16|, |R18| ;  /* 0x0000000010107229 */ /* 0x000fe20000000612 */
[----:B------:R-:W-:Y:S01]  /*c7e0*/  LOP3.LUT R19, R3, 0x80000000, R19, 0xb8, !PT ;  /* 0x8000000003137812 */ /* 0x000fe200078eb813 */
[----:B------:R-:W-:-:S06]  /*c7f0*/  DMUL R8, R8, 0.5 ;  /* 0x3fe0000008087828 */ /* 0x000fcc0000000000 */
[----:B------:R-:W-:-:S06]  /*c800*/  DSETP.NAN.AND P0, PT, R16, R16, PT ;  /* 0x000000101000722a */ /* 0x000fcc0003f08000 */
[----:B------:R-:W-:Y:S02]  /*c810*/  FSEL R2, R16, R2, P0 ;  /* 0x0000000210027208 */ /* 0x000fe40000000000 */
[----:B------:R-:W-:Y:S01]  /*c820*/  FSEL R3, R17, R19, P0 ;  /* 0x0000001311037208 */ /* 0x000fe20000000000 */
[----:B------:R-:W-:Y:S06]  /*c830*/  BRA `(.L_x_48327) ;  /* 0x0000005800ac7947 */ /* 0x000fec0003800000 */
.L_x_48328:
        /* <DEDUP_REMOVED lines=33> */
.L_x_48337:
        /* <DEDUP_REMOVED lines=74> */
.L_x_48336:
        /* <DEDUP_REMOVED lines=101> */
.L_x_48339:
        /* <DEDUP_REMOVED lines=22> */
.L_x_48342:
[----:B------:R-:W-:Y:S05]  /*d6a0*/  BSYNC.RECONVERGENT B4 ;  /* 0x0000000000047941 */ /* 0x000fea0003800200 */
.L_x_48341:
        /* <DEDUP_REMOVED lines=29> */
.L_x_48340:
[----:B------:R-:W-:Y:S05]  /*d880*/  BSYNC.RECONVERGENT B3 ;  /* 0x0000000000037941 */ /* 0x000fea0003800200 */
.L_x_48338:
        /* <DEDUP_REMOVED lines=28> */
.L_x_48344:
[----:B------:R-:W-:Y:S05]  /*da50*/  BSYNC.RECONVERGENT B3 ;  /* 0x0000000000037941 */ /* 0x000fea0003800200 */
.L_x_48343:
        /* <DEDUP_REMOVED lines=84> */
.L_x_48346:
[----:B------:R-:W-:Y:S02]  /*dfa0*/  FSEL R2, RZ, 3.37028055040000000000e+12, P0 ;  /* 0x54442d18ff027808 */ /* 0x000fe40000000000 */
[----:B------:R-:W-:-:S07]  /*dfb0*/  FSEL R3, RZ, 2.1426990032196044922, P0 ;  /* 0x400921fbff037808 */ /* 0x000fce0000000000 */
.L_x_48347:
[----:B------:R-:W-:Y:S05]  /*dfc0*/  BSYNC.RECONVERGENT B0 ;  /* 0x0000000000007941 */ /* 0x000fea0003800200 */
.L_x_48345:
[----:B------:R-:W-:Y:S01]  /*dfd0*/  DADD R16, |R16|, |R18| ;  /* 0x0000000010107229 */ /* 0x000fe20000000612 */
[----:B------:R-:W-:Y:S01]  /*dfe0*/  LOP3.LUT R19, R3, 0x80000000, R19, 0xb8, !PT ;  /* 0x8000000003137812 */ /* 0x000fe200078eb813 */
[----:B------:R-:W-:-:S06]  /*dff0*/  DMUL R8, R10, 0.5 ;  /* 0x3fe000000a087828 */ /* 0x000fcc0000000000 */
[----:B------:R-:W-:-:S06]  /*e000*/  DSETP.NAN.AND P0, PT, R16, R16, PT ;  /* 0x000000101000722a */ /* 0x000fcc0003f08000 */
[----:B------:R-:W-:Y:S02]  /*e010*/  FSEL R2, R16, R2, P0 ;  /* 0x0000000210027208 */ /* 0x000fe40000000000 */
[----:B------:R-:W-:Y:S01]  /*e020*/  FSEL R3, R17, R19, P0 ;  /* 0x0000001311037208 */ /* 0x000fe20000000000 */
[----:B------:R-:W-:Y:S06]  /*e030*/  BRA `(.L_x_48327) ;  /* 0x0000004000ac7947 */ /* 0x000fec0003800000 */
.L_x_48315:
        /* <DEDUP_REMOVED lines=137> */
.L_x_48349:
[----:B------:R-:W-:Y:S05]  /*e8d0*/  BSYNC.RECONVERGENT B0 ;  /* 0x0000000000007941 */ /* 0x000fea0003800200 */
.L_x_48348:
        /* <DEDUP_REMOVED lines=8> */
.L_x_48351:
[----:B------:R-:W-:Y:S05]  /*e960*/  BSYNC.RECONVERGENT B3 ;  /* 0x0000000000037941 */ /* 0x000fea0003800200 */
.L_x_48350:
        /* <DEDUP_REMOVED lines=84> */
.L_x_48353:
[----:B------:R-:W-:Y:S02]  /*eeb0*/  FSEL R2, RZ, 3.37028055040000000000e+12, P0 ;  /* 0x54442d18ff027808 */ /* 0x000fe40000000000 */
[----:B------:R-:W-:-:S07]  /*eec0*/  FSEL R3, RZ, 2.1426990032196044922, P0 ;  /* 0x400921fbff037808 */ /* 0x000fce0000000000 */
.L_x_48354:
[----:B------:R-:W-:Y:S05]  /*eed0*/  BSYNC.RECONVERGENT B0 ;  /* 0x0000000000007941 */ /* 0x000fea0003800200 */
.L_x_48352:
[----:B------:R-:W-:Y:S01]  /*eee0*/  DADD R16, |R16|, |R18| ;  /* 0x0000000010107229 */ /* 0x000fe20000000612 */
[----:B------:R-:W-:-:S07]  /*eef0*/  LOP3.LUT R19, R3, 0x80000000, R19, 0xb8, !PT ;  /* 0x8000000003137812 */ /* 0x000fce00078eb813 */
[----:B------:R-:W-:-:S06]  /*ef00*/  DSETP.NAN.AND P0, PT, R16, R16, PT ;  /* 0x000000101000722a */ /* 0x000fcc0003f08000 */
[----:B------:R-:W-:Y:S02]  /*ef10*/  FSEL R2, R16, R2, P0 ;  /* 0x0000000210027208 */ /* 0x000fe40000000000 */
[----:B------:R-:W-:Y:S01]  /*ef20*/  FSEL R3, R17, R19, P0 ;  /* 0x0000001311037208 */ /* 0x000fe20000000000 */
[----:B------:R-:W-:Y:S06]  /*ef30*/  BRA `(.L_x_48327) ;  /* 0x0000003000ec7947 */ /* 0x000fec0003800000 */
.L_x_48314:
        /* <DEDUP_REMOVED lines=94> */
.L_x_48357:
        /* <DEDUP_REMOVED lines=22> */
.L_x_48360:
[----:B------:R-:W-:Y:S05]  /*f680*/  BSYNC.RECONVERGENT B4 ;  /* 0x0000000000047941 */ /* 0x000fea0003800200 */
.L_x_48359:
        /* <DEDUP_REMOVED lines=29> */
.L_x_48358:
[----:B------:R-:W-:Y:S05]  /*f860*/  BSYNC.RECONVERGENT B3 ;  /* 0x0000000000037941 */ /* 0x000fea0003800200 */
.L_x_48356:
        /* <DEDUP_REMOVED lines=87> */
.L_x_48355:
        /* <DEDUP_REMOVED lines=88> */
.L_x_48313:
        /* <DEDUP_REMOVED lines=25> */
.L_x_48362:
[----:B------:R-:W-:Y:S05]  /*104f0*/  BSYNC.RECONVERGENT B3 ;  /* 0x0000000000037941 */ /* 0x000fea0003800200 */
.L_x_48361:
        /* <DEDUP_REMOVED lines=23> */
.L_x_48364:
[----:B------:R-:W-:Y:S05]  /*10670*/  BSYNC.RECONVERGENT B3 ;  /* 0x0000000000037941 */ /* 0x000fea0003800200 */
.L_x_48363:
        /* <DEDUP_REMOVED lines=139> */
.L_x_48366:
[----:B------:R-:W-:Y:S05]  /*10f30*/  BSYNC.RECONVERGENT B0 ;  /* 0x0000000000007941 */ /* 0x000fea0003800200 */
.L_x_48365:
        /* <DEDUP_REMOVED lines=8> */
.L_x_48368:
[----:B------:R-:W-:Y:S05]  /*10fc0*/  BSYNC.RECONVERGENT B3 ;  /* 0x0000000000037941 */ /* 0x000fea0003800200 */
.L_x_48367:
        /* <DEDUP_REMOVED lines=84> */
.L_x_48370:
[----:B------:R-:W-:Y:S02]  /*11510*/  FSEL R2, RZ, 3.37028055040000000000e+12, P0 ;  /* 0x54442d18ff027808 */ /* 0x000fe40000000000 */
[----:B------:R-:W-:-:S07]  /*11520*/  FSEL R3, RZ, 2.1426990032196044922, P0 ;  /* 0x400921fbff037808 */ /* 0x000fce0000000000 */
.L_x_48371:
[----:B------:R-:W-:Y:S05]  /*11530*/  BSYNC.RECONVERGENT B0 ;  /* 0x0000000000007941 */ /* 0x000fea0003800200 */
.L_x_48369:
[----:B------:R-:W-:Y:S01]  /*11540*/  DADD R16, |R16|, |R18| ;  /* 0x0000000010107229 */ /* 0x000fe20000000612 */
[----:B------:R-:W-:Y:S01]  /*11550*/  LOP3.LUT R19, R3, 0x80000000, R19, 0xb8, !PT ;  /* 0x8000000003137812 */ /* 0x000fe200078eb813 */
[----:B------:R-:W-:-:S06]  /*11560*/  DADD R8, R8, 1 ;  /* 0x3ff0000008087429 */ /* 0x000fcc0000000000 */
[----:B------:R-:W-:-:S06]  /*11570*/  DSETP.NAN.AND P0, PT, R16, R16, PT ;  /* 0x000000101000722a */ /* 0x000fcc0003f08000 */
[----:B------:R-:W-:Y:S02]  /*11580*/  FSEL R2, R16, R2, P0 ;  /* 0x0000000210027208 */ /* 0x000fe40000000000 */
[----:B------:R-:W-:Y:S01]  /*11590*/  FSEL R3, R17, R19, P0 ;  /* 0x0000001311037208 */ /* 0x000fe20000000000 */
[----:B------:R-:W-:Y:S06]  /*115a0*/  BRA `(.L_x_48327) ;  /* 0x0000000c00507947 */ /* 0x000fec0003800000 */
.L_x_48312:
        /* <DEDUP_REMOVED lines=111> */
.L_x_48373:
[----:B------:R-:W-:Y:S05]  /*11ca0*/  BSYNC.RECONVERGENT B0 ;  /* 0x0000000000007941 */ /* 0x000fea0003800200 */
.L_x_48372:
[----:B------:R-:W-:Y:S04]  /*11cb0*/  BSSY.RECONVERGENT B3, `(.L_x_48374) ;  /* 0x0000007000037945 */ /* 0x000fe80003800200 */
[----:B------:R-:W-:Y:S05]  /*11cc0*/  @P4 BRA P5, `(.L_x_48375) ;  /* 0x0000000000144947 */ /* 0x000fea0002800000 */
[----:B------:R-:W-:Y:S01]  /*11cd0*/  IMAD.MOV.U32 R0, RZ, RZ, R4 ;  /* 0x000000ffff007224 */ /* 0x000fe200078e0004 */
[----:B------:R-:W-:Y:S01]  /*11ce0*/  MOV R4, 0x11d20 ;  /* 0x00011d2000047802 */ /* 0x000fe20000000f00 */
[----:B------:R-:W-:Y:S02]  /*11cf0*/  IMAD.MOV.U32 R2, RZ, RZ, R10 ;  /* 0x000000ffff027224 */ /* 0x000fe400078e000a */
[----:B------:R-:W-:-:S07]  /*11d00*/  IMAD.MOV.U32 R3, RZ, RZ, R11 ;  /* 0x000000ffff037224 */ /* 0x000fce00078e000b */
[----:B------:R-:W-:Y:S05]  /*11d10*/  CALL.REL.NOINC `($__internal_90_$__cuda_sm20_div_rn_f64_full) ;  /* 0x000008e000bc7944 */ /* 0x000fea0003c00000 */
.L_x_48375:
[----:B------:R-:W-:Y:S05]  /*11d20*/  BSYNC.RECONVERGENT B3 ;  /* 0x0000000000037941 */ /* 0x000fea0003800200 */
.L_x_48374:
        /* <DEDUP_REMOVED lines=84> */
.L_x_48377:
[----:B------:R-:W-:Y:S02]  /*12270*/  FSEL R2, RZ, 3.37028055040000000000e+12, P0 ;  /* 0x54442d18ff027808 */ /* 0x000fe40000000000 */
[----:B------:R-:W-:-:S07]  /*12280*/  FSEL R3, RZ, 2.1426990032196044922, P0 ;  /* 0x400921fbff037808 */ /* 0x000fce0000000000 */
.L_x_48378:
[----:B------:R-:W-:Y:S05]  /*12290*/  BSYNC.RECONVERGENT B0 ;  /* 0x0000000000007941 */ /* 0x000fea0003800200 */
.L_x_48376:
[----:B------:R-:W-:Y:S01]  /*122a0*/  DADD R16, |R16|, |R18| ;  /* 0x0000000010107229 */ /* 0x000fe20000000612 */
[----:B------:R-:W-:-:S07]  /*122b0*/  LOP3.LUT R19, R3, 0x80000000, R19, 0xb8, !PT ;  /* 0x8000000003137812 */ /* 0x000fce00078eb813 */
[----:B------:R-:W-:-:S06]  /*122c0*/  DSETP.NAN.AND P0, PT, R16, R16, PT ;  /* 0x000000101000722a */ /* 0x000fcc0003f08000 */
[----:B------:R-:W-:Y:S02]  /*122d0*/  FSEL R2, R16, R2, P0 ;  /* 0x0000000210027208 */ /* 0x000fe40000000000 */
[----:B------:R-:W-:-:S07]  /*122e0*/  FSEL R3, R17, R19, P0 ;  /* 0x0000001311037208 */ /* 0x000fce0000000000 */
.L_x_48327:
[----:B------:R-:W-:Y:S05]  /*122f0*/  BSYNC.RECONVERGENT B1 ;  /* 0x0000000000017941 */ /* 0x000fea0003800200 */
.L_x_48311:
        /* <DEDUP_REMOVED lines=74> */
.L_x_48384:
[----:B------:R-:W-:Y:S05]  /*127a0*/  BSYNC.RECONVERGENT B0 ;  /* 0x0000000000007941 */ /* 0x000fea0003800200 */
.L_x_48383:
        /* <DEDUP_REMOVED lines=23> */
[----:B------:R-:W-:-:S07]  /*12920*/  IMAD.MOV.U32 R2, RZ, RZ, R4 ;  /* 0x000000ffff027224 */ /* 0x000fce00078e0004 */
.L_x_48388:
[----:B------:R-:W-:Y:S05]  /*12930*/  BSYNC.RECONVERGENT B4 ;  /* 0x0000000000047941 */ /* 0x000fea0003800200 */
.L_x_48387:
[----:B------:R-:W-:Y:S01]  /*12940*/  VIADD R0, R2, 0x1 ;  /* 0x0000000102007836 */ /* 0x000fe20000000000 */
[----:B------:R-:W-:Y:S06]  /*12950*/  BRA `(.L_x_48389) ;  /* 0x0000000000087947 */ /* 0x000fec0003800000 */
.L_x_48386:
[----:B------:R-:W-:Y:S01]  /*12960*/  DMUL R6, RZ, R78 ;  /* 0x0000004eff067228 */ /* 0x000fe20000000000 */
[----:B------:R-:W-:-:S10]  /*12970*/  IMAD.MOV.U32 R0, RZ, RZ, 0x1 ;  /* 0x00000001ff007424 */ /* 0x000fd400078e00ff */
.L_x_48389:
[----:B------:R-:W-:Y:S05]  /*12980*/  BSYNC.RECONVERGENT B3 ;  /* 0x0000000000037941 */ /* 0x000fea0003800200 */
.L_x_48385:
        /* <DEDUP_REMOVED lines=52> */
[----:B------:R-:W-:Y:S01]  /*12cd0*/  IMAD.MOV.U32 R0, RZ, RZ, R4 ;  /* 0x000000ffff007224 */ /* 0x000fe200078e0004 */
[----:B------:R-:W-:Y:S06]  /*12ce0*/  BRA `(.L_x_48392) ;  /* 0x0000000000087947 */ /* 0x000fec0003800000 */
.L_x_48391:
[----:B------:R-:W-:Y:S01]  /*12cf0*/  DMUL R6, RZ, R78 ;  /* 0x0000004eff067228 */ /* 0x000fe20000000000 */
[----:B------:R-:W-:-:S10]  /*12d00*/  IMAD.MOV.U32 R0, RZ, RZ, RZ ;  /* 0x000000ffff007224 */ /* 0x000fd400078e00ff */
.L_x_48392:
[----:B------:R-:W-:Y:S05]  /*12d10*/  BSYNC.RECONVERGENT B3 ;  /* 0x0000000000037941 */ /* 0x000fea0003800200 */
.L_x_48390:
        /* <DEDUP_REMOVED lines=32> */
.L_x_48382:
        /* <DEDUP_REMOVED lines=61> */
.L_x_48394:
[----:B------:R-:W-:Y:S05]  /*132f0*/  BSYNC.RECONVERGENT B0 ;  /* 0x0000000000007941 */ /* 0x000fea0003800200 */
.L_x_48393:
        /* <DEDUP_REMOVED lines=38> */
.L_x_48398:
[----:B------:R-:W-:Y:S05]  /*13560*/  BSYNC.RECONVERGENT B4 ;  /* 0x0000000000047941 */ /* 0x000fea0003800200 */
.L_x_48397:
[----:B------:R-:W-:Y:S01]  /*13570*/  VIADD R0, R4, 0x1 ;  /* 0x0000000104007836 */ /* 0x000fe20000000000 */
[----:B------:R-:W-:Y:S06]  /*13580*/  BRA `(.L_x_48399) ;  /* 0x0000000000087947 */ /* 0x000fec0003800000 */
.L_x_48396:
[----:B------:R-:W-:Y:S01]  /*13590*/  DMUL R2, RZ, R78 ;  /* 0x0000004eff027228 */ /* 0x000fe20000000000 */
[----:B------:R-:W-:-:S10]  /*135a0*/  IMAD.MOV.U32 R0, RZ, RZ, 0x1 ;  /* 0x00000001ff007424 */ /* 0x000fd400078e00ff */
.L_x_48399:
[----:B------:R-:W-:Y:S05]  /*135b0*/  BSYNC.RECONVERGENT B3 ;  /* 0x0000000000037941 */ /* 0x000fea0003800200 */
.L_x_48395:
        /* <DEDUP_REMOVED lines=56> */
[----:B------:R-:W-:Y:S01]  /*13940*/  IMAD.MOV.U32 R3, RZ, RZ, R7 ;  /* 0x000000ffff037224 */ /* 0x000fe200078e0007 */
[----:B------:R-:W-:Y:S06]  /*13950*/  BRA `(.L_x_48402) ;  /* 0x0000000000087947 */ /* 0x000fec0003800000 */
.L_x_48401:
[----:B------:R-:W-:Y:S01]  /*13960*/  DMUL R2, RZ, R78 ;  /* 0x0000004eff027228 */ /* 0x000fe20000000000 */
[----:B------:R-:W-:-:S10]  /*13970*/  IMAD.MOV.U32 R0, RZ, RZ, RZ ;  /* 0x000000ffff007224 */ /* 0x000fd400078e00ff */
.L_x_48402:
[----:B------:R-:W-:Y:S05]  /*13980*/  BSYNC.RECONVERGENT B3 ;  /* 0x0000000000037941 */ /* 0x000fea0003800200 */
.L_x_48400:
        /* <DEDUP_REMOVED lines=35> */
.L_x_48381:
        /* <DEDUP_REMOVED lines=10> */
.L_x_48403:
[----:B------:R-:W-:-:S10]  /*13c60*/  DADD R78, R78, -R78 ;  /* 0x000000004e4e7229 */ /* 0x000fd4000000084e */
[----:B------:R-:W-:Y:S02]  /*13c70*/  IMAD.MOV.U32 R76, RZ, RZ, R78 ;  /* 0x000000ffff4c7224 */ /* 0x000fe400078e004e */
[----:B------:R-:W-:Y:S01]  /*13c80*/  IMAD.MOV.U32 R77, RZ, RZ, R79 ;  /* 0x000000ffff4d7224 */ /* 0x000fe200078e004f */
[----:B------:R-:W-:Y:S06]  /*13c90*/  BRA `(.L_x_48310) ;  /* 0x0000000800bc7947 */ /* 0x000fec0003800000 */
.L_x_48380:
        /* <DEDUP_REMOVED lines=25> */
.L_x_48407:
[----:B------:R-:W-:Y:S05]  /*13e30*/  BSYNC.RECONVERGENT B4 ;  /* 0x0000000000047941 */ /* 0x000fea0003800200 */
.L_x_48406:
[----:B------:R-:W-:Y:S01]  /*13e40*/  VIADD R0, R2, 0x1 ;  /* 0x0000000102007836 */ /* 0x000fe20000000000 */
[----:B------:R-:W-:Y:S06]  /*13e50*/  BRA `(.L_x_48408) ;  /* 0x0000000000087947 */ /* 0x000fec0003800000 */
.L_x_48405:
[----:B------:R-:W-:Y:S01]  /*13e60*/  DMUL R6, RZ, R78 ;  /* 0x0000004eff067228 */ /* 0x000fe20000000000 */
[----:B------:R-:W-:-:S10]  /*13e70*/  IMAD.MOV.U32 R0, RZ, RZ, 0x1 ;  /* 0x00000001ff007424 */ /* 0x000fd400078e00ff */
.L_x_48408:
[----:B------:R-:W-:Y:S05]  /*13e80*/  BSYNC.RECONVERGENT B3 ;  /* 0x0000000000037941 */ /* 0x000fea0003800200 */
.L_x_48404:
        /* <DEDUP_REMOVED lines=54> */
.L_x_48410:
[----:B------:R-:W-:Y:S01]  /*141f0*/  DMUL R6, RZ, R78 ;  /* 0x0000004eff067228 */ /* 0x000fe20000000000 */
[----:B------:R-:W-:-:S10]  /*14200*/  IMAD.MOV.U32 R0, RZ, RZ, RZ ;  /* 0x000000ffff007224 */ /* 0x000fd400078e00ff */
.L_x_48411:
[----:B------:R-:W-:Y:S05]  /*14210*/  BSYNC.RECONVERGENT B3 ;  /* 0x0000000000037941 */ /* 0x000fea0003800200 */
.L_x_48409:
        /* <DEDUP_REMOVED lines=30> */
.L_x_48379:
        /* <DEDUP_REMOVED lines=57> */
.L_x_48310:
[----:B------:R-:W-:Y:S05]  /*14790*/  BSYNC.RECONVERGENT B2 ;  /* 0x0000000000027941 */ /* 0x000fea0003800200 */
.L_x_48309:
        /* <DEDUP_REMOVED lines=145> */
.L_x_48421:
        /* <DEDUP_REMOVED lines=22> */
.L_x_48424:
[----:B------:R-:W-:Y:S05]  /*15210*/  BSYNC.RECONVERGENT B4 ;  /* 0x0000000000047941 */ /* 0x000fea0003800200 */
.L_x_48423:
        /* <DEDUP_REMOVED lines=29> */
.L_x_48422:
[----:B------:R-:W-:Y:S05]  /*153f0*/  BSYNC.RECONVERGENT B3 ;  /* 0x0000000000037941 */ /* 0x000fea0003800200 */
.L_x_48420:
        /* <DEDUP_REMOVED lines=22> */
.L_x_48426:
[----:B------:R-:W-:Y:S05]  /*15560*/  BSYNC.RECONVERGENT B3 ;  /* 0x0000000000037941 */ /* 0x000fea0003800200 */
.L_x_48425:
        /* <DEDUP_REMOVED lines=84> */
.L_x_48428:
[----:B------:R-:W-:Y:S02]  /*15ab0*/  FSEL R2, RZ, 3.37028055040000000000e+12, P0 ;  /* 0x54442d18ff027808 */ /* 0x000fe40000000000 */
[----:B------:R-:W-:-:S07]  /*15ac0*/  FSEL R3, RZ, 2.1426990032196044922, P0 ;  /* 0x400921fbff037808 */ /* 0x000fce0000000000 */
.L_x_48429:
[----:B------:R-:W-:Y:S05]  /*15ad0*/  BSYNC.RECONVERGENT B0 ;  /* 0x0000000000007941 */ /* 0x000fea0003800200 */
.L_x_48427:
[----:B------:R-:W-:Y:S01]  /*15ae0*/  DADD R24, |R24|, |R26| ;  /* 0x0000000018187229 */ /* 0x000fe2000000061a */
[----:B------:R-:W-:Y:S01]  /*15af0*/  LOP3.LUT R27, R3, 0x80000000, R27, 0xb8, !PT ;  /* 0x80000000031b7812 */ /* 0x000fe200078eb81b */
[----:B------:R-:W-:-:S06]  /*15b00*/  DMUL R8, R8, 0.5 ;  /* 0x3fe0000008087828 */ /* 0x000fcc0000000000 */
[----:B------:R-:W-:-:S06]  /*15b10*/  DSETP.NAN.AND P0, PT, R24, R24, PT ;  /* 0x000000181800722a */ /* 0x000fcc0003f08000 */
[----:B------:R-:W-:Y:S02]  /*15b20*/  FSEL R2, R24, R2, P0 ;  /* 0x0000000218027208 */ /* 0x000fe40000000000 */
[----:B------:R-:W-:Y:S01]  /*15b30*/  FSEL R3, R25, R27, P0 ;  /* 0x0000001b19037208 */ /* 0x000fe20000000000 */
[----:B------:R-:W-:Y:S06]  /*15b40*/  BRA `(.L_x_48430) ;  /* 0x0000006400e47947 */ /* 0x000fec0003800000 */
.L_x_48419:
        /* <DEDUP_REMOVED lines=103> */
.L_x_48433:
[----:B------:R-:W-:Y:S05]  /*161c0*/  BSYNC.RECONVERGENT B0 ;  /* 0x0000000000007941 */ /* 0x000fea0003800200 */
.L_x_48432:
        /* <DEDUP_REMOVED lines=8> */
.L_x_48435:
[----:B------:R-:W-:Y:S05]  /*16250*/  BSYNC.RECONVERGENT B3 ;  /* 0x0000000000037941 */ /* 0x000fea0003800200 */
.L_x_48434:
        /* <DEDUP_REMOVED lines=84> */
.L_x_48437:
[----:B------:R-:W-:Y:S02]  /*167a0*/  FSEL R2, RZ, 3.37028055040000000000e+12, P0 ;  /* 0x54442d18ff027808 */ /* 0x000fe40000000000 */
[----:B------:R-:W-:-:S07]  /*167b0*/  FSEL R3, RZ, 2.1426990032196044922, P0 ;  /* 0x400921fbff037808 */ /* 0x000fce0000000000 */
.L_x_48438:
[----:B------:R-:W-:Y:S05]  /*167c0*/  BSYNC.RECONVERGENT B0 ;  /* 0x0000000000007941 */ /* 0x000fea0003800200 */
.L_x_48436:
[----:B------:R-:W-:Y:S01]  /*167d0*/  DADD R24, |R24|, |R26| ;  /* 0x0000000018187229 */ /* 0x000fe2000000061a */
[----:B------:R-:W-:Y:S01]  /*167e0*/  LOP3.LUT R27, R3, 0x80000000, R27, 0xb8, !PT ;  /* 0x80000000031b7812 */ /* 0x000fe200078eb81b */
[----:B------:R-:W-:-:S06]  /*167f0*/  DMUL R8, R8, 0.5 ;  /* 0x3fe0000008087828 */ /* 0x000fcc0000000000 */
[----:B------:R-:W-:-:S06]  /*16800*/  DSETP.NAN.AND P0, PT, R24, R24, PT ;  /* 0x000000181800722a */ /* 0x000fcc0003f08000 */
[----:B------:R-:W-:Y:S02]  /*16810*/  FSEL R2, R24, R2, P0 ;  /* 0x0000000218027208 */ /* 0x000fe40000000000 */
[----:B------:R-:W-:Y:S01]  /*16820*/  FSEL R3, R25, R27, P0 ;  /* 0x0000001b19037208 */ /* 0x000fe20000000000 */
[----:B------:R-:W-:Y:S06]  /*16830*/  BRA `(.L_x_48430) ;  /* 0x0000005800a87947 */ /* 0x000fec0003800000 */
.L_x_48431:
        /* <DEDUP_REMOVED lines=31> */
.L_x_48440:
        /* <DEDUP_REMOVED lines=74> */
.L_x_48439:
        /* <DEDUP_REMOVED lines=101> */
.L_x_48442:
        /* <DEDUP_REMOVED lines=22> */
.L_x_48445:
[----:B------:R-:W-:Y:S05]  /*17680*/  BSYNC.RECONVERGENT B4 ;  /* 0x0000000000047941 */ /* 0x000fea0003800200 */
.L_x_48444:
        /* <DEDUP_REMOVED lines=29> */
.L_x_48443:
[----:B------:R-:W-:Y:S05]  /*17860*/  BSYNC.RECONVERGENT B3 ;  /* 0x0000000000037941 */ /* 0x000fea0003800200 */
.L_x_48441:
        /* <DEDUP_REMOVED lines=28> */
.L_x_48447:
[----:B------:R-:W-:Y:S05]  /*17a30*/  BSYNC.RECONVERGENT B3 ;  /* 0x0000000000037941 */ /* 0x000fea0003800200 */
.L_x_48446:
        /* <DEDUP_REMOVED lines=84> */
.L_x_48449:
[----:B------:R-:W-:Y:S02]  /*17f80*/  FSEL R2, RZ, 3.37028055040000000000e+12, P0 ;  /* 0x54442d18ff027808 */ /* 0x000fe40000000000 */
[----:B------:R-:W-:-:S07]  /*17f90*/  FSEL R3, RZ, 2.1426990032196044922, P0 ;  /* 0x400921fbff037808 */ /* 0x000fce0000000000 */
.L_x_48450:
[----:B------:R-:W-:Y:S05]  /*17fa0*/  BSYNC.RECONVERGENT B0 ;  /* 0x0000000000007941 */ /* 0x000fea0003800200 */
.L_x_48448:
[----:B------:R-:W-:Y:S01]  /*17fb0*/  DADD R24, |R24|, |R26| ;  /* 0x0000000018187229 */ /* 0x000fe2000000061a */
[----:B------:R-:W-:Y:S01]  /*17fc0*/  LOP3.LUT R27, R3, 0x80000000, R27, 0xb8, !PT ;  /* 0x80000000031b7812 */ /* 0x000fe200078eb81b */
[----:B------:R-:W-:-:S06]  /*17fd0*/  DMUL R8, R10, 0.5 ;  /* 0x3fe000000a087828 */ /* 0x000fcc0000000000 */
[----:B------:R-:W-:-:S06]  /*17fe0*/  DSETP.NAN.AND P0, PT, R24, R24, PT ;  /* 0x000000181800722a */ /* 0x000fcc0003f08000 */
[----:B------:R-:W-:Y:S02]  /*17ff0*/  FSEL R2, R24, R2, P0 ;  /* 0x0000000218027208 */ /* 0x000fe40000000000 */
[----:B------:R-:W-:Y:S01]  /*18000*/  FSEL R3, R25, R27, P0 ;  /* 0x0000001b19037208 */ /* 0x000fe20000000000 */
[----:B------:R-:W-:Y:S06]  /*18010*/  BRA `(.L_x_48430) ;  /* 0x0000004000b07947 */ /* 0x000fec0003800000 */
.L_x_48418:
        /* <DEDUP_REMOVED lines=137> */
.L_x_48452:
[----:B------:R-:W-:Y:S05]  /*188b0*/  BSYNC.RECONVERGENT B0 ;  /* 0x0000000000007941 */ /* 0x000fea0003800200 */
.L_x_48451:
        /* <DEDUP_REMOVED lines=8> */
.L_x_48454:
[----:B------:R-:W-:Y:S05]  /*18940*/  BSYNC.RECONVERGENT B3 ;  /* 0x0000000000037941 */ /* 0x000fea0003800200 */
.L_x_48453:
        /* <DEDUP_REMOVED lines=84> */
.L_x_48456:
[----:B------:R-:W-:Y:S02]  /*18e90*/  FSEL R2, RZ, 3.37028055040000000000e+12, P0 ;  /* 0x54442d18ff027808 */ /* 0x000fe40000000000 */
[----:B------:R-:W-:-:S07]  /*18ea0*/  FSEL R3, RZ, 2.1426990032196044922, P0 ;  /* 0x400921fbff037808 */ /* 0x000fce0000000000 */
.L_x_48457:
[----:B------:R-:W-:Y:S05]  /*18eb0*/  BSYNC.RECONVERGENT B0 ;  /* 0x0000000000007941 */ /* 0x000fea0003800200 */
.L_x_48455:
[----:B------:R-:W-:Y:S01]  /*18ec0*/  DADD R24, |R24|, |R26| ;  /* 0x0000000018187229 */ /* 0x000fe2000000061a */
[----:B------:R-:W-:-:S07]  /*18ed0*/  LOP3.LUT R27, R3, 0x80000000, R27, 0xb8, !PT ;  /* 0x80000000031b7812 */ /* 0x000fce00078eb81b */
[----:B------:R-:W-:-:S06]  /*18ee0*/  DSETP.NAN.AND P0, PT, R24, R24, PT ;  /* 0x000000181800722a */ /* 0x000fcc0003f08000 */
[----:B------:R-:W-:Y:S02]  /*18ef0*/  FSEL R2, R24, R2, P0 ;  /* 0x0000000218027208 */ /* 0x000fe40000000000 */
[----:B------:R-:W-:Y:S01]  /*18f00*/  FSEL R3, R25, R27, P0 ;  /* 0x0000001b19037208 */ /* 0x000fe20000000000 */
[----:B------:R-:W-:Y:S06]  /*18f10*/  BRA `(.L_x_48430) ;  /* 0x0000003000f07947 */ /* 0x000fec0003800000 */
.L_x_48417:
        /* <DEDUP_REMOVED lines=94> */
.L_x_48460:
        /* <DEDUP_REMOVED lines=22> */
.L_x_48463:
[----:B------:R-:W-:Y:S05]  /*19660*/  BSYNC.RECONVERGENT B4 ;  /* 0x0000000000047941 */ /* 0x000fea0003800200 */
.L_x_48462:
        /* <DEDUP_REMOVED lines=29> */
.L_x_48461:
[----:B------:R-:W-:Y:S05]  /*19840*/  BSYNC.RECONVERGENT B3 ;  /* 0x0000000000037941 */ /* 0x000fea0003800200 */
.L_x_48459:
        /* <DEDUP_REMOVED lines=87> */
.L_x_48458:
        /* <DEDUP_REMOVED lines=88> */
.L_x_48416:
        /* <DEDUP_REMOVED lines=25> */
.L_x_48465:
[----:B------:R-:W-:Y:S05]  /*1a4d0*/  BSYNC.RECONVERGENT B3 ;  /* 0x0000000000037941 */ /* 0x000fea0003800200 */
.L_x_48464:
        /* <DEDUP_REMOVED lines=23> */
.L_x_48467:
[----:B------:R-:W-:Y:S05]  /*1a650*/  BSYNC.RECONVERGENT B3 ;  /* 0x0000000000037941 */ /* 0x000fea0003800200 */
.L_x_48466:
        /* <DEDUP_REMOVED lines=140> */
.L_x_48469:
[----:B------:R-:W-:Y:S05]  /*1af20*/  BSYNC.RECONVERGENT B0 ;  /* 0x0000000000007941 */ /* 0x000fea0003800200 */
.L_x_48468:
        /* <DEDUP_REMOVED lines=8> */
.L_x_48471:
[----:B------:R-:W-:Y:S05]  /*1afb0*/  BSYNC.RECONVERGENT B3 ;  /* 0x0000000000037941 */ /* 0x000fea0003800200 */
.L_x_48470:
        /* <DEDUP_REMOVED lines=84> */
.L_x_48473:
[----:B------:R-:W-:Y:S02]  /*1b500*/  FSEL R2, RZ, 3.37028055040000000000e+12, P0 ;  /* 0x54442d18ff027808 */ /* 0x000fe40000000000 */
[----:B------:R-:W-:-:S07]  /*1b510*/  FSEL R3, RZ, 2.1426990032196044922, P0 ;  /* 0x400921fbff037808 */ /* 0x000fce0000000000 */
.L_x_48474:
[----:B------:R-:W-:Y:S05]  /*1b520*/  BSYNC.RECONVERGENT B0 ;  /* 0x0000000000007941 */ /* 0x000fea0003800200 */
.L_x_48472:
[----:B------:R-:W-:Y:S01]  /*1b530*/  DADD R24, |R24|, |R26| ;  /* 0x0000000018187229 */ /* 0x000fe2000000061a */
[----:B------:R-:W-:Y:S01]  /*1b540*/  LOP3.LUT R27, R3, 0x80000000, R27, 0xb8, !PT ;  /* 0x80000000031b7812 */ /* 0x000fe200078eb81b */
[----:B------:R-:W-:-:S06]  /*1b550*/  DADD R8, R8, 1 ;  /* 0x3ff0000008087429 */ /* 0x000fcc0000000000 */
[----:B------:R-:W-:-:S06]  /*1b560*/  DSETP.NAN.AND P0, PT, R24, R24, PT ;  /* 0x000000181800722a */ /* 0x000fcc0003f08000 */
[----:B------:R-:W-:Y:S02]  /*1b570*/  FSEL R2, R24, R2, P0 ;  /* 0x0000000218027208 */ /* 0x000fe40000000000 */
[----:B------:R-:W-:Y:S01]  /*1b580*/  FSEL R3, R25, R27, P0 ;  /* 0x0000001b19037208 */ /* 0x000fe20000000000 */
[----:B------:R-:W-:Y:S06]  /*1b590*/  BRA `(.L_x_48430) ;  /* 0x0000000c00507947 */ /* 0x000fec0003800000 */
.L_x_48415:
        /* <DEDUP_REMOVED lines=111> */
.L_x_48476:
[----:B------:R-:W-:Y:S05]  /*1bc90*/  BSYNC.RECONVERGENT B0 ;  /* 0x0000000000007941 */ /* 0x000fea0003800200 */
.L_x_48475:
[----:B------:R-:W-:Y:S04]  /*1bca0*/  BSSY.RECONVERGENT B3, `(.L_x_48477) ;  /* 0x0000007000037945 */ /* 0x000fe80003800200 */
[----:B------:R-:W-:Y:S05]  /*1bcb0*/  @P4 BRA P5, `(.L_x_48478) ;  /* 0x0000000000144947 */ /* 0x000fea0002800000 */
[----:B------:R-:W-:Y:S01]  /*1bcc0*/  IMAD.MOV.U32 R0, RZ, RZ, R4 ;  /* 0x000000ffff007224 */ /* 0x000fe200078e0004 */
[----:B------:R-:W-:Y:S01]  /*1bcd0*/  MOV R4, 0x1bd10 ;  /* 0x0001bd1000047802 */ /* 0x000fe20000000f00 */
[----:B------:R-:W-:Y:S02]  /*1bce0*/  IMAD.MOV.U32 R2, RZ, RZ, R10 ;  /* 0x000000ffff027224 */ /* 0x000fe400078e000a */
[----:B------:R-:W-:-:S07]  /*1bcf0*/  IMAD.MOV.U32 R3, RZ, RZ, R11 ;  /* 0x000000ffff037224 */ /* 0x000fce00078e000b */
[----:B------:R-:W-:Y:S05]  /*1bd00*/  CALL.REL.NOINC `($__internal_90_$__cuda_sm20_div_rn_f64_full) ;  /* 0x0000084000c07944 */ /* 0x000fea0003c00000 */
.L_x_48478:
[----:B------:R-:W-:Y:S05]  /*1bd10*/  BSYNC.RECONVERGENT B3 ;  /* 0x0000000000037941 */ /* 0x000fea0003800200 */
.L_x_48477:
        /* <DEDUP_REMOVED lines=84> */
.L_x_48480:
[----:B------:R-:W-:Y:S02]  /*1c260*/  FSEL R2, RZ, 3.37028055040000000000e+12, P0 ;  /* 0x54442d18ff027808 */ /* 0x000fe40000000000 */
[----:B------:R-:W-:-:S07]  /*1c270*/  FSEL R3, RZ, 2.1426990032196044922, P0 ;  /* 0x400921fbff037808 */ /* 0x000fce0000000000 */
.L_x_48481:
[----:B------:R-:W-:Y:S05]  /*1c280*/  BSYNC.RECONVERGENT B0 ;  /* 0x0000000000007941 */ /* 0x000fea0003800200 */
.L_x_48479:
[----:B------:R-:W-:Y:S01]  /*1c290*/  DADD R24, |R24|, |R26| ;  /* 0x0000000018187229 */ /* 0x000fe2000000061a */
[----:B------:R-:W-:-:S07]  /*1c2a0*/  LOP3.LUT R27, R3, 0x80000000, R27, 0xb8, !PT ;  /* 0x80000000031b7812 */ /* 0x000fce00078eb81b */
[----:B------:R-:W-:-:S06]  /*1c2b0*/  DSETP.NAN.AND P0, PT, R24, R24, PT ;  /* 0x000000181800722a */ /* 0x000fcc0003f08000 */
[----:B------:R-:W-:Y:S02]  /*1c2c0*/  FSEL R2, R24, R2, P0 ;  /* 0x0000000218027208 */ /* 0x000fe40000000000 */
[----:B------:R-:W-:-:S07]  /*1c2d0*/  FSEL R3, R25, R27, P0 ;  /* 0x0000001b19037208 */ /* 0x000fce0000000000 */
.L_x_48430:
[----:B------:R-:W-:Y:S05]  /*1c2e0*/  BSYNC.RECONVERGENT B1 ;  /* 0x0000000000017941 */ /* 0x000fea0003800200 */
.L_x_48414:
        /* <DEDUP_REMOVED lines=74> */
.L_x_48487:
[----:B------:R-:W-:Y:S05]  /*1c790*/  BSYNC.RECONVERGENT B0 ;  /* 0x0000000000007941 */ /* 0x000fea0003800200 */
.L_x_48486:
        /* <DEDUP_REMOVED lines=24> */
.L_x_48491:
[----:B------:R-:W-:Y:S05]  /*1c920*/  BSYNC.RECONVERGENT B4 ;  /* 0x0000000000047941 */ /* 0x000fea0003800200 */
.L_x_48490:
[----:B------:R-:W-:Y:S01]  /*1c930*/  VIADD R0, R2, 0x1 ;  /* 0x0000000102007836 */ /* 0x000fe20000000000 */
[----:B------:R-:W-:Y:S06]  /*1c940*/  BRA `(.L_x_48492) ;  /* 0x0000000000087947 */ /* 0x000fec0003800000 */
.L_x_48489:
[----:B------:R-:W-:Y:S01]  /*1c950*/  DMUL R6, RZ, R18 ;  /* 0x00000012ff067228 */ /* 0x000fe20000000000 */
[----:B------:R-:W-:-:S10]  /*1c960*/  IMAD.MOV.U32 R0, RZ, RZ, 0x1 ;  /* 0x00000001ff007424 */ /* 0x000fd400078e00ff */
.L_x_48492:
[----:B------:R-:W-:Y:S05]  /*1c970*/  BSYNC.RECONVERGENT B3 ;  /* 0x0000000000037941 */ /* 0x000fea0003800200 */
.L_x_48488:
        /* <DEDUP_REMOVED lines=54> */
.L_x_48494:
[----:B------:R-:W-:Y:S01]  /*1cce0*/  DMUL R6, RZ, R18 ;  /* 0x00000012ff067228 */ /* 0x000fe20000000000 */
[----:B------:R-:W-:-:S10]  /*1ccf0*/  IMAD.MOV.U32 R0, RZ, RZ, RZ ;  /* 0x000000ffff007224 */ /* 0x000fd400078e00ff */
.L_x_48495:
[----:B------:R-:W-:Y:S05]  /*1cd00*/  BSYNC.RECONVERGENT B3 ;  /* 0x0000000000037941 */ /* 0x000fea0003800200 */
.L_x_48493:
        /* <DEDUP_REMOVED lines=32> */
.L_x_48485:
        /* <DEDUP_REMOVED lines=61> */
.L_x_48497:
[----:B------:R-:W-:Y:S05]  /*1d2e0*/  BSYNC.RECONVERGENT B0 ;  /* 0x0000000000007941 */ /* 0x000fea0003800200 */
.L_x_48496:
        /* <DEDUP_REMOVED lines=38> */
.L_x_48501:
[----:B------:R-:W-:Y:S05]  /*1d550*/  BSYNC.RECONVERGENT B4 ;  /* 0x0000000000047941 */ /* 0x000fea0003800200 */
.L_x_48500:
[----:B------:R-:W-:Y:S01]  /*1d560*/  VIADD R0, R4, 0x1 ;  /* 0x0000000104007836 */ /* 0x000fe20000000000 */
[----:B------:R-:W-:Y:S06]  /*1d570*/  BRA `(.L_x_48502) ;  /* 0x0000000000087947 */ /* 0x000fec0003800000 */
.L_x_48499:
[----:B------:R-:W-:Y:S01]  /*1d580*/  DMUL R2, RZ, R18 ;  /* 0x00000012ff027228 */ /* 0x000fe20000000000 */
[----:B------:R-:W-:-:S10]  /*1d590*/  IMAD.MOV.U32 R0, RZ, RZ, 0x1 ;  /* 0x00000001ff007424 */ /* 0x000fd400078e00ff */
.L_x_48502:
[----:B------:R-:W-:Y:S05]  /*1d5a0*/  BSYNC.RECONVERGENT B3 ;  /* 0x0000000000037941 */ /* 0x000fea0003800200 */
.L_x_48498:
        /* <DEDUP_REMOVED lines=58> */
.L_x_48504:
[----:B------:R-:W-:Y:S01]  /*1d950*/  DMUL R2, RZ, R18 ;  /* 0x00000012ff027228 */ /* 0x000fe20000000000 */
[----:B------:R-:W-:-:S10]  /*1d960*/  IMAD.MOV.U32 R0, RZ, RZ, RZ ;  /* 0x000000ffff007224 */ /* 0x000fd400078e00ff */
.L_x_48505:
[----:B------:R-:W-:Y:S05]  /*1d970*/  BSYNC.RECONVERGENT B3 ;  /* 0x0000000000037941 */ /* 0x000fea0003800200 */
.L_x_48503:
        /* <DEDUP_REMOVED lines=35> */
.L_x_48484:
        /* <DEDUP_REMOVED lines=10> */
.L_x_48506:
[----:B------:R-:W-:-:S10]  /*1dc50*/  DADD R18, R18, -R18 ;  /* 0x0000000012127229 */ /* 0x000fd40000000812 */
[----:B------:R-:W-:Y:S02]  /*1dc60*/  IMAD.MOV.U32 R16, RZ, RZ, R18 ;  /* 0x000000ffff107224 */ /* 0x000fe400078e0012 */
[----:B------:R-:W-:Y:S01]  /*1dc70*/  IMAD.MOV.U32 R17, RZ, RZ, R19 ;  /* 0x000000ffff117224 */ /* 0x000fe200078e0013 */
[----:B------:R-:W-:Y:S06]  /*1dc80*/  BRA `(.L_x_48413) ;  /* 0x0000000800bc7947 */ /* 0x000fec0003800000 */
.L_x_48483:
        /* <DEDUP_REMOVED lines=25> */
.L_x_48510:
[----:B------:R-:W-:Y:S05]  /*1de20*/  BSYNC.RECONVERGENT B4 ;  /* 0x0000000000047941 */ /* 0x000fea0003800200 */
.L_x_48509:
[----:B------:R-:W-:Y:S01]  /*1de30*/  VIADD R0, R2, 0x1 ;  /* 0x0000000102007836 */ /* 0x000fe20000000000 */
[----:B------:R-:W-:Y:S06]  /*1de40*/  BRA `(.L_x_48511) ;  /* 0x0000000000087947 */ /* 0x000fec0003800000 */
.L_x_48508:
[----:B------:R-:W-:Y:S01]  /*1de50*/  DMUL R6, RZ, R18 ;  /* 0x00000012ff067228 */ /* 0x000fe20000000000 */
[----:B------:R-:W-:-:S10]  /*1de60*/  IMAD.MOV.U32 R0, RZ, RZ, 0x1 ;  /* 0x00000001ff007424 */ /* 0x000fd400078e00ff */
.L_x_48511:
[----:B------:R-:W-:Y:S05]  /*1de70*/  BSYNC.RECONVERGENT B3 ;  /* 0x0000000000037941 */ /* 0x000fea0003800200 */
.L_x_48507:
        /* <DEDUP_REMOVED lines=54> */
.L_x_48513:
[----:B------:R-:W-:Y:S01]  /*1e1e0*/  DMUL R6, RZ, R18 ;  /* 0x00000012ff067228 */ /* 0x000fe20000000000 */
[----:B------:R-:W-:-:S10]  /*1e1f0*/  IMAD.MOV.U32 R0, RZ, RZ, RZ ;  /* 0x000000ffff007224 */ /* 0x000fd400078e00ff */
.L_x_48514:
[----:B------:R-:W-:Y:S05]  /*1e200*/  BSYNC.RECONVERGENT B3 ;  /* 0x0000000000037941 */ /* 0x000fea0003800200 */
.L_x_48512:
        /* <DEDUP_REMOVED lines=30> */
.L_x_48482:
        /* <DEDUP_REMOVED lines=57> */
.L_x_48413:
[----:B------:R-:W-:Y:S05]  /*1e780*/  BSYNC.RECONVERGENT B2 ;  /* 0x0000000000027941 */ /* 0x000fea0003800200 */
.L_x_48412:
        /* <DEDUP_REMOVED lines=143> */
.L_x_48524:
        /* <DEDUP_REMOVED lines=22> */
.L_x_48527:
[----:B------:R-:W-:Y:S05]  /*1f1e0*/  BSYNC.RECONVERGENT B4 ;  /* 0x0000000000047941 */ /* 0x000fea0003800200 */
.L_x_48526:
        /* <DEDUP_REMOVED lines=29> */
.L_x_48525:
[----:B------:R-:W-:Y:S05]  /*1f3c0*/  BSYNC.RECONVERGENT B3 ;  /* 0x0000000000037941 */ /* 0x000fea0003800200 */
.L_x_48523:
        /* <DEDUP_REMOVED lines=22> */
.L_x_48529:
[----:B------:R-:W-:Y:S05]  /*1f530*/  BSYNC.RECONVERGENT B3 ;  /* 0x0000000000037941 */ /* 0x000fea0003800200 */
.L_x_48528:
        /* <DEDUP_REMOVED lines=84> */
.L_x_48531:
[----:B------:R-:W-:Y:S02]  /*1fa80*/  FSEL R2, RZ, 3.37028055040000000000e+12, P0 ;  /* 0x54442d18ff027808 */ /* 0x000fe40000000000 */
[----:B------:R-:W-:-:S07]  /*1fa90*/  FSEL R3, RZ, 2.1426990032196044922, P0 ;  /* 0x400921fbff037808 */ /* 0x000fce0000000000 */
.L_x_48532:
[----:B------:R-:W-:Y:S05]  /*1faa0*/  BSYNC.RECONVERGENT B0 ;  /* 0x0000000000007941 */ /* 0x000fea0003800200 */
.L_x_48530:
[----:B------:R-:W-:Y:S01]  /*1fab0*/  DADD R32, |R32|, |R34| ;  /* 0x0000000020207229 */ /* 0x000fe20000000622 */
[----:B------:R-:W-:Y:S01]  /*1fac0*/  LOP3.LUT R35, R3, 0x80000000, R35, 0xb8, !PT ;  /* 0x8000000003237812 */ /* 0x000fe200078eb823 */
[----:B------:R-:W-:-:S06]  /*1fad0*/  DMUL R8, R8, 0.5 ;  /* 0x3fe0000008087828 */ /* 0x000fcc0000000000 */
[----:B------:R-:W-:-:S06]  /*1fae0*/  DSETP.NAN.AND P0, PT, R32, R32, PT ;  /* 0x000000202000722a */ /* 0x000fcc0003f08000 */
[----:B------:R-:W-:Y:S02]  /*1faf0*/  FSEL R2, R32, R2, P0 ;  /* 0x0000000220027208 */ /* 0x000fe40000000000 */
[----:B------:R-:W-:Y:S01]  /*1fb00*/  FSEL R3, R33, R35, P0 ;  /* 0x0000002321037208 */ /* 0x000fe20000000000 */
[----:B------:R-:W-:Y:S06]  /*1fb10*/  BRA `(.L_x_48533) ;  /* 0x0000006400e87947 */ /* 0x000fec0003800000 */
.L_x_48522:
        /* <DEDUP_REMOVED lines=103> */
.L_x_48536:
[----:B------:R-:W-:Y:S05]  /*20190*/  BSYNC.RECONVERGENT B0 ;  /* 0x0000000000007941 */ /* 0x000fea0003800200 */
.L_x_48535:
        /* <DEDUP_REMOVED lines=8> */
.L_x_48538:
[----:B------:R-:W-:Y:S05]  /*20220*/  BSYNC.RECONVERGENT B3 ;  /* 0x0000000000037941 */ /* 0x000fea0003800200 */
.L_x_48537:
        /* <DEDUP_REMOVED lines=84> */
.L_x_48540:
[----:B------:R-:W-:Y:S02]  /*20770*/  FSEL R2, RZ, 3.37028055040000000000e+12, P0 ;  /* 0x54442d18ff027808 */ /* 0x000fe40000000000 */
[----:B------:R-:W-:-:S07]  /*20780*/  FSEL R3, RZ, 2.1426990032196044922, P0 ;  /* 0x400921fbff037808 */ /* 0x000fce0000000000 */
.L_x_48541:
[----:B------:R-:W-:Y:S05]  /*20790*/  BSYNC.RECONVERGENT B0 ;  /* 0x0000000000007941 */ /* 0x000fea0003800200 */
.L_x_48539:
[----:B------:R-:W-:Y:S01]  /*207a0*/  DADD R32, |R32|, |R34| ;  /* 0x0000000020207229 */ /* 0x000fe20000000622 */
[----:B------:R-:W-:Y:S01]  /*207b0*/  LOP3.LUT R35, R3, 0x80000000, R35, 0xb8, !PT ;  /* 0x8000000003237812 */ /* 0x000fe200078eb823 */
[----:B------:R-:W-:-:S06]  /*207c0*/  DMUL R8, R8, 0.5 ;  /* 0x3fe0000008087828 */ /* 0x000fcc0000000000 */
[----:B------:R-:W-:-:S06]  /*207d0*/  DSETP.NAN.AND P0, PT, R32, R32, PT ;  /* 0x000000202000722a */ /* 0x000fcc0003f08000 */
[----:B------:R-:W-:Y:S02]  /*207e0*/  FSEL R2, R32, R2, P0 ;  /* 0x0000000220027208 */ /* 0x000fe40000000000 */
[----:B------:R-:W-:Y:S01]  /*207f0*/  FSEL R3, R33, R35, P0 ;  /* 0x0000002321037208 */ /* 0x000fe20000000000 */
[----:B------:R-:W-:Y:S06]  /*20800*/  BRA `(.L_x_48533) ;  /* 0x0000005800ac7947 */ /* 0x000fec0003800000 */
.L_x_48534:
        /* <DEDUP_REMOVED lines=32> */
.L_x_48543:
        /* <DEDUP_REMOVED lines=74> */
.L_x_48542:
        /* <DEDUP_REMOVED lines=101> */
.L_x_48545:
        /* <DEDUP_REMOVED lines=22> */
.L_x_48548:
[----:B------:R-:W-:Y:S05]  /*21660*/  BSYNC.RECONVERGENT B4 ;  /* 0x0000000000047941 */ /* 0x000fea0003800200 */
.L_x_48547:
        /* <DEDUP_REMOVED lines=29> */
.L_x_48546:
[----:B------:R-:W-:Y:S05]  /*21840*/  BSYNC.RECONVERGENT B3 ;  /* 0x0000000000037941 */ /* 0x000fea0003800200 */
.L_x_48544:
        /* <DEDUP_REMOVED lines=28> */
.L_x_48550:
[----:B------:R-:W-:Y:S05]  /*21a10*/  BSYNC.RECONVERGENT B3 ;  /* 0x0000000000037941 */ /* 0x000fea0003800200 */
.L_x_48549:
        /* <DEDUP_REMOVED lines=84> */
.L_x_48552:
[----:B------:R-:W-:Y:S02]  /*21f60*/  FSEL R2, RZ, 3.37028055040000000000e+12, P0 ;  /* 0x54442d18ff027808 */ /* 0x000fe40000000000 */
[----:B------:R-:W-:-:S07]  /*21f70*/  FSEL R3, RZ, 2.1426990032196044922, P0 ;  /* 0x400921fbff037808 */ /* 0x000fce0000000000 */
.L_x_48553:
[----:B------:R-:W-:Y:S05]  /*21f80*/  BSYNC.RECONVERGENT B0 ;  /* 0x0000000000007941 */ /* 0x000fea0003800200 */
.L_x_48551:
[----:B------:R-:W-:Y:S01]  /*21f90*/  DADD R32, |R32|, |R34| ;  /* 0x0000000020207229 */ /* 0x000fe20000000622 */
[----:B------:R-:W-:Y:S01]  /*21fa0*/  LOP3.LUT R35, R3, 0x80000000, R35, 0xb8, !PT ;  /* 0x8000000003237812 */ /* 0x000fe200078eb823 */
[----:B------:R-:W-:-:S06]  /*21fb0*/  DMUL R8, R10, 0.5 ;  /* 0x3fe000000a087828 */ /* 0x000fcc0000000000 */
[----:B------:R-:W-:-:S06]  /*21fc0*/  DSETP.NAN.AND P0, PT, R32, R32, PT ;  /* 0x000000202000722a */ /* 0x000fcc0003f08000 */
[----:B------:R-:W-:Y:S02]  /*21fd0*/  FSEL R2, R32, R2, P0 ;  /* 0x0000000220027208 */ /* 0x000fe40000000000 */
[----:B------:R-:W-:Y:S01]  /*21fe0*/  FSEL R3, R33, R35, P0 ;  /* 0x0000002321037208 */ /* 0x000fe20000000000 */
[----:B------:R-:W-:Y:S06]  /*21ff0*/  BRA `(.L_x_48533) ;  /* 0x0000004000b07947 */ /* 0x000fec0003800000 */
.L_x_48521:
        /* <DEDUP_REMOVED lines=137> */
.L_x_48555:
[----:B------:R-:W-:Y:S05]  /*22890*/  BSYNC.RECONVERGENT B0 ;  /* 0x0000000000007941 */ /* 0x000fea0003800200 */
.L_x_48554:
        /* <DEDUP_REMOVED lines=8> */
.L_x_48557:
[----:B------:R-:W-:Y:S05]  /*22920*/  BSYNC.RECONVERGENT B3 ;  /* 0x0000000000037941 */ /* 0x000fea0003800200 */
.L_x_48556:
        /* <DEDUP_REMOVED lines=84> */
.L_x_48559:
[----:B------:R-:W-:Y:S02]  /*22e70*/  FSEL R2, RZ, 3.37028055040000000000e+12, P0 ;  /* 0x54442d18ff027808 */ /* 0x000fe40000000000 */
[----:B------:R-:W-:-:S07]  /*22e80*/  FSEL R3, RZ, 2.1426990032196044922, P0 ;  /* 0x400921fbff037808 */ /* 0x000fce0000000000 */
.L_x_48560:
[----:B------:R-:W-:Y:S05]  /*22e90*/  BSYNC.RECONVERGENT B0 ;  /* 0x0000000000007941 */ /* 0x000fea0003800200 */
.L_x_48558:
[----:B------:R-:W-:Y:S01]  /*22ea0*/  DADD R32, |R32|, |R34| ;  /* 0x0000000020207229 */ /* 0x000fe20000000622 */
[----:B------:R-:W-:-:S07]  /*22eb0*/  LOP3.LUT R35, R3, 0x80000000, R35, 0xb8, !PT ;  /* 0x8000000003237812 */ /* 0x000fce00078eb823 */
[----:B------:R-:W-:-:S06]  /*22ec0*/  DSETP.NAN.AND P0, PT, R32, R32, PT ;  /* 0x000000202000722a */ /* 0x000fcc0003f08000 */
[----:B------:R-:W-:Y:S02]  /*22ed0*/  FSEL R2, R32, R2, P0 ;  /* 0x0000000220027208 */ /* 0x000fe40000000000 */
[----:B------:R-:W-:Y:S01]  /*22ee0*/  FSEL R3, R33, R35, P0 ;  /* 0x0000002321037208 */ /* 0x000fe20000000000 */
[----:B------:R-:W-:Y:S06]  /*22ef0*/  BRA `(.L_x_48533) ;  /* 0x0000003000f07947 */ /* 0x000fec0003800000 */
.L_x_48520:
        /* <DEDUP_REMOVED lines=94> */
.L_x_48563:
        /* <DEDUP_REMOVED lines=22> */
.L_x_48566:
[----:B------:R-:W-:Y:S05]  /*23640*/  BSYNC.RECONVERGENT B4 ;  /* 0x0000000000047941 */ /* 0x000fea0003800200 */
.L_x_48565:
        /* <DEDUP_REMOVED lines=29> */
.L_x_48564:
[----:B------:R-:W-:Y:S05]  /*23820*/  BSYNC.RECONVERGENT B3 ;  /* 0x0000000000037941 */ /* 0x000fea0003800200 */
.L_x_48562:
        /* <DEDUP_REMOVED lines=87> */
.L_x_48561:
        /* <DEDUP_REMOVED lines=88> */
.L_x_48519:
        /* <DEDUP_REMOVED lines=25> */
.L_x_48568:
[----:B------:R-:W-:Y:S05]  /*244b0*/  BSYNC.RECONVERGENT B3 ;  /* 0x0000000000037941 */ /* 0x000fea0003800200 */
.L_x_48567:
        /* <DEDUP_REMOVED lines=23> */
.L_x_48570:
[----:B------:R-:W-:Y:S05]  /*24630*/  BSYNC.RECONVERGENT B3 ;  /* 0x0000000000037941 */ /* 0x000fea0003800200 */
.L_x_48569:
        /* <DEDUP_REMOVED lines=140> */
.L_x_48572:
[----:B------:R-:W-:Y:S05]  /*24f00*/  BSYNC.RECONVERGENT B0 ;  /* 0x0000000000007941 */ /* 0x000fea0003800200 */
.L_x_48571:
        /* <DEDUP_REMOVED lines=8> */
.L_x_48574:
[----:B------:R-:W-:Y:S05]  /*24f90*/  BSYNC.RECONVERGENT B3 ;  /* 0x0000000000037941 */ /* 0x000fea0003800200 */
.L_x_48573:
        /* <DEDUP_REMOVED lines=84> */
.L_x_48576:
[----:B------:R-:W-:Y:S02]  /*254e0*/  FSEL R2, RZ, 3.37028055040000000000e+12, P0 ;  /* 0x54442d18ff027808 */ /* 0x000fe40000000000 */
[----:B------:R-:W-:-:S07]  /*254f0*/  FSEL R3, RZ, 2.1426990032196044922, P0 ;  /* 0x400921fbff037808 */ /* 0x000fce0000000000 */
.L_x_48577:
[----:B------:R-:W-:Y:S05]  /*25500*/  BSYNC.RECONVERGENT B0 ;  /* 0x0000000000007941 */ /* 0x000fea0003800200 */
.L_x_48575:
[----:B------:R-:W-:Y:S01]  /*25510*/  DADD R32, |R32|, |R34| ;  /* 0x0000000020207229 */ /* 0x000fe20000000622 */
[----:B------:R-:W-:Y:S01]  /*25520*/  LOP3.LUT R35, R3, 0x80000000, R35, 0xb8, !PT ;  /* 0x8000000003237812 */ /* 0x000fe200078eb823 */
[----:B------:R-:W-:-:S06]  /*25530*/  DADD R8, R8, 1 ;  /* 0x3ff0000008087429 */ /* 0x000fcc0000000000 */
[----:B------:R-:W-:-:S06]  /*25540*/  DSETP.NAN.AND P0, PT, R32, R32, PT ;  /* 0x000000202000722a */ /* 0x000fcc0003f08000 */
[----:B------:R-:W-:Y:S02]  /*25550*/  FSEL R2, R32, R2, P0 ;  /* 0x0000000220027208 */ /* 0x000fe40000000000 */
[----:B------:R-:W-:Y:S01]  /*25560*/  FSEL R3, R33, R35, P0 ;  /* 0x0000002321037208 */ /* 0x000fe20000000000 */
[----:B------:R-:W-:Y:S06]  /*25570*/  BRA `(.L_x_48533) ;  /* 0x0000000c00507947 */ /* 0x000fec0003800000 */
.L_x_48518:
        /* <DEDUP_REMOVED lines=111> */
.L_x_48579:
[----:B------:R-:W-:Y:S05]  /*25c70*/  BSYNC.RECONVERGENT B0 ;  /* 0x0000000000007941 */ /* 0x000fea0003800200 */
.L_x_48578:
[----:B------:R-:W-:Y:S04]  /*25c80*/  BSSY.RECONVERGENT B3, `(.L_x_48580) ;  /* 0x0000007000037945 */ /* 0x000fe80003800200 */
[----:B------:R-:W-:Y:S05]  /*25c90*/  @P4 BRA P5, `(.L_x_48581) ;  /* 0x0000000000144947 */ /* 0x000fea0002800000 */
[----:B------:R-:W-:Y:S01]  /*25ca0*/  IMAD.MOV.U32 R0, RZ, RZ, R4 ;  /* 0x000000ffff007224 */ /* 0x000fe200078e0004 */
[----:B------:R-:W-:Y:S01]  /*25cb0*/  MOV R4, 0x25cf0 ;  /* 0x00025cf000047802 */ /* 0x000fe20000000f00 */
[----:B------:R-:W-:Y:S02]  /*25cc0*/  IMAD.MOV.U32 R2, RZ, RZ, R10 ;  /* 0x000000ffff027224 */ /* 0x000fe400078e000a */
[----:B------:R-:W-:-:S07]  /*25cd0*/  IMAD.MOV.U32 R3, RZ, RZ, R11 ;  /* 0x000000ffff037224 */ /* 0x000fce00078e000b */
[----:B------:R-:W-:Y:S05]  /*25ce0*/  CALL.REL.NOINC `($__internal_90_$__cuda_sm20_div_rn_f64_full) ;  /* 0x000007a000c87944 */ /* 0x000fea0003c00000 */
.L_x_48581:
[----:B------:R-:W-:Y:S05]  /*25cf0*/  BSYNC.RECONVERGENT B3 ;  /* 0x0000000000037941 */ /* 0x000fea0003800200 */
.L_x_48580:
        /* <DEDUP_REMOVED lines=84> */
.L_x_48583:
[----:B------:R-:W-:Y:S02]  /*26240*/  FSEL R2, RZ, 3.37028055040000000000e+12, P0 ;  /* 0x54442d18ff027808 */ /* 0x000fe40000000000 */
[----:B------:R-:W-:-:S07]  /*26250*/  FSEL R3, RZ, 2.1426990032196044922, P0 ;  /* 0x400921fbff037808 */ /* 0x000fce0000000000 */
.L_x_48584:
[----:B------:R-:W-:Y:S05]  /*26260*/  BSYNC.RECONVERGENT B0 ;  /* 0x0000000000007941 */ /* 0x000fea0003800200 */
.L_x_48582:
[----:B------:R-:W-:Y:S01]  /*26270*/  DADD R32, |R32|, |R34| ;  /* 0x0000000020207229 */ /* 0x000fe20000000622 */
[----:B------:R-:W-:-:S07]  /*26280*/  LOP3.LUT R35, R3, 0x80000000, R35, 0xb8, !PT ;  /* 0x8000000003237812 */ /* 0x000fce00078eb823 */
[----:B------:R-:W-:-:S06]  /*26290*/  DSETP.NAN.AND P0, PT, R32, R32, PT ;  /* 0x000000202000722a */ /* 0x000fcc0003f08000 */
[----:B------:R-:W-:Y:S02]  /*262a0*/  FSEL R2, R32, R2, P0 ;  /* 0x0000000220027208 */ /* 0x000fe40000000000 */
[----:B------:R-:W-:-:S07]  /*262b0*/  FSEL R3, R33, R35, P0 ;  /* 0x0000002321037208 */ /* 0x000fce0000000000 */
.L_x_48533:
[----:B------:R-:W-:Y:S05]  /*262c0*/  BSYNC.RECONVERGENT B1 ;  /* 0x0000000000017941 */ /* 0x000fea0003800200 */
.L_x_48517:
        /* <DEDUP_REMOVED lines=74> */
.L_x_48590:
[----:B------:R-:W-:Y:S05]  /*26770*/  BSYNC.RECONVERGENT B0 ;  /* 0x0000000000007941 */ /* 0x000fea0003800200 */
.L_x_48589:
        /* <DEDUP_REMOVED lines=24> */
.L_x_48594:
[----:B------:R-:W-:Y:S05]  /*26900*/  BSYNC.RECONVERGENT B4 ;  /* 0x0000000000047941 */ /* 0x000fea0003800200 */
.L_x_48593:
[----:B------:R-:W-:Y:S01]  /*26910*/  VIADD R0, R2, 0x1 ;  /* 0x0000000102007836 */ /* 0x000fe20000000000 */
[----:B------:R-:W-:Y:S06]  /*26920*/  BRA `(.L_x_48595) ;  /* 0x0000000000087947 */ /* 0x000fec0003800000 */
.L_x_48592:
[----:B------:R-:W-:Y:S01]  /*26930*/  DMUL R6, RZ, R22 ;  /* 0x00000016ff067228 */ /* 0x000fe20000000000 */
[----:B------:R-:W-:-:S10]  /*26940*/  IMAD.MOV.U32 R0, RZ, RZ, 0x1 ;  /* 0x00000001ff007424 */ /* 0x000fd400078e00ff */
.L_x_48595:
[----:B------:R-:W-:Y:S05]  /*26950*/  BSYNC.RECONVERGENT B3 ;  /* 0x0000000000037941 */ /* 0x000fea0003800200 */
.L_x_48591:
        /* <DEDUP_REMOVED lines=54> */
.L_x_48597:
[----:B------:R-:W-:Y:S01]  /*26cc0*/  DMUL R6, RZ, R22 ;  /* 0x00000016ff067228 */ /* 0x000fe20000000000 */
[----:B------:R-:W-:-:S10]  /*26cd0*/  IMAD.MOV.U32 R0, RZ, RZ, RZ ;  /* 0x000000ffff007224 */ /* 0x000fd400078e00ff */
.L_x_48598:
[----:B------:R-:W-:Y:S05]  /*26ce0*/  BSYNC.RECONVERGENT B3 ;  /* 0x0000000000037941 */ /* 0x000fea0003800200 */
.L_x_48596:
        /* <DEDUP_REMOVED lines=32> */
.L_x_48588:
        /* <DEDUP_REMOVED lines=61> */
.L_x_48600:
[----:B------:R-:W-:Y:S05]  /*272c0*/  BSYNC.RECONVERGENT B0 ;  /* 0x0000000000007941 */ /* 0x000fea0003800200 */
.L_x_48599:
        /* <DEDUP_REMOVED lines=38> */
.L_x_48604:
[----:B------:R-:W-:Y:S05]  /*27530*/  BSYNC.RECONVERGENT B4 ;  /* 0x0000000000047941 */ /* 0x000fea0003800200 */
.L_x_48603:
[----:B------:R-:W-:Y:S01]  /*27540*/  VIADD R0, R4, 0x1 ;  /* 0x0000000104007836 */ /* 0x000fe20000000000 */
[----:B------:R-:W-:Y:S06]  /*27550*/  BRA `(.L_x_48605) ;  /* 0x0000000000087947 */ /* 0x000fec0003800000 */
.L_x_48602:
[----:B------:R-:W-:Y:S01]  /*27560*/  DMUL R2, RZ, R22 ;  /* 0x00000016ff027228 */ /* 0x000fe20000000000 */
[----:B------:R-:W-:-:S10]  /*27570*/  IMAD.MOV.U32 R0, RZ, RZ, 0x1 ;  /* 0x00000001ff007424 */ /* 0x000fd400078e00ff */
.L_x_48605:
[----:B------:R-:W-:Y:S05]  /*27580*/  BSYNC.RECONVERGENT B3 ;  /* 0x0000000000037941 */ /* 0x000fea0003800200 */
.L_x_48601:
        /* <DEDUP_REMOVED lines=58> */
.L_x_48607:
[----:B------:R-:W-:Y:S01]  /*27930*/  DMUL R2, RZ, R22 ;  /* 0x00000016ff027228 */ /* 0x000fe20000000000 */
[----:B------:R-:W-:-:S10]  /*27940*/  IMAD.MOV.U32 R0, RZ, RZ, RZ ;  /* 0x000000ffff007224 */ /* 0x000fd400078e00ff */
.L_x_48608:
[----:B------:R-:W-:Y:S05]  /*27950*/  BSYNC.RECONVERGENT B3 ;  /* 0x0000000000037941 */ /* 0x000fea0003800200 */
.L_x_48606:
        /* <DEDUP_REMOVED lines=35> */
.L_x_48587:
        /* <DEDUP_REMOVED lines=10> */
.L_x_48609:
[----:B------:R-:W-:-:S10]  /*27c30*/  DADD R22, R22, -R22 ;  /* 0x0000000016167229 */ /* 0x000fd40000000816 */
[----:B------:R-:W-:Y:S02]  /*27c40*/  IMAD.MOV.U32 R20, RZ, RZ, R22 ;  /* 0x000000ffff147224 */ /* 0x000fe400078e0016 */
[----:B------:R-:W-:Y:S01]  /*27c50*/  IMAD.MOV.U32 R21, RZ, RZ, R23 ;  /* 0x000000ffff157224 */ /* 0x000fe200078e0017 */
[----:B------:R-:W-:Y:S06]  /*27c60*/  BRA `(.L_x_48516) ;  /* 0x0000000800bc7947 */ /* 0x000fec0003800000 */
.L_x_48586:
        /* <DEDUP_REMOVED lines=25> */
.L_x_48613:
[----:B------:R-:W-:Y:S05]  /*27e00*/  BSYNC.RECONVERGENT B4 ;  /* 0x0000000000047941 */ /* 0x000fea0003800200 */
.L_x_48612:
[----:B------:R-:W-:Y:S01]  /*27e10*/  VIADD R0, R2, 0x1 ;  /* 0x0000000102007836 */ /* 0x000fe20000000000 */
[----:B------:R-:W-:Y:S06]  /*27e20*/  BRA `(.L_x_48614) ;  /* 0x0000000000087947 */ /* 0x000fec0003800000 */
.L_x_48611:
[----:B------:R-:W-:Y:S01]  /*27e30*/  DMUL R6, RZ, R22 ;  /* 0x00000016ff067228 */ /* 0x000fe20000000000 */
[----:B------:R-:W-:-:S10]  /*27e40*/  IMAD.MOV.U32 R0, RZ, RZ, 0x1 ;  /* 0x00000001ff007424 */ /* 0x000fd400078e00ff */
.L_x_48614:
[----:B------:R-:W-:Y:S05]  /*27e50*/  BSYNC.RECONVERGENT B3 ;  /* 0x0000000000037941 */ /* 0x000fea0003800200 */
.L_x_48610:
        /* <DEDUP_REMOVED lines=54> */
.L_x_48616:
[----:B------:R-:W-:Y:S01]  /*281c0*/  DMUL R6, RZ, R22 ;  /* 0x00000016ff067228 */ /* 0x000fe20000000000 */
[----:B------:R-:W-:-:S10]  /*281d0*/  IMAD.MOV.U32 R0, RZ, RZ, RZ ;  /* 0x000000ffff007224 */ /* 0x000fd400078e00ff */
.L_x_48617:
[----:B------:R-:W-:Y:S05]  /*281e0*/  BSYNC.RECONVERGENT B3 ;  /* 0x0000000000037941 */ /* 0x000fea0003800200 */
.L_x_48615:
        /* <DEDUP_REMOVED lines=30> */
.L_x_48585:
        /* <DEDUP_REMOVED lines=57> */
.L_x_48516:
[----:B------:R-:W-:Y:S05]  /*28760*/  BSYNC.RECONVERGENT B2 ;  /* 0x0000000000027941 */ /* 0x000fea0003800200 */
.L_x_48515:
        /* <DEDUP_REMOVED lines=144> */
.L_x_48627:
        /* <DEDUP_REMOVED lines=22> */
.L_x_48630:
[----:B------:R-:W-:Y:S05]  /*291d0*/  BSYNC.RECONVERGENT B4 ;  /* 0x0000000000047941 */ /* 0x000fea0003800200 */
.L_x_48629:
        /* <DEDUP_REMOVED lines=29> */
.L_x_48628:
[----:B------:R-:W-:Y:S05]  /*293b0*/  BSYNC.RECONVERGENT B3 ;  /* 0x0000000000037941 */ /* 0x000fea0003800200 */
.L_x_48626:
        /* <DEDUP_REMOVED lines=22> */
.L_x_48632:
[----:B------:R-:W-:Y:S05]  /*29520*/  BSYNC.RECONVERGENT B3 ;  /* 0x0000000000037941 */ /* 0x000fea0003800200 */
.L_x_48631:
        /* <DEDUP_REMOVED lines=84> */
.L_x_48634:
[----:B------:R-:W-:Y:S02]  /*29a70*/  FSEL R2, RZ, 3.37028055040000000000e+12, P0 ;  /* 0x54442d18ff027808 */ /* 0x000fe40000000000 */
[----:B------:R-:W-:-:S07]  /*29a80*/  FSEL R3, RZ, 2.1426990032196044922, P0 ;  /* 0x400921fbff037808 */ /* 0x000fce0000000000 */
.L_x_48635:
[----:B------:R-:W-:Y:S05]  /*29a90*/  BSYNC.RECONVERGENT B0 ;  /* 0x0000000000007941 */ /* 0x000fea0003800200 */
.L_x_48633:
[----:B------:R-:W-:Y:S01]  /*29aa0*/  DADD R40, |R40|, |R42| ;  /* 0x0000000028287229 */ /* 0x000fe2000000062a */
[----:B------:R-:W-:Y:S01]  /*29ab0*/  LOP3.LUT R43, R3, 0x80000000, R43, 0xb8, !PT ;  /* 0x80000000032b7812 */ /* 0x000fe200078eb82b */
[----:B------:R-:W-:-:S06]  /*29ac0*/  DMUL R8, R8, 0.5 ;  /* 0x3fe0000008087828 */ /* 0x000fcc0000000000 */
[----:B------:R-:W-:-:S06]  /*29ad0*/  DSETP.NAN.AND P0, PT, R40, R40, PT ;  /* 0x000000282800722a */ /* 0x000fcc0003f08000 */
[----:B------:R-:W-:Y:S02]  /*29ae0*/  FSEL R2, R40, R2, P0 ;  /* 0x0000000228027208 */ /* 0x000fe40000000000 */
[----:B------:R-:W-:Y:S01]  /*29af0*/  FSEL R3, R41, R43, P0 ;  /* 0x0000002b29037208 */ /* 0x000fe20000000000 */
[----:B------:R-:W-:Y:S06]  /*29b00*/  BRA `(.L_x_48636) ;  /* 0x0000006400c07947 */ /* 0x000fec0003800000 */
.L_x_48625:
        /* <DEDUP_REMOVED lines=103> */
.L_x_48639:
[----:B------:R-:W-:Y:S05]  /*2a180*/  BSYNC.RECONVERGENT B0 ;  /* 0x0000000000007941 */ /* 0x000fea0003800200 */
.L_x_48638:
        /* <DEDUP_REMOVED lines=8> */
.L_x_48641:
[----:B------:R-:W-:Y:S05]  /*2a210*/  BSYNC.RECONVERGENT B3 ;  /* 0x0000000000037941 */ /* 0x000fea0003800200 */
.L_x_48640:
        /* <DEDUP_REMOVED lines=84> */
.L_x_48643:
[----:B------:R-:W-:Y:S02]  /*2a760*/  FSEL R2, RZ, 3.37028055040000000000e+12, P0 ;  /* 0x54442d18ff027808 */ /* 0x000fe40000000000 */
[----:B------:R-:W-:-:S07]  /*2a770*/  FSEL R3, RZ, 2.1426990032196044922, P0 ;  /* 0x400921fbff037808 */ /* 0x000fce0000000000 */
.L_x_48644:
[----:B------:R-:W-:Y:S05]  /*2a780*/  BSYNC.RECONVERGENT B0 ;  /* 0x0000000000007941 */ /* 0x000fea0003800200 */
.L_x_48642:
[----:B------:R-:W-:Y:S01]  /*2a790*/  DADD R40, |R40|, |R42| ;  /* 0x0000000028287229 */ /* 0x000fe2000000062a */
[----:B------:R-:W-:Y:S01]  /*2a7a0*/  LOP3.LUT R43, R3, 0x80000000, R43, 0xb8, !PT ;  /* 0x80000000032b7812 */ /* 0x000fe200078eb82b */
[----:B------:R-:W-:-:S06]  /*2a7b0*/  DMUL R8, R8, 0.5 ;  /* 0x3fe0000008087828 */ /* 0x000fcc0000000000 */
[----:B------:R-:W-:-:S06]  /*2a7c0*/  DSETP.NAN.AND P0, PT, R40, R40, PT ;  /* 0x000000282800722a */ /* 0x000fcc0003f08000 */
[----:B------:R-:W-:Y:S02]  /*2a7d0*/  FSEL R2, R40, R2, P0 ;  /* 0x0000000228027208 */ /* 0x000fe40000000000 */
[----:B------:R-:W-:Y:S01]  /*2a7e0*/  FSEL R3, R41, R43, P0 ;  /* 0x0000002b29037208 */ /* 0x000fe20000000000 */
[----:B------:R-:W-:Y:S06]  /*2a7f0*/  BRA `(.L_x_48636) ;  /* 0x0000005800847947 */ /* 0x000fec0003800000 */
.L_x_48637:
        /* <DEDUP_REMOVED lines=28> */
.L_x_48646:
        /* <DEDUP_REMOVED lines=74> */
.L_x_48645:
        /* <DEDUP_REMOVED lines=101> */
.L_x_48648:
        /* <DEDUP_REMOVED lines=22> */
.L_x_48651:
[----:B------:R-:W-:Y:S05]  /*2b610*/  BSYNC.RECONVERGENT B4 ;  /* 0x0000000000047941 */ /* 0x000fea0003800200 */
.L_x_48650:
        /* <DEDUP_REMOVED lines=29> */
.L_x_48649:
[----:B------:R-:W-:Y:S05]  /*2b7f0*/  BSYNC.RECONVERGENT B3 ;  /* 0x0000000000037941 */ /* 0x000fea0003800200 */
.L_x_48647:
        /* <DEDUP_REMOVED lines=22> */
.L_x_48653:
[----:B------:R-:W-:Y:S05]  /*2b960*/  BSYNC.RECONVERGENT B3 ;  /* 0x0000000000037941 */ /* 0x000fea0003800200 */
.L_x_48652:
        /* <DEDUP_REMOVED lines=84> */
.L_x_48655:
[----:B------:R-:W-:Y:S02]  /*2beb0*/  FSEL R2, RZ, 3.37028055040000000000e+12, P0 ;  /* 0x54442d18ff027808 */ /* 0x000fe40000000000 */
[----:B------:R-:W-:-:S07]  /*2bec0*/  FSEL R3, RZ, 2.1426990032196044922, P0 ;  /* 0x400921fbff037808 */ /* 0x000fce0000000000 */
.L_x_48656:
[----:B------:R-:W-:Y:S05]  /*2bed0*/  BSYNC.RECONVERGENT B0 ;  /* 0x0000000000007941 */ /* 0x000fea0003800200 */
.L_x_48654:
[----:B------:R-:W-:Y:S01]  /*2bee0*/  DADD R40, |R40|, |R42| ;  /* 0x0000000028287229 */ /* 0x000fe2000000062a */
[----:B------:R-:W-:Y:S01]  /*2bef0*/  LOP3.LUT R43, R3, 0x80000000, R43, 0xb8, !PT ;  /* 0x80000000032b7812 */ /* 0x000fe200078eb82b */
[----:B------:R-:W-:-:S06]  /*2bf00*/  DMUL R8, R8, 0.5 ;  /* 0x3fe0000008087828 */ /* 0x000fcc0000000000 */
[----:B------:R-:W-:-:S06]  /*2bf10*/  DSETP.NAN.AND P0, PT, R40, R40, PT ;  /* 0x000000282800722a */ /* 0x000fcc0003f08000 */
[----:B------:R-:W-:Y:S02]  /*2bf20*/  FSEL R2, R40, R2, P0 ;  /* 0x0000000228027208 */ /* 0x000fe40000000000 */
[----:B------:R-:W-:Y:S01]  /*2bf30*/  FSEL R3, R41, R43, P0 ;  /* 0x0000002b29037208 */ /* 0x000fe20000000000 */
[----:B------:R-:W-:Y:S06]  /*2bf40*/  BRA `(.L_x_48636) ;  /* 0x0000004000b07947 */ /* 0x000fec0003800000 */
.L_x_48624:
        /* <DEDUP_REMOVED lines=137> */
.L_x_48658:
[----:B------:R-:W-:Y:S05]  /*2c7e0*/  BSYNC.RECONVERGENT B0 ;  /* 0x0000000000007941 */ /* 0x000fea0003800200 */
.L_x_48657:
        /* <DEDUP_REMOVED lines=8> */
.L_x_48660:
[----:B------:R-:W-:Y:S05]  /*2c870*/  BSYNC.RECONVERGENT B3 ;  /* 0x0000000000037941 */ /* 0x000fea0003800200 */
.L_x_48659:
        /* <DEDUP_REMOVED lines=84> */
.L_x_48662:
[----:B------:R-:W-:Y:S02]  /*2cdc0*/  FSEL R2, RZ, 3.37028055040000000000e+12, P0 ;  /* 0x54442d18ff027808 */ /* 0x000fe40000000000 */
[----:B------:R-:W-:-:S07]  /*2cdd0*/  FSEL R3, RZ, 2.1426990032196044922, P0 ;  /* 0x400921fbff037808 */ /* 0x000fce0000000000 */
.L_x_48663:
[----:B------:R-:W-:Y:S05]  /*2cde0*/  BSYNC.RECONVERGENT B0 ;  /* 0x0000000000007941 */ /* 0x000fea0003800200 */
.L_x_48661:
[----:B------:R-:W-:Y:S01]  /*2cdf0*/  DADD R40, |R40|, |R42| ;  /* 0x0000000028287229 */ /* 0x000fe2000000062a */
[----:B------:R-:W-:-:S07]  /*2ce00*/  LOP3.LUT R43, R3, 0x80000000, R43, 0xb8, !PT ;  /* 0x80000000032b7812 */ /* 0x000fce00078eb82b */
[----:B------:R-:W-:-:S06]  /*2ce10*/  DSETP.NAN.AND P0, PT, R40, R40, PT ;  /* 0x000000282800722a */ /* 0x000fcc0003f08000 */
[----:B------:R-:W-:Y:S02]  /*2ce20*/  FSEL R2, R40, R2, P0 ;  /* 0x0000000228027208 */ /* 0x000fe40000000000 */
[----:B------:R-:W-:Y:S01]  /*2ce30*/  FSEL R3, R41, R43, P0 ;  /* 0x0000002b29037208 */ /* 0x000fe20000000000 */
[----:B------:R-:W-:Y:S06]  /*2ce40*/  BRA `(.L_x_48636) ;  /* 0x0000003000f07947 */ /* 0x000fec0003800000 */
.L_x_48623:
        /* <DEDUP_REMOVED lines=94> */
.L_x_48666:
        /* <DEDUP_REMOVED lines=22> */
.L_x_48669:
[----:B------:R-:W-:Y:S05]  /*2d590*/  BSYNC.RECONVERGENT B4 ;  /* 0x0000000000047941 */ /* 0x000fea0003800200 */
.L_x_48668:
        /* <DEDUP_REMOVED lines=29> */
.L_x_48667:
[----:B------:R-:W-:Y:S05]  /*2d770*/  BSYNC.RECONVERGENT B3 ;  /* 0x0000000000037941 */ /* 0x000fea0003800200 */
.L_x_48665:
        /* <DEDUP_REMOVED lines=87> */
.L_x_48664:
        /* <DEDUP_REMOVED lines=88> */
.L_x_48622:
        /* <DEDUP_REMOVED lines=25> */
.L_x_48671:
[----:B------:R-:W-:Y:S05]  /*2e400*/  BSYNC.RECONVERGENT B3 ;  /* 0x0000000000037941 */ /* 0x000fea0003800200 */
.L_x_48670:
        /* <DEDUP_REMOVED lines=23> */
.L_x_48673:
[----:B------:R-:W-:Y:S05]  /*2e580*/  BSYNC.RECONVERGENT B3 ;  /* 0x0000000000037941 */ /* 0x000fea0003800200 */
.L_x_48672:
        /* <DEDUP_REMOVED lines=140> */
.L_x_48675:
[----:B------:R-:W-:Y:S05]  /*2ee50*/  BSYNC.RECONVERGENT B0 ;  /* 0x0000000000007941 */ /* 0x000fea0003800200 */
.L_x_48674:
        /* <DEDUP_REMOVED lines=8> */
.L_x_48677:
[----:B------:R-:W-:Y:S05]  /*2eee0*/  BSYNC.RECONVERGENT B3 ;  /* 0x0000000000037941 */ /* 0x000fea0003800200 */
.L_x_48676:
        /* <DEDUP_REMOVED lines=84> */
.L_x_48679:
[----:B------:R-:W-:Y:S02]  /*2f430*/  FSEL R2, RZ, 3.37028055040000000000e+12, P0 ;  /* 0x54442d18ff027808 */ /* 0x000fe40000000000 */
[----:B------:R-:W-:-:S07]  /*2f440*/  FSEL R3, RZ, 2.1426990032196044922, P0 ;  /* 0x400921fbff037808 */ /* 0x000fce0000000000 */
.L_x_48680:
[----:B------:R-:W-:Y:S05]  /*2f450*/  BSYNC.RECONVERGENT B0 ;  /* 0x0000000000007941 */ /* 0x000fea0003800200 */
.L_x_48678:
[----:B------:R-:W-:Y:S01]  /*2f460*/  DADD R40, |R40|, |R42| ;  /* 0x0000000028287229 */ /* 0x000fe2000000062a */
[----:B------:R-:W-:Y:S01]  /*2f470*/  LOP3.LUT R43, R3, 0x80000000, R43, 0xb8, !PT ;  /* 0x80000000032b7812 */ /* 0x000fe200078eb82b */
[----:B------:R-:W-:-:S06]  /*2f480*/  DADD R8, R8, 1 ;  /* 0x3ff0000008087429 */ /* 0x000fcc0000000000 */
[----:B------:R-:W-:-:S06]  /*2f490*/  DSETP.NAN.AND P0, PT, R40, R40, PT ;  /* 0x000000282800722a */ /* 0x000fcc0003f08000 */
[----:B------:R-:W-:Y:S02]  /*2f4a0*/  FSEL R2, R40, R2, P0 ;  /* 0x0000000228027208 */ /* 0x000fe40000000000 */
[----:B------:R-:W-:Y:S01]  /*2f4b0*/  FSEL R3, R41, R43, P0 ;  /* 0x0000002b29037208 */ /* 0x000fe20000000000 */
[----:B------:R-:W-:Y:S06]  /*2f4c0*/  BRA `(.L_x_48636) ;  /* 0x0000000c00507947 */ /* 0x000fec0003800000 */
.L_x_48621:
        /* <DEDUP_REMOVED lines=111> */
.L_x_48682:
[----:B------:R-:W-:Y:S05]  /*2fbc0*/  BSYNC.RECONVERGENT B0 ;  /* 0x0000000000007941 */ /* 0x000fea0003800200 */
.L_x_48681:
[----:B------:R-:W-:Y:S04]  /*2fbd0*/  BSSY.RECONVERGENT B3, `(.L_x_48683) ;  /* 0x0000007000037945 */ /* 0x000fe80003800200 */
[----:B------:R-:W-:Y:S05]  /*2fbe0*/  @P4 BRA P5, `(.L_x_48684) ;  /* 0x0000000000144947 */ /* 0x000fea0002800000 */
[----:B------:R-:W-:Y:S01]  /*2fbf0*/  IMAD.MOV.U32 R0, RZ, RZ, R4 ;  /* 0x000000ffff007224 */ /* 0x000fe200078e0004 */
[----:B------:R-:W-:Y:S01]  /*2fc00*/  MOV R4, 0x2fc40 ;  /* 0x0002fc4000047802 */ /* 0x000fe20000000f00 */
[----:B------:R-:W-:Y:S02]  /*2fc10*/  IMAD.MOV.U32 R2, RZ, RZ, R10 ;  /* 0x000000ffff027224 */ /* 0x000fe400078e000a */
[----:B------:R-:W-:-:S07]  /*2fc20*/  IMAD.MOV.U32 R3, RZ, RZ, R11 ;  /* 0x000000ffff037224 */ /* 0x000fce00078e000b */
[----:B------:R-:W-:Y:S05]  /*2fc30*/  CALL.REL.NOINC `($__internal_90_$__cuda_sm20_div_rn_f64_full) ;  /* 0x0000070000f47944 */ /* 0x000fea0003c00000 */
.L_x_48684:
[----:B------:R-:W-:Y:S05]  /*2fc40*/  BSYNC.RECONVERGENT B3 ;  /* 0x0000000000037941 */ /* 0x000fea0003800200 */
.L_x_48683:
        /* <DEDUP_REMOVED lines=84> */
.L_x_48686:
[----:B------:R-:W-:Y:S02]  /*30190*/  FSEL R2, RZ, 3.37028055040000000000e+12, P0 ;  /* 0x54442d18ff027808 */ /* 0x000fe40000000000 */
[----:B------:R-:W-:-:S07]  /*301a0*/  FSEL R3, RZ, 2.1426990032196044922, P0 ;  /* 0x400921fbff037808 */ /* 0x000fce0000000000 */
.L_x_48687:
[----:B------:R-:W-:Y:S05]  /*301b0*/  BSYNC.RECONVERGENT B0 ;  /* 0x0000000000007941 */ /* 0x000fea0003800200 */
.L_x_48685:
[----:B------:R-:W-:Y:S01]  /*301c0*/  DADD R40, |R40|, |R42| ;  /* 0x0000000028287229 */ /* 0x000fe2000000062a */
[----:B------:R-:W-:-:S07]  /*301d0*/  LOP3.LUT R43, R3, 0x80000000, R43, 0xb8, !PT ;  /* 0x80000000032b7812 */ /* 0x000fce00078eb82b */
[----:B------:R-:W-:-:S06]  /*301e0*/  DSETP.NAN.AND P0, PT, R40, R40, PT ;  /* 0x000000282800722a */ /* 0x000fcc0003f08000 */
[----:B------:R-:W-:Y:S02]  /*301f0*/  FSEL R2, R40, R2, P0 ;  /* 0x0000000228027208 */ /* 0x000fe40000000000 */
[----:B------:R-:W-:-:S07]  /*30200*/  FSEL R3, R41, R43, P0 ;  /* 0x0000002b29037208 */ /* 0x000fce0000000000 */
.L_x_48636:
[----:B------:R-:W-:Y:S05]  /*30210*/  BSYNC.RECONVERGENT B1 ;  /* 0x0000000000017941 */ /* 0x000fea0003800200 */
.L_x_48620:
        /* <DEDUP_REMOVED lines=74> */
.L_x_48693:
[----:B------:R-:W-:Y:S05]  /*306c0*/  BSYNC.RECONVERGENT B0 ;  /* 0x0000000000007941 */ /* 0x000fea0003800200 */
.L_x_48692:
        /* <DEDUP_REMOVED lines=24> */
.L_x_48697:
[----:B------:R-:W-:Y:S05]  /*30850*/  BSYNC.RECONVERGENT B4 ;  /* 0x0000000000047941 */ /* 0x000fea0003800200 */
.L_x_48696:
[----:B------:R-:W-:Y:S01]  /*30860*/  VIADD R0, R2, 0x1 ;  /* 0x0000000102007836 */ /* 0x000fe20000000000 */
[----:B------:R-:W-:Y:S06]  /*30870*/  BRA `(.L_x_48698) ;  /* 0x0000000000087947 */ /* 0x000fec0003800000 */
.L_x_48695:
[----:B------:R-:W-:Y:S01]  /*30880*/  DMUL R6, RZ, R26 ;  /* 0x0000001aff067228 */ /* 0x000fe20000000000 */
[----:B------:R-:W-:-:S10]  /*30890*/  IMAD.MOV.U32 R0, RZ, RZ, 0x1 ;  /* 0x00000001ff007424 */ /* 0x000fd400078e00ff */
.L_x_48698:
[----:B------:R-:W-:Y:S05]  /*308a0*/  BSYNC.RECONVERGENT B3 ;  /* 0x0000000000037941 */ /* 0x000fea0003800200 */
.L_x_48694:
        /* <DEDUP_REMOVED lines=54> */
.L_x_48700:
[----:B------:R-:W-:Y:S01]  /*30c10*/  DMUL R6, RZ, R26 ;  /* 0x0000001aff067228 */ /* 0x000fe20000000000 */
[----:B------:R-:W-:-:S10]  /*30c20*/  IMAD.MOV.U32 R0, RZ, RZ, RZ ;  /* 0x000000ffff007224 */ /* 0x000fd400078e00ff */
.L_x_48701:
[----:B------:R-:W-:Y:S05]  /*30c30*/  BSYNC.RECONVERGENT B3 ;  /* 0x0000000000037941 */ /* 0x000fea0003800200 */
.L_x_48699:
        /* <DEDUP_REMOVED lines=32> */
.L_x_48691:
        /* <DEDUP_REMOVED lines=61> */
.L_x_48703:
[----:B------:R-:W-:Y:S05]  /*31210*/  BSYNC.RECONVERGENT B0 ;  /* 0x0000000000007941 */ /* 0x000fea0003800200 */
.L_x_48702:
        /* <DEDUP_REMOVED lines=38> */
.L_x_48707:
[----:B------:R-:W-:Y:S05]  /*31480*/  BSYNC.RECONVERGENT B4 ;  /* 0x0000000000047941 */ /* 0x000fea0003800200 */
.L_x_48706:
[----:B------:R-:W-:Y:S01]  /*31490*/  VIADD R0, R4, 0x1 ;  /* 0x0000000104007836 */ /* 0x000fe20000000000 */
[----:B------:R-:W-:Y:S06]  /*314a0*/  BRA `(.L_x_48708) ;  /* 0x0000000000087947 */ /* 0x000fec0003800000 */
.L_x_48705:
[----:B------:R-:W-:Y:S01]  /*314b0*/  DMUL R2, RZ, R26 ;  /* 0x0000001aff027228 */ /* 0x000fe20000000000 */
[----:B------:R-:W-:-:S10]  /*314c0*/  IMAD.MOV.U32 R0, RZ, RZ, 0x1 ;  /* 0x00000001ff007424 */ /* 0x000fd400078e00ff */
.L_x_48708:
[----:B------:R-:W-:Y:S05]  /*314d0*/  BSYNC.RECONVERGENT B3 ;  /* 0x0000000000037941 */ /* 0x000fea0003800200 */
.L_x_48704:
        /* <DEDUP_REMOVED lines=58> */
.L_x_48710:
[----:B------:R-:W-:Y:S01]  /*31880*/  DMUL R2, RZ, R26 ;  /* 0x0000001aff027228 */ /* 0x000fe20000000000 */
[----:B------:R-:W-:-:S10]  /*31890*/  IMAD.MOV.U32 R0, RZ, RZ, RZ ;  /* 0x000000ffff007224 */ /* 0x000fd400078e00ff */
.L_x_48711:
[----:B------:R-:W-:Y:S05]  /*318a0*/  BSYNC.RECONVERGENT B3 ;  /* 0x0000000000037941 */ /* 0x000fea0003800200 */
.L_x_48709:
        /* <DEDUP_REMOVED lines=35> */
.L_x_48690:
        /* <DEDUP_REMOVED lines=10> */
.L_x_48712:
[----:B------:R-:W-:-:S10]  /*31b80*/  DADD R26, R26, -R26 ;  /* 0x000000001a1a7229 */ /* 0x000fd4000000081a */
[----:B------:R-:W-:Y:S02]  /*31b90*/  IMAD.MOV.U32 R24, RZ, RZ, R26 ;  /* 0x000000ffff187224 */ /* 0x000fe400078e001a */
[----:B------:R-:W-:Y:S01]  /*31ba0*/  IMAD.MOV.U32 R25, RZ, RZ, R27 ;  /* 0x000000ffff197224 */ /* 0x000fe200078e001b */
[----:B------:R-:W-:Y:S06]  /*31bb0*/  BRA `(.L_x_48619) ;  /* 0x0000000800bc7947 */ /* 0x000fec0003800000 */
.L_x_48689:
        /* <DEDUP_REMOVED lines=25> */
.L_x_48716:
[----:B------:R-:W-:Y:S05]  /*31d50*/  BSYNC.RECONVERGENT B4 ;  /* 0x0000000000047941 */ /* 0x000fea0003800200 */
.L_x_48715:
[----:B------:R-:W-:Y:S01]  /*31d60*/  VIADD R0, R2, 0x1 ;  /* 0x0000000102007836 */ /* 0x000fe20000000000 */
[----:B------:R-:W-:Y:S06]  /*31d70*/  BRA `(.L_x_48717) ;  /* 0x0000000000087947 */ /* 0x000fec0003800000 */
.L_x_48714:
[----:B------:R-:W-:Y:S01]  /*31d80*/  DMUL R6, RZ, R26 ;  /* 0x0000001aff067228 */ /* 0x000fe20000000000 */
[----:B------:R-:W-:-:S10]  /*31d90*/  IMAD.MOV.U32 R0, RZ, RZ, 0x1 ;  /* 0x00000001ff007424 */ /* 0x000fd400078e00ff */
.L_x_48717:
[----:B------:R-:W-:Y:S05]  /*31da0*/  BSYNC.RECONVERGENT B3 ;  /* 0x0000000000037941 */ /* 0x000fea0003800200 */
.L_x_48713:
        /* <DEDUP_REMOVED lines=54> */
.L_x_48719:
[----:B------:R-:W-:Y:S01]  /*32110*/  DMUL R6, RZ, R26 ;  /* 0x0000001aff067228 */ /* 0x000fe20000000000 */
[----:B------:R-:W-:-:S10]  /*32120*/  IMAD.MOV.U32 R0, RZ, RZ, RZ ;  /* 0x000000ffff007224 */ /* 0x000fd400078e00ff */
.L_x_48720:
[----:B------:R-:W-:Y:S05]  /*32130*/  BSYNC.RECONVERGENT B3 ;  /* 0x0000000000037941 */ /* 0x000fea0003800200 */
.L_x_48718:
        /* <DEDUP_REMOVED lines=30> */
.L_x_48688:
        /* <DEDUP_REMOVED lines=57> */
.L_x_48619:
[----:B------:R-:W-:Y:S05]  /*326b0*/  BSYNC.RECONVERGENT B2 ;  /* 0x0000000000027941 */ /* 0x000fea0003800200 */
.L_x_48618:
        /* <DEDUP_REMOVED lines=143> */
.L_x_48730:
        /* <DEDUP_REMOVED lines=22> */
.L_x_48733:
[----:B------:R-:W-:Y:S05]  /*33110*/  BSYNC.RECONVERGENT B4 ;  /* 0x0000000000047941 */ /* 0x000fea0003800200 */
.L_x_48732:
        /* <DEDUP_REMOVED lines=29> */
.L_x_48731:
[----:B------:R-:W-:Y:S05]  /*332f0*/  BSYNC.RECONVERGENT B3 ;  /* 0x0000000000037941 */ /* 0x000fea0003800200 */
.L_x_48729:
        /* <DEDUP_REMOVED lines=22> */
.L_x_48735:
[----:B------:R-:W-:Y:S05]  /*33460*/  BSYNC.RECONVERGENT B3 ;  /* 0x0000000000037941 */ /* 0x000fea0003800200 */
.L_x_48734:
        /* <DEDUP_REMOVED lines=84> */
.L_x_48737:
[----:B------:R-:W-:Y:S02]  /*339b0*/  FSEL R2, RZ, 3.37028055040000000000e+12, P0 ;  /* 0x54442d18ff027808 */ /* 0x000fe40000000000 */
[----:B------:R-:W-:-:S07]  /*339c0*/  FSEL R3, RZ, 2.1426990032196044922, P0 ;  /* 0x400921fbff037808 */ /* 0x000fce0000000000 */
.L_x_48738:
[----:B------:R-:W-:Y:S05]  /*339d0*/  BSYNC.RECONVERGENT B0 ;  /* 0x0000000000007941 */ /* 0x000fea0003800200 */
.L_x_48736:
[----:B------:R-:W-:Y:S01]  /*339e0*/  DADD R48, |R48|, |R50| ;  /* 0x0000000030307229 */ /* 0x000fe20000000632 */
[----:B------:R-:W-:Y:S01]  /*339f0*/  LOP3.LUT R51, R3, 0x80000000, R51, 0xb8, !PT ;  /* 0x8000000003337812 */ /* 0x000fe200078eb833 */
[----:B------:R-:W-:-:S06]  /*33a00*/  DMUL R8, R8, 0.5 ;  /* 0x3fe0000008087828 */ /* 0x000fcc0000000000 */
[----:B------:R-:W-:-:S06]  /*33a10*/  DSETP.NAN.AND P0, PT, R48, R48, PT ;  /* 0x000000303000722a */ /* 0x000fcc0003f08000 */
[----:B------:R-:W-:Y:S02]  /*33a20*/  FSEL R2, R48, R2, P0 ;  /* 0x0000000230027208 */ /* 0x000fe40000000000 */
[----:B------:R-:W-:Y:S01]  /*33a30*/  FSEL R3, R49, R51, P0 ;  /* 0x0000003331037208 */ /* 0x000fe20000000000 */
[----:B------:R-:W-:Y:S06]  /*33a40*/  BRA `(.L_x_48739) ;  /* 0x0000006400c07947 */ /* 0x000fec0003800000 */
.L_x_48728:
        /* <DEDUP_REMOVED lines=103> */
.L_x_48742:
[----:B------:R-:W-:Y:S05]  /*340c0*/  BSYNC.RECONVERGENT B0 ;  /* 0x0000000000007941 */ /* 0x000fea0003800200 */
.L_x_48741:
        /* <DEDUP_REMOVED lines=8> */
.L_x_48744:
[----:B------:R-:W-:Y:S05]  /*34150*/  BSYNC.RECONVERGENT B3 ;  /* 0x0000000000037941 */ /* 0x000fea0003800200 */
.L_x_48743:
        /* <DEDUP_REMOVED lines=84> */
.L_x_48746:
[----:B------:R-:W-:Y:S02]  /*346a0*/  FSEL R2, RZ, 3.37028055040000000000e+12, P0 ;  /* 0x54442d18ff027808 */ /* 0x000fe40000000000 */
[----:B------:R-:W-:-:S07]  /*346b0*/  FSEL R3, RZ, 2.1426990032196044922, P0 ;  /* 0x400921fbff037808 */ /* 0x000fce0000000000 */
.L_x_48747:
[----:B------:R-:W-:Y:S05]  /*346c0*/  BSYNC.RECONVERGENT B0 ;  /* 0x0000000000007941 */ /* 0x000fea0003800200 */
.L_x_48745:
[----:B------:R-:W-:Y:S01]  /*346d0*/  DADD R48, |R48|, |R50| ;  /* 0x0000000030307229 */ /* 0x000fe20000000632 */
[----:B------:R-:W-:Y:S01]  /*346e0*/  LOP3.LUT R51, R3, 0x80000000, R51, 0xb8, !PT ;  /* 0x8000000003337812 */ /* 0x000fe200078eb833 */
[----:B------:R-:W-:-:S06]  /*346f0*/  DMUL R8, R8, 0.5 ;  /* 0x3fe0000008087828 */ /* 0x000fcc0000000000 */
[----:B------:R-:W-:-:S06]  /*34700*/  DSETP.NAN.AND P0, PT, R48, R48, PT ;  /* 0x000000303000722a */ /* 0x000fcc0003f08000 */
[----:B------:R-:W-:Y:S02]  /*34710*/  FSEL R2, R48, R2, P0 ;  /* 0x0000000230027208 */ /* 0x000fe40000000000 */
[----:B------:R-:W-:Y:S01]  /*34720*/  FSEL R3, R49, R51, P0 ;  /* 0x0000003331037208 */ /* 0x000fe20000000000 */
[----:B------:R-:W-:Y:S06]  /*34730*/  BRA `(.L_x_48739) ;  /* 0x0000005800847947 */ /* 0x000fec0003800000 */
.L_x_48740:
        /* <DEDUP_REMOVED lines=28> */
.L_x_48749:
        /* <DEDUP_REMOVED lines=74> */
.L_x_48748:
        /* <DEDUP_REMOVED lines=101> */
.L_x_48751:
        /* <DEDUP_REMOVED lines=22> */
.L_x_48754:
[----:B------:R-:W-:Y:S05]  /*35550*/  BSYNC.RECONVERGENT B4 ;  /* 0x0000000000047941 */ /* 0x000fea0003800200 */
.L_x_48753:
        /* <DEDUP_REMOVED lines=29> */
.L_x_48752:
[----:B------:R-:W-:Y:S05]  /*35730*/  BSYNC.RECONVERGENT B3 ;  /* 0x0000000000037941 */ /* 0x000fea0003800200 */
.L_x_48750:
        /* <DEDUP_REMOVED lines=22> */
.L_x_48756:
[----:B------:R-:W-:Y:S05]  /*358a0*/  BSYNC.RECONVERGENT B3 ;  /* 0x0000000000037941 */ /* 0x000fea0003800200 */
.L_x_48755:
        /* <DEDUP_REMOVED lines=84> */
.L_x_48758:
[----:B------:R-:W-:Y:S02]  /*35df0*/  FSEL R2, RZ, 3.37028055040000000000e+12, P0 ;  /* 0x54442d18ff027808 */ /* 0x000fe40000000000 */
[----:B------:R-:W-:-:S07]  /*35e00*/  FSEL R3, RZ, 2.1426990032196044922, P0 ;  /* 0x400921fbff037808 */ /* 0x000fce0000000000 */
.L_x_48759:
[----:B------:R-:W-:Y:S05]  /*35e10*/  BSYNC.RECONVERGENT B0 ;  /* 0x0000000000007941 */ /* 0x000fea0003800200 */
.L_x_48757:
[----:B------:R-:W-:Y:S01]  /*35e20*/  DADD R48, |R48|, |R50| ;  /* 0x0000000030307229 */ /* 0x000fe20000000632 */
[----:B------:R-:W-:Y:S01]  /*35e30*/  LOP3.LUT R51, R3, 0x80000000, R51, 0xb8, !PT ;  /* 0x8000000003337812 */ /* 0x000fe200078eb833 */
[----:B------:R-:W-:-:S06]  /*35e40*/  DMUL R8, R8, 0.5 ;  /* 0x3fe0000008087828 */ /* 0x000fcc0000000000 */
[----:B------:R-:W-:-:S06]  /*35e50*/  DSETP.NAN.AND P0, PT, R48, R48, PT ;  /* 0x000000303000722a */ /* 0x000fcc0003f08000 */
[----:B------:R-:W-:Y:S02]  /*35e60*/  FSEL R2, R48, R2, P0 ;  /* 0x0000000230027208 */ /* 0x000fe40000000000 */
[----:B------:R-:W-:Y:S01]  /*35e70*/  FSEL R3, R49, R51, P0 ;  /* 0x0000003331037208 */ /* 0x000fe20000000000 */
[----:B------:R-:W-:Y:S06]  /*35e80*/  BRA `(.L_x_48739) ;  /* 0x0000004000b07947 */ /* 0x000fec0003800000 */
.L_x_48727:
        /* <DEDUP_REMOVED lines=137> */
.L_x_48761:
[----:B------:R-:W-:Y:S05]  /*36720*/  BSYNC.RECONVERGENT B0 ;  /* 0x0000000000007941 */ /* 0x000fea0003800200 */
.L_x_48760:
        /* <DEDUP_REMOVED lines=8> */
.L_x_48763:
[----:B------:R-:W-:Y:S05]  /*367b0*/  BSYNC.RECONVERGENT B3 ;  /* 0x0000000000037941 */ /* 0x000fea0003800200 */
.L_x_48762:
        /* <DEDUP_REMOVED lines=84> */
.L_x_48765:
[----:B------:R-:W-:Y:S02]  /*36d00*/  FSEL R2, RZ, 3.37028055040000000000e+12, P0 ;  /* 0x54442d18ff027808 */ /* 0x000fe40000000000 */
[----:B------:R-:W-:-:S07]  /*36d10*/  FSEL R3, RZ, 2.1426990032196044922, P0 ;  /* 0x400921fbff037808 */ /* 0x000fce0000000000 */
.L_x_48766:
[----:B------:R-:W-:Y:S05]  /*36d20*/  BSYNC.RECONVERGENT B0 ;  /* 0x0000000000007941 */ /* 0x000fea0003800200 */
.L_x_48764:
[----:B------:R-:W-:Y:S01]  /*36d30*/  DADD R48, |R48|, |R50| ;  /* 0x0000000030307229 */ /* 0x000fe20000000632 */
[----:B------:R-:W-:-:S07]  /*36d40*/  LOP3.LUT R51, R3, 0x80000000, R51, 0xb8, !PT ;  /* 0x8000000003337812 */ /* 0x000fce00078eb833 */
[----:B------:R-:W-:-:S06]  /*36d50*/  DSETP.NAN.AND P0, PT, R48, R48, PT ;  /* 0x000000303000722a */ /* 0x000fcc0003f08000 */
[----:B------:R-:W-:Y:S02]  /*36d60*/  FSEL R2, R48, R2, P0 ;  /* 0x0000000230027208 */ /* 0x000fe40000000000 */
[----:B------:R-:W-:Y:S01]  /*36d70*/  FSEL R3, R49, R51, P0 ;  /* 0x0000003331037208 */ /* 0x000fe20000000000 */
[----:B------:R-:W-:Y:S06]  /*36d80*/  BRA `(.L_x_48739) ;  /* 0x0000003000f07947 */ /* 0x000fec0003800000 */
.L_x_48726:
        /* <DEDUP_REMOVED lines=94> */
.L_x_48769:
        /* <DEDUP_REMOVED lines=22> */
.L_x_48772:
[----:B------:R-:W-:Y:S05]  /*374d0*/  BSYNC.RECONVERGENT B4 ;  /* 0x0000000000047941 */ /* 0x000fea0003800200 */
.L_x_48771:
        /* <DEDUP_REMOVED lines=29> */
.L_x_48770:
[----:B------:R-:W-:Y:S05]  /*376b0*/  BSYNC.RECONVERGENT B3 ;  /* 0x0000000000037941 */ /* 0x000fea0003800200 */
.L_x_48768:
        /* <DEDUP_REMOVED lines=87> */
.L_x_48767:
        /* <DEDUP_REMOVED lines=88> */
.L_x_48725:
        /* <DEDUP_REMOVED lines=25> */
.L_x_48774:
[----:B------:R-:W-:Y:S05]  /*38340*/  BSYNC.RECONVERGENT B3 ;  /* 0x0000000000037941 */ /* 0x000fea0003800200 */
.L_x_48773:
        /* <DEDUP_REMOVED lines=23> */
.L_x_48776:
[----:B------:R-:W-:Y:S05]  /*384c0*/  BSYNC.RECONVERGENT B3 ;  /* 0x0000000000037941 */ /* 0x000fea0003800200 */
.L_x_48775:
        /* <DEDUP_REMOVED lines=140> */
.L_x_48778:
[----:B------:R-:W-:Y:S05]  /*38d90*/  BSYNC.RECONVERGENT B0 ;  /* 0x0000000000007941 */ /* 0x000fea0003800200 */
.L_x_48777:
        /* <DEDUP_REMOVED lines=8> */
.L_x_48780:
[----:B------:R-:W-:Y:S05]  /*38e20*/  BSYNC.RECONVERGENT B3 ;  /* 0x0000000000037941 */ /* 0x000fea0003800200 */
.L_x_48779:
        /* <DEDUP_REMOVED lines=84> */
.L_x_48782:
[----:B------:R-:W-:Y:S02]  /*39370*/  FSEL R2, RZ, 3.37028055040000000000e+12, P0 ;  /* 0x54442d18ff027808 */ /* 0x000fe40000000000 */
[----:B------:R-:W-:-:S07]  /*39380*/  FSEL R3, RZ, 2.1426990032196044922, P0 ;  /* 0x400921fbff037808 */ /* 0x000fce0000000000 */
.L_x_48783:
[----:B------:R-:W-:Y:S05]  /*39390*/  BSYNC.RECONVERGENT B0 ;  /* 0x0000000000007941 */ /* 0x000fea0003800200 */
.L_x_48781:
[----:B------:R-:W-:Y:S01]  /*393a0*/  DADD R48, |R48|, |R50| ;  /* 0x0000000030307229 */ /* 0x000fe20000000632 */
[----:B------:R-:W-:Y:S01]  /*393b0*/  LOP3.LUT R51, R3, 0x80000000, R51, 0xb8, !PT ;  /* 0x8000000003337812 */ /* 0x000fe200078eb833 */
[----:B------:R-:W-:-:S06]  /*393c0*/  DADD R8, R8, 1 ;  /* 0x3ff0000008087429 */ /* 0x000fcc0000000000 */
[----:B------:R-:W-:-:S06]  /*393d0*/  DSETP.NAN.AND P0, PT, R48, R48, PT ;  /* 0x000000303000722a */ /* 0x000fcc0003f08000 */
[----:B------:R-:W-:Y:S02]  /*393e0*/  FSEL R2, R48, R2, P0 ;  /* 0x0000000230027208 */ /* 0x000fe40000000000 */
[----:B------:R-:W-:Y:S01]  /*393f0*/  FSEL R3, R49, R51, P0 ;  /* 0x0000003331037208 */ /* 0x000fe20000000000 */
[----:B------:R-:W-:Y:S06]  /*39400*/  BRA `(.L_x_48739) ;  /* 0x0000000c00507947 */ /* 0x000fec0003800000 */
.L_x_48724:
        /* <DEDUP_REMOVED lines=111> */
.L_x_48785:
[----:B------:R-:W-:Y:S05]  /*39b00*/  BSYNC.RECONVERGENT B0 ;  /* 0x0000000000007941 */ /* 0x000fea0003800200 */
.L_x_48784:
[----:B------:R-:W-:Y:S04]  /*39b10*/  BSSY.RECONVERGENT B3, `(.L_x_48786) ;  /* 0x0000007000037945 */ /* 0x000fe80003800200 */
[----:B------:R-:W-:Y:S05]  /*39b20*/  @P4 BRA P5, `(.L_x_48787) ;  /* 0x0000000000144947 */ /* 0x000fea0002800000 */
[----:B------:R-:W-:Y:S01]  /*39b30*/  IMAD.MOV.U32 R0, RZ, RZ, R4 ;  /* 0x000000ffff007224 */ /* 0x000fe200078e0004 */
[----:B------:R-:W-:Y:S01]  /*39b40*/  MOV R4, 0x39b80 ;  /* 0x00039b8000047802 */ /* 0x000fe20000000f00 */
[----:B------:R-:W-:Y:S02]  /*39b50*/  IMAD.MOV.U32 R2, RZ, RZ, R10 ;  /* 0x000000ffff027224 */ /* 0x000fe400078e000a */
[----:B------:R-:W-:-:S07]  /*39b60*/  IMAD.MOV.U32 R3, RZ, RZ, R11 ;  /* 0x000000ffff037224 */ /* 0x000fce00078e000b */
[----:B------:R-:W-:Y:S05]  /*39b70*/  CALL.REL.NOINC `($__internal_90_$__cuda_sm20_div_rn_f64_full) ;  /* 0x0000066400247944 */ /* 0x000fea0003c00000 */
.L_x_48787:
[----:B------:R-:W-:Y:S05]  /*39b80*/  BSYNC.RECONVERGENT B3 ;  /* 0x0000000000037941 */ /* 0x000fea0003800200 */
.L_x_48786:
        /* <DEDUP_REMOVED lines=84> */
.L_x_48789:
[----:B------:R-:W-:Y:S02]  /*3a0d0*/  FSEL R2, RZ, 3.37028055040000000000e+12, P0 ;  /* 0x54442d18ff027808 */ /* 0x000fe40000000000 */
[----:B------:R-:W-:-:S07]  /*3a0e0*/  FSEL R3, RZ, 2.1426990032196044922, P0 ;  /* 0x400921fbff037808 */ /* 0x000fce0000000000 */
.L_x_48790:
[----:B------:R-:W-:Y:S05]  /*3a0f0*/  BSYNC.RECONVERGENT B0 ;  /* 0x0000000000007941 */ /* 0x000fea0003800200 */
.L_x_48788:
[----:B------:R-:W-:Y:S01]  /*3a100*/  DADD R48, |R48|, |R50| ;  /* 0x0000000030307229 */ /* 0x000fe20000000632 */
[----:B------:R-:W-:-:S07]  /*3a110*/  LOP3.LUT R51, R3, 0x80000000, R51, 0xb8, !PT ;  /* 0x8000000003337812 */ /* 0x000fce00078eb833 */
[----:B------:R-:W-:-:S06]  /*3a120*/  DSETP.NAN.AND P0, PT, R48, R48, PT ;  /* 0x000000303000722a */ /* 0x000fcc0003f08000 */
[----:B------:R-:W-:Y:S02]  /*3a130*/  FSEL R2, R48, R2, P0 ;  /* 0x0000000230027208 */ /* 0x000fe40000000000 */
[----:B------:R-:W-:-:S07]  /*3a140*/  FSEL R3, R49, R51, P0 ;  /* 0x0000003331037208 */ /* 0x000fce0000000000 */
.L_x_48739:
[----:B------:R-:W-:Y:S05]  /*3a150*/  BSYNC.RECONVERGENT B1 ;  /* 0x0000000000017941 */ /* 0x000fea0003800200 */
.L_x_48723:
        /* <DEDUP_REMOVED lines=74> */
.L_x_48796:
[----:B------:R-:W-:Y:S05]  /*3a600*/  BSYNC.RECONVERGENT B0 ;  /* 0x0000000000007941 */ /* 0x000fea0003800200 */
.L_x_48795:
        /* <DEDUP_REMOVED lines=24> */
.L_x_48800:
[----:B------:R-:W-:Y:S05]  /*3a790*/  BSYNC.RECONVERGENT B4 ;  /* 0x0000000000047941 */ /* 0x000fea0003800200 */
.L_x_48799:
[----:B------:R-:W-:Y:S01]  /*3a7a0*/  VIADD R0, R2, 0x1 ;  /* 0x0000000102007836 */ /* 0x000fe20000000000 */
[----:B------:R-:W-:Y:S06]  /*3a7b0*/  BRA `(.L_x_48801) ;  /* 0x0000000000087947 */ /* 0x000fec0003800000 */
.L_x_48798:
[----:B------:R-:W-:Y:S01]  /*3a7c0*/  DMUL R6, RZ, R30 ;  /* 0x0000001eff067228 */ /* 0x000fe20000000000 */
[----:B------:R-:W-:-:S10]  /*3a7d0*/  IMAD.MOV.U32 R0, RZ, RZ, 0x1 ;  /* 0x00000001ff007424 */ /* 0x000fd400078e00ff */
.L_x_48801:
[----:B------:R-:W-:Y:S05]  /*3a7e0*/  BSYNC.RECONVERGENT B3 ;  /* 0x0000000000037941 */ /* 0x000fea0003800200 */
.L_x_48797:
        /* <DEDUP_REMOVED lines=54> */
.L_x_48803:
[----:B------:R-:W-:Y:S01]  /*3ab50*/  DMUL R6, RZ, R30 ;  /* 0x0000001eff067228 */ /* 0x000fe20000000000 */
[----:B------:R-:W-:-:S10]  /*3ab60*/  IMAD.MOV.U32 R0, RZ, RZ, RZ ;  /* 0x000000ffff007224 */ /* 0x000fd400078e00ff */
.L_x_48804:
[----:B------:R-:W-:Y:S05]  /*3ab70*/  BSYNC.RECONVERGENT B3 ;  /* 0x0000000000037941 */ /* 0x000fea0003800200 */
.L_x_48802:
        /* <DEDUP_REMOVED lines=32> */
.L_x_48794:
        /* <DEDUP_REMOVED lines=61> */
.L_x_48806:
[----:B------:R-:W-:Y:S05]  /*3b150*/  BSYNC.RECONVERGENT B0 ;  /* 0x0000000000007941 */ /* 0x000fea0003800200 */
.L_x_48805:
        /* <DEDUP_REMOVED lines=38> */
.L_x_48810:
[----:B------:R-:W-:Y:S05]  /*3b3c0*/  BSYNC.RECONVERGENT B4 ;  /* 0x0000000000047941 */ /* 0x000fea0003800200 */
.L_x_48809:
[----:B------:R-:W-:Y:S01]  /*3b3d0*/  VIADD R0, R4, 0x1 ;  /* 0x0000000104007836 */ /* 0x000fe20000000000 */
[----:B------:R-:W-:Y:S06]  /*3b3e0*/  BRA `(.L_x_48811) ;  /* 0x0000000000087947 */ /* 0x000fec0003800000 */
.L_x_48808:
[----:B------:R-:W-:Y:S01]  /*3b3f0*/  DMUL R2, RZ, R30 ;  /* 0x0000001eff027228 */ /* 0x000fe20000000000 */
[----:B------:R-:W-:-:S10]  /*3b400*/  IMAD.MOV.U32 R0, RZ, RZ, 0x1 ;  /* 0x00000001ff007424 */ /* 0x000fd400078e00ff */
.L_x_48811:
[----:B------:R-:W-:Y:S05]  /*3b410*/  BSYNC.RECONVERGENT B3 ;  /* 0x0000000000037941 */ /* 0x000fea0003800200 */
.L_x_48807:
        /* <DEDUP_REMOVED lines=58> */
.L_x_48813:
[----:B------:R-:W-:Y:S01]  /*3b7c0*/  DMUL R2, RZ, R30 ;  /* 0x0000001eff027228 */ /* 0x000fe20000000000 */
[----:B------:R-:W-:-:S10]  /*3b7d0*/  IMAD.MOV.U32 R0, RZ, RZ, RZ ;  /* 0x000000ffff007224 */ /* 0x000fd400078e00ff */
.L_x_48814:
[----:B------:R-:W-:Y:S05]  /*3b7e0*/  BSYNC.RECONVERGENT B3 ;  /* 0x0000000000037941 */ /* 0x000fea0003800200 */
.L_x_48812:
        /* <DEDUP_REMOVED lines=35> */
.L_x_48793:
        /* <DEDUP_REMOVED lines=10> */
.L_x_48815:
[----:B------:R-:W-:-:S10]  /*3bac0*/  DADD R30, R30, -R30 ;  /* 0x000000001e1e7229 */ /* 0x000fd4000000081e */
[----:B------:R-:W-:Y:S02]  /*3bad0*/  IMAD.MOV.U32 R28, RZ, RZ, R30 ;  /* 0x000000ffff1c7224 */ /* 0x000fe400078e001e */
[----:B------:R-:W-:Y:S01]  /*3bae0*/  IMAD.MOV.U32 R29, RZ, RZ, R31 ;  /* 0x000000ffff1d7224 */ /* 0x000fe200078e001f */
[----:B------:R-:W-:Y:S06]  /*3baf0*/  BRA `(.L_x_48722) ;  /* 0x0000000800bc7947 */ /* 0x000fec0003800000 */
.L_x_48792:
        /* <DEDUP_REMOVED lines=25> */
.L_x_48819:
[----:B------:R-:W-:Y:S05]  /*3bc90*/  BSYNC.RECONVERGENT B4 ;  /* 0x0000000000047941 */ /* 0x000fea0003800200 */
.L_x_48818:
[----:B------:R-:W-:Y:S01]  /*3bca0*/  VIADD R0, R2, 0x1 ;  /* 0x0000000102007836 */ /* 0x000fe20000000000 */
[----:B------:R-:W-:Y:S06]  /*3bcb0*/  BRA `(.L_x_48820) ;  /* 0x0000000000087947 */ /* 0x000fec0003800000 */
.L_x_48817:
[----:B------:R-:W-:Y:S01]  /*3bcc0*/  DMUL R6, RZ, R30 ;  /* 0x0000001eff067228 */ /* 0x000fe20000000000 */
[----:B------:R-:W-:-:S10]  /*3bcd0*/  IMAD.MOV.U32 R0, RZ, RZ, 0x1 ;  /* 0x00000001ff007424 */ /* 0x000fd400078e00ff */
.L_x_48820:
[----:B------:R-:W-:Y:S05]  /*3bce0*/  BSYNC.RECONVERGENT B3 ;  /* 0x0000000000037941 */ /* 0x000fea0003800200 */
.L_x_48816:
        /* <DEDUP_REMOVED lines=54> */
.L_x_48822:
[----:B------:R-:W-:Y:S01]  /*3c050*/  DMUL R6, RZ, R30 ;  /* 0x0000001eff067228 */ /* 0x000fe20000000000 */
[----:B------:R-:W-:-:S10]  /*3c060*/  IMAD.MOV.U32 R0, RZ, RZ, RZ ;  /* 0x000000ffff007224 */ /* 0x000fd400078e00ff */
.L_x_48823:
[----:B------:R-:W-:Y:S05]  /*3c070*/  BSYNC.RECONVERGENT B3 ;  /* 0x0000000000037941 */ /* 0x000fea0003800200 */
.L_x_48821:
        /* <DEDUP_REMOVED lines=30> */
.L_x_48791:
        /* <DEDUP_REMOVED lines=57> */
.L_x_48722:
[----:B------:R-:W-:Y:S05]  /*3c5f0*/  BSYNC.RECONVERGENT B2 ;  /* 0x0000000000027941 */ /* 0x000fea0003800200 */
.L_x_48721:
        /* <DEDUP_REMOVED lines=141> */
.L_x_48833:
        /* <DEDUP_REMOVED lines=22> */
.L_x_48836:
[----:B------:R-:W-:Y:S05]  /*3d030*/  BSYNC.RECONVERGENT B4 ;  /* 0x0000000000047941 */ /* 0x000fea0003800200 */
.L_x_48835:
        /* <DEDUP_REMOVED lines=29> */
.L_x_48834:
[----:B------:R-:W-:Y:S05]  /*3d210*/  BSYNC.RECONVERGENT B3 ;  /* 0x0000000000037941 */ /* 0x000fea0003800200 */
.L_x_48832:
        /* <DEDUP_REMOVED lines=22> */
.L_x_48838:
[----:B------:R-:W-:Y:S05]  /*3d380*/  BSYNC.RECONVERGENT B3 ;  /* 0x0000000000037941 */ /* 0x000fea0003800200 */
.L_x_48837:
        /* <DEDUP_REMOVED lines=84> */
.L_x_48840:
[----:B------:R-:W-:Y:S02]  /*3d8d0*/  FSEL R2, RZ, 3.37028055040000000000e+12, P0 ;  /* 0x54442d18ff027808 */ /* 0x000fe40000000000 */
[----:B------:R-:W-:-:S07]  /*3d8e0*/  FSEL R3, RZ, 2.1426990032196044922, P0 ;  /* 0x400921fbff037808 */ /* 0x000fce0000000000 */
.L_x_48841:
[----:B------:R-:W-:Y:S05]  /*3d8f0*/  BSYNC.RECONVERGENT B0 ;  /* 0x0000000000007941 */ /* 0x000fea0003800200 */
.L_x_48839:
[----:B------:R-:W-:Y:S01]  /*3d900*/  DADD R56, |R56|, |R58| ;  /* 0x0000000038387229 */ /* 0x000fe2000000063a */
[----:B------:R-:W-:Y:S01]  /*3d910*/  LOP3.LUT R59, R3, 0x80000000, R59, 0xb8, !PT ;  /* 0x80000000033b7812 */ /* 0x000fe200078eb83b */
[----:B------:R-:W-:-:S06]  /*3d920*/  DMUL R8, R8, 0.5 ;  /* 0x3fe0000008087828 */ /* 0x000fcc0000000000 */
[----:B------:R-:W-:-:S06]  /*3d930*/  DSETP.NAN.AND P0, PT, R56, R56, PT ;  /* 0x000000383800722a */ /* 0x000fcc0003f08000 */
[----:B------:R-:W-:Y:S02]  /*3d940*/  FSEL R2, R56, R2, P0 ;  /* 0x0000000238027208 */ /* 0x000fe40000000000 */
[----:B------:R-:W-:Y:S01]  /*3d950*/  FSEL R3, R57, R59, P0 ;  /* 0x0000003b39037208 */ /* 0x000fe20000000000 */
[----:B------:R-:W-:Y:S06]  /*3d960*/  BRA `(.L_x_48842) ;  /* 0x0000006400c07947 */ /* 0x000fec0003800000 */
.L_x_48831:
        /* <DEDUP_REMOVED lines=103> */
.L_x_48845:
[----:B------:R-:W-:Y:S05]  /*3dfe0*/  BSYNC.RECONVERGENT B0 ;  /* 0x0000000000007941 */ /* 0x000fea0003800200 */
.L_x_48844:
        /* <DEDUP_REMOVED lines=8> */
.L_x_48847:
[----:B------:R-:W-:Y:S05]  /*3e070*/  BSYNC.RECONVERGENT B3 ;  /* 0x0000000000037941 */ /* 0x000fea0003800200 */
.L_x_48846:
        /* <DEDUP_REMOVED lines=84> */
.L_x_48849:
[----:B------:R-:W-:Y:S02]  /*3e5c0*/  FSEL R2, RZ, 3.37028055040000000000e+12, P0 ;  /* 0x54442d18ff027808 */ /* 0x000fe40000000000 */
[----:B------:R-:W-:-:S07]  /*3e5d0*/  FSEL R3, RZ, 2.1426990032196044922, P0 ;  /* 0x400921fbff037808 */ /* 0x000fce0000000000 */
.L_x_48850:
[----:B------:R-:W-:Y:S05]  /*3e5e0*/  BSYNC.RECONVERGENT B0 ;  /* 0x0000000000007941 */ /* 0x000fea0003800200 */
.L_x_48848:
[----:B------:R-:W-:Y:S01]  /*3e5f0*/  DADD R56, |R56|, |R58| ;  /* 0x0000000038387229 */ /* 0x000fe2000000063a */
[----:B------:R-:W-:Y:S01]  /*3e600*/  LOP3.LUT R59, R3, 0x80000000, R59, 0xb8, !PT ;  /* 0x80000000033b7812 */ /* 0x000fe200078eb83b */
[----:B------:R-:W-:-:S06]  /*3e610*/  DMUL R8, R8, 0.5 ;  /* 0x3fe0000008087828 */ /* 0x000fcc0000000000 */
[----:B------:R-:W-:-:S06]  /*3e620*/  DSETP.NAN.AND P0, PT, R56, R56, PT ;  /* 0x000000383800722a */ /* 0x000fcc0003f08000 */
[----:B------:R-:W-:Y:S02]  /*3e630*/  FSEL R2, R56, R2, P0 ;  /* 0x0000000238027208 */ /* 0x000fe40000000000 */
[----:B------:R-:W-:Y:S01]  /*3e640*/  FSEL R3, R57, R59, P0 ;  /* 0x0000003b39037208 */ /* 0x000fe20000000000 */
[----:B------:R-:W-:Y:S06]  /*3e650*/  BRA `(.L_x_48842) ;  /* 0x0000005800847947 */ /* 0x000fec0003800000 */
.L_x_48843:
        /* <DEDUP_REMOVED lines=28> */
.L_x_48852:
        /* <DEDUP_REMOVED lines=74> */
.L_x_48851:
        /* <DEDUP_REMOVED lines=101> */
.L_x_48854:
        /* <DEDUP_REMOVED lines=22> */
.L_x_48857:
[----:B------:R-:W-:Y:S05]  /*3f470*/  BSYNC.RECONVERGENT B4 ;  /* 0x0000000000047941 */ /* 0x000fea0003800200 */
.L_x_48856:
        /* <DEDUP_REMOVED lines=29> */
.L_x_48855:
[----:B------:R-:W-:Y:S05]  /*3f650*/  BSYNC.RECONVERGENT B3 ;  /* 0x0000000000037941 */ /* 0x000fea0003800200 */
.L_x_48853:
        /* <DEDUP_REMOVED lines=22> */
.L_x_48859:
[----:B------:R-:W-:Y:S05]  /*3f7c0*/  BSYNC.RECONVERGENT B3 ;  /* 0x0000000000037941 */ /* 0x000fea0003800200 */
.L_x_48858:
        /* <DEDUP_REMOVED lines=84> */
.L_x_48861:
[----:B------:R-:W-:Y:S02]  /*3fd10*/  FSEL R2, RZ, 3.37028055040000000000e+12, P0 ;  /* 0x54442d18ff027808 */ /* 0x000fe40000000000 */
[----:B------:R-:W-:-:S07]  /*3fd20*/  FSEL R3, RZ, 2.1426990032196044922, P0 ;  /* 0x400921fbff037808 */ /* 0x000fce0000000000 */
.L_x_48862:
[----:B------:R-:W-:Y:S05]  /*3fd30*/  BSYNC.RECONVERGENT B0 ;  /* 0x0000000000007941 */ /* 0x000fea0003800200 */
.L_x_48860:
[----:B------:R-:W-:Y:S01]  /*3fd40*/  DADD R56, |R56|, |R58| ;  /* 0x0000000038387229 */ /* 0x000fe2000000063a */
[----:B------:R-:W-:Y:S01]  /*3fd50*/  LOP3.LUT R59, R3, 0x80000000, R59, 0xb8, !PT ;  /* 0x80000000033b7812 */ /* 0x000fe200078eb83b */
[----:B------:R-:W-:-:S06]  /*3fd60*/  DMUL R8, R8, 0.5 ;  /* 0x3fe0000008087828 */ /* 0x000fcc0000000000 */
[----:B------:R-:W-:-:S06]  /*3fd70*/  DSETP.NAN.AND P0, PT, R56, R56, PT ;  /* 0x000000383800722a */ /* 0x000fcc0003f08000 */
[----:B------:R-:W-:Y:S02]  /*3fd80*/  FSEL R2, R56, R2, P0 ;  /* 0x0000000238027208 */ /* 0x000fe40000000000 */
[----:B------:R-:W-:Y:S01]  /*3fd90*/  FSEL R3, R57, R59, P0 ;  /* 0x0000003b39037208 */ /* 0x000fe20000000000 */
[----:B------:R-:W-:Y:S06]  /*3fda0*/  BRA `(.L_x_48842) ;  /* 0x0000004000b07947 */ /* 0x000fec0003800000 */
.L_x_48830:
        /* <DEDUP_REMOVED lines=137> */
.L_x_48864:
[----:B------:R-:W-:Y:S05]  /*40640*/  BSYNC.RECONVERGENT B0 ;  /* 0x0000000000007941 */ /* 0x000fea0003800200 */
.L_x_48863:
        /* <DEDUP_REMOVED lines=8> */
.L_x_48866:
[----:B------:R-:W-:Y:S05]  /*406d0*/  BSYNC.RECONVERGENT B3 ;  /* 0x0000000000037941 */ /* 0x000fea0003800200 */
.L_x_48865:
        /* <DEDUP_REMOVED lines=84> */
.L_x_48868:
[----:B------:R-:W-:Y:S02]  /*40c20*/  FSEL R2, RZ, 3.37028055040000000000e+12, P0 ;  /* 0x54442d18ff027808 */ /* 0x000fe40000000000 */
[----:B------:R-:W-:-:S07]  /*40c30*/  FSEL R3, RZ, 2.1426990032196044922, P0 ;  /* 0x400921fbff037808 */ /* 0x000fce0000000000 */
.L_x_48869:
[----:B------:R-:W-:Y:S05]  /*40c40*/  BSYNC.RECONVERGENT B0 ;  /* 0x0000000000007941 */ /* 0x000fea0003800200 */
.L_x_48867:
[----:B------:R-:W-:Y:S01]  /*40c50*/  DADD R56, |R56|, |R58| ;  /* 0x0000000038387229 */ /* 0x000fe2000000063a */
[----:B------:R-:W-:-:S07]  /*40c60*/  LOP3.LUT R59, R3, 0x80000000, R59, 0xb8, !PT ;  /* 0x80000000033b7812 */ /* 0x000fce00078eb83b */
[----:B------:R-:W-:-:S06]  /*40c70*/  DSETP.NAN.AND P0, PT, R56, R56, PT ;  /* 0x000000383800722a */ /* 0x000fcc0003f08000 */
[----:B------:R-:W-:Y:S02]  /*40c80*/  FSEL R2, R56, R2, P0 ;  /* 0x0000000238027208 */ /* 0x000fe40000000000 */
[----:B------:R-:W-:Y:S01]  /*40c90*/  FSEL R3, R57, R59, P0 ;  /* 0x0000003b39037208 */ /* 0x000fe20000000000 */
[----:B------:R-:W-:Y:S06]  /*40ca0*/  BRA `(.L_x_48842) ;  /* 0x0000003000f07947 */ /* 0x000fec0003800000 */
.L_x_48829:
        /* <DEDUP_REMOVED lines=94> */
.L_x_48872:
        /* <DEDUP_REMOVED lines=22> */
.L_x_48875:
[----:B------:R-:W-:Y:S05]  /*413f0*/  BSYNC.RECONVERGENT B4 ;  /* 0x0000000000047941 */ /* 0x000fea0003800200 */
.L_x_48874:
        /* <DEDUP_REMOVED lines=29> */
.L_x_48873:
[----:B------:R-:W-:Y:S05]  /*415d0*/  BSYNC.RECONVERGENT B3 ;  /* 0x0000000000037941 */ /* 0x000fea0003800200 */
.L_x_48871:
        /* <DEDUP_REMOVED lines=87> */
.L_x_48870:
        /* <DEDUP_REMOVED lines=88> */
.L_x_48828:
        /* <DEDUP_REMOVED lines=25> */
.L_x_48877:
[----:B------:R-:W-:Y:S05]  /*42260*/  BSYNC.RECONVERGENT B3 ;  /* 0x0000000000037941 */ /* 0x000fea0003800200 */
.L_x_48876:
        /* <DEDUP_REMOVED lines=23> */
.L_x_48879:
[----:B------:R-:W-:Y:S05]  /*423e0*/  BSYNC.RECONVERGENT B3 ;  /* 0x0000000000037941 */ /* 0x000fea0003800200 */
.L_x_48878:
        /* <DEDUP_REMOVED lines=140> */
.L_x_48881:
[----:B------:R-:W-:Y:S05]  /*42cb0*/  BSYNC.RECONVERGENT B0 ;  /* 0x0000000000007941 */ /* 0x000fea0003800200 */
.L_x_48880:
        /* <DEDUP_REMOVED lines=8> */
.L_x_48883:
[----:B------:R-:W-:Y:S05]  /*42d40*/  BSYNC.RECONVERGENT B3 ;  /* 0x0000000000037941 */ /* 0x000fea0003800200 */
.L_x_48882:
        /* <DEDUP_REMOVED lines=84> */
.L_x_48885:
[----:B------:R-:W-:Y:S02]  /*43290*/  FSEL R2, RZ, 3.37028055040000000000e+12, P0 ;  /* 0x54442d18ff027808 */ /* 0x000fe40000000000 */
[----:B------:R-:W-:-:S07]  /*432a0*/  FSEL R3, RZ, 2.1426990032196044922, P0 ;  /* 0x400921fbff037808 */ /* 0x000fce0000000000 */
.L_x_48886:
[----:B------:R-:W-:Y:S05]  /*432b0*/  BSYNC.RECONVERGENT B0 ;  /* 0x0000000000007941 */ /* 0x000fea0003800200 */
.L_x_48884:
[----:B------:R-:W-:Y:S01]  /*432c0*/  DADD R56, |R56|, |R58| ;  /* 0x0000000038387229 */ /* 0x000fe2000000063a */
[----:B------:R-:W-:Y:S01]  /*432d0*/  LOP3.LUT R59, R3, 0x80000000, R59, 0xb8, !PT ;  /* 0x80000000033b7812 */ /* 0x000fe200078eb83b */
[----:B------:R-:W-:-:S06]  /*432e0*/  DADD R8, R8, 1 ;  /* 0x3ff0000008087429 */ /* 0x000fcc0000000000 */
[----:B------:R-:W-:-:S06]  /*432f0*/  DSETP.NAN.AND P0, PT, R56, R56, PT ;  /* 0x000000383800722a */ /* 0x000fcc0003f08000 */
[----:B------:R-:W-:Y:S02]  /*43300*/  FSEL R2, R56, R2, P0 ;  /* 0x0000000238027208 */ /* 0x000fe40000000000 */
[----:B------:R-:W-:Y:S01]  /*43310*/  FSEL R3, R57, R59, P0 ;  /* 0x0000003b39037208 */ /* 0x000fe20000000000 */
[----:B------:R-:W-:Y:S06]  /*43320*/  BRA `(.L_x_48842) ;  /* 0x0000000c00507947 */ /* 0x000fec0003800000 */
.L_x_48827:
        /* <DEDUP_REMOVED lines=111> */
.L_x_48888:
[----:B------:R-:W-:Y:S05]  /*43a20*/  BSYNC.RECONVERGENT B0 ;  /* 0x0000000000007941 */ /* 0x000fea0003800200 */
.L_x_48887:
[----:B------:R-:W-:Y:S04]  /*43a30*/  BSSY.RECONVERGENT B3, `(.L_x_48889) ;  /* 0x0000007000037945 */ /* 0x000fe80003800200 */
[----:B------:R-:W-:Y:S05]  /*43a40*/  @P4 BRA P5, `(.L_x_48890) ;  /* 0x0000000000144947 */ /* 0x000fea0002800000 */
[----:B------:R-:W-:Y:S01]  /*43a50*/  IMAD.MOV.U32 R0, RZ, RZ, R4 ;  /* 0x000000ffff007224 */ /* 0x000fe200078e0004 */
[----:B------:R-:W-:Y:S01]  /*43a60*/  MOV R4, 0x43aa0 ;  /* 0x00043aa000047802 */ /* 0x000fe20000000f00 */
[----:B------:R-:W-:Y:S02]  /*43a70*/  IMAD.MOV.U32 R2, RZ, RZ, R10 ;  /* 0x000000ffff027224 */ /* 0x000fe400078e000a */
[----:B------:R-:W-:-:S07]  /*43a80*/  IMAD.MOV.U32 R3, RZ, RZ, R11 ;  /* 0x000000ffff037224 */ /* 0x000fce00078e000b */
[----:B------:R-:W-:Y:S05]  /*43a90*/  CALL.REL.NOINC `($__internal_90_$__cuda_sm20_div_rn_f64_full) ;  /* 0x000005c4005c7944 */ /* 0x000fea0003c00000 */
.L_x_48890:
[----:B------:R-:W-:Y:S05]  /*43aa0*/  BSYNC.RECONVERGENT B3 ;  /* 0x0000000000037941 */ /* 0x000fea0003800200 */
.L_x_48889:
        /* <DEDUP_REMOVED lines=84> */
.L_x_48892:
[----:B------:R-:W-:Y:S02]  /*43ff0*/  FSEL R2, RZ, 3.37028055040000000000e+12, P0 ;  /* 0x54442d18ff027808 */ /* 0x000fe40000000000 */
[----:B------:R-:W-:-:S07]  /*44000*/  FSEL R3, RZ, 2.1426990032196044922, P0 ;  /* 0x400921fbff037808 */ /* 0x000fce0000000000 */
.L_x_48893:
[----:B------:R-:W-:Y:S05]  /*44010*/  BSYNC.RECONVERGENT B0 ;  /* 0x0000000000007941 */ /* 0x000fea0003800200 */
.L_x_48891:
[----:B------:R-:W-:Y:S01]  /*44020*/  DADD R56, |R56|, |R58| ;  /* 0x0000000038387229 */ /* 0x000fe2000000063a */
[----:B------:R-:W-:-:S07]  /*44030*/  LOP3.LUT R59, R3, 0x80000000, R59, 0xb8, !PT ;  /* 0x80000000033b7812 */ /* 0x000fce00078eb83b */
[----:B------:R-:W-:-:S06]  /*44040*/  DSETP.NAN.AND P0, PT, R56, R56, PT ;  /* 0x000000383800722a */ /* 0x000fcc0003f08000 */
[----:B------:R-:W-:Y:S02]  /*44050*/  FSEL R2, R56, R2, P0 ;  /* 0x0000000238027208 */ /* 0x000fe40000000000 */
[----:B------:R-:W-:-:S07]  /*44060*/  FSEL R3, R57, R59, P0 ;  /* 0x0000003b39037208 */ /* 0x000fce0000000000 */
.L_x_48842:
[----:B------:R-:W-:Y:S05]  /*44070*/  BSYNC.RECONVERGENT B1 ;  /* 0x0000000000017941 */ /* 0x000fea0003800200 */
.L_x_48826:
        /* <DEDUP_REMOVED lines=74> */
.L_x_48899:
[----:B------:R-:W-:Y:S05]  /*44520*/  BSYNC.RECONVERGENT B0 ;  /* 0x0000000000007941 */ /* 0x000fea0003800200 */
.L_x_48898:
        /* <DEDUP_REMOVED lines=24> */
.L_x_48903:
[----:B------:R-:W-:Y:S05]  /*446b0*/  BSYNC.RECONVERGENT B4 ;  /* 0x0000000000047941 */ /* 0x000fea0003800200 */
.L_x_48902:
[----:B------:R-:W-:Y:S01]  /*446c0*/  VIADD R0, R2, 0x1 ;  /* 0x0000000102007836 */ /* 0x000fe20000000000 */
[----:B------:R-:W-:Y:S06]  /*446d0*/  BRA `(.L_x_48904) ;  /* 0x0000000000087947 */ /* 0x000fec0003800000 */
.L_x_48901:
[----:B------:R-:W-:Y:S01]  /*446e0*/  DMUL R6, RZ, R34 ;  /* 0x00000022ff067228 */ /* 0x000fe20000000000 */
[----:B------:R-:W-:-:S10]  /*446f0*/  IMAD.MOV.U32 R0, RZ, RZ, 0x1 ;  /* 0x00000001ff007424 */ /* 0x000fd400078e00ff */
.L_x_48904:
[----:B------:R-:W-:Y:S05]  /*44700*/  BSYNC.RECONVERGENT B3 ;  /* 0x0000000000037941 */ /* 0x000fea0003800200 */
.L_x_48900:
        /* <DEDUP_REMOVED lines=54> */
.L_x_48906:
[----:B------:R-:W-:Y:S01]  /*44a70*/  DMUL R6, RZ, R34 ;  /* 0x00000022ff067228 */ /* 0x000fe20000000000 */
[----:B------:R-:W-:-:S10]  /*44a80*/  IMAD.MOV.U32 R0, RZ, RZ, RZ ;  /* 0x000000ffff007224 */ /* 0x000fd400078e00ff */
.L_x_48907:
[----:B------:R-:W-:Y:S05]  /*44a90*/  BSYNC.RECONVERGENT B3 ;  /* 0x0000000000037941 */ /* 0x000fea0003800200 */
.L_x_48905:
        /* <DEDUP_REMOVED lines=32> */
.L_x_48897:
        /* <DEDUP_REMOVED lines=61> */
.L_x_48909:
[----:B------:R-:W-:Y:S05]  /*45070*/  BSYNC.RECONVERGENT B0 ;  /* 0x0000000000007941 */ /* 0x000fea0003800200 */
.L_x_48908:
        /* <DEDUP_REMOVED lines=37> */
.L_x_48913:
[----:B------:R-:W-:Y:S05]  /*452d0*/  BSYNC.RECONVERGENT B4 ;  /* 0x0000000000047941 */ /* 0x000fea0003800200 */
.L_x_48912:
[----:B------:R-:W-:Y:S01]  /*452e0*/  VIADD R0, R2, 0x1 ;  /* 0x0000000102007836 */ /* 0x000fe20000000000 */
[----:B------:R-:W-:Y:S06]  /*452f0*/  BRA `(.L_x_48914) ;  /* 0x0000000000087947 */ /* 0x000fec0003800000 */
.L_x_48911:
[----:B------:R-:W-:Y:S01]  /*45300*/  DMUL R6, RZ, R34 ;  /* 0x00000022ff067228 */ /* 0x000fe20000000000 */
[----:B------:R-:W-:-:S10]  /*45310*/  IMAD.MOV.U32 R0, RZ, RZ, 0x1 ;  /* 0x00000001ff007424 */ /* 0x000fd400078e00ff */
.L_x_48914:
[----:B------:R-:W-:Y:S05]  /*45320*/  BSYNC.RECONVERGENT B3 ;  /* 0x0000000000037941 */ /* 0x000fea0003800200 */
.L_x_48910:
        /* <DEDUP_REMOVED lines=56> */
.L_x_48916:
[----:B------:R-:W-:Y:S01]  /*456b0*/  DMUL R6, RZ, R34 ;  /* 0x00000022ff067228 */ /* 0x000fe20000000000 */
[----:B------:R-:W-:-:S10]  /*456c0*/  IMAD.MOV.U32 R0, RZ, RZ, RZ ;  /* 0x000000ffff007224 */ /* 0x000fd400078e00ff */
.L_x_48917:
[----:B------:R-:W-:Y:S05]  /*456d0*/  BSYNC.RECONVERGENT B3 ;  /* 0x0000000000037941 */ /* 0x000fea0003800200 */
.L_x_48915:
        /* <DEDUP_REMOVED lines=35> */
.L_x_48896:
        /* <DEDUP_REMOVED lines=10> */
.L_x_48918:
[----:B------:R-:W-:-:S10]  /*459b0*/  DADD R34, R34, -R34 ;  /* 0x0000000022227229 */ /* 0x000fd40000000822 */
[----:B------:R-:W-:Y:S02]  /*459c0*/  IMAD.MOV.U32 R32, RZ, RZ, R34 ;  /* 0x000000ffff207224 */ /* 0x000fe400078e0022 */
[----:B------:R-:W-:Y:S01]  /*459d0*/  IMAD.MOV.U32 R33, RZ, RZ, R35 ;  /* 0x000000ffff217224 */ /* 0x000fe200078e0023 */
[----:B------:R-:W-:Y:S06]  /*459e0*/  BRA `(.L_x_48825) ;  /* 0x0000000800bc7947 */ /* 0x000fec0003800000 */
.L_x_48895:
        /* <DEDUP_REMOVED lines=25> */
.L_x_48922:
[----:B------:R-:W-:Y:S05]  /*45b80*/  BSYNC.RECONVERGENT B4 ;  /* 0x0000000000047941 */ /* 0x000fea0003800200 */
.L_x_48921:
[----:B------:R-:W-:Y:S01]  /*45b90*/  VIADD R0, R2, 0x1 ;  /* 0x0000000102007836 */ /* 0x000fe20000000000 */
[----:B------:R-:W-:Y:S06]  /*45ba0*/  BRA `(.L_x_48923) ;  /* 0x0000000000087947 */ /* 0x000fec0003800000 */
.L_x_48920:
[----:B------:R-:W-:Y:S01]  /*45bb0*/  DMUL R6, RZ, R34 ;  /* 0x00000022ff067228 */ /* 0x000fe20000000000 */
[----:B------:R-:W-:-:S10]  /*45bc0*/  IMAD.MOV.U32 R0, RZ, RZ, 0x1 ;  /* 0x00000001ff007424 */ /* 0x000fd400078e00ff */
.L_x_48923:
[----:B------:R-:W-:Y:S05]  /*45bd0*/  BSYNC.RECONVERGENT B3 ;  /* 0x0000000000037941 */ /* 0x000fea0003800200 */
.L_x_48919:
        /* <DEDUP_REMOVED lines=54> */
.L_x_48925:
[----:B------:R-:W-:Y:S01]  /*45f40*/  DMUL R6, RZ, R34 ;  /* 0x00000022ff067228 */ /* 0x000fe20000000000 */
[----:B------:R-:W-:-:S10]  /*45f50*/  IMAD.MOV.U32 R0, RZ, RZ, RZ ;  /* 0x000000ffff007224 */ /* 0x000fd400078e00ff */
.L_x_48926:
[----:B------:R-:W-:Y:S05]  /*45f60*/  BSYNC.RECONVERGENT B3 ;  /* 0x0000000000037941 */ /* 0x000fea0003800200 */
.L_x_48924:
        /* <DEDUP_REMOVED lines=30> */
.L_x_48894:
        /* <DEDUP_REMOVED lines=57> */
.L_x_48825:
[----:B------:R-:W-:Y:S05]  /*464e0*/  BSYNC.RECONVERGENT B2 ;  /* 0x0000000000027941 */ /* 0x000fea0003800200 */
.L_x_48824:
        /* <DEDUP_REMOVED lines=141> */
.L_x_48936:
        /* <DEDUP_REMOVED lines=22> */
.L_x_48939:
[----:B------:R-:W-:Y:S05]  /*46f20*/  BSYNC.RECONVERGENT B4 ;  /* 0x0000000000047941 */ /* 0x000fea0003800200 */
.L_x_48938:
        /* <DEDUP_REMOVED lines=29> */
.L_x_48937:
[----:B------:R-:W-:Y:S05]  /*47100*/  BSYNC.RECONVERGENT B3 ;  /* 0x0000000000037941 */ /* 0x000fea0003800200 */
.L_x_48935:
        /* <DEDUP_REMOVED lines=22> */
.L_x_48941:
[----:B------:R-:W-:Y:S05]  /*47270*/  BSYNC.RECONVERGENT B3 ;  /* 0x0000000000037941 */ /* 0x000fea0003800200 */
.L_x_48940:
        /* <DEDUP_REMOVED lines=84> */
.L_x_48943:
[----:B------:R-:W-:Y:S02]  /*477c0*/  FSEL R2, RZ, 3.37028055040000000000e+12, P0 ;  /* 0x54442d18ff027808 */ /* 0x000fe40000000000 */
[----:B------:R-:W-:-:S07]  /*477d0*/  FSEL R3, RZ, 2.1426990032196044922, P0 ;  /* 0x400921fbff037808 */ /* 0x000fce0000000000 */
.L_x_48944:
[----:B------:R-:W-:Y:S05]  /*477e0*/  BSYNC.RECONVERGENT B0 ;  /* 0x0000000000007941 */ /* 0x000fea0003800200 */
.L_x_48942:
[----:B------:R-:W-:Y:S01]  /*477f0*/  DADD R64, |R64|, |R66| ;  /* 0x0000000040407229 */ /* 0x000fe20000000642 */
[----:B------:R-:W-:Y:S01]  /*47800*/  LOP3.LUT R67, R3, 0x80000000, R67, 0xb8, !PT ;  /* 0x8000000003437812 */ /* 0x000fe200078eb843 */
[----:B------:R-:W-:-:S06]  /*47810*/  DMUL R8, R8, 0.5 ;  /* 0x3fe0000008087828 */ /* 0x000fcc0000000000 */
[----:B------:R-:W-:-:S06]  /*47820*/  DSETP.NAN.AND P0, PT, R64, R64, PT ;  /* 0x000000404000722a */ /* 0x000fcc0003f08000 */
[----:B------:R-:W-:Y:S02]  /*47830*/  FSEL R2, R64, R2, P0 ;  /* 0x0000000240027208 */ /* 0x000fe40000000000 */
[----:B------:R-:W-:Y:S01]  /*47840*/  FSEL R3, R65, R67, P0 ;  /* 0x0000004341037208 */ /* 0x000fe20000000000 */
[----:B------:R-:W-:Y:S06]  /*47850*/  BRA `(.L_x_48945) ;  /* 0x0000006400c07947 */ /* 0x000fec0003800000 */
.L_x_48934:
        /* <DEDUP_REMOVED lines=103> */
.L_x_48948:
[----:B------:R-:W-:Y:S05]  /*47ed0*/  BSYNC.RECONVERGENT B0 ;  /* 0x0000000000007941 */ /* 0x000fea0003800200 */
.L_x_48947:
        /* <DEDUP_REMOVED lines=8> */
.L_x_48950:
[----:B------:R-:W-:Y:S05]  /*47f60*/  BSYNC.RECONVERGENT B3 ;  /* 0x0000000000037941 */ /* 0x000fea0003800200 */
.L_x_48949:
        /* <DEDUP_REMOVED lines=84> */
.L_x_48952:
[----:B------:R-:W-:Y:S02]  /*484b0*/  FSEL R2, RZ, 3.37028055040000000000e+12, P0 ;  /* 0x54442d18ff027808 */ /* 0x000fe40000000000 */
[----:B------:R-:W-:-:S07]  /*484c0*/  FSEL R3, RZ, 2.1426990032196044922, P0 ;  /* 0x400921fbff037808 */ /* 0x000fce0000000000 */
.L_x_48953:
[----:B------:R-:W-:Y:S05]  /*484d0*/  BSYNC.RECONVERGENT B0 ;  /* 0x0000000000007941 */ /* 0x000fea0003800200 */
.L_x_48951:
[----:B------:R-:W-:Y:S01]  /*484e0*/  DADD R64, |R64|, |R66| ;  /* 0x0000000040407229 */ /* 0x000fe20000000642 */
[----:B------:R-:W-:Y:S01]  /*484f0*/  LOP3.LUT R67, R3, 0x80000000, R67, 0xb8, !PT ;  /* 0x8000000003437812 */ /* 0x000fe200078eb843 */
[----:B------:R-:W-:-:S06]  /*48500*/  DMUL R8, R8, 0.5 ;  /* 0x3fe0000008087828 */ /* 0x000fcc0000000000 */
[----:B------:R-:W-:-:S06]  /*48510*/  DSETP.NAN.AND P0, PT, R64, R64, PT ;  /* 0x000000404000722a */ /* 0x000fcc0003f08000 */
[----:B------:R-:W-:Y:S02]  /*48520*/  FSEL R2, R64, R2, P0 ;  /* 0x0000000240027208 */ /* 0x000fe40000000000 */
[----:B------:R-:W-:Y:S01]  /*48530*/  FSEL R3, R65, R67, P0 ;  /* 0x0000004341037208 */ /* 0x000fe20000000000 */
[----:B------:R-:W-:Y:S06]  /*48540*/  BRA `(.L_x_48945) ;  /* 0x0000005800847947 */ /* 0x000fec0003800000 */
.L_x_48946:
        /* <DEDUP_REMOVED lines=28> */
.L_x_48955:
        /* <DEDUP_REMOVED lines=74> */
.L_x_48954:
        /* <DEDUP_REMOVED lines=101> */
.L_x_48957:
        /* <DEDUP_REMOVED lines=22> */
.L_x_48960:
[----:B------:R-:W-:Y:S05]  /*49360*/  BSYNC.RECONVERGENT B4 ;  /* 0x0000000000047941 */ /* 0x000fea0003800200 */
.L_x_48959:
        /* <DEDUP_REMOVED lines=29> */
.L_x_48958:
[----:B------:R-:W-:Y:S05]  /*49540*/  BSYNC.RECONVERGENT B3 ;  /* 0x0000000000037941 */ /* 0x000fea0003800200 */
.L_x_48956:
        /* <DEDUP_REMOVED lines=22> */
.L_x_48962:
[----:B------:R-:W-:Y:S05]  /*496b0*/  BSYNC.RECONVERGENT B3 ;  /* 0x0000000000037941 */ /* 0x000fea0003800200 */
.L_x_48961:
        /* <DEDUP_REMOVED lines=84> */
.L_x_48964:
[----:B------:R-:W-:Y:S02]  /*49c00*/  FSEL R2, RZ, 3.37028055040000000000e+12, P0 ;  /* 0x54442d18ff027808 */ /* 0x000fe40000000000 */
[----:B------:R-:W-:-:S07]  /*49c10*/  FSEL R3, RZ, 2.1426990032196044922, P0 ;  /* 0x400921fbff037808 */ /* 0x000fce0000000000 */
.L_x_48965:
[----:B------:R-:W-:Y:S05]  /*49c20*/  BSYNC.RECONVERGENT B0 ;  /* 0x0000000000007941 */ /* 0x000fea0003800200 */
.L_x_48963:
[----:B------:R-:W-:Y:S01]  /*49c30*/  DADD R64, |R64|, |R66| ;  /* 0x0000000040407229 */ /* 0x000fe20000000642 */
[----:B------:R-:W-:Y:S01]  /*49c40*/  LOP3.LUT R67, R3, 0x80000000, R67, 0xb8, !PT ;  /* 0x8000000003437812 */ /* 0x000fe200078eb843 */
[----:B------:R-:W-:-:S06]  /*49c50*/  DMUL R8, R8, 0.5 ;  /* 0x3fe0000008087828 */ /* 0x000fcc0000000000 */
[----:B------:R-:W-:-:S06]  /*49c60*/  DSETP.NAN.AND P0, PT, R64, R64, PT ;  /* 0x000000404000722a */ /* 0x000fcc0003f08000 */
[----:B------:R-:W-:Y:S02]  /*49c70*/  FSEL R2, R64, R2, P0 ;  /* 0x0000000240027208 */ /* 0x000fe40000000000 */
[----:B------:R-:W-:Y:S01]  /*49c80*/  FSEL R3, R65, R67, P0 ;  /* 0x0000004341037208 */ /* 0x000fe20000000000 */
[----:B------:R-:W-:Y:S06]  /*49c90*/  BRA `(.L_x_48945) ;  /* 0x0000004000b07947 */ /* 0x000fec0003800000 */
.L_x_48933:
        /* <DEDUP_REMOVED lines=137> */
.L_x_48967:
[----:B------:R-:W-:Y:S05]  /*4a530*/  BSYNC.RECONVERGENT B0 ;  /* 0x0000000000007941 */ /* 0x000fea0003800200 */
.L_x_48966:
        /* <DEDUP_REMOVED lines=8> */
.L_x_48969:
[----:B------:R-:W-:Y:S05]  /*4a5c0*/  BSYNC.RECONVERGENT B3 ;  /* 0x0000000000037941 */ /* 0x000fea0003800200 */
.L_x_48968:
        /* <DEDUP_REMOVED lines=84> */
.L_x_48971:
[----:B------:R-:W-:Y:S02]  /*4ab10*/  FSEL R2, RZ, 3.37028055040000000000e+12, P0 ;  /* 0x54442d18ff027808 */ /* 0x000fe40000000000 */
[----:B------:R-:W-:-:S07]  /*4ab20*/  FSEL R3, RZ, 2.1426990032196044922, P0 ;  /* 0x400921fbff037808 */ /* 0x000fce0000000000 */
.L_x_48972:
[----:B------:R-:W-:Y:S05]  /*4ab30*/  BSYNC.RECONVERGENT B0 ;  /* 0x0000000000007941 */ /* 0x000fea0003800200 */
.L_x_48970:
[----:B------:R-:W-:Y:S01]  /*4ab40*/  DADD R64, |R64|, |R66| ;  /* 0x0000000040407229 */ /* 0x000fe20000000642 */
[----:B------:R-:W-:-:S07]  /*4ab50*/  LOP3.LUT R67, R3, 0x80000000, R67, 0xb8, !PT ;  /* 0x8000000003437812 */ /* 0x000fce00078eb843 */
[----:B------:R-:W-:-:S06]  /*4ab60*/  DSETP.NAN.AND P0, PT, R64, R64, PT ;  /* 0x000000404000722a */ /* 0x000fcc0003f08000 */
[----:B------:R-:W-:Y:S02]  /*4ab70*/  FSEL R2, R64, R2, P0 ;  /* 0x0000000240027208 */ /* 0x000fe40000000000 */
[----:B------:R-:W-:Y:S01]  /*4ab80*/  FSEL R3, R65, R67, P0 ;  /* 0x0000004341037208 */ /* 0x000fe20000000000 */
[----:B------:R-:W-:Y:S06]  /*4ab90*/  BRA `(.L_x_48945) ;  /* 0x0000003000f07947 */ /* 0x000fec0003800000 */
.L_x_48932:
        /* <DEDUP_REMOVED lines=94> */
.L_x_48975:
        /* <DEDUP_REMOVED lines=22> */
.L_x_48978:
[----:B------:R-:W-:Y:S05]  /*4b2e0*/  BSYNC.RECONVERGENT B4 ;  /* 0x0000000000047941 */ /* 0x000fea0003800200 */
.L_x_48977:
        /* <DEDUP_REMOVED lines=29> */
.L_x_48976:
[----:B------:R-:W-:Y:S05]  /*4b4c0*/  BSYNC.RECONVERGENT B3 ;  /* 0x0000000000037941 */ /* 0x000fea0003800200 */
.L_x_48974:
        /* <DEDUP_REMOVED lines=87> */
.L_x_48973:
        /* <DEDUP_REMOVED lines=88> */
.L_x_48931:
        /* <DEDUP_REMOVED lines=25> */
.L_x_48980:
[----:B------:R-:W-:Y:S05]  /*4c150*/  BSYNC.RECONVERGENT B3 ;  /* 0x0000000000037941 */ /* 0x000fea0003800200 */
.L_x_48979:
        /* <DEDUP_REMOVED lines=23> */
.L_x_48982:
[----:B------:R-:W-:Y:S05]  /*4c2d0*/  BSYNC.RECONVERGENT B3 ;  /* 0x0000000000037941 */ /* 0x000fea0003800200 */
.L_x_48981:
        /* <DEDUP_REMOVED lines=140> */
.L_x_48984:
[----:B------:R-:W-:Y:S05]  /*4cba0*/  BSYNC.RECONVERGENT B0 ;  /* 0x0000000000007941 */ /* 0x000fea0003800200 */
.L_x_48983:
        /* <DEDUP_REMOVED lines=8> */
.L_x_48986:
[----:B------:R-:W-:Y:S05]  /*4cc30*/  BSYNC.RECONVERGENT B3 ;  /* 0x0000000000037941 */ /* 0x000fea0003800200 */
.L_x_48985:
        /* <DEDUP_REMOVED lines=84> */
.L_x_48988:
[----:B------:R-:W-:Y:S02]  /*4d180*/  FSEL R2, RZ, 3.37028055040000000000e+12, P0 ;  /* 0x54442d18ff027808 */ /* 0x000fe40000000000 */
[----:B------:R-:W-:-:S07]  /*4d190*/  FSEL R3, RZ, 2.1426990032196044922, P0 ;  /* 0x400921fbff037808 */ /* 0x000fce0000000000 */
.L_x_48989:
[----:B------:R-:W-:Y:S05]  /*4d1a0*/  BSYNC.RECONVERGENT B0 ;  /* 0x0000000000007941 */ /* 0x000fea0003800200 */
.L_x_48987:
[----:B------:R-:W-:Y:S01]  /*4d1b0*/  DADD R64, |R64|, |R66| ;  /* 0x0000000040407229 */ /* 0x000fe20000000642 */
[----:B------:R-:W-:Y:S01]  /*4d1c0*/  LOP3.LUT R67, R3, 0x80000000, R67, 0xb8, !PT ;  /* 0x8000000003437812 */ /* 0x000fe200078eb843 */
[----:B------:R-:W-:-:S06]  /*4d1d0*/  DADD R8, R8, 1 ;  /* 0x3ff0000008087429 */ /* 0x000fcc0000000000 */
[----:B------:R-:W-:-:S06]  /*4d1e0*/  DSETP.NAN.AND P0, PT, R64, R64, PT ;  /* 0x000000404000722a */ /* 0x000fcc0003f08000 */
[----:B------:R-:W-:Y:S02]  /*4d1f0*/  FSEL R2, R64, R2, P0 ;  /* 0x0000000240027208 */ /* 0x000fe40000000000 */
[----:B------:R-:W-:Y:S01]  /*4d200*/  FSEL R3, R65, R67, P0 ;  /* 0x0000004341037208 */ /* 0x000fe20000000000 */
[----:B------:R-:W-:Y:S06]  /*4d210*/  BRA `(.L_x_48945) ;  /* 0x0000000c00507947 */ /* 0x000fec0003800000 */
.L_x_48930:
        /* <DEDUP_REMOVED lines=111> */
.L_x_48991:
[----:B------:R-:W-:Y:S05]  /*4d910*/  BSYNC.RECONVERGENT B0 ;  /* 0x0000000000007941 */ /* 0x000fea0003800200 */
.L_x_48990:
[----:B------:R-:W-:Y:S04]  /*4d920*/  BSSY.RECONVERGENT B3, `(.L_x_48992) ;  /* 0x0000007000037945 */ /* 0x000fe80003800200 */
[----:B------:R-:W-:Y:S05]  /*4d930*/  @P4 BRA P5, `(.L_x_48993) ;  /* 0x0000000000144947 */ /* 0x000fea0002800000 */
[----:B------:R-:W-:Y:S01]  /*4d940*/  IMAD.MOV.U32 R0, RZ, RZ, R4 ;  /* 0x000000ffff007224 */ /* 0x000fe200078e0004 */
[----:B------:R-:W-:Y:S01]  /*4d950*/  MOV R4, 0x4d990 ;  /* 0x0004d99000047802 */ /* 0x000fe20000000f00 */
[----:B------:R-:W-:Y:S02]  /*4d960*/  IMAD.MOV.U32 R2, RZ, RZ, R10 ;  /* 0x000000ffff027224 */ /* 0x000fe400078e000a */
[----:B------:R-:W-:-:S07]  /*4d970*/  IMAD.MOV.U32 R3, RZ, RZ, R11 ;  /* 0x000000ffff037224 */ /* 0x000fce00078e000b */
[----:B------:R-:W-:Y:S05]  /*4d980*/  CALL.REL.NOINC `($__internal_90_$__cuda_sm20_div_rn_f64_full) ;  /* 0x0000052400a07944 */ /* 0x000fea0003c00000 */
.L_x_48993:
[----:B------:R-:W-:Y:S05]  /*4d990*/  BSYNC.RECONVERGENT B3 ;  /* 0x0000000000037941 */ /* 0x000fea0003800200 */
.L_x_48992:
        /* <DEDUP_REMOVED lines=84> */
.L_x_48995:
[----:B------:R-:W-:Y:S02]  /*4dee0*/  FSEL R2, RZ, 3.37028055040000000000e+12, P0 ;  /* 0x54442d18ff027808 */ /* 0x000fe40000000000 */
[----:B------:R-:W-:-:S07]  /*4def0*/  FSEL R3, RZ, 2.1426990032196044922, P0 ;  /* 0x400921fbff037808 */ /* 0x000fce0000000000 */
.L_x_48996:
[----:B------:R-:W-:Y:S05]  /*4df00*/  BSYNC.RECONVERGENT B0 ;  /* 0x0000000000007941 */ /* 0x000fea0003800200 */
.L_x_48994:
[----:B------:R-:W-:Y:S01]  /*4df10*/  DADD R64, |R64|, |R66| ;  /* 0x0000000040407229 */ /* 0x000fe20000000642 */
[----:B------:R-:W-:-:S07]  /*4df20*/  LOP3.LUT R67, R3, 0x80000000, R67, 0xb8, !PT ;  /* 0x8000000003437812 */ /* 0x000fce00078eb843 */
[----:B------:R-:W-:-:S06]  /*4df30*/  DSETP.NAN.AND P0, PT, R64, R64, PT ;  /* 0x000000404000722a */ /* 0x000fcc0003f08000 */
[----:B------:R-:W-:Y:S02]  /*4df40*/  FSEL R2, R64, R2, P0 ;  /* 0x0000000240027208 */ /* 0x000fe40000000000 */
[----:B------:R-:W-:-:S07]  /*4df50*/  FSEL R3, R65, R67, P0 ;  /* 0x0000004341037208 */ /* 0x000fce0000000000 */
.L_x_48945:
[----:B------:R-:W-:Y:S05]  /*4df60*/  BSYNC.RECONVERGENT B1 ;  /* 0x0000000000017941 */ /* 0x000fea0003800200 */
.L_x_48929:
        /* <DEDUP_REMOVED lines=74> */
.L_x_49002:
[----:B------:R-:W-:Y:S05]  /*4e410*/  BSYNC.RECONVERGENT B0 ;  /* 0x0000000000007941 */ /* 0x000fea0003800200 */
.L_x_49001:
        /* <DEDUP_REMOVED lines=24> */
.L_x_49006:
[----:B------:R-:W-:Y:S05]  /*4e5a0*/  BSYNC.RECONVERGENT B4 ;  /* 0x0000000000047941 */ /* 0x000fea0003800200 */
.L_x_49005:
[----:B------:R-:W-:Y:S01]  /*4e5b0*/  VIADD R0, R2, 0x1 ;  /* 0x0000000102007836 */ /* 0x000fe20000000000 */
[----:B------:R-:W-:Y:S06]  /*4e5c0*/  BRA `(.L_x_49007) ;  /* 0x0000000000087947 */ /* 0x000fec0003800000 */
.L_x_49004:
[----:B------:R-:W-:Y:S01]  /*4e5d0*/  DMUL R6, RZ, R38 ;  /* 0x00000026ff067228 */ /* 0x000fe20000000000 */
[----:B------:R-:W-:-:S10]  /*4e5e0*/  IMAD.MOV.U32 R0, RZ, RZ, 0x1 ;  /* 0x00000001ff007424 */ /* 0x000fd400078e00ff */
.L_x_49007:
[----:B------:R-:W-:Y:S05]  /*4e5f0*/  BSYNC.RECONVERGENT B3 ;  /* 0x0000000000037941 */ /* 0x000fea0003800200 */
.L_x_49003:
        /* <DEDUP_REMOVED lines=54> */
.L_x_49009:
[----:B------:R-:W-:Y:S01]  /*4e960*/  DMUL R6, RZ, R38 ;  /* 0x00000026ff067228 */ /* 0x000fe20000000000 */
[----:B------:R-:W-:-:S10]  /*4e970*/  IMAD.MOV.U32 R0, RZ, RZ, RZ ;  /* 0x000000ffff007224 */ /* 0x000fd400078e00ff */
.L_x_49010:
[----:B------:R-:W-:Y:S05]  /*4e980*/  BSYNC.RECONVERGENT B3 ;  /* 0x0000000000037941 */ /* 0x000fea0003800200 */
.L_x_49008:
        /* <DEDUP_REMOVED lines=32> */
.L_x_49000:
        /* <DEDUP_REMOVED lines=61> */
.L_x_49012:
[----:B------:R-:W-:Y:S05]  /*4ef60*/  BSYNC.RECONVERGENT B0 ;  /* 0x0000000000007941 */ /* 0x000fea0003800200 */
.L_x_49011:
        /* <DEDUP_REMOVED lines=37> */
.L_x_49016:
[----:B------:R-:W-:Y:S05]  /*4f1c0*/  BSYNC.RECONVERGENT B4 ;  /* 0x0000000000047941 */ /* 0x000fea0003800200 */
.L_x_49015:
[----:B------:R-:W-:Y:S01]  /*4f1d0*/  VIADD R0, R2, 0x1 ;  /* 0x0000000102007836 */ /* 0x000fe20000000000 */
[----:B------:R-:W-:Y:S06]  /*4f1e0*/  BRA `(.L_x_49017) ;  /* 0x0000000000087947 */ /* 0x000fec0003800000 */
.L_x_49014:
[----:B------:R-:W-:Y:S01]  /*4f1f0*/  DMUL R6, RZ, R38 ;  /* 0x00000026ff067228 */ /* 0x000fe20000000000 */
[----:B------:R-:W-:-:S10]  /*4f200*/  IMAD.MOV.U32 R0, RZ, RZ, 0x1 ;  /* 0x00000001ff007424 */ /* 0x000fd400078e00ff */
.L_x_49017:
[----:B------:R-:W-:Y:S05]  /*4f210*/  BSYNC.RECONVERGENT B3 ;  /* 0x0000000000037941 */ /* 0x000fea0003800200 */
.L_x_49013:
        /* <DEDUP_REMOVED lines=56> */
.L_x_49019:
[----:B------:R-:W-:Y:S01]  /*4f5a0*/  DMUL R6, RZ, R38 ;  /* 0x00000026ff067228 */ /* 0x000fe20000000000 */
[----:B------:R-:W-:-:S10]  /*4f5b0*/  IMAD.MOV.U32 R0, RZ, RZ, RZ ;  /* 0x000000ffff007224 */ /* 0x000fd400078e00ff */
.L_x_49020:
[----:B------:R-:W-:Y:S05]  /*4f5c0*/  BSYNC.RECONVERGENT B3 ;  /* 0x0000000000037941 */ /* 0x000fea0003800200 */
.L_x_49018:
        /* <DEDUP_REMOVED lines=35> */
.L_x_48999:
        /* <DEDUP_REMOVED lines=10> */
.L_x_49021:
[----:B------:R-:W-:-:S10]  /*4f8a0*/  DADD R38, R38, -R38 ;  /* 0x0000000026267229 */ /* 0x000fd40000000826 */
[----:B------:R-:W-:Y:S02]  /*4f8b0*/  IMAD.MOV.U32 R36, RZ, RZ, R38 ;  /* 0x000000ffff247224 */ /* 0x000fe400078e0026 */
[----:B------:R-:W-:Y:S01]  /*4f8c0*/  IMAD.MOV.U32 R37, RZ, RZ, R39 ;  /* 0x000000ffff257224 */ /* 0x000fe200078e0027 */
[----:B------:R-:W-:Y:S06]  /*4f8d0*/  BRA `(.L_x_48928) ;  /* 0x0000000800bc7947 */ /* 0x000fec0003800000 */
.L_x_48998:
        /* <DEDUP_REMOVED lines=25> */
.L_x_49025:
[----:B------:R-:W-:Y:S05]  /*4fa70*/  BSYNC.RECONVERGENT B4 ;  /* 0x0000000000047941 */ /* 0x000fea0003800200 */
.L_x_49024:
[----:B------:R-:W-:Y:S01]  /*4fa80*/  VIADD R0, R2, 0x1 ;  /* 0x0000000102007836 */ /* 0x000fe20000000000 */
[----:B------:R-:W-:Y:S06]  /*4fa90*/  BRA `(.L_x_49026) ;  /* 0x0000000000087947 */ /* 0x000fec0003800000 */
.L_x_49023:
[----:B------:R-:W-:Y:S01]  /*4faa0*/  DMUL R6, RZ, R38 ;  /* 0x00000026ff067228 */ /* 0x000fe20000000000 */
[----:B------:R-:W-:-:S10]  /*4fab0*/  IMAD.MOV.U32 R0, RZ, RZ, 0x1 ;  /* 0x00000001ff007424 */ /* 0x000fd400078e00ff */
.L_x_49026:
[----:B------:R-:W-:Y:S05]  /*4fac0*/  BSYNC.RECONVERGENT B3 ;  /* 0x0000000000037941 */ /* 0x000fea0003800200 */
.L_x_49022:
        /* <DEDUP_REMOVED lines=54> */
.L_x_49028:
[----:B------:R-:W-:Y:S01]  /*4fe30*/  DMUL R6, RZ, R38 ;  /* 0x00000026ff067228 */ /* 0x000fe20000000000 */
[----:B------:R-:W-:-:S10]  /*4fe40*/  IMAD.MOV.U32 R0, RZ, RZ, RZ ;  /* 0x000000ffff007224 */ /* 0x000fd400078e00ff */
.L_x_49029:
[----:B------:R-:W-:Y:S05]  /*4fe50*/  BSYNC.RECONVERGENT B3 ;  /* 0x0000000000037941 */ /* 0x000fea0003800200 */
.L_x_49027:
        /* <DEDUP_REMOVED lines=30> */
.L_x_48997:
        /* <DEDUP_REMOVED lines=57> */
.L_x_48928:
[----:B------:R-:W-:Y:S05]  /*503d0*/  BSYNC.RECONVERGENT B2 ;  /* 0x0000000000027941 */ /* 0x000fea0003800200 */
.L_x_48927:
        /* <DEDUP_REMOVED lines=16> */
.L_x_49032:
[----:B------:R-:W-:-:S13]  /*504e0*/  ISETP.GE.AND P0, PT, R80, R41, PT ;  /* 0x000000295000720c */ /* 0x000fda0003f06270 */
[----:B------:R-:W-:Y:S05]  /*504f0*/  @P0 BRA `(.L_x_49034) ;  /* 0x0000000000300947 */ /* 0x000fea0003800000 */
[----:B0-----:R-:W0:Y:S01]  /*50500*/  LDC.64 R2, c[0x0][0x390] ;  /* 0x0000e400ff027b82 */ /* 0x001e220000000a00 */
[----:B------:R-:W-:Y:S02]  /*50510*/  IMAD R5, R83, 0x400, R80 ;  /* 0x0000040053057824 */ /* 0x000fe400078e0250 */
[----:B------:R-:W-:Y:S02]  /*50520*/  VIADD R80, R80, 0x80 ;  /* 0x0000008050507836 */ /* 0x000fe40000000000 */
[----:B0-----:R-:W-:-:S05]  /*50530*/  IMAD.WIDE.U32 R2, R5, 0x10, R2 ;  /* 0x0000001005027825 */ /* 0x001fca00078e0002 */
[----:B------:R1:W-:Y:S02]  /*50540*/  STG.E.128 desc[UR8][R2.64], R16 ;  /* 0x0000001002007986 */ /* 0x0003e4000c101d08 */
.L_x_49033:
[----:B------:R-:W-:-:S13]  /*50550*/  ISETP.GE.AND P0, PT, R80, R41, PT ;  /* 0x000000295000720c */ /* 0x000fda0003f06270 */
[----:B------:R-:W-:Y:S05]  /*50560*/  @P0 BRA `(.L_x_49035) ;  /* 0x0000000000300947 */ /* 0x000fea0003800000 */
[----:B01----:R-:W0:Y:S01]  /*50570*/  LDC.64 R2, c[0x0][0x390] ;  /* 0x0000e400ff027b82 */ /* 0x003e220000000a00 */
[----:B------:R-:W-:Y:S02]  /*50580*/  IMAD R5, R83, 0x400, R80 ;  /* 0x0000040053057824 */ /* 0x000fe400078e0250 */
[----:B------:R-:W-:Y:S02]  /*50590*/  VIADD R80, R80, 0x80 ;  /* 0x0000008050507836 */ /* 0x000fe40000000000 */
[----:B0-----:R-:W-:-:S05]  /*505a0*/  IMAD.WIDE.U32 R2, R5, 0x10, R2 ;  /* 0x0000001005027825 */ /* 0x001fca00078e0002 */
[----:B------:R1:W-:Y:S02]  /*505b0*/  STG.E.128 desc[UR8][R2.64], R20 ;  /* 0x0000001402007986 */ /* 0x0003e4000c101d08 */
.L_x_49034:
[----:B------:R-:W-:-:S13]  /*505c0*/  ISETP.GE.AND P0, PT, R80, R41, PT ;  /* 0x000000295000720c */ /* 0x000fda0003f06270 */
[----:B------:R-:W-:Y:S05]  /*505d0*/  @P0 BRA `(.L_x_49036) ;  /* 0x0000000000340947 */ /* 0x000fea0003800000 */
[----:B01----:R-:W0:Y:S01]  /*505e0*/  LDC.64 R2, c[0x0][0x390] ;  /* 0x0000e400ff027b82 */ /* 0x003e220000000a00 */
[----:B------:R-:W-:Y:S02]  /*505f0*/  IMAD R5, R83, 0x400, R80 ;  /* 0x0000040053057824 */ /* 0x000fe400078e0250 */
[----:B------:R-:W-:Y:S02]  /*50600*/  VIADD R80, R80, 0x80 ;  /* 0x0000008050507836 */ /* 0x000fe40000000000 */
[----:B0-----:R-:W-:-:S05]  /*50610*/  IMAD.WIDE.U32 R2, R5, 0x10, R2 ;  /* 0x0000001005027825 */ /* 0x001fca00078e0002 */
[----:B------:R2:W-:Y:S02]  /*50620*/  STG.E.128 desc[UR8][R2.64], R24 ;  /* 0x0000001802007986 */ /* 0x0005e4000c101d08 */
.L_x_49035:
        /* <DEDUP_REMOVED lines=8> */
.L_x_49036:
[----:B------:R-:W-:Y:S05]  /*506b0*/  BSYNC.RELIABLE B1 ;  /* 0x0000000000017941 */ /* 0x000fea0003800100 */
.L_x_49031:
[----:B------:R-:W-:-:S13]  /*506c0*/  ISETP.GE.AND P0, PT, R80, R41, PT ;  /* 0x000000295000720c */ /* 0x000fda0003f06270 */
[----:B012---:R-:W0:Y:S01]  /*506d0*/  @!P0 LDC.64 R2, c[0x0][0x390] ;  /* 0x0000e400ff028b82 */ /* 0x007e220000000a00 */
[----:B------:R-:W-:Y:S02]  /*506e0*/  @!P0 IMAD R5, R83, 0x400, R80 ;  /* 0x0000040053058824 */ /* 0x000fe400078e0250 */
[----:B------:R-:W-:Y:S02]  /*506f0*/  @!P0 VIADD R80, R80, 0x80 ;  /* 0x0000008050508836 */ /* 0x000fe40000000000 */
[----:B0-----:R-:W-:-:S05]  /*50700*/  @!P0 IMAD.WIDE.U32 R2, R5, 0x10, R2 ;  /* 0x0000001005028825 */ /* 0x001fca00078e0002 */
[----:B------:R3:W-:Y:S02]  /*50710*/  @!P0 STG.E.128 desc[UR8][R2.64], R32 ;  /* 0x0000002002008986 */ /* 0x0007e4000c101d08 */
.L_x_49037:
[----:B------:R-:W-:Y:S05]  /*50720*/  BSYNC.RECONVERGENT B0 ;  /* 0x0000000000007941 */ /* 0x000fea0003800200 */
.L_x_49030:
        /* <DEDUP_REMOVED lines=8> */
.L_x_48223:
        /* <DEDUP_REMOVED lines=104> */
.L_x_49041:
[----:B------:R-:W-:Y:S01]  /*50e30*/  IMAD.MOV.U32 R2, RZ, RZ, 0x0 ;  /* 0x00000000ff027424 */ /* 0x000fe200078e00ff */
[----:B------:R-:W-:Y:S01]  /*50e40*/  LOP3.LUT P0, RZ, R5, 0x7fffffff, RZ, 0xc0, !PT ;  /* 0x7fffffff05ff7812 */ /* 0x000fe2000780c0ff */
[----:B------:R-:W-:-:S06]  /*50e50*/  IMAD.MOV.U32 R3, RZ, RZ, 0x7ff00000 ;  /* 0x7ff00000ff037424 */ /* 0x000fcc00078e00ff */
[----:B------:R-:W-:-:S10]  /*50e60*/  DFMA R2, R4, R2, +INF ;  /* 0x7ff000000402742b */ /* 0x000fd40000000002 */
[----:B------:R-:W-:Y:S02]  /*50e70*/  FSEL R20, R2, RZ, P0 ;  /* 0x000000ff02147208 */ /* 0x000fe40000000000 */
[----:B------:R-:W-:-:S07]  /*50e80*/  FSEL R21, R3, -QNAN , P0 ;  /* 0xfff0000003157808 */ /* 0x000fce0000000000 */
.L_x_49042:
[----:B------:R-:W-:Y:S05]  /*50e90*/  BSYNC.RECONVERGENT B0 ;  /* 0x0000000000007941 */ /* 0x000fea0003800200 */
.L_x_49040:
        /* <DEDUP_REMOVED lines=27> */
[----:B-----5:R-:W-:Y:S05]  /*51050*/  CALL.REL.NOINC `($__internal_90_$__cuda_sm20_div_rn_f64_full) ;  /* 0x000004ec00ec7944 */ /* 0x020fea0003c00000 */
.L_x_49044:
[----:B------:R-:W-:Y:S05]  /*51060*/  BSYNC.RECONVERGENT B2 ;  /* 0x0000000000027941 */ /* 0x000fea0003800200 */
.L_x_49043:
        /* <DEDUP_REMOVED lines=91> */
.L_x_49039:
        /* <DEDUP_REMOVED lines=33> */
[----:B-----5:R-:W-:Y:S05]  /*51830*/  CALL.REL.NOINC `($__internal_90_$__cuda_sm20_div_rn_f64_full) ;  /* 0x000004e400f47944 */ /* 0x020fea0003c00000 */
[----:B------:R-:W-:Y:S02]  /*51840*/  IMAD.MOV.U32 R20, RZ, RZ, R2 ;  /* 0x000000ffff147224 */ /* 0x000fe400078e0002 */
[----:B------:R-:W-:-:S07]  /*51850*/  IMAD.MOV.U32 R21, RZ, RZ, R3 ;  /* 0x000000ffff157224 */ /* 0x000fce00078e0003 */
.L_x_49048:
[----:B------:R-:W-:Y:S05]  /*51860*/  BSYNC.RECONVERGENT B2 ;  /* 0x0000000000027941 */ /* 0x000fea0003800200 */
.L_x_49047:
        /* <DEDUP_REMOVED lines=23> */
.L_x_49050:
[----:B------:R-:W-:Y:S05]  /*519e0*/  BSYNC.RECONVERGENT B2 ;  /* 0x0000000000027941 */ /* 0x000fea0003800200 */
.L_x_49049:
        /* <DEDUP_REMOVED lines=121> */
.L_x_49052:
[----:B------:R-:W-:Y:S01]  /*52180*/  IMAD.MOV.U32 R2, RZ, RZ, 0x0 ;  /* 0x00000000ff027424 */ /* 0x000fe200078e00ff */
[----:B------:R-:W-:Y:S01]  /*52190*/  LOP3.LUT P0, RZ, R5, 0x7fffffff, RZ, 0xc0, !PT ;  /* 0x7fffffff05ff7812 */ /* 0x000fe2000780c0ff */
[----:B------:R-:W-:-:S06]  /*521a0*/  IMAD.MOV.U32 R3, RZ, RZ, 0x7ff00000 ;  /* 0x7ff00000ff037424 */ /* 0x000fcc00078e00ff */
[----:B------:R-:W-:-:S10]  /*521b0*/  DFMA R2, R4, R2, +INF ;  /* 0x7ff000000402742b */ /* 0x000fd40000000002 */
[----:B------:R-:W-:Y:S02]  /*521c0*/  FSEL R76, R2, RZ, P0 ;  /* 0x000000ff024c7208 */ /* 0x000fe40000000000 */
[----:B------:R-:W-:-:S07]  /*521d0*/  FSEL R77, R3, -QNAN , P0 ;  /* 0xfff00000034d7808 */ /* 0x000fce0000000000 */
.L_x_49053:
[----:B------:R-:W-:Y:S05]  /*521e0*/  BSYNC.RECONVERGENT B0 ;  /* 0x0000000000007941 */ /* 0x000fea0003800200 */
.L_x_49051:
        /* <DEDUP_REMOVED lines=26> */
.L_x_49055:
[----:B------:R-:W-:Y:S05]  /*52390*/  BSYNC.RECONVERGENT B2 ;  /* 0x0000000000027941 */ /* 0x000fea0003800200 */
.L_x_49054:
        /* <DEDUP_REMOVED lines=92> */
.L_x_49046:
        /* <DEDUP_REMOVED lines=94> */
.L_x_49057:
        /* <DEDUP_REMOVED lines=28> */
.L_x_49061:
[----:B------:R-:W-:Y:S05]  /*53100*/  BSYNC.RECONVERGENT B3 ;  /* 0x0000000000037941 */ /* 0x000fea0003800200 */
.L_x_49060:
        /* <DEDUP_REMOVED lines=30> */
.L_x_49059:
        /* <DEDUP_REMOVED lines=77> */
.L_x_49063:
[----:B------:R-:W-:Y:S01]  /*537c0*/  IMAD.MOV.U32 R2, RZ, RZ, 0x0 ;  /* 0x00000000ff027424 */ /* 0x000fe200078e00ff */
[----:B------:R-:W-:Y:S01]  /*537d0*/  LOP3.LUT P0, RZ, R5, 0x7fffffff, RZ, 0xc0, !PT ;  /* 0x7fffffff05ff7812 */ /* 0x000fe2000780c0ff */
[----:B------:R-:W-:-:S06]  /*537e0*/  IMAD.MOV.U32 R3, RZ, RZ, 0x7ff00000 ;  /* 0x7ff00000ff037424 */ /* 0x000fcc00078e00ff */
[----:B------:R-:W-:-:S10]  /*537f0*/  DFMA R2, R4, R2, +INF ;  /* 0x7ff000000402742b */ /* 0x000fd40000000002 */
[----:B------:R-:W-:Y:S02]  /*53800*/  FSEL R2, R2, RZ, P0 ;  /* 0x000000ff02027208 */ /* 0x000fe40000000000 */
[----:B------:R-:W-:-:S07]  /*53810*/  FSEL R3, R3, -QNAN , P0 ;  /* 0xfff0000003037808 */ /* 0x000fce0000000000 */
.L_x_49062:
[----:B------:R-:W-:Y:S05]  /*53820*/  BSYNC.RECONVERGENT B2 ;  /* 0x0000000000027941 */ /* 0x000fea0003800200 */
.L_x_49058:
        /* <DEDUP_REMOVED lines=87> */
.L_x_49056:
        /* <DEDUP_REMOVED lines=142> */
.L_x_49066:
[----:B------:R-:W-:Y:S01]  /*54680*/  IMAD.MOV.U32 R2, RZ, RZ, 0x0 ;  /* 0x00000000ff027424 */ /* 0x000fe200078e00ff */
[----:B------:R-:W-:Y:S01]  /*54690*/  LOP3.LUT P0, RZ, R5, 0x7fffffff, RZ, 0xc0, !PT ;  /* 0x7fffffff05ff7812 */ /* 0x000fe2000780c0ff */
[----:B------:R-:W-:-:S06]  /*546a0*/  IMAD.MOV.U32 R3, RZ, RZ, 0x7ff00000 ;  /* 0x7ff00000ff037424 */ /* 0x000fcc00078e00ff */
[----:B------:R-:W-:-:S10]  /*546b0*/  DFMA R2, R4, R2, +INF ;  /* 0x7ff000000402742b */ /* 0x000fd40000000002 */
[----:B------:R-:W-:Y:S02]  /*546c0*/  FSEL R20, R2, RZ, P0 ;  /* 0x000000ff02147208 */ /* 0x000fe40000000000 */
[----:B------:R-:W-:-:S07]  /*546d0*/  FSEL R21, R3, -QNAN , P0 ;  /* 0xfff0000003157808 */ /* 0x000fce0000000000 */
.L_x_49067:
[----:B------:R-:W-:Y:S05]  /*546e0*/  BSYNC.RECONVERGENT B0 ;  /* 0x0000000000007941 */ /* 0x000fea0003800200 */
.L_x_49065:
        /* <DEDUP_REMOVED lines=21> */
.L_x_49069:
[----:B------:R-:W-:Y:S05]  /*54840*/  BSYNC.RECONVERGENT B2 ;  /* 0x0000000000027941 */ /* 0x000fea0003800200 */
.L_x_49068:
        /* <DEDUP_REMOVED lines=91> */
.L_x_49064:
        /* <DEDUP_REMOVED lines=33> */
.L_x_49074:
[----:B------:R-:W-:Y:S05]  /*55010*/  BSYNC.RECONVERGENT B3 ;  /* 0x0000000000037941 */ /* 0x000fea0003800200 */
.L_x_49073:
        /* <DEDUP_REMOVED lines=30> */
.L_x_49072:
        /* <DEDUP_REMOVED lines=78> */
.L_x_49076:
[----:B------:R-:W-:Y:S01]  /*556e0*/  IMAD.MOV.U32 R4, RZ, RZ, 0x0 ;  /* 0x00000000ff047424 */ /* 0x000fe200078e00ff */
[----:B------:R-:W-:Y:S01]  /*556f0*/  LOP3.LUT P0, RZ, R3, 0x7fffffff, RZ, 0xc0, !PT ;  /* 0x7fffffff03ff7812 */ /* 0x000fe2000780c0ff */
[----:B------:R-:W-:-:S06]  /*55700*/  IMAD.MOV.U32 R5, RZ, RZ, 0x7ff00000 ;  /* 0x7ff00000ff057424 */ /* 0x000fcc00078e00ff */
[----:B------:R-:W-:-:S10]  /*55710*/  DFMA R4, R2, R4, +INF ;  /* 0x7ff000000204742b */ /* 0x000fd40000000004 */
[----:B------:R-:W-:Y:S02]  /*55720*/  FSEL R76, R4, RZ, P0 ;  /* 0x000000ff044c7208 */ /* 0x000fe40000000000 */
[----:B------:R-:W-:-:S07]  /*55730*/  FSEL R77, R5, -QNAN , P0 ;  /* 0xfff00000054d7808 */ /* 0x000fce0000000000 */
.L_x_49075:
[----:B------:R-:W-:Y:S05]  /*55740*/  BSYNC.RECONVERGENT B2 ;  /* 0x0000000000027941 */ /* 0x000fea0003800200 */
.L_x_49071:
        /* <DEDUP_REMOVED lines=26> */
.L_x_49078:
[----:B------:R-:W-:Y:S05]  /*558f0*/  BSYNC.RECONVERGENT B2 ;  /* 0x0000000000027941 */ /* 0x000fea0003800200 */
.L_x_49077:
        /* <DEDUP_REMOVED lines=92> */
.L_x_49070:
        /* <DEDUP_REMOVED lines=83> */
.L_x_49081:
[----:B------:R-:W-:Y:S01]  /*563f0*/  IMAD.MOV.U32 R4, RZ, RZ, 0x0 ;  /* 0x00000000ff047424 */ /* 0x000fe200078e00ff */
[----:B------:R-:W-:Y:S01]  /*56400*/  LOP3.LUT P0, RZ, R3, 0x7fffffff, RZ, 0xc0, !PT ;  /* 0x7fffffff03ff7812 */ /* 0x000fe2000780c0ff */
[----:B------:R-:W-:-:S06]  /*56410*/  IMAD.MOV.U32 R5, RZ, RZ, 0x7ff00000 ;  /* 0x7ff00000ff057424 */ /* 0x000fcc00078e00ff */
[----:B------:R-:W-:-:S10]  /*56420*/  DFMA R4, R2, R4, +INF ;  /* 0x7ff000000204742b */ /* 0x000fd40000000004 */
[----:B------:R-:W-:Y:S02]  /*56430*/  FSEL R20, R4, RZ, P0 ;  /* 0x000000ff04147208 */ /* 0x000fe40000000000 */
[----:B------:R-:W-:-:S07]  /*56440*/  FSEL R21, R5, -QNAN , P0 ;  /* 0xfff0000005157808 */ /* 0x000fce0000000000 */
.L_x_49082:
[----:B------:R-:W-:Y:S05]  /*56450*/  BSYNC.RECONVERGENT B0 ;  /* 0x0000000000007941 */ /* 0x000fea0003800200 */
.L_x_49080:
        /* <DEDUP_REMOVED lines=21> */
.L_x_49084:
[----:B------:R-:W-:Y:S05]  /*565b0*/  BSYNC.RECONVERGENT B2 ;  /* 0x0000000000027941 */ /* 0x000fea0003800200 */
.L_x_49083:
        /* <DEDUP_REMOVED lines=92> */
.L_x_49079:
        /* <DEDUP_REMOVED lines=29> */
.L_x_49086:
        /* <DEDUP_REMOVED lines=77> */
.L_x_49085:
        /* <DEDUP_REMOVED lines=39> */
.L_x_49090:
[----:B------:R-:W-:Y:S05]  /*57490*/  BSYNC.RECONVERGENT B3 ;  /* 0x0000000000037941 */ /* 0x000fea0003800200 */
.L_x_49089:
        /* <DEDUP_REMOVED lines=30> */
.L_x_49088:
        /* <DEDUP_REMOVED lines=78> */
.L_x_49092:
[----:B------:R-:W-:Y:S01]  /*57b60*/  IMAD.MOV.U32 R4, RZ, RZ, 0x0 ;  /* 0x00000000ff047424 */ /* 0x000fe200078e00ff */
[----:B------:R-:W-:Y:S01]  /*57b70*/  LOP3.LUT P0, RZ, R3, 0x7fffffff, RZ, 0xc0, !PT ;  /* 0x7fffffff03ff7812 */ /* 0x000fe2000780c0ff */
[----:B------:R-:W-:-:S06]  /*57b80*/  IMAD.MOV.U32 R5, RZ, RZ, 0x7ff00000 ;  /* 0x7ff00000ff057424 */ /* 0x000fcc00078e00ff */
[----:B------:R-:W-:-:S10]  /*57b90*/  DFMA R4, R2, R4, +INF ;  /* 0x7ff000000204742b */ /* 0x000fd40000000004 */
[----:B------:R-:W-:Y:S02]  /*57ba0*/  FSEL R22, R4, RZ, P0 ;  /* 0x000000ff04167208 */ /* 0x000fe40000000000 */
[----:B------:R-:W-:-:S07]  /*57bb0*/  FSEL R23, R5, -QNAN , P0 ;  /* 0xfff0000005177808 */ /* 0x000fce0000000000 */
.L_x_49091:
[----:B------:R-:W-:Y:S05]  /*57bc0*/  BSYNC.RECONVERGENT B2 ;  /* 0x0000000000027941 */ /* 0x000fea0003800200 */
.L_x_49087:
        /* <DEDUP_REMOVED lines=26> */
[----:B-----5:R-:W-:Y:S05]  /*57d70*/  CALL.REL.NOINC `($__internal_90_$__cuda_sm20_div_rn_f64_full) ;  /* 0x0000048000a47944 */ /* 0x020fea0003c00000 */
.L_x_49094:
[----:B------:R-:W-:Y:S05]  /*57d80*/  BSYNC.RECONVERGENT B2 ;  /* 0x0000000000027941 */ /* 0x000fea0003800200 */
.L_x_49093:
        /* <DEDUP_REMOVED lines=91> */
.L_x_49045:
[----:B------:R-:W-:Y:S05]  /*58340*/  BSYNC.RECONVERGENT B1 ;  /* 0x0000000000017941 */ /* 0x000fea0003800200 */
.L_x_49038:
        /* <DEDUP_REMOVED lines=68> */
.L_x_49096:
        /* <DEDUP_REMOVED lines=30> */
.L_x_49102:
[----:B------:R-:W-:Y:S05]  /*58970*/  BSYNC.RECONVERGENT B4 ;  /* 0x0000000000047941 */ /* 0x000fea0003800200 */
.L_x_49101:
[----:B------:R-:W-:-:S07]  /*58980*/  VIADD R0, R0, 0x1 ;  /* 0x0000000100007836 */ /* 0x000fce0000000000 */
.L_x_49100:
[----:B------:R-:W-:Y:S05]  /*58990*/  BSYNC.RECONVERGENT B3 ;  /* 0x0000000000037941 */ /* 0x000fea0003800200 */
.L_x_49099:
        /* <DEDUP_REMOVED lines=55> */
.L_x_49104:
[----:B------:R-:W-:Y:S05]  /*58d10*/  BSYNC.RECONVERGENT B3 ;  /* 0x0000000000037941 */ /* 0x000fea0003800200 */
.L_x_49103:
        /* <DEDUP_REMOVED lines=30> */
.L_x_49098:
        /* <DEDUP_REMOVED lines=15> */
.L_x_49105:
        /* <DEDUP_REMOVED lines=64> */
.L_x_49108:
[----:B------:R-:W-:Y:S05]  /*593f0*/  BSYNC.RECONVERGENT B0 ;  /* 0x0000000000007941 */ /* 0x000fea0003800200 */
.L_x_49107:
        /* <DEDUP_REMOVED lines=40> */
.L_x_49112:
[----:B------:R-:W-:Y:S05]  /*59680*/  BSYNC.RECONVERGENT B4 ;  /* 0x0000000000047941 */ /* 0x000fea0003800200 */
.L_x_49111:
[----:B------:R-:W-:-:S07]  /*59690*/  VIADD R80, R4, 0x1 ;  /* 0x0000000104507836 */ /* 0x000fce0000000000 */
.L_x_49110:
[----:B------:R-:W-:Y:S05]  /*596a0*/  BSYNC.RECONVERGENT B3 ;  /* 0x0000000000037941 */ /* 0x000fea0003800200 */
.L_x_49109:
        /* <DEDUP_REMOVED lines=59> */
.L_x_49114:
[----:B------:R-:W-:Y:S05]  /*59a60*/  BSYNC.RECONVERGENT B3 ;  /* 0x0000000000037941 */ /* 0x000fea0003800200 */
.L_x_49113:
        /* <DEDUP_REMOVED lines=35> */
.L_x_49106:
        /* <DEDUP_REMOVED lines=60> */
.L_x_49116:
[----:B------:R-:W-:Y:S05]  /*5a060*/  BSYNC.RECONVERGENT B0 ;  /* 0x0000000000007941 */ /* 0x000fea0003800200 */
.L_x_49115:
        /* <DEDUP_REMOVED lines=27> */
.L_x_49120:
[----:B------:R-:W-:Y:S05]  /*5a220*/  BSYNC.RECONVERGENT B4 ;  /* 0x0000000000047941 */ /* 0x000fea0003800200 */
.L_x_49119:
[----:B------:R-:W-:-:S07]  /*5a230*/  VIADD R0, R0, 0x1 ;  /* 0x0000000100007836 */ /* 0x000fce0000000000 */
.L_x_49118:
[----:B------:R-:W-:Y:S05]  /*5a240*/  BSYNC.RECONVERGENT B3 ;  /* 0x0000000000037941 */ /* 0x000fea0003800200 */
.L_x_49117:
        /* <DEDUP_REMOVED lines=57> */
.L_x_49122:
[----:B------:R-:W-:Y:S05]  /*5a5e0*/  BSYNC.RECONVERGENT B3 ;  /* 0x0000000000037941 */ /* 0x000fea0003800200 */
.L_x_49121:
        /* <DEDUP_REMOVED lines=31> */
.L_x_49097:
[----:B------:R-:W-:Y:S05]  /*5a7e0*/  BSYNC.RECONVERGENT B2 ;  /* 0x0000000000027941 */ /* 0x000fea0003800200 */
.L_x_49095:
        /* <DEDUP_REMOVED lines=135> */
.L_x_49130:
        /* <DEDUP_REMOVED lines=22> */
.L_x_49133:
[----:B------:R-:W-:Y:S05]  /*5b1c0*/  BSYNC.RECONVERGENT B3 ;  /* 0x0000000000037941 */ /* 0x000fea0003800200 */
.L_x_49132:
        /* <DEDUP_REMOVED lines=29> */
.L_x_49131:
[----:B------:R-:W-:Y:S05]  /*5b3a0*/  BSYNC.RECONVERGENT B2 ;  /* 0x0000000000027941 */ /* 0x000fea0003800200 */
.L_x_49129:
        /* <DEDUP_REMOVED lines=22> */
.L_x_49135:
[----:B------:R-:W-:Y:S05]  /*5b510*/  BSYNC.RECONVERGENT B2 ;  /* 0x0000000000027941 */ /* 0x000fea0003800200 */
.L_x_49134:
        /* <DEDUP_REMOVED lines=84> */
.L_x_49137:
[----:B------:R-:W-:Y:S02]  /*5ba60*/  FSEL R2, RZ, 3.37028055040000000000e+12, P0 ;  /* 0x54442d18ff027808 */ /* 0x000fe40000000000 */
[----:B------:R-:W-:-:S07]  /*5ba70*/  FSEL R3, RZ, 2.1426990032196044922, P0 ;  /* 0x400921fbff037808 */ /* 0x000fce0000000000 */
.L_x_49138:
[----:B------:R-:W-:Y:S05]  /*5ba80*/  BSYNC.RECONVERGENT B0 ;  /* 0x0000000000007941 */ /* 0x000fea0003800200 */
.L_x_49136:
[----:B------:R-:W-:Y:S01]  /*5ba90*/  DADD R72, |R72|, |R74| ;  /* 0x0000000048487229 */ /* 0x000fe2000000064a */
[----:B------:R-:W-:Y:S01]  /*5baa0*/  LOP3.LUT R75, R3, 0x80000000, R75, 0xb8, !PT ;  /* 0x80000000034b7812 */ /* 0x000fe200078eb84b */
[----:B------:R-:W-:-:S06]  /*5bab0*/  DMUL R8, R8, 0.5 ;  /* 0x3fe0000008087828 */ /* 0x000fcc0000000000 */
[----:B------:R-:W-:-:S06]  /*5bac0*/  DSETP.NAN.AND P0, PT, R72, R72, PT ;  /* 0x000000484800722a */ /* 0x000fcc0003f08000 */
[----:B------:R-:W-:Y:S02]  /*5bad0*/  FSEL R2, R72, R2, P0 ;  /* 0x0000000248027208 */ /* 0x000fe40000000000 */
[----:B------:R-:W-:Y:S01]  /*5bae0*/  FSEL R3, R73, R75, P0 ;  /* 0x0000004b49037208 */ /* 0x000fe20000000000 */
[----:B------:R-:W-:Y:S06]  /*5baf0*/  BRA `(.L_x_49139) ;  /* 0x0000006400d47947 */ /* 0x000fec0003800000 */
.L_x_49128:
        /* <DEDUP_REMOVED lines=103> */
.L_x_49142:
[----:B------:R-:W-:Y:S05]  /*5c170*/  BSYNC.RECONVERGENT B0 ;  /* 0x0000000000007941 */ /* 0x000fea0003800200 */
.L_x_49141:
        /* <DEDUP_REMOVED lines=8> */
.L_x_49144:
[----:B------:R-:W-:Y:S05]  /*5c200*/  BSYNC.RECONVERGENT B2 ;  /* 0x0000000000027941 */ /* 0x000fea0003800200 */
.L_x_49143:
        /* <DEDUP_REMOVED lines=84> */
.L_x_49146:
[----:B------:R-:W-:Y:S02]  /*5c750*/  FSEL R2, RZ, 3.37028055040000000000e+12, P0 ;  /* 0x54442d18ff027808 */ /* 0x000fe40000000000 */
[----:B------:R-:W-:-:S07]  /*5c760*/  FSEL R3, RZ, 2.1426990032196044922, P0 ;  /* 0x400921fbff037808 */ /* 0x000fce0000000000 */
.L_x_49147:
[----:B------:R-:W-:Y:S05]  /*5c770*/  BSYNC.RECONVERGENT B0 ;  /* 0x0000000000007941 */ /* 0x000fea0003800200 */
.L_x_49145:
[----:B------:R-:W-:Y:S01]  /*5c780*/  DADD R72, |R72|, |R74| ;  /* 0x0000000048487229 */ /* 0x000fe2000000064a */
[----:B------:R-:W-:Y:S01]  /*5c790*/  LOP3.LUT R75, R3, 0x80000000, R75, 0xb8, !PT ;  /* 0x80000000034b7812 */ /* 0x000fe200078eb84b */
[----:B------:R-:W-:-:S06]  /*5c7a0*/  DMUL R8, R8, 0.5 ;  /* 0x3fe0000008087828 */ /* 0x000fcc0000000000 */
[----:B------:R-:W-:-:S06]  /*5c7b0*/  DSETP.NAN.AND P0, PT, R72, R72, PT ;  /* 0x000000484800722a */ /* 0x000fcc0003f08000 */
[----:B------:R-:W-:Y:S02]  /*5c7c0*/  FSEL R2, R72, R2, P0 ;  /* 0x0000000248027208 */ /* 0x000fe40000000000 */
[----:B------:R-:W-:Y:S01]  /*5c7d0*/  FSEL R3, R73, R75, P0 ;  /* 0x0000004b49037208 */ /* 0x000fe20000000000 */
[----:B------:R-:W-:Y:S06]  /*5c7e0*/  BRA `(.L_x_49139) ;  /* 0x0000005800987947 */ /* 0x000fec0003800000 */
.L_x_49140:
        /* <DEDUP_REMOVED lines=29> */
.L_x_49149:
        /* <DEDUP_REMOVED lines=74> */
.L_x_49148:
        /* <DEDUP_REMOVED lines=101> */
.L_x_49151:
        /* <DEDUP_REMOVED lines=22> */
.L_x_49154:
[----:B------:R-:W-:Y:S05]  /*5d610*/  BSYNC.RECONVERGENT B3 ;  /* 0x0000000000037941 */ /* 0x000fea0003800200 */
.L_x_49153:
        /* <DEDUP_REMOVED lines=29> */
.L_x_49152:
[----:B------:R-:W-:Y:S05]  /*5d7f0*/  BSYNC.RECONVERGENT B2 ;  /* 0x0000000000027941 */ /* 0x000fea0003800200 */
.L_x_49150:
        /* <DEDUP_REMOVED lines=27> */
.L_x_49156:
[----:B------:R-:W-:Y:S05]  /*5d9b0*/  BSYNC.RECONVERGENT B2 ;  /* 0x0000000000027941 */ /* 0x000fea0003800200 */
.L_x_49155:
        /* <DEDUP_REMOVED lines=84> */
.L_x_49158:
[----:B------:R-:W-:Y:S02]  /*5df00*/  FSEL R2, RZ, 3.37028055040000000000e+12, P0 ;  /* 0x54442d18ff027808 */ /* 0x000fe40000000000 */
[----:B------:R-:W-:-:S07]  /*5df10*/  FSEL R3, RZ, 2.1426990032196044922, P0 ;  /* 0x400921fbff037808 */ /* 0x000fce0000000000 */
.L_x_49159:
[----:B------:R-:W-:Y:S05]  /*5df20*/  BSYNC.RECONVERGENT B0 ;  /* 0x0000000000007941 */ /* 0x000fea0003800200 */
.L_x_49157:
[----:B------:R-:W-:Y:S01]  /*5df30*/  DADD R72, |R72|, |R74| ;  /* 0x0000000048487229 */ /* 0x000fe2000000064a */
[----:B------:R-:W-:Y:S01]  /*5df40*/  LOP3.LUT R75, R3, 0x80000000, R75, 0xb8, !PT ;  /* 0x80000000034b7812 */ /* 0x000fe200078eb84b */
[----:B------:R-:W-:-:S06]  /*5df50*/  DMUL R8, R10, 0.5 ;  /* 0x3fe000000a087828 */ /* 0x000fcc0000000000 */
[----:B------:R-:W-:-:S06]  /*5df60*/  DSETP.NAN.AND P0, PT, R72, R72, PT ;  /* 0x000000484800722a */ /* 0x000fcc0003f08000 */
[----:B------:R-:W-:Y:S02]  /*5df70*/  FSEL R2, R72, R2, P0 ;  /* 0x0000000248027208 */ /* 0x000fe40000000000 */
[----:B------:R-:W-:Y:S01]  /*5df80*/  FSEL R3, R73, R75, P0 ;  /* 0x0000004b49037208 */ /* 0x000fe20000000000 */
[----:B------:R-:W-:Y:S06]  /*5df90*/  BRA `(.L_x_49139) ;  /* 0x0000004000ac7947 */ /* 0x000fec0003800000 */
.L_x_49127:
        /* <DEDUP_REMOVED lines=137> */
.L_x_49161:
[----:B------:R-:W-:Y:S05]  /*5e830*/  BSYNC.RECONVERGENT B0 ;  /* 0x0000000000007941 */ /* 0x000fea0003800200 */
.L_x_49160:
        /* <DEDUP_REMOVED lines=8> */
.L_x_49163:
[----:B------:R-:W-:Y:S05]  /*5e8c0*/  BSYNC.RECONVERGENT B2 ;  /* 0x0000000000027941 */ /* 0x000fea0003800200 */
.L_x_49162:
        /* <DEDUP_REMOVED lines=84> */
.L_x_49165:
[----:B------:R-:W-:Y:S02]  /*5ee10*/  FSEL R2, RZ, 3.37028055040000000000e+12, P0 ;  /* 0x54442d18ff027808 */ /* 0x000fe40000000000 */
[----:B------:R-:W-:-:S07]  /*5ee20*/  FSEL R3, RZ, 2.1426990032196044922, P0 ;  /* 0x400921fbff037808 */ /* 0x000fce0000000000 */
.L_x_49166:
[----:B------:R-:W-:Y:S05]  /*5ee30*/  BSYNC.RECONVERGENT B0 ;  /* 0x0000000000007941 */ /* 0x000fea0003800200 */
.L_x_49164:
[----:B------:R-:W-:Y:S01]  /*5ee40*/  DADD R72, |R72|, |R74| ;  /* 0x0000000048487229 */ /* 0x000fe2000000064a */
[----:B------:R-:W-:-:S07]  /*5ee50*/  LOP3.LUT R75, R3, 0x80000000, R75, 0xb8, !PT ;  /* 0x80000000034b7812 */ /* 0x000fce00078eb84b */
[----:B------:R-:W-:-:S06]  /*5ee60*/  DSETP.NAN.AND P0, PT, R72, R72, PT ;  /* 0x000000484800722a */ /* 0x000fcc0003f08000 */
[----:B------:R-:W-:Y:S02]  /*5ee70*/  FSEL R2, R72, R2, P0 ;  /* 0x0000000248027208 */ /* 0x000fe40000000000 */
[----:B------:R-:W-:Y:S01]  /*5ee80*/  FSEL R3, R73, R75, P0 ;  /* 0x0000004b49037208 */ /* 0x000fe20000000000 */
[----:B------:R-:W-:Y:S06]  /*5ee90*/  BRA `(.L_x_49139) ;  /* 0x0000003000ec7947 */ /* 0x000fec0003800000 */
.L_x_49126:
        /* <DEDUP_REMOVED lines=94> */
.L_x_49169:
        /* <DEDUP_REMOVED lines=22> */
.L_x_49172:
[----:B------:R-:W-:Y:S05]  /*5f5e0*/  BSYNC.RECONVERGENT B3 ;  /* 0x0000000000037941 */ /* 0x000fea0003800200 */
.L_x_49171:
        /* <DEDUP_REMOVED lines=29> */
.L_x_49170:
[----:B------:R-:W-:Y:S05]  /*5f7c0*/  BSYNC.RECONVERGENT B2 ;  /* 0x0000000000027941 */ /* 0x000fea0003800200 */
.L_x_49168:
        /* <DEDUP_REMOVED lines=87> */
.L_x_49167:
        /* <DEDUP_REMOVED lines=88> */
.L_x_49125:
        /* <DEDUP_REMOVED lines=25> */
.L_x_49174:
[----:B------:R-:W-:Y:S05]  /*60450*/  BSYNC.RECONVERGENT B2 ;  /* 0x0000000000027941 */ /* 0x000fea0003800200 */
.L_x_49173:
        /* <DEDUP_REMOVED lines=23> */
.L_x_49176:
[----:B------:R-:W-:Y:S05]  /*605d0*/  BSYNC.RECONVERGENT B2 ;  /* 0x0000000000027941 */ /* 0x000fea0003800200 */
.L_x_49175:
        /* <DEDUP_REMOVED lines=139> */
.L_x_49178:
[----:B------:R-:W-:Y:S05]  /*60e90*/  BSYNC.RECONVERGENT B0 ;  /* 0x0000000000007941 */ /* 0x000fea0003800200 */
.L_x_49177:
        /* <DEDUP_REMOVED lines=8> */
.L_x_49180:
[----:B------:R-:W-:Y:S05]  /*60f20*/  BSYNC.RECONVERGENT B2 ;  /* 0x0000000000027941 */ /* 0x000fea0003800200 */
.L_x_49179:
        /* <DEDUP_REMOVED lines=84> */
.L_x_49182:
[----:B------:R-:W-:Y:S02]  /*61470*/  FSEL R2, RZ, 3.37028055040000000000e+12, P0 ;  /* 0x54442d18ff027808 */ /* 0x000fe40000000000 */
[----:B------:R-:W-:-:S07]  /*61480*/  FSEL R3, RZ, 2.1426990032196044922, P0 ;  /* 0x400921fbff037808 */ /* 0x000fce0000000000 */
.L_x_49183:
[----:B------:R-:W-:Y:S05]  /*61490*/  BSYNC.RECONVERGENT B0 ;  /* 0x0000000000007941 */ /* 0x000fea0003800200 */
.L_x_49181:
[----:B------:R-:W-:Y:S01]  /*614a0*/  DADD R72, |R72|, |R74| ;  /* 0x0000000048487229 */ /* 0x000fe2000000064a */
[----:B------:R-:W-:Y:S01]  /*614b0*/  LOP3.LUT R75, R3, 0x80000000, R75, 0xb8, !PT ;  /* 0x80000000034b7812 */ /* 0x000fe200078eb84b */
[----:B------:R-:W-:-:S06]  /*614c0*/  DADD R8, R8, 1 ;  /* 0x3ff0000008087429 */ /* 0x000fcc0000000000 */
[----:B------:R-:W-:-:S06]  /*614d0*/  DSETP.NAN.AND P0, PT, R72, R72, PT ;  /* 0x000000484800722a */ /* 0x000fcc0003f08000 */
[----:B------:R-:W-:Y:S02]  /*614e0*/  FSEL R2, R72, R2, P0 ;  /* 0x0000000248027208 */ /* 0x000fe40000000000 */
[----:B------:R-:W-:Y:S01]  /*614f0*/  FSEL R3, R73, R75, P0 ;  /* 0x0000004b49037208 */ /* 0x000fe20000000000 */
[----:B------:R-:W-:Y:S06]  /*61500*/  BRA `(.L_x_49139) ;  /* 0x0000000c00507947 */ /* 0x000fec0003800000 */
.L_x_49124:
        /* <DEDUP_REMOVED lines=111> */
.L_x_49185:
[----:B------:R-:W-:Y:S05]  /*61c00*/  BSYNC.RECONVERGENT B0 ;  /* 0x0000000000007941 */ /* 0x000fea0003800200 */
.L_x_49184:
[----:B------:R-:W-:Y:S04]  /*61c10*/  BSSY.RECONVERGENT B2, `(.L_x_49186) ;  /* 0x0000007000027945 */ /* 0x000fe80003800200 */
[----:B------:R-:W-:Y:S05]  /*61c20*/  @P4 BRA P5, `(.L_x_49187) ;  /* 0x0000000000144947 */ /* 0x000fea0002800000 */
[----:B------:R-:W-:Y:S01]  /*61c30*/  IMAD.MOV.U32 R0, RZ, RZ, R4 ;  /* 0x000000ffff007224 */ /* 0x000fe200078e0004 */
[----:B------:R-:W-:Y:S01]  /*61c40*/  MOV R4, 0x61c80 ;  /* 0x00061c8000047802 */ /* 0x000fe20000000f00 */
[----:B------:R-:W-:Y:S02]  /*61c50*/  IMAD.MOV.U32 R2, RZ, RZ, R10 ;  /* 0x000000ffff027224 */ /* 0x000fe400078e000a */
[----:B------:R-:W-:-:S07]  /*61c60*/  IMAD.MOV.U32 R3, RZ, RZ, R11 ;  /* 0x000000ffff037224 */ /* 0x000fce00078e000b */
[----:B------:R-:W-:Y:S05]  /*61c70*/  CALL.REL.NOINC `($__internal_90_$__cuda_sm20_div_rn_f64_full) ;  /* 0x000003e000e47944 */ /* 0x000fea0003c00000 */
.L_x_49187:
[----:B------:R-:W-:Y:S05]  /*61c80*/  BSYNC.RECONVERGENT B2 ;  /* 0x0000000000027941 */ /* 0x000fea0003800200 */
.L_x_49186:
        /* <DEDUP_REMOVED lines=84> */
.L_x_49189:
[----:B------:R-:W-:Y:S02]  /*621d0*/  FSEL R2, RZ, 3.37028055040000000000e+12, P0 ;  /* 0x54442d18ff027808 */ /* 0x000fe40000000000 */
[----:B------:R-:W-:-:S07]  /*621e0*/  FSEL R3, RZ, 2.1426990032196044922, P0 ;  /* 0x400921fbff037808 */ /* 0x000fce0000000000 */
.L_x_49190:
[----:B------:R-:W-:Y:S05]  /*621f0*/  BSYNC.RECONVERGENT B0 ;  /* 0x0000000000007941 */ /* 0x000fea0003800200 */
.L_x_49188:
[----:B------:R-:W-:Y:S01]  /*62200*/  DADD R72, |R72|, |R74| ;  /* 0x0000000048487229 */ /* 0x000fe2000000064a */
[----:B------:R-:W-:-:S07]  /*62210*/  LOP3.LUT R75, R3, 0x80000000, R75, 0xb8, !PT ;  /* 0x80000000034b7812 */ /* 0x000fce00078eb84b */
[----:B------:R-:W-:-:S06]  /*62220*/  DSETP.NAN.AND P0, PT, R72, R72, PT ;  /* 0x000000484800722a */ /* 0x000fcc0003f08000 */
[----:B------:R-:W-:Y:S02]  /*62230*/  FSEL R2, R72, R2, P0 ;  /* 0x0000000248027208 */ /* 0x000fe40000000000 */
[----:B------:R-:W-:-:S07]  /*62240*/  FSEL R3, R73, R75, P0 ;  /* 0x0000004b49037208 */ /* 0x000fce0000000000 */
.L_x_49139:
[----:B------:R-:W-:Y:S05]  /*62250*/  BSYNC.RECONVERGENT B1 ;  /* 0x0000000000017941 */ /* 0x000fea0003800200 */
.L_x_49123:
        /* <DEDUP_REMOVED lines=75> */
.L_x_49197:
[----:B------:R-:W-:Y:S05]  /*62710*/  BSYNC.RECONVERGENT B0 ;  /* 0x0000000000007941 */ /* 0x000fea0003800200 */
.L_x_49196:
        /* <DEDUP_REMOVED lines=24> */
.L_x_49201:
[----:B------:R-:W-:Y:S05]  /*628a0*/  BSYNC.RECONVERGENT B4 ;  /* 0x0000000000047941 */ /* 0x000fea0003800200 */
.L_x_49200:
[----:B------:R-:W-:Y:S01]  /*628b0*/  VIADD R0, R2, 0x1 ;  /* 0x0000000102007836 */ /* 0x000fe20000000000 */
[----:B------:R-:W-:Y:S06]  /*628c0*/  BRA `(.L_x_49202) ;  /* 0x0000000000087947 */ /* 0x000fec0003800000 */
.L_x_49199:
[----:B------:R-:W-:Y:S01]  /*628d0*/  DMUL R6, RZ, R74 ;  /* 0x0000004aff067228 */ /* 0x000fe20000000000 */
[----:B------:R-:W-:-:S10]  /*628e0*/  IMAD.MOV.U32 R0, RZ, RZ, 0x1 ;  /* 0x00000001ff007424 */ /* 0x000fd400078e00ff */
.L_x_49202:
[----:B------:R-:W-:Y:S05]  /*628f0*/  BSYNC.RECONVERGENT B3 ;  /* 0x0000000000037941 */ /* 0x000fea0003800200 */
.L_x_49198:
        /* <DEDUP_REMOVED lines=54> */
.L_x_49204:
[----:B------:R-:W-:Y:S01]  /*62c60*/  DMUL R6, RZ, R74 ;  /* 0x0000004aff067228 */ /* 0x000fe20000000000 */
[----:B------:R-:W-:-:S10]  /*62c70*/  IMAD.MOV.U32 R0, RZ, RZ, RZ ;  /* 0x000000ffff007224 */ /* 0x000fd400078e00ff */
.L_x_49205:
[----:B------:R-:W-:Y:S05]  /*62c80*/  BSYNC.RECONVERGENT B3 ;  /* 0x0000000000037941 */ /* 0x000fea0003800200 */
.L_x_49203:
        /* <DEDUP_REMOVED lines=32> */
.L_x_49195:
        /* <DEDUP_REMOVED lines=61> */
.L_x_49208:
[----:B------:R-:W-:Y:S05]  /*63260*/  BSYNC.RECONVERGENT B0 ;  /* 0x0000000000007941 */ /* 0x000fea0003800200 */
.L_x_49207:
        /* <DEDUP_REMOVED lines=38> */
.L_x_49212:
[----:B------:R-:W-:Y:S05]  /*634d0*/  BSYNC.RECONVERGENT B4 ;  /* 0x0000000000047941 */ /* 0x000fea0003800200 */
.L_x_49211:
[----:B------:R-:W-:Y:S01]  /*634e0*/  VIADD R0, R4, 0x1 ;  /* 0x0000000104007836 */ /* 0x000fe20000000000 */
[----:B------:R-:W-:Y:S06]  /*634f0*/  BRA `(.L_x_49213) ;  /* 0x0000000000087947 */ /* 0x000fec0003800000 */
.L_x_49210:
[----:B------:R-:W-:Y:S01]  /*63500*/  DMUL R2, RZ, R74 ;  /* 0x0000004aff027228 */ /* 0x000fe20000000000 */
[----:B------:R-:W-:-:S10]  /*63510*/  IMAD.MOV.U32 R0, RZ, RZ, 0x1 ;  /* 0x00000001ff007424 */ /* 0x000fd400078e00ff */
.L_x_49213:
[----:B------:R-:W-:Y:S05]  /*63520*/  BSYNC.RECONVERGENT B3 ;  /* 0x0000000000037941 */ /* 0x000fea0003800200 */
.L_x_49209:
        /* <DEDUP_REMOVED lines=58> */
.L_x_49215:
[----:B------:R-:W-:Y:S01]  /*638d0*/  DMUL R2, RZ, R74 ;  /* 0x0000004aff027228 */ /* 0x000fe20000000000 */
[----:B------:R-:W-:-:S10]  /*638e0*/  IMAD.MOV.U32 R0, RZ, RZ, RZ ;  /* 0x000000ffff007224 */ /* 0x000fd400078e00ff */
.L_x_49216:
[----:B------:R-:W-:Y:S05]  /*638f0*/  BSYNC.RECONVERGENT B3 ;  /* 0x0000000000037941 */ /* 0x000fea0003800200 */
.L_x_49214:
        /* <DEDUP_REMOVED lines=35> */
.L_x_49194:
        /* <DEDUP_REMOVED lines=10> */
.L_x_49217:
[----:B------:R-:W-:-:S10]  /*63bd0*/  DADD R72, R74, -R74 ;  /* 0x000000004a487229 */ /* 0x000fd4000000084a */
[----:B------:R-:W-:Y:S02]  /*63be0*/  IMAD.MOV.U32 R74, RZ, RZ, R72 ;  /* 0x000000ffff4a7224 */ /* 0x000fe400078e0048 */
[----:B------:R-:W-:Y:S01]  /*63bf0*/  IMAD.MOV.U32 R75, RZ, RZ, R73 ;  /* 0x000000ffff4b7224 */ /* 0x000fe200078e0049 */
[----:B------:R-:W-:Y:S06]  /*63c00*/  BRA `(.L_x_49206) ;  /* 0x0000000800bc7947 */ /* 0x000fec0003800000 */
.L_x_49193:
        /* <DEDUP_REMOVED lines=25> */
.L_x_49221:
[----:B------:R-:W-:Y:S05]  /*63da0*/  BSYNC.RECONVERGENT B4 ;  /* 0x0000000000047941 */ /* 0x000fea0003800200 */
.L_x_49220:
[----:B------:R-:W-:Y:S01]  /*63db0*/  VIADD R0, R2, 0x1 ;  /* 0x0000000102007836 */ /* 0x000fe20000000000 */
[----:B------:R-:W-:Y:S06]  /*63dc0*/  BRA `(.L_x_49222) ;  /* 0x0000000000087947 */ /* 0x000fec0003800000 */
.L_x_49219:
[----:B------:R-:W-:Y:S01]  /*63dd0*/  DMUL R6, RZ, R74 ;  /* 0x0000004aff067228 */ /* 0x000fe20000000000 */
[----:B------:R-:W-:-:S10]  /*63de0*/  IMAD.MOV.U32 R0, RZ, RZ, 0x1 ;  /* 0x00000001ff007424 */ /* 0x000fd400078e00ff */
.L_x_49222:
[----:B------:R-:W-:Y:S05]  /*63df0*/  BSYNC.RECONVERGENT B3 ;  /* 0x0000000000037941 */ /* 0x000fea0003800200 */
.L_x_49218:
        /* <DEDUP_REMOVED lines=54> */
.L_x_49224:
[----:B------:R-:W-:Y:S01]  /*64160*/  DMUL R6, RZ, R74 ;  /* 0x0000004aff067228 */ /* 0x000fe20000000000 */
[----:B------:R-:W-:-:S10]  /*64170*/  IMAD.MOV.U32 R0, RZ, RZ, RZ ;  /* 0x000000ffff007224 */ /* 0x000fd400078e00ff */
.L_x_49225:
[----:B------:R-:W-:Y:S05]  /*64180*/  BSYNC.RECONVERGENT B3 ;  /* 0x0000000000037941 */ /* 0x000fea0003800200 */
.L_x_49223:
        /* <DEDUP_REMOVED lines=30> */
.L_x_49192:
        /* <DEDUP_REMOVED lines=57> */
.L_x_49206:
[----:B------:R-:W-:Y:S05]  /*64700*/  BSYNC.RECONVERGENT B2 ;  /* 0x0000000000027941 */ /* 0x000fea0003800200 */
.L_x_49191:
        /* <DEDUP_REMOVED lines=135> */
.L_x_49233:
        /* <DEDUP_REMOVED lines=22> */
.L_x_49236:
[----:B------:R-:W-:Y:S05]  /*650e0*/  BSYNC.RECONVERGENT B3 ;  /* 0x0000000000037941 */ /* 0x000fea0003800200 */
.L_x_49235:
        /* <DEDUP_REMOVED lines=29> */
.L_x_49234:
[----:B------:R-:W-:Y:S05]  /*652c0*/  BSYNC.RECONVERGENT B2 ;  /* 0x0000000000027941 */ /* 0x000fea0003800200 */
.L_x_49232:
        /* <DEDUP_REMOVED lines=22> */
.L_x_49238:
[----:B------:R-:W-:Y:S05]  /*65430*/  BSYNC.RECONVERGENT B2 ;  /* 0x0000000000027941 */ /* 0x000fea0003800200 */
.L_x_49237:
        /* <DEDUP_REMOVED lines=84> */
.L_x_49240:
[----:B------:R-:W-:Y:S02]  /*65980*/  FSEL R2, RZ, 3.37028055040000000000e+12, P0 ;  /* 0x54442d18ff027808 */ /* 0x000fe40000000000 */
[----:B------:R-:W-:-:S07]  /*65990*/  FSEL R3, RZ, 2.1426990032196044922, P0 ;  /* 0x400921fbff037808 */ /* 0x000fce0000000000 */
.L_x_49241:
[----:B------:R-:W-:Y:S05]  /*659a0*/  BSYNC.RECONVERGENT B0 ;  /* 0x0000000000007941 */ /* 0x000fea0003800200 */
.L_x_49239:
[----:B------:R-:W-:Y:S01]  /*659b0*/  DADD R52, |R52|, |R54| ;  /* 0x0000000034347229 */ /* 0x000fe20000000636 */
[----:B------:R-:W-:Y:S01]  /*659c0*/  LOP3.LUT R55, R3, 0x80000000, R55, 0xb8, !PT ;  /* 0x8000000003377812 */ /* 0x000fe200078eb837 */
[----:B------:R-:W-:-:S06]  /*659d0*/  DMUL R8, R8, 0.5 ;  /* 0x3fe0000008087828 */ /* 0x000fcc0000000000 */
[----:B------:R-:W-:-:S06]  /*659e0*/  DSETP.NAN.AND P0, PT, R52, R52, PT ;  /* 0x000000343400722a */ /* 0x000fcc0003f08000 */
[----:B------:R-:W-:Y:S02]  /*659f0*/  FSEL R2, R52, R2, P0 ;  /* 0x0000000234027208 */ /* 0x000fe40000000000 */
[----:B------:R-:W-:Y:S01]  /*65a00*/  FSEL R3, R53, R55, P0 ;  /* 0x0000003735037208 */ /* 0x000fe20000000000 */
[----:B------:R-:W-:Y:S06]  /*65a10*/  BRA `(.L_x_49242) ;  /* 0x0000006400d47947 */ /* 0x000fec0003800000 */
.L_x_49231:
        /* <DEDUP_REMOVED lines=103> */
.L_x_49245:
[----:B------:R-:W-:Y:S05]  /*66090*/  BSYNC.RECONVERGENT B0 ;  /* 0x0000000000007941 */ /* 0x000fea0003800200 */
.L_x_49244:
        /* <DEDUP_REMOVED lines=8> */
.L_x_49247:
[----:B------:R-:W-:Y:S05]  /*66120*/  BSYNC.RECONVERGENT B2 ;  /* 0x0000000000027941 */ /* 0x000fea0003800200 */
.L_x_49246:
        /* <DEDUP_REMOVED lines=84> */
.L_x_49249:
[----:B------:R-:W-:Y:S02]  /*66670*/  FSEL R2, RZ, 3.37028055040000000000e+12, P0 ;  /* 0x54442d18ff027808 */ /* 0x000fe40000000000 */
[----:B------:R-:W-:-:S07]  /*66680*/  FSEL R3, RZ, 2.1426990032196044922, P0 ;  /* 0x400921fbff037808 */ /* 0x000fce0000000000 */
.L_x_49250:
[----:B------:R-:W-:Y:S05]  /*66690*/  BSYNC.RECONVERGENT B0 ;  /* 0x0000000000007941 */ /* 0x000fea0003800200 */
.L_x_49248:
[----:B------:R-:W-:Y:S01]  /*666a0*/  DADD R52, |R52|, |R54| ;  /* 0x0000000034347229 */ /* 0x000fe20000000636 */
[----:B------:R-:W-:Y:S01]  /*666b0*/  LOP3.LUT R55, R3, 0x80000000, R55, 0xb8, !PT ;  /* 0x8000000003377812 */ /* 0x000fe200078eb837 */
[----:B------:R-:W-:-:S06]  /*666c0*/  DMUL R8, R8, 0.5 ;  /* 0x3fe0000008087828 */ /* 0x000fcc0000000000 */
[----:B------:R-:W-:-:S06]  /*666d0*/  DSETP.NAN.AND P0, PT, R52, R52, PT ;  /* 0x000000343400722a */ /* 0x000fcc0003f08000 */
[----:B------:R-:W-:Y:S02]  /*666e0*/  FSEL R2, R52, R2, P0 ;  /* 0x0000000234027208 */ /* 0x000fe40000000000 */
[----:B------:R-:W-:Y:S01]  /*666f0*/  FSEL R3, R53, R55, P0 ;  /* 0x0000003735037208 */ /* 0x000fe20000000000 */
[----:B------:R-:W-:Y:S06]  /*66700*/  BRA `(.L_x_49242) ;  /* 0x0000005800987947 */ /* 0x000fec0003800000 */
.L_x_49243:
        /* <DEDUP_REMOVED lines=28> */
.L_x_49252:
        /* <DEDUP_REMOVED lines=74> */
.L_x_49251:
        /* <DEDUP_REMOVED lines=101> */
.L_x_49254:
        /* <DEDUP_REMOVED lines=22> */
.L_x_49257:
[----:B------:R-:W-:Y:S05]  /*67520*/  BSYNC.RECONVERGENT B3 ;  /* 0x0000000000037941 */ /* 0x000fea0003800200 */
.L_x_49256:
        /* <DEDUP_REMOVED lines=29> */
.L_x_49255:
[----:B------:R-:W-:Y:S05]  /*67700*/  BSYNC.RECONVERGENT B2 ;  /* 0x0000000000027941 */ /* 0x000fea0003800200 */
.L_x_49253:
        /* <DEDUP_REMOVED lines=27> */
.L_x_49259:
[----:B------:R-:W-:Y:S05]  /*678c0*/  BSYNC.RECONVERGENT B2 ;  /* 0x0000000000027941 */ /* 0x000fea0003800200 */
.L_x_49258:
        /* <DEDUP_REMOVED lines=84> */
.L_x_49261:
[----:B------:R-:W-:Y:S02]  /*67e10*/  FSEL R2, RZ, 3.37028055040000000000e+12, P0 ;  /* 0x54442d18ff027808 */ /* 0x000fe40000000000 */
[----:B------:R-:W-:-:S07]  /*67e20*/  FSEL R3, RZ, 2.1426990032196044922, P0 ;  /* 0x400921fbff037808 */ /* 0x000fce0000000000 */
.L_x_49262:
[----:B------:R-:W-:Y:S05]  /*67e30*/  BSYNC.RECONVERGENT B0 ;  /* 0x0000000000007941 */ /* 0x000fea0003800200 */
.L_x_49260:
[----:B------:R-:W-:Y:S01]  /*67e40*/  DADD R52, |R52|, |R54| ;  /* 0x0000000034347229 */ /* 0x000fe20000000636 */
[----:B------:R-:W-:Y:S01]  /*67e50*/  LOP3.LUT R55, R3, 0x80000000, R55, 0xb8, !PT ;  /* 0x8000000003377812 */ /* 0x000fe200078eb837 */
[----:B------:R-:W-:-:S06]  /*67e60*/  DMUL R8, R10, 0.5 ;  /* 0x3fe000000a087828 */ /* 0x000fcc0000000000 */
[----:B------:R-:W-:-:S06]  /*67e70*/  DSETP.NAN.AND P0, PT, R52, R52, PT ;  /* 0x000000343400722a */ /* 0x000fcc0003f08000 */
[----:B------:R-:W-:Y:S02]  /*67e80*/  FSEL R2, R52, R2, P0 ;  /* 0x0000000234027208 */ /* 0x000fe40000000000 */
[----:B------:R-:W-:Y:S01]  /*67e90*/  FSEL R3, R53, R55, P0 ;  /* 0x0000003735037208 */ /* 0x000fe20000000000 */
[----:B------:R-:W-:Y:S06]  /*67ea0*/  BRA `(.L_x_49242) ;  /* 0x0000004000b07947 */ /* 0x000fec0003800000 */
.L_x_49230:
        /* <DEDUP_REMOVED lines=137> */
.L_x_49264:
[----:B------:R-:W-:Y:S05]  /*68740*/  BSYNC.RECONVERGENT B0 ;  /* 0x0000000000007941 */ /* 0x000fea0003800200 */
.L_x_49263:
        /* <DEDUP_REMOVED lines=8> */
.L_x_49266:
[----:B------:R-:W-:Y:S05]  /*687d0*/  BSYNC.RECONVERGENT B2 ;  /* 0x0000000000027941 */ /* 0x000fea0003800200 */
.L_x_49265:
        /* <DEDUP_REMOVED lines=84> */
.L_x_49268:
[----:B------:R-:W-:Y:S02]  /*68d20*/  FSEL R2, RZ, 3.37028055040000000000e+12, P0 ;  /* 0x54442d18ff027808 */ /* 0x000fe40000000000 */
[----:B------:R-:W-:-:S07]  /*68d30*/  FSEL R3, RZ, 2.1426990032196044922, P0 ;  /* 0x400921fbff037808 */ /* 0x000fce0000000000 */
.L_x_49269:
[----:B------:R-:W-:Y:S05]  /*68d40*/  BSYNC.RECONVERGENT B0 ;  /* 0x0000000000007941 */ /* 0x000fea0003800200 */
.L_x_49267:
[----:B------:R-:W-:Y:S01]  /*68d50*/  DADD R52, |R52|, |R54| ;  /* 0x0000000034347229 */ /* 0x000fe20000000636 */
[----:B------:R-:W-:-:S07]  /*68d60*/  LOP3.LUT R55, R3, 0x80000000, R55, 0xb8, !PT ;  /* 0x8000000003377812 */ /* 0x000fce00078eb837 */
[----:B------:R-:W-:-:S06]  /*68d70*/  DSETP.NAN.AND P0, PT, R52, R52, PT ;  /* 0x000000343400722a */ /* 0x000fcc0003f08000 */
[----:B------:R-:W-:Y:S02]  /*68d80*/  FSEL R2, R52, R2, P0 ;  /* 0x0000000234027208 */ /* 0x000fe40000000000 */
[----:B------:R-:W-:Y:S01]  /*68d90*/  FSEL R3, R53, R55, P0 ;  /* 0x0000003735037208 */ /* 0x000fe20000000000 */
[----:B------:R-:W-:Y:S06]  /*68da0*/  BRA `(.L_x_49242) ;  /* 0x0000003000f07947 */ /* 0x000fec0003800000 */
.L_x_49229:
        /* <DEDUP_REMOVED lines=94> */
.L_x_49272:
        /* <DEDUP_REMOVED lines=22> */
.L_x_49275:
[----:B------:R-:W-:Y:S05]  /*694f0*/  BSYNC.RECONVERGENT B3 ;  /* 0x0000000000037941 */ /* 0x000fea0003800200 */
.L_x_49274:
        /* <DEDUP_REMOVED lines=29> */
.L_x_49273:
[----:B------:R-:W-:Y:S05]  /*696d0*/  BSYNC.RECONVERGENT B2 ;  /* 0x0000000000027941 */ /* 0x000fea0003800200 */
.L_x_49271:
        /* <DEDUP_REMOVED lines=87> */
.L_x_49270:
        /* <DEDUP_REMOVED lines=88> */
.L_x_49228:
        /* <DEDUP_REMOVED lines=25> */
.L_x_49277:
[----:B------:R-:W-:Y:S05]  /*6a360*/  BSYNC.RECONVERGENT B2 ;  /* 0x0000000000027941 */ /* 0x000fea0003800200 */
.L_x_49276:
        /* <DEDUP_REMOVED lines=23> */
.L_x_49279:
[----:B------:R-:W-:Y:S05]  /*6a4e0*/  BSYNC.RECONVERGENT B2 ;  /* 0x0000000000027941 */ /* 0x000fea0003800200 */
.L_x_49278:
        /* <DEDUP_REMOVED lines=140> */
.L_x_49281:
[----:B------:R-:W-:Y:S05]  /*6adb0*/  BSYNC.RECONVERGENT B0 ;  /* 0x0000000000007941 */ /* 0x000fea0003800200 */
.L_x_49280:
        /* <DEDUP_REMOVED lines=8> */
.L_x_49283:
[----:B------:R-:W-:Y:S05]  /*6ae40*/  BSYNC.RECONVERGENT B2 ;  /* 0x0000000000027941 */ /* 0x000fea0003800200 */
.L_x_49282:
        /* <DEDUP_REMOVED lines=84> */
.L_x_49285:
[----:B------:R-:W-:Y:S02]  /*6b390*/  FSEL R2, RZ, 3.37028055040000000000e+12, P0 ;  /* 0x54442d18ff027808 */ /* 0x000fe40000000000 */
[----:B------:R-:W-:-:S07]  /*6b3a0*/  FSEL R3, RZ, 2.1426990032196044922, P0 ;  /* 0x400921fbff037808 */ /* 0x000fce0000000000 */
.L_x_49286:
[----:B------:R-:W-:Y:S05]  /*6b3b0*/  BSYNC.RECONVERGENT B0 ;  /* 0x0000000000007941 */ /* 0x000fea0003800200 */
.L_x_49284:
[----:B------:R-:W-:Y:S01]  /*6b3c0*/  DADD R52, |R52|, |R54| ;  /* 0x0000000034347229 */ /* 0x000fe20000000636 */
[----:B------:R-:W-:Y:S01]  /*6b3d0*/  LOP3.LUT R55, R3, 0x80000000, R55, 0xb8, !PT ;  /* 0x8000000003377812 */ /* 0x000fe200078eb837 */
[----:B------:R-:W-:-:S06]  /*6b3e0*/  DADD R8, R8, 1 ;  /* 0x3ff0000008087429 */ /* 0x000fcc0000000000 */
[----:B------:R-:W-:-:S06]  /*6b3f0*/  DSETP.NAN.AND P0, PT, R52, R52, PT ;  /* 0x000000343400722a */ /* 0x000fcc0003f08000 */
[----:B------:R-:W-:Y:S02]  /*6b400*/  FSEL R2, R52, R2, P0 ;  /* 0x0000000234027208 */ /* 0x000fe40000000000 */
[----:B------:R-:W-:Y:S01]  /*6b410*/  FSEL R3, R53, R55, P0 ;  /* 0x0000003735037208 */ /* 0x000fe20000000000 */
[----:B------:R-:W-:Y:S06]  /*6b420*/  BRA `(.L_x_49242) ;  /* 0x0000000c00507947 */ /* 0x000fec0003800000 */
.L_x_49227:
        /* <DEDUP_REMOVED lines=111> */
.L_x_49288:
[----:B------:R-:W-:Y:S05]  /*6bb20*/  BSYNC.RECONVERGENT B0 ;  /* 0x0000000000007941 */ /* 0x000fea0003800200 */
.L_x_49287:
[----:B------:R-:W-:Y:S04]  /*6bb30*/  BSSY.RECONVERGENT B2, `(.L_x_49289) ;  /* 0x0000007000027945 */ /* 0x000fe80003800200 */
[----:B------:R-:W-:Y:S05]  /*6bb40*/  @P4 BRA P5, `(.L_x_49290) ;  /* 0x0000000000144947 */ /* 0x000fea0002800000 */
[----:B------:R-:W-:Y:S01]  /*6bb50*/  IMAD.MOV.U32 R0, RZ, RZ, R4 ;  /* 0x000000ffff007224 */ /* 0x000fe200078e0004 */
[----:B------:R-:W-:Y:S01]  /*6bb60*/  MOV R4, 0x6bba0 ;  /* 0x0006bba000047802 */ /* 0x000fe20000000f00 */
[----:B------:R-:W-:Y:S02]  /*6bb70*/  IMAD.MOV.U32 R2, RZ, RZ, R10 ;  /* 0x000000ffff027224 */ /* 0x000fe400078e000a */
[----:B------:R-:W-:-:S07]  /*6bb80*/  IMAD.MOV.U32 R3, RZ, RZ, R11 ;  /* 0x000000ffff037224 */ /* 0x000fce00078e000b */
[----:B------:R-:W-:Y:S05]  /*6bb90*/  CALL.REL.NOINC `($__internal_90_$__cuda_sm20_div_rn_f64_full) ;  /* 0x00000344001c7944 */ /* 0x000fea0003c00000 */
.L_x_49290:
[----:B------:R-:W-:Y:S05]  /*6bba0*/  BSYNC.RECONVERGENT B2 ;  /* 0x0000000000027941 */ /* 0x000fea0003800200 */
.L_x_49289:
        /* <DEDUP_REMOVED lines=84> */
.L_x_49292:
[----:B------:R-:W-:Y:S02]  /*6c0f0*/  FSEL R2, RZ, 3.37028055040000000000e+12, P0 ;  /* 0x54442d18ff027808 */ /* 0x000fe40000000000 */
[----:B------:R-:W-:-:S07]  /*6c100*/  FSEL R3, RZ, 2.1426990032196044922, P0 ;  /* 0x400921fbff037808 */ /* 0x000fce0000000000 */
.L_x_49293:
[----:B------:R-:W-:Y:S05]  /*6c110*/  BSYNC.RECONVERGENT B0 ;  /* 0x0000000000007941 */ /* 0x000fea0003800200 */
.L_x_49291:
[----:B------:R-:W-:Y:S01]  /*6c120*/  DADD R52, |R52|, |R54| ;  /* 0x0000000034347229 */ /* 0x000fe20000000636 */
[----:B------:R-:W-:-:S07]  /*6c130*/  LOP3.LUT R55, R3, 0x80000000, R55, 0xb8, !PT ;  /* 0x8000000003377812 */ /* 0x000fce00078eb837 */
[----:B------:R-:W-:-:S06]  /*6c140*/  DSETP.NAN.AND P0, PT, R52, R52, PT ;  /* 0x000000343400722a */ /* 0x000fcc0003f08000 */
[----:B------:R-:W-:Y:S02]  /*6c150*/  FSEL R2, R52, R2, P0 ;  /* 0x0000000234027208 */ /* 0x000fe40000000000 */
[----:B------:R-:W-:-:S07]  /*6c160*/  FSEL R3, R53, R55, P0 ;  /* 0x0000003735037208 */ /* 0x000fce0000000000 */
.L_x_49242:
[----:B------:R-:W-:Y:S05]  /*6c170*/  BSYNC.RECONVERGENT B1 ;  /* 0x0000000000017941 */ /* 0x000fea0003800200 */
.L_x_49226:
        /* <DEDUP_REMOVED lines=75> */
.L_x_49300:
[----:B------:R-:W-:Y:S05]  /*6c630*/  BSYNC.RECONVERGENT B0 ;  /* 0x0000000000007941 */ /* 0x000fea0003800200 */
.L_x_49299:
        /* <DEDUP_REMOVED lines=24> */
.L_x_49304:
[----:B------:R-:W-:Y:S05]  /*6c7c0*/  BSYNC.RECONVERGENT B4 ;  /* 0x0000000000047941 */ /* 0x000fea0003800200 */
.L_x_49303:
[----:B------:R-:W-:Y:S01]  /*6c7d0*/  VIADD R0, R2, 0x1 ;  /* 0x0000000102007836 */ /* 0x000fe20000000000 */
[----:B------:R-:W-:Y:S06]  /*6c7e0*/  BRA `(.L_x_49305) ;  /* 0x0000000000087947 */ /* 0x000fec0003800000 */
.L_x_49302:
[----:B------:R-:W-:Y:S01]  /*6c7f0*/  DMUL R6, RZ, R18 ;  /* 0x00000012ff067228 */ /* 0x000fe20000000000 */
[----:B------:R-:W-:-:S10]  /*6c800*/  IMAD.MOV.U32 R0, RZ, RZ, 0x1 ;  /* 0x00000001ff007424 */ /* 0x000fd400078e00ff */
.L_x_49305:
[----:B------:R-:W-:Y:S05]  /*6c810*/  BSYNC.RECONVERGENT B3 ;  /* 0x0000000000037941 */ /* 0x000fea0003800200 */
.L_x_49301:
        /* <DEDUP_REMOVED lines=54> */
.L_x_49307:
[----:B------:R-:W-:Y:S01]  /*6cb80*/  DMUL R6, RZ, R18 ;  /* 0x00000012ff067228 */ /* 0x000fe20000000000 */
[----:B------:R-:W-:-:S10]  /*6cb90*/  IMAD.MOV.U32 R0, RZ, RZ, RZ ;  /* 0x000000ffff007224 */ /* 0x000fd400078e00ff */
.L_x_49308:
[----:B------:R-:W-:Y:S05]  /*6cba0*/  BSYNC.RECONVERGENT B3 ;  /* 0x0000000000037941 */ /* 0x000fea0003800200 */
.L_x_49306:
        /* <DEDUP_REMOVED lines=32> */
.L_x_49298:
        /* <DEDUP_REMOVED lines=61> */
.L_x_49311:
[----:B------:R-:W-:Y:S05]  /*6d180*/  BSYNC.RECONVERGENT B0 ;  /* 0x0000000000007941 */ /* 0x000fea0003800200 */
.L_x_49310:
        /* <DEDUP_REMOVED lines=38> */
.L_x_49315:
[----:B------:R-:W-:Y:S05]  /*6d3f0*/  BSYNC.RECONVERGENT B4 ;  /* 0x0000000000047941 */ /* 0x000fea0003800200 */
.L_x_49314:
[----:B------:R-:W-:Y:S01]  /*6d400*/  VIADD R0, R4, 0x1 ;  /* 0x0000000104007836 */ /* 0x000fe20000000000 */
[----:B------:R-:W-:Y:S06]  /*6d410*/  BRA `(.L_x_49316) ;  /* 0x0000000000087947 */ /* 0x000fec0003800000 */
.L_x_49313:
[----:B------:R-:W-:Y:S01]  /*6d420*/  DMUL R2, RZ, R18 ;  /* 0x00000012ff027228 */ /* 0x000fe20000000000 */
[----:B------:R-:W-:-:S10]  /*6d430*/  IMAD.MOV.U32 R0, RZ, RZ, 0x1 ;  /* 0x00000001ff007424 */ /* 0x000fd400078e00ff */
.L_x_49316:
[----:B------:R-:W-:Y:S05]  /*6d440*/  BSYNC.RECONVERGENT B3 ;  /* 0x0000000000037941 */ /* 0x000fea0003800200 */
.L_x_49312:
        /* <DEDUP_REMOVED lines=58> */
.L_x_49318:
[----:B------:R-:W-:Y:S01]  /*6d7f0*/  DMUL R2, RZ, R18 ;  /* 0x00000012ff027228 */ /* 0x000fe20000000000 */
[----:B------:R-:W-:-:S10]  /*6d800*/  IMAD.MOV.U32 R0, RZ, RZ, RZ ;  /* 0x000000ffff007224 */ /* 0x000fd400078e00ff */
.L_x_49319:
[----:B------:R-:W-:Y:S05]  /*6d810*/  BSYNC.RECONVERGENT B3 ;  /* 0x0000000000037941 */ /* 0x000fea0003800200 */
.L_x_49317:
        /* <DEDUP_REMOVED lines=35> */
.L_x_49297:
        /* <DEDUP_REMOVED lines=10> */
.L_x_49320:
[----:B------:R-:W-:-:S10]  /*6daf0*/  DADD R16, R18, -R18 ;  /* 0x0000000012107229 */ /* 0x000fd40000000812 */
[----:B------:R-:W-:Y:S02]  /*6db00*/  IMAD.MOV.U32 R18, RZ, RZ, R16 ;  /* 0x000000ffff127224 */ /* 0x000fe400078e0010 */
[----:B------:R-:W-:Y:S01]  /*6db10*/  IMAD.MOV.U32 R19, RZ, RZ, R17 ;  /* 0x000000ffff137224 */ /* 0x000fe200078e0011 */
[----:B------:R-:W-:Y:S06]  /*6db20*/  BRA `(.L_x_49309) ;  /* 0x0000000800bc7947 */ /* 0x000fec0003800000 */
.L_x_49296:
        /* <DEDUP_REMOVED lines=25> */
.L_x_49324:
[----:B------:R-:W-:Y:S05]  /*6dcc0*/  BSYNC.RECONVERGENT B4 ;  /* 0x0000000000047941 */ /* 0x000fea0003800200 */
.L_x_49323:
[----:B------:R-:W-:Y:S01]  /*6dcd0*/  VIADD R0, R2, 0x1 ;  /* 0x0000000102007836 */ /* 0x000fe20000000000 */
[----:B------:R-:W-:Y:S06]  /*6dce0*/  BRA `(.L_x_49325) ;  /* 0x0000000000087947 */ /* 0x000fec0003800000 */
.L_x_49322:
[----:B------:R-:W-:Y:S01]  /*6dcf0*/  DMUL R6, RZ, R18 ;  /* 0x00000012ff067228 */ /* 0x000fe20000000000 */
[----:B------:R-:W-:-:S10]  /*6dd00*/  IMAD.MOV.U32 R0, RZ, RZ, 0x1 ;  /* 0x00000001ff007424 */ /* 0x000fd400078e00ff */
.L_x_49325:
[----:B------:R-:W-:Y:S05]  /*6dd10*/  BSYNC.RECONVERGENT B3 ;  /* 0x0000000000037941 */ /* 0x000fea0003800200 */
.L_x_49321:
        /* <DEDUP_REMOVED lines=54> */
.L_x_49327:
[----:B------:R-:W-:Y:S01]  /*6e080*/  DMUL R6, RZ, R18 ;  /* 0x00000012ff067228 */ /* 0x000fe20000000000 */
[----:B------:R-:W-:-:S10]  /*6e090*/  IMAD.MOV.U32 R0, RZ, RZ, RZ ;  /* 0x000000ffff007224 */ /* 0x000fd400078e00ff */
.L_x_49328:
[----:B------:R-:W-:Y:S05]  /*6e0a0*/  BSYNC.RECONVERGENT B3 ;  /* 0x0000000000037941 */ /* 0x000fea0003800200 */
.L_x_49326:
        /* <DEDUP_REMOVED lines=30> */
.L_x_49295:
        /* <DEDUP_REMOVED lines=57> */
.L_x_49309:
[----:B------:R-:W-:Y:S05]  /*6e620*/  BSYNC.RECONVERGENT B2 ;  /* 0x0000000000027941 */ /* 0x000fea0003800200 */
.L_x_49294:
        /* <DEDUP_REMOVED lines=135> */
.L_x_49336:
        /* <DEDUP_REMOVED lines=22> */
.L_x_49339:
[----:B------:R-:W-:Y:S05]  /*6f000*/  BSYNC.RECONVERGENT B3 ;  /* 0x0000000000037941 */ /* 0x000fea0003800200 */
.L_x_49338:
        /* <DEDUP_REMOVED lines=29> */
.L_x_49337:
[----:B------:R-:W-:Y:S05]  /*6f1e0*/  BSYNC.RECONVERGENT B2 ;  /* 0x0000000000027941 */ /* 0x000fea0003800200 */
.L_x_49335:
        /* <DEDUP_REMOVED lines=22> */
.L_x_49341:
[----:B------:R-:W-:Y:S05]  /*6f350*/  BSYNC.RECONVERGENT B2 ;  /* 0x0000000000027941 */ /* 0x000fea0003800200 */
.L_x_49340:
        /* <DEDUP_REMOVED lines=84> */
.L_x_49343:
[----:B------:R-:W-:Y:S02]  /*6f8a0*/  FSEL R2, RZ, 3.37028055040000000000e+12, P0 ;  /* 0x54442d18ff027808 */ /* 0x000fe40000000000 */
[----:B------:R-:W-:-:S07]  /*6f8b0*/  FSEL R3, RZ, 2.1426990032196044922, P0 ;  /* 0x400921fbff037808 */ /* 0x000fce0000000000 */
.L_x_49344:
[----:B------:R-:W-:Y:S05]  /*6f8c0*/  BSYNC.RECONVERGENT B0 ;  /* 0x0000000000007941 */ /* 0x000fea0003800200 */
.L_x_49342:
[----:B------:R-:W-:Y:S01]  /*6f8d0*/  DADD R48, |R48|, |R50| ;  /* 0x0000000030307229 */ /* 0x000fe20000000632 */
[----:B------:R-:W-:Y:S01]  /*6f8e0*/  LOP3.LUT R51, R3, 0x80000000, R51, 0xb8, !PT ;  /* 0x8000000003337812 */ /* 0x000fe200078eb833 */
[----:B------:R-:W-:-:S06]  /*6f8f0*/  DMUL R8, R8, 0.5 ;  /* 0x3fe0000008087828 */ /* 0x000fcc0000000000 */
[----:B------:R-:W-:-:S06]  /*6f900*/  DSETP.NAN.AND P0, PT, R48, R48, PT ;  /* 0x000000303000722a */ /* 0x000fcc0003f08000 */
[----:B------:R-:W-:Y:S02]  /*6f910*/  FSEL R2, R48, R2, P0 ;  /* 0x0000000230027208 */ /* 0x000fe40000000000 */
[----:B------:R-:W-:Y:S01]  /*6f920*/  FSEL R3, R49, R51, P0 ;  /* 0x0000003331037208 */ /* 0x000fe20000000000 */
[----:B------:R-:W-:Y:S06]  /*6f930*/  BRA `(.L_x_49345) ;  /* 0x0000006400c07947 */ /* 0x000fec0003800000 */
.L_x_49334:
        /* <DEDUP_REMOVED lines=103> */
.L_x_49348:
[----:B------:R-:W-:Y:S05]  /*6ffb0*/  BSYNC.RECONVERGENT B0 ;  /* 0x0000000000007941 */ /* 0x000fea0003800200 */
.L_x_49347:
        /* <DEDUP_REMOVED lines=8> */
.L_x_49350:
[----:B------:R-:W-:Y:S05]  /*70040*/  BSYNC.RECONVERGENT B2 ;  /* 0x0000000000027941 */ /* 0x000fea0003800200 */
.L_x_49349:
        /* <DEDUP_REMOVED lines=84> */
.L_x_49352:
[----:B------:R-:W-:Y:S02]  /*70590*/  FSEL R2, RZ, 3.37028055040000000000e+12, P0 ;  /* 0x54442d18ff027808 */ /* 0x000fe40000000000 */
[----:B------:R-:W-:-:S07]  /*705a0*/  FSEL R3, RZ, 2.1426990032196044922, P0 ;  /* 0x400921fbff037808 */ /* 0x000fce0000000000 */
.L_x_49353:
[----:B------:R-:W-:Y:S05]  /*705b0*/  BSYNC.RECONVERGENT B0 ;  /* 0x0000000000007941 */ /* 0x000fea0003800200 */
.L_x_49351:
[----:B------:R-:W-:Y:S01]  /*705c0*/  DADD R48, |R48|, |R50| ;  /* 0x0000000030307229 */ /* 0x000fe20000000632 */
[----:B------:R-:W-:Y:S01]  /*705d0*/  LOP3.LUT R51, R3, 0x80000000, R51, 0xb8, !PT ;  /* 0x8000000003337812 */ /* 0x000fe200078eb833 */
[----:B------:R-:W-:-:S06]  /*705e0*/  DMUL R8, R8, 0.5 ;  /* 0x3fe0000008087828 */ /* 0x000fcc0000000000 */
[----:B------:R-:W-:-:S06]  /*705f0*/  DSETP.NAN.AND P0, PT, R48, R48, PT ;  /* 0x000000303000722a */ /* 0x000fcc0003f08000 */
[----:B------:R-:W-:Y:S02]  /*70600*/  FSEL R2, R48, R2, P0 ;  /* 0x0000000230027208 */ /* 0x000fe40000000000 */
[----:B------:R-:W-:Y:S01]  /*70610*/  FSEL R3, R49, R51, P0 ;  /* 0x0000003331037208 */ /* 0x000fe20000000000 */
[----:B------:R-:W-:Y:S06]  /*70620*/  BRA `(.L_x_49345) ;  /* 0x0000005800847947 */ /* 0x000fec0003800000 */
.L_x_49346:
        /* <DEDUP_REMOVED lines=28> */
.L_x_49355:
        /* <DEDUP_REMOVED lines=74> */
.L_x_49354:
        /* <DEDUP_REMOVED lines=101> */
.L_x_49357:
        /* <DEDUP_REMOVED lines=22> */
.L_x_49360:
[----:B------:R-:W-:Y:S05]  /*71440*/  BSYNC.RECONVERGENT B3 ;  /* 0x0000000000037941 */ /* 0x000fea0003800200 */
.L_x_49359:
        /* <DEDUP_REMOVED lines=29> */
.L_x_49358:
[----:B------:R-:W-:Y:S05]  /*71620*/  BSYNC.RECONVERGENT B2 ;  /* 0x0000000000027941 */ /* 0x000fea0003800200 */
.L_x_49356:
        /* <DEDUP_REMOVED lines=22> */
.L_x_49362:
[----:B------:R-:W-:Y:S05]  /*71790*/  BSYNC.RECONVERGENT B2 ;  /* 0x0000000000027941 */ /* 0x000fea0003800200 */
.L_x_49361:
        /* <DEDUP_REMOVED lines=84> */
.L_x_49364:
[----:B------:R-:W-:Y:S02]  /*71ce0*/  FSEL R2, RZ, 3.37028055040000000000e+12, P0 ;  /* 0x54442d18ff027808 */ /* 0x000fe40000000000 */
[----:B------:R-:W-:-:S07]  /*71cf0*/  FSEL R3, RZ, 2.1426990032196044922, P0 ;  /* 0x400921fbff037808 */ /* 0x000fce0000000000 */
.L_x_49365:
[----:B------:R-:W-:Y:S05]  /*71d00*/  BSYNC.RECONVERGENT B0 ;  /* 0x0000000000007941 */ /* 0x000fea0003800200 */
.L_x_49363:
[----:B------:R-:W-:Y:S01]  /*71d10*/  DADD R48, |R48|, |R50| ;  /* 0x0000000030307229 */ /* 0x000fe20000000632 */
[----:B------:R-:W-:Y:S01]  /*71d20*/  LOP3.LUT R51, R3, 0x80000000, R51, 0xb8, !PT ;  /* 0x8000000003337812 */ /* 0x000fe200078eb833 */
[----:B------:R-:W-:-:S06]  /*71d30*/  DMUL R8, R8, 0.5 ;  /* 0x3fe0000008087828 */ /* 0x000fcc0000000000 */
[----:B------:R-:W-:-:S06]  /*71d40*/  DSETP.NAN.AND P0, PT, R48, R48, PT ;  /* 0x000000303000722a */ /* 0x000fcc0003f08000 */
[----:B------:R-:W-:Y:S02]  /*71d50*/  FSEL R2, R48, R2, P0 ;  /* 0x0000000230027208 */ /* 0x000fe40000000000 */
[----:B------:R-:W-:Y:S01]  /*71d60*/  FSEL R3, R49, R51, P0 ;  /* 0x0000003331037208 */ /* 0x000fe20000000000 */
[----:B------:R-:W-:Y:S06]  /*71d70*/  BRA `(.L_x_49345) ;  /* 0x0000004000b07947 */ /* 0x000fec0003800000 */
.L_x_49333:
        /* <DEDUP_REMOVED lines=137> */
.L_x_49367:
[----:B------:R-:W-:Y:S05]  /*72610*/  BSYNC.RECONVERGENT B0 ;  /* 0x0000000000007941 */ /* 0x000fea0003800200 */
.L_x_49366:
        /* <DEDUP_REMOVED lines=8> */
.L_x_49369:
[----:B------:R-:W-:Y:S05]  /*726a0*/  BSYNC.RECONVERGENT B2 ;  /* 0x0000000000027941 */ /* 0x000fea0003800200 */
.L_x_49368:
        /* <DEDUP_REMOVED lines=84> */
.L_x_49371:
[----:B------:R-:W-:Y:S02]  /*72bf0*/  FSEL R2, RZ, 3.37028055040000000000e+12, P0 ;  /* 0x54442d18ff027808 */ /* 0x000fe40000000000 */
[----:B------:R-:W-:-:S07]  /*72c00*/  FSEL R3, RZ, 2.1426990032196044922, P0 ;  /* 0x400921fbff037808 */ /* 0x000fce0000000000 */
.L_x_49372:
[----:B------:R-:W-:Y:S05]  /*72c10*/  BSYNC.RECONVERGENT B0 ;  /* 0x0000000000007941 */ /* 0x000fea0003800200 */
.L_x_49370:
[----:B------:R-:W-:Y:S01]  /*72c20*/  DADD R48, |R48|, |R50| ;  /* 0x0000000030307229 */ /* 0x000fe20000000632 */
[----:B------:R-:W-:-:S07]  /*72c30*/  LOP3.LUT R51, R3, 0x80000000, R51, 0xb8, !PT ;  /* 0x8000000003337812 */ /* 0x000fce00078eb833 */
[----:B------:R-:W-:-:S06]  /*72c40*/  DSETP.NAN.AND P0, PT, R48, R48, PT ;  /* 0x000000303000722a */ /* 0x000fcc0003f08000 */
[----:B------:R-:W-:Y:S02]  /*72c50*/  FSEL R2, R48, R2, P0 ;  /* 0x0000000230027208 */ /* 0x000fe40000000000 */
[----:B------:R-:W-:Y:S01]  /*72c60*/  FSEL R3, R49, R51, P0 ;  /* 0x0000003331037208 */ /* 0x000fe20000000000 */
[----:B------:R-:W-:Y:S06]  /*72c70*/  BRA `(.L_x_49345) ;  /* 0x0000003000f07947 */ /* 0x000fec0003800000 */
.L_x_49332:
        /* <DEDUP_REMOVED lines=94> */
.L_x_49375:
        /* <DEDUP_REMOVED lines=22> */
.L_x_49378:
[----:B------:R-:W-:Y:S05]  /*733c0*/  BSYNC.RECONVERGENT B3 ;  /* 0x0000000000037941 */ /* 0x000fea0003800200 */
.L_x_49377:
        /* <DEDUP_REMOVED lines=29> */
.L_x_49376:
[----:B------:R-:W-:Y:S05]  /*735a0*/  BSYNC.RECONVERGENT B2 ;  /* 0x0000000000027941 */ /* 0x000fea0003800200 */
.L_x_49374:
        /* <DEDUP_REMOVED lines=87> */
.L_x_49373:
        /* <DEDUP_REMOVED lines=88> */
.L_x_49331:
        /* <DEDUP_REMOVED lines=25> */
.L_x_49380:
[----:B------:R-:W-:Y:S05]  /*74230*/  BSYNC.RECONVERGENT B2 ;  /* 0x0000000000027941 */ /* 0x000fea0003800200 */
.L_x_49379:
        /* <DEDUP_REMOVED lines=23> */
.L_x_49382:
[----:B------:R-:W-:Y:S05]  /*743b0*/  BSYNC.RECONVERGENT B2 ;  /* 0x0000000000027941 */ /* 0x000fea0003800200 */
.L_x_49381:
        /* <DEDUP_REMOVED lines=140> */
.L_x_49384:
[----:B------:R-:W-:Y:S05]  /*74c80*/  BSYNC.RECONVERGENT B0 ;  /* 0x0000000000007941 */ /* 0x000fea0003800200 */
.L_x_49383:
        /* <DEDUP_REMOVED lines=8> */
.L_x_49386:
[----:B------:R-:W-:Y:S05]  /*74d10*/  BSYNC.RECONVERGENT B2 ;  /* 0x0000000000027941 */ /* 0x000fea0003800200 */
.L_x_49385:
        /* <DEDUP_REMOVED lines=84> */
.L_x_49388:
[----:B------:R-:W-:Y:S02]  /*75260*/  FSEL R2, RZ, 3.37028055040000000000e+12, P0 ;  /* 0x54442d18ff027808 */ /* 0x000fe40000000000 */
[----:B------:R-:W-:-:S07]  /*75270*/  FSEL R3, RZ, 2.1426990032196044922, P0 ;  /* 0x400921fbff037808 */ /* 0x000fce0000000000 */
.L_x_49389:
[----:B------:R-:W-:Y:S05]  /*75280*/  BSYNC.RECONVERGENT B0 ;  /* 0x0000000000007941 */ /* 0x000fea0003800200 */
.L_x_49387:
[----:B------:R-:W-:Y:S01]  /*75290*/  DADD R48, |R48|, |R50| ;  /* 0x0000000030307229 */ /* 0x000fe20000000632 */
[----:B------:R-:W-:Y:S01]  /*752a0*/  LOP3.LUT R51, R3, 0x80000000, R51, 0xb8, !PT ;  /* 0x8000000003337812 */ /* 0x000fe200078eb833 */
[----:B------:R-:W-:-:S06]  /*752b0*/  DADD R8, R8, 1 ;  /* 0x3ff0000008087429 */ /* 0x000fcc0000000000 */
[----:B------:R-:W-:-:S06]  /*752c0*/  DSETP.NAN.AND P0, PT, R48, R48, PT ;  /* 0x000000303000722a */ /* 0x000fcc0003f08000 */
[----:B------:R-:W-:Y:S02]  /*752d0*/  FSEL R2, R48, R2, P0 ;  /* 0x0000000230027208 */ /* 0x000fe40000000000 */
[----:B------:R-:W-:Y:S01]  /*752e0*/  FSEL R3, R49, R51, P0 ;  /* 0x0000003331037208 */ /* 0x000fe20000000000 */
[----:B------:R-:W-:Y:S06]  /*752f0*/  BRA `(.L_x_49345) ;  /* 0x0000000c00507947 */ /* 0x000fec0003800000 */
.L_x_49330:
        /* <DEDUP_REMOVED lines=111> */
.L_x_49391:
[----:B------:R-:W-:Y:S05]  /*759f0*/  BSYNC.RECONVERGENT B0 ;  /* 0x0000000000007941 */ /* 0x000fea0003800200 */
.L_x_49390:
[----:B------:R-:W-:Y:S04]  /*75a00*/  BSSY.RECONVERGENT B2, `(.L_x_49392) ;  /* 0x0000007000027945 */ /* 0x000fe80003800200 */
[----:B------:R-:W-:Y:S05]  /*75a10*/  @P4 BRA P5, `(.L_x_49393) ;  /* 0x0000000000144947 */ /* 0x000fea0002800000 */
[----:B------:R-:W-:Y:S01]  /*75a20*/  IMAD.MOV.U32 R0, RZ, RZ, R4 ;  /* 0x000000ffff007224 */ /* 0x000fe200078e0004 */
[----:B------:R-:W-:Y:S01]  /*75a30*/  MOV R4, 0x75a70 ;  /* 0x00075a7000047802 */ /* 0x000fe20000000f00 */
[----:B------:R-:W-:Y:S02]  /*75a40*/  IMAD.MOV.U32 R2, RZ, RZ, R10 ;  /* 0x000000ffff027224 */ /* 0x000fe400078e000a */
[----:B------:R-:W-:-:S07]  /*75a50*/  IMAD.MOV.U32 R3, RZ, RZ, R11 ;  /* 0x000000ffff037224 */ /* 0x000fce00078e000b */
[----:B------:R-:W-:Y:S05]  /*75a60*/  CALL.REL.NOINC `($__internal_90_$__cuda_sm20_div_rn_f64_full) ;  /* 0x000002a400687944 */ /* 0x000fea0003c00000 */
.L_x_49393:
[----:B------:R-:W-:Y:S05]  /*75a70*/  BSYNC.RECONVERGENT B2 ;  /* 0x0000000000027941 */ /* 0x000fea0003800200 */
.L_x_49392:
        /* <DEDUP_REMOVED lines=84> */
.L_x_49395:
[----:B------:R-:W-:Y:S02]  /*75fc0*/  FSEL R2, RZ, 3.37028055040000000000e+12, P0 ;  /* 0x54442d18ff027808 */ /* 0x000fe40000000000 */
[----:B------:R-:W-:-:S07]  /*75fd0*/  FSEL R3, RZ, 2.1426990032196044922, P0 ;  /* 0x400921fbff037808 */ /* 0x000fce0000000000 */
.L_x_49396:
[----:B------:R-:W-:Y:S05]  /*75fe0*/  BSYNC.RECONVERGENT B0 ;  /* 0x0000000000007941 */ /* 0x000fea0003800200 */
.L_x_49394:
[----:B------:R-:W-:Y:S01]  /*75ff0*/  DADD R48, |R48|, |R50| ;  /* 0x0000000030307229 */ /* 0x000fe20000000632 */
[----:B------:R-:W-:-:S07]  /*76000*/  LOP3.LUT R51, R3, 0x80000000, R51, 0xb8, !PT ;  /* 0x8000000003337812 */ /* 0x000fce00078eb833 */
[----:B------:R-:W-:-:S06]  /*76010*/  DSETP.NAN.AND P0, PT, R48, R48, PT ;  /* 0x000000303000722a */ /* 0x000fcc0003f08000 */
[----:B------:R-:W-:Y:S02]  /*76020*/  FSEL R2, R48, R2, P0 ;  /* 0x0000000230027208 */ /* 0x000fe40000000000 */
[----:B------:R-:W-:-:S07]  /*76030*/  FSEL R3, R49, R51, P0 ;  /* 0x0000003331037208 */ /* 0x000fce0000000000 */
.L_x_49345:
[----:B------:R-:W-:Y:S05]  /*76040*/  BSYNC.RECONVERGENT B1 ;  /* 0x0000000000017941 */ /* 0x000fea0003800200 */
.L_x_49329:
        /* <DEDUP_REMOVED lines=75> */
.L_x_49403:
[----:B------:R-:W-:Y:S05]  /*76500*/  BSYNC.RECONVERGENT B0 ;  /* 0x0000000000007941 */ /* 0x000fea0003800200 */
.L_x_49402:
        /* <DEDUP_REMOVED lines=24> */
.L_x_49407:
[----:B------:R-:W-:Y:S05]  /*76690*/  BSYNC.RECONVERGENT B4 ;  /* 0x0000000000047941 */ /* 0x000fea0003800200 */
.L_x_49406:
[----:B------:R-:W-:Y:S01]  /*766a0*/  VIADD R0, R2, 0x1 ;  /* 0x0000000102007836 */ /* 0x000fe20000000000 */
[----:B------:R-:W-:Y:S06]  /*766b0*/  BRA `(.L_x_49408) ;  /* 0x0000000000087947 */ /* 0x000fec0003800000 */
.L_x_49405:
[----:B------:R-:W-:Y:S01]  /*766c0*/  DMUL R6, RZ, R30 ;  /* 0x0000001eff067228 */ /* 0x000fe20000000000 */
[----:B------:R-:W-:-:S10]  /*766d0*/  IMAD.MOV.U32 R0, RZ, RZ, 0x1 ;  /* 0x00000001ff007424 */ /* 0x000fd400078e00ff */
.L_x_49408:
[----:B------:R-:W-:Y:S05]  /*766e0*/  BSYNC.RECONVERGENT B3 ;  /* 0x0000000000037941 */ /* 0x000fea0003800200 */
.L_x_49404:
        /* <DEDUP_REMOVED lines=54> */
.L_x_49410:
[----:B------:R-:W-:Y:S01]  /*76a50*/  DMUL R6, RZ, R30 ;  /* 0x0000001eff067228 */ /* 0x000fe20000000000 */
[----:B------:R-:W-:-:S10]  /*76a60*/  IMAD.MOV.U32 R0, RZ, RZ, RZ ;  /* 0x000000ffff007224 */ /* 0x000fd400078e00ff */
.L_x_49411:
[----:B------:R-:W-:Y:S05]  /*76a70*/  BSYNC.RECONVERGENT B3 ;  /* 0x0000000000037941 */ /* 0x000fea0003800200 */
.L_x_49409:
        /* <DEDUP_REMOVED lines=32> */
.L_x_49401:
        /* <DEDUP_REMOVED lines=61> */
.L_x_49414:
[----:B------:R-:W-:Y:S05]  /*77050*/  BSYNC.RECONVERGENT B0 ;  /* 0x0000000000007941 */ /* 0x000fea0003800200 */
.L_x_49413:
        /* <DEDUP_REMOVED lines=37> */
.L_x_49418:
[----:B------:R-:W-:Y:S05]  /*772b0*/  BSYNC.RECONVERGENT B4 ;  /* 0x0000000000047941 */ /* 0x000fea0003800200 */
.L_x_49417:
[----:B------:R-:W-:Y:S01]  /*772c0*/  VIADD R0, R2, 0x1 ;  /* 0x0000000102007836 */ /* 0x000fe20000000000 */
[----:B------:R-:W-:Y:S06]  /*772d0*/  BRA `(.L_x_49419) ;  /* 0x0000000000087947 */ /* 0x000fec0003800000 */
.L_x_49416:
[----:B------:R-:W-:Y:S01]  /*772e0*/  DMUL R6, RZ, R30 ;  /* 0x0000001eff067228 */ /* 0x000fe20000000000 */
[----:B------:R-:W-:-:S10]  /*772f0*/  IMAD.MOV.U32 R0, RZ, RZ, 0x1 ;  /* 0x00000001ff007424 */ /* 0x000fd400078e00ff */
.L_x_49419:
[----:B------:R-:W-:Y:S05]  /*77300*/  BSYNC.RECONVERGENT B3 ;  /* 0x0000000000037941 */ /* 0x000fea0003800200 */
.L_x_49415:
        /* <DEDUP_REMOVED lines=56> */
.L_x_49421:
[----:B------:R-:W-:Y:S01]  /*77690*/  DMUL R6, RZ, R30 ;  /* 0x0000001eff067228 */ /* 0x000fe20000000000 */
[----:B------:R-:W-:-:S10]  /*776a0*/  IMAD.MOV.U32 R0, RZ, RZ, RZ ;  /* 0x000000ffff007224 */ /* 0x000fd400078e00ff */
.L_x_49422:
[----:B------:R-:W-:Y:S05]  /*776b0*/  BSYNC.RECONVERGENT B3 ;  /* 0x0000000000037941 */ /* 0x000fea0003800200 */
.L_x_49420:
        /* <DEDUP_REMOVED lines=35> */
.L_x_49400:
        /* <DEDUP_REMOVED lines=10> */
.L_x_49423:
[----:B------:R-:W-:-:S10]  /*77990*/  DADD R28, R30, -R30 ;  /* 0x000000001e1c7229 */ /* 0x000fd4000000081e */
[----:B------:R-:W-:Y:S02]  /*779a0*/  IMAD.MOV.U32 R30, RZ, RZ, R28 ;  /* 0x000000ffff1e7224 */ /* 0x000fe400078e001c */
[----:B------:R-:W-:Y:S01]  /*779b0*/  IMAD.MOV.U32 R31, RZ, RZ, R29 ;  /* 0x000000ffff1f7224 */ /* 0x000fe200078e001d */
[----:B------:R-:W-:Y:S06]  /*779c0*/  BRA `(.L_x_49412) ;  /* 0x0000000800bc7947 */ /* 0x000fec0003800000 */
.L_x_49399:
        /* <DEDUP_REMOVED lines=25> */
.L_x_49427:
[----:B------:R-:W-:Y:S05]  /*77b60*/  BSYNC.RECONVERGENT B4 ;  /* 0x0000000000047941 */ /* 0x000fea0003800200 */
.L_x_49426:
[----:B------:R-:W-:Y:S01]  /*77b70*/  VIADD R0, R2, 0x1 ;  /* 0x0000000102007836 */ /* 0x000fe20000000000 */
[----:B------:R-:W-:Y:S06]  /*77b80*/  BRA `(.L_x_49428) ;  /* 0x0000000000087947 */ /* 0x000fec0003800000 */
.L_x_49425:
[----:B------:R-:W-:Y:S01]  /*77b90*/  DMUL R6, RZ, R30 ;  /* 0x0000001eff067228 */ /* 0x000fe20000000000 */
[----:B------:R-:W-:-:S10]  /*77ba0*/  IMAD.MOV.U32 R0, RZ, RZ, 0x1 ;  /* 0x00000001ff007424 */ /* 0x000fd400078e00ff */
.L_x_49428:
[----:B------:R-:W-:Y:S05]  /*77bb0*/  BSYNC.RECONVERGENT B3 ;  /* 0x0000000000037941 */ /* 0x000fea0003800200 */
.L_x_49424:
        /* <DEDUP_REMOVED lines=54> */
.L_x_49430:
[----:B------:R-:W-:Y:S01]  /*77f20*/  DMUL R6, RZ, R30 ;  /* 0x0000001eff067228 */ /* 0x000fe20000000000 */
[----:B------:R-:W-:-:S10]  /*77f30*/  IMAD.MOV.U32 R0, RZ, RZ, RZ ;  /* 0x000000ffff007224 */ /* 0x000fd400078e00ff */
.L_x_49431:
[----:B------:R-:W-:Y:S05]  /*77f40*/  BSYNC.RECONVERGENT B3 ;  /* 0x0000000000037941 */ /* 0x000fea0003800200 */
.L_x_49429:
        /* <DEDUP_REMOVED lines=30> */
.L_x_49398:
        /* <DEDUP_REMOVED lines=57> */
.L_x_49412:
[----:B------:R-:W-:Y:S05]  /*784c0*/  BSYNC.RECONVERGENT B2 ;  /* 0x0000000000027941 */ /* 0x000fea0003800200 */
.L_x_49397:
        /* <DEDUP_REMOVED lines=135> */
.L_x_49439:
        /* <DEDUP_REMOVED lines=22> */
.L_x_49442:
[----:B------:R-:W-:Y:S05]  /*78ea0*/  BSYNC.RECONVERGENT B3 ;  /* 0x0000000000037941 */ /* 0x000fea0003800200 */
.L_x_49441:
        /* <DEDUP_REMOVED lines=29> */
.L_x_49440:
[----:B------:R-:W-:Y:S05]  /*79080*/  BSYNC.RECONVERGENT B2 ;  /* 0x0000000000027941 */ /* 0x000fea0003800200 */
.L_x_49438:
        /* <DEDUP_REMOVED lines=22> */
.L_x_49444:
[----:B------:R-:W-:Y:S05]  /*791f0*/  BSYNC.RECONVERGENT B2 ;  /* 0x0000000000027941 */ /* 0x000fea0003800200 */
.L_x_49443:
        /* <DEDUP_REMOVED lines=84> */
.L_x_49446:
[----:B------:R-:W-:Y:S02]  /*79740*/  FSEL R2, RZ, 3.37028055040000000000e+12, P0 ;  /* 0x54442d18ff027808 */ /* 0x000fe40000000000 */
[----:B------:R-:W-:-:S07]  /*79750*/  FSEL R3, RZ, 2.1426990032196044922, P0 ;  /* 0x400921fbff037808 */ /* 0x000fce0000000000 */
.L_x_49447:
[----:B------:R-:W-:Y:S05]  /*79760*/  BSYNC.RECONVERGENT B0 ;  /* 0x0000000000007941 */ /* 0x000fea0003800200 */
.L_x_49445:
[----:B------:R-:W-:Y:S01]  /*79770*/  DADD R60, |R60|, |R62| ;  /* 0x000000003c3c7229 */ /* 0x000fe2000000063e */
[----:B------:R-:W-:Y:S01]  /*79780*/  LOP3.LUT R63, R3, 0x80000000, R63, 0xb8, !PT ;  /* 0x80000000033f7812 */ /* 0x000fe200078eb83f */
[----:B------:R-:W-:-:S06]  /*79790*/  DMUL R8, R8, 0.5 ;  /* 0x3fe0000008087828 */ /* 0x000fcc0000000000 */
[----:B------:R-:W-:-:S06]  /*797a0*/  DSETP.NAN.AND P0, PT, R60, R60, PT ;  /* 0x0000003c3c00722a */ /* 0x000fcc0003f08000 */
[----:B------:R-:W-:Y:S02]  /*797b0*/  FSEL R2, R60, R2, P0 ;  /* 0x000000023c027208 */ /* 0x000fe40000000000 */
[----:B------:R-:W-:Y:S01]  /*797c0*/  FSEL R3, R61, R63, P0 ;  /* 0x0000003f3d037208 */ /* 0x000fe20000000000 */
[----:B------:R-:W-:Y:S06]  /*797d0*/  BRA `(.L_x_49448) ;  /* 0x0000006400c07947 */ /* 0x000fec0003800000 */
.L_x_49437:
        /* <DEDUP_REMOVED lines=103> */
.L_x_49451:
[----:B------:R-:W-:Y:S05]  /*79e50*/  BSYNC.RECONVERGENT B0 ;  /* 0x0000000000007941 */ /* 0x000fea0003800200 */
.L_x_49450:
        /* <DEDUP_REMOVED lines=8> */
.L_x_49453:
[----:B------:R-:W-:Y:S05]  /*79ee0*/  BSYNC.RECONVERGENT B2 ;  /* 0x0000000000027941 */ /* 0x000fea0003800200 */
.L_x_49452:
        /* <DEDUP_REMOVED lines=84> */
.L_x_49455:
[----:B------:R-:W-:Y:S02]  /*7a430*/  FSEL R2, RZ, 3.37028055040000000000e+12, P0 ;  /* 0x54442d18ff027808 */ /* 0x000fe40000000000 */
[----:B------:R-:W-:-:S07]  /*7a440*/  FSEL R3, RZ, 2.1426990032196044922, P0 ;  /* 0x400921fbff037808 */ /* 0x000fce0000000000 */
.L_x_49456:
[----:B------:R-:W-:Y:S05]  /*7a450*/  BSYNC.RECONVERGENT B0 ;  /* 0x0000000000007941 */ /* 0x000fea0003800200 */
.L_x_49454:
[----:B------:R-:W-:Y:S01]  /*7a460*/  DADD R60, |R60|, |R62| ;  /* 0x000000003c3c7229 */ /* 0x000fe2000000063e */
[----:B------:R-:W-:Y:S01]  /*7a470*/  LOP3.LUT R63, R3, 0x80000000, R63, 0xb8, !PT ;  /* 0x80000000033f7812 */ /* 0x000fe200078eb83f */
[----:B------:R-:W-:-:S06]  /*7a480*/  DMUL R8, R8, 0.5 ;  /* 0x3fe0000008087828 */ /* 0x000fcc0000000000 */
[----:B------:R-:W-:-:S06]  /*7a490*/  DSETP.NAN.AND P0, PT, R60, R60, PT ;  /* 0x0000003c3c00722a */ /* 0x000fcc0003f08000 */
[----:B------:R-:W-:Y:S02]  /*7a4a0*/  FSEL R2, R60, R2, P0 ;  /* 0x000000023c027208 */ /* 0x000fe40000000000 */
[----:B------:R-:W-:Y:S01]  /*7a4b0*/  FSEL R3, R61, R63, P0 ;  /* 0x0000003f3d037208 */ /* 0x000fe20000000000 */
[----:B------:R-:W-:Y:S06]  /*7a4c0*/  BRA `(.L_x_49448) ;  /* 0x0000005800847947 */ /* 0x000fec0003800000 */
.L_x_49449:
        /* <DEDUP_REMOVED lines=28> */
.L_x_49458:
        /* <DEDUP_REMOVED lines=74> */
.L_x_49457:
        /* <DEDUP_REMOVED lines=101> */
.L_x_49460:
        /* <DEDUP_REMOVED lines=22> */
.L_x_49463:
[----:B------:R-:W-:Y:S05]  /*7b2e0*/  BSYNC.RECONVERGENT B3 ;  /* 0x0000000000037941 */ /* 0x000fea0003800200 */
.L_x_49462:
        /* <DEDUP_REMOVED lines=29> */
.L_x_49461:
[----:B------:R-:W-:Y:S05]  /*7b4c0*/  BSYNC.RECONVERGENT B2 ;  /* 0x0000000000027941 */ /* 0x000fea0003800200 */
.L_x_49459:
        /* <DEDUP_REMOVED lines=22> */
.L_x_49465:
[----:B------:R-:W-:Y:S05]  /*7b630*/  BSYNC.RECONVERGENT B2 ;  /* 0x0000000000027941 */ /* 0x000fea0003800200 */
.L_x_49464:
        /* <DEDUP_REMOVED lines=84> */
.L_x_49467:
[----:B------:R-:W-:Y:S02]  /*7bb80*/  FSEL R2, RZ, 3.37028055040000000000e+12, P0 ;  /* 0x54442d18ff027808 */ /* 0x000fe40000000000 */
[----:B------:R-:W-:-:S07]  /*7bb90*/  FSEL R3, RZ, 2.1426990032196044922, P0 ;  /* 0x400921fbff037808 */ /* 0x000fce0000000000 */
.L_x_49468:
[----:B------:R-:W-:Y:S05]  /*7bba0*/  BSYNC.RECONVERGENT B0 ;  /* 0x0000000000007941 */ /* 0x000fea0003800200 */
.L_x_49466:
[----:B------:R-:W-:Y:S01]  /*7bbb0*/  DADD R60, |R60|, |R62| ;  /* 0x000000003c3c7229 */ /* 0x000fe2000000063e */
[----:B------:R-:W-:Y:S01]  /*7bbc0*/  LOP3.LUT R63, R3, 0x80000000, R63, 0xb8, !PT ;  /* 0x80000000033f7812 */ /* 0x000fe200078eb83f */
[----:B------:R-:W-:-:S06]  /*7bbd0*/  DMUL R8, R8, 0.5 ;  /* 0x3fe0000008087828 */ /* 0x000fcc0000000000 */
[----:B------:R-:W-:-:S06]  /*7bbe0*/  DSETP.NAN.AND P0, PT, R60, R60, PT ;  /* 0x0000003c3c00722a */ /* 0x000fcc0003f08000 */
[----:B------:R-:W-:Y:S02]  /*7bbf0*/  FSEL R2, R60, R2, P0 ;  /* 0x000000023c027208 */ /* 0x000fe40000000000 */
[----:B------:R-:W-:Y:S01]  /*7bc00*/  FSEL R3, R61, R63, P0 ;  /* 0x0000003f3d037208 */ /* 0x000fe20000000000 */
[----:B------:R-:W-:Y:S06]  /*7bc10*/  BRA `(.L_x_49448) ;  /* 0x0000004000b07947 */ /* 0x000fec0003800000 */
.L_x_49436:
        /* <DEDUP_REMOVED lines=137> */
.L_x_49470:
[----:B------:R-:W-:Y:S05]  /*7c4b0*/  BSYNC.RECONVERGENT B0 ;  /* 0x0000000000007941 */ /* 0x000fea0003800200 */
.L_x_49469:
        /* <DEDUP_REMOVED lines=8> */
.L_x_49472:
[----:B------:R-:W-:Y:S05]  /*7c540*/  BSYNC.RECONVERGENT B2 ;  /* 0x0000000000027941 */ /* 0x000fea0003800200 */
.L_x_49471:
        /* <DEDUP_REMOVED lines=84> */
.L_x_49474:
[----:B------:R-:W-:Y:S02]  /*7ca90*/  FSEL R2, RZ, 3.37028055040000000000e+12, P0 ;  /* 0x54442d18ff027808 */ /* 0x000fe40000000000 */
[----:B------:R-:W-:-:S07]  /*7caa0*/  FSEL R3, RZ, 2.1426990032196044922, P0 ;  /* 0x400921fbff037808 */ /* 0x000fce0000000000 */
.L_x_49475:
[----:B------:R-:W-:Y:S05]  /*7cab0*/  BSYNC.RECONVERGENT B0 ;  /* 0x0000000000007941 */ /* 0x000fea0003800200 */
.L_x_49473:
[----:B------:R-:W-:Y:S01]  /*7cac0*/  DADD R60, |R60|, |R62| ;  /* 0x000000003c3c7229 */ /* 0x000fe2000000063e */
[----:B------:R-:W-:-:S07]  /*7cad0*/  LOP3.LUT R63, R3, 0x80000000, R63, 0xb8, !PT ;  /* 0x80000000033f7812 */ /* 0x000fce00078eb83f */
[----:B------:R-:W-:-:S06]  /*7cae0*/  DSETP.NAN.AND P0, PT, R60, R60, PT ;  /* 0x0000003c3c00722a */ /* 0x000fcc0003f08000 */
[----:B------:R-:W-:Y:S02]  /*7caf0*/  FSEL R2, R60, R2, P0 ;  /* 0x000000023c027208 */ /* 0x000fe40000000000 */
[----:B------:R-:W-:Y:S01]  /*7cb00*/  FSEL R3, R61, R63, P0 ;  /* 0x0000003f3d037208 */ /* 0x000fe20000000000 */
[----:B------:R-:W-:Y:S06]  /*7cb10*/  BRA `(.L_x_49448) ;  /* 0x0000003000f07947 */ /* 0x000fec0003800000 */
.L_x_49435:
        /* <DEDUP_REMOVED lines=94> */
.L_x_49478:
        /* <DEDUP_REMOVED lines=22> */
.L_x_49481:
[----:B------:R-:W-:Y:S05]  /*7d260*/  BSYNC.RECONVERGENT B3 ;  /* 0x0000000000037941 */ /* 0x000fea0003800200 */
.L_x_49480:
        /* <DEDUP_REMOVED lines=29> */
.L_x_49479:
[----:B------:R-:W-:Y:S05]  /*7d440*/  BSYNC.RECONVERGENT B2 ;  /* 0x0000000000027941 */ /* 0x000fea0003800200 */
.L_x_49477:
        /* <DEDUP_REMOVED lines=87> */
.L_x_49476:
        /* <DEDUP_REMOVED lines=88> */
.L_x_49434:
        /* <DEDUP_REMOVED lines=25> */
.L_x_49483:
[----:B------:R-:W-:Y:S05]  /*7e0d0*/  BSYNC.RECONVERGENT B2 ;  /* 0x0000000000027941 */ /* 0x000fea0003800200 */
.L_x_49482:
        /* <DEDUP_REMOVED lines=23> */
.L_x_49485:
[----:B------:R-:W-:Y:S05]  /*7e250*/  BSYNC.RECONVERGENT B2 ;  /* 0x0000000000027941 */ /* 0x000fea0003800200 */
.L_x_49484:
        /* <DEDUP_REMOVED lines=140> */
.L_x_49487:
[----:B------:R-:W-:Y:S05]  /*7eb20*/  BSYNC.RECONVERGENT B0 ;  /* 0x0000000000007941 */ /* 0x000fea0003800200 */
.L_x_49486:
        /* <DEDUP_REMOVED lines=8> */
.L_x_49489:
[----:B------:R-:W-:Y:S05]  /*7ebb0*/  BSYNC.RECONVERGENT B2 ;  /* 0x0000000000027941 */ /* 0x000fea0003800200 */
.L_x_49488:
        /* <DEDUP_REMOVED lines=84> */
.L_x_49491:
[----:B------:R-:W-:Y:S02]  /*7f100*/  FSEL R2, RZ, 3.37028055040000000000e+12, P0 ;  /* 0x54442d18ff027808 */ /* 0x000fe40000000000 */
[----:B------:R-:W-:-:S07]  /*7f110*/  FSEL R3, RZ, 2.1426990032196044922, P0 ;  /* 0x400921fbff037808 */ /* 0x000fce0000000000 */
.L_x_49492:
[----:B------:R-:W-:Y:S05]  /*7f120*/  BSYNC.RECONVERGENT B0 ;  /* 0x0000000000007941 */ /* 0x000fea0003800200 */
.L_x_49490:
[----:B------:R-:W-:Y:S01]  /*7f130*/  DADD R60, |R60|, |R62| ;  /* 0x000000003c3c7229 */ /* 0x000fe2000000063e */
[----:B------:R-:W-:Y:S01]  /*7f140*/  LOP3.LUT R63, R3, 0x80000000, R63, 0xb8, !PT ;  /* 0x80000000033f7812 */ /* 0x000fe200078eb83f */
[----:B------:R-:W-:-:S06]  /*7f150*/  DADD R8, R8, 1 ;  /* 0x3ff0000008087429 */ /* 0x000fcc0000000000 */
[----:B------:R-:W-:-:S06]  /*7f160*/  DSETP.NAN.AND P0, PT, R60, R60, PT ;  /* 0x0000003c3c00722a */ /* 0x000fcc0003f08000 */
[----:B------:R-:W-:Y:S02]  /*7f170*/  FSEL R2, R60, R2, P0 ;  /* 0x000000023c027208 */ /* 0x000fe40000000000 */
[----:B------:R-:W-:Y:S01]  /*7f180*/  FSEL R3, R61, R63, P0 ;  /* 0x0000003f3d037208 */ /* 0x000fe20000000000 */
[----:B------:R-:W-:Y:S06]  /*7f190*/  BRA `(.L_x_49448) ;  /* 0x0000000c00507947 */ /* 0x000fec0003800000 */
.L_x_49433:
        /* <DEDUP_REMOVED lines=111> */
.L_x_49494:
[----:B------:R-:W-:Y:S05]  /*7f890*/  BSYNC.RECONVERGENT B0 ;  /* 0x0000000000007941 */ /* 0x000fea0003800200 */
.L_x_49493:
[----:B------:R-:W-:Y:S04]  /*7f8a0*/  BSSY.RECONVERGENT B2, `(.L_x_49495) ;  /* 0x0000007000027945 */ /* 0x000fe80003800200 */
[----:B------:R-:W-:Y:S05]  /*7f8b0*/  @P4 BRA P5, `(.L_x_49496) ;  /* 0x0000000000144947 */ /* 0x000fea0002800000 */
[----:B------:R-:W-:Y:S01]  /*7f8c0*/  IMAD.MOV.U32 R0, RZ, RZ, R4 ;  /* 0x000000ffff007224 */ /* 0x000fe200078e0004 */
[----:B------:R-:W-:Y:S01]  /*7f8d0*/  MOV R4, 0x7f910 ;  /* 0x0007f91000047802 */ /* 0x000fe20000000f00 */
[----:B------:R-:W-:Y:S02]  /*7f8e0*/  IMAD.MOV.U32 R2, RZ, RZ, R10 ;  /* 0x000000ffff027224 */ /* 0x000fe400078e000a */
[----:B------:R-:W-:-:S07]  /*7f8f0*/  IMAD.MOV.U32 R3, RZ, RZ, R11 ;  /* 0x000000ffff037224 */ /* 0x000fce00078e000b */
[----:B------:R-:W-:Y:S05]  /*7f900*/  CALL.REL.NOINC `($__internal_90_$__cuda_sm20_div_rn_f64_full) ;  /* 0x0000020400c07944 */ /* 0x000fea0003c00000 */
.L_x_49496:
[----:B------:R-:W-:Y:S05]  /*7f910*/  BSYNC.RECONVERGENT B2 ;  /* 0x0000000000027941 */ /* 0x000fea0003800200 */
.L_x_49495:
        /* <DEDUP_REMOVED lines=84> */
.L_x_49498:
[----:B------:R-:W-:Y:S02]  /*7fe60*/  FSEL R2, RZ, 3.37028055040000000000e+12, P0 ;  /* 0x54442d18ff027808 */ /* 0x000fe40000000000 */
[----:B------:R-:W-:-:S07]  /*7fe70*/  FSEL R3, RZ, 2.1426990032196044922, P0 ;  /* 0x400921fbff037808 */ /* 0x000fce0000000000 */
.L_x_49499:
[----:B------:R-:W-:Y:S05]  /*7fe80*/  BSYNC.RECONVERGENT B0 ;  /* 0x0000000000007941 */ /* 0x000fea0003800200 */
.L_x_49497:
[----:B------:R-:W-:Y:S01]  /*7fe90*/  DADD R60, |R60|, |R62| ;  /* 0x000000003c3c7229 */ /* 0x000fe2000000063e */
[----:B------:R-:W-:-:S07]  /*7fea0*/  LOP3.LUT R63, R3, 0x80000000, R63, 0xb8, !PT ;  /* 0x80000000033f7812 */ /* 0x000fce00078eb83f */
[----:B------:R-:W-:-:S06]  /*7feb0*/  DSETP.NAN.AND P0, PT, R60, R60, PT ;  /* 0x0000003c3c00722a */ /* 0x000fcc0003f08000 */
[----:B------:R-:W-:Y:S02]  /*7fec0*/  FSEL R2, R60, R2, P0 ;  /* 0x000000023c027208 */ /* 0x000fe40000000000 */
[----:B------:R-:W-:-:S07]  /*7fed0*/  FSEL R3, R61, R63, P0 ;  /* 0x0000003f3d037208 */ /* 0x000fce0000000000 */
.L_x_49448:
[----:B------:R-:W-:Y:S05]  /*7fee0*/  BSYNC.RECONVERGENT B1 ;  /* 0x0000000000017941 */ /* 0x000fea0003800200 */
.L_x_49432:
        /* <DEDUP_REMOVED lines=75> */
.L_x_49506:
[----:B------:R-:W-:Y:S05]  /*803a0*/  BSYNC.RECONVERGENT B0 ;  /* 0x0000000000007941 */ /* 0x000fea0003800200 */
.L_x_49505:
        /* <DEDUP_REMOVED lines=24> */
.L_x_49510:
[----:B------:R-:W-:Y:S05]  /*80530*/  BSYNC.RECONVERGENT B4 ;  /* 0x0000000000047941 */ /* 0x000fea0003800200 */
.L_x_49509:
[----:B------:R-:W-:Y:S01]  /*80540*/  VIADD R0, R2, 0x1 ;  /* 0x0000000102007836 */ /* 0x000fe20000000000 */
[----:B------:R-:W-:Y:S06]  /*80550*/  BRA `(.L_x_49511) ;  /* 0x0000000000087947 */ /* 0x000fec0003800000 */
.L_x_49508:
[----:B------:R-:W-:Y:S01]  /*80560*/  DMUL R6, RZ, R26 ;  /* 0x0000001aff067228 */ /* 0x000fe20000000000 */
[----:B------:R-:W-:-:S10]  /*80570*/  IMAD.MOV.U32 R0, RZ, RZ, 0x1 ;  /* 0x00000001ff007424 */ /* 0x000fd400078e00ff */
.L_x_49511:
[----:B------:R-:W-:Y:S05]  /*80580*/  BSYNC.RECONVERGENT B3 ;  /* 0x0000000000037941 */ /* 0x000fea0003800200 */
.L_x_49507:
        /* <DEDUP_REMOVED lines=54> */
.L_x_49513:
[----:B------:R-:W-:Y:S01]  /*808f0*/  DMUL R6, RZ, R26 ;  /* 0x0000001aff067228 */ /* 0x000fe20000000000 */
[----:B------:R-:W-:-:S10]  /*80900*/  IMAD.MOV.U32 R0, RZ, RZ, RZ ;  /* 0x000000ffff007224 */ /* 0x000fd400078e00ff */
.L_x_49514:
[----:B------:R-:W-:Y:S05]  /*80910*/  BSYNC.RECONVERGENT B3 ;  /* 0x0000000000037941 */ /* 0x000fea0003800200 */
.L_x_49512:
        /* <DEDUP_REMOVED lines=32> */
.L_x_49504:
        /* <DEDUP_REMOVED lines=61> */
.L_x_49517:
[----:B------:R-:W-:Y:S05]  /*80ef0*/  BSYNC.RECONVERGENT B0 ;  /* 0x0000000000007941 */ /* 0x000fea0003800200 */
.L_x_49516:
        /* <DEDUP_REMOVED lines=37> */
.L_x_49521:
[----:B------:R-:W-:Y:S05]  /*81150*/  BSYNC.RECONVERGENT B4 ;  /* 0x0000000000047941 */ /* 0x000fea0003800200 */
.L_x_49520:
[----:B------:R-:W-:Y:S01]  /*81160*/  VIADD R0, R2, 0x1 ;  /* 0x0000000102007836 */ /* 0x000fe20000000000 */
[----:B------:R-:W-:Y:S06]  /*81170*/  BRA `(.L_x_49522) ;  /* 0x0000000000087947 */ /* 0x000fec0003800000 */
.L_x_49519:
[----:B------:R-:W-:Y:S01]  /*81180*/  DMUL R6, RZ, R26 ;  /* 0x0000001aff067228 */ /* 0x000fe20000000000 */
[----:B------:R-:W-:-:S10]  /*81190*/  IMAD.MOV.U32 R0, RZ, RZ, 0x1 ;  /* 0x00000001ff007424 */ /* 0x000fd400078e00ff */
.L_x_49522:
[----:B------:R-:W-:Y:S05]  /*811a0*/  BSYNC.RECONVERGENT B3 ;  /* 0x0000000000037941 */ /* 0x000fea0003800200 */
.L_x_49518:
        /* <DEDUP_REMOVED lines=56> */
.L_x_49524:
[----:B------:R-:W-:Y:S01]  /*81530*/  DMUL R6, RZ, R26 ;  /* 0x0000001aff067228 */ /* 0x000fe20000000000 */
[----:B------:R-:W-:-:S10]  /*81540*/  IMAD.MOV.U32 R0, RZ, RZ, RZ ;  /* 0x000000ffff007224 */ /* 0x000fd400078e00ff */
.L_x_49525:
[----:B------:R-:W-:Y:S05]  /*81550*/  BSYNC.RECONVERGENT B3 ;  /* 0x0000000000037941 */ /* 0x000fea0003800200 */
.L_x_49523:
        /* <DEDUP_REMOVED lines=35> */
.L_x_49503:
        /* <DEDUP_REMOVED lines=10> */
.L_x_49526:
[----:B------:R-:W-:-:S10]  /*81830*/  DADD R24, R26, -R26 ;  /* 0x000000001a187229 */ /* 0x000fd4000000081a */
[----:B------:R-:W-:Y:S02]  /*81840*/  IMAD.MOV.U32 R26, RZ, RZ, R24 ;  /* 0x000000ffff1a7224 */ /* 0x000fe400078e0018 */
[----:B------:R-:W-:Y:S01]  /*81850*/  IMAD.MOV.U32 R27, RZ, RZ, R25 ;  /* 0x000000ffff1b7224 */ /* 0x000fe200078e0019 */
[----:B------:R-:W-:Y:S06]  /*81860*/  BRA `(.L_x_49515) ;  /* 0x0000000800bc7947 */ /* 0x000fec0003800000 */
.L_x_49502:
        /* <DEDUP_REMOVED lines=25> */
.L_x_49530:
[----:B------:R-:W-:Y:S05]  /*81a00*/  BSYNC.RECONVERGENT B4 ;  /* 0x0000000000047941 */ /* 0x000fea0003800200 */
.L_x_49529:
[----:B------:R-:W-:Y:S01]  /*81a10*/  VIADD R0, R2, 0x1 ;  /* 0x0000000102007836 */ /* 0x000fe20000000000 */
[----:B------:R-:W-:Y:S06]  /*81a20*/  BRA `(.L_x_49531) ;  /* 0x0000000000087947 */ /* 0x000fec0003800000 */
.L_x_49528:
[----:B------:R-:W-:Y:S01]  /*81a30*/  DMUL R6, RZ, R26 ;  /* 0x0000001aff067228 */ /* 0x000fe20000000000 */
[----:B------:R-:W-:-:S10]  /*81a40*/  IMAD.MOV.U32 R0, RZ, RZ, 0x1 ;  /* 0x00000001ff007424 */ /* 0x000fd400078e00ff */
.L_x_49531:
[----:B------:R-:W-:Y:S05]  /*81a50*/  BSYNC.RECONVERGENT B3 ;  /* 0x0000000000037941 */ /* 0x000fea0003800200 */
.L_x_49527:
        /* <DEDUP_REMOVED lines=54> */
.L_x_49533:
[----:B------:R-:W-:Y:S01]  /*81dc0*/  DMUL R6, RZ, R26 ;  /* 0x0000001aff067228 */ /* 0x000fe20000000000 */
[----:B------:R-:W-:-:S10]  /*81dd0*/  IMAD.MOV.U32 R0, RZ, RZ, RZ ;  /* 0x000000ffff007224 */ /* 0x000fd400078e00ff */
.L_x_49534:
[----:B------:R-:W-:Y:S05]  /*81de0*/  BSYNC.RECONVERGENT B3 ;  /* 0x0000000000037941 */ /* 0x000fea0003800200 */
.L_x_49532:
        /* <DEDUP_REMOVED lines=30> */
.L_x_49501:
        /* <DEDUP_REMOVED lines=57> */
.L_x_49515:
[----:B------:R-:W-:Y:S05]  /*82360*/  BSYNC.RECONVERGENT B2 ;  /* 0x0000000000027941 */ /* 0x000fea0003800200 */
.L_x_49500:
        /* <DEDUP_REMOVED lines=135> */
.L_x_49542:
        /* <DEDUP_REMOVED lines=22> */
.L_x_49545:
[----:B------:R-:W-:Y:S05]  /*82d40*/  BSYNC.RECONVERGENT B3 ;  /* 0x0000000000037941 */ /* 0x000fea0003800200 */
.L_x_49544:
        /* <DEDUP_REMOVED lines=29> */
.L_x_49543:
[----:B------:R-:W-:Y:S05]  /*82f20*/  BSYNC.RECONVERGENT B2 ;  /* 0x0000000000027941 */ /* 0x000fea0003800200 */
.L_x_49541:
        /* <DEDUP_REMOVED lines=22> */
.L_x_49547:
[----:B------:R-:W-:Y:S05]  /*83090*/  BSYNC.RECONVERGENT B2 ;  /* 0x0000000000027941 */ /* 0x000fea0003800200 */
.L_x_49546:
        /* <DEDUP_REMOVED lines=84> */
.L_x_49549:
[----:B------:R-:W-:Y:S02]  /*835e0*/  FSEL R2, RZ, 3.37028055040000000000e+12, P0 ;  /* 0x54442d18ff027808 */ /* 0x000fe40000000000 */
[----:B------:R-:W-:-:S07]  /*835f0*/  FSEL R3, RZ, 2.1426990032196044922, P0 ;  /* 0x400921fbff037808 */ /* 0x000fce0000000000 */
.L_x_49550:
[----:B------:R-:W-:Y:S05]  /*83600*/  BSYNC.RECONVERGENT B0 ;  /* 0x0000000000007941 */ /* 0x000fea0003800200 */
.L_x_49548:
[----:B------:R-:W-:Y:S01]  /*83610*/  DADD R56, |R56|, |R58| ;  /* 0x0000000038387229 */ /* 0x000fe2000000063a */
[----:B------:R-:W-:Y:S01]  /*83620*/  LOP3.LUT R59, R3, 0x80000000, R59, 0xb8, !PT ;  /* 0x80000000033b7812 */ /* 0x000fe200078eb83b */
[----:B------:R-:W-:-:S06]  /*83630*/  DMUL R8, R8, 0.5 ;  /* 0x3fe0000008087828 */ /* 0x000fcc0000000000 */
[----:B------:R-:W-:-:S06]  /*83640*/  DSETP.NAN.AND P0, PT, R56, R56, PT ;  /* 0x000000383800722a */ /* 0x000fcc0003f08000 */
[----:B------:R-:W-:Y:S02]  /*83650*/  FSEL R2, R56, R2, P0 ;  /* 0x0000000238027208 */ /* 0x000fe40000000000 */
[----:B------:R-:W-:Y:S01]  /*83660*/  FSEL R3, R57, R59, P0 ;  /* 0x0000003b39037208 */ /* 0x000fe20000000000 */
[----:B------:R-:W-:Y:S06]  /*83670*/  BRA `(.L_x_49551) ;  /* 0x0000006400c07947 */ /* 0x000fec0003800000 */
.L_x_49540:
        /* <DEDUP_REMOVED lines=103> */
.L_x_49554:
[----:B------:R-:W-:Y:S05]  /*83cf0*/  BSYNC.RECONVERGENT B0 ;  /* 0x0000000000007941 */ /* 0x000fea0003800200 */
.L_x_49553:
        /* <DEDUP_REMOVED lines=8> */
.L_x_49556:
[----:B------:R-:W-:Y:S05]  /*83d80*/  BSYNC.RECONVERGENT B2 ;  /* 0x0000000000027941 */ /* 0x000fea0003800200 */
.L_x_49555:
        /* <DEDUP_REMOVED lines=84> */
.L_x_49558:
[----:B------:R-:W-:Y:S02]  /*842d0*/  FSEL R2, RZ, 3.37028055040000000000e+12, P0 ;  /* 0x54442d18ff027808 */ /* 0x000fe40000000000 */
[----:B------:R-:W-:-:S07]  /*842e0*/  FSEL R3, RZ, 2.1426990032196044922, P0 ;  /* 0x400921fbff037808 */ /* 0x000fce0000000000 */
.L_x_49559:
[----:B------:R-:W-:Y:S05]  /*842f0*/  BSYNC.RECONVERGENT B0 ;  /* 0x0000000000007941 */ /* 0x000fea0003800200 */
.L_x_49557:
[----:B------:R-:W-:Y:S01]  /*84300*/  DADD R56, |R56|, |R58| ;  /* 0x0000000038387229 */ /* 0x000fe2000000063a */
[----:B------:R-:W-:Y:S01]  /*84310*/  LOP3.LUT R59, R3, 0x80000000, R59, 0xb8, !PT ;  /* 0x80000000033b7812 */ /* 0x000fe200078eb83b */
[----:B------:R-:W-:-:S06]  /*84320*/  DMUL R8, R8, 0.5 ;  /* 0x3fe0000008087828 */ /* 0x000fcc0000000000 */
[----:B------:R-:W-:-:S06]  /*84330*/  DSETP.NAN.AND P0, PT, R56, R56, PT ;  /* 0x000000383800722a */ /* 0x000fcc0003f08000 */
[----:B------:R-:W-:Y:S02]  /*84340*/  FSEL R2, R56, R2, P0 ;  /* 0x0000000238027208 */ /* 0x000fe40000000000 */
[----:B------:R-:W-:Y:S01]  /*84350*/  FSEL R3, R57, R59, P0 ;  /* 0x0000003b39037208 */ /* 0x000fe20000000000 */
[----:B------:R-:W-:Y:S06]  /*84360*/  BRA `(.L_x_49551) ;  /* 0x0000005800847947 */ /* 0x000fec0003800000 */
.L_x_49552:
        /* <DEDUP_REMOVED lines=28> */
.L_x_49561:
        /* <DEDUP_REMOVED lines=74> */
.L_x_49560:
        /* <DEDUP_REMOVED lines=101> */
.L_x_49563:
        /* <DEDUP_REMOVED lines=22> */
.L_x_49566:
[----:B------:R-:W-:Y:S05]  /*85180*/  BSYNC.RECONVERGENT B3 ;  /* 0x0000000000037941 */ /* 0x000fea0003800200 */
.L_x_49565:
        /* <DEDUP_REMOVED lines=29> */
.L_x_49564:
[----:B------:R-:W-:Y:S05]  /*85360*/  BSYNC.RECONVERGENT B2 ;  /* 0x0000000000027941 */ /* 0x000fea0003800200 */
.L_x_49562:
        /* <DEDUP_REMOVED lines=22> */
.L_x_49568:
[----:B------:R-:W-:Y:S05]  /*854d0*/  BSYNC.RECONVERGENT B2 ;  /* 0x0000000000027941 */ /* 0x000fea0003800200 */
.L_x_49567:
        /* <DEDUP_REMOVED lines=84> */
.L_x_49570:
[----:B------:R-:W-:Y:S02]  /*85a20*/  FSEL R2, RZ, 3.37028055040000000000e+12, P0 ;  /* 0x54442d18ff027808 */ /* 0x000fe40000000000 */
[----:B------:R-:W-:-:S07]  /*85a30*/  FSEL R3, RZ, 2.1426990032196044922, P0 ;  /* 0x400921fbff037808 */ /* 0x000fce0000000000 */
.L_x_49571:
[----:B------:R-:W-:Y:S05]  /*85a40*/  BSYNC.RECONVERGENT B0 ;  /* 0x0000000000007941 */ /* 0x000fea0003800200 */
.L_x_49569:
[----:B------:R-:W-:Y:S01]  /*85a50*/  DADD R56, |R56|, |R58| ;  /* 0x0000000038387229 */ /* 0x000fe2000000063a */
[----:B------:R-:W-:Y:S01]  /*85a60*/  LOP3.LUT R59, R3, 0x80000000, R59, 0xb8, !PT ;  /* 0x80000000033b7812 */ /* 0x000fe200078eb83b */
[----:B------:R-:W-:-:S06]  /*85a70*/  DMUL R8, R8, 0.5 ;  /* 0x3fe0000008087828 */ /* 0x000fcc0000000000 */
[----:B------:R-:W-:-:S06]  /*85a80*/  DSETP.NAN.AND P0, PT, R56, R56, PT ;  /* 0x000000383800722a */ /* 0x000fcc0003f08000 */
[----:B------:R-:W-:Y:S02]  /*85a90*/  FSEL R2, R56, R2, P0 ;  /* 0x0000000238027208 */ /* 0x000fe40000000000 */
[----:B------:R-:W-:Y:S01]  /*85aa0*/  FSEL R3, R57, R59, P0 ;  /* 0x0000003b39037208 */ /* 0x000fe20000000000 */
[----:B------:R-:W-:Y:S06]  /*85ab0*/  BRA `(.L_x_49551) ;  /* 0x0000004000b07947 */ /* 0x000fec0003800000 */
.L_x_49539:
        /* <DEDUP_REMOVED lines=137> */
.L_x_49573:
[----:B------:R-:W-:Y:S05]  /*86350*/  BSYNC.RECONVERGENT B0 ;  /* 0x0000000000007941 */ /* 0x000fea0003800200 */
.L_x_49572:
        /* <DEDUP_REMOVED lines=8> */
.L_x_49575:
[----:B------:R-:W-:Y:S05]  /*863e0*/  BSYNC.RECONVERGENT B2 ;  /* 0x0000000000027941 */ /* 0x000fea0003800200 */
.L_x_49574:
        /* <DEDUP_REMOVED lines=84> */
.L_x_49577:
[----:B------:R-:W-:Y:S02]  /*86930*/  FSEL R2, RZ, 3.37028055040000000000e+12, P0 ;  /* 0x54442d18ff027808 */ /* 0x000fe40000000000 */
[----:B------:R-:W-:-:S07]  /*86940*/  FSEL R3, RZ, 2.1426990032196044922, P0 ;  /* 0x400921fbff037808 */ /* 0x000fce0000000000 */
.L_x_49578:
[----:B------:R-:W-:Y:S05]  /*86950*/  BSYNC.RECONVERGENT B0 ;  /* 0x0000000000007941 */ /* 0x000fea0003800200 */
.L_x_49576:
[----:B------:R-:W-:Y:S01]  /*86960*/  DADD R56, |R56|, |R58| ;  /* 0x0000000038387229 */ /* 0x000fe2000000063a */
[----:B------:R-:W-:-:S07]  /*86970*/  LOP3.LUT R59, R3, 0x80000000, R59, 0xb8, !PT ;  /* 0x80000000033b7812 */ /* 0x000fce00078eb83b */
[----:B------:R-:W-:-:S06]  /*86980*/  DSETP.NAN.AND P0, PT, R56, R56, PT ;  /* 0x000000383800722a */ /* 0x000fcc0003f08000 */
[----:B------:R-:W-:Y:S02]  /*86990*/  FSEL R2, R56, R2, P0 ;  /* 0x0000000238027208 */ /* 0x000fe40000000000 */
[----:B------:R-:W-:Y:S01]  /*869a0*/  FSEL R3, R57, R59, P0 ;  /* 0x0000003b39037208 */ /* 0x000fe20000000000 */
[----:B------:R-:W-:Y:S06]  /*869b0*/  BRA `(.L_x_49551) ;  /* 0x0000003000f07947 */ /* 0x000fec0003800000 */
.L_x_49538:
        /* <DEDUP_REMOVED lines=94> */
.L_x_49581:
        /* <DEDUP_REMOVED lines=22> */
.L_x_49584:
[----:B------:R-:W-:Y:S05]  /*87100*/  BSYNC.RECONVERGENT B3 ;  /* 0x0000000000037941 */ /* 0x000fea0003800200 */
.L_x_49583:
        /* <DEDUP_REMOVED lines=29> */
.L_x_49582:
[----:B------:R-:W-:Y:S05]  /*872e0*/  BSYNC.RECONVERGENT B2 ;  /* 0x0000000000027941 */ /* 0x000fea0003800200 */
.L_x_49580:
        /* <DEDUP_REMOVED lines=87> */
.L_x_49579:
        /* <DEDUP_REMOVED lines=88> */
.L_x_49537:
        /* <DEDUP_REMOVED lines=25> */
.L_x_49586:
[----:B------:R-:W-:Y:S05]  /*87f70*/  BSYNC.RECONVERGENT B2 ;  /* 0x0000000000027941 */ /* 0x000fea0003800200 */
.L_x_49585:
        /* <DEDUP_REMOVED lines=23> */
.L_x_49588:
[----:B------:R-:W-:Y:S05]  /*880f0*/  BSYNC.RECONVERGENT B2 ;  /* 0x0000000000027941 */ /* 0x000fea0003800200 */
.L_x_49587:
        /* <DEDUP_REMOVED lines=140> */
.L_x_49590:
[----:B------:R-:W-:Y:S05]  /*889c0*/  BSYNC.RECONVERGENT B0 ;  /* 0x0000000000007941 */ /* 0x000fea0003800200 */
.L_x_49589:
        /* <DEDUP_REMOVED lines=8> */
.L_x_49592:
[----:B------:R-:W-:Y:S05]  /*88a50*/  BSYNC.RECONVERGENT B2 ;  /* 0x0000000000027941 */ /* 0x000fea0003800200 */
.L_x_49591:
        /* <DEDUP_REMOVED lines=84> */
.L_x_49594:
[----:B------:R-:W-:Y:S02]  /*88fa0*/  FSEL R2, RZ, 3.37028055040000000000e+12, P0 ;  /* 0x54442d18ff027808 */ /* 0x000fe40000000000 */
[----:B------:R-:W-:-:S07]  /*88fb0*/  FSEL R3, RZ, 2.1426990032196044922, P0 ;  /* 0x400921fbff037808 */ /* 0x000fce0000000000 */
.L_x_49595:
[----:B------:R-:W-:Y:S05]  /*88fc0*/  BSYNC.RECONVERGENT B0 ;  /* 0x0000000000007941 */ /* 0x000fea0003800200 */
.L_x_49593:
[----:B------:R-:W-:Y:S01]  /*88fd0*/  DADD R56, |R56|, |R58| ;  /* 0x0000000038387229 */ /* 0x000fe2000000063a */
[----:B------:R-:W-:Y:S01]  /*88fe0*/  LOP3.LUT R59, R3, 0x80000000, R59, 0xb8, !PT ;  /* 0x80000000033b7812 */ /* 0x000fe200078eb83b */
[----:B------:R-:W-:-:S06]  /*88ff0*/  DADD R8, R8, 1 ;  /* 0x3ff0000008087429 */ /* 0x000fcc0000000000 */
[----:B------:R-:W-:-:S06]  /*89000*/  DSETP.NAN.AND P0, PT, R56, R56, PT ;  /* 0x000000383800722a */ /* 0x000fcc0003f08000 */
[----:B------:R-:W-:Y:S02]  /*89010*/  FSEL R2, R56, R2, P0 ;  /* 0x0000000238027208 */ /* 0x000fe40000000000 */
[----:B------:R-:W-:Y:S01]  /*89020*/  FSEL R3, R57, R59, P0 ;  /* 0x0000003b39037208 */ /* 0x000fe20000000000 */
[----:B------:R-:W-:Y:S06]  /*89030*/  BRA `(.L_x_49551) ;  /* 0x0000000c00507947 */ /* 0x000fec0003800000 */
.L_x_49536:
        /* <DEDUP_REMOVED lines=111> */
.L_x_49597:
[----:B------:R-:W-:Y:S05]  /*89730*/  BSYNC.RECONVERGENT B0 ;  /* 0x0000000000007941 */ /* 0x000fea0003800200 */
.L_x_49596:
[----:B------:R-:W-:Y:S04]  /*89740*/  BSSY.RECONVERGENT B2, `(.L_x_49598) ;  /* 0x0000007000027945 */ /* 0x000fe80003800200 */
[----:B------:R-:W-:Y:S05]  /*89750*/  @P4 BRA P5, `(.L_x_49599) ;  /* 0x0000000000144947 */ /* 0x000fea0002800000 */
[----:B------:R-:W-:Y:S01]  /*89760*/  IMAD.MOV.U32 R0, RZ, RZ, R4 ;  /* 0x000000ffff007224 */ /* 0x000fe200078e0004 */
[----:B------:R-:W-:Y:S01]  /*89770*/  MOV R4, 0x897b0 ;  /* 0x000897b000047802 */ /* 0x000fe20000000f00 */
[----:B------:R-:W-:Y:S02]  /*89780*/  IMAD.MOV.U32 R2, RZ, RZ, R10 ;  /* 0x000000ffff027224 */ /* 0x000fe400078e000a */
[----:B------:R-:W-:-:S07]  /*89790*/  IMAD.MOV.U32 R3, RZ, RZ, R11 ;  /* 0x000000ffff037224 */ /* 0x000fce00078e000b */
[----:B------:R-:W-:Y:S05]  /*897a0*/  CALL.REL.NOINC `($__internal_90_$__cuda_sm20_div_rn_f64_full) ;  /* 0x0000016800187944 */ /* 0x000fea0003c00000 */
.L_x_49599:
[----:B------:R-:W-:Y:S05]  /*897b0*/  BSYNC.RECONVERGENT B2 ;  /* 0x0000000000027941 */ /* 0x000fea0003800200 */
.L_x_49598:
        /* <DEDUP_REMOVED lines=84> */
.L_x_49601:
[----:B------:R-:W-:Y:S02]  /*89d00*/  FSEL R2, RZ, 3.37028055040000000000e+12, P0 ;  /* 0x54442d18ff027808 */ /* 0x000fe40000000000 */
[----:B------:R-:W-:-:S07]  /*89d10*/  FSEL R3, RZ, 2.1426990032196044922, P0 ;  /* 0x400921fbff037808 */ /* 0x000fce0000000000 */
.L_x_49602:
[----:B------:R-:W-:Y:S05]  /*89d20*/  BSYNC.RECONVERGENT B0 ;  /* 0x0000000000007941 */ /* 0x000fea0003800200 */
.L_x_49600:
[----:B------:R-:W-:Y:S01]  /*89d30*/  DADD R56, |R56|, |R58| ;  /* 0x0000000038387229 */ /* 0x000fe2000000063a */
[----:B------:R-:W-:-:S07]  /*89d40*/  LOP3.LUT R59, R3, 0x80000000, R59, 0xb8, !PT ;  /* 0x80000000033b7812 */ /* 0x000fce00078eb83b */
[----:B------:R-:W-:-:S06]  /*89d50*/  DSETP.NAN.AND P0, PT, R56, R56, PT ;  /* 0x000000383800722a */ /* 0x000fcc0003f08000 */
[----:B------:R-:W-:Y:S02]  /*89d60*/  FSEL R2, R56, R2, P0 ;  /* 0x0000000238027208 */ /* 0x000fe40000000000 */
[----:B------:R-:W-:-:S07]  /*89d70*/  FSEL R3, R57, R59, P0 ;  /* 0x0000003b39037208 */ /* 0x000fce0000000000 */
.L_x_49551:
[----:B------:R-:W-:Y:S05]  /*89d80*/  BSYNC.RECONVERGENT B1 ;  /* 0x0000000000017941 */ /* 0x000fea0003800200 */
.L_x_49535:
        /* <DEDUP_REMOVED lines=75> */
.L_x_49609:
[----:B------:R-:W-:Y:S05]  /*8a240*/  BSYNC.RECONVERGENT B0 ;  /* 0x0000000000007941 */ /* 0x000fea0003800200 */
.L_x_49608:
        /* <DEDUP_REMOVED lines=24> */
.L_x_49613:
[----:B------:R-:W-:Y:S05]  /*8a3d0*/  BSYNC.RECONVERGENT B4 ;  /* 0x0000000000047941 */ /* 0x000fea0003800200 */
.L_x_49612:
[----:B------:R-:W-:Y:S01]  /*8a3e0*/  VIADD R0, R2, 0x1 ;  /* 0x0000000102007836 */ /* 0x000fe20000000000 */
[----:B------:R-:W-:Y:S06]  /*8a3f0*/  BRA `(.L_x_49614) ;  /* 0x0000000000087947 */ /* 0x000fec0003800000 */
.L_x_49611:
[----:B------:R-:W-:Y:S01]  /*8a400*/  DMUL R6, RZ, R38 ;  /* 0x00000026ff067228 */ /* 0x000fe20000000000 */
[----:B------:R-:W-:-:S10]  /*8a410*/  IMAD.MOV.U32 R0, RZ, RZ, 0x1 ;  /* 0x00000001ff007424 */ /* 0x000fd400078e00ff */
.L_x_49614:
[----:B------:R-:W-:Y:S05]  /*8a420*/  BSYNC.RECONVERGENT B3 ;  /* 0x0000000000037941 */ /* 0x000fea0003800200 */
.L_x_49610:
        /* <DEDUP_REMOVED lines=54> */
.L_x_49616:
[----:B------:R-:W-:Y:S01]  /*8a790*/  DMUL R6, RZ, R38 ;  /* 0x00000026ff067228 */ /* 0x000fe20000000000 */
[----:B------:R-:W-:-:S10]  /*8a7a0*/  IMAD.MOV.U32 R0, RZ, RZ, RZ ;  /* 0x000000ffff007224 */ /* 0x000fd400078e00ff */
.L_x_49617:
[----:B------:R-:W-:Y:S05]  /*8a7b0*/  BSYNC.RECONVERGENT B3 ;  /* 0x0000000000037941 */ /* 0x000fea0003800200 */
.L_x_49615:
        /* <DEDUP_REMOVED lines=32> */
.L_x_49607:
        /* <DEDUP_REMOVED lines=61> */
.L_x_49620:
[----:B------:R-:W-:Y:S05]  /*8ad90*/  BSYNC.RECONVERGENT B0 ;  /* 0x0000000000007941 */ /* 0x000fea0003800200 */
.L_x_49619:
        /* <DEDUP_REMOVED lines=37> */
.L_x_49624:
[----:B------:R-:W-:Y:S05]  /*8aff0*/  BSYNC.RECONVERGENT B4 ;  /* 0x0000000000047941 */ /* 0x000fea0003800200 */
.L_x_49623:
[----:B------:R-:W-:Y:S01]  /*8b000*/  VIADD R0, R2, 0x1 ;  /* 0x0000000102007836 */ /* 0x000fe20000000000 */
[----:B------:R-:W-:Y:S06]  /*8b010*/  BRA `(.L_x_49625) ;  /* 0x0000000000087947 */ /* 0x000fec0003800000 */
.L_x_49622:
[----:B------:R-:W-:Y:S01]  /*8b020*/  DMUL R6, RZ, R38 ;  /* 0x00000026ff067228 */ /* 0x000fe20000000000 */
[----:B------:R-:W-:-:S10]  /*8b030*/  IMAD.MOV.U32 R0, RZ, RZ, 0x1 ;  /* 0x00000001ff007424 */ /* 0x000fd400078e00ff */
.L_x_49625:
[----:B------:R-:W-:Y:S05]  /*8b040*/  BSYNC.RECONVERGENT B3 ;  /* 0x0000000000037941 */ /* 0x000fea0003800200 */
.L_x_49621:
        /* <DEDUP_REMOVED lines=56> */
.L_x_49627:
[----:B------:R-:W-:Y:S01]  /*8b3d0*/  DMUL R6, RZ, R38 ;  /* 0x00000026ff067228 */ /* 0x000fe20000000000 */
[----:B------:R-:W-:-:S10]  /*8b3e0*/  IMAD.MOV.U32 R0, RZ, RZ, RZ ;  /* 0x000000ffff007224 */ /* 0x000fd400078e00ff */
.L_x_49628:
[----:B------:R-:W-:Y:S05]  /*8b3f0*/  BSYNC.RECONVERGENT B3 ;  /* 0x0000000000037941 */ /* 0x000fea0003800200 */
.L_x_49626:
        /* <DEDUP_REMOVED lines=35> */
.L_x_49606:
        /* <DEDUP_REMOVED lines=10> */
.L_x_49629:
[----:B------:R-:W-:-:S10]  /*8b6d0*/  DADD R36, R38, -R38 ;  /* 0x0000000026247229 */ /* 0x000fd40000000826 */
[----:B------:R-:W-:Y:S02]  /*8b6e0*/  IMAD.MOV.U32 R38, RZ, RZ, R36 ;  /* 0x000000ffff267224 */ /* 0x000fe400078e0024 */
[----:B------:R-:W-:Y:S01]  /*8b6f0*/  IMAD.MOV.U32 R39, RZ, RZ, R37 ;  /* 0x000000ffff277224 */ /* 0x000fe200078e0025 */
[----:B------:R-:W-:Y:S06]  /*8b700*/  BRA `(.L_x_49618) ;  /* 0x0000000800bc7947 */ /* 0x000fec0003800000 */
.L_x_49605:
        /* <DEDUP_REMOVED lines=25> */
.L_x_49633:
[----:B------:R-:W-:Y:S05]  /*8b8a0*/  BSYNC.RECONVERGENT B4 ;  /* 0x0000000000047941 */ /* 0x000fea0003800200 */
.L_x_49632:
[----:B------:R-:W-:Y:S01]  /*8b8b0*/  VIADD R0, R2, 0x1 ;  /* 0x0000000102007836 */ /* 0x000fe20000000000 */
[----:B------:R-:W-:Y:S06]  /*8b8c0*/  BRA `(.L_x_49634) ;  /* 0x0000000000087947 */ /* 0x000fec0003800000 */
.L_x_49631:
[----:B------:R-:W-:Y:S01]  /*8b8d0*/  DMUL R6, RZ, R38 ;  /* 0x00000026ff067228 */ /* 0x000fe20000000000 */
[----:B------:R-:W-:-:S10]  /*8b8e0*/  IMAD.MOV.U32 R0, RZ, RZ, 0x1 ;  /* 0x00000001ff007424 */ /* 0x000fd400078e00ff */
.L_x_49634:
[----:B------:R-:W-:Y:S05]  /*8b8f0*/  BSYNC.RECONVERGENT B3 ;  /* 0x0000000000037941 */ /* 0x000fea0003800200 */
.L_x_49630:
        /* <DEDUP_REMOVED lines=54> */
.L_x_49636:
[----:B------:R-:W-:Y:S01]  /*8bc60*/  DMUL R6, RZ, R38 ;  /* 0x00000026ff067228 */ /* 0x000fe20000000000 */
[----:B------:R-:W-:-:S10]  /*8bc70*/  IMAD.MOV.U32 R0, RZ, RZ, RZ ;  /* 0x000000ffff007224 */ /* 0x000fd400078e00ff */
.L_x_49637:
[----:B------:R-:W-:Y:S05]  /*8bc80*/  BSYNC.RECONVERGENT B3 ;  /* 0x0000000000037941 */ /* 0x000fea0003800200 */
.L_x_49635:
        /* <DEDUP_REMOVED lines=30> */
.L_x_49604:
        /* <DEDUP_REMOVED lines=57> */
.L_x_49618:
[----:B------:R-:W-:Y:S05]  /*8c200*/  BSYNC.RECONVERGENT B2 ;  /* 0x0000000000027941 */ /* 0x000fea0003800200 */
.L_x_49603:
        /* <DEDUP_REMOVED lines=135> */
.L_x_49645:
        /* <DEDUP_REMOVED lines=22> */
.L_x_49648:
[----:B------:R-:W-:Y:S05]  /*8cbe0*/  BSYNC.RECONVERGENT B3 ;  /* 0x0000000000037941 */ /* 0x000fea0003800200 */
.L_x_49647:
        /* <DEDUP_REMOVED lines=29> */
.L_x_49646:
[----:B------:R-:W-:Y:S05]  /*8cdc0*/  BSYNC.RECONVERGENT B2 ;  /* 0x0000000000027941 */ /* 0x000fea0003800200 */
.L_x_49644:
        /* <DEDUP_REMOVED lines=22> */
.L_x_49650:
[----:B------:R-:W-:Y:S05]  /*8cf30*/  BSYNC.RECONVERGENT B2 ;  /* 0x0000000000027941 */ /* 0x000fea0003800200 */
.L_x_49649:
        /* <DEDUP_REMOVED lines=84> */
.L_x_49652:
[----:B------:R-:W-:Y:S02]  /*8d480*/  FSEL R2, RZ, 3.37028055040000000000e+12, P0 ;  /* 0x54442d18ff027808 */ /* 0x000fe40000000000 */
[----:B------:R-:W-:-:S07]  /*8d490*/  FSEL R3, RZ, 2.1426990032196044922, P0 ;  /* 0x400921fbff037808 */ /* 0x000fce0000000000 */
.L_x_49653:
[----:B------:R-:W-:Y:S05]  /*8d4a0*/  BSYNC.RECONVERGENT B0 ;  /* 0x0000000000007941 */ /* 0x000fea0003800200 */
.L_x_49651:
[----:B------:R-:W-:Y:S01]  /*8d4b0*/  DADD R68, |R68|, |R70| ;  /* 0x0000000044447229 */ /* 0x000fe20000000646 */
[----:B------:R-:W-:Y:S01]  /*8d4c0*/  LOP3.LUT R71, R3, 0x80000000, R71, 0xb8, !PT ;  /* 0x8000000003477812 */ /* 0x000fe200078eb847 */
[----:B------:R-:W-:-:S06]  /*8d4d0*/  DMUL R8, R8, 0.5 ;  /* 0x3fe0000008087828 */ /* 0x000fcc0000000000 */
[----:B------:R-:W-:-:S06]  /*8d4e0*/  DSETP.NAN.AND P0, PT, R68, R68, PT ;  /* 0x000000444400722a */ /* 0x000fcc0003f08000 */
[----:B------:R-:W-:Y:S02]  /*8d4f0*/  FSEL R2, R68, R2, P0 ;  /* 0x0000000244027208 */ /* 0x000fe40000000000 */
[----:B------:R-:W-:Y:S01]  /*8d500*/  FSEL R3, R69, R71, P0 ;  /* 0x0000004745037208 */ /* 0x000fe20000000000 */
[----:B------:R-:W-:Y:S06]  /*8d510*/  BRA `(.L_x_49654) ;  /* 0x0000006400c07947 */ /* 0x000fec0003800000 */
.L_x_49643:
        /* <DEDUP_REMOVED lines=103> */
.L_x_49657:
[----:B------:R-:W-:Y:S05]  /*8db90*/  BSYNC.RECONVERGENT B0 ;  /* 0x0000000000007941 */ /* 0x000fea0003800200 */
.L_x_49656:
        /* <DEDUP_REMOVED lines=8> */
.L_x_49659:
[----:B------:R-:W-:Y:S05]  /*8dc20*/  BSYNC.RECONVERGENT B2 ;  /* 0x0000000000027941 */ /* 0x000fea0003800200 */
.L_x_49658:
        /* <DEDUP_REMOVED lines=84> */
.L_x_49661:
[----:B------:R-:W-:Y:S02]  /*8e170*/  FSEL R2, RZ, 3.37028055040000000000e+12, P0 ;  /* 0x54442d18ff027808 */ /* 0x000fe40000000000 */
[----:B------:R-:W-:-:S07]  /*8e180*/  FSEL R3, RZ, 2.1426990032196044922, P0 ;  /* 0x400921fbff037808 */ /* 0x000fce0000000000 */
.L_x_49662:
[----:B------:R-:W-:Y:S05]  /*8e190*/  BSYNC.RECONVERGENT B0 ;  /* 0x0000000000007941 */ /* 0x000fea0003800200 */
.L_x_49660:
[----:B------:R-:W-:Y:S01]  /*8e1a0*/  DADD R68, |R68|, |R70| ;  /* 0x0000000044447229 */ /* 0x000fe20000000646 */
[----:B------:R-:W-:Y:S01]  /*8e1b0*/  LOP3.LUT R71, R3, 0x80000000, R71, 0xb8, !PT ;  /* 0x8000000003477812 */ /* 0x000fe200078eb847 */
[----:B------:R-:W-:-:S06]  /*8e1c0*/  DMUL R8, R8, 0.5 ;  /* 0x3fe0000008087828 */ /* 0x000fcc0000000000 */
[----:B------:R-:W-:-:S06]  /*8e1d0*/  DSETP.NAN.AND P0, PT, R68, R68, PT ;  /* 0x000000444400722a */ /* 0x000fcc0003f08000 */
[----:B------:R-:W-:Y:S02]  /*8e1e0*/  FSEL R2, R68, R2, P0 ;  /* 0x0000000244027208 */ /* 0x000fe40000000000 */
[----:B------:R-:W-:Y:S01]  /*8e1f0*/  FSEL R3, R69, R71, P0 ;  /* 0x0000004745037208 */ /* 0x000fe20000000000 */
[----:B------:R-:W-:Y:S06]  /*8e200*/  BRA `(.L_x_49654) ;  /* 0x0000005800847947 */ /* 0x000fec0003800000 */
.L_x_49655:
        /* <DEDUP_REMOVED lines=28> */
.L_x_49664:
        /* <DEDUP_REMOVED lines=74> */
.L_x_49663:
        /* <DEDUP_REMOVED lines=101> */
.L_x_49666:
        /* <DEDUP_REMOVED lines=22> */
.L_x_49669:
[----:B------:R-:W-:Y:S05]  /*8f020*/  BSYNC.RECONVERGENT B3 ;  /* 0x0000000000037941 */ /* 0x000fea0003800200 */
.L_x_49668:
        /* <DEDUP_REMOVED lines=29> */
.L_x_49667:
[----:B------:R-:W-:Y:S05]  /*8f200*/  BSYNC.RECONVERGENT B2 ;  /* 0x0000000000027941 */ /* 0x000fea0003800200 */
.L_x_49665:
        /* <DEDUP_REMOVED lines=22> */
.L_x_49671:
[----:B------:R-:W-:Y:S05]  /*8f370*/  BSYNC.RECONVERGENT B2 ;  /* 0x0000000000027941 */ /* 0x000fea0003800200 */
.L_x_49670:
        /* <DEDUP_REMOVED lines=84> */
.L_x_49673:
[----:B------:R-:W-:Y:S02]  /*8f8c0*/  FSEL R2, RZ, 3.37028055040000000000e+12, P0 ;  /* 0x54442d18ff027808 */ /* 0x000fe40000000000 */
[----:B------:R-:W-:-:S07]  /*8f8d0*/  FSEL R3, RZ, 2.1426990032196044922, P0 ;  /* 0x400921fbff037808 */ /* 0x000fce0000000000 */
.L_x_49674:
[----:B------:R-:W-:Y:S05]  /*8f8e0*/  BSYNC.RECONVERGENT B0 ;  /* 0x0000000000007941 */ /* 0x000fea0003800200 */
.L_x_49672:
[----:B------:R-:W-:Y:S01]  /*8f8f0*/  DADD R68, |R68|, |R70| ;  /* 0x0000000044447229 */ /* 0x000fe20000000646 */
[----:B------:R-:W-:Y:S01]  /*8f900*/  LOP3.LUT R71, R3, 0x80000000, R71, 0xb8, !PT ;  /* 0x8000000003477812 */ /* 0x000fe200078eb847 */
[----:B------:R-:W-:-:S06]  /*8f910*/  DMUL R8, R8, 0.5 ;  /* 0x3fe0000008087828 */ /* 0x000fcc0000000000 */
[----:B------:R-:W-:-:S06]  /*8f920*/  DSETP.NAN.AND P0, PT, R68, R68, PT ;  /* 0x000000444400722a */ /* 0x000fcc0003f08000 */
[----:B------:R-:W-:Y:S02]  /*8f930*/  FSEL R2, R68, R2, P0 ;  /* 0x0000000244027208 */ /* 0x000fe40000000000 */
[----:B------:R-:W-:Y:S01]  /*8f940*/  FSEL R3, R69, R71, P0 ;  /* 0x0000004745037208 */ /* 0x000fe20000000000 */
[----:B------:R-:W-:Y:S06]  /*8f950*/  BRA `(.L_x_49654) ;  /* 0x0000004000b07947 */ /* 0x000fec0003800000 */
.L_x_49642:
        /* <DEDUP_REMOVED lines=137> */
.L_x_49676:
[----:B------:R-:W-:Y:S05]  /*901f0*/  BSYNC.RECONVERGENT B0 ;  /* 0x0000000000007941 */ /* 0x000fea0003800200 */
.L_x_49675:
        /* <DEDUP_REMOVED lines=8> */
.L_x_49678:
[----:B------:R-:W-:Y:S05]  /*90280*/  BSYNC.RECONVERGENT B2 ;  /* 0x0000000000027941 */ /* 0x000fea0003800200 */
.L_x_49677:
        /* <DEDUP_REMOVED lines=84> */
.L_x_49680:
[----:B------:R-:W-:Y:S02]  /*907d0*/  FSEL R2, RZ, 3.37028055040000000000e+12, P0 ;  /* 0x54442d18ff027808 */ /* 0x000fe40000000000 */
[----:B------:R-:W-:-:S07]  /*907e0*/  FSEL R3, RZ, 2.1426990032196044922, P0 ;  /* 0x400921fbff037808 */ /* 0x000fce0000000000 */
.L_x_49681:
[----:B------:R-:W-:Y:S05]  /*907f0*/  BSYNC.RECONVERGENT B0 ;  /* 0x0000000000007941 */ /* 0x000fea0003800200 */
.L_x_49679:
[----:B------:R-:W-:Y:S01]  /*90800*/  DADD R68, |R68|, |R70| ;  /* 0x0000000044447229 */ /* 0x000fe20000000646 */
[----:B------:R-:W-:-:S07]  /*90810*/  LOP3.LUT R71, R3, 0x80000000, R71, 0xb8, !PT ;  /* 0x8000000003477812 */ /* 0x000fce00078eb847 */
[----:B------:R-:W-:-:S06]  /*90820*/  DSETP.NAN.AND P0, PT, R68, R68, PT ;  /* 0x000000444400722a */ /* 0x000fcc0003f08000 */
[----:B------:R-:W-:Y:S02]  /*90830*/  FSEL R2, R68, R2, P0 ;  /* 0x0000000244027208 */ /* 0x000fe40000000000 */
[----:B------:R-:W-:Y:S01]  /*90840*/  FSEL R3, R69, R71, P0 ;  /* 0x0000004745037208 */ /* 0x000fe20000000000 */
[----:B------:R-:W-:Y:S06]  /*90850*/  BRA `(.L_x_49654) ;  /* 0x0000003000f07947 */ /* 0x000fec0003800000 */
.L_x_49641:
        /* <DEDUP_REMOVED lines=94> */
.L_x_49684:
        /* <DEDUP_REMOVED lines=22> */
.L_x_49687:
[----:B------:R-:W-:Y:S05]  /*90fa0*/  BSYNC.RECONVERGENT B3 ;  /* 0x0000000000037941 */ /* 0x000fea0003800200 */
.L_x_49686:
        /* <DEDUP_REMOVED lines=29> */
.L_x_49685:
[----:B------:R-:W-:Y:S05]  /*91180*/  BSYNC.RECONVERGENT B2 ;  /* 0x0000000000027941 */ /* 0x000fea0003800200 */
.L_x_49683:
        /* <DEDUP_REMOVED lines=87> */
.L_x_49682:
        /* <DEDUP_REMOVED lines=88> */
.L_x_49640:
        /* <DEDUP_REMOVED lines=25> */
.L_x_49689:
[----:B------:R-:W-:Y:S05]  /*91e10*/  BSYNC.RECONVERGENT B2 ;  /* 0x0000000000027941 */ /* 0x000fea0003800200 */
.L_x_49688:
        /* <DEDUP_REMOVED lines=23> */
.L_x_49691:
[----:B------:R-:W-:Y:S05]  /*91f90*/  BSYNC.RECONVERGENT B2 ;  /* 0x0000000000027941 */ /* 0x000fea0003800200 */
.L_x_49690:
        /* <DEDUP_REMOVED lines=140> */
.L_x_49693:
[----:B------:R-:W-:Y:S05]  /*92860*/  BSYNC.RECONVERGENT B0 ;  /* 0x0000000000007941 */ /* 0x000fea0003800200 */
.L_x_49692:
        /* <DEDUP_REMOVED lines=8> */
.L_x_49695:
[----:B------:R-:W-:Y:S05]  /*928f0*/  BSYNC.RECONVERGENT B2 ;  /* 0x0000000000027941 */ /* 0x000fea0003800200 */
.L_x_49694:
        /* <DEDUP_REMOVED lines=84> */
.L_x_49697:
[----:B------:R-:W-:Y:S02]  /*92e40*/  FSEL R2, RZ, 3.37028055040000000000e+12, P0 ;  /* 0x54442d18ff027808 */ /* 0x000fe40000000000 */
[----:B------:R-:W-:-:S07]  /*92e50*/  FSEL R3, RZ, 2.1426990032196044922, P0 ;  /* 0x400921fbff037808 */ /* 0x000fce0000000000 */
.L_x_49698:
[----:B------:R-:W-:Y:S05]  /*92e60*/  BSYNC.RECONVERGENT B0 ;  /* 0x0000000000007941 */ /* 0x000fea0003800200 */
.L_x_49696:
[----:B------:R-:W-:Y:S01]  /*92e70*/  DADD R68, |R68|, |R70| ;  /* 0x0000000044447229 */ /* 0x000fe20000000646 */
[----:B------:R-:W-:Y:S01]  /*92e80*/  LOP3.LUT R71, R3, 0x80000000, R71, 0xb8, !PT ;  /* 0x8000000003477812 */ /* 0x000fe200078eb847 */
[----:B------:R-:W-:-:S06]  /*92e90*/  DADD R8, R8, 1 ;  /* 0x3ff0000008087429 */ /* 0x000fcc0000000000 */
[----:B------:R-:W-:-:S06]  /*92ea0*/  DSETP.NAN.AND P0, PT, R68, R68, PT ;  /* 0x000000444400722a */ /* 0x000fcc0003f08000 */
[----:B------:R-:W-:Y:S02]  /*92eb0*/  FSEL R2, R68, R2, P0 ;  /* 0x0000000244027208 */ /* 0x000fe40000000000 */
[----:B------:R-:W-:Y:S01]  /*92ec0*/  FSEL R3, R69, R71, P0 ;  /* 0x0000004745037208 */ /* 0x000fe20000000000 */
[----:B------:R-:W-:Y:S06]  /*92ed0*/  BRA `(.L_x_49654) ;  /* 0x0000000c00507947 */ /* 0x000fec0003800000 */
.L_x_49639:
        /* <DEDUP_REMOVED lines=111> */
.L_x_49700:
[----:B------:R-:W-:Y:S05]  /*935d0*/  BSYNC.RECONVERGENT B0 ;  /* 0x0000000000007941 */ /* 0x000fea0003800200 */
.L_x_49699:
[----:B------:R-:W-:Y:S04]  /*935e0*/  BSSY.RECONVERGENT B2, `(.L_x_49701) ;  /* 0x0000007000027945 */ /* 0x000fe80003800200 */
[----:B------:R-:W-:Y:S05]  /*935f0*/  @P4 BRA P5, `(.L_x_49702) ;  /* 0x0000000000144947 */ /* 0x000fea0002800000 */
[----:B------:R-:W-:Y:S01]  /*93600*/  IMAD.MOV.U32 R0, RZ, RZ, R4 ;  /* 0x000000ffff007224 */ /* 0x000fe200078e0004 */
[----:B------:R-:W-:Y:S01]  /*93610*/  MOV R4, 0x93650 ;  /* 0x0009365000047802 */ /* 0x000fe20000000f00 */
[----:B------:R-:W-:Y:S02]  /*93620*/  IMAD.MOV.U32 R2, RZ, RZ, R10 ;  /* 0x000000ffff027224 */ /* 0x000fe400078e000a */
[----:B------:R-:W-:-:S07]  /*93630*/  IMAD.MOV.U32 R3, RZ, RZ, R11 ;  /* 0x000000ffff037224 */ /* 0x000fce00078e000b */
[----:B------:R-:W-:Y:S05]  /*93640*/  CALL.REL.NOINC `($__internal_90_$__cuda_sm20_div_rn_f64_full) ;  /* 0x000000c800707944 */ /* 0x000fea0003c00000 */
.L_x_49702:
[----:B------:R-:W-:Y:S05]  /*93650*/  BSYNC.RECONVERGENT B2 ;  /* 0x0000000000027941 */ /* 0x000fea0003800200 */
.L_x_49701:
        /* <DEDUP_REMOVED lines=84> */
.L_x_49704:
[----:B------:R-:W-:Y:S02]  /*93ba0*/  FSEL R2, RZ, 3.37028055040000000000e+12, P0 ;  /* 0x54442d18ff027808 */ /* 0x000fe40000000000 */
[----:B------:R-:W-:-:S07]  /*93bb0*/  FSEL R3, RZ, 2.1426990032196044922, P0 ;  /* 0x400921fbff037808 */ /* 0x000fce0000000000 */
.L_x_49705:
[----:B------:R-:W-:Y:S05]  /*93bc0*/  BSYNC.RECONVERGENT B0 ;  /* 0x0000000000007941 */ /* 0x000fea0003800200 */
.L_x_49703:
[----:B------:R-:W-:Y:S01]  /*93bd0*/  DADD R68, |R68|, |R70| ;  /* 0x0000000044447229 */ /* 0x000fe20000000646 */
[----:B------:R-:W-:-:S07]  /*93be0*/  LOP3.LUT R71, R3, 0x80000000, R71, 0xb8, !PT ;  /* 0x8000000003477812 */ /* 0x000fce00078eb847 */
[----:B------:R-:W-:-:S06]  /*93bf0*/  DSETP.NAN.AND P0, PT, R68, R68, PT ;  /* 0x000000444400722a */ /* 0x000fcc0003f08000 */
[----:B------:R-:W-:Y:S02]  /*93c00*/  FSEL R2, R68, R2, P0 ;  /* 0x0000000244027208 */ /* 0x000fe40000000000 */
[----:B------:R-:W-:-:S07]  /*93c10*/  FSEL R3, R69, R71, P0 ;  /* 0x0000004745037208 */ /* 0x000fce0000000000 */
.L_x_49654:
[----:B------:R-:W-:Y:S05]  /*93c20*/  BSYNC.RECONVERGENT B1 ;  /* 0x0000000000017941 */ /* 0x000fea0003800200 */
.L_x_49638:
        /* <DEDUP_REMOVED lines=75> */
.L_x_49712:
[----:B------:R-:W-:Y:S05]  /*940e0*/  BSYNC.RECONVERGENT B0 ;  /* 0x0000000000007941 */ /* 0x000fea0003800200 */
.L_x_49711:
        /* <DEDUP_REMOVED lines=24> */
.L_x_49716:
[----:B------:R-:W-:Y:S05]  /*94270*/  BSYNC.RECONVERGENT B4 ;  /* 0x0000000000047941 */ /* 0x000fea0003800200 */
.L_x_49715:
[----:B------:R-:W-:Y:S01]  /*94280*/  VIADD R0, R2, 0x1 ;  /* 0x0000000102007836 */ /* 0x000fe20000000000 */
[----:B------:R-:W-:Y:S06]  /*94290*/  BRA `(.L_x_49717) ;  /* 0x0000000000087947 */ /* 0x000fec0003800000 */
.L_x_49714:
[----:B------:R-:W-:Y:S01]  /*942a0*/  DMUL R6, RZ, R34 ;  /* 0x00000022ff067228 */ /* 0x000fe20000000000 */
[----:B------:R-:W-:-:S10]  /*942b0*/  IMAD.MOV.U32 R0, RZ, RZ, 0x1 ;  /* 0x00000001ff007424 */ /* 0x000fd400078e00ff */
.L_x_49717:
[----:B------:R-:W-:Y:S05]  /*942c0*/  BSYNC.RECONVERGENT B3 ;  /* 0x0000000000037941 */ /* 0x000fea0003800200 */
.L_x_49713:
        /* <DEDUP_REMOVED lines=54> */
.L_x_49719:
[----:B------:R-:W-:Y:S01]  /*94630*/  DMUL R6, RZ, R34 ;  /* 0x00000022ff067228 */ /* 0x000fe20000000000 */
[----:B------:R-:W-:-:S10]  /*94640*/  IMAD.MOV.U32 R0, RZ, RZ, RZ ;  /* 0x000000ffff007224 */ /* 0x000fd400078e00ff */
.L_x_49720:
[----:B------:R-:W-:Y:S05]  /*94650*/  BSYNC.RECONVERGENT B3 ;  /* 0x0000000000037941 */ /* 0x000fea0003800200 */
.L_x_49718:
        /* <DEDUP_REMOVED lines=32> */
.L_x_49710:
        /* <DEDUP_REMOVED lines=61> */
.L_x_49723:
[----:B------:R-:W-:Y:S05]  /*94c30*/  BSYNC.RECONVERGENT B0 ;  /* 0x0000000000007941 */ /* 0x000fea0003800200 */
.L_x_49722:
        /* <DEDUP_REMOVED lines=37> */
.L_x_49727:
[----:B------:R-:W-:Y:S05]  /*94e90*/  BSYNC.RECONVERGENT B4 ;  /* 0x0000000000047941 */ /* 0x000fea0003800200 */
.L_x_49726:
[----:B------:R-:W-:Y:S01]  /*94ea0*/  VIADD R0, R2, 0x1 ;  /* 0x0000000102007836 */ /* 0x000fe20000000000 */
[----:B------:R-:W-:Y:S06]  /*94eb0*/  BRA `(.L_x_49728) ;  /* 0x0000000000087947 */ /* 0x000fec0003800000 */
.L_x_49725:
[----:B------:R-:W-:Y:S01]  /*94ec0*/  DMUL R6, RZ, R34 ;  /* 0x00000022ff067228 */ /* 0x000fe20000000000 */
[----:B------:R-:W-:-:S10]  /*94ed0*/  IMAD.MOV.U32 R0, RZ, RZ, 0x1 ;  /* 0x00000001ff007424 */ /* 0x000fd400078e00ff */
.L_x_49728:
[----:B------:R-:W-:Y:S05]  /*94ee0*/  BSYNC.RECONVERGENT B3 ;  /* 0x0000000000037941 */ /* 0x000fea0003800200 */
.L_x_49724:
        /* <DEDUP_REMOVED lines=56> */
.L_x_49730:
[----:B------:R-:W-:Y:S01]  /*95270*/  DMUL R6, RZ, R34 ;  /* 0x00000022ff067228 */ /* 0x000fe20000000000 */
[----:B------:R-:W-:-:S10]  /*95280*/  IMAD.MOV.U32 R0, RZ, RZ, RZ ;  /* 0x000000ffff007224 */ /* 0x000fd400078e00ff */
.L_x_49731:
[----:B------:R-:W-:Y:S05]  /*95290*/  BSYNC.RECONVERGENT B3 ;  /* 0x0000000000037941 */ /* 0x000fea0003800200 */
.L_x_49729:
        /* <DEDUP_REMOVED lines=35> */
.L_x_49709:
        /* <DEDUP_REMOVED lines=10> */
.L_x_49732:
[----:B------:R-:W-:-:S10]  /*95570*/  DADD R32, R34, -R34 ;  /* 0x0000000022207229 */ /* 0x000fd40000000822 */
[----:B------:R-:W-:Y:S02]  /*95580*/  IMAD.MOV.U32 R34, RZ, RZ, R32 ;  /* 0x000000ffff227224 */ /* 0x000fe400078e0020 */
[----:B------:R-:W-:Y:S01]  /*95590*/  IMAD.MOV.U32 R35, RZ, RZ, R33 ;  /* 0x000000ffff237224 */ /* 0x000fe200078e0021 */
[----:B------:R-:W-:Y:S06]  /*955a0*/  BRA `(.L_x_49721) ;  /* 0x0000000800bc7947 */ /* 0x000fec0003800000 */
.L_x_49708:
        /* <DEDUP_REMOVED lines=25> */
.L_x_49736:
[----:B------:R-:W-:Y:S05]  /*95740*/  BSYNC.RECONVERGENT B4 ;  /* 0x0000000000047941 */ /* 0x000fea0003800200 */
.L_x_49735:
[----:B------:R-:W-:Y:S01]  /*95750*/  VIADD R0, R2, 0x1 ;  /* 0x0000000102007836 */ /* 0x000fe20000000000 */
[----:B------:R-:W-:Y:S06]  /*95760*/  BRA `(.L_x_49737) ;  /* 0x0000000000087947 */ /* 0x000fec0003800000 */
.L_x_49734:
[----:B------:R-:W-:Y:S01]  /*95770*/  DMUL R6, RZ, R34 ;  /* 0x00000022ff067228 */ /* 0x000fe20000000000 */
[----:B------:R-:W-:-:S10]  /*95780*/  IMAD.MOV.U32 R0, RZ, RZ, 0x1 ;  /* 0x00000001ff007424 */ /* 0x000fd400078e00ff */
.L_x_49737:
[----:B------:R-:W-:Y:S05]  /*95790*/  BSYNC.RECONVERGENT B3 ;  /* 0x0000000000037941 */ /* 0x000fea0003800200 */
.L_x_49733:
        /* <DEDUP_REMOVED lines=54> */
.L_x_49739:
[----:B------:R-:W-:Y:S01]  /*95b00*/  DMUL R6, RZ, R34 ;  /* 0x00000022ff067228 */ /* 0x000fe20000000000 */
[----:B------:R-:W-:-:S10]  /*95b10*/  IMAD.MOV.U32 R0, RZ, RZ, RZ ;  /* 0x000000ffff007224 */ /* 0x000fd400078e00ff */
.L_x_49740:
[----:B------:R-:W-:Y:S05]  /*95b20*/  BSYNC.RECONVERGENT B3 ;  /* 0x0000000000037941 */ /* 0x000fea0003800200 */
.L_x_49738:
        /* <DEDUP_REMOVED lines=30> */
.L_x_49707:
        /* <DEDUP_REMOVED lines=57> */
.L_x_49721:
[----:B------:R-:W-:Y:S05]  /*960a0*/  BSYNC.RECONVERGENT B2 ;  /* 0x0000000000027941 */ /* 0x000fea0003800200 */
.L_x_49706:
        /* <DEDUP_REMOVED lines=135> */
.L_x_49748:
        /* <DEDUP_REMOVED lines=22> */
.L_x_49751:
[----:B------:R-:W-:Y:S05]  /*96a80*/  BSYNC.RECONVERGENT B3 ;  /* 0x0000000000037941 */ /* 0x000fea0003800200 */
.L_x_49750:
        /* <DEDUP_REMOVED lines=29> */
.L_x_49749:
[----:B------:R-:W-:Y:S05]  /*96c60*/  BSYNC.RECONVERGENT B2 ;  /* 0x0000000000027941 */ /* 0x000fea0003800200 */
.L_x_49747:
        /* <DEDUP_REMOVED lines=22> */
.L_x_49753:
[----:B------:R-:W-:Y:S05]  /*96dd0*/  BSYNC.RECONVERGENT B2 ;  /* 0x0000000000027941 */ /* 0x000fea0003800200 */
.L_x_49752:
        /* <DEDUP_REMOVED lines=84> */
.L_x_49755:
[----:B------:R-:W-:Y:S02]  /*97320*/  FSEL R2, RZ, 3.37028055040000000000e+12, P0 ;  /* 0x54442d18ff027808 */ /* 0x000fe40000000000 */
[----:B------:R-:W-:-:S07]  /*97330*/  FSEL R3, RZ, 2.1426990032196044922, P0 ;  /* 0x400921fbff037808 */ /* 0x000fce0000000000 */
.L_x_49756:
[----:B------:R-:W-:Y:S05]  /*97340*/  BSYNC.RECONVERGENT B0 ;  /* 0x0000000000007941 */ /* 0x000fea0003800200 */
.L_x_49754:
[----:B------:R-:W-:Y:S01]  /*97350*/  DADD R64, |R64|, |R66| ;  /* 0x0000000040407229 */ /* 0x000fe20000000642 */
[----:B------:R-:W-:Y:S01]  /*97360*/  LOP3.LUT R67, R3, 0x80000000, R67, 0xb8, !PT ;  /* 0x8000000003437812 */ /* 0x000fe200078eb843 */
[----:B------:R-:W-:-:S06]  /*97370*/  DMUL R8, R8, 0.5 ;  /* 0x3fe0000008087828 */ /* 0x000fcc0000000000 */
[----:B------:R-:W-:-:S06]  /*97380*/  DSETP.NAN.AND P0, PT, R64, R64, PT ;  /* 0x000000404000722a */ /* 0x000fcc0003f08000 */
[----:B------:R-:W-:Y:S02]  /*97390*/  FSEL R2, R64, R2, P0 ;  /* 0x0000000240027208 */ /* 0x000fe40000000000 */
[----:B------:R-:W-:Y:S01]  /*973a0*/  FSEL R3, R65, R67, P0 ;  /* 0x0000004341037208 */ /* 0x000fe20000000000 */
[----:B------:R-:W-:Y:S06]  /*973b0*/  BRA `(.L_x_49757) ;  /* 0x0000006400c47947 */ /* 0x000fec0003800000 */
.L_x_49746:
        /* <DEDUP_REMOVED lines=103> */
.L_x_49760:
[----:B------:R-:W-:Y:S05]  /*97a30*/  BSYNC.RECONVERGENT B0 ;  /* 0x0000000000007941 */ /* 0x000fea0003800200 */
.L_x_49759:
        /* <DEDUP_REMOVED lines=8> */
.L_x_49762:
[----:B------:R-:W-:Y:S05]  /*97ac0*/  BSYNC.RECONVERGENT B2 ;  /* 0x0000000000027941 */ /* 0x000fea0003800200 */
.L_x_49761:
        /* <DEDUP_REMOVED lines=84> */
.L_x_49764:
[----:B------:R-:W-:Y:S02]  /*98010*/  FSEL R2, RZ, 3.37028055040000000000e+12, P0 ;  /* 0x54442d18ff027808 */ /* 0x000fe40000000000 */
[----:B------:R-:W-:-:S07]  /*98020*/  FSEL R3, RZ, 2.1426990032196044922, P0 ;  /* 0x400921fbff037808 */ /* 0x000fce0000000000 */
.L_x_49765:
[----:B------:R-:W-:Y:S05]  /*98030*/  BSYNC.RECONVERGENT B0 ;  /* 0x0000000000007941 */ /* 0x000fea0003800200 */
.L_x_49763:
[----:B------:R-:W-:Y:S01]  /*98040*/  DADD R64, |R64|, |R66| ;  /* 0x0000000040407229 */ /* 0x000fe20000000642 */
[----:B------:R-:W-:Y:S01]  /*98050*/  LOP3.LUT R67, R3, 0x80000000, R67, 0xb8, !PT ;  /* 0x8000000003437812 */ /* 0x000fe200078eb843 */
[----:B------:R-:W-:-:S06]  /*98060*/  DMUL R8, R8, 0.5 ;  /* 0x3fe0000008087828 */ /* 0x000fcc0000000000 */
[----:B------:R-:W-:-:S06]  /*98070*/  DSETP.NAN.AND P0, PT, R64, R64, PT ;  /* 0x000000404000722a */ /* 0x000fcc0003f08000 */
[----:B------:R-:W-:Y:S02]  /*98080*/  FSEL R2, R64, R2, P0 ;  /* 0x0000000240027208 */ /* 0x000fe40000000000 */
[----:B------:R-:W-:Y:S01]  /*98090*/  FSEL R3, R65, R67, P0 ;  /* 0x0000004341037208 */ /* 0x000fe20000000000 */
[----:B------:R-:W-:Y:S06]  /*980a0*/  BRA `(.L_x_49757) ;  /* 0x0000005800887947 */ /* 0x000fec0003800000 */
.L_x_49758:
        /* <DEDUP_REMOVED lines=29> */
.L_x_49767:
        /* <DEDUP_REMOVED lines=74> */
.L_x_49766:
        /* <DEDUP_REMOVED lines=101> */
.L_x_49769:
        /* <DEDUP_REMOVED lines=22> */
.L_x_49772:
[----:B------:R-:W-:Y:S05]  /*98ed0*/  BSYNC.RECONVERGENT B3 ;  /* 0x0000000000037941 */ /* 0x000fea0003800200 */
.L_x_49771:
        /* <DEDUP_REMOVED lines=29> */
.L_x_49770:
[----:B------:R-:W-:Y:S05]  /*990b0*/  BSYNC.RECONVERGENT B2 ;  /* 0x0000000000027941 */ /* 0x000fea0003800200 */
.L_x_49768:
        /* <DEDUP_REMOVED lines=22> */
.L_x_49774:
[----:B------:R-:W-:Y:S05]  /*99220*/  BSYNC.RECONVERGENT B2 ;  /* 0x0000000000027941 */ /* 0x000fea0003800200 */
.L_x_49773:
        /* <DEDUP_REMOVED lines=84> */
.L_x_49776:
[----:B------:R-:W-:Y:S02]  /*99770*/  FSEL R2, RZ, 3.37028055040000000000e+12, P0 ;  /* 0x54442d18ff027808 */ /* 0x000fe40000000000 */
[----:B------:R-:W-:-:S07]  /*99780*/  FSEL R3, RZ, 2.1426990032196044922, P0 ;  /* 0x400921fbff037808 */ /* 0x000fce0000000000 */
.L_x_49777:
[----:B------:R-:W-:Y:S05]  /*99790*/  BSYNC.RECONVERGENT B0 ;  /* 0x0000000000007941 */ /* 0x000fea0003800200 */
.L_x_49775:
[----:B------:R-:W-:Y:S01]  /*997a0*/  DADD R64, |R64|, |R66| ;  /* 0x0000000040407229 */ /* 0x000fe20000000642 */
[----:B------:R-:W-:Y:S01]  /*997b0*/  LOP3.LUT R67, R3, 0x80000000, R67, 0xb8, !PT ;  /* 0x8000000003437812 */ /* 0x000fe200078eb843 */
[----:B------:R-:W-:-:S06]  /*997c0*/  DMUL R8, R8, 0.5 ;  /* 0x3fe0000008087828 */ /* 0x000fcc0000000000 */
[----:B------:R-:W-:-:S06]  /*997d0*/  DSETP.NAN.AND P0, PT, R64, R64, PT ;  /* 0x000000404000722a */ /* 0x000fcc0003f08000 */
[----:B------:R-:W-:Y:S02]  /*997e0*/  FSEL R2, R64, R2, P0 ;  /* 0x0000000240027208 */ /* 0x000fe40000000000 */
[----:B------:R-:W-:Y:S01]  /*997f0*/  FSEL R3, R65, R67, P0 ;  /* 0x0000004341037208 */ /* 0x000fe20000000000 */
[----:B------:R-:W-:Y:S06]  /*99800*/  BRA `(.L_x_49757) ;  /* 0x0000004000b07947 */ /* 0x000fec0003800000 */
.L_x_49745:
        /* <DEDUP_REMOVED lines=137> */
.L_x_49779:
[----:B------:R-:W-:Y:S05]  /*9a0a0*/  BSYNC.RECONVERGENT B0 ;  /* 0x0000000000007941 */ /* 0x000fea0003800200 */
.L_x_49778:
        /* <DEDUP_REMOVED lines=8> */
.L_x_49781:
[----:B------:R-:W-:Y:S05]  /*9a130*/  BSYNC.RECONVERGENT B2 ;  /* 0x0000000000027941 */ /* 0x000fea0003800200 */
.L_x_49780:
        /* <DEDUP_REMOVED lines=84> */
.L_x_49783:
[----:B------:R-:W-:Y:S02]  /*9a680*/  FSEL R2, RZ, 3.37028055040000000000e+12, P0 ;  /* 0x54442d18ff027808 */ /* 0x000fe40000000000 */
[----:B------:R-:W-:-:S07]  /*9a690*/  FSEL R3, RZ, 2.1426990032196044922, P0 ;  /* 0x400921fbff037808 */ /* 0x000fce0000000000 */
.L_x_49784:
[----:B------:R-:W-:Y:S05]  /*9a6a0*/  BSYNC.RECONVERGENT B0 ;  /* 0x0000000000007941 */ /* 0x000fea0003800200 */
.L_x_49782:
[----:B------:R-:W-:Y:S01]  /*9a6b0*/  DADD R64, |R64|, |R66| ;  /* 0x0000000040407229 */ /* 0x000fe20000000642 */
[----:B------:R-:W-:-:S07]  /*9a6c0*/  LOP3.LUT R67, R3, 0x80000000, R67, 0xb8, !PT ;  /* 0x8000000003437812 */ /* 0x000fce00078eb843 */
[----:B------:R-:W-:-:S06]  /*9a6d0*/  DSETP.NAN.AND P0, PT, R64, R64, PT ;  /* 0x000000404000722a */ /* 0x000fcc0003f08000 */
[----:B------:R-:W-:Y:S02]  /*9a6e0*/  FSEL R2, R64, R2, P0 ;  /* 0x0000000240027208 */ /* 0x000fe40000000000 */
[----:B------:R-:W-:Y:S01]  /*9a6f0*/  FSEL R3, R65, R67, P0 ;  /* 0x0000004341037208 */ /* 0x000fe20000000000 */
[----:B------:R-:W-:Y:S06]  /*9a700*/  BRA `(.L_x_49757) ;  /* 0x0000003000f07947 */ /* 0x000fec0003800000 */
.L_x_49744:
        /* <DEDUP_REMOVED lines=94> */
.L_x_49787:
        /* <DEDUP_REMOVED lines=22> */
.L_x_49790:
[----:B------:R-:W-:Y:S05]  /*9ae50*/  BSYNC.RECONVERGENT B3 ;  /* 0x0000000000037941 */ /* 0x000fea0003800200 */
.L_x_49789:
        /* <DEDUP_REMOVED lines=29> */
.L_x_49788:
[----:B------:R-:W-:Y:S05]  /*9b030*/  BSYNC.RECONVERGENT B2 ;  /* 0x0000000000027941 */ /* 0x000fea0003800200 */
.L_x_49786:
        /* <DEDUP_REMOVED lines=87> */
.L_x_49785:
        /* <DEDUP_REMOVED lines=88> */
.L_x_49743:
        /* <DEDUP_REMOVED lines=25> */
.L_x_49792:
[----:B------:R-:W-:Y:S05]  /*9bcc0*/  BSYNC.RECONVERGENT B2 ;  /* 0x0000000000027941 */ /* 0x000fea0003800200 */
.L_x_49791:
        /* <DEDUP_REMOVED lines=23> */
.L_x_49794:
[----:B------:R-:W-:Y:S05]  /*9be40*/  BSYNC.RECONVERGENT B2 ;  /* 0x0000000000027941 */ /* 0x000fea0003800200 */
.L_x_49793:
        /* <DEDUP_REMOVED lines=140> */
.L_x_49796:
[----:B------:R-:W-:Y:S05]  /*9c710*/  BSYNC.RECONVERGENT B0 ;  /* 0x0000000000007941 */ /* 0x000fea0003800200 */
.L_x_49795:
        /* <DEDUP_REMOVED lines=8> */
.L_x_49798:
[----:B------:R-:W-:Y:S05]  /*9c7a0*/  BSYNC.RECONVERGENT B2 ;  /* 0x0000000000027941 */ /* 0x000fea0003800200 */
.L_x_49797:
        /* <DEDUP_REMOVED lines=84> */
.L_x_49800:
[----:B------:R-:W-:Y:S02]  /*9ccf0*/  FSEL R2, RZ, 3.37028055040000000000e+12, P0 ;  /* 0x54442d18ff027808 */ /* 0x000fe40000000000 */
[----:B------:R-:W-:-:S07]  /*9cd00*/  FSEL R3, RZ, 2.1426990032196044922, P0 ;  /* 0x400921fbff037808 */ /* 0x000fce0000000000 */
.L_x_49801:
[----:B------:R-:W-:Y:S05]  /*9cd10*/  BSYNC.RECONVERGENT B0 ;  /* 0x0000000000007941 */ /* 0x000fea0003800200 */
.L_x_49799:
[----:B------:R-:W-:Y:S01]  /*9cd20*/  DADD R64, |R64|, |R66| ;  /* 0x0000000040407229 */ /* 0x000fe20000000642 */
[----:B------:R-:W-:Y:S01]  /*9cd30*/  LOP3.LUT R67, R3, 0x80000000, R67, 0xb8, !PT ;  /* 0x8000000003437812 */ /* 0x000fe200078eb843 */
[----:B------:R-:W-:-:S06]  /*9cd40*/  DADD R8, R8, 1 ;  /* 0x3ff0000008087429 */ /* 0x000fcc0000000000 */
[----:B------:R-:W-:-:S06]  /*9cd50*/  DSETP.NAN.AND P0, PT, R64, R64, PT ;  /* 0x000000404000722a */ /* 0x000fcc0003f08000 */
[----:B------:R-:W-:Y:S02]  /*9cd60*/  FSEL R2, R64, R2, P0 ;  /* 0x0000000240027208 */ /* 0x000fe40000000000 */
[----:B------:R-:W-:Y:S01]  /*9cd70*/  FSEL R3, R65, R67, P0 ;  /* 0x0000004341037208 */ /* 0x000fe20000000000 */
[----:B------:R-:W-:Y:S06]  /*9cd80*/  BRA `(.L_x_49757) ;  /* 0x0000000c00507947 */ /* 0x000fec0003800000 */
.L_x_49742:
        /* <DEDUP_REMOVED lines=111> */
.L_x_49803:
[----:B------:R-:W-:Y:S05]  /*9d480*/  BSYNC.RECONVERGENT B0 ;  /* 0x0000000000007941 */ /* 0x000fea0003800200 */
.L_x_49802:
[----:B------:R-:W-:Y:S04]  /*9d490*/  BSSY.RECONVERGENT B2, `(.L_x_49804) ;  /* 0x0000007000027945 */ /* 0x000fe80003800200 */
[----:B------:R-:W-:Y:S05]  /*9d4a0*/  @P4 BRA P5, `(.L_x_49805) ;  /* 0x0000000000144947 */ /* 0x000fea0002800000 */
[----:B------:R-:W-:Y:S01]  /*9d4b0*/  IMAD.MOV.U32 R0, RZ, RZ, R4 ;  /* 0x000000ffff007224 */ /* 0x000fe200078e0004 */
[----:B------:R-:W-:Y:S01]  /*9d4c0*/  MOV R4, 0x9d500 ;  /* 0x0009d50000047802 */ /* 0x000fe20000000f00 */
[----:B------:R-:W-:Y:S02]  /*9d4d0*/  IMAD.MOV.U32 R2, RZ, RZ, R10 ;  /* 0x000000ffff027224 */ /* 0x000fe400078e000a */
[----:B------:R-:W-:-:S07]  /*9d4e0*/  IMAD.MOV.U32 R3, RZ, RZ, R11 ;  /* 0x000000ffff037224 */ /* 0x000fce00078e000b */
[----:B------:R-:W-:Y:S05]  /*9d4f0*/  CALL.REL.NOINC `($__internal_90_$__cuda_sm20_div_rn_f64_full) ;  /* 0x0000002800c47944 */ /* 0x000fea0003c00000 */
.L_x_49805:
[----:B------:R-:W-:Y:S05]  /*9d500*/  BSYNC.RECONVERGENT B2 ;  /* 0x0000000000027941 */ /* 0x000fea0003800200 */
.L_x_49804:
        /* <DEDUP_REMOVED lines=84> */
.L_x_49807:
[----:B------:R-:W-:Y:S02]  /*9da50*/  FSEL R2, RZ, 3.37028055040000000000e+12, P0 ;  /* 0x54442d18ff027808 */ /* 0x000fe40000000000 */
[----:B------:R-:W-:-:S07]  /*9da60*/  FSEL R3, RZ, 2.1426990032196044922, P0 ;  /* 0x400921fbff037808 */ /* 0x000fce0000000000 */
.L_x_49808:
[----:B------:R-:W-:Y:S05]  /*9da70*/  BSYNC.RECONVERGENT B0 ;  /* 0x0000000000007941 */ /* 0x000fea0003800200 */
.L_x_49806:
[----:B------:R-:W-:Y:S01]  /*9da80*/  DADD R64, |R64|, |R66| ;  /* 0x0000000040407229 */ /* 0x000fe20000000642 */
[----:B------:R-:W-:-:S07]  /*9da90*/  LOP3.LUT R67, R3, 0x80000000, R67, 0xb8, !PT ;  /* 0x8000000003437812 */ /* 0x000fce00078eb843 */
[----:B------:R-:W-:-:S06]  /*9daa0*/  DSETP.NAN.AND P0, PT, R64, R64, PT ;  /* 0x000000404000722a */ /* 0x000fcc0003f08000 */
[----:B------:R-:W-:Y:S02]  /*9dab0*/  FSEL R2, R64, R2, P0 ;  /* 0x0000000240027208 */ /* 0x000fe40000000000 */
[----:B------:R-:W-:-:S07]  /*9dac0*/  FSEL R3, R65, R67, P0 ;  /* 0x0000004341037208 */ /* 0x000fce0000000000 */
.L_x_49757:
[----:B------:R-:W-:Y:S05]  /*9dad0*/  BSYNC.RECONVERGENT B1 ;  /* 0x0000000000017941 */ /* 0x000fea0003800200 */
.L_x_49741:
        /* <DEDUP_REMOVED lines=75> */
.L_x_49815:
[----:B------:R-:W-:Y:S05]  /*9df90*/  BSYNC.RECONVERGENT B0 ;  /* 0x0000000000007941 */ /* 0x000fea0003800200 */
.L_x_49814:
        /* <DEDUP_REMOVED lines=24> */
.L_x_49819:
[----:B------:R-:W-:Y:S05]  /*9e120*/  BSYNC.RECONVERGENT B4 ;  /* 0x0000000000047941 */ /* 0x000fea0003800200 */
.L_x_49818:
[----:B------:R-:W-:Y:S01]  /*9e130*/  VIADD R0, R2, 0x1 ;  /* 0x0000000102007836 */ /* 0x000fe20000000000 */
[----:B------:R-:W-:Y:S06]  /*9e140*/  BRA `(.L_x_49820) ;  /* 0x0000000000087947 */ /* 0x000fec0003800000 */
.L_x_49817:
[----:B------:R-:W-:Y:S01]  /*9e150*/  DMUL R6, RZ, R46 ;  /* 0x0000002eff067228 */ /* 0x000fe20000000000 */
[----:B------:R-:W-:-:S10]  /*9e160*/  IMAD.MOV.U32 R0, RZ, RZ, 0x1 ;  /* 0x00000001ff007424 */ /* 0x000fd400078e00ff */
.L_x_49820:
[----:B------:R-:W-:Y:S05]  /*9e170*/  BSYNC.RECONVERGENT B3 ;  /* 0x0000000000037941 */ /* 0x000fea0003800200 */
.L_x_49816:
        /* <DEDUP_REMOVED lines=54> */
.L_x_49822:
[----:B------:R-:W-:Y:S01]  /*9e4e0*/  DMUL R6, RZ, R46 ;  /* 0x0000002eff067228 */ /* 0x000fe20000000000 */
[----:B------:R-:W-:-:S10]  /*9e4f0*/  IMAD.MOV.U32 R0, RZ, RZ, RZ ;  /* 0x000000ffff007224 */ /* 0x000fd400078e00ff */
.L_x_49823:
[----:B------:R-:W-:Y:S05]  /*9e500*/  BSYNC.RECONVERGENT B3 ;  /* 0x0000000000037941 */ /* 0x000fea0003800200 */
.L_x_49821:
        /* <DEDUP_REMOVED lines=32> */
.L_x_49813:
        /* <DEDUP_REMOVED lines=61> */
.L_x_49826:
[----:B------:R-:W-:Y:S05]  /*9eae0*/  BSYNC.RECONVERGENT B0 ;  /* 0x0000000000007941 */ /* 0x000fea0003800200 */
.L_x_49825:
        /* <DEDUP_REMOVED lines=37> */
.L_x_49830:
[----:B------:R-:W-:Y:S05]  /*9ed40*/  BSYNC.RECONVERGENT B4 ;  /* 0x0000000000047941 */ /* 0x000fea0003800200 */
.L_x_49829:
[----:B------:R-:W-:Y:S01]  /*9ed50*/  VIADD R0, R2, 0x1 ;  /* 0x0000000102007836 */ /* 0x000fe20000000000 */
[----:B------:R-:W-:Y:S06]  /*9ed60*/  BRA `(.L_x_49831) ;  /* 0x0000000000087947 */ /* 0x000fec0003800000 */
.L_x_49828:
[----:B------:R-:W-:Y:S01]  /*9ed70*/  DMUL R6, RZ, R46 ;  /* 0x0000002eff067228 */ /* 0x000fe20000000000 */
[----:B------:R-:W-:-:S10]  /*9ed80*/  IMAD.MOV.U32 R0, RZ, RZ, 0x1 ;  /* 0x00000001ff007424 */ /* 0x000fd400078e00ff */
.L_x_49831:
[----:B------:R-:W-:Y:S05]  /*9ed90*/  BSYNC.RECONVERGENT B3 ;  /* 0x0000000000037941 */ /* 0x000fea0003800200 */
.L_x_49827:
        /* <DEDUP_REMOVED lines=56> */
.L_x_49833:
[----:B------:R-:W-:Y:S01]  /*9f120*/  DMUL R6, RZ, R46 ;  /* 0x0000002eff067228 */ /* 0x000fe20000000000 */
[----:B------:R-:W-:-:S10]  /*9f130*/  IMAD.MOV.U32 R0, RZ, RZ, RZ ;  /* 0x000000ffff007224 */ /* 0x000fd400078e00ff */
.L_x_49834:
[----:B------:R-:W-:Y:S05]  /*9f140*/  BSYNC.RECONVERGENT B3 ;  /* 0x0000000000037941 */ /* 0x000fea0003800200 */
.L_x_49832:
        /* <DEDUP_REMOVED lines=35> */
.L_x_49812:
        /* <DEDUP_REMOVED lines=10> */
.L_x_49835:
[----:B------:R-:W-:-:S10]  /*9f420*/  DADD R44, R46, -R46 ;  /* 0x000000002e2c7229 */ /* 0x000fd4000000082e */
[----:B------:R-:W-:Y:S02]  /*9f430*/  IMAD.MOV.U32 R46, RZ, RZ, R44 ;  /* 0x000000ffff2e7224 */ /* 0x000fe400078e002c */
[----:B------:R-:W-:Y:S01]  /*9f440*/  IMAD.MOV.U32 R47, RZ, RZ, R45 ;  /* 0x000000ffff2f7224 */ /* 0x000fe200078e002d */
[----:B------:R-:W-:Y:S06]  /*9f450*/  BRA `(.L_x_49824) ;  /* 0x0000000800bc7947 */ /* 0x000fec0003800000 */
.L_x_49811:
        /* <DEDUP_REMOVED lines=25> */
.L_x_49839:
[----:B------:R-:W-:Y:S05]  /*9f5f0*/  BSYNC.RECONVERGENT B4 ;  /* 0x0000000000047941 */ /* 0x000fea0003800200 */
.L_x_49838:
[----:B------:R-:W-:Y:S01]  /*9f600*/  VIADD R0, R2, 0x1 ;  /* 0x0000000102007836 */ /* 0x000fe20000000000 */
[----:B------:R-:W-:Y:S06]  /*9f610*/  BRA `(.L_x_49840) ;  /* 0x0000000000087947 */ /* 0x000fec0003800000 */
.L_x_49837:
[----:B------:R-:W-:Y:S01]  /*9f620*/  DMUL R6, RZ, R46 ;  /* 0x0000002eff067228 */ /* 0x000fe20000000000 */
[----:B------:R-:W-:-:S10]  /*9f630*/  IMAD.MOV.U32 R0, RZ, RZ, 0x1 ;  /* 0x00000001ff007424 */ /* 0x000fd400078e00ff */
.L_x_49840:
[----:B------:R-:W-:Y:S05]  /*9f640*/  BSYNC.RECONVERGENT B3 ;  /* 0x0000000000037941 */ /* 0x000fea0003800200 */
.L_x_49836:
        /* <DEDUP_REMOVED lines=54> */
.L_x_49842:
[----:B------:R-:W-:Y:S01]  /*9f9b0*/  DMUL R6, RZ, R46 ;  /* 0x0000002eff067228 */ /* 0x000fe20000000000 */
[----:B------:R-:W-:-:S10]  /*9f9c0*/  IMAD.MOV.U32 R0, RZ, RZ, RZ ;  /* 0x000000ffff007224 */ /* 0x000fd400078e00ff */
.L_x_49843:
[----:B------:R-:W-:Y:S05]  /*9f9d0*/  BSYNC.RECONVERGENT B3 ;  /* 0x0000000000037941 */ /* 0x000fea0003800200 */
.L_x_49841:
        /* <DEDUP_REMOVED lines=30> */
.L_x_49810:
        /* <DEDUP_REMOVED lines=57> */
.L_x_49824:
[----:B------:R-:W-:Y:S05]  /*9ff50*/  BSYNC.RECONVERGENT B2 ;  /* 0x0000000000027941 */ /* 0x000fea0003800200 */
.L_x_49809:
        /* <DEDUP_REMOVED lines=11> */
        .weak           $__internal_90_$__cuda_sm20_div_rn_f64_full
        .type           $__internal_90_$__cuda_sm20_div_rn_f64_full,@function
        .size           $__internal_90_$__cuda_sm20_div_rn_f64_full,($_ZN2at6native29vectorized_elementwise_kernelILi8EZZZNS0_50_GLOBAL__N__2680c7bb_12_PowKernel_cu_7dd49032_300324pow_tensor_tensor_kernelERNS_18TensorIteratorBaseEENKUlvE_clEvENKUlvE6_clEvEUlN3c107complexIdEES9_E_St5arrayIPcLm3EEEEviT0_T1_$__internal_trig_reduction_slowpathd - $__internal_90_$__cuda_sm20_div_rn_f64_full)
$__internal_90_$__cuda_sm20_div_rn_f64_full:
        /* <DEDUP_REMOVED lines=72> */
.L_x_49845:
        /* <DEDUP_REMOVED lines=17> */
.L_x_49848:
[----:B------:R-:W-:Y:S01]  /*a05a0*/  LOP3.LUT R3, R85, 0x80000, RZ, 0xfc, !PT ;  /* 0x0008000055037812 */ /* 0x000fe200078efcff */
[----:B------:R-:W-:-:S04]  /*a05b0*/  IMAD.MOV.U32 R94, RZ, RZ, R84 ;  /* 0x000000ffff5e7224 */ /* 0x000fc800078e0054 */
[----:B------:R-:W-:Y:S01]  /*a05c0*/  IMAD.MOV.U32 R95, RZ, RZ, R3 ;  /* 0x000000ffff5f7224 */ /* 0x000fe200078e0003 */
[----:B------:R-:W-:Y:S06]  /*a05d0*/  BRA `(.L_x_49846) ;  /* 0x00000000000c7947 */ /* 0x000fec0003800000 */
.L_x_49847:
[----:B------:R-:W-:Y:S01]  /*a05e0*/  LOP3.LUT R3, R89, 0x80000, RZ, 0xfc, !PT ;  /* 0x0008000059037812 */ /* 0x000fe200078efcff */
[----:B------:R-:W-:-:S04]  /*a05f0*/  IMAD.MOV.U32 R94, RZ, RZ, R88 ;  /* 0x000000ffff5e7224 */ /* 0x000fc800078e0058 */
[----:B------:R-:W-:-:S07]  /*a0600*/  IMAD.MOV.U32 R95, RZ, RZ, R3 ;  /* 0x000000ffff5f7224 */ /* 0x000fce00078e0003 */
.L_x_49846:
[----:B------:R-:W-:Y:S05]  /*a0610*/  BSYNC.RECONVERGENT B0 ;  /* 0x0000000000007941 */ /* 0x000fea0003800200 */
.L_x_49844:
[----:B------:R-:W-:Y:S02]  /*a0620*/  IMAD.MOV.U32 R5, RZ, RZ, 0x0 ;  /* 0x00000000ff057424 */ /* 0x000fe400078e00ff */
[----:B------:R-:W-:Y:S02]  /*a0630*/  IMAD.MOV.U32 R2, RZ, RZ, R94 ;  /* 0x000000ffff027224 */ /* 0x000fe400078e005e */
[----:B------:R-:W-:Y:S01]  /*a0640*/  IMAD.MOV.U32 R3, RZ, RZ, R95 ;  /* 0x000000ffff037224 */ /* 0x000fe200078e005f */
[----:B------:R-:W-:Y:S06]  /*a0650*/  RET.REL.NODEC R4 `(_ZN2at6native29vectorized_elementwise_kernelILi8EZZZNS0_50_GLOBAL__N__2680c7bb_12_PowKernel_cu_7dd49032_300324pow_tensor_tensor_kernelERNS_18TensorIteratorBaseEENKUlvE_clEvENKUlvE6_clEvEUlN3c107complexIdEES9_E_St5arrayIPcLm3EEEEviT0_T1_) ;  /* 0xfffff5f804687950 */ /* 0x000fec0003c3ffff */
        .type           $_ZN2at6native29vectorized_elementwise_kernelILi8EZZZNS0_50_GLOBAL__N__2680c7bb_12_PowKernel_cu_7dd49032_300324pow_tensor_tensor_kernelERNS_18TensorIteratorBaseEENKUlvE_clEvENKUlvE6_clEvEUlN3c107complexIdEES9_E_St5arrayIPcLm3EEEEviT0_T1_$__internal_trig_reduction_slowpathd,@function
        .size           $_ZN2at6native29vectorized_elementwise_kernelILi8EZZZNS0_50_GLOBAL__N__2680c7bb_12_PowKernel_cu_7dd49032_300324pow_tensor_tensor_kernelERNS_18TensorIteratorBaseEENKUlvE_clEvENKUlvE6_clEvEUlN3c107complexIdEES9_E_St5arrayIPcLm3EEEEviT0_T1_$__internal_trig_reduction_slowpathd,(.L_x_68397 - $_ZN2at6native29vectorized_elementwise_kernelILi8EZZZNS0_50_GLOBAL__N__2680c7bb_12_PowKernel_cu_7dd49032_300324pow_tensor_tensor_kernelERNS_18TensorIteratorBaseEENKUlvE_clEvENKUlvE6_clEvEUlN3c107complexIdEES9_E_St5arrayIPcLm3EEEEviT0_T1_$__internal_trig_reduction_slowpathd)
$_ZN2at6native29vectorized_elementwise_kernelILi8EZZZNS0_50_GLOBAL__N__2680c7bb_12_PowKernel_cu_7dd49032_300324pow_tensor_tensor_kernelERNS_18TensorIteratorBaseEENKUlvE_clEvENKUlvE6_clEvEUlN3c107complexIdEES9_E_St5arrayIPcLm3EEEEviT0_T1_$__internal_trig_reduction_slowpathd:
        /* <DEDUP_REMOVED lines=23> */
.L_x_49853:
        /* <DEDUP_REMOVED lines=29> */
.L_x_49852:
[----:B------:R-:W-:-:S07]  /*a09a0*/  IMAD.MOV.U32 R8, RZ, RZ, R7 ;  /* 0x000000ffff087224 */ /* 0x000fce00078e0007 */
.L_x_49851:
[----:B------:R-:W-:Y:S05]  /*a09b0*/  BSYNC.RECONVERGENT B0 ;  /* 0x0000000000007941 */ /* 0x000fea0003800200 */
.L_x_49850:
        /* <DEDUP_REMOVED lines=60> */
.L_x_49855:
[----:B------:R-:W-:Y:S05]  /*a0d80*/  BSYNC.RECONVERGENT B0 ;  /* 0x0000000000007941 */ /* 0x000fea0003800200 */
.L_x_49854:
        /* <DEDUP_REMOVED lines=36> */
.L_x_49849:
[----:B------:R-:W-:Y:S02]  /*a0fd0*/  IMAD.MOV.U32 R15, RZ, RZ, 0x0 ;  /* 0x00000000ff0f7424 */ /* 0x000fe400078e00ff */
[----:B------:R-:W-:Y:S02]  /*a0fe0*/  IMAD.MOV.U32 R7, RZ, RZ, R13 ;  /* 0x000000ffff077224 */ /* 0x000fe400078e000d */
[----:B------:R-:W-:Y:S05]  /*a0ff0*/  RET.REL.NODEC R14 `(_ZN2at6native29vectorized_elementwise_kernelILi8EZZZNS0_50_GLOBAL__N__2680c7bb_12_PowKernel_cu_7dd49032_300324pow_tensor_tensor_kernelERNS_18TensorIteratorBaseEENKUlvE_clEvENKUlvE6_clEvEUlN3c107complexIdEES9_E_St5arrayIPcLm3EEEEviT0_T1_) ;  /* 0xfffff5f00e007950 */ /* 0x000fea0003c3ffff */
.L_x_49856:
        /* <DEDUP_REMOVED lines=16> */
.L_x_68397:


//--------------------- .text._ZN2at6native18elementwise_kernelILi128ELi4EZNS0_15gpu_kernel_implIZNS0_50_GLOBAL__N__2680c7bb_12_PowKernel_cu_7dd49032_300322pow_scalar_tensor_implIdEEvRNS_18TensorIteratorBaseEN3c107complexIT_EEEUlNS8_IdEEE_EEvS6_RKS9_EUliE_EEviT1_ --------------------------
	.section	.text._ZN2at6native18elementwise_kernelILi128ELi4EZNS0_15gpu_kernel_implIZNS0_50_GLOBAL__N__2680c7bb_12_PowKernel_cu_7dd49032_300322pow_scalar_tensor_implIdEEvRNS_18TensorIteratorBaseEN3c107complexIT_EEEUlNS8_IdEEE_EEvS6_RKS9_EUliE_EEviT1_,"ax",@progbits
	.align	128
        .global         _ZN2at6native18elementwise_kernelILi128ELi4EZNS0_15gpu_kernel_implIZNS0_50_GLOBAL__N__2680c7bb_12_PowKernel_cu_7dd49032_300322pow_scalar_tensor_implIdEEvRNS_18TensorIteratorBaseEN3c107complexIT_EEEUlNS8_IdEEE_EEvS6_RKS9_EUliE_EEviT1_
        .type           _ZN2at6native18elementwise_kernelILi128ELi4EZNS0_15gpu_kernel_implIZNS0_50_GLOBAL__N__2680c7bb_12_PowKernel_cu_7dd49032_300322pow_scalar_tensor_implIdEEvRNS_18TensorIteratorBaseEN3c107complexIT_EEEUlNS8_IdEEE_EEvS6_RKS9_EUliE_EEviT1_,@function
        .size           _ZN2at6native18elementwise_kernelILi128ELi4EZNS0_15gpu_kernel_implIZNS0_50_GLOBAL__N__2680c7bb_12_PowKernel_cu_7dd49032_300322pow_scalar_tensor_implIdEEvRNS_18TensorIteratorBaseEN3c107complexIT_EEEUlNS8_IdEEE_EEvS6_RKS9_EUliE_EEviT1_,(.L_x_68398 - _ZN2at6native18elementwise_kernelILi128ELi4EZNS0_15gpu_kernel_implIZNS0_50_GLOBAL__N__2680c7bb_12_PowKernel_cu_7dd49032_300322pow_scalar_tensor_implIdEEvRNS_18TensorIteratorBaseEN3c107complexIT_EEEUlNS8_IdEEE_EEvS6_RKS9_EUliE_EEviT1_)
        .other          _ZN2at6native18elementwise_kernelILi128ELi4EZNS0_15gpu_kernel_implIZNS0_50_GLOBAL__N__2680c7bb_12_PowKernel_cu_7dd49032_300322pow_scalar_tensor_implIdEEvRNS_18TensorIteratorBaseEN3c107complexIT_EEEUlNS8_IdEEE_EEvS6_RKS9_EUliE_EEviT1_,@"STO_CUDA_ENTRY STV_DEFAULT"
_ZN2at6native18elementwise_kernelILi128ELi4EZNS0_15gpu_kernel_implIZNS0_50_GLOBAL__N__2680c7bb_12_PowKernel_cu_7dd49032_300322pow_scalar_tensor_implIdEEvRNS_18TensorIteratorBaseEN3c107complexIT_EEEUlNS8_IdEEE_EEvS6_RKS9_EUliE_EEviT1_:
.text._ZN2at6native18elementwise_kernelILi128ELi4EZNS0_15gpu_kernel_implIZNS0_50_GLOBAL__N__2680c7bb_12_PowKernel_cu_7dd49032_300322pow_scalar_tensor_implIdEEvRNS_18TensorIteratorBaseEN3c107complexIT_EEEUlNS8_IdEEE_EEvS6_RKS9_EUliE_EEviT1_:
        /* <DEDUP_REMOVED lines=320> */
.L_x_49859:
        /* <DEDUP_REMOVED lines=19> */
.L_x_49864:
[----:B------:R-:W2:Y:S01]  /*1530*/  LDG.E.U8 R2, desc[UR36][R2.64] ;  /* 0x0000002402027981 */ /* 0x000ea2000c1e1100 */
[----:B------:R-:W-:Y:S01]  /*1540*/  CS2R R6, SRZ ;  /* 0x0000000000067805 */ /* 0x000fe2000001ff00 */
[----:B--2---:R0:W1:Y:S01]  /*1550*/  I2F.F64.U16 R4, R2 ;  /* 0x0000000200047312 */ /* 0x0040620000101800 */
[----:B------:R-:W-:Y:S05]  /*1560*/  BRA `(.L_x_49866) ;  /* 0x0000000c00b87947 */ /* 0x000fea0003800000 */
.L_x_49863:
        /* <DEDUP_REMOVED lines=10> */
.L_x_49868:
[----:B------:R-:W2:Y:S01]  /*1610*/  LDG.E R2, desc[UR36][R2.64] ;  /* 0x0000002402027981 */ /* 0x000ea2000c1e1900 */
[----:B------:R-:W-:Y:S01]  /*1620*/  CS2R R6, SRZ ;  /* 0x0000000000067805 */ /* 0x000fe2000001ff00 */
[----:B--2---:R0:W1:Y:S01]  /*1630*/  I2F.F64 R4, R2 ;  /* 0x0000000200047312 */ /* 0x0040620000201c00 */
[----:B------:R-:W-:Y:S05]  /*1640*/  BRA `(.L_x_49866) ;  /* 0x0000000c00807947 */ /* 0x000fea0003800000 */
.L_x_49867:
[----:B------:R-:W2:Y:S01]  /*1650*/  LDG.E.U16 R2, desc[UR36][R2.64] ;  /* 0x0000002402027981 */ /* 0x000ea2000c1e1500 */
[----:B------:R-:W-:Y:S01]  /*1660*/  CS2R R6, SRZ ;  /* 0x0000000000067805 */ /* 0x000fe2000001ff00 */
[----:B--2---:R0:W1:Y:S01]  /*1670*/  I2F.F64.S16 R4, R2 ;  /* 0x0000000200047312 */ /* 0x0040620000101c00 */
[----:B------:R-:W-:Y:S05]  /*1680*/  BRA `(.L_x_49866) ;  /* 0x0000000c00707947 */ /* 0x000fea0003800000 */
.L_x_49862:
        /* <DEDUP_REMOVED lines=11> */
.L_x_49870:
[----:B------:R-:W2:Y:S01]  /*1740*/  LDG.E.U16 R0, desc[UR36][R2.64] ;  /* 0x0000002402007981 */ /* 0x000ea2000c1e1500 */
[----:B------:R-:W-:Y:S01]  /*1750*/  CS2R R6, SRZ ;  /* 0x0000000000067805 */ /* 0x000fe2000001ff00 */
[----:B--2---:R-:W-:-:S05]  /*1760*/  HADD2.F32 R0, -RZ, R0.H0_H0 ;  /* 0x20000000ff007230 */ /* 0x004fca0000004100 */
[----:B------:R-:W-:-:S04]  /*1770*/  FMUL.FTZ R0, R0, 1 ;  /* 0x3f80000000007820 */ /* 0x000fc80000410000 */
[----:B------:R0:W1:Y:S01]  /*1780*/  F2F.F64.F32 R4, R0 ;  /* 0x0000000000047310 */ /* 0x0000620000201800 */
[----:B------:R-:W-:Y:S05]  /*1790*/  BRA `(.L_x_49866) ;  /* 0x0000000c002c7947 */ /* 0x000fea0003800000 */
.L_x_49869:
        /* <DEDUP_REMOVED lines=12> */
.L_x_49872:
        /* <DEDUP_REMOVED lines=8> */
.L_x_49871:
[----:B------:R0:W5:Y:S01]  /*18e0*/  LDG.E.64 R4, desc[UR36][R2.64] ;  /* 0x0000002402047981 */ /* 0x000162000c1e1b00 */
[----:B------:R-:W-:Y:S01]  /*18f0*/  CS2R R6, SRZ ;  /* 0x0000000000067805 */ /* 0x000fe2000001ff00 */
[----:B------:R-:W-:Y:S06]  /*1900*/  BRA `(.L_x_49866) ;  /* 0x0000000800d07947 */ /* 0x000fec0003800000 */
.L_x_49861:
        /* <DEDUP_REMOVED lines=14> */
.L_x_49875:
[----:B------:R0:W5:Y:S01]  /*19f0*/  LDG.E.128 R4, desc[UR36][R2.64] ;  /* 0x0000002402047981 */ /* 0x000162000c1e1d00 */
[----:B------:R-:W-:Y:S05]  /*1a00*/  BRA `(.L_x_49866) ;  /* 0x0000000800907947 */ /* 0x000fea0003800000 */
.L_x_49874:
        /* <DEDUP_REMOVED lines=28> */
.L_x_49877:
        /* <DEDUP_REMOVED lines=15> */
.L_x_49876:
[----:B------:R-:W2:Y:S01]  /*1cc0*/  LDG.E.U16 R0, desc[UR36][R2.64] ;  /* 0x0000002402007981 */ /* 0x000ea2000c1e1500 */
[----:B------:R-:W-:Y:S01]  /*1cd0*/  CS2R R6, SRZ ;  /* 0x0000000000067805 */ /* 0x000fe2000001ff00 */
[----:B--2---:R-:W-:-:S04]  /*1ce0*/  IMAD.U32 R0, R0, 0x10000, RZ ;  /* 0x0001000000007824 */ /* 0x004fc800078e00ff */
[----:B------:R-:W-:-:S04]  /*1cf0*/  FMUL.FTZ R0, R0, 1 ;  /* 0x3f80000000007820 */ /* 0x000fc80000410000 */
[----:B------:R0:W1:Y:S01]  /*1d00*/  F2F.F64.F32 R4, R0 ;  /* 0x0000000000047310 */ /* 0x0000620000201800 */
[----:B------:R-:W-:Y:S05]  /*1d10*/  BRA `(.L_x_49866) ;  /* 0x0000000400cc7947 */ /* 0x000fea0003800000 */
.L_x_49873:
        /* <DEDUP_REMOVED lines=12> */
.L_x_49880:
        /* <DEDUP_REMOVED lines=22> */
.L_x_49882:
[----:B------:R-:W-:Y:S05]  /*1f40*/  BSYNC.RECONVERGENT B0 ;  /* 0x0000000000007941 */ /* 0x000fea0003800200 */
.L_x_49881:
[----:B------:R-:W-:Y:S02]  /*1f50*/  SHF.L.U32 R0, R0, 0x14, RZ ;  /* 0x0000001400007819 */ /* 0x000fe400000006ff */
[----:B------:R-:W-:-:S04]  /*1f60*/  LEA R2, R2, 0x3b800000, 0x17 ;  /* 0x3b80000002027811 */ /* 0x000fc800078eb8ff */
[----:B------:R-:W-:-:S05]  /*1f70*/  LOP3.LUT R0, R2, R0, R9, 0xfe, !PT ;  /* 0x0000000002007212 */ /* 0x000fca00078efe09 */
[----:B------:R-:W-:-:S04]  /*1f80*/  FMUL.FTZ R0, R0, 1 ;  /* 0x3f80000000007820 */ /* 0x000fc80000410000 */
[----:B------:R0:W1:Y:S01]  /*1f90*/  F2F.F64.F32 R4, R0 ;  /* 0x0000000000047310 */ /* 0x0000620000201800 */
[----:B------:R-:W-:Y:S05]  /*1fa0*/  BRA `(.L_x_49866) ;  /* 0x0000000400287947 */ /* 0x000fea0003800000 */
.L_x_49879:
        /* <DEDUP_REMOVED lines=22> */
.L_x_49884:
[----:B------:R-:W-:Y:S05]  /*2110*/  BSYNC.RECONVERGENT B0 ;  /* 0x0000000000007941 */ /* 0x000fea0003800200 */
.L_x_49883:
[----:B------:R-:W-:Y:S01]  /*2120*/  IMAD.SHL.U32 R0, R0, 0x200000, RZ ;  /* 0x0020000000007824 */ /* 0x000fe200078e00ff */
[----:B------:R-:W-:-:S04]  /*2130*/  LEA R2, R2, 0x37800000, 0x17 ;  /* 0x3780000002027811 */ /* 0x000fc800078eb8ff */
[----:B------:R-:W-:-:S05]  /*2140*/  LOP3.LUT R0, R2, R0, R9, 0xfe, !PT ;  /* 0x0000000002007212 */ /* 0x000fca00078efe09 */
[----:B------:R-:W-:-:S04]  /*2150*/  FMUL.FTZ R0, R0, 1 ;  /* 0x3f80000000007820 */ /* 0x000fc80000410000 */
[----:B------:R0:W1:Y:S01]  /*2160*/  F2F.F64.F32 R4, R0 ;  /* 0x0000000000047310 */ /* 0x0000620000201800 */
[----:B------:R-:W-:Y:S05]  /*2170*/  BRA `(.L_x_49866) ;  /* 0x0000000000b47947 */ /* 0x000fea0003800000 */
.L_x_49878:
[----:B------:R-:W-:-:S09]  /*2180*/  UISETP.NE.AND UP0, UPT, UR4, 0x1c, UPT ;  /* 0x0000001c0400788c */ /* 0x000fd2000bf05270 */
[----:B------:R-:W-:Y:S05]  /*2190*/  BRA.U !UP0, `(.L_x_49885) ;  /* 0x0000000108a07547 */ /* 0x000fea000b800000 */
[----:B------:R-:W-:-:S09]  /*21a0*/  UISETP.NE.AND UP0, UPT, UR4, 0x1d, UPT ;  /* 0x0000001d0400788c */ /* 0x000fd2000bf05270 */
[----:B------:R-:W-:Y:S05]  /*21b0*/  BRA.U !UP0, `(.L_x_49886) ;  /* 0x0000000108887547 */ /* 0x000fea000b800000 */
[----:B------:R-:W-:-:S09]  /*21c0*/  UISETP.NE.AND UP0, UPT, UR4, 0x2c, UPT ;  /* 0x0000002c0400788c */ /* 0x000fd2000bf05270 */
[----:B------:R-:W-:Y:S05]  /*21d0*/  BRA.U !UP0, `(.L_x_49887) ;  /* 0x00000001084c7547 */ /* 0x000fea000b800000 */
.L_x_49865:
        /* <DEDUP_REMOVED lines=16> */
.L_x_49888:
[----:B------:R-:W-:Y:S02]  /*22e0*/  CS2R R4, SRZ ;  /* 0x0000000000047805 */ /* 0x000fe4000001ff00 */
[----:B------:R-:W-:Y:S01]  /*22f0*/  CS2R R6, SRZ ;  /* 0x0000000000067805 */ /* 0x000fe2000001ff00 */
[----:B------:R-:W-:Y:S06]  /*2300*/  BRA `(.L_x_49866) ;  /* 0x0000000000507947 */ /* 0x000fec0003800000 */
.L_x_49887:
        /* <DEDUP_REMOVED lines=13> */
.L_x_49886:
[----:B------:R-:W2:Y:S01]  /*23e0*/  LDG.E.64 R4, desc[UR36][R2.64] ;  /* 0x0000002402047981 */ /* 0x000ea2000c1e1b00 */
[----:B------:R-:W-:Y:S01]  /*23f0*/  CS2R R6, SRZ ;  /* 0x0000000000067805 */ /* 0x000fe2000001ff00 */
[----:B--2---:R-:W4:Y:S01]  /*2400*/  I2F.F64.U64 R4, R4 ;  /* 0x0000000400047312 */ /* 0x004f220000301800 */
[----:B------:R-:W-:Y:S05]  /*2410*/  BRA `(.L_x_49866) ;  /* 0x00000000000c7947 */ /* 0x000fea0003800000 */
.L_x_49885:
[----:B------:R-:W2:Y:S01]  /*2420*/  LDG.E R2, desc[UR36][R2.64] ;  /* 0x0000002402027981 */ /* 0x000ea2000c1e1900 */
[----:B------:R-:W-:Y:S01]  /*2430*/  CS2R R6, SRZ ;  /* 0x0000000000067805 */ /* 0x000fe2000001ff00 */
[----:B--2---:R0:W1:Y:S06]  /*2440*/  I2F.F64.U32 R4, R2 ;  /* 0x0000000200047312 */ /* 0x00406c0000201800 */
.L_x_49866:
[----:B------:R-:W-:Y:S05]  /*2450*/  BSYNC.RECONVERGENT B7 ;  /* 0x0000000000077941 */ /* 0x000fea0003800200 */
.L_x_49860:
[----:B------:R-:W0:Y:S01]  /*2460*/  LDCU.128 UR4, c[0x0][0x5a0] ;  /* 0x0000b400ff0477ac */ /* 0x000e220008000c00 */
[----:B------:R-:W-:Y:S01]  /*2470*/  BSSY.RECONVERGENT B2, `(.L_x_49889) ;  /* 0x0000243000027945 */ /* 0x000fe20003800200 */
[----:B01-345:R-:W-:-:S08]  /*2480*/  DMUL R18, R4, UR6 ;  /* 0x0000000604127c28 */ /* 0x03bfd00008000000 */
[C---:B--2---:R-:W-:Y:S02]  /*2490*/  DFMA R18, R6.reuse, UR4, R18 ;  /* 0x0000000406127c2b */ /* 0x044fe40008000012 */
[----:B------:R-:W-:-:S08]  /*24a0*/  DMUL R6, R6, UR6 ;  /* 0x0000000606067c28 */ /* 0x000fd00008000000 */
[----:B------:R-:W-:Y:S01]  /*24b0*/  LOP3.LUT R3, R19, 0x7fffffff, RZ, 0xc0, !PT ;  /* 0x7fffffff13037812 */ /* 0x000fe200078ec0ff */
[----:B------:R-:W-:-:S03]  /*24c0*/  DFMA R4, R4, UR4, -R6 ;  /* 0x0000000404047c2b */ /* 0x000fc60008000806 */
[----:B------:R-:W-:-:S13]  /*24d0*/  LOP3.LUT P0, RZ, R3, R18, RZ, 0xfc, !PT ;  /* 0x0000001203ff7212 */ /* 0x000fda000780fcff */
[----:B------:R-:W-:Y:S05]  /*24e0*/  @P0 BRA `(.L_x_49890) ;  /* 0x0000000000f00947 */ /* 0x000fea0003800000 */
[----:B------:R-:W-:Y:S01]  /*24f0*/  MOV R2, 0x652b82fe ;  /* 0x652b82fe00027802 */ /* 0x000fe20000000f00 */
[----:B------:R-:W-:Y:S01]  /*2500*/  IMAD.MOV.U32 R3, RZ, RZ, 0x3ff71547 ;  /* 0x3ff71547ff037424 */ /* 0x000fe200078e00ff */
[----:B------:R-:W-:Y:S01]  /*2510*/  UMOV UR4, 0xfefa39ef ;  /* 0xfefa39ef00047882 */ /* 0x000fe20000000000 */
[----:B------:R-:W-:Y:S01]  /*2520*/  UMOV UR5, 0x3fe62e42 ;  /* 0x3fe62e4200057882 */ /* 0x000fe20000000000 */
[----:B------:R-:W-:-:S03]  /*2530*/  FSETP.GEU.FTZ.AND P0, PT, |R5|, 4.1917929649353027344, PT ;  /* 0x4086232b0500780b */ /* 0x000fc60003f1e200 */
        /* <DEDUP_REMOVED lines=55> */
.L_x_49890:
[----:B------:R-:W-:-:S04]  /*28b0*/  LOP3.LUT R7, R5, 0x7fffffff, RZ, 0xc0, !PT ;  /* 0x7fffffff05077812 */ /* 0x000fc800078ec0ff */
[----:B------:R-:W-:-:S13]  /*28c0*/  LOP3.LUT P0, RZ, R7, R4, RZ, 0xfc, !PT ;  /* 0x0000000407ff7212 */ /* 0x000fda000780fcff */
[----:B------:R-:W-:Y:S05]  /*28d0*/  @P0 BRA `(.L_x_49892) ;  /* 0x0000000400d00947 */ /* 0x000fea0003800000 */
[----:B------:R-:W-:Y:S01]  /*28e0*/  DSETP.NEU.AND P0, PT, |R18|, +INF , PT ;  /* 0x7ff000001200742a */ /* 0x000fe20003f0d200 */
[----:B------:R-:W-:-:S13]  /*28f0*/  BSSY.RECONVERGENT B3, `(.L_x_49893) ;  /* 0x000001b000037945 */ /* 0x000fda0003800200 */
[----:B------:R-:W-:Y:S01]  /*2900*/  @!P0 DMUL R2, RZ, R18 ;  /* 0x00000012ff028228 */ /* 0x000fe20000000000 */
[----:B------:R-:W-:Y:S01]  /*2910*/  @!P0 MOV R0, 0x1 ;  /* 0x0000000100008802 */ /* 0x000fe20000000f00 */
        /* <DEDUP_REMOVED lines=21> */
[----:B------:R-:W-:Y:S05]  /*2a70*/  CALL.REL.NOINC `($_ZN2at6native18elementwise_kernelILi128ELi4EZNS0_15gpu_kernel_implIZNS0_50_GLOBAL__N__2680c7bb_12_PowKernel_cu_7dd49032_300322pow_scalar_tensor_implIdEEvRNS_18TensorIteratorBaseEN3c107complexIT_EEEUlNS8_IdEEE_EEvS6_RKS9_EUliE_EEviT1_$__internal_trig_reduction_slowpathd) ;  /* 0x0000013800b87944 */ /* 0x000fea0003c00000 */
.L_x_49896:
[----:B------:R-:W-:Y:S05]  /*2a80*/  BSYNC.RECONVERGENT B4 ;  /* 0x0000000000047941 */ /* 0x000fea0003800200 */
.L_x_49895:
[----:B------:R-:W-:-:S07]  /*2a90*/  VIADD R0, R0, 0x1 ;  /* 0x0000000100007836 */ /* 0x000fce0000000000 */
.L_x_49894:
[----:B------:R-:W-:Y:S05]  /*2aa0*/  BSYNC.RECONVERGENT B3 ;  /* 0x0000000000037941 */ /* 0x000fea0003800200 */
.L_x_49893:
        /* <DEDUP_REMOVED lines=53> */
[----:B------:R-:W-:Y:S05]  /*2e00*/  CALL.REL.NOINC `($_ZN2at6native18elementwise_kernelILi128ELi4EZNS0_15gpu_kernel_implIZNS0_50_GLOBAL__N__2680c7bb_12_PowKernel_cu_7dd49032_300322pow_scalar_tensor_implIdEEvRNS_18TensorIteratorBaseEN3c107complexIT_EEEUlNS8_IdEEE_EEvS6_RKS9_EUliE_EEviT1_$__internal_trig_reduction_slowpathd) ;  /* 0x0000013400d47944 */ /* 0x000fea0003c00000 */
[----:B------:R-:W-:Y:S02]  /*2e10*/  IMAD.MOV.U32 R4, RZ, RZ, R2 ;  /* 0x000000ffff047224 */ /* 0x000fe400078e0002 */
[----:B------:R-:W-:-:S07]  /*2e20*/  IMAD.MOV.U32 R5, RZ, RZ, R3 ;  /* 0x000000ffff057224 */ /* 0x000fce00078e0003 */
.L_x_49898:
[----:B------:R-:W-:Y:S05]  /*2e30*/  BSYNC.RECONVERGENT B3 ;  /* 0x0000000000037941 */ /* 0x000fea0003800200 */
.L_x_49897:
        /* <DEDUP_REMOVED lines=30> */
.L_x_49892:
        /* <DEDUP_REMOVED lines=15> */
.L_x_49899:
[----:B------:R-:W-:-:S04]  /*3110*/  IADD3 R0, PT, PT, R5, -0x40862e42, RZ ;  /* 0xbf79d1be05007810 */ /* 0x000fc80007ffe0ff */
        /* <DEDUP_REMOVED lines=60> */
[----:B------:R-:W-:Y:S02]  /*34e0*/  @!P0 LEA R5, R4, 0x3ff00000, 0x14 ;  /* 0x3ff0000004058811 */ /* 0x000fe400078ea0ff */
[----:B------:R-:W-:-:S06]  /*34f0*/  @!P0 MOV R4, RZ ;  /* 0x000000ff00048202 */ /* 0x000fcc0000000f00 */
[----:B------:R-:W-:-:S11]  /*3500*/  @!P0 DMUL R28, R2, R4 ;  /* 0x00000004021c8228 */ /* 0x000fd60000000000 */
.L_x_49902:
[----:B------:R-:W-:Y:S05]  /*3510*/  BSYNC.RECONVERGENT B0 ;  /* 0x0000000000007941 */ /* 0x000fea0003800200 */
.L_x_49901:
        /* <DEDUP_REMOVED lines=38> */
[----:B------:R-:W-:-:S07]  /*3780*/  IMAD.MOV.U32 R4, RZ, RZ, R0 ;  /* 0x000000ffff047224 */ /* 0x000fce00078e0000 */
.L_x_49906:
[----:B------:R-:W-:Y:S05]  /*3790*/  BSYNC.RECONVERGENT B4 ;  /* 0x0000000000047941 */ /* 0x000fea0003800200 */
.L_x_49905:
[----:B------:R-:W-:-:S07]  /*37a0*/  VIADD R20, R4, 0x1 ;  /* 0x0000000104147836 */ /* 0x000fce0000000000 */
.L_x_49904:
[----:B------:R-:W-:Y:S05]  /*37b0*/  BSYNC.RECONVERGENT B3 ;  /* 0x0000000000037941 */ /* 0x000fea0003800200 */
.L_x_49903:
        /* <DEDUP_REMOVED lines=56> */
.L_x_49908:
[----:B------:R-:W-:Y:S05]  /*3b40*/  BSYNC.RECONVERGENT B3 ;  /* 0x0000000000037941 */ /* 0x000fea0003800200 */
.L_x_49907:
        /* <DEDUP_REMOVED lines=11> */
[----:B------:R-:W-:Y:S01]  /*3c00*/  IMAD.MOV.U32 R24, RZ, RZ, RZ ;  /* 0x000000ffff187224 */ /* 0x000fe200078e00ff */
[----:B------:R-:W-:Y:S01]  /*3c10*/  ISETP.NE.U32.AND P0, PT, R6, 0x1, PT ;  /* 0x000000010600780c */ /* 0x000fe20003f05070 */
[----:B------:R-:W-:-:S03]  /*3c20*/  DMUL R6, R2, R2 ;  /* 0x0000000202067228 */ /* 0x000fc60000000000 */
        /* <DEDUP_REMOVED lines=21> */
.L_x_49900:
        /* <DEDUP_REMOVED lines=60> */
.L_x_49910:
[----:B------:R-:W-:Y:S05]  /*4140*/  BSYNC.RECONVERGENT B0 ;  /* 0x0000000000007941 */ /* 0x000fea0003800200 */
.L_x_49909:
        /* <DEDUP_REMOVED lines=24> */
[----:B------:R-:W-:Y:S02]  /*42d0*/  IMAD.MOV.U32 R6, RZ, RZ, R2 ;  /* 0x000000ffff067224 */ /* 0x000fe400078e0002 */
[----:B------:R-:W-:-:S07]  /*42e0*/  IMAD.MOV.U32 R7, RZ, RZ, R3 ;  /* 0x000000ffff077224 */ /* 0x000fce00078e0003 */
.L_x_49914:
[----:B------:R-:W-:Y:S05]  /*42f0*/  BSYNC.RECONVERGENT B4 ;  /* 0x0000000000047941 */ /* 0x000fea0003800200 */
.L_x_49913:
[----:B------:R-:W-:-:S07]  /*4300*/  VIADD R0, R0, 0x1 ;  /* 0x0000000100007836 */ /* 0x000fce0000000000 */
.L_x_49912:
[----:B------:R-:W-:Y:S05]  /*4310*/  BSYNC.RECONVERGENT B3 ;  /* 0x0000000000037941 */ /* 0x000fea0003800200 */
.L_x_49911:
        /* <DEDUP_REMOVED lines=56> */
.L_x_49916:
[----:B------:R-:W-:Y:S05]  /*46a0*/  BSYNC.RECONVERGENT B3 ;  /* 0x0000000000037941 */ /* 0x000fea0003800200 */
.L_x_49915:
        /* <DEDUP_REMOVED lines=31> */
.L_x_49891:
[----:B------:R-:W-:Y:S05]  /*48a0*/  BSYNC.RECONVERGENT B2 ;  /* 0x0000000000027941 */ /* 0x000fea0003800200 */
.L_x_49889:
        /* <DEDUP_REMOVED lines=17> */
.L_x_49920:
[----:B------:R-:W0:Y:S02]  /*49c0*/  F2I.S64.F64.TRUNC R16, R16 ;  /* 0x0000001000107311 */ /* 0x000e24000030d900 */
[----:B0-----:R-:W-:-:S05]  /*49d0*/  IMAD.MOV.U32 R5, RZ, RZ, R16 ;  /* 0x000000ffff057224 */ /* 0x001fca00078e0010 */
[----:B------:R1:W-:Y:S01]  /*49e0*/  STG.E.U8 desc[UR36][R2.64], R5 ;  /* 0x0000000502007986 */ /* 0x0003e2000c101124 */
[----:B------:R-:W-:Y:S05]  /*49f0*/  BRA `(.L_x_49922) ;  /* 0x0000000c00f47947 */ /* 0x000fea0003800000 */
.L_x_49919:
        /* <DEDUP_REMOVED lines=9> */
.L_x_49924:
[----:B------:R-:W0:Y:S02]  /*4a90*/  F2I.F64.TRUNC R17, R16 ;  /* 0x0000001000117311 */ /* 0x000e24000030d100 */
[----:B0-----:R3:W-:Y:S01]  /*4aa0*/  STG.E desc[UR36][R2.64], R17 ;  /* 0x0000001102007986 */ /* 0x0017e2000c101924 */
[----:B------:R-:W-:Y:S05]  /*4ab0*/  BRA `(.L_x_49922) ;  /* 0x0000000c00c47947 */ /* 0x000fea0003800000 */
.L_x_49923:
[----:B------:R-:W0:Y:S02]  /*4ac0*/  F2I.F64.TRUNC R17, R16 ;  /* 0x0000001000117311 */ /* 0x000e24000030d100 */
[----:B0-----:R2:W-:Y:S01]  /*4ad0*/  STG.E.U16 desc[UR36][R2.64], R17 ;  /* 0x0000001102007986 */ /* 0x0015e2000c101524 */
[----:B------:R-:W-:Y:S05]  /*4ae0*/  BRA `(.L_x_49922) ;  /* 0x0000000c00b87947 */ /* 0x000fea0003800000 */
.L_x_49918:
        /* <DEDUP_REMOVED lines=13> */
.L_x_49926:
        /* <DEDUP_REMOVED lines=8> */
.L_x_49925:
        /* <DEDUP_REMOVED lines=16> */
.L_x_49928:
        /* <DEDUP_REMOVED lines=11> */
.L_x_49927:
[----:B------:R0:W-:Y:S01]  /*4df0*/  STG.E.64 desc[UR36][R2.64], R16 ;  /* 0x0000001002007986 */ /* 0x0001e2000c101b24 */
[----:B------:R-:W-:Y:S05]  /*4e00*/  BRA `(.L_x_49922) ;  /* 0x0000000800f07947 */ /* 0x000fea0003800000 */
.L_x_49917:
        /* <DEDUP_REMOVED lines=13> */
.L_x_49931:
[----:B------:R0:W-:Y:S01]  /*4ee0*/  STG.E.128 desc[UR36][R2.64], R16 ;  /* 0x0000001002007986 */ /* 0x0001e2000c101d24 */
[----:B------:R-:W-:Y:S05]  /*4ef0*/  BRA `(.L_x_49922) ;  /* 0x0000000800b47947 */ /* 0x000fea0003800000 */
.L_x_49930:
        /* <DEDUP_REMOVED lines=23> */
.L_x_49935:
[----:B------:R-:W-:Y:S05]  /*5070*/  BSYNC.RECONVERGENT B0 ;  /* 0x0000000000007941 */ /* 0x000fea0003800200 */
.L_x_49934:
[----:B------:R-:W-:-:S05]  /*5080*/  LOP3.LUT R5, R0, 0x80, R5, 0xf8, !PT ;  /* 0x0000008000057812 */ /* 0x000fca00078ef805 */
[----:B------:R0:W-:Y:S01]  /*5090*/  STG.E.U8 desc[UR36][R2.64], R5 ;  /* 0x0000000502007986 */ /* 0x0001e2000c101124 */
[----:B------:R-:W-:Y:S05]  /*50a0*/  BRA `(.L_x_49922) ;  /* 0x0000000800487947 */ /* 0x000fea0003800000 */
.L_x_49933:
        /* <DEDUP_REMOVED lines=19> */
.L_x_49937:
[----:B------:R-:W-:Y:S05]  /*51e0*/  BSYNC.RECONVERGENT B0 ;  /* 0x0000000000007941 */ /* 0x000fea0003800200 */
.L_x_49936:
[----:B------:R-:W-:-:S05]  /*51f0*/  LOP3.LUT R5, R0, 0x80, R5, 0xf8, !PT ;  /* 0x0000008000057812 */ /* 0x000fca00078ef805 */
[----:B------:R0:W-:Y:S01]  /*5200*/  STG.E.U8 desc[UR36][R2.64], R5 ;  /* 0x0000000502007986 */ /* 0x0001e2000c101124 */
[----:B------:R-:W-:Y:S05]  /*5210*/  BRA `(.L_x_49922) ;  /* 0x0000000400ec7947 */ /* 0x000fea0003800000 */
.L_x_49932:
        /* <DEDUP_REMOVED lines=8> */
.L_x_49929:
        /* <DEDUP_REMOVED lines=11> */
.L_x_49940:
        /* <DEDUP_REMOVED lines=17> */
.L_x_49943:
[----:B------:R-:W-:-:S04]  /*5460*/  SHF.R.U32.HI R0, RZ, 0x14, R5 ;  /* 0x00000014ff007819 */ /* 0x000fc80000011605 */
[----:B------:R-:W-:-:S04]  /*5470*/  LOP3.LUT R0, R0, 0x1, RZ, 0xc0, !PT ;  /* 0x0000000100007812 */ /* 0x000fc800078ec0ff */
[----:B------:R-:W-:-:S04]  /*5480*/  IADD3 R0, PT, PT, R5, 0x487ffff, R0 ;  /* 0x0487ffff05007810 */ /* 0x000fc80007ffe000 */
[----:B------:R-:W-:-:S04]  /*5490*/  SHF.R.U32.HI R0, RZ, 0x14, R0 ;  /* 0x00000014ff007819 */ /* 0x000fc80000011600 */
[----:B------:R-:W-:-:S07]  /*54a0*/  LOP3.LUT R4, R0, 0xff, RZ, 0xc0, !PT ;  /* 0x000000ff00047812 */ /* 0x000fce00078ec0ff */
.L_x_49944:
[----:B------:R-:W-:-:S04]  /*54b0*/  SHF.R.U32.HI R5, RZ, 0x18, R5 ;  /* 0x00000018ff057819 */ /* 0x000fc80000011605 */
[----:B------:R-:W-:-:S04]  /*54c0*/  LOP3.LUT R4, R4, 0x80, R5, 0xf8, !PT ;  /* 0x0000008004047812 */ /* 0x000fc800078ef805 */
[----:B------:R-:W-:-:S07]  /*54d0*/  PRMT R0, R4, 0x7610, R0 ;  /* 0x0000761004007816 */ /* 0x000fce0000000000 */
.L_x_49942:
[----:B------:R-:W-:Y:S05]  /*54e0*/  BSYNC.RECONVERGENT B0 ;  /* 0x0000000000007941 */ /* 0x000fea0003800200 */
.L_x_49941:
[----:B------:R0:W-:Y:S01]  /*54f0*/  STG.E.U8 desc[UR36][R2.64], R0 ;  /* 0x0000000002007986 */ /* 0x0001e2000c101124 */
[----:B------:R-:W-:Y:S05]  /*5500*/  BRA `(.L_x_49922) ;  /* 0x0000000400307947 */ /* 0x000fea0003800000 */
.L_x_49939:
        /* <DEDUP_REMOVED lines=17> */
.L_x_49947:
[----:B------:R-:W-:-:S04]  /*5620*/  SHF.R.U32.HI R0, RZ, 0x15, R5 ;  /* 0x00000015ff007819 */ /* 0x000fc80000011605 */
[----:B------:R-:W-:-:S04]  /*5630*/  LOP3.LUT R0, R0, 0x1, RZ, 0xc0, !PT ;  /* 0x0000000100007812 */ /* 0x000fc800078ec0ff */
[----:B------:R-:W-:-:S04]  /*5640*/  IADD3 R0, PT, PT, R5, 0x88fffff, R0 ;  /* 0x088fffff05007810 */ /* 0x000fc80007ffe000 */
[----:B------:R-:W-:-:S04]  /*5650*/  SHF.R.U32.HI R0, RZ, 0x15, R0 ;  /* 0x00000015ff007819 */ /* 0x000fc80000011600 */
[----:B------:R-:W-:-:S07]  /*5660*/  LOP3.LUT R4, R0, 0xff, RZ, 0xc0, !PT ;  /* 0x000000ff00047812 */ /* 0x000fce00078ec0ff */
.L_x_49948:
[----:B------:R-:W-:-:S04]  /*5670*/  SHF.R.U32.HI R5, RZ, 0x18, R5 ;  /* 0x00000018ff057819 */ /* 0x000fc80000011605 */
[----:B------:R-:W-:-:S04]  /*5680*/  LOP3.LUT R4, R4, 0x80, R5, 0xf8, !PT ;  /* 0x0000008004047812 */ /* 0x000fc800078ef805 */
[----:B------:R-:W-:-:S07]  /*5690*/  PRMT R0, R4, 0x7610, R0 ;  /* 0x0000761004007816 */ /* 0x000fce0000000000 */
.L_x_49946:
[----:B------:R-:W-:Y:S05]  /*56a0*/  BSYNC.RECONVERGENT B0 ;  /* 0x0000000000007941 */ /* 0x000fea0003800200 */
.L_x_49945:
[----:B------:R0:W-:Y:S01]  /*56b0*/  STG.E.U8 desc[UR36][R2.64], R0 ;  /* 0x0000000002007986 */ /* 0x0001e2000c101124 */
[----:B------:R-:W-:Y:S05]  /*56c0*/  BRA `(.L_x_49922) ;  /* 0x0000000000c07947 */ /* 0x000fea0003800000 */
.L_x_49938:
[----:B------:R-:W-:-:S09]  /*56d0*/  UISETP.NE.AND UP0, UPT, UR4, 0x1c, UPT ;  /* 0x0000001c0400788c */ /* 0x000fd2000bf05270 */
[----:B------:R-:W-:Y:S05]  /*56e0*/  BRA.U !UP0, `(.L_x_49949) ;  /* 0x0000000108b07547 */ /* 0x000fea000b800000 */
[----:B------:R-:W-:-:S09]  /*56f0*/  UISETP.NE.AND UP0, UPT, UR4, 0x1d, UPT ;  /* 0x0000001d0400788c */ /* 0x000fd2000bf05270 */
[----:B------:R-:W-:Y:S05]  /*5700*/  BRA.U !UP0, `(.L_x_49950) ;  /* 0x00000001089c7547 */ /* 0x000fea000b800000 */
[----:B------:R-:W-:-:S09]  /*5710*/  UISETP.NE.AND UP0, UPT, UR4, 0x2c, UPT ;  /* 0x0000002c0400788c */ /* 0x000fd2000bf05270 */
[----:B------:R-:W-:Y:S05]  /*5720*/  BRA.U !UP0, `(.L_x_49951) ;  /* 0x0000000108447547 */ /* 0x000fea000b800000 */
.L_x_49921:
        /* <DEDUP_REMOVED lines=16> */
.L_x_49952:
[----:B------:R-:W-:Y:S05]  /*5830*/  BRA `(.L_x_49922) ;  /* 0x0000000000647947 */ /* 0x000fea0003800000 */
.L_x_49951:
        /* <DEDUP_REMOVED lines=20> */
.L_x_49950:
[----:B------:R-:W0:Y:S02]  /*5980*/  F2I.U64.F64.TRUNC R16, R16 ;  /* 0x0000001000107311 */ /* 0x000e24000030d800 */
[----:B0-----:R0:W-:Y:S01]  /*5990*/  STG.E.64 desc[UR36][R2.64], R16 ;  /* 0x0000001002007986 */ /* 0x0011e2000c101b24 */
[----:B------:R-:W-:Y:S05]  /*59a0*/  BRA `(.L_x_49922) ;  /* 0x0000000000087947 */ /* 0x000fea0003800000 */
.L_x_49949:
[----:B------:R-:W0:Y:S02]  /*59b0*/  F2I.U32.F64.TRUNC R17, R16 ;  /* 0x0000001000117311 */ /* 0x000e24000030d000 */
[----:B0-----:R0:W-:Y:S02]  /*59c0*/  STG.E desc[UR36][R2.64], R17 ;  /* 0x0000001102007986 */ /* 0x0011e4000c101924 */
.L_x_49922:
[----:B------:R-:W-:-:S07]  /*59d0*/  VIADD R23, R23, 0x80 ;  /* 0x0000008017177836 */ /* 0x000fce0000000000 */
.L_x_49858:
[----:B------:R-:W-:Y:S05]  /*59e0*/  BSYNC.RECONVERGENT B6 ;  /* 0x0000000000067941 */ /* 0x000fea0003800200 */
.L_x_49857:
        /* <DEDUP_REMOVED lines=307> */
.L_x_49955:
[----:B------:R-:W1:Y:S01]  /*6d20*/  LDCU.64 UR6, c[0x0][0x590] ;  /* 0x0000b200ff0677ac */ /* 0x000e620008000a00 */
[----:B------:R-:W-:Y:S01]  /*6d30*/  BSSY.RECONVERGENT B7, `(.L_x_49956) ;  /* 0x0000104000077945 */ /* 0x000fe20003800200 */
        /* <DEDUP_REMOVED lines=17> */
.L_x_49960:
[----:B------:R-:W2:Y:S01]  /*6e50*/  LDG.E.U8 R2, desc[UR36][R2.64] ;  /* 0x0000002402027981 */ /* 0x000ea2000c1e1100 */
[----:B------:R-:W-:Y:S01]  /*6e60*/  CS2R R6, SRZ ;  /* 0x0000000000067805 */ /* 0x000fe2000001ff00 */
[----:B--2---:R0:W1:Y:S01]  /*6e70*/  I2F.F64.U16 R4, R2 ;  /* 0x0000000200047312 */ /* 0x0040620000101800 */
[----:B------:R-:W-:Y:S05]  /*6e80*/  BRA `(.L_x_49962) ;  /* 0x0000000c00b87947 */ /* 0x000fea0003800000 */
.L_x_49959:
        /* <DEDUP_REMOVED lines=10> */
.L_x_49964:
[----:B------:R-:W2:Y:S01]  /*6f30*/  LDG.E R2, desc[UR36][R2.64] ;  /* 0x0000002402027981 */ /* 0x000ea2000c1e1900 */
[----:B------:R-:W-:Y:S01]  /*6f40*/  CS2R R6, SRZ ;  /* 0x0000000000067805 */ /* 0x000fe2000001ff00 */
[----:B--2---:R0:W1:Y:S01]  /*6f50*/  I2F.F64 R4, R2 ;  /* 0x0000000200047312 */ /* 0x0040620000201c00 */
[----:B------:R-:W-:Y:S05]  /*6f60*/  BRA `(.L_x_49962) ;  /* 0x0000000c00807947 */ /* 0x000fea0003800000 */
.L_x_49963:
[----:B------:R-:W2:Y:S01]  /*6f70*/  LDG.E.U16 R2, desc[UR36][R2.64] ;  /* 0x0000002402027981 */ /* 0x000ea2000c1e1500 */
[----:B------:R-:W-:Y:S01]  /*6f80*/  CS2R R6, SRZ ;  /* 0x0000000000067805 */ /* 0x000fe2000001ff00 */
[----:B--2---:R0:W1:Y:S01]  /*6f90*/  I2F.F64.S16 R4, R2 ;  /* 0x0000000200047312 */ /* 0x0040620000101c00 */
[----:B------:R-:W-:Y:S05]  /*6fa0*/  BRA `(.L_x_49962) ;  /* 0x0000000c00707947 */ /* 0x000fea0003800000 */
.L_x_49958:
        /* <DEDUP_REMOVED lines=11> */
.L_x_49966:
[----:B------:R-:W2:Y:S01]  /*7060*/  LDG.E.U16 R0, desc[UR36][R2.64] ;  /* 0x0000002402007981 */ /* 0x000ea2000c1e1500 */
[----:B------:R-:W-:Y:S01]  /*7070*/  CS2R R6, SRZ ;  /* 0x0000000000067805 */ /* 0x000fe2000001ff00 */
[----:B--2---:R-:W-:-:S05]  /*7080*/  HADD2.F32 R0, -RZ, R0.H0_H0 ;  /* 0x20000000ff007230 */ /* 0x004fca0000004100 */
[----:B------:R-:W-:-:S04]  /*7090*/  FMUL.FTZ R0, R0, 1 ;  /* 0x3f80000000007820 */ /* 0x000fc80000410000 */
[----:B------:R0:W1:Y:S01]  /*70a0*/  F2F.F64.F32 R4, R0 ;  /* 0x0000000000047310 */ /* 0x0000620000201800 */
[----:B------:R-:W-:Y:S05]  /*70b0*/  BRA `(.L_x_49962) ;  /* 0x0000000c002c7947 */ /* 0x000fea0003800000 */
.L_x_49965:
        /* <DEDUP_REMOVED lines=12> */
.L_x_49968:
        /* <DEDUP_REMOVED lines=8> */
.L_x_49967:
[----:B------:R0:W5:Y:S01]  /*7200*/  LDG.E.64 R4, desc[UR36][R2.64] ;  /* 0x0000002402047981 */ /* 0x000162000c1e1b00 */
[----:B------:R-:W-:Y:S01]  /*7210*/  CS2R R6, SRZ ;  /* 0x0000000000067805 */ /* 0x000fe2000001ff00 */
[----:B------:R-:W-:Y:S06]  /*7220*/  BRA `(.L_x_49962) ;  /* 0x0000000800d07947 */ /* 0x000fec0003800000 */
.L_x_49957:
        /* <DEDUP_REMOVED lines=14> */
.L_x_49971:
[----:B------:R0:W5:Y:S01]  /*7310*/  LDG.E.128 R4, desc[UR36][R2.64] ;  /* 0x0000002402047981 */ /* 0x000162000c1e1d00 */
[----:B------:R-:W-:Y:S05]  /*7320*/  BRA `(.L_x_49962) ;  /* 0x0000000800907947 */ /* 0x000fea0003800000 */
.L_x_49970:
        /* <DEDUP_REMOVED lines=28> */
.L_x_49973:
        /* <DEDUP_REMOVED lines=15> */
.L_x_49972:
[----:B------:R-:W2:Y:S01]  /*75e0*/  LDG.E.U16 R0, desc[UR36][R2.64] ;  /* 0x0000002402007981 */ /* 0x000ea2000c1e1500 */
[----:B------:R-:W-:Y:S01]  /*75f0*/  CS2R R6, SRZ ;  /* 0x0000000000067805 */ /* 0x000fe2000001ff00 */
[----:B--2---:R-:W-:-:S04]  /*7600*/  IMAD.U32 R0, R0, 0x10000, RZ ;  /* 0x0001000000007824 */ /* 0x004fc800078e00ff */
[----:B------:R-:W-:-:S04]  /*7610*/  FMUL.FTZ R0, R0, 1 ;  /* 0x3f80000000007820 */ /* 0x000fc80000410000 */
[----:B------:R0:W1:Y:S01]  /*7620*/  F2F.F64.F32 R4, R0 ;  /* 0x0000000000047310 */ /* 0x0000620000201800 */
[----:B------:R-:W-:Y:S05]  /*7630*/  BRA `(.L_x_49962) ;  /* 0x0000000400cc7947 */ /* 0x000fea0003800000 */
.L_x_49969:
        /* <DEDUP_REMOVED lines=12> */
.L_x_49976:
        /* <DEDUP_REMOVED lines=22> */
.L_x_49978:
[----:B------:R-:W-:Y:S05]  /*7860*/  BSYNC.RECONVERGENT B0 ;  /* 0x0000000000007941 */ /* 0x000fea0003800200 */
.L_x_49977:
[----:B------:R-:W-:Y:S01]  /*7870*/  IMAD.SHL.U32 R0, R0, 0x100000, RZ ;  /* 0x0010000000007824 */ /* 0x000fe200078e00ff */
[----:B------:R-:W-:-:S04]  /*7880*/  LEA R2, R2, 0x3b800000, 0x17 ;  /* 0x3b80000002027811 */ /* 0x000fc800078eb8ff */
[----:B------:R-:W-:-:S05]  /*7890*/  LOP3.LUT R0, R2, R0, R9, 0xfe, !PT ;  /* 0x0000000002007212 */ /* 0x000fca00078efe09 */
[----:B------:R-:W-:-:S04]  /*78a0*/  FMUL.FTZ R0, R0, 1 ;  /* 0x3f80000000007820 */ /* 0x000fc80000410000 */
[----:B------:R0:W1:Y:S01]  /*78b0*/  F2F.F64.F32 R4, R0 ;  /* 0x0000000000047310 */ /* 0x0000620000201800 */
[----:B------:R-:W-:Y:S05]  /*78c0*/  BRA `(.L_x_49962) ;  /* 0x0000000400287947 */ /* 0x000fea0003800000 */
.L_x_49975:
        /* <DEDUP_REMOVED lines=22> */
.L_x_49980:
[----:B------:R-:W-:Y:S05]  /*7a30*/  BSYNC.RECONVERGENT B0 ;  /* 0x0000000000007941 */ /* 0x000fea0003800200 */
.L_x_49979:
[----:B------:R-:W-:Y:S01]  /*7a40*/  IMAD.SHL.U32 R0, R0, 0x200000, RZ ;  /* 0x0020000000007824 */ /* 0x000fe200078e00ff */
[----:B------:R-:W-:-:S04]  /*7a50*/  LEA R2, R2, 0x37800000, 0x17 ;  /* 0x3780000002027811 */ /* 0x000fc800078eb8ff */
[----:B------:R-:W-:-:S05]  /*7a60*/  LOP3.LUT R0, R2, R0, R9, 0xfe, !PT ;  /* 0x0000000002007212 */ /* 0x000fca00078efe09 */
[----:B------:R-:W-:-:S04]  /*7a70*/  FMUL.FTZ R0, R0, 1 ;  /* 0x3f80000000007820 */ /* 0x000fc80000410000 */
[----:B------:R0:W1:Y:S01]  /*7a80*/  F2F.F64.F32 R4, R0 ;  /* 0x0000000000047310 */ /* 0x0000620000201800 */
[----:B------:R-:W-:Y:S05]  /*7a90*/  BRA `(.L_x_49962) ;  /* 0x0000000000b47947 */ /* 0x000fea0003800000 */
.L_x_49974:
        /* <DEDUP_REMOVED lines=19> */
.L_x_49961:
        /* <DEDUP_REMOVED lines=16> */
.L_x_49983:
[----:B------:R-:W-:Y:S02]  /*7cd0*/  CS2R R4, SRZ ;  /* 0x0000000000047805 */ /* 0x000fe4000001ff00 */
[----:B------:R-:W-:Y:S01]  /*7ce0*/  CS2R R6, SRZ ;  /* 0x0000000000067805 */ /* 0x000fe2000001ff00 */
[----:B------:R-:W-:Y:S06]  /*7cf0*/  BRA `(.L_x_49962) ;  /* 0x00000000001c7947 */ /* 0x000fec0003800000 */
.L_x_49982:
[----:B------:R-:W2:Y:S01]  /*7d00*/  LDG.E.64 R4, desc[UR36][R2.64] ;  /* 0x0000002402047981 */ /* 0x000ea2000c1e1b00 */
[----:B------:R-:W-:Y:S01]  /*7d10*/  CS2R R6, SRZ ;  /* 0x0000000000067805 */ /* 0x000fe2000001ff00 */
[----:B--2---:R-:W4:Y:S01]  /*7d20*/  I2F.F64.U64 R4, R4 ;  /* 0x0000000400047312 */ /* 0x004f220000301800 */
[----:B------:R-:W-:Y:S05]  /*7d30*/  BRA `(.L_x_49962) ;  /* 0x00000000000c7947 */ /* 0x000fea0003800000 */
.L_x_49981:
[----:B------:R-:W2:Y:S01]  /*7d40*/  LDG.E R2, desc[UR36][R2.64] ;  /* 0x0000002402027981 */ /* 0x000ea2000c1e1900 */
[----:B------:R-:W-:Y:S01]  /*7d50*/  CS2R R6, SRZ ;  /* 0x0000000000067805 */ /* 0x000fe2000001ff00 */
[----:B--2---:R0:W1:Y:S06]  /*7d60*/  I2F.F64.U32 R4, R2 ;  /* 0x0000000200047312 */ /* 0x00406c0000201800 */
.L_x_49962:
[----:B------:R-:W-:Y:S05]  /*7d70*/  BSYNC.RECONVERGENT B7 ;  /* 0x0000000000077941 */ /* 0x000fea0003800200 */
.L_x_49956:
        /* <DEDUP_REMOVED lines=76> */
.L_x_49990:
[----:B------:R-:W-:Y:S05]  /*8240*/  BSYNC.RECONVERGENT B0 ;  /* 0x0000000000007941 */ /* 0x000fea0003800200 */
.L_x_49989:
        /* <DEDUP_REMOVED lines=25> */
.L_x_49994:
[----:B------:R-:W-:Y:S05]  /*83e0*/  BSYNC.RECONVERGENT B4 ;  /* 0x0000000000047941 */ /* 0x000fea0003800200 */
.L_x_49993:
[----:B------:R-:W-:Y:S01]  /*83f0*/  VIADD R0, R0, 0x1 ;  /* 0x0000000100007836 */ /* 0x000fe20000000000 */
[----:B------:R-:W-:Y:S06]  /*8400*/  BRA `(.L_x_49995) ;  /* 0x0000000000087947 */ /* 0x000fec0003800000 */
.L_x_49992:
[----:B------:R-:W-:Y:S01]  /*8410*/  DMUL R4, RZ, R18 ;  /* 0x00000012ff047228 */ /* 0x000fe20000000000 */
[----:B------:R-:W-:-:S10]  /*8420*/  MOV R0, 0x1 ;  /* 0x0000000100007802 */ /* 0x000fd40000000f00 */
.L_x_49995:
[----:B------:R-:W-:Y:S05]  /*8430*/  BSYNC.RECONVERGENT B3 ;  /* 0x0000000000037941 */ /* 0x000fea0003800200 */
.L_x_49991:
        /* <DEDUP_REMOVED lines=52> */
[----:B------:R-:W-:Y:S05]  /*8780*/  BRA `(.L_x_49998) ;  /* 0x0000000000087947 */ /* 0x000fea0003800000 */
.L_x_49997:
[----:B------:R-:W-:Y:S01]  /*8790*/  DMUL R2, RZ, R18 ;  /* 0x00000012ff027228 */ /* 0x000fe20000000000 */
[----:B------:R-:W-:-:S10]  /*87a0*/  IMAD.MOV.U32 R0, RZ, RZ, RZ ;  /* 0x000000ffff007224 */ /* 0x000fd400078e00ff */
.L_x_49998:
[----:B------:R-:W-:Y:S05]  /*87b0*/  BSYNC.RECONVERGENT B3 ;  /* 0x0000000000037941 */ /* 0x000fea0003800200 */
.L_x_49996:
        /* <DEDUP_REMOVED lines=32> */
.L_x_49988:
        /* <DEDUP_REMOVED lines=61> */
.L_x_50001:
[----:B------:R-:W-:Y:S05]  /*8d90*/  BSYNC.RECONVERGENT B0 ;  /* 0x0000000000007941 */ /* 0x000fea0003800200 */
.L_x_50000:
        /* <DEDUP_REMOVED lines=37> */
.L_x_50005:
[----:B------:R-:W-:Y:S05]  /*8ff0*/  BSYNC.RECONVERGENT B4 ;  /* 0x0000000000047941 */ /* 0x000fea0003800200 */
.L_x_50004:
[----:B------:R-:W-:Y:S01]  /*9000*/  VIADD R0, R4, 0x1 ;  /* 0x0000000104007836 */ /* 0x000fe20000000000 */
[----:B------:R-:W-:Y:S06]  /*9010*/  BRA `(.L_x_50006) ;  /* 0x0000000000087947 */ /* 0x000fec0003800000 */
.L_x_50003:
[----:B------:R-:W-:Y:S01]  /*9020*/  DMUL R2, RZ, R18 ;  /* 0x00000012ff027228 */ /* 0x000fe20000000000 */
[----:B------:R-:W-:-:S10]  /*9030*/  MOV R0, 0x1 ;  /* 0x0000000100007802 */ /* 0x000fd40000000f00 */
.L_x_50006:
[----:B------:R-:W-:Y:S05]  /*9040*/  BSYNC.RECONVERGENT B3 ;  /* 0x0000000000037941 */ /* 0x000fea0003800200 */
.L_x_50002:
        /* <DEDUP_REMOVED lines=55> */
.L_x_50008:
[----:B------:R-:W-:Y:S01]  /*93c0*/  DMUL R2, RZ, R18 ;  /* 0x00000012ff027228 */ /* 0x000fe20000000000 */
[----:B------:R-:W-:-:S10]  /*93d0*/  IMAD.MOV.U32 R0, RZ, RZ, RZ ;  /* 0x000000ffff007224 */ /* 0x000fd400078e00ff */
.L_x_50009:
[----:B------:R-:W-:Y:S05]  /*93e0*/  BSYNC.RECONVERGENT B3 ;  /* 0x0000000000037941 */ /* 0x000fea0003800200 */
.L_x_50007:
        /* <DEDUP_REMOVED lines=35> */
.L_x_49987:
        /* <DEDUP_REMOVED lines=10> */
.L_x_50010:
[----:B------:R-:W-:-:S10]  /*96c0*/  DADD R16, R18, -R18 ;  /* 0x0000000012107229 */ /* 0x000fd40000000812 */
[----:B------:R-:W-:Y:S02]  /*96d0*/  IMAD.MOV.U32 R18, RZ, RZ, R16 ;  /* 0x000000ffff127224 */ /* 0x000fe400078e0010 */
[----:B------:R-:W-:Y:S01]  /*96e0*/  IMAD.MOV.U32 R19, RZ, RZ, R17 ;  /* 0x000000ffff137224 */ /* 0x000fe200078e0011 */
[----:B------:R-:W-:Y:S06]  /*96f0*/  BRA `(.L_x_49999) ;  /* 0x0000000800b87947 */ /* 0x000fec0003800000 */
.L_x_49986:
        /* <DEDUP_REMOVED lines=25> */
.L_x_50014:
[----:B------:R-:W-:Y:S05]  /*9890*/  BSYNC.RECONVERGENT B4 ;  /* 0x0000000000047941 */ /* 0x000fea0003800200 */
.L_x_50013:
[----:B------:R-:W-:Y:S01]  /*98a0*/  IADD3 R0, PT, PT, R4, 0x1, RZ ;  /* 0x0000000104007810 */ /* 0x000fe20007ffe0ff */
[----:B------:R-:W-:Y:S06]  /*98b0*/  BRA `(.L_x_50015) ;  /* 0x0000000000087947 */ /* 0x000fec0003800000 */
.L_x_50012:
[----:B------:R-:W-:Y:S01]  /*98c0*/  DMUL R2, RZ, R18 ;  /* 0x00000012ff027228 */ /* 0x000fe20000000000 */
[----:B------:R-:W-:-:S10]  /*98d0*/  IMAD.MOV.U32 R0, RZ, RZ, 0x1 ;  /* 0x00000001ff007424 */ /* 0x000fd400078e00ff */
.L_x_50015:
[----:B------:R-:W-:Y:S05]  /*98e0*/  BSYNC.RECONVERGENT B3 ;  /* 0x0000000000037941 */ /* 0x000fea0003800200 */
.L_x_50011:
        /* <DEDUP_REMOVED lines=53> */
.L_x_50017:
[----:B------:R-:W-:Y:S01]  /*9c40*/  DMUL R2, RZ, R18 ;  /* 0x00000012ff027228 */ /* 0x000fe20000000000 */
[----:B------:R-:W-:-:S10]  /*9c50*/  IMAD.MOV.U32 R0, RZ, RZ, RZ ;  /* 0x000000ffff007224 */ /* 0x000fd400078e00ff */
.L_x_50018:
[----:B------:R-:W-:Y:S05]  /*9c60*/  BSYNC.RECONVERGENT B3 ;  /* 0x0000000000037941 */ /* 0x000fea0003800200 */
.L_x_50016:
[----:B------:R-:W0:Y:S01]  /*9c70*/  LDCU.64 UR4, c[0x4][0x1b0] ;  /* 0x01003600ff0477ac */ /* 0x000e220008000a00 */
[----:B------:R-:W-:-:S04]  /*9c80*/  SHF.L.U32 R4, R0, 0x6, RZ ;  /* 0x0000000600047819 */ /* 0x000fc800000006ff */
        /* <DEDUP_REMOVED lines=28> */
.L_x_49985:
        /* <DEDUP_REMOVED lines=57> */
.L_x_49999:
[----:B------:R-:W-:Y:S05]  /*a1e0*/  BSYNC.RECONVERGENT B2 ;  /* 0x0000000000027941 */ /* 0x000fea0003800200 */
.L_x_49984:
        /* <DEDUP_REMOVED lines=17> */
.L_x_50022:
[----:B------:R-:W0:Y:S02]  /*a300*/  F2I.S64.F64.TRUNC R16, R16 ;  /* 0x0000001000107311 */ /* 0x000e24000030d900 */
[----:B0-----:R-:W-:-:S05]  /*a310*/  IMAD.MOV.U32 R5, RZ, RZ, R16 ;  /* 0x000000ffff057224 */ /* 0x001fca00078e0010 */
[----:B------:R0:W-:Y:S01]  /*a320*/  STG.E.U8 desc[UR36][R2.64], R5 ;  /* 0x0000000502007986 */ /* 0x0001e2000c101124 */
[----:B------:R-:W-:Y:S05]  /*a330*/  BRA `(.L_x_50024) ;  /* 0x0000000c00f07947 */ /* 0x000fea0003800000 */
.L_x_50021:
        /* <DEDUP_REMOVED lines=9> */
.L_x_50026:
[----:B------:R-:W0:Y:S02]  /*a3d0*/  F2I.F64.TRUNC R17, R16 ;  /* 0x0000001000117311 */ /* 0x000e24000030d100 */
[----:B0-----:R0:W-:Y:S01]  /*a3e0*/  STG.E desc[UR36][R2.64], R17 ;  /* 0x0000001102007986 */ /* 0x0011e2000c101924 */
[----:B------:R-:W-:Y:S05]  /*a3f0*/  BRA `(.L_x_50024) ;  /* 0x0000000c00c07947 */ /* 0x000fea0003800000 */
.L_x_50025:
[----:B------:R-:W0:Y:S02]  /*a400*/  F2I.F64.TRUNC R17, R16 ;  /* 0x0000001000117311 */ /* 0x000e24000030d100 */
[----:B0-----:R0:W-:Y:S01]  /*a410*/  STG.E.U16 desc[UR36][R2.64], R17 ;  /* 0x0000001102007986 */ /* 0x0011e2000c101524 */
[----:B------:R-:W-:Y:S05]  /*a420*/  BRA `(.L_x_50024) ;  /* 0x0000000c00b47947 */ /* 0x000fea0003800000 */
.L_x_50020:
        /* <DEDUP_REMOVED lines=13> */
.L_x_50028:
        /* <DEDUP_REMOVED lines=8> */
.L_x_50027:
        /* <DEDUP_REMOVED lines=16> */
.L_x_50030:
        /* <DEDUP_REMOVED lines=11> */
.L_x_50029:
[----:B------:R0:W-:Y:S01]  /*a730*/  STG.E.64 desc[UR36][R2.64], R16 ;  /* 0x0000001002007986 */ /* 0x0001e2000c101b24 */
[----:B------:R-:W-:Y:S05]  /*a740*/  BRA `(.L_x_50024) ;  /* 0x0000000800ec7947 */ /* 0x000fea0003800000 */
.L_x_50019:
        /* <DEDUP_REMOVED lines=13> */
.L_x_50034:
        /* <DEDUP_REMOVED lines=22> */
.L_x_50037:
[----:B------:R-:W-:-:S04]  /*a980*/  SHF.R.U32.HI R5, RZ, 0x18, R5 ;  /* 0x00000018ff057819 */ /* 0x000fc80000011605 */
[----:B------:R-:W-:-:S07]  /*a990*/  LOP3.LUT R0, R0, 0x80, R5, 0xf8, !PT ;  /* 0x0000008000007812 */ /* 0x000fce00078ef805 */
.L_x_50036:
[----:B------:R-:W-:Y:S05]  /*a9a0*/  BSYNC.RECONVERGENT B0 ;  /* 0x0000000000007941 */ /* 0x000fea0003800200 */
.L_x_50035:
[----:B------:R3:W-:Y:S01]  /*a9b0*/  STG.E.U8 desc[UR36][R2.64], R0 ;  /* 0x0000000002007986 */ /* 0x0007e2000c101124 */
[----:B------:R-:W-:Y:S05]  /*a9c0*/  BRA `(.L_x_50024) ;  /* 0x00000008004c7947 */ /* 0x000fea0003800000 */
.L_x_50033:
        /* <DEDUP_REMOVED lines=22> */
.L_x_50040:
[----:B------:R-:W-:-:S04]  /*ab30*/  SHF.R.U32.HI R5, RZ, 0x18, R5 ;  /* 0x00000018ff057819 */ /* 0x000fc80000011605 */
[----:B------:R-:W-:-:S07]  /*ab40*/  LOP3.LUT R0, R0, 0x80, R5, 0xf8, !PT ;  /* 0x0000008000007812 */ /* 0x000fce00078ef805 */
.L_x_50039:
[----:B------:R-:W-:Y:S05]  /*ab50*/  BSYNC.RECONVERGENT B0 ;  /* 0x0000000000007941 */ /* 0x000fea0003800200 */
.L_x_50038:
[----:B------:R0:W-:Y:S01]  /*ab60*/  STG.E.U8 desc[UR36][R2.64], R0 ;  /* 0x0000000002007986 */ /* 0x0001e2000c101124 */
[----:B------:R-:W-:Y:S05]  /*ab70*/  BRA `(.L_x_50024) ;  /* 0x0000000400e07947 */ /* 0x000fea0003800000 */
.L_x_50032:
        /* <DEDUP_REMOVED lines=26> */
.L_x_50042:
[----:B------:R-:W0:Y:S02]  /*ad20*/  F2I.U64.F64.TRUNC R16, R16 ;  /* 0x0000001000107311 */ /* 0x000e24000030d800 */
[----:B0-----:R1:W-:Y:S01]  /*ad30*/  STG.E.64 desc[UR36][R2.64], R16 ;  /* 0x0000001002007986 */ /* 0x0013e2000c101b24 */
[----:B------:R-:W-:Y:S05]  /*ad40*/  BRA `(.L_x_50024) ;  /* 0x00000004006c7947 */ /* 0x000fea0003800000 */
.L_x_50041:
[----:B------:R-:W0:Y:S02]  /*ad50*/  F2I.U32.F64.TRUNC R17, R16 ;  /* 0x0000001000117311 */ /* 0x000e24000030d000 */
[----:B0-----:R0:W-:Y:S01]  /*ad60*/  STG.E desc[UR36][R2.64], R17 ;  /* 0x0000001102007986 */ /* 0x0011e2000c101924 */
[----:B------:R-:W-:Y:S05]  /*ad70*/  BRA `(.L_x_50024) ;  /* 0x0000000400607947 */ /* 0x000fea0003800000 */
.L_x_50031:
        /* <DEDUP_REMOVED lines=11> */
.L_x_50044:
[----:B------:R0:W-:Y:S01]  /*ae30*/  STG.E.128 desc[UR36][R2.64], R16 ;  /* 0x0000001002007986 */ /* 0x0001e2000c101d24 */
[----:B------:R-:W-:Y:S05]  /*ae40*/  BRA `(.L_x_50024) ;  /* 0x00000004002c7947 */ /* 0x000fea0003800000 */
.L_x_50043:
[----:B------:R-:W-:-:S09]  /*ae50*/  UISETP.NE.AND UP0, UPT, UR4, 0xf, UPT ;  /* 0x0000000f0400788c */ /* 0x000fd2000bf05270 */
[----:B------:R-:W-:Y:S05]  /*ae60*/  BRA.U !UP0, `(.L_x_50045) ;  /* 0x0000000508087547 */ /* 0x000fea000b800000 */
[----:B------:R-:W-:-:S09]  /*ae70*/  UISETP.NE.AND UP0, UPT, UR4, 0x17, UPT ;  /* 0x000000170400788c */ /* 0x000fd2000bf05270 */
[----:B------:R-:W-:Y:S05]  /*ae80*/  BRA.U !UP0, `(.L_x_50046) ;  /* 0x0000000108a07547 */ /* 0x000fea000b800000 */
[----:B------:R-:W-:-:S09]  /*ae90*/  UISETP.NE.AND UP0, UPT, UR4, 0x18, UPT ;  /* 0x000000180400788c */ /* 0x000fd2000bf05270 */
[----:B------:R-:W-:Y:S05]  /*aea0*/  BRA.U !UP0, `(.L_x_50047) ;  /* 0x0000000108447547 */ /* 0x000fea000b800000 */
.L_x_50023:
        /* <DEDUP_REMOVED lines=16> */
.L_x_50048:
[----:B------:R-:W-:Y:S05]  /*afb0*/  BRA `(.L_x_50024) ;  /* 0x0000000000d07947 */ /* 0x000fea0003800000 */
.L_x_50047:
        /* <DEDUP_REMOVED lines=17> */
.L_x_50050:
[----:B------:R-:W-:Y:S05]  /*b0d0*/  BSYNC.RECONVERGENT B0 ;  /* 0x0000000000007941 */ /* 0x000fea0003800200 */
.L_x_50049:
[----:B------:R-:W-:-:S05]  /*b0e0*/  LOP3.LUT R5, R0, 0x80, R5, 0xf8, !PT ;  /* 0x0000008000057812 */ /* 0x000fca00078ef805 */
[----:B------:R0:W-:Y:S01]  /*b0f0*/  STG.E.U8 desc[UR36][R2.64], R5 ;  /* 0x0000000502007986 */ /* 0x0001e2000c101124 */
[----:B------:R-:W-:Y:S05]  /*b100*/  BRA `(.L_x_50024) ;  /* 0x00000000007c7947 */ /* 0x000fea0003800000 */
.L_x_50046:
        /* <DEDUP_REMOVED lines=16> */
.L_x_50052:
[----:B------:R-:W-:Y:S01]  /*b210*/  IMAD.MOV.U32 R0, RZ, RZ, 0x7f ;  /* 0x0000007fff007424 */ /* 0x000fe200078e00ff */
[----:B------:R-:W-:-:S04]  /*b220*/  ISETP.GT.U32.AND P0, PT, R4, 0x7f800000, PT ;  /* 0x7f8000000400780c */ /* 0x000fc80003f04070 */
[----:B------:R-:W-:-:S09]  /*b230*/  SEL R0, R0, 0x7c, P0 ;  /* 0x0000007c00007807 */ /* 0x000fd20000000000 */
.L_x_50053:
[----:B------:R-:W-:Y:S05]  /*b240*/  BSYNC.RECONVERGENT B0 ;  /* 0x0000000000007941 */ /* 0x000fea0003800200 */
.L_x_50051:
[----:B------:R-:W-:-:S04]  /*b250*/  SHF.R.U32.HI R5, RZ, 0x18, R5 ;  /* 0x00000018ff057819 */ /* 0x000fc80000011605 */
[----:B------:R-:W-:-:S05]  /*b260*/  LOP3.LUT R5, R0, 0x80, R5, 0xf8, !PT ;  /* 0x0000008000057812 */ /* 0x000fca00078ef805 */
[----:B------:R0:W-:Y:S01]  /*b270*/  STG.E.U8 desc[UR36][R2.64], R5 ;  /* 0x0000000502007986 */ /* 0x0001e2000c101124 */
[----:B------:R-:W-:Y:S05]  /*b280*/  BRA `(.L_x_50024) ;  /* 0x00000000001c7947 */ /* 0x000fea0003800000 */
.L_x_50045:
[----:B------:R-:W-:Y:S01]  /*b290*/  UMOV UR4, 0xf0000000 ;  /* 0xf000000000047882 */ /* 0x000fe20000000000 */
[----:B------:R-:W-:Y:S01]  /*b2a0*/  UMOV UR5, 0x380fffff ;  /* 0x380fffff00057882 */ /* 0x000fe20000000000 */
[----:B------:R-:W0:Y:S01]  /*b2b0*/  F2F.F32.F64 R0, R16 ;  /* 0x0000001000007310 */ /* 0x000e220000301000 */
[----:B------:R-:W-:-:S14]  /*b2c0*/  DSETP.GEU.AND P0, PT, |R16|, UR4, PT ;  /* 0x0000000410007e2a */ /* 0x000fdc000bf0e200 */
[----:B0-----:R-:W-:-:S05]  /*b2d0*/  @!P0 FMUL R0, R0, 1.175494350822287508e-38 ;  /* 0x0080000000008820 */ /* 0x001fca0000400000 */
[----:B------:R-:W-:-:S05]  /*b2e0*/  F2FP.BF16.F32.PACK_AB R0, RZ, R0 ;  /* 0x00000000ff00723e */ /* 0x000fca00000010ff */
[----:B------:R0:W-:Y:S02]  /*b2f0*/  STG.E.U16 desc[UR36][R2.64], R0 ;  /* 0x0000000002007986 */ /* 0x0001e4000c101524 */
.L_x_50024:
[----:B------:R-:W-:-:S07]  /*b300*/  VIADD R23, R23, 0x80 ;  /* 0x0000008017177836 */ /* 0x000fce0000000000 */
.L_x_49954:
[----:B------:R-:W-:Y:S05]  /*b310*/  BSYNC.RECONVERGENT B6 ;  /* 0x0000000000067941 */ /* 0x000fea0003800200 */
.L_x_49953:
[----:B------:R-:W5:Y:S01]  /*b320*/  LDCU UR4, c[0x0][0x380] ;  /* 0x00007000ff0477ac */ /* 0x000f620008000800 */
[----:B------:R-:W-:Y:S01]  /*b330*/  BSSY.RECONVERGENT B6, `(.L_x_50054) ;  /* 0x0000591000067945 */ /* 0x000fe20003800200 */
[----:B-----5:R-:W-:-:S13]  /*b340*/  ISETP.GE.AND P0, PT, R23, UR4, PT ;  /* 0x0000000417007c0c */ /* 0x020fda000bf06270 */
[----:B------:R-:W-:Y:S05]  /*b350*/  @P0 BRA `(.L_x_50055) ;  /* 0x0000005800380947 */ /* 0x000fea0003800000 */
[----:B------:R-:W5:Y:S01]  /*b360*/  LDCU UR4, c[0x0][0x390] ;  /* 0x00007200ff0477ac */ /* 0x000f620008000800 */
[----:B0--3--:R-:W-:Y:S01]  /*b370*/  IMAD.MOV.U32 R0, RZ, RZ, RZ ;  /* 0x000000ffff007224 */ /* 0x009fe200078e00ff */
        /* <DEDUP_REMOVED lines=8> */
[----:B-12-4-:R-:W-:-:S05]  /*b400*/  IMAD.HI.U32 R2, R23, UR4, R22 ;  /* 0x0000000417027c27 */ /* 0x016fca000f8e0016 */
        /* <DEDUP_REMOVED lines=292> */
.L_x_50056:
[----:B------:R-:W1:Y:S01]  /*c650*/  LDCU.64 UR6, c[0x0][0x590] ;  /* 0x0000b200ff0677ac */ /* 0x000e620008000a00 */
[----:B------:R-:W-:Y:S01]  /*c660*/  BSSY.RECONVERGENT B7, `(.L_x_50057) ;  /* 0x0000104000077945 */ /* 0x000fe20003800200 */
        /* <DEDUP_REMOVED lines=15> */
[----:B--2---:R2:W3:Y:S01]  /*c760*/  I2F.F64.S16 R4, R2 ;  /* 0x0000000200047312 */ /* 0x0044e20000101c00 */
[----:B------:R-:W-:Y:S05]  /*c770*/  BRA `(.L_x_50063) ;  /* 0x0000000c00c87947 */ /* 0x000fea0003800000 */
.L_x_50061:
[----:B------:R-:W2:Y:S01]  /*c780*/  LDG.E.U8 R2, desc[UR36][R2.64] ;  /* 0x0000002402027981 */ /* 0x000ea2000c1e1100 */
[----:B------:R-:W-:Y:S01]  /*c790*/  CS2R R6, SRZ ;  /* 0x0000000000067805 */ /* 0x000fe2000001ff00 */
[----:B--2---:R0:W1:Y:S01]  /*c7a0*/  I2F.F64.U16 R4, R2 ;  /* 0x0000000200047312 */ /* 0x0040620000101800 */
[----:B------:R-:W-:Y:S05]  /*c7b0*/  BRA `(.L_x_50063) ;  /* 0x0000000c00b87947 */ /* 0x000fea0003800000 */
.L_x_50060:
        /* <DEDUP_REMOVED lines=10> */
.L_x_50065:
[----:B------:R-:W2:Y:S01]  /*c860*/  LDG.E R2, desc[UR36][R2.64] ;  /* 0x0000002402027981 */ /* 0x000ea2000c1e1900 */
[----:B------:R-:W-:Y:S01]  /*c870*/  CS2R R6, SRZ ;  /* 0x0000000000067805 */ /* 0x000fe2000001ff00 */
[----:B--2---:R0:W1:Y:S01]  /*c880*/  I2F.F64 R4, R2 ;  /* 0x0000000200047312 */ /* 0x0040620000201c00 */
[----:B------:R-:W-:Y:S05]  /*c890*/  BRA `(.L_x_50063) ;  /* 0x0000000c00807947 */ /* 0x000fea0003800000 */
.L_x_50064:
[----:B------:R-:W2:Y:S01]  /*c8a0*/  LDG.E.U16 R2, desc[UR36][R2.64] ;  /* 0x0000002402027981 */ /* 0x000ea2000c1e1500 */
[----:B------:R-:W-:Y:S01]  /*c8b0*/  CS2R R6, SRZ ;  /* 0x0000000000067805 */ /* 0x000fe2000001ff00 */
[----:B--2---:R4:W0:Y:S01]  /*c8c0*/  I2F.F64.S16 R4, R2 ;  /* 0x0000000200047312 */ /* 0x0048220000101c00 */
[----:B------:R-:W-:Y:S05]  /*c8d0*/  BRA `(.L_x_50063) ;  /* 0x0000000c00707947 */ /* 0x000fea0003800000 */
.L_x_50059:
        /* <DEDUP_REMOVED lines=11> */
.L_x_50067:
[----:B------:R-:W2:Y:S01]  /*c990*/  LDG.E.U16 R0, desc[UR36][R2.64] ;  /* 0x0000002402007981 */ /* 0x000ea2000c1e1500 */
[----:B------:R-:W-:Y:S01]  /*c9a0*/  CS2R R6, SRZ ;  /* 0x0000000000067805 */ /* 0x000fe2000001ff00 */
[----:B--2---:R-:W-:-:S05]  /*c9b0*/  HADD2.F32 R0, -RZ, R0.H0_H0 ;  /* 0x20000000ff007230 */ /* 0x004fca0000004100 */
[----:B------:R-:W-:-:S04]  /*c9c0*/  FMUL.FTZ R0, R0, 1 ;  /* 0x3f80000000007820 */ /* 0x000fc80000410000 */
[----:B------:R0:W1:Y:S01]  /*c9d0*/  F2F.F64.F32 R4, R0 ;  /* 0x0000000000047310 */ /* 0x0000620000201800 */
[----:B------:R-:W-:Y:S05]  /*c9e0*/  BRA `(.L_x_50063) ;  /* 0x0000000c002c7947 */ /* 0x000fea0003800000 */
.L_x_50066:
        /* <DEDUP_REMOVED lines=12> */
.L_x_50069:
        /* <DEDUP_REMOVED lines=8> */
.L_x_50068:
[----:B------:R0:W5:Y:S01]  /*cb30*/  LDG.E.64 R4, desc[UR36][R2.64] ;  /* 0x0000002402047981 */ /* 0x000162000c1e1b00 */
[----:B------:R-:W-:Y:S01]  /*cb40*/  CS2R R6, SRZ ;  /* 0x0000000000067805 */ /* 0x000fe2000001ff00 */
[----:B------:R-:W-:Y:S06]  /*cb50*/  BRA `(.L_x_50063) ;  /* 0x0000000800d07947 */ /* 0x000fec0003800000 */
.L_x_50058:
        /* <DEDUP_REMOVED lines=14> */
.L_x_50072:
[----:B------:R0:W5:Y:S01]  /*cc40*/  LDG.E.128 R4, desc[UR36][R2.64] ;  /* 0x0000002402047981 */ /* 0x000162000c1e1d00 */
[----:B------:R-:W-:Y:S05]  /*cc50*/  BRA `(.L_x_50063) ;  /* 0x0000000800907947 */ /* 0x000fea0003800000 */
.L_x_50071:
        /* <DEDUP_REMOVED lines=28> */
.L_x_50074:
        /* <DEDUP_REMOVED lines=15> */
.L_x_50073:
[----:B------:R-:W2:Y:S01]  /*cf10*/  LDG.E.U16 R0, desc[UR36][R2.64] ;  /* 0x0000002402007981 */ /* 0x000ea2000c1e1500 */
[----:B------:R-:W-:Y:S01]  /*cf20*/  CS2R R6, SRZ ;  /* 0x0000000000067805 */ /* 0x000fe2000001ff00 */
[----:B--2---:R-:W-:-:S04]  /*cf30*/  IMAD.U32 R0, R0, 0x10000, RZ ;  /* 0x0001000000007824 */ /* 0x004fc800078e00ff */
[----:B------:R-:W-:-:S04]  /*cf40*/  FMUL.FTZ R0, R0, 1 ;  /* 0x3f80000000007820 */ /* 0x000fc80000410000 */
[----:B------:R0:W1:Y:S01]  /*cf50*/  F2F.F64.F32 R4, R0 ;  /* 0x0000000000047310 */ /* 0x0000620000201800 */
[----:B------:R-:W-:Y:S05]  /*cf60*/  BRA `(.L_x_50063) ;  /* 0x0000000400cc7947 */ /* 0x000fea0003800000 */
.L_x_50070:
        /* <DEDUP_REMOVED lines=12> */
.L_x_50077:
        /* <DEDUP_REMOVED lines=22> */
.L_x_50079:
[----:B------:R-:W-:Y:S05]  /*d190*/  BSYNC.RECONVERGENT B0 ;  /* 0x0000000000007941 */ /* 0x000fea0003800200 */
.L_x_50078:
[----:B------:R-:W-:Y:S01]  /*d1a0*/  IMAD.SHL.U32 R0, R0, 0x100000, RZ ;  /* 0x0010000000007824 */ /* 0x000fe200078e00ff */
[----:B------:R-:W-:-:S04]  /*d1b0*/  LEA R2, R2, 0x3b800000, 0x17 ;  /* 0x3b80000002027811 */ /* 0x000fc800078eb8ff */
[----:B------:R-:W-:-:S05]  /*d1c0*/  LOP3.LUT R0, R2, R0, R9, 0xfe, !PT ;  /* 0x0000000002007212 */ /* 0x000fca00078efe09 */
[----:B------:R-:W-:-:S04]  /*d1d0*/  FMUL.FTZ R0, R0, 1 ;  /* 0x3f80000000007820 */ /* 0x000fc80000410000 */
[----:B------:R0:W1:Y:S01]  /*d1e0*/  F2F.F64.F32 R4, R0 ;  /* 0x0000000000047310 */ /* 0x0000620000201800 */
[----:B------:R-:W-:Y:S05]  /*d1f0*/  BRA `(.L_x_50063) ;  /* 0x0000000400287947 */ /* 0x000fea0003800000 */
.L_x_50076:
        /* <DEDUP_REMOVED lines=22> */
.L_x_50081:
[----:B------:R-:W-:Y:S05]  /*d360*/  BSYNC.RECONVERGENT B0 ;  /* 0x0000000000007941 */ /* 0x000fea0003800200 */
.L_x_50080:
[----:B------:R-:W-:Y:S02]  /*d370*/  SHF.L.U32 R0, R0, 0x15, RZ ;  /* 0x0000001500007819 */ /* 0x000fe400000006ff */
[----:B------:R-:W-:-:S04]  /*d380*/  LEA R2, R2, 0x37800000, 0x17 ;  /* 0x3780000002027811 */ /* 0x000fc800078eb8ff */
[----:B------:R-:W-:-:S05]  /*d390*/  LOP3.LUT R0, R2, R0, R9, 0xfe, !PT ;  /* 0x0000000002007212 */ /* 0x000fca00078efe09 */
[----:B------:R-:W-:-:S04]  /*d3a0*/  FMUL.FTZ R0, R0, 1 ;  /* 0x3f80000000007820 */ /* 0x000fc80000410000 */
[----:B------:R0:W1:Y:S01]  /*d3b0*/  F2F.F64.F32 R4, R0 ;  /* 0x0000000000047310 */ /* 0x0000620000201800 */
[----:B------:R-:W-:Y:S05]  /*d3c0*/  BRA `(.L_x_50063) ;  /* 0x0000000000b47947 */ /* 0x000fea0003800000 */
.L_x_50075:
        /* <DEDUP_REMOVED lines=19> */
.L_x_50062:
        /* <DEDUP_REMOVED lines=10> */
[----:B---3--:R-:W-:Y:S01]  /*d5a0*/  IMAD.U32 R6, RZ, RZ, UR6 ;  /* 0x00000006ff067e24 */ /* 0x008fe2000f8e00ff */
[----:B------:R-:W-:Y:S01]  /*d5b0*/  MOV R7, UR7 ;  /* 0x0000000700077c02 */ /* 0x000fe20008000f00 */
[----:B----4-:R-:W-:Y:S02]  /*d5c0*/  IMAD.U32 R10, RZ, RZ, UR8 ;  /* 0x00000008ff0a7e24 */ /* 0x010fe4000f8e00ff */
[----:B-1----:R-:W-:-:S07]  /*d5d0*/  IMAD.U32 R11, RZ, RZ, UR9 ;  /* 0x00000009ff0b7e24 */ /* 0x002fce000f8e00ff */
[----:B------:R-:W-:-:S07]  /*d5e0*/  LEPC R20, `(.L_x_50084) ;  /* 0x000000001014794e */ /* 0x000fce0000000000 */
[----:B--2---:R-:W-:Y:S05]  /*d5f0*/  CALL.ABS.NOINC R2 ;  /* 0x0000000002007343 */ /* 0x004fea0003c00000 */
.L_x_50084:
[----:B------:R-:W-:Y:S02]  /*d600*/  CS2R R4, SRZ ;  /* 0x0000000000047805 */ /* 0x000fe4000001ff00 */
[----:B------:R-:W-:Y:S01]  /*d610*/  CS2R R6, SRZ ;  /* 0x0000000000067805 */ /* 0x000fe2000001ff00 */
[----:B------:R-:W-:Y:S06]  /*d620*/  BRA `(.L_x_50063) ;  /* 0x00000000001c7947 */ /* 0x000fec0003800000 */
.L_x_50083:
[----:B------:R-:W2:Y:S01]  /*d630*/  LDG.E.64 R4, desc[UR36][R2.64] ;  /* 0x0000002402047981 */ /* 0x000ea2000c1e1b00 */
[----:B------:R-:W-:Y:S01]  /*d640*/  CS2R R6, SRZ ;  /* 0x0000000000067805 */ /* 0x000fe2000001ff00 */
[----:B--2---:R-:W0:Y:S01]  /*d650*/  I2F.F64.U64 R4, R4 ;  /* 0x0000000400047312 */ /* 0x004e220000301800 */
[----:B------:R-:W-:Y:S05]  /*d660*/  BRA `(.L_x_50063) ;  /* 0x00000000000c7947 */ /* 0x000fea0003800000 */
.L_x_50082:
[----:B------:R-:W2:Y:S01]  /*d670*/  LDG.E R2, desc[UR36][R2.64] ;  /* 0x0000002402027981 */ /* 0x000ea2000c1e1900 */
[----:B------:R-:W-:Y:S01]  /*d680*/  CS2R R6, SRZ ;  /* 0x0000000000067805 */ /* 0x000fe2000001ff00 */
[----:B--2---:R0:W1:Y:S06]  /*d690*/  I2F.F64.U32 R4, R2 ;  /* 0x0000000200047312 */ /* 0x00406c0000201800 */
.L_x_50063:
[----:B------:R-:W-:Y:S05]  /*d6a0*/  BSYNC.RECONVERGENT B7 ;  /* 0x0000000000077941 */ /* 0x000fea0003800200 */
.L_x_50057:
[----:B------:R-:W0:Y:S01]  /*d6b0*/  LDCU.128 UR4, c[0x0][0x5a0] ;  /* 0x0000b400ff0477ac */ /* 0x000e220008000c00 */
[----:B------:R-:W-:Y:S01]  /*d6c0*/  BSSY.RECONVERGENT B2, `(.L_x_50085) ;  /* 0x0000245000027945 */ /* 0x000fe20003800200 */
[----:B01-3-5:R-:W-:-:S08]  /*d6d0*/  DMUL R18, R4, UR6 ;  /* 0x0000000604127c28 */ /* 0x02bfd00008000000 */
        /* <DEDUP_REMOVED lines=22> */
[----:B----4-:R-:W-:-:S08]  /*d840*/  DADD R2, R8, -6.75539944105574400000e+15 ;  /* 0xc338000008027429 */ /* 0x010fd00000000000 */
        /* <DEDUP_REMOVED lines=50> */
.L_x_50091:
[----:B------:R-:W-:Y:S05]  /*db70*/  BSYNC.RECONVERGENT B0 ;  /* 0x0000000000007941 */ /* 0x000fea0003800200 */
.L_x_50090:
        /* <DEDUP_REMOVED lines=23> */
[----:B------:R-:W-:Y:S01]  /*dcf0*/  MOV R4, R2 ;  /* 0x0000000200047202 */ /* 0x000fe20000000f00 */
[----:B------:R-:W-:-:S07]  /*dd00*/  IMAD.MOV.U32 R5, RZ, RZ, R3 ;  /* 0x000000ffff057224 */ /* 0x000fce00078e0003 */
.L_x_50095:
[----:B------:R-:W-:Y:S05]  /*dd10*/  BSYNC.RECONVERGENT B4 ;  /* 0x0000000000047941 */ /* 0x000fea0003800200 */
.L_x_50094:
[----:B------:R-:W-:Y:S01]  /*dd20*/  VIADD R0, R0, 0x1 ;  /* 0x0000000100007836 */ /* 0x000fe20000000000 */
[----:B------:R-:W-:Y:S06]  /*dd30*/  BRA `(.L_x_50096) ;  /* 0x0000000000087947 */ /* 0x000fec0003800000 */
.L_x_50093:
[----:B------:R-:W-:Y:S01]  /*dd40*/  DMUL R4, RZ, R18 ;  /* 0x00000012ff047228 */ /* 0x000fe20000000000 */
[----:B------:R-:W-:-:S10]  /*dd50*/  IMAD.MOV.U32 R0, RZ, RZ, 0x1 ;  /* 0x00000001ff007424 */ /* 0x000fd400078e00ff */
.L_x_50096:
[----:B------:R-:W-:Y:S05]  /*dd60*/  BSYNC.RECONVERGENT B3 ;  /* 0x0000000000037941 */ /* 0x000fea0003800200 */
.L_x_50092:
        /* <DEDUP_REMOVED lines=52> */
[----:B------:R-:W-:Y:S05]  /*e0b0*/  BRA `(.L_x_50099) ;  /* 0x0000000000087947 */ /* 0x000fea0003800000 */
.L_x_50098:
[----:B------:R-:W-:Y:S01]  /*e0c0*/  DMUL R2, RZ, R18 ;  /* 0x00000012ff027228 */ /* 0x000fe20000000000 */
[----:B------:R-:W-:-:S10]  /*e0d0*/  IMAD.MOV.U32 R0, RZ, RZ, RZ ;  /* 0x000000ffff007224 */ /* 0x000fd400078e00ff */
.L_x_50099:
[----:B------:R-:W-:Y:S05]  /*e0e0*/  BSYNC.RECONVERGENT B3 ;  /* 0x0000000000037941 */ /* 0x000fea0003800200 */
.L_x_50097:
        /* <DEDUP_REMOVED lines=32> */
.L_x_50089:
        /* <DEDUP_REMOVED lines=10> */
[----:B----4-:R-:W-:-:S08]  /*e390*/  DADD R2, R8, -6.75539944105574400000e+15 ;  /* 0xc338000008027429 */ /* 0x010fd00000000000 */
        /* <DEDUP_REMOVED lines=50> */
.L_x_50102:
[----:B------:R-:W-:Y:S05]  /*e6c0*/  BSYNC.RECONVERGENT B0 ;  /* 0x0000000000007941 */ /* 0x000fea0003800200 */
.L_x_50101:
        /* <DEDUP_REMOVED lines=36> */
[----:B------:R-:W-:-:S07]  /*e910*/  IMAD.MOV.U32 R4, RZ, RZ, R0 ;  /* 0x000000ffff047224 */ /* 0x000fce00078e0000 */
.L_x_50106:
[----:B------:R-:W-:Y:S05]  /*e920*/  BSYNC.RECONVERGENT B4 ;  /* 0x0000000000047941 */ /* 0x000fea0003800200 */
.L_x_50105:
[----:B------:R-:W-:Y:S01]  /*e930*/  VIADD R0, R4, 0x1 ;  /* 0x0000000104007836 */ /* 0x000fe20000000000 */
[----:B------:R-:W-:Y:S06]  /*e940*/  BRA `(.L_x_50107) ;  /* 0x0000000000087947 */ /* 0x000fec0003800000 */
.L_x_50104:
[----:B------:R-:W-:Y:S01]  /*e950*/  DMUL R2, RZ, R18 ;  /* 0x00000012ff027228 */ /* 0x000fe20000000000 */
[----:B------:R-:W-:-:S10]  /*e960*/  IMAD.MOV.U32 R0, RZ, RZ, 0x1 ;  /* 0x00000001ff007424 */ /* 0x000fd400078e00ff */
.L_x_50107:
[----:B------:R-:W-:Y:S05]  /*e970*/  BSYNC.RECONVERGENT B3 ;  /* 0x0000000000037941 */ /* 0x000fea0003800200 */
.L_x_50103:
        /* <DEDUP_REMOVED lines=55> */
.L_x_50109:
[----:B------:R-:W-:Y:S01]  /*ecf0*/  DMUL R2, RZ, R18 ;  /* 0x00000012ff027228 */ /* 0x000fe20000000000 */
[----:B------:R-:W-:-:S10]  /*ed00*/  IMAD.MOV.U32 R0, RZ, RZ, RZ ;  /* 0x000000ffff007224 */ /* 0x000fd400078e00ff */
.L_x_50110:
[----:B------:R-:W-:Y:S05]  /*ed10*/  BSYNC.RECONVERGENT B3 ;  /* 0x0000000000037941 */ /* 0x000fea0003800200 */
.L_x_50108:
        /* <DEDUP_REMOVED lines=35> */
.L_x_50088:
        /* <DEDUP_REMOVED lines=10> */
.L_x_50111:
[----:B------:R-:W-:-:S10]  /*eff0*/  DADD R16, R18, -R18 ;  /* 0x0000000012107229 */ /* 0x000fd40000000812 */
[----:B------:R-:W-:Y:S02]  /*f000*/  IMAD.MOV.U32 R18, RZ, RZ, R16 ;  /* 0x000000ffff127224 */ /* 0x000fe400078e0010 */
[----:B------:R-:W-:Y:S01]  /*f010*/  IMAD.MOV.U32 R19, RZ, RZ, R17 ;  /* 0x000000ffff137224 */ /* 0x000fe200078e0011 */
[----:B------:R-:W-:Y:S06]  /*f020*/  BRA `(.L_x_50100) ;  /* 0x0000000800b87947 */ /* 0x000fec0003800000 */
.L_x_50087:
        /* <DEDUP_REMOVED lines=10> */
[----:B------:R-:W4:Y:S08]  /*f0d0*/  F2I.F64 R4, R4 ;  /* 0x0000000400047311 */ /* 0x000f300000301100 */
[----:B----4-:R-:W0:Y:S02]  /*f0e0*/  I2F.F64 R2, R4 ;  /* 0x0000000400027312 */ /* 0x010e240000201c00 */
        /* <DEDUP_REMOVED lines=11> */
[----:B------:R-:W-:Y:S05]  /*f1a0*/  CALL.REL.NOINC `($_ZN2at6native18elementwise_kernelILi128ELi4EZNS0_15gpu_kernel_implIZNS0_50_GLOBAL__N__2680c7bb_12_PowKernel_cu_7dd49032_300322pow_scalar_tensor_implIdEEvRNS_18TensorIteratorBaseEN3c107complexIT_EEEUlNS8_IdEEE_EEvS6_RKS9_EUliE_EEviT1_$__internal_trig_reduction_slowpathd) ;  /* 0x0000007000ec7944 */ /* 0x000fea0003c00000 */
[----:B------:R-:W-:-:S07]  /*f1b0*/  IMAD.MOV.U32 R4, RZ, RZ, R0 ;  /* 0x000000ffff047224 */ /* 0x000fce00078e0000 */
.L_x_50115:
[----:B------:R-:W-:Y:S05]  /*f1c0*/  BSYNC.RECONVERGENT B4 ;  /* 0x0000000000047941 */ /* 0x000fea0003800200 */
.L_x_50114:
[----:B------:R-:W-:Y:S01]  /*f1d0*/  VIADD R0, R4, 0x1 ;  /* 0x0000000104007836 */ /* 0x000fe20000000000 */
[----:B------:R-:W-:Y:S06]  /*f1e0*/  BRA `(.L_x_50116) ;  /* 0x0000000000087947 */ /* 0x000fec0003800000 */
.L_x_50113:
[----:B----4-:R-:W-:Y:S01]  /*f1f0*/  DMUL R2, RZ, R18 ;  /* 0x00000012ff027228 */ /* 0x010fe20000000000 */
[----:B------:R-:W-:-:S10]  /*f200*/  IMAD.MOV.U32 R0, RZ, RZ, 0x1 ;  /* 0x00000001ff007424 */ /* 0x000fd400078e00ff */
.L_x_50116:
[----:B------:R-:W-:Y:S05]  /*f210*/  BSYNC.RECONVERGENT B3 ;  /* 0x0000000000037941 */ /* 0x000fea0003800200 */
.L_x_50112:
        /* <DEDUP_REMOVED lines=52> */
[----:B------:R-:W-:Y:S05]  /*f560*/  BRA `(.L_x_50119) ;  /* 0x0000000000087947 */ /* 0x000fea0003800000 */
.L_x_50118:
[----:B------:R-:W-:Y:S01]  /*f570*/  DMUL R2, RZ, R18 ;  /* 0x00000012ff027228 */ /* 0x000fe20000000000 */
[----:B------:R-:W-:-:S10]  /*f580*/  IMAD.MOV.U32 R0, RZ, RZ, RZ ;  /* 0x000000ffff007224 */ /* 0x000fd400078e00ff */
.L_x_50119:
[----:B------:R-:W-:Y:S05]  /*f590*/  BSYNC.RECONVERGENT B3 ;  /* 0x0000000000037941 */ /* 0x000fea0003800200 */
.L_x_50117:
        /* <DEDUP_REMOVED lines=30> */
.L_x_50086:
[----:B----4-:R-:W-:Y:S01]  /*f780*/  IMAD.MOV.U32 R2, RZ, RZ, 0x652b82fe ;  /* 0x652b82feff027424 */ /* 0x010fe200078e00ff */
        /* <DEDUP_REMOVED lines=56> */
.L_x_50100:
[----:B------:R-:W-:Y:S05]  /*fb10*/  BSYNC.RECONVERGENT B2 ;  /* 0x0000000000027941 */ /* 0x000fea0003800200 */
.L_x_50085:
        /* <DEDUP_REMOVED lines=17> */
.L_x_50123:
[----:B------:R-:W0:Y:S02]  /*fc30*/  F2I.S64.F64.TRUNC R16, R16 ;  /* 0x0000001000107311 */ /* 0x000e24000030d900 */
[----:B0-----:R-:W-:-:S05]  /*fc40*/  IMAD.MOV.U32 R5, RZ, RZ, R16 ;  /* 0x000000ffff057224 */ /* 0x001fca00078e0010 */
[----:B------:R0:W-:Y:S01]  /*fc50*/  STG.E.U8 desc[UR36][R2.64], R5 ;  /* 0x0000000502007986 */ /* 0x0001e2000c101124 */
[----:B------:R-:W-:Y:S05]  /*fc60*/  BRA `(.L_x_50125) ;  /* 0x0000000c00f07947 */ /* 0x000fea0003800000 */
.L_x_50122:
        /* <DEDUP_REMOVED lines=9> */
.L_x_50127:
[----:B------:R-:W0:Y:S02]  /*fd00*/  F2I.F64.TRUNC R17, R16 ;  /* 0x0000001000117311 */ /* 0x000e24000030d100 */
[----:B0-----:R0:W-:Y:S01]  /*fd10*/  STG.E desc[UR36][R2.64], R17 ;  /* 0x0000001102007986 */ /* 0x0011e2000c101924 */
[----:B------:R-:W-:Y:S05]  /*fd20*/  BRA `(.L_x_50125) ;  /* 0x0000000c00c07947 */ /* 0x000fea0003800000 */
.L_x_50126:
[----:B------:R-:W0:Y:S02]  /*fd30*/  F2I.F64.TRUNC R17, R16 ;  /* 0x0000001000117311 */ /* 0x000e24000030d100 */
[----:B0-----:R0:W-:Y:S01]  /*fd40*/  STG.E.U16 desc[UR36][R2.64], R17 ;  /* 0x0000001102007986 */ /* 0x0011e2000c101524 */
[----:B------:R-:W-:Y:S05]  /*fd50*/  BRA `(.L_x_50125) ;  /* 0x0000000c00b47947 */ /* 0x000fea0003800000 */
.L_x_50121:
        /* <DEDUP_REMOVED lines=13> */
.L_x_50129:
        /* <DEDUP_REMOVED lines=8> */
.L_x_50128:
        /* <DEDUP_REMOVED lines=16> */
.L_x_50131:
        /* <DEDUP_REMOVED lines=11> */
.L_x_50130:
[----:B------:R0:W-:Y:S01]  /*10060*/  STG.E.64 desc[UR36][R2.64], R16 ;  /* 0x0000001002007986 */ /* 0x0001e2000c101b24 */
[----:B------:R-:W-:Y:S05]  /*10070*/  BRA `(.L_x_50125) ;  /* 0x0000000800ec7947 */ /* 0x000fea0003800000 */
.L_x_50120:
        /* <DEDUP_REMOVED lines=13> */
.L_x_50135:
        /* <DEDUP_REMOVED lines=22> */
.L_x_50138:
[----:B------:R-:W-:-:S04]  /*102b0*/  SHF.R.U32.HI R5, RZ, 0x18, R5 ;  /* 0x00000018ff057819 */ /* 0x000fc80000011605 */
[----:B------:R-:W-:-:S07]  /*102c0*/  LOP3.LUT R0, R0, 0x80, R5, 0xf8, !PT ;  /* 0x0000008000007812 */ /* 0x000fce00078ef805 */
.L_x_50137:
[----:B------:R-:W-:Y:S05]  /*102d0*/  BSYNC.RECONVERGENT B0 ;  /* 0x0000000000007941 */ /* 0x000fea0003800200 */
.L_x_50136:
[----:B------:R0:W-:Y:S01]  /*102e0*/  STG.E.U8 desc[UR36][R2.64], R0 ;  /* 0x0000000002007986 */ /* 0x0001e2000c101124 */
[----:B------:R-:W-:Y:S05]  /*102f0*/  BRA `(.L_x_50125) ;  /* 0x00000008004c7947 */ /* 0x000fea0003800000 */
.L_x_50134:
        /* <DEDUP_REMOVED lines=22> */
.L_x_50141:
[----:B------:R-:W-:-:S04]  /*10460*/  SHF.R.U32.HI R5, RZ, 0x18, R5 ;  /* 0x00000018ff057819 */ /* 0x000fc80000011605 */
[----:B------:R-:W-:-:S07]  /*10470*/  LOP3.LUT R0, R0, 0x80, R5, 0xf8, !PT ;  /* 0x0000008000007812 */ /* 0x000fce00078ef805 */
.L_x_50140:
[----:B------:R-:W-:Y:S05]  /*10480*/  BSYNC.RECONVERGENT B0 ;  /* 0x0000000000007941 */ /* 0x000fea0003800200 */
.L_x_50139:
[----:B------:R0:W-:Y:S01]  /*10490*/  STG.E.U8 desc[UR36][R2.64], R0 ;  /* 0x0000000002007986 */ /* 0x0001e2000c101124 */
[----:B------:R-:W-:Y:S05]  /*104a0*/  BRA `(.L_x_50125) ;  /* 0x0000000400e07947 */ /* 0x000fea0003800000 */
.L_x_50133:
        /* <DEDUP_REMOVED lines=26> */
.L_x_50143:
[----:B------:R-:W0:Y:S02]  /*10650*/  F2I.U64.F64.TRUNC R16, R16 ;  /* 0x0000001000107311 */ /* 0x000e24000030d800 */
[----:B0-----:R0:W-:Y:S01]  /*10660*/  STG.E.64 desc[UR36][R2.64], R16 ;  /* 0x0000001002007986 */ /* 0x0011e2000c101b24 */
[----:B------:R-:W-:Y:S05]  /*10670*/  BRA `(.L_x_50125) ;  /* 0x00000004006c7947 */ /* 0x000fea0003800000 */
.L_x_50142:
[----:B------:R-:W0:Y:S02]  /*10680*/  F2I.U32.F64.TRUNC R17, R16 ;  /* 0x0000001000117311 */ /* 0x000e24000030d000 */
[----:B0-----:R0:W-:Y:S01]  /*10690*/  STG.E desc[UR36][R2.64], R17 ;  /* 0x0000001102007986 */ /* 0x0011e2000c101924 */
[----:B------:R-:W-:Y:S05]  /*106a0*/  BRA `(.L_x_50125) ;  /* 0x0000000400607947 */ /* 0x000fea0003800000 */
.L_x_50132:
        /* <DEDUP_REMOVED lines=11> */
.L_x_50145:
[----:B------:R0:W-:Y:S01]  /*10760*/  STG.E.128 desc[UR36][R2.64], R16 ;  /* 0x0000001002007986 */ /* 0x0001e2000c101d24 */
[----:B------:R-:W-:Y:S05]  /*10770*/  BRA `(.L_x_50125) ;  /* 0x00000004002c7947 */ /* 0x000fea0003800000 */
.L_x_50144:
[----:B------:R-:W-:-:S09]  /*10780*/  UISETP.NE.AND UP0, UPT, UR4, 0xf, UPT ;  /* 0x0000000f0400788c */ /* 0x000fd2000bf05270 */
[----:B------:R-:W-:Y:S05]  /*10790*/  BRA.U !UP0, `(.L_x_50146) ;  /* 0x0000000508087547 */ /* 0x000fea000b800000 */
[----:B------:R-:W-:-:S09]  /*107a0*/  UISETP.NE.AND UP0, UPT, UR4, 0x17, UPT ;  /* 0x000000170400788c */ /* 0x000fd2000bf05270 */
[----:B------:R-:W-:Y:S05]  /*107b0*/  BRA.U !UP0, `(.L_x_50147) ;  /* 0x0000000108a07547 */ /* 0x000fea000b800000 */
[----:B------:R-:W-:-:S09]  /*107c0*/  UISETP.NE.AND UP0, UPT, UR4, 0x18, UPT ;  /* 0x000000180400788c */ /* 0x000fd2000bf05270 */
[----:B------:R-:W-:Y:S05]  /*107d0*/  BRA.U !UP0, `(.L_x_50148) ;  /* 0x0000000108447547 */ /* 0x000fea000b800000 */
.L_x_50124:
        /* <DEDUP_REMOVED lines=16> */
.L_x_50149:
[----:B------:R-:W-:Y:S05]  /*108e0*/  BRA `(.L_x_50125) ;  /* 0x0000000000d07947 */ /* 0x000fea0003800000 */
.L_x_50148:
        /* <DEDUP_REMOVED lines=17> */
.L_x_50151:
[----:B------:R-:W-:Y:S05]  /*10a00*/  BSYNC.RECONVERGENT B0 ;  /* 0x0000000000007941 */ /* 0x000fea0003800200 */
.L_x_50150:
[----:B------:R-:W-:-:S05]  /*10a10*/  LOP3.LUT R5, R0, 0x80, R5, 0xf8, !PT ;  /* 0x0000008000057812 */ /* 0x000fca00078ef805 */
[----:B------:R3:W-:Y:S01]  /*10a20*/  STG.E.U8 desc[UR36][R2.64], R5 ;  /* 0x0000000502007986 */ /* 0x0007e2000c101124 */
[----:B------:R-:W-:Y:S05]  /*10a30*/  BRA `(.L_x_50125) ;  /* 0x00000000007c7947 */ /* 0x000fea0003800000 */
.L_x_50147:
        /* <DEDUP_REMOVED lines=16> */
.L_x_50153:
[----:B------:R-:W-:Y:S02]  /*10b40*/  ISETP.GT.U32.AND P0, PT, R4, 0x7f800000, PT ;  /* 0x7f8000000400780c */ /* 0x000fe40003f04070 */
[----:B------:R-:W-:-:S04]  /*10b50*/  MOV R0, 0x7f ;  /* 0x0000007f00007802 */ /* 0x000fc80000000f00 */
[----:B------:R-:W-:-:S07]  /*10b60*/  SEL R0, R0, 0x7c, P0 ;  /* 0x0000007c00007807 */ /* 0x000fce0000000000 */
.L_x_50154:
[----:B------:R-:W-:Y:S05]  /*10b70*/  BSYNC.RECONVERGENT B0 ;  /* 0x0000000000007941 */ /* 0x000fea0003800200 */
.L_x_50152:
[----:B------:R-:W-:-:S04]  /*10b80*/  SHF.R.U32.HI R5, RZ, 0x18, R5 ;  /* 0x00000018ff057819 */ /* 0x000fc80000011605 */
[----:B------:R-:W-:-:S05]  /*10b90*/  LOP3.LUT R5, R0, 0x80, R5, 0xf8, !PT ;  /* 0x0000008000057812 */ /* 0x000fca00078ef805 */
[----:B------:R2:W-:Y:S01]  /*10ba0*/  STG.E.U8 desc[UR36][R2.64], R5 ;  /* 0x0000000502007986 */ /* 0x0005e2000c101124 */
[----:B------:R-:W-:Y:S05]  /*10bb0*/  BRA `(.L_x_50125) ;  /* 0x00000000001c7947 */ /* 0x000fea0003800000 */
.L_x_50146:
[----:B------:R-:W-:Y:S01]  /*10bc0*/  UMOV UR4, 0xf0000000 ;  /* 0xf000000000047882 */ /* 0x000fe20000000000 */
[----:B------:R-:W-:Y:S01]  /*10bd0*/  UMOV UR5, 0x380fffff ;  /* 0x380fffff00057882 */ /* 0x000fe20000000000 */
[----:B------:R-:W0:Y:S01]  /*10be0*/  F2F.F32.F64 R0, R16 ;  /* 0x0000001000007310 */ /* 0x000e220000301000 */
[----:B------:R-:W-:-:S14]  /*10bf0*/  DSETP.GEU.AND P0, PT, |R16|, UR4, PT ;  /* 0x0000000410007e2a */ /* 0x000fdc000bf0e200 */
[----:B0-----:R-:W-:-:S05]  /*10c00*/  @!P0 FMUL R0, R0, 1.175494350822287508e-38 ;  /* 0x0080000000008820 */ /* 0x001fca0000400000 */
[----:B------:R-:W-:-:S05]  /*10c10*/  F2FP.BF16.F32.PACK_AB R0, RZ, R0 ;  /* 0x00000000ff00723e */ /* 0x000fca00000010ff */
[----:B------:R4:W-:Y:S02]  /*10c20*/  STG.E.U16 desc[UR36][R2.64], R0 ;  /* 0x0000000002007986 */ /* 0x0009e4000c101524 */
.L_x_50125:
[----:B------:R-:W-:-:S07]  /*10c30*/  VIADD R23, R23, 0x80 ;  /* 0x0000008017177836 */ /* 0x000fce0000000000 */
.L_x_50055:
[----:B------:R-:W-:Y:S05]  /*10c40*/  BSYNC.RECONVERGENT B6 ;  /* 0x0000000000067941 */ /* 0x000fea0003800200 */
.L_x_50054:
        /* <DEDUP_REMOVED lines=306> */
.L_x_50155:
[----:B------:R-:W1:Y:S01]  /*11f70*/  LDCU.64 UR8, c[0x0][0x590] ;  /* 0x0000b200ff0877ac */ /* 0x000e620008000a00 */
[----:B------:R-:W-:Y:S01]  /*11f80*/  BSSY.RECONVERGENT B6, `(.L_x_50156) ;  /* 0x0000107000067945 */ /* 0x000fe20003800200 */
[----:B------:R-:W0:Y:S01]  /*11f90*/  LDCU.64 UR6, c[0x0][0x588] ;  /* 0x0000b100ff0677ac */ /* 0x000e220008000a00 */
[----:B------:R-:W-:-:S04]  /*11fa0*/  UPRMT UR4, UR42, 0x9910, URZ ;  /* 0x000099102a047896 */ /* 0x000fc800080000ff */
[----:B------:R-:W-:Y:S01]  /*11fb0*/  UISETP.GT.AND UP0, UPT, UR4, 0x9, UPT ;  /* 0x000000090400788c */ /* 0x000fe2000bf04270 */
[----:B-12---:R-:W-:Y:S02]  /*11fc0*/  IADD3 R2, P1, PT, R0, UR8, RZ ;  /* 0x0000000800027c10 */ /* 0x006fe4000ff3e0ff */
[----:B0-----:R-:W-:-:S03]  /*11fd0*/  IADD3 R22, P0, PT, R22, UR6, RZ ;  /* 0x0000000616167c10 */ /* 0x001fc6000ff1e0ff */
        /* <DEDUP_REMOVED lines=15> */
.L_x_50160:
[----:B------:R-:W2:Y:S01]  /*120d0*/  LDG.E.U8 R2, desc[UR36][R2.64] ;  /* 0x0000002402027981 */ /* 0x000ea2000c1e1100 */
[----:B------:R-:W-:Y:S01]  /*120e0*/  CS2R R6, SRZ ;  /* 0x0000000000067805 */ /* 0x000fe2000001ff00 */
[----:B--2---:R0:W1:Y:S01]  /*120f0*/  I2F.F64.U16 R4, R2 ;  /* 0x0000000200047312 */ /* 0x0040620000101800 */
[----:B------:R-:W-:Y:S05]  /*12100*/  BRA `(.L_x_50162) ;  /* 0x0000000c00b87947 */ /* 0x000fea0003800000 */
.L_x_50159:
        /* <DEDUP_REMOVED lines=10> */
.L_x_50164:
[----:B------:R-:W2:Y:S01]  /*121b0*/  LDG.E R2, desc[UR36][R2.64] ;  /* 0x0000002402027981 */ /* 0x000ea2000c1e1900 */
[----:B------:R-:W-:Y:S01]  /*121c0*/  CS2R R6, SRZ ;  /* 0x0000000000067805 */ /* 0x000fe2000001ff00 */
[----:B--2---:R0:W1:Y:S01]  /*121d0*/  I2F.F64 R4, R2 ;  /* 0x0000000200047312 */ /* 0x0040620000201c00 */
[----:B------:R-:W-:Y:S05]  /*121e0*/  BRA `(.L_x_50162) ;  /* 0x0000000c00807947 */ /* 0x000fea0003800000 */
.L_x_50163:
[----:B------:R-:W2:Y:S01]  /*121f0*/  LDG.E.U16 R2, desc[UR36][R2.64] ;  /* 0x0000002402027981 */ /* 0x000ea2000c1e1500 */
[----:B------:R-:W-:Y:S01]  /*12200*/  CS2R R6, SRZ ;  /* 0x0000000000067805 */ /* 0x000fe2000001ff00 */
[----:B--2---:R0:W1:Y:S01]  /*12210*/  I2F.F64.S16 R4, R2 ;  /* 0x0000000200047312 */ /* 0x0040620000101c00 */
[----:B------:R-:W-:Y:S05]  /*12220*/  BRA `(.L_x_50162) ;  /* 0x0000000c00707947 */ /* 0x000fea0003800000 */
.L_x_50158:
        /* <DEDUP_REMOVED lines=9> */
[----:B------:R-:W2:Y:S01]  /*122c0*/  F2F.F64.F32 R4, R4 ;  /* 0x0000000400047310 */ /* 0x000ea20000201800 */
[----:B------:R-:W-:Y:S05]  /*122d0*/  BRA `(.L_x_50162) ;  /* 0x0000000c00447947 */ /* 0x000fea0003800000 */
.L_x_50166:
[----:B------:R-:W2:Y:S01]  /*122e0*/  LDG.E.U16 R0, desc[UR36][R2.64] ;  /* 0x0000002402007981 */ /* 0x000ea2000c1e1500 */
[----:B------:R-:W-:Y:S01]  /*122f0*/  CS2R R6, SRZ ;  /* 0x0000000000067805 */ /* 0x000fe2000001ff00 */
[----:B--2---:R-:W-:-:S05]  /*12300*/  HADD2.F32 R0, -RZ, R0.H0_H0 ;  /* 0x20000000ff007230 */ /* 0x004fca0000004100 */
[----:B------:R-:W-:-:S04]  /*12310*/  FMUL.FTZ R0, R0, 1 ;  /* 0x3f80000000007820 */ /* 0x000fc80000410000 */
[----:B------:R0:W1:Y:S01]  /*12320*/  F2F.F64.F32 R4, R0 ;  /* 0x0000000000047310 */ /* 0x0000620000201800 */
[----:B------:R-:W-:Y:S05]  /*12330*/  BRA `(.L_x_50162) ;  /* 0x0000000c002c7947 */ /* 0x000fea0003800000 */
.L_x_50165:
        /* <DEDUP_REMOVED lines=9> */
[----:B------:R-:W3:Y:S08]  /*123d0*/  F2F.F64.F32 R4, R4 ;  /* 0x0000000400047310 */ /* 0x000ef00000201800 */
[----:B------:R-:W0:Y:S01]  /*123e0*/  F2F.F64.F32 R6, R6 ;  /* 0x0000000600067310 */ /* 0x000e220000201800 */
[----:B------:R-:W-:Y:S05]  /*123f0*/  BRA `(.L_x_50162) ;  /* 0x0000000800fc7947 */ /* 0x000fea0003800000 */
.L_x_50168:
[----:B------:R-:W2:Y:S02]  /*12400*/  LDG.E R2, desc[UR36][R2.64] ;  /* 0x0000002402027981 */ /* 0x000ea4000c1e1900 */
[--C-:B--2---:R-:W-:Y:S02]  /*12410*/  HADD2.F32 R6, -RZ, R2.reuse.H1_H1 ;  /* 0x30000002ff067230 */ /* 0x104fe40000004100 */
[----:B------:R-:W-:-:S03]  /*12420*/  HADD2.F32 R0, -RZ, R2.H0_H0 ;  /* 0x20000002ff007230 */ /* 0x000fc60000004100 */
[----:B------:R-:W-:Y:S02]  /*12430*/  FMUL.FTZ R6, R6, 1 ;  /* 0x3f80000006067820 */ /* 0x000fe40000410000 */
[----:B------:R-:W-:-:S04]  /*12440*/  FMUL.FTZ R0, R0, 1 ;  /* 0x3f80000000007820 */ /* 0x000fc80000410000 */
[----:B------:R3:W4:Y:S08]  /*12450*/  F2F.F64.F32 R4, R0 ;  /* 0x0000000000047310 */ /* 0x0007300000201800 */
[----:B------:R-:W0:Y:S01]  /*12460*/  F2F.F64.F32 R6, R6 ;  /* 0x0000000600067310 */ /* 0x000e220000201800 */
[----:B---3--:R-:W-:Y:S05]  /*12470*/  BRA `(.L_x_50162) ;  /* 0x0000000800dc7947 */ /* 0x008fea0003800000 */
.L_x_50167:
[----:B------:R0:W5:Y:S01]  /*12480*/  LDG.E.64 R4, desc[UR36][R2.64] ;  /* 0x0000002402047981 */ /* 0x000162000c1e1b00 */
[----:B------:R-:W-:Y:S01]  /*12490*/  CS2R R6, SRZ ;  /* 0x0000000000067805 */ /* 0x000fe2000001ff00 */
[----:B------:R-:W-:Y:S06]  /*124a0*/  BRA `(.L_x_50162) ;  /* 0x0000000800d07947 */ /* 0x000fec0003800000 */
.L_x_50157:
        /* <DEDUP_REMOVED lines=14> */
.L_x_50171:
[----:B------:R0:W5:Y:S01]  /*12590*/  LDG.E.128 R4, desc[UR36][R2.64] ;  /* 0x0000002402047981 */ /* 0x000162000c1e1d00 */
[----:B------:R-:W-:Y:S05]  /*125a0*/  BRA `(.L_x_50162) ;  /* 0x0000000800907947 */ /* 0x000fea0003800000 */
.L_x_50170:
        /* <DEDUP_REMOVED lines=28> */
.L_x_50173:
        /* <DEDUP_REMOVED lines=15> */
.L_x_50172:
[----:B------:R-:W2:Y:S01]  /*12860*/  LDG.E.U16 R0, desc[UR36][R2.64] ;  /* 0x0000002402007981 */ /* 0x000ea2000c1e1500 */
[----:B------:R-:W-:Y:S01]  /*12870*/  CS2R R6, SRZ ;  /* 0x0000000000067805 */ /* 0x000fe2000001ff00 */
[----:B--2---:R-:W-:-:S04]  /*12880*/  IMAD.U32 R0, R0, 0x10000, RZ ;  /* 0x0001000000007824 */ /* 0x004fc800078e00ff */
[----:B------:R-:W-:-:S04]  /*12890*/  FMUL.FTZ R0, R0, 1 ;  /* 0x3f80000000007820 */ /* 0x000fc80000410000 */
[----:B------:R0:W1:Y:S01]  /*128a0*/  F2F.F64.F32 R4, R0 ;  /* 0x0000000000047310 */ /* 0x0000620000201800 */
[----:B------:R-:W-:Y:S05]  /*128b0*/  BRA `(.L_x_50162) ;  /* 0x0000000400cc7947 */ /* 0x000fea0003800000 */
.L_x_50169:
        /* <DEDUP_REMOVED lines=12> */
.L_x_50176:
        /* <DEDUP_REMOVED lines=22> */
.L_x_50178:
[----:B------:R-:W-:Y:S05]  /*12ae0*/  BSYNC.RECONVERGENT B0 ;  /* 0x0000000000007941 */ /* 0x000fea0003800200 */
.L_x_50177:
[----:B------:R-:W-:Y:S01]  /*12af0*/  IMAD.SHL.U32 R0, R0, 0x100000, RZ ;  /* 0x0010000000007824 */ /* 0x000fe200078e00ff */
[----:B------:R-:W-:-:S04]  /*12b00*/  LEA R2, R2, 0x3b800000, 0x17 ;  /* 0x3b80000002027811 */ /* 0x000fc800078eb8ff */
[----:B------:R-:W-:-:S05]  /*12b10*/  LOP3.LUT R0, R2, R0, R9, 0xfe, !PT ;  /* 0x0000000002007212 */ /* 0x000fca00078efe09 */
[----:B------:R-:W-:-:S04]  /*12b20*/  FMUL.FTZ R0, R0, 1 ;  /* 0x3f80000000007820 */ /* 0x000fc80000410000 */
[----:B------:R0:W1:Y:S01]  /*12b30*/  F2F.F64.F32 R4, R0 ;  /* 0x0000000000047310 */ /* 0x0000620000201800 */
[----:B------:R-:W-:Y:S05]  /*12b40*/  BRA `(.L_x_50162) ;  /* 0x0000000400287947 */ /* 0x000fea0003800000 */
.L_x_50175:
        /* <DEDUP_REMOVED lines=22> */
.L_x_50180:
[----:B------:R-:W-:Y:S05]  /*12cb0*/  BSYNC.RECONVERGENT B0 ;  /* 0x0000000000007941 */ /* 0x000fea0003800200 */
.L_x_50179:
[----:B------:R-:W-:Y:S01]  /*12cc0*/  IMAD.SHL.U32 R0, R0, 0x200000, RZ ;  /* 0x0020000000007824 */ /* 0x000fe200078e00ff */
[----:B------:R-:W-:-:S04]  /*12cd0*/  LEA R2, R2, 0x37800000, 0x17 ;  /* 0x3780000002027811 */ /* 0x000fc800078eb8ff */
[----:B------:R-:W-:-:S05]  /*12ce0*/  LOP3.LUT R0, R2, R0, R9, 0xfe, !PT ;  /* 0x0000000002007212 */ /* 0x000fca00078efe09 */
[----:B------:R-:W-:-:S04]  /*12cf0*/  FMUL.FTZ R0, R0, 1 ;  /* 0x3f80000000007820 */ /* 0x000fc80000410000 */
[----:B------:R0:W1:Y:S01]  /*12d00*/  F2F.F64.F32 R4, R0 ;  /* 0x0000000000047310 */ /* 0x0000620000201800 */
[----:B------:R-:W-:Y:S05]  /*12d10*/  BRA `(.L_x_50162) ;  /* 0x0000000000b47947 */ /* 0x000fea0003800000 */
.L_x_50174:
        /* <DEDUP_REMOVED lines=19> */
.L_x_50161:
        /* <DEDUP_REMOVED lines=16> */
.L_x_50183:
[----:B------:R-:W-:Y:S02]  /*12f50*/  CS2R R4, SRZ ;  /* 0x0000000000047805 */ /* 0x000fe4000001ff00 */
[----:B------:R-:W-:Y:S01]  /*12f60*/  CS2R R6, SRZ ;  /* 0x0000000000067805 */ /* 0x000fe2000001ff00 */
[----:B------:R-:W-:Y:S06]  /*12f70*/  BRA `(.L_x_50162) ;  /* 0x00000000001c7947 */ /* 0x000fec0003800000 */
.L_x_50182:
[----:B------:R-:W2:Y:S01]  /*12f80*/  LDG.E.64 R4, desc[UR36][R2.64] ;  /* 0x0000002402047981 */ /* 0x000ea2000c1e1b00 */
[----:B------:R-:W-:Y:S01]  /*12f90*/  CS2R R6, SRZ ;  /* 0x0000000000067805 */ /* 0x000fe2000001ff00 */
[----:B--2---:R-:W0:Y:S01]  /*12fa0*/  I2F.F64.U64 R4, R4 ;  /* 0x0000000400047312 */ /* 0x004e220000301800 */
[----:B------:R-:W-:Y:S05]  /*12fb0*/  BRA `(.L_x_50162) ;  /* 0x00000000000c7947 */ /* 0x000fea0003800000 */
.L_x_50181:
[----:B------:R-:W2:Y:S01]  /*12fc0*/  LDG.E R2, desc[UR36][R2.64] ;  /* 0x0000002402027981 */ /* 0x000ea2000c1e1900 */
[----:B------:R-:W-:Y:S01]  /*12fd0*/  CS2R R6, SRZ ;  /* 0x0000000000067805 */ /* 0x000fe2000001ff00 */
[----:B--2---:R0:W1:Y:S06]  /*12fe0*/  I2F.F64.U32 R4, R2 ;  /* 0x0000000200047312 */ /* 0x00406c0000201800 */
.L_x_50162:
[----:B------:R-:W-:Y:S05]  /*12ff0*/  BSYNC.RECONVERGENT B6 ;  /* 0x0000000000067941 */ /* 0x000fea0003800200 */
.L_x_50156:
[----:B------:R-:W0:Y:S01]  /*13000*/  LDCU.128 UR4, c[0x0][0x5a0] ;  /* 0x0000b400ff0477ac */ /* 0x000e220008000c00 */
[----:B------:R-:W-:Y:S01]  /*13010*/  BSSY.RECONVERGENT B2, `(.L_x_50184) ;  /* 0x0000245000027945 */ /* 0x000fe20003800200 */
[----:B012345:R-:W-:-:S08]  /*13020*/  DMUL R18, R4, UR6 ;  /* 0x0000000604127c28 */ /* 0x03ffd00008000000 */
[C---:B------:R-:W-:Y:S02]  /*13030*/  DFMA R18, R6.reuse, UR4, R18 ;  /* 0x0000000406127c2b */ /* 0x040fe40008000012 */
        /* <DEDUP_REMOVED lines=72> */
.L_x_50190:
[----:B------:R-:W-:Y:S05]  /*134c0*/  BSYNC.RECONVERGENT B0 ;  /* 0x0000000000007941 */ /* 0x000fea0003800200 */
.L_x_50189:
        /* <DEDUP_REMOVED lines=25> */
.L_x_50194:
[----:B------:R-:W-:Y:S05]  /*13660*/  BSYNC.RECONVERGENT B4 ;  /* 0x0000000000047941 */ /* 0x000fea0003800200 */
.L_x_50193:
[----:B------:R-:W-:Y:S01]  /*13670*/  VIADD R0, R0, 0x1 ;  /* 0x0000000100007836 */ /* 0x000fe20000000000 */
[----:B------:R-:W-:Y:S06]  /*13680*/  BRA `(.L_x_50195) ;  /* 0x0000000000087947 */ /* 0x000fec0003800000 */
.L_x_50192:
[----:B------:R-:W-:Y:S01]  /*13690*/  DMUL R4, RZ, R18 ;  /* 0x00000012ff047228 */ /* 0x000fe20000000000 */
[----:B------:R-:W-:-:S10]  /*136a0*/  IMAD.MOV.U32 R0, RZ, RZ, 0x1 ;  /* 0x00000001ff007424 */ /* 0x000fd400078e00ff */
.L_x_50195:
[----:B------:R-:W-:Y:S05]  /*136b0*/  BSYNC.RECONVERGENT B3 ;  /* 0x0000000000037941 */ /* 0x000fea0003800200 */
.L_x_50191:
        /* <DEDUP_REMOVED lines=53> */
.L_x_50197:
[----:B------:R-:W-:Y:S01]  /*13a10*/  DMUL R2, RZ, R18 ;  /* 0x00000012ff027228 */ /* 0x000fe20000000000 */
[----:B------:R-:W-:-:S10]  /*13a20*/  IMAD.MOV.U32 R0, RZ, RZ, RZ ;  /* 0x000000ffff007224 */ /* 0x000fd400078e00ff */
.L_x_50198:
[----:B------:R-:W-:Y:S05]  /*13a30*/  BSYNC.RECONVERGENT B3 ;  /* 0x0000000000037941 */ /* 0x000fea0003800200 */
.L_x_50196:
        /* <DEDUP_REMOVED lines=11> */
[----:B------:R-:W-:Y:S01]  /*13af0*/  DMUL R16, R24, R16 ;  /* 0x0000001018107228 */ /* 0x000fe20000000000 */
        /* <DEDUP_REMOVED lines=20> */
.L_x_50188:
        /* <DEDUP_REMOVED lines=61> */
.L_x_50201:
[----:B------:R-:W-:Y:S05]  /*14010*/  BSYNC.RECONVERGENT B0 ;  /* 0x0000000000007941 */ /* 0x000fea0003800200 */
.L_x_50200:
        /* <DEDUP_REMOVED lines=37> */
.L_x_50205:
[----:B------:R-:W-:Y:S05]  /*14270*/  BSYNC.RECONVERGENT B4 ;  /* 0x0000000000047941 */ /* 0x000fea0003800200 */
.L_x_50204:
[----:B------:R-:W-:Y:S01]  /*14280*/  VIADD R0, R4, 0x1 ;  /* 0x0000000104007836 */ /* 0x000fe20000000000 */
[----:B------:R-:W-:Y:S06]  /*14290*/  BRA `(.L_x_50206) ;  /* 0x0000000000087947 */ /* 0x000fec0003800000 */
.L_x_50203:
[----:B------:R-:W-:Y:S01]  /*142a0*/  DMUL R2, RZ, R18 ;  /* 0x00000012ff027228 */ /* 0x000fe20000000000 */
[----:B------:R-:W-:-:S10]  /*142b0*/  IMAD.MOV.U32 R0, RZ, RZ, 0x1 ;  /* 0x00000001ff007424 */ /* 0x000fd400078e00ff */
.L_x_50206:
[----:B------:R-:W-:Y:S05]  /*142c0*/  BSYNC.RECONVERGENT B3 ;  /* 0x0000000000037941 */ /* 0x000fea0003800200 */
.L_x_50202:
        /* <DEDUP_REMOVED lines=55> */
.L_x_50208:
[----:B------:R-:W-:Y:S01]  /*14640*/  DMUL R2, RZ, R18 ;  /* 0x00000012ff027228 */ /* 0x000fe20000000000 */
[----:B------:R-:W-:-:S10]  /*14650*/  IMAD.MOV.U32 R0, RZ, RZ, RZ ;  /* 0x000000ffff007224 */ /* 0x000fd400078e00ff */
.L_x_50209:
[----:B------:R-:W-:Y:S05]  /*14660*/  BSYNC.RECONVERGENT B3 ;  /* 0x0000000000037941 */ /* 0x000fea0003800200 */
.L_x_50207:
        /* <DEDUP_REMOVED lines=35> */
.L_x_50187:
        /* <DEDUP_REMOVED lines=10> */
.L_x_50210:
[----:B------:R-:W-:-:S10]  /*14940*/  DADD R16, R18, -R18 ;  /* 0x0000000012107229 */ /* 0x000fd40000000812 */
[----:B------:R-:W-:Y:S02]  /*14950*/  IMAD.MOV.U32 R18, RZ, RZ, R16 ;  /* 0x000000ffff127224 */ /* 0x000fe400078e0010 */
[----:B------:R-:W-:Y:S01]  /*14960*/  IMAD.MOV.U32 R19, RZ, RZ, R17 ;  /* 0x000000ffff137224 */ /* 0x000fe200078e0011 */
[----:B------:R-:W-:Y:S06]  /*14970*/  BRA `(.L_x_50199) ;  /* 0x0000000800b87947 */ /* 0x000fec0003800000 */
.L_x_50186:
        /* <DEDUP_REMOVED lines=25> */
.L_x_50214:
[----:B------:R-:W-:Y:S05]  /*14b10*/  BSYNC.RECONVERGENT B4 ;  /* 0x0000000000047941 */ /* 0x000fea0003800200 */
.L_x_50213:
[----:B------:R-:W-:Y:S01]  /*14b20*/  VIADD R0, R4, 0x1 ;  /* 0x0000000104007836 */ /* 0x000fe20000000000 */
[----:B------:R-:W-:Y:S06]  /*14b30*/  BRA `(.L_x_50215) ;  /* 0x0000000000087947 */ /* 0x000fec0003800000 */
.L_x_50212:
[----:B------:R-:W-:Y:S01]  /*14b40*/  DMUL R2, RZ, R18 ;  /* 0x00000012ff027228 */ /* 0x000fe20000000000 */
[----:B------:R-:W-:-:S10]  /*14b50*/  IMAD.MOV.U32 R0, RZ, RZ, 0x1 ;  /* 0x00000001ff007424 */ /* 0x000fd400078e00ff */
.L_x_50215:
[----:B------:R-:W-:Y:S05]  /*14b60*/  BSYNC.RECONVERGENT B3 ;  /* 0x0000000000037941 */ /* 0x000fea0003800200 */
.L_x_50211:
        /* <DEDUP_REMOVED lines=53> */
.L_x_50217:
[----:B------:R-:W-:Y:S01]  /*14ec0*/  DMUL R2, RZ, R18 ;  /* 0x00000012ff027228 */ /* 0x000fe20000000000 */
[----:B------:R-:W-:-:S10]  /*14ed0*/  IMAD.MOV.U32 R0, RZ, RZ, RZ ;  /* 0x000000ffff007224 */ /* 0x000fd400078e00ff */
.L_x_50218:
[----:B------:R-:W-:Y:S05]  /*14ee0*/  BSYNC.RECONVERGENT B3 ;  /* 0x0000000000037941 */ /* 0x000fea0003800200 */
.L_x_50216:
        /* <DEDUP_REMOVED lines=30> */
.L_x_50185:
        /* <DEDUP_REMOVED lines=57> */
.L_x_50199:
[----:B------:R-:W-:Y:S05]  /*15460*/  BSYNC.RECONVERGENT B2 ;  /* 0x0000000000027941 */ /* 0x000fea0003800200 */
.L_x_50184:
        /* <DEDUP_REMOVED lines=14> */
.L_x_50222:
[----:B------:R-:W0:Y:S02]  /*15550*/  F2I.S64.F64.TRUNC R16, R16 ;  /* 0x0000001000107311 */ /* 0x000e24000030d900 */
[----:B0-----:R-:W-:-:S05]  /*15560*/  IMAD.MOV.U32 R3, RZ, RZ, R16 ;  /* 0x000000ffff037224 */ /* 0x001fca00078e0010 */
[----:B------:R-:W-:Y:S01]  /*15570*/  STG.E.U8 desc[UR36][R22.64], R3 ;  /* 0x0000000316007986 */ /* 0x000fe2000c101124 */
[----:B------:R-:W-:Y:S05]  /*15580*/  EXIT ;  /* 0x000000000000794d */ /* 0x000fea0003800000 */
.L_x_50221:
        /* <DEDUP_REMOVED lines=9> */
.L_x_50225:
[----:B------:R-:W0:Y:S02]  /*15620*/  F2I.F64.TRUNC R17, R16 ;  /* 0x0000001000117311 */ /* 0x000e24000030d100 */
[----:B0-----:R-:W-:Y:S01]  /*15630*/  STG.E desc[UR36][R22.64], R17 ;  /* 0x0000001116007986 */ /* 0x001fe2000c101924 */
[----:B------:R-:W-:Y:S05]  /*15640*/  EXIT ;  /* 0x000000000000794d */ /* 0x000fea0003800000 */
.L_x_50224:
[----:B------:R-:W0:Y:S02]  /*15650*/  F2I.F64.TRUNC R17, R16 ;  /* 0x0000001000117311 */ /* 0x000e24000030d100 */
[----:B0-----:R-:W-:Y:S01]  /*15660*/  STG.E.U16 desc[UR36][R22.64], R17 ;  /* 0x0000001116007986 */ /* 0x001fe2000c101524 */
[----:B------:R-:W-:Y:S05]  /*15670*/  EXIT ;  /* 0x000000000000794d */ /* 0x000fea0003800000 */
.L_x_50220:
        /* <DEDUP_REMOVED lines=13> */
.L_x_50227:
        /* <DEDUP_REMOVED lines=8> */
.L_x_50226:
        /* <DEDUP_REMOVED lines=16> */
.L_x_50229:
        /* <DEDUP_REMOVED lines=11> */
.L_x_50228:
[----:B------:R-:W-:Y:S01]  /*15980*/  STG.E.64 desc[UR36][R22.64], R16 ;  /* 0x0000001016007986 */ /* 0x000fe2000c101b24 */
[----:B------:R-:W-:Y:S05]  /*15990*/  EXIT ;  /* 0x000000000000794d */ /* 0x000fea0003800000 */
.L_x_50219:
        /* <DEDUP_REMOVED lines=13> */
.L_x_50233:
        /* <DEDUP_REMOVED lines=21> */
.L_x_50236:
[----:B------:R-:W-:-:S04]  /*15bc0*/  SHF.R.U32.HI R3, RZ, 0x18, R3 ;  /* 0x00000018ff037819 */ /* 0x000fc80000011603 */
[----:B------:R-:W-:-:S04]  /*15bd0*/  LOP3.LUT R0, R0, 0x80, R3, 0xf8, !PT ;  /* 0x0000008000007812 */ /* 0x000fc800078ef803 */
[----:B------:R-:W-:-:S07]  /*15be0*/  PRMT R11, R0, 0x7610, R11 ;  /* 0x00007610000b7816 */ /* 0x000fce000000000b */
.L_x_50235:
[----:B------:R-:W-:Y:S05]  /*15bf0*/  BSYNC.RECONVERGENT B0 ;  /* 0x0000000000007941 */ /* 0x000fea0003800200 */
.L_x_50234:
[----:B------:R-:W-:Y:S01]  /*15c00*/  STG.E.U8 desc[UR36][R22.64], R11 ;  /* 0x0000000b16007986 */ /* 0x000fe2000c101124 */
[----:B------:R-:W-:Y:S05]  /*15c10*/  EXIT ;  /* 0x000000000000794d */ /* 0x000fea0003800000 */
.L_x_50232:
        /* <DEDUP_REMOVED lines=21> */
.L_x_50239:
[----:B------:R-:W-:-:S04]  /*15d70*/  SHF.R.U32.HI R3, RZ, 0x18, R3 ;  /* 0x00000018ff037819 */ /* 0x000fc80000011603 */
[----:B------:R-:W-:-:S04]  /*15d80*/  LOP3.LUT R0, R0, 0x80, R3, 0xf8, !PT ;  /* 0x0000008000007812 */ /* 0x000fc800078ef803 */
[----:B------:R-:W-:-:S07]  /*15d90*/  PRMT R11, R0, 0x7610, R11 ;  /* 0x00007610000b7816 */ /* 0x000fce000000000b */
.L_x_50238:
[----:B------:R-:W-:Y:S05]  /*15da0*/  BSYNC.RECONVERGENT B0 ;  /* 0x0000000000007941 */ /* 0x000fea0003800200 */
.L_x_50237:
[----:B------:R-:W-:Y:S01]  /*15db0*/  STG.E.U8 desc[UR36][R22.64], R11 ;  /* 0x0000000b16007986 */ /* 0x000fe2000c101124 */
[----:B------:R-:W-:Y:S05]  /*15dc0*/  EXIT ;  /* 0x000000000000794d */ /* 0x000fea0003800000 */
.L_x_50231:
        /* <DEDUP_REMOVED lines=26> */
.L_x_50241:
[----:B------:R-:W0:Y:S02]  /*15f70*/  F2I.U64.F64.TRUNC R16, R16 ;  /* 0x0000001000107311 */ /* 0x000e24000030d800 */
[----:B0-----:R-:W-:Y:S01]  /*15f80*/  STG.E.64 desc[UR36][R22.64], R16 ;  /* 0x0000001016007986 */ /* 0x001fe2000c101b24 */
[----:B------:R-:W-:Y:S05]  /*15f90*/  EXIT ;  /* 0x000000000000794d */ /* 0x000fea0003800000 */
.L_x_50240:
[----:B------:R-:W0:Y:S02]  /*15fa0*/  F2I.U32.F64.TRUNC R17, R16 ;  /* 0x0000001000117311 */ /* 0x000e24000030d000 */
[----:B0-----:R-:W-:Y:S01]  /*15fb0*/  STG.E desc[UR36][R22.64], R17 ;  /* 0x0000001116007986 */ /* 0x001fe2000c101924 */
[----:B------:R-:W-:Y:S05]  /*15fc0*/  EXIT ;  /* 0x000000000000794d */ /* 0x000fea0003800000 */
.L_x_50230:
        /* <DEDUP_REMOVED lines=11> */
.L_x_50243:
[----:B------:R-:W-:Y:S01]  /*16080*/  STG.E.128 desc[UR36][R22.64], R16 ;  /* 0x0000001016007986 */ /* 0x000fe2000c101d24 */
[----:B------:R-:W-:Y:S05]  /*16090*/  EXIT ;  /* 0x000000000000794d */ /* 0x000fea0003800000 */
.L_x_50242:
[----:B------:R-:W-:-:S09]  /*160a0*/  UISETP.NE.AND UP0, UPT, UR4, 0xf, UPT ;  /* 0x0000000f0400788c */ /* 0x000fd2000bf05270 */
[----:B------:R-:W-:Y:S05]  /*160b0*/  BRA.U !UP0, `(.L_x_50244) ;  /* 0x0000000508087547 */ /* 0x000fea000b800000 */
[----:B------:R-:W-:-:S09]  /*160c0*/  UISETP.NE.AND UP0, UPT, UR4, 0x17, UPT ;  /* 0x000000170400788c */ /* 0x000fd2000bf05270 */
[----:B------:R-:W-:Y:S05]  /*160d0*/  BRA.U !UP0, `(.L_x_50245) ;  /* 0x0000000108a07547 */ /* 0x000fea000b800000 */
[----:B------:R-:W-:-:S09]  /*160e0*/  UISETP.NE.AND UP0, UPT, UR4, 0x18, UPT ;  /* 0x000000180400788c */ /* 0x000fd2000bf05270 */
[----:B------:R-:W-:Y:S05]  /*160f0*/  BRA.U !UP0, `(.L_x_50246) ;  /* 0x0000000108447547 */ /* 0x000fea000b800000 */
.L_x_50223:
        /* <DEDUP_REMOVED lines=16> */
.L_x_50247:
[----:B------:R-:W-:Y:S05]  /*16200*/  EXIT ;  /* 0x000000000000794d */ /* 0x000fea0003800000 */
.L_x_50246:
        /* <DEDUP_REMOVED lines=17> */
.L_x_50249:
[----:B------:R-:W-:Y:S05]  /*16320*/  BSYNC.RECONVERGENT B0 ;  /* 0x0000000000007941 */ /* 0x000fea0003800200 */
.L_x_50248:
[----:B------:R-:W-:-:S05]  /*16330*/  LOP3.LUT R3, R0, 0x80, R3, 0xf8, !PT ;  /* 0x0000008000037812 */ /* 0x000fca00078ef803 */
[----:B------:R-:W-:Y:S01]  /*16340*/  STG.E.U8 desc[UR36][R22.64], R3 ;  /* 0x0000000316007986 */ /* 0x000fe2000c101124 */
[----:B------:R-:W-:Y:S05]  /*16350*/  EXIT ;  /* 0x000000000000794d */ /* 0x000fea0003800000 */
.L_x_50245:
        /* <DEDUP_REMOVED lines=16> */
.L_x_50251:
[----:B------:R-:W-:Y:S01]  /*16460*/  IMAD.MOV.U32 R0, RZ, RZ, 0x7f ;  /* 0x0000007fff007424 */ /* 0x000fe200078e00ff */
[----:B------:R-:W-:-:S04]  /*16470*/  ISETP.GT.U32.AND P0, PT, R2, 0x7f800000, PT ;  /* 0x7f8000000200780c */ /* 0x000fc80003f04070 */
[----:B------:R-:W-:-:S09]  /*16480*/  SEL R0, R0, 0x7c, P0 ;  /* 0x0000007c00007807 */ /* 0x000fd20000000000 */
.L_x_50252:
[----:B------:R-:W-:Y:S05]  /*16490*/  BSYNC.RECONVERGENT B0 ;  /* 0x0000000000007941 */ /* 0x000fea0003800200 */
.L_x_50250:
[----:B------:R-:W-:-:S04]  /*164a0*/  SHF.R.U32.HI R3, RZ, 0x18, R3 ;  /* 0x00000018ff037819 */ /* 0x000fc80000011603 */
[----:B------:R-:W-:-:S05]  /*164b0*/  LOP3.LUT R3, R0, 0x80, R3, 0xf8, !PT ;  /* 0x0000008000037812 */ /* 0x000fca00078ef803 */
[----:B------:R-:W-:Y:S01]  /*164c0*/  STG.E.U8 desc[UR36][R22.64], R3 ;  /* 0x0000000316007986 */ /* 0x000fe2000c101124 */
[----:B------:R-:W-:Y:S05]  /*164d0*/  EXIT ;  /* 0x000000000000794d */ /* 0x000fea0003800000 */
.L_x_50244:
        /* <DEDUP_REMOVED lines=8> */
        .type           $_ZN2at6native18elementwise_kernelILi128ELi4EZNS0_15gpu_kernel_implIZNS0_50_GLOBAL__N__2680c7bb_12_PowKernel_cu_7dd49032_300322pow_scalar_tensor_implIdEEvRNS_18TensorIteratorBaseEN3c107complexIT_EEEUlNS8_IdEEE_EEvS6_RKS9_EUliE_EEviT1_$__internal_trig_reduction_slowpathd,@function
        .size           $_ZN2at6native18elementwise_kernelILi128ELi4EZNS0_15gpu_kernel_implIZNS0_50_GLOBAL__N__2680c7bb_12_PowKernel_cu_7dd49032_300322pow_scalar_tensor_implIdEEvRNS_18TensorIteratorBaseEN3c107complexIT_EEEUlNS8_IdEEE_EEvS6_RKS9_EUliE_EEviT1_$__internal_trig_reduction_slowpathd,(.L_x_68398 - $_ZN2at6native18elementwise_kernelILi128ELi4EZNS0_15gpu_kernel_implIZNS0_50_GLOBAL__N__2680c7bb_12_PowKernel_cu_7dd49032_300322pow_scalar_tensor_implIdEEvRNS_18TensorIteratorBaseEN3c107complexIT_EEEUlNS8_IdEEE_EEvS6_RKS9_EUliE_EEviT1_$__internal_trig_reduction_slowpathd)
$_ZN2at6native18elementwise_kernelILi128ELi4EZNS0_15gpu_kernel_implIZNS0_50_GLOBAL__N__2680c7bb_12_PowKernel_cu_7dd49032_300322pow_scalar_tensor_implIdEEvRNS_18TensorIteratorBaseEN3c107complexIT_EEEUlNS8_IdEEE_EEvS6_RKS9_EUliE_EEviT1_$__internal_trig_reduction_slowpathd:
        /* <DEDUP_REMOVED lines=24> */
.L_x_50257:
        /* <DEDUP_REMOVED lines=20> */
[----:B------:R-:W-:Y:S02]  /*16820*/  IADD3.X R4, PT, PT, R4, RZ, RZ, P0, !PT ;  /* 0x000000ff04047210 */ /* 0x000fe400007fe4ff */
[----:B------:R-:W-:Y:S02]  /*16830*/  ISETP.NE.AND P0, PT, R8, -0xf, PT ;  /* 0xfffffff10800780c */ /* 0x000fe40003f05270 */
[----:B------:R-:W-:-:S05]  /*16840*/  IADD3.X R15, P1, PT, R34, R15, RZ, P1, !PT ;  /* 0x0000000f220f7210 */ /* 0x000fca0000f3e4ff */
[----:B------:R-:W-:Y:S02]  /*16850*/  IMAD.X R4, RZ, RZ, R4, P1 ;  /* 0x000000ffff047224 */ /* 0x000fe400008e0604 */
[----:B0-----:R-:W-:Y:S02]  /*16860*/  IMAD.MOV.U32 R20, RZ, RZ, R15 ;  /* 0x000000ffff147224 */ /* 0x001fe400078e000f */
[----:B------:R-:W-:Y:S02]  /*16870*/  IMAD.MOV.U32 R21, RZ, RZ, R4 ;  /* 0x000000ffff157224 */ /* 0x000fe400078e0004 */
[----:B------:R-:W-:Y:S05]  /*16880*/  @P0 BRA `(.L_x_50257) ;  /* 0xfffffffc00940947 */ /* 0x000fea000383ffff */
[----:B------:R-:W-:Y:S05]  /*16890*/  BSYNC.RECONVERGENT B1 ;  /* 0x0000000000017941 */ /* 0x000fea0003800200 */
.L_x_50256:
[----:B------:R-:W-:-:S07]  /*168a0*/  IMAD.MOV.U32 R11, RZ, RZ, R7 ;  /* 0x000000ffff0b7224 */ /* 0x000fce00078e0007 */
.L_x_50255:
[----:B------:R-:W-:Y:S05]  /*168b0*/  BSYNC.RECONVERGENT B0 ;  /* 0x0000000000007941 */ /* 0x000fea0003800200 */
.L_x_50254:
        /* <DEDUP_REMOVED lines=11> */
[----:B---3--:R-:W-:Y:S02]  /*16970*/  @P0 SHF.R.U32.HI R15, RZ, 0x1, R3 ;  /* 0x00000001ff0f0819 */ /* 0x008fe40000011603 */
[----:B------:R-:W-:Y:S02]  /*16980*/  @P0 SHF.R.U64 R6, R7, R0, R9 ;  /* 0x0000000007060219 */ /* 0x000fe40000001209 */
[C-C-:B------:R-:W-:Y:S02]  /*16990*/  @P0 SHF.R.U64 R13, R2.reuse, 0x1, R3.reuse ;  /* 0x00000001020d0819 */ /* 0x140fe40000001203 */
[CC--:B------:R-:W-:Y:S02]  /*169a0*/  @P0 SHF.L.U64.HI R8, R2.reuse, R31.reuse, R3 ;  /* 0x0000001f02080219 */ /* 0x0c0fe40000010203 */
[----:B------:R-:W-:-:S02]  /*169b0*/  @P0 SHF.L.U32 R11, R2, R31, RZ ;  /* 0x0000001f020b0219 */ /* 0x000fc400000006ff */
[-C--:B------:R-:W-:Y:S02]  /*169c0*/  @P0 SHF.R.U32.HI R7, RZ, R0.reuse, R9 ;  /* 0x00000000ff070219 */ /* 0x080fe40000011609 */
[----:B----4-:R-:W-:Y:S02]  /*169d0*/  @P0 SHF.L.U32 R9, R4, R31, RZ ;  /* 0x0000001f04090219 */ /* 0x010fe400000006ff */
[----:B------:R-:W-:Y:S02]  /*169e0*/  @P0 SHF.R.U64 R14, R13, R0, R15 ;  /* 0x000000000d0e0219 */ /* 0x000fe4000000120f */
[----:B------:R-:W-:Y:S02]  /*169f0*/  @P0 LOP3.LUT R2, R11, R6, RZ, 0xfc, !PT ;  /* 0x000000060b020212 */ /* 0x000fe400078efcff */
[----:B------:R-:W-:Y:S02]  /*16a00*/  @P0 LOP3.LUT R3, R8, R7, RZ, 0xfc, !PT ;  /* 0x0000000708030212 */ /* 0x000fe400078efcff */
[----:B------:R-:W-:-:S02]  /*16a10*/  @P0 SHF.L.U64.HI R31, R4, R31, R5 ;  /* 0x0000001f041f0219 */ /* 0x000fc40000010205 */
[----:B------:R-:W-:Y:S02]  /*16a20*/  @P0 SHF.R.U32.HI R0, RZ, R0, R15 ;  /* 0x00000000ff000219 */ /* 0x000fe4000001160f */
[----:B------:R-:W-:Y:S02]  /*16a30*/  @P0 LOP3.LUT R4, R9, R14, RZ, 0xfc, !PT ;  /* 0x0000000e09040212 */ /* 0x000fe400078efcff */
[C---:B------:R-:W-:Y:S02]  /*16a40*/  SHF.L.U32 R7, R2.reuse, 0x2, RZ ;  /* 0x0000000202077819 */ /* 0x040fe400000006ff */
[----:B------:R-:W-:Y:S02]  /*16a50*/  SHF.L.U64.HI R11, R2, 0x2, R3 ;  /* 0x00000002020b7819 */ /* 0x000fe40000010203 */
[----:B------:R-:W-:Y:S02]  /*16a60*/  @P0 LOP3.LUT R5, R31, R0, RZ, 0xfc, !PT ;  /* 0x000000001f050212 */ /* 0x000fe400078efcff */
[----:B------:R-:W-:-:S02]  /*16a70*/  SHF.L.W.U32.HI R3, R3, 0x2, R4 ;  /* 0x0000000203037819 */ /* 0x000fc40000010e04 */
[----:B------:R-:W-:Y:S02]  /*16a80*/  IADD3 RZ, P0, PT, RZ, -R7, RZ ;  /* 0x80000007ffff7210 */ /* 0x000fe40007f1e0ff */
[----:B------:R-:W-:Y:S02]  /*16a90*/  LOP3.LUT R0, RZ, R11, RZ, 0x33, !PT ;  /* 0x0000000bff007212 */ /* 0x000fe400078e33ff */
[----:B------:R-:W-:Y:S02]  /*16aa0*/  SHF.L.W.U32.HI R4, R4, 0x2, R5 ;  /* 0x0000000204047819 */ /* 0x000fe40000010e05 */
[----:B------:R-:W-:Y:S02]  /*16ab0*/  LOP3.LUT R6, RZ, R3, RZ, 0x33, !PT ;  /* 0x00000003ff067212 */ /* 0x000fe400078e33ff */
[----:B------:R-:W-:Y:S02]  /*16ac0*/  IADD3.X R2, P0, PT, RZ, R0, RZ, P0, !PT ;  /* 0x00000000ff027210 */ /* 0x000fe4000071e4ff */
[----:B------:R-:W-:-:S02]  /*16ad0*/  LOP3.LUT R0, RZ, R4, RZ, 0x33, !PT ;  /* 0x00000004ff007212 */ /* 0x000fc400078e33ff */
        /* <DEDUP_REMOVED lines=26> */
.L_x_50259:
[----:B------:R-:W-:Y:S05]  /*16c80*/  BSYNC.RECONVERGENT B0 ;  /* 0x0000000000007941 */ /* 0x000fea0003800200 */
.L_x_50258:
        /* <DEDUP_REMOVED lines=22> */
[----:B------:R-:W-:Y:S02]  /*16df0*/  IADD3.X R2, PT, PT, RZ, R7, RZ, P2, !PT ;  /* 0x00000007ff027210 */ /* 0x000fe400017fe4ff */
[----:B------:R-:W-:Y:S01]  /*16e00*/  LOP3.LUT P1, R0, R10, 0x80000000, RZ, 0xc0, !PT ;  /* 0x800000000a007812 */ /* 0x000fe2000782c0ff */
[----:B------:R-:W-:Y:S01]  /*16e10*/  IMAD.IADD R3, R3, 0x1, -R6 ;  /* 0x0000000103037824 */ /* 0x000fe200078e0a06 */
[----:B------:R-:W-:-:S02]  /*16e20*/  SHF.R.U64 R9, R9, 0xa, R2 ;  /* 0x0000000a09097819 */ /* 0x000fc40000001202 */
[----:B------:R-:W-:Y:S01]  /*16e30*/  @!P0 LOP3.LUT R0, R0, 0x80000000, RZ, 0x3c, !PT ;  /* 0x8000000000008812 */ /* 0x000fe200078e3cff */
[----:B------:R-:W-:Y:S01]  /*16e40*/  IMAD.SHL.U32 R3, R3, 0x100000, RZ ;  /* 0x0010000003037824 */ /* 0x000fe200078e00ff */
[----:B------:R-:W-:-:S04]  /*16e50*/  IADD3 R9, P2, PT, R9, 0x1, RZ ;  /* 0x0000000109097810 */ /* 0x000fc80007f5e0ff */
[----:B------:R-:W-:-:S03]  /*16e60*/  LEA.HI.X R2, R2, RZ, RZ, 0x16, P2 ;  /* 0x000000ff02027211 */ /* 0x000fc600010fb4ff */
[----:B------:R-:W-:Y:S01]  /*16e70*/  @P1 IMAD.MOV R4, RZ, RZ, -R4 ;  /* 0x000000ffff041224 */ /* 0x000fe200078e0a04 */
[--C-:B------:R-:W-:Y:S02]  /*16e80*/  SHF.R.U64 R9, R9, 0x1, R2.reuse ;  /* 0x0000000109097819 */ /* 0x100fe40000001202 */
[----:B------:R-:W-:Y:S02]  /*16e90*/  SHF.R.U32.HI R2, RZ, 0x1, R2 ;  /* 0x00000001ff027819 */ /* 0x000fe40000011602 */
[----:B------:R-:W-:-:S04]  /*16ea0*/  IADD3 R9, P2, P3, RZ, RZ, R9 ;  /* 0x000000ffff097210 */ /* 0x000fc80007b5e009 */
[----:B------:R-:W-:-:S04]  /*16eb0*/  IADD3.X R3, PT, PT, R3, 0x3fe00000, R2, P2, P3 ;  /* 0x3fe0000003037810 */ /* 0x000fc800017e6402 */
[----:B------:R-:W-:-:S07]  /*16ec0*/  LOP3.LUT R10, R3, R0, RZ, 0xfc, !PT ;  /* 0x00000000030a7212 */ /* 0x000fce00078efcff */
.L_x_50253:
[----:B------:R-:W-:Y:S02]  /*16ed0*/  IMAD.MOV.U32 R13, RZ, RZ, 0x0 ;  /* 0x00000000ff0d7424 */ /* 0x000fe400078e00ff */
[----:B------:R-:W-:Y:S02]  /*16ee0*/  IMAD.MOV.U32 R0, RZ, RZ, R4 ;  /* 0x000000ffff007224 */ /* 0x000fe400078e0004 */
[----:B------:R-:W-:Y:S02]  /*16ef0*/  IMAD.MOV.U32 R2, RZ, RZ, R9 ;  /* 0x000000ffff027224 */ /* 0x000fe400078e0009 */
[----:B------:R-:W-:Y:S01]  /*16f00*/  IMAD.MOV.U32 R3, RZ, RZ, R10 ;  /* 0x000000ffff037224 */ /* 0x000fe200078e000a */
[----:B------:R-:W-:Y:S06]  /*16f10*/  RET.REL.NODEC R12 `(_ZN2at6native18elementwise_kernelILi128ELi4EZNS0_15gpu_kernel_implIZNS0_50_GLOBAL__N__2680c7bb_12_PowKernel_cu_7dd49032_300322pow_scalar_tensor_implIdEEvRNS_18TensorIteratorBaseEN3c107complexIT_EEEUlNS8_IdEEE_EEvS6_RKS9_EUliE_EEviT1_) ;  /* 0xfffffe900c387950 */ /* 0x000fec0003c3ffff */
.L_x_50260:
        /* <DEDUP_REMOVED lines=14> */
.L_x_68398:


//--------------------- .text._ZN2at6native27unrolled_elementwise_kernelIZNS0_50_GLOBAL__N__2680c7bb_12_PowKernel_cu_7dd49032_300322pow_scalar_tensor_implIdEEvRNS_18TensorIteratorBaseEN3c107complexIT_EEEUlNS7_IdEEE_St5arrayIPcLm2EELi4E23TrivialOffsetCalculatorILi1EjESG_NS0_6memory12LoadWithCastILi1EEENSH_13StoreWithCastILi1EEEEEviS8_T0_T2_T3_T4_T5_ --------------------------
	.section	.text._ZN2at6native27unrolled_elementwise_kernelIZNS0_50_GLOBAL__N__2680c7bb_12_PowKernel_cu_7dd49032_300322pow_scalar_tensor_implIdEEvRNS_18TensorIteratorBaseEN3c107complexIT_EEEUlNS7_IdEEE_St5arrayIPcLm2EELi4E23TrivialOffsetCalculatorILi1EjESG_NS0_6memory12LoadWithCastILi1EEENSH_13StoreWithCastILi1EEEEEviS8_T0_T2_T3_T4_T5_,"ax",@progbits
	.align	128
        .global         _ZN2at6native27unrolled_elementwise_kernelIZNS0_50_GLOBAL__N__2680c7bb_12_PowKernel_cu_7dd49032_300322pow_scalar_tensor_implIdEEvRNS_18TensorIteratorBaseEN3c107complexIT_EEEUlNS7_IdEEE_St5arrayIPcLm2EELi4E23TrivialOffsetCalculatorILi1EjESG_NS0_6memory12LoadWithCastILi1EEENSH_13StoreWithCastILi1EEEEEviS8_T0_T2_T3_T4_T5_
        .type           _ZN2at6native27unrolled_elementwise_kernelIZNS0_50_GLOBAL__N__2680c7bb_12_PowKernel_cu_7dd49032_300322pow_scalar_tensor_implIdEEvRNS_18TensorIteratorBaseEN3c107complexIT_EEEUlNS7_IdEEE_St5arrayIPcLm2EELi4E23TrivialOffsetCalculatorILi1EjESG_NS0_6memory12LoadWithCastILi1EEENSH_13StoreWithCastILi1EEEEEviS8_T0_T2_T3_T4_T5_,@function
        .size           _ZN2at6native27unrolled_elementwise_kernelIZNS0_50_GLOBAL__N__2680c7bb_12_PowKernel_cu_7dd49032_300322pow_scalar_tensor_implIdEEvRNS_18TensorIteratorBaseEN3c107complexIT_EEEUlNS7_IdEEE_St5arrayIPcLm2EELi4E23TrivialOffsetCalculatorILi1EjESG_NS0_6memory12LoadWithCastILi1EEENSH_13StoreWithCastILi1EEEEEviS8_T0_T2_T3_T4_T5_,(.L_x_68399 - _ZN2at6native27unrolled_elementwise_kernelIZNS0_50_GLOBAL__N__2680c7bb_12_PowKernel_cu_7dd49032_300322pow_scalar_tensor_implIdEEvRNS_18TensorIteratorBaseEN3c107complexIT_EEEUlNS7_IdEEE_St5arrayIPcLm2EELi4E23TrivialOffsetCalculatorILi1EjESG_NS0_6memory12LoadWithCastILi1EEENSH_13StoreWithCastILi1EEEEEviS8_T0_T2_T3_T4_T5_)
        .other          _ZN2at6native27unrolled_elementwise_kernelIZNS0_50_GLOBAL__N__2680c7bb_12_PowKernel_cu_7dd49032_300322pow_scalar_tensor_implIdEEvRNS_18TensorIteratorBaseEN3c107complexIT_EEEUlNS7_IdEEE_St5arrayIPcLm2EELi4E23TrivialOffsetCalculatorILi1EjESG_NS0_6memory12LoadWithCastILi1EEENSH_13StoreWithCastILi1EEEEEviS8_T0_T2_T3_T4_T5_,@"STO_CUDA_ENTRY STV_DEFAULT"
_ZN2at6native27unrolled_elementwise_kernelIZNS0_50_GLOBAL__N__2680c7bb_12_PowKernel_cu_7dd49032_300322pow_scalar_tensor_implIdEEvRNS_18TensorIteratorBaseEN3c107complexIT_EEEUlNS7_IdEEE_St5arrayIPcLm2EELi4E23TrivialOffsetCalculatorILi1EjESG_NS0_6memory12LoadWithCastILi1EEENSH_13StoreWithCastILi1EEEEEviS8_T0_T2_T3_T4_T5_:
.text._ZN2at6native27unrolled_elementwise_kernelIZNS0_50_GLOBAL__N__2680c7bb_12_PowKernel_cu_7dd49032_300322pow_scalar_tensor_implIdEEvRNS_18TensorIteratorBaseEN3c107complexIT_EEEUlNS7_IdEEE_St5arrayIPcLm2EELi4E23TrivialOffsetCalculatorILi1EjESG_NS0_6memory12LoadWithCastILi1EEENSH_13StoreWithCastILi1EEEEEviS8_T0_T2_T3_T4_T5_:
[----:B------:R-:W0:Y:S01]  /*0000*/  LDC R1, c[0x0][0x37c] ;  /* 0x0000df00ff017b82 */ /* 0x000e220000000800 */
[----:B------:R-:W1:Y:S07]  /*0010*/  S2R R42, SR_CTAID.X ;  /* 0x00000000002a7919 */ /* 0x000e6e0000002500 */
[----:B------:R-:W1:Y:S01]  /*0020*/  LDC R3, c[0x0][0x380] ;  /* 0x0000e000ff037b82 */ /* 0x000e620000000800 */
[----:B------:R-:W2:Y:S01]  /*0030*/  LDCU.64 UR36, c[0x0][0x358] ;  /* 0x00006b00ff2477ac */ /* 0x000ea20008000a00 */
[----:B------:R-:W-:Y:S01]  /*0040*/  BSSY.RECONVERGENT B6, `(.L_x_50261) ;  /* 0x0000114000067945 */ /* 0x000fe20003800200 */
[----:B------:R-:W3:Y:S01]  /*0050*/  S2R R43, SR_TID.X ;  /* 0x00000000002b7919 */ /* 0x000ee20000002100 */
[----:B0-----:R-:W-:Y:S01]  /*0060*/  VIADD R1, R1, 0xffffffd8 ;  /* 0xffffffd801017836 */ /* 0x001fe20000000000 */
[----:B------:R-:W0:Y:S01]  /*0070*/  LDCU.U8 UR38, c[0x0][0x3c4] ;  /* 0x00007880ff2677ac */ /* 0x000e220008000000 */
[----:B------:R-:W-:-:S02]  /*0080*/  CS2R R18, SRZ ;  /* 0x0000000000127805 */ /* 0x000fc4000001ff00 */
[----:B------:R-:W-:Y:S01]  /*0090*/  CS2R R16, SRZ ;  /* 0x0000000000107805 */ /* 0x000fe2000001ff00 */
[----:B-1----:R-:W-:Y:S02]  /*00a0*/  IMAD R40, R42, -0x200, R3 ;  /* 0xfffffe002a287824 */ /* 0x002fe400078e0203 */
[----:B---3--:R-:W-:-:S03]  /*00b0*/  IMAD.MOV.U32 R29, RZ, RZ, R43 ;  /* 0x000000ffff1d7224 */ /* 0x008fc600078e002b */
[----:B------:R-:W-:-:S13]  /*00c0*/  ISETP.GE.AND P0, PT, R43, R40, PT ;  /* 0x000000282b00720c */ /* 0x000fda0003f06270 */
[----:B0-2---:R-:W-:Y:S05]  /*00d0*/  @P0 BRA `(.L_x_50262) ;  /* 0x0000001000280947 */ /* 0x005fea0003800000 */
        /* <DEDUP_REMOVED lines=22> */
.L_x_50267:
[----:B------:R-:W2:Y:S01]  /*0240*/  LDG.E.U8 R2, desc[UR36][R2.64] ;  /* 0x0000002402027981 */ /* 0x000ea2000c1e1100 */
[----:B------:R-:W-:Y:S01]  /*0250*/  CS2R R18, SRZ ;  /* 0x0000000000127805 */ /* 0x000fe2000001ff00 */
[----:B--2---:R0:W1:Y:S01]  /*0260*/  I2F.F64.U16 R16, R2 ;  /* 0x0000000200107312 */ /* 0x0040620000101800 */
[----:B------:R-:W-:Y:S05]  /*0270*/  BRA `(.L_x_50269) ;  /* 0x0000000c00b87947 */ /* 0x000fea0003800000 */
.L_x_50266:
        /* <DEDUP_REMOVED lines=8> */
[----:B--2---:R0:W1:Y:S01]  /*0300*/  I2F.F64.S64 R16, R2 ;  /* 0x0000000200107312 */ /* 0x0040620000301c00 */
[----:B------:R-:W-:Y:S05]  /*0310*/  BRA `(.L_x_50269) ;  /* 0x0000000c00907947 */ /* 0x000fea0003800000 */
.L_x_50271:
[----:B------:R-:W2:Y:S01]  /*0320*/  LDG.E R2, desc[UR36][R2.64] ;  /* 0x0000002402027981 */ /* 0x000ea2000c1e1900 */
[----:B------:R-:W-:Y:S01]  /*0330*/  CS2R R18, SRZ ;  /* 0x0000000000127805 */ /* 0x000fe2000001ff00 */
[----:B--2---:R2:W3:Y:S01]  /*0340*/  I2F.F64 R16, R2 ;  /* 0x0000000200107312 */ /* 0x0044e20000201c00 */
[----:B------:R-:W-:Y:S05]  /*0350*/  BRA `(.L_x_50269) ;  /* 0x0000000c00807947 */ /* 0x000fea0003800000 */
.L_x_50270:
[----:B------:R-:W2:Y:S01]  /*0360*/  LDG.E.U16 R2, desc[UR36][R2.64] ;  /* 0x0000002402027981 */ /* 0x000ea2000c1e1500 */
[----:B------:R-:W-:Y:S01]  /*0370*/  CS2R R18, SRZ ;  /* 0x0000000000127805 */ /* 0x000fe2000001ff00 */
[----:B--2---:R4:W0:Y:S01]  /*0380*/  I2F.F64.S16 R16, R2 ;  /* 0x0000000200107312 */ /* 0x0048220000101c00 */
[----:B------:R-:W-:Y:S05]  /*0390*/  BRA `(.L_x_50269) ;  /* 0x0000000c00707947 */ /* 0x000fea0003800000 */
.L_x_50265:
        /* <DEDUP_REMOVED lines=11> */
.L_x_50273:
[----:B------:R-:W2:Y:S01]  /*0450*/  LDG.E.U16 R0, desc[UR36][R2.64] ;  /* 0x0000002402007981 */ /* 0x000ea2000c1e1500 */
[----:B------:R-:W-:Y:S01]  /*0460*/  CS2R R18, SRZ ;  /* 0x0000000000127805 */ /* 0x000fe2000001ff00 */
[----:B--2---:R-:W-:-:S05]  /*0470*/  HADD2.F32 R0, -RZ, R0.H0_H0 ;  /* 0x20000000ff007230 */ /* 0x004fca0000004100 */
[----:B------:R-:W-:-:S04]  /*0480*/  FMUL.FTZ R0, R0, 1 ;  /* 0x3f80000000007820 */ /* 0x000fc80000410000 */
[----:B------:R0:W1:Y:S01]  /*0490*/  F2F.F64.F32 R16, R0 ;  /* 0x0000000000107310 */ /* 0x0000620000201800 */
[----:B------:R-:W-:Y:S05]  /*04a0*/  BRA `(.L_x_50269) ;  /* 0x0000000c002c7947 */ /* 0x000fea0003800000 */
.L_x_50272:
        /* <DEDUP_REMOVED lines=12> */
.L_x_50275:
        /* <DEDUP_REMOVED lines=8> */
.L_x_50274:
[----:B------:R0:W5:Y:S01]  /*05f0*/  LDG.E.64 R16, desc[UR36][R2.64] ;  /* 0x0000002402107981 */ /* 0x000162000c1e1b00 */
[----:B------:R-:W-:Y:S01]  /*0600*/  CS2R R18, SRZ ;  /* 0x0000000000127805 */ /* 0x000fe2000001ff00 */
[----:B------:R-:W-:Y:S06]  /*0610*/  BRA `(.L_x_50269) ;  /* 0x0000000800d07947 */ /* 0x000fec0003800000 */
.L_x_50264:
        /* <DEDUP_REMOVED lines=14> */
.L_x_50278:
[----:B------:R0:W5:Y:S01]  /*0700*/  LDG.E.128 R16, desc[UR36][R2.64] ;  /* 0x0000002402107981 */ /* 0x000162000c1e1d00 */
[----:B------:R-:W-:Y:S05]  /*0710*/  BRA `(.L_x_50269) ;  /* 0x0000000800907947 */ /* 0x000fea0003800000 */
.L_x_50277:
        /* <DEDUP_REMOVED lines=28> */
.L_x_50280:
        /* <DEDUP_REMOVED lines=15> */
.L_x_50279:
[----:B------:R-:W2:Y:S01]  /*09d0*/  LDG.E.U16 R0, desc[UR36][R2.64] ;  /* 0x0000002402007981 */ /* 0x000ea2000c1e1500 */
[----:B------:R-:W-:Y:S01]  /*09e0*/  CS2R R18, SRZ ;  /* 0x0000000000127805 */ /* 0x000fe2000001ff00 */
[----:B--2---:R-:W-:-:S04]  /*09f0*/  IMAD.U32 R0, R0, 0x10000, RZ ;  /* 0x0001000000007824 */ /* 0x004fc800078e00ff */
[----:B------:R-:W-:-:S04]  /*0a00*/  FMUL.FTZ R0, R0, 1 ;  /* 0x3f80000000007820 */ /* 0x000fc80000410000 */
[----:B------:R0:W1:Y:S01]  /*0a10*/  F2F.F64.F32 R16, R0 ;  /* 0x0000000000107310 */ /* 0x0000620000201800 */
[----:B------:R-:W-:Y:S05]  /*0a20*/  BRA `(.L_x_50269) ;  /* 0x0000000400cc7947 */ /* 0x000fea0003800000 */
.L_x_50276:
        /* <DEDUP_REMOVED lines=12> */
.L_x_50283:
        /* <DEDUP_REMOVED lines=22> */
.L_x_50285:
[----:B------:R-:W-:Y:S05]  /*0c50*/  BSYNC.RECONVERGENT B0 ;  /* 0x0000000000007941 */ /* 0x000fea0003800200 */
.L_x_50284:
[----:B------:R-:W-:Y:S01]  /*0c60*/  IMAD.SHL.U32 R0, R0, 0x100000, RZ ;  /* 0x0010000000007824 */ /* 0x000fe200078e00ff */
[----:B------:R-:W-:-:S04]  /*0c70*/  LEA R2, R2, 0x3b800000, 0x17 ;  /* 0x3b80000002027811 */ /* 0x000fc800078eb8ff */
[----:B------:R-:W-:-:S05]  /*0c80*/  LOP3.LUT R0, R2, R0, R7, 0xfe, !PT ;  /* 0x0000000002007212 */ /* 0x000fca00078efe07 */
[----:B------:R-:W-:-:S04]  /*0c90*/  FMUL.FTZ R0, R0, 1 ;  /* 0x3f80000000007820 */ /* 0x000fc80000410000 */
[----:B------:R0:W1:Y:S01]  /*0ca0*/  F2F.F64.F32 R16, R0 ;  /* 0x0000000000107310 */ /* 0x0000620000201800 */
[----:B------:R-:W-:Y:S05]  /*0cb0*/  BRA `(.L_x_50269) ;  /* 0x0000000400287947 */ /* 0x000fea0003800000 */
.L_x_50282:
        /* <DEDUP_REMOVED lines=22> */
.L_x_50287:
[----:B------:R-:W-:Y:S05]  /*0e20*/  BSYNC.RECONVERGENT B0 ;  /* 0x0000000000007941 */ /* 0x000fea0003800200 */
.L_x_50286:
[----:B------:R-:W-:Y:S01]  /*0e30*/  IMAD.SHL.U32 R0, R0, 0x200000, RZ ;  /* 0x0020000000007824 */ /* 0x000fe200078e00ff */
[----:B------:R-:W-:-:S04]  /*0e40*/  LEA R3, R2, 0x37800000, 0x17 ;  /* 0x3780000002037811 */ /* 0x000fc800078eb8ff */
[----:B------:R-:W-:-:S05]  /*0e50*/  LOP3.LUT R0, R3, R0, R4, 0xfe, !PT ;  /* 0x0000000003007212 */ /* 0x000fca00078efe04 */
[----:B------:R-:W-:-:S04]  /*0e60*/  FMUL.FTZ R0, R0, 1 ;  /* 0x3f80000000007820 */ /* 0x000fc80000410000 */
[----:B------:R0:W1:Y:S01]  /*0e70*/  F2F.F64.F32 R16, R0 ;  /* 0x0000000000107310 */ /* 0x0000620000201800 */
[----:B------:R-:W-:Y:S05]  /*0e80*/  BRA `(.L_x_50269) ;  /* 0x0000000000b47947 */ /* 0x000fea0003800000 */
.L_x_50281:
[----:B------:R-:W-:-:S09]  /*0e90*/  UISETP.NE.AND UP0, UPT, UR4, 0x1c, UPT ;  /* 0x0000001c0400788c */ /* 0x000fd2000bf05270 */
[----:B------:R-:W-:Y:S05]  /*0ea0*/  BRA.U !UP0, `(.L_x_50288) ;  /* 0x0000000108a07547 */ /* 0x000fea000b800000 */
[----:B------:R-:W-:-:S09]  /*0eb0*/  UISETP.NE.AND UP0, UPT, UR4, 0x1d, UPT ;  /* 0x0000001d0400788c */ /* 0x000fd2000bf05270 */
[----:B------:R-:W-:Y:S05]  /*0ec0*/  BRA.U !UP0, `(.L_x_50289) ;  /* 0x0000000108887547 */ /* 0x000fea000b800000 */
[----:B------:R-:W-:-:S09]  /*0ed0*/  UISETP.NE.AND UP0, UPT, UR4, 0x2c, UPT ;  /* 0x0000002c0400788c */ /* 0x000fd2000bf05270 */
[----:B------:R-:W-:Y:S05]  /*0ee0*/  BRA.U !UP0, `(.L_x_50290) ;  /* 0x00000001084c7547 */ /* 0x000fea000b800000 */
.L_x_50268:
        /* <DEDUP_REMOVED lines=16> */
.L_x_50291:
[----:B------:R-:W-:Y:S02]  /*0ff0*/  CS2R R16, SRZ ;  /* 0x0000000000107805 */ /* 0x000fe4000001ff00 */
[----:B------:R-:W-:Y:S01]  /*1000*/  CS2R R18, SRZ ;  /* 0x0000000000127805 */ /* 0x000fe2000001ff00 */
[----:B------:R-:W-:Y:S06]  /*1010*/  BRA `(.L_x_50269) ;  /* 0x0000000000507947 */ /* 0x000fec0003800000 */
.L_x_50290:
        /* <DEDUP_REMOVED lines=13> */
.L_x_50289:
[----:B------:R-:W2:Y:S01]  /*10f0*/  LDG.E.64 R2, desc[UR36][R2.64] ;  /* 0x0000002402027981 */ /* 0x000ea2000c1e1b00 */
[----:B------:R-:W-:Y:S01]  /*1100*/  CS2R R18, SRZ ;  /* 0x0000000000127805 */ /* 0x000fe2000001ff00 */
[----:B--2---:R0:W1:Y:S01]  /*1110*/  I2F.F64.U64 R16, R2 ;  /* 0x0000000200107312 */ /* 0x0040620000301800 */
[----:B------:R-:W-:Y:S05]  /*1120*/  BRA `(.L_x_50269) ;  /* 0x00000000000c7947 */ /* 0x000fea0003800000 */
.L_x_50288:
[----:B------:R-:W2:Y:S01]  /*1130*/  LDG.E R2, desc[UR36][R2.64] ;  /* 0x0000002402027981 */ /* 0x000ea2000c1e1900 */
[----:B------:R-:W-:Y:S01]  /*1140*/  CS2R R18, SRZ ;  /* 0x0000000000127805 */ /* 0x000fe2000001ff00 */
[----:B--2---:R0:W1:Y:S06]  /*1150*/  I2F.F64.U32 R16, R2 ;  /* 0x0000000200107312 */ /* 0x00406c0000201800 */
.L_x_50269:
[----:B------:R-:W-:Y:S05]  /*1160*/  BSYNC.RECONVERGENT B7 ;  /* 0x0000000000077941 */ /* 0x000fea0003800200 */
.L_x_50263:
[----:B------:R-:W-:-:S07]  /*1170*/  VIADD R29, R43, 0x80 ;  /* 0x000000802b1d7836 */ /* 0x000fce0000000000 */
.L_x_50262:
[----:B------:R-:W-:Y:S05]  /*1180*/  BSYNC.RECONVERGENT B6 ;  /* 0x0000000000067941 */ /* 0x000fea0003800200 */
.L_x_50261:
        /* <DEDUP_REMOVED lines=27> */
.L_x_50298:
[----:B------:R-:W2:Y:S01]  /*1340*/  LDG.E.U8 R2, desc[UR36][R2.64] ;  /* 0x0000002402027981 */ /* 0x000ea2000c1e1100 */
[----:B------:R-:W-:Y:S01]  /*1350*/  CS2R R26, SRZ ;  /* 0x00000000001a7805 */ /* 0x000fe2000001ff00 */
[----:B--2---:R0:W2:Y:S01]  /*1360*/  I2F.F64.U16 R24, R2 ;  /* 0x0000000200187312 */ /* 0x0040a20000101800 */
[----:B------:R-:W-:Y:S05]  /*1370*/  BRA `(.L_x_50300) ;  /* 0x0000000c00b87947 */ /* 0x000fea0003800000 */
.L_x_50297:
        /* <DEDUP_REMOVED lines=10> */
.L_x_50302:
[----:B------:R-:W2:Y:S01]  /*1420*/  LDG.E R2, desc[UR36][R2.64] ;  /* 0x0000002402027981 */ /* 0x000ea2000c1e1900 */
[----:B------:R-:W-:Y:S01]  /*1430*/  CS2R R26, SRZ ;  /* 0x00000000001a7805 */ /* 0x000fe2000001ff00 */
[----:B--2---:R0:W2:Y:S01]  /*1440*/  I2F.F64 R24, R2 ;  /* 0x0000000200187312 */ /* 0x0040a20000201c00 */
[----:B------:R-:W-:Y:S05]  /*1450*/  BRA `(.L_x_50300) ;  /* 0x0000000c00807947 */ /* 0x000fea0003800000 */
.L_x_50301:
[----:B------:R-:W2:Y:S01]  /*1460*/  LDG.E.U16 R2, desc[UR36][R2.64] ;  /* 0x0000002402027981 */ /* 0x000ea2000c1e1500 */
[----:B------:R-:W-:Y:S01]  /*1470*/  CS2R R26, SRZ ;  /* 0x00000000001a7805 */ /* 0x000fe2000001ff00 */
[----:B--2---:R0:W2:Y:S01]  /*1480*/  I2F.F64.S16 R24, R2 ;  /* 0x0000000200187312 */ /* 0x0040a20000101c00 */
[----:B------:R-:W-:Y:S05]  /*1490*/  BRA `(.L_x_50300) ;  /* 0x0000000c00707947 */ /* 0x000fea0003800000 */
.L_x_50296:
        /* <DEDUP_REMOVED lines=9> */
[----:B------:R-:W4:Y:S01]  /*1530*/  F2F.F64.F32 R24, R24 ;  /* 0x0000001800187310 */ /* 0x000f220000201800 */
[----:B------:R-:W-:Y:S05]  /*1540*/  BRA `(.L_x_50300) ;  /* 0x0000000c00447947 */ /* 0x000fea0003800000 */
.L_x_50304:
[----:B------:R-:W2:Y:S01]  /*1550*/  LDG.E.U16 R0, desc[UR36][R2.64] ;  /* 0x0000002402007981 */ /* 0x000ea2000c1e1500 */
[----:B------:R-:W-:Y:S01]  /*1560*/  CS2R R26, SRZ ;  /* 0x00000000001a7805 */ /* 0x000fe2000001ff00 */
[----:B--2---:R-:W-:-:S05]  /*1570*/  HADD2.F32 R0, -RZ, R0.H0_H0 ;  /* 0x20000000ff007230 */ /* 0x004fca0000004100 */
[----:B------:R-:W-:-:S04]  /*1580*/  FMUL.FTZ R0, R0, 1 ;  /* 0x3f80000000007820 */ /* 0x000fc80000410000 */
[----:B------:R0:W2:Y:S01]  /*1590*/  F2F.F64.F32 R24, R0 ;  /* 0x0000000000187310 */ /* 0x0000a20000201800 */
[----:B------:R-:W-:Y:S05]  /*15a0*/  BRA `(.L_x_50300) ;  /* 0x0000000c002c7947 */ /* 0x000fea0003800000 */
.L_x_50303:
        /* <DEDUP_REMOVED lines=12> */
.L_x_50306:
[----:B------:R-:W2:Y:S02]  /*1670*/  LDG.E R2, desc[UR36][R2.64] ;  /* 0x0000002402027981 */ /* 0x000ea4000c1e1900 */
[--C-:B--2---:R-:W-:Y:S02]  /*1680*/  HADD2.F32 R0, -RZ, R2.reuse.H0_H0 ;  /* 0x20000002ff007230 */ /* 0x104fe40000004100 */
[----:B------:R-:W-:-:S03]  /*1690*/  HADD2.F32 R4, -RZ, R2.H1_H1 ;  /* 0x30000002ff047230 */ /* 0x000fc60000004100 */
[----:B------:R-:W-:Y:S02]  /*16a0*/  FMUL.FTZ R0, R0, 1 ;  /* 0x3f80000000007820 */ /* 0x000fe40000410000 */
[----:B------:R-:W-:Y:S02]  /*16b0*/  FMUL.FTZ R4, R4, 1 ;  /* 0x3f80000004047820 */ /* 0x000fe40000410000 */
[----:B------:R0:W2:Y:S08]  /*16c0*/  F2F.F64.F32 R24, R0 ;  /* 0x0000000000187310 */ /* 0x0000b00000201800 */
[----:B------:R0:W4:Y:S01]  /*16d0*/  F2F.F64.F32 R26, R4 ;  /* 0x00000004001a7310 */ /* 0x0001220000201800 */
[----:B------:R-:W-:Y:S05]  /*16e0*/  BRA `(.L_x_50300) ;  /* 0x0000000800dc7947 */ /* 0x000fea0003800000 */
.L_x_50305:
[----:B------:R0:W5:Y:S01]  /*16f0*/  LDG.E.64 R24, desc[UR36][R2.64] ;  /* 0x0000002402187981 */ /* 0x000162000c1e1b00 */
[----:B------:R-:W-:Y:S01]  /*1700*/  CS2R R26, SRZ ;  /* 0x00000000001a7805 */ /* 0x000fe2000001ff00 */
[----:B------:R-:W-:Y:S06]  /*1710*/  BRA `(.L_x_50300) ;  /* 0x0000000800d07947 */ /* 0x000fec0003800000 */
.L_x_50295:
        /* <DEDUP_REMOVED lines=14> */
.L_x_50309:
[----:B------:R0:W5:Y:S01]  /*1800*/  LDG.E.128 R24, desc[UR36][R2.64] ;  /* 0x0000002402187981 */ /* 0x000162000c1e1d00 */
[----:B------:R-:W-:Y:S05]  /*1810*/  BRA `(.L_x_50300) ;  /* 0x0000000800907947 */ /* 0x000fea0003800000 */
.L_x_50308:
        /* <DEDUP_REMOVED lines=28> */
.L_x_50311:
        /* <DEDUP_REMOVED lines=15> */
.L_x_50310:
[----:B------:R-:W2:Y:S01]  /*1ad0*/  LDG.E.U16 R0, desc[UR36][R2.64] ;  /* 0x0000002402007981 */ /* 0x000ea2000c1e1500 */
[----:B------:R-:W-:Y:S01]  /*1ae0*/  CS2R R26, SRZ ;  /* 0x00000000001a7805 */ /* 0x000fe2000001ff00 */
[----:B--2---:R-:W-:-:S04]  /*1af0*/  IMAD.U32 R0, R0, 0x10000, RZ ;  /* 0x0001000000007824 */ /* 0x004fc800078e00ff */
[----:B------:R-:W-:-:S04]  /*1b00*/  FMUL.FTZ R0, R0, 1 ;  /* 0x3f80000000007820 */ /* 0x000fc80000410000 */
[----:B------:R0:W2:Y:S01]  /*1b10*/  F2F.F64.F32 R24, R0 ;  /* 0x0000000000187310 */ /* 0x0000a20000201800 */
[----:B------:R-:W-:Y:S05]  /*1b20*/  BRA `(.L_x_50300) ;  /* 0x0000000400cc7947 */ /* 0x000fea0003800000 */
.L_x_50307:
        /* <DEDUP_REMOVED lines=12> */
.L_x_50314:
        /* <DEDUP_REMOVED lines=22> */
.L_x_50316:
[----:B------:R-:W-:Y:S05]  /*1d50*/  BSYNC.RECONVERGENT B0 ;  /* 0x0000000000007941 */ /* 0x000fea0003800200 */
.L_x_50315:
[----:B------:R-:W-:Y:S01]  /*1d60*/  IMAD.SHL.U32 R0, R0, 0x100000, RZ ;  /* 0x0010000000007824 */ /* 0x000fe200078e00ff */
[----:B------:R-:W-:-:S04]  /*1d70*/  LEA R2, R2, 0x3b800000, 0x17 ;  /* 0x3b80000002027811 */ /* 0x000fc800078eb8ff */
[----:B------:R-:W-:-:S05]  /*1d80*/  LOP3.LUT R0, R2, R0, R7, 0xfe, !PT ;  /* 0x0000000002007212 */ /* 0x000fca00078efe07 */
[----:B------:R-:W-:-:S04]  /*1d90*/  FMUL.FTZ R0, R0, 1 ;  /* 0x3f80000000007820 */ /* 0x000fc80000410000 */
[----:B------:R0:W2:Y:S01]  /*1da0*/  F2F.F64.F32 R24, R0 ;  /* 0x0000000000187310 */ /* 0x0000a20000201800 */
[----:B------:R-:W-:Y:S05]  /*1db0*/  BRA `(.L_x_50300) ;  /* 0x0000000400287947 */ /* 0x000fea0003800000 */
.L_x_50313:
        /* <DEDUP_REMOVED lines=22> */
.L_x_50318:
[----:B------:R-:W-:Y:S05]  /*1f20*/  BSYNC.RECONVERGENT B0 ;  /* 0x0000000000007941 */ /* 0x000fea0003800200 */
.L_x_50317:
[----:B------:R-:W-:Y:S01]  /*1f30*/  IMAD.SHL.U32 R0, R0, 0x200000, RZ ;  /* 0x0020000000007824 */ /* 0x000fe200078e00ff */
[----:B------:R-:W-:-:S04]  /*1f40*/  LEA R2, R2, 0x37800000, 0x17 ;  /* 0x3780000002027811 */ /* 0x000fc800078eb8ff */
[----:B------:R-:W-:-:S05]  /*1f50*/  LOP3.LUT R0, R2, R0, R7, 0xfe, !PT ;  /* 0x0000000002007212 */ /* 0x000fca00078efe07 */
[----:B------:R-:W-:-:S04]  /*1f60*/  FMUL.FTZ R0, R0, 1 ;  /* 0x3f80000000007820 */ /* 0x000fc80000410000 */
[----:B------:R0:W2:Y:S01]  /*1f70*/  F2F.F64.F32 R24, R0 ;  /* 0x0000000000187310 */ /* 0x0000a20000201800 */
[----:B------:R-:W-:Y:S05]  /*1f80*/  BRA `(.L_x_50300) ;  /* 0x0000000000b47947 */ /* 0x000fea0003800000 */
.L_x_50312:
        /* <DEDUP_REMOVED lines=19> */
.L_x_50299:
        /* <DEDUP_REMOVED lines=16> */
.L_x_50321:
[----:B------:R-:W-:Y:S02]  /*21c0*/  CS2R R24, SRZ ;  /* 0x0000000000187805 */ /* 0x000fe4000001ff00 */
[----:B------:R-:W-:Y:S01]  /*21d0*/  CS2R R26, SRZ ;  /* 0x00000000001a7805 */ /* 0x000fe2000001ff00 */
[----:B------:R-:W-:Y:S06]  /*21e0*/  BRA `(.L_x_50300) ;  /* 0x00000000001c7947 */ /* 0x000fec0003800000 */
.L_x_50320:
[----:B------:R-:W2:Y:S01]  /*21f0*/  LDG.E.64 R24, desc[UR36][R2.64] ;  /* 0x0000002402187981 */ /* 0x000ea2000c1e1b00 */
[----:B------:R-:W-:Y:S01]  /*2200*/  CS2R R26, SRZ ;  /* 0x00000000001a7805 */ /* 0x000fe2000001ff00 */
[----:B--2---:R-:W0:Y:S01]  /*2210*/  I2F.F64.U64 R24, R24 ;  /* 0x0000001800187312 */ /* 0x004e220000301800 */
[----:B------:R-:W-:Y:S05]  /*2220*/  BRA `(.L_x_50300) ;  /* 0x00000000000c7947 */ /* 0x000fea0003800000 */
.L_x_50319:
[----:B------:R-:W2:Y:S01]  /*2230*/  LDG.E R2, desc[UR36][R2.64] ;  /* 0x0000002402027981 */ /* 0x000ea2000c1e1900 */
[----:B------:R-:W-:Y:S01]  /*2240*/  CS2R R26, SRZ ;  /* 0x00000000001a7805 */ /* 0x000fe2000001ff00 */
[----:B--2---:R0:W2:Y:S06]  /*2250*/  I2F.F64.U32 R24, R2 ;  /* 0x0000000200187312 */ /* 0x0040ac0000201800 */
.L_x_50300:
[----:B------:R-:W-:Y:S05]  /*2260*/  BSYNC.RECONVERGENT B7 ;  /* 0x0000000000077941 */ /* 0x000fea0003800200 */
.L_x_50294:
[----:B------:R-:W-:-:S07]  /*2270*/  VIADD R29, R29, 0x80 ;  /* 0x000000801d1d7836 */ /* 0x000fce0000000000 */
.L_x_50293:
[----:B------:R-:W-:Y:S05]  /*2280*/  BSYNC.RECONVERGENT B6 ;  /* 0x0000000000067941 */ /* 0x000fea0003800200 */
.L_x_50292:
        /* <DEDUP_REMOVED lines=27> */
.L_x_50328:
[----:B------:R-:W2:Y:S01]  /*2440*/  LDG.E.U8 R2, desc[UR36][R2.64] ;  /* 0x0000002402027981 */ /* 0x000ea2000c1e1100 */
[----:B------:R-:W-:Y:S01]  /*2450*/  CS2R R34, SRZ ;  /* 0x0000000000227805 */ /* 0x000fe2000001ff00 */
[----:B--2---:R0:W2:Y:S01]  /*2460*/  I2F.F64.U16 R32, R2 ;  /* 0x0000000200207312 */ /* 0x0040a20000101800 */
[----:B------:R-:W-:Y:S05]  /*2470*/  BRA `(.L_x_50330) ;  /* 0x0000000c00b87947 */ /* 0x000fea0003800000 */
.L_x_50327:
        /* <DEDUP_REMOVED lines=10> */
.L_x_50332:
[----:B------:R-:W2:Y:S01]  /*2520*/  LDG.E R2, desc[UR36][R2.64] ;  /* 0x0000002402027981 */ /* 0x000ea2000c1e1900 */
[----:B------:R-:W-:Y:S01]  /*2530*/  CS2R R34, SRZ ;  /* 0x0000000000227805 */ /* 0x000fe2000001ff00 */
[----:B--2---:R2:W4:Y:S01]  /*2540*/  I2F.F64 R32, R2 ;  /* 0x0000000200207312 */ /* 0x0045220000201c00 */
[----:B------:R-:W-:Y:S05]  /*2550*/  BRA `(.L_x_50330) ;  /* 0x0000000c00807947 */ /* 0x000fea0003800000 */
.L_x_50331:
[----:B------:R-:W2:Y:S01]  /*2560*/  LDG.E.U16 R2, desc[UR36][R2.64] ;  /* 0x0000002402027981 */ /* 0x000ea2000c1e1500 */
[----:B------:R-:W-:Y:S01]  /*2570*/  CS2R R34, SRZ ;  /* 0x0000000000227805 */ /* 0x000fe2000001ff00 */
[----:B--2---:R0:W2:Y:S01]  /*2580*/  I2F.F64.S16 R32, R2 ;  /* 0x0000000200207312 */ /* 0x0040a20000101c00 */
[----:B------:R-:W-:Y:S05]  /*2590*/  BRA `(.L_x_50330) ;  /* 0x0000000c00707947 */ /* 0x000fea0003800000 */
.L_x_50326:
        /* <DEDUP_REMOVED lines=11> */
.L_x_50334:
[----:B------:R-:W2:Y:S01]  /*2650*/  LDG.E.U16 R0, desc[UR36][R2.64] ;  /* 0x0000002402007981 */ /* 0x000ea2000c1e1500 */
[----:B------:R-:W-:Y:S01]  /*2660*/  CS2R R34, SRZ ;  /* 0x0000000000227805 */ /* 0x000fe2000001ff00 */
[----:B--2---:R-:W-:-:S05]  /*2670*/  HADD2.F32 R0, -RZ, R0.H0_H0 ;  /* 0x20000000ff007230 */ /* 0x004fca0000004100 */
[----:B------:R-:W-:-:S04]  /*2680*/  FMUL.FTZ R0, R0, 1 ;  /* 0x3f80000000007820 */ /* 0x000fc80000410000 */
[----:B------:R0:W2:Y:S01]  /*2690*/  F2F.F64.F32 R32, R0 ;  /* 0x0000000000207310 */ /* 0x0000a20000201800 */
[----:B------:R-:W-:Y:S05]  /*26a0*/  BRA `(.L_x_50330) ;  /* 0x0000000c002c7947 */ /* 0x000fea0003800000 */
.L_x_50333:
        /* <DEDUP_REMOVED lines=12> */
.L_x_50336:
        /* <DEDUP_REMOVED lines=8> */
.L_x_50335:
[----:B------:R0:W5:Y:S01]  /*27f0*/  LDG.E.64 R32, desc[UR36][R2.64] ;  /* 0x0000002402207981 */ /* 0x000162000c1e1b00 */
[----:B------:R-:W-:Y:S01]  /*2800*/  CS2R R34, SRZ ;  /* 0x0000000000227805 */ /* 0x000fe2000001ff00 */
[----:B------:R-:W-:Y:S06]  /*2810*/  BRA `(.L_x_50330) ;  /* 0x0000000800d07947 */ /* 0x000fec0003800000 */
.L_x_50325:
        /* <DEDUP_REMOVED lines=14> */
.L_x_50339:
[----:B------:R0:W5:Y:S01]  /*2900*/  LDG.E.128 R32, desc[UR36][R2.64] ;  /* 0x0000002402207981 */ /* 0x000162000c1e1d00 */
[----:B------:R-:W-:Y:S05]  /*2910*/  BRA `(.L_x_50330) ;  /* 0x0000000800907947 */ /* 0x000fea0003800000 */
.L_x_50338:
        /* <DEDUP_REMOVED lines=28> */
.L_x_50341:
        /* <DEDUP_REMOVED lines=15> */
.L_x_50340:
[----:B------:R-:W2:Y:S01]  /*2bd0*/  LDG.E.U16 R0, desc[UR36][R2.64] ;  /* 0x0000002402007981 */ /* 0x000ea2000c1e1500 */
[----:B------:R-:W-:Y:S01]  /*2be0*/  CS2R R34, SRZ ;  /* 0x0000000000227805 */ /* 0x000fe2000001ff00 */
[----:B--2---:R-:W-:-:S04]  /*2bf0*/  IMAD.U32 R0, R0, 0x10000, RZ ;  /* 0x0001000000007824 */ /* 0x004fc800078e00ff */
[----:B------:R-:W-:-:S04]  /*2c00*/  FMUL.FTZ R0, R0, 1 ;  /* 0x3f80000000007820 */ /* 0x000fc80000410000 */
[----:B------:R0:W2:Y:S01]  /*2c10*/  F2F.F64.F32 R32, R0 ;  /* 0x0000000000207310 */ /* 0x0000a20000201800 */
[----:B------:R-:W-:Y:S05]  /*2c20*/  BRA `(.L_x_50330) ;  /* 0x0000000400cc7947 */ /* 0x000fea0003800000 */
.L_x_50337:
        /* <DEDUP_REMOVED lines=12> */
.L_x_50344:
        /* <DEDUP_REMOVED lines=22> */
.L_x_50346:
[----:B------:R-:W-:Y:S05]  /*2e50*/  BSYNC.RECONVERGENT B0 ;  /* 0x0000000000007941 */ /* 0x000fea0003800200 */
.L_x_50345:
[----:B------:R-:W-:Y:S01]  /*2e60*/  IMAD.SHL.U32 R0, R0, 0x100000, RZ ;  /* 0x0010000000007824 */ /* 0x000fe200078e00ff */
[----:B------:R-:W-:-:S04]  /*2e70*/  LEA R2, R2, 0x3b800000, 0x17 ;  /* 0x3b80000002027811 */ /* 0x000fc800078eb8ff */
[----:B------:R-:W-:-:S05]  /*2e80*/  LOP3.LUT R0, R2, R0, R7, 0xfe, !PT ;  /* 0x0000000002007212 */ /* 0x000fca00078efe07 */
[----:B------:R-:W-:-:S04]  /*2e90*/  FMUL.FTZ R0, R0, 1 ;  /* 0x3f80000000007820 */ /* 0x000fc80000410000 */
[----:B------:R0:W2:Y:S01]  /*2ea0*/  F2F.F64.F32 R32, R0 ;  /* 0x0000000000207310 */ /* 0x0000a20000201800 */
[----:B------:R-:W-:Y:S05]  /*2eb0*/  BRA `(.L_x_50330) ;  /* 0x0000000400287947 */ /* 0x000fea0003800000 */
.L_x_50343:
        /* <DEDUP_REMOVED lines=22> */
.L_x_50348:
[----:B------:R-:W-:Y:S05]  /*3020*/  BSYNC.RECONVERGENT B0 ;  /* 0x0000000000007941 */ /* 0x000fea0003800200 */
.L_x_50347:
[----:B------:R-:W-:Y:S01]  /*3030*/  IMAD.SHL.U32 R0, R0, 0x200000, RZ ;  /* 0x0020000000007824 */ /* 0x000fe200078e00ff */
[----:B------:R-:W-:-:S04]  /*3040*/  LEA R2, R2, 0x37800000, 0x17 ;  /* 0x3780000002027811 */ /* 0x000fc800078eb8ff */
[----:B------:R-:W-:-:S05]  /*3050*/  LOP3.LUT R0, R2, R0, R7, 0xfe, !PT ;  /* 0x0000000002007212 */ /* 0x000fca00078efe07 */
[----:B------:R-:W-:-:S04]  /*3060*/  FMUL.FTZ R0, R0, 1 ;  /* 0x3f80000000007820 */ /* 0x000fc80000410000 */
[----:B------:R0:W2:Y:S01]  /*3070*/  F2F.F64.F32 R32, R0 ;  /* 0x0000000000207310 */ /* 0x0000a20000201800 */
[----:B------:R-:W-:Y:S05]  /*3080*/  BRA `(.L_x_50330) ;  /* 0x0000000000b47947 */ /* 0x000fea0003800000 */
.L_x_50342:
        /* <DEDUP_REMOVED lines=19> */
.L_x_50329:
        /* <DEDUP_REMOVED lines=16> */
.L_x_50351:
[----:B------:R-:W-:Y:S02]  /*32c0*/  CS2R R32, SRZ ;  /* 0x0000000000207805 */ /* 0x000fe4000001ff00 */
[----:B------:R-:W-:Y:S01]  /*32d0*/  CS2R R34, SRZ ;  /* 0x0000000000227805 */ /* 0x000fe2000001ff00 */
[----:B------:R-:W-:Y:S06]  /*32e0*/  BRA `(.L_x_50330) ;  /* 0x00000000001c7947 */ /* 0x000fec0003800000 */
.L_x_50350:
[----:B------:R-:W2:Y:S01]  /*32f0*/  LDG.E.64 R32, desc[UR36][R2.64] ;  /* 0x0000002402207981 */ /* 0x000ea2000c1e1b00 */
[----:B------:R-:W-:Y:S01]  /*3300*/  CS2R R34, SRZ ;  /* 0x0000000000227805 */ /* 0x000fe2000001ff00 */
[----:B--2---:R-:W0:Y:S01]  /*3310*/  I2F.F64.U64 R32, R32 ;  /* 0x0000002000207312 */ /* 0x004e220000301800 */
[----:B------:R-:W-:Y:S05]  /*3320*/  BRA `(.L_x_50330) ;  /* 0x00000000000c7947 */ /* 0x000fea0003800000 */
.L_x_50349:
[----:B------:R-:W2:Y:S01]  /*3330*/  LDG.E R2, desc[UR36][R2.64] ;  /* 0x0000002402027981 */ /* 0x000ea2000c1e1900 */
[----:B------:R-:W-:Y:S01]  /*3340*/  CS2R R34, SRZ ;  /* 0x0000000000227805 */ /* 0x000fe2000001ff00 */
[----:B--2---:R0:W2:Y:S06]  /*3350*/  I2F.F64.U32 R32, R2 ;  /* 0x0000000200207312 */ /* 0x0040ac0000201800 */
.L_x_50330:
[----:B------:R-:W-:Y:S05]  /*3360*/  BSYNC.RECONVERGENT B7 ;  /* 0x0000000000077941 */ /* 0x000fea0003800200 */
.L_x_50324:
[----:B------:R-:W-:-:S07]  /*3370*/  VIADD R29, R29, 0x80 ;  /* 0x000000801d1d7836 */ /* 0x000fce0000000000 */
.L_x_50323:
[----:B------:R-:W-:Y:S05]  /*3380*/  BSYNC.RECONVERGENT B6 ;  /* 0x0000000000067941 */ /* 0x000fea0003800200 */
.L_x_50322:
        /* <DEDUP_REMOVED lines=25> */
.L_x_50357:
[----:B------:R-:W2:Y:S02]  /*3520*/  LDG.E.U8 R2, desc[UR36][R2.64] ;  /* 0x0000002402027981 */ /* 0x000ea4000c1e1100 */
[----:B--2---:R0:W2:Y:S01]  /*3530*/  I2F.F64.U16 R20, R2 ;  /* 0x0000000200147312 */ /* 0x0040a20000101800 */
[----:B------:R-:W-:Y:S05]  /*3540*/  BRA `(.L_x_50353) ;  /* 0x0000000c00747947 */ /* 0x000fea0003800000 */
.L_x_50356:
        /* <DEDUP_REMOVED lines=9> */
.L_x_50360:
[----:B------:R-:W2:Y:S02]  /*35e0*/  LDG.E R2, desc[UR36][R2.64] ;  /* 0x0000002402027981 */ /* 0x000ea4000c1e1900 */
[----:B--2---:R0:W2:Y:S01]  /*35f0*/  I2F.F64 R20, R2 ;  /* 0x0000000200147312 */ /* 0x0040a20000201c00 */
[----:B------:R-:W-:Y:S05]  /*3600*/  BRA `(.L_x_50353) ;  /* 0x0000000c00447947 */ /* 0x000fea0003800000 */
.L_x_50359:
[----:B------:R-:W2:Y:S02]  /*3610*/  LDG.E.U16 R2, desc[UR36][R2.64] ;  /* 0x0000002402027981 */ /* 0x000ea4000c1e1500 */
[----:B--2---:R0:W2:Y:S01]  /*3620*/  I2F.F64.S16 R20, R2 ;  /* 0x0000000200147312 */ /* 0x0040a20000101c00 */
[----:B------:R-:W-:Y:S05]  /*3630*/  BRA `(.L_x_50353) ;  /* 0x0000000c00387947 */ /* 0x000fea0003800000 */
.L_x_50355:
        /* <DEDUP_REMOVED lines=10> */
.L_x_50362:
[----:B------:R-:W2:Y:S02]  /*36e0*/  LDG.E.U16 R0, desc[UR36][R2.64] ;  /* 0x0000002402007981 */ /* 0x000ea4000c1e1500 */
[----:B--2---:R-:W-:-:S05]  /*36f0*/  HADD2.F32 R0, -RZ, R0.H0_H0 ;  /* 0x20000000ff007230 */ /* 0x004fca0000004100 */
[----:B------:R-:W-:-:S04]  /*3700*/  FMUL.FTZ R0, R0, 1 ;  /* 0x3f80000000007820 */ /* 0x000fc80000410000 */
[----:B------:R0:W2:Y:S01]  /*3710*/  F2F.F64.F32 R20, R0 ;  /* 0x0000000000147310 */ /* 0x0000a20000201800 */
[----:B------:R-:W-:Y:S05]  /*3720*/  BRA `(.L_x_50353) ;  /* 0x0000000800fc7947 */ /* 0x000fea0003800000 */
.L_x_50361:
        /* <DEDUP_REMOVED lines=12> */
.L_x_50364:
        /* <DEDUP_REMOVED lines=8> */
.L_x_50363:
[----:B------:R0:W5:Y:S01]  /*3870*/  LDG.E.64 R20, desc[UR36][R2.64] ;  /* 0x0000002402147981 */ /* 0x000162000c1e1b00 */
[----:B------:R-:W-:Y:S05]  /*3880*/  BRA `(.L_x_50353) ;  /* 0x0000000800a47947 */ /* 0x000fea0003800000 */
.L_x_50354:
        /* <DEDUP_REMOVED lines=13> */
.L_x_50367:
[----:B------:R0:W5:Y:S01]  /*3960*/  LDG.E.128 R20, desc[UR36][R2.64] ;  /* 0x0000002402147981 */ /* 0x000162000c1e1d00 */
[----:B------:R-:W-:Y:S05]  /*3970*/  BRA `(.L_x_50353) ;  /* 0x0000000800687947 */ /* 0x000fea0003800000 */
.L_x_50366:
        /* <DEDUP_REMOVED lines=27> */
.L_x_50369:
        /* <DEDUP_REMOVED lines=14> */
.L_x_50368:
[----:B------:R-:W2:Y:S02]  /*3c10*/  LDG.E.U16 R0, desc[UR36][R2.64] ;  /* 0x0000002402007981 */ /* 0x000ea4000c1e1500 */
[----:B--2---:R-:W-:-:S04]  /*3c20*/  IMAD.U32 R0, R0, 0x10000, RZ ;  /* 0x0001000000007824 */ /* 0x004fc800078e00ff */
[----:B------:R-:W-:-:S04]  /*3c30*/  FMUL.FTZ R0, R0, 1 ;  /* 0x3f80000000007820 */ /* 0x000fc80000410000 */
[----:B------:R0:W2:Y:S01]  /*3c40*/  F2F.F64.F32 R20, R0 ;  /* 0x0000000000147310 */ /* 0x0000a20000201800 */
[----:B------:R-:W-:Y:S05]  /*3c50*/  BRA `(.L_x_50353) ;  /* 0x0000000400b07947 */ /* 0x000fea0003800000 */
.L_x_50365:
        /* <DEDUP_REMOVED lines=11> */
.L_x_50372:
        /* <DEDUP_REMOVED lines=21> */
.L_x_50374:
[----:B------:R-:W-:Y:S05]  /*3e60*/  BSYNC.RECONVERGENT B0 ;  /* 0x0000000000007941 */ /* 0x000fea0003800200 */
.L_x_50373:
[----:B------:R-:W-:Y:S01]  /*3e70*/  IMAD.SHL.U32 R0, R0, 0x100000, RZ ;  /* 0x0010000000007824 */ /* 0x000fe200078e00ff */
[----:B------:R-:W-:-:S04]  /*3e80*/  LEA R2, R2, 0x3b800000, 0x17 ;  /* 0x3b80000002027811 */ /* 0x000fc800078eb8ff */
[----:B------:R-:W-:-:S05]  /*3e90*/  LOP3.LUT R0, R2, R0, R7, 0xfe, !PT ;  /* 0x0000000002007212 */ /* 0x000fca00078efe07 */
[----:B------:R-:W-:-:S04]  /*3ea0*/  FMUL.FTZ R0, R0, 1 ;  /* 0x3f80000000007820 */ /* 0x000fc80000410000 */
[----:B------:R0:W2:Y:S01]  /*3eb0*/  F2F.F64.F32 R20, R0 ;  /* 0x0000000000147310 */ /* 0x0000a20000201800 */
[----:B------:R-:W-:Y:S05]  /*3ec0*/  BRA `(.L_x_50353) ;  /* 0x0000000400147947 */ /* 0x000fea0003800000 */
.L_x_50371:
        /* <DEDUP_REMOVED lines=21> */
.L_x_50376:
[----:B------:R-:W-:Y:S05]  /*4020*/  BSYNC.RECONVERGENT B0 ;  /* 0x0000000000007941 */ /* 0x000fea0003800200 */
.L_x_50375:
[----:B------:R-:W-:Y:S01]  /*4030*/  IMAD.SHL.U32 R0, R0, 0x200000, RZ ;  /* 0x0020000000007824 */ /* 0x000fe200078e00ff */
[----:B------:R-:W-:-:S04]  /*4040*/  LEA R2, R2, 0x37800000, 0x17 ;  /* 0x3780000002027811 */ /* 0x000fc800078eb8ff */
[----:B------:R-:W-:-:S05]  /*4050*/  LOP3.LUT R0, R2, R0, R7, 0xfe, !PT ;  /* 0x0000000002007212 */ /* 0x000fca00078efe07 */
[----:B------:R-:W-:-:S04]  /*4060*/  FMUL.FTZ R0, R0, 1 ;  /* 0x3f80000000007820 */ /* 0x000fc80000410000 */
[----:B------:R0:W2:Y:S01]  /*4070*/  F2F.F64.F32 R20, R0 ;  /* 0x0000000000147310 */ /* 0x0000a20000201800 */
[----:B------:R-:W-:Y:S05]  /*4080*/  BRA `(.L_x_50353) ;  /* 0x0000000000a47947 */ /* 0x000fea0003800000 */
.L_x_50370:
        /* <DEDUP_REMOVED lines=18> */
.L_x_50358:
        /* <DEDUP_REMOVED lines=16> */
.L_x_50379:
[----:B------:R-:W-:Y:S01]  /*42b0*/  CS2R R20, SRZ ;  /* 0x0000000000147805 */ /* 0x000fe2000001ff00 */
[----:B------:R-:W-:Y:S06]  /*42c0*/  BRA `(.L_x_50353) ;  /* 0x0000000000147947 */ /* 0x000fec0003800000 */
.L_x_50378:
[----:B------:R-:W2:Y:S02]  /*42d0*/  LDG.E.64 R20, desc[UR36][R2.64] ;  /* 0x0000002402147981 */ /* 0x000ea4000c1e1b00 */
[----:B--2---:R-:W0:Y:S01]  /*42e0*/  I2F.F64.U64 R20, R20 ;  /* 0x0000001400147312 */ /* 0x004e220000301800 */
[----:B------:R-:W-:Y:S05]  /*42f0*/  BRA `(.L_x_50353) ;  /* 0x0000000000087947 */ /* 0x000fea0003800000 */
.L_x_50377:
[----:B------:R-:W2:Y:S02]  /*4300*/  LDG.E R2, desc[UR36][R2.64] ;  /* 0x0000002402027981 */ /* 0x000ea4000c1e1900 */
[----:B--2---:R0:W2:Y:S02]  /*4310*/  I2F.F64.U32 R20, R2 ;  /* 0x0000000200147312 */ /* 0x0040a40000201800 */
.L_x_50353:
[----:B------:R-:W-:Y:S05]  /*4320*/  BSYNC.RECONVERGENT B6 ;  /* 0x0000000000067941 */ /* 0x000fea0003800200 */
.L_x_50352:
[----:B------:R-:W-:Y:S01]  /*4330*/  ISETP.GE.AND P0, PT, R43, R40, PT ;  /* 0x000000282b00720c */ /* 0x000fe20003f06270 */
[----:B------:R-:W-:Y:S01]  /*4340*/  BSSY.RECONVERGENT B0, `(.L_x_50380) ;  /* 0x0000254000007945 */ /* 0x000fe20003800200 */
[----:B------:R-:W-:Y:S02]  /*4350*/  CS2R R6, SRZ ;  /* 0x0000000000067805 */ /* 0x000fe4000001ff00 */
[----:B0-----:R-:W-:-:S09]  /*4360*/  CS2R R4, SRZ ;  /* 0x0000000000047805 */ /* 0x001fd2000001ff00 */
[----:B------:R-:W-:Y:S05]  /*4370*/  @P0 BRA `(.L_x_50381) ;  /* 0x0000002400400947 */ /* 0x000fea0003800000 */
[----:B------:R-:W1:Y:S02]  /*4380*/  LDCU.128 UR4, c[0x0][0x390] ;  /* 0x00007200ff0477ac */ /* 0x000e640008000c00 */
[C---:B-12--5:R-:W-:Y:S02]  /*4390*/  DMUL R6, R18.reuse, UR4 ;  /* 0x0000000412067c28 */ /* 0x066fe40008000000 */
[----:B----4-:R-:W-:-:S06]  /*43a0*/  DMUL R2, R18, UR6 ;  /* 0x0000000612027c28 */ /* 0x010fcc0008000000 */
[C---:B---3--:R-:W-:Y:S02]  /*43b0*/  DFMA R6, R16.reuse, UR6, R6 ;  /* 0x0000000610067c2b */ /* 0x048fe40008000006 */
        /* <DEDUP_REMOVED lines=64> */
.L_x_50382:
        /* <DEDUP_REMOVED lines=28> */
[----:B------:R-:W-:Y:S05]  /*4980*/  CALL.REL.NOINC `($_ZN2at6native27unrolled_elementwise_kernelIZNS0_50_GLOBAL__N__2680c7bb_12_PowKernel_cu_7dd49032_300322pow_scalar_tensor_implIdEEvRNS_18TensorIteratorBaseEN3c107complexIT_EEEUlNS7_IdEEE_St5arrayIPcLm2EELi4E23TrivialOffsetCalculatorILi1EjESG_NS0_6memory12LoadWithCastILi1EEENSH_13StoreWithCastILi1EEEEEviS8_T0_T2_T3_T4_T5_$__internal_trig_reduction_slowpathd) ;  /* 0x000000d800107944 */ /* 0x000fea0003c00000 */
[----:B------:R-:W-:Y:S02]  /*4990*/  IMAD.MOV.U32 R0, RZ, RZ, R2 ;  /* 0x000000ffff007224 */ /* 0x000fe400078e0002 */
[----:B------:R-:W-:Y:S02]  /*49a0*/  IMAD.MOV.U32 R2, RZ, RZ, R8 ;  /* 0x000000ffff027224 */ /* 0x000fe400078e0008 */
[----:B------:R-:W-:-:S07]  /*49b0*/  IMAD.MOV.U32 R3, RZ, RZ, R9 ;  /* 0x000000ffff037224 */ /* 0x000fce00078e0009 */
.L_x_50387:
[----:B------:R-:W-:Y:S05]  /*49c0*/  BSYNC.RECONVERGENT B4 ;  /* 0x0000000000047941 */ /* 0x000fea0003800200 */
.L_x_50386:
[----:B------:R-:W-:-:S07]  /*49d0*/  VIADD R0, R0, 0x1 ;  /* 0x0000000100007836 */ /* 0x000fce0000000000 */
.L_x_50385:
[----:B------:R-:W-:Y:S05]  /*49e0*/  BSYNC.RECONVERGENT B3 ;  /* 0x0000000000037941 */ /* 0x000fea0003800200 */
.L_x_50384:
        /* <DEDUP_REMOVED lines=57> */
.L_x_50389:
[----:B------:R-:W-:Y:S05]  /*4d80*/  BSYNC.RECONVERGENT B3 ;  /* 0x0000000000037941 */ /* 0x000fea0003800200 */
.L_x_50388:
        /* <DEDUP_REMOVED lines=30> */
.L_x_50383:
        /* <DEDUP_REMOVED lines=15> */
.L_x_50390:
        /* <DEDUP_REMOVED lines=65> */
.L_x_50393:
[----:B------:R-:W-:Y:S05]  /*5470*/  BSYNC.RECONVERGENT B1 ;  /* 0x0000000000017941 */ /* 0x000fea0003800200 */
.L_x_50392:
[C---:B------:R-:W-:Y:S01]  /*5480*/  LEA.HI R5, R9.reuse, 0xffffff09, RZ, 0xc ;  /* 0xffffff0909057811 */ /* 0x040fe200078f60ff */
[----:B------:R-:W-:Y:S01]  /*5490*/  DSETP.NEU.AND P4, PT, |R6|, +INF , PT ;  /* 0x7ff000000600742a */ /* 0x000fe20003f8d200 */
[----:B------:R-:W-:Y:S01]  /*54a0*/  LOP3.LUT R4, R9, 0xfffff, RZ, 0xc0, !PT ;  /* 0x000fffff09047812 */ /* 0x000fe200078ec0ff */
[----:B------:R-:W-:Y:S01]  /*54b0*/  BSSY.RECONVERGENT B3, `(.L_x_50394) ;  /* 0x0000027000037945 */ /* 0x000fe20003800200 */
[----:B------:R-:W-:-:S04]  /*54c0*/  LOP3.LUT R0, R5, 0xffff, RZ, 0xc0, !PT ;  /* 0x0000ffff05007812 */ /* 0x000fc800078ec0ff */
[----:B------:R-:W-:-:S04]  /*54d0*/  LEA.HI R0, R0, R5, RZ, 0x11 ;  /* 0x0000000500007211 */ /* 0x000fc800078f88ff */
[----:B------:R-:W-:-:S03]  /*54e0*/  PRMT R16, R0, 0x9910, RZ ;  /* 0x0000991000107816 */ /* 0x000fc600000000ff */
[----:B------:R-:W-:Y:S01]  /*54f0*/  @!P4 DMUL R2, RZ, R6 ;  /* 0x00000006ff02c228 */ /* 0x000fe20000000000 */
[----:B------:R-:W-:Y:S01]  /*5500*/  SHF.R.S32.HI R16, RZ, 0x1, R16 ;  /* 0x00000001ff107819 */ /* 0x000fe20000011410 */
[----:B------:R-:W-:-:S03]  /*5510*/  @!P4 IMAD.MOV.U32 R0, RZ, RZ, 0x1 ;  /* 0x00000001ff00c424 */ /* 0x000fc600078e00ff */
[----:B------:R-:W-:-:S05]  /*5520*/  LOP3.LUT R16, R16, 0xffff, RZ, 0xc0, !PT ;  /* 0x0000ffff10107812 */ /* 0x000fca00078ec0ff */
[----:B------:R-:W-:Y:S01]  /*5530*/  IMAD.IADD R17, R5, 0x1, -R16 ;  /* 0x0000000105117824 */ /* 0x000fe200078e0a10 */
[----:B------:R-:W-:Y:S01]  /*5540*/  LOP3.LUT R5, R4, 0x7fe00000, RZ, 0xfc, !PT ;  /* 0x7fe0000004057812 */ /* 0x000fe200078efcff */
[----:B------:R-:W-:-:S03]  /*5550*/  IMAD.MOV.U32 R4, RZ, RZ, R8 ;  /* 0x000000ffff047224 */ /* 0x000fc600078e0008 */
        /* <DEDUP_REMOVED lines=26> */
.L_x_50397:
[----:B------:R-:W-:Y:S05]  /*5700*/  BSYNC.RECONVERGENT B4 ;  /* 0x0000000000047941 */ /* 0x000fea0003800200 */
.L_x_50396:
[----:B------:R-:W-:-:S07]  /*5710*/  VIADD R0, R0, 0x1 ;  /* 0x0000000100007836 */ /* 0x000fce0000000000 */
.L_x_50395:
[----:B------:R-:W-:Y:S05]  /*5720*/  BSYNC.RECONVERGENT B3 ;  /* 0x0000000000037941 */ /* 0x000fea0003800200 */
.L_x_50394:
        /* <DEDUP_REMOVED lines=29> */
[----:B------:R-:W-:Y:S01]  /*5900*/  FSEL R18, R8, R2, !P0 ;  /* 0x0000000208127208 */ /* 0x000fe20004000000 */
[----:B------:R-:W-:Y:S01]  /*5910*/  IMAD.MOV.U32 R8, RZ, RZ, RZ ;  /* 0x000000ffff087224 */ /* 0x000fe200078e00ff */
[----:B------:R-:W-:Y:S01]  /*5920*/  FSEL R19, R9, R3, !P0 ;  /* 0x0000000309137208 */ /* 0x000fe20004000000 */
[----:B------:R-:W-:Y:S01]  /*5930*/  @!P4 DMUL R2, RZ, R6 ;  /* 0x00000006ff02c228 */ /* 0x000fe20000000000 */
[----:B------:R-:W-:-:S04]  /*5940*/  LEA R9, R16, 0x3ff00000, 0x14 ;  /* 0x3ff0000010097811 */ /* 0x000fc800078ea0ff */
        /* <DEDUP_REMOVED lines=26> */
.L_x_50399:
[----:B------:R-:W-:Y:S05]  /*5af0*/  BSYNC.RECONVERGENT B3 ;  /* 0x0000000000037941 */ /* 0x000fea0003800200 */
.L_x_50398:
        /* <DEDUP_REMOVED lines=27> */
[----:B------:R-:W-:Y:S01]  /*5cb0*/  FSEL R2, R6, R2, !P0 ;  /* 0x0000000206027208 */ /* 0x000fe20004000000 */
[----:B------:R-:W-:Y:S01]  /*5cc0*/  IMAD.MOV.U32 R6, RZ, RZ, RZ ;  /* 0x000000ffff067224 */ /* 0x000fe200078e00ff */
[----:B------:R-:W-:Y:S02]  /*5cd0*/  FSEL R3, R7, R3, !P0 ;  /* 0x0000000307037208 */ /* 0x000fe40004000000 */
[----:B------:R-:W-:Y:S01]  /*5ce0*/  LEA R7, R16, 0x3ff00000, 0x14 ;  /* 0x3ff0000010077811 */ /* 0x000fe200078ea0ff */
[----:B------:R-:W-:-:S03]  /*5cf0*/  IMAD.MOV.U32 R16, RZ, RZ, RZ ;  /* 0x000000ffff107224 */ /* 0x000fc600078e00ff */
[----:B------:R-:W-:-:S08]  /*5d00*/  DMUL R4, R4, R2 ;  /* 0x0000000204047228 */ /* 0x000fd00000000000 */
[----:B------:R-:W-:Y:S02]  /*5d10*/  DMUL R6, R6, R4 ;  /* 0x0000000406067228 */ /* 0x000fe40000000000 */
[----:B------:R-:W-:-:S06]  /*5d20*/  DMUL R4, R18, R16 ;  /* 0x0000001012047228 */ /* 0x000fcc0000000000 */
[----:B------:R-:W-:Y:S01]  /*5d30*/  DMUL R6, R16, R6 ;  /* 0x0000000610067228 */ /* 0x000fe20000000000 */
[----:B------:R-:W-:Y:S10]  /*5d40*/  BRA `(.L_x_50381) ;  /* 0x0000000800cc7947 */ /* 0x000ff40003800000 */
.L_x_50391:
        /* <DEDUP_REMOVED lines=61> */
.L_x_50401:
[----:B------:R-:W-:Y:S05]  /*6120*/  BSYNC.RECONVERGENT B1 ;  /* 0x0000000000017941 */ /* 0x000fea0003800200 */
.L_x_50400:
        /* <DEDUP_REMOVED lines=25> */
[----:B------:R-:W-:-:S07]  /*62c0*/  IMAD.MOV.U32 R19, RZ, RZ, R9 ;  /* 0x000000ffff137224 */ /* 0x000fce00078e0009 */
.L_x_50405:
[----:B------:R-:W-:Y:S05]  /*62d0*/  BSYNC.RECONVERGENT B4 ;  /* 0x0000000000047941 */ /* 0x000fea0003800200 */
.L_x_50404:
[----:B------:R-:W-:-:S07]  /*62e0*/  VIADD R0, R2, 0x1 ;  /* 0x0000000102007836 */ /* 0x000fce0000000000 */
.L_x_50403:
[----:B------:R-:W-:Y:S05]  /*62f0*/  BSYNC.RECONVERGENT B3 ;  /* 0x0000000000037941 */ /* 0x000fea0003800200 */
.L_x_50402:
        /* <DEDUP_REMOVED lines=56> */
.L_x_50407:
[----:B------:R-:W-:Y:S05]  /*6680*/  BSYNC.RECONVERGENT B3 ;  /* 0x0000000000037941 */ /* 0x000fea0003800200 */
.L_x_50406:
        /* <DEDUP_REMOVED lines=31> */
.L_x_50381:
[----:B------:R-:W-:Y:S05]  /*6880*/  BSYNC.RECONVERGENT B0 ;  /* 0x0000000000007941 */ /* 0x000fea0003800200 */
.L_x_50380:
[----:B------:R-:W-:Y:S01]  /*6890*/  VIADD R41, R43, 0x80 ;  /* 0x000000802b297836 */ /* 0x000fe20000000000 */
[----:B------:R-:W-:Y:S01]  /*68a0*/  BSSY.RECONVERGENT B0, `(.L_x_50408) ;  /* 0x000025b000007945 */ /* 0x000fe20003800200 */
[----:B------:R-:W-:Y:S02]  /*68b0*/  CS2R R30, SRZ ;  /* 0x00000000001e7805 */ /* 0x000fe4000001ff00 */
[----:B------:R-:W-:Y:S02]  /*68c0*/  CS2R R28, SRZ ;  /* 0x00000000001c7805 */ /* 0x000fe4000001ff00 */
[----:B------:R-:W-:-:S13]  /*68d0*/  ISETP.GE.AND P0, PT, R41, R40, PT ;  /* 0x000000282900720c */ /* 0x000fda0003f06270 */
[----:B------:R-:W-:Y:S05]  /*68e0*/  @P0 BRA `(.L_x_50409) ;  /* 0x0000002400580947 */ /* 0x000fea0003800000 */
[----:B------:R-:W2:Y:S02]  /*68f0*/  LDCU.128 UR4, c[0x0][0x390] ;  /* 0x00007200ff0477ac */ /* 0x000ea40008000c00 */
[C---:B--2-45:R-:W-:Y:S02]  /*6900*/  DMUL R30, R26.reuse, UR4 ;  /* 0x000000041a1e7c28 */ /* 0x074fe40008000000 */
        /* <DEDUP_REMOVED lines=58> */
[----:B-1-3--:R-:W-:Y:S02]  /*6cb0*/  IMAD R17, R2, 0x100000, R11 ;  /* 0x0010000002117824 */ /* 0x00afe400078e020b */
[----:B------:R-:W-:Y:S01]  /*6cc0*/  IMAD.MOV.U32 R16, RZ, RZ, R10 ;  /* 0x000000ffff107224 */ /* 0x000fe200078e000a */
[----:B------:R-:W-:Y:S06]  /*6cd0*/  @!P0 BRA `(.L_x_50415) ;  /* 0x0000000000348947 */ /* 0x000fec0003800000 */
[----:B------:R-:W-:Y:S01]  /*6ce0*/  FSETP.GEU.FTZ.AND P0, PT, |R25|, 4.2275390625, PT ;  /* 0x408748001900780b */ /* 0x000fe20003f1e200 */
[C---:B------:R-:W-:Y:S02]  /*6cf0*/  DADD R8, R24.reuse, +INF ;  /* 0x7ff0000018087429 */ /* 0x040fe40000000000 */
[----:B------:R-:W-:-:S08]  /*6d00*/  DSETP.GEU.AND P1, PT, R24, RZ, PT ;  /* 0x000000ff1800722a */ /* 0x000fd00003f2e000 */
[----:B------:R-:W-:Y:S02]  /*6d10*/  FSEL R17, R9, RZ, P1 ;  /* 0x000000ff09117208 */ /* 0x000fe40000800000 */
[----:B------:R-:W-:Y:S02]  /*6d20*/  @!P0 LEA.HI R0, R2, R2, RZ, 0x1 ;  /* 0x0000000202008211 */ /* 0x000fe400078f08ff */
[----:B------:R-:W-:Y:S01]  /*6d30*/  FSEL R16, R8, RZ, P1 ;  /* 0x000000ff08107208 */ /* 0x000fe20000800000 */
[----:B------:R-:W-:Y:S01]  /*6d40*/  @!P0 IMAD.MOV.U32 R8, RZ, RZ, RZ ;  /* 0x000000ffff088224 */ /* 0x000fe200078e00ff */
[----:B------:R-:W-:-:S05]  /*6d50*/  @!P0 SHF.R.S32.HI R3, RZ, 0x1, R0 ;  /* 0x00000001ff038819 */ /* 0x000fca0000011400 */
[----:B------:R-:W-:Y:S02]  /*6d60*/  @!P0 IMAD.IADD R2, R2, 0x1, -R3 ;  /* 0x0000000102028824 */ /* 0x000fe400078e0a03 */
[----:B------:R-:W-:-:S03]  /*6d70*/  @!P0 IMAD R3, R3, 0x100000, R11 ;  /* 0x0010000003038824 */ /* 0x000fc600078e020b */
[----:B------:R-:W-:Y:S01]  /*6d80*/  @!P0 LEA R9, R2, 0x3ff00000, 0x14 ;  /* 0x3ff0000002098811 */ /* 0x000fe200078ea0ff */
[----:B------:R-:W-:-:S06]  /*6d90*/  @!P0 IMAD.MOV.U32 R2, RZ, RZ, R10 ;  /* 0x000000ffff028224 */ /* 0x000fcc00078e000a */
[----:B------:R-:W-:-:S11]  /*6da0*/  @!P0 DMUL R16, R2, R8 ;  /* 0x0000000802108228 */ /* 0x000fd60000000000 */
.L_x_50415:
[----:B------:R-:W-:Y:S05]  /*6db0*/  BSYNC.RECONVERGENT B1 ;  /* 0x0000000000017941 */ /* 0x000fea0003800200 */
.L_x_50414:
        /* <DEDUP_REMOVED lines=26> */
.L_x_50419:
[----:B------:R-:W-:Y:S05]  /*6f60*/  BSYNC.RECONVERGENT B4 ;  /* 0x0000000000047941 */ /* 0x000fea0003800200 */
.L_x_50418:
[----:B------:R-:W-:Y:S01]  /*6f70*/  VIADD R0, R0, 0x1 ;  /* 0x0000000100007836 */ /* 0x000fe20000000000 */
[----:B------:R-:W-:Y:S06]  /*6f80*/  BRA `(.L_x_50420) ;  /* 0x0000000000087947 */ /* 0x000fec0003800000 */
.L_x_50417:
[----:B------:R-:W-:Y:S01]  /*6f90*/  DMUL R2, RZ, R30 ;  /* 0x0000001eff027228 */ /* 0x000fe20000000000 */
[----:B------:R-:W-:-:S10]  /*6fa0*/  IMAD.MOV.U32 R0, RZ, RZ, 0x1 ;  /* 0x00000001ff007424 */ /* 0x000fd400078e00ff */
.L_x_50420:
[----:B------:R-:W-:Y:S05]  /*6fb0*/  BSYNC.RECONVERGENT B3 ;  /* 0x0000000000037941 */ /* 0x000fea0003800200 */
.L_x_50416:
        /* <DEDUP_REMOVED lines=53> */
[----:B------:R-:W-:Y:S01]  /*7310*/  IMAD.MOV.U32 R3, RZ, RZ, R9 ;  /* 0x000000ffff037224 */ /* 0x000fe200078e0009 */
[----:B------:R-:W-:Y:S06]  /*7320*/  BRA `(.L_x_50423) ;  /* 0x0000000000087947 */ /* 0x000fec0003800000 */
.L_x_50422:
[----:B------:R-:W-:Y:S01]  /*7330*/  DMUL R2, RZ, R30 ;  /* 0x0000001eff027228 */ /* 0x000fe20000000000 */
[----:B------:R-:W-:-:S10]  /*7340*/  IMAD.MOV.U32 R0, RZ, RZ, RZ ;  /* 0x000000ffff007224 */ /* 0x000fd400078e00ff */
.L_x_50423:
[----:B------:R-:W-:Y:S05]  /*7350*/  BSYNC.RECONVERGENT B3 ;  /* 0x0000000000037941 */ /* 0x000fea0003800200 */
.L_x_50421:
        /* <DEDUP_REMOVED lines=32> */
.L_x_50413:
        /* <DEDUP_REMOVED lines=62> */
.L_x_50425:
[----:B------:R-:W-:Y:S05]  /*7940*/  BSYNC.RECONVERGENT B1 ;  /* 0x0000000000017941 */ /* 0x000fea0003800200 */
.L_x_50424:
        /* <DEDUP_REMOVED lines=9> */
[----:B------:R-:W-:-:S05]  /*79e0*/  LOP3.LUT R18, R18, 0xffff, RZ, 0xc0, !PT ;  /* 0x0000ffff12127812 */ /* 0x000fca00078ec0ff */
[----:B------:R-:W-:-:S05]  /*79f0*/  IMAD.IADD R3, R3, 0x1, -R18 ;  /* 0x0000000103037824 */ /* 0x000fca00078e0a12 */
        /* <DEDUP_REMOVED lines=26> */
.L_x_50429:
[----:B------:R-:W-:Y:S05]  /*7ba0*/  BSYNC.RECONVERGENT B4 ;  /* 0x0000000000047941 */ /* 0x000fea0003800200 */
.L_x_50428:
[----:B------:R-:W-:Y:S01]  /*7bb0*/  VIADD R0, R0, 0x1 ;  /* 0x0000000100007836 */ /* 0x000fe20000000000 */
[----:B------:R-:W-:Y:S06]  /*7bc0*/  BRA `(.L_x_50430) ;  /* 0x0000000000087947 */ /* 0x000fec0003800000 */
.L_x_50427:
[----:B------:R-:W-:Y:S01]  /*7bd0*/  DMUL R2, RZ, R30 ;  /* 0x0000001eff027228 */ /* 0x000fe20000000000 */
[----:B------:R-:W-:-:S10]  /*7be0*/  IMAD.MOV.U32 R0, RZ, RZ, 0x1 ;  /* 0x00000001ff007424 */ /* 0x000fd400078e00ff */
.L_x_50430:
[----:B------:R-:W-:Y:S05]  /*7bf0*/  BSYNC.RECONVERGENT B3 ;  /* 0x0000000000037941 */ /* 0x000fea0003800200 */
.L_x_50426:
        /* <DEDUP_REMOVED lines=14> */
[----:B------:R-:W-:Y:S02]  /*7ce0*/  FSEL R29, -R29, 0.11223486810922622681, !P0 ;  /* 0x3de5db651d1d7808 */ /* 0x000fe40004000100 */
[----:B------:R-:W-:-:S06]  /*7cf0*/  FSEL R28, R28, -8.06006814911005101289e+34, !P0 ;  /* 0xf9785eba1c1c7808 */ /* 0x000fcc0004000000 */
        /* <DEDUP_REMOVED lines=43> */
.L_x_50432:
[----:B------:R-:W-:Y:S01]  /*7fb0*/  DMUL R2, RZ, R30 ;  /* 0x0000001eff027228 */ /* 0x000fe20000000000 */
[----:B------:R-:W-:-:S10]  /*7fc0*/  IMAD.MOV.U32 R0, RZ, RZ, RZ ;  /* 0x000000ffff007224 */ /* 0x000fd400078e00ff */
.L_x_50433:
[----:B------:R-:W-:Y:S05]  /*7fd0*/  BSYNC.RECONVERGENT B3 ;  /* 0x0000000000037941 */ /* 0x000fea0003800200 */
.L_x_50431:
        /* <DEDUP_REMOVED lines=30> */
[----:B------:R-:W-:Y:S01]  /*81c0*/  LEA R3, R18, 0x3ff00000, 0x14 ;  /* 0x3ff0000012037811 */ /* 0x000fe200078ea0ff */
[----:B------:R-:W-:Y:S02]  /*81d0*/  IMAD.MOV.U32 R2, RZ, RZ, RZ ;  /* 0x000000ffff027224 */ /* 0x000fe400078e00ff */
[----:B------:R-:W-:-:S04]  /*81e0*/  IMAD.MOV.U32 R18, RZ, RZ, RZ ;  /* 0x000000ffff127224 */ /* 0x000fc800078e00ff */
[----:B------:R-:W-:Y:S02]  /*81f0*/  DMUL R16, R2, R16 ;  /* 0x0000001002107228 */ /* 0x000fe40000000000 */
[----:B------:R-:W-:-:S06]  /*8200*/  DMUL R28, R28, R18 ;  /* 0x000000121c1c7228 */ /* 0x000fcc0000000000 */
[----:B------:R-:W-:Y:S01]  /*8210*/  DMUL R30, R18, R16 ;  /* 0x00000010121e7228 */ /* 0x000fe20000000000 */
[----:B------:R-:W-:Y:S10]  /*8220*/  BRA `(.L_x_50409) ;  /* 0x0000000c00087947 */ /* 0x000ff40003800000 */
.L_x_50412:
        /* <DEDUP_REMOVED lines=10> */
.L_x_50434:
[----:B------:R-:W-:-:S10]  /*82d0*/  DADD R30, R30, -R30 ;  /* 0x000000001e1e7229 */ /* 0x000fd4000000081e */
[----:B------:R-:W-:Y:S02]  /*82e0*/  IMAD.MOV.U32 R28, RZ, RZ, R30 ;  /* 0x000000ffff1c7224 */ /* 0x000fe400078e001e */
[----:B------:R-:W-:Y:S01]  /*82f0*/  IMAD.MOV.U32 R29, RZ, RZ, R31 ;  /* 0x000000ffff1d7224 */ /* 0x000fe200078e001f */
[----:B------:R-:W-:Y:S06]  /*8300*/  BRA `(.L_x_50409) ;  /* 0x0000000800d07947 */ /* 0x000fec0003800000 */
.L_x_50411:
        /* <DEDUP_REMOVED lines=23> */
[----:B-1-3--:R-:W-:Y:S05]  /*8480*/  CALL.REL.NOINC `($_ZN2at6native27unrolled_elementwise_kernelIZNS0_50_GLOBAL__N__2680c7bb_12_PowKernel_cu_7dd49032_300322pow_scalar_tensor_implIdEEvRNS_18TensorIteratorBaseEN3c107complexIT_EEEUlNS7_IdEEE_St5arrayIPcLm2EELi4E23TrivialOffsetCalculatorILi1EjESG_NS0_6memory12LoadWithCastILi1EEENSH_13StoreWithCastILi1EEEEEviS8_T0_T2_T3_T4_T5_$__internal_trig_reduction_slowpathd) ;  /* 0x0000009c00507944 */ /* 0x00afea0003c00000 */
[----:B------:R-:W-:Y:S02]  /*8490*/  IMAD.MOV.U32 R0, RZ, RZ, R2 ;  /* 0x000000ffff007224 */ /* 0x000fe400078e0002 */
[----:B------:R-:W-:Y:S02]  /*84a0*/  IMAD.MOV.U32 R2, RZ, RZ, R8 ;  /* 0x000000ffff027224 */ /* 0x000fe400078e0008 */
[----:B------:R-:W-:-:S07]  /*84b0*/  IMAD.MOV.U32 R3, RZ, RZ, R9 ;  /* 0x000000ffff037224 */ /* 0x000fce00078e0009 */
.L_x_50438:
[----:B------:R-:W-:Y:S05]  /*84c0*/  BSYNC.RECONVERGENT B4 ;  /* 0x0000000000047941 */ /* 0x000fea0003800200 */
.L_x_50437:
[----:B------:R-:W-:Y:S01]  /*84d0*/  VIADD R0, R0, 0x1 ;  /* 0x0000000100007836 */ /* 0x000fe20000000000 */
[----:B------:R-:W-:Y:S06]  /*84e0*/  BRA `(.L_x_50439) ;  /* 0x0000000000087947 */ /* 0x000fec0003800000 */
.L_x_50436:
[----:B------:R-:W-:Y:S01]  /*84f0*/  DMUL R2, RZ, R30 ;  /* 0x0000001eff027228 */ /* 0x000fe20000000000 */
[----:B------:R-:W-:-:S10]  /*8500*/  IMAD.MOV.U32 R0, RZ, RZ, 0x1 ;  /* 0x00000001ff007424 */ /* 0x000fd400078e00ff */
.L_x_50439:
[----:B------:R-:W-:Y:S05]  /*8510*/  BSYNC.RECONVERGENT B3 ;  /* 0x0000000000037941 */ /* 0x000fea0003800200 */
.L_x_50435:
[----:B------:R-:W0:Y:S01]  /*8520*/  LDCU.64 UR4, c[0x4][0x1b0] ;  /* 0x01003600ff0477ac */ /* 0x000e220008000a00 */
[----:B------:R-:W-:-:S05]  /*8530*/  IMAD.SHL.U32 R8, R0, 0x40, RZ ;  /* 0x0000004000087824 */ /* 0x000fca00078e00ff */
[----:B------:R-:W-:-:S04]  /*8540*/  LOP3.LUT R8, R8, 0x40, RZ, 0xc0, !PT ;  /* 0x0000004008087812 */ /* 0x000fc800078ec0ff */
[----:B0-----:R-:W-:-:S05]  /*8550*/  IADD3 R26, P0, PT, R8, UR4, RZ ;  /* 0x00000004081a7c10 */ /* 0x001fca000ff1e0ff */
[----:B------:R-:W-:-:S05]  /*8560*/  IMAD.X R27, RZ, RZ, UR5, P0 ;  /* 0x00000005ff1b7e24 */ /* 0x000fca00080e06ff */
[----:B------:R-:W2:Y:S04]  /*8570*/  LDG.E.128.CONSTANT R8, desc[UR36][R26.64] ;  /* 0x000000241a087981 */ /* 0x000ea8000c1e9d00 */
[----:B------:R-:W4:Y:S04]  /*8580*/  LDG.E.128.CONSTANT R12, desc[UR36][R26.64+0x10] ;  /* 0x000010241a0c7981 */ /* 0x000f28000c1e9d00 */
[----:B-1-3--:R-:W3:Y:S01]  /*8590*/  LDG.E.128.CONSTANT R16, desc[UR36][R26.64+0x20] ;  /* 0x000020241a107981 */ /* 0x00aee2000c1e9d00 */
        /* <DEDUP_REMOVED lines=11> */
[----:B----4-:R-:W-:-:S08]  /*8650*/  DFMA R8, R24, R8, R12 ;  /* 0x000000081808722b */ /* 0x010fd0000000000c */
[----:B------:R-:W-:-:S08]  /*8660*/  DFMA R8, R24, R8, R14 ;  /* 0x000000081808722b */ /* 0x000fd0000000000e */
[----:B---3--:R-:W-:-:S08]  /*8670*/  DFMA R8, R24, R8, R16 ;  /* 0x000000081808722b */ /* 0x008fd00000000010 */
        /* <DEDUP_REMOVED lines=34> */
.L_x_50441:
[----:B------:R-:W-:Y:S01]  /*88a0*/  DMUL R2, RZ, R30 ;  /* 0x0000001eff027228 */ /* 0x000fe20000000000 */
[----:B------:R-:W-:-:S10]  /*88b0*/  IMAD.MOV.U32 R0, RZ, RZ, RZ ;  /* 0x000000ffff007224 */ /* 0x000fd400078e00ff */
.L_x_50442:
[----:B------:R-:W-:Y:S05]  /*88c0*/  BSYNC.RECONVERGENT B3 ;  /* 0x0000000000037941 */ /* 0x000fea0003800200 */
.L_x_50440:
        /* <DEDUP_REMOVED lines=30> */
.L_x_50410:
        /* <DEDUP_REMOVED lines=58> */
.L_x_50409:
[----:B------:R-:W-:Y:S05]  /*8e50*/  BSYNC.RECONVERGENT B0 ;  /* 0x0000000000007941 */ /* 0x000fea0003800200 */
.L_x_50408:
[----:B------:R-:W-:Y:S01]  /*8e60*/  VIADD R3, R43, 0x100 ;  /* 0x000001002b037836 */ /* 0x000fe20000000000 */
[----:B------:R-:W-:Y:S01]  /*8e70*/  BSSY.RECONVERGENT B0, `(.L_x_50443) ;  /* 0x000025b000007945 */ /* 0x000fe20003800200 */
[----:B--2-45:R-:W-:Y:S02]  /*8e80*/  CS2R R26, SRZ ;  /* 0x00000000001a7805 */ /* 0x034fe4000001ff00 */
[----:B------:R-:W-:Y:S02]  /*8e90*/  CS2R R24, SRZ ;  /* 0x0000000000187805 */ /* 0x000fe4000001ff00 */
[----:B------:R-:W-:-:S13]  /*8ea0*/  ISETP.GE.AND P0, PT, R3, R40, PT ;  /* 0x000000280300720c */ /* 0x000fda0003f06270 */
[----:B------:R-:W-:Y:S05]  /*8eb0*/  @P0 BRA `(.L_x_50444) ;  /* 0x0000002400580947 */ /* 0x000fea0003800000 */
        /* <DEDUP_REMOVED lines=76> */
.L_x_50450:
[----:B------:R-:W-:Y:S05]  /*9380*/  BSYNC.RECONVERGENT B1 ;  /* 0x0000000000017941 */ /* 0x000fea0003800200 */
.L_x_50449:
        /* <DEDUP_REMOVED lines=26> */
.L_x_50454:
[----:B------:R-:W-:Y:S05]  /*9530*/  BSYNC.RECONVERGENT B4 ;  /* 0x0000000000047941 */ /* 0x000fea0003800200 */
.L_x_50453:
[----:B------:R-:W-:Y:S01]  /*9540*/  VIADD R0, R0, 0x1 ;  /* 0x0000000100007836 */ /* 0x000fe20000000000 */
[----:B------:R-:W-:Y:S06]  /*9550*/  BRA `(.L_x_50455) ;  /* 0x0000000000087947 */ /* 0x000fec0003800000 */
.L_x_50452:
[----:B------:R-:W-:Y:S01]  /*9560*/  DMUL R2, RZ, R26 ;  /* 0x0000001aff027228 */ /* 0x000fe20000000000 */
[----:B------:R-:W-:-:S10]  /*9570*/  IMAD.MOV.U32 R0, RZ, RZ, 0x1 ;  /* 0x00000001ff007424 */ /* 0x000fd400078e00ff */
.L_x_50455:
[----:B------:R-:W-:Y:S05]  /*9580*/  BSYNC.RECONVERGENT B3 ;  /* 0x0000000000037941 */ /* 0x000fea0003800200 */
.L_x_50451:
        /* <DEDUP_REMOVED lines=55> */
.L_x_50457:
[----:B------:R-:W-:Y:S01]  /*9900*/  DMUL R2, RZ, R26 ;  /* 0x0000001aff027228 */ /* 0x000fe20000000000 */
[----:B------:R-:W-:-:S10]  /*9910*/  IMAD.MOV.U32 R0, RZ, RZ, RZ ;  /* 0x000000ffff007224 */ /* 0x000fd400078e00ff */
.L_x_50458:
[----:B------:R-:W-:Y:S05]  /*9920*/  BSYNC.RECONVERGENT B3 ;  /* 0x0000000000037941 */ /* 0x000fea0003800200 */
.L_x_50456:
        /* <DEDUP_REMOVED lines=32> */
.L_x_50448:
        /* <DEDUP_REMOVED lines=62> */
.L_x_50460:
[----:B------:R-:W-:Y:S05]  /*9f10*/  BSYNC.RECONVERGENT B1 ;  /* 0x0000000000017941 */ /* 0x000fea0003800200 */
.L_x_50459:
        /* <DEDUP_REMOVED lines=37> */
.L_x_50464:
[----:B------:R-:W-:Y:S05]  /*a170*/  BSYNC.RECONVERGENT B4 ;  /* 0x0000000000047941 */ /* 0x000fea0003800200 */
.L_x_50463:
[----:B------:R-:W-:Y:S01]  /*a180*/  VIADD R0, R0, 0x1 ;  /* 0x0000000100007836 */ /* 0x000fe20000000000 */
[----:B------:R-:W-:Y:S06]  /*a190*/  BRA `(.L_x_50465) ;  /* 0x0000000000087947 */ /* 0x000fec0003800000 */
.L_x_50462:
[----:B------:R-:W-:Y:S01]  /*a1a0*/  DMUL R2, RZ, R26 ;  /* 0x0000001aff027228 */ /* 0x000fe20000000000 */
[----:B------:R-:W-:-:S10]  /*a1b0*/  IMAD.MOV.U32 R0, RZ, RZ, 0x1 ;  /* 0x00000001ff007424 */ /* 0x000fd400078e00ff */
.L_x_50465:
[----:B------:R-:W-:Y:S05]  /*a1c0*/  BSYNC.RECONVERGENT B3 ;  /* 0x0000000000037941 */ /* 0x000fea0003800200 */
.L_x_50461:
        /* <DEDUP_REMOVED lines=59> */
.L_x_50467:
[----:B------:R-:W-:Y:S01]  /*a580*/  DMUL R2, RZ, R26 ;  /* 0x0000001aff027228 */ /* 0x000fe20000000000 */
[----:B------:R-:W-:-:S10]  /*a590*/  IMAD.MOV.U32 R0, RZ, RZ, RZ ;  /* 0x000000ffff007224 */ /* 0x000fd400078e00ff */
.L_x_50468:
[----:B------:R-:W-:Y:S05]  /*a5a0*/  BSYNC.RECONVERGENT B3 ;  /* 0x0000000000037941 */ /* 0x000fea0003800200 */
.L_x_50466:
        /* <DEDUP_REMOVED lines=37> */
.L_x_50447:
        /* <DEDUP_REMOVED lines=10> */
.L_x_50469:
[----:B------:R-:W-:-:S10]  /*a8a0*/  DADD R26, R26, -R26 ;  /* 0x000000001a1a7229 */ /* 0x000fd4000000081a */
[----:B------:R-:W-:Y:S02]  /*a8b0*/  IMAD.MOV.U32 R24, RZ, RZ, R26 ;  /* 0x000000ffff187224 */ /* 0x000fe400078e001a */
[----:B------:R-:W-:Y:S01]  /*a8c0*/  IMAD.MOV.U32 R25, RZ, RZ, R27 ;  /* 0x000000ffff197224 */ /* 0x000fe200078e001b */
[----:B------:R-:W-:Y:S06]  /*a8d0*/  BRA `(.L_x_50444) ;  /* 0x0000000800d07947 */ /* 0x000fec0003800000 */
.L_x_50446:
        /* <DEDUP_REMOVED lines=27> */
.L_x_50473:
[----:B------:R-:W-:Y:S05]  /*aa90*/  BSYNC.RECONVERGENT B4 ;  /* 0x0000000000047941 */ /* 0x000fea0003800200 */
.L_x_50472:
[----:B------:R-:W-:Y:S01]  /*aaa0*/  VIADD R0, R0, 0x1 ;  /* 0x0000000100007836 */ /* 0x000fe20000000000 */
[----:B------:R-:W-:Y:S06]  /*aab0*/  BRA `(.L_x_50474) ;  /* 0x0000000000087947 */ /* 0x000fec0003800000 */
.L_x_50471:
[----:B------:R-:W-:Y:S01]  /*aac0*/  DMUL R2, RZ, R26 ;  /* 0x0000001aff027228 */ /* 0x000fe20000000000 */
[----:B------:R-:W-:-:S10]  /*aad0*/  IMAD.MOV.U32 R0, RZ, RZ, 0x1 ;  /* 0x00000001ff007424 */ /* 0x000fd400078e00ff */
.L_x_50474:
[----:B------:R-:W-:Y:S05]  /*aae0*/  BSYNC.RECONVERGENT B3 ;  /* 0x0000000000037941 */ /* 0x000fea0003800200 */
.L_x_50470:
        /* <DEDUP_REMOVED lines=56> */
.L_x_50476:
[----:B------:R-:W-:Y:S01]  /*ae70*/  DMUL R2, RZ, R26 ;  /* 0x0000001aff027228 */ /* 0x000fe20000000000 */
[----:B------:R-:W-:-:S10]  /*ae80*/  IMAD.MOV.U32 R0, RZ, RZ, RZ ;  /* 0x000000ffff007224 */ /* 0x000fd400078e00ff */
.L_x_50477:
[----:B------:R-:W-:Y:S05]  /*ae90*/  BSYNC.RECONVERGENT B3 ;  /* 0x0000000000037941 */ /* 0x000fea0003800200 */
.L_x_50475:
        /* <DEDUP_REMOVED lines=30> */
.L_x_50445:
        /* <DEDUP_REMOVED lines=58> */
.L_x_50444:
[----:B------:R-:W-:Y:S05]  /*b420*/  BSYNC.RECONVERGENT B0 ;  /* 0x0000000000007941 */ /* 0x000fea0003800200 */
.L_x_50443:
[----:B------:R-:W-:Y:S01]  /*b430*/  VIADD R43, R43, 0x180 ;  /* 0x000001802b2b7836 */ /* 0x000fe20000000000 */
[----:B------:R-:W-:Y:S01]  /*b440*/  BSSY.RECONVERGENT B0, `(.L_x_50478) ;  /* 0x000025d000007945 */ /* 0x000fe20003800200 */
[----:B-1----:R-:W-:Y:S02]  /*b450*/  CS2R R18, SRZ ;  /* 0x0000000000127805 */ /* 0x002fe4000001ff00 */
[----:B---3--:R-:W-:Y:S02]  /*b460*/  CS2R R16, SRZ ;  /* 0x0000000000107805 */ /* 0x008fe4000001ff00 */
        /* <DEDUP_REMOVED lines=78> */
.L_x_50485:
[----:B------:R-:W-:Y:S05]  /*b950*/  BSYNC.RECONVERGENT B1 ;  /* 0x0000000000017941 */ /* 0x000fea0003800200 */
.L_x_50484:
        /* <DEDUP_REMOVED lines=26> */
.L_x_50489:
[----:B------:R-:W-:Y:S05]  /*bb00*/  BSYNC.RECONVERGENT B4 ;  /* 0x0000000000047941 */ /* 0x000fea0003800200 */
.L_x_50488:
[----:B------:R-:W-:Y:S01]  /*bb10*/  VIADD R0, R0, 0x1 ;  /* 0x0000000100007836 */ /* 0x000fe20000000000 */
[----:B------:R-:W-:Y:S06]  /*bb20*/  BRA `(.L_x_50490) ;  /* 0x0000000000087947 */ /* 0x000fec0003800000 */
.L_x_50487:
[----:B------:R-:W-:Y:S01]  /*bb30*/  DMUL R2, RZ, R18 ;  /* 0x00000012ff027228 */ /* 0x000fe20000000000 */
[----:B------:R-:W-:-:S10]  /*bb40*/  IMAD.MOV.U32 R0, RZ, RZ, 0x1 ;  /* 0x00000001ff007424 */ /* 0x000fd400078e00ff */
.L_x_50490:
[----:B------:R-:W-:Y:S05]  /*bb50*/  BSYNC.RECONVERGENT B3 ;  /* 0x0000000000037941 */ /* 0x000fea0003800200 */
.L_x_50486:
        /* <DEDUP_REMOVED lines=56> */
.L_x_50492:
[----:B------:R-:W-:Y:S01]  /*bee0*/  DMUL R2, RZ, R18 ;  /* 0x00000012ff027228 */ /* 0x000fe20000000000 */
[----:B------:R-:W-:-:S10]  /*bef0*/  IMAD.MOV.U32 R0, RZ, RZ, RZ ;  /* 0x000000ffff007224 */ /* 0x000fd400078e00ff */
.L_x_50493:
[----:B------:R-:W-:Y:S05]  /*bf00*/  BSYNC.RECONVERGENT B3 ;  /* 0x0000000000037941 */ /* 0x000fea0003800200 */
.L_x_50491:
        /* <DEDUP_REMOVED lines=32> */
.L_x_50483:
        /* <DEDUP_REMOVED lines=62> */
.L_x_50495:
[----:B------:R-:W-:Y:S05]  /*c4f0*/  BSYNC.RECONVERGENT B1 ;  /* 0x0000000000017941 */ /* 0x000fea0003800200 */
.L_x_50494:
        /* <DEDUP_REMOVED lines=37> */
.L_x_50499:
[----:B------:R-:W-:Y:S05]  /*c750*/  BSYNC.RECONVERGENT B4 ;  /* 0x0000000000047941 */ /* 0x000fea0003800200 */
.L_x_50498:
[----:B------:R-:W-:Y:S01]  /*c760*/  VIADD R0, R0, 0x1 ;  /* 0x0000000100007836 */ /* 0x000fe20000000000 */
[----:B------:R-:W-:Y:S06]  /*c770*/  BRA `(.L_x_50500) ;  /* 0x0000000000087947 */ /* 0x000fec0003800000 */
.L_x_50497:
[----:B------:R-:W-:Y:S01]  /*c780*/  DMUL R2, RZ, R18 ;  /* 0x00000012ff027228 */ /* 0x000fe20000000000 */
[----:B------:R-:W-:-:S10]  /*c790*/  IMAD.MOV.U32 R0, RZ, RZ, 0x1 ;  /* 0x00000001ff007424 */ /* 0x000fd400078e00ff */
.L_x_50500:
[----:B------:R-:W-:Y:S05]  /*c7a0*/  BSYNC.RECONVERGENT B3 ;  /* 0x0000000000037941 */ /* 0x000fea0003800200 */
.L_x_50496:
        /* <DEDUP_REMOVED lines=30> */
[----:B------:R-:W-:Y:S01]  /*c990*/  FSEL R23, R9, R3, !P0 ;  /* 0x0000000309177208 */ /* 0x000fe20004000000 */
[----:B------:R-:W-:Y:S01]  /*c9a0*/  DSETP.NEU.AND P0, PT, |R18|, +INF , PT ;  /* 0x7ff000001200742a */ /* 0x000fe20003f0d200 */
        /* <DEDUP_REMOVED lines=28> */
.L_x_50502:
[----:B------:R-:W-:Y:S01]  /*cb70*/  DMUL R2, RZ, R18 ;  /* 0x00000012ff027228 */ /* 0x000fe20000000000 */
[----:B------:R-:W-:-:S10]  /*cb80*/  IMAD.MOV.U32 R0, RZ, RZ, RZ ;  /* 0x000000ffff007224 */ /* 0x000fd400078e00ff */
.L_x_50503:
[----:B------:R-:W-:Y:S05]  /*cb90*/  BSYNC.RECONVERGENT B3 ;  /* 0x0000000000037941 */ /* 0x000fea0003800200 */
.L_x_50501:
        /* <DEDUP_REMOVED lines=22> */
[----:B------:R-:W-:Y:S01]  /*cd00*/  DFMA R8, R18, R8, 1 ;  /* 0x3ff000001208742b */ /* 0x000fe20000000008 */
[----:B------:R-:W-:Y:S01]  /*cd10*/  LEA R19, R20, 0x3ff00000, 0x14 ;  /* 0x3ff0000014137811 */ /* 0x000fe200078ea0ff */
[----:B------:R-:W-:Y:S02]  /*cd20*/  IMAD.MOV.U32 R18, RZ, RZ, RZ ;  /* 0x000000ffff127224 */ /* 0x000fe400078e00ff */
[----:B------:R-:W-:-:S06]  /*cd30*/  IMAD.MOV.U32 R20, RZ, RZ, RZ ;  /* 0x000000ffff147224 */ /* 0x000fcc00078e00ff */
        /* <DEDUP_REMOVED lines=11> */
.L_x_50482:
        /* <DEDUP_REMOVED lines=10> */
.L_x_50504:
[----:B------:R-:W-:-:S10]  /*ce90*/  DADD R18, R18, -R18 ;  /* 0x0000000012127229 */ /* 0x000fd40000000812 */
[----:B------:R-:W-:Y:S02]  /*cea0*/  IMAD.MOV.U32 R16, RZ, RZ, R18 ;  /* 0x000000ffff107224 */ /* 0x000fe400078e0012 */
[----:B------:R-:W-:Y:S01]  /*ceb0*/  IMAD.MOV.U32 R17, RZ, RZ, R19 ;  /* 0x000000ffff117224 */ /* 0x000fe200078e0013 */
[----:B------:R-:W-:Y:S06]  /*cec0*/  BRA `(.L_x_50479) ;  /* 0x0000000800d07947 */ /* 0x000fec0003800000 */
.L_x_50481:
        /* <DEDUP_REMOVED lines=27> */
.L_x_50508:
[----:B------:R-:W-:Y:S05]  /*d080*/  BSYNC.RECONVERGENT B4 ;  /* 0x0000000000047941 */ /* 0x000fea0003800200 */
.L_x_50507:
[----:B------:R-:W-:Y:S01]  /*d090*/  VIADD R0, R0, 0x1 ;  /* 0x0000000100007836 */ /* 0x000fe20000000000 */
[----:B------:R-:W-:Y:S06]  /*d0a0*/  BRA `(.L_x_50509) ;  /* 0x0000000000087947 */ /* 0x000fec0003800000 */
.L_x_50506:
[----:B------:R-:W-:Y:S01]  /*d0b0*/  DMUL R2, RZ, R18 ;  /* 0x00000012ff027228 */ /* 0x000fe20000000000 */
[----:B------:R-:W-:-:S10]  /*d0c0*/  IMAD.MOV.U32 R0, RZ, RZ, 0x1 ;  /* 0x00000001ff007424 */ /* 0x000fd400078e00ff */
.L_x_50509:
[----:B------:R-:W-:Y:S05]  /*d0d0*/  BSYNC.RECONVERGENT B3 ;  /* 0x0000000000037941 */ /* 0x000fea0003800200 */
.L_x_50505:
        /* <DEDUP_REMOVED lines=56> */
.L_x_50511:
[----:B------:R-:W-:Y:S01]  /*d460*/  DMUL R2, RZ, R18 ;  /* 0x00000012ff027228 */ /* 0x000fe20000000000 */
[----:B------:R-:W-:-:S10]  /*d470*/  IMAD.MOV.U32 R0, RZ, RZ, RZ ;  /* 0x000000ffff007224 */ /* 0x000fd400078e00ff */
.L_x_50512:
[----:B------:R-:W-:Y:S05]  /*d480*/  BSYNC.RECONVERGENT B3 ;  /* 0x0000000000037941 */ /* 0x000fea0003800200 */
.L_x_50510:
        /* <DEDUP_REMOVED lines=30> */
.L_x_50480:
        /* <DEDUP_REMOVED lines=58> */
.L_x_50479:
[----:B------:R-:W-:Y:S05]  /*da10*/  BSYNC.RECONVERGENT B0 ;  /* 0x0000000000007941 */ /* 0x000fea0003800200 */
.L_x_50478:
[----:B------:R-:W0:Y:S01]  /*da20*/  S2R R23, SR_TID.X ;  /* 0x0000000000177919 */ /* 0x000e220000002100 */
[----:B------:R-:W1:Y:S01]  /*da30*/  LDC.U8 R22, c[0x0][0x3cc] ;  /* 0x0000f300ff167b82 */ /* 0x000e620000000000 */
[----:B------:R-:W-:Y:S01]  /*da40*/  BSSY.RECONVERGENT B6, `(.L_x_50513) ;  /* 0x000012f000067945 */ /* 0x000fe20003800200 */
[----:B0-----:R-:W-:-:S13]  /*da50*/  ISETP.GE.AND P0, PT, R23, R40, PT ;  /* 0x000000281700720c */ /* 0x001fda0003f06270 */
[----:B------:R-:W-:Y:S05]  /*da60*/  @P0 BRA `(.L_x_50514) ;  /* 0x0000001000b00947 */ /* 0x000fea0003800000 */
[----:B------:R-:W0:Y:S01]  /*da70*/  LDCU UR4, c[0x0][0x3d0] ;  /* 0x00007a00ff0477ac */ /* 0x000e220008000800 */
[----:B------:R-:W2:Y:S01]  /*da80*/  LDC.64 R2, c[0x0][0x3b0] ;  /* 0x0000ec00ff027b82 */ /* 0x000ea20000000a00 */
[----:B------:R-:W-:Y:S01]  /*da90*/  IMAD R0, R42, 0x200, R23 ;  /* 0x000002002a007824 */ /* 0x000fe200078e0217 */
[----:B-1----:R-:W-:-:S03]  /*daa0*/  PRMT R8, R22, 0x9910, RZ ;  /* 0x0000991016087816 */ /* 0x002fc600000000ff */
        /* <DEDUP_REMOVED lines=18> */
.L_x_50518:
[----:B------:R-:W0:Y:S01]  /*dbd0*/  F2I.S64.F64.TRUNC R4, R4 ;  /* 0x0000000400047311 */ /* 0x000e22000030d900 */
[----:B------:R-:W-:Y:S02]  /*dbe0*/  IMAD.MOV.U32 R23, RZ, RZ, R41 ;  /* 0x000000ffff177224 */ /* 0x000fe400078e0029 */
[----:B0-----:R-:W-:-:S05]  /*dbf0*/  IMAD.MOV.U32 R7, RZ, RZ, R4 ;  /* 0x000000ffff077224 */ /* 0x001fca00078e0004 */
[----:B------:R0:W-:Y:S01]  /*dc00*/  STG.E.U8 desc[UR36][R2.64], R7 ;  /* 0x0000000702007986 */ /* 0x0001e2000c101124 */
[----:B------:R-:W-:Y:S05]  /*dc10*/  BRA `(.L_x_50514) ;  /* 0x0000001000447947 */ /* 0x000fea0003800000 */
.L_x_50517:
        /* <DEDUP_REMOVED lines=10> */
.L_x_50521:
[----:B------:R-:W0:Y:S01]  /*dcc0*/  F2I.F64.TRUNC R5, R4 ;  /* 0x0000000400057311 */ /* 0x000e22000030d100 */
[----:B------:R-:W-:Y:S01]  /*dcd0*/  IMAD.MOV.U32 R23, RZ, RZ, R41 ;  /* 0x000000ffff177224 */ /* 0x000fe200078e0029 */
[----:B0-----:R0:W-:Y:S01]  /*dce0*/  STG.E desc[UR36][R2.64], R5 ;  /* 0x0000000502007986 */ /* 0x0011e2000c101924 */
[----:B------:R-:W-:Y:S05]  /*dcf0*/  BRA `(.L_x_50514) ;  /* 0x00000010000c7947 */ /* 0x000fea0003800000 */
.L_x_50520:
[----:B------:R-:W0:Y:S01]  /*dd00*/  F2I.F64.TRUNC R5, R4 ;  /* 0x0000000400057311 */ /* 0x000e22000030d100 */
[----:B------:R-:W-:Y:S01]  /*dd10*/  IMAD.MOV.U32 R23, RZ, RZ, R41 ;  /* 0x000000ffff177224 */ /* 0x000fe200078e0029 */
[----:B0-----:R0:W-:Y:S01]  /*dd20*/  STG.E.U16 desc[UR36][R2.64], R5 ;  /* 0x0000000502007986 */ /* 0x0011e2000c101524 */
[----:B------:R-:W-:Y:S05]  /*dd30*/  BRA `(.L_x_50514) ;  /* 0x0000000c00fc7947 */ /* 0x000fea0003800000 */
.L_x_50516:
        /* <DEDUP_REMOVED lines=14> */
.L_x_50523:
        /* <DEDUP_REMOVED lines=9> */
.L_x_50522:
        /* <DEDUP_REMOVED lines=17> */
.L_x_50525:
        /* <DEDUP_REMOVED lines=12> */
.L_x_50524:
[----:B------:R3:W-:Y:S01]  /*e080*/  STG.E.64 desc[UR36][R2.64], R4 ;  /* 0x0000000402007986 */ /* 0x0007e2000c101b24 */
[----:B------:R-:W-:Y:S01]  /*e090*/  IMAD.MOV.U32 R23, RZ, RZ, R41 ;  /* 0x000000ffff177224 */ /* 0x000fe200078e0029 */
[----:B------:R-:W-:Y:S06]  /*e0a0*/  BRA `(.L_x_50514) ;  /* 0x0000000c00207947 */ /* 0x000fec0003800000 */
.L_x_50515:
        /* <DEDUP_REMOVED lines=14> */
.L_x_50528:
[----:B------:R0:W-:Y:S01]  /*e190*/  STG.E.128 desc[UR36][R2.64], R4 ;  /* 0x0000000402007986 */ /* 0x0001e2000c101d24 */
[----:B------:R-:W-:Y:S01]  /*e1a0*/  IMAD.MOV.U32 R23, RZ, RZ, R41 ;  /* 0x000000ffff177224 */ /* 0x000fe200078e0029 */
[----:B------:R-:W-:Y:S06]  /*e1b0*/  BRA `(.L_x_50514) ;  /* 0x0000000800dc7947 */ /* 0x000fec0003800000 */
.L_x_50527:
        /* <DEDUP_REMOVED lines=23> */
.L_x_50532:
[----:B------:R-:W-:Y:S05]  /*e330*/  BSYNC.RECONVERGENT B0 ;  /* 0x0000000000007941 */ /* 0x000fea0003800200 */
.L_x_50531:
[----:B------:R-:W-:Y:S01]  /*e340*/  LOP3.LUT R7, R0, 0x80, R7, 0xf8, !PT ;  /* 0x0000008000077812 */ /* 0x000fe200078ef807 */
[----:B------:R-:W-:-:S04]  /*e350*/  IMAD.MOV.U32 R23, RZ, RZ, R41 ;  /* 0x000000ffff177224 */ /* 0x000fc800078e0029 */
[----:B------:R0:W-:Y:S01]  /*e360*/  STG.E.U8 desc[UR36][R2.64], R7 ;  /* 0x0000000702007986 */ /* 0x0001e2000c101124 */
[----:B------:R-:W-:Y:S05]  /*e370*/  BRA `(.L_x_50514) ;  /* 0x00000008006c7947 */ /* 0x000fea0003800000 */
.L_x_50530:
        /* <DEDUP_REMOVED lines=19> */
.L_x_50534:
[----:B------:R-:W-:Y:S05]  /*e4b0*/  BSYNC.RECONVERGENT B0 ;  /* 0x0000000000007941 */ /* 0x000fea0003800200 */
.L_x_50533:
[----:B------:R-:W-:Y:S01]  /*e4c0*/  LOP3.LUT R7, R0, 0x80, R7, 0xf8, !PT ;  /* 0x0000008000077812 */ /* 0x000fe200078ef807 */
[----:B------:R-:W-:-:S04]  /*e4d0*/  IMAD.MOV.U32 R23, RZ, RZ, R41 ;  /* 0x000000ffff177224 */ /* 0x000fc800078e0029 */
[----:B------:R0:W-:Y:S01]  /*e4e0*/  STG.E.U8 desc[UR36][R2.64], R7 ;  /* 0x0000000702007986 */ /* 0x0001e2000c101124 */
[----:B------:R-:W-:Y:S05]  /*e4f0*/  BRA `(.L_x_50514) ;  /* 0x00000008000c7947 */ /* 0x000fea0003800000 */
.L_x_50529:
        /* <DEDUP_REMOVED lines=9> */
.L_x_50526:
        /* <DEDUP_REMOVED lines=12> */
.L_x_50537:
        /* <DEDUP_REMOVED lines=17> */
.L_x_50540:
[----:B------:R-:W-:-:S04]  /*e760*/  SHF.R.U32.HI R0, RZ, 0x14, R7 ;  /* 0x00000014ff007819 */ /* 0x000fc80000011607 */
[----:B------:R-:W-:-:S04]  /*e770*/  LOP3.LUT R0, R0, 0x1, RZ, 0xc0, !PT ;  /* 0x0000000100007812 */ /* 0x000fc800078ec0ff */
[----:B------:R-:W-:-:S04]  /*e780*/  IADD3 R0, PT, PT, R7, 0x487ffff, R0 ;  /* 0x0487ffff07007810 */ /* 0x000fc80007ffe000 */
[----:B------:R-:W-:-:S04]  /*e790*/  SHF.R.U32.HI R0, RZ, 0x14, R0 ;  /* 0x00000014ff007819 */ /* 0x000fc80000011600 */
[----:B------:R-:W-:-:S07]  /*e7a0*/  LOP3.LUT R4, R0, 0xff, RZ, 0xc0, !PT ;  /* 0x000000ff00047812 */ /* 0x000fce00078ec0ff */
.L_x_50541:
[----:B------:R-:W-:-:S04]  /*e7b0*/  SHF.R.U32.HI R5, RZ, 0x18, R7 ;  /* 0x00000018ff057819 */ /* 0x000fc80000011607 */
[----:B------:R-:W-:-:S04]  /*e7c0*/  LOP3.LUT R4, R4, 0x80, R5, 0xf8, !PT ;  /* 0x0000008004047812 */ /* 0x000fc800078ef805 */
[----:B------:R-:W-:-:S07]  /*e7d0*/  PRMT R0, R4, 0x7610, R0 ;  /* 0x0000761004007816 */ /* 0x000fce0000000000 */
.L_x_50539:
[----:B------:R-:W-:Y:S05]  /*e7e0*/  BSYNC.RECONVERGENT B0 ;  /* 0x0000000000007941 */ /* 0x000fea0003800200 */
.L_x_50538:
[----:B------:R0:W-:Y:S01]  /*e7f0*/  STG.E.U8 desc[UR36][R2.64], R0 ;  /* 0x0000000002007986 */ /* 0x0001e2000c101124 */
[----:B------:R-:W-:Y:S01]  /*e800*/  IMAD.MOV.U32 R23, RZ, RZ, R41 ;  /* 0x000000ffff177224 */ /* 0x000fe200078e0029 */
[----:B------:R-:W-:Y:S06]  /*e810*/  BRA `(.L_x_50514) ;  /* 0x0000000400447947 */ /* 0x000fec0003800000 */
.L_x_50536:
        /* <DEDUP_REMOVED lines=17> */
.L_x_50544:
[----:B------:R-:W-:-:S04]  /*e930*/  SHF.R.U32.HI R0, RZ, 0x15, R7 ;  /* 0x00000015ff007819 */ /* 0x000fc80000011607 */
[----:B------:R-:W-:-:S04]  /*e940*/  LOP3.LUT R0, R0, 0x1, RZ, 0xc0, !PT ;  /* 0x0000000100007812 */ /* 0x000fc800078ec0ff */
[----:B------:R-:W-:-:S04]  /*e950*/  IADD3 R0, PT, PT, R7, 0x88fffff, R0 ;  /* 0x088fffff07007810 */ /* 0x000fc80007ffe000 */
[----:B------:R-:W-:-:S04]  /*e960*/  SHF.R.U32.HI R0, RZ, 0x15, R0 ;  /* 0x00000015ff007819 */ /* 0x000fc80000011600 */
[----:B------:R-:W-:-:S07]  /*e970*/  LOP3.LUT R4, R0, 0xff, RZ, 0xc0, !PT ;  /* 0x000000ff00047812 */ /* 0x000fce00078ec0ff */
.L_x_50545:
[----:B------:R-:W-:-:S04]  /*e980*/  SHF.R.U32.HI R5, RZ, 0x18, R7 ;  /* 0x00000018ff057819 */ /* 0x000fc80000011607 */
[----:B------:R-:W-:-:S04]  /*e990*/  LOP3.LUT R4, R4, 0x80, R5, 0xf8, !PT ;  /* 0x0000008004047812 */ /* 0x000fc800078ef805 */
[----:B------:R-:W-:-:S07]  /*e9a0*/  PRMT R0, R4, 0x7610, R0 ;  /* 0x0000761004007816 */ /* 0x000fce0000000000 */
.L_x_50543:
[----:B------:R-:W-:Y:S05]  /*e9b0*/  BSYNC.RECONVERGENT B0 ;  /* 0x0000000000007941 */ /* 0x000fea0003800200 */
.L_x_50542:
[----:B------:R0:W-:Y:S01]  /*e9c0*/  STG.E.U8 desc[UR36][R2.64], R0 ;  /* 0x0000000002007986 */ /* 0x0001e2000c101124 */
[----:B------:R-:W-:Y:S01]  /*e9d0*/  IMAD.MOV.U32 R23, RZ, RZ, R41 ;  /* 0x000000ffff177224 */ /* 0x000fe200078e0029 */
[----:B------:R-:W-:Y:S06]  /*e9e0*/  BRA `(.L_x_50514) ;  /* 0x0000000000d07947 */ /* 0x000fec0003800000 */
.L_x_50535:
[----:B------:R-:W-:-:S13]  /*e9f0*/  ISETP.NE.AND P0, PT, R0, 0x1c, PT ;  /* 0x0000001c0000780c */ /* 0x000fda0003f05270 */
[----:B------:R-:W-:Y:S05]  /*ea00*/  @!P0 BRA `(.L_x_50546) ;  /* 0x0000000000bc8947 */ /* 0x000fea0003800000 */
[----:B------:R-:W-:-:S13]  /*ea10*/  ISETP.NE.AND P0, PT, R0, 0x1d, PT ;  /* 0x0000001d0000780c */ /* 0x000fda0003f05270 */
[----:B------:R-:W-:Y:S05]  /*ea20*/  @!P0 BRA `(.L_x_50547) ;  /* 0x0000000000a48947 */ /* 0x000fea0003800000 */
[----:B------:R-:W-:-:S13]  /*ea30*/  ISETP.NE.AND P0, PT, R0, 0x2c, PT ;  /* 0x0000002c0000780c */ /* 0x000fda0003f05270 */
[----:B------:R-:W-:Y:S05]  /*ea40*/  @!P0 BRA `(.L_x_50548) ;  /* 0x0000000000488947 */ /* 0x000fea0003800000 */
.L_x_50519:
        /* <DEDUP_REMOVED lines=16> */
.L_x_50549:
[----:B------:R-:W-:Y:S01]  /*eb50*/  IMAD.MOV.U32 R23, RZ, RZ, R41 ;  /* 0x000000ffff177224 */ /* 0x000fe200078e0029 */
[----:B------:R-:W-:Y:S06]  /*eb60*/  BRA `(.L_x_50514) ;  /* 0x0000000000707947 */ /* 0x000fec0003800000 */
.L_x_50548:
[----:B------:R-:W-:Y:S01]  /*eb70*/  UMOV UR4, 0xf0000000 ;  /* 0xf000000000047882 */ /* 0x000fe20000000000 */
[----:B------:R-:W-:Y:S01]  /*eb80*/  UMOV UR5, 0x380fffff ;  /* 0x380fffff00057882 */ /* 0x000fe20000000000 */
[----:B------:R0:W1:Y:S01]  /*eb90*/  F2F.F32.F64 R8, R4 ;  /* 0x0000000400087310 */ /* 0x0000620000301000 */
[----:B------:R-:W-:Y:S01]  /*eba0*/  DSETP.GEU.AND P0, PT, |R4|, UR4, PT ;  /* 0x0000000404007e2a */ /* 0x000fe2000bf0e200 */
[----:B------:R-:W-:Y:S02]  /*ebb0*/  IMAD.MOV.U32 R23, RZ, RZ, R41 ;  /* 0x000000ffff177224 */ /* 0x000fe400078e0029 */
[----:B0-----:R-:W-:-:S11]  /*ebc0*/  IMAD.MOV.U32 R5, RZ, RZ, 0xff ;  /* 0x000000ffff057424 */ /* 0x001fd600078e00ff */
        /* <DEDUP_REMOVED lines=15> */
.L_x_50547:
[----:B------:R-:W0:Y:S01]  /*ecc0*/  F2I.U64.F64.TRUNC R4, R4 ;  /* 0x0000000400047311 */ /* 0x000e22000030d800 */
[----:B------:R-:W-:Y:S01]  /*ecd0*/  IMAD.MOV.U32 R23, RZ, RZ, R41 ;  /* 0x000000ffff177224 */ /* 0x000fe200078e0029 */
[----:B0-----:R0:W-:Y:S01]  /*ece0*/  STG.E.64 desc[UR36][R2.64], R4 ;  /* 0x0000000402007986 */ /* 0x0011e2000c101b24 */
[----:B------:R-:W-:Y:S05]  /*ecf0*/  BRA `(.L_x_50514) ;  /* 0x00000000000c7947 */ /* 0x000fea0003800000 */
.L_x_50546:
[----:B------:R-:W0:Y:S01]  /*ed00*/  F2I.U32.F64.TRUNC R5, R4 ;  /* 0x0000000400057311 */ /* 0x000e22000030d000 */
[----:B------:R-:W-:Y:S01]  /*ed10*/  IMAD.MOV.U32 R23, RZ, RZ, R41 ;  /* 0x000000ffff177224 */ /* 0x000fe200078e0029 */
[----:B0-----:R0:W-:Y:S06]  /*ed20*/  STG.E desc[UR36][R2.64], R5 ;  /* 0x0000000502007986 */ /* 0x0011ec000c101924 */
.L_x_50514:
[----:B------:R-:W-:Y:S05]  /*ed30*/  BSYNC.RECONVERGENT B6 ;  /* 0x0000000000067941 */ /* 0x000fea0003800200 */
.L_x_50513:
[----:B------:R-:W-:Y:S01]  /*ed40*/  ISETP.GE.AND P0, PT, R23, R40, PT ;  /* 0x000000281700720c */ /* 0x000fe20003f06270 */
[----:B------:R-:W-:-:S12]  /*ed50*/  BSSY.RECONVERGENT B6, `(.L_x_50550) ;  /* 0x0000230000067945 */ /* 0x000fd80003800200 */
[----:B------:R-:W-:Y:S05]  /*ed60*/  @P0 BRA `(.L_x_50551) ;  /* 0x0000002000b80947 */ /* 0x000fea0003800000 */
[----:B------:R-:W5:Y:S01]  /*ed70*/  LDCU UR4, c[0x0][0x3d0] ;  /* 0x00007a00ff0477ac */ /* 0x000f620008000800 */
[----:B0-234-:R-:W0:Y:S01]  /*ed80*/  LDC.64 R2, c[0x0][0x3b0] ;  /* 0x0000ec00ff027b82 */ /* 0x01de220000000a00 */
[----:B------:R-:W-:Y:S01]  /*ed90*/  IMAD R0, R42, 0x200, R23 ;  /* 0x000002002a007824 */ /* 0x000fe200078e0217 */
[----:B-1----:R-:W-:-:S03]  /*eda0*/  PRMT R4, R22, 0x9910, RZ ;  /* 0x0000991016047816 */ /* 0x002fc600000000ff */
        /* <DEDUP_REMOVED lines=17> */
.L_x_50555:
[----:B------:R-:W0:Y:S02]  /*eec0*/  F2I.S64.F64.TRUNC R28, R28 ;  /* 0x0000001c001c7311 */ /* 0x000e24000030d900 */
[----:B0-----:R-:W-:-:S05]  /*eed0*/  IMAD.MOV.U32 R5, RZ, RZ, R28 ;  /* 0x000000ffff057224 */ /* 0x001fca00078e001c */
[----:B------:R0:W-:Y:S01]  /*eee0*/  STG.E.U8 desc[UR36][R2.64], R5 ;  /* 0x0000000502007986 */ /* 0x0001e2000c101124 */
[----:B------:R-:W-:Y:S05]  /*eef0*/  BRA `(.L_x_50557) ;  /* 0x0000000c00f07947 */ /* 0x000fea0003800000 */
.L_x_50554:
        /* <DEDUP_REMOVED lines=9> */
.L_x_50559:
[----:B------:R-:W0:Y:S02]  /*ef90*/  F2I.F64.TRUNC R29, R28 ;  /* 0x0000001c001d7311 */ /* 0x000e24000030d100 */
[----:B0-----:R0:W-:Y:S01]  /*efa0*/  STG.E desc[UR36][R2.64], R29 ;  /* 0x0000001d02007986 */ /* 0x0011e2000c101924 */
[----:B------:R-:W-:Y:S05]  /*efb0*/  BRA `(.L_x_50557) ;  /* 0x0000000c00c07947 */ /* 0x000fea0003800000 */
.L_x_50558:
[----:B------:R-:W0:Y:S02]  /*efc0*/  F2I.F64.TRUNC R29, R28 ;  /* 0x0000001c001d7311 */ /* 0x000e24000030d100 */
[----:B0-----:R0:W-:Y:S01]  /*efd0*/  STG.E.U16 desc[UR36][R2.64], R29 ;  /* 0x0000001d02007986 */ /* 0x0011e2000c101524 */
[----:B------:R-:W-:Y:S05]  /*efe0*/  BRA `(.L_x_50557) ;  /* 0x0000000c00b47947 */ /* 0x000fea0003800000 */
.L_x_50553:
        /* <DEDUP_REMOVED lines=13> */
.L_x_50561:
        /* <DEDUP_REMOVED lines=8> */
.L_x_50560:
        /* <DEDUP_REMOVED lines=16> */
.L_x_50563:
        /* <DEDUP_REMOVED lines=11> */
.L_x_50562:
[----:B------:R4:W-:Y:S01]  /*f2f0*/  STG.E.64 desc[UR36][R2.64], R28 ;  /* 0x0000001c02007986 */ /* 0x0009e2000c101b24 */
[----:B------:R-:W-:Y:S05]  /*f300*/  BRA `(.L_x_50557) ;  /* 0x0000000800ec7947 */ /* 0x000fea0003800000 */
.L_x_50552:
        /* <DEDUP_REMOVED lines=13> */
.L_x_50567:
        /* <DEDUP_REMOVED lines=22> */
.L_x_50570:
[----:B------:R-:W-:-:S04]  /*f540*/  SHF.R.U32.HI R5, RZ, 0x18, R5 ;  /* 0x00000018ff057819 */ /* 0x000fc80000011605 */
[----:B------:R-:W-:-:S07]  /*f550*/  LOP3.LUT R0, R0, 0x80, R5, 0xf8, !PT ;  /* 0x0000008000007812 */ /* 0x000fce00078ef805 */
.L_x_50569:
[----:B------:R-:W-:Y:S05]  /*f560*/  BSYNC.RECONVERGENT B0 ;  /* 0x0000000000007941 */ /* 0x000fea0003800200 */
.L_x_50568:
[----:B------:R0:W-:Y:S01]  /*f570*/  STG.E.U8 desc[UR36][R2.64], R0 ;  /* 0x0000000002007986 */ /* 0x0001e2000c101124 */
[----:B------:R-:W-:Y:S05]  /*f580*/  BRA `(.L_x_50557) ;  /* 0x00000008004c7947 */ /* 0x000fea0003800000 */
.L_x_50566:
        /* <DEDUP_REMOVED lines=22> */
.L_x_50573:
[----:B------:R-:W-:-:S04]  /*f6f0*/  SHF.R.U32.HI R5, RZ, 0x18, R5 ;  /* 0x00000018ff057819 */ /* 0x000fc80000011605 */
[----:B------:R-:W-:-:S07]  /*f700*/  LOP3.LUT R0, R0, 0x80, R5, 0xf8, !PT ;  /* 0x0000008000007812 */ /* 0x000fce00078ef805 */
.L_x_50572:
[----:B------:R-:W-:Y:S05]  /*f710*/  BSYNC.RECONVERGENT B0 ;  /* 0x0000000000007941 */ /* 0x000fea0003800200 */
.L_x_50571:
[----:B------:R0:W-:Y:S01]  /*f720*/  STG.E.U8 desc[UR36][R2.64], R0 ;  /* 0x0000000002007986 */ /* 0x0001e2000c101124 */
[----:B------:R-:W-:Y:S05]  /*f730*/  BRA `(.L_x_50557) ;  /* 0x0000000400e07947 */ /* 0x000fea0003800000 */
.L_x_50565:
        /* <DEDUP_REMOVED lines=26> */
.L_x_50575:
[----:B------:R-:W0:Y:S02]  /*f8e0*/  F2I.U64.F64.TRUNC R28, R28 ;  /* 0x0000001c001c7311 */ /* 0x000e24000030d800 */
[----:B0-----:R0:W-:Y:S01]  /*f8f0*/  STG.E.64 desc[UR36][R2.64], R28 ;  /* 0x0000001c02007986 */ /* 0x0011e2000c101b24 */
[----:B------:R-:W-:Y:S05]  /*f900*/  BRA `(.L_x_50557) ;  /* 0x00000004006c7947 */ /* 0x000fea0003800000 */
.L_x_50574:
[----:B------:R-:W0:Y:S02]  /*f910*/  F2I.U32.F64.TRUNC R29, R28 ;  /* 0x0000001c001d7311 */ /* 0x000e24000030d000 */
[----:B0-----:R0:W-:Y:S01]  /*f920*/  STG.E desc[UR36][R2.64], R29 ;  /* 0x0000001d02007986 */ /* 0x0011e2000c101924 */
[----:B------:R-:W-:Y:S05]  /*f930*/  BRA `(.L_x_50557) ;  /* 0x0000000400607947 */ /* 0x000fea0003800000 */
.L_x_50564:
        /* <DEDUP_REMOVED lines=11> */
.L_x_50577:
[----:B------:R0:W-:Y:S01]  /*f9f0*/  STG.E.128 desc[UR36][R2.64], R28 ;  /* 0x0000001c02007986 */ /* 0x0001e2000c101d24 */
[----:B------:R-:W-:Y:S05]  /*fa00*/  BRA `(.L_x_50557) ;  /* 0x00000004002c7947 */ /* 0x000fea0003800000 */
.L_x_50576:
[----:B------:R-:W-:-:S13]  /*fa10*/  ISETP.NE.AND P0, PT, R0, 0xf, PT ;  /* 0x0000000f0000780c */ /* 0x000fda0003f05270 */
[----:B------:R-:W-:Y:S05]  /*fa20*/  @!P0 BRA `(.L_x_50578) ;  /* 0x0000000400088947 */ /* 0x000fea0003800000 */
[----:B------:R-:W-:-:S13]  /*fa30*/  ISETP.NE.AND P0, PT, R0, 0x17, PT ;  /* 0x000000170000780c */ /* 0x000fda0003f05270 */
[----:B------:R-:W-:Y:S05]  /*fa40*/  @!P0 BRA `(.L_x_50579) ;  /* 0x0000000000a08947 */ /* 0x000fea0003800000 */
[----:B------:R-:W-:-:S13]  /*fa50*/  ISETP.NE.AND P0, PT, R0, 0x18, PT ;  /* 0x000000180000780c */ /* 0x000fda0003f05270 */
[----:B------:R-:W-:Y:S05]  /*fa60*/  @!P0 BRA `(.L_x_50580) ;  /* 0x0000000000448947 */ /* 0x000fea0003800000 */
.L_x_50556:
        /* <DEDUP_REMOVED lines=16> */
.L_x_50581:
[----:B------:R-:W-:Y:S05]  /*fb70*/  BRA `(.L_x_50557) ;  /* 0x0000000000d07947 */ /* 0x000fea0003800000 */
.L_x_50580:
        /* <DEDUP_REMOVED lines=17> */
.L_x_50583:
[----:B------:R-:W-:Y:S05]  /*fc90*/  BSYNC.RECONVERGENT B0 ;  /* 0x0000000000007941 */ /* 0x000fea0003800200 */
.L_x_50582:
[----:B------:R-:W-:-:S05]  /*fca0*/  LOP3.LUT R5, R0, 0x80, R5, 0xf8, !PT ;  /* 0x0000008000057812 */ /* 0x000fca00078ef805 */
[----:B------:R0:W-:Y:S01]  /*fcb0*/  STG.E.U8 desc[UR36][R2.64], R5 ;  /* 0x0000000502007986 */ /* 0x0001e2000c101124 */
[----:B------:R-:W-:Y:S05]  /*fcc0*/  BRA `(.L_x_50557) ;  /* 0x00000000007c7947 */ /* 0x000fea0003800000 */
.L_x_50579:
        /* <DEDUP_REMOVED lines=16> */
.L_x_50585:
[----:B------:R-:W-:Y:S01]  /*fdd0*/  IMAD.MOV.U32 R0, RZ, RZ, 0x7f ;  /* 0x0000007fff007424 */ /* 0x000fe200078e00ff */
[----:B------:R-:W-:-:S04]  /*fde0*/  ISETP.GT.U32.AND P0, PT, R4, 0x7f800000, PT ;  /* 0x7f8000000400780c */ /* 0x000fc80003f04070 */
[----:B------:R-:W-:-:S09]  /*fdf0*/  SEL R0, R0, 0x7c, P0 ;  /* 0x0000007c00007807 */ /* 0x000fd20000000000 */
.L_x_50586:
[----:B------:R-:W-:Y:S05]  /*fe00*/  BSYNC.RECONVERGENT B0 ;  /* 0x0000000000007941 */ /* 0x000fea0003800200 */
.L_x_50584:
[----:B------:R-:W-:-:S04]  /*fe10*/  SHF.R.U32.HI R5, RZ, 0x18, R5 ;  /* 0x00000018ff057819 */ /* 0x000fc80000011605 */
[----:B------:R-:W-:-:S05]  /*fe20*/  LOP3.LUT R5, R0, 0x80, R5, 0xf8, !PT ;  /* 0x0000008000057812 */ /* 0x000fca00078ef805 */
[----:B------:R0:W-:Y:S01]  /*fe30*/  STG.E.U8 desc[UR36][R2.64], R5 ;  /* 0x0000000502007986 */ /* 0x0001e2000c101124 */
[----:B------:R-:W-:Y:S05]  /*fe40*/  BRA `(.L_x_50557) ;  /* 0x00000000001c7947 */ /* 0x000fea0003800000 */
.L_x_50578:
[----:B------:R-:W-:Y:S01]  /*fe50*/  UMOV UR4, 0xf0000000 ;  /* 0xf000000000047882 */ /* 0x000fe20000000000 */
[----:B------:R-:W-:Y:S01]  /*fe60*/  UMOV UR5, 0x380fffff ;  /* 0x380fffff00057882 */ /* 0x000fe20000000000 */
[----:B------:R-:W0:Y:S01]  /*fe70*/  F2F.F32.F64 R0, R28 ;  /* 0x0000001c00007310 */ /* 0x000e220000301000 */
[----:B------:R-:W-:-:S14]  /*fe80*/  DSETP.GEU.AND P0, PT, |R28|, UR4, PT ;  /* 0x000000041c007e2a */ /* 0x000fdc000bf0e200 */
[----:B0-----:R-:W-:-:S05]  /*fe90*/  @!P0 FMUL R0, R0, 1.175494350822287508e-38 ;  /* 0x0080000000008820 */ /* 0x001fca0000400000 */
[----:B------:R-:W-:-:S05]  /*fea0*/  F2FP.BF16.F32.PACK_AB R0, RZ, R0 ;  /* 0x00000000ff00723e */ /* 0x000fca00000010ff */
[----:B------:R0:W-:Y:S02]  /*feb0*/  STG.E.U16 desc[UR36][R2.64], R0 ;  /* 0x0000000002007986 */ /* 0x0001e4000c101524 */
.L_x_50557:
        /* <DEDUP_REMOVED lines=24> */
.L_x_50590:
[----:B------:R-:W0:Y:S02]  /*10040*/  F2I.S64.F64.TRUNC R24, R24 ;  /* 0x0000001800187311 */ /* 0x000e24000030d900 */
[----:B0-----:R-:W-:-:S05]  /*10050*/  IMAD.MOV.U32 R5, RZ, RZ, R24 ;  /* 0x000000ffff057224 */ /* 0x001fca00078e0018 */
[----:B------:R0:W-:Y:S01]  /*10060*/  STG.E.U8 desc[UR36][R2.64], R5 ;  /* 0x0000000502007986 */ /* 0x0001e2000c101124 */
[----:B------:R-:W-:Y:S05]  /*10070*/  BRA `(.L_x_50592) ;  /* 0x0000000c00f07947 */ /* 0x000fea0003800000 */
.L_x_50589:
        /* <DEDUP_REMOVED lines=9> */
.L_x_50594:
[----:B------:R-:W0:Y:S02]  /*10110*/  F2I.F64.TRUNC R25, R24 ;  /* 0x0000001800197311 */ /* 0x000e24000030d100 */
[----:B0-----:R0:W-:Y:S01]  /*10120*/  STG.E desc[UR36][R2.64], R25 ;  /* 0x0000001902007986 */ /* 0x0011e2000c101924 */
[----:B------:R-:W-:Y:S05]  /*10130*/  BRA `(.L_x_50592) ;  /* 0x0000000c00c07947 */ /* 0x000fea0003800000 */
.L_x_50593:
[----:B------:R-:W0:Y:S02]  /*10140*/  F2I.F64.TRUNC R25, R24 ;  /* 0x0000001800197311 */ /* 0x000e24000030d100 */
[----:B0-----:R0:W-:Y:S01]  /*10150*/  STG.E.U16 desc[UR36][R2.64], R25 ;  /* 0x0000001902007986 */ /* 0x0011e2000c101524 */
[----:B------:R-:W-:Y:S05]  /*10160*/  BRA `(.L_x_50592) ;  /* 0x0000000c00b47947 */ /* 0x000fea0003800000 */
.L_x_50588:
        /* <DEDUP_REMOVED lines=13> */
.L_x_50596:
        /* <DEDUP_REMOVED lines=8> */
.L_x_50595:
        /* <DEDUP_REMOVED lines=16> */
.L_x_50598:
        /* <DEDUP_REMOVED lines=11> */
.L_x_50597:
[----:B------:R0:W-:Y:S01]  /*10470*/  STG.E.64 desc[UR36][R2.64], R24 ;  /* 0x0000001802007986 */ /* 0x0001e2000c101b24 */
[----:B------:R-:W-:Y:S05]  /*10480*/  BRA `(.L_x_50592) ;  /* 0x0000000800ec7947 */ /* 0x000fea0003800000 */
.L_x_50587:
        /* <DEDUP_REMOVED lines=13> */
.L_x_50602:
        /* <DEDUP_REMOVED lines=22> */
.L_x_50605:
[----:B------:R-:W-:-:S04]  /*106c0*/  SHF.R.U32.HI R5, RZ, 0x18, R5 ;  /* 0x00000018ff057819 */ /* 0x000fc80000011605 */
[----:B------:R-:W-:-:S07]  /*106d0*/  LOP3.LUT R0, R0, 0x80, R5, 0xf8, !PT ;  /* 0x0000008000007812 */ /* 0x000fce00078ef805 */
.L_x_50604:
[----:B------:R-:W-:Y:S05]  /*106e0*/  BSYNC.RECONVERGENT B0 ;  /* 0x0000000000007941 */ /* 0x000fea0003800200 */
.L_x_50603:
[----:B------:R0:W-:Y:S01]  /*106f0*/  STG.E.U8 desc[UR36][R2.64], R0 ;  /* 0x0000000002007986 */ /* 0x0001e2000c101124 */
[----:B------:R-:W-:Y:S05]  /*10700*/  BRA `(.L_x_50592) ;  /* 0x00000008004c7947 */ /* 0x000fea0003800000 */
.L_x_50601:
        /* <DEDUP_REMOVED lines=22> */
.L_x_50608:
[----:B------:R-:W-:-:S04]  /*10870*/  SHF.R.U32.HI R5, RZ, 0x18, R5 ;  /* 0x00000018ff057819 */ /* 0x000fc80000011605 */
[----:B------:R-:W-:-:S07]  /*10880*/  LOP3.LUT R0, R0, 0x80, R5, 0xf8, !PT ;  /* 0x0000008000007812 */ /* 0x000fce00078ef805 */
.L_x_50607:
[----:B------:R-:W-:Y:S05]  /*10890*/  BSYNC.RECONVERGENT B0 ;  /* 0x0000000000007941 */ /* 0x000fea0003800200 */
.L_x_50606:
[----:B------:R0:W-:Y:S01]  /*108a0*/  STG.E.U8 desc[UR36][R2.64], R0 ;  /* 0x0000000002007986 */ /* 0x0001e2000c101124 */
[----:B------:R-:W-:Y:S05]  /*108b0*/  BRA `(.L_x_50592) ;  /* 0x0000000400e07947 */ /* 0x000fea0003800000 */
.L_x_50600:
        /* <DEDUP_REMOVED lines=26> */
.L_x_50610:
[----:B------:R-:W0:Y:S02]  /*10a60*/  F2I.U64.F64.TRUNC R24, R24 ;  /* 0x0000001800187311 */ /* 0x000e24000030d800 */
[----:B0-----:R0:W-:Y:S01]  /*10a70*/  STG.E.64 desc[UR36][R2.64], R24 ;  /* 0x0000001802007986 */ /* 0x0011e2000c101b24 */
[----:B------:R-:W-:Y:S05]  /*10a80*/  BRA `(.L_x_50592) ;  /* 0x00000004006c7947 */ /* 0x000fea0003800000 */
.L_x_50609:
[----:B------:R-:W0:Y:S02]  /*10a90*/  F2I.U32.F64.TRUNC R25, R24 ;  /* 0x0000001800197311 */ /* 0x000e24000030d000 */
[----:B0-----:R0:W-:Y:S01]  /*10aa0*/  STG.E desc[UR36][R2.64], R25 ;  /* 0x0000001902007986 */ /* 0x0011e2000c101924 */
[----:B------:R-:W-:Y:S05]  /*10ab0*/  BRA `(.L_x_50592) ;  /* 0x0000000400607947 */ /* 0x000fea0003800000 */
.L_x_50599:
        /* <DEDUP_REMOVED lines=11> */
.L_x_50612:
[----:B------:R1:W-:Y:S01]  /*10b70*/  STG.E.128 desc[UR36][R2.64], R24 ;  /* 0x0000001802007986 */ /* 0x0003e2000c101d24 */
[----:B------:R-:W-:Y:S05]  /*10b80*/  BRA `(.L_x_50592) ;  /* 0x00000004002c7947 */ /* 0x000fea0003800000 */
.L_x_50611:
[----:B------:R-:W-:-:S13]  /*10b90*/  ISETP.NE.AND P0, PT, R0, 0xf, PT ;  /* 0x0000000f0000780c */ /* 0x000fda0003f05270 */
[----:B------:R-:W-:Y:S05]  /*10ba0*/  @!P0 BRA `(.L_x_50613) ;  /* 0x0000000400088947 */ /* 0x000fea0003800000 */
[----:B------:R-:W-:-:S13]  /*10bb0*/  ISETP.NE.AND P0, PT, R0, 0x17, PT ;  /* 0x000000170000780c */ /* 0x000fda0003f05270 */
[----:B------:R-:W-:Y:S05]  /*10bc0*/  @!P0 BRA `(.L_x_50614) ;  /* 0x0000000000a08947 */ /* 0x000fea0003800000 */
[----:B------:R-:W-:-:S13]  /*10bd0*/  ISETP.NE.AND P0, PT, R0, 0x18, PT ;  /* 0x000000180000780c */ /* 0x000fda0003f05270 */
[----:B------:R-:W-:Y:S05]  /*10be0*/  @!P0 BRA `(.L_x_50615) ;  /* 0x0000000000448947 */ /* 0x000fea0003800000 */
.L_x_50591:
        /* <DEDUP_REMOVED lines=16> */
.L_x_50616:
[----:B------:R-:W-:Y:S05]  /*10cf0*/  BRA `(.L_x_50592) ;  /* 0x0000000000d07947 */ /* 0x000fea0003800000 */
.L_x_50615:
        /* <DEDUP_REMOVED lines=17> */
.L_x_50618:
[----:B------:R-:W-:Y:S05]  /*10e10*/  BSYNC.RECONVERGENT B0 ;  /* 0x0000000000007941 */ /* 0x000fea0003800200 */
.L_x_50617:
[----:B------:R-:W-:-:S05]  /*10e20*/  LOP3.LUT R5, R0, 0x80, R5, 0xf8, !PT ;  /* 0x0000008000057812 */ /* 0x000fca00078ef805 */
[----:B------:R3:W-:Y:S01]  /*10e30*/  STG.E.U8 desc[UR36][R2.64], R5 ;  /* 0x0000000502007986 */ /* 0x0007e2000c101124 */
[----:B------:R-:W-:Y:S05]  /*10e40*/  BRA `(.L_x_50592) ;  /* 0x00000000007c7947 */ /* 0x000fea0003800000 */
.L_x_50614:
        /* <DEDUP_REMOVED lines=16> */
.L_x_50620:
[----:B------:R-:W-:Y:S01]  /*10f50*/  IMAD.MOV.U32 R0, RZ, RZ, 0x7f ;  /* 0x0000007fff007424 */ /* 0x000fe200078e00ff */
[----:B------:R-:W-:-:S04]  /*10f60*/  ISETP.GT.U32.AND P0, PT, R4, 0x7f800000, PT ;  /* 0x7f8000000400780c */ /* 0x000fc80003f04070 */
[----:B------:R-:W-:-:S09]  /*10f70*/  SEL R0, R0, 0x7c, P0 ;  /* 0x0000007c00007807 */ /* 0x000fd20000000000 */
.L_x_50621:
[----:B------:R-:W-:Y:S05]  /*10f80*/  BSYNC.RECONVERGENT B0 ;  /* 0x0000000000007941 */ /* 0x000fea0003800200 */
.L_x_50619:
[----:B------:R-:W-:-:S04]  /*10f90*/  SHF.R.U32.HI R5, RZ, 0x18, R5 ;  /* 0x00000018ff057819 */ /* 0x000fc80000011605 */
[----:B------:R-:W-:-:S05]  /*10fa0*/  LOP3.LUT R5, R0, 0x80, R5, 0xf8, !PT ;  /* 0x0000008000057812 */ /* 0x000fca00078ef805 */
[----:B------:R2:W-:Y:S01]  /*10fb0*/  STG.E.U8 desc[UR36][R2.64], R5 ;  /* 0x0000000502007986 */ /* 0x0005e2000c101124 */
[----:B------:R-:W-:Y:S05]  /*10fc0*/  BRA `(.L_x_50592) ;  /* 0x00000000001c7947 */ /* 0x000fea0003800000 */
.L_x_50613:
[----:B------:R-:W-:Y:S01]  /*10fd0*/  UMOV UR4, 0xf0000000 ;  /* 0xf000000000047882 */ /* 0x000fe20000000000 */
[----:B------:R-:W-:Y:S01]  /*10fe0*/  UMOV UR5, 0x380fffff ;  /* 0x380fffff00057882 */ /* 0x000fe20000000000 */
[----:B------:R-:W0:Y:S01]  /*10ff0*/  F2F.F32.F64 R0, R24 ;  /* 0x0000001800007310 */ /* 0x000e220000301000 */
[----:B------:R-:W-:-:S14]  /*11000*/  DSETP.GEU.AND P0, PT, |R24|, UR4, PT ;  /* 0x0000000418007e2a */ /* 0x000fdc000bf0e200 */
[----:B0-----:R-:W-:-:S05]  /*11010*/  @!P0 FMUL R0, R0, 1.175494350822287508e-38 ;  /* 0x0080000000008820 */ /* 0x001fca0000400000 */
[----:B------:R-:W-:-:S05]  /*11020*/  F2FP.BF16.F32.PACK_AB R0, RZ, R0 ;  /* 0x00000000ff00723e */ /* 0x000fca00000010ff */
[----:B------:R4:W-:Y:S02]  /*11030*/  STG.E.U16 desc[UR36][R2.64], R0 ;  /* 0x0000000002007986 */ /* 0x0009e4000c101524 */
.L_x_50592:
[----:B------:R-:W-:-:S07]  /*11040*/  VIADD R23, R23, 0x80 ;  /* 0x0000008017177836 */ /* 0x000fce0000000000 */
.L_x_50551:
[----:B------:R-:W-:Y:S05]  /*11050*/  BSYNC.RECONVERGENT B6 ;  /* 0x0000000000067941 */ /* 0x000fea0003800200 */
.L_x_50550:
        /* <DEDUP_REMOVED lines=22> */
.L_x_50625:
[----:B------:R-:W0:Y:S02]  /*111c0*/  F2I.S64.F64.TRUNC R16, R16 ;  /* 0x0000001000107311 */ /* 0x000e24000030d900 */
[----:B0-----:R-:W-:-:S05]  /*111d0*/  IMAD.MOV.U32 R5, RZ, RZ, R16 ;  /* 0x000000ffff057224 */ /* 0x001fca00078e0010 */
[----:B------:R-:W-:Y:S01]  /*111e0*/  STG.E.U8 desc[UR36][R2.64], R5 ;  /* 0x0000000502007986 */ /* 0x000fe2000c101124 */
[----:B------:R-:W-:Y:S05]  /*111f0*/  EXIT ;  /* 0x000000000000794d */ /* 0x000fea0003800000 */
.L_x_50624:
        /* <DEDUP_REMOVED lines=9> */
.L_x_50628:
[----:B------:R-:W0:Y:S02]  /*11290*/  F2I.F64.TRUNC R17, R16 ;  /* 0x0000001000117311 */ /* 0x000e24000030d100 */
[----:B0-----:R-:W-:Y:S01]  /*112a0*/  STG.E desc[UR36][R2.64], R17 ;  /* 0x0000001102007986 */ /* 0x001fe2000c101924 */
[----:B------:R-:W-:Y:S05]  /*112b0*/  EXIT ;  /* 0x000000000000794d */ /* 0x000fea0003800000 */
.L_x_50627:
[----:B------:R-:W0:Y:S02]  /*112c0*/  F2I.F64.TRUNC R17, R16 ;  /* 0x0000001000117311 */ /* 0x000e24000030d100 */
[----:B0-----:R-:W-:Y:S01]  /*112d0*/  STG.E.U16 desc[UR36][R2.64], R17 ;  /* 0x0000001102007986 */ /* 0x001fe2000c101524 */
[----:B------:R-:W-:Y:S05]  /*112e0*/  EXIT ;  /* 0x000000000000794d */ /* 0x000fea0003800000 */
.L_x_50623:
        /* <DEDUP_REMOVED lines=13> */
.L_x_50630:
        /* <DEDUP_REMOVED lines=8> */
.L_x_50629:
        /* <DEDUP_REMOVED lines=16> */
.L_x_50632:
        /* <DEDUP_REMOVED lines=11> */
.L_x_50631:
[----:B------:R-:W-:Y:S01]  /*115f0*/  STG.E.64 desc[UR36][R2.64], R16 ;  /* 0x0000001002007986 */ /* 0x000fe2000c101b24 */
[----:B------:R-:W-:Y:S05]  /*11600*/  EXIT ;  /* 0x000000000000794d */ /* 0x000fea0003800000 */
.L_x_50622:
        /* <DEDUP_REMOVED lines=13> */
.L_x_50636:
        /* <DEDUP_REMOVED lines=22> */
.L_x_50639:
[----:B------:R-:W-:-:S04]  /*11840*/  SHF.R.U32.HI R5, RZ, 0x18, R5 ;  /* 0x00000018ff057819 */ /* 0x000fc80000011605 */
[----:B------:R-:W-:-:S07]  /*11850*/  LOP3.LUT R0, R0, 0x80, R5, 0xf8, !PT ;  /* 0x0000008000007812 */ /* 0x000fce00078ef805 */
.L_x_50638:
[----:B------:R-:W-:Y:S05]  /*11860*/  BSYNC.RECONVERGENT B0 ;  /* 0x0000000000007941 */ /* 0x000fea0003800200 */
.L_x_50637:
[----:B------:R-:W-:Y:S01]  /*11870*/  STG.E.U8 desc[UR36][R2.64], R0 ;  /* 0x0000000002007986 */ /* 0x000fe2000c101124 */
[----:B------:R-:W-:Y:S05]  /*11880*/  EXIT ;  /* 0x000000000000794d */ /* 0x000fea0003800000 */
.L_x_50635:
        /* <DEDUP_REMOVED lines=22> */
.L_x_50642:
[----:B------:R-:W-:-:S04]  /*119f0*/  SHF.R.U32.HI R5, RZ, 0x18, R5 ;  /* 0x00000018ff057819 */ /* 0x000fc80000011605 */
[----:B------:R-:W-:-:S07]  /*11a00*/  LOP3.LUT R0, R0, 0x80, R5, 0xf8, !PT ;  /* 0x0000008000007812 */ /* 0x000fce00078ef805 */
.L_x_50641:
[----:B------:R-:W-:Y:S05]  /*11a10*/  BSYNC.RECONVERGENT B0 ;  /* 0x0000000000007941 */ /* 0x000fea0003800200 */
.L_x_50640:
[----:B------:R-:W-:Y:S01]  /*11a20*/  STG.E.U8 desc[UR36][R2.64], R0 ;  /* 0x0000000002007986 */ /* 0x000fe2000c101124 */
[----:B------:R-:W-:Y:S05]  /*11a30*/  EXIT ;  /* 0x000000000000794d */ /* 0x000fea0003800000 */
.L_x_50634:
        /* <DEDUP_REMOVED lines=26> */
.L_x_50644:
[----:B------:R-:W0:Y:S02]  /*11be0*/  F2I.U64.F64.TRUNC R16, R16 ;  /* 0x0000001000107311 */ /* 0x000e24000030d800 */
[----:B0-----:R-:W-:Y:S01]  /*11bf0*/  STG.E.64 desc[UR36][R2.64], R16 ;  /* 0x0000001002007986 */ /* 0x001fe2000c101b24 */
[----:B------:R-:W-:Y:S05]  /*11c00*/  EXIT ;  /* 0x000000000000794d */ /* 0x000fea0003800000 */
.L_x_50643:
[----:B------:R-:W0:Y:S02]  /*11c10*/  F2I.U32.F64.TRUNC R17, R16 ;  /* 0x0000001000117311 */ /* 0x000e24000030d000 */
[----:B0-----:R-:W-:Y:S01]  /*11c20*/  STG.E desc[UR36][R2.64], R17 ;  /* 0x0000001102007986 */ /* 0x001fe2000c101924 */
[----:B------:R-:W-:Y:S05]  /*11c30*/  EXIT ;  /* 0x000000000000794d */ /* 0x000fea0003800000 */
.L_x_50633:
        /* <DEDUP_REMOVED lines=11> */
.L_x_50646:
[----:B------:R-:W-:Y:S01]  /*11cf0*/  STG.E.128 desc[UR36][R2.64], R16 ;  /* 0x0000001002007986 */ /* 0x000fe2000c101d24 */
[----:B------:R-:W-:Y:S05]  /*11d00*/  EXIT ;  /* 0x000000000000794d */ /* 0x000fea0003800000 */
.L_x_50645:
[----:B------:R-:W-:-:S13]  /*11d10*/  ISETP.NE.AND P0, PT, R0, 0xf, PT ;  /* 0x0000000f0000780c */ /* 0x000fda0003f05270 */
[----:B------:R-:W-:Y:S05]  /*11d20*/  @!P0 BRA `(.L_x_50647) ;  /* 0x0000000400088947 */ /* 0x000fea0003800000 */
[----:B------:R-:W-:-:S13]  /*11d30*/  ISETP.NE.AND P0, PT, R0, 0x17, PT ;  /* 0x000000170000780c */ /* 0x000fda0003f05270 */
[----:B------:R-:W-:Y:S05]  /*11d40*/  @!P0 BRA `(.L_x_50648) ;  /* 0x0000000000a08947 */ /* 0x000fea0003800000 */
[----:B------:R-:W-:-:S13]  /*11d50*/  ISETP.NE.AND P0, PT, R0, 0x18, PT ;  /* 0x000000180000780c */ /* 0x000fda0003f05270 */
[----:B------:R-:W-:Y:S05]  /*11d60*/  @!P0 BRA `(.L_x_50649) ;  /* 0x0000000000448947 */ /* 0x000fea0003800000 */
.L_x_50626:
        /* <DEDUP_REMOVED lines=16> */
.L_x_50650:
[----:B------:R-:W-:Y:S05]  /*11e70*/  EXIT ;  /* 0x000000000000794d */ /* 0x000fea0003800000 */
.L_x_50649:
        /* <DEDUP_REMOVED lines=17> */
.L_x_50652:
[----:B------:R-:W-:Y:S05]  /*11f90*/  BSYNC.RECONVERGENT B0 ;  /* 0x0000000000007941 */ /* 0x000fea0003800200 */
.L_x_50651:
[----:B------:R-:W-:-:S05]  /*11fa0*/  LOP3.LUT R5, R0, 0x80, R5, 0xf8, !PT ;  /* 0x0000008000057812 */ /* 0x000fca00078ef805 */
[----:B------:R-:W-:Y:S01]  /*11fb0*/  STG.E.U8 desc[UR36][R2.64], R5 ;  /* 0x0000000502007986 */ /* 0x000fe2000c101124 */
[----:B------:R-:W-:Y:S05]  /*11fc0*/  EXIT ;  /* 0x000000000000794d */ /* 0x000fea0003800000 */
.L_x_50648:
        /* <DEDUP_REMOVED lines=16> */
.L_x_50654:
[----:B------:R-:W-:Y:S01]  /*120d0*/  IMAD.MOV.U32 R0, RZ, RZ, 0x7f ;  /* 0x0000007fff007424 */ /* 0x000fe200078e00ff */
[----:B------:R-:W-:-:S04]  /*120e0*/  ISETP.GT.U32.AND P0, PT, R4, 0x7f800000, PT ;  /* 0x7f8000000400780c */ /* 0x000fc80003f04070 */
[----:B------:R-:W-:-:S09]  /*120f0*/  SEL R0, R0, 0x7c, P0 ;  /* 0x0000007c00007807 */ /* 0x000fd20000000000 */
.L_x_50655:
[----:B------:R-:W-:Y:S05]  /*12100*/  BSYNC.RECONVERGENT B0 ;  /* 0x0000000000007941 */ /* 0x000fea0003800200 */
.L_x_50653:
[----:B------:R-:W-:-:S04]  /*12110*/  SHF.R.U32.HI R5, RZ, 0x18, R5 ;  /* 0x00000018ff057819 */ /* 0x000fc80000011605 */
[----:B------:R-:W-:-:S05]  /*12120*/  LOP3.LUT R5, R0, 0x80, R5, 0xf8, !PT ;  /* 0x0000008000057812 */ /* 0x000fca00078ef805 */
[----:B------:R-:W-:Y:S01]  /*12130*/  STG.E.U8 desc[UR36][R2.64], R5 ;  /* 0x0000000502007986 */ /* 0x000fe2000c101124 */
[----:B------:R-:W-:Y:S05]  /*12140*/  EXIT ;  /* 0x000000000000794d */ /* 0x000fea0003800000 */
.L_x_50647:
        /* <DEDUP_REMOVED lines=8> */
        .type           $_ZN2at6native27unrolled_elementwise_kernelIZNS0_50_GLOBAL__N__2680c7bb_12_PowKernel_cu_7dd49032_300322pow_scalar_tensor_implIdEEvRNS_18TensorIteratorBaseEN3c107complexIT_EEEUlNS7_IdEEE_St5arrayIPcLm2EELi4E23TrivialOffsetCalculatorILi1EjESG_NS0_6memory12LoadWithCastILi1EEENSH_13StoreWithCastILi1EEEEEviS8_T0_T2_T3_T4_T5_$__internal_trig_reduction_slowpathd,@function
        .size           $_ZN2at6native27unrolled_elementwise_kernelIZNS0_50_GLOBAL__N__2680c7bb_12_PowKernel_cu_7dd49032_300322pow_scalar_tensor_implIdEEvRNS_18TensorIteratorBaseEN3c107complexIT_EEEUlNS7_IdEEE_St5arrayIPcLm2EELi4E23TrivialOffsetCalculatorILi1EjESG_NS0_6memory12LoadWithCastILi1EEENSH_13StoreWithCastILi1EEEEEviS8_T0_T2_T3_T4_T5_$__internal_trig_reduction_slowpathd,(.L_x_68399 - $_ZN2at6native27unrolled_elementwise_kernelIZNS0_50_GLOBAL__N__2680c7bb_12_PowKernel_cu_7dd49032_300322pow_scalar_tensor_implIdEEvRNS_18TensorIteratorBaseEN3c107complexIT_EEEUlNS7_IdEEE_St5arrayIPcLm2EELi4E23TrivialOffsetCalculatorILi1EjESG_NS0_6memory12LoadWithCastILi1EEENSH_13StoreWithCastILi1EEEEEviS8_T0_T2_T3_T4_T5_$__internal_trig_reduction_slowpathd)
$_ZN2at6native27unrolled_elementwise_kernelIZNS0_50_GLOBAL__N__2680c7bb_12_PowKernel_cu_7dd49032_300322pow_scalar_tensor_implIdEEvRNS_18TensorIteratorBaseEN3c107complexIT_EEEUlNS7_IdEEE_St5arrayIPcLm2EELi4E23TrivialOffsetCalculatorILi1EjESG_NS0_6memory12LoadWithCastILi1EEENSH_13StoreWithCastILi1EEEEEviS8_T0_T2_T3_T4_T5_$__internal_trig_reduction_slowpathd:
        /* <DEDUP_REMOVED lines=17> */
[----:B------:R-:W-:Y:S01]  /*122e0*/  IADD3 R8, PT, PT, RZ, -R8, -R2 ;  /* 0x80000008ff087210 */ /* 0x000fe20007ffe802 */
[----:B------:R-:W-:Y:S01]  /*122f0*/  BSSY.RECONVERGENT B2, `(.L_x_50659) ;  /* 0x0000022000027945 */ /* 0x000fe20003800200 */
[C---:B------:R-:W-:Y:S01]  /*12300*/  SHF.L.U64.HI R2, R9.reuse, 0xb, R3 ;  /* 0x0000000b09027819 */ /* 0x040fe20000010203 */
[----:B------:R-:W-:Y:S01]  /*12310*/  IMAD.SHL.U32 R9, R9, 0x800, RZ ;  /* 0x0000080009097824 */ /* 0x000fe200078e00ff */
[----:B------:R-:W-:Y:S01]  /*12320*/  CS2R R12, SRZ ;  /* 0x00000000000c7805 */ /* 0x000fe2000001ff00 */
[----:B------:R-:W-:Y:S01]  /*12330*/  IMAD.MOV.U32 R11, RZ, RZ, RZ ;  /* 0x000000ffff0b7224 */ /* 0x000fe200078e00ff */
[----:B------:R-:W-:-:S07]  /*12340*/  LOP3.LUT R2, R2, 0x80000000, RZ, 0xfc, !PT ;  /* 0x8000000002027812 */ /* 0x000fce00078efcff */
.L_x_50660:
[----:B------:R-:W1:Y:S01]  /*12350*/  LDC.64 R14, c[0x4][0x1a8] ;  /* 0x01006a00ff0e7b82 */ /* 0x000e620000000a00 */
[----:B0-----:R-:W-:Y:S02]  /*12360*/  R2UR UR4, R44 ;  /* 0x000000002c0472ca */ /* 0x001fe400000e0000 */
[----:B------:R-:W-:Y:S01]  /*12370*/  R2UR UR5, R45 ;  /* 0x000000002d0572ca */ /* 0x000fe200000e0000 */
[----:B-1----:R-:W-:-:S12]  /*12380*/  IMAD.WIDE R14, R10, 0x8, R14 ;  /* 0x000000080a0e7825 */ /* 0x002fd800078e020e */
        /* <DEDUP_REMOVED lines=10> */
[----:B------:R-:W-:Y:S01]  /*12430*/  IMAD R36, R11, 0x8, R1 ;  /* 0x000000080b247824 */ /* 0x000fe200078e0201 */
[----:B------:R-:W-:Y:S01]  /*12440*/  ISETP.NE.AND P0, PT, R8, -0xf, PT ;  /* 0xfffffff10800780c */ /* 0x000fe20003f05270 */
[----:B------:R-:W-:-:S03]  /*12450*/  IMAD.HI.U32 R37, R15, R9, RZ ;  /* 0x000000090f257227 */ /* 0x000fc600078e00ff */
[----:B------:R0:W-:Y:S01]  /*12460*/  STL.64 [R36], R12 ;  /* 0x0000000c24007387 */ /* 0x0001e20000100a00 */
[----:B------:R-:W-:Y:S01]  /*12470*/  VIADD R11, R11, 0x1 ;  /* 0x000000010b0b7836 */ /* 0x000fe20000000000 */
[----:B------:R-:W-:Y:S01]  /*12480*/  IADD3.X R14, P1, PT, R37, R14, RZ, P1, !PT ;  /* 0x0000000e250e7210 */ /* 0x000fe20000f3e4ff */
[----:B0-----:R-:W-:-:S04]  /*12490*/  IMAD.HI.U32 R12, R15, R2, RZ ;  /* 0x000000020f0c7227 */ /* 0x001fc800078e00ff */
[----:B------:R-:W-:Y:S02]  /*124a0*/  IMAD R15, R15, R2, RZ ;  /* 0x000000020f0f7224 */ /* 0x000fe400078e02ff */
[----:B------:R-:W-:-:S03]  /*124b0*/  IMAD.X R12, RZ, RZ, R12, P1 ;  /* 0x000000ffff0c7224 */ /* 0x000fc600008e060c */
[----:B------:R-:W-:-:S05]  /*124c0*/  IADD3.X R14, P2, PT, R15, R14, RZ, P2, !PT ;  /* 0x0000000e0f0e7210 */ /* 0x000fca000175e4ff */
[----:B------:R-:W-:-:S04]  /*124d0*/  IMAD.X R12, RZ, RZ, R12, P2 ;  /* 0x000000ffff0c7224 */ /* 0x000fc800010e060c */
[----:B------:R-:W-:Y:S02]  /*124e0*/  IMAD.MOV.U32 R13, RZ, RZ, R12 ;  /* 0x000000ffff0d7224 */ /* 0x000fe400078e000c */
[----:B------:R-:W-:Y:S01]  /*124f0*/  IMAD.MOV.U32 R12, RZ, RZ, R14 ;  /* 0x000000ffff0c7224 */ /* 0x000fe200078e000e */
[----:B------:R-:W-:Y:S06]  /*12500*/  @P0 BRA `(.L_x_50660) ;  /* 0xfffffffc00900947 */ /* 0x000fec000383ffff */
[----:B------:R-:W-:Y:S05]  /*12510*/  BSYNC.RECONVERGENT B2 ;  /* 0x0000000000027941 */ /* 0x000fea0003800200 */
.L_x_50659:
[----:B------:R-:W-:-:S05]  /*12520*/  LOP3.LUT R2, R38, 0x7ff, RZ, 0xc0, !PT ;  /* 0x000007ff26027812 */ /* 0x000fca00078ec0ff */
[----:B------:R-:W-:-:S05]  /*12530*/  VIADD R2, R2, 0xfffffc00 ;  /* 0xfffffc0002027836 */ /* 0x000fca0000000000 */
[----:B------:R-:W-:Y:S02]  /*12540*/  SHF.R.U32.HI R10, RZ, 0x6, R2 ;  /* 0x00000006ff0a7819 */ /* 0x000fe40000011602 */
[----:B------:R-:W-:Y:S02]  /*12550*/  ISETP.GE.U32.AND P0, PT, R2, 0x80, PT ;  /* 0x000000800200780c */ /* 0x000fe40003f06070 */
[----:B------:R-:W-:-:S04]  /*12560*/  IADD3 R10, PT, PT, -R10, 0x13, RZ ;  /* 0x000000130a0a7810 */ /* 0x000fc80007ffe1ff */
[----:B------:R-:W-:-:S07]  /*12570*/  SEL R10, R10, 0x12, P0 ;  /* 0x000000120a0a7807 */ /* 0x000fce0000000000 */
.L_x_50658:
[----:B------:R-:W-:Y:S05]  /*12580*/  BSYNC.RECONVERGENT B1 ;  /* 0x0000000000017941 */ /* 0x000fea0003800200 */
.L_x_50657:
[----:B------:R-:W-:-:S05]  /*12590*/  LOP3.LUT R2, R38, 0x7ff, RZ, 0xc0, !PT ;  /* 0x000007ff26027812 */ /* 0x000fca00078ec0ff */
[----:B------:R-:W-:-:S05]  /*125a0*/  VIADD R2, R2, 0xfffffc00 ;  /* 0xfffffc0002027836 */ /* 0x000fca0000000000 */
[----:B------:R-:W-:Y:S02]  /*125b0*/  SHF.R.U32.HI R8, RZ, 0x6, R2 ;  /* 0x00000006ff087819 */ /* 0x000fe40000011602 */
[----:B------:R-:W-:-:S03]  /*125c0*/  LOP3.LUT P0, R2, R38, 0x3f, RZ, 0xc0, !PT ;  /* 0x0000003f26027812 */ /* 0x000fc6000780c0ff */
        /* <DEDUP_REMOVED lines=9> */
[----:B------:R-:W-:Y:S02]  /*12660*/  @P0 SHF.L.U64.HI R14, R8, R2, R9 ;  /* 0x00000002080e0219 */ /* 0x000fe40000010209 */
[--C-:B---3--:R-:W-:Y:S02]  /*12670*/  @P0 SHF.R.U64 R37, R12, 0x1, R13.reuse ;  /* 0x000000010c250819 */ /* 0x108fe4000000120d */
[----:B------:R-:W-:Y:S02]  /*12680*/  @P0 SHF.R.U32.HI R39, RZ, 0x1, R13 ;  /* 0x00000001ff270819 */ /* 0x000fe4000001160d */
[----:B------:R-:W-:Y:S02]  /*12690*/  @P0 SHF.R.U32.HI R12, RZ, 0x1, R9 ;  /* 0x00000001ff0c0819 */ /* 0x000fe40000011609 */
[----:B------:R-:W-:Y:S02]  /*126a0*/  @P0 SHF.R.U64 R37, R37, R38, R39 ;  /* 0x0000002625250219 */ /* 0x000fe40000001227 */
[----:B------:R-:W-:-:S02]  /*126b0*/  @P0 SHF.R.U64 R13, R8, 0x1, R9 ;  /* 0x00000001080d0819 */ /* 0x000fc40000001209 */
[----:B------:R-:W-:Y:S02]  /*126c0*/  @P0 SHF.R.U32.HI R39, RZ, R38, R39 ;  /* 0x00000026ff270219 */ /* 0x000fe40000011627 */
[----:B------:R-:W-:Y:S02]  /*126d0*/  @P0 LOP3.LUT R8, R15, R37, RZ, 0xfc, !PT ;  /* 0x000000250f080212 */ /* 0x000fe400078efcff */
[----:B----4-:R-:W-:Y:S02]  /*126e0*/  @P0 SHF.L.U32 R36, R10, R2, RZ ;  /* 0x000000020a240219 */ /* 0x010fe400000006ff */
[----:B------:R-:W-:Y:S02]  /*126f0*/  @P0 SHF.R.U64 R13, R13, R38, R12 ;  /* 0x000000260d0d0219 */ /* 0x000fe4000000120c */
[----:B------:R-:W-:Y:S02]  /*12700*/  @P0 LOP3.LUT R9, R14, R39, RZ, 0xfc, !PT ;  /* 0x000000270e090212 */ /* 0x000fe400078efcff */
[----:B------:R-:W-:-:S02]  /*12710*/  @P0 SHF.L.U64.HI R14, R10, R2, R11 ;  /* 0x000000020a0e0219 */ /* 0x000fc4000001020b */
[----:B------:R-:W-:Y:S01]  /*12720*/  @P0 SHF.R.U32.HI R2, RZ, R38, R12 ;  /* 0x00000026ff020219 */ /* 0x000fe2000001160c */
[----:B------:R-:W-:Y:S01]  /*12730*/  IMAD.SHL.U32 R12, R8, 0x4, RZ ;  /* 0x00000004080c7824 */ /* 0x000fe200078e00ff */
        /* <DEDUP_REMOVED lines=26> */
[C---:B------:R-:W-:Y:S02]  /*128e0*/  LOP3.LUT R14, R9.reuse, 0x3f, RZ, 0xc0, !PT ;  /* 0x0000003f090e7812 */ /* 0x040fe400078ec0ff */
        /* <DEDUP_REMOVED lines=9> */
.L_x_50662:
[----:B------:R-:W-:Y:S05]  /*12980*/  BSYNC.RECONVERGENT B1 ;  /* 0x0000000000017941 */ /* 0x000fea0003800200 */
.L_x_50661:
        /* <DEDUP_REMOVED lines=11> */
[----:B------:R-:W-:-:S05]  /*12a40*/  IADD3 R2, P2, PT, R2, R13, RZ ;  /* 0x0000000d02027210 */ /* 0x000fca0007f5e0ff */
[----:B------:R-:W-:Y:S01]  /*12a50*/  IMAD.X R12, RZ, RZ, R8, P2 ;  /* 0x000000ffff0c7224 */ /* 0x000fe200010e0608 */
[C---:B------:R-:W-:Y:S02]  /*12a60*/  ISETP.GT.U32.AND P2, PT, R2.reuse, RZ, PT ;  /* 0x000000ff0200720c */ /* 0x040fe40003f44070 */
[----:B------:R-:W-:Y:S02]  /*12a70*/  IADD3.X R8, P1, PT, R2, R2, RZ, P1, !PT ;  /* 0x0000000202087210 */ /* 0x000fe40000f3e4ff */
[----:B------:R-:W-:-:S03]  /*12a80*/  ISETP.GT.AND.EX P2, PT, R12, RZ, PT, P2 ;  /* 0x000000ff0c00720c */ /* 0x000fc60003f44320 */
[----:B------:R-:W-:Y:S01]  /*12a90*/  IMAD.X R13, R12, 0x1, R12, P1 ;  /* 0x000000010c0d7824 */ /* 0x000fe200008e060c */
[----:B------:R-:W-:-:S04]  /*12aa0*/  SEL R8, R8, R2, P2 ;  /* 0x0000000208087207 */ /* 0x000fc80001000000 */
[----:B------:R-:W-:Y:S02]  /*12ab0*/  SEL R2, R13, R12, P2 ;  /* 0x0000000c0d027207 */ /* 0x000fe40001000000 */
[----:B------:R-:W-:Y:S02]  /*12ac0*/  IADD3 R8, P1, PT, R8, 0x1, RZ ;  /* 0x0000000108087810 */ /* 0x000fe40007f3e0ff */
[----:B------:R-:W-:-:S03]  /*12ad0*/  SEL R12, RZ, 0xffffffff, !P2 ;  /* 0xffffffffff0c7807 */ /* 0x000fc60005000000 */
[----:B------:R-:W-:Y:S02]  /*12ae0*/  IMAD.X R2, RZ, RZ, R2, P1 ;  /* 0x000000ffff027224 */ /* 0x000fe400008e0602 */
[----:B------:R-:W-:-:S03]  /*12af0*/  IMAD.IADD R9, R12, 0x1, -R9 ;  /* 0x000000010c097824 */ /* 0x000fc600078e0a09 */
[----:B------:R-:W-:Y:S01]  /*12b00*/  SHF.R.U64 R8, R8, 0xa, R2 ;  /* 0x0000000a08087819 */ /* 0x000fe20000001202 */
[----:B------:R-:W-:-:S03]  /*12b10*/  IMAD.SHL.U32 R13, R9, 0x100000, RZ ;  /* 0x00100000090d7824 */ /* 0x000fc600078e00ff */
[----:B------:R-:W-:-:S04]  /*12b20*/  IADD3 R8, P1, PT, R8, 0x1, RZ ;  /* 0x0000000108087810 */ /* 0x000fc80007f3e0ff */
[----:B------:R-:W-:Y:S02]  /*12b30*/  LEA.HI.X R2, R2, RZ, RZ, 0x16, P1 ;  /* 0x000000ff02027211 */ /* 0x000fe400008fb4ff */
[----:B------:R-:W-:Y:S02]  /*12b40*/  LOP3.LUT P1, R3, R3, 0x80000000, RZ, 0xc0, !PT ;  /* 0x8000000003037812 */ /* 0x000fe4000782c0ff */
[--C-:B------:R-:W-:Y:S02]  /*12b50*/  SHF.R.U64 R12, R8, 0x1, R2.reuse ;  /* 0x00000001080c7819 */ /* 0x100fe40000001202 */
[----:B------:R-:W-:Y:S02]  /*12b60*/  SHF.R.U32.HI R8, RZ, 0x1, R2 ;  /* 0x00000001ff087819 */ /* 0x000fe40000011602 */
[----:B------:R-:W-:Y:S02]  /*12b70*/  IADD3 R9, P2, P3, RZ, RZ, R12 ;  /* 0x000000ffff097210 */ /* 0x000fe40007b5e00c */
[----:B------:R-:W-:-:S02]  /*12b80*/  LEA.HI R2, R10, R11, RZ, 0x1 ;  /* 0x0000000b0a027211 */ /* 0x000fc400078f08ff */
[----:B------:R-:W-:Y:S02]  /*12b90*/  @!P0 LOP3.LUT R3, R3, 0x80000000, RZ, 0x3c, !PT ;  /* 0x8000000003038812 */ /* 0x000fe400078e3cff */
[----:B------:R-:W-:Y:S01]  /*12ba0*/  IADD3.X R8, PT, PT, R13, 0x3fe00000, R8, P2, P3 ;  /* 0x3fe000000d087810 */ /* 0x000fe200017e6408 */
[----:B------:R-:W-:-:S03]  /*12bb0*/  @P1 IMAD.MOV R2, RZ, RZ, -R2 ;  /* 0x000000ffff021224 */ /* 0x000fc600078e0a02 */
[----:B------:R-:W-:-:S07]  /*12bc0*/  LOP3.LUT R3, R8, R3, RZ, 0xfc, !PT ;  /* 0x0000000308037212 */ /* 0x000fce00078efcff */
.L_x_50656:
[----:B------:R-:W-:Y:S02]  /*12bd0*/  IMAD.MOV.U32 R10, RZ, RZ, R0 ;  /* 0x000000ffff0a7224 */ /* 0x000fe400078e0000 */
[----:B------:R-:W-:Y:S02]  /*12be0*/  IMAD.MOV.U32 R11, RZ, RZ, 0x0 ;  /* 0x00000000ff0b7424 */ /* 0x000fe400078e00ff */
[----:B------:R-:W-:Y:S02]  /*12bf0*/  IMAD.MOV.U32 R8, RZ, RZ, R9 ;  /* 0x000000ffff087224 */ /* 0x000fe400078e0009 */
[----:B------:R-:W-:Y:S01]  /*12c00*/  IMAD.MOV.U32 R9, RZ, RZ, R3 ;  /* 0x000000ffff097224 */ /* 0x000fe200078e0003 */
[----:B------:R-:W-:Y:S06]  /*12c10*/  RET.REL.NODEC R10 `(_ZN2at6native27unrolled_elementwise_kernelIZNS0_50_GLOBAL__N__2680c7bb_12_PowKernel_cu_7dd49032_300322pow_scalar_tensor_implIdEEvRNS_18TensorIteratorBaseEN3c107complexIT_EEEUlNS7_IdEEE_St5arrayIPcLm2EELi4E23TrivialOffsetCalculatorILi1EjESG_NS0_6memory12LoadWithCastILi1EEENSH_13StoreWithCastILi1EEEEEviS8_T0_T2_T3_T4_T5_) ;  /* 0xfffffed00af87950 */ /* 0x000fec0003c3ffff */
.L_x_50663:
        /* <DEDUP_REMOVED lines=14> */
.L_x_68399:


//--------------------- .text._ZN2at6native18elementwise_kernelILi128ELi2EZNS0_22gpu_kernel_impl_nocastIZNS0_50_GLOBAL__N__2680c7bb_12_PowKernel_cu_7dd49032_300322pow_scalar_tensor_implIdEEvRNS_18TensorIteratorBaseEN3c107complexIT_EEEUlNS8_IdEEE_EEvS6_RKS9_EUliE_EEviT1_ --------------------------
	.section	.text._ZN2at6native18elementwise_kernelILi128ELi2EZNS0_22gpu_kernel_impl_nocastIZNS0_50_GLOBAL__N__2680c7bb_12_PowKernel_cu_7dd49032_300322pow_scalar_tensor_implIdEEvRNS_18TensorIteratorBaseEN3c107complexIT_EEEUlNS8_IdEEE_EEvS6_RKS9_EUliE_EEviT1_,"ax",@progbits
	.align	128
        .global         _ZN2at6native18elementwise_kernelILi128ELi2EZNS0_22gpu_kernel_impl_nocastIZNS0_50_GLOBAL__N__2680c7bb_12_PowKernel_cu_7dd49032_300322pow_scalar_tensor_implIdEEvRNS_18TensorIteratorBaseEN3c107complexIT_EEEUlNS8_IdEEE_EEvS6_RKS9_EUliE_EEviT1_
        .type           _ZN2at6native18elementwise_kernelILi128ELi2EZNS0_22gpu_kernel_impl_nocastIZNS0_50_GLOBAL__N__2680c7bb_12_PowKernel_cu_7dd49032_300322pow_scalar_tensor_implIdEEvRNS_18TensorIteratorBaseEN3c107complexIT_EEEUlNS8_IdEEE_EEvS6_RKS9_EUliE_EEviT1_,@function
        .size           _ZN2at6native18elementwise_kernelILi128ELi2EZNS0_22gpu_kernel_impl_nocastIZNS0_50_GLOBAL__N__2680c7bb_12_PowKernel_cu_7dd49032_300322pow_scalar_tensor_implIdEEvRNS_18TensorIteratorBaseEN3c107complexIT_EEEUlNS8_IdEEE_EEvS6_RKS9_EUliE_EEviT1_,(.L_x_68400 - _ZN2at6native18elementwise_kernelILi128ELi2EZNS0_22gpu_kernel_impl_nocastIZNS0_50_GLOBAL__N__2680c7bb_12_PowKernel_cu_7dd49032_300322pow_scalar_tensor_implIdEEvRNS_18TensorIteratorBaseEN3c107complexIT_EEEUlNS8_IdEEE_EEvS6_RKS9_EUliE_EEviT1_)
        .other          _ZN2at6native18elementwise_kernelILi128ELi2EZNS0_22gpu_kernel_impl_nocastIZNS0_50_GLOBAL__N__2680c7bb_12_PowKernel_cu_7dd49032_300322pow_scalar_tensor_implIdEEvRNS_18TensorIteratorBaseEN3c107complexIT_EEEUlNS8_IdEEE_EEvS6_RKS9_EUliE_EEviT1_,@"STO_CUDA_ENTRY STV_DEFAULT"
_ZN2at6native18elementwise_kernelILi128ELi2EZNS0_22gpu_kernel_impl_nocastIZNS0_50_GLOBAL__N__2680c7bb_12_PowKernel_cu_7dd49032_300322pow_scalar_tensor_implIdEEvRNS_18TensorIteratorBaseEN3c107complexIT_EEEUlNS8_IdEEE_EEvS6_RKS9_EUliE_EEviT1_:
.text._ZN2at6native18elementwise_kernelILi128ELi2EZNS0_22gpu_kernel_impl_nocastIZNS0_50_GLOBAL__N__2680c7bb_12_PowKernel_cu_7dd49032_300322pow_scalar_tensor_implIdEEvRNS_18TensorIteratorBaseEN3c107complexIT_EEEUlNS8_IdEEE_EEvS6_RKS9_EUliE_EEviT1_:
        /* <DEDUP_REMOVED lines=20> */
[----:B------:R-:W-:Y:S01]  /*0140*/  HFMA2 R24, -RZ, RZ, 0, 0 ;  /* 0x00000000ff187431 */ /* 0x000fe200000001ff */
[----:B------:R-:W-:Y:S01]  /*0150*/  ISETP.NE.AND P0, PT, R2, RZ, PT ;  /* 0x000000ff0200720c */ /* 0x000fe20003f05270 */
[----:B------:R-:W1:Y:S01]  /*0160*/  LDCU UR8, c[0x0][0x394] ;  /* 0x00007280ff0877ac */ /* 0x000e620008000800 */
[----:B------:R-:W2:Y:S02]  /*0170*/  LDCU.64 UR10, c[0x0][0x4c0] ;  /* 0x00009800ff0a77ac */ /* 0x000ea40008000a00 */
        /* <DEDUP_REMOVED lines=292> */
.L_x_50666:
[----:B------:R-:W0:Y:S01]  /*13c0*/  LDCU.64 UR4, c[0x0][0x590] ;  /* 0x0000b200ff0477ac */ /* 0x000e220008000a00 */
[----:B------:R-:W1:Y:S01]  /*13d0*/  LDCU.128 UR8, c[0x0][0x5a0] ;  /* 0x0000b400ff0877ac */ /* 0x000e620008000c00 */
[----:B0-----:R-:W-:-:S05]  /*13e0*/  IADD3 R8, P0, PT, R4, UR4, RZ ;  /* 0x0000000404087c10 */ /* 0x001fca000ff1e0ff */
[----:B------:R-:W-:-:S05]  /*13f0*/  IMAD.X R9, RZ, RZ, UR5, P0 ;  /* 0x00000005ff097e24 */ /* 0x000fca00080e06ff */
[----:B------:R-:W1:Y:S01]  /*1400*/  LDG.E.128 R4, desc[UR6][R8.64] ;  /* 0x0000000608047981 */ /* 0x000e62000c1e1d00 */
[----:B------:R-:W-:Y:S01]  /*1410*/  BSSY.RECONVERGENT B0, `(.L_x_50667) ;  /* 0x000024d000007945 */ /* 0x000fe20003800200 */
[----:B-1----:R-:W-:-:S08]  /*1420*/  DMUL R10, R4, UR10 ;  /* 0x0000000a040a7c28 */ /* 0x002fd00008000000 */
[C---:B------:R-:W-:Y:S02]  /*1430*/  DFMA R10, R6.reuse, UR8, R10 ;  /* 0x00000008060a7c2b */ /* 0x040fe4000800000a */
[----:B------:R-:W-:-:S08]  /*1440*/  DMUL R6, R6, UR10 ;  /* 0x0000000a06067c28 */ /* 0x000fd00008000000 */
[----:B------:R-:W-:Y:S01]  /*1450*/  LOP3.LUT R13, R11, 0x7fffffff, RZ, 0xc0, !PT ;  /* 0x7fffffff0b0d7812 */ /* 0x000fe200078ec0ff */
[----:B------:R-:W-:-:S03]  /*1460*/  DFMA R4, R4, UR8, -R6 ;  /* 0x0000000804047c2b */ /* 0x000fc60008000806 */
        /* <DEDUP_REMOVED lines=58> */
[----:B------:R-:W-:Y:S02]  /*1810*/  LEA R5, R4, 0x3ff00000, 0x14 ;  /* 0x3ff0000004057811 */ /* 0x000fe400078ea0ff */
[----:B------:R-:W-:-:S06]  /*1820*/  MOV R4, RZ ;  /* 0x000000ff00047202 */ /* 0x000fcc0000000f00 */
[----:B------:R-:W-:Y:S01]  /*1830*/  DMUL R8, R8, R4 ;  /* 0x0000000408087228 */ /* 0x000fe20000000000 */
[----:B------:R-:W-:Y:S10]  /*1840*/  BRA `(.L_x_50669) ;  /* 0x0000002000247947 */ /* 0x000ff40003800000 */
.L_x_50668:
        /* <DEDUP_REMOVED lines=28> */
[----:B------:R-:W-:Y:S05]  /*1a10*/  CALL.REL.NOINC `($_ZN2at6native18elementwise_kernelILi128ELi2EZNS0_22gpu_kernel_impl_nocastIZNS0_50_GLOBAL__N__2680c7bb_12_PowKernel_cu_7dd49032_300322pow_scalar_tensor_implIdEEvRNS_18TensorIteratorBaseEN3c107complexIT_EEEUlNS8_IdEEE_EEvS6_RKS9_EUliE_EEviT1_$__internal_trig_reduction_slowpathd) ;  /* 0x00000058000c7944 */ /* 0x000fea0003c00000 */
[----:B------:R-:W-:Y:S02]  /*1a20*/  IMAD.MOV.U32 R8, RZ, RZ, R14 ;  /* 0x000000ffff087224 */ /* 0x000fe400078e000e */
[----:B------:R-:W-:-:S07]  /*1a30*/  IMAD.MOV.U32 R9, RZ, RZ, R15 ;  /* 0x000000ffff097224 */ /* 0x000fce00078e000f */
.L_x_50674:
[----:B------:R-:W-:Y:S05]  /*1a40*/  BSYNC.RECONVERGENT B5 ;  /* 0x0000000000057941 */ /* 0x000fea0003800200 */
.L_x_50673:
[----:B------:R-:W-:-:S07]  /*1a50*/  IADD3 R22, PT, PT, R13, 0x1, RZ ;  /* 0x000000010d167810 */ /* 0x000fce0007ffe0ff */
.L_x_50672:
[----:B------:R-:W-:Y:S05]  /*1a60*/  BSYNC.RECONVERGENT B4 ;  /* 0x0000000000047941 */ /* 0x000fea0003800200 */
.L_x_50671:
        /* <DEDUP_REMOVED lines=53> */
[----:B------:R-:W-:Y:S05]  /*1dc0*/  CALL.REL.NOINC `($_ZN2at6native18elementwise_kernelILi128ELi2EZNS0_22gpu_kernel_impl_nocastIZNS0_50_GLOBAL__N__2680c7bb_12_PowKernel_cu_7dd49032_300322pow_scalar_tensor_implIdEEvRNS_18TensorIteratorBaseEN3c107complexIT_EEEUlNS8_IdEEE_EEvS6_RKS9_EUliE_EEviT1_$__internal_trig_reduction_slowpathd) ;  /* 0x0000005400207944 */ /* 0x000fea0003c00000 */
[----:B------:R-:W-:Y:S02]  /*1dd0*/  IMAD.MOV.U32 R22, RZ, RZ, R13 ;  /* 0x000000ffff167224 */ /* 0x000fe400078e000d */
[----:B------:R-:W-:Y:S02]  /*1de0*/  IMAD.MOV.U32 R20, RZ, RZ, R14 ;  /* 0x000000ffff147224 */ /* 0x000fe400078e000e */
[----:B------:R-:W-:-:S07]  /*1df0*/  IMAD.MOV.U32 R21, RZ, RZ, R15 ;  /* 0x000000ffff157224 */ /* 0x000fce00078e000f */
.L_x_50676:
[----:B------:R-:W-:Y:S05]  /*1e00*/  BSYNC.RECONVERGENT B4 ;  /* 0x0000000000047941 */ /* 0x000fea0003800200 */
.L_x_50675:
        /* <DEDUP_REMOVED lines=30> */
.L_x_50670:
        /* <DEDUP_REMOVED lines=15> */
.L_x_50677:
[----:B------:R-:W-:-:S05]  /*20e0*/  VIADD R6, R5, 0xbf79d1be ;  /* 0xbf79d1be05067836 */ /* 0x000fca0000000000 */
[----:B------:R-:W-:-:S13]  /*20f0*/  ISETP.GT.U32.AND P0, PT, R6, 0x108aa2, PT ;  /* 0x00108aa20600780c */ /* 0x000fda0003f04070 */
[----:B------:R-:W-:Y:S05]  /*2100*/  @P0 BRA `(.L_x_50678) ;  /* 0x0000000c00240947 */ /* 0x000fea0003800000 */
[----:B------:R-:W-:Y:S01]  /*2110*/  UMOV UR4, 0x19ba0da4 ;  /* 0x19ba0da400047882 */ /* 0x000fe20000000000 */
[----:B------:R-:W-:Y:S01]  /*2120*/  UMOV UR5, 0x40937be3 ;  /* 0x40937be300057882 */ /* 0x000fe20000000000 */
[----:B------:R-:W-:Y:S01]  /*2130*/  MOV R6, 0x652b82fe ;  /* 0x652b82fe00067802 */ /* 0x000fe20000000f00 */
        /* <DEDUP_REMOVED lines=53> */
[----:B------:R-:W-:-:S04]  /*2490*/  @!P0 SHF.R.S32.HI R7, RZ, 0x1, R7 ;  /* 0x00000001ff078819 */ /* 0x000fc80000011407 */
[----:B------:R-:W-:Y:S01]  /*24a0*/  @!P0 IADD3 R6, PT, PT, R6, -R7, RZ ;  /* 0x8000000706068210 */ /* 0x000fe20007ffe0ff */
[----:B------:R-:W-:-:S03]  /*24b0*/  @!P0 IMAD R5, R7, 0x100000, R13 ;  /* 0x0010000007058824 */ /* 0x000fc600078e020d */
[----:B------:R-:W-:Y:S01]  /*24c0*/  @!P0 LEA R7, R6, 0x3ff00000, 0x14 ;  /* 0x3ff0000006078811 */ /* 0x000fe200078ea0ff */
[----:B------:R-:W-:-:S06]  /*24d0*/  @!P0 IMAD.MOV.U32 R6, RZ, RZ, RZ ;  /* 0x000000ffff068224 */ /* 0x000fcc00078e00ff */
[----:B------:R-:W-:-:S11]  /*24e0*/  @!P0 DMUL R26, R4, R6 ;  /* 0x00000006041a8228 */ /* 0x000fd60000000000 */
.L_x_50680:
[----:B------:R-:W-:Y:S05]  /*24f0*/  BSYNC.RECONVERGENT B2 ;  /* 0x0000000000027941 */ /* 0x000fea0003800200 */
.L_x_50679:
[C---:B------:R-:W-:Y:S01]  /*2500*/  LEA.HI R4, R27.reuse, 0xffffff09, RZ, 0xc ;  /* 0xffffff091b047811 */ /* 0x040fe200078f60ff */
[----:B------:R-:W-:Y:S01]  /*2510*/  DSETP.NEU.AND P0, PT, |R10|, +INF , PT ;  /* 0x7ff000000a00742a */ /* 0x000fe20003f0d200 */
[----:B------:R-:W-:Y:S01]  /*2520*/  LOP3.LUT R27, R27, 0xfffff, RZ, 0xc0, !PT ;  /* 0x000fffff1b1b7812 */ /* 0x000fe200078ec0ff */
[----:B------:R-:W-:Y:S01]  /*2530*/  BSSY.RECONVERGENT B4, `(.L_x_50681) ;  /* 0x0000027000047945 */ /* 0x000fe20003800200 */
[----:B------:R-:W-:Y:S02]  /*2540*/  LOP3.LUT R5, R4, 0xffff, RZ, 0xc0, !PT ;  /* 0x0000ffff04057812 */ /* 0x000fe400078ec0ff */
[----:B------:R-:W-:Y:S02]  /*2550*/  LOP3.LUT R27, R27, 0x7fe00000, RZ, 0xfc, !PT ;  /* 0x7fe000001b1b7812 */ /* 0x000fe400078efcff */
[----:B------:R-:W-:Y:S02]  /*2560*/  LEA.HI R5, R5, R4, RZ, 0x11 ;  /* 0x0000000405057211 */ /* 0x000fe400078f88ff */
[----:B------:R-:W-:-:S02]  /*2570*/  MOV R6, RZ ;  /* 0x000000ff00067202 */ /* 0x000fc40000000f00 */
[----:B------:R-:W-:-:S03]  /*2580*/  PRMT R5, R5, 0x9910, RZ ;  /* 0x0000991005057816 */ /* 0x000fc600000000ff */
[----:B------:R-:W-:Y:S01]  /*2590*/  @!P0 DMUL R8, RZ, R10 ;  /* 0x0000000aff088228 */ /* 0x000fe20000000000 */
[----:B------:R-:W-:Y:S01]  /*25a0*/  SHF.R.S32.HI R5, RZ, 0x1, R5 ;  /* 0x00000001ff057819 */ /* 0x000fe20000011405 */
[----:B------:R-:W-:-:S03]  /*25b0*/  @!P0 IMAD.MOV.U32 R24, RZ, RZ, 0x1 ;  /* 0x00000001ff188424 */ /* 0x000fc600078e00ff */
        /* <DEDUP_REMOVED lines=28> */
.L_x_50684:
[----:B------:R-:W-:Y:S05]  /*2780*/  BSYNC.RECONVERGENT B5 ;  /* 0x0000000000057941 */ /* 0x000fea0003800200 */
.L_x_50683:
[----:B------:R-:W-:-:S07]  /*2790*/  VIADD R24, R13, 0x1 ;  /* 0x000000010d187836 */ /* 0x000fce0000000000 */
.L_x_50682:
[----:B------:R-:W-:Y:S05]  /*27a0*/  BSYNC.RECONVERGENT B4 ;  /* 0x0000000000047941 */ /* 0x000fea0003800200 */
.L_x_50681:
        /* <DEDUP_REMOVED lines=55> */
[----:B------:R-:W-:Y:S05]  /*2b20*/  CALL.REL.NOINC `($_ZN2at6native18elementwise_kernelILi128ELi2EZNS0_22gpu_kernel_impl_nocastIZNS0_50_GLOBAL__N__2680c7bb_12_PowKernel_cu_7dd49032_300322pow_scalar_tensor_implIdEEvRNS_18TensorIteratorBaseEN3c107complexIT_EEEUlNS8_IdEEE_EEvS6_RKS9_EUliE_EEviT1_$__internal_trig_reduction_slowpathd) ;  /* 0x0000004400c87944 */ /* 0x000fea0003c00000 */
[----:B------:R-:W-:Y:S02]  /*2b30*/  IMAD.MOV.U32 R24, RZ, RZ, R13 ;  /* 0x000000ffff187224 */ /* 0x000fe400078e000d */
[----:B------:R-:W-:Y:S02]  /*2b40*/  IMAD.MOV.U32 R22, RZ, RZ, R14 ;  /* 0x000000ffff167224 */ /* 0x000fe400078e000e */
[----:B------:R-:W-:-:S07]  /*2b50*/  IMAD.MOV.U32 R23, RZ, RZ, R15 ;  /* 0x000000ffff177224 */ /* 0x000fce00078e000f */
.L_x_50686:
[----:B------:R-:W-:Y:S05]  /*2b60*/  BSYNC.RECONVERGENT B4 ;  /* 0x0000000000047941 */ /* 0x000fea0003800200 */
.L_x_50685:
        /* <DEDUP_REMOVED lines=9> */
[----:B------:R-:W-:Y:S01]  /*2c00*/  DMUL R28, R22, R22 ;  /* 0x00000016161c7228 */ /* 0x000fe20000000000 */
[----:B------:R-:W-:-:S02]  /*2c10*/  MOV R30, 0x20fd8164 ;  /* 0x20fd8164001e7802 */ /* 0x000fc40000000f00 */
        /* <DEDUP_REMOVED lines=19> */
[----:B------:R-:W-:Y:S02]  /*2d50*/  DMUL R26, R26, R8 ;  /* 0x000000081a1a7228 */ /* 0x000fe40000000000 */
[----:B------:R-:W-:-:S06]  /*2d60*/  DMUL R8, R20, R4 ;  /* 0x0000000414087228 */ /* 0x000fcc0000000000 */
[----:B------:R-:W-:-:S08]  /*2d70*/  DMUL R26, R6, R26 ;  /* 0x0000001a061a7228 */ /* 0x000fd00000000000 */
[----:B------:R-:W-:Y:S01]  /*2d80*/  DMUL R10, R4, R26 ;  /* 0x0000001a040a7228 */ /* 0x000fe20000000000 */
[----:B------:R-:W-:Y:S10]  /*2d90*/  BRA `(.L_x_50669) ;  /* 0x0000000800d07947 */ /* 0x000ff40003800000 */
.L_x_50678:
        /* <DEDUP_REMOVED lines=58> */
[----:B------:R-:W-:Y:S02]  /*3140*/  @!P1 LEA R7, R6, 0x3ff00000, 0x14 ;  /* 0x3ff0000006079811 */ /* 0x000fe400078ea0ff */
[----:B------:R-:W-:-:S06]  /*3150*/  @!P1 MOV R6, RZ ;  /* 0x000000ff00069202 */ /* 0x000fcc0000000f00 */
[----:B------:R-:W-:-:S11]  /*3160*/  @!P1 DMUL R20, R4, R6 ;  /* 0x0000000604149228 */ /* 0x000fd60000000000 */
.L_x_50688:
[----:B------:R-:W-:Y:S05]  /*3170*/  BSYNC.RECONVERGENT B2 ;  /* 0x0000000000027941 */ /* 0x000fea0003800200 */
.L_x_50687:
        /* <DEDUP_REMOVED lines=26> */
.L_x_50692:
[----:B------:R-:W-:Y:S05]  /*3320*/  BSYNC.RECONVERGENT B5 ;  /* 0x0000000000057941 */ /* 0x000fea0003800200 */
.L_x_50691:
[----:B------:R-:W-:-:S07]  /*3330*/  IADD3 R24, PT, PT, R13, 0x1, RZ ;  /* 0x000000010d187810 */ /* 0x000fce0007ffe0ff */
.L_x_50690:
[----:B------:R-:W-:Y:S05]  /*3340*/  BSYNC.RECONVERGENT B4 ;  /* 0x0000000000047941 */ /* 0x000fea0003800200 */
.L_x_50689:
        /* <DEDUP_REMOVED lines=21> */
[----:B----4-:R-:W-:Y:S02]  /*34a0*/  DFMA R4, R22, R4, R16 ;  /* 0x000000041604722b */ /* 0x010fe40000000010 */
[----:B------:R-:W-:-:S06]  /*34b0*/  @!P1 DMUL R16, RZ, R10 ;  /* 0x0000000aff109228 */ /* 0x000fcc0000000000 */
[----:B------:R-:W-:Y:S01]  /*34c0*/  DFMA R4, R22, R4, R18 ;  /* 0x000000041604722b */ /* 0x000fe20000000012 */
[----:B------:R-:W-:-:S07]  /*34d0*/  @!P1 IMAD.MOV.U32 R18, RZ, RZ, RZ ;  /* 0x000000ffff129224 */ /* 0x000fce00078e00ff */
        /* <DEDUP_REMOVED lines=32> */
.L_x_50694:
[----:B------:R-:W-:Y:S05]  /*36e0*/  BSYNC.RECONVERGENT B4 ;  /* 0x0000000000047941 */ /* 0x000fea0003800200 */
.L_x_50693:
        /* <DEDUP_REMOVED lines=17> */
[----:B---3--:R-:W-:Y:S02]  /*3800*/  DFMA R4, R22, R4, R8 ;  /* 0x000000041604722b */ /* 0x008fe40000000008 */
[----:B------:R-:W-:-:S06]  /*3810*/  DMUL R8, R20, R26 ;  /* 0x0000001a14087228 */ /* 0x000fcc0000000000 */
        /* <DEDUP_REMOVED lines=12> */
.L_x_50669:
[----:B------:R-:W-:Y:S05]  /*38e0*/  BSYNC.RECONVERGENT B0 ;  /* 0x0000000000007941 */ /* 0x000fea0003800200 */
.L_x_50667:
[----:B------:R-:W0:Y:S01]  /*38f0*/  LDCU.64 UR4, c[0x0][0x588] ;  /* 0x0000b100ff0477ac */ /* 0x000e220008000a00 */
[----:B------:R-:W-:Y:S01]  /*3900*/  VIADD R25, R25, 0x80 ;  /* 0x0000008019197836 */ /* 0x000fe20000000000 */
[----:B0-----:R-:W-:-:S05]  /*3910*/  IADD3 R4, P0, PT, R3, UR4, RZ ;  /* 0x0000000403047c10 */ /* 0x001fca000ff1e0ff */
[----:B------:R-:W-:-:S05]  /*3920*/  IMAD.X R5, RZ, RZ, UR5, P0 ;  /* 0x00000005ff057e24 */ /* 0x000fca00080e06ff */
[----:B------:R0:W-:Y:S03]  /*3930*/  STG.E.128 desc[UR6][R4.64], R8 ;  /* 0x0000000804007986 */ /* 0x0001e6000c101d06 */
.L_x_50665:
[----:B------:R-:W-:Y:S05]  /*3940*/  BSYNC.RECONVERGENT B1 ;  /* 0x0000000000017941 */ /* 0x000fea0003800200 */
.L_x_50664:
[----:B------:R-:W1:Y:S02]  /*3950*/  LDCU UR4, c[0x0][0x380] ;  /* 0x00007000ff0477ac */ /* 0x000e640008000800 */
[----:B-1----:R-:W-:-:S13]  /*3960*/  ISETP.GE.AND P0, PT, R25, UR4, PT ;  /* 0x0000000419007c0c */ /* 0x002fda000bf06270 */
[----:B------:R-:W-:Y:S05]  /*3970*/  @P0 EXIT ;  /* 0x000000000000094d */ /* 0x000fea0003800000 */
[----:B------:R-:W1:Y:S01]  /*3980*/  LDCU UR4, c[0x0][0x390] ;  /* 0x00007200ff0477ac */ /* 0x000e620008000800 */
[----:B0-----:R-:W-:Y:S01]  /*3990*/  IMAD.MOV.U32 R4, RZ, RZ, RZ ;  /* 0x000000ffff047224 */ /* 0x001fe200078e00ff */
[----:B------:R-:W-:Y:S01]  /*39a0*/  MOV R3, RZ ;  /* 0x000000ff00037202 */ /* 0x000fe20000000f00 */
[----:B-1----:R-:W-:-:S09]  /*39b0*/  UISETP.NE.AND UP0, UPT, UR4, URZ, UPT ;  /* 0x000000ff0400728c */ /* 0x002fd2000bf05270 */
[----:B------:R-:W-:Y:S05]  /*39c0*/  BRA.U !UP0, `(.L_x_50695) ;  /* 0x0000001108a47547 */ /* 0x000fea000b800000 */
[----:B------:R-:W0:Y:S01]  /*39d0*/  LDCU.64 UR4, c[0x0][0x398] ;  /* 0x00007300ff0477ac */ /* 0x000e220008000a00 */
        /* <DEDUP_REMOVED lines=286> */
[----:B------:R-:W-:-:S04]  /*4bc0*/  IMAD.MOV R6, RZ, RZ, -R9 ;  /* 0x000000ffff067224 */ /* 0x000fc800078e0a09 */
        /* <DEDUP_REMOVED lines=9> */
.L_x_50695:
[----:B------:R-:W0:Y:S01]  /*4c60*/  LDCU.64 UR4, c[0x0][0x590] ;  /* 0x0000b200ff0477ac */ /* 0x000e220008000a00 */
[----:B------:R-:W1:Y:S01]  /*4c70*/  LDCU.128 UR8, c[0x0][0x5a0] ;  /* 0x0000b400ff0877ac */ /* 0x000e620008000c00 */
[----:B0-----:R-:W-:-:S05]  /*4c80*/  IADD3 R8, P0, PT, R4, UR4, RZ ;  /* 0x0000000404087c10 */ /* 0x001fca000ff1e0ff */
[----:B------:R-:W-:Y:S01]  /*4c90*/  IMAD.X R9, RZ, RZ, UR5, P0 ;  /* 0x00000005ff097e24 */ /* 0x000fe200080e06ff */
[----:B------:R-:W0:Y:S05]  /*4ca0*/  LDCU.64 UR4, c[0x0][0x588] ;  /* 0x0000b100ff0477ac */ /* 0x000e2a0008000a00 */
[----:B------:R-:W1:Y:S01]  /*4cb0*/  LDG.E.128 R8, desc[UR6][R8.64] ;  /* 0x0000000608087981 */ /* 0x000e62000c1e1d00 */
[----:B------:R-:W-:Y:S01]  /*4cc0*/  BSSY.RECONVERGENT B0, `(.L_x_50696) ;  /* 0x0000256000007945 */ /* 0x000fe20003800200 */
[----:B0-----:R-:W-:-:S04]  /*4cd0*/  IADD3 R2, P1, PT, R3, UR4, RZ ;  /* 0x0000000403027c10 */ /* 0x001fc8000ff3e0ff */
[----:B------:R-:W-:Y:S01]  /*4ce0*/  IADD3.X R3, PT, PT, RZ, UR5, RZ, P1, !PT ;  /* 0x00000005ff037c10 */ /* 0x000fe20008ffe4ff */
[----:B-1----:R-:W-:-:S08]  /*4cf0*/  DMUL R6, R8, UR10 ;  /* 0x0000000a08067c28 */ /* 0x002fd00008000000 */
        /* <DEDUP_REMOVED lines=71> */
[----:B------:R-:W-:Y:S02]  /*5170*/  @!P0 LEA R11, R4, 0x3ff00000, 0x14 ;  /* 0x3ff00000040b8811 */ /* 0x000fe400078ea0ff */
[----:B------:R-:W-:-:S06]  /*5180*/  @!P0 MOV R4, R12 ;  /* 0x0000000c00048202 */ /* 0x000fcc0000000f00 */
[----:B------:R-:W-:-:S11]  /*5190*/  @!P0 DMUL R8, R4, R10 ;  /* 0x0000000a04088228 */ /* 0x000fd60000000000 */
.L_x_50702:
[----:B------:R-:W-:Y:S05]  /*51a0*/  BSYNC.RECONVERGENT B1 ;  /* 0x0000000000017941 */ /* 0x000fea0003800200 */
.L_x_50701:
        /* <DEDUP_REMOVED lines=23> */
[----:B------:R-:W-:Y:S01]  /*5320*/  IMAD.MOV.U32 R0, RZ, RZ, R13 ;  /* 0x000000ffff007224 */ /* 0x000fe200078e000d */
[----:B------:R-:W-:Y:S01]  /*5330*/  MOV R4, R14 ;  /* 0x0000000e00047202 */ /* 0x000fe20000000f00 */
[----:B------:R-:W-:-:S07]  /*5340*/  IMAD.MOV.U32 R5, RZ, RZ, R15 ;  /* 0x000000ffff057224 */ /* 0x000fce00078e000f */
.L_x_50706:
[----:B------:R-:W-:Y:S05]  /*5350*/  BSYNC.RECONVERGENT B4 ;  /* 0x0000000000047941 */ /* 0x000fea0003800200 */
.L_x_50705:
[----:B------:R-:W-:Y:S01]  /*5360*/  VIADD R0, R0, 0x1 ;  /* 0x0000000100007836 */ /* 0x000fe20000000000 */
[----:B------:R-:W-:Y:S06]  /*5370*/  BRA `(.L_x_50707) ;  /* 0x0000000000087947 */ /* 0x000fec0003800000 */
.L_x_50704:
[----:B------:R-:W-:Y:S01]  /*5380*/  DMUL R4, RZ, R6 ;  /* 0x00000006ff047228 */ /* 0x000fe20000000000 */
[----:B------:R-:W-:-:S10]  /*5390*/  IMAD.MOV.U32 R0, RZ, RZ, 0x1 ;  /* 0x00000001ff007424 */ /* 0x000fd400078e00ff */
.L_x_50707:
[----:B------:R-:W-:Y:S05]  /*53a0*/  BSYNC.RECONVERGENT B1 ;  /* 0x0000000000017941 */ /* 0x000fea0003800200 */
.L_x_50703:
        /* <DEDUP_REMOVED lines=52> */
[----:B------:R-:W-:Y:S01]  /*56f0*/  MOV R0, R13 ;  /* 0x0000000d00007202 */ /* 0x000fe20000000f00 */
[----:B------:R-:W-:Y:S02]  /*5700*/  IMAD.MOV.U32 R10, RZ, RZ, R14 ;  /* 0x000000ffff0a7224 */ /* 0x000fe400078e000e */
[----:B------:R-:W-:Y:S01]  /*5710*/  IMAD.MOV.U32 R11, RZ, RZ, R15 ;  /* 0x000000ffff0b7224 */ /* 0x000fe200078e000f */
[----:B------:R-:W-:Y:S06]  /*5720*/  BRA `(.L_x_50710) ;  /* 0x0000000000087947 */ /* 0x000fec0003800000 */
.L_x_50709:
[----:B------:R-:W-:Y:S01]  /*5730*/  DMUL R10, RZ, R6 ;  /* 0x00000006ff0a7228 */ /* 0x000fe20000000000 */
[----:B------:R-:W-:-:S10]  /*5740*/  IMAD.MOV.U32 R0, RZ, RZ, RZ ;  /* 0x000000ffff007224 */ /* 0x000fd400078e00ff */
.L_x_50710:
[----:B------:R-:W-:Y:S05]  /*5750*/  BSYNC.RECONVERGENT B1 ;  /* 0x0000000000017941 */ /* 0x000fea0003800200 */
.L_x_50708:
        /* <DEDUP_REMOVED lines=32> */
.L_x_50700:
        /* <DEDUP_REMOVED lines=56> */
[----:B------:R-:W-:Y:S01]  /*5ce0*/  @!P0 IMAD.IADD R4, R4, 0x1, -R5 ;  /* 0x0000000104048824 */ /* 0x000fe200078e0a05 */
[----:B------:R-:W-:-:S04]  /*5cf0*/  @!P0 LEA R5, R5, R9, 0x14 ;  /* 0x0000000905058211 */ /* 0x000fc800078ea0ff */
[----:B------:R-:W-:Y:S01]  /*5d00*/  @!P0 LEA R9, R4, 0x3ff00000, 0x14 ;  /* 0x3ff0000004098811 */ /* 0x000fe200078ea0ff */
[----:B------:R-:W-:Y:S02]  /*5d10*/  @!P0 IMAD.MOV.U32 R4, RZ, RZ, R8 ;  /* 0x000000ffff048224 */ /* 0x000fe400078e0008 */
[----:B------:R-:W-:-:S06]  /*5d20*/  @!P0 IMAD.MOV.U32 R8, RZ, RZ, RZ ;  /* 0x000000ffff088224 */ /* 0x000fcc00078e00ff */
[----:B------:R-:W-:-:S11]  /*5d30*/  @!P0 DMUL R20, R4, R8 ;  /* 0x0000000804148228 */ /* 0x000fd60000000000 */
.L_x_50713:
[----:B------:R-:W-:Y:S05]  /*5d40*/  BSYNC.RECONVERGENT B1 ;  /* 0x0000000000017941 */ /* 0x000fea0003800200 */
.L_x_50712:
        /* <DEDUP_REMOVED lines=37> */
[----:B------:R-:W-:-:S07]  /*5fa0*/  IMAD.MOV.U32 R5, RZ, RZ, R15 ;  /* 0x000000ffff057224 */ /* 0x000fce00078e000f */
.L_x_50717:
[----:B------:R-:W-:Y:S05]  /*5fb0*/  BSYNC.RECONVERGENT B4 ;  /* 0x0000000000047941 */ /* 0x000fea0003800200 */
.L_x_50716:
[----:B------:R-:W-:Y:S01]  /*5fc0*/  VIADD R0, R13, 0x1 ;  /* 0x000000010d007836 */ /* 0x000fe20000000000 */
[----:B------:R-:W-:Y:S06]  /*5fd0*/  BRA `(.L_x_50718) ;  /* 0x0000000000087947 */ /* 0x000fec0003800000 */
.L_x_50715:
[----:B------:R-:W-:Y:S01]  /*5fe0*/  DMUL R4, RZ, R6 ;  /* 0x00000006ff047228 */ /* 0x000fe20000000000 */
[----:B------:R-:W-:-:S10]  /*5ff0*/  MOV R0, 0x1 ;  /* 0x0000000100007802 */ /* 0x000fd40000000f00 */
.L_x_50718:
[----:B------:R-:W-:Y:S05]  /*6000*/  BSYNC.RECONVERGENT B1 ;  /* 0x0000000000017941 */ /* 0x000fea0003800200 */
.L_x_50714:
        /* <DEDUP_REMOVED lines=56> */
[----:B------:R-:W-:Y:S01]  /*6390*/  IMAD.MOV.U32 R23, RZ, RZ, R15 ;  /* 0x000000ffff177224 */ /* 0x000fe200078e000f */
[----:B------:R-:W-:Y:S06]  /*63a0*/  BRA `(.L_x_50721) ;  /* 0x0000000000087947 */ /* 0x000fec0003800000 */
.L_x_50720:
[----:B------:R-:W-:Y:S01]  /*63b0*/  DMUL R22, RZ, R6 ;  /* 0x00000006ff167228 */ /* 0x000fe20000000000 */
[----:B------:R-:W-:-:S10]  /*63c0*/  MOV R0, RZ ;  /* 0x000000ff00007202 */ /* 0x000fd40000000f00 */
.L_x_50721:
[----:B------:R-:W-:Y:S05]  /*63d0*/  BSYNC.RECONVERGENT B1 ;  /* 0x0000000000017941 */ /* 0x000fea0003800200 */
.L_x_50719:
        /* <DEDUP_REMOVED lines=14> */
[----:B------:R-:W-:Y:S02]  /*64c0*/  FSEL R31, -R8, 0.11223486810922622681, !P0 ;  /* 0x3de5db65081f7808 */ /* 0x000fe40004000100 */
[----:B------:R-:W-:-:S06]  /*64d0*/  MOV R8, RZ ;  /* 0x000000ff00087202 */ /* 0x000fcc0000000f00 */
        /* <DEDUP_REMOVED lines=19> */
.L_x_50699:
        /* <DEDUP_REMOVED lines=10> */
.L_x_50722:
[----:B------:R-:W-:-:S10]  /*66b0*/  DADD R4, R6, -R6 ;  /* 0x0000000006047229 */ /* 0x000fd40000000806 */
[----:B------:R-:W-:Y:S02]  /*66c0*/  IMAD.MOV.U32 R6, RZ, RZ, R4 ;  /* 0x000000ffff067224 */ /* 0x000fe400078e0004 */
[----:B------:R-:W-:Y:S01]  /*66d0*/  IMAD.MOV.U32 R7, RZ, RZ, R5 ;  /* 0x000000ffff077224 */ /* 0x000fe200078e0005 */
[----:B------:R-:W-:Y:S06]  /*66e0*/  BRA `(.L_x_50711) ;  /* 0x0000000800cc7947 */ /* 0x000fec0003800000 */
.L_x_50698:
        /* <DEDUP_REMOVED lines=25> */
[----:B------:R-:W-:-:S07]  /*6880*/  IMAD.MOV.U32 R5, RZ, RZ, R15 ;  /* 0x000000ffff057224 */ /* 0x000fce00078e000f */
.L_x_50726:
[----:B------:R-:W-:Y:S05]  /*6890*/  BSYNC.RECONVERGENT B4 ;  /* 0x0000000000047941 */ /* 0x000fea0003800200 */
.L_x_50725:
[----:B------:R-:W-:Y:S01]  /*68a0*/  VIADD R0, R13, 0x1 ;  /* 0x000000010d007836 */ /* 0x000fe20000000000 */
[----:B------:R-:W-:Y:S06]  /*68b0*/  BRA `(.L_x_50727) ;  /* 0x0000000000087947 */ /* 0x000fec0003800000 */
.L_x_50724:
[----:B------:R-:W-:Y:S01]  /*68c0*/  DMUL R4, RZ, R6 ;  /* 0x00000006ff047228 */ /* 0x000fe20000000000 */
[----:B------:R-:W-:-:S10]  /*68d0*/  IMAD.MOV.U32 R0, RZ, RZ, 0x1 ;  /* 0x00000001ff007424 */ /* 0x000fd400078e00ff */
.L_x_50727:
[----:B------:R-:W-:Y:S05]  /*68e0*/  BSYNC.RECONVERGENT B1 ;  /* 0x0000000000017941 */ /* 0x000fea0003800200 */
.L_x_50723:
        /* <DEDUP_REMOVED lines=56> */
.L_x_50729:
[----:B------:R-:W-:Y:S01]  /*6c70*/  DMUL R20, RZ, R6 ;  /* 0x00000006ff147228 */ /* 0x000fe20000000000 */
[----:B------:R-:W-:-:S10]  /*6c80*/  IMAD.MOV.U32 R0, RZ, RZ, RZ ;  /* 0x000000ffff007224 */ /* 0x000fd400078e00ff */
.L_x_50730:
[----:B------:R-:W-:Y:S05]  /*6c90*/  BSYNC.RECONVERGENT B1 ;  /* 0x0000000000017941 */ /* 0x000fea0003800200 */
.L_x_50728:
        /* <DEDUP_REMOVED lines=30> */
.L_x_50697:
        /* <DEDUP_REMOVED lines=53> */
[----:B------:R-:W-:Y:S01]  /*71d0*/  @!P1 IMAD.IADD R8, R8, 0x1, -R9 ;  /* 0x0000000108089824 */ /* 0x000fe200078e0a09 */
[----:B------:R-:W-:-:S04]  /*71e0*/  @!P1 LEA R9, R9, R13, 0x14 ;  /* 0x0000000d09099211 */ /* 0x000fc800078ea0ff */
[----:B------:R-:W-:Y:S01]  /*71f0*/  @!P1 LEA R11, R8, 0x3ff00000, 0x14 ;  /* 0x3ff00000080b9811 */ /* 0x000fe200078ea0ff */
[----:B------:R-:W-:-:S06]  /*7200*/  @!P1 IMAD.MOV.U32 R8, RZ, RZ, R12 ;  /* 0x000000ffff089224 */ /* 0x000fcc00078e000c */
[----:B------:R-:W-:-:S11]  /*7210*/  @!P1 DMUL R4, R8, R10 ;  /* 0x0000000a08049228 */ /* 0x000fd60000000000 */
.L_x_50711:
[----:B------:R-:W-:Y:S05]  /*7220*/  BSYNC.RECONVERGENT B0 ;  /* 0x0000000000007941 */ /* 0x000fea0003800200 */
.L_x_50696:
[----:B------:R-:W-:Y:S01]  /*7230*/  STG.E.128 desc[UR6][R2.64], R4 ;  /* 0x0000000402007986 */ /* 0x000fe2000c101d06 */
[----:B------:R-:W-:Y:S05]  /*7240*/  EXIT ;  /* 0x000000000000794d */ /* 0x000fea0003800000 */
        .type           $_ZN2at6native18elementwise_kernelILi128ELi2EZNS0_22gpu_kernel_impl_nocastIZNS0_50_GLOBAL__N__2680c7bb_12_PowKernel_cu_7dd49032_300322pow_scalar_tensor_implIdEEvRNS_18TensorIteratorBaseEN3c107complexIT_EEEUlNS8_IdEEE_EEvS6_RKS9_EUliE_EEviT1_$__internal_trig_reduction_slowpathd,@function
        .size           $_ZN2at6native18elementwise_kernelILi128ELi2EZNS0_22gpu_kernel_impl_nocastIZNS0_50_GLOBAL__N__2680c7bb_12_PowKernel_cu_7dd49032_300322pow_scalar_tensor_implIdEEvRNS_18TensorIteratorBaseEN3c107complexIT_EEEUlNS8_IdEEE_EEvS6_RKS9_EUliE_EEviT1_$__internal_trig_reduction_slowpathd,(.L_x_68400 - $_ZN2at6native18elementwise_kernelILi128ELi2EZNS0_22gpu_kernel_impl_nocastIZNS0_50_GLOBAL__N__2680c7bb_12_PowKernel_cu_7dd49032_300322pow_scalar_tensor_implIdEEvRNS_18TensorIteratorBaseEN3c107complexIT_EEEUlNS8_IdEEE_EEvS6_RKS9_EUliE_EEviT1_$__internal_trig_reduction_slowpathd)
$_ZN2at6native18elementwise_kernelILi128ELi2EZNS0_22gpu_kernel_impl_nocastIZNS0_50_GLOBAL__N__2680c7bb_12_PowKernel_cu_7dd49032_300322pow_scalar_tensor_implIdEEvRNS_18TensorIteratorBaseEN3c107complexIT_EEEUlNS8_IdEEE_EEvS6_RKS9_EUliE_EEviT1_$__internal_trig_reduction_slowpathd:
        /* <DEDUP_REMOVED lines=18> */
[----:B------:R-:W-:Y:S01]  /*7370*/  SHF.L.U32 R14, R14, 0xb, RZ ;  /* 0x0000000b0e0e7819 */ /* 0x000fe200000006ff */
[----:B------:R-:W-:Y:S01]  /*7380*/  IMAD.MOV.U32 R16, RZ, RZ, RZ ;  /* 0x000000ffff107224 */ /* 0x000fe200078e00ff */
[----:B------:R-:W-:Y:S02]  /*7390*/  IADD3 R24, PT, PT, RZ, -R12, -R15 ;  /* 0x8000000cff187210 */ /* 0x000fe40007ffe80f */
[----:B------:R-:W-:Y:S02]  /*73a0*/  CS2R R36, SRZ ;  /* 0x0000000000247805 */ /* 0x000fe4000001ff00 */
[----:B------:R-:W-:Y:S01]  /*73b0*/  LOP3.LUT R17, R17, 0x80000000, RZ, 0xfc, !PT ;  /* 0x8000000011117812 */ /* 0x000fe200078efcff */
[----:B------:R-:W1:Y:S06]  /*73c0*/  LDC.64 R32, c[0x4][0x1a8] ;  /* 0x01006a00ff207b82 */ /* 0x000e6c0000000a00 */
.L_x_50735:
        /* <DEDUP_REMOVED lines=19> */
[----:B------:R-:W-:-:S03]  /*7500*/  IMAD R23, R23, R17, RZ ;  /* 0x0000001117177224 */ /* 0x000fc600078e02ff */
[----:B------:R-:W-:Y:S02]  /*7510*/  IADD3.X R19, PT, PT, R22, RZ, RZ, P0, !PT ;  /* 0x000000ff16137210 */ /* 0x000fe400007fe4ff */
[----:B------:R-:W-:Y:S02]  /*7520*/  ISETP.NE.AND P0, PT, R24, -0xf, PT ;  /* 0xfffffff11800780c */ /* 0x000fe40003f05270 */
[----:B------:R-:W-:-:S05]  /*7530*/  IADD3.X R18, P1, PT, R23, R18, RZ, P1, !PT ;  /* 0x0000001217127210 */ /* 0x000fca0000f3e4ff */
[----:B------:R-:W-:Y:S02]  /*7540*/  IMAD.X R19, RZ, RZ, R19, P1 ;  /* 0x000000ffff137224 */ /* 0x000fe400008e0613 */
[----:B0-----:R-:W-:-:S03]  /*7550*/  IMAD.MOV.U32 R36, RZ, RZ, R18 ;  /* 0x000000ffff247224 */ /* 0x001fc600078e0012 */
[----:B------:R-:W-:Y:S01]  /*7560*/  MOV R37, R19 ;  /* 0x0000001300257202 */ /* 0x000fe20000000f00 */
[----:B------:R-:W-:Y:S06]  /*7570*/  @P0 BRA `(.L_x_50735) ;  /* 0xfffffffc00940947 */ /* 0x000fec000383ffff */
[----:B------:R-:W-:Y:S05]  /*7580*/  BSYNC.RECONVERGENT B3 ;  /* 0x0000000000037941 */ /* 0x000fea0003800200 */
.L_x_50734:
[----:B------:R-:W-:-:S07]  /*7590*/  IMAD.MOV.U32 R13, RZ, RZ, R15 ;  /* 0x000000ffff0d7224 */ /* 0x000fce00078e000f */
.L_x_50733:
[----:B------:R-:W-:Y:S05]  /*75a0*/  BSYNC.RECONVERGENT B2 ;  /* 0x0000000000027941 */ /* 0x000fea0003800200 */
.L_x_50732:
[----:B------:R-:W-:Y:S01]  /*75b0*/  LOP3.LUT P0, R31, R31, 0x3f, RZ, 0xc0, !PT ;  /* 0x0000003f1f1f7812 */ /* 0x000fe2000780c0ff */
[----:B------:R-:W-:-:S04]  /*75c0*/  IMAD.IADD R12, R12, 0x1, R13 ;  /* 0x000000010c0c7824 */ /* 0x000fc800078e020d */
[----:B------:R-:W-:-:S05]  /*75d0*/  IMAD.U32 R24, R12, 0x8, R1 ;  /* 0x000000080c187824 */ /* 0x000fca00078e0001 */
[----:B------:R0:W-:Y:S04]  /*75e0*/  STL.64 [R24+-0x78], R36 ;  /* 0xffff882418007387 */ /* 0x0001e80000100a00 */
[----:B------:R-:W2:Y:S04]  /*75f0*/  @P0 LDL.64 R16, [R1+0x8] ;  /* 0x0000080001100983 */ /* 0x000ea80000100a00 */
[----:B------:R-:W3:Y:S04]  /*7600*/  LDL.64 R12, [R1+0x10] ;  /* 0x00001000010c7983 */ /* 0x000ee80000100a00 */
[----:B------:R-:W0:Y:S01]  /*7610*/  LDL.64 R14, [R1+0x18] ;  /* 0x00001800010e7983 */ /* 0x000e220000100a00 */
        /* <DEDUP_REMOVED lines=9> */
[-C--:B------:R-:W-:Y:S02]  /*76b0*/  @P0 SHF.R.U32.HI R28, RZ, R16.reuse, R33 ;  /* 0x00000010ff1c0219 */ /* 0x080fe40000011621 */
[----:B------:R-:W-:Y:S02]  /*76c0*/  @P0 LOP3.LUT R12, R22, R23, RZ, 0xfc, !PT ;  /* 0x00000017160c0212 */ /* 0x000fe400078efcff */
[----:B0-----:R-:W-:Y:S02]  /*76d0*/  @P0 SHF.L.U32 R24, R14, R31, RZ ;  /* 0x0000001f0e180219 */ /* 0x001fe400000006ff */
[----:B------:R-:W-:Y:S02]  /*76e0*/  @P0 SHF.R.U64 R33, R18, R16, R17 ;  /* 0x0000001012210219 */ /* 0x000fe40000001211 */
[----:B------:R-:W-:-:S02]  /*76f0*/  @P0 LOP3.LUT R13, R19, R28, RZ, 0xfc, !PT ;  /* 0x0000001c130d0212 */ /* 0x000fc400078efcff */
[----:B------:R-:W-:Y:S01]  /*7700*/  @P0 SHF.R.U32.HI R18, RZ, R16, R17 ;  /* 0x00000010ff120219 */ /* 0x000fe20000011611 */
[----:B------:R-:W-:Y:S01]  /*7710*/  IMAD.SHL.U32 R16, R12, 0x4, RZ ;  /* 0x000000040c107824 */ /* 0x000fe200078e00ff */
[----:B------:R-:W-:Y:S02]  /*7720*/  @P0 SHF.L.U64.HI R31, R14, R31, R15 ;  /* 0x0000001f0e1f0219 */ /* 0x000fe4000001020f */
[----:B------:R-:W-:Y:S02]  /*7730*/  @P0 LOP3.LUT R14, R24, R33, RZ, 0xfc, !PT ;  /* 0x00000021180e0212 */ /* 0x000fe400078efcff */
        /* <DEDUP_REMOVED lines=9> */
[----:B------:R-:W-:Y:S02]  /*77d0*/  ISETP.GT.U32.AND P2, PT, R17, -0x1, PT ;  /* 0xffffffff1100780c */ /* 0x000fe40003f44070 */
[----:B------:R-:W-:Y:S02]  /*77e0*/  IADD3.X R18, P1, PT, RZ, R18, RZ, P0, !PT ;  /* 0x00000012ff127210 */ /* 0x000fe4000073e4ff */
[----:B------:R-:W-:Y:S02]  /*77f0*/  ISETP.GT.AND.EX P0, PT, R13, -0x1, PT, P2 ;  /* 0xffffffff0d00780c */ /* 0x000fe40003f04320 */
[----:B------:R-:W-:Y:S02]  /*7800*/  IADD3.X R14, PT, PT, RZ, R14, RZ, P1, !PT ;  /* 0x0000000eff0e7210 */ /* 0x000fe40000ffe4ff */
[----:B------:R-:W-:Y:S02]  /*7810*/  SEL R17, R17, R18, P0 ;  /* 0x0000001211117207 */ /* 0x000fe40000000000 */
[----:B------:R-:W-:-:S02]  /*7820*/  SEL R14, R13, R14, P0 ;  /* 0x0000000e0d0e7207 */ /* 0x000fc40000000000 */
[----:B------:R-:W-:Y:S02]  /*7830*/  SEL R19, R12, R19, P0 ;  /* 0x000000130c137207 */ /* 0x000fe40000000000 */
[----:B------:R-:W-:-:S03]  /*7840*/  ISETP.NE.U32.AND P1, PT, R14, RZ, PT ;  /* 0x000000ff0e00720c */ /* 0x000fc60003f25070 */
[----:B------:R-:W-:Y:S01]  /*7850*/  @!P0 IMAD.MOV R16, RZ, RZ, -R16 ;  /* 0x000000ffff108224 */ /* 0x000fe200078e0a10 */
[----:B------:R-:W-:-:S04]  /*7860*/  SEL R23, R17, R14, !P1 ;  /* 0x0000000e11177207 */ /* 0x000fc80004800000 */
[----:B------:R-:W0:Y:S02]  /*7870*/  FLO.U32 R18, R23 ;  /* 0x0000001700127300 */ /* 0x000e2400000e0000 */
[C---:B0-----:R-:W-:Y:S02]  /*7880*/  IADD3 R22, PT, PT, -R18.reuse, 0x1f, RZ ;  /* 0x0000001f12167810 */ /* 0x041fe40007ffe1ff */
[----:B------:R-:W-:-:S03]  /*7890*/  IADD3 R18, PT, PT, -R18, 0x3f, RZ ;  /* 0x0000003f12127810 */ /* 0x000fc60007ffe1ff */
[----:B------:R-:W-:-:S05]  /*78a0*/  @P1 IMAD.MOV R18, RZ, RZ, R22 ;  /* 0x000000ffff121224 */ /* 0x000fca00078e0216 */
[----:B------:R-:W-:-:S13]  /*78b0*/  ISETP.NE.AND P1, PT, R18, RZ, PT ;  /* 0x000000ff1200720c */ /* 0x000fda0003f25270 */
[----:B------:R-:W-:Y:S05]  /*78c0*/  @!P1 BRA `(.L_x_50737) ;  /* 0x0000000000289947 */ /* 0x000fea0003800000 */
[--C-:B------:R-:W-:Y:S02]  /*78d0*/  SHF.R.U64 R16, R16, 0x1, R19.reuse ;  /* 0x0000000110107819 */ /* 0x100fe40000001213 */
[C---:B------:R-:W-:Y:S02]  /*78e0*/  LOP3.LUT R12, R18.reuse, 0x3f, RZ, 0xc0, !PT ;  /* 0x0000003f120c7812 */ /* 0x040fe400078ec0ff */
[----:B------:R-:W-:Y:S02]  /*78f0*/  SHF.R.U32.HI R19, RZ, 0x1, R19 ;  /* 0x00000001ff137819 */ /* 0x000fe40000011613 */
[----:B------:R-:W-:Y:S02]  /*7900*/  LOP3.LUT R22, R18, 0x3f, RZ, 0xc, !PT ;  /* 0x0000003f12167812 */ /* 0x000fe400078e0cff */
[----:B------:R-:W-:Y:S02]  /*7910*/  SHF.L.U64.HI R14, R17, R12, R14 ;  /* 0x0000000c110e7219 */ /* 0x000fe4000001020e */
[----:B------:R-:W-:-:S02]  /*7920*/  SHF.R.U64 R16, R16, R22, R19 ;  /* 0x0000001610107219 */ /* 0x000fc40000001213 */
[----:B------:R-:W-:Y:S02]  /*7930*/  SHF.L.U32 R17, R17, R12, RZ ;  /* 0x0000000c11117219 */ /* 0x000fe400000006ff */
[----:B------:R-:W-:Y:S02]  /*7940*/  SHF.R.U32.HI R19, RZ, R22, R19 ;  /* 0x00000016ff137219 */ /* 0x000fe40000011613 */
[----:B------:R-:W-:Y:S02]  /*7950*/  LOP3.LUT R17, R17, R16, RZ, 0xfc, !PT ;  /* 0x0000001011117212 */ /* 0x000fe400078efcff */
[----:B------:R-:W-:-:S07]  /*7960*/  LOP3.LUT R14, R14, R19, RZ, 0xfc, !PT ;  /* 0x000000130e0e7212 */ /* 0x000fce00078efcff */
.L_x_50737:
[----:B------:R-:W-:Y:S05]  /*7970*/  BSYNC.RECONVERGENT B2 ;  /* 0x0000000000027941 */ /* 0x000fea0003800200 */
.L_x_50736:
[----:B------:R-:W-:-:S04]  /*7980*/  IMAD.WIDE.U32 R22, R17, 0x2168c235, RZ ;  /* 0x2168c23511167825 */ /* 0x000fc800078e00ff */
[----:B------:R-:W-:Y:S01]  /*7990*/  IMAD.MOV.U32 R32, RZ, RZ, R23 ;  /* 0x000000ffff207224 */ /* 0x000fe200078e0017 */
[----:B------:R-:W-:Y:S01]  /*79a0*/  IADD3 RZ, P1, PT, R22, R22, RZ ;  /* 0x0000001616ff7210 */ /* 0x000fe20007f3e0ff */
[----:B------:R-:W-:Y:S02]  /*79b0*/  IMAD.MOV.U32 R33, RZ, RZ, RZ ;  /* 0x000000ffff217224 */ /* 0x000fe400078e00ff */
[----:B------:R-:W-:-:S04]  /*79c0*/  IMAD.HI.U32 R12, R14, -0x36f0255e, RZ ;  /* 0xc90fdaa20e0c7827 */ /* 0x000fc800078e00ff */
[----:B------:R-:W-:-:S04]  /*79d0*/  IMAD.WIDE.U32 R16, R17, -0x36f0255e, R32 ;  /* 0xc90fdaa211107825 */ /* 0x000fc800078e0020 */
[C---:B------:R-:W-:Y:S02]  /*79e0*/  IMAD R19, R14.reuse, -0x36f0255e, RZ ;  /* 0xc90fdaa20e137824 */ /* 0x040fe400078e02ff */
[----:B------:R-:W-:-:S05]  /*79f0*/  IMAD.WIDE.U32 R16, P2, R14, 0x2168c235, R16 ;  /* 0x2168c2350e107825 */ /* 0x000fca0007840010 */
[----:B------:R-:W-:Y:S02]  /*7a00*/  IADD3.X R12, PT, PT, R12, RZ, RZ, P2, !PT ;  /* 0x000000ff0c0c7210 */ /* 0x000fe400017fe4ff */
[----:B------:R-:W-:Y:S02]  /*7a10*/  IADD3 R19, P2, PT, R19, R17, RZ ;  /* 0x0000001113137210 */ /* 0x000fe40007f5e0ff */
[----:B------:R-:W-:Y:S02]  /*7a20*/  IADD3.X RZ, P1, PT, R16, R16, RZ, P1, !PT ;  /* 0x0000001010ff7210 */ /* 0x000fe40000f3e4ff */
[C---:B------:R-:W-:Y:S01]  /*7a30*/  ISETP.GT.U32.AND P3, PT, R19.reuse, RZ, PT ;  /* 0x000000ff1300720c */ /* 0x040fe20003f64070 */
[----:B------:R-:W-:Y:S01]  /*7a40*/  IMAD.X R17, RZ, RZ, R12, P2 ;  /* 0x000000ffff117224 */ /* 0x000fe200010e060c */
[----:B------:R-:W-:Y:S02]  /*7a50*/  IADD3.X R14, P2, PT, R19, R19, RZ, P1, !PT ;  /* 0x00000013130e7210 */ /* 0x000fe40000f5e4ff */
[----:B------:R-:W-:-:S02]  /*7a60*/  SHF.R.U32.HI R16, RZ, 0x1e, R15 ;  /* 0x0000001eff107819 */ /* 0x000fc4000001160f */
[C---:B------:R-:W-:Y:S01]  /*7a70*/  ISETP.GT.AND.EX P1, PT, R17.reuse, RZ, PT, P3 ;  /* 0x000000ff1100720c */ /* 0x040fe20003f24330 */
[----:B------:R-:W-:Y:S01]  /*7a80*/  IMAD.X R12, R17, 0x1, R17, P2 ;  /* 0x00000001110c7824 */ /* 0x000fe200010e0611 */
[----:B------:R-:W-:Y:S02]  /*7a90*/  LEA.HI R13, R13, R16, RZ, 0x1 ;  /* 0x000000100d0d7211 */ /* 0x000fe400078f08ff */
        /* <DEDUP_REMOVED lines=11> */
[----:B------:R-:W-:-:S02]  /*7b50*/  SHF.R.U32.HI R12, RZ, 0x1, R12 ;  /* 0x00000001ff0c7819 */ /* 0x000fc4000001160c */
[----:B------:R-:W-:Y:S02]  /*7b60*/  SHF.L.U32 R17, R17, 0x14, RZ ;  /* 0x0000001411117819 */ /* 0x000fe400000006ff */
[----:B------:R-:W-:Y:S02]  /*7b70*/  IADD3 R14, P2, P3, RZ, RZ, R19 ;  /* 0x000000ffff0e7210 */ /* 0x000fe40007b5e013 */
[----:B------:R-:W-:Y:S02]  /*7b80*/  @!P0 LOP3.LUT R29, R29, 0x80000000, RZ, 0x3c, !PT ;  /* 0x800000001d1d8812 */ /* 0x000fe400078e3cff */
[----:B------:R-:W-:Y:S01]  /*7b90*/  IADD3.X R12, PT, PT, R17, 0x3fe00000, R12, P2, P3 ;  /* 0x3fe00000110c7810 */ /* 0x000fe200017e640c */
[----:B------:R-:W-:-:S03]  /*7ba0*/  @P1 IMAD.MOV R13, RZ, RZ, -R13 ;  /* 0x000000ffff0d1224 */ /* 0x000fc600078e0a0d */
[----:B------:R-:W-:-:S07]  /*7bb0*/  LOP3.LUT R29, R12, R29, RZ, 0xfc, !PT ;  /* 0x0000001d0c1d7212 */ /* 0x000fce00078efcff */
.L_x_50731:
[----:B------:R-:W-:Y:S02]  /*7bc0*/  IMAD.MOV.U32 R31, RZ, RZ, 0x0 ;  /* 0x00000000ff1f7424 */ /* 0x000fe400078e00ff */
[----:B------:R-:W-:Y:S02]  /*7bd0*/  IMAD.MOV.U32 R15, RZ, RZ, R29 ;  /* 0x000000ffff0f7224 */ /* 0x000fe400078e001d */
[----:B------:R-:W-:Y:S05]  /*7be0*/  RET.REL.NODEC R30 `(_ZN2at6native18elementwise_kernelILi128ELi2EZNS0_22gpu_kernel_impl_nocastIZNS0_50_GLOBAL__N__2680c7bb_12_PowKernel_cu_7dd49032_300322pow_scalar_tensor_implIdEEvRNS_18TensorIteratorBaseEN3c107complexIT_EEEUlNS8_IdEEE_EEvS6_RKS9_EUliE_EEviT1_) ;  /* 0xffffff841e047950 */ /* 0x000fea0003c3ffff */
.L_x_50738:
        /* <DEDUP_REMOVED lines=9> */
.L_x_68400:


//--------------------- .text._ZN2at6native27unrolled_elementwise_kernelIZNS0_50_GLOBAL__N__2680c7bb_12_PowKernel_cu_7dd49032_300322pow_scalar_tensor_implIdEEvRNS_18TensorIteratorBaseEN3c107complexIT_EEEUlNS7_IdEEE_St5arrayIPcLm2EELi4E23TrivialOffsetCalculatorILi1EjESG_NS0_6memory15LoadWithoutCastENSH_16StoreWithoutCastEEEviS8_T0_T2_T3_T4_T5_ --------------------------
	.section	.text._ZN2at6native27unrolled_elementwise_kernelIZNS0_50_GLOBAL__N__2680c7bb_12_PowKernel_cu_7dd49032_300322pow_scalar_tensor_implIdEEvRNS_18TensorIteratorBaseEN3c107complexIT_EEEUlNS7_IdEEE_St5arrayIPcLm2EELi4E23TrivialOffsetCalculatorILi1EjESG_NS0_6memory15LoadWithoutCastENSH_16StoreWithoutCastEEEviS8_T0_T2_T3_T4_T5_,"ax",@progbits
	.align	128
        .global         _ZN2at6native27unrolled_elementwise_kernelIZNS0_50_GLOBAL__N__2680c7bb_12_PowKernel_cu_7dd49032_300322pow_scalar_tensor_implIdEEvRNS_18TensorIteratorBaseEN3c107complexIT_EEEUlNS7_IdEEE_St5arrayIPcLm2EELi4E23TrivialOffsetCalculatorILi1EjESG_NS0_6memory15LoadWithoutCastENSH_16StoreWithoutCastEEEviS8_T0_T2_T3_T4_T5_
        .type           _ZN2at6native27unrolled_elementwise_kernelIZNS0_50_GLOBAL__N__2680c7bb_12_PowKernel_cu_7dd49032_300322pow_scalar_tensor_implIdEEvRNS_18TensorIteratorBaseEN3c107complexIT_EEEUlNS7_IdEEE_St5arrayIPcLm2EELi4E23TrivialOffsetCalculatorILi1EjESG_NS0_6memory15LoadWithoutCastENSH_16StoreWithoutCastEEEviS8_T0_T2_T3_T4_T5_,@function
        .size           _ZN2at6native27unrolled_elementwise_kernelIZNS0_50_GLOBAL__N__2680c7bb_12_PowKernel_cu_7dd49032_300322pow_scalar_tensor_implIdEEvRNS_18TensorIteratorBaseEN3c107complexIT_EEEUlNS7_IdEEE_St5arrayIPcLm2EELi4E23TrivialOffsetCalculatorILi1EjESG_NS0_6memory15LoadWithoutCastENSH_16StoreWithoutCastEEEviS8_T0_T2_T3_T4_T5_,(.L_x_68401 - _ZN2at6native27unrolled_elementwise_kernelIZNS0_50_GLOBAL__N__2680c7bb_12_PowKernel_cu_7dd49032_300322pow_scalar_tensor_implIdEEvRNS_18TensorIteratorBaseEN3c107complexIT_EEEUlNS7_IdEEE_St5arrayIPcLm2EELi4E23TrivialOffsetCalculatorILi1EjESG_NS0_6memory15LoadWithoutCastENSH_16StoreWithoutCastEEEviS8_T0_T2_T3_T4_T5_)
        .other          _ZN2at6native27unrolled_elementwise_kernelIZNS0_50_GLOBAL__N__2680c7bb_12_PowKernel_cu_7dd49032_300322pow_scalar_tensor_implIdEEvRNS_18TensorIteratorBaseEN3c107complexIT_EEEUlNS7_IdEEE_St5arrayIPcLm2EELi4E23TrivialOffsetCalculatorILi1EjESG_NS0_6memory15LoadWithoutCastENSH_16StoreWithoutCastEEEviS8_T0_T2_T3_T4_T5_,@"STO_CUDA_ENTRY STV_DEFAULT"
_ZN2at6native27unrolled_elementwise_kernelIZNS0_50_GLOBAL__N__2680c7bb_12_PowKernel_cu_7dd49032_300322pow_scalar_tensor_implIdEEvRNS_18TensorIteratorBaseEN3c107complexIT_EEEUlNS7_IdEEE_St5arrayIPcLm2EELi4E23TrivialOffsetCalculatorILi1EjESG_NS0_6memory15LoadWithoutCastENSH_16StoreWithoutCastEEEviS8_T0_T2_T3_T4_T5_:
.text._ZN2at6native27unrolled_elementwise_kernelIZNS0_50_GLOBAL__N__2680c7bb_12_PowKernel_cu_7dd49032_300322pow_scalar_tensor_implIdEEvRNS_18TensorIteratorBaseEN3c107complexIT_EEEUlNS7_IdEEE_St5arrayIPcLm2EELi4E23TrivialOffsetCalculatorILi1EjESG_NS0_6memory15LoadWithoutCastENSH_16StoreWithoutCastEEEviS8_T0_T2_T3_T4_T5_:
[----:B------:R-:W0:Y:S01]  /*0000*/  LDC R1, c[0x0][0x37c] ;  /* 0x0000df00ff017b82 */ /* 0x000e220000000800 */
[----:B------:R-:W1:Y:S07]  /*0010*/  S2R R0, SR_CTAID.X ;  /* 0x0000000000007919 */ /* 0x000e6e0000002500 */
[----:B------:R-:W1:Y:S01]  /*0020*/  LDC R3, c[0x0][0x380] ;  /* 0x0000e000ff037b82 */ /* 0x000e620000000800 */
[----:B------:R-:W2:Y:S01]  /*0030*/  LDCU.64 UR4, c[0x0][0x358] ;  /* 0x00006b00ff0477ac */ /* 0x000ea20008000a00 */
[----:B------:R-:W-:Y:S01]  /*0040*/  CS2R R22, SRZ ;  /* 0x0000000000167805 */ /* 0x000fe2000001ff00 */
[----:B------:R-:W3:Y:S01]  /*0050*/  S2R R7, SR_TID.X ;  /* 0x0000000000077919 */ /* 0x000ee20000002100 */
[----:B------:R-:W-:-:S02]  /*0060*/  CS2R R20, SRZ ;  /* 0x0000000000147805 */ /* 0x000fc4000001ff00 */
[----:B------:R-:W-:Y:S02]  /*0070*/  CS2R R14, SRZ ;  /* 0x00000000000e7805 */ /* 0x000fe4000001ff00 */
[----:B------:R-:W-:Y:S01]  /*0080*/  CS2R R12, SRZ ;  /* 0x00000000000c7805 */ /* 0x000fe2000001ff00 */
[----:B0-----:R-:W-:Y:S02]  /*0090*/  VIADD R1, R1, 0xffffffd8 ;  /* 0xffffffd801017836 */ /* 0x001fe40000000000 */
[----:B-1----:R-:W-:Y:S02]  /*00a0*/  IMAD R32, R0, -0x200, R3 ;  /* 0xfffffe0000207824 */ /* 0x002fe400078e0203 */
[----:B---3--:R-:W-:-:S03]  /*00b0*/  IMAD.MOV.U32 R3, RZ, RZ, R7 ;  /* 0x000000ffff037224 */ /* 0x008fc600078e0007 */
[----:B------:R-:W-:-:S13]  /*00c0*/  ISETP.GE.AND P0, PT, R7, R32, PT ;  /* 0x000000200700720c */ /* 0x000fda0003f06270 */
[----:B------:R-:W-:Y:S01]  /*00d0*/  @!P0 VIADD R7, R3, 0x80 ;  /* 0x0000008003078836 */ /* 0x000fe20000000000 */
[----:B------:R-:W0:Y:S01]  /*00e0*/  @!P0 LDC.64 R24, c[0x0][0x3b8] ;  /* 0x0000ee00ff188b82 */ /* 0x000e220000000a00 */
[----:B------:R-:W-:-:S03]  /*00f0*/  @!P0 IMAD R9, R0, 0x200, R3 ;  /* 0x0000020000098824 */ /* 0x000fc600078e0203 */
[----:B------:R-:W-:-:S13]  /*0100*/  ISETP.GE.AND P1, PT, R7, R32, PT ;  /* 0x000000200700720c */ /* 0x000fda0003f26270 */
[----:B------:R-:W-:Y:S01]  /*0110*/  @!P1 IMAD R11, R0, 0x200, R7 ;  /* 0x00000200000b9824 */ /* 0x000fe200078e0207 */
[----:B------:R-:W1:Y:S01]  /*0120*/  @!P1 LDC.64 R26, c[0x0][0x3b8] ;  /* 0x0000ee00ff1a9b82 */ /* 0x000e620000000a00 */
[----:B------:R-:W-:-:S05]  /*0130*/  @!P1 VIADD R7, R7, 0x80 ;  /* 0x0000008007079836 */ /* 0x000fca0000000000 */
[----:B------:R-:W-:Y:S01]  /*0140*/  ISETP.GE.AND P3, PT, R7, R32, PT ;  /* 0x000000200700720c */ /* 0x000fe20003f66270 */
[----:B0-----:R-:W-:Y:S01]  /*0150*/  @!P0 IMAD.WIDE.U32 R24, R9, 0x10, R24 ;  /* 0x0000001009188825 */ /* 0x001fe200078e0018 */
[----:B------:R-:W-:-:S11]  /*0160*/  CS2R R8, SRZ ;  /* 0x0000000000087805 */ /* 0x000fd6000001ff00 */
[C---:B------:R-:W-:Y:S01]  /*0170*/  @!P3 IMAD R31, R0.reuse, 0x200, R7 ;  /* 0x00000200001fb824 */ /* 0x040fe200078e0207 */
[----:B------:R-:W0:Y:S01]  /*0180*/  @!P3 LDC.64 R4, c[0x0][0x3b8] ;  /* 0x0000ee00ff04bb82 */ /* 0x000e220000000a00 */
[----:B------:R-:W-:Y:S02]  /*0190*/  @!P3 VIADD R7, R7, 0x80 ;  /* 0x000000800707b836 */ /* 0x000fe40000000000 */
[----:B-1----:R-:W-:Y:S01]  /*01a0*/  @!P1 IMAD.WIDE.U32 R26, R11, 0x10, R26 ;  /* 0x000000100b1a9825 */ /* 0x002fe200078e001a */
[----:B------:R-:W-:Y:S02]  /*01b0*/  CS2R R10, SRZ ;  /* 0x00000000000a7805 */ /* 0x000fe4000001ff00 */
[----:B------:R-:W-:Y:S02]  /*01c0*/  ISETP.GE.AND P2, PT, R7, R32, PT ;  /* 0x000000200700720c */ /* 0x000fe40003f46270 */
[----:B--2---:R1:W5:Y:S11]  /*01d0*/  @!P1 LDG.E.128 R20, desc[UR4][R26.64] ;  /* 0x000000041a149981 */ /* 0x004376000c1e1d00 */
[----:B------:R-:W2:Y:S01]  /*01e0*/  @!P2 LDC.64 R28, c[0x0][0x3b8] ;  /* 0x0000ee00ff1cab82 */ /* 0x000ea20000000a00 */
[----:B------:R-:W-:-:S02]  /*01f0*/  @!P2 IMAD R7, R0, 0x200, R7 ;  /* 0x000002000007a824 */ /* 0x000fc400078e0207 */
[----:B0-----:R-:W-:Y:S01]  /*0200*/  @!P3 IMAD.WIDE.U32 R30, R31, 0x10, R4 ;  /* 0x000000101f1eb825 */ /* 0x001fe200078e0004 */
[----:B------:R-:W-:-:S04]  /*0210*/  CS2R R4, SRZ ;  /* 0x0000000000047805 */ /* 0x000fc8000001ff00 */
[----:B------:R1:W5:Y:S01]  /*0220*/  @!P3 LDG.E.128 R8, desc[UR4][R30.64] ;  /* 0x000000041e08b981 */ /* 0x000362000c1e1d00 */
[----:B--2---:R-:W-:Y:S01]  /*0230*/  @!P2 IMAD.WIDE.U32 R28, R7, 0x10, R28 ;  /* 0x00000010071ca825 */ /* 0x004fe200078e001c */
[----:B------:R-:W-:-:S04]  /*0240*/  CS2R R6, SRZ ;  /* 0x0000000000067805 */ /* 0x000fc8000001ff00 */
[----:B------:R1:W5:Y:S04]  /*0250*/  @!P2 LDG.E.128 R12, desc[UR4][R28.64] ;  /* 0x000000041c0ca981 */ /* 0x000368000c1e1d00 */
[----:B------:R1:W5:Y:S01]  /*0260*/  @!P0 LDG.E.128 R4, desc[UR4][R24.64] ;  /* 0x0000000418048981 */ /* 0x000362000c1e1d00 */
[----:B------:R-:W-:Y:S01]  /*0270*/  ISETP.GE.AND P0, PT, R3, R32, PT ;  /* 0x000000200300720c */ /* 0x000fe20003f06270 */
[----:B------:R-:W-:Y:S01]  /*0280*/  BSSY.RECONVERGENT B0, `(.L_x_50739) ;  /* 0x0000244000007945 */ /* 0x000fe20003800200 */
[----:B------:R-:W-:Y:S02]  /*0290*/  CS2R R18, SRZ ;  /* 0x0000000000127805 */ /* 0x000fe4000001ff00 */
[----:B------:R-:W-:-:S09]  /*02a0*/  CS2R R16, SRZ ;  /* 0x0000000000107805 */ /* 0x000fd2000001ff00 */
[----:B-1----:R-:W-:Y:S05]  /*02b0*/  @P0 BRA `(.L_x_50740) ;  /* 0x0000002400000947 */ /* 0x002fea0003800000 */
[----:B------:R-:W0:Y:S02]  /*02c0*/  LDCU.128 UR8, c[0x0][0x390] ;  /* 0x00007200ff0877ac */ /* 0x000e240008000c00 */
[C---:B0----5:R-:W-:Y:S02]  /*02d0*/  DMUL R18, R6.reuse, UR8 ;  /* 0x0000000806127c28 */ /* 0x061fe40008000000 */
        /* <DEDUP_REMOVED lines=66> */
.L_x_50741:
        /* <DEDUP_REMOVED lines=28> */
[----:B------:R-:W-:Y:S05]  /*08c0*/  CALL.REL.NOINC `($_ZN2at6native27unrolled_elementwise_kernelIZNS0_50_GLOBAL__N__2680c7bb_12_PowKernel_cu_7dd49032_300322pow_scalar_tensor_implIdEEvRNS_18TensorIteratorBaseEN3c107complexIT_EEEUlNS7_IdEEE_St5arrayIPcLm2EELi4E23TrivialOffsetCalculatorILi1EjESG_NS0_6memory15LoadWithoutCastENSH_16StoreWithoutCastEEEviS8_T0_T2_T3_T4_T5_$__internal_trig_reduction_slowpathd) ;  /* 0x0000008c009c7944 */ /* 0x000fea0003c00000 */
.L_x_50746:
[----:B------:R-:W-:Y:S05]  /*08d0*/  BSYNC.RECONVERGENT B4 ;  /* 0x0000000000047941 */ /* 0x000fea0003800200 */
.L_x_50745:
[----:B------:R-:W-:-:S07]  /*08e0*/  VIADD R2, R25, 0x1 ;  /* 0x0000000119027836 */ /* 0x000fce0000000000 */
.L_x_50744:
[----:B------:R-:W-:Y:S05]  /*08f0*/  BSYNC.RECONVERGENT B3 ;  /* 0x0000000000037941 */ /* 0x000fea0003800200 */
.L_x_50743:
        /* <DEDUP_REMOVED lines=54> */
[----:B------:R-:W-:-:S07]  /*0c60*/  IMAD.MOV.U32 R2, RZ, RZ, R25 ;  /* 0x000000ffff027224 */ /* 0x000fce00078e0019 */
.L_x_50748:
[----:B------:R-:W-:Y:S05]  /*0c70*/  BSYNC.RECONVERGENT B3 ;  /* 0x0000000000037941 */ /* 0x000fea0003800200 */
.L_x_50747:
        /* <DEDUP_REMOVED lines=30> */
.L_x_50742:
        /* <DEDUP_REMOVED lines=15> */
.L_x_50749:
        /* <DEDUP_REMOVED lines=65> */
.L_x_50752:
[----:B------:R-:W-:Y:S05]  /*1360*/  BSYNC.RECONVERGENT B1 ;  /* 0x0000000000017941 */ /* 0x000fea0003800200 */
.L_x_50751:
        /* <DEDUP_REMOVED lines=38> */
.L_x_50756:
[----:B------:R-:W-:Y:S05]  /*15d0*/  BSYNC.RECONVERGENT B4 ;  /* 0x0000000000047941 */ /* 0x000fea0003800200 */
.L_x_50755:
[----:B------:R-:W-:-:S07]  /*15e0*/  VIADD R2, R25, 0x1 ;  /* 0x0000000119027836 */ /* 0x000fce0000000000 */
.L_x_50754:
[----:B------:R-:W-:Y:S05]  /*15f0*/  BSYNC.RECONVERGENT B3 ;  /* 0x0000000000037941 */ /* 0x000fea0003800200 */
.L_x_50753:
        /* <DEDUP_REMOVED lines=56> */
.L_x_50758:
[----:B------:R-:W-:Y:S05]  /*1980*/  BSYNC.RECONVERGENT B3 ;  /* 0x0000000000037941 */ /* 0x000fea0003800200 */
.L_x_50757:
        /* <DEDUP_REMOVED lines=14> */
[----:B------:R-:W-:Y:S02]  /*1a70*/  FSEL R29, -R29, 0.11223486810922622681, !P0 ;  /* 0x3de5db651d1d7808 */ /* 0x000fe40004000100 */
[----:B------:R-:W-:-:S06]  /*1a80*/  FSEL R28, R28, -8.06006814911005101289e+34, !P0 ;  /* 0xf9785eba1c1c7808 */ /* 0x000fcc0004000000 */
        /* <DEDUP_REMOVED lines=19> */
.L_x_50750:
        /* <DEDUP_REMOVED lines=61> */
.L_x_50760:
[----:B------:R-:W-:Y:S05]  /*1f90*/  BSYNC.RECONVERGENT B1 ;  /* 0x0000000000017941 */ /* 0x000fea0003800200 */
.L_x_50759:
        /* <DEDUP_REMOVED lines=24> */
.L_x_50764:
[----:B------:R-:W-:Y:S05]  /*2120*/  BSYNC.RECONVERGENT B4 ;  /* 0x0000000000047941 */ /* 0x000fea0003800200 */
.L_x_50763:
[----:B------:R-:W-:-:S07]  /*2130*/  VIADD R2, R25, 0x1 ;  /* 0x0000000119027836 */ /* 0x000fce0000000000 */
.L_x_50762:
[----:B------:R-:W-:Y:S05]  /*2140*/  BSYNC.RECONVERGENT B3 ;  /* 0x0000000000037941 */ /* 0x000fea0003800200 */
.L_x_50761:
        /* <DEDUP_REMOVED lines=55> */
.L_x_50766:
[----:B------:R-:W-:Y:S05]  /*24c0*/  BSYNC.RECONVERGENT B3 ;  /* 0x0000000000037941 */ /* 0x000fea0003800200 */
.L_x_50765:
        /* <DEDUP_REMOVED lines=31> */
.L_x_50740:
[----:B------:R-:W-:Y:S05]  /*26c0*/  BSYNC.RECONVERGENT B0 ;  /* 0x0000000000007941 */ /* 0x000fea0003800200 */
.L_x_50739:
[----:B------:R-:W-:Y:S01]  /*26d0*/  VIADD R2, R3, 0x80 ;  /* 0x0000008003027836 */ /* 0x000fe20000000000 */
[----:B------:R-:W-:Y:S01]  /*26e0*/  BSSY.RECONVERGENT B0, `(.L_x_50767) ;  /* 0x000024a000007945 */ /* 0x000fe20003800200 */
[----:B-----5:R-:W-:Y:S02]  /*26f0*/  CS2R R6, SRZ ;  /* 0x0000000000067805 */ /* 0x020fe4000001ff00 */
        /* <DEDUP_REMOVED lines=79> */
.L_x_50774:
[----:B------:R-:W-:Y:S05]  /*2bf0*/  BSYNC.RECONVERGENT B1 ;  /* 0x0000000000017941 */ /* 0x000fea0003800200 */
.L_x_50773:
        /* <DEDUP_REMOVED lines=23> */
.L_x_50778:
[----:B------:R-:W-:Y:S05]  /*2d70*/  BSYNC.RECONVERGENT B4 ;  /* 0x0000000000047941 */ /* 0x000fea0003800200 */
.L_x_50777:
[----:B------:R-:W-:Y:S01]  /*2d80*/  VIADD R33, R25, 0x1 ;  /* 0x0000000119217836 */ /* 0x000fe20000000000 */
[----:B------:R-:W-:Y:S06]  /*2d90*/  BRA `(.L_x_50779) ;  /* 0x0000000000087947 */ /* 0x000fec0003800000 */
.L_x_50776:
[----:B------:R-:W-:Y:S01]  /*2da0*/  DMUL R38, RZ, R6 ;  /* 0x00000006ff267228 */ /* 0x000fe20000000000 */
[----:B------:R-:W-:-:S10]  /*2db0*/  IMAD.MOV.U32 R33, RZ, RZ, 0x1 ;  /* 0x00000001ff217424 */ /* 0x000fd400078e00ff */
.L_x_50779:
[----:B------:R-:W-:Y:S05]  /*2dc0*/  BSYNC.RECONVERGENT B3 ;  /* 0x0000000000037941 */ /* 0x000fea0003800200 */
.L_x_50775:
        /* <DEDUP_REMOVED lines=51> */
[----:B------:R-:W-:Y:S01]  /*3100*/  IMAD.MOV.U32 R28, RZ, RZ, R25 ;  /* 0x000000ffff1c7224 */ /* 0x000fe200078e0019 */
[----:B------:R-:W-:Y:S06]  /*3110*/  BRA `(.L_x_50782) ;  /* 0x0000000000087947 */ /* 0x000fec0003800000 */
.L_x_50781:
[----:B------:R-:W-:Y:S01]  /*3120*/  DMUL R38, RZ, R6 ;  /* 0x00000006ff267228 */ /* 0x000fe20000000000 */
[----:B------:R-:W-:-:S10]  /*3130*/  IMAD.MOV.U32 R28, RZ, RZ, RZ ;  /* 0x000000ffff1c7224 */ /* 0x000fd400078e00ff */
.L_x_50782:
[----:B------:R-:W-:Y:S05]  /*3140*/  BSYNC.RECONVERGENT B3 ;  /* 0x0000000000037941 */ /* 0x000fea0003800200 */
.L_x_50780:
        /* <DEDUP_REMOVED lines=29> */
[----:B------:R-:W-:-:S05]  /*3320*/  DMUL R4, R42, R44 ;  /* 0x0000002c2a047228 */ /* 0x000fca0000000000 */
[----:B------:R-:W-:Y:S01]  /*3330*/  DMUL R6, R42, R6 ;  /* 0x000000062a067228 */ /* 0x000fe20000000000 */
[----:B------:R-:W-:Y:S10]  /*3340*/  BRA `(.L_x_50768) ;  /* 0x00000018000c7947 */ /* 0x000ff40003800000 */
.L_x_50772:
        /* <DEDUP_REMOVED lines=62> */
.L_x_50784:
[----:B------:R-:W-:Y:S05]  /*3730*/  BSYNC.RECONVERGENT B1 ;  /* 0x0000000000017941 */ /* 0x000fea0003800200 */
.L_x_50783:
        /* <DEDUP_REMOVED lines=36> */
.L_x_50788:
[----:B------:R-:W-:Y:S05]  /*3980*/  BSYNC.RECONVERGENT B4 ;  /* 0x0000000000047941 */ /* 0x000fea0003800200 */
.L_x_50787:
[----:B------:R-:W-:Y:S01]  /*3990*/  VIADD R33, R25, 0x1 ;  /* 0x0000000119217836 */ /* 0x000fe20000000000 */
[----:B------:R-:W-:Y:S06]  /*39a0*/  BRA `(.L_x_50789) ;  /* 0x0000000000087947 */ /* 0x000fec0003800000 */
.L_x_50786:
[----:B------:R-:W-:Y:S01]  /*39b0*/  DMUL R38, RZ, R6 ;  /* 0x00000006ff267228 */ /* 0x000fe20000000000 */
[----:B------:R-:W-:-:S10]  /*39c0*/  IMAD.MOV.U32 R33, RZ, RZ, 0x1 ;  /* 0x00000001ff217424 */ /* 0x000fd400078e00ff */
.L_x_50789:
[----:B------:R-:W-:Y:S05]  /*39d0*/  BSYNC.RECONVERGENT B3 ;  /* 0x0000000000037941 */ /* 0x000fea0003800200 */
.L_x_50785:
        /* <DEDUP_REMOVED lines=55> */
.L_x_50791:
[----:B------:R-:W-:Y:S01]  /*3d50*/  DMUL R38, RZ, R6 ;  /* 0x00000006ff267228 */ /* 0x000fe20000000000 */
[----:B------:R-:W-:-:S10]  /*3d60*/  IMAD.MOV.U32 R30, RZ, RZ, RZ ;  /* 0x000000ffff1e7224 */ /* 0x000fd400078e00ff */
.L_x_50792:
[----:B------:R-:W-:Y:S05]  /*3d70*/  BSYNC.RECONVERGENT B3 ;  /* 0x0000000000037941 */ /* 0x000fea0003800200 */
.L_x_50790:
        /* <DEDUP_REMOVED lines=35> */
.L_x_50771:
        /* <DEDUP_REMOVED lines=10> */
.L_x_50793:
[----:B------:R-:W-:-:S10]  /*4050*/  DADD R6, R6, -R6 ;  /* 0x0000000006067229 */ /* 0x000fd40000000806 */
[----:B------:R-:W-:Y:S02]  /*4060*/  IMAD.MOV.U32 R4, RZ, RZ, R6 ;  /* 0x000000ffff047224 */ /* 0x000fe400078e0006 */
[----:B------:R-:W-:Y:S01]  /*4070*/  IMAD.MOV.U32 R5, RZ, RZ, R7 ;  /* 0x000000ffff057224 */ /* 0x000fe200078e0007 */
[----:B------:R-:W-:Y:S06]  /*4080*/  BRA `(.L_x_50768) ;  /* 0x0000000800bc7947 */ /* 0x000fec0003800000 */
.L_x_50770:
        /* <DEDUP_REMOVED lines=24> */
.L_x_50797:
[----:B------:R-:W-:Y:S05]  /*4210*/  BSYNC.RECONVERGENT B4 ;  /* 0x0000000000047941 */ /* 0x000fea0003800200 */
.L_x_50796:
[----:B------:R-:W-:Y:S01]  /*4220*/  VIADD R33, R25, 0x1 ;  /* 0x0000000119217836 */ /* 0x000fe20000000000 */
[----:B------:R-:W-:Y:S06]  /*4230*/  BRA `(.L_x_50798) ;  /* 0x0000000000087947 */ /* 0x000fec0003800000 */
.L_x_50795:
[----:B------:R-:W-:Y:S01]  /*4240*/  DMUL R38, RZ, R6 ;  /* 0x00000006ff267228 */ /* 0x000fe20000000000 */
[----:B------:R-:W-:-:S10]  /*4250*/  IMAD.MOV.U32 R33, RZ, RZ, 0x1 ;  /* 0x00000001ff217424 */ /* 0x000fd400078e00ff */
.L_x_50798:
[----:B------:R-:W-:Y:S05]  /*4260*/  BSYNC.RECONVERGENT B3 ;  /* 0x0000000000037941 */ /* 0x000fea0003800200 */
.L_x_50794:
        /* <DEDUP_REMOVED lines=54> */
.L_x_50800:
[----:B------:R-:W-:Y:S01]  /*45d0*/  DMUL R38, RZ, R6 ;  /* 0x00000006ff267228 */ /* 0x000fe20000000000 */
[----:B------:R-:W-:-:S10]  /*45e0*/  IMAD.MOV.U32 R33, RZ, RZ, RZ ;  /* 0x000000ffff217224 */ /* 0x000fd400078e00ff */
.L_x_50801:
[----:B------:R-:W-:Y:S05]  /*45f0*/  BSYNC.RECONVERGENT B3 ;  /* 0x0000000000037941 */ /* 0x000fea0003800200 */
.L_x_50799:
        /* <DEDUP_REMOVED lines=30> */
.L_x_50769:
        /* <DEDUP_REMOVED lines=58> */
.L_x_50768:
[----:B------:R-:W-:Y:S05]  /*4b80*/  BSYNC.RECONVERGENT B0 ;  /* 0x0000000000007941 */ /* 0x000fea0003800200 */
.L_x_50767:
[----:B------:R-:W-:Y:S01]  /*4b90*/  VIADD R21, R3, 0x100 ;  /* 0x0000010003157836 */ /* 0x000fe20000000000 */
[----:B------:R-:W-:Y:S01]  /*4ba0*/  BSSY.RECONVERGENT B0, `(.L_x_50802) ;  /* 0x000024a000007945 */ /* 0x000fe20003800200 */
[----:B------:R-:W-:-:S03]  /*4bb0*/  CS2R R22, SRZ ;  /* 0x0000000000167805 */ /* 0x000fc6000001ff00 */
[----:B------:R-:W-:Y:S02]  /*4bc0*/  ISETP.GE.AND P0, PT, R21, R32, PT ;  /* 0x000000201500720c */ /* 0x000fe40003f06270 */
[----:B------:R-:W-:-:S11]  /*4bd0*/  CS2R R20, SRZ ;  /* 0x0000000000147805 */ /* 0x000fd6000001ff00 */
        /* <DEDUP_REMOVED lines=77> */
.L_x_50809:
[----:B------:R-:W-:Y:S05]  /*50b0*/  BSYNC.RECONVERGENT B1 ;  /* 0x0000000000017941 */ /* 0x000fea0003800200 */
.L_x_50808:
        /* <DEDUP_REMOVED lines=23> */
.L_x_50813:
[----:B------:R-:W-:Y:S05]  /*5230*/  BSYNC.RECONVERGENT B4 ;  /* 0x0000000000047941 */ /* 0x000fea0003800200 */
.L_x_50812:
[----:B------:R-:W-:Y:S01]  /*5240*/  VIADD R33, R25, 0x1 ;  /* 0x0000000119217836 */ /* 0x000fe20000000000 */
[----:B------:R-:W-:Y:S06]  /*5250*/  BRA `(.L_x_50814) ;  /* 0x0000000000087947 */ /* 0x000fec0003800000 */
.L_x_50811:
[----:B------:R-:W-:Y:S01]  /*5260*/  DMUL R38, RZ, R22 ;  /* 0x00000016ff267228 */ /* 0x000fe20000000000 */
[----:B------:R-:W-:-:S10]  /*5270*/  IMAD.MOV.U32 R33, RZ, RZ, 0x1 ;  /* 0x00000001ff217424 */ /* 0x000fd400078e00ff */
.L_x_50814:
[----:B------:R-:W-:Y:S05]  /*5280*/  BSYNC.RECONVERGENT B3 ;  /* 0x0000000000037941 */ /* 0x000fea0003800200 */
.L_x_50810:
        /* <DEDUP_REMOVED lines=53> */
.L_x_50816:
[----:B------:R-:W-:Y:S01]  /*55e0*/  DMUL R38, RZ, R22 ;  /* 0x00000016ff267228 */ /* 0x000fe20000000000 */
[----:B------:R-:W-:-:S10]  /*55f0*/  IMAD.MOV.U32 R28, RZ, RZ, RZ ;  /* 0x000000ffff1c7224 */ /* 0x000fd400078e00ff */
.L_x_50817:
[----:B------:R-:W-:Y:S05]  /*5600*/  BSYNC.RECONVERGENT B3 ;  /* 0x0000000000037941 */ /* 0x000fea0003800200 */
.L_x_50815:
        /* <DEDUP_REMOVED lines=32> */
.L_x_50807:
        /* <DEDUP_REMOVED lines=62> */
.L_x_50819:
[----:B------:R-:W-:Y:S05]  /*5bf0*/  BSYNC.RECONVERGENT B1 ;  /* 0x0000000000017941 */ /* 0x000fea0003800200 */
.L_x_50818:
        /* <DEDUP_REMOVED lines=36> */
.L_x_50823:
[----:B------:R-:W-:Y:S05]  /*5e40*/  BSYNC.RECONVERGENT B4 ;  /* 0x0000000000047941 */ /* 0x000fea0003800200 */
.L_x_50822:
[----:B------:R-:W-:Y:S01]  /*5e50*/  VIADD R33, R25, 0x1 ;  /* 0x0000000119217836 */ /* 0x000fe20000000000 */
[----:B------:R-:W-:Y:S06]  /*5e60*/  BRA `(.L_x_50824) ;  /* 0x0000000000087947 */ /* 0x000fec0003800000 */
.L_x_50821:
[----:B------:R-:W-:Y:S01]  /*5e70*/  DMUL R38, RZ, R22 ;  /* 0x00000016ff267228 */ /* 0x000fe20000000000 */
[----:B------:R-:W-:-:S10]  /*5e80*/  IMAD.MOV.U32 R33, RZ, RZ, 0x1 ;  /* 0x00000001ff217424 */ /* 0x000fd400078e00ff */
.L_x_50824:
[----:B------:R-:W-:Y:S05]  /*5e90*/  BSYNC.RECONVERGENT B3 ;  /* 0x0000000000037941 */ /* 0x000fea0003800200 */
.L_x_50820:
        /* <DEDUP_REMOVED lines=55> */
.L_x_50826:
[----:B------:R-:W-:Y:S01]  /*6210*/  DMUL R38, RZ, R22 ;  /* 0x00000016ff267228 */ /* 0x000fe20000000000 */
[----:B------:R-:W-:-:S10]  /*6220*/  IMAD.MOV.U32 R30, RZ, RZ, RZ ;  /* 0x000000ffff1e7224 */ /* 0x000fd400078e00ff */
.L_x_50827:
[----:B------:R-:W-:Y:S05]  /*6230*/  BSYNC.RECONVERGENT B3 ;  /* 0x0000000000037941 */ /* 0x000fea0003800200 */
.L_x_50825:
        /* <DEDUP_REMOVED lines=35> */
.L_x_50806:
        /* <DEDUP_REMOVED lines=10> */
.L_x_50828:
[----:B------:R-:W-:-:S10]  /*6510*/  DADD R22, R22, -R22 ;  /* 0x0000000016167229 */ /* 0x000fd40000000816 */
[----:B------:R-:W-:Y:S02]  /*6520*/  IMAD.MOV.U32 R20, RZ, RZ, R22 ;  /* 0x000000ffff147224 */ /* 0x000fe400078e0016 */
[----:B------:R-:W-:Y:S01]  /*6530*/  IMAD.MOV.U32 R21, RZ, RZ, R23 ;  /* 0x000000ffff157224 */ /* 0x000fe200078e0017 */
[----:B------:R-:W-:Y:S06]  /*6540*/  BRA `(.L_x_50803) ;  /* 0x0000000800bc7947 */ /* 0x000fec0003800000 */
.L_x_50805:
        /* <DEDUP_REMOVED lines=24> */
.L_x_50832:
[----:B------:R-:W-:Y:S05]  /*66d0*/  BSYNC.RECONVERGENT B4 ;  /* 0x0000000000047941 */ /* 0x000fea0003800200 */
.L_x_50831:
[----:B------:R-:W-:Y:S01]  /*66e0*/  VIADD R33, R25, 0x1 ;  /* 0x0000000119217836 */ /* 0x000fe20000000000 */
[----:B------:R-:W-:Y:S06]  /*66f0*/  BRA `(.L_x_50833) ;  /* 0x0000000000087947 */ /* 0x000fec0003800000 */
.L_x_50830:
[----:B------:R-:W-:Y:S01]  /*6700*/  DMUL R38, RZ, R22 ;  /* 0x00000016ff267228 */ /* 0x000fe20000000000 */
[----:B------:R-:W-:-:S10]  /*6710*/  IMAD.MOV.U32 R33, RZ, RZ, 0x1 ;  /* 0x00000001ff217424 */ /* 0x000fd400078e00ff */
.L_x_50833:
[----:B------:R-:W-:Y:S05]  /*6720*/  BSYNC.RECONVERGENT B3 ;  /* 0x0000000000037941 */ /* 0x000fea0003800200 */
.L_x_50829:
        /* <DEDUP_REMOVED lines=54> */
.L_x_50835:
[----:B------:R-:W-:Y:S01]  /*6a90*/  DMUL R38, RZ, R22 ;  /* 0x00000016ff267228 */ /* 0x000fe20000000000 */
[----:B------:R-:W-:-:S10]  /*6aa0*/  IMAD.MOV.U32 R33, RZ, RZ, RZ ;  /* 0x000000ffff217224 */ /* 0x000fd400078e00ff */
.L_x_50836:
[----:B------:R-:W-:Y:S05]  /*6ab0*/  BSYNC.RECONVERGENT B3 ;  /* 0x0000000000037941 */ /* 0x000fea0003800200 */
.L_x_50834:
        /* <DEDUP_REMOVED lines=30> */
.L_x_50804:
        /* <DEDUP_REMOVED lines=58> */
.L_x_50803:
[----:B------:R-:W-:Y:S05]  /*7040*/  BSYNC.RECONVERGENT B0 ;  /* 0x0000000000007941 */ /* 0x000fea0003800200 */
.L_x_50802:
        /* <DEDUP_REMOVED lines=82> */
.L_x_50844:
[----:B------:R-:W-:Y:S05]  /*7570*/  BSYNC.RECONVERGENT B1 ;  /* 0x0000000000017941 */ /* 0x000fea0003800200 */
.L_x_50843:
        /* <DEDUP_REMOVED lines=23> */
.L_x_50848:
[----:B------:R-:W-:Y:S05]  /*76f0*/  BSYNC.RECONVERGENT B4 ;  /* 0x0000000000047941 */ /* 0x000fea0003800200 */
.L_x_50847:
[----:B------:R-:W-:Y:S01]  /*7700*/  VIADD R33, R25, 0x1 ;  /* 0x0000000119217836 */ /* 0x000fe20000000000 */
[----:B------:R-:W-:Y:S06]  /*7710*/  BRA `(.L_x_50849) ;  /* 0x0000000000087947 */ /* 0x000fec0003800000 */
.L_x_50846:
[----:B------:R-:W-:Y:S01]  /*7720*/  DMUL R38, RZ, R10 ;  /* 0x0000000aff267228 */ /* 0x000fe20000000000 */
[----:B------:R-:W-:-:S10]  /*7730*/  IMAD.MOV.U32 R33, RZ, RZ, 0x1 ;  /* 0x00000001ff217424 */ /* 0x000fd400078e00ff */
.L_x_50849:
[----:B------:R-:W-:Y:S05]  /*7740*/  BSYNC.RECONVERGENT B3 ;  /* 0x0000000000037941 */ /* 0x000fea0003800200 */
.L_x_50845:
        /* <DEDUP_REMOVED lines=54> */
.L_x_50851:
[----:B------:R-:W-:Y:S01]  /*7ab0*/  DMUL R38, RZ, R10 ;  /* 0x0000000aff267228 */ /* 0x000fe20000000000 */
[----:B------:R-:W-:-:S10]  /*7ac0*/  IMAD.MOV.U32 R28, RZ, RZ, RZ ;  /* 0x000000ffff1c7224 */ /* 0x000fd400078e00ff */
.L_x_50852:
[----:B------:R-:W-:Y:S05]  /*7ad0*/  BSYNC.RECONVERGENT B3 ;  /* 0x0000000000037941 */ /* 0x000fea0003800200 */
.L_x_50850:
        /* <DEDUP_REMOVED lines=32> */
.L_x_50842:
        /* <DEDUP_REMOVED lines=62> */
.L_x_50854:
[----:B------:R-:W-:Y:S05]  /*80c0*/  BSYNC.RECONVERGENT B1 ;  /* 0x0000000000017941 */ /* 0x000fea0003800200 */
.L_x_50853:
        /* <DEDUP_REMOVED lines=36> */
.L_x_50858:
[----:B------:R-:W-:Y:S05]  /*8310*/  BSYNC.RECONVERGENT B4 ;  /* 0x0000000000047941 */ /* 0x000fea0003800200 */
.L_x_50857:
[----:B------:R-:W-:Y:S01]  /*8320*/  VIADD R33, R25, 0x1 ;  /* 0x0000000119217836 */ /* 0x000fe20000000000 */
[----:B------:R-:W-:Y:S06]  /*8330*/  BRA `(.L_x_50859) ;  /* 0x0000000000087947 */ /* 0x000fec0003800000 */
.L_x_50856:
[----:B------:R-:W-:Y:S01]  /*8340*/  DMUL R38, RZ, R10 ;  /* 0x0000000aff267228 */ /* 0x000fe20000000000 */
[----:B------:R-:W-:-:S10]  /*8350*/  IMAD.MOV.U32 R33, RZ, RZ, 0x1 ;  /* 0x00000001ff217424 */ /* 0x000fd400078e00ff */
.L_x_50859:
[----:B------:R-:W-:Y:S05]  /*8360*/  BSYNC.RECONVERGENT B3 ;  /* 0x0000000000037941 */ /* 0x000fea0003800200 */
.L_x_50855:
        /* <DEDUP_REMOVED lines=56> */
.L_x_50861:
[----:B------:R-:W-:Y:S01]  /*86f0*/  DMUL R38, RZ, R10 ;  /* 0x0000000aff267228 */ /* 0x000fe20000000000 */
[----:B------:R-:W-:-:S10]  /*8700*/  IMAD.MOV.U32 R30, RZ, RZ, RZ ;  /* 0x000000ffff1e7224 */ /* 0x000fd400078e00ff */
.L_x_50862:
[----:B------:R-:W-:Y:S05]  /*8710*/  BSYNC.RECONVERGENT B3 ;  /* 0x0000000000037941 */ /* 0x000fea0003800200 */
.L_x_50860:
        /* <DEDUP_REMOVED lines=35> */
.L_x_50841:
        /* <DEDUP_REMOVED lines=10> */
.L_x_50863:
[----:B------:R-:W-:-:S10]  /*89f0*/  DADD R10, R10, -R10 ;  /* 0x000000000a0a7229 */ /* 0x000fd4000000080a */
[----:B------:R-:W-:Y:S02]  /*8a00*/  IMAD.MOV.U32 R8, RZ, RZ, R10 ;  /* 0x000000ffff087224 */ /* 0x000fe400078e000a */
[----:B------:R-:W-:Y:S01]  /*8a10*/  IMAD.MOV.U32 R9, RZ, RZ, R11 ;  /* 0x000000ffff097224 */ /* 0x000fe200078e000b */
[----:B------:R-:W-:Y:S06]  /*8a20*/  BRA `(.L_x_50838) ;  /* 0x0000000800bc7947 */ /* 0x000fec0003800000 */
.L_x_50840:
        /* <DEDUP_REMOVED lines=24> */
.L_x_50867:
[----:B------:R-:W-:Y:S05]  /*8bb0*/  BSYNC.RECONVERGENT B4 ;  /* 0x0000000000047941 */ /* 0x000fea0003800200 */
.L_x_50866:
[----:B------:R-:W-:Y:S01]  /*8bc0*/  VIADD R33, R25, 0x1 ;  /* 0x0000000119217836 */ /* 0x000fe20000000000 */
[----:B------:R-:W-:Y:S06]  /*8bd0*/  BRA `(.L_x_50868) ;  /* 0x0000000000087947 */ /* 0x000fec0003800000 */
.L_x_50865:
[----:B------:R-:W-:Y:S01]  /*8be0*/  DMUL R38, RZ, R10 ;  /* 0x0000000aff267228 */ /* 0x000fe20000000000 */
[----:B------:R-:W-:-:S10]  /*8bf0*/  IMAD.MOV.U32 R33, RZ, RZ, 0x1 ;  /* 0x00000001ff217424 */ /* 0x000fd400078e00ff */
.L_x_50868:
[----:B------:R-:W-:Y:S05]  /*8c00*/  BSYNC.RECONVERGENT B3 ;  /* 0x0000000000037941 */ /* 0x000fea0003800200 */
.L_x_50864:
        /* <DEDUP_REMOVED lines=54> */
.L_x_50870:
[----:B------:R-:W-:Y:S01]  /*8f70*/  DMUL R38, RZ, R10 ;  /* 0x0000000aff267228 */ /* 0x000fe20000000000 */
[----:B------:R-:W-:-:S10]  /*8f80*/  IMAD.MOV.U32 R33, RZ, RZ, RZ ;  /* 0x000000ffff217224 */ /* 0x000fd400078e00ff */
.L_x_50871:
[----:B------:R-:W-:Y:S05]  /*8f90*/  BSYNC.RECONVERGENT B3 ;  /* 0x0000000000037941 */ /* 0x000fea0003800200 */
.L_x_50869:
        /* <DEDUP_REMOVED lines=30> */
.L_x_50839:
        /* <DEDUP_REMOVED lines=58> */
.L_x_50838:
[----:B------:R-:W-:Y:S05]  /*9520*/  BSYNC.RECONVERGENT B0 ;  /* 0x0000000000007941 */ /* 0x000fea0003800200 */
.L_x_50837:
        /* <DEDUP_REMOVED lines=8> */
[----:B------:R0:W-:Y:S04]  /*95b0*/  STG.E.128 desc[UR4][R12.64], R16 ;  /* 0x000000100c007986 */ /* 0x0001e8000c101d04 */
[----:B------:R-:W-:-:S13]  /*95c0*/  ISETP.GE.AND P0, PT, R3, R32, PT ;  /* 0x000000200300720c */ /* 0x000fda0003f06270 */
[----:B------:R-:W-:Y:S05]  /*95d0*/  @P0 BREAK.RELIABLE B1 ;  /* 0x0000000000010942 */ /* 0x000fea0003800100 */
[----:B0-----:R-:W-:Y:S05]  /*95e0*/  @P0 BRA `(.L_x_50875) ;  /* 0x0000000000300947 */ /* 0x001fea0003800000 */
[----:B------:R-:W0:Y:S01]  /*95f0*/  LDC.64 R12, c[0x0][0x3b0] ;  /* 0x0000ec00ff0c7b82 */ /* 0x000e220000000a00 */
[----:B------:R-:W-:Y:S02]  /*9600*/  IMAD R15, R0, 0x200, R3 ;  /* 0x00000200000f7824 */ /* 0x000fe400078e0203 */
[----:B------:R-:W-:Y:S02]  /*9610*/  VIADD R3, R3, 0x80 ;  /* 0x0000008003037836 */ /* 0x000fe40000000000 */
[----:B0-----:R-:W-:-:S05]  /*9620*/  IMAD.WIDE.U32 R12, R15, 0x10, R12 ;  /* 0x000000100f0c7825 */ /* 0x001fca00078e000c */
[----:B------:R0:W-:Y:S02]  /*9630*/  STG.E.128 desc[UR4][R12.64], R4 ;  /* 0x000000040c007986 */ /* 0x0001e4000c101d04 */
.L_x_50874:
[----:B------:R-:W-:Y:S05]  /*9640*/  BSYNC.RELIABLE B1 ;  /* 0x0000000000017941 */ /* 0x000fea0003800100 */
.L_x_50873:
[----:B------:R-:W-:-:S13]  /*9650*/  ISETP.GE.AND P0, PT, R3, R32, PT ;  /* 0x000000200300720c */ /* 0x000fda0003f06270 */
[----:B0-----:R-:W0:Y:S01]  /*9660*/  @!P0 LDC.64 R4, c[0x0][0x3b0] ;  /* 0x0000ec00ff048b82 */ /* 0x001e220000000a00 */
[----:B------:R-:W-:Y:S02]  /*9670*/  @!P0 IMAD R7, R0, 0x200, R3 ;  /* 0x0000020000078824 */ /* 0x000fe400078e0203 */
[----:B------:R-:W-:Y:S02]  /*9680*/  @!P0 VIADD R3, R3, 0x80 ;  /* 0x0000008003038836 */ /* 0x000fe40000000000 */
[----:B0-----:R-:W-:-:S05]  /*9690*/  @!P0 IMAD.WIDE.U32 R4, R7, 0x10, R4 ;  /* 0x0000001007048825 */ /* 0x001fca00078e0004 */
[----:B------:R0:W-:Y:S02]  /*96a0*/  @!P0 STG.E.128 desc[UR4][R4.64], R20 ;  /* 0x0000001404008986 */ /* 0x0001e4000c101d04 */
.L_x_50875:
[----:B------:R-:W-:Y:S05]  /*96b0*/  BSYNC.RECONVERGENT B0 ;  /* 0x0000000000007941 */ /* 0x000fea0003800200 */
.L_x_50872:
[----:B------:R-:W-:Y:S05]  /*96c0*/  WARPSYNC.ALL ;  /* 0x0000000000007948 */ /* 0x000fea0003800000 */
[----:B------:R-:W-:-:S13]  /*96d0*/  ISETP.GE.AND P0, PT, R3, R32, PT ;  /* 0x000000200300720c */ /* 0x000fda0003f06270 */
[----:B------:R-:W-:Y:S05]  /*96e0*/  @P0 EXIT ;  /* 0x000000000000094d */ /* 0x000fea0003800000 */
[----:B0-----:R-:W0:Y:S01]  /*96f0*/  LDC.64 R4, c[0x0][0x3b0] ;  /* 0x0000ec00ff047b82 */ /* 0x001e220000000a00 */
[----:B------:R-:W-:-:S04]  /*9700*/  IMAD R3, R0, 0x200, R3 ;  /* 0x0000020000037824 */ /* 0x000fc800078e0203 */
[----:B0-----:R-:W-:-:S05]  /*9710*/  IMAD.WIDE.U32 R2, R3, 0x10, R4 ;  /* 0x0000001003027825 */ /* 0x001fca00078e0004 */
[----:B------:R-:W-:Y:S01]  /*9720*/  STG.E.128 desc[UR4][R2.64], R8 ;  /* 0x0000000802007986 */ /* 0x000fe2000c101d04 */
[----:B------:R-:W-:Y:S05]  /*9730*/  EXIT ;  /* 0x000000000000794d */ /* 0x000fea0003800000 */
        .type           $_ZN2at6native27unrolled_elementwise_kernelIZNS0_50_GLOBAL__N__2680c7bb_12_PowKernel_cu_7dd49032_300322pow_scalar_tensor_implIdEEvRNS_18TensorIteratorBaseEN3c107complexIT_EEEUlNS7_IdEEE_St5arrayIPcLm2EELi4E23TrivialOffsetCalculatorILi1EjESG_NS0_6memory15LoadWithoutCastENSH_16StoreWithoutCastEEEviS8_T0_T2_T3_T4_T5_$__internal_trig_reduction_slowpathd,@function
        .size           $_ZN2at6native27unrolled_elementwise_kernelIZNS0_50_GLOBAL__N__2680c7bb_12_PowKernel_cu_7dd49032_300322pow_scalar_tensor_implIdEEvRNS_18TensorIteratorBaseEN3c107complexIT_EEEUlNS7_IdEEE_St5arrayIPcLm2EELi4E23TrivialOffsetCalculatorILi1EjESG_NS0_6memory15LoadWithoutCastENSH_16StoreWithoutCastEEEviS8_T0_T2_T3_T4_T5_$__internal_trig_reduction_slowpathd,(.L_x_68401 - $_ZN2at6native27unrolled_elementwise_kernelIZNS0_50_GLOBAL__N__2680c7bb_12_PowKernel_cu_7dd49032_300322pow_scalar_tensor_implIdEEvRNS_18TensorIteratorBaseEN3c107complexIT_EEEUlNS7_IdEEE_St5arrayIPcLm2EELi4E23TrivialOffsetCalculatorILi1EjESG_NS0_6memory15LoadWithoutCastENSH_16StoreWithoutCastEEEviS8_T0_T2_T3_T4_T5_$__internal_trig_reduction_slowpathd)
$_ZN2at6native27unrolled_elementwise_kernelIZNS0_50_GLOBAL__N__2680c7bb_12_PowKernel_cu_7dd49032_300322pow_scalar_tensor_implIdEEvRNS_18TensorIteratorBaseEN3c107complexIT_EEEUlNS7_IdEEE_St5arrayIPcLm2EELi4E23TrivialOffsetCalculatorILi1EjESG_NS0_6memory15LoadWithoutCastENSH_16StoreWithoutCastEEEviS8_T0_T2_T3_T4_T5_$__internal_trig_reduction_slowpathd:
        /* <DEDUP_REMOVED lines=18> */
[----:B------:R-:W-:Y:S01]  /*9860*/  IADD3 R33, PT, PT, RZ, -R26, -R33 ;  /* 0x8000001aff217210 */ /* 0x000fe20007ffe821 */
[----:B------:R-:W-:Y:S01]  /*9870*/  IMAD.SHL.U32 R24, R24, 0x800, RZ ;  /* 0x0000080018187824 */ /* 0x000fe200078e00ff */
[----:B------:R-:W-:Y:S01]  /*9880*/  CS2R R50, SRZ ;  /* 0x0000000000327805 */ /* 0x000fe2000001ff00 */
[----:B------:R-:W-:Y:S01]  /*9890*/  IMAD.MOV.U32 R31, RZ, RZ, RZ ;  /* 0x000000ffff1f7224 */ /* 0x000fe200078e00ff */
[----:B------:R-:W-:-:S07]  /*98a0*/  LOP3.LUT R25, R25, 0x80000000, RZ, 0xfc, !PT ;  /* 0x8000000019197812 */ /* 0x000fce00078efcff */
.L_x_50880:
        /* <DEDUP_REMOVED lines=8> */
[C---:B------:R-:W-:Y:S02]  /*9930*/  IMAD R34, R31.reuse, 0x8, R1 ;  /* 0x000000081f227824 */ /* 0x040fe400078e0201 */
[----:B------:R-:W-:Y:S02]  /*9940*/  VIADD R31, R31, 0x1 ;  /* 0x000000011f1f7836 */ /* 0x000fe40000000000 */
[----:B------:R-:W-:-:S02]  /*9950*/  VIADD R30, R30, 0x1 ;  /* 0x000000011e1e7836 */ /* 0x000fc40000000000 */
[----:B--2---:R-:W-:-:S04]  /*9960*/  IMAD.WIDE.U32 R28, P3, R52, R24, R28 ;  /* 0x00000018341c7225 */ /* 0x004fc8000786001c */
[C---:B------:R-:W-:Y:S02]  /*9970*/  IMAD R27, R52.reuse, R25, RZ ;  /* 0x00000019341b7224 */ /* 0x040fe400078e02ff */
[----:B------:R-:W-:Y:S02]  /*9980*/  IMAD R26, R53, R24, RZ ;  /* 0x00000018351a7224 */ /* 0x000fe400078e02ff */
[----:B------:R-:W-:Y:S01]  /*9990*/  IMAD.MOV.U32 R50, RZ, RZ, R28 ;  /* 0x000000ffff327224 */ /* 0x000fe200078e001c */
[----:B------:R-:W-:Y:S01]  /*99a0*/  IADD3 R27, P0, PT, R27, R29, RZ ;  /* 0x0000001d1b1b7210 */ /* 0x000fe20007f1e0ff */
[----:B------:R-:W-:-:S03]  /*99b0*/  IMAD.HI.U32 R29, R52, R25, RZ ;  /* 0x00000019341d7227 */ /* 0x000fc600078e00ff */
[----:B------:R-:W-:Y:S01]  /*99c0*/  IADD3 R51, P1, PT, R26, R27, RZ ;  /* 0x0000001b1a337210 */ /* 0x000fe20007f3e0ff */
[----:B------:R-:W-:-:S04]  /*99d0*/  IMAD.HI.U32 R26, R53, R24, RZ ;  /* 0x00000018351a7227 */ /* 0x000fc800078e00ff */
[----:B------:R-:W-:Y:S01]  /*99e0*/  IMAD.X R29, RZ, RZ, R29, P3 ;  /* 0x000000ffff1d7224 */ /* 0x000fe200018e061d */
[----:B------:R0:W-:Y:S01]  /*99f0*/  STL.64 [R34], R50 ;  /* 0x0000003222007387 */ /* 0x0001e20000100a00 */
        /* <DEDUP_REMOVED lines=11> */
.L_x_50879:
[----:B------:R-:W-:-:S05]  /*9ab0*/  LOP3.LUT R25, R37, 0x7ff, RZ, 0xc0, !PT ;  /* 0x000007ff25197812 */ /* 0x000fca00078ec0ff */
[----:B------:R-:W-:-:S05]  /*9ac0*/  VIADD R25, R25, 0xfffffc00 ;  /* 0xfffffc0019197836 */ /* 0x000fca0000000000 */
[----:B------:R-:W-:Y:S02]  /*9ad0*/  SHF.R.U32.HI R24, RZ, 0x6, R25 ;  /* 0x00000006ff187819 */ /* 0x000fe40000011619 */
[----:B------:R-:W-:Y:S02]  /*9ae0*/  ISETP.GE.U32.AND P0, PT, R25, 0x80, PT ;  /* 0x000000801900780c */ /* 0x000fe40003f06070 */
[----:B------:R-:W-:-:S04]  /*9af0*/  IADD3 R24, PT, PT, -R24, 0x13, RZ ;  /* 0x0000001318187810 */ /* 0x000fc80007ffe1ff */
[----:B------:R-:W-:-:S07]  /*9b00*/  SEL R30, R24, 0x12, P0 ;  /* 0x00000012181e7807 */ /* 0x000fce0000000000 */
.L_x_50878:
[----:B------:R-:W-:Y:S05]  /*9b10*/  BSYNC.RECONVERGENT B1 ;  /* 0x0000000000017941 */ /* 0x000fea0003800200 */
.L_x_50877:
[C---:B------:R-:W-:Y:S02]  /*9b20*/  LOP3.LUT R25, R37.reuse, 0x7ff, RZ, 0xc0, !PT ;  /* 0x000007ff25197812 */ /* 0x040fe400078ec0ff */
[----:B------:R-:W-:-:S03]  /*9b30*/  LOP3.LUT P0, R37, R37, 0x3f, RZ, 0xc0, !PT ;  /* 0x0000003f25257812 */ /* 0x000fc6000780c0ff */
[----:B------:R-:W-:-:S05]  /*9b40*/  VIADD R25, R25, 0xfffffc00 ;  /* 0xfffffc0019197836 */ /* 0x000fca0000000000 */
[----:B------:R-:W-:-:S05]  /*9b50*/  SHF.R.U32.HI R25, RZ, 0x6, R25 ;  /* 0x00000006ff197819 */ /* 0x000fca0000011619 */
        /* <DEDUP_REMOVED lines=10> */
[----:B---3--:R-:W-:Y:S02]  /*9c00*/  @P0 SHF.L.U32 R31, R26, R37, RZ ;  /* 0x000000251a1f0219 */ /* 0x008fe400000006ff */
[----:B------:R-:W-:Y:S02]  /*9c10*/  @P0 SHF.R.U64 R34, R34, R39, R40 ;  /* 0x0000002722220219 */ /* 0x000fe40000001228 */
[--C-:B------:R-:W-:Y:S02]  /*9c20*/  @P0 SHF.R.U32.HI R28, RZ, 0x1, R27.reuse ;  /* 0x00000001ff1c0819 */ /* 0x100fe4000001161b */
[C-C-:B------:R-:W-:Y:S02]  /*9c30*/  @P0 SHF.R.U64 R29, R26.reuse, 0x1, R27.reuse ;  /* 0x000000011a1d0819 */ /* 0x140fe4000000121b */
[----:B------:R-:W-:-:S02]  /*9c40*/  @P0 SHF.L.U64.HI R30, R26, R37, R27 ;  /* 0x000000251a1e0219 */ /* 0x000fc4000001021b */
[----:B0-----:R-:W-:Y:S02]  /*9c50*/  @P0 SHF.R.U32.HI R33, RZ, R39, R40 ;  /* 0x00000027ff210219 */ /* 0x001fe40000011628 */
[----:B------:R-:W-:Y:S02]  /*9c60*/  @P0 LOP3.LUT R26, R31, R34, RZ, 0xfc, !PT ;  /* 0x000000221f1a0212 */ /* 0x000fe400078efcff */
[----:B----4-:R-:W-:Y:S02]  /*9c70*/  @P0 SHF.L.U32 R35, R24, R37, RZ ;  /* 0x0000002518230219 */ /* 0x010fe400000006ff */
        /* <DEDUP_REMOVED lines=41> */
.L_x_50882:
[----:B------:R-:W-:Y:S05]  /*9f10*/  BSYNC.RECONVERGENT B1 ;  /* 0x0000000000017941 */ /* 0x000fea0003800200 */
.L_x_50881:
        /* <DEDUP_REMOVED lines=12> */
[----:B------:R-:W-:-:S03]  /*9fe0*/  IADD3.X RZ, P1, PT, R34, R34, RZ, P1, !PT ;  /* 0x0000002222ff7210 */ /* 0x000fc60000f3e4ff */
[----:B------:R-:W-:Y:S01]  /*9ff0*/  IMAD.X R27, RZ, RZ, R26, P3 ;  /* 0x000000ffff1b7224 */ /* 0x000fe200018e061a */
[C---:B------:R-:W-:Y:S02]  /*a000*/  ISETP.GT.U32.AND P3, PT, R29.reuse, RZ, PT ;  /* 0x000000ff1d00720c */ /* 0x040fe40003f64070 */
[----:B------:R-:W-:Y:S02]  /*a010*/  IADD3.X R26, P1, PT, R29, R29, RZ, P1, !PT ;  /* 0x0000001d1d1a7210 */ /* 0x000fe40000f3e4ff */
[----:B------:R-:W-:-:S03]  /*a020*/  ISETP.GT.AND.EX P3, PT, R27, RZ, PT, P3 ;  /* 0x000000ff1b00720c */ /* 0x000fc60003f64330 */
[----:B------:R-:W-:Y:S01]  /*a030*/  IMAD.X R24, R27, 0x1, R27, P1 ;  /* 0x000000011b187824 */ /* 0x000fe200008e061b */
[----:B------:R-:W-:-:S04]  /*a040*/  SEL R26, R26, R29, P3 ;  /* 0x0000001d1a1a7207 */ /* 0x000fc80001800000 */
        /* <DEDUP_REMOVED lines=17> */
.L_x_50876:
[----:B------:R-:W-:Y:S02]  /*a160*/  IMAD.MOV.U32 R37, RZ, RZ, 0x0 ;  /* 0x00000000ff257424 */ /* 0x000fe400078e00ff */
[----:B------:R-:W-:Y:S02]  /*a170*/  IMAD.MOV.U32 R39, RZ, RZ, R38 ;  /* 0x000000ffff277224 */ /* 0x000fe400078e0026 */
[----:B------:R-:W-:Y:S01]  /*a180*/  IMAD.MOV.U32 R38, RZ, RZ, R24 ;  /* 0x000000ffff267224 */ /* 0x000fe200078e0018 */
[----:B------:R-:W-:Y:S06]  /*a190*/  RET.REL.NODEC R36 `(_ZN2at6native27unrolled_elementwise_kernelIZNS0_50_GLOBAL__N__2680c7bb_12_PowKernel_cu_7dd49032_300322pow_scalar_tensor_implIdEEvRNS_18TensorIteratorBaseEN3c107complexIT_EEEUlNS7_IdEEE_St5arrayIPcLm2EELi4E23TrivialOffsetCalculatorILi1EjESG_NS0_6memory15LoadWithoutCastENSH_16StoreWithoutCastEEEviS8_T0_T2_T3_T4_T5_) ;  /* 0xffffff5c24987950 */ /* 0x000fec0003c3ffff */
.L_x_50883:
        /* <DEDUP_REMOVED lines=14> */
.L_x_68401:


//--------------------- .text._ZN2at6native29vectorized_elementwise_kernelILi2EZNS0_50_GLOBAL__N__2680c7bb_12_PowKernel_cu_7dd49032_300322pow_scalar_tensor_implIdEEvRNS_18TensorIteratorBaseEN3c107complexIT_EEEUlNS7_IdEEE_St5arrayIPcLm2EEEEviT0_T1_ --------------------------
	.section	.text._ZN2at6native29vectorized_elementwise_kernelILi2EZNS0_50_GLOBAL__N__2680c7bb_12_PowKernel_cu_7dd49032_300322pow_scalar_tensor_implIdEEvRNS_18TensorIteratorBaseEN3c107complexIT_EEEUlNS7_IdEEE_St5arrayIPcLm2EEEEviT0_T1_,"ax",@progbits
	.align	128
        .global         _ZN2at6native29vectorized_elementwise_kernelILi2EZNS0_50_GLOBAL__N__2680c7bb_12_PowKernel_cu_7dd49032_300322pow_scalar_tensor_implIdEEvRNS_18TensorIteratorBaseEN3c107complexIT_EEEUlNS7_IdEEE_St5arrayIPcLm2EEEEviT0_T1_
        .type           _ZN2at6native29vectorized_elementwise_kernelILi2EZNS0_50_GLOBAL__N__2680c7bb_12_PowKernel_cu_7dd49032_300322pow_scalar_tensor_implIdEEvRNS_18TensorIteratorBaseEN3c107complexIT_EEEUlNS7_IdEEE_St5arrayIPcLm2EEEEviT0_T1_,@function
        .size           _ZN2at6native29vectorized_elementwise_kernelILi2EZNS0_50_GLOBAL__N__2680c7bb_12_PowKernel_cu_7dd49032_300322pow_scalar_tensor_implIdEEvRNS_18TensorIteratorBaseEN3c107complexIT_EEEUlNS7_IdEEE_St5arrayIPcLm2EEEEviT0_T1_,(.L_x_68402 - _ZN2at6native29vectorized_elementwise_kernelILi2EZNS0_50_GLOBAL__N__2680c7bb_12_PowKernel_cu_7dd49032_300322pow_scalar_tensor_implIdEEvRNS_18TensorIteratorBaseEN3c107complexIT_EEEUlNS7_IdEEE_St5arrayIPcLm2EEEEviT0_T1_)
        .other          _ZN2at6native29vectorized_elementwise_kernelILi2EZNS0_50_GLOBAL__N__2680c7bb_12_PowKernel_cu_7dd49032_300322pow_scalar_tensor_implIdEEvRNS_18TensorIteratorBaseEN3c107complexIT_EEEUlNS7_IdEEE_St5arrayIPcLm2EEEEviT0_T1_,@"STO_CUDA_ENTRY STV_DEFAULT"
_ZN2at6native29vectorized_elementwise_kernelILi2EZNS0_50_GLOBAL__N__2680c7bb_12_PowKernel_cu_7dd49032_300322pow_scalar_tensor_implIdEEvRNS_18TensorIteratorBaseEN3c107complexIT_EEEUlNS7_IdEEE_St5arrayIPcLm2EEEEviT0_T1_:
.text._ZN2at6native29vectorized_elementwise_kernelILi2EZNS0_50_GLOBAL__N__2680c7bb_12_PowKernel_cu_7dd49032_300322pow_scalar_tensor_implIdEEvRNS_18TensorIteratorBaseEN3c107complexIT_EEEUlNS7_IdEEE_St5arrayIPcLm2EEEEviT0_T1_:
        /* <DEDUP_REMOVED lines=18> */
[----:B------:R-:W1:Y:S01]  /*0120*/  @!P5 LDC.64 R20, c[0x0][0x3b8] ;  /* 0x0000ee00ff14db82 */ /* 0x000e620000000a00 */
[----:B------:R-:W-:-:S05]  /*0130*/  @!P5 VIADD R17, R17, 0x80 ;  /* 0x000000801111d836 */ /* 0x000fca0000000000 */
[----:B------:R-:W-:Y:S01]  /*0140*/  ISETP.GE.U32.AND P4, PT, R17, R54, PT ;  /* 0x000000361100720c */ /* 0x000fe20003f86070 */
[----:B0-----:R-:W-:Y:S01]  /*0150*/  @!P6 IMAD.WIDE.U32 R2, R5, 0x10, R2 ;  /* 0x000000100502e825 */ /* 0x001fe200078e0002 */
[----:B------:R-:W-:-:S06]  /*0160*/  CS2R R4, SRZ ;  /* 0x0000000000047805 */ /* 0x000fcc000001ff00 */
[----:B------:R0:W5:Y:S05]  /*0170*/  @!P6 LDG.E.128 R4, desc[UR4][R2.64] ;  /* 0x000000040204e981 */ /* 0x00016a000c1e1d00 */
[----:B------:R-:W-:Y:S01]  /*0180*/  @!P4 IMAD.IADD R25, R52, 0x1, R17 ;  /* 0x000000013419c824 */ /* 0x000fe200078e0211 */
[----:B------:R-:W2:Y:S01]  /*0190*/  @!P4 LDC.64 R8, c[0x0][0x3b8] ;  /* 0x0000ee00ff08cb82 */ /* 0x000ea20000000a00 */
[----:B------:R-:W-:-:S05]  /*01a0*/  @!P4 VIADD R17, R17, 0x80 ;  /* 0x000000801111c836 */ /* 0x000fca0000000000 */
[----:B------:R-:W-:-:S13]  /*01b0*/  ISETP.GE.U32.AND P3, PT, R17, R54, PT ;  /* 0x000000361100720c */ /* 0x000fda0003f66070 */
        /* <DEDUP_REMOVED lines=13> */
[----:B------:R-:W3:Y:S01]  /*0290*/  @!P0 LDC.64 R14, c[0x0][0x3b8] ;  /* 0x0000ee00ff0e8b82 */ /* 0x000ee20000000a00 */
[----:B------:R-:W-:-:S05]  /*02a0*/  @!P0 VIADD R17, R17, 0x80 ;  /* 0x0000008011118836 */ /* 0x000fca0000000000 */
[----:B------:R-:W-:-:S13]  /*02b0*/  ISETP.GE.U32.AND P6, PT, R17, R54, PT ;  /* 0x000000361100720c */ /* 0x000fda0003fc6070 */
[----:B------:R-:W3:Y:S01]  /*02c0*/  @!P6 LDC.64 R30, c[0x0][0x3b8] ;  /* 0x0000ee00ff1eeb82 */ /* 0x000ee20000000a00 */
[----:B------:R-:W-:Y:S02]  /*02d0*/  CS2R R34, SRZ ;  /* 0x0000000000227805 */ /* 0x000fe4000001ff00 */
[----:B------:R-:W-:Y:S01]  /*02e0*/  CS2R R32, SRZ ;  /* 0x0000000000207805 */ /* 0x000fe2000001ff00 */
[----:B-1----:R-:W-:-:S04]  /*02f0*/  @!P5 IMAD.WIDE.U32 R20, R19, 0x10, R20 ;  /* 0x000000101314d825 */ /* 0x002fc800078e0014 */
[----:B--2---:R-:W-:Y:S01]  /*0300*/  @!P4 IMAD.WIDE.U32 R24, R25, 0x10, R8 ;  /* 0x000000101918c825 */ /* 0x004fe200078e0008 */
[----:B------:R1:W5:Y:S03]  /*0310*/  @!P5 LDG.E.128 R32, desc[UR4][R20.64] ;  /* 0x000000041420d981 */ /* 0x000366000c1e1d00 */
[----:B------:R-:W-:Y:S01]  /*0320*/  @!P6 IMAD.IADD R9, R52, 0x1, R17 ;  /* 0x000000013409e824 */ /* 0x000fe200078e0211 */
[----:B------:R-:W-:Y:S01]  /*0330*/  CS2R R42, SRZ ;  /* 0x00000000002a7805 */ /* 0x000fe2000001ff00 */
[----:B0-----:R-:W-:Y:S01]  /*0340*/  @!P3 IMAD.WIDE.U32 R2, R23, 0x10, R10 ;  /* 0x000000101702b825 */ /* 0x001fe200078e000a */
[----:B------:R-:W-:Y:S02]  /*0350*/  CS2R R40, SRZ ;  /* 0x0000000000287805 */ /* 0x000fe4000001ff00 */
[----:B------:R-:W-:Y:S02]  /*0360*/  CS2R R10, SRZ ;  /* 0x00000000000a7805 */ /* 0x000fe4000001ff00 */
[----:B------:R-:W-:Y:S01]  /*0370*/  CS2R R22, SRZ ;  /* 0x0000000000167805 */ /* 0x000fe2000001ff00 */
[----:B----4-:R-:W-:Y:S01]  /*0380*/  @!P1 IMAD.WIDE.U32 R44, R45, 0x10, R12 ;  /* 0x000000102d2c9825 */ /* 0x010fe200078e000c */
[----:B------:R-:W-:-:S02]  /*0390*/  CS2R R12, SRZ ;  /* 0x00000000000c7805 */ /* 0x000fc4000001ff00 */
[----:B-1----:R-:W-:Y:S01]  /*03a0*/  CS2R R20, SRZ ;  /* 0x0000000000147805 */ /* 0x002fe2000001ff00 */
[----:B------:R-:W5:Y:S01]  /*03b0*/  @!P3 LDG.E.128 R40, desc[UR4][R2.64] ;  /* 0x000000040228b981 */ /* 0x000f62000c1e1d00 */
[----:B---3--:R-:W-:Y:S01]  /*03c0*/  @!P0 IMAD.WIDE.U32 R46, R47, 0x10, R14 ;  /* 0x000000102f2e8825 */ /* 0x008fe200078e000e */
[----:B------:R-:W-:-:S03]  /*03d0*/  CS2R R14, SRZ ;  /* 0x00000000000e7805 */ /* 0x000fc6000001ff00 */
[----:B------:R-:W-:Y:S01]  /*03e0*/  @!P6 IMAD.WIDE.U32 R30, R9, 0x10, R30 ;  /* 0x00000010091ee825 */ /* 0x000fe200078e001e */
[----:B------:R-:W-:Y:S02]  /*03f0*/  CS2R R8, SRZ ;  /* 0x0000000000087805 */ /* 0x000fe4000001ff00 */
[----:B------:R-:W5:Y:S01]  /*0400*/  @!P1 LDG.E.128 R12, desc[UR4][R44.64] ;  /* 0x000000042c0c9981 */ /* 0x000f62000c1e1d00 */
[----:B------:R-:W-:-:S03]  /*0410*/  @!P2 IMAD.WIDE.U32 R28, R27, 0x10, R28 ;  /* 0x000000101b1ca825 */ /* 0x000fc600078e001c */
[----:B------:R-:W5:Y:S04]  /*0420*/  @!P6 LDG.E.128 R20, desc[UR4][R30.64] ;  /* 0x000000041e14e981 */ /* 0x000f68000c1e1d00 */
[----:B------:R-:W5:Y:S01]  /*0430*/  @!P2 LDG.E.128 R8, desc[UR4][R28.64] ;  /* 0x000000041c08a981 */ /* 0x000f62000c1e1d00 */
[----:B------:R-:W-:Y:S02]  /*0440*/  CS2R R18, SRZ ;  /* 0x0000000000127805 */ /* 0x000fe4000001ff00 */
[----:B------:R-:W-:-:S06]  /*0450*/  CS2R R16, SRZ ;  /* 0x0000000000107805 */ /* 0x000fcc000001ff00 */
[----:B------:R-:W5:Y:S01]  /*0460*/  @!P0 LDG.E.128 R16, desc[UR4][R46.64] ;  /* 0x000000042e108981 */ /* 0x000f62000c1e1d00 */
[----:B------:R-:W-:Y:S02]  /*0470*/  ISETP.GE.U32.AND P0, PT, R53, R54, PT ;  /* 0x000000363500720c */ /* 0x000fe40003f06070 */
[----:B------:R-:W-:Y:S02]  /*0480*/  CS2R R38, SRZ ;  /* 0x0000000000267805 */ /* 0x000fe4000001ff00 */
[----:B------:R-:W-:Y:S01]  /*0490*/  CS2R R36, SRZ ;  /* 0x0000000000247805 */ /* 0x000fe2000001ff00 */
[----:B------:R-:W-:Y:S01]  /*04a0*/  BSSY.RECONVERGENT B2, `(.L_x_50885) ;  /* 0x0000252000027945 */ /* 0x000fe20003800200 */
[----:B------:R-:W-:-:S04]  /*04b0*/  CS2R R26, SRZ ;  /* 0x00000000001a7805 */ /* 0x000fc8000001ff00 */
[----:B------:R0:W5:Y:S02]  /*04c0*/  @!P4 LDG.E.128 R36, desc[UR4][R24.64] ;  /* 0x000000041824c981 */ /* 0x000164000c1e1d00 */
[----:B0-----:R-:W-:Y:S01]  /*04d0*/  CS2R R24, SRZ ;  /* 0x0000000000187805 */ /* 0x001fe2000001ff00 */
[----:B------:R-:W-:Y:S06]  /*04e0*/  @P0 BRA `(.L_x_50886) ;  /* 0x0000002400340947 */ /* 0x000fec0003800000 */
        /* <DEDUP_REMOVED lines=68> */
.L_x_50887:
        /* <DEDUP_REMOVED lines=28> */
[----:B------:R-:W-:Y:S05]  /*0af0*/  CALL.REL.NOINC `($_ZN2at6native29vectorized_elementwise_kernelILi2EZNS0_50_GLOBAL__N__2680c7bb_12_PowKernel_cu_7dd49032_300322pow_scalar_tensor_implIdEEvRNS_18TensorIteratorBaseEN3c107complexIT_EEEUlNS7_IdEEE_St5arrayIPcLm2EEEEviT0_T1_$__internal_trig_reduction_slowpathd) ;  /* 0x00000254000c7944 */ /* 0x000fea0003c00000 */
[----:B------:R-:W-:Y:S02]  /*0b00*/  IMAD.MOV.U32 R2, RZ, RZ, R6 ;  /* 0x000000ffff027224 */ /* 0x000fe400078e0006 */
[----:B------:R-:W-:-:S07]  /*0b10*/  IMAD.MOV.U32 R3, RZ, RZ, R7 ;  /* 0x000000ffff037224 */ /* 0x000fce00078e0007 */
.L_x_50892:
[----:B------:R-:W-:Y:S05]  /*0b20*/  BSYNC.RECONVERGENT B4 ;  /* 0x0000000000047941 */ /* 0x000fea0003800200 */
.L_x_50891:
[----:B------:R-:W-:-:S07]  /*0b30*/  VIADD R0, R4, 0x1 ;  /* 0x0000000104007836 */ /* 0x000fce0000000000 */
.L_x_50890:
[----:B------:R-:W-:Y:S05]  /*0b40*/  BSYNC.RECONVERGENT B3 ;  /* 0x0000000000037941 */ /* 0x000fea0003800200 */
.L_x_50889:
        /* <DEDUP_REMOVED lines=54> */
[----:B------:R-:W-:Y:S02]  /*0eb0*/  IMAD.MOV.U32 R2, RZ, RZ, R6 ;  /* 0x000000ffff027224 */ /* 0x000fe400078e0006 */
[----:B------:R-:W-:-:S07]  /*0ec0*/  IMAD.MOV.U32 R3, RZ, RZ, R7 ;  /* 0x000000ffff037224 */ /* 0x000fce00078e0007 */
.L_x_50894:
[----:B------:R-:W-:Y:S05]  /*0ed0*/  BSYNC.RECONVERGENT B3 ;  /* 0x0000000000037941 */ /* 0x000fea0003800200 */
.L_x_50893:
        /* <DEDUP_REMOVED lines=30> */
.L_x_50888:
        /* <DEDUP_REMOVED lines=15> */
.L_x_50895:
        /* <DEDUP_REMOVED lines=65> */
.L_x_50898:
[----:B------:R-:W-:Y:S05]  /*15c0*/  BSYNC.RECONVERGENT B0 ;  /* 0x0000000000007941 */ /* 0x000fea0003800200 */
.L_x_50897:
        /* <DEDUP_REMOVED lines=8> */
[----:B------:R-:W-:Y:S01]  /*1650*/  @!P3 DMUL R2, RZ, R26 ;  /* 0x0000001aff02b228 */ /* 0x000fe20000000000 */
[----:B------:R-:W-:Y:S01]  /*1660*/  SHF.R.S32.HI R24, RZ, 0x1, R24 ;  /* 0x00000001ff187819 */ /* 0x000fe20000011418 */
[----:B------:R-:W-:-:S03]  /*1670*/  @!P3 IMAD.MOV.U32 R0, RZ, RZ, 0x1 ;  /* 0x00000001ff00b424 */ /* 0x000fc600078e00ff */
        /* <DEDUP_REMOVED lines=27> */
.L_x_50902:
[----:B------:R-:W-:Y:S05]  /*1830*/  BSYNC.RECONVERGENT B4 ;  /* 0x0000000000047941 */ /* 0x000fea0003800200 */
.L_x_50901:
[----:B------:R-:W-:-:S07]  /*1840*/  VIADD R0, R4, 0x1 ;  /* 0x0000000104007836 */ /* 0x000fce0000000000 */
.L_x_50900:
[----:B------:R-:W-:Y:S05]  /*1850*/  BSYNC.RECONVERGENT B3 ;  /* 0x0000000000037941 */ /* 0x000fea0003800200 */
.L_x_50899:
        /* <DEDUP_REMOVED lines=60> */
.L_x_50904:
[----:B------:R-:W-:Y:S05]  /*1c20*/  BSYNC.RECONVERGENT B3 ;  /* 0x0000000000037941 */ /* 0x000fea0003800200 */
.L_x_50903:
        /* <DEDUP_REMOVED lines=15> */
[----:B------:R-:W-:Y:S02]  /*1d20*/  FSEL R27, -R25, 0.11223486810922622681, !P0 ;  /* 0x3de5db65191b7808 */ /* 0x000fe40004000100 */
[----:B------:R-:W-:Y:S01]  /*1d30*/  LEA R25, R24, 0x3ff00000, 0x14 ;  /* 0x3ff0000018197811 */ /* 0x000fe200078ea0ff */
[----:B------:R-:W-:-:S03]  /*1d40*/  IMAD.MOV.U32 R24, RZ, RZ, RZ ;  /* 0x000000ffff187224 */ /* 0x000fc600078e00ff */
        /* <DEDUP_REMOVED lines=19> */
.L_x_50896:
        /* <DEDUP_REMOVED lines=61> */
.L_x_50906:
[----:B------:R-:W-:Y:S05]  /*2250*/  BSYNC.RECONVERGENT B0 ;  /* 0x0000000000007941 */ /* 0x000fea0003800200 */
.L_x_50905:
        /* <DEDUP_REMOVED lines=27> */
.L_x_50910:
[----:B------:R-:W-:Y:S05]  /*2410*/  BSYNC.RECONVERGENT B4 ;  /* 0x0000000000047941 */ /* 0x000fea0003800200 */
.L_x_50909:
[----:B------:R-:W-:-:S07]  /*2420*/  VIADD R0, R0, 0x1 ;  /* 0x0000000100007836 */ /* 0x000fce0000000000 */
.L_x_50908:
[----:B------:R-:W-:Y:S05]  /*2430*/  BSYNC.RECONVERGENT B3 ;  /* 0x0000000000037941 */ /* 0x000fea0003800200 */
.L_x_50907:
        /* <DEDUP_REMOVED lines=56> */
.L_x_50912:
[----:B------:R-:W-:Y:S05]  /*27c0*/  BSYNC.RECONVERGENT B3 ;  /* 0x0000000000037941 */ /* 0x000fea0003800200 */
.L_x_50911:
        /* <DEDUP_REMOVED lines=31> */
.L_x_50886:
[----:B------:R-:W-:Y:S05]  /*29c0*/  BSYNC.RECONVERGENT B2 ;  /* 0x0000000000027941 */ /* 0x000fea0003800200 */
.L_x_50885:
[----:B------:R-:W-:Y:S01]  /*29d0*/  VIADD R3, R53, 0x80 ;  /* 0x0000008035037836 */ /* 0x000fe20000000000 */
[----:B------:R-:W-:Y:S01]  /*29e0*/  BSSY.RECONVERGENT B2, `(.L_x_50913) ;  /* 0x0000257000027945 */ /* 0x000fe20003800200 */
[----:B------:R-:W-:Y:S02]  /*29f0*/  CS2R R30, SRZ ;  /* 0x00000000001e7805 */ /* 0x000fe4000001ff00 */
[----:B------:R-:W-:Y:S02]  /*2a00*/  CS2R R28, SRZ ;  /* 0x00000000001c7805 */ /* 0x000fe4000001ff00 */
[----:B------:R-:W-:-:S13]  /*2a10*/  ISETP.GE.U32.AND P0, PT, R3, R54, PT ;  /* 0x000000360300720c */ /* 0x000fda0003f06070 */
[----:B------:R-:W-:Y:S05]  /*2a20*/  @P0 BRA `(.L_x_50914) ;  /* 0x0000002400480947 */ /* 0x000fea0003800000 */
[----:B------:R-:W0:Y:S02]  /*2a30*/  LDCU.128 UR8, c[0x0][0x390] ;  /* 0x00007200ff0877ac */ /* 0x000e240008000c00 */
[C---:B0----5:R-:W-:Y:S02]  /*2a40*/  DMUL R30, R34.reuse, UR8 ;  /* 0x00000008221e7c28 */ /* 0x061fe40008000000 */
        /* <DEDUP_REMOVED lines=74> */
.L_x_50920:
[----:B------:R-:W-:Y:S05]  /*2ef0*/  BSYNC.RECONVERGENT B0 ;  /* 0x0000000000007941 */ /* 0x000fea0003800200 */
.L_x_50919:
        /* <DEDUP_REMOVED lines=25> */
.L_x_50924:
[----:B------:R-:W-:Y:S05]  /*3090*/  BSYNC.RECONVERGENT B4 ;  /* 0x0000000000047941 */ /* 0x000fea0003800200 */
.L_x_50923:
[----:B------:R-:W-:Y:S01]  /*30a0*/  VIADD R0, R4, 0x1 ;  /* 0x0000000104007836 */ /* 0x000fe20000000000 */
[----:B------:R-:W-:Y:S06]  /*30b0*/  BRA `(.L_x_50925) ;  /* 0x0000000000087947 */ /* 0x000fec0003800000 */
.L_x_50922:
[----:B------:R-:W-:Y:S01]  /*30c0*/  DMUL R2, RZ, R30 ;  /* 0x0000001eff027228 */ /* 0x000fe20000000000 */
[----:B------:R-:W-:-:S10]  /*30d0*/  IMAD.MOV.U32 R0, RZ, RZ, 0x1 ;  /* 0x00000001ff007424 */ /* 0x000fd400078e00ff */
.L_x_50925:
[----:B------:R-:W-:Y:S05]  /*30e0*/  BSYNC.RECONVERGENT B3 ;  /* 0x0000000000037941 */ /* 0x000fea0003800200 */
.L_x_50921:
        /* <DEDUP_REMOVED lines=53> */
[----:B------:R-:W-:Y:S01]  /*3440*/  IMAD.MOV.U32 R3, RZ, RZ, R7 ;  /* 0x000000ffff037224 */ /* 0x000fe200078e0007 */
[----:B------:R-:W-:Y:S06]  /*3450*/  BRA `(.L_x_50928) ;  /* 0x0000000000087947 */ /* 0x000fec0003800000 */
.L_x_50927:
[----:B------:R-:W-:Y:S01]  /*3460*/  DMUL R2, RZ, R30 ;  /* 0x0000001eff027228 */ /* 0x000fe20000000000 */
[----:B------:R-:W-:-:S10]  /*3470*/  IMAD.MOV.U32 R0, RZ, RZ, RZ ;  /* 0x000000ffff007224 */ /* 0x000fd400078e00ff */
.L_x_50928:
[----:B------:R-:W-:Y:S05]  /*3480*/  BSYNC.RECONVERGENT B3 ;  /* 0x0000000000037941 */ /* 0x000fea0003800200 */
.L_x_50926:
        /* <DEDUP_REMOVED lines=32> */
.L_x_50918:
        /* <DEDUP_REMOVED lines=62> */
.L_x_50930:
[----:B------:R-:W-:Y:S05]  /*3a70*/  BSYNC.RECONVERGENT B0 ;  /* 0x0000000000007941 */ /* 0x000fea0003800200 */
.L_x_50929:
        /* <DEDUP_REMOVED lines=36> */
.L_x_50934:
[----:B------:R-:W-:Y:S05]  /*3cc0*/  BSYNC.RECONVERGENT B4 ;  /* 0x0000000000047941 */ /* 0x000fea0003800200 */
.L_x_50933:
[----:B------:R-:W-:Y:S01]  /*3cd0*/  VIADD R0, R4, 0x1 ;  /* 0x0000000104007836 */ /* 0x000fe20000000000 */
[----:B------:R-:W-:Y:S06]  /*3ce0*/  BRA `(.L_x_50935) ;  /* 0x0000000000087947 */ /* 0x000fec0003800000 */
.L_x_50932:
[----:B------:R-:W-:Y:S01]  /*3cf0*/  DMUL R2, RZ, R30 ;  /* 0x0000001eff027228 */ /* 0x000fe20000000000 */
[----:B------:R-:W-:-:S10]  /*3d00*/  IMAD.MOV.U32 R0, RZ, RZ, 0x1 ;  /* 0x00000001ff007424 */ /* 0x000fd400078e00ff */
.L_x_50935:
[----:B------:R-:W-:Y:S05]  /*3d10*/  BSYNC.RECONVERGENT B3 ;  /* 0x0000000000037941 */ /* 0x000fea0003800200 */
.L_x_50931:
        /* <DEDUP_REMOVED lines=59> */
.L_x_50937:
[----:B------:R-:W-:Y:S01]  /*40d0*/  DMUL R2, RZ, R30 ;  /* 0x0000001eff027228 */ /* 0x000fe20000000000 */
[----:B------:R-:W-:-:S10]  /*40e0*/  IMAD.MOV.U32 R0, RZ, RZ, RZ ;  /* 0x000000ffff007224 */ /* 0x000fd400078e00ff */
.L_x_50938:
[----:B------:R-:W-:Y:S05]  /*40f0*/  BSYNC.RECONVERGENT B3 ;  /* 0x0000000000037941 */ /* 0x000fea0003800200 */
.L_x_50936:
        /* <DEDUP_REMOVED lines=37> */
.L_x_50917:
        /* <DEDUP_REMOVED lines=10> */
.L_x_50939:
[----:B------:R-:W-:-:S10]  /*43f0*/  DADD R30, R30, -R30 ;  /* 0x000000001e1e7229 */ /* 0x000fd4000000081e */
[----:B------:R-:W-:Y:S02]  /*4400*/  IMAD.MOV.U32 R28, RZ, RZ, R30 ;  /* 0x000000ffff1c7224 */ /* 0x000fe400078e001e */
[----:B------:R-:W-:Y:S01]  /*4410*/  IMAD.MOV.U32 R29, RZ, RZ, R31 ;  /* 0x000000ffff1d7224 */ /* 0x000fe200078e001f */
[----:B------:R-:W-:Y:S06]  /*4420*/  BRA `(.L_x_50914) ;  /* 0x0000000800c87947 */ /* 0x000fec0003800000 */
.L_x_50916:
        /* <DEDUP_REMOVED lines=26> */
.L_x_50943:
[----:B------:R-:W-:Y:S05]  /*45d0*/  BSYNC.RECONVERGENT B4 ;  /* 0x0000000000047941 */ /* 0x000fea0003800200 */
.L_x_50942:
[----:B------:R-:W-:Y:S01]  /*45e0*/  VIADD R0, R4, 0x1 ;  /* 0x0000000104007836 */ /* 0x000fe20000000000 */
[----:B------:R-:W-:Y:S06]  /*45f0*/  BRA `(.L_x_50944) ;  /* 0x0000000000087947 */ /* 0x000fec0003800000 */
.L_x_50941:
[----:B------:R-:W-:Y:S01]  /*4600*/  DMUL R2, RZ, R30 ;  /* 0x0000001eff027228 */ /* 0x000fe20000000000 */
[----:B------:R-:W-:-:S10]  /*4610*/  IMAD.MOV.U32 R0, RZ, RZ, 0x1 ;  /* 0x00000001ff007424 */ /* 0x000fd400078e00ff */
.L_x_50944:
[----:B------:R-:W-:Y:S05]  /*4620*/  BSYNC.RECONVERGENT B3 ;  /* 0x0000000000037941 */ /* 0x000fea0003800200 */
.L_x_50940:
        /* <DEDUP_REMOVED lines=55> */
.L_x_50946:
[----:B------:R-:W-:Y:S01]  /*49a0*/  DMUL R2, RZ, R30 ;  /* 0x0000001eff027228 */ /* 0x000fe20000000000 */
[----:B------:R-:W-:-:S10]  /*49b0*/  IMAD.MOV.U32 R0, RZ, RZ, RZ ;  /* 0x000000ffff007224 */ /* 0x000fd400078e00ff */
.L_x_50947:
[----:B------:R-:W-:Y:S05]  /*49c0*/  BSYNC.RECONVERGENT B3 ;  /* 0x0000000000037941 */ /* 0x000fea0003800200 */
.L_x_50945:
        /* <DEDUP_REMOVED lines=30> */
.L_x_50915:
        /* <DEDUP_REMOVED lines=58> */
.L_x_50914:
[----:B------:R-:W-:Y:S05]  /*4f50*/  BSYNC.RECONVERGENT B2 ;  /* 0x0000000000027941 */ /* 0x000fea0003800200 */
.L_x_50913:
[----:B------:R-:W-:Y:S01]  /*4f60*/  VIADD R3, R53, 0x100 ;  /* 0x0000010035037836 */ /* 0x000fe20000000000 */
[----:B------:R-:W-:Y:S01]  /*4f70*/  BSSY.RECONVERGENT B2, `(.L_x_50948) ;  /* 0x0000257000027945 */ /* 0x000fe20003800200 */
[----:B-----5:R-:W-:Y:S02]  /*4f80*/  CS2R R34, SRZ ;  /* 0x0000000000227805 */ /* 0x020fe4000001ff00 */
[----:B------:R-:W-:Y:S02]  /*4f90*/  CS2R R32, SRZ ;  /* 0x0000000000207805 */ /* 0x000fe4000001ff00 */
[----:B------:R-:W-:-:S13]  /*4fa0*/  ISETP.GE.U32.AND P0, PT, R3, R54, PT ;  /* 0x000000360300720c */ /* 0x000fda0003f06070 */
        /* <DEDUP_REMOVED lines=77> */
.L_x_50955:
[----:B------:R-:W-:Y:S05]  /*5480*/  BSYNC.RECONVERGENT B0 ;  /* 0x0000000000007941 */ /* 0x000fea0003800200 */
.L_x_50954:
        /* <DEDUP_REMOVED lines=25> */
.L_x_50959:
[----:B------:R-:W-:Y:S05]  /*5620*/  BSYNC.RECONVERGENT B4 ;  /* 0x0000000000047941 */ /* 0x000fea0003800200 */
.L_x_50958:
[----:B------:R-:W-:Y:S01]  /*5630*/  VIADD R0, R4, 0x1 ;  /* 0x0000000104007836 */ /* 0x000fe20000000000 */
[----:B------:R-:W-:Y:S06]  /*5640*/  BRA `(.L_x_50960) ;  /* 0x0000000000087947 */ /* 0x000fec0003800000 */
.L_x_50957:
[----:B------:R-:W-:Y:S01]  /*5650*/  DMUL R2, RZ, R34 ;  /* 0x00000022ff027228 */ /* 0x000fe20000000000 */
[----:B------:R-:W-:-:S10]  /*5660*/  IMAD.MOV.U32 R0, RZ, RZ, 0x1 ;  /* 0x00000001ff007424 */ /* 0x000fd400078e00ff */
.L_x_50960:
[----:B------:R-:W-:Y:S05]  /*5670*/  BSYNC.RECONVERGENT B3 ;  /* 0x0000000000037941 */ /* 0x000fea0003800200 */
.L_x_50956:
        /* <DEDUP_REMOVED lines=55> */
.L_x_50962:
[----:B------:R-:W-:Y:S01]  /*59f0*/  DMUL R2, RZ, R34 ;  /* 0x00000022ff027228 */ /* 0x000fe20000000000 */
[----:B------:R-:W-:-:S10]  /*5a00*/  IMAD.MOV.U32 R0, RZ, RZ, RZ ;  /* 0x000000ffff007224 */ /* 0x000fd400078e00ff */
.L_x_50963:
[----:B------:R-:W-:Y:S05]  /*5a10*/  BSYNC.RECONVERGENT B3 ;  /* 0x0000000000037941 */ /* 0x000fea0003800200 */
.L_x_50961:
        /* <DEDUP_REMOVED lines=32> */
.L_x_50953:
        /* <DEDUP_REMOVED lines=62> */
.L_x_50965:
[----:B------:R-:W-:Y:S05]  /*6000*/  BSYNC.RECONVERGENT B0 ;  /* 0x0000000000007941 */ /* 0x000fea0003800200 */
.L_x_50964:
        /* <DEDUP_REMOVED lines=36> */
.L_x_50969:
[----:B------:R-:W-:Y:S05]  /*6250*/  BSYNC.RECONVERGENT B4 ;  /* 0x0000000000047941 */ /* 0x000fea0003800200 */
.L_x_50968:
[----:B------:R-:W-:Y:S01]  /*6260*/  VIADD R0, R4, 0x1 ;  /* 0x0000000104007836 */ /* 0x000fe20000000000 */
[----:B------:R-:W-:Y:S06]  /*6270*/  BRA `(.L_x_50970) ;  /* 0x0000000000087947 */ /* 0x000fec0003800000 */
.L_x_50967:
[----:B------:R-:W-:Y:S01]  /*6280*/  DMUL R2, RZ, R34 ;  /* 0x00000022ff027228 */ /* 0x000fe20000000000 */
[----:B------:R-:W-:-:S10]  /*6290*/  IMAD.MOV.U32 R0, RZ, RZ, 0x1 ;  /* 0x00000001ff007424 */ /* 0x000fd400078e00ff */
.L_x_50970:
[----:B------:R-:W-:Y:S05]  /*62a0*/  BSYNC.RECONVERGENT B3 ;  /* 0x0000000000037941 */ /* 0x000fea0003800200 */
.L_x_50966:
        /* <DEDUP_REMOVED lines=59> */
.L_x_50972:
[----:B------:R-:W-:Y:S01]  /*6660*/  DMUL R2, RZ, R34 ;  /* 0x00000022ff027228 */ /* 0x000fe20000000000 */
[----:B------:R-:W-:-:S10]  /*6670*/  IMAD.MOV.U32 R0, RZ, RZ, RZ ;  /* 0x000000ffff007224 */ /* 0x000fd400078e00ff */
.L_x_50973:
[----:B------:R-:W-:Y:S05]  /*6680*/  BSYNC.RECONVERGENT B3 ;  /* 0x0000000000037941 */ /* 0x000fea0003800200 */
.L_x_50971:
        /* <DEDUP_REMOVED lines=37> */
.L_x_50952:
        /* <DEDUP_REMOVED lines=10> */
.L_x_50974:
[----:B------:R-:W-:-:S10]  /*6980*/  DADD R34, R34, -R34 ;  /* 0x0000000022227229 */ /* 0x000fd40000000822 */
[----:B------:R-:W-:Y:S02]  /*6990*/  IMAD.MOV.U32 R32, RZ, RZ, R34 ;  /* 0x000000ffff207224 */ /* 0x000fe400078e0022 */
[----:B------:R-:W-:Y:S01]  /*69a0*/  IMAD.MOV.U32 R33, RZ, RZ, R35 ;  /* 0x000000ffff217224 */ /* 0x000fe200078e0023 */
[----:B------:R-:W-:Y:S06]  /*69b0*/  BRA `(.L_x_50949) ;  /* 0x0000000800c87947 */ /* 0x000fec0003800000 */
.L_x_50951:
        /* <DEDUP_REMOVED lines=26> */
.L_x_50978:
[----:B------:R-:W-:Y:S05]  /*6b60*/  BSYNC.RECONVERGENT B4 ;  /* 0x0000000000047941 */ /* 0x000fea0003800200 */
.L_x_50977:
[----:B------:R-:W-:Y:S01]  /*6b70*/  VIADD R0, R4, 0x1 ;  /* 0x0000000104007836 */ /* 0x000fe20000000000 */
[----:B------:R-:W-:Y:S06]  /*6b80*/  BRA `(.L_x_50979) ;  /* 0x0000000000087947 */ /* 0x000fec0003800000 */
.L_x_50976:
[----:B------:R-:W-:Y:S01]  /*6b90*/  DMUL R2, RZ, R34 ;  /* 0x00000022ff027228 */ /* 0x000fe20000000000 */
[----:B------:R-:W-:-:S10]  /*6ba0*/  IMAD.MOV.U32 R0, RZ, RZ, 0x1 ;  /* 0x00000001ff007424 */ /* 0x000fd400078e00ff */
.L_x_50979:
[----:B------:R-:W-:Y:S05]  /*6bb0*/  BSYNC.RECONVERGENT B3 ;  /* 0x0000000000037941 */ /* 0x000fea0003800200 */
.L_x_50975:
        /* <DEDUP_REMOVED lines=55> */
.L_x_50981:
[----:B------:R-:W-:Y:S01]  /*6f30*/  DMUL R2, RZ, R34 ;  /* 0x00000022ff027228 */ /* 0x000fe20000000000 */
[----:B------:R-:W-:-:S10]  /*6f40*/  IMAD.MOV.U32 R0, RZ, RZ, RZ ;  /* 0x000000ffff007224 */ /* 0x000fd400078e00ff */
.L_x_50982:
[----:B------:R-:W-:Y:S05]  /*6f50*/  BSYNC.RECONVERGENT B3 ;  /* 0x0000000000037941 */ /* 0x000fea0003800200 */
.L_x_50980:
        /* <DEDUP_REMOVED lines=30> */
.L_x_50950:
        /* <DEDUP_REMOVED lines=58> */
.L_x_50949:
[----:B------:R-:W-:Y:S05]  /*74e0*/  BSYNC.RECONVERGENT B2 ;  /* 0x0000000000027941 */ /* 0x000fea0003800200 */
.L_x_50948:
[----:B------:R-:W-:Y:S01]  /*74f0*/  VIADD R3, R53, 0x180 ;  /* 0x0000018035037836 */ /* 0x000fe20000000000 */
[----:B------:R-:W-:Y:S01]  /*7500*/  BSSY.RECONVERGENT B2, `(.L_x_50983) ;  /* 0x0000257000027945 */ /* 0x000fe20003800200 */
[----:B------:R-:W-:Y:S02]  /*7510*/  CS2R R38, SRZ ;  /* 0x0000000000267805 */ /* 0x000fe4000001ff00 */
        /* <DEDUP_REMOVED lines=79> */
.L_x_50990:
[----:B------:R-:W-:Y:S05]  /*7a10*/  BSYNC.RECONVERGENT B0 ;  /* 0x0000000000007941 */ /* 0x000fea0003800200 */
.L_x_50989:
        /* <DEDUP_REMOVED lines=25> */
.L_x_50994:
[----:B------:R-:W-:Y:S05]  /*7bb0*/  BSYNC.RECONVERGENT B4 ;  /* 0x0000000000047941 */ /* 0x000fea0003800200 */
.L_x_50993:
[----:B------:R-:W-:Y:S01]  /*7bc0*/  VIADD R0, R4, 0x1 ;  /* 0x0000000104007836 */ /* 0x000fe20000000000 */
[----:B------:R-:W-:Y:S06]  /*7bd0*/  BRA `(.L_x_50995) ;  /* 0x0000000000087947 */ /* 0x000fec0003800000 */
.L_x_50992:
[----:B------:R-:W-:Y:S01]  /*7be0*/  DMUL R2, RZ, R38 ;  /* 0x00000026ff027228 */ /* 0x000fe20000000000 */
[----:B------:R-:W-:-:S10]  /*7bf0*/  IMAD.MOV.U32 R0, RZ, RZ, 0x1 ;  /* 0x00000001ff007424 */ /* 0x000fd400078e00ff */
.L_x_50995:
[----:B------:R-:W-:Y:S05]  /*7c00*/  BSYNC.RECONVERGENT B3 ;  /* 0x0000000000037941 */ /* 0x000fea0003800200 */
.L_x_50991:
        /* <DEDUP_REMOVED lines=55> */
.L_x_50997:
[----:B------:R-:W-:Y:S01]  /*7f80*/  DMUL R2, RZ, R38 ;  /* 0x00000026ff027228 */ /* 0x000fe20000000000 */
[----:B------:R-:W-:-:S10]  /*7f90*/  IMAD.MOV.U32 R0, RZ, RZ, RZ ;  /* 0x000000ffff007224 */ /* 0x000fd400078e00ff */
.L_x_50998:
[----:B------:R-:W-:Y:S05]  /*7fa0*/  BSYNC.RECONVERGENT B3 ;  /* 0x0000000000037941 */ /* 0x000fea0003800200 */
.L_x_50996:
        /* <DEDUP_REMOVED lines=32> */
.L_x_50988:
        /* <DEDUP_REMOVED lines=62> */
.L_x_51000:
[----:B------:R-:W-:Y:S05]  /*8590*/  BSYNC.RECONVERGENT B0 ;  /* 0x0000000000007941 */ /* 0x000fea0003800200 */
.L_x_50999:
        /* <DEDUP_REMOVED lines=36> */
.L_x_51004:
[----:B------:R-:W-:Y:S05]  /*87e0*/  BSYNC.RECONVERGENT B4 ;  /* 0x0000000000047941 */ /* 0x000fea0003800200 */
.L_x_51003:
[----:B------:R-:W-:Y:S01]  /*87f0*/  VIADD R0, R4, 0x1 ;  /* 0x0000000104007836 */ /* 0x000fe20000000000 */
[----:B------:R-:W-:Y:S06]  /*8800*/  BRA `(.L_x_51005) ;  /* 0x0000000000087947 */ /* 0x000fec0003800000 */
.L_x_51002:
[----:B------:R-:W-:Y:S01]  /*8810*/  DMUL R2, RZ, R38 ;  /* 0x00000026ff027228 */ /* 0x000fe20000000000 */
[----:B------:R-:W-:-:S10]  /*8820*/  IMAD.MOV.U32 R0, RZ, RZ, 0x1 ;  /* 0x00000001ff007424 */ /* 0x000fd400078e00ff */
.L_x_51005:
[----:B------:R-:W-:Y:S05]  /*8830*/  BSYNC.RECONVERGENT B3 ;  /* 0x0000000000037941 */ /* 0x000fea0003800200 */
.L_x_51001:
        /* <DEDUP_REMOVED lines=59> */
.L_x_51007:
[----:B------:R-:W-:Y:S01]  /*8bf0*/  DMUL R2, RZ, R38 ;  /* 0x00000026ff027228 */ /* 0x000fe20000000000 */
[----:B------:R-:W-:-:S10]  /*8c00*/  IMAD.MOV.U32 R0, RZ, RZ, RZ ;  /* 0x000000ffff007224 */ /* 0x000fd400078e00ff */
.L_x_51008:
[----:B------:R-:W-:Y:S05]  /*8c10*/  BSYNC.RECONVERGENT B3 ;  /* 0x0000000000037941 */ /* 0x000fea0003800200 */
.L_x_51006:
        /* <DEDUP_REMOVED lines=37> */
.L_x_50987:
        /* <DEDUP_REMOVED lines=10> */
.L_x_51009:
[----:B------:R-:W-:-:S10]  /*8f10*/  DADD R38, R38, -R38 ;  /* 0x0000000026267229 */ /* 0x000fd40000000826 */
[----:B------:R-:W-:Y:S02]  /*8f20*/  IMAD.MOV.U32 R36, RZ, RZ, R38 ;  /* 0x000000ffff247224 */ /* 0x000fe400078e0026 */
[----:B------:R-:W-:Y:S01]  /*8f30*/  IMAD.MOV.U32 R37, RZ, RZ, R39 ;  /* 0x000000ffff257224 */ /* 0x000fe200078e0027 */
[----:B------:R-:W-:Y:S06]  /*8f40*/  BRA `(.L_x_50984) ;  /* 0x0000000800c87947 */ /* 0x000fec0003800000 */
.L_x_50986:
        /* <DEDUP_REMOVED lines=26> */
.L_x_51013:
[----:B------:R-:W-:Y:S05]  /*90f0*/  BSYNC.RECONVERGENT B4 ;  /* 0x0000000000047941 */ /* 0x000fea0003800200 */
.L_x_51012:
[----:B------:R-:W-:Y:S01]  /*9100*/  VIADD R0, R4, 0x1 ;  /* 0x0000000104007836 */ /* 0x000fe20000000000 */
[----:B------:R-:W-:Y:S06]  /*9110*/  BRA `(.L_x_51014) ;  /* 0x0000000000087947 */ /* 0x000fec0003800000 */
.L_x_51011:
[----:B------:R-:W-:Y:S01]  /*9120*/  DMUL R2, RZ, R38 ;  /* 0x00000026ff027228 */ /* 0x000fe20000000000 */
[----:B------:R-:W-:-:S10]  /*9130*/  IMAD.MOV.U32 R0, RZ, RZ, 0x1 ;  /* 0x00000001ff007424 */ /* 0x000fd400078e00ff */
.L_x_51014:
[----:B------:R-:W-:Y:S05]  /*9140*/  BSYNC.RECONVERGENT B3 ;  /* 0x0000000000037941 */ /* 0x000fea0003800200 */
.L_x_51010:
        /* <DEDUP_REMOVED lines=55> */
.L_x_51016:
[----:B------:R-:W-:Y:S01]  /*94c0*/  DMUL R2, RZ, R38 ;  /* 0x00000026ff027228 */ /* 0x000fe20000000000 */
[----:B------:R-:W-:-:S10]  /*94d0*/  IMAD.MOV.U32 R0, RZ, RZ, RZ ;  /* 0x000000ffff007224 */ /* 0x000fd400078e00ff */
.L_x_51017:
[----:B------:R-:W-:Y:S05]  /*94e0*/  BSYNC.RECONVERGENT B3 ;  /* 0x0000000000037941 */ /* 0x000fea0003800200 */
.L_x_51015:
        /* <DEDUP_REMOVED lines=30> */
.L_x_50985:
        /* <DEDUP_REMOVED lines=58> */
.L_x_50984:
[----:B------:R-:W-:Y:S05]  /*9a70*/  BSYNC.RECONVERGENT B2 ;  /* 0x0000000000027941 */ /* 0x000fea0003800200 */
.L_x_50983:
        /* <DEDUP_REMOVED lines=82> */
.L_x_51025:
[----:B------:R-:W-:Y:S05]  /*9fa0*/  BSYNC.RECONVERGENT B0 ;  /* 0x0000000000007941 */ /* 0x000fea0003800200 */
.L_x_51024:
        /* <DEDUP_REMOVED lines=25> */
.L_x_51029:
[----:B------:R-:W-:Y:S05]  /*a140*/  BSYNC.RECONVERGENT B4 ;  /* 0x0000000000047941 */ /* 0x000fea0003800200 */
.L_x_51028:
[----:B------:R-:W-:Y:S01]  /*a150*/  VIADD R0, R4, 0x1 ;  /* 0x0000000104007836 */ /* 0x000fe20000000000 */
[----:B------:R-:W-:Y:S06]  /*a160*/  BRA `(.L_x_51030) ;  /* 0x0000000000087947 */ /* 0x000fec0003800000 */
.L_x_51027:
[----:B------:R-:W-:Y:S01]  /*a170*/  DMUL R2, RZ, R42 ;  /* 0x0000002aff027228 */ /* 0x000fe20000000000 */
[----:B------:R-:W-:-:S10]  /*a180*/  IMAD.MOV.U32 R0, RZ, RZ, 0x1 ;  /* 0x00000001ff007424 */ /* 0x000fd400078e00ff */
.L_x_51030:
[----:B------:R-:W-:Y:S05]  /*a190*/  BSYNC.RECONVERGENT B3 ;  /* 0x0000000000037941 */ /* 0x000fea0003800200 */
.L_x_51026:
        /* <DEDUP_REMOVED lines=55> */
.L_x_51032:
[----:B------:R-:W-:Y:S01]  /*a510*/  DMUL R2, RZ, R42 ;  /* 0x0000002aff027228 */ /* 0x000fe20000000000 */
[----:B------:R-:W-:-:S10]  /*a520*/  IMAD.MOV.U32 R0, RZ, RZ, RZ ;  /* 0x000000ffff007224 */ /* 0x000fd400078e00ff */
.L_x_51033:
[----:B------:R-:W-:Y:S05]  /*a530*/  BSYNC.RECONVERGENT B3 ;  /* 0x0000000000037941 */ /* 0x000fea0003800200 */
.L_x_51031:
        /* <DEDUP_REMOVED lines=19> */
[----:B----4-:R-:W-:Y:S02]  /*a670*/  DFMA R4, R44, R4, R40 ;  /* 0x000000042c04722b */ /* 0x010fe40000000028 */
[----:B------:R-:W-:-:S06]  /*a680*/  DMUL R40, R56, R58 ;  /* 0x0000003a38287228 */ /* 0x000fcc0000000000 */
        /* <DEDUP_REMOVED lines=11> */
.L_x_51023:
        /* <DEDUP_REMOVED lines=62> */
.L_x_51035:
[----:B------:R-:W-:Y:S05]  /*ab20*/  BSYNC.RECONVERGENT B0 ;  /* 0x0000000000007941 */ /* 0x000fea0003800200 */
.L_x_51034:
        /* <DEDUP_REMOVED lines=36> */
.L_x_51039:
[----:B------:R-:W-:Y:S05]  /*ad70*/  BSYNC.RECONVERGENT B4 ;  /* 0x0000000000047941 */ /* 0x000fea0003800200 */
.L_x_51038:
[----:B------:R-:W-:Y:S01]  /*ad80*/  VIADD R0, R4, 0x1 ;  /* 0x0000000104007836 */ /* 0x000fe20000000000 */
[----:B------:R-:W-:Y:S06]  /*ad90*/  BRA `(.L_x_51040) ;  /* 0x0000000000087947 */ /* 0x000fec0003800000 */
.L_x_51037:
[----:B------:R-:W-:Y:S01]  /*ada0*/  DMUL R2, RZ, R42 ;  /* 0x0000002aff027228 */ /* 0x000fe20000000000 */
[----:B------:R-:W-:-:S10]  /*adb0*/  IMAD.MOV.U32 R0, RZ, RZ, 0x1 ;  /* 0x00000001ff007424 */ /* 0x000fd400078e00ff */
.L_x_51040:
[----:B------:R-:W-:Y:S05]  /*adc0*/  BSYNC.RECONVERGENT B3 ;  /* 0x0000000000037941 */ /* 0x000fea0003800200 */
.L_x_51036:
        /* <DEDUP_REMOVED lines=59> */
.L_x_51042:
[----:B------:R-:W-:Y:S01]  /*b180*/  DMUL R2, RZ, R42 ;  /* 0x0000002aff027228 */ /* 0x000fe20000000000 */
[----:B------:R-:W-:-:S10]  /*b190*/  IMAD.MOV.U32 R0, RZ, RZ, RZ ;  /* 0x000000ffff007224 */ /* 0x000fd400078e00ff */
.L_x_51043:
[----:B------:R-:W-:Y:S05]  /*b1a0*/  BSYNC.RECONVERGENT B3 ;  /* 0x0000000000037941 */ /* 0x000fea0003800200 */
.L_x_51041:
        /* <DEDUP_REMOVED lines=37> */
.L_x_51022:
        /* <DEDUP_REMOVED lines=10> */
.L_x_51044:
[----:B------:R-:W-:-:S10]  /*b4a0*/  DADD R42, R42, -R42 ;  /* 0x000000002a2a7229 */ /* 0x000fd4000000082a */
[----:B------:R-:W-:Y:S02]  /*b4b0*/  IMAD.MOV.U32 R40, RZ, RZ, R42 ;  /* 0x000000ffff287224 */ /* 0x000fe400078e002a */
[----:B------:R-:W-:Y:S01]  /*b4c0*/  IMAD.MOV.U32 R41, RZ, RZ, R43 ;  /* 0x000000ffff297224 */ /* 0x000fe200078e002b */
[----:B------:R-:W-:Y:S06]  /*b4d0*/  BRA `(.L_x_51019) ;  /* 0x0000000800c87947 */ /* 0x000fec0003800000 */
.L_x_51021:
        /* <DEDUP_REMOVED lines=26> */
.L_x_51048:
[----:B------:R-:W-:Y:S05]  /*b680*/  BSYNC.RECONVERGENT B4 ;  /* 0x0000000000047941 */ /* 0x000fea0003800200 */
.L_x_51047:
[----:B------:R-:W-:Y:S01]  /*b690*/  VIADD R0, R4, 0x1 ;  /* 0x0000000104007836 */ /* 0x000fe20000000000 */
[----:B------:R-:W-:Y:S06]  /*b6a0*/  BRA `(.L_x_51049) ;  /* 0x0000000000087947 */ /* 0x000fec0003800000 */
.L_x_51046:
[----:B------:R-:W-:Y:S01]  /*b6b0*/  DMUL R2, RZ, R42 ;  /* 0x0000002aff027228 */ /* 0x000fe20000000000 */
[----:B------:R-:W-:-:S10]  /*b6c0*/  IMAD.MOV.U32 R0, RZ, RZ, 0x1 ;  /* 0x00000001ff007424 */ /* 0x000fd400078e00ff */
.L_x_51049:
[----:B------:R-:W-:Y:S05]  /*b6d0*/  BSYNC.RECONVERGENT B3 ;  /* 0x0000000000037941 */ /* 0x000fea0003800200 */
.L_x_51045:
        /* <DEDUP_REMOVED lines=55> */
.L_x_51051:
[----:B------:R-:W-:Y:S01]  /*ba50*/  DMUL R2, RZ, R42 ;  /* 0x0000002aff027228 */ /* 0x000fe20000000000 */
[----:B------:R-:W-:-:S10]  /*ba60*/  IMAD.MOV.U32 R0, RZ, RZ, RZ ;  /* 0x000000ffff007224 */ /* 0x000fd400078e00ff */
.L_x_51052:
[----:B------:R-:W-:Y:S05]  /*ba70*/  BSYNC.RECONVERGENT B3 ;  /* 0x0000000000037941 */ /* 0x000fea0003800200 */
.L_x_51050:
        /* <DEDUP_REMOVED lines=30> */
.L_x_51020:
        /* <DEDUP_REMOVED lines=58> */
.L_x_51019:
[----:B------:R-:W-:Y:S05]  /*c000*/  BSYNC.RECONVERGENT B2 ;  /* 0x0000000000027941 */ /* 0x000fea0003800200 */
.L_x_51018:
        /* <DEDUP_REMOVED lines=82> */
.L_x_51060:
[----:B------:R-:W-:Y:S05]  /*c530*/  BSYNC.RECONVERGENT B0 ;  /* 0x0000000000007941 */ /* 0x000fea0003800200 */
.L_x_51059:
        /* <DEDUP_REMOVED lines=25> */
.L_x_51064:
[----:B------:R-:W-:Y:S05]  /*c6d0*/  BSYNC.RECONVERGENT B4 ;  /* 0x0000000000047941 */ /* 0x000fea0003800200 */
.L_x_51063:
[----:B------:R-:W-:Y:S01]  /*c6e0*/  VIADD R0, R4, 0x1 ;  /* 0x0000000104007836 */ /* 0x000fe20000000000 */
[----:B------:R-:W-:Y:S06]  /*c6f0*/  BRA `(.L_x_51065) ;  /* 0x0000000000087947 */ /* 0x000fec0003800000 */
.L_x_51062:
[----:B------:R-:W-:Y:S01]  /*c700*/  DMUL R2, RZ, R10 ;  /* 0x0000000aff027228 */ /* 0x000fe20000000000 */
[----:B------:R-:W-:-:S10]  /*c710*/  IMAD.MOV.U32 R0, RZ, RZ, 0x1 ;  /* 0x00000001ff007424 */ /* 0x000fd400078e00ff */
.L_x_51065:
[----:B------:R-:W-:Y:S05]  /*c720*/  BSYNC.RECONVERGENT B3 ;  /* 0x0000000000037941 */ /* 0x000fea0003800200 */
.L_x_51061:
        /* <DEDUP_REMOVED lines=55> */
.L_x_51067:
[----:B------:R-:W-:Y:S01]  /*caa0*/  DMUL R2, RZ, R10 ;  /* 0x0000000aff027228 */ /* 0x000fe20000000000 */
[----:B------:R-:W-:-:S10]  /*cab0*/  IMAD.MOV.U32 R0, RZ, RZ, RZ ;  /* 0x000000ffff007224 */ /* 0x000fd400078e00ff */
.L_x_51068:
[----:B------:R-:W-:Y:S05]  /*cac0*/  BSYNC.RECONVERGENT B3 ;  /* 0x0000000000037941 */ /* 0x000fea0003800200 */
.L_x_51066:
        /* <DEDUP_REMOVED lines=32> */
.L_x_51058:
        /* <DEDUP_REMOVED lines=62> */
.L_x_51070:
[----:B------:R-:W-:Y:S05]  /*d0b0*/  BSYNC.RECONVERGENT B0 ;  /* 0x0000000000007941 */ /* 0x000fea0003800200 */
.L_x_51069:
        /* <DEDUP_REMOVED lines=36> */
.L_x_51074:
[----:B------:R-:W-:Y:S05]  /*d300*/  BSYNC.RECONVERGENT B4 ;  /* 0x0000000000047941 */ /* 0x000fea0003800200 */
.L_x_51073:
[----:B------:R-:W-:Y:S01]  /*d310*/  VIADD R0, R4, 0x1 ;  /* 0x0000000104007836 */ /* 0x000fe20000000000 */
[----:B------:R-:W-:Y:S06]  /*d320*/  BRA `(.L_x_51075) ;  /* 0x0000000000087947 */ /* 0x000fec0003800000 */
.L_x_51072:
[----:B------:R-:W-:Y:S01]  /*d330*/  DMUL R2, RZ, R10 ;  /* 0x0000000aff027228 */ /* 0x000fe20000000000 */
[----:B------:R-:W-:-:S10]  /*d340*/  IMAD.MOV.U32 R0, RZ, RZ, 0x1 ;  /* 0x00000001ff007424 */ /* 0x000fd400078e00ff */
.L_x_51075:
[----:B------:R-:W-:Y:S05]  /*d350*/  BSYNC.RECONVERGENT B3 ;  /* 0x0000000000037941 */ /* 0x000fea0003800200 */
.L_x_51071:
        /* <DEDUP_REMOVED lines=59> */
.L_x_51077:
[----:B------:R-:W-:Y:S01]  /*d710*/  DMUL R2, RZ, R10 ;  /* 0x0000000aff027228 */ /* 0x000fe20000000000 */
[----:B------:R-:W-:-:S10]  /*d720*/  IMAD.MOV.U32 R0, RZ, RZ, RZ ;  /* 0x000000ffff007224 */ /* 0x000fd400078e00ff */
.L_x_51078:
[----:B------:R-:W-:Y:S05]  /*d730*/  BSYNC.RECONVERGENT B3 ;  /* 0x0000000000037941 */ /* 0x000fea0003800200 */
.L_x_51076:
        /* <DEDUP_REMOVED lines=37> */
.L_x_51057:
        /* <DEDUP_REMOVED lines=10> */
.L_x_51079:
[----:B------:R-:W-:-:S10]  /*da30*/  DADD R10, R10, -R10 ;  /* 0x000000000a0a7229 */ /* 0x000fd4000000080a */
[----:B------:R-:W-:Y:S02]  /*da40*/  IMAD.MOV.U32 R8, RZ, RZ, R10 ;  /* 0x000000ffff087224 */ /* 0x000fe400078e000a */
[----:B------:R-:W-:Y:S01]  /*da50*/  IMAD.MOV.U32 R9, RZ, RZ, R11 ;  /* 0x000000ffff097224 */ /* 0x000fe200078e000b */
[----:B------:R-:W-:Y:S06]  /*da60*/  BRA `(.L_x_51054) ;  /* 0x0000000800c87947 */ /* 0x000fec0003800000 */
.L_x_51056:
        /* <DEDUP_REMOVED lines=26> */
.L_x_51083:
[----:B------:R-:W-:Y:S05]  /*dc10*/  BSYNC.RECONVERGENT B4 ;  /* 0x0000000000047941 */ /* 0x000fea0003800200 */
.L_x_51082:
[----:B------:R-:W-:Y:S01]  /*dc20*/  VIADD R0, R4, 0x1 ;  /* 0x0000000104007836 */ /* 0x000fe20000000000 */
[----:B------:R-:W-:Y:S06]  /*dc30*/  BRA `(.L_x_51084) ;  /* 0x0000000000087947 */ /* 0x000fec0003800000 */
.L_x_51081:
[----:B------:R-:W-:Y:S01]  /*dc40*/  DMUL R2, RZ, R10 ;  /* 0x0000000aff027228 */ /* 0x000fe20000000000 */
[----:B------:R-:W-:-:S10]  /*dc50*/  IMAD.MOV.U32 R0, RZ, RZ, 0x1 ;  /* 0x00000001ff007424 */ /* 0x000fd400078e00ff */
.L_x_51084:
[----:B------:R-:W-:Y:S05]  /*dc60*/  BSYNC.RECONVERGENT B3 ;  /* 0x0000000000037941 */ /* 0x000fea0003800200 */
.L_x_51080:
        /* <DEDUP_REMOVED lines=55> */
.L_x_51086:
[----:B------:R-:W-:Y:S01]  /*dfe0*/  DMUL R2, RZ, R10 ;  /* 0x0000000aff027228 */ /* 0x000fe20000000000 */
[----:B------:R-:W-:-:S10]  /*dff0*/  IMAD.MOV.U32 R0, RZ, RZ, RZ ;  /* 0x000000ffff007224 */ /* 0x000fd400078e00ff */
.L_x_51087:
[----:B------:R-:W-:Y:S05]  /*e000*/  BSYNC.RECONVERGENT B3 ;  /* 0x0000000000037941 */ /* 0x000fea0003800200 */
.L_x_51085:
        /* <DEDUP_REMOVED lines=30> */
.L_x_51055:
        /* <DEDUP_REMOVED lines=58> */
.L_x_51054:
[----:B------:R-:W-:Y:S05]  /*e590*/  BSYNC.RECONVERGENT B2 ;  /* 0x0000000000027941 */ /* 0x000fea0003800200 */
.L_x_51053:
        /* <DEDUP_REMOVED lines=82> */
.L_x_51095:
[----:B------:R-:W-:Y:S05]  /*eac0*/  BSYNC.RECONVERGENT B0 ;  /* 0x0000000000007941 */ /* 0x000fea0003800200 */
.L_x_51094:
        /* <DEDUP_REMOVED lines=25> */
.L_x_51099:
[----:B------:R-:W-:Y:S05]  /*ec60*/  BSYNC.RECONVERGENT B4 ;  /* 0x0000000000047941 */ /* 0x000fea0003800200 */
.L_x_51098:
[----:B------:R-:W-:Y:S01]  /*ec70*/  VIADD R0, R4, 0x1 ;  /* 0x0000000104007836 */ /* 0x000fe20000000000 */
[----:B------:R-:W-:Y:S06]  /*ec80*/  BRA `(.L_x_51100) ;  /* 0x0000000000087947 */ /* 0x000fec0003800000 */
.L_x_51097:
[----:B------:R-:W-:Y:S01]  /*ec90*/  DMUL R2, RZ, R14 ;  /* 0x0000000eff027228 */ /* 0x000fe20000000000 */
[----:B------:R-:W-:-:S10]  /*eca0*/  IMAD.MOV.U32 R0, RZ, RZ, 0x1 ;  /* 0x00000001ff007424 */ /* 0x000fd400078e00ff */
.L_x_51100:
[----:B------:R-:W-:Y:S05]  /*ecb0*/  BSYNC.RECONVERGENT B3 ;  /* 0x0000000000037941 */ /* 0x000fea0003800200 */
.L_x_51096:
        /* <DEDUP_REMOVED lines=55> */
.L_x_51102:
[----:B------:R-:W-:Y:S01]  /*f030*/  DMUL R2, RZ, R14 ;  /* 0x0000000eff027228 */ /* 0x000fe20000000000 */
[----:B------:R-:W-:-:S10]  /*f040*/  IMAD.MOV.U32 R0, RZ, RZ, RZ ;  /* 0x000000ffff007224 */ /* 0x000fd400078e00ff */
.L_x_51103:
[----:B------:R-:W-:Y:S05]  /*f050*/  BSYNC.RECONVERGENT B3 ;  /* 0x0000000000037941 */ /* 0x000fea0003800200 */
.L_x_51101:
        /* <DEDUP_REMOVED lines=32> */
.L_x_51093:
        /* <DEDUP_REMOVED lines=62> */
.L_x_51105:
[----:B------:R-:W-:Y:S05]  /*f640*/  BSYNC.RECONVERGENT B0 ;  /* 0x0000000000007941 */ /* 0x000fea0003800200 */
.L_x_51104:
        /* <DEDUP_REMOVED lines=36> */
.L_x_51109:
[----:B------:R-:W-:Y:S05]  /*f890*/  BSYNC.RECONVERGENT B4 ;  /* 0x0000000000047941 */ /* 0x000fea0003800200 */
.L_x_51108:
[----:B------:R-:W-:Y:S01]  /*f8a0*/  VIADD R0, R4, 0x1 ;  /* 0x0000000104007836 */ /* 0x000fe20000000000 */
[----:B------:R-:W-:Y:S06]  /*f8b0*/  BRA `(.L_x_51110) ;  /* 0x0000000000087947 */ /* 0x000fec0003800000 */
.L_x_51107:
[----:B------:R-:W-:Y:S01]  /*f8c0*/  DMUL R2, RZ, R14 ;  /* 0x0000000eff027228 */ /* 0x000fe20000000000 */
[----:B------:R-:W-:-:S10]  /*f8d0*/  IMAD.MOV.U32 R0, RZ, RZ, 0x1 ;  /* 0x00000001ff007424 */ /* 0x000fd400078e00ff */
.L_x_51110:
[----:B------:R-:W-:Y:S05]  /*f8e0*/  BSYNC.RECONVERGENT B3 ;  /* 0x0000000000037941 */ /* 0x000fea0003800200 */
.L_x_51106:
        /* <DEDUP_REMOVED lines=59> */
.L_x_51112:
[----:B------:R-:W-:Y:S01]  /*fca0*/  DMUL R2, RZ, R14 ;  /* 0x0000000eff027228 */ /* 0x000fe20000000000 */
[----:B------:R-:W-:-:S10]  /*fcb0*/  IMAD.MOV.U32 R0, RZ, RZ, RZ ;  /* 0x000000ffff007224 */ /* 0x000fd400078e00ff */
.L_x_51113:
[----:B------:R-:W-:Y:S05]  /*fcc0*/  BSYNC.RECONVERGENT B3 ;  /* 0x0000000000037941 */ /* 0x000fea0003800200 */
.L_x_51111:
        /* <DEDUP_REMOVED lines=37> */
.L_x_51092:
        /* <DEDUP_REMOVED lines=10> */
.L_x_51114:
[----:B------:R-:W-:-:S10]  /*ffc0*/  DADD R14, R14, -R14 ;  /* 0x000000000e0e7229 */ /* 0x000fd4000000080e */
[----:B------:R-:W-:Y:S02]  /*ffd0*/  IMAD.MOV.U32 R12, RZ, RZ, R14 ;  /* 0x000000ffff0c7224 */ /* 0x000fe400078e000e */
[----:B------:R-:W-:Y:S01]  /*ffe0*/  IMAD.MOV.U32 R13, RZ, RZ, R15 ;  /* 0x000000ffff0d7224 */ /* 0x000fe200078e000f */
[----:B------:R-:W-:Y:S06]  /*fff0*/  BRA `(.L_x_51089) ;  /* 0x0000000800c87947 */ /* 0x000fec0003800000 */
.L_x_51091:
        /* <DEDUP_REMOVED lines=26> */
.L_x_51118:
[----:B------:R-:W-:Y:S05]  /*101a0*/  BSYNC.RECONVERGENT B4 ;  /* 0x0000000000047941 */ /* 0x000fea0003800200 */
.L_x_51117:
[----:B------:R-:W-:Y:S01]  /*101b0*/  VIADD R0, R4, 0x1 ;  /* 0x0000000104007836 */ /* 0x000fe20000000000 */
[----:B------:R-:W-:Y:S06]  /*101c0*/  BRA `(.L_x_51119) ;  /* 0x0000000000087947 */ /* 0x000fec0003800000 */
.L_x_51116:
[----:B------:R-:W-:Y:S01]  /*101d0*/  DMUL R2, RZ, R14 ;  /* 0x0000000eff027228 */ /* 0x000fe20000000000 */
[----:B------:R-:W-:-:S10]  /*101e0*/  IMAD.MOV.U32 R0, RZ, RZ, 0x1 ;  /* 0x00000001ff007424 */ /* 0x000fd400078e00ff */
.L_x_51119:
[----:B------:R-:W-:Y:S05]  /*101f0*/  BSYNC.RECONVERGENT B3 ;  /* 0x0000000000037941 */ /* 0x000fea0003800200 */
.L_x_51115:
        /* <DEDUP_REMOVED lines=55> */
.L_x_51121:
[----:B------:R-:W-:Y:S01]  /*10570*/  DMUL R2, RZ, R14 ;  /* 0x0000000eff027228 */ /* 0x000fe20000000000 */
[----:B------:R-:W-:-:S10]  /*10580*/  IMAD.MOV.U32 R0, RZ, RZ, RZ ;  /* 0x000000ffff007224 */ /* 0x000fd400078e00ff */
.L_x_51122:
[----:B------:R-:W-:Y:S05]  /*10590*/  BSYNC.RECONVERGENT B3 ;  /* 0x0000000000037941 */ /* 0x000fea0003800200 */
.L_x_51120:
        /* <DEDUP_REMOVED lines=30> */
.L_x_51090:
        /* <DEDUP_REMOVED lines=58> */
.L_x_51089:
[----:B------:R-:W-:Y:S05]  /*10b20*/  BSYNC.RECONVERGENT B2 ;  /* 0x0000000000027941 */ /* 0x000fea0003800200 */
.L_x_51088:
        /* <DEDUP_REMOVED lines=82> */
.L_x_51130:
[----:B------:R-:W-:Y:S05]  /*11050*/  BSYNC.RECONVERGENT B0 ;  /* 0x0000000000007941 */ /* 0x000fea0003800200 */
.L_x_51129:
        /* <DEDUP_REMOVED lines=25> */
.L_x_51134:
[----:B------:R-:W-:Y:S05]  /*111f0*/  BSYNC.RECONVERGENT B4 ;  /* 0x0000000000047941 */ /* 0x000fea0003800200 */
.L_x_51133:
[----:B------:R-:W-:Y:S01]  /*11200*/  VIADD R0, R4, 0x1 ;  /* 0x0000000104007836 */ /* 0x000fe20000000000 */
[----:B------:R-:W-:Y:S06]  /*11210*/  BRA `(.L_x_51135) ;  /* 0x0000000000087947 */ /* 0x000fec0003800000 */
.L_x_51132:
[----:B------:R-:W-:Y:S01]  /*11220*/  DMUL R2, RZ, R18 ;  /* 0x00000012ff027228 */ /* 0x000fe20000000000 */
[----:B------:R-:W-:-:S10]  /*11230*/  IMAD.MOV.U32 R0, RZ, RZ, 0x1 ;  /* 0x00000001ff007424 */ /* 0x000fd400078e00ff */
.L_x_51135:
[----:B------:R-:W-:Y:S05]  /*11240*/  BSYNC.RECONVERGENT B3 ;  /* 0x0000000000037941 */ /* 0x000fea0003800200 */
.L_x_51131:
        /* <DEDUP_REMOVED lines=56> */
.L_x_51137:
[----:B------:R-:W-:Y:S01]  /*115d0*/  DMUL R2, RZ, R18 ;  /* 0x00000012ff027228 */ /* 0x000fe20000000000 */
[----:B------:R-:W-:-:S10]  /*115e0*/  IMAD.MOV.U32 R0, RZ, RZ, RZ ;  /* 0x000000ffff007224 */ /* 0x000fd400078e00ff */
.L_x_51138:
[----:B------:R-:W-:Y:S05]  /*115f0*/  BSYNC.RECONVERGENT B3 ;  /* 0x0000000000037941 */ /* 0x000fea0003800200 */
.L_x_51136:
        /* <DEDUP_REMOVED lines=32> */
.L_x_51128:
        /* <DEDUP_REMOVED lines=62> */
.L_x_51140:
[----:B------:R-:W-:Y:S05]  /*11be0*/  BSYNC.RECONVERGENT B0 ;  /* 0x0000000000007941 */ /* 0x000fea0003800200 */
.L_x_51139:
        /* <DEDUP_REMOVED lines=36> */
.L_x_51144:
[----:B------:R-:W-:Y:S05]  /*11e30*/  BSYNC.RECONVERGENT B4 ;  /* 0x0000000000047941 */ /* 0x000fea0003800200 */
.L_x_51143:
[----:B------:R-:W-:Y:S01]  /*11e40*/  VIADD R0, R4, 0x1 ;  /* 0x0000000104007836 */ /* 0x000fe20000000000 */
[----:B------:R-:W-:Y:S06]  /*11e50*/  BRA `(.L_x_51145) ;  /* 0x0000000000087947 */ /* 0x000fec0003800000 */
.L_x_51142:
[----:B------:R-:W-:Y:S01]  /*11e60*/  DMUL R2, RZ, R18 ;  /* 0x00000012ff027228 */ /* 0x000fe20000000000 */
[----:B------:R-:W-:-:S10]  /*11e70*/  IMAD.MOV.U32 R0, RZ, RZ, 0x1 ;  /* 0x00000001ff007424 */ /* 0x000fd400078e00ff */
.L_x_51145:
[----:B------:R-:W-:Y:S05]  /*11e80*/  BSYNC.RECONVERGENT B3 ;  /* 0x0000000000037941 */ /* 0x000fea0003800200 */
.L_x_51141:
        /* <DEDUP_REMOVED lines=59> */
.L_x_51147:
[----:B------:R-:W-:Y:S01]  /*12240*/  DMUL R2, RZ, R18 ;  /* 0x00000012ff027228 */ /* 0x000fe20000000000 */
[----:B------:R-:W-:-:S10]  /*12250*/  IMAD.MOV.U32 R0, RZ, RZ, RZ ;  /* 0x000000ffff007224 */ /* 0x000fd400078e00ff */
.L_x_51148:
[----:B------:R-:W-:Y:S05]  /*12260*/  BSYNC.RECONVERGENT B3 ;  /* 0x0000000000037941 */ /* 0x000fea0003800200 */
.L_x_51146:
        /* <DEDUP_REMOVED lines=37> */
.L_x_51127:
        /* <DEDUP_REMOVED lines=10> */
.L_x_51149:
[----:B------:R-:W-:-:S10]  /*12560*/  DADD R18, R18, -R18 ;  /* 0x0000000012127229 */ /* 0x000fd40000000812 */
[----:B------:R-:W-:Y:S02]  /*12570*/  IMAD.MOV.U32 R16, RZ, RZ, R18 ;  /* 0x000000ffff107224 */ /* 0x000fe400078e0012 */
[----:B------:R-:W-:Y:S01]  /*12580*/  IMAD.MOV.U32 R17, RZ, RZ, R19 ;  /* 0x000000ffff117224 */ /* 0x000fe200078e0013 */
[----:B------:R-:W-:Y:S06]  /*12590*/  BRA `(.L_x_51124) ;  /* 0x0000000800cc7947 */ /* 0x000fec0003800000 */
.L_x_51126:
        /* <DEDUP_REMOVED lines=26> */
.L_x_51153:
[----:B------:R-:W-:Y:S05]  /*12740*/  BSYNC.RECONVERGENT B4 ;  /* 0x0000000000047941 */ /* 0x000fea0003800200 */
.L_x_51152:
[----:B------:R-:W-:Y:S01]  /*12750*/  VIADD R0, R4, 0x1 ;  /* 0x0000000104007836 */ /* 0x000fe20000000000 */
[----:B------:R-:W-:Y:S06]  /*12760*/  BRA `(.L_x_51154) ;  /* 0x0000000000087947 */ /* 0x000fec0003800000 */
.L_x_51151:
[----:B------:R-:W-:Y:S01]  /*12770*/  DMUL R2, RZ, R18 ;  /* 0x00000012ff027228 */ /* 0x000fe20000000000 */
[----:B------:R-:W-:-:S10]  /*12780*/  IMAD.MOV.U32 R0, RZ, RZ, 0x1 ;  /* 0x00000001ff007424 */ /* 0x000fd400078e00ff */
.L_x_51154:
[----:B------:R-:W-:Y:S05]  /*12790*/  BSYNC.RECONVERGENT B3 ;  /* 0x0000000000037941 */ /* 0x000fea0003800200 */
.L_x_51150:
        /* <DEDUP_REMOVED lines=56> */
.L_x_51156:
[----:B------:R-:W-:Y:S01]  /*12b20*/  DMUL R2, RZ, R18 ;  /* 0x00000012ff027228 */ /* 0x000fe20000000000 */
[----:B------:R-:W-:-:S10]  /*12b30*/  IMAD.MOV.U32 R0, RZ, RZ, RZ ;  /* 0x000000ffff007224 */ /* 0x000fd400078e00ff */
.L_x_51157:
[----:B------:R-:W-:Y:S05]  /*12b40*/  BSYNC.RECONVERGENT B3 ;  /* 0x0000000000037941 */ /* 0x000fea0003800200 */
.L_x_51155:
        /* <DEDUP_REMOVED lines=30> */
.L_x_51125:
        /* <DEDUP_REMOVED lines=58> */
.L_x_51124:
[----:B------:R-:W-:Y:S05]  /*130d0*/  BSYNC.RECONVERGENT B2 ;  /* 0x0000000000027941 */ /* 0x000fea0003800200 */
.L_x_51123:
[----:B------:R-:W-:Y:S01]  /*130e0*/  ISETP.GE.U32.AND P0, PT, R53, R54, PT ;  /* 0x000000363500720c */ /* 0x000fe20003f06070 */
[----:B------:R-:W-:Y:S04]  /*130f0*/  BSSY.RECONVERGENT B0, `(.L_x_51158) ;  /* 0x0000033000007945 */ /* 0x000fe80003800200 */
[----:B------:R-:W-:Y:S08]  /*13100*/  BSSY.RELIABLE B1, `(.L_x_51159) ;  /* 0x000002b000017945 */ /* 0x000ff00003800100 */
[----:B------:R-:W-:Y:S05]  /*13110*/  @P0 BRA `(.L_x_51160) ;  /* 0x0000000000300947 */ /* 0x000fea0003800000 */
[----:B------:R-:W0:Y:S01]  /*13120*/  LDC.64 R2, c[0x0][0x3b0] ;  /* 0x0000ec00ff027b82 */ /* 0x000e220000000a00 */
[----:B------:R-:W-:Y:S02]  /*13130*/  IMAD.IADD R5, R52, 0x1, R53 ;  /* 0x0000000134057824 */ /* 0x000fe400078e0235 */
[----:B------:R-:W-:-:S05]  /*13140*/  VIADD R53, R53, 0x80 ;  /* 0x0000008035357836 */ /* 0x000fca0000000000 */
[----:B------:R-:W-:Y:S01]  /*13150*/  ISETP.GE.AND P0, PT, R53, R54, PT ;  /* 0x000000363500720c */ /* 0x000fe20003f06270 */
[----:B0-----:R-:W-:-:S05]  /*13160*/  IMAD.WIDE.U32 R2, R5, 0x10, R2 ;  /* 0x0000001005027825 */ /* 0x001fca00078e0002 */
[----:B------:R0:W-:Y:S07]  /*13170*/  STG.E.128 desc[UR4][R2.64], R24 ;  /* 0x0000001802007986 */ /* 0x0001ee000c101d04 */
[----:B------:R-:W-:Y:S05]  /*13180*/  @P0 BRA `(.L_x_51161) ;  /* 0x0000000000300947 */ /* 0x000fea0003800000 */
[----:B0-----:R-:W0:Y:S01]  /*13190*/  LDC.64 R2, c[0x0][0x3b0] ;  /* 0x0000ec00ff027b82 */ /* 0x001e220000000a00 */
[----:B------:R-:W-:Y:S02]  /*131a0*/  IMAD.IADD R5, R52, 0x1, R53 ;  /* 0x0000000134057824 */ /* 0x000fe400078e0235 */
[----:B------:R-:W-:Y:S02]  /*131b0*/  VIADD R53, R53, 0x80 ;  /* 0x0000008035357836 */ /* 0x000fe40000000000 */
[----:B0-----:R-:W-:-:S05]  /*131c0*/  IMAD.WIDE.U32 R2, R5, 0x10, R2 ;  /* 0x0000001005027825 */ /* 0x001fca00078e0002 */
[----:B------:R0:W-:Y:S02]  /*131d0*/  STG.E.128 desc[UR4][R2.64], R28 ;  /* 0x0000001c02007986 */ /* 0x0001e4000c101d04 */
.L_x_51160:
[----:B------:R-:W-:-:S13]  /*131e0*/  ISETP.GE.AND P0, PT, R53, R54, PT ;  /* 0x000000363500720c */ /* 0x000fda0003f06270 */
[----:B------:R-:W-:Y:S05]  /*131f0*/  @P0 BRA `(.L_x_51162) ;  /* 0x0000000000300947 */ /* 0x000fea0003800000 */
[----:B0-----:R-:W0:Y:S01]  /*13200*/  LDC.64 R2, c[0x0][0x3b0] ;  /* 0x0000ec00ff027b82 */ /* 0x001e220000000a00 */
[----:B------:R-:W-:Y:S02]  /*13210*/  IMAD.IADD R5, R52, 0x1, R53 ;  /* 0x0000000134057824 */ /* 0x000fe400078e0235 */
[----:B------:R-:W-:Y:S02]  /*13220*/  VIADD R53, R53, 0x80 ;  /* 0x0000008035357836 */ /* 0x000fe40000000000 */
[----:B0-----:R-:W-:-:S05]  /*13230*/  IMAD.WIDE.U32 R2, R5, 0x10, R2 ;  /* 0x0000001005027825 */ /* 0x001fca00078e0002 */
[----:B------:R1:W-:Y:S02]  /*13240*/  STG.E.128 desc[UR4][R2.64], R32 ;  /* 0x0000002002007986 */ /* 0x0003e4000c101d04 */
.L_x_51161:
[----:B------:R-:W-:-:S13]  /*13250*/  ISETP.GE.AND P0, PT, R53, R54, PT ;  /* 0x000000363500720c */ /* 0x000fda0003f06270 */
[----:B------:R-:W-:Y:S05]  /*13260*/  @P0 BRA `(.L_x_51163) ;  /* 0x0000000000300947 */ /* 0x000fea0003800000 */
[----:B01----:R-:W0:Y:S01]  /*13270*/  LDC.64 R2, c[0x0][0x3b0] ;  /* 0x0000ec00ff027b82 */ /* 0x003e220000000a00 */
[----:B------:R-:W-:Y:S02]  /*13280*/  IMAD.IADD R5, R52, 0x1, R53 ;  /* 0x0000000134057824 */ /* 0x000fe400078e0235 */
[----:B------:R-:W-:Y:S02]  /*13290*/  VIADD R53, R53, 0x80 ;  /* 0x0000008035357836 */ /* 0x000fe40000000000 */
[----:B0-----:R-:W-:-:S05]  /*132a0*/  IMAD.WIDE.U32 R2, R5, 0x10, R2 ;  /* 0x0000001005027825 */ /* 0x001fca00078e0002 */
[----:B------:R1:W-:Y:S02]  /*132b0*/  STG.E.128 desc[UR4][R2.64], R36 ;  /* 0x0000002402007986 */ /* 0x0003e4000c101d04 */
.L_x_51162:
[----:B------:R-:W-:-:S13]  /*132c0*/  ISETP.GE.AND P0, PT, R53, R54, PT ;  /* 0x000000363500720c */ /* 0x000fda0003f06270 */
[----:B------:R-:W-:Y:S05]  /*132d0*/  @P0 BRA `(.L_x_51164) ;  /* 0x0000000000340947 */ /* 0x000fea0003800000 */
[----:B01----:R-:W0:Y:S01]  /*132e0*/  LDC.64 R2, c[0x0][0x3b0] ;  /* 0x0000ec00ff027b82 */ /* 0x003e220000000a00 */
[----:B------:R-:W-:Y:S02]  /*132f0*/  IMAD.IADD R5, R52, 0x1, R53 ;  /* 0x0000000134057824 */ /* 0x000fe400078e0235 */
[----:B------:R-:W-:Y:S02]  /*13300*/  VIADD R53, R53, 0x80 ;  /* 0x0000008035357836 */ /* 0x000fe40000000000 */
[----:B0-----:R-:W-:-:S05]  /*13310*/  IMAD.WIDE.U32 R2, R5, 0x10, R2 ;  /* 0x0000001005027825 */ /* 0x001fca00078e0002 */
[----:B------:R2:W-:Y:S02]  /*13320*/  STG.E.128 desc[UR4][R2.64], R40 ;  /* 0x0000002802007986 */ /* 0x0005e4000c101d04 */
.L_x_51163:
[----:B------:R-:W-:-:S13]  /*13330*/  ISETP.GE.AND P0, PT, R53, R54, PT ;  /* 0x000000363500720c */ /* 0x000fda0003f06270 */
[----:B------:R-:W-:Y:S05]  /*13340*/  @P0 BREAK.RELIABLE B1 ;  /* 0x0000000000010942 */ /* 0x000fea0003800100 */
[----:B------:R-:W-:Y:S05]  /*13350*/  @P0 BRA `(.L_x_51165) ;  /* 0x0000000000300947 */ /* 0x000fea0003800000 */
[----:B012---:R-:W0:Y:S01]  /*13360*/  LDC.64 R2, c[0x0][0x3b0] ;  /* 0x0000ec00ff027b82 */ /* 0x007e220000000a00 */
[----:B------:R-:W-:Y:S02]  /*13370*/  IMAD.IADD R5, R52, 0x1, R53 ;  /* 0x0000000134057824 */ /* 0x000fe400078e0235 */
[----:B------:R-:W-:Y:S02]  /*13380*/  VIADD R53, R53, 0x80 ;  /* 0x0000008035357836 */ /* 0x000fe40000000000 */
[----:B0-----:R-:W-:-:S05]  /*13390*/  IMAD.WIDE.U32 R2, R5, 0x10, R2 ;  /* 0x0000001005027825 */ /* 0x001fca00078e0002 */
[----:B------:R2:W-:Y:S02]  /*133a0*/  STG.E.128 desc[UR4][R2.64], R8 ;  /* 0x0000000802007986 */ /* 0x0005e4000c101d04 */
.L_x_51164:
[----:B------:R-:W-:Y:S05]  /*133b0*/  BSYNC.RELIABLE B1 ;  /* 0x0000000000017941 */ /* 0x000fea0003800100 */
.L_x_51159:
[----:B------:R-:W-:-:S13]  /*133c0*/  ISETP.GE.AND P0, PT, R53, R54, PT ;  /* 0x000000363500720c */ /* 0x000fda0003f06270 */
[----:B012---:R-:W0:Y:S01]  /*133d0*/  @!P0 LDC.64 R2, c[0x0][0x3b0] ;  /* 0x0000ec00ff028b82 */ /* 0x007e220000000a00 */
[----:B------:R-:W-:Y:S02]  /*133e0*/  @!P0 IMAD.IADD R5, R52, 0x1, R53 ;  /* 0x0000000134058824 */ /* 0x000fe400078e0235 */
[----:B------:R-:W-:Y:S02]  /*133f0*/  @!P0 VIADD R53, R53, 0x80 ;  /* 0x0000008035358836 */ /* 0x000fe40000000000 */
[----:B0-----:R-:W-:-:S05]  /*13400*/  @!P0 IMAD.WIDE.U32 R2, R5, 0x10, R2 ;  /* 0x0000001005028825 */ /* 0x001fca00078e0002 */
[----:B------:R3:W-:Y:S02]  /*13410*/  @!P0 STG.E.128 desc[UR4][R2.64], R12 ;  /* 0x0000000c02008986 */ /* 0x0007e4000c101d04 */
.L_x_51165:
[----:B------:R-:W-:Y:S05]  /*13420*/  BSYNC.RECONVERGENT B0 ;  /* 0x0000000000007941 */ /* 0x000fea0003800200 */
.L_x_51158:
[----:B------:R-:W-:Y:S05]  /*13430*/  WARPSYNC.ALL ;  /* 0x0000000000007948 */ /* 0x000fea0003800000 */
[----:B------:R-:W-:-:S13]  /*13440*/  ISETP.GE.AND P0, PT, R53, R54, PT ;  /* 0x000000363500720c */ /* 0x000fda0003f06270 */
[----:B------:R-:W-:Y:S05]  /*13450*/  @P0 EXIT ;  /* 0x000000000000094d */ /* 0x000fea0003800000 */
[----:B0123--:R-:W0:Y:S01]  /*13460*/  LDC.64 R2, c[0x0][0x3b0] ;  /* 0x0000ec00ff027b82 */ /* 0x00fe220000000a00 */
[----:B------:R-:W-:-:S04]  /*13470*/  IMAD.IADD R53, R52, 0x1, R53 ;  /* 0x0000000134357824 */ /* 0x000fc800078e0235 */
[----:B0-----:R-:W-:-:S05]  /*13480*/  IMAD.WIDE.U32 R2, R53, 0x10, R2 ;  /* 0x0000001035027825 */ /* 0x001fca00078e0002 */
[----:B------:R-:W-:Y:S01]  /*13490*/  STG.E.128 desc[UR4][R2.64], R16 ;  /* 0x0000001002007986 */ /* 0x000fe2000c101d04 */
[----:B------:R-:W-:Y:S05]  /*134a0*/  EXIT ;  /* 0x000000000000794d */ /* 0x000fea0003800000 */
.L_x_50884:
[----:B------:R-:W0:Y:S01]  /*134b0*/  S2R R40, SR_TID.X ;  /* 0x0000000000287919 */ /* 0x000e220000002100 */
[----:B------:R-:W1:Y:S01]  /*134c0*/  LDC.64 R2, c[0x0][0x3b8] ;  /* 0x0000ee00ff027b82 */ /* 0x000e620000000a00 */
[----:B------:R-:W2:Y:S01]  /*134d0*/  LDCU.128 UR8, c[0x0][0x390] ;  /* 0x00007200ff0877ac */ /* 0x000ea20008000c00 */
[----:B-1----:R-:W-:-:S04]  /*134e0*/  IMAD.WIDE.U32 R2, R52, 0x10, R2 ;  /* 0x0000001034027825 */ /* 0x002fc800078e0002 */
[----:B0-----:R-:W-:-:S05]  /*134f0*/  IMAD.WIDE.U32 R4, R40, 0x20, R2 ;  /* 0x0000002028047825 */ /* 0x001fca00078e0002 */
[----:B------:R-:W2:Y:S04]  /*13500*/  LDG.E.ENL2.256 R16, R44, desc[UR4][R4.64] ;  /* 0xfe000004042c797e */ /* 0x000ea80008121910 */
[----:B------:R0:W5:Y:S04]  /*13510*/  LDG.E.ENL2.256 R8, R12, desc[UR4][R4.64+0x1000] ;  /* 0xfe008004040c797e */ /* 0x0001680008121908 */
[----:B------:R0:W5:Y:S04]  /*13520*/  LDG.E.ENL2.256 R32, R36, desc[UR4][R4.64+0x2000] ;  /* 0xfe0100040424797e */ /* 0x0001680008121920 */
[----:B------:R0:W5:Y:S01]  /*13530*/  LDG.E.ENL2.256 R24, R28, desc[UR4][R4.64+0x3000] ;  /* 0xfe018004041c797e */ /* 0x0001620008121918 */
[----:B------:R-:W-:Y:S01]  /*13540*/  BSSY.RECONVERGENT B2, `(.L_x_51166) ;  /* 0x000024b000027945 */ /* 0x000fe20003800200 */
[----:B--2---:R-:W-:-:S02]  /*13550*/  DMUL R22, R46, UR8 ;  /* 0x000000082e167c28 */ /* 0x004fc40008000000 */
[----:B------:R-:W-:-:S06]  /*13560*/  DMUL R2, R46, UR10 ;  /* 0x0000000a2e027c28 */ /* 0x000fcc0008000000 */
[C---:B------:R-:W-:Y:S02]  /*13570*/  DFMA R22, R44.reuse, UR10, R22 ;  /* 0x0000000a2c167c2b */ /* 0x040fe40008000016 */
[----:B------:R-:W-:-:S08]  /*13580*/  DFMA R2, R44, UR8, -R2 ;  /* 0x000000082c027c2b */ /* 0x000fd00008000802 */
[----:B------:R-:W-:Y:S02]  /*13590*/  LOP3.LUT P0, RZ, R22, 0x7fffffff, R23, 0xf8, !PT ;  /* 0x7fffffff16ff7812 */ /* 0x000fe4000780f817 */
[----:B------:R-:W-:-:S11]  /*135a0*/  LOP3.LUT R0, R23, 0x7fffffff, RZ, 0xc0, !PT ;  /* 0x7fffffff17007812 */ /* 0x000fd600078ec0ff */
[----:B0-----:R-:W-:Y:S05]  /*135b0*/  @P0 BRA `(.L_x_51167) ;  /* 0x0000000000ec0947 */ /* 0x001fea0003800000 */
        /* <DEDUP_REMOVED lines=52> */
[----:B------:R-:W-:-:S03]  /*13900*/  IMAD.MOV.U32 R20, RZ, RZ, RZ ;  /* 0x000000ffff147224 */ /* 0x000fc600078e00ff */
[----:B------:R-:W-:-:S05]  /*13910*/  SHF.R.S32.HI R3, RZ, 0x1, R0 ;  /* 0x00000001ff037819 */ /* 0x000fca0000011400 */
[----:B------:R-:W-:Y:S02]  /*13920*/  IMAD.IADD R4, R4, 0x1, -R3 ;  /* 0x0000000104047824 */ /* 0x000fe400078e0a03 */
[----:B------:R-:W-:-:S03]  /*13930*/  IMAD R7, R3, 0x100000, R7 ;  /* 0x0010000003077824 */ /* 0x000fc600078e0207 */
[----:B------:R-:W-:-:S06]  /*13940*/  LEA R21, R4, 0x3ff00000, 0x14 ;  /* 0x3ff0000004157811 */ /* 0x000fcc00078ea0ff */
[----:B------:R-:W-:Y:S01]  /*13950*/  DMUL R20, R6, R20 ;  /* 0x0000001406147228 */ /* 0x000fe20000000000 */
[----:B------:R-:W-:Y:S10]  /*13960*/  BRA `(.L_x_51168) ;  /* 0x0000002000207947 */ /* 0x000ff40003800000 */
.L_x_51167:
[----:B------:R-:W-:Y:S02]  /*13970*/  LOP3.LUT P0, RZ, R2, 0x7fffffff, R3, 0xf8, !PT ;  /* 0x7fffffff02ff7812 */ /* 0x000fe4000780f803 */
[----:B------:R-:W-:-:S11]  /*13980*/  LOP3.LUT R4, R3, 0x7fffffff, RZ, 0xc0, !PT ;  /* 0x7fffffff03047812 */ /* 0x000fd600078ec0ff */
        /* <DEDUP_REMOVED lines=26> */
[----:B-----5:R-:W-:Y:S05]  /*13b30*/  CALL.REL.NOINC `($_ZN2at6native29vectorized_elementwise_kernelILi2EZNS0_50_GLOBAL__N__2680c7bb_12_PowKernel_cu_7dd49032_300322pow_scalar_tensor_implIdEEvRNS_18TensorIteratorBaseEN3c107complexIT_EEEUlNS7_IdEEE_St5arrayIPcLm2EEEEviT0_T1_$__internal_trig_reduction_slowpathd) ;  /* 0x0000012000fc7944 */ /* 0x020fea0003c00000 */
[----:B------:R-:W-:Y:S02]  /*13b40*/  IMAD.MOV.U32 R2, RZ, RZ, R6 ;  /* 0x000000ffff027224 */ /* 0x000fe400078e0006 */
[----:B------:R-:W-:-:S07]  /*13b50*/  IMAD.MOV.U32 R3, RZ, RZ, R7 ;  /* 0x000000ffff037224 */ /* 0x000fce00078e0007 */
.L_x_51173:
[----:B------:R-:W-:Y:S05]  /*13b60*/  BSYNC.RECONVERGENT B4 ;  /* 0x0000000000047941 */ /* 0x000fea0003800200 */
.L_x_51172:
[----:B------:R-:W-:-:S07]  /*13b70*/  VIADD R0, R4, 0x1 ;  /* 0x0000000104007836 */ /* 0x000fce0000000000 */
.L_x_51171:
[----:B------:R-:W-:Y:S05]  /*13b80*/  BSYNC.RECONVERGENT B3 ;  /* 0x0000000000037941 */ /* 0x000fea0003800200 */
.L_x_51170:
        /* <DEDUP_REMOVED lines=55> */
[----:B------:R-:W-:Y:S02]  /*13f00*/  IMAD.MOV.U32 R2, RZ, RZ, R6 ;  /* 0x000000ffff027224 */ /* 0x000fe400078e0006 */
[----:B------:R-:W-:-:S07]  /*13f10*/  IMAD.MOV.U32 R3, RZ, RZ, R7 ;  /* 0x000000ffff037224 */ /* 0x000fce00078e0007 */
.L_x_51175:
[----:B------:R-:W-:Y:S05]  /*13f20*/  BSYNC.RECONVERGENT B3 ;  /* 0x0000000000037941 */ /* 0x000fea0003800200 */
.L_x_51174:
        /* <DEDUP_REMOVED lines=30> */
.L_x_51169:
        /* <DEDUP_REMOVED lines=15> */
.L_x_51176:
        /* <DEDUP_REMOVED lines=64> */
.L_x_51179:
[----:B------:R-:W-:Y:S05]  /*14600*/  BSYNC.RECONVERGENT B0 ;  /* 0x0000000000007941 */ /* 0x000fea0003800200 */
.L_x_51178:
        /* <DEDUP_REMOVED lines=38> */
.L_x_51183:
[----:B------:R-:W-:Y:S05]  /*14870*/  BSYNC.RECONVERGENT B4 ;  /* 0x0000000000047941 */ /* 0x000fea0003800200 */
.L_x_51182:
[----:B------:R-:W-:-:S07]  /*14880*/  VIADD R0, R4, 0x1 ;  /* 0x0000000104007836 */ /* 0x000fce0000000000 */
.L_x_51181:
[----:B------:R-:W-:Y:S05]  /*14890*/  BSYNC.RECONVERGENT B3 ;  /* 0x0000000000037941 */ /* 0x000fea0003800200 */
.L_x_51180:
        /* <DEDUP_REMOVED lines=60> */
.L_x_51185:
[----:B------:R-:W-:Y:S05]  /*14c60*/  BSYNC.RECONVERGENT B3 ;  /* 0x0000000000037941 */ /* 0x000fea0003800200 */
.L_x_51184:
        /* <DEDUP_REMOVED lines=37> */
.L_x_51177:
        /* <DEDUP_REMOVED lines=60> */
.L_x_51187:
[----:B------:R-:W-:Y:S05]  /*15280*/  BSYNC.RECONVERGENT B0 ;  /* 0x0000000000007941 */ /* 0x000fea0003800200 */
.L_x_51186:
        /* <DEDUP_REMOVED lines=27> */
.L_x_51191:
[----:B------:R-:W-:Y:S05]  /*15440*/  BSYNC.RECONVERGENT B4 ;  /* 0x0000000000047941 */ /* 0x000fea0003800200 */
.L_x_51190:
[----:B------:R-:W-:-:S07]  /*15450*/  VIADD R0, R0, 0x1 ;  /* 0x0000000100007836 */ /* 0x000fce0000000000 */
.L_x_51189:
[----:B------:R-:W-:Y:S05]  /*15460*/  BSYNC.RECONVERGENT B3 ;  /* 0x0000000000037941 */ /* 0x000fea0003800200 */
.L_x_51188:
        /* <DEDUP_REMOVED lines=56> */
.L_x_51193:
[----:B------:R-:W-:Y:S05]  /*157f0*/  BSYNC.RECONVERGENT B3 ;  /* 0x0000000000037941 */ /* 0x000fea0003800200 */
.L_x_51192:
        /* <DEDUP_REMOVED lines=31> */
.L_x_51168:
[----:B------:R-:W-:Y:S05]  /*159f0*/  BSYNC.RECONVERGENT B2 ;  /* 0x0000000000027941 */ /* 0x000fea0003800200 */
.L_x_51166:
[----:B------:R-:W0:Y:S01]  /*15a00*/  LDCU.128 UR8, c[0x0][0x390] ;  /* 0x00007200ff0877ac */ /* 0x000e220008000c00 */
[----:B------:R-:W-:Y:S01]  /*15a10*/  BSSY.RECONVERGENT B2, `(.L_x_51194) ;  /* 0x0000252000027945 */ /* 0x000fe20003800200 */
[----:B0-----:R-:W-:-:S08]  /*15a20*/  DMUL R2, R18, UR8 ;  /* 0x0000000812027c28 */ /* 0x001fd00008000000 */
[----:B------:R-:W-:Y:S02]  /*15a30*/  DFMA R4, R16, UR10, R2 ;  /* 0x0000000a10047c2b */ /* 0x000fe40008000002 */
[----:B------:R-:W-:-:S08]  /*15a40*/  DMUL R2, R18, UR10 ;  /* 0x0000000a12027c28 */ /* 0x000fd00008000000 */
[--C-:B------:R-:W-:Y:S01]  /*15a50*/  LOP3.LUT P0, RZ, R4, 0x7fffffff, R5.reuse, 0xf8, !PT ;  /* 0x7fffffff04ff7812 */ /* 0x100fe2000780f805 */
[----:B------:R-:W-:Y:S01]  /*15a60*/  DFMA R2, R16, UR8, -R2 ;  /* 0x0000000810027c2b */ /* 0x000fe20008000802 */
[----:B------:R-:W-:Y:S02]  /*15a70*/  IMAD.MOV.U32 R18, RZ, RZ, R4 ;  /* 0x000000ffff127224 */ /* 0x000fe400078e0004 */
[----:B------:R-:W-:-:S09]  /*15a80*/  IMAD.MOV.U32 R19, RZ, RZ, R5 ;  /* 0x000000ffff137224 */ /* 0x000fd200078e0005 */
[----:B------:R-:W-:Y:S05]  /*15a90*/  @!P0 BRA `(.L_x_51195) ;  /* 0x0000002000408947 */ /* 0x000fea0003800000 */
[----:B------:R-:W-:-:S13]  /*15aa0*/  LOP3.LUT P0, RZ, R2, 0x7fffffff, R3, 0xf8, !PT ;  /* 0x7fffffff02ff7812 */ /* 0x000fda000780f803 */
[----:B------:R-:W-:Y:S05]  /*15ab0*/  @!P0 BRA `(.L_x_51196) ;  /* 0x0000001800548947 */ /* 0x000fea0003800000 */
[----:B------:R-:W-:-:S04]  /*15ac0*/  LOP3.LUT R0, R5, 0x7fffffff, RZ, 0xc0, !PT ;  /* 0x7fffffff05007812 */ /* 0x000fc800078ec0ff */
[----:B------:R-:W-:Y:S02]  /*15ad0*/  ISETP.GT.U32.AND P0, PT, R0, 0x7fefffff, PT ;  /* 0x7fefffff0000780c */ /* 0x000fe40003f04070 */
[----:B------:R-:W-:-:S11]  /*15ae0*/  LOP3.LUT R0, R3, 0x7fffffff, RZ, 0xc0, !PT ;  /* 0x7fffffff03007812 */ /* 0x000fd600078ec0ff */
        /* <DEDUP_REMOVED lines=63> */
.L_x_51200:
[----:B------:R-:W-:Y:S05]  /*15ee0*/  BSYNC.RECONVERGENT B0 ;  /* 0x0000000000007941 */ /* 0x000fea0003800200 */
.L_x_51199:
        /* <DEDUP_REMOVED lines=25> */
.L_x_51204:
[----:B------:R-:W-:Y:S05]  /*16080*/  BSYNC.RECONVERGENT B4 ;  /* 0x0000000000047941 */ /* 0x000fea0003800200 */
.L_x_51203:
[----:B------:R-:W-:Y:S01]  /*16090*/  VIADD R0, R4, 0x1 ;  /* 0x0000000104007836 */ /* 0x000fe20000000000 */
[----:B------:R-:W-:Y:S06]  /*160a0*/  BRA `(.L_x_51205) ;  /* 0x0000000000087947 */ /* 0x000fec0003800000 */
.L_x_51202:
[----:B------:R-:W-:Y:S01]  /*160b0*/  DMUL R2, RZ, R18 ;  /* 0x00000012ff027228 */ /* 0x000fe20000000000 */
[----:B------:R-:W-:-:S10]  /*160c0*/  IMAD.MOV.U32 R0, RZ, RZ, 0x1 ;  /* 0x00000001ff007424 */ /* 0x000fd400078e00ff */
.L_x_51205:
[----:B------:R-:W-:Y:S05]  /*160d0*/  BSYNC.RECONVERGENT B3 ;  /* 0x0000000000037941 */ /* 0x000fea0003800200 */
.L_x_51201:
        /* <DEDUP_REMOVED lines=53> */
[----:B------:R-:W-:Y:S01]  /*16430*/  IMAD.MOV.U32 R3, RZ, RZ, R7 ;  /* 0x000000ffff037224 */ /* 0x000fe200078e0007 */
[----:B------:R-:W-:Y:S06]  /*16440*/  BRA `(.L_x_51208) ;  /* 0x0000000000087947 */ /* 0x000fec0003800000 */
.L_x_51207:
[----:B------:R-:W-:Y:S01]  /*16450*/  DMUL R2, RZ, R18 ;  /* 0x00000012ff027228 */ /* 0x000fe20000000000 */
[----:B------:R-:W-:-:S10]  /*16460*/  IMAD.MOV.U32 R0, RZ, RZ, RZ ;  /* 0x000000ffff007224 */ /* 0x000fd400078e00ff */
.L_x_51208:
[----:B------:R-:W-:Y:S05]  /*16470*/  BSYNC.RECONVERGENT B3 ;  /* 0x0000000000037941 */ /* 0x000fea0003800200 */
.L_x_51206:
        /* <DEDUP_REMOVED lines=32> */
.L_x_51198:
        /* <DEDUP_REMOVED lines=61> */
.L_x_51211:
[----:B------:R-:W-:Y:S05]  /*16a50*/  BSYNC.RECONVERGENT B0 ;  /* 0x0000000000007941 */ /* 0x000fea0003800200 */
.L_x_51210:
        /* <DEDUP_REMOVED lines=36> */
.L_x_51215:
[----:B------:R-:W-:Y:S05]  /*16ca0*/  BSYNC.RECONVERGENT B4 ;  /* 0x0000000000047941 */ /* 0x000fea0003800200 */
.L_x_51214:
[----:B------:R-:W-:Y:S01]  /*16cb0*/  VIADD R0, R4, 0x1 ;  /* 0x0000000104007836 */ /* 0x000fe20000000000 */
[----:B------:R-:W-:Y:S06]  /*16cc0*/  BRA `(.L_x_51216) ;  /* 0x0000000000087947 */ /* 0x000fec0003800000 */
.L_x_51213:
[----:B------:R-:W-:Y:S01]  /*16cd0*/  DMUL R2, RZ, R18 ;  /* 0x00000012ff027228 */ /* 0x000fe20000000000 */
[----:B------:R-:W-:-:S10]  /*16ce0*/  IMAD.MOV.U32 R0, RZ, RZ, 0x1 ;  /* 0x00000001ff007424 */ /* 0x000fd400078e00ff */
.L_x_51216:
[----:B------:R-:W-:Y:S05]  /*16cf0*/  BSYNC.RECONVERGENT B3 ;  /* 0x0000000000037941 */ /* 0x000fea0003800200 */
.L_x_51212:
        /* <DEDUP_REMOVED lines=59> */
.L_x_51218:
[----:B------:R-:W-:Y:S01]  /*170b0*/  DMUL R2, RZ, R18 ;  /* 0x00000012ff027228 */ /* 0x000fe20000000000 */
[----:B------:R-:W-:-:S10]  /*170c0*/  IMAD.MOV.U32 R0, RZ, RZ, RZ ;  /* 0x000000ffff007224 */ /* 0x000fd400078e00ff */
.L_x_51219:
[----:B------:R-:W-:Y:S05]  /*170d0*/  BSYNC.RECONVERGENT B3 ;  /* 0x0000000000037941 */ /* 0x000fea0003800200 */
.L_x_51217:
        /* <DEDUP_REMOVED lines=37> */
.L_x_51197:
        /* <DEDUP_REMOVED lines=10> */
.L_x_51220:
[----:B------:R-:W-:-:S10]  /*173d0*/  DADD R16, R18, -R18 ;  /* 0x0000000012107229 */ /* 0x000fd40000000812 */
[----:B------:R-:W-:Y:S02]  /*173e0*/  IMAD.MOV.U32 R18, RZ, RZ, R16 ;  /* 0x000000ffff127224 */ /* 0x000fe400078e0010 */
[----:B------:R-:W-:Y:S01]  /*173f0*/  IMAD.MOV.U32 R19, RZ, RZ, R17 ;  /* 0x000000ffff137224 */ /* 0x000fe200078e0011 */
[----:B------:R-:W-:Y:S06]  /*17400*/  BRA `(.L_x_51209) ;  /* 0x0000000800c87947 */ /* 0x000fec0003800000 */
.L_x_51196:
        /* <DEDUP_REMOVED lines=26> */
.L_x_51224:
[----:B------:R-:W-:Y:S05]  /*175b0*/  BSYNC.RECONVERGENT B4 ;  /* 0x0000000000047941 */ /* 0x000fea0003800200 */
.L_x_51223:
[----:B------:R-:W-:Y:S01]  /*175c0*/  VIADD R0, R4, 0x1 ;  /* 0x0000000104007836 */ /* 0x000fe20000000000 */
[----:B------:R-:W-:Y:S06]  /*175d0*/  BRA `(.L_x_51225) ;  /* 0x0000000000087947 */ /* 0x000fec0003800000 */
.L_x_51222:
[----:B------:R-:W-:Y:S01]  /*175e0*/  DMUL R2, RZ, R18 ;  /* 0x00000012ff027228 */ /* 0x000fe20000000000 */
[----:B------:R-:W-:-:S10]  /*175f0*/  IMAD.MOV.U32 R0, RZ, RZ, 0x1 ;  /* 0x00000001ff007424 */ /* 0x000fd400078e00ff */
.L_x_51225:
[----:B------:R-:W-:Y:S05]  /*17600*/  BSYNC.RECONVERGENT B3 ;  /* 0x0000000000037941 */ /* 0x000fea0003800200 */
.L_x_51221:
        /* <DEDUP_REMOVED lines=56> */
.L_x_51227:
[----:B------:R-:W-:Y:S01]  /*17990*/  DMUL R2, RZ, R18 ;  /* 0x00000012ff027228 */ /* 0x000fe20000000000 */
[----:B------:R-:W-:-:S10]  /*179a0*/  IMAD.MOV.U32 R0, RZ, RZ, RZ ;  /* 0x000000ffff007224 */ /* 0x000fd400078e00ff */
.L_x_51228:
[----:B------:R-:W-:Y:S05]  /*179b0*/  BSYNC.RECONVERGENT B3 ;  /* 0x0000000000037941 */ /* 0x000fea0003800200 */
.L_x_51226:
        /* <DEDUP_REMOVED lines=30> */
.L_x_51195:
        /* <DEDUP_REMOVED lines=57> */
.L_x_51209:
[----:B------:R-:W-:Y:S05]  /*17f30*/  BSYNC.RECONVERGENT B2 ;  /* 0x0000000000027941 */ /* 0x000fea0003800200 */
.L_x_51194:
[----:B------:R-:W0:Y:S01]  /*17f40*/  LDCU.128 UR8, c[0x0][0x390] ;  /* 0x00007200ff0877ac */ /* 0x000e220008000c00 */
[----:B------:R-:W-:Y:S01]  /*17f50*/  BSSY.RECONVERGENT B2, `(.L_x_51229) ;  /* 0x0000252000027945 */ /* 0x000fe20003800200 */
[----:B0----5:R-:W-:-:S08]  /*17f60*/  DMUL R2, R14, UR8 ;  /* 0x000000080e027c28 */ /* 0x021fd00008000000 */
        /* <DEDUP_REMOVED lines=75> */
.L_x_51235:
[----:B------:R-:W-:Y:S05]  /*18420*/  BSYNC.RECONVERGENT B0 ;  /* 0x0000000000007941 */ /* 0x000fea0003800200 */
.L_x_51234:
        /* <DEDUP_REMOVED lines=25> */
.L_x_51239:
[----:B------:R-:W-:Y:S05]  /*185c0*/  BSYNC.RECONVERGENT B4 ;  /* 0x0000000000047941 */ /* 0x000fea0003800200 */
.L_x_51238:
[----:B------:R-:W-:Y:S01]  /*185d0*/  VIADD R0, R4, 0x1 ;  /* 0x0000000104007836 */ /* 0x000fe20000000000 */
[----:B------:R-:W-:Y:S06]  /*185e0*/  BRA `(.L_x_51240) ;  /* 0x0000000000087947 */ /* 0x000fec0003800000 */
.L_x_51237:
[----:B------:R-:W-:Y:S01]  /*185f0*/  DMUL R2, RZ, R14 ;  /* 0x0000000eff027228 */ /* 0x000fe20000000000 */
[----:B------:R-:W-:-:S10]  /*18600*/  IMAD.MOV.U32 R0, RZ, RZ, 0x1 ;  /* 0x00000001ff007424 */ /* 0x000fd400078e00ff */
.L_x_51240:
[----:B------:R-:W-:Y:S05]  /*18610*/  BSYNC.RECONVERGENT B3 ;  /* 0x0000000000037941 */ /* 0x000fea0003800200 */
.L_x_51236:
        /* <DEDUP_REMOVED lines=55> */
.L_x_51242:
[----:B------:R-:W-:Y:S01]  /*18990*/  DMUL R2, RZ, R14 ;  /* 0x0000000eff027228 */ /* 0x000fe20000000000 */
[----:B------:R-:W-:-:S10]  /*189a0*/  IMAD.MOV.U32 R0, RZ, RZ, RZ ;  /* 0x000000ffff007224 */ /* 0x000fd400078e00ff */
.L_x_51243:
[----:B------:R-:W-:Y:S05]  /*189b0*/  BSYNC.RECONVERGENT B3 ;  /* 0x0000000000037941 */ /* 0x000fea0003800200 */
.L_x_51241:
        /* <DEDUP_REMOVED lines=32> */
.L_x_51233:
        /* <DEDUP_REMOVED lines=61> */
.L_x_51246:
[----:B------:R-:W-:Y:S05]  /*18f90*/  BSYNC.RECONVERGENT B0 ;  /* 0x0000000000007941 */ /* 0x000fea0003800200 */
.L_x_51245:
        /* <DEDUP_REMOVED lines=36> */
.L_x_51250:
[----:B------:R-:W-:Y:S05]  /*191e0*/  BSYNC.RECONVERGENT B4 ;  /* 0x0000000000047941 */ /* 0x000fea0003800200 */
.L_x_51249:
[----:B------:R-:W-:Y:S01]  /*191f0*/  VIADD R0, R4, 0x1 ;  /* 0x0000000104007836 */ /* 0x000fe20000000000 */
[----:B------:R-:W-:Y:S06]  /*19200*/  BRA `(.L_x_51251) ;  /* 0x0000000000087947 */ /* 0x000fec0003800000 */
.L_x_51248:
[----:B------:R-:W-:Y:S01]  /*19210*/  DMUL R2, RZ, R14 ;  /* 0x0000000eff027228 */ /* 0x000fe20000000000 */
[----:B------:R-:W-:-:S10]  /*19220*/  IMAD.MOV.U32 R0, RZ, RZ, 0x1 ;  /* 0x00000001ff007424 */ /* 0x000fd400078e00ff */
.L_x_51251:
[----:B------:R-:W-:Y:S05]  /*19230*/  BSYNC.RECONVERGENT B3 ;  /* 0x0000000000037941 */ /* 0x000fea0003800200 */
.L_x_51247:
        /* <DEDUP_REMOVED lines=59> */
.L_x_51253:
[----:B------:R-:W-:Y:S01]  /*195f0*/  DMUL R2, RZ, R14 ;  /* 0x0000000eff027228 */ /* 0x000fe20000000000 */
[----:B------:R-:W-:-:S10]  /*19600*/  IMAD.MOV.U32 R0, RZ, RZ, RZ ;  /* 0x000000ffff007224 */ /* 0x000fd400078e00ff */
.L_x_51254:
[----:B------:R-:W-:Y:S05]  /*19610*/  BSYNC.RECONVERGENT B3 ;  /* 0x0000000000037941 */ /* 0x000fea0003800200 */
.L_x_51252:
        /* <DEDUP_REMOVED lines=37> */
.L_x_51232:
        /* <DEDUP_REMOVED lines=10> */
.L_x_51255:
[----:B------:R-:W-:-:S10]  /*19910*/  DADD R12, R14, -R14 ;  /* 0x000000000e0c7229 */ /* 0x000fd4000000080e */
[----:B------:R-:W-:Y:S02]  /*19920*/  IMAD.MOV.U32 R14, RZ, RZ, R12 ;  /* 0x000000ffff0e7224 */ /* 0x000fe400078e000c */
[----:B------:R-:W-:Y:S01]  /*19930*/  IMAD.MOV.U32 R15, RZ, RZ, R13 ;  /* 0x000000ffff0f7224 */ /* 0x000fe200078e000d */
[----:B------:R-:W-:Y:S06]  /*19940*/  BRA `(.L_x_51244) ;  /* 0x0000000800c87947 */ /* 0x000fec0003800000 */
.L_x_51231:
        /* <DEDUP_REMOVED lines=26> */
.L_x_51259:
[----:B------:R-:W-:Y:S05]  /*19af0*/  BSYNC.RECONVERGENT B4 ;  /* 0x0000000000047941 */ /* 0x000fea0003800200 */
.L_x_51258:
[----:B------:R-:W-:Y:S01]  /*19b00*/  VIADD R0, R4, 0x1 ;  /* 0x0000000104007836 */ /* 0x000fe20000000000 */
[----:B------:R-:W-:Y:S06]  /*19b10*/  BRA `(.L_x_51260) ;  /* 0x0000000000087947 */ /* 0x000fec0003800000 */
.L_x_51257:
[----:B------:R-:W-:Y:S01]  /*19b20*/  DMUL R2, RZ, R14 ;  /* 0x0000000eff027228 */ /* 0x000fe20000000000 */
[----:B------:R-:W-:-:S10]  /*19b30*/  IMAD.MOV.U32 R0, RZ, RZ, 0x1 ;  /* 0x00000001ff007424 */ /* 0x000fd400078e00ff */
.L_x_51260:
[----:B------:R-:W-:Y:S05]  /*19b40*/  BSYNC.RECONVERGENT B3 ;  /* 0x0000000000037941 */ /* 0x000fea0003800200 */
.L_x_51256:
        /* <DEDUP_REMOVED lines=56> */
.L_x_51262:
[----:B------:R-:W-:Y:S01]  /*19ed0*/  DMUL R2, RZ, R14 ;  /* 0x0000000eff027228 */ /* 0x000fe20000000000 */
[----:B------:R-:W-:-:S10]  /*19ee0*/  IMAD.MOV.U32 R0, RZ, RZ, RZ ;  /* 0x000000ffff007224 */ /* 0x000fd400078e00ff */
.L_x_51263:
[----:B------:R-:W-:Y:S05]  /*19ef0*/  BSYNC.RECONVERGENT B3 ;  /* 0x0000000000037941 */ /* 0x000fea0003800200 */
.L_x_51261:
        /* <DEDUP_REMOVED lines=30> */
.L_x_51230:
        /* <DEDUP_REMOVED lines=57> */
.L_x_51244:
[----:B------:R-:W-:Y:S05]  /*1a470*/  BSYNC.RECONVERGENT B2 ;  /* 0x0000000000027941 */ /* 0x000fea0003800200 */
.L_x_51229:
        /* <DEDUP_REMOVED lines=78> */
.L_x_51270:
[----:B------:R-:W-:Y:S05]  /*1a960*/  BSYNC.RECONVERGENT B0 ;  /* 0x0000000000007941 */ /* 0x000fea0003800200 */
.L_x_51269:
        /* <DEDUP_REMOVED lines=25> */
.L_x_51274:
[----:B------:R-:W-:Y:S05]  /*1ab00*/  BSYNC.RECONVERGENT B4 ;  /* 0x0000000000047941 */ /* 0x000fea0003800200 */
.L_x_51273:
[----:B------:R-:W-:Y:S01]  /*1ab10*/  VIADD R0, R4, 0x1 ;  /* 0x0000000104007836 */ /* 0x000fe20000000000 */
[----:B------:R-:W-:Y:S06]  /*1ab20*/  BRA `(.L_x_51275) ;  /* 0x0000000000087947 */ /* 0x000fec0003800000 */
.L_x_51272:
[----:B------:R-:W-:Y:S01]  /*1ab30*/  DMUL R2, RZ, R10 ;  /* 0x0000000aff027228 */ /* 0x000fe20000000000 */
[----:B------:R-:W-:-:S10]  /*1ab40*/  IMAD.MOV.U32 R0, RZ, RZ, 0x1 ;  /* 0x00000001ff007424 */ /* 0x000fd400078e00ff */
.L_x_51275:
[----:B------:R-:W-:Y:S05]  /*1ab50*/  BSYNC.RECONVERGENT B3 ;  /* 0x0000000000037941 */ /* 0x000fea0003800200 */
.L_x_51271:
        /* <DEDUP_REMOVED lines=55> */
.L_x_51277:
[----:B------:R-:W-:Y:S01]  /*1aed0*/  DMUL R2, RZ, R10 ;  /* 0x0000000aff027228 */ /* 0x000fe20000000000 */
[----:B------:R-:W-:-:S10]  /*1aee0*/  IMAD.MOV.U32 R0, RZ, RZ, RZ ;  /* 0x000000ffff007224 */ /* 0x000fd400078e00ff */
.L_x_51278:
[----:B------:R-:W-:Y:S05]  /*1aef0*/  BSYNC.RECONVERGENT B3 ;  /* 0x0000000000037941 */ /* 0x000fea0003800200 */
.L_x_51276:
        /* <DEDUP_REMOVED lines=32> */
.L_x_51268:
        /* <DEDUP_REMOVED lines=61> */
.L_x_51281:
[----:B------:R-:W-:Y:S05]  /*1b4d0*/  BSYNC.RECONVERGENT B0 ;  /* 0x0000000000007941 */ /* 0x000fea0003800200 */
.L_x_51280:
        /* <DEDUP_REMOVED lines=36> */
.L_x_51285:
[----:B------:R-:W-:Y:S05]  /*1b720*/  BSYNC.RECONVERGENT B4 ;  /* 0x0000000000047941 */ /* 0x000fea0003800200 */
.L_x_51284:
[----:B------:R-:W-:Y:S01]  /*1b730*/  VIADD R0, R4, 0x1 ;  /* 0x0000000104007836 */ /* 0x000fe20000000000 */
[----:B------:R-:W-:Y:S06]  /*1b740*/  BRA `(.L_x_51286) ;  /* 0x0000000000087947 */ /* 0x000fec0003800000 */
.L_x_51283:
[----:B------:R-:W-:Y:S01]  /*1b750*/  DMUL R2, RZ, R10 ;  /* 0x0000000aff027228 */ /* 0x000fe20000000000 */
[----:B------:R-:W-:-:S10]  /*1b760*/  IMAD.MOV.U32 R0, RZ, RZ, 0x1 ;  /* 0x00000001ff007424 */ /* 0x000fd400078e00ff */
.L_x_51286:
[----:B------:R-:W-:Y:S05]  /*1b770*/  BSYNC.RECONVERGENT B3 ;  /* 0x0000000000037941 */ /* 0x000fea0003800200 */
.L_x_51282:
        /* <DEDUP_REMOVED lines=59> */
.L_x_51288:
[----:B------:R-:W-:Y:S01]  /*1bb30*/  DMUL R2, RZ, R10 ;  /* 0x0000000aff027228 */ /* 0x000fe20000000000 */
[----:B------:R-:W-:-:S10]  /*1bb40*/  IMAD.MOV.U32 R0, RZ, RZ, RZ ;  /* 0x000000ffff007224 */ /* 0x000fd400078e00ff */
.L_x_51289:
[----:B------:R-:W-:Y:S05]  /*1bb50*/  BSYNC.RECONVERGENT B3 ;  /* 0x0000000000037941 */ /* 0x000fea0003800200 */
.L_x_51287:
        /* <DEDUP_REMOVED lines=37> */
.L_x_51267:
        /* <DEDUP_REMOVED lines=10> */
.L_x_51290:
[----:B------:R-:W-:-:S10]  /*1be50*/  DADD R8, R10, -R10 ;  /* 0x000000000a087229 */ /* 0x000fd4000000080a */
[----:B------:R-:W-:Y:S02]  /*1be60*/  IMAD.MOV.U32 R10, RZ, RZ, R8 ;  /* 0x000000ffff0a7224 */ /* 0x000fe400078e0008 */
[----:B------:R-:W-:Y:S01]  /*1be70*/  IMAD.MOV.U32 R11, RZ, RZ, R9 ;  /* 0x000000ffff0b7224 */ /* 0x000fe200078e0009 */
[----:B------:R-:W-:Y:S06]  /*1be80*/  BRA `(.L_x_51279) ;  /* 0x0000000800c87947 */ /* 0x000fec0003800000 */
.L_x_51266:
        /* <DEDUP_REMOVED lines=26> */
.L_x_51294:
[----:B------:R-:W-:Y:S05]  /*1c030*/  BSYNC.RECONVERGENT B4 ;  /* 0x0000000000047941 */ /* 0x000fea0003800200 */
.L_x_51293:
[----:B------:R-:W-:Y:S01]  /*1c040*/  VIADD R0, R4, 0x1 ;  /* 0x0000000104007836 */ /* 0x000fe20000000000 */
[----:B------:R-:W-:Y:S06]  /*1c050*/  BRA `(.L_x_51295) ;  /* 0x0000000000087947 */ /* 0x000fec0003800000 */
.L_x_51292:
[----:B------:R-:W-:Y:S01]  /*1c060*/  DMUL R2, RZ, R10 ;  /* 0x0000000aff027228 */ /* 0x000fe20000000000 */
[----:B------:R-:W-:-:S10]  /*1c070*/  IMAD.MOV.U32 R0, RZ, RZ, 0x1 ;  /* 0x00000001ff007424 */ /* 0x000fd400078e00ff */
.L_x_51295:
[----:B------:R-:W-:Y:S05]  /*1c080*/  BSYNC.RECONVERGENT B3 ;  /* 0x0000000000037941 */ /* 0x000fea0003800200 */
.L_x_51291:
        /* <DEDUP_REMOVED lines=56> */
.L_x_51297:
[----:B------:R-:W-:Y:S01]  /*1c410*/  DMUL R2, RZ, R10 ;  /* 0x0000000aff027228 */ /* 0x000fe20000000000 */
[----:B------:R-:W-:-:S10]  /*1c420*/  IMAD.MOV.U32 R0, RZ, RZ, RZ ;  /* 0x000000ffff007224 */ /* 0x000fd400078e00ff */
.L_x_51298:
[----:B------:R-:W-:Y:S05]  /*1c430*/  BSYNC.RECONVERGENT B3 ;  /* 0x0000000000037941 */ /* 0x000fea0003800200 */
.L_x_51296:
        /* <DEDUP_REMOVED lines=30> */
.L_x_51265:
        /* <DEDUP_REMOVED lines=57> */
.L_x_51279:
[----:B------:R-:W-:Y:S05]  /*1c9b0*/  BSYNC.RECONVERGENT B2 ;  /* 0x0000000000027941 */ /* 0x000fea0003800200 */
.L_x_51264:
        /* <DEDUP_REMOVED lines=78> */
.L_x_51305:
[----:B------:R-:W-:Y:S05]  /*1cea0*/  BSYNC.RECONVERGENT B0 ;  /* 0x0000000000007941 */ /* 0x000fea0003800200 */
.L_x_51304:
        /* <DEDUP_REMOVED lines=25> */
.L_x_51309:
[----:B------:R-:W-:Y:S05]  /*1d040*/  BSYNC.RECONVERGENT B4 ;  /* 0x0000000000047941 */ /* 0x000fea0003800200 */
.L_x_51308:
[----:B------:R-:W-:Y:S01]  /*1d050*/  VIADD R0, R4, 0x1 ;  /* 0x0000000104007836 */ /* 0x000fe20000000000 */
[----:B------:R-:W-:Y:S06]  /*1d060*/  BRA `(.L_x_51310) ;  /* 0x0000000000087947 */ /* 0x000fec0003800000 */
.L_x_51307:
[----:B------:R-:W-:Y:S01]  /*1d070*/  DMUL R2, RZ, R38 ;  /* 0x00000026ff027228 */ /* 0x000fe20000000000 */
[----:B------:R-:W-:-:S10]  /*1d080*/  IMAD.MOV.U32 R0, RZ, RZ, 0x1 ;  /* 0x00000001ff007424 */ /* 0x000fd400078e00ff */
.L_x_51310:
[----:B------:R-:W-:Y:S05]  /*1d090*/  BSYNC.RECONVERGENT B3 ;  /* 0x0000000000037941 */ /* 0x000fea0003800200 */
.L_x_51306:
        /* <DEDUP_REMOVED lines=55> */
.L_x_51312:
[----:B------:R-:W-:Y:S01]  /*1d410*/  DMUL R2, RZ, R38 ;  /* 0x00000026ff027228 */ /* 0x000fe20000000000 */
[----:B------:R-:W-:-:S10]  /*1d420*/  IMAD.MOV.U32 R0, RZ, RZ, RZ ;  /* 0x000000ffff007224 */ /* 0x000fd400078e00ff */
.L_x_51313:
[----:B------:R-:W-:Y:S05]  /*1d430*/  BSYNC.RECONVERGENT B3 ;  /* 0x0000000000037941 */ /* 0x000fea0003800200 */
.L_x_51311:
        /* <DEDUP_REMOVED lines=32> */
.L_x_51303:
        /* <DEDUP_REMOVED lines=61> */
.L_x_51316:
[----:B------:R-:W-:Y:S05]  /*1da10*/  BSYNC.RECONVERGENT B0 ;  /* 0x0000000000007941 */ /* 0x000fea0003800200 */
.L_x_51315:
        /* <DEDUP_REMOVED lines=36> */
.L_x_51320:
[----:B------:R-:W-:Y:S05]  /*1dc60*/  BSYNC.RECONVERGENT B4 ;  /* 0x0000000000047941 */ /* 0x000fea0003800200 */
.L_x_51319:
[----:B------:R-:W-:Y:S01]  /*1dc70*/  VIADD R0, R4, 0x1 ;  /* 0x0000000104007836 */ /* 0x000fe20000000000 */
[----:B------:R-:W-:Y:S06]  /*1dc80*/  BRA `(.L_x_51321) ;  /* 0x0000000000087947 */ /* 0x000fec0003800000 */
.L_x_51318:
[----:B------:R-:W-:Y:S01]  /*1dc90*/  DMUL R2, RZ, R38 ;  /* 0x00000026ff027228 */ /* 0x000fe20000000000 */
[----:B------:R-:W-:-:S10]  /*1dca0*/  IMAD.MOV.U32 R0, RZ, RZ, 0x1 ;  /* 0x00000001ff007424 */ /* 0x000fd400078e00ff */
.L_x_51321:
[----:B------:R-:W-:Y:S05]  /*1dcb0*/  BSYNC.RECONVERGENT B3 ;  /* 0x0000000000037941 */ /* 0x000fea0003800200 */
.L_x_51317:
        /* <DEDUP_REMOVED lines=59> */
.L_x_51323:
[----:B------:R-:W-:Y:S01]  /*1e070*/  DMUL R2, RZ, R38 ;  /* 0x00000026ff027228 */ /* 0x000fe20000000000 */
[----:B------:R-:W-:-:S10]  /*1e080*/  IMAD.MOV.U32 R0, RZ, RZ, RZ ;  /* 0x000000ffff007224 */ /* 0x000fd400078e00ff */
.L_x_51324:
[----:B------:R-:W-:Y:S05]  /*1e090*/  BSYNC.RECONVERGENT B3 ;  /* 0x0000000000037941 */ /* 0x000fea0003800200 */
.L_x_51322:
        /* <DEDUP_REMOVED lines=37> */
.L_x_51302:
        /* <DEDUP_REMOVED lines=10> */
.L_x_51325:
[----:B------:R-:W-:-:S10]  /*1e390*/  DADD R36, R38, -R38 ;  /* 0x0000000026247229 */ /* 0x000fd40000000826 */
[----:B------:R-:W-:Y:S02]  /*1e3a0*/  IMAD.MOV.U32 R38, RZ, RZ, R36 ;  /* 0x000000ffff267224 */ /* 0x000fe400078e0024 */
[----:B------:R-:W-:Y:S01]  /*1e3b0*/  IMAD.MOV.U32 R39, RZ, RZ, R37 ;  /* 0x000000ffff277224 */ /* 0x000fe200078e0025 */
[----:B------:R-:W-:Y:S06]  /*1e3c0*/  BRA `(.L_x_51314) ;  /* 0x0000000800c87947 */ /* 0x000fec0003800000 */
.L_x_51301:
        /* <DEDUP_REMOVED lines=26> */
.L_x_51329:
[----:B------:R-:W-:Y:S05]  /*1e570*/  BSYNC.RECONVERGENT B4 ;  /* 0x0000000000047941 */ /* 0x000fea0003800200 */
.L_x_51328:
[----:B------:R-:W-:Y:S01]  /*1e580*/  VIADD R0, R4, 0x1 ;  /* 0x0000000104007836 */ /* 0x000fe20000000000 */
[----:B------:R-:W-:Y:S06]  /*1e590*/  BRA `(.L_x_51330) ;  /* 0x0000000000087947 */ /* 0x000fec0003800000 */
.L_x_51327:
[----:B------:R-:W-:Y:S01]  /*1e5a0*/  DMUL R2, RZ, R38 ;  /* 0x00000026ff027228 */ /* 0x000fe20000000000 */
[----:B------:R-:W-:-:S10]  /*1e5b0*/  IMAD.MOV.U32 R0, RZ, RZ, 0x1 ;  /* 0x00000001ff007424 */ /* 0x000fd400078e00ff */
.L_x_51330:
[----:B------:R-:W-:Y:S05]  /*1e5c0*/  BSYNC.RECONVERGENT B3 ;  /* 0x0000000000037941 */ /* 0x000fea0003800200 */
.L_x_51326:
        /* <DEDUP_REMOVED lines=56> */
.L_x_51332:
[----:B------:R-:W-:Y:S01]  /*1e950*/  DMUL R2, RZ, R38 ;  /* 0x00000026ff027228 */ /* 0x000fe20000000000 */
[----:B------:R-:W-:-:S10]  /*1e960*/  IMAD.MOV.U32 R0, RZ, RZ, RZ ;  /* 0x000000ffff007224 */ /* 0x000fd400078e00ff */
.L_x_51333:
[----:B------:R-:W-:Y:S05]  /*1e970*/  BSYNC.RECONVERGENT B3 ;  /* 0x0000000000037941 */ /* 0x000fea0003800200 */
.L_x_51331:
        /* <DEDUP_REMOVED lines=30> */
.L_x_51300:
        /* <DEDUP_REMOVED lines=57> */
.L_x_51314:
[----:B------:R-:W-:Y:S05]  /*1eef0*/  BSYNC.RECONVERGENT B2 ;  /* 0x0000000000027941 */ /* 0x000fea0003800200 */
.L_x_51299:
        /* <DEDUP_REMOVED lines=78> */
.L_x_51340:
[----:B------:R-:W-:Y:S05]  /*1f3e0*/  BSYNC.RECONVERGENT B0 ;  /* 0x0000000000007941 */ /* 0x000fea0003800200 */
.L_x_51339:
        /* <DEDUP_REMOVED lines=25> */
.L_x_51344:
[----:B------:R-:W-:Y:S05]  /*1f580*/  BSYNC.RECONVERGENT B4 ;  /* 0x0000000000047941 */ /* 0x000fea0003800200 */
.L_x_51343:
[----:B------:R-:W-:Y:S01]  /*1f590*/  VIADD R0, R4, 0x1 ;  /* 0x0000000104007836 */ /* 0x000fe20000000000 */
[----:B------:R-:W-:Y:S06]  /*1f5a0*/  BRA `(.L_x_51345) ;  /* 0x0000000000087947 */ /* 0x000fec0003800000 */
.L_x_51342:
[----:B------:R-:W-:Y:S01]  /*1f5b0*/  DMUL R2, RZ, R34 ;  /* 0x00000022ff027228 */ /* 0x000fe20000000000 */
[----:B------:R-:W-:-:S10]  /*1f5c0*/  IMAD.MOV.U32 R0, RZ, RZ, 0x1 ;  /* 0x00000001ff007424 */ /* 0x000fd400078e00ff */
.L_x_51345:
[----:B------:R-:W-:Y:S05]  /*1f5d0*/  BSYNC.RECONVERGENT B3 ;  /* 0x0000000000037941 */ /* 0x000fea0003800200 */
.L_x_51341:
        /* <DEDUP_REMOVED lines=55> */
.L_x_51347:
[----:B------:R-:W-:Y:S01]  /*1f950*/  DMUL R2, RZ, R34 ;  /* 0x00000022ff027228 */ /* 0x000fe20000000000 */
[----:B------:R-:W-:-:S10]  /*1f960*/  IMAD.MOV.U32 R0, RZ, RZ, RZ ;  /* 0x000000ffff007224 */ /* 0x000fd400078e00ff */
.L_x_51348:
[----:B------:R-:W-:Y:S05]  /*1f970*/  BSYNC.RECONVERGENT B3 ;  /* 0x0000000000037941 */ /* 0x000fea0003800200 */
.L_x_51346:
        /* <DEDUP_REMOVED lines=32> */
.L_x_51338:
        /* <DEDUP_REMOVED lines=61> */
.L_x_51351:
[----:B------:R-:W-:Y:S05]  /*1ff50*/  BSYNC.RECONVERGENT B0 ;  /* 0x0000000000007941 */ /* 0x000fea0003800200 */
.L_x_51350:
        /* <DEDUP_REMOVED lines=36> */
.L_x_51355:
[----:B------:R-:W-:Y:S05]  /*201a0*/  BSYNC.RECONVERGENT B4 ;  /* 0x0000000000047941 */ /* 0x000fea0003800200 */
.L_x_51354:
[----:B------:R-:W-:Y:S01]  /*201b0*/  VIADD R0, R4, 0x1 ;  /* 0x0000000104007836 */ /* 0x000fe20000000000 */
[----:B------:R-:W-:Y:S06]  /*201c0*/  BRA `(.L_x_51356) ;  /* 0x0000000000087947 */ /* 0x000fec0003800000 */
.L_x_51353:
[----:B------:R-:W-:Y:S01]  /*201d0*/  DMUL R2, RZ, R34 ;  /* 0x00000022ff027228 */ /* 0x000fe20000000000 */
[----:B------:R-:W-:-:S10]  /*201e0*/  IMAD.MOV.U32 R0, RZ, RZ, 0x1 ;  /* 0x00000001ff007424 */ /* 0x000fd400078e00ff */
.L_x_51356:
[----:B------:R-:W-:Y:S05]  /*201f0*/  BSYNC.RECONVERGENT B3 ;  /* 0x0000000000037941 */ /* 0x000fea0003800200 */
.L_x_51352:
        /* <DEDUP_REMOVED lines=59> */
.L_x_51358:
[----:B------:R-:W-:Y:S01]  /*205b0*/  DMUL R2, RZ, R34 ;  /* 0x00000022ff027228 */ /* 0x000fe20000000000 */
[----:B------:R-:W-:-:S10]  /*205c0*/  IMAD.MOV.U32 R0, RZ, RZ, RZ ;  /* 0x000000ffff007224 */ /* 0x000fd400078e00ff */
.L_x_51359:
[----:B------:R-:W-:Y:S05]  /*205d0*/  BSYNC.RECONVERGENT B3 ;  /* 0x0000000000037941 */ /* 0x000fea0003800200 */
.L_x_51357:
        /* <DEDUP_REMOVED lines=37> */
.L_x_51337:
        /* <DEDUP_REMOVED lines=10> */
.L_x_51360:
[----:B------:R-:W-:-:S10]  /*208d0*/  DADD R32, R34, -R34 ;  /* 0x0000000022207229 */ /* 0x000fd40000000822 */
[----:B------:R-:W-:Y:S02]  /*208e0*/  IMAD.MOV.U32 R34, RZ, RZ, R32 ;  /* 0x000000ffff227224 */ /* 0x000fe400078e0020 */
[----:B------:R-:W-:Y:S01]  /*208f0*/  IMAD.MOV.U32 R35, RZ, RZ, R33 ;  /* 0x000000ffff237224 */ /* 0x000fe200078e0021 */
[----:B------:R-:W-:Y:S06]  /*20900*/  BRA `(.L_x_51349) ;  /* 0x0000000800c87947 */ /* 0x000fec0003800000 */
.L_x_51336:
        /* <DEDUP_REMOVED lines=26> */
.L_x_51364:
[----:B------:R-:W-:Y:S05]  /*20ab0*/  BSYNC.RECONVERGENT B4 ;  /* 0x0000000000047941 */ /* 0x000fea0003800200 */
.L_x_51363:
[----:B------:R-:W-:Y:S01]  /*20ac0*/  VIADD R0, R4, 0x1 ;  /* 0x0000000104007836 */ /* 0x000fe20000000000 */
[----:B------:R-:W-:Y:S06]  /*20ad0*/  BRA `(.L_x_51365) ;  /* 0x0000000000087947 */ /* 0x000fec0003800000 */
.L_x_51362:
[----:B------:R-:W-:Y:S01]  /*20ae0*/  DMUL R2, RZ, R34 ;  /* 0x00000022ff027228 */ /* 0x000fe20000000000 */
[----:B------:R-:W-:-:S10]  /*20af0*/  IMAD.MOV.U32 R0, RZ, RZ, 0x1 ;  /* 0x00000001ff007424 */ /* 0x000fd400078e00ff */
.L_x_51365:
[----:B------:R-:W-:Y:S05]  /*20b00*/  BSYNC.RECONVERGENT B3 ;  /* 0x0000000000037941 */ /* 0x000fea0003800200 */
.L_x_51361:
        /* <DEDUP_REMOVED lines=56> */
.L_x_51367:
[----:B------:R-:W-:Y:S01]  /*20e90*/  DMUL R2, RZ, R34 ;  /* 0x00000022ff027228 */ /* 0x000fe20000000000 */
[----:B------:R-:W-:-:S10]  /*20ea0*/  IMAD.MOV.U32 R0, RZ, RZ, RZ ;  /* 0x000000ffff007224 */ /* 0x000fd400078e00ff */
.L_x_51368:
[----:B------:R-:W-:Y:S05]  /*20eb0*/  BSYNC.RECONVERGENT B3 ;  /* 0x0000000000037941 */ /* 0x000fea0003800200 */
.L_x_51366:
        /* <DEDUP_REMOVED lines=30> */
.L_x_51335:
        /* <DEDUP_REMOVED lines=57> */
.L_x_51349:
[----:B------:R-:W-:Y:S05]  /*21430*/  BSYNC.RECONVERGENT B2 ;  /* 0x0000000000027941 */ /* 0x000fea0003800200 */
.L_x_51334:
        /* <DEDUP_REMOVED lines=78> */
.L_x_51375:
[----:B------:R-:W-:Y:S05]  /*21920*/  BSYNC.RECONVERGENT B0 ;  /* 0x0000000000007941 */ /* 0x000fea0003800200 */
.L_x_51374:
        /* <DEDUP_REMOVED lines=25> */
.L_x_51379:
[----:B------:R-:W-:Y:S05]  /*21ac0*/  BSYNC.RECONVERGENT B4 ;  /* 0x0000000000047941 */ /* 0x000fea0003800200 */
.L_x_51378:
[----:B------:R-:W-:Y:S01]  /*21ad0*/  VIADD R0, R4, 0x1 ;  /* 0x0000000104007836 */ /* 0x000fe20000000000 */
[----:B------:R-:W-:Y:S06]  /*21ae0*/  BRA `(.L_x_51380) ;  /* 0x0000000000087947 */ /* 0x000fec0003800000 */
.L_x_51377:
[----:B------:R-:W-:Y:S01]  /*21af0*/  DMUL R2, RZ, R30 ;  /* 0x0000001eff027228 */ /* 0x000fe20000000000 */
[----:B------:R-:W-:-:S10]  /*21b00*/  IMAD.MOV.U32 R0, RZ, RZ, 0x1 ;  /* 0x00000001ff007424 */ /* 0x000fd400078e00ff */
.L_x_51380:
[----:B------:R-:W-:Y:S05]  /*21b10*/  BSYNC.RECONVERGENT B3 ;  /* 0x0000000000037941 */ /* 0x000fea0003800200 */
.L_x_51376:
        /* <DEDUP_REMOVED lines=55> */
.L_x_51382:
[----:B------:R-:W-:Y:S01]  /*21e90*/  DMUL R2, RZ, R30 ;  /* 0x0000001eff027228 */ /* 0x000fe20000000000 */
[----:B------:R-:W-:-:S10]  /*21ea0*/  IMAD.MOV.U32 R0, RZ, RZ, RZ ;  /* 0x000000ffff007224 */ /* 0x000fd400078e00ff */
.L_x_51383:
[----:B------:R-:W-:Y:S05]  /*21eb0*/  BSYNC.RECONVERGENT B3 ;  /* 0x0000000000037941 */ /* 0x000fea0003800200 */
.L_x_51381:
        /* <DEDUP_REMOVED lines=32> */
.L_x_51373:
        /* <DEDUP_REMOVED lines=61> */
.L_x_51386:
[----:B------:R-:W-:Y:S05]  /*22490*/  BSYNC.RECONVERGENT B0 ;  /* 0x0000000000007941 */ /* 0x000fea0003800200 */
.L_x_51385:
        /* <DEDUP_REMOVED lines=36> */
.L_x_51390:
[----:B------:R-:W-:Y:S05]  /*226e0*/  BSYNC.RECONVERGENT B4 ;  /* 0x0000000000047941 */ /* 0x000fea0003800200 */
.L_x_51389:
[----:B------:R-:W-:Y:S01]  /*226f0*/  VIADD R0, R4, 0x1 ;  /* 0x0000000104007836 */ /* 0x000fe20000000000 */
[----:B------:R-:W-:Y:S06]  /*22700*/  BRA `(.L_x_51391) ;  /* 0x0000000000087947 */ /* 0x000fec0003800000 */
.L_x_51388:
[----:B------:R-:W-:Y:S01]  /*22710*/  DMUL R2, RZ, R30 ;  /* 0x0000001eff027228 */ /* 0x000fe20000000000 */
[----:B------:R-:W-:-:S10]  /*22720*/  IMAD.MOV.U32 R0, RZ, RZ, 0x1 ;  /* 0x00000001ff007424 */ /* 0x000fd400078e00ff */
.L_x_51391:
[----:B------:R-:W-:Y:S05]  /*22730*/  BSYNC.RECONVERGENT B3 ;  /* 0x0000000000037941 */ /* 0x000fea0003800200 */
.L_x_51387:
        /* <DEDUP_REMOVED lines=59> */
.L_x_51393:
[----:B------:R-:W-:Y:S01]  /*22af0*/  DMUL R2, RZ, R30 ;  /* 0x0000001eff027228 */ /* 0x000fe20000000000 */
[----:B------:R-:W-:-:S10]  /*22b00*/  IMAD.MOV.U32 R0, RZ, RZ, RZ ;  /* 0x000000ffff007224 */ /* 0x000fd400078e00ff */
.L_x_51394:
[----:B------:R-:W-:Y:S05]  /*22b10*/  BSYNC.RECONVERGENT B3 ;  /* 0x0000000000037941 */ /* 0x000fea0003800200 */
.L_x_51392:
        /* <DEDUP_REMOVED lines=37> */
.L_x_51372:
        /* <DEDUP_REMOVED lines=10> */
.L_x_51395:
[----:B------:R-:W-:-:S10]  /*22e10*/  DADD R28, R30, -R30 ;  /* 0x000000001e1c7229 */ /* 0x000fd4000000081e */
[----:B------:R-:W-:Y:S02]  /*22e20*/  IMAD.MOV.U32 R30, RZ, RZ, R28 ;  /* 0x000000ffff1e7224 */ /* 0x000fe400078e001c */
[----:B------:R-:W-:Y:S01]  /*22e30*/  IMAD.MOV.U32 R31, RZ, RZ, R29 ;  /* 0x000000ffff1f7224 */ /* 0x000fe200078e001d */
[----:B------:R-:W-:Y:S06]  /*22e40*/  BRA `(.L_x_51384) ;  /* 0x0000000800c87947 */ /* 0x000fec0003800000 */
.L_x_51371:
        /* <DEDUP_REMOVED lines=26> */
.L_x_51399:
[----:B------:R-:W-:Y:S05]  /*22ff0*/  BSYNC.RECONVERGENT B4 ;  /* 0x0000000000047941 */ /* 0x000fea0003800200 */
.L_x_51398:
[----:B------:R-:W-:Y:S01]  /*23000*/  VIADD R0, R4, 0x1 ;  /* 0x0000000104007836 */ /* 0x000fe20000000000 */
[----:B------:R-:W-:Y:S06]  /*23010*/  BRA `(.L_x_51400) ;  /* 0x0000000000087947 */ /* 0x000fec0003800000 */
.L_x_51397:
[----:B------:R-:W-:Y:S01]  /*23020*/  DMUL R2, RZ, R30 ;  /* 0x0000001eff027228 */ /* 0x000fe20000000000 */
[----:B------:R-:W-:-:S10]  /*23030*/  IMAD.MOV.U32 R0, RZ, RZ, 0x1 ;  /* 0x00000001ff007424 */ /* 0x000fd400078e00ff */
.L_x_51400:
[----:B------:R-:W-:Y:S05]  /*23040*/  BSYNC.RECONVERGENT B3 ;  /* 0x0000000000037941 */ /* 0x000fea0003800200 */
.L_x_51396:
        /* <DEDUP_REMOVED lines=56> */
.L_x_51402:
[----:B------:R-:W-:Y:S01]  /*233d0*/  DMUL R2, RZ, R30 ;  /* 0x0000001eff027228 */ /* 0x000fe20000000000 */
[----:B------:R-:W-:-:S10]  /*233e0*/  IMAD.MOV.U32 R0, RZ, RZ, RZ ;  /* 0x000000ffff007224 */ /* 0x000fd400078e00ff */
.L_x_51403:
[----:B------:R-:W-:Y:S05]  /*233f0*/  BSYNC.RECONVERGENT B3 ;  /* 0x0000000000037941 */ /* 0x000fea0003800200 */
.L_x_51401:
        /* <DEDUP_REMOVED lines=30> */
.L_x_51370:
        /* <DEDUP_REMOVED lines=57> */
.L_x_51384:
[----:B------:R-:W-:Y:S05]  /*23970*/  BSYNC.RECONVERGENT B2 ;  /* 0x0000000000027941 */ /* 0x000fea0003800200 */
.L_x_51369:
        /* <DEDUP_REMOVED lines=78> */
.L_x_51410:
[----:B------:R-:W-:Y:S05]  /*23e60*/  BSYNC.RECONVERGENT B0 ;  /* 0x0000000000007941 */ /* 0x000fea0003800200 */
.L_x_51409:
        /* <DEDUP_REMOVED lines=25> */
.L_x_51414:
[----:B------:R-:W-:Y:S05]  /*24000*/  BSYNC.RECONVERGENT B4 ;  /* 0x0000000000047941 */ /* 0x000fea0003800200 */
.L_x_51413:
[----:B------:R-:W-:Y:S01]  /*24010*/  VIADD R0, R4, 0x1 ;  /* 0x0000000104007836 */ /* 0x000fe20000000000 */
[----:B------:R-:W-:Y:S06]  /*24020*/  BRA `(.L_x_51415) ;  /* 0x0000000000087947 */ /* 0x000fec0003800000 */
.L_x_51412:
[----:B------:R-:W-:Y:S01]  /*24030*/  DMUL R2, RZ, R26 ;  /* 0x0000001aff027228 */ /* 0x000fe20000000000 */
[----:B------:R-:W-:-:S10]  /*24040*/  IMAD.MOV.U32 R0, RZ, RZ, 0x1 ;  /* 0x00000001ff007424 */ /* 0x000fd400078e00ff */
.L_x_51415:
[----:B------:R-:W-:Y:S05]  /*24050*/  BSYNC.RECONVERGENT B3 ;  /* 0x0000000000037941 */ /* 0x000fea0003800200 */
.L_x_51411:
        /* <DEDUP_REMOVED lines=56> */
.L_x_51417:
[----:B------:R-:W-:Y:S01]  /*243e0*/  DMUL R2, RZ, R26 ;  /* 0x0000001aff027228 */ /* 0x000fe20000000000 */
[----:B------:R-:W-:-:S10]  /*243f0*/  IMAD.MOV.U32 R0, RZ, RZ, RZ ;  /* 0x000000ffff007224 */ /* 0x000fd400078e00ff */
.L_x_51418:
[----:B------:R-:W-:Y:S05]  /*24400*/  BSYNC.RECONVERGENT B3 ;  /* 0x0000000000037941 */ /* 0x000fea0003800200 */
.L_x_51416:
        /* <DEDUP_REMOVED lines=32> */
.L_x_51408:
        /* <DEDUP_REMOVED lines=61> */
.L_x_51421:
[----:B------:R-:W-:Y:S05]  /*249e0*/  BSYNC.RECONVERGENT B0 ;  /* 0x0000000000007941 */ /* 0x000fea0003800200 */
.L_x_51420:
        /* <DEDUP_REMOVED lines=38> */
.L_x_51425:
[----:B------:R-:W-:Y:S05]  /*24c50*/  BSYNC.RECONVERGENT B4 ;  /* 0x0000000000047941 */ /* 0x000fea0003800200 */
.L_x_51424:
[----:B------:R-:W-:Y:S01]  /*24c60*/  VIADD R0, R4, 0x1 ;  /* 0x0000000104007836 */ /* 0x000fe20000000000 */
[----:B------:R-:W-:Y:S06]  /*24c70*/  BRA `(.L_x_51426) ;  /* 0x0000000000087947 */ /* 0x000fec0003800000 */
.L_x_51423:
[----:B------:R-:W-:Y:S01]  /*24c80*/  DMUL R2, RZ, R26 ;  /* 0x0000001aff027228 */ /* 0x000fe20000000000 */
[----:B------:R-:W-:-:S10]  /*24c90*/  IMAD.MOV.U32 R0, RZ, RZ, 0x1 ;  /* 0x00000001ff007424 */ /* 0x000fd400078e00ff */
.L_x_51426:
[----:B------:R-:W-:Y:S05]  /*24ca0*/  BSYNC.RECONVERGENT B3 ;  /* 0x0000000000037941 */ /* 0x000fea0003800200 */
.L_x_51422:
        /* <DEDUP_REMOVED lines=57> */
.L_x_51428:
[----:B------:R-:W-:Y:S01]  /*25040*/  DMUL R2, RZ, R26 ;  /* 0x0000001aff027228 */ /* 0x000fe20000000000 */
[----:B------:R-:W-:-:S10]  /*25050*/  IMAD.MOV.U32 R0, RZ, RZ, RZ ;  /* 0x000000ffff007224 */ /* 0x000fd400078e00ff */
.L_x_51429:
[----:B------:R-:W-:Y:S05]  /*25060*/  BSYNC.RECONVERGENT B3 ;  /* 0x0000000000037941 */ /* 0x000fea0003800200 */
.L_x_51427:
        /* <DEDUP_REMOVED lines=10> */
[----:B------:R-:W-:Y:S01]  /*25110*/  IMAD.MOV.U32 R42, RZ, RZ, RZ ;  /* 0x000000ffff2a7224 */ /* 0x000fe200078e00ff */
[----:B------:R-:W-:Y:S01]  /*25120*/  ISETP.NE.U32.AND P0, PT, R26, 0x1, PT ;  /* 0x000000011a00780c */ /* 0x000fe20003f05070 */
[----:B------:R-:W-:-:S03]  /*25130*/  IMAD.MOV.U32 R26, RZ, RZ, 0x3da8ff83 ;  /* 0x3da8ff83ff1a7424 */ /* 0x000fc600078e00ff */
[----:B------:R-:W-:Y:S02]  /*25140*/  FSEL R58, R58, -8.06006814911005101289e+34, !P0 ;  /* 0xf9785eba3a3a7808 */ /* 0x000fe40004000000 */
[----:B------:R-:W-:Y:S01]  /*25150*/  FSEL R59, -R26, 0.11223486810922622681, !P0 ;  /* 0x3de5db651a3b7808 */ /* 0x000fe20004000100 */
[----:B------:R-:W-:-:S08]  /*25160*/  DMUL R26, R2, R2 ;  /* 0x00000002021a7228 */ /* 0x000fd00000000000 */
        /* <DEDUP_REMOVED lines=19> */
.L_x_51407:
        /* <DEDUP_REMOVED lines=10> */
.L_x_51430:
[----:B------:R-:W-:-:S10]  /*25340*/  DADD R24, R26, -R26 ;  /* 0x000000001a187229 */ /* 0x000fd4000000081a */
[----:B------:R-:W-:Y:S02]  /*25350*/  IMAD.MOV.U32 R26, RZ, RZ, R24 ;  /* 0x000000ffff1a7224 */ /* 0x000fe400078e0018 */
[----:B------:R-:W-:Y:S01]  /*25360*/  IMAD.MOV.U32 R27, RZ, RZ, R25 ;  /* 0x000000ffff1b7224 */ /* 0x000fe200078e0019 */
[----:B------:R-:W-:Y:S06]  /*25370*/  BRA `(.L_x_51419) ;  /* 0x0000000800c87947 */ /* 0x000fec0003800000 */
.L_x_51406:
        /* <DEDUP_REMOVED lines=26> */
.L_x_51434:
[----:B------:R-:W-:Y:S05]  /*25520*/  BSYNC.RECONVERGENT B4 ;  /* 0x0000000000047941 */ /* 0x000fea0003800200 */
.L_x_51433:
[----:B------:R-:W-:Y:S01]  /*25530*/  VIADD R0, R4, 0x1 ;  /* 0x0000000104007836 */ /* 0x000fe20000000000 */
[----:B------:R-:W-:Y:S06]  /*25540*/  BRA `(.L_x_51435) ;  /* 0x0000000000087947 */ /* 0x000fec0003800000 */
.L_x_51432:
[----:B------:R-:W-:Y:S01]  /*25550*/  DMUL R2, RZ, R26 ;  /* 0x0000001aff027228 */ /* 0x000fe20000000000 */
[----:B------:R-:W-:-:S10]  /*25560*/  IMAD.MOV.U32 R0, RZ, RZ, 0x1 ;  /* 0x00000001ff007424 */ /* 0x000fd400078e00ff */
.L_x_51435:
[----:B------:R-:W-:Y:S05]  /*25570*/  BSYNC.RECONVERGENT B3 ;  /* 0x0000000000037941 */ /* 0x000fea0003800200 */
.L_x_51431:
        /* <DEDUP_REMOVED lines=56> */
.L_x_51437:
[----:B------:R-:W-:Y:S01]  /*25900*/  DMUL R2, RZ, R26 ;  /* 0x0000001aff027228 */ /* 0x000fe20000000000 */
[----:B------:R-:W-:-:S10]  /*25910*/  IMAD.MOV.U32 R0, RZ, RZ, RZ ;  /* 0x000000ffff007224 */ /* 0x000fd400078e00ff */
.L_x_51438:
[----:B------:R-:W-:Y:S05]  /*25920*/  BSYNC.RECONVERGENT B3 ;  /* 0x0000000000037941 */ /* 0x000fea0003800200 */
.L_x_51436:
        /* <DEDUP_REMOVED lines=30> */
.L_x_51405:
        /* <DEDUP_REMOVED lines=57> */
.L_x_51419:
[----:B------:R-:W-:Y:S05]  /*25ea0*/  BSYNC.RECONVERGENT B2 ;  /* 0x0000000000027941 */ /* 0x000fea0003800200 */
.L_x_51404:
[----:B------:R-:W0:Y:S02]  /*25eb0*/  LDC.64 R2, c[0x0][0x3b0] ;  /* 0x0000ec00ff027b82 */ /* 0x000e240000000a00 */
[----:B0-----:R-:W-:-:S04]  /*25ec0*/  IMAD.WIDE.U32 R52, R52, 0x10, R2 ;  /* 0x0000001034347825 */ /* 0x001fc800078e0002 */
[----:B------:R-:W-:-:S05]  /*25ed0*/  IMAD.WIDE.U32 R52, R40, 0x20, R52 ;  /* 0x0000002028347825 */ /* 0x000fca00078e0034 */
[----:B------:R-:W-:Y:S04]  /*25ee0*/  STG.E.ENL2.256 desc[UR4][R52.64], R20, R16 ;  /* 0xf80000143410797f */ /* 0x000fe8000f121804 */
[----:B------:R-:W-:Y:S04]  /*25ef0*/  STG.E.ENL2.256 desc[UR4][R52.64+0x1000], R12, R8 ;  /* 0xf800800c3408797f */ /* 0x000fe8000f121804 */
[----:B------:R-:W-:Y:S04]  /*25f00*/  STG.E.ENL2.256 desc[UR4][R52.64+0x2000], R36, R32 ;  /* 0xf80100243420797f */ /* 0x000fe8000f121804 */
[----:B------:R-:W-:Y:S01]  /*25f10*/  STG.E.ENL2.256 desc[UR4][R52.64+0x3000], R28, R24 ;  /* 0xf801801c3418797f */ /* 0x000fe2000f121804 */
[----:B------:R-:W-:Y:S05]  /*25f20*/  EXIT ;  /* 0x000000000000794d */ /* 0x000fea0003800000 */
        .type           $_ZN2at6native29vectorized_elementwise_kernelILi2EZNS0_50_GLOBAL__N__2680c7bb_12_PowKernel_cu_7dd49032_300322pow_scalar_tensor_implIdEEvRNS_18TensorIteratorBaseEN3c107complexIT_EEEUlNS7_IdEEE_St5arrayIPcLm2EEEEviT0_T1_$__internal_trig_reduction_slowpathd,@function
        .size           $_ZN2at6native29vectorized_elementwise_kernelILi2EZNS0_50_GLOBAL__N__2680c7bb_12_PowKernel_cu_7dd49032_300322pow_scalar_tensor_implIdEEvRNS_18TensorIteratorBaseEN3c107complexIT_EEEUlNS7_IdEEE_St5arrayIPcLm2EEEEviT0_T1_$__internal_trig_reduction_slowpathd,(.L_x_68402 - $_ZN2at6native29vectorized_elementwise_kernelILi2EZNS0_50_GLOBAL__N__2680c7bb_12_PowKernel_cu_7dd49032_300322pow_scalar_tensor_implIdEEvRNS_18TensorIteratorBaseEN3c107complexIT_EEEUlNS7_IdEEE_St5arrayIPcLm2EEEEviT0_T1_$__internal_trig_reduction_slowpathd)
$_ZN2at6native29vectorized_elementwise_kernelILi2EZNS0_50_GLOBAL__N__2680c7bb_12_PowKernel_cu_7dd49032_300322pow_scalar_tensor_implIdEEvRNS_18TensorIteratorBaseEN3c107complexIT_EEEUlNS7_IdEEE_St5arrayIPcLm2EEEEviT0_T1_$__internal_trig_reduction_slowpathd:
        /* <DEDUP_REMOVED lines=23> */
.L_x_51443:
        /* <DEDUP_REMOVED lines=16> */
[----:B------:R-:W-:Y:S01]  /*261a0*/  IMAD.X R45, RZ, RZ, R45, P1 ;  /* 0x000000ffff2d7224 */ /* 0x000fe200008e062d */
[----:B------:R-:W-:Y:S01]  /*261b0*/  ISETP.NE.AND P1, PT, R49, -0xf, PT ;  /* 0xfffffff13100780c */ /* 0x000fe20003f25270 */
[CC--:B------:R-:W-:Y:S02]  /*261c0*/  IMAD R2, R63.reuse, R5.reuse, RZ ;  /* 0x000000053f027224 */ /* 0x0c0fe400078e02ff */
[----:B------:R-:W-:Y:S01]  /*261d0*/  IMAD.HI.U32 R3, R63, R5, RZ ;  /* 0x000000053f037227 */ /* 0x000fe200078e00ff */
[----:B------:R-:W-:Y:S01]  /*261e0*/  IADD3.X R45, P2, PT, R4, R45, RZ, P2, !PT ;  /* 0x0000002d042d7210 */ /* 0x000fe2000175e4ff */
[----:B------:R0:W-:Y:S03]  /*261f0*/  STL.64 [R51], R64 ;  /* 0x0000004033007387 */ /* 0x0001e60000100a00 */
[----:B------:R-:W-:Y:S01]  /*26200*/  IADD3.X R2, P0, PT, R2, R45, RZ, P0, !PT ;  /* 0x0000002d02027210 */ /* 0x000fe2000071e4ff */
[----:B------:R-:W-:-:S04]  /*26210*/  IMAD.X R3, RZ, RZ, R3, P2 ;  /* 0x000000ffff037224 */ /* 0x000fc800010e0603 */
[----:B------:R-:W-:Y:S02]  /*26220*/  IMAD.X R3, RZ, RZ, R3, P0 ;  /* 0x000000ffff037224 */ /* 0x000fe400000e0603 */
[----:B0-----:R-:W-:Y:S02]  /*26230*/  IMAD.MOV.U32 R64, RZ, RZ, R2 ;  /* 0x000000ffff407224 */ /* 0x001fe400078e0002 */
[----:B------:R-:W-:Y:S01]  /*26240*/  IMAD.MOV.U32 R65, RZ, RZ, R3 ;  /* 0x000000ffff417224 */ /* 0x000fe200078e0003 */
[----:B------:R-:W-:Y:S06]  /*26250*/  @P1 BRA `(.L_x_51443) ;  /* 0xfffffffc00901947 */ /* 0x000fec000383ffff */
[----:B------:R-:W-:Y:S05]  /*26260*/  BSYNC.RECONVERGENT B1 ;  /* 0x0000000000017941 */ /* 0x000fea0003800200 */
.L_x_51442:
[----:B------:R-:W-:-:S07]  /*26270*/  IMAD.MOV.U32 R46, RZ, RZ, R7 ;  /* 0x000000ffff2e7224 */ /* 0x000fce00078e0007 */
.L_x_51441:
[----:B------:R-:W-:Y:S05]  /*26280*/  BSYNC.RECONVERGENT B0 ;  /* 0x0000000000007941 */ /* 0x000fea0003800200 */
.L_x_51440:
        /* <DEDUP_REMOVED lines=12> */
[C-C-:B------:R-:W-:Y:S02]  /*26350*/  @P0 SHF.R.U64 R45, R2.reuse, 0x1, R3.reuse ;  /* 0x00000001022d0819 */ /* 0x140fe40000001203 */
[C---:B------:R-:W-:Y:S02]  /*26360*/  @P0 SHF.L.U32 R46, R2.reuse, R7, RZ ;  /* 0x00000007022e0219 */ /* 0x040fe400000006ff */
[----:B------:R-:W-:Y:S02]  /*26370*/  @P0 SHF.R.U64 R49, R49, R51, R6 ;  /* 0x0000003331310219 */ /* 0x000fe40000001206 */
[----:B------:R-:W-:-:S02]  /*26380*/  @P0 SHF.L.U64.HI R44, R2, R7, R3 ;  /* 0x00000007022c0219 */ /* 0x000fc40000010203 */
[----:B0-----:R-:W-:Y:S02]  /*26390*/  @P0 SHF.R.U32.HI R47, RZ, R51, R6 ;  /* 0x00000033ff2f0219 */ /* 0x001fe40000011606 */
        /* <DEDUP_REMOVED lines=43> */
.L_x_51445:
[----:B------:R-:W-:Y:S05]  /*26650*/  BSYNC.RECONVERGENT B0 ;  /* 0x0000000000007941 */ /* 0x000fea0003800200 */
.L_x_51444:
        /* <DEDUP_REMOVED lines=21> */
[----:B------:R-:W-:-:S03]  /*267b0*/  LOP3.LUT P4, R2, R50, 0x80000000, RZ, 0xc0, !PT ;  /* 0x8000000032027812 */ /* 0x000fc6000788c0ff */
[----:B------:R-:W-:Y:S01]  /*267c0*/  IMAD.X R0, RZ, RZ, R0, P2 ;  /* 0x000000ffff007224 */ /* 0x000fe200010e0600 */
[----:B------:R-:W-:-:S04]  /*267d0*/  @!P1 LOP3.LUT R2, R2, 0x80000000, RZ, 0x3c, !PT ;  /* 0x8000000002029812 */ /* 0x000fc800078e3cff */
[----:B------:R-:W-:-:S04]  /*267e0*/  SHF.R.U64 R3, R3, 0xa, R0 ;  /* 0x0000000a03037819 */ /* 0x000fc80000001200 */
[----:B------:R-:W-:Y:S01]  /*267f0*/  IADD3 R7, P2, PT, R3, 0x1, RZ ;  /* 0x0000000103077810 */ /* 0x000fe20007f5e0ff */
[----:B------:R-:W-:Y:S01]  /*26800*/  @P4 IMAD.MOV R4, RZ, RZ, -R4 ;  /* 0x000000ffff044224 */ /* 0x000fe200078e0a04 */
[----:B------:R-:W-:Y:S02]  /*26810*/  SEL R3, RZ, 0xffffffff, !P0 ;  /* 0xffffffffff037807 */ /* 0x000fe40004000000 */
[----:B------:R-:W-:-:S03]  /*26820*/  LEA.HI.X R0, R0, RZ, RZ, 0x16, P2 ;  /* 0x000000ff00007211 */ /* 0x000fc600010fb4ff */
[----:B------:R-:W-:Y:S01]  /*26830*/  IMAD.IADD R3, R3, 0x1, -R44 ;  /* 0x0000000103037824 */ /* 0x000fe200078e0a2c */
[--C-:B------:R-:W-:Y:S02]  /*26840*/  SHF.R.U64 R7, R7, 0x1, R0.reuse ;  /* 0x0000000107077819 */ /* 0x100fe40000001200 */
[----:B------:R-:W-:Y:S01]  /*26850*/  SHF.R.U32.HI R0, RZ, 0x1, R0 ;  /* 0x00000001ff007819 */ /* 0x000fe20000011600 */
[----:B------:R-:W-:Y:S01]  /*26860*/  IMAD.SHL.U32 R3, R3, 0x100000, RZ ;  /* 0x0010000003037824 */ /* 0x000fe200078e00ff */
[----:B------:R-:W-:-:S04]  /*26870*/  IADD3 R6, P2, P0, RZ, RZ, R7 ;  /* 0x000000ffff067210 */ /* 0x000fc8000785e007 */
[----:B------:R-:W-:-:S04]  /*26880*/  IADD3.X R3, PT, PT, R3, 0x3fe00000, R0, P2, P0 ;  /* 0x3fe0000003037810 */ /* 0x000fc800017e0400 */
[----:B------:R-:W-:-:S07]  /*26890*/  LOP3.LUT R50, R3, R2, RZ, 0xfc, !PT ;  /* 0x0000000203327212 */ /* 0x000fce00078efcff */
.L_x_51439:
[----:B------:R-:W-:Y:S02]  /*268a0*/  IMAD.MOV.U32 R49, RZ, RZ, 0x0 ;  /* 0x00000000ff317424 */ /* 0x000fe400078e00ff */
[----:B------:R-:W-:Y:S02]  /*268b0*/  IMAD.MOV.U32 R7, RZ, RZ, R50 ;  /* 0x000000ffff077224 */ /* 0x000fe400078e0032 */
[----:B------:R-:W-:Y:S05]  /*268c0*/  RET.REL.NODEC R48 `(_ZN2at6native29vectorized_elementwise_kernelILi2EZNS0_50_GLOBAL__N__2680c7bb_12_PowKernel_cu_7dd49032_300322pow_scalar_tensor_implIdEEvRNS_18TensorIteratorBaseEN3c107complexIT_EEEUlNS7_IdEEE_St5arrayIPcLm2EEEEviT0_T1_) ;  /* 0xfffffd9430cc7950 */ /* 0x000fea0003c3ffff */
.L_x_51446:
        /* <DEDUP_REMOVED lines=11> */
.L_x_68402:


//--------------------- .text._ZN2at6native29vectorized_elementwise_kernelILi4EZNS0_50_GLOBAL__N__2680c7bb_12_PowKernel_cu_7dd49032_300322pow_scalar_tensor_implIdEEvRNS_18TensorIteratorBaseEN3c107complexIT_EEEUlNS7_IdEEE_St5arrayIPcLm2EEEEviT0_T1_ --------------------------
	.section	.text._ZN2at6native29vectorized_elementwise_kernelILi4EZNS0_50_GLOBAL__N__2680c7bb_12_PowKernel_cu_7dd49032_300322pow_scalar_tensor_implIdEEvRNS_18TensorIteratorBaseEN3c107complexIT_EEEUlNS7_IdEEE_St5arrayIPcLm2EEEEviT0_T1_,"ax",@progbits
	.align	128
        .global         _ZN2at6native29vectorized_elementwise_kernelILi4EZNS0_50_GLOBAL__N__2680c7bb_12_PowKernel_cu_7dd49032_300322pow_scalar_tensor_implIdEEvRNS_18TensorIteratorBaseEN3c107complexIT_EEEUlNS7_IdEEE_St5arrayIPcLm2EEEEviT0_T1_
        .type           _ZN2at6native29vectorized_elementwise_kernelILi4EZNS0_50_GLOBAL__N__2680c7bb_12_PowKernel_cu_7dd49032_300322pow_scalar_tensor_implIdEEvRNS_18TensorIteratorBaseEN3c107complexIT_EEEUlNS7_IdEEE_St5arrayIPcLm2EEEEviT0_T1_,@function
        .size           _ZN2at6native29vectorized_elementwise_kernelILi4EZNS0_50_GLOBAL__N__2680c7bb_12_PowKernel_cu_7dd49032_300322pow_scalar_tensor_implIdEEvRNS_18TensorIteratorBaseEN3c107complexIT_EEEUlNS7_IdEEE_St5arrayIPcLm2EEEEviT0_T1_,(.L_x_68403 - _ZN2at6native29vectorized_elementwise_kernelILi4EZNS0_50_GLOBAL__N__2680c7bb_12_PowKernel_cu_7dd49032_300322pow_scalar_tensor_implIdEEvRNS_18TensorIteratorBaseEN3c107complexIT_EEEUlNS7_IdEEE_St5arrayIPcLm2EEEEviT0_T1_)
        .other          _ZN2at6native29vectorized_elementwise_kernelILi4EZNS0_50_GLOBAL__N__2680c7bb_12_PowKernel_cu_7dd49032_300322pow_scalar_tensor_implIdEEvRNS_18TensorIteratorBaseEN3c107complexIT_EEEUlNS7_IdEEE_St5arrayIPcLm2EEEEviT0_T1_,@"STO_CUDA_ENTRY STV_DEFAULT"
_ZN2at6native29vectorized_elementwise_kernelILi4EZNS0_50_GLOBAL__N__2680c7bb_12_PowKernel_cu_7dd49032_300322pow_scalar_tensor_implIdEEvRNS_18TensorIteratorBaseEN3c107complexIT_EEEUlNS7_IdEEE_St5arrayIPcLm2EEEEviT0_T1_:
.text._ZN2at6native29vectorized_elementwise_kernelILi4EZNS0_50_GLOBAL__N__2680c7bb_12_PowKernel_cu_7dd49032_300322pow_scalar_tensor_implIdEEvRNS_18TensorIteratorBaseEN3c107complexIT_EEEUlNS7_IdEEE_St5arrayIPcLm2EEEEviT0_T1_:
        /* <DEDUP_REMOVED lines=147> */
.L_x_51450:
        /* <DEDUP_REMOVED lines=28> */
[----:B------:R-:W-:Y:S05]  /*0af0*/  CALL.REL.NOINC `($_ZN2at6native29vectorized_elementwise_kernelILi4EZNS0_50_GLOBAL__N__2680c7bb_12_PowKernel_cu_7dd49032_300322pow_scalar_tensor_implIdEEvRNS_18TensorIteratorBaseEN3c107complexIT_EEEUlNS7_IdEEE_St5arrayIPcLm2EEEEviT0_T1_$__internal_trig_reduction_slowpathd) ;  /* 0x00000254000c7944 */ /* 0x000fea0003c00000 */
[----:B------:R-:W-:Y:S02]  /*0b00*/  IMAD.MOV.U32 R2, RZ, RZ, R6 ;  /* 0x000000ffff027224 */ /* 0x000fe400078e0006 */
[----:B------:R-:W-:-:S07]  /*0b10*/  IMAD.MOV.U32 R3, RZ, RZ, R7 ;  /* 0x000000ffff037224 */ /* 0x000fce00078e0007 */
.L_x_51455:
[----:B------:R-:W-:Y:S05]  /*0b20*/  BSYNC.RECONVERGENT B4 ;  /* 0x0000000000047941 */ /* 0x000fea0003800200 */
.L_x_51454:
[----:B------:R-:W-:-:S07]  /*0b30*/  VIADD R0, R4, 0x1 ;  /* 0x0000000104007836 */ /* 0x000fce0000000000 */
.L_x_51453:
[----:B------:R-:W-:Y:S05]  /*0b40*/  BSYNC.RECONVERGENT B3 ;  /* 0x0000000000037941 */ /* 0x000fea0003800200 */
.L_x_51452:
        /* <DEDUP_REMOVED lines=54> */
[----:B------:R-:W-:Y:S02]  /*0eb0*/  IMAD.MOV.U32 R2, RZ, RZ, R6 ;  /* 0x000000ffff027224 */ /* 0x000fe400078e0006 */
[----:B------:R-:W-:-:S07]  /*0ec0*/  IMAD.MOV.U32 R3, RZ, RZ, R7 ;  /* 0x000000ffff037224 */ /* 0x000fce00078e0007 */
.L_x_51457:
[----:B------:R-:W-:Y:S05]  /*0ed0*/  BSYNC.RECONVERGENT B3 ;  /* 0x0000000000037941 */ /* 0x000fea0003800200 */
.L_x_51456:
        /* <DEDUP_REMOVED lines=30> */
.L_x_51451:
        /* <DEDUP_REMOVED lines=15> */
.L_x_51458:
        /* <DEDUP_REMOVED lines=65> */
.L_x_51461:
[----:B------:R-:W-:Y:S05]  /*15c0*/  BSYNC.RECONVERGENT B0 ;  /* 0x0000000000007941 */ /* 0x000fea0003800200 */
.L_x_51460:
        /* <DEDUP_REMOVED lines=38> */
.L_x_51465:
[----:B------:R-:W-:Y:S05]  /*1830*/  BSYNC.RECONVERGENT B4 ;  /* 0x0000000000047941 */ /* 0x000fea0003800200 */
.L_x_51464:
[----:B------:R-:W-:-:S07]  /*1840*/  VIADD R0, R4, 0x1 ;  /* 0x0000000104007836 */ /* 0x000fce0000000000 */
.L_x_51463:
[----:B------:R-:W-:Y:S05]  /*1850*/  BSYNC.RECONVERGENT B3 ;  /* 0x0000000000037941 */ /* 0x000fea0003800200 */
.L_x_51462:
        /* <DEDUP_REMOVED lines=60> */
.L_x_51467:
[----:B------:R-:W-:Y:S05]  /*1c20*/  BSYNC.RECONVERGENT B3 ;  /* 0x0000000000037941 */ /* 0x000fea0003800200 */
.L_x_51466:
        /* <DEDUP_REMOVED lines=37> */
.L_x_51459:
        /* <DEDUP_REMOVED lines=61> */
.L_x_51469:
[----:B------:R-:W-:Y:S05]  /*2250*/  BSYNC.RECONVERGENT B0 ;  /* 0x0000000000007941 */ /* 0x000fea0003800200 */
.L_x_51468:
        /* <DEDUP_REMOVED lines=27> */
.L_x_51473:
[----:B------:R-:W-:Y:S05]  /*2410*/  BSYNC.RECONVERGENT B4 ;  /* 0x0000000000047941 */ /* 0x000fea0003800200 */
.L_x_51472:
[----:B------:R-:W-:-:S07]  /*2420*/  VIADD R0, R0, 0x1 ;  /* 0x0000000100007836 */ /* 0x000fce0000000000 */
.L_x_51471:
[----:B------:R-:W-:Y:S05]  /*2430*/  BSYNC.RECONVERGENT B3 ;  /* 0x0000000000037941 */ /* 0x000fea0003800200 */
.L_x_51470:
        /* <DEDUP_REMOVED lines=56> */
.L_x_51475:
[----:B------:R-:W-:Y:S05]  /*27c0*/  BSYNC.RECONVERGENT B3 ;  /* 0x0000000000037941 */ /* 0x000fea0003800200 */
.L_x_51474:
        /* <DEDUP_REMOVED lines=31> */
.L_x_51449:
[----:B------:R-:W-:Y:S05]  /*29c0*/  BSYNC.RECONVERGENT B2 ;  /* 0x0000000000027941 */ /* 0x000fea0003800200 */
.L_x_51448:
        /* <DEDUP_REMOVED lines=82> */
.L_x_51483:
[----:B------:R-:W-:Y:S05]  /*2ef0*/  BSYNC.RECONVERGENT B0 ;  /* 0x0000000000007941 */ /* 0x000fea0003800200 */
.L_x_51482:
        /* <DEDUP_REMOVED lines=25> */
.L_x_51487:
[----:B------:R-:W-:Y:S05]  /*3090*/  BSYNC.RECONVERGENT B4 ;  /* 0x0000000000047941 */ /* 0x000fea0003800200 */
.L_x_51486:
[----:B------:R-:W-:Y:S01]  /*30a0*/  VIADD R0, R4, 0x1 ;  /* 0x0000000104007836 */ /* 0x000fe20000000000 */
[----:B------:R-:W-:Y:S06]  /*30b0*/  BRA `(.L_x_51488) ;  /* 0x0000000000087947 */ /* 0x000fec0003800000 */
.L_x_51485:
[----:B------:R-:W-:Y:S01]  /*30c0*/  DMUL R2, RZ, R30 ;  /* 0x0000001eff027228 */ /* 0x000fe20000000000 */
[----:B------:R-:W-:-:S10]  /*30d0*/  IMAD.MOV.U32 R0, RZ, RZ, 0x1 ;  /* 0x00000001ff007424 */ /* 0x000fd400078e00ff */
.L_x_51488:
[----:B------:R-:W-:Y:S05]  /*30e0*/  BSYNC.RECONVERGENT B3 ;  /* 0x0000000000037941 */ /* 0x000fea0003800200 */
.L_x_51484:
        /* <DEDUP_REMOVED lines=53> */
[----:B------:R-:W-:Y:S01]  /*3440*/  IMAD.MOV.U32 R3, RZ, RZ, R7 ;  /* 0x000000ffff037224 */ /* 0x000fe200078e0007 */
[----:B------:R-:W-:Y:S06]  /*3450*/  BRA `(.L_x_51491) ;  /* 0x0000000000087947 */ /* 0x000fec0003800000 */
.L_x_51490:
[----:B------:R-:W-:Y:S01]  /*3460*/  DMUL R2, RZ, R30 ;  /* 0x0000001eff027228 */ /* 0x000fe20000000000 */
[----:B------:R-:W-:-:S10]  /*3470*/  IMAD.MOV.U32 R0, RZ, RZ, RZ ;  /* 0x000000ffff007224 */ /* 0x000fd400078e00ff */
.L_x_51491:
[----:B------:R-:W-:Y:S05]  /*3480*/  BSYNC.RECONVERGENT B3 ;  /* 0x0000000000037941 */ /* 0x000fea0003800200 */
.L_x_51489:
        /* <DEDUP_REMOVED lines=32> */
.L_x_51481:
        /* <DEDUP_REMOVED lines=62> */
.L_x_51493:
[----:B------:R-:W-:Y:S05]  /*3a70*/  BSYNC.RECONVERGENT B0 ;  /* 0x0000000000007941 */ /* 0x000fea0003800200 */
.L_x_51492:
        /* <DEDUP_REMOVED lines=36> */
.L_x_51497:
[----:B------:R-:W-:Y:S05]  /*3cc0*/  BSYNC.RECONVERGENT B4 ;  /* 0x0000000000047941 */ /* 0x000fea0003800200 */
.L_x_51496:
[----:B------:R-:W-:Y:S01]  /*3cd0*/  VIADD R0, R4, 0x1 ;  /* 0x0000000104007836 */ /* 0x000fe20000000000 */
[----:B------:R-:W-:Y:S06]  /*3ce0*/  BRA `(.L_x_51498) ;  /* 0x0000000000087947 */ /* 0x000fec0003800000 */
.L_x_51495:
[----:B------:R-:W-:Y:S01]  /*3cf0*/  DMUL R2, RZ, R30 ;  /* 0x0000001eff027228 */ /* 0x000fe20000000000 */
[----:B------:R-:W-:-:S10]  /*3d00*/  IMAD.MOV.U32 R0, RZ, RZ, 0x1 ;  /* 0x00000001ff007424 */ /* 0x000fd400078e00ff */
.L_x_51498:
[----:B------:R-:W-:Y:S05]  /*3d10*/  BSYNC.RECONVERGENT B3 ;  /* 0x0000000000037941 */ /* 0x000fea0003800200 */
.L_x_51494:
        /* <DEDUP_REMOVED lines=59> */
.L_x_51500:
[----:B------:R-:W-:Y:S01]  /*40d0*/  DMUL R2, RZ, R30 ;  /* 0x0000001eff027228 */ /* 0x000fe20000000000 */
[----:B------:R-:W-:-:S10]  /*40e0*/  IMAD.MOV.U32 R0, RZ, RZ, RZ ;  /* 0x000000ffff007224 */ /* 0x000fd400078e00ff */
.L_x_51501:
[----:B------:R-:W-:Y:S05]  /*40f0*/  BSYNC.RECONVERGENT B3 ;  /* 0x0000000000037941 */ /* 0x000fea0003800200 */
.L_x_51499:
        /* <DEDUP_REMOVED lines=37> */
.L_x_51480:
        /* <DEDUP_REMOVED lines=10> */
.L_x_51502:
[----:B------:R-:W-:-:S10]  /*43f0*/  DADD R30, R30, -R30 ;  /* 0x000000001e1e7229 */ /* 0x000fd4000000081e */
[----:B------:R-:W-:Y:S02]  /*4400*/  IMAD.MOV.U32 R28, RZ, RZ, R30 ;  /* 0x000000ffff1c7224 */ /* 0x000fe400078e001e */
[----:B------:R-:W-:Y:S01]  /*4410*/  IMAD.MOV.U32 R29, RZ, RZ, R31 ;  /* 0x000000ffff1d7224 */ /* 0x000fe200078e001f */
[----:B------:R-:W-:Y:S06]  /*4420*/  BRA `(.L_x_51477) ;  /* 0x0000000800c87947 */ /* 0x000fec0003800000 */
.L_x_51479:
        /* <DEDUP_REMOVED lines=26> */
.L_x_51506:
[----:B------:R-:W-:Y:S05]  /*45d0*/  BSYNC.RECONVERGENT B4 ;  /* 0x0000000000047941 */ /* 0x000fea0003800200 */
.L_x_51505:
[----:B------:R-:W-:Y:S01]  /*45e0*/  VIADD R0, R4, 0x1 ;  /* 0x0000000104007836 */ /* 0x000fe20000000000 */
[----:B------:R-:W-:Y:S06]  /*45f0*/  BRA `(.L_x_51507) ;  /* 0x0000000000087947 */ /* 0x000fec0003800000 */
.L_x_51504:
[----:B------:R-:W-:Y:S01]  /*4600*/  DMUL R2, RZ, R30 ;  /* 0x0000001eff027228 */ /* 0x000fe20000000000 */
[----:B------:R-:W-:-:S10]  /*4610*/  IMAD.MOV.U32 R0, RZ, RZ, 0x1 ;  /* 0x00000001ff007424 */ /* 0x000fd400078e00ff */
.L_x_51507:
[----:B------:R-:W-:Y:S05]  /*4620*/  BSYNC.RECONVERGENT B3 ;  /* 0x0000000000037941 */ /* 0x000fea0003800200 */
.L_x_51503:
        /* <DEDUP_REMOVED lines=55> */
.L_x_51509:
[----:B------:R-:W-:Y:S01]  /*49a0*/  DMUL R2, RZ, R30 ;  /* 0x0000001eff027228 */ /* 0x000fe20000000000 */
[----:B------:R-:W-:-:S10]  /*49b0*/  IMAD.MOV.U32 R0, RZ, RZ, RZ ;  /* 0x000000ffff007224 */ /* 0x000fd400078e00ff */
.L_x_51510:
[----:B------:R-:W-:Y:S05]  /*49c0*/  BSYNC.RECONVERGENT B3 ;  /* 0x0000000000037941 */ /* 0x000fea0003800200 */
.L_x_51508:
        /* <DEDUP_REMOVED lines=30> */
.L_x_51478:
        /* <DEDUP_REMOVED lines=58> */
.L_x_51477:
[----:B------:R-:W-:Y:S05]  /*4f50*/  BSYNC.RECONVERGENT B2 ;  /* 0x0000000000027941 */ /* 0x000fea0003800200 */
.L_x_51476:
        /* <DEDUP_REMOVED lines=82> */
.L_x_51518:
[----:B------:R-:W-:Y:S05]  /*5480*/  BSYNC.RECONVERGENT B0 ;  /* 0x0000000000007941 */ /* 0x000fea0003800200 */
.L_x_51517:
        /* <DEDUP_REMOVED lines=25> */
.L_x_51522:
[----:B------:R-:W-:Y:S05]  /*5620*/  BSYNC.RECONVERGENT B4 ;  /* 0x0000000000047941 */ /* 0x000fea0003800200 */
.L_x_51521:
[----:B------:R-:W-:Y:S01]  /*5630*/  VIADD R0, R4, 0x1 ;  /* 0x0000000104007836 */ /* 0x000fe20000000000 */
[----:B------:R-:W-:Y:S06]  /*5640*/  BRA `(.L_x_51523) ;  /* 0x0000000000087947 */ /* 0x000fec0003800000 */
.L_x_51520:
[----:B------:R-:W-:Y:S01]  /*5650*/  DMUL R2, RZ, R34 ;  /* 0x00000022ff027228 */ /* 0x000fe20000000000 */
[----:B------:R-:W-:-:S10]  /*5660*/  IMAD.MOV.U32 R0, RZ, RZ, 0x1 ;  /* 0x00000001ff007424 */ /* 0x000fd400078e00ff */
.L_x_51523:
[----:B------:R-:W-:Y:S05]  /*5670*/  BSYNC.RECONVERGENT B3 ;  /* 0x0000000000037941 */ /* 0x000fea0003800200 */
.L_x_51519:
        /* <DEDUP_REMOVED lines=55> */
.L_x_51525:
[----:B------:R-:W-:Y:S01]  /*59f0*/  DMUL R2, RZ, R34 ;  /* 0x00000022ff027228 */ /* 0x000fe20000000000 */
[----:B------:R-:W-:-:S10]  /*5a00*/  IMAD.MOV.U32 R0, RZ, RZ, RZ ;  /* 0x000000ffff007224 */ /* 0x000fd400078e00ff */
.L_x_51526:
[----:B------:R-:W-:Y:S05]  /*5a10*/  BSYNC.RECONVERGENT B3 ;  /* 0x0000000000037941 */ /* 0x000fea0003800200 */
.L_x_51524:
        /* <DEDUP_REMOVED lines=32> */
.L_x_51516:
        /* <DEDUP_REMOVED lines=62> */
.L_x_51528:
[----:B------:R-:W-:Y:S05]  /*6000*/  BSYNC.RECONVERGENT B0 ;  /* 0x0000000000007941 */ /* 0x000fea0003800200 */
.L_x_51527:
        /* <DEDUP_REMOVED lines=36> */
.L_x_51532:
[----:B------:R-:W-:Y:S05]  /*6250*/  BSYNC.RECONVERGENT B4 ;  /* 0x0000000000047941 */ /* 0x000fea0003800200 */
.L_x_51531:
[----:B------:R-:W-:Y:S01]  /*6260*/  VIADD R0, R4, 0x1 ;  /* 0x0000000104007836 */ /* 0x000fe20000000000 */
[----:B------:R-:W-:Y:S06]  /*6270*/  BRA `(.L_x_51533) ;  /* 0x0000000000087947 */ /* 0x000fec0003800000 */
.L_x_51530:
[----:B------:R-:W-:Y:S01]  /*6280*/  DMUL R2, RZ, R34 ;  /* 0x00000022ff027228 */ /* 0x000fe20000000000 */
[----:B------:R-:W-:-:S10]  /*6290*/  IMAD.MOV.U32 R0, RZ, RZ, 0x1 ;  /* 0x00000001ff007424 */ /* 0x000fd400078e00ff */
.L_x_51533:
[----:B------:R-:W-:Y:S05]  /*62a0*/  BSYNC.RECONVERGENT B3 ;  /* 0x0000000000037941 */ /* 0x000fea0003800200 */
.L_x_51529:
        /* <DEDUP_REMOVED lines=59> */
.L_x_51535:
[----:B------:R-:W-:Y:S01]  /*6660*/  DMUL R2, RZ, R34 ;  /* 0x00000022ff027228 */ /* 0x000fe20000000000 */
[----:B------:R-:W-:-:S10]  /*6670*/  IMAD.MOV.U32 R0, RZ, RZ, RZ ;  /* 0x000000ffff007224 */ /* 0x000fd400078e00ff */
.L_x_51536:
[----:B------:R-:W-:Y:S05]  /*6680*/  BSYNC.RECONVERGENT B3 ;  /* 0x0000000000037941 */ /* 0x000fea0003800200 */
.L_x_51534:
        /* <DEDUP_REMOVED lines=37> */
.L_x_51515:
        /* <DEDUP_REMOVED lines=10> */
.L_x_51537:
[----:B------:R-:W-:-:S10]  /*6980*/  DADD R34, R34, -R34 ;  /* 0x0000000022227229 */ /* 0x000fd40000000822 */
[----:B------:R-:W-:Y:S02]  /*6990*/  IMAD.MOV.U32 R32, RZ, RZ, R34 ;  /* 0x000000ffff207224 */ /* 0x000fe400078e0022 */
[----:B------:R-:W-:Y:S01]  /*69a0*/  IMAD.MOV.U32 R33, RZ, RZ, R35 ;  /* 0x000000ffff217224 */ /* 0x000fe200078e0023 */
[----:B------:R-:W-:Y:S06]  /*69b0*/  BRA `(.L_x_51512) ;  /* 0x0000000800c87947 */ /* 0x000fec0003800000 */
.L_x_51514:
        /* <DEDUP_REMOVED lines=26> */
.L_x_51541:
[----:B------:R-:W-:Y:S05]  /*6b60*/  BSYNC.RECONVERGENT B4 ;  /* 0x0000000000047941 */ /* 0x000fea0003800200 */
.L_x_51540:
[----:B------:R-:W-:Y:S01]  /*6b70*/  VIADD R0, R4, 0x1 ;  /* 0x0000000104007836 */ /* 0x000fe20000000000 */
[----:B------:R-:W-:Y:S06]  /*6b80*/  BRA `(.L_x_51542) ;  /* 0x0000000000087947 */ /* 0x000fec0003800000 */
.L_x_51539:
[----:B------:R-:W-:Y:S01]  /*6b90*/  DMUL R2, RZ, R34 ;  /* 0x00000022ff027228 */ /* 0x000fe20000000000 */
[----:B------:R-:W-:-:S10]  /*6ba0*/  IMAD.MOV.U32 R0, RZ, RZ, 0x1 ;  /* 0x00000001ff007424 */ /* 0x000fd400078e00ff */
.L_x_51542:
[----:B------:R-:W-:Y:S05]  /*6bb0*/  BSYNC.RECONVERGENT B3 ;  /* 0x0000000000037941 */ /* 0x000fea0003800200 */
.L_x_51538:
        /* <DEDUP_REMOVED lines=55> */
.L_x_51544:
[----:B------:R-:W-:Y:S01]  /*6f30*/  DMUL R2, RZ, R34 ;  /* 0x00000022ff027228 */ /* 0x000fe20000000000 */
[----:B------:R-:W-:-:S10]  /*6f40*/  IMAD.MOV.U32 R0, RZ, RZ, RZ ;  /* 0x000000ffff007224 */ /* 0x000fd400078e00ff */
.L_x_51545:
[----:B------:R-:W-:Y:S05]  /*6f50*/  BSYNC.RECONVERGENT B3 ;  /* 0x0000000000037941 */ /* 0x000fea0003800200 */
.L_x_51543:
        /* <DEDUP_REMOVED lines=30> */
.L_x_51513:
        /* <DEDUP_REMOVED lines=58> */
.L_x_51512:
[----:B------:R-:W-:Y:S05]  /*74e0*/  BSYNC.RECONVERGENT B2 ;  /* 0x0000000000027941 */ /* 0x000fea0003800200 */
.L_x_51511:
        /* <DEDUP_REMOVED lines=82> */
.L_x_51553:
[----:B------:R-:W-:Y:S05]  /*7a10*/  BSYNC.RECONVERGENT B0 ;  /* 0x0000000000007941 */ /* 0x000fea0003800200 */
.L_x_51552:
        /* <DEDUP_REMOVED lines=25> */
.L_x_51557:
[----:B------:R-:W-:Y:S05]  /*7bb0*/  BSYNC.RECONVERGENT B4 ;  /* 0x0000000000047941 */ /* 0x000fea0003800200 */
.L_x_51556:
[----:B------:R-:W-:Y:S01]  /*7bc0*/  VIADD R0, R4, 0x1 ;  /* 0x0000000104007836 */ /* 0x000fe20000000000 */
[----:B------:R-:W-:Y:S06]  /*7bd0*/  BRA `(.L_x_51558) ;  /* 0x0000000000087947 */ /* 0x000fec0003800000 */
.L_x_51555:
[----:B------:R-:W-:Y:S01]  /*7be0*/  DMUL R2, RZ, R38 ;  /* 0x00000026ff027228 */ /* 0x000fe20000000000 */
[----:B------:R-:W-:-:S10]  /*7bf0*/  IMAD.MOV.U32 R0, RZ, RZ, 0x1 ;  /* 0x00000001ff007424 */ /* 0x000fd400078e00ff */
.L_x_51558:
[----:B------:R-:W-:Y:S05]  /*7c00*/  BSYNC.RECONVERGENT B3 ;  /* 0x0000000000037941 */ /* 0x000fea0003800200 */
.L_x_51554:
        /* <DEDUP_REMOVED lines=55> */
.L_x_51560:
[----:B------:R-:W-:Y:S01]  /*7f80*/  DMUL R2, RZ, R38 ;  /* 0x00000026ff027228 */ /* 0x000fe20000000000 */
[----:B------:R-:W-:-:S10]  /*7f90*/  IMAD.MOV.U32 R0, RZ, RZ, RZ ;  /* 0x000000ffff007224 */ /* 0x000fd400078e00ff */
.L_x_51561:
[----:B------:R-:W-:Y:S05]  /*7fa0*/  BSYNC.RECONVERGENT B3 ;  /* 0x0000000000037941 */ /* 0x000fea0003800200 */
.L_x_51559:
        /* <DEDUP_REMOVED lines=32> */
.L_x_51551:
        /* <DEDUP_REMOVED lines=62> */
.L_x_51563:
[----:B------:R-:W-:Y:S05]  /*8590*/  BSYNC.RECONVERGENT B0 ;  /* 0x0000000000007941 */ /* 0x000fea0003800200 */
.L_x_51562:
        /* <DEDUP_REMOVED lines=36> */
.L_x_51567:
[----:B------:R-:W-:Y:S05]  /*87e0*/  BSYNC.RECONVERGENT B4 ;  /* 0x0000000000047941 */ /* 0x000fea0003800200 */
.L_x_51566:
[----:B------:R-:W-:Y:S01]  /*87f0*/  VIADD R0, R4, 0x1 ;  /* 0x0000000104007836 */ /* 0x000fe20000000000 */
[----:B------:R-:W-:Y:S06]  /*8800*/  BRA `(.L_x_51568) ;  /* 0x0000000000087947 */ /* 0x000fec0003800000 */
.L_x_51565:
[----:B------:R-:W-:Y:S01]  /*8810*/  DMUL R2, RZ, R38 ;  /* 0x00000026ff027228 */ /* 0x000fe20000000000 */
[----:B------:R-:W-:-:S10]  /*8820*/  IMAD.MOV.U32 R0, RZ, RZ, 0x1 ;  /* 0x00000001ff007424 */ /* 0x000fd400078e00ff */
.L_x_51568:
[----:B------:R-:W-:Y:S05]  /*8830*/  BSYNC.RECONVERGENT B3 ;  /* 0x0000000000037941 */ /* 0x000fea0003800200 */
.L_x_51564:
        /* <DEDUP_REMOVED lines=59> */
.L_x_51570:
[----:B------:R-:W-:Y:S01]  /*8bf0*/  DMUL R2, RZ, R38 ;  /* 0x00000026ff027228 */ /* 0x000fe20000000000 */
[----:B------:R-:W-:-:S10]  /*8c00*/  IMAD.MOV.U32 R0, RZ, RZ, RZ ;  /* 0x000000ffff007224 */ /* 0x000fd400078e00ff */
.L_x_51571:
[----:B------:R-:W-:Y:S05]  /*8c10*/  BSYNC.RECONVERGENT B3 ;  /* 0x0000000000037941 */ /* 0x000fea0003800200 */
.L_x_51569:
        /* <DEDUP_REMOVED lines=37> */
.L_x_51550:
        /* <DEDUP_REMOVED lines=10> */
.L_x_51572:
[----:B------:R-:W-:-:S10]  /*8f10*/  DADD R38, R38, -R38 ;  /* 0x0000000026267229 */ /* 0x000fd40000000826 */
[----:B------:R-:W-:Y:S02]  /*8f20*/  IMAD.MOV.U32 R36, RZ, RZ, R38 ;  /* 0x000000ffff247224 */ /* 0x000fe400078e0026 */
[----:B------:R-:W-:Y:S01]  /*8f30*/  IMAD.MOV.U32 R37, RZ, RZ, R39 ;  /* 0x000000ffff257224 */ /* 0x000fe200078e0027 */
[----:B------:R-:W-:Y:S06]  /*8f40*/  BRA `(.L_x_51547) ;  /* 0x0000000800c87947 */ /* 0x000fec0003800000 */
.L_x_51549:
        /* <DEDUP_REMOVED lines=26> */
.L_x_51576:
[----:B------:R-:W-:Y:S05]  /*90f0*/  BSYNC.RECONVERGENT B4 ;  /* 0x0000000000047941 */ /* 0x000fea0003800200 */
.L_x_51575:
[----:B------:R-:W-:Y:S01]  /*9100*/  VIADD R0, R4, 0x1 ;  /* 0x0000000104007836 */ /* 0x000fe20000000000 */
[----:B------:R-:W-:Y:S06]  /*9110*/  BRA `(.L_x_51577) ;  /* 0x0000000000087947 */ /* 0x000fec0003800000 */
.L_x_51574:
[----:B------:R-:W-:Y:S01]  /*9120*/  DMUL R2, RZ, R38 ;  /* 0x00000026ff027228 */ /* 0x000fe20000000000 */
[----:B------:R-:W-:-:S10]  /*9130*/  IMAD.MOV.U32 R0, RZ, RZ, 0x1 ;  /* 0x00000001ff007424 */ /* 0x000fd400078e00ff */
.L_x_51577:
[----:B------:R-:W-:Y:S05]  /*9140*/  BSYNC.RECONVERGENT B3 ;  /* 0x0000000000037941 */ /* 0x000fea0003800200 */
.L_x_51573:
        /* <DEDUP_REMOVED lines=55> */
.L_x_51579:
[----:B------:R-:W-:Y:S01]  /*94c0*/  DMUL R2, RZ, R38 ;  /* 0x00000026ff027228 */ /* 0x000fe20000000000 */
[----:B------:R-:W-:-:S10]  /*94d0*/  IMAD.MOV.U32 R0, RZ, RZ, RZ ;  /* 0x000000ffff007224 */ /* 0x000fd400078e00ff */
.L_x_51580:
[----:B------:R-:W-:Y:S05]  /*94e0*/  BSYNC.RECONVERGENT B3 ;  /* 0x0000000000037941 */ /* 0x000fea0003800200 */
.L_x_51578:
        /* <DEDUP_REMOVED lines=30> */
.L_x_51548:
        /* <DEDUP_REMOVED lines=58> */
.L_x_51547:
[----:B------:R-:W-:Y:S05]  /*9a70*/  BSYNC.RECONVERGENT B2 ;  /* 0x0000000000027941 */ /* 0x000fea0003800200 */
.L_x_51546:
        /* <DEDUP_REMOVED lines=82> */
.L_x_51588:
[----:B------:R-:W-:Y:S05]  /*9fa0*/  BSYNC.RECONVERGENT B0 ;  /* 0x0000000000007941 */ /* 0x000fea0003800200 */
.L_x_51587:
        /* <DEDUP_REMOVED lines=25> */
.L_x_51592:
[----:B------:R-:W-:Y:S05]  /*a140*/  BSYNC.RECONVERGENT B4 ;  /* 0x0000000000047941 */ /* 0x000fea0003800200 */
.L_x_51591:
[----:B------:R-:W-:Y:S01]  /*a150*/  VIADD R0, R4, 0x1 ;  /* 0x0000000104007836 */ /* 0x000fe20000000000 */
[----:B------:R-:W-:Y:S06]  /*a160*/  BRA `(.L_x_51593) ;  /* 0x0000000000087947 */ /* 0x000fec0003800000 */
.L_x_51590:
[----:B------:R-:W-:Y:S01]  /*a170*/  DMUL R2, RZ, R42 ;  /* 0x0000002aff027228 */ /* 0x000fe20000000000 */
[----:B------:R-:W-:-:S10]  /*a180*/  IMAD.MOV.U32 R0, RZ, RZ, 0x1 ;  /* 0x00000001ff007424 */ /* 0x000fd400078e00ff */
.L_x_51593:
[----:B------:R-:W-:Y:S05]  /*a190*/  BSYNC.RECONVERGENT B3 ;  /* 0x0000000000037941 */ /* 0x000fea0003800200 */
.L_x_51589:
        /* <DEDUP_REMOVED lines=55> */
.L_x_51595:
[----:B------:R-:W-:Y:S01]  /*a510*/  DMUL R2, RZ, R42 ;  /* 0x0000002aff027228 */ /* 0x000fe20000000000 */
[----:B------:R-:W-:-:S10]  /*a520*/  IMAD.MOV.U32 R0, RZ, RZ, RZ ;  /* 0x000000ffff007224 */ /* 0x000fd400078e00ff */
.L_x_51596:
[----:B------:R-:W-:Y:S05]  /*a530*/  BSYNC.RECONVERGENT B3 ;  /* 0x0000000000037941 */ /* 0x000fea0003800200 */
.L_x_51594:
        /* <DEDUP_REMOVED lines=32> */
.L_x_51586:
        /* <DEDUP_REMOVED lines=62> */
.L_x_51598:
[----:B------:R-:W-:Y:S05]  /*ab20*/  BSYNC.RECONVERGENT B0 ;  /* 0x0000000000007941 */ /* 0x000fea0003800200 */
.L_x_51597:
        /* <DEDUP_REMOVED lines=36> */
.L_x_51602:
[----:B------:R-:W-:Y:S05]  /*ad70*/  BSYNC.RECONVERGENT B4 ;  /* 0x0000000000047941 */ /* 0x000fea0003800200 */
.L_x_51601:
[----:B------:R-:W-:Y:S01]  /*ad80*/  VIADD R0, R4, 0x1 ;  /* 0x0000000104007836 */ /* 0x000fe20000000000 */
[----:B------:R-:W-:Y:S06]  /*ad90*/  BRA `(.L_x_51603) ;  /* 0x0000000000087947 */ /* 0x000fec0003800000 */
.L_x_51600:
[----:B------:R-:W-:Y:S01]  /*ada0*/  DMUL R2, RZ, R42 ;  /* 0x0000002aff027228 */ /* 0x000fe20000000000 */
[----:B------:R-:W-:-:S10]  /*adb0*/  IMAD.MOV.U32 R0, RZ, RZ, 0x1 ;  /* 0x00000001ff007424 */ /* 0x000fd400078e00ff */
.L_x_51603:
[----:B------:R-:W-:Y:S05]  /*adc0*/  BSYNC.RECONVERGENT B3 ;  /* 0x0000000000037941 */ /* 0x000fea0003800200 */
.L_x_51599:
        /* <DEDUP_REMOVED lines=59> */
.L_x_51605:
[----:B------:R-:W-:Y:S01]  /*b180*/  DMUL R2, RZ, R42 ;  /* 0x0000002aff027228 */ /* 0x000fe20000000000 */
[----:B------:R-:W-:-:S10]  /*b190*/  IMAD.MOV.U32 R0, RZ, RZ, RZ ;  /* 0x000000ffff007224 */ /* 0x000fd400078e00ff */
.L_x_51606:
[----:B------:R-:W-:Y:S05]  /*b1a0*/  BSYNC.RECONVERGENT B3 ;  /* 0x0000000000037941 */ /* 0x000fea0003800200 */
.L_x_51604:
        /* <DEDUP_REMOVED lines=37> */
.L_x_51585:
        /* <DEDUP_REMOVED lines=10> */
.L_x_51607:
[----:B------:R-:W-:-:S10]  /*b4a0*/  DADD R42, R42, -R42 ;  /* 0x000000002a2a7229 */ /* 0x000fd4000000082a */
[----:B------:R-:W-:Y:S02]  /*b4b0*/  IMAD.MOV.U32 R40, RZ, RZ, R42 ;  /* 0x000000ffff287224 */ /* 0x000fe400078e002a */
[----:B------:R-:W-:Y:S01]  /*b4c0*/  IMAD.MOV.U32 R41, RZ, RZ, R43 ;  /* 0x000000ffff297224 */ /* 0x000fe200078e002b */
[----:B------:R-:W-:Y:S06]  /*b4d0*/  BRA `(.L_x_51582) ;  /* 0x0000000800c87947 */ /* 0x000fec0003800000 */
.L_x_51584:
        /* <DEDUP_REMOVED lines=26> */
.L_x_51611:
[----:B------:R-:W-:Y:S05]  /*b680*/  BSYNC.RECONVERGENT B4 ;  /* 0x0000000000047941 */ /* 0x000fea0003800200 */
.L_x_51610:
[----:B------:R-:W-:Y:S01]  /*b690*/  VIADD R0, R4, 0x1 ;  /* 0x0000000104007836 */ /* 0x000fe20000000000 */
[----:B------:R-:W-:Y:S06]  /*b6a0*/  BRA `(.L_x_51612) ;  /* 0x0000000000087947 */ /* 0x000fec0003800000 */
.L_x_51609:
[----:B------:R-:W-:Y:S01]  /*b6b0*/  DMUL R2, RZ, R42 ;  /* 0x0000002aff027228 */ /* 0x000fe20000000000 */
[----:B------:R-:W-:-:S10]  /*b6c0*/  IMAD.MOV.U32 R0, RZ, RZ, 0x1 ;  /* 0x00000001ff007424 */ /* 0x000fd400078e00ff */
.L_x_51612:
[----:B------:R-:W-:Y:S05]  /*b6d0*/  BSYNC.RECONVERGENT B3 ;  /* 0x0000000000037941 */ /* 0x000fea0003800200 */
.L_x_51608:
        /* <DEDUP_REMOVED lines=55> */
.L_x_51614:
[----:B------:R-:W-:Y:S01]  /*ba50*/  DMUL R2, RZ, R42 ;  /* 0x0000002aff027228 */ /* 0x000fe20000000000 */
[----:B------:R-:W-:-:S10]  /*ba60*/  IMAD.MOV.U32 R0, RZ, RZ, RZ ;  /* 0x000000ffff007224 */ /* 0x000fd400078e00ff */
.L_x_51615:
[----:B------:R-:W-:Y:S05]  /*ba70*/  BSYNC.RECONVERGENT B3 ;  /* 0x0000000000037941 */ /* 0x000fea0003800200 */
.L_x_51613:
        /* <DEDUP_REMOVED lines=30> */
.L_x_51583:
        /* <DEDUP_REMOVED lines=58> */
.L_x_51582:
[----:B------:R-:W-:Y:S05]  /*c000*/  BSYNC.RECONVERGENT B2 ;  /* 0x0000000000027941 */ /* 0x000fea0003800200 */
.L_x_51581:
        /* <DEDUP_REMOVED lines=82> */
.L_x_51623:
[----:B------:R-:W-:Y:S05]  /*c530*/  BSYNC.RECONVERGENT B0 ;  /* 0x0000000000007941 */ /* 0x000fea0003800200 */
.L_x_51622:
        /* <DEDUP_REMOVED lines=25> */
.L_x_51627:
[----:B------:R-:W-:Y:S05]  /*c6d0*/  BSYNC.RECONVERGENT B4 ;  /* 0x0000000000047941 */ /* 0x000fea0003800200 */
.L_x_51626:
[----:B------:R-:W-:Y:S01]  /*c6e0*/  VIADD R0, R4, 0x1 ;  /* 0x0000000104007836 */ /* 0x000fe20000000000 */
[----:B------:R-:W-:Y:S06]  /*c6f0*/  BRA `(.L_x_51628) ;  /* 0x0000000000087947 */ /* 0x000fec0003800000 */
.L_x_51625:
[----:B------:R-:W-:Y:S01]  /*c700*/  DMUL R2, RZ, R10 ;  /* 0x0000000aff027228 */ /* 0x000fe20000000000 */
[----:B------:R-:W-:-:S10]  /*c710*/  IMAD.MOV.U32 R0, RZ, RZ, 0x1 ;  /* 0x00000001ff007424 */ /* 0x000fd400078e00ff */
.L_x_51628:
[----:B------:R-:W-:Y:S05]  /*c720*/  BSYNC.RECONVERGENT B3 ;  /* 0x0000000000037941 */ /* 0x000fea0003800200 */
.L_x_51624:
        /* <DEDUP_REMOVED lines=55> */
.L_x_51630:
[----:B------:R-:W-:Y:S01]  /*caa0*/  DMUL R2, RZ, R10 ;  /* 0x0000000aff027228 */ /* 0x000fe20000000000 */
[----:B------:R-:W-:-:S10]  /*cab0*/  IMAD.MOV.U32 R0, RZ, RZ, RZ ;  /* 0x000000ffff007224 */ /* 0x000fd400078e00ff */
.L_x_51631:
[----:B------:R-:W-:Y:S05]  /*cac0*/  BSYNC.RECONVERGENT B3 ;  /* 0x0000000000037941 */ /* 0x000fea0003800200 */
.L_x_51629:
        /* <DEDUP_REMOVED lines=32> */
.L_x_51621:
        /* <DEDUP_REMOVED lines=62> */
.L_x_51633:
[----:B------:R-:W-:Y:S05]  /*d0b0*/  BSYNC.RECONVERGENT B0 ;  /* 0x0000000000007941 */ /* 0x000fea0003800200 */
.L_x_51632:
        /* <DEDUP_REMOVED lines=36> */
.L_x_51637:
[----:B------:R-:W-:Y:S05]  /*d300*/  BSYNC.RECONVERGENT B4 ;  /* 0x0000000000047941 */ /* 0x000fea0003800200 */
.L_x_51636:
[----:B------:R-:W-:Y:S01]  /*d310*/  VIADD R0, R4, 0x1 ;  /* 0x0000000104007836 */ /* 0x000fe20000000000 */
[----:B------:R-:W-:Y:S06]  /*d320*/  BRA `(.L_x_51638) ;  /* 0x0000000000087947 */ /* 0x000fec0003800000 */
.L_x_51635:
[----:B------:R-:W-:Y:S01]  /*d330*/  DMUL R2, RZ, R10 ;  /* 0x0000000aff027228 */ /* 0x000fe20000000000 */
[----:B------:R-:W-:-:S10]  /*d340*/  IMAD.MOV.U32 R0, RZ, RZ, 0x1 ;  /* 0x00000001ff007424 */ /* 0x000fd400078e00ff */
.L_x_51638:
[----:B------:R-:W-:Y:S05]  /*d350*/  BSYNC.RECONVERGENT B3 ;  /* 0x0000000000037941 */ /* 0x000fea0003800200 */
.L_x_51634:
        /* <DEDUP_REMOVED lines=59> */
.L_x_51640:
[----:B------:R-:W-:Y:S01]  /*d710*/  DMUL R2, RZ, R10 ;  /* 0x0000000aff027228 */ /* 0x000fe20000000000 */
[----:B------:R-:W-:-:S10]  /*d720*/  IMAD.MOV.U32 R0, RZ, RZ, RZ ;  /* 0x000000ffff007224 */ /* 0x000fd400078e00ff */
.L_x_51641:
[----:B------:R-:W-:Y:S05]  /*d730*/  BSYNC.RECONVERGENT B3 ;  /* 0x0000000000037941 */ /* 0x000fea0003800200 */
.L_x_51639:
        /* <DEDUP_REMOVED lines=37> */
.L_x_51620:
        /* <DEDUP_REMOVED lines=10> */
.L_x_51642:
[----:B------:R-:W-:-:S10]  /*da30*/  DADD R10, R10, -R10 ;  /* 0x000000000a0a7229 */ /* 0x000fd4000000080a */
[----:B------:R-:W-:Y:S02]  /*da40*/  IMAD.MOV.U32 R8, RZ, RZ, R10 ;  /* 0x000000ffff087224 */ /* 0x000fe400078e000a */
[----:B------:R-:W-:Y:S01]  /*da50*/  IMAD.MOV.U32 R9, RZ, RZ, R11 ;  /* 0x000000ffff097224 */ /* 0x000fe200078e000b */
[----:B------:R-:W-:Y:S06]  /*da60*/  BRA `(.L_x_51617) ;  /* 0x0000000800c87947 */ /* 0x000fec0003800000 */
.L_x_51619:
        /* <DEDUP_REMOVED lines=26> */
.L_x_51646:
[----:B------:R-:W-:Y:S05]  /*dc10*/  BSYNC.RECONVERGENT B4 ;  /* 0x0000000000047941 */ /* 0x000fea0003800200 */
.L_x_51645:
[----:B------:R-:W-:Y:S01]  /*dc20*/  VIADD R0, R4, 0x1 ;  /* 0x0000000104007836 */ /* 0x000fe20000000000 */
[----:B------:R-:W-:Y:S06]  /*dc30*/  BRA `(.L_x_51647) ;  /* 0x0000000000087947 */ /* 0x000fec0003800000 */
.L_x_51644:
[----:B------:R-:W-:Y:S01]  /*dc40*/  DMUL R2, RZ, R10 ;  /* 0x0000000aff027228 */ /* 0x000fe20000000000 */
[----:B------:R-:W-:-:S10]  /*dc50*/  IMAD.MOV.U32 R0, RZ, RZ, 0x1 ;  /* 0x00000001ff007424 */ /* 0x000fd400078e00ff */
.L_x_51647:
[----:B------:R-:W-:Y:S05]  /*dc60*/  BSYNC.RECONVERGENT B3 ;  /* 0x0000000000037941 */ /* 0x000fea0003800200 */
.L_x_51643:
        /* <DEDUP_REMOVED lines=55> */
.L_x_51649:
[----:B------:R-:W-:Y:S01]  /*dfe0*/  DMUL R2, RZ, R10 ;  /* 0x0000000aff027228 */ /* 0x000fe20000000000 */
[----:B------:R-:W-:-:S10]  /*dff0*/  IMAD.MOV.U32 R0, RZ, RZ, RZ ;  /* 0x000000ffff007224 */ /* 0x000fd400078e00ff */
.L_x_51650:
[----:B------:R-:W-:Y:S05]  /*e000*/  BSYNC.RECONVERGENT B3 ;  /* 0x0000000000037941 */ /* 0x000fea0003800200 */
.L_x_51648:
        /* <DEDUP_REMOVED lines=30> */
.L_x_51618:
        /* <DEDUP_REMOVED lines=58> */
.L_x_51617:
[----:B------:R-:W-:Y:S05]  /*e590*/  BSYNC.RECONVERGENT B2 ;  /* 0x0000000000027941 */ /* 0x000fea0003800200 */
.L_x_51616:
        /* <DEDUP_REMOVED lines=82> */
.L_x_51658:
[----:B------:R-:W-:Y:S05]  /*eac0*/  BSYNC.RECONVERGENT B0 ;  /* 0x0000000000007941 */ /* 0x000fea0003800200 */
.L_x_51657:
        /* <DEDUP_REMOVED lines=25> */
.L_x_51662:
[----:B------:R-:W-:Y:S05]  /*ec60*/  BSYNC.RECONVERGENT B4 ;  /* 0x0000000000047941 */ /* 0x000fea0003800200 */
.L_x_51661:
[----:B------:R-:W-:Y:S01]  /*ec70*/  VIADD R0, R4, 0x1 ;  /* 0x0000000104007836 */ /* 0x000fe20000000000 */
[----:B------:R-:W-:Y:S06]  /*ec80*/  BRA `(.L_x_51663) ;  /* 0x0000000000087947 */ /* 0x000fec0003800000 */
.L_x_51660:
[----:B------:R-:W-:Y:S01]  /*ec90*/  DMUL R2, RZ, R14 ;  /* 0x0000000eff027228 */ /* 0x000fe20000000000 */
[----:B------:R-:W-:-:S10]  /*eca0*/  IMAD.MOV.U32 R0, RZ, RZ, 0x1 ;  /* 0x00000001ff007424 */ /* 0x000fd400078e00ff */
.L_x_51663:
[----:B------:R-:W-:Y:S05]  /*ecb0*/  BSYNC.RECONVERGENT B3 ;  /* 0x0000000000037941 */ /* 0x000fea0003800200 */
.L_x_51659:
        /* <DEDUP_REMOVED lines=55> */
.L_x_51665:
[----:B------:R-:W-:Y:S01]  /*f030*/  DMUL R2, RZ, R14 ;  /* 0x0000000eff027228 */ /* 0x000fe20000000000 */
[----:B------:R-:W-:-:S10]  /*f040*/  IMAD.MOV.U32 R0, RZ, RZ, RZ ;  /* 0x000000ffff007224 */ /* 0x000fd400078e00ff */
.L_x_51666:
[----:B------:R-:W-:Y:S05]  /*f050*/  BSYNC.RECONVERGENT B3 ;  /* 0x0000000000037941 */ /* 0x000fea0003800200 */
.L_x_51664:
        /* <DEDUP_REMOVED lines=32> */
.L_x_51656:
        /* <DEDUP_REMOVED lines=62> */
.L_x_51668:
[----:B------:R-:W-:Y:S05]  /*f640*/  BSYNC.RECONVERGENT B0 ;  /* 0x0000000000007941 */ /* 0x000fea0003800200 */
.L_x_51667:
        /* <DEDUP_REMOVED lines=36> */
.L_x_51672:
[----:B------:R-:W-:Y:S05]  /*f890*/  BSYNC.RECONVERGENT B4 ;  /* 0x0000000000047941 */ /* 0x000fea0003800200 */
.L_x_51671:
[----:B------:R-:W-:Y:S01]  /*f8a0*/  VIADD R0, R4, 0x1 ;  /* 0x0000000104007836 */ /* 0x000fe20000000000 */
[----:B------:R-:W-:Y:S06]  /*f8b0*/  BRA `(.L_x_51673) ;  /* 0x0000000000087947 */ /* 0x000fec0003800000 */
.L_x_51670:
[----:B------:R-:W-:Y:S01]  /*f8c0*/  DMUL R2, RZ, R14 ;  /* 0x0000000eff027228 */ /* 0x000fe20000000000 */
[----:B------:R-:W-:-:S10]  /*f8d0*/  IMAD.MOV.U32 R0, RZ, RZ, 0x1 ;  /* 0x00000001ff007424 */ /* 0x000fd400078e00ff */
.L_x_51673:
[----:B------:R-:W-:Y:S05]  /*f8e0*/  BSYNC.RECONVERGENT B3 ;  /* 0x0000000000037941 */ /* 0x000fea0003800200 */
.L_x_51669:
        /* <DEDUP_REMOVED lines=59> */
.L_x_51675:
[----:B------:R-:W-:Y:S01]  /*fca0*/  DMUL R2, RZ, R14 ;  /* 0x0000000eff027228 */ /* 0x000fe20000000000 */
[----:B------:R-:W-:-:S10]  /*fcb0*/  IMAD.MOV.U32 R0, RZ, RZ, RZ ;  /* 0x000000ffff007224 */ /* 0x000fd400078e00ff */
.L_x_51676:
[----:B------:R-:W-:Y:S05]  /*fcc0*/  BSYNC.RECONVERGENT B3 ;  /* 0x0000000000037941 */ /* 0x000fea0003800200 */
.L_x_51674:
        /* <DEDUP_REMOVED lines=37> */
.L_x_51655:
        /* <DEDUP_REMOVED lines=10> */
.L_x_51677:
[----:B------:R-:W-:-:S10]  /*ffc0*/  DADD R14, R14, -R14 ;  /* 0x000000000e0e7229 */ /* 0x000fd4000000080e */
[----:B------:R-:W-:Y:S02]  /*ffd0*/  IMAD.MOV.U32 R12, RZ, RZ, R14 ;  /* 0x000000ffff0c7224 */ /* 0x000fe400078e000e */
[----:B------:R-:W-:Y:S01]  /*ffe0*/  IMAD.MOV.U32 R13, RZ, RZ, R15 ;  /* 0x000000ffff0d7224 */ /* 0x000fe200078e000f */
[----:B------:R-:W-:Y:S06]  /*fff0*/  BRA `(.L_x_51652) ;  /* 0x0000000800c87947 */ /* 0x000fec0003800000 */
.L_x_51654:
        /* <DEDUP_REMOVED lines=26> */
.L_x_51681:
[----:B------:R-:W-:Y:S05]  /*101a0*/  BSYNC.RECONVERGENT B4 ;  /* 0x0000000000047941 */ /* 0x000fea0003800200 */
.L_x_51680:
[----:B------:R-:W-:Y:S01]  /*101b0*/  VIADD R0, R4, 0x1 ;  /* 0x0000000104007836 */ /* 0x000fe20000000000 */
[----:B------:R-:W-:Y:S06]  /*101c0*/  BRA `(.L_x_51682) ;  /* 0x0000000000087947 */ /* 0x000fec0003800000 */
.L_x_51679:
[----:B------:R-:W-:Y:S01]  /*101d0*/  DMUL R2, RZ, R14 ;  /* 0x0000000eff027228 */ /* 0x000fe20000000000 */
[----:B------:R-:W-:-:S10]  /*101e0*/  IMAD.MOV.U32 R0, RZ, RZ, 0x1 ;  /* 0x00000001ff007424 */ /* 0x000fd400078e00ff */
.L_x_51682:
[----:B------:R-:W-:Y:S05]  /*101f0*/  BSYNC.RECONVERGENT B3 ;  /* 0x0000000000037941 */ /* 0x000fea0003800200 */
.L_x_51678:
        /* <DEDUP_REMOVED lines=55> */
.L_x_51684:
[----:B------:R-:W-:Y:S01]  /*10570*/  DMUL R2, RZ, R14 ;  /* 0x0000000eff027228 */ /* 0x000fe20000000000 */
[----:B------:R-:W-:-:S10]  /*10580*/  IMAD.MOV.U32 R0, RZ, RZ, RZ ;  /* 0x000000ffff007224 */ /* 0x000fd400078e00ff */
.L_x_51685:
[----:B------:R-:W-:Y:S05]  /*10590*/  BSYNC.RECONVERGENT B3 ;  /* 0x0000000000037941 */ /* 0x000fea0003800200 */
.L_x_51683:
        /* <DEDUP_REMOVED lines=30> */
.L_x_51653:
        /* <DEDUP_REMOVED lines=58> */
.L_x_51652:
[----:B------:R-:W-:Y:S05]  /*10b20*/  BSYNC.RECONVERGENT B2 ;  /* 0x0000000000027941 */ /* 0x000fea0003800200 */
.L_x_51651:
        /* <DEDUP_REMOVED lines=82> */
.L_x_51693:
[----:B------:R-:W-:Y:S05]  /*11050*/  BSYNC.RECONVERGENT B0 ;  /* 0x0000000000007941 */ /* 0x000fea0003800200 */
.L_x_51692:
        /* <DEDUP_REMOVED lines=25> */
.L_x_51697:
[----:B------:R-:W-:Y:S05]  /*111f0*/  BSYNC.RECONVERGENT B4 ;  /* 0x0000000000047941 */ /* 0x000fea0003800200 */
.L_x_51696:
[----:B------:R-:W-:Y:S01]  /*11200*/  VIADD R0, R4, 0x1 ;  /* 0x0000000104007836 */ /* 0x000fe20000000000 */
[----:B------:R-:W-:Y:S06]  /*11210*/  BRA `(.L_x_51698) ;  /* 0x0000000000087947 */ /* 0x000fec0003800000 */
.L_x_51695:
[----:B------:R-:W-:Y:S01]  /*11220*/  DMUL R2, RZ, R18 ;  /* 0x00000012ff027228 */ /* 0x000fe20000000000 */
[----:B------:R-:W-:-:S10]  /*11230*/  IMAD.MOV.U32 R0, RZ, RZ, 0x1 ;  /* 0x00000001ff007424 */ /* 0x000fd400078e00ff */
.L_x_51698:
[----:B------:R-:W-:Y:S05]  /*11240*/  BSYNC.RECONVERGENT B3 ;  /* 0x0000000000037941 */ /* 0x000fea0003800200 */
.L_x_51694:
        /* <DEDUP_REMOVED lines=56> */
.L_x_51700:
[----:B------:R-:W-:Y:S01]  /*115d0*/  DMUL R2, RZ, R18 ;  /* 0x00000012ff027228 */ /* 0x000fe20000000000 */
[----:B------:R-:W-:-:S10]  /*115e0*/  IMAD.MOV.U32 R0, RZ, RZ, RZ ;  /* 0x000000ffff007224 */ /* 0x000fd400078e00ff */
.L_x_51701:
[----:B------:R-:W-:Y:S05]  /*115f0*/  BSYNC.RECONVERGENT B3 ;  /* 0x0000000000037941 */ /* 0x000fea0003800200 */
.L_x_51699:
        /* <DEDUP_REMOVED lines=32> */
.L_x_51691:
        /* <DEDUP_REMOVED lines=62> */
.L_x_51703:
[----:B------:R-:W-:Y:S05]  /*11be0*/  BSYNC.RECONVERGENT B0 ;  /* 0x0000000000007941 */ /* 0x000fea0003800200 */
.L_x_51702:
        /* <DEDUP_REMOVED lines=36> */
.L_x_51707:
[----:B------:R-:W-:Y:S05]  /*11e30*/  BSYNC.RECONVERGENT B4 ;  /* 0x0000000000047941 */ /* 0x000fea0003800200 */
.L_x_51706:
[----:B------:R-:W-:Y:S01]  /*11e40*/  VIADD R0, R4, 0x1 ;  /* 0x0000000104007836 */ /* 0x000fe20000000000 */
[----:B------:R-:W-:Y:S06]  /*11e50*/  BRA `(.L_x_51708) ;  /* 0x0000000000087947 */ /* 0x000fec0003800000 */
.L_x_51705:
[----:B------:R-:W-:Y:S01]  /*11e60*/  DMUL R2, RZ, R18 ;  /* 0x00000012ff027228 */ /* 0x000fe20000000000 */
[----:B------:R-:W-:-:S10]  /*11e70*/  IMAD.MOV.U32 R0, RZ, RZ, 0x1 ;  /* 0x00000001ff007424 */ /* 0x000fd400078e00ff */
.L_x_51708:
[----:B------:R-:W-:Y:S05]  /*11e80*/  BSYNC.RECONVERGENT B3 ;  /* 0x0000000000037941 */ /* 0x000fea0003800200 */
.L_x_51704:
        /* <DEDUP_REMOVED lines=59> */
.L_x_51710:
[----:B------:R-:W-:Y:S01]  /*12240*/  DMUL R2, RZ, R18 ;  /* 0x00000012ff027228 */ /* 0x000fe20000000000 */
[----:B------:R-:W-:-:S10]  /*12250*/  IMAD.MOV.U32 R0, RZ, RZ, RZ ;  /* 0x000000ffff007224 */ /* 0x000fd400078e00ff */
.L_x_51711:
[----:B------:R-:W-:Y:S05]  /*12260*/  BSYNC.RECONVERGENT B3 ;  /* 0x0000000000037941 */ /* 0x000fea0003800200 */
.L_x_51709:
        /* <DEDUP_REMOVED lines=37> */
.L_x_51690:
        /* <DEDUP_REMOVED lines=10> */
.L_x_51712:
[----:B------:R-:W-:-:S10]  /*12560*/  DADD R18, R18, -R18 ;  /* 0x0000000012127229 */ /* 0x000fd40000000812 */
[----:B------:R-:W-:Y:S02]  /*12570*/  IMAD.MOV.U32 R16, RZ, RZ, R18 ;  /* 0x000000ffff107224 */ /* 0x000fe400078e0012 */
[----:B------:R-:W-:Y:S01]  /*12580*/  IMAD.MOV.U32 R17, RZ, RZ, R19 ;  /* 0x000000ffff117224 */ /* 0x000fe200078e0013 */
[----:B------:R-:W-:Y:S06]  /*12590*/  BRA `(.L_x_51687) ;  /* 0x0000000800cc7947 */ /* 0x000fec0003800000 */
.L_x_51689:
        /* <DEDUP_REMOVED lines=26> */
.L_x_51716:
[----:B------:R-:W-:Y:S05]  /*12740*/  BSYNC.RECONVERGENT B4 ;  /* 0x0000000000047941 */ /* 0x000fea0003800200 */
.L_x_51715:
[----:B------:R-:W-:Y:S01]  /*12750*/  VIADD R0, R4, 0x1 ;  /* 0x0000000104007836 */ /* 0x000fe20000000000 */
[----:B------:R-:W-:Y:S06]  /*12760*/  BRA `(.L_x_51717) ;  /* 0x0000000000087947 */ /* 0x000fec0003800000 */
.L_x_51714:
[----:B------:R-:W-:Y:S01]  /*12770*/  DMUL R2, RZ, R18 ;  /* 0x00000012ff027228 */ /* 0x000fe20000000000 */
[----:B------:R-:W-:-:S10]  /*12780*/  IMAD.MOV.U32 R0, RZ, RZ, 0x1 ;  /* 0x00000001ff007424 */ /* 0x000fd400078e00ff */
.L_x_51717:
[----:B------:R-:W-:Y:S05]  /*12790*/  BSYNC.RECONVERGENT B3 ;  /* 0x0000000000037941 */ /* 0x000fea0003800200 */
.L_x_51713:
        /* <DEDUP_REMOVED lines=56> */
.L_x_51719:
[----:B------:R-:W-:Y:S01]  /*12b20*/  DMUL R2, RZ, R18 ;  /* 0x00000012ff027228 */ /* 0x000fe20000000000 */
[----:B------:R-:W-:-:S10]  /*12b30*/  IMAD.MOV.U32 R0, RZ, RZ, RZ ;  /* 0x000000ffff007224 */ /* 0x000fd400078e00ff */
.L_x_51720:
[----:B------:R-:W-:Y:S05]  /*12b40*/  BSYNC.RECONVERGENT B3 ;  /* 0x0000000000037941 */ /* 0x000fea0003800200 */
.L_x_51718:
        /* <DEDUP_REMOVED lines=30> */
.L_x_51688:
        /* <DEDUP_REMOVED lines=58> */
.L_x_51687:
[----:B------:R-:W-:Y:S05]  /*130d0*/  BSYNC.RECONVERGENT B2 ;  /* 0x0000000000027941 */ /* 0x000fea0003800200 */
.L_x_51686:
        /* <DEDUP_REMOVED lines=16> */
.L_x_51723:
[----:B------:R-:W-:-:S13]  /*131e0*/  ISETP.GE.AND P0, PT, R53, R54, PT ;  /* 0x000000363500720c */ /* 0x000fda0003f06270 */
[----:B------:R-:W-:Y:S05]  /*131f0*/  @P0 BRA `(.L_x_51725) ;  /* 0x0000000000300947 */ /* 0x000fea0003800000 */
[----:B0-----:R-:W0:Y:S01]  /*13200*/  LDC.64 R2, c[0x0][0x3b0] ;  /* 0x0000ec00ff027b82 */ /* 0x001e220000000a00 */
[----:B------:R-:W-:Y:S02]  /*13210*/  IMAD.IADD R5, R52, 0x1, R53 ;  /* 0x0000000134057824 */ /* 0x000fe400078e0235 */
[----:B------:R-:W-:Y:S02]  /*13220*/  VIADD R53, R53, 0x80 ;  /* 0x0000008035357836 */ /* 0x000fe40000000000 */
[----:B0-----:R-:W-:-:S05]  /*13230*/  IMAD.WIDE.U32 R2, R5, 0x10, R2 ;  /* 0x0000001005027825 */ /* 0x001fca00078e0002 */
[----:B------:R1:W-:Y:S02]  /*13240*/  STG.E.128 desc[UR4][R2.64], R32 ;  /* 0x0000002002007986 */ /* 0x0003e4000c101d04 */
.L_x_51724:
[----:B------:R-:W-:-:S13]  /*13250*/  ISETP.GE.AND P0, PT, R53, R54, PT ;  /* 0x000000363500720c */ /* 0x000fda0003f06270 */
[----:B------:R-:W-:Y:S05]  /*13260*/  @P0 BRA `(.L_x_51726) ;  /* 0x0000000000300947 */ /* 0x000fea0003800000 */
[----:B01----:R-:W0:Y:S01]  /*13270*/  LDC.64 R2, c[0x0][0x3b0] ;  /* 0x0000ec00ff027b82 */ /* 0x003e220000000a00 */
[----:B------:R-:W-:Y:S02]  /*13280*/  IMAD.IADD R5, R52, 0x1, R53 ;  /* 0x0000000134057824 */ /* 0x000fe400078e0235 */
[----:B------:R-:W-:Y:S02]  /*13290*/  VIADD R53, R53, 0x80 ;  /* 0x0000008035357836 */ /* 0x000fe40000000000 */
[----:B0-----:R-:W-:-:S05]  /*132a0*/  IMAD.WIDE.U32 R2, R5, 0x10, R2 ;  /* 0x0000001005027825 */ /* 0x001fca00078e0002 */
[----:B------:R1:W-:Y:S02]  /*132b0*/  STG.E.128 desc[UR4][R2.64], R36 ;  /* 0x0000002402007986 */ /* 0x0003e4000c101d04 */
.L_x_51725:
[----:B------:R-:W-:-:S13]  /*132c0*/  ISETP.GE.AND P0, PT, R53, R54, PT ;  /* 0x000000363500720c */ /* 0x000fda0003f06270 */
[----:B------:R-:W-:Y:S05]  /*132d0*/  @P0 BRA `(.L_x_51727) ;  /* 0x0000000000340947 */ /* 0x000fea0003800000 */
[----:B01----:R-:W0:Y:S01]  /*132e0*/  LDC.64 R2, c[0x0][0x3b0] ;  /* 0x0000ec00ff027b82 */ /* 0x003e220000000a00 */
[----:B------:R-:W-:Y:S02]  /*132f0*/  IMAD.IADD R5, R52, 0x1, R53 ;  /* 0x0000000134057824 */ /* 0x000fe400078e0235 */
[----:B------:R-:W-:Y:S02]  /*13300*/  VIADD R53, R53, 0x80 ;  /* 0x0000008035357836 */ /* 0x000fe40000000000 */
[----:B0-----:R-:W-:-:S05]  /*13310*/  IMAD.WIDE.U32 R2, R5, 0x10, R2 ;  /* 0x0000001005027825 */ /* 0x001fca00078e0002 */
[----:B------:R2:W-:Y:S02]  /*13320*/  STG.E.128 desc[UR4][R2.64], R40 ;  /* 0x0000002802007986 */ /* 0x0005e4000c101d04 */
.L_x_51726:
        /* <DEDUP_REMOVED lines=8> */
.L_x_51727:
[----:B------:R-:W-:Y:S05]  /*133b0*/  BSYNC.RELIABLE B1 ;  /* 0x0000000000017941 */ /* 0x000fea0003800100 */
.L_x_51722:
[----:B------:R-:W-:-:S13]  /*133c0*/  ISETP.GE.AND P0, PT, R53, R54, PT ;  /* 0x000000363500720c */ /* 0x000fda0003f06270 */
[----:B012---:R-:W0:Y:S01]  /*133d0*/  @!P0 LDC.64 R2, c[0x0][0x3b0] ;  /* 0x0000ec00ff028b82 */ /* 0x007e220000000a00 */
[----:B------:R-:W-:Y:S02]  /*133e0*/  @!P0 IMAD.IADD R5, R52, 0x1, R53 ;  /* 0x0000000134058824 */ /* 0x000fe400078e0235 */
[----:B------:R-:W-:Y:S02]  /*133f0*/  @!P0 VIADD R53, R53, 0x80 ;  /* 0x0000008035358836 */ /* 0x000fe40000000000 */
[----:B0-----:R-:W-:-:S05]  /*13400*/  @!P0 IMAD.WIDE.U32 R2, R5, 0x10, R2 ;  /* 0x0000001005028825 */ /* 0x001fca00078e0002 */
[----:B------:R3:W-:Y:S02]  /*13410*/  @!P0 STG.E.128 desc[UR4][R2.64], R12 ;  /* 0x0000000c02008986 */ /* 0x0007e4000c101d04 */
.L_x_51728:
[----:B------:R-:W-:Y:S05]  /*13420*/  BSYNC.RECONVERGENT B0 ;  /* 0x0000000000007941 */ /* 0x000fea0003800200 */
.L_x_51721:
        /* <DEDUP_REMOVED lines=8> */
.L_x_51447:
        /* <DEDUP_REMOVED lines=76> */
.L_x_51730:
        /* <DEDUP_REMOVED lines=28> */
[----:B-----5:R-:W-:Y:S05]  /*13b30*/  CALL.REL.NOINC `($_ZN2at6native29vectorized_elementwise_kernelILi4EZNS0_50_GLOBAL__N__2680c7bb_12_PowKernel_cu_7dd49032_300322pow_scalar_tensor_implIdEEvRNS_18TensorIteratorBaseEN3c107complexIT_EEEUlNS7_IdEEE_St5arrayIPcLm2EEEEviT0_T1_$__internal_trig_reduction_slowpathd) ;  /* 0x0000012000fc7944 */ /* 0x020fea0003c00000 */
[----:B------:R-:W-:Y:S02]  /*13b40*/  IMAD.MOV.U32 R2, RZ, RZ, R6 ;  /* 0x000000ffff027224 */ /* 0x000fe400078e0006 */
[----:B------:R-:W-:-:S07]  /*13b50*/  IMAD.MOV.U32 R3, RZ, RZ, R7 ;  /* 0x000000ffff037224 */ /* 0x000fce00078e0007 */
.L_x_51736:
[----:B------:R-:W-:Y:S05]  /*13b60*/  BSYNC.RECONVERGENT B4 ;  /* 0x0000000000047941 */ /* 0x000fea0003800200 */
.L_x_51735:
[----:B------:R-:W-:-:S07]  /*13b70*/  VIADD R0, R4, 0x1 ;  /* 0x0000000104007836 */ /* 0x000fce0000000000 */
.L_x_51734:
[----:B------:R-:W-:Y:S05]  /*13b80*/  BSYNC.RECONVERGENT B3 ;  /* 0x0000000000037941 */ /* 0x000fea0003800200 */
.L_x_51733:
        /* <DEDUP_REMOVED lines=55> */
[----:B------:R-:W-:Y:S02]  /*13f00*/  IMAD.MOV.U32 R2, RZ, RZ, R6 ;  /* 0x000000ffff027224 */ /* 0x000fe400078e0006 */
[----:B------:R-:W-:-:S07]  /*13f10*/  IMAD.MOV.U32 R3, RZ, RZ, R7 ;  /* 0x000000ffff037224 */ /* 0x000fce00078e0007 */
.L_x_51738:
[----:B------:R-:W-:Y:S05]  /*13f20*/  BSYNC.RECONVERGENT B3 ;  /* 0x0000000000037941 */ /* 0x000fea0003800200 */
.L_x_51737:
        /* <DEDUP_REMOVED lines=30> */
.L_x_51732:
        /* <DEDUP_REMOVED lines=15> */
.L_x_51739:
        /* <DEDUP_REMOVED lines=64> */
.L_x_51742:
[----:B------:R-:W-:Y:S05]  /*14600*/  BSYNC.RECONVERGENT B0 ;  /* 0x0000000000007941 */ /* 0x000fea0003800200 */
.L_x_51741:
        /* <DEDUP_REMOVED lines=38> */
.L_x_51746:
[----:B------:R-:W-:Y:S05]  /*14870*/  BSYNC.RECONVERGENT B4 ;  /* 0x0000000000047941 */ /* 0x000fea0003800200 */
.L_x_51745:
[----:B------:R-:W-:-:S07]  /*14880*/  VIADD R0, R4, 0x1 ;  /* 0x0000000104007836 */ /* 0x000fce0000000000 */
.L_x_51744:
[----:B------:R-:W-:Y:S05]  /*14890*/  BSYNC.RECONVERGENT B3 ;  /* 0x0000000000037941 */ /* 0x000fea0003800200 */
.L_x_51743:
        /* <DEDUP_REMOVED lines=60> */
.L_x_51748:
[----:B------:R-:W-:Y:S05]  /*14c60*/  BSYNC.RECONVERGENT B3 ;  /* 0x0000000000037941 */ /* 0x000fea0003800200 */
.L_x_51747:
        /* <DEDUP_REMOVED lines=37> */
.L_x_51740:
        /* <DEDUP_REMOVED lines=60> */
.L_x_51750:
[----:B------:R-:W-:Y:S05]  /*15280*/  BSYNC.RECONVERGENT B0 ;  /* 0x0000000000007941 */ /* 0x000fea0003800200 */
.L_x_51749:
        /* <DEDUP_REMOVED lines=27> */
.L_x_51754:
[----:B------:R-:W-:Y:S05]  /*15440*/  BSYNC.RECONVERGENT B4 ;  /* 0x0000000000047941 */ /* 0x000fea0003800200 */
.L_x_51753:
[----:B------:R-:W-:-:S07]  /*15450*/  VIADD R0, R0, 0x1 ;  /* 0x0000000100007836 */ /* 0x000fce0000000000 */
.L_x_51752:
[----:B------:R-:W-:Y:S05]  /*15460*/  BSYNC.RECONVERGENT B3 ;  /* 0x0000000000037941 */ /* 0x000fea0003800200 */
.L_x_51751:
        /* <DEDUP_REMOVED lines=56> */
.L_x_51756:
[----:B------:R-:W-:Y:S05]  /*157f0*/  BSYNC.RECONVERGENT B3 ;  /* 0x0000000000037941 */ /* 0x000fea0003800200 */
.L_x_51755:
        /* <DEDUP_REMOVED lines=31> */
.L_x_51731:
[----:B------:R-:W-:Y:S05]  /*159f0*/  BSYNC.RECONVERGENT B2 ;  /* 0x0000000000027941 */ /* 0x000fea0003800200 */
.L_x_51729:
        /* <DEDUP_REMOVED lines=78> */
.L_x_51763:
[----:B------:R-:W-:Y:S05]  /*15ee0*/  BSYNC.RECONVERGENT B0 ;  /* 0x0000000000007941 */ /* 0x000fea0003800200 */
.L_x_51762:
        /* <DEDUP_REMOVED lines=25> */
.L_x_51767:
[----:B------:R-:W-:Y:S05]  /*16080*/  BSYNC.RECONVERGENT B4 ;  /* 0x0000000000047941 */ /* 0x000fea0003800200 */
.L_x_51766:
[----:B------:R-:W-:Y:S01]  /*16090*/  VIADD R0, R4, 0x1 ;  /* 0x0000000104007836 */ /* 0x000fe20000000000 */
[----:B------:R-:W-:Y:S06]  /*160a0*/  BRA `(.L_x_51768) ;  /* 0x0000000000087947 */ /* 0x000fec0003800000 */
.L_x_51765:
[----:B------:R-:W-:Y:S01]  /*160b0*/  DMUL R2, RZ, R18 ;  /* 0x00000012ff027228 */ /* 0x000fe20000000000 */
[----:B------:R-:W-:-:S10]  /*160c0*/  IMAD.MOV.U32 R0, RZ, RZ, 0x1 ;  /* 0x00000001ff007424 */ /* 0x000fd400078e00ff */
.L_x_51768:
[----:B------:R-:W-:Y:S05]  /*160d0*/  BSYNC.RECONVERGENT B3 ;  /* 0x0000000000037941 */ /* 0x000fea0003800200 */
.L_x_51764:
        /* <DEDUP_REMOVED lines=53> */
[----:B------:R-:W-:Y:S01]  /*16430*/  IMAD.MOV.U32 R3, RZ, RZ, R7 ;  /* 0x000000ffff037224 */ /* 0x000fe200078e0007 */
[----:B------:R-:W-:Y:S06]  /*16440*/  BRA `(.L_x_51771) ;  /* 0x0000000000087947 */ /* 0x000fec0003800000 */
.L_x_51770:
[----:B------:R-:W-:Y:S01]  /*16450*/  DMUL R2, RZ, R18 ;  /* 0x00000012ff027228 */ /* 0x000fe20000000000 */
[----:B------:R-:W-:-:S10]  /*16460*/  IMAD.MOV.U32 R0, RZ, RZ, RZ ;  /* 0x000000ffff007224 */ /* 0x000fd400078e00ff */
.L_x_51771:
[----:B------:R-:W-:Y:S05]  /*16470*/  BSYNC.RECONVERGENT B3 ;  /* 0x0000000000037941 */ /* 0x000fea0003800200 */
.L_x_51769:
        /* <DEDUP_REMOVED lines=32> */
.L_x_51761:
        /* <DEDUP_REMOVED lines=61> */
.L_x_51774:
[----:B------:R-:W-:Y:S05]  /*16a50*/  BSYNC.RECONVERGENT B0 ;  /* 0x0000000000007941 */ /* 0x000fea0003800200 */
.L_x_51773:
        /* <DEDUP_REMOVED lines=36> */
.L_x_51778:
[----:B------:R-:W-:Y:S05]  /*16ca0*/  BSYNC.RECONVERGENT B4 ;  /* 0x0000000000047941 */ /* 0x000fea0003800200 */
.L_x_51777:
[----:B------:R-:W-:Y:S01]  /*16cb0*/  VIADD R0, R4, 0x1 ;  /* 0x0000000104007836 */ /* 0x000fe20000000000 */
[----:B------:R-:W-:Y:S06]  /*16cc0*/  BRA `(.L_x_51779) ;  /* 0x0000000000087947 */ /* 0x000fec0003800000 */
.L_x_51776:
[----:B------:R-:W-:Y:S01]  /*16cd0*/  DMUL R2, RZ, R18 ;  /* 0x00000012ff027228 */ /* 0x000fe20000000000 */
[----:B------:R-:W-:-:S10]  /*16ce0*/  IMAD.MOV.U32 R0, RZ, RZ, 0x1 ;  /* 0x00000001ff007424 */ /* 0x000fd400078e00ff */
.L_x_51779:
[----:B------:R-:W-:Y:S05]  /*16cf0*/  BSYNC.RECONVERGENT B3 ;  /* 0x0000000000037941 */ /* 0x000fea0003800200 */
.L_x_51775:
        /* <DEDUP_REMOVED lines=59> */
.L_x_51781:
[----:B------:R-:W-:Y:S01]  /*170b0*/  DMUL R2, RZ, R18 ;  /* 0x00000012ff027228 */ /* 0x000fe20000000000 */
[----:B------:R-:W-:-:S10]  /*170c0*/  IMAD.MOV.U32 R0, RZ, RZ, RZ ;  /* 0x000000ffff007224 */ /* 0x000fd400078e00ff */
.L_x_51782:
[----:B------:R-:W-:Y:S05]  /*170d0*/  BSYNC.RECONVERGENT B3 ;  /* 0x0000000000037941 */ /* 0x000fea0003800200 */
.L_x_51780:
        /* <DEDUP_REMOVED lines=37> */
.L_x_51760:
        /* <DEDUP_REMOVED lines=10> */
.L_x_51783:
[----:B------:R-:W-:-:S10]  /*173d0*/  DADD R16, R18, -R18 ;  /* 0x0000000012107229 */ /* 0x000fd40000000812 */
[----:B------:R-:W-:Y:S02]  /*173e0*/  IMAD.MOV.U32 R18, RZ, RZ, R16 ;  /* 0x000000ffff127224 */ /* 0x000fe400078e0010 */
[----:B------:R-:W-:Y:S01]  /*173f0*/  IMAD.MOV.U32 R19, RZ, RZ, R17 ;  /* 0x000000ffff137224 */ /* 0x000fe200078e0011 */
[----:B------:R-:W-:Y:S06]  /*17400*/  BRA `(.L_x_51772) ;  /* 0x0000000800c87947 */ /* 0x000fec0003800000 */
.L_x_51759:
        /* <DEDUP_REMOVED lines=26> */
.L_x_51787:
[----:B------:R-:W-:Y:S05]  /*175b0*/  BSYNC.RECONVERGENT B4 ;  /* 0x0000000000047941 */ /* 0x000fea0003800200 */
.L_x_51786:
[----:B------:R-:W-:Y:S01]  /*175c0*/  VIADD R0, R4, 0x1 ;  /* 0x0000000104007836 */ /* 0x000fe20000000000 */
[----:B------:R-:W-:Y:S06]  /*175d0*/  BRA `(.L_x_51788) ;  /* 0x0000000000087947 */ /* 0x000fec0003800000 */
.L_x_51785:
[----:B------:R-:W-:Y:S01]  /*175e0*/  DMUL R2, RZ, R18 ;  /* 0x00000012ff027228 */ /* 0x000fe20000000000 */
[----:B------:R-:W-:-:S10]  /*175f0*/  IMAD.MOV.U32 R0, RZ, RZ, 0x1 ;  /* 0x00000001ff007424 */ /* 0x000fd400078e00ff */
.L_x_51788:
[----:B------:R-:W-:Y:S05]  /*17600*/  BSYNC.RECONVERGENT B3 ;  /* 0x0000000000037941 */ /* 0x000fea0003800200 */
.L_x_51784:
        /* <DEDUP_REMOVED lines=56> */
.L_x_51790:
[----:B------:R-:W-:Y:S01]  /*17990*/  DMUL R2, RZ, R18 ;  /* 0x00000012ff027228 */ /* 0x000fe20000000000 */
[----:B------:R-:W-:-:S10]  /*179a0*/  IMAD.MOV.U32 R0, RZ, RZ, RZ ;  /* 0x000000ffff007224 */ /* 0x000fd400078e00ff */
.L_x_51791:
[----:B------:R-:W-:Y:S05]  /*179b0*/  BSYNC.RECONVERGENT B3 ;  /* 0x0000000000037941 */ /* 0x000fea0003800200 */
.L_x_51789:
        /* <DEDUP_REMOVED lines=30> */
.L_x_51758:
        /* <DEDUP_REMOVED lines=57> */
.L_x_51772:
[----:B------:R-:W-:Y:S05]  /*17f30*/  BSYNC.RECONVERGENT B2 ;  /* 0x0000000000027941 */ /* 0x000fea0003800200 */
.L_x_51757:
        /* <DEDUP_REMOVED lines=78> */
.L_x_51798:
[----:B------:R-:W-:Y:S05]  /*18420*/  BSYNC.RECONVERGENT B0 ;  /* 0x0000000000007941 */ /* 0x000fea0003800200 */
.L_x_51797:
        /* <DEDUP_REMOVED lines=25> */
.L_x_51802:
[----:B------:R-:W-:Y:S05]  /*185c0*/  BSYNC.RECONVERGENT B4 ;  /* 0x0000000000047941 */ /* 0x000fea0003800200 */
.L_x_51801:
[----:B------:R-:W-:Y:S01]  /*185d0*/  VIADD R0, R4, 0x1 ;  /* 0x0000000104007836 */ /* 0x000fe20000000000 */
[----:B------:R-:W-:Y:S06]  /*185e0*/  BRA `(.L_x_51803) ;  /* 0x0000000000087947 */ /* 0x000fec0003800000 */
.L_x_51800:
[----:B------:R-:W-:Y:S01]  /*185f0*/  DMUL R2, RZ, R14 ;  /* 0x0000000eff027228 */ /* 0x000fe20000000000 */
[----:B------:R-:W-:-:S10]  /*18600*/  IMAD.MOV.U32 R0, RZ, RZ, 0x1 ;  /* 0x00000001ff007424 */ /* 0x000fd400078e00ff */
.L_x_51803:
[----:B------:R-:W-:Y:S05]  /*18610*/  BSYNC.RECONVERGENT B3 ;  /* 0x0000000000037941 */ /* 0x000fea0003800200 */
.L_x_51799:
        /* <DEDUP_REMOVED lines=55> */
.L_x_51805:
[----:B------:R-:W-:Y:S01]  /*18990*/  DMUL R2, RZ, R14 ;  /* 0x0000000eff027228 */ /* 0x000fe20000000000 */
[----:B------:R-:W-:-:S10]  /*189a0*/  IMAD.MOV.U32 R0, RZ, RZ, RZ ;  /* 0x000000ffff007224 */ /* 0x000fd400078e00ff */
.L_x_51806:
[----:B------:R-:W-:Y:S05]  /*189b0*/  BSYNC.RECONVERGENT B3 ;  /* 0x0000000000037941 */ /* 0x000fea0003800200 */
.L_x_51804:
        /* <DEDUP_REMOVED lines=32> */
.L_x_51796:
        /* <DEDUP_REMOVED lines=61> */
.L_x_51809:
[----:B------:R-:W-:Y:S05]  /*18f90*/  BSYNC.RECONVERGENT B0 ;  /* 0x0000000000007941 */ /* 0x000fea0003800200 */
.L_x_51808:
        /* <DEDUP_REMOVED lines=36> */
.L_x_51813:
[----:B------:R-:W-:Y:S05]  /*191e0*/  BSYNC.RECONVERGENT B4 ;  /* 0x0000000000047941 */ /* 0x000fea0003800200 */
.L_x_51812:
[----:B------:R-:W-:Y:S01]  /*191f0*/  VIADD R0, R4, 0x1 ;  /* 0x0000000104007836 */ /* 0x000fe20000000000 */
[----:B------:R-:W-:Y:S06]  /*19200*/  BRA `(.L_x_51814) ;  /* 0x0000000000087947 */ /* 0x000fec0003800000 */
.L_x_51811:
[----:B------:R-:W-:Y:S01]  /*19210*/  DMUL R2, RZ, R14 ;  /* 0x0000000eff027228 */ /* 0x000fe20000000000 */
[----:B------:R-:W-:-:S10]  /*19220*/  IMAD.MOV.U32 R0, RZ, RZ, 0x1 ;  /* 0x00000001ff007424 */ /* 0x000fd400078e00ff */
.L_x_51814:
[----:B------:R-:W-:Y:S05]  /*19230*/  BSYNC.RECONVERGENT B3 ;  /* 0x0000000000037941 */ /* 0x000fea0003800200 */
.L_x_51810:
        /* <DEDUP_REMOVED lines=59> */
.L_x_51816:
[----:B------:R-:W-:Y:S01]  /*195f0*/  DMUL R2, RZ, R14 ;  /* 0x0000000eff027228 */ /* 0x000fe20000000000 */
[----:B------:R-:W-:-:S10]  /*19600*/  IMAD.MOV.U32 R0, RZ, RZ, RZ ;  /* 0x000000ffff007224 */ /* 0x000fd400078e00ff */
.L_x_51817:
[----:B------:R-:W-:Y:S05]  /*19610*/  BSYNC.RECONVERGENT B3 ;  /* 0x0000000000037941 */ /* 0x000fea0003800200 */
.L_x_51815:
        /* <DEDUP_REMOVED lines=37> */
.L_x_51795:
        /* <DEDUP_REMOVED lines=10> */
.L_x_51818:
[----:B------:R-:W-:-:S10]  /*19910*/  DADD R12, R14, -R14 ;  /* 0x000000000e0c7229 */ /* 0x000fd4000000080e */
[----:B------:R-:W-:Y:S02]  /*19920*/  IMAD.MOV.U32 R14, RZ, RZ, R12 ;  /* 0x000000ffff0e7224 */ /* 0x000fe400078e000c */
[----:B------:R-:W-:Y:S01]  /*19930*/  IMAD.MOV.U32 R15, RZ, RZ, R13 ;  /* 0x000000ffff0f7224 */ /* 0x000fe200078e000d */
[----:B------:R-:W-:Y:S06]  /*19940*/  BRA `(.L_x_51807) ;  /* 0x0000000800c87947 */ /* 0x000fec0003800000 */
.L_x_51794:
        /* <DEDUP_REMOVED lines=26> */
.L_x_51822:
[----:B------:R-:W-:Y:S05]  /*19af0*/  BSYNC.RECONVERGENT B4 ;  /* 0x0000000000047941 */ /* 0x000fea0003800200 */
.L_x_51821:
[----:B------:R-:W-:Y:S01]  /*19b00*/  VIADD R0, R4, 0x1 ;  /* 0x0000000104007836 */ /* 0x000fe20000000000 */
[----:B------:R-:W-:Y:S06]  /*19b10*/  BRA `(.L_x_51823) ;  /* 0x0000000000087947 */ /* 0x000fec0003800000 */
.L_x_51820:
[----:B------:R-:W-:Y:S01]  /*19b20*/  DMUL R2, RZ, R14 ;  /* 0x0000000eff027228 */ /* 0x000fe20000000000 */
[----:B------:R-:W-:-:S10]  /*19b30*/  IMAD.MOV.U32 R0, RZ, RZ, 0x1 ;  /* 0x00000001ff007424 */ /* 0x000fd400078e00ff */
.L_x_51823:
[----:B------:R-:W-:Y:S05]  /*19b40*/  BSYNC.RECONVERGENT B3 ;  /* 0x0000000000037941 */ /* 0x000fea0003800200 */
.L_x_51819:
        /* <DEDUP_REMOVED lines=56> */
.L_x_51825:
[----:B------:R-:W-:Y:S01]  /*19ed0*/  DMUL R2, RZ, R14 ;  /* 0x0000000eff027228 */ /* 0x000fe20000000000 */
[----:B------:R-:W-:-:S10]  /*19ee0*/  IMAD.MOV.U32 R0, RZ, RZ, RZ ;  /* 0x000000ffff007224 */ /* 0x000fd400078e00ff */
.L_x_51826:
[----:B------:R-:W-:Y:S05]  /*19ef0*/  BSYNC.RECONVERGENT B3 ;  /* 0x0000000000037941 */ /* 0x000fea0003800200 */
.L_x_51824:
        /* <DEDUP_REMOVED lines=30> */
.L_x_51793:
        /* <DEDUP_REMOVED lines=57> */
.L_x_51807:
[----:B------:R-:W-:Y:S05]  /*1a470*/  BSYNC.RECONVERGENT B2 ;  /* 0x0000000000027941 */ /* 0x000fea0003800200 */
.L_x_51792:
        /* <DEDUP_REMOVED lines=78> */
.L_x_51833:
[----:B------:R-:W-:Y:S05]  /*1a960*/  BSYNC.RECONVERGENT B0 ;  /* 0x0000000000007941 */ /* 0x000fea0003800200 */
.L_x_51832:
        /* <DEDUP_REMOVED lines=25> */
.L_x_51837:
[----:B------:R-:W-:Y:S05]  /*1ab00*/  BSYNC.RECONVERGENT B4 ;  /* 0x0000000000047941 */ /* 0x000fea0003800200 */
.L_x_51836:
[----:B------:R-:W-:Y:S01]  /*1ab10*/  VIADD R0, R4, 0x1 ;  /* 0x0000000104007836 */ /* 0x000fe20000000000 */
[----:B------:R-:W-:Y:S06]  /*1ab20*/  BRA `(.L_x_51838) ;  /* 0x0000000000087947 */ /* 0x000fec0003800000 */
.L_x_51835:
[----:B------:R-:W-:Y:S01]  /*1ab30*/  DMUL R2, RZ, R10 ;  /* 0x0000000aff027228 */ /* 0x000fe20000000000 */
[----:B------:R-:W-:-:S10]  /*1ab40*/  IMAD.MOV.U32 R0, RZ, RZ, 0x1 ;  /* 0x00000001ff007424 */ /* 0x000fd400078e00ff */
.L_x_51838:
[----:B------:R-:W-:Y:S05]  /*1ab50*/  BSYNC.RECONVERGENT B3 ;  /* 0x0000000000037941 */ /* 0x000fea0003800200 */
.L_x_51834:
        /* <DEDUP_REMOVED lines=55> */
.L_x_51840:
[----:B------:R-:W-:Y:S01]  /*1aed0*/  DMUL R2, RZ, R10 ;  /* 0x0000000aff027228 */ /* 0x000fe20000000000 */
[----:B------:R-:W-:-:S10]  /*1aee0*/  IMAD.MOV.U32 R0, RZ, RZ, RZ ;  /* 0x000000ffff007224 */ /* 0x000fd400078e00ff */
.L_x_51841:
[----:B------:R-:W-:Y:S05]  /*1aef0*/  BSYNC.RECONVERGENT B3 ;  /* 0x0000000000037941 */ /* 0x000fea0003800200 */
.L_x_51839:
        /* <DEDUP_REMOVED lines=32> */
.L_x_51831:
        /* <DEDUP_REMOVED lines=61> */
.L_x_51844:
[----:B------:R-:W-:Y:S05]  /*1b4d0*/  BSYNC.RECONVERGENT B0 ;  /* 0x0000000000007941 */ /* 0x000fea0003800200 */
.L_x_51843:
        /* <DEDUP_REMOVED lines=36> */
.L_x_51848:
[----:B------:R-:W-:Y:S05]  /*1b720*/  BSYNC.RECONVERGENT B4 ;  /* 0x0000000000047941 */ /* 0x000fea0003800200 */
.L_x_51847:
[----:B------:R-:W-:Y:S01]  /*1b730*/  VIADD R0, R4, 0x1 ;  /* 0x0000000104007836 */ /* 0x000fe20000000000 */
[----:B------:R-:W-:Y:S06]  /*1b740*/  BRA `(.L_x_51849) ;  /* 0x0000000000087947 */ /* 0x000fec0003800000 */
.L_x_51846:
[----:B------:R-:W-:Y:S01]  /*1b750*/  DMUL R2, RZ, R10 ;  /* 0x0000000aff027228 */ /* 0x000fe20000000000 */
[----:B------:R-:W-:-:S10]  /*1b760*/  IMAD.MOV.U32 R0, RZ, RZ, 0x1 ;  /* 0x00000001ff007424 */ /* 0x000fd400078e00ff */
.L_x_51849:
[----:B------:R-:W-:Y:S05]  /*1b770*/  BSYNC.RECONVERGENT B3 ;  /* 0x0000000000037941 */ /* 0x000fea0003800200 */
.L_x_51845:
        /* <DEDUP_REMOVED lines=59> */
.L_x_51851:
[----:B------:R-:W-:Y:S01]  /*1bb30*/  DMUL R2, RZ, R10 ;  /* 0x0000000aff027228 */ /* 0x000fe20000000000 */
[----:B------:R-:W-:-:S10]  /*1bb40*/  IMAD.MOV.U32 R0, RZ, RZ, RZ ;  /* 0x000000ffff007224 */ /* 0x000fd400078e00ff */
.L_x_51852:
[----:B------:R-:W-:Y:S05]  /*1bb50*/  BSYNC.RECONVERGENT B3 ;  /* 0x0000000000037941 */ /* 0x000fea0003800200 */
.L_x_51850:
        /* <DEDUP_REMOVED lines=37> */
.L_x_51830:
        /* <DEDUP_REMOVED lines=10> */
.L_x_51853:
[----:B------:R-:W-:-:S10]  /*1be50*/  DADD R8, R10, -R10 ;  /* 0x000000000a087229 */ /* 0x000fd4000000080a */
[----:B------:R-:W-:Y:S02]  /*1be60*/  IMAD.MOV.U32 R10, RZ, RZ, R8 ;  /* 0x000000ffff0a7224 */ /* 0x000fe400078e0008 */
[----:B------:R-:W-:Y:S01]  /*1be70*/  IMAD.MOV.U32 R11, RZ, RZ, R9 ;  /* 0x000000ffff0b7224 */ /* 0x000fe200078e0009 */
[----:B------:R-:W-:Y:S06]  /*1be80*/  BRA `(.L_x_51842) ;  /* 0x0000000800c87947 */ /* 0x000fec0003800000 */
.L_x_51829:
        /* <DEDUP_REMOVED lines=26> */
.L_x_51857:
[----:B------:R-:W-:Y:S05]  /*1c030*/  BSYNC.RECONVERGENT B4 ;  /* 0x0000000000047941 */ /* 0x000fea0003800200 */
.L_x_51856:
[----:B------:R-:W-:Y:S01]  /*1c040*/  VIADD R0, R4, 0x1 ;  /* 0x0000000104007836 */ /* 0x000fe20000000000 */
[----:B------:R-:W-:Y:S06]  /*1c050*/  BRA `(.L_x_51858) ;  /* 0x0000000000087947 */ /* 0x000fec0003800000 */
.L_x_51855:
[----:B------:R-:W-:Y:S01]  /*1c060*/  DMUL R2, RZ, R10 ;  /* 0x0000000aff027228 */ /* 0x000fe20000000000 */
[----:B------:R-:W-:-:S10]  /*1c070*/  IMAD.MOV.U32 R0, RZ, RZ, 0x1 ;  /* 0x00000001ff007424 */ /* 0x000fd400078e00ff */
.L_x_51858:
[----:B------:R-:W-:Y:S05]  /*1c080*/  BSYNC.RECONVERGENT B3 ;  /* 0x0000000000037941 */ /* 0x000fea0003800200 */
.L_x_51854:
        /* <DEDUP_REMOVED lines=56> */
.L_x_51860:
[----:B------:R-:W-:Y:S01]  /*1c410*/  DMUL R2, RZ, R10 ;  /* 0x0000000aff027228 */ /* 0x000fe20000000000 */
[----:B------:R-:W-:-:S10]  /*1c420*/  IMAD.MOV.U32 R0, RZ, RZ, RZ ;  /* 0x000000ffff007224 */ /* 0x000fd400078e00ff */
.L_x_51861:
[----:B------:R-:W-:Y:S05]  /*1c430*/  BSYNC.RECONVERGENT B3 ;  /* 0x0000000000037941 */ /* 0x000fea0003800200 */
.L_x_51859:
        /* <DEDUP_REMOVED lines=30> */
.L_x_51828:
        /* <DEDUP_REMOVED lines=57> */
.L_x_51842:
[----:B------:R-:W-:Y:S05]  /*1c9b0*/  BSYNC.RECONVERGENT B2 ;  /* 0x0000000000027941 */ /* 0x000fea0003800200 */
.L_x_51827:
        /* <DEDUP_REMOVED lines=78> */
.L_x_51868:
[----:B------:R-:W-:Y:S05]  /*1cea0*/  BSYNC.RECONVERGENT B0 ;  /* 0x0000000000007941 */ /* 0x000fea0003800200 */
.L_x_51867:
        /* <DEDUP_REMOVED lines=25> */
.L_x_51872:
[----:B------:R-:W-:Y:S05]  /*1d040*/  BSYNC.RECONVERGENT B4 ;  /* 0x0000000000047941 */ /* 0x000fea0003800200 */
.L_x_51871:
[----:B------:R-:W-:Y:S01]  /*1d050*/  VIADD R0, R4, 0x1 ;  /* 0x0000000104007836 */ /* 0x000fe20000000000 */
[----:B------:R-:W-:Y:S06]  /*1d060*/  BRA `(.L_x_51873) ;  /* 0x0000000000087947 */ /* 0x000fec0003800000 */
.L_x_51870:
[----:B------:R-:W-:Y:S01]  /*1d070*/  DMUL R2, RZ, R38 ;  /* 0x00000026ff027228 */ /* 0x000fe20000000000 */
[----:B------:R-:W-:-:S10]  /*1d080*/  IMAD.MOV.U32 R0, RZ, RZ, 0x1 ;  /* 0x00000001ff007424 */ /* 0x000fd400078e00ff */
.L_x_51873:
[----:B------:R-:W-:Y:S05]  /*1d090*/  BSYNC.RECONVERGENT B3 ;  /* 0x0000000000037941 */ /* 0x000fea0003800200 */
.L_x_51869:
        /* <DEDUP_REMOVED lines=55> */
.L_x_51875:
[----:B------:R-:W-:Y:S01]  /*1d410*/  DMUL R2, RZ, R38 ;  /* 0x00000026ff027228 */ /* 0x000fe20000000000 */
[----:B------:R-:W-:-:S10]  /*1d420*/  IMAD.MOV.U32 R0, RZ, RZ, RZ ;  /* 0x000000ffff007224 */ /* 0x000fd400078e00ff */
.L_x_51876:
[----:B------:R-:W-:Y:S05]  /*1d430*/  BSYNC.RECONVERGENT B3 ;  /* 0x0000000000037941 */ /* 0x000fea0003800200 */
.L_x_51874:
        /* <DEDUP_REMOVED lines=32> */
.L_x_51866:
        /* <DEDUP_REMOVED lines=61> */
.L_x_51879:
[----:B------:R-:W-:Y:S05]  /*1da10*/  BSYNC.RECONVERGENT B0 ;  /* 0x0000000000007941 */ /* 0x000fea0003800200 */
.L_x_51878:
        /* <DEDUP_REMOVED lines=36> */
.L_x_51883:
[----:B------:R-:W-:Y:S05]  /*1dc60*/  BSYNC.RECONVERGENT B4 ;  /* 0x0000000000047941 */ /* 0x000fea0003800200 */
.L_x_51882:
[----:B------:R-:W-:Y:S01]  /*1dc70*/  VIADD R0, R4, 0x1 ;  /* 0x0000000104007836 */ /* 0x000fe20000000000 */
[----:B------:R-:W-:Y:S06]  /*1dc80*/  BRA `(.L_x_51884) ;  /* 0x0000000000087947 */ /* 0x000fec0003800000 */
.L_x_51881:
[----:B------:R-:W-:Y:S01]  /*1dc90*/  DMUL R2, RZ, R38 ;  /* 0x00000026ff027228 */ /* 0x000fe20000000000 */
[----:B------:R-:W-:-:S10]  /*1dca0*/  IMAD.MOV.U32 R0, RZ, RZ, 0x1 ;  /* 0x00000001ff007424 */ /* 0x000fd400078e00ff */
.L_x_51884:
[----:B------:R-:W-:Y:S05]  /*1dcb0*/  BSYNC.RECONVERGENT B3 ;  /* 0x0000000000037941 */ /* 0x000fea0003800200 */
.L_x_51880:
        /* <DEDUP_REMOVED lines=59> */
.L_x_51886:
[----:B------:R-:W-:Y:S01]  /*1e070*/  DMUL R2, RZ, R38 ;  /* 0x00000026ff027228 */ /* 0x000fe20000000000 */
[----:B------:R-:W-:-:S10]  /*1e080*/  IMAD.MOV.U32 R0, RZ, RZ, RZ ;  /* 0x000000ffff007224 */ /* 0x000fd400078e00ff */
.L_x_51887:
[----:B------:R-:W-:Y:S05]  /*1e090*/  BSYNC.RECONVERGENT B3 ;  /* 0x0000000000037941 */ /* 0x000fea0003800200 */
.L_x_51885:
        /* <DEDUP_REMOVED lines=37> */
.L_x_51865:
        /* <DEDUP_REMOVED lines=10> */
.L_x_51888:
[----:B------:R-:W-:-:S10]  /*1e390*/  DADD R36, R38, -R38 ;  /* 0x0000000026247229 */ /* 0x000fd40000000826 */
[----:B------:R-:W-:Y:S02]  /*1e3a0*/  IMAD.MOV.U32 R38, RZ, RZ, R36 ;  /* 0x000000ffff267224 */ /* 0x000fe400078e0024 */
[----:B------:R-:W-:Y:S01]  /*1e3b0*/  IMAD.MOV.U32 R39, RZ, RZ, R37 ;  /* 0x000000ffff277224 */ /* 0x000fe200078e0025 */
[----:B------:R-:W-:Y:S06]  /*1e3c0*/  BRA `(.L_x_51877) ;  /* 0x0000000800c87947 */ /* 0x000fec0003800000 */
.L_x_51864:
        /* <DEDUP_REMOVED lines=26> */
.L_x_51892:
[----:B------:R-:W-:Y:S05]  /*1e570*/  BSYNC.RECONVERGENT B4 ;  /* 0x0000000000047941 */ /* 0x000fea0003800200 */
.L_x_51891:
[----:B------:R-:W-:Y:S01]  /*1e580*/  VIADD R0, R4, 0x1 ;  /* 0x0000000104007836 */ /* 0x000fe20000000000 */
[----:B------:R-:W-:Y:S06]  /*1e590*/  BRA `(.L_x_51893) ;  /* 0x0000000000087947 */ /* 0x000fec0003800000 */
.L_x_51890:
[----:B------:R-:W-:Y:S01]  /*1e5a0*/  DMUL R2, RZ, R38 ;  /* 0x00000026ff027228 */ /* 0x000fe20000000000 */
[----:B------:R-:W-:-:S10]  /*1e5b0*/  IMAD.MOV.U32 R0, RZ, RZ, 0x1 ;  /* 0x00000001ff007424 */ /* 0x000fd400078e00ff */
.L_x_51893:
[----:B------:R-:W-:Y:S05]  /*1e5c0*/  BSYNC.RECONVERGENT B3 ;  /* 0x0000000000037941 */ /* 0x000fea0003800200 */
.L_x_51889:
        /* <DEDUP_REMOVED lines=56> */
.L_x_51895:
[----:B------:R-:W-:Y:S01]  /*1e950*/  DMUL R2, RZ, R38 ;  /* 0x00000026ff027228 */ /* 0x000fe20000000000 */
[----:B------:R-:W-:-:S10]  /*1e960*/  IMAD.MOV.U32 R0, RZ, RZ, RZ ;  /* 0x000000ffff007224 */ /* 0x000fd400078e00ff */
.L_x_51896:
[----:B------:R-:W-:Y:S05]  /*1e970*/  BSYNC.RECONVERGENT B3 ;  /* 0x0000000000037941 */ /* 0x000fea0003800200 */
.L_x_51894:
        /* <DEDUP_REMOVED lines=30> */
.L_x_51863:
        /* <DEDUP_REMOVED lines=57> */
.L_x_51877:
[----:B------:R-:W-:Y:S05]  /*1eef0*/  BSYNC.RECONVERGENT B2 ;  /* 0x0000000000027941 */ /* 0x000fea0003800200 */
.L_x_51862:
        /* <DEDUP_REMOVED lines=78> */
.L_x_51903:
[----:B------:R-:W-:Y:S05]  /*1f3e0*/  BSYNC.RECONVERGENT B0 ;  /* 0x0000000000007941 */ /* 0x000fea0003800200 */
.L_x_51902:
        /* <DEDUP_REMOVED lines=25> */
.L_x_51907:
[----:B------:R-:W-:Y:S05]  /*1f580*/  BSYNC.RECONVERGENT B4 ;  /* 0x0000000000047941 */ /* 0x000fea0003800200 */
.L_x_51906:
[----:B------:R-:W-:Y:S01]  /*1f590*/  VIADD R0, R4, 0x1 ;  /* 0x0000000104007836 */ /* 0x000fe20000000000 */
[----:B------:R-:W-:Y:S06]  /*1f5a0*/  BRA `(.L_x_51908) ;  /* 0x0000000000087947 */ /* 0x000fec0003800000 */
.L_x_51905:
[----:B------:R-:W-:Y:S01]  /*1f5b0*/  DMUL R2, RZ, R34 ;  /* 0x00000022ff027228 */ /* 0x000fe20000000000 */
[----:B------:R-:W-:-:S10]  /*1f5c0*/  IMAD.MOV.U32 R0, RZ, RZ, 0x1 ;  /* 0x00000001ff007424 */ /* 0x000fd400078e00ff */
.L_x_51908:
[----:B------:R-:W-:Y:S05]  /*1f5d0*/  BSYNC.RECONVERGENT B3 ;  /* 0x0000000000037941 */ /* 0x000fea0003800200 */
.L_x_51904:
        /* <DEDUP_REMOVED lines=55> */
.L_x_51910:
[----:B------:R-:W-:Y:S01]  /*1f950*/  DMUL R2, RZ, R34 ;  /* 0x00000022ff027228 */ /* 0x000fe20000000000 */
[----:B------:R-:W-:-:S10]  /*1f960*/  IMAD.MOV.U32 R0, RZ, RZ, RZ ;  /* 0x000000ffff007224 */ /* 0x000fd400078e00ff */
.L_x_51911:
[----:B------:R-:W-:Y:S05]  /*1f970*/  BSYNC.RECONVERGENT B3 ;  /* 0x0000000000037941 */ /* 0x000fea0003800200 */
.L_x_51909:
        /* <DEDUP_REMOVED lines=32> */
.L_x_51901:
        /* <DEDUP_REMOVED lines=61> */
.L_x_51914:
[----:B------:R-:W-:Y:S05]  /*1ff50*/  BSYNC.RECONVERGENT B0 ;  /* 0x0000000000007941 */ /* 0x000fea0003800200 */
.L_x_51913:
        /* <DEDUP_REMOVED lines=36> */
.L_x_51918:
[----:B------:R-:W-:Y:S05]  /*201a0*/  BSYNC.RECONVERGENT B4 ;  /* 0x0000000000047941 */ /* 0x000fea0003800200 */
.L_x_51917:
[----:B------:R-:W-:Y:S01]  /*201b0*/  VIADD R0, R4, 0x1 ;  /* 0x0000000104007836 */ /* 0x000fe20000000000 */
[----:B------:R-:W-:Y:S06]  /*201c0*/  BRA `(.L_x_51919) ;  /* 0x0000000000087947 */ /* 0x000fec0003800000 */
.L_x_51916:
[----:B------:R-:W-:Y:S01]  /*201d0*/  DMUL R2, RZ, R34 ;  /* 0x00000022ff027228 */ /* 0x000fe20000000000 */
[----:B------:R-:W-:-:S10]  /*201e0*/  IMAD.MOV.U32 R0, RZ, RZ, 0x1 ;  /* 0x00000001ff007424 */ /* 0x000fd400078e00ff */
.L_x_51919:
[----:B------:R-:W-:Y:S05]  /*201f0*/  BSYNC.RECONVERGENT B3 ;  /* 0x0000000000037941 */ /* 0x000fea0003800200 */
.L_x_51915:
        /* <DEDUP_REMOVED lines=59> */
.L_x_51921:
[----:B------:R-:W-:Y:S01]  /*205b0*/  DMUL R2, RZ, R34 ;  /* 0x00000022ff027228 */ /* 0x000fe20000000000 */
[----:B------:R-:W-:-:S10]  /*205c0*/  IMAD.MOV.U32 R0, RZ, RZ, RZ ;  /* 0x000000ffff007224 */ /* 0x000fd400078e00ff */
.L_x_51922:
[----:B------:R-:W-:Y:S05]  /*205d0*/  BSYNC.RECONVERGENT B3 ;  /* 0x0000000000037941 */ /* 0x000fea0003800200 */
.L_x_51920:
        /* <DEDUP_REMOVED lines=37> */
.L_x_51900:
        /* <DEDUP_REMOVED lines=10> */
.L_x_51923:
[----:B------:R-:W-:-:S10]  /*208d0*/  DADD R32, R34, -R34 ;  /* 0x0000000022207229 */ /* 0x000fd40000000822 */
[----:B------:R-:W-:Y:S02]  /*208e0*/  IMAD.MOV.U32 R34, RZ, RZ, R32 ;  /* 0x000000ffff227224 */ /* 0x000fe400078e0020 */
[----:B------:R-:W-:Y:S01]  /*208f0*/  IMAD.MOV.U32 R35, RZ, RZ, R33 ;  /* 0x000000ffff237224 */ /* 0x000fe200078e0021 */
[----:B------:R-:W-:Y:S06]  /*20900*/  BRA `(.L_x_51912) ;  /* 0x0000000800c87947 */ /* 0x000fec0003800000 */
.L_x_51899:
        /* <DEDUP_REMOVED lines=26> */
.L_x_51927:
[----:B------:R-:W-:Y:S05]  /*20ab0*/  BSYNC.RECONVERGENT B4 ;  /* 0x0000000000047941 */ /* 0x000fea0003800200 */
.L_x_51926:
[----:B------:R-:W-:Y:S01]  /*20ac0*/  VIADD R0, R4, 0x1 ;  /* 0x0000000104007836 */ /* 0x000fe20000000000 */
[----:B------:R-:W-:Y:S06]  /*20ad0*/  BRA `(.L_x_51928) ;  /* 0x0000000000087947 */ /* 0x000fec0003800000 */
.L_x_51925:
[----:B------:R-:W-:Y:S01]  /*20ae0*/  DMUL R2, RZ, R34 ;  /* 0x00000022ff027228 */ /* 0x000fe20000000000 */
[----:B------:R-:W-:-:S10]  /*20af0*/  IMAD.MOV.U32 R0, RZ, RZ, 0x1 ;  /* 0x00000001ff007424 */ /* 0x000fd400078e00ff */
.L_x_51928:
[----:B------:R-:W-:Y:S05]  /*20b00*/  BSYNC.RECONVERGENT B3 ;  /* 0x0000000000037941 */ /* 0x000fea0003800200 */
.L_x_51924:
        /* <DEDUP_REMOVED lines=56> */
.L_x_51930:
[----:B------:R-:W-:Y:S01]  /*20e90*/  DMUL R2, RZ, R34 ;  /* 0x00000022ff027228 */ /* 0x000fe20000000000 */
[----:B------:R-:W-:-:S10]  /*20ea0*/  IMAD.MOV.U32 R0, RZ, RZ, RZ ;  /* 0x000000ffff007224 */ /* 0x000fd400078e00ff */
.L_x_51931:
[----:B------:R-:W-:Y:S05]  /*20eb0*/  BSYNC.RECONVERGENT B3 ;  /* 0x0000000000037941 */ /* 0x000fea0003800200 */
.L_x_51929:
        /* <DEDUP_REMOVED lines=30> */
.L_x_51898:
        /* <DEDUP_REMOVED lines=57> */
.L_x_51912:
[----:B------:R-:W-:Y:S05]  /*21430*/  BSYNC.RECONVERGENT B2 ;  /* 0x0000000000027941 */ /* 0x000fea0003800200 */
.L_x_51897:
        /* <DEDUP_REMOVED lines=78> */
.L_x_51938:
[----:B------:R-:W-:Y:S05]  /*21920*/  BSYNC.RECONVERGENT B0 ;  /* 0x0000000000007941 */ /* 0x000fea0003800200 */
.L_x_51937:
        /* <DEDUP_REMOVED lines=25> */
.L_x_51942:
[----:B------:R-:W-:Y:S05]  /*21ac0*/  BSYNC.RECONVERGENT B4 ;  /* 0x0000000000047941 */ /* 0x000fea0003800200 */
.L_x_51941:
[----:B------:R-:W-:Y:S01]  /*21ad0*/  VIADD R0, R4, 0x1 ;  /* 0x0000000104007836 */ /* 0x000fe20000000000 */
[----:B------:R-:W-:Y:S06]  /*21ae0*/  BRA `(.L_x_51943) ;  /* 0x0000000000087947 */ /* 0x000fec0003800000 */
.L_x_51940:
[----:B------:R-:W-:Y:S01]  /*21af0*/  DMUL R2, RZ, R30 ;  /* 0x0000001eff027228 */ /* 0x000fe20000000000 */
[----:B------:R-:W-:-:S10]  /*21b00*/  IMAD.MOV.U32 R0, RZ, RZ, 0x1 ;  /* 0x00000001ff007424 */ /* 0x000fd400078e00ff */
.L_x_51943:
[----:B------:R-:W-:Y:S05]  /*21b10*/  BSYNC.RECONVERGENT B3 ;  /* 0x0000000000037941 */ /* 0x000fea0003800200 */
.L_x_51939:
        /* <DEDUP_REMOVED lines=55> */
.L_x_51945:
[----:B------:R-:W-:Y:S01]  /*21e90*/  DMUL R2, RZ, R30 ;  /* 0x0000001eff027228 */ /* 0x000fe20000000000 */
[----:B------:R-:W-:-:S10]  /*21ea0*/  IMAD.MOV.U32 R0, RZ, RZ, RZ ;  /* 0x000000ffff007224 */ /* 0x000fd400078e00ff */
.L_x_51946:
[----:B------:R-:W-:Y:S05]  /*21eb0*/  BSYNC.RECONVERGENT B3 ;  /* 0x0000000000037941 */ /* 0x000fea0003800200 */
.L_x_51944:
        /* <DEDUP_REMOVED lines=32> */
.L_x_51936:
        /* <DEDUP_REMOVED lines=61> */
.L_x_51949:
[----:B------:R-:W-:Y:S05]  /*22490*/  BSYNC.RECONVERGENT B0 ;  /* 0x0000000000007941 */ /* 0x000fea0003800200 */
.L_x_51948:
        /* <DEDUP_REMOVED lines=36> */
.L_x_51953:
[----:B------:R-:W-:Y:S05]  /*226e0*/  BSYNC.RECONVERGENT B4 ;  /* 0x0000000000047941 */ /* 0x000fea0003800200 */
.L_x_51952:
[----:B------:R-:W-:Y:S01]  /*226f0*/  VIADD R0, R4, 0x1 ;  /* 0x0000000104007836 */ /* 0x000fe20000000000 */
[----:B------:R-:W-:Y:S06]  /*22700*/  BRA `(.L_x_51954) ;  /* 0x0000000000087947 */ /* 0x000fec0003800000 */
.L_x_51951:
[----:B------:R-:W-:Y:S01]  /*22710*/  DMUL R2, RZ, R30 ;  /* 0x0000001eff027228 */ /* 0x000fe20000000000 */
[----:B------:R-:W-:-:S10]  /*22720*/  IMAD.MOV.U32 R0, RZ, RZ, 0x1 ;  /* 0x00000001ff007424 */ /* 0x000fd400078e00ff */
.L_x_51954:
[----:B------:R-:W-:Y:S05]  /*22730*/  BSYNC.RECONVERGENT B3 ;  /* 0x0000000000037941 */ /* 0x000fea0003800200 */
.L_x_51950:
        /* <DEDUP_REMOVED lines=59> */
.L_x_51956:
[----:B------:R-:W-:Y:S01]  /*22af0*/  DMUL R2, RZ, R30 ;  /* 0x0000001eff027228 */ /* 0x000fe20000000000 */
[----:B------:R-:W-:-:S10]  /*22b00*/  IMAD.MOV.U32 R0, RZ, RZ, RZ ;  /* 0x000000ffff007224 */ /* 0x000fd400078e00ff */
.L_x_51957:
[----:B------:R-:W-:Y:S05]  /*22b10*/  BSYNC.RECONVERGENT B3 ;  /* 0x0000000000037941 */ /* 0x000fea0003800200 */
.L_x_51955:
        /* <DEDUP_REMOVED lines=37> */
.L_x_51935:
        /* <DEDUP_REMOVED lines=10> */
.L_x_51958:
[----:B------:R-:W-:-:S10]  /*22e10*/  DADD R28, R30, -R30 ;  /* 0x000000001e1c7229 */ /* 0x000fd4000000081e */
[----:B------:R-:W-:Y:S02]  /*22e20*/  IMAD.MOV.U32 R30, RZ, RZ, R28 ;  /* 0x000000ffff1e7224 */ /* 0x000fe400078e001c */
[----:B------:R-:W-:Y:S01]  /*22e30*/  IMAD.MOV.U32 R31, RZ, RZ, R29 ;  /* 0x000000ffff1f7224 */ /* 0x000fe200078e001d */
[----:B------:R-:W-:Y:S06]  /*22e40*/  BRA `(.L_x_51947) ;  /* 0x0000000800c87947 */ /* 0x000fec0003800000 */
.L_x_51934:
        /* <DEDUP_REMOVED lines=26> */
.L_x_51962:
[----:B------:R-:W-:Y:S05]  /*22ff0*/  BSYNC.RECONVERGENT B4 ;  /* 0x0000000000047941 */ /* 0x000fea0003800200 */
.L_x_51961:
[----:B------:R-:W-:Y:S01]  /*23000*/  VIADD R0, R4, 0x1 ;  /* 0x0000000104007836 */ /* 0x000fe20000000000 */
[----:B------:R-:W-:Y:S06]  /*23010*/  BRA `(.L_x_51963) ;  /* 0x0000000000087947 */ /* 0x000fec0003800000 */
.L_x_51960:
[----:B------:R-:W-:Y:S01]  /*23020*/  DMUL R2, RZ, R30 ;  /* 0x0000001eff027228 */ /* 0x000fe20000000000 */
[----:B------:R-:W-:-:S10]  /*23030*/  IMAD.MOV.U32 R0, RZ, RZ, 0x1 ;  /* 0x00000001ff007424 */ /* 0x000fd400078e00ff */
.L_x_51963:
[----:B------:R-:W-:Y:S05]  /*23040*/  BSYNC.RECONVERGENT B3 ;  /* 0x0000000000037941 */ /* 0x000fea0003800200 */
.L_x_51959:
        /* <DEDUP_REMOVED lines=56> */
.L_x_51965:
[----:B------:R-:W-:Y:S01]  /*233d0*/  DMUL R2, RZ, R30 ;  /* 0x0000001eff027228 */ /* 0x000fe20000000000 */
[----:B------:R-:W-:-:S10]  /*233e0*/  IMAD.MOV.U32 R0, RZ, RZ, RZ ;  /* 0x000000ffff007224 */ /* 0x000fd400078e00ff */
.L_x_51966:
[----:B------:R-:W-:Y:S05]  /*233f0*/  BSYNC.RECONVERGENT B3 ;  /* 0x0000000000037941 */ /* 0x000fea0003800200 */
.L_x_51964:
        /* <DEDUP_REMOVED lines=30> */
.L_x_51933:
        /* <DEDUP_REMOVED lines=57> */
.L_x_51947:
[----:B------:R-:W-:Y:S05]  /*23970*/  BSYNC.RECONVERGENT B2 ;  /* 0x0000000000027941 */ /* 0x000fea0003800200 */
.L_x_51932:
        /* <DEDUP_REMOVED lines=78> */
.L_x_51973:
[----:B------:R-:W-:Y:S05]  /*23e60*/  BSYNC.RECONVERGENT B0 ;  /* 0x0000000000007941 */ /* 0x000fea0003800200 */
.L_x_51972:
        /* <DEDUP_REMOVED lines=25> */
.L_x_51977:
[----:B------:R-:W-:Y:S05]  /*24000*/  BSYNC.RECONVERGENT B4 ;  /* 0x0000000000047941 */ /* 0x000fea0003800200 */
.L_x_51976:
[----:B------:R-:W-:Y:S01]  /*24010*/  VIADD R0, R4, 0x1 ;  /* 0x0000000104007836 */ /* 0x000fe20000000000 */
[----:B------:R-:W-:Y:S06]  /*24020*/  BRA `(.L_x_51978) ;  /* 0x0000000000087947 */ /* 0x000fec0003800000 */
.L_x_51975:
[----:B------:R-:W-:Y:S01]  /*24030*/  DMUL R2, RZ, R26 ;  /* 0x0000001aff027228 */ /* 0x000fe20000000000 */
[----:B------:R-:W-:-:S10]  /*24040*/  IMAD.MOV.U32 R0, RZ, RZ, 0x1 ;  /* 0x00000001ff007424 */ /* 0x000fd400078e00ff */
.L_x_51978:
[----:B------:R-:W-:Y:S05]  /*24050*/  BSYNC.RECONVERGENT B3 ;  /* 0x0000000000037941 */ /* 0x000fea0003800200 */
.L_x_51974:
        /* <DEDUP_REMOVED lines=56> */
.L_x_51980:
[----:B------:R-:W-:Y:S01]  /*243e0*/  DMUL R2, RZ, R26 ;  /* 0x0000001aff027228 */ /* 0x000fe20000000000 */
[----:B------:R-:W-:-:S10]  /*243f0*/  IMAD.MOV.U32 R0, RZ, RZ, RZ ;  /* 0x000000ffff007224 */ /* 0x000fd400078e00ff */
.L_x_51981:
[----:B------:R-:W-:Y:S05]  /*24400*/  BSYNC.RECONVERGENT B3 ;  /* 0x0000000000037941 */ /* 0x000fea0003800200 */
.L_x_51979:
        /* <DEDUP_REMOVED lines=32> */
.L_x_51971:
        /* <DEDUP_REMOVED lines=61> */
.L_x_51984:
[----:B------:R-:W-:Y:S05]  /*249e0*/  BSYNC.RECONVERGENT B0 ;  /* 0x0000000000007941 */ /* 0x000fea0003800200 */
.L_x_51983:
        /* <DEDUP_REMOVED lines=38> */
.L_x_51988:
[----:B------:R-:W-:Y:S05]  /*24c50*/  BSYNC.RECONVERGENT B4 ;  /* 0x0000000000047941 */ /* 0x000fea0003800200 */
.L_x_51987:
[----:B------:R-:W-:Y:S01]  /*24c60*/  VIADD R0, R4, 0x1 ;  /* 0x0000000104007836 */ /* 0x000fe20000000000 */
[----:B------:R-:W-:Y:S06]  /*24c70*/  BRA `(.L_x_51989) ;  /* 0x0000000000087947 */ /* 0x000fec0003800000 */
.L_x_51986:
[----:B------:R-:W-:Y:S01]  /*24c80*/  DMUL R2, RZ, R26 ;  /* 0x0000001aff027228 */ /* 0x000fe20000000000 */
[----:B------:R-:W-:-:S10]  /*24c90*/  IMAD.MOV.U32 R0, RZ, RZ, 0x1 ;  /* 0x00000001ff007424 */ /* 0x000fd400078e00ff */
.L_x_51989:
[----:B------:R-:W-:Y:S05]  /*24ca0*/  BSYNC.RECONVERGENT B3 ;  /* 0x0000000000037941 */ /* 0x000fea0003800200 */
.L_x_51985:
        /* <DEDUP_REMOVED lines=57> */
.L_x_51991:
[----:B------:R-:W-:Y:S01]  /*25040*/  DMUL R2, RZ, R26 ;  /* 0x0000001aff027228 */ /* 0x000fe20000000000 */
[----:B------:R-:W-:-:S10]  /*25050*/  IMAD.MOV.U32 R0, RZ, RZ, RZ ;  /* 0x000000ffff007224 */ /* 0x000fd400078e00ff */
.L_x_51992:
[----:B------:R-:W-:Y:S05]  /*25060*/  BSYNC.RECONVERGENT B3 ;  /* 0x0000000000037941 */ /* 0x000fea0003800200 */
.L_x_51990:
        /* <DEDUP_REMOVED lines=35> */
.L_x_51970:
        /* <DEDUP_REMOVED lines=10> */
.L_x_51993:
[----:B------:R-:W-:-:S10]  /*25340*/  DADD R24, R26, -R26 ;  /* 0x000000001a187229 */ /* 0x000fd4000000081a */
[----:B------:R-:W-:Y:S02]  /*25350*/  IMAD.MOV.U32 R26, RZ, RZ, R24 ;  /* 0x000000ffff1a7224 */ /* 0x000fe400078e0018 */
[----:B------:R-:W-:Y:S01]  /*25360*/  IMAD.MOV.U32 R27, RZ, RZ, R25 ;  /* 0x000000ffff1b7224 */ /* 0x000fe200078e0019 */
[----:B------:R-:W-:Y:S06]  /*25370*/  BRA `(.L_x_51982) ;  /* 0x0000000800c87947 */ /* 0x000fec0003800000 */
.L_x_51969:
        /* <DEDUP_REMOVED lines=26> */
.L_x_51997:
[----:B------:R-:W-:Y:S05]  /*25520*/  BSYNC.RECONVERGENT B4 ;  /* 0x0000000000047941 */ /* 0x000fea0003800200 */
.L_x_51996:
[----:B------:R-:W-:Y:S01]  /*25530*/  VIADD R0, R4, 0x1 ;  /* 0x0000000104007836 */ /* 0x000fe20000000000 */
[----:B------:R-:W-:Y:S06]  /*25540*/  BRA `(.L_x_51998) ;  /* 0x0000000000087947 */ /* 0x000fec0003800000 */
.L_x_51995:
[----:B------:R-:W-:Y:S01]  /*25550*/  DMUL R2, RZ, R26 ;  /* 0x0000001aff027228 */ /* 0x000fe20000000000 */
[----:B------:R-:W-:-:S10]  /*25560*/  IMAD.MOV.U32 R0, RZ, RZ, 0x1 ;  /* 0x00000001ff007424 */ /* 0x000fd400078e00ff */
.L_x_51998:
[----:B------:R-:W-:Y:S05]  /*25570*/  BSYNC.RECONVERGENT B3 ;  /* 0x0000000000037941 */ /* 0x000fea0003800200 */
.L_x_51994:
        /* <DEDUP_REMOVED lines=56> */
.L_x_52000:
[----:B------:R-:W-:Y:S01]  /*25900*/  DMUL R2, RZ, R26 ;  /* 0x0000001aff027228 */ /* 0x000fe20000000000 */
[----:B------:R-:W-:-:S10]  /*25910*/  IMAD.MOV.U32 R0, RZ, RZ, RZ ;  /* 0x000000ffff007224 */ /* 0x000fd400078e00ff */
.L_x_52001:
[----:B------:R-:W-:Y:S05]  /*25920*/  BSYNC.RECONVERGENT B3 ;  /* 0x0000000000037941 */ /* 0x000fea0003800200 */
.L_x_51999:
        /* <DEDUP_REMOVED lines=30> */
.L_x_51968:
        /* <DEDUP_REMOVED lines=57> */
.L_x_51982:
[----:B------:R-:W-:Y:S05]  /*25ea0*/  BSYNC.RECONVERGENT B2 ;  /* 0x0000000000027941 */ /* 0x000fea0003800200 */
.L_x_51967:
        /* <DEDUP_REMOVED lines=8> */
        .type           $_ZN2at6native29vectorized_elementwise_kernelILi4EZNS0_50_GLOBAL__N__2680c7bb_12_PowKernel_cu_7dd49032_300322pow_scalar_tensor_implIdEEvRNS_18TensorIteratorBaseEN3c107complexIT_EEEUlNS7_IdEEE_St5arrayIPcLm2EEEEviT0_T1_$__internal_trig_reduction_slowpathd,@function
        .size           $_ZN2at6native29vectorized_elementwise_kernelILi4EZNS0_50_GLOBAL__N__2680c7bb_12_PowKernel_cu_7dd49032_300322pow_scalar_tensor_implIdEEvRNS_18TensorIteratorBaseEN3c107complexIT_EEEUlNS7_IdEEE_St5arrayIPcLm2EEEEviT0_T1_$__internal_trig_reduction_slowpathd,(.L_x_68403 - $_ZN2at6native29vectorized_elementwise_kernelILi4EZNS0_50_GLOBAL__N__2680c7bb_12_PowKernel_cu_7dd49032_300322pow_scalar_tensor_implIdEEvRNS_18TensorIteratorBaseEN3c107complexIT_EEEUlNS7_IdEEE_St5arrayIPcLm2EEEEviT0_T1_$__internal_trig_reduction_slowpathd)
$_ZN2at6native29vectorized_elementwise_kernelILi4EZNS0_50_GLOBAL__N__2680c7bb_12_PowKernel_cu_7dd49032_300322pow_scalar_tensor_implIdEEvRNS_18TensorIteratorBaseEN3c107complexIT_EEEUlNS7_IdEEE_St5arrayIPcLm2EEEEviT0_T1_$__internal_trig_reduction_slowpathd:
        /* <DEDUP_REMOVED lines=23> */
.L_x_52006:
        /* <DEDUP_REMOVED lines=29> */
.L_x_52005:
[----:B------:R-:W-:-:S07]  /*26270*/  IMAD.MOV.U32 R46, RZ, RZ, R7 ;  /* 0x000000ffff2e7224 */ /* 0x000fce00078e0007 */
.L_x_52004:
[----:B------:R-:W-:Y:S05]  /*26280*/  BSYNC.RECONVERGENT B0 ;  /* 0x0000000000007941 */ /* 0x000fea0003800200 */
.L_x_52003:
        /* <DEDUP_REMOVED lines=60> */
.L_x_52008:
[----:B------:R-:W-:Y:S05]  /*26650*/  BSYNC.RECONVERGENT B0 ;  /* 0x0000000000007941 */ /* 0x000fea0003800200 */
.L_x_52007:
        /* <DEDUP_REMOVED lines=36> */
.L_x_52002:
[----:B------:R-:W-:Y:S02]  /*268a0*/  IMAD.MOV.U32 R49, RZ, RZ, 0x0 ;  /* 0x00000000ff317424 */ /* 0x000fe400078e00ff */
[----:B------:R-:W-:Y:S02]  /*268b0*/  IMAD.MOV.U32 R7, RZ, RZ, R50 ;  /* 0x000000ffff077224 */ /* 0x000fe400078e0032 */
[----:B------:R-:W-:Y:S05]  /*268c0*/  RET.REL.NODEC R48 `(_ZN2at6native29vectorized_elementwise_kernelILi4EZNS0_50_GLOBAL__N__2680c7bb_12_PowKernel_cu_7dd49032_300322pow_scalar_tensor_implIdEEvRNS_18TensorIteratorBaseEN3c107complexIT_EEEUlNS7_IdEEE_St5arrayIPcLm2EEEEviT0_T1_) ;  /* 0xfffffd9430cc7950 */ /* 0x000fea0003c3ffff */
.L_x_52009:
        /* <DEDUP_REMOVED lines=11> */
.L_x_68403:


//--------------------- .text._ZN2at6native29vectorized_elementwise_kernelILi8EZNS0_50_GLOBAL__N__2680c7bb_12_PowKernel_cu_7dd49032_300322pow_scalar_tensor_implIdEEvRNS_18TensorIteratorBaseEN3c107complexIT_EEEUlNS7_IdEEE_St5arrayIPcLm2EEEEviT0_T1_ --------------------------
	.section	.text._ZN2at6native29vectorized_elementwise_kernelILi8EZNS0_50_GLOBAL__N__2680c7bb_12_PowKernel_cu_7dd49032_300322pow_scalar_tensor_implIdEEvRNS_18TensorIteratorBaseEN3c107complexIT_EEEUlNS7_IdEEE_St5arrayIPcLm2EEEEviT0_T1_,"ax",@progbits
	.align	128
        .global         _ZN2at6native29vectorized_elementwise_kernelILi8EZNS0_50_GLOBAL__N__2680c7bb_12_PowKernel_cu_7dd49032_300322pow_scalar_tensor_implIdEEvRNS_18TensorIteratorBaseEN3c107complexIT_EEEUlNS7_IdEEE_St5arrayIPcLm2EEEEviT0_T1_
        .type           _ZN2at6native29vectorized_elementwise_kernelILi8EZNS0_50_GLOBAL__N__2680c7bb_12_PowKernel_cu_7dd49032_300322pow_scalar_tensor_implIdEEvRNS_18TensorIteratorBaseEN3c107complexIT_EEEUlNS7_IdEEE_St5arrayIPcLm2EEEEviT0_T1_,@function
        .size           _ZN2at6native29vectorized_elementwise_kernelILi8EZNS0_50_GLOBAL__N__2680c7bb_12_PowKernel_cu_7dd49032_300322pow_scalar_tensor_implIdEEvRNS_18TensorIteratorBaseEN3c107complexIT_EEEUlNS7_IdEEE_St5arrayIPcLm2EEEEviT0_T1_,(.L_x_68404 - _ZN2at6native29vectorized_elementwise_kernelILi8EZNS0_50_GLOBAL__N__2680c7bb_12_PowKernel_cu_7dd49032_300322pow_scalar_tensor_implIdEEvRNS_18TensorIteratorBaseEN3c107complexIT_EEEUlNS7_IdEEE_St5arrayIPcLm2EEEEviT0_T1_)
        .other          _ZN2at6native29vectorized_elementwise_kernelILi8EZNS0_50_GLOBAL__N__2680c7bb_12_PowKernel_cu_7dd49032_300322pow_scalar_tensor_implIdEEvRNS_18TensorIteratorBaseEN3c107complexIT_EEEUlNS7_IdEEE_St5arrayIPcLm2EEEEviT0_T1_,@"STO_CUDA_ENTRY STV_DEFAULT"
_ZN2at6native29vectorized_elementwise_kernelILi8EZNS0_50_GLOBAL__N__2680c7bb_12_PowKernel_cu_7dd49032_300322pow_scalar_tensor_implIdEEvRNS_18TensorIteratorBaseEN3c107complexIT_EEEUlNS7_IdEEE_St5arrayIPcLm2EEEEviT0_T1_:
.text._ZN2at6native29vectorized_elementwise_kernelILi8EZNS0_50_GLOBAL__N__2680c7bb_12_PowKernel_cu_7dd49032_300322pow_scalar_tensor_implIdEEvRNS_18TensorIteratorBaseEN3c107complexIT_EEEUlNS7_IdEEE_St5arrayIPcLm2EEEEviT0_T1_:
        /* <DEDUP_REMOVED lines=147> */
.L_x_52013:
        /* <DEDUP_REMOVED lines=28> */
[----:B------:R-:W-:Y:S05]  /*0af0*/  CALL.REL.NOINC `($_ZN2at6native29vectorized_elementwise_kernelILi8EZNS0_50_GLOBAL__N__2680c7bb_12_PowKernel_cu_7dd49032_300322pow_scalar_tensor_implIdEEvRNS_18TensorIteratorBaseEN3c107complexIT_EEEUlNS7_IdEEE_St5arrayIPcLm2EEEEviT0_T1_$__internal_trig_reduction_slowpathd) ;  /* 0x00000254000c7944 */ /* 0x000fea0003c00000 */
[----:B------:R-:W-:Y:S02]  /*0b00*/  IMAD.MOV.U32 R2, RZ, RZ, R6 ;  /* 0x000000ffff027224 */ /* 0x000fe400078e0006 */
[----:B------:R-:W-:-:S07]  /*0b10*/  IMAD.MOV.U32 R3, RZ, RZ, R7 ;  /* 0x000000ffff037224 */ /* 0x000fce00078e0007 */
.L_x_52018:
[----:B------:R-:W-:Y:S05]  /*0b20*/  BSYNC.RECONVERGENT B4 ;  /* 0x0000000000047941 */ /* 0x000fea0003800200 */
.L_x_52017:
[----:B------:R-:W-:-:S07]  /*0b30*/  VIADD R0, R4, 0x1 ;  /* 0x0000000104007836 */ /* 0x000fce0000000000 */
.L_x_52016:
[----:B------:R-:W-:Y:S05]  /*0b40*/  BSYNC.RECONVERGENT B3 ;  /* 0x0000000000037941 */ /* 0x000fea0003800200 */
.L_x_52015:
        /* <DEDUP_REMOVED lines=54> */
[----:B------:R-:W-:Y:S02]  /*0eb0*/  IMAD.MOV.U32 R2, RZ, RZ, R6 ;  /* 0x000000ffff027224 */ /* 0x000fe400078e0006 */
[----:B------:R-:W-:-:S07]  /*0ec0*/  IMAD.MOV.U32 R3, RZ, RZ, R7 ;  /* 0x000000ffff037224 */ /* 0x000fce00078e0007 */
.L_x_52020:
[----:B------:R-:W-:Y:S05]  /*0ed0*/  BSYNC.RECONVERGENT B3 ;  /* 0x0000000000037941 */ /* 0x000fea0003800200 */
.L_x_52019:
        /* <DEDUP_REMOVED lines=30> */
.L_x_52014:
        /* <DEDUP_REMOVED lines=15> */
.L_x_52021:
        /* <DEDUP_REMOVED lines=65> */
.L_x_52024:
[----:B------:R-:W-:Y:S05]  /*15c0*/  BSYNC.RECONVERGENT B0 ;  /* 0x0000000000007941 */ /* 0x000fea0003800200 */
.L_x_52023:
        /* <DEDUP_REMOVED lines=38> */
.L_x_52028:
[----:B------:R-:W-:Y:S05]  /*1830*/  BSYNC.RECONVERGENT B4 ;  /* 0x0000000000047941 */ /* 0x000fea0003800200 */
.L_x_52027:
[----:B------:R-:W-:-:S07]  /*1840*/  VIADD R0, R4, 0x1 ;  /* 0x0000000104007836 */ /* 0x000fce0000000000 */
.L_x_52026:
[----:B------:R-:W-:Y:S05]  /*1850*/  BSYNC.RECONVERGENT B3 ;  /* 0x0000000000037941 */ /* 0x000fea0003800200 */
.L_x_52025:
        /* <DEDUP_REMOVED lines=60> */
.L_x_52030:
[----:B------:R-:W-:Y:S05]  /*1c20*/  BSYNC.RECONVERGENT B3 ;  /* 0x0000000000037941 */ /* 0x000fea0003800200 */
.L_x_52029:
        /* <DEDUP_REMOVED lines=37> */
.L_x_52022:
        /* <DEDUP_REMOVED lines=61> */
.L_x_52032:
[----:B------:R-:W-:Y:S05]  /*2250*/  BSYNC.RECONVERGENT B0 ;  /* 0x0000000000007941 */ /* 0x000fea0003800200 */
.L_x_52031:
        /* <DEDUP_REMOVED lines=27> */
.L_x_52036:
[----:B------:R-:W-:Y:S05]  /*2410*/  BSYNC.RECONVERGENT B4 ;  /* 0x0000000000047941 */ /* 0x000fea0003800200 */
.L_x_52035:
[----:B------:R-:W-:-:S07]  /*2420*/  VIADD R0, R0, 0x1 ;  /* 0x0000000100007836 */ /* 0x000fce0000000000 */
.L_x_52034:
[----:B------:R-:W-:Y:S05]  /*2430*/  BSYNC.RECONVERGENT B3 ;  /* 0x0000000000037941 */ /* 0x000fea0003800200 */
.L_x_52033:
        /* <DEDUP_REMOVED lines=56> */
.L_x_52038:
[----:B------:R-:W-:Y:S05]  /*27c0*/  BSYNC.RECONVERGENT B3 ;  /* 0x0000000000037941 */ /* 0x000fea0003800200 */
.L_x_52037:
        /* <DEDUP_REMOVED lines=31> */
.L_x_52012:
[----:B------:R-:W-:Y:S05]  /*29c0*/  BSYNC.RECONVERGENT B2 ;  /* 0x0000000000027941 */ /* 0x000fea0003800200 */
.L_x_52011:
        /* <DEDUP_REMOVED lines=82> */
.L_x_52046:
[----:B------:R-:W-:Y:S05]  /*2ef0*/  BSYNC.RECONVERGENT B0 ;  /* 0x0000000000007941 */ /* 0x000fea0003800200 */
.L_x_52045:
        /* <DEDUP_REMOVED lines=25> */
.L_x_52050:
[----:B------:R-:W-:Y:S05]  /*3090*/  BSYNC.RECONVERGENT B4 ;  /* 0x0000000000047941 */ /* 0x000fea0003800200 */
.L_x_52049:
[----:B------:R-:W-:Y:S01]  /*30a0*/  VIADD R0, R4, 0x1 ;  /* 0x0000000104007836 */ /* 0x000fe20000000000 */
[----:B------:R-:W-:Y:S06]  /*30b0*/  BRA `(.L_x_52051) ;  /* 0x0000000000087947 */ /* 0x000fec0003800000 */
.L_x_52048:
[----:B------:R-:W-:Y:S01]  /*30c0*/  DMUL R2, RZ, R30 ;  /* 0x0000001eff027228 */ /* 0x000fe20000000000 */
[----:B------:R-:W-:-:S10]  /*30d0*/  IMAD.MOV.U32 R0, RZ, RZ, 0x1 ;  /* 0x00000001ff007424 */ /* 0x000fd400078e00ff */
.L_x_52051:
[----:B------:R-:W-:Y:S05]  /*30e0*/  BSYNC.RECONVERGENT B3 ;  /* 0x0000000000037941 */ /* 0x000fea0003800200 */
.L_x_52047:
        /* <DEDUP_REMOVED lines=53> */
[----:B------:R-:W-:Y:S01]  /*3440*/  IMAD.MOV.U32 R3, RZ, RZ, R7 ;  /* 0x000000ffff037224 */ /* 0x000fe200078e0007 */
[----:B------:R-:W-:Y:S06]  /*3450*/  BRA `(.L_x_52054) ;  /* 0x0000000000087947 */ /* 0x000fec0003800000 */
.L_x_52053:
[----:B------:R-:W-:Y:S01]  /*3460*/  DMUL R2, RZ, R30 ;  /* 0x0000001eff027228 */ /* 0x000fe20000000000 */
[----:B------:R-:W-:-:S10]  /*3470*/  IMAD.MOV.U32 R0, RZ, RZ, RZ ;  /* 0x000000ffff007224 */ /* 0x000fd400078e00ff */
.L_x_52054:
[----:B------:R-:W-:Y:S05]  /*3480*/  BSYNC.RECONVERGENT B3 ;  /* 0x0000000000037941 */ /* 0x000fea0003800200 */
.L_x_52052:
        /* <DEDUP_REMOVED lines=32> */
.L_x_52044:
        /* <DEDUP_REMOVED lines=62> */
.L_x_52056:
[----:B------:R-:W-:Y:S05]  /*3a70*/  BSYNC.RECONVERGENT B0 ;  /* 0x0000000000007941 */ /* 0x000fea0003800200 */
.L_x_52055:
        /* <DEDUP_REMOVED lines=36> */
.L_x_52060:
[----:B------:R-:W-:Y:S05]  /*3cc0*/  BSYNC.RECONVERGENT B4 ;  /* 0x0000000000047941 */ /* 0x000fea0003800200 */
.L_x_52059:
[----:B------:R-:W-:Y:S01]  /*3cd0*/  VIADD R0, R4, 0x1 ;  /* 0x0000000104007836 */ /* 0x000fe20000000000 */
[----:B------:R-:W-:Y:S06]  /*3ce0*/  BRA `(.L_x_52061) ;  /* 0x0000000000087947 */ /* 0x000fec0003800000 */
.L_x_52058:
[----:B------:R-:W-:Y:S01]  /*3cf0*/  DMUL R2, RZ, R30 ;  /* 0x0000001eff027228 */ /* 0x000fe20000000000 */
[----:B------:R-:W-:-:S10]  /*3d00*/  IMAD.MOV.U32 R0, RZ, RZ, 0x1 ;  /* 0x00000001ff007424 */ /* 0x000fd400078e00ff */
.L_x_52061:
[----:B------:R-:W-:Y:S05]  /*3d10*/  BSYNC.RECONVERGENT B3 ;  /* 0x0000000000037941 */ /* 0x000fea0003800200 */
.L_x_52057:
        /* <DEDUP_REMOVED lines=59> */
.L_x_52063:
[----:B------:R-:W-:Y:S01]  /*40d0*/  DMUL R2, RZ, R30 ;  /* 0x0000001eff027228 */ /* 0x000fe20000000000 */
[----:B------:R-:W-:-:S10]  /*40e0*/  IMAD.MOV.U32 R0, RZ, RZ, RZ ;  /* 0x000000ffff007224 */ /* 0x000fd400078e00ff */
.L_x_52064:
[----:B------:R-:W-:Y:S05]  /*40f0*/  BSYNC.RECONVERGENT B3 ;  /* 0x0000000000037941 */ /* 0x000fea0003800200 */
.L_x_52062:
        /* <DEDUP_REMOVED lines=37> */
.L_x_52043:
        /* <DEDUP_REMOVED lines=10> */
.L_x_52065:
[----:B------:R-:W-:-:S10]  /*43f0*/  DADD R30, R30, -R30 ;  /* 0x000000001e1e7229 */ /* 0x000fd4000000081e */
[----:B------:R-:W-:Y:S02]  /*4400*/  IMAD.MOV.U32 R28, RZ, RZ, R30 ;  /* 0x000000ffff1c7224 */ /* 0x000fe400078e001e */
[----:B------:R-:W-:Y:S01]  /*4410*/  IMAD.MOV.U32 R29, RZ, RZ, R31 ;  /* 0x000000ffff1d7224 */ /* 0x000fe200078e001f */
[----:B------:R-:W-:Y:S06]  /*4420*/  BRA `(.L_x_52040) ;  /* 0x0000000800c87947 */ /* 0x000fec0003800000 */
.L_x_52042:
        /* <DEDUP_REMOVED lines=26> */
.L_x_52069:
[----:B------:R-:W-:Y:S05]  /*45d0*/  BSYNC.RECONVERGENT B4 ;  /* 0x0000000000047941 */ /* 0x000fea0003800200 */
.L_x_52068:
[----:B------:R-:W-:Y:S01]  /*45e0*/  VIADD R0, R4, 0x1 ;  /* 0x0000000104007836 */ /* 0x000fe20000000000 */
[----:B------:R-:W-:Y:S06]  /*45f0*/  BRA `(.L_x_52070) ;  /* 0x0000000000087947 */ /* 0x000fec0003800000 */
.L_x_52067:
[----:B------:R-:W-:Y:S01]  /*4600*/  DMUL R2, RZ, R30 ;  /* 0x0000001eff027228 */ /* 0x000fe20000000000 */
[----:B------:R-:W-:-:S10]  /*4610*/  IMAD.MOV.U32 R0, RZ, RZ, 0x1 ;  /* 0x00000001ff007424 */ /* 0x000fd400078e00ff */
.L_x_52070:
[----:B------:R-:W-:Y:S05]  /*4620*/  BSYNC.RECONVERGENT B3 ;  /* 0x0000000000037941 */ /* 0x000fea0003800200 */
.L_x_52066:
        /* <DEDUP_REMOVED lines=55> */
.L_x_52072:
[----:B------:R-:W-:Y:S01]  /*49a0*/  DMUL R2, RZ, R30 ;  /* 0x0000001eff027228 */ /* 0x000fe20000000000 */
[----:B------:R-:W-:-:S10]  /*49b0*/  IMAD.MOV.U32 R0, RZ, RZ, RZ ;  /* 0x000000ffff007224 */ /* 0x000fd400078e00ff */
.L_x_52073:
[----:B------:R-:W-:Y:S05]  /*49c0*/  BSYNC.RECONVERGENT B3 ;  /* 0x0000000000037941 */ /* 0x000fea0003800200 */
.L_x_52071:
        /* <DEDUP_REMOVED lines=30> */
.L_x_52041:
        /* <DEDUP_REMOVED lines=58> */
.L_x_52040:
[----:B------:R-:W-:Y:S05]  /*4f50*/  BSYNC.RECONVERGENT B2 ;  /* 0x0000000000027941 */ /* 0x000fea0003800200 */
.L_x_52039:
        /* <DEDUP_REMOVED lines=82> */
.L_x_52081:
[----:B------:R-:W-:Y:S05]  /*5480*/  BSYNC.RECONVERGENT B0 ;  /* 0x0000000000007941 */ /* 0x000fea0003800200 */
.L_x_52080:
        /* <DEDUP_REMOVED lines=25> */
.L_x_52085:
[----:B------:R-:W-:Y:S05]  /*5620*/  BSYNC.RECONVERGENT B4 ;  /* 0x0000000000047941 */ /* 0x000fea0003800200 */
.L_x_52084:
[----:B------:R-:W-:Y:S01]  /*5630*/  VIADD R0, R4, 0x1 ;  /* 0x0000000104007836 */ /* 0x000fe20000000000 */
[----:B------:R-:W-:Y:S06]  /*5640*/  BRA `(.L_x_52086) ;  /* 0x0000000000087947 */ /* 0x000fec0003800000 */
.L_x_52083:
[----:B------:R-:W-:Y:S01]  /*5650*/  DMUL R2, RZ, R34 ;  /* 0x00000022ff027228 */ /* 0x000fe20000000000 */
[----:B------:R-:W-:-:S10]  /*5660*/  IMAD.MOV.U32 R0, RZ, RZ, 0x1 ;  /* 0x00000001ff007424 */ /* 0x000fd400078e00ff */
.L_x_52086:
[----:B------:R-:W-:Y:S05]  /*5670*/  BSYNC.RECONVERGENT B3 ;  /* 0x0000000000037941 */ /* 0x000fea0003800200 */
.L_x_52082:
        /* <DEDUP_REMOVED lines=55> */
.L_x_52088:
[----:B------:R-:W-:Y:S01]  /*59f0*/  DMUL R2, RZ, R34 ;  /* 0x00000022ff027228 */ /* 0x000fe20000000000 */
[----:B------:R-:W-:-:S10]  /*5a00*/  IMAD.MOV.U32 R0, RZ, RZ, RZ ;  /* 0x000000ffff007224 */ /* 0x000fd400078e00ff */
.L_x_52089:
[----:B------:R-:W-:Y:S05]  /*5a10*/  BSYNC.RECONVERGENT B3 ;  /* 0x0000000000037941 */ /* 0x000fea0003800200 */
.L_x_52087:
        /* <DEDUP_REMOVED lines=32> */
.L_x_52079:
        /* <DEDUP_REMOVED lines=62> */
.L_x_52091:
[----:B------:R-:W-:Y:S05]  /*6000*/  BSYNC.RECONVERGENT B0 ;  /* 0x0000000000007941 */ /* 0x000fea0003800200 */
.L_x_52090:
        /* <DEDUP_REMOVED lines=36> */
.L_x_52095:
[----:B------:R-:W-:Y:S05]  /*6250*/  BSYNC.RECONVERGENT B4 ;  /* 0x0000000000047941 */ /* 0x000fea0003800200 */
.L_x_52094:
[----:B------:R-:W-:Y:S01]  /*6260*/  VIADD R0, R4, 0x1 ;  /* 0x0000000104007836 */ /* 0x000fe20000000000 */
[----:B------:R-:W-:Y:S06]  /*6270*/  BRA `(.L_x_52096) ;  /* 0x0000000000087947 */ /* 0x000fec0003800000 */
.L_x_52093:
[----:B------:R-:W-:Y:S01]  /*6280*/  DMUL R2, RZ, R34 ;  /* 0x00000022ff027228 */ /* 0x000fe20000000000 */
[----:B------:R-:W-:-:S10]  /*6290*/  IMAD.MOV.U32 R0, RZ, RZ, 0x1 ;  /* 0x00000001ff007424 */ /* 0x000fd400078e00ff */
.L_x_52096:
[----:B------:R-:W-:Y:S05]  /*62a0*/  BSYNC.RECONVERGENT B3 ;  /* 0x0000000000037941 */ /* 0x000fea0003800200 */
.L_x_52092:
        /* <DEDUP_REMOVED lines=59> */
.L_x_52098:
[----:B------:R-:W-:Y:S01]  /*6660*/  DMUL R2, RZ, R34 ;  /* 0x00000022ff027228 */ /* 0x000fe20000000000 */
[----:B------:R-:W-:-:S10]  /*6670*/  IMAD.MOV.U32 R0, RZ, RZ, RZ ;  /* 0x000000ffff007224 */ /* 0x000fd400078e00ff */
.L_x_52099:
[----:B------:R-:W-:Y:S05]  /*6680*/  BSYNC.RECONVERGENT B3 ;  /* 0x0000000000037941 */ /* 0x000fea0003800200 */
.L_x_52097:
        /* <DEDUP_REMOVED lines=37> */
.L_x_52078:
        /* <DEDUP_REMOVED lines=10> */
.L_x_52100:
[----:B------:R-:W-:-:S10]  /*6980*/  DADD R34, R34, -R34 ;  /* 0x0000000022227229 */ /* 0x000fd40000000822 */
[----:B------:R-:W-:Y:S02]  /*6990*/  IMAD.MOV.U32 R32, RZ, RZ, R34 ;  /* 0x000000ffff207224 */ /* 0x000fe400078e0022 */
[----:B------:R-:W-:Y:S01]  /*69a0*/  IMAD.MOV.U32 R33, RZ, RZ, R35 ;  /* 0x000000ffff217224 */ /* 0x000fe200078e0023 */
[----:B------:R-:W-:Y:S06]  /*69b0*/  BRA `(.L_x_52075) ;  /* 0x0000000800c87947 */ /* 0x000fec0003800000 */
.L_x_52077:
        /* <DEDUP_REMOVED lines=26> */
.L_x_52104:
[----:B------:R-:W-:Y:S05]  /*6b60*/  BSYNC.RECONVERGENT B4 ;  /* 0x0000000000047941 */ /* 0x000fea0003800200 */
.L_x_52103:
[----:B------:R-:W-:Y:S01]  /*6b70*/  VIADD R0, R4, 0x1 ;  /* 0x0000000104007836 */ /* 0x000fe20000000000 */
[----:B------:R-:W-:Y:S06]  /*6b80*/  BRA `(.L_x_52105) ;  /* 0x0000000000087947 */ /* 0x000fec0003800000 */
.L_x_52102:
[----:B------:R-:W-:Y:S01]  /*6b90*/  DMUL R2, RZ, R34 ;  /* 0x00000022ff027228 */ /* 0x000fe20000000000 */
[----:B------:R-:W-:-:S10]  /*6ba0*/  IMAD.MOV.U32 R0, RZ, RZ, 0x1 ;  /* 0x00000001ff007424 */ /* 0x000fd400078e00ff */
.L_x_52105:
[----:B------:R-:W-:Y:S05]  /*6bb0*/  BSYNC.RECONVERGENT B3 ;  /* 0x0000000000037941 */ /* 0x000fea0003800200 */
.L_x_52101:
        /* <DEDUP_REMOVED lines=55> */
.L_x_52107:
[----:B------:R-:W-:Y:S01]  /*6f30*/  DMUL R2, RZ, R34 ;  /* 0x00000022ff027228 */ /* 0x000fe20000000000 */
[----:B------:R-:W-:-:S10]  /*6f40*/  IMAD.MOV.U32 R0, RZ, RZ, RZ ;  /* 0x000000ffff007224 */ /* 0x000fd400078e00ff */
.L_x_52108:
[----:B------:R-:W-:Y:S05]  /*6f50*/  BSYNC.RECONVERGENT B3 ;  /* 0x0000000000037941 */ /* 0x000fea0003800200 */
.L_x_52106:
        /* <DEDUP_REMOVED lines=30> */
.L_x_52076:
        /* <DEDUP_REMOVED lines=58> */
.L_x_52075:
[----:B------:R-:W-:Y:S05]  /*74e0*/  BSYNC.RECONVERGENT B2 ;  /* 0x0000000000027941 */ /* 0x000fea0003800200 */
.L_x_52074:
        /* <DEDUP_REMOVED lines=82> */
.L_x_52116:
[----:B------:R-:W-:Y:S05]  /*7a10*/  BSYNC.RECONVERGENT B0 ;  /* 0x0000000000007941 */ /* 0x000fea0003800200 */
.L_x_52115:
        /* <DEDUP_REMOVED lines=25> */
.L_x_52120:
[----:B------:R-:W-:Y:S05]  /*7bb0*/  BSYNC.RECONVERGENT B4 ;  /* 0x0000000000047941 */ /* 0x000fea0003800200 */
.L_x_52119:
[----:B------:R-:W-:Y:S01]  /*7bc0*/  VIADD R0, R4, 0x1 ;  /* 0x0000000104007836 */ /* 0x000fe20000000000 */
[----:B------:R-:W-:Y:S06]  /*7bd0*/  BRA `(.L_x_52121) ;  /* 0x0000000000087947 */ /* 0x000fec0003800000 */
.L_x_52118:
[----:B------:R-:W-:Y:S01]  /*7be0*/  DMUL R2, RZ, R38 ;  /* 0x00000026ff027228 */ /* 0x000fe20000000000 */
[----:B------:R-:W-:-:S10]  /*7bf0*/  IMAD.MOV.U32 R0, RZ, RZ, 0x1 ;  /* 0x00000001ff007424 */ /* 0x000fd400078e00ff */
.L_x_52121:
[----:B------:R-:W-:Y:S05]  /*7c00*/  BSYNC.RECONVERGENT B3 ;  /* 0x0000000000037941 */ /* 0x000fea0003800200 */
.L_x_52117:
        /* <DEDUP_REMOVED lines=55> */
.L_x_52123:
[----:B------:R-:W-:Y:S01]  /*7f80*/  DMUL R2, RZ, R38 ;  /* 0x00000026ff027228 */ /* 0x000fe20000000000 */
[----:B------:R-:W-:-:S10]  /*7f90*/  IMAD.MOV.U32 R0, RZ, RZ, RZ ;  /* 0x000000ffff007224 */ /* 0x000fd400078e00ff */
.L_x_52124:
[----:B------:R-:W-:Y:S05]  /*7fa0*/  BSYNC.RECONVERGENT B3 ;  /* 0x0000000000037941 */ /* 0x000fea0003800200 */
.L_x_52122:
        /* <DEDUP_REMOVED lines=32> */
.L_x_52114:
        /* <DEDUP_REMOVED lines=62> */
.L_x_52126:
[----:B------:R-:W-:Y:S05]  /*8590*/  BSYNC.RECONVERGENT B0 ;  /* 0x0000000000007941 */ /* 0x000fea0003800200 */
.L_x_52125:
        /* <DEDUP_REMOVED lines=36> */
.L_x_52130:
[----:B------:R-:W-:Y:S05]  /*87e0*/  BSYNC.RECONVERGENT B4 ;  /* 0x0000000000047941 */ /* 0x000fea0003800200 */
.L_x_52129:
[----:B------:R-:W-:Y:S01]  /*87f0*/  VIADD R0, R4, 0x1 ;  /* 0x0000000104007836 */ /* 0x000fe20000000000 */
[----:B------:R-:W-:Y:S06]  /*8800*/  BRA `(.L_x_52131) ;  /* 0x0000000000087947 */ /* 0x000fec0003800000 */
.L_x_52128:
[----:B------:R-:W-:Y:S01]  /*8810*/  DMUL R2, RZ, R38 ;  /* 0x00000026ff027228 */ /* 0x000fe20000000000 */
[----:B------:R-:W-:-:S10]  /*8820*/  IMAD.MOV.U32 R0, RZ, RZ, 0x1 ;  /* 0x00000001ff007424 */ /* 0x000fd400078e00ff */
.L_x_52131:
[----:B------:R-:W-:Y:S05]  /*8830*/  BSYNC.RECONVERGENT B3 ;  /* 0x0000000000037941 */ /* 0x000fea0003800200 */
.L_x_52127:
        /* <DEDUP_REMOVED lines=59> */
.L_x_52133:
[----:B------:R-:W-:Y:S01]  /*8bf0*/  DMUL R2, RZ, R38 ;  /* 0x00000026ff027228 */ /* 0x000fe20000000000 */
[----:B------:R-:W-:-:S10]  /*8c00*/  IMAD.MOV.U32 R0, RZ, RZ, RZ ;  /* 0x000000ffff007224 */ /* 0x000fd400078e00ff */
.L_x_52134:
[----:B------:R-:W-:Y:S05]  /*8c10*/  BSYNC.RECONVERGENT B3 ;  /* 0x0000000000037941 */ /* 0x000fea0003800200 */
.L_x_52132:
        /* <DEDUP_REMOVED lines=37> */
.L_x_52113:
        /* <DEDUP_REMOVED lines=10> */
.L_x_52135:
[----:B------:R-:W-:-:S10]  /*8f10*/  DADD R38, R38, -R38 ;  /* 0x0000000026267229 */ /* 0x000fd40000000826 */
[----:B------:R-:W-:Y:S02]  /*8f20*/  IMAD.MOV.U32 R36, RZ, RZ, R38 ;  /* 0x000000ffff247224 */ /* 0x000fe400078e0026 */
[----:B------:R-:W-:Y:S01]  /*8f30*/  IMAD.MOV.U32 R37, RZ, RZ, R39 ;  /* 0x000000ffff257224 */ /* 0x000fe200078e0027 */
[----:B------:R-:W-:Y:S06]  /*8f40*/  BRA `(.L_x_52110) ;  /* 0x0000000800c87947 */ /* 0x000fec0003800000 */
.L_x_52112:
        /* <DEDUP_REMOVED lines=26> */
.L_x_52139:
[----:B------:R-:W-:Y:S05]  /*90f0*/  BSYNC.RECONVERGENT B4 ;  /* 0x0000000000047941 */ /* 0x000fea0003800200 */
.L_x_52138:
[----:B------:R-:W-:Y:S01]  /*9100*/  VIADD R0, R4, 0x1 ;  /* 0x0000000104007836 */ /* 0x000fe20000000000 */
[----:B------:R-:W-:Y:S06]  /*9110*/  BRA `(.L_x_52140) ;  /* 0x0000000000087947 */ /* 0x000fec0003800000 */
.L_x_52137:
[----:B------:R-:W-:Y:S01]  /*9120*/  DMUL R2, RZ, R38 ;  /* 0x00000026ff027228 */ /* 0x000fe20000000000 */
[----:B------:R-:W-:-:S10]  /*9130*/  IMAD.MOV.U32 R0, RZ, RZ, 0x1 ;  /* 0x00000001ff007424 */ /* 0x000fd400078e00ff */
.L_x_52140:
[----:B------:R-:W-:Y:S05]  /*9140*/  BSYNC.RECONVERGENT B3 ;  /* 0x0000000000037941 */ /* 0x000fea0003800200 */
.L_x_52136:
        /* <DEDUP_REMOVED lines=55> */
.L_x_52142:
[----:B------:R-:W-:Y:S01]  /*94c0*/  DMUL R2, RZ, R38 ;  /* 0x00000026ff027228 */ /* 0x000fe20000000000 */
[----:B------:R-:W-:-:S10]  /*94d0*/  IMAD.MOV.U32 R0, RZ, RZ, RZ ;  /* 0x000000ffff007224 */ /* 0x000fd400078e00ff */
.L_x_52143:
[----:B------:R-:W-:Y:S05]  /*94e0*/  BSYNC.RECONVERGENT B3 ;  /* 0x0000000000037941 */ /* 0x000fea0003800200 */
.L_x_52141:
        /* <DEDUP_REMOVED lines=30> */
.L_x_52111:
        /* <DEDUP_REMOVED lines=58> */
.L_x_52110:
[----:B------:R-:W-:Y:S05]  /*9a70*/  BSYNC.RECONVERGENT B2 ;  /* 0x0000000000027941 */ /* 0x000fea0003800200 */
.L_x_52109:
        /* <DEDUP_REMOVED lines=82> */
.L_x_52151:
[----:B------:R-:W-:Y:S05]  /*9fa0*/  BSYNC.RECONVERGENT B0 ;  /* 0x0000000000007941 */ /* 0x000fea0003800200 */
.L_x_52150:
        /* <DEDUP_REMOVED lines=25> */
.L_x_52155:
[----:B------:R-:W-:Y:S05]  /*a140*/  BSYNC.RECONVERGENT B4 ;  /* 0x0000000000047941 */ /* 0x000fea0003800200 */
.L_x_52154:
[----:B------:R-:W-:Y:S01]  /*a150*/  VIADD R0, R4, 0x1 ;  /* 0x0000000104007836 */ /* 0x000fe20000000000 */
[----:B------:R-:W-:Y:S06]  /*a160*/  BRA `(.L_x_52156) ;  /* 0x0000000000087947 */ /* 0x000fec0003800000 */
.L_x_52153:
[----:B------:R-:W-:Y:S01]  /*a170*/  DMUL R2, RZ, R42 ;  /* 0x0000002aff027228 */ /* 0x000fe20000000000 */
[----:B------:R-:W-:-:S10]  /*a180*/  IMAD.MOV.U32 R0, RZ, RZ, 0x1 ;  /* 0x00000001ff007424 */ /* 0x000fd400078e00ff */
.L_x_52156:
[----:B------:R-:W-:Y:S05]  /*a190*/  BSYNC.RECONVERGENT B3 ;  /* 0x0000000000037941 */ /* 0x000fea0003800200 */
.L_x_52152:
        /* <DEDUP_REMOVED lines=55> */
.L_x_52158:
[----:B------:R-:W-:Y:S01]  /*a510*/  DMUL R2, RZ, R42 ;  /* 0x0000002aff027228 */ /* 0x000fe20000000000 */
[----:B------:R-:W-:-:S10]  /*a520*/  IMAD.MOV.U32 R0, RZ, RZ, RZ ;  /* 0x000000ffff007224 */ /* 0x000fd400078e00ff */
.L_x_52159:
[----:B------:R-:W-:Y:S05]  /*a530*/  BSYNC.RECONVERGENT B3 ;  /* 0x0000000000037941 */ /* 0x000fea0003800200 */
.L_x_52157:
        /* <DEDUP_REMOVED lines=32> */
.L_x_52149:
        /* <DEDUP_REMOVED lines=62> */
.L_x_52161:
[----:B------:R-:W-:Y:S05]  /*ab20*/  BSYNC.RECONVERGENT B0 ;  /* 0x0000000000007941 */ /* 0x000fea0003800200 */
.L_x_52160:
        /* <DEDUP_REMOVED lines=36> */
.L_x_52165:
[----:B------:R-:W-:Y:S05]  /*ad70*/  BSYNC.RECONVERGENT B4 ;  /* 0x0000000000047941 */ /* 0x000fea0003800200 */
.L_x_52164:
[----:B------:R-:W-:Y:S01]  /*ad80*/  VIADD R0, R4, 0x1 ;  /* 0x0000000104007836 */ /* 0x000fe20000000000 */
[----:B------:R-:W-:Y:S06]  /*ad90*/  BRA `(.L_x_52166) ;  /* 0x0000000000087947 */ /* 0x000fec0003800000 */
.L_x_52163:
[----:B------:R-:W-:Y:S01]  /*ada0*/  DMUL R2, RZ, R42 ;  /* 0x0000002aff027228 */ /* 0x000fe20000000000 */
[----:B------:R-:W-:-:S10]  /*adb0*/  IMAD.MOV.U32 R0, RZ, RZ, 0x1 ;  /* 0x00000001ff007424 */ /* 0x000fd400078e00ff */
.L_x_52166:
[----:B------:R-:W-:Y:S05]  /*adc0*/  BSYNC.RECONVERGENT B3 ;  /* 0x0000000000037941 */ /* 0x000fea0003800200 */
.L_x_52162:
        /* <DEDUP_REMOVED lines=59> */
.L_x_52168:
[----:B------:R-:W-:Y:S01]  /*b180*/  DMUL R2, RZ, R42 ;  /* 0x0000002aff027228 */ /* 0x000fe20000000000 */
[----:B------:R-:W-:-:S10]  /*b190*/  IMAD.MOV.U32 R0, RZ, RZ, RZ ;  /* 0x000000ffff007224 */ /* 0x000fd400078e00ff */
.L_x_52169:
[----:B------:R-:W-:Y:S05]  /*b1a0*/  BSYNC.RECONVERGENT B3 ;  /* 0x0000000000037941 */ /* 0x000fea0003800200 */
.L_x_52167:
        /* <DEDUP_REMOVED lines=37> */
.L_x_52148:
        /* <DEDUP_REMOVED lines=10> */
.L_x_52170:
[----:B------:R-:W-:-:S10]  /*b4a0*/  DADD R42, R42, -R42 ;  /* 0x000000002a2a7229 */ /* 0x000fd4000000082a */
[----:B------:R-:W-:Y:S02]  /*b4b0*/  IMAD.MOV.U32 R40, RZ, RZ, R42 ;  /* 0x000000ffff287224 */ /* 0x000fe400078e002a */
[----:B------:R-:W-:Y:S01]  /*b4c0*/  IMAD.MOV.U32 R41, RZ, RZ, R43 ;  /* 0x000000ffff297224 */ /* 0x000fe200078e002b */
[----:B------:R-:W-:Y:S06]  /*b4d0*/  BRA `(.L_x_52145) ;  /* 0x0000000800c87947 */ /* 0x000fec0003800000 */
.L_x_52147:
        /* <DEDUP_REMOVED lines=26> */
.L_x_52174:
[----:B------:R-:W-:Y:S05]  /*b680*/  BSYNC.RECONVERGENT B4 ;  /* 0x0000000000047941 */ /* 0x000fea0003800200 */
.L_x_52173:
[----:B------:R-:W-:Y:S01]  /*b690*/  VIADD R0, R4, 0x1 ;  /* 0x0000000104007836 */ /* 0x000fe20000000000 */
[----:B------:R-:W-:Y:S06]  /*b6a0*/  BRA `(.L_x_52175) ;  /* 0x0000000000087947 */ /* 0x000fec0003800000 */
.L_x_52172:
[----:B------:R-:W-:Y:S01]  /*b6b0*/  DMUL R2, RZ, R42 ;  /* 0x0000002aff027228 */ /* 0x000fe20000000000 */
[----:B------:R-:W-:-:S10]  /*b6c0*/  IMAD.MOV.U32 R0, RZ, RZ, 0x1 ;  /* 0x00000001ff007424 */ /* 0x000fd400078e00ff */
.L_x_52175:
[----:B------:R-:W-:Y:S05]  /*b6d0*/  BSYNC.RECONVERGENT B3 ;  /* 0x0000000000037941 */ /* 0x000fea0003800200 */
.L_x_52171:
        /* <DEDUP_REMOVED lines=55> */
.L_x_52177:
[----:B------:R-:W-:Y:S01]  /*ba50*/  DMUL R2, RZ, R42 ;  /* 0x0000002aff027228 */ /* 0x000fe20000000000 */
[----:B------:R-:W-:-:S10]  /*ba60*/  IMAD.MOV.U32 R0, RZ, RZ, RZ ;  /* 0x000000ffff007224 */ /* 0x000fd400078e00ff */
.L_x_52178:
[----:B------:R-:W-:Y:S05]  /*ba70*/  BSYNC.RECONVERGENT B3 ;  /* 0x0000000000037941 */ /* 0x000fea0003800200 */
.L_x_52176:
        /* <DEDUP_REMOVED lines=30> */
.L_x_52146:
        /* <DEDUP_REMOVED lines=58> */
.L_x_52145:
[----:B------:R-:W-:Y:S05]  /*c000*/  BSYNC.RECONVERGENT B2 ;  /* 0x0000000000027941 */ /* 0x000fea0003800200 */
.L_x_52144:
        /* <DEDUP_REMOVED lines=82> */
.L_x_52186:
[----:B------:R-:W-:Y:S05]  /*c530*/  BSYNC.RECONVERGENT B0 ;  /* 0x0000000000007941 */ /* 0x000fea0003800200 */
.L_x_52185:
        /* <DEDUP_REMOVED lines=25> */
.L_x_52190:
[----:B------:R-:W-:Y:S05]  /*c6d0*/  BSYNC.RECONVERGENT B4 ;  /* 0x0000000000047941 */ /* 0x000fea0003800200 */
.L_x_52189:
[----:B------:R-:W-:Y:S01]  /*c6e0*/  VIADD R0, R4, 0x1 ;  /* 0x0000000104007836 */ /* 0x000fe20000000000 */
[----:B------:R-:W-:Y:S06]  /*c6f0*/  BRA `(.L_x_52191) ;  /* 0x0000000000087947 */ /* 0x000fec0003800000 */
.L_x_52188:
[----:B------:R-:W-:Y:S01]  /*c700*/  DMUL R2, RZ, R10 ;  /* 0x0000000aff027228 */ /* 0x000fe20000000000 */
[----:B------:R-:W-:-:S10]  /*c710*/  IMAD.MOV.U32 R0, RZ, RZ, 0x1 ;  /* 0x00000001ff007424 */ /* 0x000fd400078e00ff */
.L_x_52191:
[----:B------:R-:W-:Y:S05]  /*c720*/  BSYNC.RECONVERGENT B3 ;  /* 0x0000000000037941 */ /* 0x000fea0003800200 */
.L_x_52187:
        /* <DEDUP_REMOVED lines=55> */
.L_x_52193:
[----:B------:R-:W-:Y:S01]  /*caa0*/  DMUL R2, RZ, R10 ;  /* 0x0000000aff027228 */ /* 0x000fe20000000000 */
[----:B------:R-:W-:-:S10]  /*cab0*/  IMAD.MOV.U32 R0, RZ, RZ, RZ ;  /* 0x000000ffff007224 */ /* 0x000fd400078e00ff */
.L_x_52194:
[----:B------:R-:W-:Y:S05]  /*cac0*/  BSYNC.RECONVERGENT B3 ;  /* 0x0000000000037941 */ /* 0x000fea0003800200 */
.L_x_52192:
        /* <DEDUP_REMOVED lines=32> */
.L_x_52184:
        /* <DEDUP_REMOVED lines=62> */
.L_x_52196:
[----:B------:R-:W-:Y:S05]  /*d0b0*/  BSYNC.RECONVERGENT B0 ;  /* 0x0000000000007941 */ /* 0x000fea0003800200 */
.L_x_52195:
        /* <DEDUP_REMOVED lines=36> */
.L_x_52200:
[----:B------:R-:W-:Y:S05]  /*d300*/  BSYNC.RECONVERGENT B4 ;  /* 0x0000000000047941 */ /* 0x000fea0003800200 */
.L_x_52199:
[----:B------:R-:W-:Y:S01]  /*d310*/  VIADD R0, R4, 0x1 ;  /* 0x0000000104007836 */ /* 0x000fe20000000000 */
[----:B------:R-:W-:Y:S06]  /*d320*/  BRA `(.L_x_52201) ;  /* 0x0000000000087947 */ /* 0x000fec0003800000 */
.L_x_52198:
[----:B------:R-:W-:Y:S01]  /*d330*/  DMUL R2, RZ, R10 ;  /* 0x0000000aff027228 */ /* 0x000fe20000000000 */
[----:B------:R-:W-:-:S10]  /*d340*/  IMAD.MOV.U32 R0, RZ, RZ, 0x1 ;  /* 0x00000001ff007424 */ /* 0x000fd400078e00ff */
.L_x_52201:
[----:B------:R-:W-:Y:S05]  /*d350*/  BSYNC.RECONVERGENT B3 ;  /* 0x0000000000037941 */ /* 0x000fea0003800200 */
.L_x_52197:
        /* <DEDUP_REMOVED lines=59> */
.L_x_52203:
[----:B------:R-:W-:Y:S01]  /*d710*/  DMUL R2, RZ, R10 ;  /* 0x0000000aff027228 */ /* 0x000fe20000000000 */
[----:B------:R-:W-:-:S10]  /*d720*/  IMAD.MOV.U32 R0, RZ, RZ, RZ ;  /* 0x000000ffff007224 */ /* 0x000fd400078e00ff */
.L_x_52204:
[----:B------:R-:W-:Y:S05]  /*d730*/  BSYNC.RECONVERGENT B3 ;  /* 0x0000000000037941 */ /* 0x000fea0003800200 */
.L_x_52202:
        /* <DEDUP_REMOVED lines=37> */
.L_x_52183:
        /* <DEDUP_REMOVED lines=10> */
.L_x_52205:
[----:B------:R-:W-:-:S10]  /*da30*/  DADD R10, R10, -R10 ;  /* 0x000000000a0a7229 */ /* 0x000fd4000000080a */
[----:B------:R-:W-:Y:S02]  /*da40*/  IMAD.MOV.U32 R8, RZ, RZ, R10 ;  /* 0x000000ffff087224 */ /* 0x000fe400078e000a */
[----:B------:R-:W-:Y:S01]  /*da50*/  IMAD.MOV.U32 R9, RZ, RZ, R11 ;  /* 0x000000ffff097224 */ /* 0x000fe200078e000b */
[----:B------:R-:W-:Y:S06]  /*da60*/  BRA `(.L_x_52180) ;  /* 0x0000000800c87947 */ /* 0x000fec0003800000 */
.L_x_52182:
        /* <DEDUP_REMOVED lines=26> */
.L_x_52209:
[----:B------:R-:W-:Y:S05]  /*dc10*/  BSYNC.RECONVERGENT B4 ;  /* 0x0000000000047941 */ /* 0x000fea0003800200 */
.L_x_52208:
[----:B------:R-:W-:Y:S01]  /*dc20*/  VIADD R0, R4, 0x1 ;  /* 0x0000000104007836 */ /* 0x000fe20000000000 */
[----:B------:R-:W-:Y:S06]  /*dc30*/  BRA `(.L_x_52210) ;  /* 0x0000000000087947 */ /* 0x000fec0003800000 */
.L_x_52207:
[----:B------:R-:W-:Y:S01]  /*dc40*/  DMUL R2, RZ, R10 ;  /* 0x0000000aff027228 */ /* 0x000fe20000000000 */
[----:B------:R-:W-:-:S10]  /*dc50*/  IMAD.MOV.U32 R0, RZ, RZ, 0x1 ;  /* 0x00000001ff007424 */ /* 0x000fd400078e00ff */
.L_x_52210:
[----:B------:R-:W-:Y:S05]  /*dc60*/  BSYNC.RECONVERGENT B3 ;  /* 0x0000000000037941 */ /* 0x000fea0003800200 */
.L_x_52206:
        /* <DEDUP_REMOVED lines=55> */
.L_x_52212:
[----:B------:R-:W-:Y:S01]  /*dfe0*/  DMUL R2, RZ, R10 ;  /* 0x0000000aff027228 */ /* 0x000fe20000000000 */
[----:B------:R-:W-:-:S10]  /*dff0*/  IMAD.MOV.U32 R0, RZ, RZ, RZ ;  /* 0x000000ffff007224 */ /* 0x000fd400078e00ff */
.L_x_52213:
[----:B------:R-:W-:Y:S05]  /*e000*/  BSYNC.RECONVERGENT B3 ;  /* 0x0000000000037941 */ /* 0x000fea0003800200 */
.L_x_52211:
        /* <DEDUP_REMOVED lines=30> */
.L_x_52181:
        /* <DEDUP_REMOVED lines=58> */
.L_x_52180:
[----:B------:R-:W-:Y:S05]  /*e590*/  BSYNC.RECONVERGENT B2 ;  /* 0x0000000000027941 */ /* 0x000fea0003800200 */
.L_x_52179:
        /* <DEDUP_REMOVED lines=82> */
.L_x_52221:
[----:B------:R-:W-:Y:S05]  /*eac0*/  BSYNC.RECONVERGENT B0 ;  /* 0x0000000000007941 */ /* 0x000fea0003800200 */
.L_x_52220:
        /* <DEDUP_REMOVED lines=25> */
.L_x_52225:
[----:B------:R-:W-:Y:S05]  /*ec60*/  BSYNC.RECONVERGENT B4 ;  /* 0x0000000000047941 */ /* 0x000fea0003800200 */
.L_x_52224:
[----:B------:R-:W-:Y:S01]  /*ec70*/  VIADD R0, R4, 0x1 ;  /* 0x0000000104007836 */ /* 0x000fe20000000000 */
[----:B------:R-:W-:Y:S06]  /*ec80*/  BRA `(.L_x_52226) ;  /* 0x0000000000087947 */ /* 0x000fec0003800000 */
.L_x_52223:
[----:B------:R-:W-:Y:S01]  /*ec90*/  DMUL R2, RZ, R14 ;  /* 0x0000000eff027228 */ /* 0x000fe20000000000 */
[----:B------:R-:W-:-:S10]  /*eca0*/  IMAD.MOV.U32 R0, RZ, RZ, 0x1 ;  /* 0x00000001ff007424 */ /* 0x000fd400078e00ff */
.L_x_52226:
[----:B------:R-:W-:Y:S05]  /*ecb0*/  BSYNC.RECONVERGENT B3 ;  /* 0x0000000000037941 */ /* 0x000fea0003800200 */
.L_x_52222:
        /* <DEDUP_REMOVED lines=55> */
.L_x_52228:
[----:B------:R-:W-:Y:S01]  /*f030*/  DMUL R2, RZ, R14 ;  /* 0x0000000eff027228 */ /* 0x000fe20000000000 */
[----:B------:R-:W-:-:S10]  /*f040*/  IMAD.MOV.U32 R0, RZ, RZ, RZ ;  /* 0x000000ffff007224 */ /* 0x000fd400078e00ff */
.L_x_52229:
[----:B------:R-:W-:Y:S05]  /*f050*/  BSYNC.RECONVERGENT B3 ;  /* 0x0000000000037941 */ /* 0x000fea0003800200 */
.L_x_52227:
        /* <DEDUP_REMOVED lines=32> */
.L_x_52219:
        /* <DEDUP_REMOVED lines=62> */
.L_x_52231:
[----:B------:R-:W-:Y:S05]  /*f640*/  BSYNC.RECONVERGENT B0 ;  /* 0x0000000000007941 */ /* 0x000fea0003800200 */
.L_x_52230:
        /* <DEDUP_REMOVED lines=36> */
.L_x_52235:
[----:B------:R-:W-:Y:S05]  /*f890*/  BSYNC.RECONVERGENT B4 ;  /* 0x0000000000047941 */ /* 0x000fea0003800200 */
.L_x_52234:
[----:B------:R-:W-:Y:S01]  /*f8a0*/  VIADD R0, R4, 0x1 ;  /* 0x0000000104007836 */ /* 0x000fe20000000000 */
[----:B------:R-:W-:Y:S06]  /*f8b0*/  BRA `(.L_x_52236) ;  /* 0x0000000000087947 */ /* 0x000fec0003800000 */
.L_x_52233:
[----:B------:R-:W-:Y:S01]  /*f8c0*/  DMUL R2, RZ, R14 ;  /* 0x0000000eff027228 */ /* 0x000fe20000000000 */
[----:B------:R-:W-:-:S10]  /*f8d0*/  IMAD.MOV.U32 R0, RZ, RZ, 0x1 ;  /* 0x00000001ff007424 */ /* 0x000fd400078e00ff */
.L_x_52236:
[----:B------:R-:W-:Y:S05]  /*f8e0*/  BSYNC.RECONVERGENT B3 ;  /* 0x0000000000037941 */ /* 0x000fea0003800200 */
.L_x_52232:
        /* <DEDUP_REMOVED lines=59> */
.L_x_52238:
[----:B------:R-:W-:Y:S01]  /*fca0*/  DMUL R2, RZ, R14 ;  /* 0x0000000eff027228 */ /* 0x000fe20000000000 */
[----:B------:R-:W-:-:S10]  /*fcb0*/  IMAD.MOV.U32 R0, RZ, RZ, RZ ;  /* 0x000000ffff007224 */ /* 0x000fd400078e00ff */
.L_x_52239:
[----:B------:R-:W-:Y:S05]  /*fcc0*/  BSYNC.RECONVERGENT B3 ;  /* 0x0000000000037941 */ /* 0x000fea0003800200 */
.L_x_52237:
        /* <DEDUP_REMOVED lines=37> */
.L_x_52218:
        /* <DEDUP_REMOVED lines=10> */
.L_x_52240:
[----:B------:R-:W-:-:S10]  /*ffc0*/  DADD R14, R14, -R14 ;  /* 0x000000000e0e7229 */ /* 0x000fd4000000080e */
[----:B------:R-:W-:Y:S02]  /*ffd0*/  IMAD.MOV.U32 R12, RZ, RZ, R14 ;  /* 0x000000ffff0c7224 */ /* 0x000fe400078e000e */
[----:B------:R-:W-:Y:S01]  /*ffe0*/  IMAD.MOV.U32 R13, RZ, RZ, R15 ;  /* 0x000000ffff0d7224 */ /* 0x000fe200078e000f */
[----:B------:R-:W-:Y:S06]  /*fff0*/  BRA `(.L_x_52215) ;  /* 0x0000000800c87947 */ /* 0x000fec0003800000 */
.L_x_52217:
        /* <DEDUP_REMOVED lines=26> */
.L_x_52244:
[----:B------:R-:W-:Y:S05]  /*101a0*/  BSYNC.RECONVERGENT B4 ;  /* 0x0000000000047941 */ /* 0x000fea0003800200 */
.L_x_52243:
[----:B------:R-:W-:Y:S01]  /*101b0*/  VIADD R0, R4, 0x1 ;  /* 0x0000000104007836 */ /* 0x000fe20000000000 */
[----:B------:R-:W-:Y:S06]  /*101c0*/  BRA `(.L_x_52245) ;  /* 0x0000000000087947 */ /* 0x000fec0003800000 */
.L_x_52242:
[----:B------:R-:W-:Y:S01]  /*101d0*/  DMUL R2, RZ, R14 ;  /* 0x0000000eff027228 */ /* 0x000fe20000000000 */
[----:B------:R-:W-:-:S10]  /*101e0*/  IMAD.MOV.U32 R0, RZ, RZ, 0x1 ;  /* 0x00000001ff007424 */ /* 0x000fd400078e00ff */
.L_x_52245:
[----:B------:R-:W-:Y:S05]  /*101f0*/  BSYNC.RECONVERGENT B3 ;  /* 0x0000000000037941 */ /* 0x000fea0003800200 */
.L_x_52241:
        /* <DEDUP_REMOVED lines=55> */
.L_x_52247:
[----:B------:R-:W-:Y:S01]  /*10570*/  DMUL R2, RZ, R14 ;  /* 0x0000000eff027228 */ /* 0x000fe20000000000 */
[----:B------:R-:W-:-:S10]  /*10580*/  IMAD.MOV.U32 R0, RZ, RZ, RZ ;  /* 0x000000ffff007224 */ /* 0x000fd400078e00ff */
.L_x_52248:
[----:B------:R-:W-:Y:S05]  /*10590*/  BSYNC.RECONVERGENT B3 ;  /* 0x0000000000037941 */ /* 0x000fea0003800200 */
.L_x_52246:
        /* <DEDUP_REMOVED lines=30> */
.L_x_52216:
        /* <DEDUP_REMOVED lines=58> */
.L_x_52215:
[----:B------:R-:W-:Y:S05]  /*10b20*/  BSYNC.RECONVERGENT B2 ;  /* 0x0000000000027941 */ /* 0x000fea0003800200 */
.L_x_52214:
        /* <DEDUP_REMOVED lines=82> */
.L_x_52256:
[----:B------:R-:W-:Y:S05]  /*11050*/  BSYNC.RECONVERGENT B0 ;  /* 0x0000000000007941 */ /* 0x000fea0003800200 */
.L_x_52255:
        /* <DEDUP_REMOVED lines=25> */
.L_x_52260:
[----:B------:R-:W-:Y:S05]  /*111f0*/  BSYNC.RECONVERGENT B4 ;  /* 0x0000000000047941 */ /* 0x000fea0003800200 */
.L_x_52259:
[----:B------:R-:W-:Y:S01]  /*11200*/  VIADD R0, R4, 0x1 ;  /* 0x0000000104007836 */ /* 0x000fe20000000000 */
[----:B------:R-:W-:Y:S06]  /*11210*/  BRA `(.L_x_52261) ;  /* 0x0000000000087947 */ /* 0x000fec0003800000 */
.L_x_52258:
[----:B------:R-:W-:Y:S01]  /*11220*/  DMUL R2, RZ, R18 ;  /* 0x00000012ff027228 */ /* 0x000fe20000000000 */
[----:B------:R-:W-:-:S10]  /*11230*/  IMAD.MOV.U32 R0, RZ, RZ, 0x1 ;  /* 0x00000001ff007424 */ /* 0x000fd400078e00ff */
.L_x_52261:
[----:B------:R-:W-:Y:S05]  /*11240*/  BSYNC.RECONVERGENT B3 ;  /* 0x0000000000037941 */ /* 0x000fea0003800200 */
.L_x_52257:
        /* <DEDUP_REMOVED lines=56> */
.L_x_52263:
[----:B------:R-:W-:Y:S01]  /*115d0*/  DMUL R2, RZ, R18 ;  /* 0x00000012ff027228 */ /* 0x000fe20000000000 */
[----:B------:R-:W-:-:S10]  /*115e0*/  IMAD.MOV.U32 R0, RZ, RZ, RZ ;  /* 0x000000ffff007224 */ /* 0x000fd400078e00ff */
.L_x_52264:
[----:B------:R-:W-:Y:S05]  /*115f0*/  BSYNC.RECONVERGENT B3 ;  /* 0x0000000000037941 */ /* 0x000fea0003800200 */
.L_x_52262:
        /* <DEDUP_REMOVED lines=32> */
.L_x_52254:
        /* <DEDUP_REMOVED lines=62> */
.L_x_52266:
[----:B------:R-:W-:Y:S05]  /*11be0*/  BSYNC.RECONVERGENT B0 ;  /* 0x0000000000007941 */ /* 0x000fea0003800200 */
.L_x_52265:
        /* <DEDUP_REMOVED lines=36> */
.L_x_52270:
[----:B------:R-:W-:Y:S05]  /*11e30*/  BSYNC.RECONVERGENT B4 ;  /* 0x0000000000047941 */ /* 0x000fea0003800200 */
.L_x_52269:
[----:B------:R-:W-:Y:S01]  /*11e40*/  VIADD R0, R4, 0x1 ;  /* 0x0000000104007836 */ /* 0x000fe20000000000 */
[----:B------:R-:W-:Y:S06]  /*11e50*/  BRA `(.L_x_52271) ;  /* 0x0000000000087947 */ /* 0x000fec0003800000 */
.L_x_52268:
[----:B------:R-:W-:Y:S01]  /*11e60*/  DMUL R2, RZ, R18 ;  /* 0x00000012ff027228 */ /* 0x000fe20000000000 */
[----:B------:R-:W-:-:S10]  /*11e70*/  IMAD.MOV.U32 R0, RZ, RZ, 0x1 ;  /* 0x00000001ff007424 */ /* 0x000fd400078e00ff */
.L_x_52271:
[----:B------:R-:W-:Y:S05]  /*11e80*/  BSYNC.RECONVERGENT B3 ;  /* 0x0000000000037941 */ /* 0x000fea0003800200 */
.L_x_52267:
        /* <DEDUP_REMOVED lines=59> */
.L_x_52273:
[----:B------:R-:W-:Y:S01]  /*12240*/  DMUL R2, RZ, R18 ;  /* 0x00000012ff027228 */ /* 0x000fe20000000000 */
[----:B------:R-:W-:-:S10]  /*12250*/  IMAD.MOV.U32 R0, RZ, RZ, RZ ;  /* 0x000000ffff007224 */ /* 0x000fd400078e00ff */
.L_x_52274:
[----:B------:R-:W-:Y:S05]  /*12260*/  BSYNC.RECONVERGENT B3 ;  /* 0x0000000000037941 */ /* 0x000fea0003800200 */
.L_x_52272:
        /* <DEDUP_REMOVED lines=37> */
.L_x_52253:
        /* <DEDUP_REMOVED lines=10> */
.L_x_52275:
[----:B------:R-:W-:-:S10]  /*12560*/  DADD R18, R18, -R18 ;  /* 0x0000000012127229 */ /* 0x000fd40000000812 */
[----:B------:R-:W-:Y:S02]  /*12570*/  IMAD.MOV.U32 R16, RZ, RZ, R18 ;  /* 0x000000ffff107224 */ /* 0x000fe400078e0012 */
[----:B------:R-:W-:Y:S01]  /*12580*/  IMAD.MOV.U32 R17, RZ, RZ, R19 ;  /* 0x000000ffff117224 */ /* 0x000fe200078e0013 */
[----:B------:R-:W-:Y:S06]  /*12590*/  BRA `(.L_x_52250) ;  /* 0x0000000800cc7947 */ /* 0x000fec0003800000 */
.L_x_52252:
        /* <DEDUP_REMOVED lines=26> */
.L_x_52279:
[----:B------:R-:W-:Y:S05]  /*12740*/  BSYNC.RECONVERGENT B4 ;  /* 0x0000000000047941 */ /* 0x000fea0003800200 */
.L_x_52278:
[----:B------:R-:W-:Y:S01]  /*12750*/  VIADD R0, R4, 0x1 ;  /* 0x0000000104007836 */ /* 0x000fe20000000000 */
[----:B------:R-:W-:Y:S06]  /*12760*/  BRA `(.L_x_52280) ;  /* 0x0000000000087947 */ /* 0x000fec0003800000 */
.L_x_52277:
[----:B------:R-:W-:Y:S01]  /*12770*/  DMUL R2, RZ, R18 ;  /* 0x00000012ff027228 */ /* 0x000fe20000000000 */
[----:B------:R-:W-:-:S10]  /*12780*/  IMAD.MOV.U32 R0, RZ, RZ, 0x1 ;  /* 0x00000001ff007424 */ /* 0x000fd400078e00ff */
.L_x_52280:
[----:B------:R-:W-:Y:S05]  /*12790*/  BSYNC.RECONVERGENT B3 ;  /* 0x0000000000037941 */ /* 0x000fea0003800200 */
.L_x_52276:
        /* <DEDUP_REMOVED lines=56> */
.L_x_52282:
[----:B------:R-:W-:Y:S01]  /*12b20*/  DMUL R2, RZ, R18 ;  /* 0x00000012ff027228 */ /* 0x000fe20000000000 */
[----:B------:R-:W-:-:S10]  /*12b30*/  IMAD.MOV.U32 R0, RZ, RZ, RZ ;  /* 0x000000ffff007224 */ /* 0x000fd400078e00ff */
.L_x_52283:
[----:B------:R-:W-:Y:S05]  /*12b40*/  BSYNC.RECONVERGENT B3 ;  /* 0x0000000000037941 */ /* 0x000fea0003800200 */
.L_x_52281:
        /* <DEDUP_REMOVED lines=30> */
.L_x_52251:
        /* <DEDUP_REMOVED lines=58> */
.L_x_52250:
[----:B------:R-:W-:Y:S05]  /*130d0*/  BSYNC.RECONVERGENT B2 ;  /* 0x0000000000027941 */ /* 0x000fea0003800200 */
.L_x_52249:
        /* <DEDUP_REMOVED lines=16> */
.L_x_52286:
[----:B------:R-:W-:-:S13]  /*131e0*/  ISETP.GE.AND P0, PT, R53, R54, PT ;  /* 0x000000363500720c */ /* 0x000fda0003f06270 */
[----:B------:R-:W-:Y:S05]  /*131f0*/  @P0 BRA `(.L_x_52288) ;  /* 0x0000000000300947 */ /* 0x000fea0003800000 */
[----:B0-----:R-:W0:Y:S01]  /*13200*/  LDC.64 R2, c[0x0][0x3b0] ;  /* 0x0000ec00ff027b82 */ /* 0x001e220000000a00 */
[----:B------:R-:W-:Y:S02]  /*13210*/  IMAD.IADD R5, R52, 0x1, R53 ;  /* 0x0000000134057824 */ /* 0x000fe400078e0235 */
[----:B------:R-:W-:Y:S02]  /*13220*/  VIADD R53, R53, 0x80 ;  /* 0x0000008035357836 */ /* 0x000fe40000000000 */
[----:B0-----:R-:W-:-:S05]  /*13230*/  IMAD.WIDE.U32 R2, R5, 0x10, R2 ;  /* 0x0000001005027825 */ /* 0x001fca00078e0002 */
[----:B------:R1:W-:Y:S02]  /*13240*/  STG.E.128 desc[UR4][R2.64], R32 ;  /* 0x0000002002007986 */ /* 0x0003e4000c101d04 */
.L_x_52287:
[----:B------:R-:W-:-:S13]  /*13250*/  ISETP.GE.AND P0, PT, R53, R54, PT ;  /* 0x000000363500720c */ /* 0x000fda0003f06270 */
[----:B------:R-:W-:Y:S05]  /*13260*/  @P0 BRA `(.L_x_52289) ;  /* 0x0000000000300947 */ /* 0x000fea0003800000 */
[----:B01----:R-:W0:Y:S01]  /*13270*/  LDC.64 R2, c[0x0][0x3b0] ;  /* 0x0000ec00ff027b82 */ /* 0x003e220000000a00 */
[----:B------:R-:W-:Y:S02]  /*13280*/  IMAD.IADD R5, R52, 0x1, R53 ;  /* 0x0000000134057824 */ /* 0x000fe400078e0235 */
[----:B------:R-:W-:Y:S02]  /*13290*/  VIADD R53, R53, 0x80 ;  /* 0x0000008035357836 */ /* 0x000fe40000000000 */
[----:B0-----:R-:W-:-:S05]  /*132a0*/  IMAD.WIDE.U32 R2, R5, 0x10, R2 ;  /* 0x0000001005027825 */ /* 0x001fca00078e0002 */
[----:B------:R1:W-:Y:S02]  /*132b0*/  STG.E.128 desc[UR4][R2.64], R36 ;  /* 0x0000002402007986 */ /* 0x0003e4000c101d04 */
.L_x_52288:
[----:B------:R-:W-:-:S13]  /*132c0*/  ISETP.GE.AND P0, PT, R53, R54, PT ;  /* 0x000000363500720c */ /* 0x000fda0003f06270 */
[----:B------:R-:W-:Y:S05]  /*132d0*/  @P0 BRA `(.L_x_52290) ;  /* 0x0000000000340947 */ /* 0x000fea0003800000 */
[----:B01----:R-:W0:Y:S01]  /*132e0*/  LDC.64 R2, c[0x0][0x3b0] ;  /* 0x0000ec00ff027b82 */ /* 0x003e220000000a00 */
[----:B------:R-:W-:Y:S02]  /*132f0*/  IMAD.IADD R5, R52, 0x1, R53 ;  /* 0x0000000134057824 */ /* 0x000fe400078e0235 */
[----:B------:R-:W-:Y:S02]  /*13300*/  VIADD R53, R53, 0x80 ;  /* 0x0000008035357836 */ /* 0x000fe40000000000 */
[----:B0-----:R-:W-:-:S05]  /*13310*/  IMAD.WIDE.U32 R2, R5, 0x10, R2 ;  /* 0x0000001005027825 */ /* 0x001fca00078e0002 */
[----:B------:R2:W-:Y:S02]  /*13320*/  STG.E.128 desc[UR4][R2.64], R40 ;  /* 0x0000002802007986 */ /* 0x0005e4000c101d04 */
.L_x_52289:
        /* <DEDUP_REMOVED lines=8> */
.L_x_52290:
[----:B------:R-:W-:Y:S05]  /*133b0*/  BSYNC.RELIABLE B1 ;  /* 0x0000000000017941 */ /* 0x000fea0003800100 */
.L_x_52285:
[----:B------:R-:W-:-:S13]  /*133c0*/  ISETP.GE.AND P0, PT, R53, R54, PT ;  /* 0x000000363500720c */ /* 0x000fda0003f06270 */
[----:B012---:R-:W0:Y:S01]  /*133d0*/  @!P0 LDC.64 R2, c[0x0][0x3b0] ;  /* 0x0000ec00ff028b82 */ /* 0x007e220000000a00 */
[----:B------:R-:W-:Y:S02]  /*133e0*/  @!P0 IMAD.IADD R5, R52, 0x1, R53 ;  /* 0x0000000134058824 */ /* 0x000fe400078e0235 */
[----:B------:R-:W-:Y:S02]  /*133f0*/  @!P0 VIADD R53, R53, 0x80 ;  /* 0x0000008035358836 */ /* 0x000fe40000000000 */
[----:B0-----:R-:W-:-:S05]  /*13400*/  @!P0 IMAD.WIDE.U32 R2, R5, 0x10, R2 ;  /* 0x0000001005028825 */ /* 0x001fca00078e0002 */
[----:B------:R3:W-:Y:S02]  /*13410*/  @!P0 STG.E.128 desc[UR4][R2.64], R12 ;  /* 0x0000000c02008986 */ /* 0x0007e4000c101d04 */
.L_x_52291:
[----:B------:R-:W-:Y:S05]  /*13420*/  BSYNC.RECONVERGENT B0 ;  /* 0x0000000000007941 */ /* 0x000fea0003800200 */
.L_x_52284:
        /* <DEDUP_REMOVED lines=8> */
.L_x_52010:
        /* <DEDUP_REMOVED lines=76> */
.L_x_52293:
        /* <DEDUP_REMOVED lines=28> */
[----:B-----5:R-:W-:Y:S05]  /*13b30*/  CALL.REL.NOINC `($_ZN2at6native29vectorized_elementwise_kernelILi8EZNS0_50_GLOBAL__N__2680c7bb_12_PowKernel_cu_7dd49032_300322pow_scalar_tensor_implIdEEvRNS_18TensorIteratorBaseEN3c107complexIT_EEEUlNS7_IdEEE_St5arrayIPcLm2EEEEviT0_T1_$__internal_trig_reduction_slowpathd) ;  /* 0x0000012000fc7944 */ /* 0x020fea0003c00000 */
[----:B------:R-:W-:Y:S02]  /*13b40*/  IMAD.MOV.U32 R2, RZ, RZ, R6 ;  /* 0x000000ffff027224 */ /* 0x000fe400078e0006 */
[----:B------:R-:W-:-:S07]  /*13b50*/  IMAD.MOV.U32 R3, RZ, RZ, R7 ;  /* 0x000000ffff037224 */ /* 0x000fce00078e0007 */
.L_x_52299:
[----:B------:R-:W-:Y:S05]  /*13b60*/  BSYNC.RECONVERGENT B4 ;  /* 0x0000000000047941 */ /* 0x000fea0003800200 */
.L_x_52298:
[----:B------:R-:W-:-:S07]  /*13b70*/  VIADD R0, R4, 0x1 ;  /* 0x0000000104007836 */ /* 0x000fce0000000000 */
.L_x_52297:
[----:B------:R-:W-:Y:S05]  /*13b80*/  BSYNC.RECONVERGENT B3 ;  /* 0x0000000000037941 */ /* 0x000fea0003800200 */
.L_x_52296:
        /* <DEDUP_REMOVED lines=55> */
[----:B------:R-:W-:Y:S02]  /*13f00*/  IMAD.MOV.U32 R2, RZ, RZ, R6 ;  /* 0x000000ffff027224 */ /* 0x000fe400078e0006 */
[----:B------:R-:W-:-:S07]  /*13f10*/  IMAD.MOV.U32 R3, RZ, RZ, R7 ;  /* 0x000000ffff037224 */ /* 0x000fce00078e0007 */
.L_x_52301:
[----:B------:R-:W-:Y:S05]  /*13f20*/  BSYNC.RECONVERGENT B3 ;  /* 0x0000000000037941 */ /* 0x000fea0003800200 */
.L_x_52300:
        /* <DEDUP_REMOVED lines=30> */
.L_x_52295:
        /* <DEDUP_REMOVED lines=15> */
.L_x_52302:
        /* <DEDUP_REMOVED lines=64> */
.L_x_52305:
[----:B------:R-:W-:Y:S05]  /*14600*/  BSYNC.RECONVERGENT B0 ;  /* 0x0000000000007941 */ /* 0x000fea0003800200 */
.L_x_52304:
        /* <DEDUP_REMOVED lines=38> */
.L_x_52309:
[----:B------:R-:W-:Y:S05]  /*14870*/  BSYNC.RECONVERGENT B4 ;  /* 0x0000000000047941 */ /* 0x000fea0003800200 */
.L_x_52308:
[----:B------:R-:W-:-:S07]  /*14880*/  VIADD R0, R4, 0x1 ;  /* 0x0000000104007836 */ /* 0x000fce0000000000 */
.L_x_52307:
[----:B------:R-:W-:Y:S05]  /*14890*/  BSYNC.RECONVERGENT B3 ;  /* 0x0000000000037941 */ /* 0x000fea0003800200 */
.L_x_52306:
        /* <DEDUP_REMOVED lines=60> */
.L_x_52311:
[----:B------:R-:W-:Y:S05]  /*14c60*/  BSYNC.RECONVERGENT B3 ;  /* 0x0000000000037941 */ /* 0x000fea0003800200 */
.L_x_52310:
        /* <DEDUP_REMOVED lines=37> */
.L_x_52303:
        /* <DEDUP_REMOVED lines=60> */
.L_x_52313:
[----:B------:R-:W-:Y:S05]  /*15280*/  BSYNC.RECONVERGENT B0 ;  /* 0x0000000000007941 */ /* 0x000fea0003800200 */
.L_x_52312:
        /* <DEDUP_REMOVED lines=27> */
.L_x_52317:
[----:B------:R-:W-:Y:S05]  /*15440*/  BSYNC.RECONVERGENT B4 ;  /* 0x0000000000047941 */ /* 0x000fea0003800200 */
.L_x_52316:
[----:B------:R-:W-:-:S07]  /*15450*/  VIADD R0, R0, 0x1 ;  /* 0x0000000100007836 */ /* 0x000fce0000000000 */
.L_x_52315:
[----:B------:R-:W-:Y:S05]  /*15460*/  BSYNC.RECONVERGENT B3 ;  /* 0x0000000000037941 */ /* 0x000fea0003800200 */
.L_x_52314:
        /* <DEDUP_REMOVED lines=56> */
.L_x_52319:
[----:B------:R-:W-:Y:S05]  /*157f0*/  BSYNC.RECONVERGENT B3 ;  /* 0x0000000000037941 */ /* 0x000fea0003800200 */
.L_x_52318:
        /* <DEDUP_REMOVED lines=31> */
.L_x_52294:
[----:B------:R-:W-:Y:S05]  /*159f0*/  BSYNC.RECONVERGENT B2 ;  /* 0x0000000000027941 */ /* 0x000fea0003800200 */
.L_x_52292:
        /* <DEDUP_REMOVED lines=78> */
.L_x_52326:
[----:B------:R-:W-:Y:S05]  /*15ee0*/  BSYNC.RECONVERGENT B0 ;  /* 0x0000000000007941 */ /* 0x000fea0003800200 */
.L_x_52325:
        /* <DEDUP_REMOVED lines=25> */
.L_x_52330:
[----:B------:R-:W-:Y:S05]  /*16080*/  BSYNC.RECONVERGENT B4 ;  /* 0x0000000000047941 */ /* 0x000fea0003800200 */
.L_x_52329:
[----:B------:R-:W-:Y:S01]  /*16090*/  VIADD R0, R4, 0x1 ;  /* 0x0000000104007836 */ /* 0x000fe20000000000 */
[----:B------:R-:W-:Y:S06]  /*160a0*/  BRA `(.L_x_52331) ;  /* 0x0000000000087947 */ /* 0x000fec0003800000 */
.L_x_52328:
[----:B------:R-:W-:Y:S01]  /*160b0*/  DMUL R2, RZ, R18 ;  /* 0x00000012ff027228 */ /* 0x000fe20000000000 */
[----:B------:R-:W-:-:S10]  /*160c0*/  IMAD.MOV.U32 R0, RZ, RZ, 0x1 ;  /* 0x00000001ff007424 */ /* 0x000fd400078e00ff */
.L_x_52331:
[----:B------:R-:W-:Y:S05]  /*160d0*/  BSYNC.RECONVERGENT B3 ;  /* 0x0000000000037941 */ /* 0x000fea0003800200 */
.L_x_52327:
        /* <DEDUP_REMOVED lines=53> */
[----:B------:R-:W-:Y:S01]  /*16430*/  IMAD.MOV.U32 R3, RZ, RZ, R7 ;  /* 0x000000ffff037224 */ /* 0x000fe200078e0007 */
[----:B------:R-:W-:Y:S06]  /*16440*/  BRA `(.L_x_52334) ;  /* 0x0000000000087947 */ /* 0x000fec0003800000 */
.L_x_52333:
[----:B------:R-:W-:Y:S01]  /*16450*/  DMUL R2, RZ, R18 ;  /* 0x00000012ff027228 */ /* 0x000fe20000000000 */
[----:B------:R-:W-:-:S10]  /*16460*/  IMAD.MOV.U32 R0, RZ, RZ, RZ ;  /* 0x000000ffff007224 */ /* 0x000fd400078e00ff */
.L_x_52334:
[----:B------:R-:W-:Y:S05]  /*16470*/  BSYNC.RECONVERGENT B3 ;  /* 0x0000000000037941 */ /* 0x000fea0003800200 */
.L_x_52332:
        /* <DEDUP_REMOVED lines=32> */
.L_x_52324:
        /* <DEDUP_REMOVED lines=61> */
.L_x_52337:
[----:B------:R-:W-:Y:S05]  /*16a50*/  BSYNC.RECONVERGENT B0 ;  /* 0x0000000000007941 */ /* 0x000fea0003800200 */
.L_x_52336:
        /* <DEDUP_REMOVED lines=36> */
.L_x_52341:
[----:B------:R-:W-:Y:S05]  /*16ca0*/  BSYNC.RECONVERGENT B4 ;  /* 0x0000000000047941 */ /* 0x000fea0003800200 */
.L_x_52340:
[----:B------:R-:W-:Y:S01]  /*16cb0*/  VIADD R0, R4, 0x1 ;  /* 0x0000000104007836 */ /* 0x000fe20000000000 */
[----:B------:R-:W-:Y:S06]  /*16cc0*/  BRA `(.L_x_52342) ;  /* 0x0000000000087947 */ /* 0x000fec0003800000 */
.L_x_52339:
[----:B------:R-:W-:Y:S01]  /*16cd0*/  DMUL R2, RZ, R18 ;  /* 0x00000012ff027228 */ /* 0x000fe20000000000 */
[----:B------:R-:W-:-:S10]  /*16ce0*/  IMAD.MOV.U32 R0, RZ, RZ, 0x1 ;  /* 0x00000001ff007424 */ /* 0x000fd400078e00ff */
.L_x_52342:
[----:B------:R-:W-:Y:S05]  /*16cf0*/  BSYNC.RECONVERGENT B3 ;  /* 0x0000000000037941 */ /* 0x000fea0003800200 */
.L_x_52338:
        /* <DEDUP_REMOVED lines=59> */
.L_x_52344:
[----:B------:R-:W-:Y:S01]  /*170b0*/  DMUL R2, RZ, R18 ;  /* 0x00000012ff027228 */ /* 0x000fe20000000000 */
[----:B------:R-:W-:-:S10]  /*170c0*/  IMAD.MOV.U32 R0, RZ, RZ, RZ ;  /* 0x000000ffff007224 */ /* 0x000fd400078e00ff */
.L_x_52345:
[----:B------:R-:W-:Y:S05]  /*170d0*/  BSYNC.RECONVERGENT B3 ;  /* 0x0000000000037941 */ /* 0x000fea0003800200 */
.L_x_52343:
        /* <DEDUP_REMOVED lines=37> */
.L_x_52323:
        /* <DEDUP_REMOVED lines=10> */
.L_x_52346:
[----:B------:R-:W-:-:S10]  /*173d0*/  DADD R16, R18, -R18 ;  /* 0x0000000012107229 */ /* 0x000fd40000000812 */
[----:B------:R-:W-:Y:S02]  /*173e0*/  IMAD.MOV.U32 R18, RZ, RZ, R16 ;  /* 0x000000ffff127224 */ /* 0x000fe400078e0010 */
[----:B------:R-:W-:Y:S01]  /*173f0*/  IMAD.MOV.U32 R19, RZ, RZ, R17 ;  /* 0x000000ffff137224 */ /* 0x000fe200078e0011 */
[----:B------:R-:W-:Y:S06]  /*17400*/  BRA `(.L_x_52335) ;  /* 0x0000000800c87947 */ /* 0x000fec0003800000 */
.L_x_52322:
        /* <DEDUP_REMOVED lines=26> */
.L_x_52350:
[----:B------:R-:W-:Y:S05]  /*175b0*/  BSYNC.RECONVERGENT B4 ;  /* 0x0000000000047941 */ /* 0x000fea0003800200 */
.L_x_52349:
[----:B------:R-:W-:Y:S01]  /*175c0*/  VIADD R0, R4, 0x1 ;  /* 0x0000000104007836 */ /* 0x000fe20000000000 */
[----:B------:R-:W-:Y:S06]  /*175d0*/  BRA `(.L_x_52351) ;  /* 0x0000000000087947 */ /* 0x000fec0003800000 */
.L_x_52348:
[----:B------:R-:W-:Y:S01]  /*175e0*/  DMUL R2, RZ, R18 ;  /* 0x00000012ff027228 */ /* 0x000fe20000000000 */
[----:B------:R-:W-:-:S10]  /*175f0*/  IMAD.MOV.U32 R0, RZ, RZ, 0x1 ;  /* 0x00000001ff007424 */ /* 0x000fd400078e00ff */
.L_x_52351:
[----:B------:R-:W-:Y:S05]  /*17600*/  BSYNC.RECONVERGENT B3 ;  /* 0x0000000000037941 */ /* 0x000fea0003800200 */
.L_x_52347:
        /* <DEDUP_REMOVED lines=56> */
.L_x_52353:
[----:B------:R-:W-:Y:S01]  /*17990*/  DMUL R2, RZ, R18 ;  /* 0x00000012ff027228 */ /* 0x000fe20000000000 */
[----:B------:R-:W-:-:S10]  /*179a0*/  IMAD.MOV.U32 R0, RZ, RZ, RZ ;  /* 0x000000ffff007224 */ /* 0x000fd400078e00ff */
.L_x_52354:
[----:B------:R-:W-:Y:S05]  /*179b0*/  BSYNC.RECONVERGENT B3 ;  /* 0x0000000000037941 */ /* 0x000fea0003800200 */
.L_x_52352:
        /* <DEDUP_REMOVED lines=30> */
.L_x_52321:
        /* <DEDUP_REMOVED lines=57> */
.L_x_52335:
[----:B------:R-:W-:Y:S05]  /*17f30*/  BSYNC.RECONVERGENT B2 ;  /* 0x0000000000027941 */ /* 0x000fea0003800200 */
.L_x_52320:
        /* <DEDUP_REMOVED lines=78> */
.L_x_52361:
[----:B------:R-:W-:Y:S05]  /*18420*/  BSYNC.RECONVERGENT B0 ;  /* 0x0000000000007941 */ /* 0x000fea0003800200 */
.L_x_52360:
        /* <DEDUP_REMOVED lines=25> */
.L_x_52365:
[----:B------:R-:W-:Y:S05]  /*185c0*/  BSYNC.RECONVERGENT B4 ;  /* 0x0000000000047941 */ /* 0x000fea0003800200 */
.L_x_52364:
[----:B------:R-:W-:Y:S01]  /*185d0*/  VIADD R0, R4, 0x1 ;  /* 0x0000000104007836 */ /* 0x000fe20000000000 */
[----:B------:R-:W-:Y:S06]  /*185e0*/  BRA `(.L_x_52366) ;  /* 0x0000000000087947 */ /* 0x000fec0003800000 */
.L_x_52363:
[----:B------:R-:W-:Y:S01]  /*185f0*/  DMUL R2, RZ, R14 ;  /* 0x0000000eff027228 */ /* 0x000fe20000000000 */
[----:B------:R-:W-:-:S10]  /*18600*/  IMAD.MOV.U32 R0, RZ, RZ, 0x1 ;  /* 0x00000001ff007424 */ /* 0x000fd400078e00ff */
.L_x_52366:
[----:B------:R-:W-:Y:S05]  /*18610*/  BSYNC.RECONVERGENT B3 ;  /* 0x0000000000037941 */ /* 0x000fea0003800200 */
.L_x_52362:
        /* <DEDUP_REMOVED lines=55> */
.L_x_52368:
[----:B------:R-:W-:Y:S01]  /*18990*/  DMUL R2, RZ, R14 ;  /* 0x0000000eff027228 */ /* 0x000fe20000000000 */
[----:B------:R-:W-:-:S10]  /*189a0*/  IMAD.MOV.U32 R0, RZ, RZ, RZ ;  /* 0x000000ffff007224 */ /* 0x000fd400078e00ff */
.L_x_52369:
[----:B------:R-:W-:Y:S05]  /*189b0*/  BSYNC.RECONVERGENT B3 ;  /* 0x0000000000037941 */ /* 0x000fea0003800200 */
.L_x_52367:
        /* <DEDUP_REMOVED lines=32> */
.L_x_52359:
        /* <DEDUP_REMOVED lines=61> */
.L_x_52372:
[----:B------:R-:W-:Y:S05]  /*18f90*/  BSYNC.RECONVERGENT B0 ;  /* 0x0000000000007941 */ /* 0x000fea0003800200 */
.L_x_52371:
        /* <DEDUP_REMOVED lines=36> */
.L_x_52376:
[----:B------:R-:W-:Y:S05]  /*191e0*/  BSYNC.RECONVERGENT B4 ;  /* 0x0000000000047941 */ /* 0x000fea0003800200 */
.L_x_52375:
[----:B------:R-:W-:Y:S01]  /*191f0*/  VIADD R0, R4, 0x1 ;  /* 0x0000000104007836 */ /* 0x000fe20000000000 */
[----:B------:R-:W-:Y:S06]  /*19200*/  BRA `(.L_x_52377) ;  /* 0x0000000000087947 */ /* 0x000fec0003800000 */
.L_x_52374:
[----:B------:R-:W-:Y:S01]  /*19210*/  DMUL R2, RZ, R14 ;  /* 0x0000000eff027228 */ /* 0x000fe20000000000 */
[----:B------:R-:W-:-:S10]  /*19220*/  IMAD.MOV.U32 R0, RZ, RZ, 0x1 ;  /* 0x00000001ff007424 */ /* 0x000fd400078e00ff */
.L_x_52377:
[----:B------:R-:W-:Y:S05]  /*19230*/  BSYNC.RECONVERGENT B3 ;  /* 0x0000000000037941 */ /* 0x000fea0003800200 */
.L_x_52373:
        /* <DEDUP_REMOVED lines=59> */
.L_x_52379:
[----:B------:R-:W-:Y:S01]  /*195f0*/  DMUL R2, RZ, R14 ;  /* 0x0000000eff027228 */ /* 0x000fe20000000000 */
[----:B------:R-:W-:-:S10]  /*19600*/  IMAD.MOV.U32 R0, RZ, RZ, RZ ;  /* 0x000000ffff007224 */ /* 0x000fd400078e00ff */
.L_x_52380:
[----:B------:R-:W-:Y:S05]  /*19610*/  BSYNC.RECONVERGENT B3 ;  /* 0x0000000000037941 */ /* 0x000fea0003800200 */
.L_x_52378:
        /* <DEDUP_REMOVED lines=37> */
.L_x_52358:
        /* <DEDUP_REMOVED lines=10> */
.L_x_52381:
[----:B------:R-:W-:-:S10]  /*19910*/  DADD R12, R14, -R14 ;  /* 0x000000000e0c7229 */ /* 0x000fd4000000080e */
[----:B------:R-:W-:Y:S02]  /*19920*/  IMAD.MOV.U32 R14, RZ, RZ, R12 ;  /* 0x000000ffff0e7224 */ /* 0x000fe400078e000c */
[----:B------:R-:W-:Y:S01]  /*19930*/  IMAD.MOV.U32 R15, RZ, RZ, R13 ;  /* 0x000000ffff0f7224 */ /* 0x000fe200078e000d */
[----:B------:R-:W-:Y:S06]  /*19940*/  BRA `(.L_x_52370) ;  /* 0x0000000800c87947 */ /* 0x000fec0003800000 */
.L_x_52357:
        /* <DEDUP_REMOVED lines=26> */
.L_x_52385:
[----:B------:R-:W-:Y:S05]  /*19af0*/  BSYNC.RECONVERGENT B4 ;  /* 0x0000000000047941 */ /* 0x000fea0003800200 */
.L_x_52384:
[----:B------:R-:W-:Y:S01]  /*19b00*/  VIADD R0, R4, 0x1 ;  /* 0x0000000104007836 */ /* 0x000fe20000000000 */
[----:B------:R-:W-:Y:S06]  /*19b10*/  BRA `(.L_x_52386) ;  /* 0x0000000000087947 */ /* 0x000fec0003800000 */
.L_x_52383:
[----:B------:R-:W-:Y:S01]  /*19b20*/  DMUL R2, RZ, R14 ;  /* 0x0000000eff027228 */ /* 0x000fe20000000000 */
[----:B------:R-:W-:-:S10]  /*19b30*/  IMAD.MOV.U32 R0, RZ, RZ, 0x1 ;  /* 0x00000001ff007424 */ /* 0x000fd400078e00ff */
.L_x_52386:
[----:B------:R-:W-:Y:S05]  /*19b40*/  BSYNC.RECONVERGENT B3 ;  /* 0x0000000000037941 */ /* 0x000fea0003800200 */
.L_x_52382:
        /* <DEDUP_REMOVED lines=56> */
.L_x_52388:
[----:B------:R-:W-:Y:S01]  /*19ed0*/  DMUL R2, RZ, R14 ;  /* 0x0000000eff027228 */ /* 0x000fe20000000000 */
[----:B------:R-:W-:-:S10]  /*19ee0*/  IMAD.MOV.U32 R0, RZ, RZ, RZ ;  /* 0x000000ffff007224 */ /* 0x000fd400078e00ff */
.L_x_52389:
[----:B------:R-:W-:Y:S05]  /*19ef0*/  BSYNC.RECONVERGENT B3 ;  /* 0x0000000000037941 */ /* 0x000fea0003800200 */
.L_x_52387:
        /* <DEDUP_REMOVED lines=30> */
.L_x_52356:
        /* <DEDUP_REMOVED lines=57> */
.L_x_52370:
[----:B------:R-:W-:Y:S05]  /*1a470*/  BSYNC.RECONVERGENT B2 ;  /* 0x0000000000027941 */ /* 0x000fea0003800200 */
.L_x_52355:
        /* <DEDUP_REMOVED lines=78> */
.L_x_52396:
[----:B------:R-:W-:Y:S05]  /*1a960*/  BSYNC.RECONVERGENT B0 ;  /* 0x0000000000007941 */ /* 0x000fea0003800200 */
.L_x_52395:
        /* <DEDUP_REMOVED lines=25> */
.L_x_52400:
[----:B------:R-:W-:Y:S05]  /*1ab00*/  BSYNC.RECONVERGENT B4 ;  /* 0x0000000000047941 */ /* 0x000fea0003800200 */
.L_x_52399:
[----:B------:R-:W-:Y:S01]  /*1ab10*/  VIADD R0, R4, 0x1 ;  /* 0x0000000104007836 */ /* 0x000fe20000000000 */
[----:B------:R-:W-:Y:S06]  /*1ab20*/  BRA `(.L_x_52401) ;  /* 0x0000000000087947 */ /* 0x000fec0003800000 */
.L_x_52398:
[----:B------:R-:W-:Y:S01]  /*1ab30*/  DMUL R2, RZ, R10 ;  /* 0x0000000aff027228 */ /* 0x000fe20000000000 */
[----:B------:R-:W-:-:S10]  /*1ab40*/  IMAD.MOV.U32 R0, RZ, RZ, 0x1 ;  /* 0x00000001ff007424 */ /* 0x000fd400078e00ff */
.L_x_52401:
[----:B------:R-:W-:Y:S05]  /*1ab50*/  BSYNC.RECONVERGENT B3 ;  /* 0x0000000000037941 */ /* 0x000fea0003800200 */
.L_x_52397:
        /* <DEDUP_REMOVED lines=55> */
.L_x_52403:
[----:B------:R-:W-:Y:S01]  /*1aed0*/  DMUL R2, RZ, R10 ;  /* 0x0000000aff027228 */ /* 0x000fe20000000000 */
[----:B------:R-:W-:-:S10]  /*1aee0*/  IMAD.MOV.U32 R0, RZ, RZ, RZ ;  /* 0x000000ffff007224 */ /* 0x000fd400078e00ff */
.L_x_52404:
[----:B------:R-:W-:Y:S05]  /*1aef0*/  BSYNC.RECONVERGENT B3 ;  /* 0x0000000000037941 */ /* 0x000fea0003800200 */
.L_x_52402:
        /* <DEDUP_REMOVED lines=32> */
.L_x_52394:
        /* <DEDUP_REMOVED lines=61> */
.L_x_52407:
[----:B------:R-:W-:Y:S05]  /*1b4d0*/  BSYNC.RECONVERGENT B0 ;  /* 0x0000000000007941 */ /* 0x000fea0003800200 */
.L_x_52406:
        /* <DEDUP_REMOVED lines=36> */
.L_x_52411:
[----:B------:R-:W-:Y:S05]  /*1b720*/  BSYNC.RECONVERGENT B4 ;  /* 0x0000000000047941 */ /* 0x000fea0003800200 */
.L_x_52410:
[----:B------:R-:W-:Y:S01]  /*1b730*/  VIADD R0, R4, 0x1 ;  /* 0x0000000104007836 */ /* 0x000fe20000000000 */
[----:B------:R-:W-:Y:S06]  /*1b740*/  BRA `(.L_x_52412) ;  /* 0x0000000000087947 */ /* 0x000fec0003800000 */
.L_x_52409:
[----:B------:R-:W-:Y:S01]  /*1b750*/  DMUL R2, RZ, R10 ;  /* 0x0000000aff027228 */ /* 0x000fe20000000000 */
[----:B------:R-:W-:-:S10]  /*1b760*/  IMAD.MOV.U32 R0, RZ, RZ, 0x1 ;  /* 0x00000001ff007424 */ /* 0x000fd400078e00ff */
.L_x_52412:
[----:B------:R-:W-:Y:S05]  /*1b770*/  BSYNC.RECONVERGENT B3 ;  /* 0x0000000000037941 */ /* 0x000fea0003800200 */
.L_x_52408:
        /* <DEDUP_REMOVED lines=59> */
.L_x_52414:
[----:B------:R-:W-:Y:S01]  /*1bb30*/  DMUL R2, RZ, R10 ;  /* 0x0000000aff027228 */ /* 0x000fe20000000000 */
[----:B------:R-:W-:-:S10]  /*1bb40*/  IMAD.MOV.U32 R0, RZ, RZ, RZ ;  /* 0x000000ffff007224 */ /* 0x000fd400078e00ff */
.L_x_52415:
[----:B------:R-:W-:Y:S05]  /*1bb50*/  BSYNC.RECONVERGENT B3 ;  /* 0x0000000000037941 */ /* 0x000fea0003800200 */
.L_x_52413:
        /* <DEDUP_REMOVED lines=37> */
.L_x_52393:
        /* <DEDUP_REMOVED lines=10> */
.L_x_52416:
[----:B------:R-:W-:-:S10]  /*1be50*/  DADD R8, R10, -R10 ;  /* 0x000000000a087229 */ /* 0x000fd4000000080a */
[----:B------:R-:W-:Y:S02]  /*1be60*/  IMAD.MOV.U32 R10, RZ, RZ, R8 ;  /* 0x000000ffff0a7224 */ /* 0x000fe400078e0008 */
[----:B------:R-:W-:Y:S01]  /*1be70*/  IMAD.MOV.U32 R11, RZ, RZ, R9 ;  /* 0x000000ffff0b7224 */ /* 0x000fe200078e0009 */
[----:B------:R-:W-:Y:S06]  /*1be80*/  BRA `(.L_x_52405) ;  /* 0x0000000800c87947 */ /* 0x000fec0003800000 */
.L_x_52392:
        /* <DEDUP_REMOVED lines=26> */
.L_x_52420:
[----:B------:R-:W-:Y:S05]  /*1c030*/  BSYNC.RECONVERGENT B4 ;  /* 0x0000000000047941 */ /* 0x000fea0003800200 */
.L_x_52419:
[----:B------:R-:W-:Y:S01]  /*1c040*/  VIADD R0, R4, 0x1 ;  /* 0x0000000104007836 */ /* 0x000fe20000000000 */
[----:B------:R-:W-:Y:S06]  /*1c050*/  BRA `(.L_x_52421) ;  /* 0x0000000000087947 */ /* 0x000fec0003800000 */
.L_x_52418:
[----:B------:R-:W-:Y:S01]  /*1c060*/  DMUL R2, RZ, R10 ;  /* 0x0000000aff027228 */ /* 0x000fe20000000000 */
[----:B------:R-:W-:-:S10]  /*1c070*/  IMAD.MOV.U32 R0, RZ, RZ, 0x1 ;  /* 0x00000001ff007424 */ /* 0x000fd400078e00ff */
.L_x_52421:
[----:B------:R-:W-:Y:S05]  /*1c080*/  BSYNC.RECONVERGENT B3 ;  /* 0x0000000000037941 */ /* 0x000fea0003800200 */
.L_x_52417:
        /* <DEDUP_REMOVED lines=56> */
.L_x_52423:
[----:B------:R-:W-:Y:S01]  /*1c410*/  DMUL R2, RZ, R10 ;  /* 0x0000000aff027228 */ /* 0x000fe20000000000 */
[----:B------:R-:W-:-:S10]  /*1c420*/  IMAD.MOV.U32 R0, RZ, RZ, RZ ;  /* 0x000000ffff007224 */ /* 0x000fd400078e00ff */
.L_x_52424:
[----:B------:R-:W-:Y:S05]  /*1c430*/  BSYNC.RECONVERGENT B3 ;  /* 0x0000000000037941 */ /* 0x000fea0003800200 */
.L_x_52422:
        /* <DEDUP_REMOVED lines=30> */
.L_x_52391:
        /* <DEDUP_REMOVED lines=57> */
.L_x_52405:
[----:B------:R-:W-:Y:S05]  /*1c9b0*/  BSYNC.RECONVERGENT B2 ;  /* 0x0000000000027941 */ /* 0x000fea0003800200 */
.L_x_52390:
        /* <DEDUP_REMOVED lines=78> */
.L_x_52431:
[----:B------:R-:W-:Y:S05]  /*1cea0*/  BSYNC.RECONVERGENT B0 ;  /* 0x0000000000007941 */ /* 0x000fea0003800200 */
.L_x_52430:
        /* <DEDUP_REMOVED lines=25> */
.L_x_52435:
[----:B------:R-:W-:Y:S05]  /*1d040*/  BSYNC.RECONVERGENT B4 ;  /* 0x0000000000047941 */ /* 0x000fea0003800200 */
.L_x_52434:
[----:B------:R-:W-:Y:S01]  /*1d050*/  VIADD R0, R4, 0x1 ;  /* 0x0000000104007836 */ /* 0x000fe20000000000 */
[----:B------:R-:W-:Y:S06]  /*1d060*/  BRA `(.L_x_52436) ;  /* 0x0000000000087947 */ /* 0x000fec0003800000 */
.L_x_52433:
[----:B------:R-:W-:Y:S01]  /*1d070*/  DMUL R2, RZ, R38 ;  /* 0x00000026ff027228 */ /* 0x000fe20000000000 */
[----:B------:R-:W-:-:S10]  /*1d080*/  IMAD.MOV.U32 R0, RZ, RZ, 0x1 ;  /* 0x00000001ff007424 */ /* 0x000fd400078e00ff */
.L_x_52436:
[----:B------:R-:W-:Y:S05]  /*1d090*/  BSYNC.RECONVERGENT B3 ;  /* 0x0000000000037941 */ /* 0x000fea0003800200 */
.L_x_52432:
        /* <DEDUP_REMOVED lines=55> */
.L_x_52438:
[----:B------:R-:W-:Y:S01]  /*1d410*/  DMUL R2, RZ, R38 ;  /* 0x00000026ff027228 */ /* 0x000fe20000000000 */
[----:B------:R-:W-:-:S10]  /*1d420*/  IMAD.MOV.U32 R0, RZ, RZ, RZ ;  /* 0x000000ffff007224 */ /* 0x000fd400078e00ff */
.L_x_52439:
[----:B------:R-:W-:Y:S05]  /*1d430*/  BSYNC.RECONVERGENT B3 ;  /* 0x0000000000037941 */ /* 0x000fea0003800200 */
.L_x_52437:
        /* <DEDUP_REMOVED lines=32> */
.L_x_52429:
        /* <DEDUP_REMOVED lines=61> */
.L_x_52442:
[----:B------:R-:W-:Y:S05]  /*1da10*/  BSYNC.RECONVERGENT B0 ;  /* 0x0000000000007941 */ /* 0x000fea0003800200 */
.L_x_52441:
        /* <DEDUP_REMOVED lines=36> */
.L_x_52446:
[----:B------:R-:W-:Y:S05]  /*1dc60*/  BSYNC.RECONVERGENT B4 ;  /* 0x0000000000047941 */ /* 0x000fea0003800200 */
.L_x_52445:
[----:B------:R-:W-:Y:S01]  /*1dc70*/  VIADD R0, R4, 0x1 ;  /* 0x0000000104007836 */ /* 0x000fe20000000000 */
[----:B------:R-:W-:Y:S06]  /*1dc80*/  BRA `(.L_x_52447) ;  /* 0x0000000000087947 */ /* 0x000fec0003800000 */
.L_x_52444:
[----:B------:R-:W-:Y:S01]  /*1dc90*/  DMUL R2, RZ, R38 ;  /* 0x00000026ff027228 */ /* 0x000fe20000000000 */
[----:B------:R-:W-:-:S10]  /*1dca0*/  IMAD.MOV.U32 R0, RZ, RZ, 0x1 ;  /* 0x00000001ff007424 */ /* 0x000fd400078e00ff */
.L_x_52447:
[----:B------:R-:W-:Y:S05]  /*1dcb0*/  BSYNC.RECONVERGENT B3 ;  /* 0x0000000000037941 */ /* 0x000fea0003800200 */
.L_x_52443:
        /* <DEDUP_REMOVED lines=59> */
.L_x_52449:
[----:B------:R-:W-:Y:S01]  /*1e070*/  DMUL R2, RZ, R38 ;  /* 0x00000026ff027228 */ /* 0x000fe20000000000 */
[----:B------:R-:W-:-:S10]  /*1e080*/  IMAD.MOV.U32 R0, RZ, RZ, RZ ;  /* 0x000000ffff007224 */ /* 0x000fd400078e00ff */
.L_x_52450:
[----:B------:R-:W-:Y:S05]  /*1e090*/  BSYNC.RECONVERGENT B3 ;  /* 0x0000000000037941 */ /* 0x000fea0003800200 */
.L_x_52448:
        /* <DEDUP_REMOVED lines=37> */
.L_x_52428:
        /* <DEDUP_REMOVED lines=10> */
.L_x_52451:
[----:B------:R-:W-:-:S10]  /*1e390*/  DADD R36, R38, -R38 ;  /* 0x0000000026247229 */ /* 0x000fd40000000826 */
[----:B------:R-:W-:Y:S02]  /*1e3a0*/  IMAD.MOV.U32 R38, RZ, RZ, R36 ;  /* 0x000000ffff267224 */ /* 0x000fe400078e0024 */
[----:B------:R-:W-:Y:S01]  /*1e3b0*/  IMAD.MOV.U32 R39, RZ, RZ, R37 ;  /* 0x000000ffff277224 */ /* 0x000fe200078e0025 */
[----:B------:R-:W-:Y:S06]  /*1e3c0*/  BRA `(.L_x_52440) ;  /* 0x0000000800c87947 */ /* 0x000fec0003800000 */
.L_x_52427:
        /* <DEDUP_REMOVED lines=26> */
.L_x_52455:
[----:B------:R-:W-:Y:S05]  /*1e570*/  BSYNC.RECONVERGENT B4 ;  /* 0x0000000000047941 */ /* 0x000fea0003800200 */
.L_x_52454:
[----:B------:R-:W-:Y:S01]  /*1e580*/  VIADD R0, R4, 0x1 ;  /* 0x0000000104007836 */ /* 0x000fe20000000000 */
[----:B------:R-:W-:Y:S06]  /*1e590*/  BRA `(.L_x_52456) ;  /* 0x0000000000087947 */ /* 0x000fec0003800000 */
.L_x_52453:
[----:B------:R-:W-:Y:S01]  /*1e5a0*/  DMUL R2, RZ, R38 ;  /* 0x00000026ff027228 */ /* 0x000fe20000000000 */
[----:B------:R-:W-:-:S10]  /*1e5b0*/  IMAD.MOV.U32 R0, RZ, RZ, 0x1 ;  /* 0x00000001ff007424 */ /* 0x000fd400078e00ff */
.L_x_52456:
[----:B------:R-:W-:Y:S05]  /*1e5c0*/  BSYNC.RECONVERGENT B3 ;  /* 0x0000000000037941 */ /* 0x000fea0003800200 */
.L_x_52452:
        /* <DEDUP_REMOVED lines=56> */
.L_x_52458:
[----:B------:R-:W-:Y:S01]  /*1e950*/  DMUL R2, RZ, R38 ;  /* 0x00000026ff027228 */ /* 0x000fe20000000000 */
[----:B------:R-:W-:-:S10]  /*1e960*/  IMAD.MOV.U32 R0, RZ, RZ, RZ ;  /* 0x000000ffff007224 */ /* 0x000fd400078e00ff */
.L_x_52459:
[----:B------:R-:W-:Y:S05]  /*1e970*/  BSYNC.RECONVERGENT B3 ;  /* 0x0000000000037941 */ /* 0x000fea0003800200 */
.L_x_52457:
        /* <DEDUP_REMOVED lines=30> */
.L_x_52426:
        /* <DEDUP_REMOVED lines=57> */
.L_x_52440:
[----:B------:R-:W-:Y:S05]  /*1eef0*/  BSYNC.RECONVERGENT B2 ;  /* 0x0000000000027941 */ /* 0x000fea0003800200 */
.L_x_52425:
        /* <DEDUP_REMOVED lines=78> */
.L_x_52466:
[----:B------:R-:W-:Y:S05]  /*1f3e0*/  BSYNC.RECONVERGENT B0 ;  /* 0x0000000000007941 */ /* 0x000fea0003800200 */
.L_x_52465:
        /* <DEDUP_REMOVED lines=25> */
.L_x_52470:
[----:B------:R-:W-:Y:S05]  /*1f580*/  BSYNC.RECONVERGENT B4 ;  /* 0x0000000000047941 */ /* 0x000fea0003800200 */
.L_x_52469:
[----:B------:R-:W-:Y:S01]  /*1f590*/  VIADD R0, R4, 0x1 ;  /* 0x0000000104007836 */ /* 0x000fe20000000000 */
[----:B------:R-:W-:Y:S06]  /*1f5a0*/  BRA `(.L_x_52471) ;  /* 0x0000000000087947 */ /* 0x000fec0003800000 */
.L_x_52468:
[----:B------:R-:W-:Y:S01]  /*1f5b0*/  DMUL R2, RZ, R26 ;  /* 0x0000001aff027228 */ /* 0x000fe20000000000 */
[----:B------:R-:W-:-:S10]  /*1f5c0*/  IMAD.MOV.U32 R0, RZ, RZ, 0x1 ;  /* 0x00000001ff007424 */ /* 0x000fd400078e00ff */
.L_x_52471:
[----:B------:R-:W-:Y:S05]  /*1f5d0*/  BSYNC.RECONVERGENT B3 ;  /* 0x0000000000037941 */ /* 0x000fea0003800200 */
.L_x_52467:
        /* <DEDUP_REMOVED lines=55> */
.L_x_52473:
[----:B------:R-:W-:Y:S01]  /*1f950*/  DMUL R2, RZ, R26 ;  /* 0x0000001aff027228 */ /* 0x000fe20000000000 */
[----:B------:R-:W-:-:S10]  /*1f960*/  IMAD.MOV.U32 R0, RZ, RZ, RZ ;  /* 0x000000ffff007224 */ /* 0x000fd400078e00ff */
.L_x_52474:
[----:B------:R-:W-:Y:S05]  /*1f970*/  BSYNC.RECONVERGENT B3 ;  /* 0x0000000000037941 */ /* 0x000fea0003800200 */
.L_x_52472:
        /* <DEDUP_REMOVED lines=32> */
.L_x_52464:
        /* <DEDUP_REMOVED lines=61> */
.L_x_52477:
[----:B------:R-:W-:Y:S05]  /*1ff50*/  BSYNC.RECONVERGENT B0 ;  /* 0x0000000000007941 */ /* 0x000fea0003800200 */
.L_x_52476:
        /* <DEDUP_REMOVED lines=36> */
.L_x_52481:
[----:B------:R-:W-:Y:S05]  /*201a0*/  BSYNC.RECONVERGENT B4 ;  /* 0x0000000000047941 */ /* 0x000fea0003800200 */
.L_x_52480:
[----:B------:R-:W-:Y:S01]  /*201b0*/  VIADD R0, R4, 0x1 ;  /* 0x0000000104007836 */ /* 0x000fe20000000000 */
[----:B------:R-:W-:Y:S06]  /*201c0*/  BRA `(.L_x_52482) ;  /* 0x0000000000087947 */ /* 0x000fec0003800000 */
.L_x_52479:
[----:B------:R-:W-:Y:S01]  /*201d0*/  DMUL R2, RZ, R26 ;  /* 0x0000001aff027228 */ /* 0x000fe20000000000 */
[----:B------:R-:W-:-:S10]  /*201e0*/  IMAD.MOV.U32 R0, RZ, RZ, 0x1 ;  /* 0x00000001ff007424 */ /* 0x000fd400078e00ff */
.L_x_52482:
[----:B------:R-:W-:Y:S05]  /*201f0*/  BSYNC.RECONVERGENT B3 ;  /* 0x0000000000037941 */ /* 0x000fea0003800200 */
.L_x_52478:
        /* <DEDUP_REMOVED lines=59> */
.L_x_52484:
[----:B------:R-:W-:Y:S01]  /*205b0*/  DMUL R2, RZ, R26 ;  /* 0x0000001aff027228 */ /* 0x000fe20000000000 */
[----:B------:R-:W-:-:S10]  /*205c0*/  IMAD.MOV.U32 R0, RZ, RZ, RZ ;  /* 0x000000ffff007224 */ /* 0x000fd400078e00ff */
.L_x_52485:
[----:B------:R-:W-:Y:S05]  /*205d0*/  BSYNC.RECONVERGENT B3 ;  /* 0x0000000000037941 */ /* 0x000fea0003800200 */
.L_x_52483:
        /* <DEDUP_REMOVED lines=37> */
.L_x_52463:
        /* <DEDUP_REMOVED lines=10> */
.L_x_52486:
[----:B------:R-:W-:-:S10]  /*208d0*/  DADD R24, R26, -R26 ;  /* 0x000000001a187229 */ /* 0x000fd4000000081a */
[----:B------:R-:W-:Y:S02]  /*208e0*/  IMAD.MOV.U32 R26, RZ, RZ, R24 ;  /* 0x000000ffff1a7224 */ /* 0x000fe400078e0018 */
[----:B------:R-:W-:Y:S01]  /*208f0*/  IMAD.MOV.U32 R27, RZ, RZ, R25 ;  /* 0x000000ffff1b7224 */ /* 0x000fe200078e0019 */
[----:B------:R-:W-:Y:S06]  /*20900*/  BRA `(.L_x_52475) ;  /* 0x0000000800c87947 */ /* 0x000fec0003800000 */
.L_x_52462:
        /* <DEDUP_REMOVED lines=26> */
.L_x_52490:
[----:B------:R-:W-:Y:S05]  /*20ab0*/  BSYNC.RECONVERGENT B4 ;  /* 0x0000000000047941 */ /* 0x000fea0003800200 */
.L_x_52489:
[----:B------:R-:W-:Y:S01]  /*20ac0*/  VIADD R0, R4, 0x1 ;  /* 0x0000000104007836 */ /* 0x000fe20000000000 */
[----:B------:R-:W-:Y:S06]  /*20ad0*/  BRA `(.L_x_52491) ;  /* 0x0000000000087947 */ /* 0x000fec0003800000 */
.L_x_52488:
[----:B------:R-:W-:Y:S01]  /*20ae0*/  DMUL R2, RZ, R26 ;  /* 0x0000001aff027228 */ /* 0x000fe20000000000 */
[----:B------:R-:W-:-:S10]  /*20af0*/  IMAD.MOV.U32 R0, RZ, RZ, 0x1 ;  /* 0x00000001ff007424 */ /* 0x000fd400078e00ff */
.L_x_52491:
[----:B------:R-:W-:Y:S05]  /*20b00*/  BSYNC.RECONVERGENT B3 ;  /* 0x0000000000037941 */ /* 0x000fea0003800200 */
.L_x_52487:
        /* <DEDUP_REMOVED lines=56> */
.L_x_52493:
[----:B------:R-:W-:Y:S01]  /*20e90*/  DMUL R2, RZ, R26 ;  /* 0x0000001aff027228 */ /* 0x000fe20000000000 */
[----:B------:R-:W-:-:S10]  /*20ea0*/  IMAD.MOV.U32 R0, RZ, RZ, RZ ;  /* 0x000000ffff007224 */ /* 0x000fd400078e00ff */
.L_x_52494:
[----:B------:R-:W-:Y:S05]  /*20eb0*/  BSYNC.RECONVERGENT B3 ;  /* 0x0000000000037941 */ /* 0x000fea0003800200 */
.L_x_52492:
        /* <DEDUP_REMOVED lines=30> */
.L_x_52461:
        /* <DEDUP_REMOVED lines=57> */
.L_x_52475:
[----:B------:R-:W-:Y:S05]  /*21430*/  BSYNC.RECONVERGENT B2 ;  /* 0x0000000000027941 */ /* 0x000fea0003800200 */
.L_x_52460:
        /* <DEDUP_REMOVED lines=78> */
.L_x_52501:
[----:B------:R-:W-:Y:S05]  /*21920*/  BSYNC.RECONVERGENT B0 ;  /* 0x0000000000007941 */ /* 0x000fea0003800200 */
.L_x_52500:
        /* <DEDUP_REMOVED lines=25> */
.L_x_52505:
[----:B------:R-:W-:Y:S05]  /*21ac0*/  BSYNC.RECONVERGENT B4 ;  /* 0x0000000000047941 */ /* 0x000fea0003800200 */
.L_x_52504:
[----:B------:R-:W-:Y:S01]  /*21ad0*/  VIADD R0, R4, 0x1 ;  /* 0x0000000104007836 */ /* 0x000fe20000000000 */
[----:B------:R-:W-:Y:S06]  /*21ae0*/  BRA `(.L_x_52506) ;  /* 0x0000000000087947 */ /* 0x000fec0003800000 */
.L_x_52503:
[----:B------:R-:W-:Y:S01]  /*21af0*/  DMUL R2, RZ, R34 ;  /* 0x00000022ff027228 */ /* 0x000fe20000000000 */
[----:B------:R-:W-:-:S10]  /*21b00*/  IMAD.MOV.U32 R0, RZ, RZ, 0x1 ;  /* 0x00000001ff007424 */ /* 0x000fd400078e00ff */
.L_x_52506:
[----:B------:R-:W-:Y:S05]  /*21b10*/  BSYNC.RECONVERGENT B3 ;  /* 0x0000000000037941 */ /* 0x000fea0003800200 */
.L_x_52502:
        /* <DEDUP_REMOVED lines=55> */
.L_x_52508:
[----:B------:R-:W-:Y:S01]  /*21e90*/  DMUL R2, RZ, R34 ;  /* 0x00000022ff027228 */ /* 0x000fe20000000000 */
[----:B------:R-:W-:-:S10]  /*21ea0*/  IMAD.MOV.U32 R0, RZ, RZ, RZ ;  /* 0x000000ffff007224 */ /* 0x000fd400078e00ff */
.L_x_52509:
[----:B------:R-:W-:Y:S05]  /*21eb0*/  BSYNC.RECONVERGENT B3 ;  /* 0x0000000000037941 */ /* 0x000fea0003800200 */
.L_x_52507:
        /* <DEDUP_REMOVED lines=32> */
.L_x_52499:
        /* <DEDUP_REMOVED lines=61> */
.L_x_52512:
[----:B------:R-:W-:Y:S05]  /*22490*/  BSYNC.RECONVERGENT B0 ;  /* 0x0000000000007941 */ /* 0x000fea0003800200 */
.L_x_52511:
        /* <DEDUP_REMOVED lines=36> */
.L_x_52516:
[----:B------:R-:W-:Y:S05]  /*226e0*/  BSYNC.RECONVERGENT B4 ;  /* 0x0000000000047941 */ /* 0x000fea0003800200 */
.L_x_52515:
[----:B------:R-:W-:Y:S01]  /*226f0*/  VIADD R0, R4, 0x1 ;  /* 0x0000000104007836 */ /* 0x000fe20000000000 */
[----:B------:R-:W-:Y:S06]  /*22700*/  BRA `(.L_x_52517) ;  /* 0x0000000000087947 */ /* 0x000fec0003800000 */
.L_x_52514:
[----:B------:R-:W-:Y:S01]  /*22710*/  DMUL R2, RZ, R34 ;  /* 0x00000022ff027228 */ /* 0x000fe20000000000 */
[----:B------:R-:W-:-:S10]  /*22720*/  IMAD.MOV.U32 R0, RZ, RZ, 0x1 ;  /* 0x00000001ff007424 */ /* 0x000fd400078e00ff */
.L_x_52517:
[----:B------:R-:W-:Y:S05]  /*22730*/  BSYNC.RECONVERGENT B3 ;  /* 0x0000000000037941 */ /* 0x000fea0003800200 */
.L_x_52513:
        /* <DEDUP_REMOVED lines=59> */
.L_x_52519:
[----:B------:R-:W-:Y:S01]  /*22af0*/  DMUL R2, RZ, R34 ;  /* 0x00000022ff027228 */ /* 0x000fe20000000000 */
[----:B------:R-:W-:-:S10]  /*22b00*/  IMAD.MOV.U32 R0, RZ, RZ, RZ ;  /* 0x000000ffff007224 */ /* 0x000fd400078e00ff */
.L_x_52520:
[----:B------:R-:W-:Y:S05]  /*22b10*/  BSYNC.RECONVERGENT B3 ;  /* 0x0000000000037941 */ /* 0x000fea0003800200 */
.L_x_52518:
        /* <DEDUP_REMOVED lines=37> */
.L_x_52498:
        /* <DEDUP_REMOVED lines=10> */
.L_x_52521:
[----:B------:R-:W-:-:S10]  /*22e10*/  DADD R32, R34, -R34 ;  /* 0x0000000022207229 */ /* 0x000fd40000000822 */
[----:B------:R-:W-:Y:S02]  /*22e20*/  IMAD.MOV.U32 R34, RZ, RZ, R32 ;  /* 0x000000ffff227224 */ /* 0x000fe400078e0020 */
[----:B------:R-:W-:Y:S01]  /*22e30*/  IMAD.MOV.U32 R35, RZ, RZ, R33 ;  /* 0x000000ffff237224 */ /* 0x000fe200078e0021 */
[----:B------:R-:W-:Y:S06]  /*22e40*/  BRA `(.L_x_52510) ;  /* 0x0000000800c87947 */ /* 0x000fec0003800000 */
.L_x_52497:
        /* <DEDUP_REMOVED lines=26> */
.L_x_52525:
[----:B------:R-:W-:Y:S05]  /*22ff0*/  BSYNC.RECONVERGENT B4 ;  /* 0x0000000000047941 */ /* 0x000fea0003800200 */
.L_x_52524:
[----:B------:R-:W-:Y:S01]  /*23000*/  VIADD R0, R4, 0x1 ;  /* 0x0000000104007836 */ /* 0x000fe20000000000 */
[----:B------:R-:W-:Y:S06]  /*23010*/  BRA `(.L_x_52526) ;  /* 0x0000000000087947 */ /* 0x000fec0003800000 */
.L_x_52523:
[----:B------:R-:W-:Y:S01]  /*23020*/  DMUL R2, RZ, R34 ;  /* 0x00000022ff027228 */ /* 0x000fe20000000000 */
[----:B------:R-:W-:-:S10]  /*23030*/  IMAD.MOV.U32 R0, RZ, RZ, 0x1 ;  /* 0x00000001ff007424 */ /* 0x000fd400078e00ff */
.L_x_52526:
[----:B------:R-:W-:Y:S05]  /*23040*/  BSYNC.RECONVERGENT B3 ;  /* 0x0000000000037941 */ /* 0x000fea0003800200 */
.L_x_52522:
        /* <DEDUP_REMOVED lines=56> */
.L_x_52528:
[----:B------:R-:W-:Y:S01]  /*233d0*/  DMUL R2, RZ, R34 ;  /* 0x00000022ff027228 */ /* 0x000fe20000000000 */
[----:B------:R-:W-:-:S10]  /*233e0*/  IMAD.MOV.U32 R0, RZ, RZ, RZ ;  /* 0x000000ffff007224 */ /* 0x000fd400078e00ff */
.L_x_52529:
[----:B------:R-:W-:Y:S05]  /*233f0*/  BSYNC.RECONVERGENT B3 ;  /* 0x0000000000037941 */ /* 0x000fea0003800200 */
.L_x_52527:
        /* <DEDUP_REMOVED lines=30> */
.L_x_52496:
        /* <DEDUP_REMOVED lines=57> */
.L_x_52510:
[----:B------:R-:W-:Y:S05]  /*23970*/  BSYNC.RECONVERGENT B2 ;  /* 0x0000000000027941 */ /* 0x000fea0003800200 */
.L_x_52495:
        /* <DEDUP_REMOVED lines=78> */
.L_x_52536:
[----:B------:R-:W-:Y:S05]  /*23e60*/  BSYNC.RECONVERGENT B0 ;  /* 0x0000000000007941 */ /* 0x000fea0003800200 */
.L_x_52535:
        /* <DEDUP_REMOVED lines=25> */
.L_x_52540:
[----:B------:R-:W-:Y:S05]  /*24000*/  BSYNC.RECONVERGENT B4 ;  /* 0x0000000000047941 */ /* 0x000fea0003800200 */
.L_x_52539:
[----:B------:R-:W-:Y:S01]  /*24010*/  VIADD R0, R4, 0x1 ;  /* 0x0000000104007836 */ /* 0x000fe20000000000 */
[----:B------:R-:W-:Y:S06]  /*24020*/  BRA `(.L_x_52541) ;  /* 0x0000000000087947 */ /* 0x000fec0003800000 */
.L_x_52538:
[----:B------:R-:W-:Y:S01]  /*24030*/  DMUL R2, RZ, R30 ;  /* 0x0000001eff027228 */ /* 0x000fe20000000000 */
[----:B------:R-:W-:-:S10]  /*24040*/  IMAD.MOV.U32 R0, RZ, RZ, 0x1 ;  /* 0x00000001ff007424 */ /* 0x000fd400078e00ff */
.L_x_52541:
[----:B------:R-:W-:Y:S05]  /*24050*/  BSYNC.RECONVERGENT B3 ;  /* 0x0000000000037941 */ /* 0x000fea0003800200 */
.L_x_52537:
        /* <DEDUP_REMOVED lines=56> */
.L_x_52543:
[----:B------:R-:W-:Y:S01]  /*243e0*/  DMUL R2, RZ, R30 ;  /* 0x0000001eff027228 */ /* 0x000fe20000000000 */
[----:B------:R-:W-:-:S10]  /*243f0*/  IMAD.MOV.U32 R0, RZ, RZ, RZ ;  /* 0x000000ffff007224 */ /* 0x000fd400078e00ff */
.L_x_52544:
[----:B------:R-:W-:Y:S05]  /*24400*/  BSYNC.RECONVERGENT B3 ;  /* 0x0000000000037941 */ /* 0x000fea0003800200 */
.L_x_52542:
        /* <DEDUP_REMOVED lines=32> */
.L_x_52534:
        /* <DEDUP_REMOVED lines=61> */
.L_x_52547:
[----:B------:R-:W-:Y:S05]  /*249e0*/  BSYNC.RECONVERGENT B0 ;  /* 0x0000000000007941 */ /* 0x000fea0003800200 */
.L_x_52546:
        /* <DEDUP_REMOVED lines=38> */
.L_x_52551:
[----:B------:R-:W-:Y:S05]  /*24c50*/  BSYNC.RECONVERGENT B4 ;  /* 0x0000000000047941 */ /* 0x000fea0003800200 */
.L_x_52550:
[----:B------:R-:W-:Y:S01]  /*24c60*/  VIADD R0, R4, 0x1 ;  /* 0x0000000104007836 */ /* 0x000fe20000000000 */
[----:B------:R-:W-:Y:S06]  /*24c70*/  BRA `(.L_x_52552) ;  /* 0x0000000000087947 */ /* 0x000fec0003800000 */
.L_x_52549:
[----:B------:R-:W-:Y:S01]  /*24c80*/  DMUL R2, RZ, R30 ;  /* 0x0000001eff027228 */ /* 0x000fe20000000000 */
[----:B------:R-:W-:-:S10]  /*24c90*/  IMAD.MOV.U32 R0, RZ, RZ, 0x1 ;  /* 0x00000001ff007424 */ /* 0x000fd400078e00ff */
.L_x_52552:
[----:B------:R-:W-:Y:S05]  /*24ca0*/  BSYNC.RECONVERGENT B3 ;  /* 0x0000000000037941 */ /* 0x000fea0003800200 */
.L_x_52548:
        /* <DEDUP_REMOVED lines=57> */
.L_x_52554:
[----:B------:R-:W-:Y:S01]  /*25040*/  DMUL R2, RZ, R30 ;  /* 0x0000001eff027228 */ /* 0x000fe20000000000 */
[----:B------:R-:W-:-:S10]  /*25050*/  IMAD.MOV.U32 R0, RZ, RZ, RZ ;  /* 0x000000ffff007224 */ /* 0x000fd400078e00ff */
.L_x_52555:
[----:B------:R-:W-:Y:S05]  /*25060*/  BSYNC.RECONVERGENT B3 ;  /* 0x0000000000037941 */ /* 0x000fea0003800200 */
.L_x_52553:
        /* <DEDUP_REMOVED lines=35> */
.L_x_52533:
        /* <DEDUP_REMOVED lines=10> */
.L_x_52556:
[----:B------:R-:W-:-:S10]  /*25340*/  DADD R28, R30, -R30 ;  /* 0x000000001e1c7229 */ /* 0x000fd4000000081e */
[----:B------:R-:W-:Y:S02]  /*25350*/  IMAD.MOV.U32 R30, RZ, RZ, R28 ;  /* 0x000000ffff1e7224 */ /* 0x000fe400078e001c */
[----:B------:R-:W-:Y:S01]  /*25360*/  IMAD.MOV.U32 R31, RZ, RZ, R29 ;  /* 0x000000ffff1f7224 */ /* 0x000fe200078e001d */
[----:B------:R-:W-:Y:S06]  /*25370*/  BRA `(.L_x_52545) ;  /* 0x0000000800c87947 */ /* 0x000fec0003800000 */
.L_x_52532:
        /* <DEDUP_REMOVED lines=26> */
.L_x_52560:
[----:B------:R-:W-:Y:S05]  /*25520*/  BSYNC.RECONVERGENT B4 ;  /* 0x0000000000047941 */ /* 0x000fea0003800200 */
.L_x_52559:
[----:B------:R-:W-:Y:S01]  /*25530*/  VIADD R0, R4, 0x1 ;  /* 0x0000000104007836 */ /* 0x000fe20000000000 */
[----:B------:R-:W-:Y:S06]  /*25540*/  BRA `(.L_x_52561) ;  /* 0x0000000000087947 */ /* 0x000fec0003800000 */
.L_x_52558:
[----:B------:R-:W-:Y:S01]  /*25550*/  DMUL R2, RZ, R30 ;  /* 0x0000001eff027228 */ /* 0x000fe20000000000 */
[----:B------:R-:W-:-:S10]  /*25560*/  IMAD.MOV.U32 R0, RZ, RZ, 0x1 ;  /* 0x00000001ff007424 */ /* 0x000fd400078e00ff */
.L_x_52561:
[----:B------:R-:W-:Y:S05]  /*25570*/  BSYNC.RECONVERGENT B3 ;  /* 0x0000000000037941 */ /* 0x000fea0003800200 */
.L_x_52557:
        /* <DEDUP_REMOVED lines=56> */
.L_x_52563:
[----:B------:R-:W-:Y:S01]  /*25900*/  DMUL R2, RZ, R30 ;  /* 0x0000001eff027228 */ /* 0x000fe20000000000 */
[----:B------:R-:W-:-:S10]  /*25910*/  IMAD.MOV.U32 R0, RZ, RZ, RZ ;  /* 0x000000ffff007224 */ /* 0x000fd400078e00ff */
.L_x_52564:
[----:B------:R-:W-:Y:S05]  /*25920*/  BSYNC.RECONVERGENT B3 ;  /* 0x0000000000037941 */ /* 0x000fea0003800200 */
.L_x_52562:
        /* <DEDUP_REMOVED lines=30> */
.L_x_52531:
        /* <DEDUP_REMOVED lines=57> */
.L_x_52545:
[----:B------:R-:W-:Y:S05]  /*25ea0*/  BSYNC.RECONVERGENT B2 ;  /* 0x0000000000027941 */ /* 0x000fea0003800200 */
.L_x_52530:
        /* <DEDUP_REMOVED lines=8> */
        .type           $_ZN2at6native29vectorized_elementwise_kernelILi8EZNS0_50_GLOBAL__N__2680c7bb_12_PowKernel_cu_7dd49032_300322pow_scalar_tensor_implIdEEvRNS_18TensorIteratorBaseEN3c107complexIT_EEEUlNS7_IdEEE_St5arrayIPcLm2EEEEviT0_T1_$__internal_trig_reduction_slowpathd,@function
        .size           $_ZN2at6native29vectorized_elementwise_kernelILi8EZNS0_50_GLOBAL__N__2680c7bb_12_PowKernel_cu_7dd49032_300322pow_scalar_tensor_implIdEEvRNS_18TensorIteratorBaseEN3c107complexIT_EEEUlNS7_IdEEE_St5arrayIPcLm2EEEEviT0_T1_$__internal_trig_reduction_slowpathd,(.L_x_68404 - $_ZN2at6native29vectorized_elementwise_kernelILi8EZNS0_50_GLOBAL__N__2680c7bb_12_PowKernel_cu_7dd49032_300322pow_scalar_tensor_implIdEEvRNS_18TensorIteratorBaseEN3c107complexIT_EEEUlNS7_IdEEE_St5arrayIPcLm2EEEEviT0_T1_$__internal_trig_reduction_slowpathd)
$_ZN2at6native29vectorized_elementwise_kernelILi8EZNS0_50_GLOBAL__N__2680c7bb_12_PowKernel_cu_7dd49032_300322pow_scalar_tensor_implIdEEvRNS_18TensorIteratorBaseEN3c107complexIT_EEEUlNS7_IdEEE_St5arrayIPcLm2EEEEviT0_T1_$__internal_trig_reduction_slowpathd:
        /* <DEDUP_REMOVED lines=23> */
.L_x_52569:
        /* <DEDUP_REMOVED lines=29> */
.L_x_52568:
[----:B------:R-:W-:-:S07]  /*26270*/  IMAD.MOV.U32 R46, RZ, RZ, R7 ;  /* 0x000000ffff2e7224 */ /* 0x000fce00078e0007 */
.L_x_52567:
[----:B------:R-:W-:Y:S05]  /*26280*/  BSYNC.RECONVERGENT B0 ;  /* 0x0000000000007941 */ /* 0x000fea0003800200 */
.L_x_52566:
        /* <DEDUP_REMOVED lines=60> */
.L_x_52571:
[----:B------:R-:W-:Y:S05]  /*26650*/  BSYNC.RECONVERGENT B0 ;  /* 0x0000000000007941 */ /* 0x000fea0003800200 */
.L_x_52570:
        /* <DEDUP_REMOVED lines=36> */
.L_x_52565:
[----:B------:R-:W-:Y:S02]  /*268a0*/  IMAD.MOV.U32 R49, RZ, RZ, 0x0 ;  /* 0x00000000ff317424 */ /* 0x000fe400078e00ff */
[----:B------:R-:W-:Y:S02]  /*268b0*/  IMAD.MOV.U32 R7, RZ, RZ, R50 ;  /* 0x000000ffff077224 */ /* 0x000fe400078e0032 */
[----:B------:R-:W-:Y:S05]  /*268c0*/  RET.REL.NODEC R48 `(_ZN2at6native29vectorized_elementwise_kernelILi8EZNS0_50_GLOBAL__N__2680c7bb_12_PowKernel_cu_7dd49032_300322pow_scalar_tensor_implIdEEvRNS_18TensorIteratorBaseEN3c107complexIT_EEEUlNS7_IdEEE_St5arrayIPcLm2EEEEviT0_T1_) ;  /* 0xfffffd9430cc7950 */ /* 0x000fea0003c3ffff */
.L_x_52572:
        /* <DEDUP_REMOVED lines=11> */
.L_x_68404:


//--------------------- .text._ZN2at6native18elementwise_kernelILi128ELi4EZNS0_15gpu_kernel_implIZZZNS0_50_GLOBAL__N__2680c7bb_12_PowKernel_cu_7dd49032_300324pow_tensor_tensor_kernelERNS_18TensorIteratorBaseEENKUlvE_clEvENKUlvE5_clEvEUlffE_EEvS5_RKT_EUliE_EEviT1_ --------------------------
	.section	.text._ZN2at6native18elementwise_kernelILi128ELi4EZNS0_15gpu_kernel_implIZZZNS0_50_GLOBAL__N__2680c7bb_12_PowKernel_cu_7dd49032_300324pow_tensor_tensor_kernelERNS_18TensorIteratorBaseEENKUlvE_clEvENKUlvE5_clEvEUlffE_EEvS5_RKT_EUliE_EEviT1_,"ax",@progbits
	.align	128
        .global         _ZN2at6native18elementwise_kernelILi128ELi4EZNS0_15gpu_kernel_implIZZZNS0_50_GLOBAL__N__2680c7bb_12_PowKernel_cu_7dd49032_300324pow_tensor_tensor_kernelERNS_18TensorIteratorBaseEENKUlvE_clEvENKUlvE5_clEvEUlffE_EEvS5_RKT_EUliE_EEviT1_
        .type           _ZN2at6native18elementwise_kernelILi128ELi4EZNS0_15gpu_kernel_implIZZZNS0_50_GLOBAL__N__2680c7bb_12_PowKernel_cu_7dd49032_300324pow_tensor_tensor_kernelERNS_18TensorIteratorBaseEENKUlvE_clEvENKUlvE5_clEvEUlffE_EEvS5_RKT_EUliE_EEviT1_,@function
        .size           _ZN2at6native18elementwise_kernelILi128ELi4EZNS0_15gpu_kernel_implIZZZNS0_50_GLOBAL__N__2680c7bb_12_PowKernel_cu_7dd49032_300324pow_tensor_tensor_kernelERNS_18TensorIteratorBaseEENKUlvE_clEvENKUlvE5_clEvEUlffE_EEvS5_RKT_EUliE_EEviT1_,(.L_x_68755 - _ZN2at6native18elementwise_kernelILi128ELi4EZNS0_15gpu_kernel_implIZZZNS0_50_GLOBAL__N__2680c7bb_12_PowKernel_cu_7dd49032_300324pow_tensor_tensor_kernelERNS_18TensorIteratorBaseEENKUlvE_clEvENKUlvE5_clEvEUlffE_EEvS5_RKT_EUliE_EEviT1_)
        .other          _ZN2at6native18elementwise_kernelILi128ELi4EZNS0_15gpu_kernel_implIZZZNS0_50_GLOBAL__N__2680c7bb_12_PowKernel_cu_7dd49032_300324pow_tensor_tensor_kernelERNS_18TensorIteratorBaseEENKUlvE_clEvENKUlvE5_clEvEUlffE_EEvS5_RKT_EUliE_EEviT1_,@"STO_CUDA_ENTRY STV_DEFAULT"
_ZN2at6native18elementwise_kernelILi128ELi4EZNS0_15gpu_kernel_implIZZZNS0_50_GLOBAL__N__2680c7bb_12_PowKernel_cu_7dd49032_300324pow_tensor_tensor_kernelERNS_18TensorIteratorBaseEENKUlvE_clEvENKUlvE5_clEvEUlffE_EEvS5_RKT_EUliE_EEviT1_:
.text._ZN2at6native18elementwise_kernelILi128ELi4EZNS0_15gpu_kernel_implIZZZNS0_50_GLOBAL__N__2680c7bb_12_PowKernel_cu_7dd49032_300324pow_tensor_tensor_kernelERNS_18TensorIteratorBaseEENKUlvE_clEvENKUlvE5_clEvEUlffE_EEvS5_RKT_EUliE_EEviT1_:
        /* <DEDUP_REMOVED lines=372> */
.L_x_52575:
        /* <DEDUP_REMOVED lines=18> */
.L_x_52580:
[----:B------:R-:W2:Y:S02]  /*1860*/  LDG.E.U8 R2, desc[UR36][R2.64] ;  /* 0x0000002402027981 */ /* 0x000ea4000c1e1100 */
[----:B--2---:R-:W-:Y:S01]  /*1870*/  I2FP.F32.U32 R19, R2 ;  /* 0x0000000200137245 */ /* 0x004fe20000201000 */
[----:B------:R-:W-:Y:S06]  /*1880*/  BRA `(.L_x_52582) ;  /* 0x0000000c00247947 */ /* 0x000fec0003800000 */
.L_x_52579:
        /* <DEDUP_REMOVED lines=9> */
.L_x_52584:
[----:B------:R-:W2:Y:S02]  /*1920*/  LDG.E R2, desc[UR36][R2.64] ;  /* 0x0000002402027981 */ /* 0x000ea4000c1e1900 */
[----:B--2---:R-:W-:Y:S01]  /*1930*/  I2FP.F32.S32 R19, R2 ;  /* 0x0000000200137245 */ /* 0x004fe20000201400 */
[----:B------:R-:W-:Y:S06]  /*1940*/  BRA `(.L_x_52582) ;  /* 0x0000000800f47947 */ /* 0x000fec0003800000 */
.L_x_52583:
[----:B------:R-:W2:Y:S02]  /*1950*/  LDG.E.U16 R2, desc[UR36][R2.64] ;  /* 0x0000002402027981 */ /* 0x000ea4000c1e1500 */
[----:B--2---:R0:W1:Y:S01]  /*1960*/  I2F.S16 R19, R2 ;  /* 0x0000000200137306 */ /* 0x0040620000101400 */
[----:B------:R-:W-:Y:S05]  /*1970*/  BRA `(.L_x_52582) ;  /* 0x0000000800e87947 */ /* 0x000fea0003800000 */
.L_x_52578:
        /* <DEDUP_REMOVED lines=8> */
.L_x_52586:
[----:B------:R-:W2:Y:S02]  /*1a00*/  LDG.E.U16 R2, desc[UR36][R2.64] ;  /* 0x0000002402027981 */ /* 0x000ea4000c1e1500 */
[----:B--2---:R-:W-:Y:S01]  /*1a10*/  HADD2.F32 R19, -RZ, R2.H0_H0 ;  /* 0x20000002ff137230 */ /* 0x004fe20000004100 */
[----:B------:R-:W-:Y:S06]  /*1a20*/  BRA `(.L_x_52582) ;  /* 0x0000000800bc7947 */ /* 0x000fec0003800000 */
.L_x_52585:
        /* <DEDUP_REMOVED lines=8> */
.L_x_52588:
[----:B------:R-:W2:Y:S02]  /*1ab0*/  LDG.E.U16 R2, desc[UR36][R2.64] ;  /* 0x0000002402027981 */ /* 0x000ea4000c1e1500 */
[----:B--2---:R-:W-:Y:S01]  /*1ac0*/  HADD2.F32 R19, -RZ, R2.H0_H0 ;  /* 0x20000002ff137230 */ /* 0x004fe20000004100 */
[----:B------:R-:W-:Y:S06]  /*1ad0*/  BRA `(.L_x_52582) ;  /* 0x0000000800907947 */ /* 0x000fec0003800000 */
.L_x_52587:
[----:B------:R-:W2:Y:S01]  /*1ae0*/  LDG.E.64 R2, desc[UR36][R2.64] ;  /* 0x0000002402027981 */ /* 0x000ea2000c1e1b00 */
[----:B------:R-:W-:Y:S01]  /*1af0*/  UMOV UR4, 0xf0000000 ;  /* 0xf000000000047882 */ /* 0x000fe20000000000 */
[----:B------:R-:W-:Y:S01]  /*1b00*/  UMOV UR5, 0x380fffff ;  /* 0x380fffff00057882 */ /* 0x000fe20000000000 */
[----:B--2---:R-:W0:Y:S01]  /*1b10*/  F2F.F32.F64 R19, R2 ;  /* 0x0000000200137310 */ /* 0x004e220000301000 */
[----:B------:R-:W-:-:S14]  /*1b20*/  DSETP.GEU.AND P0, PT, |R2|, UR4, PT ;  /* 0x0000000402007e2a */ /* 0x000fdc000bf0e200 */
[----:B0-----:R-:W-:Y:S01]  /*1b30*/  @!P0 FMUL R19, R19, 1.175494350822287508e-38 ;  /* 0x0080000013138820 */ /* 0x001fe20000400000 */
[----:B------:R-:W-:Y:S06]  /*1b40*/  BRA `(.L_x_52582) ;  /* 0x0000000800747947 */ /* 0x000fec0003800000 */
.L_x_52577:
        /* <DEDUP_REMOVED lines=12> */
.L_x_52591:
[----:B------:R-:W2:Y:S01]  /*1c10*/  LDG.E.64 R2, desc[UR36][R2.64] ;  /* 0x0000002402027981 */ /* 0x000ea2000c1e1b00 */
[----:B------:R-:W-:Y:S01]  /*1c20*/  UMOV UR4, 0xf0000000 ;  /* 0xf000000000047882 */ /* 0x000fe20000000000 */
[----:B------:R-:W-:Y:S01]  /*1c30*/  UMOV UR5, 0x380fffff ;  /* 0x380fffff00057882 */ /* 0x000fe20000000000 */
[----:B--2---:R-:W0:Y:S01]  /*1c40*/  F2F.F32.F64 R19, R2 ;  /* 0x0000000200137310 */ /* 0x004e220000301000 */
[----:B------:R-:W-:-:S14]  /*1c50*/  DSETP.GEU.AND P0, PT, |R2|, UR4, PT ;  /* 0x0000000402007e2a */ /* 0x000fdc000bf0e200 */
[----:B0-----:R-:W-:Y:S01]  /*1c60*/  @!P0 FMUL R19, R19, 1.175494350822287508e-38 ;  /* 0x0080000013138820 */ /* 0x001fe20000400000 */
[----:B------:R-:W-:Y:S06]  /*1c70*/  BRA `(.L_x_52582) ;  /* 0x0000000800287947 */ /* 0x000fec0003800000 */
.L_x_52590:
        /* <DEDUP_REMOVED lines=14> */
[----:B------:R-:W-:Y:S01]  /*1d60*/  VIADD R5, R4, 0xfffffffc ;  /* 0xfffffffc04057836 */ /* 0x000fe20000000000 */
[----:B------:R-:W-:-:S04]  /*1d70*/  IADD3 R4, PT, PT, R0, 0x1000000, RZ ;  /* 0x0100000000047810 */ /* 0x000fc80007ffe0ff */
        /* <DEDUP_REMOVED lines=9> */
.L_x_52593:
[----:B------:R-:W2:Y:S02]  /*1e10*/  LDG.E.U8 R2, desc[UR36][R2.64] ;  /* 0x0000002402027981 */ /* 0x000ea4000c1e1100 */
[C---:B--2---:R-:W-:Y:S01]  /*1e20*/  IMAD.SHL.U32 R4, R2.reuse, 0x2000000, RZ ;  /* 0x0200000002047824 */ /* 0x044fe200078e00ff */
[----:B------:R-:W-:-:S04]  /*1e30*/  SHF.L.U32 R5, R2, 0x8, RZ ;  /* 0x0000000802057819 */ /* 0x000fc800000006ff */
[----:B------:R-:W-:Y:S02]  /*1e40*/  ISETP.GT.U32.AND P0, PT, R4, 0x7ffffff, PT ;  /* 0x07ffffff0400780c */ /* 0x000fe40003f04070 */
[----:B------:R-:W-:-:S11]  /*1e50*/  PRMT R19, R5, 0x9910, RZ ;  /* 0x0000991005137816 */ /* 0x000fd600000000ff */
[----:B------:R-:W-:Y:S02]  /*1e60*/  @!P0 LOP3.LUT R0, R5, 0x7f00, RZ, 0xc0, !PT ;  /* 0x00007f0005008812 */ /* 0x000fe400078ec0ff */
[----:B------:R-:W-:Y:S02]  /*1e70*/  @P0 LEA.HI R4, R4, 0x70000000, RZ, 0x1c ;  /* 0x7000000004040811 */ /* 0x000fe400078fe0ff */
[----:B------:R-:W-:-:S05]  /*1e80*/  @!P0 LOP3.LUT R0, R0, 0x3f000000, RZ, 0xfc, !PT ;  /* 0x3f00000000008812 */ /* 0x000fca00078efcff */
[----:B------:R-:W-:Y:S01]  /*1e90*/  @!P0 FADD.FTZ R0, R0, -0.5 ;  /* 0xbf00000000008421 */ /* 0x000fe20000010000 */
[----:B------:R-:W-:-:S05]  /*1ea0*/  @P0 FMUL.FTZ R0, R4, 1.9259299443872358531e-34 ;  /* 0x0780000004000820 */ /* 0x000fca0000410000 */
[----:B------:R-:W-:Y:S01]  /*1eb0*/  LOP3.LUT R19, R0, 0x80000000, R19, 0xf8, !PT ;  /* 0x8000000000137812 */ /* 0x000fe200078ef813 */
[----:B------:R-:W-:Y:S06]  /*1ec0*/  BRA `(.L_x_52582) ;  /* 0x0000000400947947 */ /* 0x000fec0003800000 */
.L_x_52592:
[----:B------:R-:W2:Y:S02]  /*1ed0*/  LDG.E.U16 R2, desc[UR36][R2.64] ;  /* 0x0000002402027981 */ /* 0x000ea4000c1e1500 */
[----:B--2---:R-:W-:Y:S01]  /*1ee0*/  IMAD.U32 R19, R2, 0x10000, RZ ;  /* 0x0001000002137824 */ /* 0x004fe200078e00ff */
[----:B------:R-:W-:Y:S06]  /*1ef0*/  BRA `(.L_x_52582) ;  /* 0x0000000400887947 */ /* 0x000fec0003800000 */
.L_x_52589:
        /* <DEDUP_REMOVED lines=11> */
.L_x_52596:
        /* <DEDUP_REMOVED lines=20> */
.L_x_52598:
[----:B------:R-:W-:Y:S05]  /*20f0*/  BSYNC.RECONVERGENT B0 ;  /* 0x0000000000007941 */ /* 0x000fea0003800200 */
.L_x_52597:
[----:B------:R-:W-:Y:S02]  /*2100*/  SHF.L.U32 R0, R0, 0x14, RZ ;  /* 0x0000001400007819 */ /* 0x000fe400000006ff */
[----:B------:R-:W-:-:S04]  /*2110*/  LEA R2, R2, 0x3b800000, 0x17 ;  /* 0x3b80000002027811 */ /* 0x000fc800078eb8ff */
[----:B------:R-:W-:Y:S01]  /*2120*/  LOP3.LUT R19, R2, R0, R19, 0xfe, !PT ;  /* 0x0000000002137212 */ /* 0x000fe200078efe13 */
[----:B------:R-:W-:Y:S06]  /*2130*/  BRA `(.L_x_52582) ;  /* 0x0000000000f87947 */ /* 0x000fec0003800000 */
.L_x_52595:
        /* <DEDUP_REMOVED lines=20> */
.L_x_52600:
[----:B------:R-:W-:Y:S05]  /*2280*/  BSYNC.RECONVERGENT B0 ;  /* 0x0000000000007941 */ /* 0x000fea0003800200 */
.L_x_52599:
[----:B------:R-:W-:Y:S01]  /*2290*/  IMAD.SHL.U32 R0, R0, 0x200000, RZ ;  /* 0x0020000000007824 */ /* 0x000fe200078e00ff */
[----:B------:R-:W-:-:S04]  /*22a0*/  LEA R2, R2, 0x37800000, 0x17 ;  /* 0x3780000002027811 */ /* 0x000fc800078eb8ff */
[----:B------:R-:W-:Y:S01]  /*22b0*/  LOP3.LUT R19, R2, R0, R19, 0xfe, !PT ;  /* 0x0000000002137212 */ /* 0x000fe200078efe13 */
[----:B------:R-:W-:Y:S06]  /*22c0*/  BRA `(.L_x_52582) ;  /* 0x0000000000947947 */ /* 0x000fec0003800000 */
.L_x_52594:
[----:B------:R-:W-:-:S09]  /*22d0*/  UISETP.NE.AND UP0, UPT, UR4, 0x1c, UPT ;  /* 0x0000001c0400788c */ /* 0x000fd2000bf05270 */
[----:B------:R-:W-:Y:S05]  /*22e0*/  BRA.U !UP0, `(.L_x_52601) ;  /* 0x0000000108847547 */ /* 0x000fea000b800000 */
[----:B------:R-:W-:-:S09]  /*22f0*/  UISETP.NE.AND UP0, UPT, UR4, 0x1d, UPT ;  /* 0x0000001d0400788c */ /* 0x000fd2000bf05270 */
[----:B------:R-:W-:Y:S05]  /*2300*/  BRA.U !UP0, `(.L_x_52602) ;  /* 0x0000000108707547 */ /* 0x000fea000b800000 */
[----:B------:R-:W-:-:S09]  /*2310*/  UISETP.NE.AND UP0, UPT, UR4, 0x2c, UPT ;  /* 0x0000002c0400788c */ /* 0x000fd2000bf05270 */
[----:B------:R-:W-:Y:S05]  /*2320*/  BRA.U !UP0, `(.L_x_52603) ;  /* 0x0000000108487547 */ /* 0x000fea000b800000 */
.L_x_52581:
        /* <DEDUP_REMOVED lines=16> */
.L_x_52604:
[----:B------:R-:W-:Y:S01]  /*2430*/  MOV R19, RZ ;  /* 0x000000ff00137202 */ /* 0x000fe20000000f00 */
[----:B------:R-:W-:Y:S06]  /*2440*/  BRA `(.L_x_52582) ;  /* 0x0000000000347947 */ /* 0x000fec0003800000 */
.L_x_52603:
        /* <DEDUP_REMOVED lines=8> */
.L_x_52602:
[----:B------:R-:W2:Y:S02]  /*24d0*/  LDG.E.64 R2, desc[UR36][R2.64] ;  /* 0x0000002402027981 */ /* 0x000ea4000c1e1b00 */
[----:B--2---:R0:W1:Y:S01]  /*24e0*/  I2F.U64 R19, R2 ;  /* 0x0000000200137312 */ /* 0x0040620000301000 */
[----:B------:R-:W-:Y:S05]  /*24f0*/  BRA `(.L_x_52582) ;  /* 0x0000000000087947 */ /* 0x000fea0003800000 */
.L_x_52601:
[----:B------:R-:W2:Y:S02]  /*2500*/  LDG.E R2, desc[UR36][R2.64] ;  /* 0x0000002402027981 */ /* 0x000ea4000c1e1900 */
[----:B--2---:R-:W-:-:S07]  /*2510*/  I2FP.F32.U32 R19, R2 ;  /* 0x0000000200137245 */ /* 0x004fce0000201000 */
.L_x_52582:
[----:B------:R-:W-:Y:S05]  /*2520*/  BSYNC.RECONVERGENT B6 ;  /* 0x0000000000067941 */ /* 0x000fea0003800200 */
.L_x_52576:
[----:B------:R-:W0:Y:S01]  /*2530*/  LDCU.64 UR6, c[0x0][0x5f8] ;  /* 0x0000bf00ff0677ac */ /* 0x000e220008000a00 */
[----:B------:R-:W-:Y:S01]  /*2540*/  BSSY.RECONVERGENT B6, `(.L_x_52605) ;  /* 0x00000dd000067945 */ /* 0x000fe20003800200 */
        /* <DEDUP_REMOVED lines=16> */
.L_x_52609:
[----:B------:R-:W2:Y:S02]  /*2650*/  LDG.E.U8 R0, desc[UR36][R2.64] ;  /* 0x0000002402007981 */ /* 0x000ea4000c1e1100 */
[----:B--2---:R-:W-:Y:S01]  /*2660*/  I2FP.F32.U32 R0, R0 ;  /* 0x0000000000007245 */ /* 0x004fe20000201000 */
[----:B------:R-:W-:Y:S06]  /*2670*/  BRA `(.L_x_52611) ;  /* 0x0000000c00247947 */ /* 0x000fec0003800000 */
.L_x_52608:
        /* <DEDUP_REMOVED lines=9> */
.L_x_52613:
[----:B------:R-:W2:Y:S02]  /*2710*/  LDG.E R0, desc[UR36][R2.64] ;  /* 0x0000002402007981 */ /* 0x000ea4000c1e1900 */
[----:B--2---:R-:W-:Y:S01]  /*2720*/  I2FP.F32.S32 R0, R0 ;  /* 0x0000000000007245 */ /* 0x004fe20000201400 */
[----:B------:R-:W-:Y:S06]  /*2730*/  BRA `(.L_x_52611) ;  /* 0x0000000800f47947 */ /* 0x000fec0003800000 */
.L_x_52612:
[----:B------:R-:W2:Y:S02]  /*2740*/  LDG.E.U16 R0, desc[UR36][R2.64] ;  /* 0x0000002402007981 */ /* 0x000ea4000c1e1500 */
[----:B--2---:R-:W0:Y:S01]  /*2750*/  I2F.S16 R0, R0 ;  /* 0x0000000000007306 */ /* 0x004e220000101400 */
[----:B------:R-:W-:Y:S05]  /*2760*/  BRA `(.L_x_52611) ;  /* 0x0000000800e87947 */ /* 0x000fea0003800000 */
.L_x_52607:
        /* <DEDUP_REMOVED lines=8> */
.L_x_52615:
[----:B------:R-:W2:Y:S02]  /*27f0*/  LDG.E.U16 R0, desc[UR36][R2.64] ;  /* 0x0000002402007981 */ /* 0x000ea4000c1e1500 */
[----:B--2---:R-:W-:Y:S01]  /*2800*/  HADD2.F32 R0, -RZ, R0.H0_H0 ;  /* 0x20000000ff007230 */ /* 0x004fe20000004100 */
[----:B------:R-:W-:Y:S06]  /*2810*/  BRA `(.L_x_52611) ;  /* 0x0000000800bc7947 */ /* 0x000fec0003800000 */
.L_x_52614:
        /* <DEDUP_REMOVED lines=8> */
.L_x_52617:
[----:B------:R-:W2:Y:S02]  /*28a0*/  LDG.E.U16 R0, desc[UR36][R2.64] ;  /* 0x0000002402007981 */ /* 0x000ea4000c1e1500 */
[----:B--2---:R-:W-:Y:S01]  /*28b0*/  HADD2.F32 R0, -RZ, R0.H0_H0 ;  /* 0x20000000ff007230 */ /* 0x004fe20000004100 */
[----:B------:R-:W-:Y:S06]  /*28c0*/  BRA `(.L_x_52611) ;  /* 0x0000000800907947 */ /* 0x000fec0003800000 */
.L_x_52616:
[----:B------:R-:W2:Y:S01]  /*28d0*/  LDG.E.64 R2, desc[UR36][R2.64] ;  /* 0x0000002402027981 */ /* 0x000ea2000c1e1b00 */
[----:B------:R-:W-:Y:S01]  /*28e0*/  UMOV UR4, 0xf0000000 ;  /* 0xf000000000047882 */ /* 0x000fe20000000000 */
[----:B------:R-:W-:Y:S01]  /*28f0*/  UMOV UR5, 0x380fffff ;  /* 0x380fffff00057882 */ /* 0x000fe20000000000 */
[----:B--2---:R-:W0:Y:S01]  /*2900*/  F2F.F32.F64 R0, R2 ;  /* 0x0000000200007310 */ /* 0x004e220000301000 */
[----:B------:R-:W-:-:S14]  /*2910*/  DSETP.GEU.AND P0, PT, |R2|, UR4, PT ;  /* 0x0000000402007e2a */ /* 0x000fdc000bf0e200 */
[----:B0-----:R-:W-:Y:S01]  /*2920*/  @!P0 FMUL R0, R0, 1.175494350822287508e-38 ;  /* 0x0080000000008820 */ /* 0x001fe20000400000 */
[----:B------:R-:W-:Y:S06]  /*2930*/  BRA `(.L_x_52611) ;  /* 0x0000000800747947 */ /* 0x000fec0003800000 */
.L_x_52606:
        /* <DEDUP_REMOVED lines=12> */
.L_x_52620:
[----:B------:R-:W2:Y:S01]  /*2a00*/  LDG.E.64 R2, desc[UR36][R2.64] ;  /* 0x0000002402027981 */ /* 0x000ea2000c1e1b00 */
[----:B------:R-:W-:Y:S01]  /*2a10*/  UMOV UR4, 0xf0000000 ;  /* 0xf000000000047882 */ /* 0x000fe20000000000 */
[----:B------:R-:W-:Y:S01]  /*2a20*/  UMOV UR5, 0x380fffff ;  /* 0x380fffff00057882 */ /* 0x000fe20000000000 */
[----:B--2---:R-:W0:Y:S01]  /*2a30*/  F2F.F32.F64 R0, R2 ;  /* 0x0000000200007310 */ /* 0x004e220000301000 */
[----:B------:R-:W-:-:S14]  /*2a40*/  DSETP.GEU.AND P0, PT, |R2|, UR4, PT ;  /* 0x0000000402007e2a */ /* 0x000fdc000bf0e200 */
[----:B0-----:R-:W-:Y:S01]  /*2a50*/  @!P0 FMUL R0, R0, 1.175494350822287508e-38 ;  /* 0x0080000000008820 */ /* 0x001fe20000400000 */
[----:B------:R-:W-:Y:S06]  /*2a60*/  BRA `(.L_x_52611) ;  /* 0x0000000800287947 */ /* 0x000fec0003800000 */
.L_x_52619:
        /* <DEDUP_REMOVED lines=25> */
.L_x_52622:
        /* <DEDUP_REMOVED lines=12> */
.L_x_52621:
[----:B------:R-:W2:Y:S02]  /*2cc0*/  LDG.E.U16 R0, desc[UR36][R2.64] ;  /* 0x0000002402007981 */ /* 0x000ea4000c1e1500 */
[----:B--2---:R-:W-:Y:S01]  /*2cd0*/  IMAD.U32 R0, R0, 0x10000, RZ ;  /* 0x0001000000007824 */ /* 0x004fe200078e00ff */
[----:B------:R-:W-:Y:S06]  /*2ce0*/  BRA `(.L_x_52611) ;  /* 0x0000000400887947 */ /* 0x000fec0003800000 */
.L_x_52618:
        /* <DEDUP_REMOVED lines=11> */
.L_x_52625:
        /* <DEDUP_REMOVED lines=20> */
.L_x_52627:
[----:B------:R-:W-:Y:S05]  /*2ee0*/  BSYNC.RECONVERGENT B0 ;  /* 0x0000000000007941 */ /* 0x000fea0003800200 */
.L_x_52626:
[----:B------:R-:W-:Y:S01]  /*2ef0*/  IMAD.SHL.U32 R0, R0, 0x100000, RZ ;  /* 0x0010000000007824 */ /* 0x000fe200078e00ff */
[----:B------:R-:W-:-:S04]  /*2f00*/  LEA R2, R2, 0x3b800000, 0x17 ;  /* 0x3b80000002027811 */ /* 0x000fc800078eb8ff */
[----:B------:R-:W-:Y:S01]  /*2f10*/  LOP3.LUT R0, R2, R0, R7, 0xfe, !PT ;  /* 0x0000000002007212 */ /* 0x000fe200078efe07 */
[----:B------:R-:W-:Y:S06]  /*2f20*/  BRA `(.L_x_52611) ;  /* 0x0000000000f87947 */ /* 0x000fec0003800000 */
.L_x_52624:
        /* <DEDUP_REMOVED lines=20> */
.L_x_52629:
[----:B------:R-:W-:Y:S05]  /*3070*/  BSYNC.RECONVERGENT B0 ;  /* 0x0000000000007941 */ /* 0x000fea0003800200 */
.L_x_52628:
[----:B------:R-:W-:Y:S02]  /*3080*/  SHF.L.U32 R0, R0, 0x15, RZ ;  /* 0x0000001500007819 */ /* 0x000fe400000006ff */
[----:B------:R-:W-:-:S04]  /*3090*/  LEA R2, R2, 0x37800000, 0x17 ;  /* 0x3780000002027811 */ /* 0x000fc800078eb8ff */
[----:B------:R-:W-:Y:S01]  /*30a0*/  LOP3.LUT R0, R2, R0, R7, 0xfe, !PT ;  /* 0x0000000002007212 */ /* 0x000fe200078efe07 */
[----:B------:R-:W-:Y:S06]  /*30b0*/  BRA `(.L_x_52611) ;  /* 0x0000000000947947 */ /* 0x000fec0003800000 */
.L_x_52623:
[----:B------:R-:W-:-:S09]  /*30c0*/  UISETP.NE.AND UP0, UPT, UR4, 0x1c, UPT ;  /* 0x0000001c0400788c */ /* 0x000fd2000bf05270 */
[----:B------:R-:W-:Y:S05]  /*30d0*/  BRA.U !UP0, `(.L_x_52630) ;  /* 0x0000000108847547 */ /* 0x000fea000b800000 */
[----:B------:R-:W-:-:S09]  /*30e0*/  UISETP.NE.AND UP0, UPT, UR4, 0x1d, UPT ;  /* 0x0000001d0400788c */ /* 0x000fd2000bf05270 */
[----:B------:R-:W-:Y:S05]  /*30f0*/  BRA.U !UP0, `(.L_x_52631) ;  /* 0x0000000108707547 */ /* 0x000fea000b800000 */
[----:B------:R-:W-:-:S09]  /*3100*/  UISETP.NE.AND UP0, UPT, UR4, 0x2c, UPT ;  /* 0x0000002c0400788c */ /* 0x000fd2000bf05270 */
[----:B------:R-:W-:Y:S05]  /*3110*/  BRA.U !UP0, `(.L_x_52632) ;  /* 0x0000000108487547 */ /* 0x000fea000b800000 */
.L_x_52610:
[----:B------:R-:W-:Y:S01]  /*3120*/  MOV R2, 0x0 ;  /* 0x0000000000027802 */ /* 0x000fe20000000f00 */
[----:B------:R-:W0:Y:S01]  /*3130*/  LDCU.64 UR4, c[0x4][0x198] ;  /* 0x01003300ff0477ac */ /* 0x000e220008000a00 */
[----:B------:R-:W-:Y:S02]  /*3140*/  HFMA2 R13, -RZ, RZ, 0, 0 ;  /* 0x00000000ff0d7431 */ /* 0x000fe400000001ff */
[----:B------:R-:W-:Y:S01]  /*3150*/  IMAD.MOV.U32 R8, RZ, RZ, 0x4e ;  /* 0x0000004eff087424 */ /* 0x000fe200078e00ff */
[----:B------:R-:W2:Y:S01]  /*3160*/  LDCU.64 UR6, c[0x4][0x1a0] ;  /* 0x01003400ff0677ac */ /* 0x000ea20008000a00 */
[----:B------:R-:W3:Y:S01]  /*3170*/  LDC.64 R2, c[0x4][R2] ;  /* 0x0100000002027b82 */ /* 0x000ee20000000a00 */
[----:B------:R-:W-:Y:S01]  /*3180*/  IMAD.MOV.U32 R12, RZ, RZ, 0x1 ;  /* 0x00000001ff0c7424 */ /* 0x000fe200078e00ff */
[----:B------:R-:W4:Y:S01]  /*3190*/  LDCU.64 UR8, c[0x4][0x68] ;  /* 0x01000d00ff0877ac */ /* 0x000f220008000a00 */
[----:B0-----:R-:W-:Y:S02]  /*31a0*/  IMAD.U32 R4, RZ, RZ, UR4 ;  /* 0x00000004ff047e24 */ /* 0x001fe4000f8e00ff */
[----:B------:R-:W-:Y:S01]  /*31b0*/  IMAD.U32 R5, RZ, RZ, UR5 ;  /* 0x00000005ff057e24 */ /* 0x000fe2000f8e00ff */
[----:B--2---:R-:W-:Y:S01]  /*31c0*/  MOV R6, UR6 ;  /* 0x0000000600067c02 */ /* 0x004fe20008000f00 */
[----:B------:R-:W-:-:S02]  /*31d0*/  IMAD.U32 R7, RZ, RZ, UR7 ;  /* 0x00000007ff077e24 */ /* 0x000fc4000f8e00ff */
[----:B----4-:R-:W-:Y:S01]  /*31e0*/  IMAD.U32 R10, RZ, RZ, UR8 ;  /* 0x00000008ff0a7e24 */ /* 0x010fe2000f8e00ff */
[----:B------:R-:W-:-:S07]  /*31f0*/  MOV R11, UR9 ;  /* 0x00000009000b7c02 */ /* 0x000fce0008000f00 */
[----:B------:R-:W-:-:S07]  /*3200*/  LEPC R20, `(.L_x_52633) ;  /* 0x000000001014794e */ /* 0x000fce0000000000 */
[----:B-1-3-5:R-:W-:Y:S05]  /*3210*/  CALL.ABS.NOINC R2 ;  /* 0x0000000002007343 */ /* 0x02afea0003c00000 */
.L_x_52633:
[----:B------:R-:W-:Y:S01]  /*3220*/  IMAD.MOV.U32 R0, RZ, RZ, RZ ;  /* 0x000000ffff007224 */ /* 0x000fe200078e00ff */
[----:B------:R-:W-:Y:S06]  /*3230*/  BRA `(.L_x_52611) ;  /* 0x0000000000347947 */ /* 0x000fec0003800000 */
.L_x_52632:
        /* <DEDUP_REMOVED lines=8> */
.L_x_52631:
[----:B------:R-:W2:Y:S02]  /*32c0*/  LDG.E.64 R2, desc[UR36][R2.64] ;  /* 0x0000002402027981 */ /* 0x000ea4000c1e1b00 */
[----:B--2---:R0:W2:Y:S01]  /*32d0*/  I2F.U64 R0, R2 ;  /* 0x0000000200007312 */ /* 0x0040a20000301000 */
[----:B------:R-:W-:Y:S05]  /*32e0*/  BRA `(.L_x_52611) ;  /* 0x0000000000087947 */ /* 0x000fea0003800000 */
.L_x_52630:
[----:B------:R-:W2:Y:S02]  /*32f0*/  LDG.E R0, desc[UR36][R2.64] ;  /* 0x0000002402007981 */ /* 0x000ea4000c1e1900 */
[----:B--2---:R-:W-:-:S07]  /*3300*/  I2FP.F32.U32 R0, R0 ;  /* 0x0000000000007245 */ /* 0x004fce0000201000 */
.L_x_52611:
[----:B------:R-:W-:Y:S05]  /*3310*/  BSYNC.RECONVERGENT B6 ;  /* 0x0000000000067941 */ /* 0x000fea0003800200 */
.L_x_52605:
[----:B-1---5:R-:W0:Y:S01]  /*3320*/  MUFU.LG2 R19, R19 ;  /* 0x0000001300137308 */ /* 0x022e220000000c00 */
[----:B------:R-:W3:Y:S01]  /*3330*/  LDCU.64 UR6, c[0x0][0x5e8] ;  /* 0x0000bd00ff0677ac */ /* 0x000ee20008000a00 */
[----:B------:R-:W-:-:S04]  /*3340*/  ULOP3.LUT UR4, UR40, 0xff, URZ, 0xc0, !UPT ;  /* 0x000000ff28047892 */ /* 0x000fc8000f8ec0ff */
[----:B------:R-:W-:Y:S01]  /*3350*/  UISETP.GT.AND UP0, UPT, UR4, 0x9, UPT ;  /* 0x000000090400788c */ /* 0x000fe2000bf04270 */
[----:B0-2---:R-:W-:Y:S01]  /*3360*/  FMUL.FTZ R4, R19, R0 ;  /* 0x0000000013047220 */ /* 0x005fe20000410000 */
[----:B---34-:R-:W-:-:S05]  /*3370*/  IADD3 R2, P0, PT, R16, UR6, RZ ;  /* 0x0000000610027c10 */ /* 0x018fca000ff1e0ff */
[----:B------:R-:W0:Y:S01]  /*3380*/  MUFU.EX2 R4, R4 ;  /* 0x0000000400047308 */ /* 0x000e220000000800 */
[----:B------:R-:W-:Y:S01]  /*3390*/  IMAD.X R3, RZ, RZ, UR7, P0 ;  /* 0x00000007ff037e24 */ /* 0x000fe200080e06ff */
        /* <DEDUP_REMOVED lines=12> */
.L_x_52637:
[----:B0-----:R-:W0:Y:S02]  /*3460*/  F2I.S64.TRUNC R4, R4 ;  /* 0x0000000400047311 */ /* 0x001e24000020d900 */
[----:B0-----:R-:W-:-:S05]  /*3470*/  MOV R7, R4 ;  /* 0x0000000400077202 */ /* 0x001fca0000000f00 */
[----:B------:R0:W-:Y:S01]  /*3480*/  STG.E.U8 desc[UR36][R2.64], R7 ;  /* 0x0000000702007986 */ /* 0x0001e2000c101124 */
[----:B------:R-:W-:Y:S05]  /*3490*/  BRA `(.L_x_52639) ;  /* 0x0000000c002c7947 */ /* 0x000fea0003800000 */
.L_x_52636:
        /* <DEDUP_REMOVED lines=9> */
.L_x_52641:
[----:B0-----:R-:W0:Y:S02]  /*3530*/  F2I.FTZ.TRUNC.NTZ R5, R4 ;  /* 0x0000000400057305 */ /* 0x001e24000021f100 */
[----:B0-----:R0:W-:Y:S01]  /*3540*/  STG.E desc[UR36][R2.64], R5 ;  /* 0x0000000502007986 */ /* 0x0011e2000c101924 */
[----:B------:R-:W-:Y:S05]  /*3550*/  BRA `(.L_x_52639) ;  /* 0x0000000800fc7947 */ /* 0x000fea0003800000 */
.L_x_52640:
[----:B0-----:R-:W0:Y:S02]  /*3560*/  F2I.FTZ.TRUNC.NTZ R5, R4 ;  /* 0x0000000400057305 */ /* 0x001e24000021f100 */
[----:B0-----:R0:W-:Y:S01]  /*3570*/  STG.E.U16 desc[UR36][R2.64], R5 ;  /* 0x0000000502007986 */ /* 0x0011e2000c101524 */
[----:B------:R-:W-:Y:S05]  /*3580*/  BRA `(.L_x_52639) ;  /* 0x0000000800f07947 */ /* 0x000fea0003800000 */
.L_x_52635:
        /* <DEDUP_REMOVED lines=8> */
.L_x_52643:
[----:B0-----:R-:W-:-:S05]  /*3610*/  F2FP.F16.F32.PACK_AB R4, RZ, R4 ;  /* 0x00000004ff04723e */ /* 0x001fca00000000ff */
[----:B------:R0:W-:Y:S01]  /*3620*/  STG.E.U16 desc[UR36][R2.64], R4 ;  /* 0x0000000402007986 */ /* 0x0001e2000c101524 */
[----:B------:R-:W-:Y:S05]  /*3630*/  BRA `(.L_x_52639) ;  /* 0x0000000800c47947 */ /* 0x000fea0003800000 */
.L_x_52642:
        /* <DEDUP_REMOVED lines=9> */
.L_x_52645:
[----:B0-----:R-:W-:-:S04]  /*36d0*/  F2FP.F16.F32.PACK_AB R5, RZ, R4 ;  /* 0x00000004ff05723e */ /* 0x001fc800000000ff */
[----:B------:R-:W-:-:S05]  /*36e0*/  PRMT R5, R5, 0x5410, RZ ;  /* 0x0000541005057816 */ /* 0x000fca00000000ff */
[----:B------:R2:W-:Y:S01]  /*36f0*/  STG.E desc[UR36][R2.64], R5 ;  /* 0x0000000502007986 */ /* 0x0005e2000c101924 */
[----:B------:R-:W-:Y:S05]  /*3700*/  BRA `(.L_x_52639) ;  /* 0x0000000800907947 */ /* 0x000fea0003800000 */
.L_x_52644:
[----:B0-----:R-:W-:-:S06]  /*3710*/  FMUL.FTZ R4, R4, 1 ;  /* 0x3f80000004047820 */ /* 0x001fcc0000410000 */
[----:B------:R-:W0:Y:S02]  /*3720*/  F2F.F64.F32 R4, R4 ;  /* 0x0000000400047310 */ /* 0x000e240000201800 */
[----:B0-----:R4:W-:Y:S01]  /*3730*/  STG.E.64 desc[UR36][R2.64], R4 ;  /* 0x0000000402007986 */ /* 0x0019e2000c101b24 */
[----:B------:R-:W-:Y:S05]  /*3740*/  BRA `(.L_x_52639) ;  /* 0x0000000800807947 */ /* 0x000fea0003800000 */
.L_x_52634:
        /* <DEDUP_REMOVED lines=12> */
.L_x_52648:
[----:B0-----:R-:W-:Y:S01]  /*3810*/  FMUL.FTZ R4, R4, 1 ;  /* 0x3f80000004047820 */ /* 0x001fe20000410000 */
[----:B------:R-:W-:-:S05]  /*3820*/  CS2R R6, SRZ ;  /* 0x0000000000067805 */ /* 0x000fca000001ff00 */
[----:B------:R-:W0:Y:S02]  /*3830*/  F2F.F64.F32 R4, R4 ;  /* 0x0000000400047310 */ /* 0x000e240000201800 */
[----:B0-----:R0:W-:Y:S01]  /*3840*/  STG.E.128 desc[UR36][R2.64], R4 ;  /* 0x0000000402007986 */ /* 0x0011e2000c101d24 */
[----:B------:R-:W-:Y:S05]  /*3850*/  BRA `(.L_x_52639) ;  /* 0x00000008003c7947 */ /* 0x000fea0003800000 */
.L_x_52647:
        /* <DEDUP_REMOVED lines=18> */
.L_x_52652:
[----:B------:R-:W-:Y:S05]  /*3980*/  BSYNC.RECONVERGENT B0 ;  /* 0x0000000000007941 */ /* 0x000fea0003800200 */
.L_x_52651:
[----:B------:R-:W-:-:S05]  /*3990*/  LOP3.LUT R7, R0, 0x80, R7, 0xf8, !PT ;  /* 0x0000008000077812 */ /* 0x000fca00078ef807 */
[----:B------:R0:W-:Y:S01]  /*39a0*/  STG.E.U8 desc[UR36][R2.64], R7 ;  /* 0x0000000702007986 */ /* 0x0001e2000c101124 */
[----:B------:R-:W-:Y:S05]  /*39b0*/  BRA `(.L_x_52639) ;  /* 0x0000000400e47947 */ /* 0x000fea0003800000 */
.L_x_52650:
[----:B0-----:R-:W-:Y:S01]  /*39c0*/  LOP3.LUT R6, R4, 0x7fffffff, RZ, 0xc0, !PT ;  /* 0x7fffffff04067812 */ /* 0x001fe200078ec0ff */
        /* <DEDUP_REMOVED lines=13> */
.L_x_52654:
[----:B------:R-:W-:Y:S05]  /*3aa0*/  BSYNC.RECONVERGENT B0 ;  /* 0x0000000000007941 */ /* 0x000fea0003800200 */
.L_x_52653:
[----:B------:R-:W-:-:S05]  /*3ab0*/  LOP3.LUT R5, R0, 0x80, R7, 0xf8, !PT ;  /* 0x0000008000057812 */ /* 0x000fca00078ef807 */
[----:B------:R0:W-:Y:S01]  /*3ac0*/  STG.E.U8 desc[UR36][R2.64], R5 ;  /* 0x0000000502007986 */ /* 0x0001e2000c101124 */
[----:B------:R-:W-:Y:S05]  /*3ad0*/  BRA `(.L_x_52639) ;  /* 0x00000004009c7947 */ /* 0x000fea0003800000 */
.L_x_52649:
[----:B0-----:R-:W-:-:S05]  /*3ae0*/  F2FP.BF16.F32.PACK_AB R4, RZ, R4 ;  /* 0x00000004ff04723e */ /* 0x001fca00000010ff */
[----:B------:R0:W-:Y:S01]  /*3af0*/  STG.E.U16 desc[UR36][R2.64], R4 ;  /* 0x0000000402007986 */ /* 0x0001e2000c101524 */
[----:B------:R-:W-:Y:S05]  /*3b00*/  BRA `(.L_x_52639) ;  /* 0x0000000400907947 */ /* 0x000fea0003800000 */
.L_x_52646:
        /* <DEDUP_REMOVED lines=11> */
.L_x_52657:
        /* <DEDUP_REMOVED lines=12> */
.L_x_52660:
[----:B------:R-:W-:-:S04]  /*3c80*/  SHF.R.U32.HI R0, RZ, 0x14, R4 ;  /* 0x00000014ff007819 */ /* 0x000fc80000011604 */
[----:B------:R-:W-:-:S04]  /*3c90*/  LOP3.LUT R5, R0, 0x1, RZ, 0xc0, !PT ;  /* 0x0000000100057812 */ /* 0x000fc800078ec0ff */
[----:B------:R-:W-:-:S04]  /*3ca0*/  IADD3 R0, PT, PT, R4, 0x487ffff, R5 ;  /* 0x0487ffff04007810 */ /* 0x000fc80007ffe005 */
[----:B------:R-:W-:-:S04]  /*3cb0*/  SHF.R.U32.HI R0, RZ, 0x14, R0 ;  /* 0x00000014ff007819 */ /* 0x000fc80000011600 */
[----:B------:R-:W-:-:S07]  /*3cc0*/  LOP3.LUT R5, R0, 0xff, RZ, 0xc0, !PT ;  /* 0x000000ff00057812 */ /* 0x000fce00078ec0ff */
.L_x_52661:
[----:B------:R-:W-:-:S04]  /*3cd0*/  SHF.R.U32.HI R4, RZ, 0x18, R4 ;  /* 0x00000018ff047819 */ /* 0x000fc80000011604 */
[----:B------:R-:W-:-:S04]  /*3ce0*/  LOP3.LUT R5, R5, 0x80, R4, 0xf8, !PT ;  /* 0x0000008005057812 */ /* 0x000fc800078ef804 */
[----:B------:R-:W-:-:S07]  /*3cf0*/  PRMT R0, R5, 0x7610, R0 ;  /* 0x0000761005007816 */ /* 0x000fce0000000000 */
.L_x_52659:
[----:B------:R-:W-:Y:S05]  /*3d00*/  BSYNC.RECONVERGENT B0 ;  /* 0x0000000000007941 */ /* 0x000fea0003800200 */
.L_x_52658:
[----:B------:R0:W-:Y:S01]  /*3d10*/  STG.E.U8 desc[UR36][R2.64], R0 ;  /* 0x0000000002007986 */ /* 0x0001e2000c101124 */
[----:B------:R-:W-:Y:S05]  /*3d20*/  BRA `(.L_x_52639) ;  /* 0x0000000400087947 */ /* 0x000fea0003800000 */
.L_x_52656:
        /* <DEDUP_REMOVED lines=12> */
.L_x_52664:
[----:B------:R-:W-:-:S04]  /*3df0*/  SHF.R.U32.HI R0, RZ, 0x15, R4 ;  /* 0x00000015ff007819 */ /* 0x000fc80000011604 */
[----:B------:R-:W-:-:S04]  /*3e00*/  LOP3.LUT R5, R0, 0x1, RZ, 0xc0, !PT ;  /* 0x0000000100057812 */ /* 0x000fc800078ec0ff */
[----:B------:R-:W-:-:S04]  /*3e10*/  IADD3 R0, PT, PT, R4, 0x88fffff, R5 ;  /* 0x088fffff04007810 */ /* 0x000fc80007ffe005 */
[----:B------:R-:W-:-:S04]  /*3e20*/  SHF.R.U32.HI R0, RZ, 0x15, R0 ;  /* 0x00000015ff007819 */ /* 0x000fc80000011600 */
[----:B------:R-:W-:-:S07]  /*3e30*/  LOP3.LUT R5, R0, 0xff, RZ, 0xc0, !PT ;  /* 0x000000ff00057812 */ /* 0x000fce00078ec0ff */
.L_x_52665:
[----:B------:R-:W-:-:S04]  /*3e40*/  SHF.R.U32.HI R4, RZ, 0x18, R4 ;  /* 0x00000018ff047819 */ /* 0x000fc80000011604 */
[----:B------:R-:W-:-:S04]  /*3e50*/  LOP3.LUT R5, R5, 0x80, R4, 0xf8, !PT ;  /* 0x0000008005057812 */ /* 0x000fc800078ef804 */
[----:B------:R-:W-:-:S07]  /*3e60*/  PRMT R0, R5, 0x7610, R0 ;  /* 0x0000761005007816 */ /* 0x000fce0000000000 */
.L_x_52663:
[----:B------:R-:W-:Y:S05]  /*3e70*/  BSYNC.RECONVERGENT B0 ;  /* 0x0000000000007941 */ /* 0x000fea0003800200 */
.L_x_52662:
[----:B------:R0:W-:Y:S01]  /*3e80*/  STG.E.U8 desc[UR36][R2.64], R0 ;  /* 0x0000000002007986 */ /* 0x0001e2000c101124 */
[----:B------:R-:W-:Y:S05]  /*3e90*/  BRA `(.L_x_52639) ;  /* 0x0000000000ac7947 */ /* 0x000fea0003800000 */
.L_x_52655:
[----:B------:R-:W-:-:S09]  /*3ea0*/  UISETP.NE.AND UP0, UPT, UR4, 0x1c, UPT ;  /* 0x0000001c0400788c */ /* 0x000fd2000bf05270 */
[----:B------:R-:W-:Y:S05]  /*3eb0*/  BRA.U !UP0, `(.L_x_52666) ;  /* 0x00000001089c7547 */ /* 0x000fea000b800000 */
[----:B------:R-:W-:-:S09]  /*3ec0*/  UISETP.NE.AND UP0, UPT, UR4, 0x1d, UPT ;  /* 0x0000001d0400788c */ /* 0x000fd2000bf05270 */
[----:B------:R-:W-:Y:S05]  /*3ed0*/  BRA.U !UP0, `(.L_x_52667) ;  /* 0x0000000108887547 */ /* 0x000fea000b800000 */
[----:B------:R-:W-:-:S09]  /*3ee0*/  UISETP.NE.AND UP0, UPT, UR4, 0x2c, UPT ;  /* 0x0000002c0400788c */ /* 0x000fd2000bf05270 */
[----:B------:R-:W-:Y:S05]  /*3ef0*/  BRA.U !UP0, `(.L_x_52668) ;  /* 0x0000000108447547 */ /* 0x000fea000b800000 */
.L_x_52638:
        /* <DEDUP_REMOVED lines=16> */
.L_x_52669:
[----:B------:R-:W-:Y:S05]  /*4000*/  BRA `(.L_x_52639) ;  /* 0x0000000000507947 */ /* 0x000fea0003800000 */
.L_x_52668:
        /* <DEDUP_REMOVED lines=15> */
.L_x_52667:
[----:B0-----:R-:W0:Y:S02]  /*4100*/  F2I.U64.TRUNC R4, R4 ;  /* 0x0000000400047311 */ /* 0x001e24000020d800 */
[----:B0-----:R0:W-:Y:S01]  /*4110*/  STG.E.64 desc[UR36][R2.64], R4 ;  /* 0x0000000402007986 */ /* 0x0011e2000c101b24 */
[----:B------:R-:W-:Y:S05]  /*4120*/  BRA `(.L_x_52639) ;  /* 0x0000000000087947 */ /* 0x000fea0003800000 */
.L_x_52666:
[----:B0-----:R-:W0:Y:S02]  /*4130*/  F2I.FTZ.U32.TRUNC.NTZ R5, R4 ;  /* 0x0000000400057305 */ /* 0x001e24000021f000 */
[----:B0-----:R0:W-:Y:S02]  /*4140*/  STG.E desc[UR36][R2.64], R5 ;  /* 0x0000000502007986 */ /* 0x0011e4000c101924 */
.L_x_52639:
[----:B------:R-:W-:-:S07]  /*4150*/  VIADD R17, R17, 0x80 ;  /* 0x0000008011117836 */ /* 0x000fce0000000000 */
.L_x_52574:
[----:B------:R-:W-:Y:S05]  /*4160*/  BSYNC.RECONVERGENT B7 ;  /* 0x0000000000077941 */ /* 0x000fea0003800200 */
.L_x_52573:
        /* <DEDUP_REMOVED lines=17> */
[----:B------:R-:W-:-:S04]  /*4280*/  SHF.R.U32.HI R3, RZ, UR5, R2 ;  /* 0x00000005ff037c19 */ /* 0x000fc80008011602 */
[----:B------:R-:W-:-:S05]  /*4290*/  IADD3 R18, PT, PT, -R3, RZ, RZ ;  /* 0x000000ff03127210 */ /* 0x000fca0007ffe1ff */
        /* <DEDUP_REMOVED lines=339> */
.L_x_52672:
        /* <DEDUP_REMOVED lines=18> */
.L_x_52677:
[----:B------:R-:W2:Y:S02]  /*58f0*/  LDG.E.U8 R2, desc[UR36][R2.64] ;  /* 0x0000002402027981 */ /* 0x000ea4000c1e1100 */
[----:B--2---:R-:W-:Y:S01]  /*5900*/  I2FP.F32.U32 R19, R2 ;  /* 0x0000000200137245 */ /* 0x004fe20000201000 */
[----:B------:R-:W-:Y:S06]  /*5910*/  BRA `(.L_x_52679) ;  /* 0x0000000c00247947 */ /* 0x000fec0003800000 */
.L_x_52676:
[----:B------:R-:W-:-:S09]  /*5920*/  UISETP.NE.AND UP0, UPT, UR4, 0x2, UPT ;  /* 0x000000020400788c */ /* 0x000fd2000bf05270 */
[----:B------:R-:W-:Y:S05]  /*5930*/  BRA.U !UP0, `(.L_x_52680) ;  /* 0x0000000108287547 */ /* 0x000fea000b800000 */
[----:B------:R-:W-:-:S09]  /*5940*/  UISETP.NE.AND UP0, UPT, UR4, 0x3, UPT ;  /* 0x000000030400788c */ /* 0x000fd2000bf05270 */
[----:B------:R-:W-:Y:S05]  /*5950*/  BRA.U !UP0, `(.L_x_52681) ;  /* 0x0000000108147547 */ /* 0x000fea000b800000 */
[----:B------:R-:W-:-:S09]  /*5960*/  UISETP.NE.AND UP0, UPT, UR4, 0x4, UPT ;  /* 0x000000040400788c */ /* 0x000fd2000bf05270 */
[----:B------:R-:W-:Y:S05]  /*5970*/  BRA.U UP0, `(.L_x_52678) ;  /* 0x0000000900b07547 */ /* 0x000fea000b800000 */
[----:B------:R-:W2:Y:S02]  /*5980*/  LDG.E.64 R2, desc[UR36][R2.64] ;  /* 0x0000002402027981 */ /* 0x000ea4000c1e1b00 */
[----:B--2---:R2:W3:Y:S01]  /*5990*/  I2F.S64 R19, R2 ;  /* 0x0000000200137312 */ /* 0x0044e20000301400 */
[----:B------:R-:W-:Y:S05]  /*59a0*/  BRA `(.L_x_52679) ;  /* 0x0000000c00007947 */ /* 0x000fea0003800000 */
.L_x_52681:
[----:B------:R-:W2:Y:S02]  /*59b0*/  LDG.E R2, desc[UR36][R2.64] ;  /* 0x0000002402027981 */ /* 0x000ea4000c1e1900 */
[----:B--2---:R-:W-:Y:S01]  /*59c0*/  I2FP.F32.S32 R19, R2 ;  /* 0x0000000200137245 */ /* 0x004fe20000201400 */
[----:B------:R-:W-:Y:S06]  /*59d0*/  BRA `(.L_x_52679) ;  /* 0x0000000800f47947 */ /* 0x000fec0003800000 */
.L_x_52680:
[----:B------:R-:W2:Y:S02]  /*59e0*/  LDG.E.U16 R2, desc[UR36][R2.64] ;  /* 0x0000002402027981 */ /* 0x000ea4000c1e1500 */
[----:B--2---:R0:W1:Y:S01]  /*59f0*/  I2F.S16 R19, R2 ;  /* 0x0000000200137306 */ /* 0x0040620000101400 */
[----:B------:R-:W-:Y:S05]  /*5a00*/  BRA `(.L_x_52679) ;  /* 0x0000000800e87947 */ /* 0x000fea0003800000 */
.L_x_52675:
        /* <DEDUP_REMOVED lines=8> */
.L_x_52683:
[----:B------:R-:W2:Y:S02]  /*5a90*/  LDG.E.U16 R2, desc[UR36][R2.64] ;  /* 0x0000002402027981 */ /* 0x000ea4000c1e1500 */
[----:B--2---:R-:W-:Y:S01]  /*5aa0*/  HADD2.F32 R19, -RZ, R2.H0_H0 ;  /* 0x20000002ff137230 */ /* 0x004fe20000004100 */
[----:B------:R-:W-:Y:S06]  /*5ab0*/  BRA `(.L_x_52679) ;  /* 0x0000000800bc7947 */ /* 0x000fec0003800000 */
.L_x_52682:
        /* <DEDUP_REMOVED lines=8> */
.L_x_52685:
[----:B------:R-:W2:Y:S02]  /*5b40*/  LDG.E.U16 R2, desc[UR36][R2.64] ;  /* 0x0000002402027981 */ /* 0x000ea4000c1e1500 */
[----:B--2---:R-:W-:Y:S01]  /*5b50*/  HADD2.F32 R19, -RZ, R2.H0_H0 ;  /* 0x20000002ff137230 */ /* 0x004fe20000004100 */
[----:B------:R-:W-:Y:S06]  /*5b60*/  BRA `(.L_x_52679) ;  /* 0x0000000800907947 */ /* 0x000fec0003800000 */
.L_x_52684:
[----:B------:R-:W2:Y:S01]  /*5b70*/  LDG.E.64 R2, desc[UR36][R2.64] ;  /* 0x0000002402027981 */ /* 0x000ea2000c1e1b00 */
[----:B------:R-:W-:Y:S01]  /*5b80*/  UMOV UR4, 0xf0000000 ;  /* 0xf000000000047882 */ /* 0x000fe20000000000 */
[----:B------:R-:W-:Y:S01]  /*5b90*/  UMOV UR5, 0x380fffff ;  /* 0x380fffff00057882 */ /* 0x000fe20000000000 */
[----:B--2---:R-:W0:Y:S01]  /*5ba0*/  F2F.F32.F64 R19, R2 ;  /* 0x0000000200137310 */ /* 0x004e220000301000 */
[----:B------:R-:W-:-:S14]  /*5bb0*/  DSETP.GEU.AND P0, PT, |R2|, UR4, PT ;  /* 0x0000000402007e2a */ /* 0x000fdc000bf0e200 */
[----:B0-----:R-:W-:Y:S01]  /*5bc0*/  @!P0 FMUL R19, R19, 1.175494350822287508e-38 ;  /* 0x0080000013138820 */ /* 0x001fe20000400000 */
[----:B------:R-:W-:Y:S06]  /*5bd0*/  BRA `(.L_x_52679) ;  /* 0x0000000800747947 */ /* 0x000fec0003800000 */
.L_x_52674:
        /* <DEDUP_REMOVED lines=12> */
.L_x_52688:
[----:B------:R-:W2:Y:S01]  /*5ca0*/  LDG.E.64 R2, desc[UR36][R2.64] ;  /* 0x0000002402027981 */ /* 0x000ea2000c1e1b00 */
[----:B------:R-:W-:Y:S01]  /*5cb0*/  UMOV UR4, 0xf0000000 ;  /* 0xf000000000047882 */ /* 0x000fe20000000000 */
[----:B------:R-:W-:Y:S01]  /*5cc0*/  UMOV UR5, 0x380fffff ;  /* 0x380fffff00057882 */ /* 0x000fe20000000000 */
[----:B--2---:R-:W0:Y:S01]  /*5cd0*/  F2F.F32.F64 R19, R2 ;  /* 0x0000000200137310 */ /* 0x004e220000301000 */
[----:B------:R-:W-:-:S14]  /*5ce0*/  DSETP.GEU.AND P0, PT, |R2|, UR4, PT ;  /* 0x0000000402007e2a */ /* 0x000fdc000bf0e200 */
[----:B0-----:R-:W-:Y:S01]  /*5cf0*/  @!P0 FMUL R19, R19, 1.175494350822287508e-38 ;  /* 0x0080000013138820 */ /* 0x001fe20000400000 */
[----:B------:R-:W-:Y:S06]  /*5d00*/  BRA `(.L_x_52679) ;  /* 0x0000000800287947 */ /* 0x000fec0003800000 */
.L_x_52687:
        /* <DEDUP_REMOVED lines=25> */
.L_x_52690:
[----:B------:R-:W2:Y:S02]  /*5ea0*/  LDG.E.U8 R2, desc[UR36][R2.64] ;  /* 0x0000002402027981 */ /* 0x000ea4000c1e1100 */
[C---:B--2---:R-:W-:Y:S01]  /*5eb0*/  SHF.L.U32 R0, R2.reuse, 0x19, RZ ;  /* 0x0000001902007819 */ /* 0x044fe200000006ff */
        /* <DEDUP_REMOVED lines=10> */
.L_x_52689:
[----:B------:R-:W2:Y:S02]  /*5f60*/  LDG.E.U16 R2, desc[UR36][R2.64] ;  /* 0x0000002402027981 */ /* 0x000ea4000c1e1500 */
[----:B--2---:R-:W-:Y:S01]  /*5f70*/  IMAD.U32 R19, R2, 0x10000, RZ ;  /* 0x0001000002137824 */ /* 0x004fe200078e00ff */
[----:B------:R-:W-:Y:S06]  /*5f80*/  BRA `(.L_x_52679) ;  /* 0x0000000400887947 */ /* 0x000fec0003800000 */
.L_x_52686:
        /* <DEDUP_REMOVED lines=11> */
.L_x_52693:
        /* <DEDUP_REMOVED lines=20> */
.L_x_52695:
[----:B------:R-:W-:Y:S05]  /*6180*/  BSYNC.RECONVERGENT B0 ;  /* 0x0000000000007941 */ /* 0x000fea0003800200 */
.L_x_52694:
[----:B------:R-:W-:Y:S01]  /*6190*/  IMAD.SHL.U32 R0, R0, 0x100000, RZ ;  /* 0x0010000000007824 */ /* 0x000fe200078e00ff */
[----:B------:R-:W-:-:S04]  /*61a0*/  LEA R2, R2, 0x3b800000, 0x17 ;  /* 0x3b80000002027811 */ /* 0x000fc800078eb8ff */
[----:B------:R-:W-:Y:S01]  /*61b0*/  LOP3.LUT R19, R2, R0, R19, 0xfe, !PT ;  /* 0x0000000002137212 */ /* 0x000fe200078efe13 */
[----:B------:R-:W-:Y:S06]  /*61c0*/  BRA `(.L_x_52679) ;  /* 0x0000000000f87947 */ /* 0x000fec0003800000 */
.L_x_52692:
        /* <DEDUP_REMOVED lines=20> */
.L_x_52697:
[----:B------:R-:W-:Y:S05]  /*6310*/  BSYNC.RECONVERGENT B0 ;  /* 0x0000000000007941 */ /* 0x000fea0003800200 */
.L_x_52696:
[----:B------:R-:W-:Y:S02]  /*6320*/  SHF.L.U32 R0, R0, 0x15, RZ ;  /* 0x0000001500007819 */ /* 0x000fe400000006ff */
[----:B------:R-:W-:-:S04]  /*6330*/  LEA R2, R2, 0x37800000, 0x17 ;  /* 0x3780000002027811 */ /* 0x000fc800078eb8ff */
[----:B------:R-:W-:Y:S01]  /*6340*/  LOP3.LUT R19, R2, R0, R19, 0xfe, !PT ;  /* 0x0000000002137212 */ /* 0x000fe200078efe13 */
[----:B------:R-:W-:Y:S06]  /*6350*/  BRA `(.L_x_52679) ;  /* 0x0000000000947947 */ /* 0x000fec0003800000 */
.L_x_52691:
        /* <DEDUP_REMOVED lines=14> */
.L_x_52678:
        /* <DEDUP_REMOVED lines=16> */
.L_x_52700:
[----:B------:R-:W-:Y:S01]  /*6540*/  IMAD.MOV.U32 R19, RZ, RZ, RZ ;  /* 0x000000ffff137224 */ /* 0x000fe200078e00ff */
[----:B------:R-:W-:Y:S06]  /*6550*/  BRA `(.L_x_52679) ;  /* 0x0000000000147947 */ /* 0x000fec0003800000 */
.L_x_52699:
[----:B------:R-:W2:Y:S02]  /*6560*/  LDG.E.64 R2, desc[UR36][R2.64] ;  /* 0x0000002402027981 */ /* 0x000ea4000c1e1b00 */
[----:B--2---:R0:W1:Y:S01]  /*6570*/  I2F.U64 R19, R2 ;  /* 0x0000000200137312 */ /* 0x0040620000301000 */
[----:B------:R-:W-:Y:S05]  /*6580*/  BRA `(.L_x_52679) ;  /* 0x0000000000087947 */ /* 0x000fea0003800000 */
.L_x_52698:
[----:B------:R-:W2:Y:S02]  /*6590*/  LDG.E R2, desc[UR36][R2.64] ;  /* 0x0000002402027981 */ /* 0x000ea4000c1e1900 */
[----:B--2---:R-:W-:-:S07]  /*65a0*/  I2FP.F32.U32 R19, R2 ;  /* 0x0000000200137245 */ /* 0x004fce0000201000 */
.L_x_52679:
[----:B------:R-:W-:Y:S05]  /*65b0*/  BSYNC.RECONVERGENT B6 ;  /* 0x0000000000067941 */ /* 0x000fea0003800200 */
.L_x_52673:
[----:B------:R-:W0:Y:S01]  /*65c0*/  LDCU.64 UR6, c[0x0][0x5f8] ;  /* 0x0000bf00ff0677ac */ /* 0x000e220008000a00 */
[----:B------:R-:W-:Y:S01]  /*65d0*/  BSSY.RECONVERGENT B6, `(.L_x_52701) ;  /* 0x00000dd000067945 */ /* 0x000fe20003800200 */
[----:B------:R-:W-:-:S04]  /*65e0*/  UPRMT UR4, UR40, 0x7772, URZ ;  /* 0x0000777228047896 */ /* 0x000fc800080000ff */
[----:B------:R-:W-:Y:S01]  /*65f0*/  UISETP.GT.AND UP0, UPT, UR4, 0x9, UPT ;  /* 0x000000090400788c */ /* 0x000fe2000bf04270 */
[----:B0-2-4-:R-:W-:-:S05]  /*6600*/  IADD3 R2, P0, PT, R18, UR6, RZ ;  /* 0x0000000612027c10 */ /* 0x015fca000ff1e0ff */
        /* <DEDUP_REMOVED lines=13> */
.L_x_52705:
[----:B------:R-:W2:Y:S02]  /*66e0*/  LDG.E.U8 R0, desc[UR36][R2.64] ;  /* 0x0000002402007981 */ /* 0x000ea4000c1e1100 */
[----:B--2---:R-:W-:Y:S01]  /*66f0*/  I2FP.F32.U32 R0, R0 ;  /* 0x0000000000007245 */ /* 0x004fe20000201000 */
[----:B------:R-:W-:Y:S06]  /*6700*/  BRA `(.L_x_52707) ;  /* 0x0000000c00247947 */ /* 0x000fec0003800000 */
.L_x_52704:
        /* <DEDUP_REMOVED lines=9> */
.L_x_52709:
[----:B------:R-:W2:Y:S02]  /*67a0*/  LDG.E R0, desc[UR36][R2.64] ;  /* 0x0000002402007981 */ /* 0x000ea4000c1e1900 */
[----:B--2---:R-:W-:Y:S01]  /*67b0*/  I2FP.F32.S32 R0, R0 ;  /* 0x0000000000007245 */ /* 0x004fe20000201400 */
[----:B------:R-:W-:Y:S06]  /*67c0*/  BRA `(.L_x_52707) ;  /* 0x0000000800f47947 */ /* 0x000fec0003800000 */
.L_x_52708:
[----:B------:R-:W2:Y:S02]  /*67d0*/  LDG.E.U16 R0, desc[UR36][R2.64] ;  /* 0x0000002402007981 */ /* 0x000ea4000c1e1500 */
[----:B--2---:R-:W0:Y:S01]  /*67e0*/  I2F.S16 R0, R0 ;  /* 0x0000000000007306 */ /* 0x004e220000101400 */
[----:B------:R-:W-:Y:S05]  /*67f0*/  BRA `(.L_x_52707) ;  /* 0x0000000800e87947 */ /* 0x000fea0003800000 */
.L_x_52703:
        /* <DEDUP_REMOVED lines=8> */
.L_x_52711:
[----:B------:R-:W2:Y:S02]  /*6880*/  LDG.E.U16 R0, desc[UR36][R2.64] ;  /* 0x0000002402007981 */ /* 0x000ea4000c1e1500 */
[----:B--2---:R-:W-:Y:S01]  /*6890*/  HADD2.F32 R0, -RZ, R0.H0_H0 ;  /* 0x20000000ff007230 */ /* 0x004fe20000004100 */
[----:B------:R-:W-:Y:S06]  /*68a0*/  BRA `(.L_x_52707) ;  /* 0x0000000800bc7947 */ /* 0x000fec0003800000 */
.L_x_52710:
        /* <DEDUP_REMOVED lines=8> */
.L_x_52713:
[----:B------:R-:W2:Y:S02]  /*6930*/  LDG.E.U16 R0, desc[UR36][R2.64] ;  /* 0x0000002402007981 */ /* 0x000ea4000c1e1500 */
[----:B--2---:R-:W-:Y:S01]  /*6940*/  HADD2.F32 R0, -RZ, R0.H0_H0 ;  /* 0x20000000ff007230 */ /* 0x004fe20000004100 */
[----:B------:R-:W-:Y:S06]  /*6950*/  BRA `(.L_x_52707) ;  /* 0x0000000800907947 */ /* 0x000fec0003800000 */
.L_x_52712:
[----:B------:R-:W2:Y:S01]  /*6960*/  LDG.E.64 R2, desc[UR36][R2.64] ;  /* 0x0000002402027981 */ /* 0x000ea2000c1e1b00 */
[----:B------:R-:W-:Y:S01]  /*6970*/  UMOV UR4, 0xf0000000 ;  /* 0xf000000000047882 */ /* 0x000fe20000000000 */
[----:B------:R-:W-:Y:S01]  /*6980*/  UMOV UR5, 0x380fffff ;  /* 0x380fffff00057882 */ /* 0x000fe20000000000 */
[----:B--2---:R-:W0:Y:S01]  /*6990*/  F2F.F32.F64 R0, R2 ;  /* 0x0000000200007310 */ /* 0x004e220000301000 */
[----:B------:R-:W-:-:S14]  /*69a0*/  DSETP.GEU.AND P0, PT, |R2|, UR4, PT ;  /* 0x0000000402007e2a */ /* 0x000fdc000bf0e200 */
[----:B0-----:R-:W-:Y:S01]  /*69b0*/  @!P0 FMUL R0, R0, 1.175494350822287508e-38 ;  /* 0x0080000000008820 */ /* 0x001fe20000400000 */
[----:B------:R-:W-:Y:S06]  /*69c0*/  BRA `(.L_x_52707) ;  /* 0x0000000800747947 */ /* 0x000fec0003800000 */
.L_x_52702:
        /* <DEDUP_REMOVED lines=12> */
.L_x_52716:
[----:B------:R-:W2:Y:S01]  /*6a90*/  LDG.E.64 R2, desc[UR36][R2.64] ;  /* 0x0000002402027981 */ /* 0x000ea2000c1e1b00 */
[----:B------:R-:W-:Y:S01]  /*6aa0*/  UMOV UR4, 0xf0000000 ;  /* 0xf000000000047882 */ /* 0x000fe20000000000 */
[----:B------:R-:W-:Y:S01]  /*6ab0*/  UMOV UR5, 0x380fffff ;  /* 0x380fffff00057882 */ /* 0x000fe20000000000 */
[----:B--2---:R-:W0:Y:S01]  /*6ac0*/  F2F.F32.F64 R0, R2 ;  /* 0x0000000200007310 */ /* 0x004e220000301000 */
[----:B------:R-:W-:-:S14]  /*6ad0*/  DSETP.GEU.AND P0, PT, |R2|, UR4, PT ;  /* 0x0000000402007e2a */ /* 0x000fdc000bf0e200 */
[----:B0-----:R-:W-:Y:S01]  /*6ae0*/  @!P0 FMUL R0, R0, 1.175494350822287508e-38 ;  /* 0x0080000000008820 */ /* 0x001fe20000400000 */
[----:B------:R-:W-:Y:S06]  /*6af0*/  BRA `(.L_x_52707) ;  /* 0x0000000800287947 */ /* 0x000fec0003800000 */
.L_x_52715:
        /* <DEDUP_REMOVED lines=25> */
.L_x_52718:
        /* <DEDUP_REMOVED lines=12> */
.L_x_52717:
[----:B------:R-:W2:Y:S02]  /*6d50*/  LDG.E.U16 R0, desc[UR36][R2.64] ;  /* 0x0000002402007981 */ /* 0x000ea4000c1e1500 */
[----:B--2---:R-:W-:Y:S01]  /*6d60*/  SHF.L.U32 R0, R0, 0x10, RZ ;  /* 0x0000001000007819 */ /* 0x004fe200000006ff */
[----:B------:R-:W-:Y:S06]  /*6d70*/  BRA `(.L_x_52707) ;  /* 0x0000000400887947 */ /* 0x000fec0003800000 */
.L_x_52714:
        /* <DEDUP_REMOVED lines=11> */
.L_x_52721:
        /* <DEDUP_REMOVED lines=20> */
.L_x_52723:
[----:B------:R-:W-:Y:S05]  /*6f70*/  BSYNC.RECONVERGENT B0 ;  /* 0x0000000000007941 */ /* 0x000fea0003800200 */
.L_x_52722:
[----:B------:R-:W-:Y:S01]  /*6f80*/  IMAD.SHL.U32 R0, R0, 0x100000, RZ ;  /* 0x0010000000007824 */ /* 0x000fe200078e00ff */
[----:B------:R-:W-:-:S04]  /*6f90*/  LEA R2, R2, 0x3b800000, 0x17 ;  /* 0x3b80000002027811 */ /* 0x000fc800078eb8ff */
[----:B------:R-:W-:Y:S01]  /*6fa0*/  LOP3.LUT R0, R2, R0, R7, 0xfe, !PT ;  /* 0x0000000002007212 */ /* 0x000fe200078efe07 */
[----:B------:R-:W-:Y:S06]  /*6fb0*/  BRA `(.L_x_52707) ;  /* 0x0000000000f87947 */ /* 0x000fec0003800000 */
.L_x_52720:
        /* <DEDUP_REMOVED lines=20> */
.L_x_52725:
[----:B------:R-:W-:Y:S05]  /*7100*/  BSYNC.RECONVERGENT B0 ;  /* 0x0000000000007941 */ /* 0x000fea0003800200 */
.L_x_52724:
[----:B------:R-:W-:Y:S01]  /*7110*/  IMAD.SHL.U32 R0, R0, 0x200000, RZ ;  /* 0x0020000000007824 */ /* 0x000fe200078e00ff */
[----:B------:R-:W-:-:S04]  /*7120*/  LEA R2, R2, 0x37800000, 0x17 ;  /* 0x3780000002027811 */ /* 0x000fc800078eb8ff */
[----:B------:R-:W-:Y:S01]  /*7130*/  LOP3.LUT R0, R2, R0, R7, 0xfe, !PT ;  /* 0x0000000002007212 */ /* 0x000fe200078efe07 */
[----:B------:R-:W-:Y:S06]  /*7140*/  BRA `(.L_x_52707) ;  /* 0x0000000000947947 */ /* 0x000fec0003800000 */
.L_x_52719:
        /* <DEDUP_REMOVED lines=14> */
.L_x_52706:
        /* <DEDUP_REMOVED lines=16> */
.L_x_52728:
[----:B------:R-:W-:Y:S01]  /*7330*/  IMAD.MOV.U32 R0, RZ, RZ, RZ ;  /* 0x000000ffff007224 */ /* 0x000fe200078e00ff */
[----:B------:R-:W-:Y:S06]  /*7340*/  BRA `(.L_x_52707) ;  /* 0x0000000000147947 */ /* 0x000fec0003800000 */
.L_x_52727:
[----:B------:R-:W2:Y:S02]  /*7350*/  LDG.E.64 R2, desc[UR36][R2.64] ;  /* 0x0000002402027981 */ /* 0x000ea4000c1e1b00 */
[----:B--2---:R0:W2:Y:S01]  /*7360*/  I2F.U64 R0, R2 ;  /* 0x0000000200007312 */ /* 0x0040a20000301000 */
[----:B------:R-:W-:Y:S05]  /*7370*/  BRA `(.L_x_52707) ;  /* 0x0000000000087947 */ /* 0x000fea0003800000 */
.L_x_52726:
[----:B------:R-:W2:Y:S02]  /*7380*/  LDG.E R0, desc[UR36][R2.64] ;  /* 0x0000002402007981 */ /* 0x000ea4000c1e1900 */
[----:B--2---:R-:W-:-:S07]  /*7390*/  I2FP.F32.U32 R0, R0 ;  /* 0x0000000000007245 */ /* 0x004fce0000201000 */
.L_x_52707:
[----:B------:R-:W-:Y:S05]  /*73a0*/  BSYNC.RECONVERGENT B6 ;  /* 0x0000000000067941 */ /* 0x000fea0003800200 */
.L_x_52701:
[----:B-1-3-5:R-:W0:Y:S01]  /*73b0*/  MUFU.LG2 R19, R19 ;  /* 0x0000001300137308 */ /* 0x02ae220000000c00 */
[----:B------:R-:W4:Y:S01]  /*73c0*/  LDCU.64 UR4, c[0x0][0x5e8] ;  /* 0x0000bd00ff0477ac */ /* 0x000f220008000a00 */
[----:B------:R-:W-:-:S04]  /*73d0*/  ULOP3.LUT UR6, UR40, 0xff, URZ, 0xc0, !UPT ;  /* 0x000000ff28067892 */ /* 0x000fc8000f8ec0ff */
[----:B------:R-:W-:Y:S01]  /*73e0*/  UISETP.GT.AND UP0, UPT, UR6, 0x9, UPT ;  /* 0x000000090600788c */ /* 0x000fe2000bf04270 */
[----:B0-2---:R-:W-:Y:S01]  /*73f0*/  FMUL.FTZ R4, R19, R0 ;  /* 0x0000000013047220 */ /* 0x005fe20000410000 */
[----:B----4-:R-:W-:-:S05]  /*7400*/  IADD3 R2, P0, PT, R16, UR4, RZ ;  /* 0x0000000410027c10 */ /* 0x010fca000ff1e0ff */
[----:B------:R-:W0:Y:S01]  /*7410*/  MUFU.EX2 R4, R4 ;  /* 0x0000000400047308 */ /* 0x000e220000000800 */
[----:B------:R-:W-:Y:S01]  /*7420*/  IADD3.X R3, PT, PT, RZ, UR5, RZ, P0, !PT ;  /* 0x00000005ff037c10 */ /* 0x000fe200087fe4ff */
        /* <DEDUP_REMOVED lines=12> */
.L_x_52732:
[----:B0-----:R-:W0:Y:S02]  /*74f0*/  F2I.S64.TRUNC R4, R4 ;  /* 0x0000000400047311 */ /* 0x001e24000020d900 */
[----:B0-----:R-:W-:-:S05]  /*7500*/  IMAD.MOV.U32 R7, RZ, RZ, R4 ;  /* 0x000000ffff077224 */ /* 0x001fca00078e0004 */
[----:B------:R0:W-:Y:S01]  /*7510*/  STG.E.U8 desc[UR36][R2.64], R7 ;  /* 0x0000000702007986 */ /* 0x0001e2000c101124 */
[----:B------:R-:W-:Y:S05]  /*7520*/  BRA `(.L_x_52734) ;  /* 0x0000000c00287947 */ /* 0x000fea0003800000 */
.L_x_52731:
        /* <DEDUP_REMOVED lines=9> */
.L_x_52736:
[----:B0-----:R-:W0:Y:S02]  /*75c0*/  F2I.FTZ.TRUNC.NTZ R5, R4 ;  /* 0x0000000400057305 */ /* 0x001e24000021f100 */
[----:B0-----:R0:W-:Y:S01]  /*75d0*/  STG.E desc[UR36][R2.64], R5 ;  /* 0x0000000502007986 */ /* 0x0011e2000c101924 */
[----:B------:R-:W-:Y:S05]  /*75e0*/  BRA `(.L_x_52734) ;  /* 0x0000000800f87947 */ /* 0x000fea0003800000 */
.L_x_52735:
[----:B0-----:R-:W0:Y:S02]  /*75f0*/  F2I.FTZ.TRUNC.NTZ R5, R4 ;  /* 0x0000000400057305 */ /* 0x001e24000021f100 */
[----:B0-----:R0:W-:Y:S01]  /*7600*/  STG.E.U16 desc[UR36][R2.64], R5 ;  /* 0x0000000502007986 */ /* 0x0011e2000c101524 */
[----:B------:R-:W-:Y:S05]  /*7610*/  BRA `(.L_x_52734) ;  /* 0x0000000800ec7947 */ /* 0x000fea0003800000 */
.L_x_52730:
        /* <DEDUP_REMOVED lines=8> */
.L_x_52738:
[----:B0-----:R-:W-:-:S05]  /*76a0*/  F2FP.F16.F32.PACK_AB R4, RZ, R4 ;  /* 0x00000004ff04723e */ /* 0x001fca00000000ff */
[----:B------:R0:W-:Y:S01]  /*76b0*/  STG.E.U16 desc[UR36][R2.64], R4 ;  /* 0x0000000402007986 */ /* 0x0001e2000c101524 */
[----:B------:R-:W-:Y:S05]  /*76c0*/  BRA `(.L_x_52734) ;  /* 0x0000000800c07947 */ /* 0x000fea0003800000 */
.L_x_52737:
        /* <DEDUP_REMOVED lines=9> */
.L_x_52740:
[----:B0-----:R-:W-:-:S04]  /*7760*/  F2FP.F16.F32.PACK_AB R5, RZ, R4 ;  /* 0x00000004ff05723e */ /* 0x001fc800000000ff */
[----:B------:R-:W-:-:S05]  /*7770*/  PRMT R5, R5, 0x5410, RZ ;  /* 0x0000541005057816 */ /* 0x000fca00000000ff */
[----:B------:R0:W-:Y:S01]  /*7780*/  STG.E desc[UR36][R2.64], R5 ;  /* 0x0000000502007986 */ /* 0x0001e2000c101924 */
[----:B------:R-:W-:Y:S05]  /*7790*/  BRA `(.L_x_52734) ;  /* 0x00000008008c7947 */ /* 0x000fea0003800000 */
.L_x_52739:
[----:B0-----:R-:W-:-:S06]  /*77a0*/  FMUL.FTZ R4, R4, 1 ;  /* 0x3f80000004047820 */ /* 0x001fcc0000410000 */
[----:B------:R-:W0:Y:S02]  /*77b0*/  F2F.F64.F32 R4, R4 ;  /* 0x0000000400047310 */ /* 0x000e240000201800 */
[----:B0-----:R0:W-:Y:S01]  /*77c0*/  STG.E.64 desc[UR36][R2.64], R4 ;  /* 0x0000000402007986 */ /* 0x0011e2000c101b24 */
[----:B------:R-:W-:Y:S05]  /*77d0*/  BRA `(.L_x_52734) ;  /* 0x00000008007c7947 */ /* 0x000fea0003800000 */
.L_x_52729:
        /* <DEDUP_REMOVED lines=13> */
.L_x_52744:
[----:B0-----:R-:W-:Y:S01]  /*78b0*/  LOP3.LUT R6, R4, 0x7fffffff, RZ, 0xc0, !PT ;  /* 0x7fffffff04067812 */ /* 0x001fe200078ec0ff */
        /* <DEDUP_REMOVED lines=15> */
.L_x_52747:
[----:B------:R-:W-:-:S04]  /*79b0*/  SHF.R.U32.HI R4, RZ, 0x18, R4 ;  /* 0x00000018ff047819 */ /* 0x000fc80000011604 */
[----:B------:R-:W-:-:S04]  /*79c0*/  LOP3.LUT R4, R5, 0x80, R4, 0xf8, !PT ;  /* 0x0000008005047812 */ /* 0x000fc800078ef804 */
[----:B------:R-:W-:-:S07]  /*79d0*/  PRMT R0, R4, 0x7610, R0 ;  /* 0x0000761004007816 */ /* 0x000fce0000000000 */
.L_x_52746:
[----:B------:R-:W-:Y:S05]  /*79e0*/  BSYNC.RECONVERGENT B0 ;  /* 0x0000000000007941 */ /* 0x000fea0003800200 */
.L_x_52745:
[----:B------:R0:W-:Y:S01]  /*79f0*/  STG.E.U8 desc[UR36][R2.64], R0 ;  /* 0x0000000002007986 */ /* 0x0001e2000c101124 */
[----:B------:R-:W-:Y:S05]  /*7a00*/  BRA `(.L_x_52734) ;  /* 0x0000000400f07947 */ /* 0x000fea0003800000 */
.L_x_52743:
        /* <DEDUP_REMOVED lines=16> */
.L_x_52750:
[----:B------:R-:W-:-:S04]  /*7b10*/  SHF.R.U32.HI R4, RZ, 0x18, R4 ;  /* 0x00000018ff047819 */ /* 0x000fc80000011604 */
[----:B------:R-:W-:-:S04]  /*7b20*/  LOP3.LUT R5, R5, 0x80, R4, 0xf8, !PT ;  /* 0x0000008005057812 */ /* 0x000fc800078ef804 */
[----:B------:R-:W-:-:S07]  /*7b30*/  PRMT R0, R5, 0x7610, R0 ;  /* 0x0000761005007816 */ /* 0x000fce0000000000 */
.L_x_52749:
[----:B------:R-:W-:Y:S05]  /*7b40*/  BSYNC.RECONVERGENT B0 ;  /* 0x0000000000007941 */ /* 0x000fea0003800200 */
.L_x_52748:
[----:B------:R0:W-:Y:S01]  /*7b50*/  STG.E.U8 desc[UR36][R2.64], R0 ;  /* 0x0000000002007986 */ /* 0x0001e2000c101124 */
[----:B------:R-:W-:Y:S05]  /*7b60*/  BRA `(.L_x_52734) ;  /* 0x0000000400987947 */ /* 0x000fea0003800000 */
.L_x_52742:
        /* <DEDUP_REMOVED lines=21> */
.L_x_52752:
[----:B0-----:R-:W0:Y:S02]  /*7cc0*/  F2I.U64.TRUNC R4, R4 ;  /* 0x0000000400047311 */ /* 0x001e24000020d800 */
[----:B0-----:R0:W-:Y:S01]  /*7cd0*/  STG.E.64 desc[UR36][R2.64], R4 ;  /* 0x0000000402007986 */ /* 0x0011e2000c101b24 */
[----:B------:R-:W-:Y:S05]  /*7ce0*/  BRA `(.L_x_52734) ;  /* 0x0000000400387947 */ /* 0x000fea0003800000 */
.L_x_52751:
[----:B0-----:R-:W0:Y:S02]  /*7cf0*/  F2I.FTZ.U32.TRUNC.NTZ R5, R4 ;  /* 0x0000000400057305 */ /* 0x001e24000021f000 */
[----:B0-----:R0:W-:Y:S01]  /*7d00*/  STG.E desc[UR36][R2.64], R5 ;  /* 0x0000000502007986 */ /* 0x0011e2000c101924 */
[----:B------:R-:W-:Y:S05]  /*7d10*/  BRA `(.L_x_52734) ;  /* 0x00000004002c7947 */ /* 0x000fea0003800000 */
.L_x_52741:
        /* <DEDUP_REMOVED lines=10> */
.L_x_52754:
[----:B0-----:R-:W-:Y:S01]  /*7dc0*/  FMUL.FTZ R4, R4, 1 ;  /* 0x3f80000004047820 */ /* 0x001fe20000410000 */
[----:B------:R-:W-:-:S05]  /*7dd0*/  CS2R R6, SRZ ;  /* 0x0000000000067805 */ /* 0x000fca000001ff00 */
[----:B------:R-:W0:Y:S02]  /*7de0*/  F2F.F64.F32 R4, R4 ;  /* 0x0000000400047310 */ /* 0x000e240000201800 */
[----:B0-----:R3:W-:Y:S01]  /*7df0*/  STG.E.128 desc[UR36][R2.64], R4 ;  /* 0x0000000402007986 */ /* 0x0017e2000c101d24 */
[----:B------:R-:W-:Y:S05]  /*7e00*/  BRA `(.L_x_52734) ;  /* 0x0000000000f07947 */ /* 0x000fea0003800000 */
.L_x_52753:
[----:B------:R-:W-:-:S09]  /*7e10*/  UISETP.NE.AND UP0, UPT, UR6, 0xf, UPT ;  /* 0x0000000f0600788c */ /* 0x000fd2000bf05270 */
[----:B------:R-:W-:Y:S05]  /*7e20*/  BRA.U !UP0, `(.L_x_52755) ;  /* 0x0000000108e07547 */ /* 0x000fea000b800000 */
[----:B------:R-:W-:-:S09]  /*7e30*/  UISETP.NE.AND UP0, UPT, UR6, 0x17, UPT ;  /* 0x000000170600788c */ /* 0x000fd2000bf05270 */
[----:B------:R-:W-:Y:S05]  /*7e40*/  BRA.U !UP0, `(.L_x_52756) ;  /* 0x00000001088c7547 */ /* 0x000fea000b800000 */
[----:B------:R-:W-:-:S09]  /*7e50*/  UISETP.NE.AND UP0, UPT, UR6, 0x18, UPT ;  /* 0x000000180600788c */ /* 0x000fd2000bf05270 */
[----:B------:R-:W-:Y:S05]  /*7e60*/  BRA.U !UP0, `(.L_x_52757) ;  /* 0x0000000108447547 */ /* 0x000fea000b800000 */
.L_x_52733:
        /* <DEDUP_REMOVED lines=16> */
.L_x_52758:
[----:B------:R-:W-:Y:S05]  /*7f70*/  BRA `(.L_x_52734) ;  /* 0x0000000000947947 */ /* 0x000fea0003800000 */
.L_x_52757:
[----:B0-----:R-:W-:Y:S01]  /*7f80*/  LOP3.LUT R6, R4, 0x7fffffff, RZ, 0xc0, !PT ;  /* 0x7fffffff04067812 */ /* 0x001fe200078ec0ff */
        /* <DEDUP_REMOVED lines=11> */
.L_x_52760:
[----:B------:R-:W-:Y:S05]  /*8040*/  BSYNC.RECONVERGENT B0 ;  /* 0x0000000000007941 */ /* 0x000fea0003800200 */
.L_x_52759:
[----:B------:R-:W-:-:S05]  /*8050*/  LOP3.LUT R5, R0, 0x80, R7, 0xf8, !PT ;  /* 0x0000008000057812 */ /* 0x000fca00078ef807 */
[----:B------:R1:W-:Y:S01]  /*8060*/  STG.E.U8 desc[UR36][R2.64], R5 ;  /* 0x0000000502007986 */ /* 0x0003e2000c101124 */
[----:B------:R-:W-:Y:S05]  /*8070*/  BRA `(.L_x_52734) ;  /* 0x0000000000547947 */ /* 0x000fea0003800000 */
.L_x_52756:
        /* <DEDUP_REMOVED lines=11> */
.L_x_52762:
[----:B------:R-:W-:Y:S01]  /*8130*/  IMAD.MOV.U32 R0, RZ, RZ, 0x7f ;  /* 0x0000007fff007424 */ /* 0x000fe200078e00ff */
[----:B------:R-:W-:-:S04]  /*8140*/  ISETP.GT.U32.AND P0, PT, R6, 0x7f800000, PT ;  /* 0x7f8000000600780c */ /* 0x000fc80003f04070 */
[----:B------:R-:W-:-:S09]  /*8150*/  SEL R0, R0, 0x7c, P0 ;  /* 0x0000007c00007807 */ /* 0x000fd20000000000 */
.L_x_52763:
[----:B------:R-:W-:Y:S05]  /*8160*/  BSYNC.RECONVERGENT B0 ;  /* 0x0000000000007941 */ /* 0x000fea0003800200 */
.L_x_52761:
[----:B------:R-:W-:-:S04]  /*8170*/  SHF.R.U32.HI R5, RZ, 0x18, R4 ;  /* 0x00000018ff057819 */ /* 0x000fc80000011604 */
[----:B------:R-:W-:-:S05]  /*8180*/  LOP3.LUT R5, R0, 0x80, R5, 0xf8, !PT ;  /* 0x0000008000057812 */ /* 0x000fca00078ef805 */
[----:B------:R2:W-:Y:S01]  /*8190*/  STG.E.U8 desc[UR36][R2.64], R5 ;  /* 0x0000000502007986 */ /* 0x0005e2000c101124 */
[----:B------:R-:W-:Y:S05]  /*81a0*/  BRA `(.L_x_52734) ;  /* 0x0000000000087947 */ /* 0x000fea0003800000 */
.L_x_52755:
[----:B0-----:R-:W-:-:S05]  /*81b0*/  F2FP.BF16.F32.PACK_AB R4, RZ, R4 ;  /* 0x00000004ff04723e */ /* 0x001fca00000010ff */
[----:B------:R0:W-:Y:S02]  /*81c0*/  STG.E.U16 desc[UR36][R2.64], R4 ;  /* 0x0000000402007986 */ /* 0x0001e4000c101524 */
.L_x_52734:
[----:B------:R-:W-:-:S07]  /*81d0*/  VIADD R17, R17, 0x80 ;  /* 0x0000008011117836 */ /* 0x000fce0000000000 */
.L_x_52671:
[----:B------:R-:W-:Y:S05]  /*81e0*/  BSYNC.RECONVERGENT B7 ;  /* 0x0000000000077941 */ /* 0x000fea0003800200 */
.L_x_52670:
[----:B------:R-:W5:Y:S01]  /*81f0*/  LDCU UR4, c[0x0][0x380] ;  /* 0x00007000ff0477ac */ /* 0x000f620008000800 */
[----:B------:R-:W-:Y:S01]  /*8200*/  BSSY.RECONVERGENT B7, `(.L_x_52764) ;  /* 0x0000406000077945 */ /* 0x000fe20003800200 */
[----:B-----5:R-:W-:-:S13]  /*8210*/  ISETP.GE.AND P0, PT, R17, UR4, PT ;  /* 0x0000000411007c0c */ /* 0x020fda000bf06270 */
[----:B------:R-:W-:Y:S05]  /*8220*/  @P0 BRA `(.L_x_52765) ;  /* 0x00000040000c0947 */ /* 0x000fea0003800000 */
[----:B------:R-:W5:Y:S01]  /*8230*/  LDCU UR4, c[0x0][0x388] ;  /* 0x00007100ff0477ac */ /* 0x000f620008000800 */
[----:B------:R-:W-:Y:S02]  /*8240*/  HFMA2 R18, -RZ, RZ, 0, 0 ;  /* 0x00000000ff127431 */ /* 0x000fe400000001ff */
        /* <DEDUP_REMOVED lines=352> */
.L_x_52766:
        /* <DEDUP_REMOVED lines=18> */
.L_x_52771:
[----:B------:R-:W2:Y:S02]  /*9970*/  LDG.E.U8 R2, desc[UR36][R2.64] ;  /* 0x0000002402027981 */ /* 0x000ea4000c1e1100 */
[----:B--2---:R-:W-:Y:S01]  /*9980*/  I2FP.F32.U32 R19, R2 ;  /* 0x0000000200137245 */ /* 0x004fe20000201000 */
[----:B------:R-:W-:Y:S06]  /*9990*/  BRA `(.L_x_52773) ;  /* 0x0000000c00247947 */ /* 0x000fec0003800000 */
.L_x_52770:
        /* <DEDUP_REMOVED lines=9> */
.L_x_52775:
[----:B------:R-:W2:Y:S02]  /*9a30*/  LDG.E R2, desc[UR36][R2.64] ;  /* 0x0000002402027981 */ /* 0x000ea4000c1e1900 */
[----:B--2---:R-:W-:Y:S01]  /*9a40*/  I2FP.F32.S32 R19, R2 ;  /* 0x0000000200137245 */ /* 0x004fe20000201400 */
[----:B------:R-:W-:Y:S06]  /*9a50*/  BRA `(.L_x_52773) ;  /* 0x0000000800f47947 */ /* 0x000fec0003800000 */
.L_x_52774:
[----:B------:R-:W2:Y:S02]  /*9a60*/  LDG.E.U16 R2, desc[UR36][R2.64] ;  /* 0x0000002402027981 */ /* 0x000ea4000c1e1500 */
[----:B--2---:R2:W3:Y:S01]  /*9a70*/  I2F.S16 R19, R2 ;  /* 0x0000000200137306 */ /* 0x0044e20000101400 */
[----:B------:R-:W-:Y:S05]  /*9a80*/  BRA `(.L_x_52773) ;  /* 0x0000000800e87947 */ /* 0x000fea0003800000 */
.L_x_52769:
        /* <DEDUP_REMOVED lines=8> */
.L_x_52777:
[----:B------:R-:W2:Y:S02]  /*9b10*/  LDG.E.U16 R2, desc[UR36][R2.64] ;  /* 0x0000002402027981 */ /* 0x000ea4000c1e1500 */
[----:B--2---:R-:W-:Y:S01]  /*9b20*/  HADD2.F32 R19, -RZ, R2.H0_H0 ;  /* 0x20000002ff137230 */ /* 0x004fe20000004100 */
[----:B------:R-:W-:Y:S06]  /*9b30*/  BRA `(.L_x_52773) ;  /* 0x0000000800bc7947 */ /* 0x000fec0003800000 */
.L_x_52776:
        /* <DEDUP_REMOVED lines=8> */
.L_x_52779:
[----:B------:R-:W2:Y:S02]  /*9bc0*/  LDG.E.U16 R2, desc[UR36][R2.64] ;  /* 0x0000002402027981 */ /* 0x000ea4000c1e1500 */
[----:B--2---:R-:W-:Y:S01]  /*9bd0*/  HADD2.F32 R19, -RZ, R2.H0_H0 ;  /* 0x20000002ff137230 */ /* 0x004fe20000004100 */
[----:B------:R-:W-:Y:S06]  /*9be0*/  BRA `(.L_x_52773) ;  /* 0x0000000800907947 */ /* 0x000fec0003800000 */
.L_x_52778:
[----:B------:R-:W2:Y:S01]  /*9bf0*/  LDG.E.64 R2, desc[UR36][R2.64] ;  /* 0x0000002402027981 */ /* 0x000ea2000c1e1b00 */
[----:B------:R-:W-:Y:S01]  /*9c00*/  UMOV UR4, 0xf0000000 ;  /* 0xf000000000047882 */ /* 0x000fe20000000000 */
[----:B------:R-:W-:Y:S01]  /*9c10*/  UMOV UR5, 0x380fffff ;  /* 0x380fffff00057882 */ /* 0x000fe20000000000 */
[----:B--2---:R-:W0:Y:S01]  /*9c20*/  F2F.F32.F64 R19, R2 ;  /* 0x0000000200137310 */ /* 0x004e220000301000 */
[----:B------:R-:W-:-:S14]  /*9c30*/  DSETP.GEU.AND P0, PT, |R2|, UR4, PT ;  /* 0x0000000402007e2a */ /* 0x000fdc000bf0e200 */
[----:B0-----:R-:W-:Y:S01]  /*9c40*/  @!P0 FMUL R19, R19, 1.175494350822287508e-38 ;  /* 0x0080000013138820 */ /* 0x001fe20000400000 */
[----:B------:R-:W-:Y:S06]  /*9c50*/  BRA `(.L_x_52773) ;  /* 0x0000000800747947 */ /* 0x000fec0003800000 */
.L_x_52768:
        /* <DEDUP_REMOVED lines=12> */
.L_x_52782:
[----:B------:R-:W2:Y:S01]  /*9d20*/  LDG.E.64 R2, desc[UR36][R2.64] ;  /* 0x0000002402027981 */ /* 0x000ea2000c1e1b00 */
[----:B------:R-:W-:Y:S01]  /*9d30*/  UMOV UR4, 0xf0000000 ;  /* 0xf000000000047882 */ /* 0x000fe20000000000 */
[----:B------:R-:W-:Y:S01]  /*9d40*/  UMOV UR5, 0x380fffff ;  /* 0x380fffff00057882 */ /* 0x000fe20000000000 */
[----:B--2---:R-:W0:Y:S01]  /*9d50*/  F2F.F32.F64 R19, R2 ;  /* 0x0000000200137310 */ /* 0x004e220000301000 */
[----:B------:R-:W-:-:S14]  /*9d60*/  DSETP.GEU.AND P0, PT, |R2|, UR4, PT ;  /* 0x0000000402007e2a */ /* 0x000fdc000bf0e200 */
[----:B0-----:R-:W-:Y:S01]  /*9d70*/  @!P0 FMUL R19, R19, 1.175494350822287508e-38 ;  /* 0x0080000013138820 */ /* 0x001fe20000400000 */
[----:B------:R-:W-:Y:S06]  /*9d80*/  BRA `(.L_x_52773) ;  /* 0x0000000800287947 */ /* 0x000fec0003800000 */
.L_x_52781:
        /* <DEDUP_REMOVED lines=14> */
[----:B------:R-:W-:Y:S01]  /*9e70*/  IADD3 R5, PT, PT, R4, -0x4, RZ ;  /* 0xfffffffc04057810 */ /* 0x000fe20007ffe0ff */
        /* <DEDUP_REMOVED lines=10> */
.L_x_52784:
        /* <DEDUP_REMOVED lines=12> */
.L_x_52783:
[----:B------:R-:W2:Y:S02]  /*9fe0*/  LDG.E.U16 R2, desc[UR36][R2.64] ;  /* 0x0000002402027981 */ /* 0x000ea4000c1e1500 */
[----:B--2---:R-:W-:Y:S01]  /*9ff0*/  SHF.L.U32 R19, R2, 0x10, RZ ;  /* 0x0000001002137819 */ /* 0x004fe200000006ff */
[----:B------:R-:W-:Y:S06]  /*a000*/  BRA `(.L_x_52773) ;  /* 0x0000000400887947 */ /* 0x000fec0003800000 */
.L_x_52780:
        /* <DEDUP_REMOVED lines=11> */
.L_x_52787:
        /* <DEDUP_REMOVED lines=20> */
.L_x_52789:
[----:B------:R-:W-:Y:S05]  /*a200*/  BSYNC.RECONVERGENT B0 ;  /* 0x0000000000007941 */ /* 0x000fea0003800200 */
.L_x_52788:
[----:B------:R-:W-:Y:S01]  /*a210*/  IMAD.SHL.U32 R0, R0, 0x100000, RZ ;  /* 0x0010000000007824 */ /* 0x000fe200078e00ff */
[----:B------:R-:W-:-:S04]  /*a220*/  LEA R2, R2, 0x3b800000, 0x17 ;  /* 0x3b80000002027811 */ /* 0x000fc800078eb8ff */
[----:B------:R-:W-:Y:S01]  /*a230*/  LOP3.LUT R19, R2, R0, R19, 0xfe, !PT ;  /* 0x0000000002137212 */ /* 0x000fe200078efe13 */
[----:B------:R-:W-:Y:S06]  /*a240*/  BRA `(.L_x_52773) ;  /* 0x0000000000f87947 */ /* 0x000fec0003800000 */
.L_x_52786:
        /* <DEDUP_REMOVED lines=20> */
.L_x_52791:
[----:B------:R-:W-:Y:S05]  /*a390*/  BSYNC.RECONVERGENT B0 ;  /* 0x0000000000007941 */ /* 0x000fea0003800200 */
.L_x_52790:
[----:B------:R-:W-:Y:S01]  /*a3a0*/  IMAD.SHL.U32 R0, R0, 0x200000, RZ ;  /* 0x0020000000007824 */ /* 0x000fe200078e00ff */
[----:B------:R-:W-:-:S04]  /*a3b0*/  LEA R2, R2, 0x37800000, 0x17 ;  /* 0x3780000002027811 */ /* 0x000fc800078eb8ff */
[----:B------:R-:W-:Y:S01]  /*a3c0*/  LOP3.LUT R19, R2, R0, R19, 0xfe, !PT ;  /* 0x0000000002137212 */ /* 0x000fe200078efe13 */
[----:B------:R-:W-:Y:S06]  /*a3d0*/  BRA `(.L_x_52773) ;  /* 0x0000000000947947 */ /* 0x000fec0003800000 */
.L_x_52785:
        /* <DEDUP_REMOVED lines=14> */
.L_x_52772:
        /* <DEDUP_REMOVED lines=16> */
.L_x_52794:
[----:B------:R-:W-:Y:S01]  /*a5c0*/  IMAD.MOV.U32 R19, RZ, RZ, RZ ;  /* 0x000000ffff137224 */ /* 0x000fe200078e00ff */
[----:B------:R-:W-:Y:S06]  /*a5d0*/  BRA `(.L_x_52773) ;  /* 0x0000000000147947 */ /* 0x000fec0003800000 */
.L_x_52793:
[----:B------:R-:W2:Y:S02]  /*a5e0*/  LDG.E.64 R2, desc[UR36][R2.64] ;  /* 0x0000002402027981 */ /* 0x000ea4000c1e1b00 */
[----:B--2---:R0:W1:Y:S01]  /*a5f0*/  I2F.U64 R19, R2 ;  /* 0x0000000200137312 */ /* 0x0040620000301000 */
[----:B------:R-:W-:Y:S05]  /*a600*/  BRA `(.L_x_52773) ;  /* 0x0000000000087947 */ /* 0x000fea0003800000 */
.L_x_52792:
[----:B------:R-:W2:Y:S02]  /*a610*/  LDG.E R2, desc[UR36][R2.64] ;  /* 0x0000002402027981 */ /* 0x000ea4000c1e1900 */
[----:B--2---:R-:W-:-:S07]  /*a620*/  I2FP.F32.U32 R19, R2 ;  /* 0x0000000200137245 */ /* 0x004fce0000201000 */
.L_x_52773:
[----:B------:R-:W-:Y:S05]  /*a630*/  BSYNC.RECONVERGENT B6 ;  /* 0x0000000000067941 */ /* 0x000fea0003800200 */
.L_x_52767:
        /* <DEDUP_REMOVED lines=18> */
.L_x_52799:
[----:B------:R-:W2:Y:S02]  /*a760*/  LDG.E.U8 R0, desc[UR36][R2.64] ;  /* 0x0000002402007981 */ /* 0x000ea4000c1e1100 */
[----:B--2---:R-:W-:Y:S01]  /*a770*/  I2FP.F32.U32 R0, R0 ;  /* 0x0000000000007245 */ /* 0x004fe20000201000 */
[----:B------:R-:W-:Y:S06]  /*a780*/  BRA `(.L_x_52801) ;  /* 0x0000000c00247947 */ /* 0x000fec0003800000 */
.L_x_52798:
        /* <DEDUP_REMOVED lines=9> */
.L_x_52803:
[----:B------:R-:W2:Y:S02]  /*a820*/  LDG.E R0, desc[UR36][R2.64] ;  /* 0x0000002402007981 */ /* 0x000ea4000c1e1900 */
[----:B--2---:R-:W-:Y:S01]  /*a830*/  I2FP.F32.S32 R0, R0 ;  /* 0x0000000000007245 */ /* 0x004fe20000201400 */
[----:B------:R-:W-:Y:S06]  /*a840*/  BRA `(.L_x_52801) ;  /* 0x0000000800f47947 */ /* 0x000fec0003800000 */
.L_x_52802:
[----:B------:R-:W2:Y:S02]  /*a850*/  LDG.E.U16 R0, desc[UR36][R2.64] ;  /* 0x0000002402007981 */ /* 0x000ea4000c1e1500 */
[----:B--2---:R-:W4:Y:S01]  /*a860*/  I2F.S16 R0, R0 ;  /* 0x0000000000007306 */ /* 0x004f220000101400 */
[----:B------:R-:W-:Y:S05]  /*a870*/  BRA `(.L_x_52801) ;  /* 0x0000000800e87947 */ /* 0x000fea0003800000 */
.L_x_52797:
        /* <DEDUP_REMOVED lines=8> */
.L_x_52805:
[----:B------:R-:W2:Y:S02]  /*a900*/  LDG.E.U16 R0, desc[UR36][R2.64] ;  /* 0x0000002402007981 */ /* 0x000ea4000c1e1500 */
[----:B--2---:R-:W-:Y:S01]  /*a910*/  HADD2.F32 R0, -RZ, R0.H0_H0 ;  /* 0x20000000ff007230 */ /* 0x004fe20000004100 */
[----:B------:R-:W-:Y:S06]  /*a920*/  BRA `(.L_x_52801) ;  /* 0x0000000800bc7947 */ /* 0x000fec0003800000 */
.L_x_52804:
        /* <DEDUP_REMOVED lines=8> */
.L_x_52807:
[----:B------:R-:W2:Y:S02]  /*a9b0*/  LDG.E.U16 R0, desc[UR36][R2.64] ;  /* 0x0000002402007981 */ /* 0x000ea4000c1e1500 */
[----:B--2---:R-:W-:Y:S01]  /*a9c0*/  HADD2.F32 R0, -RZ, R0.H0_H0 ;  /* 0x20000000ff007230 */ /* 0x004fe20000004100 */
[----:B------:R-:W-:Y:S06]  /*a9d0*/  BRA `(.L_x_52801) ;  /* 0x0000000800907947 */ /* 0x000fec0003800000 */
.L_x_52806:
[----:B------:R-:W2:Y:S01]  /*a9e0*/  LDG.E.64 R2, desc[UR36][R2.64] ;  /* 0x0000002402027981 */ /* 0x000ea2000c1e1b00 */
[----:B------:R-:W-:Y:S01]  /*a9f0*/  UMOV UR4, 0xf0000000 ;  /* 0xf000000000047882 */ /* 0x000fe20000000000 */
[----:B------:R-:W-:Y:S01]  /*aa00*/  UMOV UR5, 0x380fffff ;  /* 0x380fffff00057882 */ /* 0x000fe20000000000 */
[----:B--2---:R-:W0:Y:S01]  /*aa10*/  F2F.F32.F64 R0, R2 ;  /* 0x0000000200007310 */ /* 0x004e220000301000 */
[----:B------:R-:W-:-:S14]  /*aa20*/  DSETP.GEU.AND P0, PT, |R2|, UR4, PT ;  /* 0x0000000402007e2a */ /* 0x000fdc000bf0e200 */
[----:B0-----:R-:W-:Y:S01]  /*aa30*/  @!P0 FMUL R0, R0, 1.175494350822287508e-38 ;  /* 0x0080000000008820 */ /* 0x001fe20000400000 */
[----:B------:R-:W-:Y:S06]  /*aa40*/  BRA `(.L_x_52801) ;  /* 0x0000000800747947 */ /* 0x000fec0003800000 */
.L_x_52796:
        /* <DEDUP_REMOVED lines=12> */
.L_x_52810:
[----:B------:R-:W2:Y:S01]  /*ab10*/  LDG.E.64 R2, desc[UR36][R2.64] ;  /* 0x0000002402027981 */ /* 0x000ea2000c1e1b00 */
[----:B------:R-:W-:Y:S01]  /*ab20*/  UMOV UR4, 0xf0000000 ;  /* 0xf000000000047882 */ /* 0x000fe20000000000 */
[----:B------:R-:W-:Y:S01]  /*ab30*/  UMOV UR5, 0x380fffff ;  /* 0x380fffff00057882 */ /* 0x000fe20000000000 */
[----:B--2---:R-:W0:Y:S01]  /*ab40*/  F2F.F32.F64 R0, R2 ;  /* 0x0000000200007310 */ /* 0x004e220000301000 */
[----:B------:R-:W-:-:S14]  /*ab50*/  DSETP.GEU.AND P0, PT, |R2|, UR4, PT ;  /* 0x0000000402007e2a */ /* 0x000fdc000bf0e200 */
[----:B0-----:R-:W-:Y:S01]  /*ab60*/  @!P0 FMUL R0, R0, 1.175494350822287508e-38 ;  /* 0x0080000000008820 */ /* 0x001fe20000400000 */
[----:B------:R-:W-:Y:S06]  /*ab70*/  BRA `(.L_x_52801) ;  /* 0x0000000800287947 */ /* 0x000fec0003800000 */
.L_x_52809:
        /* <DEDUP_REMOVED lines=25> */
.L_x_52812:
        /* <DEDUP_REMOVED lines=12> */
.L_x_52811:
[----:B------:R-:W2:Y:S02]  /*add0*/  LDG.E.U16 R0, desc[UR36][R2.64] ;  /* 0x0000002402007981 */ /* 0x000ea4000c1e1500 */
[----:B--2---:R-:W-:Y:S01]  /*ade0*/  IMAD.U32 R0, R0, 0x10000, RZ ;  /* 0x0001000000007824 */ /* 0x004fe200078e00ff */
[----:B------:R-:W-:Y:S06]  /*adf0*/  BRA `(.L_x_52801) ;  /* 0x0000000400887947 */ /* 0x000fec0003800000 */
.L_x_52808:
        /* <DEDUP_REMOVED lines=11> */
.L_x_52815:
        /* <DEDUP_REMOVED lines=20> */
.L_x_52817:
[----:B------:R-:W-:Y:S05]  /*aff0*/  BSYNC.RECONVERGENT B0 ;  /* 0x0000000000007941 */ /* 0x000fea0003800200 */
.L_x_52816:
[----:B------:R-:W-:Y:S02]  /*b000*/  SHF.L.U32 R0, R0, 0x14, RZ ;  /* 0x0000001400007819 */ /* 0x000fe400000006ff */
[----:B------:R-:W-:-:S04]  /*b010*/  LEA R2, R2, 0x3b800000, 0x17 ;  /* 0x3b80000002027811 */ /* 0x000fc800078eb8ff */
[----:B------:R-:W-:Y:S01]  /*b020*/  LOP3.LUT R0, R2, R0, R7, 0xfe, !PT ;  /* 0x0000000002007212 */ /* 0x000fe200078efe07 */
[----:B------:R-:W-:Y:S06]  /*b030*/  BRA `(.L_x_52801) ;  /* 0x0000000000f87947 */ /* 0x000fec0003800000 */
.L_x_52814:
        /* <DEDUP_REMOVED lines=20> */
.L_x_52819:
[----:B------:R-:W-:Y:S05]  /*b180*/  BSYNC.RECONVERGENT B0 ;  /* 0x0000000000007941 */ /* 0x000fea0003800200 */
.L_x_52818:
[----:B------:R-:W-:Y:S01]  /*b190*/  IMAD.SHL.U32 R0, R0, 0x200000, RZ ;  /* 0x0020000000007824 */ /* 0x000fe200078e00ff */
[----:B------:R-:W-:-:S04]  /*b1a0*/  LEA R2, R2, 0x37800000, 0x17 ;  /* 0x3780000002027811 */ /* 0x000fc800078eb8ff */
[----:B------:R-:W-:Y:S01]  /*b1b0*/  LOP3.LUT R0, R2, R0, R7, 0xfe, !PT ;  /* 0x0000000002007212 */ /* 0x000fe200078efe07 */
[----:B------:R-:W-:Y:S06]  /*b1c0*/  BRA `(.L_x_52801) ;  /* 0x0000000000947947 */ /* 0x000fec0003800000 */
.L_x_52813:
        /* <DEDUP_REMOVED lines=14> */
.L_x_52800:
        /* <DEDUP_REMOVED lines=16> */
.L_x_52822:
[----:B------:R-:W-:Y:S01]  /*b3b0*/  MOV R0, RZ ;  /* 0x000000ff00007202 */ /* 0x000fe20000000f00 */
[----:B------:R-:W-:Y:S06]  /*b3c0*/  BRA `(.L_x_52801) ;  /* 0x0000000000147947 */ /* 0x000fec0003800000 */
.L_x_52821:
[----:B------:R-:W2:Y:S02]  /*b3d0*/  LDG.E.64 R2, desc[UR36][R2.64] ;  /* 0x0000002402027981 */ /* 0x000ea4000c1e1b00 */
[----:B--2---:R0:W2:Y:S01]  /*b3e0*/  I2F.U64 R0, R2 ;  /* 0x0000000200007312 */ /* 0x0040a20000301000 */
[----:B------:R-:W-:Y:S05]  /*b3f0*/  BRA `(.L_x_52801) ;  /* 0x0000000000087947 */ /* 0x000fea0003800000 */
.L_x_52820:
[----:B------:R-:W2:Y:S02]  /*b400*/  LDG.E R0, desc[UR36][R2.64] ;  /* 0x0000002402007981 */ /* 0x000ea4000c1e1900 */
[----:B--2---:R-:W-:-:S07]  /*b410*/  I2FP.F32.U32 R0, R0 ;  /* 0x0000000000007245 */ /* 0x004fce0000201000 */
.L_x_52801:
[----:B------:R-:W-:Y:S05]  /*b420*/  BSYNC.RECONVERGENT B6 ;  /* 0x0000000000067941 */ /* 0x000fea0003800200 */
.L_x_52795:
[----:B-1-3-5:R-:W2:Y:S01]  /*b430*/  MUFU.LG2 R19, R19 ;  /* 0x0000001300137308 */ /* 0x02aea20000000c00 */
[----:B------:R-:W0:Y:S01]  /*b440*/  LDCU.64 UR4, c[0x0][0x5e8] ;  /* 0x0000bd00ff0477ac */ /* 0x000e220008000a00 */
[----:B------:R-:W-:-:S04]  /*b450*/  ULOP3.LUT UR6, UR40, 0xff, URZ, 0xc0, !UPT ;  /* 0x000000ff28067892 */ /* 0x000fc8000f8ec0ff */
[----:B------:R-:W-:Y:S01]  /*b460*/  UISETP.GT.AND UP0, UPT, UR6, 0x9, UPT ;  /* 0x000000090600788c */ /* 0x000fe2000bf04270 */
[----:B--2-4-:R-:W-:Y:S01]  /*b470*/  FMUL.FTZ R4, R19, R0 ;  /* 0x0000000013047220 */ /* 0x014fe20000410000 */
[----:B0-----:R-:W-:-:S05]  /*b480*/  IADD3 R2, P0, PT, R16, UR4, RZ ;  /* 0x0000000410027c10 */ /* 0x001fca000ff1e0ff */
        /* <DEDUP_REMOVED lines=14> */
.L_x_52826:
[----:B0-----:R-:W0:Y:S02]  /*b570*/  F2I.S64.TRUNC R4, R4 ;  /* 0x0000000400047311 */ /* 0x001e24000020d900 */
[----:B0-----:R-:W-:-:S05]  /*b580*/  IMAD.MOV.U32 R7, RZ, RZ, R4 ;  /* 0x000000ffff077224 */ /* 0x001fca00078e0004 */
[----:B------:R0:W-:Y:S01]  /*b590*/  STG.E.U8 desc[UR36][R2.64], R7 ;  /* 0x0000000702007986 */ /* 0x0001e2000c101124 */
[----:B------:R-:W-:Y:S05]  /*b5a0*/  BRA `(.L_x_52828) ;  /* 0x0000000c00287947 */ /* 0x000fea0003800000 */
.L_x_52825:
        /* <DEDUP_REMOVED lines=9> */
.L_x_52830:
[----:B0-----:R-:W0:Y:S02]  /*b640*/  F2I.FTZ.TRUNC.NTZ R5, R4 ;  /* 0x0000000400057305 */ /* 0x001e24000021f100 */
[----:B0-----:R0:W-:Y:S01]  /*b650*/  STG.E desc[UR36][R2.64], R5 ;  /* 0x0000000502007986 */ /* 0x0011e2000c101924 */
[----:B------:R-:W-:Y:S05]  /*b660*/  BRA `(.L_x_52828) ;  /* 0x0000000800f87947 */ /* 0x000fea0003800000 */
.L_x_52829:
[----:B0-----:R-:W0:Y:S02]  /*b670*/  F2I.FTZ.TRUNC.NTZ R5, R4 ;  /* 0x0000000400057305 */ /* 0x001e24000021f100 */
[----:B0-----:R0:W-:Y:S01]  /*b680*/  STG.E.U16 desc[UR36][R2.64], R5 ;  /* 0x0000000502007986 */ /* 0x0011e2000c101524 */
[----:B------:R-:W-:Y:S05]  /*b690*/  BRA `(.L_x_52828) ;  /* 0x0000000800ec7947 */ /* 0x000fea0003800000 */
.L_x_52824:
        /* <DEDUP_REMOVED lines=8> */
.L_x_52832:
[----:B0-----:R-:W-:-:S05]  /*b720*/  F2FP.F16.F32.PACK_AB R4, RZ, R4 ;  /* 0x00000004ff04723e */ /* 0x001fca00000000ff */
[----:B------:R0:W-:Y:S01]  /*b730*/  STG.E.U16 desc[UR36][R2.64], R4 ;  /* 0x0000000402007986 */ /* 0x0001e2000c101524 */
[----:B------:R-:W-:Y:S05]  /*b740*/  BRA `(.L_x_52828) ;  /* 0x0000000800c07947 */ /* 0x000fea0003800000 */
.L_x_52831:
        /* <DEDUP_REMOVED lines=9> */
.L_x_52834:
[----:B0-----:R-:W-:-:S04]  /*b7e0*/  F2FP.F16.F32.PACK_AB R5, RZ, R4 ;  /* 0x00000004ff05723e */ /* 0x001fc800000000ff */
[----:B------:R-:W-:-:S05]  /*b7f0*/  PRMT R5, R5, 0x5410, RZ ;  /* 0x0000541005057816 */ /* 0x000fca00000000ff */
[----:B------:R0:W-:Y:S01]  /*b800*/  STG.E desc[UR36][R2.64], R5 ;  /* 0x0000000502007986 */ /* 0x0001e2000c101924 */
[----:B------:R-:W-:Y:S05]  /*b810*/  BRA `(.L_x_52828) ;  /* 0x00000008008c7947 */ /* 0x000fea0003800000 */
.L_x_52833:
[----:B0-----:R-:W-:-:S06]  /*b820*/  FMUL.FTZ R4, R4, 1 ;  /* 0x3f80000004047820 */ /* 0x001fcc0000410000 */
[----:B------:R-:W0:Y:S02]  /*b830*/  F2F.F64.F32 R4, R4 ;  /* 0x0000000400047310 */ /* 0x000e240000201800 */
[----:B0-----:R0:W-:Y:S01]  /*b840*/  STG.E.64 desc[UR36][R2.64], R4 ;  /* 0x0000000402007986 */ /* 0x0011e2000c101b24 */
[----:B------:R-:W-:Y:S05]  /*b850*/  BRA `(.L_x_52828) ;  /* 0x00000008007c7947 */ /* 0x000fea0003800000 */
.L_x_52823:
        /* <DEDUP_REMOVED lines=13> */
.L_x_52838:
        /* <DEDUP_REMOVED lines=16> */
.L_x_52841:
[----:B------:R-:W-:-:S04]  /*ba30*/  SHF.R.U32.HI R4, RZ, 0x18, R4 ;  /* 0x00000018ff047819 */ /* 0x000fc80000011604 */
[----:B------:R-:W-:-:S04]  /*ba40*/  LOP3.LUT R4, R5, 0x80, R4, 0xf8, !PT ;  /* 0x0000008005047812 */ /* 0x000fc800078ef804 */
[----:B------:R-:W-:-:S07]  /*ba50*/  PRMT R0, R4, 0x7610, R0 ;  /* 0x0000761004007816 */ /* 0x000fce0000000000 */
.L_x_52840:
[----:B------:R-:W-:Y:S05]  /*ba60*/  BSYNC.RECONVERGENT B0 ;  /* 0x0000000000007941 */ /* 0x000fea0003800200 */
.L_x_52839:
[----:B------:R0:W-:Y:S01]  /*ba70*/  STG.E.U8 desc[UR36][R2.64], R0 ;  /* 0x0000000002007986 */ /* 0x0001e2000c101124 */
[----:B------:R-:W-:Y:S05]  /*ba80*/  BRA `(.L_x_52828) ;  /* 0x0000000400f07947 */ /* 0x000fea0003800000 */
.L_x_52837:
        /* <DEDUP_REMOVED lines=16> */
.L_x_52844:
[----:B------:R-:W-:-:S04]  /*bb90*/  SHF.R.U32.HI R4, RZ, 0x18, R4 ;  /* 0x00000018ff047819 */ /* 0x000fc80000011604 */
[----:B------:R-:W-:-:S04]  /*bba0*/  LOP3.LUT R5, R5, 0x80, R4, 0xf8, !PT ;  /* 0x0000008005057812 */ /* 0x000fc800078ef804 */
[----:B------:R-:W-:-:S07]  /*bbb0*/  PRMT R0, R5, 0x7610, R0 ;  /* 0x0000761005007816 */ /* 0x000fce0000000000 */
.L_x_52843:
[----:B------:R-:W-:Y:S05]  /*bbc0*/  BSYNC.RECONVERGENT B0 ;  /* 0x0000000000007941 */ /* 0x000fea0003800200 */
.L_x_52842:
[----:B------:R0:W-:Y:S01]  /*bbd0*/  STG.E.U8 desc[UR36][R2.64], R0 ;  /* 0x0000000002007986 */ /* 0x0001e2000c101124 */
[----:B------:R-:W-:Y:S05]  /*bbe0*/  BRA `(.L_x_52828) ;  /* 0x0000000400987947 */ /* 0x000fea0003800000 */
.L_x_52836:
        /* <DEDUP_REMOVED lines=21> */
.L_x_52846:
[----:B0-----:R-:W0:Y:S02]  /*bd40*/  F2I.U64.TRUNC R4, R4 ;  /* 0x0000000400047311 */ /* 0x001e24000020d800 */
[----:B0-----:R0:W-:Y:S01]  /*bd50*/  STG.E.64 desc[UR36][R2.64], R4 ;  /* 0x0000000402007986 */ /* 0x0011e2000c101b24 */
[----:B------:R-:W-:Y:S05]  /*bd60*/  BRA `(.L_x_52828) ;  /* 0x0000000400387947 */ /* 0x000fea0003800000 */
.L_x_52845:
[----:B0-----:R-:W0:Y:S02]  /*bd70*/  F2I.FTZ.U32.TRUNC.NTZ R5, R4 ;  /* 0x0000000400057305 */ /* 0x001e24000021f000 */
[----:B0-----:R0:W-:Y:S01]  /*bd80*/  STG.E desc[UR36][R2.64], R5 ;  /* 0x0000000502007986 */ /* 0x0011e2000c101924 */
[----:B------:R-:W-:Y:S05]  /*bd90*/  BRA `(.L_x_52828) ;  /* 0x00000004002c7947 */ /* 0x000fea0003800000 */
.L_x_52835:
        /* <DEDUP_REMOVED lines=10> */
.L_x_52848:
[----:B0-----:R-:W-:Y:S01]  /*be40*/  FMUL.FTZ R4, R4, 1 ;  /* 0x3f80000004047820 */ /* 0x001fe20000410000 */
[----:B------:R-:W-:-:S05]  /*be50*/  CS2R R6, SRZ ;  /* 0x0000000000067805 */ /* 0x000fca000001ff00 */
[----:B------:R-:W0:Y:S02]  /*be60*/  F2F.F64.F32 R4, R4 ;  /* 0x0000000400047310 */ /* 0x000e240000201800 */
[----:B0-----:R4:W-:Y:S01]  /*be70*/  STG.E.128 desc[UR36][R2.64], R4 ;  /* 0x0000000402007986 */ /* 0x0019e2000c101d24 */
[----:B------:R-:W-:Y:S05]  /*be80*/  BRA `(.L_x_52828) ;  /* 0x0000000000f07947 */ /* 0x000fea0003800000 */
.L_x_52847:
[----:B------:R-:W-:-:S09]  /*be90*/  UISETP.NE.AND UP0, UPT, UR6, 0xf, UPT ;  /* 0x0000000f0600788c */ /* 0x000fd2000bf05270 */
[----:B------:R-:W-:Y:S05]  /*bea0*/  BRA.U !UP0, `(.L_x_52849) ;  /* 0x0000000108e07547 */ /* 0x000fea000b800000 */
[----:B------:R-:W-:-:S09]  /*beb0*/  UISETP.NE.AND UP0, UPT, UR6, 0x17, UPT ;  /* 0x000000170600788c */ /* 0x000fd2000bf05270 */
[----:B------:R-:W-:Y:S05]  /*bec0*/  BRA.U !UP0, `(.L_x_52850) ;  /* 0x00000001088c7547 */ /* 0x000fea000b800000 */
[----:B------:R-:W-:-:S09]  /*bed0*/  UISETP.NE.AND UP0, UPT, UR6, 0x18, UPT ;  /* 0x000000180600788c */ /* 0x000fd2000bf05270 */
[----:B------:R-:W-:Y:S05]  /*bee0*/  BRA.U !UP0, `(.L_x_52851) ;  /* 0x0000000108447547 */ /* 0x000fea000b800000 */
.L_x_52827:
        /* <DEDUP_REMOVED lines=16> */
.L_x_52852:
[----:B------:R-:W-:Y:S05]  /*bff0*/  BRA `(.L_x_52828) ;  /* 0x0000000000947947 */ /* 0x000fea0003800000 */
.L_x_52851:
        /* <DEDUP_REMOVED lines=12> */
.L_x_52854:
[----:B------:R-:W-:Y:S05]  /*c0c0*/  BSYNC.RECONVERGENT B0 ;  /* 0x0000000000007941 */ /* 0x000fea0003800200 */
.L_x_52853:
[----:B------:R-:W-:-:S05]  /*c0d0*/  LOP3.LUT R5, R0, 0x80, R7, 0xf8, !PT ;  /* 0x0000008000057812 */ /* 0x000fca00078ef807 */
[----:B------:R1:W-:Y:S01]  /*c0e0*/  STG.E.U8 desc[UR36][R2.64], R5 ;  /* 0x0000000502007986 */ /* 0x0003e2000c101124 */
[----:B------:R-:W-:Y:S05]  /*c0f0*/  BRA `(.L_x_52828) ;  /* 0x0000000000547947 */ /* 0x000fea0003800000 */
.L_x_52850:
        /* <DEDUP_REMOVED lines=11> */
.L_x_52856:
[----:B------:R-:W-:Y:S01]  /*c1b0*/  IMAD.MOV.U32 R0, RZ, RZ, 0x7f ;  /* 0x0000007fff007424 */ /* 0x000fe200078e00ff */
[----:B------:R-:W-:-:S04]  /*c1c0*/  ISETP.GT.U32.AND P0, PT, R6, 0x7f800000, PT ;  /* 0x7f8000000600780c */ /* 0x000fc80003f04070 */
[----:B------:R-:W-:-:S09]  /*c1d0*/  SEL R0, R0, 0x7c, P0 ;  /* 0x0000007c00007807 */ /* 0x000fd20000000000 */
.L_x_52857:
[----:B------:R-:W-:Y:S05]  /*c1e0*/  BSYNC.RECONVERGENT B0 ;  /* 0x0000000000007941 */ /* 0x000fea0003800200 */
.L_x_52855:
[----:B------:R-:W-:-:S04]  /*c1f0*/  SHF.R.U32.HI R5, RZ, 0x18, R4 ;  /* 0x00000018ff057819 */ /* 0x000fc80000011604 */
[----:B------:R-:W-:-:S05]  /*c200*/  LOP3.LUT R5, R0, 0x80, R5, 0xf8, !PT ;  /* 0x0000008000057812 */ /* 0x000fca00078ef805 */
[----:B------:R0:W-:Y:S01]  /*c210*/  STG.E.U8 desc[UR36][R2.64], R5 ;  /* 0x0000000502007986 */ /* 0x0001e2000c101124 */
[----:B------:R-:W-:Y:S05]  /*c220*/  BRA `(.L_x_52828) ;  /* 0x0000000000087947 */ /* 0x000fea0003800000 */
.L_x_52849:
[----:B0-----:R-:W-:-:S05]  /*c230*/  F2FP.BF16.F32.PACK_AB R4, RZ, R4 ;  /* 0x00000004ff04723e */ /* 0x001fca00000010ff */
[----:B------:R2:W-:Y:S02]  /*c240*/  STG.E.U16 desc[UR36][R2.64], R4 ;  /* 0x0000000402007986 */ /* 0x0005e4000c101524 */
.L_x_52828:
[----:B------:R-:W-:-:S07]  /*c250*/  IADD3 R17, PT, PT, R17, 0x80, RZ ;  /* 0x0000008011117810 */ /* 0x000fce0007ffe0ff */
.L_x_52765:
[----:B------:R-:W-:Y:S05]  /*c260*/  BSYNC.RECONVERGENT B7 ;  /* 0x0000000000077941 */ /* 0x000fea0003800200 */
.L_x_52764:
[----:B------:R-:W5:Y:S02]  /*c270*/  LDCU UR4, c[0x0][0x380] ;  /* 0x00007000ff0477ac */ /* 0x000f640008000800 */
[----:B-----5:R-:W-:-:S13]  /*c280*/  ISETP.GE.AND P0, PT, R17, UR4, PT ;  /* 0x0000000411007c0c */ /* 0x020fda000bf06270 */
[----:B------:R-:W-:Y:S05]  /*c290*/  @P0 EXIT ;  /* 0x000000000000094d */ /* 0x000fea0003800000 */
[----:B------:R-:W5:Y:S01]  /*c2a0*/  LDCU UR4, c[0x0][0x388] ;  /* 0x00007100ff0477ac */ /* 0x000f620008000800 */
[----:B------:R-:W-:Y:S01]  /*c2b0*/  IMAD.MOV.U32 R18, RZ, RZ, RZ ;  /* 0x000000ffff127224 */ /* 0x000fe200078e00ff */
[----:B------:R-:W-:Y:S01]  /*c2c0*/  MOV R16, RZ ;  /* 0x000000ff00107202 */ /* 0x000fe20000000f00 */
        /* <DEDUP_REMOVED lines=351> */
.L_x_52858:
[----:B------:R-:W1:Y:S01]  /*d8c0*/  LDCU.64 UR8, c[0x0][0x5f0] ;  /* 0x0000be00ff0877ac */ /* 0x000e620008000a00 */
[----:B------:R-:W-:Y:S01]  /*d8d0*/  BSSY.RECONVERGENT B6, `(.L_x_52859) ;  /* 0x00000e0000067945 */ /* 0x000fe20003800200 */
[----:B------:R-:W0:Y:S01]  /*d8e0*/  LDCU.64 UR6, c[0x0][0x5e8] ;  /* 0x0000bd00ff0677ac */ /* 0x000e220008000a00 */
[----:B------:R-:W-:-:S04]  /*d8f0*/  UPRMT UR4, UR40, 0x7771, URZ ;  /* 0x0000777128047896 */ /* 0x000fc800080000ff */
[----:B------:R-:W-:Y:S01]  /*d900*/  UISETP.GT.AND UP0, UPT, UR4, 0x9, UPT ;  /* 0x000000090400788c */ /* 0x000fe2000bf04270 */
[----:B-1234-:R-:W-:Y:S02]  /*d910*/  IADD3 R2, P1, PT, R0, UR8, RZ ;  /* 0x0000000800027c10 */ /* 0x01efe4000ff3e0ff */
        /* <DEDUP_REMOVED lines=15> */
.L_x_52863:
[----:B------:R-:W2:Y:S02]  /*da10*/  LDG.E.U8 R2, desc[UR36][R2.64] ;  /* 0x0000002402027981 */ /* 0x000ea4000c1e1100 */
[----:B--2---:R-:W-:Y:S01]  /*da20*/  I2FP.F32.U32 R19, R2 ;  /* 0x0000000200137245 */ /* 0x004fe20000201000 */
[----:B------:R-:W-:Y:S06]  /*da30*/  BRA `(.L_x_52865) ;  /* 0x0000000c00247947 */ /* 0x000fec0003800000 */
.L_x_52862:
        /* <DEDUP_REMOVED lines=9> */
.L_x_52867:
[----:B------:R-:W2:Y:S02]  /*dad0*/  LDG.E R2, desc[UR36][R2.64] ;  /* 0x0000002402027981 */ /* 0x000ea4000c1e1900 */
[----:B--2---:R-:W-:Y:S01]  /*dae0*/  I2FP.F32.S32 R19, R2 ;  /* 0x0000000200137245 */ /* 0x004fe20000201400 */
[----:B------:R-:W-:Y:S06]  /*daf0*/  BRA `(.L_x_52865) ;  /* 0x0000000800f47947 */ /* 0x000fec0003800000 */
.L_x_52866:
[----:B------:R-:W2:Y:S02]  /*db00*/  LDG.E.U16 R2, desc[UR36][R2.64] ;  /* 0x0000002402027981 */ /* 0x000ea4000c1e1500 */
[----:B--2---:R0:W1:Y:S01]  /*db10*/  I2F.S16 R19, R2 ;  /* 0x0000000200137306 */ /* 0x0040620000101400 */
[----:B------:R-:W-:Y:S05]  /*db20*/  BRA `(.L_x_52865) ;  /* 0x0000000800e87947 */ /* 0x000fea0003800000 */
.L_x_52861:
        /* <DEDUP_REMOVED lines=8> */
.L_x_52869:
[----:B------:R-:W2:Y:S02]  /*dbb0*/  LDG.E.U16 R2, desc[UR36][R2.64] ;  /* 0x0000002402027981 */ /* 0x000ea4000c1e1500 */
[----:B--2---:R-:W-:Y:S01]  /*dbc0*/  HADD2.F32 R19, -RZ, R2.H0_H0 ;  /* 0x20000002ff137230 */ /* 0x004fe20000004100 */
[----:B------:R-:W-:Y:S06]  /*dbd0*/  BRA `(.L_x_52865) ;  /* 0x0000000800bc7947 */ /* 0x000fec0003800000 */
.L_x_52868:
        /* <DEDUP_REMOVED lines=8> */
.L_x_52871:
[----:B------:R-:W2:Y:S02]  /*dc60*/  LDG.E.U16 R2, desc[UR36][R2.64] ;  /* 0x0000002402027981 */ /* 0x000ea4000c1e1500 */
[----:B--2---:R-:W-:Y:S01]  /*dc70*/  HADD2.F32 R19, -RZ, R2.H0_H0 ;  /* 0x20000002ff137230 */ /* 0x004fe20000004100 */
[----:B------:R-:W-:Y:S06]  /*dc80*/  BRA `(.L_x_52865) ;  /* 0x0000000800907947 */ /* 0x000fec0003800000 */
.L_x_52870:
[----:B------:R-:W2:Y:S01]  /*dc90*/  LDG.E.64 R2, desc[UR36][R2.64] ;  /* 0x0000002402027981 */ /* 0x000ea2000c1e1b00 */
[----:B------:R-:W-:Y:S01]  /*dca0*/  UMOV UR4, 0xf0000000 ;  /* 0xf000000000047882 */ /* 0x000fe20000000000 */
[----:B------:R-:W-:Y:S01]  /*dcb0*/  UMOV UR5, 0x380fffff ;  /* 0x380fffff00057882 */ /* 0x000fe20000000000 */
[----:B--2---:R-:W0:Y:S01]  /*dcc0*/  F2F.F32.F64 R19, R2 ;  /* 0x0000000200137310 */ /* 0x004e220000301000 */
[----:B------:R-:W-:-:S14]  /*dcd0*/  DSETP.GEU.AND P0, PT, |R2|, UR4, PT ;  /* 0x0000000402007e2a */ /* 0x000fdc000bf0e200 */
[----:B0-----:R-:W-:Y:S01]  /*dce0*/  @!P0 FMUL R19, R19, 1.175494350822287508e-38 ;  /* 0x0080000013138820 */ /* 0x001fe20000400000 */
[----:B------:R-:W-:Y:S06]  /*dcf0*/  BRA `(.L_x_52865) ;  /* 0x0000000800747947 */ /* 0x000fec0003800000 */
.L_x_52860:
        /* <DEDUP_REMOVED lines=12> */
.L_x_52874:
[----:B------:R-:W2:Y:S01]  /*ddc0*/  LDG.E.64 R2, desc[UR36][R2.64] ;  /* 0x0000002402027981 */ /* 0x000ea2000c1e1b00 */
[----:B------:R-:W-:Y:S01]  /*ddd0*/  UMOV UR4, 0xf0000000 ;  /* 0xf000000000047882 */ /* 0x000fe20000000000 */
[----:B------:R-:W-:Y:S01]  /*dde0*/  UMOV UR5, 0x380fffff ;  /* 0x380fffff00057882 */ /* 0x000fe20000000000 */
[----:B--2---:R-:W0:Y:S01]  /*ddf0*/  F2F.F32.F64 R19, R2 ;  /* 0x0000000200137310 */ /* 0x004e220000301000 */
[----:B------:R-:W-:-:S14]  /*de00*/  DSETP.GEU.AND P0, PT, |R2|, UR4, PT ;  /* 0x0000000402007e2a */ /* 0x000fdc000bf0e200 */
[----:B0-----:R-:W-:Y:S01]  /*de10*/  @!P0 FMUL R19, R19, 1.175494350822287508e-38 ;  /* 0x0080000013138820 */ /* 0x001fe20000400000 */
[----:B------:R-:W-:Y:S06]  /*de20*/  BRA `(.L_x_52865) ;  /* 0x0000000800287947 */ /* 0x000fec0003800000 */
.L_x_52873:
        /* <DEDUP_REMOVED lines=25> */
.L_x_52876:
        /* <DEDUP_REMOVED lines=12> */
.L_x_52875:
[----:B------:R-:W2:Y:S02]  /*e080*/  LDG.E.U16 R2, desc[UR36][R2.64] ;  /* 0x0000002402027981 */ /* 0x000ea4000c1e1500 */
[----:B--2---:R-:W-:Y:S01]  /*e090*/  IMAD.U32 R19, R2, 0x10000, RZ ;  /* 0x0001000002137824 */ /* 0x004fe200078e00ff */
[----:B------:R-:W-:Y:S06]  /*e0a0*/  BRA `(.L_x_52865) ;  /* 0x0000000400887947 */ /* 0x000fec0003800000 */
.L_x_52872:
        /* <DEDUP_REMOVED lines=11> */
.L_x_52879:
        /* <DEDUP_REMOVED lines=20> */
.L_x_52881:
[----:B------:R-:W-:Y:S05]  /*e2a0*/  BSYNC.RECONVERGENT B0 ;  /* 0x0000000000007941 */ /* 0x000fea0003800200 */
.L_x_52880:
[----:B------:R-:W-:Y:S01]  /*e2b0*/  IMAD.SHL.U32 R0, R0, 0x100000, RZ ;  /* 0x0010000000007824 */ /* 0x000fe200078e00ff */
[----:B------:R-:W-:-:S04]  /*e2c0*/  LEA R2, R2, 0x3b800000, 0x17 ;  /* 0x3b80000002027811 */ /* 0x000fc800078eb8ff */
[----:B------:R-:W-:Y:S01]  /*e2d0*/  LOP3.LUT R19, R2, R0, R19, 0xfe, !PT ;  /* 0x0000000002137212 */ /* 0x000fe200078efe13 */
[----:B------:R-:W-:Y:S06]  /*e2e0*/  BRA `(.L_x_52865) ;  /* 0x0000000000f87947 */ /* 0x000fec0003800000 */
.L_x_52878:
        /* <DEDUP_REMOVED lines=20> */
.L_x_52883:
[----:B------:R-:W-:Y:S05]  /*e430*/  BSYNC.RECONVERGENT B0 ;  /* 0x0000000000007941 */ /* 0x000fea0003800200 */
.L_x_52882:
[----:B------:R-:W-:Y:S02]  /*e440*/  SHF.L.U32 R0, R0, 0x15, RZ ;  /* 0x0000001500007819 */ /* 0x000fe400000006ff */
[----:B------:R-:W-:-:S04]  /*e450*/  LEA R2, R2, 0x37800000, 0x17 ;  /* 0x3780000002027811 */ /* 0x000fc800078eb8ff */
[----:B------:R-:W-:Y:S01]  /*e460*/  LOP3.LUT R19, R2, R0, R19, 0xfe, !PT ;  /* 0x0000000002137212 */ /* 0x000fe200078efe13 */
[----:B------:R-:W-:Y:S06]  /*e470*/  BRA `(.L_x_52865) ;  /* 0x0000000000947947 */ /* 0x000fec0003800000 */
.L_x_52877:
        /* <DEDUP_REMOVED lines=14> */
.L_x_52864:
        /* <DEDUP_REMOVED lines=16> */
.L_x_52886:
[----:B------:R-:W-:Y:S01]  /*e660*/  IMAD.MOV.U32 R19, RZ, RZ, RZ ;  /* 0x000000ffff137224 */ /* 0x000fe200078e00ff */
[----:B------:R-:W-:Y:S06]  /*e670*/  BRA `(.L_x_52865) ;  /* 0x0000000000147947 */ /* 0x000fec0003800000 */
.L_x_52885:
[----:B------:R-:W2:Y:S02]  /*e680*/  LDG.E.64 R2, desc[UR36][R2.64] ;  /* 0x0000002402027981 */ /* 0x000ea4000c1e1b00 */
[----:B--2---:R0:W1:Y:S01]  /*e690*/  I2F.U64 R19, R2 ;  /* 0x0000000200137312 */ /* 0x0040620000301000 */
[----:B------:R-:W-:Y:S05]  /*e6a0*/  BRA `(.L_x_52865) ;  /* 0x0000000000087947 */ /* 0x000fea0003800000 */
.L_x_52884:
[----:B------:R-:W2:Y:S02]  /*e6b0*/  LDG.E R2, desc[UR36][R2.64] ;  /* 0x0000002402027981 */ /* 0x000ea4000c1e1900 */
[----:B--2---:R-:W-:-:S07]  /*e6c0*/  I2FP.F32.U32 R19, R2 ;  /* 0x0000000200137245 */ /* 0x004fce0000201000 */
.L_x_52865:
[----:B------:R-:W-:Y:S05]  /*e6d0*/  BSYNC.RECONVERGENT B6 ;  /* 0x0000000000067941 */ /* 0x000fea0003800200 */
.L_x_52859:
        /* <DEDUP_REMOVED lines=18> */
.L_x_52891:
[----:B------:R-:W2:Y:S02]  /*e800*/  LDG.E.U8 R0, desc[UR36][R2.64] ;  /* 0x0000002402007981 */ /* 0x000ea4000c1e1100 */
[----:B--2---:R-:W-:Y:S01]  /*e810*/  I2FP.F32.U32 R0, R0 ;  /* 0x0000000000007245 */ /* 0x004fe20000201000 */
[----:B------:R-:W-:Y:S06]  /*e820*/  BRA `(.L_x_52893) ;  /* 0x0000000c00247947 */ /* 0x000fec0003800000 */
.L_x_52890:
        /* <DEDUP_REMOVED lines=9> */
.L_x_52895:
[----:B------:R-:W2:Y:S02]  /*e8c0*/  LDG.E R0, desc[UR36][R2.64] ;  /* 0x0000002402007981 */ /* 0x000ea4000c1e1900 */
[----:B--2---:R-:W-:Y:S01]  /*e8d0*/  I2FP.F32.S32 R0, R0 ;  /* 0x0000000000007245 */ /* 0x004fe20000201400 */
[----:B------:R-:W-:Y:S06]  /*e8e0*/  BRA `(.L_x_52893) ;  /* 0x0000000800f47947 */ /* 0x000fec0003800000 */
.L_x_52894:
[----:B------:R-:W2:Y:S02]  /*e8f0*/  LDG.E.U16 R0, desc[UR36][R2.64] ;  /* 0x0000002402007981 */ /* 0x000ea4000c1e1500 */
[----:B--2---:R-:W0:Y:S01]  /*e900*/  I2F.S16 R0, R0 ;  /* 0x0000000000007306 */ /* 0x004e220000101400 */
[----:B------:R-:W-:Y:S05]  /*e910*/  BRA `(.L_x_52893) ;  /* 0x0000000800e87947 */ /* 0x000fea0003800000 */
.L_x_52889:
        /* <DEDUP_REMOVED lines=8> */
.L_x_52897:
[----:B------:R-:W2:Y:S02]  /*e9a0*/  LDG.E.U16 R0, desc[UR36][R2.64] ;  /* 0x0000002402007981 */ /* 0x000ea4000c1e1500 */
[----:B--2---:R-:W-:Y:S01]  /*e9b0*/  HADD2.F32 R0, -RZ, R0.H0_H0 ;  /* 0x20000000ff007230 */ /* 0x004fe20000004100 */
[----:B------:R-:W-:Y:S06]  /*e9c0*/  BRA `(.L_x_52893) ;  /* 0x0000000800bc7947 */ /* 0x000fec0003800000 */
.L_x_52896:
        /* <DEDUP_REMOVED lines=8> */
.L_x_52899:
[----:B------:R-:W2:Y:S02]  /*ea50*/  LDG.E.U16 R0, desc[UR36][R2.64] ;  /* 0x0000002402007981 */ /* 0x000ea4000c1e1500 */
[----:B--2---:R-:W-:Y:S01]  /*ea60*/  HADD2.F32 R0, -RZ, R0.H0_H0 ;  /* 0x20000000ff007230 */ /* 0x004fe20000004100 */
[----:B------:R-:W-:Y:S06]  /*ea70*/  BRA `(.L_x_52893) ;  /* 0x0000000800907947 */ /* 0x000fec0003800000 */
.L_x_52898:
[----:B------:R-:W2:Y:S01]  /*ea80*/  LDG.E.64 R2, desc[UR36][R2.64] ;  /* 0x0000002402027981 */ /* 0x000ea2000c1e1b00 */
[----:B------:R-:W-:Y:S01]  /*ea90*/  UMOV UR4, 0xf0000000 ;  /* 0xf000000000047882 */ /* 0x000fe20000000000 */
[----:B------:R-:W-:Y:S01]  /*eaa0*/  UMOV UR5, 0x380fffff ;  /* 0x380fffff00057882 */ /* 0x000fe20000000000 */
[----:B--2---:R-:W0:Y:S01]  /*eab0*/  F2F.F32.F64 R0, R2 ;  /* 0x0000000200007310 */ /* 0x004e220000301000 */
[----:B------:R-:W-:-:S14]  /*eac0*/  DSETP.GEU.AND P0, PT, |R2|, UR4, PT ;  /* 0x0000000402007e2a */ /* 0x000fdc000bf0e200 */
[----:B0-----:R-:W-:Y:S01]  /*ead0*/  @!P0 FMUL R0, R0, 1.175494350822287508e-38 ;  /* 0x0080000000008820 */ /* 0x001fe20000400000 */
[----:B------:R-:W-:Y:S06]  /*eae0*/  BRA `(.L_x_52893) ;  /* 0x0000000800747947 */ /* 0x000fec0003800000 */
.L_x_52888:
        /* <DEDUP_REMOVED lines=12> */
.L_x_52902:
[----:B------:R-:W2:Y:S01]  /*ebb0*/  LDG.E.64 R2, desc[UR36][R2.64] ;  /* 0x0000002402027981 */ /* 0x000ea2000c1e1b00 */
[----:B------:R-:W-:Y:S01]  /*ebc0*/  UMOV UR4, 0xf0000000 ;  /* 0xf000000000047882 */ /* 0x000fe20000000000 */
[----:B------:R-:W-:Y:S01]  /*ebd0*/  UMOV UR5, 0x380fffff ;  /* 0x380fffff00057882 */ /* 0x000fe20000000000 */
[----:B--2---:R-:W0:Y:S01]  /*ebe0*/  F2F.F32.F64 R0, R2 ;  /* 0x0000000200007310 */ /* 0x004e220000301000 */
[----:B------:R-:W-:-:S14]  /*ebf0*/  DSETP.GEU.AND P0, PT, |R2|, UR4, PT ;  /* 0x0000000402007e2a */ /* 0x000fdc000bf0e200 */
[----:B0-----:R-:W-:Y:S01]  /*ec00*/  @!P0 FMUL R0, R0, 1.175494350822287508e-38 ;  /* 0x0080000000008820 */ /* 0x001fe20000400000 */
[----:B------:R-:W-:Y:S06]  /*ec10*/  BRA `(.L_x_52893) ;  /* 0x0000000800287947 */ /* 0x000fec0003800000 */
.L_x_52901:
        /* <DEDUP_REMOVED lines=25> */
.L_x_52904:
        /* <DEDUP_REMOVED lines=12> */
.L_x_52903:
[----:B------:R-:W2:Y:S02]  /*ee70*/  LDG.E.U16 R0, desc[UR36][R2.64] ;  /* 0x0000002402007981 */ /* 0x000ea4000c1e1500 */
[----:B--2---:R-:W-:Y:S01]  /*ee80*/  SHF.L.U32 R0, R0, 0x10, RZ ;  /* 0x0000001000007819 */ /* 0x004fe200000006ff */
[----:B------:R-:W-:Y:S06]  /*ee90*/  BRA `(.L_x_52893) ;  /* 0x0000000400887947 */ /* 0x000fec0003800000 */
.L_x_52900:
        /* <DEDUP_REMOVED lines=11> */
.L_x_52907:
        /* <DEDUP_REMOVED lines=20> */
.L_x_52909:
[----:B------:R-:W-:Y:S05]  /*f090*/  BSYNC.RECONVERGENT B0 ;  /* 0x0000000000007941 */ /* 0x000fea0003800200 */
.L_x_52908:
[----:B------:R-:W-:Y:S01]  /*f0a0*/  IMAD.SHL.U32 R0, R0, 0x100000, RZ ;  /* 0x0010000000007824 */ /* 0x000fe200078e00ff */
[----:B------:R-:W-:-:S04]  /*f0b0*/  LEA R2, R2, 0x3b800000, 0x17 ;  /* 0x3b80000002027811 */ /* 0x000fc800078eb8ff */
[----:B------:R-:W-:Y:S01]  /*f0c0*/  LOP3.LUT R0, R2, R0, R7, 0xfe, !PT ;  /* 0x0000000002007212 */ /* 0x000fe200078efe07 */
[----:B------:R-:W-:Y:S06]  /*f0d0*/  BRA `(.L_x_52893) ;  /* 0x0000000000f87947 */ /* 0x000fec0003800000 */
.L_x_52906:
        /* <DEDUP_REMOVED lines=20> */
.L_x_52911:
[----:B------:R-:W-:Y:S05]  /*f220*/  BSYNC.RECONVERGENT B0 ;  /* 0x0000000000007941 */ /* 0x000fea0003800200 */
.L_x_52910:
[----:B------:R-:W-:Y:S01]  /*f230*/  IMAD.SHL.U32 R0, R0, 0x200000, RZ ;  /* 0x0020000000007824 */ /* 0x000fe200078e00ff */
[----:B------:R-:W-:-:S04]  /*f240*/  LEA R2, R2, 0x37800000, 0x17 ;  /* 0x3780000002027811 */ /* 0x000fc800078eb8ff */
[----:B------:R-:W-:Y:S01]  /*f250*/  LOP3.LUT R0, R2, R0, R7, 0xfe, !PT ;  /* 0x0000000002007212 */ /* 0x000fe200078efe07 */
[----:B------:R-:W-:Y:S06]  /*f260*/  BRA `(.L_x_52893) ;  /* 0x0000000000947947 */ /* 0x000fec0003800000 */
.L_x_52905:
        /* <DEDUP_REMOVED lines=14> */
.L_x_52892:
[----:B------:R-:W-:Y:S01]  /*f350*/  MOV R2, 0x0 ;  /* 0x0000000000027802 */ /* 0x000fe20000000f00 */
[----:B------:R-:W0:Y:S01]  /*f360*/  LDCU.64 UR4, c[0x4][0x198] ;  /* 0x01003300ff0477ac */ /* 0x000e220008000a00 */
[----:B------:R-:W-:Y:S02]  /*f370*/  HFMA2 R12, -RZ, RZ, 0, 5.9604644775390625e-08 ;  /* 0x00000001ff0c7431 */ /* 0x000fe400000001ff */
[----:B------:R-:W-:Y:S01]  /*f380*/  IMAD.MOV.U32 R8, RZ, RZ, 0x4e ;  /* 0x0000004eff087424 */ /* 0x000fe200078e00ff */
[----:B------:R-:W2:Y:S01]  /*f390*/  LDCU.64 UR6, c[0x4][0x1a0] ;  /* 0x01003400ff0677ac */ /* 0x000ea20008000a00 */
[----:B------:R-:W3:Y:S01]  /*f3a0*/  LDC.64 R2, c[0x4][R2] ;  /* 0x0100000002027b82 */ /* 0x000ee20000000a00 */
[----:B------:R-:W-:Y:S01]  /*f3b0*/  IMAD.MOV.U32 R13, RZ, RZ, RZ ;  /* 0x000000ffff0d7224 */ /* 0x000fe200078e00ff */
[----:B------:R-:W4:Y:S01]  /*f3c0*/  LDCU.64 UR8, c[0x4][0x68] ;  /* 0x01000d00ff0877ac */ /* 0x000f220008000a00 */
[----:B0-----:R-:W-:Y:S01]  /*f3d0*/  IMAD.U32 R4, RZ, RZ, UR4 ;  /* 0x00000004ff047e24 */ /* 0x001fe2000f8e00ff */
[----:B------:R-:W-:Y:S01]  /*f3e0*/  MOV R5, UR5 ;  /* 0x0000000500057c02 */ /* 0x000fe20008000f00 */
[----:B--2---:R-:W-:-:S02]  /*f3f0*/  IMAD.U32 R6, RZ, RZ, UR6 ;  /* 0x00000006ff067e24 */ /* 0x004fc4000f8e00ff */
[----:B------:R-:W-:Y:S01]  /*f400*/  IMAD.U32 R7, RZ, RZ, UR7 ;  /* 0x00000007ff077e24 */ /* 0x000fe2000f8e00ff */
[----:B----4-:R-:W-:Y:S01]  /*f410*/  MOV R10, UR8 ;  /* 0x00000008000a7c02 */ /* 0x010fe20008000f00 */
[----:B------:R-:W-:-:S07]  /*f420*/  IMAD.U32 R11, RZ, RZ, UR9 ;  /* 0x00000009ff0b7e24 */ /* 0x000fce000f8e00ff */
[----:B------:R-:W-:-:S07]  /*f430*/  LEPC R20, `(.L_x_52914) ;  /* 0x000000001014794e */ /* 0x000fce0000000000 */
[----:B-1-3-5:R-:W-:Y:S05]  /*f440*/  CALL.ABS.NOINC R2 ;  /* 0x0000000002007343 */ /* 0x02afea0003c00000 */
.L_x_52914:
[----:B------:R-:W-:Y:S01]  /*f450*/  IMAD.MOV.U32 R0, RZ, RZ, RZ ;  /* 0x000000ffff007224 */ /* 0x000fe200078e00ff */
[----:B------:R-:W-:Y:S06]  /*f460*/  BRA `(.L_x_52893) ;  /* 0x0000000000147947 */ /* 0x000fec0003800000 */
.L_x_52913:
[----:B------:R-:W2:Y:S02]  /*f470*/  LDG.E.64 R2, desc[UR36][R2.64] ;  /* 0x0000002402027981 */ /* 0x000ea4000c1e1b00 */
[----:B--2---:R0:W2:Y:S01]  /*f480*/  I2F.U64 R0, R2 ;  /* 0x0000000200007312 */ /* 0x0040a20000301000 */
[----:B------:R-:W-:Y:S05]  /*f490*/  BRA `(.L_x_52893) ;  /* 0x0000000000087947 */ /* 0x000fea0003800000 */
.L_x_52912:
[----:B------:R-:W2:Y:S02]  /*f4a0*/  LDG.E R0, desc[UR36][R2.64] ;  /* 0x0000002402007981 */ /* 0x000ea4000c1e1900 */
[----:B--2---:R-:W-:-:S07]  /*f4b0*/  I2FP.F32.U32 R0, R0 ;  /* 0x0000000000007245 */ /* 0x004fce0000201000 */
.L_x_52893:
[----:B------:R-:W-:Y:S05]  /*f4c0*/  BSYNC.RECONVERGENT B6 ;  /* 0x0000000000067941 */ /* 0x000fea0003800200 */
.L_x_52887:
[----:B-1---5:R-:W0:Y:S01]  /*f4d0*/  MUFU.LG2 R19, R19 ;  /* 0x0000001300137308 */ /* 0x022e220000000c00 */
[----:B------:R-:W-:-:S04]  /*f4e0*/  ULOP3.LUT UR4, UR40, 0xff, URZ, 0xc0, !UPT ;  /* 0x000000ff28047892 */ /* 0x000fc8000f8ec0ff */
[----:B------:R-:W-:Y:S01]  /*f4f0*/  UISETP.GT.AND UP0, UPT, UR4, 0x9, UPT ;  /* 0x000000090400788c */ /* 0x000fe2000bf04270 */
[----:B0-234-:R-:W-:-:S06]  /*f500*/  FMUL.FTZ R2, R19, R0 ;  /* 0x0000000013027220 */ /* 0x01dfcc0000410000 */
[----:B------:R-:W0:Y:S02]  /*f510*/  MUFU.EX2 R2, R2 ;  /* 0x0000000200027308 */ /* 0x000e240000000800 */
        /* <DEDUP_REMOVED lines=12> */
.L_x_52918:
[----:B0-----:R-:W0:Y:S02]  /*f5e0*/  F2I.S64.TRUNC R2, R2 ;  /* 0x0000000200027311 */ /* 0x001e24000020d900 */
[----:B0-----:R-:W-:-:S05]  /*f5f0*/  MOV R5, R2 ;  /* 0x0000000200057202 */ /* 0x001fca0000000f00 */
[----:B------:R-:W-:Y:S01]  /*f600*/  STG.E.U8 desc[UR36][R16.64], R5 ;  /* 0x0000000510007986 */ /* 0x000fe2000c101124 */
[----:B------:R-:W-:Y:S05]  /*f610*/  EXIT ;  /* 0x000000000000794d */ /* 0x000fea0003800000 */
.L_x_52917:
        /* <DEDUP_REMOVED lines=9> */
.L_x_52921:
[----:B0-----:R-:W0:Y:S02]  /*f6b0*/  F2I.FTZ.TRUNC.NTZ R3, R2 ;  /* 0x0000000200037305 */ /* 0x001e24000021f100 */
[----:B0-----:R-:W-:Y:S01]  /*f6c0*/  STG.E desc[UR36][R16.64], R3 ;  /* 0x0000000310007986 */ /* 0x001fe2000c101924 */
[----:B------:R-:W-:Y:S05]  /*f6d0*/  EXIT ;  /* 0x000000000000794d */ /* 0x000fea0003800000 */
.L_x_52920:
[----:B0-----:R-:W0:Y:S02]  /*f6e0*/  F2I.FTZ.TRUNC.NTZ R3, R2 ;  /* 0x0000000200037305 */ /* 0x001e24000021f100 */
[----:B0-----:R-:W-:Y:S01]  /*f6f0*/  STG.E.U16 desc[UR36][R16.64], R3 ;  /* 0x0000000310007986 */ /* 0x001fe2000c101524 */
[----:B------:R-:W-:Y:S05]  /*f700*/  EXIT ;  /* 0x000000000000794d */ /* 0x000fea0003800000 */
.L_x_52916:
        /* <DEDUP_REMOVED lines=8> */
.L_x_52923:
[----:B0-----:R-:W-:-:S05]  /*f790*/  F2FP.F16.F32.PACK_AB R2, RZ, R2 ;  /* 0x00000002ff02723e */ /* 0x001fca00000000ff */
[----:B------:R-:W-:Y:S01]  /*f7a0*/  STG.E.U16 desc[UR36][R16.64], R2 ;  /* 0x0000000210007986 */ /* 0x000fe2000c101524 */
[----:B------:R-:W-:Y:S05]  /*f7b0*/  EXIT ;  /* 0x000000000000794d */ /* 0x000fea0003800000 */
.L_x_52922:
        /* <DEDUP_REMOVED lines=9> */
.L_x_52925:
[----:B0-----:R-:W-:-:S04]  /*f850*/  F2FP.F16.F32.PACK_AB R3, RZ, R2 ;  /* 0x00000002ff03723e */ /* 0x001fc800000000ff */
[----:B------:R-:W-:-:S05]  /*f860*/  PRMT R3, R3, 0x5410, RZ ;  /* 0x0000541003037816 */ /* 0x000fca00000000ff */
[----:B------:R-:W-:Y:S01]  /*f870*/  STG.E desc[UR36][R16.64], R3 ;  /* 0x0000000310007986 */ /* 0x000fe2000c101924 */
[----:B------:R-:W-:Y:S05]  /*f880*/  EXIT ;  /* 0x000000000000794d */ /* 0x000fea0003800000 */
.L_x_52924:
[----:B0-----:R-:W-:-:S06]  /*f890*/  FMUL.FTZ R2, R2, 1 ;  /* 0x3f80000002027820 */ /* 0x001fcc0000410000 */
[----:B------:R-:W0:Y:S02]  /*f8a0*/  F2F.F64.F32 R2, R2 ;  /* 0x0000000200027310 */ /* 0x000e240000201800 */
[----:B0-----:R-:W-:Y:S01]  /*f8b0*/  STG.E.64 desc[UR36][R16.64], R2 ;  /* 0x0000000210007986 */ /* 0x001fe2000c101b24 */
[----:B------:R-:W-:Y:S05]  /*f8c0*/  EXIT ;  /* 0x000000000000794d */ /* 0x000fea0003800000 */
.L_x_52915:
        /* <DEDUP_REMOVED lines=13> */
.L_x_52929:
        /* <DEDUP_REMOVED lines=16> */
.L_x_52932:
[----:B------:R-:W-:-:S04]  /*faa0*/  SHF.R.U32.HI R2, RZ, 0x18, R2 ;  /* 0x00000018ff027819 */ /* 0x000fc80000011602 */
[----:B------:R-:W-:-:S04]  /*fab0*/  LOP3.LUT R2, R3, 0x80, R2, 0xf8, !PT ;  /* 0x0000008003027812 */ /* 0x000fc800078ef802 */
[----:B------:R-:W-:-:S07]  /*fac0*/  PRMT R8, R2, 0x7610, R8 ;  /* 0x0000761002087816 */ /* 0x000fce0000000008 */
.L_x_52931:
[----:B------:R-:W-:Y:S05]  /*fad0*/  BSYNC.RECONVERGENT B0 ;  /* 0x0000000000007941 */ /* 0x000fea0003800200 */
.L_x_52930:
[----:B------:R-:W-:Y:S01]  /*fae0*/  STG.E.U8 desc[UR36][R16.64], R8 ;  /* 0x0000000810007986 */ /* 0x000fe2000c101124 */
[----:B------:R-:W-:Y:S05]  /*faf0*/  EXIT ;  /* 0x000000000000794d */ /* 0x000fea0003800000 */
.L_x_52928:
        /* <DEDUP_REMOVED lines=16> */
.L_x_52935:
[----:B------:R-:W-:-:S04]  /*fc00*/  SHF.R.U32.HI R2, RZ, 0x18, R2 ;  /* 0x00000018ff027819 */ /* 0x000fc80000011602 */
[----:B------:R-:W-:-:S04]  /*fc10*/  LOP3.LUT R3, R3, 0x80, R2, 0xf8, !PT ;  /* 0x0000008003037812 */ /* 0x000fc800078ef802 */
[----:B------:R-:W-:-:S07]  /*fc20*/  PRMT R8, R3, 0x7610, R8 ;  /* 0x0000761003087816 */ /* 0x000fce0000000008 */
.L_x_52934:
[----:B------:R-:W-:Y:S05]  /*fc30*/  BSYNC.RECONVERGENT B0 ;  /* 0x0000000000007941 */ /* 0x000fea0003800200 */
.L_x_52933:
[----:B------:R-:W-:Y:S01]  /*fc40*/  STG.E.U8 desc[UR36][R16.64], R8 ;  /* 0x0000000810007986 */ /* 0x000fe2000c101124 */
[----:B------:R-:W-:Y:S05]  /*fc50*/  EXIT ;  /* 0x000000000000794d */ /* 0x000fea0003800000 */
.L_x_52927:
        /* <DEDUP_REMOVED lines=21> */
.L_x_52937:
[----:B0-----:R-:W0:Y:S02]  /*fdb0*/  F2I.U64.TRUNC R2, R2 ;  /* 0x0000000200027311 */ /* 0x001e24000020d800 */
[----:B0-----:R-:W-:Y:S01]  /*fdc0*/  STG.E.64 desc[UR36][R16.64], R2 ;  /* 0x0000000210007986 */ /* 0x001fe2000c101b24 */
[----:B------:R-:W-:Y:S05]  /*fdd0*/  EXIT ;  /* 0x000000000000794d */ /* 0x000fea0003800000 */
.L_x_52936:
[----:B0-----:R-:W0:Y:S02]  /*fde0*/  F2I.FTZ.U32.TRUNC.NTZ R3, R2 ;  /* 0x0000000200037305 */ /* 0x001e24000021f000 */
[----:B0-----:R-:W-:Y:S01]  /*fdf0*/  STG.E desc[UR36][R16.64], R3 ;  /* 0x0000000310007986 */ /* 0x001fe2000c101924 */
[----:B------:R-:W-:Y:S05]  /*fe00*/  EXIT ;  /* 0x000000000000794d */ /* 0x000fea0003800000 */
.L_x_52926:
        /* <DEDUP_REMOVED lines=10> */
.L_x_52939:
[----:B0-----:R-:W-:Y:S01]  /*feb0*/  FMUL.FTZ R4, R2, 1 ;  /* 0x3f80000002047820 */ /* 0x001fe20000410000 */
[----:B------:R-:W-:-:S05]  /*fec0*/  CS2R R6, SRZ ;  /* 0x0000000000067805 */ /* 0x000fca000001ff00 */
[----:B------:R-:W0:Y:S02]  /*fed0*/  F2F.F64.F32 R4, R4 ;  /* 0x0000000400047310 */ /* 0x000e240000201800 */
[----:B0-----:R-:W-:Y:S01]  /*fee0*/  STG.E.128 desc[UR36][R16.64], R4 ;  /* 0x0000000410007986 */ /* 0x001fe2000c101d24 */
[----:B------:R-:W-:Y:S05]  /*fef0*/  EXIT ;  /* 0x000000000000794d */ /* 0x000fea0003800000 */
.L_x_52938:
[----:B------:R-:W-:-:S09]  /*ff00*/  UISETP.NE.AND UP0, UPT, UR4, 0xf, UPT ;  /* 0x0000000f0400788c */ /* 0x000fd2000bf05270 */
[----:B------:R-:W-:Y:S05]  /*ff10*/  BRA.U !UP0, `(.L_x_52940) ;  /* 0x0000000108e07547 */ /* 0x000fea000b800000 */
[----:B------:R-:W-:-:S09]  /*ff20*/  UISETP.NE.AND UP0, UPT, UR4, 0x17, UPT ;  /* 0x000000170400788c */ /* 0x000fd2000bf05270 */
[----:B------:R-:W-:Y:S05]  /*ff30*/  BRA.U !UP0, `(.L_x_52941) ;  /* 0x00000001088c7547 */ /* 0x000fea000b800000 */
[----:B------:R-:W-:-:S09]  /*ff40*/  UISETP.NE.AND UP0, UPT, UR4, 0x18, UPT ;  /* 0x000000180400788c */ /* 0x000fd2000bf05270 */
[----:B------:R-:W-:Y:S05]  /*ff50*/  BRA.U !UP0, `(.L_x_52942) ;  /* 0x0000000108447547 */ /* 0x000fea000b800000 */
.L_x_52919:
        /* <DEDUP_REMOVED lines=16> */
.L_x_52943:
[----:B------:R-:W-:Y:S05]  /*10060*/  EXIT ;  /* 0x000000000000794d */ /* 0x000fea0003800000 */
.L_x_52942:
        /* <DEDUP_REMOVED lines=12> */
.L_x_52945:
[----:B------:R-:W-:Y:S05]  /*10130*/  BSYNC.RECONVERGENT B0 ;  /* 0x0000000000007941 */ /* 0x000fea0003800200 */
.L_x_52944:
[----:B------:R-:W-:-:S05]  /*10140*/  LOP3.LUT R3, R0, 0x80, R5, 0xf8, !PT ;  /* 0x0000008000037812 */ /* 0x000fca00078ef805 */
[----:B------:R-:W-:Y:S01]  /*10150*/  STG.E.U8 desc[UR36][R16.64], R3 ;  /* 0x0000000310007986 */ /* 0x000fe2000c101124 */
[----:B------:R-:W-:Y:S05]  /*10160*/  EXIT ;  /* 0x000000000000794d */ /* 0x000fea0003800000 */
.L_x_52941:
        /* <DEDUP_REMOVED lines=11> */
.L_x_52947:
[----:B------:R-:W-:Y:S01]  /*10220*/  HFMA2 R0, -RZ, RZ, 0, 7.569789886474609375e-06 ;  /* 0x0000007fff007431 */ /* 0x000fe200000001ff */
[----:B------:R-:W-:-:S04]  /*10230*/  ISETP.GT.U32.AND P0, PT, R4, 0x7f800000, PT ;  /* 0x7f8000000400780c */ /* 0x000fc80003f04070 */
[----:B------:R-:W-:-:S09]  /*10240*/  SEL R0, R0, 0x7c, P0 ;  /* 0x0000007c00007807 */ /* 0x000fd20000000000 */
.L_x_52948:
[----:B------:R-:W-:Y:S05]  /*10250*/  BSYNC.RECONVERGENT B0 ;  /* 0x0000000000007941 */ /* 0x000fea0003800200 */
.L_x_52946:
[----:B------:R-:W-:-:S04]  /*10260*/  SHF.R.U32.HI R3, RZ, 0x18, R2 ;  /* 0x00000018ff037819 */ /* 0x000fc80000011602 */
[----:B------:R-:W-:-:S05]  /*10270*/  LOP3.LUT R3, R0, 0x80, R3, 0xf8, !PT ;  /* 0x0000008000037812 */ /* 0x000fca00078ef803 */
[----:B------:R-:W-:Y:S01]  /*10280*/  STG.E.U8 desc[UR36][R16.64], R3 ;  /* 0x0000000310007986 */ /* 0x000fe2000c101124 */
[----:B------:R-:W-:Y:S05]  /*10290*/  EXIT ;  /* 0x000000000000794d */ /* 0x000fea0003800000 */
.L_x_52940:
[----:B0-----:R-:W-:-:S05]  /*102a0*/  F2FP.BF16.F32.PACK_AB R2, RZ, R2 ;  /* 0x00000002ff02723e */ /* 0x001fca00000010ff */
[----:B------:R-:W-:Y:S01]  /*102b0*/  STG.E.U16 desc[UR36][R16.64], R2 ;  /* 0x0000000210007986 */ /* 0x000fe2000c101524 */
[----:B------:R-:W-:Y:S05]  /*102c0*/  EXIT ;  /* 0x000000000000794d */ /* 0x000fea0003800000 */
.L_x_52949:
        /* <DEDUP_REMOVED lines=11> */
.L_x_68755:


//--------------------- .text._ZN2at6native27unrolled_elementwise_kernelIZZZNS0_50_GLOBAL__N__2680c7bb_12_PowKernel_cu_7dd49032_300324pow_tensor_tensor_kernelERNS_18TensorIteratorBaseEENKUlvE_clEvENKUlvE5_clEvEUlffE_St5arrayIPcLm3EELi4E23TrivialOffsetCalculatorILi2EjESB_ILi1EjENS0_6memory12LoadWithCastILi2EEENSE_13StoreWithCastILi1EEEEEviT_T0_T2_T3_T4_T5_ --------------------------
	.section	.text._ZN2at6native27unrolled_elementwise_kernelIZZZNS0_50_GLOBAL__N__2680c7bb_12_PowKernel_cu_7dd49032_300324pow_tensor_tensor_kernelERNS_18TensorIteratorBaseEENKUlvE_clEvENKUlvE5_clEvEUlffE_St5arrayIPcLm3EELi4E23TrivialOffsetCalculatorILi2EjESB_ILi1EjENS0_6memory12LoadWithCastILi2EEENSE_13StoreWithCastILi1EEEEEviT_T0_T2_T3_T4_T5_,"ax",@progbits
	.align	128
        .global         _ZN2at6native27unrolled_elementwise_kernelIZZZNS0_50_GLOBAL__N__2680c7bb_12_PowKernel_cu_7dd49032_300324pow_tensor_tensor_kernelERNS_18TensorIteratorBaseEENKUlvE_clEvENKUlvE5_clEvEUlffE_St5arrayIPcLm3EELi4E23TrivialOffsetCalculatorILi2EjESB_ILi1EjENS0_6memory12LoadWithCastILi2EEENSE_13StoreWithCastILi1EEEEEviT_T0_T2_T3_T4_T5_
        .type           _ZN2at6native27unrolled_elementwise_kernelIZZZNS0_50_GLOBAL__N__2680c7bb_12_PowKernel_cu_7dd49032_300324pow_tensor_tensor_kernelERNS_18TensorIteratorBaseEENKUlvE_clEvENKUlvE5_clEvEUlffE_St5arrayIPcLm3EELi4E23TrivialOffsetCalculatorILi2EjESB_ILi1EjENS0_6memory12LoadWithCastILi2EEENSE_13StoreWithCastILi1EEEEEviT_T0_T2_T3_T4_T5_,@function
        .size           _ZN2at6native27unrolled_elementwise_kernelIZZZNS0_50_GLOBAL__N__2680c7bb_12_PowKernel_cu_7dd49032_300324pow_tensor_tensor_kernelERNS_18TensorIteratorBaseEENKUlvE_clEvENKUlvE5_clEvEUlffE_St5arrayIPcLm3EELi4E23TrivialOffsetCalculatorILi2EjESB_ILi1EjENS0_6memory12LoadWithCastILi2EEENSE_13StoreWithCastILi1EEEEEviT_T0_T2_T3_T4_T5_,(.L_x_68756 - _ZN2at6native27unrolled_elementwise_kernelIZZZNS0_50_GLOBAL__N__2680c7bb_12_PowKernel_cu_7dd49032_300324pow_tensor_tensor_kernelERNS_18TensorIteratorBaseEENKUlvE_clEvENKUlvE5_clEvEUlffE_St5arrayIPcLm3EELi4E23TrivialOffsetCalculatorILi2EjESB_ILi1EjENS0_6memory12LoadWithCastILi2EEENSE_13StoreWithCastILi1EEEEEviT_T0_T2_T3_T4_T5_)
        .other          _ZN2at6native27unrolled_elementwise_kernelIZZZNS0_50_GLOBAL__N__2680c7bb_12_PowKernel_cu_7dd49032_300324pow_tensor_tensor_kernelERNS_18TensorIteratorBaseEENKUlvE_clEvENKUlvE5_clEvEUlffE_St5arrayIPcLm3EELi4E23TrivialOffsetCalculatorILi2EjESB_ILi1EjENS0_6memory12LoadWithCastILi2EEENSE_13StoreWithCastILi1EEEEEviT_T0_T2_T3_T4_T5_,@"STO_CUDA_ENTRY STV_DEFAULT"
_ZN2at6native27unrolled_elementwise_kernelIZZZNS0_50_GLOBAL__N__2680c7bb_12_PowKernel_cu_7dd49032_300324pow_tensor_tensor_kernelERNS_18TensorIteratorBaseEENKUlvE_clEvENKUlvE5_clEvEUlffE_St5arrayIPcLm3EELi4E23TrivialOffsetCalculatorILi2EjESB_ILi1EjENS0_6memory12LoadWithCastILi2EEENSE_13StoreWithCastILi1EEEEEviT_T0_T2_T3_T4_T5_:
.text._ZN2at6native27unrolled_elementwise_kernelIZZZNS0_50_GLOBAL__N__2680c7bb_12_PowKernel_cu_7dd49032_300324pow_tensor_tensor_kernelERNS_18TensorIteratorBaseEENKUlvE_clEvENKUlvE5_clEvEUlffE_St5arrayIPcLm3EELi4E23TrivialOffsetCalculatorILi2EjESB_ILi1EjENS0_6memory12LoadWithCastILi2EEENSE_13StoreWithCastILi1EEEEEviT_T0_T2_T3_T4_T5_:
        /* <DEDUP_REMOVED lines=8> */
[----:B------:R-:W-:Y:S01]  /*0080*/  IMAD.MOV.U32 R24, RZ, RZ, RZ ;  /* 0x000000ffff187224 */ /* 0x000fe200078e00ff */
        /* <DEDUP_REMOVED lines=26> */
.L_x_52956:
[----:B------:R-:W2:Y:S02]  /*0230*/  LDG.E.U8 R4, desc[UR36][R4.64] ;  /* 0x0000002404047981 */ /* 0x000ea4000c1e1100 */
[----:B--2---:R-:W-:Y:S01]  /*0240*/  I2FP.F32.U32 R28, R4 ;  /* 0x00000004001c7245 */ /* 0x004fe20000201000 */
[----:B------:R-:W-:Y:S06]  /*0250*/  BRA `(.L_x_52958) ;  /* 0x0000000c00287947 */ /* 0x000fec0003800000 */
.L_x_52955:
        /* <DEDUP_REMOVED lines=9> */
.L_x_52960:
[----:B------:R-:W2:Y:S02]  /*02f0*/  LDG.E R4, desc[UR36][R4.64] ;  /* 0x0000002404047981 */ /* 0x000ea4000c1e1900 */
[----:B--2---:R-:W-:Y:S01]  /*0300*/  I2FP.F32.S32 R28, R4 ;  /* 0x00000004001c7245 */ /* 0x004fe20000201400 */
[----:B------:R-:W-:Y:S06]  /*0310*/  BRA `(.L_x_52958) ;  /* 0x0000000800f87947 */ /* 0x000fec0003800000 */
.L_x_52959:
[----:B------:R-:W2:Y:S02]  /*0320*/  LDG.E.U16 R4, desc[UR36][R4.64] ;  /* 0x0000002404047981 */ /* 0x000ea4000c1e1500 */
[----:B--2---:R2:W3:Y:S01]  /*0330*/  I2F.S16 R28, R4 ;  /* 0x00000004001c7306 */ /* 0x0044e20000101400 */
[----:B------:R-:W-:Y:S05]  /*0340*/  BRA `(.L_x_52958) ;  /* 0x0000000800ec7947 */ /* 0x000fea0003800000 */
.L_x_52954:
        /* <DEDUP_REMOVED lines=8> */
.L_x_52962:
[----:B------:R-:W2:Y:S02]  /*03d0*/  LDG.E.U16 R4, desc[UR36][R4.64] ;  /* 0x0000002404047981 */ /* 0x000ea4000c1e1500 */
[----:B--2---:R-:W-:Y:S01]  /*03e0*/  HADD2.F32 R28, -RZ, R4.H0_H0 ;  /* 0x20000004ff1c7230 */ /* 0x004fe20000004100 */
[----:B------:R-:W-:Y:S06]  /*03f0*/  BRA `(.L_x_52958) ;  /* 0x0000000800c07947 */ /* 0x000fec0003800000 */
.L_x_52961:
        /* <DEDUP_REMOVED lines=8> */
.L_x_52964:
[----:B------:R-:W2:Y:S02]  /*0480*/  LDG.E.U16 R4, desc[UR36][R4.64] ;  /* 0x0000002404047981 */ /* 0x000ea4000c1e1500 */
[----:B--2---:R-:W-:Y:S01]  /*0490*/  HADD2.F32 R28, -RZ, R4.H0_H0 ;  /* 0x20000004ff1c7230 */ /* 0x004fe20000004100 */
[----:B------:R-:W-:Y:S06]  /*04a0*/  BRA `(.L_x_52958) ;  /* 0x0000000800947947 */ /* 0x000fec0003800000 */
.L_x_52963:
[----:B------:R-:W2:Y:S01]  /*04b0*/  LDG.E.64 R4, desc[UR36][R4.64] ;  /* 0x0000002404047981 */ /* 0x000ea2000c1e1b00 */
[----:B------:R-:W-:Y:S01]  /*04c0*/  UMOV UR4, 0xf0000000 ;  /* 0xf000000000047882 */ /* 0x000fe20000000000 */
[----:B------:R-:W-:Y:S01]  /*04d0*/  UMOV UR5, 0x380fffff ;  /* 0x380fffff00057882 */ /* 0x000fe20000000000 */
[----:B--2---:R-:W0:Y:S01]  /*04e0*/  F2F.F32.F64 R28, R4 ;  /* 0x00000004001c7310 */ /* 0x004e220000301000 */
[----:B------:R-:W-:-:S14]  /*04f0*/  DSETP.GEU.AND P0, PT, |R4|, UR4, PT ;  /* 0x0000000404007e2a */ /* 0x000fdc000bf0e200 */
[----:B0-----:R-:W-:Y:S01]  /*0500*/  @!P0 FMUL R28, R28, 1.175494350822287508e-38 ;  /* 0x008000001c1c8820 */ /* 0x001fe20000400000 */
[----:B------:R-:W-:Y:S06]  /*0510*/  BRA `(.L_x_52958) ;  /* 0x0000000800787947 */ /* 0x000fec0003800000 */
.L_x_52953:
        /* <DEDUP_REMOVED lines=12> */
.L_x_52967:
[----:B------:R-:W2:Y:S01]  /*05e0*/  LDG.E.64 R4, desc[UR36][R4.64] ;  /* 0x0000002404047981 */ /* 0x000ea2000c1e1b00 */
[----:B------:R-:W-:Y:S01]  /*05f0*/  UMOV UR4, 0xf0000000 ;  /* 0xf000000000047882 */ /* 0x000fe20000000000 */
[----:B------:R-:W-:Y:S01]  /*0600*/  UMOV UR5, 0x380fffff ;  /* 0x380fffff00057882 */ /* 0x000fe20000000000 */
[----:B--2---:R-:W0:Y:S01]  /*0610*/  F2F.F32.F64 R28, R4 ;  /* 0x00000004001c7310 */ /* 0x004e220000301000 */
[----:B------:R-:W-:-:S14]  /*0620*/  DSETP.GEU.AND P0, PT, |R4|, UR4, PT ;  /* 0x0000000404007e2a */ /* 0x000fdc000bf0e200 */
[----:B0-----:R-:W-:Y:S01]  /*0630*/  @!P0 FMUL R28, R28, 1.175494350822287508e-38 ;  /* 0x008000001c1c8820 */ /* 0x001fe20000400000 */
[----:B------:R-:W-:Y:S06]  /*0640*/  BRA `(.L_x_52958) ;  /* 0x00000008002c7947 */ /* 0x000fec0003800000 */
.L_x_52966:
        /* <DEDUP_REMOVED lines=25> */
.L_x_52969:
        /* <DEDUP_REMOVED lines=13> */
.L_x_52968:
[----:B------:R-:W2:Y:S02]  /*08b0*/  LDG.E.U16 R4, desc[UR36][R4.64] ;  /* 0x0000002404047981 */ /* 0x000ea4000c1e1500 */
[----:B--2---:R-:W-:Y:S01]  /*08c0*/  IMAD.U32 R28, R4, 0x10000, RZ ;  /* 0x00010000041c7824 */ /* 0x004fe200078e00ff */
[----:B------:R-:W-:Y:S06]  /*08d0*/  BRA `(.L_x_52958) ;  /* 0x0000000400887947 */ /* 0x000fec0003800000 */
.L_x_52965:
        /* <DEDUP_REMOVED lines=11> */
.L_x_52972:
        /* <DEDUP_REMOVED lines=20> */
.L_x_52974:
[----:B------:R-:W-:Y:S05]  /*0ad0*/  BSYNC.RECONVERGENT B0 ;  /* 0x0000000000007941 */ /* 0x000fea0003800200 */
.L_x_52973:
[----:B------:R-:W-:Y:S01]  /*0ae0*/  IMAD.SHL.U32 R0, R0, 0x100000, RZ ;  /* 0x0010000000007824 */ /* 0x000fe200078e00ff */
[----:B------:R-:W-:-:S04]  /*0af0*/  LEA R3, R3, 0x3b800000, 0x17 ;  /* 0x3b80000003037811 */ /* 0x000fc800078eb8ff */
[----:B------:R-:W-:Y:S01]  /*0b00*/  LOP3.LUT R28, R3, R0, R7, 0xfe, !PT ;  /* 0x00000000031c7212 */ /* 0x000fe200078efe07 */
[----:B------:R-:W-:Y:S06]  /*0b10*/  BRA `(.L_x_52958) ;  /* 0x0000000000f87947 */ /* 0x000fec0003800000 */
.L_x_52971:
        /* <DEDUP_REMOVED lines=20> */
.L_x_52976:
[----:B------:R-:W-:Y:S05]  /*0c60*/  BSYNC.RECONVERGENT B0 ;  /* 0x0000000000007941 */ /* 0x000fea0003800200 */
.L_x_52975:
[----:B------:R-:W-:Y:S01]  /*0c70*/  IMAD.SHL.U32 R0, R0, 0x200000, RZ ;  /* 0x0020000000007824 */ /* 0x000fe200078e00ff */
[----:B------:R-:W-:-:S04]  /*0c80*/  LEA R3, R3, 0x37800000, 0x17 ;  /* 0x3780000003037811 */ /* 0x000fc800078eb8ff */
[----:B------:R-:W-:Y:S01]  /*0c90*/  LOP3.LUT R28, R3, R0, R7, 0xfe, !PT ;  /* 0x00000000031c7212 */ /* 0x000fe200078efe07 */
[----:B------:R-:W-:Y:S06]  /*0ca0*/  BRA `(.L_x_52958) ;  /* 0x0000000000947947 */ /* 0x000fec0003800000 */
.L_x_52970:
[----:B------:R-:W-:-:S09]  /*0cb0*/  UISETP.NE.AND UP0, UPT, UR4, 0x1c, UPT ;  /* 0x0000001c0400788c */ /* 0x000fd2000bf05270 */
[----:B------:R-:W-:Y:S05]  /*0cc0*/  BRA.U !UP0, `(.L_x_52977) ;  /* 0x0000000108847547 */ /* 0x000fea000b800000 */
[----:B------:R-:W-:-:S09]  /*0cd0*/  UISETP.NE.AND UP0, UPT, UR4, 0x1d, UPT ;  /* 0x0000001d0400788c */ /* 0x000fd2000bf05270 */
[----:B------:R-:W-:Y:S05]  /*0ce0*/  BRA.U !UP0, `(.L_x_52978) ;  /* 0x0000000108707547 */ /* 0x000fea000b800000 */
[----:B------:R-:W-:-:S09]  /*0cf0*/  UISETP.NE.AND UP0, UPT, UR4, 0x2c, UPT ;  /* 0x0000002c0400788c */ /* 0x000fd2000bf05270 */
[----:B------:R-:W-:Y:S05]  /*0d00*/  BRA.U !UP0, `(.L_x_52979) ;  /* 0x0000000108487547 */ /* 0x000fea000b800000 */
.L_x_52957:
        /* <DEDUP_REMOVED lines=16> */
.L_x_52980:
[----:B------:R-:W-:Y:S01]  /*0e10*/  IMAD.MOV.U32 R28, RZ, RZ, RZ ;  /* 0x000000ffff1c7224 */ /* 0x000fe200078e00ff */
[----:B------:R-:W-:Y:S06]  /*0e20*/  BRA `(.L_x_52958) ;  /* 0x0000000000347947 */ /* 0x000fec0003800000 */
.L_x_52979:
        /* <DEDUP_REMOVED lines=8> */
.L_x_52978:
[----:B------:R-:W2:Y:S02]  /*0eb0*/  LDG.E.64 R28, desc[UR36][R4.64] ;  /* 0x00000024041c7981 */ /* 0x000ea4000c1e1b00 */
[----:B--2---:R0:W1:Y:S01]  /*0ec0*/  I2F.U64 R28, R28 ;  /* 0x0000001c001c7312 */ /* 0x0040620000301000 */
[----:B------:R-:W-:Y:S05]  /*0ed0*/  BRA `(.L_x_52958) ;  /* 0x0000000000087947 */ /* 0x000fea0003800000 */
.L_x_52977:
[----:B------:R-:W2:Y:S02]  /*0ee0*/  LDG.E R4, desc[UR36][R4.64] ;  /* 0x0000002404047981 */ /* 0x000ea4000c1e1900 */
[----:B--2---:R-:W-:-:S07]  /*0ef0*/  I2FP.F32.U32 R28, R4 ;  /* 0x00000004001c7245 */ /* 0x004fce0000201000 */
.L_x_52958:
[----:B------:R-:W-:Y:S05]  /*0f00*/  BSYNC.RECONVERGENT B6 ;  /* 0x0000000000067941 */ /* 0x000fea0003800200 */
.L_x_52952:
        /* <DEDUP_REMOVED lines=20> */
.L_x_52985:
[----:B------:R-:W2:Y:S02]  /*1050*/  LDG.E.U8 R4, desc[UR36][R4.64] ;  /* 0x0000002404047981 */ /* 0x000ea4000c1e1100 */
[----:B--2---:R-:W-:Y:S01]  /*1060*/  I2FP.F32.U32 R24, R4 ;  /* 0x0000000400187245 */ /* 0x004fe20000201000 */
[----:B------:R-:W-:Y:S06]  /*1070*/  BRA `(.L_x_52987) ;  /* 0x0000000c00287947 */ /* 0x000fec0003800000 */
.L_x_52984:
        /* <DEDUP_REMOVED lines=9> */
.L_x_52989:
[----:B------:R-:W2:Y:S02]  /*1110*/  LDG.E R4, desc[UR36][R4.64] ;  /* 0x0000002404047981 */ /* 0x000ea4000c1e1900 */
[----:B--2---:R-:W-:Y:S01]  /*1120*/  I2FP.F32.S32 R24, R4 ;  /* 0x0000000400187245 */ /* 0x004fe20000201400 */
[----:B------:R-:W-:Y:S06]  /*1130*/  BRA `(.L_x_52987) ;  /* 0x0000000800f87947 */ /* 0x000fec0003800000 */
.L_x_52988:
[----:B------:R-:W2:Y:S02]  /*1140*/  LDG.E.U16 R4, desc[UR36][R4.64] ;  /* 0x0000002404047981 */ /* 0x000ea4000c1e1500 */
[----:B--2---:R0:W2:Y:S01]  /*1150*/  I2F.S16 R24, R4 ;  /* 0x0000000400187306 */ /* 0x0040a20000101400 */
[----:B------:R-:W-:Y:S05]  /*1160*/  BRA `(.L_x_52987) ;  /* 0x0000000800ec7947 */ /* 0x000fea0003800000 */
.L_x_52983:
        /* <DEDUP_REMOVED lines=8> */
.L_x_52991:
[----:B------:R-:W2:Y:S02]  /*11f0*/  LDG.E.U16 R4, desc[UR36][R4.64] ;  /* 0x0000002404047981 */ /* 0x000ea4000c1e1500 */
[----:B--2---:R-:W-:Y:S01]  /*1200*/  HADD2.F32 R24, -RZ, R4.H0_H0 ;  /* 0x20000004ff187230 */ /* 0x004fe20000004100 */
[----:B------:R-:W-:Y:S06]  /*1210*/  BRA `(.L_x_52987) ;  /* 0x0000000800c07947 */ /* 0x000fec0003800000 */
.L_x_52990:
        /* <DEDUP_REMOVED lines=8> */
.L_x_52993:
[----:B------:R-:W2:Y:S02]  /*12a0*/  LDG.E.U16 R4, desc[UR36][R4.64] ;  /* 0x0000002404047981 */ /* 0x000ea4000c1e1500 */
[----:B--2---:R-:W-:Y:S01]  /*12b0*/  HADD2.F32 R24, -RZ, R4.H0_H0 ;  /* 0x20000004ff187230 */ /* 0x004fe20000004100 */
[----:B------:R-:W-:Y:S06]  /*12c0*/  BRA `(.L_x_52987) ;  /* 0x0000000800947947 */ /* 0x000fec0003800000 */
.L_x_52992:
[----:B------:R-:W2:Y:S01]  /*12d0*/  LDG.E.64 R4, desc[UR36][R4.64] ;  /* 0x0000002404047981 */ /* 0x000ea2000c1e1b00 */
[----:B------:R-:W-:Y:S01]  /*12e0*/  UMOV UR4, 0xf0000000 ;  /* 0xf000000000047882 */ /* 0x000fe20000000000 */
[----:B------:R-:W-:Y:S01]  /*12f0*/  UMOV UR5, 0x380fffff ;  /* 0x380fffff00057882 */ /* 0x000fe20000000000 */
[----:B--2---:R-:W0:Y:S01]  /*1300*/  F2F.F32.F64 R24, R4 ;  /* 0x0000000400187310 */ /* 0x004e220000301000 */
[----:B------:R-:W-:-:S14]  /*1310*/  DSETP.GEU.AND P0, PT, |R4|, UR4, PT ;  /* 0x0000000404007e2a */ /* 0x000fdc000bf0e200 */
[----:B0-----:R-:W-:Y:S01]  /*1320*/  @!P0 FMUL R24, R24, 1.175494350822287508e-38 ;  /* 0x0080000018188820 */ /* 0x001fe20000400000 */
[----:B------:R-:W-:Y:S06]  /*1330*/  BRA `(.L_x_52987) ;  /* 0x0000000800787947 */ /* 0x000fec0003800000 */
.L_x_52982:
        /* <DEDUP_REMOVED lines=12> */
.L_x_52996:
[----:B------:R-:W2:Y:S01]  /*1400*/  LDG.E.64 R4, desc[UR36][R4.64] ;  /* 0x0000002404047981 */ /* 0x000ea2000c1e1b00 */
[----:B------:R-:W-:Y:S01]  /*1410*/  UMOV UR4, 0xf0000000 ;  /* 0xf000000000047882 */ /* 0x000fe20000000000 */
[----:B------:R-:W-:Y:S01]  /*1420*/  UMOV UR5, 0x380fffff ;  /* 0x380fffff00057882 */ /* 0x000fe20000000000 */
[----:B--2---:R-:W0:Y:S01]  /*1430*/  F2F.F32.F64 R24, R4 ;  /* 0x0000000400187310 */ /* 0x004e220000301000 */
[----:B------:R-:W-:-:S14]  /*1440*/  DSETP.GEU.AND P0, PT, |R4|, UR4, PT ;  /* 0x0000000404007e2a */ /* 0x000fdc000bf0e200 */
[----:B0-----:R-:W-:Y:S01]  /*1450*/  @!P0 FMUL R24, R24, 1.175494350822287508e-38 ;  /* 0x0080000018188820 */ /* 0x001fe20000400000 */
[----:B------:R-:W-:Y:S06]  /*1460*/  BRA `(.L_x_52987) ;  /* 0x00000008002c7947 */ /* 0x000fec0003800000 */
.L_x_52995:
        /* <DEDUP_REMOVED lines=25> */
.L_x_52998:
        /* <DEDUP_REMOVED lines=13> */
.L_x_52997:
[----:B------:R-:W2:Y:S02]  /*16d0*/  LDG.E.U16 R4, desc[UR36][R4.64] ;  /* 0x0000002404047981 */ /* 0x000ea4000c1e1500 */
[----:B--2---:R-:W-:Y:S01]  /*16e0*/  IMAD.U32 R24, R4, 0x10000, RZ ;  /* 0x0001000004187824 */ /* 0x004fe200078e00ff */
[----:B------:R-:W-:Y:S06]  /*16f0*/  BRA `(.L_x_52987) ;  /* 0x0000000400887947 */ /* 0x000fec0003800000 */
.L_x_52994:
        /* <DEDUP_REMOVED lines=11> */
.L_x_53001:
        /* <DEDUP_REMOVED lines=20> */
.L_x_53003:
[----:B------:R-:W-:Y:S05]  /*18f0*/  BSYNC.RECONVERGENT B0 ;  /* 0x0000000000007941 */ /* 0x000fea0003800200 */
.L_x_53002:
[----:B------:R-:W-:Y:S01]  /*1900*/  IMAD.SHL.U32 R0, R0, 0x100000, RZ ;  /* 0x0010000000007824 */ /* 0x000fe200078e00ff */
[----:B------:R-:W-:-:S04]  /*1910*/  LEA R3, R3, 0x3b800000, 0x17 ;  /* 0x3b80000003037811 */ /* 0x000fc800078eb8ff */
[----:B------:R-:W-:Y:S01]  /*1920*/  LOP3.LUT R24, R3, R0, R7, 0xfe, !PT ;  /* 0x0000000003187212 */ /* 0x000fe200078efe07 */
[----:B------:R-:W-:Y:S06]  /*1930*/  BRA `(.L_x_52987) ;  /* 0x0000000000f87947 */ /* 0x000fec0003800000 */
.L_x_53000:
        /* <DEDUP_REMOVED lines=20> */
.L_x_53005:
[----:B------:R-:W-:Y:S05]  /*1a80*/  BSYNC.RECONVERGENT B0 ;  /* 0x0000000000007941 */ /* 0x000fea0003800200 */
.L_x_53004:
[----:B------:R-:W-:Y:S01]  /*1a90*/  IMAD.SHL.U32 R0, R0, 0x200000, RZ ;  /* 0x0020000000007824 */ /* 0x000fe200078e00ff */
[----:B------:R-:W-:-:S04]  /*1aa0*/  LEA R3, R3, 0x37800000, 0x17 ;  /* 0x3780000003037811 */ /* 0x000fc800078eb8ff */
[----:B------:R-:W-:Y:S01]  /*1ab0*/  LOP3.LUT R24, R3, R0, R7, 0xfe, !PT ;  /* 0x0000000003187212 */ /* 0x000fe200078efe07 */
[----:B------:R-:W-:Y:S06]  /*1ac0*/  BRA `(.L_x_52987) ;  /* 0x0000000000947947 */ /* 0x000fec0003800000 */
.L_x_52999:
[----:B------:R-:W-:-:S09]  /*1ad0*/  UISETP.NE.AND UP0, UPT, UR4, 0x1c, UPT ;  /* 0x0000001c0400788c */ /* 0x000fd2000bf05270 */
[----:B------:R-:W-:Y:S05]  /*1ae0*/  BRA.U !UP0, `(.L_x_53006) ;  /* 0x0000000108847547 */ /* 0x000fea000b800000 */
[----:B------:R-:W-:-:S09]  /*1af0*/  UISETP.NE.AND UP0, UPT, UR4, 0x1d, UPT ;  /* 0x0000001d0400788c */ /* 0x000fd2000bf05270 */
[----:B------:R-:W-:Y:S05]  /*1b00*/  BRA.U !UP0, `(.L_x_53007) ;  /* 0x0000000108707547 */ /* 0x000fea000b800000 */
[----:B------:R-:W-:-:S09]  /*1b10*/  UISETP.NE.AND UP0, UPT, UR4, 0x2c, UPT ;  /* 0x0000002c0400788c */ /* 0x000fd2000bf05270 */
[----:B------:R-:W-:Y:S05]  /*1b20*/  BRA.U !UP0, `(.L_x_53008) ;  /* 0x0000000108487547 */ /* 0x000fea000b800000 */
.L_x_52986:
        /* <DEDUP_REMOVED lines=16> */
.L_x_53009:
[----:B------:R-:W-:Y:S01]  /*1c30*/  IMAD.MOV.U32 R24, RZ, RZ, RZ ;  /* 0x000000ffff187224 */ /* 0x000fe200078e00ff */
[----:B------:R-:W-:Y:S06]  /*1c40*/  BRA `(.L_x_52987) ;  /* 0x0000000000347947 */ /* 0x000fec0003800000 */
.L_x_53008:
        /* <DEDUP_REMOVED lines=8> */
.L_x_53007:
[----:B------:R-:W2:Y:S02]  /*1cd0*/  LDG.E.64 R24, desc[UR36][R4.64] ;  /* 0x0000002404187981 */ /* 0x000ea4000c1e1b00 */
[----:B--2---:R0:W2:Y:S01]  /*1ce0*/  I2F.U64 R24, R24 ;  /* 0x0000001800187312 */ /* 0x0040a20000301000 */
[----:B------:R-:W-:Y:S05]  /*1cf0*/  BRA `(.L_x_52987) ;  /* 0x0000000000087947 */ /* 0x000fea0003800000 */
.L_x_53006:
[----:B------:R-:W2:Y:S02]  /*1d00*/  LDG.E R4, desc[UR36][R4.64] ;  /* 0x0000002404047981 */ /* 0x000ea4000c1e1900 */
[----:B--2---:R-:W-:-:S07]  /*1d10*/  I2FP.F32.U32 R24, R4 ;  /* 0x0000000400187245 */ /* 0x004fce0000201000 */
.L_x_52987:
[----:B------:R-:W-:Y:S05]  /*1d20*/  BSYNC.RECONVERGENT B6 ;  /* 0x0000000000067941 */ /* 0x000fea0003800200 */
.L_x_52981:
[----:B------:R-:W-:-:S07]  /*1d30*/  VIADD R26, R19, 0x80 ;  /* 0x00000080131a7836 */ /* 0x000fce0000000000 */
.L_x_52951:
[----:B------:R-:W-:Y:S05]  /*1d40*/  BSYNC.RECONVERGENT B7 ;  /* 0x0000000000077941 */ /* 0x000fea0003800200 */
.L_x_52950:
[----:B------:R-:W-:Y:S01]  /*1d50*/  ISETP.GE.AND P0, PT, R26, R17, PT ;  /* 0x000000111a00720c */ /* 0x000fe20003f06270 */
[----:B------:R-:W-:Y:S01]  /*1d60*/  BSSY.RECONVERGENT B7, `(.L_x_53010) ;  /* 0x00001c8000077945 */ /* 0x000fe20003800200 */
[----:B------:R-:W-:-:S11]  /*1d70*/  CS2R R22, SRZ ;  /* 0x0000000000167805 */ /* 0x000fd6000001ff00 */
        /* <DEDUP_REMOVED lines=22> */
.L_x_53016:
[----:B------:R-:W4:Y:S02]  /*1ee0*/  LDG.E.U8 R4, desc[UR36][R4.64] ;  /* 0x0000002404047981 */ /* 0x000f24000c1e1100 */
[----:B----4-:R-:W-:Y:S01]  /*1ef0*/  I2FP.F32.U32 R23, R4 ;  /* 0x0000000400177245 */ /* 0x010fe20000201000 */
[----:B------:R-:W-:Y:S06]  /*1f00*/  BRA `(.L_x_53018) ;  /* 0x0000000c00247947 */ /* 0x000fec0003800000 */
.L_x_53015:
        /* <DEDUP_REMOVED lines=9> */
.L_x_53020:
[----:B------:R-:W4:Y:S02]  /*1fa0*/  LDG.E R4, desc[UR36][R4.64] ;  /* 0x0000002404047981 */ /* 0x000f24000c1e1900 */
[----:B----4-:R-:W-:Y:S01]  /*1fb0*/  I2FP.F32.S32 R23, R4 ;  /* 0x0000000400177245 */ /* 0x010fe20000201400 */
[----:B------:R-:W-:Y:S06]  /*1fc0*/  BRA `(.L_x_53018) ;  /* 0x0000000800f47947 */ /* 0x000fec0003800000 */
.L_x_53019:
[----:B------:R-:W4:Y:S02]  /*1fd0*/  LDG.E.U16 R4, desc[UR36][R4.64] ;  /* 0x0000002404047981 */ /* 0x000f24000c1e1500 */
[----:B----4-:R0:W4:Y:S01]  /*1fe0*/  I2F.S16 R23, R4 ;  /* 0x0000000400177306 */ /* 0x0101220000101400 */
[----:B------:R-:W-:Y:S05]  /*1ff0*/  BRA `(.L_x_53018) ;  /* 0x0000000800e87947 */ /* 0x000fea0003800000 */
.L_x_53014:
        /* <DEDUP_REMOVED lines=8> */
.L_x_53022:
[----:B------:R-:W4:Y:S02]  /*2080*/  LDG.E.U16 R4, desc[UR36][R4.64] ;  /* 0x0000002404047981 */ /* 0x000f24000c1e1500 */
[----:B----4-:R-:W-:Y:S01]  /*2090*/  HADD2.F32 R23, -RZ, R4.H0_H0 ;  /* 0x20000004ff177230 */ /* 0x010fe20000004100 */
[----:B------:R-:W-:Y:S06]  /*20a0*/  BRA `(.L_x_53018) ;  /* 0x0000000800bc7947 */ /* 0x000fec0003800000 */
.L_x_53021:
        /* <DEDUP_REMOVED lines=8> */
.L_x_53024:
[----:B------:R-:W4:Y:S02]  /*2130*/  LDG.E.U16 R4, desc[UR36][R4.64] ;  /* 0x0000002404047981 */ /* 0x000f24000c1e1500 */
[----:B----4-:R-:W-:Y:S01]  /*2140*/  HADD2.F32 R23, -RZ, R4.H0_H0 ;  /* 0x20000004ff177230 */ /* 0x010fe20000004100 */
[----:B------:R-:W-:Y:S06]  /*2150*/  BRA `(.L_x_53018) ;  /* 0x0000000800907947 */ /* 0x000fec0003800000 */
.L_x_53023:
[----:B------:R-:W4:Y:S01]  /*2160*/  LDG.E.64 R4, desc[UR36][R4.64] ;  /* 0x0000002404047981 */ /* 0x000f22000c1e1b00 */
[----:B------:R-:W-:Y:S01]  /*2170*/  UMOV UR4, 0xf0000000 ;  /* 0xf000000000047882 */ /* 0x000fe20000000000 */
[----:B------:R-:W-:Y:S01]  /*2180*/  UMOV UR5, 0x380fffff ;  /* 0x380fffff00057882 */ /* 0x000fe20000000000 */
[----:B----4-:R-:W0:Y:S01]  /*2190*/  F2F.F32.F64 R23, R4 ;  /* 0x0000000400177310 */ /* 0x010e220000301000 */
[----:B------:R-:W-:-:S14]  /*21a0*/  DSETP.GEU.AND P0, PT, |R4|, UR4, PT ;  /* 0x0000000404007e2a */ /* 0x000fdc000bf0e200 */
[----:B0-----:R-:W-:Y:S01]  /*21b0*/  @!P0 FMUL R23, R23, 1.175494350822287508e-38 ;  /* 0x0080000017178820 */ /* 0x001fe20000400000 */
[----:B------:R-:W-:Y:S06]  /*21c0*/  BRA `(.L_x_53018) ;  /* 0x0000000800747947 */ /* 0x000fec0003800000 */
.L_x_53013:
        /* <DEDUP_REMOVED lines=12> */
.L_x_53027:
[----:B------:R-:W4:Y:S01]  /*2290*/  LDG.E.64 R4, desc[UR36][R4.64] ;  /* 0x0000002404047981 */ /* 0x000f22000c1e1b00 */
[----:B------:R-:W-:Y:S01]  /*22a0*/  UMOV UR4, 0xf0000000 ;  /* 0xf000000000047882 */ /* 0x000fe20000000000 */
[----:B------:R-:W-:Y:S01]  /*22b0*/  UMOV UR5, 0x380fffff ;  /* 0x380fffff00057882 */ /* 0x000fe20000000000 */
[----:B----4-:R-:W0:Y:S01]  /*22c0*/  F2F.F32.F64 R23, R4 ;  /* 0x0000000400177310 */ /* 0x010e220000301000 */
[----:B------:R-:W-:-:S14]  /*22d0*/  DSETP.GEU.AND P0, PT, |R4|, UR4, PT ;  /* 0x0000000404007e2a */ /* 0x000fdc000bf0e200 */
[----:B0-----:R-:W-:Y:S01]  /*22e0*/  @!P0 FMUL R23, R23, 1.175494350822287508e-38 ;  /* 0x0080000017178820 */ /* 0x001fe20000400000 */
[----:B------:R-:W-:Y:S06]  /*22f0*/  BRA `(.L_x_53018) ;  /* 0x0000000800287947 */ /* 0x000fec0003800000 */
.L_x_53026:
        /* <DEDUP_REMOVED lines=25> */
.L_x_53029:
[----:B------:R-:W4:Y:S02]  /*2490*/  LDG.E.U8 R4, desc[UR36][R4.64] ;  /* 0x0000002404047981 */ /* 0x000f24000c1e1100 */
[C---:B----4-:R-:W-:Y:S02]  /*24a0*/  IMAD.SHL.U32 R0, R4.reuse, 0x2000000, RZ ;  /* 0x0200000004007824 */ /* 0x050fe400078e00ff */
        /* <DEDUP_REMOVED lines=10> */
.L_x_53028:
[----:B------:R-:W4:Y:S02]  /*2550*/  LDG.E.U16 R4, desc[UR36][R4.64] ;  /* 0x0000002404047981 */ /* 0x000f24000c1e1500 */
[----:B----4-:R-:W-:Y:S01]  /*2560*/  IMAD.U32 R23, R4, 0x10000, RZ ;  /* 0x0001000004177824 */ /* 0x010fe200078e00ff */
[----:B------:R-:W-:Y:S06]  /*2570*/  BRA `(.L_x_53018) ;  /* 0x0000000400887947 */ /* 0x000fec0003800000 */
.L_x_53025:
        /* <DEDUP_REMOVED lines=11> */
.L_x_53032:
[----:B------:R-:W4:Y:S01]  /*2630*/  LDG.E.U8 R4, desc[UR36][R4.64] ;  /* 0x0000002404047981 */ /* 0x000f22000c1e1100 */
[----:B------:R-:W-:Y:S01]  /*2640*/  IMAD.MOV.U32 R23, RZ, RZ, RZ ;  /* 0x000000ffff177224 */ /* 0x000fe200078e00ff */
        /* <DEDUP_REMOVED lines=18> */
.L_x_53034:
[----:B------:R-:W-:Y:S05]  /*2770*/  BSYNC.RECONVERGENT B0 ;  /* 0x0000000000007941 */ /* 0x000fea0003800200 */
.L_x_53033:
[----:B------:R-:W-:Y:S01]  /*2780*/  IMAD.SHL.U32 R0, R0, 0x100000, RZ ;  /* 0x0010000000007824 */ /* 0x000fe200078e00ff */
[----:B------:R-:W-:-:S04]  /*2790*/  LEA R3, R3, 0x3b800000, 0x17 ;  /* 0x3b80000003037811 */ /* 0x000fc800078eb8ff */
[----:B------:R-:W-:Y:S01]  /*27a0*/  LOP3.LUT R23, R3, R0, R23, 0xfe, !PT ;  /* 0x0000000003177212 */ /* 0x000fe200078efe17 */
[----:B------:R-:W-:Y:S06]  /*27b0*/  BRA `(.L_x_53018) ;  /* 0x0000000000f87947 */ /* 0x000fec0003800000 */
.L_x_53031:
        /* <DEDUP_REMOVED lines=20> */
.L_x_53036:
[----:B------:R-:W-:Y:S05]  /*2900*/  BSYNC.RECONVERGENT B0 ;  /* 0x0000000000007941 */ /* 0x000fea0003800200 */
.L_x_53035:
[----:B------:R-:W-:Y:S01]  /*2910*/  IMAD.SHL.U32 R0, R0, 0x200000, RZ ;  /* 0x0020000000007824 */ /* 0x000fe200078e00ff */
[----:B------:R-:W-:-:S04]  /*2920*/  LEA R3, R3, 0x37800000, 0x17 ;  /* 0x3780000003037811 */ /* 0x000fc800078eb8ff */
[----:B------:R-:W-:Y:S01]  /*2930*/  LOP3.LUT R23, R3, R0, R23, 0xfe, !PT ;  /* 0x0000000003177212 */ /* 0x000fe200078efe17 */
[----:B------:R-:W-:Y:S06]  /*2940*/  BRA `(.L_x_53018) ;  /* 0x0000000000947947 */ /* 0x000fec0003800000 */
.L_x_53030:
        /* <DEDUP_REMOVED lines=11> */
[----:B------:R-:W-:Y:S02]  /*2a00*/  @!P0 IMAD.MOV.U32 R23, RZ, RZ, 0x7f800001 ;  /* 0x7f800001ff178424 */ /* 0x000fe400078e00ff */
[----:B------:R-:W-:Y:S01]  /*2a10*/  @P0 IMAD.SHL.U32 R23, R4, 0x800000, RZ ;  /* 0x0080000004170824 */ /* 0x000fe200078e00ff */
[----:B------:R-:W-:Y:S06]  /*2a20*/  BRA `(.L_x_53018) ;  /* 0x00000000005c7947 */ /* 0x000fec0003800000 */
.L_x_53017:
[----:B------:R-:W-:Y:S01]  /*2a30*/  MOV R14, 0x0 ;  /* 0x00000000000e7802 */ /* 0x000fe20000000f00 */
[----:B------:R-:W0:Y:S01]  /*2a40*/  LDCU.64 UR4, c[0x4][0x198] ;  /* 0x01003300ff0477ac */ /* 0x000e220008000a00 */
[----:B------:R-:W-:Y:S02]  /*2a50*/  IMAD.MOV.U32 R8, RZ, RZ, 0x4e ;  /* 0x0000004eff087424 */ /* 0x000fe400078e00ff */
[----:B------:R-:W-:Y:S01]  /*2a60*/  IMAD.MOV.U32 R12, RZ, RZ, 0x1 ;  /* 0x00000001ff0c7424 */ /* 0x000fe200078e00ff */
[----:B------:R-:W4:Y:S01]  /*2a70*/  LDCU.64 UR6, c[0x4][0x1a0] ;  /* 0x01003400ff0677ac */ /* 0x000f220008000a00 */
[----:B------:R-:W1:Y:S01]  /*2a80*/  LDC.64 R14, c[0x4][R14] ;  /* 0x010000000e0e7b82 */ /* 0x000e620000000a00 */
[----:B------:R-:W-:Y:S01]  /*2a90*/  IMAD.MOV.U32 R13, RZ, RZ, RZ ;  /* 0x000000ffff0d7224 */ /* 0x000fe200078e00ff */
[----:B------:R-:W2:Y:S01]  /*2aa0*/  LDCU.64 UR8, c[0x4][0x68] ;  /* 0x01000d00ff0877ac */ /* 0x000ea20008000a00 */
[----:B0-----:R-:W-:Y:S02]  /*2ab0*/  IMAD.U32 R4, RZ, RZ, UR4 ;  /* 0x00000004ff047e24 */ /* 0x001fe4000f8e00ff */
[----:B------:R-:W-:-:S02]  /*2ac0*/  IMAD.U32 R5, RZ, RZ, UR5 ;  /* 0x00000005ff057e24 */ /* 0x000fc4000f8e00ff */
[----:B----4-:R-:W-:Y:S02]  /*2ad0*/  IMAD.U32 R6, RZ, RZ, UR6 ;  /* 0x00000006ff067e24 */ /* 0x010fe4000f8e00ff */
[----:B------:R-:W-:Y:S02]  /*2ae0*/  IMAD.U32 R7, RZ, RZ, UR7 ;  /* 0x00000007ff077e24 */ /* 0x000fe4000f8e00ff */
[----:B--2---:R-:W-:Y:S02]  /*2af0*/  IMAD.U32 R10, RZ, RZ, UR8 ;  /* 0x00000008ff0a7e24 */ /* 0x004fe4000f8e00ff */
[----:B------:R-:W-:-:S07]  /*2b00*/  IMAD.U32 R11, RZ, RZ, UR9 ;  /* 0x00000009ff0b7e24 */ /* 0x000fce000f8e00ff */
[----:B------:R-:W-:-:S07]  /*2b10*/  LEPC R20, `(.L_x_53039) ;  /* 0x000000001014794e */ /* 0x000fce0000000000 */
[----:B-1-3-5:R-:W-:Y:S05]  /*2b20*/  CALL.ABS.NOINC R14 ;  /* 0x000000000e007343 */ /* 0x02afea0003c00000 */
.L_x_53039:
[----:B------:R-:W-:Y:S01]  /*2b30*/  IMAD.MOV.U32 R23, RZ, RZ, RZ ;  /* 0x000000ffff177224 */ /* 0x000fe200078e00ff */
[----:B------:R-:W-:Y:S06]  /*2b40*/  BRA `(.L_x_53018) ;  /* 0x0000000000147947 */ /* 0x000fec0003800000 */
.L_x_53038:
[----:B------:R-:W4:Y:S02]  /*2b50*/  LDG.E.64 R4, desc[UR36][R4.64] ;  /* 0x0000002404047981 */ /* 0x000f24000c1e1b00 */
[----:B----4-:R0:W4:Y:S01]  /*2b60*/  I2F.U64 R23, R4 ;  /* 0x0000000400177312 */ /* 0x0101220000301000 */
[----:B------:R-:W-:Y:S05]  /*2b70*/  BRA `(.L_x_53018) ;  /* 0x0000000000087947 */ /* 0x000fea0003800000 */
.L_x_53037:
[----:B------:R-:W4:Y:S02]  /*2b80*/  LDG.E R4, desc[UR36][R4.64] ;  /* 0x0000002404047981 */ /* 0x000f24000c1e1900 */
[----:B----4-:R-:W-:-:S07]  /*2b90*/  I2FP.F32.U32 R23, R4 ;  /* 0x0000000400177245 */ /* 0x010fce0000201000 */
.L_x_53018:
[----:B------:R-:W-:Y:S05]  /*2ba0*/  BSYNC.RECONVERGENT B6 ;  /* 0x0000000000067941 */ /* 0x000fea0003800200 */
.L_x_53012:
        /* <DEDUP_REMOVED lines=20> */
.L_x_53044:
[----:B------:R-:W2:Y:S02]  /*2cf0*/  LDG.E.U8 R4, desc[UR36][R4.64] ;  /* 0x0000002404047981 */ /* 0x000ea4000c1e1100 */
[----:B--2---:R-:W-:Y:S01]  /*2d00*/  I2FP.F32.U32 R22, R4 ;  /* 0x0000000400167245 */ /* 0x004fe20000201000 */
[----:B------:R-:W-:Y:S06]  /*2d10*/  BRA `(.L_x_53046) ;  /* 0x0000000c00287947 */ /* 0x000fec0003800000 */
.L_x_53043:
        /* <DEDUP_REMOVED lines=9> */
.L_x_53048:
[----:B------:R-:W2:Y:S02]  /*2db0*/  LDG.E R4, desc[UR36][R4.64] ;  /* 0x0000002404047981 */ /* 0x000ea4000c1e1900 */
[----:B--2---:R-:W-:Y:S01]  /*2dc0*/  I2FP.F32.S32 R22, R4 ;  /* 0x0000000400167245 */ /* 0x004fe20000201400 */
[----:B------:R-:W-:Y:S06]  /*2dd0*/  BRA `(.L_x_53046) ;  /* 0x0000000800f87947 */ /* 0x000fec0003800000 */
.L_x_53047:
[----:B------:R-:W2:Y:S02]  /*2de0*/  LDG.E.U16 R4, desc[UR36][R4.64] ;  /* 0x0000002404047981 */ /* 0x000ea4000c1e1500 */
[----:B--2---:R2:W0:Y:S01]  /*2df0*/  I2F.S16 R22, R4 ;  /* 0x0000000400167306 */ /* 0x0044220000101400 */
[----:B------:R-:W-:Y:S05]  /*2e00*/  BRA `(.L_x_53046) ;  /* 0x0000000800ec7947 */ /* 0x000fea0003800000 */
.L_x_53042:
        /* <DEDUP_REMOVED lines=8> */
.L_x_53050:
[----:B------:R-:W2:Y:S02]  /*2e90*/  LDG.E.U16 R4, desc[UR36][R4.64] ;  /* 0x0000002404047981 */ /* 0x000ea4000c1e1500 */
[----:B--2---:R-:W-:Y:S01]  /*2ea0*/  HADD2.F32 R22, -RZ, R4.H0_H0 ;  /* 0x20000004ff167230 */ /* 0x004fe20000004100 */
[----:B------:R-:W-:Y:S06]  /*2eb0*/  BRA `(.L_x_53046) ;  /* 0x0000000800c07947 */ /* 0x000fec0003800000 */
.L_x_53049:
        /* <DEDUP_REMOVED lines=8> */
.L_x_53052:
[----:B------:R-:W2:Y:S02]  /*2f40*/  LDG.E.U16 R4, desc[UR36][R4.64] ;  /* 0x0000002404047981 */ /* 0x000ea4000c1e1500 */
[----:B--2---:R-:W-:Y:S01]  /*2f50*/  HADD2.F32 R22, -RZ, R4.H0_H0 ;  /* 0x20000004ff167230 */ /* 0x004fe20000004100 */
[----:B------:R-:W-:Y:S06]  /*2f60*/  BRA `(.L_x_53046) ;  /* 0x0000000800947947 */ /* 0x000fec0003800000 */
.L_x_53051:
[----:B------:R-:W2:Y:S01]  /*2f70*/  LDG.E.64 R4, desc[UR36][R4.64] ;  /* 0x0000002404047981 */ /* 0x000ea2000c1e1b00 */
[----:B------:R-:W-:Y:S01]  /*2f80*/  UMOV UR4, 0xf0000000 ;  /* 0xf000000000047882 */ /* 0x000fe20000000000 */
[----:B------:R-:W-:Y:S01]  /*2f90*/  UMOV UR5, 0x380fffff ;  /* 0x380fffff00057882 */ /* 0x000fe20000000000 */
[----:B--2---:R-:W0:Y:S01]  /*2fa0*/  F2F.F32.F64 R22, R4 ;  /* 0x0000000400167310 */ /* 0x004e220000301000 */
[----:B------:R-:W-:-:S14]  /*2fb0*/  DSETP.GEU.AND P0, PT, |R4|, UR4, PT ;  /* 0x0000000404007e2a */ /* 0x000fdc000bf0e200 */
[----:B0-----:R-:W-:Y:S01]  /*2fc0*/  @!P0 FMUL R22, R22, 1.175494350822287508e-38 ;  /* 0x0080000016168820 */ /* 0x001fe20000400000 */
[----:B------:R-:W-:Y:S06]  /*2fd0*/  BRA `(.L_x_53046) ;  /* 0x0000000800787947 */ /* 0x000fec0003800000 */
.L_x_53041:
        /* <DEDUP_REMOVED lines=12> */
.L_x_53055:
[----:B------:R-:W2:Y:S01]  /*30a0*/  LDG.E.64 R4, desc[UR36][R4.64] ;  /* 0x0000002404047981 */ /* 0x000ea2000c1e1b00 */
[----:B------:R-:W-:Y:S01]  /*30b0*/  UMOV UR4, 0xf0000000 ;  /* 0xf000000000047882 */ /* 0x000fe20000000000 */
[----:B------:R-:W-:Y:S01]  /*30c0*/  UMOV UR5, 0x380fffff ;  /* 0x380fffff00057882 */ /* 0x000fe20000000000 */
[----:B--2---:R-:W0:Y:S01]  /*30d0*/  F2F.F32.F64 R22, R4 ;  /* 0x0000000400167310 */ /* 0x004e220000301000 */
[----:B------:R-:W-:-:S14]  /*30e0*/  DSETP.GEU.AND P0, PT, |R4|, UR4, PT ;  /* 0x0000000404007e2a */ /* 0x000fdc000bf0e200 */
[----:B0-----:R-:W-:Y:S01]  /*30f0*/  @!P0 FMUL R22, R22, 1.175494350822287508e-38 ;  /* 0x0080000016168820 */ /* 0x001fe20000400000 */
[----:B------:R-:W-:Y:S06]  /*3100*/  BRA `(.L_x_53046) ;  /* 0x00000008002c7947 */ /* 0x000fec0003800000 */
.L_x_53054:
        /* <DEDUP_REMOVED lines=25> */
.L_x_53057:
        /* <DEDUP_REMOVED lines=13> */
.L_x_53056:
[----:B------:R-:W2:Y:S02]  /*3370*/  LDG.E.U16 R4, desc[UR36][R4.64] ;  /* 0x0000002404047981 */ /* 0x000ea4000c1e1500 */
[----:B--2---:R-:W-:Y:S01]  /*3380*/  IMAD.U32 R22, R4, 0x10000, RZ ;  /* 0x0001000004167824 */ /* 0x004fe200078e00ff */
[----:B------:R-:W-:Y:S06]  /*3390*/  BRA `(.L_x_53046) ;  /* 0x0000000400887947 */ /* 0x000fec0003800000 */
.L_x_53053:
        /* <DEDUP_REMOVED lines=11> */
.L_x_53060:
        /* <DEDUP_REMOVED lines=20> */
.L_x_53062:
[----:B------:R-:W-:Y:S05]  /*3590*/  BSYNC.RECONVERGENT B0 ;  /* 0x0000000000007941 */ /* 0x000fea0003800200 */
.L_x_53061:
[----:B------:R-:W-:Y:S01]  /*35a0*/  IMAD.SHL.U32 R0, R0, 0x100000, RZ ;  /* 0x0010000000007824 */ /* 0x000fe200078e00ff */
[----:B------:R-:W-:-:S04]  /*35b0*/  LEA R3, R3, 0x3b800000, 0x17 ;  /* 0x3b80000003037811 */ /* 0x000fc800078eb8ff */
[----:B------:R-:W-:Y:S01]  /*35c0*/  LOP3.LUT R22, R3, R0, R7, 0xfe, !PT ;  /* 0x0000000003167212 */ /* 0x000fe200078efe07 */
[----:B------:R-:W-:Y:S06]  /*35d0*/  BRA `(.L_x_53046) ;  /* 0x0000000000f87947 */ /* 0x000fec0003800000 */
.L_x_53059:
        /* <DEDUP_REMOVED lines=20> */
.L_x_53064:
[----:B------:R-:W-:Y:S05]  /*3720*/  BSYNC.RECONVERGENT B0 ;  /* 0x0000000000007941 */ /* 0x000fea0003800200 */
.L_x_53063:
[----:B------:R-:W-:Y:S01]  /*3730*/  IMAD.SHL.U32 R0, R0, 0x200000, RZ ;  /* 0x0020000000007824 */ /* 0x000fe200078e00ff */
[----:B------:R-:W-:-:S04]  /*3740*/  LEA R3, R3, 0x37800000, 0x17 ;  /* 0x3780000003037811 */ /* 0x000fc800078eb8ff */
[----:B------:R-:W-:Y:S01]  /*3750*/  LOP3.LUT R22, R3, R0, R7, 0xfe, !PT ;  /* 0x0000000003167212 */ /* 0x000fe200078efe07 */
[----:B------:R-:W-:Y:S06]  /*3760*/  BRA `(.L_x_53046) ;  /* 0x0000000000947947 */ /* 0x000fec0003800000 */
.L_x_53058:
        /* <DEDUP_REMOVED lines=14> */
.L_x_53045:
        /* <DEDUP_REMOVED lines=16> */
.L_x_53067:
[----:B------:R-:W-:Y:S01]  /*3950*/  IMAD.MOV.U32 R22, RZ, RZ, RZ ;  /* 0x000000ffff167224 */ /* 0x000fe200078e00ff */
[----:B------:R-:W-:Y:S06]  /*3960*/  BRA `(.L_x_53046) ;  /* 0x0000000000147947 */ /* 0x000fec0003800000 */
.L_x_53066:
[----:B------:R-:W2:Y:S02]  /*3970*/  LDG.E.64 R4, desc[UR36][R4.64] ;  /* 0x0000002404047981 */ /* 0x000ea4000c1e1b00 */
[----:B--2---:R0:W1:Y:S01]  /*3980*/  I2F.U64 R22, R4 ;  /* 0x0000000400167312 */ /* 0x0040620000301000 */
[----:B------:R-:W-:Y:S05]  /*3990*/  BRA `(.L_x_53046) ;  /* 0x0000000000087947 */ /* 0x000fea0003800000 */
.L_x_53065:
[----:B------:R-:W2:Y:S02]  /*39a0*/  LDG.E R4, desc[UR36][R4.64] ;  /* 0x0000002404047981 */ /* 0x000ea4000c1e1900 */
[----:B--2---:R-:W-:-:S07]  /*39b0*/  I2FP.F32.U32 R22, R4 ;  /* 0x0000000400167245 */ /* 0x004fce0000201000 */
.L_x_53046:
[----:B------:R-:W-:Y:S05]  /*39c0*/  BSYNC.RECONVERGENT B6 ;  /* 0x0000000000067941 */ /* 0x000fea0003800200 */
.L_x_53040:
[----:B------:R-:W-:-:S07]  /*39d0*/  VIADD R26, R26, 0x80 ;  /* 0x000000801a1a7836 */ /* 0x000fce0000000000 */
.L_x_53011:
[----:B------:R-:W-:Y:S05]  /*39e0*/  BSYNC.RECONVERGENT B7 ;  /* 0x0000000000077941 */ /* 0x000fea0003800200 */
.L_x_53010:
[----:B------:R-:W-:Y:S01]  /*39f0*/  ISETP.GE.AND P0, PT, R26, R17, PT ;  /* 0x000000111a00720c */ /* 0x000fe20003f06270 */
[----:B------:R-:W-:Y:S01]  /*3a00*/  BSSY.RECONVERGENT B7, `(.L_x_53068) ;  /* 0x00001c9000077945 */ /* 0x000fe20003800200 */
[----:B0-----:R-:W-:Y:S02]  /*3a10*/  IMAD.MOV.U32 R25, RZ, RZ, RZ ;  /* 0x000000ffff197224 */ /* 0x001fe400078e00ff */
[----:B------:R-:W-:-:S09]  /*3a20*/  IMAD.MOV.U32 R16, RZ, RZ, RZ ;  /* 0x000000ffff107224 */ /* 0x000fd200078e00ff */
        /* <DEDUP_REMOVED lines=22> */
.L_x_53074:
[----:B------:R-:W2:Y:S02]  /*3b90*/  LDG.E.U8 R4, desc[UR36][R4.64] ;  /* 0x0000002404047981 */ /* 0x000ea4000c1e1100 */
[----:B--2---:R-:W-:Y:S01]  /*3ba0*/  I2FP.F32.U32 R25, R4 ;  /* 0x0000000400197245 */ /* 0x004fe20000201000 */
[----:B------:R-:W-:Y:S06]  /*3bb0*/  BRA `(.L_x_53076) ;  /* 0x0000000c00247947 */ /* 0x000fec0003800000 */
.L_x_53073:
        /* <DEDUP_REMOVED lines=9> */
.L_x_53078:
[----:B------:R-:W2:Y:S02]  /*3c50*/  LDG.E R4, desc[UR36][R4.64] ;  /* 0x0000002404047981 */ /* 0x000ea4000c1e1900 */
[----:B--2---:R-:W-:Y:S01]  /*3c60*/  I2FP.F32.S32 R25, R4 ;  /* 0x0000000400197245 */ /* 0x004fe20000201400 */
[----:B------:R-:W-:Y:S06]  /*3c70*/  BRA `(.L_x_53076) ;  /* 0x0000000800f47947 */ /* 0x000fec0003800000 */
.L_x_53077:
[----:B------:R-:W2:Y:S02]  /*3c80*/  LDG.E.U16 R4, desc[UR36][R4.64] ;  /* 0x0000002404047981 */ /* 0x000ea4000c1e1500 */
[----:B--2---:R0:W2:Y:S01]  /*3c90*/  I2F.S16 R25, R4 ;  /* 0x0000000400197306 */ /* 0x0040a20000101400 */
[----:B------:R-:W-:Y:S05]  /*3ca0*/  BRA `(.L_x_53076) ;  /* 0x0000000800e87947 */ /* 0x000fea0003800000 */
.L_x_53072:
        /* <DEDUP_REMOVED lines=8> */
.L_x_53080:
[----:B------:R-:W2:Y:S02]  /*3d30*/  LDG.E.U16 R4, desc[UR36][R4.64] ;  /* 0x0000002404047981 */ /* 0x000ea4000c1e1500 */
[----:B--2---:R-:W-:Y:S01]  /*3d40*/  HADD2.F32 R25, -RZ, R4.H0_H0 ;  /* 0x20000004ff197230 */ /* 0x004fe20000004100 */
[----:B------:R-:W-:Y:S06]  /*3d50*/  BRA `(.L_x_53076) ;  /* 0x0000000800bc7947 */ /* 0x000fec0003800000 */
.L_x_53079:
        /* <DEDUP_REMOVED lines=8> */
.L_x_53082:
[----:B------:R-:W2:Y:S02]  /*3de0*/  LDG.E.U16 R4, desc[UR36][R4.64] ;  /* 0x0000002404047981 */ /* 0x000ea4000c1e1500 */
[----:B--2---:R-:W-:Y:S01]  /*3df0*/  HADD2.F32 R25, -RZ, R4.H0_H0 ;  /* 0x20000004ff197230 */ /* 0x004fe20000004100 */
[----:B------:R-:W-:Y:S06]  /*3e00*/  BRA `(.L_x_53076) ;  /* 0x0000000800907947 */ /* 0x000fec0003800000 */
.L_x_53081:
[----:B------:R-:W2:Y:S01]  /*3e10*/  LDG.E.64 R4, desc[UR36][R4.64] ;  /* 0x0000002404047981 */ /* 0x000ea2000c1e1b00 */
[----:B------:R-:W-:Y:S01]  /*3e20*/  UMOV UR4, 0xf0000000 ;  /* 0xf000000000047882 */ /* 0x000fe20000000000 */
[----:B------:R-:W-:Y:S01]  /*3e30*/  UMOV UR5, 0x380fffff ;  /* 0x380fffff00057882 */ /* 0x000fe20000000000 */
[----:B--2---:R-:W0:Y:S01]  /*3e40*/  F2F.F32.F64 R25, R4 ;  /* 0x0000000400197310 */ /* 0x004e220000301000 */
[----:B------:R-:W-:-:S14]  /*3e50*/  DSETP.GEU.AND P0, PT, |R4|, UR4, PT ;  /* 0x0000000404007e2a */ /* 0x000fdc000bf0e200 */
[----:B0-----:R-:W-:Y:S01]  /*3e60*/  @!P0 FMUL R25, R25, 1.175494350822287508e-38 ;  /* 0x0080000019198820 */ /* 0x001fe20000400000 */
[----:B------:R-:W-:Y:S06]  /*3e70*/  BRA `(.L_x_53076) ;  /* 0x0000000800747947 */ /* 0x000fec0003800000 */
.L_x_53071:
        /* <DEDUP_REMOVED lines=12> */
.L_x_53085:
[----:B------:R-:W2:Y:S01]  /*3f40*/  LDG.E.64 R4, desc[UR36][R4.64] ;  /* 0x0000002404047981 */ /* 0x000ea2000c1e1b00 */
[----:B------:R-:W-:Y:S01]  /*3f50*/  UMOV UR4, 0xf0000000 ;  /* 0xf000000000047882 */ /* 0x000fe20000000000 */
[----:B------:R-:W-:Y:S01]  /*3f60*/  UMOV UR5, 0x380fffff ;  /* 0x380fffff00057882 */ /* 0x000fe20000000000 */
[----:B--2---:R-:W0:Y:S01]  /*3f70*/  F2F.F32.F64 R25, R4 ;  /* 0x0000000400197310 */ /* 0x004e220000301000 */
[----:B------:R-:W-:-:S14]  /*3f80*/  DSETP.GEU.AND P0, PT, |R4|, UR4, PT ;  /* 0x0000000404007e2a */ /* 0x000fdc000bf0e200 */
[----:B0-----:R-:W-:Y:S01]  /*3f90*/  @!P0 FMUL R25, R25, 1.175494350822287508e-38 ;  /* 0x0080000019198820 */ /* 0x001fe20000400000 */
[----:B------:R-:W-:Y:S06]  /*3fa0*/  BRA `(.L_x_53076) ;  /* 0x0000000800287947 */ /* 0x000fec0003800000 */
.L_x_53084:
        /* <DEDUP_REMOVED lines=25> */
.L_x_53087:
        /* <DEDUP_REMOVED lines=12> */
.L_x_53086:
[----:B------:R-:W2:Y:S02]  /*4200*/  LDG.E.U16 R4, desc[UR36][R4.64] ;  /* 0x0000002404047981 */ /* 0x000ea4000c1e1500 */
[----:B--2---:R-:W-:Y:S01]  /*4210*/  IMAD.U32 R25, R4, 0x10000, RZ ;  /* 0x0001000004197824 */ /* 0x004fe200078e00ff */
[----:B------:R-:W-:Y:S06]  /*4220*/  BRA `(.L_x_53076) ;  /* 0x0000000400887947 */ /* 0x000fec0003800000 */
.L_x_53083:
        /* <DEDUP_REMOVED lines=11> */
.L_x_53090:
        /* <DEDUP_REMOVED lines=20> */
.L_x_53092:
[----:B------:R-:W-:Y:S05]  /*4420*/  BSYNC.RECONVERGENT B0 ;  /* 0x0000000000007941 */ /* 0x000fea0003800200 */
.L_x_53091:
[----:B------:R-:W-:Y:S01]  /*4430*/  IMAD.SHL.U32 R0, R0, 0x100000, RZ ;  /* 0x0010000000007824 */ /* 0x000fe200078e00ff */
[----:B------:R-:W-:-:S04]  /*4440*/  LEA R3, R3, 0x3b800000, 0x17 ;  /* 0x3b80000003037811 */ /* 0x000fc800078eb8ff */
[----:B------:R-:W-:Y:S01]  /*4450*/  LOP3.LUT R25, R3, R0, R25, 0xfe, !PT ;  /* 0x0000000003197212 */ /* 0x000fe200078efe19 */
[----:B------:R-:W-:Y:S06]  /*4460*/  BRA `(.L_x_53076) ;  /* 0x0000000000f87947 */ /* 0x000fec0003800000 */
.L_x_53089:
        /* <DEDUP_REMOVED lines=20> */
.L_x_53094:
[----:B------:R-:W-:Y:S05]  /*45b0*/  BSYNC.RECONVERGENT B0 ;  /* 0x0000000000007941 */ /* 0x000fea0003800200 */
.L_x_53093:
[----:B------:R-:W-:Y:S01]  /*45c0*/  IMAD.SHL.U32 R0, R0, 0x200000, RZ ;  /* 0x0020000000007824 */ /* 0x000fe200078e00ff */
[----:B------:R-:W-:-:S04]  /*45d0*/  LEA R3, R3, 0x37800000, 0x17 ;  /* 0x3780000003037811 */ /* 0x000fc800078eb8ff */
[----:B------:R-:W-:Y:S01]  /*45e0*/  LOP3.LUT R25, R3, R0, R25, 0xfe, !PT ;  /* 0x0000000003197212 */ /* 0x000fe200078efe19 */
[----:B------:R-:W-:Y:S06]  /*45f0*/  BRA `(.L_x_53076) ;  /* 0x0000000000947947 */ /* 0x000fec0003800000 */
.L_x_53088:
        /* <DEDUP_REMOVED lines=14> */
.L_x_53075:
        /* <DEDUP_REMOVED lines=16> */
.L_x_53097:
[----:B------:R-:W-:Y:S01]  /*47e0*/  IMAD.MOV.U32 R25, RZ, RZ, RZ ;  /* 0x000000ffff197224 */ /* 0x000fe200078e00ff */
[----:B------:R-:W-:Y:S06]  /*47f0*/  BRA `(.L_x_53076) ;  /* 0x0000000000147947 */ /* 0x000fec0003800000 */
.L_x_53096:
[----:B------:R-:W2:Y:S02]  /*4800*/  LDG.E.64 R4, desc[UR36][R4.64] ;  /* 0x0000002404047981 */ /* 0x000ea4000c1e1b00 */
[----:B--2---:R0:W2:Y:S01]  /*4810*/  I2F.U64 R25, R4 ;  /* 0x0000000400197312 */ /* 0x0040a20000301000 */
[----:B------:R-:W-:Y:S05]  /*4820*/  BRA `(.L_x_53076) ;  /* 0x0000000000087947 */ /* 0x000fea0003800000 */
.L_x_53095:
[----:B------:R-:W2:Y:S02]  /*4830*/  LDG.E R4, desc[UR36][R4.64] ;  /* 0x0000002404047981 */ /* 0x000ea4000c1e1900 */
[----:B--2---:R-:W-:-:S07]  /*4840*/  I2FP.F32.U32 R25, R4 ;  /* 0x0000000400197245 */ /* 0x004fce0000201000 */
.L_x_53076:
[----:B------:R-:W-:Y:S05]  /*4850*/  BSYNC.RECONVERGENT B6 ;  /* 0x0000000000067941 */ /* 0x000fea0003800200 */
.L_x_53070:
        /* <DEDUP_REMOVED lines=20> */
.L_x_53102:
[----:B------:R-:W4:Y:S02]  /*49a0*/  LDG.E.U8 R4, desc[UR36][R4.64] ;  /* 0x0000002404047981 */ /* 0x000f24000c1e1100 */
[----:B----4-:R-:W-:Y:S01]  /*49b0*/  I2FP.F32.U32 R16, R4 ;  /* 0x0000000400107245 */ /* 0x010fe20000201000 */
[----:B------:R-:W-:Y:S06]  /*49c0*/  BRA `(.L_x_53104) ;  /* 0x0000000c00287947 */ /* 0x000fec0003800000 */
.L_x_53101:
        /* <DEDUP_REMOVED lines=9> */
.L_x_53106:
[----:B------:R-:W4:Y:S02]  /*4a60*/  LDG.E R4, desc[UR36][R4.64] ;  /* 0x0000002404047981 */ /* 0x000f24000c1e1900 */
[----:B----4-:R-:W-:Y:S01]  /*4a70*/  I2FP.F32.S32 R16, R4 ;  /* 0x0000000400107245 */ /* 0x010fe20000201400 */
[----:B------:R-:W-:Y:S06]  /*4a80*/  BRA `(.L_x_53104) ;  /* 0x0000000800f87947 */ /* 0x000fec0003800000 */
.L_x_53105:
[----:B------:R-:W4:Y:S02]  /*4a90*/  LDG.E.U16 R4, desc[UR36][R4.64] ;  /* 0x0000002404047981 */ /* 0x000f24000c1e1500 */
[----:B----4-:R0:W4:Y:S01]  /*4aa0*/  I2F.S16 R16, R4 ;  /* 0x0000000400107306 */ /* 0x0101220000101400 */
[----:B------:R-:W-:Y:S05]  /*4ab0*/  BRA `(.L_x_53104) ;  /* 0x0000000800ec7947 */ /* 0x000fea0003800000 */
.L_x_53100:
        /* <DEDUP_REMOVED lines=8> */
.L_x_53108:
[----:B------:R-:W4:Y:S02]  /*4b40*/  LDG.E.U16 R4, desc[UR36][R4.64] ;  /* 0x0000002404047981 */ /* 0x000f24000c1e1500 */
[----:B----4-:R-:W-:Y:S01]  /*4b50*/  HADD2.F32 R16, -RZ, R4.H0_H0 ;  /* 0x20000004ff107230 */ /* 0x010fe20000004100 */
[----:B------:R-:W-:Y:S06]  /*4b60*/  BRA `(.L_x_53104) ;  /* 0x0000000800c07947 */ /* 0x000fec0003800000 */
.L_x_53107:
        /* <DEDUP_REMOVED lines=8> */
.L_x_53110:
[----:B------:R-:W4:Y:S02]  /*4bf0*/  LDG.E.U16 R4, desc[UR36][R4.64] ;  /* 0x0000002404047981 */ /* 0x000f24000c1e1500 */
[----:B----4-:R-:W-:Y:S01]  /*4c00*/  HADD2.F32 R16, -RZ, R4.H0_H0 ;  /* 0x20000004ff107230 */ /* 0x010fe20000004100 */
[----:B------:R-:W-:Y:S06]  /*4c10*/  BRA `(.L_x_53104) ;  /* 0x0000000800947947 */ /* 0x000fec0003800000 */
.L_x_53109:
[----:B------:R-:W4:Y:S01]  /*4c20*/  LDG.E.64 R4, desc[UR36][R4.64] ;  /* 0x0000002404047981 */ /* 0x000f22000c1e1b00 */
[----:B------:R-:W-:Y:S01]  /*4c30*/  UMOV UR4, 0xf0000000 ;  /* 0xf000000000047882 */ /* 0x000fe20000000000 */
[----:B------:R-:W-:Y:S01]  /*4c40*/  UMOV UR5, 0x380fffff ;  /* 0x380fffff00057882 */ /* 0x000fe20000000000 */
[----:B----4-:R-:W0:Y:S01]  /*4c50*/  F2F.F32.F64 R16, R4 ;  /* 0x0000000400107310 */ /* 0x010e220000301000 */
[----:B------:R-:W-:-:S14]  /*4c60*/  DSETP.GEU.AND P0, PT, |R4|, UR4, PT ;  /* 0x0000000404007e2a */ /* 0x000fdc000bf0e200 */
[----:B0-----:R-:W-:Y:S01]  /*4c70*/  @!P0 FMUL R16, R16, 1.175494350822287508e-38 ;  /* 0x0080000010108820 */ /* 0x001fe20000400000 */
[----:B------:R-:W-:Y:S06]  /*4c80*/  BRA `(.L_x_53104) ;  /* 0x0000000800787947 */ /* 0x000fec0003800000 */
.L_x_53099:
        /* <DEDUP_REMOVED lines=12> */
.L_x_53113:
[----:B------:R-:W4:Y:S01]  /*4d50*/  LDG.E.64 R4, desc[UR36][R4.64] ;  /* 0x0000002404047981 */ /* 0x000f22000c1e1b00 */
[----:B------:R-:W-:Y:S01]  /*4d60*/  UMOV UR4, 0xf0000000 ;  /* 0xf000000000047882 */ /* 0x000fe20000000000 */
[----:B------:R-:W-:Y:S01]  /*4d70*/  UMOV UR5, 0x380fffff ;  /* 0x380fffff00057882 */ /* 0x000fe20000000000 */
[----:B----4-:R-:W0:Y:S01]  /*4d80*/  F2F.F32.F64 R16, R4 ;  /* 0x0000000400107310 */ /* 0x010e220000301000 */
[----:B------:R-:W-:-:S14]  /*4d90*/  DSETP.GEU.AND P0, PT, |R4|, UR4, PT ;  /* 0x0000000404007e2a */ /* 0x000fdc000bf0e200 */
[----:B0-----:R-:W-:Y:S01]  /*4da0*/  @!P0 FMUL R16, R16, 1.175494350822287508e-38 ;  /* 0x0080000010108820 */ /* 0x001fe20000400000 */
[----:B------:R-:W-:Y:S06]  /*4db0*/  BRA `(.L_x_53104) ;  /* 0x00000008002c7947 */ /* 0x000fec0003800000 */
.L_x_53112:
        /* <DEDUP_REMOVED lines=25> */
.L_x_53115:
[----:B------:R-:W4:Y:S02]  /*4f50*/  LDG.E.U8 R4, desc[UR36][R4.64] ;  /* 0x0000002404047981 */ /* 0x000f24000c1e1100 */
[C---:B----4-:R-:W-:Y:S02]  /*4f60*/  IMAD.SHL.U32 R0, R4.reuse, 0x2000000, RZ ;  /* 0x0200000004007824 */ /* 0x050fe400078e00ff */
        /* <DEDUP_REMOVED lines=11> */
.L_x_53114:
[----:B------:R-:W4:Y:S02]  /*5020*/  LDG.E.U16 R4, desc[UR36][R4.64] ;  /* 0x0000002404047981 */ /* 0x000f24000c1e1500 */
[----:B----4-:R-:W-:Y:S01]  /*5030*/  IMAD.U32 R16, R4, 0x10000, RZ ;  /* 0x0001000004107824 */ /* 0x010fe200078e00ff */
[----:B------:R-:W-:Y:S06]  /*5040*/  BRA `(.L_x_53104) ;  /* 0x0000000400887947 */ /* 0x000fec0003800000 */
.L_x_53111:
        /* <DEDUP_REMOVED lines=11> */
.L_x_53118:
        /* <DEDUP_REMOVED lines=20> */
.L_x_53120:
[----:B------:R-:W-:Y:S05]  /*5240*/  BSYNC.RECONVERGENT B0 ;  /* 0x0000000000007941 */ /* 0x000fea0003800200 */
.L_x_53119:
[----:B------:R-:W-:Y:S01]  /*5250*/  IMAD.SHL.U32 R0, R0, 0x100000, RZ ;  /* 0x0010000000007824 */ /* 0x000fe200078e00ff */
[----:B------:R-:W-:-:S04]  /*5260*/  LEA R3, R3, 0x3b800000, 0x17 ;  /* 0x3b80000003037811 */ /* 0x000fc800078eb8ff */
[----:B------:R-:W-:Y:S01]  /*5270*/  LOP3.LUT R16, R3, R0, R7, 0xfe, !PT ;  /* 0x0000000003107212 */ /* 0x000fe200078efe07 */
[----:B------:R-:W-:Y:S06]  /*5280*/  BRA `(.L_x_53104) ;  /* 0x0000000000f87947 */ /* 0x000fec0003800000 */
.L_x_53117:
        /* <DEDUP_REMOVED lines=20> */
.L_x_53122:
[----:B------:R-:W-:Y:S05]  /*53d0*/  BSYNC.RECONVERGENT B0 ;  /* 0x0000000000007941 */ /* 0x000fea0003800200 */
.L_x_53121:
[----:B------:R-:W-:Y:S01]  /*53e0*/  IMAD.SHL.U32 R0, R0, 0x200000, RZ ;  /* 0x0020000000007824 */ /* 0x000fe200078e00ff */
[----:B------:R-:W-:-:S04]  /*53f0*/  LEA R3, R3, 0x37800000, 0x17 ;  /* 0x3780000003037811 */ /* 0x000fc800078eb8ff */
[----:B------:R-:W-:Y:S01]  /*5400*/  LOP3.LUT R16, R3, R0, R7, 0xfe, !PT ;  /* 0x0000000003107212 */ /* 0x000fe200078efe07 */
[----:B------:R-:W-:Y:S06]  /*5410*/  BRA `(.L_x_53104) ;  /* 0x0000000000947947 */ /* 0x000fec0003800000 */
.L_x_53116:
        /* <DEDUP_REMOVED lines=14> */
.L_x_53103:
        /* <DEDUP_REMOVED lines=16> */
.L_x_53125:
[----:B------:R-:W-:Y:S01]  /*5600*/  IMAD.MOV.U32 R16, RZ, RZ, RZ ;  /* 0x000000ffff107224 */ /* 0x000fe200078e00ff */
[----:B------:R-:W-:Y:S06]  /*5610*/  BRA `(.L_x_53104) ;  /* 0x0000000000147947 */ /* 0x000fec0003800000 */
.L_x_53124:
[----:B------:R-:W4:Y:S02]  /*5620*/  LDG.E.64 R4, desc[UR36][R4.64] ;  /* 0x0000002404047981 */ /* 0x000f24000c1e1b00 */
[----:B----4-:R0:W4:Y:S01]  /*5630*/  I2F.U64 R16, R4 ;  /* 0x0000000400107312 */ /* 0x0101220000301000 */
[----:B------:R-:W-:Y:S05]  /*5640*/  BRA `(.L_x_53104) ;  /* 0x0000000000087947 */ /* 0x000fea0003800000 */
.L_x_53123:
[----:B------:R-:W4:Y:S02]  /*5650*/  LDG.E R4, desc[UR36][R4.64] ;  /* 0x0000002404047981 */ /* 0x000f24000c1e1900 */
[----:B----4-:R-:W-:-:S07]  /*5660*/  I2FP.F32.U32 R16, R4 ;  /* 0x0000000400107245 */ /* 0x010fce0000201000 */
.L_x_53104:
[----:B------:R-:W-:Y:S05]  /*5670*/  BSYNC.RECONVERGENT B6 ;  /* 0x0000000000067941 */ /* 0x000fea0003800200 */
.L_x_53098:
[----:B------:R-:W-:-:S07]  /*5680*/  VIADD R26, R26, 0x80 ;  /* 0x000000801a1a7836 */ /* 0x000fce0000000000 */
.L_x_53069:
[----:B------:R-:W-:Y:S05]  /*5690*/  BSYNC.RECONVERGENT B7 ;  /* 0x0000000000077941 */ /* 0x000fea0003800200 */
.L_x_53068:
[----:B------:R-:W-:Y:S01]  /*56a0*/  ISETP.GE.AND P0, PT, R26, R17, PT ;  /* 0x000000111a00720c */ /* 0x000fe20003f06270 */
[----:B------:R-:W-:Y:S01]  /*56b0*/  BSSY.RECONVERGENT B7, `(.L_x_53126) ;  /* 0x00001c4000077945 */ /* 0x000fe20003800200 */
[----:B------:R-:W-:Y:S02]  /*56c0*/  IMAD.MOV.U32 R18, RZ, RZ, RZ ;  /* 0x000000ffff127224 */ /* 0x000fe400078e00ff */
[----:B------:R-:W-:-:S09]  /*56d0*/  IMAD.MOV.U32 R27, RZ, RZ, RZ ;  /* 0x000000ffff1b7224 */ /* 0x000fd200078e00ff */
        /* <DEDUP_REMOVED lines=22> */
.L_x_53132:
[----:B------:R-:W2:Y:S02]  /*5840*/  LDG.E.U8 R4, desc[UR36][R4.64] ;  /* 0x0000002404047981 */ /* 0x000ea4000c1e1100 */
[----:B--2---:R-:W-:Y:S01]  /*5850*/  I2FP.F32.U32 R27, R4 ;  /* 0x00000004001b7245 */ /* 0x004fe20000201000 */
[----:B------:R-:W-:Y:S06]  /*5860*/  BRA `(.L_x_53134) ;  /* 0x0000000c00247947 */ /* 0x000fec0003800000 */
.L_x_53131:
        /* <DEDUP_REMOVED lines=9> */
.L_x_53136:
[----:B------:R-:W2:Y:S02]  /*5900*/  LDG.E R4, desc[UR36][R4.64] ;  /* 0x0000002404047981 */ /* 0x000ea4000c1e1900 */
[----:B--2---:R-:W-:Y:S01]  /*5910*/  I2FP.F32.S32 R27, R4 ;  /* 0x00000004001b7245 */ /* 0x004fe20000201400 */
[----:B------:R-:W-:Y:S06]  /*5920*/  BRA `(.L_x_53134) ;  /* 0x0000000800f47947 */ /* 0x000fec0003800000 */
.L_x_53135:
[----:B------:R-:W2:Y:S02]  /*5930*/  LDG.E.U16 R4, desc[UR36][R4.64] ;  /* 0x0000002404047981 */ /* 0x000ea4000c1e1500 */
[----:B--2---:R0:W2:Y:S01]  /*5940*/  I2F.S16 R27, R4 ;  /* 0x00000004001b7306 */ /* 0x0040a20000101400 */
[----:B------:R-:W-:Y:S05]  /*5950*/  BRA `(.L_x_53134) ;  /* 0x0000000800e87947 */ /* 0x000fea0003800000 */
.L_x_53130:
        /* <DEDUP_REMOVED lines=8> */
.L_x_53138:
[----:B------:R-:W2:Y:S02]  /*59e0*/  LDG.E.U16 R4, desc[UR36][R4.64] ;  /* 0x0000002404047981 */ /* 0x000ea4000c1e1500 */
[----:B--2---:R-:W-:Y:S01]  /*59f0*/  HADD2.F32 R27, -RZ, R4.H0_H0 ;  /* 0x20000004ff1b7230 */ /* 0x004fe20000004100 */
[----:B------:R-:W-:Y:S06]  /*5a00*/  BRA `(.L_x_53134) ;  /* 0x0000000800bc7947 */ /* 0x000fec0003800000 */
.L_x_53137:
        /* <DEDUP_REMOVED lines=8> */
.L_x_53140:
[----:B------:R-:W2:Y:S02]  /*5a90*/  LDG.E.U16 R4, desc[UR36][R4.64] ;  /* 0x0000002404047981 */ /* 0x000ea4000c1e1500 */
[----:B--2---:R-:W-:Y:S01]  /*5aa0*/  HADD2.F32 R27, -RZ, R4.H0_H0 ;  /* 0x20000004ff1b7230 */ /* 0x004fe20000004100 */
[----:B------:R-:W-:Y:S06]  /*5ab0*/  BRA `(.L_x_53134) ;  /* 0x0000000800907947 */ /* 0x000fec0003800000 */
.L_x_53139:
[----:B------:R-:W2:Y:S01]  /*5ac0*/  LDG.E.64 R4, desc[UR36][R4.64] ;  /* 0x0000002404047981 */ /* 0x000ea2000c1e1b00 */
[----:B------:R-:W-:Y:S01]  /*5ad0*/  UMOV UR4, 0xf0000000 ;  /* 0xf000000000047882 */ /* 0x000fe20000000000 */
[----:B------:R-:W-:Y:S01]  /*5ae0*/  UMOV UR5, 0x380fffff ;  /* 0x380fffff00057882 */ /* 0x000fe20000000000 */
[----:B--2---:R-:W0:Y:S01]  /*5af0*/  F2F.F32.F64 R27, R4 ;  /* 0x00000004001b7310 */ /* 0x004e220000301000 */
[----:B------:R-:W-:-:S14]  /*5b00*/  DSETP.GEU.AND P0, PT, |R4|, UR4, PT ;  /* 0x0000000404007e2a */ /* 0x000fdc000bf0e200 */
[----:B0-----:R-:W-:Y:S01]  /*5b10*/  @!P0 FMUL R27, R27, 1.175494350822287508e-38 ;  /* 0x008000001b1b8820 */ /* 0x001fe20000400000 */
[----:B------:R-:W-:Y:S06]  /*5b20*/  BRA `(.L_x_53134) ;  /* 0x0000000800747947 */ /* 0x000fec0003800000 */
.L_x_53129:
        /* <DEDUP_REMOVED lines=12> */
.L_x_53143:
[----:B------:R-:W2:Y:S01]  /*5bf0*/  LDG.E.64 R4, desc[UR36][R4.64] ;  /* 0x0000002404047981 */ /* 0x000ea2000c1e1b00 */
[----:B------:R-:W-:Y:S01]  /*5c00*/  UMOV UR4, 0xf0000000 ;  /* 0xf000000000047882 */ /* 0x000fe20000000000 */
[----:B------:R-:W-:Y:S01]  /*5c10*/  UMOV UR5, 0x380fffff ;  /* 0x380fffff00057882 */ /* 0x000fe20000000000 */
[----:B--2---:R-:W0:Y:S01]  /*5c20*/  F2F.F32.F64 R27, R4 ;  /* 0x00000004001b7310 */ /* 0x004e220000301000 */
[----:B------:R-:W-:-:S14]  /*5c30*/  DSETP.GEU.AND P0, PT, |R4|, UR4, PT ;  /* 0x0000000404007e2a */ /* 0x000fdc000bf0e200 */
[----:B0-----:R-:W-:Y:S01]  /*5c40*/  @!P0 FMUL R27, R27, 1.175494350822287508e-38 ;  /* 0x008000001b1b8820 */ /* 0x001fe20000400000 */
[----:B------:R-:W-:Y:S06]  /*5c50*/  BRA `(.L_x_53134) ;  /* 0x0000000800287947 */ /* 0x000fec0003800000 */
.L_x_53142:
        /* <DEDUP_REMOVED lines=25> */
.L_x_53145:
        /* <DEDUP_REMOVED lines=12> */
.L_x_53144:
[----:B------:R-:W2:Y:S02]  /*5eb0*/  LDG.E.U16 R4, desc[UR36][R4.64] ;  /* 0x0000002404047981 */ /* 0x000ea4000c1e1500 */
[----:B--2---:R-:W-:Y:S01]  /*5ec0*/  IMAD.U32 R27, R4, 0x10000, RZ ;  /* 0x00010000041b7824 */ /* 0x004fe200078e00ff */
[----:B------:R-:W-:Y:S06]  /*5ed0*/  BRA `(.L_x_53134) ;  /* 0x0000000400887947 */ /* 0x000fec0003800000 */
.L_x_53141:
        /* <DEDUP_REMOVED lines=11> */
.L_x_53148:
        /* <DEDUP_REMOVED lines=20> */
.L_x_53150:
[----:B------:R-:W-:Y:S05]  /*60d0*/  BSYNC.RECONVERGENT B0 ;  /* 0x0000000000007941 */ /* 0x000fea0003800200 */
.L_x_53149:
[----:B------:R-:W-:Y:S01]  /*60e0*/  IMAD.SHL.U32 R0, R0, 0x100000, RZ ;  /* 0x0010000000007824 */ /* 0x000fe200078e00ff */
[----:B------:R-:W-:-:S04]  /*60f0*/  LEA R3, R3, 0x3b800000, 0x17 ;  /* 0x3b80000003037811 */ /* 0x000fc800078eb8ff */
[----:B------:R-:W-:Y:S01]  /*6100*/  LOP3.LUT R27, R3, R0, R27, 0xfe, !PT ;  /* 0x00000000031b7212 */ /* 0x000fe200078efe1b */
[----:B------:R-:W-:Y:S06]  /*6110*/  BRA `(.L_x_53134) ;  /* 0x0000000000f87947 */ /* 0x000fec0003800000 */
.L_x_53147:
        /* <DEDUP_REMOVED lines=20> */
.L_x_53152:
[----:B------:R-:W-:Y:S05]  /*6260*/  BSYNC.RECONVERGENT B0 ;  /* 0x0000000000007941 */ /* 0x000fea0003800200 */
.L_x_53151:
[----:B------:R-:W-:Y:S01]  /*6270*/  IMAD.SHL.U32 R0, R0, 0x200000, RZ ;  /* 0x0020000000007824 */ /* 0x000fe200078e00ff */
[----:B------:R-:W-:-:S04]  /*6280*/  LEA R3, R3, 0x37800000, 0x17 ;  /* 0x3780000003037811 */ /* 0x000fc800078eb8ff */
[----:B------:R-:W-:Y:S01]  /*6290*/  LOP3.LUT R27, R3, R0, R27, 0xfe, !PT ;  /* 0x00000000031b7212 */ /* 0x000fe200078efe1b */
[----:B------:R-:W-:Y:S06]  /*62a0*/  BRA `(.L_x_53134) ;  /* 0x0000000000947947 */ /* 0x000fec0003800000 */
.L_x_53146:
        /* <DEDUP_REMOVED lines=14> */
.L_x_53133:
        /* <DEDUP_REMOVED lines=16> */
.L_x_53155:
[----:B------:R-:W-:Y:S01]  /*6490*/  IMAD.MOV.U32 R27, RZ, RZ, RZ ;  /* 0x000000ffff1b7224 */ /* 0x000fe200078e00ff */
[----:B------:R-:W-:Y:S06]  /*64a0*/  BRA `(.L_x_53134) ;  /* 0x0000000000147947 */ /* 0x000fec0003800000 */
.L_x_53154:
[----:B------:R-:W2:Y:S02]  /*64b0*/  LDG.E.64 R4, desc[UR36][R4.64] ;  /* 0x0000002404047981 */ /* 0x000ea4000c1e1b00 */
[----:B--2---:R0:W2:Y:S01]  /*64c0*/  I2F.U64 R27, R4 ;  /* 0x00000004001b7312 */ /* 0x0040a20000301000 */
[----:B------:R-:W-:Y:S05]  /*64d0*/  BRA `(.L_x_53134) ;  /* 0x0000000000087947 */ /* 0x000fea0003800000 */
.L_x_53153:
[----:B------:R-:W2:Y:S02]  /*64e0*/  LDG.E R4, desc[UR36][R4.64] ;  /* 0x0000002404047981 */ /* 0x000ea4000c1e1900 */
[----:B--2---:R-:W-:-:S07]  /*64f0*/  I2FP.F32.U32 R27, R4 ;  /* 0x00000004001b7245 */ /* 0x004fce0000201000 */
.L_x_53134:
[----:B------:R-:W-:Y:S05]  /*6500*/  BSYNC.RECONVERGENT B6 ;  /* 0x0000000000067941 */ /* 0x000fea0003800200 */
.L_x_53128:
[----:B------:R-:W1:Y:S01]  /*6510*/  LDCU.U8 UR6, c[0x0][0x3ad] ;  /* 0x000075a0ff0677ac */ /* 0x000e620008000000 */
[----:B0---4-:R-:W0:Y:S01]  /*6520*/  LDC.64 R4, c[0x0][0x3a0] ;  /* 0x0000e800ff047b82 */ /* 0x011e220000000a00 */
[----:B------:R-:W4:Y:S01]  /*6530*/  LDCU UR5, c[0x0][0x3b4] ;  /* 0x00007680ff0577ac */ /* 0x000f220008000800 */
[----:B-1----:R-:W-:-:S04]  /*6540*/  UPRMT UR4, UR6, 0x9910, URZ ;  /* 0x0000991006047896 */ /* 0x002fc800080000ff */
        /* <DEDUP_REMOVED lines=14> */
[----:B----4-:R0:W1:Y:S01]  /*6630*/  I2F.S16 R18, R4 ;  /* 0x0000000400127306 */ /* 0x0100620000101400 */
[----:B------:R-:W-:Y:S05]  /*6640*/  BRA `(.L_x_53127) ;  /* 0x0000000c00287947 */ /* 0x000fea0003800000 */
.L_x_53159:
[----:B------:R-:W4:Y:S02]  /*6650*/  LDG.E.U8 R4, desc[UR36][R4.64] ;  /* 0x0000002404047981 */ /* 0x000f24000c1e1100 */
[----:B----4-:R-:W-:Y:S01]  /*6660*/  I2FP.F32.U32 R18, R4 ;  /* 0x0000000400127245 */ /* 0x010fe20000201000 */
[----:B------:R-:W-:Y:S06]  /*6670*/  BRA `(.L_x_53127) ;  /* 0x0000000c001c7947 */ /* 0x000fec0003800000 */
.L_x_53158:
[----:B------:R-:W-:-:S09]  /*6680*/  UISETP.NE.AND UP0, UPT, UR4, 0x2, UPT ;  /* 0x000000020400788c */ /* 0x000fd2000bf05270 */
[----:B------:R-:W-:Y:S05]  /*6690*/  BRA.U !UP0, `(.L_x_53161) ;  /* 0x0000000108287547 */ /* 0x000fea000b800000 */
[----:B------:R-:W-:-:S09]  /*66a0*/  UISETP.NE.AND UP0, UPT, UR4, 0x3, UPT ;  /* 0x000000030400788c */ /* 0x000fd2000bf05270 */
[----:B------:R-:W-:Y:S05]  /*66b0*/  BRA.U !UP0, `(.L_x_53162) ;  /* 0x0000000108147547 */ /* 0x000fea000b800000 */
[----:B------:R-:W-:-:S09]  /*66c0*/  UISETP.NE.AND UP0, UPT, UR4, 0x4, UPT ;  /* 0x000000040400788c */ /* 0x000fd2000bf05270 */
[----:B------:R-:W-:Y:S05]  /*66d0*/  BRA.U UP0, `(.L_x_53160) ;  /* 0x0000000900ac7547 */ /* 0x000fea000b800000 */
[----:B------:R-:W4:Y:S02]  /*66e0*/  LDG.E.64 R4, desc[UR36][R4.64] ;  /* 0x0000002404047981 */ /* 0x000f24000c1e1b00 */
[----:B----4-:R0:W1:Y:S01]  /*66f0*/  I2F.S64 R18, R4 ;  /* 0x0000000400127312 */ /* 0x0100620000301400 */
[----:B------:R-:W-:Y:S05]  /*6700*/  BRA `(.L_x_53127) ;  /* 0x0000000800f87947 */ /* 0x000fea0003800000 */
.L_x_53162:
[----:B------:R-:W4:Y:S02]  /*6710*/  LDG.E R4, desc[UR36][R4.64] ;  /* 0x0000002404047981 */ /* 0x000f24000c1e1900 */
[----:B----4-:R-:W-:Y:S01]  /*6720*/  I2FP.F32.S32 R18, R4 ;  /* 0x0000000400127245 */ /* 0x010fe20000201400 */
[----:B------:R-:W-:Y:S06]  /*6730*/  BRA `(.L_x_53127) ;  /* 0x0000000800ec7947 */ /* 0x000fec0003800000 */
.L_x_53161:
[----:B------:R-:W4:Y:S02]  /*6740*/  LDG.E.U16 R4, desc[UR36][R4.64] ;  /* 0x0000002404047981 */ /* 0x000f24000c1e1500 */
[----:B----4-:R0:W1:Y:S01]  /*6750*/  I2F.S16 R18, R4 ;  /* 0x0000000400127306 */ /* 0x0100620000101400 */
[----:B------:R-:W-:Y:S05]  /*6760*/  BRA `(.L_x_53127) ;  /* 0x0000000800e07947 */ /* 0x000fea0003800000 */
.L_x_53157:
        /* <DEDUP_REMOVED lines=8> */
.L_x_53164:
[----:B------:R-:W4:Y:S02]  /*67f0*/  LDG.E.U16 R4, desc[UR36][R4.64] ;  /* 0x0000002404047981 */ /* 0x000f24000c1e1500 */
[----:B----4-:R-:W-:Y:S01]  /*6800*/  HADD2.F32 R18, -RZ, R4.H0_H0 ;  /* 0x20000004ff127230 */ /* 0x010fe20000004100 */
[----:B------:R-:W-:Y:S06]  /*6810*/  BRA `(.L_x_53127) ;  /* 0x0000000800b47947 */ /* 0x000fec0003800000 */
.L_x_53163:
        /* <DEDUP_REMOVED lines=8> */
.L_x_53166:
[----:B------:R-:W4:Y:S02]  /*68a0*/  LDG.E.U16 R4, desc[UR36][R4.64] ;  /* 0x0000002404047981 */ /* 0x000f24000c1e1500 */
[----:B----4-:R-:W-:Y:S01]  /*68b0*/  HADD2.F32 R18, -RZ, R4.H0_H0 ;  /* 0x20000004ff127230 */ /* 0x010fe20000004100 */
[----:B------:R-:W-:Y:S06]  /*68c0*/  BRA `(.L_x_53127) ;  /* 0x0000000800887947 */ /* 0x000fec0003800000 */
.L_x_53165:
[----:B------:R-:W4:Y:S01]  /*68d0*/  LDG.E.64 R4, desc[UR36][R4.64] ;  /* 0x0000002404047981 */ /* 0x000f22000c1e1b00 */
[----:B------:R-:W-:Y:S01]  /*68e0*/  UMOV UR4, 0xf0000000 ;  /* 0xf000000000047882 */ /* 0x000fe20000000000 */
[----:B------:R-:W-:Y:S01]  /*68f0*/  UMOV UR5, 0x380fffff ;  /* 0x380fffff00057882 */ /* 0x000fe20000000000 */
[----:B----4-:R-:W0:Y:S01]  /*6900*/  F2F.F32.F64 R18, R4 ;  /* 0x0000000400127310 */ /* 0x010e220000301000 */
[----:B------:R-:W-:-:S14]  /*6910*/  DSETP.GEU.AND P0, PT, |R4|, UR4, PT ;  /* 0x0000000404007e2a */ /* 0x000fdc000bf0e200 */
[----:B0-----:R-:W-:Y:S01]  /*6920*/  @!P0 FMUL R18, R18, 1.175494350822287508e-38 ;  /* 0x0080000012128820 */ /* 0x001fe20000400000 */
[----:B------:R-:W-:Y:S06]  /*6930*/  BRA `(.L_x_53127) ;  /* 0x00000008006c7947 */ /* 0x000fec0003800000 */
.L_x_53156:
        /* <DEDUP_REMOVED lines=12> */
.L_x_53169:
[----:B------:R-:W4:Y:S01]  /*6a00*/  LDG.E.64 R4, desc[UR36][R4.64] ;  /* 0x0000002404047981 */ /* 0x000f22000c1e1b00 */
[----:B------:R-:W-:Y:S01]  /*6a10*/  UMOV UR4, 0xf0000000 ;  /* 0xf000000000047882 */ /* 0x000fe20000000000 */
[----:B------:R-:W-:Y:S01]  /*6a20*/  UMOV UR5, 0x380fffff ;  /* 0x380fffff00057882 */ /* 0x000fe20000000000 */
[----:B----4-:R-:W0:Y:S01]  /*6a30*/  F2F.F32.F64 R18, R4 ;  /* 0x0000000400127310 */ /* 0x010e220000301000 */
[----:B------:R-:W-:-:S14]  /*6a40*/  DSETP.GEU.AND P0, PT, |R4|, UR4, PT ;  /* 0x0000000404007e2a */ /* 0x000fdc000bf0e200 */
[----:B0-----:R-:W-:Y:S01]  /*6a50*/  @!P0 FMUL R18, R18, 1.175494350822287508e-38 ;  /* 0x0080000012128820 */ /* 0x001fe20000400000 */
[----:B------:R-:W-:Y:S06]  /*6a60*/  BRA `(.L_x_53127) ;  /* 0x0000000800207947 */ /* 0x000fec0003800000 */
.L_x_53168:
        /* <DEDUP_REMOVED lines=25> */
.L_x_53171:
        /* <DEDUP_REMOVED lines=13> */
.L_x_53170:
[----:B------:R-:W4:Y:S02]  /*6cd0*/  LDG.E.U16 R4, desc[UR36][R4.64] ;  /* 0x0000002404047981 */ /* 0x000f24000c1e1500 */
[----:B----4-:R-:W-:Y:S01]  /*6ce0*/  IMAD.U32 R18, R4, 0x10000, RZ ;  /* 0x0001000004127824 */ /* 0x010fe200078e00ff */
[----:B------:R-:W-:Y:S06]  /*6cf0*/  BRA `(.L_x_53127) ;  /* 0x00000004007c7947 */ /* 0x000fec0003800000 */
.L_x_53167:
        /* <DEDUP_REMOVED lines=11> */
.L_x_53174:
[----:B------:R-:W4:Y:S02]  /*6db0*/  LDG.E.U8 R4, desc[UR36][R4.64] ;  /* 0x0000002404047981 */ /* 0x000f24000c1e1100 */
        /* <DEDUP_REMOVED lines=18> */
.L_x_53176:
[----:B------:R-:W-:Y:S05]  /*6ee0*/  BSYNC.RECONVERGENT B0 ;  /* 0x0000000000007941 */ /* 0x000fea0003800200 */
.L_x_53175:
[----:B------:R-:W-:Y:S01]  /*6ef0*/  IMAD.SHL.U32 R0, R0, 0x100000, RZ ;  /* 0x0010000000007824 */ /* 0x000fe200078e00ff */
[----:B------:R-:W-:-:S04]  /*6f00*/  LEA R3, R3, 0x3b800000, 0x17 ;  /* 0x3b80000003037811 */ /* 0x000fc800078eb8ff */
[----:B------:R-:W-:Y:S01]  /*6f10*/  LOP3.LUT R18, R3, R0, R7, 0xfe, !PT ;  /* 0x0000000003127212 */ /* 0x000fe200078efe07 */
[----:B------:R-:W-:Y:S06]  /*6f20*/  BRA `(.L_x_53127) ;  /* 0x0000000000f07947 */ /* 0x000fec0003800000 */
.L_x_53173:
        /* <DEDUP_REMOVED lines=19> */
.L_x_53178:
[----:B------:R-:W-:Y:S05]  /*7060*/  BSYNC.RECONVERGENT B0 ;  /* 0x0000000000007941 */ /* 0x000fea0003800200 */
.L_x_53177:
[----:B------:R-:W-:Y:S01]  /*7070*/  IMAD.SHL.U32 R0, R0, 0x200000, RZ ;  /* 0x0020000000007824 */ /* 0x000fe200078e00ff */
[----:B------:R-:W-:-:S04]  /*7080*/  LEA R3, R3, 0x37800000, 0x17 ;  /* 0x3780000003037811 */ /* 0x000fc800078eb8ff */
[----:B------:R-:W-:Y:S01]  /*7090*/  LOP3.LUT R18, R3, R0, R7, 0xfe, !PT ;  /* 0x0000000003127212 */ /* 0x000fe200078efe07 */
[----:B------:R-:W-:Y:S06]  /*70a0*/  BRA `(.L_x_53127) ;  /* 0x0000000000907947 */ /* 0x000fec0003800000 */
.L_x_53172:
        /* <DEDUP_REMOVED lines=14> */
.L_x_53160:
[----:B------:R-:W-:Y:S01]  /*7190*/  MOV R14, 0x0 ;  /* 0x00000000000e7802 */ /* 0x000fe20000000f00 */
[----:B------:R-:W0:Y:S01]  /*71a0*/  LDCU.64 UR4, c[0x4][0x198] ;  /* 0x01003300ff0477ac */ /* 0x000e220008000a00 */
[----:B------:R-:W-:Y:S02]  /*71b0*/  IMAD.MOV.U32 R8, RZ, RZ, 0x4e ;  /* 0x0000004eff087424 */ /* 0x000fe400078e00ff */
[----:B------:R-:W-:Y:S01]  /*71c0*/  IMAD.MOV.U32 R12, RZ, RZ, 0x1 ;  /* 0x00000001ff0c7424 */ /* 0x000fe200078e00ff */
[----:B------:R-:W1:Y:S01]  /*71d0*/  LDCU.64 UR6, c[0x4][0x1a0] ;  /* 0x01003400ff0677ac */ /* 0x000e620008000a00 */
[----:B------:R-:W4:Y:S01]  /*71e0*/  LDC.64 R14, c[0x4][R14] ;  /* 0x010000000e0e7b82 */ /* 0x000f220000000a00 */
        /* <DEDUP_REMOVED lines=10> */
.L_x_53181:
[----:B------:R-:W-:Y:S05]  /*7290*/  BRA `(.L_x_53127) ;  /* 0x0000000000147947 */ /* 0x000fea0003800000 */
.L_x_53180:
[----:B------:R-:W4:Y:S02]  /*72a0*/  LDG.E.64 R4, desc[UR36][R4.64] ;  /* 0x0000002404047981 */ /* 0x000f24000c1e1b00 */
[----:B----4-:R0:W1:Y:S01]  /*72b0*/  I2F.U64 R18, R4 ;  /* 0x0000000400127312 */ /* 0x0100620000301000 */
[----:B------:R-:W-:Y:S05]  /*72c0*/  BRA `(.L_x_53127) ;  /* 0x0000000000087947 */ /* 0x000fea0003800000 */
.L_x_53179:
[----:B------:R-:W4:Y:S02]  /*72d0*/  LDG.E R4, desc[UR36][R4.64] ;  /* 0x0000002404047981 */ /* 0x000f24000c1e1900 */
[----:B----4-:R-:W-:-:S07]  /*72e0*/  I2FP.F32.U32 R18, R4 ;  /* 0x0000000400127245 */ /* 0x010fce0000201000 */
.L_x_53127:
[----:B------:R-:W-:Y:S05]  /*72f0*/  BSYNC.RECONVERGENT B7 ;  /* 0x0000000000077941 */ /* 0x000fea0003800200 */
.L_x_53126:
[C---:B------:R-:W-:Y:S01]  /*7300*/  VIADD R0, R19.reuse, 0x100 ;  /* 0x0000010013007836 */ /* 0x040fe20000000000 */
[CC--:B------:R-:W-:Y:S01]  /*7310*/  ISETP.GE.AND P0, PT, R19.reuse, R17.reuse, PT ;  /* 0x000000111300720c */ /* 0x0c0fe20003f06270 */
[C---:B------:R-:W-:Y:S01]  /*7320*/  VIADD R26, R19.reuse, 0x80 ;  /* 0x00000080131a7836 */ /* 0x040fe20000000000 */
[----:B------:R-:W-:Y:S02]  /*7330*/  BSSY.RECONVERGENT B6, `(.L_x_53182) ;  /* 0x000010d000067945 */ /* 0x000fe40003800200 */
[-C--:B------:R-:W-:Y:S01]  /*7340*/  ISETP.GE.AND P2, PT, R0, R17.reuse, PT ;  /* 0x000000110000720c */ /* 0x080fe20003f46270 */
[----:B------:R-:W-:Y:S01]  /*7350*/  VIADD R0, R19, 0x180 ;  /* 0x0000018013007836 */ /* 0x000fe20000000000 */
[----:B------:R-:W-:-:S04]  /*7360*/  ISETP.GE.AND P1, PT, R26, R17, PT ;  /* 0x000000111a00720c */ /* 0x000fc80003f26270 */
[----:B------:R-:W-:-:S03]  /*7370*/  ISETP.GE.AND P3, PT, R0, R17, PT ;  /* 0x000000110000720c */ /* 0x000fc60003f66270 */
[----:B-1-3-5:R-:W1:Y:S08]  /*7380*/  @!P0 MUFU.LG2 R3, R28 ;  /* 0x0000001c00038308 */ /* 0x02ae700000000c00 */
[----:B--2---:R-:W0:Y:S08]  /*7390*/  @!P2 MUFU.LG2 R25, R25 ;  /* 0x000000190019a308 */ /* 0x004e300000000c00 */
[----:B----4-:R-:W2:Y:S01]  /*73a0*/  @!P1 MUFU.LG2 R23, R23 ;  /* 0x0000001700179308 */ /* 0x010ea20000000c00 */
[----:B-1----:R-:W-:-:S07]  /*73b0*/  @!P0 FMUL.FTZ R3, R3, R24 ;  /* 0x0000001803038220 */ /* 0x002fce0000410000 */
[----:B------:R-:W1:Y:S01]  /*73c0*/  @!P3 MUFU.LG2 R27, R27 ;  /* 0x0000001b001bb308 */ /* 0x000e620000000c00 */
[----:B0-----:R-:W-:Y:S02]  /*73d0*/  @!P2 FMUL.FTZ R5, R25, R16 ;  /* 0x000000101905a220 */ /* 0x001fe40000410000 */
[----:B------:R-:W0:Y:S05]  /*73e0*/  LDC.U8 R16, c[0x0][0x3b8] ;  /* 0x0000ee00ff107b82 */ /* 0x000e2a0000000000 */
[----:B------:R1:W3:Y:S01]  /*73f0*/  @!P0 MUFU.EX2 R4, R3 ;  /* 0x0000000300048308 */ /* 0x0002e20000000800 */
[----:B--2---:R-:W-:-:S07]  /*7400*/  @!P1 FMUL.FTZ R0, R23, R22 ;  /* 0x0000001617009220 */ /* 0x004fce0000410000 */
[----:B------:R2:W4:Y:S01]  /*7410*/  @!P1 MUFU.EX2 R22, R0 ;  /* 0x0000000000169308 */ /* 0x0005220000000800 */
[----:B-1----:R-:W-:-:S07]  /*7420*/  @!P3 FMUL.FTZ R3, R27, R18 ;  /* 0x000000121b03b220 */ /* 0x002fce0000410000 */
[----:B------:R2:W1:Y:S08]  /*7430*/  @!P2 MUFU.EX2 R24, R5 ;  /* 0x000000050018a308 */ /* 0x0004700000000800 */
[----:B------:R2:W0:Y:S01]  /*7440*/  @!P3 MUFU.EX2 R18, R3 ;  /* 0x000000030012b308 */ /* 0x0004220000000800 */
[----:B---34-:R-:W-:Y:S05]  /*7450*/  @P0 BRA `(.L_x_53183) ;  /* 0x0000000c00e80947 */ /* 0x018fea0003800000 */
[----:B------:R-:W3:Y:S01]  /*7460*/  LDCU UR4, c[0x0][0x3bc] ;  /* 0x00007780ff0477ac */ /* 0x000ee20008000800 */
[----:B------:R-:W4:Y:S01]  /*7470*/  LDC.64 R8, c[0x0][0x390] ;  /* 0x0000e400ff087b82 */ /* 0x000f220000000a00 */
[----:B--2---:R-:W-:Y:S01]  /*7480*/  IMAD R0, R2, 0x200, R19 ;  /* 0x0000020002007824 */ /* 0x004fe200078e0213 */
[----:B0-----:R-:W-:-:S03]  /*7490*/  PRMT R5, R16, 0x9910, RZ ;  /* 0x0000991010057816 */ /* 0x001fc600000000ff */
[----:B---3--:R-:W-:Y:S02]  /*74a0*/  IMAD R3, R0, UR4, RZ ;  /* 0x0000000400037c24 */ /* 0x008fe4000f8e02ff */
        /* <DEDUP_REMOVED lines=17> */
.L_x_53187:
[----:B------:R-:W0:Y:S01]  /*75c0*/  F2I.S64.TRUNC R4, R4 ;  /* 0x0000000400047311 */ /* 0x000e22000020d900 */
[----:B------:R-:W-:Y:S02]  /*75d0*/  IMAD.MOV.U32 R19, RZ, RZ, R26 ;  /* 0x000000ffff137224 */ /* 0x000fe400078e001a */
[----:B0-----:R-:W-:-:S05]  /*75e0*/  IMAD.MOV.U32 R3, RZ, RZ, R4 ;  /* 0x000000ffff037224 */ /* 0x001fca00078e0004 */
[----:B------:R0:W-:Y:S01]  /*75f0*/  STG.E.U8 desc[UR36][R8.64], R3 ;  /* 0x0000000308007986 */ /* 0x0001e2000c101124 */
[----:B------:R-:W-:Y:S05]  /*7600*/  BRA `(.L_x_53183) ;  /* 0x0000000c007c7947 */ /* 0x000fea0003800000 */
.L_x_53186:
        /* <DEDUP_REMOVED lines=10> */
.L_x_53190:
[----:B------:R-:W0:Y:S01]  /*76b0*/  F2I.FTZ.TRUNC.NTZ R3, R4 ;  /* 0x0000000400037305 */ /* 0x000e22000021f100 */
[----:B------:R-:W-:Y:S01]  /*76c0*/  IMAD.MOV.U32 R19, RZ, RZ, R26 ;  /* 0x000000ffff137224 */ /* 0x000fe200078e001a */
[----:B0-----:R0:W-:Y:S01]  /*76d0*/  STG.E desc[UR36][R8.64], R3 ;  /* 0x0000000308007986 */ /* 0x0011e2000c101924 */
[----:B------:R-:W-:Y:S05]  /*76e0*/  BRA `(.L_x_53183) ;  /* 0x0000000c00447947 */ /* 0x000fea0003800000 */
.L_x_53189:
[----:B------:R-:W0:Y:S01]  /*76f0*/  F2I.FTZ.TRUNC.NTZ R3, R4 ;  /* 0x0000000400037305 */ /* 0x000e22000021f100 */
[----:B------:R-:W-:Y:S01]  /*7700*/  IMAD.MOV.U32 R19, RZ, RZ, R26 ;  /* 0x000000ffff137224 */ /* 0x000fe200078e001a */
[----:B0-----:R0:W-:Y:S01]  /*7710*/  STG.E.U16 desc[UR36][R8.64], R3 ;  /* 0x0000000308007986 */ /* 0x0011e2000c101524 */
[----:B------:R-:W-:Y:S05]  /*7720*/  BRA `(.L_x_53183) ;  /* 0x0000000c00347947 */ /* 0x000fea0003800000 */
.L_x_53185:
        /* <DEDUP_REMOVED lines=9> */
.L_x_53192:
[----:B------:R-:W-:Y:S01]  /*77c0*/  F2FP.F16.F32.PACK_AB R4, RZ, R4 ;  /* 0x00000004ff04723e */ /* 0x000fe200000000ff */
[----:B------:R-:W-:-:S04]  /*77d0*/  IMAD.MOV.U32 R19, RZ, RZ, R26 ;  /* 0x000000ffff137224 */ /* 0x000fc800078e001a */
[----:B------:R0:W-:Y:S01]  /*77e0*/  STG.E.U16 desc[UR36][R8.64], R4 ;  /* 0x0000000408007986 */ /* 0x0001e2000c101524 */
[----:B------:R-:W-:Y:S05]  /*77f0*/  BRA `(.L_x_53183) ;  /* 0x0000000c00007947 */ /* 0x000fea0003800000 */
.L_x_53191:
        /* <DEDUP_REMOVED lines=10> */
.L_x_53194:
[----:B------:R-:W-:Y:S01]  /*78a0*/  F2FP.F16.F32.PACK_AB R3, RZ, R4 ;  /* 0x00000004ff03723e */ /* 0x000fe200000000ff */
[----:B------:R-:W-:-:S03]  /*78b0*/  IMAD.MOV.U32 R19, RZ, RZ, R26 ;  /* 0x000000ffff137224 */ /* 0x000fc600078e001a */
[----:B------:R-:W-:-:S05]  /*78c0*/  PRMT R3, R3, 0x5410, RZ ;  /* 0x0000541003037816 */ /* 0x000fca00000000ff */
[----:B------:R0:W-:Y:S01]  /*78d0*/  STG.E desc[UR36][R8.64], R3 ;  /* 0x0000000308007986 */ /* 0x0001e2000c101924 */
[----:B------:R-:W-:Y:S05]  /*78e0*/  BRA `(.L_x_53183) ;  /* 0x0000000800c47947 */ /* 0x000fea0003800000 */
.L_x_53193:
[----:B------:R-:W-:Y:S01]  /*78f0*/  FMUL.FTZ R4, R4, 1 ;  /* 0x3f80000004047820 */ /* 0x000fe20000410000 */
[----:B------:R-:W-:-:S05]  /*7900*/  IMAD.MOV.U32 R19, RZ, RZ, R26 ;  /* 0x000000ffff137224 */ /* 0x000fca00078e001a */
[----:B------:R-:W0:Y:S02]  /*7910*/  F2F.F64.F32 R4, R4 ;  /* 0x0000000400047310 */ /* 0x000e240000201800 */
[----:B0-----:R3:W-:Y:S01]  /*7920*/  STG.E.64 desc[UR36][R8.64], R4 ;  /* 0x0000000408007986 */ /* 0x0017e2000c101b24 */
[----:B------:R-:W-:Y:S05]  /*7930*/  BRA `(.L_x_53183) ;  /* 0x0000000800b07947 */ /* 0x000fea0003800000 */
.L_x_53184:
        /* <DEDUP_REMOVED lines=13> */
.L_x_53197:
[----:B------:R-:W-:Y:S01]  /*7a10*/  FMUL.FTZ R4, R4, 1 ;  /* 0x3f80000004047820 */ /* 0x000fe20000410000 */
[----:B------:R-:W-:Y:S01]  /*7a20*/  CS2R R6, SRZ ;  /* 0x0000000000067805 */ /* 0x000fe2000001ff00 */
[----:B------:R-:W-:-:S04]  /*7a30*/  IMAD.MOV.U32 R19, RZ, RZ, R26 ;  /* 0x000000ffff137224 */ /* 0x000fc800078e001a */
[----:B------:R-:W0:Y:S02]  /*7a40*/  F2F.F64.F32 R4, R4 ;  /* 0x0000000400047310 */ /* 0x000e240000201800 */
[----:B0-----:R0:W-:Y:S01]  /*7a50*/  STG.E.128 desc[UR36][R8.64], R4 ;  /* 0x0000000408007986 */ /* 0x0011e2000c101d24 */
[----:B------:R-:W-:Y:S05]  /*7a60*/  BRA `(.L_x_53183) ;  /* 0x0000000800647947 */ /* 0x000fea0003800000 */
.L_x_53196:
        /* <DEDUP_REMOVED lines=18> */
.L_x_53201:
[----:B------:R-:W-:Y:S05]  /*7b90*/  BSYNC.RECONVERGENT B0 ;  /* 0x0000000000007941 */ /* 0x000fea0003800200 */
.L_x_53200:
[----:B------:R-:W-:Y:S01]  /*7ba0*/  LOP3.LUT R5, R0, 0x80, R5, 0xf8, !PT ;  /* 0x0000008000057812 */ /* 0x000fe200078ef805 */
[----:B------:R-:W-:-:S04]  /*7bb0*/  IMAD.MOV.U32 R19, RZ, RZ, R26 ;  /* 0x000000ffff137224 */ /* 0x000fc800078e001a */
[----:B------:R0:W-:Y:S01]  /*7bc0*/  STG.E.U8 desc[UR36][R8.64], R5 ;  /* 0x0000000508007986 */ /* 0x0001e2000c101124 */
[----:B------:R-:W-:Y:S05]  /*7bd0*/  BRA `(.L_x_53183) ;  /* 0x0000000800087947 */ /* 0x000fea0003800000 */
.L_x_53199:
        /* <DEDUP_REMOVED lines=14> */
.L_x_53203:
[----:B------:R-:W-:Y:S05]  /*7cc0*/  BSYNC.RECONVERGENT B0 ;  /* 0x0000000000007941 */ /* 0x000fea0003800200 */
.L_x_53202:
[----:B------:R-:W-:Y:S01]  /*7cd0*/  LOP3.LUT R3, R0, 0x80, R7, 0xf8, !PT ;  /* 0x0000008000037812 */ /* 0x000fe200078ef807 */
[----:B------:R-:W-:-:S04]  /*7ce0*/  IMAD.MOV.U32 R19, RZ, RZ, R26 ;  /* 0x000000ffff137224 */ /* 0x000fc800078e001a */
[----:B------:R0:W-:Y:S01]  /*7cf0*/  STG.E.U8 desc[UR36][R8.64], R3 ;  /* 0x0000000308007986 */ /* 0x0001e2000c101124 */
[----:B------:R-:W-:Y:S05]  /*7d00*/  BRA `(.L_x_53183) ;  /* 0x0000000400bc7947 */ /* 0x000fea0003800000 */
.L_x_53198:
[----:B------:R-:W-:Y:S01]  /*7d10*/  F2FP.BF16.F32.PACK_AB R4, RZ, R4 ;  /* 0x00000004ff04723e */ /* 0x000fe200000010ff */
[----:B------:R-:W-:-:S04]  /*7d20*/  IMAD.MOV.U32 R19, RZ, RZ, R26 ;  /* 0x000000ffff137224 */ /* 0x000fc800078e001a */
[----:B------:R0:W-:Y:S01]  /*7d30*/  STG.E.U16 desc[UR36][R8.64], R4 ;  /* 0x0000000408007986 */ /* 0x0001e2000c101524 */
[----:B------:R-:W-:Y:S05]  /*7d40*/  BRA `(.L_x_53183) ;  /* 0x0000000400ac7947 */ /* 0x000fea0003800000 */
.L_x_53195:
        /* <DEDUP_REMOVED lines=12> */
.L_x_53206:
        /* <DEDUP_REMOVED lines=12> */
.L_x_53209:
[----:B------:R-:W-:-:S04]  /*7ed0*/  SHF.R.U32.HI R0, RZ, 0x14, R4 ;  /* 0x00000014ff007819 */ /* 0x000fc80000011604 */
[----:B------:R-:W-:-:S04]  /*7ee0*/  LOP3.LUT R3, R0, 0x1, RZ, 0xc0, !PT ;  /* 0x0000000100037812 */ /* 0x000fc800078ec0ff */
[----:B------:R-:W-:-:S04]  /*7ef0*/  IADD3 R0, PT, PT, R4, 0x487ffff, R3 ;  /* 0x0487ffff04007810 */ /* 0x000fc80007ffe003 */
[----:B------:R-:W-:-:S04]  /*7f00*/  SHF.R.U32.HI R0, RZ, 0x14, R0 ;  /* 0x00000014ff007819 */ /* 0x000fc80000011600 */
[----:B------:R-:W-:-:S07]  /*7f10*/  LOP3.LUT R3, R0, 0xff, RZ, 0xc0, !PT ;  /* 0x000000ff00037812 */ /* 0x000fce00078ec0ff */
.L_x_53210:
[----:B------:R-:W-:-:S04]  /*7f20*/  SHF.R.U32.HI R4, RZ, 0x18, R4 ;  /* 0x00000018ff047819 */ /* 0x000fc80000011604 */
[----:B------:R-:W-:-:S04]  /*7f30*/  LOP3.LUT R3, R3, 0x80, R4, 0xf8, !PT ;  /* 0x0000008003037812 */ /* 0x000fc800078ef804 */
[----:B------:R-:W-:-:S07]  /*7f40*/  PRMT R0, R3, 0x7610, R0 ;  /* 0x0000761003007816 */ /* 0x000fce0000000000 */
.L_x_53208:
[----:B------:R-:W-:Y:S05]  /*7f50*/  BSYNC.RECONVERGENT B0 ;  /* 0x0000000000007941 */ /* 0x000fea0003800200 */
.L_x_53207:
[----:B------:R0:W-:Y:S01]  /*7f60*/  STG.E.U8 desc[UR36][R8.64], R0 ;  /* 0x0000000008007986 */ /* 0x0001e2000c101124 */
[----:B------:R-:W-:Y:S01]  /*7f70*/  IMAD.MOV.U32 R19, RZ, RZ, R26 ;  /* 0x000000ffff137224 */ /* 0x000fe200078e001a */
[----:B------:R-:W-:Y:S06]  /*7f80*/  BRA `(.L_x_53183) ;  /* 0x00000004001c7947 */ /* 0x000fec0003800000 */
.L_x_53205:
        /* <DEDUP_REMOVED lines=12> */
.L_x_53213:
[----:B------:R-:W-:-:S04]  /*8050*/  SHF.R.U32.HI R0, RZ, 0x15, R4 ;  /* 0x00000015ff007819 */ /* 0x000fc80000011604 */
[----:B------:R-:W-:-:S04]  /*8060*/  LOP3.LUT R3, R0, 0x1, RZ, 0xc0, !PT ;  /* 0x0000000100037812 */ /* 0x000fc800078ec0ff */
[----:B------:R-:W-:-:S04]  /*8070*/  IADD3 R0, PT, PT, R4, 0x88fffff, R3 ;  /* 0x088fffff04007810 */ /* 0x000fc80007ffe003 */
[----:B------:R-:W-:-:S04]  /*8080*/  SHF.R.U32.HI R0, RZ, 0x15, R0 ;  /* 0x00000015ff007819 */ /* 0x000fc80000011600 */
[----:B------:R-:W-:-:S07]  /*8090*/  LOP3.LUT R3, R0, 0xff, RZ, 0xc0, !PT ;  /* 0x000000ff00037812 */ /* 0x000fce00078ec0ff */
.L_x_53214:
[----:B------:R-:W-:-:S04]  /*80a0*/  SHF.R.U32.HI R4, RZ, 0x18, R4 ;  /* 0x00000018ff047819 */ /* 0x000fc80000011604 */
[----:B------:R-:W-:-:S04]  /*80b0*/  LOP3.LUT R3, R3, 0x80, R4, 0xf8, !PT ;  /* 0x0000008003037812 */ /* 0x000fc800078ef804 */
[----:B------:R-:W-:-:S07]  /*80c0*/  PRMT R0, R3, 0x7610, R0 ;  /* 0x0000761003007816 */ /* 0x000fce0000000000 */
.L_x_53212:
[----:B------:R-:W-:Y:S05]  /*80d0*/  BSYNC.RECONVERGENT B0 ;  /* 0x0000000000007941 */ /* 0x000fea0003800200 */
.L_x_53211:
[----:B------:R0:W-:Y:S01]  /*80e0*/  STG.E.U8 desc[UR36][R8.64], R0 ;  /* 0x0000000008007986 */ /* 0x0001e2000c101124 */
[----:B------:R-:W-:Y:S01]  /*80f0*/  IMAD.MOV.U32 R19, RZ, RZ, R26 ;  /* 0x000000ffff137224 */ /* 0x000fe200078e001a */
[----:B------:R-:W-:Y:S06]  /*8100*/  BRA `(.L_x_53183) ;  /* 0x0000000000bc7947 */ /* 0x000fec0003800000 */
.L_x_53204:
[----:B------:R-:W-:-:S13]  /*8110*/  ISETP.NE.AND P0, PT, R0, 0x1c, PT ;  /* 0x0000001c0000780c */ /* 0x000fda0003f05270 */
[----:B------:R-:W-:Y:S05]  /*8120*/  @!P0 BRA `(.L_x_53215) ;  /* 0x0000000000a88947 */ /* 0x000fea0003800000 */
[----:B------:R-:W-:-:S13]  /*8130*/  ISETP.NE.AND P0, PT, R0, 0x1d, PT ;  /* 0x0000001d0000780c */ /* 0x000fda0003f05270 */
[----:B------:R-:W-:Y:S05]  /*8140*/  @!P0 BRA `(.L_x_53216) ;  /* 0x0000000000908947 */ /* 0x000fea0003800000 */
[----:B------:R-:W-:-:S13]  /*8150*/  ISETP.NE.AND P0, PT, R0, 0x2c, PT ;  /* 0x0000002c0000780c */ /* 0x000fda0003f05270 */
[----:B------:R-:W-:Y:S05]  /*8160*/  @!P0 BRA `(.L_x_53217) ;  /* 0x0000000000488947 */ /* 0x000fea0003800000 */
.L_x_53188:
        /* <DEDUP_REMOVED lines=16> */
.L_x_53218:
[----:B------:R-:W-:Y:S01]  /*8270*/  IMAD.MOV.U32 R19, RZ, RZ, R26 ;  /* 0x000000ffff137224 */ /* 0x000fe200078e001a */
[----:B------:R-:W-:Y:S06]  /*8280*/  BRA `(.L_x_53183) ;  /* 0x00000000005c7947 */ /* 0x000fec0003800000 */
.L_x_53217:
        /* <DEDUP_REMOVED lines=16> */
.L_x_53216:
[----:B------:R-:W0:Y:S01]  /*8390*/  F2I.U64.TRUNC R4, R4 ;  /* 0x0000000400047311 */ /* 0x000e22000020d800 */
[----:B------:R-:W-:Y:S01]  /*83a0*/  IMAD.MOV.U32 R19, RZ, RZ, R26 ;  /* 0x000000ffff137224 */ /* 0x000fe200078e001a */
[----:B0-----:R0:W-:Y:S01]  /*83b0*/  STG.E.64 desc[UR36][R8.64], R4 ;  /* 0x0000000408007986 */ /* 0x0011e2000c101b24 */
[----:B------:R-:W-:Y:S05]  /*83c0*/  BRA `(.L_x_53183) ;  /* 0x00000000000c7947 */ /* 0x000fea0003800000 */
.L_x_53215:
[----:B------:R-:W0:Y:S01]  /*83d0*/  F2I.FTZ.U32.TRUNC.NTZ R3, R4 ;  /* 0x0000000400037305 */ /* 0x000e22000021f000 */
[----:B------:R-:W-:Y:S01]  /*83e0*/  IMAD.MOV.U32 R19, RZ, RZ, R26 ;  /* 0x000000ffff137224 */ /* 0x000fe200078e001a */
[----:B0-----:R0:W-:Y:S06]  /*83f0*/  STG.E desc[UR36][R8.64], R3 ;  /* 0x0000000308007986 */ /* 0x0011ec000c101924 */
.L_x_53183:
[----:B------:R-:W-:Y:S05]  /*8400*/  BSYNC.RECONVERGENT B6 ;  /* 0x0000000000067941 */ /* 0x000fea0003800200 */
.L_x_53182:
[----:B------:R-:W-:Y:S01]  /*8410*/  ISETP.GE.AND P0, PT, R19, R17, PT ;  /* 0x000000111300720c */ /* 0x000fe20003f06270 */
[----:B------:R-:W-:-:S12]  /*8420*/  BSSY.RECONVERGENT B6, `(.L_x_53219) ;  /* 0x00001cc000067945 */ /* 0x000fd80003800200 */
[----:B------:R-:W-:Y:S05]  /*8430*/  @P0 BRA `(.L_x_53220) ;  /* 0x0000001c00280947 */ /* 0x000fea0003800000 */
[----:B------:R-:W5:Y:S01]  /*8440*/  LDCU UR4, c[0x0][0x3bc] ;  /* 0x00007780ff0477ac */ /* 0x000f620008000800 */
[----:B0--34-:R-:W0:Y:S01]  /*8450*/  LDC.64 R8, c[0x0][0x390] ;  /* 0x0000e400ff087b82 */ /* 0x019e220000000a00 */
[----:B--2---:R-:W-:Y:S01]  /*8460*/  IMAD R0, R2, 0x200, R19 ;  /* 0x0000020002007824 */ /* 0x004fe200078e0213 */
        /* <DEDUP_REMOVED lines=18> */
.L_x_53224:
[----:B------:R-:W0:Y:S02]  /*8590*/  F2I.S64.TRUNC R22, R22 ;  /* 0x0000001600167311 */ /* 0x000e24000020d900 */
[----:B0-----:R-:W-:-:S05]  /*85a0*/  IMAD.MOV.U32 R3, RZ, RZ, R22 ;  /* 0x000000ffff037224 */ /* 0x001fca00078e0016 */
[----:B------:R0:W-:Y:S01]  /*85b0*/  STG.E.U8 desc[UR36][R8.64], R3 ;  /* 0x0000000308007986 */ /* 0x0001e2000c101124 */
[----:B------:R-:W-:Y:S05]  /*85c0*/  BRA `(.L_x_53226) ;  /* 0x0000000c00287947 */ /* 0x000fea0003800000 */
.L_x_53223:
        /* <DEDUP_REMOVED lines=9> */
.L_x_53228:
[----:B------:R-:W0:Y:S02]  /*8660*/  F2I.FTZ.TRUNC.NTZ R3, R22 ;  /* 0x0000001600037305 */ /* 0x000e24000021f100 */
[----:B0-----:R3:W-:Y:S01]  /*8670*/  STG.E desc[UR36][R8.64], R3 ;  /* 0x0000000308007986 */ /* 0x0017e2000c101924 */
[----:B------:R-:W-:Y:S05]  /*8680*/  BRA `(.L_x_53226) ;  /* 0x0000000800f87947 */ /* 0x000fea0003800000 */
.L_x_53227:
[----:B------:R-:W0:Y:S02]  /*8690*/  F2I.FTZ.TRUNC.NTZ R3, R22 ;  /* 0x0000001600037305 */ /* 0x000e24000021f100 */
[----:B0-----:R0:W-:Y:S01]  /*86a0*/  STG.E.U16 desc[UR36][R8.64], R3 ;  /* 0x0000000308007986 */ /* 0x0011e2000c101524 */
[----:B------:R-:W-:Y:S05]  /*86b0*/  BRA `(.L_x_53226) ;  /* 0x0000000800ec7947 */ /* 0x000fea0003800000 */
.L_x_53222:
        /* <DEDUP_REMOVED lines=8> */
.L_x_53230:
[----:B------:R-:W-:-:S05]  /*8740*/  F2FP.F16.F32.PACK_AB R22, RZ, R22 ;  /* 0x00000016ff16723e */ /* 0x000fca00000000ff */
[----:B------:R0:W-:Y:S01]  /*8750*/  STG.E.U16 desc[UR36][R8.64], R22 ;  /* 0x0000001608007986 */ /* 0x0001e2000c101524 */
[----:B------:R-:W-:Y:S05]  /*8760*/  BRA `(.L_x_53226) ;  /* 0x0000000800c07947 */ /* 0x000fea0003800000 */
.L_x_53229:
        /* <DEDUP_REMOVED lines=9> */
.L_x_53232:
[----:B------:R-:W-:-:S04]  /*8800*/  F2FP.F16.F32.PACK_AB R3, RZ, R22 ;  /* 0x00000016ff03723e */ /* 0x000fc800000000ff */
[----:B------:R-:W-:-:S05]  /*8810*/  PRMT R3, R3, 0x5410, RZ ;  /* 0x0000541003037816 */ /* 0x000fca00000000ff */
[----:B------:R0:W-:Y:S01]  /*8820*/  STG.E desc[UR36][R8.64], R3 ;  /* 0x0000000308007986 */ /* 0x0001e2000c101924 */
[----:B------:R-:W-:Y:S05]  /*8830*/  BRA `(.L_x_53226) ;  /* 0x00000008008c7947 */ /* 0x000fea0003800000 */
.L_x_53231:
[----:B------:R-:W-:-:S06]  /*8840*/  FMUL.FTZ R4, R22, 1 ;  /* 0x3f80000016047820 */ /* 0x000fcc0000410000 */
[----:B------:R-:W0:Y:S02]  /*8850*/  F2F.F64.F32 R4, R4 ;  /* 0x0000000400047310 */ /* 0x000e240000201800 */
[----:B0-----:R0:W-:Y:S01]  /*8860*/  STG.E.64 desc[UR36][R8.64], R4 ;  /* 0x0000000408007986 */ /* 0x0011e2000c101b24 */
[----:B------:R-:W-:Y:S05]  /*8870*/  BRA `(.L_x_53226) ;  /* 0x00000008007c7947 */ /* 0x000fea0003800000 */
.L_x_53221:
        /* <DEDUP_REMOVED lines=13> */
.L_x_53236:
        /* <DEDUP_REMOVED lines=16> */
.L_x_53239:
[----:B------:R-:W-:-:S04]  /*8a50*/  SHF.R.U32.HI R22, RZ, 0x18, R22 ;  /* 0x00000018ff167819 */ /* 0x000fc80000011616 */
[----:B------:R-:W-:-:S04]  /*8a60*/  LOP3.LUT R3, R3, 0x80, R22, 0xf8, !PT ;  /* 0x0000008003037812 */ /* 0x000fc800078ef816 */
[----:B------:R-:W-:-:S07]  /*8a70*/  PRMT R4, R3, 0x7610, R4 ;  /* 0x0000761003047816 */ /* 0x000fce0000000004 */
.L_x_53238:
[----:B------:R-:W-:Y:S05]  /*8a80*/  BSYNC.RECONVERGENT B0 ;  /* 0x0000000000007941 */ /* 0x000fea0003800200 */
.L_x_53237:
[----:B------:R0:W-:Y:S01]  /*8a90*/  STG.E.U8 desc[UR36][R8.64], R4 ;  /* 0x0000000408007986 */ /* 0x0001e2000c101124 */
[----:B------:R-:W-:Y:S05]  /*8aa0*/  BRA `(.L_x_53226) ;  /* 0x0000000400f07947 */ /* 0x000fea0003800000 */
.L_x_53235:
        /* <DEDUP_REMOVED lines=16> */
.L_x_53242:
[----:B------:R-:W-:-:S04]  /*8bb0*/  SHF.R.U32.HI R22, RZ, 0x18, R22 ;  /* 0x00000018ff167819 */ /* 0x000fc80000011616 */
[----:B------:R-:W-:-:S04]  /*8bc0*/  LOP3.LUT R3, R3, 0x80, R22, 0xf8, !PT ;  /* 0x0000008003037812 */ /* 0x000fc800078ef816 */
[----:B------:R-:W-:-:S07]  /*8bd0*/  PRMT R4, R3, 0x7610, R4 ;  /* 0x0000761003047816 */ /* 0x000fce0000000004 */
.L_x_53241:
[----:B------:R-:W-:Y:S05]  /*8be0*/  BSYNC.RECONVERGENT B0 ;  /* 0x0000000000007941 */ /* 0x000fea0003800200 */
.L_x_53240:
[----:B------:R0:W-:Y:S01]  /*8bf0*/  STG.E.U8 desc[UR36][R8.64], R4 ;  /* 0x0000000408007986 */ /* 0x0001e2000c101124 */
[----:B------:R-:W-:Y:S05]  /*8c00*/  BRA `(.L_x_53226) ;  /* 0x0000000400987947 */ /* 0x000fea0003800000 */
.L_x_53234:
        /* <DEDUP_REMOVED lines=21> */
.L_x_53244:
[----:B------:R-:W0:Y:S02]  /*8d60*/  F2I.U64.TRUNC R22, R22 ;  /* 0x0000001600167311 */ /* 0x000e24000020d800 */
[----:B0-----:R0:W-:Y:S01]  /*8d70*/  STG.E.64 desc[UR36][R8.64], R22 ;  /* 0x0000001608007986 */ /* 0x0011e2000c101b24 */
[----:B------:R-:W-:Y:S05]  /*8d80*/  BRA `(.L_x_53226) ;  /* 0x0000000400387947 */ /* 0x000fea0003800000 */
.L_x_53243:
[----:B------:R-:W0:Y:S02]  /*8d90*/  F2I.FTZ.U32.TRUNC.NTZ R3, R22 ;  /* 0x0000001600037305 */ /* 0x000e24000021f000 */
[----:B0-----:R0:W-:Y:S01]  /*8da0*/  STG.E desc[UR36][R8.64], R3 ;  /* 0x0000000308007986 */ /* 0x0011e2000c101924 */
[----:B------:R-:W-:Y:S05]  /*8db0*/  BRA `(.L_x_53226) ;  /* 0x00000004002c7947 */ /* 0x000fea0003800000 */
.L_x_53233:
        /* <DEDUP_REMOVED lines=10> */
.L_x_53246:
[----:B------:R-:W-:Y:S01]  /*8e60*/  FMUL.FTZ R4, R22, 1 ;  /* 0x3f80000016047820 */ /* 0x000fe20000410000 */
[----:B------:R-:W-:-:S05]  /*8e70*/  CS2R R6, SRZ ;  /* 0x0000000000067805 */ /* 0x000fca000001ff00 */
[----:B------:R-:W0:Y:S02]  /*8e80*/  F2F.F64.F32 R4, R4 ;  /* 0x0000000400047310 */ /* 0x000e240000201800 */
[----:B0-----:R0:W-:Y:S01]  /*8e90*/  STG.E.128 desc[UR36][R8.64], R4 ;  /* 0x0000000408007986 */ /* 0x0011e2000c101d24 */
[----:B------:R-:W-:Y:S05]  /*8ea0*/  BRA `(.L_x_53226) ;  /* 0x0000000000f07947 */ /* 0x000fea0003800000 */
.L_x_53245:
[----:B------:R-:W-:-:S13]  /*8eb0*/  ISETP.NE.AND P0, PT, R0, 0xf, PT ;  /* 0x0000000f0000780c */ /* 0x000fda0003f05270 */
[----:B------:R-:W-:Y:S05]  /*8ec0*/  @!P0 BRA `(.L_x_53247) ;  /* 0x0000000000e08947 */ /* 0x000fea0003800000 */
[----:B------:R-:W-:-:S13]  /*8ed0*/  ISETP.NE.AND P0, PT, R0, 0x17, PT ;  /* 0x000000170000780c */ /* 0x000fda0003f05270 */
[----:B------:R-:W-:Y:S05]  /*8ee0*/  @!P0 BRA `(.L_x_53248) ;  /* 0x00000000008c8947 */ /* 0x000fea0003800000 */
[----:B------:R-:W-:-:S13]  /*8ef0*/  ISETP.NE.AND P0, PT, R0, 0x18, PT ;  /* 0x000000180000780c */ /* 0x000fda0003f05270 */
[----:B------:R-:W-:Y:S05]  /*8f00*/  @!P0 BRA `(.L_x_53249) ;  /* 0x0000000000448947 */ /* 0x000fea0003800000 */
.L_x_53225:
        /* <DEDUP_REMOVED lines=16> */
.L_x_53250:
[----:B------:R-:W-:Y:S05]  /*9010*/  BRA `(.L_x_53226) ;  /* 0x0000000000947947 */ /* 0x000fea0003800000 */
.L_x_53249:
        /* <DEDUP_REMOVED lines=12> */
.L_x_53252:
[----:B------:R-:W-:Y:S05]  /*90e0*/  BSYNC.RECONVERGENT B0 ;  /* 0x0000000000007941 */ /* 0x000fea0003800200 */
.L_x_53251:
[----:B------:R-:W-:-:S05]  /*90f0*/  LOP3.LUT R3, R0, 0x80, R5, 0xf8, !PT ;  /* 0x0000008000037812 */ /* 0x000fca00078ef805 */
[----:B------:R0:W-:Y:S01]  /*9100*/  STG.E.U8 desc[UR36][R8.64], R3 ;  /* 0x0000000308007986 */ /* 0x0001e2000c101124 */
[----:B------:R-:W-:Y:S05]  /*9110*/  BRA `(.L_x_53226) ;  /* 0x0000000000547947 */ /* 0x000fea0003800000 */
.L_x_53248:
        /* <DEDUP_REMOVED lines=11> */
.L_x_53254:
[----:B------:R-:W-:Y:S01]  /*91d0*/  IMAD.MOV.U32 R0, RZ, RZ, 0x7f ;  /* 0x0000007fff007424 */ /* 0x000fe200078e00ff */
[----:B------:R-:W-:-:S04]  /*91e0*/  ISETP.GT.U32.AND P0, PT, R4, 0x7f800000, PT ;  /* 0x7f8000000400780c */ /* 0x000fc80003f04070 */
[----:B------:R-:W-:-:S09]  /*91f0*/  SEL R0, R0, 0x7c, P0 ;  /* 0x0000007c00007807 */ /* 0x000fd20000000000 */
.L_x_53255:
[----:B------:R-:W-:Y:S05]  /*9200*/  BSYNC.RECONVERGENT B0 ;  /* 0x0000000000007941 */ /* 0x000fea0003800200 */
.L_x_53253:
[----:B------:R-:W-:-:S04]  /*9210*/  SHF.R.U32.HI R3, RZ, 0x18, R22 ;  /* 0x00000018ff037819 */ /* 0x000fc80000011616 */
[----:B------:R-:W-:-:S05]  /*9220*/  LOP3.LUT R3, R0, 0x80, R3, 0xf8, !PT ;  /* 0x0000008000037812 */ /* 0x000fca00078ef803 */
[----:B------:R0:W-:Y:S01]  /*9230*/  STG.E.U8 desc[UR36][R8.64], R3 ;  /* 0x0000000308007986 */ /* 0x0001e2000c101124 */
[----:B------:R-:W-:Y:S05]  /*9240*/  BRA `(.L_x_53226) ;  /* 0x0000000000087947 */ /* 0x000fea0003800000 */
.L_x_53247:
[----:B------:R-:W-:-:S05]  /*9250*/  F2FP.BF16.F32.PACK_AB R22, RZ, R22 ;  /* 0x00000016ff16723e */ /* 0x000fca00000010ff */
[----:B------:R0:W-:Y:S02]  /*9260*/  STG.E.U16 desc[UR36][R8.64], R22 ;  /* 0x0000001608007986 */ /* 0x0001e4000c101524 */
.L_x_53226:
        /* <DEDUP_REMOVED lines=24> */
.L_x_53259:
[----:B-1----:R-:W0:Y:S02]  /*93f0*/  F2I.S64.TRUNC R24, R24 ;  /* 0x0000001800187311 */ /* 0x002e24000020d900 */
[----:B0-----:R-:W-:-:S05]  /*9400*/  IMAD.MOV.U32 R3, RZ, RZ, R24 ;  /* 0x000000ffff037224 */ /* 0x001fca00078e0018 */
[----:B------:R0:W-:Y:S01]  /*9410*/  STG.E.U8 desc[UR36][R8.64], R3 ;  /* 0x0000000308007986 */ /* 0x0001e2000c101124 */
[----:B------:R-:W-:Y:S05]  /*9420*/  BRA `(.L_x_53261) ;  /* 0x0000000c00287947 */ /* 0x000fea0003800000 */
.L_x_53258:
[----:B------:R-:W-:-:S13]  /*9430*/  ISETP.NE.AND P0, PT, R0, 0x2, PT ;  /* 0x000000020000780c */ /* 0x000fda0003f05270 */
[----:B------:R-:W-:Y:S05]  /*9440*/  @!P0 BRA `(.L_x_53262) ;  /* 0x0000000000288947 */ /* 0x000fea0003800000 */
[----:B------:R-:W-:-:S13]  /*9450*/  ISETP.NE.AND P0, PT, R0, 0x3, PT ;  /* 0x000000030000780c */ /* 0x000fda0003f05270 */
[----:B------:R-:W-:Y:S05]  /*9460*/  @!P0 BRA `(.L_x_53263) ;  /* 0x0000000000148947 */ /* 0x000fea0003800000 */
[----:B------:R-:W-:-:S13]  /*9470*/  ISETP.NE.AND P0, PT, R0, 0x4, PT ;  /* 0x000000040000780c */ /* 0x000fda0003f05270 */
[----:B------:R-:W-:Y:S05]  /*9480*/  @P0 BRA `(.L_x_53260) ;  /* 0x0000000800380947 */ /* 0x000fea0003800000 */
[----:B-1----:R-:W0:Y:S02]  /*9490*/  F2I.S64.TRUNC R24, R24 ;  /* 0x0000001800187311 */ /* 0x002e24000020d900 */
[----:B0-----:R0:W-:Y:S01]  /*94a0*/  STG.E.64 desc[UR36][R8.64], R24 ;  /* 0x0000001808007986 */ /* 0x0011e2000c101b24 */
[----:B------:R-:W-:Y:S05]  /*94b0*/  BRA `(.L_x_53261) ;  /* 0x0000000c00047947 */ /* 0x000fea0003800000 */
.L_x_53263:
[----:B-1----:R-:W0:Y:S02]  /*94c0*/  F2I.FTZ.TRUNC.NTZ R3, R24 ;  /* 0x0000001800037305 */ /* 0x002e24000021f100 */
[----:B0-----:R0:W-:Y:S01]  /*94d0*/  STG.E desc[UR36][R8.64], R3 ;  /* 0x0000000308007986 */ /* 0x0011e2000c101924 */
[----:B------:R-:W-:Y:S05]  /*94e0*/  BRA `(.L_x_53261) ;  /* 0x0000000800f87947 */ /* 0x000fea0003800000 */
.L_x_53262:
[----:B-1----:R-:W0:Y:S02]  /*94f0*/  F2I.FTZ.TRUNC.NTZ R3, R24 ;  /* 0x0000001800037305 */ /* 0x002e24000021f100 */
[----:B0-----:R0:W-:Y:S01]  /*9500*/  STG.E.U16 desc[UR36][R8.64], R3 ;  /* 0x0000000308007986 */ /* 0x0011e2000c101524 */
[----:B------:R-:W-:Y:S05]  /*9510*/  BRA `(.L_x_53261) ;  /* 0x0000000800ec7947 */ /* 0x000fea0003800000 */
.L_x_53257:
        /* <DEDUP_REMOVED lines=8> */
.L_x_53265:
[----:B-1----:R-:W-:-:S05]  /*95a0*/  F2FP.F16.F32.PACK_AB R24, RZ, R24 ;  /* 0x00000018ff18723e */ /* 0x002fca00000000ff */
[----:B------:R0:W-:Y:S01]  /*95b0*/  STG.E.U16 desc[UR36][R8.64], R24 ;  /* 0x0000001808007986 */ /* 0x0001e2000c101524 */
[----:B------:R-:W-:Y:S05]  /*95c0*/  BRA `(.L_x_53261) ;  /* 0x0000000800c07947 */ /* 0x000fea0003800000 */
.L_x_53264:
[----:B------:R-:W-:-:S13]  /*95d0*/  ISETP.NE.AND P0, PT, R0, 0x7, PT ;  /* 0x000000070000780c */ /* 0x000fda0003f05270 */
[----:B------:R-:W-:Y:S05]  /*95e0*/  @!P0 BRA `(.L_x_53266) ;  /* 0x00000000002c8947 */ /* 0x000fea0003800000 */
[----:B------:R-:W-:-:S13]  /*95f0*/  ISETP.NE.AND P0, PT, R0, 0x8, PT ;  /* 0x000000080000780c */ /* 0x000fda0003f05270 */
[----:B------:R-:W-:Y:S05]  /*9600*/  @!P0 BRA `(.L_x_53267) ;  /* 0x0000000000148947 */ /* 0x000fea0003800000 */
[----:B------:R-:W-:-:S13]  /*9610*/  ISETP.NE.AND P0, PT, R0, 0x9, PT ;  /* 0x000000090000780c */ /* 0x000fda0003f05270 */
[----:B------:R-:W-:Y:S05]  /*9620*/  @P0 BRA `(.L_x_53260) ;  /* 0x0000000400d00947 */ /* 0x000fea0003800000 */
[----:B------:R-:W-:-:S05]  /*9630*/  IMAD.MOV.U32 R25, RZ, RZ, RZ ;  /* 0x000000ffff197224 */ /* 0x000fca00078e00ff */
[----:B-1----:R0:W-:Y:S01]  /*9640*/  STG.E.64 desc[UR36][R8.64], R24 ;  /* 0x0000001808007986 */ /* 0x0021e2000c101b24 */
[----:B------:R-:W-:Y:S05]  /*9650*/  BRA `(.L_x_53261) ;  /* 0x00000008009c7947 */ /* 0x000fea0003800000 */
.L_x_53267:
[----:B-1----:R-:W-:-:S04]  /*9660*/  F2FP.F16.F32.PACK_AB R3, RZ, R24 ;  /* 0x00000018ff03723e */ /* 0x002fc800000000ff */
[----:B------:R-:W-:-:S05]  /*9670*/  PRMT R3, R3, 0x5410, RZ ;  /* 0x0000541003037816 */ /* 0x000fca00000000ff */
[----:B------:R0:W-:Y:S01]  /*9680*/  STG.E desc[UR36][R8.64], R3 ;  /* 0x0000000308007986 */ /* 0x0001e2000c101924 */
[----:B------:R-:W-:Y:S05]  /*9690*/  BRA `(.L_x_53261) ;  /* 0x00000008008c7947 */ /* 0x000fea0003800000 */
.L_x_53266:
[----:B-1----:R-:W-:-:S06]  /*96a0*/  FMUL.FTZ R4, R24, 1 ;  /* 0x3f80000018047820 */ /* 0x002fcc0000410000 */
[----:B------:R-:W0:Y:S02]  /*96b0*/  F2F.F64.F32 R4, R4 ;  /* 0x0000000400047310 */ /* 0x000e240000201800 */
[----:B0-----:R0:W-:Y:S01]  /*96c0*/  STG.E.64 desc[UR36][R8.64], R4 ;  /* 0x0000000408007986 */ /* 0x0011e2000c101b24 */
[----:B------:R-:W-:Y:S05]  /*96d0*/  BRA `(.L_x_53261) ;  /* 0x00000008007c7947 */ /* 0x000fea0003800000 */
.L_x_53256:
        /* <DEDUP_REMOVED lines=13> */
.L_x_53271:
        /* <DEDUP_REMOVED lines=16> */
.L_x_53274:
[----:B------:R-:W-:-:S04]  /*98b0*/  SHF.R.U32.HI R24, RZ, 0x18, R24 ;  /* 0x00000018ff187819 */ /* 0x000fc80000011618 */
[----:B------:R-:W-:-:S04]  /*98c0*/  LOP3.LUT R3, R3, 0x80, R24, 0xf8, !PT ;  /* 0x0000008003037812 */ /* 0x000fc800078ef818 */
[----:B------:R-:W-:-:S07]  /*98d0*/  PRMT R4, R3, 0x7610, R4 ;  /* 0x0000761003047816 */ /* 0x000fce0000000004 */
.L_x_53273:
[----:B------:R-:W-:Y:S05]  /*98e0*/  BSYNC.RECONVERGENT B0 ;  /* 0x0000000000007941 */ /* 0x000fea0003800200 */
.L_x_53272:
[----:B------:R0:W-:Y:S01]  /*98f0*/  STG.E.U8 desc[UR36][R8.64], R4 ;  /* 0x0000000408007986 */ /* 0x0001e2000c101124 */
[----:B------:R-:W-:Y:S05]  /*9900*/  BRA `(.L_x_53261) ;  /* 0x0000000400f07947 */ /* 0x000fea0003800000 */
.L_x_53270:
        /* <DEDUP_REMOVED lines=16> */
.L_x_53277:
[----:B------:R-:W-:-:S04]  /*9a10*/  SHF.R.U32.HI R24, RZ, 0x18, R24 ;  /* 0x00000018ff187819 */ /* 0x000fc80000011618 */
[----:B------:R-:W-:-:S04]  /*9a20*/  LOP3.LUT R3, R3, 0x80, R24, 0xf8, !PT ;  /* 0x0000008003037812 */ /* 0x000fc800078ef818 */
[----:B------:R-:W-:-:S07]  /*9a30*/  PRMT R4, R3, 0x7610, R4 ;  /* 0x0000761003047816 */ /* 0x000fce0000000004 */
.L_x_53276:
[----:B------:R-:W-:Y:S05]  /*9a40*/  BSYNC.RECONVERGENT B0 ;  /* 0x0000000000007941 */ /* 0x000fea0003800200 */
.L_x_53275:
[----:B------:R0:W-:Y:S01]  /*9a50*/  STG.E.U8 desc[UR36][R8.64], R4 ;  /* 0x0000000408007986 */ /* 0x0001e2000c101124 */
[----:B------:R-:W-:Y:S05]  /*9a60*/  BRA `(.L_x_53261) ;  /* 0x0000000400987947 */ /* 0x000fea0003800000 */
.L_x_53269:
        /* <DEDUP_REMOVED lines=21> */
.L_x_53279:
[----:B-1----:R-:W0:Y:S02]  /*9bc0*/  F2I.U64.TRUNC R24, R24 ;  /* 0x0000001800187311 */ /* 0x002e24000020d800 */
[----:B0-----:R0:W-:Y:S01]  /*9bd0*/  STG.E.64 desc[UR36][R8.64], R24 ;  /* 0x0000001808007986 */ /* 0x0011e2000c101b24 */
[----:B------:R-:W-:Y:S05]  /*9be0*/  BRA `(.L_x_53261) ;  /* 0x0000000400387947 */ /* 0x000fea0003800000 */
.L_x_53278:
[----:B-1----:R-:W0:Y:S02]  /*9bf0*/  F2I.FTZ.U32.TRUNC.NTZ R3, R24 ;  /* 0x0000001800037305 */ /* 0x002e24000021f000 */
[----:B0-----:R0:W-:Y:S01]  /*9c00*/  STG.E desc[UR36][R8.64], R3 ;  /* 0x0000000308007986 */ /* 0x0011e2000c101924 */
[----:B------:R-:W-:Y:S05]  /*9c10*/  BRA `(.L_x_53261) ;  /* 0x00000004002c7947 */ /* 0x000fea0003800000 */
.L_x_53268:
[----:B------:R-:W-:-:S13]  /*9c20*/  ISETP.GT.AND P0, PT, R0, 0xe, PT ;  /* 0x0000000e0000780c */ /* 0x000fda0003f04270 */
[----:B------:R-:W-:Y:S05]  /*9c30*/  @P0 BRA `(.L_x_53280) ;  /* 0x0000000000340947 */ /* 0x000fea0003800000 */
[----:B------:R-:W-:-:S13]  /*9c40*/  ISETP.NE.AND P0, PT, R0, 0xa, PT ;  /* 0x0000000a0000780c */ /* 0x000fda0003f05270 */
[----:B------:R-:W-:Y:S05]  /*9c50*/  @!P0 BRA `(.L_x_53281) ;  /* 0x0000000000188947 */ /* 0x000fea0003800000 */
[----:B------:R-:W-:-:S13]  /*9c60*/  ISETP.NE.AND P0, PT, R0, 0xb, PT ;  /* 0x0000000b0000780c */ /* 0x000fda0003f05270 */
[----:B------:R-:W-:Y:S05]  /*9c70*/  @P0 BRA `(.L_x_53260) ;  /* 0x00000000003c0947 */ /* 0x000fea0003800000 */
[----:B-1----:R-:W-:-:S04]  /*9c80*/  FSETP.NEU.FTZ.AND P0, PT, R24, RZ, PT ;  /* 0x000000ff1800720b */ /* 0x002fc80003f1d000 */
[----:B------:R-:W-:-:S05]  /*9c90*/  SEL R3, RZ, 0x1, !P0 ;  /* 0x00000001ff037807 */ /* 0x000fca0004000000 */
[----:B------:R3:W-:Y:S01]  /*9ca0*/  STG.E.U8 desc[UR36][R8.64], R3 ;  /* 0x0000000308007986 */ /* 0x0007e2000c101124 */
[----:B------:R-:W-:Y:S05]  /*9cb0*/  BRA `(.L_x_53261) ;  /* 0x0000000400047947 */ /* 0x000fea0003800000 */
.L_x_53281:
[----:B-1----:R-:W-:Y:S01]  /*9cc0*/  FMUL.FTZ R4, R24, 1 ;  /* 0x3f80000018047820 */ /* 0x002fe20000410000 */
[----:B------:R-:W-:-:S05]  /*9cd0*/  CS2R R6, SRZ ;  /* 0x0000000000067805 */ /* 0x000fca000001ff00 */
[----:B------:R-:W0:Y:S02]  /*9ce0*/  F2F.F64.F32 R4, R4 ;  /* 0x0000000400047310 */ /* 0x000e240000201800 */
[----:B0-----:R4:W-:Y:S01]  /*9cf0*/  STG.E.128 desc[UR36][R8.64], R4 ;  /* 0x0000000408007986 */ /* 0x0019e2000c101d24 */
[----:B------:R-:W-:Y:S05]  /*9d00*/  BRA `(.L_x_53261) ;  /* 0x0000000000f07947 */ /* 0x000fea0003800000 */
.L_x_53280:
[----:B------:R-:W-:-:S13]  /*9d10*/  ISETP.NE.AND P0, PT, R0, 0xf, PT ;  /* 0x0000000f0000780c */ /* 0x000fda0003f05270 */
[----:B------:R-:W-:Y:S05]  /*9d20*/  @!P0 BRA `(.L_x_53282) ;  /* 0x0000000000e08947 */ /* 0x000fea0003800000 */
[----:B------:R-:W-:-:S13]  /*9d30*/  ISETP.NE.AND P0, PT, R0, 0x17, PT ;  /* 0x000000170000780c */ /* 0x000fda0003f05270 */
[----:B------:R-:W-:Y:S05]  /*9d40*/  @!P0 BRA `(.L_x_53283) ;  /* 0x00000000008c8947 */ /* 0x000fea0003800000 */
[----:B------:R-:W-:-:S13]  /*9d50*/  ISETP.NE.AND P0, PT, R0, 0x18, PT ;  /* 0x000000180000780c */ /* 0x000fda0003f05270 */
[----:B------:R-:W-:Y:S05]  /*9d60*/  @!P0 BRA `(.L_x_53284) ;  /* 0x0000000000448947 */ /* 0x000fea0003800000 */
.L_x_53260:
        /* <DEDUP_REMOVED lines=16> */
.L_x_53285:
[----:B------:R-:W-:Y:S05]  /*9e70*/  BRA `(.L_x_53261) ;  /* 0x0000000000947947 */ /* 0x000fea0003800000 */
.L_x_53284:
        /* <DEDUP_REMOVED lines=12> */
.L_x_53287:
[----:B------:R-:W-:Y:S05]  /*9f40*/  BSYNC.RECONVERGENT B0 ;  /* 0x0000000000007941 */ /* 0x000fea0003800200 */
.L_x_53286:
[----:B------:R-:W-:-:S05]  /*9f50*/  LOP3.LUT R3, R0, 0x80, R5, 0xf8, !PT ;  /* 0x0000008000037812 */ /* 0x000fca00078ef805 */
[----:B------:R2:W-:Y:S01]  /*9f60*/  STG.E.U8 desc[UR36][R8.64], R3 ;  /* 0x0000000308007986 */ /* 0x0005e2000c101124 */
[----:B------:R-:W-:Y:S05]  /*9f70*/  BRA `(.L_x_53261) ;  /* 0x0000000000547947 */ /* 0x000fea0003800000 */
.L_x_53283:
        /* <DEDUP_REMOVED lines=11> */
.L_x_53289:
[----:B------:R-:W-:Y:S01]  /*a030*/  IMAD.MOV.U32 R0, RZ, RZ, 0x7f ;  /* 0x0000007fff007424 */ /* 0x000fe200078e00ff */
[----:B------:R-:W-:-:S04]  /*a040*/  ISETP.GT.U32.AND P0, PT, R4, 0x7f800000, PT ;  /* 0x7f8000000400780c */ /* 0x000fc80003f04070 */
[----:B------:R-:W-:-:S09]  /*a050*/  SEL R0, R0, 0x7c, P0 ;  /* 0x0000007c00007807 */ /* 0x000fd20000000000 */
.L_x_53290:
[----:B------:R-:W-:Y:S05]  /*a060*/  BSYNC.RECONVERGENT B0 ;  /* 0x0000000000007941 */ /* 0x000fea0003800200 */
.L_x_53288:
[----:B------:R-:W-:-:S04]  /*a070*/  SHF.R.U32.HI R3, RZ, 0x18, R24 ;  /* 0x00000018ff037819 */ /* 0x000fc80000011618 */
[----:B------:R-:W-:-:S05]  /*a080*/  LOP3.LUT R3, R0, 0x80, R3, 0xf8, !PT ;  /* 0x0000008000037812 */ /* 0x000fca00078ef803 */
[----:B------:R1:W-:Y:S01]  /*a090*/  STG.E.U8 desc[UR36][R8.64], R3 ;  /* 0x0000000308007986 */ /* 0x0003e2000c101124 */
[----:B------:R-:W-:Y:S05]  /*a0a0*/  BRA `(.L_x_53261) ;  /* 0x0000000000087947 */ /* 0x000fea0003800000 */
.L_x_53282:
[----:B-1----:R-:W-:-:S05]  /*a0b0*/  F2FP.BF16.F32.PACK_AB R24, RZ, R24 ;  /* 0x00000018ff18723e */ /* 0x002fca00000010ff */
[----:B------:R0:W-:Y:S02]  /*a0c0*/  STG.E.U16 desc[UR36][R8.64], R24 ;  /* 0x0000001808007986 */ /* 0x0001e4000c101524 */
.L_x_53261:
[----:B------:R-:W-:-:S07]  /*a0d0*/  VIADD R19, R19, 0x80 ;  /* 0x0000008013137836 */ /* 0x000fce0000000000 */
.L_x_53220:
[----:B------:R-:W-:Y:S05]  /*a0e0*/  BSYNC.RECONVERGENT B6 ;  /* 0x0000000000067941 */ /* 0x000fea0003800200 */
.L_x_53219:
[----:B------:R-:W-:-:S13]  /*a0f0*/  ISETP.GE.AND P0, PT, R19, R17, PT ;  /* 0x000000111300720c */ /* 0x000fda0003f06270 */
[----:B------:R-:W-:Y:S05]  /*a100*/  @P0 EXIT ;  /* 0x000000000000094d */ /* 0x000fea0003800000 */
[----:B0-234-:R-:W0:Y:S01]  /*a110*/  LDC.64 R4, c[0x0][0x390] ;  /* 0x0000e400ff047b82 */ /* 0x01de220000000a00 */
        /* <DEDUP_REMOVED lines=19> */
.L_x_53294:
[----:B------:R-:W0:Y:S02]  /*a250*/  F2I.S64.TRUNC R18, R18 ;  /* 0x0000001200127311 */ /* 0x000e24000020d900 */
[----:B0-----:R-:W-:-:S05]  /*a260*/  IMAD.MOV.U32 R5, RZ, RZ, R18 ;  /* 0x000000ffff057224 */ /* 0x001fca00078e0012 */
[----:B------:R-:W-:Y:S01]  /*a270*/  STG.E.U8 desc[UR36][R2.64], R5 ;  /* 0x0000000502007986 */ /* 0x000fe2000c101124 */
[----:B------:R-:W-:Y:S05]  /*a280*/  EXIT ;  /* 0x000000000000794d */ /* 0x000fea0003800000 */
.L_x_53293:
        /* <DEDUP_REMOVED lines=9> */
.L_x_53297:
[----:B------:R-:W0:Y:S02]  /*a320*/  F2I.FTZ.TRUNC.NTZ R5, R18 ;  /* 0x0000001200057305 */ /* 0x000e24000021f100 */
[----:B0-----:R-:W-:Y:S01]  /*a330*/  STG.E desc[UR36][R2.64], R5 ;  /* 0x0000000502007986 */ /* 0x001fe2000c101924 */
[----:B------:R-:W-:Y:S05]  /*a340*/  EXIT ;  /* 0x000000000000794d */ /* 0x000fea0003800000 */
.L_x_53296:
[----:B------:R-:W0:Y:S02]  /*a350*/  F2I.FTZ.TRUNC.NTZ R5, R18 ;  /* 0x0000001200057305 */ /* 0x000e24000021f100 */
[----:B0-----:R-:W-:Y:S01]  /*a360*/  STG.E.U16 desc[UR36][R2.64], R5 ;  /* 0x0000000502007986 */ /* 0x001fe2000c101524 */
[----:B------:R-:W-:Y:S05]  /*a370*/  EXIT ;  /* 0x000000000000794d */ /* 0x000fea0003800000 */
.L_x_53292:
        /* <DEDUP_REMOVED lines=8> */
.L_x_53299:
[----:B------:R-:W-:-:S05]  /*a400*/  F2FP.F16.F32.PACK_AB R18, RZ, R18 ;  /* 0x00000012ff12723e */ /* 0x000fca00000000ff */
[----:B------:R-:W-:Y:S01]  /*a410*/  STG.E.U16 desc[UR36][R2.64], R18 ;  /* 0x0000001202007986 */ /* 0x000fe2000c101524 */
[----:B------:R-:W-:Y:S05]  /*a420*/  EXIT ;  /* 0x000000000000794d */ /* 0x000fea0003800000 */
.L_x_53298:
        /* <DEDUP_REMOVED lines=9> */
.L_x_53301:
[----:B------:R-:W-:-:S04]  /*a4c0*/  F2FP.F16.F32.PACK_AB R5, RZ, R18 ;  /* 0x00000012ff05723e */ /* 0x000fc800000000ff */
[----:B------:R-:W-:-:S05]  /*a4d0*/  PRMT R5, R5, 0x5410, RZ ;  /* 0x0000541005057816 */ /* 0x000fca00000000ff */
[----:B------:R-:W-:Y:S01]  /*a4e0*/  STG.E desc[UR36][R2.64], R5 ;  /* 0x0000000502007986 */ /* 0x000fe2000c101924 */
[----:B------:R-:W-:Y:S05]  /*a4f0*/  EXIT ;  /* 0x000000000000794d */ /* 0x000fea0003800000 */
.L_x_53300:
[----:B------:R-:W-:-:S06]  /*a500*/  FMUL.FTZ R4, R18, 1 ;  /* 0x3f80000012047820 */ /* 0x000fcc0000410000 */
[----:B------:R-:W0:Y:S02]  /*a510*/  F2F.F64.F32 R4, R4 ;  /* 0x0000000400047310 */ /* 0x000e240000201800 */
[----:B0-----:R-:W-:Y:S01]  /*a520*/  STG.E.64 desc[UR36][R2.64], R4 ;  /* 0x0000000402007986 */ /* 0x001fe2000c101b24 */
[----:B------:R-:W-:Y:S05]  /*a530*/  EXIT ;  /* 0x000000000000794d */ /* 0x000fea0003800000 */
.L_x_53291:
        /* <DEDUP_REMOVED lines=13> */
.L_x_53305:
        /* <DEDUP_REMOVED lines=16> */
.L_x_53308:
[----:B------:R-:W-:-:S04]  /*a710*/  SHF.R.U32.HI R18, RZ, 0x18, R18 ;  /* 0x00000018ff127819 */ /* 0x000fc80000011612 */
[----:B------:R-:W-:-:S04]  /*a720*/  LOP3.LUT R5, R5, 0x80, R18, 0xf8, !PT ;  /* 0x0000008005057812 */ /* 0x000fc800078ef812 */
[----:B------:R-:W-:-:S07]  /*a730*/  PRMT R0, R5, 0x7610, R0 ;  /* 0x0000761005007816 */ /* 0x000fce0000000000 */
.L_x_53307:
[----:B------:R-:W-:Y:S05]  /*a740*/  BSYNC.RECONVERGENT B0 ;  /* 0x0000000000007941 */ /* 0x000fea0003800200 */
.L_x_53306:
[----:B------:R-:W-:Y:S01]  /*a750*/  STG.E.U8 desc[UR36][R2.64], R0 ;  /* 0x0000000002007986 */ /* 0x000fe2000c101124 */
[----:B------:R-:W-:Y:S05]  /*a760*/  EXIT ;  /* 0x000000000000794d */ /* 0x000fea0003800000 */
.L_x_53304:
        /* <DEDUP_REMOVED lines=16> */
.L_x_53311:
[----:B------:R-:W-:-:S04]  /*a870*/  SHF.R.U32.HI R18, RZ, 0x18, R18 ;  /* 0x00000018ff127819 */ /* 0x000fc80000011612 */
[----:B------:R-:W-:-:S04]  /*a880*/  LOP3.LUT R5, R5, 0x80, R18, 0xf8, !PT ;  /* 0x0000008005057812 */ /* 0x000fc800078ef812 */
[----:B------:R-:W-:-:S07]  /*a890*/  PRMT R0, R5, 0x7610, R0 ;  /* 0x0000761005007816 */ /* 0x000fce0000000000 */
.L_x_53310:
[----:B------:R-:W-:Y:S05]  /*a8a0*/  BSYNC.RECONVERGENT B0 ;  /* 0x0000000000007941 */ /* 0x000fea0003800200 */
.L_x_53309:
[----:B------:R-:W-:Y:S01]  /*a8b0*/  STG.E.U8 desc[UR36][R2.64], R0 ;  /* 0x0000000002007986 */ /* 0x000fe2000c101124 */
[----:B------:R-:W-:Y:S05]  /*a8c0*/  EXIT ;  /* 0x000000000000794d */ /* 0x000fea0003800000 */
.L_x_53303:
        /* <DEDUP_REMOVED lines=21> */
.L_x_53313:
[----:B------:R-:W0:Y:S02]  /*aa20*/  F2I.U64.TRUNC R18, R18 ;  /* 0x0000001200127311 */ /* 0x000e24000020d800 */
[----:B0-----:R-:W-:Y:S01]  /*aa30*/  STG.E.64 desc[UR36][R2.64], R18 ;  /* 0x0000001202007986 */ /* 0x001fe2000c101b24 */
[----:B------:R-:W-:Y:S05]  /*aa40*/  EXIT ;  /* 0x000000000000794d */ /* 0x000fea0003800000 */
.L_x_53312:
[----:B------:R-:W0:Y:S02]  /*aa50*/  F2I.FTZ.U32.TRUNC.NTZ R5, R18 ;  /* 0x0000001200057305 */ /* 0x000e24000021f000 */
[----:B0-----:R-:W-:Y:S01]  /*aa60*/  STG.E desc[UR36][R2.64], R5 ;  /* 0x0000000502007986 */ /* 0x001fe2000c101924 */
[----:B------:R-:W-:Y:S05]  /*aa70*/  EXIT ;  /* 0x000000000000794d */ /* 0x000fea0003800000 */
.L_x_53302:
        /* <DEDUP_REMOVED lines=10> */
.L_x_53315:
[----:B------:R-:W-:Y:S01]  /*ab20*/  FMUL.FTZ R4, R18, 1 ;  /* 0x3f80000012047820 */ /* 0x000fe20000410000 */
[----:B------:R-:W-:-:S05]  /*ab30*/  CS2R R6, SRZ ;  /* 0x0000000000067805 */ /* 0x000fca000001ff00 */
[----:B------:R-:W0:Y:S02]  /*ab40*/  F2F.F64.F32 R4, R4 ;  /* 0x0000000400047310 */ /* 0x000e240000201800 */
[----:B0-----:R-:W-:Y:S01]  /*ab50*/  STG.E.128 desc[UR36][R2.64], R4 ;  /* 0x0000000402007986 */ /* 0x001fe2000c101d24 */
[----:B------:R-:W-:Y:S05]  /*ab60*/  EXIT ;  /* 0x000000000000794d */ /* 0x000fea0003800000 */
.L_x_53314:
[----:B------:R-:W-:-:S13]  /*ab70*/  ISETP.NE.AND P0, PT, R0, 0xf, PT ;  /* 0x0000000f0000780c */ /* 0x000fda0003f05270 */
[----:B------:R-:W-:Y:S05]  /*ab80*/  @!P0 BRA `(.L_x_53316) ;  /* 0x0000000000e08947 */ /* 0x000fea0003800000 */
[----:B------:R-:W-:-:S13]  /*ab90*/  ISETP.NE.AND P0, PT, R0, 0x17, PT ;  /* 0x000000170000780c */ /* 0x000fda0003f05270 */
[----:B------:R-:W-:Y:S05]  /*aba0*/  @!P0 BRA `(.L_x_53317) ;  /* 0x00000000008c8947 */ /* 0x000fea0003800000 */
[----:B------:R-:W-:-:S13]  /*abb0*/  ISETP.NE.AND P0, PT, R0, 0x18, PT ;  /* 0x000000180000780c */ /* 0x000fda0003f05270 */
[----:B------:R-:W-:Y:S05]  /*abc0*/  @!P0 BRA `(.L_x_53318) ;  /* 0x0000000000448947 */ /* 0x000fea0003800000 */
.L_x_53295:
        /* <DEDUP_REMOVED lines=16> */
.L_x_53319:
[----:B------:R-:W-:Y:S05]  /*acd0*/  EXIT ;  /* 0x000000000000794d */ /* 0x000fea0003800000 */
.L_x_53318:
        /* <DEDUP_REMOVED lines=12> */
.L_x_53321:
[----:B------:R-:W-:Y:S05]  /*ada0*/  BSYNC.RECONVERGENT B0 ;  /* 0x0000000000007941 */ /* 0x000fea0003800200 */
.L_x_53320:
[----:B------:R-:W-:-:S05]  /*adb0*/  LOP3.LUT R5, R0, 0x80, R7, 0xf8, !PT ;  /* 0x0000008000057812 */ /* 0x000fca00078ef807 */
[----:B------:R-:W-:Y:S01]  /*adc0*/  STG.E.U8 desc[UR36][R2.64], R5 ;  /* 0x0000000502007986 */ /* 0x000fe2000c101124 */
[----:B------:R-:W-:Y:S05]  /*add0*/  EXIT ;  /* 0x000000000000794d */ /* 0x000fea0003800000 */
.L_x_53317:
        /* <DEDUP_REMOVED lines=11> */
.L_x_53323:
[----:B------:R-:W-:Y:S01]  /*ae90*/  IMAD.MOV.U32 R0, RZ, RZ, 0x7f ;  /* 0x0000007fff007424 */ /* 0x000fe200078e00ff */
[----:B------:R-:W-:-:S04]  /*aea0*/  ISETP.GT.U32.AND P0, PT, R4, 0x7f800000, PT ;  /* 0x7f8000000400780c */ /* 0x000fc80003f04070 */
[----:B------:R-:W-:-:S09]  /*aeb0*/  SEL R0, R0, 0x7c, P0 ;  /* 0x0000007c00007807 */ /* 0x000fd20000000000 */
.L_x_53324:
[----:B------:R-:W-:Y:S05]  /*aec0*/  BSYNC.RECONVERGENT B0 ;  /* 0x0000000000007941 */ /* 0x000fea0003800200 */
.L_x_53322:
[----:B------:R-:W-:-:S04]  /*aed0*/  SHF.R.U32.HI R5, RZ, 0x18, R18 ;  /* 0x00000018ff057819 */ /* 0x000fc80000011612 */
[----:B------:R-:W-:-:S05]  /*aee0*/  LOP3.LUT R5, R0, 0x80, R5, 0xf8, !PT ;  /* 0x0000008000057812 */ /* 0x000fca00078ef805 */
[----:B------:R-:W-:Y:S01]  /*aef0*/  STG.E.U8 desc[UR36][R2.64], R5 ;  /* 0x0000000502007986 */ /* 0x000fe2000c101124 */
[----:B------:R-:W-:Y:S05]  /*af00*/  EXIT ;  /* 0x000000000000794d */ /* 0x000fea0003800000 */
.L_x_53316:
[----:B------:R-:W-:-:S05]  /*af10*/  F2FP.BF16.F32.PACK_AB R18, RZ, R18 ;  /* 0x00000012ff12723e */ /* 0x000fca00000010ff */
[----:B------:R-:W-:Y:S01]  /*af20*/  STG.E.U16 desc[UR36][R2.64], R18 ;  /* 0x0000001202007986 */ /* 0x000fe2000c101524 */
[----:B------:R-:W-:Y:S05]  /*af30*/  EXIT ;  /* 0x000000000000794d */ /* 0x000fea0003800000 */
.L_x_53325:
        /* <DEDUP_REMOVED lines=12> */
.L_x_68756:


//--------------------- .text._ZN2at6native18elementwise_kernelILi128ELi2EZNS0_22gpu_kernel_impl_nocastIZZZNS0_50_GLOBAL__N__2680c7bb_12_PowKernel_cu_7dd49032_300324pow_tensor_tensor_kernelERNS_18TensorIteratorBaseEENKUlvE_clEvENKUlvE5_clEvEUlffE_EEvS5_RKT_EUliE_EEviT1_ --------------------------
	.section	.text._ZN2at6native18elementwise_kernelILi128ELi2EZNS0_22gpu_kernel_impl_nocastIZZZNS0_50_GLOBAL__N__2680c7bb_12_PowKernel_cu_7dd49032_300324pow_tensor_tensor_kernelERNS_18TensorIteratorBaseEENKUlvE_clEvENKUlvE5_clEvEUlffE_EEvS5_RKT_EUliE_EEviT1_,"ax",@progbits
	.align	128
        .global         _ZN2at6native18elementwise_kernelILi128ELi2EZNS0_22gpu_kernel_impl_nocastIZZZNS0_50_GLOBAL__N__2680c7bb_12_PowKernel_cu_7dd49032_300324pow_tensor_tensor_kernelERNS_18TensorIteratorBaseEENKUlvE_clEvENKUlvE5_clEvEUlffE_EEvS5_RKT_EUliE_EEviT1_
        .type           _ZN2at6native18elementwise_kernelILi128ELi2EZNS0_22gpu_kernel_impl_nocastIZZZNS0_50_GLOBAL__N__2680c7bb_12_PowKernel_cu_7dd49032_300324pow_tensor_tensor_kernelERNS_18TensorIteratorBaseEENKUlvE_clEvENKUlvE5_clEvEUlffE_EEvS5_RKT_EUliE_EEviT1_,@function
        .size           _ZN2at6native18elementwise_kernelILi128ELi2EZNS0_22gpu_kernel_impl_nocastIZZZNS0_50_GLOBAL__N__2680c7bb_12_PowKernel_cu_7dd49032_300324pow_tensor_tensor_kernelERNS_18TensorIteratorBaseEENKUlvE_clEvENKUlvE5_clEvEUlffE_EEvS5_RKT_EUliE_EEviT1_,(.L_x_68757 - _ZN2at6native18elementwise_kernelILi128ELi2EZNS0_22gpu_kernel_impl_nocastIZZZNS0_50_GLOBAL__N__2680c7bb_12_PowKernel_cu_7dd49032_300324pow_tensor_tensor_kernelERNS_18TensorIteratorBaseEENKUlvE_clEvENKUlvE5_clEvEUlffE_EEvS5_RKT_EUliE_EEviT1_)
        .other          _ZN2at6native18elementwise_kernelILi128ELi2EZNS0_22gpu_kernel_impl_nocastIZZZNS0_50_GLOBAL__N__2680c7bb_12_PowKernel_cu_7dd49032_300324pow_tensor_tensor_kernelERNS_18TensorIteratorBaseEENKUlvE_clEvENKUlvE5_clEvEUlffE_EEvS5_RKT_EUliE_EEviT1_,@"STO_CUDA_ENTRY STV_DEFAULT"
_ZN2at6native18elementwise_kernelILi128ELi2EZNS0_22gpu_kernel_impl_nocastIZZZNS0_50_GLOBAL__N__2680c7bb_12_PowKernel_cu_7dd49032_300324pow_tensor_tensor_kernelERNS_18TensorIteratorBaseEENKUlvE_clEvENKUlvE5_clEvEUlffE_EEvS5_RKT_EUliE_EEviT1_:
.text._ZN2at6native18elementwise_kernelILi128ELi2EZNS0_22gpu_kernel_impl_nocastIZZZNS0_50_GLOBAL__N__2680c7bb_12_PowKernel_cu_7dd49032_300324pow_tensor_tensor_kernelERNS_18TensorIteratorBaseEENKUlvE_clEvENKUlvE5_clEvEUlffE_EEvS5_RKT_EUliE_EEviT1_:
        /* <DEDUP_REMOVED lines=13> */
[----:B------:R-:W0:Y:S08]  /*00d0*/  LDC.64 R4, c[0x0][0x5f0] ;  /* 0x00017c00ff047b82 */ /* 0x000e300000000a00 */
[----:B------:R-:W1:Y:S01]  /*00e0*/  LDC.64 R6, c[0x0][0x5f8] ;  /* 0x00017e00ff067b82 */ /* 0x000e620000000a00 */
[----:B0-----:R-:W2:Y:S04]  /*00f0*/  LDG.E R4, desc[UR6][R4.64] ;  /* 0x0000000604047981 */ /* 0x001ea8000c1e1900 */
[----:B-1----:R-:W3:Y:S03]  /*0100*/  LDG.E R6, desc[UR6][R6.64] ;  /* 0x0000000606067981 */ /* 0x002ee6000c1e1900 */
[----:B------:R-:W0:Y:S01]  /*0110*/  LDC.64 R8, c[0x0][0x5e8] ;  /* 0x00017a00ff087b82 */ /* 0x000e220000000a00 */
[----:B------:R-:W-:Y:S01]  /*0120*/  IADD3 R3, PT, PT, R3, 0x80, RZ ;  /* 0x0000008003037810 */ /* 0x000fe20007ffe0ff */
[----:B--2---:R-:W3:Y:S02]  /*0130*/  MUFU.LG2 R11, R4 ;  /* 0x00000004000b7308 */ /* 0x004ee40000000c00 */
[----:B---3--:R-:W-:-:S06]  /*0140*/  FMUL.FTZ R11, R6, R11 ;  /* 0x0000000b060b7220 */ /* 0x008fcc0000410000 */
[----:B------:R-:W0:Y:S02]  /*0150*/  MUFU.EX2 R11, R11 ;  /* 0x0000000b000b7308 */ /* 0x000e240000000800 */
[----:B0-----:R0:W-:Y:S02]  /*0160*/  STG.E desc[UR6][R8.64], R11 ;  /* 0x0000000b08007986 */ /* 0x0011e4000c101906 */
.L_x_53328:
[----:B------:R-:W-:Y:S05]  /*0170*/  BSYNC.RECONVERGENT B0 ;  /* 0x0000000000007941 */ /* 0x000fea0003800200 */
.L_x_53327:
[----:B------:R-:W-:-:S13]  /*0180*/  ISETP.GE.AND P0, PT, R3, UR4, PT ;  /* 0x0000000403007c0c */ /* 0x000fda000bf06270 */
[----:B------:R-:W-:Y:S05]  /*0190*/  @P0 EXIT ;  /* 0x000000000000094d */ /* 0x000fea0003800000 */
[----:B------:R-:W1:Y:S08]  /*01a0*/  LDC.64 R2, c[0x0][0x5f0] ;  /* 0x00017c00ff027b82 */ /* 0x000e700000000a00 */
[----:B------:R-:W2:Y:S01]  /*01b0*/  LDC.64 R4, c[0x0][0x5f8] ;  /* 0x00017e00ff047b82 */ /* 0x000ea20000000a00 */
[----:B-1----:R-:W0:Y:S04]  /*01c0*/  LDG.E R2, desc[UR6][R2.64] ;  /* 0x0000000602027981 */ /* 0x002e28000c1e1900 */
[----:B--2---:R-:W2:Y:S03]  /*01d0*/  LDG.E R4, desc[UR6][R4.64] ;  /* 0x0000000604047981 */ /* 0x004ea6000c1e1900 */
[----:B------:R-:W1:Y:S01]  /*01e0*/  LDC.64 R6, c[0x0][0x5e8] ;  /* 0x00017a00ff067b82 */ /* 0x000e620000000a00 */
[----:B0-----:R-:W2:Y:S02]  /*01f0*/  MUFU.LG2 R9, R2 ;  /* 0x0000000200097308 */ /* 0x001ea40000000c00 */
[----:B--2---:R-:W-:-:S06]  /*0200*/  FMUL.FTZ R9, R4, R9 ;  /* 0x0000000904097220 */ /* 0x004fcc0000410000 */
[----:B------:R-:W1:Y:S02]  /*0210*/  MUFU.EX2 R9, R9 ;  /* 0x0000000900097308 */ /* 0x000e640000000800 */
[----:B-1----:R-:W-:Y:S01]  /*0220*/  STG.E desc[UR6][R6.64], R9 ;  /* 0x0000000906007986 */ /* 0x002fe2000c101906 */
[----:B------:R-:W-:Y:S05]  /*0230*/  EXIT ;  /* 0x000000000000794d */ /* 0x000fea0003800000 */
.L_x_53326:
        /* <DEDUP_REMOVED lines=355> */
.L_x_53331:
[----:B------:R-:W0:Y:S02]  /*1870*/  LDCU.128 UR8, c[0x0][0x5f0] ;  /* 0x0000be00ff0877ac */ /* 0x000e240008000c00 */
[----:B0-----:R-:W-:-:S04]  /*1880*/  IADD3 R6, P0, PT, R6, UR8, RZ ;  /* 0x0000000806067c10 */ /* 0x001fc8000ff1e0ff */
[----:B------:R-:W-:Y:S01]  /*1890*/  IADD3.X R7, PT, PT, RZ, UR9, RZ, P0, !PT ;  /* 0x00000009ff077c10 */ /* 0x000fe200087fe4ff */
[----:B------:R-:W0:Y:S04]  /*18a0*/  LDCU.64 UR8, c[0x0][0x5e8] ;  /* 0x0000bd00ff0877ac */ /* 0x000e280008000a00 */
[----:B------:R-:W2:Y:S01]  /*18b0*/  LDG.E R6, desc[UR6][R6.64] ;  /* 0x0000000606067981 */ /* 0x000ea2000c1e1900 */
[----:B------:R-:W-:-:S04]  /*18c0*/  IADD3 R8, P0, PT, R4, UR10, RZ ;  /* 0x0000000a04087c10 */ /* 0x000fc8000ff1e0ff */
[----:B------:R-:W-:-:S05]  /*18d0*/  IADD3.X R9, PT, PT, RZ, UR11, RZ, P0, !PT ;  /* 0x0000000bff097c10 */ /* 0x000fca00087fe4ff */
[----:B------:R-:W3:Y:S01]  /*18e0*/  LDG.E R8, desc[UR6][R8.64] ;  /* 0x0000000608087981 */ /* 0x000ee2000c1e1900 */
[----:B------:R-:W-:Y:S02]  /*18f0*/  IADD3 R3, PT, PT, R3, 0x80, RZ ;  /* 0x0000008003037810 */ /* 0x000fe40007ffe0ff */
[----:B0-----:R-:W-:-:S04]  /*1900*/  IADD3 R4, P0, PT, R5, UR8, RZ ;  /* 0x0000000805047c10 */ /* 0x001fc8000ff1e0ff */
[----:B------:R-:W-:Y:S01]  /*1910*/  IADD3.X R5, PT, PT, RZ, UR9, RZ, P0, !PT ;  /* 0x00000009ff057c10 */ /* 0x000fe200087fe4ff */
[----:B--2---:R-:W3:Y:S02]  /*1920*/  MUFU.LG2 R11, R6 ;  /* 0x00000006000b7308 */ /* 0x004ee40000000c00 */
[----:B---3--:R-:W-:-:S06]  /*1930*/  FMUL.FTZ R11, R8, R11 ;  /* 0x0000000b080b7220 */ /* 0x008fcc0000410000 */
[----:B------:R-:W0:Y:S02]  /*1940*/  MUFU.EX2 R11, R11 ;  /* 0x0000000b000b7308 */ /* 0x000e240000000800 */
[----:B0-----:R0:W-:Y:S02]  /*1950*/  STG.E desc[UR6][R4.64], R11 ;  /* 0x0000000b04007986 */ /* 0x0011e4000c101906 */
.L_x_53330:
[----:B------:R-:W-:Y:S05]  /*1960*/  BSYNC.RECONVERGENT B0 ;  /* 0x0000000000007941 */ /* 0x000fea0003800200 */
.L_x_53329:
        /* <DEDUP_REMOVED lines=350> */
.L_x_53332:
[----:B------:R-:W0:Y:S01]  /*2f50*/  LDCU.128 UR8, c[0x0][0x5f0] ;  /* 0x0000be00ff0877ac */ /* 0x000e220008000c00 */
[----:B------:R-:W1:Y:S01]  /*2f60*/  LDCU.64 UR4, c[0x0][0x5e8] ;  /* 0x0000bd00ff0477ac */ /* 0x000e620008000a00 */
[----:B0-----:R-:W-:-:S04]  /*2f70*/  IADD3 R4, P0, PT, R4, UR8, RZ ;  /* 0x0000000804047c10 */ /* 0x001fc8000ff1e0ff */
[----:B------:R-:W-:-:S05]  /*2f80*/  IADD3.X R5, PT, PT, RZ, UR9, RZ, P0, !PT ;  /* 0x00000009ff057c10 */ /* 0x000fca00087fe4ff */
[----:B------:R-:W2:Y:S01]  /*2f90*/  LDG.E R4, desc[UR6][R4.64] ;  /* 0x0000000604047981 */ /* 0x000ea2000c1e1900 */
[----:B------:R-:W-:-:S04]  /*2fa0*/  IADD3 R6, P0, PT, R2, UR10, RZ ;  /* 0x0000000a02067c10 */ /* 0x000fc8000ff1e0ff */
[----:B------:R-:W-:-:S05]  /*2fb0*/  IADD3.X R7, PT, PT, RZ, UR11, RZ, P0, !PT ;  /* 0x0000000bff077c10 */ /* 0x000fca00087fe4ff */
[----:B------:R-:W3:Y:S01]  /*2fc0*/  LDG.E R6, desc[UR6][R6.64] ;  /* 0x0000000606067981 */ /* 0x000ee2000c1e1900 */
[----:B-1----:R-:W-:-:S04]  /*2fd0*/  IADD3 R2, P0, PT, R3, UR4, RZ ;  /* 0x0000000403027c10 */ /* 0x002fc8000ff1e0ff */
[----:B------:R-:W-:Y:S01]  /*2fe0*/  IADD3.X R3, PT, PT, RZ, UR5, RZ, P0, !PT ;  /* 0x00000005ff037c10 */ /* 0x000fe200087fe4ff */
[----:B--2---:R-:W3:Y:S02]  /*2ff0*/  MUFU.LG2 R9, R4 ;  /* 0x0000000400097308 */ /* 0x004ee40000000c00 */
[----:B---3--:R-:W-:-:S06]  /*3000*/  FMUL.FTZ R9, R6, R9 ;  /* 0x0000000906097220 */ /* 0x008fcc0000410000 */
[----:B------:R-:W0:Y:S02]  /*3010*/  MUFU.EX2 R9, R9 ;  /* 0x0000000900097308 */ /* 0x000e240000000800 */
[----:B0-----:R-:W-:Y:S01]  /*3020*/  STG.E desc[UR6][R2.64], R9 ;  /* 0x0000000902007986 */ /* 0x001fe2000c101906 */
[----:B------:R-:W-:Y:S05]  /*3030*/  EXIT ;  /* 0x000000000000794d */ /* 0x000fea0003800000 */
.L_x_53333:
        /* <DEDUP_REMOVED lines=12> */
.L_x_68757:


//--------------------- .text._ZN2at6native27unrolled_elementwise_kernelIZZZNS0_50_GLOBAL__N__2680c7bb_12_PowKernel_cu_7dd49032_300324pow_tensor_tensor_kernelERNS_18TensorIteratorBaseEENKUlvE_clEvENKUlvE5_clEvEUlffE_St5arrayIPcLm3EELi4E23TrivialOffsetCalculatorILi2EjESB_ILi1EjENS0_6memory15LoadWithoutCastENSE_16StoreWithoutCastEEEviT_T0_T2_T3_T4_T5_ --------------------------
	.section	.text._ZN2at6native27unrolled_elementwise_kernelIZZZNS0_50_GLOBAL__N__2680c7bb_12_PowKernel_cu_7dd49032_300324pow_tensor_tensor_kernelERNS_18TensorIteratorBaseEENKUlvE_clEvENKUlvE5_clEvEUlffE_St5arrayIPcLm3EELi4E23TrivialOffsetCalculatorILi2EjESB_ILi1EjENS0_6memory15LoadWithoutCastENSE_16StoreWithoutCastEEEviT_T0_T2_T3_T4_T5_,"ax",@progbits
	.align	128
        .global         _ZN2at6native27unrolled_elementwise_kernelIZZZNS0_50_GLOBAL__N__2680c7bb_12_PowKernel_cu_7dd49032_300324pow_tensor_tensor_kernelERNS_18TensorIteratorBaseEENKUlvE_clEvENKUlvE5_clEvEUlffE_St5arrayIPcLm3EELi4E23TrivialOffsetCalculatorILi2EjESB_ILi1EjENS0_6memory15LoadWithoutCastENSE_16StoreWithoutCastEEEviT_T0_T2_T3_T4_T5_
        .type           _ZN2at6native27unrolled_elementwise_kernelIZZZNS0_50_GLOBAL__N__2680c7bb_12_PowKernel_cu_7dd49032_300324pow_tensor_tensor_kernelERNS_18TensorIteratorBaseEENKUlvE_clEvENKUlvE5_clEvEUlffE_St5arrayIPcLm3EELi4E23TrivialOffsetCalculatorILi2EjESB_ILi1EjENS0_6memory15LoadWithoutCastENSE_16StoreWithoutCastEEEviT_T0_T2_T3_T4_T5_,@function
        .size           _ZN2at6native27unrolled_elementwise_kernelIZZZNS0_50_GLOBAL__N__2680c7bb_12_PowKernel_cu_7dd49032_300324pow_tensor_tensor_kernelERNS_18TensorIteratorBaseEENKUlvE_clEvENKUlvE5_clEvEUlffE_St5arrayIPcLm3EELi4E23TrivialOffsetCalculatorILi2EjESB_ILi1EjENS0_6memory15LoadWithoutCastENSE_16StoreWithoutCastEEEviT_T0_T2_T3_T4_T5_,(.L_x_68758 - _ZN2at6native27unrolled_elementwise_kernelIZZZNS0_50_GLOBAL__N__2680c7bb_12_PowKernel_cu_7dd49032_300324pow_tensor_tensor_kernelERNS_18TensorIteratorBaseEENKUlvE_clEvENKUlvE5_clEvEUlffE_St5arrayIPcLm3EELi4E23TrivialOffsetCalculatorILi2EjESB_ILi1EjENS0_6memory15LoadWithoutCastENSE_16StoreWithoutCastEEEviT_T0_T2_T3_T4_T5_)
        .other          _ZN2at6native27unrolled_elementwise_kernelIZZZNS0_50_GLOBAL__N__2680c7bb_12_PowKernel_cu_7dd49032_300324pow_tensor_tensor_kernelERNS_18TensorIteratorBaseEENKUlvE_clEvENKUlvE5_clEvEUlffE_St5arrayIPcLm3EELi4E23TrivialOffsetCalculatorILi2EjESB_ILi1EjENS0_6memory15LoadWithoutCastENSE_16StoreWithoutCastEEEviT_T0_T2_T3_T4_T5_,@"STO_CUDA_ENTRY STV_DEFAULT"
_ZN2at6native27unrolled_elementwise_kernelIZZZNS0_50_GLOBAL__N__2680c7bb_12_PowKernel_cu_7dd49032_300324pow_tensor_tensor_kernelERNS_18TensorIteratorBaseEENKUlvE_clEvENKUlvE5_clEvEUlffE_St5arrayIPcLm3EELi4E23TrivialOffsetCalculatorILi2EjESB_ILi1EjENS0_6memory15LoadWithoutCastENSE_16StoreWithoutCastEEEviT_T0_T2_T3_T4_T5_:
.text._ZN2at6native27unrolled_elementwise_kernelIZZZNS0_50_GLOBAL__N__2680c7bb_12_PowKernel_cu_7dd49032_300324pow_tensor_tensor_kernelERNS_18TensorIteratorBaseEENKUlvE_clEvENKUlvE5_clEvEUlffE_St5arrayIPcLm3EELi4E23TrivialOffsetCalculatorILi2EjESB_ILi1EjENS0_6memory15LoadWithoutCastENSE_16StoreWithoutCastEEEviT_T0_T2_T3_T4_T5_:
        /* <DEDUP_REMOVED lines=18> */
[----:B0-----:R-:W-:-:S04]  /*0120*/  @!P0 IMAD.WIDE.U32 R24, R21, 0x4, R4 ;  /* 0x0000000415188825 */ /* 0x001fc800078e0004 */
[----:B------:R-:W-:Y:S01]  /*0130*/  HFMA2 R18, -RZ, RZ, 0, 0 ;  /* 0x00000000ff127431 */ /* 0x000fe200000001ff */
[----:B------:R-:W0:Y:S01]  /*0140*/  @!P1 LDC.64 R2, c[0x0][0x3a0] ;  /* 0x0000e800ff029b82 */ /* 0x000e220000000a00 */
[----:B-1----:R1:W4:Y:S07]  /*0150*/  @!P0 LDG.E R20, desc[UR4][R24.64] ;  /* 0x0000000418148981 */ /* 0x00232e000c1e1900 */
[----:B------:R-:W0:Y:S01]  /*0160*/  @!P3 LDC.64 R6, c[0x0][0x398] ;  /* 0x0000e600ff06bb82 */ /* 0x000e220000000a00 */
[----:B--2---:R-:W-:Y:S01]  /*0170*/  @!P0 IMAD.WIDE.U32 R8, R21, 0x4, R8 ;  /* 0x0000000415088825 */ /* 0x004fe200078e0008 */
[----:B-1----:R-:W-:-:S06]  /*0180*/  CS2R R24, SRZ ;  /* 0x0000000000187805 */ /* 0x002fcc000001ff00 */
[----:B------:R-:W1:Y:S01]  /*0190*/  @!P3 LDC.64 R4, c[0x0][0x3a0] ;  /* 0x0000e800ff04bb82 */ /* 0x000e620000000a00 */
[----:B------:R-:W-:Y:S01]  /*01a0*/  @!P3 IMAD R15, R0, 0x200, R19 ;  /* 0x00000200000fb824 */ /* 0x000fe200078e0213 */
[----:B------:R-:W2:Y:S01]  /*01b0*/  @!P0 LDG.E R24, desc[UR4][R8.64] ;  /* 0x0000000408188981 */ /* 0x000ea2000c1e1900 */
[----:B------:R-:W-:Y:S02]  /*01c0*/  IMAD.MOV.U32 R21, RZ, RZ, RZ ;  /* 0x000000ffff157224 */ /* 0x000fe400078e00ff */
[----:B---3--:R-:W-:-:S05]  /*01d0*/  @!P1 IMAD.WIDE.U32 R10, R23, 0x4, R10 ;  /* 0x00000004170a9825 */ /* 0x008fca00078e000a */
[----:B------:R1:W3:Y:S01]  /*01e0*/  @!P1 LDG.E R18, desc[UR4][R10.64] ;  /* 0x000000040a129981 */ /* 0x0002e2000c1e1900 */
[----:B0-----:R-:W-:-:S05]  /*01f0*/  @!P3 IMAD.WIDE.U32 R6, R15, 0x4, R6 ;  /* 0x000000040f06b825 */ /* 0x001fca00078e0006 */
[----:B------:R0:W3:Y:S01]  /*0200*/  @!P3 LDG.E R21, desc[UR4][R6.64] ;  /* 0x000000040615b981 */ /* 0x0000e2000c1e1900 */
[----:B-1----:R-:W-:Y:S01]  /*0210*/  @!P3 IMAD.WIDE.U32 R10, R15, 0x4, R4 ;  /* 0x000000040f0ab825 */ /* 0x002fe200078e0004 */
[----:B------:R-:W-:-:S06]  /*0220*/  MOV R15, RZ ;  /* 0x000000ff000f7202 */ /* 0x000fcc0000000f00 */
[----:B------:R-:W3:Y:S01]  /*0230*/  @!P3 LDG.E R15, desc[UR4][R10.64] ;  /* 0x000000040a0fb981 */ /* 0x000ee2000c1e1900 */
[----:B------:R-:W-:-:S05]  /*0240*/  @!P1 IMAD.WIDE.U32 R2, R23, 0x4, R2 ;  /* 0x0000000417029825 */ /* 0x000fca00078e0002 */
[----:B------:R1:W3:Y:S01]  /*0250*/  @!P1 LDG.E R25, desc[UR4][R2.64] ;  /* 0x0000000402199981 */ /* 0x0002e2000c1e1900 */
[----:B------:R-:W-:-:S04]  /*0260*/  @!P3 IADD3 R19, PT, PT, R19, 0x80, RZ ;  /* 0x000000801313b810 */ /* 0x000fc80007ffe0ff */
[----:B------:R-:W-:-:S13]  /*0270*/  ISETP.GE.AND P2, PT, R19, R12, PT ;  /* 0x0000000c1300720c */ /* 0x000fda0003f46270 */
[----:B------:R-:W1:Y:S08]  /*0280*/  @!P2 LDC.64 R22, c[0x0][0x398] ;  /* 0x0000e600ff16ab82 */ /* 0x000e700000000a00 */
[----:B------:R-:W1:Y:S01]  /*0290*/  @!P2 LDC.64 R4, c[0x0][0x3a0] ;  /* 0x0000e800ff04ab82 */ /* 0x000e620000000a00 */
[----:B------:R-:W-:Y:S01]  /*02a0*/  @!P2 IMAD R19, R0, 0x200, R19 ;  /* 0x000002000013a824 */ /* 0x000fe200078e0213 */
[----:B0-----:R-:W-:-:S03]  /*02b0*/  CS2R R6, SRZ ;  /* 0x0000000000067805 */ /* 0x001fc6000001ff00 */
[----:B-1----:R-:W-:-:S05]  /*02c0*/  @!P2 IMAD.WIDE.U32 R22, R19, 0x4, R22 ;  /* 0x000000041316a825 */ /* 0x002fca00078e0016 */
[----:B------:R-:W5:Y:S01]  /*02d0*/  @!P2 LDG.E R6, desc[UR4][R22.64] ;  /* 0x000000041606a981 */ /* 0x000f62000c1e1900 */
[----:B------:R-:W-:-:S05]  /*02e0*/  @!P2 IMAD.WIDE.U32 R4, R19, 0x4, R4 ;  /* 0x000000041304a825 */ /* 0x000fca00078e0004 */
[----:B------:R0:W5:Y:S01]  /*02f0*/  @!P2 LDG.E R7, desc[UR4][R4.64] ;  /* 0x000000040407a981 */ /* 0x000162000c1e1900 */
[C---:B------:R-:W-:Y:S01]  /*0300*/  ISETP.GE.AND P2, PT, R13.reuse, R12, PT ;  /* 0x0000000c0d00720c */ /* 0x040fe20003f46270 */
[----:B------:R-:W-:-:S05]  /*0310*/  VIADD R3, R13, 0x100 ;  /* 0x000001000d037836 */ /* 0x000fca0000000000 */
[----:B------:R-:W-:-:S07]  /*0320*/  ISETP.GE.AND P1, PT, R3, R12, PT ;  /* 0x0000000c0300720c */ /* 0x000fce0003f26270 */
[----:B------:R-:W1:Y:S01]  /*0330*/  @!P2 LDC.64 R2, c[0x0][0x390] ;  /* 0x0000e400ff02ab82 */ /* 0x000e620000000a00 */
[----:B------:R-:W-:-:S04]  /*0340*/  IADD3 R19, PT, PT, R13, 0x80, RZ ;  /* 0x000000800d137810 */ /* 0x000fc80007ffe0ff */
[----:B------:R-:W-:Y:S02]  /*0350*/  ISETP.GE.AND P0, PT, R19, R12, PT ;  /* 0x0000000c1300720c */ /* 0x000fe40003f06270 */
[----:B------:R-:W-:Y:S02]  /*0360*/  @!P2 LEA R11, R0, R13, 0x9 ;  /* 0x0000000d000ba211 */ /* 0x000fe400078e48ff */
[----:B0-----:R-:W-:Y:S01]  /*0370*/  IADD3 R5, PT, PT, R13, 0x180, RZ ;  /* 0x000001800d057810 */ /* 0x001fe20007ffe0ff */
[----:B------:R-:W-:Y:S02]  /*0380*/  @!P2 IMAD.MOV.U32 R13, RZ, RZ, R19 ;  /* 0x000000ffff0da224 */ /* 0x000fe400078e0013 */
[----:B-1----:R-:W-:-:S03]  /*0390*/  @!P2 IMAD.WIDE.U32 R2, R11, 0x4, R2 ;  /* 0x000000040b02a825 */ /* 0x002fc600078e0002 */
[----:B------:R-:W-:Y:S01]  /*03a0*/  ISETP.GE.AND P3, PT, R13, R12, PT ;  /* 0x0000000c0d00720c */ /* 0x000fe20003f66270 */
[----:B------:R-:W-:Y:S01]  /*03b0*/  BSSY.RECONVERGENT B0, `(.L_x_53334) ;  /* 0x0000017000007945 */ /* 0x000fe20003800200 */
[----:B----4-:R-:W2:Y:S02]  /*03c0*/  @!P2 MUFU.LG2 R9, R20 ;  /* 0x000000140009a308 */ /* 0x010ea40000000c00 */
[----:B--2---:R-:W-:-:S06]  /*03d0*/  @!P2 FMUL.FTZ R9, R9, R24 ;  /* 0x000000180909a220 */ /* 0x004fcc0000410000 */
[----:B------:R-:W0:Y:S08]  /*03e0*/  @!P2 MUFU.EX2 R17, R9 ;  /* 0x000000090011a308 */ /* 0x000e300000000800 */
[----:B---3--:R-:W1:Y:S01]  /*03f0*/  @!P1 MUFU.LG2 R8, R21 ;  /* 0x0000001500089308 */ /* 0x008e620000000c00 */
[----:B0-----:R0:W-:Y:S07]  /*0400*/  @!P2 STG.E desc[UR4][R2.64], R17 ;  /* 0x000000110200a986 */ /* 0x0011ee000c101904 */
[----:B------:R-:W2:Y:S01]  /*0410*/  @!P0 MUFU.LG2 R18, R18 ;  /* 0x0000001200128308 */ /* 0x000ea20000000c00 */
[----:B-1----:R-:W-:-:S07]  /*0420*/  @!P1 FMUL.FTZ R8, R8, R15 ;  /* 0x0000000f08089220 */ /* 0x002fce0000410000 */
[----:B------:R0:W1:Y:S01]  /*0430*/  @!P1 MUFU.EX2 R16, R8 ;  /* 0x0000000800109308 */ /* 0x0000620000000800 */
[----:B--2---:R-:W-:-:S07]  /*0440*/  @!P0 FMUL.FTZ R25, R18, R25 ;  /* 0x0000001912198220 */ /* 0x004fce0000410000 */
[----:B------:R0:W2:Y:S01]  /*0450*/  @!P0 MUFU.EX2 R14, R25 ;  /* 0x00000019000e8308 */ /* 0x0000a20000000800 */
[----:B------:R-:W-:Y:S01]  /*0460*/  ISETP.GE.AND P0, PT, R5, R12, PT ;  /* 0x0000000c0500720c */ /* 0x000fe20003f06270 */
[----:B------:R-:W-:-:S12]  /*0470*/  @P3 BRA `(.L_x_53335) ;  /* 0x0000000000283947 */ /* 0x000fd80003800000 */
[----:B0-----:R-:W0:Y:S01]  /*0480*/  LDC.64 R2, c[0x0][0x390] ;  /* 0x0000e400ff027b82 */ /* 0x001e220000000a00 */
[----:B------:R-:W-:Y:S02]  /*0490*/  LEA R5, R0, R13, 0x9 ;  /* 0x0000000d00057211 */ /* 0x000fe400078e48ff */
[----:B------:R-:W-:-:S04]  /*04a0*/  IADD3 R13, PT, PT, R13, 0x80, RZ ;  /* 0x000000800d0d7810 */ /* 0x000fc80007ffe0ff */
[----:B------:R-:W-:-:S13]  /*04b0*/  ISETP.GE.AND P1, PT, R13, R12, PT ;  /* 0x0000000c0d00720c */ /* 0x000fda0003f26270 */
[----:B------:R-:W-:Y:S01]  /*04c0*/  @!P1 IMAD R9, R0, 0x200, R13 ;  /* 0x0000020000099824 */ /* 0x000fe200078e020d */
[----:B------:R-:W-:Y:S01]  /*04d0*/  @!P1 IADD3 R13, PT, PT, R13, 0x80, RZ ;  /* 0x000000800d0d9810 */ /* 0x000fe20007ffe0ff */
[----:B0-----:R-:W-:-:S04]  /*04e0*/  IMAD.WIDE.U32 R4, R5, 0x4, R2 ;  /* 0x0000000405047825 */ /* 0x001fc800078e0002 */
[----:B------:R-:W-:Y:S01]  /*04f0*/  @!P1 IMAD.WIDE.U32 R2, R9, 0x4, R2 ;  /* 0x0000000409029825 */ /* 0x000fe200078e0002 */
[----:B--2---:R3:W-:Y:S04]  /*0500*/  STG.E desc[UR4][R4.64], R14 ;  /* 0x0000000e04007986 */ /* 0x0047e8000c101904 */
[----:B-1----:R3:W-:Y:S02]  /*0510*/  @!P1 STG.E desc[UR4][R2.64], R16 ;  /* 0x0000001002009986 */ /* 0x0027e4000c101904 */
.L_x_53335:
[----:B------:R-:W-:Y:S05]  /*0520*/  BSYNC.RECONVERGENT B0 ;  /* 0x0000000000007941 */ /* 0x000fea0003800200 */
.L_x_53334:
[----:B------:R-:W-:Y:S01]  /*0530*/  ISETP.GE.AND P1, PT, R13, R12, PT ;  /* 0x0000000c0d00720c */ /* 0x000fe20003f26270 */
[----:B-----5:R-:W4:-:S12]  /*0540*/  @!P0 MUFU.LG2 R6, R6 ;  /* 0x0000000600068308 */ /* 0x020f180000000c00 */
[----:B------:R-:W-:Y:S05]  /*0550*/  @P1 EXIT ;  /* 0x000000000000194d */ /* 0x000fea0003800000 */
[----:B0--3--:R-:W0:Y:S01]  /*0560*/  LDC.64 R2, c[0x0][0x390] ;  /* 0x0000e400ff027b82 */ /* 0x009e220000000a00 */
[----:B----4-:R-:W-:Y:S01]  /*0570*/  @!P0 FMUL.FTZ R6, R6, R7 ;  /* 0x0000000706068220 */ /* 0x010fe20000410000 */
[----:B------:R-:W-:-:S03]  /*0580*/  LEA R13, R0, R13, 0x9 ;  /* 0x0000000d000d7211 */ /* 0x000fc600078e48ff */
[----:B------:R-:W3:Y:S02]  /*0590*/  @!P0 MUFU.EX2 R5, R6 ;  /* 0x0000000600058308 */ /* 0x000ee40000000800 */
[----:B0-----:R-:W-:-:S05]  /*05a0*/  IMAD.WIDE.U32 R2, R13, 0x4, R2 ;  /* 0x000000040d027825 */ /* 0x001fca00078e0002 */
[----:B---3--:R-:W-:Y:S01]  /*05b0*/  STG.E desc[UR4][R2.64], R5 ;  /* 0x0000000502007986 */ /* 0x008fe2000c101904 */
[----:B------:R-:W-:Y:S05]  /*05c0*/  EXIT ;  /* 0x000000000000794d */ /* 0x000fea0003800000 */
.L_x_53336:
        /* <DEDUP_REMOVED lines=11> */
.L_x_68758:


//--------------------- .text._ZN2at6native29vectorized_elementwise_kernelILi2EZZZNS0_50_GLOBAL__N__2680c7bb_12_PowKernel_cu_7dd49032_300324pow_tensor_tensor_kernelERNS_18TensorIteratorBaseEENKUlvE_clEvENKUlvE5_clEvEUlffE_St5arrayIPcLm3EEEEviT0_T1_ --------------------------
	.section	.text._ZN2at6native29vectorized_elementwise_kernelILi2EZZZNS0_50_GLOBAL__N__2680c7bb_12_PowKernel_cu_7dd49032_300324pow_tensor_tensor_kernelERNS_18TensorIteratorBaseEENKUlvE_clEvENKUlvE5_clEvEUlffE_St5arrayIPcLm3EEEEviT0_T1_,"ax",@progbits
	.align	128
        .global         _ZN2at6native29vectorized_elementwise_kernelILi2EZZZNS0_50_GLOBAL__N__2680c7bb_12_PowKernel_cu_7dd49032_300324pow_tensor_tensor_kernelERNS_18TensorIteratorBaseEENKUlvE_clEvENKUlvE5_clEvEUlffE_St5arrayIPcLm3EEEEviT0_T1_
        .type           _ZN2at6native29vectorized_elementwise_kernelILi2EZZZNS0_50_GLOBAL__N__2680c7bb_12_PowKernel_cu_7dd49032_300324pow_tensor_tensor_kernelERNS_18TensorIteratorBaseEENKUlvE_clEvENKUlvE5_clEvEUlffE_St5arrayIPcLm3EEEEviT0_T1_,@function
        .size           _ZN2at6native29vectorized_elementwise_kernelILi2EZZZNS0_50_GLOBAL__N__2680c7bb_12_PowKernel_cu_7dd49032_300324pow_tensor_tensor_kernelERNS_18TensorIteratorBaseEENKUlvE_clEvENKUlvE5_clEvEUlffE_St5arrayIPcLm3EEEEviT0_T1_,(.L_x_68759 - _ZN2at6native29vectorized_elementwise_kernelILi2EZZZNS0_50_GLOBAL__N__2680c7bb_12_PowKernel_cu_7dd49032_300324pow_tensor_tensor_kernelERNS_18TensorIteratorBaseEENKUlvE_clEvENKUlvE5_clEvEUlffE_St5arrayIPcLm3EEEEviT0_T1_)
        .other          _ZN2at6native29vectorized_elementwise_kernelILi2EZZZNS0_50_GLOBAL__N__2680c7bb_12_PowKernel_cu_7dd49032_300324pow_tensor_tensor_kernelERNS_18TensorIteratorBaseEENKUlvE_clEvENKUlvE5_clEvEUlffE_St5arrayIPcLm3EEEEviT0_T1_,@"STO_CUDA_ENTRY STV_DEFAULT"
_ZN2at6native29vectorized_elementwise_kernelILi2EZZZNS0_50_GLOBAL__N__2680c7bb_12_PowKernel_cu_7dd49032_300324pow_tensor_tensor_kernelERNS_18TensorIteratorBaseEENKUlvE_clEvENKUlvE5_clEvEUlffE_St5arrayIPcLm3EEEEviT0_T1_:
.text._ZN2at6native29vectorized_elementwise_kernelILi2EZZZNS0_50_GLOBAL__N__2680c7bb_12_PowKernel_cu_7dd49032_300324pow_tensor_tensor_kernelERNS_18TensorIteratorBaseEENKUlvE_clEvENKUlvE5_clEvEUlffE_St5arrayIPcLm3EEEEviT0_T1_:
        /* <DEDUP_REMOVED lines=12> */
[----:B------:R-:W-:Y:S01]  /*00c0*/  @!P4 VIADD R34, R3, 0x80 ;  /* 0x000000800322c836 */ /* 0x000fe20000000000 */
[----:B------:R-:W0:Y:S01]  /*00d0*/  @!P4 LDC.64 R24, c[0x0][0x398] ;  /* 0x0000e600ff18cb82 */ /* 0x000e220000000a00 */
[----:B------:R-:W-:-:S03]  /*00e0*/  @!P4 IADD3 R27, PT, PT, R0, R3, RZ ;  /* 0x00000003001bc210 */ /* 0x000fc60007ffe0ff */
[----:B------:R-:W-:-:S04]  /*00f0*/  ISETP.GE.U32.AND P5, PT, R34, R2, PT ;  /* 0x000000022200720c */ /* 0x000fc80003fa6070 */
[----:B------:R-:W1:Y:S09]  /*0100*/  @!P4 LDC.64 R16, c[0x0][0x3a0] ;  /* 0x0000e800ff10cb82 */ /* 0x000e720000000a00 */
[----:B------:R-:W-:Y:S01]  /*0110*/  @!P5 IADD3 R33, PT, PT, R0, R34, RZ ;  /* 0x000000220021d210 */ /* 0x000fe20007ffe0ff */
[----:B------:R-:W-:Y:S01]  /*0120*/  @!P5 VIADD R34, R34, 0x80 ;  /* 0x000000802222d836 */ /* 0x000fe20000000000 */
[----:B------:R-:W2:Y:S04]  /*0130*/  @!P5 LDC.64 R28, c[0x0][0x398] ;  /* 0x0000e600ff1cdb82 */ /* 0x000ea80000000a00 */
[----:B------:R-:W-:Y:S01]  /*0140*/  ISETP.GE.U32.AND P3, PT, R34, R2, PT ;  /* 0x000000022200720c */ /* 0x000fe20003f66070 */
[----:B0-----:R-:W-:-:S03]  /*0150*/  @!P4 IMAD.WIDE.U32 R24, R27, 0x4, R24 ;  /* 0x000000041b18c825 */ /* 0x001fc600078e0018 */
[----:B------:R-:W0:Y:S02]  /*0160*/  @!P5 LDC.64 R22, c[0x0][0x3a0] ;  /* 0x0000e800ff16db82 */ /* 0x000e240000000a00 */
[----:B------:R3:W4:Y:S01]  /*0170*/  @!P4 LDG.E R12, desc[UR4][R24.64] ;  /* 0x00000004180cc981 */ /* 0x000722000c1e1900 */
[----:B-1----:R-:W-:Y:S01]  /*0180*/  @!P4 IMAD.WIDE.U32 R16, R27, 0x4, R16 ;  /* 0x000000041b10c825 */ /* 0x002fe200078e0010 */
[----:B------:R-:W-:-:S05]  /*0190*/  CS2R R26, SRZ ;  /* 0x00000000001a7805 */ /* 0x000fca000001ff00 */
[----:B------:R-:W-:Y:S01]  /*01a0*/  @!P3 IADD3 R11, PT, PT, R0, R34, RZ ;  /* 0x00000022000bb210 */ /* 0x000fe20007ffe0ff */
[----:B------:R-:W1:Y:S01]  /*01b0*/  @!P3 LDC.64 R20, c[0x0][0x398] ;  /* 0x0000e600ff14bb82 */ /* 0x000e620000000a00 */
[----:B------:R-:W-:Y:S01]  /*01c0*/  @!P3 IADD3 R34, PT, PT, R34, 0x80, RZ ;  /* 0x000000802222b810 */ /* 0x000fe20007ffe0ff */
[----:B------:R5:W4:Y:S03]  /*01d0*/  @!P4 LDG.E R27, desc[UR4][R16.64] ;  /* 0x00000004101bc981 */ /* 0x000b26000c1e1900 */
[----:B------:R-:W-:-:S03]  /*01e0*/  ISETP.GE.U32.AND P2, PT, R34, R2, PT ;  /* 0x000000022200720c */ /* 0x000fc60003f46070 */
[----:B------:R-:W5:Y:S10]  /*01f0*/  @!P3 LDC.64 R18, c[0x0][0x3a0] ;  /* 0x0000e800ff12bb82 */ /* 0x000f740000000a00 */
[----:B------:R-:W-:Y:S01]  /*0200*/  @!P2 IMAD.IADD R14, R0, 0x1, R34 ;  /* 0x00000001000ea824 */ /* 0x000fe200078e0222 */
[----:B------:R-:W-:Y:S01]  /*0210*/  @!P2 IADD3 R34, PT, PT, R34, 0x80, RZ ;  /* 0x000000802222a810 */ /* 0x000fe20007ffe0ff */
[----:B------:R-:W0:Y:S03]  /*0220*/  @!P2 LDC.64 R36, c[0x0][0x398] ;  /* 0x0000e600ff24ab82 */ /* 0x000e260000000a00 */
[----:B------:R-:W-:Y:S01]  /*0230*/  ISETP.GE.U32.AND P1, PT, R34, R2, PT ;  /* 0x000000022200720c */ /* 0x000fe20003f26070 */
[----:B-1----:R-:W-:Y:S01]  /*0240*/  @!P3 IMAD.WIDE.U32 R20, R11, 0x4, R20 ;  /* 0x000000040b14b825 */ /* 0x002fe200078e0014 */
[----:B------:R-:W-:-:S03]  /*0250*/  CS2R R30, SRZ ;  /* 0x00000000001e7805 */ /* 0x000fc6000001ff00 */
[----:B--2---:R-:W-:Y:S01]  /*0260*/  @!P5 IMAD.WIDE.U32 R28, R33, 0x4, R28 ;  /* 0x00000004211cd825 */ /* 0x004fe200078e001c */
[----:B---3--:R-:W1:Y:S03]  /*0270*/  @!P2 LDC.64 R24, c[0x0][0x3a0] ;  /* 0x0000e800ff18ab82 */ /* 0x008e660000000a00 */
[----:B-----5:R-:W-:Y:S01]  /*0280*/  @!P3 IMAD.WIDE.U32 R18, R11, 0x4, R18 ;  /* 0x000000040b12b825 */ /* 0x020fe200078e0012 */
[----:B------:R-:W2:Y:S03]  /*0290*/  @!P5 LDG.E R31, desc[UR4][R28.64] ;  /* 0x000000041c1fd981 */ /* 0x000ea6000c1e1900 */
[----:B------:R-:W-:Y:S01]  /*02a0*/  @!P1 IMAD.IADD R15, R0, 0x1, R34 ;  /* 0x00000001000f9824 */ /* 0x000fe200078e0222 */
[----:B------:R-:W-:Y:S01]  /*02b0*/  @!P1 IADD3 R34, PT, PT, R34, 0x80, RZ ;  /* 0x0000008022229810 */ /* 0x000fe20007ffe0ff */
[----:B------:R-:W3:Y:S01]  /*02c0*/  @!P1 LDC.64 R16, c[0x0][0x398] ;  /* 0x0000e600ff109b82 */ /* 0x000ee20000000a00 */
[----:B------:R-:W-:Y:S01]  /*02d0*/  IMAD.MOV.U32 R11, RZ, RZ, RZ ;  /* 0x000000ffff0b7224 */ /* 0x000fe200078e00ff */
[----:B------:R-:W5:Y:S01]  /*02e0*/  @!P3 LDG.E R30, desc[UR4][R18.64] ;  /* 0x00000004121eb981 */ /* 0x000f62000c1e1900 */
[----:B------:R-:W-:Y:S01]  /*02f0*/  ISETP.GE.U32.AND P0, PT, R34, R2, PT ;  /* 0x000000022200720c */ /* 0x000fe20003f06070 */
[----:B0-----:R-:W-:-:S03]  /*0300*/  @!P5 IMAD.WIDE.U32 R22, R33, 0x4, R22 ;  /* 0x000000042116d825 */ /* 0x001fc600078e0016 */
[----:B------:R0:W5:Y:S09]  /*0310*/  @!P3 LDG.E R11, desc[UR4][R20.64] ;  /* 0x00000004140bb981 */ /* 0x000172000c1e1900 */
[----:B------:R-:W-:Y:S01]  /*0320*/  @!P0 IADD3 R35, PT, PT, R0, R34, RZ ;  /* 0x0000002200238210 */ /* 0x000fe20007ffe0ff */
[----:B------:R-:W-:Y:S01]  /*0330*/  IMAD.MOV.U32 R32, RZ, RZ, RZ ;  /* 0x000000ffff207224 */ /* 0x000fe200078e00ff */
[----:B------:R-:W-:Y:S01]  /*0340*/  @!P0 IADD3 R34, PT, PT, R34, 0x80, RZ ;  /* 0x0000008022228810 */ /* 0x000fe20007ffe0ff */
[----:B0-----:R-:W0:Y:S03]  /*0350*/  @!P0 LDC.64 R20, c[0x0][0x398] ;  /* 0x0000e600ff148b82 */ /* 0x001e260000000a00 */
[----:B------:R-:W-:Y:S01]  /*0360*/  ISETP.GE.U32.AND P4, PT, R34, R2, PT ;  /* 0x000000022200720c */ /* 0x000fe20003f86070 */
[----:B------:R1:W5:Y:S01]  /*0370*/  @!P5 LDG.E R32, desc[UR4][R22.64] ;  /* 0x000000041620d981 */ /* 0x000362000c1e1900 */
[----:B---3--:R-:W-:Y:S01]  /*0380*/  @!P1 IMAD.WIDE.U32 R16, R15, 0x4, R16 ;  /* 0x000000040f109825 */ /* 0x008fe200078e0010 */
[----:B------:R-:W-:-:S04]  /*0390*/  CS2R R28, SRZ ;  /* 0x00000000001c7805 */ /* 0x000fc8000001ff00 */
[----:B------:R3:W5:Y:S01]  /*03a0*/  @!P1 LDG.E R26, desc[UR4][R16.64] ;  /* 0x00000004101a9981 */ /* 0x000762000c1e1900 */
[----:B-1----:R-:W1:Y:S05]  /*03b0*/  @!P1 LDC.64 R22, c[0x0][0x3a0] ;  /* 0x0000e800ff169b82 */ /* 0x002e6a0000000a00 */
[----:B------:R-:W-:Y:S02]  /*03c0*/  @!P4 IADD3 R33, PT, PT, R0, R34, RZ ;  /* 0x000000220021c210 */ /* 0x000fe40007ffe0ff */
[----:B------:R-:W-:-:S04]  /*03d0*/  @!P4 IADD3 R34, PT, PT, R34, 0x80, RZ ;  /* 0x000000802222c810 */ /* 0x000fc80007ffe0ff */
[----:B------:R-:W-:Y:S01]  /*03e0*/  ISETP.GE.U32.AND P3, PT, R34, R2, PT ;  /* 0x000000022200720c */ /* 0x000fe20003f66070 */
[C---:B------:R-:W-:Y:S01]  /*03f0*/  @!P2 IMAD.WIDE.U32 R36, R14.reuse, 0x4, R36 ;  /* 0x000000040e24a825 */ /* 0x040fe200078e0024 */
[----:B------:R-:W0:Y:S04]  /*0400*/  @!P4 LDC.64 R18, c[0x0][0x398] ;  /* 0x0000e600ff12cb82 */ /* 0x000e280000000a00 */
[----:B------:R0:W5:Y:S07]  /*0410*/  @!P2 LDG.E R29, desc[UR4][R36.64] ;  /* 0x00000004241da981 */ /* 0x00016e000c1e1900 */
[----:B---3--:R-:W3:Y:S01]  /*0420*/  @!P3 LDC.64 R16, c[0x0][0x398] ;  /* 0x0000e600ff10bb82 */ /* 0x008ee20000000a00 */
[----:B------:R-:W-:-:S04]  /*0430*/  @!P2 IMAD.WIDE.U32 R24, R14, 0x4, R24 ;  /* 0x000000040e18a825 */ /* 0x000fc800078e0018 */
[----:B-1----:R-:W-:Y:S01]  /*0440*/  @!P1 IMAD.WIDE.U32 R22, R15, 0x4, R22 ;  /* 0x000000040f169825 */ /* 0x002fe200078e0016 */
[----:B------:R-:W-:Y:S01]  /*0450*/  CS2R R14, SRZ ;  /* 0x00000000000e7805 */ /* 0x000fe2000001ff00 */
[----:B------:R1:W5:Y:S02]  /*0460*/  @!P2 LDG.E R28, desc[UR4][R24.64] ;  /* 0x00000004181ca981 */ /* 0x000364000c1e1900 */
[----:B0-----:R-:W-:-:S03]  /*0470*/  @!P0 IMAD.WIDE.U32 R20, R35, 0x4, R20 ;  /* 0x0000000423148825 */ /* 0x001fc600078e0014 */
[----:B------:R-:W5:Y:S01]  /*0480*/  @!P1 LDG.E R15, desc[UR4][R22.64] ;  /* 0x00000004160f9981 */ /* 0x000f62000c1e1900 */
[----:B------:R-:W-:-:S03]  /*0490*/  @!P3 IMAD.IADD R34, R0, 0x1, R34 ;  /* 0x000000010022b824 */ /* 0x000fc600078e0222 */
[----:B------:R0:W5:Y:S01]  /*04a0*/  @!P0 LDG.E R14, desc[UR4][R20.64] ;  /* 0x00000004140e8981 */ /* 0x000162000c1e1900 */
[----:B------:R-:W-:Y:S01]  /*04b0*/  @!P4 IMAD.WIDE.U32 R36, R33, 0x4, R18 ;  /* 0x000000042124c825 */ /* 0x000fe200078e0012 */
[----:B-1----:R-:W1:Y:S03]  /*04c0*/  @!P0 LDC.64 R24, c[0x0][0x3a0] ;  /* 0x0000e800ff188b82 */ /* 0x002e660000000a00 */
[----:B---3--:R-:W-:Y:S01]  /*04d0*/  @!P3 IMAD.WIDE.U32 R16, R34, 0x4, R16 ;  /* 0x000000042210b825 */ /* 0x008fe200078e0010 */
[----:B0-----:R-:W-:-:S04]  /*04e0*/  CS2R R20, SRZ ;  /* 0x0000000000147805 */ /* 0x001fc8000001ff00 */
[----:B------:R-:W0:Y:S02]  /*04f0*/  @!P4 LDC.64 R18, c[0x0][0x3a0] ;  /* 0x0000e800ff12cb82 */ /* 0x000e240000000a00 */
[----:B------:R3:W5:Y:S04]  /*0500*/  @!P3 LDG.E R21, desc[UR4][R16.64] ;  /* 0x000000041015b981 */ /* 0x000768000c1e1900 */
[----:B------:R0:W5:Y:S02]  /*0510*/  @!P4 LDG.E R20, desc[UR4][R36.64] ;  /* 0x000000042414c981 */ /* 0x000164000c1e1900 */
[----:B---3--:R-:W3:Y:S01]  /*0520*/  @!P3 LDC.64 R16, c[0x0][0x3a0] ;  /* 0x0000e800ff10bb82 */ /* 0x008ee20000000a00 */
[----:B-1----:R-:W-:Y:S01]  /*0530*/  @!P0 IMAD.WIDE.U32 R24, R35, 0x4, R24 ;  /* 0x0000000423188825 */ /* 0x002fe200078e0018 */
[----:B------:R-:W-:-:S06]  /*0540*/  CS2R R22, SRZ ;  /* 0x0000000000167805 */ /* 0x000fcc000001ff00 */
[----:B------:R-:W5:Y:S01]  /*0550*/  @!P0 LDG.E R22, desc[UR4][R24.64] ;  /* 0x0000000418168981 */ /* 0x000f62000c1e1900 */
[----:B0-----:R-:W-:Y:S01]  /*0560*/  @!P4 IMAD.WIDE.U32 R18, R33, 0x4, R18 ;  /* 0x000000042112c825 */ /* 0x001fe200078e0012 */
[----:B------:R-:W-:-:S04]  /*0570*/  MOV R33, RZ ;  /* 0x000000ff00217202 */ /* 0x000fc80000000f00 */
[----:B------:R0:W5:Y:S01]  /*0580*/  @!P4 LDG.E R23, desc[UR4][R18.64] ;  /* 0x000000041217c981 */ /* 0x000162000c1e1900 */
[----:B---3--:R-:W-:-:S05]  /*0590*/  @!P3 IMAD.WIDE.U32 R34, R34, 0x4, R16 ;  /* 0x000000042222b825 */ /* 0x008fca00078e0010 */
[----:B------:R-:W3:Y:S01]  /*05a0*/  @!P3 LDG.E R33, desc[UR4][R34.64] ;  /* 0x000000042221b981 */ /* 0x000ee2000c1e1900 */
[C---:B------:R-:W-:Y:S01]  /*05b0*/  VIADD R17, R3.reuse, 0x100 ;  /* 0x0000010003117836 */ /* 0x040fe20000000000 */
[----:B------:R-:W-:-:S04]  /*05c0*/  IADD3 R37, PT, PT, R3, 0x80, RZ ;  /* 0x0000008003257810 */ /* 0x000fc80007ffe0ff */
[-C--:B------:R-:W-:Y:S02]  /*05d0*/  ISETP.GE.U32.AND P2, PT, R17, R2.reuse, PT ;  /* 0x000000021100720c */ /* 0x080fe40003f46070 */
[----:B------:R-:W-:Y:S02]  /*05e0*/  IADD3 R17, PT, PT, R3, 0x180, RZ ;  /* 0x0000018003117810 */ /* 0x000fe40007ffe0ff */
[-C--:B------:R-:W-:Y:S02]  /*05f0*/  ISETP.GE.U32.AND P1, PT, R37, R2.reuse, PT ;  /* 0x000000022500720c */ /* 0x080fe40003f26070 */
[-C--:B------:R-:W-:Y:S02]  /*0600*/  ISETP.GE.U32.AND P3, PT, R17, R2.reuse, PT ;  /* 0x000000021100720c */ /* 0x080fe40003f66070 */
[C---:B------:R-:W-:Y:S02]  /*0610*/  ISETP.GE.U32.AND P0, PT, R3.reuse, R2, PT ;  /* 0x000000020300720c */ /* 0x040fe40003f06070 */
[----:B------:R-:W-:-:S02]  /*0620*/  IADD3 R17, PT, PT, R3, 0x200, RZ ;  /* 0x0000020003117810 */ /* 0x000fc40007ffe0ff */
[----:B0-----:R-:W-:-:S04]  /*0630*/  IADD3 R19, PT, PT, R3, 0x380, RZ ;  /* 0x0000038003137810 */ /* 0x001fc80007ffe0ff */
[----:B------:R-:W-:-:S05]  /*0640*/  ISETP.GE.U32.AND P4, PT, R19, R2, PT ;  /* 0x000000021300720c */ /* 0x000fca0003f86070 */
[----:B------:R-:W-:Y:S01]  /*0650*/  @!P0 IMAD.IADD R19, R0, 0x1, R3 ;  /* 0x0000000100138824 */ /* 0x000fe200078e0203 */
[----:B------:R-:W-:Y:S04]  /*0660*/  BSSY.RECONVERGENT B0, `(.L_x_53338) ;  /* 0x000004e000007945 */ /* 0x000fe80003800200 */
[----:B------:R-:W-:Y:S01]  /*0670*/  BSSY.RELIABLE B1, `(.L_x_53339) ;  /* 0x0000046000017945 */ /* 0x000fe20003800100 */
[----:B----4-:R-:W-:Y:S08]  /*0680*/  @!P0 MUFU.LG2 R12, R12 ;  /* 0x0000000c000c8308 */ /* 0x010ff00000000c00 */
[----:B--2---:R-:W-:Y:S08]  /*0690*/  @!P1 MUFU.LG2 R31, R31 ;  /* 0x0000001f001f9308 */ /* 0x004ff00000000c00 */
[----:B-----5:R-:W0:Y:S02]  /*06a0*/  @!P2 MUFU.LG2 R11, R11 ;  /* 0x0000000b000ba308 */ /* 0x020e240000000c00 */
[----:B0-----:R-:W-:Y:S01]  /*06b0*/  @!P2 FMUL.FTZ R30, R11, R30 ;  /* 0x0000001e0b1ea220 */ /* 0x001fe20000410000 */
[----:B------:R-:W-:-:S02]  /*06c0*/  VIADD R11, R3, 0x280 ;  /* 0x00000280030b7836 */ /* 0x000fc40000000000 */
[----:B------:R-:W-:-:S03]  /*06d0*/  @!P1 FMUL.FTZ R32, R31, R32 ;  /* 0x000000201f209220 */ /* 0x000fc60000410000 */
[----:B------:R-:W-:Y:S01]  /*06e0*/  @!P2 MUFU.EX2 R5, R30 ;  /* 0x0000001e0005a308 */ /* 0x000fe20000000800 */
[----:B------:R-:W-:-:S07]  /*06f0*/  ISETP.GE.U32.AND P2, PT, R11, R2, PT ;  /* 0x000000020b00720c */ /* 0x000fce0003f46070 */
[----:B------:R-:W0:Y:S01]  /*0700*/  @!P3 MUFU.LG2 R29, R29 ;  /* 0x0000001d001db308 */ /* 0x000e220000000c00 */
[----:B------:R-:W-:-:S07]  /*0710*/  IADD3 R11, PT, PT, R3, 0x300, RZ ;  /* 0x00000300030b7810 */ /* 0x000fce0007ffe0ff */
[----:B------:R-:W-:Y:S01]  /*0720*/  @!P1 MUFU.EX2 R4, R32 ;  /* 0x0000002000049308 */ /* 0x000fe20000000800 */
[----:B------:R-:W-:Y:S02]  /*0730*/  ISETP.GE.U32.AND P1, PT, R17, R2, PT ;  /* 0x000000021100720c */ /* 0x000fe40003f26070 */
[----:B------:R-:W1:Y:S01]  /*0740*/  @!P0 LDC.64 R16, c[0x0][0x390] ;  /* 0x0000e400ff108b82 */ /* 0x000e620000000a00 */
[----:B0-----:R-:W-:-:S04]  /*0750*/  @!P3 FMUL.FTZ R28, R29, R28 ;  /* 0x0000001c1d1cb220 */ /* 0x001fc80000410000 */
[----:B------:R-:W-:Y:S01]  /*0760*/  @!P3 MUFU.EX2 R6, R28 ;  /* 0x0000001c0006b308 */ /* 0x000fe20000000800 */
[----:B------:R-:W-:Y:S01]  /*0770*/  ISETP.GE.U32.AND P3, PT, R11, R2, PT ;  /* 0x000000020b00720c */ /* 0x000fe20003f66070 */
[----:B------:R-:W-:-:S06]  /*0780*/  @!P0 FMUL.FTZ R27, R12, R27 ;  /* 0x0000001b0c1b8220 */ /* 0x000fcc0000410000 */
[----:B------:R-:W-:Y:S08]  /*0790*/  @!P0 MUFU.EX2 R13, R27 ;  /* 0x0000001b000d8308 */ /* 0x000ff00000000800 */
[----:B------:R-:W0:Y:S08]  /*07a0*/  @!P1 MUFU.LG2 R26, R26 ;  /* 0x0000001a001a9308 */ /* 0x000e300000000c00 */
[----:B------:R-:W2:Y:S08]  /*07b0*/  @!P2 MUFU.LG2 R11, R14 ;  /* 0x0000000e000ba308 */ /* 0x000eb00000000c00 */
[----:B------:R-:W4:Y:S08]  /*07c0*/  @!P3 MUFU.LG2 R20, R20 ;  /* 0x000000140014b308 */ /* 0x000f300000000c00 */
[----:B------:R-:W3:Y:S01]  /*07d0*/  @!P4 MUFU.LG2 R12, R21 ;  /* 0x00000015000cc308 */ /* 0x000ee20000000c00 */
[----:B-1----:R-:W-:Y:S01]  /*07e0*/  @!P0 IMAD.WIDE.U32 R16, R19, 0x4, R16 ;  /* 0x0000000413108825 */ /* 0x002fe200078e0010 */
[----:B------:R-:W-:-:S03]  /*07f0*/  @!P0 MOV R3, R37 ;  /* 0x0000002500038202 */ /* 0x000fc60000000f00 */
[----:B0-----:R-:W-:Y:S01]  /*0800*/  @!P1 FMUL.FTZ R15, R26, R15 ;  /* 0x0000000f1a0f9220 */ /* 0x001fe20000410000 */
[----:B--2---:R-:W-:Y:S01]  /*0810*/  @!P2 FMUL.FTZ R11, R11, R22 ;  /* 0x000000160b0ba220 */ /* 0x004fe20000410000 */
[----:B------:R0:W-:Y:S01]  /*0820*/  @!P0 STG.E desc[UR4][R16.64], R13 ;  /* 0x0000000d10008986 */ /* 0x0001e2000c101904 */
[----:B------:R-:W-:Y:S01]  /*0830*/  ISETP.GE.U32.AND P0, PT, R3, R2, PT ;  /* 0x000000020300720c */ /* 0x000fe20003f06070 */
[----:B----4-:R-:W-:Y:S01]  /*0840*/  @!P3 FMUL.FTZ R23, R20, R23 ;  /* 0x000000171417b220 */ /* 0x010fe20000410000 */
[----:B------:R0:W1:Y:S01]  /*0850*/  @!P1 MUFU.EX2 R7, R15 ;  /* 0x0000000f00079308 */ /* 0x0000620000000800 */
[----:B---3--:R-:W-:-:S07]  /*0860*/  @!P4 FMUL.FTZ R12, R12, R33 ;  /* 0x000000210c0cc220 */ /* 0x008fce0000410000 */
[----:B------:R0:W2:Y:S08]  /*0870*/  @!P2 MUFU.EX2 R8, R11 ;  /* 0x0000000b0008a308 */ /* 0x0000b00000000800 */
[----:B------:R0:W3:Y:S08]  /*0880*/  @!P3 MUFU.EX2 R9, R23 ;  /* 0x000000170009b308 */ /* 0x0000f00000000800 */
[----:B------:R0:W4:Y:S01]  /*0890*/  @!P4 MUFU.EX2 R10, R12 ;  /* 0x0000000c000ac308 */ /* 0x0001220000000800 */
[----:B-12---:R-:W-:Y:S05]  /*08a0*/  @P0 BRA `(.L_x_53340) ;  /* 0x0000000000300947 */ /* 0x006fea0003800000 */
[----:B0-----:R-:W0:Y:S01]  /*08b0*/  LDC.64 R12, c[0x0][0x390] ;  /* 0x0000e400ff0c7b82 */ /* 0x001e220000000a00 */
[----:B------:R-:W-:Y:S01]  /*08c0*/  IADD3 R11, PT, PT, R0, R3, RZ ;  /* 0x00000003000b7210 */ /* 0x000fe20007ffe0ff */
[----:B------:R-:W-:-:S05]  /*08d0*/  VIADD R3, R3, 0x80 ;  /* 0x0000008003037836 */ /* 0x000fca0000000000 */
[----:B------:R-:W-:Y:S01]  /*08e0*/  ISETP.GE.U32.AND P0, PT, R3, R2, PT ;  /* 0x000000020300720c */ /* 0x000fe20003f06070 */
[----:B0-----:R-:W-:-:S05]  /*08f0*/  IMAD.WIDE.U32 R12, R11, 0x4, R12 ;  /* 0x000000040b0c7825 */ /* 0x001fca00078e000c */
[----:B------:R0:W-:Y:S07]  /*0900*/  STG.E desc[UR4][R12.64], R4 ;  /* 0x000000040c007986 */ /* 0x0001ee000c101904 */
[----:B------:R-:W-:Y:S05]  /*0910*/  @P0 BRA `(.L_x_53341) ;  /* 0x0000000000300947 */ /* 0x000fea0003800000 */
[----:B0-----:R-:W0:Y:S01]  /*0920*/  LDC.64 R12, c[0x0][0x390] ;  /* 0x0000e400ff0c7b82 */ /* 0x001e220000000a00 */
[----:B------:R-:W-:Y:S02]  /*0930*/  IADD3 R11, PT, PT, R0, R3, RZ ;  /* 0x00000003000b7210 */ /* 0x000fe40007ffe0ff */
[----:B------:R-:W-:-:S03]  /*0940*/  IADD3 R3, PT, PT, R3, 0x80, RZ ;  /* 0x0000008003037810 */ /* 0x000fc60007ffe0ff */
[----:B0-----:R-:W-:-:S05]  /*0950*/  IMAD.WIDE.U32 R12, R11, 0x4, R12 ;  /* 0x000000040b0c7825 */ /* 0x001fca00078e000c */
[----:B------:R1:W-:Y:S02]  /*0960*/  STG.E desc[UR4][R12.64], R5 ;  /* 0x000000050c007986 */ /* 0x0003e4000c101904 */
.L_x_53340:
[----:B------:R-:W-:-:S13]  /*0970*/  ISETP.GE.U32.AND P0, PT, R3, R2, PT ;  /* 0x000000020300720c */ /* 0x000fda0003f06070 */
[----:B------:R-:W-:Y:S05]  /*0980*/  @P0 BRA `(.L_x_53342) ;  /* 0x0000000000300947 */ /* 0x000fea0003800000 */
[----:B-1----:R-:W1:Y:S01]  /*0990*/  LDC.64 R4, c[0x0][0x390] ;  /* 0x0000e400ff047b82 */ /* 0x002e620000000a00 */
[----:B0-----:R-:W-:Y:S01]  /*09a0*/  IMAD.IADD R11, R0, 0x1, R3 ;  /* 0x00000001000b7824 */ /* 0x001fe200078e0203 */
[----:B------:R-:W-:-:S03]  /*09b0*/  IADD3 R3, PT, PT, R3, 0x80, RZ ;  /* 0x0000008003037810 */ /* 0x000fc60007ffe0ff */
[----:B-1----:R-:W-:-:S05]  /*09c0*/  IMAD.WIDE.U32 R4, R11, 0x4, R4 ;  /* 0x000000040b047825 */ /* 0x002fca00078e0004 */
[----:B------:R1:W-:Y:S02]  /*09d0*/  STG.E desc[UR4][R4.64], R6 ;  /* 0x0000000604007986 */ /* 0x0003e4000c101904 */
.L_x_53341:
[----:B------:R-:W-:-:S13]  /*09e0*/  ISETP.GE.U32.AND P0, PT, R3, R2, PT ;  /* 0x000000020300720c */ /* 0x000fda0003f06070 */
[----:B------:R-:W-:Y:S05]  /*09f0*/  @P0 BRA `(.L_x_53343) ;  /* 0x0000000000340947 */ /* 0x000fea0003800000 */
[----:B01----:R-:W0:Y:S01]  /*0a00*/  LDC.64 R4, c[0x0][0x390] ;  /* 0x0000e400ff047b82 */ /* 0x003e220000000a00 */
[----:B------:R-:W-:Y:S01]  /*0a10*/  IADD3 R11, PT, PT, R0, R3, RZ ;  /* 0x00000003000b7210 */ /* 0x000fe20007ffe0ff */
[----:B------:R-:W-:-:S04]  /*0a20*/  VIADD R3, R3, 0x80 ;  /* 0x0000008003037836 */ /* 0x000fc80000000000 */
[----:B0-----:R-:W-:-:S05]  /*0a30*/  IMAD.WIDE.U32 R4, R11, 0x4, R4 ;  /* 0x000000040b047825 */ /* 0x001fca00078e0004 */
[----:B------:R2:W-:Y:S02]  /*0a40*/  STG.E desc[UR4][R4.64], R7 ;  /* 0x0000000704007986 */ /* 0x0005e4000c101904 */
.L_x_53342:
[----:B------:R-:W-:-:S13]  /*0a50*/  ISETP.GE.U32.AND P0, PT, R3, R2, PT ;  /* 0x000000020300720c */ /* 0x000fda0003f06070 */
[----:B------:R-:W-:Y:S05]  /*0a60*/  @P0 BREAK.RELIABLE B1 ;  /* 0x0000000000010942 */ /* 0x000fea0003800100 */
[----:B------:R-:W-:Y:S05]  /*0a70*/  @P0 BRA `(.L_x_53344) ;  /* 0x0000000000300947 */ /* 0x000fea0003800000 */
[----:B-12---:R-:W1:Y:S01]  /*0a80*/  LDC.64 R4, c[0x0][0x390] ;  /* 0x0000e400ff047b82 */ /* 0x006e620000000a00 */
[----:B------:R-:W-:Y:S02]  /*0a90*/  IADD3 R7, PT, PT, R0, R3, RZ ;  /* 0x0000000300077210 */ /* 0x000fe40007ffe0ff */
[----:B------:R-:W-:-:S03]  /*0aa0*/  IADD3 R3, PT, PT, R3, 0x80, RZ ;  /* 0x0000008003037810 */ /* 0x000fc60007ffe0ff */
[----:B-1----:R-:W-:-:S05]  /*0ab0*/  IMAD.WIDE.U32 R4, R7, 0x4, R4 ;  /* 0x0000000407047825 */ /* 0x002fca00078e0004 */
[----:B------:R2:W-:Y:S02]  /*0ac0*/  STG.E desc[UR4][R4.64], R8 ;  /* 0x0000000804007986 */ /* 0x0005e4000c101904 */
.L_x_53343:
[----:B------:R-:W-:Y:S05]  /*0ad0*/  BSYNC.RELIABLE B1 ;  /* 0x0000000000017941 */ /* 0x000fea0003800100 */
.L_x_53339:
[----:B------:R-:W-:-:S13]  /*0ae0*/  ISETP.GE.U32.AND P0, PT, R3, R2, PT ;  /* 0x000000020300720c */ /* 0x000fda0003f06070 */
[----:B012---:R-:W0:Y:S01]  /*0af0*/  @!P0 LDC.64 R4, c[0x0][0x390] ;  /* 0x0000e400ff048b82 */ /* 0x007e220000000a00 */
[----:B------:R-:W-:Y:S01]  /*0b00*/  @!P0 IMAD.IADD R7, R0, 0x1, R3 ;  /* 0x0000000100078824 */ /* 0x000fe200078e0203 */
[----:B------:R-:W-:-:S03]  /*0b10*/  @!P0 IADD3 R3, PT, PT, R3, 0x80, RZ ;  /* 0x0000008003038810 */ /* 0x000fc60007ffe0ff */
[----:B0-----:R-:W-:-:S05]  /*0b20*/  @!P0 IMAD.WIDE.U32 R4, R7, 0x4, R4 ;  /* 0x0000000407048825 */ /* 0x001fca00078e0004 */
[----:B---3--:R0:W-:Y:S02]  /*0b30*/  @!P0 STG.E desc[UR4][R4.64], R9 ;  /* 0x0000000904008986 */ /* 0x0081e4000c101904 */
.L_x_53344:
[----:B------:R-:W-:Y:S05]  /*0b40*/  BSYNC.RECONVERGENT B0 ;  /* 0x0000000000007941 */ /* 0x000fea0003800200 */
.L_x_53338:
[----:B------:R-:W-:Y:S05]  /*0b50*/  WARPSYNC.ALL ;  /* 0x0000000000007948 */ /* 0x000fea0003800000 */
[----:B------:R-:W-:-:S13]  /*0b60*/  ISETP.GE.U32.AND P0, PT, R3, R2, PT ;  /* 0x000000020300720c */ /* 0x000fda0003f06070 */
[----:B------:R-:W-:Y:S05]  /*0b70*/  @P0 EXIT ;  /* 0x000000000000094d */ /* 0x000fea0003800000 */
[----:B012---:R-:W0:Y:S01]  /*0b80*/  LDC.64 R4, c[0x0][0x390] ;  /* 0x0000e400ff047b82 */ /* 0x007e220000000a00 */
[----:B------:R-:W-:-:S05]  /*0b90*/  IADD3 R3, PT, PT, R0, R3, RZ ;  /* 0x0000000300037210 */ /* 0x000fca0007ffe0ff */
[----:B0-----:R-:W-:-:S05]  /*0ba0*/  IMAD.WIDE.U32 R2, R3, 0x4, R4 ;  /* 0x0000000403027825 */ /* 0x001fca00078e0004 */
[----:B----4-:R-:W-:Y:S01]  /*0bb0*/  STG.E desc[UR4][R2.64], R10 ;  /* 0x0000000a02007986 */ /* 0x010fe2000c101904 */
[----:B------:R-:W-:Y:S05]  /*0bc0*/  EXIT ;  /* 0x000000000000794d */ /* 0x000fea0003800000 */
.L_x_53337:
[----:B------:R-:W0:Y:S01]  /*0bd0*/  S2R R2, SR_TID.X ;  /* 0x0000000000027919 */ /* 0x000e220000002100 */
[----:B------:R-:W1:Y:S08]  /*0be0*/  LDC.64 R4, c[0x0][0x398] ;  /* 0x0000e600ff047b82 */ /* 0x000e700000000a00 */
[----:B------:R-:W2:Y:S01]  /*0bf0*/  LDC.64 R6, c[0x0][0x3a0] ;  /* 0x0000e800ff067b82 */ /* 0x000ea20000000a00 */
[----:B-1----:R-:W-:-:S04]  /*0c00*/  IMAD.WIDE.U32 R4, R0, 0x4, R4 ;  /* 0x0000000400047825 */ /* 0x002fc800078e0004 */
[----:B0-----:R-:W-:-:S05]  /*0c10*/  IMAD.WIDE.U32 R12, R2, 0x8, R4 ;  /* 0x00000008020c7825 */ /* 0x001fca00078e0004 */
[----:B------:R-:W3:Y:S01]  /*0c20*/  LDG.E.64 R16, desc[UR4][R12.64] ;  /* 0x000000040c107981 */ /* 0x000ee2000c1e1b00 */
[----:B--2---:R-:W-:-:S03]  /*0c30*/  IMAD.WIDE.U32 R4, R0, 0x4, R6 ;  /* 0x0000000400047825 */ /* 0x004fc600078e0006 */
[----:B------:R-:W2:Y:S01]  /*0c40*/  LDG.E.64 R18, desc[UR4][R12.64+0x400] ;  /* 0x000400040c127981 */ /* 0x000ea2000c1e1b00 */
[----:B------:R-:W-:-:S03]  /*0c50*/  IMAD.WIDE.U32 R14, R2, 0x8, R4 ;  /* 0x00000008020e7825 */ /* 0x000fc600078e0004 */
[----:B------:R-:W4:Y:S04]  /*0c60*/  LDG.E.64 R20, desc[UR4][R12.64+0x800] ;  /* 0x000800040c147981 */ /* 0x000f28000c1e1b00 */
[----:B------:R0:W5:Y:S04]  /*0c70*/  LDG.E.64 R22, desc[UR4][R12.64+0xc00] ;  /* 0x000c00040c167981 */ /* 0x000168000c1e1b00 */
[----:B------:R-:W4:Y:S04]  /*0c80*/  LDG.E.64 R10, desc[UR4][R14.64] ;  /* 0x000000040e0a7981 */ /* 0x000f28000c1e1b00 */
[----:B------:R-:W5:Y:S01]  /*0c90*/  LDG.E.64 R8, desc[UR4][R14.64+0x400] ;  /* 0x000400040e087981 */ /* 0x000f62000c1e1b00 */
[----:B0-----:R-:W0:Y:S03]  /*0ca0*/  LDC.64 R12, c[0x0][0x390] ;  /* 0x0000e400ff0c7b82 */ /* 0x001e260000000a00 */
[----:B------:R-:W5:Y:S04]  /*0cb0*/  LDG.E.64 R4, desc[UR4][R14.64+0x800] ;  /* 0x000800040e047981 */ /* 0x000f68000c1e1b00 */
[----:B------:R1:W5:Y:S01]  /*0cc0*/  LDG.E.64 R6, desc[UR4][R14.64+0xc00] ;  /* 0x000c00040e067981 */ /* 0x000362000c1e1b00 */
[----:B---3--:R-:W4:Y:S08]  /*0cd0*/  MUFU.LG2 R3, R16 ;  /* 0x0000001000037308 */ /* 0x008f300000000c00 */
[----:B------:R-:W3:Y:S08]  /*0ce0*/  MUFU.LG2 R24, R17 ;  /* 0x0000001100187308 */ /* 0x000ef00000000c00 */
[----:B--2---:R-:W5:Y:S01]  /*0cf0*/  MUFU.LG2 R25, R18 ;  /* 0x0000001200197308 */ /* 0x004f620000000c00 */
[----:B----4-:R-:W-:-:S07]  /*0d00*/  FMUL.FTZ R10, R10, R3 ;  /* 0x000000030a0a7220 */ /* 0x010fce0000410000 */
[----:B------:R-:W2:Y:S01]  /*0d10*/  MUFU.LG2 R26, R19 ;  /* 0x00000013001a7308 */ /* 0x000ea20000000c00 */
[----:B---3--:R-:W-:-:S07]  /*0d20*/  FMUL.FTZ R11, R11, R24 ;  /* 0x000000180b0b7220 */ /* 0x008fce0000410000 */
[----:B------:R-:W1:Y:S01]  /*0d30*/  MUFU.LG2 R28, R21 ;  /* 0x00000015001c7308 */ /* 0x000e620000000c00 */
[----:B-----5:R-:W-:-:S07]  /*0d40*/  FMUL.FTZ R8, R8, R25 ;  /* 0x0000001908087220 */ /* 0x020fce0000410000 */
[----:B------:R-:W3:Y:S01]  /*0d50*/  MUFU.LG2 R29, R22 ;  /* 0x00000016001d7308 */ /* 0x000ee20000000c00 */
[----:B--2---:R-:W-:-:S07]  /*0d60*/  FMUL.FTZ R9, R9, R26 ;  /* 0x0000001a09097220 */ /* 0x004fce0000410000 */
[----:B------:R-:W2:Y:S01]  /*0d70*/  MUFU.LG2 R30, R23 ;  /* 0x00000017001e7308 */ /* 0x000ea20000000c00 */
[----:B-1----:R-:W-:-:S07]  /*0d80*/  FMUL.FTZ R15, R5, R28 ;  /* 0x0000001c050f7220 */ /* 0x002fce0000410000 */
[----:B------:R-:W1:Y:S01]  /*0d90*/  MUFU.LG2 R27, R20 ;  /* 0x00000014001b7308 */ /* 0x000e620000000c00 */
[----:B---3--:R-:W-:-:S07]  /*0da0*/  FMUL.FTZ R6, R6, R29 ;  /* 0x0000001d06067220 */ /* 0x008fce0000410000 */
[----:B------:R-:W-:Y:S01]  /*0db0*/  MUFU.EX2 R10, R10 ;  /* 0x0000000a000a7308 */ /* 0x000fe20000000800 */
[----:B--2---:R-:W-:-:S07]  /*0dc0*/  FMUL.FTZ R7, R7, R30 ;  /* 0x0000001e07077220 */ /* 0x004fce0000410000 */
[----:B------:R-:W2:Y:S01]  /*0dd0*/  MUFU.EX2 R11, R11 ;  /* 0x0000000b000b7308 */ /* 0x000ea20000000800 */
[----:B-1----:R-:W-:Y:S01]  /*0de0*/  FMUL.FTZ R27, R4, R27 ;  /* 0x0000001b041b7220 */ /* 0x002fe20000410000 */
[----:B0-----:R-:W-:-:S06]  /*0df0*/  IMAD.WIDE.U32 R4, R0, 0x4, R12 ;  /* 0x0000000400047825 */ /* 0x001fcc00078e000c */
[----:B------:R-:W-:Y:S01]  /*0e00*/  MUFU.EX2 R8, R8 ;  /* 0x0000000800087308 */ /* 0x000fe20000000800 */
[----:B------:R-:W-:-:S07]  /*0e10*/  IMAD.WIDE.U32 R4, R2, 0x8, R4 ;  /* 0x0000000802047825 */ /* 0x000fce00078e0004 */
[----:B------:R-:W0:Y:S01]  /*0e20*/  MUFU.EX2 R9, R9 ;  /* 0x0000000900097308 */ /* 0x000e220000000800 */
[----:B--2---:R-:W-:Y:S07]  /*0e30*/  STG.E.64 desc[UR4][R4.64], R10 ;  /* 0x0000000a04007986 */ /* 0x004fee000c101b04 */
        /* <DEDUP_REMOVED lines=8> */
.L_x_53345:
        /* <DEDUP_REMOVED lines=12> */
.L_x_68759:


//--------------------- .text._ZN2at6native29vectorized_elementwise_kernelILi4EZZZNS0_50_GLOBAL__N__2680c7bb_12_PowKernel_cu_7dd49032_300324pow_tensor_tensor_kernelERNS_18TensorIteratorBaseEENKUlvE_clEvENKUlvE5_clEvEUlffE_St5arrayIPcLm3EEEEviT0_T1_ --------------------------
	.section	.text._ZN2at6native29vectorized_elementwise_kernelILi4EZZZNS0_50_GLOBAL__N__2680c7bb_12_PowKernel_cu_7dd49032_300324pow_tensor_tensor_kernelERNS_18TensorIteratorBaseEENKUlvE_clEvENKUlvE5_clEvEUlffE_St5arrayIPcLm3EEEEviT0_T1_,"ax",@progbits
	.align	128
        .global         _ZN2at6native29vectorized_elementwise_kernelILi4EZZZNS0_50_GLOBAL__N__2680c7bb_12_PowKernel_cu_7dd49032_300324pow_tensor_tensor_kernelERNS_18TensorIteratorBaseEENKUlvE_clEvENKUlvE5_clEvEUlffE_St5arrayIPcLm3EEEEviT0_T1_
        .type           _ZN2at6native29vectorized_elementwise_kernelILi4EZZZNS0_50_GLOBAL__N__2680c7bb_12_PowKernel_cu_7dd49032_300324pow_tensor_tensor_kernelERNS_18TensorIteratorBaseEENKUlvE_clEvENKUlvE5_clEvEUlffE_St5arrayIPcLm3EEEEviT0_T1_,@function
        .size           _ZN2at6native29vectorized_elementwise_kernelILi4EZZZNS0_50_GLOBAL__N__2680c7bb_12_PowKernel_cu_7dd49032_300324pow_tensor_tensor_kernelERNS_18TensorIteratorBaseEENKUlvE_clEvENKUlvE5_clEvEUlffE_St5arrayIPcLm3EEEEviT0_T1_,(.L_x_68760 - _ZN2at6native29vectorized_elementwise_kernelILi4EZZZNS0_50_GLOBAL__N__2680c7bb_12_PowKernel_cu_7dd49032_300324pow_tensor_tensor_kernelERNS_18TensorIteratorBaseEENKUlvE_clEvENKUlvE5_clEvEUlffE_St5arrayIPcLm3EEEEviT0_T1_)
        .other          _ZN2at6native29vectorized_elementwise_kernelILi4EZZZNS0_50_GLOBAL__N__2680c7bb_12_PowKernel_cu_7dd49032_300324pow_tensor_tensor_kernelERNS_18TensorIteratorBaseEENKUlvE_clEvENKUlvE5_clEvEUlffE_St5arrayIPcLm3EEEEviT0_T1_,@"STO_CUDA_ENTRY STV_DEFAULT"
_ZN2at6native29vectorized_elementwise_kernelILi4EZZZNS0_50_GLOBAL__N__2680c7bb_12_PowKernel_cu_7dd49032_300324pow_tensor_tensor_kernelERNS_18TensorIteratorBaseEENKUlvE_clEvENKUlvE5_clEvEUlffE_St5arrayIPcLm3EEEEviT0_T1_:
.text._ZN2at6native29vectorized_elementwise_kernelILi4EZZZNS0_50_GLOBAL__N__2680c7bb_12_PowKernel_cu_7dd49032_300324pow_tensor_tensor_kernelERNS_18TensorIteratorBaseEENKUlvE_clEvENKUlvE5_clEvEUlffE_St5arrayIPcLm3EEEEviT0_T1_:
        /* <DEDUP_REMOVED lines=151> */
.L_x_53349:
[----:B------:R-:W-:-:S13]  /*0970*/  ISETP.GE.U32.AND P0, PT, R3, R2, PT ;  /* 0x000000020300720c */ /* 0x000fda0003f06070 */
[----:B------:R-:W-:Y:S05]  /*0980*/  @P0 BRA `(.L_x_53351) ;  /* 0x0000000000300947 */ /* 0x000fea0003800000 */
[----:B-1----:R-:W1:Y:S01]  /*0990*/  LDC.64 R4, c[0x0][0x390] ;  /* 0x0000e400ff047b82 */ /* 0x002e620000000a00 */
[----:B0-----:R-:W-:Y:S01]  /*09a0*/  IMAD.IADD R11, R0, 0x1, R3 ;  /* 0x00000001000b7824 */ /* 0x001fe200078e0203 */
[----:B------:R-:W-:-:S03]  /*09b0*/  IADD3 R3, PT, PT, R3, 0x80, RZ ;  /* 0x0000008003037810 */ /* 0x000fc60007ffe0ff */
[----:B-1----:R-:W-:-:S05]  /*09c0*/  IMAD.WIDE.U32 R4, R11, 0x4, R4 ;  /* 0x000000040b047825 */ /* 0x002fca00078e0004 */
[----:B------:R1:W-:Y:S02]  /*09d0*/  STG.E desc[UR4][R4.64], R6 ;  /* 0x0000000604007986 */ /* 0x0003e4000c101904 */
.L_x_53350:
[----:B------:R-:W-:-:S13]  /*09e0*/  ISETP.GE.U32.AND P0, PT, R3, R2, PT ;  /* 0x000000020300720c */ /* 0x000fda0003f06070 */
[----:B------:R-:W-:Y:S05]  /*09f0*/  @P0 BRA `(.L_x_53352) ;  /* 0x0000000000340947 */ /* 0x000fea0003800000 */
[----:B01----:R-:W0:Y:S01]  /*0a00*/  LDC.64 R4, c[0x0][0x390] ;  /* 0x0000e400ff047b82 */ /* 0x003e220000000a00 */
[----:B------:R-:W-:Y:S01]  /*0a10*/  IADD3 R11, PT, PT, R0, R3, RZ ;  /* 0x00000003000b7210 */ /* 0x000fe20007ffe0ff */
[----:B------:R-:W-:-:S04]  /*0a20*/  VIADD R3, R3, 0x80 ;  /* 0x0000008003037836 */ /* 0x000fc80000000000 */
[----:B0-----:R-:W-:-:S05]  /*0a30*/  IMAD.WIDE.U32 R4, R11, 0x4, R4 ;  /* 0x000000040b047825 */ /* 0x001fca00078e0004 */
[----:B------:R2:W-:Y:S02]  /*0a40*/  STG.E desc[UR4][R4.64], R7 ;  /* 0x0000000704007986 */ /* 0x0005e4000c101904 */
.L_x_53351:
        /* <DEDUP_REMOVED lines=8> */
.L_x_53352:
[----:B------:R-:W-:Y:S05]  /*0ad0*/  BSYNC.RELIABLE B1 ;  /* 0x0000000000017941 */ /* 0x000fea0003800100 */
.L_x_53348:
[----:B------:R-:W-:-:S13]  /*0ae0*/  ISETP.GE.U32.AND P0, PT, R3, R2, PT ;  /* 0x000000020300720c */ /* 0x000fda0003f06070 */
[----:B012---:R-:W0:Y:S01]  /*0af0*/  @!P0 LDC.64 R4, c[0x0][0x390] ;  /* 0x0000e400ff048b82 */ /* 0x007e220000000a00 */
[----:B------:R-:W-:Y:S01]  /*0b00*/  @!P0 IMAD.IADD R7, R0, 0x1, R3 ;  /* 0x0000000100078824 */ /* 0x000fe200078e0203 */
[----:B------:R-:W-:-:S03]  /*0b10*/  @!P0 IADD3 R3, PT, PT, R3, 0x80, RZ ;  /* 0x0000008003038810 */ /* 0x000fc60007ffe0ff */
[----:B0-----:R-:W-:-:S05]  /*0b20*/  @!P0 IMAD.WIDE.U32 R4, R7, 0x4, R4 ;  /* 0x0000000407048825 */ /* 0x001fca00078e0004 */
[----:B---3--:R0:W-:Y:S02]  /*0b30*/  @!P0 STG.E desc[UR4][R4.64], R9 ;  /* 0x0000000904008986 */ /* 0x0081e4000c101904 */
.L_x_53353:
[----:B------:R-:W-:Y:S05]  /*0b40*/  BSYNC.RECONVERGENT B0 ;  /* 0x0000000000007941 */ /* 0x000fea0003800200 */
.L_x_53347:
        /* <DEDUP_REMOVED lines=8> */
.L_x_53346:
[----:B------:R-:W0:Y:S01]  /*0bd0*/  S2R R2, SR_TID.X ;  /* 0x0000000000027919 */ /* 0x000e220000002100 */
[----:B------:R-:W1:Y:S08]  /*0be0*/  LDC.64 R4, c[0x0][0x398] ;  /* 0x0000e600ff047b82 */ /* 0x000e700000000a00 */
[----:B------:R-:W2:Y:S01]  /*0bf0*/  LDC.64 R8, c[0x0][0x3a0] ;  /* 0x0000e800ff087b82 */ /* 0x000ea20000000a00 */
[----:B-1----:R-:W-:-:S04]  /*0c00*/  IMAD.WIDE.U32 R4, R0, 0x4, R4 ;  /* 0x0000000400047825 */ /* 0x002fc800078e0004 */
[----:B0-----:R-:W-:-:S05]  /*0c10*/  IMAD.WIDE.U32 R20, R2, 0x10, R4 ;  /* 0x0000001002147825 */ /* 0x001fca00078e0004 */
[----:B------:R-:W3:Y:S01]  /*0c20*/  LDG.E.128 R4, desc[UR4][R20.64] ;  /* 0x0000000414047981 */ /* 0x000ee2000c1e1d00 */
[----:B--2---:R-:W-:-:S03]  /*0c30*/  IMAD.WIDE.U32 R8, R0, 0x4, R8 ;  /* 0x0000000400087825 */ /* 0x004fc600078e0008 */
[----:B------:R-:W2:Y:S01]  /*0c40*/  LDG.E.128 R16, desc[UR4][R20.64+0x800] ;  /* 0x0008000414107981 */ /* 0x000ea2000c1e1d00 */
[----:B------:R-:W-:-:S05]  /*0c50*/  IMAD.WIDE.U32 R22, R2, 0x10, R8 ;  /* 0x0000001002167825 */ /* 0x000fca00078e0008 */
[----:B------:R-:W4:Y:S04]  /*0c60*/  LDG.E.128 R12, desc[UR4][R22.64] ;  /* 0x00000004160c7981 */ /* 0x000f28000c1e1d00 */
[----:B------:R-:W5:Y:S01]  /*0c70*/  LDG.E.128 R8, desc[UR4][R22.64+0x800] ;  /* 0x0008000416087981 */ /* 0x000f62000c1e1d00 */
[----:B---3--:R-:W4:Y:S08]  /*0c80*/  MUFU.LG2 R3, R4 ;  /* 0x0000000400037308 */ /* 0x008f300000000c00 */
[----:B------:R-:W0:Y:S08]  /*0c90*/  MUFU.LG2 R24, R5 ;  /* 0x0000000500187308 */ /* 0x000e300000000c00 */
[----:B------:R-:W1:Y:S08]  /*0ca0*/  MUFU.LG2 R25, R6 ;  /* 0x0000000600197308 */ /* 0x000e700000000c00 */
[----:B------:R-:W3:Y:S08]  /*0cb0*/  MUFU.LG2 R26, R7 ;  /* 0x00000007001a7308 */ /* 0x000ef00000000c00 */
[----:B--2---:R-:W5:Y:S08]  /*0cc0*/  MUFU.LG2 R27, R16 ;  /* 0x00000010001b7308 */ /* 0x004f700000000c00 */
[----:B------:R2:W5:Y:S08]  /*0cd0*/  MUFU.LG2 R28, R17 ;  /* 0x00000011001c7308 */ /* 0x0005700000000c00 */
[----:B------:R-:W5:Y:S01]  /*0ce0*/  MUFU.LG2 R29, R18 ;  /* 0x00000012001d7308 */ /* 0x000f620000000c00 */
[----:B--2---:R-:W2:Y:S07]  /*0cf0*/  LDC.64 R16, c[0x0][0x390] ;  /* 0x0000e400ff107b82 */ /* 0x004eae0000000a00 */
[----:B------:R-:W5:Y:S01]  /*0d00*/  MUFU.LG2 R30, R19 ;  /* 0x00000013001e7308 */ /* 0x000f620000000c00 */
[----:B----4-:R-:W-:Y:S01]  /*0d10*/  FMUL.FTZ R12, R12, R3 ;  /* 0x000000030c0c7220 */ /* 0x010fe20000410000 */
[----:B0-----:R-:W-:Y:S01]  /*0d20*/  FMUL.FTZ R13, R13, R24 ;  /* 0x000000180d0d7220 */ /* 0x001fe20000410000 */
[----:B-1----:R-:W-:Y:S01]  /*0d30*/  FMUL.FTZ R14, R14, R25 ;  /* 0x000000190e0e7220 */ /* 0x002fe20000410000 */
[----:B---3--:R-:W-:Y:S01]  /*0d40*/  FMUL.FTZ R15, R15, R26 ;  /* 0x0000001a0f0f7220 */ /* 0x008fe20000410000 */
[----:B-----5:R-:W-:Y:S01]  /*0d50*/  FMUL.FTZ R4, R8, R27 ;  /* 0x0000001b08047220 */ /* 0x020fe20000410000 */
[----:B------:R-:W-:Y:S01]  /*0d60*/  FMUL.FTZ R5, R9, R28 ;  /* 0x0000001c09057220 */ /* 0x000fe20000410000 */
[----:B------:R-:W-:Y:S01]  /*0d70*/  FMUL.FTZ R6, R10, R29 ;  /* 0x0000001d0a067220 */ /* 0x000fe20000410000 */
[----:B------:R-:W-:Y:S01]  /*0d80*/  MUFU.EX2 R12, R12 ;  /* 0x0000000c000c7308 */ /* 0x000fe20000000800 */
[----:B------:R-:W-:-:S07]  /*0d90*/  FMUL.FTZ R7, R11, R30 ;  /* 0x0000001e0b077220 */ /* 0x000fce0000410000 */
[----:B------:R-:W-:Y:S01]  /*0da0*/  MUFU.EX2 R13, R13 ;  /* 0x0000000d000d7308 */ /* 0x000fe20000000800 */
[----:B--2---:R-:W-:-:S07]  /*0db0*/  IMAD.WIDE.U32 R8, R0, 0x4, R16 ;  /* 0x0000000400087825 */ /* 0x004fce00078e0010 */
[----:B------:R-:W-:Y:S08]  /*0dc0*/  MUFU.EX2 R14, R14 ;  /* 0x0000000e000e7308 */ /* 0x000ff00000000800 */
[----:B------:R-:W0:Y:S08]  /*0dd0*/  MUFU.EX2 R15, R15 ;  /* 0x0000000f000f7308 */ /* 0x000e300000000800 */
[----:B------:R-:W-:Y:S08]  /*0de0*/  MUFU.EX2 R4, R4 ;  /* 0x0000000400047308 */ /* 0x000ff00000000800 */
[----:B------:R-:W-:Y:S08]  /*0df0*/  MUFU.EX2 R5, R5 ;  /* 0x0000000500057308 */ /* 0x000ff00000000800 */
[----:B------:R-:W-:Y:S08]  /*0e00*/  MUFU.EX2 R6, R6 ;  /* 0x0000000600067308 */ /* 0x000ff00000000800 */
[----:B------:R-:W1:Y:S01]  /*0e10*/  MUFU.EX2 R7, R7 ;  /* 0x0000000700077308 */ /* 0x000e620000000800 */
[----:B------:R-:W-:-:S05]  /*0e20*/  IMAD.WIDE.U32 R8, R2, 0x10, R8 ;  /* 0x0000001002087825 */ /* 0x000fca00078e0008 */
[----:B0-----:R-:W-:Y:S04]  /*0e30*/  STG.E.128 desc[UR4][R8.64], R12 ;  /* 0x0000000c08007986 */ /* 0x001fe8000c101d04 */
[----:B-1----:R-:W-:Y:S01]  /*0e40*/  STG.E.128 desc[UR4][R8.64+0x800], R4 ;  /* 0x0008000408007986 */ /* 0x002fe2000c101d04 */
[----:B------:R-:W-:Y:S05]  /*0e50*/  EXIT ;  /* 0x000000000000794d */ /* 0x000fea0003800000 */
.L_x_53354:
        /* <DEDUP_REMOVED lines=10> */
.L_x_68760:


//--------------------- .text._ZN2at6native29vectorized_elementwise_kernelILi8EZZZNS0_50_GLOBAL__N__2680c7bb_12_PowKernel_cu_7dd49032_300324pow_tensor_tensor_kernelERNS_18TensorIteratorBaseEENKUlvE_clEvENKUlvE5_clEvEUlffE_St5arrayIPcLm3EEEEviT0_T1_ --------------------------
	.section	.text._ZN2at6native29vectorized_elementwise_kernelILi8EZZZNS0_50_GLOBAL__N__2680c7bb_12_PowKernel_cu_7dd49032_300324pow_tensor_tensor_kernelERNS_18TensorIteratorBaseEENKUlvE_clEvENKUlvE5_clEvEUlffE_St5arrayIPcLm3EEEEviT0_T1_,"ax",@progbits
	.align	128
        .global         _ZN2at6native29vectorized_elementwise_kernelILi8EZZZNS0_50_GLOBAL__N__2680c7bb_12_PowKernel_cu_7dd49032_300324pow_tensor_tensor_kernelERNS_18TensorIteratorBaseEENKUlvE_clEvENKUlvE5_clEvEUlffE_St5arrayIPcLm3EEEEviT0_T1_
        .type           _ZN2at6native29vectorized_elementwise_kernelILi8EZZZNS0_50_GLOBAL__N__2680c7bb_12_PowKernel_cu_7dd49032_300324pow_tensor_tensor_kernelERNS_18TensorIteratorBaseEENKUlvE_clEvENKUlvE5_clEvEUlffE_St5arrayIPcLm3EEEEviT0_T1_,@function
        .size           _ZN2at6native29vectorized_elementwise_kernelILi8EZZZNS0_50_GLOBAL__N__2680c7bb_12_PowKernel_cu_7dd49032_300324pow_tensor_tensor_kernelERNS_18TensorIteratorBaseEENKUlvE_clEvENKUlvE5_clEvEUlffE_St5arrayIPcLm3EEEEviT0_T1_,(.L_x_68761 - _ZN2at6native29vectorized_elementwise_kernelILi8EZZZNS0_50_GLOBAL__N__2680c7bb_12_PowKernel_cu_7dd49032_300324pow_tensor_tensor_kernelERNS_18TensorIteratorBaseEENKUlvE_clEvENKUlvE5_clEvEUlffE_St5arrayIPcLm3EEEEviT0_T1_)
        .other          _ZN2at6native29vectorized_elementwise_kernelILi8EZZZNS0_50_GLOBAL__N__2680c7bb_12_PowKernel_cu_7dd49032_300324pow_tensor_tensor_kernelERNS_18TensorIteratorBaseEENKUlvE_clEvENKUlvE5_clEvEUlffE_St5arrayIPcLm3EEEEviT0_T1_,@"STO_CUDA_ENTRY STV_DEFAULT"
_ZN2at6native29vectorized_elementwise_kernelILi8EZZZNS0_50_GLOBAL__N__2680c7bb_12_PowKernel_cu_7dd49032_300324pow_tensor_tensor_kernelERNS_18TensorIteratorBaseEENKUlvE_clEvENKUlvE5_clEvEUlffE_St5arrayIPcLm3EEEEviT0_T1_:
.text._ZN2at6native29vectorized_elementwise_kernelILi8EZZZNS0_50_GLOBAL__N__2680c7bb_12_PowKernel_cu_7dd49032_300324pow_tensor_tensor_kernelERNS_18TensorIteratorBaseEENKUlvE_clEvENKUlvE5_clEvEUlffE_St5arrayIPcLm3EEEEviT0_T1_:
        /* <DEDUP_REMOVED lines=151> */
.L_x_53358:
[----:B------:R-:W-:-:S13]  /*0970*/  ISETP.GE.U32.AND P0, PT, R3, R2, PT ;  /* 0x000000020300720c */ /* 0x000fda0003f06070 */
[----:B------:R-:W-:Y:S05]  /*0980*/  @P0 BRA `(.L_x_53360) ;  /* 0x0000000000300947 */ /* 0x000fea0003800000 */
[----:B-1----:R-:W1:Y:S01]  /*0990*/  LDC.64 R4, c[0x0][0x390] ;  /* 0x0000e400ff047b82 */ /* 0x002e620000000a00 */
[----:B0-----:R-:W-:Y:S01]  /*09a0*/  IMAD.IADD R11, R0, 0x1, R3 ;  /* 0x00000001000b7824 */ /* 0x001fe200078e0203 */
[----:B------:R-:W-:-:S03]  /*09b0*/  IADD3 R3, PT, PT, R3, 0x80, RZ ;  /* 0x0000008003037810 */ /* 0x000fc60007ffe0ff */
[----:B-1----:R-:W-:-:S05]  /*09c0*/  IMAD.WIDE.U32 R4, R11, 0x4, R4 ;  /* 0x000000040b047825 */ /* 0x002fca00078e0004 */
[----:B------:R1:W-:Y:S02]  /*09d0*/  STG.E desc[UR4][R4.64], R6 ;  /* 0x0000000604007986 */ /* 0x0003e4000c101904 */
.L_x_53359:
[----:B------:R-:W-:-:S13]  /*09e0*/  ISETP.GE.U32.AND P0, PT, R3, R2, PT ;  /* 0x000000020300720c */ /* 0x000fda0003f06070 */
[----:B------:R-:W-:Y:S05]  /*09f0*/  @P0 BRA `(.L_x_53361) ;  /* 0x0000000000340947 */ /* 0x000fea0003800000 */
[----:B01----:R-:W0:Y:S01]  /*0a00*/  LDC.64 R4, c[0x0][0x390] ;  /* 0x0000e400ff047b82 */ /* 0x003e220000000a00 */
[----:B------:R-:W-:Y:S01]  /*0a10*/  IADD3 R11, PT, PT, R0, R3, RZ ;  /* 0x00000003000b7210 */ /* 0x000fe20007ffe0ff */
[----:B------:R-:W-:-:S04]  /*0a20*/  VIADD R3, R3, 0x80 ;  /* 0x0000008003037836 */ /* 0x000fc80000000000 */
[----:B0-----:R-:W-:-:S05]  /*0a30*/  IMAD.WIDE.U32 R4, R11, 0x4, R4 ;  /* 0x000000040b047825 */ /* 0x001fca00078e0004 */
[----:B------:R2:W-:Y:S02]  /*0a40*/  STG.E desc[UR4][R4.64], R7 ;  /* 0x0000000704007986 */ /* 0x0005e4000c101904 */
.L_x_53360:
        /* <DEDUP_REMOVED lines=8> */
.L_x_53361:
[----:B------:R-:W-:Y:S05]  /*0ad0*/  BSYNC.RELIABLE B1 ;  /* 0x0000000000017941 */ /* 0x000fea0003800100 */
.L_x_53357:
[----:B------:R-:W-:-:S13]  /*0ae0*/  ISETP.GE.U32.AND P0, PT, R3, R2, PT ;  /* 0x000000020300720c */ /* 0x000fda0003f06070 */
[----:B012---:R-:W0:Y:S01]  /*0af0*/  @!P0 LDC.64 R4, c[0x0][0x390] ;  /* 0x0000e400ff048b82 */ /* 0x007e220000000a00 */
[----:B------:R-:W-:Y:S01]  /*0b00*/  @!P0 IMAD.IADD R7, R0, 0x1, R3 ;  /* 0x0000000100078824 */ /* 0x000fe200078e0203 */
[----:B------:R-:W-:-:S03]  /*0b10*/  @!P0 IADD3 R3, PT, PT, R3, 0x80, RZ ;  /* 0x0000008003038810 */ /* 0x000fc60007ffe0ff */
[----:B0-----:R-:W-:-:S05]  /*0b20*/  @!P0 IMAD.WIDE.U32 R4, R7, 0x4, R4 ;  /* 0x0000000407048825 */ /* 0x001fca00078e0004 */
[----:B---3--:R0:W-:Y:S02]  /*0b30*/  @!P0 STG.E desc[UR4][R4.64], R9 ;  /* 0x0000000904008986 */ /* 0x0081e4000c101904 */
.L_x_53362:
[----:B------:R-:W-:Y:S05]  /*0b40*/  BSYNC.RECONVERGENT B0 ;  /* 0x0000000000007941 */ /* 0x000fea0003800200 */
.L_x_53356:
        /* <DEDUP_REMOVED lines=8> */
.L_x_53355:
[----:B------:R-:W0:Y:S01]  /*0bd0*/  S2R R2, SR_TID.X ;  /* 0x0000000000027919 */ /* 0x000e220000002100 */
[----:B------:R-:W1:Y:S08]  /*0be0*/  LDC.64 R4, c[0x0][0x398] ;  /* 0x0000e600ff047b82 */ /* 0x000e700000000a00 */
[----:B------:R-:W2:Y:S01]  /*0bf0*/  LDC.64 R12, c[0x0][0x3a0] ;  /* 0x0000e800ff0c7b82 */ /* 0x000ea20000000a00 */
[----:B-1----:R-:W-:-:S04]  /*0c00*/  IMAD.WIDE.U32 R4, R0, 0x4, R4 ;  /* 0x0000000400047825 */ /* 0x002fc800078e0004 */
[----:B0-----:R-:W-:-:S06]  /*0c10*/  IMAD.WIDE.U32 R4, R2, 0x20, R4 ;  /* 0x0000002002047825 */ /* 0x001fcc00078e0004 */
[----:B------:R-:W3:Y:S01]  /*0c20*/  LDG.E.ENL2.256 R8, R4, desc[UR4][R4.64] ;  /* 0xfe0000040404797e */ /* 0x000ee20008121908 */
[----:B--2---:R-:W-:-:S04]  /*0c30*/  IMAD.WIDE.U32 R12, R0, 0x4, R12 ;  /* 0x00000004000c7825 */ /* 0x004fc800078e000c */
[----:B------:R-:W-:-:S06]  /*0c40*/  IMAD.WIDE.U32 R12, R2, 0x20, R12 ;  /* 0x00000020020c7825 */ /* 0x000fcc00078e000c */
[----:B------:R-:W2:Y:S01]  /*0c50*/  LDG.E.ENL2.256 R12, R16, desc[UR4][R12.64] ;  /* 0xfe0000040c10797e */ /* 0x000ea2000812190c */
[----:B---3--:R-:W2:Y:S08]  /*0c60*/  MUFU.LG2 R3, R4 ;  /* 0x0000000400037308 */ /* 0x008eb00000000c00 */
[----:B------:R-:W0:Y:S08]  /*0c70*/  MUFU.LG2 R20, R5 ;  /* 0x0000000500147308 */ /* 0x000e300000000c00 */
        /* <DEDUP_REMOVED lines=13> */
[----:B------:R-:W-:Y:S01]  /*0d50*/  MUFU.EX2 R16, R16 ;  /* 0x0000001000107308 */ /* 0x000fe20000000800 */
[----:B--2---:R-:W-:-:S07]  /*0d60*/  FMUL.FTZ R6, R14, R25 ;  /* 0x000000190e067220 */ /* 0x004fce0000410000 */
[----:B------:R-:W-:Y:S01]  /*0d70*/  MUFU.EX2 R17, R17 ;  /* 0x0000001100117308 */ /* 0x000fe20000000800 */
[----:B0-----:R-:W-:Y:S01]  /*0d80*/  FMUL.FTZ R7, R15, R26 ;  /* 0x0000001a0f077220 */ /* 0x001fe20000410000 */
[----:B-1----:R-:W-:-:S06]  /*0d90*/  IMAD.WIDE.U32 R8, R0, 0x4, R8 ;  /* 0x0000000400087825 */ /* 0x002fcc00078e0008 */
        /* <DEDUP_REMOVED lines=9> */
.L_x_53363:
        /* <DEDUP_REMOVED lines=13> */
.L_x_68761:


//--------------------- .text._ZN2at6native18elementwise_kernelILi128ELi4EZNS0_15gpu_kernel_implIZNS0_50_GLOBAL__N__2680c7bb_12_PowKernel_cu_7dd49032_300322pow_scalar_tensor_implIfEEvRNS_18TensorIteratorBaseET_EUlfE_EEvS6_RKS7_EUliE_EEviT1_ --------------------------
	.section	.text._ZN2at6native18elementwise_kernelILi128ELi4EZNS0_15gpu_kernel_implIZNS0_50_GLOBAL__N__2680c7bb_12_PowKernel_cu_7dd49032_300322pow_scalar_tensor_implIfEEvRNS_18TensorIteratorBaseET_EUlfE_EEvS6_RKS7_EUliE_EEviT1_,"ax",@progbits
	.align	128
        .global         _ZN2at6native18elementwise_kernelILi128ELi4EZNS0_15gpu_kernel_implIZNS0_50_GLOBAL__N__2680c7bb_12_PowKernel_cu_7dd49032_300322pow_scalar_tensor_implIfEEvRNS_18TensorIteratorBaseET_EUlfE_EEvS6_RKS7_EUliE_EEviT1_
        .type           _ZN2at6native18elementwise_kernelILi128ELi4EZNS0_15gpu_kernel_implIZNS0_50_GLOBAL__N__2680c7bb_12_PowKernel_cu_7dd49032_300322pow_scalar_tensor_implIfEEvRNS_18TensorIteratorBaseET_EUlfE_EEvS6_RKS7_EUliE_EEviT1_,@function
        .size           _ZN2at6native18elementwise_kernelILi128ELi4EZNS0_15gpu_kernel_implIZNS0_50_GLOBAL__N__2680c7bb_12_PowKernel_cu_7dd49032_300322pow_scalar_tensor_implIfEEvRNS_18TensorIteratorBaseET_EUlfE_EEvS6_RKS7_EUliE_EEviT1_,(.L_x_68762 - _ZN2at6native18elementwise_kernelILi128ELi4EZNS0_15gpu_kernel_implIZNS0_50_GLOBAL__N__2680c7bb_12_PowKernel_cu_7dd49032_300322pow_scalar_tensor_implIfEEvRNS_18TensorIteratorBaseET_EUlfE_EEvS6_RKS7_EUliE_EEviT1_)
        .other          _ZN2at6native18elementwise_kernelILi128ELi4EZNS0_15gpu_kernel_implIZNS0_50_GLOBAL__N__2680c7bb_12_PowKernel_cu_7dd49032_300322pow_scalar_tensor_implIfEEvRNS_18TensorIteratorBaseET_EUlfE_EEvS6_RKS7_EUliE_EEviT1_,@"STO_CUDA_ENTRY STV_DEFAULT"
_ZN2at6native18elementwise_kernelILi128ELi4EZNS0_15gpu_kernel_implIZNS0_50_GLOBAL__N__2680c7bb_12_PowKernel_cu_7dd49032_300322pow_scalar_tensor_implIfEEvRNS_18TensorIteratorBaseET_EUlfE_EEvS6_RKS7_EUliE_EEviT1_:
.text._ZN2at6native18elementwise_kernelILi128ELi4EZNS0_15gpu_kernel_implIZNS0_50_GLOBAL__N__2680c7bb_12_PowKernel_cu_7dd49032_300322pow_scalar_tensor_implIfEEvRNS_18TensorIteratorBaseET_EUlfE_EEvS6_RKS7_EUliE_EEviT1_:
        /* <DEDUP_REMOVED lines=319> */
.L_x_53366:
        /* <DEDUP_REMOVED lines=18> */
.L_x_53371:
[----:B------:R-:W2:Y:S02]  /*1510*/  LDG.E.U8 R0, desc[UR36][R2.64] ;  /* 0x0000002402007981 */ /* 0x000ea4000c1e1100 */
[----:B--2---:R-:W-:Y:S01]  /*1520*/  I2FP.F32.U32 R0, R0 ;  /* 0x0000000000007245 */ /* 0x004fe20000201000 */
[----:B------:R-:W-:Y:S06]  /*1530*/  BRA `(.L_x_53373) ;  /* 0x0000000c00247947 */ /* 0x000fec0003800000 */
.L_x_53370:
        /* <DEDUP_REMOVED lines=9> */
.L_x_53375:
[----:B------:R-:W2:Y:S02]  /*15d0*/  LDG.E R0, desc[UR36][R2.64] ;  /* 0x0000002402007981 */ /* 0x000ea4000c1e1900 */
[----:B--2---:R-:W-:Y:S01]  /*15e0*/  I2FP.F32.S32 R0, R0 ;  /* 0x0000000000007245 */ /* 0x004fe20000201400 */
[----:B------:R-:W-:Y:S06]  /*15f0*/  BRA `(.L_x_53373) ;  /* 0x0000000800f47947 */ /* 0x000fec0003800000 */
.L_x_53374:
[----:B------:R-:W2:Y:S02]  /*1600*/  LDG.E.U16 R0, desc[UR36][R2.64] ;  /* 0x0000002402007981 */ /* 0x000ea4000c1e1500 */
[----:B--2---:R-:W0:Y:S01]  /*1610*/  I2F.S16 R0, R0 ;  /* 0x0000000000007306 */ /* 0x004e220000101400 */
[----:B------:R-:W-:Y:S05]  /*1620*/  BRA `(.L_x_53373) ;  /* 0x0000000800e87947 */ /* 0x000fea0003800000 */
.L_x_53369:
        /* <DEDUP_REMOVED lines=8> */
.L_x_53377:
[----:B------:R-:W2:Y:S02]  /*16b0*/  LDG.E.U16 R0, desc[UR36][R2.64] ;  /* 0x0000002402007981 */ /* 0x000ea4000c1e1500 */
[----:B--2---:R-:W-:Y:S01]  /*16c0*/  HADD2.F32 R0, -RZ, R0.H0_H0 ;  /* 0x20000000ff007230 */ /* 0x004fe20000004100 */
[----:B------:R-:W-:Y:S06]  /*16d0*/  BRA `(.L_x_53373) ;  /* 0x0000000800bc7947 */ /* 0x000fec0003800000 */
.L_x_53376:
        /* <DEDUP_REMOVED lines=8> */
.L_x_53379:
[----:B------:R-:W2:Y:S02]  /*1760*/  LDG.E.U16 R0, desc[UR36][R2.64] ;  /* 0x0000002402007981 */ /* 0x000ea4000c1e1500 */
[----:B--2---:R-:W-:Y:S01]  /*1770*/  HADD2.F32 R0, -RZ, R0.H0_H0 ;  /* 0x20000000ff007230 */ /* 0x004fe20000004100 */
[----:B------:R-:W-:Y:S06]  /*1780*/  BRA `(.L_x_53373) ;  /* 0x0000000800907947 */ /* 0x000fec0003800000 */
.L_x_53378:
[----:B------:R-:W2:Y:S01]  /*1790*/  LDG.E.64 R2, desc[UR36][R2.64] ;  /* 0x0000002402027981 */ /* 0x000ea2000c1e1b00 */
[----:B------:R-:W-:Y:S01]  /*17a0*/  UMOV UR4, 0xf0000000 ;  /* 0xf000000000047882 */ /* 0x000fe20000000000 */
[----:B------:R-:W-:Y:S01]  /*17b0*/  UMOV UR5, 0x380fffff ;  /* 0x380fffff00057882 */ /* 0x000fe20000000000 */
[----:B--2---:R-:W0:Y:S01]  /*17c0*/  F2F.F32.F64 R0, R2 ;  /* 0x0000000200007310 */ /* 0x004e220000301000 */
[----:B------:R-:W-:-:S14]  /*17d0*/  DSETP.GEU.AND P0, PT, |R2|, UR4, PT ;  /* 0x0000000402007e2a */ /* 0x000fdc000bf0e200 */
[----:B0-----:R-:W-:Y:S01]  /*17e0*/  @!P0 FMUL R0, R0, 1.175494350822287508e-38 ;  /* 0x0080000000008820 */ /* 0x001fe20000400000 */
[----:B------:R-:W-:Y:S06]  /*17f0*/  BRA `(.L_x_53373) ;  /* 0x0000000800747947 */ /* 0x000fec0003800000 */
.L_x_53368:
        /* <DEDUP_REMOVED lines=12> */
.L_x_53382:
[----:B------:R-:W2:Y:S01]  /*18c0*/  LDG.E.64 R2, desc[UR36][R2.64] ;  /* 0x0000002402027981 */ /* 0x000ea2000c1e1b00 */
[----:B------:R-:W-:Y:S01]  /*18d0*/  UMOV UR4, 0xf0000000 ;  /* 0xf000000000047882 */ /* 0x000fe20000000000 */
[----:B------:R-:W-:Y:S01]  /*18e0*/  UMOV UR5, 0x380fffff ;  /* 0x380fffff00057882 */ /* 0x000fe20000000000 */
[----:B--2---:R-:W0:Y:S01]  /*18f0*/  F2F.F32.F64 R0, R2 ;  /* 0x0000000200007310 */ /* 0x004e220000301000 */
[----:B------:R-:W-:-:S14]  /*1900*/  DSETP.GEU.AND P0, PT, |R2|, UR4, PT ;  /* 0x0000000402007e2a */ /* 0x000fdc000bf0e200 */
[----:B0-----:R-:W-:Y:S01]  /*1910*/  @!P0 FMUL R0, R0, 1.175494350822287508e-38 ;  /* 0x0080000000008820 */ /* 0x001fe20000400000 */
[----:B------:R-:W-:Y:S06]  /*1920*/  BRA `(.L_x_53373) ;  /* 0x0000000800287947 */ /* 0x000fec0003800000 */
.L_x_53381:
        /* <DEDUP_REMOVED lines=25> */
.L_x_53384:
        /* <DEDUP_REMOVED lines=12> */
.L_x_53383:
[----:B------:R-:W2:Y:S02]  /*1b80*/  LDG.E.U16 R0, desc[UR36][R2.64] ;  /* 0x0000002402007981 */ /* 0x000ea4000c1e1500 */
[----:B--2---:R-:W-:Y:S01]  /*1b90*/  SHF.L.U32 R0, R0, 0x10, RZ ;  /* 0x0000001000007819 */ /* 0x004fe200000006ff */
[----:B------:R-:W-:Y:S06]  /*1ba0*/  BRA `(.L_x_53373) ;  /* 0x0000000400887947 */ /* 0x000fec0003800000 */
.L_x_53380:
        /* <DEDUP_REMOVED lines=11> */
.L_x_53387:
        /* <DEDUP_REMOVED lines=20> */
.L_x_53389:
[----:B------:R-:W-:Y:S05]  /*1da0*/  BSYNC.RECONVERGENT B0 ;  /* 0x0000000000007941 */ /* 0x000fea0003800200 */
.L_x_53388:
[----:B------:R-:W-:Y:S01]  /*1db0*/  IMAD.SHL.U32 R0, R0, 0x100000, RZ ;  /* 0x0010000000007824 */ /* 0x000fe200078e00ff */
[----:B------:R-:W-:-:S04]  /*1dc0*/  LEA R2, R2, 0x3b800000, 0x17 ;  /* 0x3b80000002027811 */ /* 0x000fc800078eb8ff */
[----:B------:R-:W-:Y:S01]  /*1dd0*/  LOP3.LUT R0, R2, R0, R7, 0xfe, !PT ;  /* 0x0000000002007212 */ /* 0x000fe200078efe07 */
[----:B------:R-:W-:Y:S06]  /*1de0*/  BRA `(.L_x_53373) ;  /* 0x0000000000f87947 */ /* 0x000fec0003800000 */
.L_x_53386:
        /* <DEDUP_REMOVED lines=20> */
.L_x_53391:
[----:B------:R-:W-:Y:S05]  /*1f30*/  BSYNC.RECONVERGENT B0 ;  /* 0x0000000000007941 */ /* 0x000fea0003800200 */
.L_x_53390:
[----:B------:R-:W-:Y:S01]  /*1f40*/  IMAD.SHL.U32 R0, R0, 0x200000, RZ ;  /* 0x0020000000007824 */ /* 0x000fe200078e00ff */
[----:B------:R-:W-:-:S04]  /*1f50*/  LEA R2, R2, 0x37800000, 0x17 ;  /* 0x3780000002027811 */ /* 0x000fc800078eb8ff */
[----:B------:R-:W-:Y:S01]  /*1f60*/  LOP3.LUT R0, R2, R0, R7, 0xfe, !PT ;  /* 0x0000000002007212 */ /* 0x000fe200078efe07 */
[----:B------:R-:W-:Y:S06]  /*1f70*/  BRA `(.L_x_53373) ;  /* 0x0000000000947947 */ /* 0x000fec0003800000 */
.L_x_53385:
[----:B------:R-:W-:-:S09]  /*1f80*/  UISETP.NE.AND UP0, UPT, UR4, 0x1c, UPT ;  /* 0x0000001c0400788c */ /* 0x000fd2000bf05270 */
[----:B------:R-:W-:Y:S05]  /*1f90*/  BRA.U !UP0, `(.L_x_53392) ;  /* 0x0000000108847547 */ /* 0x000fea000b800000 */
[----:B------:R-:W-:-:S09]  /*1fa0*/  UISETP.NE.AND UP0, UPT, UR4, 0x1d, UPT ;  /* 0x0000001d0400788c */ /* 0x000fd2000bf05270 */
[----:B------:R-:W-:Y:S05]  /*1fb0*/  BRA.U !UP0, `(.L_x_53393) ;  /* 0x0000000108707547 */ /* 0x000fea000b800000 */
[----:B------:R-:W-:-:S09]  /*1fc0*/  UISETP.NE.AND UP0, UPT, UR4, 0x2c, UPT ;  /* 0x0000002c0400788c */ /* 0x000fd2000bf05270 */
[----:B------:R-:W-:Y:S05]  /*1fd0*/  BRA.U !UP0, `(.L_x_53394) ;  /* 0x0000000108487547 */ /* 0x000fea000b800000 */
.L_x_53372:
        /* <DEDUP_REMOVED lines=16> */
.L_x_53395:
[----:B------:R-:W-:Y:S01]  /*20e0*/  IMAD.MOV.U32 R0, RZ, RZ, RZ ;  /* 0x000000ffff007224 */ /* 0x000fe200078e00ff */
[----:B------:R-:W-:Y:S06]  /*20f0*/  BRA `(.L_x_53373) ;  /* 0x0000000000347947 */ /* 0x000fec0003800000 */
.L_x_53394:
        /* <DEDUP_REMOVED lines=8> */
.L_x_53393:
[----:B------:R-:W2:Y:S02]  /*2180*/  LDG.E.64 R2, desc[UR36][R2.64] ;  /* 0x0000002402027981 */ /* 0x000ea4000c1e1b00 */
[----:B--2---:R0:W1:Y:S01]  /*2190*/  I2F.U64 R0, R2 ;  /* 0x0000000200007312 */ /* 0x0040620000301000 */
[----:B------:R-:W-:Y:S05]  /*21a0*/  BRA `(.L_x_53373) ;  /* 0x0000000000087947 */ /* 0x000fea0003800000 */
.L_x_53392:
[----:B------:R-:W2:Y:S02]  /*21b0*/  LDG.E R0, desc[UR36][R2.64] ;  /* 0x0000002402007981 */ /* 0x000ea4000c1e1900 */
[----:B--2---:R-:W-:-:S07]  /*21c0*/  I2FP.F32.U32 R0, R0 ;  /* 0x0000000000007245 */ /* 0x004fce0000201000 */
.L_x_53373:
[----:B------:R-:W-:Y:S05]  /*21d0*/  BSYNC.RECONVERGENT B6 ;  /* 0x0000000000067941 */ /* 0x000fea0003800200 */
.L_x_53367:
[----:B------:R-:W0:Y:S01]  /*21e0*/  LDCU UR4, c[0x0][0x590] ;  /* 0x0000b200ff0477ac */ /* 0x000e220008000800 */
[----:B------:R-:W1:Y:S01]  /*21f0*/  LDCU.64 UR6, c[0x0][0x580] ;  /* 0x0000b000ff0677ac */ /* 0x000e620008000a00 */
[----:B0-234-:R-:W0:Y:S01]  /*2200*/  MUFU.LG2 R3, UR4 ;  /* 0x0000000400037d08 */ /* 0x01de220008000c00 */
[----:B------:R-:W-:Y:S01]  /*2210*/  UPRMT UR4, UR41, 0x9910, URZ ;  /* 0x0000991029047896 */ /* 0x000fe200080000ff */
[----:B-1----:R-:W-:-:S03]  /*2220*/  IADD3 R2, P0, PT, R16, UR6, RZ ;  /* 0x0000000610027c10 */ /* 0x002fc6000ff1e0ff */
[----:B------:R-:W-:Y:S01]  /*2230*/  UISETP.GT.AND UP0, UPT, UR4, 0x9, UPT ;  /* 0x000000090400788c */ /* 0x000fe2000bf04270 */
[----:B0----5:R-:W-:Y:S01]  /*2240*/  FMUL.FTZ R4, R3, R0 ;  /* 0x0000000003047220 */ /* 0x021fe20000410000 */
[----:B------:R-:W-:-:S05]  /*2250*/  IADD3.X R3, PT, PT, RZ, UR7, RZ, P0, !PT ;  /* 0x00000007ff037c10 */ /* 0x000fca00087fe4ff */
        /* <DEDUP_REMOVED lines=13> */
.L_x_53399:
[----:B0-----:R-:W0:Y:S02]  /*2330*/  F2I.S64.TRUNC R4, R4 ;  /* 0x0000000400047311 */ /* 0x001e24000020d900 */
[----:B0-----:R-:W-:-:S05]  /*2340*/  IMAD.MOV.U32 R7, RZ, RZ, R4 ;  /* 0x000000ffff077224 */ /* 0x001fca00078e0004 */
[----:B------:R0:W-:Y:S01]  /*2350*/  STG.E.U8 desc[UR36][R2.64], R7 ;  /* 0x0000000702007986 */ /* 0x0001e2000c101124 */
[----:B------:R-:W-:Y:S05]  /*2360*/  BRA `(.L_x_53401) ;  /* 0x0000000c002c7947 */ /* 0x000fea0003800000 */
.L_x_53398:
        /* <DEDUP_REMOVED lines=9> */
.L_x_53403:
[----:B0-----:R-:W0:Y:S02]  /*2400*/  F2I.FTZ.TRUNC.NTZ R5, R4 ;  /* 0x0000000400057305 */ /* 0x001e24000021f100 */
[----:B0-----:R0:W-:Y:S01]  /*2410*/  STG.E desc[UR36][R2.64], R5 ;  /* 0x0000000502007986 */ /* 0x0011e2000c101924 */
[----:B------:R-:W-:Y:S05]  /*2420*/  BRA `(.L_x_53401) ;  /* 0x0000000800fc7947 */ /* 0x000fea0003800000 */
.L_x_53402:
[----:B0-----:R-:W0:Y:S02]  /*2430*/  F2I.FTZ.TRUNC.NTZ R5, R4 ;  /* 0x0000000400057305 */ /* 0x001e24000021f100 */
[----:B0-----:R0:W-:Y:S01]  /*2440*/  STG.E.U16 desc[UR36][R2.64], R5 ;  /* 0x0000000502007986 */ /* 0x0011e2000c101524 */
[----:B------:R-:W-:Y:S05]  /*2450*/  BRA `(.L_x_53401) ;  /* 0x0000000800f07947 */ /* 0x000fea0003800000 */
.L_x_53397:
        /* <DEDUP_REMOVED lines=8> */
.L_x_53405:
[----:B0-----:R-:W-:-:S05]  /*24e0*/  F2FP.F16.F32.PACK_AB R4, RZ, R4 ;  /* 0x00000004ff04723e */ /* 0x001fca00000000ff */
[----:B------:R0:W-:Y:S01]  /*24f0*/  STG.E.U16 desc[UR36][R2.64], R4 ;  /* 0x0000000402007986 */ /* 0x0001e2000c101524 */
[----:B------:R-:W-:Y:S05]  /*2500*/  BRA `(.L_x_53401) ;  /* 0x0000000800c47947 */ /* 0x000fea0003800000 */
.L_x_53404:
        /* <DEDUP_REMOVED lines=9> */
.L_x_53407:
[----:B0-----:R-:W-:-:S04]  /*25a0*/  F2FP.F16.F32.PACK_AB R5, RZ, R4 ;  /* 0x00000004ff05723e */ /* 0x001fc800000000ff */
[----:B------:R-:W-:-:S05]  /*25b0*/  PRMT R5, R5, 0x5410, RZ ;  /* 0x0000541005057816 */ /* 0x000fca00000000ff */
[----:B------:R0:W-:Y:S01]  /*25c0*/  STG.E desc[UR36][R2.64], R5 ;  /* 0x0000000502007986 */ /* 0x0001e2000c101924 */
[----:B------:R-:W-:Y:S05]  /*25d0*/  BRA `(.L_x_53401) ;  /* 0x0000000800907947 */ /* 0x000fea0003800000 */
.L_x_53406:
[----:B0-----:R-:W-:-:S06]  /*25e0*/  FMUL.FTZ R4, R4, 1 ;  /* 0x3f80000004047820 */ /* 0x001fcc0000410000 */
[----:B------:R-:W0:Y:S02]  /*25f0*/  F2F.F64.F32 R4, R4 ;  /* 0x0000000400047310 */ /* 0x000e240000201800 */
[----:B0-----:R0:W-:Y:S01]  /*2600*/  STG.E.64 desc[UR36][R2.64], R4 ;  /* 0x0000000402007986 */ /* 0x0011e2000c101b24 */
[----:B------:R-:W-:Y:S05]  /*2610*/  BRA `(.L_x_53401) ;  /* 0x0000000800807947 */ /* 0x000fea0003800000 */
.L_x_53396:
        /* <DEDUP_REMOVED lines=12> */
.L_x_53410:
[----:B0-----:R-:W-:Y:S01]  /*26e0*/  FMUL.FTZ R4, R4, 1 ;  /* 0x3f80000004047820 */ /* 0x001fe20000410000 */
[----:B------:R-:W-:-:S05]  /*26f0*/  CS2R R6, SRZ ;  /* 0x0000000000067805 */ /* 0x000fca000001ff00 */
[----:B------:R-:W0:Y:S02]  /*2700*/  F2F.F64.F32 R4, R4 ;  /* 0x0000000400047310 */ /* 0x000e240000201800 */
[----:B0-----:R0:W-:Y:S01]  /*2710*/  STG.E.128 desc[UR36][R2.64], R4 ;  /* 0x0000000402007986 */ /* 0x0011e2000c101d24 */
[----:B------:R-:W-:Y:S05]  /*2720*/  BRA `(.L_x_53401) ;  /* 0x00000008003c7947 */ /* 0x000fea0003800000 */
.L_x_53409:
        /* <DEDUP_REMOVED lines=18> */
.L_x_53414:
[----:B------:R-:W-:Y:S05]  /*2850*/  BSYNC.RECONVERGENT B0 ;  /* 0x0000000000007941 */ /* 0x000fea0003800200 */
.L_x_53413:
[----:B------:R-:W-:-:S05]  /*2860*/  LOP3.LUT R7, R0, 0x80, R7, 0xf8, !PT ;  /* 0x0000008000077812 */ /* 0x000fca00078ef807 */
[----:B------:R0:W-:Y:S01]  /*2870*/  STG.E.U8 desc[UR36][R2.64], R7 ;  /* 0x0000000702007986 */ /* 0x0001e2000c101124 */
[----:B------:R-:W-:Y:S05]  /*2880*/  BRA `(.L_x_53401) ;  /* 0x0000000400e47947 */ /* 0x000fea0003800000 */
.L_x_53412:
        /* <DEDUP_REMOVED lines=14> */
.L_x_53416:
[----:B------:R-:W-:Y:S05]  /*2970*/  BSYNC.RECONVERGENT B0 ;  /* 0x0000000000007941 */ /* 0x000fea0003800200 */
.L_x_53415:
[----:B------:R-:W-:-:S05]  /*2980*/  LOP3.LUT R5, R0, 0x80, R7, 0xf8, !PT ;  /* 0x0000008000057812 */ /* 0x000fca00078ef807 */
[----:B------:R0:W-:Y:S01]  /*2990*/  STG.E.U8 desc[UR36][R2.64], R5 ;  /* 0x0000000502007986 */ /* 0x0001e2000c101124 */
[----:B------:R-:W-:Y:S05]  /*29a0*/  BRA `(.L_x_53401) ;  /* 0x00000004009c7947 */ /* 0x000fea0003800000 */
.L_x_53411:
[----:B0-----:R-:W-:-:S05]  /*29b0*/  F2FP.BF16.F32.PACK_AB R4, RZ, R4 ;  /* 0x00000004ff04723e */ /* 0x001fca00000010ff */
[----:B------:R0:W-:Y:S01]  /*29c0*/  STG.E.U16 desc[UR36][R2.64], R4 ;  /* 0x0000000402007986 */ /* 0x0001e2000c101524 */
[----:B------:R-:W-:Y:S05]  /*29d0*/  BRA `(.L_x_53401) ;  /* 0x0000000400907947 */ /* 0x000fea0003800000 */
.L_x_53408:
        /* <DEDUP_REMOVED lines=11> */
.L_x_53419:
        /* <DEDUP_REMOVED lines=12> */
.L_x_53422:
[----:B------:R-:W-:-:S04]  /*2b50*/  SHF.R.U32.HI R0, RZ, 0x14, R4 ;  /* 0x00000014ff007819 */ /* 0x000fc80000011604 */
[----:B------:R-:W-:-:S04]  /*2b60*/  LOP3.LUT R5, R0, 0x1, RZ, 0xc0, !PT ;  /* 0x0000000100057812 */ /* 0x000fc800078ec0ff */
[----:B------:R-:W-:-:S04]  /*2b70*/  IADD3 R0, PT, PT, R4, 0x487ffff, R5 ;  /* 0x0487ffff04007810 */ /* 0x000fc80007ffe005 */
[----:B------:R-:W-:-:S04]  /*2b80*/  SHF.R.U32.HI R0, RZ, 0x14, R0 ;  /* 0x00000014ff007819 */ /* 0x000fc80000011600 */
[----:B------:R-:W-:-:S07]  /*2b90*/  LOP3.LUT R5, R0, 0xff, RZ, 0xc0, !PT ;  /* 0x000000ff00057812 */ /* 0x000fce00078ec0ff */
.L_x_53423:
[----:B------:R-:W-:-:S04]  /*2ba0*/  SHF.R.U32.HI R4, RZ, 0x18, R4 ;  /* 0x00000018ff047819 */ /* 0x000fc80000011604 */
[----:B------:R-:W-:-:S04]  /*2bb0*/  LOP3.LUT R5, R5, 0x80, R4, 0xf8, !PT ;  /* 0x0000008005057812 */ /* 0x000fc800078ef804 */
[----:B------:R-:W-:-:S07]  /*2bc0*/  PRMT R0, R5, 0x7610, R0 ;  /* 0x0000761005007816 */ /* 0x000fce0000000000 */
.L_x_53421:
[----:B------:R-:W-:Y:S05]  /*2bd0*/  BSYNC.RECONVERGENT B0 ;  /* 0x0000000000007941 */ /* 0x000fea0003800200 */
.L_x_53420:
[----:B------:R4:W-:Y:S01]  /*2be0*/  STG.E.U8 desc[UR36][R2.64], R0 ;  /* 0x0000000002007986 */ /* 0x0009e2000c101124 */
[----:B------:R-:W-:Y:S05]  /*2bf0*/  BRA `(.L_x_53401) ;  /* 0x0000000400087947 */ /* 0x000fea0003800000 */
.L_x_53418:
        /* <DEDUP_REMOVED lines=12> */
.L_x_53426:
[----:B------:R-:W-:-:S04]  /*2cc0*/  SHF.R.U32.HI R0, RZ, 0x15, R4 ;  /* 0x00000015ff007819 */ /* 0x000fc80000011604 */
[----:B------:R-:W-:-:S04]  /*2cd0*/  LOP3.LUT R5, R0, 0x1, RZ, 0xc0, !PT ;  /* 0x0000000100057812 */ /* 0x000fc800078ec0ff */
[----:B------:R-:W-:-:S04]  /*2ce0*/  IADD3 R0, PT, PT, R4, 0x88fffff, R5 ;  /* 0x088fffff04007810 */ /* 0x000fc80007ffe005 */
[----:B------:R-:W-:-:S04]  /*2cf0*/  SHF.R.U32.HI R0, RZ, 0x15, R0 ;  /* 0x00000015ff007819 */ /* 0x000fc80000011600 */
[----:B------:R-:W-:-:S07]  /*2d00*/  LOP3.LUT R5, R0, 0xff, RZ, 0xc0, !PT ;  /* 0x000000ff00057812 */ /* 0x000fce00078ec0ff */
.L_x_53427:
[----:B------:R-:W-:-:S04]  /*2d10*/  SHF.R.U32.HI R4, RZ, 0x18, R4 ;  /* 0x00000018ff047819 */ /* 0x000fc80000011604 */
[----:B------:R-:W-:-:S04]  /*2d20*/  LOP3.LUT R5, R5, 0x80, R4, 0xf8, !PT ;  /* 0x0000008005057812 */ /* 0x000fc800078ef804 */
[----:B------:R-:W-:-:S07]  /*2d30*/  PRMT R0, R5, 0x7610, R0 ;  /* 0x0000761005007816 */ /* 0x000fce0000000000 */
.L_x_53425:
[----:B------:R-:W-:Y:S05]  /*2d40*/  BSYNC.RECONVERGENT B0 ;  /* 0x0000000000007941 */ /* 0x000fea0003800200 */
.L_x_53424:
[----:B------:R3:W-:Y:S01]  /*2d50*/  STG.E.U8 desc[UR36][R2.64], R0 ;  /* 0x0000000002007986 */ /* 0x0007e2000c101124 */
[----:B------:R-:W-:Y:S05]  /*2d60*/  BRA `(.L_x_53401) ;  /* 0x0000000000ac7947 */ /* 0x000fea0003800000 */
.L_x_53417:
[----:B------:R-:W-:-:S09]  /*2d70*/  UISETP.NE.AND UP0, UPT, UR4, 0x1c, UPT ;  /* 0x0000001c0400788c */ /* 0x000fd2000bf05270 */
[----:B------:R-:W-:Y:S05]  /*2d80*/  BRA.U !UP0, `(.L_x_53428) ;  /* 0x00000001089c7547 */ /* 0x000fea000b800000 */
[----:B------:R-:W-:-:S09]  /*2d90*/  UISETP.NE.AND UP0, UPT, UR4, 0x1d, UPT ;  /* 0x0000001d0400788c */ /* 0x000fd2000bf05270 */
[----:B------:R-:W-:Y:S05]  /*2da0*/  BRA.U !UP0, `(.L_x_53429) ;  /* 0x0000000108887547 */ /* 0x000fea000b800000 */
[----:B------:R-:W-:-:S09]  /*2db0*/  UISETP.NE.AND UP0, UPT, UR4, 0x2c, UPT ;  /* 0x0000002c0400788c */ /* 0x000fd2000bf05270 */
[----:B------:R-:W-:Y:S05]  /*2dc0*/  BRA.U !UP0, `(.L_x_53430) ;  /* 0x0000000108447547 */ /* 0x000fea000b800000 */
.L_x_53400:
        /* <DEDUP_REMOVED lines=16> */
.L_x_53431:
[----:B------:R-:W-:Y:S05]  /*2ed0*/  BRA `(.L_x_53401) ;  /* 0x0000000000507947 */ /* 0x000fea0003800000 */
.L_x_53430:
        /* <DEDUP_REMOVED lines=15> */
.L_x_53429:
[----:B0-----:R-:W0:Y:S02]  /*2fd0*/  F2I.U64.TRUNC R4, R4 ;  /* 0x0000000400047311 */ /* 0x001e24000020d800 */
[----:B0-----:R1:W-:Y:S01]  /*2fe0*/  STG.E.64 desc[UR36][R2.64], R4 ;  /* 0x0000000402007986 */ /* 0x0013e2000c101b24 */
[----:B------:R-:W-:Y:S05]  /*2ff0*/  BRA `(.L_x_53401) ;  /* 0x0000000000087947 */ /* 0x000fea0003800000 */
.L_x_53428:
[----:B0-----:R-:W0:Y:S02]  /*3000*/  F2I.FTZ.U32.TRUNC.NTZ R5, R4 ;  /* 0x0000000400057305 */ /* 0x001e24000021f000 */
[----:B0-----:R0:W-:Y:S02]  /*3010*/  STG.E desc[UR36][R2.64], R5 ;  /* 0x0000000502007986 */ /* 0x0011e4000c101924 */
.L_x_53401:
[----:B------:R-:W-:-:S07]  /*3020*/  VIADD R17, R17, 0x80 ;  /* 0x0000008011117836 */ /* 0x000fce0000000000 */
.L_x_53365:
[----:B------:R-:W-:Y:S05]  /*3030*/  BSYNC.RECONVERGENT B7 ;  /* 0x0000000000077941 */ /* 0x000fea0003800200 */
.L_x_53364:
        /* <DEDUP_REMOVED lines=307> */
.L_x_53434:
        /* <DEDUP_REMOVED lines=18> */
.L_x_53439:
[----:B------:R-:W2:Y:S02]  /*4490*/  LDG.E.U8 R0, desc[UR36][R2.64] ;  /* 0x0000002402007981 */ /* 0x000ea4000c1e1100 */
[----:B--2---:R-:W-:Y:S01]  /*44a0*/  I2FP.F32.U32 R0, R0 ;  /* 0x0000000000007245 */ /* 0x004fe20000201000 */
[----:B------:R-:W-:Y:S06]  /*44b0*/  BRA `(.L_x_53441) ;  /* 0x0000000c00247947 */ /* 0x000fec0003800000 */
.L_x_53438:
        /* <DEDUP_REMOVED lines=9> */
.L_x_53443:
[----:B------:R-:W2:Y:S02]  /*4550*/  LDG.E R0, desc[UR36][R2.64] ;  /* 0x0000002402007981 */ /* 0x000ea4000c1e1900 */
[----:B--2---:R-:W-:Y:S01]  /*4560*/  I2FP.F32.S32 R0, R0 ;  /* 0x0000000000007245 */ /* 0x004fe20000201400 */
[----:B------:R-:W-:Y:S06]  /*4570*/  BRA `(.L_x_53441) ;  /* 0x0000000800f47947 */ /* 0x000fec0003800000 */
.L_x_53442:
[----:B------:R-:W2:Y:S02]  /*4580*/  LDG.E.U16 R0, desc[UR36][R2.64] ;  /* 0x0000002402007981 */ /* 0x000ea4000c1e1500 */
[----:B--2---:R-:W0:Y:S01]  /*4590*/  I2F.S16 R0, R0 ;  /* 0x0000000000007306 */ /* 0x004e220000101400 */
[----:B------:R-:W-:Y:S05]  /*45a0*/  BRA `(.L_x_53441) ;  /* 0x0000000800e87947 */ /* 0x000fea0003800000 */
.L_x_53437:
        /* <DEDUP_REMOVED lines=8> */
.L_x_53445:
[----:B------:R-:W2:Y:S02]  /*4630*/  LDG.E.U16 R0, desc[UR36][R2.64] ;  /* 0x0000002402007981 */ /* 0x000ea4000c1e1500 */
[----:B--2---:R-:W-:Y:S01]  /*4640*/  HADD2.F32 R0, -RZ, R0.H0_H0 ;  /* 0x20000000ff007230 */ /* 0x004fe20000004100 */
[----:B------:R-:W-:Y:S06]  /*4650*/  BRA `(.L_x_53441) ;  /* 0x0000000800bc7947 */ /* 0x000fec0003800000 */
.L_x_53444:
        /* <DEDUP_REMOVED lines=8> */
.L_x_53447:
[----:B------:R-:W2:Y:S02]  /*46e0*/  LDG.E.U16 R0, desc[UR36][R2.64] ;  /* 0x0000002402007981 */ /* 0x000ea4000c1e1500 */
[----:B--2---:R-:W-:Y:S01]  /*46f0*/  HADD2.F32 R0, -RZ, R0.H0_H0 ;  /* 0x20000000ff007230 */ /* 0x004fe20000004100 */
[----:B------:R-:W-:Y:S06]  /*4700*/  BRA `(.L_x_53441) ;  /* 0x0000000800907947 */ /* 0x000fec0003800000 */
.L_x_53446:
[----:B------:R-:W2:Y:S01]  /*4710*/  LDG.E.64 R2, desc[UR36][R2.64] ;  /* 0x0000002402027981 */ /* 0x000ea2000c1e1b00 */
[----:B------:R-:W-:Y:S01]  /*4720*/  UMOV UR4, 0xf0000000 ;  /* 0xf000000000047882 */ /* 0x000fe20000000000 */
[----:B------:R-:W-:Y:S01]  /*4730*/  UMOV UR5, 0x380fffff ;  /* 0x380fffff00057882 */ /* 0x000fe20000000000 */
[----:B--2---:R-:W0:Y:S01]  /*4740*/  F2F.F32.F64 R0, R2 ;  /* 0x0000000200007310 */ /* 0x004e220000301000 */
[----:B------:R-:W-:-:S14]  /*4750*/  DSETP.GEU.AND P0, PT, |R2|, UR4, PT ;  /* 0x0000000402007e2a */ /* 0x000fdc000bf0e200 */
[----:B0-----:R-:W-:Y:S01]  /*4760*/  @!P0 FMUL R0, R0, 1.175494350822287508e-38 ;  /* 0x0080000000008820 */ /* 0x001fe20000400000 */
[----:B------:R-:W-:Y:S06]  /*4770*/  BRA `(.L_x_53441) ;  /* 0x0000000800747947 */ /* 0x000fec0003800000 */
.L_x_53436:
        /* <DEDUP_REMOVED lines=12> */
.L_x_53450:
[----:B------:R-:W2:Y:S01]  /*4840*/  LDG.E.64 R2, desc[UR36][R2.64] ;  /* 0x0000002402027981 */ /* 0x000ea2000c1e1b00 */
[----:B------:R-:W-:Y:S01]  /*4850*/  UMOV UR4, 0xf0000000 ;  /* 0xf000000000047882 */ /* 0x000fe20000000000 */
[----:B------:R-:W-:Y:S01]  /*4860*/  UMOV UR5, 0x380fffff ;  /* 0x380fffff00057882 */ /* 0x000fe20000000000 */
[----:B--2---:R-:W0:Y:S01]  /*4870*/  F2F.F32.F64 R0, R2 ;  /* 0x0000000200007310 */ /* 0x004e220000301000 */
[----:B------:R-:W-:-:S14]  /*4880*/  DSETP.GEU.AND P0, PT, |R2|, UR4, PT ;  /* 0x0000000402007e2a */ /* 0x000fdc000bf0e200 */
[----:B0-----:R-:W-:Y:S01]  /*4890*/  @!P0 FMUL R0, R0, 1.175494350822287508e-38 ;  /* 0x0080000000008820 */ /* 0x001fe20000400000 */
[----:B------:R-:W-:Y:S06]  /*48a0*/  BRA `(.L_x_53441) ;  /* 0x0000000800287947 */ /* 0x000fec0003800000 */
.L_x_53449:
        /* <DEDUP_REMOVED lines=25> */
.L_x_53452:
        /* <DEDUP_REMOVED lines=12> */
.L_x_53451:
[----:B------:R-:W2:Y:S02]  /*4b00*/  LDG.E.U16 R0, desc[UR36][R2.64] ;  /* 0x0000002402007981 */ /* 0x000ea4000c1e1500 */
[----:B--2---:R-:W-:Y:S01]  /*4b10*/  IMAD.U32 R0, R0, 0x10000, RZ ;  /* 0x0001000000007824 */ /* 0x004fe200078e00ff */
[----:B------:R-:W-:Y:S06]  /*4b20*/  BRA `(.L_x_53441) ;  /* 0x0000000400887947 */ /* 0x000fec0003800000 */
.L_x_53448:
        /* <DEDUP_REMOVED lines=11> */
.L_x_53455:
        /* <DEDUP_REMOVED lines=20> */
.L_x_53457:
[----:B------:R-:W-:Y:S05]  /*4d20*/  BSYNC.RECONVERGENT B0 ;  /* 0x0000000000007941 */ /* 0x000fea0003800200 */
.L_x_53456:
[----:B------:R-:W-:Y:S01]  /*4d30*/  IMAD.SHL.U32 R0, R0, 0x100000, RZ ;  /* 0x0010000000007824 */ /* 0x000fe200078e00ff */
[----:B------:R-:W-:-:S04]  /*4d40*/  LEA R2, R2, 0x3b800000, 0x17 ;  /* 0x3b80000002027811 */ /* 0x000fc800078eb8ff */
[----:B------:R-:W-:Y:S01]  /*4d50*/  LOP3.LUT R0, R2, R0, R7, 0xfe, !PT ;  /* 0x0000000002007212 */ /* 0x000fe200078efe07 */
[----:B------:R-:W-:Y:S06]  /*4d60*/  BRA `(.L_x_53441) ;  /* 0x0000000000f87947 */ /* 0x000fec0003800000 */
.L_x_53454:
        /* <DEDUP_REMOVED lines=20> */
.L_x_53459:
[----:B------:R-:W-:Y:S05]  /*4eb0*/  BSYNC.RECONVERGENT B0 ;  /* 0x0000000000007941 */ /* 0x000fea0003800200 */
.L_x_53458:
[----:B------:R-:W-:Y:S02]  /*4ec0*/  SHF.L.U32 R0, R0, 0x15, RZ ;  /* 0x0000001500007819 */ /* 0x000fe400000006ff */
[----:B------:R-:W-:-:S04]  /*4ed0*/  LEA R2, R2, 0x37800000, 0x17 ;  /* 0x3780000002027811 */ /* 0x000fc800078eb8ff */
[----:B------:R-:W-:Y:S01]  /*4ee0*/  LOP3.LUT R0, R2, R0, R7, 0xfe, !PT ;  /* 0x0000000002007212 */ /* 0x000fe200078efe07 */
[----:B------:R-:W-:Y:S06]  /*4ef0*/  BRA `(.L_x_53441) ;  /* 0x0000000000947947 */ /* 0x000fec0003800000 */
.L_x_53453:
        /* <DEDUP_REMOVED lines=14> */
.L_x_53440:
        /* <DEDUP_REMOVED lines=16> */
.L_x_53462:
[----:B------:R-:W-:Y:S01]  /*50e0*/  IMAD.MOV.U32 R0, RZ, RZ, RZ ;  /* 0x000000ffff007224 */ /* 0x000fe200078e00ff */
[----:B------:R-:W-:Y:S06]  /*50f0*/  BRA `(.L_x_53441) ;  /* 0x0000000000147947 */ /* 0x000fec0003800000 */
.L_x_53461:
[----:B------:R-:W2:Y:S02]  /*5100*/  LDG.E.64 R2, desc[UR36][R2.64] ;  /* 0x0000002402027981 */ /* 0x000ea4000c1e1b00 */
[----:B--2---:R0:W1:Y:S01]  /*5110*/  I2F.U64 R0, R2 ;  /* 0x0000000200007312 */ /* 0x0040620000301000 */
[----:B------:R-:W-:Y:S05]  /*5120*/  BRA `(.L_x_53441) ;  /* 0x0000000000087947 */ /* 0x000fea0003800000 */
.L_x_53460:
[----:B------:R-:W2:Y:S02]  /*5130*/  LDG.E R0, desc[UR36][R2.64] ;  /* 0x0000002402007981 */ /* 0x000ea4000c1e1900 */
[----:B--2---:R-:W-:-:S07]  /*5140*/  I2FP.F32.U32 R0, R0 ;  /* 0x0000000000007245 */ /* 0x004fce0000201000 */
.L_x_53441:
[----:B------:R-:W-:Y:S05]  /*5150*/  BSYNC.RECONVERGENT B6 ;  /* 0x0000000000067941 */ /* 0x000fea0003800200 */
.L_x_53435:
[----:B------:R-:W0:Y:S01]  /*5160*/  LDCU UR4, c[0x0][0x590] ;  /* 0x0000b200ff0477ac */ /* 0x000e220008000800 */
[----:B------:R-:W1:Y:S01]  /*5170*/  LDCU.64 UR6, c[0x0][0x580] ;  /* 0x0000b000ff0677ac */ /* 0x000e620008000a00 */
[----:B0-234-:R-:W0:Y:S01]  /*5180*/  MUFU.LG2 R3, UR4 ;  /* 0x0000000400037d08 */ /* 0x01de220008000c00 */
[----:B------:R-:W-:Y:S01]  /*5190*/  UPRMT UR4, UR41, 0x9910, URZ ;  /* 0x0000991029047896 */ /* 0x000fe200080000ff */
[----:B-1----:R-:W-:-:S03]  /*51a0*/  IADD3 R2, P0, PT, R16, UR6, RZ ;  /* 0x0000000610027c10 */ /* 0x002fc6000ff1e0ff */
[----:B------:R-:W-:Y:S01]  /*51b0*/  UISETP.GT.AND UP0, UPT, UR4, 0x9, UPT ;  /* 0x000000090400788c */ /* 0x000fe2000bf04270 */
[----:B0----5:R-:W-:Y:S01]  /*51c0*/  FMUL.FTZ R4, R3, R0 ;  /* 0x0000000003047220 */ /* 0x021fe20000410000 */
[----:B------:R-:W-:-:S05]  /*51d0*/  IMAD.X R3, RZ, RZ, UR7, P0 ;  /* 0x00000007ff037e24 */ /* 0x000fca00080e06ff */
        /* <DEDUP_REMOVED lines=13> */
.L_x_53466:
[----:B0-----:R-:W0:Y:S02]  /*52b0*/  F2I.S64.TRUNC R4, R4 ;  /* 0x0000000400047311 */ /* 0x001e24000020d900 */
[----:B0-----:R-:W-:-:S05]  /*52c0*/  MOV R7, R4 ;  /* 0x0000000400077202 */ /* 0x001fca0000000f00 */
[----:B------:R3:W-:Y:S01]  /*52d0*/  STG.E.U8 desc[UR36][R2.64], R7 ;  /* 0x0000000702007986 */ /* 0x0007e2000c101124 */
[----:B------:R-:W-:Y:S05]  /*52e0*/  BRA `(.L_x_53468) ;  /* 0x0000000c00287947 */ /* 0x000fea0003800000 */
.L_x_53465:
        /* <DEDUP_REMOVED lines=9> */
.L_x_53470:
[----:B0-----:R-:W0:Y:S02]  /*5380*/  F2I.FTZ.TRUNC.NTZ R5, R4 ;  /* 0x0000000400057305 */ /* 0x001e24000021f100 */
[----:B0-----:R2:W-:Y:S01]  /*5390*/  STG.E desc[UR36][R2.64], R5 ;  /* 0x0000000502007986 */ /* 0x0015e2000c101924 */
[----:B------:R-:W-:Y:S05]  /*53a0*/  BRA `(.L_x_53468) ;  /* 0x0000000800f87947 */ /* 0x000fea0003800000 */
.L_x_53469:
[----:B0-----:R-:W0:Y:S02]  /*53b0*/  F2I.FTZ.TRUNC.NTZ R5, R4 ;  /* 0x0000000400057305 */ /* 0x001e24000021f100 */
[----:B0-----:R0:W-:Y:S01]  /*53c0*/  STG.E.U16 desc[UR36][R2.64], R5 ;  /* 0x0000000502007986 */ /* 0x0011e2000c101524 */
[----:B------:R-:W-:Y:S05]  /*53d0*/  BRA `(.L_x_53468) ;  /* 0x0000000800ec7947 */ /* 0x000fea0003800000 */
.L_x_53464:
        /* <DEDUP_REMOVED lines=8> */
.L_x_53472:
[----:B0-----:R-:W-:-:S05]  /*5460*/  F2FP.F16.F32.PACK_AB R4, RZ, R4 ;  /* 0x00000004ff04723e */ /* 0x001fca00000000ff */
[----:B------:R0:W-:Y:S01]  /*5470*/  STG.E.U16 desc[UR36][R2.64], R4 ;  /* 0x0000000402007986 */ /* 0x0001e2000c101524 */
[----:B------:R-:W-:Y:S05]  /*5480*/  BRA `(.L_x_53468) ;  /* 0x0000000800c07947 */ /* 0x000fea0003800000 */
.L_x_53471:
        /* <DEDUP_REMOVED lines=9> */
.L_x_53474:
[----:B0-----:R-:W-:-:S04]  /*5520*/  F2FP.F16.F32.PACK_AB R5, RZ, R4 ;  /* 0x00000004ff05723e */ /* 0x001fc800000000ff */
[----:B------:R-:W-:-:S05]  /*5530*/  PRMT R5, R5, 0x5410, RZ ;  /* 0x0000541005057816 */ /* 0x000fca00000000ff */
[----:B------:R0:W-:Y:S01]  /*5540*/  STG.E desc[UR36][R2.64], R5 ;  /* 0x0000000502007986 */ /* 0x0001e2000c101924 */
[----:B------:R-:W-:Y:S05]  /*5550*/  BRA `(.L_x_53468) ;  /* 0x00000008008c7947 */ /* 0x000fea0003800000 */
.L_x_53473:
[----:B0-----:R-:W-:-:S06]  /*5560*/  FMUL.FTZ R4, R4, 1 ;  /* 0x3f80000004047820 */ /* 0x001fcc0000410000 */
[----:B------:R-:W0:Y:S02]  /*5570*/  F2F.F64.F32 R4, R4 ;  /* 0x0000000400047310 */ /* 0x000e240000201800 */
[----:B0-----:R0:W-:Y:S01]  /*5580*/  STG.E.64 desc[UR36][R2.64], R4 ;  /* 0x0000000402007986 */ /* 0x0011e2000c101b24 */
[----:B------:R-:W-:Y:S05]  /*5590*/  BRA `(.L_x_53468) ;  /* 0x00000008007c7947 */ /* 0x000fea0003800000 */
.L_x_53463:
        /* <DEDUP_REMOVED lines=13> */
.L_x_53478:
        /* <DEDUP_REMOVED lines=16> */
.L_x_53481:
[----:B------:R-:W-:-:S04]  /*5770*/  SHF.R.U32.HI R4, RZ, 0x18, R4 ;  /* 0x00000018ff047819 */ /* 0x000fc80000011604 */
[----:B------:R-:W-:-:S04]  /*5780*/  LOP3.LUT R4, R5, 0x80, R4, 0xf8, !PT ;  /* 0x0000008005047812 */ /* 0x000fc800078ef804 */
[----:B------:R-:W-:-:S07]  /*5790*/  PRMT R0, R4, 0x7610, R0 ;  /* 0x0000761004007816 */ /* 0x000fce0000000000 */
.L_x_53480:
[----:B------:R-:W-:Y:S05]  /*57a0*/  BSYNC.RECONVERGENT B0 ;  /* 0x0000000000007941 */ /* 0x000fea0003800200 */
.L_x_53479:
[----:B------:R0:W-:Y:S01]  /*57b0*/  STG.E.U8 desc[UR36][R2.64], R0 ;  /* 0x0000000002007986 */ /* 0x0001e2000c101124 */
[----:B------:R-:W-:Y:S05]  /*57c0*/  BRA `(.L_x_53468) ;  /* 0x0000000400f07947 */ /* 0x000fea0003800000 */
.L_x_53477:
        /* <DEDUP_REMOVED lines=16> */
.L_x_53484:
[----:B------:R-:W-:-:S04]  /*58d0*/  SHF.R.U32.HI R4, RZ, 0x18, R4 ;  /* 0x00000018ff047819 */ /* 0x000fc80000011604 */
[----:B------:R-:W-:-:S04]  /*58e0*/  LOP3.LUT R5, R5, 0x80, R4, 0xf8, !PT ;  /* 0x0000008005057812 */ /* 0x000fc800078ef804 */
[----:B------:R-:W-:-:S07]  /*58f0*/  PRMT R0, R5, 0x7610, R0 ;  /* 0x0000761005007816 */ /* 0x000fce0000000000 */
.L_x_53483:
[----:B------:R-:W-:Y:S05]  /*5900*/  BSYNC.RECONVERGENT B0 ;  /* 0x0000000000007941 */ /* 0x000fea0003800200 */
.L_x_53482:
[----:B------:R0:W-:Y:S01]  /*5910*/  STG.E.U8 desc[UR36][R2.64], R0 ;  /* 0x0000000002007986 */ /* 0x0001e2000c101124 */
[----:B------:R-:W-:Y:S05]  /*5920*/  BRA `(.L_x_53468) ;  /* 0x0000000400987947 */ /* 0x000fea0003800000 */
.L_x_53476:
        /* <DEDUP_REMOVED lines=21> */
.L_x_53486:
[----:B0-----:R-:W0:Y:S02]  /*5a80*/  F2I.U64.TRUNC R4, R4 ;  /* 0x0000000400047311 */ /* 0x001e24000020d800 */
[----:B0-----:R0:W-:Y:S01]  /*5a90*/  STG.E.64 desc[UR36][R2.64], R4 ;  /* 0x0000000402007986 */ /* 0x0011e2000c101b24 */
[----:B------:R-:W-:Y:S05]  /*5aa0*/  BRA `(.L_x_53468) ;  /* 0x0000000400387947 */ /* 0x000fea0003800000 */
.L_x_53485:
[----:B0-----:R-:W0:Y:S02]  /*5ab0*/  F2I.FTZ.U32.TRUNC.NTZ R5, R4 ;  /* 0x0000000400057305 */ /* 0x001e24000021f000 */
[----:B0-----:R0:W-:Y:S01]  /*5ac0*/  STG.E desc[UR36][R2.64], R5 ;  /* 0x0000000502007986 */ /* 0x0011e2000c101924 */
[----:B------:R-:W-:Y:S05]  /*5ad0*/  BRA `(.L_x_53468) ;  /* 0x00000004002c7947 */ /* 0x000fea0003800000 */
.L_x_53475:
        /* <DEDUP_REMOVED lines=10> */
.L_x_53488:
[----:B0-----:R-:W-:Y:S01]  /*5b80*/  FMUL.FTZ R4, R4, 1 ;  /* 0x3f80000004047820 */ /* 0x001fe20000410000 */
[----:B------:R-:W-:-:S05]  /*5b90*/  CS2R R6, SRZ ;  /* 0x0000000000067805 */ /* 0x000fca000001ff00 */
[----:B------:R-:W0:Y:S02]  /*5ba0*/  F2F.F64.F32 R4, R4 ;  /* 0x0000000400047310 */ /* 0x000e240000201800 */
[----:B0-----:R0:W-:Y:S01]  /*5bb0*/  STG.E.128 desc[UR36][R2.64], R4 ;  /* 0x0000000402007986 */ /* 0x0011e2000c101d24 */
[----:B------:R-:W-:Y:S05]  /*5bc0*/  BRA `(.L_x_53468) ;  /* 0x0000000000f07947 */ /* 0x000fea0003800000 */
.L_x_53487:
[----:B------:R-:W-:-:S09]  /*5bd0*/  UISETP.NE.AND UP0, UPT, UR4, 0xf, UPT ;  /* 0x0000000f0400788c */ /* 0x000fd2000bf05270 */
[----:B------:R-:W-:Y:S05]  /*5be0*/  BRA.U !UP0, `(.L_x_53489) ;  /* 0x0000000108e07547 */ /* 0x000fea000b800000 */
[----:B------:R-:W-:-:S09]  /*5bf0*/  UISETP.NE.AND UP0, UPT, UR4, 0x17, UPT ;  /* 0x000000170400788c */ /* 0x000fd2000bf05270 */
[----:B------:R-:W-:Y:S05]  /*5c00*/  BRA.U !UP0, `(.L_x_53490) ;  /* 0x00000001088c7547 */ /* 0x000fea000b800000 */
[----:B------:R-:W-:-:S09]  /*5c10*/  UISETP.NE.AND UP0, UPT, UR4, 0x18, UPT ;  /* 0x000000180400788c */ /* 0x000fd2000bf05270 */
[----:B------:R-:W-:Y:S05]  /*5c20*/  BRA.U !UP0, `(.L_x_53491) ;  /* 0x0000000108447547 */ /* 0x000fea000b800000 */
.L_x_53467:
        /* <DEDUP_REMOVED lines=16> */
.L_x_53492:
[----:B------:R-:W-:Y:S05]  /*5d30*/  BRA `(.L_x_53468) ;  /* 0x0000000000947947 */ /* 0x000fea0003800000 */
.L_x_53491:
        /* <DEDUP_REMOVED lines=12> */
.L_x_53494:
[----:B------:R-:W-:Y:S05]  /*5e00*/  BSYNC.RECONVERGENT B0 ;  /* 0x0000000000007941 */ /* 0x000fea0003800200 */
.L_x_53493:
[----:B------:R-:W-:-:S05]  /*5e10*/  LOP3.LUT R5, R0, 0x80, R7, 0xf8, !PT ;  /* 0x0000008000057812 */ /* 0x000fca00078ef807 */
[----:B------:R0:W-:Y:S01]  /*5e20*/  STG.E.U8 desc[UR36][R2.64], R5 ;  /* 0x0000000502007986 */ /* 0x0001e2000c101124 */
[----:B------:R-:W-:Y:S05]  /*5e30*/  BRA `(.L_x_53468) ;  /* 0x0000000000547947 */ /* 0x000fea0003800000 */
.L_x_53490:
        /* <DEDUP_REMOVED lines=11> */
.L_x_53496:
[----:B------:R-:W-:Y:S02]  /*5ef0*/  ISETP.GT.U32.AND P0, PT, R6, 0x7f800000, PT ;  /* 0x7f8000000600780c */ /* 0x000fe40003f04070 */
[----:B------:R-:W-:-:S04]  /*5f00*/  MOV R0, 0x7f ;  /* 0x0000007f00007802 */ /* 0x000fc80000000f00 */
[----:B------:R-:W-:-:S07]  /*5f10*/  SEL R0, R0, 0x7c, P0 ;  /* 0x0000007c00007807 */ /* 0x000fce0000000000 */
.L_x_53497:
[----:B------:R-:W-:Y:S05]  /*5f20*/  BSYNC.RECONVERGENT B0 ;  /* 0x0000000000007941 */ /* 0x000fea0003800200 */
.L_x_53495:
[----:B------:R-:W-:-:S04]  /*5f30*/  SHF.R.U32.HI R5, RZ, 0x18, R4 ;  /* 0x00000018ff057819 */ /* 0x000fc80000011604 */
[----:B------:R-:W-:-:S05]  /*5f40*/  LOP3.LUT R5, R0, 0x80, R5, 0xf8, !PT ;  /* 0x0000008000057812 */ /* 0x000fca00078ef805 */
[----:B------:R0:W-:Y:S01]  /*5f50*/  STG.E.U8 desc[UR36][R2.64], R5 ;  /* 0x0000000502007986 */ /* 0x0001e2000c101124 */
[----:B------:R-:W-:Y:S05]  /*5f60*/  BRA `(.L_x_53468) ;  /* 0x0000000000087947 */ /* 0x000fea0003800000 */
.L_x_53489:
[----:B0-----:R-:W-:-:S05]  /*5f70*/  F2FP.BF16.F32.PACK_AB R4, RZ, R4 ;  /* 0x00000004ff04723e */ /* 0x001fca00000010ff */
[----:B------:R0:W-:Y:S02]  /*5f80*/  STG.E.U16 desc[UR36][R2.64], R4 ;  /* 0x0000000402007986 */ /* 0x0001e4000c101524 */
.L_x_53468:
[----:B------:R-:W-:-:S07]  /*5f90*/  VIADD R17, R17, 0x80 ;  /* 0x0000008011117836 */ /* 0x000fce0000000000 */
.L_x_53433:
[----:B------:R-:W-:Y:S05]  /*5fa0*/  BSYNC.RECONVERGENT B7 ;  /* 0x0000000000077941 */ /* 0x000fea0003800200 */
.L_x_53432:
        /* <DEDUP_REMOVED lines=307> */
.L_x_53500:
        /* <DEDUP_REMOVED lines=18> */
.L_x_53505:
[----:B------:R-:W2:Y:S02]  /*7400*/  LDG.E.U8 R0, desc[UR36][R2.64] ;  /* 0x0000002402007981 */ /* 0x000ea4000c1e1100 */
[----:B--2---:R-:W-:Y:S01]  /*7410*/  I2FP.F32.U32 R0, R0 ;  /* 0x0000000000007245 */ /* 0x004fe20000201000 */
[----:B------:R-:W-:Y:S06]  /*7420*/  BRA `(.L_x_53507) ;  /* 0x0000000c00247947 */ /* 0x000fec0003800000 */
.L_x_53504:
        /* <DEDUP_REMOVED lines=9> */
.L_x_53509:
[----:B------:R-:W2:Y:S02]  /*74c0*/  LDG.E R0, desc[UR36][R2.64] ;  /* 0x0000002402007981 */ /* 0x000ea4000c1e1900 */
[----:B--2---:R-:W-:Y:S01]  /*74d0*/  I2FP.F32.S32 R0, R0 ;  /* 0x0000000000007245 */ /* 0x004fe20000201400 */
[----:B------:R-:W-:Y:S06]  /*74e0*/  BRA `(.L_x_53507) ;  /* 0x0000000800f47947 */ /* 0x000fec0003800000 */
.L_x_53508:
[----:B------:R-:W2:Y:S02]  /*74f0*/  LDG.E.U16 R0, desc[UR36][R2.64] ;  /* 0x0000002402007981 */ /* 0x000ea4000c1e1500 */
[----:B--2---:R-:W2:Y:S01]  /*7500*/  I2F.S16 R0, R0 ;  /* 0x0000000000007306 */ /* 0x004ea20000101400 */
[----:B------:R-:W-:Y:S05]  /*7510*/  BRA `(.L_x_53507) ;  /* 0x0000000800e87947 */ /* 0x000fea0003800000 */
.L_x_53503:
        /* <DEDUP_REMOVED lines=8> */
.L_x_53511:
[----:B------:R-:W2:Y:S02]  /*75a0*/  LDG.E.U16 R0, desc[UR36][R2.64] ;  /* 0x0000002402007981 */ /* 0x000ea4000c1e1500 */
[----:B--2---:R-:W-:Y:S01]  /*75b0*/  HADD2.F32 R0, -RZ, R0.H0_H0 ;  /* 0x20000000ff007230 */ /* 0x004fe20000004100 */
[----:B------:R-:W-:Y:S06]  /*75c0*/  BRA `(.L_x_53507) ;  /* 0x0000000800bc7947 */ /* 0x000fec0003800000 */
.L_x_53510:
        /* <DEDUP_REMOVED lines=8> */
.L_x_53513:
[----:B------:R-:W2:Y:S02]  /*7650*/  LDG.E.U16 R0, desc[UR36][R2.64] ;  /* 0x0000002402007981 */ /* 0x000ea4000c1e1500 */
[----:B--2---:R-:W-:Y:S01]  /*7660*/  HADD2.F32 R0, -RZ, R0.H0_H0 ;  /* 0x20000000ff007230 */ /* 0x004fe20000004100 */
[----:B------:R-:W-:Y:S06]  /*7670*/  BRA `(.L_x_53507) ;  /* 0x0000000800907947 */ /* 0x000fec0003800000 */
.L_x_53512:
[----:B------:R-:W2:Y:S01]  /*7680*/  LDG.E.64 R2, desc[UR36][R2.64] ;  /* 0x0000002402027981 */ /* 0x000ea2000c1e1b00 */
[----:B------:R-:W-:Y:S01]  /*7690*/  UMOV UR4, 0xf0000000 ;  /* 0xf000000000047882 */ /* 0x000fe20000000000 */
[----:B------:R-:W-:Y:S01]  /*76a0*/  UMOV UR5, 0x380fffff ;  /* 0x380fffff00057882 */ /* 0x000fe20000000000 */
[----:B--2---:R-:W0:Y:S01]  /*76b0*/  F2F.F32.F64 R0, R2 ;  /* 0x0000000200007310 */ /* 0x004e220000301000 */
[----:B------:R-:W-:-:S14]  /*76c0*/  DSETP.GEU.AND P0, PT, |R2|, UR4, PT ;  /* 0x0000000402007e2a */ /* 0x000fdc000bf0e200 */
[----:B0-----:R-:W-:Y:S01]  /*76d0*/  @!P0 FMUL R0, R0, 1.175494350822287508e-38 ;  /* 0x0080000000008820 */ /* 0x001fe20000400000 */
[----:B------:R-:W-:Y:S06]  /*76e0*/  BRA `(.L_x_53507) ;  /* 0x0000000800747947 */ /* 0x000fec0003800000 */
.L_x_53502:
        /* <DEDUP_REMOVED lines=12> */
.L_x_53516:
[----:B------:R-:W2:Y:S01]  /*77b0*/  LDG.E.64 R2, desc[UR36][R2.64] ;  /* 0x0000002402027981 */ /* 0x000ea2000c1e1b00 */
[----:B------:R-:W-:Y:S01]  /*77c0*/  UMOV UR4, 0xf0000000 ;  /* 0xf000000000047882 */ /* 0x000fe20000000000 */
[----:B------:R-:W-:Y:S01]  /*77d0*/  UMOV UR5, 0x380fffff ;  /* 0x380fffff00057882 */ /* 0x000fe20000000000 */
[----:B--2---:R-:W0:Y:S01]  /*77e0*/  F2F.F32.F64 R0, R2 ;  /* 0x0000000200007310 */ /* 0x004e220000301000 */
[----:B------:R-:W-:-:S14]  /*77f0*/  DSETP.GEU.AND P0, PT, |R2|, UR4, PT ;  /* 0x0000000402007e2a */ /* 0x000fdc000bf0e200 */
[----:B0-----:R-:W-:Y:S01]  /*7800*/  @!P0 FMUL R0, R0, 1.175494350822287508e-38 ;  /* 0x0080000000008820 */ /* 0x001fe20000400000 */
[----:B------:R-:W-:Y:S06]  /*7810*/  BRA `(.L_x_53507) ;  /* 0x0000000800287947 */ /* 0x000fec0003800000 */
.L_x_53515:
        /* <DEDUP_REMOVED lines=25> */
.L_x_53518:
        /* <DEDUP_REMOVED lines=12> */
.L_x_53517:
[----:B------:R-:W2:Y:S02]  /*7a70*/  LDG.E.U16 R0, desc[UR36][R2.64] ;  /* 0x0000002402007981 */ /* 0x000ea4000c1e1500 */
[----:B--2---:R-:W-:Y:S01]  /*7a80*/  IMAD.U32 R0, R0, 0x10000, RZ ;  /* 0x0001000000007824 */ /* 0x004fe200078e00ff */
[----:B------:R-:W-:Y:S06]  /*7a90*/  BRA `(.L_x_53507) ;  /* 0x0000000400887947 */ /* 0x000fec0003800000 */
.L_x_53514:
        /* <DEDUP_REMOVED lines=11> */
.L_x_53521:
        /* <DEDUP_REMOVED lines=20> */
.L_x_53523:
[----:B------:R-:W-:Y:S05]  /*7c90*/  BSYNC.RECONVERGENT B0 ;  /* 0x0000000000007941 */ /* 0x000fea0003800200 */
.L_x_53522:
[----:B------:R-:W-:Y:S02]  /*7ca0*/  SHF.L.U32 R0, R0, 0x14, RZ ;  /* 0x0000001400007819 */ /* 0x000fe400000006ff */
[----:B------:R-:W-:-:S04]  /*7cb0*/  LEA R2, R2, 0x3b800000, 0x17 ;  /* 0x3b80000002027811 */ /* 0x000fc800078eb8ff */
[----:B------:R-:W-:Y:S01]  /*7cc0*/  LOP3.LUT R0, R2, R0, R7, 0xfe, !PT ;  /* 0x0000000002007212 */ /* 0x000fe200078efe07 */
[----:B------:R-:W-:Y:S06]  /*7cd0*/  BRA `(.L_x_53507) ;  /* 0x0000000000f87947 */ /* 0x000fec0003800000 */
.L_x_53520:
        /* <DEDUP_REMOVED lines=20> */
.L_x_53525:
[----:B------:R-:W-:Y:S05]  /*7e20*/  BSYNC.RECONVERGENT B0 ;  /* 0x0000000000007941 */ /* 0x000fea0003800200 */
.L_x_53524:
[----:B------:R-:W-:Y:S01]  /*7e30*/  IMAD.SHL.U32 R0, R0, 0x200000, RZ ;  /* 0x0020000000007824 */ /* 0x000fe200078e00ff */
[----:B------:R-:W-:-:S04]  /*7e40*/  LEA R2, R2, 0x37800000, 0x17 ;  /* 0x3780000002027811 */ /* 0x000fc800078eb8ff */
[----:B------:R-:W-:Y:S01]  /*7e50*/  LOP3.LUT R0, R2, R0, R7, 0xfe, !PT ;  /* 0x0000000002007212 */ /* 0x000fe200078efe07 */
[----:B------:R-:W-:Y:S06]  /*7e60*/  BRA `(.L_x_53507) ;  /* 0x0000000000947947 */ /* 0x000fec0003800000 */
.L_x_53519:
        /* <DEDUP_REMOVED lines=14> */
.L_x_53506:
        /* <DEDUP_REMOVED lines=16> */
.L_x_53528:
[----:B------:R-:W-:Y:S01]  /*8050*/  MOV R0, RZ ;  /* 0x000000ff00007202 */ /* 0x000fe20000000f00 */
[----:B------:R-:W-:Y:S06]  /*8060*/  BRA `(.L_x_53507) ;  /* 0x0000000000147947 */ /* 0x000fec0003800000 */
.L_x_53527:
[----:B------:R-:W2:Y:S02]  /*8070*/  LDG.E.64 R2, desc[UR36][R2.64] ;  /* 0x0000002402027981 */ /* 0x000ea4000c1e1b00 */
[----:B--2---:R0:W1:Y:S01]  /*8080*/  I2F.U64 R0, R2 ;  /* 0x0000000200007312 */ /* 0x0040620000301000 */
[----:B------:R-:W-:Y:S05]  /*8090*/  BRA `(.L_x_53507) ;  /* 0x0000000000087947 */ /* 0x000fea0003800000 */
.L_x_53526:
[----:B------:R-:W2:Y:S02]  /*80a0*/  LDG.E R0, desc[UR36][R2.64] ;  /* 0x0000002402007981 */ /* 0x000ea4000c1e1900 */
[----:B--2---:R-:W-:-:S07]  /*80b0*/  I2FP.F32.U32 R0, R0 ;  /* 0x0000000000007245 */ /* 0x004fce0000201000 */
.L_x_53507:
[----:B------:R-:W-:Y:S05]  /*80c0*/  BSYNC.RECONVERGENT B6 ;  /* 0x0000000000067941 */ /* 0x000fea0003800200 */
.L_x_53501:
[----:B------:R-:W0:Y:S01]  /*80d0*/  LDCU UR4, c[0x0][0x590] ;  /* 0x0000b200ff0477ac */ /* 0x000e220008000800 */
[----:B------:R-:W1:Y:S01]  /*80e0*/  LDCU.64 UR6, c[0x0][0x580] ;  /* 0x0000b000ff0677ac */ /* 0x000e620008000a00 */
[----:B0--3--:R-:W2:Y:S01]  /*80f0*/  MUFU.LG2 R3, UR4 ;  /* 0x0000000400037d08 */ /* 0x009ea20008000c00 */
[----:B------:R-:W-:Y:S01]  /*8100*/  UPRMT UR4, UR41, 0x9910, URZ ;  /* 0x0000991029047896 */ /* 0x000fe200080000ff */
[----:B-1----:R-:W-:-:S03]  /*8110*/  IADD3 R2, P0, PT, R16, UR6, RZ ;  /* 0x0000000610027c10 */ /* 0x002fc6000ff1e0ff */
[----:B------:R-:W-:Y:S01]  /*8120*/  UISETP.GT.AND UP0, UPT, UR4, 0x9, UPT ;  /* 0x000000090400788c */ /* 0x000fe2000bf04270 */
[----:B--2-45:R-:W-:Y:S01]  /*8130*/  FMUL.FTZ R4, R3, R0 ;  /* 0x0000000003047220 */ /* 0x034fe20000410000 */
        /* <DEDUP_REMOVED lines=14> */
.L_x_53532:
[----:B0-----:R-:W0:Y:S02]  /*8220*/  F2I.S64.TRUNC R4, R4 ;  /* 0x0000000400047311 */ /* 0x001e24000020d900 */
[----:B0-----:R-:W-:-:S05]  /*8230*/  IMAD.MOV.U32 R7, RZ, RZ, R4 ;  /* 0x000000ffff077224 */ /* 0x001fca00078e0004 */
[----:B------:R0:W-:Y:S01]  /*8240*/  STG.E.U8 desc[UR36][R2.64], R7 ;  /* 0x0000000702007986 */ /* 0x0001e2000c101124 */
[----:B------:R-:W-:Y:S05]  /*8250*/  BRA `(.L_x_53534) ;  /* 0x0000000c00287947 */ /* 0x000fea0003800000 */
.L_x_53531:
        /* <DEDUP_REMOVED lines=9> */
.L_x_53536:
[----:B0-----:R-:W0:Y:S02]  /*82f0*/  F2I.FTZ.TRUNC.NTZ R5, R4 ;  /* 0x0000000400057305 */ /* 0x001e24000021f100 */
[----:B0-----:R0:W-:Y:S01]  /*8300*/  STG.E desc[UR36][R2.64], R5 ;  /* 0x0000000502007986 */ /* 0x0011e2000c101924 */
[----:B------:R-:W-:Y:S05]  /*8310*/  BRA `(.L_x_53534) ;  /* 0x0000000800f87947 */ /* 0x000fea0003800000 */
.L_x_53535:
[----:B0-----:R-:W0:Y:S02]  /*8320*/  F2I.FTZ.TRUNC.NTZ R5, R4 ;  /* 0x0000000400057305 */ /* 0x001e24000021f100 */
[----:B0-----:R0:W-:Y:S01]  /*8330*/  STG.E.U16 desc[UR36][R2.64], R5 ;  /* 0x0000000502007986 */ /* 0x0011e2000c101524 */
[----:B------:R-:W-:Y:S05]  /*8340*/  BRA `(.L_x_53534) ;  /* 0x0000000800ec7947 */ /* 0x000fea0003800000 */
.L_x_53530:
        /* <DEDUP_REMOVED lines=8> */
.L_x_53538:
[----:B0-----:R-:W-:-:S05]  /*83d0*/  F2FP.F16.F32.PACK_AB R4, RZ, R4 ;  /* 0x00000004ff04723e */ /* 0x001fca00000000ff */
[----:B------:R0:W-:Y:S01]  /*83e0*/  STG.E.U16 desc[UR36][R2.64], R4 ;  /* 0x0000000402007986 */ /* 0x0001e2000c101524 */
[----:B------:R-:W-:Y:S05]  /*83f0*/  BRA `(.L_x_53534) ;  /* 0x0000000800c07947 */ /* 0x000fea0003800000 */
.L_x_53537:
        /* <DEDUP_REMOVED lines=9> */
.L_x_53540:
[----:B0-----:R-:W-:-:S04]  /*8490*/  F2FP.F16.F32.PACK_AB R5, RZ, R4 ;  /* 0x00000004ff05723e */ /* 0x001fc800000000ff */
[----:B------:R-:W-:-:S05]  /*84a0*/  PRMT R5, R5, 0x5410, RZ ;  /* 0x0000541005057816 */ /* 0x000fca00000000ff */
[----:B------:R0:W-:Y:S01]  /*84b0*/  STG.E desc[UR36][R2.64], R5 ;  /* 0x0000000502007986 */ /* 0x0001e2000c101924 */
[----:B------:R-:W-:Y:S05]  /*84c0*/  BRA `(.L_x_53534) ;  /* 0x00000008008c7947 */ /* 0x000fea0003800000 */
.L_x_53539:
[----:B0-----:R-:W-:-:S06]  /*84d0*/  FMUL.FTZ R4, R4, 1 ;  /* 0x3f80000004047820 */ /* 0x001fcc0000410000 */
[----:B------:R-:W0:Y:S02]  /*84e0*/  F2F.F64.F32 R4, R4 ;  /* 0x0000000400047310 */ /* 0x000e240000201800 */
[----:B0-----:R0:W-:Y:S01]  /*84f0*/  STG.E.64 desc[UR36][R2.64], R4 ;  /* 0x0000000402007986 */ /* 0x0011e2000c101b24 */
[----:B------:R-:W-:Y:S05]  /*8500*/  BRA `(.L_x_53534) ;  /* 0x00000008007c7947 */ /* 0x000fea0003800000 */
.L_x_53529:
        /* <DEDUP_REMOVED lines=13> */
.L_x_53544:
        /* <DEDUP_REMOVED lines=16> */
.L_x_53547:
[----:B------:R-:W-:-:S04]  /*86e0*/  SHF.R.U32.HI R4, RZ, 0x18, R4 ;  /* 0x00000018ff047819 */ /* 0x000fc80000011604 */
[----:B------:R-:W-:-:S04]  /*86f0*/  LOP3.LUT R4, R5, 0x80, R4, 0xf8, !PT ;  /* 0x0000008005047812 */ /* 0x000fc800078ef804 */
[----:B------:R-:W-:-:S07]  /*8700*/  PRMT R0, R4, 0x7610, R0 ;  /* 0x0000761004007816 */ /* 0x000fce0000000000 */
.L_x_53546:
[----:B------:R-:W-:Y:S05]  /*8710*/  BSYNC.RECONVERGENT B0 ;  /* 0x0000000000007941 */ /* 0x000fea0003800200 */
.L_x_53545:
[----:B------:R0:W-:Y:S01]  /*8720*/  STG.E.U8 desc[UR36][R2.64], R0 ;  /* 0x0000000002007986 */ /* 0x0001e2000c101124 */
[----:B------:R-:W-:Y:S05]  /*8730*/  BRA `(.L_x_53534) ;  /* 0x0000000400f07947 */ /* 0x000fea0003800000 */
.L_x_53543:
        /* <DEDUP_REMOVED lines=16> */
.L_x_53550:
[----:B------:R-:W-:-:S04]  /*8840*/  SHF.R.U32.HI R4, RZ, 0x18, R4 ;  /* 0x00000018ff047819 */ /* 0x000fc80000011604 */
[----:B------:R-:W-:-:S04]  /*8850*/  LOP3.LUT R5, R5, 0x80, R4, 0xf8, !PT ;  /* 0x0000008005057812 */ /* 0x000fc800078ef804 */
[----:B------:R-:W-:-:S07]  /*8860*/  PRMT R0, R5, 0x7610, R0 ;  /* 0x0000761005007816 */ /* 0x000fce0000000000 */
.L_x_53549:
[----:B------:R-:W-:Y:S05]  /*8870*/  BSYNC.RECONVERGENT B0 ;  /* 0x0000000000007941 */ /* 0x000fea0003800200 */
.L_x_53548:
[----:B------:R0:W-:Y:S01]  /*8880*/  STG.E.U8 desc[UR36][R2.64], R0 ;  /* 0x0000000002007986 */ /* 0x0001e2000c101124 */
[----:B------:R-:W-:Y:S05]  /*8890*/  BRA `(.L_x_53534) ;  /* 0x0000000400987947 */ /* 0x000fea0003800000 */
.L_x_53542:
        /* <DEDUP_REMOVED lines=21> */
.L_x_53552:
[----:B0-----:R-:W0:Y:S02]  /*89f0*/  F2I.U64.TRUNC R4, R4 ;  /* 0x0000000400047311 */ /* 0x001e24000020d800 */
[----:B0-----:R0:W-:Y:S01]  /*8a00*/  STG.E.64 desc[UR36][R2.64], R4 ;  /* 0x0000000402007986 */ /* 0x0011e2000c101b24 */
[----:B------:R-:W-:Y:S05]  /*8a10*/  BRA `(.L_x_53534) ;  /* 0x0000000400387947 */ /* 0x000fea0003800000 */
.L_x_53551:
[----:B0-----:R-:W0:Y:S02]  /*8a20*/  F2I.FTZ.U32.TRUNC.NTZ R5, R4 ;  /* 0x0000000400057305 */ /* 0x001e24000021f000 */
[----:B0-----:R0:W-:Y:S01]  /*8a30*/  STG.E desc[UR36][R2.64], R5 ;  /* 0x0000000502007986 */ /* 0x0011e2000c101924 */
[----:B------:R-:W-:Y:S05]  /*8a40*/  BRA `(.L_x_53534) ;  /* 0x00000004002c7947 */ /* 0x000fea0003800000 */
.L_x_53541:
        /* <DEDUP_REMOVED lines=10> */
.L_x_53554:
[----:B0-----:R-:W-:Y:S01]  /*8af0*/  FMUL.FTZ R4, R4, 1 ;  /* 0x3f80000004047820 */ /* 0x001fe20000410000 */
[----:B------:R-:W-:-:S05]  /*8b00*/  CS2R R6, SRZ ;  /* 0x0000000000067805 */ /* 0x000fca000001ff00 */
[----:B------:R-:W0:Y:S02]  /*8b10*/  F2F.F64.F32 R4, R4 ;  /* 0x0000000400047310 */ /* 0x000e240000201800 */
[----:B0-----:R4:W-:Y:S01]  /*8b20*/  STG.E.128 desc[UR36][R2.64], R4 ;  /* 0x0000000402007986 */ /* 0x0019e2000c101d24 */
[----:B------:R-:W-:Y:S05]  /*8b30*/  BRA `(.L_x_53534) ;  /* 0x0000000000f07947 */ /* 0x000fea0003800000 */
.L_x_53553:
[----:B------:R-:W-:-:S09]  /*8b40*/  UISETP.NE.AND UP0, UPT, UR4, 0xf, UPT ;  /* 0x0000000f0400788c */ /* 0x000fd2000bf05270 */
[----:B------:R-:W-:Y:S05]  /*8b50*/  BRA.U !UP0, `(.L_x_53555) ;  /* 0x0000000108e07547 */ /* 0x000fea000b800000 */
[----:B------:R-:W-:-:S09]  /*8b60*/  UISETP.NE.AND UP0, UPT, UR4, 0x17, UPT ;  /* 0x000000170400788c */ /* 0x000fd2000bf05270 */
[----:B------:R-:W-:Y:S05]  /*8b70*/  BRA.U !UP0, `(.L_x_53556) ;  /* 0x00000001088c7547 */ /* 0x000fea000b800000 */
[----:B------:R-:W-:-:S09]  /*8b80*/  UISETP.NE.AND UP0, UPT, UR4, 0x18, UPT ;  /* 0x000000180400788c */ /* 0x000fd2000bf05270 */
[----:B------:R-:W-:Y:S05]  /*8b90*/  BRA.U !UP0, `(.L_x_53557) ;  /* 0x0000000108447547 */ /* 0x000fea000b800000 */
.L_x_53533:
        /* <DEDUP_REMOVED lines=16> */
.L_x_53558:
[----:B------:R-:W-:Y:S05]  /*8ca0*/  BRA `(.L_x_53534) ;  /* 0x0000000000947947 */ /* 0x000fea0003800000 */
.L_x_53557:
        /* <DEDUP_REMOVED lines=12> */
.L_x_53560:
[----:B------:R-:W-:Y:S05]  /*8d70*/  BSYNC.RECONVERGENT B0 ;  /* 0x0000000000007941 */ /* 0x000fea0003800200 */
.L_x_53559:
[----:B------:R-:W-:-:S05]  /*8d80*/  LOP3.LUT R5, R0, 0x80, R7, 0xf8, !PT ;  /* 0x0000008000057812 */ /* 0x000fca00078ef807 */
[----:B------:R2:W-:Y:S01]  /*8d90*/  STG.E.U8 desc[UR36][R2.64], R5 ;  /* 0x0000000502007986 */ /* 0x0005e2000c101124 */
[----:B------:R-:W-:Y:S05]  /*8da0*/  BRA `(.L_x_53534) ;  /* 0x0000000000547947 */ /* 0x000fea0003800000 */
.L_x_53556:
        /* <DEDUP_REMOVED lines=11> */
.L_x_53562:
[----:B------:R-:W-:Y:S01]  /*8e60*/  IMAD.MOV.U32 R0, RZ, RZ, 0x7f ;  /* 0x0000007fff007424 */ /* 0x000fe200078e00ff */
[----:B------:R-:W-:-:S04]  /*8e70*/  ISETP.GT.U32.AND P0, PT, R6, 0x7f800000, PT ;  /* 0x7f8000000600780c */ /* 0x000fc80003f04070 */
[----:B------:R-:W-:-:S09]  /*8e80*/  SEL R0, R0, 0x7c, P0 ;  /* 0x0000007c00007807 */ /* 0x000fd20000000000 */
.L_x_53563:
[----:B------:R-:W-:Y:S05]  /*8e90*/  BSYNC.RECONVERGENT B0 ;  /* 0x0000000000007941 */ /* 0x000fea0003800200 */
.L_x_53561:
[----:B------:R-:W-:-:S04]  /*8ea0*/  SHF.R.U32.HI R5, RZ, 0x18, R4 ;  /* 0x00000018ff057819 */ /* 0x000fc80000011604 */
[----:B------:R-:W-:-:S05]  /*8eb0*/  LOP3.LUT R5, R0, 0x80, R5, 0xf8, !PT ;  /* 0x0000008000057812 */ /* 0x000fca00078ef805 */
[----:B------:R1:W-:Y:S01]  /*8ec0*/  STG.E.U8 desc[UR36][R2.64], R5 ;  /* 0x0000000502007986 */ /* 0x0003e2000c101124 */
[----:B------:R-:W-:Y:S05]  /*8ed0*/  BRA `(.L_x_53534) ;  /* 0x0000000000087947 */ /* 0x000fea0003800000 */
.L_x_53555:
[----:B0-----:R-:W-:-:S05]  /*8ee0*/  F2FP.BF16.F32.PACK_AB R4, RZ, R4 ;  /* 0x00000004ff04723e */ /* 0x001fca00000010ff */
[----:B------:R0:W-:Y:S02]  /*8ef0*/  STG.E.U16 desc[UR36][R2.64], R4 ;  /* 0x0000000402007986 */ /* 0x0001e4000c101524 */
.L_x_53534:
[----:B------:R-:W-:-:S07]  /*8f00*/  IADD3 R17, PT, PT, R17, 0x80, RZ ;  /* 0x0000008011117810 */ /* 0x000fce0007ffe0ff */
.L_x_53499:
[----:B------:R-:W-:Y:S05]  /*8f10*/  BSYNC.RECONVERGENT B7 ;  /* 0x0000000000077941 */ /* 0x000fea0003800200 */
.L_x_53498:
        /* <DEDUP_REMOVED lines=306> */
.L_x_53564:
        /* <DEDUP_REMOVED lines=20> */
.L_x_53569:
[----:B------:R-:W2:Y:S02]  /*a380*/  LDG.E.U8 R0, desc[UR36][R2.64] ;  /* 0x0000002402007981 */ /* 0x000ea4000c1e1100 */
[----:B--2---:R-:W-:Y:S01]  /*a390*/  I2FP.F32.U32 R0, R0 ;  /* 0x0000000000007245 */ /* 0x004fe20000201000 */
[----:B------:R-:W-:Y:S06]  /*a3a0*/  BRA `(.L_x_53571) ;  /* 0x0000000c00247947 */ /* 0x000fec0003800000 */
.L_x_53568:
        /* <DEDUP_REMOVED lines=9> */
.L_x_53573:
[----:B------:R-:W2:Y:S02]  /*a440*/  LDG.E R0, desc[UR36][R2.64] ;  /* 0x0000002402007981 */ /* 0x000ea4000c1e1900 */
[----:B--2---:R-:W-:Y:S01]  /*a450*/  I2FP.F32.S32 R0, R0 ;  /* 0x0000000000007245 */ /* 0x004fe20000201400 */
[----:B------:R-:W-:Y:S06]  /*a460*/  BRA `(.L_x_53571) ;  /* 0x0000000800f47947 */ /* 0x000fec0003800000 */
.L_x_53572:
[----:B------:R-:W2:Y:S02]  /*a470*/  LDG.E.U16 R0, desc[UR36][R2.64] ;  /* 0x0000002402007981 */ /* 0x000ea4000c1e1500 */
[----:B--2---:R-:W0:Y:S01]  /*a480*/  I2F.S16 R0, R0 ;  /* 0x0000000000007306 */ /* 0x004e220000101400 */
[----:B------:R-:W-:Y:S05]  /*a490*/  BRA `(.L_x_53571) ;  /* 0x0000000800e87947 */ /* 0x000fea0003800000 */
.L_x_53567:
        /* <DEDUP_REMOVED lines=8> */
.L_x_53575:
[----:B------:R-:W2:Y:S02]  /*a520*/  LDG.E.U16 R0, desc[UR36][R2.64] ;  /* 0x0000002402007981 */ /* 0x000ea4000c1e1500 */
[----:B--2---:R-:W-:Y:S01]  /*a530*/  HADD2.F32 R0, -RZ, R0.H0_H0 ;  /* 0x20000000ff007230 */ /* 0x004fe20000004100 */
[----:B------:R-:W-:Y:S06]  /*a540*/  BRA `(.L_x_53571) ;  /* 0x0000000800bc7947 */ /* 0x000fec0003800000 */
.L_x_53574:
        /* <DEDUP_REMOVED lines=8> */
.L_x_53577:
[----:B------:R-:W2:Y:S02]  /*a5d0*/  LDG.E.U16 R0, desc[UR36][R2.64] ;  /* 0x0000002402007981 */ /* 0x000ea4000c1e1500 */
[----:B--2---:R-:W-:Y:S01]  /*a5e0*/  HADD2.F32 R0, -RZ, R0.H0_H0 ;  /* 0x20000000ff007230 */ /* 0x004fe20000004100 */
[----:B------:R-:W-:Y:S06]  /*a5f0*/  BRA `(.L_x_53571) ;  /* 0x0000000800907947 */ /* 0x000fec0003800000 */
.L_x_53576:
[----:B------:R-:W2:Y:S01]  /*a600*/  LDG.E.64 R2, desc[UR36][R2.64] ;  /* 0x0000002402027981 */ /* 0x000ea2000c1e1b00 */
[----:B------:R-:W-:Y:S01]  /*a610*/  UMOV UR4, 0xf0000000 ;  /* 0xf000000000047882 */ /* 0x000fe20000000000 */
[----:B------:R-:W-:Y:S01]  /*a620*/  UMOV UR5, 0x380fffff ;  /* 0x380fffff00057882 */ /* 0x000fe20000000000 */
[----:B--2---:R-:W0:Y:S01]  /*a630*/  F2F.F32.F64 R0, R2 ;  /* 0x0000000200007310 */ /* 0x004e220000301000 */
[----:B------:R-:W-:-:S14]  /*a640*/  DSETP.GEU.AND P0, PT, |R2|, UR4, PT ;  /* 0x0000000402007e2a */ /* 0x000fdc000bf0e200 */
[----:B0-----:R-:W-:Y:S01]  /*a650*/  @!P0 FMUL R0, R0, 1.175494350822287508e-38 ;  /* 0x0080000000008820 */ /* 0x001fe20000400000 */
[----:B------:R-:W-:Y:S06]  /*a660*/  BRA `(.L_x_53571) ;  /* 0x0000000800747947 */ /* 0x000fec0003800000 */
.L_x_53566:
        /* <DEDUP_REMOVED lines=12> */
.L_x_53580:
[----:B------:R-:W2:Y:S01]  /*a730*/  LDG.E.64 R2, desc[UR36][R2.64] ;  /* 0x0000002402027981 */ /* 0x000ea2000c1e1b00 */
[----:B------:R-:W-:Y:S01]  /*a740*/  UMOV UR4, 0xf0000000 ;  /* 0xf000000000047882 */ /* 0x000fe20000000000 */
[----:B------:R-:W-:Y:S01]  /*a750*/  UMOV UR5, 0x380fffff ;  /* 0x380fffff00057882 */ /* 0x000fe20000000000 */
[----:B--2---:R-:W0:Y:S01]  /*a760*/  F2F.F32.F64 R0, R2 ;  /* 0x0000000200007310 */ /* 0x004e220000301000 */
[----:B------:R-:W-:-:S14]  /*a770*/  DSETP.GEU.AND P0, PT, |R2|, UR4, PT ;  /* 0x0000000402007e2a */ /* 0x000fdc000bf0e200 */
[----:B0-----:R-:W-:Y:S01]  /*a780*/  @!P0 FMUL R0, R0, 1.175494350822287508e-38 ;  /* 0x0080000000008820 */ /* 0x001fe20000400000 */
[----:B------:R-:W-:Y:S06]  /*a790*/  BRA `(.L_x_53571) ;  /* 0x0000000800287947 */ /* 0x000fec0003800000 */
.L_x_53579:
        /* <DEDUP_REMOVED lines=25> */
.L_x_53582:
        /* <DEDUP_REMOVED lines=12> */
.L_x_53581:
[----:B------:R-:W2:Y:S02]  /*a9f0*/  LDG.E.U16 R0, desc[UR36][R2.64] ;  /* 0x0000002402007981 */ /* 0x000ea4000c1e1500 */
[----:B--2---:R-:W-:Y:S01]  /*aa00*/  SHF.L.U32 R0, R0, 0x10, RZ ;  /* 0x0000001000007819 */ /* 0x004fe200000006ff */
[----:B------:R-:W-:Y:S06]  /*aa10*/  BRA `(.L_x_53571) ;  /* 0x0000000400887947 */ /* 0x000fec0003800000 */
.L_x_53578:
        /* <DEDUP_REMOVED lines=11> */
.L_x_53585:
        /* <DEDUP_REMOVED lines=20> */
.L_x_53587:
[----:B------:R-:W-:Y:S05]  /*ac10*/  BSYNC.RECONVERGENT B0 ;  /* 0x0000000000007941 */ /* 0x000fea0003800200 */
.L_x_53586:
[----:B------:R-:W-:Y:S01]  /*ac20*/  IMAD.SHL.U32 R0, R0, 0x100000, RZ ;  /* 0x0010000000007824 */ /* 0x000fe200078e00ff */
[----:B------:R-:W-:-:S04]  /*ac30*/  LEA R2, R2, 0x3b800000, 0x17 ;  /* 0x3b80000002027811 */ /* 0x000fc800078eb8ff */
[----:B------:R-:W-:Y:S01]  /*ac40*/  LOP3.LUT R0, R2, R0, R7, 0xfe, !PT ;  /* 0x0000000002007212 */ /* 0x000fe200078efe07 */
[----:B------:R-:W-:Y:S06]  /*ac50*/  BRA `(.L_x_53571) ;  /* 0x0000000000f87947 */ /* 0x000fec0003800000 */
.L_x_53584:
        /* <DEDUP_REMOVED lines=20> */
.L_x_53589:
[----:B------:R-:W-:Y:S05]  /*ada0*/  BSYNC.RECONVERGENT B0 ;  /* 0x0000000000007941 */ /* 0x000fea0003800200 */
.L_x_53588:
[----:B------:R-:W-:Y:S02]  /*adb0*/  SHF.L.U32 R0, R0, 0x15, RZ ;  /* 0x0000001500007819 */ /* 0x000fe400000006ff */
[----:B------:R-:W-:-:S04]  /*adc0*/  LEA R2, R2, 0x37800000, 0x17 ;  /* 0x3780000002027811 */ /* 0x000fc800078eb8ff */
[----:B------:R-:W-:Y:S01]  /*add0*/  LOP3.LUT R0, R2, R0, R7, 0xfe, !PT ;  /* 0x0000000002007212 */ /* 0x000fe200078efe07 */
[----:B------:R-:W-:Y:S06]  /*ade0*/  BRA `(.L_x_53571) ;  /* 0x0000000000947947 */ /* 0x000fec0003800000 */
.L_x_53583:
        /* <DEDUP_REMOVED lines=14> */
.L_x_53570:
        /* <DEDUP_REMOVED lines=16> */
.L_x_53592:
[----:B------:R-:W-:Y:S01]  /*afd0*/  IMAD.MOV.U32 R0, RZ, RZ, RZ ;  /* 0x000000ffff007224 */ /* 0x000fe200078e00ff */
[----:B------:R-:W-:Y:S06]  /*afe0*/  BRA `(.L_x_53571) ;  /* 0x0000000000147947 */ /* 0x000fec0003800000 */
.L_x_53591:
[----:B------:R-:W2:Y:S02]  /*aff0*/  LDG.E.64 R2, desc[UR36][R2.64] ;  /* 0x0000002402027981 */ /* 0x000ea4000c1e1b00 */
[----:B--2---:R0:W1:Y:S01]  /*b000*/  I2F.U64 R0, R2 ;  /* 0x0000000200007312 */ /* 0x0040620000301000 */
[----:B------:R-:W-:Y:S05]  /*b010*/  BRA `(.L_x_53571) ;  /* 0x0000000000087947 */ /* 0x000fea0003800000 */
.L_x_53590:
[----:B------:R-:W2:Y:S02]  /*b020*/  LDG.E R0, desc[UR36][R2.64] ;  /* 0x0000002402007981 */ /* 0x000ea4000c1e1900 */
[----:B--2---:R-:W-:-:S07]  /*b030*/  I2FP.F32.U32 R0, R0 ;  /* 0x0000000000007245 */ /* 0x004fce0000201000 */
.L_x_53571:
[----:B------:R-:W-:Y:S05]  /*b040*/  BSYNC.RECONVERGENT B6 ;  /* 0x0000000000067941 */ /* 0x000fea0003800200 */
.L_x_53565:
[----:B------:R-:W0:Y:S02]  /*b050*/  LDCU UR4, c[0x0][0x590] ;  /* 0x0000b200ff0477ac */ /* 0x000e240008000800 */
[----:B0-23--:R-:W1:Y:S01]  /*b060*/  MUFU.LG2 R3, UR4 ;  /* 0x0000000400037d08 */ /* 0x00de620008000c00 */
[----:B------:R-:W-:-:S04]  /*b070*/  UPRMT UR4, UR41, 0x9910, URZ ;  /* 0x0000991029047896 */ /* 0x000fc800080000ff */
[----:B------:R-:W-:Y:S01]  /*b080*/  UISETP.GT.AND UP0, UPT, UR4, 0x9, UPT ;  /* 0x000000090400788c */ /* 0x000fe2000bf04270 */
[----:B-1--45:R-:W-:-:S06]  /*b090*/  FMUL.FTZ R2, R3, R0 ;  /* 0x0000000003027220 */ /* 0x032fcc0000410000 */
        /* <DEDUP_REMOVED lines=13> */
.L_x_53596:
[----:B0-----:R-:W0:Y:S02]  /*b170*/  F2I.S64.TRUNC R2, R2 ;  /* 0x0000000200027311 */ /* 0x001e24000020d900 */
[----:B0-----:R-:W-:-:S05]  /*b180*/  MOV R5, R2 ;  /* 0x0000000200057202 */ /* 0x001fca0000000f00 */
[----:B------:R-:W-:Y:S01]  /*b190*/  STG.E.U8 desc[UR36][R16.64], R5 ;  /* 0x0000000510007986 */ /* 0x000fe2000c101124 */
[----:B------:R-:W-:Y:S05]  /*b1a0*/  EXIT ;  /* 0x000000000000794d */ /* 0x000fea0003800000 */
.L_x_53595:
        /* <DEDUP_REMOVED lines=9> */
.L_x_53599:
[----:B0-----:R-:W0:Y:S02]  /*b240*/  F2I.FTZ.TRUNC.NTZ R3, R2 ;  /* 0x0000000200037305 */ /* 0x001e24000021f100 */
[----:B0-----:R-:W-:Y:S01]  /*b250*/  STG.E desc[UR36][R16.64], R3 ;  /* 0x0000000310007986 */ /* 0x001fe2000c101924 */
[----:B------:R-:W-:Y:S05]  /*b260*/  EXIT ;  /* 0x000000000000794d */ /* 0x000fea0003800000 */
.L_x_53598:
[----:B0-----:R-:W0:Y:S02]  /*b270*/  F2I.FTZ.TRUNC.NTZ R3, R2 ;  /* 0x0000000200037305 */ /* 0x001e24000021f100 */
[----:B0-----:R-:W-:Y:S01]  /*b280*/  STG.E.U16 desc[UR36][R16.64], R3 ;  /* 0x0000000310007986 */ /* 0x001fe2000c101524 */
[----:B------:R-:W-:Y:S05]  /*b290*/  EXIT ;  /* 0x000000000000794d */ /* 0x000fea0003800000 */
.L_x_53594:
        /* <DEDUP_REMOVED lines=8> */
.L_x_53601:
[----:B0-----:R-:W-:-:S05]  /*b320*/  F2FP.F16.F32.PACK_AB R2, RZ, R2 ;  /* 0x00000002ff02723e */ /* 0x001fca00000000ff */
[----:B------:R-:W-:Y:S01]  /*b330*/  STG.E.U16 desc[UR36][R16.64], R2 ;  /* 0x0000000210007986 */ /* 0x000fe2000c101524 */
[----:B------:R-:W-:Y:S05]  /*b340*/  EXIT ;  /* 0x000000000000794d */ /* 0x000fea0003800000 */
.L_x_53600:
        /* <DEDUP_REMOVED lines=9> */
.L_x_53603:
[----:B0-----:R-:W-:-:S04]  /*b3e0*/  F2FP.F16.F32.PACK_AB R3, RZ, R2 ;  /* 0x00000002ff03723e */ /* 0x001fc800000000ff */
[----:B------:R-:W-:-:S05]  /*b3f0*/  PRMT R3, R3, 0x5410, RZ ;  /* 0x0000541003037816 */ /* 0x000fca00000000ff */
[----:B------:R-:W-:Y:S01]  /*b400*/  STG.E desc[UR36][R16.64], R3 ;  /* 0x0000000310007986 */ /* 0x000fe2000c101924 */
[----:B------:R-:W-:Y:S05]  /*b410*/  EXIT ;  /* 0x000000000000794d */ /* 0x000fea0003800000 */
.L_x_53602:
[----:B0-----:R-:W-:-:S06]  /*b420*/  FMUL.FTZ R2, R2, 1 ;  /* 0x3f80000002027820 */ /* 0x001fcc0000410000 */
[----:B------:R-:W0:Y:S02]  /*b430*/  F2F.F64.F32 R2, R2 ;  /* 0x0000000200027310 */ /* 0x000e240000201800 */
[----:B0-----:R-:W-:Y:S01]  /*b440*/  STG.E.64 desc[UR36][R16.64], R2 ;  /* 0x0000000210007986 */ /* 0x001fe2000c101b24 */
[----:B------:R-:W-:Y:S05]  /*b450*/  EXIT ;  /* 0x000000000000794d */ /* 0x000fea0003800000 */
.L_x_53593:
        /* <DEDUP_REMOVED lines=13> */
.L_x_53607:
        /* <DEDUP_REMOVED lines=16> */
.L_x_53610:
[----:B------:R-:W-:-:S04]  /*b630*/  SHF.R.U32.HI R2, RZ, 0x18, R2 ;  /* 0x00000018ff027819 */ /* 0x000fc80000011602 */
[----:B------:R-:W-:-:S04]  /*b640*/  LOP3.LUT R2, R3, 0x80, R2, 0xf8, !PT ;  /* 0x0000008003027812 */ /* 0x000fc800078ef802 */
[----:B------:R-:W-:-:S07]  /*b650*/  PRMT R8, R2, 0x7610, R8 ;  /* 0x0000761002087816 */ /* 0x000fce0000000008 */
.L_x_53609:
[----:B------:R-:W-:Y:S05]  /*b660*/  BSYNC.RECONVERGENT B0 ;  /* 0x0000000000007941 */ /* 0x000fea0003800200 */
.L_x_53608:
[----:B------:R-:W-:Y:S01]  /*b670*/  STG.E.U8 desc[UR36][R16.64], R8 ;  /* 0x0000000810007986 */ /* 0x000fe2000c101124 */
[----:B------:R-:W-:Y:S05]  /*b680*/  EXIT ;  /* 0x000000000000794d */ /* 0x000fea0003800000 */
.L_x_53606:
        /* <DEDUP_REMOVED lines=16> */
.L_x_53613:
[----:B------:R-:W-:-:S04]  /*b790*/  SHF.R.U32.HI R2, RZ, 0x18, R2 ;  /* 0x00000018ff027819 */ /* 0x000fc80000011602 */
[----:B------:R-:W-:-:S04]  /*b7a0*/  LOP3.LUT R3, R3, 0x80, R2, 0xf8, !PT ;  /* 0x0000008003037812 */ /* 0x000fc800078ef802 */
[----:B------:R-:W-:-:S07]  /*b7b0*/  PRMT R8, R3, 0x7610, R8 ;  /* 0x0000761003087816 */ /* 0x000fce0000000008 */
.L_x_53612:
[----:B------:R-:W-:Y:S05]  /*b7c0*/  BSYNC.RECONVERGENT B0 ;  /* 0x0000000000007941 */ /* 0x000fea0003800200 */
.L_x_53611:
[----:B------:R-:W-:Y:S01]  /*b7d0*/  STG.E.U8 desc[UR36][R16.64], R8 ;  /* 0x0000000810007986 */ /* 0x000fe2000c101124 */
[----:B------:R-:W-:Y:S05]  /*b7e0*/  EXIT ;  /* 0x000000000000794d */ /* 0x000fea0003800000 */
.L_x_53605:
        /* <DEDUP_REMOVED lines=21> */
.L_x_53615:
[----:B0-----:R-:W0:Y:S02]  /*b940*/  F2I.U64.TRUNC R2, R2 ;  /* 0x0000000200027311 */ /* 0x001e24000020d800 */
[----:B0-----:R-:W-:Y:S01]  /*b950*/  STG.E.64 desc[UR36][R16.64], R2 ;  /* 0x0000000210007986 */ /* 0x001fe2000c101b24 */
[----:B------:R-:W-:Y:S05]  /*b960*/  EXIT ;  /* 0x000000000000794d */ /* 0x000fea0003800000 */
.L_x_53614:
[----:B0-----:R-:W0:Y:S02]  /*b970*/  F2I.FTZ.U32.TRUNC.NTZ R3, R2 ;  /* 0x0000000200037305 */ /* 0x001e24000021f000 */
[----:B0-----:R-:W-:Y:S01]  /*b980*/  STG.E desc[UR36][R16.64], R3 ;  /* 0x0000000310007986 */ /* 0x001fe2000c101924 */
[----:B------:R-:W-:Y:S05]  /*b990*/  EXIT ;  /* 0x000000000000794d */ /* 0x000fea0003800000 */
.L_x_53604:
        /* <DEDUP_REMOVED lines=10> */
.L_x_53617:
[----:B0-----:R-:W-:Y:S01]  /*ba40*/  FMUL.FTZ R4, R2, 1 ;  /* 0x3f80000002047820 */ /* 0x001fe20000410000 */
[----:B------:R-:W-:-:S05]  /*ba50*/  CS2R R6, SRZ ;  /* 0x0000000000067805 */ /* 0x000fca000001ff00 */
[----:B------:R-:W0:Y:S02]  /*ba60*/  F2F.F64.F32 R4, R4 ;  /* 0x0000000400047310 */ /* 0x000e240000201800 */
[----:B0-----:R-:W-:Y:S01]  /*ba70*/  STG.E.128 desc[UR36][R16.64], R4 ;  /* 0x0000000410007986 */ /* 0x001fe2000c101d24 */
[----:B------:R-:W-:Y:S05]  /*ba80*/  EXIT ;  /* 0x000000000000794d */ /* 0x000fea0003800000 */
.L_x_53616:
[----:B------:R-:W-:-:S09]  /*ba90*/  UISETP.NE.AND UP0, UPT, UR4, 0xf, UPT ;  /* 0x0000000f0400788c */ /* 0x000fd2000bf05270 */
[----:B------:R-:W-:Y:S05]  /*baa0*/  BRA.U !UP0, `(.L_x_53618) ;  /* 0x0000000108e07547 */ /* 0x000fea000b800000 */
[----:B------:R-:W-:-:S09]  /*bab0*/  UISETP.NE.AND UP0, UPT, UR4, 0x17, UPT ;  /* 0x000000170400788c */ /* 0x000fd2000bf05270 */
[----:B------:R-:W-:Y:S05]  /*bac0*/  BRA.U !UP0, `(.L_x_53619) ;  /* 0x00000001088c7547 */ /* 0x000fea000b800000 */
[----:B------:R-:W-:-:S09]  /*bad0*/  UISETP.NE.AND UP0, UPT, UR4, 0x18, UPT ;  /* 0x000000180400788c */ /* 0x000fd2000bf05270 */
[----:B------:R-:W-:Y:S05]  /*bae0*/  BRA.U !UP0, `(.L_x_53620) ;  /* 0x0000000108447547 */ /* 0x000fea000b800000 */
.L_x_53597:
        /* <DEDUP_REMOVED lines=16> */
.L_x_53621:
[----:B------:R-:W-:Y:S05]  /*bbf0*/  EXIT ;  /* 0x000000000000794d */ /* 0x000fea0003800000 */
.L_x_53620:
        /* <DEDUP_REMOVED lines=12> */
.L_x_53623:
[----:B------:R-:W-:Y:S05]  /*bcc0*/  BSYNC.RECONVERGENT B0 ;  /* 0x0000000000007941 */ /* 0x000fea0003800200 */
.L_x_53622:
[----:B------:R-:W-:-:S05]  /*bcd0*/  LOP3.LUT R3, R0, 0x80, R5, 0xf8, !PT ;  /* 0x0000008000037812 */ /* 0x000fca00078ef805 */
[----:B------:R-:W-:Y:S01]  /*bce0*/  STG.E.U8 desc[UR36][R16.64], R3 ;  /* 0x0000000310007986 */ /* 0x000fe2000c101124 */
[----:B------:R-:W-:Y:S05]  /*bcf0*/  EXIT ;  /* 0x000000000000794d */ /* 0x000fea0003800000 */
.L_x_53619:
        /* <DEDUP_REMOVED lines=11> */
.L_x_53625:
[----:B------:R-:W-:Y:S01]  /*bdb0*/  HFMA2 R0, -RZ, RZ, 0, 7.569789886474609375e-06 ;  /* 0x0000007fff007431 */ /* 0x000fe200000001ff */
[----:B------:R-:W-:-:S04]  /*bdc0*/  ISETP.GT.U32.AND P0, PT, R4, 0x7f800000, PT ;  /* 0x7f8000000400780c */ /* 0x000fc80003f04070 */
[----:B------:R-:W-:-:S09]  /*bdd0*/  SEL R0, R0, 0x7c, P0 ;  /* 0x0000007c00007807 */ /* 0x000fd20000000000 */
.L_x_53626:
[----:B------:R-:W-:Y:S05]  /*bde0*/  BSYNC.RECONVERGENT B0 ;  /* 0x0000000000007941 */ /* 0x000fea0003800200 */
.L_x_53624:
[----:B------:R-:W-:-:S04]  /*bdf0*/  SHF.R.U32.HI R3, RZ, 0x18, R2 ;  /* 0x00000018ff037819 */ /* 0x000fc80000011602 */
[----:B------:R-:W-:-:S05]  /*be00*/  LOP3.LUT R3, R0, 0x80, R3, 0xf8, !PT ;  /* 0x0000008000037812 */ /* 0x000fca00078ef803 */
[----:B------:R-:W-:Y:S01]  /*be10*/  STG.E.U8 desc[UR36][R16.64], R3 ;  /* 0x0000000310007986 */ /* 0x000fe2000c101124 */
[----:B------:R-:W-:Y:S05]  /*be20*/  EXIT ;  /* 0x000000000000794d */ /* 0x000fea0003800000 */
.L_x_53618:
[----:B0-----:R-:W-:-:S05]  /*be30*/  F2FP.BF16.F32.PACK_AB R2, RZ, R2 ;  /* 0x00000002ff02723e */ /* 0x001fca00000010ff */
[----:B------:R-:W-:Y:S01]  /*be40*/  STG.E.U16 desc[UR36][R16.64], R2 ;  /* 0x0000000210007986 */ /* 0x000fe2000c101524 */
[----:B------:R-:W-:Y:S05]  /*be50*/  EXIT ;  /* 0x000000000000794d */ /* 0x000fea0003800000 */
.L_x_53627:
        /* <DEDUP_REMOVED lines=10> */
.L_x_68762:


//--------------------- .text._ZN2at6native27unrolled_elementwise_kernelIZNS0_50_GLOBAL__N__2680c7bb_12_PowKernel_cu_7dd49032_300322pow_scalar_tensor_implIfEEvRNS_18TensorIteratorBaseET_EUlfE_St5arrayIPcLm2EELi4E23TrivialOffsetCalculatorILi1EjESC_NS0_6memory12LoadWithCastILi1EEENSD_13StoreWithCastILi1EEEEEviS6_T0_T2_T3_T4_T5_ --------------------------
	.section	.text._ZN2at6native27unrolled_elementwise_kernelIZNS0_50_GLOBAL__N__2680c7bb_12_PowKernel_cu_7dd49032_300322pow_scalar_tensor_implIfEEvRNS_18TensorIteratorBaseET_EUlfE_St5arrayIPcLm2EELi4E23TrivialOffsetCalculatorILi1EjESC_NS0_6memory12LoadWithCastILi1EEENSD_13StoreWithCastILi1EEEEEviS6_T0_T2_T3_T4_T5_,"ax",@progbits
	.align	128
        .global         _ZN2at6native27unrolled_elementwise_kernelIZNS0_50_GLOBAL__N__2680c7bb_12_PowKernel_cu_7dd49032_300322pow_scalar_tensor_implIfEEvRNS_18TensorIteratorBaseET_EUlfE_St5arrayIPcLm2EELi4E23TrivialOffsetCalculatorILi1EjESC_NS0_6memory12LoadWithCastILi1EEENSD_13StoreWithCastILi1EEEEEviS6_T0_T2_T3_T4_T5_
        .type           _ZN2at6native27unrolled_elementwise_kernelIZNS0_50_GLOBAL__N__2680c7bb_12_PowKernel_cu_7dd49032_300322pow_scalar_tensor_implIfEEvRNS_18TensorIteratorBaseET_EUlfE_St5arrayIPcLm2EELi4E23TrivialOffsetCalculatorILi1EjESC_NS0_6memory12LoadWithCastILi1EEENSD_13StoreWithCastILi1EEEEEviS6_T0_T2_T3_T4_T5_,@function
        .size           _ZN2at6native27unrolled_elementwise_kernelIZNS0_50_GLOBAL__N__2680c7bb_12_PowKernel_cu_7dd49032_300322pow_scalar_tensor_implIfEEvRNS_18TensorIteratorBaseET_EUlfE_St5arrayIPcLm2EELi4E23TrivialOffsetCalculatorILi1EjESC_NS0_6memory12LoadWithCastILi1EEENSD_13StoreWithCastILi1EEEEEviS6_T0_T2_T3_T4_T5_,(.L_x_68763 - _ZN2at6native27unrolled_elementwise_kernelIZNS0_50_GLOBAL__N__2680c7bb_12_PowKernel_cu_7dd49032_300322pow_scalar_tensor_implIfEEvRNS_18TensorIteratorBaseET_EUlfE_St5arrayIPcLm2EELi4E23TrivialOffsetCalculatorILi1EjESC_NS0_6memory12LoadWithCastILi1EEENSD_13StoreWithCastILi1EEEEEviS6_T0_T2_T3_T4_T5_)
        .other          _ZN2at6native27unrolled_elementwise_kernelIZNS0_50_GLOBAL__N__2680c7bb_12_PowKernel_cu_7dd49032_300322pow_scalar_tensor_implIfEEvRNS_18TensorIteratorBaseET_EUlfE_St5arrayIPcLm2EELi4E23TrivialOffsetCalculatorILi1EjESC_NS0_6memory12LoadWithCastILi1EEENSD_13StoreWithCastILi1EEEEEviS6_T0_T2_T3_T4_T5_,@"STO_CUDA_ENTRY STV_DEFAULT"
_ZN2at6native27unrolled_elementwise_kernelIZNS0_50_GLOBAL__N__2680c7bb_12_PowKernel_cu_7dd49032_300322pow_scalar_tensor_implIfEEvRNS_18TensorIteratorBaseET_EUlfE_St5arrayIPcLm2EELi4E23TrivialOffsetCalculatorILi1EjESC_NS0_6memory12LoadWithCastILi1EEENSD_13StoreWithCastILi1EEEEEviS6_T0_T2_T3_T4_T5_:
.text._ZN2at6native27unrolled_elementwise_kernelIZNS0_50_GLOBAL__N__2680c7bb_12_PowKernel_cu_7dd49032_300322pow_scalar_tensor_implIfEEvRNS_18TensorIteratorBaseET_EUlfE_St5arrayIPcLm2EELi4E23TrivialOffsetCalculatorILi1EjESC_NS0_6memory12LoadWithCastILi1EEENSD_13StoreWithCastILi1EEEEEviS6_T0_T2_T3_T4_T5_:
        /* <DEDUP_REMOVED lines=33> */
.L_x_53634:
[----:B------:R-:W2:Y:S02]  /*0210*/  LDG.E.U8 R4, desc[UR36][R4.64] ;  /* 0x0000002404047981 */ /* 0x000ea4000c1e1100 */
[----:B--2---:R-:W-:Y:S01]  /*0220*/  I2FP.F32.U32 R19, R4 ;  /* 0x0000000400137245 */ /* 0x004fe20000201000 */
[----:B------:R-:W-:Y:S06]  /*0230*/  BRA `(.L_x_53636) ;  /* 0x0000000c00247947 */ /* 0x000fec0003800000 */
.L_x_53633:
        /* <DEDUP_REMOVED lines=9> */
.L_x_53638:
[----:B------:R-:W2:Y:S02]  /*02d0*/  LDG.E R4, desc[UR36][R4.64] ;  /* 0x0000002404047981 */ /* 0x000ea4000c1e1900 */
[----:B--2---:R-:W-:Y:S01]  /*02e0*/  I2FP.F32.S32 R19, R4 ;  /* 0x0000000400137245 */ /* 0x004fe20000201400 */
[----:B------:R-:W-:Y:S06]  /*02f0*/  BRA `(.L_x_53636) ;  /* 0x0000000800f47947 */ /* 0x000fec0003800000 */
.L_x_53637:
[----:B------:R-:W2:Y:S02]  /*0300*/  LDG.E.U16 R4, desc[UR36][R4.64] ;  /* 0x0000002404047981 */ /* 0x000ea4000c1e1500 */
[----:B--2---:R2:W3:Y:S01]  /*0310*/  I2F.S16 R19, R4 ;  /* 0x0000000400137306 */ /* 0x0044e20000101400 */
[----:B------:R-:W-:Y:S05]  /*0320*/  BRA `(.L_x_53636) ;  /* 0x0000000800e87947 */ /* 0x000fea0003800000 */
.L_x_53632:
        /* <DEDUP_REMOVED lines=8> */
.L_x_53640:
[----:B------:R-:W2:Y:S02]  /*03b0*/  LDG.E.U16 R4, desc[UR36][R4.64] ;  /* 0x0000002404047981 */ /* 0x000ea4000c1e1500 */
[----:B--2---:R-:W-:Y:S01]  /*03c0*/  HADD2.F32 R19, -RZ, R4.H0_H0 ;  /* 0x20000004ff137230 */ /* 0x004fe20000004100 */
[----:B------:R-:W-:Y:S06]  /*03d0*/  BRA `(.L_x_53636) ;  /* 0x0000000800bc7947 */ /* 0x000fec0003800000 */
.L_x_53639:
        /* <DEDUP_REMOVED lines=8> */
.L_x_53642:
[----:B------:R-:W2:Y:S02]  /*0460*/  LDG.E.U16 R4, desc[UR36][R4.64] ;  /* 0x0000002404047981 */ /* 0x000ea4000c1e1500 */
[----:B--2---:R-:W-:Y:S01]  /*0470*/  HADD2.F32 R19, -RZ, R4.H0_H0 ;  /* 0x20000004ff137230 */ /* 0x004fe20000004100 */
[----:B------:R-:W-:Y:S06]  /*0480*/  BRA `(.L_x_53636) ;  /* 0x0000000800907947 */ /* 0x000fec0003800000 */
.L_x_53641:
[----:B------:R-:W2:Y:S01]  /*0490*/  LDG.E.64 R4, desc[UR36][R4.64] ;  /* 0x0000002404047981 */ /* 0x000ea2000c1e1b00 */
[----:B------:R-:W-:Y:S01]  /*04a0*/  UMOV UR4, 0xf0000000 ;  /* 0xf000000000047882 */ /* 0x000fe20000000000 */
[----:B------:R-:W-:Y:S01]  /*04b0*/  UMOV UR5, 0x380fffff ;  /* 0x380fffff00057882 */ /* 0x000fe20000000000 */
[----:B--2---:R-:W0:Y:S01]  /*04c0*/  F2F.F32.F64 R19, R4 ;  /* 0x0000000400137310 */ /* 0x004e220000301000 */
[----:B------:R-:W-:-:S14]  /*04d0*/  DSETP.GEU.AND P0, PT, |R4|, UR4, PT ;  /* 0x0000000404007e2a */ /* 0x000fdc000bf0e200 */
[----:B0-----:R-:W-:Y:S01]  /*04e0*/  @!P0 FMUL R19, R19, 1.175494350822287508e-38 ;  /* 0x0080000013138820 */ /* 0x001fe20000400000 */
[----:B------:R-:W-:Y:S06]  /*04f0*/  BRA `(.L_x_53636) ;  /* 0x0000000800747947 */ /* 0x000fec0003800000 */
.L_x_53631:
        /* <DEDUP_REMOVED lines=12> */
.L_x_53645:
[----:B------:R-:W2:Y:S01]  /*05c0*/  LDG.E.64 R4, desc[UR36][R4.64] ;  /* 0x0000002404047981 */ /* 0x000ea2000c1e1b00 */
[----:B------:R-:W-:Y:S01]  /*05d0*/  UMOV UR4, 0xf0000000 ;  /* 0xf000000000047882 */ /* 0x000fe20000000000 */
[----:B------:R-:W-:Y:S01]  /*05e0*/  UMOV UR5, 0x380fffff ;  /* 0x380fffff00057882 */ /* 0x000fe20000000000 */
[----:B--2---:R-:W0:Y:S01]  /*05f0*/  F2F.F32.F64 R19, R4 ;  /* 0x0000000400137310 */ /* 0x004e220000301000 */
[----:B------:R-:W-:-:S14]  /*0600*/  DSETP.GEU.AND P0, PT, |R4|, UR4, PT ;  /* 0x0000000404007e2a */ /* 0x000fdc000bf0e200 */
[----:B0-----:R-:W-:Y:S01]  /*0610*/  @!P0 FMUL R19, R19, 1.175494350822287508e-38 ;  /* 0x0080000013138820 */ /* 0x001fe20000400000 */
[----:B------:R-:W-:Y:S06]  /*0620*/  BRA `(.L_x_53636) ;  /* 0x0000000800287947 */ /* 0x000fec0003800000 */
.L_x_53644:
        /* <DEDUP_REMOVED lines=25> */
.L_x_53647:
[----:B------:R-:W2:Y:S02]  /*07c0*/  LDG.E.U8 R4, desc[UR36][R4.64] ;  /* 0x0000002404047981 */ /* 0x000ea4000c1e1100 */
[C---:B--2---:R-:W-:Y:S02]  /*07d0*/  IMAD.SHL.U32 R3, R4.reuse, 0x2000000, RZ ;  /* 0x0200000004037824 */ /* 0x044fe400078e00ff */
[----:B------:R-:W-:-:S03]  /*07e0*/  IMAD.SHL.U32 R6, R4, 0x100, RZ ;  /* 0x0000010004067824 */ /* 0x000fc600078e00ff */
        /* <DEDUP_REMOVED lines=9> */
.L_x_53646:
[----:B------:R-:W2:Y:S02]  /*0880*/  LDG.E.U16 R4, desc[UR36][R4.64] ;  /* 0x0000002404047981 */ /* 0x000ea4000c1e1500 */
[----:B--2---:R-:W-:Y:S01]  /*0890*/  IMAD.U32 R19, R4, 0x10000, RZ ;  /* 0x0001000004137824 */ /* 0x004fe200078e00ff */
[----:B------:R-:W-:Y:S06]  /*08a0*/  BRA `(.L_x_53636) ;  /* 0x0000000400887947 */ /* 0x000fec0003800000 */
.L_x_53643:
        /* <DEDUP_REMOVED lines=11> */
.L_x_53650:
        /* <DEDUP_REMOVED lines=20> */
.L_x_53652:
[----:B------:R-:W-:Y:S05]  /*0aa0*/  BSYNC.RECONVERGENT B0 ;  /* 0x0000000000007941 */ /* 0x000fea0003800200 */
.L_x_53651:
[----:B------:R-:W-:Y:S01]  /*0ab0*/  IMAD.SHL.U32 R0, R0, 0x100000, RZ ;  /* 0x0010000000007824 */ /* 0x000fe200078e00ff */
[----:B------:R-:W-:-:S04]  /*0ac0*/  LEA R3, R3, 0x3b800000, 0x17 ;  /* 0x3b80000003037811 */ /* 0x000fc800078eb8ff */
[----:B------:R-:W-:Y:S01]  /*0ad0*/  LOP3.LUT R19, R3, R0, R19, 0xfe, !PT ;  /* 0x0000000003137212 */ /* 0x000fe200078efe13 */
[----:B------:R-:W-:Y:S06]  /*0ae0*/  BRA `(.L_x_53636) ;  /* 0x0000000000f87947 */ /* 0x000fec0003800000 */
.L_x_53649:
        /* <DEDUP_REMOVED lines=20> */
.L_x_53654:
[----:B------:R-:W-:Y:S05]  /*0c30*/  BSYNC.RECONVERGENT B0 ;  /* 0x0000000000007941 */ /* 0x000fea0003800200 */
.L_x_53653:
[----:B------:R-:W-:Y:S01]  /*0c40*/  IMAD.SHL.U32 R0, R0, 0x200000, RZ ;  /* 0x0020000000007824 */ /* 0x000fe200078e00ff */
[----:B------:R-:W-:-:S04]  /*0c50*/  LEA R3, R3, 0x37800000, 0x17 ;  /* 0x3780000003037811 */ /* 0x000fc800078eb8ff */
[----:B------:R-:W-:Y:S01]  /*0c60*/  LOP3.LUT R19, R3, R0, R19, 0xfe, !PT ;  /* 0x0000000003137212 */ /* 0x000fe200078efe13 */
[----:B------:R-:W-:Y:S06]  /*0c70*/  BRA `(.L_x_53636) ;  /* 0x0000000000947947 */ /* 0x000fec0003800000 */
.L_x_53648:
[----:B------:R-:W-:-:S09]  /*0c80*/  UISETP.NE.AND UP0, UPT, UR4, 0x1c, UPT ;  /* 0x0000001c0400788c */ /* 0x000fd2000bf05270 */
[----:B------:R-:W-:Y:S05]  /*0c90*/  BRA.U !UP0, `(.L_x_53655) ;  /* 0x0000000108847547 */ /* 0x000fea000b800000 */
[----:B------:R-:W-:-:S09]  /*0ca0*/  UISETP.NE.AND UP0, UPT, UR4, 0x1d, UPT ;  /* 0x0000001d0400788c */ /* 0x000fd2000bf05270 */
[----:B------:R-:W-:Y:S05]  /*0cb0*/  BRA.U !UP0, `(.L_x_53656) ;  /* 0x0000000108707547 */ /* 0x000fea000b800000 */
[----:B------:R-:W-:-:S09]  /*0cc0*/  UISETP.NE.AND UP0, UPT, UR4, 0x2c, UPT ;  /* 0x0000002c0400788c */ /* 0x000fd2000bf05270 */
[----:B------:R-:W-:Y:S05]  /*0cd0*/  BRA.U !UP0, `(.L_x_53657) ;  /* 0x0000000108487547 */ /* 0x000fea000b800000 */
.L_x_53635:
        /* <DEDUP_REMOVED lines=16> */
.L_x_53658:
[----:B------:R-:W-:Y:S01]  /*0de0*/  IMAD.MOV.U32 R19, RZ, RZ, RZ ;  /* 0x000000ffff137224 */ /* 0x000fe200078e00ff */
[----:B------:R-:W-:Y:S06]  /*0df0*/  BRA `(.L_x_53636) ;  /* 0x0000000000347947 */ /* 0x000fec0003800000 */
.L_x_53657:
        /* <DEDUP_REMOVED lines=8> */
.L_x_53656:
[----:B------:R-:W2:Y:S02]  /*0e80*/  LDG.E.64 R4, desc[UR36][R4.64] ;  /* 0x0000002404047981 */ /* 0x000ea4000c1e1b00 */
[----:B--2---:R0:W1:Y:S01]  /*0e90*/  I2F.U64 R19, R4 ;  /* 0x0000000400137312 */ /* 0x0040620000301000 */
[----:B------:R-:W-:Y:S05]  /*0ea0*/  BRA `(.L_x_53636) ;  /* 0x0000000000087947 */ /* 0x000fea0003800000 */
.L_x_53655:
[----:B------:R-:W2:Y:S02]  /*0eb0*/  LDG.E R4, desc[UR36][R4.64] ;  /* 0x0000002404047981 */ /* 0x000ea4000c1e1900 */
[----:B--2---:R-:W-:-:S07]  /*0ec0*/  I2FP.F32.U32 R19, R4 ;  /* 0x0000000400137245 */ /* 0x004fce0000201000 */
.L_x_53636:
[----:B------:R-:W-:Y:S05]  /*0ed0*/  BSYNC.RECONVERGENT B6 ;  /* 0x0000000000067941 */ /* 0x000fea0003800200 */
.L_x_53630:
[----:B------:R-:W-:-:S07]  /*0ee0*/  VIADD R24, R25, 0x80 ;  /* 0x0000008019187836 */ /* 0x000fce0000000000 */
.L_x_53629:
[----:B------:R-:W-:Y:S05]  /*0ef0*/  BSYNC.RECONVERGENT B7 ;  /* 0x0000000000077941 */ /* 0x000fea0003800200 */
.L_x_53628:
        /* <DEDUP_REMOVED lines=25> */
.L_x_53665:
[----:B------:R-:W2:Y:S02]  /*1090*/  LDG.E.U8 R4, desc[UR36][R4.64] ;  /* 0x0000002404047981 */ /* 0x000ea4000c1e1100 */
[----:B--2---:R-:W-:Y:S01]  /*10a0*/  I2FP.F32.U32 R18, R4 ;  /* 0x0000000400127245 */ /* 0x004fe20000201000 */
[----:B------:R-:W-:Y:S06]  /*10b0*/  BRA `(.L_x_53667) ;  /* 0x0000000c00287947 */ /* 0x000fec0003800000 */
.L_x_53664:
        /* <DEDUP_REMOVED lines=9> */
.L_x_53669:
[----:B------:R-:W2:Y:S02]  /*1150*/  LDG.E R4, desc[UR36][R4.64] ;  /* 0x0000002404047981 */ /* 0x000ea4000c1e1900 */
[----:B--2---:R-:W-:Y:S01]  /*1160*/  I2FP.F32.S32 R18, R4 ;  /* 0x0000000400127245 */ /* 0x004fe20000201400 */
[----:B------:R-:W-:Y:S06]  /*1170*/  BRA `(.L_x_53667) ;  /* 0x0000000800f87947 */ /* 0x000fec0003800000 */
.L_x_53668:
[----:B------:R-:W2:Y:S02]  /*1180*/  LDG.E.U16 R4, desc[UR36][R4.64] ;  /* 0x0000002404047981 */ /* 0x000ea4000c1e1500 */
[----:B--2---:R0:W2:Y:S01]  /*1190*/  I2F.S16 R18, R4 ;  /* 0x0000000400127306 */ /* 0x0040a20000101400 */
[----:B------:R-:W-:Y:S05]  /*11a0*/  BRA `(.L_x_53667) ;  /* 0x0000000800ec7947 */ /* 0x000fea0003800000 */
.L_x_53663:
        /* <DEDUP_REMOVED lines=8> */
.L_x_53671:
[----:B------:R-:W2:Y:S02]  /*1230*/  LDG.E.U16 R4, desc[UR36][R4.64] ;  /* 0x0000002404047981 */ /* 0x000ea4000c1e1500 */
[----:B--2---:R-:W-:Y:S01]  /*1240*/  HADD2.F32 R18, -RZ, R4.H0_H0 ;  /* 0x20000004ff127230 */ /* 0x004fe20000004100 */
[----:B------:R-:W-:Y:S06]  /*1250*/  BRA `(.L_x_53667) ;  /* 0x0000000800c07947 */ /* 0x000fec0003800000 */
.L_x_53670:
        /* <DEDUP_REMOVED lines=8> */
.L_x_53673:
[----:B------:R-:W2:Y:S02]  /*12e0*/  LDG.E.U16 R4, desc[UR36][R4.64] ;  /* 0x0000002404047981 */ /* 0x000ea4000c1e1500 */
[----:B--2---:R-:W-:Y:S01]  /*12f0*/  HADD2.F32 R18, -RZ, R4.H0_H0 ;  /* 0x20000004ff127230 */ /* 0x004fe20000004100 */
[----:B------:R-:W-:Y:S06]  /*1300*/  BRA `(.L_x_53667) ;  /* 0x0000000800947947 */ /* 0x000fec0003800000 */
.L_x_53672:
[----:B------:R-:W2:Y:S01]  /*1310*/  LDG.E.64 R4, desc[UR36][R4.64] ;  /* 0x0000002404047981 */ /* 0x000ea2000c1e1b00 */
[----:B------:R-:W-:Y:S01]  /*1320*/  UMOV UR4, 0xf0000000 ;  /* 0xf000000000047882 */ /* 0x000fe20000000000 */
[----:B------:R-:W-:Y:S01]  /*1330*/  UMOV UR5, 0x380fffff ;  /* 0x380fffff00057882 */ /* 0x000fe20000000000 */
[----:B--2---:R-:W0:Y:S01]  /*1340*/  F2F.F32.F64 R18, R4 ;  /* 0x0000000400127310 */ /* 0x004e220000301000 */
[----:B------:R-:W-:-:S14]  /*1350*/  DSETP.GEU.AND P0, PT, |R4|, UR4, PT ;  /* 0x0000000404007e2a */ /* 0x000fdc000bf0e200 */
[----:B0-----:R-:W-:Y:S01]  /*1360*/  @!P0 FMUL R18, R18, 1.175494350822287508e-38 ;  /* 0x0080000012128820 */ /* 0x001fe20000400000 */
[----:B------:R-:W-:Y:S06]  /*1370*/  BRA `(.L_x_53667) ;  /* 0x0000000800787947 */ /* 0x000fec0003800000 */
.L_x_53662:
        /* <DEDUP_REMOVED lines=12> */
.L_x_53676:
[----:B------:R-:W2:Y:S01]  /*1440*/  LDG.E.64 R4, desc[UR36][R4.64] ;  /* 0x0000002404047981 */ /* 0x000ea2000c1e1b00 */
[----:B------:R-:W-:Y:S01]  /*1450*/  UMOV UR4, 0xf0000000 ;  /* 0xf000000000047882 */ /* 0x000fe20000000000 */
[----:B------:R-:W-:Y:S01]  /*1460*/  UMOV UR5, 0x380fffff ;  /* 0x380fffff00057882 */ /* 0x000fe20000000000 */
[----:B--2---:R-:W0:Y:S01]  /*1470*/  F2F.F32.F64 R18, R4 ;  /* 0x0000000400127310 */ /* 0x004e220000301000 */
[----:B------:R-:W-:-:S14]  /*1480*/  DSETP.GEU.AND P0, PT, |R4|, UR4, PT ;  /* 0x0000000404007e2a */ /* 0x000fdc000bf0e200 */
[----:B0-----:R-:W-:Y:S01]  /*1490*/  @!P0 FMUL R18, R18, 1.175494350822287508e-38 ;  /* 0x0080000012128820 */ /* 0x001fe20000400000 */
[----:B------:R-:W-:Y:S06]  /*14a0*/  BRA `(.L_x_53667) ;  /* 0x00000008002c7947 */ /* 0x000fec0003800000 */
.L_x_53675:
        /* <DEDUP_REMOVED lines=25> */
.L_x_53678:
        /* <DEDUP_REMOVED lines=13> */
.L_x_53677:
[----:B------:R-:W2:Y:S02]  /*1710*/  LDG.E.U16 R4, desc[UR36][R4.64] ;  /* 0x0000002404047981 */ /* 0x000ea4000c1e1500 */
[----:B--2---:R-:W-:Y:S01]  /*1720*/  IMAD.U32 R18, R4, 0x10000, RZ ;  /* 0x0001000004127824 */ /* 0x004fe200078e00ff */
[----:B------:R-:W-:Y:S06]  /*1730*/  BRA `(.L_x_53667) ;  /* 0x0000000400887947 */ /* 0x000fec0003800000 */
.L_x_53674:
        /* <DEDUP_REMOVED lines=11> */
.L_x_53681:
        /* <DEDUP_REMOVED lines=20> */
.L_x_53683:
[----:B------:R-:W-:Y:S05]  /*1930*/  BSYNC.RECONVERGENT B0 ;  /* 0x0000000000007941 */ /* 0x000fea0003800200 */
.L_x_53682:
[----:B------:R-:W-:Y:S01]  /*1940*/  IMAD.SHL.U32 R0, R0, 0x100000, RZ ;  /* 0x0010000000007824 */ /* 0x000fe200078e00ff */
[----:B------:R-:W-:-:S04]  /*1950*/  LEA R3, R3, 0x3b800000, 0x17 ;  /* 0x3b80000003037811 */ /* 0x000fc800078eb8ff */
[----:B------:R-:W-:Y:S01]  /*1960*/  LOP3.LUT R18, R3, R0, R7, 0xfe, !PT ;  /* 0x0000000003127212 */ /* 0x000fe200078efe07 */
[----:B------:R-:W-:Y:S06]  /*1970*/  BRA `(.L_x_53667) ;  /* 0x0000000000f87947 */ /* 0x000fec0003800000 */
.L_x_53680:
        /* <DEDUP_REMOVED lines=20> */
.L_x_53685:
[----:B------:R-:W-:Y:S05]  /*1ac0*/  BSYNC.RECONVERGENT B0 ;  /* 0x0000000000007941 */ /* 0x000fea0003800200 */
.L_x_53684:
[----:B------:R-:W-:Y:S01]  /*1ad0*/  IMAD.SHL.U32 R0, R0, 0x200000, RZ ;  /* 0x0020000000007824 */ /* 0x000fe200078e00ff */
[----:B------:R-:W-:-:S04]  /*1ae0*/  LEA R3, R3, 0x37800000, 0x17 ;  /* 0x3780000003037811 */ /* 0x000fc800078eb8ff */
[----:B------:R-:W-:Y:S01]  /*1af0*/  LOP3.LUT R18, R3, R0, R7, 0xfe, !PT ;  /* 0x0000000003127212 */ /* 0x000fe200078efe07 */
[----:B------:R-:W-:Y:S06]  /*1b00*/  BRA `(.L_x_53667) ;  /* 0x0000000000947947 */ /* 0x000fec0003800000 */
.L_x_53679:
        /* <DEDUP_REMOVED lines=14> */
.L_x_53666:
        /* <DEDUP_REMOVED lines=16> */
.L_x_53688:
[----:B------:R-:W-:Y:S01]  /*1cf0*/  IMAD.MOV.U32 R18, RZ, RZ, RZ ;  /* 0x000000ffff127224 */ /* 0x000fe200078e00ff */
[----:B------:R-:W-:Y:S06]  /*1d00*/  BRA `(.L_x_53667) ;  /* 0x0000000000147947 */ /* 0x000fec0003800000 */
.L_x_53687:
[----:B------:R-:W2:Y:S02]  /*1d10*/  LDG.E.64 R4, desc[UR36][R4.64] ;  /* 0x0000002404047981 */ /* 0x000ea4000c1e1b00 */
[----:B--2---:R0:W2:Y:S01]  /*1d20*/  I2F.U64 R18, R4 ;  /* 0x0000000400127312 */ /* 0x0040a20000301000 */
[----:B------:R-:W-:Y:S05]  /*1d30*/  BRA `(.L_x_53667) ;  /* 0x0000000000087947 */ /* 0x000fea0003800000 */
.L_x_53686:
[----:B------:R-:W2:Y:S02]  /*1d40*/  LDG.E R4, desc[UR36][R4.64] ;  /* 0x0000002404047981 */ /* 0x000ea4000c1e1900 */
[----:B--2---:R-:W-:-:S07]  /*1d50*/  I2FP.F32.U32 R18, R4 ;  /* 0x0000000400127245 */ /* 0x004fce0000201000 */
.L_x_53667:
[----:B------:R-:W-:Y:S05]  /*1d60*/  BSYNC.RECONVERGENT B6 ;  /* 0x0000000000067941 */ /* 0x000fea0003800200 */
.L_x_53661:
[----:B------:R-:W-:-:S07]  /*1d70*/  VIADD R24, R24, 0x80 ;  /* 0x0000008018187836 */ /* 0x000fce0000000000 */
.L_x_53660:
[----:B------:R-:W-:Y:S05]  /*1d80*/  BSYNC.RECONVERGENT B7 ;  /* 0x0000000000077941 */ /* 0x000fea0003800200 */
.L_x_53659:
        /* <DEDUP_REMOVED lines=25> */
.L_x_53695:
[----:B------:R-:W2:Y:S02]  /*1f20*/  LDG.E.U8 R4, desc[UR36][R4.64] ;  /* 0x0000002404047981 */ /* 0x000ea4000c1e1100 */
[----:B--2---:R-:W-:Y:S01]  /*1f30*/  I2FP.F32.U32 R22, R4 ;  /* 0x0000000400167245 */ /* 0x004fe20000201000 */
[----:B------:R-:W-:Y:S06]  /*1f40*/  BRA `(.L_x_53697) ;  /* 0x0000000c00287947 */ /* 0x000fec0003800000 */
.L_x_53694:
        /* <DEDUP_REMOVED lines=9> */
.L_x_53699:
[----:B------:R-:W2:Y:S02]  /*1fe0*/  LDG.E R4, desc[UR36][R4.64] ;  /* 0x0000002404047981 */ /* 0x000ea4000c1e1900 */
[----:B--2---:R-:W-:Y:S01]  /*1ff0*/  I2FP.F32.S32 R22, R4 ;  /* 0x0000000400167245 */ /* 0x004fe20000201400 */
[----:B------:R-:W-:Y:S06]  /*2000*/  BRA `(.L_x_53697) ;  /* 0x0000000800f87947 */ /* 0x000fec0003800000 */
.L_x_53698:
[----:B------:R-:W2:Y:S02]  /*2010*/  LDG.E.U16 R4, desc[UR36][R4.64] ;  /* 0x0000002404047981 */ /* 0x000ea4000c1e1500 */
[----:B--2---:R4:W0:Y:S01]  /*2020*/  I2F.S16 R22, R4 ;  /* 0x0000000400167306 */ /* 0x0048220000101400 */
[----:B------:R-:W-:Y:S05]  /*2030*/  BRA `(.L_x_53697) ;  /* 0x0000000800ec7947 */ /* 0x000fea0003800000 */
.L_x_53693:
        /* <DEDUP_REMOVED lines=8> */
.L_x_53701:
[----:B------:R-:W2:Y:S02]  /*20c0*/  LDG.E.U16 R4, desc[UR36][R4.64] ;  /* 0x0000002404047981 */ /* 0x000ea4000c1e1500 */
[----:B--2---:R-:W-:Y:S01]  /*20d0*/  HADD2.F32 R22, -RZ, R4.H0_H0 ;  /* 0x20000004ff167230 */ /* 0x004fe20000004100 */
[----:B------:R-:W-:Y:S06]  /*20e0*/  BRA `(.L_x_53697) ;  /* 0x0000000800c07947 */ /* 0x000fec0003800000 */
.L_x_53700:
        /* <DEDUP_REMOVED lines=8> */
.L_x_53703:
[----:B------:R-:W2:Y:S02]  /*2170*/  LDG.E.U16 R4, desc[UR36][R4.64] ;  /* 0x0000002404047981 */ /* 0x000ea4000c1e1500 */
[----:B--2---:R-:W-:Y:S01]  /*2180*/  HADD2.F32 R22, -RZ, R4.H0_H0 ;  /* 0x20000004ff167230 */ /* 0x004fe20000004100 */
[----:B------:R-:W-:Y:S06]  /*2190*/  BRA `(.L_x_53697) ;  /* 0x0000000800947947 */ /* 0x000fec0003800000 */
.L_x_53702:
[----:B------:R-:W2:Y:S01]  /*21a0*/  LDG.E.64 R4, desc[UR36][R4.64] ;  /* 0x0000002404047981 */ /* 0x000ea2000c1e1b00 */
[----:B------:R-:W-:Y:S01]  /*21b0*/  UMOV UR4, 0xf0000000 ;  /* 0xf000000000047882 */ /* 0x000fe20000000000 */
[----:B------:R-:W-:Y:S01]  /*21c0*/  UMOV UR5, 0x380fffff ;  /* 0x380fffff00057882 */ /* 0x000fe20000000000 */
[----:B--2---:R-:W0:Y:S01]  /*21d0*/  F2F.F32.F64 R22, R4 ;  /* 0x0000000400167310 */ /* 0x004e220000301000 */
[----:B------:R-:W-:-:S14]  /*21e0*/  DSETP.GEU.AND P0, PT, |R4|, UR4, PT ;  /* 0x0000000404007e2a */ /* 0x000fdc000bf0e200 */
[----:B0-----:R-:W-:Y:S01]  /*21f0*/  @!P0 FMUL R22, R22, 1.175494350822287508e-38 ;  /* 0x0080000016168820 */ /* 0x001fe20000400000 */
[----:B------:R-:W-:Y:S06]  /*2200*/  BRA `(.L_x_53697) ;  /* 0x0000000800787947 */ /* 0x000fec0003800000 */
.L_x_53692:
        /* <DEDUP_REMOVED lines=12> */
.L_x_53706:
[----:B------:R-:W2:Y:S01]  /*22d0*/  LDG.E.64 R4, desc[UR36][R4.64] ;  /* 0x0000002404047981 */ /* 0x000ea2000c1e1b00 */
[----:B------:R-:W-:Y:S01]  /*22e0*/  UMOV UR4, 0xf0000000 ;  /* 0xf000000000047882 */ /* 0x000fe20000000000 */
[----:B------:R-:W-:Y:S01]  /*22f0*/  UMOV UR5, 0x380fffff ;  /* 0x380fffff00057882 */ /* 0x000fe20000000000 */
[----:B--2---:R-:W0:Y:S01]  /*2300*/  F2F.F32.F64 R22, R4 ;  /* 0x0000000400167310 */ /* 0x004e220000301000 */
[----:B------:R-:W-:-:S14]  /*2310*/  DSETP.GEU.AND P0, PT, |R4|, UR4, PT ;  /* 0x0000000404007e2a */ /* 0x000fdc000bf0e200 */
[----:B0-----:R-:W-:Y:S01]  /*2320*/  @!P0 FMUL R22, R22, 1.175494350822287508e-38 ;  /* 0x0080000016168820 */ /* 0x001fe20000400000 */
[----:B------:R-:W-:Y:S06]  /*2330*/  BRA `(.L_x_53697) ;  /* 0x00000008002c7947 */ /* 0x000fec0003800000 */
.L_x_53705:
        /* <DEDUP_REMOVED lines=25> */
.L_x_53708:
        /* <DEDUP_REMOVED lines=13> */
.L_x_53707:
[----:B------:R-:W2:Y:S02]  /*25a0*/  LDG.E.U16 R4, desc[UR36][R4.64] ;  /* 0x0000002404047981 */ /* 0x000ea4000c1e1500 */
[----:B--2---:R-:W-:Y:S01]  /*25b0*/  IMAD.U32 R22, R4, 0x10000, RZ ;  /* 0x0001000004167824 */ /* 0x004fe200078e00ff */
[----:B------:R-:W-:Y:S06]  /*25c0*/  BRA `(.L_x_53697) ;  /* 0x0000000400887947 */ /* 0x000fec0003800000 */
.L_x_53704:
        /* <DEDUP_REMOVED lines=11> */
.L_x_53711:
        /* <DEDUP_REMOVED lines=20> */
.L_x_53713:
[----:B------:R-:W-:Y:S05]  /*27c0*/  BSYNC.RECONVERGENT B0 ;  /* 0x0000000000007941 */ /* 0x000fea0003800200 */
.L_x_53712:
[----:B------:R-:W-:Y:S01]  /*27d0*/  IMAD.SHL.U32 R0, R0, 0x100000, RZ ;  /* 0x0010000000007824 */ /* 0x000fe200078e00ff */
[----:B------:R-:W-:-:S04]  /*27e0*/  LEA R3, R3, 0x3b800000, 0x17 ;  /* 0x3b80000003037811 */ /* 0x000fc800078eb8ff */
[----:B------:R-:W-:Y:S01]  /*27f0*/  LOP3.LUT R22, R3, R0, R7, 0xfe, !PT ;  /* 0x0000000003167212 */ /* 0x000fe200078efe07 */
[----:B------:R-:W-:Y:S06]  /*2800*/  BRA `(.L_x_53697) ;  /* 0x0000000000f87947 */ /* 0x000fec0003800000 */
.L_x_53710:
        /* <DEDUP_REMOVED lines=20> */
.L_x_53715:
[----:B------:R-:W-:Y:S05]  /*2950*/  BSYNC.RECONVERGENT B0 ;  /* 0x0000000000007941 */ /* 0x000fea0003800200 */
.L_x_53714:
[----:B------:R-:W-:Y:S01]  /*2960*/  IMAD.SHL.U32 R0, R0, 0x200000, RZ ;  /* 0x0020000000007824 */ /* 0x000fe200078e00ff */
[----:B------:R-:W-:-:S04]  /*2970*/  LEA R3, R3, 0x37800000, 0x17 ;  /* 0x3780000003037811 */ /* 0x000fc800078eb8ff */
[----:B------:R-:W-:Y:S01]  /*2980*/  LOP3.LUT R22, R3, R0, R7, 0xfe, !PT ;  /* 0x0000000003167212 */ /* 0x000fe200078efe07 */
[----:B------:R-:W-:Y:S06]  /*2990*/  BRA `(.L_x_53697) ;  /* 0x0000000000947947 */ /* 0x000fec0003800000 */
.L_x_53709:
        /* <DEDUP_REMOVED lines=14> */
.L_x_53696:
        /* <DEDUP_REMOVED lines=16> */
.L_x_53718:
[----:B------:R-:W-:Y:S01]  /*2b80*/  IMAD.MOV.U32 R22, RZ, RZ, RZ ;  /* 0x000000ffff167224 */ /* 0x000fe200078e00ff */
[----:B------:R-:W-:Y:S06]  /*2b90*/  BRA `(.L_x_53697) ;  /* 0x0000000000147947 */ /* 0x000fec0003800000 */
.L_x_53717:
[----:B------:R-:W2:Y:S02]  /*2ba0*/  LDG.E.64 R22, desc[UR36][R4.64] ;  /* 0x0000002404167981 */ /* 0x000ea4000c1e1b00 */
[----:B--2---:R0:W2:Y:S01]  /*2bb0*/  I2F.U64 R22, R22 ;  /* 0x0000001600167312 */ /* 0x0040a20000301000 */
[----:B------:R-:W-:Y:S05]  /*2bc0*/  BRA `(.L_x_53697) ;  /* 0x0000000000087947 */ /* 0x000fea0003800000 */
.L_x_53716:
[----:B------:R-:W2:Y:S02]  /*2bd0*/  LDG.E R4, desc[UR36][R4.64] ;  /* 0x0000002404047981 */ /* 0x000ea4000c1e1900 */
[----:B--2---:R-:W-:-:S07]  /*2be0*/  I2FP.F32.U32 R22, R4 ;  /* 0x0000000400167245 */ /* 0x004fce0000201000 */
.L_x_53697:
[----:B------:R-:W-:Y:S05]  /*2bf0*/  BSYNC.RECONVERGENT B6 ;  /* 0x0000000000067941 */ /* 0x000fea0003800200 */
.L_x_53691:
[----:B------:R-:W-:-:S07]  /*2c00*/  VIADD R24, R24, 0x80 ;  /* 0x0000008018187836 */ /* 0x000fce0000000000 */
.L_x_53690:
[----:B------:R-:W-:Y:S05]  /*2c10*/  BSYNC.RECONVERGENT B7 ;  /* 0x0000000000077941 */ /* 0x000fea0003800200 */
.L_x_53689:
        /* <DEDUP_REMOVED lines=24> */
.L_x_53724:
[----:B------:R-:W2:Y:S02]  /*2da0*/  LDG.E.U8 R4, desc[UR36][R4.64] ;  /* 0x0000002404047981 */ /* 0x000ea4000c1e1100 */
[----:B--2---:R-:W-:Y:S01]  /*2db0*/  I2FP.F32.U32 R16, R4 ;  /* 0x0000000400107245 */ /* 0x004fe20000201000 */
[----:B------:R-:W-:Y:S06]  /*2dc0*/  BRA `(.L_x_53720) ;  /* 0x0000000c001c7947 */ /* 0x000fec0003800000 */
.L_x_53723:
        /* <DEDUP_REMOVED lines=9> */
.L_x_53727:
[----:B------:R-:W2:Y:S02]  /*2e60*/  LDG.E R4, desc[UR36][R4.64] ;  /* 0x0000002404047981 */ /* 0x000ea4000c1e1900 */
[----:B--2---:R-:W-:Y:S01]  /*2e70*/  I2FP.F32.S32 R16, R4 ;  /* 0x0000000400107245 */ /* 0x004fe20000201400 */
[----:B------:R-:W-:Y:S06]  /*2e80*/  BRA `(.L_x_53720) ;  /* 0x0000000800ec7947 */ /* 0x000fec0003800000 */
.L_x_53726:
[----:B------:R-:W2:Y:S02]  /*2e90*/  LDG.E.U16 R4, desc[UR36][R4.64] ;  /* 0x0000002404047981 */ /* 0x000ea4000c1e1500 */
[----:B--2---:R0:W2:Y:S01]  /*2ea0*/  I2F.S16 R16, R4 ;  /* 0x0000000400107306 */ /* 0x0040a20000101400 */
[----:B------:R-:W-:Y:S05]  /*2eb0*/  BRA `(.L_x_53720) ;  /* 0x0000000800e07947 */ /* 0x000fea0003800000 */
.L_x_53722:
        /* <DEDUP_REMOVED lines=8> */
.L_x_53729:
[----:B------:R-:W2:Y:S02]  /*2f40*/  LDG.E.U16 R4, desc[UR36][R4.64] ;  /* 0x0000002404047981 */ /* 0x000ea4000c1e1500 */
[----:B--2---:R-:W-:Y:S01]  /*2f50*/  HADD2.F32 R16, -RZ, R4.H0_H0 ;  /* 0x20000004ff107230 */ /* 0x004fe20000004100 */
[----:B------:R-:W-:Y:S06]  /*2f60*/  BRA `(.L_x_53720) ;  /* 0x0000000800b47947 */ /* 0x000fec0003800000 */
.L_x_53728:
        /* <DEDUP_REMOVED lines=8> */
.L_x_53731:
[----:B------:R-:W2:Y:S02]  /*2ff0*/  LDG.E.U16 R4, desc[UR36][R4.64] ;  /* 0x0000002404047981 */ /* 0x000ea4000c1e1500 */
[----:B--2---:R-:W-:Y:S01]  /*3000*/  HADD2.F32 R16, -RZ, R4.H0_H0 ;  /* 0x20000004ff107230 */ /* 0x004fe20000004100 */
[----:B------:R-:W-:Y:S06]  /*3010*/  BRA `(.L_x_53720) ;  /* 0x0000000800887947 */ /* 0x000fec0003800000 */
.L_x_53730:
[----:B------:R-:W2:Y:S01]  /*3020*/  LDG.E.64 R4, desc[UR36][R4.64] ;  /* 0x0000002404047981 */ /* 0x000ea2000c1e1b00 */
[----:B------:R-:W-:Y:S01]  /*3030*/  UMOV UR4, 0xf0000000 ;  /* 0xf000000000047882 */ /* 0x000fe20000000000 */
[----:B------:R-:W-:Y:S01]  /*3040*/  UMOV UR5, 0x380fffff ;  /* 0x380fffff00057882 */ /* 0x000fe20000000000 */
[----:B--2---:R-:W0:Y:S01]  /*3050*/  F2F.F32.F64 R16, R4 ;  /* 0x0000000400107310 */ /* 0x004e220000301000 */
[----:B------:R-:W-:-:S14]  /*3060*/  DSETP.GEU.AND P0, PT, |R4|, UR4, PT ;  /* 0x0000000404007e2a */ /* 0x000fdc000bf0e200 */
[----:B0-----:R-:W-:Y:S01]  /*3070*/  @!P0 FMUL R16, R16, 1.175494350822287508e-38 ;  /* 0x0080000010108820 */ /* 0x001fe20000400000 */
[----:B------:R-:W-:Y:S06]  /*3080*/  BRA `(.L_x_53720) ;  /* 0x00000008006c7947 */ /* 0x000fec0003800000 */
.L_x_53721:
        /* <DEDUP_REMOVED lines=12> */
.L_x_53734:
[----:B------:R-:W2:Y:S01]  /*3150*/  LDG.E.64 R4, desc[UR36][R4.64] ;  /* 0x0000002404047981 */ /* 0x000ea2000c1e1b00 */
[----:B------:R-:W-:Y:S01]  /*3160*/  UMOV UR4, 0xf0000000 ;  /* 0xf000000000047882 */ /* 0x000fe20000000000 */
[----:B------:R-:W-:Y:S01]  /*3170*/  UMOV UR5, 0x380fffff ;  /* 0x380fffff00057882 */ /* 0x000fe20000000000 */
[----:B--2---:R-:W0:Y:S01]  /*3180*/  F2F.F32.F64 R16, R4 ;  /* 0x0000000400107310 */ /* 0x004e220000301000 */
[----:B------:R-:W-:-:S14]  /*3190*/  DSETP.GEU.AND P0, PT, |R4|, UR4, PT ;  /* 0x0000000404007e2a */ /* 0x000fdc000bf0e200 */
[----:B0-----:R-:W-:Y:S01]  /*31a0*/  @!P0 FMUL R16, R16, 1.175494350822287508e-38 ;  /* 0x0080000010108820 */ /* 0x001fe20000400000 */
[----:B------:R-:W-:Y:S06]  /*31b0*/  BRA `(.L_x_53720) ;  /* 0x0000000800207947 */ /* 0x000fec0003800000 */
.L_x_53733:
        /* <DEDUP_REMOVED lines=25> */
.L_x_53736:
        /* <DEDUP_REMOVED lines=13> */
.L_x_53735:
[----:B------:R-:W2:Y:S02]  /*3420*/  LDG.E.U16 R4, desc[UR36][R4.64] ;  /* 0x0000002404047981 */ /* 0x000ea4000c1e1500 */
[----:B--2---:R-:W-:Y:S01]  /*3430*/  IMAD.U32 R16, R4, 0x10000, RZ ;  /* 0x0001000004107824 */ /* 0x004fe200078e00ff */
[----:B------:R-:W-:Y:S06]  /*3440*/  BRA `(.L_x_53720) ;  /* 0x00000004007c7947 */ /* 0x000fec0003800000 */
.L_x_53732:
        /* <DEDUP_REMOVED lines=11> */
.L_x_53739:
        /* <DEDUP_REMOVED lines=19> */
.L_x_53741:
[----:B------:R-:W-:Y:S05]  /*3630*/  BSYNC.RECONVERGENT B0 ;  /* 0x0000000000007941 */ /* 0x000fea0003800200 */
.L_x_53740:
[----:B------:R-:W-:Y:S01]  /*3640*/  IMAD.SHL.U32 R0, R0, 0x100000, RZ ;  /* 0x0010000000007824 */ /* 0x000fe200078e00ff */
[----:B------:R-:W-:-:S04]  /*3650*/  LEA R3, R3, 0x3b800000, 0x17 ;  /* 0x3b80000003037811 */ /* 0x000fc800078eb8ff */
[----:B------:R-:W-:Y:S01]  /*3660*/  LOP3.LUT R16, R3, R0, R7, 0xfe, !PT ;  /* 0x0000000003107212 */ /* 0x000fe200078efe07 */
[----:B------:R-:W-:Y:S06]  /*3670*/  BRA `(.L_x_53720) ;  /* 0x0000000000f07947 */ /* 0x000fec0003800000 */
.L_x_53738:
        /* <DEDUP_REMOVED lines=19> */
.L_x_53743:
[----:B------:R-:W-:Y:S05]  /*37b0*/  BSYNC.RECONVERGENT B0 ;  /* 0x0000000000007941 */ /* 0x000fea0003800200 */
.L_x_53742:
[----:B------:R-:W-:Y:S01]  /*37c0*/  IMAD.SHL.U32 R0, R0, 0x200000, RZ ;  /* 0x0020000000007824 */ /* 0x000fe200078e00ff */
[----:B------:R-:W-:-:S04]  /*37d0*/  LEA R3, R3, 0x37800000, 0x17 ;  /* 0x3780000003037811 */ /* 0x000fc800078eb8ff */
[----:B------:R-:W-:Y:S01]  /*37e0*/  LOP3.LUT R16, R3, R0, R7, 0xfe, !PT ;  /* 0x0000000003107212 */ /* 0x000fe200078efe07 */
[----:B------:R-:W-:Y:S06]  /*37f0*/  BRA `(.L_x_53720) ;  /* 0x0000000000907947 */ /* 0x000fec0003800000 */
.L_x_53737:
        /* <DEDUP_REMOVED lines=14> */
.L_x_53725:
        /* <DEDUP_REMOVED lines=16> */
.L_x_53746:
[----:B------:R-:W-:Y:S05]  /*39e0*/  BRA `(.L_x_53720) ;  /* 0x0000000000147947 */ /* 0x000fea0003800000 */
.L_x_53745:
[----:B------:R-:W2:Y:S02]  /*39f0*/  LDG.E.64 R4, desc[UR36][R4.64] ;  /* 0x0000002404047981 */ /* 0x000ea4000c1e1b00 */
[----:B--2---:R0:W2:Y:S01]  /*3a00*/  I2F.U64 R16, R4 ;  /* 0x0000000400107312 */ /* 0x0040a20000301000 */
[----:B------:R-:W-:Y:S05]  /*3a10*/  BRA `(.L_x_53720) ;  /* 0x0000000000087947 */ /* 0x000fea0003800000 */
.L_x_53744:
[----:B------:R-:W2:Y:S02]  /*3a20*/  LDG.E R4, desc[UR36][R4.64] ;  /* 0x0000002404047981 */ /* 0x000ea4000c1e1900 */
[----:B--2---:R-:W-:-:S07]  /*3a30*/  I2FP.F32.U32 R16, R4 ;  /* 0x0000000400107245 */ /* 0x004fce0000201000 */
.L_x_53720:
[----:B------:R-:W-:Y:S05]  /*3a40*/  BSYNC.RECONVERGENT B6 ;  /* 0x0000000000067941 */ /* 0x000fea0003800200 */
.L_x_53719:
        /* <DEDUP_REMOVED lines=8> */
[----:B------:R-:W0:Y:S08]  /*3ad0*/  @!P0 LDC R3, c[0x0][0x388] ;  /* 0x0000e200ff038b82 */ /* 0x000e300000000800 */
[----:B------:R-:W2:Y:S08]  /*3ae0*/  @!P2 LDC R8, c[0x0][0x388] ;  /* 0x0000e200ff08ab82 */ /* 0x000eb00000000800 */
[----:B------:R-:W1:Y:S08]  /*3af0*/  @!P3 LDC R9, c[0x0][0x388] ;  /* 0x0000e200ff09bb82 */ /* 0x000e700000000800 */
[----:B------:R-:W4:Y:S01]  /*3b00*/  @!P1 LDC R7, c[0x0][0x388] ;  /* 0x0000e200ff079b82 */ /* 0x000f220000000800 */
[----:B0-----:R-:W3:Y:S08]  /*3b10*/  @!P0 MUFU.LG2 R0, R3 ;  /* 0x0000000300008308 */ /* 0x001ef00000000c00 */
[----:B--2---:R-:W0:Y:S08]  /*3b20*/  @!P2 MUFU.LG2 R5, R8 ;  /* 0x000000080005a308 */ /* 0x004e300000000c00 */
[----:B-1----:R-:W1:Y:S01]  /*3b30*/  @!P3 MUFU.LG2 R9, R9 ;  /* 0x000000090009b308 */ /* 0x002e620000000c00 */
[----:B---3-5:R-:W-:-:S07]  /*3b40*/  @!P0 FMUL.FTZ R0, R0, R19 ;  /* 0x0000001300008220 */ /* 0x028fce0000410000 */
[----:B----4-:R-:W2:Y:S01]  /*3b50*/  @!P1 MUFU.LG2 R7, R7 ;  /* 0x0000000700079308 */ /* 0x010ea20000000c00 */
[----:B0-----:R-:W-:-:S07]  /*3b60*/  @!P2 FMUL.FTZ R5, R5, R22 ;  /* 0x000000160505a220 */ /* 0x001fce0000410000 */
[----:B------:R0:W3:Y:S01]  /*3b70*/  @!P0 MUFU.EX2 R4, R0 ;  /* 0x0000000000048308 */ /* 0x0000e20000000800 */
[----:B-1----:R-:W-:Y:S02]  /*3b80*/  @!P3 FMUL.FTZ R6, R9, R16 ;  /* 0x000000100906b220 */ /* 0x002fe40000410000 */
[----:B------:R-:W1:Y:S05]  /*3b90*/  LDC.U8 R16, c[0x0][0x3b4] ;  /* 0x0000ed00ff107b82 */ /* 0x000e6a0000000000 */
[----:B------:R0:W4:Y:S01]  /*3ba0*/  @!P2 MUFU.EX2 R22, R5 ;  /* 0x000000050016a308 */ /* 0x0001220000000800 */
[----:B--2---:R-:W-:-:S07]  /*3bb0*/  @!P1 FMUL.FTZ R3, R7, R18 ;  /* 0x0000001207039220 */ /* 0x004fce0000410000 */
[----:B------:R0:W2:Y:S08]  /*3bc0*/  @!P3 MUFU.EX2 R24, R6 ;  /* 0x000000060018b308 */ /* 0x0000b00000000800 */
[----:B------:R0:W0:Y:S01]  /*3bd0*/  @!P1 MUFU.EX2 R18, R3 ;  /* 0x0000000300129308 */ /* 0x0000220000000800 */
[----:B---34-:R-:W-:Y:S05]  /*3be0*/  @P0 BRA `(.L_x_53748) ;  /* 0x0000000c00e80947 */ /* 0x018fea0003800000 */
[----:B------:R-:W3:Y:S01]  /*3bf0*/  LDCU UR4, c[0x0][0x3b8] ;  /* 0x00007700ff0477ac */ /* 0x000ee20008000800 */
[----:B------:R-:W4:Y:S01]  /*3c00*/  LDC.64 R8, c[0x0][0x398] ;  /* 0x0000e600ff087b82 */ /* 0x000f220000000a00 */
[----:B0-----:R-:W-:Y:S01]  /*3c10*/  IMAD R0, R2, 0x200, R25 ;  /* 0x0000020002007824 */ /* 0x001fe200078e0219 */
[----:B-1----:R-:W-:-:S03]  /*3c20*/  PRMT R5, R16, 0x9910, RZ ;  /* 0x0000991010057816 */ /* 0x002fc600000000ff */
        /* <DEDUP_REMOVED lines=18> */
.L_x_53752:
[----:B------:R-:W0:Y:S01]  /*3d50*/  F2I.S64.TRUNC R4, R4 ;  /* 0x0000000400047311 */ /* 0x000e22000020d900 */
[----:B------:R-:W-:Y:S02]  /*3d60*/  IMAD.MOV.U32 R25, RZ, RZ, R26 ;  /* 0x000000ffff197224 */ /* 0x000fe400078e001a */
[----:B0-----:R-:W-:-:S05]  /*3d70*/  IMAD.MOV.U32 R3, RZ, RZ, R4 ;  /* 0x000000ffff037224 */ /* 0x001fca00078e0004 */
[----:B------:R0:W-:Y:S01]  /*3d80*/  STG.E.U8 desc[UR36][R8.64], R3 ;  /* 0x0000000308007986 */ /* 0x0001e2000c101124 */
[----:B------:R-:W-:Y:S05]  /*3d90*/  BRA `(.L_x_53748) ;  /* 0x0000000c007c7947 */ /* 0x000fea0003800000 */
.L_x_53751:
        /* <DEDUP_REMOVED lines=10> */
.L_x_53755:
[----:B------:R-:W0:Y:S01]  /*3e40*/  F2I.FTZ.TRUNC.NTZ R3, R4 ;  /* 0x0000000400037305 */ /* 0x000e22000021f100 */
[----:B------:R-:W-:Y:S01]  /*3e50*/  IMAD.MOV.U32 R25, RZ, RZ, R26 ;  /* 0x000000ffff197224 */ /* 0x000fe200078e001a */
[----:B0-----:R0:W-:Y:S01]  /*3e60*/  STG.E desc[UR36][R8.64], R3 ;  /* 0x0000000308007986 */ /* 0x0011e2000c101924 */
[----:B------:R-:W-:Y:S05]  /*3e70*/  BRA `(.L_x_53748) ;  /* 0x0000000c00447947 */ /* 0x000fea0003800000 */
.L_x_53754:
[----:B------:R-:W0:Y:S01]  /*3e80*/  F2I.FTZ.TRUNC.NTZ R3, R4 ;  /* 0x0000000400037305 */ /* 0x000e22000021f100 */
[----:B------:R-:W-:Y:S01]  /*3e90*/  IMAD.MOV.U32 R25, RZ, RZ, R26 ;  /* 0x000000ffff197224 */ /* 0x000fe200078e001a */
[----:B0-----:R0:W-:Y:S01]  /*3ea0*/  STG.E.U16 desc[UR36][R8.64], R3 ;  /* 0x0000000308007986 */ /* 0x0011e2000c101524 */
[----:B------:R-:W-:Y:S05]  /*3eb0*/  BRA `(.L_x_53748) ;  /* 0x0000000c00347947 */ /* 0x000fea0003800000 */
.L_x_53750:
        /* <DEDUP_REMOVED lines=9> */
.L_x_53757:
[----:B------:R-:W-:Y:S01]  /*3f50*/  F2FP.F16.F32.PACK_AB R4, RZ, R4 ;  /* 0x00000004ff04723e */ /* 0x000fe200000000ff */
[----:B------:R-:W-:-:S04]  /*3f60*/  IMAD.MOV.U32 R25, RZ, RZ, R26 ;  /* 0x000000ffff197224 */ /* 0x000fc800078e001a */
[----:B------:R0:W-:Y:S01]  /*3f70*/  STG.E.U16 desc[UR36][R8.64], R4 ;  /* 0x0000000408007986 */ /* 0x0001e2000c101524 */
[----:B------:R-:W-:Y:S05]  /*3f80*/  BRA `(.L_x_53748) ;  /* 0x0000000c00007947 */ /* 0x000fea0003800000 */
.L_x_53756:
        /* <DEDUP_REMOVED lines=10> */
.L_x_53759:
[----:B------:R-:W-:Y:S01]  /*4030*/  F2FP.F16.F32.PACK_AB R3, RZ, R4 ;  /* 0x00000004ff03723e */ /* 0x000fe200000000ff */
[----:B------:R-:W-:-:S03]  /*4040*/  IMAD.MOV.U32 R25, RZ, RZ, R26 ;  /* 0x000000ffff197224 */ /* 0x000fc600078e001a */
[----:B------:R-:W-:-:S05]  /*4050*/  PRMT R3, R3, 0x5410, RZ ;  /* 0x0000541003037816 */ /* 0x000fca00000000ff */
[----:B------:R0:W-:Y:S01]  /*4060*/  STG.E desc[UR36][R8.64], R3 ;  /* 0x0000000308007986 */ /* 0x0001e2000c101924 */
[----:B------:R-:W-:Y:S05]  /*4070*/  BRA `(.L_x_53748) ;  /* 0x0000000800c47947 */ /* 0x000fea0003800000 */
.L_x_53758:
[----:B------:R-:W-:Y:S01]  /*4080*/  FMUL.FTZ R4, R4, 1 ;  /* 0x3f80000004047820 */ /* 0x000fe20000410000 */
[----:B------:R-:W-:-:S05]  /*4090*/  IMAD.MOV.U32 R25, RZ, RZ, R26 ;  /* 0x000000ffff197224 */ /* 0x000fca00078e001a */
[----:B------:R-:W0:Y:S02]  /*40a0*/  F2F.F64.F32 R4, R4 ;  /* 0x0000000400047310 */ /* 0x000e240000201800 */
[----:B0-----:R0:W-:Y:S01]  /*40b0*/  STG.E.64 desc[UR36][R8.64], R4 ;  /* 0x0000000408007986 */ /* 0x0011e2000c101b24 */
[----:B------:R-:W-:Y:S05]  /*40c0*/  BRA `(.L_x_53748) ;  /* 0x0000000800b07947 */ /* 0x000fea0003800000 */
.L_x_53749:
        /* <DEDUP_REMOVED lines=13> */
.L_x_53762:
[----:B------:R-:W-:Y:S01]  /*41a0*/  FMUL.FTZ R4, R4, 1 ;  /* 0x3f80000004047820 */ /* 0x000fe20000410000 */
[----:B------:R-:W-:Y:S01]  /*41b0*/  CS2R R6, SRZ ;  /* 0x0000000000067805 */ /* 0x000fe2000001ff00 */
[----:B------:R-:W-:-:S04]  /*41c0*/  IMAD.MOV.U32 R25, RZ, RZ, R26 ;  /* 0x000000ffff197224 */ /* 0x000fc800078e001a */
[----:B------:R-:W0:Y:S02]  /*41d0*/  F2F.F64.F32 R4, R4 ;  /* 0x0000000400047310 */ /* 0x000e240000201800 */
[----:B0-----:R0:W-:Y:S01]  /*41e0*/  STG.E.128 desc[UR36][R8.64], R4 ;  /* 0x0000000408007986 */ /* 0x0011e2000c101d24 */
[----:B------:R-:W-:Y:S05]  /*41f0*/  BRA `(.L_x_53748) ;  /* 0x0000000800647947 */ /* 0x000fea0003800000 */
.L_x_53761:
        /* <DEDUP_REMOVED lines=18> */
.L_x_53766:
[----:B------:R-:W-:Y:S05]  /*4320*/  BSYNC.RECONVERGENT B0 ;  /* 0x0000000000007941 */ /* 0x000fea0003800200 */
.L_x_53765:
[----:B------:R-:W-:Y:S01]  /*4330*/  LOP3.LUT R5, R0, 0x80, R5, 0xf8, !PT ;  /* 0x0000008000057812 */ /* 0x000fe200078ef805 */
[----:B------:R-:W-:-:S04]  /*4340*/  IMAD.MOV.U32 R25, RZ, RZ, R26 ;  /* 0x000000ffff197224 */ /* 0x000fc800078e001a */
[----:B------:R0:W-:Y:S01]  /*4350*/  STG.E.U8 desc[UR36][R8.64], R5 ;  /* 0x0000000508007986 */ /* 0x0001e2000c101124 */
[----:B------:R-:W-:Y:S05]  /*4360*/  BRA `(.L_x_53748) ;  /* 0x0000000800087947 */ /* 0x000fea0003800000 */
.L_x_53764:
        /* <DEDUP_REMOVED lines=14> */
.L_x_53768:
[----:B------:R-:W-:Y:S05]  /*4450*/  BSYNC.RECONVERGENT B0 ;  /* 0x0000000000007941 */ /* 0x000fea0003800200 */
.L_x_53767:
[----:B------:R-:W-:Y:S01]  /*4460*/  LOP3.LUT R3, R0, 0x80, R7, 0xf8, !PT ;  /* 0x0000008000037812 */ /* 0x000fe200078ef807 */
[----:B------:R-:W-:-:S04]  /*4470*/  IMAD.MOV.U32 R25, RZ, RZ, R26 ;  /* 0x000000ffff197224 */ /* 0x000fc800078e001a */
[----:B------:R0:W-:Y:S01]  /*4480*/  STG.E.U8 desc[UR36][R8.64], R3 ;  /* 0x0000000308007986 */ /* 0x0001e2000c101124 */
[----:B------:R-:W-:Y:S05]  /*4490*/  BRA `(.L_x_53748) ;  /* 0x0000000400bc7947 */ /* 0x000fea0003800000 */
.L_x_53763:
[----:B------:R-:W-:Y:S01]  /*44a0*/  F2FP.BF16.F32.PACK_AB R4, RZ, R4 ;  /* 0x00000004ff04723e */ /* 0x000fe200000010ff */
[----:B------:R-:W-:-:S04]  /*44b0*/  IMAD.MOV.U32 R25, RZ, RZ, R26 ;  /* 0x000000ffff197224 */ /* 0x000fc800078e001a */
[----:B------:R0:W-:Y:S01]  /*44c0*/  STG.E.U16 desc[UR36][R8.64], R4 ;  /* 0x0000000408007986 */ /* 0x0001e2000c101524 */
[----:B------:R-:W-:Y:S05]  /*44d0*/  BRA `(.L_x_53748) ;  /* 0x0000000400ac7947 */ /* 0x000fea0003800000 */
.L_x_53760:
        /* <DEDUP_REMOVED lines=12> */
.L_x_53771:
        /* <DEDUP_REMOVED lines=12> */
.L_x_53774:
[----:B------:R-:W-:-:S04]  /*4660*/  SHF.R.U32.HI R0, RZ, 0x14, R4 ;  /* 0x00000014ff007819 */ /* 0x000fc80000011604 */
[----:B------:R-:W-:-:S04]  /*4670*/  LOP3.LUT R3, R0, 0x1, RZ, 0xc0, !PT ;  /* 0x0000000100037812 */ /* 0x000fc800078ec0ff */
[----:B------:R-:W-:-:S04]  /*4680*/  IADD3 R0, PT, PT, R4, 0x487ffff, R3 ;  /* 0x0487ffff04007810 */ /* 0x000fc80007ffe003 */
[----:B------:R-:W-:-:S04]  /*4690*/  SHF.R.U32.HI R0, RZ, 0x14, R0 ;  /* 0x00000014ff007819 */ /* 0x000fc80000011600 */
[----:B------:R-:W-:-:S07]  /*46a0*/  LOP3.LUT R3, R0, 0xff, RZ, 0xc0, !PT ;  /* 0x000000ff00037812 */ /* 0x000fce00078ec0ff */
.L_x_53775:
[----:B------:R-:W-:-:S04]  /*46b0*/  SHF.R.U32.HI R4, RZ, 0x18, R4 ;  /* 0x00000018ff047819 */ /* 0x000fc80000011604 */
[----:B------:R-:W-:-:S04]  /*46c0*/  LOP3.LUT R3, R3, 0x80, R4, 0xf8, !PT ;  /* 0x0000008003037812 */ /* 0x000fc800078ef804 */
[----:B------:R-:W-:-:S07]  /*46d0*/  PRMT R0, R3, 0x7610, R0 ;  /* 0x0000761003007816 */ /* 0x000fce0000000000 */
.L_x_53773:
[----:B------:R-:W-:Y:S05]  /*46e0*/  BSYNC.RECONVERGENT B0 ;  /* 0x0000000000007941 */ /* 0x000fea0003800200 */
.L_x_53772:
[----:B------:R4:W-:Y:S01]  /*46f0*/  STG.E.U8 desc[UR36][R8.64], R0 ;  /* 0x0000000008007986 */ /* 0x0009e2000c101124 */
[----:B------:R-:W-:Y:S01]  /*4700*/  IMAD.MOV.U32 R25, RZ, RZ, R26 ;  /* 0x000000ffff197224 */ /* 0x000fe200078e001a */
[----:B------:R-:W-:Y:S06]  /*4710*/  BRA `(.L_x_53748) ;  /* 0x00000004001c7947 */ /* 0x000fec0003800000 */
.L_x_53770:
        /* <DEDUP_REMOVED lines=12> */
.L_x_53778:
[----:B------:R-:W-:-:S04]  /*47e0*/  SHF.R.U32.HI R0, RZ, 0x15, R4 ;  /* 0x00000015ff007819 */ /* 0x000fc80000011604 */
[----:B------:R-:W-:-:S04]  /*47f0*/  LOP3.LUT R3, R0, 0x1, RZ, 0xc0, !PT ;  /* 0x0000000100037812 */ /* 0x000fc800078ec0ff */
[----:B------:R-:W-:-:S04]  /*4800*/  IADD3 R0, PT, PT, R4, 0x88fffff, R3 ;  /* 0x088fffff04007810 */ /* 0x000fc80007ffe003 */
[----:B------:R-:W-:-:S04]  /*4810*/  SHF.R.U32.HI R0, RZ, 0x15, R0 ;  /* 0x00000015ff007819 */ /* 0x000fc80000011600 */
[----:B------:R-:W-:-:S07]  /*4820*/  LOP3.LUT R3, R0, 0xff, RZ, 0xc0, !PT ;  /* 0x000000ff00037812 */ /* 0x000fce00078ec0ff */
.L_x_53779:
[----:B------:R-:W-:-:S04]  /*4830*/  SHF.R.U32.HI R4, RZ, 0x18, R4 ;  /* 0x00000018ff047819 */ /* 0x000fc80000011604 */
[----:B------:R-:W-:-:S04]  /*4840*/  LOP3.LUT R3, R3, 0x80, R4, 0xf8, !PT ;  /* 0x0000008003037812 */ /* 0x000fc800078ef804 */
[----:B------:R-:W-:-:S07]  /*4850*/  PRMT R0, R3, 0x7610, R0 ;  /* 0x0000761003007816 */ /* 0x000fce0000000000 */
.L_x_53777:
[----:B------:R-:W-:Y:S05]  /*4860*/  BSYNC.RECONVERGENT B0 ;  /* 0x0000000000007941 */ /* 0x000fea0003800200 */
.L_x_53776:
[----:B------:R0:W-:Y:S01]  /*4870*/  STG.E.U8 desc[UR36][R8.64], R0 ;  /* 0x0000000008007986 */ /* 0x0001e2000c101124 */
[----:B------:R-:W-:Y:S01]  /*4880*/  IMAD.MOV.U32 R25, RZ, RZ, R26 ;  /* 0x000000ffff197224 */ /* 0x000fe200078e001a */
[----:B------:R-:W-:Y:S06]  /*4890*/  BRA `(.L_x_53748) ;  /* 0x0000000000bc7947 */ /* 0x000fec0003800000 */
.L_x_53769:
[----:B------:R-:W-:-:S13]  /*48a0*/  ISETP.NE.AND P0, PT, R0, 0x1c, PT ;  /* 0x0000001c0000780c */ /* 0x000fda0003f05270 */
[----:B------:R-:W-:Y:S05]  /*48b0*/  @!P0 BRA `(.L_x_53780) ;  /* 0x0000000000a88947 */ /* 0x000fea0003800000 */
[----:B------:R-:W-:-:S13]  /*48c0*/  ISETP.NE.AND P0, PT, R0, 0x1d, PT ;  /* 0x0000001d0000780c */ /* 0x000fda0003f05270 */
[----:B------:R-:W-:Y:S05]  /*48d0*/  @!P0 BRA `(.L_x_53781) ;  /* 0x0000000000908947 */ /* 0x000fea0003800000 */
[----:B------:R-:W-:-:S13]  /*48e0*/  ISETP.NE.AND P0, PT, R0, 0x2c, PT ;  /* 0x0000002c0000780c */ /* 0x000fda0003f05270 */
[----:B------:R-:W-:Y:S05]  /*48f0*/  @!P0 BRA `(.L_x_53782) ;  /* 0x0000000000488947 */ /* 0x000fea0003800000 */
.L_x_53753:
        /* <DEDUP_REMOVED lines=16> */
.L_x_53783:
[----:B------:R-:W-:Y:S01]  /*4a00*/  IMAD.MOV.U32 R25, RZ, RZ, R26 ;  /* 0x000000ffff197224 */ /* 0x000fe200078e001a */
[----:B------:R-:W-:Y:S06]  /*4a10*/  BRA `(.L_x_53748) ;  /* 0x00000000005c7947 */ /* 0x000fec0003800000 */
.L_x_53782:
        /* <DEDUP_REMOVED lines=16> */
.L_x_53781:
[----:B------:R-:W0:Y:S01]  /*4b20*/  F2I.U64.TRUNC R4, R4 ;  /* 0x0000000400047311 */ /* 0x000e22000020d800 */
[----:B------:R-:W-:Y:S01]  /*4b30*/  IMAD.MOV.U32 R25, RZ, RZ, R26 ;  /* 0x000000ffff197224 */ /* 0x000fe200078e001a */
[----:B0-----:R0:W-:Y:S01]  /*4b40*/  STG.E.64 desc[UR36][R8.64], R4 ;  /* 0x0000000408007986 */ /* 0x0011e2000c101b24 */
[----:B------:R-:W-:Y:S05]  /*4b50*/  BRA `(.L_x_53748) ;  /* 0x00000000000c7947 */ /* 0x000fea0003800000 */
.L_x_53780:
[----:B------:R-:W0:Y:S01]  /*4b60*/  F2I.FTZ.U32.TRUNC.NTZ R3, R4 ;  /* 0x0000000400037305 */ /* 0x000e22000021f000 */
[----:B------:R-:W-:Y:S01]  /*4b70*/  IMAD.MOV.U32 R25, RZ, RZ, R26 ;  /* 0x000000ffff197224 */ /* 0x000fe200078e001a */
[----:B0-----:R0:W-:Y:S06]  /*4b80*/  STG.E desc[UR36][R8.64], R3 ;  /* 0x0000000308007986 */ /* 0x0011ec000c101924 */
.L_x_53748:
[----:B------:R-:W-:Y:S05]  /*4b90*/  BSYNC.RECONVERGENT B6 ;  /* 0x0000000000067941 */ /* 0x000fea0003800200 */
.L_x_53747:
[----:B------:R-:W-:Y:S01]  /*4ba0*/  ISETP.GE.AND P0, PT, R25, R17, PT ;  /* 0x000000111900720c */ /* 0x000fe20003f06270 */
[----:B------:R-:W-:-:S12]  /*4bb0*/  BSSY.RECONVERGENT B6, `(.L_x_53784) ;  /* 0x00001cc000067945 */ /* 0x000fd80003800200 */
[----:B------:R-:W-:Y:S05]  /*4bc0*/  @P0 BRA `(.L_x_53785) ;  /* 0x0000001c00280947 */ /* 0x000fea0003800000 */
[----:B------:R-:W5:Y:S01]  /*4bd0*/  LDCU UR4, c[0x0][0x3b8] ;  /* 0x00007700ff0477ac */ /* 0x000f620008000800 */
[----:B0--34-:R-:W0:Y:S01]  /*4be0*/  LDC.64 R8, c[0x0][0x398] ;  /* 0x0000e600ff087b82 */ /* 0x019e220000000a00 */
        /* <DEDUP_REMOVED lines=19> */
.L_x_53789:
[----:B------:R-:W0:Y:S02]  /*4d20*/  F2I.S64.TRUNC R18, R18 ;  /* 0x0000001200127311 */ /* 0x000e24000020d900 */
[----:B0-----:R-:W-:-:S05]  /*4d30*/  IMAD.MOV.U32 R3, RZ, RZ, R18 ;  /* 0x000000ffff037224 */ /* 0x001fca00078e0012 */
[----:B------:R0:W-:Y:S01]  /*4d40*/  STG.E.U8 desc[UR36][R8.64], R3 ;  /* 0x0000000308007986 */ /* 0x0001e2000c101124 */
[----:B------:R-:W-:Y:S05]  /*4d50*/  BRA `(.L_x_53791) ;  /* 0x0000000c00287947 */ /* 0x000fea0003800000 */
.L_x_53788:
        /* <DEDUP_REMOVED lines=9> */
.L_x_53793:
[----:B------:R-:W0:Y:S02]  /*4df0*/  F2I.FTZ.TRUNC.NTZ R3, R18 ;  /* 0x0000001200037305 */ /* 0x000e24000021f100 */
[----:B0-----:R0:W-:Y:S01]  /*4e00*/  STG.E desc[UR36][R8.64], R3 ;  /* 0x0000000308007986 */ /* 0x0011e2000c101924 */
[----:B------:R-:W-:Y:S05]  /*4e10*/  BRA `(.L_x_53791) ;  /* 0x0000000800f87947 */ /* 0x000fea0003800000 */
.L_x_53792:
[----:B------:R-:W0:Y:S02]  /*4e20*/  F2I.FTZ.TRUNC.NTZ R3, R18 ;  /* 0x0000001200037305 */ /* 0x000e24000021f100 */
[----:B0-----:R0:W-:Y:S01]  /*4e30*/  STG.E.U16 desc[UR36][R8.64], R3 ;  /* 0x0000000308007986 */ /* 0x0011e2000c101524 */
[----:B------:R-:W-:Y:S05]  /*4e40*/  BRA `(.L_x_53791) ;  /* 0x0000000800ec7947 */ /* 0x000fea0003800000 */
.L_x_53787:
        /* <DEDUP_REMOVED lines=8> */
.L_x_53795:
[----:B------:R-:W-:-:S05]  /*4ed0*/  F2FP.F16.F32.PACK_AB R18, RZ, R18 ;  /* 0x00000012ff12723e */ /* 0x000fca00000000ff */
[----:B------:R0:W-:Y:S01]  /*4ee0*/  STG.E.U16 desc[UR36][R8.64], R18 ;  /* 0x0000001208007986 */ /* 0x0001e2000c101524 */
[----:B------:R-:W-:Y:S05]  /*4ef0*/  BRA `(.L_x_53791) ;  /* 0x0000000800c07947 */ /* 0x000fea0003800000 */
.L_x_53794:
        /* <DEDUP_REMOVED lines=9> */
.L_x_53797:
[----:B------:R-:W-:-:S04]  /*4f90*/  F2FP.F16.F32.PACK_AB R3, RZ, R18 ;  /* 0x00000012ff03723e */ /* 0x000fc800000000ff */
[----:B------:R-:W-:-:S05]  /*4fa0*/  PRMT R3, R3, 0x5410, RZ ;  /* 0x0000541003037816 */ /* 0x000fca00000000ff */
[----:B------:R0:W-:Y:S01]  /*4fb0*/  STG.E desc[UR36][R8.64], R3 ;  /* 0x0000000308007986 */ /* 0x0001e2000c101924 */
[----:B------:R-:W-:Y:S05]  /*4fc0*/  BRA `(.L_x_53791) ;  /* 0x00000008008c7947 */ /* 0x000fea0003800000 */
.L_x_53796:
[----:B------:R-:W-:-:S06]  /*4fd0*/  FMUL.FTZ R4, R18, 1 ;  /* 0x3f80000012047820 */ /* 0x000fcc0000410000 */
[----:B------:R-:W0:Y:S02]  /*4fe0*/  F2F.F64.F32 R4, R4 ;  /* 0x0000000400047310 */ /* 0x000e240000201800 */
[----:B0-----:R0:W-:Y:S01]  /*4ff0*/  STG.E.64 desc[UR36][R8.64], R4 ;  /* 0x0000000408007986 */ /* 0x0011e2000c101b24 */
[----:B------:R-:W-:Y:S05]  /*5000*/  BRA `(.L_x_53791) ;  /* 0x00000008007c7947 */ /* 0x000fea0003800000 */
.L_x_53786:
        /* <DEDUP_REMOVED lines=13> */
.L_x_53801:
        /* <DEDUP_REMOVED lines=16> */
.L_x_53804:
[----:B------:R-:W-:-:S04]  /*51e0*/  SHF.R.U32.HI R18, RZ, 0x18, R18 ;  /* 0x00000018ff127819 */ /* 0x000fc80000011612 */
[----:B------:R-:W-:-:S04]  /*51f0*/  LOP3.LUT R3, R3, 0x80, R18, 0xf8, !PT ;  /* 0x0000008003037812 */ /* 0x000fc800078ef812 */
[----:B------:R-:W-:-:S07]  /*5200*/  PRMT R4, R3, 0x7610, R4 ;  /* 0x0000761003047816 */ /* 0x000fce0000000004 */
.L_x_53803:
[----:B------:R-:W-:Y:S05]  /*5210*/  BSYNC.RECONVERGENT B0 ;  /* 0x0000000000007941 */ /* 0x000fea0003800200 */
.L_x_53802:
[----:B------:R0:W-:Y:S01]  /*5220*/  STG.E.U8 desc[UR36][R8.64], R4 ;  /* 0x0000000408007986 */ /* 0x0001e2000c101124 */
[----:B------:R-:W-:Y:S05]  /*5230*/  BRA `(.L_x_53791) ;  /* 0x0000000400f07947 */ /* 0x000fea0003800000 */
.L_x_53800:
        /* <DEDUP_REMOVED lines=16> */
.L_x_53807:
[----:B------:R-:W-:-:S04]  /*5340*/  SHF.R.U32.HI R18, RZ, 0x18, R18 ;  /* 0x00000018ff127819 */ /* 0x000fc80000011612 */
[----:B------:R-:W-:-:S04]  /*5350*/  LOP3.LUT R3, R3, 0x80, R18, 0xf8, !PT ;  /* 0x0000008003037812 */ /* 0x000fc800078ef812 */
[----:B------:R-:W-:-:S07]  /*5360*/  PRMT R4, R3, 0x7610, R4 ;  /* 0x0000761003047816 */ /* 0x000fce0000000004 */
.L_x_53806:
[----:B------:R-:W-:Y:S05]  /*5370*/  BSYNC.RECONVERGENT B0 ;  /* 0x0000000000007941 */ /* 0x000fea0003800200 */
.L_x_53805:
[----:B------:R0:W-:Y:S01]  /*5380*/  STG.E.U8 desc[UR36][R8.64], R4 ;  /* 0x0000000408007986 */ /* 0x0001e2000c101124 */
[----:B------:R-:W-:Y:S05]  /*5390*/  BRA `(.L_x_53791) ;  /* 0x0000000400987947 */ /* 0x000fea0003800000 */
.L_x_53799:
        /* <DEDUP_REMOVED lines=21> */
.L_x_53809:
[----:B------:R-:W0:Y:S02]  /*54f0*/  F2I.U64.TRUNC R18, R18 ;  /* 0x0000001200127311 */ /* 0x000e24000020d800 */
[----:B0-----:R0:W-:Y:S01]  /*5500*/  STG.E.64 desc[UR36][R8.64], R18 ;  /* 0x0000001208007986 */ /* 0x0011e2000c101b24 */
[----:B------:R-:W-:Y:S05]  /*5510*/  BRA `(.L_x_53791) ;  /* 0x0000000400387947 */ /* 0x000fea0003800000 */
.L_x_53808:
[----:B------:R-:W0:Y:S02]  /*5520*/  F2I.FTZ.U32.TRUNC.NTZ R3, R18 ;  /* 0x0000001200037305 */ /* 0x000e24000021f000 */
[----:B0-----:R0:W-:Y:S01]  /*5530*/  STG.E desc[UR36][R8.64], R3 ;  /* 0x0000000308007986 */ /* 0x0011e2000c101924 */
[----:B------:R-:W-:Y:S05]  /*5540*/  BRA `(.L_x_53791) ;  /* 0x00000004002c7947 */ /* 0x000fea0003800000 */
.L_x_53798:
        /* <DEDUP_REMOVED lines=10> */
.L_x_53811:
[----:B------:R-:W-:Y:S01]  /*55f0*/  FMUL.FTZ R4, R18, 1 ;  /* 0x3f80000012047820 */ /* 0x000fe20000410000 */
[----:B------:R-:W-:-:S05]  /*5600*/  CS2R R6, SRZ ;  /* 0x0000000000067805 */ /* 0x000fca000001ff00 */
[----:B------:R-:W0:Y:S02]  /*5610*/  F2F.F64.F32 R4, R4 ;  /* 0x0000000400047310 */ /* 0x000e240000201800 */
[----:B0-----:R0:W-:Y:S01]  /*5620*/  STG.E.128 desc[UR36][R8.64], R4 ;  /* 0x0000000408007986 */ /* 0x0011e2000c101d24 */
[----:B------:R-:W-:Y:S05]  /*5630*/  BRA `(.L_x_53791) ;  /* 0x0000000000f07947 */ /* 0x000fea0003800000 */
.L_x_53810:
[----:B------:R-:W-:-:S13]  /*5640*/  ISETP.NE.AND P0, PT, R0, 0xf, PT ;  /* 0x0000000f0000780c */ /* 0x000fda0003f05270 */
[----:B------:R-:W-:Y:S05]  /*5650*/  @!P0 BRA `(.L_x_53812) ;  /* 0x0000000000e08947 */ /* 0x000fea0003800000 */
[----:B------:R-:W-:-:S13]  /*5660*/  ISETP.NE.AND P0, PT, R0, 0x17, PT ;  /* 0x000000170000780c */ /* 0x000fda0003f05270 */
[----:B------:R-:W-:Y:S05]  /*5670*/  @!P0 BRA `(.L_x_53813) ;  /* 0x00000000008c8947 */ /* 0x000fea0003800000 */
[----:B------:R-:W-:-:S13]  /*5680*/  ISETP.NE.AND P0, PT, R0, 0x18, PT ;  /* 0x000000180000780c */ /* 0x000fda0003f05270 */
[----:B------:R-:W-:Y:S05]  /*5690*/  @!P0 BRA `(.L_x_53814) ;  /* 0x0000000000448947 */ /* 0x000fea0003800000 */
.L_x_53790:
        /* <DEDUP_REMOVED lines=16> */
.L_x_53815:
[----:B------:R-:W-:Y:S05]  /*57a0*/  BRA `(.L_x_53791) ;  /* 0x0000000000947947 */ /* 0x000fea0003800000 */
.L_x_53814:
        /* <DEDUP_REMOVED lines=12> */
.L_x_53817:
[----:B------:R-:W-:Y:S05]  /*5870*/  BSYNC.RECONVERGENT B0 ;  /* 0x0000000000007941 */ /* 0x000fea0003800200 */
.L_x_53816:
[----:B------:R-:W-:-:S05]  /*5880*/  LOP3.LUT R3, R0, 0x80, R5, 0xf8, !PT ;  /* 0x0000008000037812 */ /* 0x000fca00078ef805 */
[----:B------:R1:W-:Y:S01]  /*5890*/  STG.E.U8 desc[UR36][R8.64], R3 ;  /* 0x0000000308007986 */ /* 0x0003e2000c101124 */
[----:B------:R-:W-:Y:S05]  /*58a0*/  BRA `(.L_x_53791) ;  /* 0x0000000000547947 */ /* 0x000fea0003800000 */
.L_x_53813:
        /* <DEDUP_REMOVED lines=11> */
.L_x_53819:
[----:B------:R-:W-:Y:S01]  /*5960*/  IMAD.MOV.U32 R0, RZ, RZ, 0x7f ;  /* 0x0000007fff007424 */ /* 0x000fe200078e00ff */
[----:B------:R-:W-:-:S04]  /*5970*/  ISETP.GT.U32.AND P0, PT, R4, 0x7f800000, PT ;  /* 0x7f8000000400780c */ /* 0x000fc80003f04070 */
[----:B------:R-:W-:-:S09]  /*5980*/  SEL R0, R0, 0x7c, P0 ;  /* 0x0000007c00007807 */ /* 0x000fd20000000000 */
.L_x_53820:
[----:B------:R-:W-:Y:S05]  /*5990*/  BSYNC.RECONVERGENT B0 ;  /* 0x0000000000007941 */ /* 0x000fea0003800200 */
.L_x_53818:
[----:B------:R-:W-:-:S04]  /*59a0*/  SHF.R.U32.HI R3, RZ, 0x18, R18 ;  /* 0x00000018ff037819 */ /* 0x000fc80000011612 */
[----:B------:R-:W-:-:S05]  /*59b0*/  LOP3.LUT R3, R0, 0x80, R3, 0xf8, !PT ;  /* 0x0000008000037812 */ /* 0x000fca00078ef803 */
[----:B------:R3:W-:Y:S01]  /*59c0*/  STG.E.U8 desc[UR36][R8.64], R3 ;  /* 0x0000000308007986 */ /* 0x0007e2000c101124 */
[----:B------:R-:W-:Y:S05]  /*59d0*/  BRA `(.L_x_53791) ;  /* 0x0000000000087947 */ /* 0x000fea0003800000 */
.L_x_53812:
[----:B------:R-:W-:-:S05]  /*59e0*/  F2FP.BF16.F32.PACK_AB R18, RZ, R18 ;  /* 0x00000012ff12723e */ /* 0x000fca00000010ff */
[----:B------:R0:W-:Y:S02]  /*59f0*/  STG.E.U16 desc[UR36][R8.64], R18 ;  /* 0x0000001208007986 */ /* 0x0001e4000c101524 */
.L_x_53791:
        /* <DEDUP_REMOVED lines=24> */
.L_x_53824:
[----:B------:R-:W0:Y:S02]  /*5b80*/  F2I.S64.TRUNC R22, R22 ;  /* 0x0000001600167311 */ /* 0x000e24000020d900 */
[----:B0-----:R-:W-:-:S05]  /*5b90*/  IMAD.MOV.U32 R3, RZ, RZ, R22 ;  /* 0x000000ffff037224 */ /* 0x001fca00078e0016 */
[----:B------:R0:W-:Y:S01]  /*5ba0*/  STG.E.U8 desc[UR36][R8.64], R3 ;  /* 0x0000000308007986 */ /* 0x0001e2000c101124 */
[----:B------:R-:W-:Y:S05]  /*5bb0*/  BRA `(.L_x_53826) ;  /* 0x0000000c00287947 */ /* 0x000fea0003800000 */
.L_x_53823:
        /* <DEDUP_REMOVED lines=9> */
.L_x_53828:
[----:B------:R-:W0:Y:S02]  /*5c50*/  F2I.FTZ.TRUNC.NTZ R3, R22 ;  /* 0x0000001600037305 */ /* 0x000e24000021f100 */
[----:B0-----:R0:W-:Y:S01]  /*5c60*/  STG.E desc[UR36][R8.64], R3 ;  /* 0x0000000308007986 */ /* 0x0011e2000c101924 */
[----:B------:R-:W-:Y:S05]  /*5c70*/  BRA `(.L_x_53826) ;  /* 0x0000000800f87947 */ /* 0x000fea0003800000 */
.L_x_53827:
[----:B------:R-:W0:Y:S02]  /*5c80*/  F2I.FTZ.TRUNC.NTZ R3, R22 ;  /* 0x0000001600037305 */ /* 0x000e24000021f100 */
[----:B0-----:R0:W-:Y:S01]  /*5c90*/  STG.E.U16 desc[UR36][R8.64], R3 ;  /* 0x0000000308007986 */ /* 0x0011e2000c101524 */
[----:B------:R-:W-:Y:S05]  /*5ca0*/  BRA `(.L_x_53826) ;  /* 0x0000000800ec7947 */ /* 0x000fea0003800000 */
.L_x_53822:
        /* <DEDUP_REMOVED lines=8> */
.L_x_53830:
[----:B------:R-:W-:-:S05]  /*5d30*/  F2FP.F16.F32.PACK_AB R22, RZ, R22 ;  /* 0x00000016ff16723e */ /* 0x000fca00000000ff */
[----:B------:R0:W-:Y:S01]  /*5d40*/  STG.E.U16 desc[UR36][R8.64], R22 ;  /* 0x0000001608007986 */ /* 0x0001e2000c101524 */
[----:B------:R-:W-:Y:S05]  /*5d50*/  BRA `(.L_x_53826) ;  /* 0x0000000800c07947 */ /* 0x000fea0003800000 */
.L_x_53829:
        /* <DEDUP_REMOVED lines=9> */
.L_x_53832:
[----:B------:R-:W-:-:S04]  /*5df0*/  F2FP.F16.F32.PACK_AB R3, RZ, R22 ;  /* 0x00000016ff03723e */ /* 0x000fc800000000ff */
[----:B------:R-:W-:-:S05]  /*5e00*/  PRMT R3, R3, 0x5410, RZ ;  /* 0x0000541003037816 */ /* 0x000fca00000000ff */
[----:B------:R0:W-:Y:S01]  /*5e10*/  STG.E desc[UR36][R8.64], R3 ;  /* 0x0000000308007986 */ /* 0x0001e2000c101924 */
[----:B------:R-:W-:Y:S05]  /*5e20*/  BRA `(.L_x_53826) ;  /* 0x00000008008c7947 */ /* 0x000fea0003800000 */
.L_x_53831:
[----:B------:R-:W-:-:S06]  /*5e30*/  FMUL.FTZ R4, R22, 1 ;  /* 0x3f80000016047820 */ /* 0x000fcc0000410000 */
[----:B------:R-:W0:Y:S02]  /*5e40*/  F2F.F64.F32 R4, R4 ;  /* 0x0000000400047310 */ /* 0x000e240000201800 */
[----:B0-----:R0:W-:Y:S01]  /*5e50*/  STG.E.64 desc[UR36][R8.64], R4 ;  /* 0x0000000408007986 */ /* 0x0011e2000c101b24 */
[----:B------:R-:W-:Y:S05]  /*5e60*/  BRA `(.L_x_53826) ;  /* 0x00000008007c7947 */ /* 0x000fea0003800000 */
.L_x_53821:
        /* <DEDUP_REMOVED lines=13> */
.L_x_53836:
        /* <DEDUP_REMOVED lines=16> */
.L_x_53839:
[----:B------:R-:W-:-:S04]  /*6040*/  SHF.R.U32.HI R22, RZ, 0x18, R22 ;  /* 0x00000018ff167819 */ /* 0x000fc80000011616 */
[----:B------:R-:W-:-:S04]  /*6050*/  LOP3.LUT R3, R3, 0x80, R22, 0xf8, !PT ;  /* 0x0000008003037812 */ /* 0x000fc800078ef816 */
[----:B------:R-:W-:-:S07]  /*6060*/  PRMT R4, R3, 0x7610, R4 ;  /* 0x0000761003047816 */ /* 0x000fce0000000004 */
.L_x_53838:
[----:B------:R-:W-:Y:S05]  /*6070*/  BSYNC.RECONVERGENT B0 ;  /* 0x0000000000007941 */ /* 0x000fea0003800200 */
.L_x_53837:
[----:B------:R0:W-:Y:S01]  /*6080*/  STG.E.U8 desc[UR36][R8.64], R4 ;  /* 0x0000000408007986 */ /* 0x0001e2000c101124 */
[----:B------:R-:W-:Y:S05]  /*6090*/  BRA `(.L_x_53826) ;  /* 0x0000000400f07947 */ /* 0x000fea0003800000 */
.L_x_53835:
        /* <DEDUP_REMOVED lines=16> */
.L_x_53842:
[----:B------:R-:W-:-:S04]  /*61a0*/  SHF.R.U32.HI R22, RZ, 0x18, R22 ;  /* 0x00000018ff167819 */ /* 0x000fc80000011616 */
[----:B------:R-:W-:-:S04]  /*61b0*/  LOP3.LUT R3, R3, 0x80, R22, 0xf8, !PT ;  /* 0x0000008003037812 */ /* 0x000fc800078ef816 */
[----:B------:R-:W-:-:S07]  /*61c0*/  PRMT R4, R3, 0x7610, R4 ;  /* 0x0000761003047816 */ /* 0x000fce0000000004 */
.L_x_53841:
[----:B------:R-:W-:Y:S05]  /*61d0*/  BSYNC.RECONVERGENT B0 ;  /* 0x0000000000007941 */ /* 0x000fea0003800200 */
.L_x_53840:
[----:B------:R0:W-:Y:S01]  /*61e0*/  STG.E.U8 desc[UR36][R8.64], R4 ;  /* 0x0000000408007986 */ /* 0x0001e2000c101124 */
[----:B------:R-:W-:Y:S05]  /*61f0*/  BRA `(.L_x_53826) ;  /* 0x0000000400987947 */ /* 0x000fea0003800000 */
.L_x_53834:
        /* <DEDUP_REMOVED lines=21> */
.L_x_53844:
[----:B------:R-:W0:Y:S02]  /*6350*/  F2I.U64.TRUNC R22, R22 ;  /* 0x0000001600167311 */ /* 0x000e24000020d800 */
[----:B0-----:R0:W-:Y:S01]  /*6360*/  STG.E.64 desc[UR36][R8.64], R22 ;  /* 0x0000001608007986 */ /* 0x0011e2000c101b24 */
[----:B------:R-:W-:Y:S05]  /*6370*/  BRA `(.L_x_53826) ;  /* 0x0000000400387947 */ /* 0x000fea0003800000 */
.L_x_53843:
[----:B------:R-:W0:Y:S02]  /*6380*/  F2I.FTZ.U32.TRUNC.NTZ R3, R22 ;  /* 0x0000001600037305 */ /* 0x000e24000021f000 */
[----:B0-----:R0:W-:Y:S01]  /*6390*/  STG.E desc[UR36][R8.64], R3 ;  /* 0x0000000308007986 */ /* 0x0011e2000c101924 */
[----:B------:R-:W-:Y:S05]  /*63a0*/  BRA `(.L_x_53826) ;  /* 0x00000004002c7947 */ /* 0x000fea0003800000 */
.L_x_53833:
        /* <DEDUP_REMOVED lines=10> */
.L_x_53846:
[----:B------:R-:W-:Y:S01]  /*6450*/  FMUL.FTZ R4, R22, 1 ;  /* 0x3f80000016047820 */ /* 0x000fe20000410000 */
[----:B------:R-:W-:-:S05]  /*6460*/  CS2R R6, SRZ ;  /* 0x0000000000067805 */ /* 0x000fca000001ff00 */
[----:B------:R-:W0:Y:S02]  /*6470*/  F2F.F64.F32 R4, R4 ;  /* 0x0000000400047310 */ /* 0x000e240000201800 */
[----:B0-----:R0:W-:Y:S01]  /*6480*/  STG.E.128 desc[UR36][R8.64], R4 ;  /* 0x0000000408007986 */ /* 0x0011e2000c101d24 */
[----:B------:R-:W-:Y:S05]  /*6490*/  BRA `(.L_x_53826) ;  /* 0x0000000000f07947 */ /* 0x000fea0003800000 */
.L_x_53845:
[----:B------:R-:W-:-:S13]  /*64a0*/  ISETP.NE.AND P0, PT, R0, 0xf, PT ;  /* 0x0000000f0000780c */ /* 0x000fda0003f05270 */
[----:B------:R-:W-:Y:S05]  /*64b0*/  @!P0 BRA `(.L_x_53847) ;  /* 0x0000000000e08947 */ /* 0x000fea0003800000 */
[----:B------:R-:W-:-:S13]  /*64c0*/  ISETP.NE.AND P0, PT, R0, 0x17, PT ;  /* 0x000000170000780c */ /* 0x000fda0003f05270 */
[----:B------:R-:W-:Y:S05]  /*64d0*/  @!P0 BRA `(.L_x_53848) ;  /* 0x00000000008c8947 */ /* 0x000fea0003800000 */
[----:B------:R-:W-:-:S13]  /*64e0*/  ISETP.NE.AND P0, PT, R0, 0x18, PT ;  /* 0x000000180000780c */ /* 0x000fda0003f05270 */
[----:B------:R-:W-:Y:S05]  /*64f0*/  @!P0 BRA `(.L_x_53849) ;  /* 0x0000000000448947 */ /* 0x000fea0003800000 */
.L_x_53825:
        /* <DEDUP_REMOVED lines=16> */
.L_x_53850:
[----:B------:R-:W-:Y:S05]  /*6600*/  BRA `(.L_x_53826) ;  /* 0x0000000000947947 */ /* 0x000fea0003800000 */
.L_x_53849:
        /* <DEDUP_REMOVED lines=12> */
.L_x_53852:
[----:B------:R-:W-:Y:S05]  /*66d0*/  BSYNC.RECONVERGENT B0 ;  /* 0x0000000000007941 */ /* 0x000fea0003800200 */
.L_x_53851:
[----:B------:R-:W-:-:S05]  /*66e0*/  LOP3.LUT R3, R0, 0x80, R5, 0xf8, !PT ;  /* 0x0000008000037812 */ /* 0x000fca00078ef805 */
[----:B------:R4:W-:Y:S01]  /*66f0*/  STG.E.U8 desc[UR36][R8.64], R3 ;  /* 0x0000000308007986 */ /* 0x0009e2000c101124 */
[----:B------:R-:W-:Y:S05]  /*6700*/  BRA `(.L_x_53826) ;  /* 0x0000000000547947 */ /* 0x000fea0003800000 */
.L_x_53848:
        /* <DEDUP_REMOVED lines=11> */
.L_x_53854:
[----:B------:R-:W-:Y:S01]  /*67c0*/  IMAD.MOV.U32 R0, RZ, RZ, 0x7f ;  /* 0x0000007fff007424 */ /* 0x000fe200078e00ff */
[----:B------:R-:W-:-:S04]  /*67d0*/  ISETP.GT.U32.AND P0, PT, R4, 0x7f800000, PT ;  /* 0x7f8000000400780c */ /* 0x000fc80003f04070 */
[----:B------:R-:W-:-:S09]  /*67e0*/  SEL R0, R0, 0x7c, P0 ;  /* 0x0000007c00007807 */ /* 0x000fd20000000000 */
.L_x_53855:
[----:B------:R-:W-:Y:S05]  /*67f0*/  BSYNC.RECONVERGENT B0 ;  /* 0x0000000000007941 */ /* 0x000fea0003800200 */
.L_x_53853:
[----:B------:R-:W-:-:S04]  /*6800*/  SHF.R.U32.HI R3, RZ, 0x18, R22 ;  /* 0x00000018ff037819 */ /* 0x000fc80000011616 */
[----:B------:R-:W-:-:S05]  /*6810*/  LOP3.LUT R3, R0, 0x80, R3, 0xf8, !PT ;  /* 0x0000008000037812 */ /* 0x000fca00078ef803 */
[----:B------:R3:W-:Y:S01]  /*6820*/  STG.E.U8 desc[UR36][R8.64], R3 ;  /* 0x0000000308007986 */ /* 0x0007e2000c101124 */
[----:B------:R-:W-:Y:S05]  /*6830*/  BRA `(.L_x_53826) ;  /* 0x0000000000087947 */ /* 0x000fea0003800000 */
.L_x_53847:
[----:B------:R-:W-:-:S05]  /*6840*/  F2FP.BF16.F32.PACK_AB R22, RZ, R22 ;  /* 0x00000016ff16723e */ /* 0x000fca00000010ff */
[----:B------:R0:W-:Y:S02]  /*6850*/  STG.E.U16 desc[UR36][R8.64], R22 ;  /* 0x0000001608007986 */ /* 0x0001e4000c101524 */
.L_x_53826:
[----:B------:R-:W-:-:S07]  /*6860*/  VIADD R25, R25, 0x80 ;  /* 0x0000008019197836 */ /* 0x000fce0000000000 */
.L_x_53785:
[----:B------:R-:W-:Y:S05]  /*6870*/  BSYNC.RECONVERGENT B6 ;  /* 0x0000000000067941 */ /* 0x000fea0003800200 */
.L_x_53784:
[----:B------:R-:W-:-:S13]  /*6880*/  ISETP.GE.AND P0, PT, R25, R17, PT ;  /* 0x000000111900720c */ /* 0x000fda0003f06270 */
[----:B------:R-:W-:Y:S05]  /*6890*/  @P0 EXIT ;  /* 0x000000000000094d */ /* 0x000fea0003800000 */
[----:B0-----:R-:W0:Y:S01]  /*68a0*/  LDC.64 R4, c[0x0][0x398] ;  /* 0x0000e600ff047b82 */ /* 0x001e220000000a00 */
[----:B------:R-:W3:Y:S01]  /*68b0*/  LDCU UR4, c[0x0][0x3b8] ;  /* 0x00007700ff0477ac */ /* 0x000ee20008000800 */
[----:B-1--4-:R-:W-:Y:S01]  /*68c0*/  PRMT R0, R16, 0x9910, RZ ;  /* 0x0000991010007816 */ /* 0x012fe200000000ff */
        /* <DEDUP_REMOVED lines=15> */
[----:B0-----:R-:W-:Y:S01]  /*69c0*/  STG.E.U8 desc[UR36][R2.64], R5 ;  /* 0x0000000502007986 */ /* 0x001fe2000c101124 */
[----:B------:R-:W-:Y:S05]  /*69d0*/  EXIT ;  /* 0x000000000000794d */ /* 0x000fea0003800000 */
.L_x_53859:
[----:B--2---:R-:W0:Y:S02]  /*69e0*/  F2I.S64.TRUNC R24, R24 ;  /* 0x0000001800187311 */ /* 0x004e24000020d900 */
[----:B0-----:R-:W-:-:S05]  /*69f0*/  IMAD.MOV.U32 R5, RZ, RZ, R24 ;  /* 0x000000ffff057224 */ /* 0x001fca00078e0018 */
[----:B------:R-:W-:Y:S01]  /*6a00*/  STG.E.U8 desc[UR36][R2.64], R5 ;  /* 0x0000000502007986 */ /* 0x000fe2000c101124 */
[----:B------:R-:W-:Y:S05]  /*6a10*/  EXIT ;  /* 0x000000000000794d */ /* 0x000fea0003800000 */
.L_x_53858:
[----:B------:R-:W-:-:S13]  /*6a20*/  ISETP.NE.AND P0, PT, R0, 0x2, PT ;  /* 0x000000020000780c */ /* 0x000fda0003f05270 */
[----:B------:R-:W-:Y:S05]  /*6a30*/  @!P0 BRA `(.L_x_53861) ;  /* 0x0000000000288947 */ /* 0x000fea0003800000 */
[----:B------:R-:W-:-:S13]  /*6a40*/  ISETP.NE.AND P0, PT, R0, 0x3, PT ;  /* 0x000000030000780c */ /* 0x000fda0003f05270 */
[----:B------:R-:W-:Y:S05]  /*6a50*/  @!P0 BRA `(.L_x_53862) ;  /* 0x0000000000148947 */ /* 0x000fea0003800000 */
[----:B------:R-:W-:-:S13]  /*6a60*/  ISETP.NE.AND P0, PT, R0, 0x4, PT ;  /* 0x000000040000780c */ /* 0x000fda0003f05270 */
[----:B------:R-:W-:Y:S05]  /*6a70*/  @P0 BRA `(.L_x_53860) ;  /* 0x0000000800380947 */ /* 0x000fea0003800000 */
[----:B--2---:R-:W0:Y:S02]  /*6a80*/  F2I.S64.TRUNC R24, R24 ;  /* 0x0000001800187311 */ /* 0x004e24000020d900 */
[----:B0-----:R-:W-:Y:S01]  /*6a90*/  STG.E.64 desc[UR36][R2.64], R24 ;  /* 0x0000001802007986 */ /* 0x001fe2000c101b24 */
[----:B------:R-:W-:Y:S05]  /*6aa0*/  EXIT ;  /* 0x000000000000794d */ /* 0x000fea0003800000 */
.L_x_53862:
[----:B--2---:R-:W0:Y:S02]  /*6ab0*/  F2I.FTZ.TRUNC.NTZ R5, R24 ;  /* 0x0000001800057305 */ /* 0x004e24000021f100 */
[----:B0-----:R-:W-:Y:S01]  /*6ac0*/  STG.E desc[UR36][R2.64], R5 ;  /* 0x0000000502007986 */ /* 0x001fe2000c101924 */
[----:B------:R-:W-:Y:S05]  /*6ad0*/  EXIT ;  /* 0x000000000000794d */ /* 0x000fea0003800000 */
.L_x_53861:
[----:B--2---:R-:W0:Y:S02]  /*6ae0*/  F2I.FTZ.TRUNC.NTZ R5, R24 ;  /* 0x0000001800057305 */ /* 0x004e24000021f100 */
[----:B0-----:R-:W-:Y:S01]  /*6af0*/  STG.E.U16 desc[UR36][R2.64], R5 ;  /* 0x0000000502007986 */ /* 0x001fe2000c101524 */
[----:B------:R-:W-:Y:S05]  /*6b00*/  EXIT ;  /* 0x000000000000794d */ /* 0x000fea0003800000 */
.L_x_53857:
[----:B------:R-:W-:-:S13]  /*6b10*/  ISETP.GT.AND P0, PT, R0, 0x6, PT ;  /* 0x000000060000780c */ /* 0x000fda0003f04270 */
[----:B------:R-:W-:Y:S05]  /*6b20*/  @P0 BRA `(.L_x_53863) ;  /* 0x0000000000240947 */ /* 0x000fea0003800000 */
[----:B------:R-:W-:-:S13]  /*6b30*/  ISETP.NE.AND P0, PT, R0, 0x5, PT ;  /* 0x000000050000780c */ /* 0x000fda0003f05270 */
[----:B------:R-:W-:Y:S05]  /*6b40*/  @!P0 BRA `(.L_x_53864) ;  /* 0x0000000000108947 */ /* 0x000fea0003800000 */
[----:B------:R-:W-:-:S13]  /*6b50*/  ISETP.NE.AND P0, PT, R0, 0x6, PT ;  /* 0x000000060000780c */ /* 0x000fda0003f05270 */
[----:B------:R-:W-:Y:S05]  /*6b60*/  @P0 BRA `(.L_x_53860) ;  /* 0x0000000400fc0947 */ /* 0x000fea0003800000 */
[----:B--2---:R-:W-:Y:S01]  /*6b70*/  STG.E desc[UR36][R2.64], R24 ;  /* 0x0000001802007986 */ /* 0x004fe2000c101924 */
[----:B------:R-:W-:Y:S05]  /*6b80*/  EXIT ;  /* 0x000000000000794d */ /* 0x000fea0003800000 */
.L_x_53864:
[----:B--2---:R-:W-:-:S05]  /*6b90*/  F2FP.F16.F32.PACK_AB R24, RZ, R24 ;  /* 0x00000018ff18723e */ /* 0x004fca00000000ff */
[----:B------:R-:W-:Y:S01]  /*6ba0*/  STG.E.U16 desc[UR36][R2.64], R24 ;  /* 0x0000001802007986 */ /* 0x000fe2000c101524 */
[----:B------:R-:W-:Y:S05]  /*6bb0*/  EXIT ;  /* 0x000000000000794d */ /* 0x000fea0003800000 */
.L_x_53863:
[----:B------:R-:W-:-:S13]  /*6bc0*/  ISETP.NE.AND P0, PT, R0, 0x7, PT ;  /* 0x000000070000780c */ /* 0x000fda0003f05270 */
[----:B------:R-:W-:Y:S05]  /*6bd0*/  @!P0 BRA `(.L_x_53865) ;  /* 0x00000000002c8947 */ /* 0x000fea0003800000 */
[----:B------:R-:W-:-:S13]  /*6be0*/  ISETP.NE.AND P0, PT, R0, 0x8, PT ;  /* 0x000000080000780c */ /* 0x000fda0003f05270 */
[----:B------:R-:W-:Y:S05]  /*6bf0*/  @!P0 BRA `(.L_x_53866) ;  /* 0x0000000000148947 */ /* 0x000fea0003800000 */
[----:B------:R-:W-:-:S13]  /*6c00*/  ISETP.NE.AND P0, PT, R0, 0x9, PT ;  /* 0x000000090000780c */ /* 0x000fda0003f05270 */
[----:B------:R-:W-:Y:S05]  /*6c10*/  @P0 BRA `(.L_x_53860) ;  /* 0x0000000400d00947 */ /* 0x000fea0003800000 */
[----:B------:R-:W-:-:S05]  /*6c20*/  IMAD.MOV.U32 R25, RZ, RZ, RZ ;  /* 0x000000ffff197224 */ /* 0x000fca00078e00ff */
[----:B--2---:R-:W-:Y:S01]  /*6c30*/  STG.E.64 desc[UR36][R2.64], R24 ;  /* 0x0000001802007986 */ /* 0x004fe2000c101b24 */
[----:B------:R-:W-:Y:S05]  /*6c40*/  EXIT ;  /* 0x000000000000794d */ /* 0x000fea0003800000 */
.L_x_53866:
[----:B--2---:R-:W-:-:S04]  /*6c50*/  F2FP.F16.F32.PACK_AB R5, RZ, R24 ;  /* 0x00000018ff05723e */ /* 0x004fc800000000ff */
[----:B------:R-:W-:-:S05]  /*6c60*/  PRMT R5, R5, 0x5410, RZ ;  /* 0x0000541005057816 */ /* 0x000fca00000000ff */
[----:B------:R-:W-:Y:S01]  /*6c70*/  STG.E desc[UR36][R2.64], R5 ;  /* 0x0000000502007986 */ /* 0x000fe2000c101924 */
[----:B------:R-:W-:Y:S05]  /*6c80*/  EXIT ;  /* 0x000000000000794d */ /* 0x000fea0003800000 */
.L_x_53865:
[----:B--2---:R-:W-:-:S06]  /*6c90*/  FMUL.FTZ R4, R24, 1 ;  /* 0x3f80000018047820 */ /* 0x004fcc0000410000 */
[----:B------:R-:W0:Y:S02]  /*6ca0*/  F2F.F64.F32 R4, R4 ;  /* 0x0000000400047310 */ /* 0x000e240000201800 */
[----:B0-----:R-:W-:Y:S01]  /*6cb0*/  STG.E.64 desc[UR36][R2.64], R4 ;  /* 0x0000000402007986 */ /* 0x001fe2000c101b24 */
[----:B------:R-:W-:Y:S05]  /*6cc0*/  EXIT ;  /* 0x000000000000794d */ /* 0x000fea0003800000 */
.L_x_53856:
        /* <DEDUP_REMOVED lines=11> */
[----:B0-----:R-:W-:Y:S01]  /*6d80*/  STG.E.U16 desc[UR36][R2.64], R5 ;  /* 0x0000000502007986 */ /* 0x001fe2000c101524 */
[----:B------:R-:W-:Y:S05]  /*6d90*/  EXIT ;  /* 0x000000000000794d */ /* 0x000fea0003800000 */
.L_x_53870:
        /* <DEDUP_REMOVED lines=16> */
.L_x_53873:
[----:B------:R-:W-:-:S04]  /*6ea0*/  SHF.R.U32.HI R24, RZ, 0x18, R24 ;  /* 0x00000018ff187819 */ /* 0x000fc80000011618 */
[----:B------:R-:W-:-:S04]  /*6eb0*/  LOP3.LUT R5, R5, 0x80, R24, 0xf8, !PT ;  /* 0x0000008005057812 */ /* 0x000fc800078ef818 */
[----:B------:R-:W-:-:S07]  /*6ec0*/  PRMT R0, R5, 0x7610, R0 ;  /* 0x0000761005007816 */ /* 0x000fce0000000000 */
.L_x_53872:
[----:B------:R-:W-:Y:S05]  /*6ed0*/  BSYNC.RECONVERGENT B0 ;  /* 0x0000000000007941 */ /* 0x000fea0003800200 */
.L_x_53871:
[----:B------:R-:W-:Y:S01]  /*6ee0*/  STG.E.U8 desc[UR36][R2.64], R0 ;  /* 0x0000000002007986 */ /* 0x000fe2000c101124 */
[----:B------:R-:W-:Y:S05]  /*6ef0*/  EXIT ;  /* 0x000000000000794d */ /* 0x000fea0003800000 */
.L_x_53869:
        /* <DEDUP_REMOVED lines=16> */
.L_x_53876:
[----:B------:R-:W-:-:S04]  /*7000*/  SHF.R.U32.HI R24, RZ, 0x18, R24 ;  /* 0x00000018ff187819 */ /* 0x000fc80000011618 */
[----:B------:R-:W-:-:S04]  /*7010*/  LOP3.LUT R5, R5, 0x80, R24, 0xf8, !PT ;  /* 0x0000008005057812 */ /* 0x000fc800078ef818 */
[----:B------:R-:W-:-:S07]  /*7020*/  PRMT R0, R5, 0x7610, R0 ;  /* 0x0000761005007816 */ /* 0x000fce0000000000 */
.L_x_53875:
[----:B------:R-:W-:Y:S05]  /*7030*/  BSYNC.RECONVERGENT B0 ;  /* 0x0000000000007941 */ /* 0x000fea0003800200 */
.L_x_53874:
[----:B------:R-:W-:Y:S01]  /*7040*/  STG.E.U8 desc[UR36][R2.64], R0 ;  /* 0x0000000002007986 */ /* 0x000fe2000c101124 */
[----:B------:R-:W-:Y:S05]  /*7050*/  EXIT ;  /* 0x000000000000794d */ /* 0x000fea0003800000 */
.L_x_53868:
        /* <DEDUP_REMOVED lines=21> */
.L_x_53878:
[----:B--2---:R-:W0:Y:S02]  /*71b0*/  F2I.U64.TRUNC R24, R24 ;  /* 0x0000001800187311 */ /* 0x004e24000020d800 */
[----:B0-----:R-:W-:Y:S01]  /*71c0*/  STG.E.64 desc[UR36][R2.64], R24 ;  /* 0x0000001802007986 */ /* 0x001fe2000c101b24 */
[----:B------:R-:W-:Y:S05]  /*71d0*/  EXIT ;  /* 0x000000000000794d */ /* 0x000fea0003800000 */
.L_x_53877:
[----:B--2---:R-:W0:Y:S02]  /*71e0*/  F2I.FTZ.U32.TRUNC.NTZ R5, R24 ;  /* 0x0000001800057305 */ /* 0x004e24000021f000 */
[----:B0-----:R-:W-:Y:S01]  /*71f0*/  STG.E desc[UR36][R2.64], R5 ;  /* 0x0000000502007986 */ /* 0x001fe2000c101924 */
[----:B------:R-:W-:Y:S05]  /*7200*/  EXIT ;  /* 0x000000000000794d */ /* 0x000fea0003800000 */
.L_x_53867:
        /* <DEDUP_REMOVED lines=8> */
[----:B------:R-:W-:Y:S01]  /*7290*/  STG.E.U8 desc[UR36][R2.64], R5 ;  /* 0x0000000502007986 */ /* 0x000fe2000c101124 */
[----:B------:R-:W-:Y:S05]  /*72a0*/  EXIT ;  /* 0x000000000000794d */ /* 0x000fea0003800000 */
.L_x_53880:
[----:B--2---:R-:W-:Y:S01]  /*72b0*/  FMUL.FTZ R4, R24, 1 ;  /* 0x3f80000018047820 */ /* 0x004fe20000410000 */
[----:B------:R-:W-:-:S05]  /*72c0*/  CS2R R6, SRZ ;  /* 0x0000000000067805 */ /* 0x000fca000001ff00 */
[----:B------:R-:W0:Y:S02]  /*72d0*/  F2F.F64.F32 R4, R4 ;  /* 0x0000000400047310 */ /* 0x000e240000201800 */
[----:B0-----:R-:W-:Y:S01]  /*72e0*/  STG.E.128 desc[UR36][R2.64], R4 ;  /* 0x0000000402007986 */ /* 0x001fe2000c101d24 */
[----:B------:R-:W-:Y:S05]  /*72f0*/  EXIT ;  /* 0x000000000000794d */ /* 0x000fea0003800000 */
.L_x_53879:
[----:B------:R-:W-:-:S13]  /*7300*/  ISETP.NE.AND P0, PT, R0, 0xf, PT ;  /* 0x0000000f0000780c */ /* 0x000fda0003f05270 */
[----:B------:R-:W-:Y:S05]  /*7310*/  @!P0 BRA `(.L_x_53881) ;  /* 0x0000000000e08947 */ /* 0x000fea0003800000 */
[----:B------:R-:W-:-:S13]  /*7320*/  ISETP.NE.AND P0, PT, R0, 0x17, PT ;  /* 0x000000170000780c */ /* 0x000fda0003f05270 */
[----:B------:R-:W-:Y:S05]  /*7330*/  @!P0 BRA `(.L_x_53882) ;  /* 0x00000000008c8947 */ /* 0x000fea0003800000 */
[----:B------:R-:W-:-:S13]  /*7340*/  ISETP.NE.AND P0, PT, R0, 0x18, PT ;  /* 0x000000180000780c */ /* 0x000fda0003f05270 */
[----:B------:R-:W-:Y:S05]  /*7350*/  @!P0 BRA `(.L_x_53883) ;  /* 0x0000000000448947 */ /* 0x000fea0003800000 */
.L_x_53860:
        /* <DEDUP_REMOVED lines=16> */
.L_x_53884:
[----:B------:R-:W-:Y:S05]  /*7460*/  EXIT ;  /* 0x000000000000794d */ /* 0x000fea0003800000 */
.L_x_53883:
        /* <DEDUP_REMOVED lines=12> */
.L_x_53886:
[----:B------:R-:W-:Y:S05]  /*7530*/  BSYNC.RECONVERGENT B0 ;  /* 0x0000000000007941 */ /* 0x000fea0003800200 */
.L_x_53885:
[----:B------:R-:W-:-:S05]  /*7540*/  LOP3.LUT R5, R0, 0x80, R7, 0xf8, !PT ;  /* 0x0000008000057812 */ /* 0x000fca00078ef807 */
[----:B------:R-:W-:Y:S01]  /*7550*/  STG.E.U8 desc[UR36][R2.64], R5 ;  /* 0x0000000502007986 */ /* 0x000fe2000c101124 */
[----:B------:R-:W-:Y:S05]  /*7560*/  EXIT ;  /* 0x000000000000794d */ /* 0x000fea0003800000 */
.L_x_53882:
        /* <DEDUP_REMOVED lines=11> */
.L_x_53888:
[----:B------:R-:W-:Y:S01]  /*7620*/  IMAD.MOV.U32 R0, RZ, RZ, 0x7f ;  /* 0x0000007fff007424 */ /* 0x000fe200078e00ff */
[----:B------:R-:W-:-:S04]  /*7630*/  ISETP.GT.U32.AND P0, PT, R4, 0x7f800000, PT ;  /* 0x7f8000000400780c */ /* 0x000fc80003f04070 */
[----:B------:R-:W-:-:S09]  /*7640*/  SEL R0, R0, 0x7c, P0 ;  /* 0x0000007c00007807 */ /* 0x000fd20000000000 */
.L_x_53889:
[----:B------:R-:W-:Y:S05]  /*7650*/  BSYNC.RECONVERGENT B0 ;  /* 0x0000000000007941 */ /* 0x000fea0003800200 */
.L_x_53887:
[----:B------:R-:W-:-:S04]  /*7660*/  SHF.R.U32.HI R5, RZ, 0x18, R24 ;  /* 0x00000018ff057819 */ /* 0x000fc80000011618 */
[----:B------:R-:W-:-:S05]  /*7670*/  LOP3.LUT R5, R0, 0x80, R5, 0xf8, !PT ;  /* 0x0000008000057812 */ /* 0x000fca00078ef805 */
[----:B------:R-:W-:Y:S01]  /*7680*/  STG.E.U8 desc[UR36][R2.64], R5 ;  /* 0x0000000502007986 */ /* 0x000fe2000c101124 */
[----:B------:R-:W-:Y:S05]  /*7690*/  EXIT ;  /* 0x000000000000794d */ /* 0x000fea0003800000 */
.L_x_53881:
[----:B--2---:R-:W-:-:S05]  /*76a0*/  F2FP.BF16.F32.PACK_AB R24, RZ, R24 ;  /* 0x00000018ff18723e */ /* 0x004fca00000010ff */
[----:B------:R-:W-:Y:S01]  /*76b0*/  STG.E.U16 desc[UR36][R2.64], R24 ;  /* 0x0000001802007986 */ /* 0x000fe2000c101524 */
[----:B------:R-:W-:Y:S05]  /*76c0*/  EXIT ;  /* 0x000000000000794d */ /* 0x000fea0003800000 */
.L_x_53890:
        /* <DEDUP_REMOVED lines=11> */
.L_x_68763:


//--------------------- .text._ZN2at6native18elementwise_kernelILi128ELi2EZNS0_22gpu_kernel_impl_nocastIZNS0_50_GLOBAL__N__2680c7bb_12_PowKernel_cu_7dd49032_300322pow_scalar_tensor_implIfEEvRNS_18TensorIteratorBaseET_EUlfE_EEvS6_RKS7_EUliE_EEviT1_ --------------------------
	.section	.text._ZN2at6native18elementwise_kernelILi128ELi2EZNS0_22gpu_kernel_impl_nocastIZNS0_50_GLOBAL__N__2680c7bb_12_PowKernel_cu_7dd49032_300322pow_scalar_tensor_implIfEEvRNS_18TensorIteratorBaseET_EUlfE_EEvS6_RKS7_EUliE_EEviT1_,"ax",@progbits
	.align	128
        .global         _ZN2at6native18elementwise_kernelILi128ELi2EZNS0_22gpu_kernel_impl_nocastIZNS0_50_GLOBAL__N__2680c7bb_12_PowKernel_cu_7dd49032_300322pow_scalar_tensor_implIfEEvRNS_18TensorIteratorBaseET_EUlfE_EEvS6_RKS7_EUliE_EEviT1_
        .type           _ZN2at6native18elementwise_kernelILi128ELi2EZNS0_22gpu_kernel_impl_nocastIZNS0_50_GLOBAL__N__2680c7bb_12_PowKernel_cu_7dd49032_300322pow_scalar_tensor_implIfEEvRNS_18TensorIteratorBaseET_EUlfE_EEvS6_RKS7_EUliE_EEviT1_,@function
        .size           _ZN2at6native18elementwise_kernelILi128ELi2EZNS0_22gpu_kernel_impl_nocastIZNS0_50_GLOBAL__N__2680c7bb_12_PowKernel_cu_7dd49032_300322pow_scalar_tensor_implIfEEvRNS_18TensorIteratorBaseET_EUlfE_EEvS6_RKS7_EUliE_EEviT1_,(.L_x_68764 - _ZN2at6native18elementwise_kernelILi128ELi2EZNS0_22gpu_kernel_impl_nocastIZNS0_50_GLOBAL__N__2680c7bb_12_PowKernel_cu_7dd49032_300322pow_scalar_tensor_implIfEEvRNS_18TensorIteratorBaseET_EUlfE_EEvS6_RKS7_EUliE_EEviT1_)
        .other          _ZN2at6native18elementwise_kernelILi128ELi2EZNS0_22gpu_kernel_impl_nocastIZNS0_50_GLOBAL__N__2680c7bb_12_PowKernel_cu_7dd49032_300322pow_scalar_tensor_implIfEEvRNS_18TensorIteratorBaseET_EUlfE_EEvS6_RKS7_EUliE_EEviT1_,@"STO_CUDA_ENTRY STV_DEFAULT"
_ZN2at6native18elementwise_kernelILi128ELi2EZNS0_22gpu_kernel_impl_nocastIZNS0_50_GLOBAL__N__2680c7bb_12_PowKernel_cu_7dd49032_300322pow_scalar_tensor_implIfEEvRNS_18TensorIteratorBaseET_EUlfE_EEvS6_RKS7_EUliE_EEviT1_:
.text._ZN2at6native18elementwise_kernelILi128ELi2EZNS0_22gpu_kernel_impl_nocastIZNS0_50_GLOBAL__N__2680c7bb_12_PowKernel_cu_7dd49032_300322pow_scalar_tensor_implIfEEvRNS_18TensorIteratorBaseET_EUlfE_EEvS6_RKS7_EUliE_EEviT1_:
        /* <DEDUP_REMOVED lines=15> */
[----:B0-----:R-:W2:Y:S01]  /*00f0*/  LDG.E R4, desc[UR6][R4.64] ;  /* 0x0000000604047981 */ /* 0x001ea2000c1e1900 */
[----:B-1----:R-:W2:Y:S05]  /*0100*/  MUFU.LG2 R9, UR5 ;  /* 0x0000000500097d08 */ /* 0x002eaa0008000c00 */
[----:B------:R-:W0:Y:S01]  /*0110*/  LDC.64 R6, c[0x0][0x580] ;  /* 0x00016000ff067b82 */ /* 0x000e220000000a00 */
[----:B------:R-:W-:Y:S01]  /*0120*/  IADD3 R3, PT, PT, R3, 0x80, RZ ;  /* 0x0000008003037810 */ /* 0x000fe20007ffe0ff */
[----:B--2---:R-:W-:-:S06]  /*0130*/  FMUL.FTZ R9, R4, R9 ;  /* 0x0000000904097220 */ /* 0x004fcc0000410000 */
[----:B------:R-:W0:Y:S02]  /*0140*/  MUFU.EX2 R9, R9 ;  /* 0x0000000900097308 */ /* 0x000e240000000800 */
[----:B0-----:R0:W-:Y:S02]  /*0150*/  STG.E desc[UR6][R6.64], R9 ;  /* 0x0000000906007986 */ /* 0x0011e4000c101906 */
.L_x_53893:
[----:B------:R-:W-:Y:S05]  /*0160*/  BSYNC.RECONVERGENT B0 ;  /* 0x0000000000007941 */ /* 0x000fea0003800200 */
.L_x_53892:
[----:B------:R-:W-:-:S13]  /*0170*/  ISETP.GE.AND P0, PT, R3, UR4, PT ;  /* 0x0000000403007c0c */ /* 0x000fda000bf06270 */
[----:B------:R-:W-:Y:S05]  /*0180*/  @P0 EXIT ;  /* 0x000000000000094d */ /* 0x000fea0003800000 */
[----:B------:R-:W1:Y:S01]  /*0190*/  LDC.64 R2, c[0x0][0x588] ;  /* 0x00016200ff027b82 */ /* 0x000e620000000a00 */
[----:B------:R-:W0:Y:S01]  /*01a0*/  LDCU UR4, c[0x0][0x590] ;  /* 0x0000b200ff0477ac */ /* 0x000e220008000800 */
[----:B-1----:R-:W2:Y:S01]  /*01b0*/  LDG.E R2, desc[UR6][R2.64] ;  /* 0x0000000602027981 */ /* 0x002ea2000c1e1900 */
[----:B0-----:R-:W2:Y:S05]  /*01c0*/  MUFU.LG2 R7, UR4 ;  /* 0x0000000400077d08 */ /* 0x001eaa0008000c00 */
[----:B------:R-:W0:Y:S01]  /*01d0*/  LDC.64 R4, c[0x0][0x580] ;  /* 0x00016000ff047b82 */ /* 0x000e220000000a00 */
[----:B--2---:R-:W-:-:S04]  /*01e0*/  FMUL.FTZ R0, R7, R2 ;  /* 0x0000000207007220 */ /* 0x004fc80000410000 */
[----:B------:R-:W0:Y:S02]  /*01f0*/  MUFU.EX2 R7, R0 ;  /* 0x0000000000077308 */ /* 0x000e240000000800 */
[----:B0-----:R-:W-:Y:S01]  /*0200*/  STG.E desc[UR6][R4.64], R7 ;  /* 0x0000000704007986 */ /* 0x001fe2000c101906 */
[----:B------:R-:W-:Y:S05]  /*0210*/  EXIT ;  /* 0x000000000000794d */ /* 0x000fea0003800000 */
.L_x_53891:
        /* <DEDUP_REMOVED lines=305> */
.L_x_53896:
[----:B------:R-:W0:Y:S01]  /*1530*/  LDCU.128 UR8, c[0x0][0x580] ;  /* 0x0000b000ff0877ac */ /* 0x000e220008000c00 */
[----:B------:R-:W1:Y:S01]  /*1540*/  LDCU UR5, c[0x0][0x590] ;  /* 0x0000b200ff0577ac */ /* 0x000e620008000800 */
[----:B0-----:R-:W-:-:S05]  /*1550*/  IADD3 R6, P0, PT, R4, UR10, RZ ;  /* 0x0000000a04067c10 */ /* 0x001fca000ff1e0ff */
[----:B------:R-:W-:-:S05]  /*1560*/  IMAD.X R7, RZ, RZ, UR11, P0 ;  /* 0x0000000bff077e24 */ /* 0x000fca00080e06ff */
[----:B------:R-:W2:Y:S01]  /*1570*/  LDG.E R6, desc[UR6][R6.64] ;  /* 0x0000000606067981 */ /* 0x000ea2000c1e1900 */
[----:B-1----:R-:W2:Y:S01]  /*1580*/  MUFU.LG2 R9, UR5 ;  /* 0x0000000500097d08 */ /* 0x002ea20008000c00 */
[----:B------:R-:W-:Y:S02]  /*1590*/  IADD3 R4, P0, PT, R5, UR8, RZ ;  /* 0x0000000805047c10 */ /* 0x000fe4000ff1e0ff */
[----:B------:R-:W-:Y:S02]  /*15a0*/  IADD3 R3, PT, PT, R3, 0x80, RZ ;  /* 0x0000008003037810 */ /* 0x000fe40007ffe0ff */
[----:B------:R-:W-:Y:S01]  /*15b0*/  IADD3.X R5, PT, PT, RZ, UR9, RZ, P0, !PT ;  /* 0x00000009ff057c10 */ /* 0x000fe200087fe4ff */
[----:B--2---:R-:W-:-:S04]  /*15c0*/  FMUL.FTZ R8, R9, R6 ;  /* 0x0000000609087220 */ /* 0x004fc80000410000 */
[----:B------:R-:W0:Y:S02]  /*15d0*/  MUFU.EX2 R9, R8 ;  /* 0x0000000800097308 */ /* 0x000e240000000800 */
[----:B0-----:R0:W-:Y:S02]  /*15e0*/  STG.E desc[UR6][R4.64], R9 ;  /* 0x0000000904007986 */ /* 0x0011e4000c101906 */
.L_x_53895:
[----:B------:R-:W-:Y:S05]  /*15f0*/  BSYNC.RECONVERGENT B0 ;  /* 0x0000000000007941 */ /* 0x000fea0003800200 */
.L_x_53894:
        /* <DEDUP_REMOVED lines=300> */
.L_x_53897:
[----:B------:R-:W0:Y:S01]  /*28c0*/  LDCU.128 UR8, c[0x0][0x580] ;  /* 0x0000b000ff0877ac */ /* 0x000e220008000c00 */
[----:B------:R-:W1:Y:S01]  /*28d0*/  LDCU UR4, c[0x0][0x590] ;  /* 0x0000b200ff0477ac */ /* 0x000e620008000800 */
[----:B0-----:R-:W-:-:S04]  /*28e0*/  IADD3 R4, P0, PT, R2, UR10, RZ ;  /* 0x0000000a02047c10 */ /* 0x001fc8000ff1e0ff */
[----:B------:R-:W-:-:S05]  /*28f0*/  IADD3.X R5, PT, PT, RZ, UR11, RZ, P0, !PT ;  /* 0x0000000bff057c10 */ /* 0x000fca00087fe4ff */
[----:B------:R-:W2:Y:S01]  /*2900*/  LDG.E R4, desc[UR6][R4.64] ;  /* 0x0000000604047981 */ /* 0x000ea2000c1e1900 */
[----:B-1----:R-:W2:Y:S01]  /*2910*/  MUFU.LG2 R7, UR4 ;  /* 0x0000000400077d08 */ /* 0x002ea20008000c00 */
[----:B------:R-:W-:-:S04]  /*2920*/  IADD3 R2, P0, PT, R3, UR8, RZ ;  /* 0x0000000803027c10 */ /* 0x000fc8000ff1e0ff */
[----:B------:R-:W-:Y:S01]  /*2930*/  IADD3.X R3, PT, PT, RZ, UR9, RZ, P0, !PT ;  /* 0x00000009ff037c10 */ /* 0x000fe200087fe4ff */
[----:B--2---:R-:W-:-:S04]  /*2940*/  FMUL.FTZ R0, R7, R4 ;  /* 0x0000000407007220 */ /* 0x004fc80000410000 */
[----:B------:R-:W0:Y:S02]  /*2950*/  MUFU.EX2 R7, R0 ;  /* 0x0000000000077308 */ /* 0x000e240000000800 */
[----:B0-----:R-:W-:Y:S01]  /*2960*/  STG.E desc[UR6][R2.64], R7 ;  /* 0x0000000702007986 */ /* 0x001fe2000c101906 */
[----:B------:R-:W-:Y:S05]  /*2970*/  EXIT ;  /* 0x000000000000794d */ /* 0x000fea0003800000 */
.L_x_53898:
        /* <DEDUP_REMOVED lines=16> */
.L_x_68764:


//--------------------- .text._ZN2at6native27unrolled_elementwise_kernelIZNS0_50_GLOBAL__N__2680c7bb_12_PowKernel_cu_7dd49032_300322pow_scalar_tensor_implIfEEvRNS_18TensorIteratorBaseET_EUlfE_St5arrayIPcLm2EELi4E23TrivialOffsetCalculatorILi1EjESC_NS0_6memory15LoadWithoutCastENSD_16StoreWithoutCastEEEviS6_T0_T2_T3_T4_T5_ --------------------------
	.section	.text._ZN2at6native27unrolled_elementwise_kernelIZNS0_50_GLOBAL__N__2680c7bb_12_PowKernel_cu_7dd49032_300322pow_scalar_tensor_implIfEEvRNS_18TensorIteratorBaseET_EUlfE_St5arrayIPcLm2EELi4E23TrivialOffsetCalculatorILi1EjESC_NS0_6memory15LoadWithoutCastENSD_16StoreWithoutCastEEEviS6_T0_T2_T3_T4_T5_,"ax",@progbits
	.align	128
        .global         _ZN2at6native27unrolled_elementwise_kernelIZNS0_50_GLOBAL__N__2680c7bb_12_PowKernel_cu_7dd49032_300322pow_scalar_tensor_implIfEEvRNS_18TensorIteratorBaseET_EUlfE_St5arrayIPcLm2EELi4E23TrivialOffsetCalculatorILi1EjESC_NS0_6memory15LoadWithoutCastENSD_16StoreWithoutCastEEEviS6_T0_T2_T3_T4_T5_
        .type           _ZN2at6native27unrolled_elementwise_kernelIZNS0_50_GLOBAL__N__2680c7bb_12_PowKernel_cu_7dd49032_300322pow_scalar_tensor_implIfEEvRNS_18TensorIteratorBaseET_EUlfE_St5arrayIPcLm2EELi4E23TrivialOffsetCalculatorILi1EjESC_NS0_6memory15LoadWithoutCastENSD_16StoreWithoutCastEEEviS6_T0_T2_T3_T4_T5_,@function
        .size           _ZN2at6native27unrolled_elementwise_kernelIZNS0_50_GLOBAL__N__2680c7bb_12_PowKernel_cu_7dd49032_300322pow_scalar_tensor_implIfEEvRNS_18TensorIteratorBaseET_EUlfE_St5arrayIPcLm2EELi4E23TrivialOffsetCalculatorILi1EjESC_NS0_6memory15LoadWithoutCastENSD_16StoreWithoutCastEEEviS6_T0_T2_T3_T4_T5_,(.L_x_68765 - _ZN2at6native27unrolled_elementwise_kernelIZNS0_50_GLOBAL__N__2680c7bb_12_PowKernel_cu_7dd49032_300322pow_scalar_tensor_implIfEEvRNS_18TensorIteratorBaseET_EUlfE_St5arrayIPcLm2EELi4E23TrivialOffsetCalculatorILi1EjESC_NS0_6memory15LoadWithoutCastENSD_16StoreWithoutCastEEEviS6_T0_T2_T3_T4_T5_)
        .other          _ZN2at6native27unrolled_elementwise_kernelIZNS0_50_GLOBAL__N__2680c7bb_12_PowKernel_cu_7dd49032_300322pow_scalar_tensor_implIfEEvRNS_18TensorIteratorBaseET_EUlfE_St5arrayIPcLm2EELi4E23TrivialOffsetCalculatorILi1EjESC_NS0_6memory15LoadWithoutCastENSD_16StoreWithoutCastEEEviS6_T0_T2_T3_T4_T5_,@"STO_CUDA_ENTRY STV_DEFAULT"
_ZN2at6native27unrolled_elementwise_kernelIZNS0_50_GLOBAL__N__2680c7bb_12_PowKernel_cu_7dd49032_300322pow_scalar_tensor_implIfEEvRNS_18TensorIteratorBaseET_EUlfE_St5arrayIPcLm2EELi4E23TrivialOffsetCalculatorILi1EjESC_NS0_6memory15LoadWithoutCastENSD_16StoreWithoutCastEEEviS6_T0_T2_T3_T4_T5_:
.text._ZN2at6native27unrolled_elementwise_kernelIZNS0_50_GLOBAL__N__2680c7bb_12_PowKernel_cu_7dd49032_300322pow_scalar_tensor_implIfEEvRNS_18TensorIteratorBaseET_EUlfE_St5arrayIPcLm2EELi4E23TrivialOffsetCalculatorILi1EjESC_NS0_6memory15LoadWithoutCastENSD_16StoreWithoutCastEEEviS6_T0_T2_T3_T4_T5_:
        /* <DEDUP_REMOVED lines=16> */
[----:B0-----:R-:W-:-:S04]  /*0100*/  @!P0 IMAD.WIDE.U32 R12, R7, 0x4, R12 ;  /* 0x00000004070c8825 */ /* 0x001fc800078e000c */
[----:B------:R-:W-:-:S06]  /*0110*/  IMAD.MOV.U32 R7, RZ, RZ, RZ ;  /* 0x000000ffff077224 */ /* 0x000fcc00078e00ff */
[----:B-1----:R-:W3:Y:S02]  /*0120*/  @!P0 LDG.E R7, desc[UR4][R12.64] ;  /* 0x000000040c078981 */ /* 0x002ee4000c1e1900 */
[----:B------:R-:W0:Y:S01]  /*0130*/  @!P2 LDC.64 R10, c[0x0][0x3a0] ;  /* 0x0000e800ff0aab82 */ /* 0x000e220000000a00 */
[----:B------:R-:W-:Y:S01]  /*0140*/  @!P2 LEA R17, R0, R21, 0x9 ;  /* 0x000000150011a211 */ /* 0x000fe200078e48ff */
[----:B--2---:R-:W-:Y:S01]  /*0150*/  @!P1 IMAD.WIDE.U32 R14, R15, 0x4, R8 ;  /* 0x000000040f0e9825 */ /* 0x004fe200078e0008 */
[----:B------:R-:W-:-:S06]  /*0160*/  CS2R R8, SRZ ;  /* 0x0000000000087805 */ /* 0x000fcc000001ff00 */
[----:B------:R-:W2:Y:S01]  /*0170*/  @!P1 LDG.E R9, desc[UR4][R14.64] ;  /* 0x000000040e099981 */ /* 0x000ea2000c1e1900 */
[----:B0-----:R-:W-:-:S04]  /*0180*/  @!P2 IMAD.WIDE.U32 R16, R17, 0x4, R10 ;  /* 0x000000041110a825 */ /* 0x001fc800078e000a */
[----:B------:R-:W-:-:S06]  /*0190*/  IMAD.MOV.U32 R10, RZ, RZ, RZ ;  /* 0x000000ffff0a7224 */ /* 0x000fcc00078e00ff */
[----:B------:R0:W4:Y:S01]  /*01a0*/  @!P2 LDG.E R10, desc[UR4][R16.64] ;  /* 0x00000004100aa981 */ /* 0x000122000c1e1900 */
[----:B------:R-:W-:-:S04]  /*01b0*/  @!P2 IADD3 R21, PT, PT, R21, 0x80, RZ ;  /* 0x000000801515a810 */ /* 0x000fc80007ffe0ff */
[-C--:B------:R-:W-:Y:S02]  /*01c0*/  ISETP.GE.AND P0, PT, R21, R2.reuse, PT ;  /* 0x000000021500720c */ /* 0x080fe40003f06270 */
[----:B------:R-:W-:-:S11]  /*01d0*/  ISETP.GE.AND P2, PT, R3, R2, PT ;  /* 0x000000020300720c */ /* 0x000fd60003f46270 */
[----:B------:R-:W1:Y:S01]  /*01e0*/  @!P0 LDC.64 R18, c[0x0][0x3a0] ;  /* 0x0000e800ff128b82 */ /* 0x000e620000000a00 */
[----:B------:R-:W-:-:S07]  /*01f0*/  @!P0 IMAD R11, R0, 0x200, R21 ;  /* 0x00000200000b8824 */ /* 0x000fce00078e0215 */
[----:B0-----:R-:W0:Y:S01]  /*0200*/  @!P2 LDC R16, c[0x0][0x388] ;  /* 0x0000e200ff10ab82 */ /* 0x001e220000000800 */
[----:B------:R-:W-:-:S05]  /*0210*/  VIADD R17, R3, 0x80 ;  /* 0x0000008003117836 */ /* 0x000fca0000000000 */
[----:B------:R-:W-:Y:S01]  /*0220*/  ISETP.GE.AND P1, PT, R17, R2, PT ;  /* 0x000000021100720c */ /* 0x000fe20003f26270 */
[----:B-1----:R-:W-:Y:S01]  /*0230*/  @!P0 IMAD.WIDE.U32 R12, R11, 0x4, R18 ;  /* 0x000000040b0c8825 */ /* 0x002fe200078e0012 */
[----:B------:R-:W-:-:S11]  /*0240*/  IADD3 R11, PT, PT, R3, 0x100, RZ ;  /* 0x00000100030b7810 */ /* 0x000fd60007ffe0ff */
[----:B------:R-:W1:Y:S01]  /*0250*/  @!P1 LDC R15, c[0x0][0x388] ;  /* 0x0000e200ff0f9b82 */ /* 0x000e620000000800 */
[-C--:B------:R-:W-:Y:S01]  /*0260*/  ISETP.GE.AND P3, PT, R11, R2.reuse, PT ;  /* 0x000000020b00720c */ /* 0x080fe20003f66270 */
[----:B------:R0:W5:Y:S02]  /*0270*/  @!P0 LDG.E R8, desc[UR4][R12.64] ;  /* 0x000000040c088981 */ /* 0x000164000c1e1900 */
[----:B0-----:R-:W3:Y:S04]  /*0280*/  @!P2 MUFU.LG2 R14, R16 ;  /* 0x00000010000ea308 */ /* 0x001ee80000000c00 */
[----:B------:R-:W0:Y:S08]  /*0290*/  @!P2 LDC.64 R12, c[0x0][0x398] ;  /* 0x0000e600ff0cab82 */ /* 0x000e300000000a00 */
[----:B------:R-:W0:Y:S01]  /*02a0*/  @!P3 LDC R19, c[0x0][0x388] ;  /* 0x0000e200ff13bb82 */ /* 0x000e220000000800 */
[----:B------:R-:W-:Y:S01]  /*02b0*/  IADD3 R11, PT, PT, R3, 0x180, RZ ;  /* 0x00000180030b7810 */ /* 0x000fe20007ffe0ff */
[----:B-1----:R-:W2:Y:S03]  /*02c0*/  @!P1 MUFU.LG2 R18, R15 ;  /* 0x0000000f00129308 */ /* 0x002ea60000000c00 */
[----:B------:R-:W-:Y:S01]  /*02d0*/  ISETP.GE.AND P0, PT, R11, R2, PT ;  /* 0x000000020b00720c */ /* 0x000fe20003f06270 */
[----:B------:R-:W-:-:S04]  /*02e0*/  @!P2 IMAD R11, R0, 0x200, R3 ;  /* 0x00000200000ba824 */ /* 0x000fc800078e0203 */
[----:B0-----:R-:W-:Y:S01]  /*02f0*/  @!P3 MUFU.LG2 R19, R19 ;  /* 0x000000130013b308 */ /* 0x001fe20000000c00 */
[----:B------:R-:W-:Y:S01]  /*0300*/  @!P2 IMAD.WIDE.U32 R12, R11, 0x4, R12 ;  /* 0x000000040b0ca825 */ /* 0x000fe200078e000c */
[----:B------:R-:W-:Y:S01]  /*0310*/  @!P2 MOV R3, R17 ;  /* 0x000000110003a202 */ /* 0x000fe20000000f00 */
[----:B------:R-:W-:Y:S02]  /*0320*/  BSSY.RECONVERGENT B0, `(.L_x_53899) ;  /* 0x0000015000007945 */ /* 0x000fe40003800200 */
[----:B---3--:R-:W-:-:S03]  /*0330*/  @!P2 FMUL.FTZ R7, R14, R7 ;  /* 0x000000070e07a220 */ /* 0x008fc60000410000 */
[----:B------:R-:W0:Y:S01]  /*0340*/  @!P0 LDC R14, c[0x0][0x388] ;  /* 0x0000e200ff0e8b82 */ /* 0x000e220000000800 */
[----:B------:R-:W1:Y:S01]  /*0350*/  @!P2 MUFU.EX2 R6, R7 ;  /* 0x000000070006a308 */ /* 0x000e620000000800 */
[----:B--2---:R-:W-:Y:S01]  /*0360*/  @!P1 FMUL.FTZ R9, R18, R9 ;  /* 0x0000000912099220 */ /* 0x004fe20000410000 */
[----:B-1----:R1:W-:Y:S06]  /*0370*/  @!P2 STG.E desc[UR4][R12.64], R6 ;  /* 0x000000060c00a986 */ /* 0x0023ec000c101904 */
[----:B------:R1:W2:Y:S01]  /*0380*/  @!P1 MUFU.EX2 R5, R9 ;  /* 0x0000000900059308 */ /* 0x0002a20000000800 */
[----:B----4-:R-:W-:-:S07]  /*0390*/  @!P3 FMUL.FTZ R10, R19, R10 ;  /* 0x0000000a130ab220 */ /* 0x010fce0000410000 */
[----:B------:R1:W3:Y:S01]  /*03a0*/  @!P3 MUFU.EX2 R4, R10 ;  /* 0x0000000a0004b308 */ /* 0x0002e20000000800 */
[----:B------:R-:W-:-:S13]  /*03b0*/  ISETP.GE.AND P3, PT, R3, R2, PT ;  /* 0x000000020300720c */ /* 0x000fda0003f66270 */
[----:B012---:R-:W-:Y:S05]  /*03c0*/  @P3 BRA `(.L_x_53900) ;  /* 0x0000000000283947 */ /* 0x007fea0003800000 */
        /* <DEDUP_REMOVED lines=8> */
[----:B------:R0:W-:Y:S04]  /*0450*/  STG.E desc[UR4][R10.64], R5 ;  /* 0x000000050a007986 */ /* 0x0001e8000c101904 */
[----:B---3--:R0:W-:Y:S02]  /*0460*/  @!P1 STG.E desc[UR4][R6.64], R4 ;  /* 0x0000000406009986 */ /* 0x0081e4000c101904 */
.L_x_53900:
[----:B------:R-:W-:Y:S05]  /*0470*/  BSYNC.RECONVERGENT B0 ;  /* 0x0000000000007941 */ /* 0x000fea0003800200 */
.L_x_53899:
[----:B------:R-:W-:Y:S01]  /*0480*/  ISETP.GE.AND P1, PT, R3, R2, PT ;  /* 0x000000020300720c */ /* 0x000fe20003f26270 */
[----:B0-----:R0:W1:-:S12]  /*0490*/  @!P0 MUFU.LG2 R7, R14 ;  /* 0x0000000e00078308 */ /* 0x0010580000000c00 */
[----:B0-----:R-:W-:Y:S05]  /*04a0*/  @P1 EXIT ;  /* 0x000000000000194d */ /* 0x001fea0003800000 */
[----:B---3--:R-:W0:Y:S01]  /*04b0*/  LDC.64 R4, c[0x0][0x398] ;  /* 0x0000e600ff047b82 */ /* 0x008e220000000a00 */
[----:B-1---5:R-:W-:Y:S01]  /*04c0*/  @!P0 FMUL.FTZ R8, R7, R8 ;  /* 0x0000000807088220 */ /* 0x022fe20000410000 */
[----:B------:R-:W-:-:S03]  /*04d0*/  LEA R3, R0, R3, 0x9 ;  /* 0x0000000300037211 */ /* 0x000fc600078e48ff */
[----:B------:R-:W1:Y:S02]  /*04e0*/  @!P0 MUFU.EX2 R7, R8 ;  /* 0x0000000800078308 */ /* 0x000e640000000800 */
[----:B0-----:R-:W-:-:S05]  /*04f0*/  IMAD.WIDE.U32 R2, R3, 0x4, R4 ;  /* 0x0000000403027825 */ /* 0x001fca00078e0004 */
[----:B-1----:R-:W-:Y:S01]  /*0500*/  STG.E desc[UR4][R2.64], R7 ;  /* 0x0000000702007986 */ /* 0x002fe2000c101904 */
[----:B------:R-:W-:Y:S05]  /*0510*/  EXIT ;  /* 0x000000000000794d */ /* 0x000fea0003800000 */
.L_x_53901:
        /* <DEDUP_REMOVED lines=14> */
.L_x_68765:


//--------------------- .text._ZN2at6native29vectorized_elementwise_kernelILi2EZNS0_50_GLOBAL__N__2680c7bb_12_PowKernel_cu_7dd49032_300322pow_scalar_tensor_implIfEEvRNS_18TensorIteratorBaseET_EUlfE_St5arrayIPcLm2EEEEviT0_T1_ --------------------------
	.section	.text._ZN2at6native29vectorized_elementwise_kernelILi2EZNS0_50_GLOBAL__N__2680c7bb_12_PowKernel_cu_7dd49032_300322pow_scalar_tensor_implIfEEvRNS_18TensorIteratorBaseET_EUlfE_St5arrayIPcLm2EEEEviT0_T1_,"ax",@progbits
	.align	128
        .global         _ZN2at6native29vectorized_elementwise_kernelILi2EZNS0_50_GLOBAL__N__2680c7bb_12_PowKernel_cu_7dd49032_300322pow_scalar_tensor_implIfEEvRNS_18TensorIteratorBaseET_EUlfE_St5arrayIPcLm2EEEEviT0_T1_
        .type           _ZN2at6native29vectorized_elementwise_kernelILi2EZNS0_50_GLOBAL__N__2680c7bb_12_PowKernel_cu_7dd49032_300322pow_scalar_tensor_implIfEEvRNS_18TensorIteratorBaseET_EUlfE_St5arrayIPcLm2EEEEviT0_T1_,@function
        .size           _ZN2at6native29vectorized_elementwise_kernelILi2EZNS0_50_GLOBAL__N__2680c7bb_12_PowKernel_cu_7dd49032_300322pow_scalar_tensor_implIfEEvRNS_18TensorIteratorBaseET_EUlfE_St5arrayIPcLm2EEEEviT0_T1_,(.L_x_68766 - _ZN2at6native29vectorized_elementwise_kernelILi2EZNS0_50_GLOBAL__N__2680c7bb_12_PowKernel_cu_7dd49032_300322pow_scalar_tensor_implIfEEvRNS_18TensorIteratorBaseET_EUlfE_St5arrayIPcLm2EEEEviT0_T1_)
        .other          _ZN2at6native29vectorized_elementwise_kernelILi2EZNS0_50_GLOBAL__N__2680c7bb_12_PowKernel_cu_7dd49032_300322pow_scalar_tensor_implIfEEvRNS_18TensorIteratorBaseET_EUlfE_St5arrayIPcLm2EEEEviT0_T1_,@"STO_CUDA_ENTRY STV_DEFAULT"
_ZN2at6native29vectorized_elementwise_kernelILi2EZNS0_50_GLOBAL__N__2680c7bb_12_PowKernel_cu_7dd49032_300322pow_scalar_tensor_implIfEEvRNS_18TensorIteratorBaseET_EUlfE_St5arrayIPcLm2EEEEviT0_T1_:
.text._ZN2at6native29vectorized_elementwise_kernelILi2EZNS0_50_GLOBAL__N__2680c7bb_12_PowKernel_cu_7dd49032_300322pow_scalar_tensor_implIfEEvRNS_18TensorIteratorBaseET_EUlfE_St5arrayIPcLm2EEEEviT0_T1_:
        /* <DEDUP_REMOVED lines=22> */
[----:B------:R-:W-:Y:S01]  /*0160*/  @!P4 IADD3 R0, PT, PT, R0, 0x80, RZ ;  /* 0x000000800000c810 */ /* 0x000fe20007ffe0ff */
[----:B------:R-:W1:Y:S03]  /*0170*/  @!P4 LDC.64 R14, c[0x0][0x3a0] ;  /* 0x0000e800ff0ecb82 */ /* 0x000e660000000a00 */
[----:B------:R-:W-:Y:S01]  /*0180*/  ISETP.GE.U32.AND P5, PT, R0, R5, PT ;  /* 0x000000050000720c */ /* 0x000fe20003fa6070 */
[----:B0-----:R-:W-:-:S05]  /*0190*/  @!P1 IMAD.WIDE.U32 R26, R13, 0x4, R26 ;  /* 0x000000040d1a9825 */ /* 0x001fca00078e001a */
[----:B------:R0:W2:Y:S07]  /*01a0*/  @!P1 LDG.E R20, desc[UR4][R26.64] ;  /* 0x000000041a149981 */ /* 0x0000ae000c1e1900 */
[----:B------:R-:W-:Y:S01]  /*01b0*/  @!P5 IMAD.IADD R17, R3, 0x1, R0 ;  /* 0x000000010311d824 */ /* 0x000fe200078e0200 */
[----:B------:R-:W-:Y:S01]  /*01c0*/  @!P5 IADD3 R0, PT, PT, R0, 0x80, RZ ;  /* 0x000000800000d810 */ /* 0x000fe20007ffe0ff */
[----:B------:R-:W3:Y:S03]  /*01d0*/  @!P5 LDC.64 R12, c[0x0][0x3a0] ;  /* 0x0000e800ff0cdb82 */ /* 0x000ee60000000a00 */
[----:B------:R-:W-:Y:S01]  /*01e0*/  ISETP.GE.U32.AND P3, PT, R0, R5, PT ;  /* 0x000000050000720c */ /* 0x000fe20003f66070 */
[----:B-1----:R-:W-:-:S04]  /*01f0*/  @!P4 IMAD.WIDE.U32 R14, R21, 0x4, R14 ;  /* 0x00000004150ec825 */ /* 0x002fc800078e000e */
[----:B------:R-:W-:-:S08]  /*0200*/  HFMA2 R21, -RZ, RZ, 0, 0 ;  /* 0x00000000ff157431 */ /* 0x000fd000000001ff */
[----:B------:R-:W-:Y:S01]  /*0210*/  @!P3 IADD3 R19, PT, PT, R3, R0, RZ ;  /* 0x000000000313b210 */ /* 0x000fe20007ffe0ff */
[----:B------:R-:W-:Y:S01]  /*0220*/  @!P3 VIADD R0, R0, 0x80 ;  /* 0x000000800000b836 */ /* 0x000fe20000000000 */
[----:B------:R-:W1:Y:S01]  /*0230*/  @!P3 LDC.64 R28, c[0x0][0x3a0] ;  /* 0x0000e800ff1cbb82 */ /* 0x000e620000000a00 */
[----:B------:R-:W4:Y:S03]  /*0240*/  @!P4 LDG.E R21, desc[UR4][R14.64] ;  /* 0x000000040e15c981 */ /* 0x000f26000c1e1900 */
[----:B------:R-:W-:Y:S01]  /*0250*/  ISETP.GE.U32.AND P1, PT, R0, R5, PT ;  /* 0x000000050000720c */ /* 0x000fe20003f26070 */
[----:B---3--:R-:W-:-:S03]  /*0260*/  @!P5 IMAD.WIDE.U32 R12, R17, 0x4, R12 ;  /* 0x00000004110cd825 */ /* 0x008fc600078e000c */
[----:B------:R-:W3:Y:S01]  /*0270*/  @!P2 LDC.64 R16, c[0x0][0x3a0] ;  /* 0x0000e800ff10ab82 */ /* 0x000ee20000000a00 */
[----:B------:R-:W-:-:S06]  /*0280*/  CS2R R24, SRZ ;  /* 0x0000000000187805 */ /* 0x000fcc000001ff00 */
[----:B------:R5:W4:Y:S02]  /*0290*/  @!P5 LDG.E R24, desc[UR4][R12.64] ;  /* 0x000000040c18d981 */ /* 0x000b24000c1e1900 */
[----:B0-----:R-:W-:Y:S01]  /*02a0*/  @!P1 IMAD.IADD R27, R3, 0x1, R0 ;  /* 0x00000001031b9824 */ /* 0x001fe200078e0200 */
[----:B------:R-:W-:-:S04]  /*02b0*/  @!P1 IADD3 R0, PT, PT, R0, 0x80, RZ ;  /* 0x0000008000009810 */ /* 0x000fc80007ffe0ff */
[----:B------:R-:W-:Y:S01]  /*02c0*/  ISETP.GE.U32.AND P4, PT, R0, R5, PT ;  /* 0x000000050000720c */ /* 0x000fe20003f86070 */
[----:B-1----:R-:W-:Y:S01]  /*02d0*/  @!P3 IMAD.WIDE.U32 R28, R19, 0x4, R28 ;  /* 0x00000004131cb825 */ /* 0x002fe200078e001c */
[----:B------:R-:W-:Y:S01]  /*02e0*/  @!P2 IADD3 R19, PT, PT, R3, R2, RZ ;  /* 0x000000020313a210 */ /* 0x000fe20007ffe0ff */
[----:B-----5:R-:W0:Y:S02]  /*02f0*/  @!P1 LDC.64 R12, c[0x0][0x3a0] ;  /* 0x0000e800ff0c9b82 */ /* 0x020e240000000a00 */
[----:B------:R-:W-:Y:S01]  /*0300*/  IMAD.MOV.U32 R26, RZ, RZ, RZ ;  /* 0x000000ffff1a7224 */ /* 0x000fe200078e00ff */
[----:B------:R-:W5:Y:S01]  /*0310*/  @!P3 LDG.E R25, desc[UR4][R28.64] ;  /* 0x000000041c19b981 */ /* 0x000f62000c1e1900 */
[----:B---3--:R-:W-:-:S04]  /*0320*/  @!P2 IMAD.WIDE.U32 R18, R19, 0x4, R16 ;  /* 0x000000041312a825 */ /* 0x008fc800078e0010 */
[----:B------:R-:W1:Y:S01]  /*0330*/  @!P0 LDC.64 R16, c[0x0][0x3a0] ;  /* 0x0000e800ff108b82 */ /* 0x000e620000000a00 */
[----:B------:R3:W5:Y:S07]  /*0340*/  @!P2 LDG.E R26, desc[UR4][R18.64] ;  /* 0x00000004121aa981 */ /* 0x00076e000c1e1900 */
[----:B------:R-:W3:Y:S01]  /*0350*/  @!P4 LDC.64 R14, c[0x0][0x3a0] ;  /* 0x0000e800ff0ecb82 */ /* 0x000ee20000000a00 */
[----:B------:R-:W-:Y:S01]  /*0360*/  @!P4 IADD3 R0, PT, PT, R3, R0, RZ ;  /* 0x000000000300c210 */ /* 0x000fe20007ffe0ff */
[----:B0-----:R-:W-:Y:S01]  /*0370*/  @!P1 IMAD.WIDE.U32 R12, R27, 0x4, R12 ;  /* 0x000000041b0c9825 */ /* 0x001fe200078e000c */
[----:B------:R-:W-:-:S06]  /*0380*/  MOV R27, RZ ;  /* 0x000000ff001b7202 */ /* 0x000fcc0000000f00 */
[----:B------:R0:W5:Y:S01]  /*0390*/  @!P1 LDG.E R27, desc[UR4][R12.64] ;  /* 0x000000040c1b9981 */ /* 0x000162000c1e1900 */
[----:B-1----:R-:W-:-:S04]  /*03a0*/  @!P0 IMAD.WIDE.U32 R16, R23, 0x4, R16 ;  /* 0x0000000417108825 */ /* 0x002fc800078e0010 */
[----:B------:R-:W-:Y:S02]  /*03b0*/  HFMA2 R23, -RZ, RZ, 0, 0 ;  /* 0x00000000ff177431 */ /* 0x000fe400000001ff */
[----:B---3--:R-:W-:-:S04]  /*03c0*/  @!P4 IMAD.WIDE.U32 R14, R0, 0x4, R14 ;  /* 0x00000004000ec825 */ /* 0x008fc800078e000e */
[----:B------:R1:W3:Y:S01]  /*03d0*/  @!P0 LDG.E R23, desc[UR4][R16.64] ;  /* 0x0000000410178981 */ /* 0x0002e2000c1e1900 */
[----:B------:R-:W-:-:S06]  /*03e0*/  IMAD.MOV.U32 R0, RZ, RZ, RZ ;  /* 0x000000ffff007224 */ /* 0x000fcc00078e00ff */
[----:B------:R1:W3:Y:S01]  /*03f0*/  @!P4 LDG.E R0, desc[UR4][R14.64] ;  /* 0x000000040e00c981 */ /* 0x0002e2000c1e1900 */
[----:B------:R-:W-:-:S04]  /*0400*/  IADD3 R18, PT, PT, R2, 0x100, RZ ;  /* 0x0000010002127810 */ /* 0x000fc80007ffe0ff */
[----:B------:R-:W-:Y:S01]  /*0410*/  ISETP.GE.U32.AND P0, PT, R18, R5, PT ;  /* 0x000000051200720c */ /* 0x000fe20003f06070 */
[----:B------:R-:W-:-:S12]  /*0420*/  VIADD R18, R2, 0x180 ;  /* 0x0000018002127836 */ /* 0x000fd80000000000 */
[----:B------:R-:W1:Y:S01]  /*0430*/  @!P0 LDC R19, c[0x0][0x388] ;  /* 0x0000e200ff138b82 */ /* 0x000e620000000800 */
[----:B------:R-:W-:Y:S02]  /*0440*/  ISETP.GE.U32.AND P5, PT, R18, R5, PT ;  /* 0x000000051200720c */ /* 0x000fe40003fa6070 */
[----:B0-----:R-:W-:-:S04]  /*0450*/  IADD3 R12, PT, PT, R2, 0x200, RZ ;  /* 0x00000200020c7810 */ /* 0x001fc80007ffe0ff */
[----:B------:R-:W-:-:S07]  /*0460*/  ISETP.GE.U32.AND P4, PT, R12, R5, PT ;  /* 0x000000050c00720c */ /* 0x000fce0003f86070 */
[----:B------:R-:W0:Y:S01]  /*0470*/  @!P5 LDC R13, c[0x0][0x388] ;  /* 0x0000e200ff0ddb82 */ /* 0x000e220000000800 */
[----:B-1----:R-:W2:Y:S07]  /*0480*/  @!P0 MUFU.LG2 R19, R19 ;  /* 0x0000001300138308 */ /* 0x002eae0000000c00 */
[----:B------:R-:W1:Y:S01]  /*0490*/  @!P4 LDC R16, c[0x0][0x388] ;  /* 0x0000e200ff10cb82 */ /* 0x000e620000000800 */
[----:B------:R-:W-:-:S04]  /*04a0*/  IADD3 R12, PT, PT, R2, 0x280, RZ ;  /* 0x00000280020c7810 */ /* 0x000fc80007ffe0ff */
[----:B------:R-:W-:Y:S01]  /*04b0*/  ISETP.GE.U32.AND P3, PT, R12, R5, PT ;  /* 0x000000050c00720c */ /* 0x000fe20003f66070 */
[----:B0-----:R-:W4:Y:S01]  /*04c0*/  @!P5 MUFU.LG2 R14, R13 ;  /* 0x0000000d000ed308 */ /* 0x001f220000000c00 */
[----:B------:R-:W-:-:S11]  /*04d0*/  VIADD R12, R2, 0x300 ;  /* 0x00000300020c7836 */ /* 0x000fd60000000000 */
[----:B------:R-:W0:Y:S01]  /*04e0*/  @!P3 LDC R18, c[0x0][0x388] ;  /* 0x0000e200ff12bb82 */ /* 0x000e220000000800 */
[-C--:B------:R-:W-:Y:S02]  /*04f0*/  ISETP.GE.U32.AND P2, PT, R12, R5.reuse, PT ;  /* 0x000000050c00720c */ /* 0x080fe40003f46070 */
[----:B------:R-:W-:Y:S01]  /*0500*/  IADD3 R12, PT, PT, R2, 0x380, RZ ;  /* 0x00000380020c7810 */ /* 0x000fe20007ffe0ff */
[----:B-1----:R-:W1:Y:S03]  /*0510*/  @!P4 MUFU.LG2 R17, R16 ;  /* 0x000000100011c308 */ /* 0x002e660000000c00 */
[----:B------:R-:W-:-:S05]  /*0520*/  ISETP.GE.U32.AND P1, PT, R12, R5, PT ;  /* 0x000000050c00720c */ /* 0x000fca0003f26070 */
[----:B0-----:R-:W5:Y:S01]  /*0530*/  @!P3 MUFU.LG2 R18, R18 ;  /* 0x000000120012b308 */ /* 0x001f620000000c00 */
[----:B------:R-:W-:Y:S04]  /*0540*/  BSSY.RECONVERGENT B0, `(.L_x_53903) ;  /* 0x000004d000007945 */ /* 0x000fe80003800200 */
[----:B------:R-:W-:Y:S01]  /*0550*/  BSSY.RELIABLE B1, `(.L_x_53904) ;  /* 0x0000045000017945 */ /* 0x000fe20003800100 */
[----:B--2---:R-:W-:Y:S02]  /*0560*/  @!P0 FMUL.FTZ R20, R19, R20 ;  /* 0x0000001413148220 */ /* 0x004fe40000410000 */
[----:B------:R-:W0:Y:S02]  /*0570*/  @!P2 LDC R19, c[0x0][0x388] ;  /* 0x0000e200ff13ab82 */ /* 0x000e240000000800 */
[----:B------:R-:W-:Y:S01]  /*0580*/  @!P0 MUFU.EX2 R4, R20 ;  /* 0x0000001400048308 */ /* 0x000fe20000000800 */
[----:B------:R-:W-:-:S13]  /*0590*/  ISETP.GE.U32.AND P0, PT, R2, R5, PT ;  /* 0x000000050200720c */ /* 0x000fda0003f06070 */
[----:B------:R-:W2:Y:S01]  /*05a0*/  @!P0 LDC R15, c[0x0][0x388] ;  /* 0x0000e200ff0f8b82 */ /* 0x000ea20000000800 */
[----:B----4-:R-:W-:Y:S01]  /*05b0*/  @!P5 FMUL.FTZ R21, R14, R21 ;  /* 0x000000150e15d220 */ /* 0x010fe20000410000 */
[----:B------:R-:W-:-:S06]  /*05c0*/  IADD3 R14, PT, PT, R2, 0x80, RZ ;  /* 0x00000080020e7810 */ /* 0x000fcc0007ffe0ff */
[----:B------:R-:W4:Y:S01]  /*05d0*/  @!P0 LDC.64 R12, c[0x0][0x398] ;  /* 0x0000e600ff0c8b82 */ /* 0x000f220000000a00 */
[----:B------:R-:W-:Y:S01]  /*05e0*/  @!P5 MUFU.EX2 R6, R21 ;  /* 0x000000150006d308 */ /* 0x000fe20000000800 */
[----:B------:R-:W-:Y:S01]  /*05f0*/  ISETP.GE.U32.AND P5, PT, R14, R5, PT ;  /* 0x000000050e00720c */ /* 0x000fe20003fa6070 */
[----:B-1----:R-:W-:-:S05]  /*0600*/  @!P4 FMUL.FTZ R24, R17, R24 ;  /* 0x000000181118c220 */ /* 0x002fca0000410000 */
[----:B------:R-:W1:Y:S01]  /*0610*/  @!P1 LDC R17, c[0x0][0x388] ;  /* 0x0000e200ff119b82 */ /* 0x000e620000000800 */
[----:B--2---:R-:W2:Y:S07]  /*0620*/  @!P0 MUFU.LG2 R15, R15 ;  /* 0x0000000f000f8308 */ /* 0x004eae0000000c00 */
[----:B------:R-:W4:Y:S01]  /*0630*/  @!P5 LDC R16, c[0x0][0x388] ;  /* 0x0000e200ff10db82 */ /* 0x000f220000000800 */
[----:B-----5:R-:W-:Y:S02]  /*0640*/  @!P3 FMUL.FTZ R25, R18, R25 ;  /* 0x000000191219b220 */ /* 0x020fe40000410000 */
[----:B0-----:R-:W0:Y:S01]  /*0650*/  @!P2 MUFU.LG2 R18, R19 ;  /* 0x000000130012a308 */ /* 0x001e220000000c00 */
[----:B--2---:R-:W-:-:S07]  /*0660*/  @!P0 FMUL.FTZ R26, R15, R26 ;  /* 0x0000001a0f1a8220 */ /* 0x004fce0000410000 */
[----:B-1----:R-:W-:Y:S08]  /*0670*/  @!P1 MUFU.LG2 R17, R17 ;  /* 0x0000001100119308 */ /* 0x002ff00000000c00 */
[----:B------:R-:W1:Y:S08]  /*0680*/  @!P0 MUFU.EX2 R22, R26 ;  /* 0x0000001a00168308 */ /* 0x000e700000000800 */
[----:B----4-:R-:W3:Y:S01]  /*0690*/  @!P5 MUFU.LG2 R16, R16 ;  /* 0x000000100010d308 */ /* 0x010ee20000000c00 */
[----:B------:R-:W-:Y:S01]  /*06a0*/  @!P0 IMAD.IADD R21, R3, 0x1, R2 ;  /* 0x0000000103158824 */ /* 0x000fe200078e0202 */
[----:B------:R-:W-:-:S03]  /*06b0*/  @!P0 MOV R2, R14 ;  /* 0x0000000e00028202 */ /* 0x000fc60000000f00 */
[----:B------:R-:W-:-:S04]  /*06c0*/  @!P0 IMAD.WIDE.U32 R12, R21, 0x4, R12 ;  /* 0x00000004150c8825 */ /* 0x000fc800078e000c */
[----:B0-----:R-:W-:Y:S01]  /*06d0*/  @!P2 FMUL.FTZ R27, R18, R27 ;  /* 0x0000001b121ba220 */ /* 0x001fe20000410000 */
[----:B-1----:R0:W-:Y:S01]  /*06e0*/  @!P0 STG.E desc[UR4][R12.64], R22 ;  /* 0x000000160c008986 */ /* 0x0021e2000c101904 */
[----:B------:R-:W-:Y:S01]  /*06f0*/  ISETP.GE.U32.AND P0, PT, R2, R5, PT ;  /* 0x000000050200720c */ /* 0x000fe20003f06070 */
[----:B------:R0:W1:Y:S01]  /*0700*/  @!P4 MUFU.EX2 R7, R24 ;  /* 0x000000180007c308 */ /* 0x0000620000000800 */
[----:B---3--:R-:W-:Y:S01]  /*0710*/  @!P5 FMUL.FTZ R23, R16, R23 ;  /* 0x000000171017d220 */ /* 0x008fe20000410000 */
[----:B------:R-:W-:-:S06]  /*0720*/  @!P1 FMUL.FTZ R0, R17, R0 ;  /* 0x0000000011009220 */ /* 0x000fcc0000410000 */
[----:B------:R0:W2:Y:S08]  /*0730*/  @!P3 MUFU.EX2 R8, R25 ;  /* 0x000000190008b308 */ /* 0x0000b00000000800 */
[----:B------:R0:W3:Y:S08]  /*0740*/  @!P2 MUFU.EX2 R9, R27 ;  /* 0x0000001b0009a308 */ /* 0x0000f00000000800 */
[----:B------:R0:W4:Y:S08]  /*0750*/  @!P1 MUFU.EX2 R10, R0 ;  /* 0x00000000000a9308 */ /* 0x0001300000000800 */
[----:B------:R0:W0:Y:S01]  /*0760*/  @!P5 MUFU.EX2 R11, R23 ;  /* 0x00000017000bd308 */ /* 0x0000220000000800 */
[----:B-123--:R-:W-:Y:S05]  /*0770*/  @P0 BRA `(.L_x_53905) ;  /* 0x0000000000300947 */ /* 0x00efea0003800000 */
        /* <DEDUP_REMOVED lines=12> */
.L_x_53905:
[----:B------:R-:W-:-:S13]  /*0840*/  ISETP.GE.U32.AND P0, PT, R2, R5, PT ;  /* 0x000000050200720c */ /* 0x000fda0003f06070 */
[----:B------:R-:W-:Y:S05]  /*0850*/  @P0 BRA `(.L_x_53907) ;  /* 0x0000000000300947 */ /* 0x000fea0003800000 */
[----:B01----:R-:W0:Y:S01]  /*0860*/  LDC.64 R12, c[0x0][0x398] ;  /* 0x0000e600ff0c7b82 */ /* 0x003e220000000a00 */
[----:B------:R-:W-:Y:S01]  /*0870*/  IMAD.IADD R11, R3, 0x1, R2 ;  /* 0x00000001030b7824 */ /* 0x000fe200078e0202 */
[----:B------:R-:W-:-:S03]  /*0880*/  IADD3 R2, PT, PT, R2, 0x80, RZ ;  /* 0x0000008002027810 */ /* 0x000fc60007ffe0ff */
[----:B0-----:R-:W-:-:S05]  /*0890*/  IMAD.WIDE.U32 R12, R11, 0x4, R12 ;  /* 0x000000040b0c7825 */ /* 0x001fca00078e000c */
[----:B------:R1:W-:Y:S02]  /*08a0*/  STG.E desc[UR4][R12.64], R6 ;  /* 0x000000060c007986 */ /* 0x0003e4000c101904 */
.L_x_53906:
[----:B------:R-:W-:-:S13]  /*08b0*/  ISETP.GE.U32.AND P0, PT, R2, R5, PT ;  /* 0x000000050200720c */ /* 0x000fda0003f06070 */
[----:B------:R-:W-:Y:S05]  /*08c0*/  @P0 BRA `(.L_x_53908) ;  /* 0x0000000000340947 */ /* 0x000fea0003800000 */
[----:B01----:R-:W0:Y:S01]  /*08d0*/  LDC.64 R12, c[0x0][0x398] ;  /* 0x0000e600ff0c7b82 */ /* 0x003e220000000a00 */
[----:B------:R-:W-:Y:S01]  /*08e0*/  IADD3 R11, PT, PT, R3, R2, RZ ;  /* 0x00000002030b7210 */ /* 0x000fe20007ffe0ff */
[----:B------:R-:W-:-:S04]  /*08f0*/  VIADD R2, R2, 0x80 ;  /* 0x0000008002027836 */ /* 0x000fc80000000000 */
[----:B0-----:R-:W-:-:S05]  /*0900*/  IMAD.WIDE.U32 R12, R11, 0x4, R12 ;  /* 0x000000040b0c7825 */ /* 0x001fca00078e000c */
[----:B------:R2:W-:Y:S02]  /*0910*/  STG.E desc[UR4][R12.64], R7 ;  /* 0x000000070c007986 */ /* 0x0005e4000c101904 */
.L_x_53907:
[----:B------:R-:W-:-:S13]  /*0920*/  ISETP.GE.U32.AND P0, PT, R2, R5, PT ;  /* 0x000000050200720c */ /* 0x000fda0003f06070 */
[----:B------:R-:W-:Y:S05]  /*0930*/  @P0 BREAK.RELIABLE B1 ;  /* 0x0000000000010942 */ /* 0x000fea0003800100 */
[----:B------:R-:W-:Y:S05]  /*0940*/  @P0 BRA `(.L_x_53909) ;  /* 0x0000000000300947 */ /* 0x000fea0003800000 */
[----:B--2---:R-:W2:Y:S01]  /*0950*/  LDC.64 R6, c[0x0][0x398] ;  /* 0x0000e600ff067b82 */ /* 0x004ea20000000a00 */
[----:B0-----:R-:W-:Y:S02]  /*0960*/  IADD3 R11, PT, PT, R3, R2, RZ ;  /* 0x00000002030b7210 */ /* 0x001fe40007ffe0ff */
[----:B------:R-:W-:-:S03]  /*0970*/  IADD3 R2, PT, PT, R2, 0x80, RZ ;  /* 0x0000008002027810 */ /* 0x000fc60007ffe0ff */
[----:B--2---:R-:W-:-:S05]  /*0980*/  IMAD.WIDE.U32 R6, R11, 0x4, R6 ;  /* 0x000000040b067825 */ /* 0x004fca00078e0006 */
[----:B------:R2:W-:Y:S02]  /*0990*/  STG.E desc[UR4][R6.64], R8 ;  /* 0x0000000806007986 */ /* 0x0005e4000c101904 */
.L_x_53908:
[----:B------:R-:W-:Y:S05]  /*09a0*/  BSYNC.RELIABLE B1 ;  /* 0x0000000000017941 */ /* 0x000fea0003800100 */
.L_x_53904:
[----:B------:R-:W-:-:S13]  /*09b0*/  ISETP.GE.U32.AND P0, PT, R2, R5, PT ;  /* 0x000000050200720c */ /* 0x000fda0003f06070 */
[----:B-12---:R-:W1:Y:S01]  /*09c0*/  @!P0 LDC.64 R6, c[0x0][0x398] ;  /* 0x0000e600ff068b82 */ /* 0x006e620000000a00 */
[----:B0-----:R-:W-:Y:S01]  /*09d0*/  @!P0 IMAD.IADD R11, R3, 0x1, R2 ;  /* 0x00000001030b8824 */ /* 0x001fe200078e0202 */
[----:B------:R-:W-:-:S03]  /*09e0*/  @!P0 IADD3 R2, PT, PT, R2, 0x80, RZ ;  /* 0x0000008002028810 */ /* 0x000fc60007ffe0ff */
[----:B-1----:R-:W-:-:S05]  /*09f0*/  @!P0 IMAD.WIDE.U32 R6, R11, 0x4, R6 ;  /* 0x000000040b068825 */ /* 0x002fca00078e0006 */
[----:B------:R3:W-:Y:S02]  /*0a00*/  @!P0 STG.E desc[UR4][R6.64], R9 ;  /* 0x0000000906008986 */ /* 0x0007e4000c101904 */
.L_x_53909:
[----:B------:R-:W-:Y:S05]  /*0a10*/  BSYNC.RECONVERGENT B0 ;  /* 0x0000000000007941 */ /* 0x000fea0003800200 */
.L_x_53903:
[----:B------:R-:W-:Y:S05]  /*0a20*/  WARPSYNC.ALL ;  /* 0x0000000000007948 */ /* 0x000fea0003800000 */
[----:B------:R-:W-:-:S13]  /*0a30*/  ISETP.GE.U32.AND P0, PT, R2, R5, PT ;  /* 0x000000050200720c */ /* 0x000fda0003f06070 */
[----:B------:R-:W-:Y:S05]  /*0a40*/  @P0 EXIT ;  /* 0x000000000000094d */ /* 0x000fea0003800000 */
[----:B-1----:R-:W1:Y:S01]  /*0a50*/  LDC.64 R4, c[0x0][0x398] ;  /* 0x0000e600ff047b82 */ /* 0x002e620000000a00 */
[----:B------:R-:W-:-:S05]  /*0a60*/  IADD3 R3, PT, PT, R3, R2, RZ ;  /* 0x0000000203037210 */ /* 0x000fca0007ffe0ff */
[----:B-1----:R-:W-:-:S05]  /*0a70*/  IMAD.WIDE.U32 R2, R3, 0x4, R4 ;  /* 0x0000000403027825 */ /* 0x002fca00078e0004 */
[----:B----4-:R-:W-:Y:S01]  /*0a80*/  STG.E desc[UR4][R2.64], R10 ;  /* 0x0000000a02007986 */ /* 0x010fe2000c101904 */
[----:B------:R-:W-:Y:S05]  /*0a90*/  EXIT ;  /* 0x000000000000794d */ /* 0x000fea0003800000 */
.L_x_53902:
        /* <DEDUP_REMOVED lines=9> */
[----:B--2---:R-:W3:Y:S01]  /*0b30*/  MUFU.LG2 R2, UR6 ;  /* 0x0000000600027d08 */ /* 0x004ee20008000c00 */
[----:B0-----:R-:W0:Y:S01]  /*0b40*/  LDC.64 R12, c[0x0][0x398] ;  /* 0x0000e600ff0c7b82 */ /* 0x001e220000000a00 */
[C---:B---3--:R-:W-:Y:S01]  /*0b50*/  FMUL.FTZ R8, R2.reuse, R8 ;  /* 0x0000000802087220 */ /* 0x048fe20000410000 */
[C---:B------:R-:W-:Y:S01]  /*0b60*/  FMUL.FTZ R9, R2.reuse, R9 ;  /* 0x0000000902097220 */ /* 0x040fe20000410000 */
[C---:B----4-:R-:W-:Y:S01]  /*0b70*/  FMUL.FTZ R10, R2.reuse, R10 ;  /* 0x0000000a020a7220 */ /* 0x050fe20000410000 */
[----:B------:R-:W-:-:S03]  /*0b80*/  FMUL.FTZ R11, R2, R11 ;  /* 0x0000000b020b7220 */ /* 0x000fc60000410000 */
[----:B------:R-:W-:Y:S01]  /*0b90*/  MUFU.EX2 R8, R8 ;  /* 0x0000000800087308 */ /* 0x000fe20000000800 */
[C---:B-----5:R-:W-:Y:S01]  /*0ba0*/  FMUL.FTZ R4, R2.reuse, R4 ;  /* 0x0000000402047220 */ /* 0x060fe20000410000 */
[C---:B------:R-:W-:Y:S01]  /*0bb0*/  FMUL.FTZ R5, R2.reuse, R5 ;  /* 0x0000000502057220 */ /* 0x040fe20000410000 */
[C---:B------:R-:W-:Y:S01]  /*0bc0*/  FMUL.FTZ R6, R2.reuse, R6 ;  /* 0x0000000602067220 */ /* 0x040fe20000410000 */
[----:B------:R-:W-:-:S04]  /*0bd0*/  FMUL.FTZ R7, R2, R7 ;  /* 0x0000000702077220 */ /* 0x000fc80000410000 */
[----:B------:R-:W1:Y:S01]  /*0be0*/  MUFU.EX2 R9, R9 ;  /* 0x0000000900097308 */ /* 0x000e620000000800 */
[----:B0-----:R-:W-:-:S04]  /*0bf0*/  IMAD.WIDE.U32 R2, R3, 0x4, R12 ;  /* 0x0000000403027825 */ /* 0x001fc800078e000c */
[----:B------:R-:W-:-:S03]  /*0c00*/  IMAD.WIDE.U32 R2, R0, 0x8, R2 ;  /* 0x0000000800027825 */ /* 0x000fc600078e0002 */
        /* <DEDUP_REMOVED lines=11> */
.L_x_53910:
        /* <DEDUP_REMOVED lines=12> */
.L_x_68766:


//--------------------- .text._ZN2at6native29vectorized_elementwise_kernelILi4EZNS0_50_GLOBAL__N__2680c7bb_12_PowKernel_cu_7dd49032_300322pow_scalar_tensor_implIfEEvRNS_18TensorIteratorBaseET_EUlfE_St5arrayIPcLm2EEEEviT0_T1_ --------------------------
	.section	.text._ZN2at6native29vectorized_elementwise_kernelILi4EZNS0_50_GLOBAL__N__2680c7bb_12_PowKernel_cu_7dd49032_300322pow_scalar_tensor_implIfEEvRNS_18TensorIteratorBaseET_EUlfE_St5arrayIPcLm2EEEEviT0_T1_,"ax",@progbits
	.align	128
        .global         _ZN2at6native29vectorized_elementwise_kernelILi4EZNS0_50_GLOBAL__N__2680c7bb_12_PowKernel_cu_7dd49032_300322pow_scalar_tensor_implIfEEvRNS_18TensorIteratorBaseET_EUlfE_St5arrayIPcLm2EEEEviT0_T1_
        .type           _ZN2at6native29vectorized_elementwise_kernelILi4EZNS0_50_GLOBAL__N__2680c7bb_12_PowKernel_cu_7dd49032_300322pow_scalar_tensor_implIfEEvRNS_18TensorIteratorBaseET_EUlfE_St5arrayIPcLm2EEEEviT0_T1_,@function
        .size           _ZN2at6native29vectorized_elementwise_kernelILi4EZNS0_50_GLOBAL__N__2680c7bb_12_PowKernel_cu_7dd49032_300322pow_scalar_tensor_implIfEEvRNS_18TensorIteratorBaseET_EUlfE_St5arrayIPcLm2EEEEviT0_T1_,(.L_x_68767 - _ZN2at6native29vectorized_elementwise_kernelILi4EZNS0_50_GLOBAL__N__2680c7bb_12_PowKernel_cu_7dd49032_300322pow_scalar_tensor_implIfEEvRNS_18TensorIteratorBaseET_EUlfE_St5arrayIPcLm2EEEEviT0_T1_)
        .other          _ZN2at6native29vectorized_elementwise_kernelILi4EZNS0_50_GLOBAL__N__2680c7bb_12_PowKernel_cu_7dd49032_300322pow_scalar_tensor_implIfEEvRNS_18TensorIteratorBaseET_EUlfE_St5arrayIPcLm2EEEEviT0_T1_,@"STO_CUDA_ENTRY STV_DEFAULT"
_ZN2at6native29vectorized_elementwise_kernelILi4EZNS0_50_GLOBAL__N__2680c7bb_12_PowKernel_cu_7dd49032_300322pow_scalar_tensor_implIfEEvRNS_18TensorIteratorBaseET_EUlfE_St5arrayIPcLm2EEEEviT0_T1_:
.text._ZN2at6native29vectorized_elementwise_kernelILi4EZNS0_50_GLOBAL__N__2680c7bb_12_PowKernel_cu_7dd49032_300322pow_scalar_tensor_implIfEEvRNS_18TensorIteratorBaseET_EUlfE_St5arrayIPcLm2EEEEviT0_T1_:
        /* <DEDUP_REMOVED lines=132> */
.L_x_53914:
[----:B------:R-:W-:-:S13]  /*0840*/  ISETP.GE.U32.AND P0, PT, R2, R5, PT ;  /* 0x000000050200720c */ /* 0x000fda0003f06070 */
[----:B------:R-:W-:Y:S05]  /*0850*/  @P0 BRA `(.L_x_53916) ;  /* 0x0000000000300947 */ /* 0x000fea0003800000 */
[----:B01----:R-:W0:Y:S01]  /*0860*/  LDC.64 R12, c[0x0][0x398] ;  /* 0x0000e600ff0c7b82 */ /* 0x003e220000000a00 */
[----:B------:R-:W-:Y:S01]  /*0870*/  IMAD.IADD R11, R3, 0x1, R2 ;  /* 0x00000001030b7824 */ /* 0x000fe200078e0202 */
[----:B------:R-:W-:-:S03]  /*0880*/  IADD3 R2, PT, PT, R2, 0x80, RZ ;  /* 0x0000008002027810 */ /* 0x000fc60007ffe0ff */
[----:B0-----:R-:W-:-:S05]  /*0890*/  IMAD.WIDE.U32 R12, R11, 0x4, R12 ;  /* 0x000000040b0c7825 */ /* 0x001fca00078e000c */
[----:B------:R1:W-:Y:S02]  /*08a0*/  STG.E desc[UR4][R12.64], R6 ;  /* 0x000000060c007986 */ /* 0x0003e4000c101904 */
.L_x_53915:
[----:B------:R-:W-:-:S13]  /*08b0*/  ISETP.GE.U32.AND P0, PT, R2, R5, PT ;  /* 0x000000050200720c */ /* 0x000fda0003f06070 */
[----:B------:R-:W-:Y:S05]  /*08c0*/  @P0 BRA `(.L_x_53917) ;  /* 0x0000000000340947 */ /* 0x000fea0003800000 */
[----:B01----:R-:W0:Y:S01]  /*08d0*/  LDC.64 R12, c[0x0][0x398] ;  /* 0x0000e600ff0c7b82 */ /* 0x003e220000000a00 */
[----:B------:R-:W-:Y:S01]  /*08e0*/  IADD3 R11, PT, PT, R3, R2, RZ ;  /* 0x00000002030b7210 */ /* 0x000fe20007ffe0ff */
[----:B------:R-:W-:-:S04]  /*08f0*/  VIADD R2, R2, 0x80 ;  /* 0x0000008002027836 */ /* 0x000fc80000000000 */
[----:B0-----:R-:W-:-:S05]  /*0900*/  IMAD.WIDE.U32 R12, R11, 0x4, R12 ;  /* 0x000000040b0c7825 */ /* 0x001fca00078e000c */
[----:B------:R2:W-:Y:S02]  /*0910*/  STG.E desc[UR4][R12.64], R7 ;  /* 0x000000070c007986 */ /* 0x0005e4000c101904 */
.L_x_53916:
        /* <DEDUP_REMOVED lines=8> */
.L_x_53917:
[----:B------:R-:W-:Y:S05]  /*09a0*/  BSYNC.RELIABLE B1 ;  /* 0x0000000000017941 */ /* 0x000fea0003800100 */
.L_x_53913:
[----:B------:R-:W-:-:S13]  /*09b0*/  ISETP.GE.U32.AND P0, PT, R2, R5, PT ;  /* 0x000000050200720c */ /* 0x000fda0003f06070 */
[----:B-12---:R-:W1:Y:S01]  /*09c0*/  @!P0 LDC.64 R6, c[0x0][0x398] ;  /* 0x0000e600ff068b82 */ /* 0x006e620000000a00 */
[----:B0-----:R-:W-:Y:S01]  /*09d0*/  @!P0 IMAD.IADD R11, R3, 0x1, R2 ;  /* 0x00000001030b8824 */ /* 0x001fe200078e0202 */
[----:B------:R-:W-:-:S03]  /*09e0*/  @!P0 IADD3 R2, PT, PT, R2, 0x80, RZ ;  /* 0x0000008002028810 */ /* 0x000fc60007ffe0ff */
[----:B-1----:R-:W-:-:S05]  /*09f0*/  @!P0 IMAD.WIDE.U32 R6, R11, 0x4, R6 ;  /* 0x000000040b068825 */ /* 0x002fca00078e0006 */
[----:B------:R3:W-:Y:S02]  /*0a00*/  @!P0 STG.E desc[UR4][R6.64], R9 ;  /* 0x0000000906008986 */ /* 0x0007e4000c101904 */
.L_x_53918:
[----:B------:R-:W-:Y:S05]  /*0a10*/  BSYNC.RECONVERGENT B0 ;  /* 0x0000000000007941 */ /* 0x000fea0003800200 */
.L_x_53912:
        /* <DEDUP_REMOVED lines=8> */
.L_x_53911:
[----:B------:R-:W0:Y:S01]  /*0aa0*/  S2R R0, SR_TID.X ;  /* 0x0000000000007919 */ /* 0x000e220000002100 */
[----:B------:R-:W1:Y:S01]  /*0ab0*/  LDC.64 R4, c[0x0][0x3a0] ;  /* 0x0000e800ff047b82 */ /* 0x000e620000000a00 */
[----:B------:R-:W2:Y:S01]  /*0ac0*/  LDCU UR6, c[0x0][0x388] ;  /* 0x00007100ff0677ac */ /* 0x000ea20008000800 */
[----:B-1----:R-:W-:-:S04]  /*0ad0*/  IMAD.WIDE.U32 R4, R3, 0x4, R4 ;  /* 0x0000000403047825 */ /* 0x002fc800078e0004 */
[----:B0-----:R-:W-:-:S05]  /*0ae0*/  IMAD.WIDE.U32 R12, R0, 0x10, R4 ;  /* 0x00000010000c7825 */ /* 0x001fca00078e0004 */
[----:B------:R-:W3:Y:S04]  /*0af0*/  LDG.E.128 R4, desc[UR4][R12.64] ;  /* 0x000000040c047981 */ /* 0x000ee8000c1e1d00 */
[----:B------:R0:W4:Y:S01]  /*0b00*/  LDG.E.128 R8, desc[UR4][R12.64+0x800] ;  /* 0x000800040c087981 */ /* 0x000122000c1e1d00 */
[----:B--2---:R-:W3:Y:S01]  /*0b10*/  MUFU.LG2 R2, UR6 ;  /* 0x0000000600027d08 */ /* 0x004ee20008000c00 */
[----:B0-----:R-:W0:Y:S01]  /*0b20*/  LDC.64 R12, c[0x0][0x398] ;  /* 0x0000e600ff0c7b82 */ /* 0x001e220000000a00 */
[C---:B---3--:R-:W-:Y:S01]  /*0b30*/  FMUL.FTZ R4, R2.reuse, R4 ;  /* 0x0000000402047220 */ /* 0x048fe20000410000 */
[C---:B------:R-:W-:Y:S01]  /*0b40*/  FMUL.FTZ R5, R2.reuse, R5 ;  /* 0x0000000502057220 */ /* 0x040fe20000410000 */
[C---:B------:R-:W-:Y:S01]  /*0b50*/  FMUL.FTZ R6, R2.reuse, R6 ;  /* 0x0000000602067220 */ /* 0x040fe20000410000 */
[C---:B------:R-:W-:Y:S01]  /*0b60*/  FMUL.FTZ R7, R2.reuse, R7 ;  /* 0x0000000702077220 */ /* 0x040fe20000410000 */
[C---:B----4-:R-:W-:Y:S01]  /*0b70*/  FMUL.FTZ R8, R2.reuse, R8 ;  /* 0x0000000802087220 */ /* 0x050fe20000410000 */
[C---:B------:R-:W-:Y:S01]  /*0b80*/  FMUL.FTZ R9, R2.reuse, R9 ;  /* 0x0000000902097220 */ /* 0x040fe20000410000 */
[C---:B------:R-:W-:Y:S01]  /*0b90*/  FMUL.FTZ R10, R2.reuse, R10 ;  /* 0x0000000a020a7220 */ /* 0x040fe20000410000 */
[----:B------:R-:W-:Y:S01]  /*0ba0*/  FMUL.FTZ R11, R2, R11 ;  /* 0x0000000b020b7220 */ /* 0x000fe20000410000 */
[----:B------:R-:W-:Y:S01]  /*0bb0*/  MUFU.EX2 R4, R4 ;  /* 0x0000000400047308 */ /* 0x000fe20000000800 */
[----:B0-----:R-:W-:-:S04]  /*0bc0*/  IMAD.WIDE.U32 R2, R3, 0x4, R12 ;  /* 0x0000000403027825 */ /* 0x001fc800078e000c */
[----:B------:R-:W-:-:S03]  /*0bd0*/  IMAD.WIDE.U32 R2, R0, 0x10, R2 ;  /* 0x0000001000027825 */ /* 0x000fc600078e0002 */
[----:B------:R-:W-:Y:S08]  /*0be0*/  MUFU.EX2 R5, R5 ;  /* 0x0000000500057308 */ /* 0x000ff00000000800 */
[----:B------:R-:W-:Y:S08]  /*0bf0*/  MUFU.EX2 R6, R6 ;  /* 0x0000000600067308 */ /* 0x000ff00000000800 */
        /* <DEDUP_REMOVED lines=8> */
.L_x_53919:
        /* <DEDUP_REMOVED lines=16> */
.L_x_68767:


//--------------------- .text._ZN2at6native29vectorized_elementwise_kernelILi8EZNS0_50_GLOBAL__N__2680c7bb_12_PowKernel_cu_7dd49032_300322pow_scalar_tensor_implIfEEvRNS_18TensorIteratorBaseET_EUlfE_St5arrayIPcLm2EEEEviT0_T1_ --------------------------
	.section	.text._ZN2at6native29vectorized_elementwise_kernelILi8EZNS0_50_GLOBAL__N__2680c7bb_12_PowKernel_cu_7dd49032_300322pow_scalar_tensor_implIfEEvRNS_18TensorIteratorBaseET_EUlfE_St5arrayIPcLm2EEEEviT0_T1_,"ax",@progbits
	.align	128
        .global         _ZN2at6native29vectorized_elementwise_kernelILi8EZNS0_50_GLOBAL__N__2680c7bb_12_PowKernel_cu_7dd49032_300322pow_scalar_tensor_implIfEEvRNS_18TensorIteratorBaseET_EUlfE_St5arrayIPcLm2EEEEviT0_T1_
        .type           _ZN2at6native29vectorized_elementwise_kernelILi8EZNS0_50_GLOBAL__N__2680c7bb_12_PowKernel_cu_7dd49032_300322pow_scalar_tensor_implIfEEvRNS_18TensorIteratorBaseET_EUlfE_St5arrayIPcLm2EEEEviT0_T1_,@function
        .size           _ZN2at6native29vectorized_elementwise_kernelILi8EZNS0_50_GLOBAL__N__2680c7bb_12_PowKernel_cu_7dd49032_300322pow_scalar_tensor_implIfEEvRNS_18TensorIteratorBaseET_EUlfE_St5arrayIPcLm2EEEEviT0_T1_,(.L_x_68768 - _ZN2at6native29vectorized_elementwise_kernelILi8EZNS0_50_GLOBAL__N__2680c7bb_12_PowKernel_cu_7dd49032_300322pow_scalar_tensor_implIfEEvRNS_18TensorIteratorBaseET_EUlfE_St5arrayIPcLm2EEEEviT0_T1_)
        .other          _ZN2at6native29vectorized_elementwise_kernelILi8EZNS0_50_GLOBAL__N__2680c7bb_12_PowKernel_cu_7dd49032_300322pow_scalar_tensor_implIfEEvRNS_18TensorIteratorBaseET_EUlfE_St5arrayIPcLm2EEEEviT0_T1_,@"STO_CUDA_ENTRY STV_DEFAULT"
_ZN2at6native29vectorized_elementwise_kernelILi8EZNS0_50_GLOBAL__N__2680c7bb_12_PowKernel_cu_7dd49032_300322pow_scalar_tensor_implIfEEvRNS_18TensorIteratorBaseET_EUlfE_St5arrayIPcLm2EEEEviT0_T1_:
.text._ZN2at6native29vectorized_elementwise_kernelILi8EZNS0_50_GLOBAL__N__2680c7bb_12_PowKernel_cu_7dd49032_300322pow_scalar_tensor_implIfEEvRNS_18TensorIteratorBaseET_EUlfE_St5arrayIPcLm2EEEEviT0_T1_:
        /* <DEDUP_REMOVED lines=132> */
.L_x_53923:
[----:B------:R-:W-:-:S13]  /*0840*/  ISETP.GE.U32.AND P0, PT, R2, R5, PT ;  /* 0x000000050200720c */ /* 0x000fda0003f06070 */
[----:B------:R-:W-:Y:S05]  /*0850*/  @P0 BRA `(.L_x_53925) ;  /* 0x0000000000300947 */ /* 0x000fea0003800000 */
[----:B01----:R-:W0:Y:S01]  /*0860*/  LDC.64 R12, c[0x0][0x398] ;  /* 0x0000e600ff0c7b82 */ /* 0x003e220000000a00 */
[----:B------:R-:W-:Y:S01]  /*0870*/  IMAD.IADD R11, R3, 0x1, R2 ;  /* 0x00000001030b7824 */ /* 0x000fe200078e0202 */
[----:B------:R-:W-:-:S03]  /*0880*/  IADD3 R2, PT, PT, R2, 0x80, RZ ;  /* 0x0000008002027810 */ /* 0x000fc60007ffe0ff */
[----:B0-----:R-:W-:-:S05]  /*0890*/  IMAD.WIDE.U32 R12, R11, 0x4, R12 ;  /* 0x000000040b0c7825 */ /* 0x001fca00078e000c */
[----:B------:R1:W-:Y:S02]  /*08a0*/  STG.E desc[UR4][R12.64], R6 ;  /* 0x000000060c007986 */ /* 0x0003e4000c101904 */
.L_x_53924:
[----:B------:R-:W-:-:S13]  /*08b0*/  ISETP.GE.U32.AND P0, PT, R2, R5, PT ;  /* 0x000000050200720c */ /* 0x000fda0003f06070 */
[----:B------:R-:W-:Y:S05]  /*08c0*/  @P0 BRA `(.L_x_53926) ;  /* 0x0000000000340947 */ /* 0x000fea0003800000 */
[----:B01----:R-:W0:Y:S01]  /*08d0*/  LDC.64 R12, c[0x0][0x398] ;  /* 0x0000e600ff0c7b82 */ /* 0x003e220000000a00 */
[----:B------:R-:W-:Y:S01]  /*08e0*/  IADD3 R11, PT, PT, R3, R2, RZ ;  /* 0x00000002030b7210 */ /* 0x000fe20007ffe0ff */
[----:B------:R-:W-:-:S04]  /*08f0*/  VIADD R2, R2, 0x80 ;  /* 0x0000008002027836 */ /* 0x000fc80000000000 */
[----:B0-----:R-:W-:-:S05]  /*0900*/  IMAD.WIDE.U32 R12, R11, 0x4, R12 ;  /* 0x000000040b0c7825 */ /* 0x001fca00078e000c */
[----:B------:R2:W-:Y:S02]  /*0910*/  STG.E desc[UR4][R12.64], R7 ;  /* 0x000000070c007986 */ /* 0x0005e4000c101904 */
.L_x_53925:
        /* <DEDUP_REMOVED lines=8> */
.L_x_53926:
[----:B------:R-:W-:Y:S05]  /*09a0*/  BSYNC.RELIABLE B1 ;  /* 0x0000000000017941 */ /* 0x000fea0003800100 */
.L_x_53922:
[----:B------:R-:W-:-:S13]  /*09b0*/  ISETP.GE.U32.AND P0, PT, R2, R5, PT ;  /* 0x000000050200720c */ /* 0x000fda0003f06070 */
[----:B-12---:R-:W1:Y:S01]  /*09c0*/  @!P0 LDC.64 R6, c[0x0][0x398] ;  /* 0x0000e600ff068b82 */ /* 0x006e620000000a00 */
[----:B0-----:R-:W-:Y:S01]  /*09d0*/  @!P0 IMAD.IADD R11, R3, 0x1, R2 ;  /* 0x00000001030b8824 */ /* 0x001fe200078e0202 */
[----:B------:R-:W-:-:S03]  /*09e0*/  @!P0 IADD3 R2, PT, PT, R2, 0x80, RZ ;  /* 0x0000008002028810 */ /* 0x000fc60007ffe0ff */
[----:B-1----:R-:W-:-:S05]  /*09f0*/  @!P0 IMAD.WIDE.U32 R6, R11, 0x4, R6 ;  /* 0x000000040b068825 */ /* 0x002fca00078e0006 */
[----:B------:R3:W-:Y:S02]  /*0a00*/  @!P0 STG.E desc[UR4][R6.64], R9 ;  /* 0x0000000906008986 */ /* 0x0007e4000c101904 */
.L_x_53927:
[----:B------:R-:W-:Y:S05]  /*0a10*/  BSYNC.RECONVERGENT B0 ;  /* 0x0000000000007941 */ /* 0x000fea0003800200 */
.L_x_53921:
        /* <DEDUP_REMOVED lines=8> */
.L_x_53920:
[----:B------:R-:W0:Y:S01]  /*0aa0*/  S2R R0, SR_TID.X ;  /* 0x0000000000007919 */ /* 0x000e220000002100 */
[----:B------:R-:W1:Y:S01]  /*0ab0*/  LDC.64 R4, c[0x0][0x3a0] ;  /* 0x0000e800ff047b82 */ /* 0x000e620000000a00 */
[----:B------:R-:W2:Y:S07]  /*0ac0*/  LDCU UR6, c[0x0][0x388] ;  /* 0x00007100ff0677ac */ /* 0x000eae0008000800 */
[----:B------:R-:W3:Y:S01]  /*0ad0*/  LDC.64 R12, c[0x0][0x398] ;  /* 0x0000e600ff0c7b82 */ /* 0x000ee20000000a00 */
[----:B-1----:R-:W-:-:S04]  /*0ae0*/  IMAD.WIDE.U32 R4, R3, 0x4, R4 ;  /* 0x0000000403047825 */ /* 0x002fc800078e0004 */
[----:B0-----:R-:W-:-:S06]  /*0af0*/  IMAD.WIDE.U32 R8, R0, 0x20, R4 ;  /* 0x0000002000087825 */ /* 0x001fcc00078e0004 */
[----:B------:R-:W4:Y:S01]  /*0b00*/  LDG.E.ENL2.256 R8, R4, desc[UR4][R8.64] ;  /* 0xfe0000040804797e */ /* 0x000f220008121908 */
[----:B--2---:R-:W4:Y:S02]  /*0b10*/  MUFU.LG2 R2, UR6 ;  /* 0x0000000600027d08 */ /* 0x004f240008000c00 */
[C---:B----4-:R-:W-:Y:S01]  /*0b20*/  FMUL.FTZ R4, R2.reuse, R4 ;  /* 0x0000000402047220 */ /* 0x050fe20000410000 */
[C---:B------:R-:W-:Y:S01]  /*0b30*/  FMUL.FTZ R5, R2.reuse, R5 ;  /* 0x0000000502057220 */ /* 0x040fe20000410000 */
[C---:B------:R-:W-:Y:S01]  /*0b40*/  FMUL.FTZ R6, R2.reuse, R6 ;  /* 0x0000000602067220 */ /* 0x040fe20000410000 */
[C---:B------:R-:W-:Y:S01]  /*0b50*/  FMUL.FTZ R7, R2.reuse, R7 ;  /* 0x0000000702077220 */ /* 0x040fe20000410000 */
[C---:B------:R-:W-:Y:S01]  /*0b60*/  FMUL.FTZ R8, R2.reuse, R8 ;  /* 0x0000000802087220 */ /* 0x040fe20000410000 */
[C---:B------:R-:W-:Y:S01]  /*0b70*/  FMUL.FTZ R9, R2.reuse, R9 ;  /* 0x0000000902097220 */ /* 0x040fe20000410000 */
[C---:B------:R-:W-:Y:S01]  /*0b80*/  FMUL.FTZ R10, R2.reuse, R10 ;  /* 0x0000000a020a7220 */ /* 0x040fe20000410000 */
[----:B------:R-:W-:Y:S01]  /*0b90*/  FMUL.FTZ R11, R2, R11 ;  /* 0x0000000b020b7220 */ /* 0x000fe20000410000 */
[----:B------:R-:W-:Y:S01]  /*0ba0*/  MUFU.EX2 R4, R4 ;  /* 0x0000000400047308 */ /* 0x000fe20000000800 */
[----:B---3--:R-:W-:-:S04]  /*0bb0*/  IMAD.WIDE.U32 R2, R3, 0x4, R12 ;  /* 0x0000000403027825 */ /* 0x008fc800078e000c */
[----:B------:R-:W-:-:S03]  /*0bc0*/  IMAD.WIDE.U32 R2, R0, 0x20, R2 ;  /* 0x0000002000027825 */ /* 0x000fc600078e0002 */
[----:B------:R-:W-:Y:S08]  /*0bd0*/  MUFU.EX2 R5, R5 ;  /* 0x0000000500057308 */ /* 0x000ff00000000800 */
[----:B------:R-:W-:Y:S08]  /*0be0*/  MUFU.EX2 R6, R6 ;  /* 0x0000000600067308 */ /* 0x000ff00000000800 */
[----:B------:R-:W-:Y:S08]  /*0bf0*/  MUFU.EX2 R7, R7 ;  /* 0x0000000700077308 */ /* 0x000ff00000000800 */
[----:B------:R-:W-:Y:S08]  /*0c00*/  MUFU.EX2 R8, R8 ;  /* 0x0000000800087308 */ /* 0x000ff00000000800 */
[----:B------:R-:W-:Y:S08]  /*0c10*/  MUFU.EX2 R9, R9 ;  /* 0x0000000900097308 */ /* 0x000ff00000000800 */
[----:B------:R-:W-:Y:S08]  /*0c20*/  MUFU.EX2 R10, R10 ;  /* 0x0000000a000a7308 */ /* 0x000ff00000000800 */
[----:B------:R-:W0:Y:S02]  /*0c30*/  MUFU.EX2 R11, R11 ;  /* 0x0000000b000b7308 */ /* 0x000e240000000800 */
[----:B0-----:R-:W-:Y:S01]  /*0c40*/  STG.E.ENL2.256 desc[UR4][R2.64], R4, R8 ;  /* 0xf80000040208797f */ /* 0x001fe2000f121804 */
[----:B------:R-:W-:Y:S05]  /*0c50*/  EXIT ;  /* 0x000000000000794d */ /* 0x000fea0003800000 */
.L_x_53928:
        /* <DEDUP_REMOVED lines=10> */
.L_x_68768:


//--------------------- .text._ZN2at6native18elementwise_kernelILi128ELi4EZNS0_15gpu_kernel_implIZZZNS0_50_GLOBAL__N__2680c7bb_12_PowKernel_cu_7dd49032_300324pow_tensor_tensor_kernelERNS_18TensorIteratorBaseEENKUlvE_clEvENKUlvE4_clEvEUlddE_EEvS5_RKT_EUliE_EEviT1_ --------------------------
	.section	.text._ZN2at6native18elementwise_kernelILi128ELi4EZNS0_15gpu_kernel_implIZZZNS0_50_GLOBAL__N__2680c7bb_12_PowKernel_cu_7dd49032_300324pow_tensor_tensor_kernelERNS_18TensorIteratorBaseEENKUlvE_clEvENKUlvE4_clEvEUlddE_EEvS5_RKT_EUliE_EEviT1_,"ax",@progbits
	.align	128
        .global         _ZN2at6native18elementwise_kernelILi128ELi4EZNS0_15gpu_kernel_implIZZZNS0_50_GLOBAL__N__2680c7bb_12_PowKernel_cu_7dd49032_300324pow_tensor_tensor_kernelERNS_18TensorIteratorBaseEENKUlvE_clEvENKUlvE4_clEvEUlddE_EEvS5_RKT_EUliE_EEviT1_
        .type           _ZN2at6native18elementwise_kernelILi128ELi4EZNS0_15gpu_kernel_implIZZZNS0_50_GLOBAL__N__2680c7bb_12_PowKernel_cu_7dd49032_300324pow_tensor_tensor_kernelERNS_18TensorIteratorBaseEENKUlvE_clEvENKUlvE4_clEvEUlddE_EEvS5_RKT_EUliE_EEviT1_,@function
        .size           _ZN2at6native18elementwise_kernelILi128ELi4EZNS0_15gpu_kernel_implIZZZNS0_50_GLOBAL__N__2680c7bb_12_PowKernel_cu_7dd49032_300324pow_tensor_tensor_kernelERNS_18TensorIteratorBaseEENKUlvE_clEvENKUlvE4_clEvEUlddE_EEvS5_RKT_EUliE_EEviT1_,(.L_x_68405 - _ZN2at6native18elementwise_kernelILi128ELi4EZNS0_15gpu_kernel_implIZZZNS0_50_GLOBAL__N__2680c7bb_12_PowKernel_cu_7dd49032_300324pow_tensor_tensor_kernelERNS_18TensorIteratorBaseEENKUlvE_clEvENKUlvE4_clEvEUlddE_EEvS5_RKT_EUliE_EEviT1_)
        .other          _ZN2at6native18elementwise_kernelILi128ELi4EZNS0_15gpu_kernel_implIZZZNS0_50_GLOBAL__N__2680c7bb_12_PowKernel_cu_7dd49032_300324pow_tensor_tensor_kernelERNS_18TensorIteratorBaseEENKUlvE_clEvENKUlvE4_clEvEUlddE_EEvS5_RKT_EUliE_EEviT1_,@"STO_CUDA_ENTRY STV_DEFAULT"
_ZN2at6native18elementwise_kernelILi128ELi4EZNS0_15gpu_kernel_implIZZZNS0_50_GLOBAL__N__2680c7bb_12_PowKernel_cu_7dd49032_300324pow_tensor_tensor_kernelERNS_18TensorIteratorBaseEENKUlvE_clEvENKUlvE4_clEvEUlddE_EEvS5_RKT_EUliE_EEviT1_:
.text._ZN2at6native18elementwise_kernelILi128ELi4EZNS0_15gpu_kernel_implIZZZNS0_50_GLOBAL__N__2680c7bb_12_PowKernel_cu_7dd49032_300324pow_tensor_tensor_kernelERNS_18TensorIteratorBaseEENKUlvE_clEvENKUlvE4_clEvEUlddE_EEvS5_RKT_EUliE_EEviT1_:
        /* <DEDUP_REMOVED lines=25> */
[----:B------:R-:W-:Y:S01]  /*0190*/  HFMA2 R18, -RZ, RZ, 0, 0 ;  /* 0x00000000ff127431 */ /* 0x000fe200000001ff */
[----:B------:R-:W1:Y:S01]  /*01a0*/  LDCU UR6, c[0x0][0x38c] ;  /* 0x00007180ff0677ac */ /* 0x000e620008000800 */
[----:B------:R-:W2:Y:S01]  /*01b0*/  LDCU.64 UR8, c[0x0][0x4b8] ;  /* 0x00009700ff0877ac */ /* 0x000ea20008000a00 */
[----:B------:R-:W-:Y:S02]  /*01c0*/  UISETP.NE.AND UP0, UPT, UR39, URZ, UPT ;  /* 0x000000ff2700728c */ /* 0x000fe4000bf05270 */
        /* <DEDUP_REMOVED lines=343> */
.L_x_53931:
        /* <DEDUP_REMOVED lines=18> */
.L_x_53936:
[----:B------:R-:W2:Y:S02]  /*1860*/  LDG.E.U8 R4, desc[UR36][R4.64] ;  /* 0x0000002404047981 */ /* 0x000ea4000c1e1100 */
[----:B--2---:R0:W1:Y:S01]  /*1870*/  I2F.F64.U16 R16, R4 ;  /* 0x0000000400107312 */ /* 0x0040620000101800 */
[----:B------:R-:W-:Y:S05]  /*1880*/  BRA `(.L_x_53938) ;  /* 0x0000000c00647947 */ /* 0x000fea0003800000 */
.L_x_53935:
        /* <DEDUP_REMOVED lines=9> */
.L_x_53940:
[----:B------:R-:W2:Y:S02]  /*1920*/  LDG.E R4, desc[UR36][R4.64] ;  /* 0x0000002404047981 */ /* 0x000ea4000c1e1900 */
[----:B--2---:R0:W1:Y:S01]  /*1930*/  I2F.F64 R16, R4 ;  /* 0x0000000400107312 */ /* 0x0040620000201c00 */
[----:B------:R-:W-:Y:S05]  /*1940*/  BRA `(.L_x_53938) ;  /* 0x0000000c00347947 */ /* 0x000fea0003800000 */
.L_x_53939:
[----:B------:R-:W2:Y:S02]  /*1950*/  LDG.E.U16 R4, desc[UR36][R4.64] ;  /* 0x0000002404047981 */ /* 0x000ea4000c1e1500 */
[----:B--2---:R0:W1:Y:S01]  /*1960*/  I2F.F64.S16 R16, R4 ;  /* 0x0000000400107312 */ /* 0x0040620000101c00 */
[----:B------:R-:W-:Y:S05]  /*1970*/  BRA `(.L_x_53938) ;  /* 0x0000000c00287947 */ /* 0x000fea0003800000 */
.L_x_53934:
        /* <DEDUP_REMOVED lines=10> */
.L_x_53942:
[----:B------:R-:W2:Y:S02]  /*1a20*/  LDG.E.U16 R0, desc[UR36][R4.64] ;  /* 0x0000002404007981 */ /* 0x000ea4000c1e1500 */
[----:B--2---:R-:W-:-:S05]  /*1a30*/  HADD2.F32 R0, -RZ, R0.H0_H0 ;  /* 0x20000000ff007230 */ /* 0x004fca0000004100 */
[----:B------:R-:W-:-:S04]  /*1a40*/  FMUL.FTZ R0, R0, 1 ;  /* 0x3f80000000007820 */ /* 0x000fc80000410000 */
[----:B------:R0:W1:Y:S01]  /*1a50*/  F2F.F64.F32 R16, R0 ;  /* 0x0000000000107310 */ /* 0x0000620000201800 */
[----:B------:R-:W-:Y:S05]  /*1a60*/  BRA `(.L_x_53938) ;  /* 0x0000000800ec7947 */ /* 0x000fea0003800000 */
.L_x_53941:
        /* <DEDUP_REMOVED lines=10> */
.L_x_53944:
[----:B------:R-:W2:Y:S02]  /*1b10*/  LDG.E.U16 R4, desc[UR36][R4.64] ;  /* 0x0000002404047981 */ /* 0x000ea4000c1e1500 */
[----:B--2---:R-:W-:-:S05]  /*1b20*/  HADD2.F32 R0, -RZ, R4.H0_H0 ;  /* 0x20000004ff007230 */ /* 0x004fca0000004100 */
[----:B------:R-:W-:-:S04]  /*1b30*/  FMUL.FTZ R0, R0, 1 ;  /* 0x3f80000000007820 */ /* 0x000fc80000410000 */
[----:B------:R0:W1:Y:S01]  /*1b40*/  F2F.F64.F32 R16, R0 ;  /* 0x0000000000107310 */ /* 0x0000620000201800 */
[----:B------:R-:W-:Y:S05]  /*1b50*/  BRA `(.L_x_53938) ;  /* 0x0000000800b07947 */ /* 0x000fea0003800000 */
.L_x_53943:
[----:B------:R0:W5:Y:S01]  /*1b60*/  LDG.E.64 R16, desc[UR36][R4.64] ;  /* 0x0000002404107981 */ /* 0x000162000c1e1b00 */
[----:B------:R-:W-:Y:S05]  /*1b70*/  BRA `(.L_x_53938) ;  /* 0x0000000800a87947 */ /* 0x000fea0003800000 */
.L_x_53933:
        /* <DEDUP_REMOVED lines=13> */
.L_x_53947:
[----:B------:R0:W5:Y:S01]  /*1c50*/  LDG.E.64 R16, desc[UR36][R4.64] ;  /* 0x0000002404107981 */ /* 0x000162000c1e1b00 */
[----:B------:R-:W-:Y:S05]  /*1c60*/  BRA `(.L_x_53938) ;  /* 0x00000008006c7947 */ /* 0x000fea0003800000 */
.L_x_53946:
        /* <DEDUP_REMOVED lines=27> */
.L_x_53949:
[----:B------:R-:W2:Y:S02]  /*1e20*/  LDG.E.U8 R4, desc[UR36][R4.64] ;  /* 0x0000002404047981 */ /* 0x000ea4000c1e1100 */
[C---:B--2---:R-:W-:Y:S01]  /*1e30*/  IMAD.SHL.U32 R3, R4.reuse, 0x2000000, RZ ;  /* 0x0200000004037824 */ /* 0x044fe200078e00ff */
[----:B------:R-:W-:-:S04]  /*1e40*/  SHF.L.U32 R6, R4, 0x8, RZ ;  /* 0x0000000804067819 */ /* 0x000fc800000006ff */
        /* <DEDUP_REMOVED lines=12> */
.L_x_53948:
[----:B------:R-:W2:Y:S02]  /*1f10*/  LDG.E.U16 R0, desc[UR36][R4.64] ;  /* 0x0000002404007981 */ /* 0x000ea4000c1e1500 */
[----:B--2---:R-:W-:-:S04]  /*1f20*/  IMAD.U32 R0, R0, 0x10000, RZ ;  /* 0x0001000000007824 */ /* 0x004fc800078e00ff */
[----:B------:R-:W-:-:S04]  /*1f30*/  FMUL.FTZ R0, R0, 1 ;  /* 0x3f80000000007820 */ /* 0x000fc80000410000 */
[----:B------:R0:W1:Y:S01]  /*1f40*/  F2F.F64.F32 R16, R0 ;  /* 0x0000000000107310 */ /* 0x0000620000201800 */
[----:B------:R-:W-:Y:S05]  /*1f50*/  BRA `(.L_x_53938) ;  /* 0x0000000400b07947 */ /* 0x000fea0003800000 */
.L_x_53945:
        /* <DEDUP_REMOVED lines=11> */
.L_x_53952:
        /* <DEDUP_REMOVED lines=21> */
.L_x_53954:
[----:B------:R-:W-:Y:S05]  /*2160*/  BSYNC.RECONVERGENT B0 ;  /* 0x0000000000007941 */ /* 0x000fea0003800200 */
.L_x_53953:
[----:B------:R-:W-:Y:S01]  /*2170*/  IMAD.SHL.U32 R0, R0, 0x100000, RZ ;  /* 0x0010000000007824 */ /* 0x000fe200078e00ff */
[----:B------:R-:W-:-:S04]  /*2180*/  LEA R3, R3, 0x3b800000, 0x17 ;  /* 0x3b80000003037811 */ /* 0x000fc800078eb8ff */
[----:B------:R-:W-:-:S05]  /*2190*/  LOP3.LUT R0, R3, R0, R7, 0xfe, !PT ;  /* 0x0000000003007212 */ /* 0x000fca00078efe07 */
[----:B------:R-:W-:-:S04]  /*21a0*/  FMUL.FTZ R0, R0, 1 ;  /* 0x3f80000000007820 */ /* 0x000fc80000410000 */
[----:B------:R0:W1:Y:S01]  /*21b0*/  F2F.F64.F32 R16, R0 ;  /* 0x0000000000107310 */ /* 0x0000620000201800 */
[----:B------:R-:W-:Y:S05]  /*21c0*/  BRA `(.L_x_53938) ;  /* 0x0000000400147947 */ /* 0x000fea0003800000 */
.L_x_53951:
        /* <DEDUP_REMOVED lines=21> */
.L_x_53956:
[----:B------:R-:W-:Y:S05]  /*2320*/  BSYNC.RECONVERGENT B0 ;  /* 0x0000000000007941 */ /* 0x000fea0003800200 */
.L_x_53955:
[----:B------:R-:W-:Y:S02]  /*2330*/  SHF.L.U32 R0, R0, 0x15, RZ ;  /* 0x0000001500007819 */ /* 0x000fe400000006ff */
[----:B------:R-:W-:-:S04]  /*2340*/  LEA R3, R3, 0x37800000, 0x17 ;  /* 0x3780000003037811 */ /* 0x000fc800078eb8ff */
[----:B------:R-:W-:-:S05]  /*2350*/  LOP3.LUT R0, R3, R0, R7, 0xfe, !PT ;  /* 0x0000000003007212 */ /* 0x000fca00078efe07 */
[----:B------:R-:W-:-:S04]  /*2360*/  FMUL.FTZ R0, R0, 1 ;  /* 0x3f80000000007820 */ /* 0x000fc80000410000 */
[----:B------:R0:W1:Y:S01]  /*2370*/  F2F.F64.F32 R16, R0 ;  /* 0x0000000000107310 */ /* 0x0000620000201800 */
[----:B------:R-:W-:Y:S05]  /*2380*/  BRA `(.L_x_53938) ;  /* 0x0000000000a47947 */ /* 0x000fea0003800000 */
.L_x_53950:
[----:B------:R-:W-:-:S09]  /*2390*/  UISETP.NE.AND UP0, UPT, UR4, 0x1c, UPT ;  /* 0x0000001c0400788c */ /* 0x000fd2000bf05270 */
[----:B------:R-:W-:Y:S05]  /*23a0*/  BRA.U !UP0, `(.L_x_53957) ;  /* 0x0000000108947547 */ /* 0x000fea000b800000 */
[----:B------:R-:W-:-:S09]  /*23b0*/  UISETP.NE.AND UP0, UPT, UR4, 0x1d, UPT ;  /* 0x0000001d0400788c */ /* 0x000fd2000bf05270 */
[----:B------:R-:W-:Y:S05]  /*23c0*/  BRA.U !UP0, `(.L_x_53958) ;  /* 0x0000000108807547 */ /* 0x000fea000b800000 */
[----:B------:R-:W-:-:S09]  /*23d0*/  UISETP.NE.AND UP0, UPT, UR4, 0x2c, UPT ;  /* 0x0000002c0400788c */ /* 0x000fd2000bf05270 */
[----:B------:R-:W-:Y:S05]  /*23e0*/  BRA.U !UP0, `(.L_x_53959) ;  /* 0x0000000108487547 */ /* 0x000fea000b800000 */
.L_x_53937:
        /* <DEDUP_REMOVED lines=16> */
.L_x_53960:
[----:B------:R-:W-:Y:S01]  /*24f0*/  CS2R R16, SRZ ;  /* 0x0000000000107805 */ /* 0x000fe2000001ff00 */
[----:B------:R-:W-:Y:S06]  /*2500*/  BRA `(.L_x_53938) ;  /* 0x0000000000447947 */ /* 0x000fec0003800000 */
.L_x_53959:
        /* <DEDUP_REMOVED lines=12> */
.L_x_53958:
[----:B------:R-:W2:Y:S02]  /*25d0*/  LDG.E.64 R16, desc[UR36][R4.64] ;  /* 0x0000002404107981 */ /* 0x000ea4000c1e1b00 */
[----:B--2---:R-:W4:Y:S01]  /*25e0*/  I2F.F64.U64 R16, R16 ;  /* 0x0000001000107312 */ /* 0x004f220000301800 */
[----:B------:R-:W-:Y:S05]  /*25f0*/  BRA `(.L_x_53938) ;  /* 0x0000000000087947 */ /* 0x000fea0003800000 */
.L_x_53957:
[----:B------:R-:W2:Y:S02]  /*2600*/  LDG.E R4, desc[UR36][R4.64] ;  /* 0x0000002404047981 */ /* 0x000ea4000c1e1900 */
[----:B--2---:R0:W1:Y:S02]  /*2610*/  I2F.F64.U32 R16, R4 ;  /* 0x0000000400107312 */ /* 0x0040640000201800 */
.L_x_53938:
[----:B------:R-:W-:Y:S05]  /*2620*/  BSYNC.RECONVERGENT B7 ;  /* 0x0000000000077941 */ /* 0x000fea0003800200 */
.L_x_53932:
        /* <DEDUP_REMOVED lines=18> */
.L_x_53965:
[----:B------:R-:W2:Y:S02]  /*2750*/  LDG.E.U8 R4, desc[UR36][R4.64] ;  /* 0x0000002404047981 */ /* 0x000ea4000c1e1100 */
[----:B--2---:R0:W2:Y:S01]  /*2760*/  I2F.F64.U16 R32, R4 ;  /* 0x0000000400207312 */ /* 0x0040a20000101800 */
[----:B------:R-:W-:Y:S05]  /*2770*/  BRA `(.L_x_53967) ;  /* 0x0000000c00647947 */ /* 0x000fea0003800000 */
.L_x_53964:
        /* <DEDUP_REMOVED lines=9> */
.L_x_53969:
[----:B------:R-:W2:Y:S02]  /*2810*/  LDG.E R4, desc[UR36][R4.64] ;  /* 0x0000002404047981 */ /* 0x000ea4000c1e1900 */
[----:B--2---:R0:W2:Y:S01]  /*2820*/  I2F.F64 R32, R4 ;  /* 0x0000000400207312 */ /* 0x0040a20000201c00 */
[----:B------:R-:W-:Y:S05]  /*2830*/  BRA `(.L_x_53967) ;  /* 0x0000000c00347947 */ /* 0x000fea0003800000 */
.L_x_53968:
[----:B------:R-:W2:Y:S02]  /*2840*/  LDG.E.U16 R4, desc[UR36][R4.64] ;  /* 0x0000002404047981 */ /* 0x000ea4000c1e1500 */
[----:B--2---:R0:W2:Y:S01]  /*2850*/  I2F.F64.S16 R32, R4 ;  /* 0x0000000400207312 */ /* 0x0040a20000101c00 */
[----:B------:R-:W-:Y:S05]  /*2860*/  BRA `(.L_x_53967) ;  /* 0x0000000c00287947 */ /* 0x000fea0003800000 */
.L_x_53963:
        /* <DEDUP_REMOVED lines=10> */
.L_x_53971:
[----:B--2---:R-:W2:Y:S02]  /*2910*/  LDG.E.U16 R0, desc[UR36][R4.64] ;  /* 0x0000002404007981 */ /* 0x004ea4000c1e1500 */
[----:B--2---:R-:W-:-:S05]  /*2920*/  HADD2.F32 R0, -RZ, R0.H0_H0 ;  /* 0x20000000ff007230 */ /* 0x004fca0000004100 */
[----:B------:R-:W-:-:S04]  /*2930*/  FMUL.FTZ R0, R0, 1 ;  /* 0x3f80000000007820 */ /* 0x000fc80000410000 */
[----:B------:R0:W2:Y:S01]  /*2940*/  F2F.F64.F32 R32, R0 ;  /* 0x0000000000207310 */ /* 0x0000a20000201800 */
[----:B------:R-:W-:Y:S05]  /*2950*/  BRA `(.L_x_53967) ;  /* 0x0000000800ec7947 */ /* 0x000fea0003800000 */
.L_x_53970:
        /* <DEDUP_REMOVED lines=10> */
.L_x_53973:
[----:B------:R-:W2:Y:S02]  /*2a00*/  LDG.E.U16 R4, desc[UR36][R4.64] ;  /* 0x0000002404047981 */ /* 0x000ea4000c1e1500 */
[----:B--2---:R-:W-:-:S05]  /*2a10*/  HADD2.F32 R0, -RZ, R4.H0_H0 ;  /* 0x20000004ff007230 */ /* 0x004fca0000004100 */
[----:B------:R-:W-:-:S04]  /*2a20*/  FMUL.FTZ R0, R0, 1 ;  /* 0x3f80000000007820 */ /* 0x000fc80000410000 */
[----:B------:R0:W2:Y:S01]  /*2a30*/  F2F.F64.F32 R32, R0 ;  /* 0x0000000000207310 */ /* 0x0000a20000201800 */
[----:B------:R-:W-:Y:S05]  /*2a40*/  BRA `(.L_x_53967) ;  /* 0x0000000800b07947 */ /* 0x000fea0003800000 */
.L_x_53972:
[----:B------:R0:W5:Y:S01]  /*2a50*/  LDG.E.64 R32, desc[UR36][R4.64] ;  /* 0x0000002404207981 */ /* 0x000162000c1e1b00 */
[----:B------:R-:W-:Y:S05]  /*2a60*/  BRA `(.L_x_53967) ;  /* 0x0000000800a87947 */ /* 0x000fea0003800000 */
.L_x_53962:
        /* <DEDUP_REMOVED lines=13> */
.L_x_53976:
[----:B------:R0:W5:Y:S01]  /*2b40*/  LDG.E.64 R32, desc[UR36][R4.64] ;  /* 0x0000002404207981 */ /* 0x000162000c1e1b00 */
[----:B------:R-:W-:Y:S05]  /*2b50*/  BRA `(.L_x_53967) ;  /* 0x00000008006c7947 */ /* 0x000fea0003800000 */
.L_x_53975:
[----:B------:R-:W-:-:S09]  /*2b60*/  UISETP.NE.AND UP0, UPT, UR4, 0xf, UPT ;  /* 0x0000000f0400788c */ /* 0x000fd2000bf05270 */
[----:B------:R-:W-:Y:S05]  /*2b70*/  BRA.U !UP0, `(.L_x_53977) ;  /* 0x0000000108a07547 */ /* 0x000fea000b800000 */
[----:B------:R-:W-:-:S09]  /*2b80*/  UISETP.NE.AND UP0, UPT, UR4, 0x17, UPT ;  /* 0x000000170400788c */ /* 0x000fd2000bf05270 */
[----:B------:R-:W-:Y:S05]  /*2b90*/  BRA.U !UP0, `(.L_x_53978) ;  /* 0x00000001085c7547 */ /* 0x000fea000b800000 */
[----:B------:R-:W-:-:S09]  /*2ba0*/  UISETP.NE.AND UP0, UPT, UR4, 0x18, UPT ;  /* 0x000000180400788c */ /* 0x000fd2000bf05270 */
[----:B------:R-:W-:Y:S05]  /*2bb0*/  BRA.U UP0, `(.L_x_53966) ;  /* 0x0000000500c87547 */ /* 0x000fea000b800000 */
[----:B--2---:R-:W2:Y:S01]  /*2bc0*/  LDG.E.U8 R0, desc[UR36][R4.64] ;  /* 0x0000002404007981 */ /* 0x004ea2000c1e1100 */
        /* <DEDUP_REMOVED lines=20> */
.L_x_53978:
[----:B------:R-:W2:Y:S02]  /*2d10*/  LDG.E.U8 R4, desc[UR36][R4.64] ;  /* 0x0000002404047981 */ /* 0x000ea4000c1e1100 */
[C---:B--2---:R-:W-:Y:S01]  /*2d20*/  SHF.L.U32 R3, R4.reuse, 0x19, RZ ;  /* 0x0000001904037819 */ /* 0x044fe200000006ff */
        /* <DEDUP_REMOVED lines=13> */
.L_x_53977:
[----:B--2---:R-:W2:Y:S02]  /*2e00*/  LDG.E.U16 R0, desc[UR36][R4.64] ;  /* 0x0000002404007981 */ /* 0x004ea4000c1e1500 */
[----:B--2---:R-:W-:-:S04]  /*2e10*/  IMAD.U32 R0, R0, 0x10000, RZ ;  /* 0x0001000000007824 */ /* 0x004fc800078e00ff */
[----:B------:R-:W-:-:S04]  /*2e20*/  FMUL.FTZ R0, R0, 1 ;  /* 0x3f80000000007820 */ /* 0x000fc80000410000 */
[----:B------:R0:W2:Y:S01]  /*2e30*/  F2F.F64.F32 R32, R0 ;  /* 0x0000000000207310 */ /* 0x0000a20000201800 */
[----:B------:R-:W-:Y:S05]  /*2e40*/  BRA `(.L_x_53967) ;  /* 0x0000000400b07947 */ /* 0x000fea0003800000 */
.L_x_53974:
        /* <DEDUP_REMOVED lines=11> */
.L_x_53981:
        /* <DEDUP_REMOVED lines=21> */
.L_x_53983:
[----:B------:R-:W-:Y:S05]  /*3050*/  BSYNC.RECONVERGENT B0 ;  /* 0x0000000000007941 */ /* 0x000fea0003800200 */
.L_x_53982:
[----:B------:R-:W-:Y:S02]  /*3060*/  SHF.L.U32 R0, R0, 0x14, RZ ;  /* 0x0000001400007819 */ /* 0x000fe400000006ff */
[----:B------:R-:W-:-:S04]  /*3070*/  LEA R3, R3, 0x3b800000, 0x17 ;  /* 0x3b80000003037811 */ /* 0x000fc800078eb8ff */
[----:B------:R-:W-:-:S05]  /*3080*/  LOP3.LUT R0, R3, R0, R7, 0xfe, !PT ;  /* 0x0000000003007212 */ /* 0x000fca00078efe07 */
[----:B------:R-:W-:-:S04]  /*3090*/  FMUL.FTZ R0, R0, 1 ;  /* 0x3f80000000007820 */ /* 0x000fc80000410000 */
[----:B------:R0:W2:Y:S01]  /*30a0*/  F2F.F64.F32 R32, R0 ;  /* 0x0000000000207310 */ /* 0x0000a20000201800 */
[----:B------:R-:W-:Y:S05]  /*30b0*/  BRA `(.L_x_53967) ;  /* 0x0000000400147947 */ /* 0x000fea0003800000 */
.L_x_53980:
        /* <DEDUP_REMOVED lines=21> */
.L_x_53985:
[----:B------:R-:W-:Y:S05]  /*3210*/  BSYNC.RECONVERGENT B0 ;  /* 0x0000000000007941 */ /* 0x000fea0003800200 */
.L_x_53984:
[----:B------:R-:W-:Y:S01]  /*3220*/  IMAD.SHL.U32 R0, R0, 0x200000, RZ ;  /* 0x0020000000007824 */ /* 0x000fe200078e00ff */
[----:B------:R-:W-:-:S04]  /*3230*/  LEA R3, R3, 0x37800000, 0x17 ;  /* 0x3780000003037811 */ /* 0x000fc800078eb8ff */
[----:B------:R-:W-:-:S05]  /*3240*/  LOP3.LUT R0, R3, R0, R7, 0xfe, !PT ;  /* 0x0000000003007212 */ /* 0x000fca00078efe07 */
[----:B------:R-:W-:-:S04]  /*3250*/  FMUL.FTZ R0, R0, 1 ;  /* 0x3f80000000007820 */ /* 0x000fc80000410000 */
[----:B------:R0:W2:Y:S01]  /*3260*/  F2F.F64.F32 R32, R0 ;  /* 0x0000000000207310 */ /* 0x0000a20000201800 */
[----:B------:R-:W-:Y:S05]  /*3270*/  BRA `(.L_x_53967) ;  /* 0x0000000000a47947 */ /* 0x000fea0003800000 */
.L_x_53979:
[----:B------:R-:W-:-:S09]  /*3280*/  UISETP.NE.AND UP0, UPT, UR4, 0x1c, UPT ;  /* 0x0000001c0400788c */ /* 0x000fd2000bf05270 */
[----:B------:R-:W-:Y:S05]  /*3290*/  BRA.U !UP0, `(.L_x_53986) ;  /* 0x0000000108947547 */ /* 0x000fea000b800000 */
[----:B------:R-:W-:-:S09]  /*32a0*/  UISETP.NE.AND UP0, UPT, UR4, 0x1d, UPT ;  /* 0x0000001d0400788c */ /* 0x000fd2000bf05270 */
[----:B------:R-:W-:Y:S05]  /*32b0*/  BRA.U !UP0, `(.L_x_53987) ;  /* 0x0000000108807547 */ /* 0x000fea000b800000 */
[----:B------:R-:W-:-:S09]  /*32c0*/  UISETP.NE.AND UP0, UPT, UR4, 0x2c, UPT ;  /* 0x0000002c0400788c */ /* 0x000fd2000bf05270 */
[----:B------:R-:W-:Y:S05]  /*32d0*/  BRA.U !UP0, `(.L_x_53988) ;  /* 0x0000000108487547 */ /* 0x000fea000b800000 */
.L_x_53966:
[----:B--2---:R-:W-:Y:S01]  /*32e0*/  MOV R0, 0x0 ;  /* 0x0000000000007802 */ /* 0x004fe20000000f00 */
[----:B------:R-:W0:Y:S01]  /*32f0*/  LDCU.64 UR4, c[0x4][0x198] ;  /* 0x01003300ff0477ac */ /* 0x000e220008000a00 */
[----:B------:R-:W-:Y:S02]  /*3300*/  HFMA2 R12, -RZ, RZ, 0, 5.9604644775390625e-08 ;  /* 0x00000001ff0c7431 */ /* 0x000fe400000001ff */
[----:B------:R-:W-:Y:S01]  /*3310*/  IMAD.MOV.U32 R8, RZ, RZ, 0x4e ;  /* 0x0000004eff087424 */ /* 0x000fe200078e00ff */
[----:B------:R2:W1:Y:S01]  /*3320*/  LDC.64 R14, c[0x4][R0] ;  /* 0x01000000000e7b82 */ /* 0x0004620000000a00 */
        /* <DEDUP_REMOVED lines=8> */
[----:B--2---:R-:W-:-:S07]  /*33b0*/  IMAD.U32 R11, RZ, RZ, UR9 ;  /* 0x00000009ff0b7e24 */ /* 0x004fce000f8e00ff */
[----:B------:R-:W-:-:S07]  /*33c0*/  LEPC R20, `(.L_x_53989) ;  /* 0x000000001014794e */ /* 0x000fce0000000000 */
[----:B-1---5:R-:W-:Y:S05]  /*33d0*/  CALL.ABS.NOINC R14 ;  /* 0x000000000e007343 */ /* 0x022fea0003c00000 */
.L_x_53989:
[----:B------:R-:W-:Y:S01]  /*33e0*/  CS2R R32, SRZ ;  /* 0x0000000000207805 */ /* 0x000fe2000001ff00 */
[----:B------:R-:W-:Y:S06]  /*33f0*/  BRA `(.L_x_53967) ;  /* 0x0000000000447947 */ /* 0x000fec0003800000 */
.L_x_53988:
[----:B--2---:R-:W2:Y:S01]  /*3400*/  LDG.E.U8 R0, desc[UR36][R4.64] ;  /* 0x0000002404007981 */ /* 0x004ea2000c1e1100 */
[----:B------:R-:W-:Y:S01]  /*3410*/  IMAD.MOV.U32 R32, RZ, RZ, 0x0 ;  /* 0x00000000ff207424 */ /* 0x000fe200078e00ff */
[----:B------:R-:W-:Y:S02]  /*3420*/  MOV R33, 0x38000000 ;  /* 0x3800000000217802 */ /* 0x000fe40000000f00 */
[----:B--2---:R-:W-:-:S13]  /*3430*/  ISETP.NE.AND P0, PT, R0, RZ, PT ;  /* 0x000000ff0000720c */ /* 0x004fda0003f05270 */
[----:B------:R-:W-:Y:S05]  /*3440*/  @!P0 BRA `(.L_x_53967) ;  /* 0x0000000000308947 */ /* 0x000fea0003800000 */
[----:B------:R-:W-:-:S13]  /*3450*/  ISETP.NE.AND P0, PT, R0, 0xff, PT ;  /* 0x000000ff0000780c */ /* 0x000fda0003f05270 */
[----:B------:R-:W-:Y:S01]  /*3460*/  @P0 IMAD.SHL.U32 R0, R0, 0x800000, RZ ;  /* 0x0080000000000824 */ /* 0x000fe200078e00ff */
[----:B------:R-:W-:Y:S01]  /*3470*/  @!P0 MOV R33, 0x7ff80000 ;  /* 0x7ff8000000218802 */ /* 0x000fe20000000f00 */
[----:B------:R-:W-:Y:S02]  /*3480*/  @!P0 IMAD.MOV.U32 R32, RZ, RZ, 0x20000000 ;  /* 0x20000000ff208424 */ /* 0x000fe400078e00ff */
[----:B------:R-:W-:-:S04]  /*3490*/  @P0 FMUL.FTZ R0, R0, 1 ;  /* 0x3f80000000000820 */ /* 0x000fc80000410000 */
[----:B------:R2:W0:Y:S01]  /*34a0*/  @P0 F2F.F64.F32 R32, R0 ;  /* 0x0000000000200310 */ /* 0x0004220000201800 */
[----:B------:R-:W-:Y:S05]  /*34b0*/  BRA `(.L_x_53967) ;  /* 0x0000000000147947 */ /* 0x000fea0003800000 */
.L_x_53987:
[----:B------:R-:W2:Y:S02]  /*34c0*/  LDG.E.64 R32, desc[UR36][R4.64] ;  /* 0x0000002404207981 */ /* 0x000ea4000c1e1b00 */
[----:B--2---:R-:W0:Y:S01]  /*34d0*/  I2F.F64.U64 R32, R32 ;  /* 0x0000002000207312 */ /* 0x004e220000301800 */
[----:B------:R-:W-:Y:S05]  /*34e0*/  BRA `(.L_x_53967) ;  /* 0x0000000000087947 */ /* 0x000fea0003800000 */
.L_x_53986:
[----:B------:R-:W2:Y:S02]  /*34f0*/  LDG.E R4, desc[UR36][R4.64] ;  /* 0x0000002404047981 */ /* 0x000ea4000c1e1900 */
[----:B--2---:R0:W2:Y:S02]  /*3500*/  I2F.F64.U32 R32, R4 ;  /* 0x0000000400207312 */ /* 0x0040a40000201800 */
.L_x_53967:
[----:B------:R-:W-:Y:S05]  /*3510*/  BSYNC.RECONVERGENT B7 ;  /* 0x0000000000077941 */ /* 0x000fea0003800200 */
.L_x_53961:
[----:B0-2--5:R-:W-:Y:S01]  /*3520*/  SHF.R.U32.HI R0, RZ, 0x14, R33 ;  /* 0x00000014ff007819 */ /* 0x025fe20000011621 */
[----:B-1-34-:R-:W-:Y:S01]  /*3530*/  DSETP.NEU.AND P2, PT, R16, RZ, PT ;  /* 0x000000ff1000722a */ /* 0x01afe20003f4d000 */
[----:B------:R-:W-:Y:S02]  /*3540*/  BSSY.RECONVERGENT B0, `(.L_x_53990) ;  /* 0x0000020000007945 */ /* 0x000fe40003800200 */
[----:B------:R-:W-:-:S03]  /*3550*/  LOP3.LUT R0, R0, 0x7ff, RZ, 0xc0, !PT ;  /* 0x000007ff00007812 */ /* 0x000fc600078ec0ff */
[----:B------:R-:W-:Y:S02]  /*3560*/  ISETP.GE.OR P3, PT, R33, RZ, P2 ;  /* 0x000000ff2100720c */ /* 0x000fe40001766670 */
[----:B------:R-:W-:-:S05]  /*3570*/  VIADD R3, R0, 0xfffffc0c ;  /* 0xfffffc0c00037836 */ /* 0x000fca0000000000 */
[CC--:B------:R-:W-:Y:S01]  /*3580*/  SHF.L.U32 R0, R32.reuse, R3.reuse, RZ ;  /* 0x0000000320007219 */ /* 0x0c0fe200000006ff */
[----:B------:R-:W-:Y:S01]  /*3590*/  @!P2 IMAD.MOV.U32 R4, RZ, RZ, RZ ;  /* 0x000000ffff04a224 */ /* 0x000fe200078e00ff */
[----:B------:R-:W-:Y:S02]  /*35a0*/  SHF.L.U64.HI R3, R32, R3, R33 ;  /* 0x0000000320037219 */ /* 0x000fe40000010221 */
[----:B------:R-:W-:-:S04]  /*35b0*/  ISETP.NE.U32.AND P0, PT, R0, RZ, PT ;  /* 0x000000ff0000720c */ /* 0x000fc80003f05070 */
[----:B------:R-:W-:-:S04]  /*35c0*/  ISETP.NE.AND.EX P0, PT, R3, -0x80000000, PT, P0 ;  /* 0x800000000300780c */ /* 0x000fc80003f05300 */
[----:B------:R-:W-:-:S09]  /*35d0*/  PLOP3.LUT P1, PT, P0, PT, PT, 0x8, 0x80 ;  /* 0x000000000080781c */ /* 0x000fd2000072e170 */
[----:B------:R-:W-:-:S06]  /*35e0*/  @!P2 DSETP.NEU.AND P1, PT, |R32|, 0.5, !P0 ;  /* 0x3fe000002000a42a */ /* 0x000fcc000472d200 */
[----:B------:R-:W-:-:S04]  /*35f0*/  @!P2 SEL R5, R17, RZ, P1 ;  /* 0x000000ff1105a207 */ /* 0x000fc80000800000 */
[----:B------:R-:W-:Y:S01]  /*3600*/  @!P3 LOP3.LUT R5, R5, 0x7ff00000, RZ, 0xfc, !PT ;  /* 0x7ff000000505b812 */ /* 0x000fe200078efcff */
[----:B------:R-:W-:Y:S06]  /*3610*/  @!P2 BRA `(.L_x_53991) ;  /* 0x000000000048a947 */ /* 0x000fec0003800000 */
[----:B------:R-:W-:Y:S01]  /*3620*/  DADD R4, -RZ, |R16| ;  /* 0x00000000ff047229 */ /* 0x000fe20000000510 */
[----:B------:R-:W-:Y:S01]  /*3630*/  BSSY.RECONVERGENT B1, `(.L_x_53992) ;  /* 0x0000006000017945 */ /* 0x000fe20003800200 */
[----:B------:R-:W-:Y:S01]  /*3640*/  MOV R26, R32 ;  /* 0x00000020001a7202 */ /* 0x000fe20000000f00 */
[----:B------:R-:W-:Y:S01]  /*3650*/  IMAD.MOV.U32 R3, RZ, RZ, R33 ;  /* 0x000000ffff037224 */ /* 0x000fe200078e0021 */
[----:B------:R-:W-:-:S06]  /*3660*/  MOV R0, 0x3690 ;  /* 0x0000369000007802 */ /* 0x000fcc0000000f00 */
[----:B------:R-:W-:-:S07]  /*3670*/  IMAD.MOV.U32 R27, RZ, RZ, R5 ;  /* 0x000000ffff1b7224 */ /* 0x000fce00078e0005 */
[----:B------:R-:W-:Y:S05]  /*3680*/  CALL.REL.NOINC `($_ZN2at6native18elementwise_kernelILi128ELi4EZNS0_15gpu_kernel_implIZZZNS0_50_GLOBAL__N__2680c7bb_12_PowKernel_cu_7dd49032_300324pow_tensor_tensor_kernelERNS_18TensorIteratorBaseEENKUlvE_clEvENKUlvE4_clEvEUlddE_EEvS5_RKT_EUliE_EEviT1_$__internal_accurate_pow) ;  /* 0x000000f0005c7944 */ /* 0x000fea0003c00000 */
[----:B------:R-:W-:Y:S05]  /*3690*/  BSYNC.RECONVERGENT B1 ;  /* 0x0000000000017941 */ /* 0x000fea0003800200 */
.L_x_53992:
[----:B------:R-:W0:Y:S01]  /*36a0*/  FRND.F64.TRUNC R6, R32 ;  /* 0x0000002000067313 */ /* 0x000e22000030d800 */
[----:B------:R-:W-:Y:S01]  /*36b0*/  DADD R8, -RZ, -R4 ;  /* 0x00000000ff087229 */ /* 0x000fe20000000904 */
[----:B------:R-:W-:-:S09]  /*36c0*/  ISETP.GE.AND P2, PT, R17, RZ, PT ;  /* 0x000000ff1100720c */ /* 0x000fd20003f46270 */
[-C--:B------:R-:W-:Y:S02]  /*36d0*/  FSEL R3, R8, R4.reuse, P1 ;  /* 0x0000000408037208 */ /* 0x080fe40000800000 */
[-C--:B------:R-:W-:Y:S01]  /*36e0*/  FSEL R8, R9, R5.reuse, P1 ;  /* 0x0000000509087208 */ /* 0x080fe20000800000 */
[----:B0-----:R-:W-:Y:S01]  /*36f0*/  DSETP.NEU.AND P0, PT, R32, R6, PT ;  /* 0x000000062000722a */ /* 0x001fe20003f0d000 */
[----:B------:R-:W-:Y:S02]  /*3700*/  FSEL R4, R3, R4, !P2 ;  /* 0x0000000403047208 */ /* 0x000fe40005000000 */
[----:B------:R-:W-:-:S03]  /*3710*/  FSEL R5, R8, R5, !P2 ;  /* 0x0000000508057208 */ /* 0x000fc60005000000 */
[----:B------:R-:W-:Y:S02]  /*3720*/  @!P2 FSEL R4, R4, RZ, !P0 ;  /* 0x000000ff0404a208 */ /* 0x000fe40004000000 */
[----:B------:R-:W-:-:S07]  /*3730*/  @!P2 FSEL R5, R5, -QNAN , !P0 ;  /* 0xfff800000505a808 */ /* 0x000fce0004000000 */
.L_x_53991:
[----:B------:R-:W-:Y:S05]  /*3740*/  BSYNC.RECONVERGENT B0 ;  /* 0x0000000000007941 */ /* 0x000fea0003800200 */
.L_x_53990:
        /* <DEDUP_REMOVED lines=11> */
[----:B------:R-:W-:Y:S01]  /*3800*/  ISETP.GE.AND P1, PT, R33, RZ, PT ;  /* 0x000000ff2100720c */ /* 0x000fe20003f26270 */
[----:B------:R-:W-:-:S06]  /*3810*/  DSETP.GT.AND P0, PT, |R16|, 1, PT ;  /* 0x3ff000001000742a */ /* 0x000fcc0003f04200 */
[----:B------:R-:W-:Y:S01]  /*3820*/  SEL R4, RZ, 0x7ff00000, !P0 ;  /* 0x7ff00000ff047807 */ /* 0x000fe20004000000 */
[----:B------:R-:W-:-:S05]  /*3830*/  DSETP.NEU.AND P0, PT, R16, -1, PT ;  /* 0xbff000001000742a */ /* 0x000fca0003f0d000 */
[----:B------:R-:W-:-:S04]  /*3840*/  @!P1 LOP3.LUT R4, R4, 0x7ff00000, RZ, 0x3c, !PT ;  /* 0x7ff0000004049812 */ /* 0x000fc800078e3cff */
[----:B------:R-:W-:Y:S02]  /*3850*/  SEL R5, R4, 0x3ff00000, P0 ;  /* 0x3ff0000004057807 */ /* 0x000fe40000000000 */
[----:B------:R-:W-:Y:S01]  /*3860*/  MOV R4, RZ ;  /* 0x000000ff00047202 */ /* 0x000fe20000000f00 */
[----:B------:R-:W-:Y:S06]  /*3870*/  BRA `(.L_x_53994) ;  /* 0x00000000002c7947 */ /* 0x000fec0003800000 */
.L_x_53995:
[----:B------:R-:W-:-:S14]  /*3880*/  DSETP.NEU.AND P0, PT, |R16|, +INF , PT ;  /* 0x7ff000001000742a */ /* 0x000fdc0003f0d200 */
[----:B------:R-:W-:Y:S05]  /*3890*/  @P0 BRA `(.L_x_53994) ;  /* 0x0000000000240947 */ /* 0x000fea0003800000 */
[C---:B------:R-:W-:Y:S01]  /*38a0*/  ISETP.GE.AND P0, PT, R33.reuse, RZ, PT ;  /* 0x000000ff2100720c */ /* 0x040fe20003f06270 */
[----:B------:R-:W-:Y:S01]  /*38b0*/  IMAD.MOV.U32 R4, RZ, RZ, RZ ;  /* 0x000000ffff047224 */ /* 0x000fe200078e00ff */
[----:B------:R-:W-:Y:S02]  /*38c0*/  LOP3.LUT R0, R33, 0x7fffffff, RZ, 0xc0, !PT ;  /* 0x7fffffff21007812 */ /* 0x000fe400078ec0ff */
[----:B------:R-:W-:Y:S02]  /*38d0*/  SEL R5, RZ, 0x7ff00000, !P0 ;  /* 0x7ff00000ff057807 */ /* 0x000fe40004000000 */
[----:B------:R-:W-:Y:S02]  /*38e0*/  ISETP.GE.AND P2, PT, R17, RZ, PT ;  /* 0x000000ff1100720c */ /* 0x000fe40003f46270 */
[----:B------:R-:W-:Y:S01]  /*38f0*/  ISETP.NE.AND P0, PT, R0, 0x3fe00000, PT ;  /* 0x3fe000000000780c */ /* 0x000fe20003f05270 */
[----:B------:R-:W-:-:S05]  /*3900*/  VIADD R0, R5, 0x80000000 ;  /* 0x8000000005007836 */ /* 0x000fca0000000000 */
[----:B------:R-:W-:-:S05]  /*3910*/  SEL R0, R0, R5, P0 ;  /* 0x0000000500007207 */ /* 0x000fca0000000000 */
[----:B------:R-:W-:-:S07]  /*3920*/  @!P2 SEL R5, R0, R5, P1 ;  /* 0x000000050005a207 */ /* 0x000fce0000800000 */
.L_x_53994:
[----:B------:R-:W-:Y:S05]  /*3930*/  BSYNC.RECONVERGENT B0 ;  /* 0x0000000000007941 */ /* 0x000fea0003800200 */
.L_x_53993:
[----:B------:R-:W0:Y:S01]  /*3940*/  LDCU.64 UR4, c[0x0][0x5e8] ;  /* 0x0000bd00ff0477ac */ /* 0x000e220008000a00 */
[----:B------:R-:W-:Y:S02]  /*3950*/  DSETP.NEU.AND P1, PT, R32, RZ, PT ;  /* 0x000000ff2000722a */ /* 0x000fe40003f2d000 */
[----:B------:R-:W-:-:S04]  /*3960*/  DSETP.NEU.AND P0, PT, R16, 1, PT ;  /* 0x3ff000001000742a */ /* 0x000fc80003f0d000 */
[----:B------:R-:W-:Y:S02]  /*3970*/  FSEL R0, R4, RZ, P1 ;  /* 0x000000ff04007208 */ /* 0x000fe40000800000 */
[----:B------:R-:W-:Y:S02]  /*3980*/  FSEL R4, R5, 1.875, P1 ;  /* 0x3ff0000005047808 */ /* 0x000fe40000800000 */
[----:B------:R-:W-:Y:S02]  /*3990*/  FSEL R0, R0, RZ, P0 ;  /* 0x000000ff00007208 */ /* 0x000fe40000000000 */
[----:B------:R-:W-:-:S03]  /*39a0*/  FSEL R5, R4, 1.875, P0 ;  /* 0x3ff0000004057808 */ /* 0x000fc60000000000 */
[----:B------:R-:W-:Y:S01]  /*39b0*/  IMAD.MOV.U32 R4, RZ, RZ, R0 ;  /* 0x000000ffff047224 */ /* 0x000fe200078e0000 */
[----:B0-----:R-:W-:Y:S01]  /*39c0*/  IADD3 R2, P2, PT, R2, UR4, RZ ;  /* 0x0000000402027c10 */ /* 0x001fe2000ff5e0ff */
[----:B------:R-:W-:-:S03]  /*39d0*/  ULOP3.LUT UR4, UR40, 0xff, URZ, 0xc0, !UPT ;  /* 0x000000ff28047892 */ /* 0x000fc6000f8ec0ff */
[----:B------:R-:W-:Y:S01]  /*39e0*/  IADD3.X R3, PT, PT, RZ, UR5, RZ, P2, !PT ;  /* 0x00000005ff037c10 */ /* 0x000fe200097fe4ff */
        /* <DEDUP_REMOVED lines=13> */
.L_x_53999:
[----:B------:R-:W0:Y:S02]  /*3ac0*/  F2I.S64.F64.TRUNC R4, R4 ;  /* 0x0000000400047311 */ /* 0x000e24000030d900 */
[----:B0-----:R-:W-:-:S05]  /*3ad0*/  IMAD.MOV.U32 R7, RZ, RZ, R4 ;  /* 0x000000ffff077224 */ /* 0x001fca00078e0004 */
[----:B------:R0:W-:Y:S01]  /*3ae0*/  STG.E.U8 desc[UR36][R2.64], R7 ;  /* 0x0000000702007986 */ /* 0x0001e2000c101124 */
[----:B------:R-:W-:Y:S05]  /*3af0*/  BRA `(.L_x_54001) ;  /* 0x0000000c00e47947 */ /* 0x000fea0003800000 */
.L_x_53998:
        /* <DEDUP_REMOVED lines=9> */
.L_x_54003:
[----:B------:R-:W0:Y:S02]  /*3b90*/  F2I.F64.TRUNC R5, R4 ;  /* 0x0000000400057311 */ /* 0x000e24000030d100 */
[----:B0-----:R0:W-:Y:S01]  /*3ba0*/  STG.E desc[UR36][R2.64], R5 ;  /* 0x0000000502007986 */ /* 0x0011e2000c101924 */
[----:B------:R-:W-:Y:S05]  /*3bb0*/  BRA `(.L_x_54001) ;  /* 0x0000000c00b47947 */ /* 0x000fea0003800000 */
.L_x_54002:
[----:B------:R-:W0:Y:S02]  /*3bc0*/  F2I.F64.TRUNC R5, R4 ;  /* 0x0000000400057311 */ /* 0x000e24000030d100 */
[----:B0-----:R0:W-:Y:S01]  /*3bd0*/  STG.E.U16 desc[UR36][R2.64], R5 ;  /* 0x0000000502007986 */ /* 0x0011e2000c101524 */
[----:B------:R-:W-:Y:S05]  /*3be0*/  BRA `(.L_x_54001) ;  /* 0x0000000c00a87947 */ /* 0x000fea0003800000 */
.L_x_53997:
        /* <DEDUP_REMOVED lines=13> */
.L_x_54005:
        /* <DEDUP_REMOVED lines=8> */
.L_x_54004:
        /* <DEDUP_REMOVED lines=14> */
.L_x_54007:
        /* <DEDUP_REMOVED lines=9> */
.L_x_54006:
[----:B------:R0:W-:Y:S01]  /*3eb0*/  STG.E.64 desc[UR36][R2.64], R4 ;  /* 0x0000000402007986 */ /* 0x0001e2000c101b24 */
[----:B------:R-:W-:Y:S05]  /*3ec0*/  BRA `(.L_x_54001) ;  /* 0x0000000800f07947 */ /* 0x000fea0003800000 */
.L_x_53996:
        /* <DEDUP_REMOVED lines=12> */
.L_x_54010:
[----:B------:R-:W-:-:S05]  /*3f90*/  CS2R R6, SRZ ;  /* 0x0000000000067805 */ /* 0x000fca000001ff00 */
[----:B------:R3:W-:Y:S01]  /*3fa0*/  STG.E.128 desc[UR36][R2.64], R4 ;  /* 0x0000000402007986 */ /* 0x0007e2000c101d24 */
[----:B------:R-:W-:Y:S05]  /*3fb0*/  BRA `(.L_x_54001) ;  /* 0x0000000800b47947 */ /* 0x000fea0003800000 */
.L_x_54009:
        /* <DEDUP_REMOVED lines=23> */
.L_x_54014:
[----:B------:R-:W-:Y:S05]  /*4130*/  BSYNC.RECONVERGENT B0 ;  /* 0x0000000000007941 */ /* 0x000fea0003800200 */
.L_x_54013:
[----:B------:R-:W-:-:S05]  /*4140*/  LOP3.LUT R7, R0, 0x80, R7, 0xf8, !PT ;  /* 0x0000008000077812 */ /* 0x000fca00078ef807 */
[----:B------:R1:W-:Y:S01]  /*4150*/  STG.E.U8 desc[UR36][R2.64], R7 ;  /* 0x0000000702007986 */ /* 0x0003e2000c101124 */
[----:B------:R-:W-:Y:S05]  /*4160*/  BRA `(.L_x_54001) ;  /* 0x0000000800487947 */ /* 0x000fea0003800000 */
.L_x_54012:
        /* <DEDUP_REMOVED lines=19> */
.L_x_54016:
[----:B------:R-:W-:Y:S05]  /*42a0*/  BSYNC.RECONVERGENT B0 ;  /* 0x0000000000007941 */ /* 0x000fea0003800200 */
.L_x_54015:
[----:B------:R-:W-:-:S05]  /*42b0*/  LOP3.LUT R7, R0, 0x80, R7, 0xf8, !PT ;  /* 0x0000008000077812 */ /* 0x000fca00078ef807 */
[----:B------:R2:W-:Y:S01]  /*42c0*/  STG.E.U8 desc[UR36][R2.64], R7 ;  /* 0x0000000702007986 */ /* 0x0005e2000c101124 */
[----:B------:R-:W-:Y:S05]  /*42d0*/  BRA `(.L_x_54001) ;  /* 0x0000000400ec7947 */ /* 0x000fea0003800000 */
.L_x_54011:
        /* <DEDUP_REMOVED lines=8> */
.L_x_54008:
        /* <DEDUP_REMOVED lines=11> */
.L_x_54019:
        /* <DEDUP_REMOVED lines=17> */
.L_x_54022:
[----:B------:R-:W-:-:S04]  /*4520*/  SHF.R.U32.HI R0, RZ, 0x14, R7 ;  /* 0x00000014ff007819 */ /* 0x000fc80000011607 */
[----:B------:R-:W-:-:S04]  /*4530*/  LOP3.LUT R0, R0, 0x1, RZ, 0xc0, !PT ;  /* 0x0000000100007812 */ /* 0x000fc800078ec0ff */
[----:B------:R-:W-:-:S04]  /*4540*/  IADD3 R0, PT, PT, R7, 0x487ffff, R0 ;  /* 0x0487ffff07007810 */ /* 0x000fc80007ffe000 */
[----:B------:R-:W-:-:S04]  /*4550*/  SHF.R.U32.HI R0, RZ, 0x14, R0 ;  /* 0x00000014ff007819 */ /* 0x000fc80000011600 */
[----:B------:R-:W-:-:S07]  /*4560*/  LOP3.LUT R4, R0, 0xff, RZ, 0xc0, !PT ;  /* 0x000000ff00047812 */ /* 0x000fce00078ec0ff */
.L_x_54023:
[----:B------:R-:W-:-:S04]  /*4570*/  SHF.R.U32.HI R5, RZ, 0x18, R7 ;  /* 0x00000018ff057819 */ /* 0x000fc80000011607 */
[----:B------:R-:W-:-:S04]  /*4580*/  LOP3.LUT R4, R4, 0x80, R5, 0xf8, !PT ;  /* 0x0000008004047812 */ /* 0x000fc800078ef805 */
[----:B------:R-:W-:-:S07]  /*4590*/  PRMT R0, R4, 0x7610, R0 ;  /* 0x0000761004007816 */ /* 0x000fce0000000000 */
.L_x_54021:
[----:B------:R-:W-:Y:S05]  /*45a0*/  BSYNC.RECONVERGENT B0 ;  /* 0x0000000000007941 */ /* 0x000fea0003800200 */
.L_x_54020:
[----:B------:R0:W-:Y:S01]  /*45b0*/  STG.E.U8 desc[UR36][R2.64], R0 ;  /* 0x0000000002007986 */ /* 0x0001e2000c101124 */
[----:B------:R-:W-:Y:S05]  /*45c0*/  BRA `(.L_x_54001) ;  /* 0x0000000400307947 */ /* 0x000fea0003800000 */
.L_x_54018:
        /* <DEDUP_REMOVED lines=17> */
.L_x_54026:
[----:B------:R-:W-:-:S04]  /*46e0*/  SHF.R.U32.HI R0, RZ, 0x15, R7 ;  /* 0x00000015ff007819 */ /* 0x000fc80000011607 */
[----:B------:R-:W-:-:S04]  /*46f0*/  LOP3.LUT R0, R0, 0x1, RZ, 0xc0, !PT ;  /* 0x0000000100007812 */ /* 0x000fc800078ec0ff */
[----:B------:R-:W-:-:S04]  /*4700*/  IADD3 R0, PT, PT, R7, 0x88fffff, R0 ;  /* 0x088fffff07007810 */ /* 0x000fc80007ffe000 */
[----:B------:R-:W-:-:S04]  /*4710*/  SHF.R.U32.HI R0, RZ, 0x15, R0 ;  /* 0x00000015ff007819 */ /* 0x000fc80000011600 */
[----:B------:R-:W-:-:S07]  /*4720*/  LOP3.LUT R4, R0, 0xff, RZ, 0xc0, !PT ;  /* 0x000000ff00047812 */ /* 0x000fce00078ec0ff */
.L_x_54027:
[----:B------:R-:W-:-:S04]  /*4730*/  SHF.R.U32.HI R5, RZ, 0x18, R7 ;  /* 0x00000018ff057819 */ /* 0x000fc80000011607 */
[----:B------:R-:W-:-:S04]  /*4740*/  LOP3.LUT R4, R4, 0x80, R5, 0xf8, !PT ;  /* 0x0000008004047812 */ /* 0x000fc800078ef805 */
[----:B------:R-:W-:-:S07]  /*4750*/  PRMT R0, R4, 0x7610, R0 ;  /* 0x0000761004007816 */ /* 0x000fce0000000000 */
.L_x_54025:
[----:B------:R-:W-:Y:S05]  /*4760*/  BSYNC.RECONVERGENT B0 ;  /* 0x0000000000007941 */ /* 0x000fea0003800200 */
.L_x_54024:
[----:B------:R0:W-:Y:S01]  /*4770*/  STG.E.U8 desc[UR36][R2.64], R0 ;  /* 0x0000000002007986 */ /* 0x0001e2000c101124 */
[----:B------:R-:W-:Y:S05]  /*4780*/  BRA `(.L_x_54001) ;  /* 0x0000000000c07947 */ /* 0x000fea0003800000 */
.L_x_54017:
[----:B------:R-:W-:-:S09]  /*4790*/  UISETP.NE.AND UP0, UPT, UR4, 0x1c, UPT ;  /* 0x0000001c0400788c */ /* 0x000fd2000bf05270 */
[----:B------:R-:W-:Y:S05]  /*47a0*/  BRA.U !UP0, `(.L_x_54028) ;  /* 0x0000000108b07547 */ /* 0x000fea000b800000 */
[----:B------:R-:W-:-:S09]  /*47b0*/  UISETP.NE.AND UP0, UPT, UR4, 0x1d, UPT ;  /* 0x0000001d0400788c */ /* 0x000fd2000bf05270 */
[----:B------:R-:W-:Y:S05]  /*47c0*/  BRA.U !UP0, `(.L_x_54029) ;  /* 0x00000001089c7547 */ /* 0x000fea000b800000 */
[----:B------:R-:W-:-:S09]  /*47d0*/  UISETP.NE.AND UP0, UPT, UR4, 0x2c, UPT ;  /* 0x0000002c0400788c */ /* 0x000fd2000bf05270 */
[----:B------:R-:W-:Y:S05]  /*47e0*/  BRA.U !UP0, `(.L_x_54030) ;  /* 0x0000000108447547 */ /* 0x000fea000b800000 */
.L_x_54000:
        /* <DEDUP_REMOVED lines=16> */
.L_x_54031:
[----:B------:R-:W-:Y:S05]  /*48f0*/  BRA `(.L_x_54001) ;  /* 0x0000000000647947 */ /* 0x000fea0003800000 */
.L_x_54030:
        /* <DEDUP_REMOVED lines=20> */
.L_x_54029:
[----:B------:R-:W0:Y:S02]  /*4a40*/  F2I.U64.F64.TRUNC R4, R4 ;  /* 0x0000000400047311 */ /* 0x000e24000030d800 */
[----:B0-----:R0:W-:Y:S01]  /*4a50*/  STG.E.64 desc[UR36][R2.64], R4 ;  /* 0x0000000402007986 */ /* 0x0011e2000c101b24 */
[----:B------:R-:W-:Y:S05]  /*4a60*/  BRA `(.L_x_54001) ;  /* 0x0000000000087947 */ /* 0x000fea0003800000 */
.L_x_54028:
[----:B------:R-:W0:Y:S02]  /*4a70*/  F2I.U32.F64.TRUNC R5, R4 ;  /* 0x0000000400057311 */ /* 0x000e24000030d000 */
[----:B0-----:R0:W-:Y:S02]  /*4a80*/  STG.E desc[UR36][R2.64], R5 ;  /* 0x0000000502007986 */ /* 0x0011e4000c101924 */
.L_x_54001:
[----:B------:R-:W-:-:S07]  /*4a90*/  IADD3 R19, PT, PT, R19, 0x80, RZ ;  /* 0x0000008013137810 */ /* 0x000fce0007ffe0ff */
.L_x_53930:
[----:B------:R-:W-:Y:S05]  /*4aa0*/  BSYNC.RECONVERGENT B6 ;  /* 0x0000000000067941 */ /* 0x000fea0003800200 */
.L_x_53929:
[----:B------:R-:W5:Y:S01]  /*4ab0*/  LDCU UR4, c[0x0][0x380] ;  /* 0x00007000ff0477ac */ /* 0x000f620008000800 */
[----:B------:R-:W-:Y:S01]  /*4ac0*/  BSSY.RECONVERGENT B6, `(.L_x_54032) ;  /* 0x000049c000067945 */ /* 0x000fe20003800200 */
[----:B-----5:R-:W-:-:S13]  /*4ad0*/  ISETP.GE.AND P0, PT, R19, UR4, PT ;  /* 0x0000000413007c0c */ /* 0x020fda000bf06270 */
[----:B------:R-:W-:Y:S05]  /*4ae0*/  @P0 BRA `(.L_x_54033) ;  /* 0x0000004800640947 */ /* 0x000fea0003800000 */
[----:B------:R-:W5:Y:S01]  /*4af0*/  LDCU UR4, c[0x0][0x388] ;  /* 0x00007100ff0477ac */ /* 0x000f620008000800 */
[----:B01234-:R-:W-:Y:S02]  /*4b00*/  HFMA2 R2, -RZ, RZ, 0, 0 ;  /* 0x00000000ff027431 */ /* 0x01ffe400000001ff */
[----:B------:R-:W-:Y:S02]  /*4b10*/  IMAD.MOV.U32 R18, RZ, RZ, RZ ;  /* 0x000000ffff127224 */ /* 0x000fe400078e00ff */
[----:B------:R-:W-:Y:S01]  /*4b20*/  IMAD.MOV.U32 R0, RZ, RZ, RZ ;  /* 0x000000ffff007224 */ /* 0x000fe200078e00ff */
[----:B-----5:R-:W-:-:S09]  /*4b30*/  UISETP.NE.AND UP0, UPT, UR4, URZ, UPT ;  /* 0x000000ff0400728c */ /* 0x020fd2000bf05270 */
        /* <DEDUP_REMOVED lines=349> */
.L_x_54034:
        /* <DEDUP_REMOVED lines=18> */
.L_x_54039:
[----:B------:R-:W2:Y:S02]  /*6230*/  LDG.E.U8 R4, desc[UR36][R4.64] ;  /* 0x0000002404047981 */ /* 0x000ea4000c1e1100 */
[----:B--2---:R0:W1:Y:S01]  /*6240*/  I2F.F64.U16 R16, R4 ;  /* 0x0000000400107312 */ /* 0x0040620000101800 */
[----:B------:R-:W-:Y:S05]  /*6250*/  BRA `(.L_x_54041) ;  /* 0x0000000c00647947 */ /* 0x000fea0003800000 */
.L_x_54038:
        /* <DEDUP_REMOVED lines=9> */
.L_x_54043:
[----:B------:R-:W2:Y:S02]  /*62f0*/  LDG.E R4, desc[UR36][R4.64] ;  /* 0x0000002404047981 */ /* 0x000ea4000c1e1900 */
[----:B--2---:R3:W4:Y:S01]  /*6300*/  I2F.F64 R16, R4 ;  /* 0x0000000400107312 */ /* 0x0047220000201c00 */
[----:B------:R-:W-:Y:S05]  /*6310*/  BRA `(.L_x_54041) ;  /* 0x0000000c00347947 */ /* 0x000fea0003800000 */
.L_x_54042:
[----:B------:R-:W2:Y:S02]  /*6320*/  LDG.E.U16 R4, desc[UR36][R4.64] ;  /* 0x0000002404047981 */ /* 0x000ea4000c1e1500 */
[----:B--2---:R0:W1:Y:S01]  /*6330*/  I2F.F64.S16 R16, R4 ;  /* 0x0000000400107312 */ /* 0x0040620000101c00 */
[----:B------:R-:W-:Y:S05]  /*6340*/  BRA `(.L_x_54041) ;  /* 0x0000000c00287947 */ /* 0x000fea0003800000 */
.L_x_54037:
        /* <DEDUP_REMOVED lines=10> */
.L_x_54045:
[----:B------:R-:W2:Y:S02]  /*63f0*/  LDG.E.U16 R0, desc[UR36][R4.64] ;  /* 0x0000002404007981 */ /* 0x000ea4000c1e1500 */
[----:B--2---:R-:W-:-:S05]  /*6400*/  HADD2.F32 R0, -RZ, R0.H0_H0 ;  /* 0x20000000ff007230 */ /* 0x004fca0000004100 */
[----:B------:R-:W-:-:S04]  /*6410*/  FMUL.FTZ R0, R0, 1 ;  /* 0x3f80000000007820 */ /* 0x000fc80000410000 */
[----:B------:R0:W1:Y:S01]  /*6420*/  F2F.F64.F32 R16, R0 ;  /* 0x0000000000107310 */ /* 0x0000620000201800 */
[----:B------:R-:W-:Y:S05]  /*6430*/  BRA `(.L_x_54041) ;  /* 0x0000000800ec7947 */ /* 0x000fea0003800000 */
.L_x_54044:
        /* <DEDUP_REMOVED lines=10> */
.L_x_54047:
[----:B------:R-:W2:Y:S02]  /*64e0*/  LDG.E.U16 R4, desc[UR36][R4.64] ;  /* 0x0000002404047981 */ /* 0x000ea4000c1e1500 */
[----:B--2---:R-:W-:-:S05]  /*64f0*/  HADD2.F32 R0, -RZ, R4.H0_H0 ;  /* 0x20000004ff007230 */ /* 0x004fca0000004100 */
[----:B------:R-:W-:-:S04]  /*6500*/  FMUL.FTZ R0, R0, 1 ;  /* 0x3f80000000007820 */ /* 0x000fc80000410000 */
[----:B------:R0:W1:Y:S01]  /*6510*/  F2F.F64.F32 R16, R0 ;  /* 0x0000000000107310 */ /* 0x0000620000201800 */
[----:B------:R-:W-:Y:S05]  /*6520*/  BRA `(.L_x_54041) ;  /* 0x0000000800b07947 */ /* 0x000fea0003800000 */
.L_x_54046:
[----:B------:R0:W5:Y:S01]  /*6530*/  LDG.E.64 R16, desc[UR36][R4.64] ;  /* 0x0000002404107981 */ /* 0x000162000c1e1b00 */
[----:B------:R-:W-:Y:S05]  /*6540*/  BRA `(.L_x_54041) ;  /* 0x0000000800a87947 */ /* 0x000fea0003800000 */
.L_x_54036:
        /* <DEDUP_REMOVED lines=13> */
.L_x_54050:
[----:B------:R0:W5:Y:S01]  /*6620*/  LDG.E.64 R16, desc[UR36][R4.64] ;  /* 0x0000002404107981 */ /* 0x000162000c1e1b00 */
[----:B------:R-:W-:Y:S05]  /*6630*/  BRA `(.L_x_54041) ;  /* 0x00000008006c7947 */ /* 0x000fea0003800000 */
.L_x_54049:
        /* <DEDUP_REMOVED lines=27> */
.L_x_54052:
        /* <DEDUP_REMOVED lines=15> */
.L_x_54051:
[----:B------:R-:W2:Y:S02]  /*68e0*/  LDG.E.U16 R0, desc[UR36][R4.64] ;  /* 0x0000002404007981 */ /* 0x000ea4000c1e1500 */
[----:B--2---:R-:W-:-:S05]  /*68f0*/  SHF.L.U32 R0, R0, 0x10, RZ ;  /* 0x0000001000007819 */ /* 0x004fca00000006ff */
[----:B------:R-:W-:-:S04]  /*6900*/  FMUL.FTZ R0, R0, 1 ;  /* 0x3f80000000007820 */ /* 0x000fc80000410000 */
[----:B------:R0:W1:Y:S01]  /*6910*/  F2F.F64.F32 R16, R0 ;  /* 0x0000000000107310 */ /* 0x0000620000201800 */
[----:B------:R-:W-:Y:S05]  /*6920*/  BRA `(.L_x_54041) ;  /* 0x0000000400b07947 */ /* 0x000fea0003800000 */
.L_x_54048:
        /* <DEDUP_REMOVED lines=11> */
.L_x_54055:
        /* <DEDUP_REMOVED lines=21> */
.L_x_54057:
[----:B------:R-:W-:Y:S05]  /*6b30*/  BSYNC.RECONVERGENT B0 ;  /* 0x0000000000007941 */ /* 0x000fea0003800200 */
.L_x_54056:
[----:B------:R-:W-:Y:S01]  /*6b40*/  IMAD.SHL.U32 R0, R0, 0x100000, RZ ;  /* 0x0010000000007824 */ /* 0x000fe200078e00ff */
[----:B------:R-:W-:-:S04]  /*6b50*/  LEA R3, R3, 0x3b800000, 0x17 ;  /* 0x3b80000003037811 */ /* 0x000fc800078eb8ff */
[----:B------:R-:W-:-:S05]  /*6b60*/  LOP3.LUT R0, R3, R0, R7, 0xfe, !PT ;  /* 0x0000000003007212 */ /* 0x000fca00078efe07 */
[----:B------:R-:W-:-:S04]  /*6b70*/  FMUL.FTZ R0, R0, 1 ;  /* 0x3f80000000007820 */ /* 0x000fc80000410000 */
[----:B------:R0:W1:Y:S01]  /*6b80*/  F2F.F64.F32 R16, R0 ;  /* 0x0000000000107310 */ /* 0x0000620000201800 */
[----:B------:R-:W-:Y:S05]  /*6b90*/  BRA `(.L_x_54041) ;  /* 0x0000000400147947 */ /* 0x000fea0003800000 */
.L_x_54054:
        /* <DEDUP_REMOVED lines=21> */
.L_x_54059:
[----:B------:R-:W-:Y:S05]  /*6cf0*/  BSYNC.RECONVERGENT B0 ;  /* 0x0000000000007941 */ /* 0x000fea0003800200 */
.L_x_54058:
[----:B------:R-:W-:Y:S01]  /*6d00*/  IMAD.SHL.U32 R0, R0, 0x200000, RZ ;  /* 0x0020000000007824 */ /* 0x000fe200078e00ff */
[----:B------:R-:W-:-:S04]  /*6d10*/  LEA R3, R3, 0x37800000, 0x17 ;  /* 0x3780000003037811 */ /* 0x000fc800078eb8ff */
[----:B------:R-:W-:-:S05]  /*6d20*/  LOP3.LUT R0, R3, R0, R7, 0xfe, !PT ;  /* 0x0000000003007212 */ /* 0x000fca00078efe07 */
[----:B------:R-:W-:-:S04]  /*6d30*/  FMUL.FTZ R0, R0, 1 ;  /* 0x3f80000000007820 */ /* 0x000fc80000410000 */
[----:B------:R0:W1:Y:S01]  /*6d40*/  F2F.F64.F32 R16, R0 ;  /* 0x0000000000107310 */ /* 0x0000620000201800 */
[----:B------:R-:W-:Y:S05]  /*6d50*/  BRA `(.L_x_54041) ;  /* 0x0000000000a47947 */ /* 0x000fea0003800000 */
.L_x_54053:
        /* <DEDUP_REMOVED lines=18> */
.L_x_54040:
        /* <DEDUP_REMOVED lines=16> */
.L_x_54062:
[----:B------:R-:W-:Y:S01]  /*6f80*/  CS2R R16, SRZ ;  /* 0x0000000000107805 */ /* 0x000fe2000001ff00 */
[----:B------:R-:W-:Y:S06]  /*6f90*/  BRA `(.L_x_54041) ;  /* 0x0000000000147947 */ /* 0x000fec0003800000 */
.L_x_54061:
[----:B------:R-:W2:Y:S02]  /*6fa0*/  LDG.E.64 R16, desc[UR36][R4.64] ;  /* 0x0000002404107981 */ /* 0x000ea4000c1e1b00 */
[----:B--2---:R-:W0:Y:S01]  /*6fb0*/  I2F.F64.U64 R16, R16 ;  /* 0x0000001000107312 */ /* 0x004e220000301800 */
[----:B------:R-:W-:Y:S05]  /*6fc0*/  BRA `(.L_x_54041) ;  /* 0x0000000000087947 */ /* 0x000fea0003800000 */
.L_x_54060:
[----:B------:R-:W2:Y:S02]  /*6fd0*/  LDG.E R4, desc[UR36][R4.64] ;  /* 0x0000002404047981 */ /* 0x000ea4000c1e1900 */
[----:B--2---:R0:W1:Y:S02]  /*6fe0*/  I2F.F64.U32 R16, R4 ;  /* 0x0000000400107312 */ /* 0x0040640000201800 */
.L_x_54041:
[----:B------:R-:W-:Y:S05]  /*6ff0*/  BSYNC.RECONVERGENT B7 ;  /* 0x0000000000077941 */ /* 0x000fea0003800200 */
.L_x_54035:
        /* <DEDUP_REMOVED lines=16> */
[----:B---3--:R0:W3:Y:S01]  /*7100*/  I2F.F64.S16 R32, R4 ;  /* 0x0000000400207312 */ /* 0x0080e20000101c00 */
[----:B------:R-:W-:Y:S05]  /*7110*/  BRA `(.L_x_54069) ;  /* 0x0000000c00707947 */ /* 0x000fea0003800000 */
.L_x_54067:
[----:B------:R-:W3:Y:S02]  /*7120*/  LDG.E.U8 R4, desc[UR36][R4.64] ;  /* 0x0000002404047981 */ /* 0x000ee4000c1e1100 */
[----:B---3--:R0:W3:Y:S01]  /*7130*/  I2F.F64.U16 R32, R4 ;  /* 0x0000000400207312 */ /* 0x0080e20000101800 */
[----:B------:R-:W-:Y:S05]  /*7140*/  BRA `(.L_x_54069) ;  /* 0x0000000c00647947 */ /* 0x000fea0003800000 */
.L_x_54066:
        /* <DEDUP_REMOVED lines=9> */
.L_x_54071:
[----:B------:R-:W3:Y:S02]  /*71e0*/  LDG.E R4, desc[UR36][R4.64] ;  /* 0x0000002404047981 */ /* 0x000ee4000c1e1900 */
[----:B---3--:R0:W3:Y:S01]  /*71f0*/  I2F.F64 R32, R4 ;  /* 0x0000000400207312 */ /* 0x0080e20000201c00 */
[----:B------:R-:W-:Y:S05]  /*7200*/  BRA `(.L_x_54069) ;  /* 0x0000000c00347947 */ /* 0x000fea0003800000 */
.L_x_54070:
[----:B------:R-:W3:Y:S02]  /*7210*/  LDG.E.U16 R4, desc[UR36][R4.64] ;  /* 0x0000002404047981 */ /* 0x000ee4000c1e1500 */
[----:B---3--:R0:W3:Y:S01]  /*7220*/  I2F.F64.S16 R32, R4 ;  /* 0x0000000400207312 */ /* 0x0080e20000101c00 */
[----:B------:R-:W-:Y:S05]  /*7230*/  BRA `(.L_x_54069) ;  /* 0x0000000c00287947 */ /* 0x000fea0003800000 */
.L_x_54065:
        /* <DEDUP_REMOVED lines=10> */
.L_x_54073:
[----:B------:R-:W3:Y:S02]  /*72e0*/  LDG.E.U16 R0, desc[UR36][R4.64] ;  /* 0x0000002404007981 */ /* 0x000ee4000c1e1500 */
[----:B---3--:R-:W-:-:S05]  /*72f0*/  HADD2.F32 R0, -RZ, R0.H0_H0 ;  /* 0x20000000ff007230 */ /* 0x008fca0000004100 */
[----:B------:R-:W-:-:S04]  /*7300*/  FMUL.FTZ R0, R0, 1 ;  /* 0x3f80000000007820 */ /* 0x000fc80000410000 */
[----:B------:R0:W3:Y:S01]  /*7310*/  F2F.F64.F32 R32, R0 ;  /* 0x0000000000207310 */ /* 0x0000e20000201800 */
[----:B------:R-:W-:Y:S05]  /*7320*/  BRA `(.L_x_54069) ;  /* 0x0000000800ec7947 */ /* 0x000fea0003800000 */
.L_x_54072:
        /* <DEDUP_REMOVED lines=10> */
.L_x_54075:
[----:B------:R-:W3:Y:S02]  /*73d0*/  LDG.E.U16 R4, desc[UR36][R4.64] ;  /* 0x0000002404047981 */ /* 0x000ee4000c1e1500 */
[----:B---3--:R-:W-:-:S05]  /*73e0*/  HADD2.F32 R0, -RZ, R4.H0_H0 ;  /* 0x20000004ff007230 */ /* 0x008fca0000004100 */
[----:B------:R-:W-:-:S04]  /*73f0*/  FMUL.FTZ R0, R0, 1 ;  /* 0x3f80000000007820 */ /* 0x000fc80000410000 */
[----:B------:R0:W3:Y:S01]  /*7400*/  F2F.F64.F32 R32, R0 ;  /* 0x0000000000207310 */ /* 0x0000e20000201800 */
[----:B------:R-:W-:Y:S05]  /*7410*/  BRA `(.L_x_54069) ;  /* 0x0000000800b07947 */ /* 0x000fea0003800000 */
.L_x_54074:
[----:B------:R0:W5:Y:S01]  /*7420*/  LDG.E.64 R32, desc[UR36][R4.64] ;  /* 0x0000002404207981 */ /* 0x000162000c1e1b00 */
[----:B------:R-:W-:Y:S05]  /*7430*/  BRA `(.L_x_54069) ;  /* 0x0000000800a87947 */ /* 0x000fea0003800000 */
.L_x_54064:
        /* <DEDUP_REMOVED lines=13> */
.L_x_54078:
[----:B------:R0:W5:Y:S01]  /*7510*/  LDG.E.64 R32, desc[UR36][R4.64] ;  /* 0x0000002404207981 */ /* 0x000162000c1e1b00 */
[----:B------:R-:W-:Y:S05]  /*7520*/  BRA `(.L_x_54069) ;  /* 0x00000008006c7947 */ /* 0x000fea0003800000 */
.L_x_54077:
        /* <DEDUP_REMOVED lines=25> */
[----:B------:R0:W3:Y:S01]  /*76c0*/  F2F.F64.F32 R32, R3 ;  /* 0x0000000300207310 */ /* 0x0000e20000201800 */
[----:B------:R-:W-:Y:S05]  /*76d0*/  BRA `(.L_x_54069) ;  /* 0x0000000800007947 */ /* 0x000fea0003800000 */
.L_x_54080:
        /* <DEDUP_REMOVED lines=11> */
[----:B------:R-:W-:-:S05]  /*7790*/  LOP3.LUT R0, R0, 0x80000000, R3, 0xf8, !PT ;  /* 0x8000000000007812 */ /* 0x000fca00078ef803 */
[----:B------:R-:W-:-:S04]  /*77a0*/  FMUL.FTZ R0, R0, 1 ;  /* 0x3f80000000007820 */ /* 0x000fc80000410000 */
[----:B------:R0:W3:Y:S01]  /*77b0*/  F2F.F64.F32 R32, R0 ;  /* 0x0000000000207310 */ /* 0x0000e20000201800 */
[----:B------:R-:W-:Y:S05]  /*77c0*/  BRA `(.L_x_54069) ;  /* 0x0000000400c47947 */ /* 0x000fea0003800000 */
.L_x_54079:
[----:B------:R-:W3:Y:S02]  /*77d0*/  LDG.E.U16 R0, desc[UR36][R4.64] ;  /* 0x0000002404007981 */ /* 0x000ee4000c1e1500 */
[----:B---3--:R-:W-:-:S04]  /*77e0*/  IMAD.U32 R0, R0, 0x10000, RZ ;  /* 0x0001000000007824 */ /* 0x008fc800078e00ff */
[----:B------:R-:W-:-:S04]  /*77f0*/  FMUL.FTZ R0, R0, 1 ;  /* 0x3f80000000007820 */ /* 0x000fc80000410000 */
[----:B------:R0:W3:Y:S01]  /*7800*/  F2F.F64.F32 R32, R0 ;  /* 0x0000000000207310 */ /* 0x0000e20000201800 */
[----:B------:R-:W-:Y:S05]  /*7810*/  BRA `(.L_x_54069) ;  /* 0x0000000400b07947 */ /* 0x000fea0003800000 */
.L_x_54076:
        /* <DEDUP_REMOVED lines=9> */
[----:B---3--:R0:W3:Y:S01]  /*78b0*/  I2F.F64.U16 R32, R4 ;  /* 0x0000000400207312 */ /* 0x0080e20000101800 */
[----:B------:R-:W-:Y:S05]  /*78c0*/  BRA `(.L_x_54069) ;  /* 0x0000000400847947 */ /* 0x000fea0003800000 */
.L_x_54083:
[----:B------:R-:W3:Y:S01]  /*78d0*/  LDG.E.U8 R4, desc[UR36][R4.64] ;  /* 0x0000002404047981 */ /* 0x000ee2000c1e1100 */
[----:B------:R-:W-:Y:S02]  /*78e0*/  CS2R R32, SRZ ;  /* 0x0000000000207805 */ /* 0x000fe4000001ff00 */
[----:B---3--:R-:W-:-:S13]  /*78f0*/  ISETP.NE.AND P0, PT, R4, RZ, PT ;  /* 0x000000ff0400720c */ /* 0x008fda0003f05270 */
        /* <DEDUP_REMOVED lines=18> */
.L_x_54085:
[----:B------:R-:W-:Y:S05]  /*7a20*/  BSYNC.RECONVERGENT B0 ;  /* 0x0000000000007941 */ /* 0x000fea0003800200 */
.L_x_54084:
[----:B------:R-:W-:Y:S02]  /*7a30*/  SHF.L.U32 R0, R0, 0x14, RZ ;  /* 0x0000001400007819 */ /* 0x000fe400000006ff */
[----:B------:R-:W-:-:S04]  /*7a40*/  LEA R3, R3, 0x3b800000, 0x17 ;  /* 0x3b80000003037811 */ /* 0x000fc800078eb8ff */
[----:B------:R-:W-:-:S05]  /*7a50*/  LOP3.LUT R0, R3, R0, R7, 0xfe, !PT ;  /* 0x0000000003007212 */ /* 0x000fca00078efe07 */
[----:B------:R-:W-:-:S04]  /*7a60*/  FMUL.FTZ R0, R0, 1 ;  /* 0x3f80000000007820 */ /* 0x000fc80000410000 */
[----:B------:R0:W3:Y:S01]  /*7a70*/  F2F.F64.F32 R32, R0 ;  /* 0x0000000000207310 */ /* 0x0000e20000201800 */
[----:B------:R-:W-:Y:S05]  /*7a80*/  BRA `(.L_x_54069) ;  /* 0x0000000400147947 */ /* 0x000fea0003800000 */
.L_x_54082:
        /* <DEDUP_REMOVED lines=21> */
.L_x_54087:
[----:B------:R-:W-:Y:S05]  /*7be0*/  BSYNC.RECONVERGENT B0 ;  /* 0x0000000000007941 */ /* 0x000fea0003800200 */
.L_x_54086:
[----:B------:R-:W-:Y:S01]  /*7bf0*/  IMAD.SHL.U32 R0, R0, 0x200000, RZ ;  /* 0x0020000000007824 */ /* 0x000fe200078e00ff */
[----:B------:R-:W-:-:S04]  /*7c00*/  LEA R3, R3, 0x37800000, 0x17 ;  /* 0x3780000003037811 */ /* 0x000fc800078eb8ff */
[----:B------:R-:W-:-:S05]  /*7c10*/  LOP3.LUT R0, R3, R0, R7, 0xfe, !PT ;  /* 0x0000000003007212 */ /* 0x000fca00078efe07 */
[----:B------:R-:W-:-:S04]  /*7c20*/  FMUL.FTZ R0, R0, 1 ;  /* 0x3f80000000007820 */ /* 0x000fc80000410000 */
[----:B------:R0:W3:Y:S01]  /*7c30*/  F2F.F64.F32 R32, R0 ;  /* 0x0000000000207310 */ /* 0x0000e20000201800 */
[----:B------:R-:W-:Y:S05]  /*7c40*/  BRA `(.L_x_54069) ;  /* 0x0000000000a47947 */ /* 0x000fea0003800000 */
.L_x_54081:
        /* <DEDUP_REMOVED lines=18> */
.L_x_54068:
[----:B------:R-:W-:Y:S01]  /*7d70*/  MOV R0, 0x0 ;  /* 0x0000000000007802 */ /* 0x000fe20000000f00 */
[----:B------:R-:W0:Y:S01]  /*7d80*/  LDCU.64 UR4, c[0x4][0x198] ;  /* 0x01003300ff0477ac */ /* 0x000e220008000a00 */
[----:B------:R-:W-:Y:S02]  /*7d90*/  HFMA2 R12, -RZ, RZ, 0, 5.9604644775390625e-08 ;  /* 0x00000001ff0c7431 */ /* 0x000fe400000001ff */
[----:B------:R-:W-:Y:S01]  /*7da0*/  IMAD.MOV.U32 R8, RZ, RZ, 0x4e ;  /* 0x0000004eff087424 */ /* 0x000fe200078e00ff */
[----:B------:R3:W1:Y:S01]  /*7db0*/  LDC.64 R14, c[0x4][R0] ;  /* 0x01000000000e7b82 */ /* 0x0006620000000a00 */
[----:B------:R-:W2:Y:S01]  /*7dc0*/  LDCU.64 UR6, c[0x4][0x1a0] ;  /* 0x01003400ff0677ac */ /* 0x000ea20008000a00 */
[----:B------:R-:W-:Y:S01]  /*7dd0*/  IMAD.MOV.U32 R13, RZ, RZ, RZ ;  /* 0x000000ffff0d7224 */ /* 0x000fe200078e00ff */
[----:B------:R-:W4:Y:S01]  /*7de0*/  LDCU.64 UR8, c[0x4][0x58] ;  /* 0x01000b00ff0877ac */ /* 0x000f220008000a00 */
[----:B0-----:R-:W-:Y:S01]  /*7df0*/  IMAD.U32 R4, RZ, RZ, UR4 ;  /* 0x00000004ff047e24 */ /* 0x001fe2000f8e00ff */
[----:B------:R-:W-:Y:S01]  /*7e00*/  MOV R5, UR5 ;  /* 0x0000000500057c02 */ /* 0x000fe20008000f00 */
[----:B--2---:R-:W-:-:S02]  /*7e10*/  IMAD.U32 R6, RZ, RZ, UR6 ;  /* 0x00000006ff067e24 */ /* 0x004fc4000f8e00ff */
[----:B------:R-:W-:Y:S01]  /*7e20*/  IMAD.U32 R7, RZ, RZ, UR7 ;  /* 0x00000007ff077e24 */ /* 0x000fe2000f8e00ff */
[----:B----4-:R-:W-:Y:S01]  /*7e30*/  MOV R10, UR8 ;  /* 0x00000008000a7c02 */ /* 0x010fe20008000f00 */
[----:B---3--:R-:W-:-:S07]  /*7e40*/  IMAD.U32 R11, RZ, RZ, UR9 ;  /* 0x00000009ff0b7e24 */ /* 0x008fce000f8e00ff */
[----:B------:R-:W-:-:S07]  /*7e50*/  LEPC R20, `(.L_x_54090) ;  /* 0x000000001014794e */ /* 0x000fce0000000000 */
[----:B-1---5:R-:W-:Y:S05]  /*7e60*/  CALL.ABS.NOINC R14 ;  /* 0x000000000e007343 */ /* 0x022fea0003c00000 */
.L_x_54090:
[----:B------:R-:W-:Y:S01]  /*7e70*/  CS2R R32, SRZ ;  /* 0x0000000000207805 */ /* 0x000fe2000001ff00 */
[----:B------:R-:W-:Y:S06]  /*7e80*/  BRA `(.L_x_54069) ;  /* 0x0000000000147947 */ /* 0x000fec0003800000 */
.L_x_54089:
[----:B------:R-:W3:Y:S02]  /*7e90*/  LDG.E.64 R32, desc[UR36][R4.64] ;  /* 0x0000002404207981 */ /* 0x000ee4000c1e1b00 */
[----:B---3--:R-:W0:Y:S01]  /*7ea0*/  I2F.F64.U64 R32, R32 ;  /* 0x0000002000207312 */ /* 0x008e220000301800 */
[----:B------:R-:W-:Y:S05]  /*7eb0*/  BRA `(.L_x_54069) ;  /* 0x0000000000087947 */ /* 0x000fea0003800000 */
.L_x_54088:
[----:B------:R-:W3:Y:S02]  /*7ec0*/  LDG.E R4, desc[UR36][R4.64] ;  /* 0x0000002404047981 */ /* 0x000ee4000c1e1900 */
[----:B---3--:R0:W3:Y:S02]  /*7ed0*/  I2F.F64.U32 R32, R4 ;  /* 0x0000000400207312 */ /* 0x0080e40000201800 */
.L_x_54069:
[----:B------:R-:W-:Y:S05]  /*7ee0*/  BSYNC.RECONVERGENT B7 ;  /* 0x0000000000077941 */ /* 0x000fea0003800200 */
.L_x_54063:
[----:B0--3-5:R-:W-:Y:S01]  /*7ef0*/  SHF.R.U32.HI R0, RZ, 0x14, R33 ;  /* 0x00000014ff007819 */ /* 0x029fe20000011621 */
[----:B-12-4-:R-:W-:Y:S01]  /*7f00*/  DSETP.NEU.AND P1, PT, R16, RZ, PT ;  /* 0x000000ff1000722a */ /* 0x016fe20003f2d000 */
[----:B------:R-:W-:Y:S02]  /*7f10*/  BSSY.RECONVERGENT B0, `(.L_x_54091) ;  /* 0x0000021000007945 */ /* 0x000fe40003800200 */
[----:B------:R-:W-:-:S05]  /*7f20*/  LOP3.LUT R0, R0, 0x7ff, RZ, 0xc0, !PT ;  /* 0x000007ff00007812 */ /* 0x000fca00078ec0ff */
[----:B------:R-:W-:-:S05]  /*7f30*/  VIADD R3, R0, 0xfffffc0c ;  /* 0xfffffc0c00037836 */ /* 0x000fca0000000000 */
[CC--:B------:R-:W-:Y:S02]  /*7f40*/  SHF.L.U32 R0, R32.reuse, R3.reuse, RZ ;  /* 0x0000000320007219 */ /* 0x0c0fe400000006ff */
[----:B------:R-:W-:Y:S02]  /*7f50*/  SHF.L.U64.HI R3, R32, R3, R33 ;  /* 0x0000000320037219 */ /* 0x000fe40000010221 */
[----:B------:R-:W-:-:S04]  /*7f60*/  ISETP.NE.U32.AND P0, PT, R0, RZ, PT ;  /* 0x000000ff0000720c */ /* 0x000fc80003f05070 */
[----:B------:R-:W-:Y:S01]  /*7f70*/  ISETP.NE.AND.EX P0, PT, R3, -0x80000000, PT, P0 ;  /* 0x800000000300780c */ /* 0x000fe20003f05300 */
[----:B------:R-:W-:-:S12]  /*7f80*/  @!P1 BRA `(.L_x_54092) ;  /* 0x0000000000509947 */ /* 0x000fd80003800000 */
[----:B------:R-:W-:Y:S01]  /*7f90*/  DADD R4, -RZ, |R16| ;  /* 0x00000000ff047229 */ /* 0x000fe20000000510 */
[----:B------:R-:W-:Y:S01]  /*7fa0*/  BSSY.RECONVERGENT B1, `(.L_x_54093) ;  /* 0x0000007000017945 */ /* 0x000fe20003800200 */
[----:B------:R-:W-:Y:S01]  /*7fb0*/  PLOP3.LUT P0, PT, P0, PT, PT, 0x8, 0x80 ;  /* 0x000000000080781c */ /* 0x000fe2000070e170 */
[----:B------:R-:W-:Y:S01]  /*7fc0*/  IMAD.MOV.U32 R26, RZ, RZ, R32 ;  /* 0x000000ffff1a7224 */ /* 0x000fe200078e0020 */
[----:B------:R-:W-:Y:S01]  /*7fd0*/  MOV R0, 0x8010 ;  /* 0x0000801000007802 */ /* 0x000fe20000000f00 */
[----:B------:R-:W-:-:S05]  /*7fe0*/  IMAD.MOV.U32 R3, RZ, RZ, R33 ;  /* 0x000000ffff037224 */ /* 0x000fca00078e0021 */
[----:B------:R-:W-:-:S07]  /*7ff0*/  MOV R27, R5 ;  /* 0x00000005001b7202 */ /* 0x000fce0000000f00 */
[----:B------:R-:W-:Y:S05]  /*8000*/  CALL.REL.NOINC `($_ZN2at6native18elementwise_kernelILi128ELi4EZNS0_15gpu_kernel_implIZZZNS0_50_GLOBAL__N__2680c7bb_12_PowKernel_cu_7dd49032_300324pow_tensor_tensor_kernelERNS_18TensorIteratorBaseEENKUlvE_clEvENKUlvE4_clEvEUlddE_EEvS5_RKT_EUliE_EEviT1_$__internal_accurate_pow) ;  /* 0x000000a400fc7944 */ /* 0x000fea0003c00000 */
[----:B------:R-:W-:Y:S05]  /*8010*/  BSYNC.RECONVERGENT B1 ;  /* 0x0000000000017941 */ /* 0x000fea0003800200 */
.L_x_54093:
        /* <DEDUP_REMOVED lines=9> */
[----:B------:R-:W-:Y:S01]  /*80b0*/  @!P2 FSEL R5, R5, -QNAN , !P1 ;  /* 0xfff800000505a808 */ /* 0x000fe20004800000 */
[----:B------:R-:W-:Y:S06]  /*80c0*/  BRA `(.L_x_54094) ;  /* 0x0000000000147947 */ /* 0x000fec0003800000 */
.L_x_54092:
[----:B------:R-:W-:Y:S01]  /*80d0*/  ISETP.GE.AND P1, PT, R33, RZ, PT ;  /* 0x000000ff2100720c */ /* 0x000fe20003f26270 */
[----:B------:R-:W-:Y:S01]  /*80e0*/  DSETP.NEU.AND P0, PT, |R32|, 0.5, !P0 ;  /* 0x3fe000002000742a */ /* 0x000fe2000470d200 */
[----:B------:R-:W-:-:S05]  /*80f0*/  MOV R4, RZ ;  /* 0x000000ff00047202 */ /* 0x000fca0000000f00 */
[----:B------:R-:W-:-:S06]  /*8100*/  SEL R5, R17, RZ, P0 ;  /* 0x000000ff11057207 */ /* 0x000fcc0000000000 */
[----:B------:R-:W-:-:S07]  /*8110*/  @!P1 LOP3.LUT R5, R5, 0x7ff00000, RZ, 0xfc, !PT ;  /* 0x7ff0000005059812 */ /* 0x000fce00078efcff */
.L_x_54094:
[----:B------:R-:W-:Y:S05]  /*8120*/  BSYNC.RECONVERGENT B0 ;  /* 0x0000000000007941 */ /* 0x000fea0003800200 */
.L_x_54091:
[----:B------:R-:W-:Y:S01]  /*8130*/  DADD R6, R32, R16 ;  /* 0x0000000020067229 */ /* 0x000fe20000000010 */
[----:B------:R-:W-:Y:S09]  /*8140*/  BSSY.RECONVERGENT B0, `(.L_x_54095) ;  /* 0x000001e000007945 */ /* 0x000ff20003800200 */
        /* <DEDUP_REMOVED lines=18> */
[----:B------:R-:W-:Y:S01]  /*8270*/  @!P2 SEL R5, R0, R5, P0 ;  /* 0x000000050005a207 */ /* 0x000fe20000000000 */
[----:B------:R-:W-:Y:S06]  /*8280*/  BRA `(.L_x_54096) ;  /* 0x0000000000247947 */ /* 0x000fec0003800000 */
.L_x_54098:
        /* <DEDUP_REMOVED lines=8> */
.L_x_54097:
[----:B------:R-:W-:-:S11]  /*8310*/  DADD R4, R32, R16 ;  /* 0x0000000020047229 */ /* 0x000fd60000000010 */
.L_x_54096:
[----:B------:R-:W-:Y:S05]  /*8320*/  BSYNC.RECONVERGENT B0 ;  /* 0x0000000000007941 */ /* 0x000fea0003800200 */
.L_x_54095:
        /* <DEDUP_REMOVED lines=9> */
[----:B------:R-:W-:-:S04]  /*83c0*/  ULOP3.LUT UR4, UR40, 0xff, URZ, 0xc0, !UPT ;  /* 0x000000ff28047892 */ /* 0x000fc8000f8ec0ff */
[----:B------:R-:W-:Y:S01]  /*83d0*/  UISETP.GT.AND UP0, UPT, UR4, 0x9, UPT ;  /* 0x000000090400788c */ /* 0x000fe2000bf04270 */
[----:B------:R-:W-:-:S08]  /*83e0*/  IMAD.X R3, RZ, RZ, UR5, P2 ;  /* 0x00000005ff037e24 */ /* 0x000fd000090e06ff */
        /* <DEDUP_REMOVED lines=12> */
.L_x_54102:
[----:B------:R-:W0:Y:S02]  /*84b0*/  F2I.S64.F64.TRUNC R4, R4 ;  /* 0x0000000400047311 */ /* 0x000e24000030d900 */
[----:B0-----:R-:W-:-:S05]  /*84c0*/  MOV R7, R4 ;  /* 0x0000000400077202 */ /* 0x001fca0000000f00 */
[----:B------:R0:W-:Y:S01]  /*84d0*/  STG.E.U8 desc[UR36][R2.64], R7 ;  /* 0x0000000702007986 */ /* 0x0001e2000c101124 */
[----:B------:R-:W-:Y:S05]  /*84e0*/  BRA `(.L_x_54104) ;  /* 0x0000000c00e07947 */ /* 0x000fea0003800000 */
.L_x_54101:
        /* <DEDUP_REMOVED lines=9> */
.L_x_54106:
[----:B------:R-:W0:Y:S02]  /*8580*/  F2I.F64.TRUNC R5, R4 ;  /* 0x0000000400057311 */ /* 0x000e24000030d100 */
[----:B0-----:R0:W-:Y:S01]  /*8590*/  STG.E desc[UR36][R2.64], R5 ;  /* 0x0000000502007986 */ /* 0x0011e2000c101924 */
[----:B------:R-:W-:Y:S05]  /*85a0*/  BRA `(.L_x_54104) ;  /* 0x0000000c00b07947 */ /* 0x000fea0003800000 */
.L_x_54105:
[----:B------:R-:W0:Y:S02]  /*85b0*/  F2I.F64.TRUNC R5, R4 ;  /* 0x0000000400057311 */ /* 0x000e24000030d100 */
[----:B0-----:R0:W-:Y:S01]  /*85c0*/  STG.E.U16 desc[UR36][R2.64], R5 ;  /* 0x0000000502007986 */ /* 0x0011e2000c101524 */
[----:B------:R-:W-:Y:S05]  /*85d0*/  BRA `(.L_x_54104) ;  /* 0x0000000c00a47947 */ /* 0x000fea0003800000 */
.L_x_54100:
        /* <DEDUP_REMOVED lines=13> */
.L_x_54108:
        /* <DEDUP_REMOVED lines=8> */
.L_x_54107:
        /* <DEDUP_REMOVED lines=14> */
.L_x_54110:
        /* <DEDUP_REMOVED lines=9> */
.L_x_54109:
[----:B------:R0:W-:Y:S01]  /*88a0*/  STG.E.64 desc[UR36][R2.64], R4 ;  /* 0x0000000402007986 */ /* 0x0001e2000c101b24 */
[----:B------:R-:W-:Y:S05]  /*88b0*/  BRA `(.L_x_54104) ;  /* 0x0000000800ec7947 */ /* 0x000fea0003800000 */
.L_x_54099:
        /* <DEDUP_REMOVED lines=13> */
.L_x_54114:
        /* <DEDUP_REMOVED lines=22> */
.L_x_54117:
[----:B------:R-:W-:-:S04]  /*8af0*/  SHF.R.U32.HI R5, RZ, 0x18, R7 ;  /* 0x00000018ff057819 */ /* 0x000fc80000011607 */
[----:B------:R-:W-:-:S07]  /*8b00*/  LOP3.LUT R0, R0, 0x80, R5, 0xf8, !PT ;  /* 0x0000008000007812 */ /* 0x000fce00078ef805 */
.L_x_54116:
[----:B------:R-:W-:Y:S05]  /*8b10*/  BSYNC.RECONVERGENT B0 ;  /* 0x0000000000007941 */ /* 0x000fea0003800200 */
.L_x_54115:
[----:B------:R3:W-:Y:S01]  /*8b20*/  STG.E.U8 desc[UR36][R2.64], R0 ;  /* 0x0000000002007986 */ /* 0x0007e2000c101124 */
[----:B------:R-:W-:Y:S05]  /*8b30*/  BRA `(.L_x_54104) ;  /* 0x00000008004c7947 */ /* 0x000fea0003800000 */
.L_x_54113:
        /* <DEDUP_REMOVED lines=22> */
.L_x_54120:
[----:B------:R-:W-:-:S04]  /*8ca0*/  SHF.R.U32.HI R5, RZ, 0x18, R7 ;  /* 0x00000018ff057819 */ /* 0x000fc80000011607 */
[----:B------:R-:W-:-:S07]  /*8cb0*/  LOP3.LUT R0, R0, 0x80, R5, 0xf8, !PT ;  /* 0x0000008000007812 */ /* 0x000fce00078ef805 */
.L_x_54119:
[----:B------:R-:W-:Y:S05]  /*8cc0*/  BSYNC.RECONVERGENT B0 ;  /* 0x0000000000007941 */ /* 0x000fea0003800200 */
.L_x_54118:
[----:B------:R0:W-:Y:S01]  /*8cd0*/  STG.E.U8 desc[UR36][R2.64], R0 ;  /* 0x0000000002007986 */ /* 0x0001e2000c101124 */
[----:B------:R-:W-:Y:S05]  /*8ce0*/  BRA `(.L_x_54104) ;  /* 0x0000000400e07947 */ /* 0x000fea0003800000 */
.L_x_54112:
        /* <DEDUP_REMOVED lines=26> */
.L_x_54122:
[----:B------:R-:W0:Y:S02]  /*8e90*/  F2I.U64.F64.TRUNC R4, R4 ;  /* 0x0000000400047311 */ /* 0x000e24000030d800 */
[----:B0-----:R1:W-:Y:S01]  /*8ea0*/  STG.E.64 desc[UR36][R2.64], R4 ;  /* 0x0000000402007986 */ /* 0x0013e2000c101b24 */
[----:B------:R-:W-:Y:S05]  /*8eb0*/  BRA `(.L_x_54104) ;  /* 0x00000004006c7947 */ /* 0x000fea0003800000 */
.L_x_54121:
[----:B------:R-:W0:Y:S02]  /*8ec0*/  F2I.U32.F64.TRUNC R5, R4 ;  /* 0x0000000400057311 */ /* 0x000e24000030d000 */
[----:B0-----:R0:W-:Y:S01]  /*8ed0*/  STG.E desc[UR36][R2.64], R5 ;  /* 0x0000000502007986 */ /* 0x0011e2000c101924 */
[----:B------:R-:W-:Y:S05]  /*8ee0*/  BRA `(.L_x_54104) ;  /* 0x0000000400607947 */ /* 0x000fea0003800000 */
.L_x_54111:
        /* <DEDUP_REMOVED lines=10> */
.L_x_54124:
[----:B------:R-:W-:-:S05]  /*8f90*/  CS2R R6, SRZ ;  /* 0x0000000000067805 */ /* 0x000fca000001ff00 */
[----:B------:R0:W-:Y:S01]  /*8fa0*/  STG.E.128 desc[UR36][R2.64], R4 ;  /* 0x0000000402007986 */ /* 0x0001e2000c101d24 */
[----:B------:R-:W-:Y:S05]  /*8fb0*/  BRA `(.L_x_54104) ;  /* 0x00000004002c7947 */ /* 0x000fea0003800000 */
.L_x_54123:
[----:B------:R-:W-:-:S09]  /*8fc0*/  UISETP.NE.AND UP0, UPT, UR4, 0xf, UPT ;  /* 0x0000000f0400788c */ /* 0x000fd2000bf05270 */
[----:B------:R-:W-:Y:S05]  /*8fd0*/  BRA.U !UP0, `(.L_x_54125) ;  /* 0x0000000508087547 */ /* 0x000fea000b800000 */
[----:B------:R-:W-:-:S09]  /*8fe0*/  UISETP.NE.AND UP0, UPT, UR4, 0x17, UPT ;  /* 0x000000170400788c */ /* 0x000fd2000bf05270 */
[----:B------:R-:W-:Y:S05]  /*8ff0*/  BRA.U !UP0, `(.L_x_54126) ;  /* 0x0000000108a07547 */ /* 0x000fea000b800000 */
[----:B------:R-:W-:-:S09]  /*9000*/  UISETP.NE.AND UP0, UPT, UR4, 0x18, UPT ;  /* 0x000000180400788c */ /* 0x000fd2000bf05270 */
[----:B------:R-:W-:Y:S05]  /*9010*/  BRA.U !UP0, `(.L_x_54127) ;  /* 0x0000000108447547 */ /* 0x000fea000b800000 */
.L_x_54103:
        /* <DEDUP_REMOVED lines=16> */
.L_x_54128:
[----:B------:R-:W-:Y:S05]  /*9120*/  BRA `(.L_x_54104) ;  /* 0x0000000000d07947 */ /* 0x000fea0003800000 */
.L_x_54127:
        /* <DEDUP_REMOVED lines=17> */
.L_x_54130:
[----:B------:R-:W-:Y:S05]  /*9240*/  BSYNC.RECONVERGENT B0 ;  /* 0x0000000000007941 */ /* 0x000fea0003800200 */
.L_x_54129:
[----:B------:R-:W-:-:S05]  /*9250*/  LOP3.LUT R7, R0, 0x80, R7, 0xf8, !PT ;  /* 0x0000008000077812 */ /* 0x000fca00078ef807 */
[----:B------:R0:W-:Y:S01]  /*9260*/  STG.E.U8 desc[UR36][R2.64], R7 ;  /* 0x0000000702007986 */ /* 0x0001e2000c101124 */
[----:B------:R-:W-:Y:S05]  /*9270*/  BRA `(.L_x_54104) ;  /* 0x00000000007c7947 */ /* 0x000fea0003800000 */
.L_x_54126:
        /* <DEDUP_REMOVED lines=16> */
.L_x_54132:
[----:B------:R-:W-:Y:S01]  /*9380*/  IMAD.MOV.U32 R0, RZ, RZ, 0x7f ;  /* 0x0000007fff007424 */ /* 0x000fe200078e00ff */
[----:B------:R-:W-:-:S04]  /*9390*/  ISETP.GT.U32.AND P0, PT, R6, 0x7f800000, PT ;  /* 0x7f8000000600780c */ /* 0x000fc80003f04070 */
[----:B------:R-:W-:-:S09]  /*93a0*/  SEL R0, R0, 0x7c, P0 ;  /* 0x0000007c00007807 */ /* 0x000fd20000000000 */
.L_x_54133:
[----:B------:R-:W-:Y:S05]  /*93b0*/  BSYNC.RECONVERGENT B0 ;  /* 0x0000000000007941 */ /* 0x000fea0003800200 */
.L_x_54131:
[----:B------:R-:W-:-:S04]  /*93c0*/  SHF.R.U32.HI R5, RZ, 0x18, R7 ;  /* 0x00000018ff057819 */ /* 0x000fc80000011607 */
[----:B------:R-:W-:-:S05]  /*93d0*/  LOP3.LUT R5, R0, 0x80, R5, 0xf8, !PT ;  /* 0x0000008000057812 */ /* 0x000fca00078ef805 */
[----:B------:R0:W-:Y:S01]  /*93e0*/  STG.E.U8 desc[UR36][R2.64], R5 ;  /* 0x0000000502007986 */ /* 0x0001e2000c101124 */
[----:B------:R-:W-:Y:S05]  /*93f0*/  BRA `(.L_x_54104) ;  /* 0x00000000001c7947 */ /* 0x000fea0003800000 */
.L_x_54125:
[----:B------:R-:W-:Y:S01]  /*9400*/  UMOV UR4, 0xf0000000 ;  /* 0xf000000000047882 */ /* 0x000fe20000000000 */
[----:B------:R-:W-:Y:S01]  /*9410*/  UMOV UR5, 0x380fffff ;  /* 0x380fffff00057882 */ /* 0x000fe20000000000 */
[----:B------:R-:W0:Y:S01]  /*9420*/  F2F.F32.F64 R0, R4 ;  /* 0x0000000400007310 */ /* 0x000e220000301000 */
[----:B------:R-:W-:-:S14]  /*9430*/  DSETP.GEU.AND P0, PT, |R4|, UR4, PT ;  /* 0x0000000404007e2a */ /* 0x000fdc000bf0e200 */
[----:B0-----:R-:W-:-:S05]  /*9440*/  @!P0 FMUL R0, R0, 1.175494350822287508e-38 ;  /* 0x0080000000008820 */ /* 0x001fca0000400000 */
[----:B------:R-:W-:-:S05]  /*9450*/  F2FP.BF16.F32.PACK_AB R0, RZ, R0 ;  /* 0x00000000ff00723e */ /* 0x000fca00000010ff */
[----:B------:R0:W-:Y:S02]  /*9460*/  STG.E.U16 desc[UR36][R2.64], R0 ;  /* 0x0000000002007986 */ /* 0x0001e4000c101524 */
.L_x_54104:
[----:B------:R-:W-:-:S07]  /*9470*/  IADD3 R19, PT, PT, R19, 0x80, RZ ;  /* 0x0000008013137810 */ /* 0x000fce0007ffe0ff */
.L_x_54033:
[----:B------:R-:W-:Y:S05]  /*9480*/  BSYNC.RECONVERGENT B6 ;  /* 0x0000000000067941 */ /* 0x000fea0003800200 */
.L_x_54032:
[----:B------:R-:W5:Y:S01]  /*9490*/  LDCU UR4, c[0x0][0x380] ;  /* 0x00007000ff0477ac */ /* 0x000f620008000800 */
[----:B------:R-:W-:Y:S01]  /*94a0*/  BSSY.RECONVERGENT B6, `(.L_x_54134) ;  /* 0x000049c000067945 */ /* 0x000fe20003800200 */
[----:B-----5:R-:W-:-:S13]  /*94b0*/  ISETP.GE.AND P0, PT, R19, UR4, PT ;  /* 0x0000000413007c0c */ /* 0x020fda000bf06270 */
[----:B------:R-:W-:Y:S05]  /*94c0*/  @P0 BRA `(.L_x_54135) ;  /* 0x0000004800640947 */ /* 0x000fea0003800000 */
[----:B------:R-:W5:Y:S01]  /*94d0*/  LDCU UR4, c[0x0][0x388] ;  /* 0x00007100ff0477ac */ /* 0x000f620008000800 */
[----:B------:R-:W-:Y:S01]  /*94e0*/  IMAD.MOV.U32 R18, RZ, RZ, RZ ;  /* 0x000000ffff127224 */ /* 0x000fe200078e00ff */
[----:B01234-:R-:W-:Y:S01]  /*94f0*/  MOV R2, RZ ;  /* 0x000000ff00027202 */ /* 0x01ffe20000000f00 */
        /* <DEDUP_REMOVED lines=351> */
.L_x_54136:
        /* <DEDUP_REMOVED lines=18> */
.L_x_54141:
[----:B------:R-:W2:Y:S02]  /*ac10*/  LDG.E.U8 R4, desc[UR36][R4.64] ;  /* 0x0000002404047981 */ /* 0x000ea4000c1e1100 */
[----:B--2---:R0:W1:Y:S01]  /*ac20*/  I2F.F64.U16 R16, R4 ;  /* 0x0000000400107312 */ /* 0x0040620000101800 */
[----:B------:R-:W-:Y:S05]  /*ac30*/  BRA `(.L_x_54143) ;  /* 0x0000000c00647947 */ /* 0x000fea0003800000 */
.L_x_54140:
        /* <DEDUP_REMOVED lines=9> */
.L_x_54145:
[----:B------:R-:W2:Y:S02]  /*acd0*/  LDG.E R4, desc[UR36][R4.64] ;  /* 0x0000002404047981 */ /* 0x000ea4000c1e1900 */
[----:B--2---:R3:W4:Y:S01]  /*ace0*/  I2F.F64 R16, R4 ;  /* 0x0000000400107312 */ /* 0x0047220000201c00 */
[----:B------:R-:W-:Y:S05]  /*acf0*/  BRA `(.L_x_54143) ;  /* 0x0000000c00347947 */ /* 0x000fea0003800000 */
.L_x_54144:
[----:B------:R-:W2:Y:S02]  /*ad00*/  LDG.E.U16 R4, desc[UR36][R4.64] ;  /* 0x0000002404047981 */ /* 0x000ea4000c1e1500 */
[----:B--2---:R0:W1:Y:S01]  /*ad10*/  I2F.F64.S16 R16, R4 ;  /* 0x0000000400107312 */ /* 0x0040620000101c00 */
[----:B------:R-:W-:Y:S05]  /*ad20*/  BRA `(.L_x_54143) ;  /* 0x0000000c00287947 */ /* 0x000fea0003800000 */
.L_x_54139:
        /* <DEDUP_REMOVED lines=10> */
.L_x_54147:
[----:B------:R-:W2:Y:S02]  /*add0*/  LDG.E.U16 R0, desc[UR36][R4.64] ;  /* 0x0000002404007981 */ /* 0x000ea4000c1e1500 */
[----:B--2---:R-:W-:-:S05]  /*ade0*/  HADD2.F32 R0, -RZ, R0.H0_H0 ;  /* 0x20000000ff007230 */ /* 0x004fca0000004100 */
[----:B------:R-:W-:-:S04]  /*adf0*/  FMUL.FTZ R0, R0, 1 ;  /* 0x3f80000000007820 */ /* 0x000fc80000410000 */
[----:B------:R0:W1:Y:S01]  /*ae00*/  F2F.F64.F32 R16, R0 ;  /* 0x0000000000107310 */ /* 0x0000620000201800 */
[----:B------:R-:W-:Y:S05]  /*ae10*/  BRA `(.L_x_54143) ;  /* 0x0000000800ec7947 */ /* 0x000fea0003800000 */
.L_x_54146:
        /* <DEDUP_REMOVED lines=10> */
.L_x_54149:
[----:B------:R-:W2:Y:S02]  /*aec0*/  LDG.E.U16 R4, desc[UR36][R4.64] ;  /* 0x0000002404047981 */ /* 0x000ea4000c1e1500 */
[----:B--2---:R-:W-:-:S05]  /*aed0*/  HADD2.F32 R0, -RZ, R4.H0_H0 ;  /* 0x20000004ff007230 */ /* 0x004fca0000004100 */
[----:B------:R-:W-:-:S04]  /*aee0*/  FMUL.FTZ R0, R0, 1 ;  /* 0x3f80000000007820 */ /* 0x000fc80000410000 */
[----:B------:R0:W1:Y:S01]  /*aef0*/  F2F.F64.F32 R16, R0 ;  /* 0x0000000000107310 */ /* 0x0000620000201800 */
[----:B------:R-:W-:Y:S05]  /*af00*/  BRA `(.L_x_54143) ;  /* 0x0000000800b07947 */ /* 0x000fea0003800000 */
.L_x_54148:
[----:B------:R0:W5:Y:S01]  /*af10*/  LDG.E.64 R16, desc[UR36][R4.64] ;  /* 0x0000002404107981 */ /* 0x000162000c1e1b00 */
[----:B------:R-:W-:Y:S05]  /*af20*/  BRA `(.L_x_54143) ;  /* 0x0000000800a87947 */ /* 0x000fea0003800000 */
.L_x_54138:
        /* <DEDUP_REMOVED lines=13> */
.L_x_54152:
[----:B------:R0:W5:Y:S01]  /*b000*/  LDG.E.64 R16, desc[UR36][R4.64] ;  /* 0x0000002404107981 */ /* 0x000162000c1e1b00 */
[----:B------:R-:W-:Y:S05]  /*b010*/  BRA `(.L_x_54143) ;  /* 0x00000008006c7947 */ /* 0x000fea0003800000 */
.L_x_54151:
        /* <DEDUP_REMOVED lines=27> */
.L_x_54154:
        /* <DEDUP_REMOVED lines=15> */
.L_x_54153:
[----:B------:R-:W2:Y:S02]  /*b2c0*/  LDG.E.U16 R0, desc[UR36][R4.64] ;  /* 0x0000002404007981 */ /* 0x000ea4000c1e1500 */
[----:B--2---:R-:W-:-:S05]  /*b2d0*/  SHF.L.U32 R0, R0, 0x10, RZ ;  /* 0x0000001000007819 */ /* 0x004fca00000006ff */
[----:B------:R-:W-:-:S04]  /*b2e0*/  FMUL.FTZ R0, R0, 1 ;  /* 0x3f80000000007820 */ /* 0x000fc80000410000 */
[----:B------:R0:W1:Y:S01]  /*b2f0*/  F2F.F64.F32 R16, R0 ;  /* 0x0000000000107310 */ /* 0x0000620000201800 */
[----:B------:R-:W-:Y:S05]  /*b300*/  BRA `(.L_x_54143) ;  /* 0x0000000400b07947 */ /* 0x000fea0003800000 */
.L_x_54150:
        /* <DEDUP_REMOVED lines=11> */
.L_x_54157:
        /* <DEDUP_REMOVED lines=21> */
.L_x_54159:
[----:B------:R-:W-:Y:S05]  /*b510*/  BSYNC.RECONVERGENT B0 ;  /* 0x0000000000007941 */ /* 0x000fea0003800200 */
.L_x_54158:
[----:B------:R-:W-:Y:S01]  /*b520*/  IMAD.SHL.U32 R0, R0, 0x100000, RZ ;  /* 0x0010000000007824 */ /* 0x000fe200078e00ff */
[----:B------:R-:W-:-:S04]  /*b530*/  LEA R3, R3, 0x3b800000, 0x17 ;  /* 0x3b80000003037811 */ /* 0x000fc800078eb8ff */
[----:B------:R-:W-:-:S05]  /*b540*/  LOP3.LUT R0, R3, R0, R7, 0xfe, !PT ;  /* 0x0000000003007212 */ /* 0x000fca00078efe07 */
[----:B------:R-:W-:-:S04]  /*b550*/  FMUL.FTZ R0, R0, 1 ;  /* 0x3f80000000007820 */ /* 0x000fc80000410000 */
[----:B------:R0:W1:Y:S01]  /*b560*/  F2F.F64.F32 R16, R0 ;  /* 0x0000000000107310 */ /* 0x0000620000201800 */
[----:B------:R-:W-:Y:S05]  /*b570*/  BRA `(.L_x_54143) ;  /* 0x0000000400147947 */ /* 0x000fea0003800000 */
.L_x_54156:
        /* <DEDUP_REMOVED lines=21> */
.L_x_54161:
[----:B------:R-:W-:Y:S05]  /*b6d0*/  BSYNC.RECONVERGENT B0 ;  /* 0x0000000000007941 */ /* 0x000fea0003800200 */
.L_x_54160:
[----:B------:R-:W-:Y:S01]  /*b6e0*/  IMAD.SHL.U32 R0, R0, 0x200000, RZ ;  /* 0x0020000000007824 */ /* 0x000fe200078e00ff */
[----:B------:R-:W-:-:S04]  /*b6f0*/  LEA R3, R3, 0x37800000, 0x17 ;  /* 0x3780000003037811 */ /* 0x000fc800078eb8ff */
[----:B------:R-:W-:-:S05]  /*b700*/  LOP3.LUT R0, R3, R0, R7, 0xfe, !PT ;  /* 0x0000000003007212 */ /* 0x000fca00078efe07 */
[----:B------:R-:W-:-:S04]  /*b710*/  FMUL.FTZ R0, R0, 1 ;  /* 0x3f80000000007820 */ /* 0x000fc80000410000 */
[----:B------:R0:W1:Y:S01]  /*b720*/  F2F.F64.F32 R16, R0 ;  /* 0x0000000000107310 */ /* 0x0000620000201800 */
[----:B------:R-:W-:Y:S05]  /*b730*/  BRA `(.L_x_54143) ;  /* 0x0000000000a47947 */ /* 0x000fea0003800000 */
.L_x_54155:
        /* <DEDUP_REMOVED lines=18> */
.L_x_54142:
        /* <DEDUP_REMOVED lines=16> */
.L_x_54164:
[----:B------:R-:W-:Y:S01]  /*b960*/  CS2R R16, SRZ ;  /* 0x0000000000107805 */ /* 0x000fe2000001ff00 */
[----:B------:R-:W-:Y:S06]  /*b970*/  BRA `(.L_x_54143) ;  /* 0x0000000000147947 */ /* 0x000fec0003800000 */
.L_x_54163:
[----:B------:R-:W2:Y:S02]  /*b980*/  LDG.E.64 R16, desc[UR36][R4.64] ;  /* 0x0000002404107981 */ /* 0x000ea4000c1e1b00 */
[----:B--2---:R-:W0:Y:S01]  /*b990*/  I2F.F64.U64 R16, R16 ;  /* 0x0000001000107312 */ /* 0x004e220000301800 */
[----:B------:R-:W-:Y:S05]  /*b9a0*/  BRA `(.L_x_54143) ;  /* 0x0000000000087947 */ /* 0x000fea0003800000 */
.L_x_54162:
[----:B------:R-:W2:Y:S02]  /*b9b0*/  LDG.E R4, desc[UR36][R4.64] ;  /* 0x0000002404047981 */ /* 0x000ea4000c1e1900 */
[----:B--2---:R0:W1:Y:S02]  /*b9c0*/  I2F.F64.U32 R16, R4 ;  /* 0x0000000400107312 */ /* 0x0040640000201800 */
.L_x_54143:
[----:B------:R-:W-:Y:S05]  /*b9d0*/  BSYNC.RECONVERGENT B7 ;  /* 0x0000000000077941 */ /* 0x000fea0003800200 */
.L_x_54137:
        /* <DEDUP_REMOVED lines=18> */
.L_x_54169:
[----:B------:R-:W3:Y:S02]  /*bb00*/  LDG.E.U8 R4, desc[UR36][R4.64] ;  /* 0x0000002404047981 */ /* 0x000ee4000c1e1100 */
[----:B---3--:R0:W3:Y:S01]  /*bb10*/  I2F.F64.U16 R32, R4 ;  /* 0x0000000400207312 */ /* 0x0080e20000101800 */
[----:B------:R-:W-:Y:S05]  /*bb20*/  BRA `(.L_x_54171) ;  /* 0x0000000c00647947 */ /* 0x000fea0003800000 */
.L_x_54168:
        /* <DEDUP_REMOVED lines=9> */
.L_x_54173:
[----:B------:R-:W3:Y:S02]  /*bbc0*/  LDG.E R4, desc[UR36][R4.64] ;  /* 0x0000002404047981 */ /* 0x000ee4000c1e1900 */
[----:B---3--:R0:W3:Y:S01]  /*bbd0*/  I2F.F64 R32, R4 ;  /* 0x0000000400207312 */ /* 0x0080e20000201c00 */
[----:B------:R-:W-:Y:S05]  /*bbe0*/  BRA `(.L_x_54171) ;  /* 0x0000000c00347947 */ /* 0x000fea0003800000 */
.L_x_54172:
[----:B------:R-:W3:Y:S02]  /*bbf0*/  LDG.E.U16 R4, desc[UR36][R4.64] ;  /* 0x0000002404047981 */ /* 0x000ee4000c1e1500 */
[----:B---3--:R0:W3:Y:S01]  /*bc00*/  I2F.F64.S16 R32, R4 ;  /* 0x0000000400207312 */ /* 0x0080e20000101c00 */
[----:B------:R-:W-:Y:S05]  /*bc10*/  BRA `(.L_x_54171) ;  /* 0x0000000c00287947 */ /* 0x000fea0003800000 */
.L_x_54167:
        /* <DEDUP_REMOVED lines=10> */
.L_x_54175:
[----:B------:R-:W3:Y:S02]  /*bcc0*/  LDG.E.U16 R0, desc[UR36][R4.64] ;  /* 0x0000002404007981 */ /* 0x000ee4000c1e1500 */
[----:B---3--:R-:W-:-:S05]  /*bcd0*/  HADD2.F32 R0, -RZ, R0.H0_H0 ;  /* 0x20000000ff007230 */ /* 0x008fca0000004100 */
[----:B------:R-:W-:-:S04]  /*bce0*/  FMUL.FTZ R0, R0, 1 ;  /* 0x3f80000000007820 */ /* 0x000fc80000410000 */
[----:B------:R0:W3:Y:S01]  /*bcf0*/  F2F.F64.F32 R32, R0 ;  /* 0x0000000000207310 */ /* 0x0000e20000201800 */
[----:B------:R-:W-:Y:S05]  /*bd00*/  BRA `(.L_x_54171) ;  /* 0x0000000800ec7947 */ /* 0x000fea0003800000 */
.L_x_54174:
        /* <DEDUP_REMOVED lines=10> */
.L_x_54177:
[----:B------:R-:W3:Y:S02]  /*bdb0*/  LDG.E.U16 R4, desc[UR36][R4.64] ;  /* 0x0000002404047981 */ /* 0x000ee4000c1e1500 */
[----:B---3--:R-:W-:-:S05]  /*bdc0*/  HADD2.F32 R0, -RZ, R4.H0_H0 ;  /* 0x20000004ff007230 */ /* 0x008fca0000004100 */
[----:B------:R-:W-:-:S04]  /*bdd0*/  FMUL.FTZ R0, R0, 1 ;  /* 0x3f80000000007820 */ /* 0x000fc80000410000 */
[----:B------:R0:W3:Y:S01]  /*bde0*/  F2F.F64.F32 R32, R0 ;  /* 0x0000000000207310 */ /* 0x0000e20000201800 */
[----:B------:R-:W-:Y:S05]  /*bdf0*/  BRA `(.L_x_54171) ;  /* 0x0000000800b07947 */ /* 0x000fea0003800000 */
.L_x_54176:
[----:B------:R0:W5:Y:S01]  /*be00*/  LDG.E.64 R32, desc[UR36][R4.64] ;  /* 0x0000002404207981 */ /* 0x000162000c1e1b00 */
[----:B------:R-:W-:Y:S05]  /*be10*/  BRA `(.L_x_54171) ;  /* 0x0000000800a87947 */ /* 0x000fea0003800000 */
.L_x_54166:
        /* <DEDUP_REMOVED lines=13> */
.L_x_54180:
[----:B------:R0:W5:Y:S01]  /*bef0*/  LDG.E.64 R32, desc[UR36][R4.64] ;  /* 0x0000002404207981 */ /* 0x000162000c1e1b00 */
[----:B------:R-:W-:Y:S05]  /*bf00*/  BRA `(.L_x_54171) ;  /* 0x00000008006c7947 */ /* 0x000fea0003800000 */
.L_x_54179:
        /* <DEDUP_REMOVED lines=27> */
.L_x_54182:
        /* <DEDUP_REMOVED lines=15> */
.L_x_54181:
[----:B------:R-:W3:Y:S02]  /*c1b0*/  LDG.E.U16 R0, desc[UR36][R4.64] ;  /* 0x0000002404007981 */ /* 0x000ee4000c1e1500 */
[----:B---3--:R-:W-:-:S04]  /*c1c0*/  IMAD.U32 R0, R0, 0x10000, RZ ;  /* 0x0001000000007824 */ /* 0x008fc800078e00ff */
[----:B------:R-:W-:-:S04]  /*c1d0*/  FMUL.FTZ R0, R0, 1 ;  /* 0x3f80000000007820 */ /* 0x000fc80000410000 */
[----:B------:R0:W3:Y:S01]  /*c1e0*/  F2F.F64.F32 R32, R0 ;  /* 0x0000000000207310 */ /* 0x0000e20000201800 */
[----:B------:R-:W-:Y:S05]  /*c1f0*/  BRA `(.L_x_54171) ;  /* 0x0000000400b07947 */ /* 0x000fea0003800000 */
.L_x_54178:
        /* <DEDUP_REMOVED lines=11> */
.L_x_54185:
        /* <DEDUP_REMOVED lines=21> */
.L_x_54187:
[----:B------:R-:W-:Y:S05]  /*c400*/  BSYNC.RECONVERGENT B0 ;  /* 0x0000000000007941 */ /* 0x000fea0003800200 */
.L_x_54186:
[----:B------:R-:W-:Y:S02]  /*c410*/  SHF.L.U32 R0, R0, 0x14, RZ ;  /* 0x0000001400007819 */ /* 0x000fe400000006ff */
[----:B------:R-:W-:-:S04]  /*c420*/  LEA R3, R3, 0x3b800000, 0x17 ;  /* 0x3b80000003037811 */ /* 0x000fc800078eb8ff */
[----:B------:R-:W-:-:S05]  /*c430*/  LOP3.LUT R0, R3, R0, R7, 0xfe, !PT ;  /* 0x0000000003007212 */ /* 0x000fca00078efe07 */
[----:B------:R-:W-:-:S04]  /*c440*/  FMUL.FTZ R0, R0, 1 ;  /* 0x3f80000000007820 */ /* 0x000fc80000410000 */
[----:B------:R0:W3:Y:S01]  /*c450*/  F2F.F64.F32 R32, R0 ;  /* 0x0000000000207310 */ /* 0x0000e20000201800 */
[----:B------:R-:W-:Y:S05]  /*c460*/  BRA `(.L_x_54171) ;  /* 0x0000000400147947 */ /* 0x000fea0003800000 */
.L_x_54184:
        /* <DEDUP_REMOVED lines=21> */
.L_x_54189:
[----:B------:R-:W-:Y:S05]  /*c5c0*/  BSYNC.RECONVERGENT B0 ;  /* 0x0000000000007941 */ /* 0x000fea0003800200 */
.L_x_54188:
[----:B------:R-:W-:Y:S01]  /*c5d0*/  IMAD.SHL.U32 R0, R0, 0x200000, RZ ;  /* 0x0020000000007824 */ /* 0x000fe200078e00ff */
[----:B------:R-:W-:-:S04]  /*c5e0*/  LEA R3, R3, 0x37800000, 0x17 ;  /* 0x3780000003037811 */ /* 0x000fc800078eb8ff */
[----:B------:R-:W-:-:S05]  /*c5f0*/  LOP3.LUT R0, R3, R0, R7, 0xfe, !PT ;  /* 0x0000000003007212 */ /* 0x000fca00078efe07 */
[----:B------:R-:W-:-:S04]  /*c600*/  FMUL.FTZ R0, R0, 1 ;  /* 0x3f80000000007820 */ /* 0x000fc80000410000 */
[----:B------:R0:W3:Y:S01]  /*c610*/  F2F.F64.F32 R32, R0 ;  /* 0x0000000000207310 */ /* 0x0000e20000201800 */
[----:B------:R-:W-:Y:S05]  /*c620*/  BRA `(.L_x_54171) ;  /* 0x0000000000a47947 */ /* 0x000fea0003800000 */
.L_x_54183:
        /* <DEDUP_REMOVED lines=18> */
.L_x_54170:
        /* <DEDUP_REMOVED lines=16> */
.L_x_54192:
[----:B------:R-:W-:Y:S01]  /*c850*/  CS2R R32, SRZ ;  /* 0x0000000000207805 */ /* 0x000fe2000001ff00 */
[----:B------:R-:W-:Y:S06]  /*c860*/  BRA `(.L_x_54171) ;  /* 0x0000000000147947 */ /* 0x000fec0003800000 */
.L_x_54191:
[----:B------:R-:W3:Y:S02]  /*c870*/  LDG.E.64 R32, desc[UR36][R4.64] ;  /* 0x0000002404207981 */ /* 0x000ee4000c1e1b00 */
[----:B---3--:R-:W0:Y:S01]  /*c880*/  I2F.F64.U64 R32, R32 ;  /* 0x0000002000207312 */ /* 0x008e220000301800 */
[----:B------:R-:W-:Y:S05]  /*c890*/  BRA `(.L_x_54171) ;  /* 0x0000000000087947 */ /* 0x000fea0003800000 */
.L_x_54190:
[----:B------:R-:W3:Y:S02]  /*c8a0*/  LDG.E R4, desc[UR36][R4.64] ;  /* 0x0000002404047981 */ /* 0x000ee4000c1e1900 */
[----:B---3--:R0:W3:Y:S02]  /*c8b0*/  I2F.F64.U32 R32, R4 ;  /* 0x0000000400207312 */ /* 0x0080e40000201800 */
.L_x_54171:
[----:B------:R-:W-:Y:S05]  /*c8c0*/  BSYNC.RECONVERGENT B7 ;  /* 0x0000000000077941 */ /* 0x000fea0003800200 */
.L_x_54165:
        /* <DEDUP_REMOVED lines=19> */
.L_x_54195:
        /* <DEDUP_REMOVED lines=11> */
.L_x_54194:
[----:B------:R-:W-:Y:S01]  /*cab0*/  ISETP.GE.AND P1, PT, R33, RZ, PT ;  /* 0x000000ff2100720c */ /* 0x000fe20003f26270 */
[----:B------:R-:W-:Y:S01]  /*cac0*/  DSETP.NEU.AND P0, PT, |R32|, 0.5, !P0 ;  /* 0x3fe000002000742a */ /* 0x000fe2000470d200 */
[----:B------:R-:W-:-:S05]  /*cad0*/  MOV R4, RZ ;  /* 0x000000ff00047202 */ /* 0x000fca0000000f00 */
[----:B------:R-:W-:-:S06]  /*cae0*/  SEL R5, R17, RZ, P0 ;  /* 0x000000ff11057207 */ /* 0x000fcc0000000000 */
[----:B------:R-:W-:-:S07]  /*caf0*/  @!P1 LOP3.LUT R5, R5, 0x7ff00000, RZ, 0xfc, !PT ;  /* 0x7ff0000005059812 */ /* 0x000fce00078efcff */
.L_x_54196:
[----:B------:R-:W-:Y:S05]  /*cb00*/  BSYNC.RECONVERGENT B0 ;  /* 0x0000000000007941 */ /* 0x000fea0003800200 */
.L_x_54193:
        /* <DEDUP_REMOVED lines=22> */
.L_x_54200:
        /* <DEDUP_REMOVED lines=8> */
.L_x_54199:
[----:B------:R-:W-:-:S11]  /*ccf0*/  DADD R4, R32, R16 ;  /* 0x0000000020047229 */ /* 0x000fd60000000010 */
.L_x_54198:
[----:B------:R-:W-:Y:S05]  /*cd00*/  BSYNC.RECONVERGENT B0 ;  /* 0x0000000000007941 */ /* 0x000fea0003800200 */
.L_x_54197:
        /* <DEDUP_REMOVED lines=24> */
.L_x_54204:
[----:B------:R-:W0:Y:S02]  /*ce90*/  F2I.S64.F64.TRUNC R4, R4 ;  /* 0x0000000400047311 */ /* 0x000e24000030d900 */
[----:B0-----:R-:W-:-:S05]  /*cea0*/  MOV R7, R4 ;  /* 0x0000000400077202 */ /* 0x001fca0000000f00 */
[----:B------:R0:W-:Y:S01]  /*ceb0*/  STG.E.U8 desc[UR36][R2.64], R7 ;  /* 0x0000000702007986 */ /* 0x0001e2000c101124 */
[----:B------:R-:W-:Y:S05]  /*cec0*/  BRA `(.L_x_54206) ;  /* 0x0000000c00e07947 */ /* 0x000fea0003800000 */
.L_x_54203:
        /* <DEDUP_REMOVED lines=9> */
.L_x_54208:
[----:B------:R-:W0:Y:S02]  /*cf60*/  F2I.F64.TRUNC R5, R4 ;  /* 0x0000000400057311 */ /* 0x000e24000030d100 */
[----:B0-----:R0:W-:Y:S01]  /*cf70*/  STG.E desc[UR36][R2.64], R5 ;  /* 0x0000000502007986 */ /* 0x0011e2000c101924 */
[----:B------:R-:W-:Y:S05]  /*cf80*/  BRA `(.L_x_54206) ;  /* 0x0000000c00b07947 */ /* 0x000fea0003800000 */
.L_x_54207:
[----:B------:R-:W0:Y:S02]  /*cf90*/  F2I.F64.TRUNC R5, R4 ;  /* 0x0000000400057311 */ /* 0x000e24000030d100 */
[----:B0-----:R0:W-:Y:S01]  /*cfa0*/  STG.E.U16 desc[UR36][R2.64], R5 ;  /* 0x0000000502007986 */ /* 0x0011e2000c101524 */
[----:B------:R-:W-:Y:S05]  /*cfb0*/  BRA `(.L_x_54206) ;  /* 0x0000000c00a47947 */ /* 0x000fea0003800000 */
.L_x_54202:
        /* <DEDUP_REMOVED lines=13> */
.L_x_54210:
        /* <DEDUP_REMOVED lines=8> */
.L_x_54209:
        /* <DEDUP_REMOVED lines=14> */
.L_x_54212:
        /* <DEDUP_REMOVED lines=9> */
.L_x_54211:
[----:B------:R4:W-:Y:S01]  /*d280*/  STG.E.64 desc[UR36][R2.64], R4 ;  /* 0x0000000402007986 */ /* 0x0009e2000c101b24 */
[----:B------:R-:W-:Y:S05]  /*d290*/  BRA `(.L_x_54206) ;  /* 0x0000000800ec7947 */ /* 0x000fea0003800000 */
.L_x_54201:
        /* <DEDUP_REMOVED lines=13> */
.L_x_54216:
        /* <DEDUP_REMOVED lines=22> */
.L_x_54219:
[----:B------:R-:W-:-:S04]  /*d4d0*/  SHF.R.U32.HI R5, RZ, 0x18, R7 ;  /* 0x00000018ff057819 */ /* 0x000fc80000011607 */
[----:B------:R-:W-:-:S07]  /*d4e0*/  LOP3.LUT R0, R0, 0x80, R5, 0xf8, !PT ;  /* 0x0000008000007812 */ /* 0x000fce00078ef805 */
.L_x_54218:
[----:B------:R-:W-:Y:S05]  /*d4f0*/  BSYNC.RECONVERGENT B0 ;  /* 0x0000000000007941 */ /* 0x000fea0003800200 */
.L_x_54217:
[----:B------:R0:W-:Y:S01]  /*d500*/  STG.E.U8 desc[UR36][R2.64], R0 ;  /* 0x0000000002007986 */ /* 0x0001e2000c101124 */
[----:B------:R-:W-:Y:S05]  /*d510*/  BRA `(.L_x_54206) ;  /* 0x00000008004c7947 */ /* 0x000fea0003800000 */
.L_x_54215:
        /* <DEDUP_REMOVED lines=22> */
.L_x_54222:
[----:B------:R-:W-:-:S04]  /*d680*/  SHF.R.U32.HI R5, RZ, 0x18, R7 ;  /* 0x00000018ff057819 */ /* 0x000fc80000011607 */
[----:B------:R-:W-:-:S07]  /*d690*/  LOP3.LUT R0, R0, 0x80, R5, 0xf8, !PT ;  /* 0x0000008000007812 */ /* 0x000fce00078ef805 */
.L_x_54221:
[----:B------:R-:W-:Y:S05]  /*d6a0*/  BSYNC.RECONVERGENT B0 ;  /* 0x0000000000007941 */ /* 0x000fea0003800200 */
.L_x_54220:
[----:B------:R0:W-:Y:S01]  /*d6b0*/  STG.E.U8 desc[UR36][R2.64], R0 ;  /* 0x0000000002007986 */ /* 0x0001e2000c101124 */
[----:B------:R-:W-:Y:S05]  /*d6c0*/  BRA `(.L_x_54206) ;  /* 0x0000000400e07947 */ /* 0x000fea0003800000 */
.L_x_54214:
        /* <DEDUP_REMOVED lines=26> */
.L_x_54224:
[----:B------:R-:W0:Y:S02]  /*d870*/  F2I.U64.F64.TRUNC R4, R4 ;  /* 0x0000000400047311 */ /* 0x000e24000030d800 */
[----:B0-----:R0:W-:Y:S01]  /*d880*/  STG.E.64 desc[UR36][R2.64], R4 ;  /* 0x0000000402007986 */ /* 0x0011e2000c101b24 */
[----:B------:R-:W-:Y:S05]  /*d890*/  BRA `(.L_x_54206) ;  /* 0x00000004006c7947 */ /* 0x000fea0003800000 */
.L_x_54223:
[----:B------:R-:W0:Y:S02]  /*d8a0*/  F2I.U32.F64.TRUNC R5, R4 ;  /* 0x0000000400057311 */ /* 0x000e24000030d000 */
[----:B0-----:R0:W-:Y:S01]  /*d8b0*/  STG.E desc[UR36][R2.64], R5 ;  /* 0x0000000502007986 */ /* 0x0011e2000c101924 */
[----:B------:R-:W-:Y:S05]  /*d8c0*/  BRA `(.L_x_54206) ;  /* 0x0000000400607947 */ /* 0x000fea0003800000 */
.L_x_54213:
        /* <DEDUP_REMOVED lines=10> */
.L_x_54226:
[----:B------:R-:W-:-:S05]  /*d970*/  CS2R R6, SRZ ;  /* 0x0000000000067805 */ /* 0x000fca000001ff00 */
[----:B------:R0:W-:Y:S01]  /*d980*/  STG.E.128 desc[UR36][R2.64], R4 ;  /* 0x0000000402007986 */ /* 0x0001e2000c101d24 */
[----:B------:R-:W-:Y:S05]  /*d990*/  BRA `(.L_x_54206) ;  /* 0x00000004002c7947 */ /* 0x000fea0003800000 */
.L_x_54225:
[----:B------:R-:W-:-:S09]  /*d9a0*/  UISETP.NE.AND UP0, UPT, UR4, 0xf, UPT ;  /* 0x0000000f0400788c */ /* 0x000fd2000bf05270 */
[----:B------:R-:W-:Y:S05]  /*d9b0*/  BRA.U !UP0, `(.L_x_54227) ;  /* 0x0000000508087547 */ /* 0x000fea000b800000 */
[----:B------:R-:W-:-:S09]  /*d9c0*/  UISETP.NE.AND UP0, UPT, UR4, 0x17, UPT ;  /* 0x000000170400788c */ /* 0x000fd2000bf05270 */
[----:B------:R-:W-:Y:S05]  /*d9d0*/  BRA.U !UP0, `(.L_x_54228) ;  /* 0x0000000108a07547 */ /* 0x000fea000b800000 */
[----:B------:R-:W-:-:S09]  /*d9e0*/  UISETP.NE.AND UP0, UPT, UR4, 0x18, UPT ;  /* 0x000000180400788c */ /* 0x000fd2000bf05270 */
[----:B------:R-:W-:Y:S05]  /*d9f0*/  BRA.U !UP0, `(.L_x_54229) ;  /* 0x0000000108447547 */ /* 0x000fea000b800000 */
.L_x_54205:
        /* <DEDUP_REMOVED lines=16> */
.L_x_54230:
[----:B------:R-:W-:Y:S05]  /*db00*/  BRA `(.L_x_54206) ;  /* 0x0000000000d07947 */ /* 0x000fea0003800000 */
.L_x_54229:
        /* <DEDUP_REMOVED lines=17> */
.L_x_54232:
[----:B------:R-:W-:Y:S05]  /*dc20*/  BSYNC.RECONVERGENT B0 ;  /* 0x0000000000007941 */ /* 0x000fea0003800200 */
.L_x_54231:
[----:B------:R-:W-:-:S05]  /*dc30*/  LOP3.LUT R7, R0, 0x80, R7, 0xf8, !PT ;  /* 0x0000008000077812 */ /* 0x000fca00078ef807 */
[----:B------:R0:W-:Y:S01]  /*dc40*/  STG.E.U8 desc[UR36][R2.64], R7 ;  /* 0x0000000702007986 */ /* 0x0001e2000c101124 */
[----:B------:R-:W-:Y:S05]  /*dc50*/  BRA `(.L_x_54206) ;  /* 0x00000000007c7947 */ /* 0x000fea0003800000 */
.L_x_54228:
        /* <DEDUP_REMOVED lines=16> */
.L_x_54234:
[----:B------:R-:W-:Y:S01]  /*dd60*/  IMAD.MOV.U32 R0, RZ, RZ, 0x7f ;  /* 0x0000007fff007424 */ /* 0x000fe200078e00ff */
[----:B------:R-:W-:-:S04]  /*dd70*/  ISETP.GT.U32.AND P0, PT, R6, 0x7f800000, PT ;  /* 0x7f8000000600780c */ /* 0x000fc80003f04070 */
[----:B------:R-:W-:-:S09]  /*dd80*/  SEL R0, R0, 0x7c, P0 ;  /* 0x0000007c00007807 */ /* 0x000fd20000000000 */
.L_x_54235:
[----:B------:R-:W-:Y:S05]  /*dd90*/  BSYNC.RECONVERGENT B0 ;  /* 0x0000000000007941 */ /* 0x000fea0003800200 */
.L_x_54233:
[----:B------:R-:W-:-:S04]  /*dda0*/  SHF.R.U32.HI R5, RZ, 0x18, R7 ;  /* 0x00000018ff057819 */ /* 0x000fc80000011607 */
[----:B------:R-:W-:-:S05]  /*ddb0*/  LOP3.LUT R5, R0, 0x80, R5, 0xf8, !PT ;  /* 0x0000008000057812 */ /* 0x000fca00078ef805 */
[----:B------:R0:W-:Y:S01]  /*ddc0*/  STG.E.U8 desc[UR36][R2.64], R5 ;  /* 0x0000000502007986 */ /* 0x0001e2000c101124 */
[----:B------:R-:W-:Y:S05]  /*ddd0*/  BRA `(.L_x_54206) ;  /* 0x00000000001c7947 */ /* 0x000fea0003800000 */
.L_x_54227:
[----:B------:R-:W-:Y:S01]  /*dde0*/  UMOV UR4, 0xf0000000 ;  /* 0xf000000000047882 */ /* 0x000fe20000000000 */
[----:B------:R-:W-:Y:S01]  /*ddf0*/  UMOV UR5, 0x380fffff ;  /* 0x380fffff00057882 */ /* 0x000fe20000000000 */
[----:B------:R-:W0:Y:S01]  /*de00*/  F2F.F32.F64 R0, R4 ;  /* 0x0000000400007310 */ /* 0x000e220000301000 */
[----:B------:R-:W-:-:S14]  /*de10*/  DSETP.GEU.AND P0, PT, |R4|, UR4, PT ;  /* 0x0000000404007e2a */ /* 0x000fdc000bf0e200 */
[----:B0-----:R-:W-:-:S05]  /*de20*/  @!P0 FMUL R0, R0, 1.175494350822287508e-38 ;  /* 0x0080000000008820 */ /* 0x001fca0000400000 */
[----:B------:R-:W-:-:S05]  /*de30*/  F2FP.BF16.F32.PACK_AB R0, RZ, R0 ;  /* 0x00000000ff00723e */ /* 0x000fca00000010ff */
[----:B------:R0:W-:Y:S02]  /*de40*/  STG.E.U16 desc[UR36][R2.64], R0 ;  /* 0x0000000002007986 */ /* 0x0001e4000c101524 */
.L_x_54206:
[----:B------:R-:W-:-:S07]  /*de50*/  IADD3 R19, PT, PT, R19, 0x80, RZ ;  /* 0x0000008013137810 */ /* 0x000fce0007ffe0ff */
.L_x_54135:
[----:B------:R-:W-:Y:S05]  /*de60*/  BSYNC.RECONVERGENT B6 ;  /* 0x0000000000067941 */ /* 0x000fea0003800200 */
.L_x_54134:
[----:B------:R-:W5:Y:S02]  /*de70*/  LDCU UR4, c[0x0][0x380] ;  /* 0x00007000ff0477ac */ /* 0x000f640008000800 */
[----:B-----5:R-:W-:-:S13]  /*de80*/  ISETP.GE.AND P0, PT, R19, UR4, PT ;  /* 0x0000000413007c0c */ /* 0x020fda000bf06270 */
[----:B------:R-:W-:Y:S05]  /*de90*/  @P0 EXIT ;  /* 0x000000000000094d */ /* 0x000fea0003800000 */
[----:B------:R-:W5:Y:S01]  /*dea0*/  LDCU UR4, c[0x0][0x388] ;  /* 0x00007100ff0477ac */ /* 0x000f620008000800 */
[----:B------:R-:W-:Y:S01]  /*deb0*/  IMAD.MOV.U32 R22, RZ, RZ, RZ ;  /* 0x000000ffff167224 */ /* 0x000fe200078e00ff */
[----:B------:R-:W-:Y:S01]  /*dec0*/  MOV R16, RZ ;  /* 0x000000ff00107202 */ /* 0x000fe20000000f00 */
[----:B0--3--:R-:W-:Y:S01]  /*ded0*/  IMAD.MOV.U32 R0, RZ, RZ, RZ ;  /* 0x000000ffff007224 */ /* 0x009fe200078e00ff */
        /* <DEDUP_REMOVED lines=350> */
.L_x_54236:
[----:B------:R-:W1:Y:S01]  /*f4c0*/  LDCU.64 UR8, c[0x0][0x5f0] ;  /* 0x0000be00ff0877ac */ /* 0x000e620008000a00 */
[----:B------:R-:W-:Y:S01]  /*f4d0*/  BSSY.RECONVERGENT B6, `(.L_x_54237) ;  /* 0x00000ef000067945 */ /* 0x000fe20003800200 */
[----:B------:R-:W0:Y:S01]  /*f4e0*/  LDCU.64 UR6, c[0x0][0x5e8] ;  /* 0x0000bd00ff0677ac */ /* 0x000e220008000a00 */
[----:B------:R-:W-:-:S04]  /*f4f0*/  UPRMT UR4, UR40, 0x7771, URZ ;  /* 0x0000777128047896 */ /* 0x000fc800080000ff */
[----:B------:R-:W-:Y:S01]  /*f500*/  UISETP.GT.AND UP0, UPT, UR4, 0x9, UPT ;  /* 0x000000090400788c */ /* 0x000fe2000bf04270 */
[----:B-12-4-:R-:W-:Y:S02]  /*f510*/  IADD3 R2, P1, PT, R0, UR8, RZ ;  /* 0x0000000800027c10 */ /* 0x016fe4000ff3e0ff */
        /* <DEDUP_REMOVED lines=15> */
.L_x_54241:
[----:B------:R-:W2:Y:S02]  /*f610*/  LDG.E.U8 R2, desc[UR36][R2.64] ;  /* 0x0000002402027981 */ /* 0x000ea4000c1e1100 */
[----:B--2---:R0:W1:Y:S01]  /*f620*/  I2F.F64.U16 R18, R2 ;  /* 0x0000000200127312 */ /* 0x0040620000101800 */
[----:B------:R-:W-:Y:S05]  /*f630*/  BRA `(.L_x_54243) ;  /* 0x0000000c00607947 */ /* 0x000fea0003800000 */
.L_x_54240:
        /* <DEDUP_REMOVED lines=9> */
.L_x_54245:
[----:B------:R-:W2:Y:S02]  /*f6d0*/  LDG.E R2, desc[UR36][R2.64] ;  /* 0x0000002402027981 */ /* 0x000ea4000c1e1900 */
[----:B--2---:R0:W1:Y:S01]  /*f6e0*/  I2F.F64 R18, R2 ;  /* 0x0000000200127312 */ /* 0x0040620000201c00 */
[----:B------:R-:W-:Y:S05]  /*f6f0*/  BRA `(.L_x_54243) ;  /* 0x0000000c00307947 */ /* 0x000fea0003800000 */
.L_x_54244:
[----:B------:R-:W2:Y:S02]  /*f700*/  LDG.E.U16 R2, desc[UR36][R2.64] ;  /* 0x0000002402027981 */ /* 0x000ea4000c1e1500 */
[----:B--2---:R0:W1:Y:S01]  /*f710*/  I2F.F64.S16 R18, R2 ;  /* 0x0000000200127312 */ /* 0x0040620000101c00 */
[----:B------:R-:W-:Y:S05]  /*f720*/  BRA `(.L_x_54243) ;  /* 0x0000000c00247947 */ /* 0x000fea0003800000 */
.L_x_54239:
        /* <DEDUP_REMOVED lines=8> */
[----:B------:R-:W4:Y:S01]  /*f7b0*/  F2F.F64.F32 R18, R18 ;  /* 0x0000001200127310 */ /* 0x000f220000201800 */
[----:B------:R-:W-:Y:S05]  /*f7c0*/  BRA `(.L_x_54243) ;  /* 0x0000000800fc7947 */ /* 0x000fea0003800000 */
.L_x_54247:
[----:B------:R-:W2:Y:S02]  /*f7d0*/  LDG.E.U16 R0, desc[UR36][R2.64] ;  /* 0x0000002402007981 */ /* 0x000ea4000c1e1500 */
[----:B--2---:R-:W-:-:S05]  /*f7e0*/  HADD2.F32 R0, -RZ, R0.H0_H0 ;  /* 0x20000000ff007230 */ /* 0x004fca0000004100 */
[----:B------:R-:W-:-:S04]  /*f7f0*/  FMUL.FTZ R0, R0, 1 ;  /* 0x3f80000000007820 */ /* 0x000fc80000410000 */
[----:B------:R0:W1:Y:S01]  /*f800*/  F2F.F64.F32 R18, R0 ;  /* 0x0000000000127310 */ /* 0x0000620000201800 */
[----:B------:R-:W-:Y:S05]  /*f810*/  BRA `(.L_x_54243) ;  /* 0x0000000800e87947 */ /* 0x000fea0003800000 */
.L_x_54246:
        /* <DEDUP_REMOVED lines=10> */
.L_x_54249:
[----:B------:R-:W2:Y:S02]  /*f8c0*/  LDG.E.U16 R2, desc[UR36][R2.64] ;  /* 0x0000002402027981 */ /* 0x000ea4000c1e1500 */
[----:B--2---:R-:W-:-:S05]  /*f8d0*/  HADD2.F32 R0, -RZ, R2.H0_H0 ;  /* 0x20000002ff007230 */ /* 0x004fca0000004100 */
[----:B------:R-:W-:-:S04]  /*f8e0*/  FMUL.FTZ R0, R0, 1 ;  /* 0x3f80000000007820 */ /* 0x000fc80000410000 */
[----:B------:R1:W2:Y:S01]  /*f8f0*/  F2F.F64.F32 R18, R0 ;  /* 0x0000000000127310 */ /* 0x0002a20000201800 */
[----:B------:R-:W-:Y:S05]  /*f900*/  BRA `(.L_x_54243) ;  /* 0x0000000800ac7947 */ /* 0x000fea0003800000 */
.L_x_54248:
[----:B------:R3:W5:Y:S01]  /*f910*/  LDG.E.64 R18, desc[UR36][R2.64] ;  /* 0x0000002402127981 */ /* 0x000762000c1e1b00 */
[----:B------:R-:W-:Y:S05]  /*f920*/  BRA `(.L_x_54243) ;  /* 0x0000000800a47947 */ /* 0x000fea0003800000 */
.L_x_54238:
        /* <DEDUP_REMOVED lines=13> */
.L_x_54252:
[----:B------:R0:W5:Y:S01]  /*fa00*/  LDG.E.64 R18, desc[UR36][R2.64] ;  /* 0x0000002402127981 */ /* 0x000162000c1e1b00 */
[----:B------:R-:W-:Y:S05]  /*fa10*/  BRA `(.L_x_54243) ;  /* 0x0000000800687947 */ /* 0x000fea0003800000 */
.L_x_54251:
        /* <DEDUP_REMOVED lines=25> */
[----:B------:R0:W1:Y:S01]  /*fbb0*/  F2F.F64.F32 R18, R5 ;  /* 0x0000000500127310 */ /* 0x0000620000201800 */
[----:B------:R-:W-:Y:S05]  /*fbc0*/  BRA `(.L_x_54243) ;  /* 0x0000000400fc7947 */ /* 0x000fea0003800000 */
.L_x_54254:
        /* <DEDUP_REMOVED lines=14> */
.L_x_54253:
[----:B------:R-:W2:Y:S02]  /*fcb0*/  LDG.E.U16 R0, desc[UR36][R2.64] ;  /* 0x0000002402007981 */ /* 0x000ea4000c1e1500 */
[----:B--2---:R-:W-:-:S05]  /*fcc0*/  SHF.L.U32 R0, R0, 0x10, RZ ;  /* 0x0000001000007819 */ /* 0x004fca00000006ff */
[----:B------:R-:W-:-:S04]  /*fcd0*/  FMUL.FTZ R0, R0, 1 ;  /* 0x3f80000000007820 */ /* 0x000fc80000410000 */
[----:B------:R0:W1:Y:S01]  /*fce0*/  F2F.F64.F32 R18, R0 ;  /* 0x0000000000127310 */ /* 0x0000620000201800 */
[----:B------:R-:W-:Y:S05]  /*fcf0*/  BRA `(.L_x_54243) ;  /* 0x0000000400b07947 */ /* 0x000fea0003800000 */
.L_x_54250:
        /* <DEDUP_REMOVED lines=11> */
.L_x_54257:
        /* <DEDUP_REMOVED lines=21> */
.L_x_54259:
[----:B------:R-:W-:Y:S05]  /*ff00*/  BSYNC.RECONVERGENT B0 ;  /* 0x0000000000007941 */ /* 0x000fea0003800200 */
.L_x_54258:
[----:B------:R-:W-:Y:S01]  /*ff10*/  IMAD.SHL.U32 R0, R0, 0x100000, RZ ;  /* 0x0010000000007824 */ /* 0x000fe200078e00ff */
[----:B------:R-:W-:-:S04]  /*ff20*/  LEA R2, R2, 0x3b800000, 0x17 ;  /* 0x3b80000002027811 */ /* 0x000fc800078eb8ff */
[----:B------:R-:W-:-:S05]  /*ff30*/  LOP3.LUT R0, R2, R0, R7, 0xfe, !PT ;  /* 0x0000000002007212 */ /* 0x000fca00078efe07 */
[----:B------:R-:W-:-:S04]  /*ff40*/  FMUL.FTZ R0, R0, 1 ;  /* 0x3f80000000007820 */ /* 0x000fc80000410000 */
[----:B------:R0:W1:Y:S01]  /*ff50*/  F2F.F64.F32 R18, R0 ;  /* 0x0000000000127310 */ /* 0x0000620000201800 */
[----:B------:R-:W-:Y:S05]  /*ff60*/  BRA `(.L_x_54243) ;  /* 0x0000000400147947 */ /* 0x000fea0003800000 */
.L_x_54256:
        /* <DEDUP_REMOVED lines=21> */
.L_x_54261:
[----:B------:R-:W-:Y:S05]  /*100c0*/  BSYNC.RECONVERGENT B0 ;  /* 0x0000000000007941 */ /* 0x000fea0003800200 */
.L_x_54260:
[----:B------:R-:W-:Y:S01]  /*100d0*/  IMAD.SHL.U32 R0, R0, 0x200000, RZ ;  /* 0x0020000000007824 */ /* 0x000fe200078e00ff */
[----:B------:R-:W-:-:S04]  /*100e0*/  LEA R2, R2, 0x37800000, 0x17 ;  /* 0x3780000002027811 */ /* 0x000fc800078eb8ff */
[----:B------:R-:W-:-:S05]  /*100f0*/  LOP3.LUT R0, R2, R0, R7, 0xfe, !PT ;  /* 0x0000000002007212 */ /* 0x000fca00078efe07 */
[----:B------:R-:W-:-:S04]  /*10100*/  FMUL.FTZ R0, R0, 1 ;  /* 0x3f80000000007820 */ /* 0x000fc80000410000 */
[----:B------:R0:W1:Y:S01]  /*10110*/  F2F.F64.F32 R18, R0 ;  /* 0x0000000000127310 */ /* 0x0000620000201800 */
[----:B------:R-:W-:Y:S05]  /*10120*/  BRA `(.L_x_54243) ;  /* 0x0000000000a47947 */ /* 0x000fea0003800000 */
.L_x_54255:
        /* <DEDUP_REMOVED lines=18> */
.L_x_54242:
        /* <DEDUP_REMOVED lines=16> */
.L_x_54264:
[----:B------:R-:W-:Y:S01]  /*10350*/  CS2R R18, SRZ ;  /* 0x0000000000127805 */ /* 0x000fe2000001ff00 */
[----:B------:R-:W-:Y:S06]  /*10360*/  BRA `(.L_x_54243) ;  /* 0x0000000000147947 */ /* 0x000fec0003800000 */
.L_x_54263:
[----:B------:R-:W2:Y:S02]  /*10370*/  LDG.E.64 R18, desc[UR36][R2.64] ;  /* 0x0000002402127981 */ /* 0x000ea4000c1e1b00 */
[----:B--2---:R-:W0:Y:S01]  /*10380*/  I2F.F64.U64 R18, R18 ;  /* 0x0000001200127312 */ /* 0x004e220000301800 */
[----:B------:R-:W-:Y:S05]  /*10390*/  BRA `(.L_x_54243) ;  /* 0x0000000000087947 */ /* 0x000fea0003800000 */
.L_x_54262:
[----:B------:R-:W2:Y:S02]  /*103a0*/  LDG.E R2, desc[UR36][R2.64] ;  /* 0x0000002402027981 */ /* 0x000ea4000c1e1900 */
[----:B--2---:R0:W1:Y:S02]  /*103b0*/  I2F.F64.U32 R18, R2 ;  /* 0x0000000200127312 */ /* 0x0040640000201800 */
.L_x_54243:
[----:B------:R-:W-:Y:S05]  /*103c0*/  BSYNC.RECONVERGENT B6 ;  /* 0x0000000000067941 */ /* 0x000fea0003800200 */
.L_x_54237:
        /* <DEDUP_REMOVED lines=16> */
[----:B---3--:R3:W0:Y:S01]  /*104d0*/  I2F.F64.S16 R32, R22 ;  /* 0x0000001600207312 */ /* 0x0086220000101c00 */
[----:B------:R-:W-:Y:S05]  /*104e0*/  BRA `(.L_x_54271) ;  /* 0x0000000c006c7947 */ /* 0x000fea0003800000 */
.L_x_54269:
[----:B------:R-:W3:Y:S02]  /*104f0*/  LDG.E.U8 R22, desc[UR36][R22.64] ;  /* 0x0000002416167981 */ /* 0x000ee4000c1e1100 */
[----:B---3--:R3:W0:Y:S01]  /*10500*/  I2F.F64.U16 R32, R22 ;  /* 0x0000001600207312 */ /* 0x0086220000101800 */
[----:B------:R-:W-:Y:S05]  /*10510*/  BRA `(.L_x_54271) ;  /* 0x0000000c00607947 */ /* 0x000fea0003800000 */
.L_x_54268:
[----:B------:R-:W-:-:S09]  /*10520*/  UISETP.NE.AND UP0, UPT, UR4, 0x2, UPT ;  /* 0x000000020400788c */ /* 0x000fd2000bf05270 */
[----:B------:R-:W-:Y:S05]  /*10530*/  BRA.U !UP0, `(.L_x_54272) ;  /* 0x0000000108287547 */ /* 0x000fea000b800000 */
[----:B------:R-:W-:-:S09]  /*10540*/  UISETP.NE.AND UP0, UPT, UR4, 0x3, UPT ;  /* 0x000000030400788c */ /* 0x000fd2000bf05270 */
[----:B------:R-:W-:Y:S05]  /*10550*/  BRA.U !UP0, `(.L_x_54273) ;  /* 0x0000000108147547 */ /* 0x000fea000b800000 */
[----:B------:R-:W-:-:S09]  /*10560*/  UISETP.NE.AND UP0, UPT, UR4, 0x4, UPT ;  /* 0x000000040400788c */ /* 0x000fd2000bf05270 */
[----:B------:R-:W-:Y:S05]  /*10570*/  BRA.U UP0, `(.L_x_54270) ;  /* 0x0000000900ec7547 */ /* 0x000fea000b800000 */
[----:B------:R-:W3:Y:S02]  /*10580*/  LDG.E.64 R32, desc[UR36][R22.64] ;  /* 0x0000002416207981 */ /* 0x000ee4000c1e1b00 */
[----:B---3--:R-:W3:Y:S01]  /*10590*/  I2F.F64.S64 R32, R32 ;  /* 0x0000002000207312 */ /* 0x008ee20000301c00 */
[----:B------:R-:W-:Y:S05]  /*105a0*/  BRA `(.L_x_54271) ;  /* 0x0000000c003c7947 */ /* 0x000fea0003800000 */
.L_x_54273:
[----:B------:R-:W3:Y:S02]  /*105b0*/  LDG.E R22, desc[UR36][R22.64] ;  /* 0x0000002416167981 */ /* 0x000ee4000c1e1900 */
[----:B---3--:R3:W0:Y:S01]  /*105c0*/  I2F.F64 R32, R22 ;  /* 0x0000001600207312 */ /* 0x0086220000201c00 */
[----:B------:R-:W-:Y:S05]  /*105d0*/  BRA `(.L_x_54271) ;  /* 0x0000000c00307947 */ /* 0x000fea0003800000 */
.L_x_54272:
[----:B------:R-:W3:Y:S02]  /*105e0*/  LDG.E.U16 R22, desc[UR36][R22.64] ;  /* 0x0000002416167981 */ /* 0x000ee4000c1e1500 */
[----:B---3--:R3:W0:Y:S01]  /*105f0*/  I2F.F64.S16 R32, R22 ;  /* 0x0000001600207312 */ /* 0x0086220000101c00 */
[----:B------:R-:W-:Y:S05]  /*10600*/  BRA `(.L_x_54271) ;  /* 0x0000000c00247947 */ /* 0x000fea0003800000 */
.L_x_54267:
        /* <DEDUP_REMOVED lines=10> */
.L_x_54275:
[----:B01----:R-:W3:Y:S02]  /*106b0*/  LDG.E.U16 R0, desc[UR36][R22.64] ;  /* 0x0000002416007981 */ /* 0x003ee4000c1e1500 */
[----:B---3--:R-:W-:-:S05]  /*106c0*/  HADD2.F32 R0, -RZ, R0.H0_H0 ;  /* 0x20000000ff007230 */ /* 0x008fca0000004100 */
[----:B------:R-:W-:-:S04]  /*106d0*/  FMUL.FTZ R0, R0, 1 ;  /* 0x3f80000000007820 */ /* 0x000fc80000410000 */
[----:B------:R0:W1:Y:S01]  /*106e0*/  F2F.F64.F32 R32, R0 ;  /* 0x0000000000207310 */ /* 0x0000620000201800 */
[----:B------:R-:W-:Y:S05]  /*106f0*/  BRA `(.L_x_54271) ;  /* 0x0000000800e87947 */ /* 0x000fea0003800000 */
.L_x_54274:
        /* <DEDUP_REMOVED lines=10> */
.L_x_54277:
[----:B------:R-:W0:Y:S02]  /*107a0*/  LDG.E.U16 R22, desc[UR36][R22.64] ;  /* 0x0000002416167981 */ /* 0x000e24000c1e1500 */
[----:B01----:R-:W-:-:S05]  /*107b0*/  HADD2.F32 R0, -RZ, R22.H0_H0 ;  /* 0x20000016ff007230 */ /* 0x003fca0000004100 */
[----:B------:R-:W-:-:S04]  /*107c0*/  FMUL.FTZ R0, R0, 1 ;  /* 0x3f80000000007820 */ /* 0x000fc80000410000 */
[----:B------:R0:W1:Y:S01]  /*107d0*/  F2F.F64.F32 R32, R0 ;  /* 0x0000000000207310 */ /* 0x0000620000201800 */
[----:B------:R-:W-:Y:S05]  /*107e0*/  BRA `(.L_x_54271) ;  /* 0x0000000800ac7947 */ /* 0x000fea0003800000 */
.L_x_54276:
[----:B------:R3:W5:Y:S01]  /*107f0*/  LDG.E.64 R32, desc[UR36][R22.64] ;  /* 0x0000002416207981 */ /* 0x000762000c1e1b00 */
[----:B------:R-:W-:Y:S05]  /*10800*/  BRA `(.L_x_54271) ;  /* 0x0000000800a47947 */ /* 0x000fea0003800000 */
.L_x_54266:
        /* <DEDUP_REMOVED lines=13> */
.L_x_54280:
[----:B------:R3:W5:Y:S01]  /*108e0*/  LDG.E.64 R32, desc[UR36][R22.64] ;  /* 0x0000002416207981 */ /* 0x000762000c1e1b00 */
[----:B------:R-:W-:Y:S05]  /*108f0*/  BRA `(.L_x_54271) ;  /* 0x0000000800687947 */ /* 0x000fea0003800000 */
.L_x_54279:
[----:B------:R-:W-:-:S09]  /*10900*/  UISETP.NE.AND UP0, UPT, UR4, 0xf, UPT ;  /* 0x0000000f0400788c */ /* 0x000fd2000bf05270 */
[----:B------:R-:W-:Y:S05]  /*10910*/  BRA.U !UP0, `(.L_x_54281) ;  /* 0x00000001089c7547 */ /* 0x000fea000b800000 */
[----:B------:R-:W-:-:S09]  /*10920*/  UISETP.NE.AND UP0, UPT, UR4, 0x17, UPT ;  /* 0x000000170400788c */ /* 0x000fd2000bf05270 */
[----:B------:R-:W-:Y:S05]  /*10930*/  BRA.U !UP0, `(.L_x_54282) ;  /* 0x00000001085c7547 */ /* 0x000fea000b800000 */
[----:B------:R-:W-:-:S09]  /*10940*/  UISETP.NE.AND UP0, UPT, UR4, 0x18, UPT ;  /* 0x000000180400788c */ /* 0x000fd2000bf05270 */
[----:B------:R-:W-:Y:S05]  /*10950*/  BRA.U UP0, `(.L_x_54270) ;  /* 0x0000000500f47547 */ /* 0x000fea000b800000 */
[----:B01----:R-:W3:Y:S01]  /*10960*/  LDG.E.U8 R0, desc[UR36][R22.64] ;  /* 0x0000002416007981 */ /* 0x003ee2000c1e1100 */
        /* <DEDUP_REMOVED lines=20> */
.L_x_54282:
[----:B0-----:R-:W1:Y:S02]  /*10ab0*/  LDG.E.U8 R3, desc[UR36][R22.64] ;  /* 0x0000002416037981 */ /* 0x001e64000c1e1100 */
[C---:B-1----:R-:W-:Y:S02]  /*10ac0*/  IMAD.SHL.U32 R0, R3.reuse, 0x2000000, RZ ;  /* 0x0200000003007824 */ /* 0x042fe400078e00ff */
        /* <DEDUP_REMOVED lines=12> */
.L_x_54281:
[----:B01----:R-:W3:Y:S02]  /*10b90*/  LDG.E.U16 R0, desc[UR36][R22.64] ;  /* 0x0000002416007981 */ /* 0x003ee4000c1e1500 */
[----:B---3--:R-:W-:-:S05]  /*10ba0*/  SHF.L.U32 R0, R0, 0x10, RZ ;  /* 0x0000001000007819 */ /* 0x008fca00000006ff */
[----:B------:R-:W-:-:S04]  /*10bb0*/  FMUL.FTZ R0, R0, 1 ;  /* 0x3f80000000007820 */ /* 0x000fc80000410000 */
[----:B------:R0:W1:Y:S01]  /*10bc0*/  F2F.F64.F32 R32, R0 ;  /* 0x0000000000207310 */ /* 0x0000620000201800 */
[----:B------:R-:W-:Y:S05]  /*10bd0*/  BRA `(.L_x_54271) ;  /* 0x0000000400b07947 */ /* 0x000fea0003800000 */
.L_x_54278:
        /* <DEDUP_REMOVED lines=9> */
[----:B---3--:R3:W0:Y:S01]  /*10c70*/  I2F.F64.U16 R32, R22 ;  /* 0x0000001600207312 */ /* 0x0086220000101800 */
[----:B------:R-:W-:Y:S05]  /*10c80*/  BRA `(.L_x_54271) ;  /* 0x0000000400847947 */ /* 0x000fea0003800000 */
.L_x_54285:
        /* <DEDUP_REMOVED lines=8> */
[--C-:B01----:R-:W-:Y:S01]  /*10d10*/  SHF.R.U32.HI R0, RZ, 0x3, R22.reuse ;  /* 0x00000003ff007819 */ /* 0x103fe20000011616 */
        /* <DEDUP_REMOVED lines=12> */
.L_x_54287:
[----:B------:R-:W-:Y:S05]  /*10de0*/  BSYNC.RECONVERGENT B0 ;  /* 0x0000000000007941 */ /* 0x000fea0003800200 */
.L_x_54286:
[----:B------:R-:W-:Y:S01]  /*10df0*/  IMAD.SHL.U32 R0, R0, 0x100000, RZ ;  /* 0x0010000000007824 */ /* 0x000fe200078e00ff */
[----:B------:R-:W-:-:S04]  /*10e00*/  LEA R2, R2, 0x3b800000, 0x17 ;  /* 0x3b80000002027811 */ /* 0x000fc800078eb8ff */
[----:B------:R-:W-:-:S05]  /*10e10*/  LOP3.LUT R0, R2, R0, R7, 0xfe, !PT ;  /* 0x0000000002007212 */ /* 0x000fca00078efe07 */
[----:B------:R-:W-:-:S04]  /*10e20*/  FMUL.FTZ R0, R0, 1 ;  /* 0x3f80000000007820 */ /* 0x000fc80000410000 */
[----:B------:R0:W1:Y:S01]  /*10e30*/  F2F.F64.F32 R32, R0 ;  /* 0x0000000000207310 */ /* 0x0000620000201800 */
[----:B------:R-:W-:Y:S05]  /*10e40*/  BRA `(.L_x_54271) ;  /* 0x0000000400147947 */ /* 0x000fea0003800000 */
.L_x_54284:
[----:B------:R-:W3:Y:S01]  /*10e50*/  LDG.E.U8 R22, desc[UR36][R22.64] ;  /* 0x0000002416167981 */ /* 0x000ee2000c1e1100 */
[----:B------:R-:W-:Y:S02]  /*10e60*/  CS2R R32, SRZ ;  /* 0x0000000000207805 */ /* 0x000fe4000001ff00 */
[----:B---3--:R-:W-:-:S13]  /*10e70*/  ISETP.NE.AND P0, PT, R22, RZ, PT ;  /* 0x000000ff1600720c */ /* 0x008fda0003f05270 */
[----:B------:R-:W-:Y:S05]  /*10e80*/  @!P0 BRA `(.L_x_54271) ;  /* 0x0000000400048947 */ /* 0x000fea0003800000 */
[----:B------:R-:W-:-:S13]  /*10e90*/  ISETP.NE.AND P0, PT, R22, 0x80, PT ;  /* 0x000000801600780c */ /* 0x000fda0003f05270 */
[----:B------:R-:W-:Y:S01]  /*10ea0*/  @!P0 MOV R32, 0x20000000 ;  /* 0x2000000000208802 */ /* 0x000fe20000000f00 */
[----:B------:R-:W-:Y:S01]  /*10eb0*/  @!P0 IMAD.MOV.U32 R33, RZ, RZ, 0x7ff80000 ;  /* 0x7ff80000ff218424 */ /* 0x000fe200078e00ff */
[----:B------:R-:W-:Y:S06]  /*10ec0*/  @!P0 BRA `(.L_x_54271) ;  /* 0x0000000000f48947 */ /* 0x000fec0003800000 */
[--C-:B01----:R-:W-:Y:S01]  /*10ed0*/  SHF.R.U32.HI R0, RZ, 0x2, R22.reuse ;  /* 0x00000002ff007819 */ /* 0x103fe20000011616 */
        /* <DEDUP_REMOVED lines=12> */
.L_x_54289:
[----:B------:R-:W-:Y:S05]  /*10fa0*/  BSYNC.RECONVERGENT B0 ;  /* 0x0000000000007941 */ /* 0x000fea0003800200 */
.L_x_54288:
[----:B------:R-:W-:Y:S01]  /*10fb0*/  IMAD.SHL.U32 R0, R0, 0x200000, RZ ;  /* 0x0020000000007824 */ /* 0x000fe200078e00ff */
[----:B------:R-:W-:-:S04]  /*10fc0*/  LEA R2, R2, 0x37800000, 0x17 ;  /* 0x3780000002027811 */ /* 0x000fc800078eb8ff */
[----:B------:R-:W-:-:S05]  /*10fd0*/  LOP3.LUT R0, R2, R0, R7, 0xfe, !PT ;  /* 0x0000000002007212 */ /* 0x000fca00078efe07 */
[----:B------:R-:W-:-:S04]  /*10fe0*/  FMUL.FTZ R0, R0, 1 ;  /* 0x3f80000000007820 */ /* 0x000fc80000410000 */
[----:B------:R0:W1:Y:S01]  /*10ff0*/  F2F.F64.F32 R32, R0 ;  /* 0x0000000000207310 */ /* 0x0000620000201800 */
[----:B------:R-:W-:Y:S05]  /*11000*/  BRA `(.L_x_54271) ;  /* 0x0000000000a47947 */ /* 0x000fea0003800000 */
.L_x_54283:
[----:B------:R-:W-:-:S09]  /*11010*/  UISETP.NE.AND UP0, UPT, UR4, 0x1c, UPT ;  /* 0x0000001c0400788c */ /* 0x000fd2000bf05270 */
[----:B------:R-:W-:Y:S05]  /*11020*/  BRA.U !UP0, `(.L_x_54290) ;  /* 0x0000000108947547 */ /* 0x000fea000b800000 */
[----:B------:R-:W-:-:S09]  /*11030*/  UISETP.NE.AND UP0, UPT, UR4, 0x1d, UPT ;  /* 0x0000001d0400788c */ /* 0x000fd2000bf05270 */
[----:B------:R-:W-:Y:S05]  /*11040*/  BRA.U !UP0, `(.L_x_54291) ;  /* 0x0000000108807547 */ /* 0x000fea000b800000 */
[----:B------:R-:W-:-:S09]  /*11050*/  UISETP.NE.AND UP0, UPT, UR4, 0x2c, UPT ;  /* 0x0000002c0400788c */ /* 0x000fd2000bf05270 */
[----:B------:R-:W-:Y:S05]  /*11060*/  BRA.U UP0, `(.L_x_54270) ;  /* 0x0000000100307547 */ /* 0x000fea000b800000 */
[----:B01----:R-:W3:Y:S01]  /*11070*/  LDG.E.U8 R0, desc[UR36][R22.64] ;  /* 0x0000002416007981 */ /* 0x003ee2000c1e1100 */
[----:B------:R-:W-:Y:S02]  /*11080*/  HFMA2 R33, -RZ, RZ, 0.5, 0 ;  /* 0x38000000ff217431 */ /* 0x000fe400000001ff */
        /* <DEDUP_REMOVED lines=10> */
.L_x_54270:
[----:B01----:R-:W-:Y:S01]  /*11130*/  MOV R0, 0x0 ;  /* 0x0000000000007802 */ /* 0x003fe20000000f00 */
[----:B------:R-:W0:Y:S01]  /*11140*/  LDCU.64 UR4, c[0x4][0x198] ;  /* 0x01003300ff0477ac */ /* 0x000e220008000a00 */
[----:B------:R-:W-:Y:S02]  /*11150*/  HFMA2 R13, -RZ, RZ, 0, 0 ;  /* 0x00000000ff0d7431 */ /* 0x000fe400000001ff */
[----:B------:R-:W-:Y:S01]  /*11160*/  IMAD.MOV.U32 R8, RZ, RZ, 0x4e ;  /* 0x0000004eff087424 */ /* 0x000fe200078e00ff */
[----:B------:R1:W3:Y:S01]  /*11170*/  LDC.64 R2, c[0x4][R0] ;  /* 0x0100000000027b82 */ /* 0x0002e20000000a00 */
[----:B------:R-:W2:Y:S01]  /*11180*/  LDCU.64 UR6, c[0x4][0x1a0] ;  /* 0x01003400ff0677ac */ /* 0x000ea20008000a00 */
[----:B------:R-:W-:Y:S01]  /*11190*/  IMAD.MOV.U32 R12, RZ, RZ, 0x1 ;  /* 0x00000001ff0c7424 */ /* 0x000fe200078e00ff */
[----:B------:R-:W4:Y:S01]  /*111a0*/  LDCU.64 UR8, c[0x4][0x58] ;  /* 0x01000b00ff0877ac */ /* 0x000f220008000a00 */
[----:B0-----:R-:W-:Y:S02]  /*111b0*/  IMAD.U32 R4, RZ, RZ, UR4 ;  /* 0x00000004ff047e24 */ /* 0x001fe4000f8e00ff */
[----:B------:R-:W-:Y:S01]  /*111c0*/  IMAD.U32 R5, RZ, RZ, UR5 ;  /* 0x00000005ff057e24 */ /* 0x000fe2000f8e00ff */
[----:B--2---:R-:W-:Y:S01]  /*111d0*/  MOV R6, UR6 ;  /* 0x0000000600067c02 */ /* 0x004fe20008000f00 */
[----:B------:R-:W-:-:S02]  /*111e0*/  IMAD.U32 R7, RZ, RZ, UR7 ;  /* 0x00000007ff077e24 */ /* 0x000fc4000f8e00ff */
[----:B----4-:R-:W-:Y:S01]  /*111f0*/  IMAD.U32 R10, RZ, RZ, UR8 ;  /* 0x00000008ff0a7e24 */ /* 0x010fe2000f8e00ff */
[----:B-1----:R-:W-:-:S07]  /*11200*/  MOV R11, UR9 ;  /* 0x00000009000b7c02 */ /* 0x002fce0008000f00 */
[----:B------:R-:W-:-:S07]  /*11210*/  LEPC R20, `(.L_x_54292) ;  /* 0x000000001014794e */ /* 0x000fce0000000000 */
[----:B---3-5:R-:W-:Y:S05]  /*11220*/  CALL.ABS.NOINC R2 ;  /* 0x0000000002007343 */ /* 0x028fea0003c00000 */
.L_x_54292:
[----:B------:R-:W-:Y:S01]  /*11230*/  CS2R R32, SRZ ;  /* 0x0000000000207805 */ /* 0x000fe2000001ff00 */
[----:B------:R-:W-:Y:S06]  /*11240*/  BRA `(.L_x_54271) ;  /* 0x0000000000147947 */ /* 0x000fec0003800000 */
.L_x_54291:
[----:B------:R-:W3:Y:S02]  /*11250*/  LDG.E.64 R32, desc[UR36][R22.64] ;  /* 0x0000002416207981 */ /* 0x000ee4000c1e1b00 */
[----:B---3--:R-:W3:Y:S01]  /*11260*/  I2F.F64.U64 R32, R32 ;  /* 0x0000002000207312 */ /* 0x008ee20000301800 */
[----:B------:R-:W-:Y:S05]  /*11270*/  BRA `(.L_x_54271) ;  /* 0x0000000000087947 */ /* 0x000fea0003800000 */
.L_x_54290:
[----:B------:R-:W3:Y:S02]  /*11280*/  LDG.E R22, desc[UR36][R22.64] ;  /* 0x0000002416167981 */ /* 0x000ee4000c1e1900 */
[----:B---3--:R3:W0:Y:S02]  /*11290*/  I2F.F64.U32 R32, R22 ;  /* 0x0000001600207312 */ /* 0x0086240000201800 */
.L_x_54271:
[----:B------:R-:W-:Y:S05]  /*112a0*/  BSYNC.RECONVERGENT B6 ;  /* 0x0000000000067941 */ /* 0x000fea0003800200 */
.L_x_54265:
[----:B01-3-5:R-:W-:Y:S01]  /*112b0*/  SHF.R.U32.HI R0, RZ, 0x14, R33 ;  /* 0x00000014ff007819 */ /* 0x02bfe20000011621 */
[----:B--2-4-:R-:W-:Y:S01]  /*112c0*/  DSETP.NEU.AND P1, PT, R18, RZ, PT ;  /* 0x000000ff1200722a */ /* 0x014fe20003f2d000 */
        /* <DEDUP_REMOVED lines=12> */
[----:B------:R-:W-:Y:S02]  /*11390*/  MOV R26, R32 ;  /* 0x00000020001a7202 */ /* 0x000fe40000000f00 */
[----:B------:R-:W-:-:S04]  /*113a0*/  MOV R0, 0x113d0 ;  /* 0x000113d000007802 */ /* 0x000fc80000000f00 */
[----:B------:R-:W-:-:S07]  /*113b0*/  IMAD.MOV.U32 R27, RZ, RZ, R5 ;  /* 0x000000ffff1b7224 */ /* 0x000fce00078e0005 */
[----:B------:R-:W-:Y:S05]  /*113c0*/  CALL.REL.NOINC `($_ZN2at6native18elementwise_kernelILi128ELi4EZNS0_15gpu_kernel_implIZZZNS0_50_GLOBAL__N__2680c7bb_12_PowKernel_cu_7dd49032_300324pow_tensor_tensor_kernelERNS_18TensorIteratorBaseEENKUlvE_clEvENKUlvE4_clEvEUlddE_EEvS5_RKT_EUliE_EEviT1_$__internal_accurate_pow) ;  /* 0x00000014000c7944 */ /* 0x000fea0003c00000 */
[----:B------:R-:W-:Y:S05]  /*113d0*/  BSYNC.RECONVERGENT B1 ;  /* 0x0000000000017941 */ /* 0x000fea0003800200 */
.L_x_54295:
        /* <DEDUP_REMOVED lines=11> */
.L_x_54294:
[----:B------:R-:W-:Y:S01]  /*11490*/  ISETP.GE.AND P1, PT, R33, RZ, PT ;  /* 0x000000ff2100720c */ /* 0x000fe20003f26270 */
[----:B------:R-:W-:Y:S01]  /*114a0*/  DSETP.NEU.AND P0, PT, |R32|, 0.5, !P0 ;  /* 0x3fe000002000742a */ /* 0x000fe2000470d200 */
[----:B------:R-:W-:-:S05]  /*114b0*/  IMAD.MOV.U32 R2, RZ, RZ, RZ ;  /* 0x000000ffff027224 */ /* 0x000fca00078e00ff */
[----:B------:R-:W-:-:S06]  /*114c0*/  SEL R3, R19, RZ, P0 ;  /* 0x000000ff13037207 */ /* 0x000fcc0000000000 */
[----:B------:R-:W-:-:S07]  /*114d0*/  @!P1 LOP3.LUT R3, R3, 0x7ff00000, RZ, 0xfc, !PT ;  /* 0x7ff0000003039812 */ /* 0x000fce00078efcff */
.L_x_54296:
[----:B------:R-:W-:Y:S05]  /*114e0*/  BSYNC.RECONVERGENT B0 ;  /* 0x0000000000007941 */ /* 0x000fea0003800200 */
.L_x_54293:
        /* <DEDUP_REMOVED lines=14> */
[----:B------:R-:W-:Y:S02]  /*115d0*/  ISETP.GE.AND P2, PT, R19, RZ, PT ;  /* 0x000000ff1300720c */ /* 0x000fe40003f46270 */
[----:B------:R-:W-:Y:S02]  /*115e0*/  LOP3.LUT R0, R33, 0x7fffffff, RZ, 0xc0, !PT ;  /* 0x7fffffff21007812 */ /* 0x000fe400078ec0ff */
[----:B------:R-:W-:Y:S02]  /*115f0*/  SEL R3, RZ, 0x7ff00000, !P1 ;  /* 0x7ff00000ff037807 */ /* 0x000fe40004800000 */
[----:B------:R-:W-:Y:S02]  /*11600*/  ISETP.NE.AND P1, PT, R0, 0x3fe00000, PT ;  /* 0x3fe000000000780c */ /* 0x000fe40003f25270 */
[----:B------:R-:W-:-:S04]  /*11610*/  IADD3 R0, PT, PT, R3, -0x80000000, RZ ;  /* 0x8000000003007810 */ /* 0x000fc80007ffe0ff */
[----:B------:R-:W-:-:S04]  /*11620*/  SEL R0, R0, R3, P1 ;  /* 0x0000000300007207 */ /* 0x000fc80000800000 */
[----:B------:R-:W-:Y:S01]  /*11630*/  @!P2 SEL R3, R0, R3, P0 ;  /* 0x000000030003a207 */ /* 0x000fe20000000000 */
[----:B------:R-:W-:Y:S06]  /*11640*/  BRA `(.L_x_54298) ;  /* 0x0000000000247947 */ /* 0x000fec0003800000 */
.L_x_54300:
[----:B------:R-:W-:Y:S01]  /*11650*/  ISETP.GE.AND P1, PT, R33, RZ, PT ;  /* 0x000000ff2100720c */ /* 0x000fe20003f26270 */
[----:B------:R-:W-:-:S06]  /*11660*/  DSETP.GT.AND P0, PT, |R18|, 1, PT ;  /* 0x3ff000001200742a */ /* 0x000fcc0003f04200 */
[----:B------:R-:W-:Y:S01]  /*11670*/  SEL R2, RZ, 0x7ff00000, !P0 ;  /* 0x7ff00000ff027807 */ /* 0x000fe20004000000 */
[----:B------:R-:W-:-:S05]  /*11680*/  DSETP.NEU.AND P0, PT, R18, -1, PT ;  /* 0xbff000001200742a */ /* 0x000fca0003f0d000 */
[----:B------:R-:W-:-:S04]  /*11690*/  @!P1 LOP3.LUT R2, R2, 0x7ff00000, RZ, 0x3c, !PT ;  /* 0x7ff0000002029812 */ /* 0x000fc800078e3cff */
[----:B------:R-:W-:Y:S01]  /*116a0*/  SEL R3, R2, 0x3ff00000, P0 ;  /* 0x3ff0000002037807 */ /* 0x000fe20000000000 */
[----:B------:R-:W-:Y:S01]  /*116b0*/  IMAD.MOV.U32 R2, RZ, RZ, RZ ;  /* 0x000000ffff027224 */ /* 0x000fe200078e00ff */
[----:B------:R-:W-:Y:S06]  /*116c0*/  BRA `(.L_x_54298) ;  /* 0x0000000000047947 */ /* 0x000fec0003800000 */
.L_x_54299:
[----:B------:R-:W-:-:S11]  /*116d0*/  DADD R2, R32, R18 ;  /* 0x0000000020027229 */ /* 0x000fd60000000012 */
.L_x_54298:
[----:B------:R-:W-:Y:S05]  /*116e0*/  BSYNC.RECONVERGENT B0 ;  /* 0x0000000000007941 */ /* 0x000fea0003800200 */
.L_x_54297:
[----:B------:R-:W-:Y:S01]  /*116f0*/  ULOP3.LUT UR4, UR40, 0xff, URZ, 0xc0, !UPT ;  /* 0x000000ff28047892 */ /* 0x000fe2000f8ec0ff */
[----:B------:R-:W-:Y:S02]  /*11700*/  DSETP.NEU.AND P1, PT, R32, RZ, PT ;  /* 0x000000ff2000722a */ /* 0x000fe40003f2d000 */
[----:B------:R-:W-:Y:S01]  /*11710*/  DSETP.NEU.AND P0, PT, R18, 1, PT ;  /* 0x3ff000001200742a */ /* 0x000fe20003f0d000 */
[----:B------:R-:W-:-:S03]  /*11720*/  UISETP.GT.AND UP0, UPT, UR4, 0x9, UPT ;  /* 0x000000090400788c */ /* 0x000fc6000bf04270 */
[----:B------:R-:W-:Y:S02]  /*11730*/  FSEL R0, R2, RZ, P1 ;  /* 0x000000ff02007208 */ /* 0x000fe40000800000 */
[----:B------:R-:W-:Y:S02]  /*11740*/  FSEL R2, R3, 1.875, P1 ;  /* 0x3ff0000003027808 */ /* 0x000fe40000800000 */
[----:B------:R-:W-:Y:S02]  /*11750*/  FSEL R4, R0, RZ, P0 ;  /* 0x000000ff00047208 */ /* 0x000fe40000000000 */
[----:B------:R-:W-:Y:S01]  /*11760*/  FSEL R5, R2, 1.875, P0 ;  /* 0x3ff0000002057808 */ /* 0x000fe20000000000 */
        /* <DEDUP_REMOVED lines=12> */
.L_x_54304:
[----:B------:R-:W0:Y:S02]  /*11830*/  F2I.S64.F64.TRUNC R4, R4 ;  /* 0x0000000400047311 */ /* 0x000e24000030d900 */
[----:B0-----:R-:W-:-:S05]  /*11840*/  MOV R3, R4 ;  /* 0x0000000400037202 */ /* 0x001fca0000000f00 */
[----:B------:R-:W-:Y:S01]  /*11850*/  STG.E.U8 desc[UR36][R16.64], R3 ;  /* 0x0000000310007986 */ /* 0x000fe2000c101124 */
[----:B------:R-:W-:Y:S05]  /*11860*/  EXIT ;  /* 0x000000000000794d */ /* 0x000fea0003800000 */
.L_x_54303:
        /* <DEDUP_REMOVED lines=9> */
.L_x_54307:
[----:B------:R-:W0:Y:S02]  /*11900*/  F2I.F64.TRUNC R5, R4 ;  /* 0x0000000400057311 */ /* 0x000e24000030d100 */
[----:B0-----:R-:W-:Y:S01]  /*11910*/  STG.E desc[UR36][R16.64], R5 ;  /* 0x0000000510007986 */ /* 0x001fe2000c101924 */
[----:B------:R-:W-:Y:S05]  /*11920*/  EXIT ;  /* 0x000000000000794d */ /* 0x000fea0003800000 */
.L_x_54306:
[----:B------:R-:W0:Y:S02]  /*11930*/  F2I.F64.TRUNC R5, R4 ;  /* 0x0000000400057311 */ /* 0x000e24000030d100 */
[----:B0-----:R-:W-:Y:S01]  /*11940*/  STG.E.U16 desc[UR36][R16.64], R5 ;  /* 0x0000000510007986 */ /* 0x001fe2000c101524 */
[----:B------:R-:W-:Y:S05]  /*11950*/  EXIT ;  /* 0x000000000000794d */ /* 0x000fea0003800000 */
.L_x_54302:
        /* <DEDUP_REMOVED lines=13> */
.L_x_54309:
        /* <DEDUP_REMOVED lines=8> */
.L_x_54308:
        /* <DEDUP_REMOVED lines=14> */
.L_x_54311:
        /* <DEDUP_REMOVED lines=9> */
.L_x_54310:
[----:B------:R-:W-:Y:S01]  /*11c20*/  STG.E.64 desc[UR36][R16.64], R4 ;  /* 0x0000000410007986 */ /* 0x000fe2000c101b24 */
[----:B------:R-:W-:Y:S05]  /*11c30*/  EXIT ;  /* 0x000000000000794d */ /* 0x000fea0003800000 */
.L_x_54301:
        /* <DEDUP_REMOVED lines=13> */
.L_x_54315:
        /* <DEDUP_REMOVED lines=21> */
.L_x_54318:
[----:B------:R-:W-:-:S04]  /*11e60*/  SHF.R.U32.HI R3, RZ, 0x18, R3 ;  /* 0x00000018ff037819 */ /* 0x000fc80000011603 */
[----:B------:R-:W-:-:S04]  /*11e70*/  LOP3.LUT R0, R0, 0x80, R3, 0xf8, !PT ;  /* 0x0000008000007812 */ /* 0x000fc800078ef803 */
[----:B------:R-:W-:-:S07]  /*11e80*/  PRMT R8, R0, 0x7610, R8 ;  /* 0x0000761000087816 */ /* 0x000fce0000000008 */
.L_x_54317:
[----:B------:R-:W-:Y:S05]  /*11e90*/  BSYNC.RECONVERGENT B0 ;  /* 0x0000000000007941 */ /* 0x000fea0003800200 */
.L_x_54316:
[----:B------:R-:W-:Y:S01]  /*11ea0*/  STG.E.U8 desc[UR36][R16.64], R8 ;  /* 0x0000000810007986 */ /* 0x000fe2000c101124 */
[----:B------:R-:W-:Y:S05]  /*11eb0*/  EXIT ;  /* 0x000000000000794d */ /* 0x000fea0003800000 */
.L_x_54314:
        /* <DEDUP_REMOVED lines=21> */
.L_x_54321:
[----:B------:R-:W-:-:S04]  /*12010*/  SHF.R.U32.HI R3, RZ, 0x18, R3 ;  /* 0x00000018ff037819 */ /* 0x000fc80000011603 */
[----:B------:R-:W-:-:S04]  /*12020*/  LOP3.LUT R0, R0, 0x80, R3, 0xf8, !PT ;  /* 0x0000008000007812 */ /* 0x000fc800078ef803 */
[----:B------:R-:W-:-:S07]  /*12030*/  PRMT R8, R0, 0x7610, R8 ;  /* 0x0000761000087816 */ /* 0x000fce0000000008 */
.L_x_54320:
[----:B------:R-:W-:Y:S05]  /*12040*/  BSYNC.RECONVERGENT B0 ;  /* 0x0000000000007941 */ /* 0x000fea0003800200 */
.L_x_54319:
[----:B------:R-:W-:Y:S01]  /*12050*/  STG.E.U8 desc[UR36][R16.64], R8 ;  /* 0x0000000810007986 */ /* 0x000fe2000c101124 */
[----:B------:R-:W-:Y:S05]  /*12060*/  EXIT ;  /* 0x000000000000794d */ /* 0x000fea0003800000 */
.L_x_54313:
        /* <DEDUP_REMOVED lines=26> */
.L_x_54323:
[----:B------:R-:W0:Y:S02]  /*12210*/  F2I.U64.F64.TRUNC R4, R4 ;  /* 0x0000000400047311 */ /* 0x000e24000030d800 */
[----:B0-----:R-:W-:Y:S01]  /*12220*/  STG.E.64 desc[UR36][R16.64], R4 ;  /* 0x0000000410007986 */ /* 0x001fe2000c101b24 */
[----:B------:R-:W-:Y:S05]  /*12230*/  EXIT ;  /* 0x000000000000794d */ /* 0x000fea0003800000 */
.L_x_54322:
[----:B------:R-:W0:Y:S02]  /*12240*/  F2I.U32.F64.TRUNC R5, R4 ;  /* 0x0000000400057311 */ /* 0x000e24000030d000 */
[----:B0-----:R-:W-:Y:S01]  /*12250*/  STG.E desc[UR36][R16.64], R5 ;  /* 0x0000000510007986 */ /* 0x001fe2000c101924 */
[----:B------:R-:W-:Y:S05]  /*12260*/  EXIT ;  /* 0x000000000000794d */ /* 0x000fea0003800000 */
.L_x_54312:
        /* <DEDUP_REMOVED lines=10> */
.L_x_54325:
[----:B------:R-:W-:-:S05]  /*12310*/  CS2R R6, SRZ ;  /* 0x0000000000067805 */ /* 0x000fca000001ff00 */
[----:B------:R-:W-:Y:S01]  /*12320*/  STG.E.128 desc[UR36][R16.64], R4 ;  /* 0x0000000410007986 */ /* 0x000fe2000c101d24 */
[----:B------:R-:W-:Y:S05]  /*12330*/  EXIT ;  /* 0x000000000000794d */ /* 0x000fea0003800000 */
.L_x_54324:
[----:B------:R-:W-:-:S09]  /*12340*/  UISETP.NE.AND UP0, UPT, UR4, 0xf, UPT ;  /* 0x0000000f0400788c */ /* 0x000fd2000bf05270 */
[----:B------:R-:W-:Y:S05]  /*12350*/  BRA.U !UP0, `(.L_x_54326) ;  /* 0x0000000508087547 */ /* 0x000fea000b800000 */
[----:B------:R-:W-:-:S09]  /*12360*/  UISETP.NE.AND UP0, UPT, UR4, 0x17, UPT ;  /* 0x000000170400788c */ /* 0x000fd2000bf05270 */
[----:B------:R-:W-:Y:S05]  /*12370*/  BRA.U !UP0, `(.L_x_54327) ;  /* 0x0000000108a07547 */ /* 0x000fea000b800000 */
[----:B------:R-:W-:-:S09]  /*12380*/  UISETP.NE.AND UP0, UPT, UR4, 0x18, UPT ;  /* 0x000000180400788c */ /* 0x000fd2000bf05270 */
[----:B------:R-:W-:Y:S05]  /*12390*/  BRA.U !UP0, `(.L_x_54328) ;  /* 0x0000000108447547 */ /* 0x000fea000b800000 */
.L_x_54305:
        /* <DEDUP_REMOVED lines=16> */
.L_x_54329:
[----:B------:R-:W-:Y:S05]  /*124a0*/  EXIT ;  /* 0x000000000000794d */ /* 0x000fea0003800000 */
.L_x_54328:
        /* <DEDUP_REMOVED lines=17> */
.L_x_54331:
[----:B------:R-:W-:Y:S05]  /*125c0*/  BSYNC.RECONVERGENT B0 ;  /* 0x0000000000007941 */ /* 0x000fea0003800200 */
.L_x_54330:
[----:B------:R-:W-:-:S05]  /*125d0*/  LOP3.LUT R3, R0, 0x80, R3, 0xf8, !PT ;  /* 0x0000008000037812 */ /* 0x000fca00078ef803 */
[----:B------:R-:W-:Y:S01]  /*125e0*/  STG.E.U8 desc[UR36][R16.64], R3 ;  /* 0x0000000310007986 */ /* 0x000fe2000c101124 */
[----:B------:R-:W-:Y:S05]  /*125f0*/  EXIT ;  /* 0x000000000000794d */ /* 0x000fea0003800000 */
.L_x_54327:
        /* <DEDUP_REMOVED lines=16> */
.L_x_54333:
[----:B------:R-:W-:Y:S02]  /*12700*/  ISETP.GT.U32.AND P0, PT, R2, 0x7f800000, PT ;  /* 0x7f8000000200780c */ /* 0x000fe40003f04070 */
[----:B------:R-:W-:-:S04]  /*12710*/  MOV R0, 0x7f ;  /* 0x0000007f00007802 */ /* 0x000fc80000000f00 */
[----:B------:R-:W-:-:S07]  /*12720*/  SEL R0, R0, 0x7c, P0 ;  /* 0x0000007c00007807 */ /* 0x000fce0000000000 */
.L_x_54334:
[----:B------:R-:W-:Y:S05]  /*12730*/  BSYNC.RECONVERGENT B0 ;  /* 0x0000000000007941 */ /* 0x000fea0003800200 */
.L_x_54332:
[----:B------:R-:W-:-:S04]  /*12740*/  SHF.R.U32.HI R3, RZ, 0x18, R3 ;  /* 0x00000018ff037819 */ /* 0x000fc80000011603 */
[----:B------:R-:W-:-:S05]  /*12750*/  LOP3.LUT R3, R0, 0x80, R3, 0xf8, !PT ;  /* 0x0000008000037812 */ /* 0x000fca00078ef803 */
[----:B------:R-:W-:Y:S01]  /*12760*/  STG.E.U8 desc[UR36][R16.64], R3 ;  /* 0x0000000310007986 */ /* 0x000fe2000c101124 */
[----:B------:R-:W-:Y:S05]  /*12770*/  EXIT ;  /* 0x000000000000794d */ /* 0x000fea0003800000 */
.L_x_54326:
        /* <DEDUP_REMOVED lines=8> */
        .type           $_ZN2at6native18elementwise_kernelILi128ELi4EZNS0_15gpu_kernel_implIZZZNS0_50_GLOBAL__N__2680c7bb_12_PowKernel_cu_7dd49032_300324pow_tensor_tensor_kernelERNS_18TensorIteratorBaseEENKUlvE_clEvENKUlvE4_clEvEUlddE_EEvS5_RKT_EUliE_EEviT1_$__internal_accurate_pow,@function
        .size           $_ZN2at6native18elementwise_kernelILi128ELi4EZNS0_15gpu_kernel_implIZZZNS0_50_GLOBAL__N__2680c7bb_12_PowKernel_cu_7dd49032_300324pow_tensor_tensor_kernelERNS_18TensorIteratorBaseEENKUlvE_clEvENKUlvE4_clEvEUlddE_EEvS5_RKT_EUliE_EEviT1_$__internal_accurate_pow,(.L_x_68405 - $_ZN2at6native18elementwise_kernelILi128ELi4EZNS0_15gpu_kernel_implIZZZNS0_50_GLOBAL__N__2680c7bb_12_PowKernel_cu_7dd49032_300324pow_tensor_tensor_kernelERNS_18TensorIteratorBaseEENKUlvE_clEvENKUlvE4_clEvEUlddE_EEvS5_RKT_EUliE_EEviT1_$__internal_accurate_pow)
$_ZN2at6native18elementwise_kernelILi128ELi4EZNS0_15gpu_kernel_implIZZZNS0_50_GLOBAL__N__2680c7bb_12_PowKernel_cu_7dd49032_300324pow_tensor_tensor_kernelERNS_18TensorIteratorBaseEENKUlvE_clEvENKUlvE4_clEvEUlddE_EEvS5_RKT_EUliE_EEviT1_$__internal_accurate_pow:
[----:B------:R-:W-:Y:S01]  /*12800*/  ISETP.GT.U32.AND P2, PT, R27, 0xfffff, PT ;  /* 0x000fffff1b00780c */ /* 0x000fe20003f44070 */
[--C-:B------:R-:W-:Y:S01]  /*12810*/  IMAD.MOV.U32 R5, RZ, RZ, R27.reuse ;  /* 0x000000ffff057224 */ /* 0x100fe200078e001b */
[----:B------:R-:W-:Y:S01]  /*12820*/  UMOV UR4, 0x7d2cafe2 ;  /* 0x7d2cafe200047882 */ /* 0x000fe20000000000 */
[----:B------:R-:W-:Y:S01]  /*12830*/  UMOV UR5, 0x3eb0f5ff ;  /* 0x3eb0f5ff00057882 */ /* 0x000fe20000000000 */
[----:B------:R-:W-:Y:S01]  /*12840*/  SHF.R.U32.HI R27, RZ, 0x14, R27 ;  /* 0x00000014ff1b7819 */ /* 0x000fe2000001161b */
[----:B------:R-:W-:Y:S01]  /*12850*/  UMOV UR6, 0x3b39803f ;  /* 0x3b39803f00067882 */ /* 0x000fe20000000000 */
[----:B------:R-:W-:-:S07]  /*12860*/  UMOV UR7, 0x3c7abc9e ;  /* 0x3c7abc9e00077882 */ /* 0x000fce0000000000 */
[----:B------:R-:W-:-:S10]  /*12870*/  @!P2 DMUL R30, R4, 1.80143985094819840000e+16 ;  /* 0x43500000041ea828 */ /* 0x000fd40000000000 */
[----:B------:R-:W-:Y:S01]  /*12880*/  @!P2 IMAD.MOV.U32 R5, RZ, RZ, R31 ;  /* 0x000000ffff05a224 */ /* 0x000fe200078e001f */
[----:B------:R-:W-:Y:S02]  /*12890*/  @!P2 MOV R4, R30 ;  /* 0x0000001e0004a202 */ /* 0x000fe40000000f00 */
[----:B------:R-:W-:Y:S02]  /*128a0*/  @!P2 LEA.HI R27, R31, 0xffffffca, RZ, 0xc ;  /* 0xffffffca1f1ba811 */ /* 0x000fe400078f60ff */
[----:B------:R-:W-:Y:S01]  /*128b0*/  LOP3.LUT R5, R5, 0x800fffff, RZ, 0xc0, !PT ;  /* 0x800fffff05057812 */ /* 0x000fe200078ec0ff */
[----:B------:R-:W-:Y:S02]  /*128c0*/  IMAD.MOV.U32 R22, RZ, RZ, R4 ;  /* 0x000000ffff167224 */ /* 0x000fe400078e0004 */
[----:B------:R-:W-:Y:S01]  /*128d0*/  IMAD.MOV.U32 R4, RZ, RZ, RZ ;  /* 0x000000ffff047224 */ /* 0x000fe200078e00ff */
        /* <DEDUP_REMOVED lines=68> */
[----:B------:R-:W-:Y:S01]  /*12d20*/  @P3 VIADD R8, R27, 0xfffffc02 ;  /* 0xfffffc021b083836 */ /* 0x000fe20000000000 */
[----:B------:R-:W-:Y:S01]  /*12d30*/  MOV R27, R3 ;  /* 0x00000003001b7202 */ /* 0x000fe20000000f00 */
[----:B------:R-:W-:-:S04]  /*12d40*/  IMAD.MOV.U32 R9, RZ, RZ, 0x43300000 ;  /* 0x43300000ff097424 */ /* 0x000fc800078e00ff */
[----:B------:R-:W-:Y:S01]  /*12d50*/  DADD R6, R6, R28 ;  /* 0x0000000006067229 */ /* 0x000fe2000000001c */
[----:B------:R-:W-:Y:S01]  /*12d60*/  LOP3.LUT R8, R8, 0x80000000, RZ, 0x3c, !PT ;  /* 0x8000000008087812 */ /* 0x000fe200078e3cff */
[----:B------:R-:W-:-:S05]  /*12d70*/  IMAD.SHL.U32 R3, R27, 0x2, RZ ;  /* 0x000000021b037824 */ /* 0x000fca00078e00ff */
[----:B------:R-:W-:Y:S01]  /*12d80*/  DADD R8, R8, -UR4 ;  /* 0x8000000408087e29 */ /* 0x000fe20008000000 */
[----:B------:R-:W-:Y:S01]  /*12d90*/  UMOV UR4, 0xfefa39ef ;  /* 0xfefa39ef00047882 */ /* 0x000fe20000000000 */
[----:B------:R-:W-:Y:S01]  /*12da0*/  DADD R12, R10, R6 ;  /* 0x000000000a0c7229 */ /* 0x000fe20000000006 */
[----:B------:R-:W-:Y:S01]  /*12db0*/  UMOV UR5, 0x3fe62e42 ;  /* 0x3fe62e4200057882 */ /* 0x000fe20000000000 */
[----:B------:R-:W-:-:S06]  /*12dc0*/  ISETP.GT.U32.AND P2, PT, R3, -0x2000001, PT ;  /* 0xfdffffff0300780c */ /* 0x000fcc0003f44070 */
[----:B------:R-:W-:-:S08]  /*12dd0*/  DADD R10, R4, R12 ;  /* 0x00000000040a7229 */ /* 0x000fd0000000000c */
[--C-:B------:R-:W-:Y:S02]  /*12de0*/  DFMA R6, R8, UR4, R10.reuse ;  /* 0x0000000408067c2b */ /* 0x100fe4000800000a */
[----:B------:R-:W-:-:S06]  /*12df0*/  DADD R14, R4, -R10 ;  /* 0x00000000040e7229 */ /* 0x000fcc000000080a */
[----:B------:R-:W-:Y:S02]  /*12e00*/  DFMA R4, R8, -UR4, R6 ;  /* 0x8000000408047c2b */ /* 0x000fe40008000006 */
[----:B------:R-:W-:Y:S01]  /*12e10*/  DADD R14, R12, R14 ;  /* 0x000000000c0e7229 */ /* 0x000fe2000000000e */
[----:B------:R-:W-:Y:S01]  /*12e20*/  LOP3.LUT R13, R27, 0xff0fffff, RZ, 0xc0, !PT ;  /* 0xff0fffff1b0d7812 */ /* 0x000fe200078ec0ff */
[----:B------:R-:W-:-:S04]  /*12e30*/  IMAD.MOV.U32 R12, RZ, RZ, R26 ;  /* 0x000000ffff0c7224 */ /* 0x000fc800078e001a */
[----:B------:R-:W-:Y:S01]  /*12e40*/  DADD R4, -R10, R4 ;  /* 0x000000000a047229 */ /* 0x000fe20000000104 */
[----:B------:R-:W-:-:S07]  /*12e50*/  SEL R13, R13, R27, P2 ;  /* 0x0000001b0d0d7207 */ /* 0x000fce0001000000 */
[----:B------:R-:W-:-:S08]  /*12e60*/  DADD R4, R14, -R4 ;  /* 0x000000000e047229 */ /* 0x000fd00000000804 */
[----:B------:R-:W-:-:S08]  /*12e70*/  DFMA R8, R8, UR6, R4 ;  /* 0x0000000608087c2b */ /* 0x000fd00008000004 */
[----:B------:R-:W-:-:S08]  /*12e80*/  DADD R4, R6, R8 ;  /* 0x0000000006047229 */ /* 0x000fd00000000008 */
[----:B------:R-:W-:Y:S02]  /*12e90*/  DADD R6, R6, -R4 ;  /* 0x0000000006067229 */ /* 0x000fe40000000804 */
[----:B------:R-:W-:-:S06]  /*12ea0*/  DMUL R14, R4, R12 ;  /* 0x0000000c040e7228 */ /* 0x000fcc0000000000 */
[----:B------:R-:W-:Y:S02]  /*12eb0*/  DADD R6, R8, R6 ;  /* 0x0000000008067229 */ /* 0x000fe40000000006 */
[----:B------:R-:W-:-:S08]  /*12ec0*/  DFMA R4, R4, R12, -R14 ;  /* 0x0000000c0404722b */ /* 0x000fd0000000080e */
[----:B------:R-:W-:Y:S01]  /*12ed0*/  DFMA R12, R6, R12, R4 ;  /* 0x0000000c060c722b */ /* 0x000fe20000000004 */
[----:B------:R-:W-:Y:S01]  /*12ee0*/  MOV R4, 0x652b82fe ;  /* 0x652b82fe00047802 */ /* 0x000fe20000000f00 */
[----:B------:R-:W-:-:S06]  /*12ef0*/  IMAD.MOV.U32 R5, RZ, RZ, 0x3ff71547 ;  /* 0x3ff71547ff057424 */ /* 0x000fcc00078e00ff */
        /* <DEDUP_REMOVED lines=56> */
.L_x_54335:
[----:B------:R-:W-:Y:S01]  /*13280*/  DFMA R12, R12, R8, R8 ;  /* 0x000000080c0c722b */ /* 0x000fe20000000008 */
[----:B------:R-:W-:Y:S01]  /*13290*/  MOV R6, R0 ;  /* 0x0000000000067202 */ /* 0x000fe20000000f00 */
[----:B------:R-:W-:Y:S01]  /*132a0*/  DSETP.NEU.AND P2, PT, |R8|, +INF , PT ;  /* 0x7ff000000800742a */ /* 0x000fe20003f4d200 */
[----:B------:R-:W-:-:S07]  /*132b0*/  IMAD.MOV.U32 R7, RZ, RZ, 0x0 ;  /* 0x00000000ff077424 */ /* 0x000fce00078e00ff */
[----:B------:R-:W-:Y:S02]  /*132c0*/  FSEL R4, R8, R12, !P2 ;  /* 0x0000000c08047208 */ /* 0x000fe40005000000 */
[----:B------:R-:W-:Y:S01]  /*132d0*/  FSEL R5, R9, R13, !P2 ;  /* 0x0000000d09057208 */ /* 0x000fe20005000000 */
[----:B------:R-:W-:Y:S06]  /*132e0*/  RET.REL.NODEC R6 `(_ZN2at6native18elementwise_kernelILi128ELi4EZNS0_15gpu_kernel_implIZZZNS0_50_GLOBAL__N__2680c7bb_12_PowKernel_cu_7dd49032_300324pow_tensor_tensor_kernelERNS_18TensorIteratorBaseEENKUlvE_clEvENKUlvE4_clEvEUlddE_EEvS5_RKT_EUliE_EEviT1_) ;  /* 0xfffffecc06447950 */ /* 0x000fec0003c3ffff */
.L_x_54336:
        /* <DEDUP_REMOVED lines=9> */
.L_x_68405:


//--------------------- .text._ZN2at6native27unrolled_elementwise_kernelIZZZNS0_50_GLOBAL__N__2680c7bb_12_PowKernel_cu_7dd49032_300324pow_tensor_tensor_kernelERNS_18TensorIteratorBaseEENKUlvE_clEvENKUlvE4_clEvEUlddE_St5arrayIPcLm3EELi4E23TrivialOffsetCalculatorILi2EjESB_ILi1EjENS0_6memory12LoadWithCastILi2EEENSE_13StoreWithCastILi1EEEEEviT_T0_T2_T3_T4_T5_ --------------------------
	.section	.text._ZN2at6native27unrolled_elementwise_kernelIZZZNS0_50_GLOBAL__N__2680c7bb_12_PowKernel_cu_7dd49032_300324pow_tensor_tensor_kernelERNS_18TensorIteratorBaseEENKUlvE_clEvENKUlvE4_clEvEUlddE_St5arrayIPcLm3EELi4E23TrivialOffsetCalculatorILi2EjESB_ILi1EjENS0_6memory12LoadWithCastILi2EEENSE_13StoreWithCastILi1EEEEEviT_T0_T2_T3_T4_T5_,"ax",@progbits
	.align	128
        .global         _ZN2at6native27unrolled_elementwise_kernelIZZZNS0_50_GLOBAL__N__2680c7bb_12_PowKernel_cu_7dd49032_300324pow_tensor_tensor_kernelERNS_18TensorIteratorBaseEENKUlvE_clEvENKUlvE4_clEvEUlddE_St5arrayIPcLm3EELi4E23TrivialOffsetCalculatorILi2EjESB_ILi1EjENS0_6memory12LoadWithCastILi2EEENSE_13StoreWithCastILi1EEEEEviT_T0_T2_T3_T4_T5_
        .type           _ZN2at6native27unrolled_elementwise_kernelIZZZNS0_50_GLOBAL__N__2680c7bb_12_PowKernel_cu_7dd49032_300324pow_tensor_tensor_kernelERNS_18TensorIteratorBaseEENKUlvE_clEvENKUlvE4_clEvEUlddE_St5arrayIPcLm3EELi4E23TrivialOffsetCalculatorILi2EjESB_ILi1EjENS0_6memory12LoadWithCastILi2EEENSE_13StoreWithCastILi1EEEEEviT_T0_T2_T3_T4_T5_,@function
        .size           _ZN2at6native27unrolled_elementwise_kernelIZZZNS0_50_GLOBAL__N__2680c7bb_12_PowKernel_cu_7dd49032_300324pow_tensor_tensor_kernelERNS_18TensorIteratorBaseEENKUlvE_clEvENKUlvE4_clEvEUlddE_St5arrayIPcLm3EELi4E23TrivialOffsetCalculatorILi2EjESB_ILi1EjENS0_6memory12LoadWithCastILi2EEENSE_13StoreWithCastILi1EEEEEviT_T0_T2_T3_T4_T5_,(.L_x_68406 - _ZN2at6native27unrolled_elementwise_kernelIZZZNS0_50_GLOBAL__N__2680c7bb_12_PowKernel_cu_7dd49032_300324pow_tensor_tensor_kernelERNS_18TensorIteratorBaseEENKUlvE_clEvENKUlvE4_clEvEUlddE_St5arrayIPcLm3EELi4E23TrivialOffsetCalculatorILi2EjESB_ILi1EjENS0_6memory12LoadWithCastILi2EEENSE_13StoreWithCastILi1EEEEEviT_T0_T2_T3_T4_T5_)
        .other          _ZN2at6native27unrolled_elementwise_kernelIZZZNS0_50_GLOBAL__N__2680c7bb_12_PowKernel_cu_7dd49032_300324pow_tensor_tensor_kernelERNS_18TensorIteratorBaseEENKUlvE_clEvENKUlvE4_clEvEUlddE_St5arrayIPcLm3EELi4E23TrivialOffsetCalculatorILi2EjESB_ILi1EjENS0_6memory12LoadWithCastILi2EEENSE_13StoreWithCastILi1EEEEEviT_T0_T2_T3_T4_T5_,@"STO_CUDA_ENTRY STV_DEFAULT"
_ZN2at6native27unrolled_elementwise_kernelIZZZNS0_50_GLOBAL__N__2680c7bb_12_PowKernel_cu_7dd49032_300324pow_tensor_tensor_kernelERNS_18TensorIteratorBaseEENKUlvE_clEvENKUlvE4_clEvEUlddE_St5arrayIPcLm3EELi4E23TrivialOffsetCalculatorILi2EjESB_ILi1EjENS0_6memory12LoadWithCastILi2EEENSE_13StoreWithCastILi1EEEEEviT_T0_T2_T3_T4_T5_:
.text._ZN2at6native27unrolled_elementwise_kernelIZZZNS0_50_GLOBAL__N__2680c7bb_12_PowKernel_cu_7dd49032_300324pow_tensor_tensor_kernelERNS_18TensorIteratorBaseEENKUlvE_clEvENKUlvE4_clEvEUlddE_St5arrayIPcLm3EELi4E23TrivialOffsetCalculatorILi2EjESB_ILi1EjENS0_6memory12LoadWithCastILi2EEENSE_13StoreWithCastILi1EEEEEviT_T0_T2_T3_T4_T5_:
        /* <DEDUP_REMOVED lines=35> */
.L_x_54343:
[----:B------:R-:W2:Y:S02]  /*0230*/  LDG.E.U8 R4, desc[UR36][R4.64] ;  /* 0x0000002404047981 */ /* 0x000ea4000c1e1100 */
[----:B--2---:R0:W1:Y:S01]  /*0240*/  I2F.F64.U16 R34, R4 ;  /* 0x0000000400227312 */ /* 0x0040620000101800 */
[----:B------:R-:W-:Y:S05]  /*0250*/  BRA `(.L_x_54345) ;  /* 0x0000000c00647947 */ /* 0x000fea0003800000 */
.L_x_54342:
        /* <DEDUP_REMOVED lines=9> */
.L_x_54347:
[----:B------:R-:W2:Y:S02]  /*02f0*/  LDG.E R4, desc[UR36][R4.64] ;  /* 0x0000002404047981 */ /* 0x000ea4000c1e1900 */
[----:B--2---:R1:W2:Y:S01]  /*0300*/  I2F.F64 R34, R4 ;  /* 0x0000000400227312 */ /* 0x0042a20000201c00 */
[----:B------:R-:W-:Y:S05]  /*0310*/  BRA `(.L_x_54345) ;  /* 0x0000000c00347947 */ /* 0x000fea0003800000 */
.L_x_54346:
[----:B------:R-:W2:Y:S02]  /*0320*/  LDG.E.U16 R4, desc[UR36][R4.64] ;  /* 0x0000002404047981 */ /* 0x000ea4000c1e1500 */
[----:B--2---:R3:W4:Y:S01]  /*0330*/  I2F.F64.S16 R34, R4 ;  /* 0x0000000400227312 */ /* 0x0047220000101c00 */
[----:B------:R-:W-:Y:S05]  /*0340*/  BRA `(.L_x_54345) ;  /* 0x0000000c00287947 */ /* 0x000fea0003800000 */
.L_x_54341:
        /* <DEDUP_REMOVED lines=10> */
.L_x_54349:
[----:B------:R-:W2:Y:S02]  /*03f0*/  LDG.E.U16 R0, desc[UR36][R4.64] ;  /* 0x0000002404007981 */ /* 0x000ea4000c1e1500 */
[----:B--2---:R-:W-:-:S05]  /*0400*/  HADD2.F32 R0, -RZ, R0.H0_H0 ;  /* 0x20000000ff007230 */ /* 0x004fca0000004100 */
[----:B------:R-:W-:-:S04]  /*0410*/  FMUL.FTZ R0, R0, 1 ;  /* 0x3f80000000007820 */ /* 0x000fc80000410000 */
[----:B------:R0:W1:Y:S01]  /*0420*/  F2F.F64.F32 R34, R0 ;  /* 0x0000000000227310 */ /* 0x0000620000201800 */
[----:B------:R-:W-:Y:S05]  /*0430*/  BRA `(.L_x_54345) ;  /* 0x0000000800ec7947 */ /* 0x000fea0003800000 */
.L_x_54348:
        /* <DEDUP_REMOVED lines=10> */
.L_x_54351:
[----:B------:R-:W2:Y:S02]  /*04e0*/  LDG.E.U16 R4, desc[UR36][R4.64] ;  /* 0x0000002404047981 */ /* 0x000ea4000c1e1500 */
[----:B--2---:R-:W-:-:S05]  /*04f0*/  HADD2.F32 R0, -RZ, R4.H0_H0 ;  /* 0x20000004ff007230 */ /* 0x004fca0000004100 */
[----:B------:R-:W-:-:S04]  /*0500*/  FMUL.FTZ R0, R0, 1 ;  /* 0x3f80000000007820 */ /* 0x000fc80000410000 */
[----:B------:R0:W1:Y:S01]  /*0510*/  F2F.F64.F32 R34, R0 ;  /* 0x0000000000227310 */ /* 0x0000620000201800 */
[----:B------:R-:W-:Y:S05]  /*0520*/  BRA `(.L_x_54345) ;  /* 0x0000000800b07947 */ /* 0x000fea0003800000 */
.L_x_54350:
[----:B------:R0:W5:Y:S01]  /*0530*/  LDG.E.64 R34, desc[UR36][R4.64] ;  /* 0x0000002404227981 */ /* 0x000162000c1e1b00 */
[----:B------:R-:W-:Y:S05]  /*0540*/  BRA `(.L_x_54345) ;  /* 0x0000000800a87947 */ /* 0x000fea0003800000 */
.L_x_54340:
        /* <DEDUP_REMOVED lines=13> */
.L_x_54354:
[----:B------:R0:W5:Y:S01]  /*0620*/  LDG.E.64 R34, desc[UR36][R4.64] ;  /* 0x0000002404227981 */ /* 0x000162000c1e1b00 */
[----:B------:R-:W-:Y:S05]  /*0630*/  BRA `(.L_x_54345) ;  /* 0x00000008006c7947 */ /* 0x000fea0003800000 */
.L_x_54353:
        /* <DEDUP_REMOVED lines=27> */
.L_x_54356:
        /* <DEDUP_REMOVED lines=15> */
.L_x_54355:
[----:B------:R-:W2:Y:S02]  /*08e0*/  LDG.E.U16 R0, desc[UR36][R4.64] ;  /* 0x0000002404007981 */ /* 0x000ea4000c1e1500 */
[----:B--2---:R-:W-:-:S04]  /*08f0*/  IMAD.U32 R0, R0, 0x10000, RZ ;  /* 0x0001000000007824 */ /* 0x004fc800078e00ff */
[----:B------:R-:W-:-:S04]  /*0900*/  FMUL.FTZ R0, R0, 1 ;  /* 0x3f80000000007820 */ /* 0x000fc80000410000 */
[----:B------:R0:W1:Y:S01]  /*0910*/  F2F.F64.F32 R34, R0 ;  /* 0x0000000000227310 */ /* 0x0000620000201800 */
[----:B------:R-:W-:Y:S05]  /*0920*/  BRA `(.L_x_54345) ;  /* 0x0000000400b07947 */ /* 0x000fea0003800000 */
.L_x_54352:
        /* <DEDUP_REMOVED lines=11> */
.L_x_54359:
        /* <DEDUP_REMOVED lines=21> */
.L_x_54361:
[----:B------:R-:W-:Y:S05]  /*0b30*/  BSYNC.RECONVERGENT B0 ;  /* 0x0000000000007941 */ /* 0x000fea0003800200 */
.L_x_54360:
[----:B------:R-:W-:Y:S01]  /*0b40*/  IMAD.SHL.U32 R0, R0, 0x100000, RZ ;  /* 0x0010000000007824 */ /* 0x000fe200078e00ff */
[----:B------:R-:W-:-:S04]  /*0b50*/  LEA R3, R3, 0x3b800000, 0x17 ;  /* 0x3b80000003037811 */ /* 0x000fc800078eb8ff */
[----:B------:R-:W-:-:S05]  /*0b60*/  LOP3.LUT R0, R3, R0, R7, 0xfe, !PT ;  /* 0x0000000003007212 */ /* 0x000fca00078efe07 */
[----:B------:R-:W-:-:S04]  /*0b70*/  FMUL.FTZ R0, R0, 1 ;  /* 0x3f80000000007820 */ /* 0x000fc80000410000 */
[----:B------:R0:W1:Y:S01]  /*0b80*/  F2F.F64.F32 R34, R0 ;  /* 0x0000000000227310 */ /* 0x0000620000201800 */
[----:B------:R-:W-:Y:S05]  /*0b90*/  BRA `(.L_x_54345) ;  /* 0x0000000400147947 */ /* 0x000fea0003800000 */
.L_x_54358:
        /* <DEDUP_REMOVED lines=21> */
.L_x_54363:
[----:B------:R-:W-:Y:S05]  /*0cf0*/  BSYNC.RECONVERGENT B0 ;  /* 0x0000000000007941 */ /* 0x000fea0003800200 */
.L_x_54362:
[----:B------:R-:W-:Y:S01]  /*0d00*/  IMAD.SHL.U32 R0, R0, 0x200000, RZ ;  /* 0x0020000000007824 */ /* 0x000fe200078e00ff */
[----:B------:R-:W-:-:S04]  /*0d10*/  LEA R3, R3, 0x37800000, 0x17 ;  /* 0x3780000003037811 */ /* 0x000fc800078eb8ff */
[----:B------:R-:W-:-:S05]  /*0d20*/  LOP3.LUT R0, R3, R0, R7, 0xfe, !PT ;  /* 0x0000000003007212 */ /* 0x000fca00078efe07 */
[----:B------:R-:W-:-:S04]  /*0d30*/  FMUL.FTZ R0, R0, 1 ;  /* 0x3f80000000007820 */ /* 0x000fc80000410000 */
[----:B------:R0:W1:Y:S01]  /*0d40*/  F2F.F64.F32 R34, R0 ;  /* 0x0000000000227310 */ /* 0x0000620000201800 */
[----:B------:R-:W-:Y:S05]  /*0d50*/  BRA `(.L_x_54345) ;  /* 0x0000000000a47947 */ /* 0x000fea0003800000 */
.L_x_54357:
[----:B------:R-:W-:-:S09]  /*0d60*/  UISETP.NE.AND UP0, UPT, UR4, 0x1c, UPT ;  /* 0x0000001c0400788c */ /* 0x000fd2000bf05270 */
[----:B------:R-:W-:Y:S05]  /*0d70*/  BRA.U !UP0, `(.L_x_54364) ;  /* 0x0000000108947547 */ /* 0x000fea000b800000 */
[----:B------:R-:W-:-:S09]  /*0d80*/  UISETP.NE.AND UP0, UPT, UR4, 0x1d, UPT ;  /* 0x0000001d0400788c */ /* 0x000fd2000bf05270 */
[----:B------:R-:W-:Y:S05]  /*0d90*/  BRA.U !UP0, `(.L_x_54365) ;  /* 0x0000000108807547 */ /* 0x000fea000b800000 */
[----:B------:R-:W-:-:S09]  /*0da0*/  UISETP.NE.AND UP0, UPT, UR4, 0x2c, UPT ;  /* 0x0000002c0400788c */ /* 0x000fd2000bf05270 */
[----:B------:R-:W-:Y:S05]  /*0db0*/  BRA.U !UP0, `(.L_x_54366) ;  /* 0x0000000108487547 */ /* 0x000fea000b800000 */
.L_x_54344:
        /* <DEDUP_REMOVED lines=16> */
.L_x_54367:
[----:B------:R-:W-:Y:S01]  /*0ec0*/  CS2R R34, SRZ ;  /* 0x0000000000227805 */ /* 0x000fe2000001ff00 */
[----:B------:R-:W-:Y:S06]  /*0ed0*/  BRA `(.L_x_54345) ;  /* 0x0000000000447947 */ /* 0x000fec0003800000 */
.L_x_54366:
        /* <DEDUP_REMOVED lines=12> */
.L_x_54365:
[----:B------:R-:W2:Y:S02]  /*0fa0*/  LDG.E.64 R34, desc[UR36][R4.64] ;  /* 0x0000002404227981 */ /* 0x000ea4000c1e1b00 */
[----:B--2---:R-:W0:Y:S01]  /*0fb0*/  I2F.F64.U64 R34, R34 ;  /* 0x0000002200227312 */ /* 0x004e220000301800 */
[----:B------:R-:W-:Y:S05]  /*0fc0*/  BRA `(.L_x_54345) ;  /* 0x0000000000087947 */ /* 0x000fea0003800000 */
.L_x_54364:
[----:B------:R-:W2:Y:S02]  /*0fd0*/  LDG.E R4, desc[UR36][R4.64] ;  /* 0x0000002404047981 */ /* 0x000ea4000c1e1900 */
[----:B--2---:R0:W1:Y:S02]  /*0fe0*/  I2F.F64.U32 R34, R4 ;  /* 0x0000000400227312 */ /* 0x0040640000201800 */
.L_x_54345:
[----:B------:R-:W-:Y:S05]  /*0ff0*/  BSYNC.RECONVERGENT B7 ;  /* 0x0000000000077941 */ /* 0x000fea0003800200 */
.L_x_54339:
        /* <DEDUP_REMOVED lines=20> */
.L_x_54372:
[----:B------:R-:W3:Y:S02]  /*1140*/  LDG.E.U8 R4, desc[UR36][R4.64] ;  /* 0x0000002404047981 */ /* 0x000ee4000c1e1100 */
[----:B---3--:R0:W1:Y:S01]  /*1150*/  I2F.F64.U16 R30, R4 ;  /* 0x00000004001e7312 */ /* 0x0080620000101800 */
[----:B------:R-:W-:Y:S05]  /*1160*/  BRA `(.L_x_54374) ;  /* 0x0000000c00647947 */ /* 0x000fea0003800000 */
.L_x_54371:
        /* <DEDUP_REMOVED lines=9> */
.L_x_54376:
[----:B------:R-:W3:Y:S02]  /*1200*/  LDG.E R4, desc[UR36][R4.64] ;  /* 0x0000002404047981 */ /* 0x000ee4000c1e1900 */
[----:B---3--:R0:W1:Y:S01]  /*1210*/  I2F.F64 R30, R4 ;  /* 0x00000004001e7312 */ /* 0x0080620000201c00 */
[----:B------:R-:W-:Y:S05]  /*1220*/  BRA `(.L_x_54374) ;  /* 0x0000000c00347947 */ /* 0x000fea0003800000 */
.L_x_54375:
[----:B------:R-:W3:Y:S02]  /*1230*/  LDG.E.U16 R4, desc[UR36][R4.64] ;  /* 0x0000002404047981 */ /* 0x000ee4000c1e1500 */
[----:B---3--:R0:W1:Y:S01]  /*1240*/  I2F.F64.S16 R30, R4 ;  /* 0x00000004001e7312 */ /* 0x0080620000101c00 */
[----:B------:R-:W-:Y:S05]  /*1250*/  BRA `(.L_x_54374) ;  /* 0x0000000c00287947 */ /* 0x000fea0003800000 */
.L_x_54370:
        /* <DEDUP_REMOVED lines=10> */
.L_x_54378:
[----:B------:R-:W3:Y:S02]  /*1300*/  LDG.E.U16 R0, desc[UR36][R4.64] ;  /* 0x0000002404007981 */ /* 0x000ee4000c1e1500 */
[----:B---3--:R-:W-:-:S05]  /*1310*/  HADD2.F32 R0, -RZ, R0.H0_H0 ;  /* 0x20000000ff007230 */ /* 0x008fca0000004100 */
[----:B------:R-:W-:-:S04]  /*1320*/  FMUL.FTZ R0, R0, 1 ;  /* 0x3f80000000007820 */ /* 0x000fc80000410000 */
[----:B------:R0:W1:Y:S01]  /*1330*/  F2F.F64.F32 R30, R0 ;  /* 0x00000000001e7310 */ /* 0x0000620000201800 */
[----:B------:R-:W-:Y:S05]  /*1340*/  BRA `(.L_x_54374) ;  /* 0x0000000800ec7947 */ /* 0x000fea0003800000 */
.L_x_54377:
        /* <DEDUP_REMOVED lines=10> */
.L_x_54380:
[----:B------:R-:W3:Y:S02]  /*13f0*/  LDG.E.U16 R4, desc[UR36][R4.64] ;  /* 0x0000002404047981 */ /* 0x000ee4000c1e1500 */
[----:B---3--:R-:W-:-:S05]  /*1400*/  HADD2.F32 R0, -RZ, R4.H0_H0 ;  /* 0x20000004ff007230 */ /* 0x008fca0000004100 */
[----:B------:R-:W-:-:S04]  /*1410*/  FMUL.FTZ R0, R0, 1 ;  /* 0x3f80000000007820 */ /* 0x000fc80000410000 */
[----:B------:R0:W1:Y:S01]  /*1420*/  F2F.F64.F32 R30, R0 ;  /* 0x00000000001e7310 */ /* 0x0000620000201800 */
[----:B------:R-:W-:Y:S05]  /*1430*/  BRA `(.L_x_54374) ;  /* 0x0000000800b07947 */ /* 0x000fea0003800000 */
.L_x_54379:
[----:B------:R0:W5:Y:S01]  /*1440*/  LDG.E.64 R30, desc[UR36][R4.64] ;  /* 0x00000024041e7981 */ /* 0x000162000c1e1b00 */
[----:B------:R-:W-:Y:S05]  /*1450*/  BRA `(.L_x_54374) ;  /* 0x0000000800a87947 */ /* 0x000fea0003800000 */
.L_x_54369:
        /* <DEDUP_REMOVED lines=13> */
.L_x_54383:
[----:B------:R0:W5:Y:S01]  /*1530*/  LDG.E.64 R30, desc[UR36][R4.64] ;  /* 0x00000024041e7981 */ /* 0x000162000c1e1b00 */
[----:B------:R-:W-:Y:S05]  /*1540*/  BRA `(.L_x_54374) ;  /* 0x00000008006c7947 */ /* 0x000fea0003800000 */
.L_x_54382:
        /* <DEDUP_REMOVED lines=27> */
.L_x_54385:
[----:B------:R-:W3:Y:S02]  /*1700*/  LDG.E.U8 R4, desc[UR36][R4.64] ;  /* 0x0000002404047981 */ /* 0x000ee4000c1e1100 */
        /* <DEDUP_REMOVED lines=14> */
.L_x_54384:
[----:B------:R-:W3:Y:S02]  /*17f0*/  LDG.E.U16 R0, desc[UR36][R4.64] ;  /* 0x0000002404007981 */ /* 0x000ee4000c1e1500 */
[----:B---3--:R-:W-:-:S04]  /*1800*/  IMAD.U32 R0, R0, 0x10000, RZ ;  /* 0x0001000000007824 */ /* 0x008fc800078e00ff */
[----:B------:R-:W-:-:S04]  /*1810*/  FMUL.FTZ R0, R0, 1 ;  /* 0x3f80000000007820 */ /* 0x000fc80000410000 */
[----:B------:R0:W1:Y:S01]  /*1820*/  F2F.F64.F32 R30, R0 ;  /* 0x00000000001e7310 */ /* 0x0000620000201800 */
[----:B------:R-:W-:Y:S05]  /*1830*/  BRA `(.L_x_54374) ;  /* 0x0000000400b07947 */ /* 0x000fea0003800000 */
.L_x_54381:
        /* <DEDUP_REMOVED lines=11> */
.L_x_54388:
        /* <DEDUP_REMOVED lines=21> */
.L_x_54390:
[----:B------:R-:W-:Y:S05]  /*1a40*/  BSYNC.RECONVERGENT B0 ;  /* 0x0000000000007941 */ /* 0x000fea0003800200 */
.L_x_54389:
[----:B------:R-:W-:Y:S01]  /*1a50*/  IMAD.SHL.U32 R0, R0, 0x100000, RZ ;  /* 0x0010000000007824 */ /* 0x000fe200078e00ff */
[----:B------:R-:W-:-:S04]  /*1a60*/  LEA R3, R3, 0x3b800000, 0x17 ;  /* 0x3b80000003037811 */ /* 0x000fc800078eb8ff */
[----:B------:R-:W-:-:S05]  /*1a70*/  LOP3.LUT R0, R3, R0, R7, 0xfe, !PT ;  /* 0x0000000003007212 */ /* 0x000fca00078efe07 */
[----:B------:R-:W-:-:S04]  /*1a80*/  FMUL.FTZ R0, R0, 1 ;  /* 0x3f80000000007820 */ /* 0x000fc80000410000 */
[----:B------:R0:W1:Y:S01]  /*1a90*/  F2F.F64.F32 R30, R0 ;  /* 0x00000000001e7310 */ /* 0x0000620000201800 */
[----:B------:R-:W-:Y:S05]  /*1aa0*/  BRA `(.L_x_54374) ;  /* 0x0000000400147947 */ /* 0x000fea0003800000 */
.L_x_54387:
        /* <DEDUP_REMOVED lines=21> */
.L_x_54392:
[----:B------:R-:W-:Y:S05]  /*1c00*/  BSYNC.RECONVERGENT B0 ;  /* 0x0000000000007941 */ /* 0x000fea0003800200 */
.L_x_54391:
[----:B------:R-:W-:Y:S01]  /*1c10*/  IMAD.SHL.U32 R0, R0, 0x200000, RZ ;  /* 0x0020000000007824 */ /* 0x000fe200078e00ff */
[----:B------:R-:W-:-:S04]  /*1c20*/  LEA R3, R3, 0x37800000, 0x17 ;  /* 0x3780000003037811 */ /* 0x000fc800078eb8ff */
[----:B------:R-:W-:-:S05]  /*1c30*/  LOP3.LUT R0, R3, R0, R7, 0xfe, !PT ;  /* 0x0000000003007212 */ /* 0x000fca00078efe07 */
[----:B------:R-:W-:-:S04]  /*1c40*/  FMUL.FTZ R0, R0, 1 ;  /* 0x3f80000000007820 */ /* 0x000fc80000410000 */
[----:B------:R0:W1:Y:S01]  /*1c50*/  F2F.F64.F32 R30, R0 ;  /* 0x00000000001e7310 */ /* 0x0000620000201800 */
[----:B------:R-:W-:Y:S05]  /*1c60*/  BRA `(.L_x_54374) ;  /* 0x0000000000a47947 */ /* 0x000fea0003800000 */
.L_x_54386:
[----:B------:R-:W-:-:S09]  /*1c70*/  UISETP.NE.AND UP0, UPT, UR4, 0x1c, UPT ;  /* 0x0000001c0400788c */ /* 0x000fd2000bf05270 */
[----:B------:R-:W-:Y:S05]  /*1c80*/  BRA.U !UP0, `(.L_x_54393) ;  /* 0x0000000108947547 */ /* 0x000fea000b800000 */
[----:B------:R-:W-:-:S09]  /*1c90*/  UISETP.NE.AND UP0, UPT, UR4, 0x1d, UPT ;  /* 0x0000001d0400788c */ /* 0x000fd2000bf05270 */
[----:B------:R-:W-:Y:S05]  /*1ca0*/  BRA.U !UP0, `(.L_x_54394) ;  /* 0x0000000108807547 */ /* 0x000fea000b800000 */
[----:B------:R-:W-:-:S09]  /*1cb0*/  UISETP.NE.AND UP0, UPT, UR4, 0x2c, UPT ;  /* 0x0000002c0400788c */ /* 0x000fd2000bf05270 */
[----:B------:R-:W-:Y:S05]  /*1cc0*/  BRA.U !UP0, `(.L_x_54395) ;  /* 0x0000000108487547 */ /* 0x000fea000b800000 */
.L_x_54373:
        /* <DEDUP_REMOVED lines=16> */
.L_x_54396:
[----:B------:R-:W-:Y:S01]  /*1dd0*/  CS2R R30, SRZ ;  /* 0x00000000001e7805 */ /* 0x000fe2000001ff00 */
[----:B------:R-:W-:Y:S06]  /*1de0*/  BRA `(.L_x_54374) ;  /* 0x0000000000447947 */ /* 0x000fec0003800000 */
.L_x_54395:
        /* <DEDUP_REMOVED lines=12> */
.L_x_54394:
[----:B------:R-:W3:Y:S02]  /*1eb0*/  LDG.E.64 R30, desc[UR36][R4.64] ;  /* 0x00000024041e7981 */ /* 0x000ee4000c1e1b00 */
[----:B---3--:R-:W0:Y:S01]  /*1ec0*/  I2F.F64.U64 R30, R30 ;  /* 0x0000001e001e7312 */ /* 0x008e220000301800 */
[----:B------:R-:W-:Y:S05]  /*1ed0*/  BRA `(.L_x_54374) ;  /* 0x0000000000087947 */ /* 0x000fea0003800000 */
.L_x_54393:
[----:B------:R-:W3:Y:S02]  /*1ee0*/  LDG.E R4, desc[UR36][R4.64] ;  /* 0x0000002404047981 */ /* 0x000ee4000c1e1900 */
[----:B---3--:R0:W1:Y:S02]  /*1ef0*/  I2F.F64.U32 R30, R4 ;  /* 0x00000004001e7312 */ /* 0x0080640000201800 */
.L_x_54374:
[----:B------:R-:W-:Y:S05]  /*1f00*/  BSYNC.RECONVERGENT B7 ;  /* 0x0000000000077941 */ /* 0x000fea0003800200 */
.L_x_54368:
[----:B------:R-:W-:-:S07]  /*1f10*/  VIADD R37, R33, 0x80 ;  /* 0x0000008021257836 */ /* 0x000fce0000000000 */
.L_x_54338:
[----:B------:R-:W-:Y:S05]  /*1f20*/  BSYNC.RECONVERGENT B6 ;  /* 0x0000000000067941 */ /* 0x000fea0003800200 */
.L_x_54337:
[----:B------:R-:W-:Y:S01]  /*1f30*/  ISETP.GE.AND P0, PT, R37, R2, PT ;  /* 0x000000022500720c */ /* 0x000fe20003f06270 */
[----:B------:R-:W-:Y:S01]  /*1f40*/  BSSY.RECONVERGENT B6, `(.L_x_54397) ;  /* 0x00001e8000067945 */ /* 0x000fe20003800200 */
[----:B------:R-:W-:Y:S02]  /*1f50*/  CS2R R28, SRZ ;  /* 0x00000000001c7805 */ /* 0x000fe4000001ff00 */
[----:B------:R-:W-:-:S09]  /*1f60*/  CS2R R26, SRZ ;  /* 0x00000000001a7805 */ /* 0x000fd2000001ff00 */
        /* <DEDUP_REMOVED lines=22> */
.L_x_54403:
[----:B------:R-:W2:Y:S02]  /*20d0*/  LDG.E.U8 R4, desc[UR36][R4.64] ;  /* 0x0000002404047981 */ /* 0x000ea4000c1e1100 */
[----:B--2---:R0:W1:Y:S01]  /*20e0*/  I2F.F64.U16 R28, R4 ;  /* 0x00000004001c7312 */ /* 0x0040620000101800 */
[----:B------:R-:W-:Y:S05]  /*20f0*/  BRA `(.L_x_54405) ;  /* 0x0000000c00647947 */ /* 0x000fea0003800000 */
.L_x_54402:
        /* <DEDUP_REMOVED lines=9> */
.L_x_54407:
[----:B------:R-:W2:Y:S02]  /*2190*/  LDG.E R4, desc[UR36][R4.64] ;  /* 0x0000002404047981 */ /* 0x000ea4000c1e1900 */
[----:B--2---:R0:W1:Y:S01]  /*21a0*/  I2F.F64 R28, R4 ;  /* 0x00000004001c7312 */ /* 0x0040620000201c00 */
[----:B------:R-:W-:Y:S05]  /*21b0*/  BRA `(.L_x_54405) ;  /* 0x0000000c00347947 */ /* 0x000fea0003800000 */
.L_x_54406:
[----:B------:R-:W2:Y:S02]  /*21c0*/  LDG.E.U16 R4, desc[UR36][R4.64] ;  /* 0x0000002404047981 */ /* 0x000ea4000c1e1500 */
[----:B--2---:R0:W1:Y:S01]  /*21d0*/  I2F.F64.S16 R28, R4 ;  /* 0x00000004001c7312 */ /* 0x0040620000101c00 */
[----:B------:R-:W-:Y:S05]  /*21e0*/  BRA `(.L_x_54405) ;  /* 0x0000000c00287947 */ /* 0x000fea0003800000 */
.L_x_54401:
        /* <DEDUP_REMOVED lines=10> */
.L_x_54409:
[----:B---3--:R-:W3:Y:S02]  /*2290*/  LDG.E.U16 R0, desc[UR36][R4.64] ;  /* 0x0000002404007981 */ /* 0x008ee4000c1e1500 */
[----:B---3--:R-:W-:-:S05]  /*22a0*/  HADD2.F32 R0, -RZ, R0.H0_H0 ;  /* 0x20000000ff007230 */ /* 0x008fca0000004100 */
[----:B------:R-:W-:-:S04]  /*22b0*/  FMUL.FTZ R0, R0, 1 ;  /* 0x3f80000000007820 */ /* 0x000fc80000410000 */
[----:B------:R0:W1:Y:S01]  /*22c0*/  F2F.F64.F32 R28, R0 ;  /* 0x00000000001c7310 */ /* 0x0000620000201800 */
[----:B------:R-:W-:Y:S05]  /*22d0*/  BRA `(.L_x_54405) ;  /* 0x0000000800ec7947 */ /* 0x000fea0003800000 */
.L_x_54408:
        /* <DEDUP_REMOVED lines=10> */
.L_x_54411:
[----:B------:R-:W3:Y:S02]  /*2380*/  LDG.E.U16 R4, desc[UR36][R4.64] ;  /* 0x0000002404047981 */ /* 0x000ee4000c1e1500 */
[----:B---3--:R-:W-:-:S05]  /*2390*/  HADD2.F32 R0, -RZ, R4.H0_H0 ;  /* 0x20000004ff007230 */ /* 0x008fca0000004100 */
[----:B------:R-:W-:-:S04]  /*23a0*/  FMUL.FTZ R0, R0, 1 ;  /* 0x3f80000000007820 */ /* 0x000fc80000410000 */
[----:B------:R0:W1:Y:S01]  /*23b0*/  F2F.F64.F32 R28, R0 ;  /* 0x00000000001c7310 */ /* 0x0000620000201800 */
[----:B------:R-:W-:Y:S05]  /*23c0*/  BRA `(.L_x_54405) ;  /* 0x0000000800b07947 */ /* 0x000fea0003800000 */
.L_x_54410:
[----:B------:R0:W5:Y:S01]  /*23d0*/  LDG.E.64 R28, desc[UR36][R4.64] ;  /* 0x00000024041c7981 */ /* 0x000162000c1e1b00 */
[----:B------:R-:W-:Y:S05]  /*23e0*/  BRA `(.L_x_54405) ;  /* 0x0000000800a87947 */ /* 0x000fea0003800000 */
.L_x_54400:
        /* <DEDUP_REMOVED lines=13> */
.L_x_54414:
[----:B------:R0:W5:Y:S01]  /*24c0*/  LDG.E.64 R28, desc[UR36][R4.64] ;  /* 0x00000024041c7981 */ /* 0x000162000c1e1b00 */
[----:B------:R-:W-:Y:S05]  /*24d0*/  BRA `(.L_x_54405) ;  /* 0x00000008006c7947 */ /* 0x000fea0003800000 */
.L_x_54413:
[----:B------:R-:W-:-:S09]  /*24e0*/  UISETP.NE.AND UP0, UPT, UR4, 0xf, UPT ;  /* 0x0000000f0400788c */ /* 0x000fd2000bf05270 */
[----:B------:R-:W-:Y:S05]  /*24f0*/  BRA.U !UP0, `(.L_x_54415) ;  /* 0x0000000108a07547 */ /* 0x000fea000b800000 */
[----:B------:R-:W-:-:S09]  /*2500*/  UISETP.NE.AND UP0, UPT, UR4, 0x17, UPT ;  /* 0x000000170400788c */ /* 0x000fd2000bf05270 */
[----:B------:R-:W-:Y:S05]  /*2510*/  BRA.U !UP0, `(.L_x_54416) ;  /* 0x00000001085c7547 */ /* 0x000fea000b800000 */
[----:B------:R-:W-:-:S09]  /*2520*/  UISETP.NE.AND UP0, UPT, UR4, 0x18, UPT ;  /* 0x000000180400788c */ /* 0x000fd2000bf05270 */
[----:B------:R-:W-:Y:S05]  /*2530*/  BRA.U UP0, `(.L_x_54404) ;  /* 0x0000000500f87547 */ /* 0x000fea000b800000 */
[----:B---3--:R-:W3:Y:S01]  /*2540*/  LDG.E.U8 R0, desc[UR36][R4.64] ;  /* 0x0000002404007981 */ /* 0x008ee2000c1e1100 */
        /* <DEDUP_REMOVED lines=20> */
.L_x_54416:
        /* <DEDUP_REMOVED lines=15> */
.L_x_54415:
[----:B---3--:R-:W3:Y:S02]  /*2780*/  LDG.E.U16 R0, desc[UR36][R4.64] ;  /* 0x0000002404007981 */ /* 0x008ee4000c1e1500 */
[----:B---3--:R-:W-:-:S04]  /*2790*/  IMAD.U32 R0, R0, 0x10000, RZ ;  /* 0x0001000000007824 */ /* 0x008fc800078e00ff */
[----:B------:R-:W-:-:S04]  /*27a0*/  FMUL.FTZ R0, R0, 1 ;  /* 0x3f80000000007820 */ /* 0x000fc80000410000 */
[----:B------:R0:W1:Y:S01]  /*27b0*/  F2F.F64.F32 R28, R0 ;  /* 0x00000000001c7310 */ /* 0x0000620000201800 */
[----:B------:R-:W-:Y:S05]  /*27c0*/  BRA `(.L_x_54405) ;  /* 0x0000000400b07947 */ /* 0x000fea0003800000 */
.L_x_54412:
        /* <DEDUP_REMOVED lines=11> */
.L_x_54419:
        /* <DEDUP_REMOVED lines=21> */
.L_x_54421:
[----:B------:R-:W-:Y:S05]  /*29d0*/  BSYNC.RECONVERGENT B0 ;  /* 0x0000000000007941 */ /* 0x000fea0003800200 */
.L_x_54420:
[----:B------:R-:W-:Y:S01]  /*29e0*/  IMAD.SHL.U32 R0, R0, 0x100000, RZ ;  /* 0x0010000000007824 */ /* 0x000fe200078e00ff */
[----:B------:R-:W-:-:S04]  /*29f0*/  LEA R3, R3, 0x3b800000, 0x17 ;  /* 0x3b80000003037811 */ /* 0x000fc800078eb8ff */
[----:B------:R-:W-:-:S05]  /*2a00*/  LOP3.LUT R0, R3, R0, R7, 0xfe, !PT ;  /* 0x0000000003007212 */ /* 0x000fca00078efe07 */
[----:B------:R-:W-:-:S04]  /*2a10*/  FMUL.FTZ R0, R0, 1 ;  /* 0x3f80000000007820 */ /* 0x000fc80000410000 */
[----:B------:R0:W1:Y:S01]  /*2a20*/  F2F.F64.F32 R28, R0 ;  /* 0x00000000001c7310 */ /* 0x0000620000201800 */
[----:B------:R-:W-:Y:S05]  /*2a30*/  BRA `(.L_x_54405) ;  /* 0x0000000400147947 */ /* 0x000fea0003800000 */
.L_x_54418:
        /* <DEDUP_REMOVED lines=21> */
.L_x_54423:
[----:B------:R-:W-:Y:S05]  /*2b90*/  BSYNC.RECONVERGENT B0 ;  /* 0x0000000000007941 */ /* 0x000fea0003800200 */
.L_x_54422:
[----:B------:R-:W-:Y:S01]  /*2ba0*/  IMAD.SHL.U32 R0, R0, 0x200000, RZ ;  /* 0x0020000000007824 */ /* 0x000fe200078e00ff */
[----:B------:R-:W-:-:S04]  /*2bb0*/  LEA R3, R3, 0x37800000, 0x17 ;  /* 0x3780000003037811 */ /* 0x000fc800078eb8ff */
[----:B------:R-:W-:-:S05]  /*2bc0*/  LOP3.LUT R0, R3, R0, R7, 0xfe, !PT ;  /* 0x0000000003007212 */ /* 0x000fca00078efe07 */
[----:B------:R-:W-:-:S04]  /*2bd0*/  FMUL.FTZ R0, R0, 1 ;  /* 0x3f80000000007820 */ /* 0x000fc80000410000 */
[----:B------:R0:W1:Y:S01]  /*2be0*/  F2F.F64.F32 R28, R0 ;  /* 0x00000000001c7310 */ /* 0x0000620000201800 */
[----:B------:R-:W-:Y:S05]  /*2bf0*/  BRA `(.L_x_54405) ;  /* 0x0000000000a47947 */ /* 0x000fea0003800000 */
.L_x_54417:
        /* <DEDUP_REMOVED lines=18> */
.L_x_54404:
        /* <DEDUP_REMOVED lines=16> */
.L_x_54426:
[----:B------:R-:W-:Y:S01]  /*2e20*/  CS2R R28, SRZ ;  /* 0x00000000001c7805 */ /* 0x000fe2000001ff00 */
[----:B------:R-:W-:Y:S06]  /*2e30*/  BRA `(.L_x_54405) ;  /* 0x0000000000147947 */ /* 0x000fec0003800000 */
.L_x_54425:
[----:B------:R-:W2:Y:S02]  /*2e40*/  LDG.E.64 R28, desc[UR36][R4.64] ;  /* 0x00000024041c7981 */ /* 0x000ea4000c1e1b00 */
[----:B--2---:R-:W0:Y:S01]  /*2e50*/  I2F.F64.U64 R28, R28 ;  /* 0x0000001c001c7312 */ /* 0x004e220000301800 */
[----:B------:R-:W-:Y:S05]  /*2e60*/  BRA `(.L_x_54405) ;  /* 0x0000000000087947 */ /* 0x000fea0003800000 */
.L_x_54424:
[----:B------:R-:W2:Y:S02]  /*2e70*/  LDG.E R4, desc[UR36][R4.64] ;  /* 0x0000002404047981 */ /* 0x000ea4000c1e1900 */
[----:B--2---:R0:W1:Y:S02]  /*2e80*/  I2F.F64.U32 R28, R4 ;  /* 0x00000004001c7312 */ /* 0x0040640000201800 */
.L_x_54405:
[----:B------:R-:W-:Y:S05]  /*2e90*/  BSYNC.RECONVERGENT B7 ;  /* 0x0000000000077941 */ /* 0x000fea0003800200 */
.L_x_54399:
        /* <DEDUP_REMOVED lines=20> */
.L_x_54431:
[----:B------:R-:W2:Y:S02]  /*2fe0*/  LDG.E.U8 R4, desc[UR36][R4.64] ;  /* 0x0000002404047981 */ /* 0x000ea4000c1e1100 */
[----:B--2---:R0:W2:Y:S01]  /*2ff0*/  I2F.F64.U16 R26, R4 ;  /* 0x00000004001a7312 */ /* 0x0040a20000101800 */
[----:B------:R-:W-:Y:S05]  /*3000*/  BRA `(.L_x_54433) ;  /* 0x0000000c00647947 */ /* 0x000fea0003800000 */
.L_x_54430:
        /* <DEDUP_REMOVED lines=9> */
.L_x_54435:
[----:B------:R-:W2:Y:S02]  /*30a0*/  LDG.E R4, desc[UR36][R4.64] ;  /* 0x0000002404047981 */ /* 0x000ea4000c1e1900 */
[----:B--2---:R0:W2:Y:S01]  /*30b0*/  I2F.F64 R26, R4 ;  /* 0x00000004001a7312 */ /* 0x0040a20000201c00 */
[----:B------:R-:W-:Y:S05]  /*30c0*/  BRA `(.L_x_54433) ;  /* 0x0000000c00347947 */ /* 0x000fea0003800000 */
.L_x_54434:
[----:B------:R-:W2:Y:S02]  /*30d0*/  LDG.E.U16 R4, desc[UR36][R4.64] ;  /* 0x0000002404047981 */ /* 0x000ea4000c1e1500 */
[----:B--2---:R0:W2:Y:S01]  /*30e0*/  I2F.F64.S16 R26, R4 ;  /* 0x00000004001a7312 */ /* 0x0040a20000101c00 */
[----:B------:R-:W-:Y:S05]  /*30f0*/  BRA `(.L_x_54433) ;  /* 0x0000000c00287947 */ /* 0x000fea0003800000 */
.L_x_54429:
        /* <DEDUP_REMOVED lines=10> */
.L_x_54437:
[----:B-1-3--:R-:W2:Y:S02]  /*31a0*/  LDG.E.U16 R0, desc[UR36][R4.64] ;  /* 0x0000002404007981 */ /* 0x00aea4000c1e1500 */
[----:B--2---:R-:W-:-:S05]  /*31b0*/  HADD2.F32 R0, -RZ, R0.H0_H0 ;  /* 0x20000000ff007230 */ /* 0x004fca0000004100 */
[----:B------:R-:W-:-:S04]  /*31c0*/  FMUL.FTZ R0, R0, 1 ;  /* 0x3f80000000007820 */ /* 0x000fc80000410000 */
[----:B------:R0:W1:Y:S01]  /*31d0*/  F2F.F64.F32 R26, R0 ;  /* 0x00000000001a7310 */ /* 0x0000620000201800 */
[----:B------:R-:W-:Y:S05]  /*31e0*/  BRA `(.L_x_54433) ;  /* 0x0000000800ec7947 */ /* 0x000fea0003800000 */
.L_x_54436:
        /* <DEDUP_REMOVED lines=10> */
.L_x_54439:
[----:B------:R-:W1:Y:S02]  /*3290*/  LDG.E.U16 R4, desc[UR36][R4.64] ;  /* 0x0000002404047981 */ /* 0x000e64000c1e1500 */
[----:B-1-3--:R-:W-:-:S05]  /*32a0*/  HADD2.F32 R0, -RZ, R4.H0_H0 ;  /* 0x20000004ff007230 */ /* 0x00afca0000004100 */
[----:B------:R-:W-:-:S04]  /*32b0*/  FMUL.FTZ R0, R0, 1 ;  /* 0x3f80000000007820 */ /* 0x000fc80000410000 */
[----:B------:R0:W1:Y:S01]  /*32c0*/  F2F.F64.F32 R26, R0 ;  /* 0x00000000001a7310 */ /* 0x0000620000201800 */
[----:B------:R-:W-:Y:S05]  /*32d0*/  BRA `(.L_x_54433) ;  /* 0x0000000800b07947 */ /* 0x000fea0003800000 */
.L_x_54438:
[----:B------:R0:W5:Y:S01]  /*32e0*/  LDG.E.64 R26, desc[UR36][R4.64] ;  /* 0x00000024041a7981 */ /* 0x000162000c1e1b00 */
[----:B------:R-:W-:Y:S05]  /*32f0*/  BRA `(.L_x_54433) ;  /* 0x0000000800a87947 */ /* 0x000fea0003800000 */
.L_x_54428:
        /* <DEDUP_REMOVED lines=13> */
.L_x_54442:
[----:B------:R0:W5:Y:S01]  /*33d0*/  LDG.E.64 R26, desc[UR36][R4.64] ;  /* 0x00000024041a7981 */ /* 0x000162000c1e1b00 */
[----:B------:R-:W-:Y:S05]  /*33e0*/  BRA `(.L_x_54433) ;  /* 0x00000008006c7947 */ /* 0x000fea0003800000 */
.L_x_54441:
[----:B------:R-:W-:-:S09]  /*33f0*/  UISETP.NE.AND UP0, UPT, UR4, 0xf, UPT ;  /* 0x0000000f0400788c */ /* 0x000fd2000bf05270 */
[----:B------:R-:W-:Y:S05]  /*3400*/  BRA.U !UP0, `(.L_x_54443) ;  /* 0x0000000108a07547 */ /* 0x000fea000b800000 */
[----:B------:R-:W-:-:S09]  /*3410*/  UISETP.NE.AND UP0, UPT, UR4, 0x17, UPT ;  /* 0x000000170400788c */ /* 0x000fd2000bf05270 */
[----:B------:R-:W-:Y:S05]  /*3420*/  BRA.U !UP0, `(.L_x_54444) ;  /* 0x00000001085c7547 */ /* 0x000fea000b800000 */
[----:B------:R-:W-:-:S09]  /*3430*/  UISETP.NE.AND UP0, UPT, UR4, 0x18, UPT ;  /* 0x000000180400788c */ /* 0x000fd2000bf05270 */
[----:B------:R-:W-:Y:S05]  /*3440*/  BRA.U UP0, `(.L_x_54432) ;  /* 0x0000000500f87547 */ /* 0x000fea000b800000 */
[----:B-1-3--:R-:W2:Y:S01]  /*3450*/  LDG.E.U8 R0, desc[UR36][R4.64] ;  /* 0x0000002404007981 */ /* 0x00aea2000c1e1100 */
        /* <DEDUP_REMOVED lines=20> */
.L_x_54444:
[----:B------:R-:W1:Y:S02]  /*35a0*/  LDG.E.U8 R4, desc[UR36][R4.64] ;  /* 0x0000002404047981 */ /* 0x000e64000c1e1100 */
        /* <DEDUP_REMOVED lines=14> */
.L_x_54443:
[----:B-1-3--:R-:W2:Y:S02]  /*3690*/  LDG.E.U16 R0, desc[UR36][R4.64] ;  /* 0x0000002404007981 */ /* 0x00aea4000c1e1500 */
[----:B--2---:R-:W-:-:S04]  /*36a0*/  IMAD.U32 R0, R0, 0x10000, RZ ;  /* 0x0001000000007824 */ /* 0x004fc800078e00ff */
[----:B------:R-:W-:-:S04]  /*36b0*/  FMUL.FTZ R0, R0, 1 ;  /* 0x3f80000000007820 */ /* 0x000fc80000410000 */
[----:B------:R0:W1:Y:S01]  /*36c0*/  F2F.F64.F32 R26, R0 ;  /* 0x00000000001a7310 */ /* 0x0000620000201800 */
[----:B------:R-:W-:Y:S05]  /*36d0*/  BRA `(.L_x_54433) ;  /* 0x0000000400b07947 */ /* 0x000fea0003800000 */
.L_x_54440:
        /* <DEDUP_REMOVED lines=11> */
.L_x_54447:
        /* <DEDUP_REMOVED lines=21> */
.L_x_54449:
[----:B------:R-:W-:Y:S05]  /*38e0*/  BSYNC.RECONVERGENT B0 ;  /* 0x0000000000007941 */ /* 0x000fea0003800200 */
.L_x_54448:
[----:B------:R-:W-:Y:S01]  /*38f0*/  IMAD.SHL.U32 R0, R0, 0x100000, RZ ;  /* 0x0010000000007824 */ /* 0x000fe200078e00ff */
[----:B------:R-:W-:-:S04]  /*3900*/  LEA R3, R3, 0x3b800000, 0x17 ;  /* 0x3b80000003037811 */ /* 0x000fc800078eb8ff */
[----:B------:R-:W-:-:S05]  /*3910*/  LOP3.LUT R0, R3, R0, R7, 0xfe, !PT ;  /* 0x0000000003007212 */ /* 0x000fca00078efe07 */
[----:B------:R-:W-:-:S04]  /*3920*/  FMUL.FTZ R0, R0, 1 ;  /* 0x3f80000000007820 */ /* 0x000fc80000410000 */
[----:B------:R0:W1:Y:S01]  /*3930*/  F2F.F64.F32 R26, R0 ;  /* 0x00000000001a7310 */ /* 0x0000620000201800 */
[----:B------:R-:W-:Y:S05]  /*3940*/  BRA `(.L_x_54433) ;  /* 0x0000000400147947 */ /* 0x000fea0003800000 */
.L_x_54446:
        /* <DEDUP_REMOVED lines=21> */
.L_x_54451:
[----:B------:R-:W-:Y:S05]  /*3aa0*/  BSYNC.RECONVERGENT B0 ;  /* 0x0000000000007941 */ /* 0x000fea0003800200 */
.L_x_54450:
[----:B------:R-:W-:Y:S01]  /*3ab0*/  IMAD.SHL.U32 R0, R0, 0x200000, RZ ;  /* 0x0020000000007824 */ /* 0x000fe200078e00ff */
[----:B------:R-:W-:-:S04]  /*3ac0*/  LEA R3, R3, 0x37800000, 0x17 ;  /* 0x3780000003037811 */ /* 0x000fc800078eb8ff */
[----:B------:R-:W-:-:S05]  /*3ad0*/  LOP3.LUT R0, R3, R0, R7, 0xfe, !PT ;  /* 0x0000000003007212 */ /* 0x000fca00078efe07 */
[----:B------:R-:W-:-:S04]  /*3ae0*/  FMUL.FTZ R0, R0, 1 ;  /* 0x3f80000000007820 */ /* 0x000fc80000410000 */
[----:B------:R0:W1:Y:S01]  /*3af0*/  F2F.F64.F32 R26, R0 ;  /* 0x00000000001a7310 */ /* 0x0000620000201800 */
[----:B------:R-:W-:Y:S05]  /*3b00*/  BRA `(.L_x_54433) ;  /* 0x0000000000a47947 */ /* 0x000fea0003800000 */
.L_x_54445:
        /* <DEDUP_REMOVED lines=18> */
.L_x_54432:
        /* <DEDUP_REMOVED lines=16> */
.L_x_54454:
[----:B------:R-:W-:Y:S01]  /*3d30*/  CS2R R26, SRZ ;  /* 0x00000000001a7805 */ /* 0x000fe2000001ff00 */
[----:B------:R-:W-:Y:S06]  /*3d40*/  BRA `(.L_x_54433) ;  /* 0x0000000000147947 */ /* 0x000fec0003800000 */
.L_x_54453:
[----:B------:R-:W2:Y:S02]  /*3d50*/  LDG.E.64 R26, desc[UR36][R4.64] ;  /* 0x00000024041a7981 */ /* 0x000ea4000c1e1b00 */
[----:B--2---:R-:W0:Y:S01]  /*3d60*/  I2F.F64.U64 R26, R26 ;  /* 0x0000001a001a7312 */ /* 0x004e220000301800 */
[----:B------:R-:W-:Y:S05]  /*3d70*/  BRA `(.L_x_54433) ;  /* 0x0000000000087947 */ /* 0x000fea0003800000 */
.L_x_54452:
[----:B------:R-:W2:Y:S02]  /*3d80*/  LDG.E R4, desc[UR36][R4.64] ;  /* 0x0000002404047981 */ /* 0x000ea4000c1e1900 */
[----:B--2---:R0:W2:Y:S02]  /*3d90*/  I2F.F64.U32 R26, R4 ;  /* 0x00000004001a7312 */ /* 0x0040a40000201800 */
.L_x_54433:
[----:B------:R-:W-:Y:S05]  /*3da0*/  BSYNC.RECONVERGENT B7 ;  /* 0x0000000000077941 */ /* 0x000fea0003800200 */
.L_x_54427:
[----:B------:R-:W-:-:S07]  /*3db0*/  VIADD R37, R37, 0x80 ;  /* 0x0000008025257836 */ /* 0x000fce0000000000 */
.L_x_54398:
[----:B------:R-:W-:Y:S05]  /*3dc0*/  BSYNC.RECONVERGENT B6 ;  /* 0x0000000000067941 */ /* 0x000fea0003800200 */
.L_x_54397:
        /* <DEDUP_REMOVED lines=26> */
.L_x_54461:
[----:B------:R-:W2:Y:S02]  /*3f70*/  LDG.E.U8 R4, desc[UR36][R4.64] ;  /* 0x0000002404047981 */ /* 0x000ea4000c1e1100 */
[----:B--2---:R0:W1:Y:S01]  /*3f80*/  I2F.F64.U16 R22, R4 ;  /* 0x0000000400167312 */ /* 0x0040620000101800 */
[----:B------:R-:W-:Y:S05]  /*3f90*/  BRA `(.L_x_54463) ;  /* 0x0000000c00647947 */ /* 0x000fea0003800000 */
.L_x_54460:
        /* <DEDUP_REMOVED lines=9> */
.L_x_54465:
[----:B------:R-:W2:Y:S02]  /*4030*/  LDG.E R4, desc[UR36][R4.64] ;  /* 0x0000002404047981 */ /* 0x000ea4000c1e1900 */
[----:B--2---:R0:W1:Y:S01]  /*4040*/  I2F.F64 R22, R4 ;  /* 0x0000000400167312 */ /* 0x0040620000201c00 */
[----:B------:R-:W-:Y:S05]  /*4050*/  BRA `(.L_x_54463) ;  /* 0x0000000c00347947 */ /* 0x000fea0003800000 */
.L_x_54464:
[----:B------:R-:W2:Y:S02]  /*4060*/  LDG.E.U16 R4, desc[UR36][R4.64] ;  /* 0x0000002404047981 */ /* 0x000ea4000c1e1500 */
[----:B--2---:R0:W1:Y:S01]  /*4070*/  I2F.F64.S16 R22, R4 ;  /* 0x0000000400167312 */ /* 0x0040620000101c00 */
[----:B------:R-:W-:Y:S05]  /*4080*/  BRA `(.L_x_54463) ;  /* 0x0000000c00287947 */ /* 0x000fea0003800000 */
.L_x_54459:
        /* <DEDUP_REMOVED lines=10> */
.L_x_54467:
[----:B---3--:R-:W3:Y:S02]  /*4130*/  LDG.E.U16 R0, desc[UR36][R4.64] ;  /* 0x0000002404007981 */ /* 0x008ee4000c1e1500 */
[----:B---3--:R-:W-:-:S05]  /*4140*/  HADD2.F32 R0, -RZ, R0.H0_H0 ;  /* 0x20000000ff007230 */ /* 0x008fca0000004100 */
[----:B------:R-:W-:-:S04]  /*4150*/  FMUL.FTZ R0, R0, 1 ;  /* 0x3f80000000007820 */ /* 0x000fc80000410000 */
[----:B------:R0:W1:Y:S01]  /*4160*/  F2F.F64.F32 R22, R0 ;  /* 0x0000000000167310 */ /* 0x0000620000201800 */
[----:B------:R-:W-:Y:S05]  /*4170*/  BRA `(.L_x_54463) ;  /* 0x0000000800ec7947 */ /* 0x000fea0003800000 */
.L_x_54466:
        /* <DEDUP_REMOVED lines=10> */
.L_x_54469:
[----:B------:R-:W3:Y:S02]  /*4220*/  LDG.E.U16 R4, desc[UR36][R4.64] ;  /* 0x0000002404047981 */ /* 0x000ee4000c1e1500 */
[----:B---3--:R-:W-:-:S05]  /*4230*/  HADD2.F32 R0, -RZ, R4.H0_H0 ;  /* 0x20000004ff007230 */ /* 0x008fca0000004100 */
[----:B------:R-:W-:-:S04]  /*4240*/  FMUL.FTZ R0, R0, 1 ;  /* 0x3f80000000007820 */ /* 0x000fc80000410000 */
[----:B------:R0:W1:Y:S01]  /*4250*/  F2F.F64.F32 R22, R0 ;  /* 0x0000000000167310 */ /* 0x0000620000201800 */
[----:B------:R-:W-:Y:S05]  /*4260*/  BRA `(.L_x_54463) ;  /* 0x0000000800b07947 */ /* 0x000fea0003800000 */
.L_x_54468:
[----:B------:R0:W5:Y:S01]  /*4270*/  LDG.E.64 R22, desc[UR36][R4.64] ;  /* 0x0000002404167981 */ /* 0x000162000c1e1b00 */
[----:B------:R-:W-:Y:S05]  /*4280*/  BRA `(.L_x_54463) ;  /* 0x0000000800a87947 */ /* 0x000fea0003800000 */
.L_x_54458:
        /* <DEDUP_REMOVED lines=13> */
.L_x_54472:
[----:B------:R0:W5:Y:S01]  /*4360*/  LDG.E.64 R22, desc[UR36][R4.64] ;  /* 0x0000002404167981 */ /* 0x000162000c1e1b00 */
[----:B------:R-:W-:Y:S05]  /*4370*/  BRA `(.L_x_54463) ;  /* 0x00000008006c7947 */ /* 0x000fea0003800000 */
.L_x_54471:
        /* <DEDUP_REMOVED lines=27> */
.L_x_54474:
        /* <DEDUP_REMOVED lines=15> */
.L_x_54473:
[----:B---3--:R-:W3:Y:S02]  /*4620*/  LDG.E.U16 R0, desc[UR36][R4.64] ;  /* 0x0000002404007981 */ /* 0x008ee4000c1e1500 */
[----:B---3--:R-:W-:-:S04]  /*4630*/  IMAD.U32 R0, R0, 0x10000, RZ ;  /* 0x0001000000007824 */ /* 0x008fc800078e00ff */
[----:B------:R-:W-:-:S04]  /*4640*/  FMUL.FTZ R0, R0, 1 ;  /* 0x3f80000000007820 */ /* 0x000fc80000410000 */
[----:B------:R0:W1:Y:S01]  /*4650*/  F2F.F64.F32 R22, R0 ;  /* 0x0000000000167310 */ /* 0x0000620000201800 */
[----:B------:R-:W-:Y:S05]  /*4660*/  BRA `(.L_x_54463) ;  /* 0x0000000400b07947 */ /* 0x000fea0003800000 */
.L_x_54470:
        /* <DEDUP_REMOVED lines=11> */
.L_x_54477:
        /* <DEDUP_REMOVED lines=21> */
.L_x_54479:
[----:B------:R-:W-:Y:S05]  /*4870*/  BSYNC.RECONVERGENT B0 ;  /* 0x0000000000007941 */ /* 0x000fea0003800200 */
.L_x_54478:
[----:B------:R-:W-:Y:S01]  /*4880*/  IMAD.SHL.U32 R0, R0, 0x100000, RZ ;  /* 0x0010000000007824 */ /* 0x000fe200078e00ff */
[----:B------:R-:W-:-:S04]  /*4890*/  LEA R3, R3, 0x3b800000, 0x17 ;  /* 0x3b80000003037811 */ /* 0x000fc800078eb8ff */
[----:B------:R-:W-:-:S05]  /*48a0*/  LOP3.LUT R0, R3, R0, R7, 0xfe, !PT ;  /* 0x0000000003007212 */ /* 0x000fca00078efe07 */
[----:B------:R-:W-:-:S04]  /*48b0*/  FMUL.FTZ R0, R0, 1 ;  /* 0x3f80000000007820 */ /* 0x000fc80000410000 */
[----:B------:R0:W1:Y:S01]  /*48c0*/  F2F.F64.F32 R22, R0 ;  /* 0x0000000000167310 */ /* 0x0000620000201800 */
[----:B------:R-:W-:Y:S05]  /*48d0*/  BRA `(.L_x_54463) ;  /* 0x0000000400147947 */ /* 0x000fea0003800000 */
.L_x_54476:
        /* <DEDUP_REMOVED lines=21> */
.L_x_54481:
[----:B------:R-:W-:Y:S05]  /*4a30*/  BSYNC.RECONVERGENT B0 ;  /* 0x0000000000007941 */ /* 0x000fea0003800200 */
.L_x_54480:
[----:B------:R-:W-:Y:S01]  /*4a40*/  IMAD.SHL.U32 R0, R0, 0x200000, RZ ;  /* 0x0020000000007824 */ /* 0x000fe200078e00ff */
[----:B------:R-:W-:-:S04]  /*4a50*/  LEA R3, R3, 0x37800000, 0x17 ;  /* 0x3780000003037811 */ /* 0x000fc800078eb8ff */
[----:B------:R-:W-:-:S05]  /*4a60*/  LOP3.LUT R0, R3, R0, R7, 0xfe, !PT ;  /* 0x0000000003007212 */ /* 0x000fca00078efe07 */
[----:B------:R-:W-:-:S04]  /*4a70*/  FMUL.FTZ R0, R0, 1 ;  /* 0x3f80000000007820 */ /* 0x000fc80000410000 */
[----:B------:R0:W1:Y:S01]  /*4a80*/  F2F.F64.F32 R22, R0 ;  /* 0x0000000000167310 */ /* 0x0000620000201800 */
[----:B------:R-:W-:Y:S05]  /*4a90*/  BRA `(.L_x_54463) ;  /* 0x0000000000a47947 */ /* 0x000fea0003800000 */
.L_x_54475:
        /* <DEDUP_REMOVED lines=18> */
.L_x_54462:
        /* <DEDUP_REMOVED lines=16> */
.L_x_54484:
[----:B------:R-:W-:Y:S01]  /*4cc0*/  CS2R R22, SRZ ;  /* 0x0000000000167805 */ /* 0x000fe2000001ff00 */
[----:B------:R-:W-:Y:S06]  /*4cd0*/  BRA `(.L_x_54463) ;  /* 0x0000000000147947 */ /* 0x000fec0003800000 */
.L_x_54483:
[----:B------:R-:W2:Y:S02]  /*4ce0*/  LDG.E.64 R22, desc[UR36][R4.64] ;  /* 0x0000002404167981 */ /* 0x000ea4000c1e1b00 */
[----:B--2---:R-:W0:Y:S01]  /*4cf0*/  I2F.F64.U64 R22, R22 ;  /* 0x0000001600167312 */ /* 0x004e220000301800 */
[----:B------:R-:W-:Y:S05]  /*4d00*/  BRA `(.L_x_54463) ;  /* 0x0000000000087947 */ /* 0x000fea0003800000 */
.L_x_54482:
[----:B------:R-:W2:Y:S02]  /*4d10*/  LDG.E R4, desc[UR36][R4.64] ;  /* 0x0000002404047981 */ /* 0x000ea4000c1e1900 */
[----:B--2---:R0:W1:Y:S02]  /*4d20*/  I2F.F64.U32 R22, R4 ;  /* 0x0000000400167312 */ /* 0x0040640000201800 */
.L_x_54463:
[----:B------:R-:W-:Y:S05]  /*4d30*/  BSYNC.RECONVERGENT B7 ;  /* 0x0000000000077941 */ /* 0x000fea0003800200 */
.L_x_54457:
[----:B0-----:R-:W0:Y:S01]  /*4d40*/  LDC.64 R4, c[0x0][0x3a0] ;  /* 0x0000e800ff047b82 */ /* 0x001e220000000a00 */
[----:B------:R-:W3:Y:S01]  /*4d50*/  LDCU UR5, c[0x0][0x3b4] ;  /* 0x00007680ff0577ac */ /* 0x000ee20008000800 */
[----:B------:R-:W-:Y:S01]  /*4d60*/  BSSY.RECONVERGENT B7, `(.L_x_54485) ;  /* 0x00000ee000077945 */ /* 0x000fe20003800200 */
[----:B------:R-:W-:-:S04]  /*4d70*/  UPRMT UR4, UR39, 0x9910, URZ ;  /* 0x0000991027047896 */ /* 0x000fc800080000ff */
[----:B------:R-:W-:Y:S01]  /*4d80*/  UISETP.GT.AND UP0, UPT, UR4, 0x9, UPT ;  /* 0x000000090400788c */ /* 0x000fe2000bf04270 */
[----:B---3--:R-:W-:-:S05]  /*4d90*/  IMAD R3, R16, UR5, RZ ;  /* 0x0000000510037c24 */ /* 0x008fca000f8e02ff */
        /* <DEDUP_REMOVED lines=14> */
.L_x_54489:
[----:B------:R-:W3:Y:S02]  /*4e80*/  LDG.E.U8 R4, desc[UR36][R4.64] ;  /* 0x0000002404047981 */ /* 0x000ee4000c1e1100 */
[----:B---3--:R0:W3:Y:S01]  /*4e90*/  I2F.F64.U16 R24, R4 ;  /* 0x0000000400187312 */ /* 0x0080e20000101800 */
[----:B------:R-:W-:Y:S05]  /*4ea0*/  BRA `(.L_x_54491) ;  /* 0x0000000c00647947 */ /* 0x000fea0003800000 */
.L_x_54488:
        /* <DEDUP_REMOVED lines=9> */
.L_x_54493:
[----:B------:R-:W3:Y:S02]  /*4f40*/  LDG.E R4, desc[UR36][R4.64] ;  /* 0x0000002404047981 */ /* 0x000ee4000c1e1900 */
[----:B---3--:R0:W3:Y:S01]  /*4f50*/  I2F.F64 R24, R4 ;  /* 0x0000000400187312 */ /* 0x0080e20000201c00 */
[----:B------:R-:W-:Y:S05]  /*4f60*/  BRA `(.L_x_54491) ;  /* 0x0000000c00347947 */ /* 0x000fea0003800000 */
.L_x_54492:
[----:B------:R-:W3:Y:S02]  /*4f70*/  LDG.E.U16 R4, desc[UR36][R4.64] ;  /* 0x0000002404047981 */ /* 0x000ee4000c1e1500 */
[----:B---3--:R0:W3:Y:S01]  /*4f80*/  I2F.F64.S16 R24, R4 ;  /* 0x0000000400187312 */ /* 0x0080e20000101c00 */
[----:B------:R-:W-:Y:S05]  /*4f90*/  BRA `(.L_x_54491) ;  /* 0x0000000c00287947 */ /* 0x000fea0003800000 */
.L_x_54487:
        /* <DEDUP_REMOVED lines=10> */
.L_x_54495:
[----:B------:R-:W3:Y:S02]  /*5040*/  LDG.E.U16 R0, desc[UR36][R4.64] ;  /* 0x0000002404007981 */ /* 0x000ee4000c1e1500 */
[----:B---3--:R-:W-:-:S05]  /*5050*/  HADD2.F32 R0, -RZ, R0.H0_H0 ;  /* 0x20000000ff007230 */ /* 0x008fca0000004100 */
[----:B------:R-:W-:-:S04]  /*5060*/  FMUL.FTZ R0, R0, 1 ;  /* 0x3f80000000007820 */ /* 0x000fc80000410000 */
[----:B------:R0:W3:Y:S01]  /*5070*/  F2F.F64.F32 R24, R0 ;  /* 0x0000000000187310 */ /* 0x0000e20000201800 */
[----:B------:R-:W-:Y:S05]  /*5080*/  BRA `(.L_x_54491) ;  /* 0x0000000800ec7947 */ /* 0x000fea0003800000 */
.L_x_54494:
        /* <DEDUP_REMOVED lines=10> */
.L_x_54497:
[----:B------:R-:W3:Y:S02]  /*5130*/  LDG.E.U16 R4, desc[UR36][R4.64] ;  /* 0x0000002404047981 */ /* 0x000ee4000c1e1500 */
[----:B---3--:R-:W-:-:S05]  /*5140*/  HADD2.F32 R0, -RZ, R4.H0_H0 ;  /* 0x20000004ff007230 */ /* 0x008fca0000004100 */
[----:B------:R-:W-:-:S04]  /*5150*/  FMUL.FTZ R0, R0, 1 ;  /* 0x3f80000000007820 */ /* 0x000fc80000410000 */
[----:B------:R0:W3:Y:S01]  /*5160*/  F2F.F64.F32 R24, R0 ;  /* 0x0000000000187310 */ /* 0x0000e20000201800 */
[----:B------:R-:W-:Y:S05]  /*5170*/  BRA `(.L_x_54491) ;  /* 0x0000000800b07947 */ /* 0x000fea0003800000 */
.L_x_54496:
[----:B------:R0:W5:Y:S01]  /*5180*/  LDG.E.64 R24, desc[UR36][R4.64] ;  /* 0x0000002404187981 */ /* 0x000162000c1e1b00 */
[----:B------:R-:W-:Y:S05]  /*5190*/  BRA `(.L_x_54491) ;  /* 0x0000000800a87947 */ /* 0x000fea0003800000 */
.L_x_54486:
        /* <DEDUP_REMOVED lines=13> */
.L_x_54500:
[----:B------:R0:W5:Y:S01]  /*5270*/  LDG.E.64 R24, desc[UR36][R4.64] ;  /* 0x0000002404187981 */ /* 0x000162000c1e1b00 */
[----:B------:R-:W-:Y:S05]  /*5280*/  BRA `(.L_x_54491) ;  /* 0x00000008006c7947 */ /* 0x000fea0003800000 */
.L_x_54499:
        /* <DEDUP_REMOVED lines=27> */
.L_x_54502:
        /* <DEDUP_REMOVED lines=15> */
.L_x_54501:
[----:B------:R-:W3:Y:S02]  /*5530*/  LDG.E.U16 R0, desc[UR36][R4.64] ;  /* 0x0000002404007981 */ /* 0x000ee4000c1e1500 */
[----:B---3--:R-:W-:-:S04]  /*5540*/  IMAD.U32 R0, R0, 0x10000, RZ ;  /* 0x0001000000007824 */ /* 0x008fc800078e00ff */
[----:B------:R-:W-:-:S04]  /*5550*/  FMUL.FTZ R0, R0, 1 ;  /* 0x3f80000000007820 */ /* 0x000fc80000410000 */
[----:B------:R0:W3:Y:S01]  /*5560*/  F2F.F64.F32 R24, R0 ;  /* 0x0000000000187310 */ /* 0x0000e20000201800 */
[----:B------:R-:W-:Y:S05]  /*5570*/  BRA `(.L_x_54491) ;  /* 0x0000000400b07947 */ /* 0x000fea0003800000 */
.L_x_54498:
        /* <DEDUP_REMOVED lines=11> */
.L_x_54505:
        /* <DEDUP_REMOVED lines=21> */
.L_x_54507:
[----:B------:R-:W-:Y:S05]  /*5780*/  BSYNC.RECONVERGENT B0 ;  /* 0x0000000000007941 */ /* 0x000fea0003800200 */
.L_x_54506:
[----:B------:R-:W-:Y:S01]  /*5790*/  IMAD.SHL.U32 R0, R0, 0x100000, RZ ;  /* 0x0010000000007824 */ /* 0x000fe200078e00ff */
[----:B------:R-:W-:-:S04]  /*57a0*/  LEA R3, R3, 0x3b800000, 0x17 ;  /* 0x3b80000003037811 */ /* 0x000fc800078eb8ff */
[----:B------:R-:W-:-:S05]  /*57b0*/  LOP3.LUT R0, R3, R0, R7, 0xfe, !PT ;  /* 0x0000000003007212 */ /* 0x000fca00078efe07 */
[----:B------:R-:W-:-:S04]  /*57c0*/  FMUL.FTZ R0, R0, 1 ;  /* 0x3f80000000007820 */ /* 0x000fc80000410000 */
[----:B------:R0:W3:Y:S01]  /*57d0*/  F2F.F64.F32 R24, R0 ;  /* 0x0000000000187310 */ /* 0x0000e20000201800 */
[----:B------:R-:W-:Y:S05]  /*57e0*/  BRA `(.L_x_54491) ;  /* 0x0000000400147947 */ /* 0x000fea0003800000 */
.L_x_54504:
        /* <DEDUP_REMOVED lines=21> */
.L_x_54509:
[----:B------:R-:W-:Y:S05]  /*5940*/  BSYNC.RECONVERGENT B0 ;  /* 0x0000000000007941 */ /* 0x000fea0003800200 */
.L_x_54508:
[----:B------:R-:W-:Y:S01]  /*5950*/  IMAD.SHL.U32 R0, R0, 0x200000, RZ ;  /* 0x0020000000007824 */ /* 0x000fe200078e00ff */
[----:B------:R-:W-:-:S04]  /*5960*/  LEA R3, R3, 0x37800000, 0x17 ;  /* 0x3780000003037811 */ /* 0x000fc800078eb8ff */
[----:B------:R-:W-:-:S05]  /*5970*/  LOP3.LUT R0, R3, R0, R7, 0xfe, !PT ;  /* 0x0000000003007212 */ /* 0x000fca00078efe07 */
[----:B------:R-:W-:-:S04]  /*5980*/  FMUL.FTZ R0, R0, 1 ;  /* 0x3f80000000007820 */ /* 0x000fc80000410000 */
[----:B------:R0:W3:Y:S01]  /*5990*/  F2F.F64.F32 R24, R0 ;  /* 0x0000000000187310 */ /* 0x0000e20000201800 */
[----:B------:R-:W-:Y:S05]  /*59a0*/  BRA `(.L_x_54491) ;  /* 0x0000000000a47947 */ /* 0x000fea0003800000 */
.L_x_54503:
        /* <DEDUP_REMOVED lines=18> */
.L_x_54490:
[----:B------:R-:W-:Y:S01]  /*5ad0*/  MOV R0, 0x0 ;  /* 0x0000000000007802 */ /* 0x000fe20000000f00 */
        /* <DEDUP_REMOVED lines=15> */
.L_x_54512:
[----:B------:R-:W-:Y:S01]  /*5bd0*/  CS2R R24, SRZ ;  /* 0x0000000000187805 */ /* 0x000fe2000001ff00 */
[----:B------:R-:W-:Y:S06]  /*5be0*/  BRA `(.L_x_54491) ;  /* 0x0000000000147947 */ /* 0x000fec0003800000 */
.L_x_54511:
[----:B------:R-:W3:Y:S02]  /*5bf0*/  LDG.E.64 R24, desc[UR36][R4.64] ;  /* 0x0000002404187981 */ /* 0x000ee4000c1e1b00 */
[----:B---3--:R-:W0:Y:S01]  /*5c00*/  I2F.F64.U64 R24, R24 ;  /* 0x0000001800187312 */ /* 0x008e220000301800 */
[----:B------:R-:W-:Y:S05]  /*5c10*/  BRA `(.L_x_54491) ;  /* 0x0000000000087947 */ /* 0x000fea0003800000 */
.L_x_54510:
[----:B------:R-:W3:Y:S02]  /*5c20*/  LDG.E R4, desc[UR36][R4.64] ;  /* 0x0000002404047981 */ /* 0x000ee4000c1e1900 */
[----:B---3--:R0:W3:Y:S02]  /*5c30*/  I2F.F64.U32 R24, R4 ;  /* 0x0000000400187312 */ /* 0x0080e40000201800 */
.L_x_54491:
[----:B------:R-:W-:Y:S05]  /*5c40*/  BSYNC.RECONVERGENT B7 ;  /* 0x0000000000077941 */ /* 0x000fea0003800200 */
.L_x_54485:
[----:B------:R-:W-:-:S07]  /*5c50*/  VIADD R37, R37, 0x80 ;  /* 0x0000008025257836 */ /* 0x000fce0000000000 */
.L_x_54456:
[----:B------:R-:W-:Y:S05]  /*5c60*/  BSYNC.RECONVERGENT B6 ;  /* 0x0000000000067941 */ /* 0x000fea0003800200 */
.L_x_54455:
        /* <DEDUP_REMOVED lines=26> */
.L_x_54519:
[----:B------:R-:W2:Y:S02]  /*5e10*/  LDG.E.U8 R4, desc[UR36][R4.64] ;  /* 0x0000002404047981 */ /* 0x000ea4000c1e1100 */
[----:B--2---:R0:W1:Y:S01]  /*5e20*/  I2F.F64.U16 R18, R4 ;  /* 0x0000000400127312 */ /* 0x0040620000101800 */
[----:B------:R-:W-:Y:S05]  /*5e30*/  BRA `(.L_x_54521) ;  /* 0x0000000c00647947 */ /* 0x000fea0003800000 */
.L_x_54518:
        /* <DEDUP_REMOVED lines=9> */
.L_x_54523:
[----:B------:R-:W2:Y:S02]  /*5ed0*/  LDG.E R4, desc[UR36][R4.64] ;  /* 0x0000002404047981 */ /* 0x000ea4000c1e1900 */
[----:B--2---:R0:W1:Y:S01]  /*5ee0*/  I2F.F64 R18, R4 ;  /* 0x0000000400127312 */ /* 0x0040620000201c00 */
[----:B------:R-:W-:Y:S05]  /*5ef0*/  BRA `(.L_x_54521) ;  /* 0x0000000c00347947 */ /* 0x000fea0003800000 */
.L_x_54522:
[----:B------:R-:W2:Y:S02]  /*5f00*/  LDG.E.U16 R4, desc[UR36][R4.64] ;  /* 0x0000002404047981 */ /* 0x000ea4000c1e1500 */
[----:B--2---:R0:W1:Y:S01]  /*5f10*/  I2F.F64.S16 R18, R4 ;  /* 0x0000000400127312 */ /* 0x0040620000101c00 */
[----:B------:R-:W-:Y:S05]  /*5f20*/  BRA `(.L_x_54521) ;  /* 0x0000000c00287947 */ /* 0x000fea0003800000 */
.L_x_54517:
        /* <DEDUP_REMOVED lines=10> */
.L_x_54525:
[----:B---3--:R-:W3:Y:S02]  /*5fd0*/  LDG.E.U16 R0, desc[UR36][R4.64] ;  /* 0x0000002404007981 */ /* 0x008ee4000c1e1500 */
[----:B---3--:R-:W-:-:S05]  /*5fe0*/  HADD2.F32 R0, -RZ, R0.H0_H0 ;  /* 0x20000000ff007230 */ /* 0x008fca0000004100 */
[----:B------:R-:W-:-:S04]  /*5ff0*/  FMUL.FTZ R0, R0, 1 ;  /* 0x3f80000000007820 */ /* 0x000fc80000410000 */
[----:B------:R0:W1:Y:S01]  /*6000*/  F2F.F64.F32 R18, R0 ;  /* 0x0000000000127310 */ /* 0x0000620000201800 */
[----:B------:R-:W-:Y:S05]  /*6010*/  BRA `(.L_x_54521) ;  /* 0x0000000800ec7947 */ /* 0x000fea0003800000 */
.L_x_54524:
        /* <DEDUP_REMOVED lines=10> */
.L_x_54527:
[----:B------:R-:W3:Y:S02]  /*60c0*/  LDG.E.U16 R4, desc[UR36][R4.64] ;  /* 0x0000002404047981 */ /* 0x000ee4000c1e1500 */
[----:B---3--:R-:W-:-:S05]  /*60d0*/  HADD2.F32 R0, -RZ, R4.H0_H0 ;  /* 0x20000004ff007230 */ /* 0x008fca0000004100 */
[----:B------:R-:W-:-:S04]  /*60e0*/  FMUL.FTZ R0, R0, 1 ;  /* 0x3f80000000007820 */ /* 0x000fc80000410000 */
[----:B------:R0:W1:Y:S01]  /*60f0*/  F2F.F64.F32 R18, R0 ;  /* 0x0000000000127310 */ /* 0x0000620000201800 */
[----:B------:R-:W-:Y:S05]  /*6100*/  BRA `(.L_x_54521) ;  /* 0x0000000800b07947 */ /* 0x000fea0003800000 */
.L_x_54526:
[----:B------:R0:W5:Y:S01]  /*6110*/  LDG.E.64 R18, desc[UR36][R4.64] ;  /* 0x0000002404127981 */ /* 0x000162000c1e1b00 */
[----:B------:R-:W-:Y:S05]  /*6120*/  BRA `(.L_x_54521) ;  /* 0x0000000800a87947 */ /* 0x000fea0003800000 */
.L_x_54516:
        /* <DEDUP_REMOVED lines=13> */
.L_x_54530:
[----:B------:R0:W5:Y:S01]  /*6200*/  LDG.E.64 R18, desc[UR36][R4.64] ;  /* 0x0000002404127981 */ /* 0x000162000c1e1b00 */
[----:B------:R-:W-:Y:S05]  /*6210*/  BRA `(.L_x_54521) ;  /* 0x00000008006c7947 */ /* 0x000fea0003800000 */
.L_x_54529:
        /* <DEDUP_REMOVED lines=27> */
.L_x_54532:
        /* <DEDUP_REMOVED lines=15> */
.L_x_54531:
[----:B---3--:R-:W3:Y:S02]  /*64c0*/  LDG.E.U16 R0, desc[UR36][R4.64] ;  /* 0x0000002404007981 */ /* 0x008ee4000c1e1500 */
[----:B---3--:R-:W-:-:S04]  /*64d0*/  IMAD.U32 R0, R0, 0x10000, RZ ;  /* 0x0001000000007824 */ /* 0x008fc800078e00ff */
[----:B------:R-:W-:-:S04]  /*64e0*/  FMUL.FTZ R0, R0, 1 ;  /* 0x3f80000000007820 */ /* 0x000fc80000410000 */
[----:B------:R0:W1:Y:S01]  /*64f0*/  F2F.F64.F32 R18, R0 ;  /* 0x0000000000127310 */ /* 0x0000620000201800 */
[----:B------:R-:W-:Y:S05]  /*6500*/  BRA `(.L_x_54521) ;  /* 0x0000000400b07947 */ /* 0x000fea0003800000 */
.L_x_54528:
        /* <DEDUP_REMOVED lines=11> */
.L_x_54535:
        /* <DEDUP_REMOVED lines=21> */
.L_x_54537:
[----:B------:R-:W-:Y:S05]  /*6710*/  BSYNC.RECONVERGENT B0 ;  /* 0x0000000000007941 */ /* 0x000fea0003800200 */
.L_x_54536:
[----:B------:R-:W-:Y:S01]  /*6720*/  IMAD.SHL.U32 R0, R0, 0x100000, RZ ;  /* 0x0010000000007824 */ /* 0x000fe200078e00ff */
[----:B------:R-:W-:-:S04]  /*6730*/  LEA R3, R3, 0x3b800000, 0x17 ;  /* 0x3b80000003037811 */ /* 0x000fc800078eb8ff */
[----:B------:R-:W-:-:S05]  /*6740*/  LOP3.LUT R0, R3, R0, R7, 0xfe, !PT ;  /* 0x0000000003007212 */ /* 0x000fca00078efe07 */
[----:B------:R-:W-:-:S04]  /*6750*/  FMUL.FTZ R0, R0, 1 ;  /* 0x3f80000000007820 */ /* 0x000fc80000410000 */
[----:B------:R0:W1:Y:S01]  /*6760*/  F2F.F64.F32 R18, R0 ;  /* 0x0000000000127310 */ /* 0x0000620000201800 */
[----:B------:R-:W-:Y:S05]  /*6770*/  BRA `(.L_x_54521) ;  /* 0x0000000400147947 */ /* 0x000fea0003800000 */
.L_x_54534:
        /* <DEDUP_REMOVED lines=21> */
.L_x_54539:
[----:B------:R-:W-:Y:S05]  /*68d0*/  BSYNC.RECONVERGENT B0 ;  /* 0x0000000000007941 */ /* 0x000fea0003800200 */
.L_x_54538:
[----:B------:R-:W-:Y:S01]  /*68e0*/  IMAD.SHL.U32 R0, R0, 0x200000, RZ ;  /* 0x0020000000007824 */ /* 0x000fe200078e00ff */
[----:B------:R-:W-:-:S04]  /*68f0*/  LEA R3, R3, 0x37800000, 0x17 ;  /* 0x3780000003037811 */ /* 0x000fc800078eb8ff */
[----:B------:R-:W-:-:S05]  /*6900*/  LOP3.LUT R0, R3, R0, R7, 0xfe, !PT ;  /* 0x0000000003007212 */ /* 0x000fca00078efe07 */
[----:B------:R-:W-:-:S04]  /*6910*/  FMUL.FTZ R0, R0, 1 ;  /* 0x3f80000000007820 */ /* 0x000fc80000410000 */
[----:B------:R0:W1:Y:S01]  /*6920*/  F2F.F64.F32 R18, R0 ;  /* 0x0000000000127310 */ /* 0x0000620000201800 */
[----:B------:R-:W-:Y:S05]  /*6930*/  BRA `(.L_x_54521) ;  /* 0x0000000000a47947 */ /* 0x000fea0003800000 */
.L_x_54533:
        /* <DEDUP_REMOVED lines=18> */
.L_x_54520:
        /* <DEDUP_REMOVED lines=16> */
.L_x_54542:
[----:B------:R-:W-:Y:S01]  /*6b60*/  CS2R R18, SRZ ;  /* 0x0000000000127805 */ /* 0x000fe2000001ff00 */
[----:B------:R-:W-:Y:S06]  /*6b70*/  BRA `(.L_x_54521) ;  /* 0x0000000000147947 */ /* 0x000fec0003800000 */
.L_x_54541:
[----:B------:R-:W2:Y:S02]  /*6b80*/  LDG.E.64 R18, desc[UR36][R4.64] ;  /* 0x0000002404127981 */ /* 0x000ea4000c1e1b00 */
[----:B--2---:R-:W0:Y:S01]  /*6b90*/  I2F.F64.U64 R18, R18 ;  /* 0x0000001200127312 */ /* 0x004e220000301800 */
[----:B------:R-:W-:Y:S05]  /*6ba0*/  BRA `(.L_x_54521) ;  /* 0x0000000000087947 */ /* 0x000fea0003800000 */
.L_x_54540:
[----:B------:R-:W2:Y:S02]  /*6bb0*/  LDG.E R4, desc[UR36][R4.64] ;  /* 0x0000002404047981 */ /* 0x000ea4000c1e1900 */
[----:B--2---:R0:W1:Y:S02]  /*6bc0*/  I2F.F64.U32 R18, R4 ;  /* 0x0000000400127312 */ /* 0x0040640000201800 */
.L_x_54521:
[----:B------:R-:W-:Y:S05]  /*6bd0*/  BSYNC.RECONVERGENT B7 ;  /* 0x0000000000077941 */ /* 0x000fea0003800200 */
.L_x_54515:
[----:B0-----:R-:W0:Y:S01]  /*6be0*/  LDC.64 R4, c[0x0][0x3a0] ;  /* 0x0000e800ff047b82 */ /* 0x001e220000000a00 */
[----:B------:R-:W3:Y:S01]  /*6bf0*/  LDCU UR5, c[0x0][0x3b4] ;  /* 0x00007680ff0577ac */ /* 0x000ee20008000800 */
        /* <DEDUP_REMOVED lines=17> */
.L_x_54546:
[----:B------:R-:W3:Y:S02]  /*6d10*/  LDG.E.U8 R4, desc[UR36][R4.64] ;  /* 0x0000002404047981 */ /* 0x000ee4000c1e1100 */
[----:B---3--:R0:W3:Y:S01]  /*6d20*/  I2F.F64.U16 R16, R4 ;  /* 0x0000000400107312 */ /* 0x0080e20000101800 */
[----:B------:R-:W-:Y:S05]  /*6d30*/  BRA `(.L_x_54514) ;  /* 0x0000000c00587947 */ /* 0x000fea0003800000 */
.L_x_54545:
        /* <DEDUP_REMOVED lines=9> */
.L_x_54549:
[----:B------:R-:W3:Y:S02]  /*6dd0*/  LDG.E R4, desc[UR36][R4.64] ;  /* 0x0000002404047981 */ /* 0x000ee4000c1e1900 */
[----:B---3--:R0:W3:Y:S01]  /*6de0*/  I2F.F64 R16, R4 ;  /* 0x0000000400107312 */ /* 0x0080e20000201c00 */
[----:B------:R-:W-:Y:S05]  /*6df0*/  BRA `(.L_x_54514) ;  /* 0x0000000c00287947 */ /* 0x000fea0003800000 */
.L_x_54548:
[----:B------:R-:W3:Y:S02]  /*6e00*/  LDG.E.U16 R4, desc[UR36][R4.64] ;  /* 0x0000002404047981 */ /* 0x000ee4000c1e1500 */
[----:B---3--:R0:W3:Y:S01]  /*6e10*/  I2F.F64.S16 R16, R4 ;  /* 0x0000000400107312 */ /* 0x0080e20000101c00 */
[----:B------:R-:W-:Y:S05]  /*6e20*/  BRA `(.L_x_54514) ;  /* 0x0000000c001c7947 */ /* 0x000fea0003800000 */
.L_x_54544:
        /* <DEDUP_REMOVED lines=10> */
.L_x_54551:
[----:B------:R-:W3:Y:S02]  /*6ed0*/  LDG.E.U16 R0, desc[UR36][R4.64] ;  /* 0x0000002404007981 */ /* 0x000ee4000c1e1500 */
[----:B---3--:R-:W-:-:S05]  /*6ee0*/  HADD2.F32 R0, -RZ, R0.H0_H0 ;  /* 0x20000000ff007230 */ /* 0x008fca0000004100 */
[----:B------:R-:W-:-:S04]  /*6ef0*/  FMUL.FTZ R0, R0, 1 ;  /* 0x3f80000000007820 */ /* 0x000fc80000410000 */
[----:B------:R0:W3:Y:S01]  /*6f00*/  F2F.F64.F32 R16, R0 ;  /* 0x0000000000107310 */ /* 0x0000e20000201800 */
[----:B------:R-:W-:Y:S05]  /*6f10*/  BRA `(.L_x_54514) ;  /* 0x0000000800e07947 */ /* 0x000fea0003800000 */
.L_x_54550:
        /* <DEDUP_REMOVED lines=10> */
.L_x_54553:
[----:B------:R-:W3:Y:S02]  /*6fc0*/  LDG.E.U16 R4, desc[UR36][R4.64] ;  /* 0x0000002404047981 */ /* 0x000ee4000c1e1500 */
[----:B---3--:R-:W-:-:S05]  /*6fd0*/  HADD2.F32 R0, -RZ, R4.H0_H0 ;  /* 0x20000004ff007230 */ /* 0x008fca0000004100 */
[----:B------:R-:W-:-:S04]  /*6fe0*/  FMUL.FTZ R0, R0, 1 ;  /* 0x3f80000000007820 */ /* 0x000fc80000410000 */
[----:B------:R0:W3:Y:S01]  /*6ff0*/  F2F.F64.F32 R16, R0 ;  /* 0x0000000000107310 */ /* 0x0000e20000201800 */
[----:B------:R-:W-:Y:S05]  /*7000*/  BRA `(.L_x_54514) ;  /* 0x0000000800a47947 */ /* 0x000fea0003800000 */
.L_x_54552:
[----:B------:R0:W5:Y:S01]  /*7010*/  LDG.E.64 R16, desc[UR36][R4.64] ;  /* 0x0000002404107981 */ /* 0x000162000c1e1b00 */
[----:B------:R-:W-:Y:S05]  /*7020*/  BRA `(.L_x_54514) ;  /* 0x00000008009c7947 */ /* 0x000fea0003800000 */
.L_x_54543:
        /* <DEDUP_REMOVED lines=13> */
.L_x_54556:
[----:B------:R0:W5:Y:S01]  /*7100*/  LDG.E.64 R16, desc[UR36][R4.64] ;  /* 0x0000002404107981 */ /* 0x000162000c1e1b00 */
[----:B------:R-:W-:Y:S05]  /*7110*/  BRA `(.L_x_54514) ;  /* 0x0000000800607947 */ /* 0x000fea0003800000 */
.L_x_54555:
        /* <DEDUP_REMOVED lines=27> */
.L_x_54558:
        /* <DEDUP_REMOVED lines=15> */
.L_x_54557:
[----:B------:R-:W3:Y:S02]  /*73c0*/  LDG.E.U16 R0, desc[UR36][R4.64] ;  /* 0x0000002404007981 */ /* 0x000ee4000c1e1500 */
[----:B---3--:R-:W-:-:S04]  /*73d0*/  IMAD.U32 R0, R0, 0x10000, RZ ;  /* 0x0001000000007824 */ /* 0x008fc800078e00ff */
[----:B------:R-:W-:-:S04]  /*73e0*/  FMUL.FTZ R0, R0, 1 ;  /* 0x3f80000000007820 */ /* 0x000fc80000410000 */
[----:B------:R0:W3:Y:S01]  /*73f0*/  F2F.F64.F32 R16, R0 ;  /* 0x0000000000107310 */ /* 0x0000e20000201800 */
[----:B------:R-:W-:Y:S05]  /*7400*/  BRA `(.L_x_54514) ;  /* 0x0000000400a47947 */ /* 0x000fea0003800000 */
.L_x_54554:
        /* <DEDUP_REMOVED lines=11> */
.L_x_54561:
        /* <DEDUP_REMOVED lines=20> */
.L_x_54563:
[----:B------:R-:W-:Y:S05]  /*7600*/  BSYNC.RECONVERGENT B0 ;  /* 0x0000000000007941 */ /* 0x000fea0003800200 */
.L_x_54562:
[----:B------:R-:W-:Y:S01]  /*7610*/  IMAD.SHL.U32 R0, R0, 0x100000, RZ ;  /* 0x0010000000007824 */ /* 0x000fe200078e00ff */
[----:B------:R-:W-:-:S04]  /*7620*/  LEA R3, R3, 0x3b800000, 0x17 ;  /* 0x3b80000003037811 */ /* 0x000fc800078eb8ff */
[----:B------:R-:W-:-:S05]  /*7630*/  LOP3.LUT R0, R3, R0, R7, 0xfe, !PT ;  /* 0x0000000003007212 */ /* 0x000fca00078efe07 */
[----:B------:R-:W-:-:S04]  /*7640*/  FMUL.FTZ R0, R0, 1 ;  /* 0x3f80000000007820 */ /* 0x000fc80000410000 */
[----:B------:R0:W3:Y:S01]  /*7650*/  F2F.F64.F32 R16, R0 ;  /* 0x0000000000107310 */ /* 0x0000e20000201800 */
[----:B------:R-:W-:Y:S05]  /*7660*/  BRA `(.L_x_54514) ;  /* 0x00000004000c7947 */ /* 0x000fea0003800000 */
.L_x_54560:
        /* <DEDUP_REMOVED lines=20> */
.L_x_54565:
[----:B------:R-:W-:Y:S05]  /*77b0*/  BSYNC.RECONVERGENT B0 ;  /* 0x0000000000007941 */ /* 0x000fea0003800200 */
.L_x_54564:
[----:B------:R-:W-:Y:S01]  /*77c0*/  IMAD.SHL.U32 R0, R0, 0x200000, RZ ;  /* 0x0020000000007824 */ /* 0x000fe200078e00ff */
[----:B------:R-:W-:-:S04]  /*77d0*/  LEA R3, R3, 0x37800000, 0x17 ;  /* 0x3780000003037811 */ /* 0x000fc800078eb8ff */
[----:B------:R-:W-:-:S05]  /*77e0*/  LOP3.LUT R0, R3, R0, R7, 0xfe, !PT ;  /* 0x0000000003007212 */ /* 0x000fca00078efe07 */
[----:B------:R-:W-:-:S04]  /*77f0*/  FMUL.FTZ R0, R0, 1 ;  /* 0x3f80000000007820 */ /* 0x000fc80000410000 */
[----:B------:R0:W3:Y:S01]  /*7800*/  F2F.F64.F32 R16, R0 ;  /* 0x0000000000107310 */ /* 0x0000e20000201800 */
[----:B------:R-:W-:Y:S05]  /*7810*/  BRA `(.L_x_54514) ;  /* 0x0000000000a07947 */ /* 0x000fea0003800000 */
.L_x_54559:
        /* <DEDUP_REMOVED lines=18> */
.L_x_54547:
[----:B------:R-:W-:Y:S01]  /*7940*/  MOV R14, 0x0 ;  /* 0x00000000000e7802 */ /* 0x000fe20000000f00 */
[----:B------:R-:W0:Y:S01]  /*7950*/  LDCU.64 UR4, c[0x4][0x198] ;  /* 0x01003300ff0477ac */ /* 0x000e220008000a00 */
[----:B------:R-:W-:Y:S02]  /*7960*/  IMAD.MOV.U32 R8, RZ, RZ, 0x4e ;  /* 0x0000004eff087424 */ /* 0x000fe400078e00ff */
[----:B------:R-:W-:Y:S01]  /*7970*/  IMAD.MOV.U32 R12, RZ, RZ, 0x1 ;  /* 0x00000001ff0c7424 */ /* 0x000fe200078e00ff */
[----:B------:R-:W3:Y:S01]  /*7980*/  LDCU.64 UR6, c[0x4][0x1a0] ;  /* 0x01003400ff0677ac */ /* 0x000ee20008000a00 */
[----:B------:R-:W1:Y:S01]  /*7990*/  LDC.64 R14, c[0x4][R14] ;  /* 0x010000000e0e7b82 */ /* 0x000e620000000a00 */
[----:B------:R-:W-:Y:S01]  /*79a0*/  IMAD.MOV.U32 R13, RZ, RZ, RZ ;  /* 0x000000ffff0d7224 */ /* 0x000fe200078e00ff */
[----:B------:R-:W2:Y:S01]  /*79b0*/  LDCU.64 UR8, c[0x4][0x58] ;  /* 0x01000b00ff0877ac */ /* 0x000ea20008000a00 */
[----:B0-----:R-:W-:Y:S02]  /*79c0*/  IMAD.U32 R4, RZ, RZ, UR4 ;  /* 0x00000004ff047e24 */ /* 0x001fe4000f8e00ff */
[----:B------:R-:W-:-:S02]  /*79d0*/  IMAD.U32 R5, RZ, RZ, UR5 ;  /* 0x00000005ff057e24 */ /* 0x000fc4000f8e00ff */
[----:B---3--:R-:W-:Y:S02]  /*79e0*/  IMAD.U32 R6, RZ, RZ, UR6 ;  /* 0x00000006ff067e24 */ /* 0x008fe4000f8e00ff */
[----:B------:R-:W-:Y:S02]  /*79f0*/  IMAD.U32 R7, RZ, RZ, UR7 ;  /* 0x00000007ff077e24 */ /* 0x000fe4000f8e00ff */
[----:B--2---:R-:W-:Y:S02]  /*7a00*/  IMAD.U32 R10, RZ, RZ, UR8 ;  /* 0x00000008ff0a7e24 */ /* 0x004fe4000f8e00ff */
[----:B------:R-:W-:-:S07]  /*7a10*/  IMAD.U32 R11, RZ, RZ, UR9 ;  /* 0x00000009ff0b7e24 */ /* 0x000fce000f8e00ff */
[----:B------:R-:W-:-:S07]  /*7a20*/  LEPC R20, `(.L_x_54568) ;  /* 0x000000001014794e */ /* 0x000fce0000000000 */
[----:B-1--45:R-:W-:Y:S05]  /*7a30*/  CALL.ABS.NOINC R14 ;  /* 0x000000000e007343 */ /* 0x032fea0003c00000 */
.L_x_54568:
[----:B------:R-:W-:Y:S05]  /*7a40*/  BRA `(.L_x_54514) ;  /* 0x0000000000147947 */ /* 0x000fea0003800000 */
.L_x_54567:
[----:B------:R-:W3:Y:S02]  /*7a50*/  LDG.E.64 R16, desc[UR36][R4.64] ;  /* 0x0000002404107981 */ /* 0x000ee4000c1e1b00 */
[----:B---3--:R-:W0:Y:S01]  /*7a60*/  I2F.F64.U64 R16, R16 ;  /* 0x0000001000107312 */ /* 0x008e220000301800 */
[----:B------:R-:W-:Y:S05]  /*7a70*/  BRA `(.L_x_54514) ;  /* 0x0000000000087947 */ /* 0x000fea0003800000 */
.L_x_54566:
[----:B------:R-:W3:Y:S02]  /*7a80*/  LDG.E R4, desc[UR36][R4.64] ;  /* 0x0000002404047981 */ /* 0x000ee4000c1e1900 */
[----:B---3--:R0:W3:Y:S02]  /*7a90*/  I2F.F64.U32 R16, R4 ;  /* 0x0000000400107312 */ /* 0x0080e40000201800 */
.L_x_54514:
[----:B------:R-:W-:Y:S05]  /*7aa0*/  BSYNC.RECONVERGENT B6 ;  /* 0x0000000000067941 */ /* 0x000fea0003800200 */
.L_x_54513:
[----:B------:R-:W-:Y:S01]  /*7ab0*/  ISETP.GE.AND P0, PT, R33, R2, PT ;  /* 0x000000022100720c */ /* 0x000fe20003f06270 */
[----:B------:R-:W-:-:S12]  /*7ac0*/  BSSY.RECONVERGENT B0, `(.L_x_54569) ;  /* 0x000004b000007945 */ /* 0x000fd80003800200 */
[----:B------:R-:W-:Y:S05]  /*7ad0*/  @P0 BRA `(.L_x_54570) ;  /* 0x0000000400240947 */ /* 0x000fea0003800000 */
[----:B01-3-5:R-:W-:Y:S01]  /*7ae0*/  SHF.R.U32.HI R0, RZ, 0x14, R31 ;  /* 0x00000014ff007819 */ /* 0x02bfe2000001161f */
[----:B--2-4-:R-:W-:Y:S01]  /*7af0*/  DSETP.NEU.AND P2, PT, R34, RZ, PT ;  /* 0x000000ff2200722a */ /* 0x014fe20003f4d000 */
        /* <DEDUP_REMOVED lines=16> */
[----:B------:R-:W-:Y:S01]  /*7c00*/  IMAD.MOV.U32 R38, RZ, RZ, R30 ;  /* 0x000000ffff267224 */ /* 0x000fe200078e001e */
[----:B------:R-:W-:Y:S01]  /*7c10*/  MOV R0, 0x7c50 ;  /* 0x00007c5000007802 */ /* 0x000fe20000000f00 */
[----:B------:R-:W-:-:S06]  /*7c20*/  IMAD.MOV.U32 R39, RZ, RZ, R31 ;  /* 0x000000ffff277224 */ /* 0x000fcc00078e001f */
[----:B------:R-:W-:-:S07]  /*7c30*/  IMAD.MOV.U32 R3, RZ, RZ, R7 ;  /* 0x000000ffff037224 */ /* 0x000fce00078e0007 */
[----:B------:R-:W-:Y:S05]  /*7c40*/  CALL.REL.NOINC `($_ZN2at6native27unrolled_elementwise_kernelIZZZNS0_50_GLOBAL__N__2680c7bb_12_PowKernel_cu_7dd49032_300324pow_tensor_tensor_kernelERNS_18TensorIteratorBaseEENKUlvE_clEvENKUlvE4_clEvEUlddE_St5arrayIPcLm3EELi4E23TrivialOffsetCalculatorILi2EjESB_ILi1EjENS0_6memory12LoadWithCastILi2EEENSE_13StoreWithCastILi1EEEEEviT_T0_T2_T3_T4_T5_$__internal_accurate_pow) ;  /* 0x0000005800287944 */ /* 0x000fea0003c00000 */
[----:B------:R-:W-:Y:S05]  /*7c50*/  BSYNC.RECONVERGENT B2 ;  /* 0x0000000000027941 */ /* 0x000fea0003800200 */
.L_x_54573:
        /* <DEDUP_REMOVED lines=10> */
.L_x_54572:
[----:B------:R-:W-:Y:S05]  /*7d00*/  BSYNC.RECONVERGENT B1 ;  /* 0x0000000000017941 */ /* 0x000fea0003800200 */
.L_x_54571:
        /* <DEDUP_REMOVED lines=19> */
.L_x_54576:
        /* <DEDUP_REMOVED lines=11> */
.L_x_54575:
[----:B------:R-:W-:Y:S05]  /*7ef0*/  BSYNC.RECONVERGENT B1 ;  /* 0x0000000000017941 */ /* 0x000fea0003800200 */
.L_x_54574:
[----:B------:R-:W-:Y:S02]  /*7f00*/  DSETP.NEU.AND P1, PT, R30, RZ, PT ;  /* 0x000000ff1e00722a */ /* 0x000fe40003f2d000 */
[----:B------:R-:W-:-:S04]  /*7f10*/  DSETP.NEU.AND P0, PT, R34, 1, PT ;  /* 0x3ff000002200742a */ /* 0x000fc80003f0d000 */
[----:B------:R-:W-:Y:S02]  /*7f20*/  FSEL R0, R4, RZ, P1 ;  /* 0x000000ff04007208 */ /* 0x000fe40000800000 */
[----:B------:R-:W-:Y:S02]  /*7f30*/  FSEL R4, R5, 1.875, P1 ;  /* 0x3ff0000005047808 */ /* 0x000fe40000800000 */
[----:B------:R-:W-:Y:S02]  /*7f40*/  FSEL R0, R0, RZ, P0 ;  /* 0x000000ff00007208 */ /* 0x000fe40000000000 */
[----:B------:R-:W-:-:S03]  /*7f50*/  FSEL R5, R4, 1.875, P0 ;  /* 0x3ff0000004057808 */ /* 0x000fc60000000000 */
[----:B------:R-:W-:-:S07]  /*7f60*/  IMAD.MOV.U32 R4, RZ, RZ, R0 ;  /* 0x000000ffff047224 */ /* 0x000fce00078e0000 */
.L_x_54570:
[----:B------:R-:W-:Y:S05]  /*7f70*/  BSYNC.RECONVERGENT B0 ;  /* 0x0000000000007941 */ /* 0x000fea0003800200 */
.L_x_54569:
[----:B01---5:R-:W-:Y:S01]  /*7f80*/  VIADD R31, R33, 0x80 ;  /* 0x00000080211f7836 */ /* 0x023fe20000000000 */
[----:B------:R-:W-:Y:S04]  /*7f90*/  BSSY.RECONVERGENT B0, `(.L_x_54577) ;  /* 0x000004d000007945 */ /* 0x000fe80003800200 */
[----:B------:R-:W-:-:S13]  /*7fa0*/  ISETP.GE.AND P0, PT, R31, R2, PT ;  /* 0x000000021f00720c */ /* 0x000fda0003f06270 */
[----:B------:R-:W-:Y:S05]  /*7fb0*/  @P0 BRA `(.L_x_54578) ;  /* 0x0000000400280947 */ /* 0x000fea0003800000 */
[----:B--23--:R-:W-:Y:S01]  /*7fc0*/  SHF.R.U32.HI R0, RZ, 0x14, R27 ;  /* 0x00000014ff007819 */ /* 0x00cfe2000001161b */
[----:B------:R-:W-:Y:S01]  /*7fd0*/  DSETP.NEU.AND P1, PT, R28, RZ, PT ;  /* 0x000000ff1c00722a */ /* 0x000fe20003f2d000 */
        /* <DEDUP_REMOVED lines=14> */
[----:B------:R-:W-:-:S07]  /*80c0*/  IMAD.MOV.U32 R3, RZ, RZ, R7 ;  /* 0x000000ffff037224 */ /* 0x000fce00078e0007 */
[----:B----4-:R-:W-:Y:S05]  /*80d0*/  CALL.REL.NOINC `($_ZN2at6native27unrolled_elementwise_kernelIZZZNS0_50_GLOBAL__N__2680c7bb_12_PowKernel_cu_7dd49032_300324pow_tensor_tensor_kernelERNS_18TensorIteratorBaseEENKUlvE_clEvENKUlvE4_clEvEUlddE_St5arrayIPcLm3EELi4E23TrivialOffsetCalculatorILi2EjESB_ILi1EjENS0_6memory12LoadWithCastILi2EEENSE_13StoreWithCastILi1EEEEEviT_T0_T2_T3_T4_T5_$__internal_accurate_pow) ;  /* 0x0000005400047944 */ /* 0x010fea0003c00000 */
[----:B------:R-:W-:Y:S05]  /*80e0*/  BSYNC.RECONVERGENT B2 ;  /* 0x0000000000027941 */ /* 0x000fea0003800200 */
.L_x_54581:
        /* <DEDUP_REMOVED lines=11> */
.L_x_54580:
[----:B------:R-:W-:Y:S01]  /*81a0*/  ISETP.GE.AND P1, PT, R27, RZ, PT ;  /* 0x000000ff1b00720c */ /* 0x000fe20003f26270 */
[----:B------:R-:W-:Y:S01]  /*81b0*/  DSETP.NEU.AND P0, PT, |R26|, 0.5, !P0 ;  /* 0x3fe000001a00742a */ /* 0x000fe2000470d200 */
[----:B------:R-:W-:-:S05]  /*81c0*/  IMAD.MOV.U32 R6, RZ, RZ, RZ ;  /* 0x000000ffff067224 */ /* 0x000fca00078e00ff */
[----:B------:R-:W-:-:S06]  /*81d0*/  SEL R7, R29, RZ, P0 ;  /* 0x000000ff1d077207 */ /* 0x000fcc0000000000 */
[----:B------:R-:W-:-:S07]  /*81e0*/  @!P1 LOP3.LUT R7, R7, 0x7ff00000, RZ, 0xfc, !PT ;  /* 0x7ff0000007079812 */ /* 0x000fce00078efcff */
.L_x_54582:
[----:B------:R-:W-:Y:S05]  /*81f0*/  BSYNC.RECONVERGENT B1 ;  /* 0x0000000000017941 */ /* 0x000fea0003800200 */
.L_x_54579:
        /* <DEDUP_REMOVED lines=22> */
.L_x_54586:
        /* <DEDUP_REMOVED lines=8> */
.L_x_54585:
[----:B------:R-:W-:-:S11]  /*83e0*/  DADD R6, R26, R28 ;  /* 0x000000001a067229 */ /* 0x000fd6000000001c */
.L_x_54584:
[----:B------:R-:W-:Y:S05]  /*83f0*/  BSYNC.RECONVERGENT B1 ;  /* 0x0000000000017941 */ /* 0x000fea0003800200 */
.L_x_54583:
[----:B------:R-:W-:Y:S02]  /*8400*/  DSETP.NEU.AND P1, PT, R26, RZ, PT ;  /* 0x000000ff1a00722a */ /* 0x000fe40003f2d000 */
[----:B------:R-:W-:-:S04]  /*8410*/  DSETP.NEU.AND P0, PT, R28, 1, PT ;  /* 0x3ff000001c00742a */ /* 0x000fc80003f0d000 */
[----:B------:R-:W-:Y:S02]  /*8420*/  FSEL R0, R6, RZ, P1 ;  /* 0x000000ff06007208 */ /* 0x000fe40000800000 */
[----:B------:R-:W-:Y:S02]  /*8430*/  FSEL R6, R7, 1.875, P1 ;  /* 0x3ff0000007067808 */ /* 0x000fe40000800000 */
[----:B------:R-:W-:Y:S02]  /*8440*/  FSEL R28, R0, RZ, P0 ;  /* 0x000000ff001c7208 */ /* 0x000fe40000000000 */
[----:B------:R-:W-:-:S07]  /*8450*/  FSEL R29, R6, 1.875, P0 ;  /* 0x3ff00000061d7808 */ /* 0x000fce0000000000 */
.L_x_54578:
[----:B------:R-:W-:Y:S05]  /*8460*/  BSYNC.RECONVERGENT B0 ;  /* 0x0000000000007941 */ /* 0x000fea0003800200 */
.L_x_54577:
[----:B------:R-:W-:Y:S01]  /*8470*/  VIADD R3, R33, 0x100 ;  /* 0x0000010021037836 */ /* 0x000fe20000000000 */
[----:B------:R-:W-:Y:S04]  /*8480*/  BSSY.RECONVERGENT B0, `(.L_x_54587) ;  /* 0x000004d000007945 */ /* 0x000fe80003800200 */
[----:B------:R-:W-:-:S13]  /*8490*/  ISETP.GE.AND P0, PT, R3, R2, PT ;  /* 0x000000020300720c */ /* 0x000fda0003f06270 */
[----:B------:R-:W-:Y:S05]  /*84a0*/  @P0 BRA `(.L_x_54588) ;  /* 0x0000000400280947 */ /* 0x000fea0003800000 */
[----:B---3--:R-:W-:Y:S01]  /*84b0*/  SHF.R.U32.HI R0, RZ, 0x14, R25 ;  /* 0x00000014ff007819 */ /* 0x008fe20000011619 */
[----:B--2---:R-:W-:Y:S01]  /*84c0*/  DSETP.NEU.AND P1, PT, R22, RZ, PT ;  /* 0x000000ff1600722a */ /* 0x004fe20003f2d000 */
        /* <DEDUP_REMOVED lines=17> */
.L_x_54591:
        /* <DEDUP_REMOVED lines=11> */
.L_x_54590:
[----:B------:R-:W-:Y:S01]  /*8690*/  ISETP.GE.AND P1, PT, R25, RZ, PT ;  /* 0x000000ff1900720c */ /* 0x000fe20003f26270 */
[----:B------:R-:W-:Y:S01]  /*86a0*/  DSETP.NEU.AND P0, PT, |R24|, 0.5, !P0 ;  /* 0x3fe000001800742a */ /* 0x000fe2000470d200 */
[----:B------:R-:W-:-:S05]  /*86b0*/  IMAD.MOV.U32 R6, RZ, RZ, RZ ;  /* 0x000000ffff067224 */ /* 0x000fca00078e00ff */
[----:B------:R-:W-:-:S06]  /*86c0*/  SEL R7, R23, RZ, P0 ;  /* 0x000000ff17077207 */ /* 0x000fcc0000000000 */
[----:B------:R-:W-:-:S07]  /*86d0*/  @!P1 LOP3.LUT R7, R7, 0x7ff00000, RZ, 0xfc, !PT ;  /* 0x7ff0000007079812 */ /* 0x000fce00078efcff */
.L_x_54592:
[----:B------:R-:W-:Y:S05]  /*86e0*/  BSYNC.RECONVERGENT B1 ;  /* 0x0000000000017941 */ /* 0x000fea0003800200 */
.L_x_54589:
        /* <DEDUP_REMOVED lines=22> */
.L_x_54596:
        /* <DEDUP_REMOVED lines=8> */
.L_x_54595:
[----:B------:R-:W-:-:S11]  /*88d0*/  DADD R6, R24, R22 ;  /* 0x0000000018067229 */ /* 0x000fd60000000016 */
.L_x_54594:
[----:B------:R-:W-:Y:S05]  /*88e0*/  BSYNC.RECONVERGENT B1 ;  /* 0x0000000000017941 */ /* 0x000fea0003800200 */
.L_x_54593:
[----:B------:R-:W-:Y:S02]  /*88f0*/  DSETP.NEU.AND P1, PT, R24, RZ, PT ;  /* 0x000000ff1800722a */ /* 0x000fe40003f2d000 */
[----:B------:R-:W-:-:S04]  /*8900*/  DSETP.NEU.AND P0, PT, R22, 1, PT ;  /* 0x3ff000001600742a */ /* 0x000fc80003f0d000 */
[----:B------:R-:W-:Y:S02]  /*8910*/  FSEL R0, R6, RZ, P1 ;  /* 0x000000ff06007208 */ /* 0x000fe40000800000 */
[----:B------:R-:W-:Y:S02]  /*8920*/  FSEL R6, R7, 1.875, P1 ;  /* 0x3ff0000007067808 */ /* 0x000fe40000800000 */
[----:B------:R-:W-:Y:S02]  /*8930*/  FSEL R24, R0, RZ, P0 ;  /* 0x000000ff00187208 */ /* 0x000fe40000000000 */
[----:B------:R-:W-:-:S07]  /*8940*/  FSEL R25, R6, 1.875, P0 ;  /* 0x3ff0000006197808 */ /* 0x000fce0000000000 */
.L_x_54588:
[----:B------:R-:W-:Y:S05]  /*8950*/  BSYNC.RECONVERGENT B0 ;  /* 0x0000000000007941 */ /* 0x000fea0003800200 */
.L_x_54587:
        /* <DEDUP_REMOVED lines=23> */
.L_x_54601:
        /* <DEDUP_REMOVED lines=11> */
.L_x_54600:
[----:B------:R-:W-:Y:S01]  /*8b80*/  ISETP.GE.AND P1, PT, R17, RZ, PT ;  /* 0x000000ff1100720c */ /* 0x000fe20003f26270 */
[----:B------:R-:W-:Y:S01]  /*8b90*/  DSETP.NEU.AND P0, PT, |R16|, 0.5, !P0 ;  /* 0x3fe000001000742a */ /* 0x000fe2000470d200 */
[----:B------:R-:W-:-:S05]  /*8ba0*/  IMAD.MOV.U32 R6, RZ, RZ, RZ ;  /* 0x000000ffff067224 */ /* 0x000fca00078e00ff */
[----:B------:R-:W-:-:S06]  /*8bb0*/  SEL R7, R19, RZ, P0 ;  /* 0x000000ff13077207 */ /* 0x000fcc0000000000 */
[----:B------:R-:W-:-:S07]  /*8bc0*/  @!P1 LOP3.LUT R7, R7, 0x7ff00000, RZ, 0xfc, !PT ;  /* 0x7ff0000007079812 */ /* 0x000fce00078efcff */
.L_x_54602:
[----:B------:R-:W-:Y:S05]  /*8bd0*/  BSYNC.RECONVERGENT B1 ;  /* 0x0000000000017941 */ /* 0x000fea0003800200 */
.L_x_54599:
        /* <DEDUP_REMOVED lines=22> */
.L_x_54606:
        /* <DEDUP_REMOVED lines=8> */
.L_x_54605:
[----:B------:R-:W-:-:S11]  /*8dc0*/  DADD R6, R18, R16 ;  /* 0x0000000012067229 */ /* 0x000fd60000000010 */
.L_x_54604:
[----:B------:R-:W-:Y:S05]  /*8dd0*/  BSYNC.RECONVERGENT B1 ;  /* 0x0000000000017941 */ /* 0x000fea0003800200 */
.L_x_54603:
[----:B------:R-:W-:Y:S02]  /*8de0*/  DSETP.NEU.AND P1, PT, R16, RZ, PT ;  /* 0x000000ff1000722a */ /* 0x000fe40003f2d000 */
[----:B------:R-:W-:-:S04]  /*8df0*/  DSETP.NEU.AND P0, PT, R18, 1, PT ;  /* 0x3ff000001200742a */ /* 0x000fc80003f0d000 */
[----:B------:R-:W-:Y:S02]  /*8e00*/  FSEL R0, R6, RZ, P1 ;  /* 0x000000ff06007208 */ /* 0x000fe40000800000 */
[----:B------:R-:W-:Y:S02]  /*8e10*/  FSEL R6, R7, 1.875, P1 ;  /* 0x3ff0000007067808 */ /* 0x000fe40000800000 */
[----:B------:R-:W-:Y:S02]  /*8e20*/  FSEL R16, R0, RZ, P0 ;  /* 0x000000ff00107208 */ /* 0x000fe40000000000 */
[----:B------:R-:W-:-:S07]  /*8e30*/  FSEL R17, R6, 1.875, P0 ;  /* 0x3ff0000006117808 */ /* 0x000fce0000000000 */
.L_x_54598:
[----:B------:R-:W-:Y:S05]  /*8e40*/  BSYNC.RECONVERGENT B0 ;  /* 0x0000000000007941 */ /* 0x000fea0003800200 */
.L_x_54597:
[----:B--2---:R-:W0:Y:S01]  /*8e50*/  LDC.U8 R18, c[0x0][0x3b8] ;  /* 0x0000ee00ff127b82 */ /* 0x004e220000000000 */
[----:B------:R-:W-:Y:S01]  /*8e60*/  ISETP.GE.AND P0, PT, R33, R2, PT ;  /* 0x000000022100720c */ /* 0x000fe20003f06270 */
[----:B------:R-:W-:Y:S04]  /*8e70*/  BSSY.RECONVERGENT B7, `(.L_x_54607) ;  /* 0x0000354000077945 */ /* 0x000fe80003800200 */
[----:B------:R-:W-:Y:S08]  /*8e80*/  BSSY.RELIABLE B6, `(.L_x_54608) ;  /* 0x0000240000067945 */ /* 0x000ff00003800100 */
[----:B------:R-:W-:Y:S05]  /*8e90*/  @P0 BRA `(.L_x_54609) ;  /* 0x0000002000ec0947 */ /* 0x000fea0003800000 */
[----:B------:R-:W1:Y:S01]  /*8ea0*/  LDCU UR4, c[0x0][0x3bc] ;  /* 0x00007780ff0477ac */ /* 0x000e620008000800 */
[----:B------:R-:W2:Y:S01]  /*8eb0*/  LDC.64 R8, c[0x0][0x390] ;  /* 0x0000e400ff087b82 */ /* 0x000ea20000000a00 */
[----:B---3--:R-:W-:Y:S01]  /*8ec0*/  IMAD R0, R32, 0x200, R33 ;  /* 0x0000020020007824 */ /* 0x008fe200078e0221 */
        /* <DEDUP_REMOVED lines=19> */
.L_x_54613:
[----:B------:R-:W0:Y:S01]  /*9000*/  F2I.S64.F64.TRUNC R4, R4 ;  /* 0x0000000400047311 */ /* 0x000e22000030d900 */
[----:B------:R-:W-:Y:S02]  /*9010*/  IMAD.MOV.U32 R33, RZ, RZ, R31 ;  /* 0x000000ffff217224 */ /* 0x000fe400078e001f */
[----:B0-----:R-:W-:-:S05]  /*9020*/  IMAD.MOV.U32 R3, RZ, RZ, R4 ;  /* 0x000000ffff037224 */ /* 0x001fca00078e0004 */
[----:B------:R0:W-:Y:S01]  /*9030*/  STG.E.U8 desc[UR36][R8.64], R3 ;  /* 0x0000000308007986 */ /* 0x0001e2000c101124 */
[----:B------:R-:W-:Y:S05]  /*9040*/  BRA `(.L_x_54615) ;  /* 0x00000010002c7947 */ /* 0x000fea0003800000 */
.L_x_54612:
        /* <DEDUP_REMOVED lines=10> */
.L_x_54617:
[----:B------:R-:W0:Y:S01]  /*90f0*/  F2I.F64.TRUNC R5, R4 ;  /* 0x0000000400057311 */ /* 0x000e22000030d100 */
[----:B------:R-:W-:Y:S01]  /*9100*/  IMAD.MOV.U32 R33, RZ, RZ, R31 ;  /* 0x000000ffff217224 */ /* 0x000fe200078e001f */
[----:B0-----:R0:W-:Y:S01]  /*9110*/  STG.E desc[UR36][R8.64], R5 ;  /* 0x0000000508007986 */ /* 0x0011e2000c101924 */
[----:B------:R-:W-:Y:S05]  /*9120*/  BRA `(.L_x_54615) ;  /* 0x0000000c00f47947 */ /* 0x000fea0003800000 */
.L_x_54616:
[----:B------:R-:W0:Y:S01]  /*9130*/  F2I.F64.TRUNC R5, R4 ;  /* 0x0000000400057311 */ /* 0x000e22000030d100 */
[----:B------:R-:W-:Y:S01]  /*9140*/  IMAD.MOV.U32 R33, RZ, RZ, R31 ;  /* 0x000000ffff217224 */ /* 0x000fe200078e001f */
[----:B0-----:R0:W-:Y:S01]  /*9150*/  STG.E.U16 desc[UR36][R8.64], R5 ;  /* 0x0000000508007986 */ /* 0x0011e2000c101524 */
[----:B------:R-:W-:Y:S05]  /*9160*/  BRA `(.L_x_54615) ;  /* 0x0000000c00e47947 */ /* 0x000fea0003800000 */
.L_x_54611:
        /* <DEDUP_REMOVED lines=14> */
.L_x_54619:
        /* <DEDUP_REMOVED lines=9> */
.L_x_54618:
        /* <DEDUP_REMOVED lines=15> */
.L_x_54621:
        /* <DEDUP_REMOVED lines=10> */
.L_x_54620:
[----:B------:R2:W-:Y:S01]  /*9470*/  STG.E.64 desc[UR36][R8.64], R4 ;  /* 0x0000000408007986 */ /* 0x0005e2000c101b24 */
[----:B------:R-:W-:Y:S01]  /*9480*/  IMAD.MOV.U32 R33, RZ, RZ, R31 ;  /* 0x000000ffff217224 */ /* 0x000fe200078e001f */
[----:B------:R-:W-:Y:S06]  /*9490*/  BRA `(.L_x_54615) ;  /* 0x0000000c00187947 */ /* 0x000fec0003800000 */
.L_x_54610:
        /* <DEDUP_REMOVED lines=13> */
.L_x_54624:
[----:B------:R-:W-:Y:S01]  /*9570*/  CS2R R6, SRZ ;  /* 0x0000000000067805 */ /* 0x000fe2000001ff00 */
[----:B------:R-:W-:-:S04]  /*9580*/  IMAD.MOV.U32 R33, RZ, RZ, R31 ;  /* 0x000000ffff217224 */ /* 0x000fc800078e001f */
[----:B------:R0:W-:Y:S01]  /*9590*/  STG.E.128 desc[UR36][R8.64], R4 ;  /* 0x0000000408007986 */ /* 0x0001e2000c101d24 */
[----:B------:R-:W-:Y:S05]  /*95a0*/  BRA `(.L_x_54615) ;  /* 0x0000000800d47947 */ /* 0x000fea0003800000 */
.L_x_54623:
        /* <DEDUP_REMOVED lines=23> */
.L_x_54628:
[----:B------:R-:W-:Y:S05]  /*9720*/  BSYNC.RECONVERGENT B0 ;  /* 0x0000000000007941 */ /* 0x000fea0003800200 */
.L_x_54627:
[----:B------:R-:W-:Y:S01]  /*9730*/  LOP3.LUT R7, R0, 0x80, R7, 0xf8, !PT ;  /* 0x0000008000077812 */ /* 0x000fe200078ef807 */
[----:B------:R-:W-:-:S04]  /*9740*/  IMAD.MOV.U32 R33, RZ, RZ, R31 ;  /* 0x000000ffff217224 */ /* 0x000fc800078e001f */
[----:B------:R0:W-:Y:S01]  /*9750*/  STG.E.U8 desc[UR36][R8.64], R7 ;  /* 0x0000000708007986 */ /* 0x0001e2000c101124 */
[----:B------:R-:W-:Y:S05]  /*9760*/  BRA `(.L_x_54615) ;  /* 0x0000000800647947 */ /* 0x000fea0003800000 */
.L_x_54626:
        /* <DEDUP_REMOVED lines=19> */
.L_x_54630:
[----:B------:R-:W-:Y:S05]  /*98a0*/  BSYNC.RECONVERGENT B0 ;  /* 0x0000000000007941 */ /* 0x000fea0003800200 */
.L_x_54629:
[----:B------:R-:W-:Y:S01]  /*98b0*/  LOP3.LUT R7, R0, 0x80, R7, 0xf8, !PT ;  /* 0x0000008000077812 */ /* 0x000fe200078ef807 */
[----:B------:R-:W-:-:S04]  /*98c0*/  IMAD.MOV.U32 R33, RZ, RZ, R31 ;  /* 0x000000ffff217224 */ /* 0x000fc800078e001f */
[----:B------:R0:W-:Y:S01]  /*98d0*/  STG.E.U8 desc[UR36][R8.64], R7 ;  /* 0x0000000708007986 */ /* 0x0001e2000c101124 */
[----:B------:R-:W-:Y:S05]  /*98e0*/  BRA `(.L_x_54615) ;  /* 0x0000000800047947 */ /* 0x000fea0003800000 */
.L_x_54625:
        /* <DEDUP_REMOVED lines=9> */
.L_x_54622:
        /* <DEDUP_REMOVED lines=12> */
.L_x_54633:
        /* <DEDUP_REMOVED lines=17> */
.L_x_54636:
[----:B------:R-:W-:-:S04]  /*9b50*/  SHF.R.U32.HI R0, RZ, 0x14, R7 ;  /* 0x00000014ff007819 */ /* 0x000fc80000011607 */
[----:B------:R-:W-:-:S04]  /*9b60*/  LOP3.LUT R0, R0, 0x1, RZ, 0xc0, !PT ;  /* 0x0000000100007812 */ /* 0x000fc800078ec0ff */
[----:B------:R-:W-:-:S04]  /*9b70*/  IADD3 R0, PT, PT, R7, 0x487ffff, R0 ;  /* 0x0487ffff07007810 */ /* 0x000fc80007ffe000 */
[----:B------:R-:W-:-:S04]  /*9b80*/  SHF.R.U32.HI R0, RZ, 0x14, R0 ;  /* 0x00000014ff007819 */ /* 0x000fc80000011600 */
[----:B------:R-:W-:-:S07]  /*9b90*/  LOP3.LUT R3, R0, 0xff, RZ, 0xc0, !PT ;  /* 0x000000ff00037812 */ /* 0x000fce00078ec0ff */
.L_x_54637:
[----:B------:R-:W-:-:S04]  /*9ba0*/  SHF.R.U32.HI R0, RZ, 0x18, R7 ;  /* 0x00000018ff007819 */ /* 0x000fc80000011607 */
[----:B------:R-:W-:-:S07]  /*9bb0*/  LOP3.LUT R0, R3, 0x80, R0, 0xf8, !PT ;  /* 0x0000008003007812 */ /* 0x000fce00078ef800 */
.L_x_54635:
[----:B------:R-:W-:Y:S05]  /*9bc0*/  BSYNC.RECONVERGENT B0 ;  /* 0x0000000000007941 */ /* 0x000fea0003800200 */
.L_x_54634:
[----:B------:R0:W-:Y:S01]  /*9bd0*/  STG.E.U8 desc[UR36][R8.64], R0 ;  /* 0x0000000008007986 */ /* 0x0001e2000c101124 */
[----:B------:R-:W-:Y:S01]  /*9be0*/  IMAD.MOV.U32 R33, RZ, RZ, R31 ;  /* 0x000000ffff217224 */ /* 0x000fe200078e001f */
[----:B------:R-:W-:Y:S06]  /*9bf0*/  BRA `(.L_x_54615) ;  /* 0x0000000400407947 */ /* 0x000fec0003800000 */
.L_x_54632:
        /* <DEDUP_REMOVED lines=17> */
.L_x_54640:
[----:B------:R-:W-:-:S04]  /*9d10*/  SHF.R.U32.HI R0, RZ, 0x15, R7 ;  /* 0x00000015ff007819 */ /* 0x000fc80000011607 */
[----:B------:R-:W-:-:S04]  /*9d20*/  LOP3.LUT R0, R0, 0x1, RZ, 0xc0, !PT ;  /* 0x0000000100007812 */ /* 0x000fc800078ec0ff */
[----:B------:R-:W-:-:S04]  /*9d30*/  IADD3 R0, PT, PT, R7, 0x88fffff, R0 ;  /* 0x088fffff07007810 */ /* 0x000fc80007ffe000 */
[----:B------:R-:W-:-:S04]  /*9d40*/  SHF.R.U32.HI R0, RZ, 0x15, R0 ;  /* 0x00000015ff007819 */ /* 0x000fc80000011600 */
[----:B------:R-:W-:-:S07]  /*9d50*/  LOP3.LUT R3, R0, 0xff, RZ, 0xc0, !PT ;  /* 0x000000ff00037812 */ /* 0x000fce00078ec0ff */
.L_x_54641:
[----:B------:R-:W-:-:S04]  /*9d60*/  SHF.R.U32.HI R0, RZ, 0x18, R7 ;  /* 0x00000018ff007819 */ /* 0x000fc80000011607 */
[----:B------:R-:W-:-:S07]  /*9d70*/  LOP3.LUT R0, R3, 0x80, R0, 0xf8, !PT ;  /* 0x0000008003007812 */ /* 0x000fce00078ef800 */
.L_x_54639:
[----:B------:R-:W-:Y:S05]  /*9d80*/  BSYNC.RECONVERGENT B0 ;  /* 0x0000000000007941 */ /* 0x000fea0003800200 */
.L_x_54638:
[----:B------:R0:W-:Y:S01]  /*9d90*/  STG.E.U8 desc[UR36][R8.64], R0 ;  /* 0x0000000008007986 */ /* 0x0001e2000c101124 */
[----:B------:R-:W-:Y:S01]  /*9da0*/  IMAD.MOV.U32 R33, RZ, RZ, R31 ;  /* 0x000000ffff217224 */ /* 0x000fe200078e001f */
[----:B------:R-:W-:Y:S06]  /*9db0*/  BRA `(.L_x_54615) ;  /* 0x0000000000d07947 */ /* 0x000fec0003800000 */
.L_x_54631:
[----:B------:R-:W-:-:S13]  /*9dc0*/  ISETP.NE.AND P0, PT, R0, 0x1c, PT ;  /* 0x0000001c0000780c */ /* 0x000fda0003f05270 */
[----:B------:R-:W-:Y:S05]  /*9dd0*/  @!P0 BRA `(.L_x_54642) ;  /* 0x0000000000bc8947 */ /* 0x000fea0003800000 */
[----:B------:R-:W-:-:S13]  /*9de0*/  ISETP.NE.AND P0, PT, R0, 0x1d, PT ;  /* 0x0000001d0000780c */ /* 0x000fda0003f05270 */
[----:B------:R-:W-:Y:S05]  /*9df0*/  @!P0 BRA `(.L_x_54643) ;  /* 0x0000000000a48947 */ /* 0x000fea0003800000 */
[----:B------:R-:W-:-:S13]  /*9e00*/  ISETP.NE.AND P0, PT, R0, 0x2c, PT ;  /* 0x0000002c0000780c */ /* 0x000fda0003f05270 */
[----:B------:R-:W-:Y:S05]  /*9e10*/  @!P0 BRA `(.L_x_54644) ;  /* 0x0000000000488947 */ /* 0x000fea0003800000 */
.L_x_54614:
        /* <DEDUP_REMOVED lines=16> */
.L_x_54645:
[----:B------:R-:W-:Y:S01]  /*9f20*/  IMAD.MOV.U32 R33, RZ, RZ, R31 ;  /* 0x000000ffff217224 */ /* 0x000fe200078e001f */
[----:B------:R-:W-:Y:S06]  /*9f30*/  BRA `(.L_x_54615) ;  /* 0x0000000000707947 */ /* 0x000fec0003800000 */
.L_x_54644:
        /* <DEDUP_REMOVED lines=21> */
.L_x_54643:
[----:B------:R-:W0:Y:S01]  /*a090*/  F2I.U64.F64.TRUNC R4, R4 ;  /* 0x0000000400047311 */ /* 0x000e22000030d800 */
[----:B------:R-:W-:Y:S01]  /*a0a0*/  IMAD.MOV.U32 R33, RZ, RZ, R31 ;  /* 0x000000ffff217224 */ /* 0x000fe200078e001f */
[----:B0-----:R0:W-:Y:S01]  /*a0b0*/  STG.E.64 desc[UR36][R8.64], R4 ;  /* 0x0000000408007986 */ /* 0x0011e2000c101b24 */
[----:B------:R-:W-:Y:S05]  /*a0c0*/  BRA `(.L_x_54615) ;  /* 0x00000000000c7947 */ /* 0x000fea0003800000 */
.L_x_54642:
[----:B------:R-:W0:Y:S01]  /*a0d0*/  F2I.U32.F64.TRUNC R5, R4 ;  /* 0x0000000400057311 */ /* 0x000e22000030d000 */
[----:B------:R-:W-:Y:S01]  /*a0e0*/  IMAD.MOV.U32 R33, RZ, RZ, R31 ;  /* 0x000000ffff217224 */ /* 0x000fe200078e001f */
[----:B0-----:R0:W-:Y:S06]  /*a0f0*/  STG.E desc[UR36][R8.64], R5 ;  /* 0x0000000508007986 */ /* 0x0011ec000c101924 */
.L_x_54615:
[----:B------:R-:W-:-:S13]  /*a100*/  ISETP.GE.AND P0, PT, R33, R2, PT ;  /* 0x000000022100720c */ /* 0x000fda0003f06270 */
[----:B------:R-:W-:Y:S05]  /*a110*/  @P0 BREAK.RELIABLE B6 ;  /* 0x0000000000060942 */ /* 0x000fea0003800100 */
[----:B------:R-:W-:Y:S05]  /*a120*/  @P0 BRA `(.L_x_54646) ;  /* 0x0000002000a00947 */ /* 0x000fea0003800000 */
[----:B------:R-:W5:Y:S01]  /*a130*/  LDCU UR4, c[0x0][0x3bc] ;  /* 0x00007780ff0477ac */ /* 0x000f620008000800 */
[----:B0-2---:R-:W0:Y:S01]  /*a140*/  LDC.64 R4, c[0x0][0x390] ;  /* 0x0000e400ff047b82 */ /* 0x005e220000000a00 */
[----:B-1----:R-:W-:Y:S01]  /*a150*/  IMAD R0, R32, 0x200, R33 ;  /* 0x0000020020007824 */ /* 0x002fe200078e0221 */
        /* <DEDUP_REMOVED lines=18> */
.L_x_54650:
[----:B------:R-:W0:Y:S02]  /*a280*/  F2I.S64.F64.TRUNC R28, R28 ;  /* 0x0000001c001c7311 */ /* 0x000e24000030d900 */
[----:B0-----:R-:W-:-:S05]  /*a290*/  IMAD.MOV.U32 R3, RZ, RZ, R28 ;  /* 0x000000ffff037224 */ /* 0x001fca00078e001c */
[----:B------:R0:W-:Y:S01]  /*a2a0*/  STG.E.U8 desc[UR36][R4.64], R3 ;  /* 0x0000000304007986 */ /* 0x0001e2000c101124 */
[----:B------:R-:W-:Y:S05]  /*a2b0*/  BRA `(.L_x_54652) ;  /* 0x0000000c00e07947 */ /* 0x000fea0003800000 */
.L_x_54649:
        /* <DEDUP_REMOVED lines=9> */
.L_x_54654:
[----:B------:R-:W0:Y:S02]  /*a350*/  F2I.F64.TRUNC R29, R28 ;  /* 0x0000001c001d7311 */ /* 0x000e24000030d100 */
[----:B0-----:R0:W-:Y:S01]  /*a360*/  STG.E desc[UR36][R4.64], R29 ;  /* 0x0000001d04007986 */ /* 0x0011e2000c101924 */
[----:B------:R-:W-:Y:S05]  /*a370*/  BRA `(.L_x_54652) ;  /* 0x0000000c00b07947 */ /* 0x000fea0003800000 */
.L_x_54653:
[----:B------:R-:W0:Y:S02]  /*a380*/  F2I.F64.TRUNC R29, R28 ;  /* 0x0000001c001d7311 */ /* 0x000e24000030d100 */
[----:B0-----:R0:W-:Y:S01]  /*a390*/  STG.E.U16 desc[UR36][R4.64], R29 ;  /* 0x0000001d04007986 */ /* 0x0011e2000c101524 */
[----:B------:R-:W-:Y:S05]  /*a3a0*/  BRA `(.L_x_54652) ;  /* 0x0000000c00a47947 */ /* 0x000fea0003800000 */
.L_x_54648:
        /* <DEDUP_REMOVED lines=13> */
.L_x_54656:
        /* <DEDUP_REMOVED lines=8> */
.L_x_54655:
        /* <DEDUP_REMOVED lines=14> */
.L_x_54658:
        /* <DEDUP_REMOVED lines=9> */
.L_x_54657:
[----:B------:R0:W-:Y:S01]  /*a670*/  STG.E.64 desc[UR36][R4.64], R28 ;  /* 0x0000001c04007986 */ /* 0x0001e2000c101b24 */
[----:B------:R-:W-:Y:S05]  /*a680*/  BRA `(.L_x_54652) ;  /* 0x0000000800ec7947 */ /* 0x000fea0003800000 */
.L_x_54647:
        /* <DEDUP_REMOVED lines=13> */
.L_x_54662:
        /* <DEDUP_REMOVED lines=22> */
.L_x_54665:
[----:B------:R-:W-:-:S04]  /*a8c0*/  SHF.R.U32.HI R3, RZ, 0x18, R7 ;  /* 0x00000018ff037819 */ /* 0x000fc80000011607 */
[----:B------:R-:W-:-:S07]  /*a8d0*/  LOP3.LUT R0, R0, 0x80, R3, 0xf8, !PT ;  /* 0x0000008000007812 */ /* 0x000fce00078ef803 */
.L_x_54664:
[----:B------:R-:W-:Y:S05]  /*a8e0*/  BSYNC.RECONVERGENT B0 ;  /* 0x0000000000007941 */ /* 0x000fea0003800200 */
.L_x_54663:
[----:B------:R0:W-:Y:S01]  /*a8f0*/  STG.E.U8 desc[UR36][R4.64], R0 ;  /* 0x0000000004007986 */ /* 0x0001e2000c101124 */
[----:B------:R-:W-:Y:S05]  /*a900*/  BRA `(.L_x_54652) ;  /* 0x00000008004c7947 */ /* 0x000fea0003800000 */
.L_x_54661:
        /* <DEDUP_REMOVED lines=22> */
.L_x_54668:
[----:B------:R-:W-:-:S04]  /*aa70*/  SHF.R.U32.HI R3, RZ, 0x18, R7 ;  /* 0x00000018ff037819 */ /* 0x000fc80000011607 */
[----:B------:R-:W-:-:S07]  /*aa80*/  LOP3.LUT R0, R0, 0x80, R3, 0xf8, !PT ;  /* 0x0000008000007812 */ /* 0x000fce00078ef803 */
.L_x_54667:
[----:B------:R-:W-:Y:S05]  /*aa90*/  BSYNC.RECONVERGENT B0 ;  /* 0x0000000000007941 */ /* 0x000fea0003800200 */
.L_x_54666:
[----:B------:R0:W-:Y:S01]  /*aaa0*/  STG.E.U8 desc[UR36][R4.64], R0 ;  /* 0x0000000004007986 */ /* 0x0001e2000c101124 */
[----:B------:R-:W-:Y:S05]  /*aab0*/  BRA `(.L_x_54652) ;  /* 0x0000000400e07947 */ /* 0x000fea0003800000 */
.L_x_54660:
        /* <DEDUP_REMOVED lines=26> */
.L_x_54670:
[----:B------:R-:W0:Y:S02]  /*ac60*/  F2I.U64.F64.TRUNC R28, R28 ;  /* 0x0000001c001c7311 */ /* 0x000e24000030d800 */
[----:B0-----:R0:W-:Y:S01]  /*ac70*/  STG.E.64 desc[UR36][R4.64], R28 ;  /* 0x0000001c04007986 */ /* 0x0011e2000c101b24 */
[----:B------:R-:W-:Y:S05]  /*ac80*/  BRA `(.L_x_54652) ;  /* 0x00000004006c7947 */ /* 0x000fea0003800000 */
.L_x_54669:
[----:B------:R-:W0:Y:S02]  /*ac90*/  F2I.U32.F64.TRUNC R29, R28 ;  /* 0x0000001c001d7311 */ /* 0x000e24000030d000 */
[----:B0-----:R0:W-:Y:S01]  /*aca0*/  STG.E desc[UR36][R4.64], R29 ;  /* 0x0000001d04007986 */ /* 0x0011e2000c101924 */
[----:B------:R-:W-:Y:S05]  /*acb0*/  BRA `(.L_x_54652) ;  /* 0x0000000400607947 */ /* 0x000fea0003800000 */
.L_x_54659:
        /* <DEDUP_REMOVED lines=10> */
.L_x_54672:
[----:B------:R-:W-:-:S05]  /*ad60*/  CS2R R30, SRZ ;  /* 0x00000000001e7805 */ /* 0x000fca000001ff00 */
[----:B------:R0:W-:Y:S01]  /*ad70*/  STG.E.128 desc[UR36][R4.64], R28 ;  /* 0x0000001c04007986 */ /* 0x0001e2000c101d24 */
[----:B------:R-:W-:Y:S05]  /*ad80*/  BRA `(.L_x_54652) ;  /* 0x00000004002c7947 */ /* 0x000fea0003800000 */
.L_x_54671:
[----:B------:R-:W-:-:S13]  /*ad90*/  ISETP.NE.AND P0, PT, R0, 0xf, PT ;  /* 0x0000000f0000780c */ /* 0x000fda0003f05270 */
[----:B------:R-:W-:Y:S05]  /*ada0*/  @!P0 BRA `(.L_x_54673) ;  /* 0x0000000400088947 */ /* 0x000fea0003800000 */
[----:B------:R-:W-:-:S13]  /*adb0*/  ISETP.NE.AND P0, PT, R0, 0x17, PT ;  /* 0x000000170000780c */ /* 0x000fda0003f05270 */
[----:B------:R-:W-:Y:S05]  /*adc0*/  @!P0 BRA `(.L_x_54674) ;  /* 0x0000000000a08947 */ /* 0x000fea0003800000 */
[----:B------:R-:W-:-:S13]  /*add0*/  ISETP.NE.AND P0, PT, R0, 0x18, PT ;  /* 0x000000180000780c */ /* 0x000fda0003f05270 */
[----:B------:R-:W-:Y:S05]  /*ade0*/  @!P0 BRA `(.L_x_54675) ;  /* 0x0000000000448947 */ /* 0x000fea0003800000 */
.L_x_54651:
        /* <DEDUP_REMOVED lines=16> */
.L_x_54676:
[----:B------:R-:W-:Y:S05]  /*aef0*/  BRA `(.L_x_54652) ;  /* 0x0000000000d07947 */ /* 0x000fea0003800000 */
.L_x_54675:
        /* <DEDUP_REMOVED lines=17> */
.L_x_54678:
[----:B------:R-:W-:Y:S05]  /*b010*/  BSYNC.RECONVERGENT B0 ;  /* 0x0000000000007941 */ /* 0x000fea0003800200 */
.L_x_54677:
[----:B------:R-:W-:-:S05]  /*b020*/  LOP3.LUT R3, R0, 0x80, R3, 0xf8, !PT ;  /* 0x0000008000037812 */ /* 0x000fca00078ef803 */
[----:B------:R0:W-:Y:S01]  /*b030*/  STG.E.U8 desc[UR36][R4.64], R3 ;  /* 0x0000000304007986 */ /* 0x0001e2000c101124 */
[----:B------:R-:W-:Y:S05]  /*b040*/  BRA `(.L_x_54652) ;  /* 0x00000000007c7947 */ /* 0x000fea0003800000 */
.L_x_54674:
        /* <DEDUP_REMOVED lines=16> */
.L_x_54680:
[----:B------:R-:W-:Y:S01]  /*b150*/  IMAD.MOV.U32 R0, RZ, RZ, 0x7f ;  /* 0x0000007fff007424 */ /* 0x000fe200078e00ff */
[----:B------:R-:W-:-:S04]  /*b160*/  ISETP.GT.U32.AND P0, PT, R3, 0x7f800000, PT ;  /* 0x7f8000000300780c */ /* 0x000fc80003f04070 */
[----:B------:R-:W-:-:S09]  /*b170*/  SEL R0, R0, 0x7c, P0 ;  /* 0x0000007c00007807 */ /* 0x000fd20000000000 */
.L_x_54681:
[----:B------:R-:W-:Y:S05]  /*b180*/  BSYNC.RECONVERGENT B0 ;  /* 0x0000000000007941 */ /* 0x000fea0003800200 */
.L_x_54679:
[----:B------:R-:W-:-:S04]  /*b190*/  SHF.R.U32.HI R3, RZ, 0x18, R7 ;  /* 0x00000018ff037819 */ /* 0x000fc80000011607 */
[----:B------:R-:W-:-:S05]  /*b1a0*/  LOP3.LUT R3, R0, 0x80, R3, 0xf8, !PT ;  /* 0x0000008000037812 */ /* 0x000fca00078ef803 */
[----:B------:R0:W-:Y:S01]  /*b1b0*/  STG.E.U8 desc[UR36][R4.64], R3 ;  /* 0x0000000304007986 */ /* 0x0001e2000c101124 */
[----:B------:R-:W-:Y:S05]  /*b1c0*/  BRA `(.L_x_54652) ;  /* 0x00000000001c7947 */ /* 0x000fea0003800000 */
.L_x_54673:
[----:B------:R-:W-:Y:S01]  /*b1d0*/  UMOV UR4, 0xf0000000 ;  /* 0xf000000000047882 */ /* 0x000fe20000000000 */
[----:B------:R-:W-:Y:S01]  /*b1e0*/  UMOV UR5, 0x380fffff ;  /* 0x380fffff00057882 */ /* 0x000fe20000000000 */
[----:B------:R-:W0:Y:S01]  /*b1f0*/  F2F.F32.F64 R0, R28 ;  /* 0x0000001c00007310 */ /* 0x000e220000301000 */
[----:B------:R-:W-:-:S14]  /*b200*/  DSETP.GEU.AND P0, PT, |R28|, UR4, PT ;  /* 0x000000041c007e2a */ /* 0x000fdc000bf0e200 */
[----:B0-----:R-:W-:-:S05]  /*b210*/  @!P0 FMUL R0, R0, 1.175494350822287508e-38 ;  /* 0x0080000000008820 */ /* 0x001fca0000400000 */
[----:B------:R-:W-:-:S05]  /*b220*/  F2FP.BF16.F32.PACK_AB R0, RZ, R0 ;  /* 0x00000000ff00723e */ /* 0x000fca00000010ff */
[----:B------:R0:W-:Y:S02]  /*b230*/  STG.E.U16 desc[UR36][R4.64], R0 ;  /* 0x0000000004007986 */ /* 0x0001e4000c101524 */
.L_x_54652:
[----:B------:R-:W-:-:S07]  /*b240*/  VIADD R33, R33, 0x80 ;  /* 0x0000008021217836 */ /* 0x000fce0000000000 */
.L_x_54609:
[----:B------:R-:W-:-:S13]  /*b250*/  ISETP.GE.AND P0, PT, R33, R2, PT ;  /* 0x000000022100720c */ /* 0x000fda0003f06270 */
[----:B------:R-:W-:Y:S05]  /*b260*/  @P0 BREAK.RELIABLE B6 ;  /* 0x0000000000060942 */ /* 0x000fea0003800100 */
[----:B------:R-:W-:Y:S05]  /*b270*/  @P0 BRA `(.L_x_54646) ;  /* 0x00000010004c0947 */ /* 0x000fea0003800000 */
[----:B------:R-:W-:Y:S05]  /*b280*/  BSYNC.RELIABLE B6 ;  /* 0x0000000000067941 */ /* 0x000fea0003800100 */
.L_x_54608:
        /* <DEDUP_REMOVED lines=21> */
.L_x_54685:
[----:B------:R-:W0:Y:S02]  /*b3e0*/  F2I.S64.F64.TRUNC R24, R24 ;  /* 0x0000001800187311 */ /* 0x000e24000030d900 */
[----:B0-----:R-:W-:-:S05]  /*b3f0*/  IMAD.MOV.U32 R3, RZ, RZ, R24 ;  /* 0x000000ffff037224 */ /* 0x001fca00078e0018 */
[----:B------:R0:W-:Y:S01]  /*b400*/  STG.E.U8 desc[UR36][R4.64], R3 ;  /* 0x0000000304007986 */ /* 0x0001e2000c101124 */
[----:B------:R-:W-:Y:S05]  /*b410*/  BRA `(.L_x_54687) ;  /* 0x0000000c00e07947 */ /* 0x000fea0003800000 */
.L_x_54684:
        /* <DEDUP_REMOVED lines=9> */
.L_x_54689:
[----:B------:R-:W0:Y:S02]  /*b4b0*/  F2I.F64.TRUNC R25, R24 ;  /* 0x0000001800197311 */ /* 0x000e24000030d100 */
[----:B0-----:R0:W-:Y:S01]  /*b4c0*/  STG.E desc[UR36][R4.64], R25 ;  /* 0x0000001904007986 */ /* 0x0011e2000c101924 */
[----:B------:R-:W-:Y:S05]  /*b4d0*/  BRA `(.L_x_54687) ;  /* 0x0000000c00b07947 */ /* 0x000fea0003800000 */
.L_x_54688:
[----:B------:R-:W0:Y:S02]  /*b4e0*/  F2I.F64.TRUNC R25, R24 ;  /* 0x0000001800197311 */ /* 0x000e24000030d100 */
[----:B0-----:R0:W-:Y:S01]  /*b4f0*/  STG.E.U16 desc[UR36][R4.64], R25 ;  /* 0x0000001904007986 */ /* 0x0011e2000c101524 */
[----:B------:R-:W-:Y:S05]  /*b500*/  BRA `(.L_x_54687) ;  /* 0x0000000c00a47947 */ /* 0x000fea0003800000 */
.L_x_54683:
        /* <DEDUP_REMOVED lines=13> */
.L_x_54691:
        /* <DEDUP_REMOVED lines=8> */
.L_x_54690:
        /* <DEDUP_REMOVED lines=14> */
.L_x_54693:
        /* <DEDUP_REMOVED lines=9> */
.L_x_54692:
[----:B------:R0:W-:Y:S01]  /*b7d0*/  STG.E.64 desc[UR36][R4.64], R24 ;  /* 0x0000001804007986 */ /* 0x0001e2000c101b24 */
[----:B------:R-:W-:Y:S05]  /*b7e0*/  BRA `(.L_x_54687) ;  /* 0x0000000800ec7947 */ /* 0x000fea0003800000 */
.L_x_54682:
        /* <DEDUP_REMOVED lines=13> */
.L_x_54697:
        /* <DEDUP_REMOVED lines=22> */
.L_x_54700:
[----:B------:R-:W-:-:S04]  /*ba20*/  SHF.R.U32.HI R3, RZ, 0x18, R7 ;  /* 0x00000018ff037819 */ /* 0x000fc80000011607 */
[----:B------:R-:W-:-:S07]  /*ba30*/  LOP3.LUT R0, R0, 0x80, R3, 0xf8, !PT ;  /* 0x0000008000007812 */ /* 0x000fce00078ef803 */
.L_x_54699:
[----:B------:R-:W-:Y:S05]  /*ba40*/  BSYNC.RECONVERGENT B0 ;  /* 0x0000000000007941 */ /* 0x000fea0003800200 */
.L_x_54698:
[----:B------:R1:W-:Y:S01]  /*ba50*/  STG.E.U8 desc[UR36][R4.64], R0 ;  /* 0x0000000004007986 */ /* 0x0003e2000c101124 */
[----:B------:R-:W-:Y:S05]  /*ba60*/  BRA `(.L_x_54687) ;  /* 0x00000008004c7947 */ /* 0x000fea0003800000 */
.L_x_54696:
        /* <DEDUP_REMOVED lines=22> */
.L_x_54703:
[----:B------:R-:W-:-:S04]  /*bbd0*/  SHF.R.U32.HI R3, RZ, 0x18, R7 ;  /* 0x00000018ff037819 */ /* 0x000fc80000011607 */
[----:B------:R-:W-:-:S07]  /*bbe0*/  LOP3.LUT R0, R0, 0x80, R3, 0xf8, !PT ;  /* 0x0000008000007812 */ /* 0x000fce00078ef803 */
.L_x_54702:
[----:B------:R-:W-:Y:S05]  /*bbf0*/  BSYNC.RECONVERGENT B0 ;  /* 0x0000000000007941 */ /* 0x000fea0003800200 */
.L_x_54701:
[----:B------:R2:W-:Y:S01]  /*bc00*/  STG.E.U8 desc[UR36][R4.64], R0 ;  /* 0x0000000004007986 */ /* 0x0005e2000c101124 */
[----:B------:R-:W-:Y:S05]  /*bc10*/  BRA `(.L_x_54687) ;  /* 0x0000000400e07947 */ /* 0x000fea0003800000 */
.L_x_54695:
        /* <DEDUP_REMOVED lines=26> */
.L_x_54705:
[----:B------:R-:W0:Y:S02]  /*bdc0*/  F2I.U64.F64.TRUNC R24, R24 ;  /* 0x0000001800187311 */ /* 0x000e24000030d800 */
[----:B0-----:R0:W-:Y:S01]  /*bdd0*/  STG.E.64 desc[UR36][R4.64], R24 ;  /* 0x0000001804007986 */ /* 0x0011e2000c101b24 */
[----:B------:R-:W-:Y:S05]  /*bde0*/  BRA `(.L_x_54687) ;  /* 0x00000004006c7947 */ /* 0x000fea0003800000 */
.L_x_54704:
[----:B------:R-:W0:Y:S02]  /*bdf0*/  F2I.U32.F64.TRUNC R25, R24 ;  /* 0x0000001800197311 */ /* 0x000e24000030d000 */
[----:B0-----:R3:W-:Y:S01]  /*be00*/  STG.E desc[UR36][R4.64], R25 ;  /* 0x0000001904007986 */ /* 0x0017e2000c101924 */
[----:B------:R-:W-:Y:S05]  /*be10*/  BRA `(.L_x_54687) ;  /* 0x0000000400607947 */ /* 0x000fea0003800000 */
.L_x_54694:
        /* <DEDUP_REMOVED lines=10> */
.L_x_54707:
[----:B------:R-:W-:-:S05]  /*bec0*/  CS2R R26, SRZ ;  /* 0x00000000001a7805 */ /* 0x000fca000001ff00 */
[----:B------:R0:W-:Y:S01]  /*bed0*/  STG.E.128 desc[UR36][R4.64], R24 ;  /* 0x0000001804007986 */ /* 0x0001e2000c101d24 */
[----:B------:R-:W-:Y:S05]  /*bee0*/  BRA `(.L_x_54687) ;  /* 0x00000004002c7947 */ /* 0x000fea0003800000 */
.L_x_54706:
[----:B------:R-:W-:-:S13]  /*bef0*/  ISETP.NE.AND P0, PT, R0, 0xf, PT ;  /* 0x0000000f0000780c */ /* 0x000fda0003f05270 */
[----:B------:R-:W-:Y:S05]  /*bf00*/  @!P0 BRA `(.L_x_54708) ;  /* 0x0000000400088947 */ /* 0x000fea0003800000 */
[----:B------:R-:W-:-:S13]  /*bf10*/  ISETP.NE.AND P0, PT, R0, 0x17, PT ;  /* 0x000000170000780c */ /* 0x000fda0003f05270 */
[----:B------:R-:W-:Y:S05]  /*bf20*/  @!P0 BRA `(.L_x_54709) ;  /* 0x0000000000a08947 */ /* 0x000fea0003800000 */
[----:B------:R-:W-:-:S13]  /*bf30*/  ISETP.NE.AND P0, PT, R0, 0x18, PT ;  /* 0x000000180000780c */ /* 0x000fda0003f05270 */
[----:B------:R-:W-:Y:S05]  /*bf40*/  @!P0 BRA `(.L_x_54710) ;  /* 0x0000000000448947 */ /* 0x000fea0003800000 */
.L_x_54686:
        /* <DEDUP_REMOVED lines=16> */
.L_x_54711:
[----:B------:R-:W-:Y:S05]  /*c050*/  BRA `(.L_x_54687) ;  /* 0x0000000000d07947 */ /* 0x000fea0003800000 */
.L_x_54710:
        /* <DEDUP_REMOVED lines=17> */
.L_x_54713:
[----:B------:R-:W-:Y:S05]  /*c170*/  BSYNC.RECONVERGENT B0 ;  /* 0x0000000000007941 */ /* 0x000fea0003800200 */
.L_x_54712:
[----:B------:R-:W-:-:S05]  /*c180*/  LOP3.LUT R3, R0, 0x80, R3, 0xf8, !PT ;  /* 0x0000008000037812 */ /* 0x000fca00078ef803 */
[----:B------:R0:W-:Y:S01]  /*c190*/  STG.E.U8 desc[UR36][R4.64], R3 ;  /* 0x0000000304007986 */ /* 0x0001e2000c101124 */
[----:B------:R-:W-:Y:S05]  /*c1a0*/  BRA `(.L_x_54687) ;  /* 0x00000000007c7947 */ /* 0x000fea0003800000 */
.L_x_54709:
        /* <DEDUP_REMOVED lines=16> */
.L_x_54715:
[----:B------:R-:W-:Y:S01]  /*c2b0*/  IMAD.MOV.U32 R0, RZ, RZ, 0x7f ;  /* 0x0000007fff007424 */ /* 0x000fe200078e00ff */
[----:B------:R-:W-:-:S04]  /*c2c0*/  ISETP.GT.U32.AND P0, PT, R3, 0x7f800000, PT ;  /* 0x7f8000000300780c */ /* 0x000fc80003f04070 */
[----:B------:R-:W-:-:S09]  /*c2d0*/  SEL R0, R0, 0x7c, P0 ;  /* 0x0000007c00007807 */ /* 0x000fd20000000000 */
.L_x_54716:
[----:B------:R-:W-:Y:S05]  /*c2e0*/  BSYNC.RECONVERGENT B0 ;  /* 0x0000000000007941 */ /* 0x000fea0003800200 */
.L_x_54714:
[----:B------:R-:W-:-:S04]  /*c2f0*/  SHF.R.U32.HI R3, RZ, 0x18, R7 ;  /* 0x00000018ff037819 */ /* 0x000fc80000011607 */
[----:B------:R-:W-:-:S05]  /*c300*/  LOP3.LUT R3, R0, 0x80, R3, 0xf8, !PT ;  /* 0x0000008000037812 */ /* 0x000fca00078ef803 */
[----:B------:R0:W-:Y:S01]  /*c310*/  STG.E.U8 desc[UR36][R4.64], R3 ;  /* 0x0000000304007986 */ /* 0x0001e2000c101124 */
[----:B------:R-:W-:Y:S05]  /*c320*/  BRA `(.L_x_54687) ;  /* 0x00000000001c7947 */ /* 0x000fea0003800000 */
.L_x_54708:
[----:B------:R-:W-:Y:S01]  /*c330*/  UMOV UR4, 0xf0000000 ;  /* 0xf000000000047882 */ /* 0x000fe20000000000 */
[----:B------:R-:W-:Y:S01]  /*c340*/  UMOV UR5, 0x380fffff ;  /* 0x380fffff00057882 */ /* 0x000fe20000000000 */
[----:B------:R-:W0:Y:S01]  /*c350*/  F2F.F32.F64 R0, R24 ;  /* 0x0000001800007310 */ /* 0x000e220000301000 */
[----:B------:R-:W-:-:S14]  /*c360*/  DSETP.GEU.AND P0, PT, |R24|, UR4, PT ;  /* 0x0000000418007e2a */ /* 0x000fdc000bf0e200 */
[----:B0-----:R-:W-:-:S05]  /*c370*/  @!P0 FMUL R0, R0, 1.175494350822287508e-38 ;  /* 0x0080000000008820 */ /* 0x001fca0000400000 */
[----:B------:R-:W-:-:S05]  /*c380*/  F2FP.BF16.F32.PACK_AB R0, RZ, R0 ;  /* 0x00000000ff00723e */ /* 0x000fca00000010ff */
[----:B------:R0:W-:Y:S02]  /*c390*/  STG.E.U16 desc[UR36][R4.64], R0 ;  /* 0x0000000004007986 */ /* 0x0001e4000c101524 */
.L_x_54687:
[----:B------:R-:W-:-:S07]  /*c3a0*/  VIADD R33, R33, 0x80 ;  /* 0x0000008021217836 */ /* 0x000fce0000000000 */
.L_x_54646:
[----:B------:R-:W-:Y:S05]  /*c3b0*/  BSYNC.RECONVERGENT B7 ;  /* 0x0000000000077941 */ /* 0x000fea0003800200 */
.L_x_54607:
[----:B------:R-:W-:-:S13]  /*c3c0*/  ISETP.GE.AND P0, PT, R33, R2, PT ;  /* 0x000000022100720c */ /* 0x000fda0003f06270 */
[----:B------:R-:W-:Y:S05]  /*c3d0*/  @P0 EXIT ;  /* 0x000000000000094d */ /* 0x000fea0003800000 */
[----:B0-23--:R-:W0:Y:S01]  /*c3e0*/  LDC.64 R2, c[0x0][0x390] ;  /* 0x0000e400ff027b82 */ /* 0x00de220000000a00 */
[----:B------:R-:W2:Y:S01]  /*c3f0*/  LDCU UR4, c[0x0][0x3bc] ;  /* 0x00007780ff0477ac */ /* 0x000ea20008000800 */
[----:B-1----:R-:W-:Y:S01]  /*c400*/  PRMT R0, R18, 0x9910, RZ ;  /* 0x0000991012007816 */ /* 0x002fe200000000ff */
        /* <DEDUP_REMOVED lines=17> */
.L_x_54720:
[----:B------:R-:W0:Y:S02]  /*c520*/  F2I.S64.F64.TRUNC R16, R16 ;  /* 0x0000001000107311 */ /* 0x000e24000030d900 */
[----:B0-----:R-:W-:-:S05]  /*c530*/  IMAD.MOV.U32 R5, RZ, RZ, R16 ;  /* 0x000000ffff057224 */ /* 0x001fca00078e0010 */
[----:B------:R-:W-:Y:S01]  /*c540*/  STG.E.U8 desc[UR36][R2.64], R5 ;  /* 0x0000000502007986 */ /* 0x000fe2000c101124 */
[----:B------:R-:W-:Y:S05]  /*c550*/  EXIT ;  /* 0x000000000000794d */ /* 0x000fea0003800000 */
.L_x_54719:
        /* <DEDUP_REMOVED lines=9> */
.L_x_54723:
[----:B------:R-:W0:Y:S02]  /*c5f0*/  F2I.F64.TRUNC R17, R16 ;  /* 0x0000001000117311 */ /* 0x000e24000030d100 */
[----:B0-----:R-:W-:Y:S01]  /*c600*/  STG.E desc[UR36][R2.64], R17 ;  /* 0x0000001102007986 */ /* 0x001fe2000c101924 */
[----:B------:R-:W-:Y:S05]  /*c610*/  EXIT ;  /* 0x000000000000794d */ /* 0x000fea0003800000 */
.L_x_54722:
[----:B------:R-:W0:Y:S02]  /*c620*/  F2I.F64.TRUNC R17, R16 ;  /* 0x0000001000117311 */ /* 0x000e24000030d100 */
[----:B0-----:R-:W-:Y:S01]  /*c630*/  STG.E.U16 desc[UR36][R2.64], R17 ;  /* 0x0000001102007986 */ /* 0x001fe2000c101524 */
[----:B------:R-:W-:Y:S05]  /*c640*/  EXIT ;  /* 0x000000000000794d */ /* 0x000fea0003800000 */
.L_x_54718:
        /* <DEDUP_REMOVED lines=13> */
.L_x_54725:
        /* <DEDUP_REMOVED lines=8> */
.L_x_54724:
        /* <DEDUP_REMOVED lines=14> */
.L_x_54727:
        /* <DEDUP_REMOVED lines=9> */
.L_x_54726:
[----:B------:R-:W-:Y:S01]  /*c910*/  STG.E.64 desc[UR36][R2.64], R16 ;  /* 0x0000001002007986 */ /* 0x000fe2000c101b24 */
[----:B------:R-:W-:Y:S05]  /*c920*/  EXIT ;  /* 0x000000000000794d */ /* 0x000fea0003800000 */
.L_x_54717:
        /* <DEDUP_REMOVED lines=13> */
.L_x_54731:
        /* <DEDUP_REMOVED lines=22> */
.L_x_54734:
[----:B------:R-:W-:-:S04]  /*cb60*/  SHF.R.U32.HI R5, RZ, 0x18, R5 ;  /* 0x00000018ff057819 */ /* 0x000fc80000011605 */
[----:B------:R-:W-:-:S07]  /*cb70*/  LOP3.LUT R0, R0, 0x80, R5, 0xf8, !PT ;  /* 0x0000008000007812 */ /* 0x000fce00078ef805 */
.L_x_54733:
[----:B------:R-:W-:Y:S05]  /*cb80*/  BSYNC.RECONVERGENT B0 ;  /* 0x0000000000007941 */ /* 0x000fea0003800200 */
.L_x_54732:
[----:B------:R-:W-:Y:S01]  /*cb90*/  STG.E.U8 desc[UR36][R2.64], R0 ;  /* 0x0000000002007986 */ /* 0x000fe2000c101124 */
[----:B------:R-:W-:Y:S05]  /*cba0*/  EXIT ;  /* 0x000000000000794d */ /* 0x000fea0003800000 */
.L_x_54730:
        /* <DEDUP_REMOVED lines=22> */
.L_x_54737:
[----:B------:R-:W-:-:S04]  /*cd10*/  SHF.R.U32.HI R5, RZ, 0x18, R5 ;  /* 0x00000018ff057819 */ /* 0x000fc80000011605 */
[----:B------:R-:W-:-:S07]  /*cd20*/  LOP3.LUT R0, R0, 0x80, R5, 0xf8, !PT ;  /* 0x0000008000007812 */ /* 0x000fce00078ef805 */
.L_x_54736:
[----:B------:R-:W-:Y:S05]  /*cd30*/  BSYNC.RECONVERGENT B0 ;  /* 0x0000000000007941 */ /* 0x000fea0003800200 */
.L_x_54735:
[----:B------:R-:W-:Y:S01]  /*cd40*/  STG.E.U8 desc[UR36][R2.64], R0 ;  /* 0x0000000002007986 */ /* 0x000fe2000c101124 */
[----:B------:R-:W-:Y:S05]  /*cd50*/  EXIT ;  /* 0x000000000000794d */ /* 0x000fea0003800000 */
.L_x_54729:
        /* <DEDUP_REMOVED lines=26> */
.L_x_54739:
[----:B------:R-:W0:Y:S02]  /*cf00*/  F2I.U64.F64.TRUNC R16, R16 ;  /* 0x0000001000107311 */ /* 0x000e24000030d800 */
[----:B0-----:R-:W-:Y:S01]  /*cf10*/  STG.E.64 desc[UR36][R2.64], R16 ;  /* 0x0000001002007986 */ /* 0x001fe2000c101b24 */
[----:B------:R-:W-:Y:S05]  /*cf20*/  EXIT ;  /* 0x000000000000794d */ /* 0x000fea0003800000 */
.L_x_54738:
[----:B------:R-:W0:Y:S02]  /*cf30*/  F2I.U32.F64.TRUNC R17, R16 ;  /* 0x0000001000117311 */ /* 0x000e24000030d000 */
[----:B0-----:R-:W-:Y:S01]  /*cf40*/  STG.E desc[UR36][R2.64], R17 ;  /* 0x0000001102007986 */ /* 0x001fe2000c101924 */
[----:B------:R-:W-:Y:S05]  /*cf50*/  EXIT ;  /* 0x000000000000794d */ /* 0x000fea0003800000 */
.L_x_54728:
        /* <DEDUP_REMOVED lines=10> */
.L_x_54741:
[----:B------:R-:W-:-:S05]  /*d000*/  CS2R R18, SRZ ;  /* 0x0000000000127805 */ /* 0x000fca000001ff00 */
[----:B------:R-:W-:Y:S01]  /*d010*/  STG.E.128 desc[UR36][R2.64], R16 ;  /* 0x0000001002007986 */ /* 0x000fe2000c101d24 */
[----:B------:R-:W-:Y:S05]  /*d020*/  EXIT ;  /* 0x000000000000794d */ /* 0x000fea0003800000 */
.L_x_54740:
[----:B------:R-:W-:-:S13]  /*d030*/  ISETP.NE.AND P0, PT, R0, 0xf, PT ;  /* 0x0000000f0000780c */ /* 0x000fda0003f05270 */
[----:B------:R-:W-:Y:S05]  /*d040*/  @!P0 BRA `(.L_x_54742) ;  /* 0x0000000400088947 */ /* 0x000fea0003800000 */
[----:B------:R-:W-:-:S13]  /*d050*/  ISETP.NE.AND P0, PT, R0, 0x17, PT ;  /* 0x000000170000780c */ /* 0x000fda0003f05270 */
[----:B------:R-:W-:Y:S05]  /*d060*/  @!P0 BRA `(.L_x_54743) ;  /* 0x0000000000a08947 */ /* 0x000fea0003800000 */
[----:B------:R-:W-:-:S13]  /*d070*/  ISETP.NE.AND P0, PT, R0, 0x18, PT ;  /* 0x000000180000780c */ /* 0x000fda0003f05270 */
[----:B------:R-:W-:Y:S05]  /*d080*/  @!P0 BRA `(.L_x_54744) ;  /* 0x0000000000448947 */ /* 0x000fea0003800000 */
.L_x_54721:
        /* <DEDUP_REMOVED lines=16> */
.L_x_54745:
[----:B------:R-:W-:Y:S05]  /*d190*/  EXIT ;  /* 0x000000000000794d */ /* 0x000fea0003800000 */
.L_x_54744:
        /* <DEDUP_REMOVED lines=17> */
.L_x_54747:
[----:B------:R-:W-:Y:S05]  /*d2b0*/  BSYNC.RECONVERGENT B0 ;  /* 0x0000000000007941 */ /* 0x000fea0003800200 */
.L_x_54746:
[----:B------:R-:W-:-:S05]  /*d2c0*/  LOP3.LUT R5, R0, 0x80, R5, 0xf8, !PT ;  /* 0x0000008000057812 */ /* 0x000fca00078ef805 */
[----:B------:R-:W-:Y:S01]  /*d2d0*/  STG.E.U8 desc[UR36][R2.64], R5 ;  /* 0x0000000502007986 */ /* 0x000fe2000c101124 */
[----:B------:R-:W-:Y:S05]  /*d2e0*/  EXIT ;  /* 0x000000000000794d */ /* 0x000fea0003800000 */
.L_x_54743:
        /* <DEDUP_REMOVED lines=16> */
.L_x_54749:
[----:B------:R-:W-:Y:S01]  /*d3f0*/  IMAD.MOV.U32 R0, RZ, RZ, 0x7f ;  /* 0x0000007fff007424 */ /* 0x000fe200078e00ff */
[----:B------:R-:W-:-:S04]  /*d400*/  ISETP.GT.U32.AND P0, PT, R4, 0x7f800000, PT ;  /* 0x7f8000000400780c */ /* 0x000fc80003f04070 */
[----:B------:R-:W-:-:S09]  /*d410*/  SEL R0, R0, 0x7c, P0 ;  /* 0x0000007c00007807 */ /* 0x000fd20000000000 */
.L_x_54750:
[----:B------:R-:W-:Y:S05]  /*d420*/  BSYNC.RECONVERGENT B0 ;  /* 0x0000000000007941 */ /* 0x000fea0003800200 */
.L_x_54748:
[----:B------:R-:W-:-:S04]  /*d430*/  SHF.R.U32.HI R5, RZ, 0x18, R5 ;  /* 0x00000018ff057819 */ /* 0x000fc80000011605 */
[----:B------:R-:W-:-:S05]  /*d440*/  LOP3.LUT R5, R0, 0x80, R5, 0xf8, !PT ;  /* 0x0000008000057812 */ /* 0x000fca00078ef805 */
[----:B------:R-:W-:Y:S01]  /*d450*/  STG.E.U8 desc[UR36][R2.64], R5 ;  /* 0x0000000502007986 */ /* 0x000fe2000c101124 */
[----:B------:R-:W-:Y:S05]  /*d460*/  EXIT ;  /* 0x000000000000794d */ /* 0x000fea0003800000 */
.L_x_54742:
        /* <DEDUP_REMOVED lines=8> */
        .type           $_ZN2at6native27unrolled_elementwise_kernelIZZZNS0_50_GLOBAL__N__2680c7bb_12_PowKernel_cu_7dd49032_300324pow_tensor_tensor_kernelERNS_18TensorIteratorBaseEENKUlvE_clEvENKUlvE4_clEvEUlddE_St5arrayIPcLm3EELi4E23TrivialOffsetCalculatorILi2EjESB_ILi1EjENS0_6memory12LoadWithCastILi2EEENSE_13StoreWithCastILi1EEEEEviT_T0_T2_T3_T4_T5_$__internal_accurate_pow,@function
        .size           $_ZN2at6native27unrolled_elementwise_kernelIZZZNS0_50_GLOBAL__N__2680c7bb_12_PowKernel_cu_7dd49032_300324pow_tensor_tensor_kernelERNS_18TensorIteratorBaseEENKUlvE_clEvENKUlvE4_clEvEUlddE_St5arrayIPcLm3EELi4E23TrivialOffsetCalculatorILi2EjESB_ILi1EjENS0_6memory12LoadWithCastILi2EEENSE_13StoreWithCastILi1EEEEEviT_T0_T2_T3_T4_T5_$__internal_accurate_pow,(.L_x_68406 - $_ZN2at6native27unrolled_elementwise_kernelIZZZNS0_50_GLOBAL__N__2680c7bb_12_PowKernel_cu_7dd49032_300324pow_tensor_tensor_kernelERNS_18TensorIteratorBaseEENKUlvE_clEvENKUlvE4_clEvEUlddE_St5arrayIPcLm3EELi4E23TrivialOffsetCalculatorILi2EjESB_ILi1EjENS0_6memory12LoadWithCastILi2EEENSE_13StoreWithCastILi1EEEEEviT_T0_T2_T3_T4_T5_$__internal_accurate_pow)
$_ZN2at6native27unrolled_elementwise_kernelIZZZNS0_50_GLOBAL__N__2680c7bb_12_PowKernel_cu_7dd49032_300324pow_tensor_tensor_kernelERNS_18TensorIteratorBaseEENKUlvE_clEvENKUlvE4_clEvEUlddE_St5arrayIPcLm3EELi4E23TrivialOffsetCalculatorILi2EjESB_ILi1EjENS0_6memory12LoadWithCastILi2EEENSE_13StoreWithCastILi1EEEEEviT_T0_T2_T3_T4_T5_$__internal_accurate_pow:
        /* <DEDUP_REMOVED lines=13> */
[----:B------:R-:W-:Y:S01]  /*d5c0*/  LOP3.LUT R7, R7, 0x800fffff, RZ, 0xc0, !PT ;  /* 0x800fffff07077812 */ /* 0x000fe200078ec0ff */
[----:B------:R-:W-:Y:S02]  /*d5d0*/  IMAD.MOV.U32 R8, RZ, RZ, R6 ;  /* 0x000000ffff087224 */ /* 0x000fe400078e0006 */
[----:B------:R-:W-:Y:S01]  /*d5e0*/  IMAD.MOV.U32 R6, RZ, RZ, RZ ;  /* 0x000000ffff067224 */ /* 0x000fe200078e00ff */
        /* <DEDUP_REMOVED lines=67> */
[----:B------:R-:W-:Y:S02]  /*da20*/  @P3 VIADD R8, R3, 0xfffffc02 ;  /* 0xfffffc0203083836 */ /* 0x000fe40000000000 */
[----:B------:R-:W-:-:S03]  /*da30*/  IMAD.SHL.U32 R3, R39, 0x2, RZ ;  /* 0x0000000227037824 */ /* 0x000fc600078e00ff */
[----:B------:R-:W-:Y:S01]  /*da40*/  DADD R14, R10, R6 ;  /* 0x000000000a0e7229 */ /* 0x000fe20000000006 */
[----:B------:R-:W-:Y:S01]  /*da50*/  LOP3.LUT R6, R8, 0x80000000, RZ, 0x3c, !PT ;  /* 0x8000000008067812 */ /* 0x000fe200078e3cff */
[----:B------:R-:W-:Y:S01]  /*da60*/  IMAD.MOV.U32 R7, RZ, RZ, 0x43300000 ;  /* 0x43300000ff077424 */ /* 0x000fe200078e00ff */
[----:B------:R-:W-:-:S05]  /*da70*/  ISETP.GT.U32.AND P2, PT, R3, -0x2000001, PT ;  /* 0xfdffffff0300780c */ /* 0x000fca0003f44070 */
[----:B------:R-:W-:Y:S02]  /*da80*/  DADD R8, R12, R14 ;  /* 0x000000000c087229 */ /* 0x000fe4000000000e */
[----:B------:R-:W-:Y:S01]  /*da90*/  DADD R6, R6, -UR4 ;  /* 0x8000000406067e29 */ /* 0x000fe20008000000 */
[----:B------:R-:W-:Y:S01]  /*daa0*/  UMOV UR4, 0xfefa39ef ;  /* 0xfefa39ef00047882 */ /* 0x000fe20000000000 */
[----:B------:R-:W-:-:S04]  /*dab0*/  UMOV UR5, 0x3fe62e42 ;  /* 0x3fe62e4200057882 */ /* 0x000fc80000000000 */
[--C-:B------:R-:W-:Y:S02]  /*dac0*/  DADD R20, R12, -R8.reuse ;  /* 0x000000000c147229 */ /* 0x100fe40000000808 */
[----:B------:R-:W-:-:S06]  /*dad0*/  DFMA R10, R6, UR4, R8 ;  /* 0x00000004060a7c2b */ /* 0x000fcc0008000008 */
[----:B------:R-:W-:Y:S02]  /*dae0*/  DADD R20, R14, R20 ;  /* 0x000000000e147229 */ /* 0x000fe40000000014 */
[----:B------:R-:W-:Y:S01]  /*daf0*/  DFMA R12, R6, -UR4, R10 ;  /* 0x80000004060c7c2b */ /* 0x000fe2000800000a */
[----:B------:R-:W-:Y:S01]  /*db00*/  LOP3.LUT R15, R39, 0xff0fffff, RZ, 0xc0, !PT ;  /* 0xff0fffff270f7812 */ /* 0x000fe200078ec0ff */
[----:B------:R-:W-:-:S03]  /*db10*/  IMAD.MOV.U32 R14, RZ, RZ, R38 ;  /* 0x000000ffff0e7224 */ /* 0x000fc600078e0026 */
[----:B------:R-:W-:-:S03]  /*db20*/  SEL R15, R15, R39, P2 ;  /* 0x000000270f0f7207 */ /* 0x000fc60001000000 */
[----:B------:R-:W-:-:S08]  /*db30*/  DADD R12, -R8, R12 ;  /* 0x00000000080c7229 */ /* 0x000fd0000000010c */
[----:B------:R-:W-:-:S08]  /*db40*/  DADD R12, R20, -R12 ;  /* 0x00000000140c7229 */ /* 0x000fd0000000080c */
[----:B------:R-:W-:-:S08]  /*db50*/  DFMA R6, R6, UR6, R12 ;  /* 0x0000000606067c2b */ /* 0x000fd0000800000c */
[----:B------:R-:W-:-:S08]  /*db60*/  DADD R12, R10, R6 ;  /* 0x000000000a0c7229 */ /* 0x000fd00000000006 */
[----:B------:R-:W-:Y:S02]  /*db70*/  DADD R10, R10, -R12 ;  /* 0x000000000a0a7229 */ /* 0x000fe4000000080c */
[----:B------:R-:W-:-:S06]  /*db80*/  DMUL R8, R12, R14 ;  /* 0x0000000e0c087228 */ /* 0x000fcc0000000000 */
[----:B------:R-:W-:Y:S02]  /*db90*/  DADD R10, R6, R10 ;  /* 0x00000000060a7229 */ /* 0x000fe4000000000a */
[----:B------:R-:W-:Y:S01]  /*dba0*/  DFMA R12, R12, R14, -R8 ;  /* 0x0000000e0c0c722b */ /* 0x000fe20000000808 */
[----:B------:R-:W-:Y:S02]  /*dbb0*/  IMAD.MOV.U32 R6, RZ, RZ, 0x652b82fe ;  /* 0x652b82feff067424 */ /* 0x000fe400078e00ff */
[----:B------:R-:W-:-:S05]  /*dbc0*/  IMAD.MOV.U32 R7, RZ, RZ, 0x3ff71547 ;  /* 0x3ff71547ff077424 */ /* 0x000fca00078e00ff */
[----:B------:R-:W-:-:S08]  /*dbd0*/  DFMA R14, R10, R14, R12 ;  /* 0x0000000e0a0e722b */ /* 0x000fd0000000000c */
        /* <DEDUP_REMOVED lines=56> */
.L_x_54751:
[----:B------:R-:W-:Y:S02]  /*df60*/  DFMA R14, R14, R8, R8 ;  /* 0x000000080e0e722b */ /* 0x000fe40000000008 */
[----:B------:R-:W-:-:S08]  /*df70*/  DSETP.NEU.AND P2, PT, |R8|, +INF , PT ;  /* 0x7ff000000800742a */ /* 0x000fd00003f4d200 */
[----:B------:R-:W-:Y:S01]  /*df80*/  FSEL R6, R8, R14, !P2 ;  /* 0x0000000e08067208 */ /* 0x000fe20005000000 */
[----:B------:R-:W-:Y:S01]  /*df90*/  IMAD.MOV.U32 R8, RZ, RZ, R0 ;  /* 0x000000ffff087224 */ /* 0x000fe200078e0000 */
[----:B------:R-:W-:Y:S01]  /*dfa0*/  FSEL R7, R9, R15, !P2 ;  /* 0x0000000f09077208 */ /* 0x000fe20005000000 */
[----:B------:R-:W-:-:S04]  /*dfb0*/  IMAD.MOV.U32 R9, RZ, RZ, 0x0 ;  /* 0x00000000ff097424 */ /* 0x000fc800078e00ff */
[----:B------:R-:W-:Y:S05]  /*dfc0*/  RET.REL.NODEC R8 `(_ZN2at6native27unrolled_elementwise_kernelIZZZNS0_50_GLOBAL__N__2680c7bb_12_PowKernel_cu_7dd49032_300324pow_tensor_tensor_kernelERNS_18TensorIteratorBaseEENKUlvE_clEvENKUlvE4_clEvEUlddE_St5arrayIPcLm3EELi4E23TrivialOffsetCalculatorILi2EjESB_ILi1EjENS0_6memory12LoadWithCastILi2EEENSE_13StoreWithCastILi1EEEEEviT_T0_T2_T3_T4_T5_) ;  /* 0xffffff20080c7950 */ /* 0x000fea0003c3ffff */
.L_x_54752:
        /* <DEDUP_REMOVED lines=11> */
.L_x_68406:


//--------------------- .text._ZN2at6native18elementwise_kernelILi128ELi2EZNS0_22gpu_kernel_impl_nocastIZZZNS0_50_GLOBAL__N__2680c7bb_12_PowKernel_cu_7dd49032_300324pow_tensor_tensor_kernelERNS_18TensorIteratorBaseEENKUlvE_clEvENKUlvE4_clEvEUlddE_EEvS5_RKT_EUliE_EEviT1_ --------------------------
	.section	.text._ZN2at6native18elementwise_kernelILi128ELi2EZNS0_22gpu_kernel_impl_nocastIZZZNS0_50_GLOBAL__N__2680c7bb_12_PowKernel_cu_7dd49032_300324pow_tensor_tensor_kernelERNS_18TensorIteratorBaseEENKUlvE_clEvENKUlvE4_clEvEUlddE_EEvS5_RKT_EUliE_EEviT1_,"ax",@progbits
	.align	128
        .global         _ZN2at6native18elementwise_kernelILi128ELi2EZNS0_22gpu_kernel_impl_nocastIZZZNS0_50_GLOBAL__N__2680c7bb_12_PowKernel_cu_7dd49032_300324pow_tensor_tensor_kernelERNS_18TensorIteratorBaseEENKUlvE_clEvENKUlvE4_clEvEUlddE_EEvS5_RKT_EUliE_EEviT1_
        .type           _ZN2at6native18elementwise_kernelILi128ELi2EZNS0_22gpu_kernel_impl_nocastIZZZNS0_50_GLOBAL__N__2680c7bb_12_PowKernel_cu_7dd49032_300324pow_tensor_tensor_kernelERNS_18TensorIteratorBaseEENKUlvE_clEvENKUlvE4_clEvEUlddE_EEvS5_RKT_EUliE_EEviT1_,@function
        .size           _ZN2at6native18elementwise_kernelILi128ELi2EZNS0_22gpu_kernel_impl_nocastIZZZNS0_50_GLOBAL__N__2680c7bb_12_PowKernel_cu_7dd49032_300324pow_tensor_tensor_kernelERNS_18TensorIteratorBaseEENKUlvE_clEvENKUlvE4_clEvEUlddE_EEvS5_RKT_EUliE_EEviT1_,(.L_x_68407 - _ZN2at6native18elementwise_kernelILi128ELi2EZNS0_22gpu_kernel_impl_nocastIZZZNS0_50_GLOBAL__N__2680c7bb_12_PowKernel_cu_7dd49032_300324pow_tensor_tensor_kernelERNS_18TensorIteratorBaseEENKUlvE_clEvENKUlvE4_clEvEUlddE_EEvS5_RKT_EUliE_EEviT1_)
        .other          _ZN2at6native18elementwise_kernelILi128ELi2EZNS0_22gpu_kernel_impl_nocastIZZZNS0_50_GLOBAL__N__2680c7bb_12_PowKernel_cu_7dd49032_300324pow_tensor_tensor_kernelERNS_18TensorIteratorBaseEENKUlvE_clEvENKUlvE4_clEvEUlddE_EEvS5_RKT_EUliE_EEviT1_,@"STO_CUDA_ENTRY STV_DEFAULT"
_ZN2at6native18elementwise_kernelILi128ELi2EZNS0_22gpu_kernel_impl_nocastIZZZNS0_50_GLOBAL__N__2680c7bb_12_PowKernel_cu_7dd49032_300324pow_tensor_tensor_kernelERNS_18TensorIteratorBaseEENKUlvE_clEvENKUlvE4_clEvEUlddE_EEvS5_RKT_EUliE_EEviT1_:
.text._ZN2at6native18elementwise_kernelILi128ELi2EZNS0_22gpu_kernel_impl_nocastIZZZNS0_50_GLOBAL__N__2680c7bb_12_PowKernel_cu_7dd49032_300324pow_tensor_tensor_kernelERNS_18TensorIteratorBaseEENKUlvE_clEvENKUlvE4_clEvEUlddE_EEvS5_RKT_EUliE_EEviT1_:
        /* <DEDUP_REMOVED lines=15> */
[----:B0-----:R-:W2:Y:S04]  /*00f0*/  LDG.E.64 R4, desc[UR6][R4.64] ;  /* 0x0000000604047981 */ /* 0x001ea8000c1e1b00 */
[----:B-1----:R-:W3:Y:S01]  /*0100*/  LDG.E.64 R6, desc[UR6][R6.64] ;  /* 0x0000000606067981 */ /* 0x002ee2000c1e1b00 */
[----:B--2---:R-:W-:-:S04]  /*0110*/  SHF.R.U32.HI R0, RZ, 0x14, R5 ;  /* 0x00000014ff007819 */ /* 0x004fc80000011605 */
[----:B------:R-:W-:Y:S01]  /*0120*/  LOP3.LUT R0, R0, 0x7ff, RZ, 0xc0, !PT ;  /* 0x000007ff00007812 */ /* 0x000fe200078ec0ff */
[----:B---3--:R-:W-:-:S04]  /*0130*/  DSETP.NEU.AND P1, PT, R6, RZ, PT ;  /* 0x000000ff0600722a */ /* 0x008fc80003f2d000 */
        /* <DEDUP_REMOVED lines=11> */
[----:B------:R-:W-:-:S09]  /*01f0*/  MOV R0, 0x210 ;  /* 0x0000021000007802 */ /* 0x000fd20000000f00 */
[----:B------:R-:W-:Y:S05]  /*0200*/  CALL.REL.NOINC `($_ZN2at6native18elementwise_kernelILi128ELi2EZNS0_22gpu_kernel_impl_nocastIZZZNS0_50_GLOBAL__N__2680c7bb_12_PowKernel_cu_7dd49032_300324pow_tensor_tensor_kernelERNS_18TensorIteratorBaseEENKUlvE_clEvENKUlvE4_clEvEUlddE_EEvS5_RKT_EUliE_EEviT1_$__internal_accurate_pow) ;  /* 0x0000003c00cc7944 */ /* 0x000fea0003c00000 */
[----:B------:R-:W-:Y:S05]  /*0210*/  BSYNC.RECONVERGENT B1 ;  /* 0x0000000000017941 */ /* 0x000fea0003800200 */
.L_x_54757:
        /* <DEDUP_REMOVED lines=11> */
.L_x_54756:
[----:B------:R-:W-:Y:S01]  /*02d0*/  ISETP.GE.AND P1, PT, R5, RZ, PT ;  /* 0x000000ff0500720c */ /* 0x000fe20003f26270 */
[----:B------:R-:W-:Y:S01]  /*02e0*/  DSETP.NEU.AND P0, PT, |R4|, 0.5, !P0 ;  /* 0x3fe000000400742a */ /* 0x000fe2000470d200 */
[----:B------:R-:W-:-:S05]  /*02f0*/  IMAD.MOV.U32 R8, RZ, RZ, RZ ;  /* 0x000000ffff087224 */ /* 0x000fca00078e00ff */
[----:B------:R-:W-:-:S06]  /*0300*/  SEL R9, R7, RZ, P0 ;  /* 0x000000ff07097207 */ /* 0x000fcc0000000000 */
[----:B------:R-:W-:-:S07]  /*0310*/  @!P1 LOP3.LUT R9, R9, 0x7ff00000, RZ, 0xfc, !PT ;  /* 0x7ff0000009099812 */ /* 0x000fce00078efcff */
.L_x_54758:
[----:B------:R-:W-:-:S10]  /*0320*/  DADD R10, R6, R4 ;  /* 0x00000000060a7229 */ /* 0x000fd40000000004 */
        /* <DEDUP_REMOVED lines=10> */
[C---:B------:R-:W-:Y:S02]  /*03d0*/  ISETP.GE.AND P1, PT, R5.reuse, RZ, PT ;  /* 0x000000ff0500720c */ /* 0x040fe40003f26270 */
[----:B------:R-:W-:Y:S02]  /*03e0*/  LOP3.LUT R0, R5, 0x7fffffff, RZ, 0xc0, !PT ;  /* 0x7fffffff05007812 */ /* 0x000fe400078ec0ff */
[----:B------:R-:W-:Y:S02]  /*03f0*/  SEL R9, RZ, 0x7ff00000, !P1 ;  /* 0x7ff00000ff097807 */ /* 0x000fe40004800000 */
[----:B------:R-:W-:Y:S02]  /*0400*/  ISETP.GE.AND P2, PT, R7, RZ, PT ;  /* 0x000000ff0700720c */ /* 0x000fe40003f46270 */
[----:B------:R-:W-:Y:S01]  /*0410*/  ISETP.NE.AND P1, PT, R0, 0x3fe00000, PT ;  /* 0x3fe000000000780c */ /* 0x000fe20003f25270 */
[----:B------:R-:W-:Y:S01]  /*0420*/  VIADD R0, R9, 0x80000000 ;  /* 0x8000000009007836 */ /* 0x000fe20000000000 */
[----:B------:R-:W-:-:S04]  /*0430*/  MOV R8, RZ ;  /* 0x000000ff00087202 */ /* 0x000fc80000000f00 */
[----:B------:R-:W-:-:S05]  /*0440*/  SEL R0, R0, R9, P1 ;  /* 0x0000000900007207 */ /* 0x000fca0000800000 */
[----:B------:R-:W-:Y:S01]  /*0450*/  @!P2 SEL R9, R0, R9, P0 ;  /* 0x000000090009a207 */ /* 0x000fe20000000000 */
[----:B------:R-:W-:Y:S06]  /*0460*/  BRA `(.L_x_54759) ;  /* 0x0000000000247947 */ /* 0x000fec0003800000 */
.L_x_54761:
        /* <DEDUP_REMOVED lines=8> */
.L_x_54760:
[----:B------:R-:W-:-:S11]  /*04f0*/  DADD R8, R6, R4 ;  /* 0x0000000006087229 */ /* 0x000fd60000000004 */
.L_x_54759:
[----:B------:R-:W0:Y:S01]  /*0500*/  LDC.64 R10, c[0x0][0x5e8] ;  /* 0x00017a00ff0a7b82 */ /* 0x000e220000000a00 */
[----:B------:R-:W-:Y:S01]  /*0510*/  DSETP.NEU.AND P1, PT, R4, RZ, PT ;  /* 0x000000ff0400722a */ /* 0x000fe20003f2d000 */
[----:B------:R-:W-:Y:S01]  /*0520*/  VIADD R3, R3, 0x80 ;  /* 0x0000008003037836 */ /* 0x000fe20000000000 */
[----:B------:R-:W-:-:S04]  /*0530*/  DSETP.NEU.AND P0, PT, R6, 1, PT ;  /* 0x3ff000000600742a */ /* 0x000fc80003f0d000 */
[----:B------:R-:W-:Y:S02]  /*0540*/  FSEL R4, R8, RZ, P1 ;  /* 0x000000ff08047208 */ /* 0x000fe40000800000 */
[----:B------:R-:W-:Y:S02]  /*0550*/  FSEL R8, R9, 1.875, P1 ;  /* 0x3ff0000009087808 */ /* 0x000fe40000800000 */
[----:B------:R-:W-:Y:S02]  /*0560*/  FSEL R4, R4, RZ, P0 ;  /* 0x000000ff04047208 */ /* 0x000fe40000000000 */
[----:B------:R-:W-:-:S05]  /*0570*/  FSEL R5, R8, 1.875, P0 ;  /* 0x3ff0000008057808 */ /* 0x000fca0000000000 */
[----:B0-----:R0:W-:Y:S02]  /*0580*/  STG.E.64 desc[UR6][R10.64], R4 ;  /* 0x000000040a007986 */ /* 0x0011e4000c101b06 */
.L_x_54755:
[----:B------:R-:W-:Y:S05]  /*0590*/  BSYNC.RECONVERGENT B0 ;  /* 0x0000000000007941 */ /* 0x000fea0003800200 */
.L_x_54754:
[----:B------:R-:W1:Y:S02]  /*05a0*/  LDCU UR4, c[0x0][0x380] ;  /* 0x00007000ff0477ac */ /* 0x000e640008000800 */
[----:B-1----:R-:W-:-:S13]  /*05b0*/  ISETP.GE.AND P0, PT, R3, UR4, PT ;  /* 0x0000000403007c0c */ /* 0x002fda000bf06270 */
[----:B------:R-:W-:Y:S05]  /*05c0*/  @P0 EXIT ;  /* 0x000000000000094d */ /* 0x000fea0003800000 */
[----:B------:R-:W1:Y:S08]  /*05d0*/  LDC.64 R2, c[0x0][0x5f8] ;  /* 0x00017e00ff027b82 */ /* 0x000e700000000a00 */
[----:B0-----:R-:W0:Y:S01]  /*05e0*/  LDC.64 R4, c[0x0][0x5f0] ;  /* 0x00017c00ff047b82 */ /* 0x001e220000000a00 */
[----:B-1----:R-:W2:Y:S04]  /*05f0*/  LDG.E.64 R2, desc[UR6][R2.64] ;  /* 0x0000000602027981 */ /* 0x002ea8000c1e1b00 */
[----:B0-----:R-:W3:Y:S01]  /*0600*/  LDG.E.64 R4, desc[UR6][R4.64] ;  /* 0x0000000604047981 */ /* 0x001ee2000c1e1b00 */
[----:B--2---:R-:W-:-:S04]  /*0610*/  SHF.R.U32.HI R0, RZ, 0x14, R3 ;  /* 0x00000014ff007819 */ /* 0x004fc80000011603 */
[----:B------:R-:W-:Y:S01]  /*0620*/  LOP3.LUT R0, R0, 0x7ff, RZ, 0xc0, !PT ;  /* 0x000007ff00007812 */ /* 0x000fe200078ec0ff */
[----:B---3--:R-:W-:-:S03]  /*0630*/  DSETP.NEU.AND P1, PT, R4, RZ, PT ;  /* 0x000000ff0400722a */ /* 0x008fc60003f2d000 */
[----:B------:R-:W-:-:S04]  /*0640*/  IADD3 R7, PT, PT, R0, -0x3f4, RZ ;  /* 0xfffffc0c00077810 */ /* 0x000fc80007ffe0ff */
        /* <DEDUP_REMOVED lines=10> */
[----:B------:R-:W-:-:S10]  /*06f0*/  IMAD.MOV.U32 R33, RZ, RZ, R3 ;  /* 0x000000ffff217224 */ /* 0x000fd400078e0003 */
[----:B------:R-:W-:Y:S05]  /*0700*/  CALL.REL.NOINC `($_ZN2at6native18elementwise_kernelILi128ELi2EZNS0_22gpu_kernel_impl_nocastIZZZNS0_50_GLOBAL__N__2680c7bb_12_PowKernel_cu_7dd49032_300324pow_tensor_tensor_kernelERNS_18TensorIteratorBaseEENKUlvE_clEvENKUlvE4_clEvEUlddE_EEvS5_RKT_EUliE_EEviT1_$__internal_accurate_pow) ;  /* 0x00000038008c7944 */ /* 0x000fea0003c00000 */
[----:B------:R-:W-:Y:S05]  /*0710*/  BSYNC.RECONVERGENT B0 ;  /* 0x0000000000007941 */ /* 0x000fea0003800200 */
.L_x_54763:
        /* <DEDUP_REMOVED lines=11> */
.L_x_54762:
[----:B------:R-:W-:Y:S01]  /*07d0*/  ISETP.GE.AND P1, PT, R3, RZ, PT ;  /* 0x000000ff0300720c */ /* 0x000fe20003f26270 */
[----:B------:R-:W-:Y:S01]  /*07e0*/  DSETP.NEU.AND P0, PT, |R2|, 0.5, !P0 ;  /* 0x3fe000000200742a */ /* 0x000fe2000470d200 */
[----:B------:R-:W-:-:S05]  /*07f0*/  MOV R6, RZ ;  /* 0x000000ff00067202 */ /* 0x000fca0000000f00 */
[----:B------:R-:W-:-:S06]  /*0800*/  SEL R7, R5, RZ, P0 ;  /* 0x000000ff05077207 */ /* 0x000fcc0000000000 */
[----:B------:R-:W-:-:S07]  /*0810*/  @!P1 LOP3.LUT R7, R7, 0x7ff00000, RZ, 0xfc, !PT ;  /* 0x7ff0000007079812 */ /* 0x000fce00078efcff */
.L_x_54764:
        /* <DEDUP_REMOVED lines=21> */
.L_x_54767:
        /* <DEDUP_REMOVED lines=8> */
.L_x_54766:
[----:B------:R-:W-:-:S11]  /*09f0*/  DADD R6, R4, R2 ;  /* 0x0000000004067229 */ /* 0x000fd60000000002 */
.L_x_54765:
[----:B------:R-:W0:Y:S01]  /*0a00*/  LDC.64 R8, c[0x0][0x5e8] ;  /* 0x00017a00ff087b82 */ /* 0x000e220000000a00 */
[----:B------:R-:W-:Y:S02]  /*0a10*/  DSETP.NEU.AND P1, PT, R2, RZ, PT ;  /* 0x000000ff0200722a */ /* 0x000fe40003f2d000 */
[----:B------:R-:W-:-:S04]  /*0a20*/  DSETP.NEU.AND P0, PT, R4, 1, PT ;  /* 0x3ff000000400742a */ /* 0x000fc80003f0d000 */
[----:B------:R-:W-:Y:S02]  /*0a30*/  FSEL R2, R6, RZ, P1 ;  /* 0x000000ff06027208 */ /* 0x000fe40000800000 */
[----:B------:R-:W-:Y:S02]  /*0a40*/  FSEL R6, R7, 1.875, P1 ;  /* 0x3ff0000007067808 */ /* 0x000fe40000800000 */
[----:B------:R-:W-:Y:S02]  /*0a50*/  FSEL R2, R2, RZ, P0 ;  /* 0x000000ff02027208 */ /* 0x000fe40000000000 */
[----:B------:R-:W-:-:S05]  /*0a60*/  FSEL R3, R6, 1.875, P0 ;  /* 0x3ff0000006037808 */ /* 0x000fca0000000000 */
[----:B0-----:R-:W-:Y:S01]  /*0a70*/  STG.E.64 desc[UR6][R8.64], R2 ;  /* 0x0000000208007986 */ /* 0x001fe2000c101b06 */
[----:B------:R-:W-:Y:S05]  /*0a80*/  EXIT ;  /* 0x000000000000794d */ /* 0x000fea0003800000 */
.L_x_54753:
[----:B------:R-:W0:Y:S01]  /*0a90*/  LDCU UR4, c[0x0][0x380] ;  /* 0x00007000ff0477ac */ /* 0x000e220008000800 */
[----:B------:R-:W-:Y:S01]  /*0aa0*/  VIADD R2, R2, 0xffffffff ;  /* 0xffffffff02027836 */ /* 0x000fe20000000000 */
[----:B------:R-:W-:Y:S04]  /*0ab0*/  BSSY.RECONVERGENT B0, `(.L_x_54768) ;  /* 0x00001b4000007945 */ /* 0x000fe80003800200 */
[----:B------:R-:W-:-:S05]  /*0ac0*/  VIMNMX.U32 R4, PT, PT, R2, 0x18, PT ;  /* 0x0000001802047848 */ /* 0x000fca0003fe0000 */
[----:B------:R-:W-:Y:S01]  /*0ad0*/  VIADD R4, R4, 0x1 ;  /* 0x0000000104047836 */ /* 0x000fe20000000000 */
        /* <DEDUP_REMOVED lines=334> */
[----:B-1----:R-:W-:Y:S01]  /*1fc0*/  SHF.R.U32.HI R11, RZ, UR4, R10 ;  /* 0x00000004ff0b7c19 */ /* 0x002fe2000801160a */
[----:B------:R-:W-:-:S03]  /*1fd0*/  @P0 IMAD.MOV.U32 R10, RZ, RZ, RZ ;  /* 0x000000ffff0a0224 */ /* 0x000fc600078e00ff */
        /* <DEDUP_REMOVED lines=14> */
.L_x_54770:
[----:B------:R-:W0:Y:S02]  /*20c0*/  LDCU.128 UR8, c[0x0][0x5f0] ;  /* 0x0000be00ff0877ac */ /* 0x000e240008000c00 */
[----:B0-----:R-:W-:-:S04]  /*20d0*/  IADD3 R6, P0, PT, R6, UR10, RZ ;  /* 0x0000000a06067c10 */ /* 0x001fc8000ff1e0ff */
[----:B------:R-:W-:-:S06]  /*20e0*/  IADD3.X R7, PT, PT, RZ, UR11, RZ, P0, !PT ;  /* 0x0000000bff077c10 */ /* 0x000fcc00087fe4ff */
[----:B------:R-:W2:Y:S01]  /*20f0*/  LDG.E.64 R6, desc[UR6][R6.64] ;  /* 0x0000000606067981 */ /* 0x000ea2000c1e1b00 */
[----:B------:R-:W-:-:S05]  /*2100*/  IADD3 R8, P0, PT, R0, UR8, RZ ;  /* 0x0000000800087c10 */ /* 0x000fca000ff1e0ff */
[----:B------:R-:W-:-:S06]  /*2110*/  IMAD.X R9, RZ, RZ, UR9, P0 ;  /* 0x00000009ff097e24 */ /* 0x000fcc00080e06ff */
[----:B------:R-:W3:Y:S01]  /*2120*/  LDG.E.64 R8, desc[UR6][R8.64] ;  /* 0x0000000608087981 */ /* 0x000ee2000c1e1b00 */
[----:B------:R-:W-:Y:S01]  /*2130*/  BSSY.RECONVERGENT B1, `(.L_x_54771) ;  /* 0x0000021000017945 */ /* 0x000fe20003800200 */
[----:B--2---:R-:W-:-:S04]  /*2140*/  SHF.R.U32.HI R0, RZ, 0x14, R7 ;  /* 0x00000014ff007819 */ /* 0x004fc80000011607 */
[----:B------:R-:W-:-:S04]  /*2150*/  LOP3.LUT R0, R0, 0x7ff, RZ, 0xc0, !PT ;  /* 0x000007ff00007812 */ /* 0x000fc800078ec0ff */
[----:B------:R-:W-:-:S04]  /*2160*/  IADD3 R11, PT, PT, R0, -0x3f4, RZ ;  /* 0xfffffc0c000b7810 */ /* 0x000fc80007ffe0ff */
[CC--:B------:R-:W-:Y:S01]  /*2170*/  SHF.L.U32 R0, R6.reuse, R11.reuse, RZ ;  /* 0x0000000b06007219 */ /* 0x0c0fe200000006ff */
[----:B---3--:R-:W-:Y:S01]  /*2180*/  DSETP.NEU.AND P2, PT, R8, RZ, PT ;  /* 0x000000ff0800722a */ /* 0x008fe20003f4d000 */
[----:B------:R-:W-:Y:S02]  /*2190*/  SHF.L.U64.HI R11, R6, R11, R7 ;  /* 0x0000000b060b7219 */ /* 0x000fe40000010207 */
[----:B------:R-:W-:-:S03]  /*21a0*/  ISETP.NE.U32.AND P0, PT, R0, RZ, PT ;  /* 0x000000ff0000720c */ /* 0x000fc60003f05070 */
[----:B------:R-:W-:Y:S02]  /*21b0*/  ISETP.GE.OR P3, PT, R7, RZ, P2 ;  /* 0x000000ff0700720c */ /* 0x000fe40001766670 */
[----:B------:R-:W-:-:S04]  /*21c0*/  ISETP.NE.AND.EX P0, PT, R11, -0x80000000, PT, P0 ;  /* 0x800000000b00780c */ /* 0x000fc80003f05300 */
[----:B------:R-:W-:Y:S02]  /*21d0*/  PLOP3.LUT P1, PT, P0, PT, PT, 0x8, 0x80 ;  /* 0x000000000080781c */ /* 0x000fe4000072e170 */
[----:B------:R-:W-:-:S07]  /*21e0*/  @!P2 IMAD.MOV.U32 R10, RZ, RZ, RZ ;  /* 0x000000ffff0aa224 */ /* 0x000fce00078e00ff */
        /* <DEDUP_REMOVED lines=8> */
[----:B------:R-:W-:-:S07]  /*2270*/  MOV R0, 0x2290 ;  /* 0x0000229000007802 */ /* 0x000fce0000000f00 */
[----:B------:R-:W-:Y:S05]  /*2280*/  CALL.REL.NOINC `($_ZN2at6native18elementwise_kernelILi128ELi2EZNS0_22gpu_kernel_impl_nocastIZZZNS0_50_GLOBAL__N__2680c7bb_12_PowKernel_cu_7dd49032_300324pow_tensor_tensor_kernelERNS_18TensorIteratorBaseEENKUlvE_clEvENKUlvE4_clEvEUlddE_EEvS5_RKT_EUliE_EEviT1_$__internal_accurate_pow) ;  /* 0x0000001c00ac7944 */ /* 0x000fea0003c00000 */
[----:B------:R-:W-:Y:S05]  /*2290*/  BSYNC.RECONVERGENT B2 ;  /* 0x0000000000027941 */ /* 0x000fea0003800200 */
.L_x_54773:
        /* <DEDUP_REMOVED lines=10> */
.L_x_54772:
[----:B------:R-:W-:Y:S05]  /*2340*/  BSYNC.RECONVERGENT B1 ;  /* 0x0000000000017941 */ /* 0x000fea0003800200 */
.L_x_54771:
        /* <DEDUP_REMOVED lines=19> */
.L_x_54776:
        /* <DEDUP_REMOVED lines=10> */
[----:B------:R-:W-:-:S07]  /*2520*/  @!P2 SEL R11, R0, R11, P1 ;  /* 0x0000000b000ba207 */ /* 0x000fce0000800000 */
.L_x_54775:
[----:B------:R-:W-:Y:S05]  /*2530*/  BSYNC.RECONVERGENT B1 ;  /* 0x0000000000017941 */ /* 0x000fea0003800200 */
.L_x_54774:
        /* <DEDUP_REMOVED lines=11> */
.L_x_54769:
[----:B------:R-:W-:Y:S05]  /*25f0*/  BSYNC.RECONVERGENT B0 ;  /* 0x0000000000007941 */ /* 0x000fea0003800200 */
.L_x_54768:
[----:B------:R-:W1:Y:S02]  /*2600*/  LDCU UR4, c[0x0][0x380] ;  /* 0x00007000ff0477ac */ /* 0x000e640008000800 */
[----:B-1----:R-:W-:-:S13]  /*2610*/  ISETP.GE.AND P0, PT, R3, UR4, PT ;  /* 0x0000000403007c0c */ /* 0x002fda000bf06270 */
[----:B------:R-:W-:Y:S05]  /*2620*/  @P0 EXIT ;  /* 0x000000000000094d */ /* 0x000fea0003800000 */
[----:B------:R-:W1:Y:S01]  /*2630*/  LDCU.64 UR4, c[0x0][0x390] ;  /* 0x00007200ff0477ac */ /* 0x000e620008000a00 */
[----:B0-----:R-:W-:Y:S01]  /*2640*/  MOV R7, R3 ;  /* 0x0000000300077202 */ /* 0x001fe20000000f00 */
[----:B------:R-:W-:Y:S01]  /*2650*/  IMAD.MOV.U32 R6, RZ, RZ, RZ ;  /* 0x000000ffff067224 */ /* 0x000fe200078e00ff */
[----:B------:R-:W-:Y:S01]  /*2660*/  ISETP.NE.AND P0, PT, R2, RZ, PT ;  /* 0x000000ff0200720c */ /* 0x000fe20003f05270 */
[----:B------:R-:W0:Y:S01]  /*2670*/  LDCU UR8, c[0x0][0x38c] ;  /* 0x00007180ff0877ac */ /* 0x000e220008000800 */
[----:B------:R-:W2:Y:S01]  /*2680*/  LDCU.64 UR10, c[0x0][0x4b8] ;  /* 0x00009700ff0a77ac */ /* 0x000ea20008000a00 */
[----:B-1----:R-:W-:Y:S01]  /*2690*/  IMAD.HI.U32 R8, R3, UR4, R6 ;  /* 0x0000000403087c27 */ /* 0x002fe2000f8e0006 */
[----:B------:R-:W1:Y:S04]  /*26a0*/  LDCU UR4, c[0x0][0x4c0] ;  /* 0x00009800ff0477ac */ /* 0x000e680008000800 */
[----:B------:R-:W-:-:S05]  /*26b0*/  SHF.R.U32.HI R9, RZ, UR5, R8 ;  /* 0x00000005ff097c19 */ /* 0x000fca0008011608 */
[----:B------:R-:W-:-:S04]  /*26c0*/  IMAD.MOV R0, RZ, RZ, -R9 ;  /* 0x000000ffff007224 */ /* 0x000fc800078e0a09 */
[----:B0-----:R-:W-:-:S04]  /*26d0*/  IMAD R2, R0, UR8, R3 ;  /* 0x0000000800027c24 */ /* 0x001fc8000f8e0203 */
[C---:B--2---:R-:W-:Y:S02]  /*26e0*/  IMAD R7, R2.reuse, UR10, RZ ;  /* 0x0000000a02077c24 */ /* 0x044fe4000f8e02ff */
[C---:B------:R-:W-:Y:S02]  /*26f0*/  IMAD R0, R2.reuse, UR11, RZ ;  /* 0x0000000b02007c24 */ /* 0x040fe4000f8e02ff */
[----:B-1----:R-:W-:Y:S01]  /*2700*/  IMAD R2, R2, UR4, RZ ;  /* 0x0000000402027c24 */ /* 0x002fe2000f8e02ff */
        /* <DEDUP_REMOVED lines=334> */
.L_x_54777:
[----:B------:R-:W0:Y:S01]  /*3bf0*/  LDCU.128 UR8, c[0x0][0x5f0] ;  /* 0x0000be00ff0877ac */ /* 0x000e220008000c00 */
[----:B------:R-:W1:Y:S01]  /*3c00*/  LDCU.64 UR4, c[0x0][0x5e8] ;  /* 0x0000bd00ff0477ac */ /* 0x000e620008000a00 */
[----:B0-----:R-:W-:-:S04]  /*3c10*/  IADD3 R2, P0, PT, R2, UR10, RZ ;  /* 0x0000000a02027c10 */ /* 0x001fc8000ff1e0ff */
[----:B------:R-:W-:Y:S02]  /*3c20*/  IADD3.X R3, PT, PT, RZ, UR11, RZ, P0, !PT ;  /* 0x0000000bff037c10 */ /* 0x000fe400087fe4ff */
[----:B------:R-:W-:-:S04]  /*3c30*/  IADD3 R4, P0, PT, R0, UR8, RZ ;  /* 0x0000000800047c10 */ /* 0x000fc8000ff1e0ff */
[----:B------:R-:W2:Y:S01]  /*3c40*/  LDG.E.64 R2, desc[UR6][R2.64] ;  /* 0x0000000602027981 */ /* 0x000ea2000c1e1b00 */
[----:B------:R-:W-:-:S06]  /*3c50*/  IMAD.X R5, RZ, RZ, UR9, P0 ;  /* 0x00000009ff057e24 */ /* 0x000fcc00080e06ff */
[----:B------:R-:W3:Y:S01]  /*3c60*/  LDG.E.64 R4, desc[UR6][R4.64] ;  /* 0x0000000604047981 */ /* 0x000ee2000c1e1b00 */
[----:B-1----:R-:W-:Y:S01]  /*3c70*/  IADD3 R6, P2, PT, R7, UR4, RZ ;  /* 0x0000000407067c10 */ /* 0x002fe2000ff5e0ff */
[----:B------:R-:W-:Y:S04]  /*3c80*/  BSSY.RECONVERGENT B0, `(.L_x_54778) ;  /* 0x0000023000007945 */ /* 0x000fe80003800200 */
[----:B------:R-:W-:Y:S01]  /*3c90*/  IMAD.X R7, RZ, RZ, UR5, P2 ;  /* 0x00000005ff077e24 */ /* 0x000fe200090e06ff */
        /* <DEDUP_REMOVED lines=17> */
.L_x_54780:
        /* <DEDUP_REMOVED lines=11> */
.L_x_54779:
[----:B------:R-:W-:Y:S01]  /*3e60*/  ISETP.GE.AND P1, PT, R3, RZ, PT ;  /* 0x000000ff0300720c */ /* 0x000fe20003f26270 */
[----:B------:R-:W-:Y:S01]  /*3e70*/  DSETP.NEU.AND P0, PT, |R2|, 0.5, !P0 ;  /* 0x3fe000000200742a */ /* 0x000fe2000470d200 */
[----:B------:R-:W-:-:S05]  /*3e80*/  MOV R8, RZ ;  /* 0x000000ff00087202 */ /* 0x000fca0000000f00 */
[----:B------:R-:W-:-:S06]  /*3e90*/  SEL R9, R5, RZ, P0 ;  /* 0x000000ff05097207 */ /* 0x000fcc0000000000 */
[----:B------:R-:W-:-:S07]  /*3ea0*/  @!P1 LOP3.LUT R9, R9, 0x7ff00000, RZ, 0xfc, !PT ;  /* 0x7ff0000009099812 */ /* 0x000fce00078efcff */
.L_x_54781:
[----:B------:R-:W-:Y:S05]  /*3eb0*/  BSYNC.RECONVERGENT B0 ;  /* 0x0000000000007941 */ /* 0x000fea0003800200 */
.L_x_54778:
        /* <DEDUP_REMOVED lines=22> */
.L_x_54785:
        /* <DEDUP_REMOVED lines=8> */
.L_x_54784:
[----:B------:R-:W-:-:S11]  /*40a0*/  DADD R8, R4, R2 ;  /* 0x0000000004087229 */ /* 0x000fd60000000002 */
.L_x_54783:
[----:B------:R-:W-:Y:S05]  /*40b0*/  BSYNC.RECONVERGENT B0 ;  /* 0x0000000000007941 */ /* 0x000fea0003800200 */
.L_x_54782:
        /* <DEDUP_REMOVED lines=8> */
        .type           $_ZN2at6native18elementwise_kernelILi128ELi2EZNS0_22gpu_kernel_impl_nocastIZZZNS0_50_GLOBAL__N__2680c7bb_12_PowKernel_cu_7dd49032_300324pow_tensor_tensor_kernelERNS_18TensorIteratorBaseEENKUlvE_clEvENKUlvE4_clEvEUlddE_EEvS5_RKT_EUliE_EEviT1_$__internal_accurate_pow,@function
        .size           $_ZN2at6native18elementwise_kernelILi128ELi2EZNS0_22gpu_kernel_impl_nocastIZZZNS0_50_GLOBAL__N__2680c7bb_12_PowKernel_cu_7dd49032_300324pow_tensor_tensor_kernelERNS_18TensorIteratorBaseEENKUlvE_clEvENKUlvE4_clEvEUlddE_EEvS5_RKT_EUliE_EEviT1_$__internal_accurate_pow,(.L_x_68407 - $_ZN2at6native18elementwise_kernelILi128ELi2EZNS0_22gpu_kernel_impl_nocastIZZZNS0_50_GLOBAL__N__2680c7bb_12_PowKernel_cu_7dd49032_300324pow_tensor_tensor_kernelERNS_18TensorIteratorBaseEENKUlvE_clEvENKUlvE4_clEvEUlddE_EEvS5_RKT_EUliE_EEviT1_$__internal_accurate_pow)
$_ZN2at6native18elementwise_kernelILi128ELi2EZNS0_22gpu_kernel_impl_nocastIZZZNS0_50_GLOBAL__N__2680c7bb_12_PowKernel_cu_7dd49032_300324pow_tensor_tensor_kernelERNS_18TensorIteratorBaseEENKUlvE_clEvENKUlvE4_clEvEUlddE_EEvS5_RKT_EUliE_EEviT1_$__internal_accurate_pow:
[----:B------:R-:W-:Y:S01]  /*4140*/  ISETP.GT.U32.AND P2, PT, R35, 0xfffff, PT ;  /* 0x000fffff2300780c */ /* 0x000fe20003f44070 */
[----:B------:R-:W-:Y:S01]  /*4150*/  IMAD.MOV.U32 R14, RZ, RZ, 0x41ad3b5a ;  /* 0x41ad3b5aff0e7424 */ /* 0x000fe200078e00ff */
[----:B------:R-:W-:Y:S01]  /*4160*/  MOV R12, R35 ;  /* 0x00000023000c7202 */ /* 0x000fe20000000f00 */
[----:B------:R-:W-:Y:S01]  /*4170*/  UMOV UR4, 0x7d2cafe2 ;  /* 0x7d2cafe200047882 */ /* 0x000fe20000000000 */
[----:B------:R-:W-:Y:S01]  /*4180*/  MOV R28, R34 ;  /* 0x00000022001c7202 */ /* 0x000fe20000000f00 */
[----:B------:R-:W-:Y:S01]  /*4190*/  UMOV UR5, 0x3eb0f5ff ;  /* 0x3eb0f5ff00057882 */ /* 0x000fe20000000000 */
[----:B------:R-:W-:Y:S01]  /*41a0*/  MOV R15, 0x3ed0f5d2 ;  /* 0x3ed0f5d2000f7802 */ /* 0x000fe20000000f00 */
[----:B------:R-:W-:Y:S01]  /*41b0*/  UMOV UR8, 0x3b39803f ;  /* 0x3b39803f00087882 */ /* 0x000fe20000000000 */
[----:B------:R-:W-:-:S05]  /*41c0*/  UMOV UR9, 0x3c7abc9e ;  /* 0x3c7abc9e00097882 */ /* 0x000fca0000000000 */
[----:B------:R-:W-:Y:S01]  /*41d0*/  @!P2 DMUL R10, R34, 1.80143985094819840000e+16 ;  /* 0x43500000220aa828 */ /* 0x000fe20000000000 */
[----:B------:R-:W-:-:S09]  /*41e0*/  SHF.R.U32.HI R35, RZ, 0x14, R35 ;  /* 0x00000014ff237819 */ /* 0x000fd20000011623 */
[----:B------:R-:W-:Y:S01]  /*41f0*/  @!P2 IMAD.MOV.U32 R12, RZ, RZ, R11 ;  /* 0x000000ffff0ca224 */ /* 0x000fe200078e000b */
[----:B------:R-:W-:Y:S01]  /*4200*/  @!P2 LEA.HI R35, R11, 0xffffffca, RZ, 0xc ;  /* 0xffffffca0b23a811 */ /* 0x000fe200078f60ff */
[----:B------:R-:W-:-:S03]  /*4210*/  @!P2 IMAD.MOV.U32 R28, RZ, RZ, R10 ;  /* 0x000000ffff1ca224 */ /* 0x000fc600078e000a */
[----:B------:R-:W-:Y:S01]  /*4220*/  LOP3.LUT R12, R12, 0x800fffff, RZ, 0xc0, !PT ;  /* 0x800fffff0c0c7812 */ /* 0x000fe200078ec0ff */
[----:B------:R-:W-:-:S03]  /*4230*/  VIADD R10, R35, 0xfffffc01 ;  /* 0xfffffc01230a7836 */ /* 0x000fc60000000000 */
[----:B------:R-:W-:Y:S02]  /*4240*/  LOP3.LUT R29, R12, 0x3ff00000, RZ, 0xfc, !PT ;  /* 0x3ff000000c1d7812 */ /* 0x000fe400078efcff */
[----:B------:R-:W-:Y:S02]  /*4250*/  MOV R12, RZ ;  /* 0x000000ff000c7202 */ /* 0x000fe40000000f00 */
[----:B------:R-:W-:-:S13]  /*4260*/  ISETP.GE.U32.AND P3, PT, R29, 0x3ff6a09f, PT ;  /* 0x3ff6a09f1d00780c */ /* 0x000fda0003f66070 */
[----:B------:R-:W-:Y:S02]  /*4270*/  @P3 IADD3 R13, PT, PT, R29, -0x100000, RZ ;  /* 0xfff000001d0d3810 */ /* 0x000fe40007ffe0ff */
[----:B------:R-:W-:-:S03]  /*4280*/  @P3 IADD3 R10, PT, PT, R35, -0x3fe, RZ ;  /* 0xfffffc02230a3810 */ /* 0x000fc60007ffe0ff */
        /* <DEDUP_REMOVED lines=27> */
[----:B------:R-:W-:Y:S01]  /*4440*/  VIADD R29, R21, 0x100000 ;  /* 0x00100000151d7836 */ /* 0x000fe20000000000 */
[----:B------:R-:W-:Y:S02]  /*4450*/  MOV R28, R20 ;  /* 0x00000014001c7202 */ /* 0x000fe40000000f00 */
        /* <DEDUP_REMOVED lines=42> */
[----:B------:R-:W-:-:S06]  /*4700*/  DFMA R10, R12, UR4, R16 ;  /* 0x000000040c0a7c2b */ /* 0x000fcc0008000010 */
[----:B------:R-:W-:Y:S02]  /*4710*/  DADD R18, R20, R18 ;  /* 0x0000000014127229 */ /* 0x000fe40000000012 */
[----:B------:R-:W-:-:S08]  /*4720*/  DFMA R14, R12, -UR4, R10 ;  /* 0x800000040c0e7c2b */ /* 0x000fd0000800000a */
[----:B------:R-:W-:-:S08]  /*4730*/  DADD R14, -R16, R14 ;  /* 0x00000000100e7229 */ /* 0x000fd0000000010e */
[----:B------:R-:W-:Y:S01]  /*4740*/  DADD R14, R18, -R14 ;  /* 0x00000000120e7229 */ /* 0x000fe2000000080e */
[----:B------:R-:W-:Y:S01]  /*4750*/  LOP3.LUT R19, R33, 0xff0fffff, RZ, 0xc0, !PT ;  /* 0xff0fffff21137812 */ /* 0x000fe200078ec0ff */
[----:B------:R-:W-:-:S06]  /*4760*/  IMAD.MOV.U32 R18, RZ, RZ, R32 ;  /* 0x000000ffff127224 */ /* 0x000fcc00078e0020 */
[----:B------:R-:W-:Y:S01]  /*4770*/  DFMA R12, R12, UR8, R14 ;  /* 0x000000080c0c7c2b */ /* 0x000fe2000800000e */
[----:B------:R-:W-:-:S04]  /*4780*/  SHF.L.U32 R14, R33, 0x1, RZ ;  /* 0x00000001210e7819 */ /* 0x000fc800000006ff */
[----:B------:R-:W-:-:S03]  /*4790*/  ISETP.GT.U32.AND P2, PT, R14, -0x2000001, PT ;  /* 0xfdffffff0e00780c */ /* 0x000fc60003f44070 */
[----:B------:R-:W-:Y:S01]  /*47a0*/  DADD R14, R10, R12 ;  /* 0x000000000a0e7229 */ /* 0x000fe2000000000c */
[----:B------:R-:W-:-:S07]  /*47b0*/  SEL R19, R19, R33, P2 ;  /* 0x0000002113137207 */ /* 0x000fce0001000000 */
        /* <DEDUP_REMOVED lines=60> */
[----:B------:R-:W-:Y:S02]  /*4b80*/  @!P2 LEA R11, R10, 0x3ff00000, 0x14 ;  /* 0x3ff000000a0ba811 */ /* 0x000fe400078ea0ff */
[----:B------:R-:W-:-:S06]  /*4b90*/  @!P2 MOV R10, RZ ;  /* 0x000000ff000aa202 */ /* 0x000fcc0000000f00 */
[----:B------:R-:W-:-:S11]  /*4ba0*/  @!P2 DMUL R14, R16, R10 ;  /* 0x0000000a100ea228 */ /* 0x000fd60000000000 */
.L_x_54786:
[----:B------:R-:W-:Y:S01]  /*4bb0*/  DFMA R18, R18, R14, R14 ;  /* 0x0000000e1212722b */ /* 0x000fe2000000000e */
[----:B------:R-:W-:Y:S01]  /*4bc0*/  IMAD.MOV.U32 R12, RZ, RZ, R0 ;  /* 0x000000ffff0c7224 */ /* 0x000fe200078e0000 */
[----:B------:R-:W-:Y:S01]  /*4bd0*/  DSETP.NEU.AND P2, PT, |R14|, +INF , PT ;  /* 0x7ff000000e00742a */ /* 0x000fe20003f4d200 */
[----:B------:R-:W-:-:S07]  /*4be0*/  MOV R13, 0x0 ;  /* 0x00000000000d7802 */ /* 0x000fce0000000f00 */
[----:B------:R-:W-:Y:S02]  /*4bf0*/  FSEL R10, R14, R18, !P2 ;  /* 0x000000120e0a7208 */ /* 0x000fe40005000000 */
[----:B------:R-:W-:Y:S01]  /*4c00*/  FSEL R11, R15, R19, !P2 ;  /* 0x000000130f0b7208 */ /* 0x000fe20005000000 */
[----:B------:R-:W-:Y:S06]  /*4c10*/  RET.REL.NODEC R12 `(_ZN2at6native18elementwise_kernelILi128ELi2EZNS0_22gpu_kernel_impl_nocastIZZZNS0_50_GLOBAL__N__2680c7bb_12_PowKernel_cu_7dd49032_300324pow_tensor_tensor_kernelERNS_18TensorIteratorBaseEENKUlvE_clEvENKUlvE4_clEvEUlddE_EEvS5_RKT_EUliE_EEviT1_) ;  /* 0xffffffb00cf87950 */ /* 0x000fec0003c3ffff */
.L_x_54787:
        /* <DEDUP_REMOVED lines=14> */
.L_x_68407:


//--------------------- .text._ZN2at6native27unrolled_elementwise_kernelIZZZNS0_50_GLOBAL__N__2680c7bb_12_PowKernel_cu_7dd49032_300324pow_tensor_tensor_kernelERNS_18TensorIteratorBaseEENKUlvE_clEvENKUlvE4_clEvEUlddE_St5arrayIPcLm3EELi4E23TrivialOffsetCalculatorILi2EjESB_ILi1EjENS0_6memory15LoadWithoutCastENSE_16StoreWithoutCastEEEviT_T0_T2_T3_T4_T5_ --------------------------
	.section	.text._ZN2at6native27unrolled_elementwise_kernelIZZZNS0_50_GLOBAL__N__2680c7bb_12_PowKernel_cu_7dd49032_300324pow_tensor_tensor_kernelERNS_18TensorIteratorBaseEENKUlvE_clEvENKUlvE4_clEvEUlddE_St5arrayIPcLm3EELi4E23TrivialOffsetCalculatorILi2EjESB_ILi1EjENS0_6memory15LoadWithoutCastENSE_16StoreWithoutCastEEEviT_T0_T2_T3_T4_T5_,"ax",@progbits
	.align	128
        .global         _ZN2at6native27unrolled_elementwise_kernelIZZZNS0_50_GLOBAL__N__2680c7bb_12_PowKernel_cu_7dd49032_300324pow_tensor_tensor_kernelERNS_18TensorIteratorBaseEENKUlvE_clEvENKUlvE4_clEvEUlddE_St5arrayIPcLm3EELi4E23TrivialOffsetCalculatorILi2EjESB_ILi1EjENS0_6memory15LoadWithoutCastENSE_16StoreWithoutCastEEEviT_T0_T2_T3_T4_T5_
        .type           _ZN2at6native27unrolled_elementwise_kernelIZZZNS0_50_GLOBAL__N__2680c7bb_12_PowKernel_cu_7dd49032_300324pow_tensor_tensor_kernelERNS_18TensorIteratorBaseEENKUlvE_clEvENKUlvE4_clEvEUlddE_St5arrayIPcLm3EELi4E23TrivialOffsetCalculatorILi2EjESB_ILi1EjENS0_6memory15LoadWithoutCastENSE_16StoreWithoutCastEEEviT_T0_T2_T3_T4_T5_,@function
        .size           _ZN2at6native27unrolled_elementwise_kernelIZZZNS0_50_GLOBAL__N__2680c7bb_12_PowKernel_cu_7dd49032_300324pow_tensor_tensor_kernelERNS_18TensorIteratorBaseEENKUlvE_clEvENKUlvE4_clEvEUlddE_St5arrayIPcLm3EELi4E23TrivialOffsetCalculatorILi2EjESB_ILi1EjENS0_6memory15LoadWithoutCastENSE_16StoreWithoutCastEEEviT_T0_T2_T3_T4_T5_,(.L_x_68408 - _ZN2at6native27unrolled_elementwise_kernelIZZZNS0_50_GLOBAL__N__2680c7bb_12_PowKernel_cu_7dd49032_300324pow_tensor_tensor_kernelERNS_18TensorIteratorBaseEENKUlvE_clEvENKUlvE4_clEvEUlddE_St5arrayIPcLm3EELi4E23TrivialOffsetCalculatorILi2EjESB_ILi1EjENS0_6memory15LoadWithoutCastENSE_16StoreWithoutCastEEEviT_T0_T2_T3_T4_T5_)
        .other          _ZN2at6native27unrolled_elementwise_kernelIZZZNS0_50_GLOBAL__N__2680c7bb_12_PowKernel_cu_7dd49032_300324pow_tensor_tensor_kernelERNS_18TensorIteratorBaseEENKUlvE_clEvENKUlvE4_clEvEUlddE_St5arrayIPcLm3EELi4E23TrivialOffsetCalculatorILi2EjESB_ILi1EjENS0_6memory15LoadWithoutCastENSE_16StoreWithoutCastEEEviT_T0_T2_T3_T4_T5_,@"STO_CUDA_ENTRY STV_DEFAULT"
_ZN2at6native27unrolled_elementwise_kernelIZZZNS0_50_GLOBAL__N__2680c7bb_12_PowKernel_cu_7dd49032_300324pow_tensor_tensor_kernelERNS_18TensorIteratorBaseEENKUlvE_clEvENKUlvE4_clEvEUlddE_St5arrayIPcLm3EELi4E23TrivialOffsetCalculatorILi2EjESB_ILi1EjENS0_6memory15LoadWithoutCastENSE_16StoreWithoutCastEEEviT_T0_T2_T3_T4_T5_:
.text._ZN2at6native27unrolled_elementwise_kernelIZZZNS0_50_GLOBAL__N__2680c7bb_12_PowKernel_cu_7dd49032_300324pow_tensor_tensor_kernelERNS_18TensorIteratorBaseEENKUlvE_clEvENKUlvE4_clEvEUlddE_St5arrayIPcLm3EELi4E23TrivialOffsetCalculatorILi2EjESB_ILi1EjENS0_6memory15LoadWithoutCastENSE_16StoreWithoutCastEEEviT_T0_T2_T3_T4_T5_:
[----:B------:R-:W-:Y:S01]  /*0000*/  LDC R1, c[0x0][0x37c] ;  /* 0x0000df00ff017b82 */ /* 0x000fe20000000800 */
[----:B------:R-:W0:Y:S07]  /*0010*/  S2R R2, SR_CTAID.X ;  /* 0x0000000000027919 */ /* 0x000e2e0000002500 */
[----:B------:R-:W0:Y:S01]  /*0020*/  LDC R3, c[0x0][0x380] ;  /* 0x0000e000ff037b82 */ /* 0x000e220000000800 */
[----:B------:R-:W1:Y:S01]  /*0030*/  LDCU.64 UR4, c[0x0][0x358] ;  /* 0x00006b00ff0477ac */ /* 0x000e620008000a00 */
[----:B------:R-:W-:Y:S01]  /*0040*/  CS2R R40, SRZ ;  /* 0x0000000000287805 */ /* 0x000fe2000001ff00 */
[----:B------:R-:W2:Y:S01]  /*0050*/  S2R R0, SR_TID.X ;  /* 0x0000000000007919 */ /* 0x000ea20000002100 */
[----:B------:R-:W-:-:S02]  /*0060*/  CS2R R6, SRZ ;  /* 0x0000000000067805 */ /* 0x000fc4000001ff00 */
[----:B------:R-:W-:Y:S01]  /*0070*/  CS2R R10, SRZ ;  /* 0x00000000000a7805 */ /* 0x000fe2000001ff00 */
[----:B0-----:R-:W-:Y:S02]  /*0080*/  IMAD R3, R2, -0x200, R3 ;  /* 0xfffffe0002037824 */ /* 0x001fe400078e0203 */
[----:B--2---:R-:W-:-:S03]  /*0090*/  IMAD.MOV.U32 R4, RZ, RZ, R0 ;  /* 0x000000ffff047224 */ /* 0x004fc600078e0000 */
[----:B------:R-:W-:-:S13]  /*00a0*/  ISETP.GE.AND P0, PT, R0, R3, PT ;  /* 0x000000030000720c */ /* 0x000fda0003f06270 */
[----:B------:R-:W-:Y:S01]  /*00b0*/  @!P0 VIADD R0, R4, 0x80 ;  /* 0x0000008004008836 */ /* 0x000fe20000000000 */
[----:B------:R-:W0:Y:S01]  /*00c0*/  @!P0 LDC.64 R18, c[0x0][0x398] ;  /* 0x0000e600ff128b82 */ /* 0x000e220000000a00 */
[----:B------:R-:W-:-:S03]  /*00d0*/  @!P0 IMAD R5, R2, 0x200, R4 ;  /* 0x0000020002058824 */ /* 0x000fc600078e0204 */
[----:B------:R-:W-:-:S04]  /*00e0*/  ISETP.GE.AND P1, PT, R0, R3, PT ;  /* 0x000000030000720c */ /* 0x000fc80003f26270 */
[----:B------:R-:W2:Y:S09]  /*00f0*/  @!P0 LDC.64 R20, c[0x0][0x3a0] ;  /* 0x0000e800ff148b82 */ /* 0x000eb20000000a00 */
[----:B------:R-:W-:Y:S01]  /*0100*/  @!P1 IMAD R27, R2, 0x200, R0 ;  /* 0x00000200021b9824 */ /* 0x000fe200078e0200 */
[----:B------:R-:W3:Y:S01]  /*0110*/  @!P1 LDC.64 R22, c[0x0][0x398] ;  /* 0x0000e600ff169b82 */ /* 0x000ee20000000a00 */
[----:B------:R-:W-:-:S05]  /*0120*/  @!P1 VIADD R0, R0, 0x80 ;  /* 0x0000008000009836 */ /* 0x000fca0000000000 */
[----:B------:R-:W-:Y:S01]  /*0130*/  ISETP.GE.AND P3, PT, R0, R3, PT ;  /* 0x000000030000720c */ /* 0x000fe20003f66270 */
[C---:B0-----:R-:W-:Y:S01]  /*0140*/  @!P0 IMAD.WIDE.U32 R18, R5.reuse, 0x8, R18 ;  /* 0x0000000805128825 */ /* 0x041fe200078e0012 */
[----:B------:R-:W0:Y:S04]  /*0150*/  @!P1 LDC.64 R24, c[0x0][0x3a0] ;  /* 0x0000e800ff189b82 */ /* 0x000e280000000a00 */
[----:B-1----:R1:W5:Y:S01]  /*0160*/  @!P0 LDG.E.64 R40, desc[UR4][R18.64] ;  /* 0x0000000412288981 */ /* 0x002362000c1e1b00 */
[----:B--2---:R-:W-:-:S06]  /*0170*/  @!P0 IMAD.WIDE.U32 R20, R5, 0x8, R20 ;  /* 0x0000000805148825 */ /* 0x004fcc00078e0014 */
[----:B------:R-:W-:Y:S01]  /*0180*/  @!P3 IMAD R31, R2, 0x200, R0 ;  /* 0x00000200021fb824 */ /* 0x000fe200078e0200 */
[----:B------:R-:W2:Y:S01]  /*0190*/  @!P3 LDC.64 R16, c[0x0][0x398] ;  /* 0x0000e600ff10bb82 */ /* 0x000ea20000000a00 */
[----:B------:R-:W-:Y:S01]  /*01a0*/  @!P3 VIADD R0, R0, 0x80 ;  /* 0x000000800000b836 */ /* 0x000fe20000000000 */
[----:B------:R4:W5:Y:S01]  /*01b0*/  @!P0 LDG.E.64 R6, desc[UR4][R20.64] ;  /* 0x0000000414068981 */ /* 0x000962000c1e1b00 */
[----:B---3--:R-:W-:-:S03]  /*01c0*/  @!P1 IMAD.WIDE.U32 R22, R27, 0x8, R22 ;  /* 0x000000081b169825 */ /* 0x008fc600078e0016 */
[----:B------:R-:W-:Y:S02]  /*01d0*/  ISETP.GE.AND P2, PT, R0, R3, PT ;  /* 0x000000030000720c */ /* 0x000fe40003f46270 */
[----:B------:R-:W3:Y:S01]  /*01e0*/  @!P3 LDC.64 R14, c[0x0][0x3a0] ;  /* 0x0000e800ff0ebb82 */ /* 0x000ee20000000a00 */
[----:B-1----:R-:W-:Y:S01]  /*01f0*/  CS2R R18, SRZ ;  /* 0x0000000000127805 */ /* 0x002fe2000001ff00 */
[----:B------:R1:W5:Y:S09]  /*0200*/  @!P1 LDG.E.64 R10, desc[UR4][R22.64] ;  /* 0x00000004160a9981 */ /* 0x000372000c1e1b00 */
[----:B------:R-:W1:Y:S08]  /*0210*/  @!P2 LDC.64 R12, c[0x0][0x398] ;  /* 0x0000e600ff0cab82 */ /* 0x000e700000000a00 */
[----:B------:R-:W1:Y:S01]  /*0220*/  @!P2 LDC.64 R8, c[0x0][0x3a0] ;  /* 0x0000e800ff08ab82 */ /* 0x000e620000000a00 */
[----:B------:R-:W-:-:S02]  /*0230*/  @!P2 IMAD R5, R2, 0x200, R0 ;  /* 0x000002000205a824 */ /* 0x000fc400078e0200 */
[----:B0-----:R-:W-:Y:S01]  /*0240*/  @!P1 IMAD.WIDE.U32 R24, R27, 0x8, R24 ;  /* 0x000000081b189825 */ /* 0x001fe200078e0018 */
[----:B----4-:R-:W-:-:S03]  /*0250*/  CS2R R20, SRZ ;  /* 0x0000000000147805 */ /* 0x010fc6000001ff00 */
[----:B--2---:R-:W-:Y:S01]  /*0260*/  @!P3 IMAD.WIDE.U32 R28, R31, 0x8, R16 ;  /* 0x000000081f1cb825 */ /* 0x004fe200078e0010 */
[----:B------:R-:W-:-:S03]  /*0270*/  CS2R R16, SRZ ;  /* 0x0000000000107805 */ /* 0x000fc6000001ff00 */
[----:B---3--:R-:W-:Y:S01]  /*0280*/  @!P3 IMAD.WIDE.U32 R30, R31, 0x8, R14 ;  /* 0x000000081f1eb825 */ /* 0x008fe200078e000e */
[----:B------:R-:W-:-:S03]  /*0290*/  CS2R R14, SRZ ;  /* 0x00000000000e7805 */ /* 0x000fc6000001ff00 */
[C---:B-1----:R-:W-:Y:S01]  /*02a0*/  @!P2 IMAD.WIDE.U32 R26, R5.reuse, 0x8, R12 ;  /* 0x00000008051aa825 */ /* 0x042fe200078e000c */
[----:B------:R-:W-:Y:S02]  /*02b0*/  CS2R R12, SRZ ;  /* 0x00000000000c7805 */ /* 0x000fe4000001ff00 */
[----:B------:R0:W5:Y:S04]  /*02c0*/  @!P3 LDG.E.64 R14, desc[UR4][R28.64] ;  /* 0x000000041c0eb981 */ /* 0x000168000c1e1b00 */
[----:B------:R0:W5:Y:S01]  /*02d0*/  @!P3 LDG.E.64 R16, desc[UR4][R30.64] ;  /* 0x000000041e10b981 */ /* 0x000162000c1e1b00 */
[----:B------:R-:W-:-:S03]  /*02e0*/  @!P2 IMAD.WIDE.U32 R8, R5, 0x8, R8 ;  /* 0x000000080508a825 */ /* 0x000fc600078e0008 */
[----:B------:R0:W5:Y:S04]  /*02f0*/  @!P1 LDG.E.64 R12, desc[UR4][R24.64] ;  /* 0x00000004180c9981 */ /* 0x000168000c1e1b00 */
[----:B------:R0:W5:Y:S04]  /*0300*/  @!P2 LDG.E.64 R18, desc[UR4][R26.64] ;  /* 0x000000041a12a981 */ /* 0x000168000c1e1b00 */
[----:B------:R0:W5:Y:S01]  /*0310*/  @!P2 LDG.E.64 R20, desc[UR4][R8.64] ;  /* 0x000000040814a981 */ /* 0x000162000c1e1b00 */
[----:B------:R-:W-:Y:S01]  /*0320*/  ISETP.GE.AND P0, PT, R4, R3, PT ;  /* 0x000000030400720c */ /* 0x000fe20003f06270 */
[----:B------:R-:W-:-:S12]  /*0330*/  BSSY.RECONVERGENT B0, `(.L_x_54788) ;  /* 0x000004a000007945 */ /* 0x000fd80003800200 */
[----:B0-----:R-:W-:Y:S05]  /*0340*/  @P0 BRA `(.L_x_54789) ;  /* 0x0000000400200947 */ /* 0x001fea0003800000 */
[----:B-----5:R-:W-:Y:S01]  /*0350*/  SHF.R.U32.HI R0, RZ, 0x14, R7 ;  /* 0x00000014ff007819 */ /* 0x020fe20000011607 */
[----:B------:R-:W-:Y:S01]  /*0360*/  DSETP.NEU.AND P2, PT, R40, RZ, PT ;  /* 0x000000ff2800722a */ /* 0x000fe20003f4d000 */
        /* <DEDUP_REMOVED lines=20> */
[----:B------:R-:W-:Y:S05]  /*04b0*/  CALL.REL.NOINC `($_ZN2at6native27unrolled_elementwise_kernelIZZZNS0_50_GLOBAL__N__2680c7bb_12_PowKernel_cu_7dd49032_300324pow_tensor_tensor_kernelERNS_18TensorIteratorBaseEENKUlvE_clEvENKUlvE4_clEvEUlddE_St5arrayIPcLm3EELi4E23TrivialOffsetCalculatorILi2EjESB_ILi1EjENS0_6memory15LoadWithoutCastENSE_16StoreWithoutCastEEEviT_T0_T2_T3_T4_T5_$__internal_accurate_pow) ;  /* 0x0000001400047944 */ /* 0x000fea0003c00000 */
[----:B------:R-:W-:Y:S05]  /*04c0*/  BSYNC.RECONVERGENT B2 ;  /* 0x0000000000027941 */ /* 0x000fea0003800200 */
.L_x_54792:
        /* <DEDUP_REMOVED lines=10> */
.L_x_54791:
[----:B------:R-:W-:Y:S05]  /*0570*/  BSYNC.RECONVERGENT B1 ;  /* 0x0000000000017941 */ /* 0x000fea0003800200 */
.L_x_54790:
        /* <DEDUP_REMOVED lines=19> */
.L_x_54795:
        /* <DEDUP_REMOVED lines=11> */
.L_x_54794:
[----:B------:R-:W-:Y:S05]  /*0760*/  BSYNC.RECONVERGENT B1 ;  /* 0x0000000000017941 */ /* 0x000fea0003800200 */
.L_x_54793:
[----:B------:R-:W-:Y:S02]  /*0770*/  DSETP.NEU.AND P1, PT, R6, RZ, PT ;  /* 0x000000ff0600722a */ /* 0x000fe40003f2d000 */
[----:B------:R-:W-:-:S04]  /*0780*/  DSETP.NEU.AND P0, PT, R40, 1, PT ;  /* 0x3ff000002800742a */ /* 0x000fc80003f0d000 */
[----:B------:R-:W-:Y:S02]  /*0790*/  FSEL R6, R8, RZ, P1 ;  /* 0x000000ff08067208 */ /* 0x000fe40000800000 */
[----:B------:R-:W-:Y:S02]  /*07a0*/  FSEL R7, R9, 1.875, P1 ;  /* 0x3ff0000009077808 */ /* 0x000fe40000800000 */
[----:B------:R-:W-:Y:S02]  /*07b0*/  FSEL R6, R6, RZ, P0 ;  /* 0x000000ff06067208 */ /* 0x000fe40000000000 */
[----:B------:R-:W-:-:S07]  /*07c0*/  FSEL R7, R7, 1.875, P0 ;  /* 0x3ff0000007077808 */ /* 0x000fce0000000000 */
.L_x_54789:
[----:B------:R-:W-:Y:S05]  /*07d0*/  BSYNC.RECONVERGENT B0 ;  /* 0x0000000000007941 */ /* 0x000fea0003800200 */
.L_x_54788:
[----:B------:R-:W-:Y:S01]  /*07e0*/  VIADD R8, R4, 0x80 ;  /* 0x0000008004087836 */ /* 0x000fe20000000000 */
[----:B------:R-:W-:Y:S04]  /*07f0*/  BSSY.RECONVERGENT B0, `(.L_x_54796) ;  /* 0x000004d000007945 */ /* 0x000fe80003800200 */
[----:B------:R-:W-:-:S13]  /*0800*/  ISETP.GE.AND P0, PT, R8, R3, PT ;  /* 0x000000030800720c */ /* 0x000fda0003f06270 */
[----:B------:R-:W-:Y:S05]  /*0810*/  @P0 BRA `(.L_x_54797) ;  /* 0x0000000400280947 */ /* 0x000fea0003800000 */
[----:B-----5:R-:W-:Y:S01]  /*0820*/  SHF.R.U32.HI R0, RZ, 0x14, R13 ;  /* 0x00000014ff007819 */ /* 0x020fe2000001160d */
        /* <DEDUP_REMOVED lines=16> */
[----:B------:R-:W-:Y:S05]  /*0930*/  CALL.REL.NOINC `($_ZN2at6native27unrolled_elementwise_kernelIZZZNS0_50_GLOBAL__N__2680c7bb_12_PowKernel_cu_7dd49032_300324pow_tensor_tensor_kernelERNS_18TensorIteratorBaseEENKUlvE_clEvENKUlvE4_clEvEUlddE_St5arrayIPcLm3EELi4E23TrivialOffsetCalculatorILi2EjESB_ILi1EjENS0_6memory15LoadWithoutCastENSE_16StoreWithoutCastEEEviT_T0_T2_T3_T4_T5_$__internal_accurate_pow) ;  /* 0x0000000c00e47944 */ /* 0x000fea0003c00000 */
[----:B------:R-:W-:Y:S05]  /*0940*/  BSYNC.RECONVERGENT B2 ;  /* 0x0000000000027941 */ /* 0x000fea0003800200 */
.L_x_54800:
        /* <DEDUP_REMOVED lines=11> */
.L_x_54799:
[----:B------:R-:W-:Y:S01]  /*0a00*/  ISETP.GE.AND P1, PT, R13, RZ, PT ;  /* 0x000000ff0d00720c */ /* 0x000fe20003f26270 */
[----:B------:R-:W-:Y:S01]  /*0a10*/  DSETP.NEU.AND P0, PT, |R12|, 0.5, !P0 ;  /* 0x3fe000000c00742a */ /* 0x000fe2000470d200 */
[----:B------:R-:W-:-:S05]  /*0a20*/  IMAD.MOV.U32 R22, RZ, RZ, RZ ;  /* 0x000000ffff167224 */ /* 0x000fca00078e00ff */
[----:B------:R-:W-:-:S06]  /*0a30*/  SEL R23, R11, RZ, P0 ;  /* 0x000000ff0b177207 */ /* 0x000fcc0000000000 */
[----:B------:R-:W-:-:S07]  /*0a40*/  @!P1 LOP3.LUT R23, R23, 0x7ff00000, RZ, 0xfc, !PT ;  /* 0x7ff0000017179812 */ /* 0x000fce00078efcff */
.L_x_54801:
[----:B------:R-:W-:Y:S05]  /*0a50*/  BSYNC.RECONVERGENT B1 ;  /* 0x0000000000017941 */ /* 0x000fea0003800200 */
.L_x_54798:
        /* <DEDUP_REMOVED lines=22> */
.L_x_54805:
        /* <DEDUP_REMOVED lines=8> */
.L_x_54804:
[----:B------:R-:W-:-:S11]  /*0c40*/  DADD R22, R12, R10 ;  /* 0x000000000c167229 */ /* 0x000fd6000000000a */
.L_x_54803:
[----:B------:R-:W-:Y:S05]  /*0c50*/  BSYNC.RECONVERGENT B1 ;  /* 0x0000000000017941 */ /* 0x000fea0003800200 */
.L_x_54802:
[----:B------:R-:W-:Y:S02]  /*0c60*/  DSETP.NEU.AND P1, PT, R12, RZ, PT ;  /* 0x000000ff0c00722a */ /* 0x000fe40003f2d000 */
[----:B------:R-:W-:-:S04]  /*0c70*/  DSETP.NEU.AND P0, PT, R10, 1, PT ;  /* 0x3ff000000a00742a */ /* 0x000fc80003f0d000 */
[----:B------:R-:W-:Y:S02]  /*0c80*/  FSEL R10, R22, RZ, P1 ;  /* 0x000000ff160a7208 */ /* 0x000fe40000800000 */
[----:B------:R-:W-:Y:S02]  /*0c90*/  FSEL R11, R23, 1.875, P1 ;  /* 0x3ff00000170b7808 */ /* 0x000fe40000800000 */
[----:B------:R-:W-:Y:S02]  /*0ca0*/  FSEL R10, R10, RZ, P0 ;  /* 0x000000ff0a0a7208 */ /* 0x000fe40000000000 */
[----:B------:R-:W-:-:S07]  /*0cb0*/  FSEL R11, R11, 1.875, P0 ;  /* 0x3ff000000b0b7808 */ /* 0x000fce0000000000 */
.L_x_54797:
[----:B------:R-:W-:Y:S05]  /*0cc0*/  BSYNC.RECONVERGENT B0 ;  /* 0x0000000000007941 */ /* 0x000fea0003800200 */
.L_x_54796:
        /* <DEDUP_REMOVED lines=23> */
.L_x_54810:
        /* <DEDUP_REMOVED lines=11> */
.L_x_54809:
[----:B------:R-:W-:Y:S01]  /*0ef0*/  ISETP.GE.AND P1, PT, R17, RZ, PT ;  /* 0x000000ff1100720c */ /* 0x000fe20003f26270 */
[----:B------:R-:W-:Y:S01]  /*0f00*/  DSETP.NEU.AND P0, PT, |R16|, 0.5, !P0 ;  /* 0x3fe000001000742a */ /* 0x000fe2000470d200 */
[----:B------:R-:W-:-:S05]  /*0f10*/  IMAD.MOV.U32 R12, RZ, RZ, RZ ;  /* 0x000000ffff0c7224 */ /* 0x000fca00078e00ff */
[----:B------:R-:W-:-:S06]  /*0f20*/  SEL R13, R15, RZ, P0 ;  /* 0x000000ff0f0d7207 */ /* 0x000fcc0000000000 */
[----:B------:R-:W-:-:S07]  /*0f30*/  @!P1 LOP3.LUT R13, R13, 0x7ff00000, RZ, 0xfc, !PT ;  /* 0x7ff000000d0d9812 */ /* 0x000fce00078efcff */
.L_x_54811:
[----:B------:R-:W-:Y:S05]  /*0f40*/  BSYNC.RECONVERGENT B1 ;  /* 0x0000000000017941 */ /* 0x000fea0003800200 */
.L_x_54808:
        /* <DEDUP_REMOVED lines=22> */
.L_x_54815:
        /* <DEDUP_REMOVED lines=8> */
.L_x_54814:
[----:B------:R-:W-:-:S11]  /*1130*/  DADD R12, R16, R14 ;  /* 0x00000000100c7229 */ /* 0x000fd6000000000e */
.L_x_54813:
[----:B------:R-:W-:Y:S05]  /*1140*/  BSYNC.RECONVERGENT B1 ;  /* 0x0000000000017941 */ /* 0x000fea0003800200 */
.L_x_54812:
[----:B------:R-:W-:Y:S02]  /*1150*/  DSETP.NEU.AND P1, PT, R16, RZ, PT ;  /* 0x000000ff1000722a */ /* 0x000fe40003f2d000 */
[----:B------:R-:W-:-:S04]  /*1160*/  DSETP.NEU.AND P0, PT, R14, 1, PT ;  /* 0x3ff000000e00742a */ /* 0x000fc80003f0d000 */
[----:B------:R-:W-:Y:S02]  /*1170*/  FSEL R12, R12, RZ, P1 ;  /* 0x000000ff0c0c7208 */ /* 0x000fe40000800000 */
[----:B------:R-:W-:Y:S02]  /*1180*/  FSEL R13, R13, 1.875, P1 ;  /* 0x3ff000000d0d7808 */ /* 0x000fe40000800000 */
[----:B------:R-:W-:Y:S02]  /*1190*/  FSEL R12, R12, RZ, P0 ;  /* 0x000000ff0c0c7208 */ /* 0x000fe40000000000 */
[----:B------:R-:W-:-:S07]  /*11a0*/  FSEL R13, R13, 1.875, P0 ;  /* 0x3ff000000d0d7808 */ /* 0x000fce0000000000 */
.L_x_54807:
[----:B------:R-:W-:Y:S05]  /*11b0*/  BSYNC.RECONVERGENT B0 ;  /* 0x0000000000007941 */ /* 0x000fea0003800200 */
.L_x_54806:
        /* <DEDUP_REMOVED lines=23> */
.L_x_54820:
        /* <DEDUP_REMOVED lines=11> */
.L_x_54819:
[----:B------:R-:W-:Y:S01]  /*13e0*/  ISETP.GE.AND P1, PT, R21, RZ, PT ;  /* 0x000000ff1500720c */ /* 0x000fe20003f26270 */
[----:B------:R-:W-:Y:S01]  /*13f0*/  DSETP.NEU.AND P0, PT, |R20|, 0.5, !P0 ;  /* 0x3fe000001400742a */ /* 0x000fe2000470d200 */
[----:B------:R-:W-:-:S05]  /*1400*/  IMAD.MOV.U32 R14, RZ, RZ, RZ ;  /* 0x000000ffff0e7224 */ /* 0x000fca00078e00ff */
[----:B------:R-:W-:-:S06]  /*1410*/  SEL R15, R19, RZ, P0 ;  /* 0x000000ff130f7207 */ /* 0x000fcc0000000000 */
[----:B------:R-:W-:-:S07]  /*1420*/  @!P1 LOP3.LUT R15, R15, 0x7ff00000, RZ, 0xfc, !PT ;  /* 0x7ff000000f0f9812 */ /* 0x000fce00078efcff */
.L_x_54821:
[----:B------:R-:W-:Y:S05]  /*1430*/  BSYNC.RECONVERGENT B1 ;  /* 0x0000000000017941 */ /* 0x000fea0003800200 */
.L_x_54818:
        /* <DEDUP_REMOVED lines=22> */
.L_x_54825:
        /* <DEDUP_REMOVED lines=8> */
.L_x_54824:
[----:B------:R-:W-:-:S11]  /*1620*/  DADD R14, R20, R18 ;  /* 0x00000000140e7229 */ /* 0x000fd60000000012 */
.L_x_54823:
[----:B------:R-:W-:Y:S05]  /*1630*/  BSYNC.RECONVERGENT B1 ;  /* 0x0000000000017941 */ /* 0x000fea0003800200 */
.L_x_54822:
[----:B------:R-:W-:Y:S02]  /*1640*/  DSETP.NEU.AND P1, PT, R20, RZ, PT ;  /* 0x000000ff1400722a */ /* 0x000fe40003f2d000 */
[----:B------:R-:W-:-:S04]  /*1650*/  DSETP.NEU.AND P0, PT, R18, 1, PT ;  /* 0x3ff000001200742a */ /* 0x000fc80003f0d000 */
[----:B------:R-:W-:Y:S02]  /*1660*/  FSEL R0, R14, RZ, P1 ;  /* 0x000000ff0e007208 */ /* 0x000fe40000800000 */
[----:B------:R-:W-:Y:S02]  /*1670*/  FSEL R14, R15, 1.875, P1 ;  /* 0x3ff000000f0e7808 */ /* 0x000fe40000800000 */
[----:B------:R-:W-:Y:S02]  /*1680*/  FSEL R0, R0, RZ, P0 ;  /* 0x000000ff00007208 */ /* 0x000fe40000000000 */
[----:B------:R-:W-:-:S07]  /*1690*/  FSEL R5, R14, 1.875, P0 ;  /* 0x3ff000000e057808 */ /* 0x000fce0000000000 */
.L_x_54817:
[----:B------:R-:W-:Y:S05]  /*16a0*/  BSYNC.RECONVERGENT B0 ;  /* 0x0000000000007941 */ /* 0x000fea0003800200 */
.L_x_54816:
[----:B------:R-:W-:Y:S01]  /*16b0*/  ISETP.GE.AND P0, PT, R4, R3, PT ;  /* 0x000000030400720c */ /* 0x000fe20003f06270 */
[----:B------:R-:W-:Y:S04]  /*16c0*/  BSSY.RECONVERGENT B0, `(.L_x_54826) ;  /* 0x0000017000007945 */ /* 0x000fe80003800200 */
[----:B------:R-:W-:Y:S08]  /*16d0*/  BSSY.RELIABLE B1, `(.L_x_54827) ;  /* 0x000000f000017945 */ /* 0x000ff00003800100 */
[----:B------:R-:W-:Y:S05]  /*16e0*/  @P0 BRA `(.L_x_54828) ;  /* 0x0000000000340947 */ /* 0x000fea0003800000 */
[----:B-----5:R-:W0:Y:S01]  /*16f0*/  LDC.64 R14, c[0x0][0x390] ;  /* 0x0000e400ff0e7b82 */ /* 0x020e220000000a00 */
[----:B------:R-:W-:Y:S02]  /*1700*/  IMAD R9, R2, 0x200, R4 ;  /* 0x0000020002097824 */ /* 0x000fe400078e0204 */
[----:B------:R-:W-:-:S05]  /*1710*/  IMAD.MOV.U32 R4, RZ, RZ, R8 ;  /* 0x000000ffff047224 */ /* 0x000fca00078e0008 */
[----:B------:R-:W-:-:S13]  /*1720*/  ISETP.GE.AND P0, PT, R4, R3, PT ;  /* 0x000000030400720c */ /* 0x000fda0003f06270 */
[----:B------:R-:W-:Y:S05]  /*1730*/  @P0 BREAK.RELIABLE B1 ;  /* 0x0000000000010942 */ /* 0x000fea0003800100 */
[----:B0-----:R-:W-:-:S05]  /*1740*/  IMAD.WIDE.U32 R14, R9, 0x8, R14 ;  /* 0x00000008090e7825 */ /* 0x001fca00078e000e */
[----:B------:R0:W-:Y:S01]  /*1750*/  STG.E.64 desc[UR4][R14.64], R6 ;  /* 0x000000060e007986 */ /* 0x0001e2000c101b04 */
[----:B------:R-:W-:Y:S05]  /*1760*/  @P0 BRA `(.L_x_54829) ;  /* 0x0000000000300947 */ /* 0x000fea0003800000 */
[----:B0-----:R-:W0:Y:S01]  /*1770*/  LDC.64 R6, c[0x0][0x390] ;  /* 0x0000e400ff067b82 */ /* 0x001e220000000a00 */
[----:B------:R-:W-:Y:S02]  /*1780*/  IMAD R9, R2, 0x200, R4 ;  /* 0x0000020002097824 */ /* 0x000fe400078e0204 */
[----:B------:R-:W-:Y:S02]  /*1790*/  VIADD R4, R4, 0x80 ;  /* 0x0000008004047836 */ /* 0x000fe40000000000 */
[----:B0-----:R-:W-:-:S05]  /*17a0*/  IMAD.WIDE.U32 R6, R9, 0x8, R6 ;  /* 0x0000000809067825 */ /* 0x001fca00078e0006 */
[----:B------:R0:W-:Y:S02]  /*17b0*/  STG.E.64 desc[UR4][R6.64], R10 ;  /* 0x0000000a06007986 */ /* 0x0001e4000c101b04 */
.L_x_54828:
[----:B------:R-:W-:Y:S05]  /*17c0*/  BSYNC.RELIABLE B1 ;  /* 0x0000000000017941 */ /* 0x000fea0003800100 */
.L_x_54827:
[----:B------:R-:W-:-:S13]  /*17d0*/  ISETP.GE.AND P0, PT, R4, R3, PT ;  /* 0x000000030400720c */ /* 0x000fda0003f06270 */
[----:B0----5:R-:W0:Y:S01]  /*17e0*/  @!P0 LDC.64 R6, c[0x0][0x390] ;  /* 0x0000e400ff068b82 */ /* 0x021e220000000a00 */
[----:B------:R-:W-:Y:S02]  /*17f0*/  @!P0 IMAD R9, R2, 0x200, R4 ;  /* 0x0000020002098824 */ /* 0x000fe400078e0204 */
[----:B------:R-:W-:Y:S02]  /*1800*/  @!P0 VIADD R4, R4, 0x80 ;  /* 0x0000008004048836 */ /* 0x000fe40000000000 */
[----:B0-----:R-:W-:-:S05]  /*1810*/  @!P0 IMAD.WIDE.U32 R6, R9, 0x8, R6 ;  /* 0x0000000809068825 */ /* 0x001fca00078e0006 */
[----:B------:R1:W-:Y:S02]  /*1820*/  @!P0 STG.E.64 desc[UR4][R6.64], R12 ;  /* 0x0000000c06008986 */ /* 0x0003e4000c101b04 */
.L_x_54829:
[----:B------:R-:W-:Y:S05]  /*1830*/  BSYNC.RECONVERGENT B0 ;  /* 0x0000000000007941 */ /* 0x000fea0003800200 */
.L_x_54826:
[----:B------:R-:W-:Y:S05]  /*1840*/  WARPSYNC.ALL ;  /* 0x0000000000007948 */ /* 0x000fea0003800000 */
[----:B------:R-:W-:-:S13]  /*1850*/  ISETP.GE.AND P0, PT, R4, R3, PT ;  /* 0x000000030400720c */ /* 0x000fda0003f06270 */
[----:B------:R-:W-:Y:S05]  /*1860*/  @P0 EXIT ;  /* 0x000000000000094d */ /* 0x000fea0003800000 */
[----:B01----:R-:W0:Y:S01]  /*1870*/  LDC.64 R6, c[0x0][0x390] ;  /* 0x0000e400ff067b82 */ /* 0x003e220000000a00 */
[----:B------:R-:W-:Y:S02]  /*1880*/  IMAD R3, R2, 0x200, R4 ;  /* 0x0000020002037824 */ /* 0x000fe400078e0204 */
[----:B------:R-:W-:Y:S02]  /*1890*/  IMAD.MOV.U32 R4, RZ, RZ, R0 ;  /* 0x000000ffff047224 */ /* 0x000fe400078e0000 */
[----:B0-----:R-:W-:-:S05]  /*18a0*/  IMAD.WIDE.U32 R2, R3, 0x8, R6 ;  /* 0x0000000803027825 */ /* 0x001fca00078e0006 */
[----:B------:R-:W-:Y:S01]  /*18b0*/  STG.E.64 desc[UR4][R2.64], R4 ;  /* 0x0000000402007986 */ /* 0x000fe2000c101b04 */
[----:B------:R-:W-:Y:S05]  /*18c0*/  EXIT ;  /* 0x000000000000794d */ /* 0x000fea0003800000 */
        .type           $_ZN2at6native27unrolled_elementwise_kernelIZZZNS0_50_GLOBAL__N__2680c7bb_12_PowKernel_cu_7dd49032_300324pow_tensor_tensor_kernelERNS_18TensorIteratorBaseEENKUlvE_clEvENKUlvE4_clEvEUlddE_St5arrayIPcLm3EELi4E23TrivialOffsetCalculatorILi2EjESB_ILi1EjENS0_6memory15LoadWithoutCastENSE_16StoreWithoutCastEEEviT_T0_T2_T3_T4_T5_$__internal_accurate_pow,@function
        .size           $_ZN2at6native27unrolled_elementwise_kernelIZZZNS0_50_GLOBAL__N__2680c7bb_12_PowKernel_cu_7dd49032_300324pow_tensor_tensor_kernelERNS_18TensorIteratorBaseEENKUlvE_clEvENKUlvE4_clEvEUlddE_St5arrayIPcLm3EELi4E23TrivialOffsetCalculatorILi2EjESB_ILi1EjENS0_6memory15LoadWithoutCastENSE_16StoreWithoutCastEEEviT_T0_T2_T3_T4_T5_$__internal_accurate_pow,(.L_x_68408 - $_ZN2at6native27unrolled_elementwise_kernelIZZZNS0_50_GLOBAL__N__2680c7bb_12_PowKernel_cu_7dd49032_300324pow_tensor_tensor_kernelERNS_18TensorIteratorBaseEENKUlvE_clEvENKUlvE4_clEvEUlddE_St5arrayIPcLm3EELi4E23TrivialOffsetCalculatorILi2EjESB_ILi1EjENS0_6memory15LoadWithoutCastENSE_16StoreWithoutCastEEEviT_T0_T2_T3_T4_T5_$__internal_accurate_pow)
$_ZN2at6native27unrolled_elementwise_kernelIZZZNS0_50_GLOBAL__N__2680c7bb_12_PowKernel_cu_7dd49032_300324pow_tensor_tensor_kernelERNS_18TensorIteratorBaseEENKUlvE_clEvENKUlvE4_clEvEUlddE_St5arrayIPcLm3EELi4E23TrivialOffsetCalculatorILi2EjESB_ILi1EjENS0_6memory15LoadWithoutCastENSE_16StoreWithoutCastEEEviT_T0_T2_T3_T4_T5_$__internal_accurate_pow:
[----:B------:R-:W-:Y:S01]  /*18d0*/  ISETP.GT.U32.AND P2, PT, R9, 0xfffff, PT ;  /* 0x000fffff0900780c */ /* 0x000fe20003f44070 */
[--C-:B------:R-:W-:Y:S01]  /*18e0*/  IMAD.MOV.U32 R23, RZ, RZ, R9.reuse ;  /* 0x000000ffff177224 */ /* 0x100fe200078e0009 */
[----:B------:R-:W-:Y:S01]  /*18f0*/  UMOV UR6, 0x7d2cafe2 ;  /* 0x7d2cafe200067882 */ /* 0x000fe20000000000 */
[----:B------:R-:W-:Y:S01]  /*1900*/  IMAD.MOV.U32 R24, RZ, RZ, RZ ;  /* 0x000000ffff187224 */ /* 0x000fe200078e00ff */
[----:B------:R-:W-:Y:S01]  /*1910*/  UMOV UR7, 0x3eb0f5ff ;  /* 0x3eb0f5ff00077882 */ /* 0x000fe20000000000 */
[----:B------:R-:W-:Y:S01]  /*1920*/  SHF.R.U32.HI R9, RZ, 0x14, R9 ;  /* 0x00000014ff097819 */ /* 0x000fe20000011609 */
[----:B------:R-:W-:Y:S01]  /*1930*/  IMAD.MOV.U32 R39, RZ, RZ, R5 ;  /* 0x000000ffff277224 */ /* 0x000fe200078e0005 */
[----:B------:R-:W-:Y:S01]  /*1940*/  UMOV UR8, 0x3b39803f ;  /* 0x3b39803f00087882 */ /* 0x000fe20000000000 */
[----:B------:R-:W-:Y:S02]  /*1950*/  UMOV UR9, 0x3c7abc9e ;  /* 0x3c7abc9e00097882 */ /* 0x000fe40000000000 */
[----:B------:R-:W-:-:S03]  /*1960*/  IMAD.SHL.U32 R5, R39, 0x2, RZ ;  /* 0x0000000227057824 */ /* 0x000fc600078e00ff */
[----:B------:R-:W-:-:S10]  /*1970*/  @!P2 DMUL R30, R22, 1.80143985094819840000e+16 ;  /* 0x43500000161ea828 */ /* 0x000fd40000000000 */
[----:B------:R-:W-:Y:S01]  /*1980*/  @!P2 IMAD.MOV.U32 R23, RZ, RZ, R31 ;  /* 0x000000ffff17a224 */ /* 0x000fe200078e001f */
[----:B------:R-:W-:Y:S01]  /*1990*/  @!P2 LEA.HI R9, R31, 0xffffffca, RZ, 0xc ;  /* 0xffffffca1f09a811 */ /* 0x000fe200078f60ff */
[----:B------:R-:W-:Y:S01]  /*19a0*/  @!P2 IMAD.MOV.U32 R22, RZ, RZ, R30 ;  /* 0x000000ffff16a224 */ /* 0x000fe200078e001e */
[----:B------:R-:W-:Y:S02]  /*19b0*/  ISETP.GT.U32.AND P2, PT, R5, -0x2000001, PT ;  /* 0xfdffffff0500780c */ /* 0x000fe40003f44070 */
[----:B------:R-:W-:Y:S01]  /*19c0*/  LOP3.LUT R23, R23, 0x800fffff, RZ, 0xc0, !PT ;  /* 0x800fffff17177812 */ /* 0x000fe200078ec0ff */
[----:B------:R-:W-:-:S03]  /*19d0*/  IMAD.MOV.U32 R28, RZ, RZ, R22 ;  /* 0x000000ffff1c7224 */ /* 0x000fc600078e0016 */
        /* <DEDUP_REMOVED lines=18> */
[----:B------:R-:W-:Y:S01]  /*1b00*/  UMOV UR7, 0x3ef3b20a ;  /* 0x3ef3b20a00077882 */ /* 0x000fe20000000000 */
[----:B------:R-:W-:-:S05]  /*1b10*/  DMUL R30, R26, R34 ;  /* 0x000000221a1e7228 */ /* 0x000fca0000000000 */
        /* <DEDUP_REMOVED lines=131> */
.L_x_54830:
[----:B------:R-:W-:Y:S01]  /*2350*/  DFMA R30, R30, R28, R28 ;  /* 0x0000001c1e1e722b */ /* 0x000fe2000000001c */
[----:B------:R-:W-:Y:S01]  /*2360*/  IMAD.MOV.U32 R24, RZ, RZ, R0 ;  /* 0x000000ffff187224 */ /* 0x000fe200078e0000 */
[----:B------:R-:W-:Y:S01]  /*2370*/  DSETP.NEU.AND P2, PT, |R28|, +INF , PT ;  /* 0x7ff000001c00742a */ /* 0x000fe20003f4d200 */
[----:B------:R-:W-:-:S07]  /*2380*/  IMAD.MOV.U32 R25, RZ, RZ, 0x0 ;  /* 0x00000000ff197424 */ /* 0x000fce00078e00ff */
[----:B------:R-:W-:Y:S02]  /*2390*/  FSEL R22, R28, R30, !P2 ;  /* 0x0000001e1c167208 */ /* 0x000fe40005000000 */
[----:B------:R-:W-:Y:S01]  /*23a0*/  FSEL R23, R29, R31, !P2 ;  /* 0x0000001f1d177208 */ /* 0x000fe20005000000 */
[----:B------:R-:W-:Y:S06]  /*23b0*/  RET.REL.NODEC R24 `(_ZN2at6native27unrolled_elementwise_kernelIZZZNS0_50_GLOBAL__N__2680c7bb_12_PowKernel_cu_7dd49032_300324pow_tensor_tensor_kernelERNS_18TensorIteratorBaseEENKUlvE_clEvENKUlvE4_clEvEUlddE_St5arrayIPcLm3EELi4E23TrivialOffsetCalculatorILi2EjESB_ILi1EjENS0_6memory15LoadWithoutCastENSE_16StoreWithoutCastEEEviT_T0_T2_T3_T4_T5_) ;  /* 0xffffffdc18107950 */ /* 0x000fec0003c3ffff */
.L_x_54831:
        /* <DEDUP_REMOVED lines=12> */
.L_x_68408:


//--------------------- .text._ZN2at6native29vectorized_elementwise_kernelILi2EZZZNS0_50_GLOBAL__N__2680c7bb_12_PowKernel_cu_7dd49032_300324pow_tensor_tensor_kernelERNS_18TensorIteratorBaseEENKUlvE_clEvENKUlvE4_clEvEUlddE_St5arrayIPcLm3EEEEviT0_T1_ --------------------------
	.section	.text._ZN2at6native29vectorized_elementwise_kernelILi2EZZZNS0_50_GLOBAL__N__2680c7bb_12_PowKernel_cu_7dd49032_300324pow_tensor_tensor_kernelERNS_18TensorIteratorBaseEENKUlvE_clEvENKUlvE4_clEvEUlddE_St5arrayIPcLm3EEEEviT0_T1_,"ax",@progbits
	.align	128
        .global         _ZN2at6native29vectorized_elementwise_kernelILi2EZZZNS0_50_GLOBAL__N__2680c7bb_12_PowKernel_cu_7dd49032_300324pow_tensor_tensor_kernelERNS_18TensorIteratorBaseEENKUlvE_clEvENKUlvE4_clEvEUlddE_St5arrayIPcLm3EEEEviT0_T1_
        .type           _ZN2at6native29vectorized_elementwise_kernelILi2EZZZNS0_50_GLOBAL__N__2680c7bb_12_PowKernel_cu_7dd49032_300324pow_tensor_tensor_kernelERNS_18TensorIteratorBaseEENKUlvE_clEvENKUlvE4_clEvEUlddE_St5arrayIPcLm3EEEEviT0_T1_,@function
        .size           _ZN2at6native29vectorized_elementwise_kernelILi2EZZZNS0_50_GLOBAL__N__2680c7bb_12_PowKernel_cu_7dd49032_300324pow_tensor_tensor_kernelERNS_18TensorIteratorBaseEENKUlvE_clEvENKUlvE4_clEvEUlddE_St5arrayIPcLm3EEEEviT0_T1_,(.L_x_68409 - _ZN2at6native29vectorized_elementwise_kernelILi2EZZZNS0_50_GLOBAL__N__2680c7bb_12_PowKernel_cu_7dd49032_300324pow_tensor_tensor_kernelERNS_18TensorIteratorBaseEENKUlvE_clEvENKUlvE4_clEvEUlddE_St5arrayIPcLm3EEEEviT0_T1_)
        .other          _ZN2at6native29vectorized_elementwise_kernelILi2EZZZNS0_50_GLOBAL__N__2680c7bb_12_PowKernel_cu_7dd49032_300324pow_tensor_tensor_kernelERNS_18TensorIteratorBaseEENKUlvE_clEvENKUlvE4_clEvEUlddE_St5arrayIPcLm3EEEEviT0_T1_,@"STO_CUDA_ENTRY STV_DEFAULT"
_ZN2at6native29vectorized_elementwise_kernelILi2EZZZNS0_50_GLOBAL__N__2680c7bb_12_PowKernel_cu_7dd49032_300324pow_tensor_tensor_kernelERNS_18TensorIteratorBaseEENKUlvE_clEvENKUlvE4_clEvEUlddE_St5arrayIPcLm3EEEEviT0_T1_:
.text._ZN2at6native29vectorized_elementwise_kernelILi2EZZZNS0_50_GLOBAL__N__2680c7bb_12_PowKernel_cu_7dd49032_300324pow_tensor_tensor_kernelERNS_18TensorIteratorBaseEENKUlvE_clEvENKUlvE4_clEvEUlddE_St5arrayIPcLm3EEEEviT0_T1_:
        /* <DEDUP_REMOVED lines=12> */
[----:B------:R-:W-:Y:S01]  /*00c0*/  @!P0 VIADD R0, R58, 0x80 ;  /* 0x000000803a008836 */ /* 0x000fe20000000000 */
[----:B------:R-:W0:Y:S04]  /*00d0*/  @!P0 LDC.64 R34, c[0x0][0x398] ;  /* 0x0000e600ff228b82 */ /* 0x000e280000000a00 */
[----:B------:R-:W-:-:S04]  /*00e0*/  ISETP.GE.U32.AND P6, PT, R0, R7, PT ;  /* 0x000000070000720c */ /* 0x000fc80003fc6070 */
[----:B------:R-:W1:Y:S09]  /*00f0*/  @!P0 LDC.64 R32, c[0x0][0x3a0] ;  /* 0x0000e800ff208b82 */ /* 0x000e720000000a00 */
[----:B------:R-:W-:Y:S01]  /*0100*/  @!P6 IMAD R9, R3, 0x400, R0 ;  /* 0x000004000309e824 */ /* 0x000fe200078e0200 */
[----:B------:R-:W2:Y:S01]  /*0110*/  @!P6 LDC.64 R16, c[0x0][0x398] ;  /* 0x0000e600ff10eb82 */ /* 0x000ea20000000a00 */
[----:B------:R-:W-:-:S05]  /*0120*/  @!P6 VIADD R0, R0, 0x80 ;  /* 0x000000800000e836 */ /* 0x000fca0000000000 */
[C---:B------:R-:W-:Y:S02]  /*0130*/  ISETP.GE.U32.AND P5, PT, R0.reuse, R7, PT ;  /* 0x000000070000720c */ /* 0x040fe40003fa6070 */
[----:B------:R-:W3:Y:S11]  /*0140*/  @!P6 LDC.64 R18, c[0x0][0x3a0] ;  /* 0x0000e800ff12eb82 */ /* 0x000ef60000000a00 */
[----:B------:R-:W-:Y:S01]  /*0150*/  @!P5 IMAD R29, R3, 0x400, R0 ;  /* 0x00000400031dd824 */ /* 0x000fe200078e0200 */
[----:B------:R-:W4:Y:S01]  /*0160*/  @!P5 LDC.64 R4, c[0x0][0x398] ;  /* 0x0000e600ff04db82 */ /* 0x000f220000000a00 */
[----:B------:R-:W-:-:S02]  /*0170*/  @!P5 VIADD R0, R0, 0x80 ;  /* 0x000000800000d836 */ /* 0x000fc40000000000 */
[----:B--2---:R-:W-:-:S03]  /*0180*/  @!P6 IMAD.WIDE.U32 R16, R9, 0x8, R16 ;  /* 0x000000080910e825 */ /* 0x004fc600078e0010 */
[----:B------:R-:W-:Y:S02]  /*0190*/  ISETP.GE.U32.AND P4, PT, R0, R7, PT ;  /* 0x000000070000720c */ /* 0x000fe40003f86070 */
[----:B------:R-:W2:Y:S01]  /*01a0*/  @!P5 LDC.64 R42, c[0x0][0x3a0] ;  /* 0x0000e800ff2adb82 */ /* 0x000ea20000000a00 */
[----:B---3--:R-:W-:Y:S01]  /*01b0*/  @!P6 IMAD.WIDE.U32 R18, R9, 0x8, R18 ;  /* 0x000000080912e825 */ /* 0x008fe200078e0012 */
[----:B------:R-:W-:-:S04]  /*01c0*/  CS2R R8, SRZ ;  /* 0x0000000000087805 */ /* 0x000fc8000001ff00 */
[----:B------:R-:W5:Y:S05]  /*01d0*/  @!P6 LDG.E.64 R10, desc[UR6][R18.64] ;  /* 0x00000006120ae981 */ /* 0x000f6a000c1e1b00 */
[----:B------:R-:W-:Y:S01]  /*01e0*/  @!P4 IMAD R47, R3, 0x400, R0 ;  /* 0x00000400032fc824 */ /* 0x000fe200078e0200 */
[----:B------:R-:W3:Y:S01]  /*01f0*/  @!P4 LDC.64 R44, c[0x0][0x398] ;  /* 0x0000e600ff2ccb82 */ /* 0x000ee20000000a00 */
[----:B------:R-:W-:Y:S01]  /*0200*/  @!P4 VIADD R0, R0, 0x80 ;  /* 0x000000800000c836 */ /* 0x000fe20000000000 */
[----:B------:R0:W5:Y:S01]  /*0210*/  @!P6 LDG.E.64 R8, desc[UR6][R16.64] ;  /* 0x000000061008e981 */ /* 0x000162000c1e1b00 */
[----:B----4-:R-:W-:-:S03]  /*0220*/  @!P5 IMAD.WIDE.U32 R20, R29, 0x8, R4 ;  /* 0x000000081d14d825 */ /* 0x010fc600078e0004 */
[C---:B------:R-:W-:Y:S02]  /*0230*/  ISETP.GE.U32.AND P3, PT, R0.reuse, R7, PT ;  /* 0x000000070000720c */ /* 0x040fe40003f66070 */
[----:B------:R-:W4:Y:S01]  /*0240*/  @!P4 LDC.64 R22, c[0x0][0x3a0] ;  /* 0x0000e800ff16cb82 */ /* 0x000f220000000a00 */
[C---:B------:R-:W-:Y:S01]  /*0250*/  @!P0 IMAD R5, R3.reuse, 0x400, R58 ;  /* 0x0000040003058824 */ /* 0x040fe200078e023a */
[----:B------:R1:W5:Y:S09]  /*0260*/  @!P5 LDG.E.64 R12, desc[UR6][R20.64] ;  /* 0x00000006140cd981 */ /* 0x000372000c1e1b00 */
[----:B------:R-:W-:Y:S01]  /*0270*/  @!P3 IMAD R51, R3, 0x400, R0 ;  /* 0x000004000333b824 */ /* 0x000fe200078e0200 */
[----:B------:R-:W0:Y:S01]  /*0280*/  @!P3 LDC.64 R24, c[0x0][0x398] ;  /* 0x0000e600ff18bb82 */ /* 0x000e220000000a00 */
[----:B------:R-:W-:-:S05]  /*0290*/  @!P3 VIADD R0, R0, 0x80 ;  /* 0x000000800000b836 */ /* 0x000fca0000000000 */
[C---:B------:R-:W-:Y:S02]  /*02a0*/  ISETP.GE.U32.AND P2, PT, R0.reuse, R7, PT ;  /* 0x000000070000720c */ /* 0x040fe40003f46070 */
[----:B------:R-:W1:Y:S11]  /*02b0*/  @!P3 LDC.64 R14, c[0x0][0x3a0] ;  /* 0x0000e800ff0ebb82 */ /* 0x000e760000000a00 */
[----:B------:R-:W-:Y:S01]  /*02c0*/  @!P2 IMAD R2, R3, 0x400, R0 ;  /* 0x000004000302a824 */ /* 0x000fe200078e0200 */
[----:B------:R-:W3:Y:S01]  /*02d0*/  @!P2 LDC.64 R26, c[0x0][0x398] ;  /* 0x0000e600ff1aab82 */ /* 0x000ee20000000a00 */
[----:B------:R-:W-:-:S05]  /*02e0*/  @!P2 VIADD R0, R0, 0x80 ;  /* 0x000000800000a836 */ /* 0x000fca0000000000 */
[----:B------:R-:W-:-:S13]  /*02f0*/  ISETP.GE.U32.AND P1, PT, R0, R7, PT ;  /* 0x000000070000720c */ /* 0x000fda0003f26070 */
[----:B------:R-:W-:Y:S01]  /*0300*/  @!P1 IMAD R4, R3, 0x400, R0 ;  /* 0x0000040003049824 */ /* 0x000fe200078e0200 */
[----:B------:R-:W4:Y:S01]  /*0310*/  @!P1 LDC.64 R30, c[0x0][0x398] ;  /* 0x0000e600ff1e9b82 */ /* 0x000f220000000a00 */
[----:B------:R-:W-:-:S05]  /*0320*/  @!P1 VIADD R0, R0, 0x80 ;  /* 0x0000008000009836 */ /* 0x000fca0000000000 */
[----:B------:R-:W-:Y:S02]  /*0330*/  ISETP.GE.U32.AND P6, PT, R0, R7, PT ;  /* 0x000000070000720c */ /* 0x000fe40003fc6070 */
[----:B------:R-:W3:Y:S08]  /*0340*/  @!P2 LDC.64 R6, c[0x0][0x3a0] ;  /* 0x0000e800ff06ab82 */ /* 0x000ef00000000a00 */
[----:B------:R-:W3:Y:S08]  /*0350*/  @!P1 LDC.64 R40, c[0x0][0x3a0] ;  /* 0x0000e800ff289b82 */ /* 0x000ef00000000a00 */
[----:B------:R-:W3:Y:S08]  /*0360*/  @!P6 LDC.64 R38, c[0x0][0x398] ;  /* 0x0000e600ff26eb82 */ /* 0x000ef00000000a00 */
[----:B------:R-:W3:Y:S01]  /*0370*/  @!P6 LDC.64 R36, c[0x0][0x3a0] ;  /* 0x0000e800ff24eb82 */ /* 0x000ee20000000a00 */
[----:B0-----:R-:W-:-:S04]  /*0380*/  @!P3 IMAD.WIDE.U32 R48, R51, 0x8, R24 ;  /* 0x000000083330b825 */ /* 0x001fc800078e0018 */
[----:B-1----:R-:W-:Y:S01]  /*0390*/  @!P3 IMAD.WIDE.U32 R50, R51, 0x8, R14 ;  /* 0x000000083332b825 */ /* 0x002fe200078e000e */
[----:B------:R-:W-:-:S03]  /*03a0*/  CS2R R14, SRZ ;  /* 0x00000000000e7805 */ /* 0x000fc6000001ff00 */
[----:B--2---:R-:W-:-:S04]  /*03b0*/  @!P5 IMAD.WIDE.U32 R42, R29, 0x8, R42 ;  /* 0x000000081d2ad825 */ /* 0x004fc800078e002a */
[----:B----4-:R-:W-:Y:S01]  /*03c0*/  @!P1 IMAD.WIDE.U32 R56, R4, 0x8, R30 ;  /* 0x0000000804389825 */ /* 0x010fe200078e001e */
[----:B------:R0:W5:Y:S03]  /*03d0*/  @!P5 LDG.E.64 R14, desc[UR6][R42.64] ;  /* 0x000000062a0ed981 */ /* 0x000166000c1e1b00 */
[----:B------:R-:W-:Y:S02]  /*03e0*/  @!P6 IMAD R31, R3, 0x400, R0 ;  /* 0x00000400031fe824 */ /* 0x000fe400078e0200 */
[----:B---3--:R-:W-:Y:S01]  /*03f0*/  @!P2 IMAD.WIDE.U32 R52, R2, 0x8, R26 ;  /* 0x000000080234a825 */ /* 0x008fe200078e001a */
[----:B------:R-:W-:-:S03]  /*0400*/  CS2R R16, SRZ ;  /* 0x0000000000107805 */ /* 0x000fc6000001ff00 */
[----:B------:R-:W-:Y:S01]  /*0410*/  @!P2 IMAD.WIDE.U32 R54, R2, 0x8, R6 ;  /* 0x000000080236a825 */ /* 0x000fe200078e0006 */
[----:B------:R-:W-:Y:S02]  /*0420*/  CS2R R18, SRZ ;  /* 0x0000000000127805 */ /* 0x000fe4000001ff00 */
[----:B------:R-:W-:Y:S01]  /*0430*/  CS2R R20, SRZ ;  /* 0x0000000000147805 */ /* 0x000fe2000001ff00 */
[----:B------:R-:W-:Y:S01]  /*0440*/  @!P4 IMAD.WIDE.U32 R44, R47, 0x8, R44 ;  /* 0x000000082f2cc825 */ /* 0x000fe200078e002c */
[----:B------:R-:W-:Y:S02]  /*0450*/  CS2R R24, SRZ ;  /* 0x0000000000187805 */ /* 0x000fe4000001ff00 */
[----:B------:R-:W-:Y:S01]  /*0460*/  CS2R R26, SRZ ;  /* 0x00000000001a7805 */ /* 0x000fe2000001ff00 */
[----:B0-----:R-:W-:Y:S01]  /*0470*/  @!P1 IMAD.WIDE.U32 R42, R4, 0x8, R40 ;  /* 0x00000008042a9825 */ /* 0x001fe200078e0028 */
[----:B------:R-:W-:Y:S01]  /*0480*/  CS2R R28, SRZ ;  /* 0x00000000001c7805 */ /* 0x000fe2000001ff00 */
[----:B------:R0:W5:Y:S02]  /*0490*/  @!P4 LDG.E.64 R16, desc[UR6][R44.64] ;  /* 0x000000062c10c981 */ /* 0x000164000c1e1b00 */
[----:B------:R-:W-:Y:S01]  /*04a0*/  @!P0 IMAD.WIDE.U32 R2, R5, 0x8, R34 ;  /* 0x0000000805028825 */ /* 0x000fe200078e0022 */
[----:B------:R-:W-:Y:S01]  /*04b0*/  CS2R R34, SRZ ;  /* 0x0000000000227805 */ /* 0x000fe2000001ff00 */
[----:B------:R0:W5:Y:S02]  /*04c0*/  @!P3 LDG.E.64 R20, desc[UR6][R48.64] ;  /* 0x000000063014b981 */ /* 0x000164000c1e1b00 */
[----:B------:R-:W-:Y:S01]  /*04d0*/  @!P4 IMAD.WIDE.U32 R46, R47, 0x8, R22 ;  /* 0x000000082f2ec825 */ /* 0x000fe200078e0016 */
[----:B------:R-:W-:Y:S01]  /*04e0*/  CS2R R22, SRZ ;  /* 0x0000000000167805 */ /* 0x000fe2000001ff00 */
[----:B------:R0:W5:Y:S02]  /*04f0*/  @!P2 LDG.E.64 R24, desc[UR6][R52.64] ;  /* 0x000000063418a981 */ /* 0x000164000c1e1b00 */
[C---:B------:R-:W-:Y:S01]  /*0500*/  @!P6 IMAD.WIDE.U32 R6, R31.reuse, 0x8, R38 ;  /* 0x000000081f06e825 */ /* 0x040fe200078e0026 */
[----:B------:R-:W-:Y:S01]  /*0510*/  CS2R R38, SRZ ;  /* 0x0000000000267805 */ /* 0x000fe2000001ff00 */
[----:B------:R0:W5:Y:S02]  /*0520*/  @!P4 LDG.E.64 R18, desc[UR6][R46.64] ;  /* 0x000000062e12c981 */ /* 0x000164000c1e1b00 */
[----:B------:R-:W-:Y:S01]  /*0530*/  @!P6 IMAD.WIDE.U32 R40, R31, 0x8, R36 ;  /* 0x000000081f28e825 */ /* 0x000fe200078e0024 */
[----:B------:R-:W-:-:S02]  /*0540*/  CS2R R30, SRZ ;  /* 0x00000000001e7805 */ /* 0x000fc4000001ff00 */
[----:B------:R-:W-:Y:S01]  /*0550*/  CS2R R36, SRZ ;  /* 0x0000000000247805 */ /* 0x000fe2000001ff00 */
[----:B------:R0:W5:Y:S01]  /*0560*/  @!P3 LDG.E.64 R22, desc[UR6][R50.64] ;  /* 0x000000063216b981 */ /* 0x000162000c1e1b00 */
[----:B------:R-:W-:Y:S01]  /*0570*/  @!P0 IMAD.WIDE.U32 R4, R5, 0x8, R32 ;  /* 0x0000000805048825 */ /* 0x000fe200078e0020 */
[----:B------:R-:W-:Y:S02]  /*0580*/  CS2R R32, SRZ ;  /* 0x0000000000207805 */ /* 0x000fe4000001ff00 */
[----:B------:R0:W5:Y:S04]  /*0590*/  @!P2 LDG.E.64 R26, desc[UR6][R54.64] ;  /* 0x00000006361aa981 */ /* 0x000168000c1e1b00 */
[----:B------:R0:W5:Y:S04]  /*05a0*/  @!P1 LDG.E.64 R28, desc[UR6][R56.64] ;  /* 0x00000006381c9981 */ /* 0x000168000c1e1b00 */
[----:B------:R0:W5:Y:S04]  /*05b0*/  @!P1 LDG.E.64 R30, desc[UR6][R42.64] ;  /* 0x000000062a1e9981 */ /* 0x000168000c1e1b00 */
[----:B------:R0:W5:Y:S04]  /*05c0*/  @!P6 LDG.E.64 R32, desc[UR6][R6.64] ;  /* 0x000000060620e981 */ /* 0x000168000c1e1b00 */
[----:B------:R0:W5:Y:S04]  /*05d0*/  @!P6 LDG.E.64 R34, desc[UR6][R40.64] ;  /* 0x000000062822e981 */ /* 0x000168000c1e1b00 */
[----:B------:R0:W5:Y:S04]  /*05e0*/  @!P0 LDG.E.64 R36, desc[UR6][R2.64] ;  /* 0x0000000602248981 */ /* 0x000168000c1e1b00 */
[----:B------:R0:W5:Y:S01]  /*05f0*/  @!P0 LDG.E.64 R38, desc[UR6][R4.64] ;  /* 0x0000000604268981 */ /* 0x000162000c1e1b00 */
[----:B------:R-:W-:Y:S04]  /*0600*/  BSSY.RECONVERGENT B0, `(.L_x_54833) ;  /* 0x000004b000007945 */ /* 0x000fe80003800200 */
[----:B------:R-:W-:Y:S05]  /*0610*/  @P0 BRA `(.L_x_54834) ;  /* 0x0000000400240947 */ /* 0x000fea0003800000 */
[----:B-----5:R-:W-:Y:S01]  /*0620*/  SHF.R.U32.HI R0, RZ, 0x14, R39 ;  /* 0x00000014ff007819 */ /* 0x020fe20000011627 */
[----:B------:R-:W-:Y:S01]  /*0630*/  DSETP.NEU.AND P1, PT, R36, RZ, PT ;  /* 0x000000ff2400722a */ /* 0x000fe20003f2d000 */
[----:B------:R-:W-:Y:S02]  /*0640*/  BSSY.RECONVERGENT B1, `(.L_x_54835) ;  /* 0x0000021000017945 */ /* 0x000fe40003800200 */
[----:B------:R-:W-:-:S03]  /*0650*/  LOP3.LUT R0, R0, 0x7ff, RZ, 0xc0, !PT ;  /* 0x000007ff00007812 */ /* 0x000fc600078ec0ff */
[----:B------:R-:W-:Y:S02]  /*0660*/  ISETP.GE.OR P3, PT, R39, RZ, P1 ;  /* 0x000000ff2700720c */ /* 0x000fe40000f66670 */
[----:B0-----:R-:W-:-:S05]  /*0670*/  VIADD R3, R0, 0xfffffc0c ;  /* 0xfffffc0c00037836 */ /* 0x001fca0000000000 */
        /* <DEDUP_REMOVED lines=15> */
[----:B------:R-:W-:Y:S02]  /*0770*/  IMAD.MOV.U32 R5, RZ, RZ, R6 ;  /* 0x000000ffff057224 */ /* 0x000fe400078e0006 */
[----:B------:R-:W-:-:S07]  /*0780*/  IMAD.MOV.U32 R3, RZ, RZ, R7 ;  /* 0x000000ffff037224 */ /* 0x000fce00078e0007 */
[----:B------:R-:W-:Y:S05]  /*0790*/  CALL.REL.NOINC `($_ZN2at6native29vectorized_elementwise_kernelILi2EZZZNS0_50_GLOBAL__N__2680c7bb_12_PowKernel_cu_7dd49032_300324pow_tensor_tensor_kernelERNS_18TensorIteratorBaseEENKUlvE_clEvENKUlvE4_clEvEUlddE_St5arrayIPcLm3EEEEviT0_T1_$__internal_accurate_pow) ;  /* 0x0000005000bc7944 */ /* 0x000fea0003c00000 */
[----:B------:R-:W-:Y:S05]  /*07a0*/  BSYNC.RECONVERGENT B2 ;  /* 0x0000000000027941 */ /* 0x000fea0003800200 */
.L_x_54837:
        /* <DEDUP_REMOVED lines=10> */
.L_x_54836:
[----:B------:R-:W-:Y:S05]  /*0850*/  BSYNC.RECONVERGENT B1 ;  /* 0x0000000000017941 */ /* 0x000fea0003800200 */
.L_x_54835:
        /* <DEDUP_REMOVED lines=19> */
.L_x_54840:
        /* <DEDUP_REMOVED lines=11> */
.L_x_54839:
[----:B------:R-:W-:Y:S05]  /*0a40*/  BSYNC.RECONVERGENT B1 ;  /* 0x0000000000017941 */ /* 0x000fea0003800200 */
.L_x_54838:
[----:B------:R-:W-:Y:S02]  /*0a50*/  DSETP.NEU.AND P1, PT, R38, RZ, PT ;  /* 0x000000ff2600722a */ /* 0x000fe40003f2d000 */
[----:B------:R-:W-:-:S04]  /*0a60*/  DSETP.NEU.AND P0, PT, R36, 1, PT ;  /* 0x3ff000002400742a */ /* 0x000fc80003f0d000 */
[----:B------:R-:W-:Y:S02]  /*0a70*/  FSEL R57, R2, RZ, P1 ;  /* 0x000000ff02397208 */ /* 0x000fe40000800000 */
[----:B------:R-:W-:Y:S02]  /*0a80*/  FSEL R56, R3, 1.875, P1 ;  /* 0x3ff0000003387808 */ /* 0x000fe40000800000 */
[----:B------:R-:W-:Y:S02]  /*0a90*/  FSEL R57, R57, RZ, P0 ;  /* 0x000000ff39397208 */ /* 0x000fe40000000000 */
[----:B------:R-:W-:-:S07]  /*0aa0*/  FSEL R56, R56, 1.875, P0 ;  /* 0x3ff0000038387808 */ /* 0x000fce0000000000 */
.L_x_54834:
[----:B------:R-:W-:Y:S05]  /*0ab0*/  BSYNC.RECONVERGENT B0 ;  /* 0x0000000000007941 */ /* 0x000fea0003800200 */
.L_x_54833:
[----:B------:R-:W1:Y:S01]  /*0ac0*/  S2UR UR4, SR_CTAID.X ;  /* 0x00000000000479c3 */ /* 0x000e620000002500 */
[----:B------:R-:W1:Y:S01]  /*0ad0*/  LDCU UR5, c[0x0][0x380] ;  /* 0x00007000ff0577ac */ /* 0x000e620008000800 */
[----:B------:R-:W-:Y:S01]  /*0ae0*/  VIADD R0, R58, 0x80 ;  /* 0x000000803a007836 */ /* 0x000fe20000000000 */
[----:B------:R-:W-:Y:S01]  /*0af0*/  BSSY.RECONVERGENT B0, `(.L_x_54841) ;  /* 0x000004e000007945 */ /* 0x000fe20003800200 */
[----:B-1----:R-:W-:-:S06]  /*0b00*/  UIMAD UR4, UR4, -0x400, UR5 ;  /* 0xfffffc00040478a4 */ /* 0x002fcc000f8e0205 */
[----:B------:R-:W-:-:S13]  /*0b10*/  ISETP.GE.U32.AND P0, PT, R0, UR4, PT ;  /* 0x0000000400007c0c */ /* 0x000fda000bf06070 */
[----:B------:R-:W-:Y:S05]  /*0b20*/  @P0 BRA `(.L_x_54842) ;  /* 0x0000000400280947 */ /* 0x000fea0003800000 */
[----:B-----5:R-:W-:Y:S01]  /*0b30*/  SHF.R.U32.HI R0, RZ, 0x14, R11 ;  /* 0x00000014ff007819 */ /* 0x020fe2000001160b */
[----:B------:R-:W-:Y:S01]  /*0b40*/  DSETP.NEU.AND P0, PT, R8, RZ, PT ;  /* 0x000000ff0800722a */ /* 0x000fe20003f0d000 */
[----:B------:R-:W-:Y:S02]  /*0b50*/  BSSY.RECONVERGENT B1, `(.L_x_54843) ;  /* 0x0000021000017945 */ /* 0x000fe40003800200 */
[----:B------:R-:W-:-:S05]  /*0b60*/  LOP3.LUT R0, R0, 0x7ff, RZ, 0xc0, !PT ;  /* 0x000007ff00007812 */ /* 0x000fca00078ec0ff */
[----:B0-----:R-:W-:-:S05]  /*0b70*/  VIADD R3, R0, 0xfffffc0c ;  /* 0xfffffc0c00037836 */ /* 0x001fca0000000000 */
        /* <DEDUP_REMOVED lines=9> */
[----:B------:R-:W-:-:S06]  /*0c10*/  MOV R0, 0xc50 ;  /* 0x00000c5000007802 */ /* 0x000fcc0000000f00 */
[----:B------:R-:W-:Y:S02]  /*0c20*/  IMAD.MOV.U32 R5, RZ, RZ, R2 ;  /* 0x000000ffff057224 */ /* 0x000fe400078e0002 */
[----:B------:R-:W-:-:S07]  /*0c30*/  IMAD.MOV.U32 R2, RZ, RZ, R10 ;  /* 0x000000ffff027224 */ /* 0x000fce00078e000a */
[----:B------:R-:W-:Y:S05]  /*0c40*/  CALL.REL.NOINC `($_ZN2at6native29vectorized_elementwise_kernelILi2EZZZNS0_50_GLOBAL__N__2680c7bb_12_PowKernel_cu_7dd49032_300324pow_tensor_tensor_kernelERNS_18TensorIteratorBaseEENKUlvE_clEvENKUlvE4_clEvEUlddE_St5arrayIPcLm3EEEEviT0_T1_$__internal_accurate_pow) ;  /* 0x0000004c00907944 */ /* 0x000fea0003c00000 */
[----:B------:R-:W-:Y:S05]  /*0c50*/  BSYNC.RECONVERGENT B2 ;  /* 0x0000000000027941 */ /* 0x000fea0003800200 */
.L_x_54845:
        /* <DEDUP_REMOVED lines=11> */
.L_x_54844:
[----:B------:R-:W-:Y:S01]  /*0d10*/  ISETP.GE.AND P0, PT, R11, RZ, PT ;  /* 0x000000ff0b00720c */ /* 0x000fe20003f06270 */
[----:B------:R-:W-:Y:S01]  /*0d20*/  DSETP.NEU.AND P2, PT, |R10|, 0.5, !P2 ;  /* 0x3fe000000a00742a */ /* 0x000fe2000574d200 */
[----:B------:R-:W-:-:S05]  /*0d30*/  IMAD.MOV.U32 R2, RZ, RZ, RZ ;  /* 0x000000ffff027224 */ /* 0x000fca00078e00ff */
[----:B------:R-:W-:-:S06]  /*0d40*/  SEL R3, R9, RZ, P2 ;  /* 0x000000ff09037207 */ /* 0x000fcc0001000000 */
[----:B------:R-:W-:-:S07]  /*0d50*/  @!P0 LOP3.LUT R3, R3, 0x7ff00000, RZ, 0xfc, !PT ;  /* 0x7ff0000003038812 */ /* 0x000fce00078efcff */
.L_x_54846:
[----:B------:R-:W-:Y:S05]  /*0d60*/  BSYNC.RECONVERGENT B1 ;  /* 0x0000000000017941 */ /* 0x000fea0003800200 */
.L_x_54843:
        /* <DEDUP_REMOVED lines=22> */
.L_x_54850:
        /* <DEDUP_REMOVED lines=8> */
.L_x_54849:
[----:B------:R-:W-:-:S11]  /*0f50*/  DADD R2, R10, R8 ;  /* 0x000000000a027229 */ /* 0x000fd60000000008 */
.L_x_54848:
[----:B------:R-:W-:Y:S05]  /*0f60*/  BSYNC.RECONVERGENT B1 ;  /* 0x0000000000017941 */ /* 0x000fea0003800200 */
.L_x_54847:
[----:B------:R-:W-:Y:S02]  /*0f70*/  DSETP.NEU.AND P1, PT, R10, RZ, PT ;  /* 0x000000ff0a00722a */ /* 0x000fe40003f2d000 */
[----:B------:R-:W-:-:S04]  /*0f80*/  DSETP.NEU.AND P0, PT, R8, 1, PT ;  /* 0x3ff000000800742a */ /* 0x000fc80003f0d000 */
[----:B------:R-:W-:Y:S02]  /*0f90*/  FSEL R39, R2, RZ, P1 ;  /* 0x000000ff02277208 */ /* 0x000fe40000800000 */
[----:B------:R-:W-:Y:S02]  /*0fa0*/  FSEL R38, R3, 1.875, P1 ;  /* 0x3ff0000003267808 */ /* 0x000fe40000800000 */
[----:B------:R-:W-:Y:S02]  /*0fb0*/  FSEL R39, R39, RZ, P0 ;  /* 0x000000ff27277208 */ /* 0x000fe40000000000 */
[----:B------:R-:W-:-:S07]  /*0fc0*/  FSEL R38, R38, 1.875, P0 ;  /* 0x3ff0000026267808 */ /* 0x000fce0000000000 */
.L_x_54842:
[----:B------:R-:W-:Y:S05]  /*0fd0*/  BSYNC.RECONVERGENT B0 ;  /* 0x0000000000007941 */ /* 0x000fea0003800200 */
.L_x_54841:
        /* <DEDUP_REMOVED lines=26> */
.L_x_54855:
        /* <DEDUP_REMOVED lines=11> */
.L_x_54854:
[----:B------:R-:W-:Y:S01]  /*1230*/  ISETP.GE.AND P0, PT, R15, RZ, PT ;  /* 0x000000ff0f00720c */ /* 0x000fe20003f06270 */
[----:B------:R-:W-:Y:S01]  /*1240*/  DSETP.NEU.AND P2, PT, |R14|, 0.5, !P2 ;  /* 0x3fe000000e00742a */ /* 0x000fe2000574d200 */
[----:B------:R-:W-:-:S05]  /*1250*/  IMAD.MOV.U32 R2, RZ, RZ, RZ ;  /* 0x000000ffff027224 */ /* 0x000fca00078e00ff */
[----:B------:R-:W-:-:S06]  /*1260*/  SEL R3, R13, RZ, P2 ;  /* 0x000000ff0d037207 */ /* 0x000fcc0001000000 */
[----:B------:R-:W-:-:S07]  /*1270*/  @!P0 LOP3.LUT R3, R3, 0x7ff00000, RZ, 0xfc, !PT ;  /* 0x7ff0000003038812 */ /* 0x000fce00078efcff */
.L_x_54856:
[----:B------:R-:W-:Y:S05]  /*1280*/  BSYNC.RECONVERGENT B1 ;  /* 0x0000000000017941 */ /* 0x000fea0003800200 */
.L_x_54853:
        /* <DEDUP_REMOVED lines=22> */
.L_x_54860:
        /* <DEDUP_REMOVED lines=8> */
.L_x_54859:
[----:B------:R-:W-:-:S11]  /*1470*/  DADD R2, R14, R12 ;  /* 0x000000000e027229 */ /* 0x000fd6000000000c */
.L_x_54858:
[----:B------:R-:W-:Y:S05]  /*1480*/  BSYNC.RECONVERGENT B1 ;  /* 0x0000000000017941 */ /* 0x000fea0003800200 */
.L_x_54857:
[----:B------:R-:W-:Y:S02]  /*1490*/  DSETP.NEU.AND P1, PT, R14, RZ, PT ;  /* 0x000000ff0e00722a */ /* 0x000fe40003f2d000 */
[----:B------:R-:W-:-:S04]  /*14a0*/  DSETP.NEU.AND P0, PT, R12, 1, PT ;  /* 0x3ff000000c00742a */ /* 0x000fc80003f0d000 */
[----:B------:R-:W-:Y:S02]  /*14b0*/  FSEL R37, R2, RZ, P1 ;  /* 0x000000ff02257208 */ /* 0x000fe40000800000 */
[----:B------:R-:W-:Y:S02]  /*14c0*/  FSEL R36, R3, 1.875, P1 ;  /* 0x3ff0000003247808 */ /* 0x000fe40000800000 */
[----:B------:R-:W-:Y:S02]  /*14d0*/  FSEL R37, R37, RZ, P0 ;  /* 0x000000ff25257208 */ /* 0x000fe40000000000 */
[----:B------:R-:W-:-:S07]  /*14e0*/  FSEL R36, R36, 1.875, P0 ;  /* 0x3ff0000024247808 */ /* 0x000fce0000000000 */
.L_x_54852:
[----:B------:R-:W-:Y:S05]  /*14f0*/  BSYNC.RECONVERGENT B0 ;  /* 0x0000000000007941 */ /* 0x000fea0003800200 */
.L_x_54851:
[----:B-----5:R-:W1:Y:S01]  /*1500*/  S2R R8, SR_TID.X ;  /* 0x0000000000087919 */ /* 0x020e620000002100 */
[----:B------:R-:W2:Y:S01]  /*1510*/  S2UR UR4, SR_CTAID.X ;  /* 0x00000000000479c3 */ /* 0x000ea20000002500 */
[----:B------:R-:W2:Y:S01]  /*1520*/  LDCU UR5, c[0x0][0x380] ;  /* 0x00007000ff0577ac */ /* 0x000ea20008000800 */
[----:B------:R-:W-:Y:S01]  /*1530*/  BSSY.RECONVERGENT B0, `(.L_x_54861) ;  /* 0x000004f000007945 */ /* 0x000fe20003800200 */
[----:B--2---:R-:W-:Y:S01]  /*1540*/  UIMAD UR5, UR4, -0x400, UR5 ;  /* 0xfffffc00040578a4 */ /* 0x004fe2000f8e0205 */
[----:B-1----:R-:W-:-:S05]  /*1550*/  VIADD R0, R8, 0x180 ;  /* 0x0000018008007836 */ /* 0x002fca0000000000 */
[----:B------:R-:W-:-:S13]  /*1560*/  ISETP.GE.U32.AND P0, PT, R0, UR5, PT ;  /* 0x0000000500007c0c */ /* 0x000fda000bf06070 */
[----:B------:R-:W-:Y:S05]  /*1570*/  @P0 BRA `(.L_x_54862) ;  /* 0x0000000400280947 */ /* 0x000fea0003800000 */
[----:B------:R-:W-:Y:S01]  /*1580*/  SHF.R.U32.HI R0, RZ, 0x14, R19 ;  /* 0x00000014ff007819 */ /* 0x000fe20000011613 */
        /* <DEDUP_REMOVED lines=18> */
.L_x_54865:
        /* <DEDUP_REMOVED lines=11> */
.L_x_54864:
[----:B------:R-:W-:Y:S01]  /*1760*/  ISETP.GE.AND P0, PT, R19, RZ, PT ;  /* 0x000000ff1300720c */ /* 0x000fe20003f06270 */
[----:B------:R-:W-:Y:S01]  /*1770*/  DSETP.NEU.AND P2, PT, |R18|, 0.5, !P2 ;  /* 0x3fe000001200742a */ /* 0x000fe2000574d200 */
[----:B------:R-:W-:-:S05]  /*1780*/  IMAD.MOV.U32 R2, RZ, RZ, RZ ;  /* 0x000000ffff027224 */ /* 0x000fca00078e00ff */
[----:B------:R-:W-:-:S06]  /*1790*/  SEL R3, R17, RZ, P2 ;  /* 0x000000ff11037207 */ /* 0x000fcc0001000000 */
[----:B------:R-:W-:-:S07]  /*17a0*/  @!P0 LOP3.LUT R3, R3, 0x7ff00000, RZ, 0xfc, !PT ;  /* 0x7ff0000003038812 */ /* 0x000fce00078efcff */
.L_x_54866:
[----:B------:R-:W-:Y:S05]  /*17b0*/  BSYNC.RECONVERGENT B1 ;  /* 0x0000000000017941 */ /* 0x000fea0003800200 */
.L_x_54863:
        /* <DEDUP_REMOVED lines=22> */
.L_x_54870:
        /* <DEDUP_REMOVED lines=8> */
.L_x_54869:
[----:B------:R-:W-:-:S11]  /*19a0*/  DADD R2, R18, R16 ;  /* 0x0000000012027229 */ /* 0x000fd60000000010 */
.L_x_54868:
[----:B------:R-:W-:Y:S05]  /*19b0*/  BSYNC.RECONVERGENT B1 ;  /* 0x0000000000017941 */ /* 0x000fea0003800200 */
.L_x_54867:
[----:B------:R-:W-:Y:S02]  /*19c0*/  DSETP.NEU.AND P1, PT, R18, RZ, PT ;  /* 0x000000ff1200722a */ /* 0x000fe40003f2d000 */
[----:B------:R-:W-:-:S04]  /*19d0*/  DSETP.NEU.AND P0, PT, R16, 1, PT ;  /* 0x3ff000001000742a */ /* 0x000fc80003f0d000 */
[----:B------:R-:W-:Y:S02]  /*19e0*/  FSEL R16, R2, RZ, P1 ;  /* 0x000000ff02107208 */ /* 0x000fe40000800000 */
[----:B------:R-:W-:Y:S02]  /*19f0*/  FSEL R15, R3, 1.875, P1 ;  /* 0x3ff00000030f7808 */ /* 0x000fe40000800000 */
[----:B------:R-:W-:Y:S02]  /*1a00*/  FSEL R16, R16, RZ, P0 ;  /* 0x000000ff10107208 */ /* 0x000fe40000000000 */
[----:B------:R-:W-:-:S07]  /*1a10*/  FSEL R15, R15, 1.875, P0 ;  /* 0x3ff000000f0f7808 */ /* 0x000fce0000000000 */
.L_x_54862:
[----:B------:R-:W-:Y:S05]  /*1a20*/  BSYNC.RECONVERGENT B0 ;  /* 0x0000000000007941 */ /* 0x000fea0003800200 */
.L_x_54861:
[----:B------:R-:W1:Y:S01]  /*1a30*/  LDCU UR5, c[0x0][0x380] ;  /* 0x00007000ff0577ac */ /* 0x000e620008000800 */
[----:B------:R-:W-:Y:S01]  /*1a40*/  VIADD R0, R8, 0x200 ;  /* 0x0000020008007836 */ /* 0x000fe20000000000 */
[----:B------:R-:W-:Y:S01]  /*1a50*/  BSSY.RECONVERGENT B0, `(.L_x_54871) ;  /* 0x000004e000007945 */ /* 0x000fe20003800200 */
[----:B-1----:R-:W-:-:S06]  /*1a60*/  UIMAD UR5, UR4, -0x400, UR5 ;  /* 0xfffffc00040578a4 */ /* 0x002fcc000f8e0205 */
        /* <DEDUP_REMOVED lines=21> */
.L_x_54875:
        /* <DEDUP_REMOVED lines=11> */
.L_x_54874:
[----:B------:R-:W-:Y:S01]  /*1c70*/  ISETP.GE.AND P0, PT, R23, RZ, PT ;  /* 0x000000ff1700720c */ /* 0x000fe20003f06270 */
[----:B------:R-:W-:Y:S01]  /*1c80*/  DSETP.NEU.AND P2, PT, |R22|, 0.5, !P2 ;  /* 0x3fe000001600742a */ /* 0x000fe2000574d200 */
[----:B------:R-:W-:-:S05]  /*1c90*/  IMAD.MOV.U32 R2, RZ, RZ, RZ ;  /* 0x000000ffff027224 */ /* 0x000fca00078e00ff */
[----:B------:R-:W-:-:S06]  /*1ca0*/  SEL R3, R21, RZ, P2 ;  /* 0x000000ff15037207 */ /* 0x000fcc0001000000 */
[----:B------:R-:W-:-:S07]  /*1cb0*/  @!P0 LOP3.LUT R3, R3, 0x7ff00000, RZ, 0xfc, !PT ;  /* 0x7ff0000003038812 */ /* 0x000fce00078efcff */
.L_x_54876:
[----:B------:R-:W-:Y:S05]  /*1cc0*/  BSYNC.RECONVERGENT B1 ;  /* 0x0000000000017941 */ /* 0x000fea0003800200 */
.L_x_54873:
        /* <DEDUP_REMOVED lines=22> */
.L_x_54880:
        /* <DEDUP_REMOVED lines=8> */
.L_x_54879:
[----:B------:R-:W-:-:S11]  /*1eb0*/  DADD R2, R22, R20 ;  /* 0x0000000016027229 */ /* 0x000fd60000000014 */
.L_x_54878:
[----:B------:R-:W-:Y:S05]  /*1ec0*/  BSYNC.RECONVERGENT B1 ;  /* 0x0000000000017941 */ /* 0x000fea0003800200 */
.L_x_54877:
[----:B------:R-:W-:Y:S02]  /*1ed0*/  DSETP.NEU.AND P1, PT, R22, RZ, PT ;  /* 0x000000ff1600722a */ /* 0x000fe40003f2d000 */
[----:B------:R-:W-:-:S04]  /*1ee0*/  DSETP.NEU.AND P0, PT, R20, 1, PT ;  /* 0x3ff000001400742a */ /* 0x000fc80003f0d000 */
[----:B------:R-:W-:Y:S02]  /*1ef0*/  FSEL R14, R2, RZ, P1 ;  /* 0x000000ff020e7208 */ /* 0x000fe40000800000 */
[----:B------:R-:W-:Y:S02]  /*1f00*/  FSEL R13, R3, 1.875, P1 ;  /* 0x3ff00000030d7808 */ /* 0x000fe40000800000 */
[----:B------:R-:W-:Y:S02]  /*1f10*/  FSEL R14, R14, RZ, P0 ;  /* 0x000000ff0e0e7208 */ /* 0x000fe40000000000 */
[----:B------:R-:W-:-:S07]  /*1f20*/  FSEL R13, R13, 1.875, P0 ;  /* 0x3ff000000d0d7808 */ /* 0x000fce0000000000 */
.L_x_54872:
[----:B------:R-:W-:Y:S05]  /*1f30*/  BSYNC.RECONVERGENT B0 ;  /* 0x0000000000007941 */ /* 0x000fea0003800200 */
.L_x_54871:
[----:B------:R-:W-:Y:S01]  /*1f40*/  VIADD R0, R8, 0x280 ;  /* 0x0000028008007836 */ /* 0x000fe20000000000 */
[----:B------:R-:W-:Y:S04]  /*1f50*/  BSSY.RECONVERGENT B0, `(.L_x_54881) ;  /* 0x000004d000007945 */ /* 0x000fe80003800200 */
        /* <DEDUP_REMOVED lines=21> */
.L_x_54885:
        /* <DEDUP_REMOVED lines=11> */
.L_x_54884:
[----:B------:R-:W-:Y:S01]  /*2160*/  ISETP.GE.AND P0, PT, R27, RZ, PT ;  /* 0x000000ff1b00720c */ /* 0x000fe20003f06270 */
[----:B------:R-:W-:Y:S01]  /*2170*/  DSETP.NEU.AND P2, PT, |R26|, 0.5, !P2 ;  /* 0x3fe000001a00742a */ /* 0x000fe2000574d200 */
[----:B------:R-:W-:-:S05]  /*2180*/  IMAD.MOV.U32 R2, RZ, RZ, RZ ;  /* 0x000000ffff027224 */ /* 0x000fca00078e00ff */
[----:B------:R-:W-:-:S06]  /*2190*/  SEL R3, R25, RZ, P2 ;  /* 0x000000ff19037207 */ /* 0x000fcc0001000000 */
[----:B------:R-:W-:-:S07]  /*21a0*/  @!P0 LOP3.LUT R3, R3, 0x7ff00000, RZ, 0xfc, !PT ;  /* 0x7ff0000003038812 */ /* 0x000fce00078efcff */
.L_x_54886:
[----:B------:R-:W-:Y:S05]  /*21b0*/  BSYNC.RECONVERGENT B1 ;  /* 0x0000000000017941 */ /* 0x000fea0003800200 */
.L_x_54883:
        /* <DEDUP_REMOVED lines=22> */
.L_x_54890:
        /* <DEDUP_REMOVED lines=8> */
.L_x_54889:
[----:B------:R-:W-:-:S11]  /*23a0*/  DADD R2, R26, R24 ;  /* 0x000000001a027229 */ /* 0x000fd60000000018 */
.L_x_54888:
[----:B------:R-:W-:Y:S05]  /*23b0*/  BSYNC.RECONVERGENT B1 ;  /* 0x0000000000017941 */ /* 0x000fea0003800200 */
.L_x_54887:
[----:B------:R-:W-:Y:S02]  /*23c0*/  DSETP.NEU.AND P1, PT, R26, RZ, PT ;  /* 0x000000ff1a00722a */ /* 0x000fe40003f2d000 */
[----:B------:R-:W-:-:S04]  /*23d0*/  DSETP.NEU.AND P0, PT, R24, 1, PT ;  /* 0x3ff000001800742a */ /* 0x000fc80003f0d000 */
[----:B------:R-:W-:Y:S02]  /*23e0*/  FSEL R12, R2, RZ, P1 ;  /* 0x000000ff020c7208 */ /* 0x000fe40000800000 */
[----:B------:R-:W-:Y:S02]  /*23f0*/  FSEL R11, R3, 1.875, P1 ;  /* 0x3ff00000030b7808 */ /* 0x000fe40000800000 */
[----:B------:R-:W-:Y:S02]  /*2400*/  FSEL R12, R12, RZ, P0 ;  /* 0x000000ff0c0c7208 */ /* 0x000fe40000000000 */
[----:B------:R-:W-:-:S07]  /*2410*/  FSEL R11, R11, 1.875, P0 ;  /* 0x3ff000000b0b7808 */ /* 0x000fce0000000000 */
.L_x_54882:
[----:B------:R-:W-:Y:S05]  /*2420*/  BSYNC.RECONVERGENT B0 ;  /* 0x0000000000007941 */ /* 0x000fea0003800200 */
.L_x_54881:
        /* <DEDUP_REMOVED lines=23> */
.L_x_54895:
        /* <DEDUP_REMOVED lines=11> */
.L_x_54894:
[----:B------:R-:W-:Y:S01]  /*2650*/  ISETP.GE.AND P0, PT, R31, RZ, PT ;  /* 0x000000ff1f00720c */ /* 0x000fe20003f06270 */
[----:B------:R-:W-:Y:S01]  /*2660*/  DSETP.NEU.AND P2, PT, |R30|, 0.5, !P2 ;  /* 0x3fe000001e00742a */ /* 0x000fe2000574d200 */
[----:B------:R-:W-:-:S05]  /*2670*/  IMAD.MOV.U32 R2, RZ, RZ, RZ ;  /* 0x000000ffff027224 */ /* 0x000fca00078e00ff */
[----:B------:R-:W-:-:S06]  /*2680*/  SEL R3, R29, RZ, P2 ;  /* 0x000000ff1d037207 */ /* 0x000fcc0001000000 */
[----:B------:R-:W-:-:S07]  /*2690*/  @!P0 LOP3.LUT R3, R3, 0x7ff00000, RZ, 0xfc, !PT ;  /* 0x7ff0000003038812 */ /* 0x000fce00078efcff */
.L_x_54896:
[----:B------:R-:W-:Y:S05]  /*26a0*/  BSYNC.RECONVERGENT B1 ;  /* 0x0000000000017941 */ /* 0x000fea0003800200 */
.L_x_54893:
        /* <DEDUP_REMOVED lines=22> */
.L_x_54900:
        /* <DEDUP_REMOVED lines=8> */
.L_x_54899:
[----:B------:R-:W-:-:S11]  /*2890*/  DADD R2, R30, R28 ;  /* 0x000000001e027229 */ /* 0x000fd6000000001c */
.L_x_54898:
[----:B------:R-:W-:Y:S05]  /*28a0*/  BSYNC.RECONVERGENT B1 ;  /* 0x0000000000017941 */ /* 0x000fea0003800200 */
.L_x_54897:
[----:B------:R-:W-:Y:S02]  /*28b0*/  DSETP.NEU.AND P1, PT, R30, RZ, PT ;  /* 0x000000ff1e00722a */ /* 0x000fe40003f2d000 */
[----:B------:R-:W-:-:S04]  /*28c0*/  DSETP.NEU.AND P0, PT, R28, 1, PT ;  /* 0x3ff000001c00742a */ /* 0x000fc80003f0d000 */
[----:B------:R-:W-:Y:S02]  /*28d0*/  FSEL R10, R2, RZ, P1 ;  /* 0x000000ff020a7208 */ /* 0x000fe40000800000 */
[----:B------:R-:W-:Y:S02]  /*28e0*/  FSEL R9, R3, 1.875, P1 ;  /* 0x3ff0000003097808 */ /* 0x000fe40000800000 */
[----:B------:R-:W-:Y:S02]  /*28f0*/  FSEL R10, R10, RZ, P0 ;  /* 0x000000ff0a0a7208 */ /* 0x000fe40000000000 */
[----:B------:R-:W-:-:S07]  /*2900*/  FSEL R9, R9, 1.875, P0 ;  /* 0x3ff0000009097808 */ /* 0x000fce0000000000 */
.L_x_54892:
[----:B------:R-:W-:Y:S05]  /*2910*/  BSYNC.RECONVERGENT B0 ;  /* 0x0000000000007941 */ /* 0x000fea0003800200 */
.L_x_54891:
        /* <DEDUP_REMOVED lines=23> */
.L_x_54905:
        /* <DEDUP_REMOVED lines=11> */
.L_x_54904:
[----:B------:R-:W-:Y:S01]  /*2b40*/  ISETP.GE.AND P0, PT, R35, RZ, PT ;  /* 0x000000ff2300720c */ /* 0x000fe20003f06270 */
[----:B------:R-:W-:Y:S01]  /*2b50*/  DSETP.NEU.AND P2, PT, |R34|, 0.5, !P2 ;  /* 0x3fe000002200742a */ /* 0x000fe2000574d200 */
[----:B------:R-:W-:-:S05]  /*2b60*/  IMAD.MOV.U32 R2, RZ, RZ, RZ ;  /* 0x000000ffff027224 */ /* 0x000fca00078e00ff */
[----:B------:R-:W-:-:S06]  /*2b70*/  SEL R3, R33, RZ, P2 ;  /* 0x000000ff21037207 */ /* 0x000fcc0001000000 */
[----:B------:R-:W-:-:S07]  /*2b80*/  @!P0 LOP3.LUT R3, R3, 0x7ff00000, RZ, 0xfc, !PT ;  /* 0x7ff0000003038812 */ /* 0x000fce00078efcff */
.L_x_54906:
[----:B------:R-:W-:Y:S05]  /*2b90*/  BSYNC.RECONVERGENT B1 ;  /* 0x0000000000017941 */ /* 0x000fea0003800200 */
.L_x_54903:
        /* <DEDUP_REMOVED lines=22> */
.L_x_54910:
        /* <DEDUP_REMOVED lines=8> */
.L_x_54909:
[----:B------:R-:W-:-:S11]  /*2d80*/  DADD R2, R34, R32 ;  /* 0x0000000022027229 */ /* 0x000fd60000000020 */
.L_x_54908:
[----:B------:R-:W-:Y:S05]  /*2d90*/  BSYNC.RECONVERGENT B1 ;  /* 0x0000000000017941 */ /* 0x000fea0003800200 */
.L_x_54907:
[----:B------:R-:W-:Y:S02]  /*2da0*/  DSETP.NEU.AND P1, PT, R34, RZ, PT ;  /* 0x000000ff2200722a */ /* 0x000fe40003f2d000 */
[----:B------:R-:W-:-:S04]  /*2db0*/  DSETP.NEU.AND P0, PT, R32, 1, PT ;  /* 0x3ff000002000742a */ /* 0x000fc80003f0d000 */
[----:B------:R-:W-:Y:S02]  /*2dc0*/  FSEL R0, R2, RZ, P1 ;  /* 0x000000ff02007208 */ /* 0x000fe40000800000 */
[----:B------:R-:W-:Y:S02]  /*2dd0*/  FSEL R3, R3, 1.875, P1 ;  /* 0x3ff0000003037808 */ /* 0x000fe40000800000 */
[----:B------:R-:W-:Y:S02]  /*2de0*/  FSEL R0, R0, RZ, P0 ;  /* 0x000000ff00007208 */ /* 0x000fe40000000000 */
[----:B------:R-:W-:-:S07]  /*2df0*/  FSEL R3, R3, 1.875, P0 ;  /* 0x3ff0000003037808 */ /* 0x000fce0000000000 */
.L_x_54902:
[----:B------:R-:W-:Y:S05]  /*2e00*/  BSYNC.RECONVERGENT B0 ;  /* 0x0000000000007941 */ /* 0x000fea0003800200 */
.L_x_54901:
[----:B0-----:R-:W0:Y:S01]  /*2e10*/  S2R R5, SR_CTAID.X ;  /* 0x0000000000057919 */ /* 0x001e220000002500 */
[----:B------:R-:W-:Y:S01]  /*2e20*/  ISETP.GE.U32.AND P0, PT, R8, UR5, PT ;  /* 0x0000000508007c0c */ /* 0x000fe2000bf06070 */
[----:B------:R-:W-:Y:S04]  /*2e30*/  BSSY.RECONVERGENT B0, `(.L_x_54911) ;  /* 0x0000040000007945 */ /* 0x000fe80003800200 */
[----:B------:R-:W-:Y:S08]  /*2e40*/  BSSY.RELIABLE B1, `(.L_x_54912) ;  /* 0x0000037000017945 */ /* 0x000ff00003800100 */
[----:B------:R-:W-:Y:S05]  /*2e50*/  @P0 BRA `(.L_x_54913) ;  /* 0x0000000000480947 */ /* 0x000fea0003800000 */
[----:B------:R-:W1:Y:S01]  /*2e60*/  LDC.64 R6, c[0x0][0x390] ;  /* 0x0000e400ff067b82 */ /* 0x000e620000000a00 */
[-C--:B------:R-:W-:Y:S01]  /*2e70*/  LOP3.LUT R57, R57, R56.reuse, RZ, 0x3c, !PT ;  /* 0x0000003839397212 */ /* 0x080fe200078e3cff */
[----:B0-----:R-:W-:Y:S02]  /*2e80*/  IMAD R17, R5, 0x400, R8 ;  /* 0x0000040005117824 */ /* 0x001fe400078e0208 */
[----:B------:R-:W-:Y:S01]  /*2e90*/  VIADD R8, R8, 0x80 ;  /* 0x0000008008087836 */ /* 0x000fe20000000000 */
[----:B------:R-:W-:-:S04]  /*2ea0*/  LOP3.LUT R56, R57, R56, RZ, 0x3c, !PT ;  /* 0x0000003839387212 */ /* 0x000fc800078e3cff */
[----:B------:R-:W-:Y:S02]  /*2eb0*/  LOP3.LUT R57, R57, R56, RZ, 0x3c, !PT ;  /* 0x0000003839397212 */ /* 0x000fe400078e3cff */
[----:B------:R-:W-:Y:S01]  /*2ec0*/  ISETP.GE.U32.AND P0, PT, R8, UR5, PT ;  /* 0x0000000508007c0c */ /* 0x000fe2000bf06070 */
[----:B-1----:R-:W-:-:S05]  /*2ed0*/  IMAD.WIDE.U32 R6, R17, 0x8, R6 ;  /* 0x0000000811067825 */ /* 0x002fca00078e0006 */
[----:B------:R0:W-:Y:S07]  /*2ee0*/  STG.E.64 desc[UR6][R6.64], R56 ;  /* 0x0000003806007986 */ /* 0x0001ee000c101b06 */
[----:B------:R-:W-:Y:S05]  /*2ef0*/  @P0 BRA `(.L_x_54914) ;  /* 0x0000000000480947 */ /* 0x000fea0003800000 */
[----:B0-----:R-:W0:Y:S01]  /*2f00*/  LDC.64 R6, c[0x0][0x390] ;  /* 0x0000e400ff067b82 */ /* 0x001e220000000a00 */
[-C--:B------:R-:W-:Y:S01]  /*2f10*/  LOP3.LUT R39, R39, R38.reuse, RZ, 0x3c, !PT ;  /* 0x0000002627277212 */ /* 0x080fe200078e3cff */
[----:B------:R-:W-:Y:S02]  /*2f20*/  IMAD R17, R5, 0x400, R8 ;  /* 0x0000040005117824 */ /* 0x000fe400078e0208 */
[----:B------:R-:W-:Y:S01]  /*2f30*/  VIADD R8, R8, 0x80 ;  /* 0x0000008008087836 */ /* 0x000fe20000000000 */
[----:B------:R-:W-:-:S04]  /*2f40*/  LOP3.LUT R38, R39, R38, RZ, 0x3c, !PT ;  /* 0x0000002627267212 */ /* 0x000fc800078e3cff */
[----:B------:R-:W-:Y:S01]  /*2f50*/  LOP3.LUT R39, R39, R38, RZ, 0x3c, !PT ;  /* 0x0000002627277212 */ /* 0x000fe200078e3cff */
[----:B0-----:R-:W-:-:S05]  /*2f60*/  IMAD.WIDE.U32 R6, R17, 0x8, R6 ;  /* 0x0000000811067825 */ /* 0x001fca00078e0006 */
[----:B------:R1:W-:Y:S02]  /*2f70*/  STG.E.64 desc[UR6][R6.64], R38 ;  /* 0x0000002606007986 */ /* 0x0003e4000c101b06 */
.L_x_54913:
[----:B------:R-:W-:-:S13]  /*2f80*/  ISETP.GE.U32.AND P0, PT, R8, UR5, PT ;  /* 0x0000000508007c0c */ /* 0x000fda000bf06070 */
[----:B------:R-:W-:Y:S05]  /*2f90*/  @P0 BRA `(.L_x_54915) ;  /* 0x0000000000400947 */ /* 0x000fea0003800000 */
[----:B-1----:R-:W1:Y:S01]  /*2fa0*/  LDC.64 R6, c[0x0][0x390] ;  /* 0x0000e400ff067b82 */ /* 0x002e620000000a00 */
[-C--:B------:R-:W-:Y:S01]  /*2fb0*/  LOP3.LUT R37, R37, R36.reuse, RZ, 0x3c, !PT ;  /* 0x0000002425257212 */ /* 0x080fe200078e3cff */
[----:B0-----:R-:W-:Y:S02]  /*2fc0*/  IMAD R17, R5, 0x400, R8 ;  /* 0x0000040005117824 */ /* 0x001fe400078e0208 */
[----:B------:R-:W-:Y:S01]  /*2fd0*/  VIADD R8, R8, 0x80 ;  /* 0x0000008008087836 */ /* 0x000fe20000000000 */
[----:B------:R-:W-:-:S04]  /*2fe0*/  LOP3.LUT R36, R37, R36, RZ, 0x3c, !PT ;  /* 0x0000002425247212 */ /* 0x000fc800078e3cff */
[----:B------:R-:W-:Y:S01]  /*2ff0*/  LOP3.LUT R37, R37, R36, RZ, 0x3c, !PT ;  /* 0x0000002425257212 */ /* 0x000fe200078e3cff */
[----:B-1----:R-:W-:-:S05]  /*3000*/  IMAD.WIDE.U32 R6, R17, 0x8, R6 ;  /* 0x0000000811067825 */ /* 0x002fca00078e0006 */
[----:B------:R1:W-:Y:S02]  /*3010*/  STG.E.64 desc[UR6][R6.64], R36 ;  /* 0x0000002406007986 */ /* 0x0003e4000c101b06 */
.L_x_54914:
[----:B------:R-:W-:-:S13]  /*3020*/  ISETP.GE.U32.AND P0, PT, R8, UR5, PT ;  /* 0x0000000508007c0c */ /* 0x000fda000bf06070 */
[----:B------:R-:W-:Y:S05]  /*3030*/  @P0 BRA `(.L_x_54916) ;  /* 0x0000000000380947 */ /* 0x000fea0003800000 */
[----:B01----:R-:W0:Y:S01]  /*3040*/  LDC.64 R6, c[0x0][0x390] ;  /* 0x0000e400ff067b82 */ /* 0x003e220000000a00 */
[----:B------:R-:W-:Y:S02]  /*3050*/  IMAD R17, R5, 0x400, R8 ;  /* 0x0000040005117824 */ /* 0x000fe400078e0208 */
[----:B------:R-:W-:Y:S02]  /*3060*/  VIADD R8, R8, 0x80 ;  /* 0x0000008008087836 */ /* 0x000fe40000000000 */
[----:B0-----:R-:W-:-:S04]  /*3070*/  IMAD.WIDE.U32 R6, R17, 0x8, R6 ;  /* 0x0000000811067825 */ /* 0x001fc800078e0006 */
[----:B------:R-:W-:-:S05]  /*3080*/  IMAD.MOV.U32 R17, RZ, RZ, R15 ;  /* 0x000000ffff117224 */ /* 0x000fca00078e000f */
[----:B------:R2:W-:Y:S02]  /*3090*/  STG.E.64 desc[UR6][R6.64], R16 ;  /* 0x0000001006007986 */ /* 0x0005e4000c101b06 */
.L_x_54915:
[----:B------:R-:W-:-:S13]  /*30a0*/  ISETP.GE.U32.AND P0, PT, R8, UR5, PT ;  /* 0x0000000508007c0c */ /* 0x000fda000bf06070 */
[----:B------:R-:W-:Y:S05]  /*30b0*/  @P0 BRA `(.L_x_54917) ;  /* 0x00000000003c0947 */ /* 0x000fea0003800000 */
[----:B-12---:R-:W1:Y:S01]  /*30c0*/  LDC.64 R6, c[0x0][0x390] ;  /* 0x0000e400ff067b82 */ /* 0x006e620000000a00 */
[----:B0-----:R-:W-:Y:S02]  /*30d0*/  IMAD R15, R5, 0x400, R8 ;  /* 0x00000400050f7824 */ /* 0x001fe400078e0208 */
[----:B------:R-:W-:Y:S02]  /*30e0*/  VIADD R8, R8, 0x80 ;  /* 0x0000008008087836 */ /* 0x000fe40000000000 */
[----:B-1----:R-:W-:-:S04]  /*30f0*/  IMAD.WIDE.U32 R6, R15, 0x8, R6 ;  /* 0x000000080f067825 */ /* 0x002fc800078e0006 */
[----:B------:R-:W-:-:S05]  /*3100*/  IMAD.MOV.U32 R15, RZ, RZ, R13 ;  /* 0x000000ffff0f7224 */ /* 0x000fca00078e000d */
[----:B------:R2:W-:Y:S02]  /*3110*/  STG.E.64 desc[UR6][R6.64], R14 ;  /* 0x0000000e06007986 */ /* 0x0005e4000c101b06 */
.L_x_54916:
[----:B------:R-:W-:-:S13]  /*3120*/  ISETP.GE.U32.AND P0, PT, R8, UR5, PT ;  /* 0x0000000508007c0c */ /* 0x000fda000bf06070 */
[----:B------:R-:W-:Y:S05]  /*3130*/  @P0 BREAK.RELIABLE B1 ;  /* 0x0000000000010942 */ /* 0x000fea0003800100 */
[----:B------:R-:W-:Y:S05]  /*3140*/  @P0 BRA `(.L_x_54918) ;  /* 0x0000000000380947 */ /* 0x000fea0003800000 */
[----:B012---:R-:W0:Y:S01]  /*3150*/  LDC.64 R6, c[0x0][0x390] ;  /* 0x0000e400ff067b82 */ /* 0x007e220000000a00 */
[----:B------:R-:W-:Y:S02]  /*3160*/  IMAD R13, R5, 0x400, R8 ;  /* 0x00000400050d7824 */ /* 0x000fe400078e0208 */
[----:B------:R-:W-:Y:S02]  /*3170*/  VIADD R8, R8, 0x80 ;  /* 0x0000008008087836 */ /* 0x000fe40000000000 */
[----:B0-----:R-:W-:-:S04]  /*3180*/  IMAD.WIDE.U32 R6, R13, 0x8, R6 ;  /* 0x000000080d067825 */ /* 0x001fc800078e0006 */
[----:B------:R-:W-:-:S05]  /*3190*/  IMAD.MOV.U32 R13, RZ, RZ, R11 ;  /* 0x000000ffff0d7224 */ /* 0x000fca00078e000b */
[----:B------:R3:W-:Y:S02]  /*31a0*/  STG.E.64 desc[UR6][R6.64], R12 ;  /* 0x0000000c06007986 */ /* 0x0007e4000c101b06 */
.L_x_54917:
[----:B------:R-:W-:Y:S05]  /*31b0*/  BSYNC.RELIABLE B1 ;  /* 0x0000000000017941 */ /* 0x000fea0003800100 */
.L_x_54912:
[----:B------:R-:W-:-:S13]  /*31c0*/  ISETP.GE.U32.AND P0, PT, R8, UR5, PT ;  /* 0x0000000508007c0c */ /* 0x000fda000bf06070 */
[----:B-123--:R-:W1:Y:S01]  /*31d0*/  @!P0 LDC.64 R6, c[0x0][0x390] ;  /* 0x0000e400ff068b82 */ /* 0x00ee620000000a00 */
[----:B0-----:R-:W-:Y:S02]  /*31e0*/  @!P0 IMAD R11, R5, 0x400, R8 ;  /* 0x00000400050b8824 */ /* 0x001fe400078e0208 */
[----:B------:R-:W-:Y:S02]  /*31f0*/  @!P0 VIADD R8, R8, 0x80 ;  /* 0x0000008008088836 */ /* 0x000fe40000000000 */
[----:B-1----:R-:W-:-:S04]  /*3200*/  @!P0 IMAD.WIDE.U32 R6, R11, 0x8, R6 ;  /* 0x000000080b068825 */ /* 0x002fc800078e0006 */
[----:B------:R-:W-:-:S05]  /*3210*/  @!P0 IMAD.MOV.U32 R11, RZ, RZ, R9 ;  /* 0x000000ffff0b8224 */ /* 0x000fca00078e0009 */
[----:B------:R3:W-:Y:S02]  /*3220*/  @!P0 STG.E.64 desc[UR6][R6.64], R10 ;  /* 0x0000000a06008986 */ /* 0x0007e4000c101b06 */
.L_x_54918:
[----:B------:R-:W-:Y:S05]  /*3230*/  BSYNC.RECONVERGENT B0 ;  /* 0x0000000000007941 */ /* 0x000fea0003800200 */
.L_x_54911:
[----:B------:R-:W-:Y:S05]  /*3240*/  WARPSYNC.ALL ;  /* 0x0000000000007948 */ /* 0x000fea0003800000 */
[----:B------:R-:W-:-:S13]  /*3250*/  ISETP.GE.U32.AND P0, PT, R8, UR5, PT ;  /* 0x0000000508007c0c */ /* 0x000fda000bf06070 */
[----:B------:R-:W-:Y:S05]  /*3260*/  @P0 EXIT ;  /* 0x000000000000094d */ /* 0x000fea0003800000 */
[----:B0123--:R-:W0:Y:S01]  /*3270*/  LDC.64 R6, c[0x0][0x390] ;  /* 0x0000e400ff067b82 */ /* 0x00fe220000000a00 */
[----:B------:R-:W-:Y:S02]  /*3280*/  IMAD R5, R5, 0x400, R8 ;  /* 0x0000040005057824 */ /* 0x000fe400078e0208 */
[----:B------:R-:W-:Y:S02]  /*3290*/  IMAD.MOV.U32 R2, RZ, RZ, R0 ;  /* 0x000000ffff027224 */ /* 0x000fe400078e0000 */
[----:B0-----:R-:W-:-:S05]  /*32a0*/  IMAD.WIDE.U32 R4, R5, 0x8, R6 ;  /* 0x0000000805047825 */ /* 0x001fca00078e0006 */
[----:B------:R-:W-:Y:S01]  /*32b0*/  STG.E.64 desc[UR6][R4.64], R2 ;  /* 0x0000000204007986 */ /* 0x000fe2000c101b06 */
[----:B------:R-:W-:Y:S05]  /*32c0*/  EXIT ;  /* 0x000000000000794d */ /* 0x000fea0003800000 */
.L_x_54832:
[----:B------:R-:W0:Y:S01]  /*32d0*/  S2R R15, SR_TID.X ;  /* 0x00000000000f7919 */ /* 0x000e220000002100 */
[----:B------:R-:W1:Y:S01]  /*32e0*/  LDC.64 R4, c[0x0][0x3a0] ;  /* 0x0000e800ff047b82 */ /* 0x000e620000000a00 */
[----:B------:R-:W-:-:S07]  /*32f0*/  IMAD.SHL.U32 R13, R3, 0x400, RZ ;  /* 0x00000400030d7824 */ /* 0x000fce00078e00ff */
[----:B------:R-:W2:Y:S01]  /*3300*/  LDC.64 R6, c[0x0][0x398] ;  /* 0x0000e600ff067b82 */ /* 0x000ea20000000a00 */
[----:B-1----:R-:W-:-:S04]  /*3310*/  IMAD.WIDE.U32 R2, R13, 0x8, R4 ;  /* 0x000000080d027825 */ /* 0x002fc800078e0004 */
[----:B0-----:R-:W-:-:S05]  /*3320*/  IMAD.WIDE.U32 R4, R15, 0x10, R2 ;  /* 0x000000100f047825 */ /* 0x001fca00078e0002 */
[----:B------:R-:W3:Y:S01]  /*3330*/  LDG.E.128 R8, desc[UR6][R4.64] ;  /* 0x0000000604087981 */ /* 0x000ee2000c1e1d00 */
[----:B--2---:R-:W-:-:S03]  /*3340*/  IMAD.WIDE.U32 R2, R13, 0x8, R6 ;  /* 0x000000080d027825 */ /* 0x004fc600078e0006 */
[----:B------:R-:W5:Y:S01]  /*3350*/  LDG.E.128 R28, desc[UR6][R4.64+0x800] ;  /* 0x00080006041c7981 */ /* 0x000f62000c1e1d00 */
[----:B------:R-:W-:-:S03]  /*3360*/  IMAD.WIDE.U32 R2, R15, 0x10, R2 ;  /* 0x000000100f027825 */ /* 0x000fc600078e0002 */
[----:B------:R-:W5:Y:S04]  /*3370*/  LDG.E.128 R32, desc[UR6][R4.64+0x1000] ;  /* 0x0010000604207981 */ /* 0x000f68000c1e1d00 */
[----:B------:R-:W2:Y:S04]  /*3380*/  LDG.E.128 R12, desc[UR6][R2.64] ;  /* 0x00000006020c7981 */ /* 0x000ea8000c1e1d00 */
[----:B------:R-:W5:Y:S01]  /*3390*/  LDG.E.128 R36, desc[UR6][R4.64+0x1800] ;  /* 0x0018000604247981 */ /* 0x000f62000c1e1d00 */
[----:B------:R-:W-:Y:S03]  /*33a0*/  BSSY.RECONVERGENT B0, `(.L_x_54919) ;  /* 0x0000026000007945 */ /* 0x000fe60003800200 */
[----:B------:R-:W5:Y:S04]  /*33b0*/  LDG.E.128 R16, desc[UR6][R2.64+0x800] ;  /* 0x0008000602107981 */ /* 0x000f68000c1e1d00 */
[----:B------:R-:W5:Y:S04]  /*33c0*/  LDG.E.128 R20, desc[UR6][R2.64+0x1000] ;  /* 0x0010000602147981 */ /* 0x000f68000c1e1d00 */
[----:B------:R0:W5:Y:S01]  /*33d0*/  LDG.E.128 R24, desc[UR6][R2.64+0x1800] ;  /* 0x0018000602187981 */ /* 0x000162000c1e1d00 */
[----:B---3--:R-:W-:-:S04]  /*33e0*/  SHF.R.U32.HI R0, RZ, 0x14, R9 ;  /* 0x00000014ff007819 */ /* 0x008fc80000011609 */
[----:B------:R-:W-:-:S05]  /*33f0*/  LOP3.LUT R0, R0, 0x7ff, RZ, 0xc0, !PT ;  /* 0x000007ff00007812 */ /* 0x000fca00078ec0ff */
[----:B------:R-:W-:-:S05]  /*3400*/  VIADD R7, R0, 0xfffffc0c ;  /* 0xfffffc0c00077836 */ /* 0x000fca0000000000 */
[CC--:B------:R-:W-:Y:S02]  /*3410*/  SHF.L.U32 R0, R8.reuse, R7.reuse, RZ ;  /* 0x0000000708007219 */ /* 0x0c0fe400000006ff */
[----:B------:R-:W-:Y:S02]  /*3420*/  SHF.L.U64.HI R7, R8, R7, R9 ;  /* 0x0000000708077219 */ /* 0x000fe40000010209 */
[----:B------:R-:W-:Y:S01]  /*3430*/  ISETP.NE.U32.AND P0, PT, R0, RZ, PT ;  /* 0x000000ff0000720c */ /* 0x000fe20003f05070 */
[----:B--2---:R-:W-:-:S03]  /*3440*/  DSETP.NEU.AND P1, PT, R12, RZ, PT ;  /* 0x000000ff0c00722a */ /* 0x004fc60003f2d000 */
[----:B------:R-:W-:-:S04]  /*3450*/  ISETP.NE.AND.EX P0, PT, R7, -0x80000000, PT, P0 ;  /* 0x800000000700780c */ /* 0x000fc80003f05300 */
[----:B------:R-:W-:Y:S02]  /*3460*/  PLOP3.LUT P2, PT, P0, PT, PT, 0x8, 0x80 ;  /* 0x000000000080781c */ /* 0x000fe4000074e170 */
[----:B------:R-:W-:-:S07]  /*3470*/  ISETP.GE.OR P3, PT, R9, RZ, P1 ;  /* 0x000000ff0900720c */ /* 0x000fce0000f66670 */
[----:B------:R-:W-:Y:S01]  /*3480*/  @!P1 DSETP.NEU.AND P2, PT, |R8|, 0.5, !P0 ;  /* 0x3fe000000800942a */ /* 0x000fe2000474d200 */
[----:B0-----:R-:W-:-:S05]  /*3490*/  @!P1 IMAD.MOV.U32 R2, RZ, RZ, RZ ;  /* 0x000000ffff029224 */ /* 0x001fca00078e00ff */
        /* <DEDUP_REMOVED lines=10> */
[----:B-----5:R-:W-:Y:S05]  /*3540*/  CALL.REL.NOINC `($_ZN2at6native29vectorized_elementwise_kernelILi2EZZZNS0_50_GLOBAL__N__2680c7bb_12_PowKernel_cu_7dd49032_300324pow_tensor_tensor_kernelERNS_18TensorIteratorBaseEENKUlvE_clEvENKUlvE4_clEvEUlddE_St5arrayIPcLm3EEEEviT0_T1_$__internal_accurate_pow) ;  /* 0x0000002400507944 */ /* 0x020fea0003c00000 */
[----:B------:R-:W-:Y:S05]  /*3550*/  BSYNC.RECONVERGENT B1 ;  /* 0x0000000000017941 */ /* 0x000fea0003800200 */
.L_x_54921:
        /* <DEDUP_REMOVED lines=10> */
.L_x_54920:
[----:B------:R-:W-:Y:S05]  /*3600*/  BSYNC.RECONVERGENT B0 ;  /* 0x0000000000007941 */ /* 0x000fea0003800200 */
.L_x_54919:
        /* <DEDUP_REMOVED lines=19> */
.L_x_54924:
        /* <DEDUP_REMOVED lines=11> */
.L_x_54923:
[----:B------:R-:W-:Y:S05]  /*37f0*/  BSYNC.RECONVERGENT B0 ;  /* 0x0000000000007941 */ /* 0x000fea0003800200 */
.L_x_54922:
[----:B------:R-:W-:Y:S01]  /*3800*/  SHF.R.U32.HI R0, RZ, 0x14, R11 ;  /* 0x00000014ff007819 */ /* 0x000fe2000001160b */
[----:B------:R-:W-:Y:S01]  /*3810*/  DSETP.NEU.AND P3, PT, R14, RZ, PT ;  /* 0x000000ff0e00722a */ /* 0x000fe20003f6d000 */
[----:B------:R-:W-:Y:S01]  /*3820*/  BSSY.RECONVERGENT B0, `(.L_x_54925) ;  /* 0x0000027000007945 */ /* 0x000fe20003800200 */
[----:B------:R-:W-:Y:S01]  /*3830*/  DSETP.NEU.AND P1, PT, R8, RZ, PT ;  /* 0x000000ff0800722a */ /* 0x000fe20003f2d000 */
[----:B------:R-:W-:Y:S01]  /*3840*/  LOP3.LUT R0, R0, 0x7ff, RZ, 0xc0, !PT ;  /* 0x000007ff00007812 */ /* 0x000fe200078ec0ff */
[----:B------:R-:W-:-:S04]  /*3850*/  DSETP.NEU.AND P0, PT, R12, 1, PT ;  /* 0x3ff000000c00742a */ /* 0x000fc80003f0d000 */
[----:B------:R-:W-:Y:S01]  /*3860*/  VIADD R5, R0, 0xfffffc0c ;  /* 0xfffffc0c00057836 */ /* 0x000fe20000000000 */
[----:B------:R-:W-:Y:S02]  /*3870*/  FSEL R59, R2, RZ, P1 ;  /* 0x000000ff023b7208 */ /* 0x000fe40000800000 */
[----:B------:R-:W-:Y:S02]  /*3880*/  FSEL R58, R3, 1.875, P1 ;  /* 0x3ff00000033a7808 */ /* 0x000fe40000800000 */
[CC--:B------:R-:W-:Y:S02]  /*3890*/  SHF.L.U32 R0, R10.reuse, R5.reuse, RZ ;  /* 0x000000050a007219 */ /* 0x0c0fe400000006ff */
[----:B------:R-:W-:Y:S02]  /*38a0*/  SHF.L.U64.HI R5, R10, R5, R11 ;  /* 0x000000050a057219 */ /* 0x000fe4000001020b */
[----:B------:R-:W-:Y:S02]  /*38b0*/  ISETP.NE.U32.AND P2, PT, R0, RZ, PT ;  /* 0x000000ff0000720c */ /* 0x000fe40003f45070 */
[----:B------:R-:W-:-:S02]  /*38c0*/  FSEL R59, R59, RZ, P0 ;  /* 0x000000ff3b3b7208 */ /* 0x000fc40000000000 */
[----:B------:R-:W-:Y:S02]  /*38d0*/  ISETP.NE.AND.EX P2, PT, R5, -0x80000000, PT, P2 ;  /* 0x800000000500780c */ /* 0x000fe40003f45320 */
[----:B------:R-:W-:Y:S01]  /*38e0*/  FSEL R58, R58, 1.875, P0 ;  /* 0x3ff000003a3a7808 */ /* 0x000fe20000000000 */
[----:B------:R-:W-:Y:S10]  /*38f0*/  @!P3 BRA `(.L_x_54926) ;  /* 0x000000000050b947 */ /* 0x000ff40003800000 */
[----:B------:R-:W-:Y:S01]  /*3900*/  DADD R2, -RZ, |R14| ;  /* 0x00000000ff027229 */ /* 0x000fe2000000050e */
[----:B------:R-:W-:Y:S01]  /*3910*/  BSSY.RECONVERGENT B1, `(.L_x_54927) ;  /* 0x0000007000017945 */ /* 0x000fe20003800200 */
[----:B------:R-:W-:Y:S01]  /*3920*/  PLOP3.LUT P2, PT, P2, PT, PT, 0x8, 0x80 ;  /* 0x000000000080781c */ /* 0x000fe2000174e170 */
[----:B------:R-:W-:Y:S01]  /*3930*/  IMAD.MOV.U32 R4, RZ, RZ, R11 ;  /* 0x000000ffff047224 */ /* 0x000fe200078e000b */
[----:B------:R-:W-:-:S06]  /*3940*/  MOV R0, 0x3980 ;  /* 0x0000398000007802 */ /* 0x000fcc0000000f00 */
[----:B------:R-:W-:Y:S02]  /*3950*/  IMAD.MOV.U32 R5, RZ, RZ, R2 ;  /* 0x000000ffff057224 */ /* 0x000fe400078e0002 */
[----:B------:R-:W-:-:S07]  /*3960*/  IMAD.MOV.U32 R2, RZ, RZ, R10 ;  /* 0x000000ffff027224 */ /* 0x000fce00078e000a */
[----:B-----5:R-:W-:Y:S05]  /*3970*/  CALL.REL.NOINC `($_ZN2at6native29vectorized_elementwise_kernelILi2EZZZNS0_50_GLOBAL__N__2680c7bb_12_PowKernel_cu_7dd49032_300324pow_tensor_tensor_kernelERNS_18TensorIteratorBaseEENKUlvE_clEvENKUlvE4_clEvEUlddE_St5arrayIPcLm3EEEEviT0_T1_$__internal_accurate_pow) ;  /* 0x0000002000447944 */ /* 0x020fea0003c00000 */
[----:B------:R-:W-:Y:S05]  /*3980*/  BSYNC.RECONVERGENT B1 ;  /* 0x0000000000017941 */ /* 0x000fea0003800200 */
.L_x_54927:
        /* <DEDUP_REMOVED lines=11> */
.L_x_54926:
[----:B------:R-:W-:Y:S01]  /*3a40*/  ISETP.GE.AND P0, PT, R11, RZ, PT ;  /* 0x000000ff0b00720c */ /* 0x000fe20003f06270 */
[----:B------:R-:W-:Y:S01]  /*3a50*/  DSETP.NEU.AND P2, PT, |R10|, 0.5, !P2 ;  /* 0x3fe000000a00742a */ /* 0x000fe2000574d200 */
[----:B------:R-:W-:-:S05]  /*3a60*/  IMAD.MOV.U32 R2, RZ, RZ, RZ ;  /* 0x000000ffff027224 */ /* 0x000fca00078e00ff */
[----:B------:R-:W-:-:S06]  /*3a70*/  SEL R3, R15, RZ, P2 ;  /* 0x000000ff0f037207 */ /* 0x000fcc0001000000 */
[----:B------:R-:W-:-:S07]  /*3a80*/  @!P0 LOP3.LUT R3, R3, 0x7ff00000, RZ, 0xfc, !PT ;  /* 0x7ff0000003038812 */ /* 0x000fce00078efcff */
.L_x_54928:
[----:B------:R-:W-:Y:S05]  /*3a90*/  BSYNC.RECONVERGENT B0 ;  /* 0x0000000000007941 */ /* 0x000fea0003800200 */
.L_x_54925:
        /* <DEDUP_REMOVED lines=22> */
.L_x_54932:
        /* <DEDUP_REMOVED lines=8> */
.L_x_54931:
[----:B------:R-:W-:-:S11]  /*3c80*/  DADD R2, R14, R10 ;  /* 0x000000000e027229 */ /* 0x000fd6000000000a */
.L_x_54930:
[----:B------:R-:W-:Y:S05]  /*3c90*/  BSYNC.RECONVERGENT B0 ;  /* 0x0000000000007941 */ /* 0x000fea0003800200 */
.L_x_54929:
[----:B-----5:R-:W-:Y:S01]  /*3ca0*/  SHF.R.U32.HI R0, RZ, 0x14, R29 ;  /* 0x00000014ff007819 */ /* 0x020fe2000001161d */
        /* <DEDUP_REMOVED lines=24> */
.L_x_54935:
        /* <DEDUP_REMOVED lines=11> */
.L_x_54934:
[----:B------:R-:W-:Y:S01]  /*3ee0*/  ISETP.GE.AND P0, PT, R29, RZ, PT ;  /* 0x000000ff1d00720c */ /* 0x000fe20003f06270 */
[----:B------:R-:W-:Y:S01]  /*3ef0*/  DSETP.NEU.AND P2, PT, |R28|, 0.5, !P2 ;  /* 0x3fe000001c00742a */ /* 0x000fe2000574d200 */
[----:B------:R-:W-:-:S05]  /*3f00*/  IMAD.MOV.U32 R2, RZ, RZ, RZ ;  /* 0x000000ffff027224 */ /* 0x000fca00078e00ff */
[----:B------:R-:W-:-:S06]  /*3f10*/  SEL R3, R17, RZ, P2 ;  /* 0x000000ff11037207 */ /* 0x000fcc0001000000 */
[----:B------:R-:W-:-:S07]  /*3f20*/  @!P0 LOP3.LUT R3, R3, 0x7ff00000, RZ, 0xfc, !PT ;  /* 0x7ff0000003038812 */ /* 0x000fce00078efcff */
.L_x_54936:
[----:B------:R-:W-:Y:S05]  /*3f30*/  BSYNC.RECONVERGENT B0 ;  /* 0x0000000000007941 */ /* 0x000fea0003800200 */
.L_x_54933:
        /* <DEDUP_REMOVED lines=22> */
.L_x_54940:
        /* <DEDUP_REMOVED lines=8> */
.L_x_54939:
[----:B------:R-:W-:-:S11]  /*4120*/  DADD R2, R16, R28 ;  /* 0x0000000010027229 */ /* 0x000fd6000000001c */
.L_x_54938:
[----:B------:R-:W-:Y:S05]  /*4130*/  BSYNC.RECONVERGENT B0 ;  /* 0x0000000000007941 */ /* 0x000fea0003800200 */
.L_x_54937:
        /* <DEDUP_REMOVED lines=25> */
.L_x_54943:
        /* <DEDUP_REMOVED lines=11> */
.L_x_54942:
[----:B------:R-:W-:Y:S01]  /*4380*/  ISETP.GE.AND P0, PT, R31, RZ, PT ;  /* 0x000000ff1f00720c */ /* 0x000fe20003f06270 */
[----:B------:R-:W-:Y:S01]  /*4390*/  DSETP.NEU.AND P2, PT, |R30|, 0.5, !P2 ;  /* 0x3fe000001e00742a */ /* 0x000fe2000574d200 */
[----:B------:R-:W-:-:S05]  /*43a0*/  IMAD.MOV.U32 R2, RZ, RZ, RZ ;  /* 0x000000ffff027224 */ /* 0x000fca00078e00ff */
[----:B------:R-:W-:-:S06]  /*43b0*/  SEL R3, R19, RZ, P2 ;  /* 0x000000ff13037207 */ /* 0x000fcc0001000000 */
[----:B------:R-:W-:-:S07]  /*43c0*/  @!P0 LOP3.LUT R3, R3, 0x7ff00000, RZ, 0xfc, !PT ;  /* 0x7ff0000003038812 */ /* 0x000fce00078efcff */
.L_x_54944:
[----:B------:R-:W-:Y:S05]  /*43d0*/  BSYNC.RECONVERGENT B0 ;  /* 0x0000000000007941 */ /* 0x000fea0003800200 */
.L_x_54941:
        /* <DEDUP_REMOVED lines=22> */
.L_x_54948:
        /* <DEDUP_REMOVED lines=8> */
.L_x_54947:
[----:B------:R-:W-:-:S11]  /*45c0*/  DADD R2, R18, R30 ;  /* 0x0000000012027229 */ /* 0x000fd6000000001e */
.L_x_54946:
[----:B------:R-:W-:Y:S05]  /*45d0*/  BSYNC.RECONVERGENT B0 ;  /* 0x0000000000007941 */ /* 0x000fea0003800200 */
.L_x_54945:
        /* <DEDUP_REMOVED lines=25> */
.L_x_54951:
        /* <DEDUP_REMOVED lines=11> */
.L_x_54950:
[----:B------:R-:W-:Y:S01]  /*4820*/  ISETP.GE.AND P0, PT, R33, RZ, PT ;  /* 0x000000ff2100720c */ /* 0x000fe20003f06270 */
[----:B------:R-:W-:Y:S01]  /*4830*/  DSETP.NEU.AND P2, PT, |R32|, 0.5, !P2 ;  /* 0x3fe000002000742a */ /* 0x000fe2000574d200 */
[----:B------:R-:W-:-:S05]  /*4840*/  IMAD.MOV.U32 R2, RZ, RZ, RZ ;  /* 0x000000ffff027224 */ /* 0x000fca00078e00ff */
[----:B------:R-:W-:-:S06]  /*4850*/  SEL R3, R21, RZ, P2 ;  /* 0x000000ff15037207 */ /* 0x000fcc0001000000 */
[----:B------:R-:W-:-:S07]  /*4860*/  @!P0 LOP3.LUT R3, R3, 0x7ff00000, RZ, 0xfc, !PT ;  /* 0x7ff0000003038812 */ /* 0x000fce00078efcff */
.L_x_54952:
[----:B------:R-:W-:Y:S05]  /*4870*/  BSYNC.RECONVERGENT B0 ;  /* 0x0000000000007941 */ /* 0x000fea0003800200 */
.L_x_54949:
        /* <DEDUP_REMOVED lines=22> */
.L_x_54956:
        /* <DEDUP_REMOVED lines=8> */
.L_x_54955:
[----:B------:R-:W-:-:S11]  /*4a60*/  DADD R2, R20, R32 ;  /* 0x0000000014027229 */ /* 0x000fd60000000020 */
.L_x_54954:
[----:B------:R-:W-:Y:S05]  /*4a70*/  BSYNC.RECONVERGENT B0 ;  /* 0x0000000000007941 */ /* 0x000fea0003800200 */
.L_x_54953:
        /* <DEDUP_REMOVED lines=25> */
.L_x_54959:
        /* <DEDUP_REMOVED lines=11> */
.L_x_54958:
[----:B------:R-:W-:Y:S01]  /*4cc0*/  ISETP.GE.AND P0, PT, R35, RZ, PT ;  /* 0x000000ff2300720c */ /* 0x000fe20003f06270 */
[----:B------:R-:W-:Y:S01]  /*4cd0*/  DSETP.NEU.AND P2, PT, |R34|, 0.5, !P2 ;  /* 0x3fe000002200742a */ /* 0x000fe2000574d200 */
[----:B------:R-:W-:-:S05]  /*4ce0*/  IMAD.MOV.U32 R2, RZ, RZ, RZ ;  /* 0x000000ffff027224 */ /* 0x000fca00078e00ff */
[----:B------:R-:W-:-:S06]  /*4cf0*/  SEL R3, R23, RZ, P2 ;  /* 0x000000ff17037207 */ /* 0x000fcc0001000000 */
[----:B------:R-:W-:-:S07]  /*4d00*/  @!P0 LOP3.LUT R3, R3, 0x7ff00000, RZ, 0xfc, !PT ;  /* 0x7ff0000003038812 */ /* 0x000fce00078efcff */
.L_x_54960:
[----:B------:R-:W-:Y:S05]  /*4d10*/  BSYNC.RECONVERGENT B0 ;  /* 0x0000000000007941 */ /* 0x000fea0003800200 */
.L_x_54957:
        /* <DEDUP_REMOVED lines=22> */
.L_x_54964:
        /* <DEDUP_REMOVED lines=8> */
.L_x_54963:
[----:B------:R-:W-:-:S11]  /*4f00*/  DADD R2, R22, R34 ;  /* 0x0000000016027229 */ /* 0x000fd60000000022 */
.L_x_54962:
[----:B------:R-:W-:Y:S05]  /*4f10*/  BSYNC.RECONVERGENT B0 ;  /* 0x0000000000007941 */ /* 0x000fea0003800200 */
.L_x_54961:
        /* <DEDUP_REMOVED lines=25> */
.L_x_54967:
        /* <DEDUP_REMOVED lines=11> */
.L_x_54966:
[----:B------:R-:W-:Y:S01]  /*5160*/  ISETP.GE.AND P0, PT, R37, RZ, PT ;  /* 0x000000ff2500720c */ /* 0x000fe20003f06270 */
[----:B------:R-:W-:Y:S01]  /*5170*/  DSETP.NEU.AND P2, PT, |R36|, 0.5, !P2 ;  /* 0x3fe000002400742a */ /* 0x000fe2000574d200 */
[----:B------:R-:W-:-:S05]  /*5180*/  IMAD.MOV.U32 R2, RZ, RZ, RZ ;  /* 0x000000ffff027224 */ /* 0x000fca00078e00ff */
[----:B------:R-:W-:-:S06]  /*5190*/  SEL R3, R25, RZ, P2 ;  /* 0x000000ff19037207 */ /* 0x000fcc0001000000 */
[----:B------:R-:W-:-:S07]  /*51a0*/  @!P0 LOP3.LUT R3, R3, 0x7ff00000, RZ, 0xfc, !PT ;  /* 0x7ff0000003038812 */ /* 0x000fce00078efcff */
.L_x_54968:
[----:B------:R-:W-:Y:S05]  /*51b0*/  BSYNC.RECONVERGENT B0 ;  /* 0x0000000000007941 */ /* 0x000fea0003800200 */
.L_x_54965:
        /* <DEDUP_REMOVED lines=22> */
.L_x_54972:
        /* <DEDUP_REMOVED lines=8> */
.L_x_54971:
[----:B------:R-:W-:-:S11]  /*53a0*/  DADD R2, R24, R36 ;  /* 0x0000000018027229 */ /* 0x000fd60000000024 */
.L_x_54970:
[----:B------:R-:W-:Y:S05]  /*53b0*/  BSYNC.RECONVERGENT B0 ;  /* 0x0000000000007941 */ /* 0x000fea0003800200 */
.L_x_54969:
        /* <DEDUP_REMOVED lines=25> */
.L_x_54975:
        /* <DEDUP_REMOVED lines=11> */
.L_x_54974:
[----:B------:R-:W-:Y:S01]  /*5600*/  ISETP.GE.AND P0, PT, R39, RZ, PT ;  /* 0x000000ff2700720c */ /* 0x000fe20003f06270 */
[----:B------:R-:W-:Y:S01]  /*5610*/  DSETP.NEU.AND P2, PT, |R38|, 0.5, !P2 ;  /* 0x3fe000002600742a */ /* 0x000fe2000574d200 */
[----:B------:R-:W-:-:S05]  /*5620*/  IMAD.MOV.U32 R2, RZ, RZ, RZ ;  /* 0x000000ffff027224 */ /* 0x000fca00078e00ff */
[----:B------:R-:W-:-:S06]  /*5630*/  SEL R3, R27, RZ, P2 ;  /* 0x000000ff1b037207 */ /* 0x000fcc0001000000 */
[----:B------:R-:W-:-:S07]  /*5640*/  @!P0 LOP3.LUT R3, R3, 0x7ff00000, RZ, 0xfc, !PT ;  /* 0x7ff0000003038812 */ /* 0x000fce00078efcff */
.L_x_54976:
[----:B------:R-:W-:Y:S05]  /*5650*/  BSYNC.RECONVERGENT B0 ;  /* 0x0000000000007941 */ /* 0x000fea0003800200 */
.L_x_54973:
        /* <DEDUP_REMOVED lines=22> */
.L_x_54980:
        /* <DEDUP_REMOVED lines=8> */
.L_x_54979:
[----:B------:R-:W-:-:S11]  /*5840*/  DADD R2, R26, R38 ;  /* 0x000000001a027229 */ /* 0x000fd60000000026 */
.L_x_54978:
[----:B------:R-:W-:Y:S05]  /*5850*/  BSYNC.RECONVERGENT B0 ;  /* 0x0000000000007941 */ /* 0x000fea0003800200 */
.L_x_54977:
[----:B------:R-:W0:Y:S01]  /*5860*/  S2R R0, SR_CTAID.X ;  /* 0x0000000000007919 */ /* 0x000e220000002500 */
[----:B------:R-:W1:Y:S01]  /*5870*/  LDC.64 R4, c[0x0][0x390] ;  /* 0x0000e400ff047b82 */ /* 0x000e620000000a00 */
[----:B------:R-:W-:Y:S01]  /*5880*/  DSETP.NEU.AND P1, PT, R38, RZ, PT ;  /* 0x000000ff2600722a */ /* 0x000fe20003f2d000 */
[----:B------:R-:W-:Y:S01]  /*5890*/  IMAD.MOV.U32 R6, RZ, RZ, R57 ;  /* 0x000000ffff067224 */ /* 0x000fe200078e0039 */
[----:B------:R-:W2:Y:S01]  /*58a0*/  S2R R19, SR_TID.X ;  /* 0x0000000000137919 */ /* 0x000ea20000002100 */
[----:B------:R-:W-:Y:S01]  /*58b0*/  DSETP.NEU.AND P0, PT, R26, 1, PT ;  /* 0x3ff000001a00742a */ /* 0x000fe20003f0d000 */
[----:B------:R-:W-:Y:S02]  /*58c0*/  LOP3.LUT R13, R13, R12, RZ, 0x3c, !PT ;  /* 0x0000000c0d0d7212 */ /* 0x000fe400078e3cff */
[----:B------:R-:W-:Y:S02]  /*58d0*/  FSEL R3, R3, 1.875, P1 ;  /* 0x3ff0000003037808 */ /* 0x000fe40000800000 */
[----:B------:R-:W-:-:S02]  /*58e0*/  LOP3.LUT R9, R9, R8, RZ, 0x3c, !PT ;  /* 0x0000000809097212 */ /* 0x000fc400078e3cff */
[----:B------:R-:W-:Y:S02]  /*58f0*/  FSEL R3, R3, 1.875, P0 ;  /* 0x3ff0000003037808 */ /* 0x000fe40000000000 */
[----:B------:R-:W-:Y:S02]  /*5900*/  LOP3.LUT R12, R13, R12, RZ, 0x3c, !PT ;  /* 0x0000000c0d0c7212 */ /* 0x000fe400078e3cff */
[----:B------:R-:W-:Y:S02]  /*5910*/  LOP3.LUT R8, R9, R8, RZ, 0x3c, !PT ;  /* 0x0000000809087212 */ /* 0x000fe400078e3cff */
[----:B------:R-:W-:Y:S02]  /*5920*/  LOP3.LUT R13, R13, R12, RZ, 0x3c, !PT ;  /* 0x0000000c0d0d7212 */ /* 0x000fe400078e3cff */
[----:B------:R-:W-:Y:S01]  /*5930*/  LOP3.LUT R9, R9, R8, RZ, 0x3c, !PT ;  /* 0x0000000809097212 */ /* 0x000fe200078e3cff */
[----:B0-----:R-:W-:Y:S01]  /*5940*/  IMAD.SHL.U32 R7, R0, 0x400, RZ ;  /* 0x0000040000077824 */ /* 0x001fe200078e00ff */
[----:B------:R-:W-:-:S03]  /*5950*/  FSEL R0, R2, RZ, P1 ;  /* 0x000000ff02007208 */ /* 0x000fc60000800000 */
[----:B-1----:R-:W-:Y:S01]  /*5960*/  IMAD.WIDE.U32 R4, R7, 0x8, R4 ;  /* 0x0000000807047825 */ /* 0x002fe200078e0004 */
[----:B------:R-:W-:-:S03]  /*5970*/  FSEL R0, R0, RZ, P0 ;  /* 0x000000ff00007208 */ /* 0x000fc60000000000 */
[----:B------:R-:W-:Y:S02]  /*5980*/  IMAD.MOV.U32 R7, RZ, RZ, R56 ;  /* 0x000000ffff077224 */ /* 0x000fe400078e0038 */
[----:B--2---:R-:W-:-:S04]  /*5990*/  IMAD.WIDE.U32 R18, R19, 0x10, R4 ;  /* 0x0000001013127825 */ /* 0x004fc800078e0004 */
[----:B------:R-:W-:Y:S02]  /*59a0*/  IMAD.MOV.U32 R4, RZ, RZ, R59 ;  /* 0x000000ffff047224 */ /* 0x000fe400078e003b */
[----:B------:R-:W-:-:S05]  /*59b0*/  IMAD.MOV.U32 R5, RZ, RZ, R58 ;  /* 0x000000ffff057224 */ /* 0x000fca00078e003a */
[----:B------:R0:W-:Y:S02]  /*59c0*/  STG.E.128 desc[UR6][R18.64], R4 ;  /* 0x0000000412007986 */ /* 0x0001e4000c101d06 */
[----:B0-----:R-:W-:Y:S02]  /*59d0*/  IMAD.MOV.U32 R6, RZ, RZ, R15 ;  /* 0x000000ffff067224 */ /* 0x001fe400078e000f */
[----:B------:R-:W-:Y:S02]  /*59e0*/  IMAD.MOV.U32 R7, RZ, RZ, R14 ;  /* 0x000000ffff077224 */ /* 0x000fe400078e000e */
[----:B------:R-:W-:Y:S02]  /*59f0*/  IMAD.MOV.U32 R14, RZ, RZ, R11 ;  /* 0x000000ffff0e7224 */ /* 0x000fe400078e000b */
[----:B------:R-:W-:Y:S02]  /*5a00*/  IMAD.MOV.U32 R15, RZ, RZ, R10 ;  /* 0x000000ffff0f7224 */ /* 0x000fe400078e000a */
[----:B------:R-:W-:-:S02]  /*5a10*/  IMAD.MOV.U32 R4, RZ, RZ, R17 ;  /* 0x000000ffff047224 */ /* 0x000fc400078e0011 */
[----:B------:R-:W-:Y:S01]  /*5a20*/  IMAD.MOV.U32 R5, RZ, RZ, R16 ;  /* 0x000000ffff057224 */ /* 0x000fe200078e0010 */
[----:B------:R-:W-:Y:S01]  /*5a30*/  STG.E.128 desc[UR6][R18.64+0x1000], R12 ;  /* 0x0010000c12007986 */ /* 0x000fe2000c101d06 */
[----:B------:R-:W-:Y:S02]  /*5a40*/  IMAD.MOV.U32 R10, RZ, RZ, R0 ;  /* 0x000000ffff0a7224 */ /* 0x000fe400078e0000 */
[----:B------:R-:W-:Y:S01]  /*5a50*/  IMAD.MOV.U32 R11, RZ, RZ, R3 ;  /* 0x000000ffff0b7224 */ /* 0x000fe200078e0003 */
[----:B------:R-:W-:Y:S04]  /*5a60*/  STG.E.128 desc[UR6][R18.64+0x800], R4 ;  /* 0x0008000412007986 */ /* 0x000fe8000c101d06 */
[----:B------:R-:W-:Y:S01]  /*5a70*/  STG.E.128 desc[UR6][R18.64+0x1800], R8 ;  /* 0x0018000812007986 */ /* 0x000fe2000c101d06 */
[----:B------:R-:W-:Y:S05]  /*5a80*/  EXIT ;  /* 0x000000000000794d */ /* 0x000fea0003800000 */
        .type           $_ZN2at6native29vectorized_elementwise_kernelILi2EZZZNS0_50_GLOBAL__N__2680c7bb_12_PowKernel_cu_7dd49032_300324pow_tensor_tensor_kernelERNS_18TensorIteratorBaseEENKUlvE_clEvENKUlvE4_clEvEUlddE_St5arrayIPcLm3EEEEviT0_T1_$__internal_accurate_pow,@function
        .size           $_ZN2at6native29vectorized_elementwise_kernelILi2EZZZNS0_50_GLOBAL__N__2680c7bb_12_PowKernel_cu_7dd49032_300324pow_tensor_tensor_kernelERNS_18TensorIteratorBaseEENKUlvE_clEvENKUlvE4_clEvEUlddE_St5arrayIPcLm3EEEEviT0_T1_$__internal_accurate_pow,(.L_x_68409 - $_ZN2at6native29vectorized_elementwise_kernelILi2EZZZNS0_50_GLOBAL__N__2680c7bb_12_PowKernel_cu_7dd49032_300324pow_tensor_tensor_kernelERNS_18TensorIteratorBaseEENKUlvE_clEvENKUlvE4_clEvEUlddE_St5arrayIPcLm3EEEEviT0_T1_$__internal_accurate_pow)
$_ZN2at6native29vectorized_elementwise_kernelILi2EZZZNS0_50_GLOBAL__N__2680c7bb_12_PowKernel_cu_7dd49032_300324pow_tensor_tensor_kernelERNS_18TensorIteratorBaseEENKUlvE_clEvENKUlvE4_clEvEUlddE_St5arrayIPcLm3EEEEviT0_T1_$__internal_accurate_pow:
[----:B------:R-:W-:Y:S01]  /*5a90*/  ISETP.GT.U32.AND P0, PT, R3, 0xfffff, PT ;  /* 0x000fffff0300780c */ /* 0x000fe20003f04070 */
[----:B------:R-:W-:Y:S01]  /*5aa0*/  IMAD.MOV.U32 R6, RZ, RZ, R5 ;  /* 0x000000ffff067224 */ /* 0x000fe200078e0005 */
[----:B------:R-:W-:Y:S01]  /*5ab0*/  UMOV UR8, 0x7d2cafe2 ;  /* 0x7d2cafe200087882 */ /* 0x000fe20000000000 */
[----:B------:R-:W-:Y:S01]  /*5ac0*/  IMAD.MOV.U32 R7, RZ, RZ, R3 ;  /* 0x000000ffff077224 */ /* 0x000fe200078e0003 */
[----:B------:R-:W-:Y:S01]  /*5ad0*/  UMOV UR9, 0x3eb0f5ff ;  /* 0x3eb0f5ff00097882 */ /* 0x000fe20000000000 */
[----:B------:R-:W-:Y:S01]  /*5ae0*/  IMAD.MOV.U32 R40, RZ, RZ, RZ ;  /* 0x000000ffff287224 */ /* 0x000fe200078e00ff */
[----:B------:R-:W-:Y:S01]  /*5af0*/  UMOV UR10, 0x3b39803f ;  /* 0x3b39803f000a7882 */ /* 0x000fe20000000000 */
[----:B------:R-:W-:Y:S01]  /*5b00*/  IMAD.MOV.U32 R50, RZ, RZ, 0x41ad3b5a ;  /* 0x41ad3b5aff327424 */ /* 0x000fe200078e00ff */
[----:B------:R-:W-:Y:S01]  /*5b10*/  UMOV UR11, 0x3c7abc9e ;  /* 0x3c7abc9e000b7882 */ /* 0x000fe20000000000 */
[----:B------:R-:W-:-:S04]  /*5b20*/  IMAD.MOV.U32 R51, RZ, RZ, 0x3ed0f5d2 ;  /* 0x3ed0f5d2ff337424 */ /* 0x000fc800078e00ff */
[----:B------:R-:W-:Y:S01]  /*5b30*/  @!P0 DMUL R48, R6, 1.80143985094819840000e+16 ;  /* 0x4350000006308828 */ /* 0x000fe20000000000 */
[----:B------:R-:W-:-:S09]  /*5b40*/  IMAD.MOV.U32 R6, RZ, RZ, R3 ;  /* 0x000000ffff067224 */ /* 0x000fd200078e0003 */
[----:B------:R-:W-:Y:S02]  /*5b50*/  @!P0 IMAD.MOV.U32 R6, RZ, RZ, R49 ;  /* 0x000000ffff068224 */ /* 0x000fe400078e0031 */
[----:B------:R-:W-:-:S03]  /*5b60*/  @!P0 IMAD.MOV.U32 R5, RZ, RZ, R48 ;  /* 0x000000ffff058224 */ /* 0x000fc600078e0030 */
[----:B------:R-:W-:-:S04]  /*5b70*/  LOP3.LUT R6, R6, 0x800fffff, RZ, 0xc0, !PT ;  /* 0x800fffff06067812 */ /* 0x000fc800078ec0ff */
[----:B------:R-:W-:-:S04]  /*5b80*/  LOP3.LUT R6, R6, 0x3ff00000, RZ, 0xfc, !PT ;  /* 0x3ff0000006067812 */ /* 0x000fc800078efcff */
[----:B------:R-:W-:Y:S01]  /*5b90*/  ISETP.GE.U32.AND P1, PT, R6, 0x3ff6a09f, PT ;  /* 0x3ff6a09f0600780c */ /* 0x000fe20003f26070 */
[----:B------:R-:W-:Y:S02]  /*5ba0*/  IMAD.MOV.U32 R7, RZ, RZ, R6 ;  /* 0x000000ffff077224 */ /* 0x000fe400078e0006 */
[----:B------:R-:W-:-:S10]  /*5bb0*/  IMAD.MOV.U32 R6, RZ, RZ, R5 ;  /* 0x000000ffff067224 */ /* 0x000fd400078e0005 */
[----:B------:R-:W-:-:S04]  /*5bc0*/  @P1 VIADD R5, R7, 0xfff00000 ;  /* 0xfff0000007051836 */ /* 0x000fc80000000000 */
[----:B------:R-:W-:Y:S01]  /*5bd0*/  @P1 IMAD.MOV.U32 R7, RZ, RZ, R5 ;  /* 0x000000ffff071224 */ /* 0x000fe200078e0005 */
[----:B------:R-:W-:Y:S02]  /*5be0*/  SHF.R.U32.HI R5, RZ, 0x14, R3 ;  /* 0x00000014ff057819 */ /* 0x000fe40000011603 */
[----:B------:R-:W-:-:S03]  /*5bf0*/  @!P0 LEA.HI R5, R49, 0xffffffca, RZ, 0xc ;  /* 0xffffffca31058811 */ /* 0x000fc600078f60ff */
[C---:B------:R-:W-:Y:S02]  /*5c00*/  DADD R42, R6.reuse, 1 ;  /* 0x3ff00000062a7429 */ /* 0x040fe40000000000 */
[----:B------:R-:W-:Y:S01]  /*5c10*/  DADD R46, R6, -1 ;  /* 0xbff00000062e7429 */ /* 0x000fe20000000000 */
[C---:B------:R-:W-:Y:S02]  /*5c20*/  VIADD R3, R5.reuse, 0xfffffc01 ;  /* 0xfffffc0105037836 */ /* 0x040fe40000000000 */
[----:B------:R-:W-:Y:S01]  /*5c30*/  @P1 VIADD R3, R5, 0xfffffc02 ;  /* 0xfffffc0205031836 */ /* 0x000fe20000000000 */
        /* <DEDUP_REMOVED lines=29> */
[----:B------:R-:W-:-:S05]  /*5e10*/  DMUL R44, R44, R52 ;  /* 0x000000342c2c7228 */ /* 0x000fca0000000000 */
[----:B------:R-:W-:Y:S01]  /*5e20*/  DADD R50, -R46, UR8 ;  /* 0x000000082e327e29 */ /* 0x000fe20008000100 */
[----:B------:R-:W-:Y:S01]  /*5e30*/  UMOV UR8, 0xb9e7b0 ;  /* 0x00b9e7b000087882 */ /* 0x000fe20000000000 */
[----:B------:R-:W-:-:S06]  /*5e40*/  UMOV UR9, 0x3c46a4cb ;  /* 0x3c46a4cb00097882 */ /* 0x000fcc0000000000 */
[----:B------:R-:W-:Y:S02]  /*5e50*/  DFMA R54, R40, R42, R50 ;  /* 0x0000002a2836722b */ /* 0x000fe40000000032 */
[----:B------:R-:W-:Y:S01]  /*5e60*/  DMUL R42, R6, R6 ;  /* 0x00000006062a7228 */ /* 0x000fe20000000000 */
[----:B------:R-:W-:Y:S02]  /*5e70*/  VIADD R41, R45, 0x100000 ;  /* 0x001000002d297836 */ /* 0x000fe40000000000 */
[----:B------:R-:W-:-:S03]  /*5e80*/  IMAD.MOV.U32 R40, RZ, RZ, R44 ;  /* 0x000000ffff287224 */ /* 0x000fc600078e002c */
[----:B------:R-:W-:Y:S01]  /*5e90*/  DADD R48, R54, -UR8 ;  /* 0x8000000836307e29 */ /* 0x000fe20008000000 */
[----:B------:R-:W-:Y:S01]  /*5ea0*/  UMOV UR8, 0x80000000 ;  /* 0x8000000000087882 */ /* 0x000fe20000000000 */
[----:B------:R-:W-:Y:S01]  /*5eb0*/  DFMA R50, R6, R6, -R42 ;  /* 0x000000060632722b */ /* 0x000fe2000000082a */
[----:B------:R-:W-:-:S07]  /*5ec0*/  UMOV UR9, 0x43300000 ;  /* 0x4330000000097882 */ /* 0x000fce0000000000 */
[C---:B------:R-:W-:Y:S02]  /*5ed0*/  DFMA R52, R6.reuse, R40, R50 ;  /* 0x000000280634722b */ /* 0x040fe40000000032 */
[----:B------:R-:W-:-:S08]  /*5ee0*/  DMUL R40, R6, R42 ;  /* 0x0000002a06287228 */ /* 0x000fd00000000000 */
[----:B------:R-:W-:-:S08]  /*5ef0*/  DFMA R50, R6, R42, -R40 ;  /* 0x0000002a0632722b */ /* 0x000fd00000000828 */
[----:B------:R-:W-:Y:S02]  /*5f00*/  DFMA R50, R44, R42, R50 ;  /* 0x0000002a2c32722b */ /* 0x000fe40000000032 */
[----:B------:R-:W-:-:S06]  /*5f10*/  DADD R42, R46, R48 ;  /* 0x000000002e2a7229 */ /* 0x000fcc0000000030 */
[----:B------:R-:W-:Y:S02]  /*5f20*/  DFMA R52, R6, R52, R50 ;  /* 0x000000340634722b */ /* 0x000fe40000000032 */
[----:B------:R-:W-:-:S08]  /*5f30*/  DADD R46, R46, -R42 ;  /* 0x000000002e2e7229 */ /* 0x000fd0000000082a */
[----:B------:R-:W-:Y:S02]  /*5f40*/  DADD R50, R48, R46 ;  /* 0x0000000030327229 */ /* 0x000fe4000000002e */
[----:B------:R-:W-:-:S08]  /*5f50*/  DMUL R46, R42, R40 ;  /* 0x000000282a2e7228 */ /* 0x000fd00000000000 */
        /* <DEDUP_REMOVED lines=12> */
[----:B------:R-:W-:Y:S02]  /*6020*/  IMAD.MOV.U32 R7, RZ, RZ, 0x43300000 ;  /* 0x43300000ff077424 */ /* 0x000fe400078e00ff */
[----:B------:R-:W-:-:S04]  /*6030*/  IMAD.MOV.U32 R3, RZ, RZ, R4 ;  /* 0x000000ffff037224 */ /* 0x000fc800078e0004 */
[----:B------:R-:W-:Y:S01]  /*6040*/  DADD R46, R6, -UR8 ;  /* 0x80000008062e7e29 */ /* 0x000fe20008000000 */
[----:B------:R-:W-:Y:S01]  /*6050*/  UMOV UR8, 0xfefa39ef ;  /* 0xfefa39ef00087882 */ /* 0x000fe20000000000 */
[----:B------:R-:W-:Y:S01]  /*6060*/  DADD R6, R42, R44 ;  /* 0x000000002a067229 */ /* 0x000fe2000000002c */
[----:B------:R-:W-:Y:S01]  /*6070*/  UMOV UR9, 0x3fe62e42 ;  /* 0x3fe62e4200097882 */ /* 0x000fe20000000000 */
[----:B------:R-:W-:-:S05]  /*6080*/  IMAD.SHL.U32 R4, R3, 0x2, RZ ;  /* 0x0000000203047824 */ /* 0x000fca00078e00ff */
[----:B------:R-:W-:Y:S01]  /*6090*/  ISETP.GT.U32.AND P0, PT, R4, -0x2000001, PT ;  /* 0xfdffffff0400780c */ /* 0x000fe20003f04070 */
[--C-:B------:R-:W-:Y:S02]  /*60a0*/  DFMA R40, R46, UR8, R6.reuse ;  /* 0x000000082e287c2b */ /* 0x100fe40008000006 */
[----:B------:R-:W-:-:S06]  /*60b0*/  DADD R42, R42, -R6 ;  /* 0x000000002a2a7229 */ /* 0x000fcc0000000806 */
[----:B------:R-:W-:Y:S02]  /*60c0*/  DFMA R48, R46, -UR8, R40 ;  /* 0x800000082e307c2b */ /* 0x000fe40008000028 */
[----:B------:R-:W-:Y:S01]  /*60d0*/  DADD R44, R44, R42 ;  /* 0x000000002c2c7229 */ /* 0x000fe2000000002a */
[----:B------:R-:W-:-:S05]  /*60e0*/  LOP3.LUT R42, R3, 0xff0fffff, RZ, 0xc0, !PT ;  /* 0xff0fffff032a7812 */ /* 0x000fca00078ec0ff */
        /* <DEDUP_REMOVED lines=64> */
[----:B------:R-:W-:Y:S02]  /*64f0*/  @!P0 IMAD R7, R4, 0x100000, R7 ;  /* 0x0010000004078824 */ /* 0x000fe400078e0207 */
[----:B------:R-:W-:Y:S01]  /*6500*/  @!P0 IMAD.MOV.U32 R4, RZ, RZ, RZ ;  /* 0x000000ffff048224 */ /* 0x000fe200078e00ff */
[----:B------:R-:W-:-:S06]  /*6510*/  @!P0 LEA R5, R5, 0x3ff00000, 0x14 ;  /* 0x3ff0000005058811 */ /* 0x000fcc00078ea0ff */
[----:B------:R-:W-:-:S11]  /*6520*/  @!P0 DMUL R2, R6, R4 ;  /* 0x0000000406028228 */ /* 0x000fd60000000000 */
.L_x_54981:
[----:B------:R-:W-:Y:S02]  /*6530*/  DFMA R4, R42, R2, R2 ;  /* 0x000000022a04722b */ /* 0x000fe40000000002 */
[----:B------:R-:W-:-:S08]  /*6540*/  DSETP.NEU.AND P0, PT, |R2|, +INF , PT ;  /* 0x7ff000000200742a */ /* 0x000fd00003f0d200 */
[----:B------:R-:W-:Y:S01]  /*6550*/  FSEL R2, R2, R4, !P0 ;  /* 0x0000000402027208 */ /* 0x000fe20004000000 */
[----:B------:R-:W-:Y:S01]  /*6560*/  IMAD.MOV.U32 R4, RZ, RZ, R0 ;  /* 0x000000ffff047224 */ /* 0x000fe200078e0000 */
[----:B------:R-:W-:Y:S01]  /*6570*/  FSEL R3, R3, R5, !P0 ;  /* 0x0000000503037208 */ /* 0x000fe20004000000 */
[----:B------:R-:W-:-:S04]  /*6580*/  IMAD.MOV.U32 R5, RZ, RZ, 0x0 ;  /* 0x00000000ff057424 */ /* 0x000fc800078e00ff */
[----:B------:R-:W-:Y:S05]  /*6590*/  RET.REL.NODEC R4 `(_ZN2at6native29vectorized_elementwise_kernelILi2EZZZNS0_50_GLOBAL__N__2680c7bb_12_PowKernel_cu_7dd49032_300324pow_tensor_tensor_kernelERNS_18TensorIteratorBaseEENKUlvE_clEvENKUlvE4_clEvEUlddE_St5arrayIPcLm3EEEEviT0_T1_) ;  /* 0xffffff9804987950 */ /* 0x000fea0003c3ffff */
.L_x_54982:
        /* <DEDUP_REMOVED lines=14> */
.L_x_68409:


//--------------------- .text._ZN2at6native29vectorized_elementwise_kernelILi4EZZZNS0_50_GLOBAL__N__2680c7bb_12_PowKernel_cu_7dd49032_300324pow_tensor_tensor_kernelERNS_18TensorIteratorBaseEENKUlvE_clEvENKUlvE4_clEvEUlddE_St5arrayIPcLm3EEEEviT0_T1_ --------------------------
	.section	.text._ZN2at6native29vectorized_elementwise_kernelILi4EZZZNS0_50_GLOBAL__N__2680c7bb_12_PowKernel_cu_7dd49032_300324pow_tensor_tensor_kernelERNS_18TensorIteratorBaseEENKUlvE_clEvENKUlvE4_clEvEUlddE_St5arrayIPcLm3EEEEviT0_T1_,"ax",@progbits
	.align	128
        .global         _ZN2at6native29vectorized_elementwise_kernelILi4EZZZNS0_50_GLOBAL__N__2680c7bb_12_PowKernel_cu_7dd49032_300324pow_tensor_tensor_kernelERNS_18TensorIteratorBaseEENKUlvE_clEvENKUlvE4_clEvEUlddE_St5arrayIPcLm3EEEEviT0_T1_
        .type           _ZN2at6native29vectorized_elementwise_kernelILi4EZZZNS0_50_GLOBAL__N__2680c7bb_12_PowKernel_cu_7dd49032_300324pow_tensor_tensor_kernelERNS_18TensorIteratorBaseEENKUlvE_clEvENKUlvE4_clEvEUlddE_St5arrayIPcLm3EEEEviT0_T1_,@function
        .size           _ZN2at6native29vectorized_elementwise_kernelILi4EZZZNS0_50_GLOBAL__N__2680c7bb_12_PowKernel_cu_7dd49032_300324pow_tensor_tensor_kernelERNS_18TensorIteratorBaseEENKUlvE_clEvENKUlvE4_clEvEUlddE_St5arrayIPcLm3EEEEviT0_T1_,(.L_x_68410 - _ZN2at6native29vectorized_elementwise_kernelILi4EZZZNS0_50_GLOBAL__N__2680c7bb_12_PowKernel_cu_7dd49032_300324pow_tensor_tensor_kernelERNS_18TensorIteratorBaseEENKUlvE_clEvENKUlvE4_clEvEUlddE_St5arrayIPcLm3EEEEviT0_T1_)
        .other          _ZN2at6native29vectorized_elementwise_kernelILi4EZZZNS0_50_GLOBAL__N__2680c7bb_12_PowKernel_cu_7dd49032_300324pow_tensor_tensor_kernelERNS_18TensorIteratorBaseEENKUlvE_clEvENKUlvE4_clEvEUlddE_St5arrayIPcLm3EEEEviT0_T1_,@"STO_CUDA_ENTRY STV_DEFAULT"
_ZN2at6native29vectorized_elementwise_kernelILi4EZZZNS0_50_GLOBAL__N__2680c7bb_12_PowKernel_cu_7dd49032_300324pow_tensor_tensor_kernelERNS_18TensorIteratorBaseEENKUlvE_clEvENKUlvE4_clEvEUlddE_St5arrayIPcLm3EEEEviT0_T1_:
.text._ZN2at6native29vectorized_elementwise_kernelILi4EZZZNS0_50_GLOBAL__N__2680c7bb_12_PowKernel_cu_7dd49032_300324pow_tensor_tensor_kernelERNS_18TensorIteratorBaseEENKUlvE_clEvENKUlvE4_clEvEUlddE_St5arrayIPcLm3EEEEviT0_T1_:
        /* <DEDUP_REMOVED lines=121> */
[----:B------:R-:W-:Y:S05]  /*0790*/  CALL.REL.NOINC `($_ZN2at6native29vectorized_elementwise_kernelILi4EZZZNS0_50_GLOBAL__N__2680c7bb_12_PowKernel_cu_7dd49032_300324pow_tensor_tensor_kernelERNS_18TensorIteratorBaseEENKUlvE_clEvENKUlvE4_clEvEUlddE_St5arrayIPcLm3EEEEviT0_T1_$__internal_accurate_pow) ;  /* 0x0000005000ac7944 */ /* 0x000fea0003c00000 */
[----:B------:R-:W-:Y:S05]  /*07a0*/  BSYNC.RECONVERGENT B2 ;  /* 0x0000000000027941 */ /* 0x000fea0003800200 */
.L_x_54988:
        /* <DEDUP_REMOVED lines=10> */
.L_x_54987:
[----:B------:R-:W-:Y:S05]  /*0850*/  BSYNC.RECONVERGENT B1 ;  /* 0x0000000000017941 */ /* 0x000fea0003800200 */
.L_x_54986:
        /* <DEDUP_REMOVED lines=19> */
.L_x_54991:
        /* <DEDUP_REMOVED lines=11> */
.L_x_54990:
[----:B------:R-:W-:Y:S05]  /*0a40*/  BSYNC.RECONVERGENT B1 ;  /* 0x0000000000017941 */ /* 0x000fea0003800200 */
.L_x_54989:
[----:B------:R-:W-:Y:S02]  /*0a50*/  DSETP.NEU.AND P1, PT, R38, RZ, PT ;  /* 0x000000ff2600722a */ /* 0x000fe40003f2d000 */
[----:B------:R-:W-:-:S04]  /*0a60*/  DSETP.NEU.AND P0, PT, R36, 1, PT ;  /* 0x3ff000002400742a */ /* 0x000fc80003f0d000 */
[----:B------:R-:W-:Y:S02]  /*0a70*/  FSEL R57, R2, RZ, P1 ;  /* 0x000000ff02397208 */ /* 0x000fe40000800000 */
[----:B------:R-:W-:Y:S02]  /*0a80*/  FSEL R56, R3, 1.875, P1 ;  /* 0x3ff0000003387808 */ /* 0x000fe40000800000 */
[----:B------:R-:W-:Y:S02]  /*0a90*/  FSEL R57, R57, RZ, P0 ;  /* 0x000000ff39397208 */ /* 0x000fe40000000000 */
[----:B------:R-:W-:-:S07]  /*0aa0*/  FSEL R56, R56, 1.875, P0 ;  /* 0x3ff0000038387808 */ /* 0x000fce0000000000 */
.L_x_54985:
[----:B------:R-:W-:Y:S05]  /*0ab0*/  BSYNC.RECONVERGENT B0 ;  /* 0x0000000000007941 */ /* 0x000fea0003800200 */
.L_x_54984:
        /* <DEDUP_REMOVED lines=24> */
[----:B------:R-:W-:Y:S05]  /*0c40*/  CALL.REL.NOINC `($_ZN2at6native29vectorized_elementwise_kernelILi4EZZZNS0_50_GLOBAL__N__2680c7bb_12_PowKernel_cu_7dd49032_300324pow_tensor_tensor_kernelERNS_18TensorIteratorBaseEENKUlvE_clEvENKUlvE4_clEvEUlddE_St5arrayIPcLm3EEEEviT0_T1_$__internal_accurate_pow) ;  /* 0x0000004c00807944 */ /* 0x000fea0003c00000 */
[----:B------:R-:W-:Y:S05]  /*0c50*/  BSYNC.RECONVERGENT B2 ;  /* 0x0000000000027941 */ /* 0x000fea0003800200 */
.L_x_54996:
        /* <DEDUP_REMOVED lines=11> */
.L_x_54995:
[----:B------:R-:W-:Y:S01]  /*0d10*/  ISETP.GE.AND P0, PT, R11, RZ, PT ;  /* 0x000000ff0b00720c */ /* 0x000fe20003f06270 */
[----:B------:R-:W-:Y:S01]  /*0d20*/  DSETP.NEU.AND P2, PT, |R10|, 0.5, !P2 ;  /* 0x3fe000000a00742a */ /* 0x000fe2000574d200 */
[----:B------:R-:W-:-:S05]  /*0d30*/  IMAD.MOV.U32 R2, RZ, RZ, RZ ;  /* 0x000000ffff027224 */ /* 0x000fca00078e00ff */
[----:B------:R-:W-:-:S06]  /*0d40*/  SEL R3, R9, RZ, P2 ;  /* 0x000000ff09037207 */ /* 0x000fcc0001000000 */
[----:B------:R-:W-:-:S07]  /*0d50*/  @!P0 LOP3.LUT R3, R3, 0x7ff00000, RZ, 0xfc, !PT ;  /* 0x7ff0000003038812 */ /* 0x000fce00078efcff */
.L_x_54997:
[----:B------:R-:W-:Y:S05]  /*0d60*/  BSYNC.RECONVERGENT B1 ;  /* 0x0000000000017941 */ /* 0x000fea0003800200 */
.L_x_54994:
        /* <DEDUP_REMOVED lines=22> */
.L_x_55001:
        /* <DEDUP_REMOVED lines=8> */
.L_x_55000:
[----:B------:R-:W-:-:S11]  /*0f50*/  DADD R2, R10, R8 ;  /* 0x000000000a027229 */ /* 0x000fd60000000008 */
.L_x_54999:
[----:B------:R-:W-:Y:S05]  /*0f60*/  BSYNC.RECONVERGENT B1 ;  /* 0x0000000000017941 */ /* 0x000fea0003800200 */
.L_x_54998:
[----:B------:R-:W-:Y:S02]  /*0f70*/  DSETP.NEU.AND P1, PT, R10, RZ, PT ;  /* 0x000000ff0a00722a */ /* 0x000fe40003f2d000 */
[----:B------:R-:W-:-:S04]  /*0f80*/  DSETP.NEU.AND P0, PT, R8, 1, PT ;  /* 0x3ff000000800742a */ /* 0x000fc80003f0d000 */
[----:B------:R-:W-:Y:S02]  /*0f90*/  FSEL R39, R2, RZ, P1 ;  /* 0x000000ff02277208 */ /* 0x000fe40000800000 */
[----:B------:R-:W-:Y:S02]  /*0fa0*/  FSEL R38, R3, 1.875, P1 ;  /* 0x3ff0000003267808 */ /* 0x000fe40000800000 */
[----:B------:R-:W-:Y:S02]  /*0fb0*/  FSEL R39, R39, RZ, P0 ;  /* 0x000000ff27277208 */ /* 0x000fe40000000000 */
[----:B------:R-:W-:-:S07]  /*0fc0*/  FSEL R38, R38, 1.875, P0 ;  /* 0x3ff0000026267808 */ /* 0x000fce0000000000 */
.L_x_54993:
[----:B------:R-:W-:Y:S05]  /*0fd0*/  BSYNC.RECONVERGENT B0 ;  /* 0x0000000000007941 */ /* 0x000fea0003800200 */
.L_x_54992:
        /* <DEDUP_REMOVED lines=26> */
.L_x_55006:
        /* <DEDUP_REMOVED lines=11> */
.L_x_55005:
[----:B------:R-:W-:Y:S01]  /*1230*/  ISETP.GE.AND P0, PT, R15, RZ, PT ;  /* 0x000000ff0f00720c */ /* 0x000fe20003f06270 */
[----:B------:R-:W-:Y:S01]  /*1240*/  DSETP.NEU.AND P2, PT, |R14|, 0.5, !P2 ;  /* 0x3fe000000e00742a */ /* 0x000fe2000574d200 */
[----:B------:R-:W-:-:S05]  /*1250*/  IMAD.MOV.U32 R2, RZ, RZ, RZ ;  /* 0x000000ffff027224 */ /* 0x000fca00078e00ff */
[----:B------:R-:W-:-:S06]  /*1260*/  SEL R3, R13, RZ, P2 ;  /* 0x000000ff0d037207 */ /* 0x000fcc0001000000 */
[----:B------:R-:W-:-:S07]  /*1270*/  @!P0 LOP3.LUT R3, R3, 0x7ff00000, RZ, 0xfc, !PT ;  /* 0x7ff0000003038812 */ /* 0x000fce00078efcff */
.L_x_55007:
[----:B------:R-:W-:Y:S05]  /*1280*/  BSYNC.RECONVERGENT B1 ;  /* 0x0000000000017941 */ /* 0x000fea0003800200 */
.L_x_55004:
        /* <DEDUP_REMOVED lines=22> */
.L_x_55011:
        /* <DEDUP_REMOVED lines=8> */
.L_x_55010:
[----:B------:R-:W-:-:S11]  /*1470*/  DADD R2, R14, R12 ;  /* 0x000000000e027229 */ /* 0x000fd6000000000c */
.L_x_55009:
[----:B------:R-:W-:Y:S05]  /*1480*/  BSYNC.RECONVERGENT B1 ;  /* 0x0000000000017941 */ /* 0x000fea0003800200 */
.L_x_55008:
[----:B------:R-:W-:Y:S02]  /*1490*/  DSETP.NEU.AND P1, PT, R14, RZ, PT ;  /* 0x000000ff0e00722a */ /* 0x000fe40003f2d000 */
[----:B------:R-:W-:-:S04]  /*14a0*/  DSETP.NEU.AND P0, PT, R12, 1, PT ;  /* 0x3ff000000c00742a */ /* 0x000fc80003f0d000 */
[----:B------:R-:W-:Y:S02]  /*14b0*/  FSEL R37, R2, RZ, P1 ;  /* 0x000000ff02257208 */ /* 0x000fe40000800000 */
[----:B------:R-:W-:Y:S02]  /*14c0*/  FSEL R36, R3, 1.875, P1 ;  /* 0x3ff0000003247808 */ /* 0x000fe40000800000 */
[----:B------:R-:W-:Y:S02]  /*14d0*/  FSEL R37, R37, RZ, P0 ;  /* 0x000000ff25257208 */ /* 0x000fe40000000000 */
[----:B------:R-:W-:-:S07]  /*14e0*/  FSEL R36, R36, 1.875, P0 ;  /* 0x3ff0000024247808 */ /* 0x000fce0000000000 */
.L_x_55003:
[----:B------:R-:W-:Y:S05]  /*14f0*/  BSYNC.RECONVERGENT B0 ;  /* 0x0000000000007941 */ /* 0x000fea0003800200 */
.L_x_55002:
        /* <DEDUP_REMOVED lines=27> */
.L_x_55016:
        /* <DEDUP_REMOVED lines=11> */
.L_x_55015:
[----:B------:R-:W-:Y:S01]  /*1760*/  ISETP.GE.AND P0, PT, R19, RZ, PT ;  /* 0x000000ff1300720c */ /* 0x000fe20003f06270 */
[----:B------:R-:W-:Y:S01]  /*1770*/  DSETP.NEU.AND P2, PT, |R18|, 0.5, !P2 ;  /* 0x3fe000001200742a */ /* 0x000fe2000574d200 */
[----:B------:R-:W-:-:S05]  /*1780*/  IMAD.MOV.U32 R2, RZ, RZ, RZ ;  /* 0x000000ffff027224 */ /* 0x000fca00078e00ff */
[----:B------:R-:W-:-:S06]  /*1790*/  SEL R3, R17, RZ, P2 ;  /* 0x000000ff11037207 */ /* 0x000fcc0001000000 */
[----:B------:R-:W-:-:S07]  /*17a0*/  @!P0 LOP3.LUT R3, R3, 0x7ff00000, RZ, 0xfc, !PT ;  /* 0x7ff0000003038812 */ /* 0x000fce00078efcff */
.L_x_55017:
[----:B------:R-:W-:Y:S05]  /*17b0*/  BSYNC.RECONVERGENT B1 ;  /* 0x0000000000017941 */ /* 0x000fea0003800200 */
.L_x_55014:
        /* <DEDUP_REMOVED lines=22> */
.L_x_55021:
        /* <DEDUP_REMOVED lines=8> */
.L_x_55020:
[----:B------:R-:W-:-:S11]  /*19a0*/  DADD R2, R18, R16 ;  /* 0x0000000012027229 */ /* 0x000fd60000000010 */
.L_x_55019:
[----:B------:R-:W-:Y:S05]  /*19b0*/  BSYNC.RECONVERGENT B1 ;  /* 0x0000000000017941 */ /* 0x000fea0003800200 */
.L_x_55018:
[----:B------:R-:W-:Y:S02]  /*19c0*/  DSETP.NEU.AND P1, PT, R18, RZ, PT ;  /* 0x000000ff1200722a */ /* 0x000fe40003f2d000 */
[----:B------:R-:W-:-:S04]  /*19d0*/  DSETP.NEU.AND P0, PT, R16, 1, PT ;  /* 0x3ff000001000742a */ /* 0x000fc80003f0d000 */
[----:B------:R-:W-:Y:S02]  /*19e0*/  FSEL R16, R2, RZ, P1 ;  /* 0x000000ff02107208 */ /* 0x000fe40000800000 */
[----:B------:R-:W-:Y:S02]  /*19f0*/  FSEL R15, R3, 1.875, P1 ;  /* 0x3ff00000030f7808 */ /* 0x000fe40000800000 */
[----:B------:R-:W-:Y:S02]  /*1a00*/  FSEL R16, R16, RZ, P0 ;  /* 0x000000ff10107208 */ /* 0x000fe40000000000 */
[----:B------:R-:W-:-:S07]  /*1a10*/  FSEL R15, R15, 1.875, P0 ;  /* 0x3ff000000f0f7808 */ /* 0x000fce0000000000 */
.L_x_55013:
[----:B------:R-:W-:Y:S05]  /*1a20*/  BSYNC.RECONVERGENT B0 ;  /* 0x0000000000007941 */ /* 0x000fea0003800200 */
.L_x_55012:
        /* <DEDUP_REMOVED lines=25> */
.L_x_55026:
        /* <DEDUP_REMOVED lines=11> */
.L_x_55025:
[----:B------:R-:W-:Y:S01]  /*1c70*/  ISETP.GE.AND P0, PT, R23, RZ, PT ;  /* 0x000000ff1700720c */ /* 0x000fe20003f06270 */
[----:B------:R-:W-:Y:S01]  /*1c80*/  DSETP.NEU.AND P2, PT, |R22|, 0.5, !P2 ;  /* 0x3fe000001600742a */ /* 0x000fe2000574d200 */
[----:B------:R-:W-:-:S05]  /*1c90*/  IMAD.MOV.U32 R2, RZ, RZ, RZ ;  /* 0x000000ffff027224 */ /* 0x000fca00078e00ff */
[----:B------:R-:W-:-:S06]  /*1ca0*/  SEL R3, R21, RZ, P2 ;  /* 0x000000ff15037207 */ /* 0x000fcc0001000000 */
[----:B------:R-:W-:-:S07]  /*1cb0*/  @!P0 LOP3.LUT R3, R3, 0x7ff00000, RZ, 0xfc, !PT ;  /* 0x7ff0000003038812 */ /* 0x000fce00078efcff */
.L_x_55027:
[----:B------:R-:W-:Y:S05]  /*1cc0*/  BSYNC.RECONVERGENT B1 ;  /* 0x0000000000017941 */ /* 0x000fea0003800200 */
.L_x_55024:
        /* <DEDUP_REMOVED lines=22> */
.L_x_55031:
        /* <DEDUP_REMOVED lines=8> */
.L_x_55030:
[----:B------:R-:W-:-:S11]  /*1eb0*/  DADD R2, R22, R20 ;  /* 0x0000000016027229 */ /* 0x000fd60000000014 */
.L_x_55029:
[----:B------:R-:W-:Y:S05]  /*1ec0*/  BSYNC.RECONVERGENT B1 ;  /* 0x0000000000017941 */ /* 0x000fea0003800200 */
.L_x_55028:
[----:B------:R-:W-:Y:S02]  /*1ed0*/  DSETP.NEU.AND P1, PT, R22, RZ, PT ;  /* 0x000000ff1600722a */ /* 0x000fe40003f2d000 */
[----:B------:R-:W-:-:S04]  /*1ee0*/  DSETP.NEU.AND P0, PT, R20, 1, PT ;  /* 0x3ff000001400742a */ /* 0x000fc80003f0d000 */
[----:B------:R-:W-:Y:S02]  /*1ef0*/  FSEL R14, R2, RZ, P1 ;  /* 0x000000ff020e7208 */ /* 0x000fe40000800000 */
[----:B------:R-:W-:Y:S02]  /*1f00*/  FSEL R13, R3, 1.875, P1 ;  /* 0x3ff00000030d7808 */ /* 0x000fe40000800000 */
[----:B------:R-:W-:Y:S02]  /*1f10*/  FSEL R14, R14, RZ, P0 ;  /* 0x000000ff0e0e7208 */ /* 0x000fe40000000000 */
[----:B------:R-:W-:-:S07]  /*1f20*/  FSEL R13, R13, 1.875, P0 ;  /* 0x3ff000000d0d7808 */ /* 0x000fce0000000000 */
.L_x_55023:
[----:B------:R-:W-:Y:S05]  /*1f30*/  BSYNC.RECONVERGENT B0 ;  /* 0x0000000000007941 */ /* 0x000fea0003800200 */
.L_x_55022:
        /* <DEDUP_REMOVED lines=23> */
.L_x_55036:
        /* <DEDUP_REMOVED lines=11> */
.L_x_55035:
[----:B------:R-:W-:Y:S01]  /*2160*/  ISETP.GE.AND P0, PT, R27, RZ, PT ;  /* 0x000000ff1b00720c */ /* 0x000fe20003f06270 */
[----:B------:R-:W-:Y:S01]  /*2170*/  DSETP.NEU.AND P2, PT, |R26|, 0.5, !P2 ;  /* 0x3fe000001a00742a */ /* 0x000fe2000574d200 */
[----:B------:R-:W-:-:S05]  /*2180*/  IMAD.MOV.U32 R2, RZ, RZ, RZ ;  /* 0x000000ffff027224 */ /* 0x000fca00078e00ff */
[----:B------:R-:W-:-:S06]  /*2190*/  SEL R3, R25, RZ, P2 ;  /* 0x000000ff19037207 */ /* 0x000fcc0001000000 */
[----:B------:R-:W-:-:S07]  /*21a0*/  @!P0 LOP3.LUT R3, R3, 0x7ff00000, RZ, 0xfc, !PT ;  /* 0x7ff0000003038812 */ /* 0x000fce00078efcff */
.L_x_55037:
[----:B------:R-:W-:Y:S05]  /*21b0*/  BSYNC.RECONVERGENT B1 ;  /* 0x0000000000017941 */ /* 0x000fea0003800200 */
.L_x_55034:
        /* <DEDUP_REMOVED lines=22> */
.L_x_55041:
        /* <DEDUP_REMOVED lines=8> */
.L_x_55040:
[----:B------:R-:W-:-:S11]  /*23a0*/  DADD R2, R26, R24 ;  /* 0x000000001a027229 */ /* 0x000fd60000000018 */
.L_x_55039:
[----:B------:R-:W-:Y:S05]  /*23b0*/  BSYNC.RECONVERGENT B1 ;  /* 0x0000000000017941 */ /* 0x000fea0003800200 */
.L_x_55038:
[----:B------:R-:W-:Y:S02]  /*23c0*/  DSETP.NEU.AND P1, PT, R26, RZ, PT ;  /* 0x000000ff1a00722a */ /* 0x000fe40003f2d000 */
[----:B------:R-:W-:-:S04]  /*23d0*/  DSETP.NEU.AND P0, PT, R24, 1, PT ;  /* 0x3ff000001800742a */ /* 0x000fc80003f0d000 */
[----:B------:R-:W-:Y:S02]  /*23e0*/  FSEL R12, R2, RZ, P1 ;  /* 0x000000ff020c7208 */ /* 0x000fe40000800000 */
[----:B------:R-:W-:Y:S02]  /*23f0*/  FSEL R11, R3, 1.875, P1 ;  /* 0x3ff00000030b7808 */ /* 0x000fe40000800000 */
[----:B------:R-:W-:Y:S02]  /*2400*/  FSEL R12, R12, RZ, P0 ;  /* 0x000000ff0c0c7208 */ /* 0x000fe40000000000 */
[----:B------:R-:W-:-:S07]  /*2410*/  FSEL R11, R11, 1.875, P0 ;  /* 0x3ff000000b0b7808 */ /* 0x000fce0000000000 */
.L_x_55033:
[----:B------:R-:W-:Y:S05]  /*2420*/  BSYNC.RECONVERGENT B0 ;  /* 0x0000000000007941 */ /* 0x000fea0003800200 */
.L_x_55032:
        /* <DEDUP_REMOVED lines=23> */
.L_x_55046:
        /* <DEDUP_REMOVED lines=11> */
.L_x_55045:
[----:B------:R-:W-:Y:S01]  /*2650*/  ISETP.GE.AND P0, PT, R31, RZ, PT ;  /* 0x000000ff1f00720c */ /* 0x000fe20003f06270 */
[----:B------:R-:W-:Y:S01]  /*2660*/  DSETP.NEU.AND P2, PT, |R30|, 0.5, !P2 ;  /* 0x3fe000001e00742a */ /* 0x000fe2000574d200 */
[----:B------:R-:W-:-:S05]  /*2670*/  IMAD.MOV.U32 R2, RZ, RZ, RZ ;  /* 0x000000ffff027224 */ /* 0x000fca00078e00ff */
[----:B------:R-:W-:-:S06]  /*2680*/  SEL R3, R29, RZ, P2 ;  /* 0x000000ff1d037207 */ /* 0x000fcc0001000000 */
[----:B------:R-:W-:-:S07]  /*2690*/  @!P0 LOP3.LUT R3, R3, 0x7ff00000, RZ, 0xfc, !PT ;  /* 0x7ff0000003038812 */ /* 0x000fce00078efcff */
.L_x_55047:
[----:B------:R-:W-:Y:S05]  /*26a0*/  BSYNC.RECONVERGENT B1 ;  /* 0x0000000000017941 */ /* 0x000fea0003800200 */
.L_x_55044:
        /* <DEDUP_REMOVED lines=22> */
.L_x_55051:
        /* <DEDUP_REMOVED lines=8> */
.L_x_55050:
[----:B------:R-:W-:-:S11]  /*2890*/  DADD R2, R30, R28 ;  /* 0x000000001e027229 */ /* 0x000fd6000000001c */
.L_x_55049:
[----:B------:R-:W-:Y:S05]  /*28a0*/  BSYNC.RECONVERGENT B1 ;  /* 0x0000000000017941 */ /* 0x000fea0003800200 */
.L_x_55048:
[----:B------:R-:W-:Y:S02]  /*28b0*/  DSETP.NEU.AND P1, PT, R30, RZ, PT ;  /* 0x000000ff1e00722a */ /* 0x000fe40003f2d000 */
[----:B------:R-:W-:-:S04]  /*28c0*/  DSETP.NEU.AND P0, PT, R28, 1, PT ;  /* 0x3ff000001c00742a */ /* 0x000fc80003f0d000 */
[----:B------:R-:W-:Y:S02]  /*28d0*/  FSEL R10, R2, RZ, P1 ;  /* 0x000000ff020a7208 */ /* 0x000fe40000800000 */
[----:B------:R-:W-:Y:S02]  /*28e0*/  FSEL R9, R3, 1.875, P1 ;  /* 0x3ff0000003097808 */ /* 0x000fe40000800000 */
[----:B------:R-:W-:Y:S02]  /*28f0*/  FSEL R10, R10, RZ, P0 ;  /* 0x000000ff0a0a7208 */ /* 0x000fe40000000000 */
[----:B------:R-:W-:-:S07]  /*2900*/  FSEL R9, R9, 1.875, P0 ;  /* 0x3ff0000009097808 */ /* 0x000fce0000000000 */
.L_x_55043:
[----:B------:R-:W-:Y:S05]  /*2910*/  BSYNC.RECONVERGENT B0 ;  /* 0x0000000000007941 */ /* 0x000fea0003800200 */
.L_x_55042:
        /* <DEDUP_REMOVED lines=23> */
.L_x_55056:
        /* <DEDUP_REMOVED lines=11> */
.L_x_55055:
[----:B------:R-:W-:Y:S01]  /*2b40*/  ISETP.GE.AND P0, PT, R35, RZ, PT ;  /* 0x000000ff2300720c */ /* 0x000fe20003f06270 */
[----:B------:R-:W-:Y:S01]  /*2b50*/  DSETP.NEU.AND P2, PT, |R34|, 0.5, !P2 ;  /* 0x3fe000002200742a */ /* 0x000fe2000574d200 */
[----:B------:R-:W-:-:S05]  /*2b60*/  IMAD.MOV.U32 R2, RZ, RZ, RZ ;  /* 0x000000ffff027224 */ /* 0x000fca00078e00ff */
[----:B------:R-:W-:-:S06]  /*2b70*/  SEL R3, R33, RZ, P2 ;  /* 0x000000ff21037207 */ /* 0x000fcc0001000000 */
[----:B------:R-:W-:-:S07]  /*2b80*/  @!P0 LOP3.LUT R3, R3, 0x7ff00000, RZ, 0xfc, !PT ;  /* 0x7ff0000003038812 */ /* 0x000fce00078efcff */
.L_x_55057:
[----:B------:R-:W-:Y:S05]  /*2b90*/  BSYNC.RECONVERGENT B1 ;  /* 0x0000000000017941 */ /* 0x000fea0003800200 */
.L_x_55054:
        /* <DEDUP_REMOVED lines=22> */
.L_x_55061:
        /* <DEDUP_REMOVED lines=8> */
.L_x_55060:
[----:B------:R-:W-:-:S11]  /*2d80*/  DADD R2, R34, R32 ;  /* 0x0000000022027229 */ /* 0x000fd60000000020 */
.L_x_55059:
[----:B------:R-:W-:Y:S05]  /*2d90*/  BSYNC.RECONVERGENT B1 ;  /* 0x0000000000017941 */ /* 0x000fea0003800200 */
.L_x_55058:
[----:B------:R-:W-:Y:S02]  /*2da0*/  DSETP.NEU.AND P1, PT, R34, RZ, PT ;  /* 0x000000ff2200722a */ /* 0x000fe40003f2d000 */
[----:B------:R-:W-:-:S04]  /*2db0*/  DSETP.NEU.AND P0, PT, R32, 1, PT ;  /* 0x3ff000002000742a */ /* 0x000fc80003f0d000 */
[----:B------:R-:W-:Y:S02]  /*2dc0*/  FSEL R0, R2, RZ, P1 ;  /* 0x000000ff02007208 */ /* 0x000fe40000800000 */
[----:B------:R-:W-:Y:S02]  /*2dd0*/  FSEL R3, R3, 1.875, P1 ;  /* 0x3ff0000003037808 */ /* 0x000fe40000800000 */
[----:B------:R-:W-:Y:S02]  /*2de0*/  FSEL R0, R0, RZ, P0 ;  /* 0x000000ff00007208 */ /* 0x000fe40000000000 */
[----:B------:R-:W-:-:S07]  /*2df0*/  FSEL R3, R3, 1.875, P0 ;  /* 0x3ff0000003037808 */ /* 0x000fce0000000000 */
.L_x_55053:
[----:B------:R-:W-:Y:S05]  /*2e00*/  BSYNC.RECONVERGENT B0 ;  /* 0x0000000000007941 */ /* 0x000fea0003800200 */
.L_x_55052:
        /* <DEDUP_REMOVED lines=23> */
.L_x_55064:
        /* <DEDUP_REMOVED lines=10> */
.L_x_55065:
        /* <DEDUP_REMOVED lines=8> */
.L_x_55066:
        /* <DEDUP_REMOVED lines=8> */
.L_x_55067:
        /* <DEDUP_REMOVED lines=9> */
.L_x_55068:
[----:B------:R-:W-:Y:S05]  /*31b0*/  BSYNC.RELIABLE B1 ;  /* 0x0000000000017941 */ /* 0x000fea0003800100 */
.L_x_55063:
[----:B------:R-:W-:-:S13]  /*31c0*/  ISETP.GE.U32.AND P0, PT, R8, UR5, PT ;  /* 0x0000000508007c0c */ /* 0x000fda000bf06070 */
[----:B-123--:R-:W1:Y:S01]  /*31d0*/  @!P0 LDC.64 R6, c[0x0][0x390] ;  /* 0x0000e400ff068b82 */ /* 0x00ee620000000a00 */
[----:B0-----:R-:W-:Y:S02]  /*31e0*/  @!P0 IMAD R11, R5, 0x400, R8 ;  /* 0x00000400050b8824 */ /* 0x001fe400078e0208 */
[----:B------:R-:W-:Y:S02]  /*31f0*/  @!P0 VIADD R8, R8, 0x80 ;  /* 0x0000008008088836 */ /* 0x000fe40000000000 */
[----:B-1----:R-:W-:-:S04]  /*3200*/  @!P0 IMAD.WIDE.U32 R6, R11, 0x8, R6 ;  /* 0x000000080b068825 */ /* 0x002fc800078e0006 */
[----:B------:R-:W-:-:S05]  /*3210*/  @!P0 IMAD.MOV.U32 R11, RZ, RZ, R9 ;  /* 0x000000ffff0b8224 */ /* 0x000fca00078e0009 */
[----:B------:R3:W-:Y:S02]  /*3220*/  @!P0 STG.E.64 desc[UR6][R6.64], R10 ;  /* 0x0000000a06008986 */ /* 0x0007e4000c101b06 */
.L_x_55069:
[----:B------:R-:W-:Y:S05]  /*3230*/  BSYNC.RECONVERGENT B0 ;  /* 0x0000000000007941 */ /* 0x000fea0003800200 */
.L_x_55062:
        /* <DEDUP_REMOVED lines=9> */
.L_x_54983:
[----:B------:R-:W0:Y:S01]  /*32d0*/  S2R R19, SR_TID.X ;  /* 0x0000000000137919 */ /* 0x000e220000002100 */
[----:B------:R-:W1:Y:S01]  /*32e0*/  LDC.64 R4, c[0x0][0x3a0] ;  /* 0x0000e800ff047b82 */ /* 0x000e620000000a00 */
[----:B------:R-:W-:-:S07]  /*32f0*/  IMAD.SHL.U32 R17, R3, 0x400, RZ ;  /* 0x0000040003117824 */ /* 0x000fce00078e00ff */
[----:B------:R-:W2:Y:S01]  /*3300*/  LDC.64 R6, c[0x0][0x398] ;  /* 0x0000e600ff067b82 */ /* 0x000ea20000000a00 */
[----:B-1----:R-:W-:-:S04]  /*3310*/  IMAD.WIDE.U32 R2, R17, 0x8, R4 ;  /* 0x0000000811027825 */ /* 0x002fc800078e0004 */
[----:B0-----:R-:W-:-:S05]  /*3320*/  IMAD.WIDE.U32 R4, R19, 0x20, R2 ;  /* 0x0000002013047825 */ /* 0x001fca00078e0002 */
[----:B------:R-:W3:Y:S01]  /*3330*/  LDG.E.ENL2.256 R12, R8, desc[UR6][R4.64] ;  /* 0xfe0000060408797e */ /* 0x000ee2000812190c */
[----:B--2---:R-:W-:-:S03]  /*3340*/  IMAD.WIDE.U32 R2, R17, 0x8, R6 ;  /* 0x0000000811027825 */ /* 0x004fc600078e0006 */
[----:B------:R-:W5:Y:S01]  /*3350*/  LDG.E.ENL2.256 R36, R32, desc[UR6][R4.64+0x1000] ;  /* 0xfe0080060420797e */ /* 0x000f620008121924 */
[----:B------:R-:W-:-:S05]  /*3360*/  IMAD.WIDE.U32 R2, R19, 0x20, R2 ;  /* 0x0000002013027825 */ /* 0x000fca00078e0002 */
[----:B------:R-:W2:Y:S01]  /*3370*/  LDG.E.ENL2.256 R20, R16, desc[UR6][R2.64] ;  /* 0xfe0000060210797e */ /* 0x000ea20008121914 */
[----:B------:R-:W-:Y:S03]  /*3380*/  BSSY.RECONVERGENT B0, `(.L_x_55070) ;  /* 0x0000024000007945 */ /* 0x000fe60003800200 */
[----:B------:R0:W5:Y:S01]  /*3390*/  LDG.E.ENL2.256 R28, R24, desc[UR6][R2.64+0x1000] ;  /* 0xfe0080060218797e */ /* 0x000162000812191c */
        /* <DEDUP_REMOVED lines=22> */
[----:B-----5:R-:W-:Y:S05]  /*3500*/  CALL.REL.NOINC `($_ZN2at6native29vectorized_elementwise_kernelILi4EZZZNS0_50_GLOBAL__N__2680c7bb_12_PowKernel_cu_7dd49032_300324pow_tensor_tensor_kernelERNS_18TensorIteratorBaseEENKUlvE_clEvENKUlvE4_clEvEUlddE_St5arrayIPcLm3EEEEviT0_T1_$__internal_accurate_pow) ;  /* 0x0000002400507944 */ /* 0x020fea0003c00000 */
[----:B------:R-:W-:Y:S05]  /*3510*/  BSYNC.RECONVERGENT B1 ;  /* 0x0000000000017941 */ /* 0x000fea0003800200 */
.L_x_55072:
        /* <DEDUP_REMOVED lines=10> */
.L_x_55071:
[----:B------:R-:W-:Y:S05]  /*35c0*/  BSYNC.RECONVERGENT B0 ;  /* 0x0000000000007941 */ /* 0x000fea0003800200 */
.L_x_55070:
        /* <DEDUP_REMOVED lines=19> */
.L_x_55075:
        /* <DEDUP_REMOVED lines=11> */
.L_x_55074:
[----:B------:R-:W-:Y:S05]  /*37b0*/  BSYNC.RECONVERGENT B0 ;  /* 0x0000000000007941 */ /* 0x000fea0003800200 */
.L_x_55073:
        /* <DEDUP_REMOVED lines=23> */
[----:B-----5:R-:W-:Y:S05]  /*3930*/  CALL.REL.NOINC `($_ZN2at6native29vectorized_elementwise_kernelILi4EZZZNS0_50_GLOBAL__N__2680c7bb_12_PowKernel_cu_7dd49032_300324pow_tensor_tensor_kernelERNS_18TensorIteratorBaseEENKUlvE_clEvENKUlvE4_clEvEUlddE_St5arrayIPcLm3EEEEviT0_T1_$__internal_accurate_pow) ;  /* 0x0000002000447944 */ /* 0x020fea0003c00000 */
[----:B------:R-:W-:Y:S05]  /*3940*/  BSYNC.RECONVERGENT B1 ;  /* 0x0000000000017941 */ /* 0x000fea0003800200 */
.L_x_55078:
        /* <DEDUP_REMOVED lines=11> */
.L_x_55077:
[----:B------:R-:W-:Y:S01]  /*3a00*/  ISETP.GE.AND P0, PT, R11, RZ, PT ;  /* 0x000000ff0b00720c */ /* 0x000fe20003f06270 */
[----:B------:R-:W-:Y:S01]  /*3a10*/  DSETP.NEU.AND P2, PT, |R10|, 0.5, !P2 ;  /* 0x3fe000000a00742a */ /* 0x000fe2000574d200 */
[----:B------:R-:W-:-:S05]  /*3a20*/  IMAD.MOV.U32 R2, RZ, RZ, RZ ;  /* 0x000000ffff027224 */ /* 0x000fca00078e00ff */
[----:B------:R-:W-:-:S06]  /*3a30*/  SEL R3, R19, RZ, P2 ;  /* 0x000000ff13037207 */ /* 0x000fcc0001000000 */
[----:B------:R-:W-:-:S07]  /*3a40*/  @!P0 LOP3.LUT R3, R3, 0x7ff00000, RZ, 0xfc, !PT ;  /* 0x7ff0000003038812 */ /* 0x000fce00078efcff */
.L_x_55079:
[----:B------:R-:W-:Y:S05]  /*3a50*/  BSYNC.RECONVERGENT B0 ;  /* 0x0000000000007941 */ /* 0x000fea0003800200 */
.L_x_55076:
        /* <DEDUP_REMOVED lines=22> */
.L_x_55083:
        /* <DEDUP_REMOVED lines=8> */
.L_x_55082:
[----:B------:R-:W-:-:S11]  /*3c40*/  DADD R2, R18, R10 ;  /* 0x0000000012027229 */ /* 0x000fd6000000000a */
.L_x_55081:
[----:B------:R-:W-:Y:S05]  /*3c50*/  BSYNC.RECONVERGENT B0 ;  /* 0x0000000000007941 */ /* 0x000fea0003800200 */
.L_x_55080:
        /* <DEDUP_REMOVED lines=25> */
.L_x_55086:
        /* <DEDUP_REMOVED lines=11> */
.L_x_55085:
[----:B------:R-:W-:Y:S01]  /*3ea0*/  ISETP.GE.AND P0, PT, R13, RZ, PT ;  /* 0x000000ff0d00720c */ /* 0x000fe20003f06270 */
[----:B------:R-:W-:Y:S01]  /*3eb0*/  DSETP.NEU.AND P2, PT, |R12|, 0.5, !P2 ;  /* 0x3fe000000c00742a */ /* 0x000fe2000574d200 */
[----:B------:R-:W-:-:S05]  /*3ec0*/  IMAD.MOV.U32 R2, RZ, RZ, RZ ;  /* 0x000000ffff027224 */ /* 0x000fca00078e00ff */
[----:B------:R-:W-:-:S06]  /*3ed0*/  SEL R3, R21, RZ, P2 ;  /* 0x000000ff15037207 */ /* 0x000fcc0001000000 */
[----:B------:R-:W-:-:S07]  /*3ee0*/  @!P0 LOP3.LUT R3, R3, 0x7ff00000, RZ, 0xfc, !PT ;  /* 0x7ff0000003038812 */ /* 0x000fce00078efcff */
.L_x_55087:
[----:B------:R-:W-:Y:S05]  /*3ef0*/  BSYNC.RECONVERGENT B0 ;  /* 0x0000000000007941 */ /* 0x000fea0003800200 */
.L_x_55084:
        /* <DEDUP_REMOVED lines=22> */
.L_x_55091:
        /* <DEDUP_REMOVED lines=8> */
.L_x_55090:
[----:B------:R-:W-:-:S11]  /*40e0*/  DADD R2, R20, R12 ;  /* 0x0000000014027229 */ /* 0x000fd6000000000c */
.L_x_55089:
[----:B------:R-:W-:Y:S05]  /*40f0*/  BSYNC.RECONVERGENT B0 ;  /* 0x0000000000007941 */ /* 0x000fea0003800200 */
.L_x_55088:
        /* <DEDUP_REMOVED lines=25> */
.L_x_55094:
        /* <DEDUP_REMOVED lines=11> */
.L_x_55093:
[----:B------:R-:W-:Y:S01]  /*4340*/  ISETP.GE.AND P0, PT, R15, RZ, PT ;  /* 0x000000ff0f00720c */ /* 0x000fe20003f06270 */
[----:B------:R-:W-:Y:S01]  /*4350*/  DSETP.NEU.AND P2, PT, |R14|, 0.5, !P2 ;  /* 0x3fe000000e00742a */ /* 0x000fe2000574d200 */
[----:B------:R-:W-:-:S05]  /*4360*/  IMAD.MOV.U32 R2, RZ, RZ, RZ ;  /* 0x000000ffff027224 */ /* 0x000fca00078e00ff */
[----:B------:R-:W-:-:S06]  /*4370*/  SEL R3, R23, RZ, P2 ;  /* 0x000000ff17037207 */ /* 0x000fcc0001000000 */
[----:B------:R-:W-:-:S07]  /*4380*/  @!P0 LOP3.LUT R3, R3, 0x7ff00000, RZ, 0xfc, !PT ;  /* 0x7ff0000003038812 */ /* 0x000fce00078efcff */
.L_x_55095:
[----:B------:R-:W-:Y:S05]  /*4390*/  BSYNC.RECONVERGENT B0 ;  /* 0x0000000000007941 */ /* 0x000fea0003800200 */
.L_x_55092:
        /* <DEDUP_REMOVED lines=22> */
.L_x_55099:
        /* <DEDUP_REMOVED lines=8> */
.L_x_55098:
[----:B------:R-:W-:-:S11]  /*4580*/  DADD R2, R22, R14 ;  /* 0x0000000016027229 */ /* 0x000fd6000000000e */
.L_x_55097:
[----:B------:R-:W-:Y:S05]  /*4590*/  BSYNC.RECONVERGENT B0 ;  /* 0x0000000000007941 */ /* 0x000fea0003800200 */
.L_x_55096:
        /* <DEDUP_REMOVED lines=25> */
.L_x_55102:
        /* <DEDUP_REMOVED lines=11> */
.L_x_55101:
[----:B------:R-:W-:Y:S01]  /*47e0*/  ISETP.GE.AND P0, PT, R33, RZ, PT ;  /* 0x000000ff2100720c */ /* 0x000fe20003f06270 */
[----:B------:R-:W-:Y:S01]  /*47f0*/  DSETP.NEU.AND P2, PT, |R32|, 0.5, !P2 ;  /* 0x3fe000002000742a */ /* 0x000fe2000574d200 */
[----:B------:R-:W-:-:S05]  /*4800*/  IMAD.MOV.U32 R2, RZ, RZ, RZ ;  /* 0x000000ffff027224 */ /* 0x000fca00078e00ff */
[----:B------:R-:W-:-:S06]  /*4810*/  SEL R3, R25, RZ, P2 ;  /* 0x000000ff19037207 */ /* 0x000fcc0001000000 */
[----:B------:R-:W-:-:S07]  /*4820*/  @!P0 LOP3.LUT R3, R3, 0x7ff00000, RZ, 0xfc, !PT ;  /* 0x7ff0000003038812 */ /* 0x000fce00078efcff */
.L_x_55103:
[----:B------:R-:W-:Y:S05]  /*4830*/  BSYNC.RECONVERGENT B0 ;  /* 0x0000000000007941 */ /* 0x000fea0003800200 */
.L_x_55100:
        /* <DEDUP_REMOVED lines=22> */
.L_x_55107:
        /* <DEDUP_REMOVED lines=8> */
.L_x_55106:
[----:B------:R-:W-:-:S11]  /*4a20*/  DADD R2, R24, R32 ;  /* 0x0000000018027229 */ /* 0x000fd60000000020 */
.L_x_55105:
[----:B------:R-:W-:Y:S05]  /*4a30*/  BSYNC.RECONVERGENT B0 ;  /* 0x0000000000007941 */ /* 0x000fea0003800200 */
.L_x_55104:
        /* <DEDUP_REMOVED lines=25> */
.L_x_55110:
        /* <DEDUP_REMOVED lines=11> */
.L_x_55109:
[----:B------:R-:W-:Y:S01]  /*4c80*/  ISETP.GE.AND P0, PT, R35, RZ, PT ;  /* 0x000000ff2300720c */ /* 0x000fe20003f06270 */
[----:B------:R-:W-:Y:S01]  /*4c90*/  DSETP.NEU.AND P2, PT, |R34|, 0.5, !P2 ;  /* 0x3fe000002200742a */ /* 0x000fe2000574d200 */
[----:B------:R-:W-:-:S05]  /*4ca0*/  IMAD.MOV.U32 R2, RZ, RZ, RZ ;  /* 0x000000ffff027224 */ /* 0x000fca00078e00ff */
[----:B------:R-:W-:-:S06]  /*4cb0*/  SEL R3, R27, RZ, P2 ;  /* 0x000000ff1b037207 */ /* 0x000fcc0001000000 */
[----:B------:R-:W-:-:S07]  /*4cc0*/  @!P0 LOP3.LUT R3, R3, 0x7ff00000, RZ, 0xfc, !PT ;  /* 0x7ff0000003038812 */ /* 0x000fce00078efcff */
.L_x_55111:
[----:B------:R-:W-:Y:S05]  /*4cd0*/  BSYNC.RECONVERGENT B0 ;  /* 0x0000000000007941 */ /* 0x000fea0003800200 */
.L_x_55108:
        /* <DEDUP_REMOVED lines=22> */
.L_x_55115:
        /* <DEDUP_REMOVED lines=8> */
.L_x_55114:
[----:B------:R-:W-:-:S11]  /*4ec0*/  DADD R2, R26, R34 ;  /* 0x000000001a027229 */ /* 0x000fd60000000022 */
.L_x_55113:
[----:B------:R-:W-:Y:S05]  /*4ed0*/  BSYNC.RECONVERGENT B0 ;  /* 0x0000000000007941 */ /* 0x000fea0003800200 */
.L_x_55112:
        /* <DEDUP_REMOVED lines=25> */
.L_x_55118:
        /* <DEDUP_REMOVED lines=11> */
.L_x_55117:
[----:B------:R-:W-:Y:S01]  /*5120*/  ISETP.GE.AND P0, PT, R37, RZ, PT ;  /* 0x000000ff2500720c */ /* 0x000fe20003f06270 */
[----:B------:R-:W-:Y:S01]  /*5130*/  DSETP.NEU.AND P2, PT, |R36|, 0.5, !P2 ;  /* 0x3fe000002400742a */ /* 0x000fe2000574d200 */
[----:B------:R-:W-:-:S05]  /*5140*/  IMAD.MOV.U32 R2, RZ, RZ, RZ ;  /* 0x000000ffff027224 */ /* 0x000fca00078e00ff */
[----:B------:R-:W-:-:S06]  /*5150*/  SEL R3, R29, RZ, P2 ;  /* 0x000000ff1d037207 */ /* 0x000fcc0001000000 */
[----:B------:R-:W-:-:S07]  /*5160*/  @!P0 LOP3.LUT R3, R3, 0x7ff00000, RZ, 0xfc, !PT ;  /* 0x7ff0000003038812 */ /* 0x000fce00078efcff */
.L_x_55119:
[----:B------:R-:W-:Y:S05]  /*5170*/  BSYNC.RECONVERGENT B0 ;  /* 0x0000000000007941 */ /* 0x000fea0003800200 */
.L_x_55116:
        /* <DEDUP_REMOVED lines=22> */
.L_x_55123:
        /* <DEDUP_REMOVED lines=8> */
.L_x_55122:
[----:B------:R-:W-:-:S11]  /*5360*/  DADD R2, R28, R36 ;  /* 0x000000001c027229 */ /* 0x000fd60000000024 */
.L_x_55121:
[----:B------:R-:W-:Y:S05]  /*5370*/  BSYNC.RECONVERGENT B0 ;  /* 0x0000000000007941 */ /* 0x000fea0003800200 */
.L_x_55120:
        /* <DEDUP_REMOVED lines=25> */
.L_x_55126:
        /* <DEDUP_REMOVED lines=11> */
.L_x_55125:
[----:B------:R-:W-:Y:S01]  /*55c0*/  ISETP.GE.AND P0, PT, R39, RZ, PT ;  /* 0x000000ff2700720c */ /* 0x000fe20003f06270 */
[----:B------:R-:W-:Y:S01]  /*55d0*/  DSETP.NEU.AND P2, PT, |R38|, 0.5, !P2 ;  /* 0x3fe000002600742a */ /* 0x000fe2000574d200 */
[----:B------:R-:W-:-:S05]  /*55e0*/  IMAD.MOV.U32 R2, RZ, RZ, RZ ;  /* 0x000000ffff027224 */ /* 0x000fca00078e00ff */
[----:B------:R-:W-:-:S06]  /*55f0*/  SEL R3, R31, RZ, P2 ;  /* 0x000000ff1f037207 */ /* 0x000fcc0001000000 */
[----:B------:R-:W-:-:S07]  /*5600*/  @!P0 LOP3.LUT R3, R3, 0x7ff00000, RZ, 0xfc, !PT ;  /* 0x7ff0000003038812 */ /* 0x000fce00078efcff */
.L_x_55127:
[----:B------:R-:W-:Y:S05]  /*5610*/  BSYNC.RECONVERGENT B0 ;  /* 0x0000000000007941 */ /* 0x000fea0003800200 */
.L_x_55124:
        /* <DEDUP_REMOVED lines=22> */
.L_x_55131:
        /* <DEDUP_REMOVED lines=8> */
.L_x_55130:
[----:B------:R-:W-:-:S11]  /*5800*/  DADD R2, R30, R38 ;  /* 0x000000001e027229 */ /* 0x000fd60000000026 */
.L_x_55129:
[----:B------:R-:W-:Y:S05]  /*5810*/  BSYNC.RECONVERGENT B0 ;  /* 0x0000000000007941 */ /* 0x000fea0003800200 */
.L_x_55128:
[----:B------:R-:W0:Y:S01]  /*5820*/  S2R R0, SR_CTAID.X ;  /* 0x0000000000007919 */ /* 0x000e220000002500 */
[----:B------:R-:W1:Y:S01]  /*5830*/  LDC.64 R4, c[0x0][0x390] ;  /* 0x0000e400ff047b82 */ /* 0x000e620000000a00 */
[----:B------:R-:W-:Y:S01]  /*5840*/  DSETP.NEU.AND P1, PT, R38, RZ, PT ;  /* 0x000000ff2600722a */ /* 0x000fe20003f2d000 */
[----:B------:R-:W-:Y:S01]  /*5850*/  LOP3.LUT R57, R57, R56, RZ, 0x3c, !PT ;  /* 0x0000003839397212 */ /* 0x000fe200078e3cff */
[----:B------:R-:W2:Y:S01]  /*5860*/  S2R R7, SR_TID.X ;  /* 0x0000000000077919 */ /* 0x000ea20000002100 */
[----:B------:R-:W-:Y:S01]  /*5870*/  DSETP.NEU.AND P0, PT, R30, 1, PT ;  /* 0x3ff000001e00742a */ /* 0x000fe20003f0d000 */
[----:B------:R-:W-:Y:S01]  /*5880*/  LOP3.LUT R17, R17, R16, RZ, 0x3c, !PT ;  /* 0x0000001011117212 */ /* 0x000fe200078e3cff */
[----:B------:R-:W-:Y:S01]  /*5890*/  IMAD.MOV.U32 R58, RZ, RZ, R19 ;  /* 0x000000ffff3a7224 */ /* 0x000fe200078e0013 */
[----:B------:R-:W-:Y:S01]  /*58a0*/  FSEL R3, R3, 1.875, P1 ;  /* 0x3ff0000003037808 */ /* 0x000fe20000800000 */
[----:B------:R-:W-:Y:S01]  /*58b0*/  IMAD.MOV.U32 R59, RZ, RZ, R18 ;  /* 0x000000ffff3b7224 */ /* 0x000fe200078e0012 */
[----:B------:R-:W-:Y:S01]  /*58c0*/  LOP3.LUT R13, R13, R12, RZ, 0x3c, !PT ;  /* 0x0000000c0d0d7212 */ /* 0x000fe200078e3cff */
[----:B------:R-:W-:Y:S01]  /*58d0*/  IMAD.MOV.U32 R18, RZ, RZ, R15 ;  /* 0x000000ffff127224 */ /* 0x000fe200078e000f */
        /* <DEDUP_REMOVED lines=8> */
[----:B------:R-:W-:-:S02]  /*5960*/  LOP3.LUT R12, R13, R12, RZ, 0x3c, !PT ;  /* 0x0000000c0d0c7212 */ /* 0x000fc400078e3cff */
[----:B------:R-:W-:Y:S02]  /*5970*/  LOP3.LUT R8, R9, R8, RZ, 0x3c, !PT ;  /* 0x0000000809087212 */ /* 0x000fe400078e3cff */
        /* <DEDUP_REMOVED lines=8> */
[----:B--2---:R-:W-:-:S04]  /*5a00*/  IMAD.WIDE.U32 R4, R7, 0x20, R4 ;  /* 0x0000002007047825 */ /* 0x004fc800078e0004 */
[----:B------:R-:W-:Y:S01]  /*5a10*/  IMAD.MOV.U32 R10, RZ, RZ, R0 ;  /* 0x000000ffff0a7224 */ /* 0x000fe200078e0000 */
[----:B------:R-:W-:Y:S04]  /*5a20*/  STG.E.ENL2.256 desc[UR6][R4.64], R56, R16 ;  /* 0xf80000380410797f */ /* 0x000fe8000f121806 */
[----:B------:R-:W-:Y:S01]  /*5a30*/  STG.E.ENL2.256 desc[UR6][R4.64+0x1000], R12, R8 ;  /* 0xf800800c0408797f */ /* 0x000fe2000f121806 */
[----:B------:R-:W-:Y:S05]  /*5a40*/  EXIT ;  /* 0x000000000000794d */ /* 0x000fea0003800000 */
        .type           $_ZN2at6native29vectorized_elementwise_kernelILi4EZZZNS0_50_GLOBAL__N__2680c7bb_12_PowKernel_cu_7dd49032_300324pow_tensor_tensor_kernelERNS_18TensorIteratorBaseEENKUlvE_clEvENKUlvE4_clEvEUlddE_St5arrayIPcLm3EEEEviT0_T1_$__internal_accurate_pow,@function
        .size           $_ZN2at6native29vectorized_elementwise_kernelILi4EZZZNS0_50_GLOBAL__N__2680c7bb_12_PowKernel_cu_7dd49032_300324pow_tensor_tensor_kernelERNS_18TensorIteratorBaseEENKUlvE_clEvENKUlvE4_clEvEUlddE_St5arrayIPcLm3EEEEviT0_T1_$__internal_accurate_pow,(.L_x_68410 - $_ZN2at6native29vectorized_elementwise_kernelILi4EZZZNS0_50_GLOBAL__N__2680c7bb_12_PowKernel_cu_7dd49032_300324pow_tensor_tensor_kernelERNS_18TensorIteratorBaseEENKUlvE_clEvENKUlvE4_clEvEUlddE_St5arrayIPcLm3EEEEviT0_T1_$__internal_accurate_pow)
$_ZN2at6native29vectorized_elementwise_kernelILi4EZZZNS0_50_GLOBAL__N__2680c7bb_12_PowKernel_cu_7dd49032_300324pow_tensor_tensor_kernelERNS_18TensorIteratorBaseEENKUlvE_clEvENKUlvE4_clEvEUlddE_St5arrayIPcLm3EEEEviT0_T1_$__internal_accurate_pow:
        /* <DEDUP_REMOVED lines=170> */
.L_x_55132:
[----:B------:R-:W-:Y:S02]  /*64f0*/  DFMA R4, R42, R2, R2 ;  /* 0x000000022a04722b */ /* 0x000fe40000000002 */
[----:B------:R-:W-:-:S08]  /*6500*/  DSETP.NEU.AND P0, PT, |R2|, +INF , PT ;  /* 0x7ff000000200742a */ /* 0x000fd00003f0d200 */
[----:B------:R-:W-:Y:S01]  /*6510*/  FSEL R2, R2, R4, !P0 ;  /* 0x0000000402027208 */ /* 0x000fe20004000000 */
[----:B------:R-:W-:Y:S01]  /*6520*/  IMAD.MOV.U32 R4, RZ, RZ, R0 ;  /* 0x000000ffff047224 */ /* 0x000fe200078e0000 */
[----:B------:R-:W-:Y:S01]  /*6530*/  FSEL R3, R3, R5, !P0 ;  /* 0x0000000503037208 */ /* 0x000fe20004000000 */
[----:B------:R-:W-:-:S04]  /*6540*/  IMAD.MOV.U32 R5, RZ, RZ, 0x0 ;  /* 0x00000000ff057424 */ /* 0x000fc800078e00ff */
[----:B------:R-:W-:Y:S05]  /*6550*/  RET.REL.NODEC R4 `(_ZN2at6native29vectorized_elementwise_kernelILi4EZZZNS0_50_GLOBAL__N__2680c7bb_12_PowKernel_cu_7dd49032_300324pow_tensor_tensor_kernelERNS_18TensorIteratorBaseEENKUlvE_clEvENKUlvE4_clEvEUlddE_St5arrayIPcLm3EEEEviT0_T1_) ;  /* 0xffffff9804a87950 */ /* 0x000fea0003c3ffff */
.L_x_55133:
        /* <DEDUP_REMOVED lines=10> */
.L_x_68410:


//--------------------- .text._ZN2at6native29vectorized_elementwise_kernelILi8EZZZNS0_50_GLOBAL__N__2680c7bb_12_PowKernel_cu_7dd49032_300324pow_tensor_tensor_kernelERNS_18TensorIteratorBaseEENKUlvE_clEvENKUlvE4_clEvEUlddE_St5arrayIPcLm3EEEEviT0_T1_ --------------------------
	.section	.text._ZN2at6native29vectorized_elementwise_kernelILi8EZZZNS0_50_GLOBAL__N__2680c7bb_12_PowKernel_cu_7dd49032_300324pow_tensor_tensor_kernelERNS_18TensorIteratorBaseEENKUlvE_clEvENKUlvE4_clEvEUlddE_St5arrayIPcLm3EEEEviT0_T1_,"ax",@progbits
	.align	128
        .global         _ZN2at6native29vectorized_elementwise_kernelILi8EZZZNS0_50_GLOBAL__N__2680c7bb_12_PowKernel_cu_7dd49032_300324pow_tensor_tensor_kernelERNS_18TensorIteratorBaseEENKUlvE_clEvENKUlvE4_clEvEUlddE_St5arrayIPcLm3EEEEviT0_T1_
        .type           _ZN2at6native29vectorized_elementwise_kernelILi8EZZZNS0_50_GLOBAL__N__2680c7bb_12_PowKernel_cu_7dd49032_300324pow_tensor_tensor_kernelERNS_18TensorIteratorBaseEENKUlvE_clEvENKUlvE4_clEvEUlddE_St5arrayIPcLm3EEEEviT0_T1_,@function
        .size           _ZN2at6native29vectorized_elementwise_kernelILi8EZZZNS0_50_GLOBAL__N__2680c7bb_12_PowKernel_cu_7dd49032_300324pow_tensor_tensor_kernelERNS_18TensorIteratorBaseEENKUlvE_clEvENKUlvE4_clEvEUlddE_St5arrayIPcLm3EEEEviT0_T1_,(.L_x_68411 - _ZN2at6native29vectorized_elementwise_kernelILi8EZZZNS0_50_GLOBAL__N__2680c7bb_12_PowKernel_cu_7dd49032_300324pow_tensor_tensor_kernelERNS_18TensorIteratorBaseEENKUlvE_clEvENKUlvE4_clEvEUlddE_St5arrayIPcLm3EEEEviT0_T1_)
        .other          _ZN2at6native29vectorized_elementwise_kernelILi8EZZZNS0_50_GLOBAL__N__2680c7bb_12_PowKernel_cu_7dd49032_300324pow_tensor_tensor_kernelERNS_18TensorIteratorBaseEENKUlvE_clEvENKUlvE4_clEvEUlddE_St5arrayIPcLm3EEEEviT0_T1_,@"STO_CUDA_ENTRY STV_DEFAULT"
_ZN2at6native29vectorized_elementwise_kernelILi8EZZZNS0_50_GLOBAL__N__2680c7bb_12_PowKernel_cu_7dd49032_300324pow_tensor_tensor_kernelERNS_18TensorIteratorBaseEENKUlvE_clEvENKUlvE4_clEvEUlddE_St5arrayIPcLm3EEEEviT0_T1_:
.text._ZN2at6native29vectorized_elementwise_kernelILi8EZZZNS0_50_GLOBAL__N__2680c7bb_12_PowKernel_cu_7dd49032_300324pow_tensor_tensor_kernelERNS_18TensorIteratorBaseEENKUlvE_clEvENKUlvE4_clEvEUlddE_St5arrayIPcLm3EEEEviT0_T1_:
        /* <DEDUP_REMOVED lines=121> */
[----:B------:R-:W-:Y:S05]  /*0790*/  CALL.REL.NOINC `($_ZN2at6native29vectorized_elementwise_kernelILi8EZZZNS0_50_GLOBAL__N__2680c7bb_12_PowKernel_cu_7dd49032_300324pow_tensor_tensor_kernelERNS_18TensorIteratorBaseEENKUlvE_clEvENKUlvE4_clEvEUlddE_St5arrayIPcLm3EEEEviT0_T1_$__internal_accurate_pow) ;  /* 0x0000005000ac7944 */ /* 0x000fea0003c00000 */
[----:B------:R-:W-:Y:S05]  /*07a0*/  BSYNC.RECONVERGENT B2 ;  /* 0x0000000000027941 */ /* 0x000fea0003800200 */
.L_x_55139:
        /* <DEDUP_REMOVED lines=10> */
.L_x_55138:
[----:B------:R-:W-:Y:S05]  /*0850*/  BSYNC.RECONVERGENT B1 ;  /* 0x0000000000017941 */ /* 0x000fea0003800200 */
.L_x_55137:
        /* <DEDUP_REMOVED lines=19> */
.L_x_55142:
        /* <DEDUP_REMOVED lines=11> */
.L_x_55141:
[----:B------:R-:W-:Y:S05]  /*0a40*/  BSYNC.RECONVERGENT B1 ;  /* 0x0000000000017941 */ /* 0x000fea0003800200 */
.L_x_55140:
[----:B------:R-:W-:Y:S02]  /*0a50*/  DSETP.NEU.AND P1, PT, R38, RZ, PT ;  /* 0x000000ff2600722a */ /* 0x000fe40003f2d000 */
[----:B------:R-:W-:-:S04]  /*0a60*/  DSETP.NEU.AND P0, PT, R36, 1, PT ;  /* 0x3ff000002400742a */ /* 0x000fc80003f0d000 */
[----:B------:R-:W-:Y:S02]  /*0a70*/  FSEL R57, R2, RZ, P1 ;  /* 0x000000ff02397208 */ /* 0x000fe40000800000 */
[----:B------:R-:W-:Y:S02]  /*0a80*/  FSEL R56, R3, 1.875, P1 ;  /* 0x3ff0000003387808 */ /* 0x000fe40000800000 */
[----:B------:R-:W-:Y:S02]  /*0a90*/  FSEL R57, R57, RZ, P0 ;  /* 0x000000ff39397208 */ /* 0x000fe40000000000 */
[----:B------:R-:W-:-:S07]  /*0aa0*/  FSEL R56, R56, 1.875, P0 ;  /* 0x3ff0000038387808 */ /* 0x000fce0000000000 */
.L_x_55136:
[----:B------:R-:W-:Y:S05]  /*0ab0*/  BSYNC.RECONVERGENT B0 ;  /* 0x0000000000007941 */ /* 0x000fea0003800200 */
.L_x_55135:
        /* <DEDUP_REMOVED lines=24> */
[----:B------:R-:W-:Y:S05]  /*0c40*/  CALL.REL.NOINC `($_ZN2at6native29vectorized_elementwise_kernelILi8EZZZNS0_50_GLOBAL__N__2680c7bb_12_PowKernel_cu_7dd49032_300324pow_tensor_tensor_kernelERNS_18TensorIteratorBaseEENKUlvE_clEvENKUlvE4_clEvEUlddE_St5arrayIPcLm3EEEEviT0_T1_$__internal_accurate_pow) ;  /* 0x0000004c00807944 */ /* 0x000fea0003c00000 */
[----:B------:R-:W-:Y:S05]  /*0c50*/  BSYNC.RECONVERGENT B2 ;  /* 0x0000000000027941 */ /* 0x000fea0003800200 */
.L_x_55147:
        /* <DEDUP_REMOVED lines=11> */
.L_x_55146:
[----:B------:R-:W-:Y:S01]  /*0d10*/  ISETP.GE.AND P0, PT, R11, RZ, PT ;  /* 0x000000ff0b00720c */ /* 0x000fe20003f06270 */
[----:B------:R-:W-:Y:S01]  /*0d20*/  DSETP.NEU.AND P2, PT, |R10|, 0.5, !P2 ;  /* 0x3fe000000a00742a */ /* 0x000fe2000574d200 */
[----:B------:R-:W-:-:S05]  /*0d30*/  IMAD.MOV.U32 R2, RZ, RZ, RZ ;  /* 0x000000ffff027224 */ /* 0x000fca00078e00ff */
[----:B------:R-:W-:-:S06]  /*0d40*/  SEL R3, R9, RZ, P2 ;  /* 0x000000ff09037207 */ /* 0x000fcc0001000000 */
[----:B------:R-:W-:-:S07]  /*0d50*/  @!P0 LOP3.LUT R3, R3, 0x7ff00000, RZ, 0xfc, !PT ;  /* 0x7ff0000003038812 */ /* 0x000fce00078efcff */
.L_x_55148:
[----:B------:R-:W-:Y:S05]  /*0d60*/  BSYNC.RECONVERGENT B1 ;  /* 0x0000000000017941 */ /* 0x000fea0003800200 */
.L_x_55145:
        /* <DEDUP_REMOVED lines=22> */
.L_x_55152:
        /* <DEDUP_REMOVED lines=8> */
.L_x_55151:
[----:B------:R-:W-:-:S11]  /*0f50*/  DADD R2, R10, R8 ;  /* 0x000000000a027229 */ /* 0x000fd60000000008 */
.L_x_55150:
[----:B------:R-:W-:Y:S05]  /*0f60*/  BSYNC.RECONVERGENT B1 ;  /* 0x0000000000017941 */ /* 0x000fea0003800200 */
.L_x_55149:
[----:B------:R-:W-:Y:S02]  /*0f70*/  DSETP.NEU.AND P1, PT, R10, RZ, PT ;  /* 0x000000ff0a00722a */ /* 0x000fe40003f2d000 */
[----:B------:R-:W-:-:S04]  /*0f80*/  DSETP.NEU.AND P0, PT, R8, 1, PT ;  /* 0x3ff000000800742a */ /* 0x000fc80003f0d000 */
[----:B------:R-:W-:Y:S02]  /*0f90*/  FSEL R39, R2, RZ, P1 ;  /* 0x000000ff02277208 */ /* 0x000fe40000800000 */
[----:B------:R-:W-:Y:S02]  /*0fa0*/  FSEL R38, R3, 1.875, P1 ;  /* 0x3ff0000003267808 */ /* 0x000fe40000800000 */
[----:B------:R-:W-:Y:S02]  /*0fb0*/  FSEL R39, R39, RZ, P0 ;  /* 0x000000ff27277208 */ /* 0x000fe40000000000 */
[----:B------:R-:W-:-:S07]  /*0fc0*/  FSEL R38, R38, 1.875, P0 ;  /* 0x3ff0000026267808 */ /* 0x000fce0000000000 */
.L_x_55144:
[----:B------:R-:W-:Y:S05]  /*0fd0*/  BSYNC.RECONVERGENT B0 ;  /* 0x0000000000007941 */ /* 0x000fea0003800200 */
.L_x_55143:
        /* <DEDUP_REMOVED lines=26> */
.L_x_55157:
        /* <DEDUP_REMOVED lines=11> */
.L_x_55156:
[----:B------:R-:W-:Y:S01]  /*1230*/  ISETP.GE.AND P0, PT, R15, RZ, PT ;  /* 0x000000ff0f00720c */ /* 0x000fe20003f06270 */
[----:B------:R-:W-:Y:S01]  /*1240*/  DSETP.NEU.AND P2, PT, |R14|, 0.5, !P2 ;  /* 0x3fe000000e00742a */ /* 0x000fe2000574d200 */
[----:B------:R-:W-:-:S05]  /*1250*/  IMAD.MOV.U32 R2, RZ, RZ, RZ ;  /* 0x000000ffff027224 */ /* 0x000fca00078e00ff */
[----:B------:R-:W-:-:S06]  /*1260*/  SEL R3, R13, RZ, P2 ;  /* 0x000000ff0d037207 */ /* 0x000fcc0001000000 */
[----:B------:R-:W-:-:S07]  /*1270*/  @!P0 LOP3.LUT R3, R3, 0x7ff00000, RZ, 0xfc, !PT ;  /* 0x7ff0000003038812 */ /* 0x000fce00078efcff */
.L_x_55158:
[----:B------:R-:W-:Y:S05]  /*1280*/  BSYNC.RECONVERGENT B1 ;  /* 0x0000000000017941 */ /* 0x000fea0003800200 */
.L_x_55155:
        /* <DEDUP_REMOVED lines=22> */
.L_x_55162:
        /* <DEDUP_REMOVED lines=8> */
.L_x_55161:
[----:B------:R-:W-:-:S11]  /*1470*/  DADD R2, R14, R12 ;  /* 0x000000000e027229 */ /* 0x000fd6000000000c */
.L_x_55160:
[----:B------:R-:W-:Y:S05]  /*1480*/  BSYNC.RECONVERGENT B1 ;  /* 0x0000000000017941 */ /* 0x000fea0003800200 */
.L_x_55159:
[----:B------:R-:W-:Y:S02]  /*1490*/  DSETP.NEU.AND P1, PT, R14, RZ, PT ;  /* 0x000000ff0e00722a */ /* 0x000fe40003f2d000 */
[----:B------:R-:W-:-:S04]  /*14a0*/  DSETP.NEU.AND P0, PT, R12, 1, PT ;  /* 0x3ff000000c00742a */ /* 0x000fc80003f0d000 */
[----:B------:R-:W-:Y:S02]  /*14b0*/  FSEL R37, R2, RZ, P1 ;  /* 0x000000ff02257208 */ /* 0x000fe40000800000 */
[----:B------:R-:W-:Y:S02]  /*14c0*/  FSEL R36, R3, 1.875, P1 ;  /* 0x3ff0000003247808 */ /* 0x000fe40000800000 */
[----:B------:R-:W-:Y:S02]  /*14d0*/  FSEL R37, R37, RZ, P0 ;  /* 0x000000ff25257208 */ /* 0x000fe40000000000 */
[----:B------:R-:W-:-:S07]  /*14e0*/  FSEL R36, R36, 1.875, P0 ;  /* 0x3ff0000024247808 */ /* 0x000fce0000000000 */
.L_x_55154:
[----:B------:R-:W-:Y:S05]  /*14f0*/  BSYNC.RECONVERGENT B0 ;  /* 0x0000000000007941 */ /* 0x000fea0003800200 */
.L_x_55153:
        /* <DEDUP_REMOVED lines=27> */
.L_x_55167:
        /* <DEDUP_REMOVED lines=11> */
.L_x_55166:
[----:B------:R-:W-:Y:S01]  /*1760*/  ISETP.GE.AND P0, PT, R19, RZ, PT ;  /* 0x000000ff1300720c */ /* 0x000fe20003f06270 */
[----:B------:R-:W-:Y:S01]  /*1770*/  DSETP.NEU.AND P2, PT, |R18|, 0.5, !P2 ;  /* 0x3fe000001200742a */ /* 0x000fe2000574d200 */
[----:B------:R-:W-:-:S05]  /*1780*/  IMAD.MOV.U32 R2, RZ, RZ, RZ ;  /* 0x000000ffff027224 */ /* 0x000fca00078e00ff */
[----:B------:R-:W-:-:S06]  /*1790*/  SEL R3, R17, RZ, P2 ;  /* 0x000000ff11037207 */ /* 0x000fcc0001000000 */
[----:B------:R-:W-:-:S07]  /*17a0*/  @!P0 LOP3.LUT R3, R3, 0x7ff00000, RZ, 0xfc, !PT ;  /* 0x7ff0000003038812 */ /* 0x000fce00078efcff */
.L_x_55168:
[----:B------:R-:W-:Y:S05]  /*17b0*/  BSYNC.RECONVERGENT B1 ;  /* 0x0000000000017941 */ /* 0x000fea0003800200 */
.L_x_55165:
        /* <DEDUP_REMOVED lines=22> */
.L_x_55172:
        /* <DEDUP_REMOVED lines=8> */
.L_x_55171:
[----:B------:R-:W-:-:S11]  /*19a0*/  DADD R2, R18, R16 ;  /* 0x0000000012027229 */ /* 0x000fd60000000010 */
.L_x_55170:
[----:B------:R-:W-:Y:S05]  /*19b0*/  BSYNC.RECONVERGENT B1 ;  /* 0x0000000000017941 */ /* 0x000fea0003800200 */
.L_x_55169:
[----:B------:R-:W-:Y:S02]  /*19c0*/  DSETP.NEU.AND P1, PT, R18, RZ, PT ;  /* 0x000000ff1200722a */ /* 0x000fe40003f2d000 */
[----:B------:R-:W-:-:S04]  /*19d0*/  DSETP.NEU.AND P0, PT, R16, 1, PT ;  /* 0x3ff000001000742a */ /* 0x000fc80003f0d000 */
[----:B------:R-:W-:Y:S02]  /*19e0*/  FSEL R16, R2, RZ, P1 ;  /* 0x000000ff02107208 */ /* 0x000fe40000800000 */
[----:B------:R-:W-:Y:S02]  /*19f0*/  FSEL R15, R3, 1.875, P1 ;  /* 0x3ff00000030f7808 */ /* 0x000fe40000800000 */
[----:B------:R-:W-:Y:S02]  /*1a00*/  FSEL R16, R16, RZ, P0 ;  /* 0x000000ff10107208 */ /* 0x000fe40000000000 */
[----:B------:R-:W-:-:S07]  /*1a10*/  FSEL R15, R15, 1.875, P0 ;  /* 0x3ff000000f0f7808 */ /* 0x000fce0000000000 */
.L_x_55164:
[----:B------:R-:W-:Y:S05]  /*1a20*/  BSYNC.RECONVERGENT B0 ;  /* 0x0000000000007941 */ /* 0x000fea0003800200 */
.L_x_55163:
        /* <DEDUP_REMOVED lines=25> */
.L_x_55177:
        /* <DEDUP_REMOVED lines=11> */
.L_x_55176:
[----:B------:R-:W-:Y:S01]  /*1c70*/  ISETP.GE.AND P0, PT, R23, RZ, PT ;  /* 0x000000ff1700720c */ /* 0x000fe20003f06270 */
[----:B------:R-:W-:Y:S01]  /*1c80*/  DSETP.NEU.AND P2, PT, |R22|, 0.5, !P2 ;  /* 0x3fe000001600742a */ /* 0x000fe2000574d200 */
[----:B------:R-:W-:-:S05]  /*1c90*/  IMAD.MOV.U32 R2, RZ, RZ, RZ ;  /* 0x000000ffff027224 */ /* 0x000fca00078e00ff */
[----:B------:R-:W-:-:S06]  /*1ca0*/  SEL R3, R21, RZ, P2 ;  /* 0x000000ff15037207 */ /* 0x000fcc0001000000 */
[----:B------:R-:W-:-:S07]  /*1cb0*/  @!P0 LOP3.LUT R3, R3, 0x7ff00000, RZ, 0xfc, !PT ;  /* 0x7ff0000003038812 */ /* 0x000fce00078efcff */
.L_x_55178:
[----:B------:R-:W-:Y:S05]  /*1cc0*/  BSYNC.RECONVERGENT B1 ;  /* 0x0000000000017941 */ /* 0x000fea0003800200 */
.L_x_55175:
        /* <DEDUP_REMOVED lines=22> */
.L_x_55182:
        /* <DEDUP_REMOVED lines=8> */
.L_x_55181:
[----:B------:R-:W-:-:S11]  /*1eb0*/  DADD R2, R22, R20 ;  /* 0x0000000016027229 */ /* 0x000fd60000000014 */
.L_x_55180:
[----:B------:R-:W-:Y:S05]  /*1ec0*/  BSYNC.RECONVERGENT B1 ;  /* 0x0000000000017941 */ /* 0x000fea0003800200 */
.L_x_55179:
[----:B------:R-:W-:Y:S02]  /*1ed0*/  DSETP.NEU.AND P1, PT, R22, RZ, PT ;  /* 0x000000ff1600722a */ /* 0x000fe40003f2d000 */
[----:B------:R-:W-:-:S04]  /*1ee0*/  DSETP.NEU.AND P0, PT, R20, 1, PT ;  /* 0x3ff000001400742a */ /* 0x000fc80003f0d000 */
[----:B------:R-:W-:Y:S02]  /*1ef0*/  FSEL R14, R2, RZ, P1 ;  /* 0x000000ff020e7208 */ /* 0x000fe40000800000 */
[----:B------:R-:W-:Y:S02]  /*1f00*/  FSEL R13, R3, 1.875, P1 ;  /* 0x3ff00000030d7808 */ /* 0x000fe40000800000 */
[----:B------:R-:W-:Y:S02]  /*1f10*/  FSEL R14, R14, RZ, P0 ;  /* 0x000000ff0e0e7208 */ /* 0x000fe40000000000 */
[----:B------:R-:W-:-:S07]  /*1f20*/  FSEL R13, R13, 1.875, P0 ;  /* 0x3ff000000d0d7808 */ /* 0x000fce0000000000 */
.L_x_55174:
[----:B------:R-:W-:Y:S05]  /*1f30*/  BSYNC.RECONVERGENT B0 ;  /* 0x0000000000007941 */ /* 0x000fea0003800200 */
.L_x_55173:
        /* <DEDUP_REMOVED lines=23> */
.L_x_55187:
        /* <DEDUP_REMOVED lines=11> */
.L_x_55186:
[----:B------:R-:W-:Y:S01]  /*2160*/  ISETP.GE.AND P0, PT, R27, RZ, PT ;  /* 0x000000ff1b00720c */ /* 0x000fe20003f06270 */
[----:B------:R-:W-:Y:S01]  /*2170*/  DSETP.NEU.AND P2, PT, |R26|, 0.5, !P2 ;  /* 0x3fe000001a00742a */ /* 0x000fe2000574d200 */
[----:B------:R-:W-:-:S05]  /*2180*/  IMAD.MOV.U32 R2, RZ, RZ, RZ ;  /* 0x000000ffff027224 */ /* 0x000fca00078e00ff */
[----:B------:R-:W-:-:S06]  /*2190*/  SEL R3, R25, RZ, P2 ;  /* 0x000000ff19037207 */ /* 0x000fcc0001000000 */
[----:B------:R-:W-:-:S07]  /*21a0*/  @!P0 LOP3.LUT R3, R3, 0x7ff00000, RZ, 0xfc, !PT ;  /* 0x7ff0000003038812 */ /* 0x000fce00078efcff */
.L_x_55188:
[----:B------:R-:W-:Y:S05]  /*21b0*/  BSYNC.RECONVERGENT B1 ;  /* 0x0000000000017941 */ /* 0x000fea0003800200 */
.L_x_55185:
        /* <DEDUP_REMOVED lines=22> */
.L_x_55192:
        /* <DEDUP_REMOVED lines=8> */
.L_x_55191:
[----:B------:R-:W-:-:S11]  /*23a0*/  DADD R2, R26, R24 ;  /* 0x000000001a027229 */ /* 0x000fd60000000018 */
.L_x_55190:
[----:B------:R-:W-:Y:S05]  /*23b0*/  BSYNC.RECONVERGENT B1 ;  /* 0x0000000000017941 */ /* 0x000fea0003800200 */
.L_x_55189:
[----:B------:R-:W-:Y:S02]  /*23c0*/  DSETP.NEU.AND P1, PT, R26, RZ, PT ;  /* 0x000000ff1a00722a */ /* 0x000fe40003f2d000 */
[----:B------:R-:W-:-:S04]  /*23d0*/  DSETP.NEU.AND P0, PT, R24, 1, PT ;  /* 0x3ff000001800742a */ /* 0x000fc80003f0d000 */
[----:B------:R-:W-:Y:S02]  /*23e0*/  FSEL R12, R2, RZ, P1 ;  /* 0x000000ff020c7208 */ /* 0x000fe40000800000 */
[----:B------:R-:W-:Y:S02]  /*23f0*/  FSEL R11, R3, 1.875, P1 ;  /* 0x3ff00000030b7808 */ /* 0x000fe40000800000 */
[----:B------:R-:W-:Y:S02]  /*2400*/  FSEL R12, R12, RZ, P0 ;  /* 0x000000ff0c0c7208 */ /* 0x000fe40000000000 */
[----:B------:R-:W-:-:S07]  /*2410*/  FSEL R11, R11, 1.875, P0 ;  /* 0x3ff000000b0b7808 */ /* 0x000fce0000000000 */
.L_x_55184:
[----:B------:R-:W-:Y:S05]  /*2420*/  BSYNC.RECONVERGENT B0 ;  /* 0x0000000000007941 */ /* 0x000fea0003800200 */
.L_x_55183:
        /* <DEDUP_REMOVED lines=23> */
.L_x_55197:
        /* <DEDUP_REMOVED lines=11> */
.L_x_55196:
[----:B------:R-:W-:Y:S01]  /*2650*/  ISETP.GE.AND P0, PT, R31, RZ, PT ;  /* 0x000000ff1f00720c */ /* 0x000fe20003f06270 */
[----:B------:R-:W-:Y:S01]  /*2660*/  DSETP.NEU.AND P2, PT, |R30|, 0.5, !P2 ;  /* 0x3fe000001e00742a */ /* 0x000fe2000574d200 */
[----:B------:R-:W-:-:S05]  /*2670*/  IMAD.MOV.U32 R2, RZ, RZ, RZ ;  /* 0x000000ffff027224 */ /* 0x000fca00078e00ff */
[----:B------:R-:W-:-:S06]  /*2680*/  SEL R3, R29, RZ, P2 ;  /* 0x000000ff1d037207 */ /* 0x000fcc0001000000 */
[----:B------:R-:W-:-:S07]  /*2690*/  @!P0 LOP3.LUT R3, R3, 0x7ff00000, RZ, 0xfc, !PT ;  /* 0x7ff0000003038812 */ /* 0x000fce00078efcff */
.L_x_55198:
[----:B------:R-:W-:Y:S05]  /*26a0*/  BSYNC.RECONVERGENT B1 ;  /* 0x0000000000017941 */ /* 0x000fea0003800200 */
.L_x_55195:
        /* <DEDUP_REMOVED lines=22> */
.L_x_55202:
        /* <DEDUP_REMOVED lines=8> */
.L_x_55201:
[----:B------:R-:W-:-:S11]  /*2890*/  DADD R2, R30, R28 ;  /* 0x000000001e027229 */ /* 0x000fd6000000001c */
.L_x_55200:
[----:B------:R-:W-:Y:S05]  /*28a0*/  BSYNC.RECONVERGENT B1 ;  /* 0x0000000000017941 */ /* 0x000fea0003800200 */
.L_x_55199:
[----:B------:R-:W-:Y:S02]  /*28b0*/  DSETP.NEU.AND P1, PT, R30, RZ, PT ;  /* 0x000000ff1e00722a */ /* 0x000fe40003f2d000 */
[----:B------:R-:W-:-:S04]  /*28c0*/  DSETP.NEU.AND P0, PT, R28, 1, PT ;  /* 0x3ff000001c00742a */ /* 0x000fc80003f0d000 */
[----:B------:R-:W-:Y:S02]  /*28d0*/  FSEL R10, R2, RZ, P1 ;  /* 0x000000ff020a7208 */ /* 0x000fe40000800000 */
[----:B------:R-:W-:Y:S02]  /*28e0*/  FSEL R9, R3, 1.875, P1 ;  /* 0x3ff0000003097808 */ /* 0x000fe40000800000 */
[----:B------:R-:W-:Y:S02]  /*28f0*/  FSEL R10, R10, RZ, P0 ;  /* 0x000000ff0a0a7208 */ /* 0x000fe40000000000 */
[----:B------:R-:W-:-:S07]  /*2900*/  FSEL R9, R9, 1.875, P0 ;  /* 0x3ff0000009097808 */ /* 0x000fce0000000000 */
.L_x_55194:
[----:B------:R-:W-:Y:S05]  /*2910*/  BSYNC.RECONVERGENT B0 ;  /* 0x0000000000007941 */ /* 0x000fea0003800200 */
.L_x_55193:
        /* <DEDUP_REMOVED lines=23> */
.L_x_55207:
        /* <DEDUP_REMOVED lines=11> */
.L_x_55206:
[----:B------:R-:W-:Y:S01]  /*2b40*/  ISETP.GE.AND P0, PT, R35, RZ, PT ;  /* 0x000000ff2300720c */ /* 0x000fe20003f06270 */
[----:B------:R-:W-:Y:S01]  /*2b50*/  DSETP.NEU.AND P2, PT, |R34|, 0.5, !P2 ;  /* 0x3fe000002200742a */ /* 0x000fe2000574d200 */
[----:B------:R-:W-:-:S05]  /*2b60*/  IMAD.MOV.U32 R2, RZ, RZ, RZ ;  /* 0x000000ffff027224 */ /* 0x000fca00078e00ff */
[----:B------:R-:W-:-:S06]  /*2b70*/  SEL R3, R33, RZ, P2 ;  /* 0x000000ff21037207 */ /* 0x000fcc0001000000 */
[----:B------:R-:W-:-:S07]  /*2b80*/  @!P0 LOP3.LUT R3, R3, 0x7ff00000, RZ, 0xfc, !PT ;  /* 0x7ff0000003038812 */ /* 0x000fce00078efcff */
.L_x_55208:
[----:B------:R-:W-:Y:S05]  /*2b90*/  BSYNC.RECONVERGENT B1 ;  /* 0x0000000000017941 */ /* 0x000fea0003800200 */
.L_x_55205:
        /* <DEDUP_REMOVED lines=22> */
.L_x_55212:
        /* <DEDUP_REMOVED lines=8> */
.L_x_55211:
[----:B------:R-:W-:-:S11]  /*2d80*/  DADD R2, R34, R32 ;  /* 0x0000000022027229 */ /* 0x000fd60000000020 */
.L_x_55210:
[----:B------:R-:W-:Y:S05]  /*2d90*/  BSYNC.RECONVERGENT B1 ;  /* 0x0000000000017941 */ /* 0x000fea0003800200 */
.L_x_55209:
[----:B------:R-:W-:Y:S02]  /*2da0*/  DSETP.NEU.AND P1, PT, R34, RZ, PT ;  /* 0x000000ff2200722a */ /* 0x000fe40003f2d000 */
[----:B------:R-:W-:-:S04]  /*2db0*/  DSETP.NEU.AND P0, PT, R32, 1, PT ;  /* 0x3ff000002000742a */ /* 0x000fc80003f0d000 */
[----:B------:R-:W-:Y:S02]  /*2dc0*/  FSEL R0, R2, RZ, P1 ;  /* 0x000000ff02007208 */ /* 0x000fe40000800000 */
[----:B------:R-:W-:Y:S02]  /*2dd0*/  FSEL R3, R3, 1.875, P1 ;  /* 0x3ff0000003037808 */ /* 0x000fe40000800000 */
[----:B------:R-:W-:Y:S02]  /*2de0*/  FSEL R0, R0, RZ, P0 ;  /* 0x000000ff00007208 */ /* 0x000fe40000000000 */
[----:B------:R-:W-:-:S07]  /*2df0*/  FSEL R3, R3, 1.875, P0 ;  /* 0x3ff0000003037808 */ /* 0x000fce0000000000 */
.L_x_55204:
[----:B------:R-:W-:Y:S05]  /*2e00*/  BSYNC.RECONVERGENT B0 ;  /* 0x0000000000007941 */ /* 0x000fea0003800200 */
.L_x_55203:
        /* <DEDUP_REMOVED lines=23> */
.L_x_55215:
        /* <DEDUP_REMOVED lines=10> */
.L_x_55216:
        /* <DEDUP_REMOVED lines=8> */
.L_x_55217:
        /* <DEDUP_REMOVED lines=8> */
.L_x_55218:
        /* <DEDUP_REMOVED lines=9> */
.L_x_55219:
[----:B------:R-:W-:Y:S05]  /*31b0*/  BSYNC.RELIABLE B1 ;  /* 0x0000000000017941 */ /* 0x000fea0003800100 */
.L_x_55214:
[----:B------:R-:W-:-:S13]  /*31c0*/  ISETP.GE.U32.AND P0, PT, R8, UR5, PT ;  /* 0x0000000508007c0c */ /* 0x000fda000bf06070 */
[----:B-123--:R-:W1:Y:S01]  /*31d0*/  @!P0 LDC.64 R6, c[0x0][0x390] ;  /* 0x0000e400ff068b82 */ /* 0x00ee620000000a00 */
[----:B0-----:R-:W-:Y:S02]  /*31e0*/  @!P0 IMAD R11, R5, 0x400, R8 ;  /* 0x00000400050b8824 */ /* 0x001fe400078e0208 */
[----:B------:R-:W-:Y:S02]  /*31f0*/  @!P0 VIADD R8, R8, 0x80 ;  /* 0x0000008008088836 */ /* 0x000fe40000000000 */
[----:B-1----:R-:W-:-:S04]  /*3200*/  @!P0 IMAD.WIDE.U32 R6, R11, 0x8, R6 ;  /* 0x000000080b068825 */ /* 0x002fc800078e0006 */
[----:B------:R-:W-:-:S05]  /*3210*/  @!P0 IMAD.MOV.U32 R11, RZ, RZ, R9 ;  /* 0x000000ffff0b8224 */ /* 0x000fca00078e0009 */
[----:B------:R3:W-:Y:S02]  /*3220*/  @!P0 STG.E.64 desc[UR6][R6.64], R10 ;  /* 0x0000000a06008986 */ /* 0x0007e4000c101b06 */
.L_x_55220:
[----:B------:R-:W-:Y:S05]  /*3230*/  BSYNC.RECONVERGENT B0 ;  /* 0x0000000000007941 */ /* 0x000fea0003800200 */
.L_x_55213:
        /* <DEDUP_REMOVED lines=9> */
.L_x_55134:
        /* <DEDUP_REMOVED lines=35> */
[----:B-----5:R-:W-:Y:S05]  /*3500*/  CALL.REL.NOINC `($_ZN2at6native29vectorized_elementwise_kernelILi8EZZZNS0_50_GLOBAL__N__2680c7bb_12_PowKernel_cu_7dd49032_300324pow_tensor_tensor_kernelERNS_18TensorIteratorBaseEENKUlvE_clEvENKUlvE4_clEvEUlddE_St5arrayIPcLm3EEEEviT0_T1_$__internal_accurate_pow) ;  /* 0x0000002400507944 */ /* 0x020fea0003c00000 */
[----:B------:R-:W-:Y:S05]  /*3510*/  BSYNC.RECONVERGENT B1 ;  /* 0x0000000000017941 */ /* 0x000fea0003800200 */
.L_x_55223:
        /* <DEDUP_REMOVED lines=10> */
.L_x_55222:
[----:B------:R-:W-:Y:S05]  /*35c0*/  BSYNC.RECONVERGENT B0 ;  /* 0x0000000000007941 */ /* 0x000fea0003800200 */
.L_x_55221:
        /* <DEDUP_REMOVED lines=19> */
.L_x_55226:
        /* <DEDUP_REMOVED lines=11> */
.L_x_55225:
[----:B------:R-:W-:Y:S05]  /*37b0*/  BSYNC.RECONVERGENT B0 ;  /* 0x0000000000007941 */ /* 0x000fea0003800200 */
.L_x_55224:
        /* <DEDUP_REMOVED lines=23> */
[----:B-----5:R-:W-:Y:S05]  /*3930*/  CALL.REL.NOINC `($_ZN2at6native29vectorized_elementwise_kernelILi8EZZZNS0_50_GLOBAL__N__2680c7bb_12_PowKernel_cu_7dd49032_300324pow_tensor_tensor_kernelERNS_18TensorIteratorBaseEENKUlvE_clEvENKUlvE4_clEvEUlddE_St5arrayIPcLm3EEEEviT0_T1_$__internal_accurate_pow) ;  /* 0x0000002000447944 */ /* 0x020fea0003c00000 */
[----:B------:R-:W-:Y:S05]  /*3940*/  BSYNC.RECONVERGENT B1 ;  /* 0x0000000000017941 */ /* 0x000fea0003800200 */
.L_x_55229:
        /* <DEDUP_REMOVED lines=11> */
.L_x_55228:
[----:B------:R-:W-:Y:S01]  /*3a00*/  ISETP.GE.AND P0, PT, R11, RZ, PT ;  /* 0x000000ff0b00720c */ /* 0x000fe20003f06270 */
[----:B------:R-:W-:Y:S01]  /*3a10*/  DSETP.NEU.AND P2, PT, |R10|, 0.5, !P2 ;  /* 0x3fe000000a00742a */ /* 0x000fe2000574d200 */
[----:B------:R-:W-:-:S05]  /*3a20*/  IMAD.MOV.U32 R2, RZ, RZ, RZ ;  /* 0x000000ffff027224 */ /* 0x000fca00078e00ff */
[----:B------:R-:W-:-:S06]  /*3a30*/  SEL R3, R19, RZ, P2 ;  /* 0x000000ff13037207 */ /* 0x000fcc0001000000 */
[----:B------:R-:W-:-:S07]  /*3a40*/  @!P0 LOP3.LUT R3, R3, 0x7ff00000, RZ, 0xfc, !PT ;  /* 0x7ff0000003038812 */ /* 0x000fce00078efcff */
.L_x_55230:
[----:B------:R-:W-:Y:S05]  /*3a50*/  BSYNC.RECONVERGENT B0 ;  /* 0x0000000000007941 */ /* 0x000fea0003800200 */
.L_x_55227:
        /* <DEDUP_REMOVED lines=22> */
.L_x_55234:
        /* <DEDUP_REMOVED lines=8> */
.L_x_55233:
[----:B------:R-:W-:-:S11]  /*3c40*/  DADD R2, R18, R10 ;  /* 0x0000000012027229 */ /* 0x000fd6000000000a */
.L_x_55232:
[----:B------:R-:W-:Y:S05]  /*3c50*/  BSYNC.RECONVERGENT B0 ;  /* 0x0000000000007941 */ /* 0x000fea0003800200 */
.L_x_55231:
        /* <DEDUP_REMOVED lines=25> */
.L_x_55237:
        /* <DEDUP_REMOVED lines=11> */
.L_x_55236:
[----:B------:R-:W-:Y:S01]  /*3ea0*/  ISETP.GE.AND P0, PT, R13, RZ, PT ;  /* 0x000000ff0d00720c */ /* 0x000fe20003f06270 */
[----:B------:R-:W-:Y:S01]  /*3eb0*/  DSETP.NEU.AND P2, PT, |R12|, 0.5, !P2 ;  /* 0x3fe000000c00742a */ /* 0x000fe2000574d200 */
[----:B------:R-:W-:-:S05]  /*3ec0*/  IMAD.MOV.U32 R2, RZ, RZ, RZ ;  /* 0x000000ffff027224 */ /* 0x000fca00078e00ff */
[----:B------:R-:W-:-:S06]  /*3ed0*/  SEL R3, R21, RZ, P2 ;  /* 0x000000ff15037207 */ /* 0x000fcc0001000000 */
[----:B------:R-:W-:-:S07]  /*3ee0*/  @!P0 LOP3.LUT R3, R3, 0x7ff00000, RZ, 0xfc, !PT ;  /* 0x7ff0000003038812 */ /* 0x000fce00078efcff */
.L_x_55238:
[----:B------:R-:W-:Y:S05]  /*3ef0*/  BSYNC.RECONVERGENT B0 ;  /* 0x0000000000007941 */ /* 0x000fea0003800200 */
.L_x_55235:
        /* <DEDUP_REMOVED lines=22> */
.L_x_55242:
        /* <DEDUP_REMOVED lines=8> */
.L_x_55241:
[----:B------:R-:W-:-:S11]  /*40e0*/  DADD R2, R20, R12 ;  /* 0x0000000014027229 */ /* 0x000fd6000000000c */
.L_x_55240:
[----:B------:R-:W-:Y:S05]  /*40f0*/  BSYNC.RECONVERGENT B0 ;  /* 0x0000000000007941 */ /* 0x000fea0003800200 */
.L_x_55239:
        /* <DEDUP_REMOVED lines=25> */
.L_x_55245:
        /* <DEDUP_REMOVED lines=11> */
.L_x_55244:
[----:B------:R-:W-:Y:S01]  /*4340*/  ISETP.GE.AND P0, PT, R15, RZ, PT ;  /* 0x000000ff0f00720c */ /* 0x000fe20003f06270 */
[----:B------:R-:W-:Y:S01]  /*4350*/  DSETP.NEU.AND P2, PT, |R14|, 0.5, !P2 ;  /* 0x3fe000000e00742a */ /* 0x000fe2000574d200 */
[----:B------:R-:W-:-:S05]  /*4360*/  IMAD.MOV.U32 R2, RZ, RZ, RZ ;  /* 0x000000ffff027224 */ /* 0x000fca00078e00ff */
[----:B------:R-:W-:-:S06]  /*4370*/  SEL R3, R23, RZ, P2 ;  /* 0x000000ff17037207 */ /* 0x000fcc0001000000 */
[----:B------:R-:W-:-:S07]  /*4380*/  @!P0 LOP3.LUT R3, R3, 0x7ff00000, RZ, 0xfc, !PT ;  /* 0x7ff0000003038812 */ /* 0x000fce00078efcff */
.L_x_55246:
[----:B------:R-:W-:Y:S05]  /*4390*/  BSYNC.RECONVERGENT B0 ;  /* 0x0000000000007941 */ /* 0x000fea0003800200 */
.L_x_55243:
        /* <DEDUP_REMOVED lines=22> */
.L_x_55250:
        /* <DEDUP_REMOVED lines=8> */
.L_x_55249:
[----:B------:R-:W-:-:S11]  /*4580*/  DADD R2, R22, R14 ;  /* 0x0000000016027229 */ /* 0x000fd6000000000e */
.L_x_55248:
[----:B------:R-:W-:Y:S05]  /*4590*/  BSYNC.RECONVERGENT B0 ;  /* 0x0000000000007941 */ /* 0x000fea0003800200 */
.L_x_55247:
        /* <DEDUP_REMOVED lines=25> */
.L_x_55253:
        /* <DEDUP_REMOVED lines=11> */
.L_x_55252:
[----:B------:R-:W-:Y:S01]  /*47e0*/  ISETP.GE.AND P0, PT, R33, RZ, PT ;  /* 0x000000ff2100720c */ /* 0x000fe20003f06270 */
[----:B------:R-:W-:Y:S01]  /*47f0*/  DSETP.NEU.AND P2, PT, |R32|, 0.5, !P2 ;  /* 0x3fe000002000742a */ /* 0x000fe2000574d200 */
[----:B------:R-:W-:-:S05]  /*4800*/  IMAD.MOV.U32 R2, RZ, RZ, RZ ;  /* 0x000000ffff027224 */ /* 0x000fca00078e00ff */
[----:B------:R-:W-:-:S06]  /*4810*/  SEL R3, R25, RZ, P2 ;  /* 0x000000ff19037207 */ /* 0x000fcc0001000000 */
[----:B------:R-:W-:-:S07]  /*4820*/  @!P0 LOP3.LUT R3, R3, 0x7ff00000, RZ, 0xfc, !PT ;  /* 0x7ff0000003038812 */ /* 0x000fce00078efcff */
.L_x_55254:
[----:B------:R-:W-:Y:S05]  /*4830*/  BSYNC.RECONVERGENT B0 ;  /* 0x0000000000007941 */ /* 0x000fea0003800200 */
.L_x_55251:
        /* <DEDUP_REMOVED lines=22> */
.L_x_55258:
        /* <DEDUP_REMOVED lines=8> */
.L_x_55257:
[----:B------:R-:W-:-:S11]  /*4a20*/  DADD R2, R24, R32 ;  /* 0x0000000018027229 */ /* 0x000fd60000000020 */
.L_x_55256:
[----:B------:R-:W-:Y:S05]  /*4a30*/  BSYNC.RECONVERGENT B0 ;  /* 0x0000000000007941 */ /* 0x000fea0003800200 */
.L_x_55255:
        /* <DEDUP_REMOVED lines=25> */
.L_x_55261:
        /* <DEDUP_REMOVED lines=11> */
.L_x_55260:
[----:B------:R-:W-:Y:S01]  /*4c80*/  ISETP.GE.AND P0, PT, R35, RZ, PT ;  /* 0x000000ff2300720c */ /* 0x000fe20003f06270 */
[----:B------:R-:W-:Y:S01]  /*4c90*/  DSETP.NEU.AND P2, PT, |R34|, 0.5, !P2 ;  /* 0x3fe000002200742a */ /* 0x000fe2000574d200 */
[----:B------:R-:W-:-:S05]  /*4ca0*/  IMAD.MOV.U32 R2, RZ, RZ, RZ ;  /* 0x000000ffff027224 */ /* 0x000fca00078e00ff */
[----:B------:R-:W-:-:S06]  /*4cb0*/  SEL R3, R27, RZ, P2 ;  /* 0x000000ff1b037207 */ /* 0x000fcc0001000000 */
[----:B------:R-:W-:-:S07]  /*4cc0*/  @!P0 LOP3.LUT R3, R3, 0x7ff00000, RZ, 0xfc, !PT ;  /* 0x7ff0000003038812 */ /* 0x000fce00078efcff */
.L_x_55262:
[----:B------:R-:W-:Y:S05]  /*4cd0*/  BSYNC.RECONVERGENT B0 ;  /* 0x0000000000007941 */ /* 0x000fea0003800200 */
.L_x_55259:
        /* <DEDUP_REMOVED lines=22> */
.L_x_55266:
        /* <DEDUP_REMOVED lines=8> */
.L_x_55265:
[----:B------:R-:W-:-:S11]  /*4ec0*/  DADD R2, R26, R34 ;  /* 0x000000001a027229 */ /* 0x000fd60000000022 */
.L_x_55264:
[----:B------:R-:W-:Y:S05]  /*4ed0*/  BSYNC.RECONVERGENT B0 ;  /* 0x0000000000007941 */ /* 0x000fea0003800200 */
.L_x_55263:
        /* <DEDUP_REMOVED lines=25> */
.L_x_55269:
        /* <DEDUP_REMOVED lines=11> */
.L_x_55268:
[----:B------:R-:W-:Y:S01]  /*5120*/  ISETP.GE.AND P0, PT, R37, RZ, PT ;  /* 0x000000ff2500720c */ /* 0x000fe20003f06270 */
[----:B------:R-:W-:Y:S01]  /*5130*/  DSETP.NEU.AND P2, PT, |R36|, 0.5, !P2 ;  /* 0x3fe000002400742a */ /* 0x000fe2000574d200 */
[----:B------:R-:W-:-:S05]  /*5140*/  IMAD.MOV.U32 R2, RZ, RZ, RZ ;  /* 0x000000ffff027224 */ /* 0x000fca00078e00ff */
[----:B------:R-:W-:-:S06]  /*5150*/  SEL R3, R29, RZ, P2 ;  /* 0x000000ff1d037207 */ /* 0x000fcc0001000000 */
[----:B------:R-:W-:-:S07]  /*5160*/  @!P0 LOP3.LUT R3, R3, 0x7ff00000, RZ, 0xfc, !PT ;  /* 0x7ff0000003038812 */ /* 0x000fce00078efcff */
.L_x_55270:
[----:B------:R-:W-:Y:S05]  /*5170*/  BSYNC.RECONVERGENT B0 ;  /* 0x0000000000007941 */ /* 0x000fea0003800200 */
.L_x_55267:
        /* <DEDUP_REMOVED lines=22> */
.L_x_55274:
        /* <DEDUP_REMOVED lines=8> */
.L_x_55273:
[----:B------:R-:W-:-:S11]  /*5360*/  DADD R2, R28, R36 ;  /* 0x000000001c027229 */ /* 0x000fd60000000024 */
.L_x_55272:
[----:B------:R-:W-:Y:S05]  /*5370*/  BSYNC.RECONVERGENT B0 ;  /* 0x0000000000007941 */ /* 0x000fea0003800200 */
.L_x_55271:
        /* <DEDUP_REMOVED lines=25> */
.L_x_55277:
        /* <DEDUP_REMOVED lines=11> */
.L_x_55276:
[----:B------:R-:W-:Y:S01]  /*55c0*/  ISETP.GE.AND P0, PT, R39, RZ, PT ;  /* 0x000000ff2700720c */ /* 0x000fe20003f06270 */
[----:B------:R-:W-:Y:S01]  /*55d0*/  DSETP.NEU.AND P2, PT, |R38|, 0.5, !P2 ;  /* 0x3fe000002600742a */ /* 0x000fe2000574d200 */
[----:B------:R-:W-:-:S05]  /*55e0*/  IMAD.MOV.U32 R2, RZ, RZ, RZ ;  /* 0x000000ffff027224 */ /* 0x000fca00078e00ff */
[----:B------:R-:W-:-:S06]  /*55f0*/  SEL R3, R31, RZ, P2 ;  /* 0x000000ff1f037207 */ /* 0x000fcc0001000000 */
[----:B------:R-:W-:-:S07]  /*5600*/  @!P0 LOP3.LUT R3, R3, 0x7ff00000, RZ, 0xfc, !PT ;  /* 0x7ff0000003038812 */ /* 0x000fce00078efcff */
.L_x_55278:
[----:B------:R-:W-:Y:S05]  /*5610*/  BSYNC.RECONVERGENT B0 ;  /* 0x0000000000007941 */ /* 0x000fea0003800200 */
.L_x_55275:
        /* <DEDUP_REMOVED lines=22> */
.L_x_55282:
        /* <DEDUP_REMOVED lines=8> */
.L_x_55281:
[----:B------:R-:W-:-:S11]  /*5800*/  DADD R2, R30, R38 ;  /* 0x000000001e027229 */ /* 0x000fd60000000026 */
.L_x_55280:
[----:B------:R-:W-:Y:S05]  /*5810*/  BSYNC.RECONVERGENT B0 ;  /* 0x0000000000007941 */ /* 0x000fea0003800200 */
.L_x_55279:
        /* <DEDUP_REMOVED lines=35> */
        .type           $_ZN2at6native29vectorized_elementwise_kernelILi8EZZZNS0_50_GLOBAL__N__2680c7bb_12_PowKernel_cu_7dd49032_300324pow_tensor_tensor_kernelERNS_18TensorIteratorBaseEENKUlvE_clEvENKUlvE4_clEvEUlddE_St5arrayIPcLm3EEEEviT0_T1_$__internal_accurate_pow,@function
        .size           $_ZN2at6native29vectorized_elementwise_kernelILi8EZZZNS0_50_GLOBAL__N__2680c7bb_12_PowKernel_cu_7dd49032_300324pow_tensor_tensor_kernelERNS_18TensorIteratorBaseEENKUlvE_clEvENKUlvE4_clEvEUlddE_St5arrayIPcLm3EEEEviT0_T1_$__internal_accurate_pow,(.L_x_68411 - $_ZN2at6native29vectorized_elementwise_kernelILi8EZZZNS0_50_GLOBAL__N__2680c7bb_12_PowKernel_cu_7dd49032_300324pow_tensor_tensor_kernelERNS_18TensorIteratorBaseEENKUlvE_clEvENKUlvE4_clEvEUlddE_St5arrayIPcLm3EEEEviT0_T1_$__internal_accurate_pow)
$_ZN2at6native29vectorized_elementwise_kernelILi8EZZZNS0_50_GLOBAL__N__2680c7bb_12_PowKernel_cu_7dd49032_300324pow_tensor_tensor_kernelERNS_18TensorIteratorBaseEENKUlvE_clEvENKUlvE4_clEvEUlddE_St5arrayIPcLm3EEEEviT0_T1_$__internal_accurate_pow:
        /* <DEDUP_REMOVED lines=170> */
.L_x_55283:
[----:B------:R-:W-:Y:S02]  /*64f0*/  DFMA R4, R42, R2, R2 ;  /* 0x000000022a04722b */ /* 0x000fe40000000002 */
[----:B------:R-:W-:-:S08]  /*6500*/  DSETP.NEU.AND P0, PT, |R2|, +INF , PT ;  /* 0x7ff000000200742a */ /* 0x000fd00003f0d200 */
[----:B------:R-:W-:Y:S01]  /*6510*/  FSEL R2, R2, R4, !P0 ;  /* 0x0000000402027208 */ /* 0x000fe20004000000 */
[----:B------:R-:W-:Y:S01]  /*6520*/  IMAD.MOV.U32 R4, RZ, RZ, R0 ;  /* 0x000000ffff047224 */ /* 0x000fe200078e0000 */
[----:B------:R-:W-:Y:S01]  /*6530*/  FSEL R3, R3, R5, !P0 ;  /* 0x0000000503037208 */ /* 0x000fe20004000000 */
[----:B------:R-:W-:-:S04]  /*6540*/  IMAD.MOV.U32 R5, RZ, RZ, 0x0 ;  /* 0x00000000ff057424 */ /* 0x000fc800078e00ff */
[----:B------:R-:W-:Y:S05]  /*6550*/  RET.REL.NODEC R4 `(_ZN2at6native29vectorized_elementwise_kernelILi8EZZZNS0_50_GLOBAL__N__2680c7bb_12_PowKernel_cu_7dd49032_300324pow_tensor_tensor_kernelERNS_18TensorIteratorBaseEENKUlvE_clEvENKUlvE4_clEvEUlddE_St5arrayIPcLm3EEEEviT0_T1_) ;  /* 0xffffff9804a87950 */ /* 0x000fea0003c3ffff */
.L_x_55284:
        /* <DEDUP_REMOVED lines=10> */
.L_x_68411:


//--------------------- .text._ZN2at6native18elementwise_kernelILi128ELi4EZNS0_15gpu_kernel_implIZNS0_50_GLOBAL__N__2680c7bb_12_PowKernel_cu_7dd49032_300322pow_scalar_tensor_implIdEEvRNS_18TensorIteratorBaseET_EUldE_EEvS6_RKS7_EUliE_EEviT1_ --------------------------
	.section	.text._ZN2at6native18elementwise_kernelILi128ELi4EZNS0_15gpu_kernel_implIZNS0_50_GLOBAL__N__2680c7bb_12_PowKernel_cu_7dd49032_300322pow_scalar_tensor_implIdEEvRNS_18TensorIteratorBaseET_EUldE_EEvS6_RKS7_EUliE_EEviT1_,"ax",@progbits
	.align	128
        .global         _ZN2at6native18elementwise_kernelILi128ELi4EZNS0_15gpu_kernel_implIZNS0_50_GLOBAL__N__2680c7bb_12_PowKernel_cu_7dd49032_300322pow_scalar_tensor_implIdEEvRNS_18TensorIteratorBaseET_EUldE_EEvS6_RKS7_EUliE_EEviT1_
        .type           _ZN2at6native18elementwise_kernelILi128ELi4EZNS0_15gpu_kernel_implIZNS0_50_GLOBAL__N__2680c7bb_12_PowKernel_cu_7dd49032_300322pow_scalar_tensor_implIdEEvRNS_18TensorIteratorBaseET_EUldE_EEvS6_RKS7_EUliE_EEviT1_,@function
        .size           _ZN2at6native18elementwise_kernelILi128ELi4EZNS0_15gpu_kernel_implIZNS0_50_GLOBAL__N__2680c7bb_12_PowKernel_cu_7dd49032_300322pow_scalar_tensor_implIdEEvRNS_18TensorIteratorBaseET_EUldE_EEvS6_RKS7_EUliE_EEviT1_,(.L_x_68412 - _ZN2at6native18elementwise_kernelILi128ELi4EZNS0_15gpu_kernel_implIZNS0_50_GLOBAL__N__2680c7bb_12_PowKernel_cu_7dd49032_300322pow_scalar_tensor_implIdEEvRNS_18TensorIteratorBaseET_EUldE_EEvS6_RKS7_EUliE_EEviT1_)
        .other          _ZN2at6native18elementwise_kernelILi128ELi4EZNS0_15gpu_kernel_implIZNS0_50_GLOBAL__N__2680c7bb_12_PowKernel_cu_7dd49032_300322pow_scalar_tensor_implIdEEvRNS_18TensorIteratorBaseET_EUldE_EEvS6_RKS7_EUliE_EEviT1_,@"STO_CUDA_ENTRY STV_DEFAULT"
_ZN2at6native18elementwise_kernelILi128ELi4EZNS0_15gpu_kernel_implIZNS0_50_GLOBAL__N__2680c7bb_12_PowKernel_cu_7dd49032_300322pow_scalar_tensor_implIdEEvRNS_18TensorIteratorBaseET_EUldE_EEvS6_RKS7_EUliE_EEviT1_:
.text._ZN2at6native18elementwise_kernelILi128ELi4EZNS0_15gpu_kernel_implIZNS0_50_GLOBAL__N__2680c7bb_12_PowKernel_cu_7dd49032_300322pow_scalar_tensor_implIdEEvRNS_18TensorIteratorBaseET_EUldE_EEvS6_RKS7_EUliE_EEviT1_:
[----:B------:R-:W0:Y:S01]  /*0000*/  LDC R1, c[0x0][0x37c] ;  /* 0x0000df00ff017b82 */ /* 0x000e220000000800 */
[----:B------:R-:W1:Y:S07]  /*0010*/  S2R R17, SR_TID.X ;  /* 0x0000000000117919 */ /* 0x000e6e0000002100 */
[----:B------:R-:W2:Y:S01]  /*0020*/  S2UR UR4, SR_CTAID.X ;  /* 0x00000000000479c3 */ /* 0x000ea20000002500 */
[----:B------:R-:W3:Y:S01]  /*0030*/  LDCU UR39, c[0x0][0x388] ;  /* 0x00007100ff2777ac */ /* 0x000ee20008000800 */
[----:B------:R-:W-:Y:S01]  /*0040*/  BSSY.RECONVERGENT B7, `(.L_x_55285) ;  /* 0x0000385000077945 */ /* 0x000fe20003800200 */
[----:B------:R-:W4:Y:S05]  /*0050*/  LDCU UR5, c[0x0][0x380] ;  /* 0x00007000ff0577ac */ /* 0x000f2a0008000800 */
[----:B------:R-:W5:Y:S01]  /*0060*/  LDC.64 R2, c[0x0][0x590] ;  /* 0x00016400ff027b82 */ /* 0x000f620000000a00 */
[----:B------:R-:W0:Y:S01]  /*0070*/  LDCU.64 UR36, c[0x0][0x358] ;  /* 0x00006b00ff2477ac */ /* 0x000e220008000a00 */
[----:B------:R-:W0:Y:S01]  /*0080*/  LDCU.U8 UR41, c[0x0][0x5a0] ;  /* 0x0000b400ff2977ac */ /* 0x000e220008000000 */
[----:B------:R-:W0:Y:S01]  /*0090*/  LDCU.U8 UR42, c[0x0][0x5a1] ;  /* 0x0000b420ff2a77ac */ /* 0x000e220008000000 */
[----:B---3--:R-:W-:-:S02]  /*00a0*/  UIADD3 UR40, UPT, UPT, UR39, -0x1, URZ ;  /* 0xffffffff27287890 */ /* 0x008fc4000fffe0ff */
[----:B--2---:R-:W-:Y:S02]  /*00b0*/  USHF.L.U32 UR4, UR4, 0x9, URZ ;  /* 0x0000000904047899 */ /* 0x004fe400080006ff */
[----:B------:R-:W-:-:S04]  /*00c0*/  UISETP.LT.U32.AND UP0, UPT, UR40, 0x18, UPT ;  /* 0x000000182800788c */ /* 0x000fc8000bf01070 */
[----:B------:R-:W-:Y:S01]  /*00d0*/  USEL UR38, UR40, 0x18, UP0 ;  /* 0x0000001828267887 */ /* 0x000fe20008000000 */
[----:B-1----:R-:W-:Y:S01]  /*00e0*/  LOP3.LUT R17, R17, UR4, RZ, 0xfc, !PT ;  /* 0x0000000411117c12 */ /* 0x002fe2000f8efcff */
[----:B-----5:R-:W-:Y:S02]  /*00f0*/  DSETP.GT.AND P0, PT, |R2|, 1, PT ;  /* 0x3ff000000200742a */ /* 0x020fe40003f04200 */
[----:B------:R-:W-:Y:S01]  /*0100*/  UIADD3 UR38, UPT, UPT, UR38, 0x1, URZ ;  /* 0x0000000126267890 */ /* 0x000fe2000fffe0ff */
[----:B----4-:R-:W-:-:S03]  /*0110*/  ISETP.GE.AND P1, PT, R17, UR5, PT ;  /* 0x0000000511007c0c */ /* 0x010fc6000bf26270 */
[----:B------:R-:W-:-:S04]  /*0120*/  SEL R2, RZ, 0x7ff00000, !P0 ;  /* 0x7ff00000ff027807 */ /* 0x000fc80004000000 */
[----:B------:R-:W-:-:S06]  /*0130*/  LOP3.LUT R19, R2, 0x7ff00000, RZ, 0x3c, !PT ;  /* 0x7ff0000002137812 */ /* 0x000fcc00078e3cff */
        /* <DEDUP_REMOVED lines=303> */
.L_x_55287:
        /* <DEDUP_REMOVED lines=18> */
.L_x_55292:
[----:B------:R-:W2:Y:S02]  /*1550*/  LDG.E.U8 R4, desc[UR36][R4.64] ;  /* 0x0000002404047981 */ /* 0x000ea4000c1e1100 */
[----:B--2---:R0:W1:Y:S01]  /*1560*/  I2F.F64.U16 R32, R4 ;  /* 0x0000000400207312 */ /* 0x0040620000101800 */
[----:B------:R-:W-:Y:S05]  /*1570*/  BRA `(.L_x_55294) ;  /* 0x0000000c00647947 */ /* 0x000fea0003800000 */
.L_x_55291:
        /* <DEDUP_REMOVED lines=9> */
.L_x_55296:
[----:B------:R-:W2:Y:S02]  /*1610*/  LDG.E R4, desc[UR36][R4.64] ;  /* 0x0000002404047981 */ /* 0x000ea4000c1e1900 */
[----:B--2---:R0:W1:Y:S01]  /*1620*/  I2F.F64 R32, R4 ;  /* 0x0000000400207312 */ /* 0x0040620000201c00 */
[----:B------:R-:W-:Y:S05]  /*1630*/  BRA `(.L_x_55294) ;  /* 0x0000000c00347947 */ /* 0x000fea0003800000 */
.L_x_55295:
[----:B------:R-:W2:Y:S02]  /*1640*/  LDG.E.U16 R4, desc[UR36][R4.64] ;  /* 0x0000002404047981 */ /* 0x000ea4000c1e1500 */
[----:B--2---:R0:W1:Y:S01]  /*1650*/  I2F.F64.S16 R32, R4 ;  /* 0x0000000400207312 */ /* 0x0040620000101c00 */
[----:B------:R-:W-:Y:S05]  /*1660*/  BRA `(.L_x_55294) ;  /* 0x0000000c00287947 */ /* 0x000fea0003800000 */
.L_x_55290:
        /* <DEDUP_REMOVED lines=10> */
.L_x_55298:
[----:B------:R-:W2:Y:S02]  /*1710*/  LDG.E.U16 R0, desc[UR36][R4.64] ;  /* 0x0000002404007981 */ /* 0x000ea4000c1e1500 */
[----:B--2---:R-:W-:-:S05]  /*1720*/  HADD2.F32 R0, -RZ, R0.H0_H0 ;  /* 0x20000000ff007230 */ /* 0x004fca0000004100 */
[----:B------:R-:W-:-:S04]  /*1730*/  FMUL.FTZ R0, R0, 1 ;  /* 0x3f80000000007820 */ /* 0x000fc80000410000 */
[----:B------:R0:W1:Y:S01]  /*1740*/  F2F.F64.F32 R32, R0 ;  /* 0x0000000000207310 */ /* 0x0000620000201800 */
[----:B------:R-:W-:Y:S05]  /*1750*/  BRA `(.L_x_55294) ;  /* 0x0000000800ec7947 */ /* 0x000fea0003800000 */
.L_x_55297:
        /* <DEDUP_REMOVED lines=10> */
.L_x_55300:
[----:B------:R-:W2:Y:S02]  /*1800*/  LDG.E.U16 R4, desc[UR36][R4.64] ;  /* 0x0000002404047981 */ /* 0x000ea4000c1e1500 */
[----:B--2---:R-:W-:-:S05]  /*1810*/  HADD2.F32 R0, -RZ, R4.H0_H0 ;  /* 0x20000004ff007230 */ /* 0x004fca0000004100 */
[----:B------:R-:W-:-:S04]  /*1820*/  FMUL.FTZ R0, R0, 1 ;  /* 0x3f80000000007820 */ /* 0x000fc80000410000 */
[----:B------:R0:W1:Y:S01]  /*1830*/  F2F.F64.F32 R32, R0 ;  /* 0x0000000000207310 */ /* 0x0000620000201800 */
[----:B------:R-:W-:Y:S05]  /*1840*/  BRA `(.L_x_55294) ;  /* 0x0000000800b07947 */ /* 0x000fea0003800000 */
.L_x_55299:
[----:B------:R0:W5:Y:S01]  /*1850*/  LDG.E.64 R32, desc[UR36][R4.64] ;  /* 0x0000002404207981 */ /* 0x000162000c1e1b00 */
[----:B------:R-:W-:Y:S05]  /*1860*/  BRA `(.L_x_55294) ;  /* 0x0000000800a87947 */ /* 0x000fea0003800000 */
.L_x_55289:
        /* <DEDUP_REMOVED lines=13> */
.L_x_55303:
[----:B------:R0:W5:Y:S01]  /*1940*/  LDG.E.64 R32, desc[UR36][R4.64] ;  /* 0x0000002404207981 */ /* 0x000162000c1e1b00 */
[----:B------:R-:W-:Y:S05]  /*1950*/  BRA `(.L_x_55294) ;  /* 0x00000008006c7947 */ /* 0x000fea0003800000 */
.L_x_55302:
        /* <DEDUP_REMOVED lines=27> */
.L_x_55305:
        /* <DEDUP_REMOVED lines=10> */
[----:B------:R-:W-:-:S04]  /*1bb0*/  MOV R3, R6 ;  /* 0x0000000600037202 */ /* 0x000fc80000000f00 */
[----:B------:R-:W-:-:S05]  /*1bc0*/  LOP3.LUT R0, R0, 0x80000000, R3, 0xf8, !PT ;  /* 0x8000000000007812 */ /* 0x000fca00078ef803 */
[----:B------:R-:W-:-:S04]  /*1bd0*/  FMUL.FTZ R0, R0, 1 ;  /* 0x3f80000000007820 */ /* 0x000fc80000410000 */
[----:B------:R0:W1:Y:S01]  /*1be0*/  F2F.F64.F32 R32, R0 ;  /* 0x0000000000207310 */ /* 0x0000620000201800 */
[----:B------:R-:W-:Y:S05]  /*1bf0*/  BRA `(.L_x_55294) ;  /* 0x0000000400c47947 */ /* 0x000fea0003800000 */
.L_x_55304:
[----:B------:R-:W2:Y:S02]  /*1c00*/  LDG.E.U16 R0, desc[UR36][R4.64] ;  /* 0x0000002404007981 */ /* 0x000ea4000c1e1500 */
[----:B--2---:R-:W-:-:S04]  /*1c10*/  IMAD.U32 R0, R0, 0x10000, RZ ;  /* 0x0001000000007824 */ /* 0x004fc800078e00ff */
[----:B------:R-:W-:-:S04]  /*1c20*/  FMUL.FTZ R0, R0, 1 ;  /* 0x3f80000000007820 */ /* 0x000fc80000410000 */
[----:B------:R0:W1:Y:S01]  /*1c30*/  F2F.F64.F32 R32, R0 ;  /* 0x0000000000207310 */ /* 0x0000620000201800 */
[----:B------:R-:W-:Y:S05]  /*1c40*/  BRA `(.L_x_55294) ;  /* 0x0000000400b07947 */ /* 0x000fea0003800000 */
.L_x_55301:
        /* <DEDUP_REMOVED lines=11> */
.L_x_55308:
        /* <DEDUP_REMOVED lines=21> */
.L_x_55310:
[----:B------:R-:W-:Y:S05]  /*1e50*/  BSYNC.RECONVERGENT B0 ;  /* 0x0000000000007941 */ /* 0x000fea0003800200 */
.L_x_55309:
[----:B------:R-:W-:Y:S01]  /*1e60*/  IMAD.SHL.U32 R0, R0, 0x100000, RZ ;  /* 0x0010000000007824 */ /* 0x000fe200078e00ff */
[----:B------:R-:W-:-:S04]  /*1e70*/  LEA R3, R3, 0x3b800000, 0x17 ;  /* 0x3b80000003037811 */ /* 0x000fc800078eb8ff */
[----:B------:R-:W-:-:S05]  /*1e80*/  LOP3.LUT R0, R3, R0, R7, 0xfe, !PT ;  /* 0x0000000003007212 */ /* 0x000fca00078efe07 */
[----:B------:R-:W-:-:S04]  /*1e90*/  FMUL.FTZ R0, R0, 1 ;  /* 0x3f80000000007820 */ /* 0x000fc80000410000 */
[----:B------:R0:W1:Y:S01]  /*1ea0*/  F2F.F64.F32 R32, R0 ;  /* 0x0000000000207310 */ /* 0x0000620000201800 */
[----:B------:R-:W-:Y:S05]  /*1eb0*/  BRA `(.L_x_55294) ;  /* 0x0000000400147947 */ /* 0x000fea0003800000 */
.L_x_55307:
        /* <DEDUP_REMOVED lines=21> */
.L_x_55312:
[----:B------:R-:W-:Y:S05]  /*2010*/  BSYNC.RECONVERGENT B0 ;  /* 0x0000000000007941 */ /* 0x000fea0003800200 */
.L_x_55311:
[----:B------:R-:W-:Y:S01]  /*2020*/  IMAD.SHL.U32 R0, R0, 0x200000, RZ ;  /* 0x0020000000007824 */ /* 0x000fe200078e00ff */
[----:B------:R-:W-:-:S04]  /*2030*/  LEA R3, R3, 0x37800000, 0x17 ;  /* 0x3780000003037811 */ /* 0x000fc800078eb8ff */
[----:B------:R-:W-:-:S05]  /*2040*/  LOP3.LUT R0, R3, R0, R7, 0xfe, !PT ;  /* 0x0000000003007212 */ /* 0x000fca00078efe07 */
[----:B------:R-:W-:-:S04]  /*2050*/  FMUL.FTZ R0, R0, 1 ;  /* 0x3f80000000007820 */ /* 0x000fc80000410000 */
[----:B------:R0:W1:Y:S01]  /*2060*/  F2F.F64.F32 R32, R0 ;  /* 0x0000000000207310 */ /* 0x0000620000201800 */
[----:B------:R-:W-:Y:S05]  /*2070*/  BRA `(.L_x_55294) ;  /* 0x0000000000a47947 */ /* 0x000fea0003800000 */
.L_x_55306:
[----:B------:R-:W-:-:S09]  /*2080*/  UISETP.NE.AND UP0, UPT, UR4, 0x1c, UPT ;  /* 0x0000001c0400788c */ /* 0x000fd2000bf05270 */
[----:B------:R-:W-:Y:S05]  /*2090*/  BRA.U !UP0, `(.L_x_55313) ;  /* 0x0000000108947547 */ /* 0x000fea000b800000 */
[----:B------:R-:W-:-:S09]  /*20a0*/  UISETP.NE.AND UP0, UPT, UR4, 0x1d, UPT ;  /* 0x0000001d0400788c */ /* 0x000fd2000bf05270 */
[----:B------:R-:W-:Y:S05]  /*20b0*/  BRA.U !UP0, `(.L_x_55314) ;  /* 0x0000000108807547 */ /* 0x000fea000b800000 */
[----:B------:R-:W-:-:S09]  /*20c0*/  UISETP.NE.AND UP0, UPT, UR4, 0x2c, UPT ;  /* 0x0000002c0400788c */ /* 0x000fd2000bf05270 */
[----:B------:R-:W-:Y:S05]  /*20d0*/  BRA.U !UP0, `(.L_x_55315) ;  /* 0x0000000108487547 */ /* 0x000fea000b800000 */
.L_x_55293:
        /* <DEDUP_REMOVED lines=16> */
.L_x_55316:
[----:B------:R-:W-:Y:S01]  /*21e0*/  CS2R R32, SRZ ;  /* 0x0000000000207805 */ /* 0x000fe2000001ff00 */
[----:B------:R-:W-:Y:S06]  /*21f0*/  BRA `(.L_x_55294) ;  /* 0x0000000000447947 */ /* 0x000fec0003800000 */
.L_x_55315:
[----:B------:R-:W2:Y:S01]  /*2200*/  LDG.E.U8 R0, desc[UR36][R4.64] ;  /* 0x0000002404007981 */ /* 0x000ea2000c1e1100 */
        /* <DEDUP_REMOVED lines=11> */
.L_x_55314:
[----:B------:R-:W2:Y:S02]  /*22c0*/  LDG.E.64 R32, desc[UR36][R4.64] ;  /* 0x0000002404207981 */ /* 0x000ea4000c1e1b00 */
[----:B--2---:R-:W4:Y:S01]  /*22d0*/  I2F.F64.U64 R32, R32 ;  /* 0x0000002000207312 */ /* 0x004f220000301800 */
[----:B------:R-:W-:Y:S05]  /*22e0*/  BRA `(.L_x_55294) ;  /* 0x0000000000087947 */ /* 0x000fea0003800000 */
.L_x_55313:
[----:B------:R-:W2:Y:S02]  /*22f0*/  LDG.E R4, desc[UR36][R4.64] ;  /* 0x0000002404047981 */ /* 0x000ea4000c1e1900 */
[----:B--2---:R0:W1:Y:S02]  /*2300*/  I2F.F64.U32 R32, R4 ;  /* 0x0000000400207312 */ /* 0x0040640000201800 */
.L_x_55294:
[----:B------:R-:W-:Y:S05]  /*2310*/  BSYNC.RECONVERGENT B6 ;  /* 0x0000000000067941 */ /* 0x000fea0003800200 */
.L_x_55288:
[----:B------:R-:W0:Y:S02]  /*2320*/  LDCU.64 UR4, c[0x0][0x590] ;  /* 0x0000b200ff0477ac */ /* 0x000e240008000a00 */
[----:B012345:R-:W-:-:S04]  /*2330*/  SHF.R.U32.HI R0, RZ, 0x14, R33 ;  /* 0x00000014ff007819 */ /* 0x03ffc80000011621 */
[----:B------:R-:W-:-:S05]  /*2340*/  LOP3.LUT R0, R0, 0x7ff, RZ, 0xc0, !PT ;  /* 0x000007ff00007812 */ /* 0x000fca00078ec0ff */
[----:B------:R-:W-:-:S05]  /*2350*/  VIADD R3, R0, 0xfffffc0c ;  /* 0xfffffc0c00037836 */ /* 0x000fca0000000000 */
[CC--:B------:R-:W-:Y:S02]  /*2360*/  SHF.L.U32 R0, R32.reuse, R3.reuse, RZ ;  /* 0x0000000320007219 */ /* 0x0c0fe400000006ff */
[----:B------:R-:W-:Y:S01]  /*2370*/  SHF.L.U64.HI R3, R32, R3, R33 ;  /* 0x0000000320037219 */ /* 0x000fe20000010221 */
[----:B------:R-:W-:Y:S01]  /*2380*/  DSETP.NEU.AND P2, PT, RZ, UR4, PT ;  /* 0x00000004ff007e2a */ /* 0x000fe2000bf4d000 */
[----:B------:R-:W-:-:S04]  /*2390*/  ISETP.NE.U32.AND P1, PT, R0, RZ, PT ;  /* 0x000000ff0000720c */ /* 0x000fc80003f25070 */
[----:B------:R-:W-:-:S04]  /*23a0*/  ISETP.NE.AND.EX P1, PT, R3, -0x80000000, PT, P1 ;  /* 0x800000000300780c */ /* 0x000fc80003f25310 */
[----:B------:R-:W-:-:S05]  /*23b0*/  PLOP3.LUT P0, PT, P1, PT, PT, 0x8, 0x80 ;  /* 0x000000000080781c */ /* 0x000fca0000f0e170 */
[----:B------:R-:W-:Y:S08]  /*23c0*/  @P2 BRA `(.L_x_55317) ;  /* 0x0000000000202947 */ /* 0x000ff00003800000 */
[----:B------:R-:W0:Y:S01]  /*23d0*/  LDCU UR4, c[0x0][0x594] ;  /* 0x0000b280ff0477ac */ /* 0x000e220008000800 */
[----:B------:R-:W-:Y:S01]  /*23e0*/  ISETP.GE.AND P2, PT, R33, RZ, PT ;  /* 0x000000ff2100720c */ /* 0x000fe20003f46270 */
[----:B------:R-:W-:Y:S01]  /*23f0*/  DSETP.NEU.AND P0, PT, |R32|, 0.5, !P1 ;  /* 0x3fe000002000742a */ /* 0x000fe20004f0d200 */
[----:B------:R-:W-:Y:S01]  /*2400*/  MOV R6, RZ ;  /* 0x000000ff00067202 */ /* 0x000fe20000000f00 */
[----:B0-----:R-:W-:-:S05]  /*2410*/  IMAD.U32 R10, RZ, RZ, UR4 ;  /* 0x00000004ff0a7e24 */ /* 0x001fca000f8e00ff */
[----:B------:R-:W-:-:S05]  /*2420*/  SEL R7, R10, RZ, P0 ;  /* 0x000000ff0a077207 */ /* 0x000fca0000000000 */
[----:B------:R-:W-:Y:S01]  /*2430*/  @!P2 LOP3.LUT R7, R7, 0x7ff00000, RZ, 0xfc, !PT ;  /* 0x7ff000000707a812 */ /* 0x000fe200078efcff */
[----:B------:R-:W-:Y:S06]  /*2440*/  BRA `(.L_x_55318) ;  /* 0x0000000000507947 */ /* 0x000fec0003800000 */
.L_x_55317:
[----:B------:R-:W-:Y:S01]  /*2450*/  DADD R30, -RZ, |UR4| ;  /* 0x40000004ff1e7e29 */ /* 0x000fe20008000100 */
[----:B------:R-:W-:Y:S01]  /*2460*/  BSSY.RECONVERGENT B0, `(.L_x_55319) ;  /* 0x0000005000007945 */ /* 0x000fe20003800200 */
[----:B------:R-:W-:Y:S01]  /*2470*/  IMAD.MOV.U32 R0, RZ, RZ, R32 ;  /* 0x000000ffff007224 */ /* 0x000fe200078e0020 */
[----:B------:R-:W-:Y:S01]  /*2480*/  MOV R18, 0x24b0 ;  /* 0x000024b000127802 */ /* 0x000fe20000000f00 */
[----:B------:R-:W-:-:S07]  /*2490*/  IMAD.MOV.U32 R3, RZ, RZ, R33 ;  /* 0x000000ffff037224 */ /* 0x000fce00078e0021 */
[----:B------:R-:W-:Y:S05]  /*24a0*/  CALL.REL.NOINC `($_ZN2at6native18elementwise_kernelILi128ELi4EZNS0_15gpu_kernel_implIZNS0_50_GLOBAL__N__2680c7bb_12_PowKernel_cu_7dd49032_300322pow_scalar_tensor_implIdEEvRNS_18TensorIteratorBaseET_EUldE_EEvS6_RKS7_EUliE_EEviT1_$__internal_accurate_pow) ;  /* 0x000000b800d07944 */ /* 0x000fea0003c00000 */
[----:B------:R-:W-:Y:S05]  /*24b0*/  BSYNC.RECONVERGENT B0 ;  /* 0x0000000000007941 */ /* 0x000fea0003800200 */
.L_x_55319:
[----:B------:R-:W0:Y:S01]  /*24c0*/  LDCU UR4, c[0x0][0x594] ;  /* 0x0000b280ff0477ac */ /* 0x000e220008000800 */
[----:B------:R-:W-:Y:S01]  /*24d0*/  IMAD.MOV.U32 R6, RZ, RZ, R0 ;  /* 0x000000ffff067224 */ /* 0x000fe200078e0000 */
[----:B------:R-:W1:Y:S05]  /*24e0*/  FRND.F64.TRUNC R4, R32 ;  /* 0x0000002000047313 */ /* 0x000e6a000030d800 */
[----:B------:R-:W-:-:S10]  /*24f0*/  DADD R8, -RZ, -R6 ;  /* 0x00000000ff087229 */ /* 0x000fd40000000906 */
[----:B------:R-:W-:Y:S01]  /*2500*/  FSEL R3, R8, R0, P0 ;  /* 0x0000000008037208 */ /* 0x000fe20000000000 */
[----:B-1----:R-:W-:Y:S01]  /*2510*/  DSETP.NEU.AND P1, PT, R32, R4, PT ;  /* 0x000000042000722a */ /* 0x002fe20003f2d000 */
[----:B0-----:R-:W-:Y:S02]  /*2520*/  MOV R10, UR4 ;  /* 0x00000004000a7c02 */ /* 0x001fe40008000f00 */
[----:B------:R-:W-:Y:S02]  /*2530*/  FSEL R8, R9, R7, P0 ;  /* 0x0000000709087208 */ /* 0x000fe40000000000 */
[----:B------:R-:W-:-:S04]  /*2540*/  ISETP.GE.AND P2, PT, R10, RZ, PT ;  /* 0x000000ff0a00720c */ /* 0x000fc80003f46270 */
[----:B------:R-:W-:Y:S02]  /*2550*/  FSEL R6, R3, R0, !P2 ;  /* 0x0000000003067208 */ /* 0x000fe40005000000 */
[----:B------:R-:W-:-:S07]  /*2560*/  FSEL R7, R8, R7, !P2 ;  /* 0x0000000708077208 */ /* 0x000fce0005000000 */
[----:B------:R-:W-:Y:S02]  /*2570*/  @!P2 FSEL R6, R6, RZ, !P1 ;  /* 0x000000ff0606a208 */ /* 0x000fe40004800000 */
[----:B------:R-:W-:-:S07]  /*2580*/  @!P2 FSEL R7, R7, -QNAN , !P1 ;  /* 0xfff800000707a808 */ /* 0x000fce0004800000 */
.L_x_55318:
[----:B------:R-:W0:Y:S01]  /*2590*/  LDC.64 R8, c[0x0][0x590] ;  /* 0x00016400ff087b82 */ /* 0x000e220000000a00 */
[----:B------:R-:W-:Y:S01]  /*25a0*/  BSSY.RECONVERGENT B0, `(.L_x_55320) ;  /* 0x000001b000007945 */ /* 0x000fe20003800200 */
[----:B0-----:R-:W-:-:S10]  /*25b0*/  DADD R4, R32, R8 ;  /* 0x0000000020047229 */ /* 0x001fd40000000008 */
        /* <DEDUP_REMOVED lines=8> */
[----:B------:R-:W-:Y:S01]  /*2640*/  @!P1 ISETP.GE.AND P3, PT, R33, RZ, PT ;  /* 0x000000ff2100920c */ /* 0x000fe20003f66270 */
[----:B------:R-:W-:Y:S01]  /*2650*/  @!P1 DSETP.NEU.AND P2, PT, R8, -1, PT ;  /* 0xbff000000800942a */ /* 0x000fe20003f4d000 */
[----:B------:R-:W-:Y:S02]  /*2660*/  @!P1 IMAD.MOV.U32 R6, RZ, RZ, RZ ;  /* 0x000000ffff069224 */ /* 0x000fe400078e00ff */
[----:B------:R-:W-:-:S04]  /*2670*/  @!P1 SEL R0, R19, R2, !P3 ;  /* 0x0000000213009207 */ /* 0x000fc80005800000 */
[----:B------:R-:W-:Y:S01]  /*2680*/  @!P1 SEL R7, R0, 0x3ff00000, P2 ;  /* 0x3ff0000000079807 */ /* 0x000fe20001000000 */
[----:B------:R-:W-:Y:S06]  /*2690*/  @!P1 BRA `(.L_x_55321) ;  /* 0x00000000002c9947 */ /* 0x000fec0003800000 */
        /* <DEDUP_REMOVED lines=11> */
.L_x_55321:
[----:B------:R-:W-:Y:S05]  /*2750*/  BSYNC.RECONVERGENT B0 ;  /* 0x0000000000007941 */ /* 0x000fea0003800200 */
.L_x_55320:
[----:B------:R-:W0:Y:S01]  /*2760*/  LDCU.64 UR6, c[0x0][0x580] ;  /* 0x0000b000ff0677ac */ /* 0x000e220008000a00 */
        /* <DEDUP_REMOVED lines=8> */
[----:B0-----:R-:W-:-:S04]  /*27f0*/  IADD3 R4, P2, PT, R16, UR6, RZ ;  /* 0x0000000610047c10 */ /* 0x001fc8000ff5e0ff */
        /* <DEDUP_REMOVED lines=13> */
.L_x_55325:
[----:B------:R-:W0:Y:S02]  /*28d0*/  F2I.S64.F64.TRUNC R8, R8 ;  /* 0x0000000800087311 */ /* 0x000e24000030d900 */
[----:B0-----:R-:W-:-:S05]  /*28e0*/  IMAD.MOV.U32 R3, RZ, RZ, R8 ;  /* 0x000000ffff037224 */ /* 0x001fca00078e0008 */
[----:B------:R0:W-:Y:S01]  /*28f0*/  STG.E.U8 desc[UR36][R4.64], R3 ;  /* 0x0000000304007986 */ /* 0x0001e2000c101124 */
[----:B------:R-:W-:Y:S05]  /*2900*/  BRA `(.L_x_55327) ;  /* 0x0000000c00dc7947 */ /* 0x000fea0003800000 */
.L_x_55324:
        /* <DEDUP_REMOVED lines=9> */
.L_x_55329:
[----:B------:R-:W0:Y:S02]  /*29a0*/  F2I.F64.TRUNC R9, R8 ;  /* 0x0000000800097311 */ /* 0x000e24000030d100 */
[----:B0-----:R0:W-:Y:S01]  /*29b0*/  STG.E desc[UR36][R4.64], R9 ;  /* 0x0000000904007986 */ /* 0x0011e2000c101924 */
[----:B------:R-:W-:Y:S05]  /*29c0*/  BRA `(.L_x_55327) ;  /* 0x0000000c00ac7947 */ /* 0x000fea0003800000 */
.L_x_55328:
[----:B------:R-:W0:Y:S02]  /*29d0*/  F2I.F64.TRUNC R9, R8 ;  /* 0x0000000800097311 */ /* 0x000e24000030d100 */
[----:B0-----:R0:W-:Y:S01]  /*29e0*/  STG.E.U16 desc[UR36][R4.64], R9 ;  /* 0x0000000904007986 */ /* 0x0011e2000c101524 */
[----:B------:R-:W-:Y:S05]  /*29f0*/  BRA `(.L_x_55327) ;  /* 0x0000000c00a07947 */ /* 0x000fea0003800000 */
.L_x_55323:
        /* <DEDUP_REMOVED lines=13> */
.L_x_55331:
        /* <DEDUP_REMOVED lines=8> */
.L_x_55330:
        /* <DEDUP_REMOVED lines=14> */
.L_x_55333:
        /* <DEDUP_REMOVED lines=9> */
.L_x_55332:
[----:B------:R0:W-:Y:S01]  /*2cc0*/  STG.E.64 desc[UR36][R4.64], R8 ;  /* 0x0000000804007986 */ /* 0x0001e2000c101b24 */
[----:B------:R-:W-:Y:S05]  /*2cd0*/  BRA `(.L_x_55327) ;  /* 0x0000000800e87947 */ /* 0x000fea0003800000 */
.L_x_55322:
        /* <DEDUP_REMOVED lines=12> */
.L_x_55336:
[----:B------:R-:W-:-:S05]  /*2da0*/  CS2R R10, SRZ ;  /* 0x00000000000a7805 */ /* 0x000fca000001ff00 */
[----:B------:R0:W-:Y:S01]  /*2db0*/  STG.E.128 desc[UR36][R4.64], R8 ;  /* 0x0000000804007986 */ /* 0x0001e2000c101d24 */
[----:B------:R-:W-:Y:S05]  /*2dc0*/  BRA `(.L_x_55327) ;  /* 0x0000000800ac7947 */ /* 0x000fea0003800000 */
.L_x_55335:
        /* <DEDUP_REMOVED lines=23> */
.L_x_55340:
[----:B------:R-:W-:Y:S05]  /*2f40*/  BSYNC.RECONVERGENT B0 ;  /* 0x0000000000007941 */ /* 0x000fea0003800200 */
.L_x_55339:
[----:B------:R-:W-:-:S05]  /*2f50*/  LOP3.LUT R7, R0, 0x80, R7, 0xf8, !PT ;  /* 0x0000008000077812 */ /* 0x000fca00078ef807 */
[----:B------:R0:W-:Y:S01]  /*2f60*/  STG.E.U8 desc[UR36][R4.64], R7 ;  /* 0x0000000704007986 */ /* 0x0001e2000c101124 */
[----:B------:R-:W-:Y:S05]  /*2f70*/  BRA `(.L_x_55327) ;  /* 0x0000000800407947 */ /* 0x000fea0003800000 */
.L_x_55338:
        /* <DEDUP_REMOVED lines=19> */
.L_x_55342:
[----:B------:R-:W-:Y:S05]  /*30b0*/  BSYNC.RECONVERGENT B0 ;  /* 0x0000000000007941 */ /* 0x000fea0003800200 */
.L_x_55341:
[----:B------:R-:W-:-:S05]  /*30c0*/  LOP3.LUT R7, R0, 0x80, R7, 0xf8, !PT ;  /* 0x0000008000077812 */ /* 0x000fca00078ef807 */
[----:B------:R0:W-:Y:S01]  /*30d0*/  STG.E.U8 desc[UR36][R4.64], R7 ;  /* 0x0000000704007986 */ /* 0x0001e2000c101124 */
[----:B------:R-:W-:Y:S05]  /*30e0*/  BRA `(.L_x_55327) ;  /* 0x0000000400e47947 */ /* 0x000fea0003800000 */
.L_x_55337:
        /* <DEDUP_REMOVED lines=8> */
.L_x_55334:
        /* <DEDUP_REMOVED lines=11> */
.L_x_55345:
        /* <DEDUP_REMOVED lines=17> */
.L_x_55348:
[----:B------:R-:W-:-:S04]  /*3330*/  SHF.R.U32.HI R0, RZ, 0x14, R7 ;  /* 0x00000014ff007819 */ /* 0x000fc80000011607 */
[----:B------:R-:W-:-:S04]  /*3340*/  LOP3.LUT R0, R0, 0x1, RZ, 0xc0, !PT ;  /* 0x0000000100007812 */ /* 0x000fc800078ec0ff */
[----:B------:R-:W-:-:S04]  /*3350*/  IADD3 R0, PT, PT, R7, 0x487ffff, R0 ;  /* 0x0487ffff07007810 */ /* 0x000fc80007ffe000 */
[----:B------:R-:W-:-:S04]  /*3360*/  SHF.R.U32.HI R0, RZ, 0x14, R0 ;  /* 0x00000014ff007819 */ /* 0x000fc80000011600 */
[----:B------:R-:W-:-:S07]  /*3370*/  LOP3.LUT R3, R0, 0xff, RZ, 0xc0, !PT ;  /* 0x000000ff00037812 */ /* 0x000fce00078ec0ff */
.L_x_55349:
[----:B------:R-:W-:-:S04]  /*3380*/  SHF.R.U32.HI R0, RZ, 0x18, R7 ;  /* 0x00000018ff007819 */ /* 0x000fc80000011607 */
[----:B------:R-:W-:-:S07]  /*3390*/  LOP3.LUT R0, R3, 0x80, R0, 0xf8, !PT ;  /* 0x0000008003007812 */ /* 0x000fce00078ef800 */
.L_x_55347:
[----:B------:R-:W-:Y:S05]  /*33a0*/  BSYNC.RECONVERGENT B0 ;  /* 0x0000000000007941 */ /* 0x000fea0003800200 */
.L_x_55346:
[----:B------:R1:W-:Y:S01]  /*33b0*/  STG.E.U8 desc[UR36][R4.64], R0 ;  /* 0x0000000004007986 */ /* 0x0003e2000c101124 */
[----:B------:R-:W-:Y:S05]  /*33c0*/  BRA `(.L_x_55327) ;  /* 0x00000004002c7947 */ /* 0x000fea0003800000 */
.L_x_55344:
        /* <DEDUP_REMOVED lines=17> */
.L_x_55352:
[----:B------:R-:W-:-:S04]  /*34e0*/  SHF.R.U32.HI R0, RZ, 0x15, R7 ;  /* 0x00000015ff007819 */ /* 0x000fc80000011607 */
[----:B------:R-:W-:-:S04]  /*34f0*/  LOP3.LUT R0, R0, 0x1, RZ, 0xc0, !PT ;  /* 0x0000000100007812 */ /* 0x000fc800078ec0ff */
[----:B------:R-:W-:-:S04]  /*3500*/  IADD3 R0, PT, PT, R7, 0x88fffff, R0 ;  /* 0x088fffff07007810 */ /* 0x000fc80007ffe000 */
[----:B------:R-:W-:-:S04]  /*3510*/  SHF.R.U32.HI R0, RZ, 0x15, R0 ;  /* 0x00000015ff007819 */ /* 0x000fc80000011600 */
[----:B------:R-:W-:-:S07]  /*3520*/  LOP3.LUT R3, R0, 0xff, RZ, 0xc0, !PT ;  /* 0x000000ff00037812 */ /* 0x000fce00078ec0ff */
.L_x_55353:
[----:B------:R-:W-:-:S04]  /*3530*/  SHF.R.U32.HI R0, RZ, 0x18, R7 ;  /* 0x00000018ff007819 */ /* 0x000fc80000011607 */
[----:B------:R-:W-:-:S07]  /*3540*/  LOP3.LUT R0, R3, 0x80, R0, 0xf8, !PT ;  /* 0x0000008003007812 */ /* 0x000fce00078ef800 */
.L_x_55351:
[----:B------:R-:W-:Y:S05]  /*3550*/  BSYNC.RECONVERGENT B0 ;  /* 0x0000000000007941 */ /* 0x000fea0003800200 */
.L_x_55350:
[----:B------:R0:W-:Y:S01]  /*3560*/  STG.E.U8 desc[UR36][R4.64], R0 ;  /* 0x0000000004007986 */ /* 0x0001e2000c101124 */
[----:B------:R-:W-:Y:S05]  /*3570*/  BRA `(.L_x_55327) ;  /* 0x0000000000c07947 */ /* 0x000fea0003800000 */
.L_x_55343:
[----:B------:R-:W-:-:S09]  /*3580*/  UISETP.NE.AND UP0, UPT, UR4, 0x1c, UPT ;  /* 0x0000001c0400788c */ /* 0x000fd2000bf05270 */
[----:B------:R-:W-:Y:S05]  /*3590*/  BRA.U !UP0, `(.L_x_55354) ;  /* 0x0000000108b07547 */ /* 0x000fea000b800000 */
[----:B------:R-:W-:-:S09]  /*35a0*/  UISETP.NE.AND UP0, UPT, UR4, 0x1d, UPT ;  /* 0x0000001d0400788c */ /* 0x000fd2000bf05270 */
[----:B------:R-:W-:Y:S05]  /*35b0*/  BRA.U !UP0, `(.L_x_55355) ;  /* 0x00000001089c7547 */ /* 0x000fea000b800000 */
[----:B------:R-:W-:-:S09]  /*35c0*/  UISETP.NE.AND UP0, UPT, UR4, 0x2c, UPT ;  /* 0x0000002c0400788c */ /* 0x000fd2000bf05270 */
[----:B------:R-:W-:Y:S05]  /*35d0*/  BRA.U !UP0, `(.L_x_55356) ;  /* 0x0000000108447547 */ /* 0x000fea000b800000 */
.L_x_55326:
        /* <DEDUP_REMOVED lines=16> */
.L_x_55357:
[----:B------:R-:W-:Y:S05]  /*36e0*/  BRA `(.L_x_55327) ;  /* 0x0000000000647947 */ /* 0x000fea0003800000 */
.L_x_55356:
        /* <DEDUP_REMOVED lines=20> */
.L_x_55355:
[----:B------:R-:W0:Y:S02]  /*3830*/  F2I.U64.F64.TRUNC R8, R8 ;  /* 0x0000000800087311 */ /* 0x000e24000030d800 */
[----:B0-----:R0:W-:Y:S01]  /*3840*/  STG.E.64 desc[UR36][R4.64], R8 ;  /* 0x0000000804007986 */ /* 0x0011e2000c101b24 */
[----:B------:R-:W-:Y:S05]  /*3850*/  BRA `(.L_x_55327) ;  /* 0x0000000000087947 */ /* 0x000fea0003800000 */
.L_x_55354:
[----:B------:R-:W0:Y:S02]  /*3860*/  F2I.U32.F64.TRUNC R9, R8 ;  /* 0x0000000800097311 */ /* 0x000e24000030d000 */
[----:B0-----:R3:W-:Y:S02]  /*3870*/  STG.E desc[UR36][R4.64], R9 ;  /* 0x0000000904007986 */ /* 0x0017e4000c101924 */
.L_x_55327:
[----:B------:R-:W-:-:S07]  /*3880*/  IADD3 R17, PT, PT, R17, 0x80, RZ ;  /* 0x0000008011117810 */ /* 0x000fce0007ffe0ff */
.L_x_55286:
[----:B------:R-:W-:Y:S05]  /*3890*/  BSYNC.RECONVERGENT B7 ;  /* 0x0000000000077941 */ /* 0x000fea0003800200 */
.L_x_55285:
        /* <DEDUP_REMOVED lines=307> */
.L_x_55360:
        /* <DEDUP_REMOVED lines=18> */
.L_x_55365:
[----:B------:R-:W2:Y:S02]  /*4cf0*/  LDG.E.U8 R4, desc[UR36][R4.64] ;  /* 0x0000002404047981 */ /* 0x000ea4000c1e1100 */
[----:B--2---:R0:W1:Y:S01]  /*4d00*/  I2F.F64.U16 R32, R4 ;  /* 0x0000000400207312 */ /* 0x0040620000101800 */
[----:B------:R-:W-:Y:S05]  /*4d10*/  BRA `(.L_x_55367) ;  /* 0x0000000c00647947 */ /* 0x000fea0003800000 */
.L_x_55364:
        /* <DEDUP_REMOVED lines=9> */
.L_x_55369:
[----:B------:R-:W2:Y:S02]  /*4db0*/  LDG.E R4, desc[UR36][R4.64] ;  /* 0x0000002404047981 */ /* 0x000ea4000c1e1900 */
[----:B--2---:R0:W1:Y:S01]  /*4dc0*/  I2F.F64 R32, R4 ;  /* 0x0000000400207312 */ /* 0x0040620000201c00 */
[----:B------:R-:W-:Y:S05]  /*4dd0*/  BRA `(.L_x_55367) ;  /* 0x0000000c00347947 */ /* 0x000fea0003800000 */
.L_x_55368:
[----:B------:R-:W2:Y:S02]  /*4de0*/  LDG.E.U16 R4, desc[UR36][R4.64] ;  /* 0x0000002404047981 */ /* 0x000ea4000c1e1500 */
[----:B--2---:R0:W1:Y:S01]  /*4df0*/  I2F.F64.S16 R32, R4 ;  /* 0x0000000400207312 */ /* 0x0040620000101c00 */
[----:B------:R-:W-:Y:S05]  /*4e00*/  BRA `(.L_x_55367) ;  /* 0x0000000c00287947 */ /* 0x000fea0003800000 */
.L_x_55363:
        /* <DEDUP_REMOVED lines=10> */
.L_x_55371:
[----:B------:R-:W2:Y:S02]  /*4eb0*/  LDG.E.U16 R0, desc[UR36][R4.64] ;  /* 0x0000002404007981 */ /* 0x000ea4000c1e1500 */
[----:B--2---:R-:W-:-:S05]  /*4ec0*/  HADD2.F32 R0, -RZ, R0.H0_H0 ;  /* 0x20000000ff007230 */ /* 0x004fca0000004100 */
[----:B------:R-:W-:-:S04]  /*4ed0*/  FMUL.FTZ R0, R0, 1 ;  /* 0x3f80000000007820 */ /* 0x000fc80000410000 */
[----:B------:R0:W1:Y:S01]  /*4ee0*/  F2F.F64.F32 R32, R0 ;  /* 0x0000000000207310 */ /* 0x0000620000201800 */
[----:B------:R-:W-:Y:S05]  /*4ef0*/  BRA `(.L_x_55367) ;  /* 0x0000000800ec7947 */ /* 0x000fea0003800000 */
.L_x_55370:
        /* <DEDUP_REMOVED lines=10> */
.L_x_55373:
[----:B------:R-:W2:Y:S02]  /*4fa0*/  LDG.E.U16 R4, desc[UR36][R4.64] ;  /* 0x0000002404047981 */ /* 0x000ea4000c1e1500 */
[----:B--2---:R-:W-:-:S05]  /*4fb0*/  HADD2.F32 R0, -RZ, R4.H0_H0 ;  /* 0x20000004ff007230 */ /* 0x004fca0000004100 */
[----:B------:R-:W-:-:S04]  /*4fc0*/  FMUL.FTZ R0, R0, 1 ;  /* 0x3f80000000007820 */ /* 0x000fc80000410000 */
[----:B------:R0:W1:Y:S01]  /*4fd0*/  F2F.F64.F32 R32, R0 ;  /* 0x0000000000207310 */ /* 0x0000620000201800 */
[----:B------:R-:W-:Y:S05]  /*4fe0*/  BRA `(.L_x_55367) ;  /* 0x0000000800b07947 */ /* 0x000fea0003800000 */
.L_x_55372:
[----:B------:R0:W5:Y:S01]  /*4ff0*/  LDG.E.64 R32, desc[UR36][R4.64] ;  /* 0x0000002404207981 */ /* 0x000162000c1e1b00 */
[----:B------:R-:W-:Y:S05]  /*5000*/  BRA `(.L_x_55367) ;  /* 0x0000000800a87947 */ /* 0x000fea0003800000 */
.L_x_55362:
        /* <DEDUP_REMOVED lines=13> */
.L_x_55376:
[----:B------:R0:W5:Y:S01]  /*50e0*/  LDG.E.64 R32, desc[UR36][R4.64] ;  /* 0x0000002404207981 */ /* 0x000162000c1e1b00 */
[----:B------:R-:W-:Y:S05]  /*50f0*/  BRA `(.L_x_55367) ;  /* 0x00000008006c7947 */ /* 0x000fea0003800000 */
.L_x_55375:
        /* <DEDUP_REMOVED lines=27> */
.L_x_55378:
        /* <DEDUP_REMOVED lines=13> */
[----:B------:R0:W1:Y:S01]  /*5380*/  F2F.F64.F32 R32, R0 ;  /* 0x0000000000207310 */ /* 0x0000620000201800 */
[----:B------:R-:W-:Y:S05]  /*5390*/  BRA `(.L_x_55367) ;  /* 0x0000000400c47947 */ /* 0x000fea0003800000 */
.L_x_55377:
[----:B------:R-:W2:Y:S02]  /*53a0*/  LDG.E.U16 R0, desc[UR36][R4.64] ;  /* 0x0000002404007981 */ /* 0x000ea4000c1e1500 */
[----:B--2---:R-:W-:-:S04]  /*53b0*/  IMAD.U32 R0, R0, 0x10000, RZ ;  /* 0x0001000000007824 */ /* 0x004fc800078e00ff */
[----:B------:R-:W-:-:S04]  /*53c0*/  FMUL.FTZ R0, R0, 1 ;  /* 0x3f80000000007820 */ /* 0x000fc80000410000 */
[----:B------:R0:W1:Y:S01]  /*53d0*/  F2F.F64.F32 R32, R0 ;  /* 0x0000000000207310 */ /* 0x0000620000201800 */
[----:B------:R-:W-:Y:S05]  /*53e0*/  BRA `(.L_x_55367) ;  /* 0x0000000400b07947 */ /* 0x000fea0003800000 */
.L_x_55374:
        /* <DEDUP_REMOVED lines=9> */
[----:B--2---:R2:W3:Y:S01]  /*5480*/  I2F.F64.U16 R32, R4 ;  /* 0x0000000400207312 */ /* 0x0044e20000101800 */
[----:B------:R-:W-:Y:S05]  /*5490*/  BRA `(.L_x_55367) ;  /* 0x0000000400847947 */ /* 0x000fea0003800000 */
.L_x_55381:
        /* <DEDUP_REMOVED lines=21> */
.L_x_55383:
[----:B------:R-:W-:Y:S05]  /*55f0*/  BSYNC.RECONVERGENT B0 ;  /* 0x0000000000007941 */ /* 0x000fea0003800200 */
.L_x_55382:
[----:B------:R-:W-:Y:S02]  /*5600*/  SHF.L.U32 R0, R0, 0x14, RZ ;  /* 0x0000001400007819 */ /* 0x000fe400000006ff */
[----:B------:R-:W-:-:S04]  /*5610*/  LEA R3, R3, 0x3b800000, 0x17 ;  /* 0x3b80000003037811 */ /* 0x000fc800078eb8ff */
[----:B------:R-:W-:-:S05]  /*5620*/  LOP3.LUT R0, R3, R0, R7, 0xfe, !PT ;  /* 0x0000000003007212 */ /* 0x000fca00078efe07 */
[----:B------:R-:W-:-:S04]  /*5630*/  FMUL.FTZ R0, R0, 1 ;  /* 0x3f80000000007820 */ /* 0x000fc80000410000 */
[----:B------:R0:W1:Y:S01]  /*5640*/  F2F.F64.F32 R32, R0 ;  /* 0x0000000000207310 */ /* 0x0000620000201800 */
[----:B------:R-:W-:Y:S05]  /*5650*/  BRA `(.L_x_55367) ;  /* 0x0000000400147947 */ /* 0x000fea0003800000 */
.L_x_55380:
        /* <DEDUP_REMOVED lines=21> */
.L_x_55385:
[----:B------:R-:W-:Y:S05]  /*57b0*/  BSYNC.RECONVERGENT B0 ;  /* 0x0000000000007941 */ /* 0x000fea0003800200 */
.L_x_55384:
[----:B------:R-:W-:Y:S01]  /*57c0*/  IMAD.SHL.U32 R0, R0, 0x200000, RZ ;  /* 0x0020000000007824 */ /* 0x000fe200078e00ff */
[----:B------:R-:W-:-:S04]  /*57d0*/  LEA R3, R3, 0x37800000, 0x17 ;  /* 0x3780000003037811 */ /* 0x000fc800078eb8ff */
[----:B------:R-:W-:-:S05]  /*57e0*/  LOP3.LUT R0, R3, R0, R7, 0xfe, !PT ;  /* 0x0000000003007212 */ /* 0x000fca00078efe07 */
[----:B------:R-:W-:-:S04]  /*57f0*/  FMUL.FTZ R0, R0, 1 ;  /* 0x3f80000000007820 */ /* 0x000fc80000410000 */
[----:B------:R4:W0:Y:S01]  /*5800*/  F2F.F64.F32 R32, R0 ;  /* 0x0000000000207310 */ /* 0x0008220000201800 */
[----:B------:R-:W-:Y:S05]  /*5810*/  BRA `(.L_x_55367) ;  /* 0x0000000000a47947 */ /* 0x000fea0003800000 */
.L_x_55379:
        /* <DEDUP_REMOVED lines=18> */
.L_x_55366:
        /* <DEDUP_REMOVED lines=16> */
.L_x_55388:
[----:B------:R-:W-:Y:S01]  /*5a40*/  CS2R R32, SRZ ;  /* 0x0000000000207805 */ /* 0x000fe2000001ff00 */
[----:B------:R-:W-:Y:S06]  /*5a50*/  BRA `(.L_x_55367) ;  /* 0x0000000000147947 */ /* 0x000fec0003800000 */
.L_x_55387:
[----:B------:R-:W2:Y:S02]  /*5a60*/  LDG.E.64 R32, desc[UR36][R4.64] ;  /* 0x0000002404207981 */ /* 0x000ea4000c1e1b00 */
[----:B--2---:R-:W0:Y:S01]  /*5a70*/  I2F.F64.U64 R32, R32 ;  /* 0x0000002000207312 */ /* 0x004e220000301800 */
[----:B------:R-:W-:Y:S05]  /*5a80*/  BRA `(.L_x_55367) ;  /* 0x0000000000087947 */ /* 0x000fea0003800000 */
.L_x_55386:
[----:B------:R-:W2:Y:S02]  /*5a90*/  LDG.E R4, desc[UR36][R4.64] ;  /* 0x0000002404047981 */ /* 0x000ea4000c1e1900 */
[----:B--2---:R0:W1:Y:S02]  /*5aa0*/  I2F.F64.U32 R32, R4 ;  /* 0x0000000400207312 */ /* 0x0040640000201800 */
.L_x_55367:
[----:B------:R-:W-:Y:S05]  /*5ab0*/  BSYNC.RECONVERGENT B6 ;  /* 0x0000000000067941 */ /* 0x000fea0003800200 */
.L_x_55361:
[----:B------:R-:W2:Y:S01]  /*5ac0*/  LDCU.64 UR4, c[0x0][0x590] ;  /* 0x0000b200ff0477ac */ /* 0x000ea20008000a00 */
[----:B01-345:R-:W-:-:S04]  /*5ad0*/  SHF.R.U32.HI R0, RZ, 0x14, R33 ;  /* 0x00000014ff007819 */ /* 0x03bfc80000011621 */
[----:B------:R-:W-:-:S05]  /*5ae0*/  LOP3.LUT R0, R0, 0x7ff, RZ, 0xc0, !PT ;  /* 0x000007ff00007812 */ /* 0x000fca00078ec0ff */
[----:B------:R-:W-:-:S05]  /*5af0*/  VIADD R3, R0, 0xfffffc0c ;  /* 0xfffffc0c00037836 */ /* 0x000fca0000000000 */
[CC--:B------:R-:W-:Y:S02]  /*5b00*/  SHF.L.U32 R0, R32.reuse, R3.reuse, RZ ;  /* 0x0000000320007219 */ /* 0x0c0fe400000006ff */
[----:B------:R-:W-:Y:S01]  /*5b10*/  SHF.L.U64.HI R3, R32, R3, R33 ;  /* 0x0000000320037219 */ /* 0x000fe20000010221 */
[----:B--2---:R-:W-:Y:S01]  /*5b20*/  DSETP.NEU.AND P1, PT, RZ, UR4, PT ;  /* 0x00000004ff007e2a */ /* 0x004fe2000bf2d000 */
[----:B------:R-:W-:-:S04]  /*5b30*/  ISETP.NE.U32.AND P0, PT, R0, RZ, PT ;  /* 0x000000ff0000720c */ /* 0x000fc80003f05070 */
[----:B------:R-:W-:-:S09]  /*5b40*/  ISETP.NE.AND.EX P0, PT, R3, -0x80000000, PT, P0 ;  /* 0x800000000300780c */ /* 0x000fd20003f05300 */
[----:B------:R-:W-:Y:S05]  /*5b50*/  @!P1 BRA `(.L_x_55389) ;  /* 0x0000000000589947 */ /* 0x000fea0003800000 */
[----:B------:R-:W-:Y:S01]  /*5b60*/  DADD R30, -RZ, |UR4| ;  /* 0x40000004ff1e7e29 */ /* 0x000fe20008000100 */
[----:B------:R-:W-:Y:S01]  /*5b70*/  BSSY.RECONVERGENT B0, `(.L_x_55390) ;  /* 0x0000006000007945 */ /* 0x000fe20003800200 */
[----:B------:R-:W-:Y:S01]  /*5b80*/  PLOP3.LUT P0, PT, P0, PT, PT, 0x8, 0x80 ;  /* 0x000000000080781c */ /* 0x000fe2000070e170 */
[----:B------:R-:W-:Y:S01]  /*5b90*/  IMAD.MOV.U32 R3, RZ, RZ, R33 ;  /* 0x000000ffff037224 */ /* 0x000fe200078e0021 */
[----:B------:R-:W-:Y:S02]  /*5ba0*/  MOV R0, R32 ;  /* 0x0000002000007202 */ /* 0x000fe40000000f00 */
[----:B------:R-:W-:-:S09]  /*5bb0*/  MOV R18, 0x5bd0 ;  /* 0x00005bd000127802 */ /* 0x000fd20000000f00 */
[----:B------:R-:W-:Y:S05]  /*5bc0*/  CALL.REL.NOINC `($_ZN2at6native18elementwise_kernelILi128ELi4EZNS0_15gpu_kernel_implIZNS0_50_GLOBAL__N__2680c7bb_12_PowKernel_cu_7dd49032_300322pow_scalar_tensor_implIdEEvRNS_18TensorIteratorBaseET_EUldE_EEvS6_RKS7_EUliE_EEviT1_$__internal_accurate_pow) ;  /* 0x0000008400087944 */ /* 0x000fea0003c00000 */
[----:B------:R-:W-:Y:S05]  /*5bd0*/  BSYNC.RECONVERGENT B0 ;  /* 0x0000000000007941 */ /* 0x000fea0003800200 */
.L_x_55390:
        /* <DEDUP_REMOVED lines=12> */
[----:B------:R-:W-:Y:S01]  /*5ca0*/  @!P2 FSEL R7, R7, -QNAN , !P1 ;  /* 0xfff800000707a808 */ /* 0x000fe20004800000 */
[----:B------:R-:W-:Y:S06]  /*5cb0*/  BRA `(.L_x_55391) ;  /* 0x00000000001c7947 */ /* 0x000fec0003800000 */
.L_x_55389:
[----:B------:R-:W0:Y:S01]  /*5cc0*/  LDCU UR4, c[0x0][0x594] ;  /* 0x0000b280ff0477ac */ /* 0x000e220008000800 */
[----:B------:R-:W-:Y:S01]  /*5cd0*/  ISETP.GE.AND P1, PT, R33, RZ, PT ;  /* 0x000000ff2100720c */ /* 0x000fe20003f26270 */
[----:B------:R-:W-:Y:S01]  /*5ce0*/  DSETP.NEU.AND P0, PT, |R32|, 0.5, !P0 ;  /* 0x3fe000002000742a */ /* 0x000fe2000470d200 */
[----:B------:R-:W-:Y:S02]  /*5cf0*/  IMAD.MOV.U32 R6, RZ, RZ, RZ ;  /* 0x000000ffff067224 */ /* 0x000fe400078e00ff */
[----:B0-----:R-:W-:-:S05]  /*5d00*/  IMAD.U32 R10, RZ, RZ, UR4 ;  /* 0x00000004ff0a7e24 */ /* 0x001fca000f8e00ff */
[----:B------:R-:W-:-:S04]  /*5d10*/  SEL R7, R10, RZ, P0 ;  /* 0x000000ff0a077207 */ /* 0x000fc80000000000 */
[----:B------:R-:W-:-:S07]  /*5d20*/  @!P1 LOP3.LUT R7, R7, 0x7ff00000, RZ, 0xfc, !PT ;  /* 0x7ff0000007079812 */ /* 0x000fce00078efcff */
.L_x_55391:
[----:B------:R-:W0:Y:S01]  /*5d30*/  LDC.64 R8, c[0x0][0x590] ;  /* 0x00016400ff087b82 */ /* 0x000e220000000a00 */
[----:B------:R-:W-:Y:S01]  /*5d40*/  BSSY.RECONVERGENT B0, `(.L_x_55392) ;  /* 0x000001d000007945 */ /* 0x000fe20003800200 */
[----:B0-----:R-:W-:-:S10]  /*5d50*/  DADD R4, R32, R8 ;  /* 0x0000000020047229 */ /* 0x001fd40000000008 */
        /* <DEDUP_REMOVED lines=20> */
.L_x_55395:
[----:B------:R-:W-:Y:S01]  /*5ea0*/  ISETP.GE.AND P1, PT, R33, RZ, PT ;  /* 0x000000ff2100720c */ /* 0x000fe20003f26270 */
[----:B------:R-:W-:-:S03]  /*5eb0*/  DSETP.NEU.AND P0, PT, R8, -1, PT ;  /* 0xbff000000800742a */ /* 0x000fc60003f0d000 */
[----:B------:R-:W-:-:S04]  /*5ec0*/  SEL R6, R19, R2, !P1 ;  /* 0x0000000213067207 */ /* 0x000fc80004800000 */
[----:B------:R-:W-:Y:S01]  /*5ed0*/  SEL R7, R6, 0x3ff00000, P0 ;  /* 0x3ff0000006077807 */ /* 0x000fe20000000000 */
[----:B------:R-:W-:Y:S01]  /*5ee0*/  IMAD.MOV.U32 R6, RZ, RZ, RZ ;  /* 0x000000ffff067224 */ /* 0x000fe200078e00ff */
[----:B------:R-:W-:Y:S06]  /*5ef0*/  BRA `(.L_x_55393) ;  /* 0x0000000000047947 */ /* 0x000fec0003800000 */
.L_x_55394:
[----:B------:R-:W-:-:S11]  /*5f00*/  DADD R6, R32, R8 ;  /* 0x0000000020067229 */ /* 0x000fd60000000008 */
.L_x_55393:
[----:B------:R-:W-:Y:S05]  /*5f10*/  BSYNC.RECONVERGENT B0 ;  /* 0x0000000000007941 */ /* 0x000fea0003800200 */
.L_x_55392:
        /* <DEDUP_REMOVED lines=23> */
.L_x_55399:
[----:B------:R-:W0:Y:S02]  /*6090*/  F2I.S64.F64.TRUNC R8, R8 ;  /* 0x0000000800087311 */ /* 0x000e24000030d900 */
[----:B0-----:R-:W-:-:S05]  /*60a0*/  IMAD.MOV.U32 R3, RZ, RZ, R8 ;  /* 0x000000ffff037224 */ /* 0x001fca00078e0008 */
[----:B------:R0:W-:Y:S01]  /*60b0*/  STG.E.U8 desc[UR36][R4.64], R3 ;  /* 0x0000000304007986 */ /* 0x0001e2000c101124 */
[----:B------:R-:W-:Y:S05]  /*60c0*/  BRA `(.L_x_55401) ;  /* 0x0000000c00e07947 */ /* 0x000fea0003800000 */
.L_x_55398:
        /* <DEDUP_REMOVED lines=9> */
.L_x_55403:
[----:B------:R-:W0:Y:S02]  /*6160*/  F2I.F64.TRUNC R9, R8 ;  /* 0x0000000800097311 */ /* 0x000e24000030d100 */
[----:B0-----:R0:W-:Y:S01]  /*6170*/  STG.E desc[UR36][R4.64], R9 ;  /* 0x0000000904007986 */ /* 0x0011e2000c101924 */
[----:B------:R-:W-:Y:S05]  /*6180*/  BRA `(.L_x_55401) ;  /* 0x0000000c00b07947 */ /* 0x000fea0003800000 */
.L_x_55402:
[----:B------:R-:W0:Y:S02]  /*6190*/  F2I.F64.TRUNC R9, R8 ;  /* 0x0000000800097311 */ /* 0x000e24000030d100 */
[----:B0-----:R0:W-:Y:S01]  /*61a0*/  STG.E.U16 desc[UR36][R4.64], R9 ;  /* 0x0000000904007986 */ /* 0x0011e2000c101524 */
[----:B------:R-:W-:Y:S05]  /*61b0*/  BRA `(.L_x_55401) ;  /* 0x0000000c00a47947 */ /* 0x000fea0003800000 */
.L_x_55397:
        /* <DEDUP_REMOVED lines=13> */
.L_x_55405:
        /* <DEDUP_REMOVED lines=8> */
.L_x_55404:
        /* <DEDUP_REMOVED lines=14> */
.L_x_55407:
        /* <DEDUP_REMOVED lines=9> */
.L_x_55406:
[----:B------:R0:W-:Y:S01]  /*6480*/  STG.E.64 desc[UR36][R4.64], R8 ;  /* 0x0000000804007986 */ /* 0x0001e2000c101b24 */
[----:B------:R-:W-:Y:S05]  /*6490*/  BRA `(.L_x_55401) ;  /* 0x0000000800ec7947 */ /* 0x000fea0003800000 */
.L_x_55396:
        /* <DEDUP_REMOVED lines=13> */
.L_x_55411:
        /* <DEDUP_REMOVED lines=22> */
.L_x_55414:
[----:B------:R-:W-:-:S04]  /*66d0*/  SHF.R.U32.HI R3, RZ, 0x18, R7 ;  /* 0x00000018ff037819 */ /* 0x000fc80000011607 */
[----:B------:R-:W-:-:S07]  /*66e0*/  LOP3.LUT R0, R0, 0x80, R3, 0xf8, !PT ;  /* 0x0000008000007812 */ /* 0x000fce00078ef803 */
.L_x_55413:
[----:B------:R-:W-:Y:S05]  /*66f0*/  BSYNC.RECONVERGENT B0 ;  /* 0x0000000000007941 */ /* 0x000fea0003800200 */
.L_x_55412:
[----:B------:R0:W-:Y:S01]  /*6700*/  STG.E.U8 desc[UR36][R4.64], R0 ;  /* 0x0000000004007986 */ /* 0x0001e2000c101124 */
[----:B------:R-:W-:Y:S05]  /*6710*/  BRA `(.L_x_55401) ;  /* 0x00000008004c7947 */ /* 0x000fea0003800000 */
.L_x_55410:
        /* <DEDUP_REMOVED lines=22> */
.L_x_55417:
[----:B------:R-:W-:-:S04]  /*6880*/  SHF.R.U32.HI R3, RZ, 0x18, R7 ;  /* 0x00000018ff037819 */ /* 0x000fc80000011607 */
[----:B------:R-:W-:-:S07]  /*6890*/  LOP3.LUT R0, R0, 0x80, R3, 0xf8, !PT ;  /* 0x0000008000007812 */ /* 0x000fce00078ef803 */
.L_x_55416:
[----:B------:R-:W-:Y:S05]  /*68a0*/  BSYNC.RECONVERGENT B0 ;  /* 0x0000000000007941 */ /* 0x000fea0003800200 */
.L_x_55415:
[----:B------:R0:W-:Y:S01]  /*68b0*/  STG.E.U8 desc[UR36][R4.64], R0 ;  /* 0x0000000004007986 */ /* 0x0001e2000c101124 */
[----:B------:R-:W-:Y:S05]  /*68c0*/  BRA `(.L_x_55401) ;  /* 0x0000000400e07947 */ /* 0x000fea0003800000 */
.L_x_55409:
        /* <DEDUP_REMOVED lines=26> */
.L_x_55419:
[----:B------:R-:W0:Y:S02]  /*6a70*/  F2I.U64.F64.TRUNC R8, R8 ;  /* 0x0000000800087311 */ /* 0x000e24000030d800 */
[----:B0-----:R0:W-:Y:S01]  /*6a80*/  STG.E.64 desc[UR36][R4.64], R8 ;  /* 0x0000000804007986 */ /* 0x0011e2000c101b24 */
[----:B------:R-:W-:Y:S05]  /*6a90*/  BRA `(.L_x_55401) ;  /* 0x00000004006c7947 */ /* 0x000fea0003800000 */
.L_x_55418:
[----:B------:R-:W0:Y:S02]  /*6aa0*/  F2I.U32.F64.TRUNC R9, R8 ;  /* 0x0000000800097311 */ /* 0x000e24000030d000 */
[----:B0-----:R0:W-:Y:S01]  /*6ab0*/  STG.E desc[UR36][R4.64], R9 ;  /* 0x0000000904007986 */ /* 0x0011e2000c101924 */
[----:B------:R-:W-:Y:S05]  /*6ac0*/  BRA `(.L_x_55401) ;  /* 0x0000000400607947 */ /* 0x000fea0003800000 */
.L_x_55408:
        /* <DEDUP_REMOVED lines=10> */
.L_x_55421:
[----:B------:R-:W-:-:S05]  /*6b70*/  CS2R R10, SRZ ;  /* 0x00000000000a7805 */ /* 0x000fca000001ff00 */
[----:B------:R4:W-:Y:S01]  /*6b80*/  STG.E.128 desc[UR36][R4.64], R8 ;  /* 0x0000000804007986 */ /* 0x0009e2000c101d24 */
[----:B------:R-:W-:Y:S05]  /*6b90*/  BRA `(.L_x_55401) ;  /* 0x00000004002c7947 */ /* 0x000fea0003800000 */
.L_x_55420:
[----:B------:R-:W-:-:S09]  /*6ba0*/  UISETP.NE.AND UP0, UPT, UR4, 0xf, UPT ;  /* 0x0000000f0400788c */ /* 0x000fd2000bf05270 */
[----:B------:R-:W-:Y:S05]  /*6bb0*/  BRA.U !UP0, `(.L_x_55422) ;  /* 0x0000000508087547 */ /* 0x000fea000b800000 */
[----:B------:R-:W-:-:S09]  /*6bc0*/  UISETP.NE.AND UP0, UPT, UR4, 0x17, UPT ;  /* 0x000000170400788c */ /* 0x000fd2000bf05270 */
[----:B------:R-:W-:Y:S05]  /*6bd0*/  BRA.U !UP0, `(.L_x_55423) ;  /* 0x0000000108a07547 */ /* 0x000fea000b800000 */
[----:B------:R-:W-:-:S09]  /*6be0*/  UISETP.NE.AND UP0, UPT, UR4, 0x18, UPT ;  /* 0x000000180400788c */ /* 0x000fd2000bf05270 */
[----:B------:R-:W-:Y:S05]  /*6bf0*/  BRA.U !UP0, `(.L_x_55424) ;  /* 0x0000000108447547 */ /* 0x000fea000b800000 */
.L_x_55400:
        /* <DEDUP_REMOVED lines=16> */
.L_x_55425:
[----:B------:R-:W-:Y:S05]  /*6d00*/  BRA `(.L_x_55401) ;  /* 0x0000000000d07947 */ /* 0x000fea0003800000 */
.L_x_55424:
        /* <DEDUP_REMOVED lines=17> */
.L_x_55427:
[----:B------:R-:W-:Y:S05]  /*6e20*/  BSYNC.RECONVERGENT B0 ;  /* 0x0000000000007941 */ /* 0x000fea0003800200 */
.L_x_55426:
[----:B------:R-:W-:-:S05]  /*6e30*/  LOP3.LUT R3, R0, 0x80, R3, 0xf8, !PT ;  /* 0x0000008000037812 */ /* 0x000fca00078ef803 */
[----:B------:R2:W-:Y:S01]  /*6e40*/  STG.E.U8 desc[UR36][R4.64], R3 ;  /* 0x0000000304007986 */ /* 0x0005e2000c101124 */
[----:B------:R-:W-:Y:S05]  /*6e50*/  BRA `(.L_x_55401) ;  /* 0x00000000007c7947 */ /* 0x000fea0003800000 */
.L_x_55423:
        /* <DEDUP_REMOVED lines=16> */
.L_x_55429:
[----:B------:R-:W-:Y:S02]  /*6f60*/  ISETP.GT.U32.AND P0, PT, R3, 0x7f800000, PT ;  /* 0x7f8000000300780c */ /* 0x000fe40003f04070 */
[----:B------:R-:W-:-:S04]  /*6f70*/  MOV R0, 0x7f ;  /* 0x0000007f00007802 */ /* 0x000fc80000000f00 */
[----:B------:R-:W-:-:S07]  /*6f80*/  SEL R0, R0, 0x7c, P0 ;  /* 0x0000007c00007807 */ /* 0x000fce0000000000 */
.L_x_55430:
[----:B------:R-:W-:Y:S05]  /*6f90*/  BSYNC.RECONVERGENT B0 ;  /* 0x0000000000007941 */ /* 0x000fea0003800200 */
.L_x_55428:
[----:B------:R-:W-:-:S04]  /*6fa0*/  SHF.R.U32.HI R3, RZ, 0x18, R7 ;  /* 0x00000018ff037819 */ /* 0x000fc80000011607 */
[----:B------:R-:W-:-:S05]  /*6fb0*/  LOP3.LUT R3, R0, 0x80, R3, 0xf8, !PT ;  /* 0x0000008000037812 */ /* 0x000fca00078ef803 */
[----:B------:R1:W-:Y:S01]  /*6fc0*/  STG.E.U8 desc[UR36][R4.64], R3 ;  /* 0x0000000304007986 */ /* 0x0003e2000c101124 */
[----:B------:R-:W-:Y:S05]  /*6fd0*/  BRA `(.L_x_55401) ;  /* 0x00000000001c7947 */ /* 0x000fea0003800000 */
.L_x_55422:
[----:B------:R-:W-:Y:S01]  /*6fe0*/  UMOV UR4, 0xf0000000 ;  /* 0xf000000000047882 */ /* 0x000fe20000000000 */
[----:B------:R-:W-:Y:S01]  /*6ff0*/  UMOV UR5, 0x380fffff ;  /* 0x380fffff00057882 */ /* 0x000fe20000000000 */
[----:B------:R-:W0:Y:S01]  /*7000*/  F2F.F32.F64 R0, R8 ;  /* 0x0000000800007310 */ /* 0x000e220000301000 */
[----:B------:R-:W-:-:S14]  /*7010*/  DSETP.GEU.AND P0, PT, |R8|, UR4, PT ;  /* 0x0000000408007e2a */ /* 0x000fdc000bf0e200 */
[----:B0-----:R-:W-:-:S05]  /*7020*/  @!P0 FMUL R0, R0, 1.175494350822287508e-38 ;  /* 0x0080000000008820 */ /* 0x001fca0000400000 */
[----:B------:R-:W-:-:S05]  /*7030*/  F2FP.BF16.F32.PACK_AB R0, RZ, R0 ;  /* 0x00000000ff00723e */ /* 0x000fca00000010ff */
[----:B------:R0:W-:Y:S02]  /*7040*/  STG.E.U16 desc[UR36][R4.64], R0 ;  /* 0x0000000004007986 */ /* 0x0001e4000c101524 */
.L_x_55401:
[----:B------:R-:W-:-:S07]  /*7050*/  VIADD R17, R17, 0x80 ;  /* 0x0000008011117836 */ /* 0x000fce0000000000 */
.L_x_55359:
[----:B------:R-:W-:Y:S05]  /*7060*/  BSYNC.RECONVERGENT B7 ;  /* 0x0000000000077941 */ /* 0x000fea0003800200 */
.L_x_55358:
[----:B------:R-:W5:Y:S01]  /*7070*/  LDCU UR4, c[0x0][0x380] ;  /* 0x00007000ff0477ac */ /* 0x000f620008000800 */
[----:B------:R-:W-:Y:S01]  /*7080*/  BSSY.RECONVERGENT B7, `(.L_x_55431) ;  /* 0x000037b000077945 */ /* 0x000fe20003800200 */
[----:B-----5:R-:W-:-:S13]  /*7090*/  ISETP.GE.AND P0, PT, R17, UR4, PT ;  /* 0x0000000411007c0c */ /* 0x020fda000bf06270 */
[----:B------:R-:W-:Y:S05]  /*70a0*/  @P0 BRA `(.L_x_55432) ;  /* 0x0000003400e00947 */ /* 0x000fea0003800000 */
[----:B------:R-:W5:Y:S01]  /*70b0*/  LDCU UR4, c[0x0][0x388] ;  /* 0x00007100ff0477ac */ /* 0x000f620008000800 */
[----:B01----:R-:W-:Y:S01]  /*70c0*/  IMAD.MOV.U32 R0, RZ, RZ, RZ ;  /* 0x000000ffff007224 */ /* 0x003fe200078e00ff */
[----:B------:R-:W-:Y:S01]  /*70d0*/  MOV R16, RZ ;  /* 0x000000ff00107202 */ /* 0x000fe20000000f00 */
        /* <DEDUP_REMOVED lines=300> */
.L_x_55433:
        /* <DEDUP_REMOVED lines=18> */
.L_x_55438:
[----:B------:R-:W2:Y:S02]  /*84c0*/  LDG.E.U8 R4, desc[UR36][R4.64] ;  /* 0x0000002404047981 */ /* 0x000ea4000c1e1100 */
[----:B--2---:R0:W1:Y:S01]  /*84d0*/  I2F.F64.U16 R32, R4 ;  /* 0x0000000400207312 */ /* 0x0040620000101800 */
[----:B------:R-:W-:Y:S05]  /*84e0*/  BRA `(.L_x_55440) ;  /* 0x0000000c00647947 */ /* 0x000fea0003800000 */
.L_x_55437:
        /* <DEDUP_REMOVED lines=9> */
.L_x_55442:
[----:B------:R-:W2:Y:S02]  /*8580*/  LDG.E R4, desc[UR36][R4.64] ;  /* 0x0000002404047981 */ /* 0x000ea4000c1e1900 */
[----:B--2---:R0:W1:Y:S01]  /*8590*/  I2F.F64 R32, R4 ;  /* 0x0000000400207312 */ /* 0x0040620000201c00 */
[----:B------:R-:W-:Y:S05]  /*85a0*/  BRA `(.L_x_55440) ;  /* 0x0000000c00347947 */ /* 0x000fea0003800000 */
.L_x_55441:
[----:B------:R-:W2:Y:S02]  /*85b0*/  LDG.E.U16 R4, desc[UR36][R4.64] ;  /* 0x0000002404047981 */ /* 0x000ea4000c1e1500 */
[----:B--2---:R0:W1:Y:S01]  /*85c0*/  I2F.F64.S16 R32, R4 ;  /* 0x0000000400207312 */ /* 0x0040620000101c00 */
[----:B------:R-:W-:Y:S05]  /*85d0*/  BRA `(.L_x_55440) ;  /* 0x0000000c00287947 */ /* 0x000fea0003800000 */
.L_x_55436:
        /* <DEDUP_REMOVED lines=10> */
.L_x_55444:
[----:B------:R-:W2:Y:S02]  /*8680*/  LDG.E.U16 R0, desc[UR36][R4.64] ;  /* 0x0000002404007981 */ /* 0x000ea4000c1e1500 */
[----:B--2---:R-:W-:-:S05]  /*8690*/  HADD2.F32 R0, -RZ, R0.H0_H0 ;  /* 0x20000000ff007230 */ /* 0x004fca0000004100 */
[----:B------:R-:W-:-:S04]  /*86a0*/  FMUL.FTZ R0, R0, 1 ;  /* 0x3f80000000007820 */ /* 0x000fc80000410000 */
[----:B------:R0:W1:Y:S01]  /*86b0*/  F2F.F64.F32 R32, R0 ;  /* 0x0000000000207310 */ /* 0x0000620000201800 */
[----:B------:R-:W-:Y:S05]  /*86c0*/  BRA `(.L_x_55440) ;  /* 0x0000000800ec7947 */ /* 0x000fea0003800000 */
.L_x_55443:
        /* <DEDUP_REMOVED lines=10> */
.L_x_55446:
[----:B------:R-:W2:Y:S02]  /*8770*/  LDG.E.U16 R4, desc[UR36][R4.64] ;  /* 0x0000002404047981 */ /* 0x000ea4000c1e1500 */
[----:B--2---:R-:W-:-:S05]  /*8780*/  HADD2.F32 R0, -RZ, R4.H0_H0 ;  /* 0x20000004ff007230 */ /* 0x004fca0000004100 */
[----:B------:R-:W-:-:S04]  /*8790*/  FMUL.FTZ R0, R0, 1 ;  /* 0x3f80000000007820 */ /* 0x000fc80000410000 */
[----:B------:R0:W1:Y:S01]  /*87a0*/  F2F.F64.F32 R32, R0 ;  /* 0x0000000000207310 */ /* 0x0000620000201800 */
[----:B------:R-:W-:Y:S05]  /*87b0*/  BRA `(.L_x_55440) ;  /* 0x0000000800b07947 */ /* 0x000fea0003800000 */
.L_x_55445:
[----:B------:R0:W5:Y:S01]  /*87c0*/  LDG.E.64 R32, desc[UR36][R4.64] ;  /* 0x0000002404207981 */ /* 0x000162000c1e1b00 */
[----:B------:R-:W-:Y:S05]  /*87d0*/  BRA `(.L_x_55440) ;  /* 0x0000000800a87947 */ /* 0x000fea0003800000 */
.L_x_55435:
        /* <DEDUP_REMOVED lines=13> */
.L_x_55449:
[----:B------:R0:W5:Y:S01]  /*88b0*/  LDG.E.64 R32, desc[UR36][R4.64] ;  /* 0x0000002404207981 */ /* 0x000162000c1e1b00 */
[----:B------:R-:W-:Y:S05]  /*88c0*/  BRA `(.L_x_55440) ;  /* 0x00000008006c7947 */ /* 0x000fea0003800000 */
.L_x_55448:
        /* <DEDUP_REMOVED lines=25> */
[----:B------:R3:W4:Y:S01]  /*8a60*/  F2F.F64.F32 R32, R3 ;  /* 0x0000000300207310 */ /* 0x0007220000201800 */
[----:B------:R-:W-:Y:S05]  /*8a70*/  BRA `(.L_x_55440) ;  /* 0x0000000800007947 */ /* 0x000fea0003800000 */
.L_x_55451:
        /* <DEDUP_REMOVED lines=15> */
.L_x_55450:
[----:B------:R-:W2:Y:S02]  /*8b70*/  LDG.E.U16 R0, desc[UR36][R4.64] ;  /* 0x0000002404007981 */ /* 0x000ea4000c1e1500 */
[----:B--2---:R-:W-:-:S05]  /*8b80*/  SHF.L.U32 R0, R0, 0x10, RZ ;  /* 0x0000001000007819 */ /* 0x004fca00000006ff */
[----:B------:R-:W-:-:S04]  /*8b90*/  FMUL.FTZ R0, R0, 1 ;  /* 0x3f80000000007820 */ /* 0x000fc80000410000 */
[----:B------:R0:W1:Y:S01]  /*8ba0*/  F2F.F64.F32 R32, R0 ;  /* 0x0000000000207310 */ /* 0x0000620000201800 */
[----:B------:R-:W-:Y:S05]  /*8bb0*/  BRA `(.L_x_55440) ;  /* 0x0000000400b07947 */ /* 0x000fea0003800000 */
.L_x_55447:
        /* <DEDUP_REMOVED lines=11> */
.L_x_55454:
        /* <DEDUP_REMOVED lines=21> */
.L_x_55456:
[----:B------:R-:W-:Y:S05]  /*8dc0*/  BSYNC.RECONVERGENT B0 ;  /* 0x0000000000007941 */ /* 0x000fea0003800200 */
.L_x_55455:
[----:B------:R-:W-:Y:S01]  /*8dd0*/  IMAD.SHL.U32 R0, R0, 0x100000, RZ ;  /* 0x0010000000007824 */ /* 0x000fe200078e00ff */
[----:B------:R-:W-:-:S04]  /*8de0*/  LEA R3, R3, 0x3b800000, 0x17 ;  /* 0x3b80000003037811 */ /* 0x000fc800078eb8ff */
[----:B------:R-:W-:-:S05]  /*8df0*/  LOP3.LUT R0, R3, R0, R7, 0xfe, !PT ;  /* 0x0000000003007212 */ /* 0x000fca00078efe07 */
[----:B------:R-:W-:-:S04]  /*8e00*/  FMUL.FTZ R0, R0, 1 ;  /* 0x3f80000000007820 */ /* 0x000fc80000410000 */
[----:B------:R0:W1:Y:S01]  /*8e10*/  F2F.F64.F32 R32, R0 ;  /* 0x0000000000207310 */ /* 0x0000620000201800 */
[----:B------:R-:W-:Y:S05]  /*8e20*/  BRA `(.L_x_55440) ;  /* 0x0000000400147947 */ /* 0x000fea0003800000 */
.L_x_55453:
        /* <DEDUP_REMOVED lines=21> */
.L_x_55458:
[----:B------:R-:W-:Y:S05]  /*8f80*/  BSYNC.RECONVERGENT B0 ;  /* 0x0000000000007941 */ /* 0x000fea0003800200 */
.L_x_55457:
[----:B------:R-:W-:Y:S01]  /*8f90*/  IMAD.SHL.U32 R0, R0, 0x200000, RZ ;  /* 0x0020000000007824 */ /* 0x000fe200078e00ff */
[----:B------:R-:W-:-:S04]  /*8fa0*/  LEA R3, R3, 0x37800000, 0x17 ;  /* 0x3780000003037811 */ /* 0x000fc800078eb8ff */
[----:B------:R-:W-:-:S05]  /*8fb0*/  LOP3.LUT R0, R3, R0, R7, 0xfe, !PT ;  /* 0x0000000003007212 */ /* 0x000fca00078efe07 */
[----:B------:R-:W-:-:S04]  /*8fc0*/  FMUL.FTZ R0, R0, 1 ;  /* 0x3f80000000007820 */ /* 0x000fc80000410000 */
[----:B------:R0:W1:Y:S01]  /*8fd0*/  F2F.F64.F32 R32, R0 ;  /* 0x0000000000207310 */ /* 0x0000620000201800 */
[----:B------:R-:W-:Y:S05]  /*8fe0*/  BRA `(.L_x_55440) ;  /* 0x0000000000a47947 */ /* 0x000fea0003800000 */
.L_x_55452:
        /* <DEDUP_REMOVED lines=18> */
.L_x_55439:
        /* <DEDUP_REMOVED lines=16> */
.L_x_55461:
[----:B------:R-:W-:Y:S01]  /*9210*/  CS2R R32, SRZ ;  /* 0x0000000000207805 */ /* 0x000fe2000001ff00 */
[----:B------:R-:W-:Y:S06]  /*9220*/  BRA `(.L_x_55440) ;  /* 0x0000000000147947 */ /* 0x000fec0003800000 */
.L_x_55460:
[----:B------:R-:W2:Y:S02]  /*9230*/  LDG.E.64 R32, desc[UR36][R4.64] ;  /* 0x0000002404207981 */ /* 0x000ea4000c1e1b00 */
[----:B--2---:R-:W0:Y:S01]  /*9240*/  I2F.F64.U64 R32, R32 ;  /* 0x0000002000207312 */ /* 0x004e220000301800 */
[----:B------:R-:W-:Y:S05]  /*9250*/  BRA `(.L_x_55440) ;  /* 0x0000000000087947 */ /* 0x000fea0003800000 */
.L_x_55459:
[----:B------:R-:W2:Y:S02]  /*9260*/  LDG.E R4, desc[UR36][R4.64] ;  /* 0x0000002404047981 */ /* 0x000ea4000c1e1900 */
[----:B--2---:R0:W1:Y:S02]  /*9270*/  I2F.F64.U32 R32, R4 ;  /* 0x0000000400207312 */ /* 0x0040640000201800 */
.L_x_55440:
[----:B------:R-:W-:Y:S05]  /*9280*/  BSYNC.RECONVERGENT B6 ;  /* 0x0000000000067941 */ /* 0x000fea0003800200 */
.L_x_55434:
[----:B------:R-:W3:Y:S01]  /*9290*/  LDCU.64 UR4, c[0x0][0x590] ;  /* 0x0000b200ff0477ac */ /* 0x000ee20008000a00 */
[----:B012-45:R-:W-:-:S04]  /*92a0*/  SHF.R.U32.HI R0, RZ, 0x14, R33 ;  /* 0x00000014ff007819 */ /* 0x037fc80000011621 */
[----:B------:R-:W-:-:S05]  /*92b0*/  LOP3.LUT R0, R0, 0x7ff, RZ, 0xc0, !PT ;  /* 0x000007ff00007812 */ /* 0x000fca00078ec0ff */
[----:B---3--:R-:W-:-:S05]  /*92c0*/  VIADD R3, R0, 0xfffffc0c ;  /* 0xfffffc0c00037836 */ /* 0x008fca0000000000 */
[CC--:B------:R-:W-:Y:S02]  /*92d0*/  SHF.L.U32 R0, R32.reuse, R3.reuse, RZ ;  /* 0x0000000320007219 */ /* 0x0c0fe400000006ff */
[----:B------:R-:W-:Y:S01]  /*92e0*/  SHF.L.U64.HI R3, R32, R3, R33 ;  /* 0x0000000320037219 */ /* 0x000fe20000010221 */
[----:B------:R-:W-:Y:S01]  /*92f0*/  DSETP.NEU.AND P1, PT, RZ, UR4, PT ;  /* 0x00000004ff007e2a */ /* 0x000fe2000bf2d000 */
        /* <DEDUP_REMOVED lines=11> */
.L_x_55463:
[----:B------:R-:W0:Y:S01]  /*93b0*/  LDCU UR4, c[0x0][0x594] ;  /* 0x0000b280ff0477ac */ /* 0x000e220008000800 */
[----:B------:R-:W-:Y:S01]  /*93c0*/  IMAD.MOV.U32 R6, RZ, RZ, R0 ;  /* 0x000000ffff067224 */ /* 0x000fe200078e0000 */
[----:B------:R-:W1:Y:S05]  /*93d0*/  FRND.F64.TRUNC R4, R32 ;  /* 0x0000002000047313 */ /* 0x000e6a000030d800 */
[----:B------:R-:W-:-:S10]  /*93e0*/  DADD R8, -RZ, -R6 ;  /* 0x00000000ff087229 */ /* 0x000fd40000000906 */
[----:B------:R-:W-:Y:S01]  /*93f0*/  FSEL R3, R8, R0, P0 ;  /* 0x0000000008037208 */ /* 0x000fe20000000000 */
[----:B0-----:R-:W-:Y:S01]  /*9400*/  IMAD.U32 R10, RZ, RZ, UR4 ;  /* 0x00000004ff0a7e24 */ /* 0x001fe2000f8e00ff */
[----:B------:R-:W-:Y:S01]  /*9410*/  FSEL R8, R9, R7, P0 ;  /* 0x0000000709087208 */ /* 0x000fe20000000000 */
[----:B-1----:R-:W-:-:S03]  /*9420*/  DSETP.NEU.AND P1, PT, R32, R4, PT ;  /* 0x000000042000722a */ /* 0x002fc60003f2d000 */
[----:B------:R-:W-:-:S04]  /*9430*/  ISETP.GE.AND P2, PT, R10, RZ, PT ;  /* 0x000000ff0a00720c */ /* 0x000fc80003f46270 */
[----:B------:R-:W-:Y:S02]  /*9440*/  FSEL R6, R3, R0, !P2 ;  /* 0x0000000003067208 */ /* 0x000fe40005000000 */
[----:B------:R-:W-:-:S07]  /*9450*/  FSEL R7, R8, R7, !P2 ;  /* 0x0000000708077208 */ /* 0x000fce0005000000 */
[----:B------:R-:W-:Y:S02]  /*9460*/  @!P2 FSEL R6, R6, RZ, !P1 ;  /* 0x000000ff0606a208 */ /* 0x000fe40004800000 */
[----:B------:R-:W-:Y:S01]  /*9470*/  @!P2 FSEL R7, R7, -QNAN , !P1 ;  /* 0xfff800000707a808 */ /* 0x000fe20004800000 */
[----:B------:R-:W-:Y:S06]  /*9480*/  BRA `(.L_x_55464) ;  /* 0x00000000001c7947 */ /* 0x000fec0003800000 */
.L_x_55462:
[----:B------:R-:W0:Y:S01]  /*9490*/  LDCU UR4, c[0x0][0x594] ;  /* 0x0000b280ff0477ac */ /* 0x000e220008000800 */
[----:B------:R-:W-:Y:S01]  /*94a0*/  ISETP.GE.AND P1, PT, R33, RZ, PT ;  /* 0x000000ff2100720c */ /* 0x000fe20003f26270 */
[----:B------:R-:W-:Y:S01]  /*94b0*/  DSETP.NEU.AND P0, PT, |R32|, 0.5, !P0 ;  /* 0x3fe000002000742a */ /* 0x000fe2000470d200 */
[----:B------:R-:W-:Y:S01]  /*94c0*/  IMAD.MOV.U32 R6, RZ, RZ, RZ ;  /* 0x000000ffff067224 */ /* 0x000fe200078e00ff */
[----:B0-----:R-:W-:-:S04]  /*94d0*/  MOV R10, UR4 ;  /* 0x00000004000a7c02 */ /* 0x001fc80008000f00 */
[----:B------:R-:W-:-:S06]  /*94e0*/  SEL R7, R10, RZ, P0 ;  /* 0x000000ff0a077207 */ /* 0x000fcc0000000000 */
[----:B------:R-:W-:-:S07]  /*94f0*/  @!P1 LOP3.LUT R7, R7, 0x7ff00000, RZ, 0xfc, !PT ;  /* 0x7ff0000007079812 */ /* 0x000fce00078efcff */
.L_x_55464:
        /* <DEDUP_REMOVED lines=23> */
.L_x_55468:
[----:B------:R-:W-:Y:S01]  /*9670*/  ISETP.GE.AND P1, PT, R33, RZ, PT ;  /* 0x000000ff2100720c */ /* 0x000fe20003f26270 */
[----:B------:R-:W-:-:S03]  /*9680*/  DSETP.NEU.AND P0, PT, R8, -1, PT ;  /* 0xbff000000800742a */ /* 0x000fc60003f0d000 */
[----:B------:R-:W-:-:S04]  /*9690*/  SEL R6, R19, R2, !P1 ;  /* 0x0000000213067207 */ /* 0x000fc80004800000 */
[----:B------:R-:W-:Y:S01]  /*96a0*/  SEL R7, R6, 0x3ff00000, P0 ;  /* 0x3ff0000006077807 */ /* 0x000fe20000000000 */
[----:B------:R-:W-:Y:S01]  /*96b0*/  IMAD.MOV.U32 R6, RZ, RZ, RZ ;  /* 0x000000ffff067224 */ /* 0x000fe200078e00ff */
[----:B------:R-:W-:Y:S06]  /*96c0*/  BRA `(.L_x_55466) ;  /* 0x0000000000047947 */ /* 0x000fec0003800000 */
.L_x_55467:
[----:B------:R-:W-:-:S11]  /*96d0*/  DADD R6, R32, R8 ;  /* 0x0000000020067229 */ /* 0x000fd60000000008 */
.L_x_55466:
[----:B------:R-:W-:Y:S05]  /*96e0*/  BSYNC.RECONVERGENT B0 ;  /* 0x0000000000007941 */ /* 0x000fea0003800200 */
.L_x_55465:
        /* <DEDUP_REMOVED lines=9> */
[----:B0-----:R-:W-:-:S05]  /*9780*/  IADD3 R4, P1, PT, R16, UR6, RZ ;  /* 0x0000000610047c10 */ /* 0x001fca000ff3e0ff */
        /* <DEDUP_REMOVED lines=13> */
.L_x_55472:
[----:B------:R-:W0:Y:S02]  /*9860*/  F2I.S64.F64.TRUNC R8, R8 ;  /* 0x0000000800087311 */ /* 0x000e24000030d900 */
[----:B0-----:R-:W-:-:S05]  /*9870*/  MOV R3, R8 ;  /* 0x0000000800037202 */ /* 0x001fca0000000f00 */
[----:B------:R0:W-:Y:S01]  /*9880*/  STG.E.U8 desc[UR36][R4.64], R3 ;  /* 0x0000000304007986 */ /* 0x0001e2000c101124 */
[----:B------:R-:W-:Y:S05]  /*9890*/  BRA `(.L_x_55474) ;  /* 0x0000000c00e07947 */ /* 0x000fea0003800000 */
.L_x_55471:
        /* <DEDUP_REMOVED lines=9> */
.L_x_55476:
[----:B------:R-:W0:Y:S02]  /*9930*/  F2I.F64.TRUNC R9, R8 ;  /* 0x0000000800097311 */ /* 0x000e24000030d100 */
[----:B0-----:R0:W-:Y:S01]  /*9940*/  STG.E desc[UR36][R4.64], R9 ;  /* 0x0000000904007986 */ /* 0x0011e2000c101924 */
[----:B------:R-:W-:Y:S05]  /*9950*/  BRA `(.L_x_55474) ;  /* 0x0000000c00b07947 */ /* 0x000fea0003800000 */
.L_x_55475:
[----:B------:R-:W0:Y:S02]  /*9960*/  F2I.F64.TRUNC R9, R8 ;  /* 0x0000000800097311 */ /* 0x000e24000030d100 */
[----:B0-----:R0:W-:Y:S01]  /*9970*/  STG.E.U16 desc[UR36][R4.64], R9 ;  /* 0x0000000904007986 */ /* 0x0011e2000c101524 */
[----:B------:R-:W-:Y:S05]  /*9980*/  BRA `(.L_x_55474) ;  /* 0x0000000c00a47947 */ /* 0x000fea0003800000 */
.L_x_55470:
        /* <DEDUP_REMOVED lines=13> */
.L_x_55478:
        /* <DEDUP_REMOVED lines=8> */
.L_x_55477:
        /* <DEDUP_REMOVED lines=14> */
.L_x_55480:
        /* <DEDUP_REMOVED lines=9> */
.L_x_55479:
[----:B------:R0:W-:Y:S01]  /*9c50*/  STG.E.64 desc[UR36][R4.64], R8 ;  /* 0x0000000804007986 */ /* 0x0001e2000c101b24 */
[----:B------:R-:W-:Y:S05]  /*9c60*/  BRA `(.L_x_55474) ;  /* 0x0000000800ec7947 */ /* 0x000fea0003800000 */
.L_x_55469:
        /* <DEDUP_REMOVED lines=13> */
.L_x_55484:
        /* <DEDUP_REMOVED lines=22> */
.L_x_55487:
[----:B------:R-:W-:-:S04]  /*9ea0*/  SHF.R.U32.HI R3, RZ, 0x18, R7 ;  /* 0x00000018ff037819 */ /* 0x000fc80000011607 */
[----:B------:R-:W-:-:S07]  /*9eb0*/  LOP3.LUT R0, R0, 0x80, R3, 0xf8, !PT ;  /* 0x0000008000007812 */ /* 0x000fce00078ef803 */
.L_x_55486:
[----:B------:R-:W-:Y:S05]  /*9ec0*/  BSYNC.RECONVERGENT B0 ;  /* 0x0000000000007941 */ /* 0x000fea0003800200 */
.L_x_55485:
[----:B------:R3:W-:Y:S01]  /*9ed0*/  STG.E.U8 desc[UR36][R4.64], R0 ;  /* 0x0000000004007986 */ /* 0x0007e2000c101124 */
[----:B------:R-:W-:Y:S05]  /*9ee0*/  BRA `(.L_x_55474) ;  /* 0x00000008004c7947 */ /* 0x000fea0003800000 */
.L_x_55483:
        /* <DEDUP_REMOVED lines=22> */
.L_x_55490:
[----:B------:R-:W-:-:S04]  /*a050*/  SHF.R.U32.HI R3, RZ, 0x18, R7 ;  /* 0x00000018ff037819 */ /* 0x000fc80000011607 */
[----:B------:R-:W-:-:S07]  /*a060*/  LOP3.LUT R0, R0, 0x80, R3, 0xf8, !PT ;  /* 0x0000008000007812 */ /* 0x000fce00078ef803 */
.L_x_55489:
[----:B------:R-:W-:Y:S05]  /*a070*/  BSYNC.RECONVERGENT B0 ;  /* 0x0000000000007941 */ /* 0x000fea0003800200 */
.L_x_55488:
[----:B------:R0:W-:Y:S01]  /*a080*/  STG.E.U8 desc[UR36][R4.64], R0 ;  /* 0x0000000004007986 */ /* 0x0001e2000c101124 */
[----:B------:R-:W-:Y:S05]  /*a090*/  BRA `(.L_x_55474) ;  /* 0x0000000400e07947 */ /* 0x000fea0003800000 */
.L_x_55482:
        /* <DEDUP_REMOVED lines=26> */
.L_x_55492:
[----:B------:R-:W0:Y:S02]  /*a240*/  F2I.U64.F64.TRUNC R8, R8 ;  /* 0x0000000800087311 */ /* 0x000e24000030d800 */
[----:B0-----:R2:W-:Y:S01]  /*a250*/  STG.E.64 desc[UR36][R4.64], R8 ;  /* 0x0000000804007986 */ /* 0x0015e2000c101b24 */
[----:B------:R-:W-:Y:S05]  /*a260*/  BRA `(.L_x_55474) ;  /* 0x00000004006c7947 */ /* 0x000fea0003800000 */
.L_x_55491:
[----:B------:R-:W0:Y:S02]  /*a270*/  F2I.U32.F64.TRUNC R9, R8 ;  /* 0x0000000800097311 */ /* 0x000e24000030d000 */
[----:B0-----:R0:W-:Y:S01]  /*a280*/  STG.E desc[UR36][R4.64], R9 ;  /* 0x0000000904007986 */ /* 0x0011e2000c101924 */
[----:B------:R-:W-:Y:S05]  /*a290*/  BRA `(.L_x_55474) ;  /* 0x0000000400607947 */ /* 0x000fea0003800000 */
.L_x_55481:
        /* <DEDUP_REMOVED lines=10> */
.L_x_55494:
[----:B------:R-:W-:-:S05]  /*a340*/  CS2R R10, SRZ ;  /* 0x00000000000a7805 */ /* 0x000fca000001ff00 */
[----:B------:R0:W-:Y:S01]  /*a350*/  STG.E.128 desc[UR36][R4.64], R8 ;  /* 0x0000000804007986 */ /* 0x0001e2000c101d24 */
[----:B------:R-:W-:Y:S05]  /*a360*/  BRA `(.L_x_55474) ;  /* 0x00000004002c7947 */ /* 0x000fea0003800000 */
.L_x_55493:
[----:B------:R-:W-:-:S09]  /*a370*/  UISETP.NE.AND UP0, UPT, UR4, 0xf, UPT ;  /* 0x0000000f0400788c */ /* 0x000fd2000bf05270 */
[----:B------:R-:W-:Y:S05]  /*a380*/  BRA.U !UP0, `(.L_x_55495) ;  /* 0x0000000508087547 */ /* 0x000fea000b800000 */
[----:B------:R-:W-:-:S09]  /*a390*/  UISETP.NE.AND UP0, UPT, UR4, 0x17, UPT ;  /* 0x000000170400788c */ /* 0x000fd2000bf05270 */
[----:B------:R-:W-:Y:S05]  /*a3a0*/  BRA.U !UP0, `(.L_x_55496) ;  /* 0x0000000108a07547 */ /* 0x000fea000b800000 */
[----:B------:R-:W-:-:S09]  /*a3b0*/  UISETP.NE.AND UP0, UPT, UR4, 0x18, UPT ;  /* 0x000000180400788c */ /* 0x000fd2000bf05270 */
[----:B------:R-:W-:Y:S05]  /*a3c0*/  BRA.U !UP0, `(.L_x_55497) ;  /* 0x0000000108447547 */ /* 0x000fea000b800000 */
.L_x_55473:
        /* <DEDUP_REMOVED lines=16> */
.L_x_55498:
[----:B------:R-:W-:Y:S05]  /*a4d0*/  BRA `(.L_x_55474) ;  /* 0x0000000000d07947 */ /* 0x000fea0003800000 */
.L_x_55497:
        /* <DEDUP_REMOVED lines=17> */
.L_x_55500:
[----:B------:R-:W-:Y:S05]  /*a5f0*/  BSYNC.RECONVERGENT B0 ;  /* 0x0000000000007941 */ /* 0x000fea0003800200 */
.L_x_55499:
[----:B------:R-:W-:-:S05]  /*a600*/  LOP3.LUT R3, R0, 0x80, R3, 0xf8, !PT ;  /* 0x0000008000037812 */ /* 0x000fca00078ef803 */
[----:B------:R0:W-:Y:S01]  /*a610*/  STG.E.U8 desc[UR36][R4.64], R3 ;  /* 0x0000000304007986 */ /* 0x0001e2000c101124 */
[----:B------:R-:W-:Y:S05]  /*a620*/  BRA `(.L_x_55474) ;  /* 0x00000000007c7947 */ /* 0x000fea0003800000 */
.L_x_55496:
        /* <DEDUP_REMOVED lines=16> */
.L_x_55502:
[----:B------:R-:W-:Y:S01]  /*a730*/  IMAD.MOV.U32 R0, RZ, RZ, 0x7f ;  /* 0x0000007fff007424 */ /* 0x000fe200078e00ff */
[----:B------:R-:W-:-:S04]  /*a740*/  ISETP.GT.U32.AND P0, PT, R3, 0x7f800000, PT ;  /* 0x7f8000000300780c */ /* 0x000fc80003f04070 */
[----:B------:R-:W-:-:S09]  /*a750*/  SEL R0, R0, 0x7c, P0 ;  /* 0x0000007c00007807 */ /* 0x000fd20000000000 */
.L_x_55503:
[----:B------:R-:W-:Y:S05]  /*a760*/  BSYNC.RECONVERGENT B0 ;  /* 0x0000000000007941 */ /* 0x000fea0003800200 */
.L_x_55501:
[----:B------:R-:W-:-:S04]  /*a770*/  SHF.R.U32.HI R3, RZ, 0x18, R7 ;  /* 0x00000018ff037819 */ /* 0x000fc80000011607 */
[----:B------:R-:W-:-:S05]  /*a780*/  LOP3.LUT R3, R0, 0x80, R3, 0xf8, !PT ;  /* 0x0000008000037812 */ /* 0x000fca00078ef803 */
[----:B------:R0:W-:Y:S01]  /*a790*/  STG.E.U8 desc[UR36][R4.64], R3 ;  /* 0x0000000304007986 */ /* 0x0001e2000c101124 */
[----:B------:R-:W-:Y:S05]  /*a7a0*/  BRA `(.L_x_55474) ;  /* 0x00000000001c7947 */ /* 0x000fea0003800000 */
.L_x_55495:
[----:B------:R-:W-:Y:S01]  /*a7b0*/  UMOV UR4, 0xf0000000 ;  /* 0xf000000000047882 */ /* 0x000fe20000000000 */
[----:B------:R-:W-:Y:S01]  /*a7c0*/  UMOV UR5, 0x380fffff ;  /* 0x380fffff00057882 */ /* 0x000fe20000000000 */
[----:B------:R-:W0:Y:S01]  /*a7d0*/  F2F.F32.F64 R0, R8 ;  /* 0x0000000800007310 */ /* 0x000e220000301000 */
[----:B------:R-:W-:-:S14]  /*a7e0*/  DSETP.GEU.AND P0, PT, |R8|, UR4, PT ;  /* 0x0000000408007e2a */ /* 0x000fdc000bf0e200 */
[----:B0-----:R-:W-:-:S05]  /*a7f0*/  @!P0 FMUL R0, R0, 1.175494350822287508e-38 ;  /* 0x0080000000008820 */ /* 0x001fca0000400000 */
[----:B------:R-:W-:-:S05]  /*a800*/  F2FP.BF16.F32.PACK_AB R0, RZ, R0 ;  /* 0x00000000ff00723e */ /* 0x000fca00000010ff */
[----:B------:R0:W-:Y:S02]  /*a810*/  STG.E.U16 desc[UR36][R4.64], R0 ;  /* 0x0000000004007986 */ /* 0x0001e4000c101524 */
.L_x_55474:
[----:B------:R-:W-:-:S07]  /*a820*/  IADD3 R17, PT, PT, R17, 0x80, RZ ;  /* 0x0000008011117810 */ /* 0x000fce0007ffe0ff */
.L_x_55432:
[----:B------:R-:W-:Y:S05]  /*a830*/  BSYNC.RECONVERGENT B7 ;  /* 0x0000000000077941 */ /* 0x000fea0003800200 */
.L_x_55431:
[----:B------:R-:W5:Y:S02]  /*a840*/  LDCU UR4, c[0x0][0x380] ;  /* 0x00007000ff0477ac */ /* 0x000f640008000800 */
[----:B-----5:R-:W-:-:S13]  /*a850*/  ISETP.GE.AND P0, PT, R17, UR4, PT ;  /* 0x0000000411007c0c */ /* 0x020fda000bf06270 */
[----:B------:R-:W-:Y:S05]  /*a860*/  @P0 EXIT ;  /* 0x000000000000094d */ /* 0x000fea0003800000 */
[----:B------:R-:W5:Y:S01]  /*a870*/  LDCU UR4, c[0x0][0x388] ;  /* 0x00007100ff0477ac */ /* 0x000f620008000800 */
[----:B01-3--:R-:W-:Y:S02]  /*a880*/  IMAD.MOV.U32 R0, RZ, RZ, RZ ;  /* 0x000000ffff007224 */ /* 0x00bfe400078e00ff */
        /* <DEDUP_REMOVED lines=8> */
[----:B--2-4-:R-:W-:-:S05]  /*a910*/  IMAD.HI.U32 R4, R17, UR4, R16 ;  /* 0x0000000411047c27 */ /* 0x014fca000f8e0010 */
        /* <DEDUP_REMOVED lines=292> */
.L_x_55504:
[----:B------:R-:W0:Y:S01]  /*bb60*/  LDCU.128 UR8, c[0x0][0x580] ;  /* 0x0000b000ff0877ac */ /* 0x000e220008000c00 */
[----:B------:R-:W-:Y:S01]  /*bb70*/  BSSY.RECONVERGENT B6, `(.L_x_55505) ;  /* 0x00000ef000067945 */ /* 0x000fe20003800200 */
[----:B------:R-:W-:-:S04]  /*bb80*/  UPRMT UR4, UR42, 0x9910, URZ ;  /* 0x000099102a047896 */ /* 0x000fc800080000ff */
[----:B------:R-:W-:Y:S01]  /*bb90*/  UISETP.GT.AND UP0, UPT, UR4, 0x9, UPT ;  /* 0x000000090400788c */ /* 0x000fe2000bf04270 */
[----:B0-----:R-:W-:Y:S02]  /*bba0*/  IADD3 R16, P0, PT, R16, UR8, RZ ;  /* 0x0000000810107c10 */ /* 0x001fe4000ff1e0ff */
[----:B--2-4-:R-:W-:-:S03]  /*bbb0*/  IADD3 R4, P1, PT, R0, UR10, RZ ;  /* 0x0000000a00047c10 */ /* 0x014fc6000ff3e0ff */
        /* <DEDUP_REMOVED lines=14> */
.L_x_55509:
[----:B------:R-:W2:Y:S02]  /*bca0*/  LDG.E.U8 R4, desc[UR36][R4.64] ;  /* 0x0000002404047981 */ /* 0x000ea4000c1e1100 */
[----:B--2---:R0:W1:Y:S01]  /*bcb0*/  I2F.F64.U16 R32, R4 ;  /* 0x0000000400207312 */ /* 0x0040620000101800 */
[----:B------:R-:W-:Y:S05]  /*bcc0*/  BRA `(.L_x_55511) ;  /* 0x0000000c00647947 */ /* 0x000fea0003800000 */
.L_x_55508:
        /* <DEDUP_REMOVED lines=9> */
.L_x_55513:
[----:B------:R-:W2:Y:S02]  /*bd60*/  LDG.E R4, desc[UR36][R4.64] ;  /* 0x0000002404047981 */ /* 0x000ea4000c1e1900 */
[----:B--2---:R3:W4:Y:S01]  /*bd70*/  I2F.F64 R32, R4 ;  /* 0x0000000400207312 */ /* 0x0047220000201c00 */
[----:B------:R-:W-:Y:S05]  /*bd80*/  BRA `(.L_x_55511) ;  /* 0x0000000c00347947 */ /* 0x000fea0003800000 */
.L_x_55512:
[----:B------:R-:W2:Y:S02]  /*bd90*/  LDG.E.U16 R4, desc[UR36][R4.64] ;  /* 0x0000002404047981 */ /* 0x000ea4000c1e1500 */
[----:B--2---:R0:W1:Y:S01]  /*bda0*/  I2F.F64.S16 R32, R4 ;  /* 0x0000000400207312 */ /* 0x0040620000101c00 */
[----:B------:R-:W-:Y:S05]  /*bdb0*/  BRA `(.L_x_55511) ;  /* 0x0000000c00287947 */ /* 0x000fea0003800000 */
.L_x_55507:
        /* <DEDUP_REMOVED lines=10> */
.L_x_55515:
[----:B------:R-:W2:Y:S02]  /*be60*/  LDG.E.U16 R0, desc[UR36][R4.64] ;  /* 0x0000002404007981 */ /* 0x000ea4000c1e1500 */
[----:B--2---:R-:W-:-:S05]  /*be70*/  HADD2.F32 R0, -RZ, R0.H0_H0 ;  /* 0x20000000ff007230 */ /* 0x004fca0000004100 */
[----:B------:R-:W-:-:S04]  /*be80*/  FMUL.FTZ R0, R0, 1 ;  /* 0x3f80000000007820 */ /* 0x000fc80000410000 */
[----:B------:R0:W1:Y:S01]  /*be90*/  F2F.F64.F32 R32, R0 ;  /* 0x0000000000207310 */ /* 0x0000620000201800 */
[----:B------:R-:W-:Y:S05]  /*bea0*/  BRA `(.L_x_55511) ;  /* 0x0000000800ec7947 */ /* 0x000fea0003800000 */
.L_x_55514:
        /* <DEDUP_REMOVED lines=10> */
.L_x_55517:
[----:B------:R-:W2:Y:S02]  /*bf50*/  LDG.E.U16 R4, desc[UR36][R4.64] ;  /* 0x0000002404047981 */ /* 0x000ea4000c1e1500 */
[----:B--2---:R-:W-:-:S05]  /*bf60*/  HADD2.F32 R0, -RZ, R4.H0_H0 ;  /* 0x20000004ff007230 */ /* 0x004fca0000004100 */
[----:B------:R-:W-:-:S04]  /*bf70*/  FMUL.FTZ R0, R0, 1 ;  /* 0x3f80000000007820 */ /* 0x000fc80000410000 */
[----:B------:R0:W1:Y:S01]  /*bf80*/  F2F.F64.F32 R32, R0 ;  /* 0x0000000000207310 */ /* 0x0000620000201800 */
[----:B------:R-:W-:Y:S05]  /*bf90*/  BRA `(.L_x_55511) ;  /* 0x0000000800b07947 */ /* 0x000fea0003800000 */
.L_x_55516:
[----:B------:R0:W5:Y:S01]  /*bfa0*/  LDG.E.64 R32, desc[UR36][R4.64] ;  /* 0x0000002404207981 */ /* 0x000162000c1e1b00 */
[----:B------:R-:W-:Y:S05]  /*bfb0*/  BRA `(.L_x_55511) ;  /* 0x0000000800a87947 */ /* 0x000fea0003800000 */
.L_x_55506:
        /* <DEDUP_REMOVED lines=13> */
.L_x_55520:
[----:B------:R0:W5:Y:S01]  /*c090*/  LDG.E.64 R32, desc[UR36][R4.64] ;  /* 0x0000002404207981 */ /* 0x000162000c1e1b00 */
[----:B------:R-:W-:Y:S05]  /*c0a0*/  BRA `(.L_x_55511) ;  /* 0x00000008006c7947 */ /* 0x000fea0003800000 */
.L_x_55519:
        /* <DEDUP_REMOVED lines=27> */
.L_x_55522:
        /* <DEDUP_REMOVED lines=15> */
.L_x_55521:
[----:B------:R-:W2:Y:S02]  /*c350*/  LDG.E.U16 R0, desc[UR36][R4.64] ;  /* 0x0000002404007981 */ /* 0x000ea4000c1e1500 */
[----:B--2---:R-:W-:-:S05]  /*c360*/  SHF.L.U32 R0, R0, 0x10, RZ ;  /* 0x0000001000007819 */ /* 0x004fca00000006ff */
[----:B------:R-:W-:-:S04]  /*c370*/  FMUL.FTZ R0, R0, 1 ;  /* 0x3f80000000007820 */ /* 0x000fc80000410000 */
[----:B------:R0:W1:Y:S01]  /*c380*/  F2F.F64.F32 R32, R0 ;  /* 0x0000000000207310 */ /* 0x0000620000201800 */
[----:B------:R-:W-:Y:S05]  /*c390*/  BRA `(.L_x_55511) ;  /* 0x0000000400b07947 */ /* 0x000fea0003800000 */
.L_x_55518:
        /* <DEDUP_REMOVED lines=11> */
.L_x_55525:
        /* <DEDUP_REMOVED lines=21> */
.L_x_55527:
[----:B------:R-:W-:Y:S05]  /*c5a0*/  BSYNC.RECONVERGENT B0 ;  /* 0x0000000000007941 */ /* 0x000fea0003800200 */
.L_x_55526:
[----:B------:R-:W-:Y:S01]  /*c5b0*/  IMAD.SHL.U32 R0, R0, 0x100000, RZ ;  /* 0x0010000000007824 */ /* 0x000fe200078e00ff */
[----:B------:R-:W-:-:S04]  /*c5c0*/  LEA R3, R3, 0x3b800000, 0x17 ;  /* 0x3b80000003037811 */ /* 0x000fc800078eb8ff */
[----:B------:R-:W-:-:S05]  /*c5d0*/  LOP3.LUT R0, R3, R0, R7, 0xfe, !PT ;  /* 0x0000000003007212 */ /* 0x000fca00078efe07 */
[----:B------:R-:W-:-:S04]  /*c5e0*/  FMUL.FTZ R0, R0, 1 ;  /* 0x3f80000000007820 */ /* 0x000fc80000410000 */
[----:B------:R0:W1:Y:S01]  /*c5f0*/  F2F.F64.F32 R32, R0 ;  /* 0x0000000000207310 */ /* 0x0000620000201800 */
[----:B------:R-:W-:Y:S05]  /*c600*/  BRA `(.L_x_55511) ;  /* 0x0000000400147947 */ /* 0x000fea0003800000 */
.L_x_55524:
        /* <DEDUP_REMOVED lines=21> */
.L_x_55529:
[----:B------:R-:W-:Y:S05]  /*c760*/  BSYNC.RECONVERGENT B0 ;  /* 0x0000000000007941 */ /* 0x000fea0003800200 */
.L_x_55528:
[----:B------:R-:W-:Y:S01]  /*c770*/  IMAD.SHL.U32 R0, R0, 0x200000, RZ ;  /* 0x0020000000007824 */ /* 0x000fe200078e00ff */
[----:B------:R-:W-:-:S04]  /*c780*/  LEA R3, R3, 0x37800000, 0x17 ;  /* 0x3780000003037811 */ /* 0x000fc800078eb8ff */
[----:B------:R-:W-:-:S05]  /*c790*/  LOP3.LUT R0, R3, R0, R7, 0xfe, !PT ;  /* 0x0000000003007212 */ /* 0x000fca00078efe07 */
[----:B------:R-:W-:-:S04]  /*c7a0*/  FMUL.FTZ R0, R0, 1 ;  /* 0x3f80000000007820 */ /* 0x000fc80000410000 */
[----:B------:R0:W1:Y:S01]  /*c7b0*/  F2F.F64.F32 R32, R0 ;  /* 0x0000000000207310 */ /* 0x0000620000201800 */
[----:B------:R-:W-:Y:S05]  /*c7c0*/  BRA `(.L_x_55511) ;  /* 0x0000000000a47947 */ /* 0x000fea0003800000 */
.L_x_55523:
        /* <DEDUP_REMOVED lines=18> */
.L_x_55510:
        /* <DEDUP_REMOVED lines=16> */
.L_x_55532:
[----:B------:R-:W-:Y:S01]  /*c9f0*/  CS2R R32, SRZ ;  /* 0x0000000000207805 */ /* 0x000fe2000001ff00 */
[----:B------:R-:W-:Y:S06]  /*ca00*/  BRA `(.L_x_55511) ;  /* 0x0000000000147947 */ /* 0x000fec0003800000 */
.L_x_55531:
[----:B------:R-:W2:Y:S02]  /*ca10*/  LDG.E.64 R32, desc[UR36][R4.64] ;  /* 0x0000002404207981 */ /* 0x000ea4000c1e1b00 */
[----:B--2---:R-:W0:Y:S01]  /*ca20*/  I2F.F64.U64 R32, R32 ;  /* 0x0000002000207312 */ /* 0x004e220000301800 */
[----:B------:R-:W-:Y:S05]  /*ca30*/  BRA `(.L_x_55511) ;  /* 0x0000000000087947 */ /* 0x000fea0003800000 */
.L_x_55530:
[----:B------:R-:W2:Y:S02]  /*ca40*/  LDG.E R4, desc[UR36][R4.64] ;  /* 0x0000002404047981 */ /* 0x000ea4000c1e1900 */
[----:B--2---:R0:W1:Y:S02]  /*ca50*/  I2F.F64.U32 R32, R4 ;  /* 0x0000000400207312 */ /* 0x0040640000201800 */
.L_x_55511:
[----:B------:R-:W-:Y:S05]  /*ca60*/  BSYNC.RECONVERGENT B6 ;  /* 0x0000000000067941 */ /* 0x000fea0003800200 */
.L_x_55505:
[----:B------:R-:W3:Y:S01]  /*ca70*/  LDCU.64 UR4, c[0x0][0x590] ;  /* 0x0000b200ff0477ac */ /* 0x000ee20008000a00 */
[----:B012-45:R-:W-:-:S04]  /*ca80*/  SHF.R.U32.HI R0, RZ, 0x14, R33 ;  /* 0x00000014ff007819 */ /* 0x037fc80000011621 */
[----:B------:R-:W-:-:S05]  /*ca90*/  LOP3.LUT R0, R0, 0x7ff, RZ, 0xc0, !PT ;  /* 0x000007ff00007812 */ /* 0x000fca00078ec0ff */
[----:B------:R-:W-:-:S05]  /*caa0*/  VIADD R3, R0, 0xfffffc0c ;  /* 0xfffffc0c00037836 */ /* 0x000fca0000000000 */
[CC--:B------:R-:W-:Y:S02]  /*cab0*/  SHF.L.U32 R0, R32.reuse, R3.reuse, RZ ;  /* 0x0000000320007219 */ /* 0x0c0fe400000006ff */
[----:B------:R-:W-:Y:S01]  /*cac0*/  SHF.L.U64.HI R3, R32, R3, R33 ;  /* 0x0000000320037219 */ /* 0x000fe20000010221 */
[----:B---3--:R-:W-:Y:S01]  /*cad0*/  DSETP.NEU.AND P1, PT, RZ, UR4, PT ;  /* 0x00000004ff007e2a */ /* 0x008fe2000bf2d000 */
        /* <DEDUP_REMOVED lines=11> */
.L_x_55534:
        /* <DEDUP_REMOVED lines=14> */
.L_x_55533:
[----:B------:R-:W0:Y:S01]  /*cc70*/  LDCU UR4, c[0x0][0x594] ;  /* 0x0000b280ff0477ac */ /* 0x000e220008000800 */
[----:B------:R-:W-:Y:S01]  /*cc80*/  ISETP.GE.AND P1, PT, R33, RZ, PT ;  /* 0x000000ff2100720c */ /* 0x000fe20003f26270 */
[----:B------:R-:W-:Y:S01]  /*cc90*/  DSETP.NEU.AND P0, PT, |R32|, 0.5, !P0 ;  /* 0x3fe000002000742a */ /* 0x000fe2000470d200 */
[----:B------:R-:W-:Y:S01]  /*cca0*/  IMAD.MOV.U32 R4, RZ, RZ, RZ ;  /* 0x000000ffff047224 */ /* 0x000fe200078e00ff */
[----:B0-----:R-:W-:-:S04]  /*ccb0*/  MOV R10, UR4 ;  /* 0x00000004000a7c02 */ /* 0x001fc80008000f00 */
[----:B------:R-:W-:-:S06]  /*ccc0*/  SEL R5, R10, RZ, P0 ;  /* 0x000000ff0a057207 */ /* 0x000fcc0000000000 */
[----:B------:R-:W-:-:S07]  /*ccd0*/  @!P1 LOP3.LUT R5, R5, 0x7ff00000, RZ, 0xfc, !PT ;  /* 0x7ff0000005059812 */ /* 0x000fce00078efcff */
.L_x_55535:
        /* <DEDUP_REMOVED lines=23> */
.L_x_55539:
[----:B------:R-:W-:Y:S01]  /*ce50*/  ISETP.GE.AND P1, PT, R33, RZ, PT ;  /* 0x000000ff2100720c */ /* 0x000fe20003f26270 */
[----:B------:R-:W-:Y:S01]  /*ce60*/  DSETP.NEU.AND P0, PT, R8, -1, PT ;  /* 0xbff000000800742a */ /* 0x000fe20003f0d000 */
[----:B------:R-:W-:Y:S02]  /*ce70*/  IMAD.MOV.U32 R4, RZ, RZ, RZ ;  /* 0x000000ffff047224 */ /* 0x000fe400078e00ff */
[----:B------:R-:W-:-:S04]  /*ce80*/  SEL R2, R19, R2, !P1 ;  /* 0x0000000213027207 */ /* 0x000fc80004800000 */
[----:B------:R-:W-:Y:S01]  /*ce90*/  SEL R5, R2, 0x3ff00000, P0 ;  /* 0x3ff0000002057807 */ /* 0x000fe20000000000 */
[----:B------:R-:W-:Y:S06]  /*cea0*/  BRA `(.L_x_55537) ;  /* 0x0000000000047947 */ /* 0x000fec0003800000 */
.L_x_55538:
[----:B------:R-:W-:-:S11]  /*ceb0*/  DADD R4, R32, R8 ;  /* 0x0000000020047229 */ /* 0x000fd60000000008 */
.L_x_55537:
[----:B------:R-:W-:Y:S05]  /*cec0*/  BSYNC.RECONVERGENT B0 ;  /* 0x0000000000007941 */ /* 0x000fea0003800200 */
.L_x_55536:
[----:B------:R-:W-:Y:S01]  /*ced0*/  DSETP.NEU.AND P0, PT, R32, RZ, PT ;  /* 0x000000ff2000722a */ /* 0x000fe20003f0d000 */
[----:B------:R-:W-:Y:S01]  /*cee0*/  UPRMT UR4, UR41, 0x9910, URZ ;  /* 0x0000991029047896 */ /* 0x000fe200080000ff */
[----:B------:R-:W-:-:S03]  /*cef0*/  DSETP.NEU.AND P1, PT, R8, 1, PT ;  /* 0x3ff000000800742a */ /* 0x000fc60003f2d000 */
[----:B------:R-:W-:Y:S01]  /*cf00*/  UISETP.GT.AND UP0, UPT, UR4, 0x9, UPT ;  /* 0x000000090400788c */ /* 0x000fe2000bf04270 */
[----:B------:R-:W-:Y:S02]  /*cf10*/  FSEL R0, R4, RZ, P0 ;  /* 0x000000ff04007208 */ /* 0x000fe40000000000 */
        /* <DEDUP_REMOVED lines=16> */
.L_x_55543:
[----:B------:R-:W0:Y:S02]  /*d020*/  F2I.S64.F64.TRUNC R4, R4 ;  /* 0x0000000400047311 */ /* 0x000e24000030d900 */
[----:B0-----:R-:W-:-:S05]  /*d030*/  MOV R3, R4 ;  /* 0x0000000400037202 */ /* 0x001fca0000000f00 */
[----:B------:R-:W-:Y:S01]  /*d040*/  STG.E.U8 desc[UR36][R16.64], R3 ;  /* 0x0000000310007986 */ /* 0x000fe2000c101124 */
[----:B------:R-:W-:Y:S05]  /*d050*/  EXIT ;  /* 0x000000000000794d */ /* 0x000fea0003800000 */
.L_x_55542:
        /* <DEDUP_REMOVED lines=9> */
.L_x_55546:
[----:B------:R-:W0:Y:S02]  /*d0f0*/  F2I.F64.TRUNC R5, R4 ;  /* 0x0000000400057311 */ /* 0x000e24000030d100 */
[----:B0-----:R-:W-:Y:S01]  /*d100*/  STG.E desc[UR36][R16.64], R5 ;  /* 0x0000000510007986 */ /* 0x001fe2000c101924 */
[----:B------:R-:W-:Y:S05]  /*d110*/  EXIT ;  /* 0x000000000000794d */ /* 0x000fea0003800000 */
.L_x_55545:
[----:B------:R-:W0:Y:S02]  /*d120*/  F2I.F64.TRUNC R5, R4 ;  /* 0x0000000400057311 */ /* 0x000e24000030d100 */
[----:B0-----:R-:W-:Y:S01]  /*d130*/  STG.E.U16 desc[UR36][R16.64], R5 ;  /* 0x0000000510007986 */ /* 0x001fe2000c101524 */
[----:B------:R-:W-:Y:S05]  /*d140*/  EXIT ;  /* 0x000000000000794d */ /* 0x000fea0003800000 */
.L_x_55541:
        /* <DEDUP_REMOVED lines=13> */
.L_x_55548:
        /* <DEDUP_REMOVED lines=8> */
.L_x_55547:
        /* <DEDUP_REMOVED lines=14> */
.L_x_55550:
        /* <DEDUP_REMOVED lines=9> */
.L_x_55549:
[----:B------:R-:W-:Y:S01]  /*d410*/  STG.E.64 desc[UR36][R16.64], R4 ;  /* 0x0000000410007986 */ /* 0x000fe2000c101b24 */
[----:B------:R-:W-:Y:S05]  /*d420*/  EXIT ;  /* 0x000000000000794d */ /* 0x000fea0003800000 */
.L_x_55540:
        /* <DEDUP_REMOVED lines=13> */
.L_x_55554:
        /* <DEDUP_REMOVED lines=21> */
.L_x_55557:
[----:B------:R-:W-:-:S04]  /*d650*/  SHF.R.U32.HI R3, RZ, 0x18, R3 ;  /* 0x00000018ff037819 */ /* 0x000fc80000011603 */
[----:B------:R-:W-:-:S04]  /*d660*/  LOP3.LUT R0, R0, 0x80, R3, 0xf8, !PT ;  /* 0x0000008000007812 */ /* 0x000fc800078ef803 */
[----:B------:R-:W-:-:S07]  /*d670*/  PRMT R8, R0, 0x7610, R8 ;  /* 0x0000761000087816 */ /* 0x000fce0000000008 */
.L_x_55556:
[----:B------:R-:W-:Y:S05]  /*d680*/  BSYNC.RECONVERGENT B0 ;  /* 0x0000000000007941 */ /* 0x000fea0003800200 */
.L_x_55555:
[----:B------:R-:W-:Y:S01]  /*d690*/  STG.E.U8 desc[UR36][R16.64], R8 ;  /* 0x0000000810007986 */ /* 0x000fe2000c101124 */
[----:B------:R-:W-:Y:S05]  /*d6a0*/  EXIT ;  /* 0x000000000000794d */ /* 0x000fea0003800000 */
.L_x_55553:
        /* <DEDUP_REMOVED lines=21> */
.L_x_55560:
[----:B------:R-:W-:-:S04]  /*d800*/  SHF.R.U32.HI R3, RZ, 0x18, R3 ;  /* 0x00000018ff037819 */ /* 0x000fc80000011603 */
[----:B------:R-:W-:-:S04]  /*d810*/  LOP3.LUT R0, R0, 0x80, R3, 0xf8, !PT ;  /* 0x0000008000007812 */ /* 0x000fc800078ef803 */
[----:B------:R-:W-:-:S07]  /*d820*/  PRMT R8, R0, 0x7610, R8 ;  /* 0x0000761000087816 */ /* 0x000fce0000000008 */
.L_x_55559:
[----:B------:R-:W-:Y:S05]  /*d830*/  BSYNC.RECONVERGENT B0 ;  /* 0x0000000000007941 */ /* 0x000fea0003800200 */
.L_x_55558:
[----:B------:R-:W-:Y:S01]  /*d840*/  STG.E.U8 desc[UR36][R16.64], R8 ;  /* 0x0000000810007986 */ /* 0x000fe2000c101124 */
[----:B------:R-:W-:Y:S05]  /*d850*/  EXIT ;  /* 0x000000000000794d */ /* 0x000fea0003800000 */
.L_x_55552:
        /* <DEDUP_REMOVED lines=26> */
.L_x_55562:
[----:B------:R-:W0:Y:S02]  /*da00*/  F2I.U64.F64.TRUNC R4, R4 ;  /* 0x0000000400047311 */ /* 0x000e24000030d800 */
[----:B0-----:R-:W-:Y:S01]  /*da10*/  STG.E.64 desc[UR36][R16.64], R4 ;  /* 0x0000000410007986 */ /* 0x001fe2000c101b24 */
[----:B------:R-:W-:Y:S05]  /*da20*/  EXIT ;  /* 0x000000000000794d */ /* 0x000fea0003800000 */
.L_x_55561:
[----:B------:R-:W0:Y:S02]  /*da30*/  F2I.U32.F64.TRUNC R5, R4 ;  /* 0x0000000400057311 */ /* 0x000e24000030d000 */
[----:B0-----:R-:W-:Y:S01]  /*da40*/  STG.E desc[UR36][R16.64], R5 ;  /* 0x0000000510007986 */ /* 0x001fe2000c101924 */
[----:B------:R-:W-:Y:S05]  /*da50*/  EXIT ;  /* 0x000000000000794d */ /* 0x000fea0003800000 */
.L_x_55551:
        /* <DEDUP_REMOVED lines=10> */
.L_x_55564:
[----:B------:R-:W-:-:S05]  /*db00*/  CS2R R6, SRZ ;  /* 0x0000000000067805 */ /* 0x000fca000001ff00 */
[----:B------:R-:W-:Y:S01]  /*db10*/  STG.E.128 desc[UR36][R16.64], R4 ;  /* 0x0000000410007986 */ /* 0x000fe2000c101d24 */
[----:B------:R-:W-:Y:S05]  /*db20*/  EXIT ;  /* 0x000000000000794d */ /* 0x000fea0003800000 */
.L_x_55563:
[----:B------:R-:W-:-:S09]  /*db30*/  UISETP.NE.AND UP0, UPT, UR4, 0xf, UPT ;  /* 0x0000000f0400788c */ /* 0x000fd2000bf05270 */
[----:B------:R-:W-:Y:S05]  /*db40*/  BRA.U !UP0, `(.L_x_55565) ;  /* 0x0000000508087547 */ /* 0x000fea000b800000 */
[----:B------:R-:W-:-:S09]  /*db50*/  UISETP.NE.AND UP0, UPT, UR4, 0x17, UPT ;  /* 0x000000170400788c */ /* 0x000fd2000bf05270 */
[----:B------:R-:W-:Y:S05]  /*db60*/  BRA.U !UP0, `(.L_x_55566) ;  /* 0x0000000108a07547 */ /* 0x000fea000b800000 */
[----:B------:R-:W-:-:S09]  /*db70*/  UISETP.NE.AND UP0, UPT, UR4, 0x18, UPT ;  /* 0x000000180400788c */ /* 0x000fd2000bf05270 */
[----:B------:R-:W-:Y:S05]  /*db80*/  BRA.U !UP0, `(.L_x_55567) ;  /* 0x0000000108447547 */ /* 0x000fea000b800000 */
.L_x_55544:
        /* <DEDUP_REMOVED lines=16> */
.L_x_55568:
[----:B------:R-:W-:Y:S05]  /*dc90*/  EXIT ;  /* 0x000000000000794d */ /* 0x000fea0003800000 */
.L_x_55567:
        /* <DEDUP_REMOVED lines=17> */
.L_x_55570:
[----:B------:R-:W-:Y:S05]  /*ddb0*/  BSYNC.RECONVERGENT B0 ;  /* 0x0000000000007941 */ /* 0x000fea0003800200 */
.L_x_55569:
[----:B------:R-:W-:-:S05]  /*ddc0*/  LOP3.LUT R3, R0, 0x80, R3, 0xf8, !PT ;  /* 0x0000008000037812 */ /* 0x000fca00078ef803 */
[----:B------:R-:W-:Y:S01]  /*ddd0*/  STG.E.U8 desc[UR36][R16.64], R3 ;  /* 0x0000000310007986 */ /* 0x000fe2000c101124 */
[----:B------:R-:W-:Y:S05]  /*dde0*/  EXIT ;  /* 0x000000000000794d */ /* 0x000fea0003800000 */
.L_x_55566:
        /* <DEDUP_REMOVED lines=16> */
.L_x_55572:
[----:B------:R-:W-:Y:S02]  /*def0*/  ISETP.GT.U32.AND P0, PT, R2, 0x7f800000, PT ;  /* 0x7f8000000200780c */ /* 0x000fe40003f04070 */
[----:B------:R-:W-:-:S04]  /*df00*/  MOV R0, 0x7f ;  /* 0x0000007f00007802 */ /* 0x000fc80000000f00 */
[----:B------:R-:W-:-:S07]  /*df10*/  SEL R0, R0, 0x7c, P0 ;  /* 0x0000007c00007807 */ /* 0x000fce0000000000 */
.L_x_55573:
[----:B------:R-:W-:Y:S05]  /*df20*/  BSYNC.RECONVERGENT B0 ;  /* 0x0000000000007941 */ /* 0x000fea0003800200 */
.L_x_55571:
[----:B------:R-:W-:-:S04]  /*df30*/  SHF.R.U32.HI R3, RZ, 0x18, R3 ;  /* 0x00000018ff037819 */ /* 0x000fc80000011603 */
[----:B------:R-:W-:-:S05]  /*df40*/  LOP3.LUT R3, R0, 0x80, R3, 0xf8, !PT ;  /* 0x0000008000037812 */ /* 0x000fca00078ef803 */
[----:B------:R-:W-:Y:S01]  /*df50*/  STG.E.U8 desc[UR36][R16.64], R3 ;  /* 0x0000000310007986 */ /* 0x000fe2000c101124 */
[----:B------:R-:W-:Y:S05]  /*df60*/  EXIT ;  /* 0x000000000000794d */ /* 0x000fea0003800000 */
.L_x_55565:
        /* <DEDUP_REMOVED lines=8> */
        .type           $_ZN2at6native18elementwise_kernelILi128ELi4EZNS0_15gpu_kernel_implIZNS0_50_GLOBAL__N__2680c7bb_12_PowKernel_cu_7dd49032_300322pow_scalar_tensor_implIdEEvRNS_18TensorIteratorBaseET_EUldE_EEvS6_RKS7_EUliE_EEviT1_$__internal_accurate_pow,@function
        .size           $_ZN2at6native18elementwise_kernelILi128ELi4EZNS0_15gpu_kernel_implIZNS0_50_GLOBAL__N__2680c7bb_12_PowKernel_cu_7dd49032_300322pow_scalar_tensor_implIdEEvRNS_18TensorIteratorBaseET_EUldE_EEvS6_RKS7_EUliE_EEviT1_$__internal_accurate_pow,(.L_x_68412 - $_ZN2at6native18elementwise_kernelILi128ELi4EZNS0_15gpu_kernel_implIZNS0_50_GLOBAL__N__2680c7bb_12_PowKernel_cu_7dd49032_300322pow_scalar_tensor_implIdEEvRNS_18TensorIteratorBaseET_EUldE_EEvS6_RKS7_EUliE_EEviT1_$__internal_accurate_pow)
$_ZN2at6native18elementwise_kernelILi128ELi4EZNS0_15gpu_kernel_implIZNS0_50_GLOBAL__N__2680c7bb_12_PowKernel_cu_7dd49032_300322pow_scalar_tensor_implIdEEvRNS_18TensorIteratorBaseET_EUldE_EEvS6_RKS7_EUliE_EEviT1_$__internal_accurate_pow:
[----:B------:R-:W-:Y:S01]  /*dff0*/  ISETP.GT.U32.AND P1, PT, R31, 0xfffff, PT ;  /* 0x000fffff1f00780c */ /* 0x000fe20003f24070 */
[----:B------:R-:W-:Y:S01]  /*e000*/  IMAD.MOV.U32 R6, RZ, RZ, R31 ;  /* 0x000000ffff067224 */ /* 0x000fe200078e001f */
[----:B------:R-:W-:Y:S01]  /*e010*/  MOV R26, R30 ;  /* 0x0000001e001a7202 */ /* 0x000fe20000000f00 */
[----:B------:R-:W-:Y:S01]  /*e020*/  IMAD.MOV.U32 R8, RZ, RZ, 0x41ad3b5a ;  /* 0x41ad3b5aff087424 */ /* 0x000fe200078e00ff */
[----:B------:R-:W-:Y:S01]  /*e030*/  MOV R9, 0x3ed0f5d2 ;  /* 0x3ed0f5d200097802 */ /* 0x000fe20000000f00 */
[----:B------:R-:W-:Y:S01]  /*e040*/  UMOV UR4, 0x7d2cafe2 ;  /* 0x7d2cafe200047882 */ /* 0x000fe20000000000 */
[----:B------:R-:W-:Y:S01]  /*e050*/  UMOV UR5, 0x3eb0f5ff ;  /* 0x3eb0f5ff00057882 */ /* 0x000fe20000000000 */
[----:B------:R-:W-:Y:S01]  /*e060*/  UMOV UR6, 0x3b39803f ;  /* 0x3b39803f00067882 */ /* 0x000fe20000000000 */
[----:B------:R-:W-:-:S05]  /*e070*/  UMOV UR7, 0x3c7abc9e ;  /* 0x3c7abc9e00077882 */ /* 0x000fca0000000000 */
[----:B------:R-:W-:Y:S01]  /*e080*/  @!P1 DMUL R4, R30, 1.80143985094819840000e+16 ;  /* 0x435000001e049828 */ /* 0x000fe20000000000 */
[----:B------:R-:W-:-:S09]  /*e090*/  SHF.R.U32.HI R31, RZ, 0x14, R31 ;  /* 0x00000014ff1f7819 */ /* 0x000fd2000001161f */
[----:B------:R-:W-:Y:S01]  /*e0a0*/  @!P1 IMAD.MOV.U32 R6, RZ, RZ, R5 ;  /* 0x000000ffff069224 */ /* 0x000fe200078e0005 */
[----:B------:R-:W-:Y:S01]  /*e0b0*/  @!P1 LEA.HI R31, R5, 0xffffffca, RZ, 0xc ;  /* 0xffffffca051f9811 */ /* 0x000fe200078f60ff */
[----:B------:R-:W-:Y:S02]  /*e0c0*/  @!P1 IMAD.MOV.U32 R26, RZ, RZ, R4 ;  /* 0x000000ffff1a9224 */ /* 0x000fe400078e0004 */
[----:B------:R-:W-:Y:S01]  /*e0d0*/  IMAD.MOV.U32 R5, RZ, RZ, 0x43300000 ;  /* 0x43300000ff057424 */ /* 0x000fe200078e00ff */
[----:B------:R-:W-:Y:S02]  /*e0e0*/  LOP3.LUT R6, R6, 0x800fffff, RZ, 0xc0, !PT ;  /* 0x800fffff06067812 */ /* 0x000fe400078ec0ff */
[----:B------:R-:W-:Y:S02]  /*e0f0*/  IADD3 R4, PT, PT, R31, -0x3ff, RZ ;  /* 0xfffffc011f047810 */ /* 0x000fe40007ffe0ff */
[----:B------:R-:W-:Y:S01]  /*e100*/  LOP3.LUT R27, R6, 0x3ff00000, RZ, 0xfc, !PT ;  /* 0x3ff00000061b7812 */ /* 0x000fe200078efcff */
[----:B------:R-:W-:-:S03]  /*e110*/  IMAD.MOV.U32 R6, RZ, RZ, RZ ;  /* 0x000000ffff067224 */ /* 0x000fc600078e00ff */
[----:B------:R-:W-:-:S13]  /*e120*/  ISETP.GE.U32.AND P2, PT, R27, 0x3ff6a09f, PT ;  /* 0x3ff6a09f1b00780c */ /* 0x000fda0003f46070 */
[----:B------:R-:W-:Y:S02]  /*e130*/  @P2 VIADD R7, R27, 0xfff00000 ;  /* 0xfff000001b072836 */ /* 0x000fe40000000000 */
[----:B------:R-:W-:-:S03]  /*e140*/  @P2 VIADD R4, R31, 0xfffffc02 ;  /* 0xfffffc021f042836 */ /* 0x000fc60000000000 */
        /* <DEDUP_REMOVED lines=75> */
[----:B------:R-:W-:Y:S01]  /*e600*/  IMAD.MOV.U32 R13, RZ, RZ, R3 ;  /* 0x000000ffff0d7224 */ /* 0x000fe200078e0003 */
[----:B------:R-:W-:-:S03]  /*e610*/  MOV R12, R0 ;  /* 0x00000000000c7202 */ /* 0x000fc60000000f00 */
[C---:B------:R-:W-:Y:S01]  /*e620*/  IMAD.SHL.U32 R0, R13.reuse, 0x2, RZ ;  /* 0x000000020d007824 */ /* 0x040fe200078e00ff */
[----:B------:R-:W-:Y:S02]  /*e630*/  LOP3.LUT R3, R13, 0xff0fffff, RZ, 0xc0, !PT ;  /* 0xff0fffff0d037812 */ /* 0x000fe400078ec0ff */
[----:B------:R-:W-:Y:S02]  /*e640*/  DFMA R4, R4, UR6, R8 ;  /* 0x0000000604047c2b */ /* 0x000fe40008000008 */
[----:B------:R-:W-:-:S04]  /*e650*/  ISETP.GT.U32.AND P1, PT, R0, -0x2000001, PT ;  /* 0xfdffffff0000780c */ /* 0x000fc80003f24070 */
[----:B------:R-:W-:Y:S02]  /*e660*/  SEL R13, R3, R13, P1 ;  /* 0x0000000d030d7207 */ /* 0x000fe40000800000 */
[----:B------:R-:W-:-:S08]  /*e670*/  DADD R8, R10, R4 ;  /* 0x000000000a087229 */ /* 0x000fd00000000004 */
[----:B------:R-:W-:Y:S02]  /*e680*/  DADD R10, R10, -R8 ;  /* 0x000000000a0a7229 */ /* 0x000fe40000000808 */
[----:B------:R-:W-:-:S06]  /*e690*/  DMUL R6, R8, R12 ;  /* 0x0000000c08067228 */ /* 0x000fcc0000000000 */
[----:B------:R-:W-:Y:S02]  /*e6a0*/  DADD R10, R4, R10 ;  /* 0x00000000040a7229 */ /* 0x000fe4000000000a */
[----:B------:R-:W-:Y:S01]  /*e6b0*/  DFMA R8, R8, R12, -R6 ;  /* 0x0000000c0808722b */ /* 0x000fe20000000806 */
[----:B------:R-:W-:Y:S01]  /*e6c0*/  MOV R4, 0x652b82fe ;  /* 0x652b82fe00047802 */ /* 0x000fe20000000f00 */
[----:B------:R-:W-:-:S06]  /*e6d0*/  IMAD.MOV.U32 R5, RZ, RZ, 0x3ff71547 ;  /* 0x3ff71547ff057424 */ /* 0x000fcc00078e00ff */
        /* <DEDUP_REMOVED lines=57> */
.L_x_55574:
[----:B------:R-:W-:Y:S01]  /*ea70*/  DFMA R12, R12, R6, R6 ;  /* 0x000000060c0c722b */ /* 0x000fe20000000006 */
[----:B------:R-:W-:Y:S01]  /*ea80*/  MOV R4, R18 ;  /* 0x0000001200047202 */ /* 0x000fe20000000f00 */
[----:B------:R-:W-:Y:S01]  /*ea90*/  DSETP.NEU.AND P1, PT, |R6|, +INF , PT ;  /* 0x7ff000000600742a */ /* 0x000fe20003f2d200 */
[----:B------:R-:W-:-:S07]  /*eaa0*/  IMAD.MOV.U32 R5, RZ, RZ, 0x0 ;  /* 0x00000000ff057424 */ /* 0x000fce00078e00ff */
[----:B------:R-:W-:Y:S02]  /*eab0*/  FSEL R0, R6, R12, !P1 ;  /* 0x0000000c06007208 */ /* 0x000fe40004800000 */
[----:B------:R-:W-:Y:S01]  /*eac0*/  FSEL R7, R7, R13, !P1 ;  /* 0x0000000d07077208 */ /* 0x000fe20004800000 */
[----:B------:R-:W-:Y:S06]  /*ead0*/  RET.REL.NODEC R4 `(_ZN2at6native18elementwise_kernelILi128ELi4EZNS0_15gpu_kernel_implIZNS0_50_GLOBAL__N__2680c7bb_12_PowKernel_cu_7dd49032_300322pow_scalar_tensor_implIdEEvRNS_18TensorIteratorBaseET_EUldE_EEvS6_RKS7_EUliE_EEviT1_) ;  /* 0xffffff1404487950 */ /* 0x000fec0003c3ffff */
.L_x_55575:
        /* <DEDUP_REMOVED lines=10> */
.L_x_68412:


//--------------------- .text._ZN2at6native27unrolled_elementwise_kernelIZNS0_50_GLOBAL__N__2680c7bb_12_PowKernel_cu_7dd49032_300322pow_scalar_tensor_implIdEEvRNS_18TensorIteratorBaseET_EUldE_St5arrayIPcLm2EELi4E23TrivialOffsetCalculatorILi1EjESC_NS0_6memory12LoadWithCastILi1EEENSD_13StoreWithCastILi1EEEEEviS6_T0_T2_T3_T4_T5_ --------------------------
	.section	.text._ZN2at6native27unrolled_elementwise_kernelIZNS0_50_GLOBAL__N__2680c7bb_12_PowKernel_cu_7dd49032_300322pow_scalar_tensor_implIdEEvRNS_18TensorIteratorBaseET_EUldE_St5arrayIPcLm2EELi4E23TrivialOffsetCalculatorILi1EjESC_NS0_6memory12LoadWithCastILi1EEENSD_13StoreWithCastILi1EEEEEviS6_T0_T2_T3_T4_T5_,"ax",@progbits
	.align	128
        .global         _ZN2at6native27unrolled_elementwise_kernelIZNS0_50_GLOBAL__N__2680c7bb_12_PowKernel_cu_7dd49032_300322pow_scalar_tensor_implIdEEvRNS_18TensorIteratorBaseET_EUldE_St5arrayIPcLm2EELi4E23TrivialOffsetCalculatorILi1EjESC_NS0_6memory12LoadWithCastILi1EEENSD_13StoreWithCastILi1EEEEEviS6_T0_T2_T3_T4_T5_
        .type           _ZN2at6native27unrolled_elementwise_kernelIZNS0_50_GLOBAL__N__2680c7bb_12_PowKernel_cu_7dd49032_300322pow_scalar_tensor_implIdEEvRNS_18TensorIteratorBaseET_EUldE_St5arrayIPcLm2EELi4E23TrivialOffsetCalculatorILi1EjESC_NS0_6memory12LoadWithCastILi1EEENSD_13StoreWithCastILi1EEEEEviS6_T0_T2_T3_T4_T5_,@function
        .size           _ZN2at6native27unrolled_elementwise_kernelIZNS0_50_GLOBAL__N__2680c7bb_12_PowKernel_cu_7dd49032_300322pow_scalar_tensor_implIdEEvRNS_18TensorIteratorBaseET_EUldE_St5arrayIPcLm2EELi4E23TrivialOffsetCalculatorILi1EjESC_NS0_6memory12LoadWithCastILi1EEENSD_13StoreWithCastILi1EEEEEviS6_T0_T2_T3_T4_T5_,(.L_x_68413 - _ZN2at6native27unrolled_elementwise_kernelIZNS0_50_GLOBAL__N__2680c7bb_12_PowKernel_cu_7dd49032_300322pow_scalar_tensor_implIdEEvRNS_18TensorIteratorBaseET_EUldE_St5arrayIPcLm2EELi4E23TrivialOffsetCalculatorILi1EjESC_NS0_6memory12LoadWithCastILi1EEENSD_13StoreWithCastILi1EEEEEviS6_T0_T2_T3_T4_T5_)
        .other          _ZN2at6native27unrolled_elementwise_kernelIZNS0_50_GLOBAL__N__2680c7bb_12_PowKernel_cu_7dd49032_300322pow_scalar_tensor_implIdEEvRNS_18TensorIteratorBaseET_EUldE_St5arrayIPcLm2EELi4E23TrivialOffsetCalculatorILi1EjESC_NS0_6memory12LoadWithCastILi1EEENSD_13StoreWithCastILi1EEEEEviS6_T0_T2_T3_T4_T5_,@"STO_CUDA_ENTRY STV_DEFAULT"
_ZN2at6native27unrolled_elementwise_kernelIZNS0_50_GLOBAL__N__2680c7bb_12_PowKernel_cu_7dd49032_300322pow_scalar_tensor_implIdEEvRNS_18TensorIteratorBaseET_EUldE_St5arrayIPcLm2EELi4E23TrivialOffsetCalculatorILi1EjESC_NS0_6memory12LoadWithCastILi1EEENSD_13StoreWithCastILi1EEEEEviS6_T0_T2_T3_T4_T5_:
.text._ZN2at6native27unrolled_elementwise_kernelIZNS0_50_GLOBAL__N__2680c7bb_12_PowKernel_cu_7dd49032_300322pow_scalar_tensor_implIdEEvRNS_18TensorIteratorBaseET_EUldE_St5arrayIPcLm2EELi4E23TrivialOffsetCalculatorILi1EjESC_NS0_6memory12LoadWithCastILi1EEENSD_13StoreWithCastILi1EEEEEviS6_T0_T2_T3_T4_T5_:
        /* <DEDUP_REMOVED lines=33> */
.L_x_55582:
[----:B------:R-:W2:Y:S02]  /*0210*/  LDG.E.U8 R4, desc[UR36][R4.64] ;  /* 0x0000002404047981 */ /* 0x000ea4000c1e1100 */
[----:B--2---:R0:W1:Y:S01]  /*0220*/  I2F.F64.U16 R22, R4 ;  /* 0x0000000400167312 */ /* 0x0040620000101800 */
[----:B------:R-:W-:Y:S05]  /*0230*/  BRA `(.L_x_55584) ;  /* 0x0000000c00647947 */ /* 0x000fea0003800000 */
.L_x_55581:
        /* <DEDUP_REMOVED lines=9> */
.L_x_55586:
[----:B------:R-:W2:Y:S02]  /*02d0*/  LDG.E R4, desc[UR36][R4.64] ;  /* 0x0000002404047981 */ /* 0x000ea4000c1e1900 */
[----:B--2---:R1:W2:Y:S01]  /*02e0*/  I2F.F64 R22, R4 ;  /* 0x0000000400167312 */ /* 0x0042a20000201c00 */
[----:B------:R-:W-:Y:S05]  /*02f0*/  BRA `(.L_x_55584) ;  /* 0x0000000c00347947 */ /* 0x000fea0003800000 */
.L_x_55585:
[----:B------:R-:W2:Y:S02]  /*0300*/  LDG.E.U16 R4, desc[UR36][R4.64] ;  /* 0x0000002404047981 */ /* 0x000ea4000c1e1500 */
[----:B--2---:R3:W4:Y:S01]  /*0310*/  I2F.F64.S16 R22, R4 ;  /* 0x0000000400167312 */ /* 0x0047220000101c00 */
[----:B------:R-:W-:Y:S05]  /*0320*/  BRA `(.L_x_55584) ;  /* 0x0000000c00287947 */ /* 0x000fea0003800000 */
.L_x_55580:
        /* <DEDUP_REMOVED lines=10> */
.L_x_55588:
[----:B------:R-:W2:Y:S02]  /*03d0*/  LDG.E.U16 R0, desc[UR36][R4.64] ;  /* 0x0000002404007981 */ /* 0x000ea4000c1e1500 */
[----:B--2---:R-:W-:-:S05]  /*03e0*/  HADD2.F32 R0, -RZ, R0.H0_H0 ;  /* 0x20000000ff007230 */ /* 0x004fca0000004100 */
[----:B------:R-:W-:-:S04]  /*03f0*/  FMUL.FTZ R0, R0, 1 ;  /* 0x3f80000000007820 */ /* 0x000fc80000410000 */
[----:B------:R0:W1:Y:S01]  /*0400*/  F2F.F64.F32 R22, R0 ;  /* 0x0000000000167310 */ /* 0x0000620000201800 */
[----:B------:R-:W-:Y:S05]  /*0410*/  BRA `(.L_x_55584) ;  /* 0x0000000800ec7947 */ /* 0x000fea0003800000 */
.L_x_55587:
        /* <DEDUP_REMOVED lines=10> */
.L_x_55590:
[----:B------:R-:W2:Y:S02]  /*04c0*/  LDG.E.U16 R4, desc[UR36][R4.64] ;  /* 0x0000002404047981 */ /* 0x000ea4000c1e1500 */
[----:B--2---:R-:W-:-:S05]  /*04d0*/  HADD2.F32 R0, -RZ, R4.H0_H0 ;  /* 0x20000004ff007230 */ /* 0x004fca0000004100 */
[----:B------:R-:W-:-:S04]  /*04e0*/  FMUL.FTZ R0, R0, 1 ;  /* 0x3f80000000007820 */ /* 0x000fc80000410000 */
[----:B------:R0:W1:Y:S01]  /*04f0*/  F2F.F64.F32 R22, R0 ;  /* 0x0000000000167310 */ /* 0x0000620000201800 */
[----:B------:R-:W-:Y:S05]  /*0500*/  BRA `(.L_x_55584) ;  /* 0x0000000800b07947 */ /* 0x000fea0003800000 */
.L_x_55589:
[----:B------:R0:W5:Y:S01]  /*0510*/  LDG.E.64 R22, desc[UR36][R4.64] ;  /* 0x0000002404167981 */ /* 0x000162000c1e1b00 */
[----:B------:R-:W-:Y:S05]  /*0520*/  BRA `(.L_x_55584) ;  /* 0x0000000800a87947 */ /* 0x000fea0003800000 */
.L_x_55579:
        /* <DEDUP_REMOVED lines=13> */
.L_x_55593:
[----:B------:R0:W5:Y:S01]  /*0600*/  LDG.E.64 R22, desc[UR36][R4.64] ;  /* 0x0000002404167981 */ /* 0x000162000c1e1b00 */
[----:B------:R-:W-:Y:S05]  /*0610*/  BRA `(.L_x_55584) ;  /* 0x00000008006c7947 */ /* 0x000fea0003800000 */
.L_x_55592:
        /* <DEDUP_REMOVED lines=27> */
.L_x_55595:
        /* <DEDUP_REMOVED lines=15> */
.L_x_55594:
[----:B------:R-:W2:Y:S02]  /*08c0*/  LDG.E.U16 R0, desc[UR36][R4.64] ;  /* 0x0000002404007981 */ /* 0x000ea4000c1e1500 */
[----:B--2---:R-:W-:-:S04]  /*08d0*/  IMAD.U32 R0, R0, 0x10000, RZ ;  /* 0x0001000000007824 */ /* 0x004fc800078e00ff */
[----:B------:R-:W-:-:S04]  /*08e0*/  FMUL.FTZ R0, R0, 1 ;  /* 0x3f80000000007820 */ /* 0x000fc80000410000 */
[----:B------:R0:W1:Y:S01]  /*08f0*/  F2F.F64.F32 R22, R0 ;  /* 0x0000000000167310 */ /* 0x0000620000201800 */
[----:B------:R-:W-:Y:S05]  /*0900*/  BRA `(.L_x_55584) ;  /* 0x0000000400b07947 */ /* 0x000fea0003800000 */
.L_x_55591:
        /* <DEDUP_REMOVED lines=11> */
.L_x_55598:
        /* <DEDUP_REMOVED lines=21> */
.L_x_55600:
[----:B------:R-:W-:Y:S05]  /*0b10*/  BSYNC.RECONVERGENT B0 ;  /* 0x0000000000007941 */ /* 0x000fea0003800200 */
.L_x_55599:
[----:B------:R-:W-:Y:S01]  /*0b20*/  IMAD.SHL.U32 R0, R0, 0x100000, RZ ;  /* 0x0010000000007824 */ /* 0x000fe200078e00ff */
[----:B------:R-:W-:-:S04]  /*0b30*/  LEA R3, R3, 0x3b800000, 0x17 ;  /* 0x3b80000003037811 */ /* 0x000fc800078eb8ff */
[----:B------:R-:W-:-:S05]  /*0b40*/  LOP3.LUT R0, R3, R0, R7, 0xfe, !PT ;  /* 0x0000000003007212 */ /* 0x000fca00078efe07 */
[----:B------:R-:W-:-:S04]  /*0b50*/  FMUL.FTZ R0, R0, 1 ;  /* 0x3f80000000007820 */ /* 0x000fc80000410000 */
[----:B------:R0:W1:Y:S01]  /*0b60*/  F2F.F64.F32 R22, R0 ;  /* 0x0000000000167310 */ /* 0x0000620000201800 */
[----:B------:R-:W-:Y:S05]  /*0b70*/  BRA `(.L_x_55584) ;  /* 0x0000000400147947 */ /* 0x000fea0003800000 */
.L_x_55597:
        /* <DEDUP_REMOVED lines=21> */
.L_x_55602:
[----:B------:R-:W-:Y:S05]  /*0cd0*/  BSYNC.RECONVERGENT B0 ;  /* 0x0000000000007941 */ /* 0x000fea0003800200 */
.L_x_55601:
[----:B------:R-:W-:Y:S01]  /*0ce0*/  IMAD.SHL.U32 R0, R0, 0x200000, RZ ;  /* 0x0020000000007824 */ /* 0x000fe200078e00ff */
[----:B------:R-:W-:-:S04]  /*0cf0*/  LEA R3, R3, 0x37800000, 0x17 ;  /* 0x3780000003037811 */ /* 0x000fc800078eb8ff */
[----:B------:R-:W-:-:S05]  /*0d00*/  LOP3.LUT R0, R3, R0, R7, 0xfe, !PT ;  /* 0x0000000003007212 */ /* 0x000fca00078efe07 */
[----:B------:R-:W-:-:S04]  /*0d10*/  FMUL.FTZ R0, R0, 1 ;  /* 0x3f80000000007820 */ /* 0x000fc80000410000 */
[----:B------:R0:W1:Y:S01]  /*0d20*/  F2F.F64.F32 R22, R0 ;  /* 0x0000000000167310 */ /* 0x0000620000201800 */
[----:B------:R-:W-:Y:S05]  /*0d30*/  BRA `(.L_x_55584) ;  /* 0x0000000000a47947 */ /* 0x000fea0003800000 */
.L_x_55596:
[----:B------:R-:W-:-:S09]  /*0d40*/  UISETP.NE.AND UP0, UPT, UR4, 0x1c, UPT ;  /* 0x0000001c0400788c */ /* 0x000fd2000bf05270 */
[----:B------:R-:W-:Y:S05]  /*0d50*/  BRA.U !UP0, `(.L_x_55603) ;  /* 0x0000000108947547 */ /* 0x000fea000b800000 */
[----:B------:R-:W-:-:S09]  /*0d60*/  UISETP.NE.AND UP0, UPT, UR4, 0x1d, UPT ;  /* 0x0000001d0400788c */ /* 0x000fd2000bf05270 */
[----:B------:R-:W-:Y:S05]  /*0d70*/  BRA.U !UP0, `(.L_x_55604) ;  /* 0x0000000108807547 */ /* 0x000fea000b800000 */
[----:B------:R-:W-:-:S09]  /*0d80*/  UISETP.NE.AND UP0, UPT, UR4, 0x2c, UPT ;  /* 0x0000002c0400788c */ /* 0x000fd2000bf05270 */
[----:B------:R-:W-:Y:S05]  /*0d90*/  BRA.U !UP0, `(.L_x_55605) ;  /* 0x0000000108487547 */ /* 0x000fea000b800000 */
.L_x_55583:
        /* <DEDUP_REMOVED lines=16> */
.L_x_55606:
[----:B------:R-:W-:Y:S01]  /*0ea0*/  CS2R R22, SRZ ;  /* 0x0000000000167805 */ /* 0x000fe2000001ff00 */
[----:B------:R-:W-:Y:S06]  /*0eb0*/  BRA `(.L_x_55584) ;  /* 0x0000000000447947 */ /* 0x000fec0003800000 */
.L_x_55605:
        /* <DEDUP_REMOVED lines=12> */
.L_x_55604:
[----:B------:R-:W2:Y:S02]  /*0f80*/  LDG.E.64 R22, desc[UR36][R4.64] ;  /* 0x0000002404167981 */ /* 0x000ea4000c1e1b00 */
[----:B--2---:R-:W0:Y:S01]  /*0f90*/  I2F.F64.U64 R22, R22 ;  /* 0x0000001600167312 */ /* 0x004e220000301800 */
[----:B------:R-:W-:Y:S05]  /*0fa0*/  BRA `(.L_x_55584) ;  /* 0x0000000000087947 */ /* 0x000fea0003800000 */
.L_x_55603:
[----:B------:R-:W2:Y:S02]  /*0fb0*/  LDG.E R4, desc[UR36][R4.64] ;  /* 0x0000002404047981 */ /* 0x000ea4000c1e1900 */
[----:B--2---:R0:W1:Y:S02]  /*0fc0*/  I2F.F64.U32 R22, R4 ;  /* 0x0000000400167312 */ /* 0x0040640000201800 */
.L_x_55584:
[----:B------:R-:W-:Y:S05]  /*0fd0*/  BSYNC.RECONVERGENT B6 ;  /* 0x0000000000067941 */ /* 0x000fea0003800200 */
.L_x_55578:
[----:B------:R-:W-:-:S07]  /*0fe0*/  VIADD R27, R33, 0x80 ;  /* 0x00000080211b7836 */ /* 0x000fce0000000000 */
.L_x_55577:
[----:B------:R-:W-:Y:S05]  /*0ff0*/  BSYNC.RECONVERGENT B7 ;  /* 0x0000000000077941 */ /* 0x000fea0003800200 */
.L_x_55576:
        /* <DEDUP_REMOVED lines=25> */
.L_x_55613:
[----:B------:R-:W3:Y:S02]  /*1190*/  LDG.E.U8 R4, desc[UR36][R4.64] ;  /* 0x0000002404047981 */ /* 0x000ee4000c1e1100 */
[----:B---3--:R0:W1:Y:S01]  /*11a0*/  I2F.F64.U16 R24, R4 ;  /* 0x0000000400187312 */ /* 0x0080620000101800 */
[----:B------:R-:W-:Y:S05]  /*11b0*/  BRA `(.L_x_55615) ;  /* 0x0000000c00647947 */ /* 0x000fea0003800000 */
.L_x_55612:
        /* <DEDUP_REMOVED lines=9> */
.L_x_55617:
[----:B------:R-:W3:Y:S02]  /*1250*/  LDG.E R4, desc[UR36][R4.64] ;  /* 0x0000002404047981 */ /* 0x000ee4000c1e1900 */
[----:B---3--:R0:W1:Y:S01]  /*1260*/  I2F.F64 R24, R4 ;  /* 0x0000000400187312 */ /* 0x0080620000201c00 */
[----:B------:R-:W-:Y:S05]  /*1270*/  BRA `(.L_x_55615) ;  /* 0x0000000c00347947 */ /* 0x000fea0003800000 */
.L_x_55616:
[----:B------:R-:W3:Y:S02]  /*1280*/  LDG.E.U16 R4, desc[UR36][R4.64] ;  /* 0x0000002404047981 */ /* 0x000ee4000c1e1500 */
[----:B---3--:R0:W1:Y:S01]  /*1290*/  I2F.F64.S16 R24, R4 ;  /* 0x0000000400187312 */ /* 0x0080620000101c00 */
[----:B------:R-:W-:Y:S05]  /*12a0*/  BRA `(.L_x_55615) ;  /* 0x0000000c00287947 */ /* 0x000fea0003800000 */
.L_x_55611:
        /* <DEDUP_REMOVED lines=10> */
.L_x_55619:
[----:B------:R-:W3:Y:S02]  /*1350*/  LDG.E.U16 R0, desc[UR36][R4.64] ;  /* 0x0000002404007981 */ /* 0x000ee4000c1e1500 */
[----:B---3--:R-:W-:-:S05]  /*1360*/  HADD2.F32 R0, -RZ, R0.H0_H0 ;  /* 0x20000000ff007230 */ /* 0x008fca0000004100 */
[----:B------:R-:W-:-:S04]  /*1370*/  FMUL.FTZ R0, R0, 1 ;  /* 0x3f80000000007820 */ /* 0x000fc80000410000 */
[----:B------:R0:W1:Y:S01]  /*1380*/  F2F.F64.F32 R24, R0 ;  /* 0x0000000000187310 */ /* 0x0000620000201800 */
[----:B------:R-:W-:Y:S05]  /*1390*/  BRA `(.L_x_55615) ;  /* 0x0000000800ec7947 */ /* 0x000fea0003800000 */
.L_x_55618:
        /* <DEDUP_REMOVED lines=10> */
.L_x_55621:
[----:B------:R-:W3:Y:S02]  /*1440*/  LDG.E.U16 R4, desc[UR36][R4.64] ;  /* 0x0000002404047981 */ /* 0x000ee4000c1e1500 */
[----:B---3--:R-:W-:-:S05]  /*1450*/  HADD2.F32 R0, -RZ, R4.H0_H0 ;  /* 0x20000004ff007230 */ /* 0x008fca0000004100 */
[----:B------:R-:W-:-:S04]  /*1460*/  FMUL.FTZ R0, R0, 1 ;  /* 0x3f80000000007820 */ /* 0x000fc80000410000 */
[----:B------:R0:W1:Y:S01]  /*1470*/  F2F.F64.F32 R24, R0 ;  /* 0x0000000000187310 */ /* 0x0000620000201800 */
[----:B------:R-:W-:Y:S05]  /*1480*/  BRA `(.L_x_55615) ;  /* 0x0000000800b07947 */ /* 0x000fea0003800000 */
.L_x_55620:
[----:B------:R0:W5:Y:S01]  /*1490*/  LDG.E.64 R24, desc[UR36][R4.64] ;  /* 0x0000002404187981 */ /* 0x000162000c1e1b00 */
[----:B------:R-:W-:Y:S05]  /*14a0*/  BRA `(.L_x_55615) ;  /* 0x0000000800a87947 */ /* 0x000fea0003800000 */
.L_x_55610:
        /* <DEDUP_REMOVED lines=13> */
.L_x_55624:
[----:B------:R0:W5:Y:S01]  /*1580*/  LDG.E.64 R24, desc[UR36][R4.64] ;  /* 0x0000002404187981 */ /* 0x000162000c1e1b00 */
[----:B------:R-:W-:Y:S05]  /*1590*/  BRA `(.L_x_55615) ;  /* 0x00000008006c7947 */ /* 0x000fea0003800000 */
.L_x_55623:
        /* <DEDUP_REMOVED lines=27> */
.L_x_55626:
        /* <DEDUP_REMOVED lines=15> */
.L_x_55625:
[----:B------:R-:W3:Y:S02]  /*1840*/  LDG.E.U16 R0, desc[UR36][R4.64] ;  /* 0x0000002404007981 */ /* 0x000ee4000c1e1500 */
[----:B---3--:R-:W-:-:S04]  /*1850*/  IMAD.U32 R0, R0, 0x10000, RZ ;  /* 0x0001000000007824 */ /* 0x008fc800078e00ff */
[----:B------:R-:W-:-:S04]  /*1860*/  FMUL.FTZ R0, R0, 1 ;  /* 0x3f80000000007820 */ /* 0x000fc80000410000 */
[----:B------:R0:W1:Y:S01]  /*1870*/  F2F.F64.F32 R24, R0 ;  /* 0x0000000000187310 */ /* 0x0000620000201800 */
[----:B------:R-:W-:Y:S05]  /*1880*/  BRA `(.L_x_55615) ;  /* 0x0000000400b07947 */ /* 0x000fea0003800000 */
.L_x_55622:
        /* <DEDUP_REMOVED lines=11> */
.L_x_55629:
        /* <DEDUP_REMOVED lines=21> */
.L_x_55631:
[----:B------:R-:W-:Y:S05]  /*1a90*/  BSYNC.RECONVERGENT B0 ;  /* 0x0000000000007941 */ /* 0x000fea0003800200 */
.L_x_55630:
[----:B------:R-:W-:Y:S01]  /*1aa0*/  IMAD.SHL.U32 R0, R0, 0x100000, RZ ;  /* 0x0010000000007824 */ /* 0x000fe200078e00ff */
[----:B------:R-:W-:-:S04]  /*1ab0*/  LEA R3, R3, 0x3b800000, 0x17 ;  /* 0x3b80000003037811 */ /* 0x000fc800078eb8ff */
[----:B------:R-:W-:-:S05]  /*1ac0*/  LOP3.LUT R0, R3, R0, R7, 0xfe, !PT ;  /* 0x0000000003007212 */ /* 0x000fca00078efe07 */
[----:B------:R-:W-:-:S04]  /*1ad0*/  FMUL.FTZ R0, R0, 1 ;  /* 0x3f80000000007820 */ /* 0x000fc80000410000 */
[----:B------:R0:W1:Y:S01]  /*1ae0*/  F2F.F64.F32 R24, R0 ;  /* 0x0000000000187310 */ /* 0x0000620000201800 */
[----:B------:R-:W-:Y:S05]  /*1af0*/  BRA `(.L_x_55615) ;  /* 0x0000000400147947 */ /* 0x000fea0003800000 */
.L_x_55628:
        /* <DEDUP_REMOVED lines=21> */
.L_x_55633:
[----:B------:R-:W-:Y:S05]  /*1c50*/  BSYNC.RECONVERGENT B0 ;  /* 0x0000000000007941 */ /* 0x000fea0003800200 */
.L_x_55632:
[----:B------:R-:W-:Y:S01]  /*1c60*/  IMAD.SHL.U32 R0, R0, 0x200000, RZ ;  /* 0x0020000000007824 */ /* 0x000fe200078e00ff */
[----:B------:R-:W-:-:S04]  /*1c70*/  LEA R3, R3, 0x37800000, 0x17 ;  /* 0x3780000003037811 */ /* 0x000fc800078eb8ff */
[----:B------:R-:W-:-:S05]  /*1c80*/  LOP3.LUT R0, R3, R0, R7, 0xfe, !PT ;  /* 0x0000000003007212 */ /* 0x000fca00078efe07 */
[----:B------:R-:W-:-:S04]  /*1c90*/  FMUL.FTZ R0, R0, 1 ;  /* 0x3f80000000007820 */ /* 0x000fc80000410000 */
[----:B------:R0:W1:Y:S01]  /*1ca0*/  F2F.F64.F32 R24, R0 ;  /* 0x0000000000187310 */ /* 0x0000620000201800 */
[----:B------:R-:W-:Y:S05]  /*1cb0*/  BRA `(.L_x_55615) ;  /* 0x0000000000a47947 */ /* 0x000fea0003800000 */
.L_x_55627:
        /* <DEDUP_REMOVED lines=18> */
.L_x_55614:
        /* <DEDUP_REMOVED lines=16> */
.L_x_55636:
[----:B------:R-:W-:Y:S01]  /*1ee0*/  CS2R R24, SRZ ;  /* 0x0000000000187805 */ /* 0x000fe2000001ff00 */
[----:B------:R-:W-:Y:S06]  /*1ef0*/  BRA `(.L_x_55615) ;  /* 0x0000000000147947 */ /* 0x000fec0003800000 */
.L_x_55635:
[----:B------:R-:W3:Y:S02]  /*1f00*/  LDG.E.64 R24, desc[UR36][R4.64] ;  /* 0x0000002404187981 */ /* 0x000ee4000c1e1b00 */
[----:B---3--:R-:W0:Y:S01]  /*1f10*/  I2F.F64.U64 R24, R24 ;  /* 0x0000001800187312 */ /* 0x008e220000301800 */
[----:B------:R-:W-:Y:S05]  /*1f20*/  BRA `(.L_x_55615) ;  /* 0x0000000000087947 */ /* 0x000fea0003800000 */
.L_x_55634:
[----:B------:R-:W3:Y:S02]  /*1f30*/  LDG.E R4, desc[UR36][R4.64] ;  /* 0x0000002404047981 */ /* 0x000ee4000c1e1900 */
[----:B---3--:R0:W1:Y:S02]  /*1f40*/  I2F.F64.U32 R24, R4 ;  /* 0x0000000400187312 */ /* 0x0080640000201800 */
.L_x_55615:
[----:B------:R-:W-:Y:S05]  /*1f50*/  BSYNC.RECONVERGENT B6 ;  /* 0x0000000000067941 */ /* 0x000fea0003800200 */
.L_x_55609:
[----:B------:R-:W-:-:S07]  /*1f60*/  VIADD R27, R27, 0x80 ;  /* 0x000000801b1b7836 */ /* 0x000fce0000000000 */
.L_x_55608:
[----:B------:R-:W-:Y:S05]  /*1f70*/  BSYNC.RECONVERGENT B7 ;  /* 0x0000000000077941 */ /* 0x000fea0003800200 */
.L_x_55607:
        /* <DEDUP_REMOVED lines=25> */
.L_x_55643:
[----:B------:R-:W3:Y:S02]  /*2110*/  LDG.E.U8 R4, desc[UR36][R4.64] ;  /* 0x0000002404047981 */ /* 0x000ee4000c1e1100 */
[----:B---3--:R0:W1:Y:S01]  /*2120*/  I2F.F64.U16 R18, R4 ;  /* 0x0000000400127312 */ /* 0x0080620000101800 */
[----:B------:R-:W-:Y:S05]  /*2130*/  BRA `(.L_x_55645) ;  /* 0x0000000c00647947 */ /* 0x000fea0003800000 */
.L_x_55642:
        /* <DEDUP_REMOVED lines=9> */
.L_x_55647:
[----:B------:R-:W3:Y:S02]  /*21d0*/  LDG.E R4, desc[UR36][R4.64] ;  /* 0x0000002404047981 */ /* 0x000ee4000c1e1900 */
[----:B---3--:R1:W3:Y:S01]  /*21e0*/  I2F.F64 R18, R4 ;  /* 0x0000000400127312 */ /* 0x0082e20000201c00 */
[----:B------:R-:W-:Y:S05]  /*21f0*/  BRA `(.L_x_55645) ;  /* 0x0000000c00347947 */ /* 0x000fea0003800000 */
.L_x_55646:
[----:B------:R-:W3:Y:S02]  /*2200*/  LDG.E.U16 R4, desc[UR36][R4.64] ;  /* 0x0000002404047981 */ /* 0x000ee4000c1e1500 */
[----:B---3--:R0:W1:Y:S01]  /*2210*/  I2F.F64.S16 R18, R4 ;  /* 0x0000000400127312 */ /* 0x0080620000101c00 */
[----:B------:R-:W-:Y:S05]  /*2220*/  BRA `(.L_x_55645) ;  /* 0x0000000c00287947 */ /* 0x000fea0003800000 */
.L_x_55641:
        /* <DEDUP_REMOVED lines=10> */
.L_x_55649:
[----:B------:R-:W3:Y:S02]  /*22d0*/  LDG.E.U16 R0, desc[UR36][R4.64] ;  /* 0x0000002404007981 */ /* 0x000ee4000c1e1500 */
[----:B---3--:R-:W-:-:S05]  /*22e0*/  HADD2.F32 R0, -RZ, R0.H0_H0 ;  /* 0x20000000ff007230 */ /* 0x008fca0000004100 */
[----:B------:R-:W-:-:S04]  /*22f0*/  FMUL.FTZ R0, R0, 1 ;  /* 0x3f80000000007820 */ /* 0x000fc80000410000 */
[----:B------:R0:W1:Y:S01]  /*2300*/  F2F.F64.F32 R18, R0 ;  /* 0x0000000000127310 */ /* 0x0000620000201800 */
[----:B------:R-:W-:Y:S05]  /*2310*/  BRA `(.L_x_55645) ;  /* 0x0000000800ec7947 */ /* 0x000fea0003800000 */
.L_x_55648:
        /* <DEDUP_REMOVED lines=10> */
.L_x_55651:
[----:B------:R-:W3:Y:S02]  /*23c0*/  LDG.E.U16 R4, desc[UR36][R4.64] ;  /* 0x0000002404047981 */ /* 0x000ee4000c1e1500 */
[----:B---3--:R-:W-:-:S05]  /*23d0*/  HADD2.F32 R0, -RZ, R4.H0_H0 ;  /* 0x20000004ff007230 */ /* 0x008fca0000004100 */
[----:B------:R-:W-:-:S04]  /*23e0*/  FMUL.FTZ R0, R0, 1 ;  /* 0x3f80000000007820 */ /* 0x000fc80000410000 */
[----:B------:R0:W1:Y:S01]  /*23f0*/  F2F.F64.F32 R18, R0 ;  /* 0x0000000000127310 */ /* 0x0000620000201800 */
[----:B------:R-:W-:Y:S05]  /*2400*/  BRA `(.L_x_55645) ;  /* 0x0000000800b07947 */ /* 0x000fea0003800000 */
.L_x_55650:
[----:B------:R0:W5:Y:S01]  /*2410*/  LDG.E.64 R18, desc[UR36][R4.64] ;  /* 0x0000002404127981 */ /* 0x000162000c1e1b00 */
[----:B------:R-:W-:Y:S05]  /*2420*/  BRA `(.L_x_55645) ;  /* 0x0000000800a87947 */ /* 0x000fea0003800000 */
.L_x_55640:
        /* <DEDUP_REMOVED lines=13> */
.L_x_55654:
[----:B------:R0:W5:Y:S01]  /*2500*/  LDG.E.64 R18, desc[UR36][R4.64] ;  /* 0x0000002404127981 */ /* 0x000162000c1e1b00 */
[----:B------:R-:W-:Y:S05]  /*2510*/  BRA `(.L_x_55645) ;  /* 0x00000008006c7947 */ /* 0x000fea0003800000 */
.L_x_55653:
        /* <DEDUP_REMOVED lines=27> */
.L_x_55656:
        /* <DEDUP_REMOVED lines=15> */
.L_x_55655:
[----:B------:R-:W3:Y:S02]  /*27c0*/  LDG.E.U16 R0, desc[UR36][R4.64] ;  /* 0x0000002404007981 */ /* 0x000ee4000c1e1500 */
[----:B---3--:R-:W-:-:S04]  /*27d0*/  IMAD.U32 R0, R0, 0x10000, RZ ;  /* 0x0001000000007824 */ /* 0x008fc800078e00ff */
[----:B------:R-:W-:-:S04]  /*27e0*/  FMUL.FTZ R0, R0, 1 ;  /* 0x3f80000000007820 */ /* 0x000fc80000410000 */
[----:B------:R0:W1:Y:S01]  /*27f0*/  F2F.F64.F32 R18, R0 ;  /* 0x0000000000127310 */ /* 0x0000620000201800 */
[----:B------:R-:W-:Y:S05]  /*2800*/  BRA `(.L_x_55645) ;  /* 0x0000000400b07947 */ /* 0x000fea0003800000 */
.L_x_55652:
        /* <DEDUP_REMOVED lines=11> */
.L_x_55659:
        /* <DEDUP_REMOVED lines=21> */
.L_x_55661:
[----:B------:R-:W-:Y:S05]  /*2a10*/  BSYNC.RECONVERGENT B0 ;  /* 0x0000000000007941 */ /* 0x000fea0003800200 */
.L_x_55660:
[----:B------:R-:W-:Y:S01]  /*2a20*/  IMAD.SHL.U32 R0, R0, 0x100000, RZ ;  /* 0x0010000000007824 */ /* 0x000fe200078e00ff */
[----:B------:R-:W-:-:S04]  /*2a30*/  LEA R3, R3, 0x3b800000, 0x17 ;  /* 0x3b80000003037811 */ /* 0x000fc800078eb8ff */
[----:B------:R-:W-:-:S05]  /*2a40*/  LOP3.LUT R0, R3, R0, R7, 0xfe, !PT ;  /* 0x0000000003007212 */ /* 0x000fca00078efe07 */
[----:B------:R-:W-:-:S04]  /*2a50*/  FMUL.FTZ R0, R0, 1 ;  /* 0x3f80000000007820 */ /* 0x000fc80000410000 */
[----:B------:R0:W1:Y:S01]  /*2a60*/  F2F.F64.F32 R18, R0 ;  /* 0x0000000000127310 */ /* 0x0000620000201800 */
[----:B------:R-:W-:Y:S05]  /*2a70*/  BRA `(.L_x_55645) ;  /* 0x0000000400147947 */ /* 0x000fea0003800000 */
.L_x_55658:
        /* <DEDUP_REMOVED lines=21> */
.L_x_55663:
[----:B------:R-:W-:Y:S05]  /*2bd0*/  BSYNC.RECONVERGENT B0 ;  /* 0x0000000000007941 */ /* 0x000fea0003800200 */
.L_x_55662:
[----:B------:R-:W-:Y:S01]  /*2be0*/  IMAD.SHL.U32 R0, R0, 0x200000, RZ ;  /* 0x0020000000007824 */ /* 0x000fe200078e00ff */
[----:B------:R-:W-:-:S04]  /*2bf0*/  LEA R3, R3, 0x37800000, 0x17 ;  /* 0x3780000003037811 */ /* 0x000fc800078eb8ff */
[----:B------:R-:W-:-:S05]  /*2c00*/  LOP3.LUT R0, R3, R0, R7, 0xfe, !PT ;  /* 0x0000000003007212 */ /* 0x000fca00078efe07 */
[----:B------:R-:W-:-:S04]  /*2c10*/  FMUL.FTZ R0, R0, 1 ;  /* 0x3f80000000007820 */ /* 0x000fc80000410000 */
[----:B------:R0:W1:Y:S01]  /*2c20*/  F2F.F64.F32 R18, R0 ;  /* 0x0000000000127310 */ /* 0x0000620000201800 */
[----:B------:R-:W-:Y:S05]  /*2c30*/  BRA `(.L_x_55645) ;  /* 0x0000000000a47947 */ /* 0x000fea0003800000 */
.L_x_55657:
        /* <DEDUP_REMOVED lines=18> */
.L_x_55644:
        /* <DEDUP_REMOVED lines=16> */
.L_x_55666:
[----:B------:R-:W-:Y:S01]  /*2e60*/  CS2R R18, SRZ ;  /* 0x0000000000127805 */ /* 0x000fe2000001ff00 */
[----:B------:R-:W-:Y:S06]  /*2e70*/  BRA `(.L_x_55645) ;  /* 0x0000000000147947 */ /* 0x000fec0003800000 */
.L_x_55665:
[----:B------:R-:W3:Y:S02]  /*2e80*/  LDG.E.64 R18, desc[UR36][R4.64] ;  /* 0x0000002404127981 */ /* 0x000ee4000c1e1b00 */
[----:B---3--:R-:W0:Y:S01]  /*2e90*/  I2F.F64.U64 R18, R18 ;  /* 0x0000001200127312 */ /* 0x008e220000301800 */
[----:B------:R-:W-:Y:S05]  /*2ea0*/  BRA `(.L_x_55645) ;  /* 0x0000000000087947 */ /* 0x000fea0003800000 */
.L_x_55664:
[----:B------:R-:W3:Y:S02]  /*2eb0*/  LDG.E R4, desc[UR36][R4.64] ;  /* 0x0000002404047981 */ /* 0x000ee4000c1e1900 */
[----:B---3--:R0:W1:Y:S02]  /*2ec0*/  I2F.F64.U32 R18, R4 ;  /* 0x0000000400127312 */ /* 0x0080640000201800 */
.L_x_55645:
[----:B------:R-:W-:Y:S05]  /*2ed0*/  BSYNC.RECONVERGENT B6 ;  /* 0x0000000000067941 */ /* 0x000fea0003800200 */
.L_x_55639:
[----:B------:R-:W-:-:S07]  /*2ee0*/  VIADD R27, R27, 0x80 ;  /* 0x000000801b1b7836 */ /* 0x000fce0000000000 */
.L_x_55638:
[----:B------:R-:W-:Y:S05]  /*2ef0*/  BSYNC.RECONVERGENT B7 ;  /* 0x0000000000077941 */ /* 0x000fea0003800200 */
.L_x_55637:
        /* <DEDUP_REMOVED lines=24> */
.L_x_55672:
[----:B------:R-:W3:Y:S02]  /*3080*/  LDG.E.U8 R4, desc[UR36][R4.64] ;  /* 0x0000002404047981 */ /* 0x000ee4000c1e1100 */
[----:B---3--:R0:W1:Y:S01]  /*3090*/  I2F.F64.U16 R16, R4 ;  /* 0x0000000400107312 */ /* 0x0080620000101800 */
[----:B------:R-:W-:Y:S05]  /*30a0*/  BRA `(.L_x_55668) ;  /* 0x0000000c00587947 */ /* 0x000fea0003800000 */
.L_x_55671:
        /* <DEDUP_REMOVED lines=9> */
.L_x_55675:
[----:B------:R-:W3:Y:S02]  /*3140*/  LDG.E R4, desc[UR36][R4.64] ;  /* 0x0000002404047981 */ /* 0x000ee4000c1e1900 */
[----:B---3--:R0:W1:Y:S01]  /*3150*/  I2F.F64 R16, R4 ;  /* 0x0000000400107312 */ /* 0x0080620000201c00 */
[----:B------:R-:W-:Y:S05]  /*3160*/  BRA `(.L_x_55668) ;  /* 0x0000000c00287947 */ /* 0x000fea0003800000 */
.L_x_55674:
[----:B------:R-:W3:Y:S02]  /*3170*/  LDG.E.U16 R4, desc[UR36][R4.64] ;  /* 0x0000002404047981 */ /* 0x000ee4000c1e1500 */
[----:B---3--:R0:W1:Y:S01]  /*3180*/  I2F.F64.S16 R16, R4 ;  /* 0x0000000400107312 */ /* 0x0080620000101c00 */
[----:B------:R-:W-:Y:S05]  /*3190*/  BRA `(.L_x_55668) ;  /* 0x0000000c001c7947 */ /* 0x000fea0003800000 */
.L_x_55670:
        /* <DEDUP_REMOVED lines=10> */
.L_x_55677:
[----:B------:R-:W3:Y:S02]  /*3240*/  LDG.E.U16 R0, desc[UR36][R4.64] ;  /* 0x0000002404007981 */ /* 0x000ee4000c1e1500 */
[----:B---3--:R-:W-:-:S05]  /*3250*/  HADD2.F32 R0, -RZ, R0.H0_H0 ;  /* 0x20000000ff007230 */ /* 0x008fca0000004100 */
[----:B------:R-:W-:-:S04]  /*3260*/  FMUL.FTZ R0, R0, 1 ;  /* 0x3f80000000007820 */ /* 0x000fc80000410000 */
[----:B------:R0:W1:Y:S01]  /*3270*/  F2F.F64.F32 R16, R0 ;  /* 0x0000000000107310 */ /* 0x0000620000201800 */
[----:B------:R-:W-:Y:S05]  /*3280*/  BRA `(.L_x_55668) ;  /* 0x0000000800e07947 */ /* 0x000fea0003800000 */
.L_x_55676:
        /* <DEDUP_REMOVED lines=10> */
.L_x_55679:
[----:B------:R-:W3:Y:S02]  /*3330*/  LDG.E.U16 R4, desc[UR36][R4.64] ;  /* 0x0000002404047981 */ /* 0x000ee4000c1e1500 */
[----:B---3--:R-:W-:-:S05]  /*3340*/  HADD2.F32 R0, -RZ, R4.H0_H0 ;  /* 0x20000004ff007230 */ /* 0x008fca0000004100 */
[----:B------:R-:W-:-:S04]  /*3350*/  FMUL.FTZ R0, R0, 1 ;  /* 0x3f80000000007820 */ /* 0x000fc80000410000 */
[----:B------:R0:W1:Y:S01]  /*3360*/  F2F.F64.F32 R16, R0 ;  /* 0x0000000000107310 */ /* 0x0000620000201800 */
[----:B------:R-:W-:Y:S05]  /*3370*/  BRA `(.L_x_55668) ;  /* 0x0000000800a47947 */ /* 0x000fea0003800000 */
.L_x_55678:
[----:B------:R0:W5:Y:S01]  /*3380*/  LDG.E.64 R16, desc[UR36][R4.64] ;  /* 0x0000002404107981 */ /* 0x000162000c1e1b00 */
[----:B------:R-:W-:Y:S05]  /*3390*/  BRA `(.L_x_55668) ;  /* 0x00000008009c7947 */ /* 0x000fea0003800000 */
.L_x_55669:
        /* <DEDUP_REMOVED lines=13> */
.L_x_55682:
[----:B------:R0:W5:Y:S01]  /*3470*/  LDG.E.64 R16, desc[UR36][R4.64] ;  /* 0x0000002404107981 */ /* 0x000162000c1e1b00 */
[----:B------:R-:W-:Y:S05]  /*3480*/  BRA `(.L_x_55668) ;  /* 0x0000000800607947 */ /* 0x000fea0003800000 */
.L_x_55681:
        /* <DEDUP_REMOVED lines=27> */
.L_x_55684:
        /* <DEDUP_REMOVED lines=15> */
.L_x_55683:
[----:B------:R-:W3:Y:S02]  /*3730*/  LDG.E.U16 R0, desc[UR36][R4.64] ;  /* 0x0000002404007981 */ /* 0x000ee4000c1e1500 */
[----:B---3--:R-:W-:-:S04]  /*3740*/  IMAD.U32 R0, R0, 0x10000, RZ ;  /* 0x0001000000007824 */ /* 0x008fc800078e00ff */
[----:B------:R-:W-:-:S04]  /*3750*/  FMUL.FTZ R0, R0, 1 ;  /* 0x3f80000000007820 */ /* 0x000fc80000410000 */
[----:B------:R0:W1:Y:S01]  /*3760*/  F2F.F64.F32 R16, R0 ;  /* 0x0000000000107310 */ /* 0x0000620000201800 */
[----:B------:R-:W-:Y:S05]  /*3770*/  BRA `(.L_x_55668) ;  /* 0x0000000400a47947 */ /* 0x000fea0003800000 */
.L_x_55680:
        /* <DEDUP_REMOVED lines=11> */
.L_x_55687:
        /* <DEDUP_REMOVED lines=20> */
.L_x_55689:
[----:B------:R-:W-:Y:S05]  /*3970*/  BSYNC.RECONVERGENT B0 ;  /* 0x0000000000007941 */ /* 0x000fea0003800200 */
.L_x_55688:
[----:B------:R-:W-:Y:S01]  /*3980*/  IMAD.SHL.U32 R0, R0, 0x100000, RZ ;  /* 0x0010000000007824 */ /* 0x000fe200078e00ff */
[----:B------:R-:W-:-:S04]  /*3990*/  LEA R3, R3, 0x3b800000, 0x17 ;  /* 0x3b80000003037811 */ /* 0x000fc800078eb8ff */
[----:B------:R-:W-:-:S05]  /*39a0*/  LOP3.LUT R0, R3, R0, R7, 0xfe, !PT ;  /* 0x0000000003007212 */ /* 0x000fca00078efe07 */
[----:B------:R-:W-:-:S04]  /*39b0*/  FMUL.FTZ R0, R0, 1 ;  /* 0x3f80000000007820 */ /* 0x000fc80000410000 */
[----:B------:R0:W1:Y:S01]  /*39c0*/  F2F.F64.F32 R16, R0 ;  /* 0x0000000000107310 */ /* 0x0000620000201800 */
[----:B------:R-:W-:Y:S05]  /*39d0*/  BRA `(.L_x_55668) ;  /* 0x00000004000c7947 */ /* 0x000fea0003800000 */
.L_x_55686:
        /* <DEDUP_REMOVED lines=20> */
.L_x_55691:
[----:B------:R-:W-:Y:S05]  /*3b20*/  BSYNC.RECONVERGENT B0 ;  /* 0x0000000000007941 */ /* 0x000fea0003800200 */
.L_x_55690:
[----:B------:R-:W-:Y:S01]  /*3b30*/  IMAD.SHL.U32 R0, R0, 0x200000, RZ ;  /* 0x0020000000007824 */ /* 0x000fe200078e00ff */
[----:B------:R-:W-:-:S04]  /*3b40*/  LEA R3, R3, 0x37800000, 0x17 ;  /* 0x3780000003037811 */ /* 0x000fc800078eb8ff */
[----:B------:R-:W-:-:S05]  /*3b50*/  LOP3.LUT R0, R3, R0, R7, 0xfe, !PT ;  /* 0x0000000003007212 */ /* 0x000fca00078efe07 */
[----:B------:R-:W-:-:S04]  /*3b60*/  FMUL.FTZ R0, R0, 1 ;  /* 0x3f80000000007820 */ /* 0x000fc80000410000 */
[----:B------:R0:W1:Y:S01]  /*3b70*/  F2F.F64.F32 R16, R0 ;  /* 0x0000000000107310 */ /* 0x0000620000201800 */
[----:B------:R-:W-:Y:S05]  /*3b80*/  BRA `(.L_x_55668) ;  /* 0x0000000000a07947 */ /* 0x000fea0003800000 */
.L_x_55685:
        /* <DEDUP_REMOVED lines=18> */
.L_x_55673:
        /* <DEDUP_REMOVED lines=16> */
.L_x_55694:
[----:B------:R-:W-:Y:S05]  /*3db0*/  BRA `(.L_x_55668) ;  /* 0x0000000000147947 */ /* 0x000fea0003800000 */
.L_x_55693:
[----:B------:R-:W3:Y:S02]  /*3dc0*/  LDG.E.64 R16, desc[UR36][R4.64] ;  /* 0x0000002404107981 */ /* 0x000ee4000c1e1b00 */
[----:B---3--:R-:W0:Y:S01]  /*3dd0*/  I2F.F64.U64 R16, R16 ;  /* 0x0000001000107312 */ /* 0x008e220000301800 */
[----:B------:R-:W-:Y:S05]  /*3de0*/  BRA `(.L_x_55668) ;  /* 0x0000000000087947 */ /* 0x000fea0003800000 */
.L_x_55692:
[----:B------:R-:W3:Y:S02]  /*3df0*/  LDG.E R4, desc[UR36][R4.64] ;  /* 0x0000002404047981 */ /* 0x000ee4000c1e1900 */
[----:B---3--:R0:W1:Y:S02]  /*3e00*/  I2F.F64.U32 R16, R4 ;  /* 0x0000000400107312 */ /* 0x0080640000201800 */
.L_x_55668:
[----:B------:R-:W-:Y:S05]  /*3e10*/  BSYNC.RECONVERGENT B6 ;  /* 0x0000000000067941 */ /* 0x000fea0003800200 */
.L_x_55667:
[----:B------:R-:W2:Y:S01]  /*3e20*/  LDCU.64 UR4, c[0x0][0x388] ;  /* 0x00007100ff0477ac */ /* 0x000ea20008000a00 */
[----:B------:R-:W-:Y:S01]  /*3e30*/  BSSY.RECONVERGENT B0, `(.L_x_55695) ;  /* 0x00001d7000007945 */ /* 0x000fe20003800200 */
[----:B--2---:R-:W-:Y:S02]  /*3e40*/  IMAD.U32 R6, RZ, RZ, UR4 ;  /* 0x00000004ff067e24 */ /* 0x004fe4000f8e00ff */
[----:B------:R-:W-:-:S06]  /*3e50*/  IMAD.U32 R7, RZ, RZ, UR5 ;  /* 0x00000005ff077e24 */ /* 0x000fcc000f8e00ff */
[C---:B------:R-:W-:Y:S02]  /*3e60*/  DSETP.NEU.AND P1, PT, R6.reuse, RZ, PT ;  /* 0x000000ff0600722a */ /* 0x040fe40003f2d000 */
[----:B------:R-:W-:-:S06]  /*3e70*/  DSETP.GT.AND P0, PT, |R6|, 1, PT ;  /* 0x3ff000000600742a */ /* 0x000fcc0003f04200 */
[----:B0-----:R-:W-:-:S04]  /*3e80*/  SEL R3, RZ, 0x7ff00000, !P0 ;  /* 0x7ff00000ff037807 */ /* 0x001fc80004000000 */
[----:B------:R-:W-:Y:S02]  /*3e90*/  LOP3.LUT R38, R3, 0x7ff00000, RZ, 0x3c, !PT ;  /* 0x7ff0000003267812 */ /* 0x000fe400078e3cff */
[----:B------:R-:W-:Y:S05]  /*3ea0*/  @P1 BRA `(.L_x_55696) ;  /* 0x0000000c00381947 */ /* 0x000fea0003800000 */
[----:B------:R-:W-:Y:S01]  /*3eb0*/  ISETP.GE.AND P0, PT, R33, R32, PT ;  /* 0x000000202100720c */ /* 0x000fe20003f06270 */
[----:B------:R-:W-:-:S12]  /*3ec0*/  BSSY.RECONVERGENT B1, `(.L_x_55697) ;  /* 0x0000031000017945 */ /* 0x000fd80003800200 */
[----:B------:R-:W-:Y:S05]  /*3ed0*/  @P0 BRA `(.L_x_55698) ;  /* 0x0000000000bc0947 */ /* 0x000fea0003800000 */
[----:B-1--45:R-:W-:Y:S01]  /*3ee0*/  SHF.R.U32.HI R0, RZ, 0x14, R23 ;  /* 0x00000014ff007819 */ /* 0x032fe20000011617 */
[----:B------:R-:W0:Y:S01]  /*3ef0*/  LDC R8, c[0x0][0x38c] ;  /* 0x0000e300ff087b82 */ /* 0x000e220000000800 */
[----:B------:R-:W-:Y:S01]  /*3f00*/  ISETP.GE.AND P2, PT, R23, RZ, PT ;  /* 0x000000ff1700720c */ /* 0x000fe20003f46270 */
[----:B------:R-:W-:Y:S01]  /*3f10*/  BSSY.RECONVERGENT B2, `(.L_x_55699) ;  /* 0x0000025000027945 */ /* 0x000fe20003800200 */
[----:B------:R-:W-:-:S05]  /*3f20*/  LOP3.LUT R0, R0, 0x7ff, RZ, 0xc0, !PT ;  /* 0x000007ff00007812 */ /* 0x000fca00078ec0ff */
[----:B------:R-:W-:-:S05]  /*3f30*/  VIADD R5, R0, 0xfffffc0c ;  /* 0xfffffc0c00057836 */ /* 0x000fca0000000000 */
[CC--:B------:R-:W-:Y:S02]  /*3f40*/  SHF.L.U32 R0, R22.reuse, R5.reuse, RZ ;  /* 0x0000000516007219 */ /* 0x0c0fe400000006ff */
[----:B------:R-:W-:Y:S02]  /*3f50*/  SHF.L.U64.HI R5, R22, R5, R23 ;  /* 0x0000000516057219 */ /* 0x000fe40000010217 */
[----:B------:R-:W-:-:S04]  /*3f60*/  ISETP.NE.U32.AND P0, PT, R0, RZ, PT ;  /* 0x000000ff0000720c */ /* 0x000fc80003f05070 */
[----:B------:R-:W-:Y:S01]  /*3f70*/  ISETP.NE.AND.EX P0, PT, R5, -0x80000000, PT, P0 ;  /* 0x800000000500780c */ /* 0x000fe20003f05300 */
[----:B---3--:R-:W-:-:S10]  /*3f80*/  DADD R4, R22, R6 ;  /* 0x0000000016047229 */ /* 0x008fd40000000006 */
[----:B------:R-:W-:Y:S02]  /*3f90*/  LOP3.LUT R4, R5, 0x7ff00000, RZ, 0xc0, !PT ;  /* 0x7ff0000005047812 */ /* 0x000fe400078ec0ff */
[----:B------:R-:W-:Y:S02]  /*3fa0*/  DSETP.NEU.AND P0, PT, |R22|, 0.5, !P0 ;  /* 0x3fe000001600742a */ /* 0x000fe4000470d200 */
[----:B------:R-:W-:Y:S01]  /*3fb0*/  ISETP.NE.AND P1, PT, R4, 0x7ff00000, PT ;  /* 0x7ff000000400780c */ /* 0x000fe20003f25270 */
[----:B------:R-:W-:-:S03]  /*3fc0*/  IMAD.MOV.U32 R4, RZ, RZ, RZ ;  /* 0x000000ffff047224 */ /* 0x000fc600078e00ff */
[----:B0-----:R-:W-:-:S04]  /*3fd0*/  SEL R5, R8, RZ, P0 ;  /* 0x000000ff08057207 */ /* 0x001fc80000000000 */
[----:B------:R-:W-:-:S05]  /*3fe0*/  @!P2 LOP3.LUT R5, R5, 0x7ff00000, RZ, 0xfc, !PT ;  /* 0x7ff000000505a812 */ /* 0x000fca00078efcff */
        /* <DEDUP_REMOVED lines=8> */
[----:B------:R-:W-:Y:S01]  /*4070*/  LOP3.LUT R0, R23, 0x7fffffff, RZ, 0xc0, !PT ;  /* 0x7fffffff17007812 */ /* 0x000fe200078ec0ff */
[----:B------:R-:W-:Y:S01]  /*4080*/  IMAD.MOV.U32 R4, RZ, RZ, RZ ;  /* 0x000000ffff047224 */ /* 0x000fe200078e00ff */
[----:B------:R-:W-:Y:S02]  /*4090*/  SEL R5, RZ, 0x7ff00000, !P2 ;  /* 0x7ff00000ff057807 */ /* 0x000fe40005000000 */
[----:B------:R-:W-:Y:S02]  /*40a0*/  ISETP.GE.AND P3, PT, R8, RZ, PT ;  /* 0x000000ff0800720c */ /* 0x000fe40003f66270 */
[----:B------:R-:W-:Y:S01]  /*40b0*/  ISETP.NE.AND P1, PT, R0, 0x3fe00000, PT ;  /* 0x3fe000000000780c */ /* 0x000fe20003f25270 */
[----:B------:R-:W-:-:S05]  /*40c0*/  VIADD R0, R5, 0x80000000 ;  /* 0x8000000005007836 */ /* 0x000fca0000000000 */
[----:B------:R-:W-:-:S05]  /*40d0*/  SEL R0, R0, R5, P1 ;  /* 0x0000000500007207 */ /* 0x000fca0000800000 */
[----:B------:R-:W-:Y:S01]  /*40e0*/  @!P3 SEL R5, R0, R5, P0 ;  /* 0x000000050005b207 */ /* 0x000fe20000000000 */
[----:B------:R-:W-:Y:S06]  /*40f0*/  BRA `(.L_x_55700) ;  /* 0x0000000000187947 */ /* 0x000fec0003800000 */
.L_x_55702:
[----:B------:R-:W-:Y:S01]  /*4100*/  DSETP.NEU.AND P0, PT, R6, -1, PT ;  /* 0xbff000000600742a */ /* 0x000fe20003f0d000 */
[----:B------:R-:W-:-:S05]  /*4110*/  SEL R4, R38, R3, !P2 ;  /* 0x0000000326047207 */ /* 0x000fca0005000000 */
[----:B------:R-:W-:Y:S01]  /*4120*/  SEL R5, R4, 0x3ff00000, P0 ;  /* 0x3ff0000004057807 */ /* 0x000fe20000000000 */
[----:B------:R-:W-:Y:S01]  /*4130*/  IMAD.MOV.U32 R4, RZ, RZ, RZ ;  /* 0x000000ffff047224 */ /* 0x000fe200078e00ff */
[----:B------:R-:W-:Y:S06]  /*4140*/  BRA `(.L_x_55700) ;  /* 0x0000000000047947 */ /* 0x000fec0003800000 */
.L_x_55701:
[----:B------:R-:W-:-:S11]  /*4150*/  DADD R4, R22, R6 ;  /* 0x0000000016047229 */ /* 0x000fd60000000006 */
.L_x_55700:
[----:B------:R-:W-:Y:S05]  /*4160*/  BSYNC.RECONVERGENT B2 ;  /* 0x0000000000027941 */ /* 0x000fea0003800200 */
.L_x_55699:
[----:B------:R-:W-:Y:S02]  /*4170*/  DSETP.NEU.AND P1, PT, R22, RZ, PT ;  /* 0x000000ff1600722a */ /* 0x000fe40003f2d000 */
[----:B------:R-:W-:-:S04]  /*4180*/  DSETP.NEU.AND P0, PT, R6, 1, PT ;  /* 0x3ff000000600742a */ /* 0x000fc80003f0d000 */
[----:B------:R-:W-:Y:S02]  /*4190*/  FSEL R4, R4, RZ, P1 ;  /* 0x000000ff04047208 */ /* 0x000fe40000800000 */
[----:B------:R-:W-:Y:S02]  /*41a0*/  FSEL R5, R5, 1.875, P1 ;  /* 0x3ff0000005057808 */ /* 0x000fe40000800000 */
[----:B------:R-:W-:Y:S02]  /*41b0*/  FSEL R4, R4, RZ, P0 ;  /* 0x000000ff04047208 */ /* 0x000fe40000000000 */
[----:B------:R-:W-:-:S07]  /*41c0*/  FSEL R5, R5, 1.875, P0 ;  /* 0x3ff0000005057808 */ /* 0x000fce0000000000 */
.L_x_55698:
[----:B------:R-:W-:Y:S05]  /*41d0*/  BSYNC.RECONVERGENT B1 ;  /* 0x0000000000017941 */ /* 0x000fea0003800200 */
.L_x_55697:
[----:B------:R-:W-:Y:S01]  /*41e0*/  VIADD R9, R33, 0x80 ;  /* 0x0000008021097836 */ /* 0x000fe20000000000 */
[----:B------:R-:W-:Y:S04]  /*41f0*/  BSSY.RECONVERGENT B1, `(.L_x_55703) ;  /* 0x0000032000017945 */ /* 0x000fe80003800200 */
[----:B------:R-:W-:-:S13]  /*4200*/  ISETP.GE.AND P0, PT, R9, R32, PT ;  /* 0x000000200900720c */ /* 0x000fda0003f06270 */
[----:B------:R-:W-:Y:S05]  /*4210*/  @P0 BRA `(.L_x_55704) ;  /* 0x0000000000bc0947 */ /* 0x000fea0003800000 */
[----:B-1-3-5:R-:W-:Y:S01]  /*4220*/  SHF.R.U32.HI R0, RZ, 0x14, R25 ;  /* 0x00000014ff007819 */ /* 0x02afe20000011619 */
        /* <DEDUP_REMOVED lines=9> */
[----:B------:R-:W-:-:S10]  /*42c0*/  DADD R8, R24, R6 ;  /* 0x0000000018087229 */ /* 0x000fd40000000006 */
        /* <DEDUP_REMOVED lines=23> */
.L_x_55708:
[----:B------:R-:W-:Y:S01]  /*4440*/  DSETP.NEU.AND P0, PT, R6, -1, PT ;  /* 0xbff000000600742a */ /* 0x000fe20003f0d000 */
[----:B------:R-:W-:-:S05]  /*4450*/  SEL R8, R38, R3, !P2 ;  /* 0x0000000326087207 */ /* 0x000fca0005000000 */
[----:B------:R-:W-:Y:S01]  /*4460*/  SEL R9, R8, 0x3ff00000, P0 ;  /* 0x3ff0000008097807 */ /* 0x000fe20000000000 */
[----:B------:R-:W-:Y:S01]  /*4470*/  IMAD.MOV.U32 R8, RZ, RZ, RZ ;  /* 0x000000ffff087224 */ /* 0x000fe200078e00ff */
[----:B------:R-:W-:Y:S06]  /*4480*/  BRA `(.L_x_55706) ;  /* 0x0000000000047947 */ /* 0x000fec0003800000 */
.L_x_55707:
[----:B------:R-:W-:-:S11]  /*4490*/  DADD R8, R24, R6 ;  /* 0x0000000018087229 */ /* 0x000fd60000000006 */
.L_x_55706:
[----:B------:R-:W-:Y:S05]  /*44a0*/  BSYNC.RECONVERGENT B2 ;  /* 0x0000000000027941 */ /* 0x000fea0003800200 */
.L_x_55705:
[----:B------:R-:W-:Y:S02]  /*44b0*/  DSETP.NEU.AND P0, PT, R24, RZ, PT ;  /* 0x000000ff1800722a */ /* 0x000fe40003f0d000 */
[----:B------:R-:W-:-:S04]  /*44c0*/  DSETP.NEU.AND P1, PT, R6, 1, PT ;  /* 0x3ff000000600742a */ /* 0x000fc80003f2d000 */
[----:B------:R-:W-:Y:S02]  /*44d0*/  FSEL R28, R8, RZ, P0 ;  /* 0x000000ff081c7208 */ /* 0x000fe40000000000 */
[----:B------:R-:W-:Y:S02]  /*44e0*/  FSEL R29, R9, 1.875, P0 ;  /* 0x3ff00000091d7808 */ /* 0x000fe40000000000 */
[----:B------:R-:W-:Y:S02]  /*44f0*/  FSEL R28, R28, RZ, P1 ;  /* 0x000000ff1c1c7208 */ /* 0x000fe40000800000 */
[----:B------:R-:W-:-:S07]  /*4500*/  FSEL R29, R29, 1.875, P1 ;  /* 0x3ff000001d1d7808 */ /* 0x000fce0000800000 */
.L_x_55704:
[----:B------:R-:W-:Y:S05]  /*4510*/  BSYNC.RECONVERGENT B1 ;  /* 0x0000000000017941 */ /* 0x000fea0003800200 */
.L_x_55703:
        /* <DEDUP_REMOVED lines=38> */
.L_x_55714:
[----:B------:R-:W-:Y:S01]  /*4780*/  DSETP.NEU.AND P0, PT, R6, -1, PT ;  /* 0xbff000000600742a */ /* 0x000fe20003f0d000 */
[----:B------:R-:W-:-:S05]  /*4790*/  SEL R8, R38, R3, !P2 ;  /* 0x0000000326087207 */ /* 0x000fca0005000000 */
[----:B------:R-:W-:Y:S01]  /*47a0*/  SEL R9, R8, 0x3ff00000, P0 ;  /* 0x3ff0000008097807 */ /* 0x000fe20000000000 */
[----:B------:R-:W-:Y:S01]  /*47b0*/  IMAD.MOV.U32 R8, RZ, RZ, RZ ;  /* 0x000000ffff087224 */ /* 0x000fe200078e00ff */
[----:B------:R-:W-:Y:S06]  /*47c0*/  BRA `(.L_x_55712) ;  /* 0x0000000000047947 */ /* 0x000fec0003800000 */
.L_x_55713:
[----:B------:R-:W-:-:S11]  /*47d0*/  DADD R8, R18, R6 ;  /* 0x0000000012087229 */ /* 0x000fd60000000006 */
.L_x_55712:
[----:B------:R-:W-:Y:S05]  /*47e0*/  BSYNC.RECONVERGENT B2 ;  /* 0x0000000000027941 */ /* 0x000fea0003800200 */
.L_x_55711:
[----:B------:R-:W-:Y:S02]  /*47f0*/  DSETP.NEU.AND P0, PT, R18, RZ, PT ;  /* 0x000000ff1200722a */ /* 0x000fe40003f0d000 */
[----:B------:R-:W-:-:S04]  /*4800*/  DSETP.NEU.AND P1, PT, R6, 1, PT ;  /* 0x3ff000000600742a */ /* 0x000fc80003f2d000 */
[----:B------:R-:W-:Y:S02]  /*4810*/  FSEL R24, R8, RZ, P0 ;  /* 0x000000ff08187208 */ /* 0x000fe40000000000 */
[----:B------:R-:W-:Y:S02]  /*4820*/  FSEL R25, R9, 1.875, P0 ;  /* 0x3ff0000009197808 */ /* 0x000fe40000000000 */
[----:B------:R-:W-:Y:S02]  /*4830*/  FSEL R24, R24, RZ, P1 ;  /* 0x000000ff18187208 */ /* 0x000fe40000800000 */
[----:B------:R-:W-:-:S07]  /*4840*/  FSEL R25, R25, 1.875, P1 ;  /* 0x3ff0000019197808 */ /* 0x000fce0000800000 */
.L_x_55710:
[----:B------:R-:W-:Y:S05]  /*4850*/  BSYNC.RECONVERGENT B1 ;  /* 0x0000000000017941 */ /* 0x000fea0003800200 */
.L_x_55709:
[----:B------:R-:W-:-:S05]  /*4860*/  VIADD R9, R33, 0x180 ;  /* 0x0000018021097836 */ /* 0x000fca0000000000 */
[----:B------:R-:W-:-:S13]  /*4870*/  ISETP.GE.AND P0, PT, R9, R32, PT ;  /* 0x000000200900720c */ /* 0x000fda0003f06270 */
[----:B------:R-:W-:Y:S05]  /*4880*/  @P0 BRA `(.L_x_55715) ;  /* 0x0000001000c40947 */ /* 0x000fea0003800000 */
[----:B-1---5:R-:W-:Y:S01]  /*4890*/  SHF.R.U32.HI R0, RZ, 0x14, R17 ;  /* 0x00000014ff007819 */ /* 0x022fe20000011611 */
        /* <DEDUP_REMOVED lines=33> */
.L_x_55719:
[----:B------:R-:W-:Y:S01]  /*4ab0*/  DSETP.NEU.AND P0, PT, R6, -1, PT ;  /* 0xbff000000600742a */ /* 0x000fe20003f0d000 */
[----:B------:R-:W-:Y:S01]  /*4ac0*/  SEL R3, R38, R3, !P2 ;  /* 0x0000000326037207 */ /* 0x000fe20005000000 */
[----:B------:R-:W-:-:S04]  /*4ad0*/  IMAD.MOV.U32 R8, RZ, RZ, RZ ;  /* 0x000000ffff087224 */ /* 0x000fc800078e00ff */
[----:B------:R-:W-:Y:S01]  /*4ae0*/  SEL R9, R3, 0x3ff00000, P0 ;  /* 0x3ff0000003097807 */ /* 0x000fe20000000000 */
[----:B------:R-:W-:Y:S07]  /*4af0*/  BRA `(.L_x_55717) ;  /* 0x0000000000047947 */ /* 0x000fee0003800000 */
.L_x_55718:
[----:B------:R-:W-:-:S11]  /*4b00*/  DADD R8, R16, R6 ;  /* 0x0000000010087229 */ /* 0x000fd60000000006 */
.L_x_55717:
[----:B------:R-:W-:Y:S05]  /*4b10*/  BSYNC.RECONVERGENT B1 ;  /* 0x0000000000017941 */ /* 0x000fea0003800200 */
.L_x_55716:
[----:B------:R-:W-:Y:S02]  /*4b20*/  DSETP.NEU.AND P0, PT, R16, RZ, PT ;  /* 0x000000ff1000722a */ /* 0x000fe40003f0d000 */
[----:B------:R-:W-:-:S04]  /*4b30*/  DSETP.NEU.AND P1, PT, R6, 1, PT ;  /* 0x3ff000000600742a */ /* 0x000fc80003f2d000 */
[----:B------:R-:W-:Y:S02]  /*4b40*/  FSEL R16, R8, RZ, P0 ;  /* 0x000000ff08107208 */ /* 0x000fe40000000000 */
[----:B------:R-:W-:Y:S02]  /*4b50*/  FSEL R17, R9, 1.875, P0 ;  /* 0x3ff0000009117808 */ /* 0x000fe40000000000 */
[----:B------:R-:W-:Y:S02]  /*4b60*/  FSEL R16, R16, RZ, P1 ;  /* 0x000000ff10107208 */ /* 0x000fe40000800000 */
[----:B------:R-:W-:Y:S01]  /*4b70*/  FSEL R17, R17, 1.875, P1 ;  /* 0x3ff0000011117808 */ /* 0x000fe20000800000 */
[----:B------:R-:W-:Y:S06]  /*4b80*/  BRA `(.L_x_55715) ;  /* 0x0000001000047947 */ /* 0x000fec0003800000 */
.L_x_55696:
[----:B------:R-:W-:Y:S01]  /*4b90*/  ISETP.GE.AND P0, PT, R33, R32, PT ;  /* 0x000000202100720c */ /* 0x000fe20003f06270 */
[----:B------:R-:W-:-:S12]  /*4ba0*/  BSSY.RECONVERGENT B1, `(.L_x_55720) ;  /* 0x000003d000017945 */ /* 0x000fd80003800200 */
[----:B------:R-:W-:Y:S05]  /*4bb0*/  @P0 BRA `(.L_x_55721) ;  /* 0x0000000000ec0947 */ /* 0x000fea0003800000 */
[----:B------:R-:W0:Y:S01]  /*4bc0*/  LDCU UR4, c[0x0][0x38c] ;  /* 0x00007180ff0477ac */ /* 0x000e220008000800 */
[--C-:B-1--45:R-:W-:Y:S01]  /*4bd0*/  SHF.R.U32.HI R0, RZ, 0x14, R23.reuse ;  /* 0x00000014ff007819 */ /* 0x132fe20000011617 */
[----:B------:R-:W-:Y:S01]  /*4be0*/  DADD R8, -RZ, |R6| ;  /* 0x00000000ff087229 */ /* 0x000fe20000000506 */
[----:B------:R-:W-:Y:S01]  /*4bf0*/  BSSY.RECONVERGENT B2, `(.L_x_55722) ;  /* 0x000000b000027945 */ /* 0x000fe20003800200 */
[----:B------:R-:W-:Y:S01]  /*4c00*/  IMAD.MOV.U32 R40, RZ, RZ, R22 ;  /* 0x000000ffff287224 */ /* 0x000fe200078e0016 */
[----:B------:R-:W-:Y:S01]  /*4c10*/  LOP3.LUT R0, R0, 0x7ff, RZ, 0xc0, !PT ;  /* 0x000007ff00007812 */ /* 0x000fe200078ec0ff */
[----:B------:R-:W-:-:S04]  /*4c20*/  IMAD.MOV.U32 R39, RZ, RZ, R23 ;  /* 0x000000ffff277224 */ /* 0x000fc800078e0017 */
[----:B------:R-:W-:Y:S01]  /*4c30*/  VIADD R5, R0, 0xfffffc0c ;  /* 0xfffffc0c00057836 */ /* 0x000fe20000000000 */
[----:B------:R-:W-:Y:S01]  /*4c40*/  MOV R0, 0x4ca0 ;  /* 0x00004ca000007802 */ /* 0x000fe20000000f00 */
[----:B------:R-:W-:-:S03]  /*4c50*/  IMAD.MOV.U32 R41, RZ, RZ, R9 ;  /* 0x000000ffff297224 */ /* 0x000fc600078e0009 */
[CC--:B---3--:R-:W-:Y:S02]  /*4c60*/  SHF.L.U64.HI R4, R22.reuse, R5.reuse, R23 ;  /* 0x0000000516047219 */ /* 0x0c8fe40000010217 */
[----:B------:R-:W-:Y:S02]  /*4c70*/  SHF.L.U32 R5, R22, R5, RZ ;  /* 0x0000000516057219 */ /* 0x000fe400000006ff */
[----:B0-----:R-:W-:-:S13]  /*4c80*/  ISETP.LE.AND P1, PT, RZ, UR4, PT ;  /* 0x00000004ff007c0c */ /* 0x001fda000bf23270 */
[----:B------:R-:W-:Y:S05]  /*4c90*/  CALL.REL.NOINC `($_ZN2at6native27unrolled_elementwise_kernelIZNS0_50_GLOBAL__N__2680c7bb_12_PowKernel_cu_7dd49032_300322pow_scalar_tensor_implIdEEvRNS_18TensorIteratorBaseET_EUldE_St5arrayIPcLm2EELi4E23TrivialOffsetCalculatorILi1EjESC_NS0_6memory12LoadWithCastILi1EEENSD_13StoreWithCastILi1EEEEEviS6_T0_T2_T3_T4_T5_$__internal_accurate_pow) ;  /* 0x0000005400187944 */ /* 0x000fea0003c00000 */
[----:B------:R-:W-:Y:S05]  /*4ca0*/  BSYNC.RECONVERGENT B2 ;  /* 0x0000000000027941 */ /* 0x000fea0003800200 */
.L_x_55722:
[----:B------:R-:W0:Y:S01]  /*4cb0*/  LDCU.64 UR4, c[0x0][0x388] ;  /* 0x00007100ff0477ac */ /* 0x000e220008000a00 */
[----:B------:R-:W1:Y:S01]  /*4cc0*/  FRND.F64.TRUNC R10, R22 ;  /* 0x00000016000a7313 */ /* 0x000e62000030d800 */
[----:B------:R-:W-:Y:S01]  /*4cd0*/  DADD R12, -RZ, -R8 ;  /* 0x00000000ff0c7229 */ /* 0x000fe20000000908 */
[----:B------:R-:W-:Y:S01]  /*4ce0*/  ISETP.EQ.U32.AND P0, PT, R5, RZ, PT ;  /* 0x000000ff0500720c */ /* 0x000fe20003f02070 */
[----:B------:R-:W-:Y:S03]  /*4cf0*/  BSSY.RECONVERGENT B2, `(.L_x_55723) ;  /* 0x0000021000027945 */ /* 0x000fe60003800200 */
[----:B------:R-:W-:-:S05]  /*4d00*/  ISETP.EQ.AND.EX P0, PT, R4, -0x80000000, !P1, P0 ;  /* 0x800000000400780c */ /* 0x000fca0004f02300 */
[----:B------:R-:W-:Y:S02]  /*4d10*/  FSEL R4, R12, R8, P0 ;  /* 0x000000080c047208 */ /* 0x000fe40000000000 */
[----:B------:R-:W-:Y:S01]  /*4d20*/  FSEL R5, R13, R9, P0 ;  /* 0x000000090d057208 */ /* 0x000fe20000000000 */
[----:B-1----:R-:W-:Y:S01]  /*4d30*/  DSETP.NEU.AND P2, PT, R22, R10, PT ;  /* 0x0000000a1600722a */ /* 0x002fe20003f4d000 */
[----:B0-----:R-:W-:Y:S02]  /*4d40*/  IMAD.U32 R6, RZ, RZ, UR4 ;  /* 0x00000004ff067e24 */ /* 0x001fe4000f8e00ff */
[----:B------:R-:W-:-:S03]  /*4d50*/  IMAD.U32 R7, RZ, RZ, UR5 ;  /* 0x00000005ff077e24 */ /* 0x000fc6000f8e00ff */
[----:B------:R-:W-:Y:S02]  /*4d60*/  @!P1 FSEL R4, R4, RZ, !P2 ;  /* 0x000000ff04049208 */ /* 0x000fe40005000000 */
[----:B------:R-:W-:Y:S01]  /*4d70*/  @!P1 FSEL R5, R5, -QNAN , !P2 ;  /* 0xfff8000005059808 */ /* 0x000fe20005000000 */
[----:B------:R-:W-:-:S10]  /*4d80*/  DADD R14, R22, R6 ;  /* 0x00000000160e7229 */ /* 0x000fd40000000006 */
        /* <DEDUP_REMOVED lines=20> */
[----:B------:R-:W-:-:S03]  /*4ed0*/  ISETP.NE.AND P1, PT, R0, 0x3fe00000, PT ;  /* 0x3fe000000000780c */ /* 0x000fc60003f25270 */
[----:B------:R-:W-:-:S05]  /*4ee0*/  VIADD R0, R5, 0x80000000 ;  /* 0x8000000005007836 */ /* 0x000fca0000000000 */
[----:B------:R-:W-:-:S07]  /*4ef0*/  @P0 SEL R5, R0, R5, P1 ;  /* 0x0000000500050207 */ /* 0x000fce0000800000 */
.L_x_55724:
[----:B------:R-:W-:Y:S05]  /*4f00*/  BSYNC.RECONVERGENT B2 ;  /* 0x0000000000027941 */ /* 0x000fea0003800200 */
.L_x_55723:
[----:B------:R-:W-:Y:S02]  /*4f10*/  DSETP.NEU.AND P1, PT, R22, RZ, PT ;  /* 0x000000ff1600722a */ /* 0x000fe40003f2d000 */
[----:B------:R-:W-:-:S04]  /*4f20*/  DSETP.NEU.AND P0, PT, R6, 1, PT ;  /* 0x3ff000000600742a */ /* 0x000fc80003f0d000 */
[----:B------:R-:W-:Y:S02]  /*4f30*/  FSEL R4, R4, RZ, P1 ;  /* 0x000000ff04047208 */ /* 0x000fe40000800000 */
[----:B------:R-:W-:Y:S02]  /*4f40*/  FSEL R5, R5, 1.875, P1 ;  /* 0x3ff0000005057808 */ /* 0x000fe40000800000 */
[----:B------:R-:W-:Y:S02]  /*4f50*/  FSEL R4, R4, RZ, P0 ;  /* 0x000000ff04047208 */ /* 0x000fe40000000000 */
[----:B------:R-:W-:-:S07]  /*4f60*/  FSEL R5, R5, 1.875, P0 ;  /* 0x3ff0000005057808 */ /* 0x000fce0000000000 */
.L_x_55721:
[----:B------:R-:W-:Y:S05]  /*4f70*/  BSYNC.RECONVERGENT B1 ;  /* 0x0000000000017941 */ /* 0x000fea0003800200 */
.L_x_55720:
[----:B------:R-:W-:Y:S01]  /*4f80*/  VIADD R9, R33, 0x80 ;  /* 0x0000008021097836 */ /* 0x000fe20000000000 */
[----:B------:R-:W-:Y:S04]  /*4f90*/  BSSY.RECONVERGENT B1, `(.L_x_55725) ;  /* 0x0000040000017945 */ /* 0x000fe80003800200 */
[----:B------:R-:W-:-:S13]  /*4fa0*/  ISETP.GE.AND P0, PT, R9, R32, PT ;  /* 0x000000200900720c */ /* 0x000fda0003f06270 */
[----:B------:R-:W-:Y:S05]  /*4fb0*/  @P0 BRA `(.L_x_55726) ;  /* 0x0000000000f40947 */ /* 0x000fea0003800000 */
[----:B------:R-:W0:Y:S01]  /*4fc0*/  LDCU UR4, c[0x0][0x38c] ;  /* 0x00007180ff0477ac */ /* 0x000e220008000800 */
[--C-:B-1-3-5:R-:W-:Y:S01]  /*4fd0*/  SHF.R.U32.HI R0, RZ, 0x14, R25.reuse ;  /* 0x00000014ff007819 */ /* 0x12afe20000011619 */
[----:B------:R-:W-:Y:S01]  /*4fe0*/  DADD R8, -RZ, |R6| ;  /* 0x00000000ff087229 */ /* 0x000fe20000000506 */
[----:B------:R-:W-:Y:S01]  /*4ff0*/  BSSY.RECONVERGENT B2, `(.L_x_55727) ;  /* 0x000000b000027945 */ /* 0x000fe20003800200 */
[----:B------:R-:W-:Y:S01]  /*5000*/  IMAD.MOV.U32 R40, RZ, RZ, R24 ;  /* 0x000000ffff287224 */ /* 0x000fe200078e0018 */
[----:B------:R-:W-:Y:S01]  /*5010*/  LOP3.LUT R0, R0, 0x7ff, RZ, 0xc0, !PT ;  /* 0x000007ff00007812 */ /* 0x000fe200078ec0ff */
[----:B------:R-:W-:-:S04]  /*5020*/  IMAD.MOV.U32 R39, RZ, RZ, R25 ;  /* 0x000000ffff277224 */ /* 0x000fc800078e0019 */
[----:B----4-:R-:W-:Y:S01]  /*5030*/  VIADD R23, R0, 0xfffffc0c ;  /* 0xfffffc0c00177836 */ /* 0x010fe20000000000 */
[----:B------:R-:W-:Y:S01]  /*5040*/  MOV R0, 0x50a0 ;  /* 0x000050a000007802 */ /* 0x000fe20000000f00 */
[----:B------:R-:W-:-:S03]  /*5050*/  IMAD.MOV.U32 R41, RZ, RZ, R9 ;  /* 0x000000ffff297224 */ /* 0x000fc600078e0009 */
[CC--:B------:R-:W-:Y:S02]  /*5060*/  SHF.L.U64.HI R22, R24.reuse, R23.reuse, R25 ;  /* 0x0000001718167219 */ /* 0x0c0fe40000010219 */
[----:B------:R-:W-:Y:S02]  /*5070*/  SHF.L.U32 R23, R24, R23, RZ ;  /* 0x0000001718177219 */ /* 0x000fe400000006ff */
[----:B0-----:R-:W-:-:S13]  /*5080*/  ISETP.LE.AND P1, PT, RZ, UR4, PT ;  /* 0x00000004ff007c0c */ /* 0x001fda000bf23270 */
[----:B------:R-:W-:Y:S05]  /*5090*/  CALL.REL.NOINC `($_ZN2at6native27unrolled_elementwise_kernelIZNS0_50_GLOBAL__N__2680c7bb_12_PowKernel_cu_7dd49032_300322pow_scalar_tensor_implIdEEvRNS_18TensorIteratorBaseET_EUldE_St5arrayIPcLm2EELi4E23TrivialOffsetCalculatorILi1EjESC_NS0_6memory12LoadWithCastILi1EEENSD_13StoreWithCastILi1EEEEEviS6_T0_T2_T3_T4_T5_$__internal_accurate_pow) ;  /* 0x0000005000187944 */ /* 0x000fea0003c00000 */
[----:B------:R-:W-:Y:S05]  /*50a0*/  BSYNC.RECONVERGENT B2 ;  /* 0x0000000000027941 */ /* 0x000fea0003800200 */
.L_x_55727:
        /* <DEDUP_REMOVED lines=30> */
[----:B------:R-:W-:Y:S01]  /*5290*/  @P0 SEL R9, R0, R9, P1 ;  /* 0x0000000900090207 */ /* 0x000fe20000800000 */
[----:B------:R-:W-:Y:S06]  /*52a0*/  BRA `(.L_x_55729) ;  /* 0x00000000001c7947 */ /* 0x000fec0003800000 */
.L_x_55731:
[----:B------:R-:W-:Y:S01]  /*52b0*/  ISETP.GE.AND P1, PT, R25, RZ, PT ;  /* 0x000000ff1900720c */ /* 0x000fe20003f26270 */
[----:B------:R-:W-:-:S03]  /*52c0*/  DSETP.NEU.AND P0, PT, R6, -1, PT ;  /* 0xbff000000600742a */ /* 0x000fc60003f0d000 */
[----:B------:R-:W-:-:S04]  /*52d0*/  SEL R8, R38, R3, !P1 ;  /* 0x0000000326087207 */ /* 0x000fc80004800000 */
[----:B------:R-:W-:Y:S01]  /*52e0*/  SEL R9, R8, 0x3ff00000, P0 ;  /* 0x3ff0000008097807 */ /* 0x000fe20000000000 */
[----:B------:R-:W-:Y:S01]  /*52f0*/  IMAD.MOV.U32 R8, RZ, RZ, RZ ;  /* 0x000000ffff087224 */ /* 0x000fe200078e00ff */
[----:B------:R-:W-:Y:S06]  /*5300*/  BRA `(.L_x_55729) ;  /* 0x0000000000047947 */ /* 0x000fec0003800000 */
.L_x_55730:
[----:B------:R-:W-:-:S11]  /*5310*/  DADD R8, R24, R6 ;  /* 0x0000000018087229 */ /* 0x000fd60000000006 */
.L_x_55729:
[----:B------:R-:W-:Y:S05]  /*5320*/  BSYNC.RECONVERGENT B2 ;  /* 0x0000000000027941 */ /* 0x000fea0003800200 */
.L_x_55728:
[----:B------:R-:W-:Y:S02]  /*5330*/  DSETP.NEU.AND P1, PT, R24, RZ, PT ;  /* 0x000000ff1800722a */ /* 0x000fe40003f2d000 */
[----:B------:R-:W-:-:S04]  /*5340*/  DSETP.NEU.AND P0, PT, R6, 1, PT ;  /* 0x3ff000000600742a */ /* 0x000fc80003f0d000 */
[----:B------:R-:W-:Y:S02]  /*5350*/  FSEL R28, R8, RZ, P1 ;  /* 0x000000ff081c7208 */ /* 0x000fe40000800000 */
[----:B------:R-:W-:Y:S02]  /*5360*/  FSEL R29, R9, 1.875, P1 ;  /* 0x3ff00000091d7808 */ /* 0x000fe40000800000 */
[----:B------:R-:W-:Y:S02]  /*5370*/  FSEL R28, R28, RZ, P0 ;  /* 0x000000ff1c1c7208 */ /* 0x000fe40000000000 */
[----:B------:R-:W-:-:S07]  /*5380*/  FSEL R29, R29, 1.875, P0 ;  /* 0x3ff000001d1d7808 */ /* 0x000fce0000000000 */
.L_x_55726:
[----:B------:R-:W-:Y:S05]  /*5390*/  BSYNC.RECONVERGENT B1 ;  /* 0x0000000000017941 */ /* 0x000fea0003800200 */
.L_x_55725:
        /* <DEDUP_REMOVED lines=19> */
.L_x_55734:
        /* <DEDUP_REMOVED lines=32> */
.L_x_55738:
[----:B------:R-:W-:Y:S01]  /*56d0*/  ISETP.GE.AND P1, PT, R19, RZ, PT ;  /* 0x000000ff1300720c */ /* 0x000fe20003f26270 */
[----:B------:R-:W-:-:S03]  /*56e0*/  DSETP.NEU.AND P0, PT, R6, -1, PT ;  /* 0xbff000000600742a */ /* 0x000fc60003f0d000 */
[----:B------:R-:W-:-:S04]  /*56f0*/  SEL R8, R38, R3, !P1 ;  /* 0x0000000326087207 */ /* 0x000fc80004800000 */
[----:B------:R-:W-:Y:S01]  /*5700*/  SEL R9, R8, 0x3ff00000, P0 ;  /* 0x3ff0000008097807 */ /* 0x000fe20000000000 */
[----:B------:R-:W-:Y:S01]  /*5710*/  IMAD.MOV.U32 R8, RZ, RZ, RZ ;  /* 0x000000ffff087224 */ /* 0x000fe200078e00ff */
[----:B------:R-:W-:Y:S06]  /*5720*/  BRA `(.L_x_55736) ;  /* 0x0000000000047947 */ /* 0x000fec0003800000 */
.L_x_55737:
[----:B------:R-:W-:-:S11]  /*5730*/  DADD R8, R18, R6 ;  /* 0x0000000012087229 */ /* 0x000fd60000000006 */
.L_x_55736:
[----:B------:R-:W-:Y:S05]  /*5740*/  BSYNC.RECONVERGENT B2 ;  /* 0x0000000000027941 */ /* 0x000fea0003800200 */
.L_x_55735:
[----:B------:R-:W-:Y:S02]  /*5750*/  DSETP.NEU.AND P1, PT, R18, RZ, PT ;  /* 0x000000ff1200722a */ /* 0x000fe40003f2d000 */
[----:B------:R-:W-:-:S04]  /*5760*/  DSETP.NEU.AND P0, PT, R6, 1, PT ;  /* 0x3ff000000600742a */ /* 0x000fc80003f0d000 */
[----:B------:R-:W-:Y:S02]  /*5770*/  FSEL R24, R8, RZ, P1 ;  /* 0x000000ff08187208 */ /* 0x000fe40000800000 */
[----:B------:R-:W-:Y:S02]  /*5780*/  FSEL R25, R9, 1.875, P1 ;  /* 0x3ff0000009197808 */ /* 0x000fe40000800000 */
[----:B------:R-:W-:Y:S02]  /*5790*/  FSEL R24, R24, RZ, P0 ;  /* 0x000000ff18187208 */ /* 0x000fe40000000000 */
[----:B------:R-:W-:-:S07]  /*57a0*/  FSEL R25, R25, 1.875, P0 ;  /* 0x3ff0000019197808 */ /* 0x000fce0000000000 */
.L_x_55733:
[----:B------:R-:W-:Y:S05]  /*57b0*/  BSYNC.RECONVERGENT B1 ;  /* 0x0000000000017941 */ /* 0x000fea0003800200 */
.L_x_55732:
[----:B------:R-:W-:-:S05]  /*57c0*/  VIADD R9, R33, 0x180 ;  /* 0x0000018021097836 */ /* 0x000fca0000000000 */
[----:B------:R-:W-:-:S13]  /*57d0*/  ISETP.GE.AND P0, PT, R9, R32, PT ;  /* 0x000000200900720c */ /* 0x000fda0003f06270 */
[----:B------:R-:W-:Y:S05]  /*57e0*/  @P0 BRA `(.L_x_55715) ;  /* 0x0000000000ec0947 */ /* 0x000fea0003800000 */
[----:B------:R-:W0:Y:S01]  /*57f0*/  LDCU UR4, c[0x0][0x38c] ;  /* 0x00007180ff0477ac */ /* 0x000e220008000800 */
[--C-:B-1---5:R-:W-:Y:S01]  /*5800*/  SHF.R.U32.HI R0, RZ, 0x14, R17.reuse ;  /* 0x00000014ff007819 */ /* 0x122fe20000011611 */
[----:B------:R-:W-:Y:S01]  /*5810*/  DADD R8, -RZ, |R6| ;  /* 0x00000000ff087229 */ /* 0x000fe20000000506 */
[----:B------:R-:W-:Y:S01]  /*5820*/  BSSY.RECONVERGENT B1, `(.L_x_55739) ;  /* 0x000000b000017945 */ /* 0x000fe20003800200 */
[----:B------:R-:W-:Y:S01]  /*5830*/  IMAD.MOV.U32 R40, RZ, RZ, R16 ;  /* 0x000000ffff287224 */ /* 0x000fe200078e0010 */
[----:B------:R-:W-:Y:S01]  /*5840*/  LOP3.LUT R0, R0, 0x7ff, RZ, 0xc0, !PT ;  /* 0x000007ff00007812 */ /* 0x000fe200078ec0ff */
[----:B------:R-:W-:-:S04]  /*5850*/  IMAD.MOV.U32 R39, RZ, RZ, R17 ;  /* 0x000000ffff277224 */ /* 0x000fc800078e0011 */
[----:B---3--:R-:W-:Y:S01]  /*5860*/  VIADD R19, R0, 0xfffffc0c ;  /* 0xfffffc0c00137836 */ /* 0x008fe20000000000 */
[----:B------:R-:W-:Y:S01]  /*5870*/  MOV R0, 0x58d0 ;  /* 0x000058d000007802 */ /* 0x000fe20000000f00 */
[----:B------:R-:W-:-:S03]  /*5880*/  IMAD.MOV.U32 R41, RZ, RZ, R9 ;  /* 0x000000ffff297224 */ /* 0x000fc600078e0009 */
[CC--:B------:R-:W-:Y:S02]  /*5890*/  SHF.L.U64.HI R18, R16.reuse, R19.reuse, R17 ;  /* 0x0000001310127219 */ /* 0x0c0fe40000010211 */
[----:B------:R-:W-:Y:S02]  /*58a0*/  SHF.L.U32 R19, R16, R19, RZ ;  /* 0x0000001310137219 */ /* 0x000fe400000006ff */
[----:B0-----:R-:W-:-:S13]  /*58b0*/  ISETP.LE.AND P1, PT, RZ, UR4, PT ;  /* 0x00000004ff007c0c */ /* 0x001fda000bf23270 */
[----:B----4-:R-:W-:Y:S05]  /*58c0*/  CALL.REL.NOINC `($_ZN2at6native27unrolled_elementwise_kernelIZNS0_50_GLOBAL__N__2680c7bb_12_PowKernel_cu_7dd49032_300322pow_scalar_tensor_implIdEEvRNS_18TensorIteratorBaseET_EUldE_St5arrayIPcLm2EELi4E23TrivialOffsetCalculatorILi1EjESC_NS0_6memory12LoadWithCastILi1EEENSD_13StoreWithCastILi1EEEEEviS6_T0_T2_T3_T4_T5_$__internal_accurate_pow) ;  /* 0x00000048000c7944 */ /* 0x010fea0003c00000 */
[----:B------:R-:W-:Y:S05]  /*58d0*/  BSYNC.RECONVERGENT B1 ;  /* 0x0000000000017941 */ /* 0x000fea0003800200 */
.L_x_55739:
[----:B------:R-:W0:Y:S01]  /*58e0*/  LDC.64 R6, c[0x0][0x388] ;  /* 0x0000e200ff067b82 */ /* 0x000e220000000a00 */
[----:B------:R-:W1:Y:S01]  /*58f0*/  FRND.F64.TRUNC R10, R16 ;  /* 0x00000010000a7313 */ /* 0x000e62000030d800 */
[----:B------:R-:W-:Y:S01]  /*5900*/  DADD R12, -RZ, -R8 ;  /* 0x00000000ff0c7229 */ /* 0x000fe20000000908 */
[----:B------:R-:W-:Y:S01]  /*5910*/  ISETP.EQ.U32.AND P0, PT, R19, RZ, PT ;  /* 0x000000ff1300720c */ /* 0x000fe20003f02070 */
[----:B------:R-:W-:Y:S03]  /*5920*/  BSSY.RECONVERGENT B1, `(.L_x_55740) ;  /* 0x0000021000017945 */ /* 0x000fe60003800200 */
[----:B------:R-:W-:-:S05]  /*5930*/  ISETP.EQ.AND.EX P0, PT, R18, -0x80000000, !P1, P0 ;  /* 0x800000001200780c */ /* 0x000fca0004f02300 */
[----:B------:R-:W-:Y:S02]  /*5940*/  FSEL R8, R12, R8, P0 ;  /* 0x000000080c087208 */ /* 0x000fe40000000000 */
[----:B------:R-:W-:Y:S01]  /*5950*/  FSEL R9, R13, R9, P0 ;  /* 0x000000090d097208 */ /* 0x000fe20000000000 */
[----:B-1----:R-:W-:-:S06]  /*5960*/  DSETP.NEU.AND P2, PT, R16, R10, PT ;  /* 0x0000000a1000722a */ /* 0x002fcc0003f4d000 */
[----:B------:R-:W-:Y:S01]  /*5970*/  @!P1 FSEL R8, R8, RZ, !P2 ;  /* 0x000000ff08089208 */ /* 0x000fe20005000000 */
[----:B0-----:R-:W-:Y:S01]  /*5980*/  DADD R14, R16, R6 ;  /* 0x00000000100e7229 */ /* 0x001fe20000000006 */
[----:B------:R-:W-:-:S09]  /*5990*/  @!P1 FSEL R9, R9, -QNAN , !P2 ;  /* 0xfff8000009099808 */ /* 0x000fd20005000000 */
        /* <DEDUP_REMOVED lines=18> */
.L_x_55743:
[----:B------:R-:W-:Y:S01]  /*5ac0*/  ISETP.GE.AND P1, PT, R17, RZ, PT ;  /* 0x000000ff1100720c */ /* 0x000fe20003f26270 */
[----:B------:R-:W-:Y:S01]  /*5ad0*/  DSETP.NEU.AND P0, PT, R6, -1, PT ;  /* 0xbff000000600742a */ /* 0x000fe20003f0d000 */
[----:B------:R-:W-:Y:S02]  /*5ae0*/  IMAD.MOV.U32 R8, RZ, RZ, RZ ;  /* 0x000000ffff087224 */ /* 0x000fe400078e00ff */
[----:B------:R-:W-:-:S04]  /*5af0*/  SEL R3, R38, R3, !P1 ;  /* 0x0000000326037207 */ /* 0x000fc80004800000 */
[----:B------:R-:W-:Y:S01]  /*5b00*/  SEL R9, R3, 0x3ff00000, P0 ;  /* 0x3ff0000003097807 */ /* 0x000fe20000000000 */
[----:B------:R-:W-:Y:S06]  /*5b10*/  BRA `(.L_x_55741) ;  /* 0x0000000000047947 */ /* 0x000fec0003800000 */
.L_x_55742:
[----:B------:R-:W-:-:S11]  /*5b20*/  DADD R8, R16, R6 ;  /* 0x0000000010087229 */ /* 0x000fd60000000006 */
.L_x_55741:
[----:B------:R-:W-:Y:S05]  /*5b30*/  BSYNC.RECONVERGENT B1 ;  /* 0x0000000000017941 */ /* 0x000fea0003800200 */
.L_x_55740:
[----:B------:R-:W-:Y:S02]  /*5b40*/  DSETP.NEU.AND P1, PT, R16, RZ, PT ;  /* 0x000000ff1000722a */ /* 0x000fe40003f2d000 */
[----:B------:R-:W-:-:S04]  /*5b50*/  DSETP.NEU.AND P0, PT, R6, 1, PT ;  /* 0x3ff000000600742a */ /* 0x000fc80003f0d000 */
[----:B------:R-:W-:Y:S02]  /*5b60*/  FSEL R16, R8, RZ, P1 ;  /* 0x000000ff08107208 */ /* 0x000fe40000800000 */
[----:B------:R-:W-:Y:S02]  /*5b70*/  FSEL R17, R9, 1.875, P1 ;  /* 0x3ff0000009117808 */ /* 0x000fe40000800000 */
[----:B------:R-:W-:Y:S02]  /*5b80*/  FSEL R16, R16, RZ, P0 ;  /* 0x000000ff10107208 */ /* 0x000fe40000000000 */
[----:B------:R-:W-:-:S07]  /*5b90*/  FSEL R17, R17, 1.875, P0 ;  /* 0x3ff0000011117808 */ /* 0x000fce0000000000 */
.L_x_55715:
[----:B------:R-:W-:Y:S05]  /*5ba0*/  BSYNC.RECONVERGENT B0 ;  /* 0x0000000000007941 */ /* 0x000fea0003800200 */
.L_x_55695:
[----:B-1-3-5:R-:W0:Y:S01]  /*5bb0*/  LDC.U8 R18, c[0x0][0x3b4] ;  /* 0x0000ed00ff127b82 */ /* 0x02ae220000000000 */
        /* <DEDUP_REMOVED lines=25> */
.L_x_55750:
[----:B------:R-:W0:Y:S02]  /*5d50*/  F2I.S64.F64.TRUNC R4, R4 ;  /* 0x0000000400047311 */ /* 0x000e24000030d900 */
[----:B0-----:R-:W-:-:S05]  /*5d60*/  IMAD.MOV.U32 R3, RZ, RZ, R4 ;  /* 0x000000ffff037224 */ /* 0x001fca00078e0004 */
[----:B------:R0:W-:Y:S01]  /*5d70*/  STG.E.U8 desc[UR36][R8.64], R3 ;  /* 0x0000000308007986 */ /* 0x0001e2000c101124 */
[----:B------:R-:W-:Y:S05]  /*5d80*/  BRA `(.L_x_55752) ;  /* 0x0000000c00dc7947 */ /* 0x000fea0003800000 */
.L_x_55749:
        /* <DEDUP_REMOVED lines=9> */
.L_x_55754:
[----:B------:R-:W0:Y:S02]  /*5e20*/  F2I.F64.TRUNC R5, R4 ;  /* 0x0000000400057311 */ /* 0x000e24000030d100 */
[----:B0-----:R0:W-:Y:S01]  /*5e30*/  STG.E desc[UR36][R8.64], R5 ;  /* 0x0000000508007986 */ /* 0x0011e2000c101924 */
[----:B------:R-:W-:Y:S05]  /*5e40*/  BRA `(.L_x_55752) ;  /* 0x0000000c00ac7947 */ /* 0x000fea0003800000 */
.L_x_55753:
[----:B------:R-:W0:Y:S02]  /*5e50*/  F2I.F64.TRUNC R5, R4 ;  /* 0x0000000400057311 */ /* 0x000e24000030d100 */
[----:B0-----:R0:W-:Y:S01]  /*5e60*/  STG.E.U16 desc[UR36][R8.64], R5 ;  /* 0x0000000508007986 */ /* 0x0011e2000c101524 */
[----:B------:R-:W-:Y:S05]  /*5e70*/  BRA `(.L_x_55752) ;  /* 0x0000000c00a07947 */ /* 0x000fea0003800000 */
.L_x_55748:
        /* <DEDUP_REMOVED lines=13> */
.L_x_55756:
        /* <DEDUP_REMOVED lines=8> */
.L_x_55755:
        /* <DEDUP_REMOVED lines=14> */
.L_x_55758:
        /* <DEDUP_REMOVED lines=9> */
.L_x_55757:
[----:B------:R0:W-:Y:S01]  /*6140*/  STG.E.64 desc[UR36][R8.64], R4 ;  /* 0x0000000408007986 */ /* 0x0001e2000c101b24 */
[----:B------:R-:W-:Y:S05]  /*6150*/  BRA `(.L_x_55752) ;  /* 0x0000000800e87947 */ /* 0x000fea0003800000 */
.L_x_55747:
        /* <DEDUP_REMOVED lines=12> */
.L_x_55761:
[----:B------:R-:W-:-:S05]  /*6220*/  CS2R R6, SRZ ;  /* 0x0000000000067805 */ /* 0x000fca000001ff00 */
[----:B------:R0:W-:Y:S01]  /*6230*/  STG.E.128 desc[UR36][R8.64], R4 ;  /* 0x0000000408007986 */ /* 0x0001e2000c101d24 */
[----:B------:R-:W-:Y:S05]  /*6240*/  BRA `(.L_x_55752) ;  /* 0x0000000800ac7947 */ /* 0x000fea0003800000 */
.L_x_55760:
        /* <DEDUP_REMOVED lines=23> */
.L_x_55765:
[----:B------:R-:W-:Y:S05]  /*63c0*/  BSYNC.RECONVERGENT B0 ;  /* 0x0000000000007941 */ /* 0x000fea0003800200 */
.L_x_55764:
[----:B------:R-:W-:-:S05]  /*63d0*/  LOP3.LUT R7, R0, 0x80, R7, 0xf8, !PT ;  /* 0x0000008000077812 */ /* 0x000fca00078ef807 */
[----:B------:R1:W-:Y:S01]  /*63e0*/  STG.E.U8 desc[UR36][R8.64], R7 ;  /* 0x0000000708007986 */ /* 0x0003e2000c101124 */
[----:B------:R-:W-:Y:S05]  /*63f0*/  BRA `(.L_x_55752) ;  /* 0x0000000800407947 */ /* 0x000fea0003800000 */
.L_x_55763:
        /* <DEDUP_REMOVED lines=19> */
.L_x_55767:
[----:B------:R-:W-:Y:S05]  /*6530*/  BSYNC.RECONVERGENT B0 ;  /* 0x0000000000007941 */ /* 0x000fea0003800200 */
.L_x_55766:
[----:B------:R-:W-:-:S05]  /*6540*/  LOP3.LUT R7, R0, 0x80, R7, 0xf8, !PT ;  /* 0x0000008000077812 */ /* 0x000fca00078ef807 */
[----:B------:R2:W-:Y:S01]  /*6550*/  STG.E.U8 desc[UR36][R8.64], R7 ;  /* 0x0000000708007986 */ /* 0x0005e2000c101124 */
[----:B------:R-:W-:Y:S05]  /*6560*/  BRA `(.L_x_55752) ;  /* 0x0000000400e47947 */ /* 0x000fea0003800000 */
.L_x_55762:
        /* <DEDUP_REMOVED lines=8> */
.L_x_55759:
        /* <DEDUP_REMOVED lines=11> */
.L_x_55770:
        /* <DEDUP_REMOVED lines=17> */
.L_x_55773:
[----:B------:R-:W-:-:S04]  /*67b0*/  SHF.R.U32.HI R0, RZ, 0x14, R7 ;  /* 0x00000014ff007819 */ /* 0x000fc80000011607 */
[----:B------:R-:W-:-:S04]  /*67c0*/  LOP3.LUT R0, R0, 0x1, RZ, 0xc0, !PT ;  /* 0x0000000100007812 */ /* 0x000fc800078ec0ff */
[----:B------:R-:W-:-:S04]  /*67d0*/  IADD3 R0, PT, PT, R7, 0x487ffff, R0 ;  /* 0x0487ffff07007810 */ /* 0x000fc80007ffe000 */
[----:B------:R-:W-:-:S04]  /*67e0*/  SHF.R.U32.HI R0, RZ, 0x14, R0 ;  /* 0x00000014ff007819 */ /* 0x000fc80000011600 */
[----:B------:R-:W-:-:S07]  /*67f0*/  LOP3.LUT R3, R0, 0xff, RZ, 0xc0, !PT ;  /* 0x000000ff00037812 */ /* 0x000fce00078ec0ff */
.L_x_55774:
[----:B------:R-:W-:-:S04]  /*6800*/  SHF.R.U32.HI R0, RZ, 0x18, R7 ;  /* 0x00000018ff007819 */ /* 0x000fc80000011607 */
[----:B------:R-:W-:-:S07]  /*6810*/  LOP3.LUT R0, R3, 0x80, R0, 0xf8, !PT ;  /* 0x0000008003007812 */ /* 0x000fce00078ef800 */
.L_x_55772:
[----:B------:R-:W-:Y:S05]  /*6820*/  BSYNC.RECONVERGENT B0 ;  /* 0x0000000000007941 */ /* 0x000fea0003800200 */
.L_x_55771:
[----:B------:R0:W-:Y:S01]  /*6830*/  STG.E.U8 desc[UR36][R8.64], R0 ;  /* 0x0000000008007986 */ /* 0x0001e2000c101124 */
[----:B------:R-:W-:Y:S05]  /*6840*/  BRA `(.L_x_55752) ;  /* 0x00000004002c7947 */ /* 0x000fea0003800000 */
.L_x_55769:
        /* <DEDUP_REMOVED lines=17> */
.L_x_55777:
[----:B------:R-:W-:-:S04]  /*6960*/  SHF.R.U32.HI R0, RZ, 0x15, R7 ;  /* 0x00000015ff007819 */ /* 0x000fc80000011607 */
[----:B------:R-:W-:-:S04]  /*6970*/  LOP3.LUT R0, R0, 0x1, RZ, 0xc0, !PT ;  /* 0x0000000100007812 */ /* 0x000fc800078ec0ff */
[----:B------:R-:W-:-:S04]  /*6980*/  IADD3 R0, PT, PT, R7, 0x88fffff, R0 ;  /* 0x088fffff07007810 */ /* 0x000fc80007ffe000 */
[----:B------:R-:W-:-:S04]  /*6990*/  SHF.R.U32.HI R0, RZ, 0x15, R0 ;  /* 0x00000015ff007819 */ /* 0x000fc80000011600 */
[----:B------:R-:W-:-:S07]  /*69a0*/  LOP3.LUT R3, R0, 0xff, RZ, 0xc0, !PT ;  /* 0x000000ff00037812 */ /* 0x000fce00078ec0ff */
.L_x_55778:
[----:B------:R-:W-:-:S04]  /*69b0*/  SHF.R.U32.HI R0, RZ, 0x18, R7 ;  /* 0x00000018ff007819 */ /* 0x000fc80000011607 */
[----:B------:R-:W-:-:S07]  /*69c0*/  LOP3.LUT R0, R3, 0x80, R0, 0xf8, !PT ;  /* 0x0000008003007812 */ /* 0x000fce00078ef800 */
.L_x_55776:
[----:B------:R-:W-:Y:S05]  /*69d0*/  BSYNC.RECONVERGENT B0 ;  /* 0x0000000000007941 */ /* 0x000fea0003800200 */
.L_x_55775:
[----:B------:R0:W-:Y:S01]  /*69e0*/  STG.E.U8 desc[UR36][R8.64], R0 ;  /* 0x0000000008007986 */ /* 0x0001e2000c101124 */
[----:B------:R-:W-:Y:S05]  /*69f0*/  BRA `(.L_x_55752) ;  /* 0x0000000000c07947 */ /* 0x000fea0003800000 */
.L_x_55768:
[----:B------:R-:W-:-:S13]  /*6a00*/  ISETP.NE.AND P0, PT, R0, 0x1c, PT ;  /* 0x0000001c0000780c */ /* 0x000fda0003f05270 */
[----:B------:R-:W-:Y:S05]  /*6a10*/  @!P0 BRA `(.L_x_55779) ;  /* 0x0000000000b08947 */ /* 0x000fea0003800000 */
[----:B------:R-:W-:-:S13]  /*6a20*/  ISETP.NE.AND P0, PT, R0, 0x1d, PT ;  /* 0x0000001d0000780c */ /* 0x000fda0003f05270 */
[----:B------:R-:W-:Y:S05]  /*6a30*/  @!P0 BRA `(.L_x_55780) ;  /* 0x00000000009c8947 */ /* 0x000fea0003800000 */
[----:B------:R-:W-:-:S13]  /*6a40*/  ISETP.NE.AND P0, PT, R0, 0x2c, PT ;  /* 0x0000002c0000780c */ /* 0x000fda0003f05270 */
[----:B------:R-:W-:Y:S05]  /*6a50*/  @!P0 BRA `(.L_x_55781) ;  /* 0x0000000000448947 */ /* 0x000fea0003800000 */
.L_x_55751:
        /* <DEDUP_REMOVED lines=16> */
.L_x_55782:
[----:B------:R-:W-:Y:S05]  /*6b60*/  BRA `(.L_x_55752) ;  /* 0x0000000000647947 */ /* 0x000fea0003800000 */
.L_x_55781:
        /* <DEDUP_REMOVED lines=20> */
.L_x_55780:
[----:B------:R-:W0:Y:S02]  /*6cb0*/  F2I.U64.F64.TRUNC R4, R4 ;  /* 0x0000000400047311 */ /* 0x000e24000030d800 */
[----:B0-----:R0:W-:Y:S01]  /*6cc0*/  STG.E.64 desc[UR36][R8.64], R4 ;  /* 0x0000000408007986 */ /* 0x0011e2000c101b24 */
[----:B------:R-:W-:Y:S05]  /*6cd0*/  BRA `(.L_x_55752) ;  /* 0x0000000000087947 */ /* 0x000fea0003800000 */
.L_x_55779:
[----:B------:R-:W0:Y:S02]  /*6ce0*/  F2I.U32.F64.TRUNC R5, R4 ;  /* 0x0000000400057311 */ /* 0x000e24000030d000 */
[----:B0-----:R0:W-:Y:S02]  /*6cf0*/  STG.E desc[UR36][R8.64], R5 ;  /* 0x0000000508007986 */ /* 0x0011e4000c101924 */
.L_x_55752:
[----:B------:R-:W-:-:S05]  /*6d00*/  VIADD R33, R33, 0x80 ;  /* 0x0000008021217836 */ /* 0x000fca0000000000 */
[----:B------:R-:W-:-:S13]  /*6d10*/  ISETP.GE.AND P0, PT, R33, R32, PT ;  /* 0x000000202100720c */ /* 0x000fda0003f06270 */
[----:B------:R-:W-:Y:S05]  /*6d20*/  @P0 BREAK.RELIABLE B6 ;  /* 0x0000000000060942 */ /* 0x000fea0003800100 */
[----:B------:R-:W-:Y:S05]  /*6d30*/  @P0 BRA `(.L_x_55783) ;  /* 0x0000002000a00947 */ /* 0x000fea0003800000 */
[----:B------:R-:W3:Y:S01]  /*6d40*/  LDCU UR4, c[0x0][0x3b8] ;  /* 0x00007700ff0477ac */ /* 0x000ee20008000800 */
[----:B0-----:R-:W0:Y:S01]  /*6d50*/  LDC.64 R4, c[0x0][0x398] ;  /* 0x0000e600ff047b82 */ /* 0x001e220000000a00 */
        /* <DEDUP_REMOVED lines=19> */
.L_x_55787:
[----:B------:R-:W0:Y:S02]  /*6e90*/  F2I.S64.F64.TRUNC R28, R28 ;  /* 0x0000001c001c7311 */ /* 0x000e24000030d900 */
[----:B0-----:R-:W-:-:S05]  /*6ea0*/  IMAD.MOV.U32 R3, RZ, RZ, R28 ;  /* 0x000000ffff037224 */ /* 0x001fca00078e001c */
[----:B------:R0:W-:Y:S01]  /*6eb0*/  STG.E.U8 desc[UR36][R4.64], R3 ;  /* 0x0000000304007986 */ /* 0x0001e2000c101124 */
[----:B------:R-:W-:Y:S05]  /*6ec0*/  BRA `(.L_x_55789) ;  /* 0x0000000c00e07947 */ /* 0x000fea0003800000 */
.L_x_55786:
        /* <DEDUP_REMOVED lines=9> */
.L_x_55791:
[----:B------:R-:W0:Y:S02]  /*6f60*/  F2I.F64.TRUNC R29, R28 ;  /* 0x0000001c001d7311 */ /* 0x000e24000030d100 */
[----:B0-----:R0:W-:Y:S01]  /*6f70*/  STG.E desc[UR36][R4.64], R29 ;  /* 0x0000001d04007986 */ /* 0x0011e2000c101924 */
[----:B------:R-:W-:Y:S05]  /*6f80*/  BRA `(.L_x_55789) ;  /* 0x0000000c00b07947 */ /* 0x000fea0003800000 */
.L_x_55790:
[----:B------:R-:W0:Y:S02]  /*6f90*/  F2I.F64.TRUNC R29, R28 ;  /* 0x0000001c001d7311 */ /* 0x000e24000030d100 */
[----:B0-----:R0:W-:Y:S01]  /*6fa0*/  STG.E.U16 desc[UR36][R4.64], R29 ;  /* 0x0000001d04007986 */ /* 0x0011e2000c101524 */
[----:B------:R-:W-:Y:S05]  /*6fb0*/  BRA `(.L_x_55789) ;  /* 0x0000000c00a47947 */ /* 0x000fea0003800000 */
.L_x_55785:
        /* <DEDUP_REMOVED lines=13> */
.L_x_55793:
        /* <DEDUP_REMOVED lines=8> */
.L_x_55792:
        /* <DEDUP_REMOVED lines=10> */
[----:B-12---:R-:W-:-:S13]  /*71b0*/  IMAD.MOV.U32 R7, RZ, RZ, RZ ;  /* 0x000000ffff077224 */ /* 0x006fda00078e00ff */
[----:B0-----:R-:W-:-:S05]  /*71c0*/  @!P0 FMUL R6, R6, 1.175494350822287508e-38 ;  /* 0x0080000006068820 */ /* 0x001fca0000400000 */
[----:B------:R0:W-:Y:S01]  /*71d0*/  STG.E.64 desc[UR36][R4.64], R6 ;  /* 0x0000000604007986 */ /* 0x0001e2000c101b24 */
[----:B------:R-:W-:Y:S05]  /*71e0*/  BRA `(.L_x_55789) ;  /* 0x0000000c00187947 */ /* 0x000fea0003800000 */
.L_x_55795:
        /* <DEDUP_REMOVED lines=9> */
.L_x_55794:
[----:B------:R0:W-:Y:S01]  /*7280*/  STG.E.64 desc[UR36][R4.64], R28 ;  /* 0x0000001c04007986 */ /* 0x0001e2000c101b24 */
[----:B------:R-:W-:Y:S05]  /*7290*/  BRA `(.L_x_55789) ;  /* 0x0000000800ec7947 */ /* 0x000fea0003800000 */
.L_x_55784:
        /* <DEDUP_REMOVED lines=13> */
.L_x_55799:
[----:B------:R-:W-:Y:S01]  /*7370*/  UMOV UR4, 0xf0000000 ;  /* 0xf000000000047882 */ /* 0x000fe20000000000 */
[----:B------:R-:W-:Y:S01]  /*7380*/  UMOV UR5, 0x380fffff ;  /* 0x380fffff00057882 */ /* 0x000fe20000000000 */
[----:B-12---:R-:W0:Y:S01]  /*7390*/  F2F.F32.F64 R7, R28 ;  /* 0x0000001c00077310 */ /* 0x006e220000301000 */
        /* <DEDUP_REMOVED lines=19> */
.L_x_55802:
[----:B------:R-:W-:-:S04]  /*74d0*/  SHF.R.U32.HI R3, RZ, 0x18, R7 ;  /* 0x00000018ff037819 */ /* 0x000fc80000011607 */
[----:B------:R-:W-:-:S07]  /*74e0*/  LOP3.LUT R0, R0, 0x80, R3, 0xf8, !PT ;  /* 0x0000008000007812 */ /* 0x000fce00078ef803 */
.L_x_55801:
[----:B------:R-:W-:Y:S05]  /*74f0*/  BSYNC.RECONVERGENT B0 ;  /* 0x0000000000007941 */ /* 0x000fea0003800200 */
.L_x_55800:
[----:B------:R0:W-:Y:S01]  /*7500*/  STG.E.U8 desc[UR36][R4.64], R0 ;  /* 0x0000000004007986 */ /* 0x0001e2000c101124 */
[----:B------:R-:W-:Y:S05]  /*7510*/  BRA `(.L_x_55789) ;  /* 0x00000008004c7947 */ /* 0x000fea0003800000 */
.L_x_55798:
        /* <DEDUP_REMOVED lines=22> */
.L_x_55805:
[----:B------:R-:W-:-:S04]  /*7680*/  SHF.R.U32.HI R3, RZ, 0x18, R7 ;  /* 0x00000018ff037819 */ /* 0x000fc80000011607 */
[----:B------:R-:W-:-:S07]  /*7690*/  LOP3.LUT R0, R0, 0x80, R3, 0xf8, !PT ;  /* 0x0000008000007812 */ /* 0x000fce00078ef803 */
.L_x_55804:
[----:B------:R-:W-:Y:S05]  /*76a0*/  BSYNC.RECONVERGENT B0 ;  /* 0x0000000000007941 */ /* 0x000fea0003800200 */
.L_x_55803:
[----:B------:R0:W-:Y:S01]  /*76b0*/  STG.E.U8 desc[UR36][R4.64], R0 ;  /* 0x0000000004007986 */ /* 0x0001e2000c101124 */
[----:B------:R-:W-:Y:S05]  /*76c0*/  BRA `(.L_x_55789) ;  /* 0x0000000400e07947 */ /* 0x000fea0003800000 */
.L_x_55797:
        /* <DEDUP_REMOVED lines=8> */
[----:B-12---:R-:W0:Y:S01]  /*7750*/  F2F.F32.F64 R8, R28 ;  /* 0x0000001c00087310 */ /* 0x006e220000301000 */
        /* <DEDUP_REMOVED lines=17> */
.L_x_55807:
[----:B------:R-:W0:Y:S02]  /*7870*/  F2I.U64.F64.TRUNC R28, R28 ;  /* 0x0000001c001c7311 */ /* 0x000e24000030d800 */
[----:B0-----:R0:W-:Y:S01]  /*7880*/  STG.E.64 desc[UR36][R4.64], R28 ;  /* 0x0000001c04007986 */ /* 0x0011e2000c101b24 */
[----:B------:R-:W-:Y:S05]  /*7890*/  BRA `(.L_x_55789) ;  /* 0x00000004006c7947 */ /* 0x000fea0003800000 */
.L_x_55806:
[----:B------:R-:W0:Y:S02]  /*78a0*/  F2I.U32.F64.TRUNC R29, R28 ;  /* 0x0000001c001d7311 */ /* 0x000e24000030d000 */
[----:B0-----:R0:W-:Y:S01]  /*78b0*/  STG.E desc[UR36][R4.64], R29 ;  /* 0x0000001d04007986 */ /* 0x0011e2000c101924 */
[----:B------:R-:W-:Y:S05]  /*78c0*/  BRA `(.L_x_55789) ;  /* 0x0000000400607947 */ /* 0x000fea0003800000 */
.L_x_55796:
        /* <DEDUP_REMOVED lines=10> */
.L_x_55809:
[----:B------:R-:W-:-:S05]  /*7970*/  CS2R R30, SRZ ;  /* 0x00000000001e7805 */ /* 0x000fca000001ff00 */
[----:B------:R0:W-:Y:S01]  /*7980*/  STG.E.128 desc[UR36][R4.64], R28 ;  /* 0x0000001c04007986 */ /* 0x0001e2000c101d24 */
[----:B------:R-:W-:Y:S05]  /*7990*/  BRA `(.L_x_55789) ;  /* 0x00000004002c7947 */ /* 0x000fea0003800000 */
.L_x_55808:
[----:B------:R-:W-:-:S13]  /*79a0*/  ISETP.NE.AND P0, PT, R0, 0xf, PT ;  /* 0x0000000f0000780c */ /* 0x000fda0003f05270 */
[----:B------:R-:W-:Y:S05]  /*79b0*/  @!P0 BRA `(.L_x_55810) ;  /* 0x0000000400088947 */ /* 0x000fea0003800000 */
[----:B------:R-:W-:-:S13]  /*79c0*/  ISETP.NE.AND P0, PT, R0, 0x17, PT ;  /* 0x000000170000780c */ /* 0x000fda0003f05270 */
[----:B------:R-:W-:Y:S05]  /*79d0*/  @!P0 BRA `(.L_x_55811) ;  /* 0x0000000000a08947 */ /* 0x000fea0003800000 */
[----:B------:R-:W-:-:S13]  /*79e0*/  ISETP.NE.AND P0, PT, R0, 0x18, PT ;  /* 0x000000180000780c */ /* 0x000fda0003f05270 */
[----:B------:R-:W-:Y:S05]  /*79f0*/  @!P0 BRA `(.L_x_55812) ;  /* 0x0000000000448947 */ /* 0x000fea0003800000 */
.L_x_55788:
[----:B------:R-:W-:Y:S01]  /*7a00*/  MOV R0, 0x0 ;  /* 0x0000000000007802 */ /* 0x000fe20000000f00 */
[----:B------:R-:W0:Y:S01]  /*7a10*/  LDCU.64 UR4, c[0x4][0x198] ;  /* 0x01003300ff0477ac */ /* 0x000e220008000a00 */
[----:B-12---:R-:W-:Y:S02]  /*7a20*/  IMAD.MOV.U32 R8, RZ, RZ, 0x65 ;  /* 0x00000065ff087424 */ /* 0x006fe400078e00ff */
        /* <DEDUP_REMOVED lines=13> */
.L_x_55813:
[----:B------:R-:W-:Y:S05]  /*7b00*/  BRA `(.L_x_55789) ;  /* 0x0000000000d07947 */ /* 0x000fea0003800000 */
.L_x_55812:
[----:B------:R-:W-:Y:S01]  /*7b10*/  UMOV UR4, 0xf0000000 ;  /* 0xf000000000047882 */ /* 0x000fe20000000000 */
[----:B------:R-:W-:Y:S01]  /*7b20*/  UMOV UR5, 0x380fffff ;  /* 0x380fffff00057882 */ /* 0x000fe20000000000 */
[----:B-12---:R-:W0:Y:S01]  /*7b30*/  F2F.F32.F64 R7, R28 ;  /* 0x0000001c00077310 */ /* 0x006e220000301000 */
        /* <DEDUP_REMOVED lines=14> */
.L_x_55815:
[----:B------:R-:W-:Y:S05]  /*7c20*/  BSYNC.RECONVERGENT B0 ;  /* 0x0000000000007941 */ /* 0x000fea0003800200 */
.L_x_55814:
[----:B------:R-:W-:-:S05]  /*7c30*/  LOP3.LUT R3, R0, 0x80, R3, 0xf8, !PT ;  /* 0x0000008000037812 */ /* 0x000fca00078ef803 */
[----:B------:R0:W-:Y:S01]  /*7c40*/  STG.E.U8 desc[UR36][R4.64], R3 ;  /* 0x0000000304007986 */ /* 0x0001e2000c101124 */
[----:B------:R-:W-:Y:S05]  /*7c50*/  BRA `(.L_x_55789) ;  /* 0x00000000007c7947 */ /* 0x000fea0003800000 */
.L_x_55811:
[----:B------:R-:W-:Y:S01]  /*7c60*/  UMOV UR4, 0xf0000000 ;  /* 0xf000000000047882 */ /* 0x000fe20000000000 */
[----:B------:R-:W-:Y:S01]  /*7c70*/  UMOV UR5, 0x380fffff ;  /* 0x380fffff00057882 */ /* 0x000fe20000000000 */
[----:B-12---:R-:W0:Y:S01]  /*7c80*/  F2F.F32.F64 R7, R28 ;  /* 0x0000001c00077310 */ /* 0x006e220000301000 */
        /* <DEDUP_REMOVED lines=13> */
.L_x_55817:
[----:B------:R-:W-:Y:S01]  /*7d60*/  IMAD.MOV.U32 R0, RZ, RZ, 0x7f ;  /* 0x0000007fff007424 */ /* 0x000fe200078e00ff */
[----:B------:R-:W-:-:S04]  /*7d70*/  ISETP.GT.U32.AND P0, PT, R3, 0x7f800000, PT ;  /* 0x7f8000000300780c */ /* 0x000fc80003f04070 */
[----:B------:R-:W-:-:S09]  /*7d80*/  SEL R0, R0, 0x7c, P0 ;  /* 0x0000007c00007807 */ /* 0x000fd20000000000 */
.L_x_55818:
[----:B------:R-:W-:Y:S05]  /*7d90*/  BSYNC.RECONVERGENT B0 ;  /* 0x0000000000007941 */ /* 0x000fea0003800200 */
.L_x_55816:
[----:B------:R-:W-:-:S04]  /*7da0*/  SHF.R.U32.HI R3, RZ, 0x18, R7 ;  /* 0x00000018ff037819 */ /* 0x000fc80000011607 */
[----:B------:R-:W-:-:S05]  /*7db0*/  LOP3.LUT R3, R0, 0x80, R3, 0xf8, !PT ;  /* 0x0000008000037812 */ /* 0x000fca00078ef803 */
[----:B------:R0:W-:Y:S01]  /*7dc0*/  STG.E.U8 desc[UR36][R4.64], R3 ;  /* 0x0000000304007986 */ /* 0x0001e2000c101124 */
[----:B------:R-:W-:Y:S05]  /*7dd0*/  BRA `(.L_x_55789) ;  /* 0x00000000001c7947 */ /* 0x000fea0003800000 */
.L_x_55810:
[----:B------:R-:W-:Y:S01]  /*7de0*/  UMOV UR4, 0xf0000000 ;  /* 0xf000000000047882 */ /* 0x000fe20000000000 */
[----:B------:R-:W-:Y:S01]  /*7df0*/  UMOV UR5, 0x380fffff ;  /* 0x380fffff00057882 */ /* 0x000fe20000000000 */
[----:B------:R-:W0:Y:S01]  /*7e00*/  F2F.F32.F64 R0, R28 ;  /* 0x0000001c00007310 */ /* 0x000e220000301000 */
[----:B------:R-:W-:-:S14]  /*7e10*/  DSETP.GEU.AND P0, PT, |R28|, UR4, PT ;  /* 0x000000041c007e2a */ /* 0x000fdc000bf0e200 */
[----:B0-----:R-:W-:-:S05]  /*7e20*/  @!P0 FMUL R0, R0, 1.175494350822287508e-38 ;  /* 0x0080000000008820 */ /* 0x001fca0000400000 */
[----:B------:R-:W-:-:S05]  /*7e30*/  F2FP.BF16.F32.PACK_AB R0, RZ, R0 ;  /* 0x00000000ff00723e */ /* 0x000fca00000010ff */
[----:B------:R0:W-:Y:S02]  /*7e40*/  STG.E.U16 desc[UR36][R4.64], R0 ;  /* 0x0000000004007986 */ /* 0x0001e4000c101524 */
.L_x_55789:
[----:B------:R-:W-:-:S07]  /*7e50*/  VIADD R33, R33, 0x80 ;  /* 0x0000008021217836 */ /* 0x000fce0000000000 */
.L_x_55746:
[----:B------:R-:W-:-:S13]  /*7e60*/  ISETP.GE.AND P0, PT, R33, R32, PT ;  /* 0x000000202100720c */ /* 0x000fda0003f06270 */
[----:B------:R-:W-:Y:S05]  /*7e70*/  @P0 BREAK.RELIABLE B6 ;  /* 0x0000000000060942 */ /* 0x000fea0003800100 */
[----:B------:R-:W-:Y:S05]  /*7e80*/  @P0 BRA `(.L_x_55783) ;  /* 0x00000010004c0947 */ /* 0x000fea0003800000 */
[----:B------:R-:W-:Y:S05]  /*7e90*/  BSYNC.RELIABLE B6 ;  /* 0x0000000000067941 */ /* 0x000fea0003800100 */
.L_x_55745:
[----:B------:R-:W5:Y:S01]  /*7ea0*/  LDCU UR4, c[0x0][0x3b8] ;  /* 0x00007700ff0477ac */ /* 0x000f620008000800 */
[----:B0--3--:R-:W0:Y:S01]  /*7eb0*/  LDC.64 R4, c[0x0][0x398] ;  /* 0x0000e600ff047b82 */ /* 0x009e220000000a00 */
        /* <DEDUP_REMOVED lines=19> */
.L_x_55822:
[----:B------:R-:W0:Y:S02]  /*7ff0*/  F2I.S64.F64.TRUNC R24, R24 ;  /* 0x0000001800187311 */ /* 0x000e24000030d900 */
[----:B0-----:R-:W-:-:S05]  /*8000*/  IMAD.MOV.U32 R3, RZ, RZ, R24 ;  /* 0x000000ffff037224 */ /* 0x001fca00078e0018 */
[----:B------:R0:W-:Y:S01]  /*8010*/  STG.E.U8 desc[UR36][R4.64], R3 ;  /* 0x0000000304007986 */ /* 0x0001e2000c101124 */
[----:B------:R-:W-:Y:S05]  /*8020*/  BRA `(.L_x_55824) ;  /* 0x0000000c00e07947 */ /* 0x000fea0003800000 */
.L_x_55821:
        /* <DEDUP_REMOVED lines=9> */
.L_x_55826:
[----:B------:R-:W0:Y:S02]  /*80c0*/  F2I.F64.TRUNC R25, R24 ;  /* 0x0000001800197311 */ /* 0x000e24000030d100 */
[----:B0-----:R0:W-:Y:S01]  /*80d0*/  STG.E desc[UR36][R4.64], R25 ;  /* 0x0000001904007986 */ /* 0x0011e2000c101924 */
[----:B------:R-:W-:Y:S05]  /*80e0*/  BRA `(.L_x_55824) ;  /* 0x0000000c00b07947 */ /* 0x000fea0003800000 */
.L_x_55825:
[----:B------:R-:W0:Y:S02]  /*80f0*/  F2I.F64.TRUNC R25, R24 ;  /* 0x0000001800197311 */ /* 0x000e24000030d100 */
[----:B0-----:R0:W-:Y:S01]  /*8100*/  STG.E.U16 desc[UR36][R4.64], R25 ;  /* 0x0000001904007986 */ /* 0x0011e2000c101524 */
[----:B------:R-:W-:Y:S05]  /*8110*/  BRA `(.L_x_55824) ;  /* 0x0000000c00a47947 */ /* 0x000fea0003800000 */
.L_x_55820:
        /* <DEDUP_REMOVED lines=13> */
.L_x_55828:
        /* <DEDUP_REMOVED lines=8> */
.L_x_55827:
        /* <DEDUP_REMOVED lines=14> */
.L_x_55830:
        /* <DEDUP_REMOVED lines=9> */
.L_x_55829:
[----:B------:R0:W-:Y:S01]  /*83e0*/  STG.E.64 desc[UR36][R4.64], R24 ;  /* 0x0000001804007986 */ /* 0x0001e2000c101b24 */
[----:B------:R-:W-:Y:S05]  /*83f0*/  BRA `(.L_x_55824) ;  /* 0x0000000800ec7947 */ /* 0x000fea0003800000 */
.L_x_55819:
        /* <DEDUP_REMOVED lines=13> */
.L_x_55834:
        /* <DEDUP_REMOVED lines=22> */
.L_x_55837:
[----:B------:R-:W-:-:S04]  /*8630*/  SHF.R.U32.HI R3, RZ, 0x18, R7 ;  /* 0x00000018ff037819 */ /* 0x000fc80000011607 */
[----:B------:R-:W-:-:S07]  /*8640*/  LOP3.LUT R0, R0, 0x80, R3, 0xf8, !PT ;  /* 0x0000008000007812 */ /* 0x000fce00078ef803 */
.L_x_55836:
[----:B------:R-:W-:Y:S05]  /*8650*/  BSYNC.RECONVERGENT B0 ;  /* 0x0000000000007941 */ /* 0x000fea0003800200 */
.L_x_55835:
[----:B------:R0:W-:Y:S01]  /*8660*/  STG.E.U8 desc[UR36][R4.64], R0 ;  /* 0x0000000004007986 */ /* 0x0001e2000c101124 */
[----:B------:R-:W-:Y:S05]  /*8670*/  BRA `(.L_x_55824) ;  /* 0x00000008004c7947 */ /* 0x000fea0003800000 */
.L_x_55833:
        /* <DEDUP_REMOVED lines=22> */
.L_x_55840:
[----:B------:R-:W-:-:S04]  /*87e0*/  SHF.R.U32.HI R3, RZ, 0x18, R7 ;  /* 0x00000018ff037819 */ /* 0x000fc80000011607 */
[----:B------:R-:W-:-:S07]  /*87f0*/  LOP3.LUT R0, R0, 0x80, R3, 0xf8, !PT ;  /* 0x0000008000007812 */ /* 0x000fce00078ef803 */
.L_x_55839:
[----:B------:R-:W-:Y:S05]  /*8800*/  BSYNC.RECONVERGENT B0 ;  /* 0x0000000000007941 */ /* 0x000fea0003800200 */
.L_x_55838:
[----:B------:R0:W-:Y:S01]  /*8810*/  STG.E.U8 desc[UR36][R4.64], R0 ;  /* 0x0000000004007986 */ /* 0x0001e2000c101124 */
[----:B------:R-:W-:Y:S05]  /*8820*/  BRA `(.L_x_55824) ;  /* 0x0000000400e07947 */ /* 0x000fea0003800000 */
.L_x_55832:
        /* <DEDUP_REMOVED lines=26> */
.L_x_55842:
[----:B------:R-:W0:Y:S02]  /*89d0*/  F2I.U64.F64.TRUNC R24, R24 ;  /* 0x0000001800187311 */ /* 0x000e24000030d800 */
[----:B0-----:R0:W-:Y:S01]  /*89e0*/  STG.E.64 desc[UR36][R4.64], R24 ;  /* 0x0000001804007986 */ /* 0x0011e2000c101b24 */
[----:B------:R-:W-:Y:S05]  /*89f0*/  BRA `(.L_x_55824) ;  /* 0x00000004006c7947 */ /* 0x000fea0003800000 */
.L_x_55841:
[----:B------:R-:W0:Y:S02]  /*8a00*/  F2I.U32.F64.TRUNC R25, R24 ;  /* 0x0000001800197311 */ /* 0x000e24000030d000 */
[----:B0-----:R0:W-:Y:S01]  /*8a10*/  STG.E desc[UR36][R4.64], R25 ;  /* 0x0000001904007986 */ /* 0x0011e2000c101924 */
[----:B------:R-:W-:Y:S05]  /*8a20*/  BRA `(.L_x_55824) ;  /* 0x0000000400607947 */ /* 0x000fea0003800000 */
.L_x_55831:
        /* <DEDUP_REMOVED lines=10> */
.L_x_55844:
[----:B------:R-:W-:-:S05]  /*8ad0*/  CS2R R26, SRZ ;  /* 0x00000000001a7805 */ /* 0x000fca000001ff00 */
[----:B------:R0:W-:Y:S01]  /*8ae0*/  STG.E.128 desc[UR36][R4.64], R24 ;  /* 0x0000001804007986 */ /* 0x0001e2000c101d24 */
[----:B------:R-:W-:Y:S05]  /*8af0*/  BRA `(.L_x_55824) ;  /* 0x00000004002c7947 */ /* 0x000fea0003800000 */
.L_x_55843:
[----:B------:R-:W-:-:S13]  /*8b00*/  ISETP.NE.AND P0, PT, R0, 0xf, PT ;  /* 0x0000000f0000780c */ /* 0x000fda0003f05270 */
[----:B------:R-:W-:Y:S05]  /*8b10*/  @!P0 BRA `(.L_x_55845) ;  /* 0x0000000400088947 */ /* 0x000fea0003800000 */
[----:B------:R-:W-:-:S13]  /*8b20*/  ISETP.NE.AND P0, PT, R0, 0x17, PT ;  /* 0x000000170000780c */ /* 0x000fda0003f05270 */
[----:B------:R-:W-:Y:S05]  /*8b30*/  @!P0 BRA `(.L_x_55846) ;  /* 0x0000000000a08947 */ /* 0x000fea0003800000 */
[----:B------:R-:W-:-:S13]  /*8b40*/  ISETP.NE.AND P0, PT, R0, 0x18, PT ;  /* 0x000000180000780c */ /* 0x000fda0003f05270 */
[----:B------:R-:W-:Y:S05]  /*8b50*/  @!P0 BRA `(.L_x_55847) ;  /* 0x0000000000448947 */ /* 0x000fea0003800000 */
.L_x_55823:
        /* <DEDUP_REMOVED lines=16> */
.L_x_55848:
[----:B------:R-:W-:Y:S05]  /*8c60*/  BRA `(.L_x_55824) ;  /* 0x0000000000d07947 */ /* 0x000fea0003800000 */
.L_x_55847:
        /* <DEDUP_REMOVED lines=17> */
.L_x_55850:
[----:B------:R-:W-:Y:S05]  /*8d80*/  BSYNC.RECONVERGENT B0 ;  /* 0x0000000000007941 */ /* 0x000fea0003800200 */
.L_x_55849:
[----:B------:R-:W-:-:S05]  /*8d90*/  LOP3.LUT R3, R0, 0x80, R3, 0xf8, !PT ;  /* 0x0000008000037812 */ /* 0x000fca00078ef803 */
[----:B------:R0:W-:Y:S01]  /*8da0*/  STG.E.U8 desc[UR36][R4.64], R3 ;  /* 0x0000000304007986 */ /* 0x0001e2000c101124 */
[----:B------:R-:W-:Y:S05]  /*8db0*/  BRA `(.L_x_55824) ;  /* 0x00000000007c7947 */ /* 0x000fea0003800000 */
.L_x_55846:
        /* <DEDUP_REMOVED lines=16> */
.L_x_55852:
[----:B------:R-:W-:Y:S01]  /*8ec0*/  IMAD.MOV.U32 R0, RZ, RZ, 0x7f ;  /* 0x0000007fff007424 */ /* 0x000fe200078e00ff */
[----:B------:R-:W-:-:S04]  /*8ed0*/  ISETP.GT.U32.AND P0, PT, R3, 0x7f800000, PT ;  /* 0x7f8000000300780c */ /* 0x000fc80003f04070 */
[----:B------:R-:W-:-:S09]  /*8ee0*/  SEL R0, R0, 0x7c, P0 ;  /* 0x0000007c00007807 */ /* 0x000fd20000000000 */
.L_x_55853:
[----:B------:R-:W-:Y:S05]  /*8ef0*/  BSYNC.RECONVERGENT B0 ;  /* 0x0000000000007941 */ /* 0x000fea0003800200 */
.L_x_55851:
[----:B------:R-:W-:-:S04]  /*8f00*/  SHF.R.U32.HI R3, RZ, 0x18, R7 ;  /* 0x00000018ff037819 */ /* 0x000fc80000011607 */
[----:B------:R-:W-:-:S05]  /*8f10*/  LOP3.LUT R3, R0, 0x80, R3, 0xf8, !PT ;  /* 0x0000008000037812 */ /* 0x000fca00078ef803 */
[----:B------:R0:W-:Y:S01]  /*8f20*/  STG.E.U8 desc[UR36][R4.64], R3 ;  /* 0x0000000304007986 */ /* 0x0001e2000c101124 */
[----:B------:R-:W-:Y:S05]  /*8f30*/  BRA `(.L_x_55824) ;  /* 0x00000000001c7947 */ /* 0x000fea0003800000 */
.L_x_55845:
[----:B------:R-:W-:Y:S01]  /*8f40*/  UMOV UR4, 0xf0000000 ;  /* 0xf000000000047882 */ /* 0x000fe20000000000 */
[----:B------:R-:W-:Y:S01]  /*8f50*/  UMOV UR5, 0x380fffff ;  /* 0x380fffff00057882 */ /* 0x000fe20000000000 */
[----:B------:R-:W0:Y:S01]  /*8f60*/  F2F.F32.F64 R0, R24 ;  /* 0x0000001800007310 */ /* 0x000e220000301000 */
[----:B------:R-:W-:-:S14]  /*8f70*/  DSETP.GEU.AND P0, PT, |R24|, UR4, PT ;  /* 0x0000000418007e2a */ /* 0x000fdc000bf0e200 */
[----:B0-----:R-:W-:-:S05]  /*8f80*/  @!P0 FMUL R0, R0, 1.175494350822287508e-38 ;  /* 0x0080000000008820 */ /* 0x001fca0000400000 */
[----:B------:R-:W-:-:S05]  /*8f90*/  F2FP.BF16.F32.PACK_AB R0, RZ, R0 ;  /* 0x00000000ff00723e */ /* 0x000fca00000010ff */
[----:B------:R0:W-:Y:S02]  /*8fa0*/  STG.E.U16 desc[UR36][R4.64], R0 ;  /* 0x0000000004007986 */ /* 0x0001e4000c101524 */
.L_x_55824:
[----:B------:R-:W-:-:S07]  /*8fb0*/  VIADD R33, R33, 0x80 ;  /* 0x0000008021217836 */ /* 0x000fce0000000000 */
.L_x_55783:
[----:B------:R-:W-:Y:S05]  /*8fc0*/  BSYNC.RECONVERGENT B7 ;  /* 0x0000000000077941 */ /* 0x000fea0003800200 */
.L_x_55744:
[----:B------:R-:W-:-:S13]  /*8fd0*/  ISETP.GE.AND P0, PT, R33, R32, PT ;  /* 0x000000202100720c */ /* 0x000fda0003f06270 */
[----:B------:R-:W-:Y:S05]  /*8fe0*/  @P0 EXIT ;  /* 0x000000000000094d */ /* 0x000fea0003800000 */
[----:B0--3--:R-:W0:Y:S01]  /*8ff0*/  LDC.64 R4, c[0x0][0x398] ;  /* 0x0000e600ff047b82 */ /* 0x009e220000000a00 */
        /* <DEDUP_REMOVED lines=19> */
.L_x_55857:
[----:B------:R-:W0:Y:S02]  /*9130*/  F2I.S64.F64.TRUNC R16, R16 ;  /* 0x0000001000107311 */ /* 0x000e24000030d900 */
[----:B0-----:R-:W-:-:S05]  /*9140*/  IMAD.MOV.U32 R5, RZ, RZ, R16 ;  /* 0x000000ffff057224 */ /* 0x001fca00078e0010 */
[----:B------:R-:W-:Y:S01]  /*9150*/  STG.E.U8 desc[UR36][R2.64], R5 ;  /* 0x0000000502007986 */ /* 0x000fe2000c101124 */
[----:B------:R-:W-:Y:S05]  /*9160*/  EXIT ;  /* 0x000000000000794d */ /* 0x000fea0003800000 */
.L_x_55856:
        /* <DEDUP_REMOVED lines=9> */
.L_x_55860:
[----:B------:R-:W0:Y:S02]  /*9200*/  F2I.F64.TRUNC R17, R16 ;  /* 0x0000001000117311 */ /* 0x000e24000030d100 */
[----:B0-----:R-:W-:Y:S01]  /*9210*/  STG.E desc[UR36][R2.64], R17 ;  /* 0x0000001102007986 */ /* 0x001fe2000c101924 */
[----:B------:R-:W-:Y:S05]  /*9220*/  EXIT ;  /* 0x000000000000794d */ /* 0x000fea0003800000 */
.L_x_55859:
[----:B------:R-:W0:Y:S02]  /*9230*/  F2I.F64.TRUNC R17, R16 ;  /* 0x0000001000117311 */ /* 0x000e24000030d100 */
[----:B0-----:R-:W-:Y:S01]  /*9240*/  STG.E.U16 desc[UR36][R2.64], R17 ;  /* 0x0000001102007986 */ /* 0x001fe2000c101524 */
[----:B------:R-:W-:Y:S05]  /*9250*/  EXIT ;  /* 0x000000000000794d */ /* 0x000fea0003800000 */
.L_x_55855:
        /* <DEDUP_REMOVED lines=13> */
.L_x_55862:
        /* <DEDUP_REMOVED lines=8> */
.L_x_55861:
        /* <DEDUP_REMOVED lines=14> */
.L_x_55864:
        /* <DEDUP_REMOVED lines=9> */
.L_x_55863:
[----:B------:R-:W-:Y:S01]  /*9520*/  STG.E.64 desc[UR36][R2.64], R16 ;  /* 0x0000001002007986 */ /* 0x000fe2000c101b24 */
[----:B------:R-:W-:Y:S05]  /*9530*/  EXIT ;  /* 0x000000000000794d */ /* 0x000fea0003800000 */
.L_x_55854:
        /* <DEDUP_REMOVED lines=13> */
.L_x_55868:
        /* <DEDUP_REMOVED lines=22> */
.L_x_55871:
[----:B------:R-:W-:-:S04]  /*9770*/  SHF.R.U32.HI R5, RZ, 0x18, R5 ;  /* 0x00000018ff057819 */ /* 0x000fc80000011605 */
[----:B------:R-:W-:-:S07]  /*9780*/  LOP3.LUT R0, R0, 0x80, R5, 0xf8, !PT ;  /* 0x0000008000007812 */ /* 0x000fce00078ef805 */
.L_x_55870:
[----:B------:R-:W-:Y:S05]  /*9790*/  BSYNC.RECONVERGENT B0 ;  /* 0x0000000000007941 */ /* 0x000fea0003800200 */
.L_x_55869:
[----:B------:R-:W-:Y:S01]  /*97a0*/  STG.E.U8 desc[UR36][R2.64], R0 ;  /* 0x0000000002007986 */ /* 0x000fe2000c101124 */
[----:B------:R-:W-:Y:S05]  /*97b0*/  EXIT ;  /* 0x000000000000794d */ /* 0x000fea0003800000 */
.L_x_55867:
        /* <DEDUP_REMOVED lines=22> */
.L_x_55874:
[----:B------:R-:W-:-:S04]  /*9920*/  SHF.R.U32.HI R5, RZ, 0x18, R5 ;  /* 0x00000018ff057819 */ /* 0x000fc80000011605 */
[----:B------:R-:W-:-:S07]  /*9930*/  LOP3.LUT R0, R0, 0x80, R5, 0xf8, !PT ;  /* 0x0000008000007812 */ /* 0x000fce00078ef805 */
.L_x_55873:
[----:B------:R-:W-:Y:S05]  /*9940*/  BSYNC.RECONVERGENT B0 ;  /* 0x0000000000007941 */ /* 0x000fea0003800200 */
.L_x_55872:
[----:B------:R-:W-:Y:S01]  /*9950*/  STG.E.U8 desc[UR36][R2.64], R0 ;  /* 0x0000000002007986 */ /* 0x000fe2000c101124 */
[----:B------:R-:W-:Y:S05]  /*9960*/  EXIT ;  /* 0x000000000000794d */ /* 0x000fea0003800000 */
.L_x_55866:
        /* <DEDUP_REMOVED lines=26> */
.L_x_55876:
[----:B------:R-:W0:Y:S02]  /*9b10*/  F2I.U64.F64.TRUNC R16, R16 ;  /* 0x0000001000107311 */ /* 0x000e24000030d800 */
[----:B0-----:R-:W-:Y:S01]  /*9b20*/  STG.E.64 desc[UR36][R2.64], R16 ;  /* 0x0000001002007986 */ /* 0x001fe2000c101b24 */
[----:B------:R-:W-:Y:S05]  /*9b30*/  EXIT ;  /* 0x000000000000794d */ /* 0x000fea0003800000 */
.L_x_55875:
[----:B------:R-:W0:Y:S02]  /*9b40*/  F2I.U32.F64.TRUNC R17, R16 ;  /* 0x0000001000117311 */ /* 0x000e24000030d000 */
[----:B0-----:R-:W-:Y:S01]  /*9b50*/  STG.E desc[UR36][R2.64], R17 ;  /* 0x0000001102007986 */ /* 0x001fe2000c101924 */
[----:B------:R-:W-:Y:S05]  /*9b60*/  EXIT ;  /* 0x000000000000794d */ /* 0x000fea0003800000 */
.L_x_55865:
        /* <DEDUP_REMOVED lines=10> */
.L_x_55878:
[----:B------:R-:W-:-:S05]  /*9c10*/  CS2R R18, SRZ ;  /* 0x0000000000127805 */ /* 0x000fca000001ff00 */
[----:B------:R-:W-:Y:S01]  /*9c20*/  STG.E.128 desc[UR36][R2.64], R16 ;  /* 0x0000001002007986 */ /* 0x000fe2000c101d24 */
[----:B------:R-:W-:Y:S05]  /*9c30*/  EXIT ;  /* 0x000000000000794d */ /* 0x000fea0003800000 */
.L_x_55877:
[----:B------:R-:W-:-:S13]  /*9c40*/  ISETP.NE.AND P0, PT, R0, 0xf, PT ;  /* 0x0000000f0000780c */ /* 0x000fda0003f05270 */
[----:B------:R-:W-:Y:S05]  /*9c50*/  @!P0 BRA `(.L_x_55879) ;  /* 0x0000000400088947 */ /* 0x000fea0003800000 */
[----:B------:R-:W-:-:S13]  /*9c60*/  ISETP.NE.AND P0, PT, R0, 0x17, PT ;  /* 0x000000170000780c */ /* 0x000fda0003f05270 */
[----:B------:R-:W-:Y:S05]  /*9c70*/  @!P0 BRA `(.L_x_55880) ;  /* 0x0000000000a08947 */ /* 0x000fea0003800000 */
[----:B------:R-:W-:-:S13]  /*9c80*/  ISETP.NE.AND P0, PT, R0, 0x18, PT ;  /* 0x000000180000780c */ /* 0x000fda0003f05270 */
[----:B------:R-:W-:Y:S05]  /*9c90*/  @!P0 BRA `(.L_x_55881) ;  /* 0x0000000000448947 */ /* 0x000fea0003800000 */
.L_x_55858:
        /* <DEDUP_REMOVED lines=16> */
.L_x_55882:
[----:B------:R-:W-:Y:S05]  /*9da0*/  EXIT ;  /* 0x000000000000794d */ /* 0x000fea0003800000 */
.L_x_55881:
        /* <DEDUP_REMOVED lines=17> */
.L_x_55884:
[----:B------:R-:W-:Y:S05]  /*9ec0*/  BSYNC.RECONVERGENT B0 ;  /* 0x0000000000007941 */ /* 0x000fea0003800200 */
.L_x_55883:
[----:B------:R-:W-:-:S05]  /*9ed0*/  LOP3.LUT R5, R0, 0x80, R5, 0xf8, !PT ;  /* 0x0000008000057812 */ /* 0x000fca00078ef805 */
[----:B------:R-:W-:Y:S01]  /*9ee0*/  STG.E.U8 desc[UR36][R2.64], R5 ;  /* 0x0000000502007986 */ /* 0x000fe2000c101124 */
[----:B------:R-:W-:Y:S05]  /*9ef0*/  EXIT ;  /* 0x000000000000794d */ /* 0x000fea0003800000 */
.L_x_55880:
        /* <DEDUP_REMOVED lines=16> */
.L_x_55886:
[----:B------:R-:W-:Y:S01]  /*a000*/  IMAD.MOV.U32 R0, RZ, RZ, 0x7f ;  /* 0x0000007fff007424 */ /* 0x000fe200078e00ff */
[----:B------:R-:W-:-:S04]  /*a010*/  ISETP.GT.U32.AND P0, PT, R4, 0x7f800000, PT ;  /* 0x7f8000000400780c */ /* 0x000fc80003f04070 */
[----:B------:R-:W-:-:S09]  /*a020*/  SEL R0, R0, 0x7c, P0 ;  /* 0x0000007c00007807 */ /* 0x000fd20000000000 */
.L_x_55887:
[----:B------:R-:W-:Y:S05]  /*a030*/  BSYNC.RECONVERGENT B0 ;  /* 0x0000000000007941 */ /* 0x000fea0003800200 */
.L_x_55885:
[----:B------:R-:W-:-:S04]  /*a040*/  SHF.R.U32.HI R5, RZ, 0x18, R5 ;  /* 0x00000018ff057819 */ /* 0x000fc80000011605 */
[----:B------:R-:W-:-:S05]  /*a050*/  LOP3.LUT R5, R0, 0x80, R5, 0xf8, !PT ;  /* 0x0000008000057812 */ /* 0x000fca00078ef805 */
[----:B------:R-:W-:Y:S01]  /*a060*/  STG.E.U8 desc[UR36][R2.64], R5 ;  /* 0x0000000502007986 */ /* 0x000fe2000c101124 */
[----:B------:R-:W-:Y:S05]  /*a070*/  EXIT ;  /* 0x000000000000794d */ /* 0x000fea0003800000 */
.L_x_55879:
        /* <DEDUP_REMOVED lines=8> */
        .type           $_ZN2at6native27unrolled_elementwise_kernelIZNS0_50_GLOBAL__N__2680c7bb_12_PowKernel_cu_7dd49032_300322pow_scalar_tensor_implIdEEvRNS_18TensorIteratorBaseET_EUldE_St5arrayIPcLm2EELi4E23TrivialOffsetCalculatorILi1EjESC_NS0_6memory12LoadWithCastILi1EEENSD_13StoreWithCastILi1EEEEEviS6_T0_T2_T3_T4_T5_$__internal_accurate_pow,@function
        .size           $_ZN2at6native27unrolled_elementwise_kernelIZNS0_50_GLOBAL__N__2680c7bb_12_PowKernel_cu_7dd49032_300322pow_scalar_tensor_implIdEEvRNS_18TensorIteratorBaseET_EUldE_St5arrayIPcLm2EELi4E23TrivialOffsetCalculatorILi1EjESC_NS0_6memory12LoadWithCastILi1EEENSD_13StoreWithCastILi1EEEEEviS6_T0_T2_T3_T4_T5_$__internal_accurate_pow,(.L_x_68413 - $_ZN2at6native27unrolled_elementwise_kernelIZNS0_50_GLOBAL__N__2680c7bb_12_PowKernel_cu_7dd49032_300322pow_scalar_tensor_implIdEEvRNS_18TensorIteratorBaseET_EUldE_St5arrayIPcLm2EELi4E23TrivialOffsetCalculatorILi1EjESC_NS0_6memory12LoadWithCastILi1EEENSD_13StoreWithCastILi1EEEEEviS6_T0_T2_T3_T4_T5_$__internal_accurate_pow)
$_ZN2at6native27unrolled_elementwise_kernelIZNS0_50_GLOBAL__N__2680c7bb_12_PowKernel_cu_7dd49032_300322pow_scalar_tensor_implIdEEvRNS_18TensorIteratorBaseET_EUldE_St5arrayIPcLm2EELi4E23TrivialOffsetCalculatorILi1EjESC_NS0_6memory12LoadWithCastILi1EEENSD_13StoreWithCastILi1EEEEEviS6_T0_T2_T3_T4_T5_$__internal_accurate_pow:
[----:B------:R-:W-:Y:S01]  /*a100*/  ISETP.GT.U32.AND P0, PT, R41, 0xfffff, PT ;  /* 0x000fffff2900780c */ /* 0x000fe20003f04070 */
[----:B------:R-:W-:Y:S01]  /*a110*/  IMAD.MOV.U32 R6, RZ, RZ, R8 ;  /* 0x000000ffff067224 */ /* 0x000fe200078e0008 */
[----:B------:R-:W-:Y:S01]  /*a120*/  UMOV UR4, 0x7d2cafe2 ;  /* 0x7d2cafe200047882 */ /* 0x000fe20000000000 */
[--C-:B------:R-:W-:Y:S01]  /*a130*/  IMAD.MOV.U32 R7, RZ, RZ, R41.reuse ;  /* 0x000000ffff077224 */ /* 0x100fe200078e0029 */
[----:B------:R-:W-:Y:S01]  /*a140*/  UMOV UR5, 0x3eb0f5ff ;  /* 0x3eb0f5ff00057882 */ /* 0x000fe20000000000 */
[--C-:B------:R-:W-:Y:S01]  /*a150*/  IMAD.MOV.U32 R9, RZ, RZ, R41.reuse ;  /* 0x000000ffff097224 */ /* 0x100fe200078e0029 */
[----:B------:R-:W-:Y:S01]  /*a160*/  SHF.R.U32.HI R41, RZ, 0x14, R41 ;  /* 0x00000014ff297819 */ /* 0x000fe20000011629 */
[----:B------:R-:W-:Y:S01]  /*a170*/  IMAD.MOV.U32 R10, RZ, RZ, 0x41ad3b5a ;  /* 0x41ad3b5aff0a7424 */ /* 0x000fe200078e00ff */
[----:B------:R-:W-:Y:S01]  /*a180*/  UMOV UR6, 0x3b39803f ;  /* 0x3b39803f00067882 */ /* 0x000fe20000000000 */
[----:B------:R-:W-:Y:S01]  /*a190*/  IMAD.MOV.U32 R11, RZ, RZ, 0x3ed0f5d2 ;  /* 0x3ed0f5d2ff0b7424 */ /* 0x000fe200078e00ff */
[----:B------:R-:W-:-:S03]  /*a1a0*/  UMOV UR7, 0x3c7abc9e ;  /* 0x3c7abc9e00077882 */ /* 0x000fc60000000000 */
[----:B------:R-:W-:-:S10]  /*a1b0*/  @!P0 DMUL R6, R6, 1.80143985094819840000e+16 ;  /* 0x4350000006068828 */ /* 0x000fd40000000000 */
[----:B------:R-:W-:Y:S01]  /*a1c0*/  @!P0 IMAD.MOV.U32 R9, RZ, RZ, R7 ;  /* 0x000000ffff098224 */ /* 0x000fe200078e0007 */
[----:B------:R-:W-:Y:S01]  /*a1d0*/  @!P0 LEA.HI R41, R7, 0xffffffca, RZ, 0xc ;  /* 0xffffffca07298811 */ /* 0x000fe200078f60ff */
[----:B------:R-:W-:-:S03]  /*a1e0*/  @!P0 IMAD.MOV.U32 R8, RZ, RZ, R6 ;  /* 0x000000ffff088224 */ /* 0x000fc600078e0006 */
[----:B------:R-:W-:Y:S01]  /*a1f0*/  LOP3.LUT R9, R9, 0x800fffff, RZ, 0xc0, !PT ;  /* 0x800fffff09097812 */ /* 0x000fe200078ec0ff */
[----:B------:R-:W-:Y:S02]  /*a200*/  IMAD.MOV.U32 R12, RZ, RZ, R8 ;  /* 0x000000ffff0c7224 */ /* 0x000fe400078e0008 */
[----:B------:R-:W-:Y:S01]  /*a210*/  IMAD.MOV.U32 R8, RZ, RZ, RZ ;  /* 0x000000ffff087224 */ /* 0x000fe200078e00ff */
[----:B------:R-:W-:Y:S01]  /*a220*/  LOP3.LUT R13, R9, 0x3ff00000, RZ, 0xfc, !PT ;  /* 0x3ff00000090d7812 */ /* 0x000fe200078efcff */
[----:B------:R-:W-:-:S03]  /*a230*/  VIADD R6, R41, 0xfffffc01 ;  /* 0xfffffc0129067836 */ /* 0x000fc60000000000 */
[----:B------:R-:W-:-:S13]  /*a240*/  ISETP.GE.U32.AND P2, PT, R13, 0x3ff6a09f, PT ;  /* 0x3ff6a09f0d00780c */ /* 0x000fda0003f46070 */
[----:B------:R-:W-:Y:S02]  /*a250*/  @P2 VIADD R9, R13, 0xfff00000 ;  /* 0xfff000000d092836 */ /* 0x000fe40000000000 */
[----:B------:R-:W-:Y:S02]  /*a260*/  @P2 VIADD R6, R41, 0xfffffc02 ;  /* 0xfffffc0229062836 */ /* 0x000fe40000000000 */
[----:B------:R-:W-:Y:S02]  /*a270*/  @P2 IMAD.MOV.U32 R13, RZ, RZ, R9 ;  /* 0x000000ffff0d2224 */ /* 0x000fe400078e0009 */
[----:B------:R-:W-:-:S04]  /*a280*/  IMAD.MOV.U32 R41, RZ, RZ, R39 ;  /* 0x000000ffff297224 */ /* 0x000fc800078e0027 */
        /* <DEDUP_REMOVED lines=17> */
[-C--:B------:R-:W-:Y:S02]  /*a3a0*/  DFMA R14, R12, -R8.reuse, R14 ;  /* 0x800000080c0e722b */ /* 0x080fe4000000000e */
[----:B------:R-:W-:-:S03]  /*a3b0*/  DMUL R12, R8, R8 ;  /* 0x00000008080c7228 */ /* 0x000fc60000000000 */
        /* <DEDUP_REMOVED lines=26> */
[----:B------:R-:W-:-:S06]  /*a560*/  DFMA R26, R8, R36, R26 ;  /* 0x00000024081a722b */ /* 0x000fcc000000001a */
[----:B------:R-:W-:Y:S02]  /*a570*/  DFMA R34, R14, R12, R34 ;  /* 0x0000000c0e22722b */ /* 0x000fe40000000022 */
[----:B------:R-:W-:-:S06]  /*a580*/  DADD R12, R10, R30 ;  /* 0x000000000a0c7229 */ /* 0x000fcc000000001e */
[----:B------:R-:W-:Y:S02]  /*a590*/  DFMA R34, R8, R26, R34 ;  /* 0x0000001a0822722b */ /* 0x000fe40000000022 */
[----:B------:R-:W-:Y:S02]  /*a5a0*/  DMUL R26, R12, R20 ;  /* 0x000000140c1a7228 */ /* 0x000fe40000000000 */
[----:B------:R-:W-:-:S06]  /*a5b0*/  DADD R36, R10, -R12 ;  /* 0x000000000a247229 */ /* 0x000fcc000000080c */
[----:B------:R-:W-:Y:S02]  /*a5c0*/  DFMA R10, R12, R20, -R26 ;  /* 0x000000140c0a722b */ /* 0x000fe4000000081a */
[----:B------:R-:W-:-:S06]  /*a5d0*/  DADD R36, R30, R36 ;  /* 0x000000001e247229 */ /* 0x000fcc0000000024 */
        /* <DEDUP_REMOVED lines=21> */
[----:B------:R-:W-:-:S06]  /*a730*/  IMAD.MOV.U32 R14, RZ, RZ, R40 ;  /* 0x000000ffff0e7224 */ /* 0x000fcc00078e0028 */
[----:B------:R-:W-:-:S08]  /*a740*/  DADD R10, -R12, R10 ;  /* 0x000000000c0a7229 */ /* 0x000fd0000000010a */
[----:B------:R-:W-:-:S08]  /*a750*/  DADD R10, R20, -R10 ;  /* 0x00000000140a7229 */ /* 0x000fd0000000080a */
        /* <DEDUP_REMOVED lines=68> */
.L_x_55888:
[----:B------:R-:W-:Y:S01]  /*aba0*/  DFMA R14, R14, R12, R12 ;  /* 0x0000000c0e0e722b */ /* 0x000fe2000000000c */
[----:B------:R-:W-:Y:S01]  /*abb0*/  IMAD.MOV.U32 R6, RZ, RZ, R0 ;  /* 0x000000ffff067224 */ /* 0x000fe200078e0000 */
[----:B------:R-:W-:Y:S01]  /*abc0*/  DSETP.NEU.AND P0, PT, |R12|, +INF , PT ;  /* 0x7ff000000c00742a */ /* 0x000fe20003f0d200 */
[----:B------:R-:W-:-:S07]  /*abd0*/  IMAD.MOV.U32 R7, RZ, RZ, 0x0 ;  /* 0x00000000ff077424 */ /* 0x000fce00078e00ff */
[----:B------:R-:W-:Y:S02]  /*abe0*/  FSEL R8, R12, R14, !P0 ;  /* 0x0000000e0c087208 */ /* 0x000fe40004000000 */
[----:B------:R-:W-:Y:S01]  /*abf0*/  FSEL R9, R13, R15, !P0 ;  /* 0x0000000f0d097208 */ /* 0x000fe20004000000 */
[----:B------:R-:W-:Y:S06]  /*ac00*/  RET.REL.NODEC R6 `(_ZN2at6native27unrolled_elementwise_kernelIZNS0_50_GLOBAL__N__2680c7bb_12_PowKernel_cu_7dd49032_300322pow_scalar_tensor_implIdEEvRNS_18TensorIteratorBaseET_EUldE_St5arrayIPcLm2EELi4E23TrivialOffsetCalculatorILi1EjESC_NS0_6memory12LoadWithCastILi1EEENSD_13StoreWithCastILi1EEEEEviS6_T0_T2_T3_T4_T5_) ;  /* 0xffffff5006fc7950 */ /* 0x000fec0003c3ffff */
.L_x_55889:
        /* <DEDUP_REMOVED lines=15> */
.L_x_68413:


//--------------------- .text._ZN2at6native18elementwise_kernelILi128ELi2EZNS0_22gpu_kernel_impl_nocastIZNS0_50_GLOBAL__N__2680c7bb_12_PowKernel_cu_7dd49032_300322pow_scalar_tensor_implIdEEvRNS_18TensorIteratorBaseET_EUldE_EEvS6_RKS7_EUliE_EEviT1_ --------------------------
	.section	.text._ZN2at6native18elementwise_kernelILi128ELi2EZNS0_22gpu_kernel_impl_nocastIZNS0_50_GLOBAL__N__2680c7bb_12_PowKernel_cu_7dd49032_300322pow_scalar_tensor_implIdEEvRNS_18TensorIteratorBaseET_EUldE_EEvS6_RKS7_EUliE_EEviT1_,"ax",@progbits
	.align	128
        .global         _ZN2at6native18elementwise_kernelILi128ELi2EZNS0_22gpu_kernel_impl_nocastIZNS0_50_GLOBAL__N__2680c7bb_12_PowKernel_cu_7dd49032_300322pow_scalar_tensor_implIdEEvRNS_18TensorIteratorBaseET_EUldE_EEvS6_RKS7_EUliE_EEviT1_
        .type           _ZN2at6native18elementwise_kernelILi128ELi2EZNS0_22gpu_kernel_impl_nocastIZNS0_50_GLOBAL__N__2680c7bb_12_PowKernel_cu_7dd49032_300322pow_scalar_tensor_implIdEEvRNS_18TensorIteratorBaseET_EUldE_EEvS6_RKS7_EUliE_EEviT1_,@function
        .size           _ZN2at6native18elementwise_kernelILi128ELi2EZNS0_22gpu_kernel_impl_nocastIZNS0_50_GLOBAL__N__2680c7bb_12_PowKernel_cu_7dd49032_300322pow_scalar_tensor_implIdEEvRNS_18TensorIteratorBaseET_EUldE_EEvS6_RKS7_EUliE_EEviT1_,(.L_x_68414 - _ZN2at6native18elementwise_kernelILi128ELi2EZNS0_22gpu_kernel_impl_nocastIZNS0_50_GLOBAL__N__2680c7bb_12_PowKernel_cu_7dd49032_300322pow_scalar_tensor_implIdEEvRNS_18TensorIteratorBaseET_EUldE_EEvS6_RKS7_EUliE_EEviT1_)
        .other          _ZN2at6native18elementwise_kernelILi128ELi2EZNS0_22gpu_kernel_impl_nocastIZNS0_50_GLOBAL__N__2680c7bb_12_PowKernel_cu_7dd49032_300322pow_scalar_tensor_implIdEEvRNS_18TensorIteratorBaseET_EUldE_EEvS6_RKS7_EUliE_EEviT1_,@"STO_CUDA_ENTRY STV_DEFAULT"
_ZN2at6native18elementwise_kernelILi128ELi2EZNS0_22gpu_kernel_impl_nocastIZNS0_50_GLOBAL__N__2680c7bb_12_PowKernel_cu_7dd49032_300322pow_scalar_tensor_implIdEEvRNS_18TensorIteratorBaseET_EUldE_EEvS6_RKS7_EUliE_EEviT1_:
.text._ZN2at6native18elementwise_kernelILi128ELi2EZNS0_22gpu_kernel_impl_nocastIZNS0_50_GLOBAL__N__2680c7bb_12_PowKernel_cu_7dd49032_300322pow_scalar_tensor_implIdEEvRNS_18TensorIteratorBaseET_EUldE_EEvS6_RKS7_EUliE_EEviT1_:
[----:B------:R-:W-:Y:S08]  /*0000*/  LDC R1, c[0x0][0x37c] ;  /* 0x0000df00ff017b82 */ /* 0x000ff00000000800 */
[----:B------:R-:W0:Y:S01]  /*0010*/  LDC R4, c[0x0][0x388] ;  /* 0x0000e200ff047b82 */ /* 0x000e220000000800 */
[----:B------:R-:W1:Y:S01]  /*0020*/  S2R R3, SR_TID.X ;  /* 0x0000000000037919 */ /* 0x000e620000002100 */
[----:B------:R-:W2:Y:S06]  /*0030*/  LDCU.64 UR6, c[0x0][0x590] ;  /* 0x0000b200ff0677ac */ /* 0x000eac0008000a00 */
[----:B------:R-:W3:Y:S01]  /*0040*/  S2UR UR4, SR_CTAID.X ;  /* 0x00000000000479c3 */ /* 0x000ee20000002500 */
[----:B--2---:R-:W-:-:S02]  /*0050*/  IMAD.U32 R10, RZ, RZ, UR6 ;  /* 0x00000006ff0a7e24 */ /* 0x004fc4000f8e00ff */
[----:B------:R-:W-:Y:S01]  /*0060*/  IMAD.U32 R11, RZ, RZ, UR7 ;  /* 0x00000007ff0b7e24 */ /* 0x000fe2000f8e00ff */
[----:B------:R-:W2:Y:S01]  /*0070*/  LDCU.64 UR6, c[0x0][0x358] ;  /* 0x00006b00ff0677ac */ /* 0x000ea20008000a00 */
[----:B0-----:R-:W-:-:S04]  /*0080*/  ISETP.NE.AND P1, PT, R4, RZ, PT ;  /* 0x000000ff0400720c */ /* 0x001fc80003f25270 */
[----:B------:R-:W-:Y:S01]  /*0090*/  DSETP.GT.AND P0, PT, |R10|, 1, PT ;  /* 0x3ff000000a00742a */ /* 0x000fe20003f04200 */
[----:B---3--:R-:W-:-:S05]  /*00a0*/  USHF.L.U32 UR4, UR4, 0x8, URZ ;  /* 0x0000000804047899 */ /* 0x008fca00080006ff */
[----:B------:R-:W-:Y:S02]  /*00b0*/  SEL R2, RZ, 0x7ff00000, !P0 ;  /* 0x7ff00000ff027807 */ /* 0x000fe40004000000 */
[----:B-1----:R-:W-:Y:S02]  /*00c0*/  LOP3.LUT R3, R3, UR4, RZ, 0xfc, !PT ;  /* 0x0000000403037c12 */ /* 0x002fe4000f8efcff */
[----:B------:R-:W-:Y:S01]  /*00d0*/  LOP3.LUT R5, R2, 0x7ff00000, RZ, 0x3c, !PT ;  /* 0x7ff0000002057812 */ /* 0x000fe200078e3cff */
[----:B--2---:R-:W-:Y:S06]  /*00e0*/  @P1 BRA `(.L_x_55890) ;  /* 0x0000000c00c41947 */ /* 0x004fec0003800000 */
[----:B------:R-:W-:-:S14]  /*00f0*/  DSETP.NEU.AND P0, PT, R10, RZ, PT ;  /* 0x000000ff0a00722a */ /* 0x000fdc0003f0d000 */
[----:B------:R-:W-:Y:S05]  /*0100*/  @P0 BRA `(.L_x_55891) ;  /* 0x0000000400ac0947 */ /* 0x000fea0003800000 */
[----:B------:R-:W0:Y:S01]  /*0110*/  LDCU UR4, c[0x0][0x380] ;  /* 0x00007000ff0477ac */ /* 0x000e220008000800 */
[----:B------:R-:W-:Y:S01]  /*0120*/  BSSY.RECONVERGENT B0, `(.L_x_55892) ;  /* 0x0000035000007945 */ /* 0x000fe20003800200 */
[----:B0-----:R-:W-:-:S13]  /*0130*/  ISETP.GE.AND P0, PT, R3, UR4, PT ;  /* 0x0000000403007c0c */ /* 0x001fda000bf06270 */
[----:B------:R-:W-:Y:S05]  /*0140*/  @P0 BRA `(.L_x_55893) ;  /* 0x0000000000c80947 */ /* 0x000fea0003800000 */
[----:B------:R-:W0:Y:S08]  /*0150*/  LDC.64 R6, c[0x0][0x588] ;  /* 0x00016200ff067b82 */ /* 0x000e300000000a00 */
[----:B------:R-:W1:Y:S01]  /*0160*/  LDC R4, c[0x0][0x594] ;  /* 0x00016500ff047b82 */ /* 0x000e620000000800 */
[----:B0-----:R-:W2:Y:S02]  /*0170*/  LDG.E.64 R6, desc[UR6][R6.64] ;  /* 0x0000000606067981 */ /* 0x001ea4000c1e1b00 */
[----:B--2---:R-:W-:-:S02]  /*0180*/  SHF.R.U32.HI R0, RZ, 0x14, R7 ;  /* 0x00000014ff007819 */ /* 0x004fc40000011607 */
[----:B------:R-:W-:Y:S02]  /*0190*/  ISETP.GE.AND P2, PT, R7, RZ, PT ;  /* 0x000000ff0700720c */ /* 0x000fe40003f46270 */
[----:B------:R-:W-:-:S04]  /*01a0*/  LOP3.LUT R0, R0, 0x7ff, RZ, 0xc0, !PT ;  /* 0x000007ff00007812 */ /* 0x000fc800078ec0ff */
[----:B------:R-:W-:-:S04]  /*01b0*/  IADD3 R9, PT, PT, R0, -0x3f4, RZ ;  /* 0xfffffc0c00097810 */ /* 0x000fc80007ffe0ff */
        /* <DEDUP_REMOVED lines=9> */
[----:B-1----:R-:W-:-:S04]  /*0250*/  SEL R9, R4, RZ, P0 ;  /* 0x000000ff04097207 */ /* 0x002fc80000000000 */
        /* <DEDUP_REMOVED lines=18> */
.L_x_55896:
[----:B------:R-:W-:Y:S01]  /*0380*/  DSETP.NEU.AND P0, PT, R10, -1, PT ;  /* 0xbff000000a00742a */ /* 0x000fe20003f0d000 */
[----:B------:R-:W-:-:S05]  /*0390*/  SEL R8, R5, R2, !P2 ;  /* 0x0000000205087207 */ /* 0x000fca0005000000 */
[----:B------:R-:W-:Y:S01]  /*03a0*/  SEL R9, R8, 0x3ff00000, P0 ;  /* 0x3ff0000008097807 */ /* 0x000fe20000000000 */
[----:B------:R-:W-:Y:S01]  /*03b0*/  IMAD.MOV.U32 R8, RZ, RZ, RZ ;  /* 0x000000ffff087224 */ /* 0x000fe200078e00ff */
[----:B------:R-:W-:Y:S06]  /*03c0*/  BRA `(.L_x_55894) ;  /* 0x0000000000047947 */ /* 0x000fec0003800000 */
.L_x_55895:
[----:B------:R-:W-:-:S11]  /*03d0*/  DADD R8, R6, R10 ;  /* 0x0000000006087229 */ /* 0x000fd6000000000a */
.L_x_55894:
        /* <DEDUP_REMOVED lines=9> */
.L_x_55893:
[----:B------:R-:W-:Y:S05]  /*0470*/  BSYNC.RECONVERGENT B0 ;  /* 0x0000000000007941 */ /* 0x000fea0003800200 */
.L_x_55892:
[----:B------:R-:W-:-:S13]  /*0480*/  ISETP.GE.AND P0, PT, R3, UR4, PT ;  /* 0x0000000403007c0c */ /* 0x000fda000bf06270 */
[----:B------:R-:W-:Y:S05]  /*0490*/  @P0 EXIT ;  /* 0x000000000000094d */ /* 0x000fea0003800000 */
[----:B0-----:R-:W0:Y:S08]  /*04a0*/  LDC.64 R6, c[0x0][0x588] ;  /* 0x00016200ff067b82 */ /* 0x001e300000000a00 */
[----:B------:R-:W1:Y:S01]  /*04b0*/  LDC R4, c[0x0][0x594] ;  /* 0x00016500ff047b82 */ /* 0x000e620000000800 */
[----:B0-----:R-:W2:Y:S02]  /*04c0*/  LDG.E.64 R6, desc[UR6][R6.64] ;  /* 0x0000000606067981 */ /* 0x001ea4000c1e1b00 */
[----:B--2---:R-:W-:Y:S01]  /*04d0*/  SHF.R.U32.HI R0, RZ, 0x14, R7 ;  /* 0x00000014ff007819 */ /* 0x004fe20000011607 */
[----:B------:R-:W-:Y:S01]  /*04e0*/  DADD R8, R6, R10 ;  /* 0x0000000006087229 */ /* 0x000fe2000000000a */
[----:B------:R-:W-:-:S02]  /*04f0*/  ISETP.GE.AND P2, PT, R7, RZ, PT ;  /* 0x000000ff0700720c */ /* 0x000fc40003f46270 */
[----:B------:R-:W-:-:S04]  /*0500*/  LOP3.LUT R0, R0, 0x7ff, RZ, 0xc0, !PT ;  /* 0x000007ff00007812 */ /* 0x000fc800078ec0ff */
[----:B------:R-:W-:-:S03]  /*0510*/  IADD3 R3, PT, PT, R0, -0x3f4, RZ ;  /* 0xfffffc0c00037810 */ /* 0x000fc60007ffe0ff */
[----:B------:R-:W-:Y:S02]  /*0520*/  LOP3.LUT R8, R9, 0x7ff00000, RZ, 0xc0, !PT ;  /* 0x7ff0000009087812 */ /* 0x000fe400078ec0ff */
[CC--:B------:R-:W-:Y:S02]  /*0530*/  SHF.L.U32 R0, R6.reuse, R3.reuse, RZ ;  /* 0x0000000306007219 */ /* 0x0c0fe400000006ff */
[----:B------:R-:W-:Y:S02]  /*0540*/  SHF.L.U64.HI R3, R6, R3, R7 ;  /* 0x0000000306037219 */ /* 0x000fe40000010207 */
[----:B------:R-:W-:Y:S02]  /*0550*/  ISETP.NE.U32.AND P0, PT, R0, RZ, PT ;  /* 0x000000ff0000720c */ /* 0x000fe40003f05070 */
[----:B------:R-:W-:Y:S01]  /*0560*/  ISETP.NE.AND P1, PT, R8, 0x7ff00000, PT ;  /* 0x7ff000000800780c */ /* 0x000fe20003f25270 */
[----:B------:R-:W-:Y:S01]  /*0570*/  IMAD.MOV.U32 R8, RZ, RZ, RZ ;  /* 0x000000ffff087224 */ /* 0x000fe200078e00ff */
[----:B------:R-:W-:-:S13]  /*0580*/  ISETP.NE.AND.EX P0, PT, R3, -0x80000000, PT, P0 ;  /* 0x800000000300780c */ /* 0x000fda0003f05300 */
[----:B------:R-:W-:-:S06]  /*0590*/  DSETP.NEU.AND P0, PT, |R6|, 0.5, !P0 ;  /* 0x3fe000000600742a */ /* 0x000fcc000470d200 */
[----:B-1----:R-:W-:-:S04]  /*05a0*/  SEL R9, R4, RZ, P0 ;  /* 0x000000ff04097207 */ /* 0x002fc80000000000 */
[----:B------:R-:W-:Y:S01]  /*05b0*/  @!P2 LOP3.LUT R9, R9, 0x7ff00000, RZ, 0xfc, !PT ;  /* 0x7ff000000909a812 */ /* 0x000fe200078efcff */
        /* <DEDUP_REMOVED lines=17> */
.L_x_55899:
[----:B------:R-:W-:Y:S01]  /*06d0*/  DSETP.NEU.AND P0, PT, R10, -1, PT ;  /* 0xbff000000a00742a */ /* 0x000fe20003f0d000 */
[----:B------:R-:W-:Y:S01]  /*06e0*/  SEL R2, R5, R2, !P2 ;  /* 0x0000000205027207 */ /* 0x000fe20005000000 */
[----:B------:R-:W-:-:S04]  /*06f0*/  IMAD.MOV.U32 R8, RZ, RZ, RZ ;  /* 0x000000ffff087224 */ /* 0x000fc800078e00ff */
[----:B------:R-:W-:Y:S01]  /*0700*/  SEL R9, R2, 0x3ff00000, P0 ;  /* 0x3ff0000002097807 */ /* 0x000fe20000000000 */
[----:B------:R-:W-:Y:S07]  /*0710*/  BRA `(.L_x_55897) ;  /* 0x0000000000047947 */ /* 0x000fee0003800000 */
.L_x_55898:
[----:B------:R-:W-:-:S11]  /*0720*/  DADD R8, R6, R10 ;  /* 0x0000000006087229 */ /* 0x000fd6000000000a */
.L_x_55897:
        /* <DEDUP_REMOVED lines=9> */
.L_x_55891:
[----:B------:R-:W0:Y:S01]  /*07c0*/  LDCU UR4, c[0x0][0x380] ;  /* 0x00007000ff0477ac */ /* 0x000e220008000800 */
[----:B------:R-:W-:Y:S01]  /*07d0*/  BSSY.RECONVERGENT B0, `(.L_x_55900) ;  /* 0x0000042000007945 */ /* 0x000fe20003800200 */
[----:B0-----:R-:W-:-:S13]  /*07e0*/  ISETP.GE.AND P0, PT, R3, UR4, PT ;  /* 0x0000000403007c0c */ /* 0x001fda000bf06270 */
[----:B------:R-:W-:Y:S05]  /*07f0*/  @P0 BRA `(.L_x_55901) ;  /* 0x0000000000fc0947 */ /* 0x000fea0003800000 */
[----:B------:R-:W0:Y:S01]  /*0800*/  LDC.64 R8, c[0x0][0x588] ;  /* 0x00016200ff087b82 */ /* 0x000e220000000a00 */
[----:B------:R-:W1:Y:S01]  /*0810*/  LDCU UR4, c[0x0][0x594] ;  /* 0x0000b280ff0477ac */ /* 0x000e620008000800 */
[----:B0-----:R-:W2:Y:S01]  /*0820*/  LDG.E.64 R8, desc[UR6][R8.64] ;  /* 0x0000000608087981 */ /* 0x001ea2000c1e1b00 */
[----:B------:R-:W-:Y:S01]  /*0830*/  DADD R36, -RZ, |R10| ;  /* 0x00000000ff247229 */ /* 0x000fe2000000050a */
[----:B------:R-:W-:Y:S01]  /*0840*/  BSSY.RECONVERGENT B1, `(.L_x_55902) ;  /* 0x000000b000017945 */ /* 0x000fe20003800200 */
[----:B-1----:R-:W-:Y:S02]  /*0850*/  ISETP.LE.AND P1, PT, RZ, UR4, PT ;  /* 0x00000004ff007c0c */ /* 0x002fe4000bf23270 */
[--C-:B--2---:R-:W-:Y:S01]  /*0860*/  SHF.R.U32.HI R0, RZ, 0x14, R9.reuse ;  /* 0x00000014ff007819 */ /* 0x104fe20000011609 */
[----:B------:R-:W-:Y:S01]  /*0870*/  IMAD.MOV.U32 R35, RZ, RZ, R9 ;  /* 0x000000ffff237224 */ /* 0x000fe200078e0009 */
[----:B------:R-:W-:Y:S02]  /*0880*/  MOV R34, R8 ;  /* 0x0000000800227202 */ /* 0x000fe40000000f00 */
[----:B------:R-:W-:-:S05]  /*0890*/  LOP3.LUT R0, R0, 0x7ff, RZ, 0xc0, !PT ;  /* 0x000007ff00007812 */ /* 0x000fca00078ec0ff */
[----:B------:R-:W-:Y:S01]  /*08a0*/  VIADD R7, R0, 0xfffffc0c ;  /* 0xfffffc0c00077836 */ /* 0x000fe20000000000 */
[----:B------:R-:W-:-:S04]  /*08b0*/  MOV R0, 0x8f0 ;  /* 0x000008f000007802 */ /* 0x000fc80000000f00 */
[CC--:B------:R-:W-:Y:S02]  /*08c0*/  SHF.L.U64.HI R4, R8.reuse, R7.reuse, R9 ;  /* 0x0000000708047219 */ /* 0x0c0fe40000010209 */
[----:B------:R-:W-:-:S07]  /*08d0*/  SHF.L.U32 R6, R8, R7, RZ ;  /* 0x0000000708067219 */ /* 0x000fce00000006ff */
[----:B------:R-:W-:Y:S05]  /*08e0*/  CALL.REL.NOINC `($_ZN2at6native18elementwise_kernelILi128ELi2EZNS0_22gpu_kernel_impl_nocastIZNS0_50_GLOBAL__N__2680c7bb_12_PowKernel_cu_7dd49032_300322pow_scalar_tensor_implIdEEvRNS_18TensorIteratorBaseET_EUldE_EEvS6_RKS7_EUliE_EEviT1_$__internal_accurate_pow) ;  /* 0x00000060008c7944 */ /* 0x000fea0003c00000 */
[----:B------:R-:W-:Y:S05]  /*08f0*/  BSYNC.RECONVERGENT B1 ;  /* 0x0000000000017941 */ /* 0x000fea0003800200 */
.L_x_55902:
[----:B------:R-:W0:Y:S01]  /*0900*/  LDCU.64 UR4, c[0x0][0x590] ;  /* 0x0000b200ff0477ac */ /* 0x000e220008000a00 */
[----:B------:R-:W1:Y:S01]  /*0910*/  FRND.F64.TRUNC R14, R8 ;  /* 0x00000008000e7313 */ /* 0x000e62000030d800 */
[----:B------:R-:W-:Y:S01]  /*0920*/  DADD R18, -RZ, -R12 ;  /* 0x00000000ff127229 */ /* 0x000fe2000000090c */
[----:B------:R-:W-:-:S04]  /*0930*/  ISETP.EQ.U32.AND P0, PT, R6, RZ, PT ;  /* 0x000000ff0600720c */ /* 0x000fc80003f02070 */
[----:B------:R-:W-:-:S05]  /*0940*/  ISETP.EQ.AND.EX P0, PT, R4, -0x80000000, !P1, P0 ;  /* 0x800000000400780c */ /* 0x000fca0004f02300 */
[----:B------:R-:W-:Y:S02]  /*0950*/  FSEL R6, R18, R12, P0 ;  /* 0x0000000c12067208 */ /* 0x000fe40000000000 */
[----:B------:R-:W-:Y:S01]  /*0960*/  FSEL R7, R19, R13, P0 ;  /* 0x0000000d13077208 */ /* 0x000fe20000000000 */
[----:B-1----:R-:W-:Y:S01]  /*0970*/  DSETP.NEU.AND P2, PT, R8, R14, PT ;  /* 0x0000000e0800722a */ /* 0x002fe20003f4d000 */
[----:B0-----:R-:W-:Y:S01]  /*0980*/  IMAD.U32 R10, RZ, RZ, UR4 ;  /* 0x00000004ff0a7e24 */ /* 0x001fe2000f8e00ff */
[----:B------:R-:W-:-:S04]  /*0990*/  MOV R11, UR5 ;  /* 0x00000005000b7c02 */ /* 0x000fc80008000f00 */
        /* <DEDUP_REMOVED lines=21> */
.L_x_55905:
[----:B------:R-:W-:Y:S01]  /*0af0*/  ISETP.GE.AND P1, PT, R9, RZ, PT ;  /* 0x000000ff0900720c */ /* 0x000fe20003f26270 */
[----:B------:R-:W-:-:S03]  /*0b00*/  DSETP.NEU.AND P0, PT, R10, -1, PT ;  /* 0xbff000000a00742a */ /* 0x000fc60003f0d000 */
[----:B------:R-:W-:-:S04]  /*0b10*/  SEL R6, R5, R2, !P1 ;  /* 0x0000000205067207 */ /* 0x000fc80004800000 */
[----:B------:R-:W-:Y:S02]  /*0b20*/  SEL R7, R6, 0x3ff00000, P0 ;  /* 0x3ff0000006077807 */ /* 0x000fe40000000000 */
[----:B------:R-:W-:Y:S01]  /*0b30*/  MOV R6, RZ ;  /* 0x000000ff00067202 */ /* 0x000fe20000000f00 */
[----:B------:R-:W-:Y:S06]  /*0b40*/  BRA `(.L_x_55903) ;  /* 0x0000000000047947 */ /* 0x000fec0003800000 */
.L_x_55904:
[----:B------:R-:W-:-:S11]  /*0b50*/  DADD R6, R8, R10 ;  /* 0x0000000008067229 */ /* 0x000fd6000000000a */
.L_x_55903:
        /* <DEDUP_REMOVED lines=9> */
.L_x_55901:
[----:B------:R-:W-:Y:S05]  /*0bf0*/  BSYNC.RECONVERGENT B0 ;  /* 0x0000000000007941 */ /* 0x000fea0003800200 */
.L_x_55900:
[----:B------:R-:W1:Y:S02]  /*0c00*/  LDCU UR4, c[0x0][0x380] ;  /* 0x00007000ff0477ac */ /* 0x000e640008000800 */
[----:B-1----:R-:W-:-:S13]  /*0c10*/  ISETP.GE.AND P0, PT, R3, UR4, PT ;  /* 0x0000000403007c0c */ /* 0x002fda000bf06270 */
[----:B------:R-:W-:Y:S05]  /*0c20*/  @P0 EXIT ;  /* 0x000000000000094d */ /* 0x000fea0003800000 */
[----:B0-----:R-:W0:Y:S08]  /*0c30*/  LDC.64 R6, c[0x0][0x588] ;  /* 0x00016200ff067b82 */ /* 0x001e300000000a00 */
[----:B------:R-:W1:Y:S01]  /*0c40*/  LDC R3, c[0x0][0x594] ;  /* 0x00016500ff037b82 */ /* 0x000e620000000800 */
[----:B0-----:R-:W2:Y:S01]  /*0c50*/  LDG.E.64 R6, desc[UR6][R6.64] ;  /* 0x0000000606067981 */ /* 0x001ea2000c1e1b00 */
[----:B------:R-:W-:Y:S01]  /*0c60*/  DADD R36, -RZ, |R10| ;  /* 0x00000000ff247229 */ /* 0x000fe2000000050a */
[----:B------:R-:W-:Y:S01]  /*0c70*/  BSSY.RECONVERGENT B0, `(.L_x_55906) ;  /* 0x000000b000007945 */ /* 0x000fe20003800200 */
[----:B-1----:R-:W-:-:S02]  /*0c80*/  ISETP.GE.AND P1, PT, R3, RZ, PT ;  /* 0x000000ff0300720c */ /* 0x002fc40003f26270 */
        /* <DEDUP_REMOVED lines=10> */
.L_x_55906:
[----:B------:R-:W0:Y:S01]  /*0d30*/  LDC.64 R8, c[0x0][0x590] ;  /* 0x00016400ff087b82 */ /* 0x000e220000000a00 */
[----:B------:R-:W1:Y:S01]  /*0d40*/  FRND.F64.TRUNC R10, R6 ;  /* 0x00000006000a7313 */ /* 0x000e62000030d800 */
[----:B------:R-:W-:Y:S01]  /*0d50*/  DADD R16, -RZ, -R12 ;  /* 0x00000000ff107229 */ /* 0x000fe2000000090c */
[----:B------:R-:W-:-:S04]  /*0d60*/  ISETP.EQ.U32.AND P0, PT, R4, RZ, PT ;  /* 0x000000ff0400720c */ /* 0x000fc80003f02070 */
[----:B------:R-:W-:Y:S01]  /*0d70*/  ISETP.EQ.AND.EX P0, PT, R3, -0x80000000, !P1, P0 ;  /* 0x800000000300780c */ /* 0x000fe20004f02300 */
[----:B-1----:R-:W-:-:S04]  /*0d80*/  DSETP.NEU.AND P2, PT, R6, R10, PT ;  /* 0x0000000a0600722a */ /* 0x002fc80003f4d000 */
[----:B------:R-:W-:Y:S02]  /*0d90*/  FSEL R10, R16, R12, P0 ;  /* 0x0000000c100a7208 */ /* 0x000fe40000000000 */
[----:B------:R-:W-:Y:S02]  /*0da0*/  FSEL R11, R17, R13, P0 ;  /* 0x0000000d110b7208 */ /* 0x000fe40000000000 */
        /* <DEDUP_REMOVED lines=16> */
[----:B------:R-:W-:Y:S02]  /*0eb0*/  ISETP.NE.AND P1, PT, R0, 0x3fe00000, PT ;  /* 0x3fe000000000780c */ /* 0x000fe40003f25270 */
[----:B------:R-:W-:Y:S01]  /*0ec0*/  MOV R10, RZ ;  /* 0x000000ff000a7202 */ /* 0x000fe20000000f00 */
[----:B------:R-:W-:-:S05]  /*0ed0*/  VIADD R0, R11, 0x80000000 ;  /* 0x800000000b007836 */ /* 0x000fca0000000000 */
[----:B------:R-:W-:Y:S01]  /*0ee0*/  @P0 SEL R11, R0, R11, P1 ;  /* 0x0000000b000b0207 */ /* 0x000fe20000800000 */
[----:B------:R-:W-:Y:S06]  /*0ef0*/  BRA `(.L_x_55907) ;  /* 0x00000000001c7947 */ /* 0x000fec0003800000 */
.L_x_55909:
[----:B------:R-:W-:Y:S01]  /*0f00*/  ISETP.GE.AND P1, PT, R7, RZ, PT ;  /* 0x000000ff0700720c */ /* 0x000fe20003f26270 */
[----:B------:R-:W-:Y:S01]  /*0f10*/  DSETP.NEU.AND P0, PT, R8, -1, PT ;  /* 0xbff000000800742a */ /* 0x000fe20003f0d000 */
[----:B------:R-:W-:Y:S02]  /*0f20*/  IMAD.MOV.U32 R10, RZ, RZ, RZ ;  /* 0x000000ffff0a7224 */ /* 0x000fe400078e00ff */
[----:B------:R-:W-:-:S04]  /*0f30*/  SEL R2, R5, R2, !P1 ;  /* 0x0000000205027207 */ /* 0x000fc80004800000 */
[----:B------:R-:W-:Y:S01]  /*0f40*/  SEL R11, R2, 0x3ff00000, P0 ;  /* 0x3ff00000020b7807 */ /* 0x000fe20000000000 */
[----:B------:R-:W-:Y:S06]  /*0f50*/  BRA `(.L_x_55907) ;  /* 0x0000000000047947 */ /* 0x000fec0003800000 */
.L_x_55908:
[----:B------:R-:W-:-:S11]  /*0f60*/  DADD R10, R6, R8 ;  /* 0x00000000060a7229 */ /* 0x000fd60000000008 */
.L_x_55907:
        /* <DEDUP_REMOVED lines=9> */
.L_x_55890:
[----:B------:R-:W-:Y:S01]  /*1000*/  DSETP.NEU.AND P0, PT, R10, RZ, PT ;  /* 0x000000ff0a00722a */ /* 0x000fe20003f0d000 */
[----:B------:R-:W-:-:S13]  /*1010*/  VIADD R4, R4, 0xffffffff ;  /* 0xffffffff04047836 */ /* 0x000fda0000000000 */
[----:B------:R-:W-:Y:S05]  /*1020*/  @P0 BRA `(.L_x_55910) ;  /* 0x0000002c00300947 */ /* 0x000fea0003800000 */
[----:B------:R-:W0:Y:S01]  /*1030*/  LDCU UR4, c[0x0][0x380] ;  /* 0x00007000ff0477ac */ /* 0x000e220008000800 */
[----:B------:R-:W-:Y:S01]  /*1040*/  VIMNMX.U32 R0, PT, PT, R4, 0x18, PT ;  /* 0x0000001804007848 */ /* 0x000fe20003fe0000 */
[----:B------:R-:W-:Y:S03]  /*1050*/  BSSY.RECONVERGENT B0, `(.L_x_55911) ;  /* 0x0000166000007945 */ /* 0x000fe60003800200 */
[----:B------:R-:W-:Y:S02]  /*1060*/  IADD3 R0, PT, PT, R0, 0x1, RZ ;  /* 0x0000000100007810 */ /* 0x000fe40007ffe0ff */
[----:B0-----:R-:W-:-:S13]  /*1070*/  ISETP.GE.AND P0, PT, R3, UR4, PT ;  /* 0x0000000403007c0c */ /* 0x001fda000bf06270 */
[----:B------:R-:W-:Y:S05]  /*1080*/  @P0 BRA `(.L_x_55912) ;  /* 0x0000001400880947 */ /* 0x000fea0003800000 */
[----:B------:R-:W0:Y:S01]  /*1090*/  LDCU.64 UR8, c[0x0][0x390] ;  /* 0x00007200ff0877ac */ /* 0x000e220008000a00 */
[----:B------:R-:W-:Y:S01]  /*10a0*/  IMAD.MOV.U32 R6, RZ, RZ, RZ ;  /* 0x000000ffff067224 */ /* 0x000fe200078e00ff */
[----:B------:R-:W-:Y:S01]  /*10b0*/  ISETP.NE.AND P0, PT, R4, RZ, PT ;  /* 0x000000ff0400720c */ /* 0x000fe20003f05270 */
[----:B------:R-:W-:Y:S01]  /*10c0*/  IMAD.MOV.U32 R7, RZ, RZ, R3 ;  /* 0x000000ffff077224 */ /* 0x000fe200078e0003 */
        /* <DEDUP_REMOVED lines=281> */
[----:B-1----:R-:W-:Y:S01]  /*2260*/  SHF.R.U32.HI R15, RZ, UR5, R14 ;  /* 0x00000005ff0f7c19 */ /* 0x002fe2000801160e */
[----:B------:R-:W-:-:S06]  /*2270*/  @P0 IMAD.MOV.U32 R14, RZ, RZ, RZ ;  /* 0x000000ffff0e0224 */ /* 0x000fcc00078e00ff */
        /* <DEDUP_REMOVED lines=11> */
.L_x_55913:
[----:B------:R-:W0:Y:S01]  /*2330*/  LDCU.64 UR8, c[0x0][0x588] ;  /* 0x0000b100ff0877ac */ /* 0x000e220008000a00 */
[----:B------:R-:W1:Y:S01]  /*2340*/  LDC R14, c[0x0][0x594] ;  /* 0x00016500ff0e7b82 */ /* 0x000e620000000800 */
[----:B0-----:R-:W-:-:S05]  /*2350*/  IADD3 R8, P0, PT, R6, UR8, RZ ;  /* 0x0000000806087c10 */ /* 0x001fca000ff1e0ff */
[----:B------:R-:W-:-:S06]  /*2360*/  IMAD.X R9, RZ, RZ, UR9, P0 ;  /* 0x00000009ff097e24 */ /* 0x000fcc00080e06ff */
[----:B------:R-:W2:Y:S01]  /*2370*/  LDG.E.64 R8, desc[UR6][R8.64] ;  /* 0x0000000608087981 */ /* 0x000ea2000c1e1b00 */
[----:B------:R-:W-:Y:S01]  /*2380*/  BSSY.RECONVERGENT B1, `(.L_x_55914) ;  /* 0x0000027000017945 */ /* 0x000fe20003800200 */
[----:B--2---:R-:W-:Y:S02]  /*2390*/  SHF.R.U32.HI R6, RZ, 0x14, R9 ;  /* 0x00000014ff067819 */ /* 0x004fe40000011609 */
[----:B------:R-:W-:Y:S02]  /*23a0*/  ISETP.GE.AND P2, PT, R9, RZ, PT ;  /* 0x000000ff0900720c */ /* 0x000fe40003f46270 */
        /* <DEDUP_REMOVED lines=9> */
[----:B------:R-:W-:Y:S02]  /*2440*/  ISETP.NE.AND P1, PT, R12, 0x7ff00000, PT ;  /* 0x7ff000000c00780c */ /* 0x000fe40003f25270 */
[----:B------:R-:W-:Y:S02]  /*2450*/  MOV R12, RZ ;  /* 0x000000ff000c7202 */ /* 0x000fe40000000f00 */
        /* <DEDUP_REMOVED lines=19> */
.L_x_55917:
[----:B------:R-:W-:Y:S01]  /*2590*/  DSETP.NEU.AND P0, PT, R10, -1, PT ;  /* 0xbff000000a00742a */ /* 0x000fe20003f0d000 */
[----:B------:R-:W-:-:S05]  /*25a0*/  SEL R12, R5, R2, !P2 ;  /* 0x00000002050c7207 */ /* 0x000fca0005000000 */
[----:B------:R-:W-:Y:S02]  /*25b0*/  SEL R13, R12, 0x3ff00000, P0 ;  /* 0x3ff000000c0d7807 */ /* 0x000fe40000000000 */
[----:B------:R-:W-:Y:S01]  /*25c0*/  MOV R12, RZ ;  /* 0x000000ff000c7202 */ /* 0x000fe20000000f00 */
[----:B------:R-:W-:Y:S06]  /*25d0*/  BRA `(.L_x_55915) ;  /* 0x0000000000047947 */ /* 0x000fec0003800000 */
.L_x_55916:
[----:B------:R-:W-:-:S11]  /*25e0*/  DADD R12, R8, R10 ;  /* 0x00000000080c7229 */ /* 0x000fd6000000000a */
.L_x_55915:
[----:B------:R-:W-:Y:S05]  /*25f0*/  BSYNC.RECONVERGENT B1 ;  /* 0x0000000000017941 */ /* 0x000fea0003800200 */
.L_x_55914:
[----:B------:R-:W0:Y:S01]  /*2600*/  LDCU.64 UR8, c[0x0][0x580] ;  /* 0x0000b000ff0877ac */ /* 0x000e220008000a00 */
[----:B------:R-:W-:Y:S01]  /*2610*/  DSETP.NEU.AND P0, PT, R8, RZ, PT ;  /* 0x000000ff0800722a */ /* 0x000fe20003f0d000 */
[----:B------:R-:W-:Y:S01]  /*2620*/  VIADD R3, R3, 0x80 ;  /* 0x0000008003037836 */ /* 0x000fe20000000000 */
[----:B------:R-:W-:-:S04]  /*2630*/  DSETP.NEU.AND P1, PT, R10, 1, PT ;  /* 0x3ff000000a00742a */ /* 0x000fc80003f2d000 */
[----:B------:R-:W-:Y:S02]  /*2640*/  FSEL R6, R12, RZ, P0 ;  /* 0x000000ff0c067208 */ /* 0x000fe40000000000 */
[----:B------:R-:W-:Y:S02]  /*2650*/  FSEL R12, R13, 1.875, P0 ;  /* 0x3ff000000d0c7808 */ /* 0x000fe40000000000 */
[----:B------:R-:W-:Y:S02]  /*2660*/  FSEL R6, R6, RZ, P1 ;  /* 0x000000ff06067208 */ /* 0x000fe40000800000 */
[----:B0-----:R-:W-:Y:S02]  /*2670*/  IADD3 R8, P0, PT, R7, UR8, RZ ;  /* 0x0000000807087c10 */ /* 0x001fe4000ff1e0ff */
[----:B------:R-:W-:-:S03]  /*2680*/  FSEL R7, R12, 1.875, P1 ;  /* 0x3ff000000c077808 */ /* 0x000fc60000800000 */
[----:B------:R-:W-:-:S05]  /*2690*/  IMAD.X R9, RZ, RZ, UR9, P0 ;  /* 0x00000009ff097e24 */ /* 0x000fca00080e06ff */
[----:B------:R0:W-:Y:S03]  /*26a0*/  STG.E.64 desc[UR6][R8.64], R6 ;  /* 0x0000000608007986 */ /* 0x0001e6000c101b06 */
.L_x_55912:
[----:B------:R-:W-:Y:S05]  /*26b0*/  BSYNC.RECONVERGENT B0 ;  /* 0x0000000000007941 */ /* 0x000fea0003800200 */
.L_x_55911:
[----:B------:R-:W-:-:S13]  /*26c0*/  ISETP.GE.AND P0, PT, R3, UR4, PT ;  /* 0x0000000403007c0c */ /* 0x000fda000bf06270 */
[----:B------:R-:W-:Y:S05]  /*26d0*/  @P0 EXIT ;  /* 0x000000000000094d */ /* 0x000fea0003800000 */
        /* <DEDUP_REMOVED lines=298> */
.L_x_55918:
[----:B------:R-:W0:Y:S02]  /*3980*/  LDCU.128 UR8, c[0x0][0x580] ;  /* 0x0000b000ff0877ac */ /* 0x000e240008000c00 */
[----:B0-----:R-:W-:Y:S02]  /*3990*/  IADD3 R6, P0, PT, R4, UR10, RZ ;  /* 0x0000000a04067c10 */ /* 0x001fe4000ff1e0ff */
[----:B------:R-:W0:Y:S03]  /*39a0*/  LDC R4, c[0x0][0x594] ;  /* 0x00016500ff047b82 */ /* 0x000e260000000800 */
[----:B------:R-:W-:-:S06]  /*39b0*/  IMAD.X R7, RZ, RZ, UR11, P0 ;  /* 0x0000000bff077e24 */ /* 0x000fcc00080e06ff */
[----:B------:R-:W2:Y:S01]  /*39c0*/  LDG.E.64 R6, desc[UR6][R6.64] ;  /* 0x0000000606067981 */ /* 0x000ea2000c1e1b00 */
[----:B------:R-:W-:Y:S01]  /*39d0*/  IADD3 R12, P3, PT, R3, UR8, RZ ;  /* 0x00000008030c7c10 */ /* 0x000fe2000ff7e0ff */
[----:B------:R-:W-:Y:S04]  /*39e0*/  BSSY.RECONVERGENT B0, `(.L_x_55919) ;  /* 0x0000028000007945 */ /* 0x000fe80003800200 */
[----:B------:R-:W-:Y:S01]  /*39f0*/  IMAD.X R13, RZ, RZ, UR9, P3 ;  /* 0x00000009ff0d7e24 */ /* 0x000fe200098e06ff */
[----:B--2---:R-:W-:Y:S02]  /*3a00*/  SHF.R.U32.HI R0, RZ, 0x14, R7 ;  /* 0x00000014ff007819 */ /* 0x004fe40000011607 */
        /* <DEDUP_REMOVED lines=31> */
.L_x_55922:
[----:B------:R-:W-:Y:S01]  /*3c00*/  DSETP.NEU.AND P0, PT, R10, -1, PT ;  /* 0xbff000000a00742a */ /* 0x000fe20003f0d000 */
[----:B------:R-:W-:Y:S01]  /*3c10*/  SEL R2, R5, R2, !P2 ;  /* 0x0000000205027207 */ /* 0x000fe20005000000 */
[----:B------:R-:W-:-:S04]  /*3c20*/  IMAD.MOV.U32 R8, RZ, RZ, RZ ;  /* 0x000000ffff087224 */ /* 0x000fc800078e00ff */
[----:B------:R-:W-:Y:S01]  /*3c30*/  SEL R9, R2, 0x3ff00000, P0 ;  /* 0x3ff0000002097807 */ /* 0x000fe20000000000 */
[----:B------:R-:W-:Y:S07]  /*3c40*/  BRA `(.L_x_55920) ;  /* 0x0000000000047947 */ /* 0x000fee0003800000 */
.L_x_55921:
[----:B------:R-:W-:-:S11]  /*3c50*/  DADD R8, R6, R10 ;  /* 0x0000000006087229 */ /* 0x000fd6000000000a */
.L_x_55920:
[----:B------:R-:W-:Y:S05]  /*3c60*/  BSYNC.RECONVERGENT B0 ;  /* 0x0000000000007941 */ /* 0x000fea0003800200 */
.L_x_55919:
        /* <DEDUP_REMOVED lines=8> */
.L_x_55910:
[----:B------:R-:W0:Y:S01]  /*3cf0*/  LDCU UR4, c[0x0][0x380] ;  /* 0x00007000ff0477ac */ /* 0x000e220008000800 */
[----:B------:R-:W-:Y:S01]  /*3d00*/  VIMNMX.U32 R6, PT, PT, R4, 0x18, PT ;  /* 0x0000001804067848 */ /* 0x000fe20003fe0000 */
[----:B------:R-:W-:Y:S03]  /*3d10*/  BSSY.RECONVERGENT B0, `(.L_x_55923) ;  /* 0x0000171000007945 */ /* 0x000fe60003800200 */
        /* <DEDUP_REMOVED lines=301> */
.L_x_55925:
[----:B------:R-:W0:Y:S02]  /*4ff0*/  LDCU.64 UR4, c[0x0][0x588] ;  /* 0x0000b100ff0477ac */ /* 0x000e240008000a00 */
[----:B0-----:R-:W-:Y:S01]  /*5000*/  IADD3 R8, P0, PT, R0, UR4, RZ ;  /* 0x0000000400087c10 */ /* 0x001fe2000ff1e0ff */
[----:B------:R-:W0:Y:S03]  /*5010*/  LDCU UR4, c[0x0][0x594] ;  /* 0x0000b280ff0477ac */ /* 0x000e260008000800 */
[----:B------:R-:W-:-:S06]  /*5020*/  IADD3.X R9, PT, PT, RZ, UR5, RZ, P0, !PT ;  /* 0x00000005ff097c10 */ /* 0x000fcc00087fe4ff */
[----:B------:R-:W2:Y:S01]  /*5030*/  LDG.E.64 R8, desc[UR6][R8.64] ;  /* 0x0000000608087981 */ /* 0x000ea2000c1e1b00 */
[----:B------:R-:W-:Y:S01]  /*5040*/  DADD R36, -RZ, |R10| ;  /* 0x00000000ff247229 */ /* 0x000fe2000000050a */
[----:B------:R-:W-:Y:S01]  /*5050*/  BSSY.RECONVERGENT B1, `(.L_x_55926) ;  /* 0x000000b000017945 */ /* 0x000fe20003800200 */
[----:B0-----:R-:W-:Y:S02]  /*5060*/  ISETP.LE.AND P1, PT, RZ, UR4, PT ;  /* 0x00000004ff007c0c */ /* 0x001fe4000bf23270 */
        /* <DEDUP_REMOVED lines=10> */
.L_x_55926:
        /* <DEDUP_REMOVED lines=9> */
[----:B0-----:R-:W-:Y:S01]  /*51a0*/  MOV R10, UR4 ;  /* 0x00000004000a7c02 */ /* 0x001fe20008000f00 */
[----:B------:R-:W-:-:S04]  /*51b0*/  IMAD.U32 R11, RZ, RZ, UR5 ;  /* 0x00000005ff0b7e24 */ /* 0x000fc8000f8e00ff */
        /* <DEDUP_REMOVED lines=13> */
[----:B------:R-:W-:Y:S02]  /*5290*/  @!P1 MOV R12, RZ ;  /* 0x000000ff000c9202 */ /* 0x000fe40000000f00 */
[----:B------:R-:W-:-:S04]  /*52a0*/  @!P1 SEL R0, R5, R2, !P2 ;  /* 0x0000000205009207 */ /* 0x000fc80005000000 */
[----:B------:R-:W-:Y:S01]  /*52b0*/  @!P1 SEL R13, R0, 0x3ff00000, P3 ;  /* 0x3ff00000000d9807 */ /* 0x000fe20001800000 */
[----:B------:R-:W-:Y:S06]  /*52c0*/  @!P1 BRA `(.L_x_55928) ;  /* 0x0000000000249947 */ /* 0x000fec0003800000 */
        /* <DEDUP_REMOVED lines=8> */
[----:B------:R-:W-:-:S07]  /*5350*/  @P0 SEL R13, R0, R13, P1 ;  /* 0x0000000d000d0207 */ /* 0x000fce0000800000 */
.L_x_55928:
[----:B------:R-:W-:Y:S05]  /*5360*/  BSYNC.RECONVERGENT B1 ;  /* 0x0000000000017941 */ /* 0x000fea0003800200 */
.L_x_55927:
        /* <DEDUP_REMOVED lines=11> */
.L_x_55924:
[----:B------:R-:W-:Y:S05]  /*5420*/  BSYNC.RECONVERGENT B0 ;  /* 0x0000000000007941 */ /* 0x000fea0003800200 */
.L_x_55923:
        /* <DEDUP_REMOVED lines=301> */
.L_x_55929:
[----:B------:R-:W0:Y:S01]  /*6700*/  LDCU.128 UR8, c[0x0][0x580] ;  /* 0x0000b000ff0877ac */ /* 0x000e220008000c00 */
[----:B------:R-:W1:Y:S01]  /*6710*/  LDCU UR4, c[0x0][0x594] ;  /* 0x0000b280ff0477ac */ /* 0x000e620008000800 */
[----:B0-----:R-:W-:-:S04]  /*6720*/  IADD3 R6, P0, PT, R0, UR10, RZ ;  /* 0x0000000a00067c10 */ /* 0x001fc8000ff1e0ff */
[----:B------:R-:W-:-:S06]  /*6730*/  IADD3.X R7, PT, PT, RZ, UR11, RZ, P0, !PT ;  /* 0x0000000bff077c10 */ /* 0x000fcc00087fe4ff */
[----:B------:R-:W2:Y:S01]  /*6740*/  LDG.E.64 R6, desc[UR6][R6.64] ;  /* 0x0000000606067981 */ /* 0x000ea2000c1e1b00 */
[----:B------:R-:W-:Y:S01]  /*6750*/  DADD R36, -RZ, |R10| ;  /* 0x00000000ff247229 */ /* 0x000fe2000000050a */
[----:B------:R-:W-:Y:S01]  /*6760*/  IADD3 R8, P0, PT, R9, UR8, RZ ;  /* 0x0000000809087c10 */ /* 0x000fe2000ff1e0ff */
[----:B------:R-:W-:Y:S01]  /*6770*/  BSSY.RECONVERGENT B0, `(.L_x_55930) ;  /* 0x000000c000007945 */ /* 0x000fe20003800200 */
[----:B-1----:R-:W-:Y:S02]  /*6780*/  ISETP.LE.AND P1, PT, RZ, UR4, PT ;  /* 0x00000004ff007c0c */ /* 0x002fe4000bf23270 */
[----:B------:R-:W-:Y:S02]  /*6790*/  IADD3.X R9, PT, PT, RZ, UR9, RZ, P0, !PT ;  /* 0x00000009ff097c10 */ /* 0x000fe400087fe4ff */
[----:B--2---:R-:W-:Y:S01]  /*67a0*/  SHF.R.U32.HI R0, RZ, 0x14, R7 ;  /* 0x00000014ff007819 */ /* 0x004fe20000011607 */
[----:B------:R-:W-:Y:S01]  /*67b0*/  IMAD.MOV.U32 R34, RZ, RZ, R6 ;  /* 0x000000ffff227224 */ /* 0x000fe200078e0006 */
[----:B------:R-:W-:-:S02]  /*67c0*/  MOV R35, R7 ;  /* 0x0000000700237202 */ /* 0x000fc40000000f00 */
[----:B------:R-:W-:-:S05]  /*67d0*/  LOP3.LUT R0, R0, 0x7ff, RZ, 0xc0, !PT ;  /* 0x000007ff00007812 */ /* 0x000fca00078ec0ff */
[----:B------:R-:W-:Y:S01]  /*67e0*/  VIADD R11, R0, 0xfffffc0c ;  /* 0xfffffc0c000b7836 */ /* 0x000fe20000000000 */
[----:B------:R-:W-:-:S04]  /*67f0*/  MOV R0, 0x6830 ;  /* 0x0000683000007802 */ /* 0x000fc80000000f00 */
[CC--:B------:R-:W-:Y:S02]  /*6800*/  SHF.L.U64.HI R3, R6.reuse, R11.reuse, R7 ;  /* 0x0000000b06037219 */ /* 0x0c0fe40000010207 */
[----:B------:R-:W-:-:S07]  /*6810*/  SHF.L.U32 R4, R6, R11, RZ ;  /* 0x0000000b06047219 */ /* 0x000fce00000006ff */
[----:B------:R-:W-:Y:S05]  /*6820*/  CALL.REL.NOINC `($_ZN2at6native18elementwise_kernelILi128ELi2EZNS0_22gpu_kernel_impl_nocastIZNS0_50_GLOBAL__N__2680c7bb_12_PowKernel_cu_7dd49032_300322pow_scalar_tensor_implIdEEvRNS_18TensorIteratorBaseET_EUldE_EEvS6_RKS7_EUliE_EEviT1_$__internal_accurate_pow) ;  /* 0x0000000000bc7944 */ /* 0x000fea0003c00000 */
[----:B------:R-:W-:Y:S05]  /*6830*/  BSYNC.RECONVERGENT B0 ;  /* 0x0000000000007941 */ /* 0x000fea0003800200 */
.L_x_55930:
        /* <DEDUP_REMOVED lines=30> */
.L_x_55934:
[----:B------:R-:W-:Y:S01]  /*6a20*/  ISETP.GE.AND P1, PT, R7, RZ, PT ;  /* 0x000000ff0700720c */ /* 0x000fe20003f26270 */
[----:B------:R-:W-:Y:S01]  /*6a30*/  DSETP.NEU.AND P0, PT, R10, -1, PT ;  /* 0xbff000000a00742a */ /* 0x000fe20003f0d000 */
[----:B------:R-:W-:Y:S02]  /*6a40*/  IMAD.MOV.U32 R12, RZ, RZ, RZ ;  /* 0x000000ffff0c7224 */ /* 0x000fe400078e00ff */
[----:B------:R-:W-:-:S04]  /*6a50*/  SEL R2, R5, R2, !P1 ;  /* 0x0000000205027207 */ /* 0x000fc80004800000 */
[----:B------:R-:W-:Y:S01]  /*6a60*/  SEL R13, R2, 0x3ff00000, P0 ;  /* 0x3ff00000020d7807 */ /* 0x000fe20000000000 */
[----:B------:R-:W-:Y:S06]  /*6a70*/  BRA `(.L_x_55932) ;  /* 0x0000000000047947 */ /* 0x000fec0003800000 */
.L_x_55933:
[----:B------:R-:W-:-:S11]  /*6a80*/  DADD R12, R6, R10 ;  /* 0x00000000060c7229 */ /* 0x000fd6000000000a */
.L_x_55932:
[----:B------:R-:W-:Y:S05]  /*6a90*/  BSYNC.RECONVERGENT B0 ;  /* 0x0000000000007941 */ /* 0x000fea0003800200 */
.L_x_55931:
        /* <DEDUP_REMOVED lines=8> */
        .type           $_ZN2at6native18elementwise_kernelILi128ELi2EZNS0_22gpu_kernel_impl_nocastIZNS0_50_GLOBAL__N__2680c7bb_12_PowKernel_cu_7dd49032_300322pow_scalar_tensor_implIdEEvRNS_18TensorIteratorBaseET_EUldE_EEvS6_RKS7_EUliE_EEviT1_$__internal_accurate_pow,@function
        .size           $_ZN2at6native18elementwise_kernelILi128ELi2EZNS0_22gpu_kernel_impl_nocastIZNS0_50_GLOBAL__N__2680c7bb_12_PowKernel_cu_7dd49032_300322pow_scalar_tensor_implIdEEvRNS_18TensorIteratorBaseET_EUldE_EEvS6_RKS7_EUliE_EEviT1_$__internal_accurate_pow,(.L_x_68414 - $_ZN2at6native18elementwise_kernelILi128ELi2EZNS0_22gpu_kernel_impl_nocastIZNS0_50_GLOBAL__N__2680c7bb_12_PowKernel_cu_7dd49032_300322pow_scalar_tensor_implIdEEvRNS_18TensorIteratorBaseET_EUldE_EEvS6_RKS7_EUliE_EEviT1_$__internal_accurate_pow)
$_ZN2at6native18elementwise_kernelILi128ELi2EZNS0_22gpu_kernel_impl_nocastIZNS0_50_GLOBAL__N__2680c7bb_12_PowKernel_cu_7dd49032_300322pow_scalar_tensor_implIdEEvRNS_18TensorIteratorBaseET_EUldE_EEvS6_RKS7_EUliE_EEviT1_$__internal_accurate_pow:
        /* <DEDUP_REMOVED lines=167> */
.L_x_55935:
[----:B------:R-:W-:Y:S01]  /*7590*/  DFMA R18, R18, R16, R16 ;  /* 0x000000101212722b */ /* 0x000fe20000000010 */
[----:B------:R-:W-:Y:S01]  /*75a0*/  IMAD.MOV.U32 R10, RZ, RZ, R0 ;  /* 0x000000ffff0a7224 */ /* 0x000fe200078e0000 */
[----:B------:R-:W-:Y:S01]  /*75b0*/  DSETP.NEU.AND P0, PT, |R16|, +INF , PT ;  /* 0x7ff000001000742a */ /* 0x000fe20003f0d200 */
[----:B------:R-:W-:-:S07]  /*75c0*/  MOV R11, 0x0 ;  /* 0x00000000000b7802 */ /* 0x000fce0000000f00 */
[----:B------:R-:W-:Y:S02]  /*75d0*/  FSEL R12, R16, R18, !P0 ;  /* 0x00000012100c7208 */ /* 0x000fe40004000000 */
[----:B------:R-:W-:Y:S01]  /*75e0*/  FSEL R13, R17, R19, !P0 ;  /* 0x00000013110d7208 */ /* 0x000fe20004000000 */
[----:B------:R-:W-:Y:S06]  /*75f0*/  RET.REL.NODEC R10 `(_ZN2at6native18elementwise_kernelILi128ELi2EZNS0_22gpu_kernel_impl_nocastIZNS0_50_GLOBAL__N__2680c7bb_12_PowKernel_cu_7dd49032_300322pow_scalar_tensor_implIdEEvRNS_18TensorIteratorBaseET_EUldE_EEvS6_RKS7_EUliE_EEviT1_) ;  /* 0xffffff880a807950 */ /* 0x000fec0003c3ffff */
.L_x_55936:
        /* <DEDUP_REMOVED lines=16> */
.L_x_68414:


//--------------------- .text._ZN2at6native27unrolled_elementwise_kernelIZNS0_50_GLOBAL__N__2680c7bb_12_PowKernel_cu_7dd49032_300322pow_scalar_tensor_implIdEEvRNS_18TensorIteratorBaseET_EUldE_St5arrayIPcLm2EELi4E23TrivialOffsetCalculatorILi1EjESC_NS0_6memory15LoadWithoutCastENSD_16StoreWithoutCastEEEviS6_T0_T2_T3_T4_T5_ --------------------------
	.section	.text._ZN2at6native27unrolled_elementwise_kernelIZNS0_50_GLOBAL__N__2680c7bb_12_PowKernel_cu_7dd49032_300322pow_scalar_tensor_implIdEEvRNS_18TensorIteratorBaseET_EUldE_St5arrayIPcLm2EELi4E23TrivialOffsetCalculatorILi1EjESC_NS0_6memory15LoadWithoutCastENSD_16StoreWithoutCastEEEviS6_T0_T2_T3_T4_T5_,"ax",@progbits
	.align	128
        .global         _ZN2at6native27unrolled_elementwise_kernelIZNS0_50_GLOBAL__N__2680c7bb_12_PowKernel_cu_7dd49032_300322pow_scalar_tensor_implIdEEvRNS_18TensorIteratorBaseET_EUldE_St5arrayIPcLm2EELi4E23TrivialOffsetCalculatorILi1EjESC_NS0_6memory15LoadWithoutCastENSD_16StoreWithoutCastEEEviS6_T0_T2_T3_T4_T5_
        .type           _ZN2at6native27unrolled_elementwise_kernelIZNS0_50_GLOBAL__N__2680c7bb_12_PowKernel_cu_7dd49032_300322pow_scalar_tensor_implIdEEvRNS_18TensorIteratorBaseET_EUldE_St5arrayIPcLm2EELi4E23TrivialOffsetCalculatorILi1EjESC_NS0_6memory15LoadWithoutCastENSD_16StoreWithoutCastEEEviS6_T0_T2_T3_T4_T5_,@function
        .size           _ZN2at6native27unrolled_elementwise_kernelIZNS0_50_GLOBAL__N__2680c7bb_12_PowKernel_cu_7dd49032_300322pow_scalar_tensor_implIdEEvRNS_18TensorIteratorBaseET_EUldE_St5arrayIPcLm2EELi4E23TrivialOffsetCalculatorILi1EjESC_NS0_6memory15LoadWithoutCastENSD_16StoreWithoutCastEEEviS6_T0_T2_T3_T4_T5_,(.L_x_68415 - _ZN2at6native27unrolled_elementwise_kernelIZNS0_50_GLOBAL__N__2680c7bb_12_PowKernel_cu_7dd49032_300322pow_scalar_tensor_implIdEEvRNS_18TensorIteratorBaseET_EUldE_St5arrayIPcLm2EELi4E23TrivialOffsetCalculatorILi1EjESC_NS0_6memory15LoadWithoutCastENSD_16StoreWithoutCastEEEviS6_T0_T2_T3_T4_T5_)
        .other          _ZN2at6native27unrolled_elementwise_kernelIZNS0_50_GLOBAL__N__2680c7bb_12_PowKernel_cu_7dd49032_300322pow_scalar_tensor_implIdEEvRNS_18TensorIteratorBaseET_EUldE_St5arrayIPcLm2EELi4E23TrivialOffsetCalculatorILi1EjESC_NS0_6memory15LoadWithoutCastENSD_16StoreWithoutCastEEEviS6_T0_T2_T3_T4_T5_,@"STO_CUDA_ENTRY STV_DEFAULT"
_ZN2at6native27unrolled_elementwise_kernelIZNS0_50_GLOBAL__N__2680c7bb_12_PowKernel_cu_7dd49032_300322pow_scalar_tensor_implIdEEvRNS_18TensorIteratorBaseET_EUldE_St5arrayIPcLm2EELi4E23TrivialOffsetCalculatorILi1EjESC_NS0_6memory15LoadWithoutCastENSD_16StoreWithoutCastEEEviS6_T0_T2_T3_T4_T5_:
.text._ZN2at6native27unrolled_elementwise_kernelIZNS0_50_GLOBAL__N__2680c7bb_12_PowKernel_cu_7dd49032_300322pow_scalar_tensor_implIdEEvRNS_18TensorIteratorBaseET_EUldE_St5arrayIPcLm2EELi4E23TrivialOffsetCalculatorILi1EjESC_NS0_6memory15LoadWithoutCastENSD_16StoreWithoutCastEEEviS6_T0_T2_T3_T4_T5_:
[----:B------:R-:W-:Y:S01]  /*0000*/  LDC R1, c[0x0][0x37c] ;  /* 0x0000df00ff017b82 */ /* 0x000fe20000000800 */
[----:B------:R-:W0:Y:S07]  /*0010*/  S2R R11, SR_CTAID.X ;  /* 0x00000000000b7919 */ /* 0x000e2e0000002500 */
[----:B------:R-:W0:Y:S01]  /*0020*/  LDC R2, c[0x0][0x380] ;  /* 0x0000e000ff027b82 */ /* 0x000e220000000800 */
[----:B------:R-:W1:Y:S01]  /*0030*/  LDCU.64 UR4, c[0x0][0x358] ;  /* 0x00006b00ff0477ac */ /* 0x000e620008000a00 */
[----:B------:R-:W-:Y:S01]  /*0040*/  CS2R R16, SRZ ;  /* 0x0000000000107805 */ /* 0x000fe2000001ff00 */
[----:B------:R-:W2:Y:S01]  /*0050*/  S2R R0, SR_TID.X ;  /* 0x0000000000007919 */ /* 0x000ea20000002100 */
[----:B------:R-:W-:Y:S01]  /*0060*/  CS2R R14, SRZ ;  /* 0x00000000000e7805 */ /* 0x000fe2000001ff00 */
[----:B------:R-:W3:Y:S01]  /*0070*/  LDCU.64 UR6, c[0x0][0x388] ;  /* 0x00007100ff0677ac */ /* 0x000ee20008000a00 */
[----:B------:R-:W-:Y:S01]  /*0080*/  CS2R R38, SRZ ;  /* 0x0000000000267805 */ /* 0x000fe2000001ff00 */
        /* <DEDUP_REMOVED lines=13> */
[----:B------:R-:W0:Y:S01]  /*0160*/  @!P3 LDC.64 R2, c[0x0][0x3a0] ;  /* 0x0000e800ff02bb82 */ /* 0x000e220000000a00 */
[----:B------:R-:W-:Y:S02]  /*0170*/  @!P3 VIADD R0, R0, 0x80 ;  /* 0x000000800000b836 */ /* 0x000fe40000000000 */
[----:B--2---:R-:W-:-:S03]  /*0180*/  @!P1 IMAD.WIDE.U32 R20, R7, 0x8, R20 ;  /* 0x0000000807149825 */ /* 0x004fc600078e0014 */
[----:B------:R-:W-:Y:S02]  /*0190*/  ISETP.GE.AND P2, PT, R0, R9, PT ;  /* 0x000000090000720c */ /* 0x000fe40003f46270 */
[----:B-1----:R1:W5:Y:S11]  /*01a0*/  @!P1 LDG.E.64 R38, desc[UR4][R20.64] ;  /* 0x0000000414269981 */ /* 0x002376000c1e1b00 */
[----:B------:R-:W2:Y:S01]  /*01b0*/  @!P2 LDC.64 R22, c[0x0][0x3a0] ;  /* 0x0000e800ff16ab82 */ /* 0x000ea20000000a00 */
[----:B------:R-:W-:-:S02]  /*01c0*/  @!P2 IMAD R13, R11, 0x200, R0 ;  /* 0x000002000b0da824 */ /* 0x000fc400078e0200 */
[----:B0-----:R-:W-:-:S05]  /*01d0*/  @!P3 IMAD.WIDE.U32 R24, R25, 0x8, R2 ;  /* 0x000000081918b825 */ /* 0x001fca00078e0002 */
[----:B------:R1:W5:Y:S01]  /*01e0*/  @!P3 LDG.E.64 R16, desc[UR4][R24.64] ;  /* 0x000000041810b981 */ /* 0x000362000c1e1b00 */
[----:B--2---:R-:W-:Y:S01]  /*01f0*/  @!P2 IMAD.WIDE.U32 R22, R13, 0x8, R22 ;  /* 0x000000080d16a825 */ /* 0x004fe200078e0016 */
[----:B------:R-:W-:-:S04]  /*0200*/  CS2R R12, SRZ ;  /* 0x00000000000c7805 */ /* 0x000fc8000001ff00 */
[----:B------:R1:W5:Y:S01]  /*0210*/  @!P2 LDG.E.64 R14, desc[UR4][R22.64] ;  /* 0x00000004160ea981 */ /* 0x000362000c1e1b00 */
[----:B---3--:R-:W-:Y:S02]  /*0220*/  IMAD.U32 R2, RZ, RZ, UR6 ;  /* 0x00000006ff027e24 */ /* 0x008fe4000f8e00ff */
[----:B------:R-:W-:Y:S01]  /*0230*/  IMAD.U32 R3, RZ, RZ, UR7 ;  /* 0x00000007ff037e24 */ /* 0x000fe2000f8e00ff */
[----:B------:R1:W5:Y:S05]  /*0240*/  @!P0 LDG.E.64 R12, desc[UR4][R18.64] ;  /* 0x00000004120c8981 */ /* 0x00036a000c1e1b00 */
[C---:B------:R-:W-:Y:S02]  /*0250*/  DSETP.NEU.AND P1, PT, R2.reuse, RZ, PT ;  /* 0x000000ff0200722a */ /* 0x040fe40003f2d000 */
[----:B------:R-:W-:Y:S01]  /*0260*/  DSETP.GT.AND P0, PT, |R2|, 1, PT ;  /* 0x3ff000000200742a */ /* 0x000fe20003f04200 */
[----:B------:R-:W-:Y:S05]  /*0270*/  BSSY.RECONVERGENT B0, `(.L_x_55937) ;  /* 0x00001d3000007945 */ /* 0x000fea0003800200 */
[----:B------:R-:W-:-:S04]  /*0280*/  SEL R7, RZ, 0x7ff00000, !P0 ;  /* 0x7ff00000ff077807 */ /* 0x000fc80004000000 */
[----:B------:R-:W-:Y:S02]  /*0290*/  LOP3.LUT R0, R7, 0x7ff00000, RZ, 0x3c, !PT ;  /* 0x7ff0000007007812 */ /* 0x000fe400078e3cff */
[----:B-1----:R-:W-:Y:S05]  /*02a0*/  @P1 BRA `(.L_x_55938) ;  /* 0x0000000c00381947 */ /* 0x002fea0003800000 */
[----:B------:R-:W-:Y:S01]  /*02b0*/  ISETP.GE.AND P0, PT, R4, R9, PT ;  /* 0x000000090400720c */ /* 0x000fe20003f06270 */
[----:B------:R-:W-:-:S12]  /*02c0*/  BSSY.RECONVERGENT B1, `(.L_x_55939) ;  /* 0x0000031000017945 */ /* 0x000fd80003800200 */
[----:B------:R-:W-:Y:S05]  /*02d0*/  @P0 BRA `(.L_x_55940) ;  /* 0x0000000000bc0947 */ /* 0x000fea0003800000 */
[----:B-----5:R-:W-:Y:S01]  /*02e0*/  SHF.R.U32.HI R5, RZ, 0x14, R13 ;  /* 0x00000014ff057819 */ /* 0x020fe2000001160d */
[----:B------:R-:W-:Y:S01]  /*02f0*/  DADD R18, R12, R2 ;  /* 0x000000000c127229 */ /* 0x000fe20000000002 */
[----:B------:R-:W0:Y:S01]  /*0300*/  LDC R8, c[0x0][0x38c] ;  /* 0x0000e300ff087b82 */ /* 0x000e220000000800 */
[----:B------:R-:W-:Y:S01]  /*0310*/  ISETP.GE.AND P2, PT, R13, RZ, PT ;  /* 0x000000ff0d00720c */ /* 0x000fe20003f46270 */
[----:B------:R-:W-:Y:S01]  /*0320*/  BSSY.RECONVERGENT B2, `(.L_x_55941) ;  /* 0x0000024000027945 */ /* 0x000fe20003800200 */
[----:B------:R-:W-:-:S05]  /*0330*/  LOP3.LUT R5, R5, 0x7ff, RZ, 0xc0, !PT ;  /* 0x000007ff05057812 */ /* 0x000fca00078ec0ff */
[----:B------:R-:W-:Y:S01]  /*0340*/  VIADD R5, R5, 0xfffffc0c ;  /* 0xfffffc0c05057836 */ /* 0x000fe20000000000 */
[----:B------:R-:W-:-:S04]  /*0350*/  LOP3.LUT R18, R19, 0x7ff00000, RZ, 0xc0, !PT ;  /* 0x7ff0000013127812 */ /* 0x000fc800078ec0ff */
[CC--:B------:R-:W-:Y:S02]  /*0360*/  SHF.L.U32 R6, R12.reuse, R5.reuse, RZ ;  /* 0x000000050c067219 */ /* 0x0c0fe400000006ff */
[----:B------:R-:W-:Y:S02]  /*0370*/  SHF.L.U64.HI R5, R12, R5, R13 ;  /* 0x000000050c057219 */ /* 0x000fe4000001020d */
[----:B------:R-:W-:Y:S02]  /*0380*/  ISETP.NE.U32.AND P0, PT, R6, RZ, PT ;  /* 0x000000ff0600720c */ /* 0x000fe40003f05070 */
[----:B------:R-:W-:Y:S01]  /*0390*/  ISETP.NE.AND P1, PT, R18, 0x7ff00000, PT ;  /* 0x7ff000001200780c */ /* 0x000fe20003f25270 */
[----:B------:R-:W-:Y:S01]  /*03a0*/  IMAD.MOV.U32 R18, RZ, RZ, RZ ;  /* 0x000000ffff127224 */ /* 0x000fe200078e00ff */
[----:B------:R-:W-:-:S13]  /*03b0*/  ISETP.NE.AND.EX P0, PT, R5, -0x80000000, PT, P0 ;  /* 0x800000000500780c */ /* 0x000fda0003f05300 */
[----:B------:R-:W-:-:S06]  /*03c0*/  DSETP.NEU.AND P0, PT, |R12|, 0.5, !P0 ;  /* 0x3fe000000c00742a */ /* 0x000fcc000470d200 */
[----:B0-----:R-:W-:-:S04]  /*03d0*/  SEL R19, R8, RZ, P0 ;  /* 0x000000ff08137207 */ /* 0x001fc80000000000 */
        /* <DEDUP_REMOVED lines=9> */
[----:B------:R-:W-:Y:S01]  /*0470*/  SEL R19, RZ, 0x7ff00000, !P2 ;  /* 0x7ff00000ff137807 */ /* 0x000fe20005000000 */
[----:B------:R-:W-:Y:S01]  /*0480*/  IMAD.MOV.U32 R18, RZ, RZ, RZ ;  /* 0x000000ffff127224 */ /* 0x000fe200078e00ff */
[----:B------:R-:W-:Y:S02]  /*0490*/  ISETP.GE.AND P3, PT, R8, RZ, PT ;  /* 0x000000ff0800720c */ /* 0x000fe40003f66270 */
[----:B------:R-:W-:Y:S01]  /*04a0*/  LOP3.LUT R5, R13, 0x7fffffff, RZ, 0xc0, !PT ;  /* 0x7fffffff0d057812 */ /* 0x000fe200078ec0ff */
[----:B------:R-:W-:-:S03]  /*04b0*/  VIADD R6, R19, 0x80000000 ;  /* 0x8000000013067836 */ /* 0x000fc60000000000 */
[----:B------:R-:W-:-:S04]  /*04c0*/  ISETP.NE.AND P1, PT, R5, 0x3fe00000, PT ;  /* 0x3fe000000500780c */ /* 0x000fc80003f25270 */
[----:B------:R-:W-:-:S04]  /*04d0*/  SEL R6, R6, R19, P1 ;  /* 0x0000001306067207 */ /* 0x000fc80000800000 */
[----:B------:R-:W-:Y:S01]  /*04e0*/  @!P3 SEL R19, R6, R19, P0 ;  /* 0x000000130613b207 */ /* 0x000fe20000000000 */
[----:B------:R-:W-:Y:S06]  /*04f0*/  BRA `(.L_x_55942) ;  /* 0x0000000000187947 */ /* 0x000fec0003800000 */
.L_x_55944:
[----:B------:R-:W-:Y:S01]  /*0500*/  DSETP.NEU.AND P0, PT, R2, -1, PT ;  /* 0xbff000000200742a */ /* 0x000fe20003f0d000 */
[----:B------:R-:W-:-:S05]  /*0510*/  SEL R18, R0, R7, !P2 ;  /* 0x0000000700127207 */ /* 0x000fca0005000000 */
[----:B------:R-:W-:Y:S01]  /*0520*/  SEL R19, R18, 0x3ff00000, P0 ;  /* 0x3ff0000012137807 */ /* 0x000fe20000000000 */
[----:B------:R-:W-:Y:S01]  /*0530*/  IMAD.MOV.U32 R18, RZ, RZ, RZ ;  /* 0x000000ffff127224 */ /* 0x000fe200078e00ff */
[----:B------:R-:W-:Y:S06]  /*0540*/  BRA `(.L_x_55942) ;  /* 0x0000000000047947 */ /* 0x000fec0003800000 */
.L_x_55943:
[----:B------:R-:W-:-:S11]  /*0550*/  DADD R18, R12, R2 ;  /* 0x000000000c127229 */ /* 0x000fd60000000002 */
.L_x_55942:
[----:B------:R-:W-:Y:S05]  /*0560*/  BSYNC.RECONVERGENT B2 ;  /* 0x0000000000027941 */ /* 0x000fea0003800200 */
.L_x_55941:
[----:B------:R-:W-:Y:S02]  /*0570*/  DSETP.NEU.AND P1, PT, R12, RZ, PT ;  /* 0x000000ff0c00722a */ /* 0x000fe40003f2d000 */
[----:B------:R-:W-:-:S04]  /*0580*/  DSETP.NEU.AND P0, PT, R2, 1, PT ;  /* 0x3ff000000200742a */ /* 0x000fc80003f0d000 */
[----:B------:R-:W-:Y:S02]  /*0590*/  FSEL R12, R18, RZ, P1 ;  /* 0x000000ff120c7208 */ /* 0x000fe40000800000 */
[----:B------:R-:W-:Y:S02]  /*05a0*/  FSEL R18, R19, 1.875, P1 ;  /* 0x3ff0000013127808 */ /* 0x000fe40000800000 */
[----:B------:R-:W-:Y:S02]  /*05b0*/  FSEL R12, R12, RZ, P0 ;  /* 0x000000ff0c0c7208 */ /* 0x000fe40000000000 */
[----:B------:R-:W-:-:S07]  /*05c0*/  FSEL R13, R18, 1.875, P0 ;  /* 0x3ff00000120d7808 */ /* 0x000fce0000000000 */
.L_x_55940:
[----:B------:R-:W-:Y:S05]  /*05d0*/  BSYNC.RECONVERGENT B1 ;  /* 0x0000000000017941 */ /* 0x000fea0003800200 */
.L_x_55939:
[----:B------:R-:W-:Y:S01]  /*05e0*/  VIADD R6, R4, 0x80 ;  /* 0x0000008004067836 */ /* 0x000fe20000000000 */
[----:B------:R-:W-:Y:S04]  /*05f0*/  BSSY.RECONVERGENT B1, `(.L_x_55945) ;  /* 0x0000032000017945 */ /* 0x000fe80003800200 */
[----:B------:R-:W-:-:S13]  /*0600*/  ISETP.GE.AND P0, PT, R6, R9, PT ;  /* 0x000000090600720c */ /* 0x000fda0003f06270 */
        /* <DEDUP_REMOVED lines=35> */
.L_x_55950:
[----:B------:R-:W-:Y:S01]  /*0840*/  DSETP.NEU.AND P0, PT, R2, -1, PT ;  /* 0xbff000000200742a */ /* 0x000fe20003f0d000 */
[----:B------:R-:W-:-:S05]  /*0850*/  SEL R18, R0, R7, !P2 ;  /* 0x0000000700127207 */ /* 0x000fca0005000000 */
[----:B------:R-:W-:Y:S01]  /*0860*/  SEL R19, R18, 0x3ff00000, P0 ;  /* 0x3ff0000012137807 */ /* 0x000fe20000000000 */
[----:B------:R-:W-:Y:S01]  /*0870*/  IMAD.MOV.U32 R18, RZ, RZ, RZ ;  /* 0x000000ffff127224 */ /* 0x000fe200078e00ff */
[----:B------:R-:W-:Y:S06]  /*0880*/  BRA `(.L_x_55948) ;  /* 0x0000000000047947 */ /* 0x000fec0003800000 */
.L_x_55949:
[----:B------:R-:W-:-:S11]  /*0890*/  DADD R18, R38, R2 ;  /* 0x0000000026127229 */ /* 0x000fd60000000002 */
.L_x_55948:
[----:B------:R-:W-:Y:S05]  /*08a0*/  BSYNC.RECONVERGENT B2 ;  /* 0x0000000000027941 */ /* 0x000fea0003800200 */
.L_x_55947:
[----:B------:R-:W-:Y:S02]  /*08b0*/  DSETP.NEU.AND P0, PT, R38, RZ, PT ;  /* 0x000000ff2600722a */ /* 0x000fe40003f0d000 */
[----:B------:R-:W-:-:S04]  /*08c0*/  DSETP.NEU.AND P1, PT, R2, 1, PT ;  /* 0x3ff000000200742a */ /* 0x000fc80003f2d000 */
[----:B------:R-:W-:Y:S02]  /*08d0*/  FSEL R38, R18, RZ, P0 ;  /* 0x000000ff12267208 */ /* 0x000fe40000000000 */
[----:B------:R-:W-:Y:S02]  /*08e0*/  FSEL R18, R19, 1.875, P0 ;  /* 0x3ff0000013127808 */ /* 0x000fe40000000000 */
[----:B------:R-:W-:Y:S02]  /*08f0*/  FSEL R38, R38, RZ, P1 ;  /* 0x000000ff26267208 */ /* 0x000fe40000800000 */
[----:B------:R-:W-:-:S07]  /*0900*/  FSEL R39, R18, 1.875, P1 ;  /* 0x3ff0000012277808 */ /* 0x000fce0000800000 */
.L_x_55946:
[----:B------:R-:W-:Y:S05]  /*0910*/  BSYNC.RECONVERGENT B1 ;  /* 0x0000000000017941 */ /* 0x000fea0003800200 */
.L_x_55945:
        /* <DEDUP_REMOVED lines=38> */
.L_x_55956:
[----:B------:R-:W-:Y:S01]  /*0b80*/  DSETP.NEU.AND P0, PT, R2, -1, PT ;  /* 0xbff000000200742a */ /* 0x000fe20003f0d000 */
[----:B------:R-:W-:-:S05]  /*0b90*/  SEL R18, R0, R7, !P2 ;  /* 0x0000000700127207 */ /* 0x000fca0005000000 */
[----:B------:R-:W-:Y:S01]  /*0ba0*/  SEL R19, R18, 0x3ff00000, P0 ;  /* 0x3ff0000012137807 */ /* 0x000fe20000000000 */
[----:B------:R-:W-:Y:S01]  /*0bb0*/  IMAD.MOV.U32 R18, RZ, RZ, RZ ;  /* 0x000000ffff127224 */ /* 0x000fe200078e00ff */
[----:B------:R-:W-:Y:S06]  /*0bc0*/  BRA `(.L_x_55954) ;  /* 0x0000000000047947 */ /* 0x000fec0003800000 */
.L_x_55955:
[----:B------:R-:W-:-:S11]  /*0bd0*/  DADD R18, R16, R2 ;  /* 0x0000000010127229 */ /* 0x000fd60000000002 */
.L_x_55954:
[----:B------:R-:W-:Y:S05]  /*0be0*/  BSYNC.RECONVERGENT B2 ;  /* 0x0000000000027941 */ /* 0x000fea0003800200 */
.L_x_55953:
[----:B------:R-:W-:Y:S02]  /*0bf0*/  DSETP.NEU.AND P0, PT, R16, RZ, PT ;  /* 0x000000ff1000722a */ /* 0x000fe40003f0d000 */
[----:B------:R-:W-:-:S04]  /*0c00*/  DSETP.NEU.AND P1, PT, R2, 1, PT ;  /* 0x3ff000000200742a */ /* 0x000fc80003f2d000 */
[----:B------:R-:W-:Y:S02]  /*0c10*/  FSEL R16, R18, RZ, P0 ;  /* 0x000000ff12107208 */ /* 0x000fe40000000000 */
[----:B------:R-:W-:Y:S02]  /*0c20*/  FSEL R18, R19, 1.875, P0 ;  /* 0x3ff0000013127808 */ /* 0x000fe40000000000 */
[----:B------:R-:W-:Y:S02]  /*0c30*/  FSEL R16, R16, RZ, P1 ;  /* 0x000000ff10107208 */ /* 0x000fe40000800000 */
[----:B------:R-:W-:-:S07]  /*0c40*/  FSEL R17, R18, 1.875, P1 ;  /* 0x3ff0000012117808 */ /* 0x000fce0000800000 */
.L_x_55952:
[----:B------:R-:W-:Y:S05]  /*0c50*/  BSYNC.RECONVERGENT B1 ;  /* 0x0000000000017941 */ /* 0x000fea0003800200 */
.L_x_55951:
[----:B------:R-:W-:-:S05]  /*0c60*/  VIADD R6, R4, 0x180 ;  /* 0x0000018004067836 */ /* 0x000fca0000000000 */
        /* <DEDUP_REMOVED lines=36> */
.L_x_55961:
[----:B------:R-:W-:Y:S01]  /*0eb0*/  DSETP.NEU.AND P0, PT, R2, -1, PT ;  /* 0xbff000000200742a */ /* 0x000fe20003f0d000 */
[----:B------:R-:W-:Y:S01]  /*0ec0*/  SEL R0, R0, R7, !P2 ;  /* 0x0000000700007207 */ /* 0x000fe20005000000 */
[----:B------:R-:W-:-:S04]  /*0ed0*/  IMAD.MOV.U32 R18, RZ, RZ, RZ ;  /* 0x000000ffff127224 */ /* 0x000fc800078e00ff */
[----:B------:R-:W-:Y:S01]  /*0ee0*/  SEL R19, R0, 0x3ff00000, P0 ;  /* 0x3ff0000000137807 */ /* 0x000fe20000000000 */
[----:B------:R-:W-:Y:S07]  /*0ef0*/  BRA `(.L_x_55959) ;  /* 0x0000000000047947 */ /* 0x000fee0003800000 */
.L_x_55960:
[----:B------:R-:W-:-:S11]  /*0f00*/  DADD R18, R14, R2 ;  /* 0x000000000e127229 */ /* 0x000fd60000000002 */
.L_x_55959:
[----:B------:R-:W-:Y:S05]  /*0f10*/  BSYNC.RECONVERGENT B1 ;  /* 0x0000000000017941 */ /* 0x000fea0003800200 */
.L_x_55958:
[----:B------:R-:W-:Y:S02]  /*0f20*/  DSETP.NEU.AND P0, PT, R14, RZ, PT ;  /* 0x000000ff0e00722a */ /* 0x000fe40003f0d000 */
[----:B------:R-:W-:-:S04]  /*0f30*/  DSETP.NEU.AND P1, PT, R2, 1, PT ;  /* 0x3ff000000200742a */ /* 0x000fc80003f2d000 */
[----:B------:R-:W-:Y:S02]  /*0f40*/  FSEL R2, R18, RZ, P0 ;  /* 0x000000ff12027208 */ /* 0x000fe40000000000 */
[----:B------:R-:W-:Y:S02]  /*0f50*/  FSEL R18, R19, 1.875, P0 ;  /* 0x3ff0000013127808 */ /* 0x000fe40000000000 */
[----:B------:R-:W-:Y:S02]  /*0f60*/  FSEL R2, R2, RZ, P1 ;  /* 0x000000ff02027208 */ /* 0x000fe40000800000 */
[----:B------:R-:W-:Y:S01]  /*0f70*/  FSEL R3, R18, 1.875, P1 ;  /* 0x3ff0000012037808 */ /* 0x000fe20000800000 */
[----:B------:R-:W-:Y:S06]  /*0f80*/  BRA `(.L_x_55957) ;  /* 0x0000001000047947 */ /* 0x000fec0003800000 */
.L_x_55938:
[----:B------:R-:W-:Y:S01]  /*0f90*/  ISETP.GE.AND P0, PT, R4, R9, PT ;  /* 0x000000090400720c */ /* 0x000fe20003f06270 */
[----:B------:R-:W-:-:S12]  /*0fa0*/  BSSY.RECONVERGENT B1, `(.L_x_55962) ;  /* 0x000003d000017945 */ /* 0x000fd80003800200 */
[----:B------:R-:W-:Y:S05]  /*0fb0*/  @P0 BRA `(.L_x_55963) ;  /* 0x0000000000ec0947 */ /* 0x000fea0003800000 */
[----:B------:R-:W0:Y:S01]  /*0fc0*/  LDCU UR6, c[0x0][0x38c] ;  /* 0x00007180ff0677ac */ /* 0x000e220008000800 */
[----:B------:R-:W-:Y:S01]  /*0fd0*/  DADD R20, -RZ, |R2| ;  /* 0x00000000ff147229 */ /* 0x000fe20000000502 */
[----:B------:R-:W-:Y:S01]  /*0fe0*/  BSSY.RECONVERGENT B2, `(.L_x_55964) ;  /* 0x000000c000027945 */ /* 0x000fe20003800200 */
[--C-:B-----5:R-:W-:Y:S01]  /*0ff0*/  SHF.R.U32.HI R2, RZ, 0x14, R13.reuse ;  /* 0x00000014ff027819 */ /* 0x120fe2000001160d */
[----:B------:R-:W-:Y:S01]  /*1000*/  IMAD.MOV.U32 R3, RZ, RZ, R13 ;  /* 0x000000ffff037224 */ /* 0x000fe200078e000d */
[----:B------:R-:W-:Y:S02]  /*1010*/  MOV R6, 0x10a0 ;  /* 0x000010a000067802 */ /* 0x000fe40000000f00 */
[----:B------:R-:W-:-:S04]  /*1020*/  LOP3.LUT R2, R2, 0x7ff, RZ, 0xc0, !PT ;  /* 0x000007ff02027812 */ /* 0x000fc800078ec0ff */
[----:B------:R-:W-:Y:S02]  /*1030*/  IMAD.MOV.U32 R5, RZ, RZ, R21 ;  /* 0x000000ffff057224 */ /* 0x000fe400078e0015 */
[----:B------:R-:W-:Y:S02]  /*1040*/  VIADD R19, R2, 0xfffffc0c ;  /* 0xfffffc0c02137836 */ /* 0x000fe40000000000 */
[----:B------:R-:W-:Y:S01]  /*1050*/  IMAD.MOV.U32 R2, RZ, RZ, R12 ;  /* 0x000000ffff027224 */ /* 0x000fe200078e000c */
[----:B0-----:R-:W-:Y:S02]  /*1060*/  ISETP.LE.AND P1, PT, RZ, UR6, PT ;  /* 0x00000006ff007c0c */ /* 0x001fe4000bf23270 */
[CC--:B------:R-:W-:Y:S02]  /*1070*/  SHF.L.U64.HI R8, R12.reuse, R19.reuse, R13 ;  /* 0x000000130c087219 */ /* 0x0c0fe4000001020d */
[----:B------:R-:W-:-:S09]  /*1080*/  SHF.L.U32 R10, R12, R19, RZ ;  /* 0x000000130c0a7219 */ /* 0x000fd200000006ff */
[----:B------:R-:W-:Y:S05]  /*1090*/  CALL.REL.NOINC `($_ZN2at6native27unrolled_elementwise_kernelIZNS0_50_GLOBAL__N__2680c7bb_12_PowKernel_cu_7dd49032_300322pow_scalar_tensor_implIdEEvRNS_18TensorIteratorBaseET_EUldE_St5arrayIPcLm2EELi4E23TrivialOffsetCalculatorILi1EjESC_NS0_6memory15LoadWithoutCastENSD_16StoreWithoutCastEEEviS6_T0_T2_T3_T4_T5_$__internal_accurate_pow) ;  /* 0x0000001000487944 */ /* 0x000fea0003c00000 */
[----:B------:R-:W-:Y:S05]  /*10a0*/  BSYNC.RECONVERGENT B2 ;  /* 0x0000000000027941 */ /* 0x000fea0003800200 */
.L_x_55964:
        /* <DEDUP_REMOVED lines=37> */
.L_x_55966:
[----:B------:R-:W-:Y:S05]  /*1300*/  BSYNC.RECONVERGENT B2 ;  /* 0x0000000000027941 */ /* 0x000fea0003800200 */
.L_x_55965:
[----:B------:R-:W-:Y:S02]  /*1310*/  DSETP.NEU.AND P1, PT, R12, RZ, PT ;  /* 0x000000ff0c00722a */ /* 0x000fe40003f2d000 */
[----:B------:R-:W-:-:S04]  /*1320*/  DSETP.NEU.AND P0, PT, R2, 1, PT ;  /* 0x3ff000000200742a */ /* 0x000fc80003f0d000 */
[----:B------:R-:W-:Y:S02]  /*1330*/  FSEL R12, R18, RZ, P1 ;  /* 0x000000ff120c7208 */ /* 0x000fe40000800000 */
[----:B------:R-:W-:Y:S02]  /*1340*/  FSEL R18, R19, 1.875, P1 ;  /* 0x3ff0000013127808 */ /* 0x000fe40000800000 */
[----:B------:R-:W-:Y:S02]  /*1350*/  FSEL R12, R12, RZ, P0 ;  /* 0x000000ff0c0c7208 */ /* 0x000fe40000000000 */
[----:B------:R-:W-:-:S07]  /*1360*/  FSEL R13, R18, 1.875, P0 ;  /* 0x3ff00000120d7808 */ /* 0x000fce0000000000 */
.L_x_55963:
[----:B------:R-:W-:Y:S05]  /*1370*/  BSYNC.RECONVERGENT B1 ;  /* 0x0000000000017941 */ /* 0x000fea0003800200 */
.L_x_55962:
[----:B------:R-:W-:Y:S01]  /*1380*/  VIADD R6, R4, 0x80 ;  /* 0x0000008004067836 */ /* 0x000fe20000000000 */
[----:B------:R-:W-:Y:S04]  /*1390*/  BSSY.RECONVERGENT B1, `(.L_x_55967) ;  /* 0x0000040000017945 */ /* 0x000fe80003800200 */
[----:B------:R-:W-:-:S13]  /*13a0*/  ISETP.GE.AND P0, PT, R6, R9, PT ;  /* 0x000000090600720c */ /* 0x000fda0003f06270 */
        /* <DEDUP_REMOVED lines=16> */
.L_x_55969:
        /* <DEDUP_REMOVED lines=32> */
.L_x_55973:
[----:B------:R-:W-:Y:S01]  /*16b0*/  ISETP.GE.AND P1, PT, R39, RZ, PT ;  /* 0x000000ff2700720c */ /* 0x000fe20003f26270 */
[----:B------:R-:W-:-:S03]  /*16c0*/  DSETP.NEU.AND P0, PT, R2, -1, PT ;  /* 0xbff000000200742a */ /* 0x000fc60003f0d000 */
[----:B------:R-:W-:-:S04]  /*16d0*/  SEL R18, R0, R7, !P1 ;  /* 0x0000000700127207 */ /* 0x000fc80004800000 */
[----:B------:R-:W-:Y:S01]  /*16e0*/  SEL R19, R18, 0x3ff00000, P0 ;  /* 0x3ff0000012137807 */ /* 0x000fe20000000000 */
[----:B------:R-:W-:Y:S01]  /*16f0*/  IMAD.MOV.U32 R18, RZ, RZ, RZ ;  /* 0x000000ffff127224 */ /* 0x000fe200078e00ff */
[----:B------:R-:W-:Y:S06]  /*1700*/  BRA `(.L_x_55971) ;  /* 0x0000000000047947 */ /* 0x000fec0003800000 */
.L_x_55972:
[----:B------:R-:W-:-:S11]  /*1710*/  DADD R18, R38, R2 ;  /* 0x0000000026127229 */ /* 0x000fd60000000002 */
.L_x_55971:
[----:B------:R-:W-:Y:S05]  /*1720*/  BSYNC.RECONVERGENT B2 ;  /* 0x0000000000027941 */ /* 0x000fea0003800200 */
.L_x_55970:
[----:B------:R-:W-:Y:S02]  /*1730*/  DSETP.NEU.AND P1, PT, R38, RZ, PT ;  /* 0x000000ff2600722a */ /* 0x000fe40003f2d000 */
[----:B------:R-:W-:-:S04]  /*1740*/  DSETP.NEU.AND P0, PT, R2, 1, PT ;  /* 0x3ff000000200742a */ /* 0x000fc80003f0d000 */
[----:B------:R-:W-:Y:S02]  /*1750*/  FSEL R38, R18, RZ, P1 ;  /* 0x000000ff12267208 */ /* 0x000fe40000800000 */
[----:B------:R-:W-:Y:S02]  /*1760*/  FSEL R18, R19, 1.875, P1 ;  /* 0x3ff0000013127808 */ /* 0x000fe40000800000 */
[----:B------:R-:W-:Y:S02]  /*1770*/  FSEL R38, R38, RZ, P0 ;  /* 0x000000ff26267208 */ /* 0x000fe40000000000 */
[----:B------:R-:W-:-:S07]  /*1780*/  FSEL R39, R18, 1.875, P0 ;  /* 0x3ff0000012277808 */ /* 0x000fce0000000000 */
.L_x_55968:
[----:B------:R-:W-:Y:S05]  /*1790*/  BSYNC.RECONVERGENT B1 ;  /* 0x0000000000017941 */ /* 0x000fea0003800200 */
.L_x_55967:
        /* <DEDUP_REMOVED lines=19> */
.L_x_55976:
        /* <DEDUP_REMOVED lines=32> */
.L_x_55980:
[----:B------:R-:W-:Y:S01]  /*1ad0*/  ISETP.GE.AND P1, PT, R17, RZ, PT ;  /* 0x000000ff1100720c */ /* 0x000fe20003f26270 */
[----:B------:R-:W-:-:S03]  /*1ae0*/  DSETP.NEU.AND P0, PT, R2, -1, PT ;  /* 0xbff000000200742a */ /* 0x000fc60003f0d000 */
[----:B------:R-:W-:-:S04]  /*1af0*/  SEL R18, R0, R7, !P1 ;  /* 0x0000000700127207 */ /* 0x000fc80004800000 */
[----:B------:R-:W-:Y:S01]  /*1b00*/  SEL R19, R18, 0x3ff00000, P0 ;  /* 0x3ff0000012137807 */ /* 0x000fe20000000000 */
[----:B------:R-:W-:Y:S01]  /*1b10*/  IMAD.MOV.U32 R18, RZ, RZ, RZ ;  /* 0x000000ffff127224 */ /* 0x000fe200078e00ff */
[----:B------:R-:W-:Y:S06]  /*1b20*/  BRA `(.L_x_55978) ;  /* 0x0000000000047947 */ /* 0x000fec0003800000 */
.L_x_55979:
[----:B------:R-:W-:-:S11]  /*1b30*/  DADD R18, R16, R2 ;  /* 0x0000000010127229 */ /* 0x000fd60000000002 */
.L_x_55978:
[----:B------:R-:W-:Y:S05]  /*1b40*/  BSYNC.RECONVERGENT B2 ;  /* 0x0000000000027941 */ /* 0x000fea0003800200 */
.L_x_55977:
[----:B------:R-:W-:Y:S02]  /*1b50*/  DSETP.NEU.AND P1, PT, R16, RZ, PT ;  /* 0x000000ff1000722a */ /* 0x000fe40003f2d000 */
[----:B------:R-:W-:-:S04]  /*1b60*/  DSETP.NEU.AND P0, PT, R2, 1, PT ;  /* 0x3ff000000200742a */ /* 0x000fc80003f0d000 */
[----:B------:R-:W-:Y:S02]  /*1b70*/  FSEL R16, R18, RZ, P1 ;  /* 0x000000ff12107208 */ /* 0x000fe40000800000 */
[----:B------:R-:W-:Y:S02]  /*1b80*/  FSEL R18, R19, 1.875, P1 ;  /* 0x3ff0000013127808 */ /* 0x000fe40000800000 */
[----:B------:R-:W-:Y:S02]  /*1b90*/  FSEL R16, R16, RZ, P0 ;  /* 0x000000ff10107208 */ /* 0x000fe40000000000 */
[----:B------:R-:W-:-:S07]  /*1ba0*/  FSEL R17, R18, 1.875, P0 ;  /* 0x3ff0000012117808 */ /* 0x000fce0000000000 */
.L_x_55975:
[----:B------:R-:W-:Y:S05]  /*1bb0*/  BSYNC.RECONVERGENT B1 ;  /* 0x0000000000017941 */ /* 0x000fea0003800200 */
.L_x_55974:
[----:B------:R-:W-:-:S05]  /*1bc0*/  VIADD R6, R4, 0x180 ;  /* 0x0000018004067836 */ /* 0x000fca0000000000 */
        /* <DEDUP_REMOVED lines=17> */
.L_x_55981:
        /* <DEDUP_REMOVED lines=30> */
.L_x_55985:
[----:B------:R-:W-:Y:S01]  /*1ec0*/  ISETP.GE.AND P1, PT, R15, RZ, PT ;  /* 0x000000ff0f00720c */ /* 0x000fe20003f26270 */
[----:B------:R-:W-:Y:S01]  /*1ed0*/  DSETP.NEU.AND P0, PT, R2, -1, PT ;  /* 0xbff000000200742a */ /* 0x000fe20003f0d000 */
[----:B------:R-:W-:Y:S02]  /*1ee0*/  IMAD.MOV.U32 R18, RZ, RZ, RZ ;  /* 0x000000ffff127224 */ /* 0x000fe400078e00ff */
[----:B------:R-:W-:-:S04]  /*1ef0*/  SEL R0, R0, R7, !P1 ;  /* 0x0000000700007207 */ /* 0x000fc80004800000 */
[----:B------:R-:W-:Y:S01]  /*1f00*/  SEL R19, R0, 0x3ff00000, P0 ;  /* 0x3ff0000000137807 */ /* 0x000fe20000000000 */
[----:B------:R-:W-:Y:S06]  /*1f10*/  BRA `(.L_x_55983) ;  /* 0x0000000000047947 */ /* 0x000fec0003800000 */
.L_x_55984:
[----:B------:R-:W-:-:S11]  /*1f20*/  DADD R18, R14, R2 ;  /* 0x000000000e127229 */ /* 0x000fd60000000002 */
.L_x_55983:
[----:B------:R-:W-:Y:S05]  /*1f30*/  BSYNC.RECONVERGENT B1 ;  /* 0x0000000000017941 */ /* 0x000fea0003800200 */
.L_x_55982:
[----:B------:R-:W-:Y:S02]  /*1f40*/  DSETP.NEU.AND P1, PT, R14, RZ, PT ;  /* 0x000000ff0e00722a */ /* 0x000fe40003f2d000 */
[----:B------:R-:W-:-:S04]  /*1f50*/  DSETP.NEU.AND P0, PT, R2, 1, PT ;  /* 0x3ff000000200742a */ /* 0x000fc80003f0d000 */
[----:B------:R-:W-:Y:S02]  /*1f60*/  FSEL R2, R18, RZ, P1 ;  /* 0x000000ff12027208 */ /* 0x000fe40000800000 */
[----:B------:R-:W-:Y:S02]  /*1f70*/  FSEL R18, R19, 1.875, P1 ;  /* 0x3ff0000013127808 */ /* 0x000fe40000800000 */
[----:B------:R-:W-:Y:S02]  /*1f80*/  FSEL R2, R2, RZ, P0 ;  /* 0x000000ff02027208 */ /* 0x000fe40000000000 */
[----:B------:R-:W-:-:S07]  /*1f90*/  FSEL R3, R18, 1.875, P0 ;  /* 0x3ff0000012037808 */ /* 0x000fce0000000000 */
.L_x_55957:
[----:B------:R-:W-:Y:S05]  /*1fa0*/  BSYNC.RECONVERGENT B0 ;  /* 0x0000000000007941 */ /* 0x000fea0003800200 */
.L_x_55937:
[----:B------:R-:W-:Y:S01]  /*1fb0*/  ISETP.GE.AND P0, PT, R4, R9, PT ;  /* 0x000000090400720c */ /* 0x000fe20003f06270 */
[----:B------:R-:W-:Y:S04]  /*1fc0*/  BSSY.RECONVERGENT B0, `(.L_x_55986) ;  /* 0x0000017000007945 */ /* 0x000fe80003800200 */
[----:B------:R-:W-:Y:S08]  /*1fd0*/  BSSY.RELIABLE B1, `(.L_x_55987) ;  /* 0x000000f000017945 */ /* 0x000ff00003800100 */
[----:B------:R-:W-:Y:S05]  /*1fe0*/  @P0 BRA `(.L_x_55988) ;  /* 0x0000000000340947 */ /* 0x000fea0003800000 */
[----:B------:R-:W0:Y:S01]  /*1ff0*/  LDC.64 R6, c[0x0][0x398] ;  /* 0x0000e600ff067b82 */ /* 0x000e220000000a00 */
[----:B------:R-:W-:Y:S02]  /*2000*/  IMAD R5, R11, 0x200, R4 ;  /* 0x000002000b057824 */ /* 0x000fe400078e0204 */
[----:B------:R-:W-:-:S05]  /*2010*/  VIADD R4, R4, 0x80 ;  /* 0x0000008004047836 */ /* 0x000fca0000000000 */
[----:B------:R-:W-:-:S13]  /*2020*/  ISETP.GE.AND P0, PT, R4, R9, PT ;  /* 0x000000090400720c */ /* 0x000fda0003f06270 */
[----:B------:R-:W-:Y:S05]  /*2030*/  @P0 BREAK.RELIABLE B1 ;  /* 0x0000000000010942 */ /* 0x000fea0003800100 */
[----:B0-----:R-:W-:-:S05]  /*2040*/  IMAD.WIDE.U32 R6, R5, 0x8, R6 ;  /* 0x0000000805067825 */ /* 0x001fca00078e0006 */
[----:B-----5:R0:W-:Y:S01]  /*2050*/  STG.E.64 desc[UR4][R6.64], R12 ;  /* 0x0000000c06007986 */ /* 0x0201e2000c101b04 */
[----:B------:R-:W-:Y:S05]  /*2060*/  @P0 BRA `(.L_x_55989) ;  /* 0x0000000000300947 */ /* 0x000fea0003800000 */
[----:B0-----:R-:W0:Y:S01]  /*2070*/  LDC.64 R6, c[0x0][0x398] ;  /* 0x0000e600ff067b82 */ /* 0x001e220000000a00 */
[----:B------:R-:W-:Y:S02]  /*2080*/  IMAD R5, R11, 0x200, R4 ;  /* 0x000002000b057824 */ /* 0x000fe400078e0204 */
[----:B------:R-:W-:Y:S02]  /*2090*/  VIADD R4, R4, 0x80 ;  /* 0x0000008004047836 */ /* 0x000fe40000000000 */
[----:B0-----:R-:W-:-:S05]  /*20a0*/  IMAD.WIDE.U32 R6, R5, 0x8, R6 ;  /* 0x0000000805067825 */ /* 0x001fca00078e0006 */
[----:B------:R0:W-:Y:S02]  /*20b0*/  STG.E.64 desc[UR4][R6.64], R38 ;  /* 0x0000002606007986 */ /* 0x0001e4000c101b04 */
.L_x_55988:
[----:B------:R-:W-:Y:S05]  /*20c0*/  BSYNC.RELIABLE B1 ;  /* 0x0000000000017941 */ /* 0x000fea0003800100 */
.L_x_55987:
[----:B------:R-:W-:-:S13]  /*20d0*/  ISETP.GE.AND P0, PT, R4, R9, PT ;  /* 0x000000090400720c */ /* 0x000fda0003f06270 */
[----:B0-----:R-:W0:Y:S01]  /*20e0*/  @!P0 LDC.64 R6, c[0x0][0x398] ;  /* 0x0000e600ff068b82 */ /* 0x001e220000000a00 */
[----:B------:R-:W-:Y:S02]  /*20f0*/  @!P0 IMAD R5, R11, 0x200, R4 ;  /* 0x000002000b058824 */ /* 0x000fe400078e0204 */
[----:B------:R-:W-:Y:S02]  /*2100*/  @!P0 VIADD R4, R4, 0x80 ;  /* 0x0000008004048836 */ /* 0x000fe40000000000 */
[----:B0-----:R-:W-:-:S05]  /*2110*/  @!P0 IMAD.WIDE.U32 R6, R5, 0x8, R6 ;  /* 0x0000000805068825 */ /* 0x001fca00078e0006 */
[----:B-----5:R1:W-:Y:S02]  /*2120*/  @!P0 STG.E.64 desc[UR4][R6.64], R16 ;  /* 0x0000001006008986 */ /* 0x0203e4000c101b04 */
.L_x_55989:
[----:B------:R-:W-:Y:S05]  /*2130*/  BSYNC.RECONVERGENT B0 ;  /* 0x0000000000007941 */ /* 0x000fea0003800200 */
.L_x_55986:
        /* <DEDUP_REMOVED lines=8> */
        .type           $_ZN2at6native27unrolled_elementwise_kernelIZNS0_50_GLOBAL__N__2680c7bb_12_PowKernel_cu_7dd49032_300322pow_scalar_tensor_implIdEEvRNS_18TensorIteratorBaseET_EUldE_St5arrayIPcLm2EELi4E23TrivialOffsetCalculatorILi1EjESC_NS0_6memory15LoadWithoutCastENSD_16StoreWithoutCastEEEviS6_T0_T2_T3_T4_T5_$__internal_accurate_pow,@function
        .size           $_ZN2at6native27unrolled_elementwise_kernelIZNS0_50_GLOBAL__N__2680c7bb_12_PowKernel_cu_7dd49032_300322pow_scalar_tensor_implIdEEvRNS_18TensorIteratorBaseET_EUldE_St5arrayIPcLm2EELi4E23TrivialOffsetCalculatorILi1EjESC_NS0_6memory15LoadWithoutCastENSD_16StoreWithoutCastEEEviS6_T0_T2_T3_T4_T5_$__internal_accurate_pow,(.L_x_68415 - $_ZN2at6native27unrolled_elementwise_kernelIZNS0_50_GLOBAL__N__2680c7bb_12_PowKernel_cu_7dd49032_300322pow_scalar_tensor_implIdEEvRNS_18TensorIteratorBaseET_EUldE_St5arrayIPcLm2EELi4E23TrivialOffsetCalculatorILi1EjESC_NS0_6memory15LoadWithoutCastENSD_16StoreWithoutCastEEEviS6_T0_T2_T3_T4_T5_$__internal_accurate_pow)
$_ZN2at6native27unrolled_elementwise_kernelIZNS0_50_GLOBAL__N__2680c7bb_12_PowKernel_cu_7dd49032_300322pow_scalar_tensor_implIdEEvRNS_18TensorIteratorBaseET_EUldE_St5arrayIPcLm2EELi4E23TrivialOffsetCalculatorILi1EjESC_NS0_6memory15LoadWithoutCastENSD_16StoreWithoutCastEEEviS6_T0_T2_T3_T4_T5_$__internal_accurate_pow:
        /* <DEDUP_REMOVED lines=97> */
[----:B------:R-:W-:Y:S01]  /*27d0*/  DADD R22, -R24, R22 ;  /* 0x0000000018167229 */ /* 0x000fe20000000116 */
[----:B------:R-:W-:Y:S02]  /*27e0*/  IMAD.MOV.U32 R25, RZ, RZ, R3 ;  /* 0x000000ffff197224 */ /* 0x000fe400078e0003 */
[----:B------:R-:W-:Y:S02]  /*27f0*/  IMAD.MOV.U32 R24, RZ, RZ, R2 ;  /* 0x000000ffff187224 */ /* 0x000fe400078e0002 */
[C---:B------:R-:W-:Y:S01]  /*2800*/  IMAD.SHL.U32 R2, R25.reuse, 0x2, RZ ;  /* 0x0000000219027824 */ /* 0x040fe200078e00ff */
[----:B------:R-:W-:Y:S02]  /*2810*/  LOP3.LUT R5, R25, 0xff0fffff, RZ, 0xc0, !PT ;  /* 0xff0fffff19057812 */ /* 0x000fe400078ec0ff */
[----:B------:R-:W-:Y:S02]  /*2820*/  DADD R22, R28, -R22 ;  /* 0x000000001c167229 */ /* 0x000fe40000000816 */
[----:B------:R-:W-:-:S04]  /*2830*/  ISETP.GT.U32.AND P0, PT, R2, -0x2000001, PT ;  /* 0xfdffffff0200780c */ /* 0x000fc80003f04070 */
[----:B------:R-:W-:Y:S02]  /*2840*/  SEL R25, R5, R25, P0 ;  /* 0x0000001905197207 */ /* 0x000fe40000000000 */
        /* <DEDUP_REMOVED lines=65> */
.L_x_55990:
[----:B------:R-:W-:Y:S01]  /*2c60*/  DFMA R24, R24, R22, R22 ;  /* 0x000000161818722b */ /* 0x000fe20000000016 */
[----:B------:R-:W-:Y:S01]  /*2c70*/  IMAD.MOV.U32 R2, RZ, RZ, R6 ;  /* 0x000000ffff027224 */ /* 0x000fe200078e0006 */
[----:B------:R-:W-:Y:S01]  /*2c80*/  DSETP.NEU.AND P0, PT, |R22|, +INF , PT ;  /* 0x7ff000001600742a */ /* 0x000fe20003f0d200 */
[----:B------:R-:W-:-:S07]  /*2c90*/  IMAD.MOV.U32 R3, RZ, RZ, 0x0 ;  /* 0x00000000ff037424 */ /* 0x000fce00078e00ff */
[----:B------:R-:W-:Y:S02]  /*2ca0*/  FSEL R18, R22, R24, !P0 ;  /* 0x0000001816127208 */ /* 0x000fe40004000000 */
[----:B------:R-:W-:Y:S01]  /*2cb0*/  FSEL R19, R23, R25, !P0 ;  /* 0x0000001917137208 */ /* 0x000fe20004000000 */
[----:B------:R-:W-:Y:S06]  /*2cc0*/  RET.REL.NODEC R2 `(_ZN2at6native27unrolled_elementwise_kernelIZNS0_50_GLOBAL__N__2680c7bb_12_PowKernel_cu_7dd49032_300322pow_scalar_tensor_implIdEEvRNS_18TensorIteratorBaseET_EUldE_St5arrayIPcLm2EELi4E23TrivialOffsetCalculatorILi1EjESC_NS0_6memory15LoadWithoutCastENSD_16StoreWithoutCastEEEviS6_T0_T2_T3_T4_T5_) ;  /* 0xffffffd002cc7950 */ /* 0x000fec0003c3ffff */
.L_x_55991:
        /* <DEDUP_REMOVED lines=11> */
.L_x_68415:


//--------------------- .text._ZN2at6native29vectorized_elementwise_kernelILi2EZNS0_50_GLOBAL__N__2680c7bb_12_PowKernel_cu_7dd49032_300322pow_scalar_tensor_implIdEEvRNS_18TensorIteratorBaseET_EUldE_St5arrayIPcLm2EEEEviT0_T1_ --------------------------
	.section	.text._ZN2at6native29vectorized_elementwise_kernelILi2EZNS0_50_GLOBAL__N__2680c7bb_12_PowKernel_cu_7dd49032_300322pow_scalar_tensor_implIdEEvRNS_18TensorIteratorBaseET_EUldE_St5arrayIPcLm2EEEEviT0_T1_,"ax",@progbits
	.align	128
        .global         _ZN2at6native29vectorized_elementwise_kernelILi2EZNS0_50_GLOBAL__N__2680c7bb_12_PowKernel_cu_7dd49032_300322pow_scalar_tensor_implIdEEvRNS_18TensorIteratorBaseET_EUldE_St5arrayIPcLm2EEEEviT0_T1_
        .type           _ZN2at6native29vectorized_elementwise_kernelILi2EZNS0_50_GLOBAL__N__2680c7bb_12_PowKernel_cu_7dd49032_300322pow_scalar_tensor_implIdEEvRNS_18TensorIteratorBaseET_EUldE_St5arrayIPcLm2EEEEviT0_T1_,@function
        .size           _ZN2at6native29vectorized_elementwise_kernelILi2EZNS0_50_GLOBAL__N__2680c7bb_12_PowKernel_cu_7dd49032_300322pow_scalar_tensor_implIdEEvRNS_18TensorIteratorBaseET_EUldE_St5arrayIPcLm2EEEEviT0_T1_,(.L_x_68416 - _ZN2at6native29vectorized_elementwise_kernelILi2EZNS0_50_GLOBAL__N__2680c7bb_12_PowKernel_cu_7dd49032_300322pow_scalar_tensor_implIdEEvRNS_18TensorIteratorBaseET_EUldE_St5arrayIPcLm2EEEEviT0_T1_)
        .other          _ZN2at6native29vectorized_elementwise_kernelILi2EZNS0_50_GLOBAL__N__2680c7bb_12_PowKernel_cu_7dd49032_300322pow_scalar_tensor_implIdEEvRNS_18TensorIteratorBaseET_EUldE_St5arrayIPcLm2EEEEviT0_T1_,@"STO_CUDA_ENTRY STV_DEFAULT"
_ZN2at6native29vectorized_elementwise_kernelILi2EZNS0_50_GLOBAL__N__2680c7bb_12_PowKernel_cu_7dd49032_300322pow_scalar_tensor_implIdEEvRNS_18TensorIteratorBaseET_EUldE_St5arrayIPcLm2EEEEviT0_T1_:
.text._ZN2at6native29vectorized_elementwise_kernelILi2EZNS0_50_GLOBAL__N__2680c7bb_12_PowKernel_cu_7dd49032_300322pow_scalar_tensor_implIdEEvRNS_18TensorIteratorBaseET_EUldE_St5arrayIPcLm2EEEEviT0_T1_:
        /* <DEDUP_REMOVED lines=44> */
[----:B------:R-:W1:Y:S01]  /*02c0*/  @!P6 LDC.64 R2, c[0x0][0x3a0] ;  /* 0x0000e800ff02eb82 */ /* 0x000e620000000a00 */
[----:B0-----:R-:W-:Y:S02]  /*02d0*/  @!P6 IMAD.IADD R5, R49, 0x1, R15 ;  /* 0x000000013105e824 */ /* 0x001fe400078e020f */
[----:B--2---:R-:W-:Y:S01]  /*02e0*/  @!P5 IMAD.WIDE.U32 R6, R19, 0x8, R6 ;  /* 0x000000081306d825 */ /* 0x004fe200078e0006 */
[----:B------:R-:W-:-:S03]  /*02f0*/  CS2R R18, SRZ ;  /* 0x0000000000127805 */ /* 0x000fc6000001ff00 */
[----:B---3--:R-:W-:Y:S01]  /*0300*/  @!P4 IMAD.WIDE.U32 R8, R21, 0x8, R8 ;  /* 0x000000081508c825 */ /* 0x008fe200078e0008 */
[----:B------:R-:W-:Y:S02]  /*0310*/  CS2R R20, SRZ ;  /* 0x0000000000147805 */ /* 0x000fe4000001ff00 */
[----:B------:R0:W5:Y:S01]  /*0320*/  @!P5 LDG.E.64 R18, desc[UR4][R6.64] ;  /* 0x000000040612d981 */ /* 0x000162000c1e1b00 */
[----:B----4-:R-:W-:Y:S01]  /*0330*/  @!P1 IMAD.WIDE.U32 R32, R33, 0x8, R22 ;  /* 0x0000000821209825 */ /* 0x010fe200078e0016 */
[----:B------:R-:W-:Y:S02]  /*0340*/  CS2R R22, SRZ ;  /* 0x0000000000167805 */ /* 0x000fe4000001ff00 */
[----:B------:R0:W5:Y:S01]  /*0350*/  @!P4 LDG.E.64 R20, desc[UR4][R8.64] ;  /* 0x000000040814c981 */ /* 0x000162000c1e1b00 */
[----:B-1----:R-:W-:Y:S01]  /*0360*/  @!P0 IMAD.WIDE.U32 R34, R35, 0x8, R24 ;  /* 0x0000000823228825 */ /* 0x002fe200078e0018 */
[----:B------:R-:W-:-:S03]  /*0370*/  CS2R R24, SRZ ;  /* 0x0000000000187805 */ /* 0x000fc6000001ff00 */
[----:B------:R-:W-:-:S04]  /*0380*/  @!P3 IMAD.WIDE.U32 R10, R27, 0x8, R10 ;  /* 0x000000081b0ab825 */ /* 0x000fc800078e000a */
[----:B------:R-:W-:Y:S01]  /*0390*/  @!P2 IMAD.WIDE.U32 R12, R29, 0x8, R12 ;  /* 0x000000081d0ca825 */ /* 0x000fe200078e000c */
[----:B------:R0:W5:Y:S03]  /*03a0*/  @!P3 LDG.E.64 R22, desc[UR4][R10.64] ;  /* 0x000000040a16b981 */ /* 0x000166000c1e1b00 */
[----:B------:R-:W-:Y:S01]  /*03b0*/  @!P6 IMAD.WIDE.U32 R2, R5, 0x8, R2 ;  /* 0x000000080502e825 */ /* 0x000fe200078e0002 */
[----:B------:R0:W5:Y:S04]  /*03c0*/  @!P2 LDG.E.64 R24, desc[UR4][R12.64] ;  /* 0x000000040c18a981 */ /* 0x000168000c1e1b00 */
[----:B------:R0:W5:Y:S01]  /*03d0*/  @!P6 LDG.E.64 R30, desc[UR4][R2.64] ;  /* 0x00000004021ee981 */ /* 0x000162000c1e1b00 */
[----:B------:R-:W-:Y:S01]  /*03e0*/  CS2R R26, SRZ ;  /* 0x00000000001a7805 */ /* 0x000fe2000001ff00 */
[----:B------:R-:W-:-:S02]  /*03f0*/  IMAD.U32 R4, RZ, RZ, UR6 ;  /* 0x00000006ff047e24 */ /* 0x000fc4000f8e00ff */
[----:B------:R-:W-:-:S03]  /*0400*/  IMAD.U32 R5, RZ, RZ, UR7 ;  /* 0x00000007ff057e24 */ /* 0x000fc6000f8e00ff */
[----:B------:R0:W5:Y:S03]  /*0410*/  @!P1 LDG.E.64 R26, desc[UR4][R32.64] ;  /* 0x00000004201a9981 */ /* 0x000166000c1e1b00 */
[C---:B------:R-:W-:Y:S01]  /*0420*/  DSETP.NEU.AND P1, PT, R4.reuse, RZ, PT ;  /* 0x000000ff0400722a */ /* 0x040fe20003f2d000 */
[----:B------:R-:W-:Y:S01]  /*0430*/  CS2R R28, SRZ ;  /* 0x00000000001c7805 */ /* 0x000fe2000001ff00 */
[----:B------:R-:W-:Y:S05]  /*0440*/  BSSY.RECONVERGENT B0, `(.L_x_55993) ;  /* 0x00003c3000007945 */ /* 0x000fea0003800200 */
[----:B------:R0:W5:Y:S01]  /*0450*/  @!P0 LDG.E.64 R28, desc[UR4][R34.64] ;  /* 0x00000004221c8981 */ /* 0x000162000c1e1b00 */
[----:B------:R-:W-:-:S06]  /*0460*/  DSETP.GT.AND P0, PT, |R4|, 1, PT ;  /* 0x3ff000000400742a */ /* 0x000fcc0003f04200 */
[----:B------:R-:W-:Y:S01]  /*0470*/  SEL R15, RZ, 0x7ff00000, !P0 ;  /* 0x7ff00000ff0f7807 */ /* 0x000fe20004000000 */
[----:B------:R-:W-:Y:S07]  /*0480*/  @P1 BRA `(.L_x_55994) ;  /* 0x0000001800981947 */ /* 0x000fee0003800000 */
[----:B------:R-:W-:Y:S01]  /*0490*/  ISETP.GE.U32.AND P0, PT, R14, R44, PT ;  /* 0x0000002c0e00720c */ /* 0x000fe20003f06070 */
[----:B------:R-:W-:-:S12]  /*04a0*/  BSSY.RECONVERGENT B1, `(.L_x_55995) ;  /* 0x0000032000017945 */ /* 0x000fd80003800200 */
[----:B------:R-:W-:Y:S05]  /*04b0*/  @P0 BRA `(.L_x_55996) ;  /* 0x0000000000c00947 */ /* 0x000fea0003800000 */
[----:B-----5:R-:W-:Y:S01]  /*04c0*/  SHF.R.U32.HI R0, RZ, 0x14, R17 ;  /* 0x00000014ff007819 */ /* 0x020fe20000011611 */
[----:B0-----:R-:W0:Y:S01]  /*04d0*/  LDC R6, c[0x0][0x38c] ;  /* 0x0000e300ff067b82 */ /* 0x001e220000000800 */
        /* <DEDUP_REMOVED lines=32> */
.L_x_56000:
[----:B------:R-:W-:Y:S01]  /*06e0*/  LOP3.LUT R0, R15, 0x7ff00000, RZ, 0x3c, !PT ;  /* 0x7ff000000f007812 */ /* 0x000fe200078e3cff */
[----:B------:R-:W-:Y:S01]  /*06f0*/  DSETP.NEU.AND P0, PT, R4, -1, PT ;  /* 0xbff000000400742a */ /* 0x000fe20003f0d000 */
[----:B------:R-:W-:Y:S02]  /*0700*/  IMAD.MOV.U32 R2, RZ, RZ, RZ ;  /* 0x000000ffff027224 */ /* 0x000fe400078e00ff */
[----:B------:R-:W-:-:S04]  /*0710*/  SEL R0, R0, R15, !P2 ;  /* 0x0000000f00007207 */ /* 0x000fc80005000000 */
[----:B------:R-:W-:Y:S01]  /*0720*/  SEL R3, R0, 0x3ff00000, P0 ;  /* 0x3ff0000000037807 */ /* 0x000fe20000000000 */
[----:B------:R-:W-:Y:S06]  /*0730*/  BRA `(.L_x_55998) ;  /* 0x0000000000047947 */ /* 0x000fec0003800000 */
.L_x_55999:
[----:B------:R-:W-:-:S11]  /*0740*/  DADD R2, R16, R4 ;  /* 0x0000000010027229 */ /* 0x000fd60000000004 */
.L_x_55998:
[----:B------:R-:W-:Y:S05]  /*0750*/  BSYNC.RECONVERGENT B2 ;  /* 0x0000000000027941 */ /* 0x000fea0003800200 */
.L_x_55997:
[----:B------:R-:W-:Y:S02]  /*0760*/  DSETP.NEU.AND P1, PT, R16, RZ, PT ;  /* 0x000000ff1000722a */ /* 0x000fe40003f2d000 */
[----:B------:R-:W-:-:S04]  /*0770*/  DSETP.NEU.AND P0, PT, R4, 1, PT ;  /* 0x3ff000000400742a */ /* 0x000fc80003f0d000 */
[----:B------:R-:W-:Y:S02]  /*0780*/  FSEL R42, R2, RZ, P1 ;  /* 0x000000ff022a7208 */ /* 0x000fe40000800000 */
[----:B------:R-:W-:Y:S02]  /*0790*/  FSEL R2, R3, 1.875, P1 ;  /* 0x3ff0000003027808 */ /* 0x000fe40000800000 */
[----:B------:R-:W-:Y:S02]  /*07a0*/  FSEL R42, R42, RZ, P0 ;  /* 0x000000ff2a2a7208 */ /* 0x000fe40000000000 */
[----:B------:R-:W-:-:S07]  /*07b0*/  FSEL R43, R2, 1.875, P0 ;  /* 0x3ff00000022b7808 */ /* 0x000fce0000000000 */
.L_x_55996:
[----:B------:R-:W-:Y:S05]  /*07c0*/  BSYNC.RECONVERGENT B1 ;  /* 0x0000000000017941 */ /* 0x000fea0003800200 */
.L_x_55995:
[----:B0-----:R-:W-:Y:S01]  /*07d0*/  VIADD R3, R14, 0x80 ;  /* 0x000000800e037836 */ /* 0x001fe20000000000 */
[----:B------:R-:W-:Y:S04]  /*07e0*/  BSSY.RECONVERGENT B1, `(.L_x_56001) ;  /* 0x0000033000017945 */ /* 0x000fe80003800200 */
[----:B------:R-:W-:-:S13]  /*07f0*/  ISETP.GE.U32.AND P0, PT, R3, R44, PT ;  /* 0x0000002c0300720c */ /* 0x000fda0003f06070 */
[----:B------:R-:W-:Y:S05]  /*0800*/  @P0 BRA `(.L_x_56002) ;  /* 0x0000000000c00947 */ /* 0x000fea0003800000 */
[----:B-----5:R-:W-:Y:S01]  /*0810*/  SHF.R.U32.HI R0, RZ, 0x14, R19 ;  /* 0x00000014ff007819 */ /* 0x020fe20000011613 */
        /* <DEDUP_REMOVED lines=33> */
.L_x_56006:
[----:B------:R-:W-:Y:S01]  /*0a30*/  LOP3.LUT R2, R15, 0x7ff00000, RZ, 0x3c, !PT ;  /* 0x7ff000000f027812 */ /* 0x000fe200078e3cff */
[----:B------:R-:W-:-:S03]  /*0a40*/  DSETP.NEU.AND P0, PT, R4, -1, PT ;  /* 0xbff000000400742a */ /* 0x000fc60003f0d000 */
[----:B------:R-:W-:-:S04]  /*0a50*/  SEL R2, R2, R15, !P2 ;  /* 0x0000000f02027207 */ /* 0x000fc80005000000 */
[----:B------:R-:W-:Y:S01]  /*0a60*/  SEL R3, R2, 0x3ff00000, P0 ;  /* 0x3ff0000002037807 */ /* 0x000fe20000000000 */
[----:B------:R-:W-:Y:S01]  /*0a70*/  IMAD.MOV.U32 R2, RZ, RZ, RZ ;  /* 0x000000ffff027224 */ /* 0x000fe200078e00ff */
[----:B------:R-:W-:Y:S06]  /*0a80*/  BRA `(.L_x_56004) ;  /* 0x0000000000047947 */ /* 0x000fec0003800000 */
.L_x_56005:
[----:B------:R-:W-:-:S11]  /*0a90*/  DADD R2, R18, R4 ;  /* 0x0000000012027229 */ /* 0x000fd60000000004 */
.L_x_56004:
[----:B------:R-:W-:Y:S05]  /*0aa0*/  BSYNC.RECONVERGENT B2 ;  /* 0x0000000000027941 */ /* 0x000fea0003800200 */
.L_x_56003:
[----:B------:R-:W-:Y:S02]  /*0ab0*/  DSETP.NEU.AND P0, PT, R18, RZ, PT ;  /* 0x000000ff1200722a */ /* 0x000fe40003f0d000 */
[----:B------:R-:W-:-:S04]  /*0ac0*/  DSETP.NEU.AND P1, PT, R4, 1, PT ;  /* 0x3ff000000400742a */ /* 0x000fc80003f2d000 */
[----:B------:R-:W-:Y:S02]  /*0ad0*/  FSEL R40, R2, RZ, P0 ;  /* 0x000000ff02287208 */ /* 0x000fe40000000000 */
[----:B------:R-:W-:Y:S02]  /*0ae0*/  FSEL R2, R3, 1.875, P0 ;  /* 0x3ff0000003027808 */ /* 0x000fe40000000000 */
[----:B------:R-:W-:Y:S02]  /*0af0*/  FSEL R40, R40, RZ, P1 ;  /* 0x000000ff28287208 */ /* 0x000fe40000800000 */
[----:B------:R-:W-:-:S07]  /*0b00*/  FSEL R41, R2, 1.875, P1 ;  /* 0x3ff0000002297808 */ /* 0x000fce0000800000 */
.L_x_56002:
[----:B------:R-:W-:Y:S05]  /*0b10*/  BSYNC.RECONVERGENT B1 ;  /* 0x0000000000017941 */ /* 0x000fea0003800200 */
.L_x_56001:
[----:B------:R-:W-:Y:S01]  /*0b20*/  VIADD R3, R14, 0x100 ;  /* 0x000001000e037836 */ /* 0x000fe20000000000 */
        /* <DEDUP_REMOVED lines=37> */
.L_x_56012:
[----:B------:R-:W-:Y:S01]  /*0d80*/  LOP3.LUT R2, R15, 0x7ff00000, RZ, 0x3c, !PT ;  /* 0x7ff000000f027812 */ /* 0x000fe200078e3cff */
[----:B------:R-:W-:-:S03]  /*0d90*/  DSETP.NEU.AND P0, PT, R4, -1, PT ;  /* 0xbff000000400742a */ /* 0x000fc60003f0d000 */
[----:B------:R-:W-:-:S04]  /*0da0*/  SEL R2, R2, R15, !P2 ;  /* 0x0000000f02027207 */ /* 0x000fc80005000000 */
[----:B------:R-:W-:Y:S01]  /*0db0*/  SEL R3, R2, 0x3ff00000, P0 ;  /* 0x3ff0000002037807 */ /* 0x000fe20000000000 */
[----:B------:R-:W-:Y:S01]  /*0dc0*/  IMAD.MOV.U32 R2, RZ, RZ, RZ ;  /* 0x000000ffff027224 */ /* 0x000fe200078e00ff */
[----:B------:R-:W-:Y:S06]  /*0dd0*/  BRA `(.L_x_56010) ;  /* 0x0000000000047947 */ /* 0x000fec0003800000 */
.L_x_56011:
[----:B------:R-:W-:-:S11]  /*0de0*/  DADD R2, R20, R4 ;  /* 0x0000000014027229 */ /* 0x000fd60000000004 */
.L_x_56010:
[----:B------:R-:W-:Y:S05]  /*0df0*/  BSYNC.RECONVERGENT B2 ;  /* 0x0000000000027941 */ /* 0x000fea0003800200 */
.L_x_56009:
[----:B------:R-:W-:Y:S02]  /*0e00*/  DSETP.NEU.AND P0, PT, R20, RZ, PT ;  /* 0x000000ff1400722a */ /* 0x000fe40003f0d000 */
[----:B------:R-:W-:-:S04]  /*0e10*/  DSETP.NEU.AND P1, PT, R4, 1, PT ;  /* 0x3ff000000400742a */ /* 0x000fc80003f2d000 */
[----:B------:R-:W-:Y:S02]  /*0e20*/  FSEL R38, R2, RZ, P0 ;  /* 0x000000ff02267208 */ /* 0x000fe40000000000 */
[----:B------:R-:W-:Y:S02]  /*0e30*/  FSEL R2, R3, 1.875, P0 ;  /* 0x3ff0000003027808 */ /* 0x000fe40000000000 */
[----:B------:R-:W-:Y:S02]  /*0e40*/  FSEL R38, R38, RZ, P1 ;  /* 0x000000ff26267208 */ /* 0x000fe40000800000 */
[----:B------:R-:W-:-:S07]  /*0e50*/  FSEL R39, R2, 1.875, P1 ;  /* 0x3ff0000002277808 */ /* 0x000fce0000800000 */
.L_x_56008:
[----:B------:R-:W-:Y:S05]  /*0e60*/  BSYNC.RECONVERGENT B1 ;  /* 0x0000000000017941 */ /* 0x000fea0003800200 */
.L_x_56007:
        /* <DEDUP_REMOVED lines=38> */
.L_x_56018:
[----:B------:R-:W-:Y:S01]  /*10d0*/  LOP3.LUT R2, R15, 0x7ff00000, RZ, 0x3c, !PT ;  /* 0x7ff000000f027812 */ /* 0x000fe200078e3cff */
[----:B------:R-:W-:-:S03]  /*10e0*/  DSETP.NEU.AND P0, PT, R4, -1, PT ;  /* 0xbff000000400742a */ /* 0x000fc60003f0d000 */
[----:B------:R-:W-:-:S04]  /*10f0*/  SEL R2, R2, R15, !P2 ;  /* 0x0000000f02027207 */ /* 0x000fc80005000000 */
[----:B------:R-:W-:Y:S01]  /*1100*/  SEL R3, R2, 0x3ff00000, P0 ;  /* 0x3ff0000002037807 */ /* 0x000fe20000000000 */
[----:B------:R-:W-:Y:S01]  /*1110*/  IMAD.MOV.U32 R2, RZ, RZ, RZ ;  /* 0x000000ffff027224 */ /* 0x000fe200078e00ff */
[----:B------:R-:W-:Y:S06]  /*1120*/  BRA `(.L_x_56016) ;  /* 0x0000000000047947 */ /* 0x000fec0003800000 */
.L_x_56017:
[----:B------:R-:W-:-:S11]  /*1130*/  DADD R2, R22, R4 ;  /* 0x0000000016027229 */ /* 0x000fd60000000004 */
.L_x_56016:
[----:B------:R-:W-:Y:S05]  /*1140*/  BSYNC.RECONVERGENT B2 ;  /* 0x0000000000027941 */ /* 0x000fea0003800200 */
.L_x_56015:
[----:B------:R-:W-:Y:S02]  /*1150*/  DSETP.NEU.AND P0, PT, R22, RZ, PT ;  /* 0x000000ff1600722a */ /* 0x000fe40003f0d000 */
[----:B------:R-:W-:-:S04]  /*1160*/  DSETP.NEU.AND P1, PT, R4, 1, PT ;  /* 0x3ff000000400742a */ /* 0x000fc80003f2d000 */
[----:B------:R-:W-:Y:S02]  /*1170*/  FSEL R22, R2, RZ, P0 ;  /* 0x000000ff02167208 */ /* 0x000fe40000000000 */
[----:B------:R-:W-:Y:S02]  /*1180*/  FSEL R2, R3, 1.875, P0 ;  /* 0x3ff0000003027808 */ /* 0x000fe40000000000 */
[----:B------:R-:W-:Y:S02]  /*1190*/  FSEL R22, R22, RZ, P1 ;  /* 0x000000ff16167208 */ /* 0x000fe40000800000 */
[----:B------:R-:W-:-:S07]  /*11a0*/  FSEL R23, R2, 1.875, P1 ;  /* 0x3ff0000002177808 */ /* 0x000fce0000800000 */
.L_x_56014:
[----:B------:R-:W-:Y:S05]  /*11b0*/  BSYNC.RECONVERGENT B1 ;  /* 0x0000000000017941 */ /* 0x000fea0003800200 */
.L_x_56013:
        /* <DEDUP_REMOVED lines=38> */
.L_x_56024:
[----:B------:R-:W-:Y:S01]  /*1420*/  LOP3.LUT R2, R15, 0x7ff00000, RZ, 0x3c, !PT ;  /* 0x7ff000000f027812 */ /* 0x000fe200078e3cff */
[----:B------:R-:W-:-:S03]  /*1430*/  DSETP.NEU.AND P0, PT, R4, -1, PT ;  /* 0xbff000000400742a */ /* 0x000fc60003f0d000 */
[----:B------:R-:W-:-:S04]  /*1440*/  SEL R2, R2, R15, !P2 ;  /* 0x0000000f02027207 */ /* 0x000fc80005000000 */
[----:B------:R-:W-:Y:S01]  /*1450*/  SEL R3, R2, 0x3ff00000, P0 ;  /* 0x3ff0000002037807 */ /* 0x000fe20000000000 */
[----:B------:R-:W-:Y:S01]  /*1460*/  IMAD.MOV.U32 R2, RZ, RZ, RZ ;  /* 0x000000ffff027224 */ /* 0x000fe200078e00ff */
[----:B------:R-:W-:Y:S06]  /*1470*/  BRA `(.L_x_56022) ;  /* 0x0000000000047947 */ /* 0x000fec0003800000 */
.L_x_56023:
[----:B------:R-:W-:-:S11]  /*1480*/  DADD R2, R24, R4 ;  /* 0x0000000018027229 */ /* 0x000fd60000000004 */
.L_x_56022:
[----:B------:R-:W-:Y:S05]  /*1490*/  BSYNC.RECONVERGENT B2 ;  /* 0x0000000000027941 */ /* 0x000fea0003800200 */
.L_x_56021:
[----:B------:R-:W-:Y:S02]  /*14a0*/  DSETP.NEU.AND P0, PT, R24, RZ, PT ;  /* 0x000000ff1800722a */ /* 0x000fe40003f0d000 */
[----:B------:R-:W-:-:S04]  /*14b0*/  DSETP.NEU.AND P1, PT, R4, 1, PT ;  /* 0x3ff000000400742a */ /* 0x000fc80003f2d000 */
[----:B------:R-:W-:Y:S02]  /*14c0*/  FSEL R20, R2, RZ, P0 ;  /* 0x000000ff02147208 */ /* 0x000fe40000000000 */
[----:B------:R-:W-:Y:S02]  /*14d0*/  FSEL R2, R3, 1.875, P0 ;  /* 0x3ff0000003027808 */ /* 0x000fe40000000000 */
[----:B------:R-:W-:Y:S02]  /*14e0*/  FSEL R20, R20, RZ, P1 ;  /* 0x000000ff14147208 */ /* 0x000fe40000800000 */
[----:B------:R-:W-:-:S07]  /*14f0*/  FSEL R21, R2, 1.875, P1 ;  /* 0x3ff0000002157808 */ /* 0x000fce0000800000 */
.L_x_56020:
[----:B------:R-:W-:Y:S05]  /*1500*/  BSYNC.RECONVERGENT B1 ;  /* 0x0000000000017941 */ /* 0x000fea0003800200 */
.L_x_56019:
        /* <DEDUP_REMOVED lines=38> */
.L_x_56030:
[----:B------:R-:W-:Y:S01]  /*1770*/  LOP3.LUT R2, R15, 0x7ff00000, RZ, 0x3c, !PT ;  /* 0x7ff000000f027812 */ /* 0x000fe200078e3cff */
[----:B------:R-:W-:-:S03]  /*1780*/  DSETP.NEU.AND P0, PT, R4, -1, PT ;  /* 0xbff000000400742a */ /* 0x000fc60003f0d000 */
[----:B------:R-:W-:-:S04]  /*1790*/  SEL R2, R2, R15, !P2 ;  /* 0x0000000f02027207 */ /* 0x000fc80005000000 */
[----:B------:R-:W-:Y:S01]  /*17a0*/  SEL R3, R2, 0x3ff00000, P0 ;  /* 0x3ff0000002037807 */ /* 0x000fe20000000000 */
[----:B------:R-:W-:Y:S01]  /*17b0*/  IMAD.MOV.U32 R2, RZ, RZ, RZ ;  /* 0x000000ffff027224 */ /* 0x000fe200078e00ff */
[----:B------:R-:W-:Y:S06]  /*17c0*/  BRA `(.L_x_56028) ;  /* 0x0000000000047947 */ /* 0x000fec0003800000 */
.L_x_56029:
[----:B------:R-:W-:-:S11]  /*17d0*/  DADD R2, R26, R4 ;  /* 0x000000001a027229 */ /* 0x000fd60000000004 */
.L_x_56028:
[----:B------:R-:W-:Y:S05]  /*17e0*/  BSYNC.RECONVERGENT B2 ;  /* 0x0000000000027941 */ /* 0x000fea0003800200 */
.L_x_56027:
[----:B------:R-:W-:Y:S02]  /*17f0*/  DSETP.NEU.AND P0, PT, R26, RZ, PT ;  /* 0x000000ff1a00722a */ /* 0x000fe40003f0d000 */
[----:B------:R-:W-:-:S04]  /*1800*/  DSETP.NEU.AND P1, PT, R4, 1, PT ;  /* 0x3ff000000400742a */ /* 0x000fc80003f2d000 */
[----:B------:R-:W-:Y:S02]  /*1810*/  FSEL R18, R2, RZ, P0 ;  /* 0x000000ff02127208 */ /* 0x000fe40000000000 */
[----:B------:R-:W-:Y:S02]  /*1820*/  FSEL R2, R3, 1.875, P0 ;  /* 0x3ff0000003027808 */ /* 0x000fe40000000000 */
[----:B------:R-:W-:Y:S02]  /*1830*/  FSEL R18, R18, RZ, P1 ;  /* 0x000000ff12127208 */ /* 0x000fe40000800000 */
[----:B------:R-:W-:-:S07]  /*1840*/  FSEL R19, R2, 1.875, P1 ;  /* 0x3ff0000002137808 */ /* 0x000fce0000800000 */
.L_x_56026:
[----:B------:R-:W-:Y:S05]  /*1850*/  BSYNC.RECONVERGENT B1 ;  /* 0x0000000000017941 */ /* 0x000fea0003800200 */
.L_x_56025:
        /* <DEDUP_REMOVED lines=38> */
.L_x_56036:
[----:B------:R-:W-:Y:S01]  /*1ac0*/  LOP3.LUT R2, R15, 0x7ff00000, RZ, 0x3c, !PT ;  /* 0x7ff000000f027812 */ /* 0x000fe200078e3cff */
[----:B------:R-:W-:-:S03]  /*1ad0*/  DSETP.NEU.AND P0, PT, R4, -1, PT ;  /* 0xbff000000400742a */ /* 0x000fc60003f0d000 */
[----:B------:R-:W-:-:S04]  /*1ae0*/  SEL R2, R2, R15, !P2 ;  /* 0x0000000f02027207 */ /* 0x000fc80005000000 */
[----:B------:R-:W-:Y:S01]  /*1af0*/  SEL R3, R2, 0x3ff00000, P0 ;  /* 0x3ff0000002037807 */ /* 0x000fe20000000000 */
[----:B------:R-:W-:Y:S01]  /*1b00*/  IMAD.MOV.U32 R2, RZ, RZ, RZ ;  /* 0x000000ffff027224 */ /* 0x000fe200078e00ff */
[----:B------:R-:W-:Y:S06]  /*1b10*/  BRA `(.L_x_56034) ;  /* 0x0000000000047947 */ /* 0x000fec0003800000 */
.L_x_56035:
[----:B------:R-:W-:-:S11]  /*1b20*/  DADD R2, R28, R4 ;  /* 0x000000001c027229 */ /* 0x000fd60000000004 */
.L_x_56034:
[----:B------:R-:W-:Y:S05]  /*1b30*/  BSYNC.RECONVERGENT B2 ;  /* 0x0000000000027941 */ /* 0x000fea0003800200 */
.L_x_56033:
[----:B------:R-:W-:Y:S02]  /*1b40*/  DSETP.NEU.AND P0, PT, R28, RZ, PT ;  /* 0x000000ff1c00722a */ /* 0x000fe40003f0d000 */
[----:B------:R-:W-:-:S04]  /*1b50*/  DSETP.NEU.AND P1, PT, R4, 1, PT ;  /* 0x3ff000000400742a */ /* 0x000fc80003f2d000 */
[----:B------:R-:W-:Y:S02]  /*1b60*/  FSEL R16, R2, RZ, P0 ;  /* 0x000000ff02107208 */ /* 0x000fe40000000000 */
[----:B------:R-:W-:Y:S02]  /*1b70*/  FSEL R2, R3, 1.875, P0 ;  /* 0x3ff0000003027808 */ /* 0x000fe40000000000 */
[----:B------:R-:W-:Y:S02]  /*1b80*/  FSEL R16, R16, RZ, P1 ;  /* 0x000000ff10107208 */ /* 0x000fe40000800000 */
[----:B------:R-:W-:-:S07]  /*1b90*/  FSEL R17, R2, 1.875, P1 ;  /* 0x3ff0000002117808 */ /* 0x000fce0000800000 */
.L_x_56032:
[----:B------:R-:W-:Y:S05]  /*1ba0*/  BSYNC.RECONVERGENT B1 ;  /* 0x0000000000017941 */ /* 0x000fea0003800200 */
.L_x_56031:
[----:B------:R-:W-:-:S05]  /*1bb0*/  VIADD R3, R14, 0x380 ;  /* 0x000003800e037836 */ /* 0x000fca0000000000 */
        /* <DEDUP_REMOVED lines=36> */
.L_x_56041:
[----:B------:R-:W-:Y:S01]  /*1e00*/  LOP3.LUT R2, R15, 0x7ff00000, RZ, 0x3c, !PT ;  /* 0x7ff000000f027812 */ /* 0x000fe200078e3cff */
[----:B------:R-:W-:-:S03]  /*1e10*/  DSETP.NEU.AND P0, PT, R4, -1, PT ;  /* 0xbff000000400742a */ /* 0x000fc60003f0d000 */
[----:B------:R-:W-:-:S04]  /*1e20*/  SEL R2, R2, R15, !P2 ;  /* 0x0000000f02027207 */ /* 0x000fc80005000000 */
[----:B------:R-:W-:Y:S01]  /*1e30*/  SEL R3, R2, 0x3ff00000, P0 ;  /* 0x3ff0000002037807 */ /* 0x000fe20000000000 */
[----:B------:R-:W-:Y:S01]  /*1e40*/  IMAD.MOV.U32 R2, RZ, RZ, RZ ;  /* 0x000000ffff027224 */ /* 0x000fe200078e00ff */
[----:B------:R-:W-:Y:S06]  /*1e50*/  BRA `(.L_x_56039) ;  /* 0x0000000000047947 */ /* 0x000fec0003800000 */
.L_x_56040:
[----:B------:R-:W-:-:S11]  /*1e60*/  DADD R2, R30, R4 ;  /* 0x000000001e027229 */ /* 0x000fd60000000004 */
.L_x_56039:
[----:B------:R-:W-:Y:S05]  /*1e70*/  BSYNC.RECONVERGENT B1 ;  /* 0x0000000000017941 */ /* 0x000fea0003800200 */
.L_x_56038:
[----:B------:R-:W-:Y:S02]  /*1e80*/  DSETP.NEU.AND P0, PT, R30, RZ, PT ;  /* 0x000000ff1e00722a */ /* 0x000fe40003f0d000 */
[----:B------:R-:W-:-:S04]  /*1e90*/  DSETP.NEU.AND P1, PT, R4, 1, PT ;  /* 0x3ff000000400742a */ /* 0x000fc80003f2d000 */
[----:B------:R-:W-:Y:S02]  /*1ea0*/  FSEL R2, R2, RZ, P0 ;  /* 0x000000ff02027208 */ /* 0x000fe40000000000 */
[----:B------:R-:W-:Y:S02]  /*1eb0*/  FSEL R3, R3, 1.875, P0 ;  /* 0x3ff0000003037808 */ /* 0x000fe40000000000 */
[----:B------:R-:W-:Y:S02]  /*1ec0*/  FSEL R2, R2, RZ, P1 ;  /* 0x000000ff02027208 */ /* 0x000fe40000800000 */
[----:B------:R-:W-:Y:S01]  /*1ed0*/  FSEL R3, R3, 1.875, P1 ;  /* 0x3ff0000003037808 */ /* 0x000fe20000800000 */
[----:B------:R-:W-:Y:S06]  /*1ee0*/  BRA `(.L_x_56037) ;  /* 0x0000002000607947 */ /* 0x000fec0003800000 */
.L_x_55994:
[----:B------:R-:W-:Y:S01]  /*1ef0*/  ISETP.GE.U32.AND P0, PT, R14, R44, PT ;  /* 0x0000002c0e00720c */ /* 0x000fe20003f06070 */
[----:B------:R-:W-:-:S12]  /*1f00*/  BSSY.RECONVERGENT B1, `(.L_x_56042) ;  /* 0x000003f000017945 */ /* 0x000fd80003800200 */
[----:B------:R-:W-:Y:S05]  /*1f10*/  @P0 BRA `(.L_x_56043) ;  /* 0x0000000000f40947 */ /* 0x000fea0003800000 */
[----:B------:R-:W1:Y:S01]  /*1f20*/  LDCU UR6, c[0x0][0x38c] ;  /* 0x00007180ff0677ac */ /* 0x000e620008000800 */
[----:B-----5:R-:W-:Y:S01]  /*1f30*/  SHF.R.U32.HI R0, RZ, 0x14, R17 ;  /* 0x00000014ff007819 */ /* 0x020fe20000011611 */
[----:B0-----:R-:W-:Y:S01]  /*1f40*/  DADD R2, -RZ, |R4| ;  /* 0x00000000ff027229 */ /* 0x001fe20000000504 */
[----:B------:R-:W-:Y:S02]  /*1f50*/  BSSY.RECONVERGENT B2, `(.L_x_56044) ;  /* 0x000000c000027945 */ /* 0x000fe40003800200 */
[----:B------:R-:W-:-:S05]  /*1f60*/  LOP3.LUT R0, R0, 0x7ff, RZ, 0xc0, !PT ;  /* 0x000007ff00007812 */ /* 0x000fca00078ec0ff */
[----:B------:R-:W-:Y:S01]  /*1f70*/  VIADD R7, R0, 0xfffffc0c ;  /* 0xfffffc0c00077836 */ /* 0x000fe20000000000 */
[----:B------:R-:W-:Y:S01]  /*1f80*/  MOV R0, 0x2010 ;  /* 0x0000201000007802 */ /* 0x000fe20000000f00 */
[----:B------:R-:W-:Y:S02]  /*1f90*/  IMAD.MOV.U32 R5, RZ, RZ, R2 ;  /* 0x000000ffff057224 */ /* 0x000fe400078e0002 */
[----:B------:R-:W-:Y:S01]  /*1fa0*/  IMAD.MOV.U32 R4, RZ, RZ, R3 ;  /* 0x000000ffff047224 */ /* 0x000fe200078e0003 */
[CCC-:B------:R-:W-:Y:S01]  /*1fb0*/  SHF.L.U64.HI R39, R16.reuse, R7.reuse, R17.reuse ;  /* 0x0000000710277219 */ /* 0x1c0fe20000010211 */
[----:B------:R-:W-:Y:S01]  /*1fc0*/  IMAD.MOV.U32 R2, RZ, RZ, R16 ;  /* 0x000000ffff027224 */ /* 0x000fe200078e0010 */
[----:B------:R-:W-:Y:S01]  /*1fd0*/  SHF.L.U32 R38, R16, R7, RZ ;  /* 0x0000000710267219 */ /* 0x000fe200000006ff */
[----:B------:R-:W-:Y:S01]  /*1fe0*/  IMAD.MOV.U32 R3, RZ, RZ, R17 ;  /* 0x000000ffff037224 */ /* 0x000fe200078e0011 */
[----:B-1----:R-:W-:-:S13]  /*1ff0*/  ISETP.LE.AND P0, PT, RZ, UR6, PT ;  /* 0x00000006ff007c0c */ /* 0x002fda000bf03270 */
[----:B------:R-:W-:Y:S05]  /*2000*/  CALL.REL.NOINC `($_ZN2at6native29vectorized_elementwise_kernelILi2EZNS0_50_GLOBAL__N__2680c7bb_12_PowKernel_cu_7dd49032_300322pow_scalar_tensor_implIdEEvRNS_18TensorIteratorBaseET_EUldE_St5arrayIPcLm2EEEEviT0_T1_$__internal_accurate_pow) ;  /* 0x0000005800787944 */ /* 0x000fea0003c00000 */
[----:B------:R-:W-:Y:S05]  /*2010*/  BSYNC.RECONVERGENT B2 ;  /* 0x0000000000027941 */ /* 0x000fea0003800200 */
.L_x_56044:
        /* <DEDUP_REMOVED lines=24> */
[----:B------:R-:W-:Y:S01]  /*21a0*/  @!P0 LOP3.LUT R0, R15, 0x7ff00000, RZ, 0x3c, !PT ;  /* 0x7ff000000f008812 */ /* 0x000fe200078e3cff */
[----:B------:R-:W-:-:S03]  /*21b0*/  @!P0 IMAD.MOV.U32 R2, RZ, RZ, RZ ;  /* 0x000000ffff028224 */ /* 0x000fc600078e00ff */
        /* <DEDUP_REMOVED lines=12> */
.L_x_56046:
[----:B------:R-:W-:Y:S05]  /*2280*/  BSYNC.RECONVERGENT B2 ;  /* 0x0000000000027941 */ /* 0x000fea0003800200 */
.L_x_56045:
[----:B------:R-:W-:Y:S02]  /*2290*/  DSETP.NEU.AND P1, PT, R16, RZ, PT ;  /* 0x000000ff1000722a */ /* 0x000fe40003f2d000 */
[----:B------:R-:W-:-:S04]  /*22a0*/  DSETP.NEU.AND P0, PT, R4, 1, PT ;  /* 0x3ff000000400742a */ /* 0x000fc80003f0d000 */
[----:B------:R-:W-:Y:S02]  /*22b0*/  FSEL R42, R2, RZ, P1 ;  /* 0x000000ff022a7208 */ /* 0x000fe40000800000 */
[----:B------:R-:W-:Y:S02]  /*22c0*/  FSEL R2, R3, 1.875, P1 ;  /* 0x3ff0000003027808 */ /* 0x000fe40000800000 */
[----:B------:R-:W-:Y:S02]  /*22d0*/  FSEL R42, R42, RZ, P0 ;  /* 0x000000ff2a2a7208 */ /* 0x000fe40000000000 */
[----:B------:R-:W-:-:S07]  /*22e0*/  FSEL R43, R2, 1.875, P0 ;  /* 0x3ff00000022b7808 */ /* 0x000fce0000000000 */
.L_x_56043:
[----:B------:R-:W-:Y:S05]  /*22f0*/  BSYNC.RECONVERGENT B1 ;  /* 0x0000000000017941 */ /* 0x000fea0003800200 */
.L_x_56042:
[----:B0-----:R-:W-:Y:S01]  /*2300*/  VIADD R3, R14, 0x80 ;  /* 0x000000800e037836 */ /* 0x001fe20000000000 */
[----:B------:R-:W-:Y:S04]  /*2310*/  BSSY.RECONVERGENT B1, `(.L_x_56047) ;  /* 0x0000042000017945 */ /* 0x000fe80003800200 */
[----:B------:R-:W-:-:S13]  /*2320*/  ISETP.GE.U32.AND P0, PT, R3, R44, PT ;  /* 0x0000002c0300720c */ /* 0x000fda0003f06070 */
[----:B------:R-:W-:Y:S05]  /*2330*/  @P0 BRA `(.L_x_56048) ;  /* 0x0000000000fc0947 */ /* 0x000fea0003800000 */
[----:B------:R-:W0:Y:S01]  /*2340*/  LDCU UR6, c[0x0][0x38c] ;  /* 0x00007180ff0677ac */ /* 0x000e220008000800 */
[----:B-----5:R-:W-:Y:S01]  /*2350*/  SHF.R.U32.HI R0, RZ, 0x14, R19 ;  /* 0x00000014ff007819 */ /* 0x020fe20000011613 */
[----:B------:R-:W-:Y:S01]  /*2360*/  DADD R2, -RZ, |R4| ;  /* 0x00000000ff027229 */ /* 0x000fe20000000504 */
        /* <DEDUP_REMOVED lines=10> */
[----:B0-----:R-:W-:-:S13]  /*2410*/  ISETP.LE.AND P0, PT, RZ, UR6, PT ;  /* 0x00000006ff007c0c */ /* 0x001fda000bf03270 */
[----:B------:R-:W-:Y:S05]  /*2420*/  CALL.REL.NOINC `($_ZN2at6native29vectorized_elementwise_kernelILi2EZNS0_50_GLOBAL__N__2680c7bb_12_PowKernel_cu_7dd49032_300322pow_scalar_tensor_implIdEEvRNS_18TensorIteratorBaseET_EUldE_St5arrayIPcLm2EEEEviT0_T1_$__internal_accurate_pow) ;  /* 0x0000005400707944 */ /* 0x000fea0003c00000 */
[----:B------:R-:W-:Y:S05]  /*2430*/  BSYNC.RECONVERGENT B2 ;  /* 0x0000000000027941 */ /* 0x000fea0003800200 */
.L_x_56049:
        /* <DEDUP_REMOVED lines=32> */
.L_x_56053:
[----:B------:R-:W-:Y:S01]  /*2640*/  ISETP.GE.AND P1, PT, R19, RZ, PT ;  /* 0x000000ff1300720c */ /* 0x000fe20003f26270 */
[----:B------:R-:W-:Y:S01]  /*2650*/  DSETP.NEU.AND P0, PT, R4, -1, PT ;  /* 0xbff000000400742a */ /* 0x000fe20003f0d000 */
[----:B------:R-:W-:-:S04]  /*2660*/  LOP3.LUT R2, R15, 0x7ff00000, RZ, 0x3c, !PT ;  /* 0x7ff000000f027812 */ /* 0x000fc800078e3cff */
[----:B------:R-:W-:-:S04]  /*2670*/  SEL R2, R2, R15, !P1 ;  /* 0x0000000f02027207 */ /* 0x000fc80004800000 */
[----:B------:R-:W-:Y:S01]  /*2680*/  SEL R3, R2, 0x3ff00000, P0 ;  /* 0x3ff0000002037807 */ /* 0x000fe20000000000 */
[----:B------:R-:W-:Y:S01]  /*2690*/  IMAD.MOV.U32 R2, RZ, RZ, RZ ;  /* 0x000000ffff027224 */ /* 0x000fe200078e00ff */
[----:B------:R-:W-:Y:S06]  /*26a0*/  BRA `(.L_x_56051) ;  /* 0x0000000000047947 */ /* 0x000fec0003800000 */
.L_x_56052:
[----:B------:R-:W-:-:S11]  /*26b0*/  DADD R2, R18, R4 ;  /* 0x0000000012027229 */ /* 0x000fd60000000004 */
.L_x_56051:
[----:B------:R-:W-:Y:S05]  /*26c0*/  BSYNC.RECONVERGENT B2 ;  /* 0x0000000000027941 */ /* 0x000fea0003800200 */
.L_x_56050:
[----:B------:R-:W-:Y:S02]  /*26d0*/  DSETP.NEU.AND P1, PT, R18, RZ, PT ;  /* 0x000000ff1200722a */ /* 0x000fe40003f2d000 */
[----:B------:R-:W-:-:S04]  /*26e0*/  DSETP.NEU.AND P0, PT, R4, 1, PT ;  /* 0x3ff000000400742a */ /* 0x000fc80003f0d000 */
[----:B------:R-:W-:Y:S02]  /*26f0*/  FSEL R40, R2, RZ, P1 ;  /* 0x000000ff02287208 */ /* 0x000fe40000800000 */
[----:B------:R-:W-:Y:S02]  /*2700*/  FSEL R2, R3, 1.875, P1 ;  /* 0x3ff0000003027808 */ /* 0x000fe40000800000 */
[----:B------:R-:W-:Y:S02]  /*2710*/  FSEL R40, R40, RZ, P0 ;  /* 0x000000ff28287208 */ /* 0x000fe40000000000 */
[----:B------:R-:W-:-:S07]  /*2720*/  FSEL R41, R2, 1.875, P0 ;  /* 0x3ff0000002297808 */ /* 0x000fce0000000000 */
.L_x_56048:
[----:B------:R-:W-:Y:S05]  /*2730*/  BSYNC.RECONVERGENT B1 ;  /* 0x0000000000017941 */ /* 0x000fea0003800200 */
.L_x_56047:
[----:B------:R-:W-:Y:S01]  /*2740*/  VIADD R3, R14, 0x100 ;  /* 0x000001000e037836 */ /* 0x000fe20000000000 */
        /* <DEDUP_REMOVED lines=19> */
.L_x_56056:
        /* <DEDUP_REMOVED lines=32> */
.L_x_56060:
[----:B------:R-:W-:Y:S01]  /*2a80*/  ISETP.GE.AND P1, PT, R21, RZ, PT ;  /* 0x000000ff1500720c */ /* 0x000fe20003f26270 */
[----:B------:R-:W-:Y:S01]  /*2a90*/  DSETP.NEU.AND P0, PT, R4, -1, PT ;  /* 0xbff000000400742a */ /* 0x000fe20003f0d000 */
[----:B------:R-:W-:-:S04]  /*2aa0*/  LOP3.LUT R2, R15, 0x7ff00000, RZ, 0x3c, !PT ;  /* 0x7ff000000f027812 */ /* 0x000fc800078e3cff */
[----:B------:R-:W-:-:S04]  /*2ab0*/  SEL R2, R2, R15, !P1 ;  /* 0x0000000f02027207 */ /* 0x000fc80004800000 */
[----:B------:R-:W-:Y:S01]  /*2ac0*/  SEL R3, R2, 0x3ff00000, P0 ;  /* 0x3ff0000002037807 */ /* 0x000fe20000000000 */
[----:B------:R-:W-:Y:S01]  /*2ad0*/  IMAD.MOV.U32 R2, RZ, RZ, RZ ;  /* 0x000000ffff027224 */ /* 0x000fe200078e00ff */
[----:B------:R-:W-:Y:S06]  /*2ae0*/  BRA `(.L_x_56058) ;  /* 0x0000000000047947 */ /* 0x000fec0003800000 */
.L_x_56059:
[----:B------:R-:W-:-:S11]  /*2af0*/  DADD R2, R20, R4 ;  /* 0x0000000014027229 */ /* 0x000fd60000000004 */
.L_x_56058:
[----:B------:R-:W-:Y:S05]  /*2b00*/  BSYNC.RECONVERGENT B2 ;  /* 0x0000000000027941 */ /* 0x000fea0003800200 */
.L_x_56057:
[----:B------:R-:W-:Y:S02]  /*2b10*/  DSETP.NEU.AND P1, PT, R20, RZ, PT ;  /* 0x000000ff1400722a */ /* 0x000fe40003f2d000 */
[----:B------:R-:W-:-:S04]  /*2b20*/  DSETP.NEU.AND P0, PT, R4, 1, PT ;  /* 0x3ff000000400742a */ /* 0x000fc80003f0d000 */
[----:B------:R-:W-:Y:S02]  /*2b30*/  FSEL R38, R2, RZ, P1 ;  /* 0x000000ff02267208 */ /* 0x000fe40000800000 */
[----:B------:R-:W-:Y:S02]  /*2b40*/  FSEL R2, R3, 1.875, P1 ;  /* 0x3ff0000003027808 */ /* 0x000fe40000800000 */
[----:B------:R-:W-:Y:S02]  /*2b50*/  FSEL R38, R38, RZ, P0 ;  /* 0x000000ff26267208 */ /* 0x000fe40000000000 */
[----:B------:R-:W-:-:S07]  /*2b60*/  FSEL R39, R2, 1.875, P0 ;  /* 0x3ff0000002277808 */ /* 0x000fce0000000000 */
.L_x_56055:
[----:B------:R-:W-:Y:S05]  /*2b70*/  BSYNC.RECONVERGENT B1 ;  /* 0x0000000000017941 */ /* 0x000fea0003800200 */
.L_x_56054:
        /* <DEDUP_REMOVED lines=20> */
.L_x_56063:
        /* <DEDUP_REMOVED lines=32> */
.L_x_56067:
[----:B------:R-:W-:Y:S01]  /*2ec0*/  ISETP.GE.AND P1, PT, R23, RZ, PT ;  /* 0x000000ff1700720c */ /* 0x000fe20003f26270 */
[----:B------:R-:W-:Y:S01]  /*2ed0*/  DSETP.NEU.AND P0, PT, R4, -1, PT ;  /* 0xbff000000400742a */ /* 0x000fe20003f0d000 */
[----:B------:R-:W-:-:S04]  /*2ee0*/  LOP3.LUT R2, R15, 0x7ff00000, RZ, 0x3c, !PT ;  /* 0x7ff000000f027812 */ /* 0x000fc800078e3cff */
[----:B------:R-:W-:-:S04]  /*2ef0*/  SEL R2, R2, R15, !P1 ;  /* 0x0000000f02027207 */ /* 0x000fc80004800000 */
[----:B------:R-:W-:Y:S01]  /*2f00*/  SEL R3, R2, 0x3ff00000, P0 ;  /* 0x3ff0000002037807 */ /* 0x000fe20000000000 */
[----:B------:R-:W-:Y:S01]  /*2f10*/  IMAD.MOV.U32 R2, RZ, RZ, RZ ;  /* 0x000000ffff027224 */ /* 0x000fe200078e00ff */
[----:B------:R-:W-:Y:S06]  /*2f20*/  BRA `(.L_x_56065) ;  /* 0x0000000000047947 */ /* 0x000fec0003800000 */
.L_x_56066:
[----:B------:R-:W-:-:S11]  /*2f30*/  DADD R2, R22, R4 ;  /* 0x0000000016027229 */ /* 0x000fd60000000004 */
.L_x_56065:
[----:B------:R-:W-:Y:S05]  /*2f40*/  BSYNC.RECONVERGENT B2 ;  /* 0x0000000000027941 */ /* 0x000fea0003800200 */
.L_x_56064:
[----:B------:R-:W-:Y:S02]  /*2f50*/  DSETP.NEU.AND P1, PT, R22, RZ, PT ;  /* 0x000000ff1600722a */ /* 0x000fe40003f2d000 */
[----:B------:R-:W-:-:S04]  /*2f60*/  DSETP.NEU.AND P0, PT, R4, 1, PT ;  /* 0x3ff000000400742a */ /* 0x000fc80003f0d000 */
[----:B------:R-:W-:Y:S02]  /*2f70*/  FSEL R22, R2, RZ, P1 ;  /* 0x000000ff02167208 */ /* 0x000fe40000800000 */
[----:B------:R-:W-:Y:S02]  /*2f80*/  FSEL R2, R3, 1.875, P1 ;  /* 0x3ff0000003027808 */ /* 0x000fe40000800000 */
[----:B------:R-:W-:Y:S02]  /*2f90*/  FSEL R22, R22, RZ, P0 ;  /* 0x000000ff16167208 */ /* 0x000fe40000000000 */
[----:B------:R-:W-:-:S07]  /*2fa0*/  FSEL R23, R2, 1.875, P0 ;  /* 0x3ff0000002177808 */ /* 0x000fce0000000000 */
.L_x_56062:
[----:B------:R-:W-:Y:S05]  /*2fb0*/  BSYNC.RECONVERGENT B1 ;  /* 0x0000000000017941 */ /* 0x000fea0003800200 */
.L_x_56061:
        /* <DEDUP_REMOVED lines=20> */
.L_x_56070:
        /* <DEDUP_REMOVED lines=32> */
.L_x_56074:
[----:B------:R-:W-:Y:S01]  /*3300*/  ISETP.GE.AND P1, PT, R25, RZ, PT ;  /* 0x000000ff1900720c */ /* 0x000fe20003f26270 */
[----:B------:R-:W-:Y:S01]  /*3310*/  DSETP.NEU.AND P0, PT, R4, -1, PT ;  /* 0xbff000000400742a */ /* 0x000fe20003f0d000 */
[----:B------:R-:W-:-:S04]  /*3320*/  LOP3.LUT R2, R15, 0x7ff00000, RZ, 0x3c, !PT ;  /* 0x7ff000000f027812 */ /* 0x000fc800078e3cff */
[----:B------:R-:W-:-:S04]  /*3330*/  SEL R2, R2, R15, !P1 ;  /* 0x0000000f02027207 */ /* 0x000fc80004800000 */
[----:B------:R-:W-:Y:S01]  /*3340*/  SEL R3, R2, 0x3ff00000, P0 ;  /* 0x3ff0000002037807 */ /* 0x000fe20000000000 */
[----:B------:R-:W-:Y:S01]  /*3350*/  IMAD.MOV.U32 R2, RZ, RZ, RZ ;  /* 0x000000ffff027224 */ /* 0x000fe200078e00ff */
[----:B------:R-:W-:Y:S06]  /*3360*/  BRA `(.L_x_56072) ;  /* 0x0000000000047947 */ /* 0x000fec0003800000 */
.L_x_56073:
[----:B------:R-:W-:-:S11]  /*3370*/  DADD R2, R24, R4 ;  /* 0x0000000018027229 */ /* 0x000fd60000000004 */
.L_x_56072:
[----:B------:R-:W-:Y:S05]  /*3380*/  BSYNC.RECONVERGENT B2 ;  /* 0x0000000000027941 */ /* 0x000fea0003800200 */
.L_x_56071:
[----:B------:R-:W-:Y:S02]  /*3390*/  DSETP.NEU.AND P1, PT, R24, RZ, PT ;  /* 0x000000ff1800722a */ /* 0x000fe40003f2d000 */
[----:B------:R-:W-:-:S04]  /*33a0*/  DSETP.NEU.AND P0, PT, R4, 1, PT ;  /* 0x3ff000000400742a */ /* 0x000fc80003f0d000 */
[----:B------:R-:W-:Y:S02]  /*33b0*/  FSEL R20, R2, RZ, P1 ;  /* 0x000000ff02147208 */ /* 0x000fe40000800000 */
[----:B------:R-:W-:Y:S02]  /*33c0*/  FSEL R2, R3, 1.875, P1 ;  /* 0x3ff0000003027808 */ /* 0x000fe40000800000 */
[----:B------:R-:W-:Y:S02]  /*33d0*/  FSEL R20, R20, RZ, P0 ;  /* 0x000000ff14147208 */ /* 0x000fe40000000000 */
[----:B------:R-:W-:-:S07]  /*33e0*/  FSEL R21, R2, 1.875, P0 ;  /* 0x3ff0000002157808 */ /* 0x000fce0000000000 */
.L_x_56069:
[----:B------:R-:W-:Y:S05]  /*33f0*/  BSYNC.RECONVERGENT B1 ;  /* 0x0000000000017941 */ /* 0x000fea0003800200 */
.L_x_56068:
        /* <DEDUP_REMOVED lines=20> */
.L_x_56077:
        /* <DEDUP_REMOVED lines=32> */
.L_x_56081:
[----:B------:R-:W-:Y:S01]  /*3740*/  ISETP.GE.AND P1, PT, R27, RZ, PT ;  /* 0x000000ff1b00720c */ /* 0x000fe20003f26270 */
[----:B------:R-:W-:Y:S01]  /*3750*/  DSETP.NEU.AND P0, PT, R4, -1, PT ;  /* 0xbff000000400742a */ /* 0x000fe20003f0d000 */
[----:B------:R-:W-:-:S04]  /*3760*/  LOP3.LUT R2, R15, 0x7ff00000, RZ, 0x3c, !PT ;  /* 0x7ff000000f027812 */ /* 0x000fc800078e3cff */
[----:B------:R-:W-:-:S04]  /*3770*/  SEL R2, R2, R15, !P1 ;  /* 0x0000000f02027207 */ /* 0x000fc80004800000 */
[----:B------:R-:W-:Y:S01]  /*3780*/  SEL R3, R2, 0x3ff00000, P0 ;  /* 0x3ff0000002037807 */ /* 0x000fe20000000000 */
[----:B------:R-:W-:Y:S01]  /*3790*/  IMAD.MOV.U32 R2, RZ, RZ, RZ ;  /* 0x000000ffff027224 */ /* 0x000fe200078e00ff */
[----:B------:R-:W-:Y:S06]  /*37a0*/  BRA `(.L_x_56079) ;  /* 0x0000000000047947 */ /* 0x000fec0003800000 */
.L_x_56080:
[----:B------:R-:W-:-:S11]  /*37b0*/  DADD R2, R26, R4 ;  /* 0x000000001a027229 */ /* 0x000fd60000000004 */
.L_x_56079:
[----:B------:R-:W-:Y:S05]  /*37c0*/  BSYNC.RECONVERGENT B2 ;  /* 0x0000000000027941 */ /* 0x000fea0003800200 */
.L_x_56078:
[----:B------:R-:W-:Y:S02]  /*37d0*/  DSETP.NEU.AND P1, PT, R26, RZ, PT ;  /* 0x000000ff1a00722a */ /* 0x000fe40003f2d000 */
[----:B------:R-:W-:-:S04]  /*37e0*/  DSETP.NEU.AND P0, PT, R4, 1, PT ;  /* 0x3ff000000400742a */ /* 0x000fc80003f0d000 */
[----:B------:R-:W-:Y:S02]  /*37f0*/  FSEL R18, R2, RZ, P1 ;  /* 0x000000ff02127208 */ /* 0x000fe40000800000 */
[----:B------:R-:W-:Y:S02]  /*3800*/  FSEL R2, R3, 1.875, P1 ;  /* 0x3ff0000003027808 */ /* 0x000fe40000800000 */
[----:B------:R-:W-:Y:S02]  /*3810*/  FSEL R18, R18, RZ, P0 ;  /* 0x000000ff12127208 */ /* 0x000fe40000000000 */
[----:B------:R-:W-:-:S07]  /*3820*/  FSEL R19, R2, 1.875, P0 ;  /* 0x3ff0000002137808 */ /* 0x000fce0000000000 */
.L_x_56076:
[----:B------:R-:W-:Y:S05]  /*3830*/  BSYNC.RECONVERGENT B1 ;  /* 0x0000000000017941 */ /* 0x000fea0003800200 */
.L_x_56075:
        /* <DEDUP_REMOVED lines=20> */
.L_x_56084:
        /* <DEDUP_REMOVED lines=32> */
.L_x_56088:
[----:B------:R-:W-:Y:S01]  /*3b80*/  ISETP.GE.AND P1, PT, R29, RZ, PT ;  /* 0x000000ff1d00720c */ /* 0x000fe20003f26270 */
[----:B------:R-:W-:Y:S01]  /*3b90*/  DSETP.NEU.AND P0, PT, R4, -1, PT ;  /* 0xbff000000400742a */ /* 0x000fe20003f0d000 */
[----:B------:R-:W-:-:S04]  /*3ba0*/  LOP3.LUT R2, R15, 0x7ff00000, RZ, 0x3c, !PT ;  /* 0x7ff000000f027812 */ /* 0x000fc800078e3cff */
[----:B------:R-:W-:-:S04]  /*3bb0*/  SEL R2, R2, R15, !P1 ;  /* 0x0000000f02027207 */ /* 0x000fc80004800000 */
[----:B------:R-:W-:Y:S01]  /*3bc0*/  SEL R3, R2, 0x3ff00000, P0 ;  /* 0x3ff0000002037807 */ /* 0x000fe20000000000 */
[----:B------:R-:W-:Y:S01]  /*3bd0*/  IMAD.MOV.U32 R2, RZ, RZ, RZ ;  /* 0x000000ffff027224 */ /* 0x000fe200078e00ff */
[----:B------:R-:W-:Y:S06]  /*3be0*/  BRA `(.L_x_56086) ;  /* 0x0000000000047947 */ /* 0x000fec0003800000 */
.L_x_56087:
[----:B------:R-:W-:-:S11]  /*3bf0*/  DADD R2, R28, R4 ;  /* 0x000000001c027229 */ /* 0x000fd60000000004 */
.L_x_56086:
[----:B------:R-:W-:Y:S05]  /*3c00*/  BSYNC.RECONVERGENT B2 ;  /* 0x0000000000027941 */ /* 0x000fea0003800200 */
.L_x_56085:
[----:B------:R-:W-:Y:S02]  /*3c10*/  DSETP.NEU.AND P1, PT, R28, RZ, PT ;  /* 0x000000ff1c00722a */ /* 0x000fe40003f2d000 */
[----:B------:R-:W-:-:S04]  /*3c20*/  DSETP.NEU.AND P0, PT, R4, 1, PT ;  /* 0x3ff000000400742a */ /* 0x000fc80003f0d000 */
[----:B------:R-:W-:Y:S02]  /*3c30*/  FSEL R16, R2, RZ, P1 ;  /* 0x000000ff02107208 */ /* 0x000fe40000800000 */
[----:B------:R-:W-:Y:S02]  /*3c40*/  FSEL R2, R3, 1.875, P1 ;  /* 0x3ff0000003027808 */ /* 0x000fe40000800000 */
[----:B------:R-:W-:Y:S02]  /*3c50*/  FSEL R16, R16, RZ, P0 ;  /* 0x000000ff10107208 */ /* 0x000fe40000000000 */
[----:B------:R-:W-:-:S07]  /*3c60*/  FSEL R17, R2, 1.875, P0 ;  /* 0x3ff0000002117808 */ /* 0x000fce0000000000 */
.L_x_56083:
[----:B------:R-:W-:Y:S05]  /*3c70*/  BSYNC.RECONVERGENT B1 ;  /* 0x0000000000017941 */ /* 0x000fea0003800200 */
.L_x_56082:
[----:B------:R-:W-:-:S05]  /*3c80*/  VIADD R3, R14, 0x380 ;  /* 0x000003800e037836 */ /* 0x000fca0000000000 */
        /* <DEDUP_REMOVED lines=18> */
.L_x_56089:
        /* <DEDUP_REMOVED lines=30> */
.L_x_56093:
[----:B------:R-:W-:Y:S01]  /*3f90*/  ISETP.GE.AND P1, PT, R31, RZ, PT ;  /* 0x000000ff1f00720c */ /* 0x000fe20003f26270 */
[----:B------:R-:W-:Y:S01]  /*3fa0*/  DSETP.NEU.AND P0, PT, R4, -1, PT ;  /* 0xbff000000400742a */ /* 0x000fe20003f0d000 */
[----:B------:R-:W-:-:S11]  /*3fb0*/  IMAD.MOV.U32 R2, RZ, RZ, RZ ;  /* 0x000000ffff027224 */ /* 0x000fd600078e00ff */
[----:B------:R-:W-:-:S04]  /*3fc0*/  @!P1 LOP3.LUT R15, R15, 0x7ff00000, RZ, 0x3c, !PT ;  /* 0x7ff000000f0f9812 */ /* 0x000fc800078e3cff */
[----:B------:R-:W-:Y:S01]  /*3fd0*/  SEL R3, R15, 0x3ff00000, P0 ;  /* 0x3ff000000f037807 */ /* 0x000fe20000000000 */
[----:B------:R-:W-:Y:S06]  /*3fe0*/  BRA `(.L_x_56091) ;  /* 0x0000000000047947 */ /* 0x000fec0003800000 */
.L_x_56092:
[----:B------:R-:W-:-:S11]  /*3ff0*/  DADD R2, R30, R4 ;  /* 0x000000001e027229 */ /* 0x000fd60000000004 */
.L_x_56091:
[----:B------:R-:W-:Y:S05]  /*4000*/  BSYNC.RECONVERGENT B1 ;  /* 0x0000000000017941 */ /* 0x000fea0003800200 */
.L_x_56090:
[----:B------:R-:W-:Y:S02]  /*4010*/  DSETP.NEU.AND P1, PT, R30, RZ, PT ;  /* 0x000000ff1e00722a */ /* 0x000fe40003f2d000 */
[----:B------:R-:W-:-:S04]  /*4020*/  DSETP.NEU.AND P0, PT, R4, 1, PT ;  /* 0x3ff000000400742a */ /* 0x000fc80003f0d000 */
[----:B------:R-:W-:Y:S02]  /*4030*/  FSEL R2, R2, RZ, P1 ;  /* 0x000000ff02027208 */ /* 0x000fe40000800000 */
[----:B------:R-:W-:Y:S02]  /*4040*/  FSEL R3, R3, 1.875, P1 ;  /* 0x3ff0000003037808 */ /* 0x000fe40000800000 */
[----:B------:R-:W-:Y:S02]  /*4050*/  FSEL R2, R2, RZ, P0 ;  /* 0x000000ff02027208 */ /* 0x000fe40000000000 */
[----:B------:R-:W-:-:S07]  /*4060*/  FSEL R3, R3, 1.875, P0 ;  /* 0x3ff0000003037808 */ /* 0x000fce0000000000 */
.L_x_56037:
[----:B------:R-:W-:Y:S05]  /*4070*/  BSYNC.RECONVERGENT B0 ;  /* 0x0000000000007941 */ /* 0x000fea0003800200 */
.L_x_55993:
        /* <DEDUP_REMOVED lines=9> */
[----:B------:R0:W-:Y:S07]  /*4110*/  STG.E.64 desc[UR4][R4.64], R42 ;  /* 0x0000002a04007986 */ /* 0x0001ee000c101b04 */
[----:B------:R-:W-:Y:S05]  /*4120*/  @P0 BRA `(.L_x_56097) ;  /* 0x0000000000300947 */ /* 0x000fea0003800000 */
[----:B0-----:R-:W0:Y:S01]  /*4130*/  LDC.64 R4, c[0x0][0x398] ;  /* 0x0000e600ff047b82 */ /* 0x001e220000000a00 */
[----:B------:R-:W-:Y:S02]  /*4140*/  IMAD.IADD R7, R49, 0x1, R14 ;  /* 0x0000000131077824 */ /* 0x000fe400078e020e */
[----:B------:R-:W-:Y:S02]  /*4150*/  VIADD R14, R14, 0x80 ;  /* 0x000000800e0e7836 */ /* 0x000fe40000000000 */
[----:B0-----:R-:W-:-:S05]  /*4160*/  IMAD.WIDE.U32 R4, R7, 0x8, R4 ;  /* 0x0000000807047825 */ /* 0x001fca00078e0004 */
[----:B------:R0:W-:Y:S02]  /*4170*/  STG.E.64 desc[UR4][R4.64], R40 ;  /* 0x0000002804007986 */ /* 0x0001e4000c101b04 */
.L_x_56096:
[----:B------:R-:W-:-:S13]  /*4180*/  ISETP.GE.U32.AND P0, PT, R14, R44, PT ;  /* 0x0000002c0e00720c */ /* 0x000fda0003f06070 */
[----:B------:R-:W-:Y:S05]  /*4190*/  @P0 BRA `(.L_x_56098) ;  /* 0x0000000000300947 */ /* 0x000fea0003800000 */
[----:B0-----:R-:W0:Y:S01]  /*41a0*/  LDC.64 R4, c[0x0][0x398] ;  /* 0x0000e600ff047b82 */ /* 0x001e220000000a00 */
[----:B------:R-:W-:Y:S02]  /*41b0*/  IMAD.IADD R7, R49, 0x1, R14 ;  /* 0x0000000131077824 */ /* 0x000fe400078e020e */
[----:B------:R-:W-:Y:S02]  /*41c0*/  VIADD R14, R14, 0x80 ;  /* 0x000000800e0e7836 */ /* 0x000fe40000000000 */
[----:B0-----:R-:W-:-:S05]  /*41d0*/  IMAD.WIDE.U32 R4, R7, 0x8, R4 ;  /* 0x0000000807047825 */ /* 0x001fca00078e0004 */
[----:B------:R1:W-:Y:S02]  /*41e0*/  STG.E.64 desc[UR4][R4.64], R38 ;  /* 0x0000002604007986 */ /* 0x0003e4000c101b04 */
.L_x_56097:
[----:B------:R-:W-:-:S13]  /*41f0*/  ISETP.GE.U32.AND P0, PT, R14, R44, PT ;  /* 0x0000002c0e00720c */ /* 0x000fda0003f06070 */
[----:B------:R-:W-:Y:S05]  /*4200*/  @P0 BRA `(.L_x_56099) ;  /* 0x0000000000300947 */ /* 0x000fea0003800000 */
[----:B01----:R-:W0:Y:S01]  /*4210*/  LDC.64 R4, c[0x0][0x398] ;  /* 0x0000e600ff047b82 */ /* 0x003e220000000a00 */
[----:B------:R-:W-:Y:S02]  /*4220*/  IMAD.IADD R7, R49, 0x1, R14 ;  /* 0x0000000131077824 */ /* 0x000fe400078e020e */
[----:B------:R-:W-:Y:S02]  /*4230*/  VIADD R14, R14, 0x80 ;  /* 0x000000800e0e7836 */ /* 0x000fe40000000000 */
[----:B0-----:R-:W-:-:S05]  /*4240*/  IMAD.WIDE.U32 R4, R7, 0x8, R4 ;  /* 0x0000000807047825 */ /* 0x001fca00078e0004 */
[----:B-----5:R1:W-:Y:S02]  /*4250*/  STG.E.64 desc[UR4][R4.64], R22 ;  /* 0x0000001604007986 */ /* 0x0203e4000c101b04 */
.L_x_56098:
[----:B------:R-:W-:-:S13]  /*4260*/  ISETP.GE.U32.AND P0, PT, R14, R44, PT ;  /* 0x0000002c0e00720c */ /* 0x000fda0003f06070 */
[----:B------:R-:W-:Y:S05]  /*4270*/  @P0 BRA `(.L_x_56100) ;  /* 0x0000000000340947 */ /* 0x000fea0003800000 */
[----:B01----:R-:W0:Y:S01]  /*4280*/  LDC.64 R4, c[0x0][0x398] ;  /* 0x0000e600ff047b82 */ /* 0x003e220000000a00 */
[----:B------:R-:W-:Y:S02]  /*4290*/  IMAD.IADD R7, R49, 0x1, R14 ;  /* 0x0000000131077824 */ /* 0x000fe400078e020e */
[----:B------:R-:W-:Y:S02]  /*42a0*/  VIADD R14, R14, 0x80 ;  /* 0x000000800e0e7836 */ /* 0x000fe40000000000 */
[----:B0-----:R-:W-:-:S05]  /*42b0*/  IMAD.WIDE.U32 R4, R7, 0x8, R4 ;  /* 0x0000000807047825 */ /* 0x001fca00078e0004 */
[----:B-----5:R2:W-:Y:S02]  /*42c0*/  STG.E.64 desc[UR4][R4.64], R20 ;  /* 0x0000001404007986 */ /* 0x0205e4000c101b04 */
.L_x_56099:
[----:B------:R-:W-:-:S13]  /*42d0*/  ISETP.GE.U32.AND P0, PT, R14, R44, PT ;  /* 0x0000002c0e00720c */ /* 0x000fda0003f06070 */
[----:B------:R-:W-:Y:S05]  /*42e0*/  @P0 BREAK.RELIABLE B1 ;  /* 0x0000000000010942 */ /* 0x000fea0003800100 */
[----:B------:R-:W-:Y:S05]  /*42f0*/  @P0 BRA `(.L_x_56101) ;  /* 0x0000000000300947 */ /* 0x000fea0003800000 */
[----:B012---:R-:W0:Y:S01]  /*4300*/  LDC.64 R4, c[0x0][0x398] ;  /* 0x0000e600ff047b82 */ /* 0x007e220000000a00 */
[----:B------:R-:W-:Y:S02]  /*4310*/  IMAD.IADD R7, R49, 0x1, R14 ;  /* 0x0000000131077824 */ /* 0x000fe400078e020e */
[----:B------:R-:W-:Y:S02]  /*4320*/  VIADD R14, R14, 0x80 ;  /* 0x000000800e0e7836 */ /* 0x000fe40000000000 */
[----:B0-----:R-:W-:-:S05]  /*4330*/  IMAD.WIDE.U32 R4, R7, 0x8, R4 ;  /* 0x0000000807047825 */ /* 0x001fca00078e0004 */
[----:B-----5:R2:W-:Y:S02]  /*4340*/  STG.E.64 desc[UR4][R4.64], R18 ;  /* 0x0000001204007986 */ /* 0x0205e4000c101b04 */
.L_x_56100:
[----:B------:R-:W-:Y:S05]  /*4350*/  BSYNC.RELIABLE B1 ;  /* 0x0000000000017941 */ /* 0x000fea0003800100 */
.L_x_56095:
[----:B------:R-:W-:-:S13]  /*4360*/  ISETP.GE.U32.AND P0, PT, R14, R44, PT ;  /* 0x0000002c0e00720c */ /* 0x000fda0003f06070 */
[----:B012---:R-:W0:Y:S01]  /*4370*/  @!P0 LDC.64 R4, c[0x0][0x398] ;  /* 0x0000e600ff048b82 */ /* 0x007e220000000a00 */
[----:B------:R-:W-:Y:S02]  /*4380*/  @!P0 IMAD.IADD R7, R49, 0x1, R14 ;  /* 0x0000000131078824 */ /* 0x000fe400078e020e */
[----:B------:R-:W-:Y:S02]  /*4390*/  @!P0 VIADD R14, R14, 0x80 ;  /* 0x000000800e0e8836 */ /* 0x000fe40000000000 */
[----:B0-----:R-:W-:-:S05]  /*43a0*/  @!P0 IMAD.WIDE.U32 R4, R7, 0x8, R4 ;  /* 0x0000000807048825 */ /* 0x001fca00078e0004 */
[----:B-----5:R3:W-:Y:S02]  /*43b0*/  @!P0 STG.E.64 desc[UR4][R4.64], R16 ;  /* 0x0000001004008986 */ /* 0x0207e4000c101b04 */
.L_x_56101:
[----:B------:R-:W-:Y:S05]  /*43c0*/  BSYNC.RECONVERGENT B0 ;  /* 0x0000000000007941 */ /* 0x000fea0003800200 */
.L_x_56094:
        /* <DEDUP_REMOVED lines=8> */
.L_x_55992:
[----:B------:R-:W0:Y:S01]  /*4450*/  S2R R5, SR_TID.X ;  /* 0x0000000000057919 */ /* 0x000e220000002100 */
[----:B------:R-:W1:Y:S02]  /*4460*/  LDC.64 R2, c[0x0][0x3a0] ;  /* 0x0000e800ff027b82 */ /* 0x000e640000000a00 */
[----:B-1----:R-:W-:-:S04]  /*4470*/  IMAD.WIDE.U32 R2, R49, 0x8, R2 ;  /* 0x0000000831027825 */ /* 0x002fc800078e0002 */
[----:B0-----:R-:W-:Y:S02]  /*4480*/  IMAD.WIDE.U32 R4, R5, 0x10, R2 ;  /* 0x0000001005047825 */ /* 0x001fe400078e0002 */
[----:B------:R-:W0:Y:S03]  /*4490*/  LDC.64 R2, c[0x0][0x388] ;  /* 0x0000e200ff027b82 */ /* 0x000e260000000a00 */
[----:B------:R1:W5:Y:S04]  /*44a0*/  LDG.E.128 R16, desc[UR4][R4.64] ;  /* 0x0000000404107981 */ /* 0x000368000c1e1d00 */
[----:B------:R1:W5:Y:S04]  /*44b0*/  LDG.E.128 R20, desc[UR4][R4.64+0x800] ;  /* 0x0008000404147981 */ /* 0x000368000c1e1d00 */
[----:B------:R1:W5:Y:S04]  /*44c0*/  LDG.E.128 R24, desc[UR4][R4.64+0x1000] ;  /* 0x0010000404187981 */ /* 0x000368000c1e1d00 */
[----:B------:R1:W5:Y:S01]  /*44d0*/  LDG.E.128 R28, desc[UR4][R4.64+0x1800] ;  /* 0x00180004041c7981 */ /* 0x000362000c1e1d00 */
[----:B0-----:R-:W-:-:S02]  /*44e0*/  DSETP.NEU.AND P0, PT, R2, RZ, PT ;  /* 0x000000ff0200722a */ /* 0x001fc40003f0d000 */
[----:B------:R-:W-:-:S06]  /*44f0*/  DSETP.GT.AND P1, PT, |R2|, 1, PT ;  /* 0x3ff000000200742a */ /* 0x000fcc0003f24200 */
[----:B------:R-:W-:-:S06]  /*4500*/  SEL R14, RZ, 0x7ff00000, !P1 ;  /* 0x7ff00000ff0e7807 */ /* 0x000fcc0004800000 */
[----:B-1----:R-:W-:Y:S05]  /*4510*/  @P0 BRA `(.L_x_56102) ;  /* 0x0000001400cc0947 */ /* 0x002fea0003800000 */
[----:B-----5:R-:W-:Y:S01]  /*4520*/  SHF.R.U32.HI R0, RZ, 0x14, R17 ;  /* 0x00000014ff007819 */ /* 0x020fe20000011611 */
[----:B------:R-:W-:Y:S01]  /*4530*/  BSSY.RECONVERGENT B0, `(.L_x_56103) ;  /* 0x0000028000007945 */ /* 0x000fe20003800200 */
[----:B------:R-:W-:Y:S02]  /*4540*/  ISETP.GE.AND P2, PT, R17, RZ, PT ;  /* 0x000000ff1100720c */ /* 0x000fe40003f46270 */
[----:B------:R-:W-:-:S05]  /*4550*/  LOP3.LUT R0, R0, 0x7ff, RZ, 0xc0, !PT ;  /* 0x000007ff00007812 */ /* 0x000fca00078ec0ff */
[----:B------:R-:W-:Y:S02]  /*4560*/  VIADD R5, R0, 0xfffffc0c ;  /* 0xfffffc0c00057836 */ /* 0x000fe40000000000 */
[----:B------:R-:W0:Y:S03]  /*4570*/  LDC R0, c[0x0][0x38c] ;  /* 0x0000e300ff007b82 */ /* 0x000e260000000800 */
        /* <DEDUP_REMOVED lines=23> */
[----:B------:R-:W-:-:S05]  /*46f0*/  VIADD R4, R5, 0x80000000 ;  /* 0x8000000005047836 */ /* 0x000fca0000000000 */
[----:B------:R-:W-:-:S05]  /*4700*/  SEL R4, R4, R5, P1 ;  /* 0x0000000504047207 */ /* 0x000fca0000800000 */
[----:B------:R-:W-:Y:S01]  /*4710*/  @!P3 SEL R5, R4, R5, P0 ;  /* 0x000000050405b207 */ /* 0x000fe20000000000 */
[----:B------:R-:W-:Y:S01]  /*4720*/  IMAD.MOV.U32 R4, RZ, RZ, RZ ;  /* 0x000000ffff047224 */ /* 0x000fe200078e00ff */
[----:B------:R-:W-:Y:S06]  /*4730*/  BRA `(.L_x_56104) ;  /* 0x00000000001c7947 */ /* 0x000fec0003800000 */
.L_x_56106:
[----:B------:R-:W-:Y:S01]  /*4740*/  LOP3.LUT R5, R14, 0x7ff00000, RZ, 0x3c, !PT ;  /* 0x7ff000000e057812 */ /* 0x000fe200078e3cff */
[----:B------:R-:W-:-:S03]  /*4750*/  DSETP.NEU.AND P0, PT, R2, -1, PT ;  /* 0xbff000000200742a */ /* 0x000fc60003f0d000 */
[----:B------:R-:W-:-:S04]  /*4760*/  SEL R4, R5, R14, !P2 ;  /* 0x0000000e05047207 */ /* 0x000fc80005000000 */
[----:B------:R-:W-:Y:S01]  /*4770*/  SEL R5, R4, 0x3ff00000, P0 ;  /* 0x3ff0000004057807 */ /* 0x000fe20000000000 */
[----:B------:R-:W-:Y:S01]  /*4780*/  IMAD.MOV.U32 R4, RZ, RZ, RZ ;  /* 0x000000ffff047224 */ /* 0x000fe200078e00ff */
[----:B------:R-:W-:Y:S06]  /*4790*/  BRA `(.L_x_56104) ;  /* 0x0000000000047947 */ /* 0x000fec0003800000 */
.L_x_56105:
[----:B------:R-:W-:-:S11]  /*47a0*/  DADD R4, R16, R2 ;  /* 0x0000000010047229 */ /* 0x000fd60000000002 */
.L_x_56104:
[----:B------:R-:W-:Y:S05]  /*47b0*/  BSYNC.RECONVERGENT B0 ;  /* 0x0000000000007941 */ /* 0x000fea0003800200 */
.L_x_56103:
[----:B------:R-:W-:Y:S01]  /*47c0*/  SHF.R.U32.HI R6, RZ, 0x14, R19 ;  /* 0x00000014ff067819 */ /* 0x000fe20000011613 */
[----:B------:R-:W-:Y:S01]  /*47d0*/  DSETP.NEU.AND P2, PT, R16, RZ, PT ;  /* 0x000000ff1000722a */ /* 0x000fe20003f4d000 */
[----:B------:R-:W-:Y:S01]  /*47e0*/  ISETP.GE.AND P3, PT, R19, RZ, PT ;  /* 0x000000ff1300720c */ /* 0x000fe20003f66270 */
[----:B------:R-:W-:Y:S01]  /*47f0*/  DSETP.NEU.AND P1, PT, R2, 1, PT ;  /* 0x3ff000000200742a */ /* 0x000fe20003f2d000 */
[----:B------:R-:W-:Y:S01]  /*4800*/  LOP3.LUT R6, R6, 0x7ff, RZ, 0xc0, !PT ;  /* 0x000007ff06067812 */ /* 0x000fe200078ec0ff */
[----:B------:R-:W-:Y:S02]  /*4810*/  BSSY.RECONVERGENT B0, `(.L_x_56107) ;  /* 0x0000029000007945 */ /* 0x000fe40003800200 */
[----:B------:R-:W-:Y:S01]  /*4820*/  FSEL R44, R4, RZ, P2 ;  /* 0x000000ff042c7208 */ /* 0x000fe20001000000 */
[----:B------:R-:W-:Y:S01]  /*4830*/  IMAD.MOV.U32 R4, RZ, RZ, RZ ;  /* 0x000000ffff047224 */ /* 0x000fe200078e00ff */
[----:B------:R-:W-:Y:S01]  /*4840*/  FSEL R45, R5, 1.875, P2 ;  /* 0x3ff00000052d7808 */ /* 0x000fe20001000000 */
[----:B------:R-:W-:Y:S01]  /*4850*/  VIADD R7, R6, 0xfffffc0c ;  /* 0xfffffc0c06077836 */ /* 0x000fe20000000000 */
[----:B------:R-:W-:-:S02]  /*4860*/  FSEL R44, R44, RZ, P1 ;  /* 0x000000ff2c2c7208 */ /* 0x000fc40000800000 */
[----:B------:R-:W-:Y:S02]  /*4870*/  FSEL R45, R45, 1.875, P1 ;  /* 0x3ff000002d2d7808 */ /* 0x000fe40000800000 */
[CC--:B------:R-:W-:Y:S02]  /*4880*/  SHF.L.U32 R6, R18.reuse, R7.reuse, RZ ;  /* 0x0000000712067219 */ /* 0x0c0fe400000006ff */
[----:B------:R-:W-:Y:S02]  /*4890*/  SHF.L.U64.HI R7, R18, R7, R19 ;  /* 0x0000000712077219 */ /* 0x000fe40000010213 */
[----:B------:R-:W-:-:S04]  /*48a0*/  ISETP.NE.U32.AND P0, PT, R6, RZ, PT ;  /* 0x000000ff0600720c */ /* 0x000fc80003f05070 */
[----:B------:R-:W-:Y:S01]  /*48b0*/  ISETP.NE.AND.EX P0, PT, R7, -0x80000000, PT, P0 ;  /* 0x800000000700780c */ /* 0x000fe20003f05300 */
[----:B------:R-:W-:-:S10]  /*48c0*/  DADD R6, R18, R2 ;  /* 0x0000000012067229 */ /* 0x000fd40000000002 */
[----:B------:R-:W-:Y:S02]  /*48d0*/  LOP3.LUT R6, R7, 0x7ff00000, RZ, 0xc0, !PT ;  /* 0x7ff0000007067812 */ /* 0x000fe400078ec0ff */
[----:B------:R-:W-:Y:S02]  /*48e0*/  DSETP.NEU.AND P0, PT, |R18|, 0.5, !P0 ;  /* 0x3fe000001200742a */ /* 0x000fe4000470d200 */
[----:B------:R-:W-:-:S04]  /*48f0*/  ISETP.NE.AND P2, PT, R6, 0x7ff00000, PT ;  /* 0x7ff000000600780c */ /* 0x000fc80003f45270 */
[----:B------:R-:W-:-:S04]  /*4900*/  SEL R5, R0, RZ, P0 ;  /* 0x000000ff00057207 */ /* 0x000fc80000000000 */
        /* <DEDUP_REMOVED lines=18> */
.L_x_56110:
[----:B------:R-:W-:Y:S01]  /*4a30*/  LOP3.LUT R5, R14, 0x7ff00000, RZ, 0x3c, !PT ;  /* 0x7ff000000e057812 */ /* 0x000fe200078e3cff */
[----:B------:R-:W-:-:S03]  /*4a40*/  DSETP.NEU.AND P0, PT, R2, -1, PT ;  /* 0xbff000000200742a */ /* 0x000fc60003f0d000 */
[----:B------:R-:W-:-:S04]  /*4a50*/  SEL R4, R5, R14, !P3 ;  /* 0x0000000e05047207 */ /* 0x000fc80005800000 */
[----:B------:R-:W-:Y:S01]  /*4a60*/  SEL R5, R4, 0x3ff00000, P0 ;  /* 0x3ff0000004057807 */ /* 0x000fe20000000000 */
[----:B------:R-:W-:Y:S01]  /*4a70*/  IMAD.MOV.U32 R4, RZ, RZ, RZ ;  /* 0x000000ffff047224 */ /* 0x000fe200078e00ff */
[----:B------:R-:W-:Y:S06]  /*4a80*/  BRA `(.L_x_56108) ;  /* 0x0000000000047947 */ /* 0x000fec0003800000 */
.L_x_56109:
[----:B------:R-:W-:-:S11]  /*4a90*/  DADD R4, R18, R2 ;  /* 0x0000000012047229 */ /* 0x000fd60000000002 */
.L_x_56108:
[----:B------:R-:W-:Y:S05]  /*4aa0*/  BSYNC.RECONVERGENT B0 ;  /* 0x0000000000007941 */ /* 0x000fea0003800200 */
.L_x_56107:
[----:B------:R-:W-:Y:S01]  /*4ab0*/  SHF.R.U32.HI R6, RZ, 0x14, R21 ;  /* 0x00000014ff067819 */ /* 0x000fe20000011615 */
[----:B------:R-:W-:Y:S01]  /*4ac0*/  DSETP.NEU.AND P2, PT, R18, RZ, PT ;  /* 0x000000ff1200722a */ /* 0x000fe20003f4d000 */
[----:B------:R-:W-:Y:S01]  /*4ad0*/  ISETP.GE.AND P3, PT, R21, RZ, PT ;  /* 0x000000ff1500720c */ /* 0x000fe20003f66270 */
[----:B------:R-:W-:Y:S01]  /*4ae0*/  BSSY.RECONVERGENT B0, `(.L_x_56111) ;  /* 0x000002a000007945 */ /* 0x000fe20003800200 */
[----:B------:R-:W-:-:S03]  /*4af0*/  LOP3.LUT R6, R6, 0x7ff, RZ, 0xc0, !PT ;  /* 0x000007ff06067812 */ /* 0x000fc600078ec0ff */
[----:B------:R-:W-:Y:S01]  /*4b00*/  FSEL R46, R4, RZ, P2 ;  /* 0x000000ff042e7208 */ /* 0x000fe20001000000 */
[----:B------:R-:W-:Y:S01]  /*4b10*/  IMAD.MOV.U32 R4, RZ, RZ, RZ ;  /* 0x000000ffff047224 */ /* 0x000fe200078e00ff */
[----:B------:R-:W-:Y:S01]  /*4b20*/  FSEL R47, R5, 1.875, P2 ;  /* 0x3ff00000052f7808 */ /* 0x000fe20001000000 */
[----:B------:R-:W-:Y:S01]  /*4b30*/  VIADD R7, R6, 0xfffffc0c ;  /* 0xfffffc0c06077836 */ /* 0x000fe20000000000 */
[----:B------:R-:W-:Y:S02]  /*4b40*/  FSEL R46, R46, RZ, P1 ;  /* 0x000000ff2e2e7208 */ /* 0x000fe40000800000 */
[----:B------:R-:W-:Y:S02]  /*4b50*/  FSEL R47, R47, 1.875, P1 ;  /* 0x3ff000002f2f7808 */ /* 0x000fe40000800000 */
[CC--:B------:R-:W-:Y:S02]  /*4b60*/  SHF.L.U32 R6, R20.reuse, R7.reuse, RZ ;  /* 0x0000000714067219 */ /* 0x0c0fe400000006ff */
[----:B------:R-:W-:-:S02]  /*4b70*/  SHF.L.U64.HI R7, R20, R7, R21 ;  /* 0x0000000714077219 */ /* 0x000fc40000010215 */
        /* <DEDUP_REMOVED lines=25> */
.L_x_56114:
[----:B------:R-:W-:Y:S01]  /*4d10*/  LOP3.LUT R5, R14, 0x7ff00000, RZ, 0x3c, !PT ;  /* 0x7ff000000e057812 */ /* 0x000fe200078e3cff */
[----:B------:R-:W-:-:S03]  /*4d20*/  DSETP.NEU.AND P0, PT, R2, -1, PT ;  /* 0xbff000000200742a */ /* 0x000fc60003f0d000 */
[----:B------:R-:W-:-:S04]  /*4d30*/  SEL R4, R5, R14, !P3 ;  /* 0x0000000e05047207 */ /* 0x000fc80005800000 */
[----:B------:R-:W-:Y:S01]  /*4d40*/  SEL R5, R4, 0x3ff00000, P0 ;  /* 0x3ff0000004057807 */ /* 0x000fe20000000000 */
[----:B------:R-:W-:Y:S01]  /*4d50*/  IMAD.MOV.U32 R4, RZ, RZ, RZ ;  /* 0x000000ffff047224 */ /* 0x000fe200078e00ff */
[----:B------:R-:W-:Y:S06]  /*4d60*/  BRA `(.L_x_56112) ;  /* 0x0000000000047947 */ /* 0x000fec0003800000 */
.L_x_56113:
[----:B------:R-:W-:-:S11]  /*4d70*/  DADD R4, R20, R2 ;  /* 0x0000000014047229 */ /* 0x000fd60000000002 */
.L_x_56112:
[----:B------:R-:W-:Y:S05]  /*4d80*/  BSYNC.RECONVERGENT B0 ;  /* 0x0000000000007941 */ /* 0x000fea0003800200 */
.L_x_56111:
        /* <DEDUP_REMOVED lines=38> */
.L_x_56118:
[----:B------:R-:W-:Y:S01]  /*4ff0*/  LOP3.LUT R5, R14, 0x7ff00000, RZ, 0x3c, !PT ;  /* 0x7ff000000e057812 */ /* 0x000fe200078e3cff */
[----:B------:R-:W-:-:S03]  /*5000*/  DSETP.NEU.AND P0, PT, R2, -1, PT ;  /* 0xbff000000200742a */ /* 0x000fc60003f0d000 */
[----:B------:R-:W-:-:S04]  /*5010*/  SEL R4, R5, R14, !P3 ;  /* 0x0000000e05047207 */ /* 0x000fc80005800000 */
[----:B------:R-:W-:Y:S01]  /*5020*/  SEL R5, R4, 0x3ff00000, P0 ;  /* 0x3ff0000004057807 */ /* 0x000fe20000000000 */
[----:B------:R-:W-:Y:S01]  /*5030*/  IMAD.MOV.U32 R4, RZ, RZ, RZ ;  /* 0x000000ffff047224 */ /* 0x000fe200078e00ff */
[----:B------:R-:W-:Y:S06]  /*5040*/  BRA `(.L_x_56116) ;  /* 0x0000000000047947 */ /* 0x000fec0003800000 */
.L_x_56117:
[----:B------:R-:W-:-:S11]  /*5050*/  DADD R4, R22, R2 ;  /* 0x0000000016047229 */ /* 0x000fd60000000002 */
.L_x_56116:
[----:B------:R-:W-:Y:S05]  /*5060*/  BSYNC.RECONVERGENT B0 ;  /* 0x0000000000007941 */ /* 0x000fea0003800200 */
.L_x_56115:
        /* <DEDUP_REMOVED lines=38> */
.L_x_56122:
[----:B------:R-:W-:Y:S01]  /*52d0*/  LOP3.LUT R5, R14, 0x7ff00000, RZ, 0x3c, !PT ;  /* 0x7ff000000e057812 */ /* 0x000fe200078e3cff */
[----:B------:R-:W-:-:S03]  /*52e0*/  DSETP.NEU.AND P0, PT, R2, -1, PT ;  /* 0xbff000000200742a */ /* 0x000fc60003f0d000 */
[----:B------:R-:W-:-:S04]  /*52f0*/  SEL R4, R5, R14, !P3 ;  /* 0x0000000e05047207 */ /* 0x000fc80005800000 */
[----:B------:R-:W-:Y:S01]  /*5300*/  SEL R5, R4, 0x3ff00000, P0 ;  /* 0x3ff0000004057807 */ /* 0x000fe20000000000 */
[----:B------:R-:W-:Y:S01]  /*5310*/  IMAD.MOV.U32 R4, RZ, RZ, RZ ;  /* 0x000000ffff047224 */ /* 0x000fe200078e00ff */
[----:B------:R-:W-:Y:S06]  /*5320*/  BRA `(.L_x_56120) ;  /* 0x0000000000047947 */ /* 0x000fec0003800000 */
.L_x_56121:
[----:B------:R-:W-:-:S11]  /*5330*/  DADD R4, R24, R2 ;  /* 0x0000000018047229 */ /* 0x000fd60000000002 */
.L_x_56120:
[----:B------:R-:W-:Y:S05]  /*5340*/  BSYNC.RECONVERGENT B0 ;  /* 0x0000000000007941 */ /* 0x000fea0003800200 */
.L_x_56119:
        /* <DEDUP_REMOVED lines=38> */
.L_x_56126:
[----:B------:R-:W-:Y:S01]  /*55b0*/  LOP3.LUT R5, R14, 0x7ff00000, RZ, 0x3c, !PT ;  /* 0x7ff000000e057812 */ /* 0x000fe200078e3cff */
[----:B------:R-:W-:-:S03]  /*55c0*/  DSETP.NEU.AND P0, PT, R2, -1, PT ;  /* 0xbff000000200742a */ /* 0x000fc60003f0d000 */
[----:B------:R-:W-:-:S04]  /*55d0*/  SEL R4, R5, R14, !P3 ;  /* 0x0000000e05047207 */ /* 0x000fc80005800000 */
[----:B------:R-:W-:Y:S01]  /*55e0*/  SEL R5, R4, 0x3ff00000, P0 ;  /* 0x3ff0000004057807 */ /* 0x000fe20000000000 */
[----:B------:R-:W-:Y:S01]  /*55f0*/  IMAD.MOV.U32 R4, RZ, RZ, RZ ;  /* 0x000000ffff047224 */ /* 0x000fe200078e00ff */
[----:B------:R-:W-:Y:S06]  /*5600*/  BRA `(.L_x_56124) ;  /* 0x0000000000047947 */ /* 0x000fec0003800000 */
.L_x_56125:
[----:B------:R-:W-:-:S11]  /*5610*/  DADD R4, R26, R2 ;  /* 0x000000001a047229 */ /* 0x000fd60000000002 */
.L_x_56124:
[----:B------:R-:W-:Y:S05]  /*5620*/  BSYNC.RECONVERGENT B0 ;  /* 0x0000000000007941 */ /* 0x000fea0003800200 */
.L_x_56123:
        /* <DEDUP_REMOVED lines=38> */
.L_x_56130:
[----:B------:R-:W-:Y:S01]  /*5890*/  LOP3.LUT R5, R14, 0x7ff00000, RZ, 0x3c, !PT ;  /* 0x7ff000000e057812 */ /* 0x000fe200078e3cff */
[----:B------:R-:W-:-:S03]  /*58a0*/  DSETP.NEU.AND P0, PT, R2, -1, PT ;  /* 0xbff000000200742a */ /* 0x000fc60003f0d000 */
[----:B------:R-:W-:-:S04]  /*58b0*/  SEL R4, R5, R14, !P3 ;  /* 0x0000000e05047207 */ /* 0x000fc80005800000 */
[----:B------:R-:W-:Y:S01]  /*58c0*/  SEL R5, R4, 0x3ff00000, P0 ;  /* 0x3ff0000004057807 */ /* 0x000fe20000000000 */
[----:B------:R-:W-:Y:S01]  /*58d0*/  IMAD.MOV.U32 R4, RZ, RZ, RZ ;  /* 0x000000ffff047224 */ /* 0x000fe200078e00ff */
[----:B------:R-:W-:Y:S06]  /*58e0*/  BRA `(.L_x_56128) ;  /* 0x0000000000047947 */ /* 0x000fec0003800000 */
.L_x_56129:
[----:B------:R-:W-:-:S11]  /*58f0*/  DADD R4, R28, R2 ;  /* 0x000000001c047229 */ /* 0x000fd60000000002 */
.L_x_56128:
[----:B------:R-:W-:Y:S05]  /*5900*/  BSYNC.RECONVERGENT B0 ;  /* 0x0000000000007941 */ /* 0x000fea0003800200 */
.L_x_56127:
        /* <DEDUP_REMOVED lines=31> */
[----:B------:R-:W-:Y:S02]  /*5b00*/  LOP3.LUT R0, R31, 0x7fffffff, RZ, 0xc0, !PT ;  /* 0x7fffffff1f007812 */ /* 0x000fe400078ec0ff */
[----:B------:R-:W-:Y:S02]  /*5b10*/  SEL R5, RZ, 0x7ff00000, !P3 ;  /* 0x7ff00000ff057807 */ /* 0x000fe40005800000 */
[----:B------:R-:W-:-:S03]  /*5b20*/  ISETP.NE.AND P2, PT, R0, 0x3fe00000, PT ;  /* 0x3fe000000000780c */ /* 0x000fc60003f45270 */
[----:B------:R-:W-:-:S05]  /*5b30*/  VIADD R0, R5, 0x80000000 ;  /* 0x8000000005007836 */ /* 0x000fca0000000000 */
[----:B------:R-:W-:-:S04]  /*5b40*/  SEL R0, R0, R5, P2 ;  /* 0x0000000500007207 */ /* 0x000fc80001000000 */
[----:B------:R-:W-:Y:S01]  /*5b50*/  @!P4 SEL R5, R0, R5, P0 ;  /* 0x000000050005c207 */ /* 0x000fe20000000000 */
[----:B------:R-:W-:Y:S06]  /*5b60*/  BRA `(.L_x_56132) ;  /* 0x00000000001c7947 */ /* 0x000fec0003800000 */
.L_x_56134:
[----:B------:R-:W-:Y:S01]  /*5b70*/  LOP3.LUT R5, R14, 0x7ff00000, RZ, 0x3c, !PT ;  /* 0x7ff000000e057812 */ /* 0x000fe200078e3cff */
[----:B------:R-:W-:-:S03]  /*5b80*/  DSETP.NEU.AND P0, PT, R2, -1, PT ;  /* 0xbff000000200742a */ /* 0x000fc60003f0d000 */
[----:B------:R-:W-:-:S04]  /*5b90*/  SEL R4, R5, R14, !P3 ;  /* 0x0000000e05047207 */ /* 0x000fc80005800000 */
[----:B------:R-:W-:Y:S01]  /*5ba0*/  SEL R5, R4, 0x3ff00000, P0 ;  /* 0x3ff0000004057807 */ /* 0x000fe20000000000 */
[----:B------:R-:W-:Y:S01]  /*5bb0*/  IMAD.MOV.U32 R4, RZ, RZ, RZ ;  /* 0x000000ffff047224 */ /* 0x000fe200078e00ff */
[----:B------:R-:W-:Y:S06]  /*5bc0*/  BRA `(.L_x_56132) ;  /* 0x0000000000047947 */ /* 0x000fec0003800000 */
.L_x_56133:
[----:B------:R-:W-:-:S11]  /*5bd0*/  DADD R4, R30, R2 ;  /* 0x000000001e047229 */ /* 0x000fd60000000002 */
.L_x_56132:
[----:B------:R-:W-:Y:S05]  /*5be0*/  BSYNC.RECONVERGENT B0 ;  /* 0x0000000000007941 */ /* 0x000fea0003800200 */
.L_x_56131:
[----:B------:R-:W-:-:S06]  /*5bf0*/  DSETP.NEU.AND P0, PT, R30, RZ, PT ;  /* 0x000000ff1e00722a */ /* 0x000fcc0003f0d000 */
[----:B------:R-:W-:Y:S02]  /*5c00*/  FSEL R18, R4, RZ, P0 ;  /* 0x000000ff04127208 */ /* 0x000fe40000000000 */
[----:B------:R-:W-:Y:S02]  /*5c10*/  FSEL R19, R5, 1.875, P0 ;  /* 0x3ff0000005137808 */ /* 0x000fe40000000000 */
[----:B------:R-:W-:Y:S02]  /*5c20*/  FSEL R18, R18, RZ, P1 ;  /* 0x000000ff12127208 */ /* 0x000fe40000800000 */
[----:B------:R-:W-:Y:S01]  /*5c30*/  FSEL R19, R19, 1.875, P1 ;  /* 0x3ff0000013137808 */ /* 0x000fe20000800000 */
[----:B------:R-:W-:Y:S06]  /*5c40*/  BRA `(.L_x_56135) ;  /* 0x0000001c00447947 */ /* 0x000fec0003800000 */
.L_x_56102:
        /* <DEDUP_REMOVED lines=16> */
.L_x_56136:
        /* <DEDUP_REMOVED lines=36> */
.L_x_56138:
[----:B------:R-:W-:Y:S05]  /*5f90*/  BSYNC.RECONVERGENT B0 ;  /* 0x0000000000007941 */ /* 0x000fea0003800200 */
.L_x_56137:
[----:B------:R-:W-:Y:S01]  /*5fa0*/  SHF.R.U32.HI R0, RZ, 0x14, R19 ;  /* 0x00000014ff007819 */ /* 0x000fe20000011613 */
[----:B------:R-:W-:Y:S01]  /*5fb0*/  DADD R6, -RZ, |R4| ;  /* 0x00000000ff067229 */ /* 0x000fe20000000504 */
[----:B------:R-:W-:Y:S01]  /*5fc0*/  BSSY.RECONVERGENT B0, `(.L_x_56139) ;  /* 0x0000011000007945 */ /* 0x000fe20003800200 */
[----:B------:R-:W-:Y:S01]  /*5fd0*/  DSETP.NEU.AND P2, PT, R16, RZ, PT ;  /* 0x000000ff1000722a */ /* 0x000fe20003f4d000 */
[----:B------:R-:W-:Y:S01]  /*5fe0*/  LOP3.LUT R0, R0, 0x7ff, RZ, 0xc0, !PT ;  /* 0x000007ff00007812 */ /* 0x000fe200078ec0ff */
[----:B------:R-:W-:-:S04]  /*5ff0*/  DSETP.NEU.AND P1, PT, R4, 1, PT ;  /* 0x3ff000000400742a */ /* 0x000fc80003f2d000 */
[----:B------:R-:W-:Y:S01]  /*6000*/  VIADD R15, R0, 0xfffffc0c ;  /* 0xfffffc0c000f7836 */ /* 0x000fe20000000000 */
[----:B------:R-:W-:Y:S01]  /*6010*/  FSEL R44, R2, RZ, P2 ;  /* 0x000000ff022c7208 */ /* 0x000fe20001000000 */
[----:B------:R-:W-:Y:S01]  /*6020*/  IMAD.MOV.U32 R5, RZ, RZ, R6 ;  /* 0x000000ffff057224 */ /* 0x000fe200078e0006 */
[----:B------:R-:W-:Y:S01]  /*6030*/  FSEL R45, R3, 1.875, P2 ;  /* 0x3ff00000032d7808 */ /* 0x000fe20001000000 */
[----:B------:R-:W-:Y:S01]  /*6040*/  IMAD.MOV.U32 R4, RZ, RZ, R7 ;  /* 0x000000ffff047224 */ /* 0x000fe200078e0007 */
[-CC-:B------:R-:W-:Y:S01]  /*6050*/  SHF.L.U64.HI R16, R18, R15.reuse, R19.reuse ;  /* 0x0000000f12107219 */ /* 0x180fe20000010213 */
[----:B------:R-:W-:Y:S01]  /*6060*/  IMAD.MOV.U32 R2, RZ, RZ, R18 ;  /* 0x000000ffff027224 */ /* 0x000fe200078e0012 */
[----:B------:R-:W-:Y:S01]  /*6070*/  FSEL R44, R44, RZ, P1 ;  /* 0x000000ff2c2c7208 */ /* 0x000fe20000800000 */
[----:B------:R-:W-:Y:S01]  /*6080*/  IMAD.MOV.U32 R3, RZ, RZ, R19 ;  /* 0x000000ffff037224 */ /* 0x000fe200078e0013 */
[----:B------:R-:W-:Y:S02]  /*6090*/  FSEL R45, R45, 1.875, P1 ;  /* 0x3ff000002d2d7808 */ /* 0x000fe40000800000 */
[----:B------:R-:W-:-:S02]  /*60a0*/  SHF.L.U32 R15, R18, R15, RZ ;  /* 0x0000000f120f7219 */ /* 0x000fc400000006ff */
[----:B------:R-:W-:-:S07]  /*60b0*/  MOV R0, 0x60d0 ;  /* 0x000060d000007802 */ /* 0x000fce0000000f00 */
[----:B------:R-:W-:Y:S05]  /*60c0*/  CALL.REL.NOINC `($_ZN2at6native29vectorized_elementwise_kernelILi2EZNS0_50_GLOBAL__N__2680c7bb_12_PowKernel_cu_7dd49032_300322pow_scalar_tensor_implIdEEvRNS_18TensorIteratorBaseET_EUldE_St5arrayIPcLm2EEEEviT0_T1_$__internal_accurate_pow) ;  /* 0x0000001800487944 */ /* 0x000fea0003c00000 */
[----:B------:R-:W-:Y:S05]  /*60d0*/  BSYNC.RECONVERGENT B0 ;  /* 0x0000000000007941 */ /* 0x000fea0003800200 */
.L_x_56139:
        /* <DEDUP_REMOVED lines=30> */
.L_x_56143:
[----:B------:R-:W-:Y:S01]  /*62c0*/  ISETP.GE.AND P3, PT, R19, RZ, PT ;  /* 0x000000ff1300720c */ /* 0x000fe20003f66270 */
[----:B------:R-:W-:Y:S01]  /*62d0*/  DSETP.NEU.AND P2, PT, R4, -1, PT ;  /* 0xbff000000400742a */ /* 0x000fe20003f4d000 */
[----:B------:R-:W-:Y:S01]  /*62e0*/  LOP3.LUT R3, R14, 0x7ff00000, RZ, 0x3c, !PT ;  /* 0x7ff000000e037812 */ /* 0x000fe200078e3cff */
[----:B------:R-:W-:-:S03]  /*62f0*/  IMAD.MOV.U32 R2, RZ, RZ, RZ ;  /* 0x000000ffff027224 */ /* 0x000fc600078e00ff */
[----:B------:R-:W-:-:S04]  /*6300*/  SEL R3, R3, R14, !P3 ;  /* 0x0000000e03037207 */ /* 0x000fc80005800000 */
[----:B------:R-:W-:Y:S01]  /*6310*/  SEL R3, R3, 0x3ff00000, P2 ;  /* 0x3ff0000003037807 */ /* 0x000fe20001000000 */
[----:B------:R-:W-:Y:S06]  /*6320*/  BRA `(.L_x_56141) ;  /* 0x0000000000047947 */ /* 0x000fec0003800000 */
.L_x_56142:
[----:B------:R-:W-:-:S11]  /*6330*/  DADD R2, R18, R4 ;  /* 0x0000000012027229 */ /* 0x000fd60000000004 */
.L_x_56141:
[----:B------:R-:W-:Y:S05]  /*6340*/  BSYNC.RECONVERGENT B0 ;  /* 0x0000000000007941 */ /* 0x000fea0003800200 */
.L_x_56140:
[----:B------:R-:W-:Y:S01]  /*6350*/  SHF.R.U32.HI R0, RZ, 0x14, R21 ;  /* 0x00000014ff007819 */ /* 0x000fe20000011615 */
[----:B------:R-:W-:Y:S01]  /*6360*/  DADD R6, -RZ, |R4| ;  /* 0x00000000ff067229 */ /* 0x000fe20000000504 */
[----:B------:R-:W-:Y:S01]  /*6370*/  BSSY.RECONVERGENT B0, `(.L_x_56144) ;  /* 0x0000010000007945 */ /* 0x000fe20003800200 */
[----:B------:R-:W-:Y:S01]  /*6380*/  DSETP.NEU.AND P2, PT, R18, RZ, PT ;  /* 0x000000ff1200722a */ /* 0x000fe20003f4d000 */
[----:B------:R-:W-:-:S05]  /*6390*/  LOP3.LUT R0, R0, 0x7ff, RZ, 0xc0, !PT ;  /* 0x000007ff00007812 */ /* 0x000fca00078ec0ff */
        /* <DEDUP_REMOVED lines=14> */
.L_x_56144:
        /* <DEDUP_REMOVED lines=30> */
.L_x_56148:
[----:B------:R-:W-:Y:S01]  /*6660*/  ISETP.GE.AND P3, PT, R21, RZ, PT ;  /* 0x000000ff1500720c */ /* 0x000fe20003f66270 */
[----:B------:R-:W-:Y:S01]  /*6670*/  DSETP.NEU.AND P2, PT, R4, -1, PT ;  /* 0xbff000000400742a */ /* 0x000fe20003f4d000 */
[----:B------:R-:W-:Y:S01]  /*6680*/  LOP3.LUT R3, R14, 0x7ff00000, RZ, 0x3c, !PT ;  /* 0x7ff000000e037812 */ /* 0x000fe200078e3cff */
[----:B------:R-:W-:-:S03]  /*6690*/  IMAD.MOV.U32 R2, RZ, RZ, RZ ;  /* 0x000000ffff027224 */ /* 0x000fc600078e00ff */
[----:B------:R-:W-:-:S04]  /*66a0*/  SEL R3, R3, R14, !P3 ;  /* 0x0000000e03037207 */ /* 0x000fc80005800000 */
[----:B------:R-:W-:Y:S01]  /*66b0*/  SEL R3, R3, 0x3ff00000, P2 ;  /* 0x3ff0000003037807 */ /* 0x000fe20001000000 */
[----:B------:R-:W-:Y:S06]  /*66c0*/  BRA `(.L_x_56146) ;  /* 0x0000000000047947 */ /* 0x000fec0003800000 */
.L_x_56147:
[----:B------:R-:W-:-:S11]  /*66d0*/  DADD R2, R20, R4 ;  /* 0x0000000014027229 */ /* 0x000fd60000000004 */
.L_x_56146:
[----:B------:R-:W-:Y:S05]  /*66e0*/  BSYNC.RECONVERGENT B0 ;  /* 0x0000000000007941 */ /* 0x000fea0003800200 */
.L_x_56145:
        /* <DEDUP_REMOVED lines=19> */
.L_x_56149:
        /* <DEDUP_REMOVED lines=30> */
.L_x_56153:
[----:B------:R-:W-:Y:S01]  /*6a00*/  ISETP.GE.AND P3, PT, R23, RZ, PT ;  /* 0x000000ff1700720c */ /* 0x000fe20003f66270 */
[----:B------:R-:W-:Y:S01]  /*6a10*/  DSETP.NEU.AND P2, PT, R4, -1, PT ;  /* 0xbff000000400742a */ /* 0x000fe20003f4d000 */
[----:B------:R-:W-:Y:S01]  /*6a20*/  LOP3.LUT R3, R14, 0x7ff00000, RZ, 0x3c, !PT ;  /* 0x7ff000000e037812 */ /* 0x000fe200078e3cff */
[----:B------:R-:W-:-:S03]  /*6a30*/  IMAD.MOV.U32 R2, RZ, RZ, RZ ;  /* 0x000000ffff027224 */ /* 0x000fc600078e00ff */
[----:B------:R-:W-:-:S04]  /*6a40*/  SEL R3, R3, R14, !P3 ;  /* 0x0000000e03037207 */ /* 0x000fc80005800000 */
[----:B------:R-:W-:Y:S01]  /*6a50*/  SEL R3, R3, 0x3ff00000, P2 ;  /* 0x3ff0000003037807 */ /* 0x000fe20001000000 */
[----:B------:R-:W-:Y:S06]  /*6a60*/  BRA `(.L_x_56151) ;  /* 0x0000000000047947 */ /* 0x000fec0003800000 */
.L_x_56152:
[----:B------:R-:W-:-:S11]  /*6a70*/  DADD R2, R22, R4 ;  /* 0x0000000016027229 */ /* 0x000fd60000000004 */
.L_x_56151:
[----:B------:R-:W-:Y:S05]  /*6a80*/  BSYNC.RECONVERGENT B0 ;  /* 0x0000000000007941 */ /* 0x000fea0003800200 */
.L_x_56150:
        /* <DEDUP_REMOVED lines=19> */
.L_x_56154:
        /* <DEDUP_REMOVED lines=30> */
.L_x_56158:
[----:B------:R-:W-:Y:S01]  /*6da0*/  ISETP.GE.AND P3, PT, R25, RZ, PT ;  /* 0x000000ff1900720c */ /* 0x000fe20003f66270 */
[----:B------:R-:W-:Y:S01]  /*6db0*/  DSETP.NEU.AND P2, PT, R4, -1, PT ;  /* 0xbff000000400742a */ /* 0x000fe20003f4d000 */
[----:B------:R-:W-:Y:S01]  /*6dc0*/  LOP3.LUT R3, R14, 0x7ff00000, RZ, 0x3c, !PT ;  /* 0x7ff000000e037812 */ /* 0x000fe200078e3cff */
[----:B------:R-:W-:-:S03]  /*6dd0*/  IMAD.MOV.U32 R2, RZ, RZ, RZ ;  /* 0x000000ffff027224 */ /* 0x000fc600078e00ff */
[----:B------:R-:W-:-:S04]  /*6de0*/  SEL R3, R3, R14, !P3 ;  /* 0x0000000e03037207 */ /* 0x000fc80005800000 */
[----:B------:R-:W-:Y:S01]  /*6df0*/  SEL R3, R3, 0x3ff00000, P2 ;  /* 0x3ff0000003037807 */ /* 0x000fe20001000000 */
[----:B------:R-:W-:Y:S06]  /*6e00*/  BRA `(.L_x_56156) ;  /* 0x0000000000047947 */ /* 0x000fec0003800000 */
.L_x_56157:
[----:B------:R-:W-:-:S11]  /*6e10*/  DADD R2, R24, R4 ;  /* 0x0000000018027229 */ /* 0x000fd60000000004 */
.L_x_56156:
[----:B------:R-:W-:Y:S05]  /*6e20*/  BSYNC.RECONVERGENT B0 ;  /* 0x0000000000007941 */ /* 0x000fea0003800200 */
.L_x_56155:
        /* <DEDUP_REMOVED lines=19> */
.L_x_56159:
        /* <DEDUP_REMOVED lines=30> */
.L_x_56163:
[----:B------:R-:W-:Y:S01]  /*7140*/  ISETP.GE.AND P3, PT, R27, RZ, PT ;  /* 0x000000ff1b00720c */ /* 0x000fe20003f66270 */
[----:B------:R-:W-:Y:S01]  /*7150*/  DSETP.NEU.AND P2, PT, R4, -1, PT ;  /* 0xbff000000400742a */ /* 0x000fe20003f4d000 */
[----:B------:R-:W-:Y:S01]  /*7160*/  LOP3.LUT R3, R14, 0x7ff00000, RZ, 0x3c, !PT ;  /* 0x7ff000000e037812 */ /* 0x000fe200078e3cff */
[----:B------:R-:W-:-:S03]  /*7170*/  IMAD.MOV.U32 R2, RZ, RZ, RZ ;  /* 0x000000ffff027224 */ /* 0x000fc600078e00ff */
[----:B------:R-:W-:-:S04]  /*7180*/  SEL R3, R3, R14, !P3 ;  /* 0x0000000e03037207 */ /* 0x000fc80005800000 */
[----:B------:R-:W-:Y:S01]  /*7190*/  SEL R3, R3, 0x3ff00000, P2 ;  /* 0x3ff0000003037807 */ /* 0x000fe20001000000 */
[----:B------:R-:W-:Y:S06]  /*71a0*/  BRA `(.L_x_56161) ;  /* 0x0000000000047947 */ /* 0x000fec0003800000 */
.L_x_56162:
[----:B------:R-:W-:-:S11]  /*71b0*/  DADD R2, R26, R4 ;  /* 0x000000001a027229 */ /* 0x000fd60000000004 */
.L_x_56161:
[----:B------:R-:W-:Y:S05]  /*71c0*/  BSYNC.RECONVERGENT B0 ;  /* 0x0000000000007941 */ /* 0x000fea0003800200 */
.L_x_56160:
        /* <DEDUP_REMOVED lines=19> */
.L_x_56164:
        /* <DEDUP_REMOVED lines=30> */
.L_x_56168:
[----:B------:R-:W-:Y:S01]  /*74e0*/  ISETP.GE.AND P3, PT, R29, RZ, PT ;  /* 0x000000ff1d00720c */ /* 0x000fe20003f66270 */
[----:B------:R-:W-:Y:S01]  /*74f0*/  DSETP.NEU.AND P2, PT, R4, -1, PT ;  /* 0xbff000000400742a */ /* 0x000fe20003f4d000 */
[----:B------:R-:W-:Y:S01]  /*7500*/  LOP3.LUT R3, R14, 0x7ff00000, RZ, 0x3c, !PT ;  /* 0x7ff000000e037812 */ /* 0x000fe200078e3cff */
[----:B------:R-:W-:-:S03]  /*7510*/  IMAD.MOV.U32 R2, RZ, RZ, RZ ;  /* 0x000000ffff027224 */ /* 0x000fc600078e00ff */
[----:B------:R-:W-:-:S04]  /*7520*/  SEL R3, R3, R14, !P3 ;  /* 0x0000000e03037207 */ /* 0x000fc80005800000 */
[----:B------:R-:W-:Y:S01]  /*7530*/  SEL R3, R3, 0x3ff00000, P2 ;  /* 0x3ff0000003037807 */ /* 0x000fe20001000000 */
[----:B------:R-:W-:Y:S06]  /*7540*/  BRA `(.L_x_56166) ;  /* 0x0000000000047947 */ /* 0x000fec0003800000 */
.L_x_56167:
[----:B------:R-:W-:-:S11]  /*7550*/  DADD R2, R28, R4 ;  /* 0x000000001c027229 */ /* 0x000fd60000000004 */
.L_x_56166:
[----:B------:R-:W-:Y:S05]  /*7560*/  BSYNC.RECONVERGENT B0 ;  /* 0x0000000000007941 */ /* 0x000fea0003800200 */
.L_x_56165:
        /* <DEDUP_REMOVED lines=19> */
.L_x_56169:
        /* <DEDUP_REMOVED lines=30> */
.L_x_56173:
[----:B------:R-:W-:Y:S01]  /*7880*/  ISETP.GE.AND P1, PT, R31, RZ, PT ;  /* 0x000000ff1f00720c */ /* 0x000fe20003f26270 */
[----:B------:R-:W-:Y:S01]  /*7890*/  DSETP.NEU.AND P0, PT, R8, -1, PT ;  /* 0xbff000000800742a */ /* 0x000fe20003f0d000 */
[----:B------:R-:W-:-:S11]  /*78a0*/  IMAD.MOV.U32 R2, RZ, RZ, RZ ;  /* 0x000000ffff027224 */ /* 0x000fd600078e00ff */
[----:B------:R-:W-:-:S04]  /*78b0*/  @!P1 LOP3.LUT R14, R14, 0x7ff00000, RZ, 0x3c, !PT ;  /* 0x7ff000000e0e9812 */ /* 0x000fc800078e3cff */
[----:B------:R-:W-:Y:S01]  /*78c0*/  SEL R3, R14, 0x3ff00000, P0 ;  /* 0x3ff000000e037807 */ /* 0x000fe20000000000 */
[----:B------:R-:W-:Y:S06]  /*78d0*/  BRA `(.L_x_56171) ;  /* 0x0000000000047947 */ /* 0x000fec0003800000 */
.L_x_56172:
[----:B------:R-:W-:-:S11]  /*78e0*/  DADD R2, R30, R8 ;  /* 0x000000001e027229 */ /* 0x000fd60000000008 */
.L_x_56171:
[----:B------:R-:W-:Y:S05]  /*78f0*/  BSYNC.RECONVERGENT B0 ;  /* 0x0000000000007941 */ /* 0x000fea0003800200 */
.L_x_56170:
[----:B------:R-:W-:Y:S02]  /*7900*/  DSETP.NEU.AND P1, PT, R30, RZ, PT ;  /* 0x000000ff1e00722a */ /* 0x000fe40003f2d000 */
[----:B------:R-:W-:-:S04]  /*7910*/  DSETP.NEU.AND P0, PT, R8, 1, PT ;  /* 0x3ff000000800742a */ /* 0x000fc80003f0d000 */
[----:B------:R-:W-:Y:S02]  /*7920*/  FSEL R18, R2, RZ, P1 ;  /* 0x000000ff02127208 */ /* 0x000fe40000800000 */
[----:B------:R-:W-:Y:S02]  /*7930*/  FSEL R19, R3, 1.875, P1 ;  /* 0x3ff0000003137808 */ /* 0x000fe40000800000 */
[----:B------:R-:W-:Y:S02]  /*7940*/  FSEL R18, R18, RZ, P0 ;  /* 0x000000ff12127208 */ /* 0x000fe40000000000 */
[----:B------:R-:W-:-:S07]  /*7950*/  FSEL R19, R19, 1.875, P0 ;  /* 0x3ff0000013137808 */ /* 0x000fce0000000000 */
.L_x_56135:
[----:B------:R-:W0:Y:S01]  /*7960*/  S2R R5, SR_TID.X ;  /* 0x0000000000057919 */ /* 0x000e220000002100 */
[----:B------:R-:W1:Y:S02]  /*7970*/  LDC.64 R2, c[0x0][0x398] ;  /* 0x0000e600ff027b82 */ /* 0x000e640000000a00 */
[----:B-1----:R-:W-:-:S04]  /*7980*/  IMAD.WIDE.U32 R2, R49, 0x8, R2 ;  /* 0x0000000831027825 */ /* 0x002fc800078e0002 */
[----:B0-----:R-:W-:-:S05]  /*7990*/  IMAD.WIDE.U32 R2, R5, 0x10, R2 ;  /* 0x0000001005027825 */ /* 0x001fca00078e0002 */
[----:B------:R-:W-:Y:S04]  /*79a0*/  STG.E.128 desc[UR4][R2.64], R44 ;  /* 0x0000002c02007986 */ /* 0x000fe8000c101d04 */
[----:B------:R-:W-:Y:S04]  /*79b0*/  STG.E.128 desc[UR4][R2.64+0x800], R40 ;  /* 0x0008002802007986 */ /* 0x000fe8000c101d04 */
[----:B------:R-:W-:Y:S04]  /*79c0*/  STG.E.128 desc[UR4][R2.64+0x1000], R20 ;  /* 0x0010001402007986 */ /* 0x000fe8000c101d04 */
[----:B------:R-:W-:Y:S01]  /*79d0*/  STG.E.128 desc[UR4][R2.64+0x1800], R16 ;  /* 0x0018001002007986 */ /* 0x000fe2000c101d04 */
[----:B------:R-:W-:Y:S05]  /*79e0*/  EXIT ;  /* 0x000000000000794d */ /* 0x000fea0003800000 */
        .type           $_ZN2at6native29vectorized_elementwise_kernelILi2EZNS0_50_GLOBAL__N__2680c7bb_12_PowKernel_cu_7dd49032_300322pow_scalar_tensor_implIdEEvRNS_18TensorIteratorBaseET_EUldE_St5arrayIPcLm2EEEEviT0_T1_$__internal_accurate_pow,@function
        .size           $_ZN2at6native29vectorized_elementwise_kernelILi2EZNS0_50_GLOBAL__N__2680c7bb_12_PowKernel_cu_7dd49032_300322pow_scalar_tensor_implIdEEvRNS_18TensorIteratorBaseET_EUldE_St5arrayIPcLm2EEEEviT0_T1_$__internal_accurate_pow,(.L_x_68416 - $_ZN2at6native29vectorized_elementwise_kernelILi2EZNS0_50_GLOBAL__N__2680c7bb_12_PowKernel_cu_7dd49032_300322pow_scalar_tensor_implIdEEvRNS_18TensorIteratorBaseET_EUldE_St5arrayIPcLm2EEEEviT0_T1_$__internal_accurate_pow)
$_ZN2at6native29vectorized_elementwise_kernelILi2EZNS0_50_GLOBAL__N__2680c7bb_12_PowKernel_cu_7dd49032_300322pow_scalar_tensor_implIdEEvRNS_18TensorIteratorBaseET_EUldE_St5arrayIPcLm2EEEEviT0_T1_$__internal_accurate_pow:
[----:B------:R-:W-:Y:S01]  /*79f0*/  ISETP.GT.U32.AND P2, PT, R4, 0xfffff, PT ;  /* 0x000fffff0400780c */ /* 0x000fe20003f44070 */
[----:B------:R-:W-:Y:S01]  /*7a00*/  IMAD.MOV.U32 R6, RZ, RZ, R5 ;  /* 0x000000ffff067224 */ /* 0x000fe200078e0005 */
[----:B------:R-:W-:Y:S01]  /*7a10*/  UMOV UR6, 0x7d2cafe2 ;  /* 0x7d2cafe200067882 */ /* 0x000fe20000000000 */
[--C-:B------:R-:W-:Y:S01]  /*7a20*/  IMAD.MOV.U32 R7, RZ, RZ, R4.reuse ;  /* 0x000000ffff077224 */ /* 0x100fe200078e0004 */
[----:B------:R-:W-:Y:S01]  /*7a30*/  UMOV UR7, 0x3eb0f5ff ;  /* 0x3eb0f5ff00077882 */ /* 0x000fe20000000000 */
[----:B------:R-:W-:Y:S01]  /*7a40*/  IMAD.MOV.U32 R12, RZ, RZ, RZ ;  /* 0x000000ffff0c7224 */ /* 0x000fe200078e00ff */
[----:B------:R-:W-:Y:S01]  /*7a50*/  SHF.R.U32.HI R48, RZ, 0x14, R4 ;  /* 0x00000014ff307819 */ /* 0x000fe20000011604 */
[----:B------:R-:W-:Y:S01]  /*7a60*/  UMOV UR8, 0x3b39803f ;  /* 0x3b39803f00087882 */ /* 0x000fe20000000000 */
[----:B------:R-:W-:-:S05]  /*7a70*/  UMOV UR9, 0x3c7abc9e ;  /* 0x3c7abc9e00097882 */ /* 0x000fca0000000000 */
[----:B------:R-:W-:Y:S01]  /*7a80*/  @!P2 DMUL R10, R6, 1.80143985094819840000e+16 ;  /* 0x43500000060aa828 */ /* 0x000fe20000000000 */
[----:B------:R-:W-:-:S09]  /*7a90*/  IMAD.MOV.U32 R6, RZ, RZ, R4 ;  /* 0x000000ffff067224 */ /* 0x000fd200078e0004 */
[----:B------:R-:W-:Y:S01]  /*7aa0*/  @!P2 IMAD.MOV.U32 R6, RZ, RZ, R11 ;  /* 0x000000ffff06a224 */ /* 0x000fe200078e000b */
[----:B------:R-:W-:Y:S01]  /*7ab0*/  @!P2 LEA.HI R48, R11, 0xffffffca, RZ, 0xc ;  /* 0xffffffca0b30a811 */ /* 0x000fe200078f60ff */
[----:B------:R-:W-:-:S03]  /*7ac0*/  @!P2 IMAD.MOV.U32 R5, RZ, RZ, R10 ;  /* 0x000000ffff05a224 */ /* 0x000fc600078e000a */
[----:B------:R-:W-:-:S04]  /*7ad0*/  LOP3.LUT R6, R6, 0x800fffff, RZ, 0xc0, !PT ;  /* 0x800fffff06067812 */ /* 0x000fc800078ec0ff */
[----:B------:R-:W-:-:S04]  /*7ae0*/  LOP3.LUT R6, R6, 0x3ff00000, RZ, 0xfc, !PT ;  /* 0x3ff0000006067812 */ /* 0x000fc800078efcff */
[----:B------:R-:W-:Y:S01]  /*7af0*/  ISETP.GE.U32.AND P3, PT, R6, 0x3ff6a09f, PT ;  /* 0x3ff6a09f0600780c */ /* 0x000fe20003f66070 */
[----:B------:R-:W-:Y:S02]  /*7b00*/  IMAD.MOV.U32 R7, RZ, RZ, R6 ;  /* 0x000000ffff077224 */ /* 0x000fe400078e0006 */
[----:B------:R-:W-:-:S10]  /*7b10*/  IMAD.MOV.U32 R6, RZ, RZ, R5 ;  /* 0x000000ffff067224 */ /* 0x000fd400078e0005 */
        /* <DEDUP_REMOVED lines=10> */
[----:B------:R-:W-:-:S08]  /*7bc0*/  DADD R12, R32, -R6 ;  /* 0x00000000200c7229 */ /* 0x000fd00000000806 */
[----:B------:R-:W-:-:S08]  /*7bd0*/  DADD R12, R12, R12 ;  /* 0x000000000c0c7229 */ /* 0x000fd0000000000c */
[-C--:B------:R-:W-:Y:S02]  /*7be0*/  DFMA R34, R32, -R6.reuse, R12 ;  /* 0x800000062022722b */ /* 0x080fe4000000000c */
[----:B------:R-:W-:Y:S01]  /*7bf0*/  DMUL R12, R6, R6 ;  /* 0x00000006060c7228 */ /* 0x000fe20000000000 */
[----:B------:R-:W-:Y:S02]  /*7c00*/  IMAD.MOV.U32 R32, RZ, RZ, 0x41ad3b5a ;  /* 0x41ad3b5aff207424 */ /* 0x000fe400078e00ff */
[----:B------:R-:W-:-:S03]  /*7c10*/  IMAD.MOV.U32 R33, RZ, RZ, 0x3ed0f5d2 ;  /* 0x3ed0f5d2ff217424 */ /* 0x000fc600078e00ff */
[----:B------:R-:W-:-:S03]  /*7c20*/  DMUL R8, R8, R34 ;  /* 0x0000002208087228 */ /* 0x000fc60000000000 */
        /* <DEDUP_REMOVED lines=23> */
[----:B------:R-:W-:Y:S01]  /*7da0*/  DMUL R12, R6, R6 ;  /* 0x00000006060c7228 */ /* 0x000fe20000000000 */
[----:B------:R-:W-:Y:S02]  /*7db0*/  VIADD R11, R9, 0x100000 ;  /* 0x00100000090b7836 */ /* 0x000fe40000000000 */
[----:B------:R-:W-:-:S05]  /*7dc0*/  IMAD.MOV.U32 R10, RZ, RZ, R8 ;  /* 0x000000ffff0a7224 */ /* 0x000fca00078e0008 */
[----:B------:R-:W-:-:S08]  /*7dd0*/  DFMA R32, R6, R6, -R12 ;  /* 0x000000060620722b */ /* 0x000fd0000000080c */
[C---:B------:R-:W-:Y:S02]  /*7de0*/  DFMA R34, R6.reuse, R10, R32 ;  /* 0x0000000a0622722b */ /* 0x040fe40000000020 */
[----:B------:R-:W-:-:S08]  /*7df0*/  DMUL R10, R6, R12 ;  /* 0x0000000c060a7228 */ /* 0x000fd00000000000 */
[----:B------:R-:W-:-:S08]  /*7e00*/  DFMA R32, R6, R12, -R10 ;  /* 0x0000000c0620722b */ /* 0x000fd0000000080a */
[----:B------:R-:W-:Y:S02]  /*7e10*/  DFMA R12, R8, R12, R32 ;  /* 0x0000000c080c722b */ /* 0x000fe40000000020 */
[----:B------:R-:W-:Y:S01]  /*7e20*/  DADD R32, R36, -UR6 ;  /* 0x8000000624207e29 */ /* 0x000fe20008000000 */
[----:B------:R-:W-:Y:S01]  /*7e30*/  UMOV UR6, 0x80000000 ;  /* 0x8000000000067882 */ /* 0x000fe20000000000 */
[----:B------:R-:W-:-:S04]  /*7e40*/  UMOV UR7, 0x43300000 ;  /* 0x4330000000077882 */ /* 0x000fc80000000000 */
[----:B------:R-:W-:Y:S02]  /*7e50*/  DFMA R36, R6, R34, R12 ;  /* 0x000000220624722b */ /* 0x000fe4000000000c */
[----:B------:R-:W-:-:S08]  /*7e60*/  DADD R12, R4, R32 ;  /* 0x00000000040c7229 */ /* 0x000fd00000000020 */
        /* <DEDUP_REMOVED lines=22> */
[--C-:B------:R-:W-:Y:S02]  /*7fd0*/  DFMA R8, R10, UR6, R6.reuse ;  /* 0x000000060a087c2b */ /* 0x100fe40008000006 */
[----:B------:R-:W-:-:S06]  /*7fe0*/  DADD R12, R12, -R6 ;  /* 0x000000000c0c7229 */ /* 0x000fcc0000000806 */
[----:B------:R-:W-:Y:S02]  /*7ff0*/  DFMA R32, R10, -UR6, R8 ;  /* 0x800000060a207c2b */ /* 0x000fe40008000008 */
[----:B------:R-:W-:-:S06]  /*8000*/  DADD R4, R4, R12 ;  /* 0x0000000004047229 */ /* 0x000fcc000000000c */
[----:B------:R-:W-:-:S08]  /*8010*/  DADD R6, -R6, R32 ;  /* 0x0000000006067229 */ /* 0x000fd00000000120 */
[----:B------:R-:W-:Y:S01]  /*8020*/  DADD R4, R4, -R6 ;  /* 0x0000000004047229 */ /* 0x000fe20000000806 */
[C---:B------:R-:W-:Y:S01]  /*8030*/  IMAD.SHL.U32 R6, R3.reuse, 0x2, RZ ;  /* 0x0000000203067824 */ /* 0x040fe200078e00ff */
[----:B------:R-:W-:-:S04]  /*8040*/  LOP3.LUT R7, R3, 0xff0fffff, RZ, 0xc0, !PT ;  /* 0xff0fffff03077812 */ /* 0x000fc800078ec0ff */
[----:B------:R-:W-:Y:S02]  /*8050*/  ISETP.GT.U32.AND P2, PT, R6, -0x2000001, PT ;  /* 0xfdffffff0600780c */ /* 0x000fe40003f44070 */
[----:B------:R-:W-:Y:S02]  /*8060*/  DFMA R4, R10, UR8, R4 ;  /* 0x000000080a047c2b */ /* 0x000fe40008000004 */
[----:B------:R-:W-:-:S06]  /*8070*/  SEL R3, R7, R3, P2 ;  /* 0x0000000307037207 */ /* 0x000fcc0001000000 */
        /* <DEDUP_REMOVED lines=61> */
[----:B------:R-:W-:Y:S01]  /*8450*/  @!P2 IMAD.MOV.U32 R2, RZ, RZ, R10 ;  /* 0x000000ffff02a224 */ /* 0x000fe200078e000a */
[----:B------:R-:W-:Y:S01]  /*8460*/  @!P2 LEA R5, R4, 0x3ff00000, 0x14 ;  /* 0x3ff000000405a811 */ /* 0x000fe200078ea0ff */
[----:B------:R-:W-:-:S06]  /*8470*/  @!P2 IMAD.MOV.U32 R4, RZ, RZ, RZ ;  /* 0x000000ffff04a224 */ /* 0x000fcc00078e00ff */
[----:B------:R-:W-:-:S11]  /*8480*/  @!P2 DMUL R8, R2, R4 ;  /* 0x000000040208a228 */ /* 0x000fd60000000000 */
.L_x_56174:
[----:B------:R-:W-:Y:S01]  /*8490*/  DFMA R2, R6, R8, R8 ;  /* 0x000000080602722b */ /* 0x000fe20000000008 */
[----:B------:R-:W-:Y:S01]  /*84a0*/  IMAD.MOV.U32 R4, RZ, RZ, R0 ;  /* 0x000000ffff047224 */ /* 0x000fe200078e0000 */
[----:B------:R-:W-:Y:S01]  /*84b0*/  DSETP.NEU.AND P2, PT, |R8|, +INF , PT ;  /* 0x7ff000000800742a */ /* 0x000fe20003f4d200 */
[----:B------:R-:W-:-:S07]  /*84c0*/  IMAD.MOV.U32 R5, RZ, RZ, 0x0 ;  /* 0x00000000ff057424 */ /* 0x000fce00078e00ff */
[----:B------:R-:W-:Y:S02]  /*84d0*/  FSEL R2, R8, R2, !P2 ;  /* 0x0000000208027208 */ /* 0x000fe40005000000 */
[----:B------:R-:W-:Y:S01]  /*84e0*/  FSEL R3, R9, R3, !P2 ;  /* 0x0000000309037208 */ /* 0x000fe20005000000 */
[----:B------:R-:W-:Y:S06]  /*84f0*/  RET.REL.NODEC R4 `(_ZN2at6native29vectorized_elementwise_kernelILi2EZNS0_50_GLOBAL__N__2680c7bb_12_PowKernel_cu_7dd49032_300322pow_scalar_tensor_implIdEEvRNS_18TensorIteratorBaseET_EUldE_St5arrayIPcLm2EEEEviT0_T1_) ;  /* 0xffffff7804c07950 */ /* 0x000fec0003c3ffff */
.L_x_56175:
        /* <DEDUP_REMOVED lines=16> */
.L_x_68416:


//--------------------- .text._ZN2at6native29vectorized_elementwise_kernelILi4EZNS0_50_GLOBAL__N__2680c7bb_12_PowKernel_cu_7dd49032_300322pow_scalar_tensor_implIdEEvRNS_18TensorIteratorBaseET_EUldE_St5arrayIPcLm2EEEEviT0_T1_ --------------------------
	.section	.text._ZN2at6native29vectorized_elementwise_kernelILi4EZNS0_50_GLOBAL__N__2680c7bb_12_PowKernel_cu_7dd49032_300322pow_scalar_tensor_implIdEEvRNS_18TensorIteratorBaseET_EUldE_St5arrayIPcLm2EEEEviT0_T1_,"ax",@progbits
	.align	128
        .global         _ZN2at6native29vectorized_elementwise_kernelILi4EZNS0_50_GLOBAL__N__2680c7bb_12_PowKernel_cu_7dd49032_300322pow_scalar_tensor_implIdEEvRNS_18TensorIteratorBaseET_EUldE_St5arrayIPcLm2EEEEviT0_T1_
        .type           _ZN2at6native29vectorized_elementwise_kernelILi4EZNS0_50_GLOBAL__N__2680c7bb_12_PowKernel_cu_7dd49032_300322pow_scalar_tensor_implIdEEvRNS_18TensorIteratorBaseET_EUldE_St5arrayIPcLm2EEEEviT0_T1_,@function
        .size           _ZN2at6native29vectorized_elementwise_kernelILi4EZNS0_50_GLOBAL__N__2680c7bb_12_PowKernel_cu_7dd49032_300322pow_scalar_tensor_implIdEEvRNS_18TensorIteratorBaseET_EUldE_St5arrayIPcLm2EEEEviT0_T1_,(.L_x_68417 - _ZN2at6native29vectorized_elementwise_kernelILi4EZNS0_50_GLOBAL__N__2680c7bb_12_PowKernel_cu_7dd49032_300322pow_scalar_tensor_implIdEEvRNS_18TensorIteratorBaseET_EUldE_St5arrayIPcLm2EEEEviT0_T1_)
        .other          _ZN2at6native29vectorized_elementwise_kernelILi4EZNS0_50_GLOBAL__N__2680c7bb_12_PowKernel_cu_7dd49032_300322pow_scalar_tensor_implIdEEvRNS_18TensorIteratorBaseET_EUldE_St5arrayIPcLm2EEEEviT0_T1_,@"STO_CUDA_ENTRY STV_DEFAULT"
_ZN2at6native29vectorized_elementwise_kernelILi4EZNS0_50_GLOBAL__N__2680c7bb_12_PowKernel_cu_7dd49032_300322pow_scalar_tensor_implIdEEvRNS_18TensorIteratorBaseET_EUldE_St5arrayIPcLm2EEEEviT0_T1_:
.text._ZN2at6native29vectorized_elementwise_kernelILi4EZNS0_50_GLOBAL__N__2680c7bb_12_PowKernel_cu_7dd49032_300322pow_scalar_tensor_implIdEEvRNS_18TensorIteratorBaseET_EUldE_St5arrayIPcLm2EEEEviT0_T1_:
        /* <DEDUP_REMOVED lines=110> */
.L_x_56184:
[----:B------:R-:W-:Y:S01]  /*06e0*/  LOP3.LUT R0, R15, 0x7ff00000, RZ, 0x3c, !PT ;  /* 0x7ff000000f007812 */ /* 0x000fe200078e3cff */
[----:B------:R-:W-:Y:S01]  /*06f0*/  DSETP.NEU.AND P0, PT, R4, -1, PT ;  /* 0xbff000000400742a */ /* 0x000fe20003f0d000 */
[----:B------:R-:W-:Y:S02]  /*0700*/  IMAD.MOV.U32 R2, RZ, RZ, RZ ;  /* 0x000000ffff027224 */ /* 0x000fe400078e00ff */
[----:B------:R-:W-:-:S04]  /*0710*/  SEL R0, R0, R15, !P2 ;  /* 0x0000000f00007207 */ /* 0x000fc80005000000 */
[----:B------:R-:W-:Y:S01]  /*0720*/  SEL R3, R0, 0x3ff00000, P0 ;  /* 0x3ff0000000037807 */ /* 0x000fe20000000000 */
[----:B------:R-:W-:Y:S06]  /*0730*/  BRA `(.L_x_56182) ;  /* 0x0000000000047947 */ /* 0x000fec0003800000 */
.L_x_56183:
[----:B------:R-:W-:-:S11]  /*0740*/  DADD R2, R16, R4 ;  /* 0x0000000010027229 */ /* 0x000fd60000000004 */
.L_x_56182:
[----:B------:R-:W-:Y:S05]  /*0750*/  BSYNC.RECONVERGENT B2 ;  /* 0x0000000000027941 */ /* 0x000fea0003800200 */
.L_x_56181:
[----:B------:R-:W-:Y:S02]  /*0760*/  DSETP.NEU.AND P1, PT, R16, RZ, PT ;  /* 0x000000ff1000722a */ /* 0x000fe40003f2d000 */
[----:B------:R-:W-:-:S04]  /*0770*/  DSETP.NEU.AND P0, PT, R4, 1, PT ;  /* 0x3ff000000400742a */ /* 0x000fc80003f0d000 */
[----:B------:R-:W-:Y:S02]  /*0780*/  FSEL R42, R2, RZ, P1 ;  /* 0x000000ff022a7208 */ /* 0x000fe40000800000 */
[----:B------:R-:W-:Y:S02]  /*0790*/  FSEL R2, R3, 1.875, P1 ;  /* 0x3ff0000003027808 */ /* 0x000fe40000800000 */
[----:B------:R-:W-:Y:S02]  /*07a0*/  FSEL R42, R42, RZ, P0 ;  /* 0x000000ff2a2a7208 */ /* 0x000fe40000000000 */
[----:B------:R-:W-:-:S07]  /*07b0*/  FSEL R43, R2, 1.875, P0 ;  /* 0x3ff00000022b7808 */ /* 0x000fce0000000000 */
.L_x_56180:
[----:B------:R-:W-:Y:S05]  /*07c0*/  BSYNC.RECONVERGENT B1 ;  /* 0x0000000000017941 */ /* 0x000fea0003800200 */
.L_x_56179:
        /* <DEDUP_REMOVED lines=38> */
.L_x_56190:
[----:B------:R-:W-:Y:S01]  /*0a30*/  LOP3.LUT R2, R15, 0x7ff00000, RZ, 0x3c, !PT ;  /* 0x7ff000000f027812 */ /* 0x000fe200078e3cff */
[----:B------:R-:W-:-:S03]  /*0a40*/  DSETP.NEU.AND P0, PT, R4, -1, PT ;  /* 0xbff000000400742a */ /* 0x000fc60003f0d000 */
[----:B------:R-:W-:-:S04]  /*0a50*/  SEL R2, R2, R15, !P2 ;  /* 0x0000000f02027207 */ /* 0x000fc80005000000 */
[----:B------:R-:W-:Y:S01]  /*0a60*/  SEL R3, R2, 0x3ff00000, P0 ;  /* 0x3ff0000002037807 */ /* 0x000fe20000000000 */
[----:B------:R-:W-:Y:S01]  /*0a70*/  IMAD.MOV.U32 R2, RZ, RZ, RZ ;  /* 0x000000ffff027224 */ /* 0x000fe200078e00ff */
[----:B------:R-:W-:Y:S06]  /*0a80*/  BRA `(.L_x_56188) ;  /* 0x0000000000047947 */ /* 0x000fec0003800000 */
.L_x_56189:
[----:B------:R-:W-:-:S11]  /*0a90*/  DADD R2, R18, R4 ;  /* 0x0000000012027229 */ /* 0x000fd60000000004 */
.L_x_56188:
[----:B------:R-:W-:Y:S05]  /*0aa0*/  BSYNC.RECONVERGENT B2 ;  /* 0x0000000000027941 */ /* 0x000fea0003800200 */
.L_x_56187:
[----:B------:R-:W-:Y:S02]  /*0ab0*/  DSETP.NEU.AND P0, PT, R18, RZ, PT ;  /* 0x000000ff1200722a */ /* 0x000fe40003f0d000 */
[----:B------:R-:W-:-:S04]  /*0ac0*/  DSETP.NEU.AND P1, PT, R4, 1, PT ;  /* 0x3ff000000400742a */ /* 0x000fc80003f2d000 */
[----:B------:R-:W-:Y:S02]  /*0ad0*/  FSEL R40, R2, RZ, P0 ;  /* 0x000000ff02287208 */ /* 0x000fe40000000000 */
[----:B------:R-:W-:Y:S02]  /*0ae0*/  FSEL R2, R3, 1.875, P0 ;  /* 0x3ff0000003027808 */ /* 0x000fe40000000000 */
[----:B------:R-:W-:Y:S02]  /*0af0*/  FSEL R40, R40, RZ, P1 ;  /* 0x000000ff28287208 */ /* 0x000fe40000800000 */
[----:B------:R-:W-:-:S07]  /*0b00*/  FSEL R41, R2, 1.875, P1 ;  /* 0x3ff0000002297808 */ /* 0x000fce0000800000 */
.L_x_56186:
[----:B------:R-:W-:Y:S05]  /*0b10*/  BSYNC.RECONVERGENT B1 ;  /* 0x0000000000017941 */ /* 0x000fea0003800200 */
.L_x_56185:
        /* <DEDUP_REMOVED lines=38> */
.L_x_56196:
[----:B------:R-:W-:Y:S01]  /*0d80*/  LOP3.LUT R2, R15, 0x7ff00000, RZ, 0x3c, !PT ;  /* 0x7ff000000f027812 */ /* 0x000fe200078e3cff */
[----:B------:R-:W-:-:S03]  /*0d90*/  DSETP.NEU.AND P0, PT, R4, -1, PT ;  /* 0xbff000000400742a */ /* 0x000fc60003f0d000 */
[----:B------:R-:W-:-:S04]  /*0da0*/  SEL R2, R2, R15, !P2 ;  /* 0x0000000f02027207 */ /* 0x000fc80005000000 */
[----:B------:R-:W-:Y:S01]  /*0db0*/  SEL R3, R2, 0x3ff00000, P0 ;  /* 0x3ff0000002037807 */ /* 0x000fe20000000000 */
[----:B------:R-:W-:Y:S01]  /*0dc0*/  IMAD.MOV.U32 R2, RZ, RZ, RZ ;  /* 0x000000ffff027224 */ /* 0x000fe200078e00ff */
[----:B------:R-:W-:Y:S06]  /*0dd0*/  BRA `(.L_x_56194) ;  /* 0x0000000000047947 */ /* 0x000fec0003800000 */
.L_x_56195:
[----:B------:R-:W-:-:S11]  /*0de0*/  DADD R2, R20, R4 ;  /* 0x0000000014027229 */ /* 0x000fd60000000004 */
.L_x_56194:
[----:B------:R-:W-:Y:S05]  /*0df0*/  BSYNC.RECONVERGENT B2 ;  /* 0x0000000000027941 */ /* 0x000fea0003800200 */
.L_x_56193:
[----:B------:R-:W-:Y:S02]  /*0e00*/  DSETP.NEU.AND P0, PT, R20, RZ, PT ;  /* 0x000000ff1400722a */ /* 0x000fe40003f0d000 */
[----:B------:R-:W-:-:S04]  /*0e10*/  DSETP.NEU.AND P1, PT, R4, 1, PT ;  /* 0x3ff000000400742a */ /* 0x000fc80003f2d000 */
[----:B------:R-:W-:Y:S02]  /*0e20*/  FSEL R38, R2, RZ, P0 ;  /* 0x000000ff02267208 */ /* 0x000fe40000000000 */
[----:B------:R-:W-:Y:S02]  /*0e30*/  FSEL R2, R3, 1.875, P0 ;  /* 0x3ff0000003027808 */ /* 0x000fe40000000000 */
[----:B------:R-:W-:Y:S02]  /*0e40*/  FSEL R38, R38, RZ, P1 ;  /* 0x000000ff26267208 */ /* 0x000fe40000800000 */
[----:B------:R-:W-:-:S07]  /*0e50*/  FSEL R39, R2, 1.875, P1 ;  /* 0x3ff0000002277808 */ /* 0x000fce0000800000 */
.L_x_56192:
[----:B------:R-:W-:Y:S05]  /*0e60*/  BSYNC.RECONVERGENT B1 ;  /* 0x0000000000017941 */ /* 0x000fea0003800200 */
.L_x_56191:
        /* <DEDUP_REMOVED lines=38> */
.L_x_56202:
[----:B------:R-:W-:Y:S01]  /*10d0*/  LOP3.LUT R2, R15, 0x7ff00000, RZ, 0x3c, !PT ;  /* 0x7ff000000f027812 */ /* 0x000fe200078e3cff */
[----:B------:R-:W-:-:S03]  /*10e0*/  DSETP.NEU.AND P0, PT, R4, -1, PT ;  /* 0xbff000000400742a */ /* 0x000fc60003f0d000 */
[----:B------:R-:W-:-:S04]  /*10f0*/  SEL R2, R2, R15, !P2 ;  /* 0x0000000f02027207 */ /* 0x000fc80005000000 */
[----:B------:R-:W-:Y:S01]  /*1100*/  SEL R3, R2, 0x3ff00000, P0 ;  /* 0x3ff0000002037807 */ /* 0x000fe20000000000 */
[----:B------:R-:W-:Y:S01]  /*1110*/  IMAD.MOV.U32 R2, RZ, RZ, RZ ;  /* 0x000000ffff027224 */ /* 0x000fe200078e00ff */
[----:B------:R-:W-:Y:S06]  /*1120*/  BRA `(.L_x_56200) ;  /* 0x0000000000047947 */ /* 0x000fec0003800000 */
.L_x_56201:
[----:B------:R-:W-:-:S11]  /*1130*/  DADD R2, R22, R4 ;  /* 0x0000000016027229 */ /* 0x000fd60000000004 */
.L_x_56200:
[----:B------:R-:W-:Y:S05]  /*1140*/  BSYNC.RECONVERGENT B2 ;  /* 0x0000000000027941 */ /* 0x000fea0003800200 */
.L_x_56199:
[----:B------:R-:W-:Y:S02]  /*1150*/  DSETP.NEU.AND P0, PT, R22, RZ, PT ;  /* 0x000000ff1600722a */ /* 0x000fe40003f0d000 */
[----:B------:R-:W-:-:S04]  /*1160*/  DSETP.NEU.AND P1, PT, R4, 1, PT ;  /* 0x3ff000000400742a */ /* 0x000fc80003f2d000 */
[----:B------:R-:W-:Y:S02]  /*1170*/  FSEL R22, R2, RZ, P0 ;  /* 0x000000ff02167208 */ /* 0x000fe40000000000 */
[----:B------:R-:W-:Y:S02]  /*1180*/  FSEL R2, R3, 1.875, P0 ;  /* 0x3ff0000003027808 */ /* 0x000fe40000000000 */
[----:B------:R-:W-:Y:S02]  /*1190*/  FSEL R22, R22, RZ, P1 ;  /* 0x000000ff16167208 */ /* 0x000fe40000800000 */
[----:B------:R-:W-:-:S07]  /*11a0*/  FSEL R23, R2, 1.875, P1 ;  /* 0x3ff0000002177808 */ /* 0x000fce0000800000 */
.L_x_56198:
[----:B------:R-:W-:Y:S05]  /*11b0*/  BSYNC.RECONVERGENT B1 ;  /* 0x0000000000017941 */ /* 0x000fea0003800200 */
.L_x_56197:
        /* <DEDUP_REMOVED lines=38> */
.L_x_56208:
[----:B------:R-:W-:Y:S01]  /*1420*/  LOP3.LUT R2, R15, 0x7ff00000, RZ, 0x3c, !PT ;  /* 0x7ff000000f027812 */ /* 0x000fe200078e3cff */
[----:B------:R-:W-:-:S03]  /*1430*/  DSETP.NEU.AND P0, PT, R4, -1, PT ;  /* 0xbff000000400742a */ /* 0x000fc60003f0d000 */
[----:B------:R-:W-:-:S04]  /*1440*/  SEL R2, R2, R15, !P2 ;  /* 0x0000000f02027207 */ /* 0x000fc80005000000 */
[----:B------:R-:W-:Y:S01]  /*1450*/  SEL R3, R2, 0x3ff00000, P0 ;  /* 0x3ff0000002037807 */ /* 0x000fe20000000000 */
[----:B------:R-:W-:Y:S01]  /*1460*/  IMAD.MOV.U32 R2, RZ, RZ, RZ ;  /* 0x000000ffff027224 */ /* 0x000fe200078e00ff */
[----:B------:R-:W-:Y:S06]  /*1470*/  BRA `(.L_x_56206) ;  /* 0x0000000000047947 */ /* 0x000fec0003800000 */
.L_x_56207:
[----:B------:R-:W-:-:S11]  /*1480*/  DADD R2, R24, R4 ;  /* 0x0000000018027229 */ /* 0x000fd60000000004 */
.L_x_56206:
[----:B------:R-:W-:Y:S05]  /*1490*/  BSYNC.RECONVERGENT B2 ;  /* 0x0000000000027941 */ /* 0x000fea0003800200 */
.L_x_56205:
[----:B------:R-:W-:Y:S02]  /*14a0*/  DSETP.NEU.AND P0, PT, R24, RZ, PT ;  /* 0x000000ff1800722a */ /* 0x000fe40003f0d000 */
[----:B------:R-:W-:-:S04]  /*14b0*/  DSETP.NEU.AND P1, PT, R4, 1, PT ;  /* 0x3ff000000400742a */ /* 0x000fc80003f2d000 */
[----:B------:R-:W-:Y:S02]  /*14c0*/  FSEL R20, R2, RZ, P0 ;  /* 0x000000ff02147208 */ /* 0x000fe40000000000 */
[----:B------:R-:W-:Y:S02]  /*14d0*/  FSEL R2, R3, 1.875, P0 ;  /* 0x3ff0000003027808 */ /* 0x000fe40000000000 */
[----:B------:R-:W-:Y:S02]  /*14e0*/  FSEL R20, R20, RZ, P1 ;  /* 0x000000ff14147208 */ /* 0x000fe40000800000 */
[----:B------:R-:W-:-:S07]  /*14f0*/  FSEL R21, R2, 1.875, P1 ;  /* 0x3ff0000002157808 */ /* 0x000fce0000800000 */
.L_x_56204:
[----:B------:R-:W-:Y:S05]  /*1500*/  BSYNC.RECONVERGENT B1 ;  /* 0x0000000000017941 */ /* 0x000fea0003800200 */
.L_x_56203:
        /* <DEDUP_REMOVED lines=38> */
.L_x_56214:
[----:B------:R-:W-:Y:S01]  /*1770*/  LOP3.LUT R2, R15, 0x7ff00000, RZ, 0x3c, !PT ;  /* 0x7ff000000f027812 */ /* 0x000fe200078e3cff */
[----:B------:R-:W-:-:S03]  /*1780*/  DSETP.NEU.AND P0, PT, R4, -1, PT ;  /* 0xbff000000400742a */ /* 0x000fc60003f0d000 */
[----:B------:R-:W-:-:S04]  /*1790*/  SEL R2, R2, R15, !P2 ;  /* 0x0000000f02027207 */ /* 0x000fc80005000000 */
[----:B------:R-:W-:Y:S01]  /*17a0*/  SEL R3, R2, 0x3ff00000, P0 ;  /* 0x3ff0000002037807 */ /* 0x000fe20000000000 */
[----:B------:R-:W-:Y:S01]  /*17b0*/  IMAD.MOV.U32 R2, RZ, RZ, RZ ;  /* 0x000000ffff027224 */ /* 0x000fe200078e00ff */
[----:B------:R-:W-:Y:S06]  /*17c0*/  BRA `(.L_x_56212) ;  /* 0x0000000000047947 */ /* 0x000fec0003800000 */
.L_x_56213:
[----:B------:R-:W-:-:S11]  /*17d0*/  DADD R2, R26, R4 ;  /* 0x000000001a027229 */ /* 0x000fd60000000004 */
.L_x_56212:
[----:B------:R-:W-:Y:S05]  /*17e0*/  BSYNC.RECONVERGENT B2 ;  /* 0x0000000000027941 */ /* 0x000fea0003800200 */
.L_x_56211:
[----:B------:R-:W-:Y:S02]  /*17f0*/  DSETP.NEU.AND P0, PT, R26, RZ, PT ;  /* 0x000000ff1a00722a */ /* 0x000fe40003f0d000 */
[----:B------:R-:W-:-:S04]  /*1800*/  DSETP.NEU.AND P1, PT, R4, 1, PT ;  /* 0x3ff000000400742a */ /* 0x000fc80003f2d000 */
[----:B------:R-:W-:Y:S02]  /*1810*/  FSEL R18, R2, RZ, P0 ;  /* 0x000000ff02127208 */ /* 0x000fe40000000000 */
[----:B------:R-:W-:Y:S02]  /*1820*/  FSEL R2, R3, 1.875, P0 ;  /* 0x3ff0000003027808 */ /* 0x000fe40000000000 */
[----:B------:R-:W-:Y:S02]  /*1830*/  FSEL R18, R18, RZ, P1 ;  /* 0x000000ff12127208 */ /* 0x000fe40000800000 */
[----:B------:R-:W-:-:S07]  /*1840*/  FSEL R19, R2, 1.875, P1 ;  /* 0x3ff0000002137808 */ /* 0x000fce0000800000 */
.L_x_56210:
[----:B------:R-:W-:Y:S05]  /*1850*/  BSYNC.RECONVERGENT B1 ;  /* 0x0000000000017941 */ /* 0x000fea0003800200 */
.L_x_56209:
        /* <DEDUP_REMOVED lines=38> */
.L_x_56220:
[----:B------:R-:W-:Y:S01]  /*1ac0*/  LOP3.LUT R2, R15, 0x7ff00000, RZ, 0x3c, !PT ;  /* 0x7ff000000f027812 */ /* 0x000fe200078e3cff */
[----:B------:R-:W-:-:S03]  /*1ad0*/  DSETP.NEU.AND P0, PT, R4, -1, PT ;  /* 0xbff000000400742a */ /* 0x000fc60003f0d000 */
[----:B------:R-:W-:-:S04]  /*1ae0*/  SEL R2, R2, R15, !P2 ;  /* 0x0000000f02027207 */ /* 0x000fc80005000000 */
[----:B------:R-:W-:Y:S01]  /*1af0*/  SEL R3, R2, 0x3ff00000, P0 ;  /* 0x3ff0000002037807 */ /* 0x000fe20000000000 */
[----:B------:R-:W-:Y:S01]  /*1b00*/  IMAD.MOV.U32 R2, RZ, RZ, RZ ;  /* 0x000000ffff027224 */ /* 0x000fe200078e00ff */
[----:B------:R-:W-:Y:S06]  /*1b10*/  BRA `(.L_x_56218) ;  /* 0x0000000000047947 */ /* 0x000fec0003800000 */
.L_x_56219:
[----:B------:R-:W-:-:S11]  /*1b20*/  DADD R2, R28, R4 ;  /* 0x000000001c027229 */ /* 0x000fd60000000004 */
.L_x_56218:
[----:B------:R-:W-:Y:S05]  /*1b30*/  BSYNC.RECONVERGENT B2 ;  /* 0x0000000000027941 */ /* 0x000fea0003800200 */
.L_x_56217:
[----:B------:R-:W-:Y:S02]  /*1b40*/  DSETP.NEU.AND P0, PT, R28, RZ, PT ;  /* 0x000000ff1c00722a */ /* 0x000fe40003f0d000 */
[----:B------:R-:W-:-:S04]  /*1b50*/  DSETP.NEU.AND P1, PT, R4, 1, PT ;  /* 0x3ff000000400742a */ /* 0x000fc80003f2d000 */
[----:B------:R-:W-:Y:S02]  /*1b60*/  FSEL R16, R2, RZ, P0 ;  /* 0x000000ff02107208 */ /* 0x000fe40000000000 */
[----:B------:R-:W-:Y:S02]  /*1b70*/  FSEL R2, R3, 1.875, P0 ;  /* 0x3ff0000003027808 */ /* 0x000fe40000000000 */
[----:B------:R-:W-:Y:S02]  /*1b80*/  FSEL R16, R16, RZ, P1 ;  /* 0x000000ff10107208 */ /* 0x000fe40000800000 */
[----:B------:R-:W-:-:S07]  /*1b90*/  FSEL R17, R2, 1.875, P1 ;  /* 0x3ff0000002117808 */ /* 0x000fce0000800000 */
.L_x_56216:
[----:B------:R-:W-:Y:S05]  /*1ba0*/  BSYNC.RECONVERGENT B1 ;  /* 0x0000000000017941 */ /* 0x000fea0003800200 */
.L_x_56215:
        /* <DEDUP_REMOVED lines=37> */
.L_x_56225:
[----:B------:R-:W-:Y:S01]  /*1e00*/  LOP3.LUT R2, R15, 0x7ff00000, RZ, 0x3c, !PT ;  /* 0x7ff000000f027812 */ /* 0x000fe200078e3cff */
[----:B------:R-:W-:-:S03]  /*1e10*/  DSETP.NEU.AND P0, PT, R4, -1, PT ;  /* 0xbff000000400742a */ /* 0x000fc60003f0d000 */
[----:B------:R-:W-:-:S04]  /*1e20*/  SEL R2, R2, R15, !P2 ;  /* 0x0000000f02027207 */ /* 0x000fc80005000000 */
[----:B------:R-:W-:Y:S01]  /*1e30*/  SEL R3, R2, 0x3ff00000, P0 ;  /* 0x3ff0000002037807 */ /* 0x000fe20000000000 */
[----:B------:R-:W-:Y:S01]  /*1e40*/  IMAD.MOV.U32 R2, RZ, RZ, RZ ;  /* 0x000000ffff027224 */ /* 0x000fe200078e00ff */
[----:B------:R-:W-:Y:S06]  /*1e50*/  BRA `(.L_x_56223) ;  /* 0x0000000000047947 */ /* 0x000fec0003800000 */
.L_x_56224:
[----:B------:R-:W-:-:S11]  /*1e60*/  DADD R2, R30, R4 ;  /* 0x000000001e027229 */ /* 0x000fd60000000004 */
.L_x_56223:
[----:B------:R-:W-:Y:S05]  /*1e70*/  BSYNC.RECONVERGENT B1 ;  /* 0x0000000000017941 */ /* 0x000fea0003800200 */
.L_x_56222:
[----:B------:R-:W-:Y:S02]  /*1e80*/  DSETP.NEU.AND P0, PT, R30, RZ, PT ;  /* 0x000000ff1e00722a */ /* 0x000fe40003f0d000 */
[----:B------:R-:W-:-:S04]  /*1e90*/  DSETP.NEU.AND P1, PT, R4, 1, PT ;  /* 0x3ff000000400742a */ /* 0x000fc80003f2d000 */
[----:B------:R-:W-:Y:S02]  /*1ea0*/  FSEL R2, R2, RZ, P0 ;  /* 0x000000ff02027208 */ /* 0x000fe40000000000 */
[----:B------:R-:W-:Y:S02]  /*1eb0*/  FSEL R3, R3, 1.875, P0 ;  /* 0x3ff0000003037808 */ /* 0x000fe40000000000 */
[----:B------:R-:W-:Y:S02]  /*1ec0*/  FSEL R2, R2, RZ, P1 ;  /* 0x000000ff02027208 */ /* 0x000fe40000800000 */
[----:B------:R-:W-:Y:S01]  /*1ed0*/  FSEL R3, R3, 1.875, P1 ;  /* 0x3ff0000003037808 */ /* 0x000fe20000800000 */
[----:B------:R-:W-:Y:S06]  /*1ee0*/  BRA `(.L_x_56221) ;  /* 0x0000002000607947 */ /* 0x000fec0003800000 */
.L_x_56178:
        /* <DEDUP_REMOVED lines=17> */
[----:B------:R-:W-:Y:S05]  /*2000*/  CALL.REL.NOINC `($_ZN2at6native29vectorized_elementwise_kernelILi4EZNS0_50_GLOBAL__N__2680c7bb_12_PowKernel_cu_7dd49032_300322pow_scalar_tensor_implIdEEvRNS_18TensorIteratorBaseET_EUldE_St5arrayIPcLm2EEEEviT0_T1_$__internal_accurate_pow) ;  /* 0x0000005800687944 */ /* 0x000fea0003c00000 */
[----:B------:R-:W-:Y:S05]  /*2010*/  BSYNC.RECONVERGENT B2 ;  /* 0x0000000000027941 */ /* 0x000fea0003800200 */
.L_x_56228:
        /* <DEDUP_REMOVED lines=38> */
.L_x_56230:
[----:B------:R-:W-:Y:S05]  /*2280*/  BSYNC.RECONVERGENT B2 ;  /* 0x0000000000027941 */ /* 0x000fea0003800200 */
.L_x_56229:
[----:B------:R-:W-:Y:S02]  /*2290*/  DSETP.NEU.AND P1, PT, R16, RZ, PT ;  /* 0x000000ff1000722a */ /* 0x000fe40003f2d000 */
[----:B------:R-:W-:-:S04]  /*22a0*/  DSETP.NEU.AND P0, PT, R4, 1, PT ;  /* 0x3ff000000400742a */ /* 0x000fc80003f0d000 */
[----:B------:R-:W-:Y:S02]  /*22b0*/  FSEL R42, R2, RZ, P1 ;  /* 0x000000ff022a7208 */ /* 0x000fe40000800000 */
[----:B------:R-:W-:Y:S02]  /*22c0*/  FSEL R2, R3, 1.875, P1 ;  /* 0x3ff0000003027808 */ /* 0x000fe40000800000 */
[----:B------:R-:W-:Y:S02]  /*22d0*/  FSEL R42, R42, RZ, P0 ;  /* 0x000000ff2a2a7208 */ /* 0x000fe40000000000 */
[----:B------:R-:W-:-:S07]  /*22e0*/  FSEL R43, R2, 1.875, P0 ;  /* 0x3ff00000022b7808 */ /* 0x000fce0000000000 */
.L_x_56227:
[----:B------:R-:W-:Y:S05]  /*22f0*/  BSYNC.RECONVERGENT B1 ;  /* 0x0000000000017941 */ /* 0x000fea0003800200 */
.L_x_56226:
        /* <DEDUP_REMOVED lines=18> */
[----:B------:R-:W-:Y:S05]  /*2420*/  CALL.REL.NOINC `($_ZN2at6native29vectorized_elementwise_kernelILi4EZNS0_50_GLOBAL__N__2680c7bb_12_PowKernel_cu_7dd49032_300322pow_scalar_tensor_implIdEEvRNS_18TensorIteratorBaseET_EUldE_St5arrayIPcLm2EEEEviT0_T1_$__internal_accurate_pow) ;  /* 0x0000005400607944 */ /* 0x000fea0003c00000 */
[----:B------:R-:W-:Y:S05]  /*2430*/  BSYNC.RECONVERGENT B2 ;  /* 0x0000000000027941 */ /* 0x000fea0003800200 */
.L_x_56233:
        /* <DEDUP_REMOVED lines=32> */
.L_x_56237:
[----:B------:R-:W-:Y:S01]  /*2640*/  ISETP.GE.AND P1, PT, R19, RZ, PT ;  /* 0x000000ff1300720c */ /* 0x000fe20003f26270 */
[----:B------:R-:W-:Y:S01]  /*2650*/  DSETP.NEU.AND P0, PT, R4, -1, PT ;  /* 0xbff000000400742a */ /* 0x000fe20003f0d000 */
[----:B------:R-:W-:-:S04]  /*2660*/  LOP3.LUT R2, R15, 0x7ff00000, RZ, 0x3c, !PT ;  /* 0x7ff000000f027812 */ /* 0x000fc800078e3cff */
[----:B------:R-:W-:-:S04]  /*2670*/  SEL R2, R2, R15, !P1 ;  /* 0x0000000f02027207 */ /* 0x000fc80004800000 */
[----:B------:R-:W-:Y:S01]  /*2680*/  SEL R3, R2, 0x3ff00000, P0 ;  /* 0x3ff0000002037807 */ /* 0x000fe20000000000 */
[----:B------:R-:W-:Y:S01]  /*2690*/  IMAD.MOV.U32 R2, RZ, RZ, RZ ;  /* 0x000000ffff027224 */ /* 0x000fe200078e00ff */
[----:B------:R-:W-:Y:S06]  /*26a0*/  BRA `(.L_x_56235) ;  /* 0x0000000000047947 */ /* 0x000fec0003800000 */
.L_x_56236:
[----:B------:R-:W-:-:S11]  /*26b0*/  DADD R2, R18, R4 ;  /* 0x0000000012027229 */ /* 0x000fd60000000004 */
.L_x_56235:
[----:B------:R-:W-:Y:S05]  /*26c0*/  BSYNC.RECONVERGENT B2 ;  /* 0x0000000000027941 */ /* 0x000fea0003800200 */
.L_x_56234:
[----:B------:R-:W-:Y:S02]  /*26d0*/  DSETP.NEU.AND P1, PT, R18, RZ, PT ;  /* 0x000000ff1200722a */ /* 0x000fe40003f2d000 */
[----:B------:R-:W-:-:S04]  /*26e0*/  DSETP.NEU.AND P0, PT, R4, 1, PT ;  /* 0x3ff000000400742a */ /* 0x000fc80003f0d000 */
[----:B------:R-:W-:Y:S02]  /*26f0*/  FSEL R40, R2, RZ, P1 ;  /* 0x000000ff02287208 */ /* 0x000fe40000800000 */
[----:B------:R-:W-:Y:S02]  /*2700*/  FSEL R2, R3, 1.875, P1 ;  /* 0x3ff0000003027808 */ /* 0x000fe40000800000 */
[----:B------:R-:W-:Y:S02]  /*2710*/  FSEL R40, R40, RZ, P0 ;  /* 0x000000ff28287208 */ /* 0x000fe40000000000 */
[----:B------:R-:W-:-:S07]  /*2720*/  FSEL R41, R2, 1.875, P0 ;  /* 0x3ff0000002297808 */ /* 0x000fce0000000000 */
.L_x_56232:
[----:B------:R-:W-:Y:S05]  /*2730*/  BSYNC.RECONVERGENT B1 ;  /* 0x0000000000017941 */ /* 0x000fea0003800200 */
.L_x_56231:
        /* <DEDUP_REMOVED lines=20> */
.L_x_56240:
        /* <DEDUP_REMOVED lines=32> */
.L_x_56244:
[----:B------:R-:W-:Y:S01]  /*2a80*/  ISETP.GE.AND P1, PT, R21, RZ, PT ;  /* 0x000000ff1500720c */ /* 0x000fe20003f26270 */
[----:B------:R-:W-:Y:S01]  /*2a90*/  DSETP.NEU.AND P0, PT, R4, -1, PT ;  /* 0xbff000000400742a */ /* 0x000fe20003f0d000 */
[----:B------:R-:W-:-:S04]  /*2aa0*/  LOP3.LUT R2, R15, 0x7ff00000, RZ, 0x3c, !PT ;  /* 0x7ff000000f027812 */ /* 0x000fc800078e3cff */
[----:B------:R-:W-:-:S04]  /*2ab0*/  SEL R2, R2, R15, !P1 ;  /* 0x0000000f02027207 */ /* 0x000fc80004800000 */
[----:B------:R-:W-:Y:S01]  /*2ac0*/  SEL R3, R2, 0x3ff00000, P0 ;  /* 0x3ff0000002037807 */ /* 0x000fe20000000000 */
[----:B------:R-:W-:Y:S01]  /*2ad0*/  IMAD.MOV.U32 R2, RZ, RZ, RZ ;  /* 0x000000ffff027224 */ /* 0x000fe200078e00ff */
[----:B------:R-:W-:Y:S06]  /*2ae0*/  BRA `(.L_x_56242) ;  /* 0x0000000000047947 */ /* 0x000fec0003800000 */
.L_x_56243:
[----:B------:R-:W-:-:S11]  /*2af0*/  DADD R2, R20, R4 ;  /* 0x0000000014027229 */ /* 0x000fd60000000004 */
.L_x_56242:
[----:B------:R-:W-:Y:S05]  /*2b00*/  BSYNC.RECONVERGENT B2 ;  /* 0x0000000000027941 */ /* 0x000fea0003800200 */
.L_x_56241:
[----:B------:R-:W-:Y:S02]  /*2b10*/  DSETP.NEU.AND P1, PT, R20, RZ, PT ;  /* 0x000000ff1400722a */ /* 0x000fe40003f2d000 */
[----:B------:R-:W-:-:S04]  /*2b20*/  DSETP.NEU.AND P0, PT, R4, 1, PT ;  /* 0x3ff000000400742a */ /* 0x000fc80003f0d000 */
[----:B------:R-:W-:Y:S02]  /*2b30*/  FSEL R38, R2, RZ, P1 ;  /* 0x000000ff02267208 */ /* 0x000fe40000800000 */
[----:B------:R-:W-:Y:S02]  /*2b40*/  FSEL R2, R3, 1.875, P1 ;  /* 0x3ff0000003027808 */ /* 0x000fe40000800000 */
[----:B------:R-:W-:Y:S02]  /*2b50*/  FSEL R38, R38, RZ, P0 ;  /* 0x000000ff26267208 */ /* 0x000fe40000000000 */
[----:B------:R-:W-:-:S07]  /*2b60*/  FSEL R39, R2, 1.875, P0 ;  /* 0x3ff0000002277808 */ /* 0x000fce0000000000 */
.L_x_56239:
[----:B------:R-:W-:Y:S05]  /*2b70*/  BSYNC.RECONVERGENT B1 ;  /* 0x0000000000017941 */ /* 0x000fea0003800200 */
.L_x_56238:
        /* <DEDUP_REMOVED lines=20> */
.L_x_56247:
        /* <DEDUP_REMOVED lines=32> */
.L_x_56251:
[----:B------:R-:W-:Y:S01]  /*2ec0*/  ISETP.GE.AND P1, PT, R23, RZ, PT ;  /* 0x000000ff1700720c */ /* 0x000fe20003f26270 */
[----:B------:R-:W-:Y:S01]  /*2ed0*/  DSETP.NEU.AND P0, PT, R4, -1, PT ;  /* 0xbff000000400742a */ /* 0x000fe20003f0d000 */
[----:B------:R-:W-:-:S04]  /*2ee0*/  LOP3.LUT R2, R15, 0x7ff00000, RZ, 0x3c, !PT ;  /* 0x7ff000000f027812 */ /* 0x000fc800078e3cff */
[----:B------:R-:W-:-:S04]  /*2ef0*/  SEL R2, R2, R15, !P1 ;  /* 0x0000000f02027207 */ /* 0x000fc80004800000 */
[----:B------:R-:W-:Y:S01]  /*2f00*/  SEL R3, R2, 0x3ff00000, P0 ;  /* 0x3ff0000002037807 */ /* 0x000fe20000000000 */
[----:B------:R-:W-:Y:S01]  /*2f10*/  IMAD.MOV.U32 R2, RZ, RZ, RZ ;  /* 0x000000ffff027224 */ /* 0x000fe200078e00ff */
[----:B------:R-:W-:Y:S06]  /*2f20*/  BRA `(.L_x_56249) ;  /* 0x0000000000047947 */ /* 0x000fec0003800000 */
.L_x_56250:
[----:B------:R-:W-:-:S11]  /*2f30*/  DADD R2, R22, R4 ;  /* 0x0000000016027229 */ /* 0x000fd60000000004 */
.L_x_56249:
[----:B------:R-:W-:Y:S05]  /*2f40*/  BSYNC.RECONVERGENT B2 ;  /* 0x0000000000027941 */ /* 0x000fea0003800200 */
.L_x_56248:
[----:B------:R-:W-:Y:S02]  /*2f50*/  DSETP.NEU.AND P1, PT, R22, RZ, PT ;  /* 0x000000ff1600722a */ /* 0x000fe40003f2d000 */
[----:B------:R-:W-:-:S04]  /*2f60*/  DSETP.NEU.AND P0, PT, R4, 1, PT ;  /* 0x3ff000000400742a */ /* 0x000fc80003f0d000 */
[----:B------:R-:W-:Y:S02]  /*2f70*/  FSEL R22, R2, RZ, P1 ;  /* 0x000000ff02167208 */ /* 0x000fe40000800000 */
[----:B------:R-:W-:Y:S02]  /*2f80*/  FSEL R2, R3, 1.875, P1 ;  /* 0x3ff0000003027808 */ /* 0x000fe40000800000 */
[----:B------:R-:W-:Y:S02]  /*2f90*/  FSEL R22, R22, RZ, P0 ;  /* 0x000000ff16167208 */ /* 0x000fe40000000000 */
[----:B------:R-:W-:-:S07]  /*2fa0*/  FSEL R23, R2, 1.875, P0 ;  /* 0x3ff0000002177808 */ /* 0x000fce0000000000 */
.L_x_56246:
[----:B------:R-:W-:Y:S05]  /*2fb0*/  BSYNC.RECONVERGENT B1 ;  /* 0x0000000000017941 */ /* 0x000fea0003800200 */
.L_x_56245:
        /* <DEDUP_REMOVED lines=20> */
.L_x_56254:
        /* <DEDUP_REMOVED lines=32> */
.L_x_56258:
[----:B------:R-:W-:Y:S01]  /*3300*/  ISETP.GE.AND P1, PT, R25, RZ, PT ;  /* 0x000000ff1900720c */ /* 0x000fe20003f26270 */
[----:B------:R-:W-:Y:S01]  /*3310*/  DSETP.NEU.AND P0, PT, R4, -1, PT ;  /* 0xbff000000400742a */ /* 0x000fe20003f0d000 */
[----:B------:R-:W-:-:S04]  /*3320*/  LOP3.LUT R2, R15, 0x7ff00000, RZ, 0x3c, !PT ;  /* 0x7ff000000f027812 */ /* 0x000fc800078e3cff */
[----:B------:R-:W-:-:S04]  /*3330*/  SEL R2, R2, R15, !P1 ;  /* 0x0000000f02027207 */ /* 0x000fc80004800000 */
[----:B------:R-:W-:Y:S01]  /*3340*/  SEL R3, R2, 0x3ff00000, P0 ;  /* 0x3ff0000002037807 */ /* 0x000fe20000000000 */
[----:B------:R-:W-:Y:S01]  /*3350*/  IMAD.MOV.U32 R2, RZ, RZ, RZ ;  /* 0x000000ffff027224 */ /* 0x000fe200078e00ff */
[----:B------:R-:W-:Y:S06]  /*3360*/  BRA `(.L_x_56256) ;  /* 0x0000000000047947 */ /* 0x000fec0003800000 */
.L_x_56257:
[----:B------:R-:W-:-:S11]  /*3370*/  DADD R2, R24, R4 ;  /* 0x0000000018027229 */ /* 0x000fd60000000004 */
.L_x_56256:
[----:B------:R-:W-:Y:S05]  /*3380*/  BSYNC.RECONVERGENT B2 ;  /* 0x0000000000027941 */ /* 0x000fea0003800200 */
.L_x_56255:
[----:B------:R-:W-:Y:S02]  /*3390*/  DSETP.NEU.AND P1, PT, R24, RZ, PT ;  /* 0x000000ff1800722a */ /* 0x000fe40003f2d000 */
[----:B------:R-:W-:-:S04]  /*33a0*/  DSETP.NEU.AND P0, PT, R4, 1, PT ;  /* 0x3ff000000400742a */ /* 0x000fc80003f0d000 */
[----:B------:R-:W-:Y:S02]  /*33b0*/  FSEL R20, R2, RZ, P1 ;  /* 0x000000ff02147208 */ /* 0x000fe40000800000 */
[----:B------:R-:W-:Y:S02]  /*33c0*/  FSEL R2, R3, 1.875, P1 ;  /* 0x3ff0000003027808 */ /* 0x000fe40000800000 */
[----:B------:R-:W-:Y:S02]  /*33d0*/  FSEL R20, R20, RZ, P0 ;  /* 0x000000ff14147208 */ /* 0x000fe40000000000 */
[----:B------:R-:W-:-:S07]  /*33e0*/  FSEL R21, R2, 1.875, P0 ;  /* 0x3ff0000002157808 */ /* 0x000fce0000000000 */
.L_x_56253:
[----:B------:R-:W-:Y:S05]  /*33f0*/  BSYNC.RECONVERGENT B1 ;  /* 0x0000000000017941 */ /* 0x000fea0003800200 */
.L_x_56252:
        /* <DEDUP_REMOVED lines=20> */
.L_x_56261:
        /* <DEDUP_REMOVED lines=32> */
.L_x_56265:
[----:B------:R-:W-:Y:S01]  /*3740*/  ISETP.GE.AND P1, PT, R27, RZ, PT ;  /* 0x000000ff1b00720c */ /* 0x000fe20003f26270 */
[----:B------:R-:W-:Y:S01]  /*3750*/  DSETP.NEU.AND P0, PT, R4, -1, PT ;  /* 0xbff000000400742a */ /* 0x000fe20003f0d000 */
[----:B------:R-:W-:-:S04]  /*3760*/  LOP3.LUT R2, R15, 0x7ff00000, RZ, 0x3c, !PT ;  /* 0x7ff000000f027812 */ /* 0x000fc800078e3cff */
[----:B------:R-:W-:-:S04]  /*3770*/  SEL R2, R2, R15, !P1 ;  /* 0x0000000f02027207 */ /* 0x000fc80004800000 */
[----:B------:R-:W-:Y:S01]  /*3780*/  SEL R3, R2, 0x3ff00000, P0 ;  /* 0x3ff0000002037807 */ /* 0x000fe20000000000 */
[----:B------:R-:W-:Y:S01]  /*3790*/  IMAD.MOV.U32 R2, RZ, RZ, RZ ;  /* 0x000000ffff027224 */ /* 0x000fe200078e00ff */
[----:B------:R-:W-:Y:S06]  /*37a0*/  BRA `(.L_x_56263) ;  /* 0x0000000000047947 */ /* 0x000fec0003800000 */
.L_x_56264:
[----:B------:R-:W-:-:S11]  /*37b0*/  DADD R2, R26, R4 ;  /* 0x000000001a027229 */ /* 0x000fd60000000004 */
.L_x_56263:
[----:B------:R-:W-:Y:S05]  /*37c0*/  BSYNC.RECONVERGENT B2 ;  /* 0x0000000000027941 */ /* 0x000fea0003800200 */
.L_x_56262:
[----:B------:R-:W-:Y:S02]  /*37d0*/  DSETP.NEU.AND P1, PT, R26, RZ, PT ;  /* 0x000000ff1a00722a */ /* 0x000fe40003f2d000 */
[----:B------:R-:W-:-:S04]  /*37e0*/  DSETP.NEU.AND P0, PT, R4, 1, PT ;  /* 0x3ff000000400742a */ /* 0x000fc80003f0d000 */
[----:B------:R-:W-:Y:S02]  /*37f0*/  FSEL R18, R2, RZ, P1 ;  /* 0x000000ff02127208 */ /* 0x000fe40000800000 */
[----:B------:R-:W-:Y:S02]  /*3800*/  FSEL R2, R3, 1.875, P1 ;  /* 0x3ff0000003027808 */ /* 0x000fe40000800000 */
[----:B------:R-:W-:Y:S02]  /*3810*/  FSEL R18, R18, RZ, P0 ;  /* 0x000000ff12127208 */ /* 0x000fe40000000000 */
[----:B------:R-:W-:-:S07]  /*3820*/  FSEL R19, R2, 1.875, P0 ;  /* 0x3ff0000002137808 */ /* 0x000fce0000000000 */
.L_x_56260:
[----:B------:R-:W-:Y:S05]  /*3830*/  BSYNC.RECONVERGENT B1 ;  /* 0x0000000000017941 */ /* 0x000fea0003800200 */
.L_x_56259:
        /* <DEDUP_REMOVED lines=20> */
.L_x_56268:
        /* <DEDUP_REMOVED lines=32> */
.L_x_56272:
[----:B------:R-:W-:Y:S01]  /*3b80*/  ISETP.GE.AND P1, PT, R29, RZ, PT ;  /* 0x000000ff1d00720c */ /* 0x000fe20003f26270 */
[----:B------:R-:W-:Y:S01]  /*3b90*/  DSETP.NEU.AND P0, PT, R4, -1, PT ;  /* 0xbff000000400742a */ /* 0x000fe20003f0d000 */
[----:B------:R-:W-:-:S04]  /*3ba0*/  LOP3.LUT R2, R15, 0x7ff00000, RZ, 0x3c, !PT ;  /* 0x7ff000000f027812 */ /* 0x000fc800078e3cff */
[----:B------:R-:W-:-:S04]  /*3bb0*/  SEL R2, R2, R15, !P1 ;  /* 0x0000000f02027207 */ /* 0x000fc80004800000 */
[----:B------:R-:W-:Y:S01]  /*3bc0*/  SEL R3, R2, 0x3ff00000, P0 ;  /* 0x3ff0000002037807 */ /* 0x000fe20000000000 */
[----:B------:R-:W-:Y:S01]  /*3bd0*/  IMAD.MOV.U32 R2, RZ, RZ, RZ ;  /* 0x000000ffff027224 */ /* 0x000fe200078e00ff */
[----:B------:R-:W-:Y:S06]  /*3be0*/  BRA `(.L_x_56270) ;  /* 0x0000000000047947 */ /* 0x000fec0003800000 */
.L_x_56271:
[----:B------:R-:W-:-:S11]  /*3bf0*/  DADD R2, R28, R4 ;  /* 0x000000001c027229 */ /* 0x000fd60000000004 */
.L_x_56270:
[----:B------:R-:W-:Y:S05]  /*3c00*/  BSYNC.RECONVERGENT B2 ;  /* 0x0000000000027941 */ /* 0x000fea0003800200 */
.L_x_56269:
[----:B------:R-:W-:Y:S02]  /*3c10*/  DSETP.NEU.AND P1, PT, R28, RZ, PT ;  /* 0x000000ff1c00722a */ /* 0x000fe40003f2d000 */
[----:B------:R-:W-:-:S04]  /*3c20*/  DSETP.NEU.AND P0, PT, R4, 1, PT ;  /* 0x3ff000000400742a */ /* 0x000fc80003f0d000 */
[----:B------:R-:W-:Y:S02]  /*3c30*/  FSEL R16, R2, RZ, P1 ;  /* 0x000000ff02107208 */ /* 0x000fe40000800000 */
[----:B------:R-:W-:Y:S02]  /*3c40*/  FSEL R2, R3, 1.875, P1 ;  /* 0x3ff0000003027808 */ /* 0x000fe40000800000 */
[----:B------:R-:W-:Y:S02]  /*3c50*/  FSEL R16, R16, RZ, P0 ;  /* 0x000000ff10107208 */ /* 0x000fe40000000000 */
[----:B------:R-:W-:-:S07]  /*3c60*/  FSEL R17, R2, 1.875, P0 ;  /* 0x3ff0000002117808 */ /* 0x000fce0000000000 */
.L_x_56267:
[----:B------:R-:W-:Y:S05]  /*3c70*/  BSYNC.RECONVERGENT B1 ;  /* 0x0000000000017941 */ /* 0x000fea0003800200 */
.L_x_56266:
        /* <DEDUP_REMOVED lines=19> */
.L_x_56273:
        /* <DEDUP_REMOVED lines=30> */
.L_x_56277:
[----:B------:R-:W-:Y:S01]  /*3f90*/  ISETP.GE.AND P1, PT, R31, RZ, PT ;  /* 0x000000ff1f00720c */ /* 0x000fe20003f26270 */
[----:B------:R-:W-:Y:S01]  /*3fa0*/  DSETP.NEU.AND P0, PT, R4, -1, PT ;  /* 0xbff000000400742a */ /* 0x000fe20003f0d000 */
[----:B------:R-:W-:-:S11]  /*3fb0*/  IMAD.MOV.U32 R2, RZ, RZ, RZ ;  /* 0x000000ffff027224 */ /* 0x000fd600078e00ff */
[----:B------:R-:W-:-:S04]  /*3fc0*/  @!P1 LOP3.LUT R15, R15, 0x7ff00000, RZ, 0x3c, !PT ;  /* 0x7ff000000f0f9812 */ /* 0x000fc800078e3cff */
[----:B------:R-:W-:Y:S01]  /*3fd0*/  SEL R3, R15, 0x3ff00000, P0 ;  /* 0x3ff000000f037807 */ /* 0x000fe20000000000 */
[----:B------:R-:W-:Y:S06]  /*3fe0*/  BRA `(.L_x_56275) ;  /* 0x0000000000047947 */ /* 0x000fec0003800000 */
.L_x_56276:
[----:B------:R-:W-:-:S11]  /*3ff0*/  DADD R2, R30, R4 ;  /* 0x000000001e027229 */ /* 0x000fd60000000004 */
.L_x_56275:
[----:B------:R-:W-:Y:S05]  /*4000*/  BSYNC.RECONVERGENT B1 ;  /* 0x0000000000017941 */ /* 0x000fea0003800200 */
.L_x_56274:
[----:B------:R-:W-:Y:S02]  /*4010*/  DSETP.NEU.AND P1, PT, R30, RZ, PT ;  /* 0x000000ff1e00722a */ /* 0x000fe40003f2d000 */
[----:B------:R-:W-:-:S04]  /*4020*/  DSETP.NEU.AND P0, PT, R4, 1, PT ;  /* 0x3ff000000400742a */ /* 0x000fc80003f0d000 */
[----:B------:R-:W-:Y:S02]  /*4030*/  FSEL R2, R2, RZ, P1 ;  /* 0x000000ff02027208 */ /* 0x000fe40000800000 */
[----:B------:R-:W-:Y:S02]  /*4040*/  FSEL R3, R3, 1.875, P1 ;  /* 0x3ff0000003037808 */ /* 0x000fe40000800000 */
[----:B------:R-:W-:Y:S02]  /*4050*/  FSEL R2, R2, RZ, P0 ;  /* 0x000000ff02027208 */ /* 0x000fe40000000000 */
[----:B------:R-:W-:-:S07]  /*4060*/  FSEL R3, R3, 1.875, P0 ;  /* 0x3ff0000003037808 */ /* 0x000fce0000000000 */
.L_x_56221:
[----:B------:R-:W-:Y:S05]  /*4070*/  BSYNC.RECONVERGENT B0 ;  /* 0x0000000000007941 */ /* 0x000fea0003800200 */
.L_x_56177:
        /* <DEDUP_REMOVED lines=16> */
.L_x_56280:
[----:B------:R-:W-:-:S13]  /*4180*/  ISETP.GE.U32.AND P0, PT, R14, R44, PT ;  /* 0x0000002c0e00720c */ /* 0x000fda0003f06070 */
[----:B------:R-:W-:Y:S05]  /*4190*/  @P0 BRA `(.L_x_56282) ;  /* 0x0000000000300947 */ /* 0x000fea0003800000 */
[----:B0-----:R-:W0:Y:S01]  /*41a0*/  LDC.64 R4, c[0x0][0x398] ;  /* 0x0000e600ff047b82 */ /* 0x001e220000000a00 */
[----:B------:R-:W-:Y:S02]  /*41b0*/  IMAD.IADD R7, R49, 0x1, R14 ;  /* 0x0000000131077824 */ /* 0x000fe400078e020e */
[----:B------:R-:W-:Y:S02]  /*41c0*/  VIADD R14, R14, 0x80 ;  /* 0x000000800e0e7836 */ /* 0x000fe40000000000 */
[----:B0-----:R-:W-:-:S05]  /*41d0*/  IMAD.WIDE.U32 R4, R7, 0x8, R4 ;  /* 0x0000000807047825 */ /* 0x001fca00078e0004 */
[----:B------:R1:W-:Y:S02]  /*41e0*/  STG.E.64 desc[UR4][R4.64], R38 ;  /* 0x0000002604007986 */ /* 0x0003e4000c101b04 */
.L_x_56281:
[----:B------:R-:W-:-:S13]  /*41f0*/  ISETP.GE.U32.AND P0, PT, R14, R44, PT ;  /* 0x0000002c0e00720c */ /* 0x000fda0003f06070 */
[----:B------:R-:W-:Y:S05]  /*4200*/  @P0 BRA `(.L_x_56283) ;  /* 0x0000000000300947 */ /* 0x000fea0003800000 */
[----:B01----:R-:W0:Y:S01]  /*4210*/  LDC.64 R4, c[0x0][0x398] ;  /* 0x0000e600ff047b82 */ /* 0x003e220000000a00 */
[----:B------:R-:W-:Y:S02]  /*4220*/  IMAD.IADD R7, R49, 0x1, R14 ;  /* 0x0000000131077824 */ /* 0x000fe400078e020e */
[----:B------:R-:W-:Y:S02]  /*4230*/  VIADD R14, R14, 0x80 ;  /* 0x000000800e0e7836 */ /* 0x000fe40000000000 */
[----:B0-----:R-:W-:-:S05]  /*4240*/  IMAD.WIDE.U32 R4, R7, 0x8, R4 ;  /* 0x0000000807047825 */ /* 0x001fca00078e0004 */
[----:B-----5:R1:W-:Y:S02]  /*4250*/  STG.E.64 desc[UR4][R4.64], R22 ;  /* 0x0000001604007986 */ /* 0x0203e4000c101b04 */
.L_x_56282:
[----:B------:R-:W-:-:S13]  /*4260*/  ISETP.GE.U32.AND P0, PT, R14, R44, PT ;  /* 0x0000002c0e00720c */ /* 0x000fda0003f06070 */
[----:B------:R-:W-:Y:S05]  /*4270*/  @P0 BRA `(.L_x_56284) ;  /* 0x0000000000340947 */ /* 0x000fea0003800000 */
[----:B01----:R-:W0:Y:S01]  /*4280*/  LDC.64 R4, c[0x0][0x398] ;  /* 0x0000e600ff047b82 */ /* 0x003e220000000a00 */
[----:B------:R-:W-:Y:S02]  /*4290*/  IMAD.IADD R7, R49, 0x1, R14 ;  /* 0x0000000131077824 */ /* 0x000fe400078e020e */
[----:B------:R-:W-:Y:S02]  /*42a0*/  VIADD R14, R14, 0x80 ;  /* 0x000000800e0e7836 */ /* 0x000fe40000000000 */
[----:B0-----:R-:W-:-:S05]  /*42b0*/  IMAD.WIDE.U32 R4, R7, 0x8, R4 ;  /* 0x0000000807047825 */ /* 0x001fca00078e0004 */
[----:B-----5:R2:W-:Y:S02]  /*42c0*/  STG.E.64 desc[UR4][R4.64], R20 ;  /* 0x0000001404007986 */ /* 0x0205e4000c101b04 */
.L_x_56283:
        /* <DEDUP_REMOVED lines=8> */
.L_x_56284:
[----:B------:R-:W-:Y:S05]  /*4350*/  BSYNC.RELIABLE B1 ;  /* 0x0000000000017941 */ /* 0x000fea0003800100 */
.L_x_56279:
[----:B------:R-:W-:-:S13]  /*4360*/  ISETP.GE.U32.AND P0, PT, R14, R44, PT ;  /* 0x0000002c0e00720c */ /* 0x000fda0003f06070 */
[----:B012---:R-:W0:Y:S01]  /*4370*/  @!P0 LDC.64 R4, c[0x0][0x398] ;  /* 0x0000e600ff048b82 */ /* 0x007e220000000a00 */
[----:B------:R-:W-:Y:S02]  /*4380*/  @!P0 IMAD.IADD R7, R49, 0x1, R14 ;  /* 0x0000000131078824 */ /* 0x000fe400078e020e */
[----:B------:R-:W-:Y:S02]  /*4390*/  @!P0 VIADD R14, R14, 0x80 ;  /* 0x000000800e0e8836 */ /* 0x000fe40000000000 */
[----:B0-----:R-:W-:-:S05]  /*43a0*/  @!P0 IMAD.WIDE.U32 R4, R7, 0x8, R4 ;  /* 0x0000000807048825 */ /* 0x001fca00078e0004 */
[----:B-----5:R3:W-:Y:S02]  /*43b0*/  @!P0 STG.E.64 desc[UR4][R4.64], R16 ;  /* 0x0000001004008986 */ /* 0x0207e4000c101b04 */
.L_x_56285:
[----:B------:R-:W-:Y:S05]  /*43c0*/  BSYNC.RECONVERGENT B0 ;  /* 0x0000000000007941 */ /* 0x000fea0003800200 */
.L_x_56278:
        /* <DEDUP_REMOVED lines=8> */
.L_x_56176:
[----:B------:R-:W0:Y:S01]  /*4450*/  S2R R5, SR_TID.X ;  /* 0x0000000000057919 */ /* 0x000e220000002100 */
[----:B------:R-:W1:Y:S02]  /*4460*/  LDC.64 R2, c[0x0][0x3a0] ;  /* 0x0000e800ff027b82 */ /* 0x000e640000000a00 */
[----:B-1----:R-:W-:-:S04]  /*4470*/  IMAD.WIDE.U32 R2, R49, 0x8, R2 ;  /* 0x0000000831027825 */ /* 0x002fc800078e0002 */
[----:B0-----:R-:W-:Y:S02]  /*4480*/  IMAD.WIDE.U32 R4, R5, 0x20, R2 ;  /* 0x0000002005047825 */ /* 0x001fe400078e0002 */
[----:B------:R-:W0:Y:S03]  /*4490*/  LDC.64 R2, c[0x0][0x388] ;  /* 0x0000e200ff027b82 */ /* 0x000e260000000a00 */
[----:B------:R1:W5:Y:S04]  /*44a0*/  LDG.E.ENL2.256 R20, R16, desc[UR4][R4.64] ;  /* 0xfe0000040410797e */ /* 0x0003680008121914 */
[----:B------:R1:W5:Y:S01]  /*44b0*/  LDG.E.ENL2.256 R28, R24, desc[UR4][R4.64+0x1000] ;  /* 0xfe0080040418797e */ /* 0x000362000812191c */
        /* <DEDUP_REMOVED lines=38> */
.L_x_56290:
[----:B------:R-:W-:Y:S01]  /*4720*/  LOP3.LUT R5, R14, 0x7ff00000, RZ, 0x3c, !PT ;  /* 0x7ff000000e057812 */ /* 0x000fe200078e3cff */
[----:B------:R-:W-:-:S03]  /*4730*/  DSETP.NEU.AND P0, PT, R2, -1, PT ;  /* 0xbff000000200742a */ /* 0x000fc60003f0d000 */
[----:B------:R-:W-:-:S04]  /*4740*/  SEL R4, R5, R14, !P2 ;  /* 0x0000000e05047207 */ /* 0x000fc80005000000 */
[----:B------:R-:W-:Y:S01]  /*4750*/  SEL R5, R4, 0x3ff00000, P0 ;  /* 0x3ff0000004057807 */ /* 0x000fe20000000000 */
[----:B------:R-:W-:Y:S01]  /*4760*/  IMAD.MOV.U32 R4, RZ, RZ, RZ ;  /* 0x000000ffff047224 */ /* 0x000fe200078e00ff */
[----:B------:R-:W-:Y:S06]  /*4770*/  BRA `(.L_x_56288) ;  /* 0x0000000000047947 */ /* 0x000fec0003800000 */
.L_x_56289:
[----:B------:R-:W-:-:S11]  /*4780*/  DADD R4, R16, R2 ;  /* 0x0000000010047229 */ /* 0x000fd60000000002 */
.L_x_56288:
[----:B------:R-:W-:Y:S05]  /*4790*/  BSYNC.RECONVERGENT B0 ;  /* 0x0000000000007941 */ /* 0x000fea0003800200 */
.L_x_56287:
        /* <DEDUP_REMOVED lines=39> */
.L_x_56294:
[----:B------:R-:W-:Y:S01]  /*4a10*/  LOP3.LUT R5, R14, 0x7ff00000, RZ, 0x3c, !PT ;  /* 0x7ff000000e057812 */ /* 0x000fe200078e3cff */
[----:B------:R-:W-:-:S03]  /*4a20*/  DSETP.NEU.AND P0, PT, R2, -1, PT ;  /* 0xbff000000200742a */ /* 0x000fc60003f0d000 */
[----:B------:R-:W-:-:S04]  /*4a30*/  SEL R4, R5, R14, !P3 ;  /* 0x0000000e05047207 */ /* 0x000fc80005800000 */
[----:B------:R-:W-:Y:S01]  /*4a40*/  SEL R5, R4, 0x3ff00000, P0 ;  /* 0x3ff0000004057807 */ /* 0x000fe20000000000 */
[----:B------:R-:W-:Y:S01]  /*4a50*/  IMAD.MOV.U32 R4, RZ, RZ, RZ ;  /* 0x000000ffff047224 */ /* 0x000fe200078e00ff */
[----:B------:R-:W-:Y:S06]  /*4a60*/  BRA `(.L_x_56292) ;  /* 0x0000000000047947 */ /* 0x000fec0003800000 */
.L_x_56293:
[----:B------:R-:W-:-:S11]  /*4a70*/  DADD R4, R18, R2 ;  /* 0x0000000012047229 */ /* 0x000fd60000000002 */
.L_x_56292:
[----:B------:R-:W-:Y:S05]  /*4a80*/  BSYNC.RECONVERGENT B0 ;  /* 0x0000000000007941 */ /* 0x000fea0003800200 */
.L_x_56291:
        /* <DEDUP_REMOVED lines=38> */
.L_x_56298:
[----:B------:R-:W-:Y:S01]  /*4cf0*/  LOP3.LUT R5, R14, 0x7ff00000, RZ, 0x3c, !PT ;  /* 0x7ff000000e057812 */ /* 0x000fe200078e3cff */
[----:B------:R-:W-:-:S03]  /*4d00*/  DSETP.NEU.AND P0, PT, R2, -1, PT ;  /* 0xbff000000200742a */ /* 0x000fc60003f0d000 */
[----:B------:R-:W-:-:S04]  /*4d10*/  SEL R4, R5, R14, !P3 ;  /* 0x0000000e05047207 */ /* 0x000fc80005800000 */
[----:B------:R-:W-:Y:S01]  /*4d20*/  SEL R5, R4, 0x3ff00000, P0 ;  /* 0x3ff0000004057807 */ /* 0x000fe20000000000 */
[----:B------:R-:W-:Y:S01]  /*4d30*/  IMAD.MOV.U32 R4, RZ, RZ, RZ ;  /* 0x000000ffff047224 */ /* 0x000fe200078e00ff */
[----:B------:R-:W-:Y:S06]  /*4d40*/  BRA `(.L_x_56296) ;  /* 0x0000000000047947 */ /* 0x000fec0003800000 */
.L_x_56297:
[----:B------:R-:W-:-:S11]  /*4d50*/  DADD R4, R20, R2 ;  /* 0x0000000014047229 */ /* 0x000fd60000000002 */
.L_x_56296:
[----:B------:R-:W-:Y:S05]  /*4d60*/  BSYNC.RECONVERGENT B0 ;  /* 0x0000000000007941 */ /* 0x000fea0003800200 */
.L_x_56295:
        /* <DEDUP_REMOVED lines=38> */
.L_x_56302:
[----:B------:R-:W-:Y:S01]  /*4fd0*/  LOP3.LUT R5, R14, 0x7ff00000, RZ, 0x3c, !PT ;  /* 0x7ff000000e057812 */ /* 0x000fe200078e3cff */
[----:B------:R-:W-:-:S03]  /*4fe0*/  DSETP.NEU.AND P0, PT, R2, -1, PT ;  /* 0xbff000000200742a */ /* 0x000fc60003f0d000 */
[----:B------:R-:W-:-:S04]  /*4ff0*/  SEL R4, R5, R14, !P3 ;  /* 0x0000000e05047207 */ /* 0x000fc80005800000 */
[----:B------:R-:W-:Y:S01]  /*5000*/  SEL R5, R4, 0x3ff00000, P0 ;  /* 0x3ff0000004057807 */ /* 0x000fe20000000000 */
[----:B------:R-:W-:Y:S01]  /*5010*/  IMAD.MOV.U32 R4, RZ, RZ, RZ ;  /* 0x000000ffff047224 */ /* 0x000fe200078e00ff */
[----:B------:R-:W-:Y:S06]  /*5020*/  BRA `(.L_x_56300) ;  /* 0x0000000000047947 */ /* 0x000fec0003800000 */
.L_x_56301:
[----:B------:R-:W-:-:S11]  /*5030*/  DADD R4, R22, R2 ;  /* 0x0000000016047229 */ /* 0x000fd60000000002 */
.L_x_56300:
[----:B------:R-:W-:Y:S05]  /*5040*/  BSYNC.RECONVERGENT B0 ;  /* 0x0000000000007941 */ /* 0x000fea0003800200 */
.L_x_56299:
        /* <DEDUP_REMOVED lines=38> */
.L_x_56306:
[----:B------:R-:W-:Y:S01]  /*52b0*/  LOP3.LUT R5, R14, 0x7ff00000, RZ, 0x3c, !PT ;  /* 0x7ff000000e057812 */ /* 0x000fe200078e3cff */
[----:B------:R-:W-:-:S03]  /*52c0*/  DSETP.NEU.AND P0, PT, R2, -1, PT ;  /* 0xbff000000200742a */ /* 0x000fc60003f0d000 */
[----:B------:R-:W-:-:S04]  /*52d0*/  SEL R4, R5, R14, !P3 ;  /* 0x0000000e05047207 */ /* 0x000fc80005800000 */
[----:B------:R-:W-:Y:S01]  /*52e0*/  SEL R5, R4, 0x3ff00000, P0 ;  /* 0x3ff0000004057807 */ /* 0x000fe20000000000 */
[----:B------:R-:W-:Y:S01]  /*52f0*/  IMAD.MOV.U32 R4, RZ, RZ, RZ ;  /* 0x000000ffff047224 */ /* 0x000fe200078e00ff */
[----:B------:R-:W-:Y:S06]  /*5300*/  BRA `(.L_x_56304) ;  /* 0x0000000000047947 */ /* 0x000fec0003800000 */
.L_x_56305:
[----:B------:R-:W-:-:S11]  /*5310*/  DADD R4, R24, R2 ;  /* 0x0000000018047229 */ /* 0x000fd60000000002 */
.L_x_56304:
[----:B------:R-:W-:Y:S05]  /*5320*/  BSYNC.RECONVERGENT B0 ;  /* 0x0000000000007941 */ /* 0x000fea0003800200 */
.L_x_56303:
        /* <DEDUP_REMOVED lines=38> */
.L_x_56310:
[----:B------:R-:W-:Y:S01]  /*5590*/  LOP3.LUT R5, R14, 0x7ff00000, RZ, 0x3c, !PT ;  /* 0x7ff000000e057812 */ /* 0x000fe200078e3cff */
[----:B------:R-:W-:-:S03]  /*55a0*/  DSETP.NEU.AND P0, PT, R2, -1, PT ;  /* 0xbff000000200742a */ /* 0x000fc60003f0d000 */
[----:B------:R-:W-:-:S04]  /*55b0*/  SEL R4, R5, R14, !P3 ;  /* 0x0000000e05047207 */ /* 0x000fc80005800000 */
[----:B------:R-:W-:Y:S01]  /*55c0*/  SEL R5, R4, 0x3ff00000, P0 ;  /* 0x3ff0000004057807 */ /* 0x000fe20000000000 */
[----:B------:R-:W-:Y:S01]  /*55d0*/  IMAD.MOV.U32 R4, RZ, RZ, RZ ;  /* 0x000000ffff047224 */ /* 0x000fe200078e00ff */
[----:B------:R-:W-:Y:S06]  /*55e0*/  BRA `(.L_x_56308) ;  /* 0x0000000000047947 */ /* 0x000fec0003800000 */
.L_x_56309:
[----:B------:R-:W-:-:S11]  /*55f0*/  DADD R4, R26, R2 ;  /* 0x000000001a047229 */ /* 0x000fd60000000002 */
.L_x_56308:
[----:B------:R-:W-:Y:S05]  /*5600*/  BSYNC.RECONVERGENT B0 ;  /* 0x0000000000007941 */ /* 0x000fea0003800200 */
.L_x_56307:
        /* <DEDUP_REMOVED lines=38> */
.L_x_56314:
[----:B------:R-:W-:Y:S01]  /*5870*/  LOP3.LUT R5, R14, 0x7ff00000, RZ, 0x3c, !PT ;  /* 0x7ff000000e057812 */ /* 0x000fe200078e3cff */
[----:B------:R-:W-:-:S03]  /*5880*/  DSETP.NEU.AND P0, PT, R2, -1, PT ;  /* 0xbff000000200742a */ /* 0x000fc60003f0d000 */
[----:B------:R-:W-:-:S04]  /*5890*/  SEL R4, R5, R14, !P3 ;  /* 0x0000000e05047207 */ /* 0x000fc80005800000 */
[----:B------:R-:W-:Y:S01]  /*58a0*/  SEL R5, R4, 0x3ff00000, P0 ;  /* 0x3ff0000004057807 */ /* 0x000fe20000000000 */
[----:B------:R-:W-:Y:S01]  /*58b0*/  IMAD.MOV.U32 R4, RZ, RZ, RZ ;  /* 0x000000ffff047224 */ /* 0x000fe200078e00ff */
[----:B------:R-:W-:Y:S06]  /*58c0*/  BRA `(.L_x_56312) ;  /* 0x0000000000047947 */ /* 0x000fec0003800000 */
.L_x_56313:
[----:B------:R-:W-:-:S11]  /*58d0*/  DADD R4, R28, R2 ;  /* 0x000000001c047229 */ /* 0x000fd60000000002 */
.L_x_56312:
[----:B------:R-:W-:Y:S05]  /*58e0*/  BSYNC.RECONVERGENT B0 ;  /* 0x0000000000007941 */ /* 0x000fea0003800200 */
.L_x_56311:
        /* <DEDUP_REMOVED lines=38> */
.L_x_56318:
[----:B------:R-:W-:Y:S01]  /*5b50*/  LOP3.LUT R5, R14, 0x7ff00000, RZ, 0x3c, !PT ;  /* 0x7ff000000e057812 */ /* 0x000fe200078e3cff */
[----:B------:R-:W-:-:S03]  /*5b60*/  DSETP.NEU.AND P0, PT, R2, -1, PT ;  /* 0xbff000000200742a */ /* 0x000fc60003f0d000 */
[----:B------:R-:W-:-:S04]  /*5b70*/  SEL R4, R5, R14, !P3 ;  /* 0x0000000e05047207 */ /* 0x000fc80005800000 */
[----:B------:R-:W-:Y:S01]  /*5b80*/  SEL R5, R4, 0x3ff00000, P0 ;  /* 0x3ff0000004057807 */ /* 0x000fe20000000000 */
[----:B------:R-:W-:Y:S01]  /*5b90*/  IMAD.MOV.U32 R4, RZ, RZ, RZ ;  /* 0x000000ffff047224 */ /* 0x000fe200078e00ff */
[----:B------:R-:W-:Y:S06]  /*5ba0*/  BRA `(.L_x_56316) ;  /* 0x0000000000047947 */ /* 0x000fec0003800000 */
.L_x_56317:
[----:B------:R-:W-:-:S11]  /*5bb0*/  DADD R4, R30, R2 ;  /* 0x000000001e047229 */ /* 0x000fd60000000002 */
.L_x_56316:
[----:B------:R-:W-:Y:S05]  /*5bc0*/  BSYNC.RECONVERGENT B0 ;  /* 0x0000000000007941 */ /* 0x000fea0003800200 */
.L_x_56315:
[----:B------:R-:W-:-:S06]  /*5bd0*/  DSETP.NEU.AND P0, PT, R30, RZ, PT ;  /* 0x000000ff1e00722a */ /* 0x000fcc0003f0d000 */
[----:B------:R-:W-:Y:S02]  /*5be0*/  FSEL R18, R4, RZ, P0 ;  /* 0x000000ff04127208 */ /* 0x000fe40000000000 */
[----:B------:R-:W-:Y:S02]  /*5bf0*/  FSEL R19, R5, 1.875, P0 ;  /* 0x3ff0000005137808 */ /* 0x000fe40000000000 */
[----:B------:R-:W-:Y:S02]  /*5c00*/  FSEL R18, R18, RZ, P1 ;  /* 0x000000ff12127208 */ /* 0x000fe40000800000 */
[----:B------:R-:W-:Y:S01]  /*5c10*/  FSEL R19, R19, 1.875, P1 ;  /* 0x3ff0000013137808 */ /* 0x000fe20000800000 */
[----:B------:R-:W-:Y:S06]  /*5c20*/  BRA `(.L_x_56319) ;  /* 0x0000001c00447947 */ /* 0x000fec0003800000 */
.L_x_56286:
        /* <DEDUP_REMOVED lines=16> */
.L_x_56320:
        /* <DEDUP_REMOVED lines=36> */
.L_x_56322:
[----:B------:R-:W-:Y:S05]  /*5f70*/  BSYNC.RECONVERGENT B0 ;  /* 0x0000000000007941 */ /* 0x000fea0003800200 */
.L_x_56321:
        /* <DEDUP_REMOVED lines=18> */
[----:B------:R-:W-:Y:S05]  /*60a0*/  CALL.REL.NOINC `($_ZN2at6native29vectorized_elementwise_kernelILi4EZNS0_50_GLOBAL__N__2680c7bb_12_PowKernel_cu_7dd49032_300322pow_scalar_tensor_implIdEEvRNS_18TensorIteratorBaseET_EUldE_St5arrayIPcLm2EEEEviT0_T1_$__internal_accurate_pow) ;  /* 0x0000001800407944 */ /* 0x000fea0003c00000 */
[----:B------:R-:W-:Y:S05]  /*60b0*/  BSYNC.RECONVERGENT B0 ;  /* 0x0000000000007941 */ /* 0x000fea0003800200 */
.L_x_56323:
        /* <DEDUP_REMOVED lines=30> */
.L_x_56327:
[----:B------:R-:W-:Y:S01]  /*62a0*/  ISETP.GE.AND P3, PT, R19, RZ, PT ;  /* 0x000000ff1300720c */ /* 0x000fe20003f66270 */
[----:B------:R-:W-:Y:S01]  /*62b0*/  DSETP.NEU.AND P2, PT, R4, -1, PT ;  /* 0xbff000000400742a */ /* 0x000fe20003f4d000 */
[----:B------:R-:W-:Y:S01]  /*62c0*/  LOP3.LUT R3, R14, 0x7ff00000, RZ, 0x3c, !PT ;  /* 0x7ff000000e037812 */ /* 0x000fe200078e3cff */
[----:B------:R-:W-:-:S03]  /*62d0*/  IMAD.MOV.U32 R2, RZ, RZ, RZ ;  /* 0x000000ffff027224 */ /* 0x000fc600078e00ff */
[----:B------:R-:W-:-:S04]  /*62e0*/  SEL R3, R3, R14, !P3 ;  /* 0x0000000e03037207 */ /* 0x000fc80005800000 */
[----:B------:R-:W-:Y:S01]  /*62f0*/  SEL R3, R3, 0x3ff00000, P2 ;  /* 0x3ff0000003037807 */ /* 0x000fe20001000000 */
[----:B------:R-:W-:Y:S06]  /*6300*/  BRA `(.L_x_56325) ;  /* 0x0000000000047947 */ /* 0x000fec0003800000 */
.L_x_56326:
[----:B------:R-:W-:-:S11]  /*6310*/  DADD R2, R18, R4 ;  /* 0x0000000012027229 */ /* 0x000fd60000000004 */
.L_x_56325:
[----:B------:R-:W-:Y:S05]  /*6320*/  BSYNC.RECONVERGENT B0 ;  /* 0x0000000000007941 */ /* 0x000fea0003800200 */
.L_x_56324:
        /* <DEDUP_REMOVED lines=19> */
.L_x_56328:
        /* <DEDUP_REMOVED lines=30> */
.L_x_56332:
[----:B------:R-:W-:Y:S01]  /*6640*/  ISETP.GE.AND P3, PT, R21, RZ, PT ;  /* 0x000000ff1500720c */ /* 0x000fe20003f66270 */
[----:B------:R-:W-:Y:S01]  /*6650*/  DSETP.NEU.AND P2, PT, R4, -1, PT ;  /* 0xbff000000400742a */ /* 0x000fe20003f4d000 */
[----:B------:R-:W-:Y:S01]  /*6660*/  LOP3.LUT R3, R14, 0x7ff00000, RZ, 0x3c, !PT ;  /* 0x7ff000000e037812 */ /* 0x000fe200078e3cff */
[----:B------:R-:W-:-:S03]  /*6670*/  IMAD.MOV.U32 R2, RZ, RZ, RZ ;  /* 0x000000ffff027224 */ /* 0x000fc600078e00ff */
[----:B------:R-:W-:-:S04]  /*6680*/  SEL R3, R3, R14, !P3 ;  /* 0x0000000e03037207 */ /* 0x000fc80005800000 */
[----:B------:R-:W-:Y:S01]  /*6690*/  SEL R3, R3, 0x3ff00000, P2 ;  /* 0x3ff0000003037807 */ /* 0x000fe20001000000 */
[----:B------:R-:W-:Y:S06]  /*66a0*/  BRA `(.L_x_56330) ;  /* 0x0000000000047947 */ /* 0x000fec0003800000 */
.L_x_56331:
[----:B------:R-:W-:-:S11]  /*66b0*/  DADD R2, R20, R4 ;  /* 0x0000000014027229 */ /* 0x000fd60000000004 */
.L_x_56330:
[----:B------:R-:W-:Y:S05]  /*66c0*/  BSYNC.RECONVERGENT B0 ;  /* 0x0000000000007941 */ /* 0x000fea0003800200 */
.L_x_56329:
        /* <DEDUP_REMOVED lines=19> */
.L_x_56333:
        /* <DEDUP_REMOVED lines=30> */
.L_x_56337:
[----:B------:R-:W-:Y:S01]  /*69e0*/  ISETP.GE.AND P3, PT, R23, RZ, PT ;  /* 0x000000ff1700720c */ /* 0x000fe20003f66270 */
[----:B------:R-:W-:Y:S01]  /*69f0*/  DSETP.NEU.AND P2, PT, R4, -1, PT ;  /* 0xbff000000400742a */ /* 0x000fe20003f4d000 */
[----:B------:R-:W-:Y:S01]  /*6a00*/  LOP3.LUT R3, R14, 0x7ff00000, RZ, 0x3c, !PT ;  /* 0x7ff000000e037812 */ /* 0x000fe200078e3cff */
[----:B------:R-:W-:-:S03]  /*6a10*/  IMAD.MOV.U32 R2, RZ, RZ, RZ ;  /* 0x000000ffff027224 */ /* 0x000fc600078e00ff */
[----:B------:R-:W-:-:S04]  /*6a20*/  SEL R3, R3, R14, !P3 ;  /* 0x0000000e03037207 */ /* 0x000fc80005800000 */
[----:B------:R-:W-:Y:S01]  /*6a30*/  SEL R3, R3, 0x3ff00000, P2 ;  /* 0x3ff0000003037807 */ /* 0x000fe20001000000 */
[----:B------:R-:W-:Y:S06]  /*6a40*/  BRA `(.L_x_56335) ;  /* 0x0000000000047947 */ /* 0x000fec0003800000 */
.L_x_56336:
[----:B------:R-:W-:-:S11]  /*6a50*/  DADD R2, R22, R4 ;  /* 0x0000000016027229 */ /* 0x000fd60000000004 */
.L_x_56335:
[----:B------:R-:W-:Y:S05]  /*6a60*/  BSYNC.RECONVERGENT B0 ;  /* 0x0000000000007941 */ /* 0x000fea0003800200 */
.L_x_56334:
        /* <DEDUP_REMOVED lines=19> */
.L_x_56338:
        /* <DEDUP_REMOVED lines=30> */
.L_x_56342:
[----:B------:R-:W-:Y:S01]  /*6d80*/  ISETP.GE.AND P3, PT, R25, RZ, PT ;  /* 0x000000ff1900720c */ /* 0x000fe20003f66270 */
[----:B------:R-:W-:Y:S01]  /*6d90*/  DSETP.NEU.AND P2, PT, R4, -1, PT ;  /* 0xbff000000400742a */ /* 0x000fe20003f4d000 */
[----:B------:R-:W-:Y:S01]  /*6da0*/  LOP3.LUT R3, R14, 0x7ff00000, RZ, 0x3c, !PT ;  /* 0x7ff000000e037812 */ /* 0x000fe200078e3cff */
[----:B------:R-:W-:-:S03]  /*6db0*/  IMAD.MOV.U32 R2, RZ, RZ, RZ ;  /* 0x000000ffff027224 */ /* 0x000fc600078e00ff */
[----:B------:R-:W-:-:S04]  /*6dc0*/  SEL R3, R3, R14, !P3 ;  /* 0x0000000e03037207 */ /* 0x000fc80005800000 */
[----:B------:R-:W-:Y:S01]  /*6dd0*/  SEL R3, R3, 0x3ff00000, P2 ;  /* 0x3ff0000003037807 */ /* 0x000fe20001000000 */
[----:B------:R-:W-:Y:S06]  /*6de0*/  BRA `(.L_x_56340) ;  /* 0x0000000000047947 */ /* 0x000fec0003800000 */
.L_x_56341:
[----:B------:R-:W-:-:S11]  /*6df0*/  DADD R2, R24, R4 ;  /* 0x0000000018027229 */ /* 0x000fd60000000004 */
.L_x_56340:
[----:B------:R-:W-:Y:S05]  /*6e00*/  BSYNC.RECONVERGENT B0 ;  /* 0x0000000000007941 */ /* 0x000fea0003800200 */
.L_x_56339:
        /* <DEDUP_REMOVED lines=19> */
.L_x_56343:
        /* <DEDUP_REMOVED lines=30> */
.L_x_56347:
[----:B------:R-:W-:Y:S01]  /*7120*/  ISETP.GE.AND P3, PT, R27, RZ, PT ;  /* 0x000000ff1b00720c */ /* 0x000fe20003f66270 */
[----:B------:R-:W-:Y:S01]  /*7130*/  DSETP.NEU.AND P2, PT, R4, -1, PT ;  /* 0xbff000000400742a */ /* 0x000fe20003f4d000 */
[----:B------:R-:W-:Y:S01]  /*7140*/  LOP3.LUT R3, R14, 0x7ff00000, RZ, 0x3c, !PT ;  /* 0x7ff000000e037812 */ /* 0x000fe200078e3cff */
[----:B------:R-:W-:-:S03]  /*7150*/  IMAD.MOV.U32 R2, RZ, RZ, RZ ;  /* 0x000000ffff027224 */ /* 0x000fc600078e00ff */
[----:B------:R-:W-:-:S04]  /*7160*/  SEL R3, R3, R14, !P3 ;  /* 0x0000000e03037207 */ /* 0x000fc80005800000 */
[----:B------:R-:W-:Y:S01]  /*7170*/  SEL R3, R3, 0x3ff00000, P2 ;  /* 0x3ff0000003037807 */ /* 0x000fe20001000000 */
[----:B------:R-:W-:Y:S06]  /*7180*/  BRA `(.L_x_56345) ;  /* 0x0000000000047947 */ /* 0x000fec0003800000 */
.L_x_56346:
[----:B------:R-:W-:-:S11]  /*7190*/  DADD R2, R26, R4 ;  /* 0x000000001a027229 */ /* 0x000fd60000000004 */
.L_x_56345:
[----:B------:R-:W-:Y:S05]  /*71a0*/  BSYNC.RECONVERGENT B0 ;  /* 0x0000000000007941 */ /* 0x000fea0003800200 */
.L_x_56344:
        /* <DEDUP_REMOVED lines=19> */
.L_x_56348:
        /* <DEDUP_REMOVED lines=30> */
.L_x_56352:
[----:B------:R-:W-:Y:S01]  /*74c0*/  ISETP.GE.AND P3, PT, R29, RZ, PT ;  /* 0x000000ff1d00720c */ /* 0x000fe20003f66270 */
[----:B------:R-:W-:Y:S01]  /*74d0*/  DSETP.NEU.AND P2, PT, R4, -1, PT ;  /* 0xbff000000400742a */ /* 0x000fe20003f4d000 */
[----:B------:R-:W-:Y:S01]  /*74e0*/  LOP3.LUT R3, R14, 0x7ff00000, RZ, 0x3c, !PT ;  /* 0x7ff000000e037812 */ /* 0x000fe200078e3cff */
[----:B------:R-:W-:-:S03]  /*74f0*/  IMAD.MOV.U32 R2, RZ, RZ, RZ ;  /* 0x000000ffff027224 */ /* 0x000fc600078e00ff */
[----:B------:R-:W-:-:S04]  /*7500*/  SEL R3, R3, R14, !P3 ;  /* 0x0000000e03037207 */ /* 0x000fc80005800000 */
[----:B------:R-:W-:Y:S01]  /*7510*/  SEL R3, R3, 0x3ff00000, P2 ;  /* 0x3ff0000003037807 */ /* 0x000fe20001000000 */
[----:B------:R-:W-:Y:S06]  /*7520*/  BRA `(.L_x_56350) ;  /* 0x0000000000047947 */ /* 0x000fec0003800000 */
.L_x_56351:
[----:B------:R-:W-:-:S11]  /*7530*/  DADD R2, R28, R4 ;  /* 0x000000001c027229 */ /* 0x000fd60000000004 */
.L_x_56350:
[----:B------:R-:W-:Y:S05]  /*7540*/  BSYNC.RECONVERGENT B0 ;  /* 0x0000000000007941 */ /* 0x000fea0003800200 */
.L_x_56349:
        /* <DEDUP_REMOVED lines=19> */
.L_x_56353:
        /* <DEDUP_REMOVED lines=30> */
.L_x_56357:
[----:B------:R-:W-:Y:S01]  /*7860*/  ISETP.GE.AND P1, PT, R31, RZ, PT ;  /* 0x000000ff1f00720c */ /* 0x000fe20003f26270 */
[----:B------:R-:W-:Y:S01]  /*7870*/  DSETP.NEU.AND P0, PT, R8, -1, PT ;  /* 0xbff000000800742a */ /* 0x000fe20003f0d000 */
[----:B------:R-:W-:-:S11]  /*7880*/  IMAD.MOV.U32 R2, RZ, RZ, RZ ;  /* 0x000000ffff027224 */ /* 0x000fd600078e00ff */
[----:B------:R-:W-:-:S04]  /*7890*/  @!P1 LOP3.LUT R14, R14, 0x7ff00000, RZ, 0x3c, !PT ;  /* 0x7ff000000e0e9812 */ /* 0x000fc800078e3cff */
[----:B------:R-:W-:Y:S01]  /*78a0*/  SEL R3, R14, 0x3ff00000, P0 ;  /* 0x3ff000000e037807 */ /* 0x000fe20000000000 */
[----:B------:R-:W-:Y:S06]  /*78b0*/  BRA `(.L_x_56355) ;  /* 0x0000000000047947 */ /* 0x000fec0003800000 */
.L_x_56356:
[----:B------:R-:W-:-:S11]  /*78c0*/  DADD R2, R30, R8 ;  /* 0x000000001e027229 */ /* 0x000fd60000000008 */
.L_x_56355:
[----:B------:R-:W-:Y:S05]  /*78d0*/  BSYNC.RECONVERGENT B0 ;  /* 0x0000000000007941 */ /* 0x000fea0003800200 */
.L_x_56354:
[----:B------:R-:W-:Y:S02]  /*78e0*/  DSETP.NEU.AND P1, PT, R30, RZ, PT ;  /* 0x000000ff1e00722a */ /* 0x000fe40003f2d000 */
[----:B------:R-:W-:-:S04]  /*78f0*/  DSETP.NEU.AND P0, PT, R8, 1, PT ;  /* 0x3ff000000800742a */ /* 0x000fc80003f0d000 */
[----:B------:R-:W-:Y:S02]  /*7900*/  FSEL R18, R2, RZ, P1 ;  /* 0x000000ff02127208 */ /* 0x000fe40000800000 */
[----:B------:R-:W-:Y:S02]  /*7910*/  FSEL R19, R3, 1.875, P1 ;  /* 0x3ff0000003137808 */ /* 0x000fe40000800000 */
[----:B------:R-:W-:Y:S02]  /*7920*/  FSEL R18, R18, RZ, P0 ;  /* 0x000000ff12127208 */ /* 0x000fe40000000000 */
[----:B------:R-:W-:-:S07]  /*7930*/  FSEL R19, R19, 1.875, P0 ;  /* 0x3ff0000013137808 */ /* 0x000fce0000000000 */
.L_x_56319:
[----:B------:R-:W0:Y:S01]  /*7940*/  S2R R5, SR_TID.X ;  /* 0x0000000000057919 */ /* 0x000e220000002100 */
[----:B------:R-:W1:Y:S02]  /*7950*/  LDC.64 R2, c[0x0][0x398] ;  /* 0x0000e600ff027b82 */ /* 0x000e640000000a00 */
[----:B-1----:R-:W-:-:S04]  /*7960*/  IMAD.WIDE.U32 R2, R49, 0x8, R2 ;  /* 0x0000000831027825 */ /* 0x002fc800078e0002 */
[----:B0-----:R-:W-:-:S05]  /*7970*/  IMAD.WIDE.U32 R2, R5, 0x20, R2 ;  /* 0x0000002005027825 */ /* 0x001fca00078e0002 */
[----:B------:R-:W-:Y:S04]  /*7980*/  STG.E.ENL2.256 desc[UR4][R2.64], R44, R40 ;  /* 0xf800002c0228797f */ /* 0x000fe8000f121804 */
[----:B------:R-:W-:Y:S01]  /*7990*/  STG.E.ENL2.256 desc[UR4][R2.64+0x1000], R20, R16 ;  /* 0xf80080140210797f */ /* 0x000fe2000f121804 */
[----:B------:R-:W-:Y:S05]  /*79a0*/  EXIT ;  /* 0x000000000000794d */ /* 0x000fea0003800000 */
        .type           $_ZN2at6native29vectorized_elementwise_kernelILi4EZNS0_50_GLOBAL__N__2680c7bb_12_PowKernel_cu_7dd49032_300322pow_scalar_tensor_implIdEEvRNS_18TensorIteratorBaseET_EUldE_St5arrayIPcLm2EEEEviT0_T1_$__internal_accurate_pow,@function
        .size           $_ZN2at6native29vectorized_elementwise_kernelILi4EZNS0_50_GLOBAL__N__2680c7bb_12_PowKernel_cu_7dd49032_300322pow_scalar_tensor_implIdEEvRNS_18TensorIteratorBaseET_EUldE_St5arrayIPcLm2EEEEviT0_T1_$__internal_accurate_pow,(.L_x_68417 - $_ZN2at6native29vectorized_elementwise_kernelILi4EZNS0_50_GLOBAL__N__2680c7bb_12_PowKernel_cu_7dd49032_300322pow_scalar_tensor_implIdEEvRNS_18TensorIteratorBaseET_EUldE_St5arrayIPcLm2EEEEviT0_T1_$__internal_accurate_pow)
$_ZN2at6native29vectorized_elementwise_kernelILi4EZNS0_50_GLOBAL__N__2680c7bb_12_PowKernel_cu_7dd49032_300322pow_scalar_tensor_implIdEEvRNS_18TensorIteratorBaseET_EUldE_St5arrayIPcLm2EEEEviT0_T1_$__internal_accurate_pow:
        /* <DEDUP_REMOVED lines=170> */
.L_x_56358:
[----:B------:R-:W-:Y:S01]  /*8450*/  DFMA R2, R6, R8, R8 ;  /* 0x000000080602722b */ /* 0x000fe20000000008 */
[----:B------:R-:W-:Y:S01]  /*8460*/  IMAD.MOV.U32 R4, RZ, RZ, R0 ;  /* 0x000000ffff047224 */ /* 0x000fe200078e0000 */
[----:B------:R-:W-:Y:S01]  /*8470*/  DSETP.NEU.AND P2, PT, |R8|, +INF , PT ;  /* 0x7ff000000800742a */ /* 0x000fe20003f4d200 */
[----:B------:R-:W-:-:S07]  /*8480*/  IMAD.MOV.U32 R5, RZ, RZ, 0x0 ;  /* 0x00000000ff057424 */ /* 0x000fce00078e00ff */
[----:B------:R-:W-:Y:S02]  /*8490*/  FSEL R2, R8, R2, !P2 ;  /* 0x0000000208027208 */ /* 0x000fe40005000000 */
[----:B------:R-:W-:Y:S01]  /*84a0*/  FSEL R3, R9, R3, !P2 ;  /* 0x0000000309037208 */ /* 0x000fe20005000000 */
[----:B------:R-:W-:Y:S06]  /*84b0*/  RET.REL.NODEC R4 `(_ZN2at6native29vectorized_elementwise_kernelILi4EZNS0_50_GLOBAL__N__2680c7bb_12_PowKernel_cu_7dd49032_300322pow_scalar_tensor_implIdEEvRNS_18TensorIteratorBaseET_EUldE_St5arrayIPcLm2EEEEviT0_T1_) ;  /* 0xffffff7804d07950 */ /* 0x000fec0003c3ffff */
.L_x_56359:
        /* <DEDUP_REMOVED lines=12> */
.L_x_68417:


//--------------------- .text._ZN2at6native29vectorized_elementwise_kernelILi8EZNS0_50_GLOBAL__N__2680c7bb_12_PowKernel_cu_7dd49032_300322pow_scalar_tensor_implIdEEvRNS_18TensorIteratorBaseET_EUldE_St5arrayIPcLm2EEEEviT0_T1_ --------------------------
	.section	.text._ZN2at6native29vectorized_elementwise_kernelILi8EZNS0_50_GLOBAL__N__2680c7bb_12_PowKernel_cu_7dd49032_300322pow_scalar_tensor_implIdEEvRNS_18TensorIteratorBaseET_EUldE_St5arrayIPcLm2EEEEviT0_T1_,"ax",@progbits
	.align	128
        .global         _ZN2at6native29vectorized_elementwise_kernelILi8EZNS0_50_GLOBAL__N__2680c7bb_12_PowKernel_cu_7dd49032_300322pow_scalar_tensor_implIdEEvRNS_18TensorIteratorBaseET_EUldE_St5arrayIPcLm2EEEEviT0_T1_
        .type           _ZN2at6native29vectorized_elementwise_kernelILi8EZNS0_50_GLOBAL__N__2680c7bb_12_PowKernel_cu_7dd49032_300322pow_scalar_tensor_implIdEEvRNS_18TensorIteratorBaseET_EUldE_St5arrayIPcLm2EEEEviT0_T1_,@function
        .size           _ZN2at6native29vectorized_elementwise_kernelILi8EZNS0_50_GLOBAL__N__2680c7bb_12_PowKernel_cu_7dd49032_300322pow_scalar_tensor_implIdEEvRNS_18TensorIteratorBaseET_EUldE_St5arrayIPcLm2EEEEviT0_T1_,(.L_x_68418 - _ZN2at6native29vectorized_elementwise_kernelILi8EZNS0_50_GLOBAL__N__2680c7bb_12_PowKernel_cu_7dd49032_300322pow_scalar_tensor_implIdEEvRNS_18TensorIteratorBaseET_EUldE_St5arrayIPcLm2EEEEviT0_T1_)
        .other          _ZN2at6native29vectorized_elementwise_kernelILi8EZNS0_50_GLOBAL__N__2680c7bb_12_PowKernel_cu_7dd49032_300322pow_scalar_tensor_implIdEEvRNS_18TensorIteratorBaseET_EUldE_St5arrayIPcLm2EEEEviT0_T1_,@"STO_CUDA_ENTRY STV_DEFAULT"
_ZN2at6native29vectorized_elementwise_kernelILi8EZNS0_50_GLOBAL__N__2680c7bb_12_PowKernel_cu_7dd49032_300322pow_scalar_tensor_implIdEEvRNS_18TensorIteratorBaseET_EUldE_St5arrayIPcLm2EEEEviT0_T1_:
.text._ZN2at6native29vectorized_elementwise_kernelILi8EZNS0_50_GLOBAL__N__2680c7bb_12_PowKernel_cu_7dd49032_300322pow_scalar_tensor_implIdEEvRNS_18TensorIteratorBaseET_EUldE_St5arrayIPcLm2EEEEviT0_T1_:
        /* <DEDUP_REMOVED lines=110> */
.L_x_56368:
[----:B------:R-:W-:Y:S01]  /*06e0*/  LOP3.LUT R0, R15, 0x7ff00000, RZ, 0x3c, !PT ;  /* 0x7ff000000f007812 */ /* 0x000fe200078e3cff */
[----:B------:R-:W-:Y:S01]  /*06f0*/  DSETP.NEU.AND P0, PT, R4, -1, PT ;  /* 0xbff000000400742a */ /* 0x000fe20003f0d000 */
[----:B------:R-:W-:Y:S02]  /*0700*/  IMAD.MOV.U32 R2, RZ, RZ, RZ ;  /* 0x000000ffff027224 */ /* 0x000fe400078e00ff */
[----:B------:R-:W-:-:S04]  /*0710*/  SEL R0, R0, R15, !P2 ;  /* 0x0000000f00007207 */ /* 0x000fc80005000000 */
[----:B------:R-:W-:Y:S01]  /*0720*/  SEL R3, R0, 0x3ff00000, P0 ;  /* 0x3ff0000000037807 */ /* 0x000fe20000000000 */
[----:B------:R-:W-:Y:S06]  /*0730*/  BRA `(.L_x_56366) ;  /* 0x0000000000047947 */ /* 0x000fec0003800000 */
.L_x_56367:
[----:B------:R-:W-:-:S11]  /*0740*/  DADD R2, R16, R4 ;  /* 0x0000000010027229 */ /* 0x000fd60000000004 */
.L_x_56366:
[----:B------:R-:W-:Y:S05]  /*0750*/  BSYNC.RECONVERGENT B2 ;  /* 0x0000000000027941 */ /* 0x000fea0003800200 */
.L_x_56365:
[----:B------:R-:W-:Y:S02]  /*0760*/  DSETP.NEU.AND P1, PT, R16, RZ, PT ;  /* 0x000000ff1000722a */ /* 0x000fe40003f2d000 */
[----:B------:R-:W-:-:S04]  /*0770*/  DSETP.NEU.AND P0, PT, R4, 1, PT ;  /* 0x3ff000000400742a */ /* 0x000fc80003f0d000 */
[----:B------:R-:W-:Y:S02]  /*0780*/  FSEL R42, R2, RZ, P1 ;  /* 0x000000ff022a7208 */ /* 0x000fe40000800000 */
[----:B------:R-:W-:Y:S02]  /*0790*/  FSEL R2, R3, 1.875, P1 ;  /* 0x3ff0000003027808 */ /* 0x000fe40000800000 */
[----:B------:R-:W-:Y:S02]  /*07a0*/  FSEL R42, R42, RZ, P0 ;  /* 0x000000ff2a2a7208 */ /* 0x000fe40000000000 */
[----:B------:R-:W-:-:S07]  /*07b0*/  FSEL R43, R2, 1.875, P0 ;  /* 0x3ff00000022b7808 */ /* 0x000fce0000000000 */
.L_x_56364:
[----:B------:R-:W-:Y:S05]  /*07c0*/  BSYNC.RECONVERGENT B1 ;  /* 0x0000000000017941 */ /* 0x000fea0003800200 */
.L_x_56363:
        /* <DEDUP_REMOVED lines=38> */
.L_x_56374:
[----:B------:R-:W-:Y:S01]  /*0a30*/  LOP3.LUT R2, R15, 0x7ff00000, RZ, 0x3c, !PT ;  /* 0x7ff000000f027812 */ /* 0x000fe200078e3cff */
[----:B------:R-:W-:-:S03]  /*0a40*/  DSETP.NEU.AND P0, PT, R4, -1, PT ;  /* 0xbff000000400742a */ /* 0x000fc60003f0d000 */
[----:B------:R-:W-:-:S04]  /*0a50*/  SEL R2, R2, R15, !P2 ;  /* 0x0000000f02027207 */ /* 0x000fc80005000000 */
[----:B------:R-:W-:Y:S01]  /*0a60*/  SEL R3, R2, 0x3ff00000, P0 ;  /* 0x3ff0000002037807 */ /* 0x000fe20000000000 */
[----:B------:R-:W-:Y:S01]  /*0a70*/  IMAD.MOV.U32 R2, RZ, RZ, RZ ;  /* 0x000000ffff027224 */ /* 0x000fe200078e00ff */
[----:B------:R-:W-:Y:S06]  /*0a80*/  BRA `(.L_x_56372) ;  /* 0x0000000000047947 */ /* 0x000fec0003800000 */
.L_x_56373:
[----:B------:R-:W-:-:S11]  /*0a90*/  DADD R2, R18, R4 ;  /* 0x0000000012027229 */ /* 0x000fd60000000004 */
.L_x_56372:
[----:B------:R-:W-:Y:S05]  /*0aa0*/  BSYNC.RECONVERGENT B2 ;  /* 0x0000000000027941 */ /* 0x000fea0003800200 */
.L_x_56371:
[----:B------:R-:W-:Y:S02]  /*0ab0*/  DSETP.NEU.AND P0, PT, R18, RZ, PT ;  /* 0x000000ff1200722a */ /* 0x000fe40003f0d000 */
[----:B------:R-:W-:-:S04]  /*0ac0*/  DSETP.NEU.AND P1, PT, R4, 1, PT ;  /* 0x3ff000000400742a */ /* 0x000fc80003f2d000 */
[----:B------:R-:W-:Y:S02]  /*0ad0*/  FSEL R40, R2, RZ, P0 ;  /* 0x000000ff02287208 */ /* 0x000fe40000000000 */
[----:B------:R-:W-:Y:S02]  /*0ae0*/  FSEL R2, R3, 1.875, P0 ;  /* 0x3ff0000003027808 */ /* 0x000fe40000000000 */
[----:B------:R-:W-:Y:S02]  /*0af0*/  FSEL R40, R40, RZ, P1 ;  /* 0x000000ff28287208 */ /* 0x000fe40000800000 */
[----:B------:R-:W-:-:S07]  /*0b00*/  FSEL R41, R2, 1.875, P1 ;  /* 0x3ff0000002297808 */ /* 0x000fce0000800000 */
.L_x_56370:
[----:B------:R-:W-:Y:S05]  /*0b10*/  BSYNC.RECONVERGENT B1 ;  /* 0x0000000000017941 */ /* 0x000fea0003800200 */
.L_x_56369:
        /* <DEDUP_REMOVED lines=38> */
.L_x_56380:
[----:B------:R-:W-:Y:S01]  /*0d80*/  LOP3.LUT R2, R15, 0x7ff00000, RZ, 0x3c, !PT ;  /* 0x7ff000000f027812 */ /* 0x000fe200078e3cff */
[----:B------:R-:W-:-:S03]  /*0d90*/  DSETP.NEU.AND P0, PT, R4, -1, PT ;  /* 0xbff000000400742a */ /* 0x000fc60003f0d000 */
[----:B------:R-:W-:-:S04]  /*0da0*/  SEL R2, R2, R15, !P2 ;  /* 0x0000000f02027207 */ /* 0x000fc80005000000 */
[----:B------:R-:W-:Y:S01]  /*0db0*/  SEL R3, R2, 0x3ff00000, P0 ;  /* 0x3ff0000002037807 */ /* 0x000fe20000000000 */
[----:B------:R-:W-:Y:S01]  /*0dc0*/  IMAD.MOV.U32 R2, RZ, RZ, RZ ;  /* 0x000000ffff027224 */ /* 0x000fe200078e00ff */
[----:B------:R-:W-:Y:S06]  /*0dd0*/  BRA `(.L_x_56378) ;  /* 0x0000000000047947 */ /* 0x000fec0003800000 */
.L_x_56379:
[----:B------:R-:W-:-:S11]  /*0de0*/  DADD R2, R20, R4 ;  /* 0x0000000014027229 */ /* 0x000fd60000000004 */
.L_x_56378:
[----:B------:R-:W-:Y:S05]  /*0df0*/  BSYNC.RECONVERGENT B2 ;  /* 0x0000000000027941 */ /* 0x000fea0003800200 */
.L_x_56377:
[----:B------:R-:W-:Y:S02]  /*0e00*/  DSETP.NEU.AND P0, PT, R20, RZ, PT ;  /* 0x000000ff1400722a */ /* 0x000fe40003f0d000 */
[----:B------:R-:W-:-:S04]  /*0e10*/  DSETP.NEU.AND P1, PT, R4, 1, PT ;  /* 0x3ff000000400742a */ /* 0x000fc80003f2d000 */
[----:B------:R-:W-:Y:S02]  /*0e20*/  FSEL R38, R2, RZ, P0 ;  /* 0x000000ff02267208 */ /* 0x000fe40000000000 */
[----:B------:R-:W-:Y:S02]  /*0e30*/  FSEL R2, R3, 1.875, P0 ;  /* 0x3ff0000003027808 */ /* 0x000fe40000000000 */
[----:B------:R-:W-:Y:S02]  /*0e40*/  FSEL R38, R38, RZ, P1 ;  /* 0x000000ff26267208 */ /* 0x000fe40000800000 */
[----:B------:R-:W-:-:S07]  /*0e50*/  FSEL R39, R2, 1.875, P1 ;  /* 0x3ff0000002277808 */ /* 0x000fce0000800000 */
.L_x_56376:
[----:B------:R-:W-:Y:S05]  /*0e60*/  BSYNC.RECONVERGENT B1 ;  /* 0x0000000000017941 */ /* 0x000fea0003800200 */
.L_x_56375:
        /* <DEDUP_REMOVED lines=38> */
.L_x_56386:
[----:B------:R-:W-:Y:S01]  /*10d0*/  LOP3.LUT R2, R15, 0x7ff00000, RZ, 0x3c, !PT ;  /* 0x7ff000000f027812 */ /* 0x000fe200078e3cff */
[----:B------:R-:W-:-:S03]  /*10e0*/  DSETP.NEU.AND P0, PT, R4, -1, PT ;  /* 0xbff000000400742a */ /* 0x000fc60003f0d000 */
[----:B------:R-:W-:-:S04]  /*10f0*/  SEL R2, R2, R15, !P2 ;  /* 0x0000000f02027207 */ /* 0x000fc80005000000 */
[----:B------:R-:W-:Y:S01]  /*1100*/  SEL R3, R2, 0x3ff00000, P0 ;  /* 0x3ff0000002037807 */ /* 0x000fe20000000000 */
[----:B------:R-:W-:Y:S01]  /*1110*/  IMAD.MOV.U32 R2, RZ, RZ, RZ ;  /* 0x000000ffff027224 */ /* 0x000fe200078e00ff */
[----:B------:R-:W-:Y:S06]  /*1120*/  BRA `(.L_x_56384) ;  /* 0x0000000000047947 */ /* 0x000fec0003800000 */
.L_x_56385:
[----:B------:R-:W-:-:S11]  /*1130*/  DADD R2, R22, R4 ;  /* 0x0000000016027229 */ /* 0x000fd60000000004 */
.L_x_56384:
[----:B------:R-:W-:Y:S05]  /*1140*/  BSYNC.RECONVERGENT B2 ;  /* 0x0000000000027941 */ /* 0x000fea0003800200 */
.L_x_56383:
[----:B------:R-:W-:Y:S02]  /*1150*/  DSETP.NEU.AND P0, PT, R22, RZ, PT ;  /* 0x000000ff1600722a */ /* 0x000fe40003f0d000 */
[----:B------:R-:W-:-:S04]  /*1160*/  DSETP.NEU.AND P1, PT, R4, 1, PT ;  /* 0x3ff000000400742a */ /* 0x000fc80003f2d000 */
[----:B------:R-:W-:Y:S02]  /*1170*/  FSEL R22, R2, RZ, P0 ;  /* 0x000000ff02167208 */ /* 0x000fe40000000000 */
[----:B------:R-:W-:Y:S02]  /*1180*/  FSEL R2, R3, 1.875, P0 ;  /* 0x3ff0000003027808 */ /* 0x000fe40000000000 */
[----:B------:R-:W-:Y:S02]  /*1190*/  FSEL R22, R22, RZ, P1 ;  /* 0x000000ff16167208 */ /* 0x000fe40000800000 */
[----:B------:R-:W-:-:S07]  /*11a0*/  FSEL R23, R2, 1.875, P1 ;  /* 0x3ff0000002177808 */ /* 0x000fce0000800000 */
.L_x_56382:
[----:B------:R-:W-:Y:S05]  /*11b0*/  BSYNC.RECONVERGENT B1 ;  /* 0x0000000000017941 */ /* 0x000fea0003800200 */
.L_x_56381:
        /* <DEDUP_REMOVED lines=38> */
.L_x_56392:
[----:B------:R-:W-:Y:S01]  /*1420*/  LOP3.LUT R2, R15, 0x7ff00000, RZ, 0x3c, !PT ;  /* 0x7ff000000f027812 */ /* 0x000fe200078e3cff */
[----:B------:R-:W-:-:S03]  /*1430*/  DSETP.NEU.AND P0, PT, R4, -1, PT ;  /* 0xbff000000400742a */ /* 0x000fc60003f0d000 */
[----:B------:R-:W-:-:S04]  /*1440*/  SEL R2, R2, R15, !P2 ;  /* 0x0000000f02027207 */ /* 0x000fc80005000000 */
[----:B------:R-:W-:Y:S01]  /*1450*/  SEL R3, R2, 0x3ff00000, P0 ;  /* 0x3ff0000002037807 */ /* 0x000fe20000000000 */
[----:B------:R-:W-:Y:S01]  /*1460*/  IMAD.MOV.U32 R2, RZ, RZ, RZ ;  /* 0x000000ffff027224 */ /* 0x000fe200078e00ff */
[----:B------:R-:W-:Y:S06]  /*1470*/  BRA `(.L_x_56390) ;  /* 0x0000000000047947 */ /* 0x000fec0003800000 */
.L_x_56391:
[----:B------:R-:W-:-:S11]  /*1480*/  DADD R2, R24, R4 ;  /* 0x0000000018027229 */ /* 0x000fd60000000004 */
.L_x_56390:
[----:B------:R-:W-:Y:S05]  /*1490*/  BSYNC.RECONVERGENT B2 ;  /* 0x0000000000027941 */ /* 0x000fea0003800200 */
.L_x_56389:
[----:B------:R-:W-:Y:S02]  /*14a0*/  DSETP.NEU.AND P0, PT, R24, RZ, PT ;  /* 0x000000ff1800722a */ /* 0x000fe40003f0d000 */
[----:B------:R-:W-:-:S04]  /*14b0*/  DSETP.NEU.AND P1, PT, R4, 1, PT ;  /* 0x3ff000000400742a */ /* 0x000fc80003f2d000 */
[----:B------:R-:W-:Y:S02]  /*14c0*/  FSEL R20, R2, RZ, P0 ;  /* 0x000000ff02147208 */ /* 0x000fe40000000000 */
[----:B------:R-:W-:Y:S02]  /*14d0*/  FSEL R2, R3, 1.875, P0 ;  /* 0x3ff0000003027808 */ /* 0x000fe40000000000 */
[----:B------:R-:W-:Y:S02]  /*14e0*/  FSEL R20, R20, RZ, P1 ;  /* 0x000000ff14147208 */ /* 0x000fe40000800000 */
[----:B------:R-:W-:-:S07]  /*14f0*/  FSEL R21, R2, 1.875, P1 ;  /* 0x3ff0000002157808 */ /* 0x000fce0000800000 */
.L_x_56388:
[----:B------:R-:W-:Y:S05]  /*1500*/  BSYNC.RECONVERGENT B1 ;  /* 0x0000000000017941 */ /* 0x000fea0003800200 */
.L_x_56387:
        /* <DEDUP_REMOVED lines=38> */
.L_x_56398:
[----:B------:R-:W-:Y:S01]  /*1770*/  LOP3.LUT R2, R15, 0x7ff00000, RZ, 0x3c, !PT ;  /* 0x7ff000000f027812 */ /* 0x000fe200078e3cff */
[----:B------:R-:W-:-:S03]  /*1780*/  DSETP.NEU.AND P0, PT, R4, -1, PT ;  /* 0xbff000000400742a */ /* 0x000fc60003f0d000 */
[----:B------:R-:W-:-:S04]  /*1790*/  SEL R2, R2, R15, !P2 ;  /* 0x0000000f02027207 */ /* 0x000fc80005000000 */
[----:B------:R-:W-:Y:S01]  /*17a0*/  SEL R3, R2, 0x3ff00000, P0 ;  /* 0x3ff0000002037807 */ /* 0x000fe20000000000 */
[----:B------:R-:W-:Y:S01]  /*17b0*/  IMAD.MOV.U32 R2, RZ, RZ, RZ ;  /* 0x000000ffff027224 */ /* 0x000fe200078e00ff */
[----:B------:R-:W-:Y:S06]  /*17c0*/  BRA `(.L_x_56396) ;  /* 0x0000000000047947 */ /* 0x000fec0003800000 */
.L_x_56397:
[----:B------:R-:W-:-:S11]  /*17d0*/  DADD R2, R26, R4 ;  /* 0x000000001a027229 */ /* 0x000fd60000000004 */
.L_x_56396:
[----:B------:R-:W-:Y:S05]  /*17e0*/  BSYNC.RECONVERGENT B2 ;  /* 0x0000000000027941 */ /* 0x000fea0003800200 */
.L_x_56395:
[----:B------:R-:W-:Y:S02]  /*17f0*/  DSETP.NEU.AND P0, PT, R26, RZ, PT ;  /* 0x000000ff1a00722a */ /* 0x000fe40003f0d000 */
[----:B------:R-:W-:-:S04]  /*1800*/  DSETP.NEU.AND P1, PT, R4, 1, PT ;  /* 0x3ff000000400742a */ /* 0x000fc80003f2d000 */
[----:B------:R-:W-:Y:S02]  /*1810*/  FSEL R18, R2, RZ, P0 ;  /* 0x000000ff02127208 */ /* 0x000fe40000000000 */
[----:B------:R-:W-:Y:S02]  /*1820*/  FSEL R2, R3, 1.875, P0 ;  /* 0x3ff0000003027808 */ /* 0x000fe40000000000 */
[----:B------:R-:W-:Y:S02]  /*1830*/  FSEL R18, R18, RZ, P1 ;  /* 0x000000ff12127208 */ /* 0x000fe40000800000 */
[----:B------:R-:W-:-:S07]  /*1840*/  FSEL R19, R2, 1.875, P1 ;  /* 0x3ff0000002137808 */ /* 0x000fce0000800000 */
.L_x_56394:
[----:B------:R-:W-:Y:S05]  /*1850*/  BSYNC.RECONVERGENT B1 ;  /* 0x0000000000017941 */ /* 0x000fea0003800200 */
.L_x_56393:
        /* <DEDUP_REMOVED lines=38> */
.L_x_56404:
[----:B------:R-:W-:Y:S01]  /*1ac0*/  LOP3.LUT R2, R15, 0x7ff00000, RZ, 0x3c, !PT ;  /* 0x7ff000000f027812 */ /* 0x000fe200078e3cff */
[----:B------:R-:W-:-:S03]  /*1ad0*/  DSETP.NEU.AND P0, PT, R4, -1, PT ;  /* 0xbff000000400742a */ /* 0x000fc60003f0d000 */
[----:B------:R-:W-:-:S04]  /*1ae0*/  SEL R2, R2, R15, !P2 ;  /* 0x0000000f02027207 */ /* 0x000fc80005000000 */
[----:B------:R-:W-:Y:S01]  /*1af0*/  SEL R3, R2, 0x3ff00000, P0 ;  /* 0x3ff0000002037807 */ /* 0x000fe20000000000 */
[----:B------:R-:W-:Y:S01]  /*1b00*/  IMAD.MOV.U32 R2, RZ, RZ, RZ ;  /* 0x000000ffff027224 */ /* 0x000fe200078e00ff */
[----:B------:R-:W-:Y:S06]  /*1b10*/  BRA `(.L_x_56402) ;  /* 0x0000000000047947 */ /* 0x000fec0003800000 */
.L_x_56403:
[----:B------:R-:W-:-:S11]  /*1b20*/  DADD R2, R28, R4 ;  /* 0x000000001c027229 */ /* 0x000fd60000000004 */
.L_x_56402:
[----:B------:R-:W-:Y:S05]  /*1b30*/  BSYNC.RECONVERGENT B2 ;  /* 0x0000000000027941 */ /* 0x000fea0003800200 */
.L_x_56401:
[----:B------:R-:W-:Y:S02]  /*1b40*/  DSETP.NEU.AND P0, PT, R28, RZ, PT ;  /* 0x000000ff1c00722a */ /* 0x000fe40003f0d000 */
[----:B------:R-:W-:-:S04]  /*1b50*/  DSETP.NEU.AND P1, PT, R4, 1, PT ;  /* 0x3ff000000400742a */ /* 0x000fc80003f2d000 */
[----:B------:R-:W-:Y:S02]  /*1b60*/  FSEL R16, R2, RZ, P0 ;  /* 0x000000ff02107208 */ /* 0x000fe40000000000 */
[----:B------:R-:W-:Y:S02]  /*1b70*/  FSEL R2, R3, 1.875, P0 ;  /* 0x3ff0000003027808 */ /* 0x000fe40000000000 */
[----:B------:R-:W-:Y:S02]  /*1b80*/  FSEL R16, R16, RZ, P1 ;  /* 0x000000ff10107208 */ /* 0x000fe40000800000 */
[----:B------:R-:W-:-:S07]  /*1b90*/  FSEL R17, R2, 1.875, P1 ;  /* 0x3ff0000002117808 */ /* 0x000fce0000800000 */
.L_x_56400:
[----:B------:R-:W-:Y:S05]  /*1ba0*/  BSYNC.RECONVERGENT B1 ;  /* 0x0000000000017941 */ /* 0x000fea0003800200 */
.L_x_56399:
        /* <DEDUP_REMOVED lines=37> */
.L_x_56409:
[----:B------:R-:W-:Y:S01]  /*1e00*/  LOP3.LUT R2, R15, 0x7ff00000, RZ, 0x3c, !PT ;  /* 0x7ff000000f027812 */ /* 0x000fe200078e3cff */
[----:B------:R-:W-:-:S03]  /*1e10*/  DSETP.NEU.AND P0, PT, R4, -1, PT ;  /* 0xbff000000400742a */ /* 0x000fc60003f0d000 */
[----:B------:R-:W-:-:S04]  /*1e20*/  SEL R2, R2, R15, !P2 ;  /* 0x0000000f02027207 */ /* 0x000fc80005000000 */
[----:B------:R-:W-:Y:S01]  /*1e30*/  SEL R3, R2, 0x3ff00000, P0 ;  /* 0x3ff0000002037807 */ /* 0x000fe20000000000 */
[----:B------:R-:W-:Y:S01]  /*1e40*/  IMAD.MOV.U32 R2, RZ, RZ, RZ ;  /* 0x000000ffff027224 */ /* 0x000fe200078e00ff */
[----:B------:R-:W-:Y:S06]  /*1e50*/  BRA `(.L_x_56407) ;  /* 0x0000000000047947 */ /* 0x000fec0003800000 */
.L_x_56408:
[----:B------:R-:W-:-:S11]  /*1e60*/  DADD R2, R30, R4 ;  /* 0x000000001e027229 */ /* 0x000fd60000000004 */
.L_x_56407:
[----:B------:R-:W-:Y:S05]  /*1e70*/  BSYNC.RECONVERGENT B1 ;  /* 0x0000000000017941 */ /* 0x000fea0003800200 */
.L_x_56406:
[----:B------:R-:W-:Y:S02]  /*1e80*/  DSETP.NEU.AND P0, PT, R30, RZ, PT ;  /* 0x000000ff1e00722a */ /* 0x000fe40003f0d000 */
[----:B------:R-:W-:-:S04]  /*1e90*/  DSETP.NEU.AND P1, PT, R4, 1, PT ;  /* 0x3ff000000400742a */ /* 0x000fc80003f2d000 */
[----:B------:R-:W-:Y:S02]  /*1ea0*/  FSEL R2, R2, RZ, P0 ;  /* 0x000000ff02027208 */ /* 0x000fe40000000000 */
[----:B------:R-:W-:Y:S02]  /*1eb0*/  FSEL R3, R3, 1.875, P0 ;  /* 0x3ff0000003037808 */ /* 0x000fe40000000000 */
[----:B------:R-:W-:Y:S02]  /*1ec0*/  FSEL R2, R2, RZ, P1 ;  /* 0x000000ff02027208 */ /* 0x000fe40000800000 */
[----:B------:R-:W-:Y:S01]  /*1ed0*/  FSEL R3, R3, 1.875, P1 ;  /* 0x3ff0000003037808 */ /* 0x000fe20000800000 */
[----:B------:R-:W-:Y:S06]  /*1ee0*/  BRA `(.L_x_56405) ;  /* 0x0000002000607947 */ /* 0x000fec0003800000 */
.L_x_56362:
        /* <DEDUP_REMOVED lines=17> */
[----:B------:R-:W-:Y:S05]  /*2000*/  CALL.REL.NOINC `($_ZN2at6native29vectorized_elementwise_kernelILi8EZNS0_50_GLOBAL__N__2680c7bb_12_PowKernel_cu_7dd49032_300322pow_scalar_tensor_implIdEEvRNS_18TensorIteratorBaseET_EUldE_St5arrayIPcLm2EEEEviT0_T1_$__internal_accurate_pow) ;  /* 0x0000005800687944 */ /* 0x000fea0003c00000 */
[----:B------:R-:W-:Y:S05]  /*2010*/  BSYNC.RECONVERGENT B2 ;  /* 0x0000000000027941 */ /* 0x000fea0003800200 */
.L_x_56412:
        /* <DEDUP_REMOVED lines=38> */
.L_x_56414:
[----:B------:R-:W-:Y:S05]  /*2280*/  BSYNC.RECONVERGENT B2 ;  /* 0x0000000000027941 */ /* 0x000fea0003800200 */
.L_x_56413:
[----:B------:R-:W-:Y:S02]  /*2290*/  DSETP.NEU.AND P1, PT, R16, RZ, PT ;  /* 0x000000ff1000722a */ /* 0x000fe40003f2d000 */
[----:B------:R-:W-:-:S04]  /*22a0*/  DSETP.NEU.AND P0, PT, R4, 1, PT ;  /* 0x3ff000000400742a */ /* 0x000fc80003f0d000 */
[----:B------:R-:W-:Y:S02]  /*22b0*/  FSEL R42, R2, RZ, P1 ;  /* 0x000000ff022a7208 */ /* 0x000fe40000800000 */
[----:B------:R-:W-:Y:S02]  /*22c0*/  FSEL R2, R3, 1.875, P1 ;  /* 0x3ff0000003027808 */ /* 0x000fe40000800000 */
[----:B------:R-:W-:Y:S02]  /*22d0*/  FSEL R42, R42, RZ, P0 ;  /* 0x000000ff2a2a7208 */ /* 0x000fe40000000000 */
[----:B------:R-:W-:-:S07]  /*22e0*/  FSEL R43, R2, 1.875, P0 ;  /* 0x3ff00000022b7808 */ /* 0x000fce0000000000 */
.L_x_56411:
[----:B------:R-:W-:Y:S05]  /*22f0*/  BSYNC.RECONVERGENT B1 ;  /* 0x0000000000017941 */ /* 0x000fea0003800200 */
.L_x_56410:
        /* <DEDUP_REMOVED lines=18> */
[----:B------:R-:W-:Y:S05]  /*2420*/  CALL.REL.NOINC `($_ZN2at6native29vectorized_elementwise_kernelILi8EZNS0_50_GLOBAL__N__2680c7bb_12_PowKernel_cu_7dd49032_300322pow_scalar_tensor_implIdEEvRNS_18TensorIteratorBaseET_EUldE_St5arrayIPcLm2EEEEviT0_T1_$__internal_accurate_pow) ;  /* 0x0000005400607944 */ /* 0x000fea0003c00000 */
[----:B------:R-:W-:Y:S05]  /*2430*/  BSYNC.RECONVERGENT B2 ;  /* 0x0000000000027941 */ /* 0x000fea0003800200 */
.L_x_56417:
        /* <DEDUP_REMOVED lines=32> */
.L_x_56421:
[----:B------:R-:W-:Y:S01]  /*2640*/  ISETP.GE.AND P1, PT, R19, RZ, PT ;  /* 0x000000ff1300720c */ /* 0x000fe20003f26270 */
[----:B------:R-:W-:Y:S01]  /*2650*/  DSETP.NEU.AND P0, PT, R4, -1, PT ;  /* 0xbff000000400742a */ /* 0x000fe20003f0d000 */
[----:B------:R-:W-:-:S04]  /*2660*/  LOP3.LUT R2, R15, 0x7ff00000, RZ, 0x3c, !PT ;  /* 0x7ff000000f027812 */ /* 0x000fc800078e3cff */
[----:B------:R-:W-:-:S04]  /*2670*/  SEL R2, R2, R15, !P1 ;  /* 0x0000000f02027207 */ /* 0x000fc80004800000 */
[----:B------:R-:W-:Y:S01]  /*2680*/  SEL R3, R2, 0x3ff00000, P0 ;  /* 0x3ff0000002037807 */ /* 0x000fe20000000000 */
[----:B------:R-:W-:Y:S01]  /*2690*/  IMAD.MOV.U32 R2, RZ, RZ, RZ ;  /* 0x000000ffff027224 */ /* 0x000fe200078e00ff */
[----:B------:R-:W-:Y:S06]  /*26a0*/  BRA `(.L_x_56419) ;  /* 0x0000000000047947 */ /* 0x000fec0003800000 */
.L_x_56420:
[----:B------:R-:W-:-:S11]  /*26b0*/  DADD R2, R18, R4 ;  /* 0x0000000012027229 */ /* 0x000fd60000000004 */
.L_x_56419:
[----:B------:R-:W-:Y:S05]  /*26c0*/  BSYNC.RECONVERGENT B2 ;  /* 0x0000000000027941 */ /* 0x000fea0003800200 */
.L_x_56418:
[----:B------:R-:W-:Y:S02]  /*26d0*/  DSETP.NEU.AND P1, PT, R18, RZ, PT ;  /* 0x000000ff1200722a */ /* 0x000fe40003f2d000 */
[----:B------:R-:W-:-:S04]  /*26e0*/  DSETP.NEU.AND P0, PT, R4, 1, PT ;  /* 0x3ff000000400742a */ /* 0x000fc80003f0d000 */
[----:B------:R-:W-:Y:S02]  /*26f0*/  FSEL R40, R2, RZ, P1 ;  /* 0x000000ff02287208 */ /* 0x000fe40000800000 */
[----:B------:R-:W-:Y:S02]  /*2700*/  FSEL R2, R3, 1.875, P1 ;  /* 0x3ff0000003027808 */ /* 0x000fe40000800000 */
[----:B------:R-:W-:Y:S02]  /*2710*/  FSEL R40, R40, RZ, P0 ;  /* 0x000000ff28287208 */ /* 0x000fe40000000000 */
[----:B------:R-:W-:-:S07]  /*2720*/  FSEL R41, R2, 1.875, P0 ;  /* 0x3ff0000002297808 */ /* 0x000fce0000000000 */
.L_x_56416:
[----:B------:R-:W-:Y:S05]  /*2730*/  BSYNC.RECONVERGENT B1 ;  /* 0x0000000000017941 */ /* 0x000fea0003800200 */
.L_x_56415:
        /* <DEDUP_REMOVED lines=20> */
.L_x_56424:
        /* <DEDUP_REMOVED lines=32> */
.L_x_56428:
[----:B------:R-:W-:Y:S01]  /*2a80*/  ISETP.GE.AND P1, PT, R21, RZ, PT ;  /* 0x000000ff1500720c */ /* 0x000fe20003f26270 */
[----:B------:R-:W-:Y:S01]  /*2a90*/  DSETP.NEU.AND P0, PT, R4, -1, PT ;  /* 0xbff000000400742a */ /* 0x000fe20003f0d000 */
[----:B------:R-:W-:-:S04]  /*2aa0*/  LOP3.LUT R2, R15, 0x7ff00000, RZ, 0x3c, !PT ;  /* 0x7ff000000f027812 */ /* 0x000fc800078e3cff */
[----:B------:R-:W-:-:S04]  /*2ab0*/  SEL R2, R2, R15, !P1 ;  /* 0x0000000f02027207 */ /* 0x000fc80004800000 */
[----:B------:R-:W-:Y:S01]  /*2ac0*/  SEL R3, R2, 0x3ff00000, P0 ;  /* 0x3ff0000002037807 */ /* 0x000fe20000000000 */
[----:B------:R-:W-:Y:S01]  /*2ad0*/  IMAD.MOV.U32 R2, RZ, RZ, RZ ;  /* 0x000000ffff027224 */ /* 0x000fe200078e00ff */
[----:B------:R-:W-:Y:S06]  /*2ae0*/  BRA `(.L_x_56426) ;  /* 0x0000000000047947 */ /* 0x000fec0003800000 */
.L_x_56427:
[----:B------:R-:W-:-:S11]  /*2af0*/  DADD R2, R20, R4 ;  /* 0x0000000014027229 */ /* 0x000fd60000000004 */
.L_x_56426:
[----:B------:R-:W-:Y:S05]  /*2b00*/  BSYNC.RECONVERGENT B2 ;  /* 0x0000000000027941 */ /* 0x000fea0003800200 */
.L_x_56425:
[----:B------:R-:W-:Y:S02]  /*2b10*/  DSETP.NEU.AND P1, PT, R20, RZ, PT ;  /* 0x000000ff1400722a */ /* 0x000fe40003f2d000 */
[----:B------:R-:W-:-:S04]  /*2b20*/  DSETP.NEU.AND P0, PT, R4, 1, PT ;  /* 0x3ff000000400742a */ /* 0x000fc80003f0d000 */
[----:B------:R-:W-:Y:S02]  /*2b30*/  FSEL R38, R2, RZ, P1 ;  /* 0x000000ff02267208 */ /* 0x000fe40000800000 */
[----:B------:R-:W-:Y:S02]  /*2b40*/  FSEL R2, R3, 1.875, P1 ;  /* 0x3ff0000003027808 */ /* 0x000fe40000800000 */
[----:B------:R-:W-:Y:S02]  /*2b50*/  FSEL R38, R38, RZ, P0 ;  /* 0x000000ff26267208 */ /* 0x000fe40000000000 */
[----:B------:R-:W-:-:S07]  /*2b60*/  FSEL R39, R2, 1.875, P0 ;  /* 0x3ff0000002277808 */ /* 0x000fce0000000000 */
.L_x_56423:
[----:B------:R-:W-:Y:S05]  /*2b70*/  BSYNC.RECONVERGENT B1 ;  /* 0x0000000000017941 */ /* 0x000fea0003800200 */
.L_x_56422:
        /* <DEDUP_REMOVED lines=20> */
.L_x_56431:
        /* <DEDUP_REMOVED lines=32> */
.L_x_56435:
[----:B------:R-:W-:Y:S01]  /*2ec0*/  ISETP.GE.AND P1, PT, R23, RZ, PT ;  /* 0x000000ff1700720c */ /* 0x000fe20003f26270 */
[----:B------:R-:W-:Y:S01]  /*2ed0*/  DSETP.NEU.AND P0, PT, R4, -1, PT ;  /* 0xbff000000400742a */ /* 0x000fe20003f0d000 */
[----:B------:R-:W-:-:S04]  /*2ee0*/  LOP3.LUT R2, R15, 0x7ff00000, RZ, 0x3c, !PT ;  /* 0x7ff000000f027812 */ /* 0x000fc800078e3cff */
[----:B------:R-:W-:-:S04]  /*2ef0*/  SEL R2, R2, R15, !P1 ;  /* 0x0000000f02027207 */ /* 0x000fc80004800000 */
[----:B------:R-:W-:Y:S01]  /*2f00*/  SEL R3, R2, 0x3ff00000, P0 ;  /* 0x3ff0000002037807 */ /* 0x000fe20000000000 */
[----:B------:R-:W-:Y:S01]  /*2f10*/  IMAD.MOV.U32 R2, RZ, RZ, RZ ;  /* 0x000000ffff027224 */ /* 0x000fe200078e00ff */
[----:B------:R-:W-:Y:S06]  /*2f20*/  BRA `(.L_x_56433) ;  /* 0x0000000000047947 */ /* 0x000fec0003800000 */
.L_x_56434:
[----:B------:R-:W-:-:S11]  /*2f30*/  DADD R2, R22, R4 ;  /* 0x0000000016027229 */ /* 0x000fd60000000004 */
.L_x_56433:
[----:B------:R-:W-:Y:S05]  /*2f40*/  BSYNC.RECONVERGENT B2 ;  /* 0x0000000000027941 */ /* 0x000fea0003800200 */
.L_x_56432:
[----:B------:R-:W-:Y:S02]  /*2f50*/  DSETP.NEU.AND P1, PT, R22, RZ, PT ;  /* 0x000000ff1600722a */ /* 0x000fe40003f2d000 */
[----:B------:R-:W-:-:S04]  /*2f60*/  DSETP.NEU.AND P0, PT, R4, 1, PT ;  /* 0x3ff000000400742a */ /* 0x000fc80003f0d000 */
[----:B------:R-:W-:Y:S02]  /*2f70*/  FSEL R22, R2, RZ, P1 ;  /* 0x000000ff02167208 */ /* 0x000fe40000800000 */
[----:B------:R-:W-:Y:S02]  /*2f80*/  FSEL R2, R3, 1.875, P1 ;  /* 0x3ff0000003027808 */ /* 0x000fe40000800000 */
[----:B------:R-:W-:Y:S02]  /*2f90*/  FSEL R22, R22, RZ, P0 ;  /* 0x000000ff16167208 */ /* 0x000fe40000000000 */
[----:B------:R-:W-:-:S07]  /*2fa0*/  FSEL R23, R2, 1.875, P0 ;  /* 0x3ff0000002177808 */ /* 0x000fce0000000000 */
.L_x_56430:
[----:B------:R-:W-:Y:S05]  /*2fb0*/  BSYNC.RECONVERGENT B1 ;  /* 0x0000000000017941 */ /* 0x000fea0003800200 */
.L_x_56429:
        /* <DEDUP_REMOVED lines=20> */
.L_x_56438:
        /* <DEDUP_REMOVED lines=32> */
.L_x_56442:
[----:B------:R-:W-:Y:S01]  /*3300*/  ISETP.GE.AND P1, PT, R25, RZ, PT ;  /* 0x000000ff1900720c */ /* 0x000fe20003f26270 */
[----:B------:R-:W-:Y:S01]  /*3310*/  DSETP.NEU.AND P0, PT, R4, -1, PT ;  /* 0xbff000000400742a */ /* 0x000fe20003f0d000 */
[----:B------:R-:W-:-:S04]  /*3320*/  LOP3.LUT R2, R15, 0x7ff00000, RZ, 0x3c, !PT ;  /* 0x7ff000000f027812 */ /* 0x000fc800078e3cff */
[----:B------:R-:W-:-:S04]  /*3330*/  SEL R2, R2, R15, !P1 ;  /* 0x0000000f02027207 */ /* 0x000fc80004800000 */
[----:B------:R-:W-:Y:S01]  /*3340*/  SEL R3, R2, 0x3ff00000, P0 ;  /* 0x3ff0000002037807 */ /* 0x000fe20000000000 */
[----:B------:R-:W-:Y:S01]  /*3350*/  IMAD.MOV.U32 R2, RZ, RZ, RZ ;  /* 0x000000ffff027224 */ /* 0x000fe200078e00ff */
[----:B------:R-:W-:Y:S06]  /*3360*/  BRA `(.L_x_56440) ;  /* 0x0000000000047947 */ /* 0x000fec0003800000 */
.L_x_56441:
[----:B------:R-:W-:-:S11]  /*3370*/  DADD R2, R24, R4 ;  /* 0x0000000018027229 */ /* 0x000fd60000000004 */
.L_x_56440:
[----:B------:R-:W-:Y:S05]  /*3380*/  BSYNC.RECONVERGENT B2 ;  /* 0x0000000000027941 */ /* 0x000fea0003800200 */
.L_x_56439:
[----:B------:R-:W-:Y:S02]  /*3390*/  DSETP.NEU.AND P1, PT, R24, RZ, PT ;  /* 0x000000ff1800722a */ /* 0x000fe40003f2d000 */
[----:B------:R-:W-:-:S04]  /*33a0*/  DSETP.NEU.AND P0, PT, R4, 1, PT ;  /* 0x3ff000000400742a */ /* 0x000fc80003f0d000 */
[----:B------:R-:W-:Y:S02]  /*33b0*/  FSEL R20, R2, RZ, P1 ;  /* 0x000000ff02147208 */ /* 0x000fe40000800000 */
[----:B------:R-:W-:Y:S02]  /*33c0*/  FSEL R2, R3, 1.875, P1 ;  /* 0x3ff0000003027808 */ /* 0x000fe40000800000 */
[----:B------:R-:W-:Y:S02]  /*33d0*/  FSEL R20, R20, RZ, P0 ;  /* 0x000000ff14147208 */ /* 0x000fe40000000000 */
[----:B------:R-:W-:-:S07]  /*33e0*/  FSEL R21, R2, 1.875, P0 ;  /* 0x3ff0000002157808 */ /* 0x000fce0000000000 */
.L_x_56437:
[----:B------:R-:W-:Y:S05]  /*33f0*/  BSYNC.RECONVERGENT B1 ;  /* 0x0000000000017941 */ /* 0x000fea0003800200 */
.L_x_56436:
        /* <DEDUP_REMOVED lines=20> */
.L_x_56445:
        /* <DEDUP_REMOVED lines=32> */
.L_x_56449:
[----:B------:R-:W-:Y:S01]  /*3740*/  ISETP.GE.AND P1, PT, R27, RZ, PT ;  /* 0x000000ff1b00720c */ /* 0x000fe20003f26270 */
[----:B------:R-:W-:Y:S01]  /*3750*/  DSETP.NEU.AND P0, PT, R4, -1, PT ;  /* 0xbff000000400742a */ /* 0x000fe20003f0d000 */
[----:B------:R-:W-:-:S04]  /*3760*/  LOP3.LUT R2, R15, 0x7ff00000, RZ, 0x3c, !PT ;  /* 0x7ff000000f027812 */ /* 0x000fc800078e3cff */
[----:B------:R-:W-:-:S04]  /*3770*/  SEL R2, R2, R15, !P1 ;  /* 0x0000000f02027207 */ /* 0x000fc80004800000 */
[----:B------:R-:W-:Y:S01]  /*3780*/  SEL R3, R2, 0x3ff00000, P0 ;  /* 0x3ff0000002037807 */ /* 0x000fe20000000000 */
[----:B------:R-:W-:Y:S01]  /*3790*/  IMAD.MOV.U32 R2, RZ, RZ, RZ ;  /* 0x000000ffff027224 */ /* 0x000fe200078e00ff */
[----:B------:R-:W-:Y:S06]  /*37a0*/  BRA `(.L_x_56447) ;  /* 0x0000000000047947 */ /* 0x000fec0003800000 */
.L_x_56448:
[----:B------:R-:W-:-:S11]  /*37b0*/  DADD R2, R26, R4 ;  /* 0x000000001a027229 */ /* 0x000fd60000000004 */
.L_x_56447:
[----:B------:R-:W-:Y:S05]  /*37c0*/  BSYNC.RECONVERGENT B2 ;  /* 0x0000000000027941 */ /* 0x000fea0003800200 */
.L_x_56446:
[----:B------:R-:W-:Y:S02]  /*37d0*/  DSETP.NEU.AND P1, PT, R26, RZ, PT ;  /* 0x000000ff1a00722a */ /* 0x000fe40003f2d000 */
[----:B------:R-:W-:-:S04]  /*37e0*/  DSETP.NEU.AND P0, PT, R4, 1, PT ;  /* 0x3ff000000400742a */ /* 0x000fc80003f0d000 */
[----:B------:R-:W-:Y:S02]  /*37f0*/  FSEL R18, R2, RZ, P1 ;  /* 0x000000ff02127208 */ /* 0x000fe40000800000 */
[----:B------:R-:W-:Y:S02]  /*3800*/  FSEL R2, R3, 1.875, P1 ;  /* 0x3ff0000003027808 */ /* 0x000fe40000800000 */
[----:B------:R-:W-:Y:S02]  /*3810*/  FSEL R18, R18, RZ, P0 ;  /* 0x000000ff12127208 */ /* 0x000fe40000000000 */
[----:B------:R-:W-:-:S07]  /*3820*/  FSEL R19, R2, 1.875, P0 ;  /* 0x3ff0000002137808 */ /* 0x000fce0000000000 */
.L_x_56444:
[----:B------:R-:W-:Y:S05]  /*3830*/  BSYNC.RECONVERGENT B1 ;  /* 0x0000000000017941 */ /* 0x000fea0003800200 */
.L_x_56443:
        /* <DEDUP_REMOVED lines=20> */
.L_x_56452:
        /* <DEDUP_REMOVED lines=32> */
.L_x_56456:
[----:B------:R-:W-:Y:S01]  /*3b80*/  ISETP.GE.AND P1, PT, R29, RZ, PT ;  /* 0x000000ff1d00720c */ /* 0x000fe20003f26270 */
[----:B------:R-:W-:Y:S01]  /*3b90*/  DSETP.NEU.AND P0, PT, R4, -1, PT ;  /* 0xbff000000400742a */ /* 0x000fe20003f0d000 */
[----:B------:R-:W-:-:S04]  /*3ba0*/  LOP3.LUT R2, R15, 0x7ff00000, RZ, 0x3c, !PT ;  /* 0x7ff000000f027812 */ /* 0x000fc800078e3cff */
[----:B------:R-:W-:-:S04]  /*3bb0*/  SEL R2, R2, R15, !P1 ;  /* 0x0000000f02027207 */ /* 0x000fc80004800000 */
[----:B------:R-:W-:Y:S01]  /*3bc0*/  SEL R3, R2, 0x3ff00000, P0 ;  /* 0x3ff0000002037807 */ /* 0x000fe20000000000 */
[----:B------:R-:W-:Y:S01]  /*3bd0*/  IMAD.MOV.U32 R2, RZ, RZ, RZ ;  /* 0x000000ffff027224 */ /* 0x000fe200078e00ff */
[----:B------:R-:W-:Y:S06]  /*3be0*/  BRA `(.L_x_56454) ;  /* 0x0000000000047947 */ /* 0x000fec0003800000 */
.L_x_56455:
[----:B------:R-:W-:-:S11]  /*3bf0*/  DADD R2, R28, R4 ;  /* 0x000000001c027229 */ /* 0x000fd60000000004 */
.L_x_56454:
[----:B------:R-:W-:Y:S05]  /*3c00*/  BSYNC.RECONVERGENT B2 ;  /* 0x0000000000027941 */ /* 0x000fea0003800200 */
.L_x_56453:
[----:B------:R-:W-:Y:S02]  /*3c10*/  DSETP.NEU.AND P1, PT, R28, RZ, PT ;  /* 0x000000ff1c00722a */ /* 0x000fe40003f2d000 */
[----:B------:R-:W-:-:S04]  /*3c20*/  DSETP.NEU.AND P0, PT, R4, 1, PT ;  /* 0x3ff000000400742a */ /* 0x000fc80003f0d000 */
[----:B------:R-:W-:Y:S02]  /*3c30*/  FSEL R16, R2, RZ, P1 ;  /* 0x000000ff02107208 */ /* 0x000fe40000800000 */
[----:B------:R-:W-:Y:S02]  /*3c40*/  FSEL R2, R3, 1.875, P1 ;  /* 0x3ff0000003027808 */ /* 0x000fe40000800000 */
[----:B------:R-:W-:Y:S02]  /*3c50*/  FSEL R16, R16, RZ, P0 ;  /* 0x000000ff10107208 */ /* 0x000fe40000000000 */
[----:B------:R-:W-:-:S07]  /*3c60*/  FSEL R17, R2, 1.875, P0 ;  /* 0x3ff0000002117808 */ /* 0x000fce0000000000 */
.L_x_56451:
[----:B------:R-:W-:Y:S05]  /*3c70*/  BSYNC.RECONVERGENT B1 ;  /* 0x0000000000017941 */ /* 0x000fea0003800200 */
.L_x_56450:
        /* <DEDUP_REMOVED lines=19> */
.L_x_56457:
        /* <DEDUP_REMOVED lines=30> */
.L_x_56461:
[----:B------:R-:W-:Y:S01]  /*3f90*/  ISETP.GE.AND P1, PT, R31, RZ, PT ;  /* 0x000000ff1f00720c */ /* 0x000fe20003f26270 */
[----:B------:R-:W-:Y:S01]  /*3fa0*/  DSETP.NEU.AND P0, PT, R4, -1, PT ;  /* 0xbff000000400742a */ /* 0x000fe20003f0d000 */
[----:B------:R-:W-:-:S11]  /*3fb0*/  IMAD.MOV.U32 R2, RZ, RZ, RZ ;  /* 0x000000ffff027224 */ /* 0x000fd600078e00ff */
[----:B------:R-:W-:-:S04]  /*3fc0*/  @!P1 LOP3.LUT R15, R15, 0x7ff00000, RZ, 0x3c, !PT ;  /* 0x7ff000000f0f9812 */ /* 0x000fc800078e3cff */
[----:B------:R-:W-:Y:S01]  /*3fd0*/  SEL R3, R15, 0x3ff00000, P0 ;  /* 0x3ff000000f037807 */ /* 0x000fe20000000000 */
[----:B------:R-:W-:Y:S06]  /*3fe0*/  BRA `(.L_x_56459) ;  /* 0x0000000000047947 */ /* 0x000fec0003800000 */
.L_x_56460:
[----:B------:R-:W-:-:S11]  /*3ff0*/  DADD R2, R30, R4 ;  /* 0x000000001e027229 */ /* 0x000fd60000000004 */
.L_x_56459:
[----:B------:R-:W-:Y:S05]  /*4000*/  BSYNC.RECONVERGENT B1 ;  /* 0x0000000000017941 */ /* 0x000fea0003800200 */
.L_x_56458:
[----:B------:R-:W-:Y:S02]  /*4010*/  DSETP.NEU.AND P1, PT, R30, RZ, PT ;  /* 0x000000ff1e00722a */ /* 0x000fe40003f2d000 */
[----:B------:R-:W-:-:S04]  /*4020*/  DSETP.NEU.AND P0, PT, R4, 1, PT ;  /* 0x3ff000000400742a */ /* 0x000fc80003f0d000 */
[----:B------:R-:W-:Y:S02]  /*4030*/  FSEL R2, R2, RZ, P1 ;  /* 0x000000ff02027208 */ /* 0x000fe40000800000 */
[----:B------:R-:W-:Y:S02]  /*4040*/  FSEL R3, R3, 1.875, P1 ;  /* 0x3ff0000003037808 */ /* 0x000fe40000800000 */
[----:B------:R-:W-:Y:S02]  /*4050*/  FSEL R2, R2, RZ, P0 ;  /* 0x000000ff02027208 */ /* 0x000fe40000000000 */
[----:B------:R-:W-:-:S07]  /*4060*/  FSEL R3, R3, 1.875, P0 ;  /* 0x3ff0000003037808 */ /* 0x000fce0000000000 */
.L_x_56405:
[----:B------:R-:W-:Y:S05]  /*4070*/  BSYNC.RECONVERGENT B0 ;  /* 0x0000000000007941 */ /* 0x000fea0003800200 */
.L_x_56361:
        /* <DEDUP_REMOVED lines=16> */
.L_x_56464:
[----:B------:R-:W-:-:S13]  /*4180*/  ISETP.GE.U32.AND P0, PT, R14, R44, PT ;  /* 0x0000002c0e00720c */ /* 0x000fda0003f06070 */
[----:B------:R-:W-:Y:S05]  /*4190*/  @P0 BRA `(.L_x_56466) ;  /* 0x0000000000300947 */ /* 0x000fea0003800000 */
[----:B0-----:R-:W0:Y:S01]  /*41a0*/  LDC.64 R4, c[0x0][0x398] ;  /* 0x0000e600ff047b82 */ /* 0x001e220000000a00 */
[----:B------:R-:W-:Y:S02]  /*41b0*/  IMAD.IADD R7, R49, 0x1, R14 ;  /* 0x0000000131077824 */ /* 0x000fe400078e020e */
[----:B------:R-:W-:Y:S02]  /*41c0*/  VIADD R14, R14, 0x80 ;  /* 0x000000800e0e7836 */ /* 0x000fe40000000000 */
[----:B0-----:R-:W-:-:S05]  /*41d0*/  IMAD.WIDE.U32 R4, R7, 0x8, R4 ;  /* 0x0000000807047825 */ /* 0x001fca00078e0004 */
[----:B------:R1:W-:Y:S02]  /*41e0*/  STG.E.64 desc[UR4][R4.64], R38 ;  /* 0x0000002604007986 */ /* 0x0003e4000c101b04 */
.L_x_56465:
[----:B------:R-:W-:-:S13]  /*41f0*/  ISETP.GE.U32.AND P0, PT, R14, R44, PT ;  /* 0x0000002c0e00720c */ /* 0x000fda0003f06070 */
[----:B------:R-:W-:Y:S05]  /*4200*/  @P0 BRA `(.L_x_56467) ;  /* 0x0000000000300947 */ /* 0x000fea0003800000 */
[----:B01----:R-:W0:Y:S01]  /*4210*/  LDC.64 R4, c[0x0][0x398] ;  /* 0x0000e600ff047b82 */ /* 0x003e220000000a00 */
[----:B------:R-:W-:Y:S02]  /*4220*/  IMAD.IADD R7, R49, 0x1, R14 ;  /* 0x0000000131077824 */ /* 0x000fe400078e020e */
[----:B------:R-:W-:Y:S02]  /*4230*/  VIADD R14, R14, 0x80 ;  /* 0x000000800e0e7836 */ /* 0x000fe40000000000 */
[----:B0-----:R-:W-:-:S05]  /*4240*/  IMAD.WIDE.U32 R4, R7, 0x8, R4 ;  /* 0x0000000807047825 */ /* 0x001fca00078e0004 */
[----:B-----5:R1:W-:Y:S02]  /*4250*/  STG.E.64 desc[UR4][R4.64], R22 ;  /* 0x0000001604007986 */ /* 0x0203e4000c101b04 */
.L_x_56466:
[----:B------:R-:W-:-:S13]  /*4260*/  ISETP.GE.U32.AND P0, PT, R14, R44, PT ;  /* 0x0000002c0e00720c */ /* 0x000fda0003f06070 */
[----:B------:R-:W-:Y:S05]  /*4270*/  @P0 BRA `(.L_x_56468) ;  /* 0x0000000000340947 */ /* 0x000fea0003800000 */
[----:B01----:R-:W0:Y:S01]  /*4280*/  LDC.64 R4, c[0x0][0x398] ;  /* 0x0000e600ff047b82 */ /* 0x003e220000000a00 */
[----:B------:R-:W-:Y:S02]  /*4290*/  IMAD.IADD R7, R49, 0x1, R14 ;  /* 0x0000000131077824 */ /* 0x000fe400078e020e */
[----:B------:R-:W-:Y:S02]  /*42a0*/  VIADD R14, R14, 0x80 ;  /* 0x000000800e0e7836 */ /* 0x000fe40000000000 */
[----:B0-----:R-:W-:-:S05]  /*42b0*/  IMAD.WIDE.U32 R4, R7, 0x8, R4 ;  /* 0x0000000807047825 */ /* 0x001fca00078e0004 */
[----:B-----5:R2:W-:Y:S02]  /*42c0*/  STG.E.64 desc[UR4][R4.64], R20 ;  /* 0x0000001404007986 */ /* 0x0205e4000c101b04 */
.L_x_56467:
        /* <DEDUP_REMOVED lines=8> */
.L_x_56468:
[----:B------:R-:W-:Y:S05]  /*4350*/  BSYNC.RELIABLE B1 ;  /* 0x0000000000017941 */ /* 0x000fea0003800100 */
.L_x_56463:
[----:B------:R-:W-:-:S13]  /*4360*/  ISETP.GE.U32.AND P0, PT, R14, R44, PT ;  /* 0x0000002c0e00720c */ /* 0x000fda0003f06070 */
[----:B012---:R-:W0:Y:S01]  /*4370*/  @!P0 LDC.64 R4, c[0x0][0x398] ;  /* 0x0000e600ff048b82 */ /* 0x007e220000000a00 */
[----:B------:R-:W-:Y:S02]  /*4380*/  @!P0 IMAD.IADD R7, R49, 0x1, R14 ;  /* 0x0000000131078824 */ /* 0x000fe400078e020e */
[----:B------:R-:W-:Y:S02]  /*4390*/  @!P0 VIADD R14, R14, 0x80 ;  /* 0x000000800e0e8836 */ /* 0x000fe40000000000 */
[----:B0-----:R-:W-:-:S05]  /*43a0*/  @!P0 IMAD.WIDE.U32 R4, R7, 0x8, R4 ;  /* 0x0000000807048825 */ /* 0x001fca00078e0004 */
[----:B-----5:R3:W-:Y:S02]  /*43b0*/  @!P0 STG.E.64 desc[UR4][R4.64], R16 ;  /* 0x0000001004008986 */ /* 0x0207e4000c101b04 */
.L_x_56469:
[----:B------:R-:W-:Y:S05]  /*43c0*/  BSYNC.RECONVERGENT B0 ;  /* 0x0000000000007941 */ /* 0x000fea0003800200 */
.L_x_56462:
        /* <DEDUP_REMOVED lines=8> */
.L_x_56360:
        /* <DEDUP_REMOVED lines=45> */
.L_x_56474:
[----:B------:R-:W-:Y:S01]  /*4720*/  LOP3.LUT R5, R14, 0x7ff00000, RZ, 0x3c, !PT ;  /* 0x7ff000000e057812 */ /* 0x000fe200078e3cff */
[----:B------:R-:W-:-:S03]  /*4730*/  DSETP.NEU.AND P0, PT, R2, -1, PT ;  /* 0xbff000000200742a */ /* 0x000fc60003f0d000 */
[----:B------:R-:W-:-:S04]  /*4740*/  SEL R4, R5, R14, !P2 ;  /* 0x0000000e05047207 */ /* 0x000fc80005000000 */
[----:B------:R-:W-:Y:S01]  /*4750*/  SEL R5, R4, 0x3ff00000, P0 ;  /* 0x3ff0000004057807 */ /* 0x000fe20000000000 */
[----:B------:R-:W-:Y:S01]  /*4760*/  IMAD.MOV.U32 R4, RZ, RZ, RZ ;  /* 0x000000ffff047224 */ /* 0x000fe200078e00ff */
[----:B------:R-:W-:Y:S06]  /*4770*/  BRA `(.L_x_56472) ;  /* 0x0000000000047947 */ /* 0x000fec0003800000 */
.L_x_56473:
[----:B------:R-:W-:-:S11]  /*4780*/  DADD R4, R16, R2 ;  /* 0x0000000010047229 */ /* 0x000fd60000000002 */
.L_x_56472:
[----:B------:R-:W-:Y:S05]  /*4790*/  BSYNC.RECONVERGENT B0 ;  /* 0x0000000000007941 */ /* 0x000fea0003800200 */
.L_x_56471:
        /* <DEDUP_REMOVED lines=39> */
.L_x_56478:
[----:B------:R-:W-:Y:S01]  /*4a10*/  LOP3.LUT R5, R14, 0x7ff00000, RZ, 0x3c, !PT ;  /* 0x7ff000000e057812 */ /* 0x000fe200078e3cff */
[----:B------:R-:W-:-:S03]  /*4a20*/  DSETP.NEU.AND P0, PT, R2, -1, PT ;  /* 0xbff000000200742a */ /* 0x000fc60003f0d000 */
[----:B------:R-:W-:-:S04]  /*4a30*/  SEL R4, R5, R14, !P3 ;  /* 0x0000000e05047207 */ /* 0x000fc80005800000 */
[----:B------:R-:W-:Y:S01]  /*4a40*/  SEL R5, R4, 0x3ff00000, P0 ;  /* 0x3ff0000004057807 */ /* 0x000fe20000000000 */
[----:B------:R-:W-:Y:S01]  /*4a50*/  IMAD.MOV.U32 R4, RZ, RZ, RZ ;  /* 0x000000ffff047224 */ /* 0x000fe200078e00ff */
[----:B------:R-:W-:Y:S06]  /*4a60*/  BRA `(.L_x_56476) ;  /* 0x0000000000047947 */ /* 0x000fec0003800000 */
.L_x_56477:
[----:B------:R-:W-:-:S11]  /*4a70*/  DADD R4, R18, R2 ;  /* 0x0000000012047229 */ /* 0x000fd60000000002 */
.L_x_56476:
[----:B------:R-:W-:Y:S05]  /*4a80*/  BSYNC.RECONVERGENT B0 ;  /* 0x0000000000007941 */ /* 0x000fea0003800200 */
.L_x_56475:
        /* <DEDUP_REMOVED lines=38> */
.L_x_56482:
[----:B------:R-:W-:Y:S01]  /*4cf0*/  LOP3.LUT R5, R14, 0x7ff00000, RZ, 0x3c, !PT ;  /* 0x7ff000000e057812 */ /* 0x000fe200078e3cff */
[----:B------:R-:W-:-:S03]  /*4d00*/  DSETP.NEU.AND P0, PT, R2, -1, PT ;  /* 0xbff000000200742a */ /* 0x000fc60003f0d000 */
[----:B------:R-:W-:-:S04]  /*4d10*/  SEL R4, R5, R14, !P3 ;  /* 0x0000000e05047207 */ /* 0x000fc80005800000 */
[----:B------:R-:W-:Y:S01]  /*4d20*/  SEL R5, R4, 0x3ff00000, P0 ;  /* 0x3ff0000004057807 */ /* 0x000fe20000000000 */
[----:B------:R-:W-:Y:S01]  /*4d30*/  IMAD.MOV.U32 R4, RZ, RZ, RZ ;  /* 0x000000ffff047224 */ /* 0x000fe200078e00ff */
[----:B------:R-:W-:Y:S06]  /*4d40*/  BRA `(.L_x_56480) ;  /* 0x0000000000047947 */ /* 0x000fec0003800000 */
.L_x_56481:
[----:B------:R-:W-:-:S11]  /*4d50*/  DADD R4, R20, R2 ;  /* 0x0000000014047229 */ /* 0x000fd60000000002 */
.L_x_56480:
[----:B------:R-:W-:Y:S05]  /*4d60*/  BSYNC.RECONVERGENT B0 ;  /* 0x0000000000007941 */ /* 0x000fea0003800200 */
.L_x_56479:
        /* <DEDUP_REMOVED lines=38> */
.L_x_56486:
[----:B------:R-:W-:Y:S01]  /*4fd0*/  LOP3.LUT R5, R14, 0x7ff00000, RZ, 0x3c, !PT ;  /* 0x7ff000000e057812 */ /* 0x000fe200078e3cff */
[----:B------:R-:W-:-:S03]  /*4fe0*/  DSETP.NEU.AND P0, PT, R2, -1, PT ;  /* 0xbff000000200742a */ /* 0x000fc60003f0d000 */
[----:B------:R-:W-:-:S04]  /*4ff0*/  SEL R4, R5, R14, !P3 ;  /* 0x0000000e05047207 */ /* 0x000fc80005800000 */
[----:B------:R-:W-:Y:S01]  /*5000*/  SEL R5, R4, 0x3ff00000, P0 ;  /* 0x3ff0000004057807 */ /* 0x000fe20000000000 */
[----:B------:R-:W-:Y:S01]  /*5010*/  IMAD.MOV.U32 R4, RZ, RZ, RZ ;  /* 0x000000ffff047224 */ /* 0x000fe200078e00ff */
[----:B------:R-:W-:Y:S06]  /*5020*/  BRA `(.L_x_56484) ;  /* 0x0000000000047947 */ /* 0x000fec0003800000 */
.L_x_56485:
[----:B------:R-:W-:-:S11]  /*5030*/  DADD R4, R22, R2 ;  /* 0x0000000016047229 */ /* 0x000fd60000000002 */
.L_x_56484:
[----:B------:R-:W-:Y:S05]  /*5040*/  BSYNC.RECONVERGENT B0 ;  /* 0x0000000000007941 */ /* 0x000fea0003800200 */
.L_x_56483:
        /* <DEDUP_REMOVED lines=38> */
.L_x_56490:
[----:B------:R-:W-:Y:S01]  /*52b0*/  LOP3.LUT R5, R14, 0x7ff00000, RZ, 0x3c, !PT ;  /* 0x7ff000000e057812 */ /* 0x000fe200078e3cff */
[----:B------:R-:W-:-:S03]  /*52c0*/  DSETP.NEU.AND P0, PT, R2, -1, PT ;  /* 0xbff000000200742a */ /* 0x000fc60003f0d000 */
[----:B------:R-:W-:-:S04]  /*52d0*/  SEL R4, R5, R14, !P3 ;  /* 0x0000000e05047207 */ /* 0x000fc80005800000 */
[----:B------:R-:W-:Y:S01]  /*52e0*/  SEL R5, R4, 0x3ff00000, P0 ;  /* 0x3ff0000004057807 */ /* 0x000fe20000000000 */
[----:B------:R-:W-:Y:S01]  /*52f0*/  IMAD.MOV.U32 R4, RZ, RZ, RZ ;  /* 0x000000ffff047224 */ /* 0x000fe200078e00ff */
[----:B------:R-:W-:Y:S06]  /*5300*/  BRA `(.L_x_56488) ;  /* 0x0000000000047947 */ /* 0x000fec0003800000 */
.L_x_56489:
[----:B------:R-:W-:-:S11]  /*5310*/  DADD R4, R24, R2 ;  /* 0x0000000018047229 */ /* 0x000fd60000000002 */
.L_x_56488:
[----:B------:R-:W-:Y:S05]  /*5320*/  BSYNC.RECONVERGENT B0 ;  /* 0x0000000000007941 */ /* 0x000fea0003800200 */
.L_x_56487:
        /* <DEDUP_REMOVED lines=38> */
.L_x_56494:
[----:B------:R-:W-:Y:S01]  /*5590*/  LOP3.LUT R5, R14, 0x7ff00000, RZ, 0x3c, !PT ;  /* 0x7ff000000e057812 */ /* 0x000fe200078e3cff */
[----:B------:R-:W-:-:S03]  /*55a0*/  DSETP.NEU.AND P0, PT, R2, -1, PT ;  /* 0xbff000000200742a */ /* 0x000fc60003f0d000 */
[----:B------:R-:W-:-:S04]  /*55b0*/  SEL R4, R5, R14, !P3 ;  /* 0x0000000e05047207 */ /* 0x000fc80005800000 */
[----:B------:R-:W-:Y:S01]  /*55c0*/  SEL R5, R4, 0x3ff00000, P0 ;  /* 0x3ff0000004057807 */ /* 0x000fe20000000000 */
[----:B------:R-:W-:Y:S01]  /*55d0*/  IMAD.MOV.U32 R4, RZ, RZ, RZ ;  /* 0x000000ffff047224 */ /* 0x000fe200078e00ff */
[----:B------:R-:W-:Y:S06]  /*55e0*/  BRA `(.L_x_56492) ;  /* 0x0000000000047947 */ /* 0x000fec0003800000 */
.L_x_56493:
[----:B------:R-:W-:-:S11]  /*55f0*/  DADD R4, R26, R2 ;  /* 0x000000001a047229 */ /* 0x000fd60000000002 */
.L_x_56492:
[----:B------:R-:W-:Y:S05]  /*5600*/  BSYNC.RECONVERGENT B0 ;  /* 0x0000000000007941 */ /* 0x000fea0003800200 */
.L_x_56491:
        /* <DEDUP_REMOVED lines=38> */
.L_x_56498:
[----:B------:R-:W-:Y:S01]  /*5870*/  LOP3.LUT R5, R14, 0x7ff00000, RZ, 0x3c, !PT ;  /* 0x7ff000000e057812 */ /* 0x000fe200078e3cff */
[----:B------:R-:W-:-:S03]  /*5880*/  DSETP.NEU.AND P0, PT, R2, -1, PT ;  /* 0xbff000000200742a */ /* 0x000fc60003f0d000 */
[----:B------:R-:W-:-:S04]  /*5890*/  SEL R4, R5, R14, !P3 ;  /* 0x0000000e05047207 */ /* 0x000fc80005800000 */
[----:B------:R-:W-:Y:S01]  /*58a0*/  SEL R5, R4, 0x3ff00000, P0 ;  /* 0x3ff0000004057807 */ /* 0x000fe20000000000 */
[----:B------:R-:W-:Y:S01]  /*58b0*/  IMAD.MOV.U32 R4, RZ, RZ, RZ ;  /* 0x000000ffff047224 */ /* 0x000fe200078e00ff */
[----:B------:R-:W-:Y:S06]  /*58c0*/  BRA `(.L_x_56496) ;  /* 0x0000000000047947 */ /* 0x000fec0003800000 */
.L_x_56497:
[----:B------:R-:W-:-:S11]  /*58d0*/  DADD R4, R28, R2 ;  /* 0x000000001c047229 */ /* 0x000fd60000000002 */
.L_x_56496:
[----:B------:R-:W-:Y:S05]  /*58e0*/  BSYNC.RECONVERGENT B0 ;  /* 0x0000000000007941 */ /* 0x000fea0003800200 */
.L_x_56495:
        /* <DEDUP_REMOVED lines=38> */
.L_x_56502:
[----:B------:R-:W-:Y:S01]  /*5b50*/  LOP3.LUT R5, R14, 0x7ff00000, RZ, 0x3c, !PT ;  /* 0x7ff000000e057812 */ /* 0x000fe200078e3cff */
[----:B------:R-:W-:-:S03]  /*5b60*/  DSETP.NEU.AND P0, PT, R2, -1, PT ;  /* 0xbff000000200742a */ /* 0x000fc60003f0d000 */
[----:B------:R-:W-:-:S04]  /*5b70*/  SEL R4, R5, R14, !P3 ;  /* 0x0000000e05047207 */ /* 0x000fc80005800000 */
[----:B------:R-:W-:Y:S01]  /*5b80*/  SEL R5, R4, 0x3ff00000, P0 ;  /* 0x3ff0000004057807 */ /* 0x000fe20000000000 */
[----:B------:R-:W-:Y:S01]  /*5b90*/  IMAD.MOV.U32 R4, RZ, RZ, RZ ;  /* 0x000000ffff047224 */ /* 0x000fe200078e00ff */
[----:B------:R-:W-:Y:S06]  /*5ba0*/  BRA `(.L_x_56500) ;  /* 0x0000000000047947 */ /* 0x000fec0003800000 */
.L_x_56501:
[----:B------:R-:W-:-:S11]  /*5bb0*/  DADD R4, R30, R2 ;  /* 0x000000001e047229 */ /* 0x000fd60000000002 */
.L_x_56500:
[----:B------:R-:W-:Y:S05]  /*5bc0*/  BSYNC.RECONVERGENT B0 ;  /* 0x0000000000007941 */ /* 0x000fea0003800200 */
.L_x_56499:
[----:B------:R-:W-:-:S06]  /*5bd0*/  DSETP.NEU.AND P0, PT, R30, RZ, PT ;  /* 0x000000ff1e00722a */ /* 0x000fcc0003f0d000 */
[----:B------:R-:W-:Y:S02]  /*5be0*/  FSEL R18, R4, RZ, P0 ;  /* 0x000000ff04127208 */ /* 0x000fe40000000000 */
[----:B------:R-:W-:Y:S02]  /*5bf0*/  FSEL R19, R5, 1.875, P0 ;  /* 0x3ff0000005137808 */ /* 0x000fe40000000000 */
[----:B------:R-:W-:Y:S02]  /*5c00*/  FSEL R18, R18, RZ, P1 ;  /* 0x000000ff12127208 */ /* 0x000fe40000800000 */
[----:B------:R-:W-:Y:S01]  /*5c10*/  FSEL R19, R19, 1.875, P1 ;  /* 0x3ff0000013137808 */ /* 0x000fe20000800000 */
[----:B------:R-:W-:Y:S06]  /*5c20*/  BRA `(.L_x_56503) ;  /* 0x0000001c00447947 */ /* 0x000fec0003800000 */
.L_x_56470:
        /* <DEDUP_REMOVED lines=16> */
.L_x_56504:
        /* <DEDUP_REMOVED lines=36> */
.L_x_56506:
[----:B------:R-:W-:Y:S05]  /*5f70*/  BSYNC.RECONVERGENT B0 ;  /* 0x0000000000007941 */ /* 0x000fea0003800200 */
.L_x_56505:
        /* <DEDUP_REMOVED lines=18> */
[----:B------:R-:W-:Y:S05]  /*60a0*/  CALL.REL.NOINC `($_ZN2at6native29vectorized_elementwise_kernelILi8EZNS0_50_GLOBAL__N__2680c7bb_12_PowKernel_cu_7dd49032_300322pow_scalar_tensor_implIdEEvRNS_18TensorIteratorBaseET_EUldE_St5arrayIPcLm2EEEEviT0_T1_$__internal_accurate_pow) ;  /* 0x0000001800407944 */ /* 0x000fea0003c00000 */
[----:B------:R-:W-:Y:S05]  /*60b0*/  BSYNC.RECONVERGENT B0 ;  /* 0x0000000000007941 */ /* 0x000fea0003800200 */
.L_x_56507:
        /* <DEDUP_REMOVED lines=30> */
.L_x_56511:
[----:B------:R-:W-:Y:S01]  /*62a0*/  ISETP.GE.AND P3, PT, R19, RZ, PT ;  /* 0x000000ff1300720c */ /* 0x000fe20003f66270 */
[----:B------:R-:W-:Y:S01]  /*62b0*/  DSETP.NEU.AND P2, PT, R4, -1, PT ;  /* 0xbff000000400742a */ /* 0x000fe20003f4d000 */
[----:B------:R-:W-:Y:S01]  /*62c0*/  LOP3.LUT R3, R14, 0x7ff00000, RZ, 0x3c, !PT ;  /* 0x7ff000000e037812 */ /* 0x000fe200078e3cff */
[----:B------:R-:W-:-:S03]  /*62d0*/  IMAD.MOV.U32 R2, RZ, RZ, RZ ;  /* 0x000000ffff027224 */ /* 0x000fc600078e00ff */
[----:B------:R-:W-:-:S04]  /*62e0*/  SEL R3, R3, R14, !P3 ;  /* 0x0000000e03037207 */ /* 0x000fc80005800000 */
[----:B------:R-:W-:Y:S01]  /*62f0*/  SEL R3, R3, 0x3ff00000, P2 ;  /* 0x3ff0000003037807 */ /* 0x000fe20001000000 */
[----:B------:R-:W-:Y:S06]  /*6300*/  BRA `(.L_x_56509) ;  /* 0x0000000000047947 */ /* 0x000fec0003800000 */
.L_x_56510:
[----:B------:R-:W-:-:S11]  /*6310*/  DADD R2, R18, R4 ;  /* 0x0000000012027229 */ /* 0x000fd60000000004 */
.L_x_56509:
[----:B------:R-:W-:Y:S05]  /*6320*/  BSYNC.RECONVERGENT B0 ;  /* 0x0000000000007941 */ /* 0x000fea0003800200 */
.L_x_56508:
        /* <DEDUP_REMOVED lines=19> */
.L_x_56512:
        /* <DEDUP_REMOVED lines=30> */
.L_x_56516:
[----:B------:R-:W-:Y:S01]  /*6640*/  ISETP.GE.AND P3, PT, R21, RZ, PT ;  /* 0x000000ff1500720c */ /* 0x000fe20003f66270 */
[----:B------:R-:W-:Y:S01]  /*6650*/  DSETP.NEU.AND P2, PT, R4, -1, PT ;  /* 0xbff000000400742a */ /* 0x000fe20003f4d000 */
[----:B------:R-:W-:Y:S01]  /*6660*/  LOP3.LUT R3, R14, 0x7ff00000, RZ, 0x3c, !PT ;  /* 0x7ff000000e037812 */ /* 0x000fe200078e3cff */
[----:B------:R-:W-:-:S03]  /*6670*/  IMAD.MOV.U32 R2, RZ, RZ, RZ ;  /* 0x000000ffff027224 */ /* 0x000fc600078e00ff */
[----:B------:R-:W-:-:S04]  /*6680*/  SEL R3, R3, R14, !P3 ;  /* 0x0000000e03037207 */ /* 0x000fc80005800000 */
[----:B------:R-:W-:Y:S01]  /*6690*/  SEL R3, R3, 0x3ff00000, P2 ;  /* 0x3ff0000003037807 */ /* 0x000fe20001000000 */
[----:B------:R-:W-:Y:S06]  /*66a0*/  BRA `(.L_x_56514) ;  /* 0x0000000000047947 */ /* 0x000fec0003800000 */
.L_x_56515:
[----:B------:R-:W-:-:S11]  /*66b0*/  DADD R2, R20, R4 ;  /* 0x0000000014027229 */ /* 0x000fd60000000004 */
.L_x_56514:
[----:B------:R-:W-:Y:S05]  /*66c0*/  BSYNC.RECONVERGENT B0 ;  /* 0x0000000000007941 */ /* 0x000fea0003800200 */
.L_x_56513:
        /* <DEDUP_REMOVED lines=19> */
.L_x_56517:
        /* <DEDUP_REMOVED lines=30> */
.L_x_56521:
[----:B------:R-:W-:Y:S01]  /*69e0*/  ISETP.GE.AND P3, PT, R23, RZ, PT ;  /* 0x000000ff1700720c */ /* 0x000fe20003f66270 */
[----:B------:R-:W-:Y:S01]  /*69f0*/  DSETP.NEU.AND P2, PT, R4, -1, PT ;  /* 0xbff000000400742a */ /* 0x000fe20003f4d000 */
[----:B------:R-:W-:Y:S01]  /*6a00*/  LOP3.LUT R3, R14, 0x7ff00000, RZ, 0x3c, !PT ;  /* 0x7ff000000e037812 */ /* 0x000fe200078e3cff */
[----:B------:R-:W-:-:S03]  /*6a10*/  IMAD.MOV.U32 R2, RZ, RZ, RZ ;  /* 0x000000ffff027224 */ /* 0x000fc600078e00ff */
[----:B------:R-:W-:-:S04]  /*6a20*/  SEL R3, R3, R14, !P3 ;  /* 0x0000000e03037207 */ /* 0x000fc80005800000 */
[----:B------:R-:W-:Y:S01]  /*6a30*/  SEL R3, R3, 0x3ff00000, P2 ;  /* 0x3ff0000003037807 */ /* 0x000fe20001000000 */
[----:B------:R-:W-:Y:S06]  /*6a40*/  BRA `(.L_x_56519) ;  /* 0x0000000000047947 */ /* 0x000fec0003800000 */
.L_x_56520:
[----:B------:R-:W-:-:S11]  /*6a50*/  DADD R2, R22, R4 ;  /* 0x0000000016027229 */ /* 0x000fd60000000004 */
.L_x_56519:
[----:B------:R-:W-:Y:S05]  /*6a60*/  BSYNC.RECONVERGENT B0 ;  /* 0x0000000000007941 */ /* 0x000fea0003800200 */
.L_x_56518:
        /* <DEDUP_REMOVED lines=19> */
.L_x_56522:
        /* <DEDUP_REMOVED lines=30> */
.L_x_56526:
[----:B------:R-:W-:Y:S01]  /*6d80*/  ISETP.GE.AND P3, PT, R25, RZ, PT ;  /* 0x000000ff1900720c */ /* 0x000fe20003f66270 */
[----:B------:R-:W-:Y:S01]  /*6d90*/  DSETP.NEU.AND P2, PT, R4, -1, PT ;  /* 0xbff000000400742a */ /* 0x000fe20003f4d000 */
[----:B------:R-:W-:Y:S01]  /*6da0*/  LOP3.LUT R3, R14, 0x7ff00000, RZ, 0x3c, !PT ;  /* 0x7ff000000e037812 */ /* 0x000fe200078e3cff */
[----:B------:R-:W-:-:S03]  /*6db0*/  IMAD.MOV.U32 R2, RZ, RZ, RZ ;  /* 0x000000ffff027224 */ /* 0x000fc600078e00ff */
[----:B------:R-:W-:-:S04]  /*6dc0*/  SEL R3, R3, R14, !P3 ;  /* 0x0000000e03037207 */ /* 0x000fc80005800000 */
[----:B------:R-:W-:Y:S01]  /*6dd0*/  SEL R3, R3, 0x3ff00000, P2 ;  /* 0x3ff0000003037807 */ /* 0x000fe20001000000 */
[----:B------:R-:W-:Y:S06]  /*6de0*/  BRA `(.L_x_56524) ;  /* 0x0000000000047947 */ /* 0x000fec0003800000 */
.L_x_56525:
[----:B------:R-:W-:-:S11]  /*6df0*/  DADD R2, R24, R4 ;  /* 0x0000000018027229 */ /* 0x000fd60000000004 */
.L_x_56524:
[----:B------:R-:W-:Y:S05]  /*6e00*/  BSYNC.RECONVERGENT B0 ;  /* 0x0000000000007941 */ /* 0x000fea0003800200 */
.L_x_56523:
        /* <DEDUP_REMOVED lines=19> */
.L_x_56527:
        /* <DEDUP_REMOVED lines=30> */
.L_x_56531:
[----:B------:R-:W-:Y:S01]  /*7120*/  ISETP.GE.AND P3, PT, R27, RZ, PT ;  /* 0x000000ff1b00720c */ /* 0x000fe20003f66270 */
[----:B------:R-:W-:Y:S01]  /*7130*/  DSETP.NEU.AND P2, PT, R4, -1, PT ;  /* 0xbff000000400742a */ /* 0x000fe20003f4d000 */
[----:B------:R-:W-:Y:S01]  /*7140*/  LOP3.LUT R3, R14, 0x7ff00000, RZ, 0x3c, !PT ;  /* 0x7ff000000e037812 */ /* 0x000fe200078e3cff */
[----:B------:R-:W-:-:S03]  /*7150*/  IMAD.MOV.U32 R2, RZ, RZ, RZ ;  /* 0x000000ffff027224 */ /* 0x000fc600078e00ff */
[----:B------:R-:W-:-:S04]  /*7160*/  SEL R3, R3, R14, !P3 ;  /* 0x0000000e03037207 */ /* 0x000fc80005800000 */
[----:B------:R-:W-:Y:S01]  /*7170*/  SEL R3, R3, 0x3ff00000, P2 ;  /* 0x3ff0000003037807 */ /* 0x000fe20001000000 */
[----:B------:R-:W-:Y:S06]  /*7180*/  BRA `(.L_x_56529) ;  /* 0x0000000000047947 */ /* 0x000fec0003800000 */
.L_x_56530:
[----:B------:R-:W-:-:S11]  /*7190*/  DADD R2, R26, R4 ;  /* 0x000000001a027229 */ /* 0x000fd60000000004 */
.L_x_56529:
[----:B------:R-:W-:Y:S05]  /*71a0*/  BSYNC.RECONVERGENT B0 ;  /* 0x0000000000007941 */ /* 0x000fea0003800200 */
.L_x_56528:
        /* <DEDUP_REMOVED lines=19> */
.L_x_56532:
        /* <DEDUP_REMOVED lines=30> */
.L_x_56536:
[----:B------:R-:W-:Y:S01]  /*74c0*/  ISETP.GE.AND P3, PT, R29, RZ, PT ;  /* 0x000000ff1d00720c */ /* 0x000fe20003f66270 */
[----:B------:R-:W-:Y:S01]  /*74d0*/  DSETP.NEU.AND P2, PT, R4, -1, PT ;  /* 0xbff000000400742a */ /* 0x000fe20003f4d000 */
[----:B------:R-:W-:Y:S01]  /*74e0*/  LOP3.LUT R3, R14, 0x7ff00000, RZ, 0x3c, !PT ;  /* 0x7ff000000e037812 */ /* 0x000fe200078e3cff */
[----:B------:R-:W-:-:S03]  /*74f0*/  IMAD.MOV.U32 R2, RZ, RZ, RZ ;  /* 0x000000ffff027224 */ /* 0x000fc600078e00ff */
[----:B------:R-:W-:-:S04]  /*7500*/  SEL R3, R3, R14, !P3 ;  /* 0x0000000e03037207 */ /* 0x000fc80005800000 */
[----:B------:R-:W-:Y:S01]  /*7510*/  SEL R3, R3, 0x3ff00000, P2 ;  /* 0x3ff0000003037807 */ /* 0x000fe20001000000 */
[----:B------:R-:W-:Y:S06]  /*7520*/  BRA `(.L_x_56534) ;  /* 0x0000000000047947 */ /* 0x000fec0003800000 */
.L_x_56535:
[----:B------:R-:W-:-:S11]  /*7530*/  DADD R2, R28, R4 ;  /* 0x000000001c027229 */ /* 0x000fd60000000004 */
.L_x_56534:
[----:B------:R-:W-:Y:S05]  /*7540*/  BSYNC.RECONVERGENT B0 ;  /* 0x0000000000007941 */ /* 0x000fea0003800200 */
.L_x_56533:
        /* <DEDUP_REMOVED lines=19> */
.L_x_56537:
        /* <DEDUP_REMOVED lines=30> */
.L_x_56541:
[----:B------:R-:W-:Y:S01]  /*7860*/  ISETP.GE.AND P1, PT, R31, RZ, PT ;  /* 0x000000ff1f00720c */ /* 0x000fe20003f26270 */
[----:B------:R-:W-:Y:S01]  /*7870*/  DSETP.NEU.AND P0, PT, R8, -1, PT ;  /* 0xbff000000800742a */ /* 0x000fe20003f0d000 */
[----:B------:R-:W-:-:S11]  /*7880*/  IMAD.MOV.U32 R2, RZ, RZ, RZ ;  /* 0x000000ffff027224 */ /* 0x000fd600078e00ff */
[----:B------:R-:W-:-:S04]  /*7890*/  @!P1 LOP3.LUT R14, R14, 0x7ff00000, RZ, 0x3c, !PT ;  /* 0x7ff000000e0e9812 */ /* 0x000fc800078e3cff */
[----:B------:R-:W-:Y:S01]  /*78a0*/  SEL R3, R14, 0x3ff00000, P0 ;  /* 0x3ff000000e037807 */ /* 0x000fe20000000000 */
[----:B------:R-:W-:Y:S06]  /*78b0*/  BRA `(.L_x_56539) ;  /* 0x0000000000047947 */ /* 0x000fec0003800000 */
.L_x_56540:
[----:B------:R-:W-:-:S11]  /*78c0*/  DADD R2, R30, R8 ;  /* 0x000000001e027229 */ /* 0x000fd60000000008 */
.L_x_56539:
[----:B------:R-:W-:Y:S05]  /*78d0*/  BSYNC.RECONVERGENT B0 ;  /* 0x0000000000007941 */ /* 0x000fea0003800200 */
.L_x_56538:
[----:B------:R-:W-:Y:S02]  /*78e0*/  DSETP.NEU.AND P1, PT, R30, RZ, PT ;  /* 0x000000ff1e00722a */ /* 0x000fe40003f2d000 */
[----:B------:R-:W-:-:S04]  /*78f0*/  DSETP.NEU.AND P0, PT, R8, 1, PT ;  /* 0x3ff000000800742a */ /* 0x000fc80003f0d000 */
[----:B------:R-:W-:Y:S02]  /*7900*/  FSEL R18, R2, RZ, P1 ;  /* 0x000000ff02127208 */ /* 0x000fe40000800000 */
[----:B------:R-:W-:Y:S02]  /*7910*/  FSEL R19, R3, 1.875, P1 ;  /* 0x3ff0000003137808 */ /* 0x000fe40000800000 */
[----:B------:R-:W-:Y:S02]  /*7920*/  FSEL R18, R18, RZ, P0 ;  /* 0x000000ff12127208 */ /* 0x000fe40000000000 */
[----:B------:R-:W-:-:S07]  /*7930*/  FSEL R19, R19, 1.875, P0 ;  /* 0x3ff0000013137808 */ /* 0x000fce0000000000 */
.L_x_56503:
[----:B------:R-:W0:Y:S01]  /*7940*/  S2R R5, SR_TID.X ;  /* 0x0000000000057919 */ /* 0x000e220000002100 */
[----:B------:R-:W1:Y:S02]  /*7950*/  LDC.64 R2, c[0x0][0x398] ;  /* 0x0000e600ff027b82 */ /* 0x000e640000000a00 */
[----:B-1----:R-:W-:-:S04]  /*7960*/  IMAD.WIDE.U32 R2, R49, 0x8, R2 ;  /* 0x0000000831027825 */ /* 0x002fc800078e0002 */
[----:B0-----:R-:W-:-:S05]  /*7970*/  IMAD.WIDE.U32 R2, R5, 0x40, R2 ;  /* 0x0000004005027825 */ /* 0x001fca00078e0002 */
[----:B------:R-:W-:Y:S04]  /*7980*/  STG.E.ENL2.256 desc[UR4][R2.64], R44, R40 ;  /* 0xf800002c0228797f */ /* 0x000fe8000f121804 */
[----:B------:R-:W-:Y:S01]  /*7990*/  STG.E.ENL2.256 desc[UR4][R2.64+0x20], R20, R16 ;  /* 0xf80001140210797f */ /* 0x000fe2000f121804 */
[----:B------:R-:W-:Y:S05]  /*79a0*/  EXIT ;  /* 0x000000000000794d */ /* 0x000fea0003800000 */
        .type           $_ZN2at6native29vectorized_elementwise_kernelILi8EZNS0_50_GLOBAL__N__2680c7bb_12_PowKernel_cu_7dd49032_300322pow_scalar_tensor_implIdEEvRNS_18TensorIteratorBaseET_EUldE_St5arrayIPcLm2EEEEviT0_T1_$__internal_accurate_pow,@function
        .size           $_ZN2at6native29vectorized_elementwise_kernelILi8EZNS0_50_GLOBAL__N__2680c7bb_12_PowKernel_cu_7dd49032_300322pow_scalar_tensor_implIdEEvRNS_18TensorIteratorBaseET_EUldE_St5arrayIPcLm2EEEEviT0_T1_$__internal_accurate_pow,(.L_x_68418 - $_ZN2at6native29vectorized_elementwise_kernelILi8EZNS0_50_GLOBAL__N__2680c7bb_12_PowKernel_cu_7dd49032_300322pow_scalar_tensor_implIdEEvRNS_18TensorIteratorBaseET_EUldE_St5arrayIPcLm2EEEEviT0_T1_$__internal_accurate_pow)
$_ZN2at6native29vectorized_elementwise_kernelILi8EZNS0_50_GLOBAL__N__2680c7bb_12_PowKernel_cu_7dd49032_300322pow_scalar_tensor_implIdEEvRNS_18TensorIteratorBaseET_EUldE_St5arrayIPcLm2EEEEviT0_T1_$__internal_accurate_pow:
        /* <DEDUP_REMOVED lines=170> */
.L_x_56542:
[----:B------:R-:W-:Y:S01]  /*8450*/  DFMA R2, R6, R8, R8 ;  /* 0x000000080602722b */ /* 0x000fe20000000008 */
[----:B------:R-:W-:Y:S01]  /*8460*/  IMAD.MOV.U32 R4, RZ, RZ, R0 ;  /* 0x000000ffff047224 */ /* 0x000fe200078e0000 */
[----:B------:R-:W-:Y:S01]  /*8470*/  DSETP.NEU.AND P2, PT, |R8|, +INF , PT ;  /* 0x7ff000000800742a */ /* 0x000fe20003f4d200 */
[----:B------:R-:W-:-:S07]  /*8480*/  IMAD.MOV.U32 R5, RZ, RZ, 0x0 ;  /* 0x00000000ff057424 */ /* 0x000fce00078e00ff */
[----:B------:R-:W-:Y:S02]  /*8490*/  FSEL R2, R8, R2, !P2 ;  /* 0x0000000208027208 */ /* 0x000fe40005000000 */
[----:B------:R-:W-:Y:S01]  /*84a0*/  FSEL R3, R9, R3, !P2 ;  /* 0x0000000309037208 */ /* 0x000fe20005000000 */
[----:B------:R-:W-:Y:S06]  /*84b0*/  RET.REL.NODEC R4 `(_ZN2at6native29vectorized_elementwise_kernelILi8EZNS0_50_GLOBAL__N__2680c7bb_12_PowKernel_cu_7dd49032_300322pow_scalar_tensor_implIdEEvRNS_18TensorIteratorBaseET_EUldE_St5arrayIPcLm2EEEEviT0_T1_) ;  /* 0xffffff7804d07950 */ /* 0x000fec0003c3ffff */
.L_x_56543:
        /* <DEDUP_REMOVED lines=12> */
.L_x_68418:


//--------------------- .text._ZN2at6native18elementwise_kernelILi128ELi4EZNS0_15gpu_kernel_implIZZZNS0_50_GLOBAL__N__2680c7bb_12_PowKernel_cu_7dd49032_300324pow_tensor_tensor_kernelERNS_18TensorIteratorBaseEENKUlvE_clEvENKUlvE3_clEvEUlssE_EEvS5_RKT_EUliE_EEviT1_ --------------------------
	.section	.text._ZN2at6native18elementwise_kernelILi128ELi4EZNS0_15gpu_kernel_implIZZZNS0_50_GLOBAL__N__2680c7bb_12_PowKernel_cu_7dd49032_300324pow_tensor_tensor_kernelERNS_18TensorIteratorBaseEENKUlvE_clEvENKUlvE3_clEvEUlssE_EEvS5_RKT_EUliE_EEviT1_,"ax",@progbits
	.align	128
        .global         _ZN2at6native18elementwise_kernelILi128ELi4EZNS0_15gpu_kernel_implIZZZNS0_50_GLOBAL__N__2680c7bb_12_PowKernel_cu_7dd49032_300324pow_tensor_tensor_kernelERNS_18TensorIteratorBaseEENKUlvE_clEvENKUlvE3_clEvEUlssE_EEvS5_RKT_EUliE_EEviT1_
        .type           _ZN2at6native18elementwise_kernelILi128ELi4EZNS0_15gpu_kernel_implIZZZNS0_50_GLOBAL__N__2680c7bb_12_PowKernel_cu_7dd49032_300324pow_tensor_tensor_kernelERNS_18TensorIteratorBaseEENKUlvE_clEvENKUlvE3_clEvEUlssE_EEvS5_RKT_EUliE_EEviT1_,@function
        .size           _ZN2at6native18elementwise_kernelILi128ELi4EZNS0_15gpu_kernel_implIZZZNS0_50_GLOBAL__N__2680c7bb_12_PowKernel_cu_7dd49032_300324pow_tensor_tensor_kernelERNS_18TensorIteratorBaseEENKUlvE_clEvENKUlvE3_clEvEUlssE_EEvS5_RKT_EUliE_EEviT1_,(.L_x_68783 - _ZN2at6native18elementwise_kernelILi128ELi4EZNS0_15gpu_kernel_implIZZZNS0_50_GLOBAL__N__2680c7bb_12_PowKernel_cu_7dd49032_300324pow_tensor_tensor_kernelERNS_18TensorIteratorBaseEENKUlvE_clEvENKUlvE3_clEvEUlssE_EEvS5_RKT_EUliE_EEviT1_)
        .other          _ZN2at6native18elementwise_kernelILi128ELi4EZNS0_15gpu_kernel_implIZZZNS0_50_GLOBAL__N__2680c7bb_12_PowKernel_cu_7dd49032_300324pow_tensor_tensor_kernelERNS_18TensorIteratorBaseEENKUlvE_clEvENKUlvE3_clEvEUlssE_EEvS5_RKT_EUliE_EEviT1_,@"STO_CUDA_ENTRY STV_DEFAULT"
_ZN2at6native18elementwise_kernelILi128ELi4EZNS0_15gpu_kernel_implIZZZNS0_50_GLOBAL__N__2680c7bb_12_PowKernel_cu_7dd49032_300324pow_tensor_tensor_kernelERNS_18TensorIteratorBaseEENKUlvE_clEvENKUlvE3_clEvEUlssE_EEvS5_RKT_EUliE_EEviT1_:
.text._ZN2at6native18elementwise_kernelILi128ELi4EZNS0_15gpu_kernel_implIZZZNS0_50_GLOBAL__N__2680c7bb_12_PowKernel_cu_7dd49032_300324pow_tensor_tensor_kernelERNS_18TensorIteratorBaseEENKUlvE_clEvENKUlvE3_clEvEUlssE_EEvS5_RKT_EUliE_EEviT1_:
        /* <DEDUP_REMOVED lines=372> */
.L_x_56546:
        /* <DEDUP_REMOVED lines=16> */
.L_x_56550:
[----:B------:R0:W5:Y:S01]  /*1840*/  LDG.E.U8 R19, desc[UR36][R2.64] ;  /* 0x0000002402137981 */ /* 0x000162000c1e1100 */
[----:B------:R-:W-:Y:S05]  /*1850*/  BRA `(.L_x_56552) ;  /* 0x0000000c004c7947 */ /* 0x000fea0003800000 */
.L_x_56549:
        /* <DEDUP_REMOVED lines=8> */
.L_x_56554:
[----:B------:R0:W5:Y:S01]  /*18e0*/  LDG.E.U16 R19, desc[UR36][R2.64] ;  /* 0x0000002402137981 */ /* 0x000162000c1e1500 */
[----:B------:R-:W-:Y:S05]  /*18f0*/  BRA `(.L_x_56552) ;  /* 0x0000000c00247947 */ /* 0x000fea0003800000 */
.L_x_56553:
[----:B------:R0:W5:Y:S01]  /*1900*/  LDG.E.U16 R19, desc[UR36][R2.64] ;  /* 0x0000002402137981 */ /* 0x000162000c1e1500 */
[----:B------:R-:W-:Y:S05]  /*1910*/  BRA `(.L_x_56552) ;  /* 0x0000000c001c7947 */ /* 0x000fea0003800000 */
.L_x_56548:
        /* <DEDUP_REMOVED lines=9> */
.L_x_56556:
[----:B------:R-:W2:Y:S02]  /*19b0*/  LDG.E.U16 R0, desc[UR36][R2.64] ;  /* 0x0000002402007981 */ /* 0x000ea4000c1e1500 */
[----:B--2---:R-:W-:-:S06]  /*19c0*/  HADD2.F32 R0, -RZ, R0.H0_H0 ;  /* 0x20000000ff007230 */ /* 0x004fcc0000004100 */
[----:B------:R-:W0:Y:S02]  /*19d0*/  F2I.FTZ.TRUNC.NTZ R0, R0 ;  /* 0x0000000000007305 */ /* 0x000e24000021f100 */
[----:B0-----:R-:W-:Y:S01]  /*19e0*/  PRMT R19, R0, 0x7610, R19 ;  /* 0x0000761000137816 */ /* 0x001fe20000000013 */
[----:B------:R-:W-:Y:S06]  /*19f0*/  BRA `(.L_x_56552) ;  /* 0x0000000800e47947 */ /* 0x000fec0003800000 */
.L_x_56555:
        /* <DEDUP_REMOVED lines=9> */
.L_x_56558:
[----:B------:R-:W2:Y:S02]  /*1a90*/  LDG.E.U16 R2, desc[UR36][R2.64] ;  /* 0x0000002402027981 */ /* 0x000ea4000c1e1500 */
[----:B--2---:R-:W-:-:S06]  /*1aa0*/  HADD2.F32 R0, -RZ, R2.H0_H0 ;  /* 0x20000002ff007230 */ /* 0x004fcc0000004100 */
[----:B------:R-:W0:Y:S02]  /*1ab0*/  F2I.FTZ.TRUNC.NTZ R0, R0 ;  /* 0x0000000000007305 */ /* 0x000e24000021f100 */
[----:B0-----:R-:W-:Y:S01]  /*1ac0*/  PRMT R19, R0, 0x7610, R19 ;  /* 0x0000761000137816 */ /* 0x001fe20000000013 */
[----:B------:R-:W-:Y:S06]  /*1ad0*/  BRA `(.L_x_56552) ;  /* 0x0000000800ac7947 */ /* 0x000fec0003800000 */
.L_x_56557:
[----:B------:R-:W2:Y:S02]  /*1ae0*/  LDG.E.64 R2, desc[UR36][R2.64] ;  /* 0x0000002402027981 */ /* 0x000ea4000c1e1b00 */
[----:B--2---:R0:W1:Y:S01]  /*1af0*/  F2I.F64.TRUNC R19, R2 ;  /* 0x0000000200137311 */ /* 0x004062000030d100 */
[----:B------:R-:W-:Y:S05]  /*1b00*/  BRA `(.L_x_56552) ;  /* 0x0000000800a07947 */ /* 0x000fea0003800000 */
.L_x_56547:
        /* <DEDUP_REMOVED lines=12> */
.L_x_56561:
[----:B------:R-:W2:Y:S02]  /*1bd0*/  LDG.E.64 R2, desc[UR36][R2.64] ;  /* 0x0000002402027981 */ /* 0x000ea4000c1e1b00 */
[----:B--2---:R3:W4:Y:S01]  /*1be0*/  F2I.F64.TRUNC R19, R2 ;  /* 0x0000000200137311 */ /* 0x004722000030d100 */
[----:B------:R-:W-:Y:S05]  /*1bf0*/  BRA `(.L_x_56552) ;  /* 0x0000000800647947 */ /* 0x000fea0003800000 */
.L_x_56560:
        /* <DEDUP_REMOVED lines=27> */
.L_x_56563:
        /* <DEDUP_REMOVED lines=14> */
.L_x_56562:
[----:B------:R-:W2:Y:S02]  /*1e90*/  LDG.E.U16 R0, desc[UR36][R2.64] ;  /* 0x0000002402007981 */ /* 0x000ea4000c1e1500 */
[----:B--2---:R-:W-:-:S06]  /*1ea0*/  IMAD.U32 R0, R0, 0x10000, RZ ;  /* 0x0001000000007824 */ /* 0x004fcc00078e00ff */
[----:B------:R-:W0:Y:S02]  /*1eb0*/  F2I.FTZ.TRUNC.NTZ R0, R0 ;  /* 0x0000000000007305 */ /* 0x000e24000021f100 */
[----:B0-----:R-:W-:Y:S01]  /*1ec0*/  PRMT R19, R0, 0x7610, R19 ;  /* 0x0000761000137816 */ /* 0x001fe20000000013 */
[----:B------:R-:W-:Y:S06]  /*1ed0*/  BRA `(.L_x_56552) ;  /* 0x0000000400ac7947 */ /* 0x000fec0003800000 */
.L_x_56559:
        /* <DEDUP_REMOVED lines=10> */
.L_x_56566:
        /* <DEDUP_REMOVED lines=21> */
.L_x_56570:
[----:B------:R-:W-:Y:S05]  /*20d0*/  BSYNC.RECONVERGENT B1 ;  /* 0x0000000000017941 */ /* 0x000fea0003800200 */
.L_x_56569:
[----:B------:R-:W-:Y:S01]  /*20e0*/  IMAD.SHL.U32 R0, R0, 0x100000, RZ ;  /* 0x0010000000007824 */ /* 0x000fe200078e00ff */
[----:B------:R-:W-:-:S04]  /*20f0*/  LEA R2, R2, 0x3b800000, 0x17 ;  /* 0x3b80000002027811 */ /* 0x000fc800078eb8ff */
[----:B------:R-:W-:-:S07]  /*2100*/  LOP3.LUT R0, R2, R0, R7, 0xfe, !PT ;  /* 0x0000000002007212 */ /* 0x000fce00078efe07 */
.L_x_56568:
[----:B------:R-:W-:Y:S05]  /*2110*/  BSYNC.RECONVERGENT B0 ;  /* 0x0000000000007941 */ /* 0x000fea0003800200 */
.L_x_56567:
[----:B------:R-:W0:Y:S02]  /*2120*/  F2I.FTZ.TRUNC.NTZ R0, R0 ;  /* 0x0000000000007305 */ /* 0x000e24000021f100 */
[----:B0-----:R-:W-:Y:S01]  /*2130*/  PRMT R19, R0, 0x7610, R19 ;  /* 0x0000761000137816 */ /* 0x001fe20000000013 */
[----:B------:R-:W-:Y:S06]  /*2140*/  BRA `(.L_x_56552) ;  /* 0x0000000400107947 */ /* 0x000fec0003800000 */
.L_x_56565:
        /* <DEDUP_REMOVED lines=21> */
.L_x_56574:
[----:B------:R-:W-:Y:S05]  /*22a0*/  BSYNC.RECONVERGENT B1 ;  /* 0x0000000000017941 */ /* 0x000fea0003800200 */
.L_x_56573:
[----:B------:R-:W-:Y:S01]  /*22b0*/  IMAD.SHL.U32 R0, R0, 0x200000, RZ ;  /* 0x0020000000007824 */ /* 0x000fe200078e00ff */
[----:B------:R-:W-:-:S04]  /*22c0*/  LEA R2, R2, 0x37800000, 0x17 ;  /* 0x3780000002027811 */ /* 0x000fc800078eb8ff */
[----:B------:R-:W-:-:S07]  /*22d0*/  LOP3.LUT R0, R2, R0, R7, 0xfe, !PT ;  /* 0x0000000002007212 */ /* 0x000fce00078efe07 */
.L_x_56572:
[----:B------:R-:W-:Y:S05]  /*22e0*/  BSYNC.RECONVERGENT B0 ;  /* 0x0000000000007941 */ /* 0x000fea0003800200 */
.L_x_56571:
[----:B------:R-:W0:Y:S02]  /*22f0*/  F2I.FTZ.TRUNC.NTZ R0, R0 ;  /* 0x0000000000007305 */ /* 0x000e24000021f100 */
[----:B0-----:R-:W-:Y:S01]  /*2300*/  PRMT R19, R0, 0x7610, R19 ;  /* 0x0000761000137816 */ /* 0x001fe20000000013 */
[----:B------:R-:W-:Y:S06]  /*2310*/  BRA `(.L_x_56552) ;  /* 0x00000000009c7947 */ /* 0x000fec0003800000 */
.L_x_56564:
[----:B------:R-:W-:-:S09]  /*2320*/  UISETP.NE.AND UP0, UPT, UR4, 0x1c, UPT ;  /* 0x0000001c0400788c */ /* 0x000fd2000bf05270 */
[----:B------:R-:W-:Y:S05]  /*2330*/  BRA.U !UP0, `(.L_x_56575) ;  /* 0x0000000108907547 */ /* 0x000fea000b800000 */
[----:B------:R-:W-:-:S09]  /*2340*/  UISETP.NE.AND UP0, UPT, UR4, 0x1d, UPT ;  /* 0x0000001d0400788c */ /* 0x000fd2000bf05270 */
[----:B------:R-:W-:Y:S05]  /*2350*/  BRA.U !UP0, `(.L_x_56576) ;  /* 0x0000000108807547 */ /* 0x000fea000b800000 */
[----:B------:R-:W-:-:S09]  /*2360*/  UISETP.NE.AND UP0, UPT, UR4, 0x2c, UPT ;  /* 0x0000002c0400788c */ /* 0x000fd2000bf05270 */
[----:B------:R-:W-:Y:S05]  /*2370*/  BRA.U !UP0, `(.L_x_56577) ;  /* 0x0000000108487547 */ /* 0x000fea000b800000 */
.L_x_56551:
        /* <DEDUP_REMOVED lines=16> */
.L_x_56578:
[----:B------:R-:W-:Y:S01]  /*2480*/  PRMT R19, RZ, 0x7610, R19 ;  /* 0x00007610ff137816 */ /* 0x000fe20000000013 */
[----:B------:R-:W-:Y:S06]  /*2490*/  BRA `(.L_x_56552) ;  /* 0x00000000003c7947 */ /* 0x000fec0003800000 */
.L_x_56577:
        /* <DEDUP_REMOVED lines=8> */
.L_x_56580:
[----:B------:R-:W-:Y:S05]  /*2520*/  BSYNC.RECONVERGENT B0 ;  /* 0x0000000000007941 */ /* 0x000fea0003800200 */
.L_x_56579:
[----:B------:R-:W0:Y:S02]  /*2530*/  F2I.FTZ.TRUNC.NTZ R0, R0 ;  /* 0x0000000000007305 */ /* 0x000e24000021f100 */
[----:B0-----:R-:W-:Y:S01]  /*2540*/  PRMT R19, R0, 0x7610, R19 ;  /* 0x0000761000137816 */ /* 0x001fe20000000013 */
[----:B------:R-:W-:Y:S06]  /*2550*/  BRA `(.L_x_56552) ;  /* 0x00000000000c7947 */ /* 0x000fec0003800000 */
.L_x_56576:
[----:B------:R2:W5:Y:S01]  /*2560*/  LDG.E.U16 R19, desc[UR36][R2.64] ;  /* 0x0000002402137981 */ /* 0x000562000c1e1500 */
[----:B------:R-:W-:Y:S05]  /*2570*/  BRA `(.L_x_56552) ;  /* 0x0000000000047947 */ /* 0x000fea0003800000 */
.L_x_56575:
[----:B------:R1:W5:Y:S02]  /*2580*/  LDG.E.U16 R19, desc[UR36][R2.64] ;  /* 0x0000002402137981 */ /* 0x000364000c1e1500 */
.L_x_56552:
[----:B------:R-:W0:Y:S01]  /*2590*/  LDCU.64 UR6, c[0x0][0x5f8] ;  /* 0x0000bf00ff0677ac */ /* 0x000e220008000a00 */
[----:B------:R-:W-:-:S04]  /*25a0*/  UPRMT UR4, UR40, 0x7772, URZ ;  /* 0x0000777228047896 */ /* 0x000fc800080000ff */
[----:B------:R-:W-:Y:S01]  /*25b0*/  UISETP.GT.AND UP0, UPT, UR4, 0x9, UPT ;  /* 0x000000090400788c */ /* 0x000fe2000bf04270 */
[----:B0123--:R-:W-:-:S05]  /*25c0*/  IADD3 R2, P0, PT, R18, UR6, RZ ;  /* 0x0000000612027c10 */ /* 0x00ffca000ff1e0ff */
        /* <DEDUP_REMOVED lines=12> */
.L_x_56584:
[----:B------:R3:W5:Y:S01]  /*2690*/  LDG.E.U8 R0, desc[UR36][R2.64] ;  /* 0x0000002402007981 */ /* 0x000762000c1e1100 */
[----:B------:R-:W-:Y:S05]  /*26a0*/  BRA `(.L_x_56586) ;  /* 0x0000000c004c7947 */ /* 0x000fea0003800000 */
.L_x_56583:
        /* <DEDUP_REMOVED lines=8> */
.L_x_56588:
[----:B------:R1:W5:Y:S01]  /*2730*/  LDG.E.U16 R0, desc[UR36][R2.64] ;  /* 0x0000002402007981 */ /* 0x000362000c1e1500 */
[----:B------:R-:W-:Y:S05]  /*2740*/  BRA `(.L_x_56586) ;  /* 0x0000000c00247947 */ /* 0x000fea0003800000 */
.L_x_56587:
[----:B------:R2:W5:Y:S01]  /*2750*/  LDG.E.U16 R0, desc[UR36][R2.64] ;  /* 0x0000002402007981 */ /* 0x000562000c1e1500 */
[----:B------:R-:W-:Y:S05]  /*2760*/  BRA `(.L_x_56586) ;  /* 0x0000000c001c7947 */ /* 0x000fea0003800000 */
.L_x_56582:
        /* <DEDUP_REMOVED lines=9> */
.L_x_56590:
[----:B------:R-:W2:Y:S02]  /*2800*/  LDG.E.U16 R4, desc[UR36][R2.64] ;  /* 0x0000002402047981 */ /* 0x000ea4000c1e1500 */
[----:B--2---:R-:W-:-:S06]  /*2810*/  HADD2.F32 R4, -RZ, R4.H0_H0 ;  /* 0x20000004ff047230 */ /* 0x004fcc0000004100 */
[----:B------:R-:W0:Y:S02]  /*2820*/  F2I.FTZ.TRUNC.NTZ R4, R4 ;  /* 0x0000000400047305 */ /* 0x000e24000021f100 */
[----:B0-----:R-:W-:Y:S01]  /*2830*/  PRMT R0, R4, 0x7610, R0 ;  /* 0x0000761004007816 */ /* 0x001fe20000000000 */
[----:B------:R-:W-:Y:S06]  /*2840*/  BRA `(.L_x_56586) ;  /* 0x0000000800e47947 */ /* 0x000fec0003800000 */
.L_x_56589:
        /* <DEDUP_REMOVED lines=9> */
.L_x_56592:
[----:B------:R-:W2:Y:S02]  /*28e0*/  LDG.E.U16 R2, desc[UR36][R2.64] ;  /* 0x0000002402027981 */ /* 0x000ea4000c1e1500 */
[----:B--2---:R-:W-:-:S06]  /*28f0*/  HADD2.F32 R4, -RZ, R2.H0_H0 ;  /* 0x20000002ff047230 */ /* 0x004fcc0000004100 */
[----:B------:R-:W0:Y:S02]  /*2900*/  F2I.FTZ.TRUNC.NTZ R4, R4 ;  /* 0x0000000400047305 */ /* 0x000e24000021f100 */
[----:B0-----:R-:W-:Y:S01]  /*2910*/  PRMT R0, R4, 0x7610, R0 ;  /* 0x0000761004007816 */ /* 0x001fe20000000000 */
[----:B------:R-:W-:Y:S06]  /*2920*/  BRA `(.L_x_56586) ;  /* 0x0000000800ac7947 */ /* 0x000fec0003800000 */
.L_x_56591:
[----:B------:R-:W2:Y:S02]  /*2930*/  LDG.E.64 R2, desc[UR36][R2.64] ;  /* 0x0000002402027981 */ /* 0x000ea4000c1e1b00 */
[----:B--2---:R0:W1:Y:S01]  /*2940*/  F2I.F64.TRUNC R0, R2 ;  /* 0x0000000200007311 */ /* 0x004062000030d100 */
[----:B------:R-:W-:Y:S05]  /*2950*/  BRA `(.L_x_56586) ;  /* 0x0000000800a07947 */ /* 0x000fea0003800000 */
.L_x_56581:
        /* <DEDUP_REMOVED lines=12> */
.L_x_56595:
[----:B------:R-:W2:Y:S02]  /*2a20*/  LDG.E.64 R2, desc[UR36][R2.64] ;  /* 0x0000002402027981 */ /* 0x000ea4000c1e1b00 */
[----:B--2---:R0:W1:Y:S01]  /*2a30*/  F2I.F64.TRUNC R0, R2 ;  /* 0x0000000200007311 */ /* 0x004062000030d100 */
[----:B------:R-:W-:Y:S05]  /*2a40*/  BRA `(.L_x_56586) ;  /* 0x0000000800647947 */ /* 0x000fea0003800000 */
.L_x_56594:
        /* <DEDUP_REMOVED lines=27> */
.L_x_56597:
        /* <DEDUP_REMOVED lines=14> */
.L_x_56596:
[----:B------:R-:W2:Y:S02]  /*2ce0*/  LDG.E.U16 R4, desc[UR36][R2.64] ;  /* 0x0000002402047981 */ /* 0x000ea4000c1e1500 */
[----:B--2---:R-:W-:-:S06]  /*2cf0*/  SHF.L.U32 R4, R4, 0x10, RZ ;  /* 0x0000001004047819 */ /* 0x004fcc00000006ff */
[----:B------:R-:W0:Y:S02]  /*2d00*/  F2I.FTZ.TRUNC.NTZ R4, R4 ;  /* 0x0000000400047305 */ /* 0x000e24000021f100 */
[----:B0-----:R-:W-:Y:S01]  /*2d10*/  PRMT R0, R4, 0x7610, R0 ;  /* 0x0000761004007816 */ /* 0x001fe20000000000 */
[----:B------:R-:W-:Y:S06]  /*2d20*/  BRA `(.L_x_56586) ;  /* 0x0000000400ac7947 */ /* 0x000fec0003800000 */
.L_x_56593:
        /* <DEDUP_REMOVED lines=10> */
.L_x_56600:
        /* <DEDUP_REMOVED lines=21> */
.L_x_56604:
[----:B------:R-:W-:Y:S05]  /*2f20*/  BSYNC.RECONVERGENT B1 ;  /* 0x0000000000017941 */ /* 0x000fea0003800200 */
.L_x_56603:
[----:B------:R-:W-:Y:S01]  /*2f30*/  IMAD.SHL.U32 R0, R0, 0x100000, RZ ;  /* 0x0010000000007824 */ /* 0x000fe200078e00ff */
[----:B------:R-:W-:-:S04]  /*2f40*/  LEA R2, R2, 0x3b800000, 0x17 ;  /* 0x3b80000002027811 */ /* 0x000fc800078eb8ff */
[----:B------:R-:W-:-:S07]  /*2f50*/  LOP3.LUT R4, R2, R0, R7, 0xfe, !PT ;  /* 0x0000000002047212 */ /* 0x000fce00078efe07 */
.L_x_56602:
[----:B------:R-:W-:Y:S05]  /*2f60*/  BSYNC.RECONVERGENT B0 ;  /* 0x0000000000007941 */ /* 0x000fea0003800200 */
.L_x_56601:
[----:B------:R-:W0:Y:S02]  /*2f70*/  F2I.FTZ.TRUNC.NTZ R4, R4 ;  /* 0x0000000400047305 */ /* 0x000e24000021f100 */
[----:B0-----:R-:W-:Y:S01]  /*2f80*/  PRMT R0, R4, 0x7610, R0 ;  /* 0x0000761004007816 */ /* 0x001fe20000000000 */
[----:B------:R-:W-:Y:S06]  /*2f90*/  BRA `(.L_x_56586) ;  /* 0x0000000400107947 */ /* 0x000fec0003800000 */
.L_x_56599:
        /* <DEDUP_REMOVED lines=21> */
.L_x_56608:
[----:B------:R-:W-:Y:S05]  /*30f0*/  BSYNC.RECONVERGENT B1 ;  /* 0x0000000000017941 */ /* 0x000fea0003800200 */
.L_x_56607:
[----:B------:R-:W-:Y:S01]  /*3100*/  IMAD.SHL.U32 R0, R0, 0x200000, RZ ;  /* 0x0020000000007824 */ /* 0x000fe200078e00ff */
[----:B------:R-:W-:-:S04]  /*3110*/  LEA R2, R2, 0x37800000, 0x17 ;  /* 0x3780000002027811 */ /* 0x000fc800078eb8ff */
[----:B------:R-:W-:-:S07]  /*3120*/  LOP3.LUT R4, R2, R0, R7, 0xfe, !PT ;  /* 0x0000000002047212 */ /* 0x000fce00078efe07 */
.L_x_56606:
[----:B------:R-:W-:Y:S05]  /*3130*/  BSYNC.RECONVERGENT B0 ;  /* 0x0000000000007941 */ /* 0x000fea0003800200 */
.L_x_56605:
[----:B------:R-:W0:Y:S02]  /*3140*/  F2I.FTZ.TRUNC.NTZ R4, R4 ;  /* 0x0000000400047305 */ /* 0x000e24000021f100 */
[----:B0-----:R-:W-:Y:S01]  /*3150*/  PRMT R0, R4, 0x7610, R0 ;  /* 0x0000761004007816 */ /* 0x001fe20000000000 */
[----:B------:R-:W-:Y:S06]  /*3160*/  BRA `(.L_x_56586) ;  /* 0x00000000009c7947 */ /* 0x000fec0003800000 */
.L_x_56598:
[----:B------:R-:W-:-:S09]  /*3170*/  UISETP.NE.AND UP0, UPT, UR4, 0x1c, UPT ;  /* 0x0000001c0400788c */ /* 0x000fd2000bf05270 */
[----:B------:R-:W-:Y:S05]  /*3180*/  BRA.U !UP0, `(.L_x_56609) ;  /* 0x0000000108907547 */ /* 0x000fea000b800000 */
[----:B------:R-:W-:-:S09]  /*3190*/  UISETP.NE.AND UP0, UPT, UR4, 0x1d, UPT ;  /* 0x0000001d0400788c */ /* 0x000fd2000bf05270 */
[----:B------:R-:W-:Y:S05]  /*31a0*/  BRA.U !UP0, `(.L_x_56610) ;  /* 0x0000000108807547 */ /* 0x000fea000b800000 */
[----:B------:R-:W-:-:S09]  /*31b0*/  UISETP.NE.AND UP0, UPT, UR4, 0x2c, UPT ;  /* 0x0000002c0400788c */ /* 0x000fd2000bf05270 */
[----:B------:R-:W-:Y:S05]  /*31c0*/  BRA.U !UP0, `(.L_x_56611) ;  /* 0x0000000108487547 */ /* 0x000fea000b800000 */
.L_x_56585:
        /* <DEDUP_REMOVED lines=15> */
[----:B--2-45:R-:W-:Y:S05]  /*32c0*/  CALL.ABS.NOINC R2 ;  /* 0x0000000002007343 */ /* 0x034fea0003c00000 */
.L_x_56612:
[----:B------:R-:W-:Y:S01]  /*32d0*/  PRMT R0, RZ, 0x7610, R0 ;  /* 0x00007610ff007816 */ /* 0x000fe20000000000 */
[----:B------:R-:W-:Y:S06]  /*32e0*/  BRA `(.L_x_56586) ;  /* 0x00000000003c7947 */ /* 0x000fec0003800000 */
.L_x_56611:
        /* <DEDUP_REMOVED lines=8> */
.L_x_56614:
[----:B------:R-:W-:Y:S05]  /*3370*/  BSYNC.RECONVERGENT B0 ;  /* 0x0000000000007941 */ /* 0x000fea0003800200 */
.L_x_56613:
[----:B------:R-:W0:Y:S02]  /*3380*/  F2I.FTZ.TRUNC.NTZ R4, R4 ;  /* 0x0000000400047305 */ /* 0x000e24000021f100 */
[----:B0-----:R-:W-:Y:S01]  /*3390*/  PRMT R0, R4, 0x7610, R0 ;  /* 0x0000761004007816 */ /* 0x001fe20000000000 */
[----:B------:R-:W-:Y:S06]  /*33a0*/  BRA `(.L_x_56586) ;  /* 0x00000000000c7947 */ /* 0x000fec0003800000 */
.L_x_56610:
[----:B------:R0:W5:Y:S01]  /*33b0*/  LDG.E.U16 R0, desc[UR36][R2.64] ;  /* 0x0000002402007981 */ /* 0x000162000c1e1500 */
[----:B------:R-:W-:Y:S05]  /*33c0*/  BRA `(.L_x_56586) ;  /* 0x0000000000047947 */ /* 0x000fea0003800000 */
.L_x_56609:
[----:B------:R0:W5:Y:S02]  /*33d0*/  LDG.E.U16 R0, desc[UR36][R2.64] ;  /* 0x0000002402007981 */ /* 0x000164000c1e1500 */
.L_x_56586:
[----:B0123-5:R-:W-:Y:S01]  /*33e0*/  PRMT R2, R0, 0x9910, RZ ;  /* 0x0000991000027816 */ /* 0x02ffe200000000ff */
[----:B------:R-:W-:Y:S03]  /*33f0*/  BSSY.RECONVERGENT B0, `(.L_x_56615) ;  /* 0x0000030000007945 */ /* 0x000fe60003800200 */
[----:B------:R-:W-:-:S13]  /*3400*/  ISETP.GE.AND P0, PT, R2, RZ, PT ;  /* 0x000000ff0200720c */ /* 0x000fda0003f06270 */
[----:B------:R-:W-:Y:S05]  /*3410*/  @!P0 BRA `(.L_x_56616) ;  /* 0x00000000008c8947 */ /* 0x000fea0003800000 */
[----:B------:R-:W-:Y:S01]  /*3420*/  ISETP.NE.AND P0, PT, R2, RZ, PT ;  /* 0x000000ff0200720c */ /* 0x000fe20003f05270 */
[----:B------:R-:W-:Y:S01]  /*3430*/  BSSY.RECONVERGENT B1, `(.L_x_56617) ;  /* 0x0000020000017945 */ /* 0x000fe20003800200 */
[----:B------:R-:W-:-:S11]  /*3440*/  IMAD.MOV.U32 R5, RZ, RZ, 0x1 ;  /* 0x00000001ff057424 */ /* 0x000fd600078e00ff */
[----:B------:R-:W-:Y:S05]  /*3450*/  @!P0 BRA `(.L_x_56618) ;  /* 0x0000000000748947 */ /* 0x000fea0003800000 */
[C---:B------:R-:W-:Y:S02]  /*3460*/  LOP3.LUT R2, R0.reuse, 0x1, RZ, 0xc0, !PT ;  /* 0x0000000100027812 */ /* 0x040fe400078ec0ff */
[----:B------:R-:W-:Y:S02]  /*3470*/  LOP3.LUT R0, R0, 0xffff, RZ, 0xc0, !PT ;  /* 0x0000ffff00007812 */ /* 0x000fe400078ec0ff */
[----:B------:R-:W-:-:S04]  /*3480*/  ISETP.NE.U32.AND P0, PT, R2, 0x1, PT ;  /* 0x000000010200780c */ /* 0x000fc80003f05070 */
[C---:B----4-:R-:W-:Y:S02]  /*3490*/  SEL R2, R19.reuse, 0x1, !P0 ;  /* 0x0000000113027807 */ /* 0x050fe40004000000 */
[----:B------:R-:W-:Y:S02]  /*34a0*/  ISETP.GE.U32.AND P0, PT, R0, 0x2, PT ;  /* 0x000000020000780c */ /* 0x000fe40003f06070 */
[----:B------:R-:W-:Y:S02]  /*34b0*/  PRMT R19, R19, 0x9910, RZ ;  /* 0x0000991013137816 */ /* 0x000fe400000000ff */
[----:B------:R-:W-:Y:S02]  /*34c0*/  PRMT R5, R2, 0x9910, RZ ;  /* 0x0000991002057816 */ /* 0x000fe400000000ff */
[----:B------:R-:W-:-:S05]  /*34d0*/  MOV R2, R19 ;  /* 0x0000001300027202 */ /* 0x000fca0000000f00 */
[----:B------:R-:W-:Y:S02]  /*34e0*/  IMAD R2, R2, R2, RZ ;  /* 0x0000000202027224 */ /* 0x000fe400078e02ff */
[----:B------:R-:W-:Y:S05]  /*34f0*/  @!P0 BRA `(.L_x_56618) ;  /* 0x00000000004c8947 */ /* 0x000fea0003800000 */
[----:B------:R-:W-:-:S04]  /*3500*/  SHF.R.U32.HI R0, RZ, 0x1, R0 ;  /* 0x00000001ff007819 */ /* 0x000fc80000011600 */
[----:B------:R-:W-:-:S07]  /*3510*/  PRMT R3, R0, 0x7610, R3 ;  /* 0x0000761000037816 */ /* 0x000fce0000000003 */
.L_x_56619:
[----:B------:R-:W-:Y:S02]  /*3520*/  LOP3.LUT R0, R3, 0x1, RZ, 0xc0, !PT ;  /* 0x0000000103007812 */ /* 0x000fe400078ec0ff */
[----:B------:R-:W-:Y:S02]  /*3530*/  PRMT R4, R2, 0x9910, RZ ;  /* 0x0000991002047816 */ /* 0x000fe400000000ff */
[----:B------:R-:W-:Y:S02]  /*3540*/  ISETP.NE.U32.AND P0, PT, R0, 0x1, PT ;  /* 0x000000010000780c */ /* 0x000fe40003f05070 */
[----:B------:R-:W-:Y:S01]  /*3550*/  PRMT R5, R5, 0x9910, RZ ;  /* 0x0000991005057816 */ /* 0x000fe200000000ff */
[----:B------:R-:W-:Y:S01]  /*3560*/  IMAD R4, R4, R4, RZ ;  /* 0x0000000404047224 */ /* 0x000fe200078e02ff */
[----:B------:R-:W-:Y:S02]  /*3570*/  SEL R0, R2, 0x1, !P0 ;  /* 0x0000000102007807 */ /* 0x000fe40004000000 */
[----:B------:R-:W-:-:S02]  /*3580*/  LOP3.LUT R2, R3, 0xffff, RZ, 0xc0, !PT ;  /* 0x0000ffff03027812 */ /* 0x000fc400078ec0ff */
[----:B------:R-:W-:Y:S01]  /*3590*/  PRMT R6, R0, 0x9910, RZ ;  /* 0x0000991000067816 */ /* 0x000fe200000000ff */
[----:B------:R-:W-:Y:S01]  /*35a0*/  IMAD.MOV.U32 R0, RZ, RZ, R5 ;  /* 0x000000ffff007224 */ /* 0x000fe200078e0005 */
[----:B------:R-:W-:Y:S02]  /*35b0*/  ISETP.GE.U32.AND P0, PT, R2, 0x2, PT ;  /* 0x000000020200780c */ /* 0x000fe40003f06070 */
[----:B------:R-:W-:Y:S01]  /*35c0*/  SHF.R.U32.HI R2, RZ, 0x1, R2 ;  /* 0x00000001ff027819 */ /* 0x000fe20000011602 */
[----:B------:R-:W-:-:S04]  /*35d0*/  IMAD.MOV.U32 R3, RZ, RZ, R6 ;  /* 0x000000ffff037224 */ /* 0x000fc800078e0006 */
[----:B------:R-:W-:Y:S01]  /*35e0*/  IMAD R0, R0, R3, RZ ;  /* 0x0000000300007224 */ /* 0x000fe200078e02ff */
[----:B------:R-:W-:Y:S02]  /*35f0*/  PRMT R3, R2, 0x7610, R3 ;  /* 0x0000761002037816 */ /* 0x000fe40000000003 */
[----:B------:R-:W-:Y:S02]  /*3600*/  PRMT R2, R4, 0x7610, R2 ;  /* 0x0000761004027816 */ /* 0x000fe40000000002 */
[----:B------:R-:W-:Y:S01]  /*3610*/  PRMT R5, R0, 0x7610, R5 ;  /* 0x0000761000057816 */ /* 0x000fe20000000005 */
[----:B------:R-:W-:Y:S06]  /*3620*/  @P0 BRA `(.L_x_56619) ;  /* 0xfffffffc00bc0947 */ /* 0x000fec000383ffff */
.L_x_56618:
[----:B------:R-:W-:Y:S05]  /*3630*/  BSYNC.RECONVERGENT B1 ;  /* 0x0000000000017941 */ /* 0x000fea0003800200 */
.L_x_56617:
[----:B------:R-:W-:Y:S05]  /*3640*/  BRA `(.L_x_56620) ;  /* 0x0000000000287947 */ /* 0x000fea0003800000 */
.L_x_56616:
[C---:B----4-:R-:W-:Y:S02]  /*3650*/  PRMT R2, R19.reuse, 0x9910, RZ ;  /* 0x0000991013027816 */ /* 0x050fe400000000ff */
[----:B------:R-:W-:Y:S02]  /*3660*/  PRMT R5, R19, 0x7610, R5 ;  /* 0x0000761013057816 */ /* 0x000fe40000000005 */
[----:B------:R-:W-:-:S13]  /*3670*/  ISETP.NE.AND P0, PT, R2, 0x1, PT ;  /* 0x000000010200780c */ /* 0x000fda0003f05270 */
[----:B------:R-:W-:Y:S05]  /*3680*/  @!P0 BRA `(.L_x_56620) ;  /* 0x0000000000188947 */ /* 0x000fea0003800000 */
[----:B------:R-:W-:-:S13]  /*3690*/  ISETP.NE.AND P0, PT, R2, -0x1, PT ;  /* 0xffffffff0200780c */ /* 0x000fda0003f05270 */
[----:B------:R-:W-:Y:S01]  /*36a0*/  @!P0 LOP3.LUT R0, R0, 0x1, RZ, 0xc0, !PT ;  /* 0x0000000100008812 */ /* 0x000fe200078ec0ff */
[----:B------:R-:W-:-:S03]  /*36b0*/  @!P0 IMAD.MOV.U32 R5, RZ, RZ, 0x1 ;  /* 0x00000001ff058424 */ /* 0x000fc600078e00ff */
[----:B------:R-:W-:-:S04]  /*36c0*/  @!P0 ISETP.NE.U32.AND P1, PT, R0, 0x1, PT ;  /* 0x000000010000880c */ /* 0x000fc80003f25070 */
[----:B------:R-:W-:-:S04]  /*36d0*/  @!P0 SEL R5, R5, 0xffff, P1 ;  /* 0x0000ffff05058807 */ /* 0x000fc80000800000 */
[----:B------:R-:W-:-:S07]  /*36e0*/  @P0 PRMT R5, RZ, 0x7610, R5 ;  /* 0x00007610ff050816 */ /* 0x000fce0000000005 */
.L_x_56620:
[----:B------:R-:W-:Y:S05]  /*36f0*/  BSYNC.RECONVERGENT B0 ;  /* 0x0000000000007941 */ /* 0x000fea0003800200 */
.L_x_56615:
        /* <DEDUP_REMOVED lines=16> */
.L_x_56624:
[----:B------:R3:W-:Y:S01]  /*3800*/  STG.E.U8 desc[UR36][R2.64], R5 ;  /* 0x0000000502007986 */ /* 0x0007e2000c101124 */
[----:B------:R-:W-:Y:S05]  /*3810*/  BRA `(.L_x_56626) ;  /* 0x0000000c005c7947 */ /* 0x000fea0003800000 */
.L_x_56623:
        /* <DEDUP_REMOVED lines=11> */
.L_x_56628:
[----:B------:R-:W-:-:S05]  /*38d0*/  PRMT R5, R5, 0x9910, RZ ;  /* 0x0000991005057816 */ /* 0x000fca00000000ff */
[----:B------:R1:W-:Y:S01]  /*38e0*/  STG.E desc[UR36][R2.64], R5 ;  /* 0x0000000502007986 */ /* 0x0003e2000c101924 */
[----:B------:R-:W-:Y:S05]  /*38f0*/  BRA `(.L_x_56626) ;  /* 0x0000000c00247947 */ /* 0x000fea0003800000 */
.L_x_56627:
[----:B------:R2:W-:Y:S01]  /*3900*/  STG.E.U16 desc[UR36][R2.64], R5 ;  /* 0x0000000502007986 */ /* 0x0005e2000c101524 */
[----:B------:R-:W-:Y:S05]  /*3910*/  BRA `(.L_x_56626) ;  /* 0x0000000c001c7947 */ /* 0x000fea0003800000 */
.L_x_56622:
        /* <DEDUP_REMOVED lines=9> */
.L_x_56630:
[----:B------:R-:W0:Y:S02]  /*39b0*/  I2F.S16 R0, R5 ;  /* 0x0000000500007306 */ /* 0x000e240000101400 */
[----:B0-----:R-:W-:-:S05]  /*39c0*/  F2FP.F16.F32.PACK_AB R0, RZ, R0 ;  /* 0x00000000ff00723e */ /* 0x001fca00000000ff */
[----:B------:R0:W-:Y:S01]  /*39d0*/  STG.E.U16 desc[UR36][R2.64], R0 ;  /* 0x0000000002007986 */ /* 0x0001e2000c101524 */
[----:B------:R-:W-:Y:S05]  /*39e0*/  BRA `(.L_x_56626) ;  /* 0x0000000800e87947 */ /* 0x000fea0003800000 */
.L_x_56629:
        /* <DEDUP_REMOVED lines=8> */
[----:B0-----:R0:W-:Y:S01]  /*3a70*/  STG.E.64 desc[UR36][R2.64], R6 ;  /* 0x0000000602007986 */ /* 0x0011e2000c101b24 */
[----:B------:R-:W-:Y:S05]  /*3a80*/  BRA `(.L_x_56626) ;  /* 0x0000000800c07947 */ /* 0x000fea0003800000 */
.L_x_56632:
[----:B------:R-:W0:Y:S02]  /*3a90*/  I2F.S16 R5, R5 ;  /* 0x0000000500057306 */ /* 0x000e240000101400 */
[----:B0-----:R-:W-:-:S04]  /*3aa0*/  F2FP.F16.F32.PACK_AB R5, RZ, R5 ;  /* 0x00000005ff05723e */ /* 0x001fc800000000ff */
[----:B------:R-:W-:-:S05]  /*3ab0*/  PRMT R5, R5, 0x5410, RZ ;  /* 0x0000541005057816 */ /* 0x000fca00000000ff */
[----:B------:R0:W-:Y:S01]  /*3ac0*/  STG.E desc[UR36][R2.64], R5 ;  /* 0x0000000502007986 */ /* 0x0001e2000c101924 */
[----:B------:R-:W-:Y:S05]  /*3ad0*/  BRA `(.L_x_56626) ;  /* 0x0000000800ac7947 */ /* 0x000fea0003800000 */
.L_x_56631:
[----:B------:R-:W0:Y:S02]  /*3ae0*/  I2F.F64.S16 R4, R5 ;  /* 0x0000000500047312 */ /* 0x000e240000101c00 */
[----:B0-----:R0:W-:Y:S01]  /*3af0*/  STG.E.64 desc[UR36][R2.64], R4 ;  /* 0x0000000402007986 */ /* 0x0011e2000c101b24 */
[----:B------:R-:W-:Y:S05]  /*3b00*/  BRA `(.L_x_56626) ;  /* 0x0000000800a07947 */ /* 0x000fea0003800000 */
.L_x_56621:
        /* <DEDUP_REMOVED lines=13> */
.L_x_56635:
[----:B------:R-:W0:Y:S01]  /*3be0*/  I2F.F64.S16 R4, R5 ;  /* 0x0000000500047312 */ /* 0x000e220000101c00 */
[----:B------:R-:W-:-:S05]  /*3bf0*/  CS2R R6, SRZ ;  /* 0x0000000000067805 */ /* 0x000fca000001ff00 */
[----:B0-----:R0:W-:Y:S01]  /*3c00*/  STG.E.128 desc[UR36][R2.64], R4 ;  /* 0x0000000402007986 */ /* 0x0011e2000c101d24 */
[----:B------:R-:W-:Y:S05]  /*3c10*/  BRA `(.L_x_56626) ;  /* 0x00000008005c7947 */ /* 0x000fea0003800000 */
.L_x_56634:
        /* <DEDUP_REMOVED lines=19> */
.L_x_56639:
[----:B------:R-:W-:Y:S05]  /*3d50*/  BSYNC.RECONVERGENT B0 ;  /* 0x0000000000007941 */ /* 0x000fea0003800200 */
.L_x_56638:
[----:B------:R-:W-:-:S05]  /*3d60*/  LOP3.LUT R7, R0, 0x80, R7, 0xf8, !PT ;  /* 0x0000008000077812 */ /* 0x000fca00078ef807 */
[----:B------:R0:W-:Y:S01]  /*3d70*/  STG.E.U8 desc[UR36][R2.64], R7 ;  /* 0x0000000702007986 */ /* 0x0001e2000c101124 */
[----:B------:R-:W-:Y:S05]  /*3d80*/  BRA `(.L_x_56626) ;  /* 0x0000000800007947 */ /* 0x000fea0003800000 */
.L_x_56637:
        /* <DEDUP_REMOVED lines=15> */
.L_x_56641:
[----:B------:R-:W-:Y:S05]  /*3e80*/  BSYNC.RECONVERGENT B0 ;  /* 0x0000000000007941 */ /* 0x000fea0003800200 */
.L_x_56640:
[----:B------:R-:W-:-:S05]  /*3e90*/  LOP3.LUT R7, R0, 0x80, R7, 0xf8, !PT ;  /* 0x0000008000077812 */ /* 0x000fca00078ef807 */
[----:B------:R0:W-:Y:S01]  /*3ea0*/  STG.E.U8 desc[UR36][R2.64], R7 ;  /* 0x0000000702007986 */ /* 0x0001e2000c101124 */
[----:B------:R-:W-:Y:S05]  /*3eb0*/  BRA `(.L_x_56626) ;  /* 0x0000000400b47947 */ /* 0x000fea0003800000 */
.L_x_56636:
[----:B------:R-:W0:Y:S02]  /*3ec0*/  I2F.S16 R0, R5 ;  /* 0x0000000500007306 */ /* 0x000e240000101400 */
[----:B0-----:R-:W-:-:S05]  /*3ed0*/  F2FP.BF16.F32.PACK_AB R0, RZ, R0 ;  /* 0x00000000ff00723e */ /* 0x001fca00000010ff */
[----:B------:R0:W-:Y:S01]  /*3ee0*/  STG.E.U16 desc[UR36][R2.64], R0 ;  /* 0x0000000002007986 */ /* 0x0001e2000c101524 */
[----:B------:R-:W-:Y:S05]  /*3ef0*/  BRA `(.L_x_56626) ;  /* 0x0000000400a47947 */ /* 0x000fea0003800000 */
.L_x_56633:
        /* <DEDUP_REMOVED lines=10> */
.L_x_56644:
        /* <DEDUP_REMOVED lines=13> */
.L_x_56647:
[----:B------:R-:W-:-:S04]  /*4070*/  SHF.R.U32.HI R0, RZ, 0x14, R5 ;  /* 0x00000014ff007819 */ /* 0x000fc80000011605 */
[----:B------:R-:W-:-:S04]  /*4080*/  LOP3.LUT R0, R0, 0x1, RZ, 0xc0, !PT ;  /* 0x0000000100007812 */ /* 0x000fc800078ec0ff */
[----:B------:R-:W-:-:S04]  /*4090*/  IADD3 R0, PT, PT, R5, 0x487ffff, R0 ;  /* 0x0487ffff05007810 */ /* 0x000fc80007ffe000 */
[----:B------:R-:W-:-:S04]  /*40a0*/  SHF.R.U32.HI R0, RZ, 0x14, R0 ;  /* 0x00000014ff007819 */ /* 0x000fc80000011600 */
[----:B------:R-:W-:-:S07]  /*40b0*/  LOP3.LUT R4, R0, 0xff, RZ, 0xc0, !PT ;  /* 0x000000ff00047812 */ /* 0x000fce00078ec0ff */
.L_x_56648:
[----:B------:R-:W-:-:S04]  /*40c0*/  SHF.R.U32.HI R5, RZ, 0x18, R5 ;  /* 0x00000018ff057819 */ /* 0x000fc80000011605 */
[----:B------:R-:W-:-:S04]  /*40d0*/  LOP3.LUT R4, R4, 0x80, R5, 0xf8, !PT ;  /* 0x0000008004047812 */ /* 0x000fc800078ef805 */
[----:B------:R-:W-:-:S07]  /*40e0*/  PRMT R0, R4, 0x7610, R0 ;  /* 0x0000761004007816 */ /* 0x000fce0000000000 */
.L_x_56646:
[----:B------:R-:W-:Y:S05]  /*40f0*/  BSYNC.RECONVERGENT B0 ;  /* 0x0000000000007941 */ /* 0x000fea0003800200 */
.L_x_56645:
[----:B------:R0:W-:Y:S01]  /*4100*/  STG.E.U8 desc[UR36][R2.64], R0 ;  /* 0x0000000002007986 */ /* 0x0001e2000c101124 */
[----:B------:R-:W-:Y:S05]  /*4110*/  BRA `(.L_x_56626) ;  /* 0x00000004001c7947 */ /* 0x000fea0003800000 */
.L_x_56643:
        /* <DEDUP_REMOVED lines=13> */
.L_x_56651:
[----:B------:R-:W-:-:S04]  /*41f0*/  SHF.R.U32.HI R0, RZ, 0x15, R5 ;  /* 0x00000015ff007819 */ /* 0x000fc80000011605 */
[----:B------:R-:W-:-:S04]  /*4200*/  LOP3.LUT R0, R0, 0x1, RZ, 0xc0, !PT ;  /* 0x0000000100007812 */ /* 0x000fc800078ec0ff */
[----:B------:R-:W-:-:S04]  /*4210*/  IADD3 R0, PT, PT, R5, 0x88fffff, R0 ;  /* 0x088fffff05007810 */ /* 0x000fc80007ffe000 */
[----:B------:R-:W-:-:S04]  /*4220*/  SHF.R.U32.HI R0, RZ, 0x15, R0 ;  /* 0x00000015ff007819 */ /* 0x000fc80000011600 */
[----:B------:R-:W-:-:S07]  /*4230*/  LOP3.LUT R4, R0, 0xff, RZ, 0xc0, !PT ;  /* 0x000000ff00047812 */ /* 0x000fce00078ec0ff */
.L_x_56652:
[----:B------:R-:W-:-:S04]  /*4240*/  SHF.R.U32.HI R5, RZ, 0x18, R5 ;  /* 0x00000018ff057819 */ /* 0x000fc80000011605 */
[----:B------:R-:W-:-:S04]  /*4250*/  LOP3.LUT R4, R4, 0x80, R5, 0xf8, !PT ;  /* 0x0000008004047812 */ /* 0x000fc800078ef805 */
[----:B------:R-:W-:-:S07]  /*4260*/  PRMT R0, R4, 0x7610, R0 ;  /* 0x0000761004007816 */ /* 0x000fce0000000000 */
.L_x_56650:
[----:B------:R-:W-:Y:S05]  /*4270*/  BSYNC.RECONVERGENT B0 ;  /* 0x0000000000007941 */ /* 0x000fea0003800200 */
.L_x_56649:
[----:B------:R0:W-:Y:S01]  /*4280*/  STG.E.U8 desc[UR36][R2.64], R0 ;  /* 0x0000000002007986 */ /* 0x0001e2000c101124 */
[----:B------:R-:W-:Y:S05]  /*4290*/  BRA `(.L_x_56626) ;  /* 0x0000000000bc7947 */ /* 0x000fea0003800000 */
.L_x_56642:
[----:B------:R-:W-:-:S09]  /*42a0*/  UISETP.NE.AND UP0, UPT, UR4, 0x1c, UPT ;  /* 0x0000001c0400788c */ /* 0x000fd2000bf05270 */
[----:B------:R-:W-:Y:S05]  /*42b0*/  BRA.U !UP0, `(.L_x_56653) ;  /* 0x0000000108ac7547 */ /* 0x000fea000b800000 */
[----:B------:R-:W-:-:S09]  /*42c0*/  UISETP.NE.AND UP0, UPT, UR4, 0x1d, UPT ;  /* 0x0000001d0400788c */ /* 0x000fd2000bf05270 */
[----:B------:R-:W-:Y:S05]  /*42d0*/  BRA.U !UP0, `(.L_x_56654) ;  /* 0x0000000108907547 */ /* 0x000fea000b800000 */
[----:B------:R-:W-:-:S09]  /*42e0*/  UISETP.NE.AND UP0, UPT, UR4, 0x2c, UPT ;  /* 0x0000002c0400788c */ /* 0x000fd2000bf05270 */
[----:B------:R-:W-:Y:S05]  /*42f0*/  BRA.U !UP0, `(.L_x_56655) ;  /* 0x0000000108447547 */ /* 0x000fea000b800000 */
.L_x_56625:
        /* <DEDUP_REMOVED lines=16> */
.L_x_56656:
[----:B------:R-:W-:Y:S05]  /*4400*/  BRA `(.L_x_56626) ;  /* 0x0000000000607947 */ /* 0x000fea0003800000 */
.L_x_56655:
        /* <DEDUP_REMOVED lines=17> */
.L_x_56654:
[----:B------:R-:W-:-:S04]  /*4520*/  PRMT R5, R5, 0x9910, RZ ;  /* 0x0000991005057816 */ /* 0x000fc800000000ff */
[----:B------:R-:W-:-:S04]  /*4530*/  MOV R4, R5 ;  /* 0x0000000500047202 */ /* 0x000fc80000000f00 */
[----:B------:R-:W-:-:S05]  /*4540*/  SHF.R.S32.HI R5, RZ, 0x1f, R4 ;  /* 0x0000001fff057819 */ /* 0x000fca0000011404 */
[----:B------:R0:W-:Y:S01]  /*4550*/  STG.E.64 desc[UR36][R2.64], R4 ;  /* 0x0000000402007986 */ /* 0x0001e2000c101b24 */
[----:B------:R-:W-:Y:S05]  /*4560*/  BRA `(.L_x_56626) ;  /* 0x0000000000087947 */ /* 0x000fea0003800000 */
.L_x_56653:
[----:B------:R-:W-:-:S05]  /*4570*/  PRMT R5, R5, 0x9910, RZ ;  /* 0x0000991005057816 */ /* 0x000fca00000000ff */
[----:B------:R0:W-:Y:S02]  /*4580*/  STG.E desc[UR36][R2.64], R5 ;  /* 0x0000000502007986 */ /* 0x0001e4000c101924 */
.L_x_56626:
[----:B------:R-:W-:-:S07]  /*4590*/  VIADD R17, R17, 0x80 ;  /* 0x0000008011117836 */ /* 0x000fce0000000000 */
.L_x_56545:
[----:B------:R-:W-:Y:S05]  /*45a0*/  BSYNC.RECONVERGENT B6 ;  /* 0x0000000000067941 */ /* 0x000fea0003800200 */
.L_x_56544:
[----:B------:R-:W5:Y:S01]  /*45b0*/  LDCU UR4, c[0x0][0x380] ;  /* 0x00007000ff0477ac */ /* 0x000f620008000800 */
[----:B------:R-:W-:Y:S01]  /*45c0*/  BSSY.RECONVERGENT B6, `(.L_x_56657) ;  /* 0x000044a000067945 */ /* 0x000fe20003800200 */
[----:B-----5:R-:W-:-:S13]  /*45d0*/  ISETP.GE.AND P0, PT, R17, UR4, PT ;  /* 0x0000000411007c0c */ /* 0x020fda000bf06270 */
[----:B------:R-:W-:Y:S05]  /*45e0*/  @P0 BRA `(.L_x_56658) ;  /* 0x00000044001c0947 */ /* 0x000fea0003800000 */
[----:B------:R-:W5:Y:S01]  /*45f0*/  LDCU UR4, c[0x0][0x388] ;  /* 0x00007100ff0477ac */ /* 0x000f620008000800 */
[----:B------:R-:W-:Y:S02]  /*4600*/  IMAD.MOV.U32 R18, RZ, RZ, RZ ;  /* 0x000000ffff127224 */ /* 0x000fe400078e00ff */
        /* <DEDUP_REMOVED lines=9> */
[----:B-123--:R-:W-:Y:S01]  /*46a0*/  IMAD.HI.U32 R2, R17, UR4, R16 ;  /* 0x0000000411027c27 */ /* 0x00efe2000f8e0010 */
        /* <DEDUP_REMOVED lines=342> */
.L_x_56659:
        /* <DEDUP_REMOVED lines=14> */
[----:B----4-:R0:W5:Y:S01]  /*5cf0*/  LDG.E.S8 R19, desc[UR36][R2.64] ;  /* 0x0000002402137981 */ /* 0x010162000c1e1300 */
[----:B------:R-:W-:Y:S05]  /*5d00*/  BRA `(.L_x_56665) ;  /* 0x0000000c00547947 */ /* 0x000fea0003800000 */
.L_x_56663:
[----:B----4-:R0:W5:Y:S01]  /*5d10*/  LDG.E.U8 R19, desc[UR36][R2.64] ;  /* 0x0000002402137981 */ /* 0x010162000c1e1100 */
[----:B------:R-:W-:Y:S05]  /*5d20*/  BRA `(.L_x_56665) ;  /* 0x0000000c004c7947 */ /* 0x000fea0003800000 */
.L_x_56662:
[----:B------:R-:W-:-:S09]  /*5d30*/  UISETP.NE.AND UP0, UPT, UR4, 0x2, UPT ;  /* 0x000000020400788c */ /* 0x000fd2000bf05270 */
[----:B------:R-:W-:Y:S05]  /*5d40*/  BRA.U !UP0, `(.L_x_56666) ;  /* 0x0000000108207547 */ /* 0x000fea000b800000 */
[----:B------:R-:W-:-:S09]  /*5d50*/  UISETP.NE.AND UP0, UPT, UR4, 0x3, UPT ;  /* 0x000000030400788c */ /* 0x000fd2000bf05270 */
[----:B------:R-:W-:Y:S05]  /*5d60*/  BRA.U !UP0, `(.L_x_56667) ;  /* 0x0000000108107547 */ /* 0x000fea000b800000 */
[----:B------:R-:W-:-:S09]  /*5d70*/  UISETP.NE.AND UP0, UPT, UR4, 0x4, UPT ;  /* 0x000000040400788c */ /* 0x000fd2000bf05270 */
[----:B------:R-:W-:Y:S05]  /*5d80*/  BRA.U UP0, `(.L_x_56664) ;  /* 0x0000000900e07547 */ /* 0x000fea000b800000 */
[----:B----4-:R0:W5:Y:S01]  /*5d90*/  LDG.E.U16 R19, desc[UR36][R2.64] ;  /* 0x0000002402137981 */ /* 0x010162000c1e1500 */
[----:B------:R-:W-:Y:S05]  /*5da0*/  BRA `(.L_x_56665) ;  /* 0x0000000c002c7947 */ /* 0x000fea0003800000 */
.L_x_56667:
[----:B----4-:R0:W5:Y:S01]  /*5db0*/  LDG.E.U16 R19, desc[UR36][R2.64] ;  /* 0x0000002402137981 */ /* 0x010162000c1e1500 */
[----:B------:R-:W-:Y:S05]  /*5dc0*/  BRA `(.L_x_56665) ;  /* 0x0000000c00247947 */ /* 0x000fea0003800000 */
.L_x_56666:
[----:B----4-:R0:W5:Y:S01]  /*5dd0*/  LDG.E.U16 R19, desc[UR36][R2.64] ;  /* 0x0000002402137981 */ /* 0x010162000c1e1500 */
[----:B------:R-:W-:Y:S05]  /*5de0*/  BRA `(.L_x_56665) ;  /* 0x0000000c001c7947 */ /* 0x000fea0003800000 */
.L_x_56661:
[----:B------:R-:W-:-:S09]  /*5df0*/  UISETP.GT.AND UP0, UPT, UR4, 0x6, UPT ;  /* 0x000000060400788c */ /* 0x000fd2000bf04270 */
[----:B------:R-:W-:Y:S05]  /*5e00*/  BRA.U UP0, `(.L_x_56668) ;  /* 0x0000000100307547 */ /* 0x000fea000b800000 */
[----:B------:R-:W-:-:S09]  /*5e10*/  UISETP.NE.AND UP0, UPT, UR4, 0x5, UPT ;  /* 0x000000050400788c */ /* 0x000fd2000bf05270 */
[----:B------:R-:W-:Y:S05]  /*5e20*/  BRA.U !UP0, `(.L_x_56669) ;  /* 0x0000000108147547 */ /* 0x000fea000b800000 */
[----:B------:R-:W-:-:S09]  /*5e30*/  UISETP.NE.AND UP0, UPT, UR4, 0x6, UPT ;  /* 0x000000060400788c */ /* 0x000fd2000bf05270 */
[----:B------:R-:W-:Y:S05]  /*5e40*/  BRA.U UP0, `(.L_x_56664) ;  /* 0x0000000900b07547 */ /* 0x000fea000b800000 */
[----:B------:R-:W4:Y:S02]  /*5e50*/  LDG.E R2, desc[UR36][R2.64] ;  /* 0x0000002402027981 */ /* 0x000f24000c1e1900 */
[----:B----4-:R0:W1:Y:S01]  /*5e60*/  F2I.FTZ.TRUNC.NTZ R19, R2 ;  /* 0x0000000200137305 */ /* 0x010062000021f100 */
[----:B------:R-:W-:Y:S05]  /*5e70*/  BRA `(.L_x_56665) ;  /* 0x0000000800f87947 */ /* 0x000fea0003800000 */
.L_x_56669:
[----:B------:R-:W2:Y:S02]  /*5e80*/  LDG.E.U16 R0, desc[UR36][R2.64] ;  /* 0x0000002402007981 */ /* 0x000ea4000c1e1500 */
[----:B--2---:R-:W-:-:S06]  /*5e90*/  HADD2.F32 R0, -RZ, R0.H0_H0 ;  /* 0x20000000ff007230 */ /* 0x004fcc0000004100 */
[----:B------:R-:W4:Y:S02]  /*5ea0*/  F2I.FTZ.TRUNC.NTZ R0, R0 ;  /* 0x0000000000007305 */ /* 0x000f24000021f100 */
[----:B----4-:R-:W-:Y:S01]  /*5eb0*/  PRMT R19, R0, 0x7610, R19 ;  /* 0x0000761000137816 */ /* 0x010fe20000000013 */
[----:B------:R-:W-:Y:S06]  /*5ec0*/  BRA `(.L_x_56665) ;  /* 0x0000000800e47947 */ /* 0x000fec0003800000 */
.L_x_56668:
[----:B------:R-:W-:-:S09]  /*5ed0*/  UISETP.NE.AND UP0, UPT, UR4, 0x7, UPT ;  /* 0x000000070400788c */ /* 0x000fd2000bf05270 */
[----:B------:R-:W-:Y:S05]  /*5ee0*/  BRA.U !UP0, `(.L_x_56670) ;  /* 0x0000000108307547 */ /* 0x000fea000b800000 */
[----:B------:R-:W-:-:S09]  /*5ef0*/  UISETP.NE.AND UP0, UPT, UR4, 0x8, UPT ;  /* 0x000000080400788c */ /* 0x000fd2000bf05270 */
[----:B------:R-:W-:Y:S05]  /*5f00*/  BRA.U !UP0, `(.L_x_56671) ;  /* 0x0000000108147547 */ /* 0x000fea000b800000 */
[----:B------:R-:W-:-:S09]  /*5f10*/  UISETP.NE.AND UP0, UPT, UR4, 0x9, UPT ;  /* 0x000000090400788c */ /* 0x000fd2000bf05270 */
[----:B------:R-:W-:Y:S05]  /*5f20*/  BRA.U UP0, `(.L_x_56664) ;  /* 0x0000000900787547 */ /* 0x000fea000b800000 */
[----:B------:R-:W4:Y:S02]  /*5f30*/  LDG.E R2, desc[UR36][R2.64] ;  /* 0x0000002402027981 */ /* 0x000f24000c1e1900 */
[----:B----4-:R0:W1:Y:S01]  /*5f40*/  F2I.FTZ.TRUNC.NTZ R19, R2 ;  /* 0x0000000200137305 */ /* 0x010062000021f100 */
[----:B------:R-:W-:Y:S05]  /*5f50*/  BRA `(.L_x_56665) ;  /* 0x0000000800c07947 */ /* 0x000fea0003800000 */
.L_x_56671:
[----:B------:R-:W2:Y:S02]  /*5f60*/  LDG.E.U16 R2, desc[UR36][R2.64] ;  /* 0x0000002402027981 */ /* 0x000ea4000c1e1500 */
[----:B--2---:R-:W-:-:S06]  /*5f70*/  HADD2.F32 R0, -RZ, R2.H0_H0 ;  /* 0x20000002ff007230 */ /* 0x004fcc0000004100 */
[----:B------:R-:W4:Y:S02]  /*5f80*/  F2I.FTZ.TRUNC.NTZ R0, R0 ;  /* 0x0000000000007305 */ /* 0x000f24000021f100 */
[----:B----4-:R-:W-:Y:S01]  /*5f90*/  PRMT R19, R0, 0x7610, R19 ;  /* 0x0000761000137816 */ /* 0x010fe20000000013 */
[----:B------:R-:W-:Y:S06]  /*5fa0*/  BRA `(.L_x_56665) ;  /* 0x0000000800ac7947 */ /* 0x000fec0003800000 */
.L_x_56670:
[----:B------:R-:W4:Y:S02]  /*5fb0*/  LDG.E.64 R2, desc[UR36][R2.64] ;  /* 0x0000002402027981 */ /* 0x000f24000c1e1b00 */
[----:B----4-:R0:W1:Y:S01]  /*5fc0*/  F2I.F64.TRUNC R19, R2 ;  /* 0x0000000200137311 */ /* 0x010062000030d100 */
[----:B------:R-:W-:Y:S05]  /*5fd0*/  BRA `(.L_x_56665) ;  /* 0x0000000800a07947 */ /* 0x000fea0003800000 */
.L_x_56660:
        /* <DEDUP_REMOVED lines=10> */
[----:B----4-:R-:W-:Y:S01]  /*6080*/  SEL R19, RZ, 0x1, !P0 ;  /* 0x00000001ff137807 */ /* 0x010fe20004000000 */
[----:B------:R-:W-:Y:S08]  /*6090*/  BRA `(.L_x_56665) ;  /* 0x0000000800707947 */ /* 0x000ff00003800000 */
.L_x_56674:
[----:B------:R-:W4:Y:S02]  /*60a0*/  LDG.E.64 R2, desc[UR36][R2.64] ;  /* 0x0000002402027981 */ /* 0x000f24000c1e1b00 */
[----:B----4-:R0:W1:Y:S01]  /*60b0*/  F2I.F64.TRUNC R19, R2 ;  /* 0x0000000200137311 */ /* 0x010062000030d100 */
[----:B------:R-:W-:Y:S05]  /*60c0*/  BRA `(.L_x_56665) ;  /* 0x0000000800647947 */ /* 0x000fea0003800000 */
.L_x_56673:
        /* <DEDUP_REMOVED lines=24> */
[----:B------:R-:W4:Y:S02]  /*6250*/  F2I.FTZ.TRUNC.NTZ R5, R5 ;  /* 0x0000000500057305 */ /* 0x000f24000021f100 */
[----:B----4-:R-:W-:Y:S01]  /*6260*/  PRMT R19, R5, 0x7610, R19 ;  /* 0x0000761005137816 */ /* 0x010fe20000000013 */
[----:B------:R-:W-:Y:S06]  /*6270*/  BRA `(.L_x_56665) ;  /* 0x0000000400f87947 */ /* 0x000fec0003800000 */
.L_x_56676:
        /* <DEDUP_REMOVED lines=11> */
[----:B------:R-:W4:Y:S02]  /*6330*/  F2I.FTZ.TRUNC.NTZ R0, R0 ;  /* 0x0000000000007305 */ /* 0x000f24000021f100 */
[----:B----4-:R-:W-:Y:S01]  /*6340*/  PRMT R19, R0, 0x7610, R19 ;  /* 0x0000761000137816 */ /* 0x010fe20000000013 */
[----:B------:R-:W-:Y:S06]  /*6350*/  BRA `(.L_x_56665) ;  /* 0x0000000400c07947 */ /* 0x000fec0003800000 */
.L_x_56675:
[----:B------:R-:W2:Y:S02]  /*6360*/  LDG.E.U16 R0, desc[UR36][R2.64] ;  /* 0x0000002402007981 */ /* 0x000ea4000c1e1500 */
[----:B--2---:R-:W-:-:S06]  /*6370*/  IMAD.U32 R0, R0, 0x10000, RZ ;  /* 0x0001000000007824 */ /* 0x004fcc00078e00ff */
[----:B------:R-:W4:Y:S02]  /*6380*/  F2I.FTZ.TRUNC.NTZ R0, R0 ;  /* 0x0000000000007305 */ /* 0x000f24000021f100 */
[----:B----4-:R-:W-:Y:S01]  /*6390*/  PRMT R19, R0, 0x7610, R19 ;  /* 0x0000761000137816 */ /* 0x010fe20000000013 */
[----:B------:R-:W-:Y:S06]  /*63a0*/  BRA `(.L_x_56665) ;  /* 0x0000000400ac7947 */ /* 0x000fec0003800000 */
.L_x_56672:
        /* <DEDUP_REMOVED lines=10> */
.L_x_56679:
        /* <DEDUP_REMOVED lines=21> */
.L_x_56683:
[----:B------:R-:W-:Y:S05]  /*65a0*/  BSYNC.RECONVERGENT B1 ;  /* 0x0000000000017941 */ /* 0x000fea0003800200 */
.L_x_56682:
[----:B------:R-:W-:Y:S01]  /*65b0*/  IMAD.SHL.U32 R0, R0, 0x100000, RZ ;  /* 0x0010000000007824 */ /* 0x000fe200078e00ff */
[----:B------:R-:W-:-:S04]  /*65c0*/  LEA R2, R2, 0x3b800000, 0x17 ;  /* 0x3b80000002027811 */ /* 0x000fc800078eb8ff */
[----:B------:R-:W-:-:S07]  /*65d0*/  LOP3.LUT R0, R2, R0, R7, 0xfe, !PT ;  /* 0x0000000002007212 */ /* 0x000fce00078efe07 */
.L_x_56681:
[----:B------:R-:W-:Y:S05]  /*65e0*/  BSYNC.RECONVERGENT B0 ;  /* 0x0000000000007941 */ /* 0x000fea0003800200 */
.L_x_56680:
[----:B------:R-:W4:Y:S02]  /*65f0*/  F2I.FTZ.TRUNC.NTZ R0, R0 ;  /* 0x0000000000007305 */ /* 0x000f24000021f100 */
[----:B----4-:R-:W-:Y:S01]  /*6600*/  PRMT R19, R0, 0x7610, R19 ;  /* 0x0000761000137816 */ /* 0x010fe20000000013 */
[----:B------:R-:W-:Y:S06]  /*6610*/  BRA `(.L_x_56665) ;  /* 0x0000000400107947 */ /* 0x000fec0003800000 */
.L_x_56678:
        /* <DEDUP_REMOVED lines=21> */
.L_x_56687:
[----:B------:R-:W-:Y:S05]  /*6770*/  BSYNC.RECONVERGENT B1 ;  /* 0x0000000000017941 */ /* 0x000fea0003800200 */
.L_x_56686:
[----:B------:R-:W-:Y:S01]  /*6780*/  IMAD.SHL.U32 R0, R0, 0x200000, RZ ;  /* 0x0020000000007824 */ /* 0x000fe200078e00ff */
[----:B------:R-:W-:-:S04]  /*6790*/  LEA R2, R2, 0x37800000, 0x17 ;  /* 0x3780000002027811 */ /* 0x000fc800078eb8ff */
[----:B------:R-:W-:-:S07]  /*67a0*/  LOP3.LUT R0, R2, R0, R7, 0xfe, !PT ;  /* 0x0000000002007212 */ /* 0x000fce00078efe07 */
.L_x_56685:
[----:B------:R-:W-:Y:S05]  /*67b0*/  BSYNC.RECONVERGENT B0 ;  /* 0x0000000000007941 */ /* 0x000fea0003800200 */
.L_x_56684:
[----:B------:R-:W4:Y:S02]  /*67c0*/  F2I.FTZ.TRUNC.NTZ R0, R0 ;  /* 0x0000000000007305 */ /* 0x000f24000021f100 */
[----:B----4-:R-:W-:Y:S01]  /*67d0*/  PRMT R19, R0, 0x7610, R19 ;  /* 0x0000761000137816 */ /* 0x010fe20000000013 */
[----:B------:R-:W-:Y:S06]  /*67e0*/  BRA `(.L_x_56665) ;  /* 0x00000000009c7947 */ /* 0x000fec0003800000 */
.L_x_56677:
        /* <DEDUP_REMOVED lines=14> */
.L_x_56691:
[----:B------:R-:W-:Y:S05]  /*68d0*/  BSYNC.RECONVERGENT B0 ;  /* 0x0000000000007941 */ /* 0x000fea0003800200 */
.L_x_56690:
[----:B------:R-:W4:Y:S02]  /*68e0*/  F2I.FTZ.TRUNC.NTZ R0, R0 ;  /* 0x0000000000007305 */ /* 0x000f24000021f100 */
[----:B----4-:R-:W-:Y:S01]  /*68f0*/  PRMT R19, R0, 0x7610, R19 ;  /* 0x0000761000137816 */ /* 0x010fe20000000013 */
[----:B------:R-:W-:Y:S06]  /*6900*/  BRA `(.L_x_56665) ;  /* 0x0000000000547947 */ /* 0x000fec0003800000 */
.L_x_56664:
        /* <DEDUP_REMOVED lines=15> */
[----:B--2-4-:R-:W-:Y:S05]  /*6a00*/  CALL.ABS.NOINC R2 ;  /* 0x0000000002007343 */ /* 0x014fea0003c00000 */
.L_x_56692:
[----:B------:R-:W-:Y:S01]  /*6a10*/  PRMT R19, RZ, 0x7610, R19 ;  /* 0x00007610ff137816 */ /* 0x000fe20000000013 */
[----:B------:R-:W-:Y:S06]  /*6a20*/  BRA `(.L_x_56665) ;  /* 0x00000000000c7947 */ /* 0x000fec0003800000 */
.L_x_56689:
[----:B----4-:R3:W5:Y:S01]  /*6a30*/  LDG.E.U16 R19, desc[UR36][R2.64] ;  /* 0x0000002402137981 */ /* 0x010762000c1e1500 */
[----:B------:R-:W-:Y:S05]  /*6a40*/  BRA `(.L_x_56665) ;  /* 0x0000000000047947 */ /* 0x000fea0003800000 */
.L_x_56688:
[----:B----4-:R4:W5:Y:S02]  /*6a50*/  LDG.E.U16 R19, desc[UR36][R2.64] ;  /* 0x0000002402137981 */ /* 0x010964000c1e1500 */
.L_x_56665:
        /* <DEDUP_REMOVED lines=16> */
.L_x_56696:
[----:B------:R0:W5:Y:S01]  /*6b60*/  LDG.E.U8 R0, desc[UR36][R2.64] ;  /* 0x0000002402007981 */ /* 0x000162000c1e1100 */
[----:B------:R-:W-:Y:S05]  /*6b70*/  BRA `(.L_x_56698) ;  /* 0x0000000c004c7947 */ /* 0x000fea0003800000 */
.L_x_56695:
        /* <DEDUP_REMOVED lines=8> */
.L_x_56700:
[----:B------:R0:W5:Y:S01]  /*6c00*/  LDG.E.U16 R0, desc[UR36][R2.64] ;  /* 0x0000002402007981 */ /* 0x000162000c1e1500 */
[----:B------:R-:W-:Y:S05]  /*6c10*/  BRA `(.L_x_56698) ;  /* 0x0000000c00247947 */ /* 0x000fea0003800000 */
.L_x_56699:
[----:B------:R0:W5:Y:S01]  /*6c20*/  LDG.E.U16 R0, desc[UR36][R2.64] ;  /* 0x0000002402007981 */ /* 0x000162000c1e1500 */
[----:B------:R-:W-:Y:S05]  /*6c30*/  BRA `(.L_x_56698) ;  /* 0x0000000c001c7947 */ /* 0x000fea0003800000 */
.L_x_56694:
[----:B------:R-:W-:-:S09]  /*6c40*/  UISETP.GT.AND UP0, UPT, UR4, 0x6, UPT ;  /* 0x000000060400788c */ /* 0x000fd2000bf04270 */
[----:B------:R-:W-:Y:S05]  /*6c50*/  BRA.U UP0, `(.L_x_56701) ;  /* 0x0000000100307547 */ /* 0x000fea000b800000 */
[----:B------:R-:W-:-:S09]  /*6c60*/  UISETP.NE.AND UP0, UPT, UR4, 0x5, UPT ;  /* 0x000000050400788c */ /* 0x000fd2000bf05270 */
[----:B------:R-:W-:Y:S05]  /*6c70*/  BRA.U !UP0, `(.L_x_56702) ;  /* 0x0000000108147547 */ /* 0x000fea000b800000 */
[----:B------:R-:W-:-:S09]  /*6c80*/  UISETP.NE.AND UP0, UPT, UR4, 0x6, UPT ;  /* 0x000000060400788c */ /* 0x000fd2000bf05270 */
[----:B------:R-:W-:Y:S05]  /*6c90*/  BRA.U UP0, `(.L_x_56697) ;  /* 0x0000000900b07547 */ /* 0x000fea000b800000 */
[----:B------:R-:W2:Y:S02]  /*6ca0*/  LDG.E R2, desc[UR36][R2.64] ;  /* 0x0000002402027981 */ /* 0x000ea4000c1e1900 */
[----:B--2---:R0:W2:Y:S01]  /*6cb0*/  F2I.FTZ.TRUNC.NTZ R0, R2 ;  /* 0x0000000200007305 */ /* 0x0040a2000021f100 */
[----:B------:R-:W-:Y:S05]  /*6cc0*/  BRA `(.L_x_56698) ;  /* 0x0000000800f87947 */ /* 0x000fea0003800000 */
.L_x_56702:
[----:B------:R-:W2:Y:S02]  /*6cd0*/  LDG.E.U16 R4, desc[UR36][R2.64] ;  /* 0x0000002402047981 */ /* 0x000ea4000c1e1500 */
[----:B--2---:R-:W-:-:S06]  /*6ce0*/  HADD2.F32 R4, -RZ, R4.H0_H0 ;  /* 0x20000004ff047230 */ /* 0x004fcc0000004100 */
[----:B------:R-:W0:Y:S02]  /*6cf0*/  F2I.FTZ.TRUNC.NTZ R4, R4 ;  /* 0x0000000400047305 */ /* 0x000e24000021f100 */
[----:B0-----:R-:W-:Y:S01]  /*6d00*/  PRMT R0, R4, 0x7610, R0 ;  /* 0x0000761004007816 */ /* 0x001fe20000000000 */
[----:B------:R-:W-:Y:S06]  /*6d10*/  BRA `(.L_x_56698) ;  /* 0x0000000800e47947 */ /* 0x000fec0003800000 */
.L_x_56701:
[----:B------:R-:W-:-:S09]  /*6d20*/  UISETP.NE.AND UP0, UPT, UR4, 0x7, UPT ;  /* 0x000000070400788c */ /* 0x000fd2000bf05270 */
[----:B------:R-:W-:Y:S05]  /*6d30*/  BRA.U !UP0, `(.L_x_56703) ;  /* 0x0000000108307547 */ /* 0x000fea000b800000 */
[----:B------:R-:W-:-:S09]  /*6d40*/  UISETP.NE.AND UP0, UPT, UR4, 0x8, UPT ;  /* 0x000000080400788c */ /* 0x000fd2000bf05270 */
[----:B------:R-:W-:Y:S05]  /*6d50*/  BRA.U !UP0, `(.L_x_56704) ;  /* 0x0000000108147547 */ /* 0x000fea000b800000 */
[----:B------:R-:W-:-:S09]  /*6d60*/  UISETP.NE.AND UP0, UPT, UR4, 0x9, UPT ;  /* 0x000000090400788c */ /* 0x000fd2000bf05270 */
[----:B------:R-:W-:Y:S05]  /*6d70*/  BRA.U UP0, `(.L_x_56697) ;  /* 0x0000000900787547 */ /* 0x000fea000b800000 */
[----:B------:R-:W2:Y:S02]  /*6d80*/  LDG.E R2, desc[UR36][R2.64] ;  /* 0x0000002402027981 */ /* 0x000ea4000c1e1900 */
[----:B--2---:R0:W2:Y:S01]  /*6d90*/  F2I.FTZ.TRUNC.NTZ R0, R2 ;  /* 0x0000000200007305 */ /* 0x0040a2000021f100 */
[----:B------:R-:W-:Y:S05]  /*6da0*/  BRA `(.L_x_56698) ;  /* 0x0000000800c07947 */ /* 0x000fea0003800000 */
.L_x_56704:
[----:B------:R-:W2:Y:S02]  /*6db0*/  LDG.E.U16 R2, desc[UR36][R2.64] ;  /* 0x0000002402027981 */ /* 0x000ea4000c1e1500 */
[----:B--2---:R-:W-:-:S06]  /*6dc0*/  HADD2.F32 R4, -RZ, R2.H0_H0 ;  /* 0x20000002ff047230 */ /* 0x004fcc0000004100 */
[----:B------:R-:W0:Y:S02]  /*6dd0*/  F2I.FTZ.TRUNC.NTZ R4, R4 ;  /* 0x0000000400047305 */ /* 0x000e24000021f100 */
[----:B0-----:R-:W-:Y:S01]  /*6de0*/  PRMT R0, R4, 0x7610, R0 ;  /* 0x0000761004007816 */ /* 0x001fe20000000000 */
[----:B------:R-:W-:Y:S06]  /*6df0*/  BRA `(.L_x_56698) ;  /* 0x0000000800ac7947 */ /* 0x000fec0003800000 */
.L_x_56703:
[----:B------:R-:W2:Y:S02]  /*6e00*/  LDG.E.64 R2, desc[UR36][R2.64] ;  /* 0x0000002402027981 */ /* 0x000ea4000c1e1b00 */
[----:B--2---:R0:W2:Y:S01]  /*6e10*/  F2I.F64.TRUNC R0, R2 ;  /* 0x0000000200007311 */ /* 0x0040a2000030d100 */
[----:B------:R-:W-:Y:S05]  /*6e20*/  BRA `(.L_x_56698) ;  /* 0x0000000800a07947 */ /* 0x000fea0003800000 */
.L_x_56693:
        /* <DEDUP_REMOVED lines=12> */
.L_x_56707:
[----:B------:R-:W2:Y:S02]  /*6ef0*/  LDG.E.64 R2, desc[UR36][R2.64] ;  /* 0x0000002402027981 */ /* 0x000ea4000c1e1b00 */
[----:B--2---:R4:W0:Y:S01]  /*6f00*/  F2I.F64.TRUNC R0, R2 ;  /* 0x0000000200007311 */ /* 0x004822000030d100 */
[----:B------:R-:W-:Y:S05]  /*6f10*/  BRA `(.L_x_56698) ;  /* 0x0000000800647947 */ /* 0x000fea0003800000 */
.L_x_56706:
        /* <DEDUP_REMOVED lines=27> */
.L_x_56709:
        /* <DEDUP_REMOVED lines=14> */
.L_x_56708:
[----:B------:R-:W2:Y:S02]  /*71b0*/  LDG.E.U16 R4, desc[UR36][R2.64] ;  /* 0x0000002402047981 */ /* 0x000ea4000c1e1500 */
[----:B--2---:R-:W-:-:S06]  /*71c0*/  IMAD.U32 R4, R4, 0x10000, RZ ;  /* 0x0001000004047824 */ /* 0x004fcc00078e00ff */
[----:B------:R-:W0:Y:S02]  /*71d0*/  F2I.FTZ.TRUNC.NTZ R4, R4 ;  /* 0x0000000400047305 */ /* 0x000e24000021f100 */
[----:B0-----:R-:W-:Y:S01]  /*71e0*/  PRMT R0, R4, 0x7610, R0 ;  /* 0x0000761004007816 */ /* 0x001fe20000000000 */
[----:B------:R-:W-:Y:S06]  /*71f0*/  BRA `(.L_x_56698) ;  /* 0x0000000400ac7947 */ /* 0x000fec0003800000 */
.L_x_56705:
        /* <DEDUP_REMOVED lines=10> */
.L_x_56712:
        /* <DEDUP_REMOVED lines=21> */
.L_x_56716:
[----:B------:R-:W-:Y:S05]  /*73f0*/  BSYNC.RECONVERGENT B1 ;  /* 0x0000000000017941 */ /* 0x000fea0003800200 */
.L_x_56715:
[----:B------:R-:W-:Y:S01]  /*7400*/  IMAD.SHL.U32 R0, R0, 0x100000, RZ ;  /* 0x0010000000007824 */ /* 0x000fe200078e00ff */
[----:B------:R-:W-:-:S04]  /*7410*/  LEA R2, R2, 0x3b800000, 0x17 ;  /* 0x3b80000002027811 */ /* 0x000fc800078eb8ff */
[----:B------:R-:W-:-:S07]  /*7420*/  LOP3.LUT R4, R2, R0, R7, 0xfe, !PT ;  /* 0x0000000002047212 */ /* 0x000fce00078efe07 */
.L_x_56714:
[----:B------:R-:W-:Y:S05]  /*7430*/  BSYNC.RECONVERGENT B0 ;  /* 0x0000000000007941 */ /* 0x000fea0003800200 */
.L_x_56713:
[----:B------:R-:W0:Y:S02]  /*7440*/  F2I.FTZ.TRUNC.NTZ R4, R4 ;  /* 0x0000000400047305 */ /* 0x000e24000021f100 */
[----:B0-----:R-:W-:Y:S01]  /*7450*/  PRMT R0, R4, 0x7610, R0 ;  /* 0x0000761004007816 */ /* 0x001fe20000000000 */
[----:B------:R-:W-:Y:S06]  /*7460*/  BRA `(.L_x_56698) ;  /* 0x0000000400107947 */ /* 0x000fec0003800000 */
.L_x_56711:
        /* <DEDUP_REMOVED lines=21> */
.L_x_56720:
[----:B------:R-:W-:Y:S05]  /*75c0*/  BSYNC.RECONVERGENT B1 ;  /* 0x0000000000017941 */ /* 0x000fea0003800200 */
.L_x_56719:
[----:B------:R-:W-:Y:S02]  /*75d0*/  SHF.L.U32 R0, R0, 0x15, RZ ;  /* 0x0000001500007819 */ /* 0x000fe400000006ff */
[----:B------:R-:W-:-:S04]  /*75e0*/  LEA R2, R2, 0x37800000, 0x17 ;  /* 0x3780000002027811 */ /* 0x000fc800078eb8ff */
[----:B------:R-:W-:-:S07]  /*75f0*/  LOP3.LUT R4, R2, R0, R7, 0xfe, !PT ;  /* 0x0000000002047212 */ /* 0x000fce00078efe07 */
.L_x_56718:
[----:B------:R-:W-:Y:S05]  /*7600*/  BSYNC.RECONVERGENT B0 ;  /* 0x0000000000007941 */ /* 0x000fea0003800200 */
.L_x_56717:
[----:B------:R-:W0:Y:S02]  /*7610*/  F2I.FTZ.TRUNC.NTZ R4, R4 ;  /* 0x0000000400047305 */ /* 0x000e24000021f100 */
[----:B0-----:R-:W-:Y:S01]  /*7620*/  PRMT R0, R4, 0x7610, R0 ;  /* 0x0000761004007816 */ /* 0x001fe20000000000 */
[----:B------:R-:W-:Y:S06]  /*7630*/  BRA `(.L_x_56698) ;  /* 0x00000000009c7947 */ /* 0x000fec0003800000 */
.L_x_56710:
        /* <DEDUP_REMOVED lines=14> */
.L_x_56724:
[----:B------:R-:W-:Y:S05]  /*7720*/  BSYNC.RECONVERGENT B0 ;  /* 0x0000000000007941 */ /* 0x000fea0003800200 */
.L_x_56723:
[----:B------:R-:W0:Y:S02]  /*7730*/  F2I.FTZ.TRUNC.NTZ R4, R4 ;  /* 0x0000000400047305 */ /* 0x000e24000021f100 */
[----:B0-----:R-:W-:Y:S01]  /*7740*/  PRMT R0, R4, 0x7610, R0 ;  /* 0x0000761004007816 */ /* 0x001fe20000000000 */
[----:B------:R-:W-:Y:S06]  /*7750*/  BRA `(.L_x_56698) ;  /* 0x0000000000547947 */ /* 0x000fec0003800000 */
.L_x_56697:
        /* <DEDUP_REMOVED lines=12> */
[----:B----4-:R-:W-:Y:S02]  /*7820*/  IMAD.U32 R10, RZ, RZ, UR8 ;  /* 0x00000008ff0a7e24 */ /* 0x010fe4000f8e00ff */
[----:B------:R-:W-:-:S07]  /*7830*/  IMAD.U32 R11, RZ, RZ, UR9 ;  /* 0x00000009ff0b7e24 */ /* 0x000fce000f8e00ff */
[----:B------:R-:W-:-:S07]  /*7840*/  LEPC R20, `(.L_x_56725) ;  /* 0x000000001014794e */ /* 0x000fce0000000000 */
[----:B-1-3-5:R-:W-:Y:S05]  /*7850*/  CALL.ABS.NOINC R2 ;  /* 0x0000000002007343 */ /* 0x02afea0003c00000 */
.L_x_56725:
[----:B------:R-:W-:Y:S01]  /*7860*/  PRMT R0, RZ, 0x7610, R0 ;  /* 0x00007610ff007816 */ /* 0x000fe20000000000 */
[----:B------:R-:W-:Y:S06]  /*7870*/  BRA `(.L_x_56698) ;  /* 0x00000000000c7947 */ /* 0x000fec0003800000 */
.L_x_56722:
[----:B------:R2:W5:Y:S01]  /*7880*/  LDG.E.U16 R0, desc[UR36][R2.64] ;  /* 0x0000002402007981 */ /* 0x000562000c1e1500 */
[----:B------:R-:W-:Y:S05]  /*7890*/  BRA `(.L_x_56698) ;  /* 0x0000000000047947 */ /* 0x000fea0003800000 */
.L_x_56721:
[----:B------:R3:W5:Y:S02]  /*78a0*/  LDG.E.U16 R0, desc[UR36][R2.64] ;  /* 0x0000002402007981 */ /* 0x000764000c1e1500 */
.L_x_56698:
        /* <DEDUP_REMOVED lines=11> */
[C---:B-1----:R-:W-:Y:S02]  /*7960*/  SEL R2, R19.reuse, 0x1, !P0 ;  /* 0x0000000113027807 */ /* 0x042fe40004000000 */
[----:B------:R-:W-:Y:S02]  /*7970*/  ISETP.GE.U32.AND P0, PT, R0, 0x2, PT ;  /* 0x000000020000780c */ /* 0x000fe40003f06070 */
[----:B------:R-:W-:Y:S02]  /*7980*/  PRMT R19, R19, 0x9910, RZ ;  /* 0x0000991013137816 */ /* 0x000fe400000000ff */
[----:B------:R-:W-:-:S03]  /*7990*/  PRMT R5, R2, 0x9910, RZ ;  /* 0x0000991002057816 */ /* 0x000fc600000000ff */
[----:B------:R-:W-:-:S04]  /*79a0*/  IMAD.MOV.U32 R2, RZ, RZ, R19 ;  /* 0x000000ffff027224 */ /* 0x000fc800078e0013 */
[----:B------:R-:W-:Y:S02]  /*79b0*/  IMAD R2, R2, R2, RZ ;  /* 0x0000000202027224 */ /* 0x000fe400078e02ff */
[----:B------:R-:W-:Y:S05]  /*79c0*/  @!P0 BRA `(.L_x_56729) ;  /* 0x00000000004c8947 */ /* 0x000fea0003800000 */
[----:B------:R-:W-:-:S04]  /*79d0*/  SHF.R.U32.HI R0, RZ, 0x1, R0 ;  /* 0x00000001ff007819 */ /* 0x000fc80000011600 */
[----:B------:R-:W-:-:S07]  /*79e0*/  PRMT R3, R0, 0x7610, R3 ;  /* 0x0000761000037816 */ /* 0x000fce0000000003 */
.L_x_56730:
        /* <DEDUP_REMOVED lines=17> */
.L_x_56729:
[----:B------:R-:W-:Y:S05]  /*7b00*/  BSYNC.RECONVERGENT B1 ;  /* 0x0000000000017941 */ /* 0x000fea0003800200 */
.L_x_56728:
[----:B------:R-:W-:Y:S05]  /*7b10*/  BRA `(.L_x_56731) ;  /* 0x0000000000287947 */ /* 0x000fea0003800000 */
.L_x_56727:
[C---:B-1----:R-:W-:Y:S02]  /*7b20*/  PRMT R2, R19.reuse, 0x9910, RZ ;  /* 0x0000991013027816 */ /* 0x042fe400000000ff */
        /* <DEDUP_REMOVED lines=9> */
.L_x_56731:
[----:B------:R-:W-:Y:S05]  /*7bc0*/  BSYNC.RECONVERGENT B0 ;  /* 0x0000000000007941 */ /* 0x000fea0003800200 */
.L_x_56726:
[----:B------:R-:W0:Y:S01]  /*7bd0*/  LDCU.64 UR4, c[0x0][0x5e8] ;  /* 0x0000bd00ff0477ac */ /* 0x000e220008000a00 */
[----:B------:R-:W-:-:S04]  /*7be0*/  ULOP3.LUT UR6, UR40, 0xff, URZ, 0xc0, !UPT ;  /* 0x000000ff28067892 */ /* 0x000fc8000f8ec0ff */
        /* <DEDUP_REMOVED lines=14> */
.L_x_56735:
[----:B------:R0:W-:Y:S01]  /*7cd0*/  STG.E.U8 desc[UR36][R2.64], R5 ;  /* 0x0000000502007986 */ /* 0x0001e2000c101124 */
[----:B------:R-:W-:Y:S05]  /*7ce0*/  BRA `(.L_x_56737) ;  /* 0x0000000c00587947 */ /* 0x000fea0003800000 */
.L_x_56734:
        /* <DEDUP_REMOVED lines=11> */
.L_x_56739:
[----:B------:R-:W-:-:S05]  /*7da0*/  PRMT R5, R5, 0x9910, RZ ;  /* 0x0000991005057816 */ /* 0x000fca00000000ff */
[----:B------:R0:W-:Y:S01]  /*7db0*/  STG.E desc[UR36][R2.64], R5 ;  /* 0x0000000502007986 */ /* 0x0001e2000c101924 */
[----:B------:R-:W-:Y:S05]  /*7dc0*/  BRA `(.L_x_56737) ;  /* 0x0000000c00207947 */ /* 0x000fea0003800000 */
.L_x_56738:
[----:B------:R0:W-:Y:S01]  /*7dd0*/  STG.E.U16 desc[UR36][R2.64], R5 ;  /* 0x0000000502007986 */ /* 0x0001e2000c101524 */
[----:B------:R-:W-:Y:S05]  /*7de0*/  BRA `(.L_x_56737) ;  /* 0x0000000c00187947 */ /* 0x000fea0003800000 */
.L_x_56733:
        /* <DEDUP_REMOVED lines=9> */
.L_x_56741:
[----:B------:R-:W0:Y:S02]  /*7e80*/  I2F.S16 R0, R5 ;  /* 0x0000000500007306 */ /* 0x000e240000101400 */
[----:B0-----:R-:W-:-:S05]  /*7e90*/  F2FP.F16.F32.PACK_AB R0, RZ, R0 ;  /* 0x00000000ff00723e */ /* 0x001fca00000000ff */
[----:B------:R0:W-:Y:S01]  /*7ea0*/  STG.E.U16 desc[UR36][R2.64], R0 ;  /* 0x0000000002007986 */ /* 0x0001e2000c101524 */
[----:B------:R-:W-:Y:S05]  /*7eb0*/  BRA `(.L_x_56737) ;  /* 0x0000000800e47947 */ /* 0x000fea0003800000 */
.L_x_56740:
        /* <DEDUP_REMOVED lines=10> */
.L_x_56743:
[----:B------:R-:W0:Y:S02]  /*7f60*/  I2F.S16 R5, R5 ;  /* 0x0000000500057306 */ /* 0x000e240000101400 */
[----:B0-----:R-:W-:-:S04]  /*7f70*/  F2FP.F16.F32.PACK_AB R5, RZ, R5 ;  /* 0x00000005ff05723e */ /* 0x001fc800000000ff */
[----:B------:R-:W-:-:S05]  /*7f80*/  PRMT R5, R5, 0x5410, RZ ;  /* 0x0000541005057816 */ /* 0x000fca00000000ff */
[----:B------:R0:W-:Y:S01]  /*7f90*/  STG.E desc[UR36][R2.64], R5 ;  /* 0x0000000502007986 */ /* 0x0001e2000c101924 */
[----:B------:R-:W-:Y:S05]  /*7fa0*/  BRA `(.L_x_56737) ;  /* 0x0000000800a87947 */ /* 0x000fea0003800000 */
.L_x_56742:
[----:B------:R-:W0:Y:S02]  /*7fb0*/  I2F.F64.S16 R4, R5 ;  /* 0x0000000500047312 */ /* 0x000e240000101c00 */
[----:B0-----:R0:W-:Y:S01]  /*7fc0*/  STG.E.64 desc[UR36][R2.64], R4 ;  /* 0x0000000402007986 */ /* 0x0011e2000c101b24 */
[----:B------:R-:W-:Y:S05]  /*7fd0*/  BRA `(.L_x_56737) ;  /* 0x00000008009c7947 */ /* 0x000fea0003800000 */
.L_x_56732:
        /* <DEDUP_REMOVED lines=12> */
.L_x_56747:
        /* <DEDUP_REMOVED lines=18> */
.L_x_56750:
[----:B------:R-:W-:-:S04]  /*81c0*/  SHF.R.U32.HI R5, RZ, 0x18, R5 ;  /* 0x00000018ff057819 */ /* 0x000fc80000011605 */
[----:B------:R-:W-:-:S07]  /*81d0*/  LOP3.LUT R0, R0, 0x80, R5, 0xf8, !PT ;  /* 0x0000008000007812 */ /* 0x000fce00078ef805 */
.L_x_56749:
[----:B------:R-:W-:Y:S05]  /*81e0*/  BSYNC.RECONVERGENT B0 ;  /* 0x0000000000007941 */ /* 0x000fea0003800200 */
.L_x_56748:
[----:B------:R0:W-:Y:S01]  /*81f0*/  STG.E.U8 desc[UR36][R2.64], R0 ;  /* 0x0000000002007986 */ /* 0x0001e2000c101124 */
[----:B------:R-:W-:Y:S05]  /*8200*/  BRA `(.L_x_56737) ;  /* 0x0000000800107947 */ /* 0x000fea0003800000 */
.L_x_56746:
        /* <DEDUP_REMOVED lines=18> */
.L_x_56753:
[----:B------:R-:W-:-:S04]  /*8330*/  SHF.R.U32.HI R5, RZ, 0x18, R5 ;  /* 0x00000018ff057819 */ /* 0x000fc80000011605 */
[----:B------:R-:W-:-:S07]  /*8340*/  LOP3.LUT R0, R0, 0x80, R5, 0xf8, !PT ;  /* 0x0000008000007812 */ /* 0x000fce00078ef805 */
.L_x_56752:
[----:B------:R-:W-:Y:S05]  /*8350*/  BSYNC.RECONVERGENT B0 ;  /* 0x0000000000007941 */ /* 0x000fea0003800200 */
.L_x_56751:
[----:B------:R0:W-:Y:S01]  /*8360*/  STG.E.U8 desc[UR36][R2.64], R0 ;  /* 0x0000000002007986 */ /* 0x0001e2000c101124 */
[----:B------:R-:W-:Y:S05]  /*8370*/  BRA `(.L_x_56737) ;  /* 0x0000000400b47947 */ /* 0x000fea0003800000 */
.L_x_56745:
        /* <DEDUP_REMOVED lines=23> */
.L_x_56755:
[----:B------:R-:W-:-:S05]  /*84f0*/  PRMT R5, R5, 0x9910, RZ ;  /* 0x0000991005057816 */ /* 0x000fca00000000ff */
[----:B------:R-:W-:-:S05]  /*8500*/  IMAD.MOV.U32 R4, RZ, RZ, R5 ;  /* 0x000000ffff047224 */ /* 0x000fca00078e0005 */
[----:B------:R-:W-:-:S05]  /*8510*/  SHF.R.S32.HI R5, RZ, 0x1f, R4 ;  /* 0x0000001fff057819 */ /* 0x000fca0000011404 */
[----:B------:R0:W-:Y:S01]  /*8520*/  STG.E.64 desc[UR36][R2.64], R4 ;  /* 0x0000000402007986 */ /* 0x0001e2000c101b24 */
[----:B------:R-:W-:Y:S05]  /*8530*/  BRA `(.L_x_56737) ;  /* 0x0000000400447947 */ /* 0x000fea0003800000 */
.L_x_56754:
[----:B------:R-:W-:-:S05]  /*8540*/  PRMT R5, R5, 0x9910, RZ ;  /* 0x0000991005057816 */ /* 0x000fca00000000ff */
[----:B------:R0:W-:Y:S01]  /*8550*/  STG.E desc[UR36][R2.64], R5 ;  /* 0x0000000502007986 */ /* 0x0001e2000c101924 */
[----:B------:R-:W-:Y:S05]  /*8560*/  BRA `(.L_x_56737) ;  /* 0x0000000400387947 */ /* 0x000fea0003800000 */
.L_x_56744:
        /* <DEDUP_REMOVED lines=11> */
.L_x_56757:
[----:B------:R-:W0:Y:S01]  /*8620*/  I2F.F64.S16 R4, R5 ;  /* 0x0000000500047312 */ /* 0x000e220000101c00 */
[----:B------:R-:W-:-:S05]  /*8630*/  CS2R R6, SRZ ;  /* 0x0000000000067805 */ /* 0x000fca000001ff00 */
[----:B0-----:R0:W-:Y:S01]  /*8640*/  STG.E.128 desc[UR36][R2.64], R4 ;  /* 0x0000000402007986 */ /* 0x0011e2000c101d24 */
[----:B------:R-:W-:Y:S05]  /*8650*/  BRA `(.L_x_56737) ;  /* 0x0000000000fc7947 */ /* 0x000fea0003800000 */
.L_x_56756:
[----:B------:R-:W-:-:S09]  /*8660*/  UISETP.NE.AND UP0, UPT, UR6, 0xf, UPT ;  /* 0x0000000f0600788c */ /* 0x000fd2000bf05270 */
[----:B------:R-:W-:Y:S05]  /*8670*/  BRA.U !UP0, `(.L_x_56758) ;  /* 0x0000000108e87547 */ /* 0x000fea000b800000 */
[----:B------:R-:W-:-:S09]  /*8680*/  UISETP.NE.AND UP0, UPT, UR6, 0x17, UPT ;  /* 0x000000170600788c */ /* 0x000fd2000bf05270 */
[----:B------:R-:W-:Y:S05]  /*8690*/  BRA.U !UP0, `(.L_x_56759) ;  /* 0x0000000108907547 */ /* 0x000fea000b800000 */
[----:B------:R-:W-:-:S09]  /*86a0*/  UISETP.NE.AND UP0, UPT, UR6, 0x18, UPT ;  /* 0x000000180600788c */ /* 0x000fd2000bf05270 */
[----:B------:R-:W-:Y:S05]  /*86b0*/  BRA.U !UP0, `(.L_x_56760) ;  /* 0x0000000108447547 */ /* 0x000fea000b800000 */
.L_x_56736:
        /* <DEDUP_REMOVED lines=9> */
[----:B------:R-:W-:-:S02]  /*8750*/  IMAD.U32 R5, RZ, RZ, UR5 ;  /* 0x00000005ff057e24 */ /* 0x000fc4000f8e00ff */
[----:B----4-:R-:W-:Y:S02]  /*8760*/  IMAD.U32 R6, RZ, RZ, UR6 ;  /* 0x00000006ff067e24 */ /* 0x010fe4000f8e00ff */
[----:B------:R-:W-:Y:S02]  /*8770*/  IMAD.U32 R7, RZ, RZ, UR7 ;  /* 0x00000007ff077e24 */ /* 0x000fe4000f8e00ff */
[----:B-----5:R-:W-:Y:S02]  /*8780*/  IMAD.U32 R10, RZ, RZ, UR8 ;  /* 0x00000008ff0a7e24 */ /* 0x020fe4000f8e00ff */
[----:B--2---:R-:W-:-:S07]  /*8790*/  IMAD.U32 R11, RZ, RZ, UR9 ;  /* 0x00000009ff0b7e24 */ /* 0x004fce000f8e00ff */
[----:B------:R-:W-:-:S07]  /*87a0*/  LEPC R20, `(.L_x_56761) ;  /* 0x000000001014794e */ /* 0x000fce0000000000 */
[----:B-1-3--:R-:W-:Y:S05]  /*87b0*/  CALL.ABS.NOINC R2 ;  /* 0x0000000002007343 */ /* 0x00afea0003c00000 */
.L_x_56761:
[----:B------:R-:W-:Y:S05]  /*87c0*/  BRA `(.L_x_56737) ;  /* 0x0000000000a07947 */ /* 0x000fea0003800000 */
.L_x_56760:
        /* <DEDUP_REMOVED lines=13> */
.L_x_56763:
[----:B------:R-:W-:Y:S05]  /*88a0*/  BSYNC.RECONVERGENT B0 ;  /* 0x0000000000007941 */ /* 0x000fea0003800200 */
.L_x_56762:
[----:B------:R-:W-:-:S05]  /*88b0*/  LOP3.LUT R7, R0, 0x80, R7, 0xf8, !PT ;  /* 0x0000008000077812 */ /* 0x000fca00078ef807 */
[----:B------:R3:W-:Y:S01]  /*88c0*/  STG.E.U8 desc[UR36][R2.64], R7 ;  /* 0x0000000702007986 */ /* 0x0007e2000c101124 */
[----:B------:R-:W-:Y:S05]  /*88d0*/  BRA `(.L_x_56737) ;  /* 0x00000000005c7947 */ /* 0x000fea0003800000 */
.L_x_56759:
        /* <DEDUP_REMOVED lines=12> */
.L_x_56765:
[----:B------:R-:W-:Y:S01]  /*89a0*/  IMAD.MOV.U32 R0, RZ, RZ, 0x7f ;  /* 0x0000007fff007424 */ /* 0x000fe200078e00ff */
[----:B------:R-:W-:-:S04]  /*89b0*/  ISETP.GT.U32.AND P0, PT, R4, 0x7f800000, PT ;  /* 0x7f8000000400780c */ /* 0x000fc80003f04070 */
[----:B------:R-:W-:-:S09]  /*89c0*/  SEL R0, R0, 0x7c, P0 ;  /* 0x0000007c00007807 */ /* 0x000fd20000000000 */
.L_x_56766:
[----:B------:R-:W-:Y:S05]  /*89d0*/  BSYNC.RECONVERGENT B0 ;  /* 0x0000000000007941 */ /* 0x000fea0003800200 */
.L_x_56764:
[----:B------:R-:W-:-:S04]  /*89e0*/  SHF.R.U32.HI R5, RZ, 0x18, R5 ;  /* 0x00000018ff057819 */ /* 0x000fc80000011605 */
[----:B------:R-:W-:-:S05]  /*89f0*/  LOP3.LUT R5, R0, 0x80, R5, 0xf8, !PT ;  /* 0x0000008000057812 */ /* 0x000fca00078ef805 */
[----:B------:R2:W-:Y:S01]  /*8a00*/  STG.E.U8 desc[UR36][R2.64], R5 ;  /* 0x0000000502007986 */ /* 0x0005e2000c101124 */
[----:B------:R-:W-:Y:S05]  /*8a10*/  BRA `(.L_x_56737) ;  /* 0x00000000000c7947 */ /* 0x000fea0003800000 */
.L_x_56758:
[----:B------:R-:W0:Y:S02]  /*8a20*/  I2F.S16 R0, R5 ;  /* 0x0000000500007306 */ /* 0x000e240000101400 */
[----:B0-----:R-:W-:-:S05]  /*8a30*/  F2FP.BF16.F32.PACK_AB R0, RZ, R0 ;  /* 0x00000000ff00723e */ /* 0x001fca00000010ff */
[----:B------:R0:W-:Y:S02]  /*8a40*/  STG.E.U16 desc[UR36][R2.64], R0 ;  /* 0x0000000002007986 */ /* 0x0001e4000c101524 */
.L_x_56737:
[----:B------:R-:W-:-:S07]  /*8a50*/  VIADD R17, R17, 0x80 ;  /* 0x0000008011117836 */ /* 0x000fce0000000000 */
.L_x_56658:
[----:B------:R-:W-:Y:S05]  /*8a60*/  BSYNC.RECONVERGENT B6 ;  /* 0x0000000000067941 */ /* 0x000fea0003800200 */
.L_x_56657:
[----:B------:R-:W5:Y:S01]  /*8a70*/  LDCU UR4, c[0x0][0x380] ;  /* 0x00007000ff0477ac */ /* 0x000f620008000800 */
[----:B------:R-:W-:Y:S01]  /*8a80*/  BSSY.RECONVERGENT B6, `(.L_x_56767) ;  /* 0x000044a000067945 */ /* 0x000fe20003800200 */
[----:B-----5:R-:W-:-:S13]  /*8a90*/  ISETP.GE.AND P0, PT, R17, UR4, PT ;  /* 0x0000000411007c0c */ /* 0x020fda000bf06270 */
[----:B------:R-:W-:Y:S05]  /*8aa0*/  @P0 BRA `(.L_x_56768) ;  /* 0x00000044001c0947 */ /* 0x000fea0003800000 */
[----:B------:R-:W5:Y:S01]  /*8ab0*/  LDCU UR4, c[0x0][0x388] ;  /* 0x00007100ff0477ac */ /* 0x000f620008000800 */
[----:B------:R-:W-:Y:S01]  /*8ac0*/  MOV R18, RZ ;  /* 0x000000ff00127202 */ /* 0x000fe20000000f00 */
        /* <DEDUP_REMOVED lines=352> */
.L_x_56769:
        /* <DEDUP_REMOVED lines=16> */
.L_x_56773:
[----:B------:R0:W5:Y:S01]  /*a1d0*/  LDG.E.U8 R19, desc[UR36][R2.64] ;  /* 0x0000002402137981 */ /* 0x000162000c1e1100 */
[----:B------:R-:W-:Y:S05]  /*a1e0*/  BRA `(.L_x_56775) ;  /* 0x0000000c004c7947 */ /* 0x000fea0003800000 */
.L_x_56772:
        /* <DEDUP_REMOVED lines=8> */
.L_x_56777:
[----:B------:R0:W5:Y:S01]  /*a270*/  LDG.E.U16 R19, desc[UR36][R2.64] ;  /* 0x0000002402137981 */ /* 0x000162000c1e1500 */
[----:B------:R-:W-:Y:S05]  /*a280*/  BRA `(.L_x_56775) ;  /* 0x0000000c00247947 */ /* 0x000fea0003800000 */
.L_x_56776:
[----:B------:R0:W5:Y:S01]  /*a290*/  LDG.E.U16 R19, desc[UR36][R2.64] ;  /* 0x0000002402137981 */ /* 0x000162000c1e1500 */
[----:B------:R-:W-:Y:S05]  /*a2a0*/  BRA `(.L_x_56775) ;  /* 0x0000000c001c7947 */ /* 0x000fea0003800000 */
.L_x_56771:
        /* <DEDUP_REMOVED lines=9> */
.L_x_56779:
[----:B------:R-:W2:Y:S02]  /*a340*/  LDG.E.U16 R0, desc[UR36][R2.64] ;  /* 0x0000002402007981 */ /* 0x000ea4000c1e1500 */
[----:B--2---:R-:W-:-:S06]  /*a350*/  HADD2.F32 R0, -RZ, R0.H0_H0 ;  /* 0x20000000ff007230 */ /* 0x004fcc0000004100 */
[----:B------:R-:W0:Y:S02]  /*a360*/  F2I.FTZ.TRUNC.NTZ R0, R0 ;  /* 0x0000000000007305 */ /* 0x000e24000021f100 */
[----:B0-----:R-:W-:Y:S01]  /*a370*/  PRMT R19, R0, 0x7610, R19 ;  /* 0x0000761000137816 */ /* 0x001fe20000000013 */
[----:B------:R-:W-:Y:S06]  /*a380*/  BRA `(.L_x_56775) ;  /* 0x0000000800e47947 */ /* 0x000fec0003800000 */
.L_x_56778:
        /* <DEDUP_REMOVED lines=9> */
.L_x_56781:
[----:B------:R-:W2:Y:S02]  /*a420*/  LDG.E.U16 R2, desc[UR36][R2.64] ;  /* 0x0000002402027981 */ /* 0x000ea4000c1e1500 */
[----:B--2---:R-:W-:-:S06]  /*a430*/  HADD2.F32 R0, -RZ, R2.H0_H0 ;  /* 0x20000002ff007230 */ /* 0x004fcc0000004100 */
[----:B------:R-:W0:Y:S02]  /*a440*/  F2I.FTZ.TRUNC.NTZ R0, R0 ;  /* 0x0000000000007305 */ /* 0x000e24000021f100 */
[----:B0-----:R-:W-:Y:S01]  /*a450*/  PRMT R19, R0, 0x7610, R19 ;  /* 0x0000761000137816 */ /* 0x001fe20000000013 */
[----:B------:R-:W-:Y:S06]  /*a460*/  BRA `(.L_x_56775) ;  /* 0x0000000800ac7947 */ /* 0x000fec0003800000 */
.L_x_56780:
[----:B------:R-:W2:Y:S02]  /*a470*/  LDG.E.64 R2, desc[UR36][R2.64] ;  /* 0x0000002402027981 */ /* 0x000ea4000c1e1b00 */
[----:B--2---:R0:W1:Y:S01]  /*a480*/  F2I.F64.TRUNC R19, R2 ;  /* 0x0000000200137311 */ /* 0x004062000030d100 */
[----:B------:R-:W-:Y:S05]  /*a490*/  BRA `(.L_x_56775) ;  /* 0x0000000800a07947 */ /* 0x000fea0003800000 */
.L_x_56770:
        /* <DEDUP_REMOVED lines=12> */
.L_x_56784:
[----:B------:R-:W2:Y:S02]  /*a560*/  LDG.E.64 R2, desc[UR36][R2.64] ;  /* 0x0000002402027981 */ /* 0x000ea4000c1e1b00 */
[----:B--2---:R3:W4:Y:S01]  /*a570*/  F2I.F64.TRUNC R19, R2 ;  /* 0x0000000200137311 */ /* 0x004722000030d100 */
[----:B------:R-:W-:Y:S05]  /*a580*/  BRA `(.L_x_56775) ;  /* 0x0000000800647947 */ /* 0x000fea0003800000 */
.L_x_56783:
        /* <DEDUP_REMOVED lines=27> */
.L_x_56786:
        /* <DEDUP_REMOVED lines=14> */
.L_x_56785:
[----:B------:R-:W2:Y:S02]  /*a820*/  LDG.E.U16 R0, desc[UR36][R2.64] ;  /* 0x0000002402007981 */ /* 0x000ea4000c1e1500 */
[----:B--2---:R-:W-:-:S06]  /*a830*/  IMAD.U32 R0, R0, 0x10000, RZ ;  /* 0x0001000000007824 */ /* 0x004fcc00078e00ff */
[----:B------:R-:W0:Y:S02]  /*a840*/  F2I.FTZ.TRUNC.NTZ R0, R0 ;  /* 0x0000000000007305 */ /* 0x000e24000021f100 */
[----:B0-----:R-:W-:Y:S01]  /*a850*/  PRMT R19, R0, 0x7610, R19 ;  /* 0x0000761000137816 */ /* 0x001fe20000000013 */
[----:B------:R-:W-:Y:S06]  /*a860*/  BRA `(.L_x_56775) ;  /* 0x0000000400ac7947 */ /* 0x000fec0003800000 */
.L_x_56782:
        /* <DEDUP_REMOVED lines=10> */
.L_x_56789:
        /* <DEDUP_REMOVED lines=21> */
.L_x_56793:
[----:B------:R-:W-:Y:S05]  /*aa60*/  BSYNC.RECONVERGENT B1 ;  /* 0x0000000000017941 */ /* 0x000fea0003800200 */
.L_x_56792:
[----:B------:R-:W-:Y:S01]  /*aa70*/  IMAD.SHL.U32 R0, R0, 0x100000, RZ ;  /* 0x0010000000007824 */ /* 0x000fe200078e00ff */
[----:B------:R-:W-:-:S04]  /*aa80*/  LEA R2, R2, 0x3b800000, 0x17 ;  /* 0x3b80000002027811 */ /* 0x000fc800078eb8ff */
[----:B------:R-:W-:-:S07]  /*aa90*/  LOP3.LUT R0, R2, R0, R7, 0xfe, !PT ;  /* 0x0000000002007212 */ /* 0x000fce00078efe07 */
.L_x_56791:
[----:B------:R-:W-:Y:S05]  /*aaa0*/  BSYNC.RECONVERGENT B0 ;  /* 0x0000000000007941 */ /* 0x000fea0003800200 */
.L_x_56790:
[----:B------:R-:W0:Y:S02]  /*aab0*/  F2I.FTZ.TRUNC.NTZ R0, R0 ;  /* 0x0000000000007305 */ /* 0x000e24000021f100 */
[----:B0-----:R-:W-:Y:S01]  /*aac0*/  PRMT R19, R0, 0x7610, R19 ;  /* 0x0000761000137816 */ /* 0x001fe20000000013 */
[----:B------:R-:W-:Y:S06]  /*aad0*/  BRA `(.L_x_56775) ;  /* 0x0000000400107947 */ /* 0x000fec0003800000 */
.L_x_56788:
        /* <DEDUP_REMOVED lines=21> */
.L_x_56797:
[----:B------:R-:W-:Y:S05]  /*ac30*/  BSYNC.RECONVERGENT B1 ;  /* 0x0000000000017941 */ /* 0x000fea0003800200 */
.L_x_56796:
[----:B------:R-:W-:Y:S01]  /*ac40*/  IMAD.SHL.U32 R0, R0, 0x200000, RZ ;  /* 0x0020000000007824 */ /* 0x000fe200078e00ff */
[----:B------:R-:W-:-:S04]  /*ac50*/  LEA R2, R2, 0x37800000, 0x17 ;  /* 0x3780000002027811 */ /* 0x000fc800078eb8ff */
[----:B------:R-:W-:-:S07]  /*ac60*/  LOP3.LUT R0, R2, R0, R7, 0xfe, !PT ;  /* 0x0000000002007212 */ /* 0x000fce00078efe07 */
.L_x_56795:
[----:B------:R-:W-:Y:S05]  /*ac70*/  BSYNC.RECONVERGENT B0 ;  /* 0x0000000000007941 */ /* 0x000fea0003800200 */
.L_x_56794:
[----:B------:R-:W0:Y:S02]  /*ac80*/  F2I.FTZ.TRUNC.NTZ R0, R0 ;  /* 0x0000000000007305 */ /* 0x000e24000021f100 */
[----:B0-----:R-:W-:Y:S01]  /*ac90*/  PRMT R19, R0, 0x7610, R19 ;  /* 0x0000761000137816 */ /* 0x001fe20000000013 */
[----:B------:R-:W-:Y:S06]  /*aca0*/  BRA `(.L_x_56775) ;  /* 0x00000000009c7947 */ /* 0x000fec0003800000 */
.L_x_56787:
        /* <DEDUP_REMOVED lines=14> */
.L_x_56801:
[----:B------:R-:W-:Y:S05]  /*ad90*/  BSYNC.RECONVERGENT B0 ;  /* 0x0000000000007941 */ /* 0x000fea0003800200 */
.L_x_56800:
[----:B------:R-:W0:Y:S02]  /*ada0*/  F2I.FTZ.TRUNC.NTZ R0, R0 ;  /* 0x0000000000007305 */ /* 0x000e24000021f100 */
[----:B0-----:R-:W-:Y:S01]  /*adb0*/  PRMT R19, R0, 0x7610, R19 ;  /* 0x0000761000137816 */ /* 0x001fe20000000013 */
[----:B------:R-:W-:Y:S06]  /*adc0*/  BRA `(.L_x_56775) ;  /* 0x0000000000547947 */ /* 0x000fec0003800000 */
.L_x_56774:
        /* <DEDUP_REMOVED lines=16> */
.L_x_56802:
[----:B------:R-:W-:Y:S01]  /*aed0*/  PRMT R19, RZ, 0x7610, R19 ;  /* 0x00007610ff137816 */ /* 0x000fe20000000013 */
[----:B------:R-:W-:Y:S06]  /*aee0*/  BRA `(.L_x_56775) ;  /* 0x00000000000c7947 */ /* 0x000fec0003800000 */
.L_x_56799:
[----:B------:R2:W5:Y:S01]  /*aef0*/  LDG.E.U16 R19, desc[UR36][R2.64] ;  /* 0x0000002402137981 */ /* 0x000562000c1e1500 */
[----:B------:R-:W-:Y:S05]  /*af00*/  BRA `(.L_x_56775) ;  /* 0x0000000000047947 */ /* 0x000fea0003800000 */
.L_x_56798:
[----:B------:R1:W5:Y:S02]  /*af10*/  LDG.E.U16 R19, desc[UR36][R2.64] ;  /* 0x0000002402137981 */ /* 0x000364000c1e1500 */
.L_x_56775:
        /* <DEDUP_REMOVED lines=16> */
.L_x_56806:
[----:B------:R0:W5:Y:S01]  /*b020*/  LDG.E.U8 R0, desc[UR36][R2.64] ;  /* 0x0000002402007981 */ /* 0x000162000c1e1100 */
[----:B------:R-:W-:Y:S05]  /*b030*/  BRA `(.L_x_56808) ;  /* 0x0000000c004c7947 */ /* 0x000fea0003800000 */
.L_x_56805:
        /* <DEDUP_REMOVED lines=8> */
.L_x_56810:
[----:B------:R0:W5:Y:S01]  /*b0c0*/  LDG.E.U16 R0, desc[UR36][R2.64] ;  /* 0x0000002402007981 */ /* 0x000162000c1e1500 */
[----:B------:R-:W-:Y:S05]  /*b0d0*/  BRA `(.L_x_56808) ;  /* 0x0000000c00247947 */ /* 0x000fea0003800000 */
.L_x_56809:
[----:B------:R0:W5:Y:S01]  /*b0e0*/  LDG.E.U16 R0, desc[UR36][R2.64] ;  /* 0x0000002402007981 */ /* 0x000162000c1e1500 */
[----:B------:R-:W-:Y:S05]  /*b0f0*/  BRA `(.L_x_56808) ;  /* 0x0000000c001c7947 */ /* 0x000fea0003800000 */
.L_x_56804:
        /* <DEDUP_REMOVED lines=9> */
.L_x_56812:
[----:B------:R-:W2:Y:S02]  /*b190*/  LDG.E.U16 R4, desc[UR36][R2.64] ;  /* 0x0000002402047981 */ /* 0x000ea4000c1e1500 */
[----:B--2---:R-:W-:-:S06]  /*b1a0*/  HADD2.F32 R4, -RZ, R4.H0_H0 ;  /* 0x20000004ff047230 */ /* 0x004fcc0000004100 */
[----:B------:R-:W0:Y:S02]  /*b1b0*/  F2I.FTZ.TRUNC.NTZ R4, R4 ;  /* 0x0000000400047305 */ /* 0x000e24000021f100 */
[----:B0-----:R-:W-:Y:S01]  /*b1c0*/  PRMT R0, R4, 0x7610, R0 ;  /* 0x0000761004007816 */ /* 0x001fe20000000000 */
[----:B------:R-:W-:Y:S06]  /*b1d0*/  BRA `(.L_x_56808) ;  /* 0x0000000800e47947 */ /* 0x000fec0003800000 */
.L_x_56811:
        /* <DEDUP_REMOVED lines=9> */
.L_x_56814:
[----:B------:R-:W2:Y:S02]  /*b270*/  LDG.E.U16 R2, desc[UR36][R2.64] ;  /* 0x0000002402027981 */ /* 0x000ea4000c1e1500 */
[----:B--2---:R-:W-:-:S06]  /*b280*/  HADD2.F32 R4, -RZ, R2.H0_H0 ;  /* 0x20000002ff047230 */ /* 0x004fcc0000004100 */
[----:B------:R-:W0:Y:S02]  /*b290*/  F2I.FTZ.TRUNC.NTZ R4, R4 ;  /* 0x0000000400047305 */ /* 0x000e24000021f100 */
[----:B0-----:R-:W-:Y:S01]  /*b2a0*/  PRMT R0, R4, 0x7610, R0 ;  /* 0x0000761004007816 */ /* 0x001fe20000000000 */
[----:B------:R-:W-:Y:S06]  /*b2b0*/  BRA `(.L_x_56808) ;  /* 0x0000000800ac7947 */ /* 0x000fec0003800000 */
.L_x_56813:
[----:B------:R-:W2:Y:S02]  /*b2c0*/  LDG.E.64 R2, desc[UR36][R2.64] ;  /* 0x0000002402027981 */ /* 0x000ea4000c1e1b00 */
[----:B--2---:R0:W1:Y:S01]  /*b2d0*/  F2I.F64.TRUNC R0, R2 ;  /* 0x0000000200007311 */ /* 0x004062000030d100 */
[----:B------:R-:W-:Y:S05]  /*b2e0*/  BRA `(.L_x_56808) ;  /* 0x0000000800a07947 */ /* 0x000fea0003800000 */
.L_x_56803:
        /* <DEDUP_REMOVED lines=12> */
.L_x_56817:
[----:B------:R-:W2:Y:S02]  /*b3b0*/  LDG.E.64 R2, desc[UR36][R2.64] ;  /* 0x0000002402027981 */ /* 0x000ea4000c1e1b00 */
[----:B--2---:R3:W0:Y:S01]  /*b3c0*/  F2I.F64.TRUNC R0, R2 ;  /* 0x0000000200007311 */ /* 0x004622000030d100 */
[----:B------:R-:W-:Y:S05]  /*b3d0*/  BRA `(.L_x_56808) ;  /* 0x0000000800647947 */ /* 0x000fea0003800000 */
.L_x_56816:
        /* <DEDUP_REMOVED lines=27> */
.L_x_56819:
        /* <DEDUP_REMOVED lines=14> */
.L_x_56818:
[----:B------:R-:W2:Y:S02]  /*b670*/  LDG.E.U16 R4, desc[UR36][R2.64] ;  /* 0x0000002402047981 */ /* 0x000ea4000c1e1500 */
[----:B--2---:R-:W-:-:S06]  /*b680*/  SHF.L.U32 R4, R4, 0x10, RZ ;  /* 0x0000001004047819 */ /* 0x004fcc00000006ff */
[----:B------:R-:W0:Y:S02]  /*b690*/  F2I.FTZ.TRUNC.NTZ R4, R4 ;  /* 0x0000000400047305 */ /* 0x000e24000021f100 */
[----:B0-----:R-:W-:Y:S01]  /*b6a0*/  PRMT R0, R4, 0x7610, R0 ;  /* 0x0000761004007816 */ /* 0x001fe20000000000 */
[----:B------:R-:W-:Y:S06]  /*b6b0*/  BRA `(.L_x_56808) ;  /* 0x0000000400ac7947 */ /* 0x000fec0003800000 */
.L_x_56815:
        /* <DEDUP_REMOVED lines=10> */
.L_x_56822:
        /* <DEDUP_REMOVED lines=21> */
.L_x_56826:
[----:B------:R-:W-:Y:S05]  /*b8b0*/  BSYNC.RECONVERGENT B1 ;  /* 0x0000000000017941 */ /* 0x000fea0003800200 */
.L_x_56825:
[----:B------:R-:W-:Y:S01]  /*b8c0*/  IMAD.SHL.U32 R0, R0, 0x100000, RZ ;  /* 0x0010000000007824 */ /* 0x000fe200078e00ff */
[----:B------:R-:W-:-:S04]  /*b8d0*/  LEA R2, R2, 0x3b800000, 0x17 ;  /* 0x3b80000002027811 */ /* 0x000fc800078eb8ff */
[----:B------:R-:W-:-:S07]  /*b8e0*/  LOP3.LUT R4, R2, R0, R7, 0xfe, !PT ;  /* 0x0000000002047212 */ /* 0x000fce00078efe07 */
.L_x_56824:
[----:B------:R-:W-:Y:S05]  /*b8f0*/  BSYNC.RECONVERGENT B0 ;  /* 0x0000000000007941 */ /* 0x000fea0003800200 */
.L_x_56823:
[----:B------:R-:W0:Y:S02]  /*b900*/  F2I.FTZ.TRUNC.NTZ R4, R4 ;  /* 0x0000000400047305 */ /* 0x000e24000021f100 */
[----:B0-----:R-:W-:Y:S01]  /*b910*/  PRMT R0, R4, 0x7610, R0 ;  /* 0x0000761004007816 */ /* 0x001fe20000000000 */
[----:B------:R-:W-:Y:S06]  /*b920*/  BRA `(.L_x_56808) ;  /* 0x0000000400107947 */ /* 0x000fec0003800000 */
.L_x_56821:
        /* <DEDUP_REMOVED lines=21> */
.L_x_56830:
[----:B------:R-:W-:Y:S05]  /*ba80*/  BSYNC.RECONVERGENT B1 ;  /* 0x0000000000017941 */ /* 0x000fea0003800200 */
.L_x_56829:
[----:B------:R-:W-:Y:S01]  /*ba90*/  IMAD.SHL.U32 R0, R0, 0x200000, RZ ;  /* 0x0020000000007824 */ /* 0x000fe200078e00ff */
[----:B------:R-:W-:-:S04]  /*baa0*/  LEA R2, R2, 0x37800000, 0x17 ;  /* 0x3780000002027811 */ /* 0x000fc800078eb8ff */
[----:B------:R-:W-:-:S07]  /*bab0*/  LOP3.LUT R4, R2, R0, R7, 0xfe, !PT ;  /* 0x0000000002047212 */ /* 0x000fce00078efe07 */
.L_x_56828:
[----:B------:R-:W-:Y:S05]  /*bac0*/  BSYNC.RECONVERGENT B0 ;  /* 0x0000000000007941 */ /* 0x000fea0003800200 */
.L_x_56827:
[----:B------:R-:W0:Y:S02]  /*bad0*/  F2I.FTZ.TRUNC.NTZ R4, R4 ;  /* 0x0000000400047305 */ /* 0x000e24000021f100 */
[----:B0-----:R-:W-:Y:S01]  /*bae0*/  PRMT R0, R4, 0x7610, R0 ;  /* 0x0000761004007816 */ /* 0x001fe20000000000 */
[----:B------:R-:W-:Y:S06]  /*baf0*/  BRA `(.L_x_56808) ;  /* 0x00000000009c7947 */ /* 0x000fec0003800000 */
.L_x_56820:
        /* <DEDUP_REMOVED lines=14> */
.L_x_56834:
[----:B------:R-:W-:Y:S05]  /*bbe0*/  BSYNC.RECONVERGENT B0 ;  /* 0x0000000000007941 */ /* 0x000fea0003800200 */
.L_x_56833:
[----:B------:R-:W0:Y:S02]  /*bbf0*/  F2I.FTZ.TRUNC.NTZ R4, R4 ;  /* 0x0000000400047305 */ /* 0x000e24000021f100 */
[----:B0-----:R-:W-:Y:S01]  /*bc00*/  PRMT R0, R4, 0x7610, R0 ;  /* 0x0000761004007816 */ /* 0x001fe20000000000 */
[----:B------:R-:W-:Y:S06]  /*bc10*/  BRA `(.L_x_56808) ;  /* 0x0000000000547947 */ /* 0x000fec0003800000 */
.L_x_56807:
        /* <DEDUP_REMOVED lines=15> */
[----:B--2-45:R-:W-:Y:S05]  /*bd10*/  CALL.ABS.NOINC R2 ;  /* 0x0000000002007343 */ /* 0x034fea0003c00000 */
.L_x_56835:
[----:B------:R-:W-:Y:S01]  /*bd20*/  PRMT R0, RZ, 0x7610, R0 ;  /* 0x00007610ff007816 */ /* 0x000fe20000000000 */
[----:B------:R-:W-:Y:S06]  /*bd30*/  BRA `(.L_x_56808) ;  /* 0x00000000000c7947 */ /* 0x000fec0003800000 */
.L_x_56832:
[----:B------:R2:W5:Y:S01]  /*bd40*/  LDG.E.U16 R0, desc[UR36][R2.64] ;  /* 0x0000002402007981 */ /* 0x000562000c1e1500 */
[----:B------:R-:W-:Y:S05]  /*bd50*/  BRA `(.L_x_56808) ;  /* 0x0000000000047947 */ /* 0x000fea0003800000 */
.L_x_56831:
[----:B------:R1:W5:Y:S02]  /*bd60*/  LDG.E.U16 R0, desc[UR36][R2.64] ;  /* 0x0000002402007981 */ /* 0x000364000c1e1500 */
.L_x_56808:
        /* <DEDUP_REMOVED lines=20> */
.L_x_56840:
        /* <DEDUP_REMOVED lines=17> */
.L_x_56839:
[----:B------:R-:W-:Y:S05]  /*bfc0*/  BSYNC.RECONVERGENT B1 ;  /* 0x0000000000017941 */ /* 0x000fea0003800200 */
.L_x_56838:
[----:B------:R-:W-:Y:S05]  /*bfd0*/  BRA `(.L_x_56841) ;  /* 0x0000000000287947 */ /* 0x000fea0003800000 */
.L_x_56837:
        /* <DEDUP_REMOVED lines=10> */
.L_x_56841:
[----:B------:R-:W-:Y:S05]  /*c080*/  BSYNC.RECONVERGENT B0 ;  /* 0x0000000000007941 */ /* 0x000fea0003800200 */
.L_x_56836:
        /* <DEDUP_REMOVED lines=16> */
.L_x_56845:
[----:B------:R0:W-:Y:S01]  /*c190*/  STG.E.U8 desc[UR36][R2.64], R5 ;  /* 0x0000000502007986 */ /* 0x0001e2000c101124 */
[----:B------:R-:W-:Y:S05]  /*c1a0*/  BRA `(.L_x_56847) ;  /* 0x0000000c00587947 */ /* 0x000fea0003800000 */
.L_x_56844:
        /* <DEDUP_REMOVED lines=11> */
.L_x_56849:
[----:B------:R-:W-:-:S05]  /*c260*/  PRMT R5, R5, 0x9910, RZ ;  /* 0x0000991005057816 */ /* 0x000fca00000000ff */
[----:B------:R0:W-:Y:S01]  /*c270*/  STG.E desc[UR36][R2.64], R5 ;  /* 0x0000000502007986 */ /* 0x0001e2000c101924 */
[----:B------:R-:W-:Y:S05]  /*c280*/  BRA `(.L_x_56847) ;  /* 0x0000000c00207947 */ /* 0x000fea0003800000 */
.L_x_56848:
[----:B------:R0:W-:Y:S01]  /*c290*/  STG.E.U16 desc[UR36][R2.64], R5 ;  /* 0x0000000502007986 */ /* 0x0001e2000c101524 */
[----:B------:R-:W-:Y:S05]  /*c2a0*/  BRA `(.L_x_56847) ;  /* 0x0000000c00187947 */ /* 0x000fea0003800000 */
.L_x_56843:
        /* <DEDUP_REMOVED lines=9> */
.L_x_56851:
[----:B------:R-:W0:Y:S02]  /*c340*/  I2F.S16 R0, R5 ;  /* 0x0000000500007306 */ /* 0x000e240000101400 */
[----:B0-----:R-:W-:-:S05]  /*c350*/  F2FP.F16.F32.PACK_AB R0, RZ, R0 ;  /* 0x00000000ff00723e */ /* 0x001fca00000000ff */
[----:B------:R0:W-:Y:S01]  /*c360*/  STG.E.U16 desc[UR36][R2.64], R0 ;  /* 0x0000000002007986 */ /* 0x0001e2000c101524 */
[----:B------:R-:W-:Y:S05]  /*c370*/  BRA `(.L_x_56847) ;  /* 0x0000000800e47947 */ /* 0x000fea0003800000 */
.L_x_56850:
        /* <DEDUP_REMOVED lines=10> */
.L_x_56853:
[----:B------:R-:W0:Y:S02]  /*c420*/  I2F.S16 R5, R5 ;  /* 0x0000000500057306 */ /* 0x000e240000101400 */
[----:B0-----:R-:W-:-:S04]  /*c430*/  F2FP.F16.F32.PACK_AB R5, RZ, R5 ;  /* 0x00000005ff05723e */ /* 0x001fc800000000ff */
[----:B------:R-:W-:-:S05]  /*c440*/  PRMT R5, R5, 0x5410, RZ ;  /* 0x0000541005057816 */ /* 0x000fca00000000ff */
[----:B------:R0:W-:Y:S01]  /*c450*/  STG.E desc[UR36][R2.64], R5 ;  /* 0x0000000502007986 */ /* 0x0001e2000c101924 */
[----:B------:R-:W-:Y:S05]  /*c460*/  BRA `(.L_x_56847) ;  /* 0x0000000800a87947 */ /* 0x000fea0003800000 */
.L_x_56852:
[----:B------:R-:W0:Y:S02]  /*c470*/  I2F.F64.S16 R4, R5 ;  /* 0x0000000500047312 */ /* 0x000e240000101c00 */
[----:B0-----:R0:W-:Y:S01]  /*c480*/  STG.E.64 desc[UR36][R2.64], R4 ;  /* 0x0000000402007986 */ /* 0x0011e2000c101b24 */
[----:B------:R-:W-:Y:S05]  /*c490*/  BRA `(.L_x_56847) ;  /* 0x00000008009c7947 */ /* 0x000fea0003800000 */
.L_x_56842:
        /* <DEDUP_REMOVED lines=12> */
.L_x_56857:
        /* <DEDUP_REMOVED lines=18> */
.L_x_56860:
[----:B------:R-:W-:-:S04]  /*c680*/  SHF.R.U32.HI R5, RZ, 0x18, R5 ;  /* 0x00000018ff057819 */ /* 0x000fc80000011605 */
[----:B------:R-:W-:-:S07]  /*c690*/  LOP3.LUT R0, R0, 0x80, R5, 0xf8, !PT ;  /* 0x0000008000007812 */ /* 0x000fce00078ef805 */
.L_x_56859:
[----:B------:R-:W-:Y:S05]  /*c6a0*/  BSYNC.RECONVERGENT B0 ;  /* 0x0000000000007941 */ /* 0x000fea0003800200 */
.L_x_56858:
[----:B------:R0:W-:Y:S01]  /*c6b0*/  STG.E.U8 desc[UR36][R2.64], R0 ;  /* 0x0000000002007986 */ /* 0x0001e2000c101124 */
[----:B------:R-:W-:Y:S05]  /*c6c0*/  BRA `(.L_x_56847) ;  /* 0x0000000800107947 */ /* 0x000fea0003800000 */
.L_x_56856:
        /* <DEDUP_REMOVED lines=18> */
.L_x_56863:
[----:B------:R-:W-:-:S04]  /*c7f0*/  SHF.R.U32.HI R5, RZ, 0x18, R5 ;  /* 0x00000018ff057819 */ /* 0x000fc80000011605 */
[----:B------:R-:W-:-:S07]  /*c800*/  LOP3.LUT R0, R0, 0x80, R5, 0xf8, !PT ;  /* 0x0000008000007812 */ /* 0x000fce00078ef805 */
.L_x_56862:
[----:B------:R-:W-:Y:S05]  /*c810*/  BSYNC.RECONVERGENT B0 ;  /* 0x0000000000007941 */ /* 0x000fea0003800200 */
.L_x_56861:
[----:B------:R0:W-:Y:S01]  /*c820*/  STG.E.U8 desc[UR36][R2.64], R0 ;  /* 0x0000000002007986 */ /* 0x0001e2000c101124 */
[----:B------:R-:W-:Y:S05]  /*c830*/  BRA `(.L_x_56847) ;  /* 0x0000000400b47947 */ /* 0x000fea0003800000 */
.L_x_56855:
        /* <DEDUP_REMOVED lines=23> */
.L_x_56865:
[----:B------:R-:W-:-:S05]  /*c9b0*/  PRMT R5, R5, 0x9910, RZ ;  /* 0x0000991005057816 */ /* 0x000fca00000000ff */
[----:B------:R-:W-:-:S05]  /*c9c0*/  IMAD.MOV.U32 R4, RZ, RZ, R5 ;  /* 0x000000ffff047224 */ /* 0x000fca00078e0005 */
[----:B------:R-:W-:-:S05]  /*c9d0*/  SHF.R.S32.HI R5, RZ, 0x1f, R4 ;  /* 0x0000001fff057819 */ /* 0x000fca0000011404 */
[----:B------:R0:W-:Y:S01]  /*c9e0*/  STG.E.64 desc[UR36][R2.64], R4 ;  /* 0x0000000402007986 */ /* 0x0001e2000c101b24 */
[----:B------:R-:W-:Y:S05]  /*c9f0*/  BRA `(.L_x_56847) ;  /* 0x0000000400447947 */ /* 0x000fea0003800000 */
.L_x_56864:
[----:B------:R-:W-:-:S05]  /*ca00*/  PRMT R5, R5, 0x9910, RZ ;  /* 0x0000991005057816 */ /* 0x000fca00000000ff */
[----:B------:R0:W-:Y:S01]  /*ca10*/  STG.E desc[UR36][R2.64], R5 ;  /* 0x0000000502007986 */ /* 0x0001e2000c101924 */
[----:B------:R-:W-:Y:S05]  /*ca20*/  BRA `(.L_x_56847) ;  /* 0x0000000400387947 */ /* 0x000fea0003800000 */
.L_x_56854:
        /* <DEDUP_REMOVED lines=11> */
.L_x_56867:
[----:B------:R-:W0:Y:S01]  /*cae0*/  I2F.F64.S16 R4, R5 ;  /* 0x0000000500047312 */ /* 0x000e220000101c00 */
[----:B------:R-:W-:-:S05]  /*caf0*/  CS2R R6, SRZ ;  /* 0x0000000000067805 */ /* 0x000fca000001ff00 */
[----:B0-----:R0:W-:Y:S01]  /*cb00*/  STG.E.128 desc[UR36][R2.64], R4 ;  /* 0x0000000402007986 */ /* 0x0011e2000c101d24 */
[----:B------:R-:W-:Y:S05]  /*cb10*/  BRA `(.L_x_56847) ;  /* 0x0000000000fc7947 */ /* 0x000fea0003800000 */
.L_x_56866:
[----:B------:R-:W-:-:S09]  /*cb20*/  UISETP.NE.AND UP0, UPT, UR6, 0xf, UPT ;  /* 0x0000000f0600788c */ /* 0x000fd2000bf05270 */
[----:B------:R-:W-:Y:S05]  /*cb30*/  BRA.U !UP0, `(.L_x_56868) ;  /* 0x0000000108e87547 */ /* 0x000fea000b800000 */
[----:B------:R-:W-:-:S09]  /*cb40*/  UISETP.NE.AND UP0, UPT, UR6, 0x17, UPT ;  /* 0x000000170600788c */ /* 0x000fd2000bf05270 */
[----:B------:R-:W-:Y:S05]  /*cb50*/  BRA.U !UP0, `(.L_x_56869) ;  /* 0x0000000108907547 */ /* 0x000fea000b800000 */
[----:B------:R-:W-:-:S09]  /*cb60*/  UISETP.NE.AND UP0, UPT, UR6, 0x18, UPT ;  /* 0x000000180600788c */ /* 0x000fd2000bf05270 */
[----:B------:R-:W-:Y:S05]  /*cb70*/  BRA.U !UP0, `(.L_x_56870) ;  /* 0x0000000108447547 */ /* 0x000fea000b800000 */
.L_x_56846:
[----:B------:R-:W-:Y:S01]  /*cb80*/  MOV R0, 0x0 ;  /* 0x0000000000007802 */ /* 0x000fe20000000f00 */
[----:B------:R-:W0:Y:S01]  /*cb90*/  LDCU.64 UR4, c[0x4][0x198] ;  /* 0x01003300ff0477ac */ /* 0x000e220008000a00 */
[----:B------:R-:W-:Y:S02]  /*cba0*/  HFMA2 R13, -RZ, RZ, 0, 0 ;  /* 0x00000000ff0d7431 */ /* 0x000fe400000001ff */
[----:B------:R-:W-:Y:S01]  /*cbb0*/  IMAD.MOV.U32 R8, RZ, RZ, 0x65 ;  /* 0x00000065ff087424 */ /* 0x000fe200078e00ff */
[----:B------:R1:W2:Y:S01]  /*cbc0*/  LDC.64 R2, c[0x4][R0] ;  /* 0x0100000000027b82 */ /* 0x0002a20000000a00 */
[----:B------:R-:W3:Y:S01]  /*cbd0*/  LDCU.64 UR6, c[0x4][0x1a0] ;  /* 0x01003400ff0677ac */ /* 0x000ee20008000a00 */
[----:B------:R-:W-:Y:S01]  /*cbe0*/  IMAD.MOV.U32 R12, RZ, RZ, 0x1 ;  /* 0x00000001ff0c7424 */ /* 0x000fe200078e00ff */
        /* <DEDUP_REMOVED lines=9> */
.L_x_56871:
[----:B------:R-:W-:Y:S05]  /*cc80*/  BRA `(.L_x_56847) ;  /* 0x0000000000a07947 */ /* 0x000fea0003800000 */
.L_x_56870:
        /* <DEDUP_REMOVED lines=13> */
.L_x_56873:
[----:B------:R-:W-:Y:S05]  /*cd60*/  BSYNC.RECONVERGENT B0 ;  /* 0x0000000000007941 */ /* 0x000fea0003800200 */
.L_x_56872:
[----:B------:R-:W-:-:S05]  /*cd70*/  LOP3.LUT R7, R0, 0x80, R7, 0xf8, !PT ;  /* 0x0000008000077812 */ /* 0x000fca00078ef807 */
[----:B------:R1:W-:Y:S01]  /*cd80*/  STG.E.U8 desc[UR36][R2.64], R7 ;  /* 0x0000000702007986 */ /* 0x0003e2000c101124 */
[----:B------:R-:W-:Y:S05]  /*cd90*/  BRA `(.L_x_56847) ;  /* 0x00000000005c7947 */ /* 0x000fea0003800000 */
.L_x_56869:
        /* <DEDUP_REMOVED lines=12> */
.L_x_56875:
[----:B------:R-:W-:Y:S01]  /*ce60*/  IMAD.MOV.U32 R0, RZ, RZ, 0x7f ;  /* 0x0000007fff007424 */ /* 0x000fe200078e00ff */
[----:B------:R-:W-:-:S04]  /*ce70*/  ISETP.GT.U32.AND P0, PT, R4, 0x7f800000, PT ;  /* 0x7f8000000400780c */ /* 0x000fc80003f04070 */
[----:B------:R-:W-:-:S09]  /*ce80*/  SEL R0, R0, 0x7c, P0 ;  /* 0x0000007c00007807 */ /* 0x000fd20000000000 */
.L_x_56876:
[----:B------:R-:W-:Y:S05]  /*ce90*/  BSYNC.RECONVERGENT B0 ;  /* 0x0000000000007941 */ /* 0x000fea0003800200 */
.L_x_56874:
[----:B------:R-:W-:-:S04]  /*cea0*/  SHF.R.U32.HI R5, RZ, 0x18, R5 ;  /* 0x00000018ff057819 */ /* 0x000fc80000011605 */
[----:B------:R-:W-:-:S05]  /*ceb0*/  LOP3.LUT R5, R0, 0x80, R5, 0xf8, !PT ;  /* 0x0000008000057812 */ /* 0x000fca00078ef805 */
[----:B------:R0:W-:Y:S01]  /*cec0*/  STG.E.U8 desc[UR36][R2.64], R5 ;  /* 0x0000000502007986 */ /* 0x0001e2000c101124 */
[----:B------:R-:W-:Y:S05]  /*ced0*/  BRA `(.L_x_56847) ;  /* 0x00000000000c7947 */ /* 0x000fea0003800000 */
.L_x_56868:
[----:B------:R-:W0:Y:S02]  /*cee0*/  I2F.S16 R0, R5 ;  /* 0x0000000500007306 */ /* 0x000e240000101400 */
[----:B0-----:R-:W-:-:S05]  /*cef0*/  F2FP.BF16.F32.PACK_AB R0, RZ, R0 ;  /* 0x00000000ff00723e */ /* 0x001fca00000010ff */
[----:B------:R2:W-:Y:S02]  /*cf00*/  STG.E.U16 desc[UR36][R2.64], R0 ;  /* 0x0000000002007986 */ /* 0x0005e4000c101524 */
.L_x_56847:
[----:B------:R-:W-:-:S07]  /*cf10*/  VIADD R17, R17, 0x80 ;  /* 0x0000008011117836 */ /* 0x000fce0000000000 */
.L_x_56768:
[----:B------:R-:W-:Y:S05]  /*cf20*/  BSYNC.RECONVERGENT B6 ;  /* 0x0000000000067941 */ /* 0x000fea0003800200 */
.L_x_56767:
[----:B------:R-:W5:Y:S02]  /*cf30*/  LDCU UR4, c[0x0][0x380] ;  /* 0x00007000ff0477ac */ /* 0x000f640008000800 */
[----:B-----5:R-:W-:-:S13]  /*cf40*/  ISETP.GE.AND P0, PT, R17, UR4, PT ;  /* 0x0000000411007c0c */ /* 0x020fda000bf06270 */
[----:B------:R-:W-:Y:S05]  /*cf50*/  @P0 EXIT ;  /* 0x000000000000094d */ /* 0x000fea0003800000 */
[----:B------:R-:W5:Y:S01]  /*cf60*/  LDCU UR4, c[0x0][0x388] ;  /* 0x00007100ff0477ac */ /* 0x000f620008000800 */
[----:B------:R-:W-:Y:S01]  /*cf70*/  IMAD.MOV.U32 R18, RZ, RZ, RZ ;  /* 0x000000ffff127224 */ /* 0x000fe200078e00ff */
[----:B------:R-:W-:Y:S01]  /*cf80*/  MOV R16, RZ ;  /* 0x000000ff00107202 */ /* 0x000fe20000000f00 */
[----:B0-2---:R-:W-:Y:S01]  /*cf90*/  IMAD.MOV.U32 R0, RZ, RZ, RZ ;  /* 0x000000ffff007224 */ /* 0x005fe200078e00ff */
[----:B-----5:R-:W-:-:S09]  /*cfa0*/  UISETP.NE.AND UP0, UPT, UR4, URZ, UPT ;  /* 0x000000ff0400728c */ /* 0x020fd2000bf05270 */
[----:B------:R-:W-:Y:S05]  /*cfb0*/  BRA.U !UP0, `(.L_x_56877) ;  /* 0x0000001508707547 */ /* 0x000fea000b800000 */
[----:B------:R-:W1:Y:S01]  /*cfc0*/  LDCU.64 UR4, c[0x0][0x390] ;  /* 0x00007200ff0477ac */ /* 0x000e620008000a00 */
[----:B------:R-:W-:Y:S01]  /*cfd0*/  IMAD.MOV.U32 R16, RZ, RZ, RZ ;  /* 0x000000ffff107224 */ /* 0x000fe200078e00ff */
[----:B------:R-:W0:Y:S01]  /*cfe0*/  LDCU UR6, c[0x0][0x38c] ;  /* 0x00007180ff0677ac */ /* 0x000e220008000800 */
[----:B------:R-:W2:Y:S01]  /*cff0*/  LDCU.64 UR8, c[0x0][0x4b8] ;  /* 0x00009700ff0877ac */ /* 0x000ea20008000a00 */
[----:B------:R-:W-:Y:S01]  /*d000*/  UISETP.NE.AND UP0, UPT, UR39, URZ, UPT ;  /* 0x000000ff2700728c */ /* 0x000fe2000bf05270 */
[----:B-1-34-:R-:W-:Y:S01]  /*d010*/  IMAD.HI.U32 R2, R17, UR4, R16 ;  /* 0x0000000411027c27 */ /* 0x01afe2000f8e0010 */
[----:B------:R-:W1:Y:S04]  /*d020*/  LDCU UR4, c[0x0][0x4c0] ;  /* 0x00009800ff0477ac */ /* 0x000e680008000800 */
[----:B------:R-:W-:-:S05]  /*d030*/  SHF.R.U32.HI R3, RZ, UR5, R2 ;  /* 0x00000005ff037c19 */ /* 0x000fca0008011602 */
[----:B------:R-:W-:-:S04]  /*d040*/  IMAD.MOV R0, RZ, RZ, -R3 ;  /* 0x000000ffff007224 */ /* 0x000fc800078e0a03 */
[----:B0-----:R-:W-:-:S04]  /*d050*/  IMAD R17, R0, UR6, R17 ;  /* 0x0000000600117c24 */ /* 0x001fc8000f8e0211 */
[C---:B--2---:R-:W-:Y:S02]  /*d060*/  IMAD R16, R17.reuse, UR8, RZ ;  /* 0x0000000811107c24 */ /* 0x044fe4000f8e02ff */
        /* <DEDUP_REMOVED lines=337> */
.L_x_56877:
[----:B------:R-:W0:Y:S01]  /*e580*/  LDCU.64 UR6, c[0x0][0x5e8] ;  /* 0x0000bd00ff0677ac */ /* 0x000e220008000a00 */
[----:B------:R-:W1:Y:S01]  /*e590*/  LDCU.64 UR8, c[0x0][0x5f0] ;  /* 0x0000be00ff0877ac */ /* 0x000e620008000a00 */
[----:B------:R-:W-:-:S04]  /*e5a0*/  UPRMT UR4, UR40, 0x7771, URZ ;  /* 0x0000777128047896 */ /* 0x000fc800080000ff */
[----:B------:R-:W-:Y:S01]  /*e5b0*/  UISETP.GT.AND UP0, UPT, UR4, 0x9, UPT ;  /* 0x000000090400788c */ /* 0x000fe2000bf04270 */
[----:B0-----:R-:W-:Y:S02]  /*e5c0*/  IADD3 R16, P0, PT, R16, UR6, RZ ;  /* 0x0000000610107c10 */ /* 0x001fe4000ff1e0ff */
[----:B-1-34-:R-:W-:-:S03]  /*e5d0*/  IADD3 R2, P1, PT, R0, UR8, RZ ;  /* 0x0000000800027c10 */ /* 0x01afc6000ff3e0ff */
        /* <DEDUP_REMOVED lines=13> */
.L_x_56881:
[----:B------:R1:W5:Y:S01]  /*e6b0*/  LDG.E.U8 R19, desc[UR36][R2.64] ;  /* 0x0000002402137981 */ /* 0x000362000c1e1100 */
[----:B------:R-:W-:Y:S05]  /*e6c0*/  BRA `(.L_x_56883) ;  /* 0x0000000c004c7947 */ /* 0x000fea0003800000 */
.L_x_56880:
        /* <DEDUP_REMOVED lines=8> */
.L_x_56885:
[----:B------:R4:W5:Y:S01]  /*e750*/  LDG.E.U16 R19, desc[UR36][R2.64] ;  /* 0x0000002402137981 */ /* 0x000962000c1e1500 */
[----:B------:R-:W-:Y:S05]  /*e760*/  BRA `(.L_x_56883) ;  /* 0x0000000c00247947 */ /* 0x000fea0003800000 */
.L_x_56884:
[----:B------:R2:W5:Y:S01]  /*e770*/  LDG.E.U16 R19, desc[UR36][R2.64] ;  /* 0x0000002402137981 */ /* 0x000562000c1e1500 */
[----:B------:R-:W-:Y:S05]  /*e780*/  BRA `(.L_x_56883) ;  /* 0x0000000c001c7947 */ /* 0x000fea0003800000 */
.L_x_56879:
        /* <DEDUP_REMOVED lines=9> */
.L_x_56887:
[----:B------:R-:W2:Y:S02]  /*e820*/  LDG.E.U16 R0, desc[UR36][R2.64] ;  /* 0x0000002402007981 */ /* 0x000ea4000c1e1500 */
[----:B--2---:R-:W-:-:S06]  /*e830*/  HADD2.F32 R0, -RZ, R0.H0_H0 ;  /* 0x20000000ff007230 */ /* 0x004fcc0000004100 */
[----:B------:R-:W0:Y:S02]  /*e840*/  F2I.FTZ.TRUNC.NTZ R0, R0 ;  /* 0x0000000000007305 */ /* 0x000e24000021f100 */
[----:B0-----:R-:W-:Y:S01]  /*e850*/  PRMT R19, R0, 0x7610, R19 ;  /* 0x0000761000137816 */ /* 0x001fe20000000013 */
[----:B------:R-:W-:Y:S06]  /*e860*/  BRA `(.L_x_56883) ;  /* 0x0000000800e47947 */ /* 0x000fec0003800000 */
.L_x_56886:
        /* <DEDUP_REMOVED lines=9> */
.L_x_56889:
[----:B------:R-:W2:Y:S02]  /*e900*/  LDG.E.U16 R2, desc[UR36][R2.64] ;  /* 0x0000002402027981 */ /* 0x000ea4000c1e1500 */
[----:B--2---:R-:W-:-:S06]  /*e910*/  HADD2.F32 R0, -RZ, R2.H0_H0 ;  /* 0x20000002ff007230 */ /* 0x004fcc0000004100 */
[----:B------:R-:W0:Y:S02]  /*e920*/  F2I.FTZ.TRUNC.NTZ R0, R0 ;  /* 0x0000000000007305 */ /* 0x000e24000021f100 */
[----:B0-----:R-:W-:Y:S01]  /*e930*/  PRMT R19, R0, 0x7610, R19 ;  /* 0x0000761000137816 */ /* 0x001fe20000000013 */
[----:B------:R-:W-:Y:S06]  /*e940*/  BRA `(.L_x_56883) ;  /* 0x0000000800ac7947 */ /* 0x000fec0003800000 */
.L_x_56888:
[----:B------:R-:W2:Y:S02]  /*e950*/  LDG.E.64 R2, desc[UR36][R2.64] ;  /* 0x0000002402027981 */ /* 0x000ea4000c1e1b00 */
[----:B--2---:R0:W1:Y:S01]  /*e960*/  F2I.F64.TRUNC R19, R2 ;  /* 0x0000000200137311 */ /* 0x004062000030d100 */
[----:B------:R-:W-:Y:S05]  /*e970*/  BRA `(.L_x_56883) ;  /* 0x0000000800a07947 */ /* 0x000fea0003800000 */
.L_x_56878:
        /* <DEDUP_REMOVED lines=12> */
.L_x_56892:
[----:B------:R-:W2:Y:S02]  /*ea40*/  LDG.E.64 R2, desc[UR36][R2.64] ;  /* 0x0000002402027981 */ /* 0x000ea4000c1e1b00 */
[----:B--2---:R0:W1:Y:S01]  /*ea50*/  F2I.F64.TRUNC R19, R2 ;  /* 0x0000000200137311 */ /* 0x004062000030d100 */
[----:B------:R-:W-:Y:S05]  /*ea60*/  BRA `(.L_x_56883) ;  /* 0x0000000800647947 */ /* 0x000fea0003800000 */
.L_x_56891:
        /* <DEDUP_REMOVED lines=27> */
.L_x_56894:
        /* <DEDUP_REMOVED lines=14> */
.L_x_56893:
[----:B------:R-:W2:Y:S02]  /*ed00*/  LDG.E.U16 R0, desc[UR36][R2.64] ;  /* 0x0000002402007981 */ /* 0x000ea4000c1e1500 */
[----:B--2---:R-:W-:-:S06]  /*ed10*/  IMAD.U32 R0, R0, 0x10000, RZ ;  /* 0x0001000000007824 */ /* 0x004fcc00078e00ff */
[----:B------:R-:W0:Y:S02]  /*ed20*/  F2I.FTZ.TRUNC.NTZ R0, R0 ;  /* 0x0000000000007305 */ /* 0x000e24000021f100 */
[----:B0-----:R-:W-:Y:S01]  /*ed30*/  PRMT R19, R0, 0x7610, R19 ;  /* 0x0000761000137816 */ /* 0x001fe20000000013 */
[----:B------:R-:W-:Y:S06]  /*ed40*/  BRA `(.L_x_56883) ;  /* 0x0000000400ac7947 */ /* 0x000fec0003800000 */
.L_x_56890:
        /* <DEDUP_REMOVED lines=10> */
.L_x_56897:
        /* <DEDUP_REMOVED lines=21> */
.L_x_56901:
[----:B------:R-:W-:Y:S05]  /*ef40*/  BSYNC.RECONVERGENT B1 ;  /* 0x0000000000017941 */ /* 0x000fea0003800200 */
.L_x_56900:
[----:B------:R-:W-:Y:S01]  /*ef50*/  IMAD.SHL.U32 R0, R0, 0x100000, RZ ;  /* 0x0010000000007824 */ /* 0x000fe200078e00ff */
[----:B------:R-:W-:-:S04]  /*ef60*/  LEA R2, R2, 0x3b800000, 0x17 ;  /* 0x3b80000002027811 */ /* 0x000fc800078eb8ff */
[----:B------:R-:W-:-:S07]  /*ef70*/  LOP3.LUT R0, R2, R0, R7, 0xfe, !PT ;  /* 0x0000000002007212 */ /* 0x000fce00078efe07 */
.L_x_56899:
[----:B------:R-:W-:Y:S05]  /*ef80*/  BSYNC.RECONVERGENT B0 ;  /* 0x0000000000007941 */ /* 0x000fea0003800200 */
.L_x_56898:
[----:B------:R-:W0:Y:S02]  /*ef90*/  F2I.FTZ.TRUNC.NTZ R0, R0 ;  /* 0x0000000000007305 */ /* 0x000e24000021f100 */
[----:B0-----:R-:W-:Y:S01]  /*efa0*/  PRMT R19, R0, 0x7610, R19 ;  /* 0x0000761000137816 */ /* 0x001fe20000000013 */
[----:B------:R-:W-:Y:S06]  /*efb0*/  BRA `(.L_x_56883) ;  /* 0x0000000400107947 */ /* 0x000fec0003800000 */
.L_x_56896:
        /* <DEDUP_REMOVED lines=21> */
.L_x_56905:
[----:B------:R-:W-:Y:S05]  /*f110*/  BSYNC.RECONVERGENT B1 ;  /* 0x0000000000017941 */ /* 0x000fea0003800200 */
.L_x_56904:
[----:B------:R-:W-:Y:S02]  /*f120*/  SHF.L.U32 R0, R0, 0x15, RZ ;  /* 0x0000001500007819 */ /* 0x000fe400000006ff */
[----:B------:R-:W-:-:S04]  /*f130*/  LEA R2, R2, 0x37800000, 0x17 ;  /* 0x3780000002027811 */ /* 0x000fc800078eb8ff */
[----:B------:R-:W-:-:S07]  /*f140*/  LOP3.LUT R0, R2, R0, R7, 0xfe, !PT ;  /* 0x0000000002007212 */ /* 0x000fce00078efe07 */
.L_x_56903:
[----:B------:R-:W-:Y:S05]  /*f150*/  BSYNC.RECONVERGENT B0 ;  /* 0x0000000000007941 */ /* 0x000fea0003800200 */
.L_x_56902:
[----:B------:R-:W0:Y:S02]  /*f160*/  F2I.FTZ.TRUNC.NTZ R0, R0 ;  /* 0x0000000000007305 */ /* 0x000e24000021f100 */
[----:B0-----:R-:W-:Y:S01]  /*f170*/  PRMT R19, R0, 0x7610, R19 ;  /* 0x0000761000137816 */ /* 0x001fe20000000013 */
[----:B------:R-:W-:Y:S06]  /*f180*/  BRA `(.L_x_56883) ;  /* 0x00000000009c7947 */ /* 0x000fec0003800000 */
.L_x_56895:
        /* <DEDUP_REMOVED lines=14> */
.L_x_56909:
[----:B------:R-:W-:Y:S05]  /*f270*/  BSYNC.RECONVERGENT B0 ;  /* 0x0000000000007941 */ /* 0x000fea0003800200 */
.L_x_56908:
[----:B------:R-:W0:Y:S02]  /*f280*/  F2I.FTZ.TRUNC.NTZ R0, R0 ;  /* 0x0000000000007305 */ /* 0x000e24000021f100 */
[----:B0-----:R-:W-:Y:S01]  /*f290*/  PRMT R19, R0, 0x7610, R19 ;  /* 0x0000761000137816 */ /* 0x001fe20000000013 */
[----:B------:R-:W-:Y:S06]  /*f2a0*/  BRA `(.L_x_56883) ;  /* 0x0000000000547947 */ /* 0x000fec0003800000 */
.L_x_56882:
        /* <DEDUP_REMOVED lines=16> */
.L_x_56910:
[----:B------:R-:W-:Y:S01]  /*f3b0*/  PRMT R19, RZ, 0x7610, R19 ;  /* 0x00007610ff137816 */ /* 0x000fe20000000013 */
[----:B------:R-:W-:Y:S06]  /*f3c0*/  BRA `(.L_x_56883) ;  /* 0x00000000000c7947 */ /* 0x000fec0003800000 */
.L_x_56907:
[----:B------:R0:W5:Y:S01]  /*f3d0*/  LDG.E.U16 R19, desc[UR36][R2.64] ;  /* 0x0000002402137981 */ /* 0x000162000c1e1500 */
[----:B------:R-:W-:Y:S05]  /*f3e0*/  BRA `(.L_x_56883) ;  /* 0x0000000000047947 */ /* 0x000fea0003800000 */
.L_x_56906:
[----:B------:R0:W5:Y:S02]  /*f3f0*/  LDG.E.U16 R19, desc[UR36][R2.64] ;  /* 0x0000002402137981 */ /* 0x000164000c1e1500 */
.L_x_56883:
[----:B------:R-:W0:Y:S01]  /*f400*/  LDCU.64 UR6, c[0x0][0x5f8] ;  /* 0x0000bf00ff0677ac */ /* 0x000e220008000a00 */
[----:B------:R-:W-:-:S04]  /*f410*/  UPRMT UR4, UR40, 0x7772, URZ ;  /* 0x0000777228047896 */ /* 0x000fc800080000ff */
[----:B------:R-:W-:Y:S01]  /*f420*/  UISETP.GT.AND UP0, UPT, UR4, 0x9, UPT ;  /* 0x000000090400788c */ /* 0x000fe2000bf04270 */
[----:B01234-:R-:W-:-:S05]  /*f430*/  IADD3 R2, P0, PT, R18, UR6, RZ ;  /* 0x0000000612027c10 */ /* 0x01ffca000ff1e0ff */
        /* <DEDUP_REMOVED lines=12> */
.L_x_56914:
[----:B------:R0:W5:Y:S01]  /*f500*/  LDG.E.U8 R0, desc[UR36][R2.64] ;  /* 0x0000002402007981 */ /* 0x000162000c1e1100 */
[----:B------:R-:W-:Y:S05]  /*f510*/  BRA `(.L_x_56916) ;  /* 0x0000000c004c7947 */ /* 0x000fea0003800000 */
.L_x_56913:
        /* <DEDUP_REMOVED lines=8> */
.L_x_56918:
[----:B------:R0:W5:Y:S01]  /*f5a0*/  LDG.E.U16 R0, desc[UR36][R2.64] ;  /* 0x0000002402007981 */ /* 0x000162000c1e1500 */
[----:B------:R-:W-:Y:S05]  /*f5b0*/  BRA `(.L_x_56916) ;  /* 0x0000000c00247947 */ /* 0x000fea0003800000 */
.L_x_56917:
[----:B------:R0:W5:Y:S01]  /*f5c0*/  LDG.E.U16 R0, desc[UR36][R2.64] ;  /* 0x0000002402007981 */ /* 0x000162000c1e1500 */
[----:B------:R-:W-:Y:S05]  /*f5d0*/  BRA `(.L_x_56916) ;  /* 0x0000000c001c7947 */ /* 0x000fea0003800000 */
.L_x_56912:
        /* <DEDUP_REMOVED lines=9> */
.L_x_56920:
[----:B------:R-:W2:Y:S02]  /*f670*/  LDG.E.U16 R4, desc[UR36][R2.64] ;  /* 0x0000002402047981 */ /* 0x000ea4000c1e1500 */
[----:B--2---:R-:W-:-:S06]  /*f680*/  HADD2.F32 R4, -RZ, R4.H0_H0 ;  /* 0x20000004ff047230 */ /* 0x004fcc0000004100 */
[----:B------:R-:W0:Y:S02]  /*f690*/  F2I.FTZ.TRUNC.NTZ R4, R4 ;  /* 0x0000000400047305 */ /* 0x000e24000021f100 */
[----:B0-----:R-:W-:Y:S01]  /*f6a0*/  PRMT R0, R4, 0x7610, R0 ;  /* 0x0000761004007816 */ /* 0x001fe20000000000 */
[----:B------:R-:W-:Y:S06]  /*f6b0*/  BRA `(.L_x_56916) ;  /* 0x0000000800e47947 */ /* 0x000fec0003800000 */
.L_x_56919:
        /* <DEDUP_REMOVED lines=9> */
.L_x_56922:
[----:B------:R-:W2:Y:S02]  /*f750*/  LDG.E.U16 R2, desc[UR36][R2.64] ;  /* 0x0000002402027981 */ /* 0x000ea4000c1e1500 */
[----:B--2---:R-:W-:-:S06]  /*f760*/  HADD2.F32 R4, -RZ, R2.H0_H0 ;  /* 0x20000002ff047230 */ /* 0x004fcc0000004100 */
[----:B------:R-:W0:Y:S02]  /*f770*/  F2I.FTZ.TRUNC.NTZ R4, R4 ;  /* 0x0000000400047305 */ /* 0x000e24000021f100 */
[----:B0-----:R-:W-:Y:S01]  /*f780*/  PRMT R0, R4, 0x7610, R0 ;  /* 0x0000761004007816 */ /* 0x001fe20000000000 */
[----:B------:R-:W-:Y:S06]  /*f790*/  BRA `(.L_x_56916) ;  /* 0x0000000800ac7947 */ /* 0x000fec0003800000 */
.L_x_56921:
[----:B------:R-:W2:Y:S02]  /*f7a0*/  LDG.E.64 R2, desc[UR36][R2.64] ;  /* 0x0000002402027981 */ /* 0x000ea4000c1e1b00 */
[----:B--2---:R0:W1:Y:S01]  /*f7b0*/  F2I.F64.TRUNC R0, R2 ;  /* 0x0000000200007311 */ /* 0x004062000030d100 */
[----:B------:R-:W-:Y:S05]  /*f7c0*/  BRA `(.L_x_56916) ;  /* 0x0000000800a07947 */ /* 0x000fea0003800000 */
.L_x_56911:
        /* <DEDUP_REMOVED lines=12> */
.L_x_56925:
[----:B------:R-:W2:Y:S02]  /*f890*/  LDG.E.64 R2, desc[UR36][R2.64] ;  /* 0x0000002402027981 */ /* 0x000ea4000c1e1b00 */
[----:B--2---:R3:W4:Y:S01]  /*f8a0*/  F2I.F64.TRUNC R0, R2 ;  /* 0x0000000200007311 */ /* 0x004722000030d100 */
[----:B------:R-:W-:Y:S05]  /*f8b0*/  BRA `(.L_x_56916) ;  /* 0x0000000800647947 */ /* 0x000fea0003800000 */
.L_x_56924:
        /* <DEDUP_REMOVED lines=27> */
.L_x_56927:
        /* <DEDUP_REMOVED lines=14> */
.L_x_56926:
[----:B------:R-:W2:Y:S02]  /*fb50*/  LDG.E.U16 R4, desc[UR36][R2.64] ;  /* 0x0000002402047981 */ /* 0x000ea4000c1e1500 */
[----:B--2---:R-:W-:-:S06]  /*fb60*/  IMAD.U32 R4, R4, 0x10000, RZ ;  /* 0x0001000004047824 */ /* 0x004fcc00078e00ff */
[----:B------:R-:W0:Y:S02]  /*fb70*/  F2I.FTZ.TRUNC.NTZ R4, R4 ;  /* 0x0000000400047305 */ /* 0x000e24000021f100 */
[----:B0-----:R-:W-:Y:S01]  /*fb80*/  PRMT R0, R4, 0x7610, R0 ;  /* 0x0000761004007816 */ /* 0x001fe20000000000 */
[----:B------:R-:W-:Y:S06]  /*fb90*/  BRA `(.L_x_56916) ;  /* 0x0000000400ac7947 */ /* 0x000fec0003800000 */
.L_x_56923:
        /* <DEDUP_REMOVED lines=10> */
.L_x_56930:
        /* <DEDUP_REMOVED lines=21> */
.L_x_56934:
[----:B------:R-:W-:Y:S05]  /*fd90*/  BSYNC.RECONVERGENT B1 ;  /* 0x0000000000017941 */ /* 0x000fea0003800200 */
.L_x_56933:
[----:B------:R-:W-:Y:S01]  /*fda0*/  IMAD.SHL.U32 R0, R0, 0x100000, RZ ;  /* 0x0010000000007824 */ /* 0x000fe200078e00ff */
[----:B------:R-:W-:-:S04]  /*fdb0*/  LEA R2, R2, 0x3b800000, 0x17 ;  /* 0x3b80000002027811 */ /* 0x000fc800078eb8ff */
[----:B------:R-:W-:-:S07]  /*fdc0*/  LOP3.LUT R4, R2, R0, R7, 0xfe, !PT ;  /* 0x0000000002047212 */ /* 0x000fce00078efe07 */
.L_x_56932:
[----:B------:R-:W-:Y:S05]  /*fdd0*/  BSYNC.RECONVERGENT B0 ;  /* 0x0000000000007941 */ /* 0x000fea0003800200 */
.L_x_56931:
[----:B------:R-:W0:Y:S02]  /*fde0*/  F2I.FTZ.TRUNC.NTZ R4, R4 ;  /* 0x0000000400047305 */ /* 0x000e24000021f100 */
[----:B0-----:R-:W-:Y:S01]  /*fdf0*/  PRMT R0, R4, 0x7610, R0 ;  /* 0x0000761004007816 */ /* 0x001fe20000000000 */
[----:B------:R-:W-:Y:S06]  /*fe00*/  BRA `(.L_x_56916) ;  /* 0x0000000400107947 */ /* 0x000fec0003800000 */
.L_x_56929:
        /* <DEDUP_REMOVED lines=21> */
.L_x_56938:
[----:B------:R-:W-:Y:S05]  /*ff60*/  BSYNC.RECONVERGENT B1 ;  /* 0x0000000000017941 */ /* 0x000fea0003800200 */
.L_x_56937:
[----:B------:R-:W-:Y:S01]  /*ff70*/  IMAD.SHL.U32 R0, R0, 0x200000, RZ ;  /* 0x0020000000007824 */ /* 0x000fe200078e00ff */
[----:B------:R-:W-:-:S04]  /*ff80*/  LEA R2, R2, 0x37800000, 0x17 ;  /* 0x3780000002027811 */ /* 0x000fc800078eb8ff */
[----:B------:R-:W-:-:S07]  /*ff90*/  LOP3.LUT R4, R2, R0, R7, 0xfe, !PT ;  /* 0x0000000002047212 */ /* 0x000fce00078efe07 */
.L_x_56936:
[----:B------:R-:W-:Y:S05]  /*ffa0*/  BSYNC.RECONVERGENT B0 ;  /* 0x0000000000007941 */ /* 0x000fea0003800200 */
.L_x_56935:
[----:B------:R-:W0:Y:S02]  /*ffb0*/  F2I.FTZ.TRUNC.NTZ R4, R4 ;  /* 0x0000000400047305 */ /* 0x000e24000021f100 */
[----:B0-----:R-:W-:Y:S01]  /*ffc0*/  PRMT R0, R4, 0x7610, R0 ;  /* 0x0000761004007816 */ /* 0x001fe20000000000 */
[----:B------:R-:W-:Y:S06]  /*ffd0*/  BRA `(.L_x_56916) ;  /* 0x00000000009c7947 */ /* 0x000fec0003800000 */
.L_x_56928:
        /* <DEDUP_REMOVED lines=14> */
.L_x_56942:
[----:B------:R-:W-:Y:S05]  /*100c0*/  BSYNC.RECONVERGENT B0 ;  /* 0x0000000000007941 */ /* 0x000fea0003800200 */
.L_x_56941:
[----:B------:R-:W0:Y:S02]  /*100d0*/  F2I.FTZ.TRUNC.NTZ R4, R4 ;  /* 0x0000000400047305 */ /* 0x000e24000021f100 */
[----:B0-----:R-:W-:Y:S01]  /*100e0*/  PRMT R0, R4, 0x7610, R0 ;  /* 0x0000761004007816 */ /* 0x001fe20000000000 */
[----:B------:R-:W-:Y:S06]  /*100f0*/  BRA `(.L_x_56916) ;  /* 0x0000000000547947 */ /* 0x000fec0003800000 */
.L_x_56915:
        /* <DEDUP_REMOVED lines=15> */
[----:B--2--5:R-:W-:Y:S05]  /*101f0*/  CALL.ABS.NOINC R2 ;  /* 0x0000000002007343 */ /* 0x024fea0003c00000 */
.L_x_56943:
[----:B------:R-:W-:Y:S01]  /*10200*/  PRMT R0, RZ, 0x7610, R0 ;  /* 0x00007610ff007816 */ /* 0x000fe20000000000 */
[----:B------:R-:W-:Y:S06]  /*10210*/  BRA `(.L_x_56916) ;  /* 0x00000000000c7947 */ /* 0x000fec0003800000 */
.L_x_56940:
[----:B------:R2:W5:Y:S01]  /*10220*/  LDG.E.U16 R0, desc[UR36][R2.64] ;  /* 0x0000002402007981 */ /* 0x000562000c1e1500 */
[----:B------:R-:W-:Y:S05]  /*10230*/  BRA `(.L_x_56916) ;  /* 0x0000000000047947 */ /* 0x000fea0003800000 */
.L_x_56939:
[----:B------:R1:W5:Y:S02]  /*10240*/  LDG.E.U16 R0, desc[UR36][R2.64] ;  /* 0x0000002402007981 */ /* 0x000364000c1e1500 */
.L_x_56916:
[----:B012345:R-:W-:Y:S01]  /*10250*/  PRMT R2, R0, 0x9910, RZ ;  /* 0x0000991000027816 */ /* 0x03ffe200000000ff */
        /* <DEDUP_REMOVED lines=10> */
[C---:B------:R-:W-:Y:S02]  /*10300*/  SEL R2, R19.reuse, 0x1, !P0 ;  /* 0x0000000113027807 */ /* 0x040fe40004000000 */
        /* <DEDUP_REMOVED lines=8> */
.L_x_56948:
[----:B------:R-:W-:Y:S02]  /*10390*/  LOP3.LUT R0, R5, 0x1, RZ, 0xc0, !PT ;  /* 0x0000000105007812 */ /* 0x000fe400078ec0ff */
[----:B------:R-:W-:Y:S02]  /*103a0*/  PRMT R4, R2, 0x9910, RZ ;  /* 0x0000991002047816 */ /* 0x000fe400000000ff */
[----:B------:R-:W-:Y:S02]  /*103b0*/  ISETP.NE.U32.AND P0, PT, R0, 0x1, PT ;  /* 0x000000010000780c */ /* 0x000fe40003f05070 */
[----:B------:R-:W-:Y:S01]  /*103c0*/  PRMT R3, R3, 0x9910, RZ ;  /* 0x0000991003037816 */ /* 0x000fe200000000ff */
[----:B------:R-:W-:Y:S01]  /*103d0*/  IMAD R4, R4, R4, RZ ;  /* 0x0000000404047224 */ /* 0x000fe200078e02ff */
[----:B------:R-:W-:Y:S02]  /*103e0*/  SEL R0, R2, 0x1, !P0 ;  /* 0x0000000102007807 */ /* 0x000fe40004000000 */
[----:B------:R-:W-:-:S02]  /*103f0*/  LOP3.LUT R2, R5, 0xffff, RZ, 0xc0, !PT ;  /* 0x0000ffff05027812 */ /* 0x000fc400078ec0ff */
[----:B------:R-:W-:Y:S02]  /*10400*/  PRMT R6, R0, 0x9910, RZ ;  /* 0x0000991000067816 */ /* 0x000fe400000000ff */
[----:B------:R-:W-:Y:S02]  /*10410*/  ISETP.GE.U32.AND P0, PT, R2, 0x2, PT ;  /* 0x000000020200780c */ /* 0x000fe40003f06070 */
[----:B------:R-:W-:Y:S01]  /*10420*/  MOV R0, R3 ;  /* 0x0000000300007202 */ /* 0x000fe20000000f00 */
[----:B------:R-:W-:Y:S01]  /*10430*/  IMAD.MOV.U32 R3, RZ, RZ, R6 ;  /* 0x000000ffff037224 */ /* 0x000fe200078e0006 */
[----:B------:R-:W-:-:S03]  /*10440*/  SHF.R.U32.HI R2, RZ, 0x1, R2 ;  /* 0x00000001ff027819 */ /* 0x000fc60000011602 */
[----:B------:R-:W-:Y:S01]  /*10450*/  IMAD R3, R0, R3, RZ ;  /* 0x0000000300037224 */ /* 0x000fe200078e02ff */
[----:B------:R-:W-:Y:S02]  /*10460*/  PRMT R5, R2, 0x7610, R5 ;  /* 0x0000761002057816 */ /* 0x000fe40000000005 */
[----:B------:R-:W-:-:S03]  /*10470*/  PRMT R2, R4, 0x7610, R2 ;  /* 0x0000761004027816 */ /* 0x000fc60000000002 */
[----:B------:R-:W-:Y:S05]  /*10480*/  @P0 BRA `(.L_x_56948) ;  /* 0xfffffffc00c00947 */ /* 0x000fea000383ffff */
.L_x_56947:
[----:B------:R-:W-:Y:S05]  /*10490*/  BSYNC.RECONVERGENT B1 ;  /* 0x0000000000017941 */ /* 0x000fea0003800200 */
.L_x_56946:
[----:B------:R-:W-:Y:S05]  /*104a0*/  BRA `(.L_x_56949) ;  /* 0x0000000000287947 */ /* 0x000fea0003800000 */
.L_x_56945:
[C---:B------:R-:W-:Y:S02]  /*104b0*/  PRMT R2, R19.reuse, 0x9910, RZ ;  /* 0x0000991013027816 */ /* 0x040fe400000000ff */
        /* <DEDUP_REMOVED lines=9> */
.L_x_56949:
[----:B------:R-:W-:Y:S05]  /*10550*/  BSYNC.RECONVERGENT B0 ;  /* 0x0000000000007941 */ /* 0x000fea0003800200 */
.L_x_56944:
        /* <DEDUP_REMOVED lines=13> */
.L_x_56953:
[----:B------:R-:W-:Y:S01]  /*10630*/  STG.E.U8 desc[UR36][R16.64], R3 ;  /* 0x0000000310007986 */ /* 0x000fe2000c101124 */
[----:B------:R-:W-:Y:S05]  /*10640*/  EXIT ;  /* 0x000000000000794d */ /* 0x000fea0003800000 */
.L_x_56952:
        /* <DEDUP_REMOVED lines=9> */
[----:B------:R-:W-:Y:S01]  /*106e0*/  STG.E.64 desc[UR36][R16.64], R2 ;  /* 0x0000000210007986 */ /* 0x000fe2000c101b24 */
[----:B------:R-:W-:Y:S05]  /*106f0*/  EXIT ;  /* 0x000000000000794d */ /* 0x000fea0003800000 */
.L_x_56956:
[----:B------:R-:W-:-:S05]  /*10700*/  PRMT R3, R3, 0x9910, RZ ;  /* 0x0000991003037816 */ /* 0x000fca00000000ff */
[----:B------:R-:W-:Y:S01]  /*10710*/  STG.E desc[UR36][R16.64], R3 ;  /* 0x0000000310007986 */ /* 0x000fe2000c101924 */
[----:B------:R-:W-:Y:S05]  /*10720*/  EXIT ;  /* 0x000000000000794d */ /* 0x000fea0003800000 */
.L_x_56955:
[----:B------:R-:W-:Y:S01]  /*10730*/  STG.E.U16 desc[UR36][R16.64], R3 ;  /* 0x0000000310007986 */ /* 0x000fe2000c101524 */
[----:B------:R-:W-:Y:S05]  /*10740*/  EXIT ;  /* 0x000000000000794d */ /* 0x000fea0003800000 */
.L_x_56951:
        /* <DEDUP_REMOVED lines=9> */
.L_x_56958:
[----:B------:R-:W0:Y:S02]  /*107e0*/  I2F.S16 R0, R3 ;  /* 0x0000000300007306 */ /* 0x000e240000101400 */
[----:B0-----:R-:W-:-:S05]  /*107f0*/  F2FP.F16.F32.PACK_AB R0, RZ, R0 ;  /* 0x00000000ff00723e */ /* 0x001fca00000000ff */
[----:B------:R-:W-:Y:S01]  /*10800*/  STG.E.U16 desc[UR36][R16.64], R0 ;  /* 0x0000000010007986 */ /* 0x000fe2000c101524 */
[----:B------:R-:W-:Y:S05]  /*10810*/  EXIT ;  /* 0x000000000000794d */ /* 0x000fea0003800000 */
.L_x_56957:
        /* <DEDUP_REMOVED lines=10> */
.L_x_56960:
[----:B------:R-:W0:Y:S02]  /*108c0*/  I2F.S16 R3, R3 ;  /* 0x0000000300037306 */ /* 0x000e240000101400 */
[----:B0-----:R-:W-:-:S04]  /*108d0*/  F2FP.F16.F32.PACK_AB R3, RZ, R3 ;  /* 0x00000003ff03723e */ /* 0x001fc800000000ff */
[----:B------:R-:W-:-:S05]  /*108e0*/  PRMT R3, R3, 0x5410, RZ ;  /* 0x0000541003037816 */ /* 0x000fca00000000ff */
[----:B------:R-:W-:Y:S01]  /*108f0*/  STG.E desc[UR36][R16.64], R3 ;  /* 0x0000000310007986 */ /* 0x000fe2000c101924 */
[----:B------:R-:W-:Y:S05]  /*10900*/  EXIT ;  /* 0x000000000000794d */ /* 0x000fea0003800000 */
.L_x_56959:
[----:B------:R-:W0:Y:S02]  /*10910*/  I2F.F64.S16 R2, R3 ;  /* 0x0000000300027312 */ /* 0x000e240000101c00 */
[----:B0-----:R-:W-:Y:S01]  /*10920*/  STG.E.64 desc[UR36][R16.64], R2 ;  /* 0x0000000210007986 */ /* 0x001fe2000c101b24 */
[----:B------:R-:W-:Y:S05]  /*10930*/  EXIT ;  /* 0x000000000000794d */ /* 0x000fea0003800000 */
.L_x_56950:
        /* <DEDUP_REMOVED lines=12> */
.L_x_56964:
        /* <DEDUP_REMOVED lines=17> */
.L_x_56967:
[----:B------:R-:W-:-:S04]  /*10b10*/  SHF.R.U32.HI R3, RZ, 0x18, R3 ;  /* 0x00000018ff037819 */ /* 0x000fc80000011603 */
[----:B------:R-:W-:-:S04]  /*10b20*/  LOP3.LUT R0, R0, 0x80, R3, 0xf8, !PT ;  /* 0x0000008000007812 */ /* 0x000fc800078ef803 */
[----:B------:R-:W-:-:S07]  /*10b30*/  PRMT R8, R0, 0x7610, R8 ;  /* 0x0000761000087816 */ /* 0x000fce0000000008 */
.L_x_56966:
[----:B------:R-:W-:Y:S05]  /*10b40*/  BSYNC.RECONVERGENT B0 ;  /* 0x0000000000007941 */ /* 0x000fea0003800200 */
.L_x_56965:
[----:B------:R-:W-:Y:S01]  /*10b50*/  STG.E.U8 desc[UR36][R16.64], R8 ;  /* 0x0000000810007986 */ /* 0x000fe2000c101124 */
[----:B------:R-:W-:Y:S05]  /*10b60*/  EXIT ;  /* 0x000000000000794d */ /* 0x000fea0003800000 */
.L_x_56963:
        /* <DEDUP_REMOVED lines=17> */
.L_x_56970:
[----:B------:R-:W-:-:S04]  /*10c80*/  SHF.R.U32.HI R3, RZ, 0x18, R3 ;  /* 0x00000018ff037819 */ /* 0x000fc80000011603 */
[----:B------:R-:W-:-:S04]  /*10c90*/  LOP3.LUT R0, R0, 0x80, R3, 0xf8, !PT ;  /* 0x0000008000007812 */ /* 0x000fc800078ef803 */
[----:B------:R-:W-:-:S07]  /*10ca0*/  PRMT R8, R0, 0x7610, R8 ;  /* 0x0000761000087816 */ /* 0x000fce0000000008 */
.L_x_56969:
[----:B------:R-:W-:Y:S05]  /*10cb0*/  BSYNC.RECONVERGENT B0 ;  /* 0x0000000000007941 */ /* 0x000fea0003800200 */
.L_x_56968:
[----:B------:R-:W-:Y:S01]  /*10cc0*/  STG.E.U8 desc[UR36][R16.64], R8 ;  /* 0x0000000810007986 */ /* 0x000fe2000c101124 */
[----:B------:R-:W-:Y:S05]  /*10cd0*/  EXIT ;  /* 0x000000000000794d */ /* 0x000fea0003800000 */
.L_x_56962:
        /* <DEDUP_REMOVED lines=23> */
.L_x_56972:
[----:B------:R-:W-:-:S05]  /*10e50*/  PRMT R3, R3, 0x9910, RZ ;  /* 0x0000991003037816 */ /* 0x000fca00000000ff */
[----:B------:R-:W-:-:S05]  /*10e60*/  IMAD.MOV.U32 R2, RZ, RZ, R3 ;  /* 0x000000ffff027224 */ /* 0x000fca00078e0003 */
[----:B------:R-:W-:-:S05]  /*10e70*/  SHF.R.S32.HI R3, RZ, 0x1f, R2 ;  /* 0x0000001fff037819 */ /* 0x000fca0000011402 */
[----:B------:R-:W-:Y:S01]  /*10e80*/  STG.E.64 desc[UR36][R16.64], R2 ;  /* 0x0000000210007986 */ /* 0x000fe2000c101b24 */
[----:B------:R-:W-:Y:S05]  /*10e90*/  EXIT ;  /* 0x000000000000794d */ /* 0x000fea0003800000 */
.L_x_56971:
[----:B------:R-:W-:-:S05]  /*10ea0*/  PRMT R3, R3, 0x9910, RZ ;  /* 0x0000991003037816 */ /* 0x000fca00000000ff */
[----:B------:R-:W-:Y:S01]  /*10eb0*/  STG.E desc[UR36][R16.64], R3 ;  /* 0x0000000310007986 */ /* 0x000fe2000c101924 */
[----:B------:R-:W-:Y:S05]  /*10ec0*/  EXIT ;  /* 0x000000000000794d */ /* 0x000fea0003800000 */
.L_x_56961:
        /* <DEDUP_REMOVED lines=11> */
.L_x_56974:
[----:B------:R-:W0:Y:S01]  /*10f80*/  I2F.F64.S16 R4, R3 ;  /* 0x0000000300047312 */ /* 0x000e220000101c00 */
[----:B------:R-:W-:-:S05]  /*10f90*/  CS2R R6, SRZ ;  /* 0x0000000000067805 */ /* 0x000fca000001ff00 */
[----:B0-----:R-:W-:Y:S01]  /*10fa0*/  STG.E.128 desc[UR36][R16.64], R4 ;  /* 0x0000000410007986 */ /* 0x001fe2000c101d24 */
[----:B------:R-:W-:Y:S05]  /*10fb0*/  EXIT ;  /* 0x000000000000794d */ /* 0x000fea0003800000 */
.L_x_56973:
[----:B------:R-:W-:-:S09]  /*10fc0*/  UISETP.NE.AND UP0, UPT, UR4, 0xf, UPT ;  /* 0x0000000f0400788c */ /* 0x000fd2000bf05270 */
[----:B------:R-:W-:Y:S05]  /*10fd0*/  BRA.U !UP0, `(.L_x_56975) ;  /* 0x0000000108e87547 */ /* 0x000fea000b800000 */
[----:B------:R-:W-:-:S09]  /*10fe0*/  UISETP.NE.AND UP0, UPT, UR4, 0x17, UPT ;  /* 0x000000170400788c */ /* 0x000fd2000bf05270 */
[----:B------:R-:W-:Y:S05]  /*10ff0*/  BRA.U !UP0, `(.L_x_56976) ;  /* 0x0000000108907547 */ /* 0x000fea000b800000 */
[----:B------:R-:W-:-:S09]  /*11000*/  UISETP.NE.AND UP0, UPT, UR4, 0x18, UPT ;  /* 0x000000180400788c */ /* 0x000fd2000bf05270 */
[----:B------:R-:W-:Y:S05]  /*11010*/  BRA.U !UP0, `(.L_x_56977) ;  /* 0x0000000108447547 */ /* 0x000fea000b800000 */
.L_x_56954:
        /* <DEDUP_REMOVED lines=16> */
.L_x_56978:
[----:B------:R-:W-:Y:S05]  /*11120*/  EXIT ;  /* 0x000000000000794d */ /* 0x000fea0003800000 */
.L_x_56977:
        /* <DEDUP_REMOVED lines=13> */
.L_x_56980:
[----:B------:R-:W-:Y:S05]  /*11200*/  BSYNC.RECONVERGENT B0 ;  /* 0x0000000000007941 */ /* 0x000fea0003800200 */
.L_x_56979:
[----:B------:R-:W-:-:S05]  /*11210*/  LOP3.LUT R5, R0, 0x80, R5, 0xf8, !PT ;  /* 0x0000008000057812 */ /* 0x000fca00078ef805 */
[----:B------:R-:W-:Y:S01]  /*11220*/  STG.E.U8 desc[UR36][R16.64], R5 ;  /* 0x0000000510007986 */ /* 0x000fe2000c101124 */
[----:B------:R-:W-:Y:S05]  /*11230*/  EXIT ;  /* 0x000000000000794d */ /* 0x000fea0003800000 */
.L_x_56976:
        /* <DEDUP_REMOVED lines=12> */
.L_x_56982:
[----:B------:R-:W-:Y:S01]  /*11300*/  IMAD.MOV.U32 R0, RZ, RZ, 0x7f ;  /* 0x0000007fff007424 */ /* 0x000fe200078e00ff */
[----:B------:R-:W-:-:S04]  /*11310*/  ISETP.GT.U32.AND P0, PT, R2, 0x7f800000, PT ;  /* 0x7f8000000200780c */ /* 0x000fc80003f04070 */
[----:B------:R-:W-:-:S09]  /*11320*/  SEL R0, R0, 0x7c, P0 ;  /* 0x0000007c00007807 */ /* 0x000fd20000000000 */
.L_x_56983:
[----:B------:R-:W-:Y:S05]  /*11330*/  BSYNC.RECONVERGENT B0 ;  /* 0x0000000000007941 */ /* 0x000fea0003800200 */
.L_x_56981:
[----:B------:R-:W-:-:S04]  /*11340*/  SHF.R.U32.HI R3, RZ, 0x18, R3 ;  /* 0x00000018ff037819 */ /* 0x000fc80000011603 */
[----:B------:R-:W-:-:S05]  /*11350*/  LOP3.LUT R3, R0, 0x80, R3, 0xf8, !PT ;  /* 0x0000008000037812 */ /* 0x000fca00078ef803 */
[----:B------:R-:W-:Y:S01]  /*11360*/  STG.E.U8 desc[UR36][R16.64], R3 ;  /* 0x0000000310007986 */ /* 0x000fe2000c101124 */
[----:B------:R-:W-:Y:S05]  /*11370*/  EXIT ;  /* 0x000000000000794d */ /* 0x000fea0003800000 */
.L_x_56975:
[----:B------:R-:W0:Y:S02]  /*11380*/  I2F.S16 R0, R3 ;  /* 0x0000000300007306 */ /* 0x000e240000101400 */
[----:B0-----:R-:W-:-:S05]  /*11390*/  F2FP.BF16.F32.PACK_AB R0, RZ, R0 ;  /* 0x00000000ff00723e */ /* 0x001fca00000010ff */
[----:B------:R-:W-:Y:S01]  /*113a0*/  STG.E.U16 desc[UR36][R16.64], R0 ;  /* 0x0000000010007986 */ /* 0x000fe2000c101524 */
[----:B------:R-:W-:Y:S05]  /*113b0*/  EXIT ;  /* 0x000000000000794d */ /* 0x000fea0003800000 */
.L_x_56984:
        /* <DEDUP_REMOVED lines=12> */
.L_x_68783:


//--------------------- .text._ZN2at6native27unrolled_elementwise_kernelIZZZNS0_50_GLOBAL__N__2680c7bb_12_PowKernel_cu_7dd49032_300324pow_tensor_tensor_kernelERNS_18TensorIteratorBaseEENKUlvE_clEvENKUlvE3_clEvEUlssE_St5arrayIPcLm3EELi4E23TrivialOffsetCalculatorILi2EjESB_ILi1EjENS0_6memory12LoadWithCastILi2EEENSE_13StoreWithCastILi1EEEEEviT_T0_T2_T3_T4_T5_ --------------------------
	.section	.text._ZN2at6native27unrolled_elementwise_kernelIZZZNS0_50_GLOBAL__N__2680c7bb_12_PowKernel_cu_7dd49032_300324pow_tensor_tensor_kernelERNS_18TensorIteratorBaseEENKUlvE_clEvENKUlvE3_clEvEUlssE_St5arrayIPcLm3EELi4E23TrivialOffsetCalculatorILi2EjESB_ILi1EjENS0_6memory12LoadWithCastILi2EEENSE_13StoreWithCastILi1EEEEEviT_T0_T2_T3_T4_T5_,"ax",@progbits
	.align	128
        .global         _ZN2at6native27unrolled_elementwise_kernelIZZZNS0_50_GLOBAL__N__2680c7bb_12_PowKernel_cu_7dd49032_300324pow_tensor_tensor_kernelERNS_18TensorIteratorBaseEENKUlvE_clEvENKUlvE3_clEvEUlssE_St5arrayIPcLm3EELi4E23TrivialOffsetCalculatorILi2EjESB_ILi1EjENS0_6memory12LoadWithCastILi2EEENSE_13StoreWithCastILi1EEEEEviT_T0_T2_T3_T4_T5_
        .type           _ZN2at6native27unrolled_elementwise_kernelIZZZNS0_50_GLOBAL__N__2680c7bb_12_PowKernel_cu_7dd49032_300324pow_tensor_tensor_kernelERNS_18TensorIteratorBaseEENKUlvE_clEvENKUlvE3_clEvEUlssE_St5arrayIPcLm3EELi4E23TrivialOffsetCalculatorILi2EjESB_ILi1EjENS0_6memory12LoadWithCastILi2EEENSE_13StoreWithCastILi1EEEEEviT_T0_T2_T3_T4_T5_,@function
        .size           _ZN2at6native27unrolled_elementwise_kernelIZZZNS0_50_GLOBAL__N__2680c7bb_12_PowKernel_cu_7dd49032_300324pow_tensor_tensor_kernelERNS_18TensorIteratorBaseEENKUlvE_clEvENKUlvE3_clEvEUlssE_St5arrayIPcLm3EELi4E23TrivialOffsetCalculatorILi2EjESB_ILi1EjENS0_6memory12LoadWithCastILi2EEENSE_13StoreWithCastILi1EEEEEviT_T0_T2_T3_T4_T5_,(.L_x_68784 - _ZN2at6native27unrolled_elementwise_kernelIZZZNS0_50_GLOBAL__N__2680c7bb_12_PowKernel_cu_7dd49032_300324pow_tensor_tensor_kernelERNS_18TensorIteratorBaseEENKUlvE_clEvENKUlvE3_clEvEUlssE_St5arrayIPcLm3EELi4E23TrivialOffsetCalculatorILi2EjESB_ILi1EjENS0_6memory12LoadWithCastILi2EEENSE_13StoreWithCastILi1EEEEEviT_T0_T2_T3_T4_T5_)
        .other          _ZN2at6native27unrolled_elementwise_kernelIZZZNS0_50_GLOBAL__N__2680c7bb_12_PowKernel_cu_7dd49032_300324pow_tensor_tensor_kernelERNS_18TensorIteratorBaseEENKUlvE_clEvENKUlvE3_clEvEUlssE_St5arrayIPcLm3EELi4E23TrivialOffsetCalculatorILi2EjESB_ILi1EjENS0_6memory12LoadWithCastILi2EEENSE_13StoreWithCastILi1EEEEEviT_T0_T2_T3_T4_T5_,@"STO_CUDA_ENTRY STV_DEFAULT"
_ZN2at6native27unrolled_elementwise_kernelIZZZNS0_50_GLOBAL__N__2680c7bb_12_PowKernel_cu_7dd49032_300324pow_tensor_tensor_kernelERNS_18TensorIteratorBaseEENKUlvE_clEvENKUlvE3_clEvEUlssE_St5arrayIPcLm3EELi4E23TrivialOffsetCalculatorILi2EjESB_ILi1EjENS0_6memory12LoadWithCastILi2EEENSE_13StoreWithCastILi1EEEEEviT_T0_T2_T3_T4_T5_:
.text._ZN2at6native27unrolled_elementwise_kernelIZZZNS0_50_GLOBAL__N__2680c7bb_12_PowKernel_cu_7dd49032_300324pow_tensor_tensor_kernelERNS_18TensorIteratorBaseEENKUlvE_clEvENKUlvE3_clEvEUlssE_St5arrayIPcLm3EELi4E23TrivialOffsetCalculatorILi2EjESB_ILi1EjENS0_6memory12LoadWithCastILi2EEENSE_13StoreWithCastILi1EEEEEviT_T0_T2_T3_T4_T5_:
        /* <DEDUP_REMOVED lines=33> */
.L_x_56990:
[----:B------:R3:W5:Y:S01]  /*0210*/  LDG.E.U8 R28, desc[UR36][R4.64] ;  /* 0x00000024041c7981 */ /* 0x000762000c1e1100 */
[----:B------:R-:W-:Y:S05]  /*0220*/  BRA `(.L_x_56992) ;  /* 0x0000000c00507947 */ /* 0x000fea0003800000 */
.L_x_56989:
        /* <DEDUP_REMOVED lines=8> */
.L_x_56994:
[----:B------:R1:W5:Y:S01]  /*02b0*/  LDG.E.U16 R28, desc[UR36][R4.64] ;  /* 0x00000024041c7981 */ /* 0x000362000c1e1500 */
[----:B------:R-:W-:Y:S05]  /*02c0*/  BRA `(.L_x_56992) ;  /* 0x0000000c00287947 */ /* 0x000fea0003800000 */
.L_x_56993:
[----:B------:R2:W5:Y:S01]  /*02d0*/  LDG.E.U16 R28, desc[UR36][R4.64] ;  /* 0x00000024041c7981 */ /* 0x000562000c1e1500 */
[----:B------:R-:W-:Y:S05]  /*02e0*/  BRA `(.L_x_56992) ;  /* 0x0000000c00207947 */ /* 0x000fea0003800000 */
.L_x_56988:
        /* <DEDUP_REMOVED lines=9> */
.L_x_56996:
[----:B------:R-:W2:Y:S02]  /*0380*/  LDG.E.U16 R0, desc[UR36][R4.64] ;  /* 0x0000002404007981 */ /* 0x000ea4000c1e1500 */
[----:B--2---:R-:W-:-:S06]  /*0390*/  HADD2.F32 R0, -RZ, R0.H0_H0 ;  /* 0x20000000ff007230 */ /* 0x004fcc0000004100 */
[----:B------:R-:W0:Y:S02]  /*03a0*/  F2I.FTZ.TRUNC.NTZ R0, R0 ;  /* 0x0000000000007305 */ /* 0x000e24000021f100 */
[----:B0-----:R-:W-:Y:S01]  /*03b0*/  PRMT R28, R0, 0x7610, R28 ;  /* 0x00007610001c7816 */ /* 0x001fe2000000001c */
[----:B------:R-:W-:Y:S06]  /*03c0*/  BRA `(.L_x_56992) ;  /* 0x0000000800e87947 */ /* 0x000fec0003800000 */
.L_x_56995:
        /* <DEDUP_REMOVED lines=9> */
.L_x_56998:
[----:B------:R-:W2:Y:S02]  /*0460*/  LDG.E.U16 R4, desc[UR36][R4.64] ;  /* 0x0000002404047981 */ /* 0x000ea4000c1e1500 */
[----:B--2---:R-:W-:-:S06]  /*0470*/  HADD2.F32 R0, -RZ, R4.H0_H0 ;  /* 0x20000004ff007230 */ /* 0x004fcc0000004100 */
[----:B------:R-:W0:Y:S02]  /*0480*/  F2I.FTZ.TRUNC.NTZ R0, R0 ;  /* 0x0000000000007305 */ /* 0x000e24000021f100 */
[----:B0-----:R-:W-:Y:S01]  /*0490*/  PRMT R28, R0, 0x7610, R28 ;  /* 0x00007610001c7816 */ /* 0x001fe2000000001c */
[----:B------:R-:W-:Y:S06]  /*04a0*/  BRA `(.L_x_56992) ;  /* 0x0000000800b07947 */ /* 0x000fec0003800000 */
.L_x_56997:
[----:B------:R-:W2:Y:S02]  /*04b0*/  LDG.E.64 R4, desc[UR36][R4.64] ;  /* 0x0000002404047981 */ /* 0x000ea4000c1e1b00 */
[----:B--2---:R0:W1:Y:S01]  /*04c0*/  F2I.F64.TRUNC R28, R4 ;  /* 0x00000004001c7311 */ /* 0x004062000030d100 */
[----:B------:R-:W-:Y:S05]  /*04d0*/  BRA `(.L_x_56992) ;  /* 0x0000000800a47947 */ /* 0x000fea0003800000 */
.L_x_56987:
        /* <DEDUP_REMOVED lines=12> */
.L_x_57001:
[----:B------:R-:W2:Y:S02]  /*05a0*/  LDG.E.64 R4, desc[UR36][R4.64] ;  /* 0x0000002404047981 */ /* 0x000ea4000c1e1b00 */
[----:B--2---:R0:W1:Y:S01]  /*05b0*/  F2I.F64.TRUNC R28, R4 ;  /* 0x00000004001c7311 */ /* 0x004062000030d100 */
[----:B------:R-:W-:Y:S05]  /*05c0*/  BRA `(.L_x_56992) ;  /* 0x0000000800687947 */ /* 0x000fea0003800000 */
.L_x_57000:
        /* <DEDUP_REMOVED lines=27> */
.L_x_57003:
        /* <DEDUP_REMOVED lines=15> */
.L_x_57002:
[----:B------:R-:W2:Y:S02]  /*0870*/  LDG.E.U16 R0, desc[UR36][R4.64] ;  /* 0x0000002404007981 */ /* 0x000ea4000c1e1500 */
[----:B--2---:R-:W-:-:S06]  /*0880*/  IMAD.U32 R0, R0, 0x10000, RZ ;  /* 0x0001000000007824 */ /* 0x004fcc00078e00ff */
[----:B------:R-:W0:Y:S02]  /*0890*/  F2I.FTZ.TRUNC.NTZ R0, R0 ;  /* 0x0000000000007305 */ /* 0x000e24000021f100 */
[----:B0-----:R-:W-:Y:S01]  /*08a0*/  PRMT R28, R0, 0x7610, R28 ;  /* 0x00007610001c7816 */ /* 0x001fe2000000001c */
[----:B------:R-:W-:Y:S06]  /*08b0*/  BRA `(.L_x_56992) ;  /* 0x0000000400ac7947 */ /* 0x000fec0003800000 */
.L_x_56999:
        /* <DEDUP_REMOVED lines=10> */
.L_x_57006:
        /* <DEDUP_REMOVED lines=21> */
.L_x_57010:
[----:B------:R-:W-:Y:S05]  /*0ab0*/  BSYNC.RECONVERGENT B1 ;  /* 0x0000000000017941 */ /* 0x000fea0003800200 */
.L_x_57009:
[----:B------:R-:W-:Y:S01]  /*0ac0*/  IMAD.SHL.U32 R0, R0, 0x100000, RZ ;  /* 0x0010000000007824 */ /* 0x000fe200078e00ff */
[----:B------:R-:W-:-:S04]  /*0ad0*/  LEA R3, R3, 0x3b800000, 0x17 ;  /* 0x3b80000003037811 */ /* 0x000fc800078eb8ff */
[----:B------:R-:W-:-:S07]  /*0ae0*/  LOP3.LUT R0, R3, R0, R7, 0xfe, !PT ;  /* 0x0000000003007212 */ /* 0x000fce00078efe07 */
.L_x_57008:
[----:B------:R-:W-:Y:S05]  /*0af0*/  BSYNC.RECONVERGENT B0 ;  /* 0x0000000000007941 */ /* 0x000fea0003800200 */
.L_x_57007:
[----:B------:R-:W0:Y:S02]  /*0b00*/  F2I.FTZ.TRUNC.NTZ R0, R0 ;  /* 0x0000000000007305 */ /* 0x000e24000021f100 */
[----:B0-----:R-:W-:Y:S01]  /*0b10*/  PRMT R28, R0, 0x7610, R28 ;  /* 0x00007610001c7816 */ /* 0x001fe2000000001c */
[----:B------:R-:W-:Y:S06]  /*0b20*/  BRA `(.L_x_56992) ;  /* 0x0000000400107947 */ /* 0x000fec0003800000 */
.L_x_57005:
        /* <DEDUP_REMOVED lines=21> */
.L_x_57014:
[----:B------:R-:W-:Y:S05]  /*0c80*/  BSYNC.RECONVERGENT B1 ;  /* 0x0000000000017941 */ /* 0x000fea0003800200 */
.L_x_57013:
[----:B------:R-:W-:Y:S01]  /*0c90*/  IMAD.SHL.U32 R0, R0, 0x200000, RZ ;  /* 0x0020000000007824 */ /* 0x000fe200078e00ff */
[----:B------:R-:W-:-:S04]  /*0ca0*/  LEA R3, R3, 0x37800000, 0x17 ;  /* 0x3780000003037811 */ /* 0x000fc800078eb8ff */
[----:B------:R-:W-:-:S07]  /*0cb0*/  LOP3.LUT R0, R3, R0, R7, 0xfe, !PT ;  /* 0x0000000003007212 */ /* 0x000fce00078efe07 */
.L_x_57012:
[----:B------:R-:W-:Y:S05]  /*0cc0*/  BSYNC.RECONVERGENT B0 ;  /* 0x0000000000007941 */ /* 0x000fea0003800200 */
.L_x_57011:
[----:B------:R-:W0:Y:S02]  /*0cd0*/  F2I.FTZ.TRUNC.NTZ R0, R0 ;  /* 0x0000000000007305 */ /* 0x000e24000021f100 */
[----:B0-----:R-:W-:Y:S01]  /*0ce0*/  PRMT R28, R0, 0x7610, R28 ;  /* 0x00007610001c7816 */ /* 0x001fe2000000001c */
[----:B------:R-:W-:Y:S06]  /*0cf0*/  BRA `(.L_x_56992) ;  /* 0x00000000009c7947 */ /* 0x000fec0003800000 */
.L_x_57004:
[----:B------:R-:W-:-:S09]  /*0d00*/  UISETP.NE.AND UP0, UPT, UR4, 0x1c, UPT ;  /* 0x0000001c0400788c */ /* 0x000fd2000bf05270 */
[----:B------:R-:W-:Y:S05]  /*0d10*/  BRA.U !UP0, `(.L_x_57015) ;  /* 0x0000000108907547 */ /* 0x000fea000b800000 */
[----:B------:R-:W-:-:S09]  /*0d20*/  UISETP.NE.AND UP0, UPT, UR4, 0x1d, UPT ;  /* 0x0000001d0400788c */ /* 0x000fd2000bf05270 */
[----:B------:R-:W-:Y:S05]  /*0d30*/  BRA.U !UP0, `(.L_x_57016) ;  /* 0x0000000108807547 */ /* 0x000fea000b800000 */
[----:B------:R-:W-:-:S09]  /*0d40*/  UISETP.NE.AND UP0, UPT, UR4, 0x2c, UPT ;  /* 0x0000002c0400788c */ /* 0x000fd2000bf05270 */
[----:B------:R-:W-:Y:S05]  /*0d50*/  BRA.U !UP0, `(.L_x_57017) ;  /* 0x0000000108487547 */ /* 0x000fea000b800000 */
.L_x_56991:
        /* <DEDUP_REMOVED lines=16> */
.L_x_57018:
[----:B------:R-:W-:Y:S01]  /*0e60*/  PRMT R28, RZ, 0x7610, R28 ;  /* 0x00007610ff1c7816 */ /* 0x000fe2000000001c */
[----:B------:R-:W-:Y:S06]  /*0e70*/  BRA `(.L_x_56992) ;  /* 0x00000000003c7947 */ /* 0x000fec0003800000 */
.L_x_57017:
        /* <DEDUP_REMOVED lines=8> */
.L_x_57020:
[----:B------:R-:W-:Y:S05]  /*0f00*/  BSYNC.RECONVERGENT B0 ;  /* 0x0000000000007941 */ /* 0x000fea0003800200 */
.L_x_57019:
[----:B------:R-:W0:Y:S02]  /*0f10*/  F2I.FTZ.TRUNC.NTZ R0, R0 ;  /* 0x0000000000007305 */ /* 0x000e24000021f100 */
[----:B0-----:R-:W-:Y:S01]  /*0f20*/  PRMT R28, R0, 0x7610, R28 ;  /* 0x00007610001c7816 */ /* 0x001fe2000000001c */
[----:B------:R-:W-:Y:S06]  /*0f30*/  BRA `(.L_x_56992) ;  /* 0x00000000000c7947 */ /* 0x000fec0003800000 */
.L_x_57016:
[----:B------:R0:W5:Y:S01]  /*0f40*/  LDG.E.U16 R28, desc[UR36][R4.64] ;  /* 0x00000024041c7981 */ /* 0x000162000c1e1500 */
[----:B------:R-:W-:Y:S05]  /*0f50*/  BRA `(.L_x_56992) ;  /* 0x0000000000047947 */ /* 0x000fea0003800000 */
.L_x_57015:
[----:B------:R0:W5:Y:S02]  /*0f60*/  LDG.E.U16 R28, desc[UR36][R4.64] ;  /* 0x00000024041c7981 */ /* 0x000164000c1e1500 */
.L_x_56992:
[----:B01234-:R-:W0:Y:S01]  /*0f70*/  LDC.64 R4, c[0x0][0x3a0] ;  /* 0x0000e800ff047b82 */ /* 0x01fe220000000a00 */
        /* <DEDUP_REMOVED lines=17> */
.L_x_57024:
[----:B------:R1:W5:Y:S01]  /*1090*/  LDG.E.U8 R22, desc[UR36][R4.64] ;  /* 0x0000002404167981 */ /* 0x000362000c1e1100 */
[----:B------:R-:W-:Y:S05]  /*10a0*/  BRA `(.L_x_57026) ;  /* 0x0000000c00507947 */ /* 0x000fea0003800000 */
.L_x_57023:
        /* <DEDUP_REMOVED lines=8> */
.L_x_57028:
[----:B------:R3:W5:Y:S01]  /*1130*/  LDG.E.U16 R22, desc[UR36][R4.64] ;  /* 0x0000002404167981 */ /* 0x000762000c1e1500 */
[----:B------:R-:W-:Y:S05]  /*1140*/  BRA `(.L_x_57026) ;  /* 0x0000000c00287947 */ /* 0x000fea0003800000 */
.L_x_57027:
[----:B------:R2:W5:Y:S01]  /*1150*/  LDG.E.U16 R22, desc[UR36][R4.64] ;  /* 0x0000002404167981 */ /* 0x000562000c1e1500 */
[----:B------:R-:W-:Y:S05]  /*1160*/  BRA `(.L_x_57026) ;  /* 0x0000000c00207947 */ /* 0x000fea0003800000 */
.L_x_57022:
        /* <DEDUP_REMOVED lines=9> */
.L_x_57030:
[----:B------:R-:W2:Y:S02]  /*1200*/  LDG.E.U16 R0, desc[UR36][R4.64] ;  /* 0x0000002404007981 */ /* 0x000ea4000c1e1500 */
[----:B--2---:R-:W-:-:S06]  /*1210*/  HADD2.F32 R0, -RZ, R0.H0_H0 ;  /* 0x20000000ff007230 */ /* 0x004fcc0000004100 */
[----:B------:R-:W0:Y:S02]  /*1220*/  F2I.FTZ.TRUNC.NTZ R0, R0 ;  /* 0x0000000000007305 */ /* 0x000e24000021f100 */
[----:B0-----:R-:W-:Y:S01]  /*1230*/  PRMT R22, R0, 0x7610, R22 ;  /* 0x0000761000167816 */ /* 0x001fe20000000016 */
[----:B------:R-:W-:Y:S06]  /*1240*/  BRA `(.L_x_57026) ;  /* 0x0000000800e87947 */ /* 0x000fec0003800000 */
.L_x_57029:
        /* <DEDUP_REMOVED lines=9> */
.L_x_57032:
[----:B------:R-:W2:Y:S02]  /*12e0*/  LDG.E.U16 R4, desc[UR36][R4.64] ;  /* 0x0000002404047981 */ /* 0x000ea4000c1e1500 */
[----:B--2---:R-:W-:-:S06]  /*12f0*/  HADD2.F32 R0, -RZ, R4.H0_H0 ;  /* 0x20000004ff007230 */ /* 0x004fcc0000004100 */
[----:B------:R-:W0:Y:S02]  /*1300*/  F2I.FTZ.TRUNC.NTZ R0, R0 ;  /* 0x0000000000007305 */ /* 0x000e24000021f100 */
[----:B0-----:R-:W-:Y:S01]  /*1310*/  PRMT R22, R0, 0x7610, R22 ;  /* 0x0000761000167816 */ /* 0x001fe20000000016 */
[----:B------:R-:W-:Y:S06]  /*1320*/  BRA `(.L_x_57026) ;  /* 0x0000000800b07947 */ /* 0x000fec0003800000 */
.L_x_57031:
[----:B------:R-:W2:Y:S02]  /*1330*/  LDG.E.64 R4, desc[UR36][R4.64] ;  /* 0x0000002404047981 */ /* 0x000ea4000c1e1b00 */
[----:B--2---:R0:W1:Y:S01]  /*1340*/  F2I.F64.TRUNC R22, R4 ;  /* 0x0000000400167311 */ /* 0x004062000030d100 */
[----:B------:R-:W-:Y:S05]  /*1350*/  BRA `(.L_x_57026) ;  /* 0x0000000800a47947 */ /* 0x000fea0003800000 */
.L_x_57021:
        /* <DEDUP_REMOVED lines=12> */
.L_x_57035:
[----:B------:R-:W2:Y:S02]  /*1420*/  LDG.E.64 R4, desc[UR36][R4.64] ;  /* 0x0000002404047981 */ /* 0x000ea4000c1e1b00 */
[----:B--2---:R0:W1:Y:S01]  /*1430*/  F2I.F64.TRUNC R22, R4 ;  /* 0x0000000400167311 */ /* 0x004062000030d100 */
[----:B------:R-:W-:Y:S05]  /*1440*/  BRA `(.L_x_57026) ;  /* 0x0000000800687947 */ /* 0x000fea0003800000 */
.L_x_57034:
        /* <DEDUP_REMOVED lines=27> */
.L_x_57037:
        /* <DEDUP_REMOVED lines=15> */
.L_x_57036:
[----:B------:R-:W2:Y:S02]  /*16f0*/  LDG.E.U16 R0, desc[UR36][R4.64] ;  /* 0x0000002404007981 */ /* 0x000ea4000c1e1500 */
[----:B--2---:R-:W-:-:S06]  /*1700*/  IMAD.U32 R0, R0, 0x10000, RZ ;  /* 0x0001000000007824 */ /* 0x004fcc00078e00ff */
[----:B------:R-:W0:Y:S02]  /*1710*/  F2I.FTZ.TRUNC.NTZ R0, R0 ;  /* 0x0000000000007305 */ /* 0x000e24000021f100 */
[----:B0-----:R-:W-:Y:S01]  /*1720*/  PRMT R22, R0, 0x7610, R22 ;  /* 0x0000761000167816 */ /* 0x001fe20000000016 */
[----:B------:R-:W-:Y:S06]  /*1730*/  BRA `(.L_x_57026) ;  /* 0x0000000400ac7947 */ /* 0x000fec0003800000 */
.L_x_57033:
        /* <DEDUP_REMOVED lines=10> */
.L_x_57040:
        /* <DEDUP_REMOVED lines=21> */
.L_x_57044:
[----:B------:R-:W-:Y:S05]  /*1930*/  BSYNC.RECONVERGENT B1 ;  /* 0x0000000000017941 */ /* 0x000fea0003800200 */
.L_x_57043:
[----:B------:R-:W-:Y:S01]  /*1940*/  IMAD.SHL.U32 R0, R0, 0x100000, RZ ;  /* 0x0010000000007824 */ /* 0x000fe200078e00ff */
[----:B------:R-:W-:-:S04]  /*1950*/  LEA R3, R3, 0x3b800000, 0x17 ;  /* 0x3b80000003037811 */ /* 0x000fc800078eb8ff */
[----:B------:R-:W-:-:S07]  /*1960*/  LOP3.LUT R0, R3, R0, R7, 0xfe, !PT ;  /* 0x0000000003007212 */ /* 0x000fce00078efe07 */
.L_x_57042:
[----:B------:R-:W-:Y:S05]  /*1970*/  BSYNC.RECONVERGENT B0 ;  /* 0x0000000000007941 */ /* 0x000fea0003800200 */
.L_x_57041:
[----:B------:R-:W0:Y:S02]  /*1980*/  F2I.FTZ.TRUNC.NTZ R0, R0 ;  /* 0x0000000000007305 */ /* 0x000e24000021f100 */
[----:B0-----:R-:W-:Y:S01]  /*1990*/  PRMT R22, R0, 0x7610, R22 ;  /* 0x0000761000167816 */ /* 0x001fe20000000016 */
[----:B------:R-:W-:Y:S06]  /*19a0*/  BRA `(.L_x_57026) ;  /* 0x0000000400107947 */ /* 0x000fec0003800000 */
.L_x_57039:
        /* <DEDUP_REMOVED lines=21> */
.L_x_57048:
[----:B------:R-:W-:Y:S05]  /*1b00*/  BSYNC.RECONVERGENT B1 ;  /* 0x0000000000017941 */ /* 0x000fea0003800200 */
.L_x_57047:
[----:B------:R-:W-:Y:S01]  /*1b10*/  IMAD.SHL.U32 R0, R0, 0x200000, RZ ;  /* 0x0020000000007824 */ /* 0x000fe200078e00ff */
[----:B------:R-:W-:-:S04]  /*1b20*/  LEA R3, R3, 0x37800000, 0x17 ;  /* 0x3780000003037811 */ /* 0x000fc800078eb8ff */
[----:B------:R-:W-:-:S07]  /*1b30*/  LOP3.LUT R0, R3, R0, R7, 0xfe, !PT ;  /* 0x0000000003007212 */ /* 0x000fce00078efe07 */
.L_x_57046:
[----:B------:R-:W-:Y:S05]  /*1b40*/  BSYNC.RECONVERGENT B0 ;  /* 0x0000000000007941 */ /* 0x000fea0003800200 */
.L_x_57045:
[----:B------:R-:W0:Y:S02]  /*1b50*/  F2I.FTZ.TRUNC.NTZ R0, R0 ;  /* 0x0000000000007305 */ /* 0x000e24000021f100 */
[----:B0-----:R-:W-:Y:S01]  /*1b60*/  PRMT R22, R0, 0x7610, R22 ;  /* 0x0000761000167816 */ /* 0x001fe20000000016 */
[----:B------:R-:W-:Y:S06]  /*1b70*/  BRA `(.L_x_57026) ;  /* 0x00000000009c7947 */ /* 0x000fec0003800000 */
.L_x_57038:
[----:B------:R-:W-:-:S09]  /*1b80*/  UISETP.NE.AND UP0, UPT, UR4, 0x1c, UPT ;  /* 0x0000001c0400788c */ /* 0x000fd2000bf05270 */
[----:B------:R-:W-:Y:S05]  /*1b90*/  BRA.U !UP0, `(.L_x_57049) ;  /* 0x0000000108907547 */ /* 0x000fea000b800000 */
[----:B------:R-:W-:-:S09]  /*1ba0*/  UISETP.NE.AND UP0, UPT, UR4, 0x1d, UPT ;  /* 0x0000001d0400788c */ /* 0x000fd2000bf05270 */
[----:B------:R-:W-:Y:S05]  /*1bb0*/  BRA.U !UP0, `(.L_x_57050) ;  /* 0x0000000108807547 */ /* 0x000fea000b800000 */
[----:B------:R-:W-:-:S09]  /*1bc0*/  UISETP.NE.AND UP0, UPT, UR4, 0x2c, UPT ;  /* 0x0000002c0400788c */ /* 0x000fd2000bf05270 */
[----:B------:R-:W-:Y:S05]  /*1bd0*/  BRA.U !UP0, `(.L_x_57051) ;  /* 0x0000000108487547 */ /* 0x000fea000b800000 */
.L_x_57025:
        /* <DEDUP_REMOVED lines=16> */
.L_x_57052:
[----:B------:R-:W-:Y:S01]  /*1ce0*/  PRMT R22, RZ, 0x7610, R22 ;  /* 0x00007610ff167816 */ /* 0x000fe20000000016 */
[----:B------:R-:W-:Y:S06]  /*1cf0*/  BRA `(.L_x_57026) ;  /* 0x00000000003c7947 */ /* 0x000fec0003800000 */
.L_x_57051:
        /* <DEDUP_REMOVED lines=8> */
.L_x_57054:
[----:B------:R-:W-:Y:S05]  /*1d80*/  BSYNC.RECONVERGENT B0 ;  /* 0x0000000000007941 */ /* 0x000fea0003800200 */
.L_x_57053:
[----:B------:R-:W0:Y:S02]  /*1d90*/  F2I.FTZ.TRUNC.NTZ R0, R0 ;  /* 0x0000000000007305 */ /* 0x000e24000021f100 */
[----:B0-----:R-:W-:Y:S01]  /*1da0*/  PRMT R22, R0, 0x7610, R22 ;  /* 0x0000761000167816 */ /* 0x001fe20000000016 */
[----:B------:R-:W-:Y:S06]  /*1db0*/  BRA `(.L_x_57026) ;  /* 0x00000000000c7947 */ /* 0x000fec0003800000 */
.L_x_57050:
[----:B------:R0:W5:Y:S01]  /*1dc0*/  LDG.E.U16 R22, desc[UR36][R4.64] ;  /* 0x0000002404167981 */ /* 0x000162000c1e1500 */
[----:B------:R-:W-:Y:S05]  /*1dd0*/  BRA `(.L_x_57026) ;  /* 0x0000000000047947 */ /* 0x000fea0003800000 */
.L_x_57049:
[----:B------:R0:W5:Y:S02]  /*1de0*/  LDG.E.U16 R22, desc[UR36][R4.64] ;  /* 0x0000002404167981 */ /* 0x000164000c1e1500 */
.L_x_57026:
[----:B------:R-:W-:-:S07]  /*1df0*/  VIADD R23, R25, 0x80 ;  /* 0x0000008019177836 */ /* 0x000fce0000000000 */
.L_x_56986:
[----:B------:R-:W-:Y:S05]  /*1e00*/  BSYNC.RECONVERGENT B6 ;  /* 0x0000000000067941 */ /* 0x000fea0003800200 */
.L_x_56985:
[----:B------:R-:W-:Y:S01]  /*1e10*/  ISETP.GE.AND P0, PT, R23, R16, PT ;  /* 0x000000101700720c */ /* 0x000fe20003f06270 */
[----:B------:R-:W-:Y:S01]  /*1e20*/  BSSY.RECONVERGENT B6, `(.L_x_57055) ;  /* 0x00001d6000067945 */ /* 0x000fe20003800200 */
[----:B------:R-:W-:Y:S02]  /*1e30*/  PRMT R17, RZ, 0x7610, R17 ;  /* 0x00007610ff117816 */ /* 0x000fe40000000011 */
[----:B------:R-:W-:-:S09]  /*1e40*/  PRMT R27, RZ, 0x7610, R27 ;  /* 0x00007610ff1b7816 */ /* 0x000fd2000000001b */
        /* <DEDUP_REMOVED lines=20> */
.L_x_57060:
[----:B------:R0:W5:Y:S01]  /*1f90*/  LDG.E.U8 R17, desc[UR36][R4.64] ;  /* 0x0000002404117981 */ /* 0x000162000c1e1100 */
[----:B------:R-:W-:Y:S05]  /*1fa0*/  BRA `(.L_x_57062) ;  /* 0x0000000c00507947 */ /* 0x000fea0003800000 */
.L_x_57059:
        /* <DEDUP_REMOVED lines=8> */
.L_x_57064:
[----:B------:R0:W5:Y:S01]  /*2030*/  LDG.E.U16 R17, desc[UR36][R4.64] ;  /* 0x0000002404117981 */ /* 0x000162000c1e1500 */
[----:B------:R-:W-:Y:S05]  /*2040*/  BRA `(.L_x_57062) ;  /* 0x0000000c00287947 */ /* 0x000fea0003800000 */
.L_x_57063:
[----:B------:R0:W5:Y:S01]  /*2050*/  LDG.E.U16 R17, desc[UR36][R4.64] ;  /* 0x0000002404117981 */ /* 0x000162000c1e1500 */
[----:B------:R-:W-:Y:S05]  /*2060*/  BRA `(.L_x_57062) ;  /* 0x0000000c00207947 */ /* 0x000fea0003800000 */
.L_x_57058:
        /* <DEDUP_REMOVED lines=9> */
.L_x_57066:
[----:B------:R-:W2:Y:S02]  /*2100*/  LDG.E.U16 R0, desc[UR36][R4.64] ;  /* 0x0000002404007981 */ /* 0x000ea4000c1e1500 */
[----:B--2---:R-:W-:-:S06]  /*2110*/  HADD2.F32 R0, -RZ, R0.H0_H0 ;  /* 0x20000000ff007230 */ /* 0x004fcc0000004100 */
[----:B------:R-:W0:Y:S02]  /*2120*/  F2I.FTZ.TRUNC.NTZ R0, R0 ;  /* 0x0000000000007305 */ /* 0x000e24000021f100 */
[----:B0-----:R-:W-:Y:S01]  /*2130*/  PRMT R17, R0, 0x7610, R17 ;  /* 0x0000761000117816 */ /* 0x001fe20000000011 */
[----:B------:R-:W-:Y:S06]  /*2140*/  BRA `(.L_x_57062) ;  /* 0x0000000800e87947 */ /* 0x000fec0003800000 */
.L_x_57065:
        /* <DEDUP_REMOVED lines=9> */
.L_x_57068:
[----:B------:R-:W2:Y:S02]  /*21e0*/  LDG.E.U16 R4, desc[UR36][R4.64] ;  /* 0x0000002404047981 */ /* 0x000ea4000c1e1500 */
[----:B--2---:R-:W-:-:S06]  /*21f0*/  HADD2.F32 R0, -RZ, R4.H0_H0 ;  /* 0x20000004ff007230 */ /* 0x004fcc0000004100 */
[----:B------:R-:W0:Y:S02]  /*2200*/  F2I.FTZ.TRUNC.NTZ R0, R0 ;  /* 0x0000000000007305 */ /* 0x000e24000021f100 */
[----:B0-----:R-:W-:Y:S01]  /*2210*/  PRMT R17, R0, 0x7610, R17 ;  /* 0x0000761000117816 */ /* 0x001fe20000000011 */
[----:B------:R-:W-:Y:S06]  /*2220*/  BRA `(.L_x_57062) ;  /* 0x0000000800b07947 */ /* 0x000fec0003800000 */
.L_x_57067:
[----:B------:R-:W2:Y:S02]  /*2230*/  LDG.E.64 R4, desc[UR36][R4.64] ;  /* 0x0000002404047981 */ /* 0x000ea4000c1e1b00 */
[----:B--2---:R0:W1:Y:S01]  /*2240*/  F2I.F64.TRUNC R17, R4 ;  /* 0x0000000400117311 */ /* 0x004062000030d100 */
[----:B------:R-:W-:Y:S05]  /*2250*/  BRA `(.L_x_57062) ;  /* 0x0000000800a47947 */ /* 0x000fea0003800000 */
.L_x_57057:
        /* <DEDUP_REMOVED lines=12> */
.L_x_57071:
[----:B------:R-:W2:Y:S02]  /*2320*/  LDG.E.64 R4, desc[UR36][R4.64] ;  /* 0x0000002404047981 */ /* 0x000ea4000c1e1b00 */
[----:B--2---:R0:W1:Y:S01]  /*2330*/  F2I.F64.TRUNC R17, R4 ;  /* 0x0000000400117311 */ /* 0x004062000030d100 */
[----:B------:R-:W-:Y:S05]  /*2340*/  BRA `(.L_x_57062) ;  /* 0x0000000800687947 */ /* 0x000fea0003800000 */
.L_x_57070:
        /* <DEDUP_REMOVED lines=27> */
.L_x_57073:
        /* <DEDUP_REMOVED lines=15> */
.L_x_57072:
[----:B------:R-:W2:Y:S02]  /*25f0*/  LDG.E.U16 R0, desc[UR36][R4.64] ;  /* 0x0000002404007981 */ /* 0x000ea4000c1e1500 */
[----:B--2---:R-:W-:-:S06]  /*2600*/  IMAD.U32 R0, R0, 0x10000, RZ ;  /* 0x0001000000007824 */ /* 0x004fcc00078e00ff */
[----:B------:R-:W0:Y:S02]  /*2610*/  F2I.FTZ.TRUNC.NTZ R0, R0 ;  /* 0x0000000000007305 */ /* 0x000e24000021f100 */
[----:B0-----:R-:W-:Y:S01]  /*2620*/  PRMT R17, R0, 0x7610, R17 ;  /* 0x0000761000117816 */ /* 0x001fe20000000011 */
[----:B------:R-:W-:Y:S06]  /*2630*/  BRA `(.L_x_57062) ;  /* 0x0000000400ac7947 */ /* 0x000fec0003800000 */
.L_x_57069:
        /* <DEDUP_REMOVED lines=10> */
.L_x_57076:
        /* <DEDUP_REMOVED lines=21> */
.L_x_57080:
[----:B------:R-:W-:Y:S05]  /*2830*/  BSYNC.RECONVERGENT B1 ;  /* 0x0000000000017941 */ /* 0x000fea0003800200 */
.L_x_57079:
[----:B------:R-:W-:Y:S01]  /*2840*/  IMAD.SHL.U32 R0, R0, 0x100000, RZ ;  /* 0x0010000000007824 */ /* 0x000fe200078e00ff */
[----:B------:R-:W-:-:S04]  /*2850*/  LEA R3, R3, 0x3b800000, 0x17 ;  /* 0x3b80000003037811 */ /* 0x000fc800078eb8ff */
[----:B------:R-:W-:-:S07]  /*2860*/  LOP3.LUT R0, R3, R0, R7, 0xfe, !PT ;  /* 0x0000000003007212 */ /* 0x000fce00078efe07 */
.L_x_57078:
[----:B------:R-:W-:Y:S05]  /*2870*/  BSYNC.RECONVERGENT B0 ;  /* 0x0000000000007941 */ /* 0x000fea0003800200 */
.L_x_57077:
[----:B------:R-:W0:Y:S02]  /*2880*/  F2I.FTZ.TRUNC.NTZ R0, R0 ;  /* 0x0000000000007305 */ /* 0x000e24000021f100 */
[----:B0-----:R-:W-:Y:S01]  /*2890*/  PRMT R17, R0, 0x7610, R17 ;  /* 0x0000761000117816 */ /* 0x001fe20000000011 */
[----:B------:R-:W-:Y:S06]  /*28a0*/  BRA `(.L_x_57062) ;  /* 0x0000000400107947 */ /* 0x000fec0003800000 */
.L_x_57075:
        /* <DEDUP_REMOVED lines=21> */
.L_x_57084:
[----:B------:R-:W-:Y:S05]  /*2a00*/  BSYNC.RECONVERGENT B1 ;  /* 0x0000000000017941 */ /* 0x000fea0003800200 */
.L_x_57083:
[----:B------:R-:W-:Y:S01]  /*2a10*/  IMAD.SHL.U32 R0, R0, 0x200000, RZ ;  /* 0x0020000000007824 */ /* 0x000fe200078e00ff */
[----:B------:R-:W-:-:S04]  /*2a20*/  LEA R3, R3, 0x37800000, 0x17 ;  /* 0x3780000003037811 */ /* 0x000fc800078eb8ff */
[----:B------:R-:W-:-:S07]  /*2a30*/  LOP3.LUT R0, R3, R0, R7, 0xfe, !PT ;  /* 0x0000000003007212 */ /* 0x000fce00078efe07 */
.L_x_57082:
[----:B------:R-:W-:Y:S05]  /*2a40*/  BSYNC.RECONVERGENT B0 ;  /* 0x0000000000007941 */ /* 0x000fea0003800200 */
.L_x_57081:
[----:B------:R-:W0:Y:S02]  /*2a50*/  F2I.FTZ.TRUNC.NTZ R0, R0 ;  /* 0x0000000000007305 */ /* 0x000e24000021f100 */
[----:B0-----:R-:W-:Y:S01]  /*2a60*/  PRMT R17, R0, 0x7610, R17 ;  /* 0x0000761000117816 */ /* 0x001fe20000000011 */
[----:B------:R-:W-:Y:S06]  /*2a70*/  BRA `(.L_x_57062) ;  /* 0x00000000009c7947 */ /* 0x000fec0003800000 */
.L_x_57074:
        /* <DEDUP_REMOVED lines=14> */
.L_x_57088:
[----:B------:R-:W-:Y:S05]  /*2b60*/  BSYNC.RECONVERGENT B0 ;  /* 0x0000000000007941 */ /* 0x000fea0003800200 */
.L_x_57087:
[----:B------:R-:W0:Y:S02]  /*2b70*/  F2I.FTZ.TRUNC.NTZ R0, R0 ;  /* 0x0000000000007305 */ /* 0x000e24000021f100 */
[----:B0-----:R-:W-:Y:S01]  /*2b80*/  PRMT R17, R0, 0x7610, R17 ;  /* 0x0000761000117816 */ /* 0x001fe20000000011 */
[----:B------:R-:W-:Y:S06]  /*2b90*/  BRA `(.L_x_57062) ;  /* 0x0000000000547947 */ /* 0x000fec0003800000 */
.L_x_57061:
        /* <DEDUP_REMOVED lines=16> */
.L_x_57089:
[----:B------:R-:W-:Y:S01]  /*2ca0*/  PRMT R17, RZ, 0x7610, R17 ;  /* 0x00007610ff117816 */ /* 0x000fe20000000011 */
[----:B------:R-:W-:Y:S06]  /*2cb0*/  BRA `(.L_x_57062) ;  /* 0x00000000000c7947 */ /* 0x000fec0003800000 */
.L_x_57086:
[----:B------:R2:W5:Y:S01]  /*2cc0*/  LDG.E.U16 R17, desc[UR36][R4.64] ;  /* 0x0000002404117981 */ /* 0x000562000c1e1500 */
[----:B------:R-:W-:Y:S05]  /*2cd0*/  BRA `(.L_x_57062) ;  /* 0x0000000000047947 */ /* 0x000fea0003800000 */
.L_x_57085:
[----:B------:R3:W5:Y:S02]  /*2ce0*/  LDG.E.U16 R17, desc[UR36][R4.64] ;  /* 0x0000002404117981 */ /* 0x000764000c1e1500 */
.L_x_57062:
[----:B0-234-:R-:W0:Y:S01]  /*2cf0*/  LDC.64 R4, c[0x0][0x3a0] ;  /* 0x0000e800ff047b82 */ /* 0x01de220000000a00 */
        /* <DEDUP_REMOVED lines=17> */
.L_x_57093:
[----:B------:R0:W5:Y:S01]  /*2e10*/  LDG.E.U8 R27, desc[UR36][R4.64] ;  /* 0x00000024041b7981 */ /* 0x000162000c1e1100 */
[----:B------:R-:W-:Y:S05]  /*2e20*/  BRA `(.L_x_57095) ;  /* 0x0000000c00507947 */ /* 0x000fea0003800000 */
.L_x_57092:
        /* <DEDUP_REMOVED lines=8> */
.L_x_57097:
[----:B------:R0:W5:Y:S01]  /*2eb0*/  LDG.E.U16 R27, desc[UR36][R4.64] ;  /* 0x00000024041b7981 */ /* 0x000162000c1e1500 */
[----:B------:R-:W-:Y:S05]  /*2ec0*/  BRA `(.L_x_57095) ;  /* 0x0000000c00287947 */ /* 0x000fea0003800000 */
.L_x_57096:
[----:B------:R0:W5:Y:S01]  /*2ed0*/  LDG.E.U16 R27, desc[UR36][R4.64] ;  /* 0x00000024041b7981 */ /* 0x000162000c1e1500 */
[----:B------:R-:W-:Y:S05]  /*2ee0*/  BRA `(.L_x_57095) ;  /* 0x0000000c00207947 */ /* 0x000fea0003800000 */
.L_x_57091:
        /* <DEDUP_REMOVED lines=9> */
.L_x_57099:
[----:B------:R-:W2:Y:S02]  /*2f80*/  LDG.E.U16 R0, desc[UR36][R4.64] ;  /* 0x0000002404007981 */ /* 0x000ea4000c1e1500 */
[----:B--2---:R-:W-:-:S06]  /*2f90*/  HADD2.F32 R0, -RZ, R0.H0_H0 ;  /* 0x20000000ff007230 */ /* 0x004fcc0000004100 */
[----:B------:R-:W0:Y:S02]  /*2fa0*/  F2I.FTZ.TRUNC.NTZ R0, R0 ;  /* 0x0000000000007305 */ /* 0x000e24000021f100 */
[----:B0-----:R-:W-:Y:S01]  /*2fb0*/  PRMT R27, R0, 0x7610, R27 ;  /* 0x00007610001b7816 */ /* 0x001fe2000000001b */
[----:B------:R-:W-:Y:S06]  /*2fc0*/  BRA `(.L_x_57095) ;  /* 0x0000000800e87947 */ /* 0x000fec0003800000 */
.L_x_57098:
        /* <DEDUP_REMOVED lines=9> */
.L_x_57101:
[----:B------:R-:W2:Y:S02]  /*3060*/  LDG.E.U16 R4, desc[UR36][R4.64] ;  /* 0x0000002404047981 */ /* 0x000ea4000c1e1500 */
[----:B--2---:R-:W-:-:S06]  /*3070*/  HADD2.F32 R0, -RZ, R4.H0_H0 ;  /* 0x20000004ff007230 */ /* 0x004fcc0000004100 */
[----:B------:R-:W0:Y:S02]  /*3080*/  F2I.FTZ.TRUNC.NTZ R0, R0 ;  /* 0x0000000000007305 */ /* 0x000e24000021f100 */
[----:B0-----:R-:W-:Y:S01]  /*3090*/  PRMT R27, R0, 0x7610, R27 ;  /* 0x00007610001b7816 */ /* 0x001fe2000000001b */
[----:B------:R-:W-:Y:S06]  /*30a0*/  BRA `(.L_x_57095) ;  /* 0x0000000800b07947 */ /* 0x000fec0003800000 */
.L_x_57100:
[----:B------:R-:W2:Y:S02]  /*30b0*/  LDG.E.64 R4, desc[UR36][R4.64] ;  /* 0x0000002404047981 */ /* 0x000ea4000c1e1b00 */
[----:B--2---:R0:W2:Y:S01]  /*30c0*/  F2I.F64.TRUNC R27, R4 ;  /* 0x00000004001b7311 */ /* 0x0040a2000030d100 */
[----:B------:R-:W-:Y:S05]  /*30d0*/  BRA `(.L_x_57095) ;  /* 0x0000000800a47947 */ /* 0x000fea0003800000 */
.L_x_57090:
        /* <DEDUP_REMOVED lines=12> */
.L_x_57104:
[----:B------:R-:W2:Y:S02]  /*31a0*/  LDG.E.64 R4, desc[UR36][R4.64] ;  /* 0x0000002404047981 */ /* 0x000ea4000c1e1b00 */
[----:B--2---:R4:W0:Y:S01]  /*31b0*/  F2I.F64.TRUNC R27, R4 ;  /* 0x00000004001b7311 */ /* 0x004822000030d100 */
[----:B------:R-:W-:Y:S05]  /*31c0*/  BRA `(.L_x_57095) ;  /* 0x0000000800687947 */ /* 0x000fea0003800000 */
.L_x_57103:
        /* <DEDUP_REMOVED lines=27> */
.L_x_57106:
        /* <DEDUP_REMOVED lines=15> */
.L_x_57105:
[----:B------:R-:W2:Y:S02]  /*3470*/  LDG.E.U16 R0, desc[UR36][R4.64] ;  /* 0x0000002404007981 */ /* 0x000ea4000c1e1500 */
[----:B--2---:R-:W-:-:S06]  /*3480*/  IMAD.U32 R0, R0, 0x10000, RZ ;  /* 0x0001000000007824 */ /* 0x004fcc00078e00ff */
[----:B------:R-:W0:Y:S02]  /*3490*/  F2I.FTZ.TRUNC.NTZ R0, R0 ;  /* 0x0000000000007305 */ /* 0x000e24000021f100 */
[----:B0-----:R-:W-:Y:S01]  /*34a0*/  PRMT R27, R0, 0x7610, R27 ;  /* 0x00007610001b7816 */ /* 0x001fe2000000001b */
[----:B------:R-:W-:Y:S06]  /*34b0*/  BRA `(.L_x_57095) ;  /* 0x0000000400ac7947 */ /* 0x000fec0003800000 */
.L_x_57102:
        /* <DEDUP_REMOVED lines=10> */
.L_x_57109:
        /* <DEDUP_REMOVED lines=21> */
.L_x_57113:
[----:B------:R-:W-:Y:S05]  /*36b0*/  BSYNC.RECONVERGENT B1 ;  /* 0x0000000000017941 */ /* 0x000fea0003800200 */
.L_x_57112:
[----:B------:R-:W-:Y:S01]  /*36c0*/  IMAD.SHL.U32 R0, R0, 0x100000, RZ ;  /* 0x0010000000007824 */ /* 0x000fe200078e00ff */
[----:B------:R-:W-:-:S04]  /*36d0*/  LEA R3, R3, 0x3b800000, 0x17 ;  /* 0x3b80000003037811 */ /* 0x000fc800078eb8ff */
[----:B------:R-:W-:-:S07]  /*36e0*/  LOP3.LUT R0, R3, R0, R7, 0xfe, !PT ;  /* 0x0000000003007212 */ /* 0x000fce00078efe07 */
.L_x_57111:
[----:B------:R-:W-:Y:S05]  /*36f0*/  BSYNC.RECONVERGENT B0 ;  /* 0x0000000000007941 */ /* 0x000fea0003800200 */
.L_x_57110:
[----:B------:R-:W0:Y:S02]  /*3700*/  F2I.FTZ.TRUNC.NTZ R0, R0 ;  /* 0x0000000000007305 */ /* 0x000e24000021f100 */
[----:B0-----:R-:W-:Y:S01]  /*3710*/  PRMT R27, R0, 0x7610, R27 ;  /* 0x00007610001b7816 */ /* 0x001fe2000000001b */
[----:B------:R-:W-:Y:S06]  /*3720*/  BRA `(.L_x_57095) ;  /* 0x0000000400107947 */ /* 0x000fec0003800000 */
.L_x_57108:
        /* <DEDUP_REMOVED lines=21> */
.L_x_57117:
[----:B------:R-:W-:Y:S05]  /*3880*/  BSYNC.RECONVERGENT B1 ;  /* 0x0000000000017941 */ /* 0x000fea0003800200 */
.L_x_57116:
[----:B------:R-:W-:Y:S01]  /*3890*/  IMAD.SHL.U32 R0, R0, 0x200000, RZ ;  /* 0x0020000000007824 */ /* 0x000fe200078e00ff */
[----:B------:R-:W-:-:S04]  /*38a0*/  LEA R3, R3, 0x37800000, 0x17 ;  /* 0x3780000003037811 */ /* 0x000fc800078eb8ff */
[----:B------:R-:W-:-:S07]  /*38b0*/  LOP3.LUT R0, R3, R0, R7, 0xfe, !PT ;  /* 0x0000000003007212 */ /* 0x000fce00078efe07 */
.L_x_57115:
[----:B------:R-:W-:Y:S05]  /*38c0*/  BSYNC.RECONVERGENT B0 ;  /* 0x0000000000007941 */ /* 0x000fea0003800200 */
.L_x_57114:
[----:B------:R-:W0:Y:S02]  /*38d0*/  F2I.FTZ.TRUNC.NTZ R0, R0 ;  /* 0x0000000000007305 */ /* 0x000e24000021f100 */
[----:B0-----:R-:W-:Y:S01]  /*38e0*/  PRMT R27, R0, 0x7610, R27 ;  /* 0x00007610001b7816 */ /* 0x001fe2000000001b */
[----:B------:R-:W-:Y:S06]  /*38f0*/  BRA `(.L_x_57095) ;  /* 0x00000000009c7947 */ /* 0x000fec0003800000 */
.L_x_57107:
        /* <DEDUP_REMOVED lines=14> */
.L_x_57121:
[----:B------:R-:W-:Y:S05]  /*39e0*/  BSYNC.RECONVERGENT B0 ;  /* 0x0000000000007941 */ /* 0x000fea0003800200 */
.L_x_57120:
[----:B------:R-:W0:Y:S02]  /*39f0*/  F2I.FTZ.TRUNC.NTZ R0, R0 ;  /* 0x0000000000007305 */ /* 0x000e24000021f100 */
[----:B0-----:R-:W-:Y:S01]  /*3a00*/  PRMT R27, R0, 0x7610, R27 ;  /* 0x00007610001b7816 */ /* 0x001fe2000000001b */
[----:B------:R-:W-:Y:S06]  /*3a10*/  BRA `(.L_x_57095) ;  /* 0x0000000000547947 */ /* 0x000fec0003800000 */
.L_x_57094:
        /* <DEDUP_REMOVED lines=15> */
[----:B-1-3-5:R-:W-:Y:S05]  /*3b10*/  CALL.ABS.NOINC R14 ;  /* 0x000000000e007343 */ /* 0x02afea0003c00000 */
.L_x_57122:
[----:B------:R-:W-:Y:S01]  /*3b20*/  PRMT R27, RZ, 0x7610, R27 ;  /* 0x00007610ff1b7816 */ /* 0x000fe2000000001b */
[----:B------:R-:W-:Y:S06]  /*3b30*/  BRA `(.L_x_57095) ;  /* 0x00000000000c7947 */ /* 0x000fec0003800000 */
.L_x_57119:
[----:B------:R2:W5:Y:S01]  /*3b40*/  LDG.E.U16 R27, desc[UR36][R4.64] ;  /* 0x00000024041b7981 */ /* 0x000562000c1e1500 */
[----:B------:R-:W-:Y:S05]  /*3b50*/  BRA `(.L_x_57095) ;  /* 0x0000000000047947 */ /* 0x000fea0003800000 */
.L_x_57118:
[----:B------:R3:W5:Y:S02]  /*3b60*/  LDG.E.U16 R27, desc[UR36][R4.64] ;  /* 0x00000024041b7981 */ /* 0x000764000c1e1500 */
.L_x_57095:
[----:B------:R-:W-:-:S07]  /*3b70*/  VIADD R23, R23, 0x80 ;  /* 0x0000008017177836 */ /* 0x000fce0000000000 */
.L_x_57056:
[----:B------:R-:W-:Y:S05]  /*3b80*/  BSYNC.RECONVERGENT B6 ;  /* 0x0000000000067941 */ /* 0x000fea0003800200 */
.L_x_57055:
        /* <DEDUP_REMOVED lines=24> */
.L_x_57128:
[----:B------:R0:W5:Y:S01]  /*3d10*/  LDG.E.U8 R18, desc[UR36][R4.64] ;  /* 0x0000002404127981 */ /* 0x000162000c1e1100 */
[----:B------:R-:W-:Y:S05]  /*3d20*/  BRA `(.L_x_57130) ;  /* 0x0000000c00507947 */ /* 0x000fea0003800000 */
.L_x_57127:
        /* <DEDUP_REMOVED lines=8> */
.L_x_57132:
[----:B------:R0:W5:Y:S01]  /*3db0*/  LDG.E.U16 R18, desc[UR36][R4.64] ;  /* 0x0000002404127981 */ /* 0x000162000c1e1500 */
[----:B------:R-:W-:Y:S05]  /*3dc0*/  BRA `(.L_x_57130) ;  /* 0x0000000c00287947 */ /* 0x000fea0003800000 */
.L_x_57131:
[----:B------:R0:W5:Y:S01]  /*3dd0*/  LDG.E.U16 R18, desc[UR36][R4.64] ;  /* 0x0000002404127981 */ /* 0x000162000c1e1500 */
[----:B------:R-:W-:Y:S05]  /*3de0*/  BRA `(.L_x_57130) ;  /* 0x0000000c00207947 */ /* 0x000fea0003800000 */
.L_x_57126:
        /* <DEDUP_REMOVED lines=9> */
.L_x_57134:
[----:B------:R-:W2:Y:S02]  /*3e80*/  LDG.E.U16 R0, desc[UR36][R4.64] ;  /* 0x0000002404007981 */ /* 0x000ea4000c1e1500 */
[----:B--2---:R-:W-:-:S06]  /*3e90*/  HADD2.F32 R0, -RZ, R0.H0_H0 ;  /* 0x20000000ff007230 */ /* 0x004fcc0000004100 */
[----:B------:R-:W0:Y:S02]  /*3ea0*/  F2I.FTZ.TRUNC.NTZ R0, R0 ;  /* 0x0000000000007305 */ /* 0x000e24000021f100 */
[----:B0-----:R-:W-:Y:S01]  /*3eb0*/  PRMT R18, R0, 0x7610, R18 ;  /* 0x0000761000127816 */ /* 0x001fe20000000012 */
[----:B------:R-:W-:Y:S06]  /*3ec0*/  BRA `(.L_x_57130) ;  /* 0x0000000800e87947 */ /* 0x000fec0003800000 */
.L_x_57133:
        /* <DEDUP_REMOVED lines=9> */
.L_x_57136:
[----:B------:R-:W2:Y:S02]  /*3f60*/  LDG.E.U16 R4, desc[UR36][R4.64] ;  /* 0x0000002404047981 */ /* 0x000ea4000c1e1500 */
[----:B--2---:R-:W-:-:S06]  /*3f70*/  HADD2.F32 R0, -RZ, R4.H0_H0 ;  /* 0x20000004ff007230 */ /* 0x004fcc0000004100 */
[----:B------:R-:W0:Y:S02]  /*3f80*/  F2I.FTZ.TRUNC.NTZ R0, R0 ;  /* 0x0000000000007305 */ /* 0x000e24000021f100 */
[----:B0-----:R-:W-:Y:S01]  /*3f90*/  PRMT R18, R0, 0x7610, R18 ;  /* 0x0000761000127816 */ /* 0x001fe20000000012 */
[----:B------:R-:W-:Y:S06]  /*3fa0*/  BRA `(.L_x_57130) ;  /* 0x0000000800b07947 */ /* 0x000fec0003800000 */
.L_x_57135:
[----:B------:R-:W2:Y:S02]  /*3fb0*/  LDG.E.64 R4, desc[UR36][R4.64] ;  /* 0x0000002404047981 */ /* 0x000ea4000c1e1b00 */
[----:B--2---:R0:W1:Y:S01]  /*3fc0*/  F2I.F64.TRUNC R18, R4 ;  /* 0x0000000400127311 */ /* 0x004062000030d100 */
[----:B------:R-:W-:Y:S05]  /*3fd0*/  BRA `(.L_x_57130) ;  /* 0x0000000800a47947 */ /* 0x000fea0003800000 */
.L_x_57125:
        /* <DEDUP_REMOVED lines=12> */
.L_x_57139:
[----:B------:R-:W2:Y:S02]  /*40a0*/  LDG.E.64 R4, desc[UR36][R4.64] ;  /* 0x0000002404047981 */ /* 0x000ea4000c1e1b00 */
[----:B--2---:R0:W1:Y:S01]  /*40b0*/  F2I.F64.TRUNC R18, R4 ;  /* 0x0000000400127311 */ /* 0x004062000030d100 */
[----:B------:R-:W-:Y:S05]  /*40c0*/  BRA `(.L_x_57130) ;  /* 0x0000000800687947 */ /* 0x000fea0003800000 */
.L_x_57138:
        /* <DEDUP_REMOVED lines=27> */
.L_x_57141:
        /* <DEDUP_REMOVED lines=15> */
.L_x_57140:
[----:B------:R-:W2:Y:S02]  /*4370*/  LDG.E.U16 R0, desc[UR36][R4.64] ;  /* 0x0000002404007981 */ /* 0x000ea4000c1e1500 */
[----:B--2---:R-:W-:-:S06]  /*4380*/  IMAD.U32 R0, R0, 0x10000, RZ ;  /* 0x0001000000007824 */ /* 0x004fcc00078e00ff */
[----:B------:R-:W0:Y:S02]  /*4390*/  F2I.FTZ.TRUNC.NTZ R0, R0 ;  /* 0x0000000000007305 */ /* 0x000e24000021f100 */
[----:B0-----:R-:W-:Y:S01]  /*43a0*/  PRMT R18, R0, 0x7610, R18 ;  /* 0x0000761000127816 */ /* 0x001fe20000000012 */
[----:B------:R-:W-:Y:S06]  /*43b0*/  BRA `(.L_x_57130) ;  /* 0x0000000400ac7947 */ /* 0x000fec0003800000 */
.L_x_57137:
        /* <DEDUP_REMOVED lines=10> */
.L_x_57144:
        /* <DEDUP_REMOVED lines=21> */
.L_x_57148:
[----:B------:R-:W-:Y:S05]  /*45b0*/  BSYNC.RECONVERGENT B1 ;  /* 0x0000000000017941 */ /* 0x000fea0003800200 */
.L_x_57147:
[----:B------:R-:W-:Y:S01]  /*45c0*/  IMAD.SHL.U32 R0, R0, 0x100000, RZ ;  /* 0x0010000000007824 */ /* 0x000fe200078e00ff */
[----:B------:R-:W-:-:S04]  /*45d0*/  LEA R3, R3, 0x3b800000, 0x17 ;  /* 0x3b80000003037811 */ /* 0x000fc800078eb8ff */
[----:B------:R-:W-:-:S07]  /*45e0*/  LOP3.LUT R0, R3, R0, R7, 0xfe, !PT ;  /* 0x0000000003007212 */ /* 0x000fce00078efe07 */
.L_x_57146:
[----:B------:R-:W-:Y:S05]  /*45f0*/  BSYNC.RECONVERGENT B0 ;  /* 0x0000000000007941 */ /* 0x000fea0003800200 */
.L_x_57145:
[----:B------:R-:W0:Y:S02]  /*4600*/  F2I.FTZ.TRUNC.NTZ R0, R0 ;  /* 0x0000000000007305 */ /* 0x000e24000021f100 */
[----:B0-----:R-:W-:Y:S01]  /*4610*/  PRMT R18, R0, 0x7610, R18 ;  /* 0x0000761000127816 */ /* 0x001fe20000000012 */
[----:B------:R-:W-:Y:S06]  /*4620*/  BRA `(.L_x_57130) ;  /* 0x0000000400107947 */ /* 0x000fec0003800000 */
.L_x_57143:
        /* <DEDUP_REMOVED lines=21> */
.L_x_57152:
[----:B------:R-:W-:Y:S05]  /*4780*/  BSYNC.RECONVERGENT B1 ;  /* 0x0000000000017941 */ /* 0x000fea0003800200 */
.L_x_57151:
[----:B------:R-:W-:Y:S01]  /*4790*/  IMAD.SHL.U32 R0, R0, 0x200000, RZ ;  /* 0x0020000000007824 */ /* 0x000fe200078e00ff */
[----:B------:R-:W-:-:S04]  /*47a0*/  LEA R3, R3, 0x37800000, 0x17 ;  /* 0x3780000003037811 */ /* 0x000fc800078eb8ff */
[----:B------:R-:W-:-:S07]  /*47b0*/  LOP3.LUT R0, R3, R0, R7, 0xfe, !PT ;  /* 0x0000000003007212 */ /* 0x000fce00078efe07 */
.L_x_57150:
[----:B------:R-:W-:Y:S05]  /*47c0*/  BSYNC.RECONVERGENT B0 ;  /* 0x0000000000007941 */ /* 0x000fea0003800200 */
.L_x_57149:
[----:B------:R-:W0:Y:S02]  /*47d0*/  F2I.FTZ.TRUNC.NTZ R0, R0 ;  /* 0x0000000000007305 */ /* 0x000e24000021f100 */
[----:B0-----:R-:W-:Y:S01]  /*47e0*/  PRMT R18, R0, 0x7610, R18 ;  /* 0x0000761000127816 */ /* 0x001fe20000000012 */
[----:B------:R-:W-:Y:S06]  /*47f0*/  BRA `(.L_x_57130) ;  /* 0x00000000009c7947 */ /* 0x000fec0003800000 */
.L_x_57142:
        /* <DEDUP_REMOVED lines=14> */
.L_x_57156:
[----:B------:R-:W-:Y:S05]  /*48e0*/  BSYNC.RECONVERGENT B0 ;  /* 0x0000000000007941 */ /* 0x000fea0003800200 */
.L_x_57155:
[----:B------:R-:W0:Y:S02]  /*48f0*/  F2I.FTZ.TRUNC.NTZ R0, R0 ;  /* 0x0000000000007305 */ /* 0x000e24000021f100 */
[----:B0-----:R-:W-:Y:S01]  /*4900*/  PRMT R18, R0, 0x7610, R18 ;  /* 0x0000761000127816 */ /* 0x001fe20000000012 */
[----:B------:R-:W-:Y:S06]  /*4910*/  BRA `(.L_x_57130) ;  /* 0x0000000000547947 */ /* 0x000fec0003800000 */
.L_x_57129:
        /* <DEDUP_REMOVED lines=16> */
.L_x_57157:
[----:B------:R-:W-:Y:S01]  /*4a20*/  PRMT R18, RZ, 0x7610, R18 ;  /* 0x00007610ff127816 */ /* 0x000fe20000000012 */
[----:B------:R-:W-:Y:S06]  /*4a30*/  BRA `(.L_x_57130) ;  /* 0x00000000000c7947 */ /* 0x000fec0003800000 */
.L_x_57154:
[----:B------:R3:W5:Y:S01]  /*4a40*/  LDG.E.U16 R18, desc[UR36][R4.64] ;  /* 0x0000002404127981 */ /* 0x000762000c1e1500 */
[----:B------:R-:W-:Y:S05]  /*4a50*/  BRA `(.L_x_57130) ;  /* 0x0000000000047947 */ /* 0x000fea0003800000 */
.L_x_57153:
[----:B------:R4:W5:Y:S02]  /*4a60*/  LDG.E.U16 R18, desc[UR36][R4.64] ;  /* 0x0000002404127981 */ /* 0x000964000c1e1500 */
.L_x_57130:
        /* <DEDUP_REMOVED lines=18> */
.L_x_57161:
[----:B------:R0:W5:Y:S01]  /*4b90*/  LDG.E.U8 R26, desc[UR36][R4.64] ;  /* 0x00000024041a7981 */ /* 0x000162000c1e1100 */
[----:B------:R-:W-:Y:S05]  /*4ba0*/  BRA `(.L_x_57163) ;  /* 0x0000000c00507947 */ /* 0x000fea0003800000 */
.L_x_57160:
        /* <DEDUP_REMOVED lines=8> */
.L_x_57165:
[----:B------:R0:W5:Y:S01]  /*4c30*/  LDG.E.U16 R26, desc[UR36][R4.64] ;  /* 0x00000024041a7981 */ /* 0x000162000c1e1500 */
[----:B------:R-:W-:Y:S05]  /*4c40*/  BRA `(.L_x_57163) ;  /* 0x0000000c00287947 */ /* 0x000fea0003800000 */
.L_x_57164:
[----:B------:R0:W5:Y:S01]  /*4c50*/  LDG.E.U16 R26, desc[UR36][R4.64] ;  /* 0x00000024041a7981 */ /* 0x000162000c1e1500 */
[----:B------:R-:W-:Y:S05]  /*4c60*/  BRA `(.L_x_57163) ;  /* 0x0000000c00207947 */ /* 0x000fea0003800000 */
.L_x_57159:
        /* <DEDUP_REMOVED lines=9> */
.L_x_57167:
[----:B------:R-:W2:Y:S02]  /*4d00*/  LDG.E.U16 R0, desc[UR36][R4.64] ;  /* 0x0000002404007981 */ /* 0x000ea4000c1e1500 */
[----:B--2---:R-:W-:-:S06]  /*4d10*/  HADD2.F32 R0, -RZ, R0.H0_H0 ;  /* 0x20000000ff007230 */ /* 0x004fcc0000004100 */
[----:B------:R-:W0:Y:S02]  /*4d20*/  F2I.FTZ.TRUNC.NTZ R0, R0 ;  /* 0x0000000000007305 */ /* 0x000e24000021f100 */
[----:B0-----:R-:W-:Y:S01]  /*4d30*/  PRMT R26, R0, 0x7610, R26 ;  /* 0x00007610001a7816 */ /* 0x001fe2000000001a */
[----:B------:R-:W-:Y:S06]  /*4d40*/  BRA `(.L_x_57163) ;  /* 0x0000000800e87947 */ /* 0x000fec0003800000 */
.L_x_57166:
        /* <DEDUP_REMOVED lines=9> */
.L_x_57169:
[----:B------:R-:W2:Y:S02]  /*4de0*/  LDG.E.U16 R4, desc[UR36][R4.64] ;  /* 0x0000002404047981 */ /* 0x000ea4000c1e1500 */
[----:B--2---:R-:W-:-:S06]  /*4df0*/  HADD2.F32 R0, -RZ, R4.H0_H0 ;  /* 0x20000004ff007230 */ /* 0x004fcc0000004100 */
[----:B------:R-:W0:Y:S02]  /*4e00*/  F2I.FTZ.TRUNC.NTZ R0, R0 ;  /* 0x0000000000007305 */ /* 0x000e24000021f100 */
[----:B0-----:R-:W-:Y:S01]  /*4e10*/  PRMT R26, R0, 0x7610, R26 ;  /* 0x00007610001a7816 */ /* 0x001fe2000000001a */
[----:B------:R-:W-:Y:S06]  /*4e20*/  BRA `(.L_x_57163) ;  /* 0x0000000800b07947 */ /* 0x000fec0003800000 */
.L_x_57168:
[----:B------:R-:W2:Y:S02]  /*4e30*/  LDG.E.64 R4, desc[UR36][R4.64] ;  /* 0x0000002404047981 */ /* 0x000ea4000c1e1b00 */
[----:B--2---:R0:W2:Y:S01]  /*4e40*/  F2I.F64.TRUNC R26, R4 ;  /* 0x00000004001a7311 */ /* 0x0040a2000030d100 */
[----:B------:R-:W-:Y:S05]  /*4e50*/  BRA `(.L_x_57163) ;  /* 0x0000000800a47947 */ /* 0x000fea0003800000 */
.L_x_57158:
        /* <DEDUP_REMOVED lines=12> */
.L_x_57172:
[----:B------:R-:W2:Y:S02]  /*4f20*/  LDG.E.64 R4, desc[UR36][R4.64] ;  /* 0x0000002404047981 */ /* 0x000ea4000c1e1b00 */
[----:B--2---:R4:W0:Y:S01]  /*4f30*/  F2I.F64.TRUNC R26, R4 ;  /* 0x00000004001a7311 */ /* 0x004822000030d100 */
[----:B------:R-:W-:Y:S05]  /*4f40*/  BRA `(.L_x_57163) ;  /* 0x0000000800687947 */ /* 0x000fea0003800000 */
.L_x_57171:
        /* <DEDUP_REMOVED lines=27> */
.L_x_57174:
        /* <DEDUP_REMOVED lines=15> */
.L_x_57173:
[----:B------:R-:W2:Y:S02]  /*51f0*/  LDG.E.U16 R0, desc[UR36][R4.64] ;  /* 0x0000002404007981 */ /* 0x000ea4000c1e1500 */
[----:B--2---:R-:W-:-:S06]  /*5200*/  IMAD.U32 R0, R0, 0x10000, RZ ;  /* 0x0001000000007824 */ /* 0x004fcc00078e00ff */
[----:B------:R-:W0:Y:S02]  /*5210*/  F2I.FTZ.TRUNC.NTZ R0, R0 ;  /* 0x0000000000007305 */ /* 0x000e24000021f100 */
[----:B0-----:R-:W-:Y:S01]  /*5220*/  PRMT R26, R0, 0x7610, R26 ;  /* 0x00007610001a7816 */ /* 0x001fe2000000001a */
[----:B------:R-:W-:Y:S06]  /*5230*/  BRA `(.L_x_57163) ;  /* 0x0000000400ac7947 */ /* 0x000fec0003800000 */
.L_x_57170:
        /* <DEDUP_REMOVED lines=10> */
.L_x_57177:
        /* <DEDUP_REMOVED lines=21> */
.L_x_57181:
[----:B------:R-:W-:Y:S05]  /*5430*/  BSYNC.RECONVERGENT B1 ;  /* 0x0000000000017941 */ /* 0x000fea0003800200 */
.L_x_57180:
[----:B------:R-:W-:Y:S01]  /*5440*/  IMAD.SHL.U32 R0, R0, 0x100000, RZ ;  /* 0x0010000000007824 */ /* 0x000fe200078e00ff */
[----:B------:R-:W-:-:S04]  /*5450*/  LEA R3, R3, 0x3b800000, 0x17 ;  /* 0x3b80000003037811 */ /* 0x000fc800078eb8ff */
[----:B------:R-:W-:-:S07]  /*5460*/  LOP3.LUT R0, R3, R0, R7, 0xfe, !PT ;  /* 0x0000000003007212 */ /* 0x000fce00078efe07 */
.L_x_57179:
[----:B------:R-:W-:Y:S05]  /*5470*/  BSYNC.RECONVERGENT B0 ;  /* 0x0000000000007941 */ /* 0x000fea0003800200 */
.L_x_57178:
[----:B------:R-:W0:Y:S02]  /*5480*/  F2I.FTZ.TRUNC.NTZ R0, R0 ;  /* 0x0000000000007305 */ /* 0x000e24000021f100 */
[----:B0-----:R-:W-:Y:S01]  /*5490*/  PRMT R26, R0, 0x7610, R26 ;  /* 0x00007610001a7816 */ /* 0x001fe2000000001a */
[----:B------:R-:W-:Y:S06]  /*54a0*/  BRA `(.L_x_57163) ;  /* 0x0000000400107947 */ /* 0x000fec0003800000 */
.L_x_57176:
        /* <DEDUP_REMOVED lines=21> */
.L_x_57185:
[----:B------:R-:W-:Y:S05]  /*5600*/  BSYNC.RECONVERGENT B1 ;  /* 0x0000000000017941 */ /* 0x000fea0003800200 */
.L_x_57184:
[----:B------:R-:W-:Y:S01]  /*5610*/  IMAD.SHL.U32 R0, R0, 0x200000, RZ ;  /* 0x0020000000007824 */ /* 0x000fe200078e00ff */
[----:B------:R-:W-:-:S04]  /*5620*/  LEA R3, R3, 0x37800000, 0x17 ;  /* 0x3780000003037811 */ /* 0x000fc800078eb8ff */
[----:B------:R-:W-:-:S07]  /*5630*/  LOP3.LUT R0, R3, R0, R7, 0xfe, !PT ;  /* 0x0000000003007212 */ /* 0x000fce00078efe07 */
.L_x_57183:
[----:B------:R-:W-:Y:S05]  /*5640*/  BSYNC.RECONVERGENT B0 ;  /* 0x0000000000007941 */ /* 0x000fea0003800200 */
.L_x_57182:
[----:B------:R-:W0:Y:S02]  /*5650*/  F2I.FTZ.TRUNC.NTZ R0, R0 ;  /* 0x0000000000007305 */ /* 0x000e24000021f100 */
[----:B0-----:R-:W-:Y:S01]  /*5660*/  PRMT R26, R0, 0x7610, R26 ;  /* 0x00007610001a7816 */ /* 0x001fe2000000001a */
[----:B------:R-:W-:Y:S06]  /*5670*/  BRA `(.L_x_57163) ;  /* 0x00000000009c7947 */ /* 0x000fec0003800000 */
.L_x_57175:
        /* <DEDUP_REMOVED lines=14> */
.L_x_57189:
[----:B------:R-:W-:Y:S05]  /*5760*/  BSYNC.RECONVERGENT B0 ;  /* 0x0000000000007941 */ /* 0x000fea0003800200 */
.L_x_57188:
[----:B------:R-:W0:Y:S02]  /*5770*/  F2I.FTZ.TRUNC.NTZ R0, R0 ;  /* 0x0000000000007305 */ /* 0x000e24000021f100 */
[----:B0-----:R-:W-:Y:S01]  /*5780*/  PRMT R26, R0, 0x7610, R26 ;  /* 0x00007610001a7816 */ /* 0x001fe2000000001a */
[----:B------:R-:W-:Y:S06]  /*5790*/  BRA `(.L_x_57163) ;  /* 0x0000000000547947 */ /* 0x000fec0003800000 */
.L_x_57162:
        /* <DEDUP_REMOVED lines=16> */
.L_x_57190:
[----:B------:R-:W-:Y:S01]  /*58a0*/  PRMT R26, RZ, 0x7610, R26 ;  /* 0x00007610ff1a7816 */ /* 0x000fe2000000001a */
[----:B------:R-:W-:Y:S06]  /*58b0*/  BRA `(.L_x_57163) ;  /* 0x00000000000c7947 */ /* 0x000fec0003800000 */
.L_x_57187:
[----:B------:R2:W5:Y:S01]  /*58c0*/  LDG.E.U16 R26, desc[UR36][R4.64] ;  /* 0x00000024041a7981 */ /* 0x000562000c1e1500 */
[----:B------:R-:W-:Y:S05]  /*58d0*/  BRA `(.L_x_57163) ;  /* 0x0000000000047947 */ /* 0x000fea0003800000 */
.L_x_57186:
[----:B------:R3:W5:Y:S02]  /*58e0*/  LDG.E.U16 R26, desc[UR36][R4.64] ;  /* 0x00000024041a7981 */ /* 0x000764000c1e1500 */
.L_x_57163:
[----:B------:R-:W-:-:S07]  /*58f0*/  VIADD R23, R23, 0x80 ;  /* 0x0000008017177836 */ /* 0x000fce0000000000 */
.L_x_57124:
[----:B------:R-:W-:Y:S05]  /*5900*/  BSYNC.RECONVERGENT B6 ;  /* 0x0000000000067941 */ /* 0x000fea0003800200 */
.L_x_57123:
        /* <DEDUP_REMOVED lines=24> */
.L_x_57196:
[----:B------:R0:W5:Y:S01]  /*5a90*/  LDG.E.U8 R24, desc[UR36][R4.64] ;  /* 0x0000002404187981 */ /* 0x000162000c1e1100 */
[----:B------:R-:W-:Y:S05]  /*5aa0*/  BRA `(.L_x_57198) ;  /* 0x0000000c00507947 */ /* 0x000fea0003800000 */
.L_x_57195:
        /* <DEDUP_REMOVED lines=8> */
.L_x_57200:
[----:B------:R3:W5:Y:S01]  /*5b30*/  LDG.E.U16 R24, desc[UR36][R4.64] ;  /* 0x0000002404187981 */ /* 0x000762000c1e1500 */
[----:B------:R-:W-:Y:S05]  /*5b40*/  BRA `(.L_x_57198) ;  /* 0x0000000c00287947 */ /* 0x000fea0003800000 */
.L_x_57199:
[----:B------:R2:W5:Y:S01]  /*5b50*/  LDG.E.U16 R24, desc[UR36][R4.64] ;  /* 0x0000002404187981 */ /* 0x000562000c1e1500 */
[----:B------:R-:W-:Y:S05]  /*5b60*/  BRA `(.L_x_57198) ;  /* 0x0000000c00207947 */ /* 0x000fea0003800000 */
.L_x_57194:
        /* <DEDUP_REMOVED lines=9> */
.L_x_57202:
[----:B------:R-:W2:Y:S02]  /*5c00*/  LDG.E.U16 R0, desc[UR36][R4.64] ;  /* 0x0000002404007981 */ /* 0x000ea4000c1e1500 */
[----:B--2---:R-:W-:-:S06]  /*5c10*/  HADD2.F32 R0, -RZ, R0.H0_H0 ;  /* 0x20000000ff007230 */ /* 0x004fcc0000004100 */
[----:B------:R-:W0:Y:S02]  /*5c20*/  F2I.FTZ.TRUNC.NTZ R0, R0 ;  /* 0x0000000000007305 */ /* 0x000e24000021f100 */
[----:B0-----:R-:W-:Y:S01]  /*5c30*/  PRMT R24, R0, 0x7610, R24 ;  /* 0x0000761000187816 */ /* 0x001fe20000000018 */
[----:B------:R-:W-:Y:S06]  /*5c40*/  BRA `(.L_x_57198) ;  /* 0x0000000800e87947 */ /* 0x000fec0003800000 */
.L_x_57201:
        /* <DEDUP_REMOVED lines=9> */
.L_x_57204:
[----:B------:R-:W2:Y:S02]  /*5ce0*/  LDG.E.U16 R4, desc[UR36][R4.64] ;  /* 0x0000002404047981 */ /* 0x000ea4000c1e1500 */
[----:B--2---:R-:W-:-:S06]  /*5cf0*/  HADD2.F32 R0, -RZ, R4.H0_H0 ;  /* 0x20000004ff007230 */ /* 0x004fcc0000004100 */
[----:B------:R-:W0:Y:S02]  /*5d00*/  F2I.FTZ.TRUNC.NTZ R0, R0 ;  /* 0x0000000000007305 */ /* 0x000e24000021f100 */
[----:B0-----:R-:W-:Y:S01]  /*5d10*/  PRMT R24, R0, 0x7610, R24 ;  /* 0x0000761000187816 */ /* 0x001fe20000000018 */
[----:B------:R-:W-:Y:S06]  /*5d20*/  BRA `(.L_x_57198) ;  /* 0x0000000800b07947 */ /* 0x000fec0003800000 */
.L_x_57203:
[----:B------:R-:W2:Y:S02]  /*5d30*/  LDG.E.64 R4, desc[UR36][R4.64] ;  /* 0x0000002404047981 */ /* 0x000ea4000c1e1b00 */
[----:B--2---:R0:W1:Y:S01]  /*5d40*/  F2I.F64.TRUNC R24, R4 ;  /* 0x0000000400187311 */ /* 0x004062000030d100 */
[----:B------:R-:W-:Y:S05]  /*5d50*/  BRA `(.L_x_57198) ;  /* 0x0000000800a47947 */ /* 0x000fea0003800000 */
.L_x_57193:
        /* <DEDUP_REMOVED lines=12> */
.L_x_57207:
[----:B------:R-:W2:Y:S02]  /*5e20*/  LDG.E.64 R4, desc[UR36][R4.64] ;  /* 0x0000002404047981 */ /* 0x000ea4000c1e1b00 */
[----:B--2---:R0:W1:Y:S01]  /*5e30*/  F2I.F64.TRUNC R24, R4 ;  /* 0x0000000400187311 */ /* 0x004062000030d100 */
[----:B------:R-:W-:Y:S05]  /*5e40*/  BRA `(.L_x_57198) ;  /* 0x0000000800687947 */ /* 0x000fea0003800000 */
.L_x_57206:
        /* <DEDUP_REMOVED lines=27> */
.L_x_57209:
        /* <DEDUP_REMOVED lines=15> */
.L_x_57208:
[----:B------:R-:W2:Y:S02]  /*60f0*/  LDG.E.U16 R0, desc[UR36][R4.64] ;  /* 0x0000002404007981 */ /* 0x000ea4000c1e1500 */
[----:B--2---:R-:W-:-:S06]  /*6100*/  IMAD.U32 R0, R0, 0x10000, RZ ;  /* 0x0001000000007824 */ /* 0x004fcc00078e00ff */
[----:B------:R-:W0:Y:S02]  /*6110*/  F2I.FTZ.TRUNC.NTZ R0, R0 ;  /* 0x0000000000007305 */ /* 0x000e24000021f100 */
[----:B0-----:R-:W-:Y:S01]  /*6120*/  PRMT R24, R0, 0x7610, R24 ;  /* 0x0000761000187816 */ /* 0x001fe20000000018 */
[----:B------:R-:W-:Y:S06]  /*6130*/  BRA `(.L_x_57198) ;  /* 0x0000000400ac7947 */ /* 0x000fec0003800000 */
.L_x_57205:
        /* <DEDUP_REMOVED lines=10> */
.L_x_57212:
        /* <DEDUP_REMOVED lines=21> */
.L_x_57216:
[----:B------:R-:W-:Y:S05]  /*6330*/  BSYNC.RECONVERGENT B1 ;  /* 0x0000000000017941 */ /* 0x000fea0003800200 */
.L_x_57215:
[----:B------:R-:W-:Y:S01]  /*6340*/  IMAD.SHL.U32 R0, R0, 0x100000, RZ ;  /* 0x0010000000007824 */ /* 0x000fe200078e00ff */
[----:B------:R-:W-:-:S04]  /*6350*/  LEA R3, R3, 0x3b800000, 0x17 ;  /* 0x3b80000003037811 */ /* 0x000fc800078eb8ff */
[----:B------:R-:W-:-:S07]  /*6360*/  LOP3.LUT R0, R3, R0, R7, 0xfe, !PT ;  /* 0x0000000003007212 */ /* 0x000fce00078efe07 */
.L_x_57214:
[----:B------:R-:W-:Y:S05]  /*6370*/  BSYNC.RECONVERGENT B0 ;  /* 0x0000000000007941 */ /* 0x000fea0003800200 */
.L_x_57213:
[----:B------:R-:W0:Y:S02]  /*6380*/  F2I.FTZ.TRUNC.NTZ R0, R0 ;  /* 0x0000000000007305 */ /* 0x000e24000021f100 */
[----:B0-----:R-:W-:Y:S01]  /*6390*/  PRMT R24, R0, 0x7610, R24 ;  /* 0x0000761000187816 */ /* 0x001fe20000000018 */
[----:B------:R-:W-:Y:S06]  /*63a0*/  BRA `(.L_x_57198) ;  /* 0x0000000400107947 */ /* 0x000fec0003800000 */
.L_x_57211:
        /* <DEDUP_REMOVED lines=21> */
.L_x_57220:
[----:B------:R-:W-:Y:S05]  /*6500*/  BSYNC.RECONVERGENT B1 ;  /* 0x0000000000017941 */ /* 0x000fea0003800200 */
.L_x_57219:
[----:B------:R-:W-:Y:S01]  /*6510*/  IMAD.SHL.U32 R0, R0, 0x200000, RZ ;  /* 0x0020000000007824 */ /* 0x000fe200078e00ff */
[----:B------:R-:W-:-:S04]  /*6520*/  LEA R3, R3, 0x37800000, 0x17 ;  /* 0x3780000003037811 */ /* 0x000fc800078eb8ff */
[----:B------:R-:W-:-:S07]  /*6530*/  LOP3.LUT R0, R3, R0, R7, 0xfe, !PT ;  /* 0x0000000003007212 */ /* 0x000fce00078efe07 */
.L_x_57218:
[----:B------:R-:W-:Y:S05]  /*6540*/  BSYNC.RECONVERGENT B0 ;  /* 0x0000000000007941 */ /* 0x000fea0003800200 */
.L_x_57217:
[----:B------:R-:W0:Y:S02]  /*6550*/  F2I.FTZ.TRUNC.NTZ R0, R0 ;  /* 0x0000000000007305 */ /* 0x000e24000021f100 */
[----:B0-----:R-:W-:Y:S01]  /*6560*/  PRMT R24, R0, 0x7610, R24 ;  /* 0x0000761000187816 */ /* 0x001fe20000000018 */
[----:B------:R-:W-:Y:S06]  /*6570*/  BRA `(.L_x_57198) ;  /* 0x00000000009c7947 */ /* 0x000fec0003800000 */
.L_x_57210:
        /* <DEDUP_REMOVED lines=14> */
.L_x_57224:
[----:B------:R-:W-:Y:S05]  /*6660*/  BSYNC.RECONVERGENT B0 ;  /* 0x0000000000007941 */ /* 0x000fea0003800200 */
.L_x_57223:
[----:B------:R-:W0:Y:S02]  /*6670*/  F2I.FTZ.TRUNC.NTZ R0, R0 ;  /* 0x0000000000007305 */ /* 0x000e24000021f100 */
[----:B0-----:R-:W-:Y:S01]  /*6680*/  PRMT R24, R0, 0x7610, R24 ;  /* 0x0000761000187816 */ /* 0x001fe20000000018 */
[----:B------:R-:W-:Y:S06]  /*6690*/  BRA `(.L_x_57198) ;  /* 0x0000000000547947 */ /* 0x000fec0003800000 */
.L_x_57197:
        /* <DEDUP_REMOVED lines=16> */
.L_x_57225:
[----:B------:R-:W-:Y:S01]  /*67a0*/  PRMT R24, RZ, 0x7610, R24 ;  /* 0x00007610ff187816 */ /* 0x000fe20000000018 */
[----:B------:R-:W-:Y:S06]  /*67b0*/  BRA `(.L_x_57198) ;  /* 0x00000000000c7947 */ /* 0x000fec0003800000 */
.L_x_57222:
[----:B------:R0:W5:Y:S01]  /*67c0*/  LDG.E.U16 R24, desc[UR36][R4.64] ;  /* 0x0000002404187981 */ /* 0x000162000c1e1500 */
[----:B------:R-:W-:Y:S05]  /*67d0*/  BRA `(.L_x_57198) ;  /* 0x0000000000047947 */ /* 0x000fea0003800000 */
.L_x_57221:
[----:B------:R0:W5:Y:S02]  /*67e0*/  LDG.E.U16 R24, desc[UR36][R4.64] ;  /* 0x0000002404187981 */ /* 0x000164000c1e1500 */
.L_x_57198:
[----:B------:R-:W0:Y:S02]  /*67f0*/  LDCU.U8 UR6, c[0x0][0x3ad] ;  /* 0x000075a0ff0677ac */ /* 0x000e240008000000 */
        /* <DEDUP_REMOVED lines=18> */
.L_x_57229:
[----:B------:R0:W5:Y:S01]  /*6920*/  LDG.E.U8 R19, desc[UR36][R4.64] ;  /* 0x0000002404137981 */ /* 0x000162000c1e1100 */
[----:B------:R-:W-:Y:S05]  /*6930*/  BRA `(.L_x_57192) ;  /* 0x0000000c004c7947 */ /* 0x000fea0003800000 */
.L_x_57228:
        /* <DEDUP_REMOVED lines=8> */
.L_x_57232:
[----:B------:R0:W5:Y:S01]  /*69c0*/  LDG.E.U16 R19, desc[UR36][R4.64] ;  /* 0x0000002404137981 */ /* 0x000162000c1e1500 */
[----:B------:R-:W-:Y:S05]  /*69d0*/  BRA `(.L_x_57192) ;  /* 0x0000000c00247947 */ /* 0x000fea0003800000 */
.L_x_57231:
[----:B------:R0:W5:Y:S01]  /*69e0*/  LDG.E.U16 R19, desc[UR36][R4.64] ;  /* 0x0000002404137981 */ /* 0x000162000c1e1500 */
[----:B------:R-:W-:Y:S05]  /*69f0*/  BRA `(.L_x_57192) ;  /* 0x0000000c001c7947 */ /* 0x000fea0003800000 */
.L_x_57227:
        /* <DEDUP_REMOVED lines=9> */
.L_x_57234:
[----:B------:R-:W2:Y:S02]  /*6a90*/  LDG.E.U16 R0, desc[UR36][R4.64] ;  /* 0x0000002404007981 */ /* 0x000ea4000c1e1500 */
[----:B--2---:R-:W-:-:S06]  /*6aa0*/  HADD2.F32 R0, -RZ, R0.H0_H0 ;  /* 0x20000000ff007230 */ /* 0x004fcc0000004100 */
[----:B------:R-:W0:Y:S02]  /*6ab0*/  F2I.FTZ.TRUNC.NTZ R0, R0 ;  /* 0x0000000000007305 */ /* 0x000e24000021f100 */
[----:B0-----:R-:W-:Y:S01]  /*6ac0*/  PRMT R19, R0, 0x7610, R19 ;  /* 0x0000761000137816 */ /* 0x001fe20000000013 */
[----:B------:R-:W-:Y:S06]  /*6ad0*/  BRA `(.L_x_57192) ;  /* 0x0000000800e47947 */ /* 0x000fec0003800000 */
.L_x_57233:
        /* <DEDUP_REMOVED lines=9> */
.L_x_57236:
[----:B------:R-:W2:Y:S02]  /*6b70*/  LDG.E.U16 R4, desc[UR36][R4.64] ;  /* 0x0000002404047981 */ /* 0x000ea4000c1e1500 */
[----:B--2---:R-:W-:-:S06]  /*6b80*/  HADD2.F32 R0, -RZ, R4.H0_H0 ;  /* 0x20000004ff007230 */ /* 0x004fcc0000004100 */
[----:B------:R-:W0:Y:S02]  /*6b90*/  F2I.FTZ.TRUNC.NTZ R0, R0 ;  /* 0x0000000000007305 */ /* 0x000e24000021f100 */
[----:B0-----:R-:W-:Y:S01]  /*6ba0*/  PRMT R19, R0, 0x7610, R19 ;  /* 0x0000761000137816 */ /* 0x001fe20000000013 */
[----:B------:R-:W-:Y:S06]  /*6bb0*/  BRA `(.L_x_57192) ;  /* 0x0000000800ac7947 */ /* 0x000fec0003800000 */
.L_x_57235:
[----:B------:R-:W2:Y:S02]  /*6bc0*/  LDG.E.64 R4, desc[UR36][R4.64] ;  /* 0x0000002404047981 */ /* 0x000ea4000c1e1b00 */
[----:B--2---:R0:W1:Y:S01]  /*6bd0*/  F2I.F64.TRUNC R19, R4 ;  /* 0x0000000400137311 */ /* 0x004062000030d100 */
[----:B------:R-:W-:Y:S05]  /*6be0*/  BRA `(.L_x_57192) ;  /* 0x0000000800a07947 */ /* 0x000fea0003800000 */
.L_x_57226:
        /* <DEDUP_REMOVED lines=12> */
.L_x_57239:
[----:B------:R-:W2:Y:S02]  /*6cb0*/  LDG.E.64 R4, desc[UR36][R4.64] ;  /* 0x0000002404047981 */ /* 0x000ea4000c1e1b00 */
[----:B--2---:R0:W1:Y:S01]  /*6cc0*/  F2I.F64.TRUNC R19, R4 ;  /* 0x0000000400137311 */ /* 0x004062000030d100 */
[----:B------:R-:W-:Y:S05]  /*6cd0*/  BRA `(.L_x_57192) ;  /* 0x0000000800647947 */ /* 0x000fea0003800000 */
.L_x_57238:
        /* <DEDUP_REMOVED lines=27> */
.L_x_57241:
        /* <DEDUP_REMOVED lines=15> */
.L_x_57240:
[----:B------:R-:W2:Y:S02]  /*6f80*/  LDG.E.U16 R0, desc[UR36][R4.64] ;  /* 0x0000002404007981 */ /* 0x000ea4000c1e1500 */
[----:B--2---:R-:W-:-:S06]  /*6f90*/  IMAD.U32 R0, R0, 0x10000, RZ ;  /* 0x0001000000007824 */ /* 0x004fcc00078e00ff */
[----:B------:R-:W0:Y:S02]  /*6fa0*/  F2I.FTZ.TRUNC.NTZ R0, R0 ;  /* 0x0000000000007305 */ /* 0x000e24000021f100 */
[----:B0-----:R-:W-:Y:S01]  /*6fb0*/  PRMT R19, R0, 0x7610, R19 ;  /* 0x0000761000137816 */ /* 0x001fe20000000013 */
[----:B------:R-:W-:Y:S06]  /*6fc0*/  BRA `(.L_x_57192) ;  /* 0x0000000400a87947 */ /* 0x000fec0003800000 */
.L_x_57237:
        /* <DEDUP_REMOVED lines=10> */
.L_x_57244:
        /* <DEDUP_REMOVED lines=21> */
.L_x_57248:
[----:B------:R-:W-:Y:S05]  /*71c0*/  BSYNC.RECONVERGENT B1 ;  /* 0x0000000000017941 */ /* 0x000fea0003800200 */
.L_x_57247:
[----:B------:R-:W-:Y:S01]  /*71d0*/  IMAD.SHL.U32 R0, R0, 0x100000, RZ ;  /* 0x0010000000007824 */ /* 0x000fe200078e00ff */
[----:B------:R-:W-:-:S04]  /*71e0*/  LEA R3, R3, 0x3b800000, 0x17 ;  /* 0x3b80000003037811 */ /* 0x000fc800078eb8ff */
[----:B------:R-:W-:-:S07]  /*71f0*/  LOP3.LUT R0, R3, R0, R7, 0xfe, !PT ;  /* 0x0000000003007212 */ /* 0x000fce00078efe07 */
.L_x_57246:
[----:B------:R-:W-:Y:S05]  /*7200*/  BSYNC.RECONVERGENT B0 ;  /* 0x0000000000007941 */ /* 0x000fea0003800200 */
.L_x_57245:
[----:B------:R-:W0:Y:S02]  /*7210*/  F2I.FTZ.TRUNC.NTZ R0, R0 ;  /* 0x0000000000007305 */ /* 0x000e24000021f100 */
[----:B0-----:R-:W-:Y:S01]  /*7220*/  PRMT R19, R0, 0x7610, R19 ;  /* 0x0000761000137816 */ /* 0x001fe20000000013 */
[----:B------:R-:W-:Y:S06]  /*7230*/  BRA `(.L_x_57192) ;  /* 0x00000004000c7947 */ /* 0x000fec0003800000 */
.L_x_57243:
        /* <DEDUP_REMOVED lines=21> */
.L_x_57252:
[----:B------:R-:W-:Y:S05]  /*7390*/  BSYNC.RECONVERGENT B1 ;  /* 0x0000000000017941 */ /* 0x000fea0003800200 */
.L_x_57251:
[----:B------:R-:W-:Y:S01]  /*73a0*/  IMAD.SHL.U32 R0, R0, 0x200000, RZ ;  /* 0x0020000000007824 */ /* 0x000fe200078e00ff */
[----:B------:R-:W-:-:S04]  /*73b0*/  LEA R3, R3, 0x37800000, 0x17 ;  /* 0x3780000003037811 */ /* 0x000fc800078eb8ff */
[----:B------:R-:W-:-:S07]  /*73c0*/  LOP3.LUT R0, R3, R0, R7, 0xfe, !PT ;  /* 0x0000000003007212 */ /* 0x000fce00078efe07 */
.L_x_57250:
[----:B------:R-:W-:Y:S05]  /*73d0*/  BSYNC.RECONVERGENT B0 ;  /* 0x0000000000007941 */ /* 0x000fea0003800200 */
.L_x_57249:
[----:B------:R-:W0:Y:S02]  /*73e0*/  F2I.FTZ.TRUNC.NTZ R0, R0 ;  /* 0x0000000000007305 */ /* 0x000e24000021f100 */
[----:B0-----:R-:W-:Y:S01]  /*73f0*/  PRMT R19, R0, 0x7610, R19 ;  /* 0x0000761000137816 */ /* 0x001fe20000000013 */
[----:B------:R-:W-:Y:S06]  /*7400*/  BRA `(.L_x_57192) ;  /* 0x0000000000987947 */ /* 0x000fec0003800000 */
.L_x_57242:
        /* <DEDUP_REMOVED lines=14> */
.L_x_57256:
[----:B------:R-:W-:Y:S05]  /*74f0*/  BSYNC.RECONVERGENT B0 ;  /* 0x0000000000007941 */ /* 0x000fea0003800200 */
.L_x_57255:
[----:B------:R-:W0:Y:S02]  /*7500*/  F2I.FTZ.TRUNC.NTZ R0, R0 ;  /* 0x0000000000007305 */ /* 0x000e24000021f100 */
[----:B0-----:R-:W-:Y:S01]  /*7510*/  PRMT R19, R0, 0x7610, R19 ;  /* 0x0000761000137816 */ /* 0x001fe20000000013 */
[----:B------:R-:W-:Y:S06]  /*7520*/  BRA `(.L_x_57192) ;  /* 0x0000000000507947 */ /* 0x000fec0003800000 */
.L_x_57230:
        /* <DEDUP_REMOVED lines=16> */
.L_x_57257:
[----:B------:R-:W-:Y:S05]  /*7630*/  BRA `(.L_x_57192) ;  /* 0x00000000000c7947 */ /* 0x000fea0003800000 */
.L_x_57254:
[----:B------:R0:W5:Y:S01]  /*7640*/  LDG.E.U16 R19, desc[UR36][R4.64] ;  /* 0x0000002404137981 */ /* 0x000162000c1e1500 */
[----:B------:R-:W-:Y:S05]  /*7650*/  BRA `(.L_x_57192) ;  /* 0x0000000000047947 */ /* 0x000fea0003800000 */
.L_x_57253:
[----:B------:R0:W5:Y:S02]  /*7660*/  LDG.E.U16 R19, desc[UR36][R4.64] ;  /* 0x0000002404137981 */ /* 0x000164000c1e1500 */
.L_x_57192:
[----:B------:R-:W-:Y:S05]  /*7670*/  BSYNC.RECONVERGENT B6 ;  /* 0x0000000000067941 */ /* 0x000fea0003800200 */
.L_x_57191:
[----:B------:R-:W-:Y:S01]  /*7680*/  ISETP.GE.AND P0, PT, R25, R16, PT ;  /* 0x000000101900720c */ /* 0x000fe20003f06270 */
[----:B------:R-:W-:-:S12]  /*7690*/  BSSY.RECONVERGENT B0, `(.L_x_57258) ;  /* 0x0000030000007945 */ /* 0x000fd80003800200 */
[----:B------:R-:W-:Y:S05]  /*76a0*/  @P0 BRA `(.L_x_57259) ;  /* 0x0000000000b80947 */ /* 0x000fea0003800000 */
[----:B-1---5:R-:W-:-:S04]  /*76b0*/  PRMT R0, R22, 0x9910, RZ ;  /* 0x0000991016007816 */ /* 0x022fc800000000ff */
[----:B------:R-:W-:-:S13]  /*76c0*/  ISETP.GE.AND P0, PT, R0, RZ, PT ;  /* 0x000000ff0000720c */ /* 0x000fda0003f06270 */
[----:B------:R-:W-:Y:S05]  /*76d0*/  @!P0 BRA `(.L_x_57260) ;  /* 0x0000000000848947 */ /* 0x000fea0003800000 */
[----:B------:R-:W-:Y:S01]  /*76e0*/  ISETP.NE.AND P0, PT, R0, RZ, PT ;  /* 0x000000ff0000720c */ /* 0x000fe20003f05270 */
[----:B------:R-:W-:Y:S01]  /*76f0*/  BSSY.RECONVERGENT B1, `(.L_x_57261) ;  /* 0x000001e000017945 */ /* 0x000fe20003800200 */
[----:B0-234-:R-:W-:-:S11]  /*7700*/  IMAD.MOV.U32 R5, RZ, RZ, 0x1 ;  /* 0x00000001ff057424 */ /* 0x01dfd600078e00ff */
[----:B------:R-:W-:Y:S05]  /*7710*/  @!P0 BRA `(.L_x_57262) ;  /* 0x00000000006c8947 */ /* 0x000fea0003800000 */
[C---:B------:R-:W-:Y:S02]  /*7720*/  LOP3.LUT R0, R22.reuse, 0x1, RZ, 0xc0, !PT ;  /* 0x0000000116007812 */ /* 0x040fe400078ec0ff */
[----:B------:R-:W-:Y:S02]  /*7730*/  LOP3.LUT R22, R22, 0xffff, RZ, 0xc0, !PT ;  /* 0x0000ffff16167812 */ /* 0x000fe400078ec0ff */
[----:B------:R-:W-:Y:S02]  /*7740*/  ISETP.NE.U32.AND P0, PT, R0, 0x1, PT ;  /* 0x000000010000780c */ /* 0x000fe40003f05070 */
[C---:B------:R-:W-:Y:S02]  /*7750*/  PRMT R3, R28.reuse, 0x9910, RZ ;  /* 0x000099101c037816 */ /* 0x040fe400000000ff */
[----:B------:R-:W-:Y:S02]  /*7760*/  SEL R0, R28, 0x1, !P0 ;  /* 0x000000011c007807 */ /* 0x000fe40004000000 */
[----:B------:R-:W-:Y:S01]  /*7770*/  ISETP.GE.U32.AND P0, PT, R22, 0x2, PT ;  /* 0x000000021600780c */ /* 0x000fe20003f06070 */
[----:B------:R-:W-:Y:S01]  /*7780*/  IMAD R3, R3, R3, RZ ;  /* 0x0000000303037224 */ /* 0x000fe200078e02ff */
[----:B------:R-:W-:-:S11]  /*7790*/  PRMT R5, R0, 0x9910, RZ ;  /* 0x0000991000057816 */ /* 0x000fd600000000ff */
[----:B------:R-:W-:Y:S05]  /*77a0*/  @!P0 BRA `(.L_x_57262) ;  /* 0x0000000000488947 */ /* 0x000fea0003800000 */
[----:B------:R-:W-:-:S04]  /*77b0*/  SHF.R.U32.HI R0, RZ, 0x1, R22 ;  /* 0x00000001ff007819 */ /* 0x000fc80000011616 */
[----:B------:R-:W-:-:S07]  /*77c0*/  PRMT R4, R0, 0x7610, R4 ;  /* 0x0000761000047816 */ /* 0x000fce0000000004 */
.L_x_57263:
[C---:B------:R-:W-:Y:S02]  /*77d0*/  LOP3.LUT R0, R4.reuse, 0x1, RZ, 0xc0, !PT ;  /* 0x0000000104007812 */ /* 0x040fe400078ec0ff */
[----:B------:R-:W-:Y:S02]  /*77e0*/  LOP3.LUT R4, R4, 0xffff, RZ, 0xc0, !PT ;  /* 0x0000ffff04047812 */ /* 0x000fe400078ec0ff */
[----:B------:R-:W-:Y:S02]  /*77f0*/  ISETP.NE.U32.AND P0, PT, R0, 0x1, PT ;  /* 0x000000010000780c */ /* 0x000fe40003f05070 */
[----:B------:R-:W-:Y:S02]  /*7800*/  PRMT R5, R5, 0x9910, RZ ;  /* 0x0000991005057816 */ /* 0x000fe400000000ff */
[C---:B------:R-:W-:Y:S02]  /*7810*/  SEL R0, R3.reuse, 0x1, !P0 ;  /* 0x0000000103007807 */ /* 0x040fe40004000000 */
[----:B------:R-:W-:-:S02]  /*7820*/  PRMT R6, R3, 0x9910, RZ ;  /* 0x0000991003067816 */ /* 0x000fc400000000ff */
[----:B------:R-:W-:Y:S02]  /*7830*/  ISETP.GE.U32.AND P0, PT, R4, 0x2, PT ;  /* 0x000000020400780c */ /* 0x000fe40003f06070 */
[----:B------:R-:W-:Y:S01]  /*7840*/  PRMT R3, R0, 0x9910, RZ ;  /* 0x0000991000037816 */ /* 0x000fe200000000ff */
[----:B------:R-:W-:Y:S01]  /*7850*/  IMAD.MOV.U32 R0, RZ, RZ, R5 ;  /* 0x000000ffff007224 */ /* 0x000fe200078e0005 */
[----:B------:R-:W-:Y:S01]  /*7860*/  SHF.R.U32.HI R4, RZ, 0x1, R4 ;  /* 0x00000001ff047819 */ /* 0x000fe20000011604 */
[----:B------:R-:W-:Y:S02]  /*7870*/  IMAD.MOV.U32 R5, RZ, RZ, R6 ;  /* 0x000000ffff057224 */ /* 0x000fe400078e0006 */
[----:B------:R-:W-:Y:S02]  /*7880*/  IMAD R0, R0, R3, RZ ;  /* 0x0000000300007224 */ /* 0x000fe400078e02ff */
[----:B------:R-:W-:-:S05]  /*7890*/  IMAD R5, R5, R5, RZ ;  /* 0x0000000505057224 */ /* 0x000fca00078e02ff */
[----:B------:R-:W-:Y:S02]  /*78a0*/  PRMT R3, R5, 0x7610, R3 ;  /* 0x0000761005037816 */ /* 0x000fe40000000003 */
[----:B------:R-:W-:Y:S01]  /*78b0*/  PRMT R5, R0, 0x7610, R5 ;  /* 0x0000761000057816 */ /* 0x000fe20000000005 */
[----:B------:R-:W-:Y:S06]  /*78c0*/  @P0 BRA `(.L_x_57263) ;  /* 0xfffffffc00c00947 */ /* 0x000fec000383ffff */
.L_x_57262:
[----:B------:R-:W-:Y:S05]  /*78d0*/  BSYNC.RECONVERGENT B1 ;  /* 0x0000000000017941 */ /* 0x000fea0003800200 */
.L_x_57261:
[----:B------:R-:W-:Y:S05]  /*78e0*/  BRA `(.L_x_57259) ;  /* 0x0000000000287947 */ /* 0x000fea0003800000 */
.L_x_57260:
[C---:B------:R-:W-:Y:S02]  /*78f0*/  PRMT R0, R28.reuse, 0x9910, RZ ;  /* 0x000099101c007816 */ /* 0x040fe400000000ff */
[----:B0-234-:R-:W-:Y:S02]  /*7900*/  PRMT R5, R28, 0x7610, R5 ;  /* 0x000076101c057816 */ /* 0x01dfe40000000005 */
        /* <DEDUP_REMOVED lines=8> */
.L_x_57259:
[----:B------:R-:W-:Y:S05]  /*7990*/  BSYNC.RECONVERGENT B0 ;  /* 0x0000000000007941 */ /* 0x000fea0003800200 */
.L_x_57258:
[----:B------:R-:W-:Y:S01]  /*79a0*/  VIADD R23, R25, 0x80 ;  /* 0x0000008019177836 */ /* 0x000fe20000000000 */
[----:B------:R-:W-:Y:S04]  /*79b0*/  BSSY.RECONVERGENT B0, `(.L_x_57264) ;  /* 0x0000030000007945 */ /* 0x000fe80003800200 */
[----:B------:R-:W-:-:S13]  /*79c0*/  ISETP.GE.AND P0, PT, R23, R16, PT ;  /* 0x000000101700720c */ /* 0x000fda0003f06270 */
[----:B------:R-:W-:Y:S05]  /*79d0*/  @P0 BRA `(.L_x_57265) ;  /* 0x0000000000b40947 */ /* 0x000fea0003800000 */
[----:B0-2--5:R-:W-:-:S04]  /*79e0*/  PRMT R0, R27, 0x9910, RZ ;  /* 0x000099101b007816 */ /* 0x025fc800000000ff */
[----:B------:R-:W-:-:S13]  /*79f0*/  ISETP.GE.AND P0, PT, R0, RZ, PT ;  /* 0x000000ff0000720c */ /* 0x000fda0003f06270 */
[----:B------:R-:W-:Y:S05]  /*7a00*/  @!P0 BRA `(.L_x_57266) ;  /* 0x0000000000808947 */ /* 0x000fea0003800000 */
[----:B------:R-:W-:Y:S01]  /*7a10*/  ISETP.NE.AND P0, PT, R0, RZ, PT ;  /* 0x000000ff0000720c */ /* 0x000fe20003f05270 */
[----:B------:R-:W-:Y:S01]  /*7a20*/  BSSY.RECONVERGENT B1, `(.L_x_57267) ;  /* 0x000001d000017945 */ /* 0x000fe20003800200 */
[----:B-1----:R-:W-:-:S11]  /*7a30*/  IMAD.MOV.U32 R22, RZ, RZ, 0x1 ;  /* 0x00000001ff167424 */ /* 0x002fd600078e00ff */
        /* <DEDUP_REMOVED lines=11> */
[----:B---34-:R-:W-:-:S07]  /*7af0*/  PRMT R4, R0, 0x7610, R4 ;  /* 0x0000761000047816 */ /* 0x018fce0000000004 */
.L_x_57269:
[C---:B------:R-:W-:Y:S02]  /*7b00*/  LOP3.LUT R0, R4.reuse, 0x1, RZ, 0xc0, !PT ;  /* 0x0000000104007812 */ /* 0x040fe400078ec0ff */
[----:B------:R-:W-:Y:S02]  /*7b10*/  LOP3.LUT R4, R4, 0xffff, RZ, 0xc0, !PT ;  /* 0x0000ffff04047812 */ /* 0x000fe400078ec0ff */
[----:B------:R-:W-:Y:S02]  /*7b20*/  ISETP.NE.U32.AND P0, PT, R0, 0x1, PT ;  /* 0x000000010000780c */ /* 0x000fe40003f05070 */
[----:B------:R-:W-:Y:S02]  /*7b30*/  PRMT R22, R22, 0x9910, RZ ;  /* 0x0000991016167816 */ /* 0x000fe400000000ff */
[----:B------:R-:W-:Y:S02]  /*7b40*/  SEL R0, R3, 0x1, !P0 ;  /* 0x0000000103007807 */ /* 0x000fe40004000000 */
[----:B------:R-:W-:-:S02]  /*7b50*/  ISETP.GE.U32.AND P0, PT, R4, 0x2, PT ;  /* 0x000000020400780c */ /* 0x000fc40003f06070 */
[----:B------:R-:W-:Y:S02]  /*7b60*/  PRMT R6, R3, 0x9910, RZ ;  /* 0x0000991003067816 */ /* 0x000fe400000000ff */
[----:B------:R-:W-:Y:S01]  /*7b70*/  PRMT R3, R0, 0x9910, RZ ;  /* 0x0000991000037816 */ /* 0x000fe200000000ff */
[----:B------:R-:W-:Y:S01]  /*7b80*/  IMAD.MOV.U32 R0, RZ, RZ, R22 ;  /* 0x000000ffff007224 */ /* 0x000fe200078e0016 */
[----:B------:R-:W-:Y:S01]  /*7b90*/  SHF.R.U32.HI R4, RZ, 0x1, R4 ;  /* 0x00000001ff047819 */ /* 0x000fe20000011604 */
[----:B------:R-:W-:Y:S02]  /*7ba0*/  IMAD R6, R6, R6, RZ ;  /* 0x0000000606067224 */ /* 0x000fe400078e02ff */
[----:B------:R-:W-:-:S03]  /*7bb0*/  IMAD R0, R0, R3, RZ ;  /* 0x0000000300007224 */ /* 0x000fc600078e02ff */
[----:B------:R-:W-:Y:S02]  /*7bc0*/  PRMT R3, R6, 0x7610, R3 ;  /* 0x0000761006037816 */ /* 0x000fe40000000003 */
[----:B------:R-:W-:Y:S01]  /*7bd0*/  PRMT R22, R0, 0x7610, R22 ;  /* 0x0000761000167816 */ /* 0x000fe20000000016 */
[----:B------:R-:W-:Y:S06]  /*7be0*/  @P0 BRA `(.L_x_57269) ;  /* 0xfffffffc00c40947 */ /* 0x000fec000383ffff */
.L_x_57268:
[----:B------:R-:W-:Y:S05]  /*7bf0*/  BSYNC.RECONVERGENT B1 ;  /* 0x0000000000017941 */ /* 0x000fea0003800200 */
.L_x_57267:
[----:B------:R-:W-:Y:S05]  /*7c00*/  BRA `(.L_x_57265) ;  /* 0x0000000000287947 */ /* 0x000fea0003800000 */
.L_x_57266:
        /* <DEDUP_REMOVED lines=10> */
.L_x_57265:
[----:B------:R-:W-:Y:S05]  /*7cb0*/  BSYNC.RECONVERGENT B0 ;  /* 0x0000000000007941 */ /* 0x000fea0003800200 */
.L_x_57264:
        /* <DEDUP_REMOVED lines=22> */
.L_x_57275:
        /* <DEDUP_REMOVED lines=15> */
.L_x_57274:
[----:B------:R-:W-:Y:S05]  /*7f10*/  BSYNC.RECONVERGENT B1 ;  /* 0x0000000000017941 */ /* 0x000fea0003800200 */
.L_x_57273:
[----:B------:R-:W-:Y:S05]  /*7f20*/  BRA `(.L_x_57271) ;  /* 0x0000000000287947 */ /* 0x000fea0003800000 */
.L_x_57272:
        /* <DEDUP_REMOVED lines=10> */
.L_x_57271:
[----:B------:R-:W-:Y:S05]  /*7fd0*/  BSYNC.RECONVERGENT B0 ;  /* 0x0000000000007941 */ /* 0x000fea0003800200 */
.L_x_57270:
[----:B------:R-:W-:Y:S01]  /*7fe0*/  VIADD R3, R25, 0x180 ;  /* 0x0000018019037836 */ /* 0x000fe20000000000 */
[----:B------:R-:W-:Y:S04]  /*7ff0*/  BSSY.RECONVERGENT B0, `(.L_x_57276) ;  /* 0x0000030000007945 */ /* 0x000fe80003800200 */
[----:B------:R-:W-:-:S13]  /*8000*/  ISETP.GE.AND P0, PT, R3, R16, PT ;  /* 0x000000100300720c */ /* 0x000fda0003f06270 */
[----:B------:R-:W-:Y:S05]  /*8010*/  @P0 BRA `(.L_x_57277) ;  /* 0x0000000000b40947 */ /* 0x000fea0003800000 */
[----:B-1---5:R-:W-:-:S04]  /*8020*/  PRMT R0, R19, 0x9910, RZ ;  /* 0x0000991013007816 */ /* 0x022fc800000000ff */
        /* <DEDUP_REMOVED lines=16> */
[----:B0-234-:R-:W-:-:S07]  /*8130*/  PRMT R4, R0, 0x7610, R4 ;  /* 0x0000761000047816 */ /* 0x01dfce0000000004 */
.L_x_57281:
        /* <DEDUP_REMOVED lines=15> */
.L_x_57280:
[----:B------:R-:W-:Y:S05]  /*8230*/  BSYNC.RECONVERGENT B1 ;  /* 0x0000000000017941 */ /* 0x000fea0003800200 */
.L_x_57279:
[----:B------:R-:W-:Y:S05]  /*8240*/  BRA `(.L_x_57277) ;  /* 0x0000000000287947 */ /* 0x000fea0003800000 */
.L_x_57278:
        /* <DEDUP_REMOVED lines=10> */
.L_x_57277:
[----:B------:R-:W-:Y:S05]  /*82f0*/  BSYNC.RECONVERGENT B0 ;  /* 0x0000000000007941 */ /* 0x000fea0003800200 */
.L_x_57276:
        /* <DEDUP_REMOVED lines=26> */
.L_x_57288:
[----:B------:R0:W-:Y:S01]  /*84a0*/  STG.E.U8 desc[UR36][R8.64], R5 ;  /* 0x0000000508007986 */ /* 0x0001e2000c101124 */
[----:B------:R-:W-:Y:S01]  /*84b0*/  IMAD.MOV.U32 R25, RZ, RZ, R23 ;  /* 0x000000ffff197224 */ /* 0x000fe200078e0017 */
[----:B------:R-:W-:Y:S06]  /*84c0*/  BRA `(.L_x_57290) ;  /* 0x0000000c00a87947 */ /* 0x000fec0003800000 */
.L_x_57287:
        /* <DEDUP_REMOVED lines=12> */
.L_x_57292:
[----:B------:R-:W-:Y:S01]  /*8590*/  PRMT R3, R5, 0x9910, RZ ;  /* 0x0000991005037816 */ /* 0x000fe200000000ff */
[----:B------:R-:W-:-:S04]  /*85a0*/  IMAD.MOV.U32 R25, RZ, RZ, R23 ;  /* 0x000000ffff197224 */ /* 0x000fc800078e0017 */
[----:B------:R0:W-:Y:S01]  /*85b0*/  STG.E desc[UR36][R8.64], R3 ;  /* 0x0000000308007986 */ /* 0x0001e2000c101924 */
[----:B------:R-:W-:Y:S05]  /*85c0*/  BRA `(.L_x_57290) ;  /* 0x0000000c00687947 */ /* 0x000fea0003800000 */
.L_x_57291:
[----:B------:R0:W-:Y:S01]  /*85d0*/  STG.E.U16 desc[UR36][R8.64], R5 ;  /* 0x0000000508007986 */ /* 0x0001e2000c101524 */
[----:B------:R-:W-:Y:S01]  /*85e0*/  IMAD.MOV.U32 R25, RZ, RZ, R23 ;  /* 0x000000ffff197224 */ /* 0x000fe200078e0017 */
[----:B------:R-:W-:Y:S06]  /*85f0*/  BRA `(.L_x_57290) ;  /* 0x0000000c005c7947 */ /* 0x000fec0003800000 */
.L_x_57286:
        /* <DEDUP_REMOVED lines=10> */
.L_x_57294:
[----:B------:R-:W0:Y:S01]  /*86a0*/  I2F.S16 R0, R5 ;  /* 0x0000000500007306 */ /* 0x000e220000101400 */
[----:B------:R-:W-:Y:S01]  /*86b0*/  IMAD.MOV.U32 R25, RZ, RZ, R23 ;  /* 0x000000ffff197224 */ /* 0x000fe200078e0017 */
[----:B0-----:R-:W-:-:S05]  /*86c0*/  F2FP.F16.F32.PACK_AB R0, RZ, R0 ;  /* 0x00000000ff00723e */ /* 0x001fca00000000ff */
[----:B------:R0:W-:Y:S01]  /*86d0*/  STG.E.U16 desc[UR36][R8.64], R0 ;  /* 0x0000000008007986 */ /* 0x0001e2000c101524 */
[----:B------:R-:W-:Y:S05]  /*86e0*/  BRA `(.L_x_57290) ;  /* 0x0000000c00207947 */ /* 0x000fea0003800000 */
.L_x_57293:
        /* <DEDUP_REMOVED lines=11> */
.L_x_57296:
[----:B------:R-:W0:Y:S01]  /*87a0*/  I2F.S16 R5, R5 ;  /* 0x0000000500057306 */ /* 0x000e220000101400 */
[----:B------:R-:W-:Y:S01]  /*87b0*/  IMAD.MOV.U32 R25, RZ, RZ, R23 ;  /* 0x000000ffff197224 */ /* 0x000fe200078e0017 */
[----:B0-----:R-:W-:-:S04]  /*87c0*/  F2FP.F16.F32.PACK_AB R3, RZ, R5 ;  /* 0x00000005ff03723e */ /* 0x001fc800000000ff */
[----:B------:R-:W-:-:S05]  /*87d0*/  PRMT R3, R3, 0x5410, RZ ;  /* 0x0000541003037816 */ /* 0x000fca00000000ff */
[----:B------:R0:W-:Y:S01]  /*87e0*/  STG.E desc[UR36][R8.64], R3 ;  /* 0x0000000308007986 */ /* 0x0001e2000c101924 */
[----:B------:R-:W-:Y:S05]  /*87f0*/  BRA `(.L_x_57290) ;  /* 0x0000000800dc7947 */ /* 0x000fea0003800000 */
.L_x_57295:
[----:B------:R-:W0:Y:S01]  /*8800*/  I2F.F64.S16 R4, R5 ;  /* 0x0000000500047312 */ /* 0x000e220000101c00 */
[----:B------:R-:W-:Y:S01]  /*8810*/  IMAD.MOV.U32 R25, RZ, RZ, R23 ;  /* 0x000000ffff197224 */ /* 0x000fe200078e0017 */
[----:B0-----:R0:W-:Y:S01]  /*8820*/  STG.E.64 desc[UR36][R8.64], R4 ;  /* 0x0000000408007986 */ /* 0x0011e2000c101b24 */
[----:B------:R-:W-:Y:S05]  /*8830*/  BRA `(.L_x_57290) ;  /* 0x0000000800cc7947 */ /* 0x000fea0003800000 */
.L_x_57285:
        /* <DEDUP_REMOVED lines=14> */
.L_x_57299:
[----:B------:R-:W0:Y:S01]  /*8920*/  I2F.F64.S16 R4, R5 ;  /* 0x0000000500047312 */ /* 0x000e220000101c00 */
[----:B------:R-:W-:Y:S01]  /*8930*/  CS2R R6, SRZ ;  /* 0x0000000000067805 */ /* 0x000fe2000001ff00 */
[----:B------:R-:W-:-:S04]  /*8940*/  IMAD.MOV.U32 R25, RZ, RZ, R23 ;  /* 0x000000ffff197224 */ /* 0x000fc800078e0017 */
[----:B0-----:R0:W-:Y:S01]  /*8950*/  STG.E.128 desc[UR36][R8.64], R4 ;  /* 0x0000000408007986 */ /* 0x0011e2000c101d24 */
[----:B------:R-:W-:Y:S05]  /*8960*/  BRA `(.L_x_57290) ;  /* 0x0000000800807947 */ /* 0x000fea0003800000 */
.L_x_57298:
        /* <DEDUP_REMOVED lines=19> */
.L_x_57303:
[----:B------:R-:W-:Y:S05]  /*8aa0*/  BSYNC.RECONVERGENT B0 ;  /* 0x0000000000007941 */ /* 0x000fea0003800200 */
.L_x_57302:
[----:B------:R-:W-:Y:S01]  /*8ab0*/  LOP3.LUT R7, R0, 0x80, R7, 0xf8, !PT ;  /* 0x0000008000077812 */ /* 0x000fe200078ef807 */
[----:B------:R-:W-:-:S04]  /*8ac0*/  IMAD.MOV.U32 R25, RZ, RZ, R23 ;  /* 0x000000ffff197224 */ /* 0x000fc800078e0017 */
[----:B------:R0:W-:Y:S01]  /*8ad0*/  STG.E.U8 desc[UR36][R8.64], R7 ;  /* 0x0000000708007986 */ /* 0x0001e2000c101124 */
[----:B------:R-:W-:Y:S05]  /*8ae0*/  BRA `(.L_x_57290) ;  /* 0x0000000800207947 */ /* 0x000fea0003800000 */
.L_x_57301:
        /* <DEDUP_REMOVED lines=15> */
.L_x_57305:
[----:B------:R-:W-:Y:S05]  /*8be0*/  BSYNC.RECONVERGENT B0 ;  /* 0x0000000000007941 */ /* 0x000fea0003800200 */
.L_x_57304:
[----:B------:R-:W-:Y:S01]  /*8bf0*/  LOP3.LUT R7, R0, 0x80, R7, 0xf8, !PT ;  /* 0x0000008000077812 */ /* 0x000fe200078ef807 */
[----:B------:R-:W-:-:S04]  /*8c00*/  IMAD.MOV.U32 R25, RZ, RZ, R23 ;  /* 0x000000ffff197224 */ /* 0x000fc800078e0017 */
[----:B------:R0:W-:Y:S01]  /*8c10*/  STG.E.U8 desc[UR36][R8.64], R7 ;  /* 0x0000000708007986 */ /* 0x0001e2000c101124 */
[----:B------:R-:W-:Y:S05]  /*8c20*/  BRA `(.L_x_57290) ;  /* 0x0000000400d07947 */ /* 0x000fea0003800000 */
.L_x_57300:
[----:B------:R-:W0:Y:S01]  /*8c30*/  I2F.S16 R0, R5 ;  /* 0x0000000500007306 */ /* 0x000e220000101400 */
[----:B------:R-:W-:Y:S01]  /*8c40*/  IMAD.MOV.U32 R25, RZ, RZ, R23 ;  /* 0x000000ffff197224 */ /* 0x000fe200078e0017 */
[----:B0-----:R-:W-:-:S05]  /*8c50*/  F2FP.BF16.F32.PACK_AB R0, RZ, R0 ;  /* 0x00000000ff00723e */ /* 0x001fca00000010ff */
[----:B------:R0:W-:Y:S01]  /*8c60*/  STG.E.U16 desc[UR36][R8.64], R0 ;  /* 0x0000000008007986 */ /* 0x0001e2000c101524 */
[----:B------:R-:W-:Y:S05]  /*8c70*/  BRA `(.L_x_57290) ;  /* 0x0000000400bc7947 */ /* 0x000fea0003800000 */
.L_x_57297:
        /* <DEDUP_REMOVED lines=11> */
.L_x_57308:
        /* <DEDUP_REMOVED lines=13> */
.L_x_57311:
[----:B------:R-:W-:-:S04]  /*8e00*/  SHF.R.U32.HI R0, RZ, 0x14, R3 ;  /* 0x00000014ff007819 */ /* 0x000fc80000011603 */
[----:B------:R-:W-:-:S04]  /*8e10*/  LOP3.LUT R0, R0, 0x1, RZ, 0xc0, !PT ;  /* 0x0000000100007812 */ /* 0x000fc800078ec0ff */
[----:B------:R-:W-:-:S04]  /*8e20*/  IADD3 R0, PT, PT, R3, 0x487ffff, R0 ;  /* 0x0487ffff03007810 */ /* 0x000fc80007ffe000 */
[----:B------:R-:W-:-:S04]  /*8e30*/  SHF.R.U32.HI R0, RZ, 0x14, R0 ;  /* 0x00000014ff007819 */ /* 0x000fc80000011600 */
[----:B------:R-:W-:-:S07]  /*8e40*/  LOP3.LUT R0, R0, 0xff, RZ, 0xc0, !PT ;  /* 0x000000ff00007812 */ /* 0x000fce00078ec0ff */
.L_x_57312:
[----:B------:R-:W-:-:S04]  /*8e50*/  SHF.R.U32.HI R3, RZ, 0x18, R3 ;  /* 0x00000018ff037819 */ /* 0x000fc80000011603 */
[----:B------:R-:W-:-:S04]  /*8e60*/  LOP3.LUT R0, R0, 0x80, R3, 0xf8, !PT ;  /* 0x0000008000007812 */ /* 0x000fc800078ef803 */
[----:B------:R-:W-:-:S07]  /*8e70*/  PRMT R4, R0, 0x7610, R4 ;  /* 0x0000761000047816 */ /* 0x000fce0000000004 */
.L_x_57310:
[----:B------:R-:W-:Y:S05]  /*8e80*/  BSYNC.RECONVERGENT B0 ;  /* 0x0000000000007941 */ /* 0x000fea0003800200 */
.L_x_57309:
[----:B------:R0:W-:Y:S01]  /*8e90*/  STG.E.U8 desc[UR36][R8.64], R4 ;  /* 0x0000000408007986 */ /* 0x0001e2000c101124 */
[----:B------:R-:W-:Y:S01]  /*8ea0*/  IMAD.MOV.U32 R25, RZ, RZ, R23 ;  /* 0x000000ffff197224 */ /* 0x000fe200078e0017 */
[----:B------:R-:W-:Y:S06]  /*8eb0*/  BRA `(.L_x_57290) ;  /* 0x00000004002c7947 */ /* 0x000fec0003800000 */
.L_x_57307:
        /* <DEDUP_REMOVED lines=13> */
.L_x_57315:
[----:B------:R-:W-:-:S04]  /*8f90*/  SHF.R.U32.HI R0, RZ, 0x15, R3 ;  /* 0x00000015ff007819 */ /* 0x000fc80000011603 */
[----:B------:R-:W-:-:S04]  /*8fa0*/  LOP3.LUT R0, R0, 0x1, RZ, 0xc0, !PT ;  /* 0x0000000100007812 */ /* 0x000fc800078ec0ff */
[----:B------:R-:W-:-:S04]  /*8fb0*/  IADD3 R0, PT, PT, R3, 0x88fffff, R0 ;  /* 0x088fffff03007810 */ /* 0x000fc80007ffe000 */
[----:B------:R-:W-:-:S04]  /*8fc0*/  SHF.R.U32.HI R0, RZ, 0x15, R0 ;  /* 0x00000015ff007819 */ /* 0x000fc80000011600 */
[----:B------:R-:W-:-:S07]  /*8fd0*/  LOP3.LUT R0, R0, 0xff, RZ, 0xc0, !PT ;  /* 0x000000ff00007812 */ /* 0x000fce00078ec0ff */
.L_x_57316:
[----:B------:R-:W-:-:S04]  /*8fe0*/  SHF.R.U32.HI R3, RZ, 0x18, R3 ;  /* 0x00000018ff037819 */ /* 0x000fc80000011603 */
[----:B------:R-:W-:-:S04]  /*8ff0*/  LOP3.LUT R0, R0, 0x80, R3, 0xf8, !PT ;  /* 0x0000008000007812 */ /* 0x000fc800078ef803 */
[----:B------:R-:W-:-:S07]  /*9000*/  PRMT R4, R0, 0x7610, R4 ;  /* 0x0000761000047816 */ /* 0x000fce0000000004 */
.L_x_57314:
[----:B------:R-:W-:Y:S05]  /*9010*/  BSYNC.RECONVERGENT B0 ;  /* 0x0000000000007941 */ /* 0x000fea0003800200 */
.L_x_57313:
[----:B------:R3:W-:Y:S01]  /*9020*/  STG.E.U8 desc[UR36][R8.64], R4 ;  /* 0x0000000408007986 */ /* 0x0007e2000c101124 */
[----:B------:R-:W-:Y:S01]  /*9030*/  IMAD.MOV.U32 R25, RZ, RZ, R23 ;  /* 0x000000ffff197224 */ /* 0x000fe200078e0017 */
[----:B------:R-:W-:Y:S06]  /*9040*/  BRA `(.L_x_57290) ;  /* 0x0000000000c87947 */ /* 0x000fec0003800000 */
.L_x_57306:
[----:B------:R-:W-:-:S13]  /*9050*/  ISETP.NE.AND P0, PT, R0, 0x1c, PT ;  /* 0x0000001c0000780c */ /* 0x000fda0003f05270 */
[----:B------:R-:W-:Y:S05]  /*9060*/  @!P0 BRA `(.L_x_57317) ;  /* 0x0000000000b48947 */ /* 0x000fea0003800000 */
[----:B------:R-:W-:-:S13]  /*9070*/  ISETP.NE.AND P0, PT, R0, 0x1d, PT ;  /* 0x0000001d0000780c */ /* 0x000fda0003f05270 */
[----:B------:R-:W-:Y:S05]  /*9080*/  @!P0 BRA `(.L_x_57318) ;  /* 0x0000000000948947 */ /* 0x000fea0003800000 */
[----:B------:R-:W-:-:S13]  /*9090*/  ISETP.NE.AND P0, PT, R0, 0x2c, PT ;  /* 0x0000002c0000780c */ /* 0x000fda0003f05270 */
[----:B------:R-:W-:Y:S05]  /*90a0*/  @!P0 BRA `(.L_x_57319) ;  /* 0x0000000000488947 */ /* 0x000fea0003800000 */
.L_x_57289:
        /* <DEDUP_REMOVED lines=16> */
.L_x_57320:
[----:B------:R-:W-:Y:S01]  /*91b0*/  IMAD.MOV.U32 R25, RZ, RZ, R23 ;  /* 0x000000ffff197224 */ /* 0x000fe200078e0017 */
[----:B------:R-:W-:Y:S06]  /*91c0*/  BRA `(.L_x_57290) ;  /* 0x0000000000687947 */ /* 0x000fec0003800000 */
.L_x_57319:
[----:B------:R-:W0:Y:S01]  /*91d0*/  I2F.S16 R6, R5 ;  /* 0x0000000500067306 */ /* 0x000e220000101400 */
        /* <DEDUP_REMOVED lines=16> */
.L_x_57318:
[----:B------:R-:W-:Y:S01]  /*92e0*/  PRMT R5, R5, 0x9910, RZ ;  /* 0x0000991005057816 */ /* 0x000fe200000000ff */
[----:B------:R-:W-:-:S04]  /*92f0*/  IMAD.MOV.U32 R25, RZ, RZ, R23 ;  /* 0x000000ffff197224 */ /* 0x000fc800078e0017 */
[----:B------:R-:W-:-:S05]  /*9300*/  IMAD.MOV.U32 R4, RZ, RZ, R5 ;  /* 0x000000ffff047224 */ /* 0x000fca00078e0005 */
[----:B------:R-:W-:-:S05]  /*9310*/  SHF.R.S32.HI R5, RZ, 0x1f, R4 ;  /* 0x0000001fff057819 */ /* 0x000fca0000011404 */
[----:B------:R1:W-:Y:S01]  /*9320*/  STG.E.64 desc[UR36][R8.64], R4 ;  /* 0x0000000408007986 */ /* 0x0003e2000c101b24 */
[----:B------:R-:W-:Y:S05]  /*9330*/  BRA `(.L_x_57290) ;  /* 0x00000000000c7947 */ /* 0x000fea0003800000 */
.L_x_57317:
[----:B------:R-:W-:Y:S01]  /*9340*/  PRMT R3, R5, 0x9910, RZ ;  /* 0x0000991005037816 */ /* 0x000fe200000000ff */
[----:B------:R-:W-:-:S04]  /*9350*/  IMAD.MOV.U32 R25, RZ, RZ, R23 ;  /* 0x000000ffff197224 */ /* 0x000fc800078e0017 */
[----:B------:R0:W-:Y:S03]  /*9360*/  STG.E desc[UR36][R8.64], R3 ;  /* 0x0000000308007986 */ /* 0x0001e6000c101924 */
.L_x_57290:
        /* <DEDUP_REMOVED lines=23> */
.L_x_57325:
[----:B------:R0:W-:Y:S01]  /*94e0*/  STG.E.U8 desc[UR36][R8.64], R22 ;  /* 0x0000001608007986 */ /* 0x0001e2000c101124 */
[----:B------:R-:W-:Y:S05]  /*94f0*/  BRA `(.L_x_57327) ;  /* 0x0000000c004c7947 */ /* 0x000fea0003800000 */
.L_x_57324:
        /* <DEDUP_REMOVED lines=10> */
.L_x_57329:
[----:B------:R-:W-:-:S05]  /*95a0*/  PRMT R3, R22, 0x9910, RZ ;  /* 0x0000991016037816 */ /* 0x000fca00000000ff */
[----:B------:R0:W-:Y:S01]  /*95b0*/  STG.E desc[UR36][R8.64], R3 ;  /* 0x0000000308007986 */ /* 0x0001e2000c101924 */
[----:B------:R-:W-:Y:S05]  /*95c0*/  BRA `(.L_x_57327) ;  /* 0x0000000c00187947 */ /* 0x000fea0003800000 */
.L_x_57328:
[----:B------:R0:W-:Y:S01]  /*95d0*/  STG.E.U16 desc[UR36][R8.64], R22 ;  /* 0x0000001608007986 */ /* 0x0001e2000c101524 */
[----:B------:R-:W-:Y:S05]  /*95e0*/  BRA `(.L_x_57327) ;  /* 0x0000000c00107947 */ /* 0x000fea0003800000 */
.L_x_57323:
        /* <DEDUP_REMOVED lines=9> */
.L_x_57331:
[----:B------:R-:W0:Y:S02]  /*9680*/  I2F.S16 R0, R22 ;  /* 0x0000001600007306 */ /* 0x000e240000101400 */
[----:B0-----:R-:W-:-:S05]  /*9690*/  F2FP.F16.F32.PACK_AB R0, RZ, R0 ;  /* 0x00000000ff00723e */ /* 0x001fca00000000ff */
[----:B------:R0:W-:Y:S01]  /*96a0*/  STG.E.U16 desc[UR36][R8.64], R0 ;  /* 0x0000000008007986 */ /* 0x0001e2000c101524 */
[----:B------:R-:W-:Y:S05]  /*96b0*/  BRA `(.L_x_57327) ;  /* 0x0000000800dc7947 */ /* 0x000fea0003800000 */
.L_x_57330:
        /* <DEDUP_REMOVED lines=10> */
.L_x_57333:
[----:B------:R-:W0:Y:S02]  /*9760*/  I2F.S16 R22, R22 ;  /* 0x0000001600167306 */ /* 0x000e240000101400 */
[----:B0-----:R-:W-:-:S04]  /*9770*/  F2FP.F16.F32.PACK_AB R3, RZ, R22 ;  /* 0x00000016ff03723e */ /* 0x001fc800000000ff */
[----:B------:R-:W-:-:S05]  /*9780*/  PRMT R3, R3, 0x5410, RZ ;  /* 0x0000541003037816 */ /* 0x000fca00000000ff */
[----:B------:R0:W-:Y:S01]  /*9790*/  STG.E desc[UR36][R8.64], R3 ;  /* 0x0000000308007986 */ /* 0x0001e2000c101924 */
[----:B------:R-:W-:Y:S05]  /*97a0*/  BRA `(.L_x_57327) ;  /* 0x0000000800a07947 */ /* 0x000fea0003800000 */
.L_x_57332:
[----:B------:R-:W0:Y:S02]  /*97b0*/  I2F.F64.S16 R22, R22 ;  /* 0x0000001600167312 */ /* 0x000e240000101c00 */
[----:B0-----:R0:W-:Y:S01]  /*97c0*/  STG.E.64 desc[UR36][R8.64], R22 ;  /* 0x0000001608007986 */ /* 0x0011e2000c101b24 */
[----:B------:R-:W-:Y:S05]  /*97d0*/  BRA `(.L_x_57327) ;  /* 0x0000000800947947 */ /* 0x000fea0003800000 */
.L_x_57322:
        /* <DEDUP_REMOVED lines=12> */
.L_x_57337:
        /* <DEDUP_REMOVED lines=17> */
.L_x_57340:
[----:B------:R-:W-:-:S04]  /*99b0*/  SHF.R.U32.HI R3, RZ, 0x18, R5 ;  /* 0x00000018ff037819 */ /* 0x000fc80000011605 */
[----:B------:R-:W-:-:S04]  /*99c0*/  LOP3.LUT R0, R0, 0x80, R3, 0xf8, !PT ;  /* 0x0000008000007812 */ /* 0x000fc800078ef803 */
[----:B------:R-:W-:-:S07]  /*99d0*/  PRMT R4, R0, 0x7610, R4 ;  /* 0x0000761000047816 */ /* 0x000fce0000000004 */
.L_x_57339:
[----:B------:R-:W-:Y:S05]  /*99e0*/  BSYNC.RECONVERGENT B0 ;  /* 0x0000000000007941 */ /* 0x000fea0003800200 */
.L_x_57338:
[----:B------:R0:W-:Y:S01]  /*99f0*/  STG.E.U8 desc[UR36][R8.64], R4 ;  /* 0x0000000408007986 */ /* 0x0001e2000c101124 */
[----:B------:R-:W-:Y:S05]  /*9a00*/  BRA `(.L_x_57327) ;  /* 0x0000000800087947 */ /* 0x000fea0003800000 */
.L_x_57336:
        /* <DEDUP_REMOVED lines=17> */
.L_x_57343:
[----:B------:R-:W-:-:S04]  /*9b20*/  SHF.R.U32.HI R3, RZ, 0x18, R5 ;  /* 0x00000018ff037819 */ /* 0x000fc80000011605 */
[----:B------:R-:W-:-:S04]  /*9b30*/  LOP3.LUT R0, R0, 0x80, R3, 0xf8, !PT ;  /* 0x0000008000007812 */ /* 0x000fc800078ef803 */
[----:B------:R-:W-:-:S07]  /*9b40*/  PRMT R4, R0, 0x7610, R4 ;  /* 0x0000761000047816 */ /* 0x000fce0000000004 */
.L_x_57342:
[----:B------:R-:W-:Y:S05]  /*9b50*/  BSYNC.RECONVERGENT B0 ;  /* 0x0000000000007941 */ /* 0x000fea0003800200 */
.L_x_57341:
[----:B------:R0:W-:Y:S01]  /*9b60*/  STG.E.U8 desc[UR36][R8.64], R4 ;  /* 0x0000000408007986 */ /* 0x0001e2000c101124 */
[----:B------:R-:W-:Y:S05]  /*9b70*/  BRA `(.L_x_57327) ;  /* 0x0000000400ac7947 */ /* 0x000fea0003800000 */
.L_x_57335:
        /* <DEDUP_REMOVED lines=22> */
.L_x_57345:
[----:B------:R-:W-:-:S04]  /*9ce0*/  PRMT R4, R22, 0x9910, RZ ;  /* 0x0000991016047816 */ /* 0x000fc800000000ff */
[----:B------:R-:W-:-:S05]  /*9cf0*/  SHF.R.S32.HI R5, RZ, 0x1f, R4 ;  /* 0x0000001fff057819 */ /* 0x000fca0000011404 */
[----:B------:R0:W-:Y:S01]  /*9d00*/  STG.E.64 desc[UR36][R8.64], R4 ;  /* 0x0000000408007986 */ /* 0x0001e2000c101b24 */
[----:B------:R-:W-:Y:S05]  /*9d10*/  BRA `(.L_x_57327) ;  /* 0x0000000400447947 */ /* 0x000fea0003800000 */
.L_x_57344:
[----:B------:R-:W-:-:S05]  /*9d20*/  PRMT R3, R22, 0x9910, RZ ;  /* 0x0000991016037816 */ /* 0x000fca00000000ff */
[----:B------:R0:W-:Y:S01]  /*9d30*/  STG.E desc[UR36][R8.64], R3 ;  /* 0x0000000308007986 */ /* 0x0001e2000c101924 */
[----:B------:R-:W-:Y:S05]  /*9d40*/  BRA `(.L_x_57327) ;  /* 0x0000000400387947 */ /* 0x000fea0003800000 */
.L_x_57334:
        /* <DEDUP_REMOVED lines=11> */
.L_x_57347:
[----:B------:R-:W0:Y:S01]  /*9e00*/  I2F.F64.S16 R4, R22 ;  /* 0x0000001600047312 */ /* 0x000e220000101c00 */
[----:B------:R-:W-:-:S05]  /*9e10*/  CS2R R6, SRZ ;  /* 0x0000000000067805 */ /* 0x000fca000001ff00 */
[----:B0-----:R4:W-:Y:S01]  /*9e20*/  STG.E.128 desc[UR36][R8.64], R4 ;  /* 0x0000000408007986 */ /* 0x0019e2000c101d24 */
[----:B------:R-:W-:Y:S05]  /*9e30*/  BRA `(.L_x_57327) ;  /* 0x0000000000fc7947 */ /* 0x000fea0003800000 */
.L_x_57346:
[----:B------:R-:W-:-:S13]  /*9e40*/  ISETP.NE.AND P0, PT, R0, 0xf, PT ;  /* 0x0000000f0000780c */ /* 0x000fda0003f05270 */
[----:B------:R-:W-:Y:S05]  /*9e50*/  @!P0 BRA `(.L_x_57348) ;  /* 0x0000000000e88947 */ /* 0x000fea0003800000 */
[----:B------:R-:W-:-:S13]  /*9e60*/  ISETP.NE.AND P0, PT, R0, 0x17, PT ;  /* 0x000000170000780c */ /* 0x000fda0003f05270 */
[----:B------:R-:W-:Y:S05]  /*9e70*/  @!P0 BRA `(.L_x_57349) ;  /* 0x0000000000908947 */ /* 0x000fea0003800000 */
[----:B------:R-:W-:-:S13]  /*9e80*/  ISETP.NE.AND P0, PT, R0, 0x18, PT ;  /* 0x000000180000780c */ /* 0x000fda0003f05270 */
[----:B------:R-:W-:Y:S05]  /*9e90*/  @!P0 BRA `(.L_x_57350) ;  /* 0x0000000000448947 */ /* 0x000fea0003800000 */
.L_x_57326:
        /* <DEDUP_REMOVED lines=16> */
.L_x_57351:
[----:B------:R-:W-:Y:S05]  /*9fa0*/  BRA `(.L_x_57327) ;  /* 0x0000000000a07947 */ /* 0x000fea0003800000 */
.L_x_57350:
        /* <DEDUP_REMOVED lines=13> */
.L_x_57353:
[----:B------:R-:W-:Y:S05]  /*a080*/  BSYNC.RECONVERGENT B0 ;  /* 0x0000000000007941 */ /* 0x000fea0003800200 */
.L_x_57352:
[----:B------:R-:W-:-:S05]  /*a090*/  LOP3.LUT R3, R0, 0x80, R3, 0xf8, !PT ;  /* 0x0000008000037812 */ /* 0x000fca00078ef803 */
[----:B------:R1:W-:Y:S01]  /*a0a0*/  STG.E.U8 desc[UR36][R8.64], R3 ;  /* 0x0000000308007986 */ /* 0x0003e2000c101124 */
[----:B------:R-:W-:Y:S05]  /*a0b0*/  BRA `(.L_x_57327) ;  /* 0x00000000005c7947 */ /* 0x000fea0003800000 */
.L_x_57349:
        /* <DEDUP_REMOVED lines=12> */
.L_x_57355:
[----:B------:R-:W-:Y:S01]  /*a180*/  IMAD.MOV.U32 R0, RZ, RZ, 0x7f ;  /* 0x0000007fff007424 */ /* 0x000fe200078e00ff */
[----:B------:R-:W-:-:S04]  /*a190*/  ISETP.GT.U32.AND P0, PT, R3, 0x7f800000, PT ;  /* 0x7f8000000300780c */ /* 0x000fc80003f04070 */
[----:B------:R-:W-:-:S09]  /*a1a0*/  SEL R0, R0, 0x7c, P0 ;  /* 0x0000007c00007807 */ /* 0x000fd20000000000 */
.L_x_57356:
[----:B------:R-:W-:Y:S05]  /*a1b0*/  BSYNC.RECONVERGENT B0 ;  /* 0x0000000000007941 */ /* 0x000fea0003800200 */
.L_x_57354:
[----:B------:R-:W-:-:S04]  /*a1c0*/  SHF.R.U32.HI R3, RZ, 0x18, R5 ;  /* 0x00000018ff037819 */ /* 0x000fc80000011605 */
[----:B------:R-:W-:-:S05]  /*a1d0*/  LOP3.LUT R3, R0, 0x80, R3, 0xf8, !PT ;  /* 0x0000008000037812 */ /* 0x000fca00078ef803 */
[----:B------:R0:W-:Y:S01]  /*a1e0*/  STG.E.U8 desc[UR36][R8.64], R3 ;  /* 0x0000000308007986 */ /* 0x0001e2000c101124 */
[----:B------:R-:W-:Y:S05]  /*a1f0*/  BRA `(.L_x_57327) ;  /* 0x00000000000c7947 */ /* 0x000fea0003800000 */
.L_x_57348:
[----:B------:R-:W0:Y:S02]  /*a200*/  I2F.S16 R0, R22 ;  /* 0x0000001600007306 */ /* 0x000e240000101400 */
[----:B0-----:R-:W-:-:S05]  /*a210*/  F2FP.BF16.F32.PACK_AB R0, RZ, R0 ;  /* 0x00000000ff00723e */ /* 0x001fca00000010ff */
[----:B------:R2:W-:Y:S02]  /*a220*/  STG.E.U16 desc[UR36][R8.64], R0 ;  /* 0x0000000008007986 */ /* 0x0005e4000c101524 */
.L_x_57327:
[----:B------:R-:W-:-:S07]  /*a230*/  VIADD R25, R25, 0x80 ;  /* 0x0000008019197836 */ /* 0x000fce0000000000 */
.L_x_57284:
[----:B------:R-:W-:-:S13]  /*a240*/  ISETP.GE.AND P0, PT, R25, R16, PT ;  /* 0x000000101900720c */ /* 0x000fda0003f06270 */
[----:B------:R-:W-:Y:S05]  /*a250*/  @P0 BREAK.RELIABLE B6 ;  /* 0x0000000000060942 */ /* 0x000fea0003800100 */
[----:B------:R-:W-:Y:S05]  /*a260*/  @P0 BRA `(.L_x_57321) ;  /* 0x0000000c00ac0947 */ /* 0x000fea0003800000 */
[----:B------:R-:W-:Y:S05]  /*a270*/  BSYNC.RELIABLE B6 ;  /* 0x0000000000067941 */ /* 0x000fea0003800100 */
.L_x_57283:
        /* <DEDUP_REMOVED lines=20> */
.L_x_57360:
[----:B------:R0:W-:Y:S01]  /*a3c0*/  STG.E.U8 desc[UR36][R8.64], R17 ;  /* 0x0000001108007986 */ /* 0x0001e2000c101124 */
[----:B------:R-:W-:Y:S05]  /*a3d0*/  BRA `(.L_x_57362) ;  /* 0x0000000c004c7947 */ /* 0x000fea0003800000 */
.L_x_57359:
        /* <DEDUP_REMOVED lines=10> */
.L_x_57364:
[----:B------:R-:W-:-:S05]  /*a480*/  PRMT R3, R17, 0x9910, RZ ;  /* 0x0000991011037816 */ /* 0x000fca00000000ff */
[----:B------:R0:W-:Y:S01]  /*a490*/  STG.E desc[UR36][R8.64], R3 ;  /* 0x0000000308007986 */ /* 0x0001e2000c101924 */
[----:B------:R-:W-:Y:S05]  /*a4a0*/  BRA `(.L_x_57362) ;  /* 0x0000000c00187947 */ /* 0x000fea0003800000 */
.L_x_57363:
[----:B------:R0:W-:Y:S01]  /*a4b0*/  STG.E.U16 desc[UR36][R8.64], R17 ;  /* 0x0000001108007986 */ /* 0x0001e2000c101524 */
[----:B------:R-:W-:Y:S05]  /*a4c0*/  BRA `(.L_x_57362) ;  /* 0x0000000c00107947 */ /* 0x000fea0003800000 */
.L_x_57358:
        /* <DEDUP_REMOVED lines=9> */
.L_x_57366:
[----:B------:R-:W0:Y:S02]  /*a560*/  I2F.S16 R0, R17 ;  /* 0x0000001100007306 */ /* 0x000e240000101400 */
[----:B0-----:R-:W-:-:S05]  /*a570*/  F2FP.F16.F32.PACK_AB R0, RZ, R0 ;  /* 0x00000000ff00723e */ /* 0x001fca00000000ff */
[----:B------:R0:W-:Y:S01]  /*a580*/  STG.E.U16 desc[UR36][R8.64], R0 ;  /* 0x0000000008007986 */ /* 0x0001e2000c101524 */
[----:B------:R-:W-:Y:S05]  /*a590*/  BRA `(.L_x_57362) ;  /* 0x0000000800dc7947 */ /* 0x000fea0003800000 */
.L_x_57365:
        /* <DEDUP_REMOVED lines=10> */
.L_x_57368:
[----:B------:R-:W0:Y:S02]  /*a640*/  I2F.S16 R17, R17 ;  /* 0x0000001100117306 */ /* 0x000e240000101400 */
[----:B0-----:R-:W-:-:S04]  /*a650*/  F2FP.F16.F32.PACK_AB R3, RZ, R17 ;  /* 0x00000011ff03723e */ /* 0x001fc800000000ff */
[----:B------:R-:W-:-:S05]  /*a660*/  PRMT R3, R3, 0x5410, RZ ;  /* 0x0000541003037816 */ /* 0x000fca00000000ff */
[----:B------:R0:W-:Y:S01]  /*a670*/  STG.E desc[UR36][R8.64], R3 ;  /* 0x0000000308007986 */ /* 0x0001e2000c101924 */
[----:B------:R-:W-:Y:S05]  /*a680*/  BRA `(.L_x_57362) ;  /* 0x0000000800a07947 */ /* 0x000fea0003800000 */
.L_x_57367:
[----:B------:R-:W0:Y:S02]  /*a690*/  I2F.F64.S16 R4, R17 ;  /* 0x0000001100047312 */ /* 0x000e240000101c00 */
[----:B0-----:R0:W-:Y:S01]  /*a6a0*/  STG.E.64 desc[UR36][R8.64], R4 ;  /* 0x0000000408007986 */ /* 0x0011e2000c101b24 */
[----:B------:R-:W-:Y:S05]  /*a6b0*/  BRA `(.L_x_57362) ;  /* 0x0000000800947947 */ /* 0x000fea0003800000 */
.L_x_57357:
        /* <DEDUP_REMOVED lines=12> */
.L_x_57372:
        /* <DEDUP_REMOVED lines=17> */
.L_x_57375:
[----:B------:R-:W-:-:S04]  /*a890*/  SHF.R.U32.HI R3, RZ, 0x18, R17 ;  /* 0x00000018ff037819 */ /* 0x000fc80000011611 */
[----:B------:R-:W-:-:S04]  /*a8a0*/  LOP3.LUT R0, R0, 0x80, R3, 0xf8, !PT ;  /* 0x0000008000007812 */ /* 0x000fc800078ef803 */
[----:B------:R-:W-:-:S07]  /*a8b0*/  PRMT R4, R0, 0x7610, R4 ;  /* 0x0000761000047816 */ /* 0x000fce0000000004 */
.L_x_57374:
[----:B------:R-:W-:Y:S05]  /*a8c0*/  BSYNC.RECONVERGENT B0 ;  /* 0x0000000000007941 */ /* 0x000fea0003800200 */
.L_x_57373:
[----:B------:R0:W-:Y:S01]  /*a8d0*/  STG.E.U8 desc[UR36][R8.64], R4 ;  /* 0x0000000408007986 */ /* 0x0001e2000c101124 */
[----:B------:R-:W-:Y:S05]  /*a8e0*/  BRA `(.L_x_57362) ;  /* 0x0000000800087947 */ /* 0x000fea0003800000 */
.L_x_57371:
        /* <DEDUP_REMOVED lines=17> */
.L_x_57378:
[----:B------:R-:W-:-:S04]  /*aa00*/  SHF.R.U32.HI R3, RZ, 0x18, R17 ;  /* 0x00000018ff037819 */ /* 0x000fc80000011611 */
[----:B------:R-:W-:-:S04]  /*aa10*/  LOP3.LUT R0, R0, 0x80, R3, 0xf8, !PT ;  /* 0x0000008000007812 */ /* 0x000fc800078ef803 */
[----:B------:R-:W-:-:S07]  /*aa20*/  PRMT R4, R0, 0x7610, R4 ;  /* 0x0000761000047816 */ /* 0x000fce0000000004 */
.L_x_57377:
[----:B------:R-:W-:Y:S05]  /*aa30*/  BSYNC.RECONVERGENT B0 ;  /* 0x0000000000007941 */ /* 0x000fea0003800200 */
.L_x_57376:
[----:B------:R0:W-:Y:S01]  /*aa40*/  STG.E.U8 desc[UR36][R8.64], R4 ;  /* 0x0000000408007986 */ /* 0x0001e2000c101124 */
[----:B------:R-:W-:Y:S05]  /*aa50*/  BRA `(.L_x_57362) ;  /* 0x0000000400ac7947 */ /* 0x000fea0003800000 */
.L_x_57370:
        /* <DEDUP_REMOVED lines=22> */
.L_x_57380:
[----:B------:R-:W-:-:S04]  /*abc0*/  PRMT R4, R17, 0x9910, RZ ;  /* 0x0000991011047816 */ /* 0x000fc800000000ff */
[----:B------:R-:W-:-:S05]  /*abd0*/  SHF.R.S32.HI R5, RZ, 0x1f, R4 ;  /* 0x0000001fff057819 */ /* 0x000fca0000011404 */
[----:B------:R0:W-:Y:S01]  /*abe0*/  STG.E.64 desc[UR36][R8.64], R4 ;  /* 0x0000000408007986 */ /* 0x0001e2000c101b24 */
[----:B------:R-:W-:Y:S05]  /*abf0*/  BRA `(.L_x_57362) ;  /* 0x0000000400447947 */ /* 0x000fea0003800000 */
.L_x_57379:
[----:B------:R-:W-:-:S05]  /*ac00*/  PRMT R3, R17, 0x9910, RZ ;  /* 0x0000991011037816 */ /* 0x000fca00000000ff */
[----:B------:R0:W-:Y:S01]  /*ac10*/  STG.E desc[UR36][R8.64], R3 ;  /* 0x0000000308007986 */ /* 0x0001e2000c101924 */
[----:B------:R-:W-:Y:S05]  /*ac20*/  BRA `(.L_x_57362) ;  /* 0x0000000400387947 */ /* 0x000fea0003800000 */
.L_x_57369:
        /* <DEDUP_REMOVED lines=11> */
.L_x_57382:
[----:B------:R-:W0:Y:S01]  /*ace0*/  I2F.F64.S16 R4, R17 ;  /* 0x0000001100047312 */ /* 0x000e220000101c00 */
[----:B------:R-:W-:-:S05]  /*acf0*/  CS2R R6, SRZ ;  /* 0x0000000000067805 */ /* 0x000fca000001ff00 */
[----:B0-----:R3:W-:Y:S01]  /*ad00*/  STG.E.128 desc[UR36][R8.64], R4 ;  /* 0x0000000408007986 */ /* 0x0017e2000c101d24 */
[----:B------:R-:W-:Y:S05]  /*ad10*/  BRA `(.L_x_57362) ;  /* 0x0000000000fc7947 */ /* 0x000fea0003800000 */
.L_x_57381:
[----:B------:R-:W-:-:S13]  /*ad20*/  ISETP.NE.AND P0, PT, R0, 0xf, PT ;  /* 0x0000000f0000780c */ /* 0x000fda0003f05270 */
[----:B------:R-:W-:Y:S05]  /*ad30*/  @!P0 BRA `(.L_x_57383) ;  /* 0x0000000000e88947 */ /* 0x000fea0003800000 */
[----:B------:R-:W-:-:S13]  /*ad40*/  ISETP.NE.AND P0, PT, R0, 0x17, PT ;  /* 0x000000170000780c */ /* 0x000fda0003f05270 */
[----:B------:R-:W-:Y:S05]  /*ad50*/  @!P0 BRA `(.L_x_57384) ;  /* 0x0000000000908947 */ /* 0x000fea0003800000 */
[----:B------:R-:W-:-:S13]  /*ad60*/  ISETP.NE.AND P0, PT, R0, 0x18, PT ;  /* 0x000000180000780c */ /* 0x000fda0003f05270 */
[----:B------:R-:W-:Y:S05]  /*ad70*/  @!P0 BRA `(.L_x_57385) ;  /* 0x0000000000448947 */ /* 0x000fea0003800000 */
.L_x_57361:
        /* <DEDUP_REMOVED lines=16> */
.L_x_57386:
[----:B------:R-:W-:Y:S05]  /*ae80*/  BRA `(.L_x_57362) ;  /* 0x0000000000a07947 */ /* 0x000fea0003800000 */
.L_x_57385:
        /* <DEDUP_REMOVED lines=13> */
.L_x_57388:
[----:B------:R-:W-:Y:S05]  /*af60*/  BSYNC.RECONVERGENT B0 ;  /* 0x0000000000007941 */ /* 0x000fea0003800200 */
.L_x_57387:
[----:B------:R-:W-:-:S05]  /*af70*/  LOP3.LUT R3, R0, 0x80, R3, 0xf8, !PT ;  /* 0x0000008000037812 */ /* 0x000fca00078ef803 */
[----:B------:R1:W-:Y:S01]  /*af80*/  STG.E.U8 desc[UR36][R8.64], R3 ;  /* 0x0000000308007986 */ /* 0x0003e2000c101124 */
[----:B------:R-:W-:Y:S05]  /*af90*/  BRA `(.L_x_57362) ;  /* 0x00000000005c7947 */ /* 0x000fea0003800000 */
.L_x_57384:
        /* <DEDUP_REMOVED lines=12> */
.L_x_57390:
[----:B------:R-:W-:Y:S01]  /*b060*/  IMAD.MOV.U32 R0, RZ, RZ, 0x7f ;  /* 0x0000007fff007424 */ /* 0x000fe200078e00ff */
[----:B------:R-:W-:-:S04]  /*b070*/  ISETP.GT.U32.AND P0, PT, R3, 0x7f800000, PT ;  /* 0x7f8000000300780c */ /* 0x000fc80003f04070 */
[----:B------:R-:W-:-:S09]  /*b080*/  SEL R0, R0, 0x7c, P0 ;  /* 0x0000007c00007807 */ /* 0x000fd20000000000 */
.L_x_57391:
[----:B------:R-:W-:Y:S05]  /*b090*/  BSYNC.RECONVERGENT B0 ;  /* 0x0000000000007941 */ /* 0x000fea0003800200 */
.L_x_57389:
[----:B------:R-:W-:-:S04]  /*b0a0*/  SHF.R.U32.HI R3, RZ, 0x18, R17 ;  /* 0x00000018ff037819 */ /* 0x000fc80000011611 */
[----:B------:R-:W-:-:S05]  /*b0b0*/  LOP3.LUT R3, R0, 0x80, R3, 0xf8, !PT ;  /* 0x0000008000037812 */ /* 0x000fca00078ef803 */
[----:B------:R0:W-:Y:S01]  /*b0c0*/  STG.E.U8 desc[UR36][R8.64], R3 ;  /* 0x0000000308007986 */ /* 0x0001e2000c101124 */
[----:B------:R-:W-:Y:S05]  /*b0d0*/  BRA `(.L_x_57362) ;  /* 0x00000000000c7947 */ /* 0x000fea0003800000 */
.L_x_57383:
[----:B------:R-:W0:Y:S02]  /*b0e0*/  I2F.S16 R0, R17 ;  /* 0x0000001100007306 */ /* 0x000e240000101400 */
[----:B0-----:R-:W-:-:S05]  /*b0f0*/  F2FP.BF16.F32.PACK_AB R0, RZ, R0 ;  /* 0x00000000ff00723e */ /* 0x001fca00000010ff */
[----:B------:R2:W-:Y:S02]  /*b100*/  STG.E.U16 desc[UR36][R8.64], R0 ;  /* 0x0000000008007986 */ /* 0x0005e4000c101524 */
.L_x_57362:
[----:B------:R-:W-:-:S07]  /*b110*/  VIADD R25, R25, 0x80 ;  /* 0x0000008019197836 */ /* 0x000fce0000000000 */
.L_x_57321:
[----:B------:R-:W-:Y:S05]  /*b120*/  BSYNC.RECONVERGENT B7 ;  /* 0x0000000000077941 */ /* 0x000fea0003800200 */
.L_x_57282:
        /* <DEDUP_REMOVED lines=21> */
.L_x_57395:
[----:B------:R-:W-:Y:S01]  /*b280*/  STG.E.U8 desc[UR36][R2.64], R18 ;  /* 0x0000001202007986 */ /* 0x000fe2000c101124 */
[----:B------:R-:W-:Y:S05]  /*b290*/  EXIT ;  /* 0x000000000000794d */ /* 0x000fea0003800000 */
.L_x_57394:
        /* <DEDUP_REMOVED lines=10> */
.L_x_57398:
[----:B------:R-:W-:-:S05]  /*b340*/  PRMT R5, R18, 0x9910, RZ ;  /* 0x0000991012057816 */ /* 0x000fca00000000ff */
[----:B------:R-:W-:Y:S01]  /*b350*/  STG.E desc[UR36][R2.64], R5 ;  /* 0x0000000502007986 */ /* 0x000fe2000c101924 */
[----:B------:R-:W-:Y:S05]  /*b360*/  EXIT ;  /* 0x000000000000794d */ /* 0x000fea0003800000 */
.L_x_57397:
[----:B------:R-:W-:Y:S01]  /*b370*/  STG.E.U16 desc[UR36][R2.64], R18 ;  /* 0x0000001202007986 */ /* 0x000fe2000c101524 */
[----:B------:R-:W-:Y:S05]  /*b380*/  EXIT ;  /* 0x000000000000794d */ /* 0x000fea0003800000 */
.L_x_57393:
        /* <DEDUP_REMOVED lines=9> */
.L_x_57400:
[----:B------:R-:W0:Y:S02]  /*b420*/  I2F.S16 R0, R18 ;  /* 0x0000001200007306 */ /* 0x000e240000101400 */
[----:B0-----:R-:W-:-:S05]  /*b430*/  F2FP.F16.F32.PACK_AB R0, RZ, R0 ;  /* 0x00000000ff00723e */ /* 0x001fca00000000ff */
[----:B------:R-:W-:Y:S01]  /*b440*/  STG.E.U16 desc[UR36][R2.64], R0 ;  /* 0x0000000002007986 */ /* 0x000fe2000c101524 */
[----:B------:R-:W-:Y:S05]  /*b450*/  EXIT ;  /* 0x000000000000794d */ /* 0x000fea0003800000 */
.L_x_57399:
        /* <DEDUP_REMOVED lines=10> */
.L_x_57402:
[----:B------:R-:W0:Y:S02]  /*b500*/  I2F.S16 R18, R18 ;  /* 0x0000001200127306 */ /* 0x000e240000101400 */
[----:B0-----:R-:W-:-:S04]  /*b510*/  F2FP.F16.F32.PACK_AB R5, RZ, R18 ;  /* 0x00000012ff05723e */ /* 0x001fc800000000ff */
[----:B------:R-:W-:-:S05]  /*b520*/  PRMT R5, R5, 0x5410, RZ ;  /* 0x0000541005057816 */ /* 0x000fca00000000ff */
[----:B------:R-:W-:Y:S01]  /*b530*/  STG.E desc[UR36][R2.64], R5 ;  /* 0x0000000502007986 */ /* 0x000fe2000c101924 */
[----:B------:R-:W-:Y:S05]  /*b540*/  EXIT ;  /* 0x000000000000794d */ /* 0x000fea0003800000 */
.L_x_57401:
[----:B------:R-:W0:Y:S02]  /*b550*/  I2F.F64.S16 R18, R18 ;  /* 0x0000001200127312 */ /* 0x000e240000101c00 */
[----:B0-----:R-:W-:Y:S01]  /*b560*/  STG.E.64 desc[UR36][R2.64], R18 ;  /* 0x0000001202007986 */ /* 0x001fe2000c101b24 */
[----:B------:R-:W-:Y:S05]  /*b570*/  EXIT ;  /* 0x000000000000794d */ /* 0x000fea0003800000 */
.L_x_57392:
        /* <DEDUP_REMOVED lines=12> */
.L_x_57406:
        /* <DEDUP_REMOVED lines=18> */
.L_x_57409:
[----:B------:R-:W-:-:S04]  /*b760*/  SHF.R.U32.HI R5, RZ, 0x18, R5 ;  /* 0x00000018ff057819 */ /* 0x000fc80000011605 */
[----:B------:R-:W-:-:S07]  /*b770*/  LOP3.LUT R0, R0, 0x80, R5, 0xf8, !PT ;  /* 0x0000008000007812 */ /* 0x000fce00078ef805 */
.L_x_57408:
[----:B------:R-:W-:Y:S05]  /*b780*/  BSYNC.RECONVERGENT B0 ;  /* 0x0000000000007941 */ /* 0x000fea0003800200 */
.L_x_57407:
[----:B------:R-:W-:Y:S01]  /*b790*/  STG.E.U8 desc[UR36][R2.64], R0 ;  /* 0x0000000002007986 */ /* 0x000fe2000c101124 */
[----:B------:R-:W-:Y:S05]  /*b7a0*/  EXIT ;  /* 0x000000000000794d */ /* 0x000fea0003800000 */
.L_x_57405:
        /* <DEDUP_REMOVED lines=18> */
.L_x_57412:
[----:B------:R-:W-:-:S04]  /*b8d0*/  SHF.R.U32.HI R5, RZ, 0x18, R5 ;  /* 0x00000018ff057819 */ /* 0x000fc80000011605 */
[----:B------:R-:W-:-:S07]  /*b8e0*/  LOP3.LUT R0, R0, 0x80, R5, 0xf8, !PT ;  /* 0x0000008000007812 */ /* 0x000fce00078ef805 */
.L_x_57411:
[----:B------:R-:W-:Y:S05]  /*b8f0*/  BSYNC.RECONVERGENT B0 ;  /* 0x0000000000007941 */ /* 0x000fea0003800200 */
.L_x_57410:
[----:B------:R-:W-:Y:S01]  /*b900*/  STG.E.U8 desc[UR36][R2.64], R0 ;  /* 0x0000000002007986 */ /* 0x000fe2000c101124 */
[----:B------:R-:W-:Y:S05]  /*b910*/  EXIT ;  /* 0x000000000000794d */ /* 0x000fea0003800000 */
.L_x_57404:
        /* <DEDUP_REMOVED lines=22> */
.L_x_57414:
[----:B------:R-:W-:-:S04]  /*ba80*/  PRMT R4, R18, 0x9910, RZ ;  /* 0x0000991012047816 */ /* 0x000fc800000000ff */
[----:B------:R-:W-:-:S05]  /*ba90*/  SHF.R.S32.HI R5, RZ, 0x1f, R4 ;  /* 0x0000001fff057819 */ /* 0x000fca0000011404 */
[----:B------:R-:W-:Y:S01]  /*baa0*/  STG.E.64 desc[UR36][R2.64], R4 ;  /* 0x0000000402007986 */ /* 0x000fe2000c101b24 */
[----:B------:R-:W-:Y:S05]  /*bab0*/  EXIT ;  /* 0x000000000000794d */ /* 0x000fea0003800000 */
.L_x_57413:
[----:B------:R-:W-:-:S05]  /*bac0*/  PRMT R5, R18, 0x9910, RZ ;  /* 0x0000991012057816 */ /* 0x000fca00000000ff */
[----:B------:R-:W-:Y:S01]  /*bad0*/  STG.E desc[UR36][R2.64], R5 ;  /* 0x0000000502007986 */ /* 0x000fe2000c101924 */
[----:B------:R-:W-:Y:S05]  /*bae0*/  EXIT ;  /* 0x000000000000794d */ /* 0x000fea0003800000 */
.L_x_57403:
        /* <DEDUP_REMOVED lines=11> */
.L_x_57416:
[----:B------:R-:W0:Y:S01]  /*bba0*/  I2F.F64.S16 R4, R18 ;  /* 0x0000001200047312 */ /* 0x000e220000101c00 */
[----:B------:R-:W-:-:S05]  /*bbb0*/  CS2R R6, SRZ ;  /* 0x0000000000067805 */ /* 0x000fca000001ff00 */
[----:B0-----:R-:W-:Y:S01]  /*bbc0*/  STG.E.128 desc[UR36][R2.64], R4 ;  /* 0x0000000402007986 */ /* 0x001fe2000c101d24 */
[----:B------:R-:W-:Y:S05]  /*bbd0*/  EXIT ;  /* 0x000000000000794d */ /* 0x000fea0003800000 */
.L_x_57415:
[----:B------:R-:W-:-:S13]  /*bbe0*/  ISETP.NE.AND P0, PT, R0, 0xf, PT ;  /* 0x0000000f0000780c */ /* 0x000fda0003f05270 */
[----:B------:R-:W-:Y:S05]  /*bbf0*/  @!P0 BRA `(.L_x_57417) ;  /* 0x0000000000e88947 */ /* 0x000fea0003800000 */
[----:B------:R-:W-:-:S13]  /*bc00*/  ISETP.NE.AND P0, PT, R0, 0x17, PT ;  /* 0x000000170000780c */ /* 0x000fda0003f05270 */
[----:B------:R-:W-:Y:S05]  /*bc10*/  @!P0 BRA `(.L_x_57418) ;  /* 0x0000000000908947 */ /* 0x000fea0003800000 */
[----:B------:R-:W-:-:S13]  /*bc20*/  ISETP.NE.AND P0, PT, R0, 0x18, PT ;  /* 0x000000180000780c */ /* 0x000fda0003f05270 */
[----:B------:R-:W-:Y:S05]  /*bc30*/  @!P0 BRA `(.L_x_57419) ;  /* 0x0000000000448947 */ /* 0x000fea0003800000 */
.L_x_57396:
        /* <DEDUP_REMOVED lines=16> */
.L_x_57420:
[----:B------:R-:W-:Y:S05]  /*bd40*/  EXIT ;  /* 0x000000000000794d */ /* 0x000fea0003800000 */
.L_x_57419:
        /* <DEDUP_REMOVED lines=13> */
.L_x_57422:
[----:B------:R-:W-:Y:S05]  /*be20*/  BSYNC.RECONVERGENT B0 ;  /* 0x0000000000007941 */ /* 0x000fea0003800200 */
.L_x_57421:
[----:B------:R-:W-:-:S05]  /*be30*/  LOP3.LUT R5, R0, 0x80, R5, 0xf8, !PT ;  /* 0x0000008000057812 */ /* 0x000fca00078ef805 */
[----:B------:R-:W-:Y:S01]  /*be40*/  STG.E.U8 desc[UR36][R2.64], R5 ;  /* 0x0000000502007986 */ /* 0x000fe2000c101124 */
[----:B------:R-:W-:Y:S05]  /*be50*/  EXIT ;  /* 0x000000000000794d */ /* 0x000fea0003800000 */
.L_x_57418:
        /* <DEDUP_REMOVED lines=12> */
.L_x_57424:
[----:B------:R-:W-:Y:S01]  /*bf20*/  IMAD.MOV.U32 R0, RZ, RZ, 0x7f ;  /* 0x0000007fff007424 */ /* 0x000fe200078e00ff */
[----:B------:R-:W-:-:S04]  /*bf30*/  ISETP.GT.U32.AND P0, PT, R4, 0x7f800000, PT ;  /* 0x7f8000000400780c */ /* 0x000fc80003f04070 */
[----:B------:R-:W-:-:S09]  /*bf40*/  SEL R0, R0, 0x7c, P0 ;  /* 0x0000007c00007807 */ /* 0x000fd20000000000 */
.L_x_57425:
[----:B------:R-:W-:Y:S05]  /*bf50*/  BSYNC.RECONVERGENT B0 ;  /* 0x0000000000007941 */ /* 0x000fea0003800200 */
.L_x_57423:
[----:B------:R-:W-:-:S04]  /*bf60*/  SHF.R.U32.HI R5, RZ, 0x18, R5 ;  /* 0x00000018ff057819 */ /* 0x000fc80000011605 */
[----:B------:R-:W-:-:S05]  /*bf70*/  LOP3.LUT R5, R0, 0x80, R5, 0xf8, !PT ;  /* 0x0000008000057812 */ /* 0x000fca00078ef805 */
[----:B------:R-:W-:Y:S01]  /*bf80*/  STG.E.U8 desc[UR36][R2.64], R5 ;  /* 0x0000000502007986 */ /* 0x000fe2000c101124 */
[----:B------:R-:W-:Y:S05]  /*bf90*/  EXIT ;  /* 0x000000000000794d */ /* 0x000fea0003800000 */
.L_x_57417:
[----:B------:R-:W0:Y:S02]  /*bfa0*/  I2F.S16 R0, R18 ;  /* 0x0000001200007306 */ /* 0x000e240000101400 */
[----:B0-----:R-:W-:-:S05]  /*bfb0*/  F2FP.BF16.F32.PACK_AB R0, RZ, R0 ;  /* 0x00000000ff00723e */ /* 0x001fca00000010ff */
[----:B------:R-:W-:Y:S01]  /*bfc0*/  STG.E.U16 desc[UR36][R2.64], R0 ;  /* 0x0000000002007986 */ /* 0x000fe2000c101524 */
[----:B------:R-:W-:Y:S05]  /*bfd0*/  EXIT ;  /* 0x000000000000794d */ /* 0x000fea0003800000 */
.L_x_57426:
        /* <DEDUP_REMOVED lines=10> */
.L_x_68784:


//--------------------- .text._ZN2at6native18elementwise_kernelILi128ELi4EZNS0_22gpu_kernel_impl_nocastIZZZNS0_50_GLOBAL__N__2680c7bb_12_PowKernel_cu_7dd49032_300324pow_tensor_tensor_kernelERNS_18TensorIteratorBaseEENKUlvE_clEvENKUlvE3_clEvEUlssE_EEvS5_RKT_EUliE_EEviT1_ --------------------------
	.section	.text._ZN2at6native18elementwise_kernelILi128ELi4EZNS0_22gpu_kernel_impl_nocastIZZZNS0_50_GLOBAL__N__2680c7bb_12_PowKernel_cu_7dd49032_300324pow_tensor_tensor_kernelERNS_18TensorIteratorBaseEENKUlvE_clEvENKUlvE3_clEvEUlssE_EEvS5_RKT_EUliE_EEviT1_,"ax",@progbits
	.align	128
        .global         _ZN2at6native18elementwise_kernelILi128ELi4EZNS0_22gpu_kernel_impl_nocastIZZZNS0_50_GLOBAL__N__2680c7bb_12_PowKernel_cu_7dd49032_300324pow_tensor_tensor_kernelERNS_18TensorIteratorBaseEENKUlvE_clEvENKUlvE3_clEvEUlssE_EEvS5_RKT_EUliE_EEviT1_
        .type           _ZN2at6native18elementwise_kernelILi128ELi4EZNS0_22gpu_kernel_impl_nocastIZZZNS0_50_GLOBAL__N__2680c7bb_12_PowKernel_cu_7dd49032_300324pow_tensor_tensor_kernelERNS_18TensorIteratorBaseEENKUlvE_clEvENKUlvE3_clEvEUlssE_EEvS5_RKT_EUliE_EEviT1_,@function
        .size           _ZN2at6native18elementwise_kernelILi128ELi4EZNS0_22gpu_kernel_impl_nocastIZZZNS0_50_GLOBAL__N__2680c7bb_12_PowKernel_cu_7dd49032_300324pow_tensor_tensor_kernelERNS_18TensorIteratorBaseEENKUlvE_clEvENKUlvE3_clEvEUlssE_EEvS5_RKT_EUliE_EEviT1_,(.L_x_68785 - _ZN2at6native18elementwise_kernelILi128ELi4EZNS0_22gpu_kernel_impl_nocastIZZZNS0_50_GLOBAL__N__2680c7bb_12_PowKernel_cu_7dd49032_300324pow_tensor_tensor_kernelERNS_18TensorIteratorBaseEENKUlvE_clEvENKUlvE3_clEvEUlssE_EEvS5_RKT_EUliE_EEviT1_)
        .other          _ZN2at6native18elementwise_kernelILi128ELi4EZNS0_22gpu_kernel_impl_nocastIZZZNS0_50_GLOBAL__N__2680c7bb_12_PowKernel_cu_7dd49032_300324pow_tensor_tensor_kernelERNS_18TensorIteratorBaseEENKUlvE_clEvENKUlvE3_clEvEUlssE_EEvS5_RKT_EUliE_EEviT1_,@"STO_CUDA_ENTRY STV_DEFAULT"
_ZN2at6native18elementwise_kernelILi128ELi4EZNS0_22gpu_kernel_impl_nocastIZZZNS0_50_GLOBAL__N__2680c7bb_12_PowKernel_cu_7dd49032_300324pow_tensor_tensor_kernelERNS_18TensorIteratorBaseEENKUlvE_clEvENKUlvE3_clEvEUlssE_EEvS5_RKT_EUliE_EEviT1_:
.text._ZN2at6native18elementwise_kernelILi128ELi4EZNS0_22gpu_kernel_impl_nocastIZZZNS0_50_GLOBAL__N__2680c7bb_12_PowKernel_cu_7dd49032_300324pow_tensor_tensor_kernelERNS_18TensorIteratorBaseEENKUlvE_clEvENKUlvE3_clEvEUlssE_EEvS5_RKT_EUliE_EEviT1_:
        /* <DEDUP_REMOVED lines=17> */
[----:B-1----:R0:W5:Y:S01]  /*0110*/  LDG.E.U16 R4, desc[UR6][R4.64] ;  /* 0x0000000604047981 */ /* 0x002162000c1e1500 */
[----:B--2---:R-:W-:-:S04]  /*0120*/  PRMT R0, R6, 0x9910, RZ ;  /* 0x0000991006007816 */ /* 0x004fc800000000ff */
[----:B------:R-:W-:-:S13]  /*0130*/  ISETP.GE.AND P0, PT, R0, RZ, PT ;  /* 0x000000ff0000720c */ /* 0x000fda0003f06270 */
[----:B0-----:R-:W-:Y:S05]  /*0140*/  @!P0 BRA `(.L_x_57431) ;  /* 0x0000000000788947 */ /* 0x001fea0003800000 */
[----:B------:R-:W-:Y:S01]  /*0150*/  ISETP.NE.AND P0, PT, R6, RZ, PT ;  /* 0x000000ff0600720c */ /* 0x000fe20003f05270 */
[----:B------:R-:W-:-:S12]  /*0160*/  HFMA2 R7, -RZ, RZ, 0, 5.9604644775390625e-08 ;  /* 0x00000001ff077431 */ /* 0x000fd800000001ff */
[----:B------:R-:W-:Y:S05]  /*0170*/  @!P0 BRA `(.L_x_57432) ;  /* 0x0000000000948947 */ /* 0x000fea0003800000 */
[----:B------:R-:W-:-:S04]  /*0180*/  LOP3.LUT R0, R6, 0x1, RZ, 0xc0, !PT ;  /* 0x0000000106007812 */ /* 0x000fc800078ec0ff */
[----:B------:R-:W-:-:S04]  /*0190*/  ISETP.NE.U32.AND P0, PT, R0, 0x1, PT ;  /* 0x000000010000780c */ /* 0x000fc80003f05070 */
[----:B-----5:R-:W-:Y:S02]  /*01a0*/  SEL R0, R4, 0x1, !P0 ;  /* 0x0000000104007807 */ /* 0x020fe40004000000 */
[----:B------:R-:W-:Y:S02]  /*01b0*/  ISETP.GE.U32.AND P0, PT, R6, 0x2, PT ;  /* 0x000000020600780c */ /* 0x000fe40003f06070 */
[----:B------:R-:W-:Y:S02]  /*01c0*/  PRMT R4, R4, 0x9910, RZ ;  /* 0x0000991004047816 */ /* 0x000fe400000000ff */
[----:B------:R-:W-:-:S03]  /*01d0*/  PRMT R7, R0, 0x9910, RZ ;  /* 0x0000991000077816 */ /* 0x000fc600000000ff */
[----:B------:R-:W-:-:S04]  /*01e0*/  IMAD.MOV.U32 R0, RZ, RZ, R4 ;  /* 0x000000ffff007224 */ /* 0x000fc800078e0004 */
[----:B------:R-:W-:Y:S02]  /*01f0*/  IMAD R0, R0, R0, RZ ;  /* 0x0000000000007224 */ /* 0x000fe400078e02ff */
[----:B------:R-:W-:Y:S05]  /*0200*/  @!P0 BRA `(.L_x_57432) ;  /* 0x0000000000708947 */ /* 0x000fea0003800000 */
[----:B------:R-:W-:Y:S02]  /*0210*/  SHF.R.U32.HI R6, RZ, 0x1, R6 ;  /* 0x00000001ff067819 */ /* 0x000fe40000011606 */
[----:B------:R-:W-:Y:S02]  /*0220*/  PRMT R4, R0, 0x7610, R4 ;  /* 0x0000761000047816 */ /* 0x000fe40000000004 */
[----:B------:R-:W-:-:S07]  /*0230*/  PRMT R2, R6, 0x7610, R2 ;  /* 0x0000761006027816 */ /* 0x000fce0000000002 */
.L_x_57433:
[C---:B------:R-:W-:Y:S02]  /*0240*/  LOP3.LUT R0, R2.reuse, 0x1, RZ, 0xc0, !PT ;  /* 0x0000000102007812 */ /* 0x040fe400078ec0ff */
[----:B------:R-:W-:Y:S02]  /*0250*/  LOP3.LUT R2, R2, 0xffff, RZ, 0xc0, !PT ;  /* 0x0000ffff02027812 */ /* 0x000fe400078ec0ff */
[----:B------:R-:W-:Y:S02]  /*0260*/  ISETP.NE.U32.AND P0, PT, R0, 0x1, PT ;  /* 0x000000010000780c */ /* 0x000fe40003f05070 */
[----:B------:R-:W-:Y:S02]  /*0270*/  PRMT R7, R7, 0x9910, RZ ;  /* 0x0000991007077816 */ /* 0x000fe400000000ff */
[----:B------:R-:W-:Y:S02]  /*0280*/  SEL R0, R4, 0x1, !P0 ;  /* 0x0000000104007807 */ /* 0x000fe40004000000 */
[----:B------:R-:W-:-:S02]  /*0290*/  ISETP.GE.U32.AND P0, PT, R2, 0x2, PT ;  /* 0x000000020200780c */ /* 0x000fc40003f06070 */
[----:B------:R-:W-:Y:S02]  /*02a0*/  PRMT R5, R0, 0x9910, RZ ;  /* 0x0000991000057816 */ /* 0x000fe400000000ff */
[----:B------:R-:W-:Y:S02]  /*02b0*/  MOV R0, R7 ;  /* 0x0000000700007202 */ /* 0x000fe40000000f00 */
[----:B------:R-:W-:Y:S02]  /*02c0*/  PRMT R4, R4, 0x9910, RZ ;  /* 0x0000991004047816 */ /* 0x000fe400000000ff */
[----:B------:R-:W-:Y:S01]  /*02d0*/  SHF.R.U32.HI R2, RZ, 0x1, R2 ;  /* 0x00000001ff027819 */ /* 0x000fe20000011602 */
[----:B------:R-:W-:Y:S02]  /*02e0*/  IMAD R0, R0, R5, RZ ;  /* 0x0000000500007224 */ /* 0x000fe400078e02ff */
[----:B------:R-:W-:-:S03]  /*02f0*/  IMAD R4, R4, R4, RZ ;  /* 0x0000000404047224 */ /* 0x000fc600078e02ff */
[----:B------:R-:W-:Y:S01]  /*0300*/  PRMT R7, R0, 0x7610, R7 ;  /* 0x0000761000077816 */ /* 0x000fe20000000007 */
[----:B------:R-:W-:Y:S06]  /*0310*/  @P0 BRA `(.L_x_57433) ;  /* 0xfffffffc00c80947 */ /* 0x000fec000383ffff */
[----:B------:R-:W-:Y:S05]  /*0320*/  BRA `(.L_x_57432) ;  /* 0x0000000000287947 */ /* 0x000fea0003800000 */
.L_x_57431:
[C---:B-----5:R-:W-:Y:S02]  /*0330*/  PRMT R0, R4.reuse, 0x9910, RZ ;  /* 0x0000991004007816 */ /* 0x060fe400000000ff */
        /* <DEDUP_REMOVED lines=9> */
.L_x_57432:
[----:B-----5:R-:W0:Y:S01]  /*03d0*/  LDC.64 R4, c[0x0][0x5e8] ;  /* 0x00017a00ff047b82 */ /* 0x020e220000000a00 */
[----:B------:R-:W-:-:S04]  /*03e0*/  IADD3 R3, PT, PT, R3, 0x80, RZ ;  /* 0x0000008003037810 */ /* 0x000fc80007ffe0ff */
[----:B------:R-:W-:-:S13]  /*03f0*/  ISETP.GE.AND P0, PT, R3, UR4, PT ;  /* 0x0000000403007c0c */ /* 0x000fda000bf06270 */
[----:B------:R-:W-:Y:S05]  /*0400*/  @P0 BREAK.RELIABLE B1 ;  /* 0x0000000000010942 */ /* 0x000fea0003800100 */
[----:B0-----:R0:W-:Y:S01]  /*0410*/  STG.E.U16 desc[UR6][R4.64], R7 ;  /* 0x0000000704007986 */ /* 0x0011e2000c101506 */
[----:B------:R-:W-:Y:S05]  /*0420*/  @P0 BRA `(.L_x_57434) ;  /* 0x0000000400a80947 */ /* 0x000fea0003800000 */
[----:B0-----:R-:W0:Y:S08]  /*0430*/  LDC.64 R6, c[0x0][0x5f8] ;  /* 0x00017e00ff067b82 */ /* 0x001e300000000a00 */
[----:B------:R-:W1:Y:S01]  /*0440*/  LDC.64 R4, c[0x0][0x5f0] ;  /* 0x00017c00ff047b82 */ /* 0x000e620000000a00 */
[----:B0-----:R-:W2:Y:S04]  /*0450*/  LDG.E.U16 R6, desc[UR6][R6.64] ;  /* 0x0000000606067981 */ /* 0x001ea8000c1e1500 */
[----:B-1----:R0:W5:Y:S01]  /*0460*/  LDG.E.U16 R4, desc[UR6][R4.64] ;  /* 0x0000000604047981 */ /* 0x002162000c1e1500 */
[----:B--2---:R-:W-:-:S04]  /*0470*/  PRMT R0, R6, 0x9910, RZ ;  /* 0x0000991006007816 */ /* 0x004fc800000000ff */
[----:B------:R-:W-:-:S13]  /*0480*/  ISETP.GE.AND P0, PT, R0, RZ, PT ;  /* 0x000000ff0000720c */ /* 0x000fda0003f06270 */
[----:B0-----:R-:W-:Y:S05]  /*0490*/  @!P0 BRA `(.L_x_57435) ;  /* 0x0000000000788947 */ /* 0x001fea0003800000 */
[----:B------:R-:W-:Y:S01]  /*04a0*/  ISETP.NE.AND P0, PT, R6, RZ, PT ;  /* 0x000000ff0600720c */ /* 0x000fe20003f05270 */
[----:B------:R-:W-:-:S12]  /*04b0*/  IMAD.MOV.U32 R7, RZ, RZ, 0x1 ;  /* 0x00000001ff077424 */ /* 0x000fd800078e00ff */
[----:B------:R-:W-:Y:S05]  /*04c0*/  @!P0 BRA `(.L_x_57436) ;  /* 0x0000000000948947 */ /* 0x000fea0003800000 */
[----:B------:R-:W-:-:S04]  /*04d0*/  LOP3.LUT R0, R6, 0x1, RZ, 0xc0, !PT ;  /* 0x0000000106007812 */ /* 0x000fc800078ec0ff */
[----:B------:R-:W-:-:S04]  /*04e0*/  ISETP.NE.U32.AND P0, PT, R0, 0x1, PT ;  /* 0x000000010000780c */ /* 0x000fc80003f05070 */
[----:B-----5:R-:W-:Y:S02]  /*04f0*/  SEL R0, R4, 0x1, !P0 ;  /* 0x0000000104007807 */ /* 0x020fe40004000000 */
[----:B------:R-:W-:Y:S02]  /*0500*/  ISETP.GE.U32.AND P0, PT, R6, 0x2, PT ;  /* 0x000000020600780c */ /* 0x000fe40003f06070 */
[----:B------:R-:W-:Y:S02]  /*0510*/  PRMT R4, R4, 0x9910, RZ ;  /* 0x0000991004047816 */ /* 0x000fe400000000ff */
[----:B------:R-:W-:Y:S02]  /*0520*/  PRMT R7, R0, 0x9910, RZ ;  /* 0x0000991000077816 */ /* 0x000fe400000000ff */
[----:B------:R-:W-:-:S05]  /*0530*/  MOV R0, R4 ;  /* 0x0000000400007202 */ /* 0x000fca0000000f00 */
[----:B------:R-:W-:Y:S02]  /*0540*/  IMAD R0, R0, R0, RZ ;  /* 0x0000000000007224 */ /* 0x000fe400078e02ff */
[----:B------:R-:W-:Y:S05]  /*0550*/  @!P0 BRA `(.L_x_57436) ;  /* 0x0000000000708947 */ /* 0x000fea0003800000 */
[----:B------:R-:W-:Y:S02]  /*0560*/  SHF.R.U32.HI R6, RZ, 0x1, R6 ;  /* 0x00000001ff067819 */ /* 0x000fe40000011606 */
[----:B------:R-:W-:Y:S02]  /*0570*/  PRMT R4, R0, 0x7610, R4 ;  /* 0x0000761000047816 */ /* 0x000fe40000000004 */
[----:B------:R-:W-:-:S07]  /*0580*/  PRMT R2, R6, 0x7610, R2 ;  /* 0x0000761006027816 */ /* 0x000fce0000000002 */
.L_x_57437:
        /* <DEDUP_REMOVED lines=14> */
[----:B------:R-:W-:Y:S05]  /*0670*/  BRA `(.L_x_57436) ;  /* 0x0000000000287947 */ /* 0x000fea0003800000 */
.L_x_57435:
[C---:B-----5:R-:W-:Y:S02]  /*0680*/  PRMT R0, R4.reuse, 0x9910, RZ ;  /* 0x0000991004007816 */ /* 0x060fe400000000ff */
[----:B------:R-:W-:Y:S02]  /*0690*/  PRMT R7, R4, 0x7610, R7 ;  /* 0x0000761004077816 */ /* 0x000fe40000000007 */
[----:B------:R-:W-:-:S13]  /*06a0*/  ISETP.NE.AND P0, PT, R0, 0x1, PT ;  /* 0x000000010000780c */ /* 0x000fda0003f05270 */
[----:B------:R-:W-:Y:S05]  /*06b0*/  @!P0 BRA `(.L_x_57436) ;  /* 0x0000000000188947 */ /* 0x000fea0003800000 */
[----:B------:R-:W-:-:S13]  /*06c0*/  ISETP.NE.AND P0, PT, R0, -0x1, PT ;  /* 0xffffffff0000780c */ /* 0x000fda0003f05270 */
[----:B------:R-:W-:Y:S02]  /*06d0*/  @!P0 LOP3.LUT R6, R6, 0x1, RZ, 0xc0, !PT ;  /* 0x0000000106068812 */ /* 0x000fe400078ec0ff */
[----:B------:R-:W-:Y:S02]  /*06e0*/  @!P0 MOV R7, 0x1 ;  /* 0x0000000100078802 */ /* 0x000fe40000000f00 */
[----:B------:R-:W-:-:S04]  /*06f0*/  @!P0 ISETP.NE.U32.AND P1, PT, R6, 0x1, PT ;  /* 0x000000010600880c */ /* 0x000fc80003f25070 */
[----:B------:R-:W-:-:S04]  /*0700*/  @!P0 SEL R7, R7, 0xffff, P1 ;  /* 0x0000ffff07078807 */ /* 0x000fc80000800000 */
[----:B------:R-:W-:-:S07]  /*0710*/  @P0 PRMT R7, RZ, 0x7610, R7 ;  /* 0x00007610ff070816 */ /* 0x000fce0000000007 */
.L_x_57436:
[----:B-----5:R-:W0:Y:S01]  /*0720*/  LDC.64 R4, c[0x0][0x5e8] ;  /* 0x00017a00ff047b82 */ /* 0x020e220000000a00 */
[----:B------:R-:W-:Y:S01]  /*0730*/  VIADD R3, R3, 0x80 ;  /* 0x0000008003037836 */ /* 0x000fe20000000000 */
[----:B0-----:R0:W-:Y:S06]  /*0740*/  STG.E.U16 desc[UR6][R4.64], R7 ;  /* 0x0000000704007986 */ /* 0x0011ec000c101506 */
.L_x_57430:
[----:B------:R-:W-:-:S13]  /*0750*/  ISETP.GE.AND P0, PT, R3, UR4, PT ;  /* 0x0000000403007c0c */ /* 0x000fda000bf06270 */
[----:B------:R-:W-:Y:S05]  /*0760*/  @P0 BREAK.RELIABLE B1 ;  /* 0x0000000000010942 */ /* 0x000fea0003800100 */
[----:B------:R-:W-:Y:S05]  /*0770*/  @P0 BRA `(.L_x_57434) ;  /* 0x0000000000d40947 */ /* 0x000fea0003800000 */
[----:B------:R-:W-:Y:S05]  /*0780*/  BSYNC.RELIABLE B1 ;  /* 0x0000000000017941 */ /* 0x000fea0003800100 */
.L_x_57429:
        /* <DEDUP_REMOVED lines=10> */
[----:B------:R-:W-:Y:S01]  /*0830*/  LOP3.LUT R0, R6, 0x1, RZ, 0xc0, !PT ;  /* 0x0000000106007812 */ /* 0x000fe200078ec0ff */
[----:B------:R-:W-:Y:S03]  /*0840*/  BSSY.RECONVERGENT B2, `(.L_x_57440) ;  /* 0x000001a000027945 */ /* 0x000fe60003800200 */
        /* <DEDUP_REMOVED lines=11> */
.L_x_57442:
        /* <DEDUP_REMOVED lines=14> */
.L_x_57441:
[----:B------:R-:W-:Y:S05]  /*09e0*/  BSYNC.RECONVERGENT B2 ;  /* 0x0000000000027941 */ /* 0x000fea0003800200 */
.L_x_57440:
[----:B------:R-:W-:Y:S05]  /*09f0*/  BRA `(.L_x_57439) ;  /* 0x0000000000287947 */ /* 0x000fea0003800000 */
.L_x_57438:
        /* <DEDUP_REMOVED lines=10> */
.L_x_57439:
[----:B-----5:R-:W0:Y:S01]  /*0aa0*/  LDC.64 R4, c[0x0][0x5e8] ;  /* 0x00017a00ff047b82 */ /* 0x020e220000000a00 */
[----:B------:R-:W-:Y:S01]  /*0ab0*/  IADD3 R3, PT, PT, R3, 0x80, RZ ;  /* 0x0000008003037810 */ /* 0x000fe20007ffe0ff */
[----:B0-----:R1:W-:Y:S06]  /*0ac0*/  STG.E.U16 desc[UR6][R4.64], R7 ;  /* 0x0000000704007986 */ /* 0x0013ec000c101506 */
.L_x_57434:
[----:B------:R-:W-:Y:S05]  /*0ad0*/  BSYNC.RECONVERGENT B0 ;  /* 0x0000000000007941 */ /* 0x000fea0003800200 */
.L_x_57428:
[----:B------:R-:W-:Y:S05]  /*0ae0*/  WARPSYNC.ALL ;  /* 0x0000000000007948 */ /* 0x000fea0003800000 */
[----:B------:R-:W-:-:S13]  /*0af0*/  ISETP.GE.AND P0, PT, R3, UR4, PT ;  /* 0x0000000403007c0c */ /* 0x000fda000bf06270 */
[----:B------:R-:W-:Y:S05]  /*0b00*/  @P0 EXIT ;  /* 0x000000000000094d */ /* 0x000fea0003800000 */
[----:B01----:R-:W0:Y:S08]  /*0b10*/  LDC.64 R4, c[0x0][0x5f8] ;  /* 0x00017e00ff047b82 */ /* 0x003e300000000a00 */
        /* <DEDUP_REMOVED lines=21> */
.L_x_57445:
        /* <DEDUP_REMOVED lines=10> */
[----:B------:R-:W-:Y:S02]  /*0d10*/  MOV R3, R6 ;  /* 0x0000000600037202 */ /* 0x000fe40000000f00 */
[----:B------:R-:W-:-:S03]  /*0d20*/  SHF.R.U32.HI R2, RZ, 0x1, R2 ;  /* 0x00000001ff027819 */ /* 0x000fc60000011602 */
[----:B------:R-:W-:Y:S01]  /*0d30*/  IMAD R0, R0, R3, RZ ;  /* 0x0000000300007224 */ /* 0x000fe200078e02ff */
[----:B------:R-:W-:Y:S02]  /*0d40*/  PRMT R3, R2, 0x7610, R3 ;  /* 0x0000761002037816 */ /* 0x000fe40000000003 */
[----:B------:R-:W-:Y:S02]  /*0d50*/  PRMT R2, R4, 0x7610, R2 ;  /* 0x0000761004027816 */ /* 0x000fe40000000002 */
[----:B------:R-:W-:Y:S01]  /*0d60*/  PRMT R5, R0, 0x7610, R5 ;  /* 0x0000761000057816 */ /* 0x000fe20000000005 */
[----:B------:R-:W-:Y:S06]  /*0d70*/  @P0 BRA `(.L_x_57445) ;  /* 0xfffffffc00bc0947 */ /* 0x000fec000383ffff */
[----:B------:R-:W-:Y:S05]  /*0d80*/  BRA `(.L_x_57444) ;  /* 0x0000000000287947 */ /* 0x000fea0003800000 */
.L_x_57443:
        /* <DEDUP_REMOVED lines=10> */
.L_x_57444:
[----:B-----5:R-:W0:Y:S02]  /*0e30*/  LDC.64 R2, c[0x0][0x5e8] ;  /* 0x00017a00ff027b82 */ /* 0x020e240000000a00 */
[----:B0-----:R-:W-:Y:S01]  /*0e40*/  STG.E.U16 desc[UR6][R2.64], R5 ;  /* 0x0000000502007986 */ /* 0x001fe2000c101506 */
[----:B------:R-:W-:Y:S05]  /*0e50*/  EXIT ;  /* 0x000000000000794d */ /* 0x000fea0003800000 */
.L_x_57427:
[----:B------:R-:W0:Y:S01]  /*0e60*/  LDCU UR4, c[0x0][0x380] ;  /* 0x00007000ff0477ac */ /* 0x000e220008000800 */
[----:B------:R-:W-:Y:S01]  /*0e70*/  IADD3 R2, PT, PT, R2, -0x1, RZ ;  /* 0xffffffff02027810 */ /* 0x000fe20007ffe0ff */
[----:B------:R-:W-:Y:S04]  /*0e80*/  BSSY.RECONVERGENT B1, `(.L_x_57446) ;  /* 0x00004d2000017945 */ /* 0x000fe80003800200 */
[----:B------:R-:W-:Y:S01]  /*0e90*/  BSSY.RELIABLE B0, `(.L_x_57447) ;  /* 0x0000339000007945 */ /* 0x000fe20003800100 */
[----:B------:R-:W-:-:S05]  /*0ea0*/  VIMNMX.U32 R0, PT, PT, R2, 0x18, PT ;  /* 0x0000001802007848 */ /* 0x000fca0003fe0000 */
[----:B------:R-:W-:Y:S01]  /*0eb0*/  VIADD R0, R0, 0x1 ;  /* 0x0000000100007836 */ /* 0x000fe20000000000 */
        /* <DEDUP_REMOVED lines=329> */
[----:B------:R-:W2:Y:S09]  /*2350*/  LDCU.64 UR10, c[0x0][0x5d0] ;  /* 0x0000ba00ff0a77ac */ /* 0x000eb20008000a00 */
[----:B------:R-:W3:Y:S01]  /*2360*/  @P0 LDC.64 R14, c[0x0][0x4b0] ;  /* 0x00012c00ff0e0b82 */ /* 0x000ee20000000a00 */
[----:B0-----:R-:W-:Y:S01]  /*2370*/  IMAD.HI.U32 R12, R9, UR9, R8 ;  /* 0x00000009090c7c27 */ /* 0x001fe2000f8e0008 */
[----:B------:R-:W0:Y:S06]  /*2380*/  LDCU UR9, c[0x0][0x5cc] ;  /* 0x0000b980ff0977ac */ /* 0x000e2c0008000800 */
[----:B------:R-:W4:Y:S01]  /*2390*/  @P0 LDC R17, c[0x0][0x4ac] ;  /* 0x00012b00ff110b82 */ /* 0x000f220000000800 */
[----:B-1----:R-:W-:-:S02]  /*23a0*/  SHF.R.U32.HI R13, RZ, UR5, R12 ;  /* 0x00000005ff0d7c19 */ /* 0x002fc4000801160c */
[----:B------:R-:W-:-:S05]  /*23b0*/  @P0 MOV R12, RZ ;  /* 0x000000ff000c0202 */ /* 0x000fca0000000f00 */
[----:B------:R-:W1:Y:S01]  /*23c0*/  @P0 LDC.64 R10, c[0x0][0x5d8] ;  /* 0x00017600ff0a0b82 */ /* 0x000e620000000a00 */
[----:B------:R-:W-:-:S04]  /*23d0*/  IMAD.MOV R7, RZ, RZ, -R13 ;  /* 0x000000ffff077224 */ /* 0x000fc800078e0a0d */
[----:B------:R-:W-:-:S03]  /*23e0*/  IMAD R9, R7, UR8, R9 ;  /* 0x0000000807097c24 */ /* 0x000fc6000f8e0209 */
        /* <DEDUP_REMOVED lines=11> */
.L_x_57449:
[----:B------:R-:W0:Y:S02]  /*24a0*/  LDCU.128 UR8, c[0x0][0x5f0] ;  /* 0x0000be00ff0877ac */ /* 0x000e240008000c00 */
[----:B0-----:R-:W-:-:S04]  /*24b0*/  IADD3 R8, P0, PT, R6, UR10, RZ ;  /* 0x0000000a06087c10 */ /* 0x001fc8000ff1e0ff */
[----:B------:R-:W-:-:S05]  /*24c0*/  IADD3.X R9, PT, PT, RZ, UR11, RZ, P0, !PT ;  /* 0x0000000bff097c10 */ /* 0x000fca00087fe4ff */
[----:B------:R-:W2:Y:S01]  /*24d0*/  LDG.E.U16 R8, desc[UR6][R8.64] ;  /* 0x0000000608087981 */ /* 0x000ea2000c1e1500 */
[----:B------:R-:W-:-:S05]  /*24e0*/  IADD3 R6, P0, PT, R4, UR8, RZ ;  /* 0x0000000804067c10 */ /* 0x000fca000ff1e0ff */
[----:B------:R-:W-:-:S05]  /*24f0*/  IMAD.X R7, RZ, RZ, UR9, P0 ;  /* 0x00000009ff077e24 */ /* 0x000fca00080e06ff */
[----:B------:R0:W5:Y:S01]  /*2500*/  LDG.E.U16 R6, desc[UR6][R6.64] ;  /* 0x0000000606067981 */ /* 0x000162000c1e1500 */
[----:B------:R-:W-:Y:S01]  /*2510*/  BSSY.RECONVERGENT B2, `(.L_x_57450) ;  /* 0x000002e000027945 */ /* 0x000fe20003800200 */
[----:B--2---:R-:W-:-:S04]  /*2520*/  PRMT R4, R8, 0x9910, RZ ;  /* 0x0000991008047816 */ /* 0x004fc800000000ff */
[----:B------:R-:W-:-:S13]  /*2530*/  ISETP.GE.AND P0, PT, R4, RZ, PT ;  /* 0x000000ff0400720c */ /* 0x000fda0003f06270 */
[----:B0-----:R-:W-:Y:S05]  /*2540*/  @!P0 BRA `(.L_x_57451) ;  /* 0x0000000000808947 */ /* 0x001fea0003800000 */
[----:B------:R-:W-:Y:S01]  /*2550*/  ISETP.NE.AND P0, PT, R8, RZ, PT ;  /* 0x000000ff0800720c */ /* 0x000fe20003f05270 */
[----:B------:R-:W-:Y:S01]  /*2560*/  BSSY.RECONVERGENT B3, `(.L_x_57452) ;  /* 0x000001d000037945 */ /* 0x000fe20003800200 */
[----:B------:R-:W-:-:S11]  /*2570*/  HFMA2 R7, -RZ, RZ, 0, 5.9604644775390625e-08 ;  /* 0x00000001ff077431 */ /* 0x000fd600000001ff */
[----:B------:R-:W-:Y:S05]  /*2580*/  @!P0 BRA `(.L_x_57453) ;  /* 0x0000000000688947 */ /* 0x000fea0003800000 */
[----:B------:R-:W-:-:S04]  /*2590*/  LOP3.LUT R4, R8, 0x1, RZ, 0xc0, !PT ;  /* 0x0000000108047812 */ /* 0x000fc800078ec0ff */
[----:B------:R-:W-:-:S04]  /*25a0*/  ISETP.NE.U32.AND P0, PT, R4, 0x1, PT ;  /* 0x000000010400780c */ /* 0x000fc80003f05070 */
[----:B-----5:R-:W-:Y:S02]  /*25b0*/  SEL R4, R6, 0x1, !P0 ;  /* 0x0000000106047807 */ /* 0x020fe40004000000 */
[----:B------:R-:W-:Y:S02]  /*25c0*/  ISETP.GE.U32.AND P0, PT, R8, 0x2, PT ;  /* 0x000000020800780c */ /* 0x000fe40003f06070 */
[----:B------:R-:W-:Y:S02]  /*25d0*/  PRMT R6, R6, 0x9910, RZ ;  /* 0x0000991006067816 */ /* 0x000fe400000000ff */
[----:B------:R-:W-:-:S03]  /*25e0*/  PRMT R7, R4, 0x9910, RZ ;  /* 0x0000991004077816 */ /* 0x000fc600000000ff */
[----:B------:R-:W-:-:S06]  /*25f0*/  IMAD R6, R6, R6, RZ ;  /* 0x0000000606067224 */ /* 0x000fcc00078e02ff */
[----:B------:R-:W-:Y:S05]  /*2600*/  @!P0 BRA `(.L_x_57453) ;  /* 0x0000000000488947 */ /* 0x000fea0003800000 */
[----:B------:R-:W-:-:S04]  /*2610*/  SHF.R.U32.HI R4, RZ, 0x1, R8 ;  /* 0x00000001ff047819 */ /* 0x000fc80000011608 */
[----:B------:R-:W-:-:S07]  /*2620*/  PRMT R9, R4, 0x7610, R9 ;  /* 0x0000761004097816 */ /* 0x000fce0000000009 */
.L_x_57454:
        /* <DEDUP_REMOVED lines=16> */
.L_x_57453:
[----:B------:R-:W-:Y:S05]  /*2730*/  BSYNC.RECONVERGENT B3 ;  /* 0x0000000000037941 */ /* 0x000fea0003800200 */
.L_x_57452:
[----:B------:R-:W-:Y:S05]  /*2740*/  BRA `(.L_x_57455) ;  /* 0x0000000000287947 */ /* 0x000fea0003800000 */
.L_x_57451:
        /* <DEDUP_REMOVED lines=10> */
.L_x_57455:
[----:B------:R-:W-:Y:S05]  /*27f0*/  BSYNC.RECONVERGENT B2 ;  /* 0x0000000000027941 */ /* 0x000fea0003800200 */
.L_x_57450:
        /* <DEDUP_REMOVED lines=16> */
[----:B------:R-:W-:-:S05]  /*2900*/  SHF.R.U32.HI R9, RZ, UR9, R8 ;  /* 0x00000009ff097c19 */ /* 0x000fca0008011608 */
[----:B-----5:R-:W-:-:S04]  /*2910*/  IMAD.MOV R6, RZ, RZ, -R9 ;  /* 0x000000ffff067224 */ /* 0x020fc800078e0a09 */
        /* <DEDUP_REMOVED lines=332> */
[----:B------:R-:W-:Y:S02]  /*3de0*/  IMAD R6, R9, UR11, R6 ;  /* 0x0000000b09067c24 */ /* 0x000fe4000f8e0206 */
[----:B------:R-:W-:-:S04]  /*3df0*/  @P0 IMAD.MOV R12, RZ, RZ, -R8 ;  /* 0x000000ffff0c0224 */ /* 0x000fc800078e0a08 */
[----:B----4-:R-:W-:-:S04]  /*3e00*/  @P0 IMAD R13, R17, R12, R13 ;  /* 0x0000000c110d0224 */ /* 0x010fc800078e020d */
[C---:B-1----:R-:W-:Y:S02]  /*3e10*/  @P0 IMAD R5, R13.reuse, R10, R5 ;  /* 0x0000000a0d050224 */ /* 0x042fe400078e0205 */
[C---:B------:R-:W-:Y:S02]  /*3e20*/  @P0 IMAD R4, R13.reuse, R11, R4 ;  /* 0x0000000b0d040224 */ /* 0x040fe400078e0204 */
[----:B-----5:R-:W-:-:S07]  /*3e30*/  @P0 IMAD R6, R13, R16, R6 ;  /* 0x000000100d060224 */ /* 0x020fce00078e0206 */
.L_x_57457:
[----:B------:R-:W0:Y:S02]  /*3e40*/  LDCU.128 UR8, c[0x0][0x5f0] ;  /* 0x0000be00ff0877ac */ /* 0x000e240008000c00 */
[----:B0-----:R-:W-:-:S04]  /*3e50*/  IADD3 R8, P0, PT, R6, UR10, RZ ;  /* 0x0000000a06087c10 */ /* 0x001fc8000ff1e0ff */
[----:B------:R-:W-:-:S05]  /*3e60*/  IADD3.X R9, PT, PT, RZ, UR11, RZ, P0, !PT ;  /* 0x0000000bff097c10 */ /* 0x000fca00087fe4ff */
[----:B------:R-:W2:Y:S01]  /*3e70*/  LDG.E.U16 R8, desc[UR6][R8.64] ;  /* 0x0000000608087981 */ /* 0x000ea2000c1e1500 */
[----:B------:R-:W-:-:S04]  /*3e80*/  IADD3 R6, P0, PT, R4, UR8, RZ ;  /* 0x0000000804067c10 */ /* 0x000fc8000ff1e0ff */
[----:B------:R-:W-:-:S05]  /*3e90*/  IADD3.X R7, PT, PT, RZ, UR9, RZ, P0, !PT ;  /* 0x00000009ff077c10 */ /* 0x000fca00087fe4ff */
[----:B------:R0:W5:Y:S01]  /*3ea0*/  LDG.E.U16 R6, desc[UR6][R6.64] ;  /* 0x0000000606067981 */ /* 0x000162000c1e1500 */
[----:B------:R-:W-:Y:S01]  /*3eb0*/  BSSY.RECONVERGENT B2, `(.L_x_57458) ;  /* 0x000002e000027945 */ /* 0x000fe20003800200 */
[----:B--2---:R-:W-:-:S04]  /*3ec0*/  PRMT R4, R8, 0x9910, RZ ;  /* 0x0000991008047816 */ /* 0x004fc800000000ff */
[----:B------:R-:W-:-:S13]  /*3ed0*/  ISETP.GE.AND P0, PT, R4, RZ, PT ;  /* 0x000000ff0400720c */ /* 0x000fda0003f06270 */
[----:B0-----:R-:W-:Y:S05]  /*3ee0*/  @!P0 BRA `(.L_x_57459) ;  /* 0x0000000000808947 */ /* 0x001fea0003800000 */
[----:B------:R-:W-:Y:S01]  /*3ef0*/  ISETP.NE.AND P0, PT, R8, RZ, PT ;  /* 0x000000ff0800720c */ /* 0x000fe20003f05270 */
[----:B------:R-:W-:Y:S01]  /*3f00*/  BSSY.RECONVERGENT B3, `(.L_x_57460) ;  /* 0x000001d000037945 */ /* 0x000fe20003800200 */
[----:B------:R-:W-:-:S11]  /*3f10*/  IMAD.MOV.U32 R7, RZ, RZ, 0x1 ;  /* 0x00000001ff077424 */ /* 0x000fd600078e00ff */
        /* <DEDUP_REMOVED lines=11> */
.L_x_57462:
        /* <DEDUP_REMOVED lines=9> */
[----:B------:R-:W-:Y:S02]  /*4060*/  MOV R4, R7 ;  /* 0x0000000700047202 */ /* 0x000fe40000000f00 */
[----:B------:R-:W-:Y:S02]  /*4070*/  MOV R7, R10 ;  /* 0x0000000a00077202 */ /* 0x000fe40000000f00 */
[----:B------:R-:W-:-:S03]  /*4080*/  SHF.R.U32.HI R6, RZ, 0x1, R6 ;  /* 0x00000001ff067819 */ /* 0x000fc60000011606 */
[----:B------:R-:W-:Y:S01]  /*4090*/  IMAD R7, R4, R7, RZ ;  /* 0x0000000704077224 */ /* 0x000fe200078e02ff */
[----:B------:R-:W-:Y:S02]  /*40a0*/  PRMT R9, R6, 0x7610, R9 ;  /* 0x0000761006097816 */ /* 0x000fe40000000009 */
[----:B------:R-:W-:Y:S01]  /*40b0*/  PRMT R6, R8, 0x7610, R6 ;  /* 0x0000761008067816 */ /* 0x000fe20000000006 */
[----:B------:R-:W-:Y:S06]  /*40c0*/  @P0 BRA `(.L_x_57462) ;  /* 0xfffffffc00c00947 */ /* 0x000fec000383ffff */
.L_x_57461:
[----:B------:R-:W-:Y:S05]  /*40d0*/  BSYNC.RECONVERGENT B3 ;  /* 0x0000000000037941 */ /* 0x000fea0003800200 */
.L_x_57460:
[----:B------:R-:W-:Y:S05]  /*40e0*/  BRA `(.L_x_57463) ;  /* 0x0000000000287947 */ /* 0x000fea0003800000 */
.L_x_57459:
        /* <DEDUP_REMOVED lines=10> */
.L_x_57463:
[----:B------:R-:W-:Y:S05]  /*4190*/  BSYNC.RECONVERGENT B2 ;  /* 0x0000000000027941 */ /* 0x000fea0003800200 */
.L_x_57458:
[----:B------:R-:W0:Y:S01]  /*41a0*/  LDCU.64 UR8, c[0x0][0x5e8] ;  /* 0x0000bd00ff0877ac */ /* 0x000e220008000a00 */
[----:B------:R-:W-:Y:S02]  /*41b0*/  IADD3 R3, PT, PT, R3, 0x80, RZ ;  /* 0x0000008003037810 */ /* 0x000fe40007ffe0ff */
[----:B0-----:R-:W-:-:S04]  /*41c0*/  IADD3 R4, P0, PT, R5, UR8, RZ ;  /* 0x0000000805047c10 */ /* 0x001fc8000ff1e0ff */
[----:B------:R-:W-:-:S05]  /*41d0*/  IADD3.X R5, PT, PT, RZ, UR9, RZ, P0, !PT ;  /* 0x00000009ff057c10 */ /* 0x000fca00087fe4ff */
[----:B------:R0:W-:Y:S04]  /*41e0*/  STG.E.U16 desc[UR6][R4.64], R7 ;  /* 0x0000000704007986 */ /* 0x0001e8000c101506 */
.L_x_57448:
[----:B------:R-:W-:-:S13]  /*41f0*/  ISETP.GE.AND P0, PT, R3, UR4, PT ;  /* 0x0000000403007c0c */ /* 0x000fda000bf06270 */
[----:B------:R-:W-:Y:S05]  /*4200*/  @P0 BREAK.RELIABLE B0 ;  /* 0x0000000000000942 */ /* 0x000fea0003800100 */
[----:B------:R-:W-:Y:S05]  /*4210*/  @P0 BRA `(.L_x_57456) ;  /* 0x0000001800600947 */ /* 0x000fea0003800000 */
[----:B------:R-:W-:Y:S05]  /*4220*/  BSYNC.RELIABLE B0 ;  /* 0x0000000000007941 */ /* 0x000fea0003800100 */
.L_x_57447:
        /* <DEDUP_REMOVED lines=8> */
[----:B------:R-:W-:-:S04]  /*42b0*/  SHF.R.U32.HI R9, RZ, UR9, R8 ;  /* 0x00000009ff097c19 */ /* 0x000fc80008011608 */
[----:B-----5:R-:W-:-:S05]  /*42c0*/  IADD3 R6, PT, PT, -R9, RZ, RZ ;  /* 0x000000ff09067210 */ /* 0x020fca0007ffe1ff */
[----:B0-----:R-:W-:-:S04]  /*42d0*/  IMAD R6, R6, UR5, R3 ;  /* 0x0000000506067c24 */ /* 0x001fc8000f8e0203 */
[C---:B--2---:R-:W-:Y:S02]  /*42e0*/  IMAD R5, R6.reuse, UR10, RZ ;  /* 0x0000000a06057c24 */ /* 0x044fe4000f8e02ff */
[C---:B------:R-:W-:Y:S02]  /*42f0*/  IMAD R4, R6.reuse, UR11, RZ ;  /* 0x0000000b06047c24 */ /* 0x040fe4000f8e02ff */
[----:B-1----:R-:W-:Y:S01]  /*4300*/  IMAD R6, R6, UR8, RZ ;  /* 0x0000000806067c24 */ /* 0x002fe2000f8e02ff */
        /* <DEDUP_REMOVED lines=313> */
[----:B------:R-:W2:Y:S09]  /*56a0*/  LDCU.64 UR10, c[0x0][0x5d0] ;  /* 0x0000ba00ff0a77ac */ /* 0x000eb20008000a00 */
[----:B------:R-:W3:Y:S01]  /*56b0*/  @P0 LDC.64 R14, c[0x0][0x4b0] ;  /* 0x00012c00ff0e0b82 */ /* 0x000ee20000000a00 */
[----:B0-----:R-:W-:Y:S01]  /*56c0*/  IMAD.HI.U32 R12, R9, UR9, R8 ;  /* 0x00000009090c7c27 */ /* 0x001fe2000f8e0008 */
[----:B------:R-:W0:Y:S06]  /*56d0*/  LDCU UR9, c[0x0][0x5cc] ;  /* 0x0000b980ff0977ac */ /* 0x000e2c0008000800 */
[----:B------:R-:W4:Y:S01]  /*56e0*/  @P0 LDC R17, c[0x0][0x4ac] ;  /* 0x00012b00ff110b82 */ /* 0x000f220000000800 */
[----:B-1----:R-:W-:Y:S01]  /*56f0*/  SHF.R.U32.HI R13, RZ, UR5, R12 ;  /* 0x00000005ff0d7c19 */ /* 0x002fe2000801160c */
[----:B------:R-:W-:-:S03]  /*5700*/  @P0 IMAD.MOV.U32 R12, RZ, RZ, RZ ;  /* 0x000000ffff0c0224 */ /* 0x000fc600078e00ff */
        /* <DEDUP_REMOVED lines=14> */
.L_x_57464:
[----:B------:R-:W0:Y:S02]  /*57f0*/  LDCU.128 UR8, c[0x0][0x5f0] ;  /* 0x0000be00ff0877ac */ /* 0x000e240008000c00 */
[----:B0-----:R-:W-:-:S05]  /*5800*/  IADD3 R8, P0, PT, R6, UR10, RZ ;  /* 0x0000000a06087c10 */ /* 0x001fca000ff1e0ff */
[----:B------:R-:W-:-:S05]  /*5810*/  IMAD.X R9, RZ, RZ, UR11, P0 ;  /* 0x0000000bff097e24 */ /* 0x000fca00080e06ff */
        /* <DEDUP_REMOVED lines=22> */
.L_x_57469:
        /* <DEDUP_REMOVED lines=14> */
[----:B------:R-:W-:-:S03]  /*5a60*/  PRMT R6, R8, 0x7610, R6 ;  /* 0x0000761008067816 */ /* 0x000fc60000000006 */
[----:B------:R-:W-:Y:S05]  /*5a70*/  @P0 BRA `(.L_x_57469) ;  /* 0xfffffffc00c00947 */ /* 0x000fea000383ffff */
.L_x_57468:
[----:B------:R-:W-:Y:S05]  /*5a80*/  BSYNC.RECONVERGENT B3 ;  /* 0x0000000000037941 */ /* 0x000fea0003800200 */
.L_x_57467:
[----:B------:R-:W-:Y:S05]  /*5a90*/  BRA `(.L_x_57470) ;  /* 0x0000000000287947 */ /* 0x000fea0003800000 */
.L_x_57466:
        /* <DEDUP_REMOVED lines=10> */
.L_x_57470:
[----:B------:R-:W-:Y:S05]  /*5b40*/  BSYNC.RECONVERGENT B2 ;  /* 0x0000000000027941 */ /* 0x000fea0003800200 */
.L_x_57465:
[----:B------:R-:W0:Y:S01]  /*5b50*/  LDCU.64 UR8, c[0x0][0x5e8] ;  /* 0x0000bd00ff0877ac */ /* 0x000e220008000a00 */
[----:B------:R-:W-:Y:S02]  /*5b60*/  IADD3 R3, PT, PT, R3, 0x80, RZ ;  /* 0x0000008003037810 */ /* 0x000fe40007ffe0ff */
[----:B0-----:R-:W-:-:S05]  /*5b70*/  IADD3 R4, P0, PT, R5, UR8, RZ ;  /* 0x0000000805047c10 */ /* 0x001fca000ff1e0ff */
[----:B------:R-:W-:-:S05]  /*5b80*/  IMAD.X R5, RZ, RZ, UR9, P0 ;  /* 0x00000009ff057e24 */ /* 0x000fca00080e06ff */
[----:B------:R1:W-:Y:S03]  /*5b90*/  STG.E.U16 desc[UR6][R4.64], R7 ;  /* 0x0000000704007986 */ /* 0x0003e6000c101506 */
.L_x_57456:
[----:B------:R-:W-:Y:S05]  /*5ba0*/  BSYNC.RECONVERGENT B1 ;  /* 0x0000000000017941 */ /* 0x000fea0003800200 */
.L_x_57446:
        /* <DEDUP_REMOVED lines=9> */
[----:B--2--5:R-:W-:Y:S01]  /*5c40*/  IMAD.HI.U32 R6, R3, UR4, R4 ;  /* 0x0000000403067c27 */ /* 0x024fe2000f8e0004 */
        /* <DEDUP_REMOVED lines=326> */
[----:B------:R-:W-:-:S05]  /*70b0*/  @P0 MOV R10, RZ ;  /* 0x000000ff000a0202 */ /* 0x000fca0000000f00 */
        /* <DEDUP_REMOVED lines=14> */
.L_x_57471:
[----:B------:R-:W0:Y:S01]  /*71a0*/  LDCU.128 UR8, c[0x0][0x5f0] ;  /* 0x0000be00ff0877ac */ /* 0x000e220008000c00 */
[----:B------:R-:W1:Y:S01]  /*71b0*/  LDCU.64 UR4, c[0x0][0x5e8] ;  /* 0x0000bd00ff0477ac */ /* 0x000e620008000a00 */
[----:B0-----:R-:W-:-:S04]  /*71c0*/  IADD3 R6, P0, PT, R4, UR10, RZ ;  /* 0x0000000a04067c10 */ /* 0x001fc8000ff1e0ff */
[----:B------:R-:W-:-:S05]  /*71d0*/  IADD3.X R7, PT, PT, RZ, UR11, RZ, P0, !PT ;  /* 0x0000000bff077c10 */ /* 0x000fca00087fe4ff */
[----:B------:R-:W2:Y:S01]  /*71e0*/  LDG.E.U16 R6, desc[UR6][R6.64] ;  /* 0x0000000606067981 */ /* 0x000ea2000c1e1500 */
[----:B------:R-:W-:-:S05]  /*71f0*/  IADD3 R4, P0, PT, R2, UR8, RZ ;  /* 0x0000000802047c10 */ /* 0x000fca000ff1e0ff */
[----:B------:R-:W-:-:S05]  /*7200*/  IMAD.X R5, RZ, RZ, UR9, P0 ;  /* 0x00000009ff057e24 */ /* 0x000fca00080e06ff */
[----:B------:R0:W5:Y:S01]  /*7210*/  LDG.E.U16 R4, desc[UR6][R4.64] ;  /* 0x0000000604047981 */ /* 0x000162000c1e1500 */
[----:B-1----:R-:W-:Y:S01]  /*7220*/  IADD3 R2, P1, PT, R3, UR4, RZ ;  /* 0x0000000403027c10 */ /* 0x002fe2000ff3e0ff */
[----:B------:R-:W-:Y:S03]  /*7230*/  BSSY.RECONVERGENT B1, `(.L_x_57472) ;  /* 0x000002f000017945 */ /* 0x000fe60003800200 */
[----:B------:R-:W-:Y:S02]  /*7240*/  IADD3.X R3, PT, PT, RZ, UR5, RZ, P1, !PT ;  /* 0x00000005ff037c10 */ /* 0x000fe40008ffe4ff */
        /* <DEDUP_REMOVED lines=17> */
.L_x_57476:
        /* <DEDUP_REMOVED lines=16> */
.L_x_57475:
[----:B------:R-:W-:Y:S05]  /*7460*/  BSYNC.RECONVERGENT B2 ;  /* 0x0000000000027941 */ /* 0x000fea0003800200 */
.L_x_57474:
[----:B------:R-:W-:Y:S05]  /*7470*/  BRA `(.L_x_57477) ;  /* 0x0000000000287947 */ /* 0x000fea0003800000 */
.L_x_57473:
        /* <DEDUP_REMOVED lines=10> */
.L_x_57477:
[----:B------:R-:W-:Y:S05]  /*7520*/  BSYNC.RECONVERGENT B1 ;  /* 0x0000000000017941 */ /* 0x000fea0003800200 */
.L_x_57472:
[----:B------:R-:W-:Y:S01]  /*7530*/  STG.E.U16 desc[UR6][R2.64], R5 ;  /* 0x0000000502007986 */ /* 0x000fe2000c101506 */
[----:B------:R-:W-:Y:S05]  /*7540*/  EXIT ;  /* 0x000000000000794d */ /* 0x000fea0003800000 */
.L_x_57478:
        /* <DEDUP_REMOVED lines=11> */
.L_x_68785:


//--------------------- .text._ZN2at6native27unrolled_elementwise_kernelIZZZNS0_50_GLOBAL__N__2680c7bb_12_PowKernel_cu_7dd49032_300324pow_tensor_tensor_kernelERNS_18TensorIteratorBaseEENKUlvE_clEvENKUlvE3_clEvEUlssE_St5arrayIPcLm3EELi4E23TrivialOffsetCalculatorILi2EjESB_ILi1EjENS0_6memory15LoadWithoutCastENSE_16StoreWithoutCastEEEviT_T0_T2_T3_T4_T5_ --------------------------
	.section	.text._ZN2at6native27unrolled_elementwise_kernelIZZZNS0_50_GLOBAL__N__2680c7bb_12_PowKernel_cu_7dd49032_300324pow_tensor_tensor_kernelERNS_18TensorIteratorBaseEENKUlvE_clEvENKUlvE3_clEvEUlssE_St5arrayIPcLm3EELi4E23TrivialOffsetCalculatorILi2EjESB_ILi1EjENS0_6memory15LoadWithoutCastENSE_16StoreWithoutCastEEEviT_T0_T2_T3_T4_T5_,"ax",@progbits
	.align	128
        .global         _ZN2at6native27unrolled_elementwise_kernelIZZZNS0_50_GLOBAL__N__2680c7bb_12_PowKernel_cu_7dd49032_300324pow_tensor_tensor_kernelERNS_18TensorIteratorBaseEENKUlvE_clEvENKUlvE3_clEvEUlssE_St5arrayIPcLm3EELi4E23TrivialOffsetCalculatorILi2EjESB_ILi1EjENS0_6memory15LoadWithoutCastENSE_16StoreWithoutCastEEEviT_T0_T2_T3_T4_T5_
        .type           _ZN2at6native27unrolled_elementwise_kernelIZZZNS0_50_GLOBAL__N__2680c7bb_12_PowKernel_cu_7dd49032_300324pow_tensor_tensor_kernelERNS_18TensorIteratorBaseEENKUlvE_clEvENKUlvE3_clEvEUlssE_St5arrayIPcLm3EELi4E23TrivialOffsetCalculatorILi2EjESB_ILi1EjENS0_6memory15LoadWithoutCastENSE_16StoreWithoutCastEEEviT_T0_T2_T3_T4_T5_,@function
        .size           _ZN2at6native27unrolled_elementwise_kernelIZZZNS0_50_GLOBAL__N__2680c7bb_12_PowKernel_cu_7dd49032_300324pow_tensor_tensor_kernelERNS_18TensorIteratorBaseEENKUlvE_clEvENKUlvE3_clEvEUlssE_St5arrayIPcLm3EELi4E23TrivialOffsetCalculatorILi2EjESB_ILi1EjENS0_6memory15LoadWithoutCastENSE_16StoreWithoutCastEEEviT_T0_T2_T3_T4_T5_,(.L_x_68786 - _ZN2at6native27unrolled_elementwise_kernelIZZZNS0_50_GLOBAL__N__2680c7bb_12_PowKernel_cu_7dd49032_300324pow_tensor_tensor_kernelERNS_18TensorIteratorBaseEENKUlvE_clEvENKUlvE3_clEvEUlssE_St5arrayIPcLm3EELi4E23TrivialOffsetCalculatorILi2EjESB_ILi1EjENS0_6memory15LoadWithoutCastENSE_16StoreWithoutCastEEEviT_T0_T2_T3_T4_T5_)
        .other          _ZN2at6native27unrolled_elementwise_kernelIZZZNS0_50_GLOBAL__N__2680c7bb_12_PowKernel_cu_7dd49032_300324pow_tensor_tensor_kernelERNS_18TensorIteratorBaseEENKUlvE_clEvENKUlvE3_clEvEUlssE_St5arrayIPcLm3EELi4E23TrivialOffsetCalculatorILi2EjESB_ILi1EjENS0_6memory15LoadWithoutCastENSE_16StoreWithoutCastEEEviT_T0_T2_T3_T4_T5_,@"STO_CUDA_ENTRY STV_DEFAULT"
_ZN2at6native27unrolled_elementwise_kernelIZZZNS0_50_GLOBAL__N__2680c7bb_12_PowKernel_cu_7dd49032_300324pow_tensor_tensor_kernelERNS_18TensorIteratorBaseEENKUlvE_clEvENKUlvE3_clEvEUlssE_St5arrayIPcLm3EELi4E23TrivialOffsetCalculatorILi2EjESB_ILi1EjENS0_6memory15LoadWithoutCastENSE_16StoreWithoutCastEEEviT_T0_T2_T3_T4_T5_:
.text._ZN2at6native27unrolled_elementwise_kernelIZZZNS0_50_GLOBAL__N__2680c7bb_12_PowKernel_cu_7dd49032_300324pow_tensor_tensor_kernelERNS_18TensorIteratorBaseEENKUlvE_clEvENKUlvE3_clEvEUlssE_St5arrayIPcLm3EELi4E23TrivialOffsetCalculatorILi2EjESB_ILi1EjENS0_6memory15LoadWithoutCastENSE_16StoreWithoutCastEEEviT_T0_T2_T3_T4_T5_:
[----:B------:R-:W-:Y:S01]  /*0000*/  LDC R1, c[0x0][0x37c] ;  /* 0x0000df00ff017b82 */ /* 0x000fe20000000800 */
[----:B------:R-:W0:Y:S07]  /*0010*/  S2R R0, SR_CTAID.X ;  /* 0x0000000000007919 */ /* 0x000e2e0000002500 */
[----:B------:R-:W0:Y:S01]  /*0020*/  LDC R3, c[0x0][0x380] ;  /* 0x0000e000ff037b82 */ /* 0x000e220000000800 */
[----:B------:R-:W1:Y:S01]  /*0030*/  LDCU.64 UR4, c[0x0][0x358] ;  /* 0x00006b00ff0477ac */ /* 0x000e620008000a00 */
[----:B------:R-:W-:Y:S01]  /*0040*/  PRMT R20, RZ, 0x7610, R20 ;  /* 0x00007610ff147816 */ /* 0x000fe20000000014 */
[----:B------:R-:W2:Y:S01]  /*0050*/  S2R R25, SR_TID.X ;  /* 0x0000000000197919 */ /* 0x000ea20000002100 */
[----:B------:R-:W-:Y:S01]  /*0060*/  PRMT R22, RZ, 0x7610, R22 ;  /* 0x00007610ff167816 */ /* 0x000fe20000000016 */
[----:B0-----:R-:W-:-:S02]  /*0070*/  IMAD R18, R0, -0x200, R3 ;  /* 0xfffffe0000127824 */ /* 0x001fc400078e0203 */
[----:B--2---:R-:W-:-:S03]  /*0080*/  IMAD.MOV.U32 R19, RZ, RZ, R25 ;  /* 0x000000ffff137224 */ /* 0x004fc600078e0019 */
[----:B------:R-:W-:-:S13]  /*0090*/  ISETP.GE.AND P0, PT, R25, R18, PT ;  /* 0x000000121900720c */ /* 0x000fda0003f06270 */
[----:B------:R-:W-:Y:S01]  /*00a0*/  @!P0 VIADD R25, R19, 0x80 ;  /* 0x0000008013198836 */ /* 0x000fe20000000000 */
[----:B------:R-:W0:Y:S01]  /*00b0*/  @!P0 LDC.64 R12, c[0x0][0x398] ;  /* 0x0000e600ff0c8b82 */ /* 0x000e220000000a00 */
[----:B------:R-:W-:-:S03]  /*00c0*/  @!P0 IMAD R21, R0, 0x200, R19 ;  /* 0x0000020000158824 */ /* 0x000fc600078e0213 */
[C---:B------:R-:W-:Y:S02]  /*00d0*/  ISETP.GE.AND P1, PT, R25.reuse, R18, PT ;  /* 0x000000121900720c */ /* 0x040fe40003f26270 */
[----:B------:R-:W-:Y:S02]  /*00e0*/  PRMT R24, RZ, 0x7610, R24 ;  /* 0x00007610ff187816 */ /* 0x000fe40000000018 */
[----:B------:R-:W2:Y:S09]  /*00f0*/  @!P0 LDC.64 R14, c[0x0][0x3a0] ;  /* 0x0000e800ff0e8b82 */ /* 0x000eb20000000a00 */
[----:B------:R-:W-:Y:S01]  /*0100*/  @!P1 IMAD R27, R0, 0x200, R25 ;  /* 0x00000200001b9824 */ /* 0x000fe200078e0219 */
[----:B------:R-:W3:Y:S01]  /*0110*/  @!P1 LDC.64 R16, c[0x0][0x398] ;  /* 0x0000e600ff109b82 */ /* 0x000ee20000000a00 */
[----:B------:R-:W-:-:S05]  /*0120*/  @!P1 VIADD R25, R25, 0x80 ;  /* 0x0000008019199836 */ /* 0x000fca0000000000 */
[----:B------:R-:W-:Y:S01]  /*0130*/  ISETP.GE.AND P3, PT, R25, R18, PT ;  /* 0x000000121900720c */ /* 0x000fe20003f66270 */
[C---:B0-----:R-:W-:Y:S01]  /*0140*/  @!P0 IMAD.WIDE.U32 R12, R21.reuse, 0x2, R12 ;  /* 0x00000002150c8825 */ /* 0x041fe200078e000c */
[----:B------:R-:W0:Y:S04]  /*0150*/  @!P1 LDC.64 R2, c[0x0][0x3a0] ;  /* 0x0000e800ff029b82 */ /* 0x000e280000000a00 */
[----:B-1----:R1:W5:Y:S01]  /*0160*/  @!P0 LDG.E.U16 R20, desc[UR4][R12.64] ;  /* 0x000000040c148981 */ /* 0x002362000c1e1500 */
[----:B--2---:R-:W-:Y:S01]  /*0170*/  @!P0 IMAD.WIDE.U32 R14, R21, 0x2, R14 ;  /* 0x00000002150e8825 */ /* 0x004fe200078e000e */
[----:B------:R-:W-:-:S05]  /*0180*/  PRMT R21, RZ, 0x7610, R21 ;  /* 0x00007610ff157816 */ /* 0x000fca0000000015 */
[----:B------:R-:W-:Y:S01]  /*0190*/  @!P3 IMAD R23, R0, 0x200, R25 ;  /* 0x000002000017b824 */ /* 0x000fe200078e0219 */
[----:B------:R-:W2:Y:S01]  /*01a0*/  @!P3 LDC.64 R4, c[0x0][0x398] ;  /* 0x0000e600ff04bb82 */ /* 0x000ea20000000a00 */
[----:B------:R-:W-:Y:S02]  /*01b0*/  @!P3 VIADD R25, R25, 0x80 ;  /* 0x000000801919b836 */ /* 0x000fe40000000000 */
[----:B---3--:R-:W-:-:S05]  /*01c0*/  @!P1 IMAD.WIDE.U32 R16, R27, 0x2, R16 ;  /* 0x000000021b109825 */ /* 0x008fca00078e0010 */
[----:B------:R-:W3:Y:S01]  /*01d0*/  @!P3 LDC.64 R6, c[0x0][0x3a0] ;  /* 0x0000e800ff06bb82 */ /* 0x000ee20000000a00 */
[----:B------:R-:W-:Y:S01]  /*01e0*/  ISETP.GE.AND P2, PT, R25, R18, PT ;  /* 0x000000121900720c */ /* 0x000fe20003f46270 */
[----:B------:R4:W5:Y:S01]  /*01f0*/  @!P1 LDG.E.U16 R22, desc[UR4][R16.64] ;  /* 0x0000000410169981 */ /* 0x000962000c1e1500 */
[----:B-1----:R-:W-:Y:S01]  /*0200*/  PRMT R12, RZ, 0x7610, R12 ;  /* 0x00007610ff0c7816 */ /* 0x002fe2000000000c */
[----:B0-----:R-:W-:Y:S01]  /*0210*/  @!P1 IMAD.WIDE.U32 R2, R27, 0x2, R2 ;  /* 0x000000021b029825 */ /* 0x001fe200078e0002 */
[----:B------:R-:W-:Y:S01]  /*0220*/  PRMT R13, RZ, 0x7610, R13 ;  /* 0x00007610ff0d7816 */ /* 0x000fe2000000000d */
[----:B------:R4:W5:Y:S08]  /*0230*/  @!P0 LDG.E.U16 R21, desc[UR4][R14.64] ;  /* 0x000000040e158981 */ /* 0x000970000c1e1500 */
[----:B------:R-:W0:Y:S08]  /*0240*/  @!P2 LDC.64 R8, c[0x0][0x398] ;  /* 0x0000e600ff08ab82 */ /* 0x000e300000000a00 */
[----:B------:R-:W1:Y:S01]  /*0250*/  @!P2 LDC.64 R10, c[0x0][0x3a0] ;  /* 0x0000e800ff0aab82 */ /* 0x000e620000000a00 */
[----:B------:R-:W-:-:S02]  /*0260*/  @!P2 IMAD R25, R0, 0x200, R25 ;  /* 0x000002000019a824 */ /* 0x000fc400078e0219 */
[----:B--2---:R-:W-:-:S04]  /*0270*/  @!P3 IMAD.WIDE.U32 R4, R23, 0x2, R4 ;  /* 0x000000021704b825 */ /* 0x004fc800078e0004 */
[----:B---3--:R-:W-:Y:S01]  /*0280*/  @!P3 IMAD.WIDE.U32 R6, R23, 0x2, R6 ;  /* 0x000000021706b825 */ /* 0x008fe200078e0006 */
[----:B------:R-:W-:-:S04]  /*0290*/  PRMT R23, RZ, 0x7610, R23 ;  /* 0x00007610ff177816 */ /* 0x000fc80000000017 */
[----:B------:R4:W5:Y:S01]  /*02a0*/  @!P3 LDG.E.U16 R24, desc[UR4][R6.64] ;  /* 0x000000040618b981 */ /* 0x000962000c1e1500 */
[----:B0-----:R-:W-:-:S03]  /*02b0*/  @!P2 IMAD.WIDE.U32 R8, R25, 0x2, R8 ;  /* 0x000000021908a825 */ /* 0x001fc600078e0008 */
[----:B------:R4:W5:Y:S04]  /*02c0*/  @!P3 LDG.E.U16 R23, desc[UR4][R4.64] ;  /* 0x000000040417b981 */ /* 0x000968000c1e1500 */
[----:B------:R4:W5:Y:S01]  /*02d0*/  @!P2 LDG.E.U16 R12, desc[UR4][R8.64] ;  /* 0x00000004080ca981 */ /* 0x000962000c1e1500 */
[----:B-1----:R-:W-:Y:S01]  /*02e0*/  @!P2 IMAD.WIDE.U32 R10, R25, 0x2, R10 ;  /* 0x00000002190aa825 */ /* 0x002fe200078e000a */
[----:B------:R-:W-:-:S04]  /*02f0*/  PRMT R25, RZ, 0x7610, R25 ;  /* 0x00007610ff197816 */ /* 0x000fc80000000019 */
[----:B------:R4:W5:Y:S04]  /*0300*/  @!P2 LDG.E.U16 R13, desc[UR4][R10.64] ;  /* 0x000000040a0da981 */ /* 0x000968000c1e1500 */
[----:B------:R4:W5:Y:S01]  /*0310*/  @!P1 LDG.E.U16 R25, desc[UR4][R2.64] ;  /* 0x0000000402199981 */ /* 0x000962000c1e1500 */
[----:B------:R-:W-:Y:S01]  /*0320*/  ISETP.GE.AND P0, PT, R19, R18, PT ;  /* 0x000000121300720c */ /* 0x000fe20003f06270 */
[----:B------:R-:W-:-:S12]  /*0330*/  BSSY.RECONVERGENT B0, `(.L_x_57479) ;  /* 0x000002e000007945 */ /* 0x000fd80003800200 */
[----:B----4-:R-:W-:Y:S05]  /*0340*/  @P0 BRA `(.L_x_57480) ;  /* 0x0000000000b00947 */ /* 0x010fea0003800000 */
[----:B-----5:R-:W-:-:S04]  /*0350*/  PRMT R2, R21, 0x9910, RZ ;  /* 0x0000991015027816 */ /* 0x020fc800000000ff */
        /* <DEDUP_REMOVED lines=17> */
.L_x_57484:
        /* <DEDUP_REMOVED lines=9> */
[----:B------:R-:W-:Y:S01]  /*0500*/  SHF.R.U32.HI R4, RZ, 0x1, R4 ;  /* 0x00000001ff047819 */ /* 0x000fe20000011604 */
[----:B------:R-:W-:-:S03]  /*0510*/  IMAD R2, R2, R3, RZ ;  /* 0x0000000302027224 */ /* 0x000fc600078e02ff */
[----:B------:R-:W-:Y:S02]  /*0520*/  PRMT R6, R4, 0x7610, R6 ;  /* 0x0000761004067816 */ /* 0x000fe40000000006 */
[----:B------:R-:W-:-:S05]  /*0530*/  PRMT R4, R5, 0x7610, R4 ;  /* 0x0000761005047816 */ /* 0x000fca0000000004 */
[----:B------:R-:W-:Y:S05]  /*0540*/  @P0 BRA `(.L_x_57484) ;  /* 0xfffffffc00c80947 */ /* 0x000fea000383ffff */
.L_x_57483:
[----:B------:R-:W-:Y:S05]  /*0550*/  BSYNC.RECONVERGENT B1 ;  /* 0x0000000000017941 */ /* 0x000fea0003800200 */
.L_x_57482:
[----:B------:R-:W-:Y:S05]  /*0560*/  BRA `(.L_x_57480) ;  /* 0x0000000000287947 */ /* 0x000fea0003800000 */
.L_x_57481:
        /* <DEDUP_REMOVED lines=10> */
.L_x_57480:
[----:B------:R-:W-:Y:S05]  /*0610*/  BSYNC.RECONVERGENT B0 ;  /* 0x0000000000007941 */ /* 0x000fea0003800200 */
.L_x_57479:
[----:B------:R-:W-:Y:S01]  /*0620*/  VIADD R5, R19, 0x80 ;  /* 0x0000008013057836 */ /* 0x000fe20000000000 */
[----:B------:R-:W-:Y:S04]  /*0630*/  BSSY.RECONVERGENT B0, `(.L_x_57485) ;  /* 0x000002f000007945 */ /* 0x000fe80003800200 */
[----:B------:R-:W-:-:S13]  /*0640*/  ISETP.GE.AND P0, PT, R5, R18, PT ;  /* 0x000000120500720c */ /* 0x000fda0003f06270 */
[----:B------:R-:W-:Y:S05]  /*0650*/  @P0 BRA `(.L_x_57486) ;  /* 0x0000000000b00947 */ /* 0x000fea0003800000 */
        /* <DEDUP_REMOVED lines=18> */
.L_x_57490:
        /* <DEDUP_REMOVED lines=14> */
.L_x_57489:
[----:B------:R-:W-:Y:S05]  /*0860*/  BSYNC.RECONVERGENT B1 ;  /* 0x0000000000017941 */ /* 0x000fea0003800200 */
.L_x_57488:
[----:B------:R-:W-:Y:S05]  /*0870*/  BRA `(.L_x_57486) ;  /* 0x0000000000287947 */ /* 0x000fea0003800000 */
.L_x_57487:
        /* <DEDUP_REMOVED lines=10> */
.L_x_57486:
[----:B------:R-:W-:Y:S05]  /*0920*/  BSYNC.RECONVERGENT B0 ;  /* 0x0000000000007941 */ /* 0x000fea0003800200 */
.L_x_57485:
        /* <DEDUP_REMOVED lines=22> */
.L_x_57496:
[----:B------:R-:W-:Y:S02]  /*0a90*/  LOP3.LUT R6, R9, 0x1, RZ, 0xc0, !PT ;  /* 0x0000000109067812 */ /* 0x000fe400078ec0ff */
[C---:B------:R-:W-:Y:S02]  /*0aa0*/  PRMT R8, R7.reuse, 0x9910, RZ ;  /* 0x0000991007087816 */ /* 0x040fe400000000ff */
[----:B------:R-:W-:Y:S02]  /*0ab0*/  ISETP.NE.U32.AND P0, PT, R6, 0x1, PT ;  /* 0x000000010600780c */ /* 0x000fe40003f05070 */
[----:B------:R-:W-:Y:S01]  /*0ac0*/  PRMT R4, R4, 0x9910, RZ ;  /* 0x0000991004047816 */ /* 0x000fe200000000ff */
[----:B------:R-:W-:Y:S01]  /*0ad0*/  IMAD R8, R8, R8, RZ ;  /* 0x0000000808087224 */ /* 0x000fe200078e02ff */
[----:B------:R-:W-:-:S04]  /*0ae0*/  SEL R6, R7, 0x1, !P0 ;  /* 0x0000000107067807 */ /* 0x000fc80004000000 */
[----:B------:R-:W-:Y:S02]  /*0af0*/  PRMT R7, R6, 0x9910, RZ ;  /* 0x0000991006077816 */ /* 0x000fe400000000ff */
[----:B------:R-:W-:-:S03]  /*0b00*/  LOP3.LUT R6, R9, 0xffff, RZ, 0xc0, !PT ;  /* 0x0000ffff09067812 */ /* 0x000fc600078ec0ff */
[----:B------:R-:W-:Y:S01]  /*0b10*/  IMAD R4, R4, R7, RZ ;  /* 0x0000000704047224 */ /* 0x000fe200078e02ff */
[----:B------:R-:W-:Y:S02]  /*0b20*/  ISETP.GE.U32.AND P0, PT, R6, 0x2, PT ;  /* 0x000000020600780c */ /* 0x000fe40003f06070 */
[----:B------:R-:W-:Y:S02]  /*0b30*/  SHF.R.U32.HI R6, RZ, 0x1, R6 ;  /* 0x00000001ff067819 */ /* 0x000fe40000011606 */
[----:B------:R-:W-:Y:S02]  /*0b40*/  PRMT R7, R8, 0x7610, R7 ;  /* 0x0000761008077816 */ /* 0x000fe40000000007 */
[----:B------:R-:W-:-:S07]  /*0b50*/  PRMT R9, R6, 0x7610, R9 ;  /* 0x0000761006097816 */ /* 0x000fce0000000009 */
[----:B------:R-:W-:Y:S05]  /*0b60*/  @P0 BRA `(.L_x_57496) ;  /* 0xfffffffc00c80947 */ /* 0x000fea000383ffff */
.L_x_57495:
[----:B------:R-:W-:Y:S05]  /*0b70*/  BSYNC.RECONVERGENT B1 ;  /* 0x0000000000017941 */ /* 0x000fea0003800200 */
.L_x_57494:
[----:B------:R-:W-:Y:S05]  /*0b80*/  BRA `(.L_x_57492) ;  /* 0x0000000000287947 */ /* 0x000fea0003800000 */
.L_x_57493:
        /* <DEDUP_REMOVED lines=10> */
.L_x_57492:
[----:B------:R-:W-:Y:S05]  /*0c30*/  BSYNC.RECONVERGENT B0 ;  /* 0x0000000000007941 */ /* 0x000fea0003800200 */
.L_x_57491:
        /* <DEDUP_REMOVED lines=22> */
.L_x_57502:
        /* <DEDUP_REMOVED lines=14> */
.L_x_57501:
[----:B------:R-:W-:Y:S05]  /*0e80*/  BSYNC.RECONVERGENT B1 ;  /* 0x0000000000017941 */ /* 0x000fea0003800200 */
.L_x_57500:
[----:B------:R-:W-:Y:S05]  /*0e90*/  BRA `(.L_x_57498) ;  /* 0x0000000000287947 */ /* 0x000fea0003800000 */
.L_x_57499:
        /* <DEDUP_REMOVED lines=10> */
.L_x_57498:
[----:B------:R-:W-:Y:S05]  /*0f40*/  BSYNC.RECONVERGENT B0 ;  /* 0x0000000000007941 */ /* 0x000fea0003800200 */
.L_x_57497:
[----:B------:R-:W-:Y:S01]  /*0f50*/  ISETP.GE.AND P0, PT, R19, R18, PT ;  /* 0x000000121300720c */ /* 0x000fe20003f06270 */
[----:B------:R-:W-:Y:S04]  /*0f60*/  BSSY.RECONVERGENT B0, `(.L_x_57503) ;  /* 0x0000017000007945 */ /* 0x000fe80003800200 */
[----:B------:R-:W-:Y:S08]  /*0f70*/  BSSY.RELIABLE B1, `(.L_x_57504) ;  /* 0x000000f000017945 */ /* 0x000ff00003800100 */
[----:B------:R-:W-:Y:S05]  /*0f80*/  @P0 BRA `(.L_x_57505) ;  /* 0x0000000000340947 */ /* 0x000fea0003800000 */
[----:B------:R-:W0:Y:S01]  /*0f90*/  LDC.64 R8, c[0x0][0x390] ;  /* 0x0000e400ff087b82 */ /* 0x000e220000000a00 */
[----:B------:R-:W-:Y:S02]  /*0fa0*/  IMAD R7, R0, 0x200, R19 ;  /* 0x0000020000077824 */ /* 0x000fe400078e0213 */
[----:B------:R-:W-:-:S05]  /*0fb0*/  IMAD.MOV.U32 R19, RZ, RZ, R5 ;  /* 0x000000ffff137224 */ /* 0x000fca00078e0005 */
        /* <DEDUP_REMOVED lines=10> */
.L_x_57505:
[----:B------:R-:W-:Y:S05]  /*1060*/  BSYNC.RELIABLE B1 ;  /* 0x0000000000017941 */ /* 0x000fea0003800100 */
.L_x_57504:
[----:B------:R-:W-:-:S13]  /*1070*/  ISETP.GE.AND P0, PT, R19, R18, PT ;  /* 0x000000121300720c */ /* 0x000fda0003f06270 */
[----:B0-----:R-:W0:Y:S01]  /*1080*/  @!P0 LDC.64 R2, c[0x0][0x390] ;  /* 0x0000e400ff028b82 */ /* 0x001e220000000a00 */
[----:B------:R-:W-:Y:S02]  /*1090*/  @!P0 IMAD R5, R0, 0x200, R19 ;  /* 0x0000020000058824 */ /* 0x000fe400078e0213 */
[----:B------:R-:W-:Y:S02]  /*10a0*/  @!P0 VIADD R19, R19, 0x80 ;  /* 0x0000008013138836 */ /* 0x000fe40000000000 */
[----:B0-----:R-:W-:-:S05]  /*10b0*/  @!P0 IMAD.WIDE.U32 R2, R5, 0x2, R2 ;  /* 0x0000000205028825 */ /* 0x001fca00078e0002 */
[----:B------:R1:W-:Y:S02]  /*10c0*/  @!P0 STG.E.U16 desc[UR4][R2.64], R4 ;  /* 0x0000000402008986 */ /* 0x0003e4000c101504 */
.L_x_57506:
[----:B------:R-:W-:Y:S05]  /*10d0*/  BSYNC.RECONVERGENT B0 ;  /* 0x0000000000007941 */ /* 0x000fea0003800200 */
.L_x_57503:
        /* <DEDUP_REMOVED lines=8> */
.L_x_57507:
        /* <DEDUP_REMOVED lines=10> */
.L_x_68786:


//--------------------- .text._ZN2at6native29vectorized_elementwise_kernelILi2EZZZNS0_50_GLOBAL__N__2680c7bb_12_PowKernel_cu_7dd49032_300324pow_tensor_tensor_kernelERNS_18TensorIteratorBaseEENKUlvE_clEvENKUlvE3_clEvEUlssE_St5arrayIPcLm3EEEEviT0_T1_ --------------------------
	.section	.text._ZN2at6native29vectorized_elementwise_kernelILi2EZZZNS0_50_GLOBAL__N__2680c7bb_12_PowKernel_cu_7dd49032_300324pow_tensor_tensor_kernelERNS_18TensorIteratorBaseEENKUlvE_clEvENKUlvE3_clEvEUlssE_St5arrayIPcLm3EEEEviT0_T1_,"ax",@progbits
	.align	128
        .global         _ZN2at6native29vectorized_elementwise_kernelILi2EZZZNS0_50_GLOBAL__N__2680c7bb_12_PowKernel_cu_7dd49032_300324pow_tensor_tensor_kernelERNS_18TensorIteratorBaseEENKUlvE_clEvENKUlvE3_clEvEUlssE_St5arrayIPcLm3EEEEviT0_T1_
        .type           _ZN2at6native29vectorized_elementwise_kernelILi2EZZZNS0_50_GLOBAL__N__2680c7bb_12_PowKernel_cu_7dd49032_300324pow_tensor_tensor_kernelERNS_18TensorIteratorBaseEENKUlvE_clEvENKUlvE3_clEvEUlssE_St5arrayIPcLm3EEEEviT0_T1_,@function
        .size           _ZN2at6native29vectorized_elementwise_kernelILi2EZZZNS0_50_GLOBAL__N__2680c7bb_12_PowKernel_cu_7dd49032_300324pow_tensor_tensor_kernelERNS_18TensorIteratorBaseEENKUlvE_clEvENKUlvE3_clEvEUlssE_St5arrayIPcLm3EEEEviT0_T1_,(.L_x_68787 - _ZN2at6native29vectorized_elementwise_kernelILi2EZZZNS0_50_GLOBAL__N__2680c7bb_12_PowKernel_cu_7dd49032_300324pow_tensor_tensor_kernelERNS_18TensorIteratorBaseEENKUlvE_clEvENKUlvE3_clEvEUlssE_St5arrayIPcLm3EEEEviT0_T1_)
        .other          _ZN2at6native29vectorized_elementwise_kernelILi2EZZZNS0_50_GLOBAL__N__2680c7bb_12_PowKernel_cu_7dd49032_300324pow_tensor_tensor_kernelERNS_18TensorIteratorBaseEENKUlvE_clEvENKUlvE3_clEvEUlssE_St5arrayIPcLm3EEEEviT0_T1_,@"STO_CUDA_ENTRY STV_DEFAULT"
_ZN2at6native29vectorized_elementwise_kernelILi2EZZZNS0_50_GLOBAL__N__2680c7bb_12_PowKernel_cu_7dd49032_300324pow_tensor_tensor_kernelERNS_18TensorIteratorBaseEENKUlvE_clEvENKUlvE3_clEvEUlssE_St5arrayIPcLm3EEEEviT0_T1_:
.text._ZN2at6native29vectorized_elementwise_kernelILi2EZZZNS0_50_GLOBAL__N__2680c7bb_12_PowKernel_cu_7dd49032_300324pow_tensor_tensor_kernelERNS_18TensorIteratorBaseEENKUlvE_clEvENKUlvE3_clEvEUlssE_St5arrayIPcLm3EEEEviT0_T1_:
        /* <DEDUP_REMOVED lines=12> */
[----:B------:R-:W-:Y:S01]  /*00c0*/  @!P4 VIADD R24, R6, 0x80 ;  /* 0x000000800618c836 */ /* 0x000fe20000000000 */
[----:B------:R-:W0:Y:S01]  /*00d0*/  @!P4 LDC.64 R10, c[0x0][0x398] ;  /* 0x0000e600ff0acb82 */ /* 0x000e220000000a00 */
[----:B------:R-:W-:-:S03]  /*00e0*/  @!P4 IMAD.IADD R7, R4, 0x1, R6 ;  /* 0x000000010407c824 */ /* 0x000fc600078e0206 */
[----:B------:R-:W-:-:S04]  /*00f0*/  ISETP.GE.U32.AND P0, PT, R24, R5, PT ;  /* 0x000000051800720c */ /* 0x000fc80003f06070 */
[----:B------:R-:W1:Y:S09]  /*0100*/  @!P4 LDC.64 R18, c[0x0][0x3a0] ;  /* 0x0000e800ff12cb82 */ /* 0x000e720000000a00 */
[----:B------:R-:W-:Y:S01]  /*0110*/  @!P0 IMAD.IADD R25, R4, 0x1, R24 ;  /* 0x0000000104198824 */ /* 0x000fe200078e0218 */
[----:B------:R-:W2:Y:S01]  /*0120*/  @!P0 LDC.64 R16, c[0x0][0x3a0] ;  /* 0x0000e800ff108b82 */ /* 0x000ea20000000a00 */
[----:B------:R-:W-:-:S05]  /*0130*/  @!P0 VIADD R24, R24, 0x80 ;  /* 0x0000008018188836 */ /* 0x000fca0000000000 */
[----:B------:R-:W-:Y:S01]  /*0140*/  ISETP.GE.U32.AND P1, PT, R24, R5, PT ;  /* 0x000000051800720c */ /* 0x000fe20003f26070 */
[C---:B0-----:R-:W-:Y:S01]  /*0150*/  @!P4 IMAD.WIDE.U32 R10, R7.reuse, 0x2, R10 ;  /* 0x00000002070ac825 */ /* 0x041fe200078e000a */
[----:B------:R-:W-:Y:S01]  /*0160*/  PRMT R20, RZ, 0x7610, R20 ;  /* 0x00007610ff147816 */ /* 0x000fe20000000014 */
[----:B------:R-:W0:Y:S02]  /*0170*/  @!P0 LDC.64 R22, c[0x0][0x398] ;  /* 0x0000e600ff168b82 */ /* 0x000e240000000a00 */
[----:B-1----:R-:W-:Y:S01]  /*0180*/  @!P4 IMAD.WIDE.U32 R18, R7, 0x2, R18 ;  /* 0x000000020712c825 */ /* 0x002fe200078e0012 */
[----:B------:R-:W-:-:S07]  /*0190*/  PRMT R7, RZ, 0x7610, R7 ;  /* 0x00007610ff077816 */ /* 0x000fce0000000007 */
[----:B------:R-:W-:Y:S01]  /*01a0*/  @!P1 IMAD.IADD R3, R4, 0x1, R24 ;  /* 0x0000000104039824 */ /* 0x000fe200078e0218 */
[----:B------:R-:W1:Y:S01]  /*01b0*/  @!P1 LDC.64 R14, c[0x0][0x398] ;  /* 0x0000e600ff0e9b82 */ /* 0x000e620000000a00 */
[----:B------:R-:W-:Y:S01]  /*01c0*/  @!P1 VIADD R24, R24, 0x80 ;  /* 0x0000008018189836 */ /* 0x000fe20000000000 */
[----:B------:R3:W5:Y:S04]  /*01d0*/  @!P4 LDG.E.U16 R7, desc[UR4][R10.64] ;  /* 0x000000040a07c981 */ /* 0x000768000c1e1500 */
[-C--:B------:R-:W-:Y:S01]  /*01e0*/  ISETP.GE.U32.AND P2, PT, R24, R5.reuse, PT ;  /* 0x000000051800720c */ /* 0x080fe20003f46070 */
[----:B------:R4:W5:Y:S01]  /*01f0*/  @!P4 LDG.E.U16 R8, desc[UR4][R18.64] ;  /* 0x000000041208c981 */ /* 0x000962000c1e1500 */
[----:B------:R-:W0:Y:S11]  /*0200*/  @!P1 LDC.64 R12, c[0x0][0x3a0] ;  /* 0x0000e800ff0c9b82 */ /* 0x000e360000000a00 */
[----:B------:R-:W-:Y:S01]  /*0210*/  @!P2 IMAD.IADD R21, R4, 0x1, R24 ;  /* 0x000000010415a824 */ /* 0x000fe200078e0218 */
[----:B---3--:R-:W-:Y:S01]  /*0220*/  PRMT R11, RZ, 0x7610, R11 ;  /* 0x00007610ff0b7816 */ /* 0x008fe2000000000b */
[----:B------:R-:W-:Y:S01]  /*0230*/  @!P2 VIADD R24, R24, 0x80 ;  /* 0x000000801818a836 */ /* 0x000fe20000000000 */
[----:B------:R-:W-:Y:S01]  /*0240*/  PRMT R10, RZ, 0x7610, R10 ;  /* 0x00007610ff0a7816 */ /* 0x000fe2000000000a */
[----:B--2---:R-:W-:Y:S01]  /*0250*/  @!P0 IMAD.WIDE.U32 R16, R25, 0x2, R16 ;  /* 0x0000000219108825 */ /* 0x004fe200078e0010 */
[----:B----4-:R-:W2:Y:S02]  /*0260*/  @!P2 LDC.64 R18, c[0x0][0x3a0] ;  /* 0x0000e800ff12ab82 */ /* 0x010ea40000000a00 */
[----:B------:R-:W-:Y:S01]  /*0270*/  ISETP.GE.U32.AND P3, PT, R24, R5, PT ;  /* 0x000000051800720c */ /* 0x000fe20003f66070 */
[C---:B-1----:R-:W-:Y:S01]  /*0280*/  @!P1 IMAD.WIDE.U32 R14, R3.reuse, 0x2, R14 ;  /* 0x00000002030e9825 */ /* 0x042fe200078e000e */
[----:B------:R1:W5:Y:S03]  /*0290*/  @!P0 LDG.E.U16 R10, desc[UR4][R16.64] ;  /* 0x00000004100a8981 */ /* 0x000366000c1e1500 */
[----:B0-----:R-:W-:Y:S01]  /*02a0*/  @!P1 IMAD.WIDE.U32 R12, R3, 0x2, R12 ;  /* 0x00000002030c9825 */ /* 0x001fe200078e000c */
[----:B------:R0:W5:Y:S01]  /*02b0*/  @!P1 LDG.E.U16 R11, desc[UR4][R14.64] ;  /* 0x000000040e0b9981 */ /* 0x000162000c1e1500 */
[----:B------:R-:W-:Y:S01]  /*02c0*/  PRMT R9, RZ, 0x7610, R9 ;  /* 0x00007610ff097816 */ /* 0x000fe20000000009 */
[----:B------:R-:W3:Y:S02]  /*02d0*/  @!P2 LDC.64 R28, c[0x0][0x398] ;  /* 0x0000e600ff1cab82 */ /* 0x000ee40000000a00 */
[----:B------:R4:W5:Y:S03]  /*02e0*/  @!P1 LDG.E.U16 R20, desc[UR4][R12.64] ;  /* 0x000000040c149981 */ /* 0x000966000c1e1500 */
[----:B------:R-:W-:-:S02]  /*02f0*/  @!P3 IMAD.IADD R26, R4, 0x1, R24 ;  /* 0x00000001041ab824 */ /* 0x000fc400078e0218 */
[----:B------:R-:W-:Y:S01]  /*0300*/  @!P3 VIADD R24, R24, 0x80 ;  /* 0x000000801818b836 */ /* 0x000fe20000000000 */
[----:B-1----:R-:W1:Y:S04]  /*0310*/  @!P3 LDC.64 R16, c[0x0][0x3a0] ;  /* 0x0000e800ff10bb82 */ /* 0x002e680000000a00 */
[----:B------:R-:W-:Y:S01]  /*0320*/  ISETP.GE.U32.AND P4, PT, R24, R5, PT ;  /* 0x000000051800720c */ /* 0x000fe20003f86070 */
[----:B------:R-:W-:-:S04]  /*0330*/  @!P0 IMAD.WIDE.U32 R22, R25, 0x2, R22 ;  /* 0x0000000219168825 */ /* 0x000fc800078e0016 */
[----:B--2---:R-:W-:Y:S01]  /*0340*/  @!P2 IMAD.WIDE.U32 R18, R21, 0x2, R18 ;  /* 0x000000021512a825 */ /* 0x004fe200078e0012 */
[----:B------:R2:W5:Y:S01]  /*0350*/  @!P0 LDG.E.U16 R9, desc[UR4][R22.64] ;  /* 0x0000000416098981 */ /* 0x000562000c1e1500 */
[----:B------:R-:W3:Y:S08]  /*0360*/  @!P3 LDC.64 R2, c[0x0][0x398] ;  /* 0x0000e600ff02bb82 */ /* 0x000ef00000000a00 */
[----:B0-----:R-:W0:Y:S08]  /*0370*/  @!P4 LDC.64 R14, c[0x0][0x398] ;  /* 0x0000e600ff0ecb82 */ /* 0x001e300000000a00 */
[----:B----4-:R-:W4:Y:S01]  /*0380*/  @!P4 LDC.64 R12, c[0x0][0x3a0] ;  /* 0x0000e800ff0ccb82 */ /* 0x010f220000000a00 */
[----:B------:R-:W-:-:S02]  /*0390*/  @!P4 IMAD.IADD R0, R4, 0x1, R24 ;  /* 0x000000010400c824 */ /* 0x000fc400078e0218 */
[----:B------:R-:W-:-:S05]  /*03a0*/  @!P4 VIADD R24, R24, 0x80 ;  /* 0x000000801818c836 */ /* 0x000fca0000000000 */
[----:B------:R-:W-:Y:S01]  /*03b0*/  ISETP.GE.U32.AND P1, PT, R24, R5, PT ;  /* 0x000000051800720c */ /* 0x000fe20003f26070 */
[----:B-1----:R-:W-:Y:S01]  /*03c0*/  @!P3 IMAD.WIDE.U32 R16, R26, 0x2, R16 ;  /* 0x000000021a10b825 */ /* 0x002fe200078e0010 */
[----:B--2---:R-:W-:-:S03]  /*03d0*/  PRMT R22, RZ, 0x7610, R22 ;  /* 0x00007610ff167816 */ /* 0x004fc60000000016 */
[----:B0-----:R-:W-:-:S03]  /*03e0*/  @!P4 IMAD.WIDE.U32 R14, R0, 0x2, R14 ;  /* 0x00000002000ec825 */ /* 0x001fc600078e000e */
[----:B------:R0:W5:Y:S01]  /*03f0*/  @!P2 LDG.E.U16 R22, desc[UR4][R18.64] ;  /* 0x000000041216a981 */ /* 0x000162000c1e1500 */
[----:B----4-:R-:W-:Y:S01]  /*0400*/  @!P4 IMAD.WIDE.U32 R12, R0, 0x2, R12 ;  /* 0x00000002000cc825 */ /* 0x010fe200078e000c */
[----:B------:R-:W-:-:S03]  /*0410*/  PRMT R0, RZ, 0x7610, R0 ;  /* 0x00007610ff007816 */ /* 0x000fc60000000000 */
[----:B0-----:R-:W0:Y:S03]  /*0420*/  @!P1 LDC.64 R18, c[0x0][0x398] ;  /* 0x0000e600ff129b82 */ /* 0x001e260000000a00 */
[----:B------:R1:W5:Y:S01]  /*0430*/  @!P3 LDG.E.U16 R0, desc[UR4][R16.64] ;  /* 0x000000041000b981 */ /* 0x000362000c1e1500 */
[----:B------:R-:W-:Y:S02]  /*0440*/  @!P1 IMAD.IADD R25, R4, 0x1, R24 ;  /* 0x0000000104199824 */ /* 0x000fe400078e0218 */
[----:B------:R-:W-:Y:S02]  /*0450*/  @!P1 VIADD R24, R24, 0x80 ;  /* 0x0000008018189836 */ /* 0x000fe40000000000 */
[----:B-1----:R-:W1:Y:S03]  /*0460*/  @!P1 LDC.64 R16, c[0x0][0x3a0] ;  /* 0x0000e800ff109b82 */ /* 0x002e660000000a00 */
[----:B------:R-:W-:Y:S01]  /*0470*/  ISETP.GE.U32.AND P0, PT, R24, R5, PT ;  /* 0x000000051800720c */ /* 0x000fe20003f06070 */
[----:B---3--:R-:W-:Y:S01]  /*0480*/  @!P2 IMAD.WIDE.U32 R28, R21, 0x2, R28 ;  /* 0x00000002151ca825 */ /* 0x008fe200078e001c */
[----:B------:R-:W-:-:S03]  /*0490*/  PRMT R21, RZ, 0x7610, R21 ;  /* 0x00007610ff157816 */ /* 0x000fc60000000015 */
[----:B------:R-:W-:Y:S01]  /*04a0*/  @!P3 IMAD.WIDE.U32 R2, R26, 0x2, R2 ;  /* 0x000000021a02b825 */ /* 0x000fe200078e0002 */
[----:B------:R-:W-:Y:S02]  /*04b0*/  PRMT R26, RZ, 0x7610, R26 ;  /* 0x00007610ff1a7816 */ /* 0x000fe4000000001a */
[----:B------:R-:W5:Y:S01]  /*04c0*/  @!P2 LDG.E.U16 R21, desc[UR4][R28.64] ;  /* 0x000000041c15a981 */ /* 0x000f62000c1e1500 */
[----:B0-----:R-:W-:-:S04]  /*04d0*/  @!P1 IMAD.WIDE.U32 R18, R25, 0x2, R18 ;  /* 0x0000000219129825 */ /* 0x001fc800078e0012 */
[--C-:B------:R-:W-:Y:S01]  /*04e0*/  @!P0 IMAD.IADD R27, R4, 0x1, R24.reuse ;  /* 0x00000001041b8824 */ /* 0x100fe200078e0218 */
[----:B------:R-:W-:Y:S01]  /*04f0*/  PRMT R24, RZ, 0x7610, R24 ;  /* 0x00007610ff187816 */ /* 0x000fe20000000018 */
[----:B------:R-:W5:Y:S01]  /*0500*/  @!P1 LDG.E.U16 R26, desc[UR4][R18.64] ;  /* 0x00000004121a9981 */ /* 0x000f62000c1e1500 */
[----:B-1----:R-:W-:-:S05]  /*0510*/  @!P1 IMAD.WIDE.U32 R16, R25, 0x2, R16 ;  /* 0x0000000219109825 */ /* 0x002fca00078e0010 */
[----:B------:R-:W5:Y:S01]  /*0520*/  @!P1 LDG.E.U16 R24, desc[UR4][R16.64] ;  /* 0x0000000410189981 */ /* 0x000f62000c1e1500 */
[----:B------:R-:W-:-:S06]  /*0530*/  PRMT R23, RZ, 0x7610, R23 ;  /* 0x00007610ff177816 */ /* 0x000fcc0000000017 */
[----:B------:R0:W5:Y:S02]  /*0540*/  @!P3 LDG.E.U16 R23, desc[UR4][R2.64] ;  /* 0x000000040217b981 */ /* 0x000164000c1e1500 */
[----:B0-----:R-:W-:Y:S02]  /*0550*/  PRMT R3, RZ, 0x7610, R3 ;  /* 0x00007610ff037816 */ /* 0x001fe40000000003 */
[----:B------:R-:W-:-:S04]  /*0560*/  PRMT R2, RZ, 0x7610, R2 ;  /* 0x00007610ff027816 */ /* 0x000fc80000000002 */
[----:B------:R0:W5:Y:S04]  /*0570*/  @!P4 LDG.E.U16 R3, desc[UR4][R14.64] ;  /* 0x000000040e03c981 */ /* 0x000168000c1e1500 */
[----:B------:R1:W5:Y:S01]  /*0580*/  @!P4 LDG.E.U16 R2, desc[UR4][R12.64] ;  /* 0x000000040c02c981 */ /* 0x000362000c1e1500 */
[----:B0-----:R-:W0:Y:S08]  /*0590*/  @!P0 LDC.64 R14, c[0x0][0x3a0] ;  /* 0x0000e800ff0e8b82 */ /* 0x001e300000000a00 */
[----:B-1----:R-:W1:Y:S01]  /*05a0*/  @!P0 LDC.64 R12, c[0x0][0x398] ;  /* 0x0000e600ff0c8b82 */ /* 0x002e620000000a00 */
[----:B------:R-:W-:Y:S01]  /*05b0*/  PRMT R25, RZ, 0x7610, R25 ;  /* 0x00007610ff197816 */ /* 0x000fe20000000019 */
[----:B0-----:R-:W-:-:S04]  /*05c0*/  @!P0 IMAD.WIDE.U32 R14, R27, 0x2, R14 ;  /* 0x000000021b0e8825 */ /* 0x001fc800078e000e */
[----:B-1----:R-:W-:Y:S01]  /*05d0*/  @!P0 IMAD.WIDE.U32 R12, R27, 0x2, R12 ;  /* 0x000000021b0c8825 */ /* 0x002fe200078e000c */
[----:B------:R-:W-:-:S04]  /*05e0*/  PRMT R27, RZ, 0x7610, R27 ;  /* 0x00007610ff1b7816 */ /* 0x000fc8000000001b */
[----:B------:R0:W5:Y:S04]  /*05f0*/  @!P0 LDG.E.U16 R25, desc[UR4][R12.64] ;  /* 0x000000040c198981 */ /* 0x000168000c1e1500 */
[----:B------:R0:W5:Y:S01]  /*0600*/  @!P0 LDG.E.U16 R27, desc[UR4][R14.64] ;  /* 0x000000040e1b8981 */ /* 0x000162000c1e1500 */
[----:B------:R-:W-:Y:S01]  /*0610*/  ISETP.GE.U32.AND P0, PT, R6, R5, PT ;  /* 0x000000050600720c */ /* 0x000fe20003f06070 */
[----:B------:R-:W-:-:S12]  /*0620*/  BSSY.RECONVERGENT B0, `(.L_x_57509) ;  /* 0x0000031000007945 */ /* 0x000fd80003800200 */
[----:B0-----:R-:W-:Y:S05]  /*0630*/  @P0 BRA `(.L_x_57510) ;  /* 0x0000000000bc0947 */ /* 0x001fea0003800000 */
        /* <DEDUP_REMOVED lines=18> */
.L_x_57514:
[----:B------:R-:W-:Y:S02]  /*0760*/  LOP3.LUT R7, R14, 0x1, RZ, 0xc0, !PT ;  /* 0x000000010e077812 */ /* 0x000fe400078ec0ff */
[----:B------:R-:W-:Y:S02]  /*0770*/  PRMT R13, R12, 0x9910, RZ ;  /* 0x000099100c0d7816 */ /* 0x000fe400000000ff */
[----:B------:R-:W-:Y:S02]  /*0780*/  ISETP.NE.U32.AND P0, PT, R7, 0x1, PT ;  /* 0x000000010700780c */ /* 0x000fe40003f05070 */
[----:B------:R-:W-:Y:S02]  /*0790*/  LOP3.LUT R12, R14, 0xffff, RZ, 0xc0, !PT ;  /* 0x0000ffff0e0c7812 */ /* 0x000fe400078ec0ff */
[----:B------:R-:W-:Y:S02]  /*07a0*/  SEL R7, R8, 0x1, !P0 ;  /* 0x0000000108077807 */ /* 0x000fe40004000000 */
[----:B------:R-:W-:-:S02]  /*07b0*/  ISETP.GE.U32.AND P0, PT, R12, 0x2, PT ;  /* 0x000000020c00780c */ /* 0x000fc40003f06070 */
[----:B------:R-:W-:Y:S02]  /*07c0*/  PRMT R15, R8, 0x9910, RZ ;  /* 0x00009910080f7816 */ /* 0x000fe400000000ff */
[----:B------:R-:W-:Y:S01]  /*07d0*/  PRMT R8, R7, 0x9910, RZ ;  /* 0x0000991007087816 */ /* 0x000fe200000000ff */
[----:B------:R-:W-:Y:S01]  /*07e0*/  IMAD.MOV.U32 R7, RZ, RZ, R13 ;  /* 0x000000ffff077224 */ /* 0x000fe200078e000d */
[----:B------:R-:W-:Y:S01]  /*07f0*/  SHF.R.U32.HI R12, RZ, 0x1, R12 ;  /* 0x00000001ff0c7819 */ /* 0x000fe2000001160c */
[----:B------:R-:W-:Y:S02]  /*0800*/  IMAD.MOV.U32 R13, RZ, RZ, R15 ;  /* 0x000000ffff0d7224 */ /* 0x000fe400078e000f */
[----:B------:R-:W-:Y:S01]  /*0810*/  IMAD R7, R7, R8, RZ ;  /* 0x0000000807077224 */ /* 0x000fe200078e02ff */
[----:B------:R-:W-:Y:S01]  /*0820*/  PRMT R14, R12, 0x7610, R14 ;  /* 0x000076100c0e7816 */ /* 0x000fe2000000000e */
[----:B------:R-:W-:-:S03]  /*0830*/  IMAD R13, R13, R13, RZ ;  /* 0x0000000d0d0d7224 */ /* 0x000fc600078e02ff */
[----:B------:R-:W-:Y:S02]  /*0840*/  PRMT R12, R7, 0x7610, R12 ;  /* 0x00007610070c7816 */ /* 0x000fe4000000000c */
[----:B------:R-:W-:Y:S01]  /*0850*/  PRMT R8, R13, 0x7610, R8 ;  /* 0x000076100d087816 */ /* 0x000fe20000000008 */
[----:B------:R-:W-:Y:S06]  /*0860*/  @P0 BRA `(.L_x_57514) ;  /* 0xfffffffc00bc0947 */ /* 0x000fec000383ffff */
.L_x_57513:
[----:B------:R-:W-:Y:S05]  /*0870*/  BSYNC.RECONVERGENT B1 ;  /* 0x0000000000017941 */ /* 0x000fea0003800200 */
.L_x_57512:
[----:B------:R-:W-:Y:S05]  /*0880*/  BRA `(.L_x_57510) ;  /* 0x0000000000287947 */ /* 0x000fea0003800000 */
.L_x_57511:
        /* <DEDUP_REMOVED lines=10> */
.L_x_57510:
[----:B------:R-:W-:Y:S05]  /*0930*/  BSYNC.RECONVERGENT B0 ;  /* 0x0000000000007941 */ /* 0x000fea0003800200 */
.L_x_57509:
[----:B-----5:R-:W-:Y:S01]  /*0940*/  VIADD R8, R6, 0x80 ;  /* 0x0000008006087836 */ /* 0x020fe20000000000 */
[----:B------:R-:W-:Y:S04]  /*0950*/  BSSY.RECONVERGENT B0, `(.L_x_57515) ;  /* 0x000002f000007945 */ /* 0x000fe80003800200 */
[----:B------:R-:W-:-:S13]  /*0960*/  ISETP.GE.U32.AND P0, PT, R8, R5, PT ;  /* 0x000000050800720c */ /* 0x000fda0003f06070 */
[----:B------:R-:W-:Y:S05]  /*0970*/  @P0 BRA `(.L_x_57516) ;  /* 0x0000000000b00947 */ /* 0x000fea0003800000 */
[----:B------:R-:W-:-:S04]  /*0980*/  PRMT R7, R10, 0x9910, RZ ;  /* 0x000099100a077816 */ /* 0x000fc800000000ff */
        /* <DEDUP_REMOVED lines=17> */
.L_x_57520:
        /* <DEDUP_REMOVED lines=14> */
.L_x_57519:
[----:B------:R-:W-:Y:S05]  /*0b80*/  BSYNC.RECONVERGENT B1 ;  /* 0x0000000000017941 */ /* 0x000fea0003800200 */
.L_x_57518:
[----:B------:R-:W-:Y:S05]  /*0b90*/  BRA `(.L_x_57516) ;  /* 0x0000000000287947 */ /* 0x000fea0003800000 */
.L_x_57517:
        /* <DEDUP_REMOVED lines=10> */
.L_x_57516:
[----:B------:R-:W-:Y:S05]  /*0c40*/  BSYNC.RECONVERGENT B0 ;  /* 0x0000000000007941 */ /* 0x000fea0003800200 */
.L_x_57515:
[----:B------:R-:W-:Y:S01]  /*0c50*/  VIADD R10, R6, 0x100 ;  /* 0x00000100060a7836 */ /* 0x000fe20000000000 */
        /* <DEDUP_REMOVED lines=17> */
[----:B------:R-:W-:-:S06]  /*0d70*/  IMAD R11, R11, R11, RZ ;  /* 0x0000000b0b0b7224 */ /* 0x000fcc00078e02ff */
[----:B------:R-:W-:Y:S05]  /*0d80*/  @!P0 BRA `(.L_x_57525) ;  /* 0x0000000000408947 */ /* 0x000fea0003800000 */
[----:B------:R-:W-:-:S04]  /*0d90*/  SHF.R.U32.HI R10, RZ, 0x1, R10 ;  /* 0x00000001ff0a7819 */ /* 0x000fc8000001160a */
[----:B------:R-:W-:-:S07]  /*0da0*/  PRMT R14, R10, 0x7610, R14 ;  /* 0x000076100a0e7816 */ /* 0x000fce000000000e */
.L_x_57526:
        /* <DEDUP_REMOVED lines=14> */
.L_x_57525:
[----:B------:R-:W-:Y:S05]  /*0e90*/  BSYNC.RECONVERGENT B1 ;  /* 0x0000000000017941 */ /* 0x000fea0003800200 */
.L_x_57524:
[----:B------:R-:W-:Y:S05]  /*0ea0*/  BRA `(.L_x_57522) ;  /* 0x0000000000287947 */ /* 0x000fea0003800000 */
.L_x_57523:
        /* <DEDUP_REMOVED lines=10> */
.L_x_57522:
[----:B------:R-:W-:Y:S05]  /*0f50*/  BSYNC.RECONVERGENT B0 ;  /* 0x0000000000007941 */ /* 0x000fea0003800200 */
.L_x_57521:
        /* <DEDUP_REMOVED lines=22> */
.L_x_57532:
        /* <DEDUP_REMOVED lines=14> */
.L_x_57531:
[----:B------:R-:W-:Y:S05]  /*11a0*/  BSYNC.RECONVERGENT B1 ;  /* 0x0000000000017941 */ /* 0x000fea0003800200 */
.L_x_57530:
[----:B------:R-:W-:Y:S05]  /*11b0*/  BRA `(.L_x_57528) ;  /* 0x0000000000287947 */ /* 0x000fea0003800000 */
.L_x_57529:
        /* <DEDUP_REMOVED lines=10> */
.L_x_57528:
[----:B------:R-:W-:Y:S05]  /*1260*/  BSYNC.RECONVERGENT B0 ;  /* 0x0000000000007941 */ /* 0x000fea0003800200 */
.L_x_57527:
        /* <DEDUP_REMOVED lines=22> */
.L_x_57538:
        /* <DEDUP_REMOVED lines=11> */
[----:B------:R-:W-:-:S03]  /*1480*/  IMAD.MOV.U32 R11, RZ, RZ, R16 ;  /* 0x000000ffff0b7224 */ /* 0x000fc600078e0010 */
[----:B------:R-:W-:Y:S01]  /*1490*/  PRMT R15, R13, 0x7610, R15 ;  /* 0x000076100d0f7816 */ /* 0x000fe2000000000f */
[----:B------:R-:W-:Y:S01]  /*14a0*/  IMAD R11, R0, R11, RZ ;  /* 0x0000000b000b7224 */ /* 0x000fe200078e02ff */
[----:B------:R-:W-:-:S05]  /*14b0*/  PRMT R13, R14, 0x7610, R13 ;  /* 0x000076100e0d7816 */ /* 0x000fca000000000d */
[----:B------:R-:W-:Y:S05]  /*14c0*/  @P0 BRA `(.L_x_57538) ;  /* 0xfffffffc00c00947 */ /* 0x000fea000383ffff */
.L_x_57537:
[----:B------:R-:W-:Y:S05]  /*14d0*/  BSYNC.RECONVERGENT B1 ;  /* 0x0000000000017941 */ /* 0x000fea0003800200 */
.L_x_57536:
[----:B------:R-:W-:Y:S05]  /*14e0*/  BRA `(.L_x_57534) ;  /* 0x0000000000287947 */ /* 0x000fea0003800000 */
.L_x_57535:
        /* <DEDUP_REMOVED lines=10> */
.L_x_57534:
[----:B------:R-:W-:Y:S05]  /*1590*/  BSYNC.RECONVERGENT B0 ;  /* 0x0000000000007941 */ /* 0x000fea0003800200 */
.L_x_57533:
        /* <DEDUP_REMOVED lines=22> */
.L_x_57544:
[----:B------:R-:W-:Y:S02]  /*1700*/  LOP3.LUT R2, R14, 0x1, RZ, 0xc0, !PT ;  /* 0x000000010e027812 */ /* 0x000fe400078ec0ff */
[----:B------:R-:W-:Y:S02]  /*1710*/  PRMT R13, R3, 0x9910, RZ ;  /* 0x00009910030d7816 */ /* 0x000fe400000000ff */
        /* <DEDUP_REMOVED lines=12> */
.L_x_57543:
[----:B------:R-:W-:Y:S05]  /*17e0*/  BSYNC.RECONVERGENT B1 ;  /* 0x0000000000017941 */ /* 0x000fea0003800200 */
.L_x_57542:
[----:B------:R-:W-:Y:S05]  /*17f0*/  BRA `(.L_x_57540) ;  /* 0x0000000000287947 */ /* 0x000fea0003800000 */
.L_x_57541:
        /* <DEDUP_REMOVED lines=10> */
.L_x_57540:
[----:B------:R-:W-:Y:S05]  /*18a0*/  BSYNC.RECONVERGENT B0 ;  /* 0x0000000000007941 */ /* 0x000fea0003800200 */
.L_x_57539:
        /* <DEDUP_REMOVED lines=22> */
.L_x_57550:
        /* <DEDUP_REMOVED lines=16> */
.L_x_57549:
[----:B------:R-:W-:Y:S05]  /*1b10*/  BSYNC.RECONVERGENT B1 ;  /* 0x0000000000017941 */ /* 0x000fea0003800200 */
.L_x_57548:
[----:B------:R-:W-:Y:S05]  /*1b20*/  BRA `(.L_x_57546) ;  /* 0x0000000000287947 */ /* 0x000fea0003800000 */
.L_x_57547:
        /* <DEDUP_REMOVED lines=10> */
.L_x_57546:
[----:B------:R-:W-:Y:S05]  /*1bd0*/  BSYNC.RECONVERGENT B0 ;  /* 0x0000000000007941 */ /* 0x000fea0003800200 */
.L_x_57545:
        /* <DEDUP_REMOVED lines=22> */
.L_x_57556:
        /* <DEDUP_REMOVED lines=14> */
.L_x_57555:
[----:B------:R-:W-:Y:S05]  /*1e20*/  BSYNC.RECONVERGENT B1 ;  /* 0x0000000000017941 */ /* 0x000fea0003800200 */
.L_x_57554:
[----:B------:R-:W-:Y:S05]  /*1e30*/  BRA `(.L_x_57552) ;  /* 0x0000000000287947 */ /* 0x000fea0003800000 */
.L_x_57553:
        /* <DEDUP_REMOVED lines=10> */
.L_x_57552:
[----:B------:R-:W-:Y:S05]  /*1ee0*/  BSYNC.RECONVERGENT B0 ;  /* 0x0000000000007941 */ /* 0x000fea0003800200 */
.L_x_57551:
        /* <DEDUP_REMOVED lines=16> */
.L_x_57559:
[----:B------:R-:W-:-:S13]  /*1ff0*/  ISETP.GE.U32.AND P0, PT, R6, R5, PT ;  /* 0x000000050600720c */ /* 0x000fda0003f06070 */
[----:B------:R-:W-:Y:S05]  /*2000*/  @P0 BRA `(.L_x_57561) ;  /* 0x0000000000300947 */ /* 0x000fea0003800000 */
[----:B0-----:R-:W0:Y:S01]  /*2010*/  LDC.64 R12, c[0x0][0x390] ;  /* 0x0000e400ff0c7b82 */ /* 0x001e220000000a00 */
[----:B------:R-:W-:Y:S02]  /*2020*/  IMAD.IADD R7, R4, 0x1, R6 ;  /* 0x0000000104077824 */ /* 0x000fe400078e0206 */
[----:B------:R-:W-:Y:S02]  /*2030*/  VIADD R6, R6, 0x80 ;  /* 0x0000008006067836 */ /* 0x000fe40000000000 */
[----:B0-----:R-:W-:-:S05]  /*2040*/  IMAD.WIDE.U32 R12, R7, 0x2, R12 ;  /* 0x00000002070c7825 */ /* 0x001fca00078e000c */
[----:B------:R1:W-:Y:S02]  /*2050*/  STG.E.U16 desc[UR4][R12.64], R9 ;  /* 0x000000090c007986 */ /* 0x0003e4000c101504 */
.L_x_57560:
[----:B------:R-:W-:-:S13]  /*2060*/  ISETP.GE.U32.AND P0, PT, R6, R5, PT ;  /* 0x000000050600720c */ /* 0x000fda0003f06070 */
[----:B------:R-:W-:Y:S05]  /*2070*/  @P0 BRA `(.L_x_57562) ;  /* 0x0000000000300947 */ /* 0x000fea0003800000 */
[----:B-1----:R-:W1:Y:S01]  /*2080*/  LDC.64 R8, c[0x0][0x390] ;  /* 0x0000e400ff087b82 */ /* 0x002e620000000a00 */
[----:B------:R-:W-:Y:S02]  /*2090*/  IMAD.IADD R7, R4, 0x1, R6 ;  /* 0x0000000104077824 */ /* 0x000fe400078e0206 */
[----:B------:R-:W-:Y:S02]  /*20a0*/  VIADD R6, R6, 0x80 ;  /* 0x0000008006067836 */ /* 0x000fe40000000000 */
[----:B-1----:R-:W-:-:S05]  /*20b0*/  IMAD.WIDE.U32 R8, R7, 0x2, R8 ;  /* 0x0000000207087825 */ /* 0x002fca00078e0008 */
[----:B------:R1:W-:Y:S02]  /*20c0*/  STG.E.U16 desc[UR4][R8.64], R10 ;  /* 0x0000000a08007986 */ /* 0x0003e4000c101504 */
.L_x_57561:
[----:B------:R-:W-:-:S13]  /*20d0*/  ISETP.GE.U32.AND P0, PT, R6, R5, PT ;  /* 0x000000050600720c */ /* 0x000fda0003f06070 */
[----:B------:R-:W-:Y:S05]  /*20e0*/  @P0 BRA `(.L_x_57563) ;  /* 0x0000000000340947 */ /* 0x000fea0003800000 */
[----:B-1----:R-:W1:Y:S01]  /*20f0*/  LDC.64 R8, c[0x0][0x390] ;  /* 0x0000e400ff087b82 */ /* 0x002e620000000a00 */
[----:B0-----:R-:W-:Y:S02]  /*2100*/  IMAD.IADD R7, R4, 0x1, R6 ;  /* 0x0000000104077824 */ /* 0x001fe400078e0206 */
[----:B------:R-:W-:Y:S02]  /*2110*/  VIADD R6, R6, 0x80 ;  /* 0x0000008006067836 */ /* 0x000fe40000000000 */
[----:B-1----:R-:W-:-:S05]  /*2120*/  IMAD.WIDE.U32 R8, R7, 0x2, R8 ;  /* 0x0000000207087825 */ /* 0x002fca00078e0008 */
[----:B------:R2:W-:Y:S02]  /*2130*/  STG.E.U16 desc[UR4][R8.64], R11 ;  /* 0x0000000b08007986 */ /* 0x0005e4000c101504 */
.L_x_57562:
[----:B------:R-:W-:-:S13]  /*2140*/  ISETP.GE.U32.AND P0, PT, R6, R5, PT ;  /* 0x000000050600720c */ /* 0x000fda0003f06070 */
[----:B------:R-:W-:Y:S05]  /*2150*/  @P0 BREAK.RELIABLE B1 ;  /* 0x0000000000010942 */ /* 0x000fea0003800100 */
[----:B------:R-:W-:Y:S05]  /*2160*/  @P0 BRA `(.L_x_57564) ;  /* 0x0000000000300947 */ /* 0x000fea0003800000 */
[----:B-12---:R-:W1:Y:S01]  /*2170*/  LDC.64 R8, c[0x0][0x390] ;  /* 0x0000e400ff087b82 */ /* 0x006e620000000a00 */
[----:B------:R-:W-:Y:S02]  /*2180*/  IMAD.IADD R7, R4, 0x1, R6 ;  /* 0x0000000104077824 */ /* 0x000fe400078e0206 */
[----:B------:R-:W-:Y:S02]  /*2190*/  VIADD R6, R6, 0x80 ;  /* 0x0000008006067836 */ /* 0x000fe40000000000 */
[----:B-1----:R-:W-:-:S05]  /*21a0*/  IMAD.WIDE.U32 R8, R7, 0x2, R8 ;  /* 0x0000000207087825 */ /* 0x002fca00078e0008 */
[----:B------:R2:W-:Y:S02]  /*21b0*/  STG.E.U16 desc[UR4][R8.64], R0 ;  /* 0x0000000008007986 */ /* 0x0005e4000c101504 */
.L_x_57563:
[----:B------:R-:W-:Y:S05]  /*21c0*/  BSYNC.RELIABLE B1 ;  /* 0x0000000000017941 */ /* 0x000fea0003800100 */
.L_x_57558:
[----:B------:R-:W-:-:S13]  /*21d0*/  ISETP.GE.U32.AND P0, PT, R6, R5, PT ;  /* 0x000000050600720c */ /* 0x000fda0003f06070 */
[----:B-12---:R-:W1:Y:S01]  /*21e0*/  @!P0 LDC.64 R8, c[0x0][0x390] ;  /* 0x0000e400ff088b82 */ /* 0x006e620000000a00 */
[----:B0-----:R-:W-:Y:S02]  /*21f0*/  @!P0 IMAD.IADD R7, R4, 0x1, R6 ;  /* 0x0000000104078824 */ /* 0x001fe400078e0206 */
[----:B------:R-:W-:Y:S02]  /*2200*/  @!P0 VIADD R6, R6, 0x80 ;  /* 0x0000008006068836 */ /* 0x000fe40000000000 */
[----:B-1----:R-:W-:-:S05]  /*2210*/  @!P0 IMAD.WIDE.U32 R8, R7, 0x2, R8 ;  /* 0x0000000207088825 */ /* 0x002fca00078e0008 */
[----:B------:R3:W-:Y:S02]  /*2220*/  @!P0 STG.E.U16 desc[UR4][R8.64], R3 ;  /* 0x0000000308008986 */ /* 0x0007e4000c101504 */
.L_x_57564:
[----:B------:R-:W-:Y:S05]  /*2230*/  BSYNC.RECONVERGENT B0 ;  /* 0x0000000000007941 */ /* 0x000fea0003800200 */
.L_x_57557:
[----:B------:R-:W-:Y:S05]  /*2240*/  WARPSYNC.ALL ;  /* 0x0000000000007948 */ /* 0x000fea0003800000 */
[----:B------:R-:W-:-:S13]  /*2250*/  ISETP.GE.U32.AND P0, PT, R6, R5, PT ;  /* 0x000000050600720c */ /* 0x000fda0003f06070 */
[----:B------:R-:W-:Y:S05]  /*2260*/  @P0 EXIT ;  /* 0x000000000000094d */ /* 0x000fea0003800000 */
[----:B-123--:R-:W1:Y:S01]  /*2270*/  LDC.64 R8, c[0x0][0x390] ;  /* 0x0000e400ff087b82 */ /* 0x00ee620000000a00 */
[----:B------:R-:W-:-:S04]  /*2280*/  IMAD.IADD R5, R4, 0x1, R6 ;  /* 0x0000000104057824 */ /* 0x000fc800078e0206 */
[----:B-1----:R-:W-:-:S05]  /*2290*/  IMAD.WIDE.U32 R4, R5, 0x2, R8 ;  /* 0x0000000205047825 */ /* 0x002fca00078e0008 */
[----:B------:R-:W-:Y:S01]  /*22a0*/  STG.E.U16 desc[UR4][R4.64], R2 ;  /* 0x0000000204007986 */ /* 0x000fe2000c101504 */
[----:B------:R-:W-:Y:S05]  /*22b0*/  EXIT ;  /* 0x000000000000794d */ /* 0x000fea0003800000 */
.L_x_57508:
[----:B------:R-:W0:Y:S01]  /*22c0*/  S2R R0, SR_TID.X ;  /* 0x0000000000007919 */ /* 0x000e220000002100 */
[----:B------:R-:W1:Y:S08]  /*22d0*/  LDC.64 R2, c[0x0][0x3a0] ;  /* 0x0000e800ff027b82 */ /* 0x000e700000000a00 */
[----:B------:R-:W2:Y:S01]  /*22e0*/  LDC.64 R6, c[0x0][0x398] ;  /* 0x0000e600ff067b82 */ /* 0x000ea20000000a00 */
[----:B-1----:R-:W-:-:S04]  /*22f0*/  IMAD.WIDE.U32 R2, R4, 0x2, R2 ;  /* 0x0000000204027825 */ /* 0x002fc800078e0002 */
[----:B0-----:R-:W-:-:S05]  /*2300*/  IMAD.WIDE.U32 R16, R0, 0x4, R2 ;  /* 0x0000000400107825 */ /* 0x001fca00078e0002 */
[----:B------:R-:W3:Y:S01]  /*2310*/  LDG.E R11, desc[UR4][R16.64] ;  /* 0x00000004100b7981 */ /* 0x000ee2000c1e1900 */
[----:B--2---:R-:W-:-:S03]  /*2320*/  IMAD.WIDE.U32 R2, R4, 0x2, R6 ;  /* 0x0000000204027825 */ /* 0x004fc600078e0006 */
[----:B------:R0:W5:Y:S01]  /*2330*/  LDG.E R10, desc[UR4][R16.64+0x200] ;  /* 0x00020004100a7981 */ /* 0x000162000c1e1900 */
[----:B------:R-:W-:-:S03]  /*2340*/  IMAD.WIDE.U32 R14, R0, 0x4, R2 ;  /* 0x00000004000e7825 */ /* 0x000fc600078e0002 */
[----:B------:R0:W5:Y:S04]  /*2350*/  LDG.E R7, desc[UR4][R16.64+0x400] ;  /* 0x0004000410077981 */ /* 0x000168000c1e1900 */
[----:B------:R0:W5:Y:S04]  /*2360*/  LDG.E R12, desc[UR4][R14.64] ;  /* 0x000000040e0c7981 */ /* 0x000168000c1e1900 */
[----:B------:R0:W5:Y:S04]  /*2370*/  LDG.E R8, desc[UR4][R14.64+0x200] ;  /* 0x000200040e087981 */ /* 0x000168000c1e1900 */
[----:B------:R0:W5:Y:S04]  /*2380*/  LDG.E R3, desc[UR4][R14.64+0x400] ;  /* 0x000400040e037981 */ /* 0x000168000c1e1900 */
[----:B------:R0:W5:Y:S04]  /*2390*/  LDG.E R5, desc[UR4][R14.64+0x600] ;  /* 0x000600040e057981 */ /* 0x000168000c1e1900 */
[----:B------:R0:W5:Y:S01]  /*23a0*/  LDG.E R6, desc[UR4][R16.64+0x600] ;  /* 0x0006000410067981 */ /* 0x000162000c1e1900 */
[----:B------:R-:W-:Y:S01]  /*23b0*/  BSSY.RECONVERGENT B0, `(.L_x_57565) ;  /* 0x000002d000007945 */ /* 0x000fe20003800200 */
[----:B---3--:R-:W-:-:S04]  /*23c0*/  PRMT R2, R11, 0x9910, RZ ;  /* 0x000099100b027816 */ /* 0x008fc800000000ff */
[----:B------:R-:W-:-:S13]  /*23d0*/  ISETP.GE.AND P0, PT, R2, RZ, PT ;  /* 0x000000ff0200720c */ /* 0x000fda0003f06270 */
[----:B0-----:R-:W-:Y:S05]  /*23e0*/  @!P0 BRA `(.L_x_57566) ;  /* 0x00000000007c8947 */ /* 0x001fea0003800000 */
[----:B------:R-:W-:Y:S01]  /*23f0*/  ISETP.NE.AND P0, PT, R2, RZ, PT ;  /* 0x000000ff0200720c */ /* 0x000fe20003f05270 */
[----:B------:R-:W-:Y:S01]  /*2400*/  BSSY.RECONVERGENT B1, `(.L_x_57567) ;  /* 0x000001c000017945 */ /* 0x000fe20003800200 */
[----:B------:R-:W-:-:S11]  /*2410*/  IMAD.MOV.U32 R2, RZ, RZ, 0x1 ;  /* 0x00000001ff027424 */ /* 0x000fd600078e00ff */
[----:B------:R-:W-:Y:S05]  /*2420*/  @!P0 BRA `(.L_x_57568) ;  /* 0x0000000000648947 */ /* 0x000fea0003800000 */
[C---:B------:R-:W-:Y:S02]  /*2430*/  LOP3.LUT R2, R11.reuse, 0x1, RZ, 0xc0, !PT ;  /* 0x000000010b027812 */ /* 0x040fe400078ec0ff */
[----:B------:R-:W-:Y:S02]  /*2440*/  LOP3.LUT R9, R11, 0xffff, RZ, 0xc0, !PT ;  /* 0x0000ffff0b097812 */ /* 0x000fe400078ec0ff */
[----:B------:R-:W-:Y:S02]  /*2450*/  ISETP.NE.U32.AND P0, PT, R2, 0x1, PT ;  /* 0x000000010200780c */ /* 0x000fe40003f05070 */
[C---:B-----5:R-:W-:Y:S02]  /*2460*/  PRMT R13, R12.reuse, 0x9910, RZ ;  /* 0x000099100c0d7816 */ /* 0x060fe400000000ff */
[----:B------:R-:W-:Y:S02]  /*2470*/  SEL R2, R12, 0x1, !P0 ;  /* 0x000000010c027807 */ /* 0x000fe40004000000 */
[----:B------:R-:W-:Y:S01]  /*2480*/  ISETP.GE.U32.AND P0, PT, R9, 0x2, PT ;  /* 0x000000020900780c */ /* 0x000fe20003f06070 */
[----:B------:R-:W-:Y:S01]  /*2490*/  IMAD R13, R13, R13, RZ ;  /* 0x0000000d0d0d7224 */ /* 0x000fe200078e02ff */
[----:B------:R-:W-:-:S11]  /*24a0*/  PRMT R2, R2, 0x9910, RZ ;  /* 0x0000991002027816 */ /* 0x000fd600000000ff */
[----:B------:R-:W-:Y:S05]  /*24b0*/  @!P0 BRA `(.L_x_57568) ;  /* 0x0000000000408947 */ /* 0x000fea0003800000 */
[----:B------:R-:W-:-:S04]  /*24c0*/  SHF.R.U32.HI R9, RZ, 0x1, R9 ;  /* 0x00000001ff097819 */ /* 0x000fc80000011609 */
[----:B------:R-:W-:-:S07]  /*24d0*/  PRMT R15, R9, 0x7610, R15 ;  /* 0x00007610090f7816 */ /* 0x000fce000000000f */
.L_x_57569:
        /* <DEDUP_REMOVED lines=14> */
.L_x_57568:
[----:B------:R-:W-:Y:S05]  /*25c0*/  BSYNC.RECONVERGENT B1 ;  /* 0x0000000000017941 */ /* 0x000fea0003800200 */
.L_x_57567:
[----:B------:R-:W-:Y:S05]  /*25d0*/  BRA `(.L_x_57570) ;  /* 0x0000000000287947 */ /* 0x000fea0003800000 */
.L_x_57566:
        /* <DEDUP_REMOVED lines=10> */
.L_x_57570:
[----:B------:R-:W-:Y:S05]  /*2680*/  BSYNC.RECONVERGENT B0 ;  /* 0x0000000000007941 */ /* 0x000fea0003800200 */
.L_x_57565:
[C---:B------:R-:W-:Y:S01]  /*2690*/  PRMT R9, R11.reuse, 0xbb32, RZ ;  /* 0x0000bb320b097816 */ /* 0x040fe200000000ff */
[----:B------:R-:W-:Y:S01]  /*26a0*/  BSSY.RECONVERGENT B0, `(.L_x_57571) ;  /* 0x000002f000007945 */ /* 0x000fe20003800200 */
[----:B------:R-:W-:Y:S02]  /*26b0*/  PRMT R13, R11, 0x7632, R13 ;  /* 0x000076320b0d7816 */ /* 0x000fe4000000000d */
[----:B------:R-:W-:-:S13]  /*26c0*/  ISETP.GE.AND P0, PT, R9, RZ, PT ;  /* 0x000000ff0900720c */ /* 0x000fda0003f06270 */
[----:B------:R-:W-:Y:S05]  /*26d0*/  @!P0 BRA `(.L_x_57572) ;  /* 0x0000000000848947 */ /* 0x000fea0003800000 */
[----:B------:R-:W-:Y:S01]  /*26e0*/  ISETP.NE.AND P0, PT, R9, RZ, PT ;  /* 0x000000ff0900720c */ /* 0x000fe20003f05270 */
[----:B------:R-:W-:Y:S01]  /*26f0*/  BSSY.RECONVERGENT B1, `(.L_x_57573) ;  /* 0x000001e000017945 */ /* 0x000fe20003800200 */
[----:B------:R-:W-:-:S11]  /*2700*/  IMAD.MOV.U32 R9, RZ, RZ, 0x1 ;  /* 0x00000001ff097424 */ /* 0x000fd600078e00ff */
[----:B------:R-:W-:Y:S05]  /*2710*/  @!P0 BRA `(.L_x_57574) ;  /* 0x00000000006c8947 */ /* 0x000fea0003800000 */
[----:B------:R-:W-:Y:S02]  /*2720*/  LOP3.LUT R9, R13, 0x1, RZ, 0xc0, !PT ;  /* 0x000000010d097812 */ /* 0x000fe400078ec0ff */
[C---:B-----5:R-:W-:Y:S02]  /*2730*/  PRMT R11, R12.reuse, 0x7632, R11 ;  /* 0x000076320c0b7816 */ /* 0x060fe4000000000b */
[----:B------:R-:W-:Y:S02]  /*2740*/  ISETP.NE.U32.AND P0, PT, R9, 0x1, PT ;  /* 0x000000010900780c */ /* 0x000fe40003f05070 */
[C---:B------:R-:W-:Y:S02]  /*2750*/  PRMT R13, R11.reuse, 0x7732, RZ ;  /* 0x000077320b0d7816 */ /* 0x040fe400000000ff */
[----:B------:R-:W-:Y:S02]  /*2760*/  SEL R9, R11, 0x1, !P0 ;  /* 0x000000010b097807 */ /* 0x000fe40004000000 */
[----:B------:R-:W-:Y:S01]  /*2770*/  PRMT R12, R12, 0xbb32, RZ ;  /* 0x0000bb320c0c7816 */ /* 0x000fe200000000ff */
[----:B------:R-:W-:Y:S01]  /*2780*/  IMAD.MOV.U32 R11, RZ, RZ, R13 ;  /* 0x000000ffff0b7224 */ /* 0x000fe200078e000d */
[----:B------:R-:W-:-:S03]  /*2790*/  PRMT R9, R9, 0x9910, RZ ;  /* 0x0000991009097816 */ /* 0x000fc600000000ff */
[----:B------:R-:W-:Y:S01]  /*27a0*/  IMAD R12, R12, R12, RZ ;  /* 0x0000000c0c0c7224 */ /* 0x000fe200078e02ff */
[----:B------:R-:W-:-:S13]  /*27b0*/  ISETP.GE.U32.AND P0, PT, R11, 0x2, PT ;  /* 0x000000020b00780c */ /* 0x000fda0003f06070 */
[----:B------:R-:W-:Y:S05]  /*27c0*/  @!P0 BRA `(.L_x_57574) ;  /* 0x0000000000408947 */ /* 0x000fea0003800000 */
[----:B------:R-:W-:-:S04]  /*27d0*/  SHF.R.U32.HI R11, RZ, 0x1, R11 ;  /* 0x00000001ff0b7819 */ /* 0x000fc8000001160b */
[----:B------:R-:W-:-:S07]  /*27e0*/  PRMT R14, R11, 0x7610, R14 ;  /* 0x000076100b0e7816 */ /* 0x000fce000000000e */
.L_x_57575:
        /* <DEDUP_REMOVED lines=14> */
.L_x_57574:
[----:B------:R-:W-:Y:S05]  /*28d0*/  BSYNC.RECONVERGENT B1 ;  /* 0x0000000000017941 */ /* 0x000fea0003800200 */
.L_x_57573:
[----:B------:R-:W-:Y:S05]  /*28e0*/  BRA `(.L_x_57576) ;  /* 0x0000000000287947 */ /* 0x000fea0003800000 */
.L_x_57572:
        /* <DEDUP_REMOVED lines=10> */
.L_x_57576:
[----:B------:R-:W-:Y:S05]  /*2990*/  BSYNC.RECONVERGENT B0 ;  /* 0x0000000000007941 */ /* 0x000fea0003800200 */
.L_x_57571:
[----:B-----5:R-:W-:Y:S01]  /*29a0*/  PRMT R11, R10, 0x9910, RZ ;  /* 0x000099100a0b7816 */ /* 0x020fe200000000ff */
        /* <DEDUP_REMOVED lines=18> */
.L_x_57581:
        /* <DEDUP_REMOVED lines=14> */
.L_x_57580:
[----:B------:R-:W-:Y:S05]  /*2bb0*/  BSYNC.RECONVERGENT B1 ;  /* 0x0000000000017941 */ /* 0x000fea0003800200 */
.L_x_57579:
[----:B------:R-:W-:Y:S05]  /*2bc0*/  BRA `(.L_x_57582) ;  /* 0x0000000000287947 */ /* 0x000fea0003800000 */
.L_x_57578:
        /* <DEDUP_REMOVED lines=10> */
.L_x_57582:
[----:B------:R-:W-:Y:S05]  /*2c70*/  BSYNC.RECONVERGENT B0 ;  /* 0x0000000000007941 */ /* 0x000fea0003800200 */
.L_x_57577:
        /* <DEDUP_REMOVED lines=10> */
[----:B------:R-:W-:Y:S02]  /*2d20*/  PRMT R10, R8, 0x7632, R10 ;  /* 0x00007632080a7816 */ /* 0x000fe4000000000a */
[----:B------:R-:W-:Y:S02]  /*2d30*/  ISETP.NE.U32.AND P0, PT, R12, 0x1, PT ;  /* 0x000000010c00780c */ /* 0x000fe40003f05070 */
[----:B------:R-:W-:Y:S02]  /*2d40*/  PRMT R12, R10, 0x7732, RZ ;  /* 0x000077320a0c7816 */ /* 0x000fe400000000ff */
[----:B------:R-:W-:Y:S02]  /*2d50*/  PRMT R13, R8, 0xbb32, RZ ;  /* 0x0000bb32080d7816 */ /* 0x000fe400000000ff */
[----:B------:R-:W-:Y:S01]  /*2d60*/  SEL R10, R10, 0x1, !P0 ;  /* 0x000000010a0a7807 */ /* 0x000fe20004000000 */
[----:B------:R-:W-:-:S03]  /*2d70*/  IMAD.MOV.U32 R8, RZ, RZ, R12 ;  /* 0x000000ffff087224 */ /* 0x000fc600078e000c */
[----:B------:R-:W-:Y:S01]  /*2d80*/  PRMT R12, R10, 0x9910, RZ ;  /* 0x000099100a0c7816 */ /* 0x000fe200000000ff */
[----:B------:R-:W-:Y:S01]  /*2d90*/  IMAD.MOV.U32 R10, RZ, RZ, R13 ;  /* 0x000000ffff0a7224 */ /* 0x000fe200078e000d */
[----:B------:R-:W-:-:S03]  /*2da0*/  ISETP.GE.U32.AND P0, PT, R8, 0x2, PT ;  /* 0x000000020800780c */ /* 0x000fc60003f06070 */
[----:B------:R-:W-:-:S10]  /*2db0*/  IMAD R10, R10, R10, RZ ;  /* 0x0000000a0a0a7224 */ /* 0x000fd400078e02ff */
[----:B------:R-:W-:Y:S05]  /*2dc0*/  @!P0 BRA `(.L_x_57586) ;  /* 0x0000000000508947 */ /* 0x000fea0003800000 */
[----:B------:R-:W-:-:S04]  /*2dd0*/  SHF.R.U32.HI R8, RZ, 0x1, R8 ;  /* 0x00000001ff087819 */ /* 0x000fc80000011608 */
[----:B------:R-:W-:-:S07]  /*2de0*/  PRMT R13, R8, 0x7610, R13 ;  /* 0x00007610080d7816 */ /* 0x000fce000000000d */
.L_x_57587:
[C---:B------:R-:W-:Y:S02]  /*2df0*/  LOP3.LUT R8, R13.reuse, 0x1, RZ, 0xc0, !PT ;  /* 0x000000010d087812 */ /* 0x040fe400078ec0ff */
[----:B------:R-:W-:Y:S02]  /*2e00*/  PRMT R15, R10, 0x9910, RZ ;  /* 0x000099100a0f7816 */ /* 0x000fe400000000ff */
[----:B------:R-:W-:Y:S02]  /*2e10*/  ISETP.NE.U32.AND P0, PT, R8, 0x1, PT ;  /* 0x000000010800780c */ /* 0x000fe40003f05070 */
[----:B------:R-:W-:Y:S02]  /*2e20*/  PRMT R12, R12, 0x9910, RZ ;  /* 0x000099100c0c7816 */ /* 0x000fe400000000ff */
[----:B------:R-:W-:Y:S02]  /*2e30*/  SEL R8, R10, 0x1, !P0 ;  /* 0x000000010a087807 */ /* 0x000fe40004000000 */
[----:B------:R-:W-:-:S02]  /*2e40*/  LOP3.LUT R10, R13, 0xffff, RZ, 0xc0, !PT ;  /* 0x0000ffff0d0a7812 */ /* 0x000fc400078ec0ff */
[----:B------:R-:W-:Y:S01]  /*2e50*/  PRMT R14, R8, 0x9910, RZ ;  /* 0x00009910080e7816 */ /* 0x000fe200000000ff */
[----:B------:R-:W-:Y:S01]  /*2e60*/  IMAD.MOV.U32 R8, RZ, RZ, R12 ;  /* 0x000000ffff087224 */ /* 0x000fe200078e000c */
[----:B------:R-:W-:Y:S01]  /*2e70*/  ISETP.GE.U32.AND P0, PT, R10, 0x2, PT ;  /* 0x000000020a00780c */ /* 0x000fe20003f06070 */
[----:B------:R-:W-:Y:S01]  /*2e80*/  IMAD.MOV.U32 R12, RZ, RZ, R15 ;  /* 0x000000ffff0c7224 */ /* 0x000fe200078e000f */
[----:B------:R-:W-:Y:S01]  /*2e90*/  SHF.R.U32.HI R10, RZ, 0x1, R10 ;  /* 0x00000001ff0a7819 */ /* 0x000fe2000001160a */
[----:B------:R-:W-:Y:S02]  /*2ea0*/  IMAD.MOV.U32 R13, RZ, RZ, R14 ;  /* 0x000000ffff0d7224 */ /* 0x000fe400078e000e */
[----:B------:R-:W-:Y:S02]  /*2eb0*/  IMAD R12, R12, R12, RZ ;  /* 0x0000000c0c0c7224 */ /* 0x000fe400078e02ff */
[----:B------:R-:W-:Y:S01]  /*2ec0*/  IMAD R8, R8, R13, RZ ;  /* 0x0000000d08087224 */ /* 0x000fe200078e02ff */
[----:B------:R-:W-:-:S02]  /*2ed0*/  PRMT R13, R10, 0x7610, R13 ;  /* 0x000076100a0d7816 */ /* 0x000fc4000000000d */
[----:B------:R-:W-:Y:S02]  /*2ee0*/  PRMT R10, R12, 0x7610, R10 ;  /* 0x000076100c0a7816 */ /* 0x000fe4000000000a */
[----:B------:R-:W-:Y:S01]  /*2ef0*/  PRMT R12, R8, 0x7610, R12 ;  /* 0x00007610080c7816 */ /* 0x000fe2000000000c */
[----:B------:R-:W-:Y:S06]  /*2f00*/  @P0 BRA `(.L_x_57587) ;  /* 0xfffffffc00b80947 */ /* 0x000fec000383ffff */
.L_x_57586:
[----:B------:R-:W-:Y:S05]  /*2f10*/  BSYNC.RECONVERGENT B1 ;  /* 0x0000000000017941 */ /* 0x000fea0003800200 */
.L_x_57585:
[----:B------:R-:W-:Y:S05]  /*2f20*/  BRA `(.L_x_57588) ;  /* 0x0000000000287947 */ /* 0x000fea0003800000 */
.L_x_57584:
        /* <DEDUP_REMOVED lines=10> */
.L_x_57588:
[----:B------:R-:W-:Y:S05]  /*2fd0*/  BSYNC.RECONVERGENT B0 ;  /* 0x0000000000007941 */ /* 0x000fea0003800200 */
.L_x_57583:
[----:B------:R-:W-:Y:S01]  /*2fe0*/  PRMT R8, R7, 0x9910, RZ ;  /* 0x0000991007087816 */ /* 0x000fe200000000ff */
        /* <DEDUP_REMOVED lines=18> */
.L_x_57593:
        /* <DEDUP_REMOVED lines=14> */
.L_x_57592:
[----:B------:R-:W-:Y:S05]  /*31f0*/  BSYNC.RECONVERGENT B1 ;  /* 0x0000000000017941 */ /* 0x000fea0003800200 */
.L_x_57591:
[----:B------:R-:W-:Y:S05]  /*3200*/  BRA `(.L_x_57594) ;  /* 0x0000000000287947 */ /* 0x000fea0003800000 */
.L_x_57590:
        /* <DEDUP_REMOVED lines=10> */
.L_x_57594:
[----:B------:R-:W-:Y:S05]  /*32b0*/  BSYNC.RECONVERGENT B0 ;  /* 0x0000000000007941 */ /* 0x000fea0003800200 */
.L_x_57589:
        /* <DEDUP_REMOVED lines=23> */
.L_x_57599:
        /* <DEDUP_REMOVED lines=18> */
.L_x_57598:
[----:B------:R-:W-:Y:S05]  /*3550*/  BSYNC.RECONVERGENT B1 ;  /* 0x0000000000017941 */ /* 0x000fea0003800200 */
.L_x_57597:
[----:B------:R-:W-:Y:S05]  /*3560*/  BRA `(.L_x_57600) ;  /* 0x0000000000287947 */ /* 0x000fea0003800000 */
.L_x_57596:
        /* <DEDUP_REMOVED lines=10> */
.L_x_57600:
[----:B------:R-:W-:Y:S05]  /*3610*/  BSYNC.RECONVERGENT B0 ;  /* 0x0000000000007941 */ /* 0x000fea0003800200 */
.L_x_57595:
        /* <DEDUP_REMOVED lines=19> */
.L_x_57605:
        /* <DEDUP_REMOVED lines=14> */
.L_x_57604:
[----:B------:R-:W-:Y:S05]  /*3830*/  BSYNC.RECONVERGENT B1 ;  /* 0x0000000000017941 */ /* 0x000fea0003800200 */
.L_x_57603:
[----:B------:R-:W-:Y:S05]  /*3840*/  BRA `(.L_x_57606) ;  /* 0x0000000000287947 */ /* 0x000fea0003800000 */
.L_x_57602:
        /* <DEDUP_REMOVED lines=10> */
.L_x_57606:
[----:B------:R-:W-:Y:S05]  /*38f0*/  BSYNC.RECONVERGENT B0 ;  /* 0x0000000000007941 */ /* 0x000fea0003800200 */
.L_x_57601:
        /* <DEDUP_REMOVED lines=12> */
[C---:B------:R-:W-:Y:S02]  /*39c0*/  PRMT R7, R6.reuse, 0x7732, RZ ;  /* 0x0000773206077816 */ /* 0x040fe400000000ff */
        /* <DEDUP_REMOVED lines=10> */
.L_x_57611:
        /* <DEDUP_REMOVED lines=16> */
.L_x_57610:
[----:B------:R-:W-:Y:S05]  /*3b70*/  BSYNC.RECONVERGENT B1 ;  /* 0x0000000000017941 */ /* 0x000fea0003800200 */
.L_x_57609:
[----:B------:R-:W-:Y:S05]  /*3b80*/  BRA `(.L_x_57612) ;  /* 0x0000000000287947 */ /* 0x000fea0003800000 */
.L_x_57608:
        /* <DEDUP_REMOVED lines=10> */
.L_x_57612:
[----:B------:R-:W-:Y:S05]  /*3c30*/  BSYNC.RECONVERGENT B0 ;  /* 0x0000000000007941 */ /* 0x000fea0003800200 */
.L_x_57607:
        /* <DEDUP_REMOVED lines=12> */
.L_x_57613:
        /* <DEDUP_REMOVED lines=16> */
.L_x_68787:


//--------------------- .text._ZN2at6native29vectorized_elementwise_kernelILi4EZZZNS0_50_GLOBAL__N__2680c7bb_12_PowKernel_cu_7dd49032_300324pow_tensor_tensor_kernelERNS_18TensorIteratorBaseEENKUlvE_clEvENKUlvE3_clEvEUlssE_St5arrayIPcLm3EEEEviT0_T1_ --------------------------
	.section	.text._ZN2at6native29vectorized_elementwise_kernelILi4EZZZNS0_50_GLOBAL__N__2680c7bb_12_PowKernel_cu_7dd49032_300324pow_tensor_tensor_kernelERNS_18TensorIteratorBaseEENKUlvE_clEvENKUlvE3_clEvEUlssE_St5arrayIPcLm3EEEEviT0_T1_,"ax",@progbits
	.align	128
        .global         _ZN2at6native29vectorized_elementwise_kernelILi4EZZZNS0_50_GLOBAL__N__2680c7bb_12_PowKernel_cu_7dd49032_300324pow_tensor_tensor_kernelERNS_18TensorIteratorBaseEENKUlvE_clEvENKUlvE3_clEvEUlssE_St5arrayIPcLm3EEEEviT0_T1_
        .type           _ZN2at6native29vectorized_elementwise_kernelILi4EZZZNS0_50_GLOBAL__N__2680c7bb_12_PowKernel_cu_7dd49032_300324pow_tensor_tensor_kernelERNS_18TensorIteratorBaseEENKUlvE_clEvENKUlvE3_clEvEUlssE_St5arrayIPcLm3EEEEviT0_T1_,@function
        .size           _ZN2at6native29vectorized_elementwise_kernelILi4EZZZNS0_50_GLOBAL__N__2680c7bb_12_PowKernel_cu_7dd49032_300324pow_tensor_tensor_kernelERNS_18TensorIteratorBaseEENKUlvE_clEvENKUlvE3_clEvEUlssE_St5arrayIPcLm3EEEEviT0_T1_,(.L_x_68788 - _ZN2at6native29vectorized_elementwise_kernelILi4EZZZNS0_50_GLOBAL__N__2680c7bb_12_PowKernel_cu_7dd49032_300324pow_tensor_tensor_kernelERNS_18TensorIteratorBaseEENKUlvE_clEvENKUlvE3_clEvEUlssE_St5arrayIPcLm3EEEEviT0_T1_)
        .other          _ZN2at6native29vectorized_elementwise_kernelILi4EZZZNS0_50_GLOBAL__N__2680c7bb_12_PowKernel_cu_7dd49032_300324pow_tensor_tensor_kernelERNS_18TensorIteratorBaseEENKUlvE_clEvENKUlvE3_clEvEUlssE_St5arrayIPcLm3EEEEviT0_T1_,@"STO_CUDA_ENTRY STV_DEFAULT"
_ZN2at6native29vectorized_elementwise_kernelILi4EZZZNS0_50_GLOBAL__N__2680c7bb_12_PowKernel_cu_7dd49032_300324pow_tensor_tensor_kernelERNS_18TensorIteratorBaseEENKUlvE_clEvENKUlvE3_clEvEUlssE_St5arrayIPcLm3EEEEviT0_T1_:
.text._ZN2at6native29vectorized_elementwise_kernelILi4EZZZNS0_50_GLOBAL__N__2680c7bb_12_PowKernel_cu_7dd49032_300324pow_tensor_tensor_kernelERNS_18TensorIteratorBaseEENKUlvE_clEvENKUlvE3_clEvEUlssE_St5arrayIPcLm3EEEEviT0_T1_:
        /* <DEDUP_REMOVED lines=118> */
.L_x_57620:
        /* <DEDUP_REMOVED lines=17> */
.L_x_57619:
[----:B------:R-:W-:Y:S05]  /*0870*/  BSYNC.RECONVERGENT B1 ;  /* 0x0000000000017941 */ /* 0x000fea0003800200 */
.L_x_57618:
[----:B------:R-:W-:Y:S05]  /*0880*/  BRA `(.L_x_57616) ;  /* 0x0000000000287947 */ /* 0x000fea0003800000 */
.L_x_57617:
        /* <DEDUP_REMOVED lines=10> */
.L_x_57616:
[----:B------:R-:W-:Y:S05]  /*0930*/  BSYNC.RECONVERGENT B0 ;  /* 0x0000000000007941 */ /* 0x000fea0003800200 */
.L_x_57615:
        /* <DEDUP_REMOVED lines=22> */
.L_x_57626:
        /* <DEDUP_REMOVED lines=14> */
.L_x_57625:
[----:B------:R-:W-:Y:S05]  /*0b80*/  BSYNC.RECONVERGENT B1 ;  /* 0x0000000000017941 */ /* 0x000fea0003800200 */
.L_x_57624:
[----:B------:R-:W-:Y:S05]  /*0b90*/  BRA `(.L_x_57622) ;  /* 0x0000000000287947 */ /* 0x000fea0003800000 */
.L_x_57623:
        /* <DEDUP_REMOVED lines=10> */
.L_x_57622:
[----:B------:R-:W-:Y:S05]  /*0c40*/  BSYNC.RECONVERGENT B0 ;  /* 0x0000000000007941 */ /* 0x000fea0003800200 */
.L_x_57621:
        /* <DEDUP_REMOVED lines=22> */
.L_x_57632:
        /* <DEDUP_REMOVED lines=14> */
.L_x_57631:
[----:B------:R-:W-:Y:S05]  /*0e90*/  BSYNC.RECONVERGENT B1 ;  /* 0x0000000000017941 */ /* 0x000fea0003800200 */
.L_x_57630:
[----:B------:R-:W-:Y:S05]  /*0ea0*/  BRA `(.L_x_57628) ;  /* 0x0000000000287947 */ /* 0x000fea0003800000 */
.L_x_57629:
        /* <DEDUP_REMOVED lines=10> */
.L_x_57628:
[----:B------:R-:W-:Y:S05]  /*0f50*/  BSYNC.RECONVERGENT B0 ;  /* 0x0000000000007941 */ /* 0x000fea0003800200 */
.L_x_57627:
        /* <DEDUP_REMOVED lines=22> */
.L_x_57638:
        /* <DEDUP_REMOVED lines=14> */
.L_x_57637:
[----:B------:R-:W-:Y:S05]  /*11a0*/  BSYNC.RECONVERGENT B1 ;  /* 0x0000000000017941 */ /* 0x000fea0003800200 */
.L_x_57636:
[----:B------:R-:W-:Y:S05]  /*11b0*/  BRA `(.L_x_57634) ;  /* 0x0000000000287947 */ /* 0x000fea0003800000 */
.L_x_57635:
        /* <DEDUP_REMOVED lines=10> */
.L_x_57634:
[----:B------:R-:W-:Y:S05]  /*1260*/  BSYNC.RECONVERGENT B0 ;  /* 0x0000000000007941 */ /* 0x000fea0003800200 */
.L_x_57633:
        /* <DEDUP_REMOVED lines=22> */
.L_x_57644:
        /* <DEDUP_REMOVED lines=16> */
.L_x_57643:
[----:B------:R-:W-:Y:S05]  /*14d0*/  BSYNC.RECONVERGENT B1 ;  /* 0x0000000000017941 */ /* 0x000fea0003800200 */
.L_x_57642:
[----:B------:R-:W-:Y:S05]  /*14e0*/  BRA `(.L_x_57640) ;  /* 0x0000000000287947 */ /* 0x000fea0003800000 */
.L_x_57641:
        /* <DEDUP_REMOVED lines=10> */
.L_x_57640:
[----:B------:R-:W-:Y:S05]  /*1590*/  BSYNC.RECONVERGENT B0 ;  /* 0x0000000000007941 */ /* 0x000fea0003800200 */
.L_x_57639:
        /* <DEDUP_REMOVED lines=22> */
.L_x_57650:
        /* <DEDUP_REMOVED lines=14> */
.L_x_57649:
[----:B------:R-:W-:Y:S05]  /*17e0*/  BSYNC.RECONVERGENT B1 ;  /* 0x0000000000017941 */ /* 0x000fea0003800200 */
.L_x_57648:
[----:B------:R-:W-:Y:S05]  /*17f0*/  BRA `(.L_x_57646) ;  /* 0x0000000000287947 */ /* 0x000fea0003800000 */
.L_x_57647:
        /* <DEDUP_REMOVED lines=10> */
.L_x_57646:
[----:B------:R-:W-:Y:S05]  /*18a0*/  BSYNC.RECONVERGENT B0 ;  /* 0x0000000000007941 */ /* 0x000fea0003800200 */
.L_x_57645:
        /* <DEDUP_REMOVED lines=22> */
.L_x_57656:
        /* <DEDUP_REMOVED lines=16> */
.L_x_57655:
[----:B------:R-:W-:Y:S05]  /*1b10*/  BSYNC.RECONVERGENT B1 ;  /* 0x0000000000017941 */ /* 0x000fea0003800200 */
.L_x_57654:
[----:B------:R-:W-:Y:S05]  /*1b20*/  BRA `(.L_x_57652) ;  /* 0x0000000000287947 */ /* 0x000fea0003800000 */
.L_x_57653:
        /* <DEDUP_REMOVED lines=10> */
.L_x_57652:
[----:B------:R-:W-:Y:S05]  /*1bd0*/  BSYNC.RECONVERGENT B0 ;  /* 0x0000000000007941 */ /* 0x000fea0003800200 */
.L_x_57651:
        /* <DEDUP_REMOVED lines=22> */
.L_x_57662:
        /* <DEDUP_REMOVED lines=14> */
.L_x_57661:
[----:B------:R-:W-:Y:S05]  /*1e20*/  BSYNC.RECONVERGENT B1 ;  /* 0x0000000000017941 */ /* 0x000fea0003800200 */
.L_x_57660:
[----:B------:R-:W-:Y:S05]  /*1e30*/  BRA `(.L_x_57658) ;  /* 0x0000000000287947 */ /* 0x000fea0003800000 */
.L_x_57659:
        /* <DEDUP_REMOVED lines=10> */
.L_x_57658:
[----:B------:R-:W-:Y:S05]  /*1ee0*/  BSYNC.RECONVERGENT B0 ;  /* 0x0000000000007941 */ /* 0x000fea0003800200 */
.L_x_57657:
        /* <DEDUP_REMOVED lines=16> */
.L_x_57665:
[----:B------:R-:W-:-:S13]  /*1ff0*/  ISETP.GE.U32.AND P0, PT, R6, R5, PT ;  /* 0x000000050600720c */ /* 0x000fda0003f06070 */
[----:B------:R-:W-:Y:S05]  /*2000*/  @P0 BRA `(.L_x_57667) ;  /* 0x0000000000300947 */ /* 0x000fea0003800000 */
[----:B0-----:R-:W0:Y:S01]  /*2010*/  LDC.64 R12, c[0x0][0x390] ;  /* 0x0000e400ff0c7b82 */ /* 0x001e220000000a00 */
[----:B------:R-:W-:Y:S02]  /*2020*/  IMAD.IADD R7, R4, 0x1, R6 ;  /* 0x0000000104077824 */ /* 0x000fe400078e0206 */
[----:B------:R-:W-:Y:S02]  /*2030*/  VIADD R6, R6, 0x80 ;  /* 0x0000008006067836 */ /* 0x000fe40000000000 */
[----:B0-----:R-:W-:-:S05]  /*2040*/  IMAD.WIDE.U32 R12, R7, 0x2, R12 ;  /* 0x00000002070c7825 */ /* 0x001fca00078e000c */
[----:B------:R1:W-:Y:S02]  /*2050*/  STG.E.U16 desc[UR4][R12.64], R9 ;  /* 0x000000090c007986 */ /* 0x0003e4000c101504 */
.L_x_57666:
[----:B------:R-:W-:-:S13]  /*2060*/  ISETP.GE.U32.AND P0, PT, R6, R5, PT ;  /* 0x000000050600720c */ /* 0x000fda0003f06070 */
[----:B------:R-:W-:Y:S05]  /*2070*/  @P0 BRA `(.L_x_57668) ;  /* 0x0000000000300947 */ /* 0x000fea0003800000 */
[----:B-1----:R-:W1:Y:S01]  /*2080*/  LDC.64 R8, c[0x0][0x390] ;  /* 0x0000e400ff087b82 */ /* 0x002e620000000a00 */
[----:B------:R-:W-:Y:S02]  /*2090*/  IMAD.IADD R7, R4, 0x1, R6 ;  /* 0x0000000104077824 */ /* 0x000fe400078e0206 */
[----:B------:R-:W-:Y:S02]  /*20a0*/  VIADD R6, R6, 0x80 ;  /* 0x0000008006067836 */ /* 0x000fe40000000000 */
[----:B-1----:R-:W-:-:S05]  /*20b0*/  IMAD.WIDE.U32 R8, R7, 0x2, R8 ;  /* 0x0000000207087825 */ /* 0x002fca00078e0008 */
[----:B------:R1:W-:Y:S02]  /*20c0*/  STG.E.U16 desc[UR4][R8.64], R10 ;  /* 0x0000000a08007986 */ /* 0x0003e4000c101504 */
.L_x_57667:
[----:B------:R-:W-:-:S13]  /*20d0*/  ISETP.GE.U32.AND P0, PT, R6, R5, PT ;  /* 0x000000050600720c */ /* 0x000fda0003f06070 */
[----:B------:R-:W-:Y:S05]  /*20e0*/  @P0 BRA `(.L_x_57669) ;  /* 0x0000000000340947 */ /* 0x000fea0003800000 */
[----:B-1----:R-:W1:Y:S01]  /*20f0*/  LDC.64 R8, c[0x0][0x390] ;  /* 0x0000e400ff087b82 */ /* 0x002e620000000a00 */
[----:B0-----:R-:W-:Y:S02]  /*2100*/  IMAD.IADD R7, R4, 0x1, R6 ;  /* 0x0000000104077824 */ /* 0x001fe400078e0206 */
[----:B------:R-:W-:Y:S02]  /*2110*/  VIADD R6, R6, 0x80 ;  /* 0x0000008006067836 */ /* 0x000fe40000000000 */
[----:B-1----:R-:W-:-:S05]  /*2120*/  IMAD.WIDE.U32 R8, R7, 0x2, R8 ;  /* 0x0000000207087825 */ /* 0x002fca00078e0008 */
[----:B------:R2:W-:Y:S02]  /*2130*/  STG.E.U16 desc[UR4][R8.64], R11 ;  /* 0x0000000b08007986 */ /* 0x0005e4000c101504 */
.L_x_57668:
        /* <DEDUP_REMOVED lines=8> */
.L_x_57669:
[----:B------:R-:W-:Y:S05]  /*21c0*/  BSYNC.RELIABLE B1 ;  /* 0x0000000000017941 */ /* 0x000fea0003800100 */
.L_x_57664:
[----:B------:R-:W-:-:S13]  /*21d0*/  ISETP.GE.U32.AND P0, PT, R6, R5, PT ;  /* 0x000000050600720c */ /* 0x000fda0003f06070 */
[----:B-12---:R-:W1:Y:S01]  /*21e0*/  @!P0 LDC.64 R8, c[0x0][0x390] ;  /* 0x0000e400ff088b82 */ /* 0x006e620000000a00 */
[----:B0-----:R-:W-:Y:S02]  /*21f0*/  @!P0 IMAD.IADD R7, R4, 0x1, R6 ;  /* 0x0000000104078824 */ /* 0x001fe400078e0206 */
[----:B------:R-:W-:Y:S02]  /*2200*/  @!P0 VIADD R6, R6, 0x80 ;  /* 0x0000008006068836 */ /* 0x000fe40000000000 */
[----:B-1----:R-:W-:-:S05]  /*2210*/  @!P0 IMAD.WIDE.U32 R8, R7, 0x2, R8 ;  /* 0x0000000207088825 */ /* 0x002fca00078e0008 */
[----:B------:R3:W-:Y:S02]  /*2220*/  @!P0 STG.E.U16 desc[UR4][R8.64], R3 ;  /* 0x0000000308008986 */ /* 0x0007e4000c101504 */
.L_x_57670:
[----:B------:R-:W-:Y:S05]  /*2230*/  BSYNC.RECONVERGENT B0 ;  /* 0x0000000000007941 */ /* 0x000fea0003800200 */
.L_x_57663:
        /* <DEDUP_REMOVED lines=8> */
.L_x_57614:
[----:B------:R-:W0:Y:S01]  /*22c0*/  S2R R0, SR_TID.X ;  /* 0x0000000000007919 */ /* 0x000e220000002100 */
[----:B------:R-:W1:Y:S08]  /*22d0*/  LDC.64 R2, c[0x0][0x3a0] ;  /* 0x0000e800ff027b82 */ /* 0x000e700000000a00 */
[----:B------:R-:W2:Y:S01]  /*22e0*/  LDC.64 R8, c[0x0][0x398] ;  /* 0x0000e600ff087b82 */ /* 0x000ea20000000a00 */
[----:B-1----:R-:W-:-:S04]  /*22f0*/  IMAD.WIDE.U32 R2, R4, 0x2, R2 ;  /* 0x0000000204027825 */ /* 0x002fc800078e0002 */
[----:B0-----:R-:W-:-:S05]  /*2300*/  IMAD.WIDE.U32 R14, R0, 0x8, R2 ;  /* 0x00000008000e7825 */ /* 0x001fca00078e0002 */
[----:B------:R-:W3:Y:S01]  /*2310*/  LDG.E.64 R6, desc[UR4][R14.64] ;  /* 0x000000040e067981 */ /* 0x000ee2000c1e1b00 */
[----:B--2---:R-:W-:-:S03]  /*2320*/  IMAD.WIDE.U32 R2, R4, 0x2, R8 ;  /* 0x0000000204027825 */ /* 0x004fc600078e0008 */
[----:B------:R0:W5:Y:S01]  /*2330*/  LDG.E.64 R8, desc[UR4][R14.64+0x400] ;  /* 0x000400040e087981 */ /* 0x000162000c1e1b00 */
[----:B------:R-:W-:-:S05]  /*2340*/  IMAD.WIDE.U32 R12, R0, 0x8, R2 ;  /* 0x00000008000c7825 */ /* 0x000fca00078e0002 */
[----:B------:R0:W5:Y:S04]  /*2350*/  LDG.E.64 R10, desc[UR4][R12.64] ;  /* 0x000000040c0a7981 */ /* 0x000168000c1e1b00 */
[----:B------:R0:W5:Y:S01]  /*2360*/  LDG.E.64 R2, desc[UR4][R12.64+0x400] ;  /* 0x000400040c027981 */ /* 0x000162000c1e1b00 */
        /* <DEDUP_REMOVED lines=19> */
.L_x_57675:
        /* <DEDUP_REMOVED lines=14> */
.L_x_57674:
[----:B------:R-:W-:Y:S05]  /*2580*/  BSYNC.RECONVERGENT B1 ;  /* 0x0000000000017941 */ /* 0x000fea0003800200 */
.L_x_57673:
[----:B------:R-:W-:Y:S05]  /*2590*/  BRA `(.L_x_57676) ;  /* 0x0000000000287947 */ /* 0x000fea0003800000 */
.L_x_57672:
        /* <DEDUP_REMOVED lines=10> */
.L_x_57676:
[----:B------:R-:W-:Y:S05]  /*2640*/  BSYNC.RECONVERGENT B0 ;  /* 0x0000000000007941 */ /* 0x000fea0003800200 */
.L_x_57671:
        /* <DEDUP_REMOVED lines=10> */
[----:B-----5:R-:W-:Y:S02]  /*26f0*/  PRMT R6, R10, 0x7632, R6 ;  /* 0x000076320a067816 */ /* 0x020fe40000000006 */
[----:B------:R-:W-:Y:S02]  /*2700*/  ISETP.NE.U32.AND P0, PT, R12, 0x1, PT ;  /* 0x000000010c00780c */ /* 0x000fe40003f05070 */
[C---:B------:R-:W-:Y:S02]  /*2710*/  PRMT R13, R6.reuse, 0x7732, RZ ;  /* 0x00007732060d7816 */ /* 0x040fe400000000ff */
[----:B------:R-:W-:Y:S02]  /*2720*/  SEL R6, R6, 0x1, !P0 ;  /* 0x0000000106067807 */ /* 0x000fe40004000000 */
[----:B------:R-:W-:-:S02]  /*2730*/  ISETP.GE.U32.AND P0, PT, R13, 0x2, PT ;  /* 0x000000020d00780c */ /* 0x000fc40003f06070 */
[----:B------:R-:W-:Y:S02]  /*2740*/  PRMT R10, R10, 0xbb32, RZ ;  /* 0x0000bb320a0a7816 */ /* 0x000fe400000000ff */
[----:B------:R-:W-:-:S03]  /*2750*/  PRMT R12, R6, 0x9910, RZ ;  /* 0x00009910060c7816 */ /* 0x000fc600000000ff */
[----:B------:R-:W-:-:S06]  /*2760*/  IMAD R10, R10, R10, RZ ;  /* 0x0000000a0a0a7224 */ /* 0x000fcc00078e02ff */
[----:B------:R-:W-:Y:S05]  /*2770*/  @!P0 BRA `(.L_x_57680) ;  /* 0x0000000000508947 */ /* 0x000fea0003800000 */
[----:B------:R-:W-:-:S04]  /*2780*/  SHF.R.U32.HI R6, RZ, 0x1, R13 ;  /* 0x00000001ff067819 */ /* 0x000fc8000001160d */
[----:B------:R-:W-:-:S07]  /*2790*/  PRMT R13, R6, 0x7610, R13 ;  /* 0x00007610060d7816 */ /* 0x000fce000000000d */
.L_x_57681:
        /* <DEDUP_REMOVED lines=18> */
.L_x_57680:
[----:B------:R-:W-:Y:S05]  /*28c0*/  BSYNC.RECONVERGENT B1 ;  /* 0x0000000000017941 */ /* 0x000fea0003800200 */
.L_x_57679:
[----:B------:R-:W-:Y:S05]  /*28d0*/  BRA `(.L_x_57682) ;  /* 0x0000000000287947 */ /* 0x000fea0003800000 */
.L_x_57678:
        /* <DEDUP_REMOVED lines=10> */
.L_x_57682:
[----:B------:R-:W-:Y:S05]  /*2980*/  BSYNC.RECONVERGENT B0 ;  /* 0x0000000000007941 */ /* 0x000fea0003800200 */
.L_x_57677:
        /* <DEDUP_REMOVED lines=9> */
[----:B-----5:R-:W-:Y:S02]  /*2a20*/  LOP3.LUT R10, R7, 0xffff, RZ, 0xc0, !PT ;  /* 0x0000ffff070a7812 */ /* 0x020fe400078ec0ff */
        /* <DEDUP_REMOVED lines=9> */
.L_x_57687:
        /* <DEDUP_REMOVED lines=14> */
.L_x_57686:
[----:B------:R-:W-:Y:S05]  /*2ba0*/  BSYNC.RECONVERGENT B1 ;  /* 0x0000000000017941 */ /* 0x000fea0003800200 */
.L_x_57685:
[----:B------:R-:W-:Y:S05]  /*2bb0*/  BRA `(.L_x_57688) ;  /* 0x0000000000287947 */ /* 0x000fea0003800000 */
.L_x_57684:
        /* <DEDUP_REMOVED lines=10> */
.L_x_57688:
[----:B------:R-:W-:Y:S05]  /*2c60*/  BSYNC.RECONVERGENT B0 ;  /* 0x0000000000007941 */ /* 0x000fea0003800200 */
.L_x_57683:
[C---:B-----5:R-:W-:Y:S01]  /*2c70*/  PRMT R10, R7.reuse, 0xbb32, RZ ;  /* 0x0000bb32070a7816 */ /* 0x060fe200000000ff */
        /* <DEDUP_REMOVED lines=14> */
[----:B------:R-:W-:-:S02]  /*2d60*/  IMAD.MOV.U32 R11, RZ, RZ, R10 ;  /* 0x000000ffff0b7224 */ /* 0x000fc400078e000a */
[----:B------:R-:W-:Y:S01]  /*2d70*/  IMAD.MOV.U32 R10, RZ, RZ, R14 ;  /* 0x000000ffff0a7224 */ /* 0x000fe200078e000e */
[----:B------:R-:W-:Y:S02]  /*2d80*/  PRMT R13, R7, 0x9910, RZ ;  /* 0x00009910070d7816 */ /* 0x000fe400000000ff */
[----:B------:R-:W-:Y:S01]  /*2d90*/  ISETP.GE.U32.AND P0, PT, R11, 0x2, PT ;  /* 0x000000020b00780c */ /* 0x000fe20003f06070 */
[----:B------:R-:W-:-:S12]  /*2da0*/  IMAD R10, R10, R10, RZ ;  /* 0x0000000a0a0a7224 */ /* 0x000fd800078e02ff */
[----:B------:R-:W-:Y:S05]  /*2db0*/  @!P0 BRA `(.L_x_57692) ;  /* 0x0000000000488947 */ /* 0x000fea0003800000 */
[----:B------:R-:W-:-:S04]  /*2dc0*/  SHF.R.U32.HI R7, RZ, 0x1, R11 ;  /* 0x00000001ff077819 */ /* 0x000fc8000001160b */
[----:B------:R-:W-:-:S07]  /*2dd0*/  PRMT R11, R7, 0x7610, R11 ;  /* 0x00007610070b7816 */ /* 0x000fce000000000b */
.L_x_57693:
        /* <DEDUP_REMOVED lines=16> */
.L_x_57692:
[----:B------:R-:W-:Y:S05]  /*2ee0*/  BSYNC.RECONVERGENT B1 ;  /* 0x0000000000017941 */ /* 0x000fea0003800200 */
.L_x_57691:
[----:B------:R-:W-:Y:S05]  /*2ef0*/  BRA `(.L_x_57694) ;  /* 0x0000000000287947 */ /* 0x000fea0003800000 */
.L_x_57690:
        /* <DEDUP_REMOVED lines=10> */
.L_x_57694:
[----:B------:R-:W-:Y:S05]  /*2fa0*/  BSYNC.RECONVERGENT B0 ;  /* 0x0000000000007941 */ /* 0x000fea0003800200 */
.L_x_57689:
        /* <DEDUP_REMOVED lines=19> */
.L_x_57699:
        /* <DEDUP_REMOVED lines=14> */
.L_x_57698:
[----:B------:R-:W-:Y:S05]  /*31c0*/  BSYNC.RECONVERGENT B1 ;  /* 0x0000000000017941 */ /* 0x000fea0003800200 */
.L_x_57697:
[----:B------:R-:W-:Y:S05]  /*31d0*/  BRA `(.L_x_57700) ;  /* 0x0000000000287947 */ /* 0x000fea0003800000 */
.L_x_57696:
        /* <DEDUP_REMOVED lines=10> */
.L_x_57700:
[----:B------:R-:W-:Y:S05]  /*3280*/  BSYNC.RECONVERGENT B0 ;  /* 0x0000000000007941 */ /* 0x000fea0003800200 */
.L_x_57695:
        /* <DEDUP_REMOVED lines=23> */
.L_x_57705:
        /* <DEDUP_REMOVED lines=18> */
.L_x_57704:
[----:B------:R-:W-:Y:S05]  /*3520*/  BSYNC.RECONVERGENT B1 ;  /* 0x0000000000017941 */ /* 0x000fea0003800200 */
.L_x_57703:
[----:B------:R-:W-:Y:S05]  /*3530*/  BRA `(.L_x_57706) ;  /* 0x0000000000287947 */ /* 0x000fea0003800000 */
.L_x_57702:
        /* <DEDUP_REMOVED lines=10> */
.L_x_57706:
[----:B------:R-:W-:Y:S05]  /*35e0*/  BSYNC.RECONVERGENT B0 ;  /* 0x0000000000007941 */ /* 0x000fea0003800200 */
.L_x_57701:
        /* <DEDUP_REMOVED lines=19> */
.L_x_57711:
        /* <DEDUP_REMOVED lines=14> */
.L_x_57710:
[----:B------:R-:W-:Y:S05]  /*3800*/  BSYNC.RECONVERGENT B1 ;  /* 0x0000000000017941 */ /* 0x000fea0003800200 */
.L_x_57709:
[----:B------:R-:W-:Y:S05]  /*3810*/  BRA `(.L_x_57712) ;  /* 0x0000000000287947 */ /* 0x000fea0003800000 */
.L_x_57708:
        /* <DEDUP_REMOVED lines=10> */
.L_x_57712:
[----:B------:R-:W-:Y:S05]  /*38c0*/  BSYNC.RECONVERGENT B0 ;  /* 0x0000000000007941 */ /* 0x000fea0003800200 */
.L_x_57707:
        /* <DEDUP_REMOVED lines=13> */
[C---:B------:R-:W-:Y:S02]  /*39a0*/  SEL R8, R3.reuse, 0x1, !P0 ;  /* 0x0000000103087807 */ /* 0x040fe40004000000 */
[----:B------:R-:W-:Y:S01]  /*39b0*/  PRMT R14, R3, 0xbb32, RZ ;  /* 0x0000bb32030e7816 */ /* 0x000fe200000000ff */
[----:B------:R-:W-:Y:S01]  /*39c0*/  IMAD.MOV.U32 R3, RZ, RZ, R9 ;  /* 0x000000ffff037224 */ /* 0x000fe200078e0009 */
[----:B------:R-:W-:-:S03]  /*39d0*/  PRMT R11, R8, 0x9910, RZ ;  /* 0x00009910080b7816 */ /* 0x000fc600000000ff */
[----:B------:R-:W-:Y:S01]  /*39e0*/  IMAD.MOV.U32 R8, RZ, RZ, R14 ;  /* 0x000000ffff087224 */ /* 0x000fe200078e000e */
[----:B------:R-:W-:-:S03]  /*39f0*/  ISETP.GE.U32.AND P0, PT, R3, 0x2, PT ;  /* 0x000000020300780c */ /* 0x000fc60003f06070 */
[----:B------:R-:W-:-:S10]  /*3a00*/  IMAD R8, R8, R8, RZ ;  /* 0x0000000808087224 */ /* 0x000fd400078e02ff */
[----:B------:R-:W-:Y:S05]  /*3a10*/  @!P0 BRA `(.L_x_57716) ;  /* 0x0000000000488947 */ /* 0x000fea0003800000 */
[----:B------:R-:W-:-:S04]  /*3a20*/  SHF.R.U32.HI R3, RZ, 0x1, R3 ;  /* 0x00000001ff037819 */ /* 0x000fc80000011603 */
[----:B------:R-:W-:-:S07]  /*3a30*/  PRMT R9, R3, 0x7610, R9 ;  /* 0x0000761003097816 */ /* 0x000fce0000000009 */
.L_x_57717:
        /* <DEDUP_REMOVED lines=16> */
.L_x_57716:
[----:B------:R-:W-:Y:S05]  /*3b40*/  BSYNC.RECONVERGENT B1 ;  /* 0x0000000000017941 */ /* 0x000fea0003800200 */
.L_x_57715:
[----:B------:R-:W-:Y:S05]  /*3b50*/  BRA `(.L_x_57718) ;  /* 0x0000000000287947 */ /* 0x000fea0003800000 */
.L_x_57714:
        /* <DEDUP_REMOVED lines=10> */
.L_x_57718:
[----:B------:R-:W-:Y:S05]  /*3c00*/  BSYNC.RECONVERGENT B0 ;  /* 0x0000000000007941 */ /* 0x000fea0003800200 */
.L_x_57713:
        /* <DEDUP_REMOVED lines=10> */
.L_x_57719:
        /* <DEDUP_REMOVED lines=13> */
.L_x_68788:


//--------------------- .text._ZN2at6native29vectorized_elementwise_kernelILi8EZZZNS0_50_GLOBAL__N__2680c7bb_12_PowKernel_cu_7dd49032_300324pow_tensor_tensor_kernelERNS_18TensorIteratorBaseEENKUlvE_clEvENKUlvE3_clEvEUlssE_St5arrayIPcLm3EEEEviT0_T1_ --------------------------
	.section	.text._ZN2at6native29vectorized_elementwise_kernelILi8EZZZNS0_50_GLOBAL__N__2680c7bb_12_PowKernel_cu_7dd49032_300324pow_tensor_tensor_kernelERNS_18TensorIteratorBaseEENKUlvE_clEvENKUlvE3_clEvEUlssE_St5arrayIPcLm3EEEEviT0_T1_,"ax",@progbits
	.align	128
        .global         _ZN2at6native29vectorized_elementwise_kernelILi8EZZZNS0_50_GLOBAL__N__2680c7bb_12_PowKernel_cu_7dd49032_300324pow_tensor_tensor_kernelERNS_18TensorIteratorBaseEENKUlvE_clEvENKUlvE3_clEvEUlssE_St5arrayIPcLm3EEEEviT0_T1_
        .type           _ZN2at6native29vectorized_elementwise_kernelILi8EZZZNS0_50_GLOBAL__N__2680c7bb_12_PowKernel_cu_7dd49032_300324pow_tensor_tensor_kernelERNS_18TensorIteratorBaseEENKUlvE_clEvENKUlvE3_clEvEUlssE_St5arrayIPcLm3EEEEviT0_T1_,@function
        .size           _ZN2at6native29vectorized_elementwise_kernelILi8EZZZNS0_50_GLOBAL__N__2680c7bb_12_PowKernel_cu_7dd49032_300324pow_tensor_tensor_kernelERNS_18TensorIteratorBaseEENKUlvE_clEvENKUlvE3_clEvEUlssE_St5arrayIPcLm3EEEEviT0_T1_,(.L_x_68789 - _ZN2at6native29vectorized_elementwise_kernelILi8EZZZNS0_50_GLOBAL__N__2680c7bb_12_PowKernel_cu_7dd49032_300324pow_tensor_tensor_kernelERNS_18TensorIteratorBaseEENKUlvE_clEvENKUlvE3_clEvEUlssE_St5arrayIPcLm3EEEEviT0_T1_)
        .other          _ZN2at6native29vectorized_elementwise_kernelILi8EZZZNS0_50_GLOBAL__N__2680c7bb_12_PowKernel_cu_7dd49032_300324pow_tensor_tensor_kernelERNS_18TensorIteratorBaseEENKUlvE_clEvENKUlvE3_clEvEUlssE_St5arrayIPcLm3EEEEviT0_T1_,@"STO_CUDA_ENTRY STV_DEFAULT"
_ZN2at6native29vectorized_elementwise_kernelILi8EZZZNS0_50_GLOBAL__N__2680c7bb_12_PowKernel_cu_7dd49032_300324pow_tensor_tensor_kernelERNS_18TensorIteratorBaseEENKUlvE_clEvENKUlvE3_clEvEUlssE_St5arrayIPcLm3EEEEviT0_T1_:
.text._ZN2at6native29vectorized_elementwise_kernelILi8EZZZNS0_50_GLOBAL__N__2680c7bb_12_PowKernel_cu_7dd49032_300324pow_tensor_tensor_kernelERNS_18TensorIteratorBaseEENKUlvE_clEvENKUlvE3_clEvEUlssE_St5arrayIPcLm3EEEEviT0_T1_:
        /* <DEDUP_REMOVED lines=118> */
.L_x_57726:
        /* <DEDUP_REMOVED lines=17> */
.L_x_57725:
[----:B------:R-:W-:Y:S05]  /*0870*/  BSYNC.RECONVERGENT B1 ;  /* 0x0000000000017941 */ /* 0x000fea0003800200 */
.L_x_57724:
[----:B------:R-:W-:Y:S05]  /*0880*/  BRA `(.L_x_57722) ;  /* 0x0000000000287947 */ /* 0x000fea0003800000 */
.L_x_57723:
        /* <DEDUP_REMOVED lines=10> */
.L_x_57722:
[----:B------:R-:W-:Y:S05]  /*0930*/  BSYNC.RECONVERGENT B0 ;  /* 0x0000000000007941 */ /* 0x000fea0003800200 */
.L_x_57721:
        /* <DEDUP_REMOVED lines=22> */
.L_x_57732:
        /* <DEDUP_REMOVED lines=14> */
.L_x_57731:
[----:B------:R-:W-:Y:S05]  /*0b80*/  BSYNC.RECONVERGENT B1 ;  /* 0x0000000000017941 */ /* 0x000fea0003800200 */
.L_x_57730:
[----:B------:R-:W-:Y:S05]  /*0b90*/  BRA `(.L_x_57728) ;  /* 0x0000000000287947 */ /* 0x000fea0003800000 */
.L_x_57729:
        /* <DEDUP_REMOVED lines=10> */
.L_x_57728:
[----:B------:R-:W-:Y:S05]  /*0c40*/  BSYNC.RECONVERGENT B0 ;  /* 0x0000000000007941 */ /* 0x000fea0003800200 */
.L_x_57727:
        /* <DEDUP_REMOVED lines=22> */
.L_x_57738:
        /* <DEDUP_REMOVED lines=14> */
.L_x_57737:
[----:B------:R-:W-:Y:S05]  /*0e90*/  BSYNC.RECONVERGENT B1 ;  /* 0x0000000000017941 */ /* 0x000fea0003800200 */
.L_x_57736:
[----:B------:R-:W-:Y:S05]  /*0ea0*/  BRA `(.L_x_57734) ;  /* 0x0000000000287947 */ /* 0x000fea0003800000 */
.L_x_57735:
        /* <DEDUP_REMOVED lines=10> */
.L_x_57734:
[----:B------:R-:W-:Y:S05]  /*0f50*/  BSYNC.RECONVERGENT B0 ;  /* 0x0000000000007941 */ /* 0x000fea0003800200 */
.L_x_57733:
        /* <DEDUP_REMOVED lines=22> */
.L_x_57744:
        /* <DEDUP_REMOVED lines=14> */
.L_x_57743:
[----:B------:R-:W-:Y:S05]  /*11a0*/  BSYNC.RECONVERGENT B1 ;  /* 0x0000000000017941 */ /* 0x000fea0003800200 */
.L_x_57742:
[----:B------:R-:W-:Y:S05]  /*11b0*/  BRA `(.L_x_57740) ;  /* 0x0000000000287947 */ /* 0x000fea0003800000 */
.L_x_57741:
        /* <DEDUP_REMOVED lines=10> */
.L_x_57740:
[----:B------:R-:W-:Y:S05]  /*1260*/  BSYNC.RECONVERGENT B0 ;  /* 0x0000000000007941 */ /* 0x000fea0003800200 */
.L_x_57739:
        /* <DEDUP_REMOVED lines=22> */
.L_x_57750:
        /* <DEDUP_REMOVED lines=16> */
.L_x_57749:
[----:B------:R-:W-:Y:S05]  /*14d0*/  BSYNC.RECONVERGENT B1 ;  /* 0x0000000000017941 */ /* 0x000fea0003800200 */
.L_x_57748:
[----:B------:R-:W-:Y:S05]  /*14e0*/  BRA `(.L_x_57746) ;  /* 0x0000000000287947 */ /* 0x000fea0003800000 */
.L_x_57747:
        /* <DEDUP_REMOVED lines=10> */
.L_x_57746:
[----:B------:R-:W-:Y:S05]  /*1590*/  BSYNC.RECONVERGENT B0 ;  /* 0x0000000000007941 */ /* 0x000fea0003800200 */
.L_x_57745:
        /* <DEDUP_REMOVED lines=22> */
.L_x_57756:
        /* <DEDUP_REMOVED lines=14> */
.L_x_57755:
[----:B------:R-:W-:Y:S05]  /*17e0*/  BSYNC.RECONVERGENT B1 ;  /* 0x0000000000017941 */ /* 0x000fea0003800200 */
.L_x_57754:
[----:B------:R-:W-:Y:S05]  /*17f0*/  BRA `(.L_x_57752) ;  /* 0x0000000000287947 */ /* 0x000fea0003800000 */
.L_x_57753:
        /* <DEDUP_REMOVED lines=10> */
.L_x_57752:
[----:B------:R-:W-:Y:S05]  /*18a0*/  BSYNC.RECONVERGENT B0 ;  /* 0x0000000000007941 */ /* 0x000fea0003800200 */
.L_x_57751:
        /* <DEDUP_REMOVED lines=22> */
.L_x_57762:
        /* <DEDUP_REMOVED lines=16> */
.L_x_57761:
[----:B------:R-:W-:Y:S05]  /*1b10*/  BSYNC.RECONVERGENT B1 ;  /* 0x0000000000017941 */ /* 0x000fea0003800200 */
.L_x_57760:
[----:B------:R-:W-:Y:S05]  /*1b20*/  BRA `(.L_x_57758) ;  /* 0x0000000000287947 */ /* 0x000fea0003800000 */
.L_x_57759:
        /* <DEDUP_REMOVED lines=10> */
.L_x_57758:
[----:B------:R-:W-:Y:S05]  /*1bd0*/  BSYNC.RECONVERGENT B0 ;  /* 0x0000000000007941 */ /* 0x000fea0003800200 */
.L_x_57757:
        /* <DEDUP_REMOVED lines=22> */
.L_x_57768:
        /* <DEDUP_REMOVED lines=14> */
.L_x_57767:
[----:B------:R-:W-:Y:S05]  /*1e20*/  BSYNC.RECONVERGENT B1 ;  /* 0x0000000000017941 */ /* 0x000fea0003800200 */
.L_x_57766:
[----:B------:R-:W-:Y:S05]  /*1e30*/  BRA `(.L_x_57764) ;  /* 0x0000000000287947 */ /* 0x000fea0003800000 */
.L_x_57765:
        /* <DEDUP_REMOVED lines=10> */
.L_x_57764:
[----:B------:R-:W-:Y:S05]  /*1ee0*/  BSYNC.RECONVERGENT B0 ;  /* 0x0000000000007941 */ /* 0x000fea0003800200 */
.L_x_57763:
        /* <DEDUP_REMOVED lines=16> */
.L_x_57771:
[----:B------:R-:W-:-:S13]  /*1ff0*/  ISETP.GE.U32.AND P0, PT, R6, R5, PT ;  /* 0x000000050600720c */ /* 0x000fda0003f06070 */
[----:B------:R-:W-:Y:S05]  /*2000*/  @P0 BRA `(.L_x_57773) ;  /* 0x0000000000300947 */ /* 0x000fea0003800000 */
[----:B0-----:R-:W0:Y:S01]  /*2010*/  LDC.64 R12, c[0x0][0x390] ;  /* 0x0000e400ff0c7b82 */ /* 0x001e220000000a00 */
[----:B------:R-:W-:Y:S02]  /*2020*/  IMAD.IADD R7, R4, 0x1, R6 ;  /* 0x0000000104077824 */ /* 0x000fe400078e0206 */
[----:B------:R-:W-:Y:S02]  /*2030*/  VIADD R6, R6, 0x80 ;  /* 0x0000008006067836 */ /* 0x000fe40000000000 */
[----:B0-----:R-:W-:-:S05]  /*2040*/  IMAD.WIDE.U32 R12, R7, 0x2, R12 ;  /* 0x00000002070c7825 */ /* 0x001fca00078e000c */
[----:B------:R1:W-:Y:S02]  /*2050*/  STG.E.U16 desc[UR4][R12.64], R9 ;  /* 0x000000090c007986 */ /* 0x0003e4000c101504 */
.L_x_57772:
[----:B------:R-:W-:-:S13]  /*2060*/  ISETP.GE.U32.AND P0, PT, R6, R5, PT ;  /* 0x000000050600720c */ /* 0x000fda0003f06070 */
[----:B------:R-:W-:Y:S05]  /*2070*/  @P0 BRA `(.L_x_57774) ;  /* 0x0000000000300947 */ /* 0x000fea0003800000 */
[----:B-1----:R-:W1:Y:S01]  /*2080*/  LDC.64 R8, c[0x0][0x390] ;  /* 0x0000e400ff087b82 */ /* 0x002e620000000a00 */
[----:B------:R-:W-:Y:S02]  /*2090*/  IMAD.IADD R7, R4, 0x1, R6 ;  /* 0x0000000104077824 */ /* 0x000fe400078e0206 */
[----:B------:R-:W-:Y:S02]  /*20a0*/  VIADD R6, R6, 0x80 ;  /* 0x0000008006067836 */ /* 0x000fe40000000000 */
[----:B-1----:R-:W-:-:S05]  /*20b0*/  IMAD.WIDE.U32 R8, R7, 0x2, R8 ;  /* 0x0000000207087825 */ /* 0x002fca00078e0008 */
[----:B------:R1:W-:Y:S02]  /*20c0*/  STG.E.U16 desc[UR4][R8.64], R10 ;  /* 0x0000000a08007986 */ /* 0x0003e4000c101504 */
.L_x_57773:
[----:B------:R-:W-:-:S13]  /*20d0*/  ISETP.GE.U32.AND P0, PT, R6, R5, PT ;  /* 0x000000050600720c */ /* 0x000fda0003f06070 */
[----:B------:R-:W-:Y:S05]  /*20e0*/  @P0 BRA `(.L_x_57775) ;  /* 0x0000000000340947 */ /* 0x000fea0003800000 */
[----:B-1----:R-:W1:Y:S01]  /*20f0*/  LDC.64 R8, c[0x0][0x390] ;  /* 0x0000e400ff087b82 */ /* 0x002e620000000a00 */
[----:B0-----:R-:W-:Y:S02]  /*2100*/  IMAD.IADD R7, R4, 0x1, R6 ;  /* 0x0000000104077824 */ /* 0x001fe400078e0206 */
[----:B------:R-:W-:Y:S02]  /*2110*/  VIADD R6, R6, 0x80 ;  /* 0x0000008006067836 */ /* 0x000fe40000000000 */
[----:B-1----:R-:W-:-:S05]  /*2120*/  IMAD.WIDE.U32 R8, R7, 0x2, R8 ;  /* 0x0000000207087825 */ /* 0x002fca00078e0008 */
[----:B------:R2:W-:Y:S02]  /*2130*/  STG.E.U16 desc[UR4][R8.64], R11 ;  /* 0x0000000b08007986 */ /* 0x0005e4000c101504 */
.L_x_57774:
        /* <DEDUP_REMOVED lines=8> */
.L_x_57775:
[----:B------:R-:W-:Y:S05]  /*21c0*/  BSYNC.RELIABLE B1 ;  /* 0x0000000000017941 */ /* 0x000fea0003800100 */
.L_x_57770:
[----:B------:R-:W-:-:S13]  /*21d0*/  ISETP.GE.U32.AND P0, PT, R6, R5, PT ;  /* 0x000000050600720c */ /* 0x000fda0003f06070 */
[----:B-12---:R-:W1:Y:S01]  /*21e0*/  @!P0 LDC.64 R8, c[0x0][0x390] ;  /* 0x0000e400ff088b82 */ /* 0x006e620000000a00 */
[----:B0-----:R-:W-:Y:S02]  /*21f0*/  @!P0 IMAD.IADD R7, R4, 0x1, R6 ;  /* 0x0000000104078824 */ /* 0x001fe400078e0206 */
[----:B------:R-:W-:Y:S02]  /*2200*/  @!P0 VIADD R6, R6, 0x80 ;  /* 0x0000008006068836 */ /* 0x000fe40000000000 */
[----:B-1----:R-:W-:-:S05]  /*2210*/  @!P0 IMAD.WIDE.U32 R8, R7, 0x2, R8 ;  /* 0x0000000207088825 */ /* 0x002fca00078e0008 */
[----:B------:R3:W-:Y:S02]  /*2220*/  @!P0 STG.E.U16 desc[UR4][R8.64], R3 ;  /* 0x0000000308008986 */ /* 0x0007e4000c101504 */
.L_x_57776:
[----:B------:R-:W-:Y:S05]  /*2230*/  BSYNC.RECONVERGENT B0 ;  /* 0x0000000000007941 */ /* 0x000fea0003800200 */
.L_x_57769:
        /* <DEDUP_REMOVED lines=8> */
.L_x_57720:
[----:B------:R-:W0:Y:S01]  /*22c0*/  S2R R0, SR_TID.X ;  /* 0x0000000000007919 */ /* 0x000e220000002100 */
[----:B------:R-:W1:Y:S08]  /*22d0*/  LDC.64 R2, c[0x0][0x3a0] ;  /* 0x0000e800ff027b82 */ /* 0x000e700000000a00 */
[----:B------:R-:W2:Y:S01]  /*22e0*/  LDC.64 R6, c[0x0][0x398] ;  /* 0x0000e600ff067b82 */ /* 0x000ea20000000a00 */
[----:B-1----:R-:W-:-:S04]  /*22f0*/  IMAD.WIDE.U32 R2, R4, 0x2, R2 ;  /* 0x0000000204027825 */ /* 0x002fc800078e0002 */
[----:B0-----:R-:W-:-:S06]  /*2300*/  IMAD.WIDE.U32 R8, R0, 0x10, R2 ;  /* 0x0000001000087825 */ /* 0x001fcc00078e0002 */
[----:B------:R-:W3:Y:S01]  /*2310*/  LDG.E.128 R8, desc[UR4][R8.64] ;  /* 0x0000000408087981 */ /* 0x000ee2000c1e1d00 */
[----:B--2---:R-:W-:-:S04]  /*2320*/  IMAD.WIDE.U32 R2, R4, 0x2, R6 ;  /* 0x0000000204027825 */ /* 0x004fc800078e0006 */
[----:B------:R-:W-:-:S05]  /*2330*/  IMAD.WIDE.U32 R2, R0, 0x10, R2 ;  /* 0x0000001000027825 */ /* 0x000fca00078e0002 */
[----:B------:R0:W5:Y:S01]  /*2340*/  LDG.E.128 R12, desc[UR4][R2.64] ;  /* 0x00000004020c7981 */ /* 0x000162000c1e1d00 */
        /* <DEDUP_REMOVED lines=19> */
.L_x_57781:
        /* <DEDUP_REMOVED lines=14> */
.L_x_57780:
[----:B------:R-:W-:Y:S05]  /*2560*/  BSYNC.RECONVERGENT B1 ;  /* 0x0000000000017941 */ /* 0x000fea0003800200 */
.L_x_57779:
[----:B------:R-:W-:Y:S05]  /*2570*/  BRA `(.L_x_57782) ;  /* 0x0000000000287947 */ /* 0x000fea0003800000 */
.L_x_57778:
        /* <DEDUP_REMOVED lines=10> */
.L_x_57782:
[----:B------:R-:W-:Y:S05]  /*2620*/  BSYNC.RECONVERGENT B0 ;  /* 0x0000000000007941 */ /* 0x000fea0003800200 */
.L_x_57777:
        /* <DEDUP_REMOVED lines=12> */
[----:B------:R-:W-:Y:S02]  /*26f0*/  PRMT R8, R8, 0x7732, RZ ;  /* 0x0000773208087816 */ /* 0x000fe400000000ff */
        /* <DEDUP_REMOVED lines=9> */
.L_x_57787:
        /* <DEDUP_REMOVED lines=14> */
.L_x_57786:
[----:B------:R-:W-:Y:S05]  /*2870*/  BSYNC.RECONVERGENT B1 ;  /* 0x0000000000017941 */ /* 0x000fea0003800200 */
.L_x_57785:
[----:B------:R-:W-:Y:S05]  /*2880*/  BRA `(.L_x_57788) ;  /* 0x0000000000287947 */ /* 0x000fea0003800000 */
.L_x_57784:
        /* <DEDUP_REMOVED lines=10> */
.L_x_57788:
[----:B------:R-:W-:Y:S05]  /*2930*/  BSYNC.RECONVERGENT B0 ;  /* 0x0000000000007941 */ /* 0x000fea0003800200 */
.L_x_57783:
        /* <DEDUP_REMOVED lines=19> */
.L_x_57793:
        /* <DEDUP_REMOVED lines=14> */
.L_x_57792:
[----:B------:R-:W-:Y:S05]  /*2b50*/  BSYNC.RECONVERGENT B1 ;  /* 0x0000000000017941 */ /* 0x000fea0003800200 */
.L_x_57791:
[----:B------:R-:W-:Y:S05]  /*2b60*/  BRA `(.L_x_57794) ;  /* 0x0000000000287947 */ /* 0x000fea0003800000 */
.L_x_57790:
        /* <DEDUP_REMOVED lines=10> */
.L_x_57794:
[----:B------:R-:W-:Y:S05]  /*2c10*/  BSYNC.RECONVERGENT B0 ;  /* 0x0000000000007941 */ /* 0x000fea0003800200 */
.L_x_57789:
        /* <DEDUP_REMOVED lines=21> */
.L_x_57799:
        /* <DEDUP_REMOVED lines=17> */
.L_x_57798:
[----:B------:R-:W-:Y:S05]  /*2e80*/  BSYNC.RECONVERGENT B1 ;  /* 0x0000000000017941 */ /* 0x000fea0003800200 */
.L_x_57797:
[----:B------:R-:W-:Y:S05]  /*2e90*/  BRA `(.L_x_57800) ;  /* 0x0000000000287947 */ /* 0x000fea0003800000 */
.L_x_57796:
        /* <DEDUP_REMOVED lines=10> */
.L_x_57800:
[----:B------:R-:W-:Y:S05]  /*2f40*/  BSYNC.RECONVERGENT B0 ;  /* 0x0000000000007941 */ /* 0x000fea0003800200 */
.L_x_57795:
        /* <DEDUP_REMOVED lines=19> */
.L_x_57805:
        /* <DEDUP_REMOVED lines=14> */
.L_x_57804:
[----:B------:R-:W-:Y:S05]  /*3160*/  BSYNC.RECONVERGENT B1 ;  /* 0x0000000000017941 */ /* 0x000fea0003800200 */
.L_x_57803:
[----:B------:R-:W-:Y:S05]  /*3170*/  BRA `(.L_x_57806) ;  /* 0x0000000000287947 */ /* 0x000fea0003800000 */
.L_x_57802:
        /* <DEDUP_REMOVED lines=10> */
.L_x_57806:
[----:B------:R-:W-:Y:S05]  /*3220*/  BSYNC.RECONVERGENT B0 ;  /* 0x0000000000007941 */ /* 0x000fea0003800200 */
.L_x_57801:
[C---:B------:R-:W-:Y:S01]  /*3230*/  PRMT R7, R10.reuse, 0xbb32, RZ ;  /* 0x0000bb320a077816 */ /* 0x040fe200000000ff */
[----:B------:R-:W-:Y:S01]  /*3240*/  BSSY.RECONVERGENT B0, `(.L_x_57807) ;  /* 0x0000031000007945 */ /* 0x000fe20003800200 */
[----:B-----5:R-:W-:Y:S02]  /*3250*/  PRMT R12, R10, 0x7632, R12 ;  /* 0x000076320a0c7816 */ /* 0x020fe4000000000c */
        /* <DEDUP_REMOVED lines=18> */
.L_x_57811:
        /* <DEDUP_REMOVED lines=17> */
.L_x_57810:
[----:B------:R-:W-:Y:S05]  /*3490*/  BSYNC.RECONVERGENT B1 ;  /* 0x0000000000017941 */ /* 0x000fea0003800200 */
.L_x_57809:
[----:B------:R-:W-:Y:S05]  /*34a0*/  BRA `(.L_x_57812) ;  /* 0x0000000000287947 */ /* 0x000fea0003800000 */
.L_x_57808:
        /* <DEDUP_REMOVED lines=10> */
.L_x_57812:
[----:B------:R-:W-:Y:S05]  /*3550*/  BSYNC.RECONVERGENT B0 ;  /* 0x0000000000007941 */ /* 0x000fea0003800200 */
.L_x_57807:
        /* <DEDUP_REMOVED lines=19> */
.L_x_57817:
        /* <DEDUP_REMOVED lines=14> */
.L_x_57816:
[----:B------:R-:W-:Y:S05]  /*3770*/  BSYNC.RECONVERGENT B1 ;  /* 0x0000000000017941 */ /* 0x000fea0003800200 */
.L_x_57815:
[----:B------:R-:W-:Y:S05]  /*3780*/  BRA `(.L_x_57818) ;  /* 0x0000000000287947 */ /* 0x000fea0003800000 */
.L_x_57814:
        /* <DEDUP_REMOVED lines=10> */
.L_x_57818:
[----:B------:R-:W-:Y:S05]  /*3830*/  BSYNC.RECONVERGENT B0 ;  /* 0x0000000000007941 */ /* 0x000fea0003800200 */
.L_x_57813:
        /* <DEDUP_REMOVED lines=21> */
.L_x_57823:
        /* <DEDUP_REMOVED lines=17> */
.L_x_57822:
[----:B------:R-:W-:Y:S05]  /*3aa0*/  BSYNC.RECONVERGENT B1 ;  /* 0x0000000000017941 */ /* 0x000fea0003800200 */
.L_x_57821:
[----:B------:R-:W-:Y:S05]  /*3ab0*/  BRA `(.L_x_57824) ;  /* 0x0000000000287947 */ /* 0x000fea0003800000 */
.L_x_57820:
        /* <DEDUP_REMOVED lines=10> */
.L_x_57824:
[----:B------:R-:W-:Y:S05]  /*3b60*/  BSYNC.RECONVERGENT B0 ;  /* 0x0000000000007941 */ /* 0x000fea0003800200 */
.L_x_57819:
[----:B------:R-:W0:Y:S01]  /*3b70*/  LDC.64 R10, c[0x0][0x390] ;  /* 0x0000e400ff0a7b82 */ /* 0x000e220000000a00 */
[----:B------:R-:W-:Y:S02]  /*3b80*/  PRMT R7, R7, 0x5410, R12 ;  /* 0x0000541007077816 */ /* 0x000fe4000000000c */
[----:B------:R-:W-:Y:S02]  /*3b90*/  PRMT R6, R6, 0x5410, R9 ;  /* 0x0000541006067816 */ /* 0x000fe40000000009 */
[----:B------:R-:W-:Y:S01]  /*3ba0*/  PRMT R5, R5, 0x5410, R8 ;  /* 0x0000541005057816 */ /* 0x000fe20000000008 */
[----:B0-----:R-:W-:Y:S01]  /*3bb0*/  IMAD.WIDE.U32 R10, R4, 0x2, R10 ;  /* 0x00000002040a7825 */ /* 0x001fe200078e000a */
[----:B------:R-:W-:-:S03]  /*3bc0*/  PRMT R4, R2, 0x5410, R3 ;  /* 0x0000541002047816 */ /* 0x000fc60000000003 */
[----:B------:R-:W-:-:S05]  /*3bd0*/  IMAD.WIDE.U32 R10, R0, 0x10, R10 ;  /* 0x00000010000a7825 */ /* 0x000fca00078e000a */
[----:B------:R-:W-:Y:S01]  /*3be0*/  STG.E.128 desc[UR4][R10.64], R4 ;  /* 0x000000040a007986 */ /* 0x000fe2000c101d04 */
[----:B------:R-:W-:Y:S05]  /*3bf0*/  EXIT ;  /* 0x000000000000794d */ /* 0x000fea0003800000 */
.L_x_57825:
        /* <DEDUP_REMOVED lines=16> */
.L_x_68789:


//--------------------- .text._ZN2at6native18elementwise_kernelILi128ELi4EZNS0_15gpu_kernel_implIZNS0_50_GLOBAL__N__2680c7bb_12_PowKernel_cu_7dd49032_300322pow_scalar_tensor_implIsEEvRNS_18TensorIteratorBaseET_EUlsE_EEvS6_RKS7_EUliE_EEviT1_ --------------------------
	.section	.text._ZN2at6native18elementwise_kernelILi128ELi4EZNS0_15gpu_kernel_implIZNS0_50_GLOBAL__N__2680c7bb_12_PowKernel_cu_7dd49032_300322pow_scalar_tensor_implIsEEvRNS_18TensorIteratorBaseET_EUlsE_EEvS6_RKS7_EUliE_EEviT1_,"ax",@progbits
	.align	128
        .global         _ZN2at6native18elementwise_kernelILi128ELi4EZNS0_15gpu_kernel_implIZNS0_50_GLOBAL__N__2680c7bb_12_PowKernel_cu_7dd49032_300322pow_scalar_tensor_implIsEEvRNS_18TensorIteratorBaseET_EUlsE_EEvS6_RKS7_EUliE_EEviT1_
        .type           _ZN2at6native18elementwise_kernelILi128ELi4EZNS0_15gpu_kernel_implIZNS0_50_GLOBAL__N__2680c7bb_12_PowKernel_cu_7dd49032_300322pow_scalar_tensor_implIsEEvRNS_18TensorIteratorBaseET_EUlsE_EEvS6_RKS7_EUliE_EEviT1_,@function
        .size           _ZN2at6native18elementwise_kernelILi128ELi4EZNS0_15gpu_kernel_implIZNS0_50_GLOBAL__N__2680c7bb_12_PowKernel_cu_7dd49032_300322pow_scalar_tensor_implIsEEvRNS_18TensorIteratorBaseET_EUlsE_EEvS6_RKS7_EUliE_EEviT1_,(.L_x_68790 - _ZN2at6native18elementwise_kernelILi128ELi4EZNS0_15gpu_kernel_implIZNS0_50_GLOBAL__N__2680c7bb_12_PowKernel_cu_7dd49032_300322pow_scalar_tensor_implIsEEvRNS_18TensorIteratorBaseET_EUlsE_EEvS6_RKS7_EUliE_EEviT1_)
        .other          _ZN2at6native18elementwise_kernelILi128ELi4EZNS0_15gpu_kernel_implIZNS0_50_GLOBAL__N__2680c7bb_12_PowKernel_cu_7dd49032_300322pow_scalar_tensor_implIsEEvRNS_18TensorIteratorBaseET_EUlsE_EEvS6_RKS7_EUliE_EEviT1_,@"STO_CUDA_ENTRY STV_DEFAULT"
_ZN2at6native18elementwise_kernelILi128ELi4EZNS0_15gpu_kernel_implIZNS0_50_GLOBAL__N__2680c7bb_12_PowKernel_cu_7dd49032_300322pow_scalar_tensor_implIsEEvRNS_18TensorIteratorBaseET_EUlsE_EEvS6_RKS7_EUliE_EEviT1_:
.text._ZN2at6native18elementwise_kernelILi128ELi4EZNS0_15gpu_kernel_implIZNS0_50_GLOBAL__N__2680c7bb_12_PowKernel_cu_7dd49032_300322pow_scalar_tensor_implIsEEvRNS_18TensorIteratorBaseET_EUlsE_EEvS6_RKS7_EUliE_EEviT1_:
        /* <DEDUP_REMOVED lines=319> */
.L_x_57828:
        /* <DEDUP_REMOVED lines=16> */
.L_x_57832:
[----:B------:R0:W5:Y:S01]  /*14f0*/  LDG.E.U8 R0, desc[UR36][R2.64] ;  /* 0x0000002402007981 */ /* 0x000162000c1e1100 */
[----:B------:R-:W-:Y:S05]  /*1500*/  BRA `(.L_x_57834) ;  /* 0x0000000c004c7947 */ /* 0x000fea0003800000 */
.L_x_57831:
        /* <DEDUP_REMOVED lines=8> */
.L_x_57836:
[----:B------:R0:W5:Y:S01]  /*1590*/  LDG.E.U16 R0, desc[UR36][R2.64] ;  /* 0x0000002402007981 */ /* 0x000162000c1e1500 */
[----:B------:R-:W-:Y:S05]  /*15a0*/  BRA `(.L_x_57834) ;  /* 0x0000000c00247947 */ /* 0x000fea0003800000 */
.L_x_57835:
[----:B------:R0:W5:Y:S01]  /*15b0*/  LDG.E.U16 R0, desc[UR36][R2.64] ;  /* 0x0000002402007981 */ /* 0x000162000c1e1500 */
[----:B------:R-:W-:Y:S05]  /*15c0*/  BRA `(.L_x_57834) ;  /* 0x0000000c001c7947 */ /* 0x000fea0003800000 */
.L_x_57830:
        /* <DEDUP_REMOVED lines=9> */
.L_x_57838:
[----:B------:R-:W2:Y:S02]  /*1660*/  LDG.E.U16 R4, desc[UR36][R2.64] ;  /* 0x0000002402047981 */ /* 0x000ea4000c1e1500 */
[----:B--2---:R-:W-:-:S06]  /*1670*/  HADD2.F32 R4, -RZ, R4.H0_H0 ;  /* 0x20000004ff047230 */ /* 0x004fcc0000004100 */
[----:B------:R-:W0:Y:S02]  /*1680*/  F2I.FTZ.TRUNC.NTZ R4, R4 ;  /* 0x0000000400047305 */ /* 0x000e24000021f100 */
[----:B0-----:R-:W-:Y:S01]  /*1690*/  PRMT R0, R4, 0x7610, R0 ;  /* 0x0000761004007816 */ /* 0x001fe20000000000 */
[----:B------:R-:W-:Y:S06]  /*16a0*/  BRA `(.L_x_57834) ;  /* 0x0000000800e47947 */ /* 0x000fec0003800000 */
.L_x_57837:
        /* <DEDUP_REMOVED lines=9> */
.L_x_57840:
[----:B------:R-:W2:Y:S02]  /*1740*/  LDG.E.U16 R2, desc[UR36][R2.64] ;  /* 0x0000002402027981 */ /* 0x000ea4000c1e1500 */
[----:B--2---:R-:W-:-:S06]  /*1750*/  HADD2.F32 R4, -RZ, R2.H0_H0 ;  /* 0x20000002ff047230 */ /* 0x004fcc0000004100 */
[----:B------:R-:W0:Y:S02]  /*1760*/  F2I.FTZ.TRUNC.NTZ R4, R4 ;  /* 0x0000000400047305 */ /* 0x000e24000021f100 */
[----:B0-----:R-:W-:Y:S01]  /*1770*/  PRMT R0, R4, 0x7610, R0 ;  /* 0x0000761004007816 */ /* 0x001fe20000000000 */
[----:B------:R-:W-:Y:S06]  /*1780*/  BRA `(.L_x_57834) ;  /* 0x0000000800ac7947 */ /* 0x000fec0003800000 */
.L_x_57839:
[----:B------:R-:W2:Y:S02]  /*1790*/  LDG.E.64 R2, desc[UR36][R2.64] ;  /* 0x0000002402027981 */ /* 0x000ea4000c1e1b00 */
[----:B--2---:R0:W1:Y:S01]  /*17a0*/  F2I.F64.TRUNC R0, R2 ;  /* 0x0000000200007311 */ /* 0x004062000030d100 */
[----:B------:R-:W-:Y:S05]  /*17b0*/  BRA `(.L_x_57834) ;  /* 0x0000000800a07947 */ /* 0x000fea0003800000 */
.L_x_57829:
        /* <DEDUP_REMOVED lines=12> */
.L_x_57843:
[----:B------:R-:W2:Y:S02]  /*1880*/  LDG.E.64 R2, desc[UR36][R2.64] ;  /* 0x0000002402027981 */ /* 0x000ea4000c1e1b00 */
[----:B--2---:R3:W4:Y:S01]  /*1890*/  F2I.F64.TRUNC R0, R2 ;  /* 0x0000000200007311 */ /* 0x004722000030d100 */
[----:B------:R-:W-:Y:S05]  /*18a0*/  BRA `(.L_x_57834) ;  /* 0x0000000800647947 */ /* 0x000fea0003800000 */
.L_x_57842:
        /* <DEDUP_REMOVED lines=27> */
.L_x_57845:
        /* <DEDUP_REMOVED lines=14> */
.L_x_57844:
[----:B------:R-:W2:Y:S02]  /*1b40*/  LDG.E.U16 R4, desc[UR36][R2.64] ;  /* 0x0000002402047981 */ /* 0x000ea4000c1e1500 */
[----:B--2---:R-:W-:-:S06]  /*1b50*/  IMAD.U32 R4, R4, 0x10000, RZ ;  /* 0x0001000004047824 */ /* 0x004fcc00078e00ff */
[----:B------:R-:W0:Y:S02]  /*1b60*/  F2I.FTZ.TRUNC.NTZ R4, R4 ;  /* 0x0000000400047305 */ /* 0x000e24000021f100 */
[----:B0-----:R-:W-:Y:S01]  /*1b70*/  PRMT R0, R4, 0x7610, R0 ;  /* 0x0000761004007816 */ /* 0x001fe20000000000 */
[----:B------:R-:W-:Y:S06]  /*1b80*/  BRA `(.L_x_57834) ;  /* 0x0000000400ac7947 */ /* 0x000fec0003800000 */
.L_x_57841:
        /* <DEDUP_REMOVED lines=10> */
.L_x_57848:
        /* <DEDUP_REMOVED lines=21> */
.L_x_57852:
[----:B------:R-:W-:Y:S05]  /*1d80*/  BSYNC.RECONVERGENT B1 ;  /* 0x0000000000017941 */ /* 0x000fea0003800200 */
.L_x_57851:
[----:B------:R-:W-:Y:S01]  /*1d90*/  IMAD.SHL.U32 R0, R0, 0x100000, RZ ;  /* 0x0010000000007824 */ /* 0x000fe200078e00ff */
[----:B------:R-:W-:-:S04]  /*1da0*/  LEA R2, R2, 0x3b800000, 0x17 ;  /* 0x3b80000002027811 */ /* 0x000fc800078eb8ff */
[----:B------:R-:W-:-:S07]  /*1db0*/  LOP3.LUT R4, R2, R0, R7, 0xfe, !PT ;  /* 0x0000000002047212 */ /* 0x000fce00078efe07 */
.L_x_57850:
[----:B------:R-:W-:Y:S05]  /*1dc0*/  BSYNC.RECONVERGENT B0 ;  /* 0x0000000000007941 */ /* 0x000fea0003800200 */
.L_x_57849:
[----:B------:R-:W0:Y:S02]  /*1dd0*/  F2I.FTZ.TRUNC.NTZ R4, R4 ;  /* 0x0000000400047305 */ /* 0x000e24000021f100 */
[----:B0-----:R-:W-:Y:S01]  /*1de0*/  PRMT R0, R4, 0x7610, R0 ;  /* 0x0000761004007816 */ /* 0x001fe20000000000 */
[----:B------:R-:W-:Y:S06]  /*1df0*/  BRA `(.L_x_57834) ;  /* 0x0000000400107947 */ /* 0x000fec0003800000 */
.L_x_57847:
        /* <DEDUP_REMOVED lines=21> */
.L_x_57856:
[----:B------:R-:W-:Y:S05]  /*1f50*/  BSYNC.RECONVERGENT B1 ;  /* 0x0000000000017941 */ /* 0x000fea0003800200 */
.L_x_57855:
[----:B------:R-:W-:Y:S01]  /*1f60*/  IMAD.SHL.U32 R0, R0, 0x200000, RZ ;  /* 0x0020000000007824 */ /* 0x000fe200078e00ff */
[----:B------:R-:W-:-:S04]  /*1f70*/  LEA R2, R2, 0x37800000, 0x17 ;  /* 0x3780000002027811 */ /* 0x000fc800078eb8ff */
[----:B------:R-:W-:-:S07]  /*1f80*/  LOP3.LUT R4, R2, R0, R7, 0xfe, !PT ;  /* 0x0000000002047212 */ /* 0x000fce00078efe07 */
.L_x_57854:
[----:B------:R-:W-:Y:S05]  /*1f90*/  BSYNC.RECONVERGENT B0 ;  /* 0x0000000000007941 */ /* 0x000fea0003800200 */
.L_x_57853:
[----:B------:R-:W0:Y:S02]  /*1fa0*/  F2I.FTZ.TRUNC.NTZ R4, R4 ;  /* 0x0000000400047305 */ /* 0x000e24000021f100 */
[----:B0-----:R-:W-:Y:S01]  /*1fb0*/  PRMT R0, R4, 0x7610, R0 ;  /* 0x0000761004007816 */ /* 0x001fe20000000000 */
[----:B------:R-:W-:Y:S06]  /*1fc0*/  BRA `(.L_x_57834) ;  /* 0x00000000009c7947 */ /* 0x000fec0003800000 */
.L_x_57846:
[----:B------:R-:W-:-:S09]  /*1fd0*/  UISETP.NE.AND UP0, UPT, UR4, 0x1c, UPT ;  /* 0x0000001c0400788c */ /* 0x000fd2000bf05270 */
[----:B------:R-:W-:Y:S05]  /*1fe0*/  BRA.U !UP0, `(.L_x_57857) ;  /* 0x0000000108907547 */ /* 0x000fea000b800000 */
[----:B------:R-:W-:-:S09]  /*1ff0*/  UISETP.NE.AND UP0, UPT, UR4, 0x1d, UPT ;  /* 0x0000001d0400788c */ /* 0x000fd2000bf05270 */
[----:B------:R-:W-:Y:S05]  /*2000*/  BRA.U !UP0, `(.L_x_57858) ;  /* 0x0000000108807547 */ /* 0x000fea000b800000 */
[----:B------:R-:W-:-:S09]  /*2010*/  UISETP.NE.AND UP0, UPT, UR4, 0x2c, UPT ;  /* 0x0000002c0400788c */ /* 0x000fd2000bf05270 */
[----:B------:R-:W-:Y:S05]  /*2020*/  BRA.U !UP0, `(.L_x_57859) ;  /* 0x0000000108487547 */ /* 0x000fea000b800000 */
.L_x_57833:
        /* <DEDUP_REMOVED lines=16> */
.L_x_57860:
[----:B------:R-:W-:Y:S01]  /*2130*/  PRMT R0, RZ, 0x7610, R0 ;  /* 0x00007610ff007816 */ /* 0x000fe20000000000 */
[----:B------:R-:W-:Y:S06]  /*2140*/  BRA `(.L_x_57834) ;  /* 0x00000000003c7947 */ /* 0x000fec0003800000 */
.L_x_57859:
        /* <DEDUP_REMOVED lines=8> */
.L_x_57862:
[----:B------:R-:W-:Y:S05]  /*21d0*/  BSYNC.RECONVERGENT B0 ;  /* 0x0000000000007941 */ /* 0x000fea0003800200 */
.L_x_57861:
[----:B------:R-:W0:Y:S02]  /*21e0*/  F2I.FTZ.TRUNC.NTZ R4, R4 ;  /* 0x0000000400047305 */ /* 0x000e24000021f100 */
[----:B0-----:R-:W-:Y:S01]  /*21f0*/  PRMT R0, R4, 0x7610, R0 ;  /* 0x0000761004007816 */ /* 0x001fe20000000000 */
[----:B------:R-:W-:Y:S06]  /*2200*/  BRA `(.L_x_57834) ;  /* 0x00000000000c7947 */ /* 0x000fec0003800000 */
.L_x_57858:
[----:B------:R2:W5:Y:S01]  /*2210*/  LDG.E.U16 R0, desc[UR36][R2.64] ;  /* 0x0000002402007981 */ /* 0x000562000c1e1500 */
[----:B------:R-:W-:Y:S05]  /*2220*/  BRA `(.L_x_57834) ;  /* 0x0000000000047947 */ /* 0x000fea0003800000 */
.L_x_57857:
[----:B------:R1:W5:Y:S02]  /*2230*/  LDG.E.U16 R0, desc[UR36][R2.64] ;  /* 0x0000002402007981 */ /* 0x000364000c1e1500 */
.L_x_57834:
        /* <DEDUP_REMOVED lines=8> */
[----:B------:R-:W0:Y:S01]  /*22c0*/  LDC.U16 R2, c[0x0][0x590] ;  /* 0x00016400ff027b82 */ /* 0x000e220000000400 */
[----:B------:R-:W-:-:S04]  /*22d0*/  LOP3.LUT R3, R0, 0x1, RZ, 0xc0, !PT ;  /* 0x0000000100037812 */ /* 0x000fc800078ec0ff */
[----:B------:R-:W-:Y:S02]  /*22e0*/  ISETP.NE.U32.AND P0, PT, R3, 0x1, PT ;  /* 0x000000010300780c */ /* 0x000fe40003f05070 */
[----:B------:R-:W-:Y:S01]  /*22f0*/  LOP3.LUT R3, R0, 0xffff, RZ, 0xc0, !PT ;  /* 0x0000ffff00037812 */ /* 0x000fe200078ec0ff */
[----:B------:R-:W1:Y:S01]  /*2300*/  LDC.U16 R4, c[0x0][0x590] ;  /* 0x00016400ff047b82 */ /* 0x000e620000000400 */
[----:B0-----:R-:W-:Y:S02]  /*2310*/  SEL R2, R2, 0x1, !P0 ;  /* 0x0000000102027807 */ /* 0x001fe40004000000 */
[----:B------:R-:W-:Y:S02]  /*2320*/  ISETP.GE.U32.AND P0, PT, R3, 0x2, PT ;  /* 0x000000020300780c */ /* 0x000fe40003f06070 */
[----:B------:R-:W-:Y:S02]  /*2330*/  PRMT R5, R2, 0x9910, RZ ;  /* 0x0000991002057816 */ /* 0x000fe400000000ff */
[----:B-1----:R-:W-:-:S05]  /*2340*/  PRMT R0, R4, 0x9910, RZ ;  /* 0x0000991004007816 */ /* 0x002fca00000000ff */
[----:B------:R-:W-:-:S04]  /*2350*/  IMAD R0, R0, R0, RZ ;  /* 0x0000000000007224 */ /* 0x000fc800078e02ff */
[----:B------:R-:W-:Y:S05]  /*2360*/  @!P0 BRA `(.L_x_57866) ;  /* 0x0000000000488947 */ /* 0x000fea0003800000 */
[----:B------:R-:W-:-:S04]  /*2370*/  SHF.R.U32.HI R2, RZ, 0x1, R3 ;  /* 0x00000001ff027819 */ /* 0x000fc80000011603 */
[----:B------:R-:W-:-:S07]  /*2380*/  PRMT R6, R2, 0x7610, R6 ;  /* 0x0000761002067816 */ /* 0x000fce0000000006 */
.L_x_57867:
[----:B------:R-:W-:Y:S02]  /*2390*/  LOP3.LUT R2, R6, 0x1, RZ, 0xc0, !PT ;  /* 0x0000000106027812 */ /* 0x000fe400078ec0ff */
[----:B------:R-:W-:Y:S02]  /*23a0*/  PRMT R5, R5, 0x9910, RZ ;  /* 0x0000991005057816 */ /* 0x000fe400000000ff */
[----:B------:R-:W-:Y:S02]  /*23b0*/  ISETP.NE.U32.AND P0, PT, R2, 0x1, PT ;  /* 0x000000010200780c */ /* 0x000fe40003f05070 */
[C---:B------:R-:W-:Y:S02]  /*23c0*/  PRMT R4, R0.reuse, 0x9910, RZ ;  /* 0x0000991000047816 */ /* 0x040fe400000000ff */
[----:B------:R-:W-:Y:S01]  /*23d0*/  SEL R2, R0, 0x1, !P0 ;  /* 0x0000000100027807 */ /* 0x000fe20004000000 */
[----:B------:R-:W-:Y:S02]  /*23e0*/  IMAD.MOV.U32 R0, RZ, RZ, R5 ;  /* 0x000000ffff007224 */ /* 0x000fe400078e0005 */
[----:B------:R-:W-:Y:S01]  /*23f0*/  IMAD R4, R4, R4, RZ ;  /* 0x0000000404047224 */ /* 0x000fe200078e02ff */
[----:B------:R-:W-:-:S02]  /*2400*/  PRMT R3, R2, 0x9910, RZ ;  /* 0x0000991002037816 */ /* 0x000fc400000000ff */
[----:B------:R-:W-:-:S03]  /*2410*/  LOP3.LUT R2, R6, 0xffff, RZ, 0xc0, !PT ;  /* 0x0000ffff06027812 */ /* 0x000fc600078ec0ff */
[----:B------:R-:W-:Y:S01]  /*2420*/  IMAD R3, R0, R3, RZ ;  /* 0x0000000300037224 */ /* 0x000fe200078e02ff */
[----:B------:R-:W-:Y:S02]  /*2430*/  ISETP.GE.U32.AND P0, PT, R2, 0x2, PT ;  /* 0x000000020200780c */ /* 0x000fe40003f06070 */
[----:B------:R-:W-:Y:S02]  /*2440*/  SHF.R.U32.HI R2, RZ, 0x1, R2 ;  /* 0x00000001ff027819 */ /* 0x000fe40000011602 */
[----:B------:R-:W-:Y:S02]  /*2450*/  PRMT R0, R4, 0x7610, R0 ;  /* 0x0000761004007816 */ /* 0x000fe40000000000 */
[----:B------:R-:W-:Y:S02]  /*2460*/  PRMT R6, R2, 0x7610, R6 ;  /* 0x0000761002067816 */ /* 0x000fe40000000006 */
[----:B------:R-:W-:-:S05]  /*2470*/  PRMT R5, R3, 0x7610, R5 ;  /* 0x0000761003057816 */ /* 0x000fca0000000005 */
[----:B------:R-:W-:Y:S05]  /*2480*/  @P0 BRA `(.L_x_57867) ;  /* 0xfffffffc00c00947 */ /* 0x000fea000383ffff */
.L_x_57866:
[----:B------:R-:W-:Y:S05]  /*2490*/  BSYNC.RECONVERGENT B1 ;  /* 0x0000000000017941 */ /* 0x000fea0003800200 */
.L_x_57865:
[----:B------:R-:W-:Y:S05]  /*24a0*/  BRA `(.L_x_57868) ;  /* 0x0000000000307947 */ /* 0x000fea0003800000 */
.L_x_57864:
[----:B------:R-:W0:Y:S01]  /*24b0*/  LDC.U16 R2, c[0x0][0x590] ;  /* 0x00016400ff027b82 */ /* 0x000e220000000400 */
[----:B------:R-:W1:Y:S02]  /*24c0*/  LDCU.U16 UR4, c[0x0][0x590] ;  /* 0x0000b200ff0477ac */ /* 0x000e640008000400 */
[----:B-1----:R-:W-:Y:S01]  /*24d0*/  IMAD.U32 R5, RZ, RZ, UR4 ;  /* 0x00000004ff057e24 */ /* 0x002fe2000f8e00ff */
[----:B0-----:R-:W-:-:S04]  /*24e0*/  PRMT R2, R2, 0x9910, RZ ;  /* 0x0000991002027816 */ /* 0x001fc800000000ff */
        /* <DEDUP_REMOVED lines=8> */
.L_x_57868:
[----:B------:R-:W-:Y:S05]  /*2570*/  BSYNC.RECONVERGENT B0 ;  /* 0x0000000000007941 */ /* 0x000fea0003800200 */
.L_x_57863:
        /* <DEDUP_REMOVED lines=16> */
.L_x_57872:
[----:B------:R0:W-:Y:S01]  /*2680*/  STG.E.U8 desc[UR36][R2.64], R5 ;  /* 0x0000000502007986 */ /* 0x0001e2000c101124 */
[----:B------:R-:W-:Y:S05]  /*2690*/  BRA `(.L_x_57874) ;  /* 0x0000000c005c7947 */ /* 0x000fea0003800000 */
.L_x_57871:
        /* <DEDUP_REMOVED lines=11> */
.L_x_57876:
[----:B------:R-:W-:-:S05]  /*2750*/  PRMT R5, R5, 0x9910, RZ ;  /* 0x0000991005057816 */ /* 0x000fca00000000ff */
[----:B------:R0:W-:Y:S01]  /*2760*/  STG.E desc[UR36][R2.64], R5 ;  /* 0x0000000502007986 */ /* 0x0001e2000c101924 */
[----:B------:R-:W-:Y:S05]  /*2770*/  BRA `(.L_x_57874) ;  /* 0x0000000c00247947 */ /* 0x000fea0003800000 */
.L_x_57875:
[----:B------:R0:W-:Y:S01]  /*2780*/  STG.E.U16 desc[UR36][R2.64], R5 ;  /* 0x0000000502007986 */ /* 0x0001e2000c101524 */
[----:B------:R-:W-:Y:S05]  /*2790*/  BRA `(.L_x_57874) ;  /* 0x0000000c001c7947 */ /* 0x000fea0003800000 */
.L_x_57870:
        /* <DEDUP_REMOVED lines=9> */
.L_x_57878:
[----:B------:R-:W0:Y:S02]  /*2830*/  I2F.S16 R0, R5 ;  /* 0x0000000500007306 */ /* 0x000e240000101400 */
[----:B0-----:R-:W-:-:S05]  /*2840*/  F2FP.F16.F32.PACK_AB R0, RZ, R0 ;  /* 0x00000000ff00723e */ /* 0x001fca00000000ff */
[----:B------:R0:W-:Y:S01]  /*2850*/  STG.E.U16 desc[UR36][R2.64], R0 ;  /* 0x0000000002007986 */ /* 0x0001e2000c101524 */
[----:B------:R-:W-:Y:S05]  /*2860*/  BRA `(.L_x_57874) ;  /* 0x0000000800e87947 */ /* 0x000fea0003800000 */
.L_x_57877:
        /* <DEDUP_REMOVED lines=10> */
.L_x_57880:
[----:B------:R-:W0:Y:S02]  /*2910*/  I2F.S16 R5, R5 ;  /* 0x0000000500057306 */ /* 0x000e240000101400 */
[----:B0-----:R-:W-:-:S04]  /*2920*/  F2FP.F16.F32.PACK_AB R5, RZ, R5 ;  /* 0x00000005ff05723e */ /* 0x001fc800000000ff */
[----:B------:R-:W-:-:S05]  /*2930*/  PRMT R5, R5, 0x5410, RZ ;  /* 0x0000541005057816 */ /* 0x000fca00000000ff */
[----:B------:R0:W-:Y:S01]  /*2940*/  STG.E desc[UR36][R2.64], R5 ;  /* 0x0000000502007986 */ /* 0x0001e2000c101924 */
[----:B------:R-:W-:Y:S05]  /*2950*/  BRA `(.L_x_57874) ;  /* 0x0000000800ac7947 */ /* 0x000fea0003800000 */
.L_x_57879:
[----:B------:R-:W0:Y:S02]  /*2960*/  I2F.F64.S16 R4, R5 ;  /* 0x0000000500047312 */ /* 0x000e240000101c00 */
[----:B0-----:R0:W-:Y:S01]  /*2970*/  STG.E.64 desc[UR36][R2.64], R4 ;  /* 0x0000000402007986 */ /* 0x0011e2000c101b24 */
[----:B------:R-:W-:Y:S05]  /*2980*/  BRA `(.L_x_57874) ;  /* 0x0000000800a07947 */ /* 0x000fea0003800000 */
.L_x_57869:
        /* <DEDUP_REMOVED lines=13> */
.L_x_57883:
[----:B------:R-:W0:Y:S01]  /*2a60*/  I2F.F64.S16 R4, R5 ;  /* 0x0000000500047312 */ /* 0x000e220000101c00 */
[----:B------:R-:W-:-:S05]  /*2a70*/  CS2R R6, SRZ ;  /* 0x0000000000067805 */ /* 0x000fca000001ff00 */
[----:B0-----:R3:W-:Y:S01]  /*2a80*/  STG.E.128 desc[UR36][R2.64], R4 ;  /* 0x0000000402007986 */ /* 0x0017e2000c101d24 */
[----:B------:R-:W-:Y:S05]  /*2a90*/  BRA `(.L_x_57874) ;  /* 0x00000008005c7947 */ /* 0x000fea0003800000 */
.L_x_57882:
        /* <DEDUP_REMOVED lines=19> */
.L_x_57887:
[----:B------:R-:W-:Y:S05]  /*2bd0*/  BSYNC.RECONVERGENT B0 ;  /* 0x0000000000007941 */ /* 0x000fea0003800200 */
.L_x_57886:
[----:B------:R-:W-:-:S05]  /*2be0*/  LOP3.LUT R7, R0, 0x80, R7, 0xf8, !PT ;  /* 0x0000008000077812 */ /* 0x000fca00078ef807 */
[----:B------:R0:W-:Y:S01]  /*2bf0*/  STG.E.U8 desc[UR36][R2.64], R7 ;  /* 0x0000000702007986 */ /* 0x0001e2000c101124 */
[----:B------:R-:W-:Y:S05]  /*2c00*/  BRA `(.L_x_57874) ;  /* 0x0000000800007947 */ /* 0x000fea0003800000 */
.L_x_57885:
        /* <DEDUP_REMOVED lines=15> */
.L_x_57889:
[----:B------:R-:W-:Y:S05]  /*2d00*/  BSYNC.RECONVERGENT B0 ;  /* 0x0000000000007941 */ /* 0x000fea0003800200 */
.L_x_57888:
[----:B------:R-:W-:-:S05]  /*2d10*/  LOP3.LUT R7, R0, 0x80, R7, 0xf8, !PT ;  /* 0x0000008000077812 */ /* 0x000fca00078ef807 */
[----:B------:R1:W-:Y:S01]  /*2d20*/  STG.E.U8 desc[UR36][R2.64], R7 ;  /* 0x0000000702007986 */ /* 0x0003e2000c101124 */
[----:B------:R-:W-:Y:S05]  /*2d30*/  BRA `(.L_x_57874) ;  /* 0x0000000400b47947 */ /* 0x000fea0003800000 */
.L_x_57884:
[----:B------:R-:W0:Y:S02]  /*2d40*/  I2F.S16 R0, R5 ;  /* 0x0000000500007306 */ /* 0x000e240000101400 */
[----:B0-----:R-:W-:-:S05]  /*2d50*/  F2FP.BF16.F32.PACK_AB R0, RZ, R0 ;  /* 0x00000000ff00723e */ /* 0x001fca00000010ff */
[----:B------:R2:W-:Y:S01]  /*2d60*/  STG.E.U16 desc[UR36][R2.64], R0 ;  /* 0x0000000002007986 */ /* 0x0005e2000c101524 */
[----:B------:R-:W-:Y:S05]  /*2d70*/  BRA `(.L_x_57874) ;  /* 0x0000000400a47947 */ /* 0x000fea0003800000 */
.L_x_57881:
        /* <DEDUP_REMOVED lines=10> */
.L_x_57892:
        /* <DEDUP_REMOVED lines=13> */
.L_x_57895:
[----:B------:R-:W-:-:S04]  /*2ef0*/  SHF.R.U32.HI R0, RZ, 0x14, R5 ;  /* 0x00000014ff007819 */ /* 0x000fc80000011605 */
[----:B------:R-:W-:-:S04]  /*2f00*/  LOP3.LUT R0, R0, 0x1, RZ, 0xc0, !PT ;  /* 0x0000000100007812 */ /* 0x000fc800078ec0ff */
[----:B------:R-:W-:-:S04]  /*2f10*/  IADD3 R0, PT, PT, R5, 0x487ffff, R0 ;  /* 0x0487ffff05007810 */ /* 0x000fc80007ffe000 */
[----:B------:R-:W-:-:S04]  /*2f20*/  SHF.R.U32.HI R0, RZ, 0x14, R0 ;  /* 0x00000014ff007819 */ /* 0x000fc80000011600 */
[----:B------:R-:W-:-:S07]  /*2f30*/  LOP3.LUT R4, R0, 0xff, RZ, 0xc0, !PT ;  /* 0x000000ff00047812 */ /* 0x000fce00078ec0ff */
.L_x_57896:
[----:B------:R-:W-:-:S04]  /*2f40*/  SHF.R.U32.HI R5, RZ, 0x18, R5 ;  /* 0x00000018ff057819 */ /* 0x000fc80000011605 */
[----:B------:R-:W-:-:S04]  /*2f50*/  LOP3.LUT R4, R4, 0x80, R5, 0xf8, !PT ;  /* 0x0000008004047812 */ /* 0x000fc800078ef805 */
[----:B------:R-:W-:-:S07]  /*2f60*/  PRMT R0, R4, 0x7610, R0 ;  /* 0x0000761004007816 */ /* 0x000fce0000000000 */
.L_x_57894:
[----:B------:R-:W-:Y:S05]  /*2f70*/  BSYNC.RECONVERGENT B0 ;  /* 0x0000000000007941 */ /* 0x000fea0003800200 */
.L_x_57893:
[----:B------:R0:W-:Y:S01]  /*2f80*/  STG.E.U8 desc[UR36][R2.64], R0 ;  /* 0x0000000002007986 */ /* 0x0001e2000c101124 */
[----:B------:R-:W-:Y:S05]  /*2f90*/  BRA `(.L_x_57874) ;  /* 0x00000004001c7947 */ /* 0x000fea0003800000 */
.L_x_57891:
[----:B------:R-:W0:Y:S01]  /*2fa0*/  I2F.S16 R5, R5 ;  /* 0x0000000500057306 */ /* 0x000e220000101400 */
        /* <DEDUP_REMOVED lines=12> */
.L_x_57899:
[----:B------:R-:W-:-:S04]  /*3070*/  SHF.R.U32.HI R0, RZ, 0x15, R5 ;  /* 0x00000015ff007819 */ /* 0x000fc80000011605 */
[----:B------:R-:W-:-:S04]  /*3080*/  LOP3.LUT R0, R0, 0x1, RZ, 0xc0, !PT ;  /* 0x0000000100007812 */ /* 0x000fc800078ec0ff */
[----:B------:R-:W-:-:S04]  /*3090*/  IADD3 R0, PT, PT, R5, 0x88fffff, R0 ;  /* 0x088fffff05007810 */ /* 0x000fc80007ffe000 */
[----:B------:R-:W-:-:S04]  /*30a0*/  SHF.R.U32.HI R0, RZ, 0x15, R0 ;  /* 0x00000015ff007819 */ /* 0x000fc80000011600 */
[----:B------:R-:W-:-:S07]  /*30b0*/  LOP3.LUT R4, R0, 0xff, RZ, 0xc0, !PT ;  /* 0x000000ff00047812 */ /* 0x000fce00078ec0ff */
.L_x_57900:
[----:B------:R-:W-:-:S04]  /*30c0*/  SHF.R.U32.HI R5, RZ, 0x18, R5 ;  /* 0x00000018ff057819 */ /* 0x000fc80000011605 */
[----:B------:R-:W-:-:S04]  /*30d0*/  LOP3.LUT R4, R4, 0x80, R5, 0xf8, !PT ;  /* 0x0000008004047812 */ /* 0x000fc800078ef805 */
[----:B------:R-:W-:-:S07]  /*30e0*/  PRMT R0, R4, 0x7610, R0 ;  /* 0x0000761004007816 */ /* 0x000fce0000000000 */
.L_x_57898:
[----:B------:R-:W-:Y:S05]  /*30f0*/  BSYNC.RECONVERGENT B0 ;  /* 0x0000000000007941 */ /* 0x000fea0003800200 */
.L_x_57897:
[----:B------:R0:W-:Y:S01]  /*3100*/  STG.E.U8 desc[UR36][R2.64], R0 ;  /* 0x0000000002007986 */ /* 0x0001e2000c101124 */
[----:B------:R-:W-:Y:S05]  /*3110*/  BRA `(.L_x_57874) ;  /* 0x0000000000bc7947 */ /* 0x000fea0003800000 */
.L_x_57890:
[----:B------:R-:W-:-:S09]  /*3120*/  UISETP.NE.AND UP0, UPT, UR4, 0x1c, UPT ;  /* 0x0000001c0400788c */ /* 0x000fd2000bf05270 */
[----:B------:R-:W-:Y:S05]  /*3130*/  BRA.U !UP0, `(.L_x_57901) ;  /* 0x0000000108ac7547 */ /* 0x000fea000b800000 */
[----:B------:R-:W-:-:S09]  /*3140*/  UISETP.NE.AND UP0, UPT, UR4, 0x1d, UPT ;  /* 0x0000001d0400788c */ /* 0x000fd2000bf05270 */
[----:B------:R-:W-:Y:S05]  /*3150*/  BRA.U !UP0, `(.L_x_57902) ;  /* 0x0000000108907547 */ /* 0x000fea000b800000 */
[----:B------:R-:W-:-:S09]  /*3160*/  UISETP.NE.AND UP0, UPT, UR4, 0x2c, UPT ;  /* 0x0000002c0400788c */ /* 0x000fd2000bf05270 */
[----:B------:R-:W-:Y:S05]  /*3170*/  BRA.U !UP0, `(.L_x_57903) ;  /* 0x0000000108447547 */ /* 0x000fea000b800000 */
.L_x_57873:
        /* <DEDUP_REMOVED lines=16> */
.L_x_57904:
[----:B------:R-:W-:Y:S05]  /*3280*/  BRA `(.L_x_57874) ;  /* 0x0000000000607947 */ /* 0x000fea0003800000 */
.L_x_57903:
        /* <DEDUP_REMOVED lines=17> */
.L_x_57902:
[----:B------:R-:W-:-:S05]  /*33a0*/  PRMT R5, R5, 0x9910, RZ ;  /* 0x0000991005057816 */ /* 0x000fca00000000ff */
[----:B------:R-:W-:-:S05]  /*33b0*/  IMAD.MOV.U32 R4, RZ, RZ, R5 ;  /* 0x000000ffff047224 */ /* 0x000fca00078e0005 */
[----:B------:R-:W-:-:S05]  /*33c0*/  SHF.R.S32.HI R5, RZ, 0x1f, R4 ;  /* 0x0000001fff057819 */ /* 0x000fca0000011404 */
[----:B------:R0:W-:Y:S01]  /*33d0*/  STG.E.64 desc[UR36][R2.64], R4 ;  /* 0x0000000402007986 */ /* 0x0001e2000c101b24 */
[----:B------:R-:W-:Y:S05]  /*33e0*/  BRA `(.L_x_57874) ;  /* 0x0000000000087947 */ /* 0x000fea0003800000 */
.L_x_57901:
[----:B------:R-:W-:-:S05]  /*33f0*/  PRMT R5, R5, 0x9910, RZ ;  /* 0x0000991005057816 */ /* 0x000fca00000000ff */
[----:B------:R0:W-:Y:S02]  /*3400*/  STG.E desc[UR36][R2.64], R5 ;  /* 0x0000000502007986 */ /* 0x0001e4000c101924 */
.L_x_57874:
[----:B------:R-:W-:-:S07]  /*3410*/  VIADD R17, R17, 0x80 ;  /* 0x0000008011117836 */ /* 0x000fce0000000000 */
.L_x_57827:
[----:B------:R-:W-:Y:S05]  /*3420*/  BSYNC.RECONVERGENT B6 ;  /* 0x0000000000067941 */ /* 0x000fea0003800200 */
.L_x_57826:
        /* <DEDUP_REMOVED lines=10> */
[----:B------:R-:W-:Y:S01]  /*34d0*/  HFMA2 R16, -RZ, RZ, 0, 0 ;  /* 0x00000000ff107431 */ /* 0x000fe200000001ff */
        /* <DEDUP_REMOVED lines=296> */
.L_x_57907:
        /* <DEDUP_REMOVED lines=16> */
.L_x_57911:
[----:B------:R3:W5:Y:S01]  /*4860*/  LDG.E.U8 R0, desc[UR36][R2.64] ;  /* 0x0000002402007981 */ /* 0x000762000c1e1100 */
[----:B------:R-:W-:Y:S05]  /*4870*/  BRA `(.L_x_57913) ;  /* 0x0000000c004c7947 */ /* 0x000fea0003800000 */
.L_x_57910:
        /* <DEDUP_REMOVED lines=8> */
.L_x_57915:
[----:B------:R1:W5:Y:S01]  /*4900*/  LDG.E.U16 R0, desc[UR36][R2.64] ;  /* 0x0000002402007981 */ /* 0x000362000c1e1500 */
[----:B------:R-:W-:Y:S05]  /*4910*/  BRA `(.L_x_57913) ;  /* 0x0000000c00247947 */ /* 0x000fea0003800000 */
.L_x_57914:
[----:B------:R2:W5:Y:S01]  /*4920*/  LDG.E.U16 R0, desc[UR36][R2.64] ;  /* 0x0000002402007981 */ /* 0x000562000c1e1500 */
[----:B------:R-:W-:Y:S05]  /*4930*/  BRA `(.L_x_57913) ;  /* 0x0000000c001c7947 */ /* 0x000fea0003800000 */
.L_x_57909:
        /* <DEDUP_REMOVED lines=9> */
.L_x_57917:
[----:B------:R-:W2:Y:S02]  /*49d0*/  LDG.E.U16 R4, desc[UR36][R2.64] ;  /* 0x0000002402047981 */ /* 0x000ea4000c1e1500 */
[----:B--2---:R-:W-:-:S06]  /*49e0*/  HADD2.F32 R4, -RZ, R4.H0_H0 ;  /* 0x20000004ff047230 */ /* 0x004fcc0000004100 */
[----:B------:R-:W0:Y:S02]  /*49f0*/  F2I.FTZ.TRUNC.NTZ R4, R4 ;  /* 0x0000000400047305 */ /* 0x000e24000021f100 */
[----:B0-----:R-:W-:Y:S01]  /*4a00*/  PRMT R0, R4, 0x7610, R0 ;  /* 0x0000761004007816 */ /* 0x001fe20000000000 */
[----:B------:R-:W-:Y:S06]  /*4a10*/  BRA `(.L_x_57913) ;  /* 0x0000000800e47947 */ /* 0x000fec0003800000 */
.L_x_57916:
        /* <DEDUP_REMOVED lines=9> */
.L_x_57919:
[----:B------:R-:W2:Y:S02]  /*4ab0*/  LDG.E.U16 R2, desc[UR36][R2.64] ;  /* 0x0000002402027981 */ /* 0x000ea4000c1e1500 */
[----:B--2---:R-:W-:-:S06]  /*4ac0*/  HADD2.F32 R4, -RZ, R2.H0_H0 ;  /* 0x20000002ff047230 */ /* 0x004fcc0000004100 */
[----:B------:R-:W0:Y:S02]  /*4ad0*/  F2I.FTZ.TRUNC.NTZ R4, R4 ;  /* 0x0000000400047305 */ /* 0x000e24000021f100 */
[----:B0-----:R-:W-:Y:S01]  /*4ae0*/  PRMT R0, R4, 0x7610, R0 ;  /* 0x0000761004007816 */ /* 0x001fe20000000000 */
[----:B------:R-:W-:Y:S06]  /*4af0*/  BRA `(.L_x_57913) ;  /* 0x0000000800ac7947 */ /* 0x000fec0003800000 */
.L_x_57918:
[----:B------:R-:W2:Y:S02]  /*4b00*/  LDG.E.64 R2, desc[UR36][R2.64] ;  /* 0x0000002402027981 */ /* 0x000ea4000c1e1b00 */
[----:B--2---:R0:W1:Y:S01]  /*4b10*/  F2I.F64.TRUNC R0, R2 ;  /* 0x0000000200007311 */ /* 0x004062000030d100 */
[----:B------:R-:W-:Y:S05]  /*4b20*/  BRA `(.L_x_57913) ;  /* 0x0000000800a07947 */ /* 0x000fea0003800000 */
.L_x_57908:
        /* <DEDUP_REMOVED lines=12> */
.L_x_57922:
[----:B------:R-:W2:Y:S02]  /*4bf0*/  LDG.E.64 R2, desc[UR36][R2.64] ;  /* 0x0000002402027981 */ /* 0x000ea4000c1e1b00 */
[----:B--2---:R0:W1:Y:S01]  /*4c00*/  F2I.F64.TRUNC R0, R2 ;  /* 0x0000000200007311 */ /* 0x004062000030d100 */
[----:B------:R-:W-:Y:S05]  /*4c10*/  BRA `(.L_x_57913) ;  /* 0x0000000800647947 */ /* 0x000fea0003800000 */
.L_x_57921:
        /* <DEDUP_REMOVED lines=27> */
.L_x_57924:
        /* <DEDUP_REMOVED lines=14> */
.L_x_57923:
[----:B------:R-:W2:Y:S02]  /*4eb0*/  LDG.E.U16 R4, desc[UR36][R2.64] ;  /* 0x0000002402047981 */ /* 0x000ea4000c1e1500 */
[----:B--2---:R-:W-:-:S06]  /*4ec0*/  SHF.L.U32 R4, R4, 0x10, RZ ;  /* 0x0000001004047819 */ /* 0x004fcc00000006ff */
[----:B------:R-:W0:Y:S02]  /*4ed0*/  F2I.FTZ.TRUNC.NTZ R4, R4 ;  /* 0x0000000400047305 */ /* 0x000e24000021f100 */
[----:B0-----:R-:W-:Y:S01]  /*4ee0*/  PRMT R0, R4, 0x7610, R0 ;  /* 0x0000761004007816 */ /* 0x001fe20000000000 */
[----:B------:R-:W-:Y:S06]  /*4ef0*/  BRA `(.L_x_57913) ;  /* 0x0000000400ac7947 */ /* 0x000fec0003800000 */
.L_x_57920:
        /* <DEDUP_REMOVED lines=10> */
.L_x_57927:
        /* <DEDUP_REMOVED lines=21> */
.L_x_57931:
[----:B------:R-:W-:Y:S05]  /*50f0*/  BSYNC.RECONVERGENT B1 ;  /* 0x0000000000017941 */ /* 0x000fea0003800200 */
.L_x_57930:
[----:B------:R-:W-:Y:S01]  /*5100*/  IMAD.SHL.U32 R0, R0, 0x100000, RZ ;  /* 0x0010000000007824 */ /* 0x000fe200078e00ff */
[----:B------:R-:W-:-:S04]  /*5110*/  LEA R2, R2, 0x3b800000, 0x17 ;  /* 0x3b80000002027811 */ /* 0x000fc800078eb8ff */
[----:B------:R-:W-:-:S07]  /*5120*/  LOP3.LUT R4, R2, R0, R7, 0xfe, !PT ;  /* 0x0000000002047212 */ /* 0x000fce00078efe07 */
.L_x_57929:
[----:B------:R-:W-:Y:S05]  /*5130*/  BSYNC.RECONVERGENT B0 ;  /* 0x0000000000007941 */ /* 0x000fea0003800200 */
.L_x_57928:
[----:B------:R-:W0:Y:S02]  /*5140*/  F2I.FTZ.TRUNC.NTZ R4, R4 ;  /* 0x0000000400047305 */ /* 0x000e24000021f100 */
[----:B0-----:R-:W-:Y:S01]  /*5150*/  PRMT R0, R4, 0x7610, R0 ;  /* 0x0000761004007816 */ /* 0x001fe20000000000 */
[----:B------:R-:W-:Y:S06]  /*5160*/  BRA `(.L_x_57913) ;  /* 0x0000000400107947 */ /* 0x000fec0003800000 */
.L_x_57926:
        /* <DEDUP_REMOVED lines=21> */
.L_x_57935:
[----:B------:R-:W-:Y:S05]  /*52c0*/  BSYNC.RECONVERGENT B1 ;  /* 0x0000000000017941 */ /* 0x000fea0003800200 */
.L_x_57934:
[----:B------:R-:W-:Y:S01]  /*52d0*/  IMAD.SHL.U32 R0, R0, 0x200000, RZ ;  /* 0x0020000000007824 */ /* 0x000fe200078e00ff */
[----:B------:R-:W-:-:S04]  /*52e0*/  LEA R2, R2, 0x37800000, 0x17 ;  /* 0x3780000002027811 */ /* 0x000fc800078eb8ff */
[----:B------:R-:W-:-:S07]  /*52f0*/  LOP3.LUT R4, R2, R0, R7, 0xfe, !PT ;  /* 0x0000000002047212 */ /* 0x000fce00078efe07 */
.L_x_57933:
[----:B------:R-:W-:Y:S05]  /*5300*/  BSYNC.RECONVERGENT B0 ;  /* 0x0000000000007941 */ /* 0x000fea0003800200 */
.L_x_57932:
[----:B------:R-:W0:Y:S02]  /*5310*/  F2I.FTZ.TRUNC.NTZ R4, R4 ;  /* 0x0000000400047305 */ /* 0x000e24000021f100 */
[----:B0-----:R-:W-:Y:S01]  /*5320*/  PRMT R0, R4, 0x7610, R0 ;  /* 0x0000761004007816 */ /* 0x001fe20000000000 */
[----:B------:R-:W-:Y:S06]  /*5330*/  BRA `(.L_x_57913) ;  /* 0x00000000009c7947 */ /* 0x000fec0003800000 */
.L_x_57925:
        /* <DEDUP_REMOVED lines=14> */
.L_x_57939:
[----:B------:R-:W-:Y:S05]  /*5420*/  BSYNC.RECONVERGENT B0 ;  /* 0x0000000000007941 */ /* 0x000fea0003800200 */
.L_x_57938:
[----:B------:R-:W0:Y:S02]  /*5430*/  F2I.FTZ.TRUNC.NTZ R4, R4 ;  /* 0x0000000400047305 */ /* 0x000e24000021f100 */
[----:B0-----:R-:W-:Y:S01]  /*5440*/  PRMT R0, R4, 0x7610, R0 ;  /* 0x0000761004007816 */ /* 0x001fe20000000000 */
[----:B------:R-:W-:Y:S06]  /*5450*/  BRA `(.L_x_57913) ;  /* 0x0000000000547947 */ /* 0x000fec0003800000 */
.L_x_57912:
        /* <DEDUP_REMOVED lines=16> */
.L_x_57940:
[----:B------:R-:W-:Y:S01]  /*5560*/  PRMT R0, RZ, 0x7610, R0 ;  /* 0x00007610ff007816 */ /* 0x000fe20000000000 */
[----:B------:R-:W-:Y:S06]  /*5570*/  BRA `(.L_x_57913) ;  /* 0x00000000000c7947 */ /* 0x000fec0003800000 */
.L_x_57937:
[----:B------:R0:W5:Y:S01]  /*5580*/  LDG.E.U16 R0, desc[UR36][R2.64] ;  /* 0x0000002402007981 */ /* 0x000162000c1e1500 */
[----:B------:R-:W-:Y:S05]  /*5590*/  BRA `(.L_x_57913) ;  /* 0x0000000000047947 */ /* 0x000fea0003800000 */
.L_x_57936:
[----:B------:R0:W5:Y:S02]  /*55a0*/  LDG.E.U16 R0, desc[UR36][R2.64] ;  /* 0x0000002402007981 */ /* 0x000164000c1e1500 */
.L_x_57913:
        /* <DEDUP_REMOVED lines=9> */
[C---:B------:R-:W-:Y:S02]  /*5640*/  LOP3.LUT R4, R0.reuse, 0x1, RZ, 0xc0, !PT ;  /* 0x0000000100047812 */ /* 0x040fe400078ec0ff */
[----:B------:R-:W-:Y:S02]  /*5650*/  LOP3.LUT R0, R0, 0xffff, RZ, 0xc0, !PT ;  /* 0x0000ffff00007812 */ /* 0x000fe400078ec0ff */
[----:B------:R-:W-:-:S03]  /*5660*/  ISETP.NE.U32.AND P0, PT, R4, 0x1, PT ;  /* 0x000000010400780c */ /* 0x000fc60003f05070 */
[----:B------:R-:W1:Y:S01]  /*5670*/  LDC.U16 R3, c[0x0][0x590] ;  /* 0x00016400ff037b82 */ /* 0x000e620000000400 */
[----:B0-----:R-:W-:Y:S02]  /*5680*/  SEL R2, R2, 0x1, !P0 ;  /* 0x0000000102027807 */ /* 0x001fe40004000000 */
[----:B------:R-:W-:Y:S02]  /*5690*/  ISETP.GE.U32.AND P0, PT, R0, 0x2, PT ;  /* 0x000000020000780c */ /* 0x000fe40003f06070 */
[----:B------:R-:W-:Y:S02]  /*56a0*/  PRMT R5, R2, 0x9910, RZ ;  /* 0x0000991002057816 */ /* 0x000fe400000000ff */
[----:B-1----:R-:W-:-:S04]  /*56b0*/  PRMT R3, R3, 0x9910, RZ ;  /* 0x0000991003037816 */ /* 0x002fc800000000ff */
[----:B------:R-:W-:-:S05]  /*56c0*/  MOV R2, R3 ;  /* 0x0000000300027202 */ /* 0x000fca0000000f00 */
[----:B------:R-:W-:Y:S01]  /*56d0*/  IMAD R3, R2, R2, RZ ;  /* 0x0000000202037224 */ /* 0x000fe200078e02ff */
[----:B------:R-:W-:Y:S06]  /*56e0*/  @!P0 BRA `(.L_x_57944) ;  /* 0x00000000004c8947 */ /* 0x000fec0003800000 */
[--C-:B------:R-:W-:Y:S02]  /*56f0*/  SHF.R.U32.HI R2, RZ, 0x1, R0.reuse ;  /* 0x00000001ff027819 */ /* 0x100fe40000011600 */
[----:B------:R-:W-:Y:S02]  /*5700*/  PRMT R0, R3, 0x7610, R0 ;  /* 0x0000761003007816 */ /* 0x000fe40000000000 */
[----:B------:R-:W-:-:S07]  /*5710*/  PRMT R6, R2, 0x7610, R6 ;  /* 0x0000761002067816 */ /* 0x000fce0000000006 */
.L_x_57945:
        /* <DEDUP_REMOVED lines=16> */
.L_x_57944:
[----:B------:R-:W-:Y:S05]  /*5820*/  BSYNC.RECONVERGENT B1 ;  /* 0x0000000000017941 */ /* 0x000fea0003800200 */
.L_x_57943:
[----:B------:R-:W-:Y:S05]  /*5830*/  BRA `(.L_x_57946) ;  /* 0x0000000000307947 */ /* 0x000fea0003800000 */
.L_x_57942:
        /* <DEDUP_REMOVED lines=12> */
.L_x_57946:
[----:B------:R-:W-:Y:S05]  /*5900*/  BSYNC.RECONVERGENT B0 ;  /* 0x0000000000007941 */ /* 0x000fea0003800200 */
.L_x_57941:
        /* <DEDUP_REMOVED lines=16> */
.L_x_57950:
[----:B------:R0:W-:Y:S01]  /*5a10*/  STG.E.U8 desc[UR36][R2.64], R5 ;  /* 0x0000000502007986 */ /* 0x0001e2000c101124 */
[----:B------:R-:W-:Y:S05]  /*5a20*/  BRA `(.L_x_57952) ;  /* 0x0000000c00587947 */ /* 0x000fea0003800000 */
.L_x_57949:
        /* <DEDUP_REMOVED lines=11> */
.L_x_57954:
[----:B------:R-:W-:-:S05]  /*5ae0*/  PRMT R5, R5, 0x9910, RZ ;  /* 0x0000991005057816 */ /* 0x000fca00000000ff */
[----:B------:R0:W-:Y:S01]  /*5af0*/  STG.E desc[UR36][R2.64], R5 ;  /* 0x0000000502007986 */ /* 0x0001e2000c101924 */
[----:B------:R-:W-:Y:S05]  /*5b00*/  BRA `(.L_x_57952) ;  /* 0x0000000c00207947 */ /* 0x000fea0003800000 */
.L_x_57953:
[----:B------:R0:W-:Y:S01]  /*5b10*/  STG.E.U16 desc[UR36][R2.64], R5 ;  /* 0x0000000502007986 */ /* 0x0001e2000c101524 */
[----:B------:R-:W-:Y:S05]  /*5b20*/  BRA `(.L_x_57952) ;  /* 0x0000000c00187947 */ /* 0x000fea0003800000 */
.L_x_57948:
        /* <DEDUP_REMOVED lines=9> */
.L_x_57956:
[----:B------:R-:W0:Y:S02]  /*5bc0*/  I2F.S16 R0, R5 ;  /* 0x0000000500007306 */ /* 0x000e240000101400 */
[----:B0-----:R-:W-:-:S05]  /*5bd0*/  F2FP.F16.F32.PACK_AB R0, RZ, R0 ;  /* 0x00000000ff00723e */ /* 0x001fca00000000ff */
[----:B------:R0:W-:Y:S01]  /*5be0*/  STG.E.U16 desc[UR36][R2.64], R0 ;  /* 0x0000000002007986 */ /* 0x0001e2000c101524 */
[----:B------:R-:W-:Y:S05]  /*5bf0*/  BRA `(.L_x_57952) ;  /* 0x0000000800e47947 */ /* 0x000fea0003800000 */
.L_x_57955:
        /* <DEDUP_REMOVED lines=10> */
.L_x_57958:
[----:B------:R-:W0:Y:S02]  /*5ca0*/  I2F.S16 R5, R5 ;  /* 0x0000000500057306 */ /* 0x000e240000101400 */
[----:B0-----:R-:W-:-:S04]  /*5cb0*/  F2FP.F16.F32.PACK_AB R5, RZ, R5 ;  /* 0x00000005ff05723e */ /* 0x001fc800000000ff */
[----:B------:R-:W-:-:S05]  /*5cc0*/  PRMT R5, R5, 0x5410, RZ ;  /* 0x0000541005057816 */ /* 0x000fca00000000ff */
[----:B------:R0:W-:Y:S01]  /*5cd0*/  STG.E desc[UR36][R2.64], R5 ;  /* 0x0000000502007986 */ /* 0x0001e2000c101924 */
[----:B------:R-:W-:Y:S05]  /*5ce0*/  BRA `(.L_x_57952) ;  /* 0x0000000800a87947 */ /* 0x000fea0003800000 */
.L_x_57957:
[----:B------:R-:W0:Y:S02]  /*5cf0*/  I2F.F64.S16 R4, R5 ;  /* 0x0000000500047312 */ /* 0x000e240000101c00 */
[----:B0-----:R0:W-:Y:S01]  /*5d00*/  STG.E.64 desc[UR36][R2.64], R4 ;  /* 0x0000000402007986 */ /* 0x0011e2000c101b24 */
[----:B------:R-:W-:Y:S05]  /*5d10*/  BRA `(.L_x_57952) ;  /* 0x00000008009c7947 */ /* 0x000fea0003800000 */
.L_x_57947:
        /* <DEDUP_REMOVED lines=12> */
.L_x_57962:
        /* <DEDUP_REMOVED lines=18> */
.L_x_57965:
[----:B------:R-:W-:-:S04]  /*5f00*/  SHF.R.U32.HI R5, RZ, 0x18, R5 ;  /* 0x00000018ff057819 */ /* 0x000fc80000011605 */
[----:B------:R-:W-:-:S07]  /*5f10*/  LOP3.LUT R0, R0, 0x80, R5, 0xf8, !PT ;  /* 0x0000008000007812 */ /* 0x000fce00078ef805 */
.L_x_57964:
[----:B------:R-:W-:Y:S05]  /*5f20*/  BSYNC.RECONVERGENT B0 ;  /* 0x0000000000007941 */ /* 0x000fea0003800200 */
.L_x_57963:
[----:B------:R3:W-:Y:S01]  /*5f30*/  STG.E.U8 desc[UR36][R2.64], R0 ;  /* 0x0000000002007986 */ /* 0x0007e2000c101124 */
[----:B------:R-:W-:Y:S05]  /*5f40*/  BRA `(.L_x_57952) ;  /* 0x0000000800107947 */ /* 0x000fea0003800000 */
.L_x_57961:
        /* <DEDUP_REMOVED lines=18> */
.L_x_57968:
[----:B------:R-:W-:-:S04]  /*6070*/  SHF.R.U32.HI R5, RZ, 0x18, R5 ;  /* 0x00000018ff057819 */ /* 0x000fc80000011605 */
[----:B------:R-:W-:-:S07]  /*6080*/  LOP3.LUT R0, R0, 0x80, R5, 0xf8, !PT ;  /* 0x0000008000007812 */ /* 0x000fce00078ef805 */
.L_x_57967:
[----:B------:R-:W-:Y:S05]  /*6090*/  BSYNC.RECONVERGENT B0 ;  /* 0x0000000000007941 */ /* 0x000fea0003800200 */
.L_x_57966:
[----:B------:R0:W-:Y:S01]  /*60a0*/  STG.E.U8 desc[UR36][R2.64], R0 ;  /* 0x0000000002007986 */ /* 0x0001e2000c101124 */
[----:B------:R-:W-:Y:S05]  /*60b0*/  BRA `(.L_x_57952) ;  /* 0x0000000400b47947 */ /* 0x000fea0003800000 */
.L_x_57960:
        /* <DEDUP_REMOVED lines=23> */
.L_x_57970:
[----:B------:R-:W-:-:S05]  /*6230*/  PRMT R5, R5, 0x9910, RZ ;  /* 0x0000991005057816 */ /* 0x000fca00000000ff */
[----:B------:R-:W-:-:S05]  /*6240*/  IMAD.MOV.U32 R4, RZ, RZ, R5 ;  /* 0x000000ffff047224 */ /* 0x000fca00078e0005 */
[----:B------:R-:W-:-:S05]  /*6250*/  SHF.R.S32.HI R5, RZ, 0x1f, R4 ;  /* 0x0000001fff057819 */ /* 0x000fca0000011404 */
[----:B------:R1:W-:Y:S01]  /*6260*/  STG.E.64 desc[UR36][R2.64], R4 ;  /* 0x0000000402007986 */ /* 0x0003e2000c101b24 */
[----:B------:R-:W-:Y:S05]  /*6270*/  BRA `(.L_x_57952) ;  /* 0x0000000400447947 */ /* 0x000fea0003800000 */
.L_x_57969:
[----:B------:R-:W-:-:S05]  /*6280*/  PRMT R5, R5, 0x9910, RZ ;  /* 0x0000991005057816 */ /* 0x000fca00000000ff */
[----:B------:R0:W-:Y:S01]  /*6290*/  STG.E desc[UR36][R2.64], R5 ;  /* 0x0000000502007986 */ /* 0x0001e2000c101924 */
[----:B------:R-:W-:Y:S05]  /*62a0*/  BRA `(.L_x_57952) ;  /* 0x0000000400387947 */ /* 0x000fea0003800000 */
.L_x_57959:
        /* <DEDUP_REMOVED lines=11> */
.L_x_57972:
[----:B------:R-:W0:Y:S01]  /*6360*/  I2F.F64.S16 R4, R5 ;  /* 0x0000000500047312 */ /* 0x000e220000101c00 */
[----:B------:R-:W-:-:S05]  /*6370*/  CS2R R6, SRZ ;  /* 0x0000000000067805 */ /* 0x000fca000001ff00 */
[----:B0-----:R0:W-:Y:S01]  /*6380*/  STG.E.128 desc[UR36][R2.64], R4 ;  /* 0x0000000402007986 */ /* 0x0011e2000c101d24 */
[----:B------:R-:W-:Y:S05]  /*6390*/  BRA `(.L_x_57952) ;  /* 0x0000000000fc7947 */ /* 0x000fea0003800000 */
.L_x_57971:
[----:B------:R-:W-:-:S09]  /*63a0*/  UISETP.NE.AND UP0, UPT, UR4, 0xf, UPT ;  /* 0x0000000f0400788c */ /* 0x000fd2000bf05270 */
[----:B------:R-:W-:Y:S05]  /*63b0*/  BRA.U !UP0, `(.L_x_57973) ;  /* 0x0000000108e87547 */ /* 0x000fea000b800000 */
[----:B------:R-:W-:-:S09]  /*63c0*/  UISETP.NE.AND UP0, UPT, UR4, 0x17, UPT ;  /* 0x000000170400788c */ /* 0x000fd2000bf05270 */
[----:B------:R-:W-:Y:S05]  /*63d0*/  BRA.U !UP0, `(.L_x_57974) ;  /* 0x0000000108907547 */ /* 0x000fea000b800000 */
[----:B------:R-:W-:-:S09]  /*63e0*/  UISETP.NE.AND UP0, UPT, UR4, 0x18, UPT ;  /* 0x000000180400788c */ /* 0x000fd2000bf05270 */
[----:B------:R-:W-:Y:S05]  /*63f0*/  BRA.U !UP0, `(.L_x_57975) ;  /* 0x0000000108447547 */ /* 0x000fea000b800000 */
.L_x_57951:
        /* <DEDUP_REMOVED lines=16> */
.L_x_57976:
[----:B------:R-:W-:Y:S05]  /*6500*/  BRA `(.L_x_57952) ;  /* 0x0000000000a07947 */ /* 0x000fea0003800000 */
.L_x_57975:
        /* <DEDUP_REMOVED lines=13> */
.L_x_57978:
[----:B------:R-:W-:Y:S05]  /*65e0*/  BSYNC.RECONVERGENT B0 ;  /* 0x0000000000007941 */ /* 0x000fea0003800200 */
.L_x_57977:
[----:B------:R-:W-:-:S05]  /*65f0*/  LOP3.LUT R7, R0, 0x80, R7, 0xf8, !PT ;  /* 0x0000008000077812 */ /* 0x000fca00078ef807 */
[----:B------:R0:W-:Y:S01]  /*6600*/  STG.E.U8 desc[UR36][R2.64], R7 ;  /* 0x0000000702007986 */ /* 0x0001e2000c101124 */
[----:B------:R-:W-:Y:S05]  /*6610*/  BRA `(.L_x_57952) ;  /* 0x00000000005c7947 */ /* 0x000fea0003800000 */
.L_x_57974:
        /* <DEDUP_REMOVED lines=12> */
.L_x_57980:
[----:B------:R-:W-:Y:S01]  /*66e0*/  IMAD.MOV.U32 R0, RZ, RZ, 0x7f ;  /* 0x0000007fff007424 */ /* 0x000fe200078e00ff */
[----:B------:R-:W-:-:S04]  /*66f0*/  ISETP.GT.U32.AND P0, PT, R4, 0x7f800000, PT ;  /* 0x7f8000000400780c */ /* 0x000fc80003f04070 */
[----:B------:R-:W-:-:S09]  /*6700*/  SEL R0, R0, 0x7c, P0 ;  /* 0x0000007c00007807 */ /* 0x000fd20000000000 */
.L_x_57981:
[----:B------:R-:W-:Y:S05]  /*6710*/  BSYNC.RECONVERGENT B0 ;  /* 0x0000000000007941 */ /* 0x000fea0003800200 */
.L_x_57979:
[----:B------:R-:W-:-:S04]  /*6720*/  SHF.R.U32.HI R5, RZ, 0x18, R5 ;  /* 0x00000018ff057819 */ /* 0x000fc80000011605 */
[----:B------:R-:W-:-:S05]  /*6730*/  LOP3.LUT R5, R0, 0x80, R5, 0xf8, !PT ;  /* 0x0000008000057812 */ /* 0x000fca00078ef805 */
[----:B------:R0:W-:Y:S01]  /*6740*/  STG.E.U8 desc[UR36][R2.64], R5 ;  /* 0x0000000502007986 */ /* 0x0001e2000c101124 */
[----:B------:R-:W-:Y:S05]  /*6750*/  BRA `(.L_x_57952) ;  /* 0x00000000000c7947 */ /* 0x000fea0003800000 */
.L_x_57973:
[----:B------:R-:W0:Y:S02]  /*6760*/  I2F.S16 R0, R5 ;  /* 0x0000000500007306 */ /* 0x000e240000101400 */
[----:B0-----:R-:W-:-:S05]  /*6770*/  F2FP.BF16.F32.PACK_AB R0, RZ, R0 ;  /* 0x00000000ff00723e */ /* 0x001fca00000010ff */
[----:B------:R0:W-:Y:S02]  /*6780*/  STG.E.U16 desc[UR36][R2.64], R0 ;  /* 0x0000000002007986 */ /* 0x0001e4000c101524 */
.L_x_57952:
[----:B------:R-:W-:-:S07]  /*6790*/  VIADD R17, R17, 0x80 ;  /* 0x0000008011117836 */ /* 0x000fce0000000000 */
.L_x_57906:
[----:B------:R-:W-:Y:S05]  /*67a0*/  BSYNC.RECONVERGENT B6 ;  /* 0x0000000000067941 */ /* 0x000fea0003800200 */
.L_x_57905:
[----:B------:R-:W5:Y:S01]  /*67b0*/  LDCU UR4, c[0x0][0x380] ;  /* 0x00007000ff0477ac */ /* 0x000f620008000800 */
[----:B------:R-:W-:Y:S01]  /*67c0*/  BSSY.RECONVERGENT B6, `(.L_x_57982) ;  /* 0x0000336000067945 */ /* 0x000fe20003800200 */
[----:B-----5:R-:W-:-:S13]  /*67d0*/  ISETP.GE.AND P0, PT, R17, UR4, PT ;  /* 0x0000000411007c0c */ /* 0x020fda000bf06270 */
[----:B------:R-:W-:Y:S05]  /*67e0*/  @P0 BRA `(.L_x_57983) ;  /* 0x0000003000cc0947 */ /* 0x000fea0003800000 */
[----:B------:R-:W5:Y:S01]  /*67f0*/  LDCU UR4, c[0x0][0x388] ;  /* 0x00007100ff0477ac */ /* 0x000f620008000800 */
[----:B0-23--:R-:W-:Y:S02]  /*6800*/  IMAD.MOV.U32 R0, RZ, RZ, RZ ;  /* 0x000000ffff007224 */ /* 0x00dfe400078e00ff */
        /* <DEDUP_REMOVED lines=8> */
[----:B-1--4-:R-:W-:-:S05]  /*6890*/  IMAD.HI.U32 R2, R17, UR4, R16 ;  /* 0x0000000411027c27 */ /* 0x012fca000f8e0010 */
        /* <DEDUP_REMOVED lines=292> */
.L_x_57984:
[----:B------:R-:W1:Y:S01]  /*7ae0*/  LDCU.64 UR6, c[0x0][0x588] ;  /* 0x0000b100ff0677ac */ /* 0x000e620008000a00 */
[----:B------:R-:W-:-:S04]  /*7af0*/  UPRMT UR4, UR42, 0x9910, URZ ;  /* 0x000099102a047896 */ /* 0x000fc800080000ff */
[----:B------:R-:W-:Y:S01]  /*7b00*/  UISETP.GT.AND UP0, UPT, UR4, 0x9, UPT ;  /* 0x000000090400788c */ /* 0x000fe2000bf04270 */
[----:B-1--4-:R-:W-:-:S05]  /*7b10*/  IADD3 R2, P0, PT, R0, UR6, RZ ;  /* 0x0000000600027c10 */ /* 0x012fca000ff1e0ff */
        /* <DEDUP_REMOVED lines=12> */
.L_x_57988:
[----:B------:R0:W5:Y:S01]  /*7be0*/  LDG.E.U8 R0, desc[UR36][R2.64] ;  /* 0x0000002402007981 */ /* 0x000162000c1e1100 */
[----:B------:R-:W-:Y:S05]  /*7bf0*/  BRA `(.L_x_57990) ;  /* 0x0000000c004c7947 */ /* 0x000fea0003800000 */
.L_x_57987:
        /* <DEDUP_REMOVED lines=8> */
.L_x_57992:
[----:B------:R3:W5:Y:S01]  /*7c80*/  LDG.E.U16 R0, desc[UR36][R2.64] ;  /* 0x0000002402007981 */ /* 0x000762000c1e1500 */
[----:B------:R-:W-:Y:S05]  /*7c90*/  BRA `(.L_x_57990) ;  /* 0x0000000c00247947 */ /* 0x000fea0003800000 */
.L_x_57991:
[----:B------:R2:W5:Y:S01]  /*7ca0*/  LDG.E.U16 R0, desc[UR36][R2.64] ;  /* 0x0000002402007981 */ /* 0x000562000c1e1500 */
[----:B------:R-:W-:Y:S05]  /*7cb0*/  BRA `(.L_x_57990) ;  /* 0x0000000c001c7947 */ /* 0x000fea0003800000 */
.L_x_57986:
        /* <DEDUP_REMOVED lines=9> */
.L_x_57994:
[----:B------:R-:W2:Y:S02]  /*7d50*/  LDG.E.U16 R4, desc[UR36][R2.64] ;  /* 0x0000002402047981 */ /* 0x000ea4000c1e1500 */
[----:B--2---:R-:W-:-:S06]  /*7d60*/  HADD2.F32 R4, -RZ, R4.H0_H0 ;  /* 0x20000004ff047230 */ /* 0x004fcc0000004100 */
[----:B------:R-:W0:Y:S02]  /*7d70*/  F2I.FTZ.TRUNC.NTZ R4, R4 ;  /* 0x0000000400047305 */ /* 0x000e24000021f100 */
[----:B0-----:R-:W-:Y:S01]  /*7d80*/  PRMT R0, R4, 0x7610, R0 ;  /* 0x0000761004007816 */ /* 0x001fe20000000000 */
[----:B------:R-:W-:Y:S06]  /*7d90*/  BRA `(.L_x_57990) ;  /* 0x0000000800e47947 */ /* 0x000fec0003800000 */
.L_x_57993:
        /* <DEDUP_REMOVED lines=9> */
.L_x_57996:
[----:B------:R-:W2:Y:S02]  /*7e30*/  LDG.E.U16 R2, desc[UR36][R2.64] ;  /* 0x0000002402027981 */ /* 0x000ea4000c1e1500 */
[----:B--2---:R-:W-:-:S06]  /*7e40*/  HADD2.F32 R4, -RZ, R2.H0_H0 ;  /* 0x20000002ff047230 */ /* 0x004fcc0000004100 */
[----:B------:R-:W0:Y:S02]  /*7e50*/  F2I.FTZ.TRUNC.NTZ R4, R4 ;  /* 0x0000000400047305 */ /* 0x000e24000021f100 */
[----:B0-----:R-:W-:Y:S01]  /*7e60*/  PRMT R0, R4, 0x7610, R0 ;  /* 0x0000761004007816 */ /* 0x001fe20000000000 */
[----:B------:R-:W-:Y:S06]  /*7e70*/  BRA `(.L_x_57990) ;  /* 0x0000000800ac7947 */ /* 0x000fec0003800000 */
.L_x_57995:
[----:B------:R-:W2:Y:S02]  /*7e80*/  LDG.E.64 R2, desc[UR36][R2.64] ;  /* 0x0000002402027981 */ /* 0x000ea4000c1e1b00 */
[----:B--2---:R0:W1:Y:S01]  /*7e90*/  F2I.F64.TRUNC R0, R2 ;  /* 0x0000000200007311 */ /* 0x004062000030d100 */
[----:B------:R-:W-:Y:S05]  /*7ea0*/  BRA `(.L_x_57990) ;  /* 0x0000000800a07947 */ /* 0x000fea0003800000 */
.L_x_57985:
        /* <DEDUP_REMOVED lines=12> */
.L_x_57999:
[----:B------:R-:W2:Y:S02]  /*7f70*/  LDG.E.64 R2, desc[UR36][R2.64] ;  /* 0x0000002402027981 */ /* 0x000ea4000c1e1b00 */
[----:B--2---:R0:W1:Y:S01]  /*7f80*/  F2I.F64.TRUNC R0, R2 ;  /* 0x0000000200007311 */ /* 0x004062000030d100 */
[----:B------:R-:W-:Y:S05]  /*7f90*/  BRA `(.L_x_57990) ;  /* 0x0000000800647947 */ /* 0x000fea0003800000 */
.L_x_57998:
        /* <DEDUP_REMOVED lines=27> */
.L_x_58001:
        /* <DEDUP_REMOVED lines=14> */
.L_x_58000:
[----:B------:R-:W2:Y:S02]  /*8230*/  LDG.E.U16 R4, desc[UR36][R2.64] ;  /* 0x0000002402047981 */ /* 0x000ea4000c1e1500 */
[----:B--2---:R-:W-:-:S06]  /*8240*/  SHF.L.U32 R4, R4, 0x10, RZ ;  /* 0x0000001004047819 */ /* 0x004fcc00000006ff */
[----:B------:R-:W0:Y:S02]  /*8250*/  F2I.FTZ.TRUNC.NTZ R4, R4 ;  /* 0x0000000400047305 */ /* 0x000e24000021f100 */
[----:B0-----:R-:W-:Y:S01]  /*8260*/  PRMT R0, R4, 0x7610, R0 ;  /* 0x0000761004007816 */ /* 0x001fe20000000000 */
[----:B------:R-:W-:Y:S06]  /*8270*/  BRA `(.L_x_57990) ;  /* 0x0000000400ac7947 */ /* 0x000fec0003800000 */
.L_x_57997:
        /* <DEDUP_REMOVED lines=10> */
.L_x_58004:
        /* <DEDUP_REMOVED lines=21> */
.L_x_58008:
[----:B------:R-:W-:Y:S05]  /*8470*/  BSYNC.RECONVERGENT B1 ;  /* 0x0000000000017941 */ /* 0x000fea0003800200 */
.L_x_58007:
[----:B------:R-:W-:Y:S02]  /*8480*/  SHF.L.U32 R0, R0, 0x14, RZ ;  /* 0x0000001400007819 */ /* 0x000fe400000006ff */
[----:B------:R-:W-:-:S04]  /*8490*/  LEA R2, R2, 0x3b800000, 0x17 ;  /* 0x3b80000002027811 */ /* 0x000fc800078eb8ff */
[----:B------:R-:W-:-:S07]  /*84a0*/  LOP3.LUT R4, R2, R0, R7, 0xfe, !PT ;  /* 0x0000000002047212 */ /* 0x000fce00078efe07 */
.L_x_58006:
[----:B------:R-:W-:Y:S05]  /*84b0*/  BSYNC.RECONVERGENT B0 ;  /* 0x0000000000007941 */ /* 0x000fea0003800200 */
.L_x_58005:
[----:B------:R-:W0:Y:S02]  /*84c0*/  F2I.FTZ.TRUNC.NTZ R4, R4 ;  /* 0x0000000400047305 */ /* 0x000e24000021f100 */
[----:B0-----:R-:W-:Y:S01]  /*84d0*/  PRMT R0, R4, 0x7610, R0 ;  /* 0x0000761004007816 */ /* 0x001fe20000000000 */
[----:B------:R-:W-:Y:S06]  /*84e0*/  BRA `(.L_x_57990) ;  /* 0x0000000400107947 */ /* 0x000fec0003800000 */
.L_x_58003:
        /* <DEDUP_REMOVED lines=21> */
.L_x_58012:
[----:B------:R-:W-:Y:S05]  /*8640*/  BSYNC.RECONVERGENT B1 ;  /* 0x0000000000017941 */ /* 0x000fea0003800200 */
.L_x_58011:
[----:B------:R-:W-:Y:S02]  /*8650*/  SHF.L.U32 R0, R0, 0x15, RZ ;  /* 0x0000001500007819 */ /* 0x000fe400000006ff */
[----:B------:R-:W-:-:S04]  /*8660*/  LEA R2, R2, 0x37800000, 0x17 ;  /* 0x3780000002027811 */ /* 0x000fc800078eb8ff */
[----:B------:R-:W-:-:S07]  /*8670*/  LOP3.LUT R4, R2, R0, R7, 0xfe, !PT ;  /* 0x0000000002047212 */ /* 0x000fce00078efe07 */
.L_x_58010:
[----:B------:R-:W-:Y:S05]  /*8680*/  BSYNC.RECONVERGENT B0 ;  /* 0x0000000000007941 */ /* 0x000fea0003800200 */
.L_x_58009:
[----:B------:R-:W0:Y:S02]  /*8690*/  F2I.FTZ.TRUNC.NTZ R4, R4 ;  /* 0x0000000400047305 */ /* 0x000e24000021f100 */
[----:B0-----:R-:W-:Y:S01]  /*86a0*/  PRMT R0, R4, 0x7610, R0 ;  /* 0x0000761004007816 */ /* 0x001fe20000000000 */
[----:B------:R-:W-:Y:S06]  /*86b0*/  BRA `(.L_x_57990) ;  /* 0x00000000009c7947 */ /* 0x000fec0003800000 */
.L_x_58002:
        /* <DEDUP_REMOVED lines=14> */
.L_x_58016:
[----:B------:R-:W-:Y:S05]  /*87a0*/  BSYNC.RECONVERGENT B0 ;  /* 0x0000000000007941 */ /* 0x000fea0003800200 */
.L_x_58015:
[----:B------:R-:W0:Y:S02]  /*87b0*/  F2I.FTZ.TRUNC.NTZ R4, R4 ;  /* 0x0000000400047305 */ /* 0x000e24000021f100 */
[----:B0-----:R-:W-:Y:S01]  /*87c0*/  PRMT R0, R4, 0x7610, R0 ;  /* 0x0000761004007816 */ /* 0x001fe20000000000 */
[----:B------:R-:W-:Y:S06]  /*87d0*/  BRA `(.L_x_57990) ;  /* 0x0000000000547947 */ /* 0x000fec0003800000 */
.L_x_57989:
        /* <DEDUP_REMOVED lines=16> */
.L_x_58017:
[----:B------:R-:W-:Y:S01]  /*88e0*/  PRMT R0, RZ, 0x7610, R0 ;  /* 0x00007610ff007816 */ /* 0x000fe20000000000 */
[----:B------:R-:W-:Y:S06]  /*88f0*/  BRA `(.L_x_57990) ;  /* 0x00000000000c7947 */ /* 0x000fec0003800000 */
.L_x_58014:
[----:B------:R0:W5:Y:S01]  /*8900*/  LDG.E.U16 R0, desc[UR36][R2.64] ;  /* 0x0000002402007981 */ /* 0x000162000c1e1500 */
[----:B------:R-:W-:Y:S05]  /*8910*/  BRA `(.L_x_57990) ;  /* 0x0000000000047947 */ /* 0x000fea0003800000 */
.L_x_58013:
[----:B------:R0:W5:Y:S02]  /*8920*/  LDG.E.U16 R0, desc[UR36][R2.64] ;  /* 0x0000002402007981 */ /* 0x000164000c1e1500 */
.L_x_57990:
        /* <DEDUP_REMOVED lines=16> */
[----:B-1----:R-:W-:-:S05]  /*8a30*/  PRMT R3, R3, 0x9910, RZ ;  /* 0x0000991003037816 */ /* 0x002fca00000000ff */
[----:B------:R-:W-:-:S04]  /*8a40*/  IMAD.MOV.U32 R2, RZ, RZ, R3 ;  /* 0x000000ffff027224 */ /* 0x000fc800078e0003 */
[----:B------:R-:W-:Y:S01]  /*8a50*/  IMAD R3, R2, R2, RZ ;  /* 0x0000000202037224 */ /* 0x000fe200078e02ff */
[----:B------:R-:W-:Y:S06]  /*8a60*/  @!P0 BRA `(.L_x_58021) ;  /* 0x00000000004c8947 */ /* 0x000fec0003800000 */
[--C-:B------:R-:W-:Y:S02]  /*8a70*/  SHF.R.U32.HI R2, RZ, 0x1, R0.reuse ;  /* 0x00000001ff027819 */ /* 0x100fe40000011600 */
[----:B------:R-:W-:Y:S02]  /*8a80*/  PRMT R0, R3, 0x7610, R0 ;  /* 0x0000761003007816 */ /* 0x000fe40000000000 */
[----:B------:R-:W-:-:S07]  /*8a90*/  PRMT R6, R2, 0x7610, R6 ;  /* 0x0000761002067816 */ /* 0x000fce0000000006 */
.L_x_58022:
[----:B------:R-:W-:Y:S02]  /*8aa0*/  LOP3.LUT R2, R6, 0x1, RZ, 0xc0, !PT ;  /* 0x0000000106027812 */ /* 0x000fe400078ec0ff */
[----:B------:R-:W-:Y:S02]  /*8ab0*/  PRMT R5, R5, 0x9910, RZ ;  /* 0x0000991005057816 */ /* 0x000fe400000000ff */
[----:B------:R-:W-:Y:S02]  /*8ac0*/  ISETP.NE.U32.AND P0, PT, R2, 0x1, PT ;  /* 0x000000010200780c */ /* 0x000fe40003f05070 */
[C---:B------:R-:W-:Y:S02]  /*8ad0*/  PRMT R4, R0.reuse, 0x9910, RZ ;  /* 0x0000991000047816 */ /* 0x040fe400000000ff */
[----:B------:R-:W-:Y:S02]  /*8ae0*/  SEL R2, R0, 0x1, !P0 ;  /* 0x0000000100027807 */ /* 0x000fe40004000000 */
[----:B------:R-:W-:Y:S01]  /*8af0*/  MOV R0, R5 ;  /* 0x0000000500007202 */ /* 0x000fe20000000f00 */
        /* <DEDUP_REMOVED lines=10> */
.L_x_58021:
[----:B------:R-:W-:Y:S05]  /*8ba0*/  BSYNC.RECONVERGENT B1 ;  /* 0x0000000000017941 */ /* 0x000fea0003800200 */
.L_x_58020:
[----:B------:R-:W-:Y:S05]  /*8bb0*/  BRA `(.L_x_58023) ;  /* 0x0000000000307947 */ /* 0x000fea0003800000 */
.L_x_58019:
        /* <DEDUP_REMOVED lines=12> */
.L_x_58023:
[----:B------:R-:W-:Y:S05]  /*8c80*/  BSYNC.RECONVERGENT B0 ;  /* 0x0000000000007941 */ /* 0x000fea0003800200 */
.L_x_58018:
        /* <DEDUP_REMOVED lines=16> */
.L_x_58027:
[----:B------:R0:W-:Y:S01]  /*8d90*/  STG.E.U8 desc[UR36][R2.64], R5 ;  /* 0x0000000502007986 */ /* 0x0001e2000c101124 */
[----:B------:R-:W-:Y:S05]  /*8da0*/  BRA `(.L_x_58029) ;  /* 0x0000000c00587947 */ /* 0x000fea0003800000 */
.L_x_58026:
        /* <DEDUP_REMOVED lines=11> */
.L_x_58031:
[----:B------:R-:W-:-:S05]  /*8e60*/  PRMT R5, R5, 0x9910, RZ ;  /* 0x0000991005057816 */ /* 0x000fca00000000ff */
[----:B------:R3:W-:Y:S01]  /*8e70*/  STG.E desc[UR36][R2.64], R5 ;  /* 0x0000000502007986 */ /* 0x0007e2000c101924 */
[----:B------:R-:W-:Y:S05]  /*8e80*/  BRA `(.L_x_58029) ;  /* 0x0000000c00207947 */ /* 0x000fea0003800000 */
.L_x_58030:
[----:B------:R2:W-:Y:S01]  /*8e90*/  STG.E.U16 desc[UR36][R2.64], R5 ;  /* 0x0000000502007986 */ /* 0x0005e2000c101524 */
[----:B------:R-:W-:Y:S05]  /*8ea0*/  BRA `(.L_x_58029) ;  /* 0x0000000c00187947 */ /* 0x000fea0003800000 */
.L_x_58025:
        /* <DEDUP_REMOVED lines=9> */
.L_x_58033:
[----:B------:R-:W0:Y:S02]  /*8f40*/  I2F.S16 R0, R5 ;  /* 0x0000000500007306 */ /* 0x000e240000101400 */
[----:B0-----:R-:W-:-:S05]  /*8f50*/  F2FP.F16.F32.PACK_AB R0, RZ, R0 ;  /* 0x00000000ff00723e */ /* 0x001fca00000000ff */
[----:B------:R0:W-:Y:S01]  /*8f60*/  STG.E.U16 desc[UR36][R2.64], R0 ;  /* 0x0000000002007986 */ /* 0x0001e2000c101524 */
[----:B------:R-:W-:Y:S05]  /*8f70*/  BRA `(.L_x_58029) ;  /* 0x0000000800e47947 */ /* 0x000fea0003800000 */
.L_x_58032:
        /* <DEDUP_REMOVED lines=10> */
.L_x_58035:
[----:B------:R-:W0:Y:S02]  /*9020*/  I2F.S16 R5, R5 ;  /* 0x0000000500057306 */ /* 0x000e240000101400 */
[----:B0-----:R-:W-:-:S04]  /*9030*/  F2FP.F16.F32.PACK_AB R5, RZ, R5 ;  /* 0x00000005ff05723e */ /* 0x001fc800000000ff */
[----:B------:R-:W-:-:S05]  /*9040*/  PRMT R5, R5, 0x5410, RZ ;  /* 0x0000541005057816 */ /* 0x000fca00000000ff */
[----:B------:R0:W-:Y:S01]  /*9050*/  STG.E desc[UR36][R2.64], R5 ;  /* 0x0000000502007986 */ /* 0x0001e2000c101924 */
[----:B------:R-:W-:Y:S05]  /*9060*/  BRA `(.L_x_58029) ;  /* 0x0000000800a87947 */ /* 0x000fea0003800000 */
.L_x_58034:
[----:B------:R-:W0:Y:S02]  /*9070*/  I2F.F64.S16 R4, R5 ;  /* 0x0000000500047312 */ /* 0x000e240000101c00 */
[----:B0-----:R0:W-:Y:S01]  /*9080*/  STG.E.64 desc[UR36][R2.64], R4 ;  /* 0x0000000402007986 */ /* 0x0011e2000c101b24 */
[----:B------:R-:W-:Y:S05]  /*9090*/  BRA `(.L_x_58029) ;  /* 0x00000008009c7947 */ /* 0x000fea0003800000 */
.L_x_58024:
        /* <DEDUP_REMOVED lines=12> */
.L_x_58039:
        /* <DEDUP_REMOVED lines=18> */
.L_x_58042:
[----:B------:R-:W-:-:S04]  /*9280*/  SHF.R.U32.HI R5, RZ, 0x18, R5 ;  /* 0x00000018ff057819 */ /* 0x000fc80000011605 */
[----:B------:R-:W-:-:S07]  /*9290*/  LOP3.LUT R0, R0, 0x80, R5, 0xf8, !PT ;  /* 0x0000008000007812 */ /* 0x000fce00078ef805 */
.L_x_58041:
[----:B------:R-:W-:Y:S05]  /*92a0*/  BSYNC.RECONVERGENT B0 ;  /* 0x0000000000007941 */ /* 0x000fea0003800200 */
.L_x_58040:
[----:B------:R0:W-:Y:S01]  /*92b0*/  STG.E.U8 desc[UR36][R2.64], R0 ;  /* 0x0000000002007986 */ /* 0x0001e2000c101124 */
[----:B------:R-:W-:Y:S05]  /*92c0*/  BRA `(.L_x_58029) ;  /* 0x0000000800107947 */ /* 0x000fea0003800000 */
.L_x_58038:
        /* <DEDUP_REMOVED lines=18> */
.L_x_58045:
[----:B------:R-:W-:-:S04]  /*93f0*/  SHF.R.U32.HI R5, RZ, 0x18, R5 ;  /* 0x00000018ff057819 */ /* 0x000fc80000011605 */
[----:B------:R-:W-:-:S07]  /*9400*/  LOP3.LUT R0, R0, 0x80, R5, 0xf8, !PT ;  /* 0x0000008000007812 */ /* 0x000fce00078ef805 */
.L_x_58044:
[----:B------:R-:W-:Y:S05]  /*9410*/  BSYNC.RECONVERGENT B0 ;  /* 0x0000000000007941 */ /* 0x000fea0003800200 */
.L_x_58043:
[----:B------:R0:W-:Y:S01]  /*9420*/  STG.E.U8 desc[UR36][R2.64], R0 ;  /* 0x0000000002007986 */ /* 0x0001e2000c101124 */
[----:B------:R-:W-:Y:S05]  /*9430*/  BRA `(.L_x_58029) ;  /* 0x0000000400b47947 */ /* 0x000fea0003800000 */
.L_x_58037:
        /* <DEDUP_REMOVED lines=19> */
[----:B------:R-:W-:-:S04]  /*9570*/  @!P0 IMAD.MOV R6, RZ, RZ, R4 ;  /* 0x000000ffff068224 */ /* 0x000fc800078e0204 */
[----:B------:R-:W-:-:S05]  /*9580*/  @P1 IMAD.MOV.U32 R5, RZ, RZ, R6 ;  /* 0x000000ffff051224 */ /* 0x000fca00078e0006 */
[----:B------:R0:W-:Y:S01]  /*9590*/  STG.E.U8 desc[UR36][R2.64], R5 ;  /* 0x0000000502007986 */ /* 0x0001e2000c101124 */
[----:B------:R-:W-:Y:S05]  /*95a0*/  BRA `(.L_x_58029) ;  /* 0x0000000400587947 */ /* 0x000fea0003800000 */
.L_x_58047:
[----:B------:R-:W-:-:S05]  /*95b0*/  PRMT R5, R5, 0x9910, RZ ;  /* 0x0000991005057816 */ /* 0x000fca00000000ff */
[----:B------:R-:W-:-:S05]  /*95c0*/  IMAD.MOV.U32 R4, RZ, RZ, R5 ;  /* 0x000000ffff047224 */ /* 0x000fca00078e0005 */
[----:B------:R-:W-:-:S05]  /*95d0*/  SHF.R.S32.HI R5, RZ, 0x1f, R4 ;  /* 0x0000001fff057819 */ /* 0x000fca0000011404 */
[----:B------:R0:W-:Y:S01]  /*95e0*/  STG.E.64 desc[UR36][R2.64], R4 ;  /* 0x0000000402007986 */ /* 0x0001e2000c101b24 */
[----:B------:R-:W-:Y:S05]  /*95f0*/  BRA `(.L_x_58029) ;  /* 0x0000000400447947 */ /* 0x000fea0003800000 */
.L_x_58046:
[----:B------:R-:W-:-:S05]  /*9600*/  PRMT R5, R5, 0x9910, RZ ;  /* 0x0000991005057816 */ /* 0x000fca00000000ff */
[----:B------:R0:W-:Y:S01]  /*9610*/  STG.E desc[UR36][R2.64], R5 ;  /* 0x0000000502007986 */ /* 0x0001e2000c101924 */
[----:B------:R-:W-:Y:S05]  /*9620*/  BRA `(.L_x_58029) ;  /* 0x0000000400387947 */ /* 0x000fea0003800000 */
.L_x_58036:
        /* <DEDUP_REMOVED lines=11> */
.L_x_58049:
[----:B------:R-:W0:Y:S01]  /*96e0*/  I2F.F64.S16 R4, R5 ;  /* 0x0000000500047312 */ /* 0x000e220000101c00 */
[----:B------:R-:W-:-:S05]  /*96f0*/  CS2R R6, SRZ ;  /* 0x0000000000067805 */ /* 0x000fca000001ff00 */
[----:B0-----:R0:W-:Y:S01]  /*9700*/  STG.E.128 desc[UR36][R2.64], R4 ;  /* 0x0000000402007986 */ /* 0x0011e2000c101d24 */
[----:B------:R-:W-:Y:S05]  /*9710*/  BRA `(.L_x_58029) ;  /* 0x0000000000fc7947 */ /* 0x000fea0003800000 */
.L_x_58048:
[----:B------:R-:W-:-:S09]  /*9720*/  UISETP.NE.AND UP0, UPT, UR4, 0xf, UPT ;  /* 0x0000000f0400788c */ /* 0x000fd2000bf05270 */
[----:B------:R-:W-:Y:S05]  /*9730*/  BRA.U !UP0, `(.L_x_58050) ;  /* 0x0000000108e87547 */ /* 0x000fea000b800000 */
[----:B------:R-:W-:-:S09]  /*9740*/  UISETP.NE.AND UP0, UPT, UR4, 0x17, UPT ;  /* 0x000000170400788c */ /* 0x000fd2000bf05270 */
[----:B------:R-:W-:Y:S05]  /*9750*/  BRA.U !UP0, `(.L_x_58051) ;  /* 0x0000000108907547 */ /* 0x000fea000b800000 */
[----:B------:R-:W-:-:S09]  /*9760*/  UISETP.NE.AND UP0, UPT, UR4, 0x18, UPT ;  /* 0x000000180400788c */ /* 0x000fd2000bf05270 */
[----:B------:R-:W-:Y:S05]  /*9770*/  BRA.U !UP0, `(.L_x_58052) ;  /* 0x0000000108447547 */ /* 0x000fea000b800000 */
.L_x_58028:
        /* <DEDUP_REMOVED lines=16> */
.L_x_58053:
[----:B------:R-:W-:Y:S05]  /*9880*/  BRA `(.L_x_58029) ;  /* 0x0000000000a07947 */ /* 0x000fea0003800000 */
.L_x_58052:
        /* <DEDUP_REMOVED lines=13> */
.L_x_58055:
[----:B------:R-:W-:Y:S05]  /*9960*/  BSYNC.RECONVERGENT B0 ;  /* 0x0000000000007941 */ /* 0x000fea0003800200 */
.L_x_58054:
[----:B------:R-:W-:-:S05]  /*9970*/  LOP3.LUT R7, R0, 0x80, R7, 0xf8, !PT ;  /* 0x0000008000077812 */ /* 0x000fca00078ef807 */
[----:B------:R0:W-:Y:S01]  /*9980*/  STG.E.U8 desc[UR36][R2.64], R7 ;  /* 0x0000000702007986 */ /* 0x0001e2000c101124 */
[----:B------:R-:W-:Y:S05]  /*9990*/  BRA `(.L_x_58029) ;  /* 0x00000000005c7947 */ /* 0x000fea0003800000 */
.L_x_58051:
        /* <DEDUP_REMOVED lines=12> */
.L_x_58057:
[----:B------:R-:W-:Y:S01]  /*9a60*/  HFMA2 R0, -RZ, RZ, 0, 7.569789886474609375e-06 ;  /* 0x0000007fff007431 */ /* 0x000fe200000001ff */
[----:B------:R-:W-:-:S04]  /*9a70*/  ISETP.GT.U32.AND P0, PT, R4, 0x7f800000, PT ;  /* 0x7f8000000400780c */ /* 0x000fc80003f04070 */
[----:B------:R-:W-:-:S09]  /*9a80*/  SEL R0, R0, 0x7c, P0 ;  /* 0x0000007c00007807 */ /* 0x000fd20000000000 */
.L_x_58058:
[----:B------:R-:W-:Y:S05]  /*9a90*/  BSYNC.RECONVERGENT B0 ;  /* 0x0000000000007941 */ /* 0x000fea0003800200 */
.L_x_58056:
[----:B------:R-:W-:-:S04]  /*9aa0*/  SHF.R.U32.HI R5, RZ, 0x18, R5 ;  /* 0x00000018ff057819 */ /* 0x000fc80000011605 */
[----:B------:R-:W-:-:S05]  /*9ab0*/  LOP3.LUT R5, R0, 0x80, R5, 0xf8, !PT ;  /* 0x0000008000057812 */ /* 0x000fca00078ef805 */
[----:B------:R0:W-:Y:S01]  /*9ac0*/  STG.E.U8 desc[UR36][R2.64], R5 ;  /* 0x0000000502007986 */ /* 0x0001e2000c101124 */
[----:B------:R-:W-:Y:S05]  /*9ad0*/  BRA `(.L_x_58029) ;  /* 0x00000000000c7947 */ /* 0x000fea0003800000 */
.L_x_58050:
[----:B------:R-:W0:Y:S02]  /*9ae0*/  I2F.S16 R0, R5 ;  /* 0x0000000500007306 */ /* 0x000e240000101400 */
[----:B0-----:R-:W-:-:S05]  /*9af0*/  F2FP.BF16.F32.PACK_AB R0, RZ, R0 ;  /* 0x00000000ff00723e */ /* 0x001fca00000010ff */
[----:B------:R0:W-:Y:S02]  /*9b00*/  STG.E.U16 desc[UR36][R2.64], R0 ;  /* 0x0000000002007986 */ /* 0x0001e4000c101524 */
.L_x_58029:
[----:B------:R-:W-:-:S07]  /*9b10*/  VIADD R17, R17, 0x80 ;  /* 0x0000008011117836 */ /* 0x000fce0000000000 */
.L_x_57983:
[----:B------:R-:W-:Y:S05]  /*9b20*/  BSYNC.RECONVERGENT B6 ;  /* 0x0000000000067941 */ /* 0x000fea0003800200 */
.L_x_57982:
        /* <DEDUP_REMOVED lines=13> */
[----:B-1--4-:R-:W-:-:S05]  /*9c00*/  IMAD.HI.U32 R2, R17, UR4, R16 ;  /* 0x0000000411027c27 */ /* 0x012fca000f8e0010 */
        /* <DEDUP_REMOVED lines=292> */
.L_x_58059:
[----:B------:R-:W0:Y:S01]  /*ae50*/  LDCU.128 UR8, c[0x0][0x580] ;  /* 0x0000b000ff0877ac */ /* 0x000e220008000c00 */
[----:B------:R-:W-:-:S04]  /*ae60*/  UPRMT UR4, UR42, 0x9910, URZ ;  /* 0x000099102a047896 */ /* 0x000fc800080000ff */
[----:B------:R-:W-:Y:S01]  /*ae70*/  UISETP.GT.AND UP0, UPT, UR4, 0x9, UPT ;  /* 0x000000090400788c */ /* 0x000fe2000bf04270 */
[----:B0-----:R-:W-:Y:S02]  /*ae80*/  IADD3 R16, P0, PT, R16, UR8, RZ ;  /* 0x0000000810107c10 */ /* 0x001fe4000ff1e0ff */
[----:B-1--4-:R-:W-:-:S03]  /*ae90*/  IADD3 R2, P1, PT, R0, UR10, RZ ;  /* 0x0000000a00027c10 */ /* 0x012fc6000ff3e0ff */
        /* <DEDUP_REMOVED lines=13> */
.L_x_58063:
[----:B------:R0:W5:Y:S01]  /*af70*/  LDG.E.U8 R0, desc[UR36][R2.64] ;  /* 0x0000002402007981 */ /* 0x000162000c1e1100 */
[----:B------:R-:W-:Y:S05]  /*af80*/  BRA `(.L_x_58065) ;  /* 0x0000000c004c7947 */ /* 0x000fea0003800000 */
.L_x_58062:
        /* <DEDUP_REMOVED lines=8> */
.L_x_58067:
[----:B------:R0:W5:Y:S01]  /*b010*/  LDG.E.U16 R0, desc[UR36][R2.64] ;  /* 0x0000002402007981 */ /* 0x000162000c1e1500 */
[----:B------:R-:W-:Y:S05]  /*b020*/  BRA `(.L_x_58065) ;  /* 0x0000000c00247947 */ /* 0x000fea0003800000 */
.L_x_58066:
[----:B------:R0:W5:Y:S01]  /*b030*/  LDG.E.U16 R0, desc[UR36][R2.64] ;  /* 0x0000002402007981 */ /* 0x000162000c1e1500 */
[----:B------:R-:W-:Y:S05]  /*b040*/  BRA `(.L_x_58065) ;  /* 0x0000000c001c7947 */ /* 0x000fea0003800000 */
.L_x_58061:
        /* <DEDUP_REMOVED lines=9> */
.L_x_58069:
[----:B------:R-:W2:Y:S02]  /*b0e0*/  LDG.E.U16 R4, desc[UR36][R2.64] ;  /* 0x0000002402047981 */ /* 0x000ea4000c1e1500 */
[----:B--2---:R-:W-:-:S06]  /*b0f0*/  HADD2.F32 R4, -RZ, R4.H0_H0 ;  /* 0x20000004ff047230 */ /* 0x004fcc0000004100 */
[----:B------:R-:W0:Y:S02]  /*b100*/  F2I.FTZ.TRUNC.NTZ R4, R4 ;  /* 0x0000000400047305 */ /* 0x000e24000021f100 */
[----:B0-----:R-:W-:Y:S01]  /*b110*/  PRMT R0, R4, 0x7610, R0 ;  /* 0x0000761004007816 */ /* 0x001fe20000000000 */
[----:B------:R-:W-:Y:S06]  /*b120*/  BRA `(.L_x_58065) ;  /* 0x0000000800e47947 */ /* 0x000fec0003800000 */
.L_x_58068:
        /* <DEDUP_REMOVED lines=9> */
.L_x_58071:
[----:B------:R-:W2:Y:S02]  /*b1c0*/  LDG.E.U16 R2, desc[UR36][R2.64] ;  /* 0x0000002402027981 */ /* 0x000ea4000c1e1500 */
[----:B--2---:R-:W-:-:S06]  /*b1d0*/  HADD2.F32 R4, -RZ, R2.H0_H0 ;  /* 0x20000002ff047230 */ /* 0x004fcc0000004100 */
[----:B------:R-:W0:Y:S02]  /*b1e0*/  F2I.FTZ.TRUNC.NTZ R4, R4 ;  /* 0x0000000400047305 */ /* 0x000e24000021f100 */
[----:B0-----:R-:W-:Y:S01]  /*b1f0*/  PRMT R0, R4, 0x7610, R0 ;  /* 0x0000761004007816 */ /* 0x001fe20000000000 */
[----:B------:R-:W-:Y:S06]  /*b200*/  BRA `(.L_x_58065) ;  /* 0x0000000800ac7947 */ /* 0x000fec0003800000 */
.L_x_58070:
[----:B------:R-:W2:Y:S02]  /*b210*/  LDG.E.64 R2, desc[UR36][R2.64] ;  /* 0x0000002402027981 */ /* 0x000ea4000c1e1b00 */
[----:B--2---:R0:W1:Y:S01]  /*b220*/  F2I.F64.TRUNC R0, R2 ;  /* 0x0000000200007311 */ /* 0x004062000030d100 */
[----:B------:R-:W-:Y:S05]  /*b230*/  BRA `(.L_x_58065) ;  /* 0x0000000800a07947 */ /* 0x000fea0003800000 */
.L_x_58060:
        /* <DEDUP_REMOVED lines=12> */
.L_x_58074:
[----:B------:R-:W2:Y:S02]  /*b300*/  LDG.E.64 R2, desc[UR36][R2.64] ;  /* 0x0000002402027981 */ /* 0x000ea4000c1e1b00 */
[----:B--2---:R0:W1:Y:S01]  /*b310*/  F2I.F64.TRUNC R0, R2 ;  /* 0x0000000200007311 */ /* 0x004062000030d100 */
[----:B------:R-:W-:Y:S05]  /*b320*/  BRA `(.L_x_58065) ;  /* 0x0000000800647947 */ /* 0x000fea0003800000 */
.L_x_58073:
        /* <DEDUP_REMOVED lines=27> */
.L_x_58076:
        /* <DEDUP_REMOVED lines=14> */
.L_x_58075:
[----:B------:R-:W2:Y:S02]  /*b5c0*/  LDG.E.U16 R4, desc[UR36][R2.64] ;  /* 0x0000002402047981 */ /* 0x000ea4000c1e1500 */
[----:B--2---:R-:W-:-:S06]  /*b5d0*/  SHF.L.U32 R4, R4, 0x10, RZ ;  /* 0x0000001004047819 */ /* 0x004fcc00000006ff */
[----:B------:R-:W0:Y:S02]  /*b5e0*/  F2I.FTZ.TRUNC.NTZ R4, R4 ;  /* 0x0000000400047305 */ /* 0x000e24000021f100 */
[----:B0-----:R-:W-:Y:S01]  /*b5f0*/  PRMT R0, R4, 0x7610, R0 ;  /* 0x0000761004007816 */ /* 0x001fe20000000000 */
[----:B------:R-:W-:Y:S06]  /*b600*/  BRA `(.L_x_58065) ;  /* 0x0000000400ac7947 */ /* 0x000fec0003800000 */
.L_x_58072:
        /* <DEDUP_REMOVED lines=10> */
.L_x_58079:
        /* <DEDUP_REMOVED lines=21> */
.L_x_58083:
[----:B------:R-:W-:Y:S05]  /*b800*/  BSYNC.RECONVERGENT B1 ;  /* 0x0000000000017941 */ /* 0x000fea0003800200 */
.L_x_58082:
[----:B------:R-:W-:Y:S02]  /*b810*/  SHF.L.U32 R0, R0, 0x14, RZ ;  /* 0x0000001400007819 */ /* 0x000fe400000006ff */
[----:B------:R-:W-:-:S04]  /*b820*/  LEA R2, R2, 0x3b800000, 0x17 ;  /* 0x3b80000002027811 */ /* 0x000fc800078eb8ff */
[----:B------:R-:W-:-:S07]  /*b830*/  LOP3.LUT R4, R2, R0, R7, 0xfe, !PT ;  /* 0x0000000002047212 */ /* 0x000fce00078efe07 */
.L_x_58081:
[----:B------:R-:W-:Y:S05]  /*b840*/  BSYNC.RECONVERGENT B0 ;  /* 0x0000000000007941 */ /* 0x000fea0003800200 */
.L_x_58080:
[----:B------:R-:W0:Y:S02]  /*b850*/  F2I.FTZ.TRUNC.NTZ R4, R4 ;  /* 0x0000000400047305 */ /* 0x000e24000021f100 */
[----:B0-----:R-:W-:Y:S01]  /*b860*/  PRMT R0, R4, 0x7610, R0 ;  /* 0x0000761004007816 */ /* 0x001fe20000000000 */
[----:B------:R-:W-:Y:S06]  /*b870*/  BRA `(.L_x_58065) ;  /* 0x0000000400107947 */ /* 0x000fec0003800000 */
.L_x_58078:
        /* <DEDUP_REMOVED lines=21> */
.L_x_58087:
[----:B------:R-:W-:Y:S05]  /*b9d0*/  BSYNC.RECONVERGENT B1 ;  /* 0x0000000000017941 */ /* 0x000fea0003800200 */
.L_x_58086:
[----:B------:R-:W-:Y:S02]  /*b9e0*/  SHF.L.U32 R0, R0, 0x15, RZ ;  /* 0x0000001500007819 */ /* 0x000fe400000006ff */
[----:B------:R-:W-:-:S04]  /*b9f0*/  LEA R2, R2, 0x37800000, 0x17 ;  /* 0x3780000002027811 */ /* 0x000fc800078eb8ff */
[----:B------:R-:W-:-:S07]  /*ba00*/  LOP3.LUT R4, R2, R0, R7, 0xfe, !PT ;  /* 0x0000000002047212 */ /* 0x000fce00078efe07 */
.L_x_58085:
[----:B------:R-:W-:Y:S05]  /*ba10*/  BSYNC.RECONVERGENT B0 ;  /* 0x0000000000007941 */ /* 0x000fea0003800200 */
.L_x_58084:
[----:B------:R-:W0:Y:S02]  /*ba20*/  F2I.FTZ.TRUNC.NTZ R4, R4 ;  /* 0x0000000400047305 */ /* 0x000e24000021f100 */
[----:B0-----:R-:W-:Y:S01]  /*ba30*/  PRMT R0, R4, 0x7610, R0 ;  /* 0x0000761004007816 */ /* 0x001fe20000000000 */
[----:B------:R-:W-:Y:S06]  /*ba40*/  BRA `(.L_x_58065) ;  /* 0x00000000009c7947 */ /* 0x000fec0003800000 */
.L_x_58077:
        /* <DEDUP_REMOVED lines=14> */
.L_x_58091:
[----:B------:R-:W-:Y:S05]  /*bb30*/  BSYNC.RECONVERGENT B0 ;  /* 0x0000000000007941 */ /* 0x000fea0003800200 */
.L_x_58090:
[----:B------:R-:W0:Y:S02]  /*bb40*/  F2I.FTZ.TRUNC.NTZ R4, R4 ;  /* 0x0000000400047305 */ /* 0x000e24000021f100 */
[----:B0-----:R-:W-:Y:S01]  /*bb50*/  PRMT R0, R4, 0x7610, R0 ;  /* 0x0000761004007816 */ /* 0x001fe20000000000 */
[----:B------:R-:W-:Y:S06]  /*bb60*/  BRA `(.L_x_58065) ;  /* 0x0000000000547947 */ /* 0x000fec0003800000 */
.L_x_58064:
        /* <DEDUP_REMOVED lines=16> */
.L_x_58092:
[----:B------:R-:W-:Y:S01]  /*bc70*/  PRMT R0, RZ, 0x7610, R0 ;  /* 0x00007610ff007816 */ /* 0x000fe20000000000 */
[----:B------:R-:W-:Y:S06]  /*bc80*/  BRA `(.L_x_58065) ;  /* 0x00000000000c7947 */ /* 0x000fec0003800000 */
.L_x_58089:
[----:B------:R0:W5:Y:S01]  /*bc90*/  LDG.E.U16 R0, desc[UR36][R2.64] ;  /* 0x0000002402007981 */ /* 0x000162000c1e1500 */
[----:B------:R-:W-:Y:S05]  /*bca0*/  BRA `(.L_x_58065) ;  /* 0x0000000000047947 */ /* 0x000fea0003800000 */
.L_x_58088:
[----:B------:R0:W5:Y:S02]  /*bcb0*/  LDG.E.U16 R0, desc[UR36][R2.64] ;  /* 0x0000002402007981 */ /* 0x000164000c1e1500 */
.L_x_58065:
        /* <DEDUP_REMOVED lines=15> */
[----:B-1----:R-:W-:Y:S02]  /*bdb0*/  PRMT R4, R3, 0x9910, RZ ;  /* 0x0000991003047816 */ /* 0x002fe400000000ff */
[----:B------:R-:W-:-:S03]  /*bdc0*/  PRMT R3, R2, 0x9910, RZ ;  /* 0x0000991002037816 */ /* 0x000fc600000000ff */
[----:B------:R-:W-:-:S04]  /*bdd0*/  IMAD.MOV.U32 R2, RZ, RZ, R4 ;  /* 0x000000ffff027224 */ /* 0x000fc800078e0004 */
[----:B------:R-:W-:Y:S02]  /*bde0*/  IMAD R2, R2, R2, RZ ;  /* 0x0000000202027224 */ /* 0x000fe400078e02ff */
[----:B------:R-:W-:Y:S05]  /*bdf0*/  @!P0 BRA `(.L_x_58096) ;  /* 0x0000000000448947 */ /* 0x000fea0003800000 */
[----:B------:R-:W-:Y:S02]  /*be00*/  SHF.R.U32.HI R0, RZ, 0x1, R0 ;  /* 0x00000001ff007819 */ /* 0x000fe40000011600 */
[----:B------:R-:W-:Y:S02]  /*be10*/  PRMT R4, R2, 0x7610, R4 ;  /* 0x0000761002047816 */ /* 0x000fe40000000004 */
[----:B------:R-:W-:-:S07]  /*be20*/  PRMT R2, R0, 0x7610, R2 ;  /* 0x0000761000027816 */ /* 0x000fce0000000002 */
.L_x_58097:
        /* <DEDUP_REMOVED lines=14> */
.L_x_58096:
[----:B------:R-:W-:Y:S05]  /*bf10*/  BSYNC.RECONVERGENT B1 ;  /* 0x0000000000017941 */ /* 0x000fea0003800200 */
.L_x_58095:
[----:B------:R-:W-:Y:S05]  /*bf20*/  BRA `(.L_x_58098) ;  /* 0x0000000000307947 */ /* 0x000fea0003800000 */
.L_x_58094:
        /* <DEDUP_REMOVED lines=12> */
.L_x_58098:
[----:B------:R-:W-:Y:S05]  /*bff0*/  BSYNC.RECONVERGENT B0 ;  /* 0x0000000000007941 */ /* 0x000fea0003800200 */
.L_x_58093:
        /* <DEDUP_REMOVED lines=13> */
.L_x_58102:
[----:B------:R-:W-:Y:S01]  /*c0d0*/  STG.E.U8 desc[UR36][R16.64], R3 ;  /* 0x0000000310007986 */ /* 0x000fe2000c101124 */
[----:B------:R-:W-:Y:S05]  /*c0e0*/  EXIT ;  /* 0x000000000000794d */ /* 0x000fea0003800000 */
.L_x_58101:
        /* <DEDUP_REMOVED lines=11> */
.L_x_58105:
[----:B------:R-:W-:-:S05]  /*c1a0*/  PRMT R3, R3, 0x9910, RZ ;  /* 0x0000991003037816 */ /* 0x000fca00000000ff */
[----:B------:R-:W-:Y:S01]  /*c1b0*/  STG.E desc[UR36][R16.64], R3 ;  /* 0x0000000310007986 */ /* 0x000fe2000c101924 */
[----:B------:R-:W-:Y:S05]  /*c1c0*/  EXIT ;  /* 0x000000000000794d */ /* 0x000fea0003800000 */
.L_x_58104:
[----:B------:R-:W-:Y:S01]  /*c1d0*/  STG.E.U16 desc[UR36][R16.64], R3 ;  /* 0x0000000310007986 */ /* 0x000fe2000c101524 */
[----:B------:R-:W-:Y:S05]  /*c1e0*/  EXIT ;  /* 0x000000000000794d */ /* 0x000fea0003800000 */
.L_x_58100:
        /* <DEDUP_REMOVED lines=9> */
.L_x_58107:
[----:B------:R-:W0:Y:S02]  /*c280*/  I2F.S16 R0, R3 ;  /* 0x0000000300007306 */ /* 0x000e240000101400 */
[----:B0-----:R-:W-:-:S05]  /*c290*/  F2FP.F16.F32.PACK_AB R0, RZ, R0 ;  /* 0x00000000ff00723e */ /* 0x001fca00000000ff */
[----:B------:R-:W-:Y:S01]  /*c2a0*/  STG.E.U16 desc[UR36][R16.64], R0 ;  /* 0x0000000010007986 */ /* 0x000fe2000c101524 */
[----:B------:R-:W-:Y:S05]  /*c2b0*/  EXIT ;  /* 0x000000000000794d */ /* 0x000fea0003800000 */
.L_x_58106:
        /* <DEDUP_REMOVED lines=10> */
.L_x_58109:
[----:B------:R-:W0:Y:S02]  /*c360*/  I2F.S16 R3, R3 ;  /* 0x0000000300037306 */ /* 0x000e240000101400 */
[----:B0-----:R-:W-:-:S04]  /*c370*/  F2FP.F16.F32.PACK_AB R3, RZ, R3 ;  /* 0x00000003ff03723e */ /* 0x001fc800000000ff */
[----:B------:R-:W-:-:S05]  /*c380*/  PRMT R3, R3, 0x5410, RZ ;  /* 0x0000541003037816 */ /* 0x000fca00000000ff */
[----:B------:R-:W-:Y:S01]  /*c390*/  STG.E desc[UR36][R16.64], R3 ;  /* 0x0000000310007986 */ /* 0x000fe2000c101924 */
[----:B------:R-:W-:Y:S05]  /*c3a0*/  EXIT ;  /* 0x000000000000794d */ /* 0x000fea0003800000 */
.L_x_58108:
[----:B------:R-:W0:Y:S02]  /*c3b0*/  I2F.F64.S16 R2, R3 ;  /* 0x0000000300027312 */ /* 0x000e240000101c00 */
[----:B0-----:R-:W-:Y:S01]  /*c3c0*/  STG.E.64 desc[UR36][R16.64], R2 ;  /* 0x0000000210007986 */ /* 0x001fe2000c101b24 */
[----:B------:R-:W-:Y:S05]  /*c3d0*/  EXIT ;  /* 0x000000000000794d */ /* 0x000fea0003800000 */
.L_x_58099:
        /* <DEDUP_REMOVED lines=12> */
.L_x_58113:
        /* <DEDUP_REMOVED lines=17> */
.L_x_58116:
[----:B------:R-:W-:-:S04]  /*c5b0*/  SHF.R.U32.HI R3, RZ, 0x18, R3 ;  /* 0x00000018ff037819 */ /* 0x000fc80000011603 */
[----:B------:R-:W-:-:S04]  /*c5c0*/  LOP3.LUT R0, R0, 0x80, R3, 0xf8, !PT ;  /* 0x0000008000007812 */ /* 0x000fc800078ef803 */
[----:B------:R-:W-:-:S07]  /*c5d0*/  PRMT R8, R0, 0x7610, R8 ;  /* 0x0000761000087816 */ /* 0x000fce0000000008 */
.L_x_58115:
[----:B------:R-:W-:Y:S05]  /*c5e0*/  BSYNC.RECONVERGENT B0 ;  /* 0x0000000000007941 */ /* 0x000fea0003800200 */
.L_x_58114:
[----:B------:R-:W-:Y:S01]  /*c5f0*/  STG.E.U8 desc[UR36][R16.64], R8 ;  /* 0x0000000810007986 */ /* 0x000fe2000c101124 */
[----:B------:R-:W-:Y:S05]  /*c600*/  EXIT ;  /* 0x000000000000794d */ /* 0x000fea0003800000 */
.L_x_58112:
        /* <DEDUP_REMOVED lines=17> */
.L_x_58119:
[----:B------:R-:W-:-:S04]  /*c720*/  SHF.R.U32.HI R3, RZ, 0x18, R3 ;  /* 0x00000018ff037819 */ /* 0x000fc80000011603 */
[----:B------:R-:W-:-:S04]  /*c730*/  LOP3.LUT R0, R0, 0x80, R3, 0xf8, !PT ;  /* 0x0000008000007812 */ /* 0x000fc800078ef803 */
[----:B------:R-:W-:-:S07]  /*c740*/  PRMT R8, R0, 0x7610, R8 ;  /* 0x0000761000087816 */ /* 0x000fce0000000008 */
.L_x_58118:
[----:B------:R-:W-:Y:S05]  /*c750*/  BSYNC.RECONVERGENT B0 ;  /* 0x0000000000007941 */ /* 0x000fea0003800200 */
.L_x_58117:
[----:B------:R-:W-:Y:S01]  /*c760*/  STG.E.U8 desc[UR36][R16.64], R8 ;  /* 0x0000000810007986 */ /* 0x000fe2000c101124 */
[----:B------:R-:W-:Y:S05]  /*c770*/  EXIT ;  /* 0x000000000000794d */ /* 0x000fea0003800000 */
.L_x_58111:
        /* <DEDUP_REMOVED lines=21> */
[----:B------:R-:W-:Y:S01]  /*c8d0*/  STG.E.U8 desc[UR36][R16.64], R3 ;  /* 0x0000000310007986 */ /* 0x000fe2000c101124 */
[----:B------:R-:W-:Y:S05]  /*c8e0*/  EXIT ;  /* 0x000000000000794d */ /* 0x000fea0003800000 */
.L_x_58121:
[----:B------:R-:W-:-:S05]  /*c8f0*/  PRMT R3, R3, 0x9910, RZ ;  /* 0x0000991003037816 */ /* 0x000fca00000000ff */
[----:B------:R-:W-:-:S05]  /*c900*/  IMAD.MOV.U32 R2, RZ, RZ, R3 ;  /* 0x000000ffff027224 */ /* 0x000fca00078e0003 */
[----:B------:R-:W-:-:S05]  /*c910*/  SHF.R.S32.HI R3, RZ, 0x1f, R2 ;  /* 0x0000001fff037819 */ /* 0x000fca0000011402 */
[----:B------:R-:W-:Y:S01]  /*c920*/  STG.E.64 desc[UR36][R16.64], R2 ;  /* 0x0000000210007986 */ /* 0x000fe2000c101b24 */
[----:B------:R-:W-:Y:S05]  /*c930*/  EXIT ;  /* 0x000000000000794d */ /* 0x000fea0003800000 */
.L_x_58120:
[----:B------:R-:W-:-:S05]  /*c940*/  PRMT R3, R3, 0x9910, RZ ;  /* 0x0000991003037816 */ /* 0x000fca00000000ff */
[----:B------:R-:W-:Y:S01]  /*c950*/  STG.E desc[UR36][R16.64], R3 ;  /* 0x0000000310007986 */ /* 0x000fe2000c101924 */
[----:B------:R-:W-:Y:S05]  /*c960*/  EXIT ;  /* 0x000000000000794d */ /* 0x000fea0003800000 */
.L_x_58110:
        /* <DEDUP_REMOVED lines=11> */
.L_x_58123:
[----:B------:R-:W0:Y:S01]  /*ca20*/  I2F.F64.S16 R4, R3 ;  /* 0x0000000300047312 */ /* 0x000e220000101c00 */
[----:B------:R-:W-:-:S05]  /*ca30*/  CS2R R6, SRZ ;  /* 0x0000000000067805 */ /* 0x000fca000001ff00 */
[----:B0-----:R-:W-:Y:S01]  /*ca40*/  STG.E.128 desc[UR36][R16.64], R4 ;  /* 0x0000000410007986 */ /* 0x001fe2000c101d24 */
[----:B------:R-:W-:Y:S05]  /*ca50*/  EXIT ;  /* 0x000000000000794d */ /* 0x000fea0003800000 */
.L_x_58122:
[----:B------:R-:W-:-:S09]  /*ca60*/  UISETP.NE.AND UP0, UPT, UR4, 0xf, UPT ;  /* 0x0000000f0400788c */ /* 0x000fd2000bf05270 */
[----:B------:R-:W-:Y:S05]  /*ca70*/  BRA.U !UP0, `(.L_x_58124) ;  /* 0x0000000108e87547 */ /* 0x000fea000b800000 */
[----:B------:R-:W-:-:S09]  /*ca80*/  UISETP.NE.AND UP0, UPT, UR4, 0x17, UPT ;  /* 0x000000170400788c */ /* 0x000fd2000bf05270 */
[----:B------:R-:W-:Y:S05]  /*ca90*/  BRA.U !UP0, `(.L_x_58125) ;  /* 0x0000000108907547 */ /* 0x000fea000b800000 */
[----:B------:R-:W-:-:S09]  /*caa0*/  UISETP.NE.AND UP0, UPT, UR4, 0x18, UPT ;  /* 0x000000180400788c */ /* 0x000fd2000bf05270 */
[----:B------:R-:W-:Y:S05]  /*cab0*/  BRA.U !UP0, `(.L_x_58126) ;  /* 0x0000000108447547 */ /* 0x000fea000b800000 */
.L_x_58103:
        /* <DEDUP_REMOVED lines=16> */
.L_x_58127:
[----:B------:R-:W-:Y:S05]  /*cbc0*/  EXIT ;  /* 0x000000000000794d */ /* 0x000fea0003800000 */
.L_x_58126:
        /* <DEDUP_REMOVED lines=13> */
.L_x_58129:
[----:B------:R-:W-:Y:S05]  /*cca0*/  BSYNC.RECONVERGENT B0 ;  /* 0x0000000000007941 */ /* 0x000fea0003800200 */
.L_x_58128:
[----:B------:R-:W-:-:S05]  /*ccb0*/  LOP3.LUT R5, R0, 0x80, R5, 0xf8, !PT ;  /* 0x0000008000057812 */ /* 0x000fca00078ef805 */
[----:B------:R-:W-:Y:S01]  /*ccc0*/  STG.E.U8 desc[UR36][R16.64], R5 ;  /* 0x0000000510007986 */ /* 0x000fe2000c101124 */
[----:B------:R-:W-:Y:S05]  /*ccd0*/  EXIT ;  /* 0x000000000000794d */ /* 0x000fea0003800000 */
.L_x_58125:
        /* <DEDUP_REMOVED lines=12> */
.L_x_58131:
[----:B------:R-:W-:Y:S01]  /*cda0*/  IMAD.MOV.U32 R0, RZ, RZ, 0x7f ;  /* 0x0000007fff007424 */ /* 0x000fe200078e00ff */
[----:B------:R-:W-:-:S04]  /*cdb0*/  ISETP.GT.U32.AND P0, PT, R2, 0x7f800000, PT ;  /* 0x7f8000000200780c */ /* 0x000fc80003f04070 */
[----:B------:R-:W-:-:S09]  /*cdc0*/  SEL R0, R0, 0x7c, P0 ;  /* 0x0000007c00007807 */ /* 0x000fd20000000000 */
.L_x_58132:
[----:B------:R-:W-:Y:S05]  /*cdd0*/  BSYNC.RECONVERGENT B0 ;  /* 0x0000000000007941 */ /* 0x000fea0003800200 */
.L_x_58130:
[----:B------:R-:W-:-:S04]  /*cde0*/  SHF.R.U32.HI R3, RZ, 0x18, R3 ;  /* 0x00000018ff037819 */ /* 0x000fc80000011603 */
[----:B------:R-:W-:-:S05]  /*cdf0*/  LOP3.LUT R3, R0, 0x80, R3, 0xf8, !PT ;  /* 0x0000008000037812 */ /* 0x000fca00078ef803 */
[----:B------:R-:W-:Y:S01]  /*ce00*/  STG.E.U8 desc[UR36][R16.64], R3 ;  /* 0x0000000310007986 */ /* 0x000fe2000c101124 */
[----:B------:R-:W-:Y:S05]  /*ce10*/  EXIT ;  /* 0x000000000000794d */ /* 0x000fea0003800000 */
.L_x_58124:
[----:B------:R-:W0:Y:S02]  /*ce20*/  I2F.S16 R0, R3 ;  /* 0x0000000300007306 */ /* 0x000e240000101400 */
[----:B0-----:R-:W-:-:S05]  /*ce30*/  F2FP.BF16.F32.PACK_AB R0, RZ, R0 ;  /* 0x00000000ff00723e */ /* 0x001fca00000010ff */
[----:B------:R-:W-:Y:S01]  /*ce40*/  STG.E.U16 desc[UR36][R16.64], R0 ;  /* 0x0000000010007986 */ /* 0x000fe2000c101524 */
[----:B------:R-:W-:Y:S05]  /*ce50*/  EXIT ;  /* 0x000000000000794d */ /* 0x000fea0003800000 */
.L_x_58133:
        /* <DEDUP_REMOVED lines=10> */
.L_x_68790:


//--------------------- .text._ZN2at6native27unrolled_elementwise_kernelIZNS0_50_GLOBAL__N__2680c7bb_12_PowKernel_cu_7dd49032_300322pow_scalar_tensor_implIsEEvRNS_18TensorIteratorBaseET_EUlsE_St5arrayIPcLm2EELi4E23TrivialOffsetCalculatorILi1EjESC_NS0_6memory12LoadWithCastILi1EEENSD_13StoreWithCastILi1EEEEEviS6_T0_T2_T3_T4_T5_ --------------------------
	.section	.text._ZN2at6native27unrolled_elementwise_kernelIZNS0_50_GLOBAL__N__2680c7bb_12_PowKernel_cu_7dd49032_300322pow_scalar_tensor_implIsEEvRNS_18TensorIteratorBaseET_EUlsE_St5arrayIPcLm2EELi4E23TrivialOffsetCalculatorILi1EjESC_NS0_6memory12LoadWithCastILi1EEENSD_13StoreWithCastILi1EEEEEviS6_T0_T2_T3_T4_T5_,"ax",@progbits
	.align	128
        .global         _ZN2at6native27unrolled_elementwise_kernelIZNS0_50_GLOBAL__N__2680c7bb_12_PowKernel_cu_7dd49032_300322pow_scalar_tensor_implIsEEvRNS_18TensorIteratorBaseET_EUlsE_St5arrayIPcLm2EELi4E23TrivialOffsetCalculatorILi1EjESC_NS0_6memory12LoadWithCastILi1EEENSD_13StoreWithCastILi1EEEEEviS6_T0_T2_T3_T4_T5_
        .type           _ZN2at6native27unrolled_elementwise_kernelIZNS0_50_GLOBAL__N__2680c7bb_12_PowKernel_cu_7dd49032_300322pow_scalar_tensor_implIsEEvRNS_18TensorIteratorBaseET_EUlsE_St5arrayIPcLm2EELi4E23TrivialOffsetCalculatorILi1EjESC_NS0_6memory12LoadWithCastILi1EEENSD_13StoreWithCastILi1EEEEEviS6_T0_T2_T3_T4_T5_,@function
        .size           _ZN2at6native27unrolled_elementwise_kernelIZNS0_50_GLOBAL__N__2680c7bb_12_PowKernel_cu_7dd49032_300322pow_scalar_tensor_implIsEEvRNS_18TensorIteratorBaseET_EUlsE_St5arrayIPcLm2EELi4E23TrivialOffsetCalculatorILi1EjESC_NS0_6memory12LoadWithCastILi1EEENSD_13StoreWithCastILi1EEEEEviS6_T0_T2_T3_T4_T5_,(.L_x_68791 - _ZN2at6native27unrolled_elementwise_kernelIZNS0_50_GLOBAL__N__2680c7bb_12_PowKernel_cu_7dd49032_300322pow_scalar_tensor_implIsEEvRNS_18TensorIteratorBaseET_EUlsE_St5arrayIPcLm2EELi4E23TrivialOffsetCalculatorILi1EjESC_NS0_6memory12LoadWithCastILi1EEENSD_13StoreWithCastILi1EEEEEviS6_T0_T2_T3_T4_T5_)
        .other          _ZN2at6native27unrolled_elementwise_kernelIZNS0_50_GLOBAL__N__2680c7bb_12_PowKernel_cu_7dd49032_300322pow_scalar_tensor_implIsEEvRNS_18TensorIteratorBaseET_EUlsE_St5arrayIPcLm2EELi4E23TrivialOffsetCalculatorILi1EjESC_NS0_6memory12LoadWithCastILi1EEENSD_13StoreWithCastILi1EEEEEviS6_T0_T2_T3_T4_T5_,@"STO_CUDA_ENTRY STV_DEFAULT"
_ZN2at6native27unrolled_elementwise_kernelIZNS0_50_GLOBAL__N__2680c7bb_12_PowKernel_cu_7dd49032_300322pow_scalar_tensor_implIsEEvRNS_18TensorIteratorBaseET_EUlsE_St5arrayIPcLm2EELi4E23TrivialOffsetCalculatorILi1EjESC_NS0_6memory12LoadWithCastILi1EEENSD_13StoreWithCastILi1EEEEEviS6_T0_T2_T3_T4_T5_:
.text._ZN2at6native27unrolled_elementwise_kernelIZNS0_50_GLOBAL__N__2680c7bb_12_PowKernel_cu_7dd49032_300322pow_scalar_tensor_implIsEEvRNS_18TensorIteratorBaseET_EUlsE_St5arrayIPcLm2EELi4E23TrivialOffsetCalculatorILi1EjESC_NS0_6memory12LoadWithCastILi1EEENSD_13StoreWithCastILi1EEEEEviS6_T0_T2_T3_T4_T5_:
        /* <DEDUP_REMOVED lines=33> */
.L_x_58139:
[----:B------:R3:W5:Y:S01]  /*0210*/  LDG.E.U8 R27, desc[UR36][R4.64] ;  /* 0x00000024041b7981 */ /* 0x000762000c1e1100 */
[----:B------:R-:W-:Y:S05]  /*0220*/  BRA `(.L_x_58141) ;  /* 0x0000000c00507947 */ /* 0x000fea0003800000 */
.L_x_58138:
        /* <DEDUP_REMOVED lines=8> */
.L_x_58143:
[----:B------:R1:W5:Y:S01]  /*02b0*/  LDG.E.U16 R27, desc[UR36][R4.64] ;  /* 0x00000024041b7981 */ /* 0x000362000c1e1500 */
[----:B------:R-:W-:Y:S05]  /*02c0*/  BRA `(.L_x_58141) ;  /* 0x0000000c00287947 */ /* 0x000fea0003800000 */
.L_x_58142:
[----:B------:R2:W5:Y:S01]  /*02d0*/  LDG.E.U16 R27, desc[UR36][R4.64] ;  /* 0x00000024041b7981 */ /* 0x000562000c1e1500 */
[----:B------:R-:W-:Y:S05]  /*02e0*/  BRA `(.L_x_58141) ;  /* 0x0000000c00207947 */ /* 0x000fea0003800000 */
.L_x_58137:
        /* <DEDUP_REMOVED lines=9> */
.L_x_58145:
[----:B------:R-:W2:Y:S02]  /*0380*/  LDG.E.U16 R0, desc[UR36][R4.64] ;  /* 0x0000002404007981 */ /* 0x000ea4000c1e1500 */
[----:B--2---:R-:W-:-:S06]  /*0390*/  HADD2.F32 R0, -RZ, R0.H0_H0 ;  /* 0x20000000ff007230 */ /* 0x004fcc0000004100 */
[----:B------:R-:W0:Y:S02]  /*03a0*/  F2I.FTZ.TRUNC.NTZ R0, R0 ;  /* 0x0000000000007305 */ /* 0x000e24000021f100 */
[----:B0-----:R-:W-:Y:S01]  /*03b0*/  PRMT R27, R0, 0x7610, R27 ;  /* 0x00007610001b7816 */ /* 0x001fe2000000001b */
[----:B------:R-:W-:Y:S06]  /*03c0*/  BRA `(.L_x_58141) ;  /* 0x0000000800e87947 */ /* 0x000fec0003800000 */
.L_x_58144:
        /* <DEDUP_REMOVED lines=9> */
.L_x_58147:
[----:B------:R-:W2:Y:S02]  /*0460*/  LDG.E.U16 R4, desc[UR36][R4.64] ;  /* 0x0000002404047981 */ /* 0x000ea4000c1e1500 */
[----:B--2---:R-:W-:-:S06]  /*0470*/  HADD2.F32 R0, -RZ, R4.H0_H0 ;  /* 0x20000004ff007230 */ /* 0x004fcc0000004100 */
[----:B------:R-:W0:Y:S02]  /*0480*/  F2I.FTZ.TRUNC.NTZ R0, R0 ;  /* 0x0000000000007305 */ /* 0x000e24000021f100 */
[----:B0-----:R-:W-:Y:S01]  /*0490*/  PRMT R27, R0, 0x7610, R27 ;  /* 0x00007610001b7816 */ /* 0x001fe2000000001b */
[----:B------:R-:W-:Y:S06]  /*04a0*/  BRA `(.L_x_58141) ;  /* 0x0000000800b07947 */ /* 0x000fec0003800000 */
.L_x_58146:
[----:B------:R-:W2:Y:S02]  /*04b0*/  LDG.E.64 R4, desc[UR36][R4.64] ;  /* 0x0000002404047981 */ /* 0x000ea4000c1e1b00 */
[----:B--2---:R0:W1:Y:S01]  /*04c0*/  F2I.F64.TRUNC R27, R4 ;  /* 0x00000004001b7311 */ /* 0x004062000030d100 */
[----:B------:R-:W-:Y:S05]  /*04d0*/  BRA `(.L_x_58141) ;  /* 0x0000000800a47947 */ /* 0x000fea0003800000 */
.L_x_58136:
        /* <DEDUP_REMOVED lines=12> */
.L_x_58150:
[----:B------:R-:W2:Y:S02]  /*05a0*/  LDG.E.64 R4, desc[UR36][R4.64] ;  /* 0x0000002404047981 */ /* 0x000ea4000c1e1b00 */
[----:B--2---:R0:W1:Y:S01]  /*05b0*/  F2I.F64.TRUNC R27, R4 ;  /* 0x00000004001b7311 */ /* 0x004062000030d100 */
[----:B------:R-:W-:Y:S05]  /*05c0*/  BRA `(.L_x_58141) ;  /* 0x0000000800687947 */ /* 0x000fea0003800000 */
.L_x_58149:
        /* <DEDUP_REMOVED lines=27> */
.L_x_58152:
        /* <DEDUP_REMOVED lines=15> */
.L_x_58151:
[----:B------:R-:W2:Y:S02]  /*0870*/  LDG.E.U16 R0, desc[UR36][R4.64] ;  /* 0x0000002404007981 */ /* 0x000ea4000c1e1500 */
[----:B--2---:R-:W-:-:S06]  /*0880*/  IMAD.U32 R0, R0, 0x10000, RZ ;  /* 0x0001000000007824 */ /* 0x004fcc00078e00ff */
[----:B------:R-:W0:Y:S02]  /*0890*/  F2I.FTZ.TRUNC.NTZ R0, R0 ;  /* 0x0000000000007305 */ /* 0x000e24000021f100 */
[----:B0-----:R-:W-:Y:S01]  /*08a0*/  PRMT R27, R0, 0x7610, R27 ;  /* 0x00007610001b7816 */ /* 0x001fe2000000001b */
[----:B------:R-:W-:Y:S06]  /*08b0*/  BRA `(.L_x_58141) ;  /* 0x0000000400ac7947 */ /* 0x000fec0003800000 */
.L_x_58148:
        /* <DEDUP_REMOVED lines=10> */
.L_x_58155:
        /* <DEDUP_REMOVED lines=21> */
.L_x_58159:
[----:B------:R-:W-:Y:S05]  /*0ab0*/  BSYNC.RECONVERGENT B1 ;  /* 0x0000000000017941 */ /* 0x000fea0003800200 */
.L_x_58158:
[----:B------:R-:W-:Y:S01]  /*0ac0*/  IMAD.SHL.U32 R0, R0, 0x100000, RZ ;  /* 0x0010000000007824 */ /* 0x000fe200078e00ff */
[----:B------:R-:W-:-:S04]  /*0ad0*/  LEA R3, R3, 0x3b800000, 0x17 ;  /* 0x3b80000003037811 */ /* 0x000fc800078eb8ff */
[----:B------:R-:W-:-:S07]  /*0ae0*/  LOP3.LUT R0, R3, R0, R7, 0xfe, !PT ;  /* 0x0000000003007212 */ /* 0x000fce00078efe07 */
.L_x_58157:
[----:B------:R-:W-:Y:S05]  /*0af0*/  BSYNC.RECONVERGENT B0 ;  /* 0x0000000000007941 */ /* 0x000fea0003800200 */
.L_x_58156:
[----:B------:R-:W0:Y:S02]  /*0b00*/  F2I.FTZ.TRUNC.NTZ R0, R0 ;  /* 0x0000000000007305 */ /* 0x000e24000021f100 */
[----:B0-----:R-:W-:Y:S01]  /*0b10*/  PRMT R27, R0, 0x7610, R27 ;  /* 0x00007610001b7816 */ /* 0x001fe2000000001b */
[----:B------:R-:W-:Y:S06]  /*0b20*/  BRA `(.L_x_58141) ;  /* 0x0000000400107947 */ /* 0x000fec0003800000 */
.L_x_58154:
        /* <DEDUP_REMOVED lines=21> */
.L_x_58163:
[----:B------:R-:W-:Y:S05]  /*0c80*/  BSYNC.RECONVERGENT B1 ;  /* 0x0000000000017941 */ /* 0x000fea0003800200 */
.L_x_58162:
[----:B------:R-:W-:Y:S01]  /*0c90*/  IMAD.SHL.U32 R0, R0, 0x200000, RZ ;  /* 0x0020000000007824 */ /* 0x000fe200078e00ff */
[----:B------:R-:W-:-:S04]  /*0ca0*/  LEA R3, R3, 0x37800000, 0x17 ;  /* 0x3780000003037811 */ /* 0x000fc800078eb8ff */
[----:B------:R-:W-:-:S07]  /*0cb0*/  LOP3.LUT R0, R3, R0, R7, 0xfe, !PT ;  /* 0x0000000003007212 */ /* 0x000fce00078efe07 */
.L_x_58161:
[----:B------:R-:W-:Y:S05]  /*0cc0*/  BSYNC.RECONVERGENT B0 ;  /* 0x0000000000007941 */ /* 0x000fea0003800200 */
.L_x_58160:
[----:B------:R-:W0:Y:S02]  /*0cd0*/  F2I.FTZ.TRUNC.NTZ R0, R0 ;  /* 0x0000000000007305 */ /* 0x000e24000021f100 */
[----:B0-----:R-:W-:Y:S01]  /*0ce0*/  PRMT R27, R0, 0x7610, R27 ;  /* 0x00007610001b7816 */ /* 0x001fe2000000001b */
[----:B------:R-:W-:Y:S06]  /*0cf0*/  BRA `(.L_x_58141) ;  /* 0x00000000009c7947 */ /* 0x000fec0003800000 */
.L_x_58153:
[----:B------:R-:W-:-:S09]  /*0d00*/  UISETP.NE.AND UP0, UPT, UR4, 0x1c, UPT ;  /* 0x0000001c0400788c */ /* 0x000fd2000bf05270 */
[----:B------:R-:W-:Y:S05]  /*0d10*/  BRA.U !UP0, `(.L_x_58164) ;  /* 0x0000000108907547 */ /* 0x000fea000b800000 */
[----:B------:R-:W-:-:S09]  /*0d20*/  UISETP.NE.AND UP0, UPT, UR4, 0x1d, UPT ;  /* 0x0000001d0400788c */ /* 0x000fd2000bf05270 */
[----:B------:R-:W-:Y:S05]  /*0d30*/  BRA.U !UP0, `(.L_x_58165) ;  /* 0x0000000108807547 */ /* 0x000fea000b800000 */
[----:B------:R-:W-:-:S09]  /*0d40*/  UISETP.NE.AND UP0, UPT, UR4, 0x2c, UPT ;  /* 0x0000002c0400788c */ /* 0x000fd2000bf05270 */
[----:B------:R-:W-:Y:S05]  /*0d50*/  BRA.U !UP0, `(.L_x_58166) ;  /* 0x0000000108487547 */ /* 0x000fea000b800000 */
.L_x_58140:
        /* <DEDUP_REMOVED lines=16> */
.L_x_58167:
[----:B------:R-:W-:Y:S01]  /*0e60*/  PRMT R27, RZ, 0x7610, R27 ;  /* 0x00007610ff1b7816 */ /* 0x000fe2000000001b */
[----:B------:R-:W-:Y:S06]  /*0e70*/  BRA `(.L_x_58141) ;  /* 0x00000000003c7947 */ /* 0x000fec0003800000 */
.L_x_58166:
        /* <DEDUP_REMOVED lines=8> */
.L_x_58169:
[----:B------:R-:W-:Y:S05]  /*0f00*/  BSYNC.RECONVERGENT B0 ;  /* 0x0000000000007941 */ /* 0x000fea0003800200 */
.L_x_58168:
[----:B------:R-:W0:Y:S02]  /*0f10*/  F2I.FTZ.TRUNC.NTZ R0, R0 ;  /* 0x0000000000007305 */ /* 0x000e24000021f100 */
[----:B0-----:R-:W-:Y:S01]  /*0f20*/  PRMT R27, R0, 0x7610, R27 ;  /* 0x00007610001b7816 */ /* 0x001fe2000000001b */
[----:B------:R-:W-:Y:S06]  /*0f30*/  BRA `(.L_x_58141) ;  /* 0x00000000000c7947 */ /* 0x000fec0003800000 */
.L_x_58165:
[----:B------:R0:W5:Y:S01]  /*0f40*/  LDG.E.U16 R27, desc[UR36][R4.64] ;  /* 0x00000024041b7981 */ /* 0x000162000c1e1500 */
[----:B------:R-:W-:Y:S05]  /*0f50*/  BRA `(.L_x_58141) ;  /* 0x0000000000047947 */ /* 0x000fea0003800000 */
.L_x_58164:
[----:B------:R0:W5:Y:S02]  /*0f60*/  LDG.E.U16 R27, desc[UR36][R4.64] ;  /* 0x00000024041b7981 */ /* 0x000164000c1e1500 */
.L_x_58141:
[----:B------:R-:W-:-:S07]  /*0f70*/  VIADD R23, R17, 0x80 ;  /* 0x0000008011177836 */ /* 0x000fce0000000000 */
.L_x_58135:
[----:B------:R-:W-:Y:S05]  /*0f80*/  BSYNC.RECONVERGENT B6 ;  /* 0x0000000000067941 */ /* 0x000fea0003800200 */
.L_x_58134:
        /* <DEDUP_REMOVED lines=23> */
.L_x_58175:
[----:B------:R0:W5:Y:S01]  /*1100*/  LDG.E.U8 R25, desc[UR36][R4.64] ;  /* 0x0000002404197981 */ /* 0x000162000c1e1100 */
[----:B------:R-:W-:Y:S05]  /*1110*/  BRA `(.L_x_58177) ;  /* 0x0000000c00507947 */ /* 0x000fea0003800000 */
.L_x_58174:
        /* <DEDUP_REMOVED lines=8> */
.L_x_58179:
[----:B------:R0:W5:Y:S01]  /*11a0*/  LDG.E.U16 R25, desc[UR36][R4.64] ;  /* 0x0000002404197981 */ /* 0x000162000c1e1500 */
[----:B------:R-:W-:Y:S05]  /*11b0*/  BRA `(.L_x_58177) ;  /* 0x0000000c00287947 */ /* 0x000fea0003800000 */
.L_x_58178:
[----:B------:R0:W5:Y:S01]  /*11c0*/  LDG.E.U16 R25, desc[UR36][R4.64] ;  /* 0x0000002404197981 */ /* 0x000162000c1e1500 */
[----:B------:R-:W-:Y:S05]  /*11d0*/  BRA `(.L_x_58177) ;  /* 0x0000000c00207947 */ /* 0x000fea0003800000 */
.L_x_58173:
        /* <DEDUP_REMOVED lines=9> */
.L_x_58181:
[----:B------:R-:W2:Y:S02]  /*1270*/  LDG.E.U16 R0, desc[UR36][R4.64] ;  /* 0x0000002404007981 */ /* 0x000ea4000c1e1500 */
[----:B--2---:R-:W-:-:S06]  /*1280*/  HADD2.F32 R0, -RZ, R0.H0_H0 ;  /* 0x20000000ff007230 */ /* 0x004fcc0000004100 */
[----:B------:R-:W0:Y:S02]  /*1290*/  F2I.FTZ.TRUNC.NTZ R0, R0 ;  /* 0x0000000000007305 */ /* 0x000e24000021f100 */
[----:B0-----:R-:W-:Y:S01]  /*12a0*/  PRMT R25, R0, 0x7610, R25 ;  /* 0x0000761000197816 */ /* 0x001fe20000000019 */
[----:B------:R-:W-:Y:S06]  /*12b0*/  BRA `(.L_x_58177) ;  /* 0x0000000800e87947 */ /* 0x000fec0003800000 */
.L_x_58180:
        /* <DEDUP_REMOVED lines=9> */
.L_x_58183:
[----:B------:R-:W2:Y:S02]  /*1350*/  LDG.E.U16 R4, desc[UR36][R4.64] ;  /* 0x0000002404047981 */ /* 0x000ea4000c1e1500 */
[----:B--2---:R-:W-:-:S06]  /*1360*/  HADD2.F32 R0, -RZ, R4.H0_H0 ;  /* 0x20000004ff007230 */ /* 0x004fcc0000004100 */
[----:B------:R-:W0:Y:S02]  /*1370*/  F2I.FTZ.TRUNC.NTZ R0, R0 ;  /* 0x0000000000007305 */ /* 0x000e24000021f100 */
[----:B0-----:R-:W-:Y:S01]  /*1380*/  PRMT R25, R0, 0x7610, R25 ;  /* 0x0000761000197816 */ /* 0x001fe20000000019 */
[----:B------:R-:W-:Y:S06]  /*1390*/  BRA `(.L_x_58177) ;  /* 0x0000000800b07947 */ /* 0x000fec0003800000 */
.L_x_58182:
[----:B------:R-:W2:Y:S02]  /*13a0*/  LDG.E.64 R4, desc[UR36][R4.64] ;  /* 0x0000002404047981 */ /* 0x000ea4000c1e1b00 */
[----:B--2---:R0:W1:Y:S01]  /*13b0*/  F2I.F64.TRUNC R25, R4 ;  /* 0x0000000400197311 */ /* 0x004062000030d100 */
[----:B------:R-:W-:Y:S05]  /*13c0*/  BRA `(.L_x_58177) ;  /* 0x0000000800a47947 */ /* 0x000fea0003800000 */
.L_x_58172:
        /* <DEDUP_REMOVED lines=12> */
.L_x_58186:
[----:B------:R-:W2:Y:S02]  /*1490*/  LDG.E.64 R4, desc[UR36][R4.64] ;  /* 0x0000002404047981 */ /* 0x000ea4000c1e1b00 */
[----:B--2---:R0:W1:Y:S01]  /*14a0*/  F2I.F64.TRUNC R25, R4 ;  /* 0x0000000400197311 */ /* 0x004062000030d100 */
[----:B------:R-:W-:Y:S05]  /*14b0*/  BRA `(.L_x_58177) ;  /* 0x0000000800687947 */ /* 0x000fea0003800000 */
.L_x_58185:
        /* <DEDUP_REMOVED lines=27> */
.L_x_58188:
        /* <DEDUP_REMOVED lines=15> */
.L_x_58187:
[----:B------:R-:W2:Y:S02]  /*1760*/  LDG.E.U16 R0, desc[UR36][R4.64] ;  /* 0x0000002404007981 */ /* 0x000ea4000c1e1500 */
[----:B--2---:R-:W-:-:S06]  /*1770*/  IMAD.U32 R0, R0, 0x10000, RZ ;  /* 0x0001000000007824 */ /* 0x004fcc00078e00ff */
[----:B------:R-:W0:Y:S02]  /*1780*/  F2I.FTZ.TRUNC.NTZ R0, R0 ;  /* 0x0000000000007305 */ /* 0x000e24000021f100 */
[----:B0-----:R-:W-:Y:S01]  /*1790*/  PRMT R25, R0, 0x7610, R25 ;  /* 0x0000761000197816 */ /* 0x001fe20000000019 */
[----:B------:R-:W-:Y:S06]  /*17a0*/  BRA `(.L_x_58177) ;  /* 0x0000000400ac7947 */ /* 0x000fec0003800000 */
.L_x_58184:
        /* <DEDUP_REMOVED lines=10> */
.L_x_58191:
        /* <DEDUP_REMOVED lines=21> */
.L_x_58195:
[----:B------:R-:W-:Y:S05]  /*19a0*/  BSYNC.RECONVERGENT B1 ;  /* 0x0000000000017941 */ /* 0x000fea0003800200 */
.L_x_58194:
[----:B------:R-:W-:Y:S01]  /*19b0*/  IMAD.SHL.U32 R0, R0, 0x100000, RZ ;  /* 0x0010000000007824 */ /* 0x000fe200078e00ff */
[----:B------:R-:W-:-:S04]  /*19c0*/  LEA R3, R3, 0x3b800000, 0x17 ;  /* 0x3b80000003037811 */ /* 0x000fc800078eb8ff */
[----:B------:R-:W-:-:S07]  /*19d0*/  LOP3.LUT R0, R3, R0, R7, 0xfe, !PT ;  /* 0x0000000003007212 */ /* 0x000fce00078efe07 */
.L_x_58193:
[----:B------:R-:W-:Y:S05]  /*19e0*/  BSYNC.RECONVERGENT B0 ;  /* 0x0000000000007941 */ /* 0x000fea0003800200 */
.L_x_58192:
[----:B------:R-:W0:Y:S02]  /*19f0*/  F2I.FTZ.TRUNC.NTZ R0, R0 ;  /* 0x0000000000007305 */ /* 0x000e24000021f100 */
[----:B0-----:R-:W-:Y:S01]  /*1a00*/  PRMT R25, R0, 0x7610, R25 ;  /* 0x0000761000197816 */ /* 0x001fe20000000019 */
[----:B------:R-:W-:Y:S06]  /*1a10*/  BRA `(.L_x_58177) ;  /* 0x0000000400107947 */ /* 0x000fec0003800000 */
.L_x_58190:
        /* <DEDUP_REMOVED lines=21> */
.L_x_58199:
[----:B------:R-:W-:Y:S05]  /*1b70*/  BSYNC.RECONVERGENT B1 ;  /* 0x0000000000017941 */ /* 0x000fea0003800200 */
.L_x_58198:
[----:B------:R-:W-:Y:S01]  /*1b80*/  IMAD.SHL.U32 R0, R0, 0x200000, RZ ;  /* 0x0020000000007824 */ /* 0x000fe200078e00ff */
[----:B------:R-:W-:-:S04]  /*1b90*/  LEA R3, R3, 0x37800000, 0x17 ;  /* 0x3780000003037811 */ /* 0x000fc800078eb8ff */
[----:B------:R-:W-:-:S07]  /*1ba0*/  LOP3.LUT R0, R3, R0, R7, 0xfe, !PT ;  /* 0x0000000003007212 */ /* 0x000fce00078efe07 */
.L_x_58197:
[----:B------:R-:W-:Y:S05]  /*1bb0*/  BSYNC.RECONVERGENT B0 ;  /* 0x0000000000007941 */ /* 0x000fea0003800200 */
.L_x_58196:
[----:B------:R-:W0:Y:S02]  /*1bc0*/  F2I.FTZ.TRUNC.NTZ R0, R0 ;  /* 0x0000000000007305 */ /* 0x000e24000021f100 */
[----:B0-----:R-:W-:Y:S01]  /*1bd0*/  PRMT R25, R0, 0x7610, R25 ;  /* 0x0000761000197816 */ /* 0x001fe20000000019 */
[----:B------:R-:W-:Y:S06]  /*1be0*/  BRA `(.L_x_58177) ;  /* 0x00000000009c7947 */ /* 0x000fec0003800000 */
.L_x_58189:
        /* <DEDUP_REMOVED lines=14> */
.L_x_58203:
[----:B------:R-:W-:Y:S05]  /*1cd0*/  BSYNC.RECONVERGENT B0 ;  /* 0x0000000000007941 */ /* 0x000fea0003800200 */
.L_x_58202:
[----:B------:R-:W0:Y:S02]  /*1ce0*/  F2I.FTZ.TRUNC.NTZ R0, R0 ;  /* 0x0000000000007305 */ /* 0x000e24000021f100 */
[----:B0-----:R-:W-:Y:S01]  /*1cf0*/  PRMT R25, R0, 0x7610, R25 ;  /* 0x0000761000197816 */ /* 0x001fe20000000019 */
[----:B------:R-:W-:Y:S06]  /*1d00*/  BRA `(.L_x_58177) ;  /* 0x0000000000547947 */ /* 0x000fec0003800000 */
.L_x_58176:
        /* <DEDUP_REMOVED lines=16> */
.L_x_58204:
[----:B------:R-:W-:Y:S01]  /*1e10*/  PRMT R25, RZ, 0x7610, R25 ;  /* 0x00007610ff197816 */ /* 0x000fe20000000019 */
[----:B------:R-:W-:Y:S06]  /*1e20*/  BRA `(.L_x_58177) ;  /* 0x00000000000c7947 */ /* 0x000fec0003800000 */
.L_x_58201:
[----:B------:R3:W5:Y:S01]  /*1e30*/  LDG.E.U16 R25, desc[UR36][R4.64] ;  /* 0x0000002404197981 */ /* 0x000762000c1e1500 */
[----:B------:R-:W-:Y:S05]  /*1e40*/  BRA `(.L_x_58177) ;  /* 0x0000000000047947 */ /* 0x000fea0003800000 */
.L_x_58200:
[----:B------:R2:W5:Y:S02]  /*1e50*/  LDG.E.U16 R25, desc[UR36][R4.64] ;  /* 0x0000002404197981 */ /* 0x000564000c1e1500 */
.L_x_58177:
[----:B------:R-:W-:-:S07]  /*1e60*/  VIADD R23, R23, 0x80 ;  /* 0x0000008017177836 */ /* 0x000fce0000000000 */
.L_x_58171:
[----:B------:R-:W-:Y:S05]  /*1e70*/  BSYNC.RECONVERGENT B6 ;  /* 0x0000000000067941 */ /* 0x000fea0003800200 */
.L_x_58170:
        /* <DEDUP_REMOVED lines=23> */
.L_x_58210:
[----:B------:R0:W5:Y:S01]  /*1ff0*/  LDG.E.U8 R24, desc[UR36][R4.64] ;  /* 0x0000002404187981 */ /* 0x000162000c1e1100 */
[----:B------:R-:W-:Y:S05]  /*2000*/  BRA `(.L_x_58212) ;  /* 0x0000000c00507947 */ /* 0x000fea0003800000 */
.L_x_58209:
        /* <DEDUP_REMOVED lines=8> */
.L_x_58214:
[----:B------:R0:W5:Y:S01]  /*2090*/  LDG.E.U16 R24, desc[UR36][R4.64] ;  /* 0x0000002404187981 */ /* 0x000162000c1e1500 */
[----:B------:R-:W-:Y:S05]  /*20a0*/  BRA `(.L_x_58212) ;  /* 0x0000000c00287947 */ /* 0x000fea0003800000 */
.L_x_58213:
[----:B------:R0:W5:Y:S01]  /*20b0*/  LDG.E.U16 R24, desc[UR36][R4.64] ;  /* 0x0000002404187981 */ /* 0x000162000c1e1500 */
[----:B------:R-:W-:Y:S05]  /*20c0*/  BRA `(.L_x_58212) ;  /* 0x0000000c00207947 */ /* 0x000fea0003800000 */
.L_x_58208:
        /* <DEDUP_REMOVED lines=9> */
.L_x_58216:
[----:B------:R-:W2:Y:S02]  /*2160*/  LDG.E.U16 R0, desc[UR36][R4.64] ;  /* 0x0000002404007981 */ /* 0x000ea4000c1e1500 */
[----:B--2---:R-:W-:-:S06]  /*2170*/  HADD2.F32 R0, -RZ, R0.H0_H0 ;  /* 0x20000000ff007230 */ /* 0x004fcc0000004100 */
[----:B------:R-:W0:Y:S02]  /*2180*/  F2I.FTZ.TRUNC.NTZ R0, R0 ;  /* 0x0000000000007305 */ /* 0x000e24000021f100 */
[----:B0-----:R-:W-:Y:S01]  /*2190*/  PRMT R24, R0, 0x7610, R24 ;  /* 0x0000761000187816 */ /* 0x001fe20000000018 */
[----:B------:R-:W-:Y:S06]  /*21a0*/  BRA `(.L_x_58212) ;  /* 0x0000000800e87947 */ /* 0x000fec0003800000 */
.L_x_58215:
        /* <DEDUP_REMOVED lines=9> */
.L_x_58218:
[----:B------:R-:W2:Y:S02]  /*2240*/  LDG.E.U16 R4, desc[UR36][R4.64] ;  /* 0x0000002404047981 */ /* 0x000ea4000c1e1500 */
[----:B--2---:R-:W-:-:S06]  /*2250*/  HADD2.F32 R0, -RZ, R4.H0_H0 ;  /* 0x20000004ff007230 */ /* 0x004fcc0000004100 */
[----:B------:R-:W0:Y:S02]  /*2260*/  F2I.FTZ.TRUNC.NTZ R0, R0 ;  /* 0x0000000000007305 */ /* 0x000e24000021f100 */
[----:B0-----:R-:W-:Y:S01]  /*2270*/  PRMT R24, R0, 0x7610, R24 ;  /* 0x0000761000187816 */ /* 0x001fe20000000018 */
[----:B------:R-:W-:Y:S06]  /*2280*/  BRA `(.L_x_58212) ;  /* 0x0000000800b07947 */ /* 0x000fec0003800000 */
.L_x_58217:
[----:B------:R-:W2:Y:S02]  /*2290*/  LDG.E.64 R4, desc[UR36][R4.64] ;  /* 0x0000002404047981 */ /* 0x000ea4000c1e1b00 */
[----:B--2---:R0:W1:Y:S01]  /*22a0*/  F2I.F64.TRUNC R24, R4 ;  /* 0x0000000400187311 */ /* 0x004062000030d100 */
[----:B------:R-:W-:Y:S05]  /*22b0*/  BRA `(.L_x_58212) ;  /* 0x0000000800a47947 */ /* 0x000fea0003800000 */
.L_x_58207:
        /* <DEDUP_REMOVED lines=12> */
.L_x_58221:
[----:B------:R-:W2:Y:S02]  /*2380*/  LDG.E.64 R4, desc[UR36][R4.64] ;  /* 0x0000002404047981 */ /* 0x000ea4000c1e1b00 */
[----:B--2---:R3:W4:Y:S01]  /*2390*/  F2I.F64.TRUNC R24, R4 ;  /* 0x0000000400187311 */ /* 0x004722000030d100 */
[----:B------:R-:W-:Y:S05]  /*23a0*/  BRA `(.L_x_58212) ;  /* 0x0000000800687947 */ /* 0x000fea0003800000 */
.L_x_58220:
        /* <DEDUP_REMOVED lines=27> */
.L_x_58223:
        /* <DEDUP_REMOVED lines=15> */
.L_x_58222:
[----:B------:R-:W2:Y:S02]  /*2650*/  LDG.E.U16 R0, desc[UR36][R4.64] ;  /* 0x0000002404007981 */ /* 0x000ea4000c1e1500 */
[----:B--2---:R-:W-:-:S06]  /*2660*/  IMAD.U32 R0, R0, 0x10000, RZ ;  /* 0x0001000000007824 */ /* 0x004fcc00078e00ff */
[----:B------:R-:W0:Y:S02]  /*2670*/  F2I.FTZ.TRUNC.NTZ R0, R0 ;  /* 0x0000000000007305 */ /* 0x000e24000021f100 */
[----:B0-----:R-:W-:Y:S01]  /*2680*/  PRMT R24, R0, 0x7610, R24 ;  /* 0x0000761000187816 */ /* 0x001fe20000000018 */
[----:B------:R-:W-:Y:S06]  /*2690*/  BRA `(.L_x_58212) ;  /* 0x0000000400ac7947 */ /* 0x000fec0003800000 */
.L_x_58219:
        /* <DEDUP_REMOVED lines=10> */
.L_x_58226:
        /* <DEDUP_REMOVED lines=21> */
.L_x_58230:
[----:B------:R-:W-:Y:S05]  /*2890*/  BSYNC.RECONVERGENT B1 ;  /* 0x0000000000017941 */ /* 0x000fea0003800200 */
.L_x_58229:
[----:B------:R-:W-:Y:S01]  /*28a0*/  IMAD.SHL.U32 R0, R0, 0x100000, RZ ;  /* 0x0010000000007824 */ /* 0x000fe200078e00ff */
[----:B------:R-:W-:-:S04]  /*28b0*/  LEA R3, R3, 0x3b800000, 0x17 ;  /* 0x3b80000003037811 */ /* 0x000fc800078eb8ff */
[----:B------:R-:W-:-:S07]  /*28c0*/  LOP3.LUT R0, R3, R0, R7, 0xfe, !PT ;  /* 0x0000000003007212 */ /* 0x000fce00078efe07 */
.L_x_58228:
[----:B------:R-:W-:Y:S05]  /*28d0*/  BSYNC.RECONVERGENT B0 ;  /* 0x0000000000007941 */ /* 0x000fea0003800200 */
.L_x_58227:
[----:B------:R-:W0:Y:S02]  /*28e0*/  F2I.FTZ.TRUNC.NTZ R0, R0 ;  /* 0x0000000000007305 */ /* 0x000e24000021f100 */
[----:B0-----:R-:W-:Y:S01]  /*28f0*/  PRMT R24, R0, 0x7610, R24 ;  /* 0x0000761000187816 */ /* 0x001fe20000000018 */
[----:B------:R-:W-:Y:S06]  /*2900*/  BRA `(.L_x_58212) ;  /* 0x0000000400107947 */ /* 0x000fec0003800000 */
.L_x_58225:
        /* <DEDUP_REMOVED lines=21> */
.L_x_58234:
[----:B------:R-:W-:Y:S05]  /*2a60*/  BSYNC.RECONVERGENT B1 ;  /* 0x0000000000017941 */ /* 0x000fea0003800200 */
.L_x_58233:
[----:B------:R-:W-:Y:S01]  /*2a70*/  IMAD.SHL.U32 R0, R0, 0x200000, RZ ;  /* 0x0020000000007824 */ /* 0x000fe200078e00ff */
[----:B------:R-:W-:-:S04]  /*2a80*/  LEA R3, R3, 0x37800000, 0x17 ;  /* 0x3780000003037811 */ /* 0x000fc800078eb8ff */
[----:B------:R-:W-:-:S07]  /*2a90*/  LOP3.LUT R0, R3, R0, R7, 0xfe, !PT ;  /* 0x0000000003007212 */ /* 0x000fce00078efe07 */
.L_x_58232:
[----:B------:R-:W-:Y:S05]  /*2aa0*/  BSYNC.RECONVERGENT B0 ;  /* 0x0000000000007941 */ /* 0x000fea0003800200 */
.L_x_58231:
[----:B------:R-:W0:Y:S02]  /*2ab0*/  F2I.FTZ.TRUNC.NTZ R0, R0 ;  /* 0x0000000000007305 */ /* 0x000e24000021f100 */
[----:B0-----:R-:W-:Y:S01]  /*2ac0*/  PRMT R24, R0, 0x7610, R24 ;  /* 0x0000761000187816 */ /* 0x001fe20000000018 */
[----:B------:R-:W-:Y:S06]  /*2ad0*/  BRA `(.L_x_58212) ;  /* 0x00000000009c7947 */ /* 0x000fec0003800000 */
.L_x_58224:
        /* <DEDUP_REMOVED lines=14> */
.L_x_58238:
[----:B------:R-:W-:Y:S05]  /*2bc0*/  BSYNC.RECONVERGENT B0 ;  /* 0x0000000000007941 */ /* 0x000fea0003800200 */
.L_x_58237:
[----:B------:R-:W0:Y:S02]  /*2bd0*/  F2I.FTZ.TRUNC.NTZ R0, R0 ;  /* 0x0000000000007305 */ /* 0x000e24000021f100 */
[----:B0-----:R-:W-:Y:S01]  /*2be0*/  PRMT R24, R0, 0x7610, R24 ;  /* 0x0000761000187816 */ /* 0x001fe20000000018 */
[----:B------:R-:W-:Y:S06]  /*2bf0*/  BRA `(.L_x_58212) ;  /* 0x0000000000547947 */ /* 0x000fec0003800000 */
.L_x_58211:
        /* <DEDUP_REMOVED lines=16> */
.L_x_58239:
[----:B------:R-:W-:Y:S01]  /*2d00*/  PRMT R24, RZ, 0x7610, R24 ;  /* 0x00007610ff187816 */ /* 0x000fe20000000018 */
[----:B------:R-:W-:Y:S06]  /*2d10*/  BRA `(.L_x_58212) ;  /* 0x00000000000c7947 */ /* 0x000fec0003800000 */
.L_x_58236:
[----:B------:R2:W5:Y:S01]  /*2d20*/  LDG.E.U16 R24, desc[UR36][R4.64] ;  /* 0x0000002404187981 */ /* 0x000562000c1e1500 */
[----:B------:R-:W-:Y:S05]  /*2d30*/  BRA `(.L_x_58212) ;  /* 0x0000000000047947 */ /* 0x000fea0003800000 */
.L_x_58235:
[----:B------:R1:W5:Y:S02]  /*2d40*/  LDG.E.U16 R24, desc[UR36][R4.64] ;  /* 0x0000002404187981 */ /* 0x000364000c1e1500 */
.L_x_58212:
[----:B------:R-:W-:-:S07]  /*2d50*/  VIADD R23, R23, 0x80 ;  /* 0x0000008017177836 */ /* 0x000fce0000000000 */
.L_x_58206:
[----:B------:R-:W-:Y:S05]  /*2d60*/  BSYNC.RECONVERGENT B6 ;  /* 0x0000000000067941 */ /* 0x000fea0003800200 */
.L_x_58205:
        /* <DEDUP_REMOVED lines=23> */
.L_x_58245:
[----:B------:R0:W5:Y:S01]  /*2ee0*/  LDG.E.U8 R19, desc[UR36][R4.64] ;  /* 0x0000002404137981 */ /* 0x000162000c1e1100 */
[----:B------:R-:W-:Y:S05]  /*2ef0*/  BRA `(.L_x_58241) ;  /* 0x0000000c004c7947 */ /* 0x000fea0003800000 */
.L_x_58244:
        /* <DEDUP_REMOVED lines=8> */
.L_x_58248:
[----:B------:R0:W5:Y:S01]  /*2f80*/  LDG.E.U16 R19, desc[UR36][R4.64] ;  /* 0x0000002404137981 */ /* 0x000162000c1e1500 */
[----:B------:R-:W-:Y:S05]  /*2f90*/  BRA `(.L_x_58241) ;  /* 0x0000000c00247947 */ /* 0x000fea0003800000 */
.L_x_58247:
[----:B------:R0:W5:Y:S01]  /*2fa0*/  LDG.E.U16 R19, desc[UR36][R4.64] ;  /* 0x0000002404137981 */ /* 0x000162000c1e1500 */
[----:B------:R-:W-:Y:S05]  /*2fb0*/  BRA `(.L_x_58241) ;  /* 0x0000000c001c7947 */ /* 0x000fea0003800000 */
.L_x_58243:
        /* <DEDUP_REMOVED lines=9> */
.L_x_58250:
[----:B------:R-:W2:Y:S02]  /*3050*/  LDG.E.U16 R0, desc[UR36][R4.64] ;  /* 0x0000002404007981 */ /* 0x000ea4000c1e1500 */
[----:B--2---:R-:W-:-:S06]  /*3060*/  HADD2.F32 R0, -RZ, R0.H0_H0 ;  /* 0x20000000ff007230 */ /* 0x004fcc0000004100 */
[----:B------:R-:W0:Y:S02]  /*3070*/  F2I.FTZ.TRUNC.NTZ R0, R0 ;  /* 0x0000000000007305 */ /* 0x000e24000021f100 */
[----:B0-----:R-:W-:Y:S01]  /*3080*/  PRMT R19, R0, 0x7610, R19 ;  /* 0x0000761000137816 */ /* 0x001fe20000000013 */
[----:B------:R-:W-:Y:S06]  /*3090*/  BRA `(.L_x_58241) ;  /* 0x0000000800e47947 */ /* 0x000fec0003800000 */
.L_x_58249:
        /* <DEDUP_REMOVED lines=9> */
.L_x_58252:
[----:B------:R-:W2:Y:S02]  /*3130*/  LDG.E.U16 R4, desc[UR36][R4.64] ;  /* 0x0000002404047981 */ /* 0x000ea4000c1e1500 */
[----:B--2---:R-:W-:-:S06]  /*3140*/  HADD2.F32 R0, -RZ, R4.H0_H0 ;  /* 0x20000004ff007230 */ /* 0x004fcc0000004100 */
[----:B------:R-:W0:Y:S02]  /*3150*/  F2I.FTZ.TRUNC.NTZ R0, R0 ;  /* 0x0000000000007305 */ /* 0x000e24000021f100 */
[----:B0-----:R-:W-:Y:S01]  /*3160*/  PRMT R19, R0, 0x7610, R19 ;  /* 0x0000761000137816 */ /* 0x001fe20000000013 */
[----:B------:R-:W-:Y:S06]  /*3170*/  BRA `(.L_x_58241) ;  /* 0x0000000800ac7947 */ /* 0x000fec0003800000 */
.L_x_58251:
[----:B------:R-:W2:Y:S02]  /*3180*/  LDG.E.64 R4, desc[UR36][R4.64] ;  /* 0x0000002404047981 */ /* 0x000ea4000c1e1b00 */
[----:B--2---:R0:W1:Y:S01]  /*3190*/  F2I.F64.TRUNC R19, R4 ;  /* 0x0000000400137311 */ /* 0x004062000030d100 */
[----:B------:R-:W-:Y:S05]  /*31a0*/  BRA `(.L_x_58241) ;  /* 0x0000000800a07947 */ /* 0x000fea0003800000 */
.L_x_58242:
        /* <DEDUP_REMOVED lines=12> */
.L_x_58255:
[----:B------:R-:W2:Y:S02]  /*3270*/  LDG.E.64 R4, desc[UR36][R4.64] ;  /* 0x0000002404047981 */ /* 0x000ea4000c1e1b00 */
[----:B--2---:R0:W1:Y:S01]  /*3280*/  F2I.F64.TRUNC R19, R4 ;  /* 0x0000000400137311 */ /* 0x004062000030d100 */
[----:B------:R-:W-:Y:S05]  /*3290*/  BRA `(.L_x_58241) ;  /* 0x0000000800647947 */ /* 0x000fea0003800000 */
.L_x_58254:
        /* <DEDUP_REMOVED lines=27> */
.L_x_58257:
        /* <DEDUP_REMOVED lines=15> */
.L_x_58256:
[----:B------:R-:W2:Y:S02]  /*3540*/  LDG.E.U16 R0, desc[UR36][R4.64] ;  /* 0x0000002404007981 */ /* 0x000ea4000c1e1500 */
[----:B--2---:R-:W-:-:S06]  /*3550*/  IMAD.U32 R0, R0, 0x10000, RZ ;  /* 0x0001000000007824 */ /* 0x004fcc00078e00ff */
[----:B------:R-:W0:Y:S02]  /*3560*/  F2I.FTZ.TRUNC.NTZ R0, R0 ;  /* 0x0000000000007305 */ /* 0x000e24000021f100 */
[----:B0-----:R-:W-:Y:S01]  /*3570*/  PRMT R19, R0, 0x7610, R19 ;  /* 0x0000761000137816 */ /* 0x001fe20000000013 */
[----:B------:R-:W-:Y:S06]  /*3580*/  BRA `(.L_x_58241) ;  /* 0x0000000400a87947 */ /* 0x000fec0003800000 */
.L_x_58253:
        /* <DEDUP_REMOVED lines=10> */
.L_x_58260:
        /* <DEDUP_REMOVED lines=21> */
.L_x_58264:
[----:B------:R-:W-:Y:S05]  /*3780*/  BSYNC.RECONVERGENT B1 ;  /* 0x0000000000017941 */ /* 0x000fea0003800200 */
.L_x_58263:
[----:B------:R-:W-:Y:S01]  /*3790*/  IMAD.SHL.U32 R0, R0, 0x100000, RZ ;  /* 0x0010000000007824 */ /* 0x000fe200078e00ff */
[----:B------:R-:W-:-:S04]  /*37a0*/  LEA R3, R3, 0x3b800000, 0x17 ;  /* 0x3b80000003037811 */ /* 0x000fc800078eb8ff */
[----:B------:R-:W-:-:S07]  /*37b0*/  LOP3.LUT R0, R3, R0, R7, 0xfe, !PT ;  /* 0x0000000003007212 */ /* 0x000fce00078efe07 */
.L_x_58262:
[----:B------:R-:W-:Y:S05]  /*37c0*/  BSYNC.RECONVERGENT B0 ;  /* 0x0000000000007941 */ /* 0x000fea0003800200 */
.L_x_58261:
[----:B------:R-:W0:Y:S02]  /*37d0*/  F2I.FTZ.TRUNC.NTZ R0, R0 ;  /* 0x0000000000007305 */ /* 0x000e24000021f100 */
[----:B0-----:R-:W-:Y:S01]  /*37e0*/  PRMT R19, R0, 0x7610, R19 ;  /* 0x0000761000137816 */ /* 0x001fe20000000013 */
[----:B------:R-:W-:Y:S06]  /*37f0*/  BRA `(.L_x_58241) ;  /* 0x00000004000c7947 */ /* 0x000fec0003800000 */
.L_x_58259:
        /* <DEDUP_REMOVED lines=21> */
.L_x_58268:
[----:B------:R-:W-:Y:S05]  /*3950*/  BSYNC.RECONVERGENT B1 ;  /* 0x0000000000017941 */ /* 0x000fea0003800200 */
.L_x_58267:
[----:B------:R-:W-:Y:S01]  /*3960*/  IMAD.SHL.U32 R0, R0, 0x200000, RZ ;  /* 0x0020000000007824 */ /* 0x000fe200078e00ff */
[----:B------:R-:W-:-:S04]  /*3970*/  LEA R3, R3, 0x37800000, 0x17 ;  /* 0x3780000003037811 */ /* 0x000fc800078eb8ff */
[----:B------:R-:W-:-:S07]  /*3980*/  LOP3.LUT R0, R3, R0, R7, 0xfe, !PT ;  /* 0x0000000003007212 */ /* 0x000fce00078efe07 */
.L_x_58266:
[----:B------:R-:W-:Y:S05]  /*3990*/  BSYNC.RECONVERGENT B0 ;  /* 0x0000000000007941 */ /* 0x000fea0003800200 */
.L_x_58265:
[----:B------:R-:W0:Y:S02]  /*39a0*/  F2I.FTZ.TRUNC.NTZ R0, R0 ;  /* 0x0000000000007305 */ /* 0x000e24000021f100 */
[----:B0-----:R-:W-:Y:S01]  /*39b0*/  PRMT R19, R0, 0x7610, R19 ;  /* 0x0000761000137816 */ /* 0x001fe20000000013 */
[----:B------:R-:W-:Y:S06]  /*39c0*/  BRA `(.L_x_58241) ;  /* 0x0000000000987947 */ /* 0x000fec0003800000 */
.L_x_58258:
        /* <DEDUP_REMOVED lines=14> */
.L_x_58272:
[----:B------:R-:W-:Y:S05]  /*3ab0*/  BSYNC.RECONVERGENT B0 ;  /* 0x0000000000007941 */ /* 0x000fea0003800200 */
.L_x_58271:
[----:B------:R-:W0:Y:S02]  /*3ac0*/  F2I.FTZ.TRUNC.NTZ R0, R0 ;  /* 0x0000000000007305 */ /* 0x000e24000021f100 */
[----:B0-----:R-:W-:Y:S01]  /*3ad0*/  PRMT R19, R0, 0x7610, R19 ;  /* 0x0000761000137816 */ /* 0x001fe20000000013 */
[----:B------:R-:W-:Y:S06]  /*3ae0*/  BRA `(.L_x_58241) ;  /* 0x0000000000507947 */ /* 0x000fec0003800000 */
.L_x_58246:
        /* <DEDUP_REMOVED lines=16> */
.L_x_58273:
[----:B------:R-:W-:Y:S05]  /*3bf0*/  BRA `(.L_x_58241) ;  /* 0x00000000000c7947 */ /* 0x000fea0003800000 */
.L_x_58270:
[----:B------:R0:W5:Y:S01]  /*3c00*/  LDG.E.U16 R19, desc[UR36][R4.64] ;  /* 0x0000002404137981 */ /* 0x000162000c1e1500 */
[----:B------:R-:W-:Y:S05]  /*3c10*/  BRA `(.L_x_58241) ;  /* 0x0000000000047947 */ /* 0x000fea0003800000 */
.L_x_58269:
[----:B------:R0:W5:Y:S02]  /*3c20*/  LDG.E.U16 R19, desc[UR36][R4.64] ;  /* 0x0000002404137981 */ /* 0x000164000c1e1500 */
.L_x_58241:
[----:B------:R-:W-:Y:S05]  /*3c30*/  BSYNC.RECONVERGENT B6 ;  /* 0x0000000000067941 */ /* 0x000fea0003800200 */
.L_x_58240:
[----:B------:R-:W2:Y:S01]  /*3c40*/  LDCU.U16 UR4, c[0x0][0x388] ;  /* 0x00007100ff0477ac */ /* 0x000ea20008000400 */
[----:B------:R-:W3:Y:S01]  /*3c50*/  LDC.U16 R16, c[0x0][0x388] ;  /* 0x0000e200ff107b82 */ /* 0x000ee20000000400 */
[----:B------:R-:W-:Y:S01]  /*3c60*/  BSSY.RECONVERGENT B0, `(.L_x_58274) ;  /* 0x0000129000007945 */ /* 0x000fe20003800200 */
[----:B--2---:R-:W-:-:S04]  /*3c70*/  UPRMT UR4, UR4, 0x9910, URZ ;  /* 0x0000991004047896 */ /* 0x004fc800080000ff */
[----:B------:R-:W-:Y:S01]  /*3c80*/  UISETP.NE.AND UP0, UPT, UR4, 0x1, UPT ;  /* 0x000000010400788c */ /* 0x000fe2000bf05270 */
[--C-:B---3--:R-:W-:Y:S02]  /*3c90*/  IMAD.MOV.U32 R18, RZ, RZ, R16.reuse ;  /* 0x000000ffff127224 */ /* 0x108fe400078e0010 */
[--C-:B------:R-:W-:Y:S02]  /*3ca0*/  IMAD.MOV.U32 R23, RZ, RZ, R16.reuse ;  /* 0x000000ffff177224 */ /* 0x100fe400078e0010 */
[----:B01--4-:R-:W-:-:S04]  /*3cb0*/  IMAD.MOV.U32 R4, RZ, RZ, R16 ;  /* 0x000000ffff047224 */ /* 0x013fc800078e0010 */
[----:B------:R-:W-:Y:S05]  /*3cc0*/  BRA.U !UP0, `(.L_x_58275) ;  /* 0x0000001108887547 */ /* 0x000fea000b800000 */
[----:B------:R-:W-:-:S09]  /*3cd0*/  UISETP.NE.AND UP0, UPT, UR4, -0x1, UPT ;  /* 0xffffffff0400788c */ /* 0x000fd2000bf05270 */
[----:B------:R-:W-:Y:S05]  /*3ce0*/  BRA.U UP0, `(.L_x_58276) ;  /* 0x0000000900e07547 */ /* 0x000fea000b800000 */
[----:B------:R-:W-:Y:S01]  /*3cf0*/  ISETP.GE.AND P0, PT, R17, R22, PT ;  /* 0x000000161100720c */ /* 0x000fe20003f06270 */
[----:B------:R-:W-:-:S12]  /*3d00*/  BSSY.RECONVERGENT B1, `(.L_x_58277) ;  /* 0x000002d000017945 */ /* 0x000fd80003800200 */
        /* <DEDUP_REMOVED lines=8> */
[C---:B------:R-:W-:Y:S01]  /*3d90*/  LOP3.LUT R3, R27.reuse, 0x1, RZ, 0xc0, !PT ;  /* 0x000000011b037812 */ /* 0x040fe200078ec0ff */
[----:B------:R-:W-:Y:S01]  /*3da0*/  IMAD.MOV.U32 R0, RZ, RZ, 0x1 ;  /* 0x00000001ff007424 */ /* 0x000fe200078e00ff */
[----:B------:R-:W-:Y:S02]  /*3db0*/  LOP3.LUT R27, R27, 0xffff, RZ, 0xc0, !PT ;  /* 0x0000ffff1b1b7812 */ /* 0x000fe400078ec0ff */
[----:B------:R-:W-:-:S04]  /*3dc0*/  ISETP.NE.U32.AND P0, PT, R3, 0x1, PT ;  /* 0x000000010300780c */ /* 0x000fc80003f05070 */
[----:B------:R-:W-:Y:S02]  /*3dd0*/  SEL R0, R0, 0xffff, P0 ;  /* 0x0000ffff00007807 */ /* 0x000fe40000000000 */
[----:B------:R-:W-:Y:S02]  /*3de0*/  ISETP.GE.U32.AND P0, PT, R27, 0x2, PT ;  /* 0x000000021b00780c */ /* 0x000fe40003f06070 */
[----:B------:R-:W-:-:S11]  /*3df0*/  PRMT R4, R0, 0x9910, RZ ;  /* 0x0000991000047816 */ /* 0x000fd600000000ff */
[----:B------:R-:W-:Y:S05]  /*3e00*/  @!P0 BRA `(.L_x_58281) ;  /* 0x0000000000548947 */ /* 0x000fea0003800000 */
[----:B------:R-:W-:Y:S01]  /*3e10*/  SHF.R.U32.HI R0, RZ, 0x1, R27 ;  /* 0x00000001ff007819 */ /* 0x000fe2000001161b */
[----:B------:R-:W-:-:S03]  /*3e20*/  IMAD.MOV.U32 R3, RZ, RZ, 0x1 ;  /* 0x00000001ff037424 */ /* 0x000fc600078e00ff */
[----:B------:R-:W-:Y:S02]  /*3e30*/  PRMT R6, R0, 0x7610, R6 ;  /* 0x0000761000067816 */ /* 0x000fe40000000006 */
[----:B------:R-:W-:-:S07]  /*3e40*/  PRMT R0, R3, 0x7610, R0 ;  /* 0x0000761003007816 */ /* 0x000fce0000000000 */
.L_x_58282:
[----:B------:R-:W-:Y:S02]  /*3e50*/  LOP3.LUT R3, R6, 0x1, RZ, 0xc0, !PT ;  /* 0x0000000106037812 */ /* 0x000fe400078ec0ff */
[----:B------:R-:W-:Y:S02]  /*3e60*/  PRMT R5, R4, 0x9910, RZ ;  /* 0x0000991004057816 */ /* 0x000fe400000000ff */
[----:B------:R-:W-:Y:S02]  /*3e70*/  ISETP.NE.U32.AND P0, PT, R3, 0x1, PT ;  /* 0x000000010300780c */ /* 0x000fe40003f05070 */
[----:B------:R-:W-:Y:S02]  /*3e80*/  LOP3.LUT R4, R6, 0xffff, RZ, 0xc0, !PT ;  /* 0x0000ffff06047812 */ /* 0x000fe400078ec0ff */
[----:B------:R-:W-:Y:S02]  /*3e90*/  SEL R3, R0, 0x1, !P0 ;  /* 0x0000000100037807 */ /* 0x000fe40004000000 */
[----:B------:R-:W-:-:S02]  /*3ea0*/  ISETP.GE.U32.AND P0, PT, R4, 0x2, PT ;  /* 0x000000020400780c */ /* 0x000fc40003f06070 */
[----:B------:R-:W-:Y:S01]  /*3eb0*/  PRMT R7, R0, 0x9910, RZ ;  /* 0x0000991000077816 */ /* 0x000fe200000000ff */
[----:B------:R-:W-:Y:S01]  /*3ec0*/  IMAD.MOV.U32 R0, RZ, RZ, R5 ;  /* 0x000000ffff007224 */ /* 0x000fe200078e0005 */
[----:B------:R-:W-:Y:S02]  /*3ed0*/  PRMT R3, R3, 0x9910, RZ ;  /* 0x0000991003037816 */ /* 0x000fe400000000ff */
        /* <DEDUP_REMOVED lines=8> */
.L_x_58281:
[----:B------:R-:W-:Y:S05]  /*3f60*/  BSYNC.RECONVERGENT B2 ;  /* 0x0000000000027941 */ /* 0x000fea0003800200 */
.L_x_58280:
[----:B------:R-:W-:Y:S05]  /*3f70*/  BRA `(.L_x_58278) ;  /* 0x0000000000147947 */ /* 0x000fea0003800000 */
.L_x_58279:
[----:B------:R-:W-:Y:S01]  /*3f80*/  LOP3.LUT R27, R27, 0x1, RZ, 0xc0, !PT ;  /* 0x000000011b1b7812 */ /* 0x000fe200078ec0ff */
[----:B------:R-:W-:-:S03]  /*3f90*/  IMAD.MOV.U32 R0, RZ, RZ, 0x1 ;  /* 0x00000001ff007424 */ /* 0x000fc600078e00ff */
[----:B------:R-:W-:-:S04]  /*3fa0*/  ISETP.NE.U32.AND P0, PT, R27, 0x1, PT ;  /* 0x000000011b00780c */ /* 0x000fc80003f05070 */
[----:B------:R-:W-:-:S04]  /*3fb0*/  SEL R0, R0, 0xffff, P0 ;  /* 0x0000ffff00007807 */ /* 0x000fc80000000000 */
[----:B------:R-:W-:-:S07]  /*3fc0*/  PRMT R4, R0, 0x7610, R4 ;  /* 0x0000761000047816 */ /* 0x000fce0000000004 */
.L_x_58278:
[----:B------:R-:W-:Y:S05]  /*3fd0*/  BSYNC.RECONVERGENT B1 ;  /* 0x0000000000017941 */ /* 0x000fea0003800200 */
.L_x_58277:
        /* <DEDUP_REMOVED lines=23> */
.L_x_58288:
        /* <DEDUP_REMOVED lines=12> */
[----:B------:R-:W-:Y:S02]  /*4210*/  PRMT R0, R6, 0x7610, R0 ;  /* 0x0000761006007816 */ /* 0x000fe40000000000 */
[----:B------:R-:W-:Y:S01]  /*4220*/  PRMT R23, R3, 0x7610, R23 ;  /* 0x0000761003177816 */ /* 0x000fe20000000017 */
[----:B------:R-:W-:Y:S06]  /*4230*/  @P0 BRA `(.L_x_58288) ;  /* 0xfffffffc00c40947 */ /* 0x000fec000383ffff */
.L_x_58287:
[----:B------:R-:W-:Y:S05]  /*4240*/  BSYNC.RECONVERGENT B2 ;  /* 0x0000000000027941 */ /* 0x000fea0003800200 */
.L_x_58286:
[----:B------:R-:W-:Y:S05]  /*4250*/  BRA `(.L_x_58284) ;  /* 0x0000000000147947 */ /* 0x000fea0003800000 */
.L_x_58285:
[----:B------:R-:W-:Y:S01]  /*4260*/  LOP3.LUT R25, R25, 0x1, RZ, 0xc0, !PT ;  /* 0x0000000119197812 */ /* 0x000fe200078ec0ff */
[----:B------:R-:W-:-:S03]  /*4270*/  IMAD.MOV.U32 R0, RZ, RZ, 0x1 ;  /* 0x00000001ff007424 */ /* 0x000fc600078e00ff */
[----:B------:R-:W-:-:S04]  /*4280*/  ISETP.NE.U32.AND P0, PT, R25, 0x1, PT ;  /* 0x000000011900780c */ /* 0x000fc80003f05070 */
[----:B------:R-:W-:-:S04]  /*4290*/  SEL R0, R0, 0xffff, P0 ;  /* 0x0000ffff00007807 */ /* 0x000fc80000000000 */
[----:B------:R-:W-:-:S07]  /*42a0*/  PRMT R23, R0, 0x7610, R23 ;  /* 0x0000761000177816 */ /* 0x000fce0000000017 */
.L_x_58284:
[----:B------:R-:W-:Y:S05]  /*42b0*/  BSYNC.RECONVERGENT B1 ;  /* 0x0000000000017941 */ /* 0x000fea0003800200 */
.L_x_58283:
        /* <DEDUP_REMOVED lines=23> */
.L_x_58294:
        /* <DEDUP_REMOVED lines=15> */
.L_x_58293:
[----:B------:R-:W-:Y:S05]  /*4520*/  BSYNC.RECONVERGENT B2 ;  /* 0x0000000000027941 */ /* 0x000fea0003800200 */
.L_x_58292:
[----:B------:R-:W-:Y:S05]  /*4530*/  BRA `(.L_x_58290) ;  /* 0x0000000000147947 */ /* 0x000fea0003800000 */
.L_x_58291:
[----:B------:R-:W-:Y:S01]  /*4540*/  LOP3.LUT R24, R24, 0x1, RZ, 0xc0, !PT ;  /* 0x0000000118187812 */ /* 0x000fe200078ec0ff */
[----:B------:R-:W-:-:S03]  /*4550*/  IMAD.MOV.U32 R0, RZ, RZ, 0x1 ;  /* 0x00000001ff007424 */ /* 0x000fc600078e00ff */
[----:B------:R-:W-:-:S04]  /*4560*/  ISETP.NE.U32.AND P0, PT, R24, 0x1, PT ;  /* 0x000000011800780c */ /* 0x000fc80003f05070 */
[----:B------:R-:W-:-:S04]  /*4570*/  SEL R0, R0, 0xffff, P0 ;  /* 0x0000ffff00007807 */ /* 0x000fc80000000000 */
[----:B------:R-:W-:-:S07]  /*4580*/  PRMT R18, R0, 0x7610, R18 ;  /* 0x0000761000127816 */ /* 0x000fce0000000012 */
.L_x_58290:
[----:B------:R-:W-:Y:S05]  /*4590*/  BSYNC.RECONVERGENT B1 ;  /* 0x0000000000017941 */ /* 0x000fea0003800200 */
.L_x_58289:
[----:B------:R-:W-:-:S05]  /*45a0*/  VIADD R3, R17, 0x180 ;  /* 0x0000018011037836 */ /* 0x000fca0000000000 */
        /* <DEDUP_REMOVED lines=21> */
.L_x_58298:
        /* <DEDUP_REMOVED lines=15> */
.L_x_58297:
[----:B------:R-:W-:Y:S05]  /*47f0*/  BSYNC.RECONVERGENT B1 ;  /* 0x0000000000017941 */ /* 0x000fea0003800200 */
.L_x_58296:
[----:B------:R-:W-:Y:S05]  /*4800*/  BRA `(.L_x_58275) ;  /* 0x0000000400b87947 */ /* 0x000fea0003800000 */
.L_x_58295:
[----:B------:R-:W-:Y:S01]  /*4810*/  LOP3.LUT R19, R19, 0x1, RZ, 0xc0, !PT ;  /* 0x0000000113137812 */ /* 0x000fe200078ec0ff */
[----:B------:R-:W-:-:S03]  /*4820*/  IMAD.MOV.U32 R0, RZ, RZ, 0x1 ;  /* 0x00000001ff007424 */ /* 0x000fc600078e00ff */
[----:B------:R-:W-:-:S04]  /*4830*/  ISETP.NE.U32.AND P0, PT, R19, 0x1, PT ;  /* 0x000000011300780c */ /* 0x000fc80003f05070 */
[----:B------:R-:W-:-:S04]  /*4840*/  SEL R0, R0, 0xffff, P0 ;  /* 0x0000ffff00007807 */ /* 0x000fc80000000000 */
[----:B------:R-:W-:Y:S01]  /*4850*/  PRMT R16, R0, 0x7610, R16 ;  /* 0x0000761000107816 */ /* 0x000fe20000000010 */
[----:B------:R-:W-:Y:S06]  /*4860*/  BRA `(.L_x_58275) ;  /* 0x0000000400a07947 */ /* 0x000fec0003800000 */
.L_x_58276:
[----:B------:R-:W-:Y:S01]  /*4870*/  ISETP.GE.AND P0, PT, R17, R22, PT ;  /* 0x000000161100720c */ /* 0x000fe20003f06270 */
[----:B------:R-:W-:-:S12]  /*4880*/  BSSY.RECONVERGENT B1, `(.L_x_58299) ;  /* 0x0000019000017945 */ /* 0x000fd80003800200 */
[----:B------:R-:W-:Y:S05]  /*4890*/  @P0 BRA `(.L_x_58300) ;  /* 0x00000000005c0947 */ /* 0x000fea0003800000 */
[----:B-----5:R-:W-:Y:S02]  /*48a0*/  PRMT R0, R27, 0x9910, RZ ;  /* 0x000099101b007816 */ /* 0x020fe400000000ff */
[----:B------:R-:W-:Y:S02]  /*48b0*/  PRMT R4, RZ, 0x7610, R4 ;  /* 0x00007610ff047816 */ /* 0x000fe40000000004 */
[----:B------:R-:W-:-:S13]  /*48c0*/  ISETP.GE.AND P0, PT, R0, RZ, PT ;  /* 0x000000ff0000720c */ /* 0x000fda0003f06270 */
[----:B------:R-:W-:Y:S05]  /*48d0*/  @!P0 BRA `(.L_x_58300) ;  /* 0x00000000004c8947 */ /* 0x000fea0003800000 */
[----:B------:R-:W-:Y:S01]  /*48e0*/  ISETP.NE.AND P0, PT, R0, RZ, PT ;  /* 0x000000ff0000720c */ /* 0x000fe20003f05270 */
[----:B------:R-:W-:-:S12]  /*48f0*/  IMAD.MOV.U32 R4, RZ, RZ, 0x1 ;  /* 0x00000001ff047424 */ /* 0x000fd800078e00ff */
[----:B------:R-:W-:Y:S05]  /*4900*/  @!P0 BRA `(.L_x_58300) ;  /* 0x0000000000408947 */ /* 0x000fea0003800000 */
[----:B------:R-:W-:Y:S02]  /*4910*/  IMAD.MOV.U32 R4, RZ, RZ, 0x1 ;  /* 0x00000001ff047424 */ /* 0x000fe400078e00ff */
[----:B------:R-:W-:-:S07]  /*4920*/  IMAD.MOV.U32 R0, RZ, RZ, R16 ;  /* 0x000000ffff007224 */ /* 0x000fce00078e0010 */
.L_x_58301:
[C---:B------:R-:W-:Y:S02]  /*4930*/  LOP3.LUT R3, R27.reuse, 0x1, RZ, 0xc0, !PT ;  /* 0x000000011b037812 */ /* 0x040fe400078ec0ff */
[----:B------:R-:W-:Y:S02]  /*4940*/  LOP3.LUT R27, R27, 0xffff, RZ, 0xc0, !PT ;  /* 0x0000ffff1b1b7812 */ /* 0x000fe400078ec0ff */
[----:B------:R-:W-:Y:S02]  /*4950*/  ISETP.NE.U32.AND P0, PT, R3, 0x1, PT ;  /* 0x000000010300780c */ /* 0x000fe40003f05070 */
[----:B------:R-:W-:Y:S02]  /*4960*/  PRMT R4, R4, 0x9910, RZ ;  /* 0x0000991004047816 */ /* 0x000fe400000000ff */
[----:B------:R-:W-:Y:S02]  /*4970*/  SEL R3, R0, 0x1, !P0 ;  /* 0x0000000100037807 */ /* 0x000fe40004000000 */
[----:B------:R-:W-:-:S02]  /*4980*/  ISETP.GT.U32.AND P0, PT, R27, 0x1, PT ;  /* 0x000000011b00780c */ /* 0x000fc40003f04070 */
[----:B------:R-:W-:Y:S01]  /*4990*/  PRMT R5, R3, 0x9910, RZ ;  /* 0x0000991003057816 */ /* 0x000fe200000000ff */
[----:B------:R-:W-:Y:S01]  /*49a0*/  IMAD.MOV.U32 R3, RZ, RZ, R4 ;  /* 0x000000ffff037224 */ /* 0x000fe200078e0004 */
[----:B------:R-:W-:Y:S02]  /*49b0*/  PRMT R0, R0, 0x9910, RZ ;  /* 0x0000991000007816 */ /* 0x000fe400000000ff */
[----:B------:R-:W-:Y:S01]  /*49c0*/  SHF.R.U32.HI R27, RZ, 0x1, R27 ;  /* 0x00000001ff1b7819 */ /* 0x000fe2000001161b */
[----:B------:R-:W-:Y:S02]  /*49d0*/  IMAD.MOV.U32 R4, RZ, RZ, R5 ;  /* 0x000000ffff047224 */ /* 0x000fe400078e0005 */
[----:B------:R-:W-:Y:S02]  /*49e0*/  IMAD R0, R0, R0, RZ ;  /* 0x0000000000007224 */ /* 0x000fe400078e02ff */
[----:B------:R-:W-:Y:S02]  /*49f0*/  IMAD R4, R4, R3, RZ ;  /* 0x0000000304047224 */ /* 0x000fe400078e02ff */
[----:B------:R-:W-:Y:S05]  /*4a00*/  @P0 BRA `(.L_x_58301) ;  /* 0xfffffffc00c80947 */ /* 0x000fea000383ffff */
.L_x_58300:
[----:B------:R-:W-:Y:S05]  /*4a10*/  BSYNC.RECONVERGENT B1 ;  /* 0x0000000000017941 */ /* 0x000fea0003800200 */
.L_x_58299:
[----:B------:R-:W-:Y:S01]  /*4a20*/  VIADD R3, R17, 0x80 ;  /* 0x0000008011037836 */ /* 0x000fe20000000000 */
[----:B------:R-:W-:Y:S04]  /*4a30*/  BSSY.RECONVERGENT B1, `(.L_x_58302) ;  /* 0x0000018000017945 */ /* 0x000fe80003800200 */
[----:B------:R-:W-:-:S13]  /*4a40*/  ISETP.GE.AND P0, PT, R3, R22, PT ;  /* 0x000000160300720c */ /* 0x000fda0003f06270 */
        /* <DEDUP_REMOVED lines=10> */
.L_x_58304:
        /* <DEDUP_REMOVED lines=12> */
.L_x_58303:
[----:B------:R-:W-:Y:S05]  /*4bb0*/  BSYNC.RECONVERGENT B1 ;  /* 0x0000000000017941 */ /* 0x000fea0003800200 */
.L_x_58302:
        /* <DEDUP_REMOVED lines=13> */
.L_x_58307:
        /* <DEDUP_REMOVED lines=14> */
.L_x_58306:
[----:B------:R-:W-:Y:S05]  /*4d70*/  BSYNC.RECONVERGENT B1 ;  /* 0x0000000000017941 */ /* 0x000fea0003800200 */
.L_x_58305:
[----:B------:R-:W-:-:S05]  /*4d80*/  VIADD R3, R17, 0x180 ;  /* 0x0000018011037836 */ /* 0x000fca0000000000 */
        /* <DEDUP_REMOVED lines=9> */
[----:B------:R-:W-:-:S07]  /*4e20*/  IMAD.MOV.U32 R16, RZ, RZ, 0x1 ;  /* 0x00000001ff107424 */ /* 0x000fce00078e00ff */
.L_x_58308:
        /* <DEDUP_REMOVED lines=12> */
.L_x_58275:
[----:B------:R-:W-:Y:S05]  /*4ef0*/  BSYNC.RECONVERGENT B0 ;  /* 0x0000000000007941 */ /* 0x000fea0003800200 */
.L_x_58274:
        /* <DEDUP_REMOVED lines=25> */
.L_x_58315:
[----:B------:R0:W-:Y:S01]  /*5090*/  STG.E.U8 desc[UR36][R8.64], R4 ;  /* 0x0000000408007986 */ /* 0x0001e2000c101124 */
[----:B------:R-:W-:Y:S05]  /*50a0*/  BRA `(.L_x_58317) ;  /* 0x0000000c00487947 */ /* 0x000fea0003800000 */
.L_x_58314:
        /* <DEDUP_REMOVED lines=10> */
.L_x_58319:
[----:B------:R-:W-:-:S05]  /*5150*/  PRMT R3, R4, 0x9910, RZ ;  /* 0x0000991004037816 */ /* 0x000fca00000000ff */
[----:B------:R0:W-:Y:S01]  /*5160*/  STG.E desc[UR36][R8.64], R3 ;  /* 0x0000000308007986 */ /* 0x0001e2000c101924 */
[----:B------:R-:W-:Y:S05]  /*5170*/  BRA `(.L_x_58317) ;  /* 0x0000000c00147947 */ /* 0x000fea0003800000 */
.L_x_58318:
[----:B------:R0:W-:Y:S01]  /*5180*/  STG.E.U16 desc[UR36][R8.64], R4 ;  /* 0x0000000408007986 */ /* 0x0001e2000c101524 */
[----:B------:R-:W-:Y:S05]  /*5190*/  BRA `(.L_x_58317) ;  /* 0x0000000c000c7947 */ /* 0x000fea0003800000 */
.L_x_58313:
        /* <DEDUP_REMOVED lines=9> */
.L_x_58321:
[----:B------:R-:W0:Y:S02]  /*5230*/  I2F.S16 R0, R4 ;  /* 0x0000000400007306 */ /* 0x000e240000101400 */
[----:B0-----:R-:W-:-:S05]  /*5240*/  F2FP.F16.F32.PACK_AB R0, RZ, R0 ;  /* 0x00000000ff00723e */ /* 0x001fca00000000ff */
[----:B------:R0:W-:Y:S01]  /*5250*/  STG.E.U16 desc[UR36][R8.64], R0 ;  /* 0x0000000008007986 */ /* 0x0001e2000c101524 */
[----:B------:R-:W-:Y:S05]  /*5260*/  BRA `(.L_x_58317) ;  /* 0x0000000800d87947 */ /* 0x000fea0003800000 */
.L_x_58320:
        /* <DEDUP_REMOVED lines=10> */
.L_x_58323:
[----:B------:R-:W0:Y:S02]  /*5310*/  I2F.S16 R4, R4 ;  /* 0x0000000400047306 */ /* 0x000e240000101400 */
[----:B0-----:R-:W-:-:S04]  /*5320*/  F2FP.F16.F32.PACK_AB R3, RZ, R4 ;  /* 0x00000004ff03723e */ /* 0x001fc800000000ff */
[----:B------:R-:W-:-:S05]  /*5330*/  PRMT R3, R3, 0x5410, RZ ;  /* 0x0000541003037816 */ /* 0x000fca00000000ff */
[----:B------:R0:W-:Y:S01]  /*5340*/  STG.E desc[UR36][R8.64], R3 ;  /* 0x0000000308007986 */ /* 0x0001e2000c101924 */
[----:B------:R-:W-:Y:S05]  /*5350*/  BRA `(.L_x_58317) ;  /* 0x00000008009c7947 */ /* 0x000fea0003800000 */
.L_x_58322:
[----:B------:R-:W0:Y:S02]  /*5360*/  I2F.F64.S16 R4, R4 ;  /* 0x0000000400047312 */ /* 0x000e240000101c00 */
[----:B0-----:R0:W-:Y:S01]  /*5370*/  STG.E.64 desc[UR36][R8.64], R4 ;  /* 0x0000000408007986 */ /* 0x0011e2000c101b24 */
[----:B------:R-:W-:Y:S05]  /*5380*/  BRA `(.L_x_58317) ;  /* 0x0000000800907947 */ /* 0x000fea0003800000 */
.L_x_58312:
        /* <DEDUP_REMOVED lines=13> */
.L_x_58326:
[----:B------:R-:W0:Y:S01]  /*5460*/  I2F.F64.S16 R4, R4 ;  /* 0x0000000400047312 */ /* 0x000e220000101c00 */
[----:B------:R-:W-:-:S05]  /*5470*/  CS2R R6, SRZ ;  /* 0x0000000000067805 */ /* 0x000fca000001ff00 */
[----:B0-----:R0:W-:Y:S01]  /*5480*/  STG.E.128 desc[UR36][R8.64], R4 ;  /* 0x0000000408007986 */ /* 0x0011e2000c101d24 */
[----:B------:R-:W-:Y:S05]  /*5490*/  BRA `(.L_x_58317) ;  /* 0x00000008004c7947 */ /* 0x000fea0003800000 */
.L_x_58325:
        /* <DEDUP_REMOVED lines=19> */
.L_x_58330:
[----:B------:R-:W-:Y:S05]  /*55d0*/  BSYNC.RECONVERGENT B0 ;  /* 0x0000000000007941 */ /* 0x000fea0003800200 */
.L_x_58329:
[----:B------:R-:W-:-:S05]  /*55e0*/  LOP3.LUT R5, R0, 0x80, R5, 0xf8, !PT ;  /* 0x0000008000057812 */ /* 0x000fca00078ef805 */
[----:B------:R0:W-:Y:S01]  /*55f0*/  STG.E.U8 desc[UR36][R8.64], R5 ;  /* 0x0000000508007986 */ /* 0x0001e2000c101124 */
[----:B------:R-:W-:Y:S05]  /*5600*/  BRA `(.L_x_58317) ;  /* 0x0000000400f07947 */ /* 0x000fea0003800000 */
.L_x_58328:
        /* <DEDUP_REMOVED lines=15> */
.L_x_58332:
[----:B------:R-:W-:Y:S05]  /*5700*/  BSYNC.RECONVERGENT B0 ;  /* 0x0000000000007941 */ /* 0x000fea0003800200 */
.L_x_58331:
[----:B------:R-:W-:-:S05]  /*5710*/  LOP3.LUT R5, R0, 0x80, R5, 0xf8, !PT ;  /* 0x0000008000057812 */ /* 0x000fca00078ef805 */
[----:B------:R0:W-:Y:S01]  /*5720*/  STG.E.U8 desc[UR36][R8.64], R5 ;  /* 0x0000000508007986 */ /* 0x0001e2000c101124 */
[----:B------:R-:W-:Y:S05]  /*5730*/  BRA `(.L_x_58317) ;  /* 0x0000000400a47947 */ /* 0x000fea0003800000 */
.L_x_58327:
[----:B------:R-:W0:Y:S02]  /*5740*/  I2F.S16 R0, R4 ;  /* 0x0000000400007306 */ /* 0x000e240000101400 */
[----:B0-----:R-:W-:-:S05]  /*5750*/  F2FP.BF16.F32.PACK_AB R0, RZ, R0 ;  /* 0x00000000ff00723e */ /* 0x001fca00000010ff */
[----:B------:R0:W-:Y:S01]  /*5760*/  STG.E.U16 desc[UR36][R8.64], R0 ;  /* 0x0000000008007986 */ /* 0x0001e2000c101524 */
[----:B------:R-:W-:Y:S05]  /*5770*/  BRA `(.L_x_58317) ;  /* 0x0000000400947947 */ /* 0x000fea0003800000 */
.L_x_58324:
        /* <DEDUP_REMOVED lines=10> */
.L_x_58335:
        /* <DEDUP_REMOVED lines=13> */
.L_x_58338:
[----:B------:R-:W-:-:S04]  /*58f0*/  SHF.R.U32.HI R0, RZ, 0x14, R5 ;  /* 0x00000014ff007819 */ /* 0x000fc80000011605 */
[----:B------:R-:W-:-:S04]  /*5900*/  LOP3.LUT R0, R0, 0x1, RZ, 0xc0, !PT ;  /* 0x0000000100007812 */ /* 0x000fc800078ec0ff */
[----:B------:R-:W-:-:S04]  /*5910*/  IADD3 R0, PT, PT, R5, 0x487ffff, R0 ;  /* 0x0487ffff05007810 */ /* 0x000fc80007ffe000 */
[----:B------:R-:W-:-:S04]  /*5920*/  SHF.R.U32.HI R0, RZ, 0x14, R0 ;  /* 0x00000014ff007819 */ /* 0x000fc80000011600 */
[----:B------:R-:W-:-:S07]  /*5930*/  LOP3.LUT R3, R0, 0xff, RZ, 0xc0, !PT ;  /* 0x000000ff00037812 */ /* 0x000fce00078ec0ff */
.L_x_58339:
[----:B------:R-:W-:-:S04]  /*5940*/  SHF.R.U32.HI R0, RZ, 0x18, R5 ;  /* 0x00000018ff007819 */ /* 0x000fc80000011605 */
[----:B------:R-:W-:-:S07]  /*5950*/  LOP3.LUT R0, R3, 0x80, R0, 0xf8, !PT ;  /* 0x0000008003007812 */ /* 0x000fce00078ef800 */
.L_x_58337:
[----:B------:R-:W-:Y:S05]  /*5960*/  BSYNC.RECONVERGENT B0 ;  /* 0x0000000000007941 */ /* 0x000fea0003800200 */
.L_x_58336:
[----:B------:R3:W-:Y:S01]  /*5970*/  STG.E.U8 desc[UR36][R8.64], R0 ;  /* 0x0000000008007986 */ /* 0x0007e2000c101124 */
[----:B------:R-:W-:Y:S05]  /*5980*/  BRA `(.L_x_58317) ;  /* 0x0000000400107947 */ /* 0x000fea0003800000 */
.L_x_58334:
        /* <DEDUP_REMOVED lines=13> */
.L_x_58342:
[----:B------:R-:W-:-:S04]  /*5a60*/  SHF.R.U32.HI R0, RZ, 0x15, R5 ;  /* 0x00000015ff007819 */ /* 0x000fc80000011605 */
[----:B------:R-:W-:-:S04]  /*5a70*/  LOP3.LUT R0, R0, 0x1, RZ, 0xc0, !PT ;  /* 0x0000000100007812 */ /* 0x000fc800078ec0ff */
[----:B------:R-:W-:-:S04]  /*5a80*/  IADD3 R0, PT, PT, R5, 0x88fffff, R0 ;  /* 0x088fffff05007810 */ /* 0x000fc80007ffe000 */
[----:B------:R-:W-:-:S04]  /*5a90*/  SHF.R.U32.HI R0, RZ, 0x15, R0 ;  /* 0x00000015ff007819 */ /* 0x000fc80000011600 */
[----:B------:R-:W-:-:S07]  /*5aa0*/  LOP3.LUT R3, R0, 0xff, RZ, 0xc0, !PT ;  /* 0x000000ff00037812 */ /* 0x000fce00078ec0ff */
.L_x_58343:
[----:B------:R-:W-:-:S04]  /*5ab0*/  SHF.R.U32.HI R0, RZ, 0x18, R5 ;  /* 0x00000018ff007819 */ /* 0x000fc80000011605 */
[----:B------:R-:W-:-:S07]  /*5ac0*/  LOP3.LUT R0, R3, 0x80, R0, 0xf8, !PT ;  /* 0x0000008003007812 */ /* 0x000fce00078ef800 */
.L_x_58341:
[----:B------:R-:W-:Y:S05]  /*5ad0*/  BSYNC.RECONVERGENT B0 ;  /* 0x0000000000007941 */ /* 0x000fea0003800200 */
.L_x_58340:
[----:B------:R0:W-:Y:S01]  /*5ae0*/  STG.E.U8 desc[UR36][R8.64], R0 ;  /* 0x0000000008007986 */ /* 0x0001e2000c101124 */
[----:B------:R-:W-:Y:S05]  /*5af0*/  BRA `(.L_x_58317) ;  /* 0x0000000000b47947 */ /* 0x000fea0003800000 */
.L_x_58333:
[----:B------:R-:W-:-:S13]  /*5b00*/  ISETP.NE.AND P0, PT, R0, 0x1c, PT ;  /* 0x0000001c0000780c */ /* 0x000fda0003f05270 */
[----:B------:R-:W-:Y:S05]  /*5b10*/  @!P0 BRA `(.L_x_58344) ;  /* 0x0000000000a48947 */ /* 0x000fea0003800000 */
[----:B------:R-:W-:-:S13]  /*5b20*/  ISETP.NE.AND P0, PT, R0, 0x1d, PT ;  /* 0x0000001d0000780c */ /* 0x000fda0003f05270 */
[----:B------:R-:W-:Y:S05]  /*5b30*/  @!P0 BRA `(.L_x_58345) ;  /* 0x00000000008c8947 */ /* 0x000fea0003800000 */
[----:B------:R-:W-:-:S13]  /*5b40*/  ISETP.NE.AND P0, PT, R0, 0x2c, PT ;  /* 0x0000002c0000780c */ /* 0x000fda0003f05270 */
[----:B------:R-:W-:Y:S05]  /*5b50*/  @!P0 BRA `(.L_x_58346) ;  /* 0x0000000000448947 */ /* 0x000fea0003800000 */
.L_x_58316:
        /* <DEDUP_REMOVED lines=16> */
.L_x_58347:
[----:B------:R-:W-:Y:S05]  /*5c60*/  BRA `(.L_x_58317) ;  /* 0x0000000000587947 */ /* 0x000fea0003800000 */
.L_x_58346:
        /* <DEDUP_REMOVED lines=16> */
.L_x_58345:
[----:B------:R-:W-:-:S04]  /*5d70*/  PRMT R4, R4, 0x9910, RZ ;  /* 0x0000991004047816 */ /* 0x000fc800000000ff */
[----:B------:R-:W-:-:S05]  /*5d80*/  SHF.R.S32.HI R5, RZ, 0x1f, R4 ;  /* 0x0000001fff057819 */ /* 0x000fca0000011404 */
[----:B------:R1:W-:Y:S01]  /*5d90*/  STG.E.64 desc[UR36][R8.64], R4 ;  /* 0x0000000408007986 */ /* 0x0003e2000c101b24 */
[----:B------:R-:W-:Y:S05]  /*5da0*/  BRA `(.L_x_58317) ;  /* 0x0000000000087947 */ /* 0x000fea0003800000 */
.L_x_58344:
[----:B------:R-:W-:-:S05]  /*5db0*/  PRMT R3, R4, 0x9910, RZ ;  /* 0x0000991004037816 */ /* 0x000fca00000000ff */
[----:B------:R0:W-:Y:S02]  /*5dc0*/  STG.E desc[UR36][R8.64], R3 ;  /* 0x0000000308007986 */ /* 0x0001e4000c101924 */
.L_x_58317:
        /* <DEDUP_REMOVED lines=24> */
.L_x_58352:
[----:B------:R0:W-:Y:S01]  /*5f50*/  STG.E.U8 desc[UR36][R8.64], R23 ;  /* 0x0000001708007986 */ /* 0x0001e2000c101124 */
[----:B------:R-:W-:Y:S05]  /*5f60*/  BRA `(.L_x_58354) ;  /* 0x0000000c004c7947 */ /* 0x000fea0003800000 */
.L_x_58351:
        /* <DEDUP_REMOVED lines=10> */
.L_x_58356:
[----:B------:R-:W-:-:S05]  /*6010*/  PRMT R3, R23, 0x9910, RZ ;  /* 0x0000991017037816 */ /* 0x000fca00000000ff */
[----:B------:R0:W-:Y:S01]  /*6020*/  STG.E desc[UR36][R8.64], R3 ;  /* 0x0000000308007986 */ /* 0x0001e2000c101924 */
[----:B------:R-:W-:Y:S05]  /*6030*/  BRA `(.L_x_58354) ;  /* 0x0000000c00187947 */ /* 0x000fea0003800000 */
.L_x_58355:
[----:B------:R0:W-:Y:S01]  /*6040*/  STG.E.U16 desc[UR36][R8.64], R23 ;  /* 0x0000001708007986 */ /* 0x0001e2000c101524 */
[----:B------:R-:W-:Y:S05]  /*6050*/  BRA `(.L_x_58354) ;  /* 0x0000000c00107947 */ /* 0x000fea0003800000 */
.L_x_58350:
        /* <DEDUP_REMOVED lines=9> */
.L_x_58358:
[----:B------:R-:W0:Y:S02]  /*60f0*/  I2F.S16 R0, R23 ;  /* 0x0000001700007306 */ /* 0x000e240000101400 */
[----:B0-----:R-:W-:-:S05]  /*6100*/  F2FP.F16.F32.PACK_AB R0, RZ, R0 ;  /* 0x00000000ff00723e */ /* 0x001fca00000000ff */
[----:B------:R0:W-:Y:S01]  /*6110*/  STG.E.U16 desc[UR36][R8.64], R0 ;  /* 0x0000000008007986 */ /* 0x0001e2000c101524 */
[----:B------:R-:W-:Y:S05]  /*6120*/  BRA `(.L_x_58354) ;  /* 0x0000000800dc7947 */ /* 0x000fea0003800000 */
.L_x_58357:
        /* <DEDUP_REMOVED lines=10> */
.L_x_58360:
[----:B------:R-:W0:Y:S02]  /*61d0*/  I2F.S16 R23, R23 ;  /* 0x0000001700177306 */ /* 0x000e240000101400 */
[----:B0-----:R-:W-:-:S04]  /*61e0*/  F2FP.F16.F32.PACK_AB R3, RZ, R23 ;  /* 0x00000017ff03723e */ /* 0x001fc800000000ff */
[----:B------:R-:W-:-:S05]  /*61f0*/  PRMT R3, R3, 0x5410, RZ ;  /* 0x0000541003037816 */ /* 0x000fca00000000ff */
[----:B------:R0:W-:Y:S01]  /*6200*/  STG.E desc[UR36][R8.64], R3 ;  /* 0x0000000308007986 */ /* 0x0001e2000c101924 */
[----:B------:R-:W-:Y:S05]  /*6210*/  BRA `(.L_x_58354) ;  /* 0x0000000800a07947 */ /* 0x000fea0003800000 */
.L_x_58359:
[----:B------:R-:W0:Y:S02]  /*6220*/  I2F.F64.S16 R4, R23 ;  /* 0x0000001700047312 */ /* 0x000e240000101c00 */
[----:B0-----:R0:W-:Y:S01]  /*6230*/  STG.E.64 desc[UR36][R8.64], R4 ;  /* 0x0000000408007986 */ /* 0x0011e2000c101b24 */
[----:B------:R-:W-:Y:S05]  /*6240*/  BRA `(.L_x_58354) ;  /* 0x0000000800947947 */ /* 0x000fea0003800000 */
.L_x_58349:
        /* <DEDUP_REMOVED lines=12> */
.L_x_58364:
        /* <DEDUP_REMOVED lines=17> */
.L_x_58367:
[----:B------:R-:W-:-:S04]  /*6420*/  SHF.R.U32.HI R3, RZ, 0x18, R23 ;  /* 0x00000018ff037819 */ /* 0x000fc80000011617 */
[----:B------:R-:W-:-:S04]  /*6430*/  LOP3.LUT R0, R0, 0x80, R3, 0xf8, !PT ;  /* 0x0000008000007812 */ /* 0x000fc800078ef803 */
[----:B------:R-:W-:-:S07]  /*6440*/  PRMT R4, R0, 0x7610, R4 ;  /* 0x0000761000047816 */ /* 0x000fce0000000004 */
.L_x_58366:
[----:B------:R-:W-:Y:S05]  /*6450*/  BSYNC.RECONVERGENT B0 ;  /* 0x0000000000007941 */ /* 0x000fea0003800200 */
.L_x_58365:
[----:B------:R0:W-:Y:S01]  /*6460*/  STG.E.U8 desc[UR36][R8.64], R4 ;  /* 0x0000000408007986 */ /* 0x0001e2000c101124 */
[----:B------:R-:W-:Y:S05]  /*6470*/  BRA `(.L_x_58354) ;  /* 0x0000000800087947 */ /* 0x000fea0003800000 */
.L_x_58363:
        /* <DEDUP_REMOVED lines=17> */
.L_x_58370:
[----:B------:R-:W-:-:S04]  /*6590*/  SHF.R.U32.HI R3, RZ, 0x18, R23 ;  /* 0x00000018ff037819 */ /* 0x000fc80000011617 */
[----:B------:R-:W-:-:S04]  /*65a0*/  LOP3.LUT R0, R0, 0x80, R3, 0xf8, !PT ;  /* 0x0000008000007812 */ /* 0x000fc800078ef803 */
[----:B------:R-:W-:-:S07]  /*65b0*/  PRMT R4, R0, 0x7610, R4 ;  /* 0x0000761000047816 */ /* 0x000fce0000000004 */
.L_x_58369:
[----:B------:R-:W-:Y:S05]  /*65c0*/  BSYNC.RECONVERGENT B0 ;  /* 0x0000000000007941 */ /* 0x000fea0003800200 */
.L_x_58368:
[----:B------:R0:W-:Y:S01]  /*65d0*/  STG.E.U8 desc[UR36][R8.64], R4 ;  /* 0x0000000408007986 */ /* 0x0001e2000c101124 */
[----:B------:R-:W-:Y:S05]  /*65e0*/  BRA `(.L_x_58354) ;  /* 0x0000000400ac7947 */ /* 0x000fea0003800000 */
.L_x_58362:
        /* <DEDUP_REMOVED lines=22> */
.L_x_58372:
[----:B------:R-:W-:-:S04]  /*6750*/  PRMT R4, R23, 0x9910, RZ ;  /* 0x0000991017047816 */ /* 0x000fc800000000ff */
[----:B------:R-:W-:-:S05]  /*6760*/  SHF.R.S32.HI R5, RZ, 0x1f, R4 ;  /* 0x0000001fff057819 */ /* 0x000fca0000011404 */
[----:B------:R0:W-:Y:S01]  /*6770*/  STG.E.64 desc[UR36][R8.64], R4 ;  /* 0x0000000408007986 */ /* 0x0001e2000c101b24 */
[----:B------:R-:W-:Y:S05]  /*6780*/  BRA `(.L_x_58354) ;  /* 0x0000000400447947 */ /* 0x000fea0003800000 */
.L_x_58371:
[----:B------:R-:W-:-:S05]  /*6790*/  PRMT R3, R23, 0x9910, RZ ;  /* 0x0000991017037816 */ /* 0x000fca00000000ff */
[----:B------:R0:W-:Y:S01]  /*67a0*/  STG.E desc[UR36][R8.64], R3 ;  /* 0x0000000308007986 */ /* 0x0001e2000c101924 */
[----:B------:R-:W-:Y:S05]  /*67b0*/  BRA `(.L_x_58354) ;  /* 0x0000000400387947 */ /* 0x000fea0003800000 */
.L_x_58361:
        /* <DEDUP_REMOVED lines=11> */
.L_x_58374:
[----:B------:R-:W0:Y:S01]  /*6870*/  I2F.F64.S16 R4, R23 ;  /* 0x0000001700047312 */ /* 0x000e220000101c00 */
[----:B------:R-:W-:-:S05]  /*6880*/  CS2R R6, SRZ ;  /* 0x0000000000067805 */ /* 0x000fca000001ff00 */
[----:B0-----:R4:W-:Y:S01]  /*6890*/  STG.E.128 desc[UR36][R8.64], R4 ;  /* 0x0000000408007986 */ /* 0x0019e2000c101d24 */
[----:B------:R-:W-:Y:S05]  /*68a0*/  BRA `(.L_x_58354) ;  /* 0x0000000000fc7947 */ /* 0x000fea0003800000 */
.L_x_58373:
[----:B------:R-:W-:-:S13]  /*68b0*/  ISETP.NE.AND P0, PT, R0, 0xf, PT ;  /* 0x0000000f0000780c */ /* 0x000fda0003f05270 */
[----:B------:R-:W-:Y:S05]  /*68c0*/  @!P0 BRA `(.L_x_58375) ;  /* 0x0000000000e88947 */ /* 0x000fea0003800000 */
[----:B------:R-:W-:-:S13]  /*68d0*/  ISETP.NE.AND P0, PT, R0, 0x17, PT ;  /* 0x000000170000780c */ /* 0x000fda0003f05270 */
[----:B------:R-:W-:Y:S05]  /*68e0*/  @!P0 BRA `(.L_x_58376) ;  /* 0x0000000000908947 */ /* 0x000fea0003800000 */
[----:B------:R-:W-:-:S13]  /*68f0*/  ISETP.NE.AND P0, PT, R0, 0x18, PT ;  /* 0x000000180000780c */ /* 0x000fda0003f05270 */
[----:B------:R-:W-:Y:S05]  /*6900*/  @!P0 BRA `(.L_x_58377) ;  /* 0x0000000000448947 */ /* 0x000fea0003800000 */
.L_x_58353:
        /* <DEDUP_REMOVED lines=16> */
.L_x_58378:
[----:B------:R-:W-:Y:S05]  /*6a10*/  BRA `(.L_x_58354) ;  /* 0x0000000000a07947 */ /* 0x000fea0003800000 */
.L_x_58377:
        /* <DEDUP_REMOVED lines=13> */
.L_x_58380:
[----:B------:R-:W-:Y:S05]  /*6af0*/  BSYNC.RECONVERGENT B0 ;  /* 0x0000000000007941 */ /* 0x000fea0003800200 */
.L_x_58379:
[----:B------:R-:W-:-:S05]  /*6b00*/  LOP3.LUT R3, R0, 0x80, R3, 0xf8, !PT ;  /* 0x0000008000037812 */ /* 0x000fca00078ef803 */
[----:B------:R2:W-:Y:S01]  /*6b10*/  STG.E.U8 desc[UR36][R8.64], R3 ;  /* 0x0000000308007986 */ /* 0x0005e2000c101124 */
[----:B------:R-:W-:Y:S05]  /*6b20*/  BRA `(.L_x_58354) ;  /* 0x00000000005c7947 */ /* 0x000fea0003800000 */
.L_x_58376:
        /* <DEDUP_REMOVED lines=12> */
.L_x_58382:
[----:B------:R-:W-:Y:S01]  /*6bf0*/  IMAD.MOV.U32 R0, RZ, RZ, 0x7f ;  /* 0x0000007fff007424 */ /* 0x000fe200078e00ff */
[----:B------:R-:W-:-:S04]  /*6c00*/  ISETP.GT.U32.AND P0, PT, R3, 0x7f800000, PT ;  /* 0x7f8000000300780c */ /* 0x000fc80003f04070 */
[----:B------:R-:W-:-:S09]  /*6c10*/  SEL R0, R0, 0x7c, P0 ;  /* 0x0000007c00007807 */ /* 0x000fd20000000000 */
.L_x_58383:
[----:B------:R-:W-:Y:S05]  /*6c20*/  BSYNC.RECONVERGENT B0 ;  /* 0x0000000000007941 */ /* 0x000fea0003800200 */
.L_x_58381:
[----:B------:R-:W-:-:S04]  /*6c30*/  SHF.R.U32.HI R3, RZ, 0x18, R23 ;  /* 0x00000018ff037819 */ /* 0x000fc80000011617 */
[----:B------:R-:W-:-:S05]  /*6c40*/  LOP3.LUT R3, R0, 0x80, R3, 0xf8, !PT ;  /* 0x0000008000037812 */ /* 0x000fca00078ef803 */
[----:B------:R1:W-:Y:S01]  /*6c50*/  STG.E.U8 desc[UR36][R8.64], R3 ;  /* 0x0000000308007986 */ /* 0x0003e2000c101124 */
[----:B------:R-:W-:Y:S05]  /*6c60*/  BRA `(.L_x_58354) ;  /* 0x00000000000c7947 */ /* 0x000fea0003800000 */
.L_x_58375:
[----:B------:R-:W0:Y:S02]  /*6c70*/  I2F.S16 R0, R23 ;  /* 0x0000001700007306 */ /* 0x000e240000101400 */
[----:B0-----:R-:W-:-:S05]  /*6c80*/  F2FP.BF16.F32.PACK_AB R0, RZ, R0 ;  /* 0x00000000ff00723e */ /* 0x001fca00000010ff */
[----:B------:R0:W-:Y:S02]  /*6c90*/  STG.E.U16 desc[UR36][R8.64], R0 ;  /* 0x0000000008007986 */ /* 0x0001e4000c101524 */
.L_x_58354:
[----:B------:R-:W-:-:S07]  /*6ca0*/  VIADD R17, R17, 0x80 ;  /* 0x0000008011117836 */ /* 0x000fce0000000000 */
.L_x_58311:
[----:B------:R-:W-:-:S13]  /*6cb0*/  ISETP.GE.AND P0, PT, R17, R22, PT ;  /* 0x000000161100720c */ /* 0x000fda0003f06270 */
[----:B------:R-:W-:Y:S05]  /*6cc0*/  @P0 BREAK.RELIABLE B6 ;  /* 0x0000000000060942 */ /* 0x000fea0003800100 */
[----:B------:R-:W-:Y:S05]  /*6cd0*/  @P0 BRA `(.L_x_58348) ;  /* 0x0000000c00ac0947 */ /* 0x000fea0003800000 */
[----:B------:R-:W-:Y:S05]  /*6ce0*/  BSYNC.RELIABLE B6 ;  /* 0x0000000000067941 */ /* 0x000fea0003800100 */
.L_x_58310:
        /* <DEDUP_REMOVED lines=20> */
.L_x_58387:
[----:B------:R0:W-:Y:S01]  /*6e30*/  STG.E.U8 desc[UR36][R8.64], R18 ;  /* 0x0000001208007986 */ /* 0x0001e2000c101124 */
[----:B------:R-:W-:Y:S05]  /*6e40*/  BRA `(.L_x_58389) ;  /* 0x0000000c004c7947 */ /* 0x000fea0003800000 */
.L_x_58386:
        /* <DEDUP_REMOVED lines=10> */
.L_x_58391:
[----:B------:R-:W-:-:S05]  /*6ef0*/  PRMT R3, R18, 0x9910, RZ ;  /* 0x0000991012037816 */ /* 0x000fca00000000ff */
[----:B------:R0:W-:Y:S01]  /*6f00*/  STG.E desc[UR36][R8.64], R3 ;  /* 0x0000000308007986 */ /* 0x0001e2000c101924 */
[----:B------:R-:W-:Y:S05]  /*6f10*/  BRA `(.L_x_58389) ;  /* 0x0000000c00187947 */ /* 0x000fea0003800000 */
.L_x_58390:
[----:B------:R0:W-:Y:S01]  /*6f20*/  STG.E.U16 desc[UR36][R8.64], R18 ;  /* 0x0000001208007986 */ /* 0x0001e2000c101524 */
[----:B------:R-:W-:Y:S05]  /*6f30*/  BRA `(.L_x_58389) ;  /* 0x0000000c00107947 */ /* 0x000fea0003800000 */
.L_x_58385:
        /* <DEDUP_REMOVED lines=9> */
.L_x_58393:
[----:B------:R-:W0:Y:S02]  /*6fd0*/  I2F.S16 R0, R18 ;  /* 0x0000001200007306 */ /* 0x000e240000101400 */
[----:B0-----:R-:W-:-:S05]  /*6fe0*/  F2FP.F16.F32.PACK_AB R0, RZ, R0 ;  /* 0x00000000ff00723e */ /* 0x001fca00000000ff */
[----:B------:R0:W-:Y:S01]  /*6ff0*/  STG.E.U16 desc[UR36][R8.64], R0 ;  /* 0x0000000008007986 */ /* 0x0001e2000c101524 */
[----:B------:R-:W-:Y:S05]  /*7000*/  BRA `(.L_x_58389) ;  /* 0x0000000800dc7947 */ /* 0x000fea0003800000 */
.L_x_58392:
        /* <DEDUP_REMOVED lines=10> */
.L_x_58395:
[----:B------:R-:W0:Y:S02]  /*70b0*/  I2F.S16 R18, R18 ;  /* 0x0000001200127306 */ /* 0x000e240000101400 */
[----:B0-----:R-:W-:-:S04]  /*70c0*/  F2FP.F16.F32.PACK_AB R3, RZ, R18 ;  /* 0x00000012ff03723e */ /* 0x001fc800000000ff */
[----:B------:R-:W-:-:S05]  /*70d0*/  PRMT R3, R3, 0x5410, RZ ;  /* 0x0000541003037816 */ /* 0x000fca00000000ff */
[----:B------:R0:W-:Y:S01]  /*70e0*/  STG.E desc[UR36][R8.64], R3 ;  /* 0x0000000308007986 */ /* 0x0001e2000c101924 */
[----:B------:R-:W-:Y:S05]  /*70f0*/  BRA `(.L_x_58389) ;  /* 0x0000000800a07947 */ /* 0x000fea0003800000 */
.L_x_58394:
[----:B------:R-:W0:Y:S02]  /*7100*/  I2F.F64.S16 R4, R18 ;  /* 0x0000001200047312 */ /* 0x000e240000101c00 */
[----:B0-----:R0:W-:Y:S01]  /*7110*/  STG.E.64 desc[UR36][R8.64], R4 ;  /* 0x0000000408007986 */ /* 0x0011e2000c101b24 */
[----:B------:R-:W-:Y:S05]  /*7120*/  BRA `(.L_x_58389) ;  /* 0x0000000800947947 */ /* 0x000fea0003800000 */
.L_x_58384:
        /* <DEDUP_REMOVED lines=12> */
.L_x_58399:
        /* <DEDUP_REMOVED lines=17> */
.L_x_58402:
[----:B------:R-:W-:-:S04]  /*7300*/  SHF.R.U32.HI R3, RZ, 0x18, R5 ;  /* 0x00000018ff037819 */ /* 0x000fc80000011605 */
[----:B------:R-:W-:-:S04]  /*7310*/  LOP3.LUT R0, R0, 0x80, R3, 0xf8, !PT ;  /* 0x0000008000007812 */ /* 0x000fc800078ef803 */
[----:B------:R-:W-:-:S07]  /*7320*/  PRMT R4, R0, 0x7610, R4 ;  /* 0x0000761000047816 */ /* 0x000fce0000000004 */
.L_x_58401:
[----:B------:R-:W-:Y:S05]  /*7330*/  BSYNC.RECONVERGENT B0 ;  /* 0x0000000000007941 */ /* 0x000fea0003800200 */
.L_x_58400:
[----:B------:R0:W-:Y:S01]  /*7340*/  STG.E.U8 desc[UR36][R8.64], R4 ;  /* 0x0000000408007986 */ /* 0x0001e2000c101124 */
[----:B------:R-:W-:Y:S05]  /*7350*/  BRA `(.L_x_58389) ;  /* 0x0000000800087947 */ /* 0x000fea0003800000 */
.L_x_58398:
        /* <DEDUP_REMOVED lines=17> */
.L_x_58405:
[----:B------:R-:W-:-:S04]  /*7470*/  SHF.R.U32.HI R3, RZ, 0x18, R5 ;  /* 0x00000018ff037819 */ /* 0x000fc80000011605 */
[----:B------:R-:W-:-:S04]  /*7480*/  LOP3.LUT R0, R0, 0x80, R3, 0xf8, !PT ;  /* 0x0000008000007812 */ /* 0x000fc800078ef803 */
[----:B------:R-:W-:-:S07]  /*7490*/  PRMT R4, R0, 0x7610, R4 ;  /* 0x0000761000047816 */ /* 0x000fce0000000004 */
.L_x_58404:
[----:B------:R-:W-:Y:S05]  /*74a0*/  BSYNC.RECONVERGENT B0 ;  /* 0x0000000000007941 */ /* 0x000fea0003800200 */
.L_x_58403:
[----:B------:R0:W-:Y:S01]  /*74b0*/  STG.E.U8 desc[UR36][R8.64], R4 ;  /* 0x0000000408007986 */ /* 0x0001e2000c101124 */
[----:B------:R-:W-:Y:S05]  /*74c0*/  BRA `(.L_x_58389) ;  /* 0x0000000400ac7947 */ /* 0x000fea0003800000 */
.L_x_58397:
        /* <DEDUP_REMOVED lines=22> */
.L_x_58407:
[----:B------:R-:W-:-:S04]  /*7630*/  PRMT R4, R18, 0x9910, RZ ;  /* 0x0000991012047816 */ /* 0x000fc800000000ff */
[----:B------:R-:W-:-:S05]  /*7640*/  SHF.R.S32.HI R5, RZ, 0x1f, R4 ;  /* 0x0000001fff057819 */ /* 0x000fca0000011404 */
[----:B------:R0:W-:Y:S01]  /*7650*/  STG.E.64 desc[UR36][R8.64], R4 ;  /* 0x0000000408007986 */ /* 0x0001e2000c101b24 */
[----:B------:R-:W-:Y:S05]  /*7660*/  BRA `(.L_x_58389) ;  /* 0x0000000400447947 */ /* 0x000fea0003800000 */
.L_x_58406:
[----:B------:R-:W-:-:S05]  /*7670*/  PRMT R3, R18, 0x9910, RZ ;  /* 0x0000991012037816 */ /* 0x000fca00000000ff */
[----:B------:R0:W-:Y:S01]  /*7680*/  STG.E desc[UR36][R8.64], R3 ;  /* 0x0000000308007986 */ /* 0x0001e2000c101924 */
[----:B------:R-:W-:Y:S05]  /*7690*/  BRA `(.L_x_58389) ;  /* 0x0000000400387947 */ /* 0x000fea0003800000 */
.L_x_58396:
        /* <DEDUP_REMOVED lines=11> */
.L_x_58409:
[----:B------:R-:W0:Y:S01]  /*7750*/  I2F.F64.S16 R4, R18 ;  /* 0x0000001200047312 */ /* 0x000e220000101c00 */
[----:B------:R-:W-:-:S05]  /*7760*/  CS2R R6, SRZ ;  /* 0x0000000000067805 */ /* 0x000fca000001ff00 */
[----:B0-----:R4:W-:Y:S01]  /*7770*/  STG.E.128 desc[UR36][R8.64], R4 ;  /* 0x0000000408007986 */ /* 0x0019e2000c101d24 */
[----:B------:R-:W-:Y:S05]  /*7780*/  BRA `(.L_x_58389) ;  /* 0x0000000000fc7947 */ /* 0x000fea0003800000 */
.L_x_58408:
[----:B------:R-:W-:-:S13]  /*7790*/  ISETP.NE.AND P0, PT, R0, 0xf, PT ;  /* 0x0000000f0000780c */ /* 0x000fda0003f05270 */
[----:B------:R-:W-:Y:S05]  /*77a0*/  @!P0 BRA `(.L_x_58410) ;  /* 0x0000000000e88947 */ /* 0x000fea0003800000 */
[----:B------:R-:W-:-:S13]  /*77b0*/  ISETP.NE.AND P0, PT, R0, 0x17, PT ;  /* 0x000000170000780c */ /* 0x000fda0003f05270 */
[----:B------:R-:W-:Y:S05]  /*77c0*/  @!P0 BRA `(.L_x_58411) ;  /* 0x0000000000908947 */ /* 0x000fea0003800000 */
[----:B------:R-:W-:-:S13]  /*77d0*/  ISETP.NE.AND P0, PT, R0, 0x18, PT ;  /* 0x000000180000780c */ /* 0x000fda0003f05270 */
[----:B------:R-:W-:Y:S05]  /*77e0*/  @!P0 BRA `(.L_x_58412) ;  /* 0x0000000000448947 */ /* 0x000fea0003800000 */
.L_x_58388:
        /* <DEDUP_REMOVED lines=16> */
.L_x_58413:
[----:B------:R-:W-:Y:S05]  /*78f0*/  BRA `(.L_x_58389) ;  /* 0x0000000000a07947 */ /* 0x000fea0003800000 */
.L_x_58412:
        /* <DEDUP_REMOVED lines=13> */
.L_x_58415:
[----:B------:R-:W-:Y:S05]  /*79d0*/  BSYNC.RECONVERGENT B0 ;  /* 0x0000000000007941 */ /* 0x000fea0003800200 */
.L_x_58414:
[----:B------:R-:W-:-:S05]  /*79e0*/  LOP3.LUT R3, R0, 0x80, R3, 0xf8, !PT ;  /* 0x0000008000037812 */ /* 0x000fca00078ef803 */
[----:B------:R2:W-:Y:S01]  /*79f0*/  STG.E.U8 desc[UR36][R8.64], R3 ;  /* 0x0000000308007986 */ /* 0x0005e2000c101124 */
[----:B------:R-:W-:Y:S05]  /*7a00*/  BRA `(.L_x_58389) ;  /* 0x00000000005c7947 */ /* 0x000fea0003800000 */
.L_x_58411:
        /* <DEDUP_REMOVED lines=12> */
.L_x_58417:
[----:B------:R-:W-:Y:S01]  /*7ad0*/  IMAD.MOV.U32 R0, RZ, RZ, 0x7f ;  /* 0x0000007fff007424 */ /* 0x000fe200078e00ff */
[----:B------:R-:W-:-:S04]  /*7ae0*/  ISETP.GT.U32.AND P0, PT, R3, 0x7f800000, PT ;  /* 0x7f8000000300780c */ /* 0x000fc80003f04070 */
[----:B------:R-:W-:-:S09]  /*7af0*/  SEL R0, R0, 0x7c, P0 ;  /* 0x0000007c00007807 */ /* 0x000fd20000000000 */
.L_x_58418:
[----:B------:R-:W-:Y:S05]  /*7b00*/  BSYNC.RECONVERGENT B0 ;  /* 0x0000000000007941 */ /* 0x000fea0003800200 */
.L_x_58416:
[----:B------:R-:W-:-:S04]  /*7b10*/  SHF.R.U32.HI R3, RZ, 0x18, R5 ;  /* 0x00000018ff037819 */ /* 0x000fc80000011605 */
[----:B------:R-:W-:-:S05]  /*7b20*/  LOP3.LUT R3, R0, 0x80, R3, 0xf8, !PT ;  /* 0x0000008000037812 */ /* 0x000fca00078ef803 */
[----:B------:R1:W-:Y:S01]  /*7b30*/  STG.E.U8 desc[UR36][R8.64], R3 ;  /* 0x0000000308007986 */ /* 0x0003e2000c101124 */
[----:B------:R-:W-:Y:S05]  /*7b40*/  BRA `(.L_x_58389) ;  /* 0x00000000000c7947 */ /* 0x000fea0003800000 */
.L_x_58410:
[----:B------:R-:W0:Y:S02]  /*7b50*/  I2F.S16 R0, R18 ;  /* 0x0000001200007306 */ /* 0x000e240000101400 */
[----:B0-----:R-:W-:-:S05]  /*7b60*/  F2FP.BF16.F32.PACK_AB R0, RZ, R0 ;  /* 0x00000000ff00723e */ /* 0x001fca00000010ff */
[----:B------:R0:W-:Y:S02]  /*7b70*/  STG.E.U16 desc[UR36][R8.64], R0 ;  /* 0x0000000008007986 */ /* 0x0001e4000c101524 */
.L_x_58389:
[----:B------:R-:W-:-:S07]  /*7b80*/  VIADD R17, R17, 0x80 ;  /* 0x0000008011117836 */ /* 0x000fce0000000000 */
.L_x_58348:
[----:B------:R-:W-:Y:S05]  /*7b90*/  BSYNC.RECONVERGENT B7 ;  /* 0x0000000000077941 */ /* 0x000fea0003800200 */
.L_x_58309:
[----:B------:R-:W-:-:S13]  /*7ba0*/  ISETP.GE.AND P0, PT, R17, R22, PT ;  /* 0x000000161100720c */ /* 0x000fda0003f06270 */
[----:B------:R-:W-:Y:S05]  /*7bb0*/  @P0 EXIT ;  /* 0x000000000000094d */ /* 0x000fea0003800000 */
[----:B01--4-:R-:W0:Y:S01]  /*7bc0*/  LDC.64 R4, c[0x0][0x398] ;  /* 0x0000e600ff047b82 */ /* 0x013e220000000a00 */
        /* <DEDUP_REMOVED lines=18> */
.L_x_58422:
[----:B------:R-:W-:Y:S01]  /*7cf0*/  STG.E.U8 desc[UR36][R2.64], R16 ;  /* 0x0000001002007986 */ /* 0x000fe2000c101124 */
[----:B------:R-:W-:Y:S05]  /*7d00*/  EXIT ;  /* 0x000000000000794d */ /* 0x000fea0003800000 */
.L_x_58421:
        /* <DEDUP_REMOVED lines=10> */
.L_x_58425:
[----:B------:R-:W-:-:S05]  /*7db0*/  PRMT R5, R16, 0x9910, RZ ;  /* 0x0000991010057816 */ /* 0x000fca00000000ff */
[----:B------:R-:W-:Y:S01]  /*7dc0*/  STG.E desc[UR36][R2.64], R5 ;  /* 0x0000000502007986 */ /* 0x000fe2000c101924 */
[----:B------:R-:W-:Y:S05]  /*7dd0*/  EXIT ;  /* 0x000000000000794d */ /* 0x000fea0003800000 */
.L_x_58424:
[----:B------:R-:W-:Y:S01]  /*7de0*/  STG.E.U16 desc[UR36][R2.64], R16 ;  /* 0x0000001002007986 */ /* 0x000fe2000c101524 */
[----:B------:R-:W-:Y:S05]  /*7df0*/  EXIT ;  /* 0x000000000000794d */ /* 0x000fea0003800000 */
.L_x_58420:
        /* <DEDUP_REMOVED lines=9> */
.L_x_58427:
[----:B------:R-:W0:Y:S02]  /*7e90*/  I2F.S16 R0, R16 ;  /* 0x0000001000007306 */ /* 0x000e240000101400 */
[----:B0-----:R-:W-:-:S05]  /*7ea0*/  F2FP.F16.F32.PACK_AB R0, RZ, R0 ;  /* 0x00000000ff00723e */ /* 0x001fca00000000ff */
[----:B------:R-:W-:Y:S01]  /*7eb0*/  STG.E.U16 desc[UR36][R2.64], R0 ;  /* 0x0000000002007986 */ /* 0x000fe2000c101524 */
[----:B------:R-:W-:Y:S05]  /*7ec0*/  EXIT ;  /* 0x000000000000794d */ /* 0x000fea0003800000 */
.L_x_58426:
        /* <DEDUP_REMOVED lines=10> */
.L_x_58429:
[----:B------:R-:W0:Y:S02]  /*7f70*/  I2F.S16 R16, R16 ;  /* 0x0000001000107306 */ /* 0x000e240000101400 */
[----:B0-----:R-:W-:-:S04]  /*7f80*/  F2FP.F16.F32.PACK_AB R5, RZ, R16 ;  /* 0x00000010ff05723e */ /* 0x001fc800000000ff */
[----:B------:R-:W-:-:S05]  /*7f90*/  PRMT R5, R5, 0x5410, RZ ;  /* 0x0000541005057816 */ /* 0x000fca00000000ff */
[----:B------:R-:W-:Y:S01]  /*7fa0*/  STG.E desc[UR36][R2.64], R5 ;  /* 0x0000000502007986 */ /* 0x000fe2000c101924 */
[----:B------:R-:W-:Y:S05]  /*7fb0*/  EXIT ;  /* 0x000000000000794d */ /* 0x000fea0003800000 */
.L_x_58428:
[----:B------:R-:W0:Y:S02]  /*7fc0*/  I2F.F64.S16 R16, R16 ;  /* 0x0000001000107312 */ /* 0x000e240000101c00 */
[----:B0-----:R-:W-:Y:S01]  /*7fd0*/  STG.E.64 desc[UR36][R2.64], R16 ;  /* 0x0000001002007986 */ /* 0x001fe2000c101b24 */
[----:B------:R-:W-:Y:S05]  /*7fe0*/  EXIT ;  /* 0x000000000000794d */ /* 0x000fea0003800000 */
.L_x_58419:
        /* <DEDUP_REMOVED lines=12> */
.L_x_58433:
        /* <DEDUP_REMOVED lines=18> */
.L_x_58436:
[----:B------:R-:W-:-:S04]  /*81d0*/  SHF.R.U32.HI R5, RZ, 0x18, R5 ;  /* 0x00000018ff057819 */ /* 0x000fc80000011605 */
[----:B------:R-:W-:-:S07]  /*81e0*/  LOP3.LUT R0, R0, 0x80, R5, 0xf8, !PT ;  /* 0x0000008000007812 */ /* 0x000fce00078ef805 */
.L_x_58435:
[----:B------:R-:W-:Y:S05]  /*81f0*/  BSYNC.RECONVERGENT B0 ;  /* 0x0000000000007941 */ /* 0x000fea0003800200 */
.L_x_58434:
[----:B------:R-:W-:Y:S01]  /*8200*/  STG.E.U8 desc[UR36][R2.64], R0 ;  /* 0x0000000002007986 */ /* 0x000fe2000c101124 */
[----:B------:R-:W-:Y:S05]  /*8210*/  EXIT ;  /* 0x000000000000794d */ /* 0x000fea0003800000 */
.L_x_58432:
        /* <DEDUP_REMOVED lines=18> */
.L_x_58439:
[----:B------:R-:W-:-:S04]  /*8340*/  SHF.R.U32.HI R5, RZ, 0x18, R5 ;  /* 0x00000018ff057819 */ /* 0x000fc80000011605 */
[----:B------:R-:W-:-:S07]  /*8350*/  LOP3.LUT R0, R0, 0x80, R5, 0xf8, !PT ;  /* 0x0000008000007812 */ /* 0x000fce00078ef805 */
.L_x_58438:
[----:B------:R-:W-:Y:S05]  /*8360*/  BSYNC.RECONVERGENT B0 ;  /* 0x0000000000007941 */ /* 0x000fea0003800200 */
.L_x_58437:
[----:B------:R-:W-:Y:S01]  /*8370*/  STG.E.U8 desc[UR36][R2.64], R0 ;  /* 0x0000000002007986 */ /* 0x000fe2000c101124 */
[----:B------:R-:W-:Y:S05]  /*8380*/  EXIT ;  /* 0x000000000000794d */ /* 0x000fea0003800000 */
.L_x_58431:
        /* <DEDUP_REMOVED lines=22> */
.L_x_58441:
[----:B------:R-:W-:-:S04]  /*84f0*/  PRMT R4, R16, 0x9910, RZ ;  /* 0x0000991010047816 */ /* 0x000fc800000000ff */
[----:B------:R-:W-:-:S05]  /*8500*/  SHF.R.S32.HI R5, RZ, 0x1f, R4 ;  /* 0x0000001fff057819 */ /* 0x000fca0000011404 */
[----:B------:R-:W-:Y:S01]  /*8510*/  STG.E.64 desc[UR36][R2.64], R4 ;  /* 0x0000000402007986 */ /* 0x000fe2000c101b24 */
[----:B------:R-:W-:Y:S05]  /*8520*/  EXIT ;  /* 0x000000000000794d */ /* 0x000fea0003800000 */
.L_x_58440:
[----:B------:R-:W-:-:S05]  /*8530*/  PRMT R5, R16, 0x9910, RZ ;  /* 0x0000991010057816 */ /* 0x000fca00000000ff */
[----:B------:R-:W-:Y:S01]  /*8540*/  STG.E desc[UR36][R2.64], R5 ;  /* 0x0000000502007986 */ /* 0x000fe2000c101924 */
[----:B------:R-:W-:Y:S05]  /*8550*/  EXIT ;  /* 0x000000000000794d */ /* 0x000fea0003800000 */
.L_x_58430:
        /* <DEDUP_REMOVED lines=11> */
.L_x_58443:
[----:B------:R-:W0:Y:S01]  /*8610*/  I2F.F64.S16 R16, R16 ;  /* 0x0000001000107312 */ /* 0x000e220000101c00 */
[----:B------:R-:W-:-:S05]  /*8620*/  CS2R R18, SRZ ;  /* 0x0000000000127805 */ /* 0x000fca000001ff00 */
[----:B0-----:R-:W-:Y:S01]  /*8630*/  STG.E.128 desc[UR36][R2.64], R16 ;  /* 0x0000001002007986 */ /* 0x001fe2000c101d24 */
[----:B------:R-:W-:Y:S05]  /*8640*/  EXIT ;  /* 0x000000000000794d */ /* 0x000fea0003800000 */
.L_x_58442:
[----:B------:R-:W-:-:S13]  /*8650*/  ISETP.NE.AND P0, PT, R0, 0xf, PT ;  /* 0x0000000f0000780c */ /* 0x000fda0003f05270 */
[----:B------:R-:W-:Y:S05]  /*8660*/  @!P0 BRA `(.L_x_58444) ;  /* 0x0000000000e88947 */ /* 0x000fea0003800000 */
[----:B------:R-:W-:-:S13]  /*8670*/  ISETP.NE.AND P0, PT, R0, 0x17, PT ;  /* 0x000000170000780c */ /* 0x000fda0003f05270 */
[----:B------:R-:W-:Y:S05]  /*8680*/  @!P0 BRA `(.L_x_58445) ;  /* 0x0000000000908947 */ /* 0x000fea0003800000 */
[----:B------:R-:W-:-:S13]  /*8690*/  ISETP.NE.AND P0, PT, R0, 0x18, PT ;  /* 0x000000180000780c */ /* 0x000fda0003f05270 */
[----:B------:R-:W-:Y:S05]  /*86a0*/  @!P0 BRA `(.L_x_58446) ;  /* 0x0000000000448947 */ /* 0x000fea0003800000 */
.L_x_58423:
        /* <DEDUP_REMOVED lines=16> */
.L_x_58447:
[----:B------:R-:W-:Y:S05]  /*87b0*/  EXIT ;  /* 0x000000000000794d */ /* 0x000fea0003800000 */
.L_x_58446:
        /* <DEDUP_REMOVED lines=13> */
.L_x_58449:
[----:B------:R-:W-:Y:S05]  /*8890*/  BSYNC.RECONVERGENT B0 ;  /* 0x0000000000007941 */ /* 0x000fea0003800200 */
.L_x_58448:
[----:B------:R-:W-:-:S05]  /*88a0*/  LOP3.LUT R5, R0, 0x80, R5, 0xf8, !PT ;  /* 0x0000008000057812 */ /* 0x000fca00078ef805 */
[----:B------:R-:W-:Y:S01]  /*88b0*/  STG.E.U8 desc[UR36][R2.64], R5 ;  /* 0x0000000502007986 */ /* 0x000fe2000c101124 */
[----:B------:R-:W-:Y:S05]  /*88c0*/  EXIT ;  /* 0x000000000000794d */ /* 0x000fea0003800000 */
.L_x_58445:
        /* <DEDUP_REMOVED lines=12> */
.L_x_58451:
[----:B------:R-:W-:Y:S01]  /*8990*/  IMAD.MOV.U32 R0, RZ, RZ, 0x7f ;  /* 0x0000007fff007424 */ /* 0x000fe200078e00ff */
[----:B------:R-:W-:-:S04]  /*89a0*/  ISETP.GT.U32.AND P0, PT, R4, 0x7f800000, PT ;  /* 0x7f8000000400780c */ /* 0x000fc80003f04070 */
[----:B------:R-:W-:-:S09]  /*89b0*/  SEL R0, R0, 0x7c, P0 ;  /* 0x0000007c00007807 */ /* 0x000fd20000000000 */
.L_x_58452:
[----:B------:R-:W-:Y:S05]  /*89c0*/  BSYNC.RECONVERGENT B0 ;  /* 0x0000000000007941 */ /* 0x000fea0003800200 */
.L_x_58450:
[----:B------:R-:W-:-:S04]  /*89d0*/  SHF.R.U32.HI R5, RZ, 0x18, R5 ;  /* 0x00000018ff057819 */ /* 0x000fc80000011605 */
[----:B------:R-:W-:-:S05]  /*89e0*/  LOP3.LUT R5, R0, 0x80, R5, 0xf8, !PT ;  /* 0x0000008000057812 */ /* 0x000fca00078ef805 */
[----:B------:R-:W-:Y:S01]  /*89f0*/  STG.E.U8 desc[UR36][R2.64], R5 ;  /* 0x0000000502007986 */ /* 0x000fe2000c101124 */
[----:B------:R-:W-:Y:S05]  /*8a00*/  EXIT ;  /* 0x000000000000794d */ /* 0x000fea0003800000 */
.L_x_58444:
[----:B------:R-:W0:Y:S02]  /*8a10*/  I2F.S16 R0, R16 ;  /* 0x0000001000007306 */ /* 0x000e240000101400 */
[----:B0-----:R-:W-:-:S05]  /*8a20*/  F2FP.BF16.F32.PACK_AB R0, RZ, R0 ;  /* 0x00000000ff00723e */ /* 0x001fca00000010ff */
[----:B------:R-:W-:Y:S01]  /*8a30*/  STG.E.U16 desc[UR36][R2.64], R0 ;  /* 0x0000000002007986 */ /* 0x000fe2000c101524 */
[----:B------:R-:W-:Y:S05]  /*8a40*/  EXIT ;  /* 0x000000000000794d */ /* 0x000fea0003800000 */
.L_x_58453:
        /* <DEDUP_REMOVED lines=11> */
.L_x_68791:


//--------------------- .text._ZN2at6native18elementwise_kernelILi128ELi4EZNS0_22gpu_kernel_impl_nocastIZNS0_50_GLOBAL__N__2680c7bb_12_PowKernel_cu_7dd49032_300322pow_scalar_tensor_implIsEEvRNS_18TensorIteratorBaseET_EUlsE_EEvS6_RKS7_EUliE_EEviT1_ --------------------------
	.section	.text._ZN2at6native18elementwise_kernelILi128ELi4EZNS0_22gpu_kernel_impl_nocastIZNS0_50_GLOBAL__N__2680c7bb_12_PowKernel_cu_7dd49032_300322pow_scalar_tensor_implIsEEvRNS_18TensorIteratorBaseET_EUlsE_EEvS6_RKS7_EUliE_EEviT1_,"ax",@progbits
	.align	128
        .global         _ZN2at6native18elementwise_kernelILi128ELi4EZNS0_22gpu_kernel_impl_nocastIZNS0_50_GLOBAL__N__2680c7bb_12_PowKernel_cu_7dd49032_300322pow_scalar_tensor_implIsEEvRNS_18TensorIteratorBaseET_EUlsE_EEvS6_RKS7_EUliE_EEviT1_
        .type           _ZN2at6native18elementwise_kernelILi128ELi4EZNS0_22gpu_kernel_impl_nocastIZNS0_50_GLOBAL__N__2680c7bb_12_PowKernel_cu_7dd49032_300322pow_scalar_tensor_implIsEEvRNS_18TensorIteratorBaseET_EUlsE_EEvS6_RKS7_EUliE_EEviT1_,@function
        .size           _ZN2at6native18elementwise_kernelILi128ELi4EZNS0_22gpu_kernel_impl_nocastIZNS0_50_GLOBAL__N__2680c7bb_12_PowKernel_cu_7dd49032_300322pow_scalar_tensor_implIsEEvRNS_18TensorIteratorBaseET_EUlsE_EEvS6_RKS7_EUliE_EEviT1_,(.L_x_68792 - _ZN2at6native18elementwise_kernelILi128ELi4EZNS0_22gpu_kernel_impl_nocastIZNS0_50_GLOBAL__N__2680c7bb_12_PowKernel_cu_7dd49032_300322pow_scalar_tensor_implIsEEvRNS_18TensorIteratorBaseET_EUlsE_EEvS6_RKS7_EUliE_EEviT1_)
        .other          _ZN2at6native18elementwise_kernelILi128ELi4EZNS0_22gpu_kernel_impl_nocastIZNS0_50_GLOBAL__N__2680c7bb_12_PowKernel_cu_7dd49032_300322pow_scalar_tensor_implIsEEvRNS_18TensorIteratorBaseET_EUlsE_EEvS6_RKS7_EUliE_EEviT1_,@"STO_CUDA_ENTRY STV_DEFAULT"
_ZN2at6native18elementwise_kernelILi128ELi4EZNS0_22gpu_kernel_impl_nocastIZNS0_50_GLOBAL__N__2680c7bb_12_PowKernel_cu_7dd49032_300322pow_scalar_tensor_implIsEEvRNS_18TensorIteratorBaseET_EUlsE_EEvS6_RKS7_EUliE_EEviT1_:
.text._ZN2at6native18elementwise_kernelILi128ELi4EZNS0_22gpu_kernel_impl_nocastIZNS0_50_GLOBAL__N__2680c7bb_12_PowKernel_cu_7dd49032_300322pow_scalar_tensor_implIsEEvRNS_18TensorIteratorBaseET_EUlsE_EEvS6_RKS7_EUliE_EEviT1_:
[----:B------:R-:W-:Y:S08]  /*0000*/  LDC R1, c[0x0][0x37c] ;  /* 0x0000df00ff017b82 */ /* 0x000ff00000000800 */
[----:B------:R-:W0:Y:S01]  /*0010*/  LDC R0, c[0x0][0x388] ;  /* 0x0000e200ff007b82 */ /* 0x000e220000000800 */
[----:B------:R-:W1:Y:S01]  /*0020*/  S2R R3, SR_TID.X ;  /* 0x0000000000037919 */ /* 0x000e620000002100 */
[----:B------:R-:W2:Y:S01]  /*0030*/  LDCU.U16 UR5, c[0x0][0x590] ;  /* 0x0000b200ff0577ac */ /* 0x000ea20008000400 */
[----:B------:R-:W3:Y:S05]  /*0040*/  LDCU.64 UR6, c[0x0][0x358] ;  /* 0x00006b00ff0677ac */ /* 0x000eea0008000a00 */
[----:B------:R-:W4:Y:S01]  /*0050*/  S2UR UR4, SR_CTAID.X ;  /* 0x00000000000479c3 */ /* 0x000f220000002500 */
[----:B--2---:R-:W-:-:S02]  /*0060*/  MOV R2, UR5 ;  /* 0x0000000500027c02 */ /* 0x004fc40008000f00 */
[----:B0-----:R-:W-:Y:S01]  /*0070*/  ISETP.NE.AND P0, PT, R0, RZ, PT ;  /* 0x000000ff0000720c */ /* 0x001fe20003f05270 */
[----:B----4-:R-:W-:-:S06]  /*0080*/  USHF.L.U32 UR4, UR4, 0x9, URZ ;  /* 0x0000000904047899 */ /* 0x010fcc00080006ff */
[----:B-1----:R-:W-:-:S06]  /*0090*/  LOP3.LUT R3, R3, UR4, RZ, 0xfc, !PT ;  /* 0x0000000403037c12 */ /* 0x002fcc000f8efcff */
[----:B---3--:R-:W-:Y:S05]  /*00a0*/  @P0 BRA `(.L_x_58454) ;  /* 0x0000001400200947 */ /* 0x008fea0003800000 */
[----:B------:R-:W0:Y:S02]  /*00b0*/  LDCU.U16 UR4, c[0x0][0x590] ;  /* 0x0000b200ff0477ac */ /* 0x000e240008000400 */
[----:B0-----:R-:W-:-:S04]  /*00c0*/  UPRMT UR4, UR4, 0x9910, URZ ;  /* 0x0000991004047896 */ /* 0x001fc800080000ff */
[----:B------:R-:W-:-:S09]  /*00d0*/  UISETP.NE.AND UP0, UPT, UR4, -0x1, UPT ;  /* 0xffffffff0400788c */ /* 0x000fd2000bf05270 */
[----:B------:R-:W-:Y:S05]  /*00e0*/  BRA.U !UP0, `(.L_x_58455) ;  /* 0x0000000908187547 */ /* 0x000fea000b800000 */
[----:B------:R-:W-:-:S09]  /*00f0*/  UISETP.NE.AND UP0, UPT, UR4, 0x1, UPT ;  /* 0x000000010400788c */ /* 0x000fd2000bf05270 */
[----:B------:R-:W-:Y:S05]  /*0100*/  BRA.U UP0, `(.L_x_58456) ;  /* 0x00000001001c7547 */ /* 0x000fea000b800000 */
[----:B------:R-:W0:Y:S02]  /*0110*/  LDCU UR4, c[0x0][0x380] ;  /* 0x00007000ff0477ac */ /* 0x000e240008000800 */
[----:B0-----:R-:W-:-:S13]  /*0120*/  ISETP.GE.AND P0, PT, R3, UR4, PT ;  /* 0x0000000403007c0c */ /* 0x001fda000bf06270 */
[----:B------:R-:W-:Y:S05]  /*0130*/  @P0 EXIT ;  /* 0x000000000000094d */ /* 0x000fea0003800000 */
[----:B------:R-:W0:Y:S01]  /*0140*/  LDC.64 R2, c[0x0][0x580] ;  /* 0x00016000ff027b82 */ /* 0x000e220000000a00 */
[----:B------:R-:W-:-:S05]  /*0150*/  IMAD.MOV.U32 R0, RZ, RZ, 0x1 ;  /* 0x00000001ff007424 */ /* 0x000fca00078e00ff */
[----:B0-----:R-:W-:Y:S01]  /*0160*/  STG.E.U16 desc[UR6][R2.64], R0 ;  /* 0x0000000002007986 */ /* 0x001fe2000c101506 */
[----:B------:R-:W-:Y:S05]  /*0170*/  EXIT ;  /* 0x000000000000794d */ /* 0x000fea0003800000 */
.L_x_58456:
[----:B------:R-:W0:Y:S01]  /*0180*/  LDCU UR4, c[0x0][0x380] ;  /* 0x00007000ff0477ac */ /* 0x000e220008000800 */
[----:B------:R-:W-:Y:S04]  /*0190*/  BSSY.RECONVERGENT B0, `(.L_x_58457) ;  /* 0x000005e000007945 */ /* 0x000fe80003800200 */
[----:B------:R-:W-:Y:S01]  /*01a0*/  BSSY.RELIABLE B1, `(.L_x_58458) ;  /* 0x000003f000017945 */ /* 0x000fe20003800100 */
[----:B0-----:R-:W-:-:S13]  /*01b0*/  ISETP.GE.AND P0, PT, R3, UR4, PT ;  /* 0x0000000403007c0c */ /* 0x001fda000bf06270 */
[----:B------:R-:W-:Y:S05]  /*01c0*/  @P0 BRA `(.L_x_58459) ;  /* 0x0000000000e40947 */ /* 0x000fea0003800000 */
[----:B------:R-:W0:Y:S02]  /*01d0*/  LDC.64 R4, c[0x0][0x588] ;  /* 0x00016200ff047b82 */ /* 0x000e240000000a00 */
[----:B0-----:R-:W2:Y:S01]  /*01e0*/  LDG.E.U16 R4, desc[UR6][R4.64] ;  /* 0x0000000604047981 */ /* 0x001ea2000c1e1500 */
[----:B------:R-:W-:Y:S02]  /*01f0*/  PRMT R7, RZ, 0x7610, R7 ;  /* 0x00007610ff077816 */ /* 0x000fe40000000007 */
[----:B--2---:R-:W-:-:S04]  /*0200*/  PRMT R0, R4, 0x9910, RZ ;  /* 0x0000991004007816 */ /* 0x004fc800000000ff */
[----:B------:R-:W-:-:S13]  /*0210*/  ISETP.GE.AND P0, PT, R0, RZ, PT ;  /* 0x000000ff0000720c */ /* 0x000fda0003f06270 */
[----:B------:R-:W-:Y:S05]  /*0220*/  @!P0 BRA `(.L_x_58460) ;  /* 0x0000000000488947 */ /* 0x000fea0003800000 */
[----:B------:R-:W-:Y:S01]  /*0230*/  PRMT R0, R4, 0x9910, RZ ;  /* 0x0000991004007816 */ /* 0x000fe200000000ff */
[----:B------:R-:W-:-:S03]  /*0240*/  HFMA2 R7, -RZ, RZ, 0, 5.9604644775390625e-08 ;  /* 0x00000001ff077431 */ /* 0x000fc600000001ff */
[----:B------:R-:W-:-:S13]  /*0250*/  ISETP.NE.AND P0, PT, R0, RZ, PT ;  /* 0x000000ff0000720c */ /* 0x000fda0003f05270 */
[----:B------:R-:W-:Y:S05]  /*0260*/  @!P0 BRA `(.L_x_58460) ;  /* 0x0000000000388947 */ /* 0x000fea0003800000 */
[----:B------:R-:W-:Y:S01]  /*0270*/  IMAD.MOV.U32 R7, RZ, RZ, 0x1 ;  /* 0x00000001ff077424 */ /* 0x000fe200078e00ff */
[----:B------:R-:W-:-:S07]  /*0280*/  MOV R0, UR5 ;  /* 0x0000000500007c02 */ /* 0x000fce0008000f00 */
.L_x_58461:
        /* <DEDUP_REMOVED lines=12> */
.L_x_58460:
[----:B------:R-:W0:Y:S01]  /*0350*/  LDC.64 R4, c[0x0][0x580] ;  /* 0x00016000ff047b82 */ /* 0x000e220000000a00 */
[----:B------:R-:W-:-:S05]  /*0360*/  VIADD R3, R3, 0x80 ;  /* 0x0000008003037836 */ /* 0x000fca0000000000 */
[----:B------:R-:W-:-:S13]  /*0370*/  ISETP.GE.AND P0, PT, R3, UR4, PT ;  /* 0x0000000403007c0c */ /* 0x000fda000bf06270 */
[----:B------:R-:W-:Y:S05]  /*0380*/  @P0 BREAK.RELIABLE B1 ;  /* 0x0000000000010942 */ /* 0x000fea0003800100 */
[----:B0-----:R0:W-:Y:S01]  /*0390*/  STG.E.U16 desc[UR6][R4.64], R7 ;  /* 0x0000000704007986 */ /* 0x0011e2000c101506 */
[----:B------:R-:W-:Y:S05]  /*03a0*/  @P0 BRA `(.L_x_58462) ;  /* 0x0000000000f00947 */ /* 0x000fea0003800000 */
[----:B0-----:R-:W0:Y:S02]  /*03b0*/  LDC.64 R4, c[0x0][0x588] ;  /* 0x00016200ff047b82 */ /* 0x001e240000000a00 */
        /* <DEDUP_REMOVED lines=11> */
.L_x_58464:
        /* <DEDUP_REMOVED lines=12> */
.L_x_58463:
[----:B------:R-:W0:Y:S01]  /*0530*/  LDC.64 R4, c[0x0][0x580] ;  /* 0x00016000ff047b82 */ /* 0x000e220000000a00 */
[----:B------:R-:W-:Y:S01]  /*0540*/  VIADD R3, R3, 0x80 ;  /* 0x0000008003037836 */ /* 0x000fe20000000000 */
[----:B0-----:R0:W-:Y:S06]  /*0550*/  STG.E.U16 desc[UR6][R4.64], R7 ;  /* 0x0000000704007986 */ /* 0x0011ec000c101506 */
.L_x_58459:
[----:B------:R-:W-:-:S13]  /*0560*/  ISETP.GE.AND P0, PT, R3, UR4, PT ;  /* 0x0000000403007c0c */ /* 0x000fda000bf06270 */
[----:B------:R-:W-:Y:S05]  /*0570*/  @P0 BREAK.RELIABLE B1 ;  /* 0x0000000000010942 */ /* 0x000fea0003800100 */
[----:B------:R-:W-:Y:S05]  /*0580*/  @P0 BRA `(.L_x_58462) ;  /* 0x0000000000780947 */ /* 0x000fea0003800000 */
[----:B------:R-:W-:Y:S05]  /*0590*/  BSYNC.RELIABLE B1 ;  /* 0x0000000000017941 */ /* 0x000fea0003800100 */
.L_x_58458:
[----:B0-----:R-:W0:Y:S02]  /*05a0*/  LDC.64 R4, c[0x0][0x588] ;  /* 0x00016200ff047b82 */ /* 0x001e240000000a00 */
[----:B0-----:R-:W2:Y:S01]  /*05b0*/  LDG.E.U16 R4, desc[UR6][R4.64] ;  /* 0x0000000604047981 */ /* 0x001ea2000c1e1500 */
[----:B------:R-:W-:Y:S02]  /*05c0*/  PRMT R7, RZ, 0x7610, R7 ;  /* 0x00007610ff077816 */ /* 0x000fe40000000007 */
[----:B--2---:R-:W-:-:S04]  /*05d0*/  PRMT R0, R4, 0x9910, RZ ;  /* 0x0000991004007816 */ /* 0x004fc800000000ff */
[----:B------:R-:W-:-:S13]  /*05e0*/  ISETP.GE.AND P0, PT, R0, RZ, PT ;  /* 0x000000ff0000720c */ /* 0x000fda0003f06270 */
[----:B------:R-:W-:Y:S05]  /*05f0*/  @!P0 BRA `(.L_x_58465) ;  /* 0x0000000000508947 */ /* 0x000fea0003800000 */
[----:B------:R-:W-:Y:S01]  /*0600*/  PRMT R0, R4, 0x9910, RZ ;  /* 0x0000991004007816 */ /* 0x000fe200000000ff */
[----:B------:R-:W-:Y:S01]  /*0610*/  BSSY.RECONVERGENT B2, `(.L_x_58465) ;  /* 0x0000012000027945 */ /* 0x000fe20003800200 */
[----:B------:R-:W-:Y:S02]  /*0620*/  HFMA2 R7, -RZ, RZ, 0, 5.9604644775390625e-08 ;  /* 0x00000001ff077431 */ /* 0x000fe400000001ff */
[----:B------:R-:W-:-:S13]  /*0630*/  ISETP.NE.AND P0, PT, R0, RZ, PT ;  /* 0x000000ff0000720c */ /* 0x000fda0003f05270 */
[----:B------:R-:W-:Y:S05]  /*0640*/  @!P0 BRA `(.L_x_58466) ;  /* 0x0000000000388947 */ /* 0x000fea0003800000 */
[----:B------:R-:W-:Y:S01]  /*0650*/  IMAD.MOV.U32 R7, RZ, RZ, 0x1 ;  /* 0x00000001ff077424 */ /* 0x000fe200078e00ff */
[----:B------:R-:W-:-:S07]  /*0660*/  MOV R0, UR5 ;  /* 0x0000000500007c02 */ /* 0x000fce0008000f00 */
.L_x_58467:
        /* <DEDUP_REMOVED lines=12> */
.L_x_58466:
[----:B------:R-:W-:Y:S05]  /*0730*/  BSYNC.RECONVERGENT B2 ;  /* 0x0000000000027941 */ /* 0x000fea0003800200 */
.L_x_58465:
[----:B------:R-:W0:Y:S01]  /*0740*/  LDC.64 R4, c[0x0][0x580] ;  /* 0x00016000ff047b82 */ /* 0x000e220000000a00 */
[----:B------:R-:W-:Y:S01]  /*0750*/  VIADD R3, R3, 0x80 ;  /* 0x0000008003037836 */ /* 0x000fe20000000000 */
[----:B0-----:R1:W-:Y:S06]  /*0760*/  STG.E.U16 desc[UR6][R4.64], R7 ;  /* 0x0000000704007986 */ /* 0x0013ec000c101506 */
.L_x_58462:
[----:B------:R-:W-:Y:S05]  /*0770*/  BSYNC.RECONVERGENT B0 ;  /* 0x0000000000007941 */ /* 0x000fea0003800200 */
.L_x_58457:
[----:B------:R-:W-:Y:S05]  /*0780*/  WARPSYNC.ALL ;  /* 0x0000000000007948 */ /* 0x000fea0003800000 */
[----:B------:R-:W-:-:S13]  /*0790*/  ISETP.GE.AND P0, PT, R3, UR4, PT ;  /* 0x0000000403007c0c */ /* 0x000fda000bf06270 */
[----:B------:R-:W-:Y:S05]  /*07a0*/  @P0 EXIT ;  /* 0x000000000000094d */ /* 0x000fea0003800000 */
[----:B01----:R-:W0:Y:S02]  /*07b0*/  LDC.64 R4, c[0x0][0x588] ;  /* 0x00016200ff047b82 */ /* 0x003e240000000a00 */
        /* <DEDUP_REMOVED lines=9> */
[----:B------:R-:W-:-:S07]  /*0850*/  IMAD.MOV.U32 R7, RZ, RZ, 0x1 ;  /* 0x00000001ff077424 */ /* 0x000fce00078e00ff */
.L_x_58469:
        /* <DEDUP_REMOVED lines=12> */
.L_x_58468:
[----:B------:R-:W0:Y:S02]  /*0920*/  LDC.64 R2, c[0x0][0x580] ;  /* 0x00016000ff027b82 */ /* 0x000e240000000a00 */
[----:B0-----:R-:W-:Y:S01]  /*0930*/  STG.E.U16 desc[UR6][R2.64], R7 ;  /* 0x0000000702007986 */ /* 0x001fe2000c101506 */
[----:B------:R-:W-:Y:S05]  /*0940*/  EXIT ;  /* 0x000000000000794d */ /* 0x000fea0003800000 */
.L_x_58455:
[----:B------:R-:W0:Y:S01]  /*0950*/  LDCU UR4, c[0x0][0x380] ;  /* 0x00007000ff0477ac */ /* 0x000e220008000800 */
[----:B------:R-:W-:Y:S04]  /*0960*/  BSSY.RECONVERGENT B0, `(.L_x_58470) ;  /* 0x000008e000007945 */ /* 0x000fe80003800200 */
[----:B------:R-:W-:Y:S01]  /*0970*/  BSSY.RELIABLE B1, `(.L_x_58471) ;  /* 0x000005f000017945 */ /* 0x000fe20003800100 */
[----:B0-----:R-:W-:-:S13]  /*0980*/  ISETP.GE.AND P0, PT, R3, UR4, PT ;  /* 0x0000000403007c0c */ /* 0x001fda000bf06270 */
[----:B------:R-:W-:Y:S05]  /*0990*/  @P0 BRA `(.L_x_58472) ;  /* 0x0000000400640947 */ /* 0x000fea0003800000 */
[----:B------:R-:W0:Y:S02]  /*09a0*/  LDC.64 R4, c[0x0][0x588] ;  /* 0x00016200ff047b82 */ /* 0x000e240000000a00 */
[----:B0-----:R-:W2:Y:S02]  /*09b0*/  LDG.E.U16 R4, desc[UR6][R4.64] ;  /* 0x0000000604047981 */ /* 0x001ea4000c1e1500 */
[----:B--2---:R-:W-:-:S04]  /*09c0*/  PRMT R0, R4, 0x9910, RZ ;  /* 0x0000991004007816 */ /* 0x004fc800000000ff */
[----:B------:R-:W-:-:S13]  /*09d0*/  ISETP.GE.AND P0, PT, R0, RZ, PT ;  /* 0x000000ff0000720c */ /* 0x000fda0003f06270 */
[----:B------:R-:W-:Y:S05]  /*09e0*/  @!P0 BRA `(.L_x_58473) ;  /* 0x0000000000788947 */ /* 0x000fea0003800000 */
[----:B------:R-:W-:Y:S01]  /*09f0*/  ISETP.NE.AND P0, PT, R4, RZ, PT ;  /* 0x000000ff0400720c */ /* 0x000fe20003f05270 */
[----:B------:R-:W-:-:S12]  /*0a00*/  HFMA2 R7, -RZ, RZ, 0, 5.9604644775390625e-08 ;  /* 0x00000001ff077431 */ /* 0x000fd800000001ff */
[----:B------:R-:W-:Y:S05]  /*0a10*/  @!P0 BRA `(.L_x_58474) ;  /* 0x0000000000808947 */ /* 0x000fea0003800000 */
[----:B------:R-:W-:Y:S01]  /*0a20*/  LOP3.LUT R2, R4, 0x1, RZ, 0xc0, !PT ;  /* 0x0000000104027812 */ /* 0x000fe200078ec0ff */
[----:B------:R-:W-:-:S03]  /*0a30*/  IMAD.MOV.U32 R0, RZ, RZ, 0x1 ;  /* 0x00000001ff007424 */ /* 0x000fc600078e00ff */
[----:B------:R-:W-:-:S04]  /*0a40*/  ISETP.NE.U32.AND P0, PT, R2, 0x1, PT ;  /* 0x000000010200780c */ /* 0x000fc80003f05070 */
[----:B------:R-:W-:Y:S02]  /*0a50*/  SEL R0, R0, 0xffff, P0 ;  /* 0x0000ffff00007807 */ /* 0x000fe40000000000 */
[----:B------:R-:W-:Y:S02]  /*0a60*/  ISETP.GE.U32.AND P0, PT, R4, 0x2, PT ;  /* 0x000000020400780c */ /* 0x000fe40003f06070 */
[----:B------:R-:W-:-:S11]  /*0a70*/  PRMT R7, R0, 0x9910, RZ ;  /* 0x0000991000077816 */ /* 0x000fd600000000ff */
[----:B------:R-:W-:Y:S05]  /*0a80*/  @!P0 BRA `(.L_x_58474) ;  /* 0x0000000000648947 */ /* 0x000fea0003800000 */
[----:B------:R-:W-:Y:S02]  /*0a90*/  SHF.R.U32.HI R4, RZ, 0x1, R4 ;  /* 0x00000001ff047819 */ /* 0x000fe40000011604 */
[----:B------:R-:W-:Y:S02]  /*0aa0*/  MOV R0, 0x1 ;  /* 0x0000000100007802 */ /* 0x000fe40000000f00 */
[----:B------:R-:W-:-:S07]  /*0ab0*/  PRMT R6, R4, 0x7610, R6 ;  /* 0x0000761004067816 */ /* 0x000fce0000000006 */
.L_x_58475:
        /* <DEDUP_REMOVED lines=16> */
[----:B------:R-:W-:Y:S05]  /*0bc0*/  BRA `(.L_x_58474) ;  /* 0x0000000000147947 */ /* 0x000fea0003800000 */
.L_x_58473:
[----:B------:R-:W-:Y:S01]  /*0bd0*/  HFMA2 R0, -RZ, RZ, 0, 5.9604644775390625e-08 ;  /* 0x00000001ff007431 */ /* 0x000fe200000001ff */
[----:B------:R-:W-:-:S04]  /*0be0*/  LOP3.LUT R4, R4, 0x1, RZ, 0xc0, !PT ;  /* 0x0000000104047812 */ /* 0x000fc800078ec0ff */
[----:B------:R-:W-:-:S04]  /*0bf0*/  ISETP.NE.U32.AND P0, PT, R4, 0x1, PT ;  /* 0x000000010400780c */ /* 0x000fc80003f05070 */
[----:B------:R-:W-:-:S04]  /*0c00*/  SEL R0, R0, 0xffff, P0 ;  /* 0x0000ffff00007807 */ /* 0x000fc80000000000 */
[----:B------:R-:W-:-:S07]  /*0c10*/  PRMT R7, R0, 0x7610, R7 ;  /* 0x0000761000077816 */ /* 0x000fce0000000007 */
.L_x_58474:
[----:B------:R-:W0:Y:S01]  /*0c20*/  LDC.64 R4, c[0x0][0x580] ;  /* 0x00016000ff047b82 */ /* 0x000e220000000a00 */
[----:B------:R-:W-:-:S05]  /*0c30*/  VIADD R3, R3, 0x80 ;  /* 0x0000008003037836 */ /* 0x000fca0000000000 */
[----:B------:R-:W-:-:S13]  /*0c40*/  ISETP.GE.AND P0, PT, R3, UR4, PT ;  /* 0x0000000403007c0c */ /* 0x000fda000bf06270 */
[----:B------:R-:W-:Y:S05]  /*0c50*/  @P0 BREAK.RELIABLE B1 ;  /* 0x0000000000010942 */ /* 0x000fea0003800100 */
[----:B0-----:R0:W-:Y:S01]  /*0c60*/  STG.E.U16 desc[UR6][R4.64], R7 ;  /* 0x0000000704007986 */ /* 0x0011e2000c101506 */
[----:B------:R-:W-:Y:S05]  /*0c70*/  @P0 BRA `(.L_x_58476) ;  /* 0x0000000400700947 */ /* 0x000fea0003800000 */
[----:B0-----:R-:W0:Y:S02]  /*0c80*/  LDC.64 R4, c[0x0][0x588] ;  /* 0x00016200ff047b82 */ /* 0x001e240000000a00 */
        /* <DEDUP_REMOVED lines=17> */
.L_x_58479:
        /* <DEDUP_REMOVED lines=17> */
.L_x_58477:
[----:B------:R-:W-:Y:S01]  /*0eb0*/  HFMA2 R0, -RZ, RZ, 0, 5.9604644775390625e-08 ;  /* 0x00000001ff007431 */ /* 0x000fe200000001ff */
[----:B------:R-:W-:-:S04]  /*0ec0*/  LOP3.LUT R4, R4, 0x1, RZ, 0xc0, !PT ;  /* 0x0000000104047812 */ /* 0x000fc800078ec0ff */
[----:B------:R-:W-:-:S04]  /*0ed0*/  ISETP.NE.U32.AND P0, PT, R4, 0x1, PT ;  /* 0x000000010400780c */ /* 0x000fc80003f05070 */
[----:B------:R-:W-:-:S04]  /*0ee0*/  SEL R0, R0, 0xffff, P0 ;  /* 0x0000ffff00007807 */ /* 0x000fc80000000000 */
[----:B------:R-:W-:-:S07]  /*0ef0*/  PRMT R7, R0, 0x7610, R7 ;  /* 0x0000761000077816 */ /* 0x000fce0000000007 */
.L_x_58478:
[----:B------:R-:W0:Y:S01]  /*0f00*/  LDC.64 R4, c[0x0][0x580] ;  /* 0x00016000ff047b82 */ /* 0x000e220000000a00 */
[----:B------:R-:W-:Y:S01]  /*0f10*/  VIADD R3, R3, 0x80 ;  /* 0x0000008003037836 */ /* 0x000fe20000000000 */
[----:B0-----:R0:W-:Y:S06]  /*0f20*/  STG.E.U16 desc[UR6][R4.64], R7 ;  /* 0x0000000704007986 */ /* 0x0011ec000c101506 */
.L_x_58472:
[----:B------:R-:W-:-:S13]  /*0f30*/  ISETP.GE.AND P0, PT, R3, UR4, PT ;  /* 0x0000000403007c0c */ /* 0x000fda000bf06270 */
[----:B------:R-:W-:Y:S05]  /*0f40*/  @P0 BREAK.RELIABLE B1 ;  /* 0x0000000000010942 */ /* 0x000fea0003800100 */
[----:B------:R-:W-:Y:S05]  /*0f50*/  @P0 BRA `(.L_x_58476) ;  /* 0x0000000000b80947 */ /* 0x000fea0003800000 */
[----:B------:R-:W-:Y:S05]  /*0f60*/  BSYNC.RELIABLE B1 ;  /* 0x0000000000017941 */ /* 0x000fea0003800100 */
.L_x_58471:
        /* <DEDUP_REMOVED lines=9> */
[----:B------:R-:W-:Y:S01]  /*1000*/  IMAD.MOV.U32 R0, RZ, RZ, 0x1 ;  /* 0x00000001ff007424 */ /* 0x000fe200078e00ff */
[----:B------:R-:W-:Y:S02]  /*1010*/  BSSY.RECONVERGENT B2, `(.L_x_58482) ;  /* 0x0000019000027945 */ /* 0x000fe40003800200 */
        /* <DEDUP_REMOVED lines=8> */
.L_x_58484:
        /* <DEDUP_REMOVED lines=16> */
.L_x_58483:
[----:B------:R-:W-:Y:S05]  /*11a0*/  BSYNC.RECONVERGENT B2 ;  /* 0x0000000000027941 */ /* 0x000fea0003800200 */
.L_x_58482:
[----:B------:R-:W-:Y:S05]  /*11b0*/  BRA `(.L_x_58481) ;  /* 0x0000000000147947 */ /* 0x000fea0003800000 */
.L_x_58480:
[----:B------:R-:W-:Y:S01]  /*11c0*/  HFMA2 R0, -RZ, RZ, 0, 5.9604644775390625e-08 ;  /* 0x00000001ff007431 */ /* 0x000fe200000001ff */
[----:B------:R-:W-:-:S04]  /*11d0*/  LOP3.LUT R4, R4, 0x1, RZ, 0xc0, !PT ;  /* 0x0000000104047812 */ /* 0x000fc800078ec0ff */
[----:B------:R-:W-:-:S04]  /*11e0*/  ISETP.NE.U32.AND P0, PT, R4, 0x1, PT ;  /* 0x000000010400780c */ /* 0x000fc80003f05070 */
[----:B------:R-:W-:-:S04]  /*11f0*/  SEL R0, R0, 0xffff, P0 ;  /* 0x0000ffff00007807 */ /* 0x000fc80000000000 */
[----:B------:R-:W-:-:S07]  /*1200*/  PRMT R7, R0, 0x7610, R7 ;  /* 0x0000761000077816 */ /* 0x000fce0000000007 */
.L_x_58481:
[----:B------:R-:W0:Y:S01]  /*1210*/  LDC.64 R4, c[0x0][0x580] ;  /* 0x00016000ff047b82 */ /* 0x000e220000000a00 */
[----:B------:R-:W-:Y:S01]  /*1220*/  VIADD R3, R3, 0x80 ;  /* 0x0000008003037836 */ /* 0x000fe20000000000 */
[----:B0-----:R1:W-:Y:S06]  /*1230*/  STG.E.U16 desc[UR6][R4.64], R7 ;  /* 0x0000000704007986 */ /* 0x0013ec000c101506 */
.L_x_58476:
[----:B------:R-:W-:Y:S05]  /*1240*/  BSYNC.RECONVERGENT B0 ;  /* 0x0000000000007941 */ /* 0x000fea0003800200 */
.L_x_58470:
[----:B------:R-:W-:Y:S05]  /*1250*/  WARPSYNC.ALL ;  /* 0x0000000000007948 */ /* 0x000fea0003800000 */
[----:B------:R-:W-:-:S13]  /*1260*/  ISETP.GE.AND P0, PT, R3, UR4, PT ;  /* 0x0000000403007c0c */ /* 0x000fda000bf06270 */
[----:B------:R-:W-:Y:S05]  /*1270*/  @P0 EXIT ;  /* 0x000000000000094d */ /* 0x000fea0003800000 */
[----:B------:R-:W2:Y:S02]  /*1280*/  LDC.64 R2, c[0x0][0x588] ;  /* 0x00016200ff027b82 */ /* 0x000ea40000000a00 */
[----:B--2---:R-:W2:Y:S02]  /*1290*/  LDG.E.U16 R2, desc[UR6][R2.64] ;  /* 0x0000000602027981 */ /* 0x004ea4000c1e1500 */
[----:B--2---:R-:W-:-:S04]  /*12a0*/  PRMT R0, R2, 0x9910, RZ ;  /* 0x0000991002007816 */ /* 0x004fc800000000ff */
[----:B------:R-:W-:-:S13]  /*12b0*/  ISETP.GE.AND P0, PT, R0, RZ, PT ;  /* 0x000000ff0000720c */ /* 0x000fda0003f06270 */
[----:B------:R-:W-:Y:S05]  /*12c0*/  @!P0 BRA `(.L_x_58485) ;  /* 0x0000000000788947 */ /* 0x000fea0003800000 */
[----:B------:R-:W-:Y:S01]  /*12d0*/  ISETP.NE.AND P0, PT, R2, RZ, PT ;  /* 0x000000ff0200720c */ /* 0x000fe20003f05270 */
[----:B01----:R-:W-:-:S12]  /*12e0*/  HFMA2 R5, -RZ, RZ, 0, 5.9604644775390625e-08 ;  /* 0x00000001ff057431 */ /* 0x003fd800000001ff */
        /* <DEDUP_REMOVED lines=11> */
.L_x_58487:
        /* <DEDUP_REMOVED lines=17> */
.L_x_58485:
[----:B------:R-:W-:Y:S01]  /*14b0*/  HFMA2 R0, -RZ, RZ, 0, 5.9604644775390625e-08 ;  /* 0x00000001ff007431 */ /* 0x000fe200000001ff */
[----:B------:R-:W-:-:S04]  /*14c0*/  LOP3.LUT R2, R2, 0x1, RZ, 0xc0, !PT ;  /* 0x0000000102027812 */ /* 0x000fc800078ec0ff */
[----:B------:R-:W-:-:S04]  /*14d0*/  ISETP.NE.U32.AND P0, PT, R2, 0x1, PT ;  /* 0x000000010200780c */ /* 0x000fc80003f05070 */
[----:B------:R-:W-:-:S04]  /*14e0*/  SEL R0, R0, 0xffff, P0 ;  /* 0x0000ffff00007807 */ /* 0x000fc80000000000 */
[----:B01----:R-:W-:-:S07]  /*14f0*/  PRMT R5, R0, 0x7610, R5 ;  /* 0x0000761000057816 */ /* 0x003fce0000000005 */
.L_x_58486:
[----:B------:R-:W0:Y:S02]  /*1500*/  LDC.64 R2, c[0x0][0x580] ;  /* 0x00016000ff027b82 */ /* 0x000e240000000a00 */
[----:B0-----:R-:W-:Y:S01]  /*1510*/  STG.E.U16 desc[UR6][R2.64], R5 ;  /* 0x0000000502007986 */ /* 0x001fe2000c101506 */
[----:B------:R-:W-:Y:S05]  /*1520*/  EXIT ;  /* 0x000000000000794d */ /* 0x000fea0003800000 */
.L_x_58454:
[----:B------:R-:W0:Y:S02]  /*1530*/  LDCU.U16 UR4, c[0x0][0x590] ;  /* 0x0000b200ff0477ac */ /* 0x000e240008000400 */
[----:B0-----:R-:W-:-:S04]  /*1540*/  UPRMT UR4, UR4, 0x9910, URZ ;  /* 0x0000991004047896 */ /* 0x001fc800080000ff */
[----:B------:R-:W-:-:S09]  /*1550*/  UISETP.NE.AND UP0, UPT, UR4, -0x1, UPT ;  /* 0xffffffff0400788c */ /* 0x000fd2000bf05270 */
[----:B------:R-:W-:Y:S05]  /*1560*/  BRA.U !UP0, `(.L_x_58488) ;  /* 0x0000009908c47547 */ /* 0x000fea000b800000 */
[----:B------:R-:W-:Y:S01]  /*1570*/  UISETP.NE.AND UP0, UPT, UR4, 0x1, UPT ;  /* 0x000000010400788c */ /* 0x000fe2000bf05270 */
[----:B------:R-:W-:-:S08]  /*1580*/  VIADD R0, R0, 0xffffffff ;  /* 0xffffffff00007836 */ /* 0x000fd00000000000 */
        /* <DEDUP_REMOVED lines=282> */
.L_x_58493:
[----:B------:R-:W0:Y:S01]  /*2730*/  LDCU.64 UR8, c[0x0][0x580] ;  /* 0x0000b000ff0877ac */ /* 0x000e220008000a00 */
[----:B------:R-:W-:Y:S02]  /*2740*/  MOV R6, 0x1 ;  /* 0x0000000100067802 */ /* 0x000fe40000000f00 */
[----:B------:R-:W-:Y:S02]  /*2750*/  IADD3 R3, PT, PT, R3, 0x80, RZ ;  /* 0x0000008003037810 */ /* 0x000fe40007ffe0ff */
[----:B0-----:R-:W-:-:S05]  /*2760*/  IADD3 R4, P0, PT, R4, UR8, RZ ;  /* 0x0000000804047c10 */ /* 0x001fca000ff1e0ff */
[----:B------:R-:W-:Y:S01]  /*2770*/  IMAD.X R5, RZ, RZ, UR9, P0 ;  /* 0x00000009ff057e24 */ /* 0x000fe200080e06ff */
[----:B------:R-:W-:-:S04]  /*2780*/  ISETP.GE.AND P0, PT, R3, UR4, PT ;  /* 0x0000000403007c0c */ /* 0x000fc8000bf06270 */
[----:B------:R0:W-:Y:S09]  /*2790*/  STG.E.U16 desc[UR6][R4.64], R6 ;  /* 0x0000000604007986 */ /* 0x0001f2000c101506 */
        /* <DEDUP_REMOVED lines=276> */
.L_x_58495:
[----:B------:R-:W0:Y:S01]  /*38e0*/  LDCU.64 UR8, c[0x0][0x580] ;  /* 0x0000b000ff0877ac */ /* 0x000e220008000a00 */
[----:B------:R-:W-:Y:S02]  /*38f0*/  MOV R6, 0x1 ;  /* 0x0000000100067802 */ /* 0x000fe40000000f00 */
[----:B------:R-:W-:Y:S02]  /*3900*/  IADD3 R3, PT, PT, R3, 0x80, RZ ;  /* 0x0000008003037810 */ /* 0x000fe40007ffe0ff */
[----:B0-----:R-:W-:-:S05]  /*3910*/  IADD3 R4, P0, PT, R4, UR8, RZ ;  /* 0x0000000804047c10 */ /* 0x001fca000ff1e0ff */
[----:B------:R-:W-:-:S05]  /*3920*/  IMAD.X R5, RZ, RZ, UR9, P0 ;  /* 0x00000009ff057e24 */ /* 0x000fca00080e06ff */
[----:B------:R0:W-:Y:S03]  /*3930*/  STG.E.U16 desc[UR6][R4.64], R6 ;  /* 0x0000000604007986 */ /* 0x0001e6000c101506 */
.L_x_58492:
[----:B------:R-:W-:-:S13]  /*3940*/  ISETP.GE.AND P0, PT, R3, UR4, PT ;  /* 0x0000000403007c0c */ /* 0x000fda000bf06270 */
[----:B------:R-:W-:Y:S05]  /*3950*/  @P0 BREAK.RELIABLE B1 ;  /* 0x0000000000010942 */ /* 0x000fea0003800100 */
[----:B------:R-:W-:Y:S05]  /*3960*/  @P0 BRA `(.L_x_58494) ;  /* 0x0000001000640947 */ /* 0x000fea0003800000 */
[----:B------:R-:W-:Y:S05]  /*3970*/  BSYNC.RELIABLE B1 ;  /* 0x0000000000017941 */ /* 0x000fea0003800100 */
.L_x_58491:
        /* <DEDUP_REMOVED lines=274> */
.L_x_58496:
[----:B------:R-:W0:Y:S01]  /*4aa0*/  LDCU.64 UR8, c[0x0][0x580] ;  /* 0x0000b000ff0877ac */ /* 0x000e220008000a00 */
[----:B------:R-:W-:Y:S01]  /*4ab0*/  MOV R6, 0x1 ;  /* 0x0000000100067802 */ /* 0x000fe20000000f00 */
[----:B------:R-:W-:Y:S01]  /*4ac0*/  VIADD R3, R3, 0x80 ;  /* 0x0000008003037836 */ /* 0x000fe20000000000 */
[----:B0-----:R-:W-:-:S04]  /*4ad0*/  IADD3 R4, P0, PT, R4, UR8, RZ ;  /* 0x0000000804047c10 */ /* 0x001fc8000ff1e0ff */
[----:B------:R-:W-:-:S05]  /*4ae0*/  IADD3.X R5, PT, PT, RZ, UR9, RZ, P0, !PT ;  /* 0x00000009ff057c10 */ /* 0x000fca00087fe4ff */
[----:B------:R1:W-:Y:S04]  /*4af0*/  STG.E.U16 desc[UR6][R4.64], R6 ;  /* 0x0000000604007986 */ /* 0x0003e8000c101506 */
.L_x_58494:
[----:B------:R-:W-:Y:S05]  /*4b00*/  BSYNC.RECONVERGENT B0 ;  /* 0x0000000000007941 */ /* 0x000fea0003800200 */
.L_x_58490:
        /* <DEDUP_REMOVED lines=8> */
[----:B------:R-:W1:Y:S01]  /*4b90*/  LDCU UR9, c[0x0][0x4b8] ;  /* 0x00009700ff0977ac */ /* 0x000e620008000800 */
[----:B--2---:R-:W-:-:S05]  /*4ba0*/  IMAD.HI.U32 R4, R3, UR4, R4 ;  /* 0x0000000403047c27 */ /* 0x004fca000f8e0004 */
[----:B------:R-:W-:-:S05]  /*4bb0*/  SHF.R.U32.HI R5, RZ, UR5, R4 ;  /* 0x00000005ff057c19 */ /* 0x000fca0008011604 */
[----:B------:R-:W-:-:S04]  /*4bc0*/  IMAD.MOV R6, RZ, RZ, -R5 ;  /* 0x000000ffff067224 */ /* 0x000fc800078e0a05 */
        /* <DEDUP_REMOVED lines=265> */
.L_x_58497:
[----:B------:R-:W0:Y:S02]  /*5c60*/  LDCU.64 UR4, c[0x0][0x580] ;  /* 0x0000b000ff0477ac */ /* 0x000e240008000a00 */
[----:B0-----:R-:W-:Y:S02]  /*5c70*/  IADD3 R2, P0, PT, R0, UR4, RZ ;  /* 0x0000000400027c10 */ /* 0x001fe4000ff1e0ff */
[----:B------:R-:W-:Y:S02]  /*5c80*/  MOV R0, 0x1 ;  /* 0x0000000100007802 */ /* 0x000fe40000000f00 */
[----:B------:R-:W-:-:S05]  /*5c90*/  IADD3.X R3, PT, PT, RZ, UR5, RZ, P0, !PT ;  /* 0x00000005ff037c10 */ /* 0x000fca00087fe4ff */
[----:B------:R-:W-:Y:S01]  /*5ca0*/  STG.E.U16 desc[UR6][R2.64], R0 ;  /* 0x0000000002007986 */ /* 0x000fe2000c101506 */
[----:B------:R-:W-:Y:S05]  /*5cb0*/  EXIT ;  /* 0x000000000000794d */ /* 0x000fea0003800000 */
.L_x_58489:
        /* <DEDUP_REMOVED lines=305> */
.L_x_58501:
[----:B------:R-:W0:Y:S02]  /*6fd0*/  LDCU.64 UR8, c[0x0][0x588] ;  /* 0x0000b100ff0877ac */ /* 0x000e240008000a00 */
[----:B0-----:R-:W-:-:S04]  /*6fe0*/  IADD3 R6, P0, PT, R6, UR8, RZ ;  /* 0x0000000806067c10 */ /* 0x001fc8000ff1e0ff */
[----:B------:R-:W-:-:S05]  /*6ff0*/  IADD3.X R7, PT, PT, RZ, UR9, RZ, P0, !PT ;  /* 0x00000009ff077c10 */ /* 0x000fca00087fe4ff */
[----:B------:R-:W2:Y:S01]  /*7000*/  LDG.E.U16 R6, desc[UR6][R6.64] ;  /* 0x0000000606067981 */ /* 0x000ea2000c1e1500 */
[----:B------:R-:W-:Y:S01]  /*7010*/  BSSY.RECONVERGENT B2, `(.L_x_58502) ;  /* 0x0000017000027945 */ /* 0x000fe20003800200 */
[----:B------:R-:W-:Y:S02]  /*7020*/  PRMT R9, RZ, 0x7610, R9 ;  /* 0x00007610ff097816 */ /* 0x000fe40000000009 */
[----:B--2---:R-:W-:-:S04]  /*7030*/  PRMT R8, R6, 0x9910, RZ ;  /* 0x0000991006087816 */ /* 0x004fc800000000ff */
[----:B------:R-:W-:-:S13]  /*7040*/  ISETP.GE.AND P0, PT, R8, RZ, PT ;  /* 0x000000ff0800720c */ /* 0x000fda0003f06270 */
[----:B------:R-:W-:Y:S05]  /*7050*/  @!P0 BRA `(.L_x_58503) ;  /* 0x0000000000488947 */ /* 0x000fea0003800000 */
[----:B------:R-:W-:Y:S02]  /*7060*/  PRMT R7, R6, 0x9910, RZ ;  /* 0x0000991006077816 */ /* 0x000fe400000000ff */
[----:B------:R-:W-:Y:S02]  /*7070*/  MOV R9, 0x1 ;  /* 0x0000000100097802 */ /* 0x000fe40000000f00 */
[----:B------:R-:W-:-:S13]  /*7080*/  ISETP.NE.AND P0, PT, R7, RZ, PT ;  /* 0x000000ff0700720c */ /* 0x000fda0003f05270 */
[----:B------:R-:W-:Y:S05]  /*7090*/  @!P0 BRA `(.L_x_58503) ;  /* 0x0000000000388947 */ /* 0x000fea0003800000 */
[----:B------:R-:W-:Y:S01]  /*70a0*/  IMAD.MOV.U32 R9, RZ, RZ, 0x1 ;  /* 0x00000001ff097424 */ /* 0x000fe200078e00ff */
[----:B------:R-:W-:-:S07]  /*70b0*/  MOV R7, UR5 ;  /* 0x0000000500077c02 */ /* 0x000fce0008000f00 */
.L_x_58504:
        /* <DEDUP_REMOVED lines=12> */
.L_x_58503:
[----:B------:R-:W-:Y:S05]  /*7180*/  BSYNC.RECONVERGENT B2 ;  /* 0x0000000000027941 */ /* 0x000fea0003800200 */
.L_x_58502:
        /* <DEDUP_REMOVED lines=306> */
.L_x_58506:
        /* <DEDUP_REMOVED lines=15> */
.L_x_58509:
        /* <DEDUP_REMOVED lines=12> */
.L_x_58508:
[----:B------:R-:W-:Y:S05]  /*8660*/  BSYNC.RECONVERGENT B2 ;  /* 0x0000000000027941 */ /* 0x000fea0003800200 */
.L_x_58507:
[----:B------:R-:W0:Y:S01]  /*8670*/  LDCU.64 UR8, c[0x0][0x580] ;  /* 0x0000b000ff0877ac */ /* 0x000e220008000a00 */
[----:B------:R-:W-:Y:S01]  /*8680*/  VIADD R3, R3, 0x80 ;  /* 0x0000008003037836 */ /* 0x000fe20000000000 */
[----:B0-----:R-:W-:-:S04]  /*8690*/  IADD3 R6, P0, PT, R5, UR8, RZ ;  /* 0x0000000805067c10 */ /* 0x001fc8000ff1e0ff */
[----:B------:R-:W-:-:S05]  /*86a0*/  IADD3.X R7, PT, PT, RZ, UR9, RZ, P0, !PT ;  /* 0x00000009ff077c10 */ /* 0x000fca00087fe4ff */
[----:B------:R0:W-:Y:S04]  /*86b0*/  STG.E.U16 desc[UR6][R6.64], R9 ;  /* 0x0000000906007986 */ /* 0x0001e8000c101506 */
.L_x_58500:
[----:B------:R-:W-:-:S13]  /*86c0*/  ISETP.GE.AND P0, PT, R3, UR4, PT ;  /* 0x0000000403007c0c */ /* 0x000fda000bf06270 */
[----:B------:R-:W-:Y:S05]  /*86d0*/  @P0 BREAK.RELIABLE B0 ;  /* 0x0000000000000942 */ /* 0x000fea0003800100 */
[----:B------:R-:W-:Y:S05]  /*86e0*/  @P0 BRA `(.L_x_58505) ;  /* 0x0000001400300947 */ /* 0x000fea0003800000 */
[----:B------:R-:W-:Y:S05]  /*86f0*/  BSYNC.RELIABLE B0 ;  /* 0x0000000000007941 */ /* 0x000fea0003800100 */
.L_x_58499:
        /* <DEDUP_REMOVED lines=298> */
.L_x_58510:
        /* <DEDUP_REMOVED lines=15> */
.L_x_58513:
        /* <DEDUP_REMOVED lines=12> */
.L_x_58512:
[----:B------:R-:W-:Y:S05]  /*9b50*/  BSYNC.RECONVERGENT B2 ;  /* 0x0000000000027941 */ /* 0x000fea0003800200 */
.L_x_58511:
[----:B------:R-:W0:Y:S01]  /*9b60*/  LDCU.64 UR8, c[0x0][0x580] ;  /* 0x0000b000ff0877ac */ /* 0x000e220008000a00 */
[----:B------:R-:W-:Y:S01]  /*9b70*/  VIADD R3, R3, 0x80 ;  /* 0x0000008003037836 */ /* 0x000fe20000000000 */
[----:B0-----:R-:W-:-:S04]  /*9b80*/  IADD3 R6, P0, PT, R5, UR8, RZ ;  /* 0x0000000805067c10 */ /* 0x001fc8000ff1e0ff */
[----:B------:R-:W-:-:S05]  /*9b90*/  IADD3.X R7, PT, PT, RZ, UR9, RZ, P0, !PT ;  /* 0x00000009ff077c10 */ /* 0x000fca00087fe4ff */
[----:B------:R1:W-:Y:S04]  /*9ba0*/  STG.E.U16 desc[UR6][R6.64], R9 ;  /* 0x0000000906007986 */ /* 0x0003e8000c101506 */
.L_x_58505:
[----:B------:R-:W-:Y:S05]  /*9bb0*/  BSYNC.RECONVERGENT B1 ;  /* 0x0000000000017941 */ /* 0x000fea0003800200 */
.L_x_58498:
        /* <DEDUP_REMOVED lines=301> */
.L_x_58514:
[----:B------:R-:W0:Y:S02]  /*ae90*/  LDCU.128 UR8, c[0x0][0x580] ;  /* 0x0000b000ff0877ac */ /* 0x000e240008000c00 */
[----:B0-----:R-:W-:-:S04]  /*aea0*/  IADD3 R6, P0, PT, R0, UR10, RZ ;  /* 0x0000000a00067c10 */ /* 0x001fc8000ff1e0ff */
[----:B------:R-:W-:-:S05]  /*aeb0*/  IADD3.X R7, PT, PT, RZ, UR11, RZ, P0, !PT ;  /* 0x0000000bff077c10 */ /* 0x000fca00087fe4ff */
[----:B------:R-:W2:Y:S01]  /*aec0*/  LDG.E.U16 R6, desc[UR6][R6.64] ;  /* 0x0000000606067981 */ /* 0x000ea2000c1e1500 */
[----:B------:R-:W-:Y:S01]  /*aed0*/  IADD3 R4, P1, PT, R3, UR8, RZ ;  /* 0x0000000803047c10 */ /* 0x000fe2000ff3e0ff */
[----:B------:R-:W-:Y:S01]  /*aee0*/  BSSY.RECONVERGENT B1, `(.L_x_58515) ;  /* 0x0000017000017945 */ /* 0x000fe20003800200 */
[----:B------:R-:W-:Y:S02]  /*aef0*/  PRMT R3, RZ, 0x7610, R3 ;  /* 0x00007610ff037816 */ /* 0x000fe40000000003 */
[----:B------:R-:W-:Y:S02]  /*af00*/  IADD3.X R5, PT, PT, RZ, UR9, RZ, P1, !PT ;  /* 0x00000009ff057c10 */ /* 0x000fe40008ffe4ff */
[----:B--2---:R-:W-:-:S04]  /*af10*/  PRMT R0, R6, 0x9910, RZ ;  /* 0x0000991006007816 */ /* 0x004fc800000000ff */
[----:B------:R-:W-:-:S13]  /*af20*/  ISETP.GE.AND P0, PT, R0, RZ, PT ;  /* 0x000000ff0000720c */ /* 0x000fda0003f06270 */
[----:B------:R-:W-:Y:S05]  /*af30*/  @!P0 BRA `(.L_x_58516) ;  /* 0x0000000000448947 */ /* 0x000fea0003800000 */
[----:B------:R-:W-:Y:S01]  /*af40*/  PRMT R0, R6, 0x9910, RZ ;  /* 0x0000991006007816 */ /* 0x000fe200000000ff */
[----:B------:R-:W-:-:S03]  /*af50*/  IMAD.MOV.U32 R3, RZ, RZ, 0x1 ;  /* 0x00000001ff037424 */ /* 0x000fc600078e00ff */
[----:B------:R-:W-:-:S13]  /*af60*/  ISETP.NE.AND P0, PT, R0, RZ, PT ;  /* 0x000000ff0000720c */ /* 0x000fda0003f05270 */
[----:B------:R-:W-:Y:S05]  /*af70*/  @!P0 BRA `(.L_x_58516) ;  /* 0x0000000000348947 */ /* 0x000fea0003800000 */
[----:B------:R-:W-:-:S07]  /*af80*/  MOV R3, 0x1 ;  /* 0x0000000100037802 */ /* 0x000fce0000000f00 */
.L_x_58517:
        /* <DEDUP_REMOVED lines=12> */
.L_x_58516:
[----:B------:R-:W-:Y:S05]  /*b050*/  BSYNC.RECONVERGENT B1 ;  /* 0x0000000000017941 */ /* 0x000fea0003800200 */
.L_x_58515:
[----:B------:R-:W-:Y:S01]  /*b060*/  STG.E.U16 desc[UR6][R4.64], R3 ;  /* 0x0000000304007986 */ /* 0x000fe2000c101506 */
[----:B------:R-:W-:Y:S05]  /*b070*/  EXIT ;  /* 0x000000000000794d */ /* 0x000fea0003800000 */
.L_x_58488:
        /* <DEDUP_REMOVED lines=301> */
[C---:B--2---:R-:W-:Y:S02]  /*c350*/  IMAD R5, R6.reuse, UR10, R5 ;  /* 0x0000000a06057c24 */ /* 0x044fe4000f8e0205 */
[----:B0-----:R-:W-:Y:S02]  /*c360*/  @P0 IMAD R10, R17, R10, R11 ;  /* 0x0000000a110a0224 */ /* 0x001fe400078e020b */
[----:B------:R-:W-:Y:S02]  /*c370*/  IMAD R4, R6, UR11, R4 ;  /* 0x0000000b06047c24 */ /* 0x000fe4000f8e0204 */
[C---:B-1----:R-:W-:Y:S02]  /*c380*/  @P0 IMAD R5, R10.reuse, R8, R5 ;  /* 0x000000080a050224 */ /* 0x042fe400078e0205 */
[----:B------:R-:W-:-:S07]  /*c390*/  @P0 IMAD R4, R10, R9, R4 ;  /* 0x000000090a040224 */ /* 0x000fce00078e0204 */
.L_x_58521:
[----:B------:R-:W0:Y:S02]  /*c3a0*/  LDCU.64 UR8, c[0x0][0x588] ;  /* 0x0000b100ff0877ac */ /* 0x000e240008000a00 */
[----:B0-----:R-:W-:-:S04]  /*c3b0*/  IADD3 R6, P0, PT, R4, UR8, RZ ;  /* 0x0000000804067c10 */ /* 0x001fc8000ff1e0ff */
[----:B------:R-:W-:-:S05]  /*c3c0*/  IADD3.X R7, PT, PT, RZ, UR9, RZ, P0, !PT ;  /* 0x00000009ff077c10 */ /* 0x000fca00087fe4ff */
[----:B------:R-:W2:Y:S01]  /*c3d0*/  LDG.E.U16 R6, desc[UR6][R6.64] ;  /* 0x0000000606067981 */ /* 0x000ea2000c1e1500 */
[----:B------:R-:W-:Y:S01]  /*c3e0*/  BSSY.RECONVERGENT B2, `(.L_x_58522) ;  /* 0x000002a000027945 */ /* 0x000fe20003800200 */
[----:B--2---:R-:W-:-:S04]  /*c3f0*/  PRMT R4, R6, 0x9910, RZ ;  /* 0x0000991006047816 */ /* 0x004fc800000000ff */
[----:B------:R-:W-:-:S13]  /*c400*/  ISETP.GE.AND P0, PT, R4, RZ, PT ;  /* 0x000000ff0400720c */ /* 0x000fda0003f06270 */
[----:B------:R-:W-:Y:S05]  /*c410*/  @!P0 BRA `(.L_x_58523) ;  /* 0x0000000000848947 */ /* 0x000fea0003800000 */
[----:B------:R-:W-:Y:S01]  /*c420*/  ISETP.NE.AND P0, PT, R6, RZ, PT ;  /* 0x000000ff0600720c */ /* 0x000fe20003f05270 */
[----:B------:R-:W-:Y:S01]  /*c430*/  BSSY.RECONVERGENT B3, `(.L_x_58524) ;  /* 0x000001e000037945 */ /* 0x000fe20003800200 */
[----:B------:R-:W-:-:S11]  /*c440*/  MOV R7, 0x1 ;  /* 0x0000000100077802 */ /* 0x000fd60000000f00 */
        /* <DEDUP_REMOVED lines=8> */
[----:B------:R-:W-:Y:S01]  /*c4d0*/  SHF.R.U32.HI R4, RZ, 0x1, R6 ;  /* 0x00000001ff047819 */ /* 0x000fe20000011606 */
[----:B------:R-:W-:-:S03]  /*c4e0*/  HFMA2 R6, -RZ, RZ, 0, 5.9604644775390625e-08 ;  /* 0x00000001ff067431 */ /* 0x000fc600000001ff */
[----:B------:R-:W-:Y:S02]  /*c4f0*/  PRMT R9, R4, 0x7610, R9 ;  /* 0x0000761004097816 */ /* 0x000fe40000000009 */
[----:B------:R-:W-:-:S07]  /*c500*/  PRMT R4, R6, 0x7610, R4 ;  /* 0x0000761006047816 */ /* 0x000fce0000000004 */
.L_x_58526:
        /* <DEDUP_REMOVED lines=9> */
[----:B------:R-:W-:Y:S01]  /*c5a0*/  IMAD.MOV.U32 R7, RZ, RZ, R10 ;  /* 0x000000ffff077224 */ /* 0x000fe200078e000a */
[----:B------:R-:W-:Y:S02]  /*c5b0*/  ISETP.GE.U32.AND P0, PT, R6, 0x2, PT ;  /* 0x000000020600780c */ /* 0x000fe40003f06070 */
[----:B------:R-:W-:Y:S01]  /*c5c0*/  SHF.R.U32.HI R6, RZ, 0x1, R6 ;  /* 0x00000001ff067819 */ /* 0x000fe20000011606 */
[----:B------:R-:W-:Y:S01]  /*c5d0*/  IMAD R7, R4, R7, RZ ;  /* 0x0000000704077224 */ /* 0x000fe200078e02ff */
[----:B------:R-:W-:Y:S02]  /*c5e0*/  PRMT R4, R8, 0x7610, R4 ;  /* 0x0000761008047816 */ /* 0x000fe40000000004 */
[----:B------:R-:W-:-:S07]  /*c5f0*/  PRMT R9, R6, 0x7610, R9 ;  /* 0x0000761006097816 */ /* 0x000fce0000000009 */
[----:B------:R-:W-:Y:S05]  /*c600*/  @P0 BRA `(.L_x_58526) ;  /* 0xfffffffc00c00947 */ /* 0x000fea000383ffff */
.L_x_58525:
[----:B------:R-:W-:Y:S05]  /*c610*/  BSYNC.RECONVERGENT B3 ;  /* 0x0000000000037941 */ /* 0x000fea0003800200 */
.L_x_58524:
[----:B------:R-:W-:Y:S05]  /*c620*/  BRA `(.L_x_58527) ;  /* 0x0000000000147947 */ /* 0x000fea0003800000 */
.L_x_58523:
[----:B------:R-:W-:Y:S02]  /*c630*/  LOP3.LUT R6, R6, 0x1, RZ, 0xc0, !PT ;  /* 0x0000000106067812 */ /* 0x000fe400078ec0ff */
[----:B------:R-:W-:Y:S02]  /*c640*/  MOV R4, 0x1 ;  /* 0x0000000100047802 */ /* 0x000fe40000000f00 */
[----:B------:R-:W-:-:S04]  /*c650*/  ISETP.NE.U32.AND P0, PT, R6, 0x1, PT ;  /* 0x000000010600780c */ /* 0x000fc80003f05070 */
[----:B------:R-:W-:-:S04]  /*c660*/  SEL R4, R4, 0xffff, P0 ;  /* 0x0000ffff04047807 */ /* 0x000fc80000000000 */
[----:B------:R-:W-:-:S07]  /*c670*/  PRMT R7, R4, 0x7610, R7 ;  /* 0x0000761004077816 */ /* 0x000fce0000000007 */
.L_x_58527:
[----:B------:R-:W-:Y:S05]  /*c680*/  BSYNC.RECONVERGENT B2 ;  /* 0x0000000000027941 */ /* 0x000fea0003800200 */
.L_x_58522:
        /* <DEDUP_REMOVED lines=306> */
.L_x_58529:
        /* <DEDUP_REMOVED lines=23> */
.L_x_58534:
        /* <DEDUP_REMOVED lines=16> */
.L_x_58533:
[----:B------:R-:W-:Y:S05]  /*dc20*/  BSYNC.RECONVERGENT B3 ;  /* 0x0000000000037941 */ /* 0x000fea0003800200 */
.L_x_58532:
[----:B------:R-:W-:Y:S05]  /*dc30*/  BRA `(.L_x_58535) ;  /* 0x0000000000147947 */ /* 0x000fea0003800000 */
.L_x_58531:
[----:B------:R-:W-:Y:S02]  /*dc40*/  LOP3.LUT R6, R6, 0x1, RZ, 0xc0, !PT ;  /* 0x0000000106067812 */ /* 0x000fe400078ec0ff */
[----:B------:R-:W-:Y:S02]  /*dc50*/  MOV R4, 0x1 ;  /* 0x0000000100047802 */ /* 0x000fe40000000f00 */
[----:B------:R-:W-:-:S04]  /*dc60*/  ISETP.NE.U32.AND P0, PT, R6, 0x1, PT ;  /* 0x000000010600780c */ /* 0x000fc80003f05070 */
[----:B------:R-:W-:-:S04]  /*dc70*/  SEL R4, R4, 0xffff, P0 ;  /* 0x0000ffff04047807 */ /* 0x000fc80000000000 */
[----:B------:R-:W-:-:S07]  /*dc80*/  PRMT R7, R4, 0x7610, R7 ;  /* 0x0000761004077816 */ /* 0x000fce0000000007 */
.L_x_58535:
[----:B------:R-:W-:Y:S05]  /*dc90*/  BSYNC.RECONVERGENT B2 ;  /* 0x0000000000027941 */ /* 0x000fea0003800200 */
.L_x_58530:
[----:B------:R-:W0:Y:S01]  /*dca0*/  LDCU.64 UR8, c[0x0][0x580] ;  /* 0x0000b000ff0877ac */ /* 0x000e220008000a00 */
[----:B------:R-:W-:Y:S01]  /*dcb0*/  VIADD R3, R3, 0x80 ;  /* 0x0000008003037836 */ /* 0x000fe20000000000 */
[----:B0-----:R-:W-:-:S04]  /*dcc0*/  IADD3 R4, P0, PT, R5, UR8, RZ ;  /* 0x0000000805047c10 */ /* 0x001fc8000ff1e0ff */
[----:B------:R-:W-:-:S05]  /*dcd0*/  IADD3.X R5, PT, PT, RZ, UR9, RZ, P0, !PT ;  /* 0x00000009ff057c10 */ /* 0x000fca00087fe4ff */
[----:B------:R0:W-:Y:S04]  /*dce0*/  STG.E.U16 desc[UR6][R4.64], R7 ;  /* 0x0000000704007986 */ /* 0x0001e8000c101506 */
.L_x_58520:
[----:B------:R-:W-:-:S13]  /*dcf0*/  ISETP.GE.AND P0, PT, R3, UR4, PT ;  /* 0x0000000403007c0c */ /* 0x000fda000bf06270 */
[----:B------:R-:W-:Y:S05]  /*dd00*/  @P0 BREAK.RELIABLE B0 ;  /* 0x0000000000000942 */ /* 0x000fea0003800100 */
[----:B------:R-:W-:Y:S05]  /*dd10*/  @P0 BRA `(.L_x_58528) ;  /* 0x00000014007c0947 */ /* 0x000fea0003800000 */
[----:B------:R-:W-:Y:S05]  /*dd20*/  BSYNC.RELIABLE B0 ;  /* 0x0000000000007941 */ /* 0x000fea0003800100 */
.L_x_58519:
        /* <DEDUP_REMOVED lines=298> */
.L_x_58536:
        /* <DEDUP_REMOVED lines=23> */
.L_x_58541:
        /* <DEDUP_REMOVED lines=16> */
.L_x_58540:
[----:B------:R-:W-:Y:S05]  /*f240*/  BSYNC.RECONVERGENT B3 ;  /* 0x0000000000037941 */ /* 0x000fea0003800200 */
.L_x_58539:
[----:B------:R-:W-:Y:S05]  /*f250*/  BRA `(.L_x_58542) ;  /* 0x0000000000147947 */ /* 0x000fea0003800000 */
.L_x_58538:
[----:B------:R-:W-:Y:S02]  /*f260*/  LOP3.LUT R6, R6, 0x1, RZ, 0xc0, !PT ;  /* 0x0000000106067812 */ /* 0x000fe400078ec0ff */
[----:B------:R-:W-:Y:S02]  /*f270*/  MOV R4, 0x1 ;  /* 0x0000000100047802 */ /* 0x000fe40000000f00 */
[----:B------:R-:W-:-:S04]  /*f280*/  ISETP.NE.U32.AND P0, PT, R6, 0x1, PT ;  /* 0x000000010600780c */ /* 0x000fc80003f05070 */
[----:B------:R-:W-:-:S04]  /*f290*/  SEL R4, R4, 0xffff, P0 ;  /* 0x0000ffff04047807 */ /* 0x000fc80000000000 */
[----:B------:R-:W-:-:S07]  /*f2a0*/  PRMT R7, R4, 0x7610, R7 ;  /* 0x0000761004077816 */ /* 0x000fce0000000007 */
.L_x_58542:
[----:B------:R-:W-:Y:S05]  /*f2b0*/  BSYNC.RECONVERGENT B2 ;  /* 0x0000000000027941 */ /* 0x000fea0003800200 */
.L_x_58537:
[----:B------:R-:W0:Y:S01]  /*f2c0*/  LDCU.64 UR8, c[0x0][0x580] ;  /* 0x0000b000ff0877ac */ /* 0x000e220008000a00 */
[----:B------:R-:W-:Y:S01]  /*f2d0*/  VIADD R3, R3, 0x80 ;  /* 0x0000008003037836 */ /* 0x000fe20000000000 */
[----:B0-----:R-:W-:-:S04]  /*f2e0*/  IADD3 R4, P0, PT, R5, UR8, RZ ;  /* 0x0000000805047c10 */ /* 0x001fc8000ff1e0ff */
[----:B------:R-:W-:-:S05]  /*f2f0*/  IADD3.X R5, PT, PT, RZ, UR9, RZ, P0, !PT ;  /* 0x00000009ff057c10 */ /* 0x000fca00087fe4ff */
[----:B------:R1:W-:Y:S04]  /*f300*/  STG.E.U16 desc[UR6][R4.64], R7 ;  /* 0x0000000704007986 */ /* 0x0003e8000c101506 */
.L_x_58528:
[----:B------:R-:W-:Y:S05]  /*f310*/  BSYNC.RECONVERGENT B1 ;  /* 0x0000000000017941 */ /* 0x000fea0003800200 */
.L_x_58518:
        /* <DEDUP_REMOVED lines=301> */
.L_x_58543:
[----:B------:R-:W0:Y:S02]  /*105f0*/  LDCU.128 UR8, c[0x0][0x580] ;  /* 0x0000b000ff0877ac */ /* 0x000e240008000c00 */
[----:B0-----:R-:W-:-:S04]  /*10600*/  IADD3 R4, P0, PT, R2, UR10, RZ ;  /* 0x0000000a02047c10 */ /* 0x001fc8000ff1e0ff */
[----:B------:R-:W-:-:S05]  /*10610*/  IADD3.X R5, PT, PT, RZ, UR11, RZ, P0, !PT ;  /* 0x0000000bff057c10 */ /* 0x000fca00087fe4ff */
[----:B------:R-:W2:Y:S01]  /*10620*/  LDG.E.U16 R4, desc[UR6][R4.64] ;  /* 0x0000000604047981 */ /* 0x000ea2000c1e1500 */
[----:B------:R-:W-:Y:S01]  /*10630*/  IADD3 R2, P1, PT, R3, UR8, RZ ;  /* 0x0000000803027c10 */ /* 0x000fe2000ff3e0ff */
[----:B------:R-:W-:Y:S03]  /*10640*/  BSSY.RECONVERGENT B1, `(.L_x_58544) ;  /* 0x000002b000017945 */ /* 0x000fe60003800200 */
[----:B------:R-:W-:Y:S02]  /*10650*/  IADD3.X R3, PT, PT, RZ, UR9, RZ, P1, !PT ;  /* 0x00000009ff037c10 */ /* 0x000fe40008ffe4ff */
[----:B--2---:R-:W-:-:S04]  /*10660*/  PRMT R0, R4, 0x9910, RZ ;  /* 0x0000991004007816 */ /* 0x004fc800000000ff */
[----:B------:R-:W-:-:S13]  /*10670*/  ISETP.GE.AND P0, PT, R0, RZ, PT ;  /* 0x000000ff0000720c */ /* 0x000fda0003f06270 */
[----:B------:R-:W-:Y:S05]  /*10680*/  @!P0 BRA `(.L_x_58545) ;  /* 0x0000000000848947 */ /* 0x000fea0003800000 */
[----:B------:R-:W-:Y:S01]  /*10690*/  ISETP.NE.AND P0, PT, R4, RZ, PT ;  /* 0x000000ff0400720c */ /* 0x000fe20003f05270 */
[----:B------:R-:W-:Y:S01]  /*106a0*/  BSSY.RECONVERGENT B2, `(.L_x_58546) ;  /* 0x000001e000027945 */ /* 0x000fe20003800200 */
[----:B------:R-:W-:-:S11]  /*106b0*/  IMAD.MOV.U32 R5, RZ, RZ, 0x1 ;  /* 0x00000001ff057424 */ /* 0x000fd600078e00ff */
[----:B------:R-:W-:Y:S05]  /*106c0*/  @!P0 BRA `(.L_x_58547) ;  /* 0x00000000006c8947 */ /* 0x000fea0003800000 */
[----:B------:R-:W-:Y:S02]  /*106d0*/  LOP3.LUT R5, R4, 0x1, RZ, 0xc0, !PT ;  /* 0x0000000104057812 */ /* 0x000fe400078ec0ff */
[----:B------:R-:W-:Y:S02]  /*106e0*/  MOV R0, 0x1 ;  /* 0x0000000100007802 */ /* 0x000fe40000000f00 */
        /* <DEDUP_REMOVED lines=9> */
.L_x_58548:
        /* <DEDUP_REMOVED lines=8> */
[----:B------:R-:W-:Y:S02]  /*10800*/  LOP3.LUT R4, R7, 0xffff, RZ, 0xc0, !PT ;  /* 0x0000ffff07047812 */ /* 0x000fe400078ec0ff */
[----:B------:R-:W-:Y:S02]  /*10810*/  MOV R5, R8 ;  /* 0x0000000800057202 */ /* 0x000fe40000000f00 */
[----:B------:R-:W-:Y:S02]  /*10820*/  ISETP.GE.U32.AND P0, PT, R4, 0x2, PT ;  /* 0x000000020400780c */ /* 0x000fe40003f06070 */
[----:B------:R-:W-:Y:S01]  /*10830*/  SHF.R.U32.HI R4, RZ, 0x1, R4 ;  /* 0x00000001ff047819 */ /* 0x000fe20000011604 */
[----:B------:R-:W-:Y:S01]  /*10840*/  IMAD R5, R0, R5, RZ ;  /* 0x0000000500057224 */ /* 0x000fe200078e02ff */
[----:B------:R-:W-:Y:S02]  /*10850*/  PRMT R0, R6, 0x7610, R0 ;  /* 0x0000761006007816 */ /* 0x000fe40000000000 */
[----:B------:R-:W-:-:S07]  /*10860*/  PRMT R7, R4, 0x7610, R7 ;  /* 0x0000761004077816 */ /* 0x000fce0000000007 */
[----:B------:R-:W-:Y:S05]  /*10870*/  @P0 BRA `(.L_x_58548) ;  /* 0xfffffffc00c00947 */ /* 0x000fea000383ffff */
.L_x_58547:
[----:B------:R-:W-:Y:S05]  /*10880*/  BSYNC.RECONVERGENT B2 ;  /* 0x0000000000027941 */ /* 0x000fea0003800200 */
.L_x_58546:
[----:B------:R-:W-:Y:S05]  /*10890*/  BRA `(.L_x_58549) ;  /* 0x0000000000147947 */ /* 0x000fea0003800000 */
.L_x_58545:
[----:B------:R-:W-:Y:S02]  /*108a0*/  LOP3.LUT R4, R4, 0x1, RZ, 0xc0, !PT ;  /* 0x0000000104047812 */ /* 0x000fe400078ec0ff */
[----:B------:R-:W-:Y:S02]  /*108b0*/  MOV R0, 0x1 ;  /* 0x0000000100007802 */ /* 0x000fe40000000f00 */
[----:B------:R-:W-:-:S04]  /*108c0*/  ISETP.NE.U32.AND P0, PT, R4, 0x1, PT ;  /* 0x000000010400780c */ /* 0x000fc80003f05070 */
[----:B------:R-:W-:-:S04]  /*108d0*/  SEL R0, R0, 0xffff, P0 ;  /* 0x0000ffff00007807 */ /* 0x000fc80000000000 */
[----:B------:R-:W-:-:S07]  /*108e0*/  PRMT R5, R0, 0x7610, R5 ;  /* 0x0000761000057816 */ /* 0x000fce0000000005 */
.L_x_58549:
[----:B------:R-:W-:Y:S05]  /*108f0*/  BSYNC.RECONVERGENT B1 ;  /* 0x0000000000017941 */ /* 0x000fea0003800200 */
.L_x_58544:
[----:B------:R-:W-:Y:S01]  /*10900*/  STG.E.U16 desc[UR6][R2.64], R5 ;  /* 0x0000000502007986 */ /* 0x000fe2000c101506 */
[----:B------:R-:W-:Y:S05]  /*10910*/  EXIT ;  /* 0x000000000000794d */ /* 0x000fea0003800000 */
.L_x_58550:
        /* <DEDUP_REMOVED lines=14> */
.L_x_68792:


//--------------------- .text._ZN2at6native27unrolled_elementwise_kernelIZNS0_50_GLOBAL__N__2680c7bb_12_PowKernel_cu_7dd49032_300322pow_scalar_tensor_implIsEEvRNS_18TensorIteratorBaseET_EUlsE_St5arrayIPcLm2EELi4E23TrivialOffsetCalculatorILi1EjESC_NS0_6memory15LoadWithoutCastENSD_16StoreWithoutCastEEEviS6_T0_T2_T3_T4_T5_ --------------------------
	.section	.text._ZN2at6native27unrolled_elementwise_kernelIZNS0_50_GLOBAL__N__2680c7bb_12_PowKernel_cu_7dd49032_300322pow_scalar_tensor_implIsEEvRNS_18TensorIteratorBaseET_EUlsE_St5arrayIPcLm2EELi4E23TrivialOffsetCalculatorILi1EjESC_NS0_6memory15LoadWithoutCastENSD_16StoreWithoutCastEEEviS6_T0_T2_T3_T4_T5_,"ax",@progbits
	.align	128
        .global         _ZN2at6native27unrolled_elementwise_kernelIZNS0_50_GLOBAL__N__2680c7bb_12_PowKernel_cu_7dd49032_300322pow_scalar_tensor_implIsEEvRNS_18TensorIteratorBaseET_EUlsE_St5arrayIPcLm2EELi4E23TrivialOffsetCalculatorILi1EjESC_NS0_6memory15LoadWithoutCastENSD_16StoreWithoutCastEEEviS6_T0_T2_T3_T4_T5_
        .type           _ZN2at6native27unrolled_elementwise_kernelIZNS0_50_GLOBAL__N__2680c7bb_12_PowKernel_cu_7dd49032_300322pow_scalar_tensor_implIsEEvRNS_18TensorIteratorBaseET_EUlsE_St5arrayIPcLm2EELi4E23TrivialOffsetCalculatorILi1EjESC_NS0_6memory15LoadWithoutCastENSD_16StoreWithoutCastEEEviS6_T0_T2_T3_T4_T5_,@function
        .size           _ZN2at6native27unrolled_elementwise_kernelIZNS0_50_GLOBAL__N__2680c7bb_12_PowKernel_cu_7dd49032_300322pow_scalar_tensor_implIsEEvRNS_18TensorIteratorBaseET_EUlsE_St5arrayIPcLm2EELi4E23TrivialOffsetCalculatorILi1EjESC_NS0_6memory15LoadWithoutCastENSD_16StoreWithoutCastEEEviS6_T0_T2_T3_T4_T5_,(.L_x_68793 - _ZN2at6native27unrolled_elementwise_kernelIZNS0_50_GLOBAL__N__2680c7bb_12_PowKernel_cu_7dd49032_300322pow_scalar_tensor_implIsEEvRNS_18TensorIteratorBaseET_EUlsE_St5arrayIPcLm2EELi4E23TrivialOffsetCalculatorILi1EjESC_NS0_6memory15LoadWithoutCastENSD_16StoreWithoutCastEEEviS6_T0_T2_T3_T4_T5_)
        .other          _ZN2at6native27unrolled_elementwise_kernelIZNS0_50_GLOBAL__N__2680c7bb_12_PowKernel_cu_7dd49032_300322pow_scalar_tensor_implIsEEvRNS_18TensorIteratorBaseET_EUlsE_St5arrayIPcLm2EELi4E23TrivialOffsetCalculatorILi1EjESC_NS0_6memory15LoadWithoutCastENSD_16StoreWithoutCastEEEviS6_T0_T2_T3_T4_T5_,@"STO_CUDA_ENTRY STV_DEFAULT"
_ZN2at6native27unrolled_elementwise_kernelIZNS0_50_GLOBAL__N__2680c7bb_12_PowKernel_cu_7dd49032_300322pow_scalar_tensor_implIsEEvRNS_18TensorIteratorBaseET_EUlsE_St5arrayIPcLm2EELi4E23TrivialOffsetCalculatorILi1EjESC_NS0_6memory15LoadWithoutCastENSD_16StoreWithoutCastEEEviS6_T0_T2_T3_T4_T5_:
.text._ZN2at6native27unrolled_elementwise_kernelIZNS0_50_GLOBAL__N__2680c7bb_12_PowKernel_cu_7dd49032_300322pow_scalar_tensor_implIsEEvRNS_18TensorIteratorBaseET_EUlsE_St5arrayIPcLm2EELi4E23TrivialOffsetCalculatorILi1EjESC_NS0_6memory15LoadWithoutCastENSD_16StoreWithoutCastEEEviS6_T0_T2_T3_T4_T5_:
[----:B------:R-:W-:Y:S01]  /*0000*/  LDC R1, c[0x0][0x37c] ;  /* 0x0000df00ff017b82 */ /* 0x000fe20000000800 */
[----:B------:R-:W0:Y:S07]  /*0010*/  S2R R0, SR_CTAID.X ;  /* 0x0000000000007919 */ /* 0x000e2e0000002500 */
[----:B------:R-:W0:Y:S01]  /*0020*/  LDC R3, c[0x0][0x380] ;  /* 0x0000e000ff037b82 */ /* 0x000e220000000800 */
[----:B------:R-:W1:Y:S01]  /*0030*/  LDCU.64 UR6, c[0x0][0x358] ;  /* 0x00006b00ff0677ac */ /* 0x000e620008000a00 */
[----:B------:R-:W-:Y:S01]  /*0040*/  PRMT R10, RZ, 0x7610, R10 ;  /* 0x00007610ff0a7816 */ /* 0x000fe2000000000a */
[----:B------:R-:W2:Y:S01]  /*0050*/  S2R R11, SR_TID.X ;  /* 0x00000000000b7919 */ /* 0x000ea20000002100 */
[----:B------:R-:W-:Y:S01]  /*0060*/  PRMT R14, RZ, 0x7610, R14 ;  /* 0x00007610ff0e7816 */ /* 0x000fe2000000000e */
[----:B------:R-:W3:Y:S01]  /*0070*/  LDCU.U16 UR4, c[0x0][0x388] ;  /* 0x00007100ff0477ac */ /* 0x000ee20008000400 */
[----:B0-----:R-:W-:-:S02]  /*0080*/  IMAD R2, R0, -0x200, R3 ;  /* 0xfffffe0000027824 */ /* 0x001fc400078e0203 */
[----:B--2---:R-:W-:-:S03]  /*0090*/  IMAD.MOV.U32 R3, RZ, RZ, R11 ;  /* 0x000000ffff037224 */ /* 0x004fc600078e000b */
[----:B------:R-:W-:-:S13]  /*00a0*/  ISETP.GE.AND P0, PT, R11, R2, PT ;  /* 0x000000020b00720c */ /* 0x000fda0003f06270 */
[----:B------:R-:W-:Y:S01]  /*00b0*/  @!P0 VIADD R11, R3, 0x80 ;  /* 0x00000080030b8836 */ /* 0x000fe20000000000 */
[----:B------:R-:W0:Y:S01]  /*00c0*/  @!P0 LDC.64 R4, c[0x0][0x3a0] ;  /* 0x0000e800ff048b82 */ /* 0x000e220000000a00 */
[----:B------:R-:W2:Y:S01]  /*00d0*/  LDCU.U16 UR5, c[0x0][0x388] ;  /* 0x00007100ff0577ac */ /* 0x000ea20008000400 */
[----:B------:R-:W-:Y:S02]  /*00e0*/  @!P0 IMAD R15, R0, 0x200, R3 ;  /* 0x00000200000f8824 */ /* 0x000fe400078e0203 */
[----:B------:R-:W-:-:S13]  /*00f0*/  ISETP.GE.AND P1, PT, R11, R2, PT ;  /* 0x000000020b00720c */ /* 0x000fda0003f26270 */
[----:B------:R-:W-:Y:S01]  /*0100*/  @!P1 IMAD R17, R0, 0x200, R11 ;  /* 0x0000020000119824 */ /* 0x000fe200078e020b */
[----:B------:R-:W4:Y:S01]  /*0110*/  @!P1 LDC.64 R12, c[0x0][0x3a0] ;  /* 0x0000e800ff0c9b82 */ /* 0x000f220000000a00 */
[----:B------:R-:W-:-:S05]  /*0120*/  @!P1 VIADD R11, R11, 0x80 ;  /* 0x000000800b0b9836 */ /* 0x000fca0000000000 */
[----:B------:R-:W-:Y:S01]  /*0130*/  ISETP.GE.AND P3, PT, R11, R2, PT ;  /* 0x000000020b00720c */ /* 0x000fe20003f66270 */
[----:B---3--:R-:W-:Y:S01]  /*0140*/  UPRMT UR4, UR4, 0x9910, URZ ;  /* 0x0000991004047896 */ /* 0x008fe200080000ff */
[----:B0-----:R-:W-:-:S11]  /*0150*/  @!P0 IMAD.WIDE.U32 R4, R15, 0x2, R4 ;  /* 0x000000020f048825 */ /* 0x001fd600078e0004 */
[C---:B------:R-:W-:Y:S01]  /*0160*/  @!P3 IMAD R19, R0.reuse, 0x200, R11 ;  /* 0x000002000013b824 */ /* 0x040fe200078e020b */
[----:B------:R-:W0:Y:S01]  /*0170*/  @!P3 LDC.64 R8, c[0x0][0x3a0] ;  /* 0x0000e800ff08bb82 */ /* 0x000e220000000a00 */
[----:B------:R-:W-:Y:S02]  /*0180*/  @!P3 VIADD R11, R11, 0x80 ;  /* 0x000000800b0bb836 */ /* 0x000fe40000000000 */
[----:B----4-:R-:W-:Y:S01]  /*0190*/  @!P1 IMAD.WIDE.U32 R12, R17, 0x2, R12 ;  /* 0x00000002110c9825 */ /* 0x010fe200078e000c */
[----:B------:R-:W-:Y:S02]  /*01a0*/  UISETP.NE.AND UP0, UPT, UR4, 0x1, UPT ;  /* 0x000000010400788c */ /* 0x000fe4000bf05270 */
[----:B------:R-:W-:Y:S01]  /*01b0*/  ISETP.GE.AND P2, PT, R11, R2, PT ;  /* 0x000000020b00720c */ /* 0x000fe20003f46270 */
[----:B------:R-:W-:Y:S01]  /*01c0*/  BSSY.RECONVERGENT B0, `(.L_x_58551) ;  /* 0x000012b000007945 */ /* 0x000fe20003800200 */
[----:B-1----:R1:W5:Y:S04]  /*01d0*/  @!P0 LDG.E.U16 R14, desc[UR6][R4.64] ;  /* 0x00000006040e8981 */ /* 0x002368000c1e1500 */
[----:B------:R3:W5:Y:S07]  /*01e0*/  @!P1 LDG.E.U16 R10, desc[UR6][R12.64] ;  /* 0x000000060c0a9981 */ /* 0x00076e000c1e1500 */
[----:B------:R-:W4:Y:S01]  /*01f0*/  @!P2 LDC.64 R6, c[0x0][0x3a0] ;  /* 0x0000e800ff06ab82 */ /* 0x000f220000000a00 */
[----:B------:R-:W-:-:S02]  /*0200*/  @!P2 IMAD R11, R0, 0x200, R11 ;  /* 0x00000200000ba824 */ /* 0x000fc400078e020b */
[--C-:B0-----:R-:W-:Y:S01]  /*0210*/  @!P3 IMAD.WIDE.U32 R18, R19, 0x2, R8.reuse ;  /* 0x000000021312b825 */ /* 0x101fe200078e0008 */
[----:B------:R-:W-:Y:S02]  /*0220*/  PRMT R9, RZ, 0x7610, R9 ;  /* 0x00007610ff097816 */ /* 0x000fe40000000009 */
[----:B------:R-:W-:-:S04]  /*0230*/  PRMT R8, RZ, 0x7610, R8 ;  /* 0x00007610ff087816 */ /* 0x000fc80000000008 */
[----:B------:R3:W5:Y:S01]  /*0240*/  @!P3 LDG.E.U16 R9, desc[UR6][R18.64] ;  /* 0x000000061209b981 */ /* 0x000762000c1e1500 */
[----:B----4-:R-:W-:-:S05]  /*0250*/  @!P2 IMAD.WIDE.U32 R16, R11, 0x2, R6 ;  /* 0x000000020b10a825 */ /* 0x010fca00078e0006 */
[----:B------:R3:W5:Y:S01]  /*0260*/  @!P2 LDG.E.U16 R8, desc[UR6][R16.64] ;  /* 0x000000061008a981 */ /* 0x000762000c1e1500 */
[----:B--2---:R-:W-:Y:S02]  /*0270*/  IMAD.U32 R6, RZ, RZ, UR5 ;  /* 0x00000005ff067e24 */ /* 0x004fe4000f8e00ff */
[----:B------:R-:W-:Y:S02]  /*0280*/  IMAD.U32 R7, RZ, RZ, UR5 ;  /* 0x00000005ff077e24 */ /* 0x000fe4000f8e00ff */
[----:B-1----:R-:W-:Y:S02]  /*0290*/  IMAD.U32 R4, RZ, RZ, UR5 ;  /* 0x00000005ff047e24 */ /* 0x002fe4000f8e00ff */
[----:B------:R-:W-:Y:S01]  /*02a0*/  IMAD.U32 R5, RZ, RZ, UR5 ;  /* 0x00000005ff057e24 */ /* 0x000fe2000f8e00ff */
[----:B------:R-:W-:Y:S06]  /*02b0*/  BRA.U !UP0, `(.L_x_58552) ;  /* 0x00000011086c7547 */ /* 0x000fec000b800000 */
[----:B------:R-:W-:Y:S01]  /*02c0*/  UISETP.NE.AND UP0, UPT, UR4, -0x1, UPT ;  /* 0xffffffff0400788c */ /* 0x000fe2000bf05270 */
[----:B------:R-:W-:-:S08]  /*02d0*/  IMAD.U32 R11, RZ, RZ, UR5 ;  /* 0x00000005ff0b7e24 */ /* 0x000fd0000f8e00ff */
        /* <DEDUP_REMOVED lines=11> */
[----:B------:R-:W-:Y:S01]  /*0390*/  LOP3.LUT R11, R14, 0x1, RZ, 0xc0, !PT ;  /* 0x000000010e0b7812 */ /* 0x000fe200078ec0ff */
[----:B------:R-:W-:-:S03]  /*03a0*/  IMAD.MOV.U32 R5, RZ, RZ, 0x1 ;  /* 0x00000001ff057424 */ /* 0x000fc600078e00ff */
[----:B------:R-:W-:Y:S02]  /*03b0*/  ISETP.NE.U32.AND P0, PT, R11, 0x1, PT ;  /* 0x000000010b00780c */ /* 0x000fe40003f05070 */
[----:B------:R-:W-:Y:S02]  /*03c0*/  LOP3.LUT R11, R14, 0xffff, RZ, 0xc0, !PT ;  /* 0x0000ffff0e0b7812 */ /* 0x000fe400078ec0ff */
[----:B------:R-:W-:Y:S02]  /*03d0*/  SEL R5, R5, 0xffff, P0 ;  /* 0x0000ffff05057807 */ /* 0x000fe40000000000 */
[----:B------:R-:W-:Y:S02]  /*03e0*/  ISETP.GE.U32.AND P0, PT, R11, 0x2, PT ;  /* 0x000000020b00780c */ /* 0x000fe40003f06070 */
[----:B------:R-:W-:-:S11]  /*03f0*/  PRMT R5, R5, 0x9910, RZ ;  /* 0x0000991005057816 */ /* 0x000fd600000000ff */
[----:B------:R-:W-:Y:S05]  /*0400*/  @!P0 BRA `(.L_x_58558) ;  /* 0x0000000000488947 */ /* 0x000fea0003800000 */
[----:B------:R-:W-:Y:S01]  /*0410*/  SHF.R.U32.HI R11, RZ, 0x1, R11 ;  /* 0x00000001ff0b7819 */ /* 0x000fe2000001160b */
[----:B---3--:R-:W-:-:S03]  /*0420*/  IMAD.MOV.U32 R12, RZ, RZ, 0x1 ;  /* 0x00000001ff0c7424 */ /* 0x008fc600078e00ff */
[----:B------:R-:W-:Y:S02]  /*0430*/  PRMT R14, R11, 0x7610, R14 ;  /* 0x000076100b0e7816 */ /* 0x000fe4000000000e */
[----:B------:R-:W-:-:S07]  /*0440*/  PRMT R11, R12, 0x7610, R11 ;  /* 0x000076100c0b7816 */ /* 0x000fce000000000b */
.L_x_58559:
        /* <DEDUP_REMOVED lines=14> */
.L_x_58558:
[----:B------:R-:W-:Y:S05]  /*0530*/  BSYNC.RECONVERGENT B2 ;  /* 0x0000000000027941 */ /* 0x000fea0003800200 */
.L_x_58557:
[----:B------:R-:W-:Y:S05]  /*0540*/  BRA `(.L_x_58555) ;  /* 0x0000000000107947 */ /* 0x000fea0003800000 */
.L_x_58556:
[----:B------:R-:W-:Y:S01]  /*0550*/  LOP3.LUT R14, R14, 0x1, RZ, 0xc0, !PT ;  /* 0x000000010e0e7812 */ /* 0x000fe200078ec0ff */
[----:B------:R-:W-:-:S03]  /*0560*/  IMAD.MOV.U32 R5, RZ, RZ, 0x1 ;  /* 0x00000001ff057424 */ /* 0x000fc600078e00ff */
[----:B------:R-:W-:-:S04]  /*0570*/  ISETP.NE.U32.AND P0, PT, R14, 0x1, PT ;  /* 0x000000010e00780c */ /* 0x000fc80003f05070 */
[----:B------:R-:W-:-:S09]  /*0580*/  SEL R5, R5, 0xffff, P0 ;  /* 0x0000ffff05057807 */ /* 0x000fd20000000000 */
.L_x_58555:
[----:B------:R-:W-:Y:S05]  /*0590*/  BSYNC.RECONVERGENT B1 ;  /* 0x0000000000017941 */ /* 0x000fea0003800200 */
.L_x_58554:
        /* <DEDUP_REMOVED lines=21> */
[----:B---3--:R-:W-:Y:S02]  /*06f0*/  PRMT R13, R10, 0x7610, R13 ;  /* 0x000076100a0d7816 */ /* 0x008fe4000000000d */
[----:B------:R-:W-:-:S07]  /*0700*/  PRMT R10, R11, 0x7610, R10 ;  /* 0x000076100b0a7816 */ /* 0x000fce000000000a */
.L_x_58565:
        /* <DEDUP_REMOVED lines=14> */
.L_x_58564:
[----:B------:R-:W-:Y:S05]  /*07f0*/  BSYNC.RECONVERGENT B2 ;  /* 0x0000000000027941 */ /* 0x000fea0003800200 */
.L_x_58563:
[----:B------:R-:W-:Y:S05]  /*0800*/  BRA `(.L_x_58561) ;  /* 0x0000000000107947 */ /* 0x000fea0003800000 */
.L_x_58562:
[----:B------:R-:W-:Y:S01]  /*0810*/  LOP3.LUT R10, R10, 0x1, RZ, 0xc0, !PT ;  /* 0x000000010a0a7812 */ /* 0x000fe200078ec0ff */
[----:B------:R-:W-:-:S03]  /*0820*/  IMAD.MOV.U32 R4, RZ, RZ, 0x1 ;  /* 0x00000001ff047424 */ /* 0x000fc600078e00ff */
[----:B------:R-:W-:-:S04]  /*0830*/  ISETP.NE.U32.AND P0, PT, R10, 0x1, PT ;  /* 0x000000010a00780c */ /* 0x000fc80003f05070 */
[----:B------:R-:W-:-:S09]  /*0840*/  SEL R4, R4, 0xffff, P0 ;  /* 0x0000ffff04047807 */ /* 0x000fd20000000000 */
.L_x_58561:
[----:B------:R-:W-:Y:S05]  /*0850*/  BSYNC.RECONVERGENT B1 ;  /* 0x0000000000017941 */ /* 0x000fea0003800200 */
.L_x_58560:
        /* <DEDUP_REMOVED lines=23> */
.L_x_58571:
        /* <DEDUP_REMOVED lines=14> */
.L_x_58570:
[----:B------:R-:W-:Y:S05]  /*0ab0*/  BSYNC.RECONVERGENT B2 ;  /* 0x0000000000027941 */ /* 0x000fea0003800200 */
.L_x_58569:
[----:B------:R-:W-:Y:S05]  /*0ac0*/  BRA `(.L_x_58567) ;  /* 0x0000000000107947 */ /* 0x000fea0003800000 */
.L_x_58568:
[----:B------:R-:W-:Y:S01]  /*0ad0*/  LOP3.LUT R9, R9, 0x1, RZ, 0xc0, !PT ;  /* 0x0000000109097812 */ /* 0x000fe200078ec0ff */
[----:B------:R-:W-:-:S03]  /*0ae0*/  IMAD.MOV.U32 R7, RZ, RZ, 0x1 ;  /* 0x00000001ff077424 */ /* 0x000fc600078e00ff */
[----:B------:R-:W-:-:S04]  /*0af0*/  ISETP.NE.U32.AND P0, PT, R9, 0x1, PT ;  /* 0x000000010900780c */ /* 0x000fc80003f05070 */
[----:B------:R-:W-:-:S09]  /*0b00*/  SEL R7, R7, 0xffff, P0 ;  /* 0x0000ffff07077807 */ /* 0x000fd20000000000 */
.L_x_58567:
[----:B------:R-:W-:Y:S05]  /*0b10*/  BSYNC.RECONVERGENT B1 ;  /* 0x0000000000017941 */ /* 0x000fea0003800200 */
.L_x_58566:
[----:B-----5:R-:W-:-:S05]  /*0b20*/  VIADD R9, R3, 0x180 ;  /* 0x0000018003097836 */ /* 0x020fca0000000000 */
[----:B------:R-:W-:-:S13]  /*0b30*/  ISETP.GE.AND P0, PT, R9, R2, PT ;  /* 0x000000020900720c */ /* 0x000fda0003f06270 */
        /* <DEDUP_REMOVED lines=20> */
.L_x_58575:
        /* <DEDUP_REMOVED lines=14> */
.L_x_58574:
[----:B------:R-:W-:Y:S05]  /*0d60*/  BSYNC.RECONVERGENT B1 ;  /* 0x0000000000017941 */ /* 0x000fea0003800200 */
.L_x_58573:
[----:B------:R-:W-:Y:S05]  /*0d70*/  BRA `(.L_x_58552) ;  /* 0x0000000400bc7947 */ /* 0x000fea0003800000 */
.L_x_58572:
[----:B------:R-:W-:Y:S01]  /*0d80*/  LOP3.LUT R8, R8, 0x1, RZ, 0xc0, !PT ;  /* 0x0000000108087812 */ /* 0x000fe200078ec0ff */
[----:B------:R-:W-:-:S03]  /*0d90*/  IMAD.MOV.U32 R6, RZ, RZ, 0x1 ;  /* 0x00000001ff067424 */ /* 0x000fc600078e00ff */
[----:B------:R-:W-:-:S04]  /*0da0*/  ISETP.NE.U32.AND P0, PT, R8, 0x1, PT ;  /* 0x000000010800780c */ /* 0x000fc80003f05070 */
[----:B------:R-:W-:Y:S01]  /*0db0*/  SEL R6, R6, 0xffff, P0 ;  /* 0x0000ffff06067807 */ /* 0x000fe20000000000 */
[----:B------:R-:W-:Y:S08]  /*0dc0*/  BRA `(.L_x_58552) ;  /* 0x0000000400a87947 */ /* 0x000ff00003800000 */
.L_x_58553:
[----:B------:R-:W-:Y:S01]  /*0dd0*/  ISETP.GE.AND P0, PT, R3, R2, PT ;  /* 0x000000020300720c */ /* 0x000fe20003f06270 */
[----:B------:R-:W-:-:S12]  /*0de0*/  BSSY.RECONVERGENT B1, `(.L_x_58576) ;  /* 0x0000017000017945 */ /* 0x000fd80003800200 */
[----:B------:R-:W-:Y:S05]  /*0df0*/  @P0 BRA `(.L_x_58577) ;  /* 0x0000000000540947 */ /* 0x000fea0003800000 */
[----:B---3-5:R-:W-:Y:S02]  /*0e00*/  PRMT R12, R14, 0x9910, RZ ;  /* 0x000099100e0c7816 */ /* 0x028fe400000000ff */
[----:B------:R-:W-:Y:S02]  /*0e10*/  PRMT R5, RZ, 0x7610, R5 ;  /* 0x00007610ff057816 */ /* 0x000fe40000000005 */
[----:B------:R-:W-:-:S13]  /*0e20*/  ISETP.GE.AND P0, PT, R12, RZ, PT ;  /* 0x000000ff0c00720c */ /* 0x000fda0003f06270 */
[----:B------:R-:W-:Y:S05]  /*0e30*/  @!P0 BRA `(.L_x_58577) ;  /* 0x0000000000448947 */ /* 0x000fea0003800000 */
[----:B------:R-:W-:Y:S01]  /*0e40*/  ISETP.NE.AND P0, PT, R12, RZ, PT ;  /* 0x000000ff0c00720c */ /* 0x000fe20003f05270 */
[----:B------:R-:W-:-:S12]  /*0e50*/  IMAD.MOV.U32 R5, RZ, RZ, 0x1 ;  /* 0x00000001ff057424 */ /* 0x000fd800078e00ff */
[----:B------:R-:W-:Y:S05]  /*0e60*/  @!P0 BRA `(.L_x_58577) ;  /* 0x0000000000388947 */ /* 0x000fea0003800000 */
[----:B------:R-:W-:Y:S02]  /*0e70*/  IMAD.MOV.U32 R5, RZ, RZ, 0x1 ;  /* 0x00000001ff057424 */ /* 0x000fe400078e00ff */
[----:B------:R-:W-:-:S07]  /*0e80*/  IMAD.U32 R12, RZ, RZ, UR5 ;  /* 0x00000005ff0c7e24 */ /* 0x000fce000f8e00ff */
.L_x_58578:
        /* <DEDUP_REMOVED lines=12> */
.L_x_58577:
[----:B------:R-:W-:Y:S05]  /*0f50*/  BSYNC.RECONVERGENT B1 ;  /* 0x0000000000017941 */ /* 0x000fea0003800200 */
.L_x_58576:
[----:B---3--:R-:W-:Y:S01]  /*0f60*/  VIADD R13, R3, 0x80 ;  /* 0x00000080030d7836 */ /* 0x008fe20000000000 */
        /* <DEDUP_REMOVED lines=12> */
.L_x_58581:
        /* <DEDUP_REMOVED lines=14> */
.L_x_58580:
[----:B------:R-:W-:Y:S05]  /*1110*/  BSYNC.RECONVERGENT B1 ;  /* 0x0000000000017941 */ /* 0x000fea0003800200 */
.L_x_58579:
        /* <DEDUP_REMOVED lines=13> */
.L_x_58584:
        /* <DEDUP_REMOVED lines=14> */
.L_x_58583:
[----:B------:R-:W-:Y:S05]  /*12d0*/  BSYNC.RECONVERGENT B1 ;  /* 0x0000000000017941 */ /* 0x000fea0003800200 */
.L_x_58582:
[----:B-----5:R-:W-:-:S05]  /*12e0*/  VIADD R9, R3, 0x180 ;  /* 0x0000018003097836 */ /* 0x020fca0000000000 */
[----:B------:R-:W-:-:S13]  /*12f0*/  ISETP.GE.AND P0, PT, R9, R2, PT ;  /* 0x000000020900720c */ /* 0x000fda0003f06270 */
[----:B------:R-:W-:Y:S05]  /*1300*/  @P0 BRA `(.L_x_58552) ;  /* 0x0000000000580947 */ /* 0x000fea0003800000 */
[----:B------:R-:W-:Y:S02]  /*1310*/  PRMT R9, R8, 0x9910, RZ ;  /* 0x0000991008097816 */ /* 0x000fe400000000ff */
[----:B------:R-:W-:Y:S02]  /*1320*/  PRMT R6, RZ, 0x7610, R6 ;  /* 0x00007610ff067816 */ /* 0x000fe40000000006 */
[----:B------:R-:W-:-:S13]  /*1330*/  ISETP.GE.AND P0, PT, R9, RZ, PT ;  /* 0x000000ff0900720c */ /* 0x000fda0003f06270 */
[----:B------:R-:W-:Y:S05]  /*1340*/  @!P0 BRA `(.L_x_58552) ;  /* 0x0000000000488947 */ /* 0x000fea0003800000 */
[----:B------:R-:W-:Y:S01]  /*1350*/  ISETP.NE.AND P0, PT, R9, RZ, PT ;  /* 0x000000ff0900720c */ /* 0x000fe20003f05270 */
[----:B------:R-:W-:-:S12]  /*1360*/  IMAD.MOV.U32 R6, RZ, RZ, 0x1 ;  /* 0x00000001ff067424 */ /* 0x000fd800078e00ff */
[----:B------:R-:W-:Y:S05]  /*1370*/  @!P0 BRA `(.L_x_58552) ;  /* 0x00000000003c8947 */ /* 0x000fea0003800000 */
[----:B------:R-:W-:-:S07]  /*1380*/  IMAD.MOV.U32 R6, RZ, RZ, 0x1 ;  /* 0x00000001ff067424 */ /* 0x000fce00078e00ff */
.L_x_58585:
        /* <DEDUP_REMOVED lines=14> */
.L_x_58552:
[----:B------:R-:W-:Y:S05]  /*1470*/  BSYNC.RECONVERGENT B0 ;  /* 0x0000000000007941 */ /* 0x000fea0003800200 */
.L_x_58551:
        /* <DEDUP_REMOVED lines=17> */
.L_x_58588:
[----:B------:R-:W-:Y:S05]  /*1590*/  BSYNC.RELIABLE B1 ;  /* 0x0000000000017941 */ /* 0x000fea0003800100 */
.L_x_58587:
[----:B------:R-:W-:-:S13]  /*15a0*/  ISETP.GE.AND P0, PT, R3, R2, PT ;  /* 0x000000020300720c */ /* 0x000fda0003f06270 */
[----:B0-----:R-:W0:Y:S01]  /*15b0*/  @!P0 LDC.64 R4, c[0x0][0x398] ;  /* 0x0000e600ff048b82 */ /* 0x001e220000000a00 */
[----:B-----5:R-:W-:Y:S02]  /*15c0*/  @!P0 IMAD R9, R0, 0x200, R3 ;  /* 0x0000020000098824 */ /* 0x020fe400078e0203 */
[----:B------:R-:W-:Y:S02]  /*15d0*/  @!P0 VIADD R3, R3, 0x80 ;  /* 0x0000008003038836 */ /* 0x000fe40000000000 */
[----:B0-----:R-:W-:-:S05]  /*15e0*/  @!P0 IMAD.WIDE.U32 R4, R9, 0x2, R4 ;  /* 0x0000000209048825 */ /* 0x001fca00078e0004 */
[----:B------:R1:W-:Y:S02]  /*15f0*/  @!P0 STG.E.U16 desc[UR6][R4.64], R7 ;  /* 0x0000000704008986 */ /* 0x0003e4000c101506 */
.L_x_58589:
[----:B------:R-:W-:Y:S05]  /*1600*/  BSYNC.RECONVERGENT B0 ;  /* 0x0000000000007941 */ /* 0x000fea0003800200 */
.L_x_58586:
        /* <DEDUP_REMOVED lines=8> */
.L_x_58590:
        /* <DEDUP_REMOVED lines=15> */
.L_x_68793:


//--------------------- .text._ZN2at6native29vectorized_elementwise_kernelILi2EZNS0_50_GLOBAL__N__2680c7bb_12_PowKernel_cu_7dd49032_300322pow_scalar_tensor_implIsEEvRNS_18TensorIteratorBaseET_EUlsE_St5arrayIPcLm2EEEEviT0_T1_ --------------------------
	.section	.text._ZN2at6native29vectorized_elementwise_kernelILi2EZNS0_50_GLOBAL__N__2680c7bb_12_PowKernel_cu_7dd49032_300322pow_scalar_tensor_implIsEEvRNS_18TensorIteratorBaseET_EUlsE_St5arrayIPcLm2EEEEviT0_T1_,"ax",@progbits
	.align	128
        .global         _ZN2at6native29vectorized_elementwise_kernelILi2EZNS0_50_GLOBAL__N__2680c7bb_12_PowKernel_cu_7dd49032_300322pow_scalar_tensor_implIsEEvRNS_18TensorIteratorBaseET_EUlsE_St5arrayIPcLm2EEEEviT0_T1_
        .type           _ZN2at6native29vectorized_elementwise_kernelILi2EZNS0_50_GLOBAL__N__2680c7bb_12_PowKernel_cu_7dd49032_300322pow_scalar_tensor_implIsEEvRNS_18TensorIteratorBaseET_EUlsE_St5arrayIPcLm2EEEEviT0_T1_,@function
        .size           _ZN2at6native29vectorized_elementwise_kernelILi2EZNS0_50_GLOBAL__N__2680c7bb_12_PowKernel_cu_7dd49032_300322pow_scalar_tensor_implIsEEvRNS_18TensorIteratorBaseET_EUlsE_St5arrayIPcLm2EEEEviT0_T1_,(.L_x_68794 - _ZN2at6native29vectorized_elementwise_kernelILi2EZNS0_50_GLOBAL__N__2680c7bb_12_PowKernel_cu_7dd49032_300322pow_scalar_tensor_implIsEEvRNS_18TensorIteratorBaseET_EUlsE_St5arrayIPcLm2EEEEviT0_T1_)
        .other          _ZN2at6native29vectorized_elementwise_kernelILi2EZNS0_50_GLOBAL__N__2680c7bb_12_PowKernel_cu_7dd49032_300322pow_scalar_tensor_implIsEEvRNS_18TensorIteratorBaseET_EUlsE_St5arrayIPcLm2EEEEviT0_T1_,@"STO_CUDA_ENTRY STV_DEFAULT"
_ZN2at6native29vectorized_elementwise_kernelILi2EZNS0_50_GLOBAL__N__2680c7bb_12_PowKernel_cu_7dd49032_300322pow_scalar_tensor_implIsEEvRNS_18TensorIteratorBaseET_EUlsE_St5arrayIPcLm2EEEEviT0_T1_:
.text._ZN2at6native29vectorized_elementwise_kernelILi2EZNS0_50_GLOBAL__N__2680c7bb_12_PowKernel_cu_7dd49032_300322pow_scalar_tensor_implIsEEvRNS_18TensorIteratorBaseET_EUlsE_St5arrayIPcLm2EEEEviT0_T1_:
        /* <DEDUP_REMOVED lines=38> */
[----:B------:R-:W0:Y:S01]  /*0260*/  @!P1 LDC.64 R6, c[0x0][0x3a0] ;  /* 0x0000e800ff069b82 */ /* 0x000e220000000a00 */
[----:B------:R-:W-:-:S05]  /*0270*/  @!P1 VIADD R27, R27, 0x80 ;  /* 0x000000801b1b9836 */ /* 0x000fca0000000000 */
[----:B------:R-:W-:-:S13]  /*0280*/  ISETP.GE.U32.AND P0, PT, R27, R16, PT ;  /* 0x000000101b00720c */ /* 0x000fda0003f06070 */
[----:B------:R-:W-:Y:S01]  /*0290*/  @!P0 IMAD.IADD R21, R0, 0x1, R27 ;  /* 0x0000000100158824 */ /* 0x000fe200078e021b */
[----:B------:R-:W1:Y:S01]  /*02a0*/  @!P0 LDC.64 R8, c[0x0][0x3a0] ;  /* 0x0000e800ff088b82 */ /* 0x000e620000000a00 */
        /* <DEDUP_REMOVED lines=9> */
[----:B-1----:R-:W-:-:S03]  /*0340*/  @!P0 IMAD.WIDE.U32 R8, R21, 0x2, R8 ;  /* 0x0000000215088825 */ /* 0x002fc600078e0008 */
[----:B------:R1:W5:Y:S01]  /*0350*/  @!P5 LDG.E.U16 R20, desc[UR6][R14.64] ;  /* 0x000000060e14d981 */ /* 0x000362000c1e1500 */
[----:B--2---:R-:W-:Y:S02]  /*0360*/  PRMT R12, RZ, 0x7610, R12 ;  /* 0x00007610ff0c7816 */ /* 0x004fe4000000000c */
[----:B-1----:R-:W-:Y:S01]  /*0370*/  PRMT R14, RZ, 0x7610, R14 ;  /* 0x00007610ff0e7816 */ /* 0x002fe2000000000e */
[----:B----4-:R-:W-:-:S05]  /*0380*/  @!P6 IMAD.WIDE.U32 R10, R27, 0x2, R10 ;  /* 0x000000021b0ae825 */ /* 0x010fca00078e000a */
[----:B------:R-:W5:Y:S04]  /*0390*/  @!P0 LDG.E.U16 R14, desc[UR6][R8.64] ;  /* 0x00000006080e8981 */ /* 0x000f68000c1e1500 */
[----:B------:R-:W5:Y:S01]  /*03a0*/  @!P6 LDG.E.U16 R12, desc[UR6][R10.64] ;  /* 0x000000060a0ce981 */ /* 0x000f62000c1e1500 */
[----:B------:R-:W-:Y:S01]  /*03b0*/  UPRMT UR4, UR4, 0x9910, URZ ;  /* 0x0000991004047896 */ /* 0x000fe200080000ff */
[----:B0-----:R-:W-:-:S03]  /*03c0*/  @!P1 IMAD.WIDE.U32 R6, R23, 0x2, R6 ;  /* 0x0000000217069825 */ /* 0x001fc600078e0006 */
[----:B------:R-:W-:Y:S01]  /*03d0*/  UISETP.NE.AND UP0, UPT, UR4, 0x1, UPT ;  /* 0x000000010400788c */ /* 0x000fe2000bf05270 */
[----:B------:R-:W-:Y:S01]  /*03e0*/  PRMT R24, RZ, 0x7610, R24 ;  /* 0x00007610ff187816 */ /* 0x000fe20000000018 */
[----:B------:R-:W-:Y:S01]  /*03f0*/  @!P3 IMAD.WIDE.U32 R2, R29, 0x2, R2 ;  /* 0x000000021d02b825 */ /* 0x000fe200078e0002 */
[----:B------:R-:W-:Y:S02]  /*0400*/  PRMT R23, RZ, 0x7610, R23 ;  /* 0x00007610ff177816 */ /* 0x000fe40000000017 */
[----:B------:R-:W-:Y:S01]  /*0410*/  PRMT R21, RZ, 0x7610, R21 ;  /* 0x00007610ff157816 */ /* 0x000fe20000000015 */
[----:B------:R-:W-:Y:S01]  /*0420*/  @!P2 IMAD.WIDE.U32 R4, R25, 0x2, R4 ;  /* 0x000000021904a825 */ /* 0x000fe200078e0004 */
[----:B------:R-:W-:Y:S01]  /*0430*/  BSSY.RECONVERGENT B0, `(.L_x_58592) ;  /* 0x0000247000007945 */ /* 0x000fe20003800200 */
[----:B------:R0:W5:Y:S02]  /*0440*/  @!P3 LDG.E.U16 R24, desc[UR6][R2.64] ;  /* 0x000000060218b981 */ /* 0x000164000c1e1500 */
[----:B------:R-:W-:-:S02]  /*0450*/  IMAD.U32 R13, RZ, RZ, UR5 ;  /* 0x00000005ff0d7e24 */ /* 0x000fc4000f8e00ff */
[----:B------:R1:W5:Y:S01]  /*0460*/  @!P2 LDG.E.U16 R23, desc[UR6][R4.64] ;  /* 0x000000060417a981 */ /* 0x000362000c1e1500 */
[----:B------:R-:W-:Y:S02]  /*0470*/  IMAD.U32 R15, RZ, RZ, UR5 ;  /* 0x00000005ff0f7e24 */ /* 0x000fe4000f8e00ff */
[----:B------:R-:W-:Y:S01]  /*0480*/  IMAD.U32 R25, RZ, RZ, UR5 ;  /* 0x00000005ff197e24 */ /* 0x000fe2000f8e00ff */
[----:B------:R2:W5:Y:S01]  /*0490*/  @!P1 LDG.E.U16 R21, desc[UR6][R6.64] ;  /* 0x0000000606159981 */ /* 0x000562000c1e1500 */
[----:B0-----:R-:W-:Y:S02]  /*04a0*/  IMAD.U32 R3, RZ, RZ, UR5 ;  /* 0x00000005ff037e24 */ /* 0x001fe4000f8e00ff */
[----:B------:R-:W-:Y:S02]  /*04b0*/  IMAD.U32 R2, RZ, RZ, UR5 ;  /* 0x00000005ff027e24 */ /* 0x000fe4000f8e00ff */
[----:B-1----:R-:W-:Y:S02]  /*04c0*/  IMAD.U32 R4, RZ, RZ, UR5 ;  /* 0x00000005ff047e24 */ /* 0x002fe4000f8e00ff */
[----:B------:R-:W-:-:S02]  /*04d0*/  IMAD.U32 R5, RZ, RZ, UR5 ;  /* 0x00000005ff057e24 */ /* 0x000fc4000f8e00ff */
[----:B--2---:R-:W-:Y:S01]  /*04e0*/  IMAD.U32 R6, RZ, RZ, UR5 ;  /* 0x00000005ff067e24 */ /* 0x004fe2000f8e00ff */
[----:B------:R-:W-:Y:S06]  /*04f0*/  BRA.U !UP0, `(.L_x_58593) ;  /* 0x0000002108e87547 */ /* 0x000fec000b800000 */
[----:B------:R-:W-:-:S09]  /*0500*/  UISETP.NE.AND UP0, UPT, UR4, -0x1, UPT ;  /* 0xffffffff0400788c */ /* 0x000fd2000bf05270 */
[----:B------:R-:W-:Y:S05]  /*0510*/  BRA.U UP0, `(.L_x_58594) ;  /* 0x0000001500907547 */ /* 0x000fea000b800000 */
[----:B------:R-:W-:Y:S01]  /*0520*/  ISETP.GE.U32.AND P0, PT, R19, R16, PT ;  /* 0x000000101300720c */ /* 0x000fe20003f06070 */
        /* <DEDUP_REMOVED lines=21> */
.L_x_58600:
        /* <DEDUP_REMOVED lines=14> */
.L_x_58599:
[----:B------:R-:W-:Y:S05]  /*0760*/  BSYNC.RECONVERGENT B2 ;  /* 0x0000000000027941 */ /* 0x000fea0003800200 */
.L_x_58598:
[----:B------:R-:W-:Y:S05]  /*0770*/  BRA `(.L_x_58596) ;  /* 0x0000000000107947 */ /* 0x000fea0003800000 */
.L_x_58597:
[----:B------:R-:W-:Y:S01]  /*0780*/  LOP3.LUT R18, R18, 0x1, RZ, 0xc0, !PT ;  /* 0x0000000112127812 */ /* 0x000fe200078ec0ff */
[----:B------:R-:W-:-:S03]  /*0790*/  IMAD.MOV.U32 R6, RZ, RZ, 0x1 ;  /* 0x00000001ff067424 */ /* 0x000fc600078e00ff */
[----:B------:R-:W-:-:S04]  /*07a0*/  ISETP.NE.U32.AND P0, PT, R18, 0x1, PT ;  /* 0x000000011200780c */ /* 0x000fc80003f05070 */
[----:B------:R-:W-:-:S09]  /*07b0*/  SEL R6, R6, 0xffff, P0 ;  /* 0x0000ffff06067807 */ /* 0x000fd20000000000 */
.L_x_58596:
[----:B------:R-:W-:Y:S05]  /*07c0*/  BSYNC.RECONVERGENT B1 ;  /* 0x0000000000017941 */ /* 0x000fea0003800200 */
.L_x_58595:
[----:B------:R-:W-:Y:S01]  /*07d0*/  VIADD R7, R19, 0x80 ;  /* 0x0000008013077836 */ /* 0x000fe20000000000 */
[----:B------:R-:W-:Y:S04]  /*07e0*/  BSSY.RECONVERGENT B1, `(.L_x_58601) ;  /* 0x000002a000017945 */ /* 0x000fe80003800200 */
[----:B------:R-:W-:-:S13]  /*07f0*/  ISETP.GE.U32.AND P0, PT, R7, R16, PT ;  /* 0x000000100700720c */ /* 0x000fda0003f06070 */
        /* <DEDUP_REMOVED lines=20> */
.L_x_58606:
        /* <DEDUP_REMOVED lines=14> */
.L_x_58605:
[----:B------:R-:W-:Y:S05]  /*0a20*/  BSYNC.RECONVERGENT B2 ;  /* 0x0000000000027941 */ /* 0x000fea0003800200 */
.L_x_58604:
[----:B------:R-:W-:Y:S05]  /*0a30*/  BRA `(.L_x_58602) ;  /* 0x0000000000107947 */ /* 0x000fea0003800000 */
.L_x_58603:
[----:B------:R-:W-:Y:S01]  /*0a40*/  LOP3.LUT R20, R20, 0x1, RZ, 0xc0, !PT ;  /* 0x0000000114147812 */ /* 0x000fe200078ec0ff */
[----:B------:R-:W-:-:S03]  /*0a50*/  IMAD.MOV.U32 R5, RZ, RZ, 0x1 ;  /* 0x00000001ff057424 */ /* 0x000fc600078e00ff */
[----:B------:R-:W-:-:S04]  /*0a60*/  ISETP.NE.U32.AND P0, PT, R20, 0x1, PT ;  /* 0x000000011400780c */ /* 0x000fc80003f05070 */
[----:B------:R-:W-:-:S09]  /*0a70*/  SEL R5, R5, 0xffff, P0 ;  /* 0x0000ffff05057807 */ /* 0x000fd20000000000 */
.L_x_58602:
[----:B------:R-:W-:Y:S05]  /*0a80*/  BSYNC.RECONVERGENT B1 ;  /* 0x0000000000017941 */ /* 0x000fea0003800200 */
.L_x_58601:
        /* <DEDUP_REMOVED lines=23> */
.L_x_58612:
        /* <DEDUP_REMOVED lines=14> */
.L_x_58611:
[----:B------:R-:W-:Y:S05]  /*0ce0*/  BSYNC.RECONVERGENT B2 ;  /* 0x0000000000027941 */ /* 0x000fea0003800200 */
.L_x_58610:
[----:B------:R-:W-:Y:S05]  /*0cf0*/  BRA `(.L_x_58608) ;  /* 0x0000000000107947 */ /* 0x000fea0003800000 */
.L_x_58609:
[----:B------:R-:W-:Y:S01]  /*0d00*/  LOP3.LUT R22, R22, 0x1, RZ, 0xc0, !PT ;  /* 0x0000000116167812 */ /* 0x000fe200078ec0ff */
[----:B------:R-:W-:-:S03]  /*0d10*/  IMAD.MOV.U32 R4, RZ, RZ, 0x1 ;  /* 0x00000001ff047424 */ /* 0x000fc600078e00ff */
[----:B------:R-:W-:-:S04]  /*0d20*/  ISETP.NE.U32.AND P0, PT, R22, 0x1, PT ;  /* 0x000000011600780c */ /* 0x000fc80003f05070 */
[----:B------:R-:W-:-:S09]  /*0d30*/  SEL R4, R4, 0xffff, P0 ;  /* 0x0000ffff04047807 */ /* 0x000fd20000000000 */
.L_x_58608:
[----:B------:R-:W-:Y:S05]  /*0d40*/  BSYNC.RECONVERGENT B1 ;  /* 0x0000000000017941 */ /* 0x000fea0003800200 */
.L_x_58607:
        /* <DEDUP_REMOVED lines=23> */
.L_x_58618:
        /* <DEDUP_REMOVED lines=14> */
.L_x_58617:
[----:B------:R-:W-:Y:S05]  /*0fa0*/  BSYNC.RECONVERGENT B2 ;  /* 0x0000000000027941 */ /* 0x000fea0003800200 */
.L_x_58616:
[----:B------:R-:W-:Y:S05]  /*0fb0*/  BRA `(.L_x_58614) ;  /* 0x0000000000107947 */ /* 0x000fea0003800000 */
.L_x_58615:
[----:B------:R-:W-:Y:S01]  /*0fc0*/  LOP3.LUT R24, R24, 0x1, RZ, 0xc0, !PT ;  /* 0x0000000118187812 */ /* 0x000fe200078ec0ff */
[----:B------:R-:W-:-:S03]  /*0fd0*/  IMAD.MOV.U32 R2, RZ, RZ, 0x1 ;  /* 0x00000001ff027424 */ /* 0x000fc600078e00ff */
[----:B------:R-:W-:-:S04]  /*0fe0*/  ISETP.NE.U32.AND P0, PT, R24, 0x1, PT ;  /* 0x000000011800780c */ /* 0x000fc80003f05070 */
[----:B------:R-:W-:-:S09]  /*0ff0*/  SEL R2, R2, 0xffff, P0 ;  /* 0x0000ffff02027807 */ /* 0x000fd20000000000 */
.L_x_58614:
[----:B------:R-:W-:Y:S05]  /*1000*/  BSYNC.RECONVERGENT B1 ;  /* 0x0000000000017941 */ /* 0x000fea0003800200 */
.L_x_58613:
        /* <DEDUP_REMOVED lines=23> */
.L_x_58624:
        /* <DEDUP_REMOVED lines=14> */
.L_x_58623:
[----:B------:R-:W-:Y:S05]  /*1260*/  BSYNC.RECONVERGENT B2 ;  /* 0x0000000000027941 */ /* 0x000fea0003800200 */
.L_x_58622:
[----:B------:R-:W-:Y:S05]  /*1270*/  BRA `(.L_x_58620) ;  /* 0x0000000000107947 */ /* 0x000fea0003800000 */
.L_x_58621:
[----:B------:R-:W-:Y:S01]  /*1280*/  LOP3.LUT R23, R23, 0x1, RZ, 0xc0, !PT ;  /* 0x0000000117177812 */ /* 0x000fe200078ec0ff */
[----:B------:R-:W-:-:S03]  /*1290*/  IMAD.MOV.U32 R3, RZ, RZ, 0x1 ;  /* 0x00000001ff037424 */ /* 0x000fc600078e00ff */
[----:B------:R-:W-:-:S04]  /*12a0*/  ISETP.NE.U32.AND P0, PT, R23, 0x1, PT ;  /* 0x000000011700780c */ /* 0x000fc80003f05070 */
[----:B------:R-:W-:-:S09]  /*12b0*/  SEL R3, R3, 0xffff, P0 ;  /* 0x0000ffff03037807 */ /* 0x000fd20000000000 */
.L_x_58620:
[----:B------:R-:W-:Y:S05]  /*12c0*/  BSYNC.RECONVERGENT B1 ;  /* 0x0000000000017941 */ /* 0x000fea0003800200 */
.L_x_58619:
        /* <DEDUP_REMOVED lines=23> */
.L_x_58630:
        /* <DEDUP_REMOVED lines=15> */
.L_x_58629:
[----:B------:R-:W-:Y:S05]  /*1530*/  BSYNC.RECONVERGENT B2 ;  /* 0x0000000000027941 */ /* 0x000fea0003800200 */
.L_x_58628:
[----:B------:R-:W-:Y:S05]  /*1540*/  BRA `(.L_x_58626) ;  /* 0x0000000000147947 */ /* 0x000fea0003800000 */
.L_x_58627:
[----:B------:R-:W-:Y:S01]  /*1550*/  LOP3.LUT R21, R21, 0x1, RZ, 0xc0, !PT ;  /* 0x0000000115157812 */ /* 0x000fe200078ec0ff */
[----:B------:R-:W-:-:S03]  /*1560*/  IMAD.MOV.U32 R7, RZ, RZ, 0x1 ;  /* 0x00000001ff077424 */ /* 0x000fc600078e00ff */
[----:B------:R-:W-:-:S04]  /*1570*/  ISETP.NE.U32.AND P0, PT, R21, 0x1, PT ;  /* 0x000000011500780c */ /* 0x000fc80003f05070 */
[----:B------:R-:W-:-:S04]  /*1580*/  SEL R7, R7, 0xffff, P0 ;  /* 0x0000ffff07077807 */ /* 0x000fc80000000000 */
[----:B------:R-:W-:-:S07]  /*1590*/  PRMT R25, R7, 0x7610, R25 ;  /* 0x0000761007197816 */ /* 0x000fce0000000019 */
.L_x_58626:
[----:B------:R-:W-:Y:S05]  /*15a0*/  BSYNC.RECONVERGENT B1 ;  /* 0x0000000000017941 */ /* 0x000fea0003800200 */
.L_x_58625:
        /* <DEDUP_REMOVED lines=23> */
.L_x_58636:
        /* <DEDUP_REMOVED lines=15> */
.L_x_58635:
[----:B------:R-:W-:Y:S05]  /*1810*/  BSYNC.RECONVERGENT B2 ;  /* 0x0000000000027941 */ /* 0x000fea0003800200 */
.L_x_58634:
[----:B------:R-:W-:Y:S05]  /*1820*/  BRA `(.L_x_58632) ;  /* 0x0000000000147947 */ /* 0x000fea0003800000 */
.L_x_58633:
[----:B------:R-:W-:Y:S01]  /*1830*/  LOP3.LUT R14, R14, 0x1, RZ, 0xc0, !PT ;  /* 0x000000010e0e7812 */ /* 0x000fe200078ec0ff */
[----:B------:R-:W-:-:S03]  /*1840*/  IMAD.MOV.U32 R7, RZ, RZ, 0x1 ;  /* 0x00000001ff077424 */ /* 0x000fc600078e00ff */
[----:B------:R-:W-:-:S04]  /*1850*/  ISETP.NE.U32.AND P0, PT, R14, 0x1, PT ;  /* 0x000000010e00780c */ /* 0x000fc80003f05070 */
[----:B------:R-:W-:-:S04]  /*1860*/  SEL R7, R7, 0xffff, P0 ;  /* 0x0000ffff07077807 */ /* 0x000fc80000000000 */
[----:B------:R-:W-:-:S07]  /*1870*/  PRMT R15, R7, 0x7610, R15 ;  /* 0x00007610070f7816 */ /* 0x000fce000000000f */
.L_x_58632:
[----:B------:R-:W-:Y:S05]  /*1880*/  BSYNC.RECONVERGENT B1 ;  /* 0x0000000000017941 */ /* 0x000fea0003800200 */
.L_x_58631:
[----:B------:R-:W-:-:S05]  /*1890*/  VIADD R7, R19, 0x380 ;  /* 0x0000038013077836 */ /* 0x000fca0000000000 */
        /* <DEDUP_REMOVED lines=21> */
.L_x_58640:
        /* <DEDUP_REMOVED lines=15> */
.L_x_58639:
[----:B------:R-:W-:Y:S05]  /*1ae0*/  BSYNC.RECONVERGENT B1 ;  /* 0x0000000000017941 */ /* 0x000fea0003800200 */
.L_x_58638:
[----:B------:R-:W-:Y:S05]  /*1af0*/  BRA `(.L_x_58593) ;  /* 0x0000000c00687947 */ /* 0x000fea0003800000 */
.L_x_58637:
[----:B------:R-:W-:Y:S01]  /*1b00*/  LOP3.LUT R12, R12, 0x1, RZ, 0xc0, !PT ;  /* 0x000000010c0c7812 */ /* 0x000fe200078ec0ff */
[----:B------:R-:W-:-:S03]  /*1b10*/  IMAD.MOV.U32 R7, RZ, RZ, 0x1 ;  /* 0x00000001ff077424 */ /* 0x000fc600078e00ff */
[----:B------:R-:W-:-:S04]  /*1b20*/  ISETP.NE.U32.AND P0, PT, R12, 0x1, PT ;  /* 0x000000010c00780c */ /* 0x000fc80003f05070 */
[----:B------:R-:W-:-:S04]  /*1b30*/  SEL R7, R7, 0xffff, P0 ;  /* 0x0000ffff07077807 */ /* 0x000fc80000000000 */
[----:B------:R-:W-:Y:S01]  /*1b40*/  PRMT R13, R7, 0x7610, R13 ;  /* 0x00007610070d7816 */ /* 0x000fe2000000000d */
[----:B------:R-:W-:Y:S06]  /*1b50*/  BRA `(.L_x_58593) ;  /* 0x0000000c00507947 */ /* 0x000fec0003800000 */
.L_x_58594:
[----:B------:R-:W-:Y:S01]  /*1b60*/  ISETP.GE.U32.AND P0, PT, R19, R16, PT ;  /* 0x000000101300720c */ /* 0x000fe20003f06070 */
        /* <DEDUP_REMOVED lines=11> */
.L_x_58643:
        /* <DEDUP_REMOVED lines=12> */
.L_x_58642:
[----:B------:R-:W-:Y:S05]  /*1ce0*/  BSYNC.RECONVERGENT B1 ;  /* 0x0000000000017941 */ /* 0x000fea0003800200 */
.L_x_58641:
[----:B------:R-:W-:Y:S01]  /*1cf0*/  VIADD R7, R19, 0x80 ;  /* 0x0000008013077836 */ /* 0x000fe20000000000 */
[----:B------:R-:W-:Y:S04]  /*1d00*/  BSSY.RECONVERGENT B1, `(.L_x_58644) ;  /* 0x000001a000017945 */ /* 0x000fe80003800200 */
[----:B------:R-:W-:-:S13]  /*1d10*/  ISETP.GE.U32.AND P0, PT, R7, R16, PT ;  /* 0x000000100700720c */ /* 0x000fda0003f06070 */
        /* <DEDUP_REMOVED lines=10> */
.L_x_58646:
        /* <DEDUP_REMOVED lines=14> */
.L_x_58645:
[----:B------:R-:W-:Y:S05]  /*1ea0*/  BSYNC.RECONVERGENT B1 ;  /* 0x0000000000017941 */ /* 0x000fea0003800200 */
.L_x_58644:
        /* <DEDUP_REMOVED lines=13> */
.L_x_58649:
        /* <DEDUP_REMOVED lines=12> */
.L_x_58648:
[----:B------:R-:W-:Y:S05]  /*2040*/  BSYNC.RECONVERGENT B1 ;  /* 0x0000000000017941 */ /* 0x000fea0003800200 */
.L_x_58647:
        /* <DEDUP_REMOVED lines=13> */
.L_x_58652:
        /* <DEDUP_REMOVED lines=12> */
.L_x_58651:
[----:B------:R-:W-:Y:S05]  /*21e0*/  BSYNC.RECONVERGENT B1 ;  /* 0x0000000000017941 */ /* 0x000fea0003800200 */
.L_x_58650:
        /* <DEDUP_REMOVED lines=13> */
.L_x_58655:
        /* <DEDUP_REMOVED lines=14> */
.L_x_58654:
[----:B------:R-:W-:Y:S05]  /*23a0*/  BSYNC.RECONVERGENT B1 ;  /* 0x0000000000017941 */ /* 0x000fea0003800200 */
.L_x_58653:
        /* <DEDUP_REMOVED lines=13> */
.L_x_58658:
        /* <DEDUP_REMOVED lines=14> */
.L_x_58657:
[----:B------:R-:W-:Y:S05]  /*2560*/  BSYNC.RECONVERGENT B1 ;  /* 0x0000000000017941 */ /* 0x000fea0003800200 */
.L_x_58656:
        /* <DEDUP_REMOVED lines=13> */
.L_x_58661:
        /* <DEDUP_REMOVED lines=14> */
.L_x_58660:
[----:B------:R-:W-:Y:S05]  /*2720*/  BSYNC.RECONVERGENT B1 ;  /* 0x0000000000017941 */ /* 0x000fea0003800200 */
.L_x_58659:
[----:B------:R-:W-:-:S05]  /*2730*/  VIADD R7, R19, 0x380 ;  /* 0x0000038013077836 */ /* 0x000fca0000000000 */
        /* <DEDUP_REMOVED lines=10> */
.L_x_58662:
        /* <DEDUP_REMOVED lines=12> */
.L_x_58593:
[----:B------:R-:W-:Y:S05]  /*28a0*/  BSYNC.RECONVERGENT B0 ;  /* 0x0000000000007941 */ /* 0x000fea0003800200 */
.L_x_58592:
        /* <DEDUP_REMOVED lines=16> */
.L_x_58665:
[----:B------:R-:W-:-:S13]  /*29b0*/  ISETP.GE.U32.AND P0, PT, R19, R16, PT ;  /* 0x000000101300720c */ /* 0x000fda0003f06070 */
[----:B------:R-:W-:Y:S05]  /*29c0*/  @P0 BRA `(.L_x_58667) ;  /* 0x0000000000300947 */ /* 0x000fea0003800000 */
[----:B0-----:R-:W0:Y:S01]  /*29d0*/  LDC.64 R6, c[0x0][0x398] ;  /* 0x0000e600ff067b82 */ /* 0x001e220000000a00 */
[----:B------:R-:W-:Y:S02]  /*29e0*/  IMAD.IADD R5, R0, 0x1, R19 ;  /* 0x0000000100057824 */ /* 0x000fe400078e0213 */
[----:B------:R-:W-:Y:S02]  /*29f0*/  VIADD R19, R19, 0x80 ;  /* 0x0000008013137836 */ /* 0x000fe40000000000 */
[----:B0-----:R-:W-:-:S05]  /*2a00*/  IMAD.WIDE.U32 R6, R5, 0x2, R6 ;  /* 0x0000000205067825 */ /* 0x001fca00078e0006 */
[----:B------:R1:W-:Y:S02]  /*2a10*/  STG.E.U16 desc[UR6][R6.64], R4 ;  /* 0x0000000406007986 */ /* 0x0003e4000c101506 */
.L_x_58666:
[----:B------:R-:W-:-:S13]  /*2a20*/  ISETP.GE.U32.AND P0, PT, R19, R16, PT ;  /* 0x000000101300720c */ /* 0x000fda0003f06070 */
[----:B------:R-:W-:Y:S05]  /*2a30*/  @P0 BRA `(.L_x_58668) ;  /* 0x0000000000300947 */ /* 0x000fea0003800000 */
[----:B-1----:R-:W1:Y:S01]  /*2a40*/  LDC.64 R4, c[0x0][0x398] ;  /* 0x0000e600ff047b82 */ /* 0x002e620000000a00 */
[----:B------:R-:W-:Y:S02]  /*2a50*/  IMAD.IADD R7, R0, 0x1, R19 ;  /* 0x0000000100077824 */ /* 0x000fe400078e0213 */
[----:B------:R-:W-:Y:S02]  /*2a60*/  VIADD R19, R19, 0x80 ;  /* 0x0000008013137836 */ /* 0x000fe40000000000 */
[----:B-1----:R-:W-:-:S05]  /*2a70*/  IMAD.WIDE.U32 R4, R7, 0x2, R4 ;  /* 0x0000000207047825 */ /* 0x002fca00078e0004 */
[----:B------:R1:W-:Y:S02]  /*2a80*/  STG.E.U16 desc[UR6][R4.64], R2 ;  /* 0x0000000204007986 */ /* 0x0003e4000c101506 */
.L_x_58667:
[----:B------:R-:W-:-:S13]  /*2a90*/  ISETP.GE.U32.AND P0, PT, R19, R16, PT ;  /* 0x000000101300720c */ /* 0x000fda0003f06070 */
[----:B------:R-:W-:Y:S05]  /*2aa0*/  @P0 BRA `(.L_x_58669) ;  /* 0x0000000000340947 */ /* 0x000fea0003800000 */
[----:B01----:R-:W0:Y:S01]  /*2ab0*/  LDC.64 R4, c[0x0][0x398] ;  /* 0x0000e600ff047b82 */ /* 0x003e220000000a00 */
[----:B------:R-:W-:Y:S02]  /*2ac0*/  IMAD.IADD R7, R0, 0x1, R19 ;  /* 0x0000000100077824 */ /* 0x000fe400078e0213 */
[----:B------:R-:W-:Y:S02]  /*2ad0*/  VIADD R19, R19, 0x80 ;  /* 0x0000008013137836 */ /* 0x000fe40000000000 */
[----:B0-----:R-:W-:-:S05]  /*2ae0*/  IMAD.WIDE.U32 R4, R7, 0x2, R4 ;  /* 0x0000000207047825 */ /* 0x001fca00078e0004 */
[----:B------:R2:W-:Y:S02]  /*2af0*/  STG.E.U16 desc[UR6][R4.64], R3 ;  /* 0x0000000304007986 */ /* 0x0005e4000c101506 */
.L_x_58668:
[----:B------:R-:W-:-:S13]  /*2b00*/  ISETP.GE.U32.AND P0, PT, R19, R16, PT ;  /* 0x000000101300720c */ /* 0x000fda0003f06070 */
[----:B------:R-:W-:Y:S05]  /*2b10*/  @P0 BREAK.RELIABLE B1 ;  /* 0x0000000000010942 */ /* 0x000fea0003800100 */
[----:B------:R-:W-:Y:S05]  /*2b20*/  @P0 BRA `(.L_x_58670) ;  /* 0x0000000000300947 */ /* 0x000fea0003800000 */
[----:B--2---:R-:W2:Y:S01]  /*2b30*/  LDC.64 R2, c[0x0][0x398] ;  /* 0x0000e600ff027b82 */ /* 0x004ea20000000a00 */
[----:B------:R-:W-:Y:S02]  /*2b40*/  IMAD.IADD R5, R0, 0x1, R19 ;  /* 0x0000000100057824 */ /* 0x000fe400078e0213 */
[----:B------:R-:W-:Y:S02]  /*2b50*/  VIADD R19, R19, 0x80 ;  /* 0x0000008013137836 */ /* 0x000fe40000000000 */
[----:B--2---:R-:W-:-:S05]  /*2b60*/  IMAD.WIDE.U32 R2, R5, 0x2, R2 ;  /* 0x0000000205027825 */ /* 0x004fca00078e0002 */
[----:B------:R2:W-:Y:S02]  /*2b70*/  STG.E.U16 desc[UR6][R2.64], R25 ;  /* 0x0000001902007986 */ /* 0x0005e4000c101506 */
.L_x_58669:
[----:B------:R-:W-:Y:S05]  /*2b80*/  BSYNC.RELIABLE B1 ;  /* 0x0000000000017941 */ /* 0x000fea0003800100 */
.L_x_58664:
[----:B------:R-:W-:-:S13]  /*2b90*/  ISETP.GE.U32.AND P0, PT, R19, R16, PT ;  /* 0x000000101300720c */ /* 0x000fda0003f06070 */
[----:B-12---:R-:W1:Y:S01]  /*2ba0*/  @!P0 LDC.64 R2, c[0x0][0x398] ;  /* 0x0000e600ff028b82 */ /* 0x006e620000000a00 */
[----:B0-----:R-:W-:Y:S02]  /*2bb0*/  @!P0 IMAD.IADD R5, R0, 0x1, R19 ;  /* 0x0000000100058824 */ /* 0x001fe400078e0213 */
[----:B------:R-:W-:Y:S02]  /*2bc0*/  @!P0 VIADD R19, R19, 0x80 ;  /* 0x0000008013138836 */ /* 0x000fe40000000000 */
[----:B-1----:R-:W-:-:S05]  /*2bd0*/  @!P0 IMAD.WIDE.U32 R2, R5, 0x2, R2 ;  /* 0x0000000205028825 */ /* 0x002fca00078e0002 */
[----:B------:R3:W-:Y:S02]  /*2be0*/  @!P0 STG.E.U16 desc[UR6][R2.64], R15 ;  /* 0x0000000f02008986 */ /* 0x0007e4000c101506 */
.L_x_58670:
[----:B------:R-:W-:Y:S05]  /*2bf0*/  BSYNC.RECONVERGENT B0 ;  /* 0x0000000000007941 */ /* 0x000fea0003800200 */
.L_x_58663:
        /* <DEDUP_REMOVED lines=8> */
.L_x_58591:
[----:B------:R-:W0:Y:S01]  /*2c80*/  LDCU.U16 UR4, c[0x0][0x388] ;  /* 0x00007100ff0477ac */ /* 0x000e220008000400 */
[----:B------:R-:W1:Y:S01]  /*2c90*/  S2R R2, SR_TID.X ;  /* 0x0000000000027919 */ /* 0x000e620000002100 */
[----:B------:R-:W-:Y:S01]  /*2ca0*/  BSSY.RECONVERGENT B0, `(.L_x_58671) ;  /* 0x000021c000007945 */ /* 0x000fe20003800200 */
[----:B------:R-:W-:Y:S02]  /*2cb0*/  IMAD.U32 R7, RZ, RZ, UR5 ;  /* 0x00000005ff077e24 */ /* 0x000fe4000f8e00ff */
[----:B------:R-:W-:Y:S02]  /*2cc0*/  IMAD.U32 R6, RZ, RZ, UR5 ;  /* 0x00000005ff067e24 */ /* 0x000fe4000f8e00ff */
[----:B------:R-:W-:Y:S02]  /*2cd0*/  IMAD.U32 R9, RZ, RZ, UR5 ;  /* 0x00000005ff097e24 */ /* 0x000fe4000f8e00ff */
[----:B------:R-:W-:Y:S02]  /*2ce0*/  IMAD.U32 R12, RZ, RZ, UR5 ;  /* 0x00000005ff0c7e24 */ /* 0x000fe4000f8e00ff */
[----:B------:R-:W-:-:S02]  /*2cf0*/  IMAD.U32 R11, RZ, RZ, UR5 ;  /* 0x00000005ff0b7e24 */ /* 0x000fc4000f8e00ff */
[----:B------:R-:W-:Y:S02]  /*2d00*/  IMAD.U32 R10, RZ, RZ, UR5 ;  /* 0x00000005ff0a7e24 */ /* 0x000fe4000f8e00ff */
[----:B------:R-:W-:Y:S02]  /*2d10*/  IMAD.U32 R4, RZ, RZ, UR5 ;  /* 0x00000005ff047e24 */ /* 0x000fe4000f8e00ff */
[----:B------:R-:W-:Y:S01]  /*2d20*/  IMAD.U32 R3, RZ, RZ, UR5 ;  /* 0x00000005ff037e24 */ /* 0x000fe2000f8e00ff */
[----:B0-----:R-:W-:-:S04]  /*2d30*/  UPRMT UR4, UR4, 0x9910, URZ ;  /* 0x0000991004047896 */ /* 0x001fc800080000ff */
[----:B------:R-:W-:-:S09]  /*2d40*/  UISETP.NE.AND UP0, UPT, UR4, 0x1, UPT ;  /* 0x000000010400788c */ /* 0x000fd2000bf05270 */
[----:B------:R-:W-:Y:S05]  /*2d50*/  BRA.U !UP0, `(.L_x_58672) ;  /* 0x0000002108407547 */ /* 0x000fea000b800000 */
[----:B------:R-:W0:Y:S02]  /*2d60*/  LDC.64 R4, c[0x0][0x3a0] ;  /* 0x0000e800ff047b82 */ /* 0x000e240000000a00 */
[----:B0-----:R-:W-:-:S04]  /*2d70*/  IMAD.WIDE.U32 R4, R0, 0x2, R4 ;  /* 0x0000000200047825 */ /* 0x001fc800078e0004 */
[----:B-1----:R-:W-:-:S05]  /*2d80*/  IMAD.WIDE.U32 R14, R2, 0x4, R4 ;  /* 0x00000004020e7825 */ /* 0x002fca00078e0004 */
[----:B------:R-:W2:Y:S04]  /*2d90*/  LDG.E R10, desc[UR6][R14.64] ;  /* 0x000000060e0a7981 */ /* 0x000ea8000c1e1900 */
[----:B------:R-:W3:Y:S04]  /*2da0*/  LDG.E R12, desc[UR6][R14.64+0x200] ;  /* 0x000200060e0c7981 */ /* 0x000ee8000c1e1900 */
[----:B------:R-:W4:Y:S04]  /*2db0*/  LDG.E R6, desc[UR6][R14.64+0x400] ;  /* 0x000400060e067981 */ /* 0x000f28000c1e1900 */
[----:B------:R-:W5:Y:S01]  /*2dc0*/  LDG.E R5, desc[UR6][R14.64+0x600] ;  /* 0x000600060e057981 */ /* 0x000f62000c1e1900 */
[----:B------:R-:W-:Y:S01]  /*2dd0*/  UISETP.NE.AND UP0, UPT, UR4, -0x1, UPT ;  /* 0xffffffff0400788c */ /* 0x000fe2000bf05270 */
[----:B--2---:R-:W-:-:S02]  /*2de0*/  PRMT R4, R10, 0x7610, R4 ;  /* 0x000076100a047816 */ /* 0x004fc40000000004 */
[----:B------:R-:W-:Y:S02]  /*2df0*/  PRMT R10, R10, 0x7632, R10 ;  /* 0x000076320a0a7816 */ /* 0x000fe4000000000a */
[C---:B---3--:R-:W-:Y:S02]  /*2e00*/  PRMT R11, R12.reuse, 0x7610, R11 ;  /* 0x000076100c0b7816 */ /* 0x048fe4000000000b */
[----:B------:R-:W-:Y:S02]  /*2e10*/  PRMT R12, R12, 0x7632, R12 ;  /* 0x000076320c0c7816 */ /* 0x000fe4000000000c */
[C---:B----4-:R-:W-:Y:S02]  /*2e20*/  PRMT R9, R6.reuse, 0x7610, R9 ;  /* 0x0000761006097816 */ /* 0x050fe40000000009 */
[----:B------:R-:W-:Y:S02]  /*2e30*/  PRMT R6, R6, 0x7632, R6 ;  /* 0x0000763206067816 */ /* 0x000fe40000000006 */
[----:B-----5:R-:W-:-:S02]  /*2e40*/  PRMT R7, R5, 0x7610, R7 ;  /* 0x0000761005077816 */ /* 0x020fc40000000007 */
[----:B------:R-:W-:Y:S01]  /*2e50*/  PRMT R5, R5, 0x7632, R5 ;  /* 0x0000763205057816 */ /* 0x000fe20000000005 */
[----:B------:R-:W-:Y:S06]  /*2e60*/  BRA.U UP0, `(.L_x_58673) ;  /* 0x0000001100fc7547 */ /* 0x000fec000b800000 */
[----:B------:R-:W-:Y:S01]  /*2e70*/  PRMT R3, R4, 0x9910, RZ ;  /* 0x0000991004037816 */ /* 0x000fe200000000ff */
[----:B------:R-:W-:Y:S01]  /*2e80*/  BSSY.RECONVERGENT B1, `(.L_x_58674) ;  /* 0x0000026000017945 */ /* 0x000fe20003800200 */
[----:B------:R-:W-:Y:S02]  /*2e90*/  IMAD.MOV.U32 R8, RZ, RZ, 0x1 ;  /* 0x00000001ff087424 */ /* 0x000fe400078e00ff */
        /* <DEDUP_REMOVED lines=17> */
.L_x_58678:
        /* <DEDUP_REMOVED lines=14> */
.L_x_58677:
[----:B------:R-:W-:Y:S05]  /*3090*/  BSYNC.RECONVERGENT B2 ;  /* 0x0000000000027941 */ /* 0x000fea0003800200 */
.L_x_58676:
[----:B------:R-:W-:Y:S05]  /*30a0*/  BRA `(.L_x_58679) ;  /* 0x00000000000c7947 */ /* 0x000fea0003800000 */
.L_x_58675:
[----:B------:R-:W-:-:S04]  /*30b0*/  LOP3.LUT R4, R4, 0x1, RZ, 0xc0, !PT ;  /* 0x0000000104047812 */ /* 0x000fc800078ec0ff */
[----:B------:R-:W-:-:S04]  /*30c0*/  ISETP.NE.U32.AND P0, PT, R4, 0x1, PT ;  /* 0x000000010400780c */ /* 0x000fc80003f05070 */
[----:B------:R-:W-:-:S09]  /*30d0*/  SEL R3, R8, 0xffff, P0 ;  /* 0x0000ffff08037807 */ /* 0x000fd20000000000 */
.L_x_58679:
[----:B------:R-:W-:Y:S05]  /*30e0*/  BSYNC.RECONVERGENT B1 ;  /* 0x0000000000017941 */ /* 0x000fea0003800200 */
.L_x_58674:
        /* <DEDUP_REMOVED lines=19> */
.L_x_58684:
        /* <DEDUP_REMOVED lines=14> */
.L_x_58683:
[----:B------:R-:W-:Y:S05]  /*3300*/  BSYNC.RECONVERGENT B2 ;  /* 0x0000000000027941 */ /* 0x000fea0003800200 */
.L_x_58682:
[----:B------:R-:W-:Y:S05]  /*3310*/  BRA `(.L_x_58685) ;  /* 0x00000000000c7947 */ /* 0x000fea0003800000 */
.L_x_58681:
[----:B------:R-:W-:-:S04]  /*3320*/  LOP3.LUT R10, R10, 0x1, RZ, 0xc0, !PT ;  /* 0x000000010a0a7812 */ /* 0x000fc800078ec0ff */
[----:B------:R-:W-:-:S04]  /*3330*/  ISETP.NE.U32.AND P0, PT, R10, 0x1, PT ;  /* 0x000000010a00780c */ /* 0x000fc80003f05070 */
[----:B------:R-:W-:-:S09]  /*3340*/  SEL R4, R8, 0xffff, P0 ;  /* 0x0000ffff08047807 */ /* 0x000fd20000000000 */
.L_x_58685:
[----:B------:R-:W-:Y:S05]  /*3350*/  BSYNC.RECONVERGENT B1 ;  /* 0x0000000000017941 */ /* 0x000fea0003800200 */
.L_x_58680:
        /* <DEDUP_REMOVED lines=19> */
.L_x_58690:
        /* <DEDUP_REMOVED lines=14> */
.L_x_58689:
[----:B------:R-:W-:Y:S05]  /*3570*/  BSYNC.RECONVERGENT B2 ;  /* 0x0000000000027941 */ /* 0x000fea0003800200 */
.L_x_58688:
[----:B------:R-:W-:Y:S05]  /*3580*/  BRA `(.L_x_58691) ;  /* 0x00000000000c7947 */ /* 0x000fea0003800000 */
.L_x_58687:
[----:B------:R-:W-:-:S04]  /*3590*/  LOP3.LUT R11, R11, 0x1, RZ, 0xc0, !PT ;  /* 0x000000010b0b7812 */ /* 0x000fc800078ec0ff */
[----:B------:R-:W-:-:S04]  /*35a0*/  ISETP.NE.U32.AND P0, PT, R11, 0x1, PT ;  /* 0x000000010b00780c */ /* 0x000fc80003f05070 */
[----:B------:R-:W-:-:S09]  /*35b0*/  SEL R10, R8, 0xffff, P0 ;  /* 0x0000ffff080a7807 */ /* 0x000fd20000000000 */
.L_x_58691:
[----:B------:R-:W-:Y:S05]  /*35c0*/  BSYNC.RECONVERGENT B1 ;  /* 0x0000000000017941 */ /* 0x000fea0003800200 */
.L_x_58686:
        /* <DEDUP_REMOVED lines=19> */
.L_x_58696:
        /* <DEDUP_REMOVED lines=14> */
.L_x_58695:
[----:B------:R-:W-:Y:S05]  /*37e0*/  BSYNC.RECONVERGENT B2 ;  /* 0x0000000000027941 */ /* 0x000fea0003800200 */
.L_x_58694:
[----:B------:R-:W-:Y:S05]  /*37f0*/  BRA `(.L_x_58697) ;  /* 0x00000000000c7947 */ /* 0x000fea0003800000 */
.L_x_58693:
[----:B------:R-:W-:-:S04]  /*3800*/  LOP3.LUT R12, R12, 0x1, RZ, 0xc0, !PT ;  /* 0x000000010c0c7812 */ /* 0x000fc800078ec0ff */
[----:B------:R-:W-:-:S04]  /*3810*/  ISETP.NE.U32.AND P0, PT, R12, 0x1, PT ;  /* 0x000000010c00780c */ /* 0x000fc80003f05070 */
[----:B------:R-:W-:-:S09]  /*3820*/  SEL R11, R8, 0xffff, P0 ;  /* 0x0000ffff080b7807 */ /* 0x000fd20000000000 */
.L_x_58697:
[----:B------:R-:W-:Y:S05]  /*3830*/  BSYNC.RECONVERGENT B1 ;  /* 0x0000000000017941 */ /* 0x000fea0003800200 */
.L_x_58692:
        /* <DEDUP_REMOVED lines=19> */
.L_x_58702:
        /* <DEDUP_REMOVED lines=16> */
.L_x_58701:
[----:B------:R-:W-:Y:S05]  /*3a70*/  BSYNC.RECONVERGENT B2 ;  /* 0x0000000000027941 */ /* 0x000fea0003800200 */
.L_x_58700:
[----:B------:R-:W-:Y:S05]  /*3a80*/  BRA `(.L_x_58703) ;  /* 0x00000000000c7947 */ /* 0x000fea0003800000 */
.L_x_58699:
[----:B------:R-:W-:-:S04]  /*3a90*/  LOP3.LUT R9, R9, 0x1, RZ, 0xc0, !PT ;  /* 0x0000000109097812 */ /* 0x000fc800078ec0ff */
[----:B------:R-:W-:-:S04]  /*3aa0*/  ISETP.NE.U32.AND P0, PT, R9, 0x1, PT ;  /* 0x000000010900780c */ /* 0x000fc80003f05070 */
[----:B------:R-:W-:-:S09]  /*3ab0*/  SEL R12, R8, 0xffff, P0 ;  /* 0x0000ffff080c7807 */ /* 0x000fd20000000000 */
.L_x_58703:
[----:B------:R-:W-:Y:S05]  /*3ac0*/  BSYNC.RECONVERGENT B1 ;  /* 0x0000000000017941 */ /* 0x000fea0003800200 */
.L_x_58698:
        /* <DEDUP_REMOVED lines=19> */
.L_x_58708:
        /* <DEDUP_REMOVED lines=16> */
.L_x_58707:
[----:B------:R-:W-:Y:S05]  /*3d00*/  BSYNC.RECONVERGENT B2 ;  /* 0x0000000000027941 */ /* 0x000fea0003800200 */
.L_x_58706:
[----:B------:R-:W-:Y:S05]  /*3d10*/  BRA `(.L_x_58709) ;  /* 0x00000000000c7947 */ /* 0x000fea0003800000 */
.L_x_58705:
[----:B------:R-:W-:-:S04]  /*3d20*/  LOP3.LUT R6, R6, 0x1, RZ, 0xc0, !PT ;  /* 0x0000000106067812 */ /* 0x000fc800078ec0ff */
[----:B------:R-:W-:-:S04]  /*3d30*/  ISETP.NE.U32.AND P0, PT, R6, 0x1, PT ;  /* 0x000000010600780c */ /* 0x000fc80003f05070 */
[----:B------:R-:W-:-:S09]  /*3d40*/  SEL R9, R8, 0xffff, P0 ;  /* 0x0000ffff08097807 */ /* 0x000fd20000000000 */
.L_x_58709:
[----:B------:R-:W-:Y:S05]  /*3d50*/  BSYNC.RECONVERGENT B1 ;  /* 0x0000000000017941 */ /* 0x000fea0003800200 */
.L_x_58704:
        /* <DEDUP_REMOVED lines=19> */
.L_x_58714:
        /* <DEDUP_REMOVED lines=14> */
.L_x_58713:
[----:B------:R-:W-:Y:S05]  /*3f70*/  BSYNC.RECONVERGENT B2 ;  /* 0x0000000000027941 */ /* 0x000fea0003800200 */
.L_x_58712:
[----:B------:R-:W-:Y:S05]  /*3f80*/  BRA `(.L_x_58715) ;  /* 0x00000000000c7947 */ /* 0x000fea0003800000 */
.L_x_58711:
[----:B------:R-:W-:-:S04]  /*3f90*/  LOP3.LUT R7, R7, 0x1, RZ, 0xc0, !PT ;  /* 0x0000000107077812 */ /* 0x000fc800078ec0ff */
[----:B------:R-:W-:-:S04]  /*3fa0*/  ISETP.NE.U32.AND P0, PT, R7, 0x1, PT ;  /* 0x000000010700780c */ /* 0x000fc80003f05070 */
[----:B------:R-:W-:-:S09]  /*3fb0*/  SEL R6, R8, 0xffff, P0 ;  /* 0x0000ffff08067807 */ /* 0x000fd20000000000 */
.L_x_58715:
[----:B------:R-:W-:Y:S05]  /*3fc0*/  BSYNC.RECONVERGENT B1 ;  /* 0x0000000000017941 */ /* 0x000fea0003800200 */
.L_x_58710:
        /* <DEDUP_REMOVED lines=18> */
.L_x_58719:
        /* <DEDUP_REMOVED lines=17> */
.L_x_58718:
[----:B------:R-:W-:Y:S05]  /*4200*/  BSYNC.RECONVERGENT B1 ;  /* 0x0000000000017941 */ /* 0x000fea0003800200 */
.L_x_58717:
[----:B------:R-:W-:Y:S05]  /*4210*/  BRA `(.L_x_58672) ;  /* 0x0000000c00107947 */ /* 0x000fea0003800000 */
.L_x_58716:
[----:B------:R-:W-:-:S04]  /*4220*/  LOP3.LUT R5, R5, 0x1, RZ, 0xc0, !PT ;  /* 0x0000000105057812 */ /* 0x000fc800078ec0ff */
[----:B------:R-:W-:-:S04]  /*4230*/  ISETP.NE.U32.AND P0, PT, R5, 0x1, PT ;  /* 0x000000010500780c */ /* 0x000fc80003f05070 */
[----:B------:R-:W-:Y:S01]  /*4240*/  SEL R7, R8, 0xffff, P0 ;  /* 0x0000ffff08077807 */ /* 0x000fe20000000000 */
[----:B------:R-:W-:Y:S08]  /*4250*/  BRA `(.L_x_58672) ;  /* 0x0000000c00007947 */ /* 0x000ff00003800000 */
.L_x_58673:
[----:B------:R-:W-:Y:S01]  /*4260*/  PRMT R8, R4, 0x9910, RZ ;  /* 0x0000991004087816 */ /* 0x000fe200000000ff */
[----:B------:R-:W-:Y:S01]  /*4270*/  BSSY.RECONVERGENT B1, `(.L_x_58720) ;  /* 0x0000015000017945 */ /* 0x000fe20003800200 */
        /* <DEDUP_REMOVED lines=8> */
.L_x_58722:
        /* <DEDUP_REMOVED lines=12> */
.L_x_58721:
[----:B------:R-:W-:Y:S05]  /*43c0*/  BSYNC.RECONVERGENT B1 ;  /* 0x0000000000017941 */ /* 0x000fea0003800200 */
.L_x_58720:
        /* <DEDUP_REMOVED lines=10> */
.L_x_58725:
        /* <DEDUP_REMOVED lines=14> */
.L_x_58724:
[----:B------:R-:W-:Y:S05]  /*4550*/  BSYNC.RECONVERGENT B1 ;  /* 0x0000000000017941 */ /* 0x000fea0003800200 */
.L_x_58723:
        /* <DEDUP_REMOVED lines=10> */
.L_x_58728:
        /* <DEDUP_REMOVED lines=14> */
.L_x_58727:
[----:B------:R-:W-:Y:S05]  /*46e0*/  BSYNC.RECONVERGENT B1 ;  /* 0x0000000000017941 */ /* 0x000fea0003800200 */
.L_x_58726:
        /* <DEDUP_REMOVED lines=10> */
.L_x_58731:
        /* <DEDUP_REMOVED lines=12> */
.L_x_58730:
[----:B------:R-:W-:Y:S05]  /*4850*/  BSYNC.RECONVERGENT B1 ;  /* 0x0000000000017941 */ /* 0x000fea0003800200 */
.L_x_58729:
        /* <DEDUP_REMOVED lines=10> */
.L_x_58734:
        /* <DEDUP_REMOVED lines=14> */
.L_x_58733:
[----:B------:R-:W-:Y:S05]  /*49e0*/  BSYNC.RECONVERGENT B1 ;  /* 0x0000000000017941 */ /* 0x000fea0003800200 */
.L_x_58732:
        /* <DEDUP_REMOVED lines=10> */
.L_x_58737:
        /* <DEDUP_REMOVED lines=12> */
.L_x_58736:
[----:B------:R-:W-:Y:S05]  /*4b50*/  BSYNC.RECONVERGENT B1 ;  /* 0x0000000000017941 */ /* 0x000fea0003800200 */
.L_x_58735:
        /* <DEDUP_REMOVED lines=10> */
.L_x_58740:
        /* <DEDUP_REMOVED lines=14> */
.L_x_58739:
[----:B------:R-:W-:Y:S05]  /*4ce0*/  BSYNC.RECONVERGENT B1 ;  /* 0x0000000000017941 */ /* 0x000fea0003800200 */
.L_x_58738:
        /* <DEDUP_REMOVED lines=8> */
.L_x_58741:
[C---:B------:R-:W-:Y:S02]  /*4d70*/  LOP3.LUT R8, R5.reuse, 0x1, RZ, 0xc0, !PT ;  /* 0x0000000105087812 */ /* 0x040fe400078ec0ff */
[----:B------:R-:W-:Y:S02]  /*4d80*/  LOP3.LUT R5, R5, 0xffff, RZ, 0xc0, !PT ;  /* 0x0000ffff05057812 */ /* 0x000fe400078ec0ff */
[----:B------:R-:W-:Y:S02]  /*4d90*/  ISETP.NE.U32.AND P0, PT, R8, 0x1, PT ;  /* 0x000000010800780c */ /* 0x000fe40003f05070 */
[----:B------:R-:W-:Y:S02]  /*4da0*/  PRMT R7, R7, 0x9910, RZ ;  /* 0x0000991007077816 */ /* 0x000fe400000000ff */
[----:B------:R-:W-:Y:S02]  /*4db0*/  SEL R8, R17, 0x1, !P0 ;  /* 0x0000000111087807 */ /* 0x000fe40004000000 */
[----:B------:R-:W-:-:S02]  /*4dc0*/  ISETP.GT.U32.AND P0, PT, R5, 0x1, PT ;  /* 0x000000010500780c */ /* 0x000fc40003f04070 */
[----:B------:R-:W-:Y:S02]  /*4dd0*/  PRMT R13, R17, 0x9910, RZ ;  /* 0x00009910110d7816 */ /* 0x000fe400000000ff */
[----:B------:R-:W-:Y:S01]  /*4de0*/  PRMT R14, R8, 0x9910, RZ ;  /* 0x00009910080e7816 */ /* 0x000fe200000000ff */
[----:B------:R-:W-:Y:S01]  /*4df0*/  IMAD.MOV.U32 R8, RZ, RZ, R7 ;  /* 0x000000ffff087224 */ /* 0x000fe200078e0007 */
[----:B------:R-:W-:Y:S01]  /*4e00*/  SHF.R.U32.HI R5, RZ, 0x1, R5 ;  /* 0x00000001ff057819 */ /* 0x000fe20000011605 */
[----:B------:R-:W-:Y:S02]  /*4e10*/  IMAD R13, R13, R13, RZ ;  /* 0x0000000d0d0d7224 */ /* 0x000fe400078e02ff */
[----:B------:R-:W-:-:S03]  /*4e20*/  IMAD.MOV.U32 R7, RZ, RZ, R14 ;  /* 0x000000ffff077224 */ /* 0x000fc600078e000e */
[----:B------:R-:W-:Y:S01]  /*4e30*/  PRMT R17, R13, 0x7610, R17 ;  /* 0x000076100d117816 */ /* 0x000fe20000000011 */
[----:B------:R-:W-:Y:S01]  /*4e40*/  IMAD R7, R7, R8, RZ ;  /* 0x0000000807077224 */ /* 0x000fe200078e02ff */
[----:B------:R-:W-:Y:S06]  /*4e50*/  @P0 BRA `(.L_x_58741) ;  /* 0xfffffffc00c40947 */ /* 0x000fec000383ffff */
.L_x_58672:
[----:B------:R-:W-:Y:S05]  /*4e60*/  BSYNC.RECONVERGENT B0 ;  /* 0x0000000000007941 */ /* 0x000fea0003800200 */
.L_x_58671:
[----:B------:R-:W0:Y:S01]  /*4e70*/  LDC.64 R14, c[0x0][0x398] ;  /* 0x0000e600ff0e7b82 */ /* 0x000e220000000a00 */
[----:B------:R-:W-:Y:S02]  /*4e80*/  PRMT R3, R3, 0x5410, R4 ;  /* 0x0000541003037816 */ /* 0x000fe40000000004 */
[----:B------:R-:W-:Y:S02]  /*4e90*/  PRMT R11, R10, 0x5410, R11 ;  /* 0x000054100a0b7816 */ /* 0x000fe4000000000b */
[----:B------:R-:W-:Y:S02]  /*4ea0*/  PRMT R9, R12, 0x5410, R9 ;  /* 0x000054100c097816 */ /* 0x000fe40000000009 */
[----:B------:R-:W-:Y:S01]  /*4eb0*/  PRMT R7, R6, 0x5410, R7 ;  /* 0x0000541006077816 */ /* 0x000fe20000000007 */
[----:B0-----:R-:W-:-:S04]  /*4ec0*/  IMAD.WIDE.U32 R14, R0, 0x2, R14 ;  /* 0x00000002000e7825 */ /* 0x001fc800078e000e */
[----:B-1----:R-:W-:-:S05]  /*4ed0*/  IMAD.WIDE.U32 R14, R2, 0x4, R14 ;  /* 0x00000004020e7825 */ /* 0x002fca00078e000e */
[----:B------:R-:W-:Y:S04]  /*4ee0*/  STG.E desc[UR6][R14.64], R3 ;  /* 0x000000030e007986 */ /* 0x000fe8000c101906 */
[----:B------:R-:W-:Y:S04]  /*4ef0*/  STG.E desc[UR6][R14.64+0x200], R11 ;  /* 0x0002000b0e007986 */ /* 0x000fe8000c101906 */
[----:B------:R-:W-:Y:S04]  /*4f00*/  STG.E desc[UR6][R14.64+0x400], R9 ;  /* 0x000400090e007986 */ /* 0x000fe8000c101906 */
[----:B------:R-:W-:Y:S01]  /*4f10*/  STG.E desc[UR6][R14.64+0x600], R7 ;  /* 0x000600070e007986 */ /* 0x000fe2000c101906 */
[----:B------:R-:W-:Y:S05]  /*4f20*/  EXIT ;  /* 0x000000000000794d */ /* 0x000fea0003800000 */
.L_x_58742:
        /* <DEDUP_REMOVED lines=13> */
.L_x_68794:


//--------------------- .text._ZN2at6native29vectorized_elementwise_kernelILi4EZNS0_50_GLOBAL__N__2680c7bb_12_PowKernel_cu_7dd49032_300322pow_scalar_tensor_implIsEEvRNS_18TensorIteratorBaseET_EUlsE_St5arrayIPcLm2EEEEviT0_T1_ --------------------------
	.section	.text._ZN2at6native29vectorized_elementwise_kernelILi4EZNS0_50_GLOBAL__N__2680c7bb_12_PowKernel_cu_7dd49032_300322pow_scalar_tensor_implIsEEvRNS_18TensorIteratorBaseET_EUlsE_St5arrayIPcLm2EEEEviT0_T1_,"ax",@progbits
	.align	128
        .global         _ZN2at6native29vectorized_elementwise_kernelILi4EZNS0_50_GLOBAL__N__2680c7bb_12_PowKernel_cu_7dd49032_300322pow_scalar_tensor_implIsEEvRNS_18TensorIteratorBaseET_EUlsE_St5arrayIPcLm2EEEEviT0_T1_
        .type           _ZN2at6native29vectorized_elementwise_kernelILi4EZNS0_50_GLOBAL__N__2680c7bb_12_PowKernel_cu_7dd49032_300322pow_scalar_tensor_implIsEEvRNS_18TensorIteratorBaseET_EUlsE_St5arrayIPcLm2EEEEviT0_T1_,@function
        .size           _ZN2at6native29vectorized_elementwise_kernelILi4EZNS0_50_GLOBAL__N__2680c7bb_12_PowKernel_cu_7dd49032_300322pow_scalar_tensor_implIsEEvRNS_18TensorIteratorBaseET_EUlsE_St5arrayIPcLm2EEEEviT0_T1_,(.L_x_68795 - _ZN2at6native29vectorized_elementwise_kernelILi4EZNS0_50_GLOBAL__N__2680c7bb_12_PowKernel_cu_7dd49032_300322pow_scalar_tensor_implIsEEvRNS_18TensorIteratorBaseET_EUlsE_St5arrayIPcLm2EEEEviT0_T1_)
        .other          _ZN2at6native29vectorized_elementwise_kernelILi4EZNS0_50_GLOBAL__N__2680c7bb_12_PowKernel_cu_7dd49032_300322pow_scalar_tensor_implIsEEvRNS_18TensorIteratorBaseET_EUlsE_St5arrayIPcLm2EEEEviT0_T1_,@"STO_CUDA_ENTRY STV_DEFAULT"
_ZN2at6native29vectorized_elementwise_kernelILi4EZNS0_50_GLOBAL__N__2680c7bb_12_PowKernel_cu_7dd49032_300322pow_scalar_tensor_implIsEEvRNS_18TensorIteratorBaseET_EUlsE_St5arrayIPcLm2EEEEviT0_T1_:
.text._ZN2at6native29vectorized_elementwise_kernelILi4EZNS0_50_GLOBAL__N__2680c7bb_12_PowKernel_cu_7dd49032_300322pow_scalar_tensor_implIsEEvRNS_18TensorIteratorBaseET_EUlsE_St5arrayIPcLm2EEEEviT0_T1_:
        /* <DEDUP_REMOVED lines=104> */
.L_x_58752:
        /* <DEDUP_REMOVED lines=14> */
.L_x_58751:
[----:B------:R-:W-:Y:S05]  /*0760*/  BSYNC.RECONVERGENT B2 ;  /* 0x0000000000027941 */ /* 0x000fea0003800200 */
.L_x_58750:
[----:B------:R-:W-:Y:S05]  /*0770*/  BRA `(.L_x_58748) ;  /* 0x0000000000107947 */ /* 0x000fea0003800000 */
.L_x_58749:
[----:B------:R-:W-:Y:S01]  /*0780*/  LOP3.LUT R18, R18, 0x1, RZ, 0xc0, !PT ;  /* 0x0000000112127812 */ /* 0x000fe200078ec0ff */
[----:B------:R-:W-:-:S03]  /*0790*/  IMAD.MOV.U32 R6, RZ, RZ, 0x1 ;  /* 0x00000001ff067424 */ /* 0x000fc600078e00ff */
[----:B------:R-:W-:-:S04]  /*07a0*/  ISETP.NE.U32.AND P0, PT, R18, 0x1, PT ;  /* 0x000000011200780c */ /* 0x000fc80003f05070 */
[----:B------:R-:W-:-:S09]  /*07b0*/  SEL R6, R6, 0xffff, P0 ;  /* 0x0000ffff06067807 */ /* 0x000fd20000000000 */
.L_x_58748:
[----:B------:R-:W-:Y:S05]  /*07c0*/  BSYNC.RECONVERGENT B1 ;  /* 0x0000000000017941 */ /* 0x000fea0003800200 */
.L_x_58747:
        /* <DEDUP_REMOVED lines=23> */
.L_x_58758:
        /* <DEDUP_REMOVED lines=14> */
.L_x_58757:
[----:B------:R-:W-:Y:S05]  /*0a20*/  BSYNC.RECONVERGENT B2 ;  /* 0x0000000000027941 */ /* 0x000fea0003800200 */
.L_x_58756:
[----:B------:R-:W-:Y:S05]  /*0a30*/  BRA `(.L_x_58754) ;  /* 0x0000000000107947 */ /* 0x000fea0003800000 */
.L_x_58755:
[----:B------:R-:W-:Y:S01]  /*0a40*/  LOP3.LUT R20, R20, 0x1, RZ, 0xc0, !PT ;  /* 0x0000000114147812 */ /* 0x000fe200078ec0ff */
[----:B------:R-:W-:-:S03]  /*0a50*/  IMAD.MOV.U32 R5, RZ, RZ, 0x1 ;  /* 0x00000001ff057424 */ /* 0x000fc600078e00ff */
[----:B------:R-:W-:-:S04]  /*0a60*/  ISETP.NE.U32.AND P0, PT, R20, 0x1, PT ;  /* 0x000000011400780c */ /* 0x000fc80003f05070 */
[----:B------:R-:W-:-:S09]  /*0a70*/  SEL R5, R5, 0xffff, P0 ;  /* 0x0000ffff05057807 */ /* 0x000fd20000000000 */
.L_x_58754:
[----:B------:R-:W-:Y:S05]  /*0a80*/  BSYNC.RECONVERGENT B1 ;  /* 0x0000000000017941 */ /* 0x000fea0003800200 */
.L_x_58753:
        /* <DEDUP_REMOVED lines=23> */
.L_x_58764:
        /* <DEDUP_REMOVED lines=14> */
.L_x_58763:
[----:B------:R-:W-:Y:S05]  /*0ce0*/  BSYNC.RECONVERGENT B2 ;  /* 0x0000000000027941 */ /* 0x000fea0003800200 */
.L_x_58762:
[----:B------:R-:W-:Y:S05]  /*0cf0*/  BRA `(.L_x_58760) ;  /* 0x0000000000107947 */ /* 0x000fea0003800000 */
.L_x_58761:
[----:B------:R-:W-:Y:S01]  /*0d00*/  LOP3.LUT R22, R22, 0x1, RZ, 0xc0, !PT ;  /* 0x0000000116167812 */ /* 0x000fe200078ec0ff */
[----:B------:R-:W-:-:S03]  /*0d10*/  IMAD.MOV.U32 R4, RZ, RZ, 0x1 ;  /* 0x00000001ff047424 */ /* 0x000fc600078e00ff */
[----:B------:R-:W-:-:S04]  /*0d20*/  ISETP.NE.U32.AND P0, PT, R22, 0x1, PT ;  /* 0x000000011600780c */ /* 0x000fc80003f05070 */
[----:B------:R-:W-:-:S09]  /*0d30*/  SEL R4, R4, 0xffff, P0 ;  /* 0x0000ffff04047807 */ /* 0x000fd20000000000 */
.L_x_58760:
[----:B------:R-:W-:Y:S05]  /*0d40*/  BSYNC.RECONVERGENT B1 ;  /* 0x0000000000017941 */ /* 0x000fea0003800200 */
.L_x_58759:
        /* <DEDUP_REMOVED lines=23> */
.L_x_58770:
        /* <DEDUP_REMOVED lines=14> */
.L_x_58769:
[----:B------:R-:W-:Y:S05]  /*0fa0*/  BSYNC.RECONVERGENT B2 ;  /* 0x0000000000027941 */ /* 0x000fea0003800200 */
.L_x_58768:
[----:B------:R-:W-:Y:S05]  /*0fb0*/  BRA `(.L_x_58766) ;  /* 0x0000000000107947 */ /* 0x000fea0003800000 */
.L_x_58767:
[----:B------:R-:W-:Y:S01]  /*0fc0*/  LOP3.LUT R24, R24, 0x1, RZ, 0xc0, !PT ;  /* 0x0000000118187812 */ /* 0x000fe200078ec0ff */
[----:B------:R-:W-:-:S03]  /*0fd0*/  IMAD.MOV.U32 R2, RZ, RZ, 0x1 ;  /* 0x00000001ff027424 */ /* 0x000fc600078e00ff */
[----:B------:R-:W-:-:S04]  /*0fe0*/  ISETP.NE.U32.AND P0, PT, R24, 0x1, PT ;  /* 0x000000011800780c */ /* 0x000fc80003f05070 */
[----:B------:R-:W-:-:S09]  /*0ff0*/  SEL R2, R2, 0xffff, P0 ;  /* 0x0000ffff02027807 */ /* 0x000fd20000000000 */
.L_x_58766:
[----:B------:R-:W-:Y:S05]  /*1000*/  BSYNC.RECONVERGENT B1 ;  /* 0x0000000000017941 */ /* 0x000fea0003800200 */
.L_x_58765:
        /* <DEDUP_REMOVED lines=23> */
.L_x_58776:
        /* <DEDUP_REMOVED lines=14> */
.L_x_58775:
[----:B------:R-:W-:Y:S05]  /*1260*/  BSYNC.RECONVERGENT B2 ;  /* 0x0000000000027941 */ /* 0x000fea0003800200 */
.L_x_58774:
[----:B------:R-:W-:Y:S05]  /*1270*/  BRA `(.L_x_58772) ;  /* 0x0000000000107947 */ /* 0x000fea0003800000 */
.L_x_58773:
[----:B------:R-:W-:Y:S01]  /*1280*/  LOP3.LUT R23, R23, 0x1, RZ, 0xc0, !PT ;  /* 0x0000000117177812 */ /* 0x000fe200078ec0ff */
[----:B------:R-:W-:-:S03]  /*1290*/  IMAD.MOV.U32 R3, RZ, RZ, 0x1 ;  /* 0x00000001ff037424 */ /* 0x000fc600078e00ff */
[----:B------:R-:W-:-:S04]  /*12a0*/  ISETP.NE.U32.AND P0, PT, R23, 0x1, PT ;  /* 0x000000011700780c */ /* 0x000fc80003f05070 */
[----:B------:R-:W-:-:S09]  /*12b0*/  SEL R3, R3, 0xffff, P0 ;  /* 0x0000ffff03037807 */ /* 0x000fd20000000000 */
.L_x_58772:
[----:B------:R-:W-:Y:S05]  /*12c0*/  BSYNC.RECONVERGENT B1 ;  /* 0x0000000000017941 */ /* 0x000fea0003800200 */
.L_x_58771:
        /* <DEDUP_REMOVED lines=23> */
.L_x_58782:
        /* <DEDUP_REMOVED lines=15> */
.L_x_58781:
[----:B------:R-:W-:Y:S05]  /*1530*/  BSYNC.RECONVERGENT B2 ;  /* 0x0000000000027941 */ /* 0x000fea0003800200 */
.L_x_58780:
[----:B------:R-:W-:Y:S05]  /*1540*/  BRA `(.L_x_58778) ;  /* 0x0000000000147947 */ /* 0x000fea0003800000 */
.L_x_58779:
[----:B------:R-:W-:Y:S01]  /*1550*/  LOP3.LUT R21, R21, 0x1, RZ, 0xc0, !PT ;  /* 0x0000000115157812 */ /* 0x000fe200078ec0ff */
[----:B------:R-:W-:-:S03]  /*1560*/  IMAD.MOV.U32 R7, RZ, RZ, 0x1 ;  /* 0x00000001ff077424 */ /* 0x000fc600078e00ff */
[----:B------:R-:W-:-:S04]  /*1570*/  ISETP.NE.U32.AND P0, PT, R21, 0x1, PT ;  /* 0x000000011500780c */ /* 0x000fc80003f05070 */
[----:B------:R-:W-:-:S04]  /*1580*/  SEL R7, R7, 0xffff, P0 ;  /* 0x0000ffff07077807 */ /* 0x000fc80000000000 */
[----:B------:R-:W-:-:S07]  /*1590*/  PRMT R25, R7, 0x7610, R25 ;  /* 0x0000761007197816 */ /* 0x000fce0000000019 */
.L_x_58778:
[----:B------:R-:W-:Y:S05]  /*15a0*/  BSYNC.RECONVERGENT B1 ;  /* 0x0000000000017941 */ /* 0x000fea0003800200 */
.L_x_58777:
        /* <DEDUP_REMOVED lines=23> */
.L_x_58788:
        /* <DEDUP_REMOVED lines=15> */
.L_x_58787:
[----:B------:R-:W-:Y:S05]  /*1810*/  BSYNC.RECONVERGENT B2 ;  /* 0x0000000000027941 */ /* 0x000fea0003800200 */
.L_x_58786:
[----:B------:R-:W-:Y:S05]  /*1820*/  BRA `(.L_x_58784) ;  /* 0x0000000000147947 */ /* 0x000fea0003800000 */
.L_x_58785:
[----:B------:R-:W-:Y:S01]  /*1830*/  LOP3.LUT R14, R14, 0x1, RZ, 0xc0, !PT ;  /* 0x000000010e0e7812 */ /* 0x000fe200078ec0ff */
[----:B------:R-:W-:-:S03]  /*1840*/  IMAD.MOV.U32 R7, RZ, RZ, 0x1 ;  /* 0x00000001ff077424 */ /* 0x000fc600078e00ff */
[----:B------:R-:W-:-:S04]  /*1850*/  ISETP.NE.U32.AND P0, PT, R14, 0x1, PT ;  /* 0x000000010e00780c */ /* 0x000fc80003f05070 */
[----:B------:R-:W-:-:S04]  /*1860*/  SEL R7, R7, 0xffff, P0 ;  /* 0x0000ffff07077807 */ /* 0x000fc80000000000 */
[----:B------:R-:W-:-:S07]  /*1870*/  PRMT R15, R7, 0x7610, R15 ;  /* 0x00007610070f7816 */ /* 0x000fce000000000f */
.L_x_58784:
[----:B------:R-:W-:Y:S05]  /*1880*/  BSYNC.RECONVERGENT B1 ;  /* 0x0000000000017941 */ /* 0x000fea0003800200 */
.L_x_58783:
        /* <DEDUP_REMOVED lines=22> */
.L_x_58792:
        /* <DEDUP_REMOVED lines=15> */
.L_x_58791:
[----:B------:R-:W-:Y:S05]  /*1ae0*/  BSYNC.RECONVERGENT B1 ;  /* 0x0000000000017941 */ /* 0x000fea0003800200 */
.L_x_58790:
[----:B------:R-:W-:Y:S05]  /*1af0*/  BRA `(.L_x_58745) ;  /* 0x0000000c00687947 */ /* 0x000fea0003800000 */
.L_x_58789:
[----:B------:R-:W-:Y:S01]  /*1b00*/  LOP3.LUT R12, R12, 0x1, RZ, 0xc0, !PT ;  /* 0x000000010c0c7812 */ /* 0x000fe200078ec0ff */
[----:B------:R-:W-:-:S03]  /*1b10*/  IMAD.MOV.U32 R7, RZ, RZ, 0x1 ;  /* 0x00000001ff077424 */ /* 0x000fc600078e00ff */
[----:B------:R-:W-:-:S04]  /*1b20*/  ISETP.NE.U32.AND P0, PT, R12, 0x1, PT ;  /* 0x000000010c00780c */ /* 0x000fc80003f05070 */
[----:B------:R-:W-:-:S04]  /*1b30*/  SEL R7, R7, 0xffff, P0 ;  /* 0x0000ffff07077807 */ /* 0x000fc80000000000 */
[----:B------:R-:W-:Y:S01]  /*1b40*/  PRMT R13, R7, 0x7610, R13 ;  /* 0x00007610070d7816 */ /* 0x000fe2000000000d */
[----:B------:R-:W-:Y:S06]  /*1b50*/  BRA `(.L_x_58745) ;  /* 0x0000000c00507947 */ /* 0x000fec0003800000 */
.L_x_58746:
        /* <DEDUP_REMOVED lines=12> */
.L_x_58795:
        /* <DEDUP_REMOVED lines=12> */
.L_x_58794:
[----:B------:R-:W-:Y:S05]  /*1ce0*/  BSYNC.RECONVERGENT B1 ;  /* 0x0000000000017941 */ /* 0x000fea0003800200 */
.L_x_58793:
        /* <DEDUP_REMOVED lines=13> */
.L_x_58798:
        /* <DEDUP_REMOVED lines=14> */
.L_x_58797:
[----:B------:R-:W-:Y:S05]  /*1ea0*/  BSYNC.RECONVERGENT B1 ;  /* 0x0000000000017941 */ /* 0x000fea0003800200 */
.L_x_58796:
        /* <DEDUP_REMOVED lines=13> */
.L_x_58801:
        /* <DEDUP_REMOVED lines=12> */
.L_x_58800:
[----:B------:R-:W-:Y:S05]  /*2040*/  BSYNC.RECONVERGENT B1 ;  /* 0x0000000000017941 */ /* 0x000fea0003800200 */
.L_x_58799:
        /* <DEDUP_REMOVED lines=13> */
.L_x_58804:
        /* <DEDUP_REMOVED lines=12> */
.L_x_58803:
[----:B------:R-:W-:Y:S05]  /*21e0*/  BSYNC.RECONVERGENT B1 ;  /* 0x0000000000017941 */ /* 0x000fea0003800200 */
.L_x_58802:
        /* <DEDUP_REMOVED lines=13> */
.L_x_58807:
        /* <DEDUP_REMOVED lines=14> */
.L_x_58806:
[----:B------:R-:W-:Y:S05]  /*23a0*/  BSYNC.RECONVERGENT B1 ;  /* 0x0000000000017941 */ /* 0x000fea0003800200 */
.L_x_58805:
        /* <DEDUP_REMOVED lines=13> */
.L_x_58810:
        /* <DEDUP_REMOVED lines=14> */
.L_x_58809:
[----:B------:R-:W-:Y:S05]  /*2560*/  BSYNC.RECONVERGENT B1 ;  /* 0x0000000000017941 */ /* 0x000fea0003800200 */
.L_x_58808:
        /* <DEDUP_REMOVED lines=13> */
.L_x_58813:
        /* <DEDUP_REMOVED lines=14> */
.L_x_58812:
[----:B------:R-:W-:Y:S05]  /*2720*/  BSYNC.RECONVERGENT B1 ;  /* 0x0000000000017941 */ /* 0x000fea0003800200 */
.L_x_58811:
        /* <DEDUP_REMOVED lines=11> */
.L_x_58814:
        /* <DEDUP_REMOVED lines=12> */
.L_x_58745:
[----:B------:R-:W-:Y:S05]  /*28a0*/  BSYNC.RECONVERGENT B0 ;  /* 0x0000000000007941 */ /* 0x000fea0003800200 */
.L_x_58744:
        /* <DEDUP_REMOVED lines=16> */
.L_x_58817:
[----:B------:R-:W-:-:S13]  /*29b0*/  ISETP.GE.U32.AND P0, PT, R19, R16, PT ;  /* 0x000000101300720c */ /* 0x000fda0003f06070 */
[----:B------:R-:W-:Y:S05]  /*29c0*/  @P0 BRA `(.L_x_58819) ;  /* 0x0000000000300947 */ /* 0x000fea0003800000 */
[----:B0-----:R-:W0:Y:S01]  /*29d0*/  LDC.64 R6, c[0x0][0x398] ;  /* 0x0000e600ff067b82 */ /* 0x001e220000000a00 */
[----:B------:R-:W-:Y:S02]  /*29e0*/  IMAD.IADD R5, R0, 0x1, R19 ;  /* 0x0000000100057824 */ /* 0x000fe400078e0213 */
[----:B------:R-:W-:Y:S02]  /*29f0*/  VIADD R19, R19, 0x80 ;  /* 0x0000008013137836 */ /* 0x000fe40000000000 */
[----:B0-----:R-:W-:-:S05]  /*2a00*/  IMAD.WIDE.U32 R6, R5, 0x2, R6 ;  /* 0x0000000205067825 */ /* 0x001fca00078e0006 */
[----:B------:R1:W-:Y:S02]  /*2a10*/  STG.E.U16 desc[UR6][R6.64], R4 ;  /* 0x0000000406007986 */ /* 0x0003e4000c101506 */
.L_x_58818:
[----:B------:R-:W-:-:S13]  /*2a20*/  ISETP.GE.U32.AND P0, PT, R19, R16, PT ;  /* 0x000000101300720c */ /* 0x000fda0003f06070 */
[----:B------:R-:W-:Y:S05]  /*2a30*/  @P0 BRA `(.L_x_58820) ;  /* 0x0000000000300947 */ /* 0x000fea0003800000 */
[----:B-1----:R-:W1:Y:S01]  /*2a40*/  LDC.64 R4, c[0x0][0x398] ;  /* 0x0000e600ff047b82 */ /* 0x002e620000000a00 */
[----:B------:R-:W-:Y:S02]  /*2a50*/  IMAD.IADD R7, R0, 0x1, R19 ;  /* 0x0000000100077824 */ /* 0x000fe400078e0213 */
[----:B------:R-:W-:Y:S02]  /*2a60*/  VIADD R19, R19, 0x80 ;  /* 0x0000008013137836 */ /* 0x000fe40000000000 */
[----:B-1----:R-:W-:-:S05]  /*2a70*/  IMAD.WIDE.U32 R4, R7, 0x2, R4 ;  /* 0x0000000207047825 */ /* 0x002fca00078e0004 */
[----:B------:R1:W-:Y:S02]  /*2a80*/  STG.E.U16 desc[UR6][R4.64], R2 ;  /* 0x0000000204007986 */ /* 0x0003e4000c101506 */
.L_x_58819:
[----:B------:R-:W-:-:S13]  /*2a90*/  ISETP.GE.U32.AND P0, PT, R19, R16, PT ;  /* 0x000000101300720c */ /* 0x000fda0003f06070 */
[----:B------:R-:W-:Y:S05]  /*2aa0*/  @P0 BRA `(.L_x_58821) ;  /* 0x0000000000340947 */ /* 0x000fea0003800000 */
[----:B01----:R-:W0:Y:S01]  /*2ab0*/  LDC.64 R4, c[0x0][0x398] ;  /* 0x0000e600ff047b82 */ /* 0x003e220000000a00 */
[----:B------:R-:W-:Y:S02]  /*2ac0*/  IMAD.IADD R7, R0, 0x1, R19 ;  /* 0x0000000100077824 */ /* 0x000fe400078e0213 */
[----:B------:R-:W-:Y:S02]  /*2ad0*/  VIADD R19, R19, 0x80 ;  /* 0x0000008013137836 */ /* 0x000fe40000000000 */
[----:B0-----:R-:W-:-:S05]  /*2ae0*/  IMAD.WIDE.U32 R4, R7, 0x2, R4 ;  /* 0x0000000207047825 */ /* 0x001fca00078e0004 */
[----:B------:R2:W-:Y:S02]  /*2af0*/  STG.E.U16 desc[UR6][R4.64], R3 ;  /* 0x0000000304007986 */ /* 0x0005e4000c101506 */
.L_x_58820:
        /* <DEDUP_REMOVED lines=8> */
.L_x_58821:
[----:B------:R-:W-:Y:S05]  /*2b80*/  BSYNC.RELIABLE B1 ;  /* 0x0000000000017941 */ /* 0x000fea0003800100 */
.L_x_58816:
[----:B------:R-:W-:-:S13]  /*2b90*/  ISETP.GE.U32.AND P0, PT, R19, R16, PT ;  /* 0x000000101300720c */ /* 0x000fda0003f06070 */
[----:B-12---:R-:W1:Y:S01]  /*2ba0*/  @!P0 LDC.64 R2, c[0x0][0x398] ;  /* 0x0000e600ff028b82 */ /* 0x006e620000000a00 */
[----:B0-----:R-:W-:Y:S02]  /*2bb0*/  @!P0 IMAD.IADD R5, R0, 0x1, R19 ;  /* 0x0000000100058824 */ /* 0x001fe400078e0213 */
[----:B------:R-:W-:Y:S02]  /*2bc0*/  @!P0 VIADD R19, R19, 0x80 ;  /* 0x0000008013138836 */ /* 0x000fe40000000000 */
[----:B-1----:R-:W-:-:S05]  /*2bd0*/  @!P0 IMAD.WIDE.U32 R2, R5, 0x2, R2 ;  /* 0x0000000205028825 */ /* 0x002fca00078e0002 */
[----:B------:R3:W-:Y:S02]  /*2be0*/  @!P0 STG.E.U16 desc[UR6][R2.64], R15 ;  /* 0x0000000f02008986 */ /* 0x0007e4000c101506 */
.L_x_58822:
[----:B------:R-:W-:Y:S05]  /*2bf0*/  BSYNC.RECONVERGENT B0 ;  /* 0x0000000000007941 */ /* 0x000fea0003800200 */
.L_x_58815:
        /* <DEDUP_REMOVED lines=8> */
.L_x_58743:
        /* <DEDUP_REMOVED lines=17> */
[----:B------:R-:W2:Y:S04]  /*2d90*/  LDG.E.64 R10, desc[UR6][R14.64] ;  /* 0x000000060e0a7981 */ /* 0x000ea8000c1e1b00 */
[----:B------:R-:W3:Y:S01]  /*2da0*/  LDG.E.64 R6, desc[UR6][R14.64+0x400] ;  /* 0x000400060e067981 */ /* 0x000ee2000c1e1b00 */
[----:B------:R-:W-:Y:S01]  /*2db0*/  UISETP.NE.AND UP0, UPT, UR4, -0x1, UPT ;  /* 0xffffffff0400788c */ /* 0x000fe2000bf05270 */
[C---:B--2---:R-:W-:Y:S02]  /*2dc0*/  PRMT R4, R10.reuse, 0x7610, R4 ;  /* 0x000076100a047816 */ /* 0x044fe40000000004 */
[----:B------:R-:W-:Y:S02]  /*2dd0*/  PRMT R9, R10, 0x7632, R9 ;  /* 0x000076320a097816 */ /* 0x000fe40000000009 */
[----:B------:R-:W-:-:S02]  /*2de0*/  PRMT R12, R11, 0x7610, R12 ;  /* 0x000076100b0c7816 */ /* 0x000fc4000000000c */
[C---:B---3--:R-:W-:Y:S02]  /*2df0*/  PRMT R10, R6.reuse, 0x7610, R10 ;  /* 0x00007610060a7816 */ /* 0x048fe4000000000a */
[----:B------:R-:W-:Y:S02]  /*2e00*/  PRMT R8, R6, 0x7632, R8 ;  /* 0x0000763206087816 */ /* 0x000fe40000000008 */
[----:B------:R-:W-:Y:S02]  /*2e10*/  PRMT R11, R11, 0x7632, R11 ;  /* 0x000076320b0b7816 */ /* 0x000fe4000000000b */
[C---:B------:R-:W-:Y:S02]  /*2e20*/  PRMT R6, R7.reuse, 0x7610, R6 ;  /* 0x0000761007067816 */ /* 0x040fe40000000006 */
        /* <DEDUP_REMOVED lines=22> */
.L_x_58830:
        /* <DEDUP_REMOVED lines=14> */
.L_x_58829:
[----:B------:R-:W-:Y:S05]  /*3070*/  BSYNC.RECONVERGENT B2 ;  /* 0x0000000000027941 */ /* 0x000fea0003800200 */
.L_x_58828:
[----:B------:R-:W-:Y:S05]  /*3080*/  BRA `(.L_x_58831) ;  /* 0x00000000000c7947 */ /* 0x000fea0003800000 */
.L_x_58827:
[----:B------:R-:W-:-:S04]  /*3090*/  LOP3.LUT R4, R4, 0x1, RZ, 0xc0, !PT ;  /* 0x0000000104047812 */ /* 0x000fc800078ec0ff */
[----:B------:R-:W-:-:S04]  /*30a0*/  ISETP.NE.U32.AND P0, PT, R4, 0x1, PT ;  /* 0x000000010400780c */ /* 0x000fc80003f05070 */
[----:B------:R-:W-:-:S09]  /*30b0*/  SEL R3, R7, 0xffff, P0 ;  /* 0x0000ffff07037807 */ /* 0x000fd20000000000 */
.L_x_58831:
[----:B------:R-:W-:Y:S05]  /*30c0*/  BSYNC.RECONVERGENT B1 ;  /* 0x0000000000017941 */ /* 0x000fea0003800200 */
.L_x_58826:
        /* <DEDUP_REMOVED lines=19> */
.L_x_58836:
        /* <DEDUP_REMOVED lines=14> */
.L_x_58835:
[----:B------:R-:W-:Y:S05]  /*32e0*/  BSYNC.RECONVERGENT B2 ;  /* 0x0000000000027941 */ /* 0x000fea0003800200 */
.L_x_58834:
[----:B------:R-:W-:Y:S05]  /*32f0*/  BRA `(.L_x_58837) ;  /* 0x00000000000c7947 */ /* 0x000fea0003800000 */
.L_x_58833:
[----:B------:R-:W-:-:S04]  /*3300*/  LOP3.LUT R9, R9, 0x1, RZ, 0xc0, !PT ;  /* 0x0000000109097812 */ /* 0x000fc800078ec0ff */
[----:B------:R-:W-:-:S04]  /*3310*/  ISETP.NE.U32.AND P0, PT, R9, 0x1, PT ;  /* 0x000000010900780c */ /* 0x000fc80003f05070 */
[----:B------:R-:W-:-:S09]  /*3320*/  SEL R4, R7, 0xffff, P0 ;  /* 0x0000ffff07047807 */ /* 0x000fd20000000000 */
.L_x_58837:
[----:B------:R-:W-:Y:S05]  /*3330*/  BSYNC.RECONVERGENT B1 ;  /* 0x0000000000017941 */ /* 0x000fea0003800200 */
.L_x_58832:
        /* <DEDUP_REMOVED lines=19> */
.L_x_58842:
        /* <DEDUP_REMOVED lines=14> */
.L_x_58841:
[----:B------:R-:W-:Y:S05]  /*3550*/  BSYNC.RECONVERGENT B2 ;  /* 0x0000000000027941 */ /* 0x000fea0003800200 */
.L_x_58840:
[----:B------:R-:W-:Y:S05]  /*3560*/  BRA `(.L_x_58843) ;  /* 0x00000000000c7947 */ /* 0x000fea0003800000 */
.L_x_58839:
[----:B------:R-:W-:-:S04]  /*3570*/  LOP3.LUT R12, R12, 0x1, RZ, 0xc0, !PT ;  /* 0x000000010c0c7812 */ /* 0x000fc800078ec0ff */
[----:B------:R-:W-:-:S04]  /*3580*/  ISETP.NE.U32.AND P0, PT, R12, 0x1, PT ;  /* 0x000000010c00780c */ /* 0x000fc80003f05070 */
[----:B------:R-:W-:-:S09]  /*3590*/  SEL R9, R7, 0xffff, P0 ;  /* 0x0000ffff07097807 */ /* 0x000fd20000000000 */
.L_x_58843:
[----:B------:R-:W-:Y:S05]  /*35a0*/  BSYNC.RECONVERGENT B1 ;  /* 0x0000000000017941 */ /* 0x000fea0003800200 */
.L_x_58838:
        /* <DEDUP_REMOVED lines=19> */
.L_x_58848:
        /* <DEDUP_REMOVED lines=16> */
.L_x_58847:
[----:B------:R-:W-:Y:S05]  /*37e0*/  BSYNC.RECONVERGENT B2 ;  /* 0x0000000000027941 */ /* 0x000fea0003800200 */
.L_x_58846:
[----:B------:R-:W-:Y:S05]  /*37f0*/  BRA `(.L_x_58849) ;  /* 0x00000000000c7947 */ /* 0x000fea0003800000 */
.L_x_58845:
[----:B------:R-:W-:-:S04]  /*3800*/  LOP3.LUT R11, R11, 0x1, RZ, 0xc0, !PT ;  /* 0x000000010b0b7812 */ /* 0x000fc800078ec0ff */
[----:B------:R-:W-:-:S04]  /*3810*/  ISETP.NE.U32.AND P0, PT, R11, 0x1, PT ;  /* 0x000000010b00780c */ /* 0x000fc80003f05070 */
[----:B------:R-:W-:-:S09]  /*3820*/  SEL R12, R7, 0xffff, P0 ;  /* 0x0000ffff070c7807 */ /* 0x000fd20000000000 */
.L_x_58849:
[----:B------:R-:W-:Y:S05]  /*3830*/  BSYNC.RECONVERGENT B1 ;  /* 0x0000000000017941 */ /* 0x000fea0003800200 */
.L_x_58844:
        /* <DEDUP_REMOVED lines=19> */
.L_x_58854:
        /* <DEDUP_REMOVED lines=16> */
.L_x_58853:
[----:B------:R-:W-:Y:S05]  /*3a70*/  BSYNC.RECONVERGENT B2 ;  /* 0x0000000000027941 */ /* 0x000fea0003800200 */
.L_x_58852:
[----:B------:R-:W-:Y:S05]  /*3a80*/  BRA `(.L_x_58855) ;  /* 0x00000000000c7947 */ /* 0x000fea0003800000 */
.L_x_58851:
[----:B------:R-:W-:-:S04]  /*3a90*/  LOP3.LUT R10, R10, 0x1, RZ, 0xc0, !PT ;  /* 0x000000010a0a7812 */ /* 0x000fc800078ec0ff */
[----:B------:R-:W-:-:S04]  /*3aa0*/  ISETP.NE.U32.AND P0, PT, R10, 0x1, PT ;  /* 0x000000010a00780c */ /* 0x000fc80003f05070 */
[----:B------:R-:W-:-:S09]  /*3ab0*/  SEL R11, R7, 0xffff, P0 ;  /* 0x0000ffff070b7807 */ /* 0x000fd20000000000 */
.L_x_58855:
[----:B------:R-:W-:Y:S05]  /*3ac0*/  BSYNC.RECONVERGENT B1 ;  /* 0x0000000000017941 */ /* 0x000fea0003800200 */
.L_x_58850:
        /* <DEDUP_REMOVED lines=19> */
.L_x_58860:
        /* <DEDUP_REMOVED lines=17> */
.L_x_58859:
[----:B------:R-:W-:Y:S05]  /*3d10*/  BSYNC.RECONVERGENT B2 ;  /* 0x0000000000027941 */ /* 0x000fea0003800200 */
.L_x_58858:
[----:B------:R-:W-:Y:S05]  /*3d20*/  BRA `(.L_x_58861) ;  /* 0x00000000000c7947 */ /* 0x000fea0003800000 */
.L_x_58857:
[----:B------:R-:W-:-:S04]  /*3d30*/  LOP3.LUT R8, R8, 0x1, RZ, 0xc0, !PT ;  /* 0x0000000108087812 */ /* 0x000fc800078ec0ff */
[----:B------:R-:W-:-:S04]  /*3d40*/  ISETP.NE.U32.AND P0, PT, R8, 0x1, PT ;  /* 0x000000010800780c */ /* 0x000fc80003f05070 */
[----:B------:R-:W-:-:S09]  /*3d50*/  SEL R10, R7, 0xffff, P0 ;  /* 0x0000ffff070a7807 */ /* 0x000fd20000000000 */
.L_x_58861:
[----:B------:R-:W-:Y:S05]  /*3d60*/  BSYNC.RECONVERGENT B1 ;  /* 0x0000000000017941 */ /* 0x000fea0003800200 */
.L_x_58856:
        /* <DEDUP_REMOVED lines=19> */
.L_x_58866:
        /* <DEDUP_REMOVED lines=17> */
.L_x_58865:
[----:B------:R-:W-:Y:S05]  /*3fb0*/  BSYNC.RECONVERGENT B2 ;  /* 0x0000000000027941 */ /* 0x000fea0003800200 */
.L_x_58864:
[----:B------:R-:W-:Y:S05]  /*3fc0*/  BRA `(.L_x_58867) ;  /* 0x00000000000c7947 */ /* 0x000fea0003800000 */
.L_x_58863:
[----:B------:R-:W-:-:S04]  /*3fd0*/  LOP3.LUT R6, R6, 0x1, RZ, 0xc0, !PT ;  /* 0x0000000106067812 */ /* 0x000fc800078ec0ff */
[----:B------:R-:W-:-:S04]  /*3fe0*/  ISETP.NE.U32.AND P0, PT, R6, 0x1, PT ;  /* 0x000000010600780c */ /* 0x000fc80003f05070 */
[----:B------:R-:W-:-:S09]  /*3ff0*/  SEL R8, R7, 0xffff, P0 ;  /* 0x0000ffff07087807 */ /* 0x000fd20000000000 */
.L_x_58867:
[----:B------:R-:W-:Y:S05]  /*4000*/  BSYNC.RECONVERGENT B1 ;  /* 0x0000000000017941 */ /* 0x000fea0003800200 */
.L_x_58862:
        /* <DEDUP_REMOVED lines=18> */
.L_x_58871:
[C---:B------:R-:W-:Y:S02]  /*4130*/  LOP3.LUT R6, R7.reuse, 0x1, RZ, 0xc0, !PT ;  /* 0x0000000107067812 */ /* 0x040fe400078ec0ff */
[----:B------:R-:W-:Y:S02]  /*4140*/  LOP3.LUT R7, R7, 0xffff, RZ, 0xc0, !PT ;  /* 0x0000ffff07077812 */ /* 0x000fe400078ec0ff */
[----:B------:R-:W-:Y:S02]  /*4150*/  ISETP.NE.U32.AND P0, PT, R6, 0x1, PT ;  /* 0x000000010600780c */ /* 0x000fe40003f05070 */
[----:B------:R-:W-:Y:S02]  /*4160*/  PRMT R13, R13, 0x9910, RZ ;  /* 0x000099100d0d7816 */ /* 0x000fe400000000ff */
[C---:B------:R-:W-:Y:S02]  /*4170*/  SEL R6, R5.reuse, 0x1, !P0 ;  /* 0x0000000105067807 */ /* 0x040fe40004000000 */
[----:B------:R-:W-:Y:S01]  /*4180*/  PRMT R14, R5, 0x9910, RZ ;  /* 0x00009910050e7816 */ /* 0x000fe200000000ff */
[----:B------:R-:W-:Y:S01]  /*4190*/  IMAD.MOV.U32 R5, RZ, RZ, R13 ;  /* 0x000000ffff057224 */ /* 0x000fe200078e000d */
[----:B------:R-:W-:-:S02]  /*41a0*/  ISETP.GE.U32.AND P0, PT, R7, 0x2, PT ;  /* 0x000000020700780c */ /* 0x000fc40003f06070 */
[----:B------:R-:W-:Y:S01]  /*41b0*/  PRMT R6, R6, 0x9910, RZ ;  /* 0x0000991006067816 */ /* 0x000fe200000000ff */
[----:B------:R-:W-:Y:S01]  /*41c0*/  IMAD.MOV.U32 R13, RZ, RZ, R14 ;  /* 0x000000ffff0d7224 */ /* 0x000fe200078e000e */
[----:B------:R-:W-:-:S03]  /*41d0*/  SHF.R.U32.HI R7, RZ, 0x1, R7 ;  /* 0x00000001ff077819 */ /* 0x000fc60000011607 */
[----:B------:R-:W-:Y:S02]  /*41e0*/  IMAD R13, R13, R13, RZ ;  /* 0x0000000d0d0d7224 */ /* 0x000fe400078e02ff */
[----:B------:R-:W-:-:S03]  /*41f0*/  IMAD R6, R5, R6, RZ ;  /* 0x0000000605067224 */ /* 0x000fc600078e02ff */
[----:B------:R-:W-:Y:S02]  /*4200*/  PRMT R5, R13, 0x7610, R5 ;  /* 0x000076100d057816 */ /* 0x000fe40000000005 */
[----:B------:R-:W-:Y:S01]  /*4210*/  PRMT R13, R6, 0x7610, R13 ;  /* 0x00007610060d7816 */ /* 0x000fe2000000000d */
[----:B------:R-:W-:Y:S06]  /*4220*/  @P0 BRA `(.L_x_58871) ;  /* 0xfffffffc00c00947 */ /* 0x000fec000383ffff */
.L_x_58870:
[----:B------:R-:W-:Y:S05]  /*4230*/  BSYNC.RECONVERGENT B1 ;  /* 0x0000000000017941 */ /* 0x000fea0003800200 */
.L_x_58869:
[----:B------:R-:W-:Y:S05]  /*4240*/  BRA `(.L_x_58824) ;  /* 0x0000000c00147947 */ /* 0x000fea0003800000 */
.L_x_58868:
[----:B------:R-:W-:-:S04]  /*4250*/  LOP3.LUT R5, R5, 0x1, RZ, 0xc0, !PT ;  /* 0x0000000105057812 */ /* 0x000fc800078ec0ff */
[----:B------:R-:W-:-:S04]  /*4260*/  ISETP.NE.U32.AND P0, PT, R5, 0x1, PT ;  /* 0x000000010500780c */ /* 0x000fc80003f05070 */
[----:B------:R-:W-:-:S04]  /*4270*/  SEL R7, R7, 0xffff, P0 ;  /* 0x0000ffff07077807 */ /* 0x000fc80000000000 */
[----:B------:R-:W-:Y:S01]  /*4280*/  PRMT R13, R7, 0x7610, R13 ;  /* 0x00007610070d7816 */ /* 0x000fe2000000000d */
[----:B------:R-:W-:Y:S06]  /*4290*/  BRA `(.L_x_58824) ;  /* 0x0000000c00007947 */ /* 0x000fec0003800000 */
.L_x_58825:
        /* <DEDUP_REMOVED lines=10> */
.L_x_58874:
        /* <DEDUP_REMOVED lines=12> */
.L_x_58873:
[----:B------:R-:W-:Y:S05]  /*4400*/  BSYNC.RECONVERGENT B1 ;  /* 0x0000000000017941 */ /* 0x000fea0003800200 */
.L_x_58872:
        /* <DEDUP_REMOVED lines=10> */
.L_x_58877:
        /* <DEDUP_REMOVED lines=14> */
.L_x_58876:
[----:B------:R-:W-:Y:S05]  /*4590*/  BSYNC.RECONVERGENT B1 ;  /* 0x0000000000017941 */ /* 0x000fea0003800200 */
.L_x_58875:
        /* <DEDUP_REMOVED lines=10> */
.L_x_58880:
        /* <DEDUP_REMOVED lines=12> */
.L_x_58879:
[----:B------:R-:W-:Y:S05]  /*4700*/  BSYNC.RECONVERGENT B1 ;  /* 0x0000000000017941 */ /* 0x000fea0003800200 */
.L_x_58878:
        /* <DEDUP_REMOVED lines=10> */
.L_x_58883:
        /* <DEDUP_REMOVED lines=14> */
.L_x_58882:
[----:B------:R-:W-:Y:S05]  /*4890*/  BSYNC.RECONVERGENT B1 ;  /* 0x0000000000017941 */ /* 0x000fea0003800200 */
.L_x_58881:
        /* <DEDUP_REMOVED lines=10> */
.L_x_58886:
        /* <DEDUP_REMOVED lines=12> */
.L_x_58885:
[----:B------:R-:W-:Y:S05]  /*4a00*/  BSYNC.RECONVERGENT B1 ;  /* 0x0000000000017941 */ /* 0x000fea0003800200 */
.L_x_58884:
        /* <DEDUP_REMOVED lines=10> */
.L_x_58889:
        /* <DEDUP_REMOVED lines=14> */
.L_x_58888:
[----:B------:R-:W-:Y:S05]  /*4b90*/  BSYNC.RECONVERGENT B1 ;  /* 0x0000000000017941 */ /* 0x000fea0003800200 */
.L_x_58887:
        /* <DEDUP_REMOVED lines=10> */
.L_x_58892:
        /* <DEDUP_REMOVED lines=14> */
.L_x_58891:
[----:B------:R-:W-:Y:S05]  /*4d20*/  BSYNC.RECONVERGENT B1 ;  /* 0x0000000000017941 */ /* 0x000fea0003800200 */
.L_x_58890:
        /* <DEDUP_REMOVED lines=8> */
.L_x_58893:
        /* <DEDUP_REMOVED lines=15> */
.L_x_58824:
[----:B------:R-:W-:Y:S05]  /*4ea0*/  BSYNC.RECONVERGENT B0 ;  /* 0x0000000000007941 */ /* 0x000fea0003800200 */
.L_x_58823:
[----:B------:R-:W0:Y:S01]  /*4eb0*/  LDC.64 R6, c[0x0][0x398] ;  /* 0x0000e600ff067b82 */ /* 0x000e220000000a00 */
[----:B------:R-:W-:Y:S02]  /*4ec0*/  PRMT R10, R11, 0x5410, R10 ;  /* 0x000054100b0a7816 */ /* 0x000fe4000000000a */
[----:B------:R-:W-:Y:S02]  /*4ed0*/  PRMT R4, R3, 0x5410, R4 ;  /* 0x0000541003047816 */ /* 0x000fe40000000004 */
[----:B------:R-:W-:Y:S02]  /*4ee0*/  PRMT R5, R9, 0x5410, R12 ;  /* 0x0000541009057816 */ /* 0x000fe4000000000c */
[----:B------:R-:W-:Y:S01]  /*4ef0*/  PRMT R11, R8, 0x5410, R13 ;  /* 0x00005410080b7816 */ /* 0x000fe2000000000d */
[----:B0-----:R-:W-:-:S04]  /*4f00*/  IMAD.WIDE.U32 R6, R0, 0x2, R6 ;  /* 0x0000000200067825 */ /* 0x001fc800078e0006 */
[----:B-1----:R-:W-:-:S05]  /*4f10*/  IMAD.WIDE.U32 R6, R2, 0x8, R6 ;  /* 0x0000000802067825 */ /* 0x002fca00078e0006 */
[----:B------:R-:W-:Y:S04]  /*4f20*/  STG.E.64 desc[UR6][R6.64], R4 ;  /* 0x0000000406007986 */ /* 0x000fe8000c101b06 */
[----:B------:R-:W-:Y:S01]  /*4f30*/  STG.E.64 desc[UR6][R6.64+0x400], R10 ;  /* 0x0004000a06007986 */ /* 0x000fe2000c101b06 */
[----:B------:R-:W-:Y:S05]  /*4f40*/  EXIT ;  /* 0x000000000000794d */ /* 0x000fea0003800000 */
.L_x_58894:
        /* <DEDUP_REMOVED lines=11> */
.L_x_68795:


//--------------------- .text._ZN2at6native29vectorized_elementwise_kernelILi8EZNS0_50_GLOBAL__N__2680c7bb_12_PowKernel_cu_7dd49032_300322pow_scalar_tensor_implIsEEvRNS_18TensorIteratorBaseET_EUlsE_St5arrayIPcLm2EEEEviT0_T1_ --------------------------
	.section	.text._ZN2at6native29vectorized_elementwise_kernelILi8EZNS0_50_GLOBAL__N__2680c7bb_12_PowKernel_cu_7dd49032_300322pow_scalar_tensor_implIsEEvRNS_18TensorIteratorBaseET_EUlsE_St5arrayIPcLm2EEEEviT0_T1_,"ax",@progbits
	.align	128
        .global         _ZN2at6native29vectorized_elementwise_kernelILi8EZNS0_50_GLOBAL__N__2680c7bb_12_PowKernel_cu_7dd49032_300322pow_scalar_tensor_implIsEEvRNS_18TensorIteratorBaseET_EUlsE_St5arrayIPcLm2EEEEviT0_T1_
        .type           _ZN2at6native29vectorized_elementwise_kernelILi8EZNS0_50_GLOBAL__N__2680c7bb_12_PowKernel_cu_7dd49032_300322pow_scalar_tensor_implIsEEvRNS_18TensorIteratorBaseET_EUlsE_St5arrayIPcLm2EEEEviT0_T1_,@function
        .size           _ZN2at6native29vectorized_elementwise_kernelILi8EZNS0_50_GLOBAL__N__2680c7bb_12_PowKernel_cu_7dd49032_300322pow_scalar_tensor_implIsEEvRNS_18TensorIteratorBaseET_EUlsE_St5arrayIPcLm2EEEEviT0_T1_,(.L_x_68796 - _ZN2at6native29vectorized_elementwise_kernelILi8EZNS0_50_GLOBAL__N__2680c7bb_12_PowKernel_cu_7dd49032_300322pow_scalar_tensor_implIsEEvRNS_18TensorIteratorBaseET_EUlsE_St5arrayIPcLm2EEEEviT0_T1_)
        .other          _ZN2at6native29vectorized_elementwise_kernelILi8EZNS0_50_GLOBAL__N__2680c7bb_12_PowKernel_cu_7dd49032_300322pow_scalar_tensor_implIsEEvRNS_18TensorIteratorBaseET_EUlsE_St5arrayIPcLm2EEEEviT0_T1_,@"STO_CUDA_ENTRY STV_DEFAULT"
_ZN2at6native29vectorized_elementwise_kernelILi8EZNS0_50_GLOBAL__N__2680c7bb_12_PowKernel_cu_7dd49032_300322pow_scalar_tensor_implIsEEvRNS_18TensorIteratorBaseET_EUlsE_St5arrayIPcLm2EEEEviT0_T1_:
.text._ZN2at6native29vectorized_elementwise_kernelILi8EZNS0_50_GLOBAL__N__2680c7bb_12_PowKernel_cu_7dd49032_300322pow_scalar_tensor_implIsEEvRNS_18TensorIteratorBaseET_EUlsE_St5arrayIPcLm2EEEEviT0_T1_:
        /* <DEDUP_REMOVED lines=104> */
.L_x_58904:
        /* <DEDUP_REMOVED lines=14> */
.L_x_58903:
[----:B------:R-:W-:Y:S05]  /*0760*/  BSYNC.RECONVERGENT B2 ;  /* 0x0000000000027941 */ /* 0x000fea0003800200 */
.L_x_58902:
[----:B------:R-:W-:Y:S05]  /*0770*/  BRA `(.L_x_58900) ;  /* 0x0000000000107947 */ /* 0x000fea0003800000 */
.L_x_58901:
[----:B------:R-:W-:Y:S01]  /*0780*/  LOP3.LUT R18, R18, 0x1, RZ, 0xc0, !PT ;  /* 0x0000000112127812 */ /* 0x000fe200078ec0ff */
[----:B------:R-:W-:-:S03]  /*0790*/  IMAD.MOV.U32 R6, RZ, RZ, 0x1 ;  /* 0x00000001ff067424 */ /* 0x000fc600078e00ff */
[----:B------:R-:W-:-:S04]  /*07a0*/  ISETP.NE.U32.AND P0, PT, R18, 0x1, PT ;  /* 0x000000011200780c */ /* 0x000fc80003f05070 */
[----:B------:R-:W-:-:S09]  /*07b0*/  SEL R6, R6, 0xffff, P0 ;  /* 0x0000ffff06067807 */ /* 0x000fd20000000000 */
.L_x_58900:
[----:B------:R-:W-:Y:S05]  /*07c0*/  BSYNC.RECONVERGENT B1 ;  /* 0x0000000000017941 */ /* 0x000fea0003800200 */
.L_x_58899:
        /* <DEDUP_REMOVED lines=23> */
.L_x_58910:
        /* <DEDUP_REMOVED lines=14> */
.L_x_58909:
[----:B------:R-:W-:Y:S05]  /*0a20*/  BSYNC.RECONVERGENT B2 ;  /* 0x0000000000027941 */ /* 0x000fea0003800200 */
.L_x_58908:
[----:B------:R-:W-:Y:S05]  /*0a30*/  BRA `(.L_x_58906) ;  /* 0x0000000000107947 */ /* 0x000fea0003800000 */
.L_x_58907:
[----:B------:R-:W-:Y:S01]  /*0a40*/  LOP3.LUT R20, R20, 0x1, RZ, 0xc0, !PT ;  /* 0x0000000114147812 */ /* 0x000fe200078ec0ff */
[----:B------:R-:W-:-:S03]  /*0a50*/  IMAD.MOV.U32 R5, RZ, RZ, 0x1 ;  /* 0x00000001ff057424 */ /* 0x000fc600078e00ff */
[----:B------:R-:W-:-:S04]  /*0a60*/  ISETP.NE.U32.AND P0, PT, R20, 0x1, PT ;  /* 0x000000011400780c */ /* 0x000fc80003f05070 */
[----:B------:R-:W-:-:S09]  /*0a70*/  SEL R5, R5, 0xffff, P0 ;  /* 0x0000ffff05057807 */ /* 0x000fd20000000000 */
.L_x_58906:
[----:B------:R-:W-:Y:S05]  /*0a80*/  BSYNC.RECONVERGENT B1 ;  /* 0x0000000000017941 */ /* 0x000fea0003800200 */
.L_x_58905:
        /* <DEDUP_REMOVED lines=23> */
.L_x_58916:
        /* <DEDUP_REMOVED lines=14> */
.L_x_58915:
[----:B------:R-:W-:Y:S05]  /*0ce0*/  BSYNC.RECONVERGENT B2 ;  /* 0x0000000000027941 */ /* 0x000fea0003800200 */
.L_x_58914:
[----:B------:R-:W-:Y:S05]  /*0cf0*/  BRA `(.L_x_58912) ;  /* 0x0000000000107947 */ /* 0x000fea0003800000 */
.L_x_58913:
[----:B------:R-:W-:Y:S01]  /*0d00*/  LOP3.LUT R22, R22, 0x1, RZ, 0xc0, !PT ;  /* 0x0000000116167812 */ /* 0x000fe200078ec0ff */
[----:B------:R-:W-:-:S03]  /*0d10*/  IMAD.MOV.U32 R4, RZ, RZ, 0x1 ;  /* 0x00000001ff047424 */ /* 0x000fc600078e00ff */
[----:B------:R-:W-:-:S04]  /*0d20*/  ISETP.NE.U32.AND P0, PT, R22, 0x1, PT ;  /* 0x000000011600780c */ /* 0x000fc80003f05070 */
[----:B------:R-:W-:-:S09]  /*0d30*/  SEL R4, R4, 0xffff, P0 ;  /* 0x0000ffff04047807 */ /* 0x000fd20000000000 */
.L_x_58912:
[----:B------:R-:W-:Y:S05]  /*0d40*/  BSYNC.RECONVERGENT B1 ;  /* 0x0000000000017941 */ /* 0x000fea0003800200 */
.L_x_58911:
        /* <DEDUP_REMOVED lines=23> */
.L_x_58922:
        /* <DEDUP_REMOVED lines=14> */
.L_x_58921:
[----:B------:R-:W-:Y:S05]  /*0fa0*/  BSYNC.RECONVERGENT B2 ;  /* 0x0000000000027941 */ /* 0x000fea0003800200 */
.L_x_58920:
[----:B------:R-:W-:Y:S05]  /*0fb0*/  BRA `(.L_x_58918) ;  /* 0x0000000000107947 */ /* 0x000fea0003800000 */
.L_x_58919:
[----:B------:R-:W-:Y:S01]  /*0fc0*/  LOP3.LUT R24, R24, 0x1, RZ, 0xc0, !PT ;  /* 0x0000000118187812 */ /* 0x000fe200078ec0ff */
[----:B------:R-:W-:-:S03]  /*0fd0*/  IMAD.MOV.U32 R2, RZ, RZ, 0x1 ;  /* 0x00000001ff027424 */ /* 0x000fc600078e00ff */
[----:B------:R-:W-:-:S04]  /*0fe0*/  ISETP.NE.U32.AND P0, PT, R24, 0x1, PT ;  /* 0x000000011800780c */ /* 0x000fc80003f05070 */
[----:B------:R-:W-:-:S09]  /*0ff0*/  SEL R2, R2, 0xffff, P0 ;  /* 0x0000ffff02027807 */ /* 0x000fd20000000000 */
.L_x_58918:
[----:B------:R-:W-:Y:S05]  /*1000*/  BSYNC.RECONVERGENT B1 ;  /* 0x0000000000017941 */ /* 0x000fea0003800200 */
.L_x_58917:
        /* <DEDUP_REMOVED lines=23> */
.L_x_58928:
        /* <DEDUP_REMOVED lines=14> */
.L_x_58927:
[----:B------:R-:W-:Y:S05]  /*1260*/  BSYNC.RECONVERGENT B2 ;  /* 0x0000000000027941 */ /* 0x000fea0003800200 */
.L_x_58926:
[----:B------:R-:W-:Y:S05]  /*1270*/  BRA `(.L_x_58924) ;  /* 0x0000000000107947 */ /* 0x000fea0003800000 */
.L_x_58925:
[----:B------:R-:W-:Y:S01]  /*1280*/  LOP3.LUT R23, R23, 0x1, RZ, 0xc0, !PT ;  /* 0x0000000117177812 */ /* 0x000fe200078ec0ff */
[----:B------:R-:W-:-:S03]  /*1290*/  IMAD.MOV.U32 R3, RZ, RZ, 0x1 ;  /* 0x00000001ff037424 */ /* 0x000fc600078e00ff */
[----:B------:R-:W-:-:S04]  /*12a0*/  ISETP.NE.U32.AND P0, PT, R23, 0x1, PT ;  /* 0x000000011700780c */ /* 0x000fc80003f05070 */
[----:B------:R-:W-:-:S09]  /*12b0*/  SEL R3, R3, 0xffff, P0 ;  /* 0x0000ffff03037807 */ /* 0x000fd20000000000 */
.L_x_58924:
[----:B------:R-:W-:Y:S05]  /*12c0*/  BSYNC.RECONVERGENT B1 ;  /* 0x0000000000017941 */ /* 0x000fea0003800200 */
.L_x_58923:
        /* <DEDUP_REMOVED lines=23> */
.L_x_58934:
        /* <DEDUP_REMOVED lines=15> */
.L_x_58933:
[----:B------:R-:W-:Y:S05]  /*1530*/  BSYNC.RECONVERGENT B2 ;  /* 0x0000000000027941 */ /* 0x000fea0003800200 */
.L_x_58932:
[----:B------:R-:W-:Y:S05]  /*1540*/  BRA `(.L_x_58930) ;  /* 0x0000000000147947 */ /* 0x000fea0003800000 */
.L_x_58931:
[----:B------:R-:W-:Y:S01]  /*1550*/  LOP3.LUT R21, R21, 0x1, RZ, 0xc0, !PT ;  /* 0x0000000115157812 */ /* 0x000fe200078ec0ff */
[----:B------:R-:W-:-:S03]  /*1560*/  IMAD.MOV.U32 R7, RZ, RZ, 0x1 ;  /* 0x00000001ff077424 */ /* 0x000fc600078e00ff */
[----:B------:R-:W-:-:S04]  /*1570*/  ISETP.NE.U32.AND P0, PT, R21, 0x1, PT ;  /* 0x000000011500780c */ /* 0x000fc80003f05070 */
[----:B------:R-:W-:-:S04]  /*1580*/  SEL R7, R7, 0xffff, P0 ;  /* 0x0000ffff07077807 */ /* 0x000fc80000000000 */
[----:B------:R-:W-:-:S07]  /*1590*/  PRMT R25, R7, 0x7610, R25 ;  /* 0x0000761007197816 */ /* 0x000fce0000000019 */
.L_x_58930:
[----:B------:R-:W-:Y:S05]  /*15a0*/  BSYNC.RECONVERGENT B1 ;  /* 0x0000000000017941 */ /* 0x000fea0003800200 */
.L_x_58929:
        /* <DEDUP_REMOVED lines=23> */
.L_x_58940:
        /* <DEDUP_REMOVED lines=15> */
.L_x_58939:
[----:B------:R-:W-:Y:S05]  /*1810*/  BSYNC.RECONVERGENT B2 ;  /* 0x0000000000027941 */ /* 0x000fea0003800200 */
.L_x_58938:
[----:B------:R-:W-:Y:S05]  /*1820*/  BRA `(.L_x_58936) ;  /* 0x0000000000147947 */ /* 0x000fea0003800000 */
.L_x_58937:
[----:B------:R-:W-:Y:S01]  /*1830*/  LOP3.LUT R14, R14, 0x1, RZ, 0xc0, !PT ;  /* 0x000000010e0e7812 */ /* 0x000fe200078ec0ff */
[----:B------:R-:W-:-:S03]  /*1840*/  IMAD.MOV.U32 R7, RZ, RZ, 0x1 ;  /* 0x00000001ff077424 */ /* 0x000fc600078e00ff */
[----:B------:R-:W-:-:S04]  /*1850*/  ISETP.NE.U32.AND P0, PT, R14, 0x1, PT ;  /* 0x000000010e00780c */ /* 0x000fc80003f05070 */
[----:B------:R-:W-:-:S04]  /*1860*/  SEL R7, R7, 0xffff, P0 ;  /* 0x0000ffff07077807 */ /* 0x000fc80000000000 */
[----:B------:R-:W-:-:S07]  /*1870*/  PRMT R15, R7, 0x7610, R15 ;  /* 0x00007610070f7816 */ /* 0x000fce000000000f */
.L_x_58936:
[----:B------:R-:W-:Y:S05]  /*1880*/  BSYNC.RECONVERGENT B1 ;  /* 0x0000000000017941 */ /* 0x000fea0003800200 */
.L_x_58935:
        /* <DEDUP_REMOVED lines=22> */
.L_x_58944:
        /* <DEDUP_REMOVED lines=15> */
.L_x_58943:
[----:B------:R-:W-:Y:S05]  /*1ae0*/  BSYNC.RECONVERGENT B1 ;  /* 0x0000000000017941 */ /* 0x000fea0003800200 */
.L_x_58942:
[----:B------:R-:W-:Y:S05]  /*1af0*/  BRA `(.L_x_58897) ;  /* 0x0000000c00687947 */ /* 0x000fea0003800000 */
.L_x_58941:
[----:B------:R-:W-:Y:S01]  /*1b00*/  LOP3.LUT R12, R12, 0x1, RZ, 0xc0, !PT ;  /* 0x000000010c0c7812 */ /* 0x000fe200078ec0ff */
[----:B------:R-:W-:-:S03]  /*1b10*/  IMAD.MOV.U32 R7, RZ, RZ, 0x1 ;  /* 0x00000001ff077424 */ /* 0x000fc600078e00ff */
[----:B------:R-:W-:-:S04]  /*1b20*/  ISETP.NE.U32.AND P0, PT, R12, 0x1, PT ;  /* 0x000000010c00780c */ /* 0x000fc80003f05070 */
[----:B------:R-:W-:-:S04]  /*1b30*/  SEL R7, R7, 0xffff, P0 ;  /* 0x0000ffff07077807 */ /* 0x000fc80000000000 */
[----:B------:R-:W-:Y:S01]  /*1b40*/  PRMT R13, R7, 0x7610, R13 ;  /* 0x00007610070d7816 */ /* 0x000fe2000000000d */
[----:B------:R-:W-:Y:S06]  /*1b50*/  BRA `(.L_x_58897) ;  /* 0x0000000c00507947 */ /* 0x000fec0003800000 */
.L_x_58898:
        /* <DEDUP_REMOVED lines=12> */
.L_x_58947:
        /* <DEDUP_REMOVED lines=12> */
.L_x_58946:
[----:B------:R-:W-:Y:S05]  /*1ce0*/  BSYNC.RECONVERGENT B1 ;  /* 0x0000000000017941 */ /* 0x000fea0003800200 */
.L_x_58945:
        /* <DEDUP_REMOVED lines=13> */
.L_x_58950:
        /* <DEDUP_REMOVED lines=14> */
.L_x_58949:
[----:B------:R-:W-:Y:S05]  /*1ea0*/  BSYNC.RECONVERGENT B1 ;  /* 0x0000000000017941 */ /* 0x000fea0003800200 */
.L_x_58948:
        /* <DEDUP_REMOVED lines=13> */
.L_x_58953:
        /* <DEDUP_REMOVED lines=12> */
.L_x_58952:
[----:B------:R-:W-:Y:S05]  /*2040*/  BSYNC.RECONVERGENT B1 ;  /* 0x0000000000017941 */ /* 0x000fea0003800200 */
.L_x_58951:
        /* <DEDUP_REMOVED lines=13> */
.L_x_58956:
        /* <DEDUP_REMOVED lines=12> */
.L_x_58955:
[----:B------:R-:W-:Y:S05]  /*21e0*/  BSYNC.RECONVERGENT B1 ;  /* 0x0000000000017941 */ /* 0x000fea0003800200 */
.L_x_58954:
        /* <DEDUP_REMOVED lines=13> */
.L_x_58959:
        /* <DEDUP_REMOVED lines=14> */
.L_x_58958:
[----:B------:R-:W-:Y:S05]  /*23a0*/  BSYNC.RECONVERGENT B1 ;  /* 0x0000000000017941 */ /* 0x000fea0003800200 */
.L_x_58957:
        /* <DEDUP_REMOVED lines=13> */
.L_x_58962:
        /* <DEDUP_REMOVED lines=14> */
.L_x_58961:
[----:B------:R-:W-:Y:S05]  /*2560*/  BSYNC.RECONVERGENT B1 ;  /* 0x0000000000017941 */ /* 0x000fea0003800200 */
.L_x_58960:
        /* <DEDUP_REMOVED lines=13> */
.L_x_58965:
        /* <DEDUP_REMOVED lines=14> */
.L_x_58964:
[----:B------:R-:W-:Y:S05]  /*2720*/  BSYNC.RECONVERGENT B1 ;  /* 0x0000000000017941 */ /* 0x000fea0003800200 */
.L_x_58963:
        /* <DEDUP_REMOVED lines=11> */
.L_x_58966:
        /* <DEDUP_REMOVED lines=12> */
.L_x_58897:
[----:B------:R-:W-:Y:S05]  /*28a0*/  BSYNC.RECONVERGENT B0 ;  /* 0x0000000000007941 */ /* 0x000fea0003800200 */
.L_x_58896:
        /* <DEDUP_REMOVED lines=16> */
.L_x_58969:
[----:B------:R-:W-:-:S13]  /*29b0*/  ISETP.GE.U32.AND P0, PT, R19, R16, PT ;  /* 0x000000101300720c */ /* 0x000fda0003f06070 */
[----:B------:R-:W-:Y:S05]  /*29c0*/  @P0 BRA `(.L_x_58971) ;  /* 0x0000000000300947 */ /* 0x000fea0003800000 */
[----:B0-----:R-:W0:Y:S01]  /*29d0*/  LDC.64 R6, c[0x0][0x398] ;  /* 0x0000e600ff067b82 */ /* 0x001e220000000a00 */
[----:B------:R-:W-:Y:S02]  /*29e0*/  IMAD.IADD R5, R0, 0x1, R19 ;  /* 0x0000000100057824 */ /* 0x000fe400078e0213 */
[----:B------:R-:W-:Y:S02]  /*29f0*/  VIADD R19, R19, 0x80 ;  /* 0x0000008013137836 */ /* 0x000fe40000000000 */
[----:B0-----:R-:W-:-:S05]  /*2a00*/  IMAD.WIDE.U32 R6, R5, 0x2, R6 ;  /* 0x0000000205067825 */ /* 0x001fca00078e0006 */
[----:B------:R1:W-:Y:S02]  /*2a10*/  STG.E.U16 desc[UR6][R6.64], R4 ;  /* 0x0000000406007986 */ /* 0x0003e4000c101506 */
.L_x_58970:
[----:B------:R-:W-:-:S13]  /*2a20*/  ISETP.GE.U32.AND P0, PT, R19, R16, PT ;  /* 0x000000101300720c */ /* 0x000fda0003f06070 */
[----:B------:R-:W-:Y:S05]  /*2a30*/  @P0 BRA `(.L_x_58972) ;  /* 0x0000000000300947 */ /* 0x000fea0003800000 */
[----:B-1----:R-:W1:Y:S01]  /*2a40*/  LDC.64 R4, c[0x0][0x398] ;  /* 0x0000e600ff047b82 */ /* 0x002e620000000a00 */
[----:B------:R-:W-:Y:S02]  /*2a50*/  IMAD.IADD R7, R0, 0x1, R19 ;  /* 0x0000000100077824 */ /* 0x000fe400078e0213 */
[----:B------:R-:W-:Y:S02]  /*2a60*/  VIADD R19, R19, 0x80 ;  /* 0x0000008013137836 */ /* 0x000fe40000000000 */
[----:B-1----:R-:W-:-:S05]  /*2a70*/  IMAD.WIDE.U32 R4, R7, 0x2, R4 ;  /* 0x0000000207047825 */ /* 0x002fca00078e0004 */
[----:B------:R1:W-:Y:S02]  /*2a80*/  STG.E.U16 desc[UR6][R4.64], R2 ;  /* 0x0000000204007986 */ /* 0x0003e4000c101506 */
.L_x_58971:
[----:B------:R-:W-:-:S13]  /*2a90*/  ISETP.GE.U32.AND P0, PT, R19, R16, PT ;  /* 0x000000101300720c */ /* 0x000fda0003f06070 */
[----:B------:R-:W-:Y:S05]  /*2aa0*/  @P0 BRA `(.L_x_58973) ;  /* 0x0000000000340947 */ /* 0x000fea0003800000 */
[----:B01----:R-:W0:Y:S01]  /*2ab0*/  LDC.64 R4, c[0x0][0x398] ;  /* 0x0000e600ff047b82 */ /* 0x003e220000000a00 */
[----:B------:R-:W-:Y:S02]  /*2ac0*/  IMAD.IADD R7, R0, 0x1, R19 ;  /* 0x0000000100077824 */ /* 0x000fe400078e0213 */
[----:B------:R-:W-:Y:S02]  /*2ad0*/  VIADD R19, R19, 0x80 ;  /* 0x0000008013137836 */ /* 0x000fe40000000000 */
[----:B0-----:R-:W-:-:S05]  /*2ae0*/  IMAD.WIDE.U32 R4, R7, 0x2, R4 ;  /* 0x0000000207047825 */ /* 0x001fca00078e0004 */
[----:B------:R2:W-:Y:S02]  /*2af0*/  STG.E.U16 desc[UR6][R4.64], R3 ;  /* 0x0000000304007986 */ /* 0x0005e4000c101506 */
.L_x_58972:
        /* <DEDUP_REMOVED lines=8> */
.L_x_58973:
[----:B------:R-:W-:Y:S05]  /*2b80*/  BSYNC.RELIABLE B1 ;  /* 0x0000000000017941 */ /* 0x000fea0003800100 */
.L_x_58968:
[----:B------:R-:W-:-:S13]  /*2b90*/  ISETP.GE.U32.AND P0, PT, R19, R16, PT ;  /* 0x000000101300720c */ /* 0x000fda0003f06070 */
[----:B-12---:R-:W1:Y:S01]  /*2ba0*/  @!P0 LDC.64 R2, c[0x0][0x398] ;  /* 0x0000e600ff028b82 */ /* 0x006e620000000a00 */
[----:B0-----:R-:W-:Y:S02]  /*2bb0*/  @!P0 IMAD.IADD R5, R0, 0x1, R19 ;  /* 0x0000000100058824 */ /* 0x001fe400078e0213 */
[----:B------:R-:W-:Y:S02]  /*2bc0*/  @!P0 VIADD R19, R19, 0x80 ;  /* 0x0000008013138836 */ /* 0x000fe40000000000 */
[----:B-1----:R-:W-:-:S05]  /*2bd0*/  @!P0 IMAD.WIDE.U32 R2, R5, 0x2, R2 ;  /* 0x0000000205028825 */ /* 0x002fca00078e0002 */
[----:B------:R3:W-:Y:S02]  /*2be0*/  @!P0 STG.E.U16 desc[UR6][R2.64], R15 ;  /* 0x0000000f02008986 */ /* 0x0007e4000c101506 */
.L_x_58974:
[----:B------:R-:W-:Y:S05]  /*2bf0*/  BSYNC.RECONVERGENT B0 ;  /* 0x0000000000007941 */ /* 0x000fea0003800200 */
.L_x_58967:
        /* <DEDUP_REMOVED lines=8> */
.L_x_58895:
        /* <DEDUP_REMOVED lines=16> */
[----:B-1----:R-:W-:-:S06]  /*2d80*/  IMAD.WIDE.U32 R4, R2, 0x10, R4 ;  /* 0x0000001002047825 */ /* 0x002fcc00078e0004 */
[----:B------:R-:W2:Y:S01]  /*2d90*/  LDG.E.128 R4, desc[UR6][R4.64] ;  /* 0x0000000604047981 */ /* 0x000ea2000c1e1d00 */
[----:B------:R-:W-:Y:S01]  /*2da0*/  UISETP.NE.AND UP0, UPT, UR4, -0x1, UPT ;  /* 0xffffffff0400788c */ /* 0x000fe2000bf05270 */
[----:B--2---:R-:W-:Y:S02]  /*2db0*/  PRMT R10, R6, 0x7610, R10 ;  /* 0x00007610060a7816 */ /* 0x004fe4000000000a */
[----:B------:R-:W-:Y:S02]  /*2dc0*/  PRMT R8, R7, 0x7610, R8 ;  /* 0x0000761007087816 */ /* 0x000fe40000000008 */
[C---:B------:R-:W-:Y:S02]  /*2dd0*/  PRMT R3, R4.reuse, 0x7610, R3 ;  /* 0x0000761004037816 */ /* 0x040fe40000000003 */
[----:B------:R-:W-:Y:S02]  /*2de0*/  PRMT R13, R4, 0x7632, R13 ;  /* 0x00007632040d7816 */ /* 0x000fe4000000000d */
[----:B------:R-:W-:-:S02]  /*2df0*/  PRMT R12, R5, 0x7610, R12 ;  /* 0x00007610050c7816 */ /* 0x000fc4000000000c */
[----:B------:R-:W-:Y:S02]  /*2e00*/  PRMT R11, R5, 0x7632, R11 ;  /* 0x00007632050b7816 */ /* 0x000fe4000000000b */
[----:B------:R-:W-:Y:S02]  /*2e10*/  PRMT R6, R6, 0x7632, R6 ;  /* 0x0000763206067816 */ /* 0x000fe40000000006 */
        /* <DEDUP_REMOVED lines=22> */
.L_x_58982:
        /* <DEDUP_REMOVED lines=16> */
.L_x_58981:
[----:B------:R-:W-:Y:S05]  /*3080*/  BSYNC.RECONVERGENT B2 ;  /* 0x0000000000027941 */ /* 0x000fea0003800200 */
.L_x_58980:
[----:B------:R-:W-:Y:S05]  /*3090*/  BRA `(.L_x_58983) ;  /* 0x00000000000c7947 */ /* 0x000fea0003800000 */
.L_x_58979:
[----:B------:R-:W-:-:S04]  /*30a0*/  LOP3.LUT R3, R3, 0x1, RZ, 0xc0, !PT ;  /* 0x0000000103037812 */ /* 0x000fc800078ec0ff */
[----:B------:R-:W-:-:S04]  /*30b0*/  ISETP.NE.U32.AND P0, PT, R3, 0x1, PT ;  /* 0x000000010300780c */ /* 0x000fc80003f05070 */
[----:B------:R-:W-:-:S09]  /*30c0*/  SEL R4, R9, 0xffff, P0 ;  /* 0x0000ffff09047807 */ /* 0x000fd20000000000 */
.L_x_58983:
[----:B------:R-:W-:Y:S05]  /*30d0*/  BSYNC.RECONVERGENT B1 ;  /* 0x0000000000017941 */ /* 0x000fea0003800200 */
.L_x_58978:
        /* <DEDUP_REMOVED lines=19> */
.L_x_58988:
        /* <DEDUP_REMOVED lines=8> */
[----:B------:R-:W-:Y:S02]  /*3290*/  ISETP.GE.U32.AND P0, PT, R5, 0x2, PT ;  /* 0x000000020500780c */ /* 0x000fe40003f06070 */
[----:B------:R-:W-:Y:S01]  /*32a0*/  SHF.R.U32.HI R5, RZ, 0x1, R5 ;  /* 0x00000001ff057819 */ /* 0x000fe20000011605 */
[----:B------:R-:W-:Y:S02]  /*32b0*/  IMAD.MOV.U32 R14, RZ, RZ, R15 ;  /* 0x000000ffff0e7224 */ /* 0x000fe400078e000f */
[----:B------:R-:W-:Y:S02]  /*32c0*/  IMAD R13, R13, R13, RZ ;  /* 0x0000000d0d0d7224 */ /* 0x000fe400078e02ff */
[----:B------:R-:W-:Y:S01]  /*32d0*/  IMAD R3, R3, R14, RZ ;  /* 0x0000000e03037224 */ /* 0x000fe200078e02ff */
[----:B------:R-:W-:-:S02]  /*32e0*/  PRMT R14, R5, 0x7610, R14 ;  /* 0x00007610050e7816 */ /* 0x000fc4000000000e */
[----:B------:R-:W-:-:S03]  /*32f0*/  PRMT R5, R13, 0x7610, R5 ;  /* 0x000076100d057816 */ /* 0x000fc60000000005 */
[----:B------:R-:W-:Y:S05]  /*3300*/  @P0 BRA `(.L_x_58988) ;  /* 0xfffffffc00c00947 */ /* 0x000fea000383ffff */
.L_x_58987:
[----:B------:R-:W-:Y:S05]  /*3310*/  BSYNC.RECONVERGENT B2 ;  /* 0x0000000000027941 */ /* 0x000fea0003800200 */
.L_x_58986:
[----:B------:R-:W-:Y:S05]  /*3320*/  BRA `(.L_x_58989) ;  /* 0x00000000000c7947 */ /* 0x000fea0003800000 */
.L_x_58985:
[----:B------:R-:W-:-:S04]  /*3330*/  LOP3.LUT R13, R13, 0x1, RZ, 0xc0, !PT ;  /* 0x000000010d0d7812 */ /* 0x000fc800078ec0ff */
[----:B------:R-:W-:-:S04]  /*3340*/  ISETP.NE.U32.AND P0, PT, R13, 0x1, PT ;  /* 0x000000010d00780c */ /* 0x000fc80003f05070 */
[----:B------:R-:W-:-:S09]  /*3350*/  SEL R3, R9, 0xffff, P0 ;  /* 0x0000ffff09037807 */ /* 0x000fd20000000000 */
.L_x_58989:
[----:B------:R-:W-:Y:S05]  /*3360*/  BSYNC.RECONVERGENT B1 ;  /* 0x0000000000017941 */ /* 0x000fea0003800200 */
.L_x_58984:
        /* <DEDUP_REMOVED lines=19> */
.L_x_58994:
        /* <DEDUP_REMOVED lines=14> */
.L_x_58993:
[----:B------:R-:W-:Y:S05]  /*3580*/  BSYNC.RECONVERGENT B2 ;  /* 0x0000000000027941 */ /* 0x000fea0003800200 */
.L_x_58992:
[----:B------:R-:W-:Y:S05]  /*3590*/  BRA `(.L_x_58995) ;  /* 0x00000000000c7947 */ /* 0x000fea0003800000 */
.L_x_58991:
[----:B------:R-:W-:-:S04]  /*35a0*/  LOP3.LUT R12, R12, 0x1, RZ, 0xc0, !PT ;  /* 0x000000010c0c7812 */ /* 0x000fc800078ec0ff */
[----:B------:R-:W-:-:S04]  /*35b0*/  ISETP.NE.U32.AND P0, PT, R12, 0x1, PT ;  /* 0x000000010c00780c */ /* 0x000fc80003f05070 */
[----:B------:R-:W-:-:S09]  /*35c0*/  SEL R5, R9, 0xffff, P0 ;  /* 0x0000ffff09057807 */ /* 0x000fd20000000000 */
.L_x_58995:
[----:B------:R-:W-:Y:S05]  /*35d0*/  BSYNC.RECONVERGENT B1 ;  /* 0x0000000000017941 */ /* 0x000fea0003800200 */
.L_x_58990:
        /* <DEDUP_REMOVED lines=19> */
.L_x_59000:
        /* <DEDUP_REMOVED lines=16> */
.L_x_58999:
[----:B------:R-:W-:Y:S05]  /*3810*/  BSYNC.RECONVERGENT B2 ;  /* 0x0000000000027941 */ /* 0x000fea0003800200 */
.L_x_58998:
[----:B------:R-:W-:Y:S05]  /*3820*/  BRA `(.L_x_59001) ;  /* 0x00000000000c7947 */ /* 0x000fea0003800000 */
.L_x_58997:
[----:B------:R-:W-:-:S04]  /*3830*/  LOP3.LUT R11, R11, 0x1, RZ, 0xc0, !PT ;  /* 0x000000010b0b7812 */ /* 0x000fc800078ec0ff */
[----:B------:R-:W-:-:S04]  /*3840*/  ISETP.NE.U32.AND P0, PT, R11, 0x1, PT ;  /* 0x000000010b00780c */ /* 0x000fc80003f05070 */
[----:B------:R-:W-:-:S09]  /*3850*/  SEL R12, R9, 0xffff, P0 ;  /* 0x0000ffff090c7807 */ /* 0x000fd20000000000 */
.L_x_59001:
[----:B------:R-:W-:Y:S05]  /*3860*/  BSYNC.RECONVERGENT B1 ;  /* 0x0000000000017941 */ /* 0x000fea0003800200 */
.L_x_58996:
        /* <DEDUP_REMOVED lines=19> */
.L_x_59006:
        /* <DEDUP_REMOVED lines=16> */
.L_x_59005:
[----:B------:R-:W-:Y:S05]  /*3aa0*/  BSYNC.RECONVERGENT B2 ;  /* 0x0000000000027941 */ /* 0x000fea0003800200 */
.L_x_59004:
[----:B------:R-:W-:Y:S05]  /*3ab0*/  BRA `(.L_x_59007) ;  /* 0x00000000000c7947 */ /* 0x000fea0003800000 */
.L_x_59003:
[----:B------:R-:W-:-:S04]  /*3ac0*/  LOP3.LUT R10, R10, 0x1, RZ, 0xc0, !PT ;  /* 0x000000010a0a7812 */ /* 0x000fc800078ec0ff */
[----:B------:R-:W-:-:S04]  /*3ad0*/  ISETP.NE.U32.AND P0, PT, R10, 0x1, PT ;  /* 0x000000010a00780c */ /* 0x000fc80003f05070 */
[----:B------:R-:W-:-:S09]  /*3ae0*/  SEL R11, R9, 0xffff, P0 ;  /* 0x0000ffff090b7807 */ /* 0x000fd20000000000 */
.L_x_59007:
[----:B------:R-:W-:Y:S05]  /*3af0*/  BSYNC.RECONVERGENT B1 ;  /* 0x0000000000017941 */ /* 0x000fea0003800200 */
.L_x_59002:
        /* <DEDUP_REMOVED lines=19> */
.L_x_59012:
        /* <DEDUP_REMOVED lines=17> */
.L_x_59011:
[----:B------:R-:W-:Y:S05]  /*3d40*/  BSYNC.RECONVERGENT B2 ;  /* 0x0000000000027941 */ /* 0x000fea0003800200 */
.L_x_59010:
[----:B------:R-:W-:Y:S05]  /*3d50*/  BRA `(.L_x_59013) ;  /* 0x00000000000c7947 */ /* 0x000fea0003800000 */
.L_x_59009:
[----:B------:R-:W-:-:S04]  /*3d60*/  LOP3.LUT R6, R6, 0x1, RZ, 0xc0, !PT ;  /* 0x0000000106067812 */ /* 0x000fc800078ec0ff */
[----:B------:R-:W-:-:S04]  /*3d70*/  ISETP.NE.U32.AND P0, PT, R6, 0x1, PT ;  /* 0x000000010600780c */ /* 0x000fc80003f05070 */
[----:B------:R-:W-:-:S09]  /*3d80*/  SEL R10, R9, 0xffff, P0 ;  /* 0x0000ffff090a7807 */ /* 0x000fd20000000000 */
.L_x_59013:
[----:B------:R-:W-:Y:S05]  /*3d90*/  BSYNC.RECONVERGENT B1 ;  /* 0x0000000000017941 */ /* 0x000fea0003800200 */
.L_x_59008:
        /* <DEDUP_REMOVED lines=19> */
.L_x_59018:
        /* <DEDUP_REMOVED lines=14> */
.L_x_59017:
[----:B------:R-:W-:Y:S05]  /*3fb0*/  BSYNC.RECONVERGENT B2 ;  /* 0x0000000000027941 */ /* 0x000fea0003800200 */
.L_x_59016:
[----:B------:R-:W-:Y:S05]  /*3fc0*/  BRA `(.L_x_59019) ;  /* 0x00000000000c7947 */ /* 0x000fea0003800000 */
.L_x_59015:
[----:B------:R-:W-:-:S04]  /*3fd0*/  LOP3.LUT R8, R8, 0x1, RZ, 0xc0, !PT ;  /* 0x0000000108087812 */ /* 0x000fc800078ec0ff */
[----:B------:R-:W-:-:S04]  /*3fe0*/  ISETP.NE.U32.AND P0, PT, R8, 0x1, PT ;  /* 0x000000010800780c */ /* 0x000fc80003f05070 */
[----:B------:R-:W-:-:S09]  /*3ff0*/  SEL R6, R9, 0xffff, P0 ;  /* 0x0000ffff09067807 */ /* 0x000fd20000000000 */
.L_x_59019:
[----:B------:R-:W-:Y:S05]  /*4000*/  BSYNC.RECONVERGENT B1 ;  /* 0x0000000000017941 */ /* 0x000fea0003800200 */
.L_x_59014:
        /* <DEDUP_REMOVED lines=18> */
.L_x_59023:
        /* <DEDUP_REMOVED lines=16> */
.L_x_59022:
[----:B------:R-:W-:Y:S05]  /*4230*/  BSYNC.RECONVERGENT B1 ;  /* 0x0000000000017941 */ /* 0x000fea0003800200 */
.L_x_59021:
[----:B------:R-:W-:Y:S05]  /*4240*/  BRA `(.L_x_58976) ;  /* 0x0000000c00147947 */ /* 0x000fea0003800000 */
.L_x_59020:
[----:B------:R-:W-:-:S04]  /*4250*/  LOP3.LUT R7, R7, 0x1, RZ, 0xc0, !PT ;  /* 0x0000000107077812 */ /* 0x000fc800078ec0ff */
[----:B------:R-:W-:-:S04]  /*4260*/  ISETP.NE.U32.AND P0, PT, R7, 0x1, PT ;  /* 0x000000010700780c */ /* 0x000fc80003f05070 */
[----:B------:R-:W-:-:S04]  /*4270*/  SEL R9, R9, 0xffff, P0 ;  /* 0x0000ffff09097807 */ /* 0x000fc80000000000 */
[----:B------:R-:W-:Y:S01]  /*4280*/  PRMT R13, R9, 0x7610, R13 ;  /* 0x00007610090d7816 */ /* 0x000fe2000000000d */
[----:B------:R-:W-:Y:S06]  /*4290*/  BRA `(.L_x_58976) ;  /* 0x0000000c00007947 */ /* 0x000fec0003800000 */
.L_x_58977:
        /* <DEDUP_REMOVED lines=10> */
.L_x_59026:
        /* <DEDUP_REMOVED lines=14> */
.L_x_59025:
[----:B------:R-:W-:Y:S05]  /*4420*/  BSYNC.RECONVERGENT B1 ;  /* 0x0000000000017941 */ /* 0x000fea0003800200 */
.L_x_59024:
        /* <DEDUP_REMOVED lines=10> */
.L_x_59029:
        /* <DEDUP_REMOVED lines=12> */
.L_x_59028:
[----:B------:R-:W-:Y:S05]  /*4590*/  BSYNC.RECONVERGENT B1 ;  /* 0x0000000000017941 */ /* 0x000fea0003800200 */
.L_x_59027:
        /* <DEDUP_REMOVED lines=10> */
.L_x_59032:
        /* <DEDUP_REMOVED lines=12> */
.L_x_59031:
[----:B------:R-:W-:Y:S05]  /*4700*/  BSYNC.RECONVERGENT B1 ;  /* 0x0000000000017941 */ /* 0x000fea0003800200 */
.L_x_59030:
        /* <DEDUP_REMOVED lines=10> */
.L_x_59035:
        /* <DEDUP_REMOVED lines=14> */
.L_x_59034:
[----:B------:R-:W-:Y:S05]  /*4890*/  BSYNC.RECONVERGENT B1 ;  /* 0x0000000000017941 */ /* 0x000fea0003800200 */
.L_x_59033:
        /* <DEDUP_REMOVED lines=10> */
.L_x_59038:
        /* <DEDUP_REMOVED lines=12> */
.L_x_59037:
[----:B------:R-:W-:Y:S05]  /*4a00*/  BSYNC.RECONVERGENT B1 ;  /* 0x0000000000017941 */ /* 0x000fea0003800200 */
.L_x_59036:
        /* <DEDUP_REMOVED lines=10> */
.L_x_59041:
        /* <DEDUP_REMOVED lines=14> */
.L_x_59040:
[----:B------:R-:W-:Y:S05]  /*4b90*/  BSYNC.RECONVERGENT B1 ;  /* 0x0000000000017941 */ /* 0x000fea0003800200 */
.L_x_59039:
        /* <DEDUP_REMOVED lines=10> */
.L_x_59044:
        /* <DEDUP_REMOVED lines=14> */
.L_x_59043:
[----:B------:R-:W-:Y:S05]  /*4d20*/  BSYNC.RECONVERGENT B1 ;  /* 0x0000000000017941 */ /* 0x000fea0003800200 */
.L_x_59042:
        /* <DEDUP_REMOVED lines=8> */
.L_x_59045:
        /* <DEDUP_REMOVED lines=15> */
.L_x_58976:
[----:B------:R-:W-:Y:S05]  /*4ea0*/  BSYNC.RECONVERGENT B0 ;  /* 0x0000000000007941 */ /* 0x000fea0003800200 */
.L_x_58975:
[----:B------:R-:W0:Y:S01]  /*4eb0*/  LDC.64 R8, c[0x0][0x398] ;  /* 0x0000e600ff087b82 */ /* 0x000e220000000a00 */
[----:B------:R-:W-:Y:S02]  /*4ec0*/  PRMT R7, R6, 0x5410, R13 ;  /* 0x0000541006077816 */ /* 0x000fe4000000000d */
[----:B------:R-:W-:Y:S02]  /*4ed0*/  PRMT R6, R11, 0x5410, R10 ;  /* 0x000054100b067816 */ /* 0x000fe4000000000a */
[----:B------:R-:W-:Y:S02]  /*4ee0*/  PRMT R5, R5, 0x5410, R12 ;  /* 0x0000541005057816 */ /* 0x000fe4000000000c */
[----:B------:R-:W-:Y:S01]  /*4ef0*/  PRMT R4, R4, 0x5410, R3 ;  /* 0x0000541004047816 */ /* 0x000fe20000000003 */
[----:B0-----:R-:W-:-:S04]  /*4f00*/  IMAD.WIDE.U32 R8, R0, 0x2, R8 ;  /* 0x0000000200087825 */ /* 0x001fc800078e0008 */
[----:B-1----:R-:W-:-:S05]  /*4f10*/  IMAD.WIDE.U32 R8, R2, 0x10, R8 ;  /* 0x0000001002087825 */ /* 0x002fca00078e0008 */
[----:B------:R-:W-:Y:S01]  /*4f20*/  STG.E.128 desc[UR6][R8.64], R4 ;  /* 0x0000000408007986 */ /* 0x000fe2000c101d06 */
[----:B------:R-:W-:Y:S05]  /*4f30*/  EXIT ;  /* 0x000000000000794d */ /* 0x000fea0003800000 */
.L_x_59046:
        /* <DEDUP_REMOVED lines=12> */
.L_x_68796:


//--------------------- .text._ZN2at6native18elementwise_kernelILi128ELi4EZNS0_15gpu_kernel_implIZZZNS0_50_GLOBAL__N__2680c7bb_12_PowKernel_cu_7dd49032_300324pow_tensor_tensor_kernelERNS_18TensorIteratorBaseEENKUlvE_clEvENKUlvE2_clEvEUlllE_EEvS5_RKT_EUliE_EEviT1_ --------------------------
	.section	.text._ZN2at6native18elementwise_kernelILi128ELi4EZNS0_15gpu_kernel_implIZZZNS0_50_GLOBAL__N__2680c7bb_12_PowKernel_cu_7dd49032_300324pow_tensor_tensor_kernelERNS_18TensorIteratorBaseEENKUlvE_clEvENKUlvE2_clEvEUlllE_EEvS5_RKT_EUliE_EEviT1_,"ax",@progbits
	.align	128
        .global         _ZN2at6native18elementwise_kernelILi128ELi4EZNS0_15gpu_kernel_implIZZZNS0_50_GLOBAL__N__2680c7bb_12_PowKernel_cu_7dd49032_300324pow_tensor_tensor_kernelERNS_18TensorIteratorBaseEENKUlvE_clEvENKUlvE2_clEvEUlllE_EEvS5_RKT_EUliE_EEviT1_
        .type           _ZN2at6native18elementwise_kernelILi128ELi4EZNS0_15gpu_kernel_implIZZZNS0_50_GLOBAL__N__2680c7bb_12_PowKernel_cu_7dd49032_300324pow_tensor_tensor_kernelERNS_18TensorIteratorBaseEENKUlvE_clEvENKUlvE2_clEvEUlllE_EEvS5_RKT_EUliE_EEviT1_,@function
        .size           _ZN2at6native18elementwise_kernelILi128ELi4EZNS0_15gpu_kernel_implIZZZNS0_50_GLOBAL__N__2680c7bb_12_PowKernel_cu_7dd49032_300324pow_tensor_tensor_kernelERNS_18TensorIteratorBaseEENKUlvE_clEvENKUlvE2_clEvEUlllE_EEvS5_RKT_EUliE_EEviT1_,(.L_x_68797 - _ZN2at6native18elementwise_kernelILi128ELi4EZNS0_15gpu_kernel_implIZZZNS0_50_GLOBAL__N__2680c7bb_12_PowKernel_cu_7dd49032_300324pow_tensor_tensor_kernelERNS_18TensorIteratorBaseEENKUlvE_clEvENKUlvE2_clEvEUlllE_EEvS5_RKT_EUliE_EEviT1_)
        .other          _ZN2at6native18elementwise_kernelILi128ELi4EZNS0_15gpu_kernel_implIZZZNS0_50_GLOBAL__N__2680c7bb_12_PowKernel_cu_7dd49032_300324pow_tensor_tensor_kernelERNS_18TensorIteratorBaseEENKUlvE_clEvENKUlvE2_clEvEUlllE_EEvS5_RKT_EUliE_EEviT1_,@"STO_CUDA_ENTRY STV_DEFAULT"
_ZN2at6native18elementwise_kernelILi128ELi4EZNS0_15gpu_kernel_implIZZZNS0_50_GLOBAL__N__2680c7bb_12_PowKernel_cu_7dd49032_300324pow_tensor_tensor_kernelERNS_18TensorIteratorBaseEENKUlvE_clEvENKUlvE2_clEvEUlllE_EEvS5_RKT_EUliE_EEviT1_:
.text._ZN2at6native18elementwise_kernelILi128ELi4EZNS0_15gpu_kernel_implIZZZNS0_50_GLOBAL__N__2680c7bb_12_PowKernel_cu_7dd49032_300324pow_tensor_tensor_kernelERNS_18TensorIteratorBaseEENKUlvE_clEvENKUlvE2_clEvEUlllE_EEvS5_RKT_EUliE_EEviT1_:
        /* <DEDUP_REMOVED lines=372> */
.L_x_59049:
        /* <DEDUP_REMOVED lines=17> */
.L_x_59053:
[----:B------:R0:W5:Y:S01]  /*1850*/  LDG.E.U8 R16, desc[UR36][R2.64] ;  /* 0x0000002402107981 */ /* 0x000162000c1e1100 */
[----:B------:R-:W-:Y:S01]  /*1860*/  IMAD.MOV.U32 R17, RZ, RZ, RZ ;  /* 0x000000ffff117224 */ /* 0x000fe200078e00ff */
[----:B------:R-:W-:Y:S06]  /*1870*/  BRA `(.L_x_59055) ;  /* 0x0000000c00407947 */ /* 0x000fec0003800000 */
.L_x_59052:
        /* <DEDUP_REMOVED lines=8> */
.L_x_59057:
[----:B------:R-:W2:Y:S02]  /*1900*/  LDG.E R16, desc[UR36][R2.64] ;  /* 0x0000002402107981 */ /* 0x000ea4000c1e1900 */
[----:B--2---:R-:W-:Y:S01]  /*1910*/  SHF.R.S32.HI R17, RZ, 0x1f, R16 ;  /* 0x0000001fff117819 */ /* 0x004fe20000011410 */
[----:B------:R-:W-:Y:S06]  /*1920*/  BRA `(.L_x_59055) ;  /* 0x0000000c00147947 */ /* 0x000fec0003800000 */
.L_x_59056:
[----:B------:R-:W2:Y:S02]  /*1930*/  LDG.E.S16 R16, desc[UR36][R2.64] ;  /* 0x0000002402107981 */ /* 0x000ea4000c1e1700 */
[----:B--2---:R-:W-:Y:S01]  /*1940*/  SHF.R.S32.HI R17, RZ, 0x1f, R16 ;  /* 0x0000001fff117819 */ /* 0x004fe20000011410 */
[----:B------:R-:W-:Y:S06]  /*1950*/  BRA `(.L_x_59055) ;  /* 0x0000000c00087947 */ /* 0x000fec0003800000 */
.L_x_59051:
        /* <DEDUP_REMOVED lines=9> */
.L_x_59059:
[----:B------:R-:W2:Y:S02]  /*19f0*/  LDG.E.U16 R2, desc[UR36][R2.64] ;  /* 0x0000002402027981 */ /* 0x000ea4000c1e1500 */
[----:B--2---:R-:W-:-:S06]  /*1a00*/  HADD2.F32 R16, -RZ, R2.H0_H0 ;  /* 0x20000002ff107230 */ /* 0x004fcc0000004100 */
[----:B------:R-:W0:Y:S01]  /*1a10*/  F2I.S64.TRUNC R16, R16 ;  /* 0x0000001000107311 */ /* 0x000e22000020d900 */
[----:B------:R-:W-:Y:S05]  /*1a20*/  BRA `(.L_x_59055) ;  /* 0x0000000800d47947 */ /* 0x000fea0003800000 */
.L_x_59058:
        /* <DEDUP_REMOVED lines=9> */
.L_x_59061:
[----:B------:R-:W2:Y:S02]  /*1ac0*/  LDG.E.U16 R2, desc[UR36][R2.64] ;  /* 0x0000002402027981 */ /* 0x000ea4000c1e1500 */
[----:B--2---:R-:W-:-:S06]  /*1ad0*/  HADD2.F32 R16, -RZ, R2.H0_H0 ;  /* 0x20000002ff107230 */ /* 0x004fcc0000004100 */
[----:B------:R-:W0:Y:S01]  /*1ae0*/  F2I.S64.TRUNC R16, R16 ;  /* 0x0000001000107311 */ /* 0x000e22000020d900 */
[----:B------:R-:W-:Y:S05]  /*1af0*/  BRA `(.L_x_59055) ;  /* 0x0000000800a07947 */ /* 0x000fea0003800000 */
.L_x_59060:
[----:B------:R-:W2:Y:S02]  /*1b00*/  LDG.E.64 R2, desc[UR36][R2.64] ;  /* 0x0000002402027981 */ /* 0x000ea4000c1e1b00 */
[----:B--2---:R0:W1:Y:S01]  /*1b10*/  F2I.S64.F64.TRUNC R16, R2 ;  /* 0x0000000200107311 */ /* 0x004062000030d900 */
[----:B------:R-:W-:Y:S05]  /*1b20*/  BRA `(.L_x_59055) ;  /* 0x0000000800947947 */ /* 0x000fea0003800000 */
.L_x_59050:
        /* <DEDUP_REMOVED lines=13> */
.L_x_59064:
[----:B------:R-:W2:Y:S02]  /*1c00*/  LDG.E.64 R2, desc[UR36][R2.64] ;  /* 0x0000002402027981 */ /* 0x000ea4000c1e1b00 */
[----:B--2---:R0:W1:Y:S01]  /*1c10*/  F2I.S64.F64.TRUNC R16, R2 ;  /* 0x0000000200107311 */ /* 0x004062000030d900 */
[----:B------:R-:W-:Y:S05]  /*1c20*/  BRA `(.L_x_59055) ;  /* 0x0000000800547947 */ /* 0x000fea0003800000 */
.L_x_59063:
        /* <DEDUP_REMOVED lines=26> */
.L_x_59066:
        /* <DEDUP_REMOVED lines=13> */
.L_x_59065:
[----:B------:R-:W2:Y:S02]  /*1ea0*/  LDG.E.U16 R16, desc[UR36][R2.64] ;  /* 0x0000002402107981 */ /* 0x000ea4000c1e1500 */
[----:B--2---:R-:W-:-:S06]  /*1eb0*/  IMAD.U32 R16, R16, 0x10000, RZ ;  /* 0x0001000010107824 */ /* 0x004fcc00078e00ff */
[----:B------:R-:W0:Y:S01]  /*1ec0*/  F2I.S64.TRUNC R16, R16 ;  /* 0x0000001000107311 */ /* 0x000e22000020d900 */
[----:B------:R-:W-:Y:S05]  /*1ed0*/  BRA `(.L_x_59055) ;  /* 0x0000000400a87947 */ /* 0x000fea0003800000 */
.L_x_59062:
        /* <DEDUP_REMOVED lines=11> */
.L_x_59069:
        /* <DEDUP_REMOVED lines=21> */
.L_x_59073:
[----:B------:R-:W-:Y:S05]  /*20e0*/  BSYNC.RECONVERGENT B1 ;  /* 0x0000000000017941 */ /* 0x000fea0003800200 */
.L_x_59072:
[----:B------:R-:W-:Y:S02]  /*20f0*/  SHF.L.U32 R0, R0, 0x14, RZ ;  /* 0x0000001400007819 */ /* 0x000fe400000006ff */
[----:B------:R-:W-:-:S04]  /*2100*/  LEA R2, R2, 0x3b800000, 0x17 ;  /* 0x3b80000002027811 */ /* 0x000fc800078eb8ff */
[----:B------:R-:W-:-:S07]  /*2110*/  LOP3.LUT R16, R2, R0, R7, 0xfe, !PT ;  /* 0x0000000002107212 */ /* 0x000fce00078efe07 */
.L_x_59071:
[----:B------:R-:W-:Y:S05]  /*2120*/  BSYNC.RECONVERGENT B0 ;  /* 0x0000000000007941 */ /* 0x000fea0003800200 */
.L_x_59070:
[----:B------:R-:W1:Y:S01]  /*2130*/  F2I.S64.TRUNC R16, R16 ;  /* 0x0000001000107311 */ /* 0x000e62000020d900 */
[----:B------:R-:W-:Y:S05]  /*2140*/  BRA `(.L_x_59055) ;  /* 0x00000004000c7947 */ /* 0x000fea0003800000 */
.L_x_59068:
        /* <DEDUP_REMOVED lines=21> */
.L_x_59077:
[----:B------:R-:W-:Y:S05]  /*22a0*/  BSYNC.RECONVERGENT B1 ;  /* 0x0000000000017941 */ /* 0x000fea0003800200 */
.L_x_59076:
[----:B------:R-:W-:Y:S01]  /*22b0*/  IMAD.SHL.U32 R0, R0, 0x200000, RZ ;  /* 0x0020000000007824 */ /* 0x000fe200078e00ff */
[----:B------:R-:W-:-:S04]  /*22c0*/  LEA R2, R2, 0x37800000, 0x17 ;  /* 0x3780000002027811 */ /* 0x000fc800078eb8ff */
[----:B------:R-:W-:-:S07]  /*22d0*/  LOP3.LUT R16, R2, R0, R7, 0xfe, !PT ;  /* 0x0000000002107212 */ /* 0x000fce00078efe07 */
.L_x_59075:
[----:B------:R-:W-:Y:S05]  /*22e0*/  BSYNC.RECONVERGENT B0 ;  /* 0x0000000000007941 */ /* 0x000fea0003800200 */
.L_x_59074:
[----:B------:R-:W2:Y:S01]  /*22f0*/  F2I.S64.TRUNC R16, R16 ;  /* 0x0000001000107311 */ /* 0x000ea2000020d900 */
[----:B------:R-:W-:Y:S05]  /*2300*/  BRA `(.L_x_59055) ;  /* 0x00000000009c7947 */ /* 0x000fea0003800000 */
.L_x_59067:
[----:B------:R-:W-:-:S09]  /*2310*/  UISETP.NE.AND UP0, UPT, UR4, 0x1c, UPT ;  /* 0x0000001c0400788c */ /* 0x000fd2000bf05270 */
[----:B------:R-:W-:Y:S05]  /*2320*/  BRA.U !UP0, `(.L_x_59078) ;  /* 0x00000001088c7547 */ /* 0x000fea000b800000 */
[----:B------:R-:W-:-:S09]  /*2330*/  UISETP.NE.AND UP0, UPT, UR4, 0x1d, UPT ;  /* 0x0000001d0400788c */ /* 0x000fd2000bf05270 */
[----:B------:R-:W-:Y:S05]  /*2340*/  BRA.U !UP0, `(.L_x_59079) ;  /* 0x00000001087c7547 */ /* 0x000fea000b800000 */
[----:B------:R-:W-:-:S09]  /*2350*/  UISETP.NE.AND UP0, UPT, UR4, 0x2c, UPT ;  /* 0x0000002c0400788c */ /* 0x000fd2000bf05270 */
[----:B------:R-:W-:Y:S05]  /*2360*/  BRA.U !UP0, `(.L_x_59080) ;  /* 0x0000000108487547 */ /* 0x000fea000b800000 */
.L_x_59054:
        /* <DEDUP_REMOVED lines=16> */
.L_x_59081:
[----:B------:R-:W-:Y:S01]  /*2470*/  CS2R R16, SRZ ;  /* 0x0000000000107805 */ /* 0x000fe2000001ff00 */
[----:B------:R-:W-:Y:S06]  /*2480*/  BRA `(.L_x_59055) ;  /* 0x00000000003c7947 */ /* 0x000fec0003800000 */
.L_x_59080:
        /* <DEDUP_REMOVED lines=8> */
.L_x_59083:
[----:B------:R-:W-:Y:S05]  /*2510*/  BSYNC.RECONVERGENT B0 ;  /* 0x0000000000007941 */ /* 0x000fea0003800200 */
.L_x_59082:
[----:B------:R-:W4:Y:S01]  /*2520*/  F2I.S64.TRUNC R16, R16 ;  /* 0x0000001000107311 */ /* 0x000f22000020d900 */
[----:B------:R-:W-:Y:S05]  /*2530*/  BRA `(.L_x_59055) ;  /* 0x0000000000107947 */ /* 0x000fea0003800000 */
.L_x_59079:
[----:B------:R0:W5:Y:S01]  /*2540*/  LDG.E.64 R16, desc[UR36][R2.64] ;  /* 0x0000002402107981 */ /* 0x000162000c1e1b00 */
[----:B------:R-:W-:Y:S05]  /*2550*/  BRA `(.L_x_59055) ;  /* 0x0000000000087947 */ /* 0x000fea0003800000 */
.L_x_59078:
[----:B------:R3:W5:Y:S01]  /*2560*/  LDG.E R16, desc[UR36][R2.64] ;  /* 0x0000002402107981 */ /* 0x000762000c1e1900 */
[----:B------:R-:W-:-:S07]  /*2570*/  IMAD.MOV.U32 R17, RZ, RZ, RZ ;  /* 0x000000ffff117224 */ /* 0x000fce00078e00ff */
.L_x_59055:
        /* <DEDUP_REMOVED lines=14> */
[----:B0-----:R-:W3:Y:S02]  /*2660*/  LDG.E.S8 R2, desc[UR36][R22.64] ;  /* 0x0000002416027981 */ /* 0x001ee4000c1e1300 */
[----:B---3--:R-:W-:Y:S01]  /*2670*/  SHF.R.S32.HI R3, RZ, 0x1f, R2 ;  /* 0x0000001fff037819 */ /* 0x008fe20000011402 */
[----:B------:R-:W-:Y:S06]  /*2680*/  BRA `(.L_x_59089) ;  /* 0x0000000c004c7947 */ /* 0x000fec0003800000 */
.L_x_59087:
[----:B0-----:R3:W5:Y:S01]  /*2690*/  LDG.E.U8 R2, desc[UR36][R22.64] ;  /* 0x0000002416027981 */ /* 0x001762000c1e1100 */
[----:B------:R-:W-:Y:S01]  /*26a0*/  HFMA2 R3, -RZ, RZ, 0, 0 ;  /* 0x00000000ff037431 */ /* 0x000fe200000001ff */
[----:B------:R-:W-:Y:S06]  /*26b0*/  BRA `(.L_x_59089) ;  /* 0x0000000c00407947 */ /* 0x000fec0003800000 */
.L_x_59086:
[----:B------:R-:W-:-:S09]  /*26c0*/  UISETP.NE.AND UP0, UPT, UR4, 0x2, UPT ;  /* 0x000000020400788c */ /* 0x000fd2000bf05270 */
[----:B------:R-:W-:Y:S05]  /*26d0*/  BRA.U !UP0, `(.L_x_59090) ;  /* 0x0000000108247547 */ /* 0x000fea000b800000 */
[----:B------:R-:W-:-:S09]  /*26e0*/  UISETP.NE.AND UP0, UPT, UR4, 0x3, UPT ;  /* 0x000000030400788c */ /* 0x000fd2000bf05270 */
[----:B------:R-:W-:Y:S05]  /*26f0*/  BRA.U !UP0, `(.L_x_59091) ;  /* 0x0000000108107547 */ /* 0x000fea000b800000 */
[----:B------:R-:W-:-:S09]  /*2700*/  UISETP.NE.AND UP0, UPT, UR4, 0x4, UPT ;  /* 0x000000040400788c */ /* 0x000fd2000bf05270 */
[----:B------:R-:W-:Y:S05]  /*2710*/  BRA.U UP0, `(.L_x_59088) ;  /* 0x0000000900a47547 */ /* 0x000fea000b800000 */
[----:B0-----:R0:W5:Y:S01]  /*2720*/  LDG.E.64 R2, desc[UR36][R22.64] ;  /* 0x0000002416027981 */ /* 0x001162000c1e1b00 */
[----:B------:R-:W-:Y:S05]  /*2730*/  BRA `(.L_x_59089) ;  /* 0x0000000c00207947 */ /* 0x000fea0003800000 */
.L_x_59091:
[----:B0-----:R-:W3:Y:S02]  /*2740*/  LDG.E R2, desc[UR36][R22.64] ;  /* 0x0000002416027981 */ /* 0x001ee4000c1e1900 */
[----:B---3--:R-:W-:Y:S01]  /*2750*/  SHF.R.S32.HI R3, RZ, 0x1f, R2 ;  /* 0x0000001fff037819 */ /* 0x008fe20000011402 */
[----:B------:R-:W-:Y:S06]  /*2760*/  BRA `(.L_x_59089) ;  /* 0x0000000c00147947 */ /* 0x000fec0003800000 */
.L_x_59090:
[----:B0-----:R-:W3:Y:S02]  /*2770*/  LDG.E.S16 R2, desc[UR36][R22.64] ;  /* 0x0000002416027981 */ /* 0x001ee4000c1e1700 */
[----:B---3--:R-:W-:Y:S01]  /*2780*/  SHF.R.S32.HI R3, RZ, 0x1f, R2 ;  /* 0x0000001fff037819 */ /* 0x008fe20000011402 */
[----:B------:R-:W-:Y:S06]  /*2790*/  BRA `(.L_x_59089) ;  /* 0x0000000c00087947 */ /* 0x000fec0003800000 */
.L_x_59085:
[----:B------:R-:W-:-:S09]  /*27a0*/  UISETP.GT.AND UP0, UPT, UR4, 0x6, UPT ;  /* 0x000000060400788c */ /* 0x000fd2000bf04270 */
[----:B------:R-:W-:Y:S05]  /*27b0*/  BRA.U UP0, `(.L_x_59092) ;  /* 0x00000001002c7547 */ /* 0x000fea000b800000 */
[----:B------:R-:W-:-:S09]  /*27c0*/  UISETP.NE.AND UP0, UPT, UR4, 0x5, UPT ;  /* 0x000000050400788c */ /* 0x000fd2000bf05270 */
[----:B------:R-:W-:Y:S05]  /*27d0*/  BRA.U !UP0, `(.L_x_59093) ;  /* 0x0000000108147547 */ /* 0x000fea000b800000 */
[----:B------:R-:W-:-:S09]  /*27e0*/  UISETP.NE.AND UP0, UPT, UR4, 0x6, UPT ;  /* 0x000000060400788c */ /* 0x000fd2000bf05270 */
[----:B------:R-:W-:Y:S05]  /*27f0*/  BRA.U UP0, `(.L_x_59088) ;  /* 0x00000009006c7547 */ /* 0x000fea000b800000 */
[----:B0-----:R-:W3:Y:S02]  /*2800*/  LDG.E R2, desc[UR36][R22.64] ;  /* 0x0000002416027981 */ /* 0x001ee4000c1e1900 */
[----:B---3--:R-:W0:Y:S01]  /*2810*/  F2I.S64.TRUNC R2, R2 ;  /* 0x0000000200027311 */ /* 0x008e22000020d900 */
[----:B------:R-:W-:Y:S05]  /*2820*/  BRA `(.L_x_59089) ;  /* 0x0000000800e47947 */ /* 0x000fea0003800000 */
.L_x_59093:
[----:B------:R-:W0:Y:S02]  /*2830*/  LDG.E.U16 R22, desc[UR36][R22.64] ;  /* 0x0000002416167981 */ /* 0x000e24000c1e1500 */
[----:B0-----:R-:W-:-:S06]  /*2840*/  HADD2.F32 R2, -RZ, R22.H0_H0 ;  /* 0x20000016ff027230 */ /* 0x001fcc0000004100 */
[----:B------:R-:W0:Y:S01]  /*2850*/  F2I.S64.TRUNC R2, R2 ;  /* 0x0000000200027311 */ /* 0x000e22000020d900 */
[----:B------:R-:W-:Y:S05]  /*2860*/  BRA `(.L_x_59089) ;  /* 0x0000000800d47947 */ /* 0x000fea0003800000 */
.L_x_59092:
[----:B------:R-:W-:-:S09]  /*2870*/  UISETP.NE.AND UP0, UPT, UR4, 0x7, UPT ;  /* 0x000000070400788c */ /* 0x000fd2000bf05270 */
[----:B------:R-:W-:Y:S05]  /*2880*/  BRA.U !UP0, `(.L_x_59094) ;  /* 0x00000001082c7547 */ /* 0x000fea000b800000 */
[----:B------:R-:W-:-:S09]  /*2890*/  UISETP.NE.AND UP0, UPT, UR4, 0x8, UPT ;  /* 0x000000080400788c */ /* 0x000fd2000bf05270 */
[----:B------:R-:W-:Y:S05]  /*28a0*/  BRA.U !UP0, `(.L_x_59095) ;  /* 0x0000000108147547 */ /* 0x000fea000b800000 */
[----:B------:R-:W-:-:S09]  /*28b0*/  UISETP.NE.AND UP0, UPT, UR4, 0x9, UPT ;  /* 0x000000090400788c */ /* 0x000fd2000bf05270 */
[----:B------:R-:W-:Y:S05]  /*28c0*/  BRA.U UP0, `(.L_x_59088) ;  /* 0x0000000900387547 */ /* 0x000fea000b800000 */
[----:B0-----:R-:W3:Y:S02]  /*28d0*/  LDG.E R2, desc[UR36][R22.64] ;  /* 0x0000002416027981 */ /* 0x001ee4000c1e1900 */
[----:B---3--:R-:W0:Y:S01]  /*28e0*/  F2I.S64.TRUNC R2, R2 ;  /* 0x0000000200027311 */ /* 0x008e22000020d900 */
[----:B------:R-:W-:Y:S05]  /*28f0*/  BRA `(.L_x_59089) ;  /* 0x0000000800b07947 */ /* 0x000fea0003800000 */
.L_x_59095:
[----:B------:R-:W0:Y:S02]  /*2900*/  LDG.E.U16 R22, desc[UR36][R22.64] ;  /* 0x0000002416167981 */ /* 0x000e24000c1e1500 */
[----:B0-----:R-:W-:-:S06]  /*2910*/  HADD2.F32 R2, -RZ, R22.H0_H0 ;  /* 0x20000016ff027230 */ /* 0x001fcc0000004100 */
[----:B------:R-:W0:Y:S01]  /*2920*/  F2I.S64.TRUNC R2, R2 ;  /* 0x0000000200027311 */ /* 0x000e22000020d900 */
[----:B------:R-:W-:Y:S05]  /*2930*/  BRA `(.L_x_59089) ;  /* 0x0000000800a07947 */ /* 0x000fea0003800000 */
.L_x_59094:
[----:B0-----:R-:W3:Y:S02]  /*2940*/  LDG.E.64 R2, desc[UR36][R22.64] ;  /* 0x0000002416027981 */ /* 0x001ee4000c1e1b00 */
[----:B---3--:R-:W0:Y:S01]  /*2950*/  F2I.S64.F64.TRUNC R2, R2 ;  /* 0x0000000200027311 */ /* 0x008e22000030d900 */
[----:B------:R-:W-:Y:S05]  /*2960*/  BRA `(.L_x_59089) ;  /* 0x0000000800947947 */ /* 0x000fea0003800000 */
.L_x_59084:
        /* <DEDUP_REMOVED lines=9> */
[----:B0-----:R-:W-:Y:S01]  /*2a00*/  IMAD.MOV.U32 R3, RZ, RZ, RZ ;  /* 0x000000ffff037224 */ /* 0x001fe200078e00ff */
[----:B---3--:R-:W-:-:S04]  /*2a10*/  ISETP.NE.AND P0, PT, R22, RZ, PT ;  /* 0x000000ff1600720c */ /* 0x008fc80003f05270 */
[----:B------:R-:W-:Y:S01]  /*2a20*/  SEL R2, RZ, 0x1, !P0 ;  /* 0x00000001ff027807 */ /* 0x000fe20004000000 */
[----:B------:R-:W-:Y:S08]  /*2a30*/  BRA `(.L_x_59089) ;  /* 0x0000000800607947 */ /* 0x000ff00003800000 */
.L_x_59098:
[----:B0-----:R-:W3:Y:S02]  /*2a40*/  LDG.E.64 R2, desc[UR36][R22.64] ;  /* 0x0000002416027981 */ /* 0x001ee4000c1e1b00 */
[----:B---3--:R-:W0:Y:S01]  /*2a50*/  F2I.S64.F64.TRUNC R2, R2 ;  /* 0x0000000200027311 */ /* 0x008e22000030d900 */
[----:B------:R-:W-:Y:S05]  /*2a60*/  BRA `(.L_x_59089) ;  /* 0x0000000800547947 */ /* 0x000fea0003800000 */
.L_x_59097:
[----:B------:R-:W-:-:S09]  /*2a70*/  UISETP.NE.AND UP0, UPT, UR4, 0xf, UPT ;  /* 0x0000000f0400788c */ /* 0x000fd2000bf05270 */
[----:B------:R-:W-:Y:S05]  /*2a80*/  BRA.U !UP0, `(.L_x_59099) ;  /* 0x0000000108947547 */ /* 0x000fea000b800000 */
[----:B------:R-:W-:-:S09]  /*2a90*/  UISETP.NE.AND UP0, UPT, UR4, 0x17, UPT ;  /* 0x000000170400788c */ /* 0x000fd2000bf05270 */
[----:B------:R-:W-:Y:S05]  /*2aa0*/  BRA.U !UP0, `(.L_x_59100) ;  /* 0x0000000108587547 */ /* 0x000fea000b800000 */
[----:B------:R-:W-:-:S09]  /*2ab0*/  UISETP.NE.AND UP0, UPT, UR4, 0x18, UPT ;  /* 0x000000180400788c */ /* 0x000fd2000bf05270 */
[----:B------:R-:W-:Y:S05]  /*2ac0*/  BRA.U UP0, `(.L_x_59088) ;  /* 0x0000000500b87547 */ /* 0x000fea000b800000 */
[----:B0-----:R-:W3:Y:S01]  /*2ad0*/  LDG.E.U8 R0, desc[UR36][R22.64] ;  /* 0x0000002416007981 */ /* 0x001ee2000c1e1100 */
[----:B------:R-:W-:Y:S02]  /*2ae0*/  IMAD.MOV.U32 R4, RZ, RZ, 0x1f ;  /* 0x0000001fff047424 */ /* 0x000fe400078e00ff */
[----:B---3--:R-:W-:-:S05]  /*2af0*/  IMAD.SHL.U32 R0, R0, 0x1000000, RZ ;  /* 0x0100000000007824 */ /* 0x008fca00078e00ff */
        /* <DEDUP_REMOVED lines=17> */
.L_x_59100:
[----:B0-----:R-:W3:Y:S02]  /*2c10*/  LDG.E.U8 R3, desc[UR36][R22.64] ;  /* 0x0000002416037981 */ /* 0x001ee4000c1e1100 */
[C---:B---3--:R-:W-:Y:S02]  /*2c20*/  IMAD.SHL.U32 R2, R3.reuse, 0x2000000, RZ ;  /* 0x0200000003027824 */ /* 0x048fe400078e00ff */
        /* <DEDUP_REMOVED lines=11> */
.L_x_59099:
[----:B0-----:R-:W3:Y:S02]  /*2ce0*/  LDG.E.U16 R2, desc[UR36][R22.64] ;  /* 0x0000002416027981 */ /* 0x001ee4000c1e1500 */
[----:B---3--:R-:W-:-:S06]  /*2cf0*/  IMAD.U32 R2, R2, 0x10000, RZ ;  /* 0x0001000002027824 */ /* 0x008fcc00078e00ff */
[----:B------:R-:W0:Y:S01]  /*2d00*/  F2I.S64.TRUNC R2, R2 ;  /* 0x0000000200027311 */ /* 0x000e22000020d900 */
[----:B------:R-:W-:Y:S05]  /*2d10*/  BRA `(.L_x_59089) ;  /* 0x0000000400a87947 */ /* 0x000fea0003800000 */
.L_x_59096:
        /* <DEDUP_REMOVED lines=8> */
[----:B0-----:R0:W5:Y:S01]  /*2da0*/  LDG.E.U16 R2, desc[UR36][R22.64] ;  /* 0x0000002416027981 */ /* 0x001162000c1e1500 */
[----:B------:R-:W-:Y:S01]  /*2db0*/  MOV R3, RZ ;  /* 0x000000ff00037202 */ /* 0x000fe20000000f00 */
[----:B------:R-:W-:Y:S06]  /*2dc0*/  BRA `(.L_x_59089) ;  /* 0x00000004007c7947 */ /* 0x000fec0003800000 */
.L_x_59103:
[----:B------:R-:W3:Y:S01]  /*2dd0*/  LDG.E.U8 R22, desc[UR36][R22.64] ;  /* 0x0000002416167981 */ /* 0x000ee2000c1e1100 */
[----:B------:R-:W-:Y:S01]  /*2de0*/  BSSY.RECONVERGENT B0, `(.L_x_59104) ;  /* 0x0000018000007945 */ /* 0x000fe20003800200 */
[----:B0-----:R-:W-:Y:S01]  /*2df0*/  IMAD.MOV.U32 R2, RZ, RZ, RZ ;  /* 0x000000ffff027224 */ /* 0x001fe200078e00ff */
        /* <DEDUP_REMOVED lines=18> */
.L_x_59107:
[----:B------:R-:W-:Y:S05]  /*2f20*/  BSYNC.RECONVERGENT B1 ;  /* 0x0000000000017941 */ /* 0x000fea0003800200 */
.L_x_59106:
[----:B------:R-:W-:Y:S01]  /*2f30*/  IMAD.SHL.U32 R0, R0, 0x100000, RZ ;  /* 0x0010000000007824 */ /* 0x000fe200078e00ff */
[----:B------:R-:W-:-:S04]  /*2f40*/  LEA R2, R2, 0x3b800000, 0x17 ;  /* 0x3b80000002027811 */ /* 0x000fc800078eb8ff */
[----:B------:R-:W-:-:S07]  /*2f50*/  LOP3.LUT R2, R2, R0, R7, 0xfe, !PT ;  /* 0x0000000002027212 */ /* 0x000fce00078efe07 */
.L_x_59105:
[----:B------:R-:W-:Y:S05]  /*2f60*/  BSYNC.RECONVERGENT B0 ;  /* 0x0000000000007941 */ /* 0x000fea0003800200 */
.L_x_59104:
[----:B------:R-:W0:Y:S01]  /*2f70*/  F2I.S64.TRUNC R2, R2 ;  /* 0x0000000200027311 */ /* 0x000e22000020d900 */
[----:B------:R-:W-:Y:S05]  /*2f80*/  BRA `(.L_x_59089) ;  /* 0x00000004000c7947 */ /* 0x000fea0003800000 */
.L_x_59102:
        /* <DEDUP_REMOVED lines=21> */
.L_x_59111:
[----:B------:R-:W-:Y:S05]  /*30e0*/  BSYNC.RECONVERGENT B1 ;  /* 0x0000000000017941 */ /* 0x000fea0003800200 */
.L_x_59110:
[----:B------:R-:W-:Y:S01]  /*30f0*/  IMAD.SHL.U32 R0, R0, 0x200000, RZ ;  /* 0x0020000000007824 */ /* 0x000fe200078e00ff */
[----:B------:R-:W-:-:S04]  /*3100*/  LEA R2, R2, 0x37800000, 0x17 ;  /* 0x3780000002027811 */ /* 0x000fc800078eb8ff */
[----:B------:R-:W-:-:S07]  /*3110*/  LOP3.LUT R2, R2, R0, R7, 0xfe, !PT ;  /* 0x0000000002027212 */ /* 0x000fce00078efe07 */
.L_x_59109:
[----:B------:R-:W-:Y:S05]  /*3120*/  BSYNC.RECONVERGENT B0 ;  /* 0x0000000000007941 */ /* 0x000fea0003800200 */
.L_x_59108:
[----:B------:R-:W0:Y:S01]  /*3130*/  F2I.S64.TRUNC R2, R2 ;  /* 0x0000000200027311 */ /* 0x000e22000020d900 */
[----:B------:R-:W-:Y:S05]  /*3140*/  BRA `(.L_x_59089) ;  /* 0x00000000009c7947 */ /* 0x000fea0003800000 */
.L_x_59101:
[----:B------:R-:W-:-:S09]  /*3150*/  UISETP.NE.AND UP0, UPT, UR4, 0x1c, UPT ;  /* 0x0000001c0400788c */ /* 0x000fd2000bf05270 */
[----:B------:R-:W-:Y:S05]  /*3160*/  BRA.U !UP0, `(.L_x_59112) ;  /* 0x00000001088c7547 */ /* 0x000fea000b800000 */
[----:B------:R-:W-:-:S09]  /*3170*/  UISETP.NE.AND UP0, UPT, UR4, 0x1d, UPT ;  /* 0x0000001d0400788c */ /* 0x000fd2000bf05270 */
[----:B------:R-:W-:Y:S05]  /*3180*/  BRA.U !UP0, `(.L_x_59113) ;  /* 0x00000001087c7547 */ /* 0x000fea000b800000 */
[----:B------:R-:W-:-:S09]  /*3190*/  UISETP.NE.AND UP0, UPT, UR4, 0x2c, UPT ;  /* 0x0000002c0400788c */ /* 0x000fd2000bf05270 */
[----:B------:R-:W-:Y:S05]  /*31a0*/  BRA.U !UP0, `(.L_x_59114) ;  /* 0x0000000108487547 */ /* 0x000fea000b800000 */
.L_x_59088:
[----:B0-----:R-:W-:Y:S01]  /*31b0*/  MOV R2, 0x0 ;  /* 0x0000000000027802 */ /* 0x001fe20000000f00 */
[----:B------:R-:W0:Y:S01]  /*31c0*/  LDCU.64 UR4, c[0x4][0x198] ;  /* 0x01003300ff0477ac */ /* 0x000e220008000a00 */
[----:B------:R-:W-:Y:S02]  /*31d0*/  IMAD.MOV.U32 R8, RZ, RZ, 0x4e ;  /* 0x0000004eff087424 */ /* 0x000fe400078e00ff */
[----:B------:R-:W-:Y:S01]  /*31e0*/  IMAD.MOV.U32 R12, RZ, RZ, 0x1 ;  /* 0x00000001ff0c7424 */ /* 0x000fe200078e00ff */
[----:B------:R-:W3:Y:S01]  /*31f0*/  LDCU.64 UR6, c[0x4][0x1a0] ;  /* 0x01003400ff0677ac */ /* 0x000ee20008000a00 */
[----:B------:R-:W1:Y:S01]  /*3200*/  LDC.64 R2, c[0x4][R2] ;  /* 0x0100000002027b82 */ /* 0x000e620000000a00 */
[----:B------:R-:W-:Y:S01]  /*3210*/  IMAD.MOV.U32 R13, RZ, RZ, RZ ;  /* 0x000000ffff0d7224 */ /* 0x000fe200078e00ff */
[----:B------:R-:W2:Y:S01]  /*3220*/  LDCU.64 UR8, c[0x4][0x38] ;  /* 0x01000700ff0877ac */ /* 0x000ea20008000a00 */
[----:B0-----:R-:W-:Y:S01]  /*3230*/  IMAD.U32 R4, RZ, RZ, UR4 ;  /* 0x00000004ff047e24 */ /* 0x001fe2000f8e00ff */
[----:B------:R-:W-:Y:S01]  /*3240*/  MOV R5, UR5 ;  /* 0x0000000500057c02 */ /* 0x000fe20008000f00 */
[----:B---3--:R-:W-:-:S02]  /*3250*/  IMAD.U32 R6, RZ, RZ, UR6 ;  /* 0x00000006ff067e24 */ /* 0x008fc4000f8e00ff */
[----:B------:R-:W-:Y:S02]  /*3260*/  IMAD.U32 R7, RZ, RZ, UR7 ;  /* 0x00000007ff077e24 */ /* 0x000fe4000f8e00ff */
[----:B--2---:R-:W-:Y:S01]  /*3270*/  IMAD.U32 R10, RZ, RZ, UR8 ;  /* 0x00000008ff0a7e24 */ /* 0x004fe2000f8e00ff */
[----:B------:R-:W-:-:S07]  /*3280*/  MOV R11, UR9 ;  /* 0x00000009000b7c02 */ /* 0x000fce0008000f00 */
[----:B------:R-:W-:-:S07]  /*3290*/  LEPC R20, `(.L_x_59115) ;  /* 0x000000001014794e */ /* 0x000fce0000000000 */
[----:B-1--45:R-:W-:Y:S05]  /*32a0*/  CALL.ABS.NOINC R2 ;  /* 0x0000000002007343 */ /* 0x032fea0003c00000 */
.L_x_59115:
[----:B------:R-:W-:Y:S01]  /*32b0*/  CS2R R2, SRZ ;  /* 0x0000000000027805 */ /* 0x000fe2000001ff00 */
[----:B------:R-:W-:Y:S06]  /*32c0*/  BRA `(.L_x_59089) ;  /* 0x00000000003c7947 */ /* 0x000fec0003800000 */
.L_x_59114:
[----:B------:R-:W3:Y:S01]  /*32d0*/  LDG.E.U8 R22, desc[UR36][R22.64] ;  /* 0x0000002416167981 */ /* 0x000ee2000c1e1100 */
[----:B------:R-:W-:Y:S01]  /*32e0*/  BSSY.RECONVERGENT B0, `(.L_x_59116) ;  /* 0x0000007000007945 */ /* 0x000fe20003800200 */
[----:B0-----:R-:W-:Y:S01]  /*32f0*/  HFMA2 R2, -RZ, RZ, 3.814697265625e-06, 0 ;  /* 0x00400000ff027431 */ /* 0x001fe200000001ff */
[----:B---3--:R-:W-:-:S13]  /*3300*/  ISETP.NE.AND P0, PT, R22, RZ, PT ;  /* 0x000000ff1600720c */ /* 0x008fda0003f05270 */
[----:B------:R-:W-:Y:S05]  /*3310*/  @!P0 BRA `(.L_x_59117) ;  /* 0x00000000000c8947 */ /* 0x000fea0003800000 */
[----:B------:R-:W-:-:S13]  /*3320*/  ISETP.NE.AND P0, PT, R22, 0xff, PT ;  /* 0x000000ff1600780c */ /* 0x000fda0003f05270 */
[----:B------:R-:W-:Y:S02]  /*3330*/  @!P0 IMAD.MOV.U32 R2, RZ, RZ, 0x7f800001 ;  /* 0x7f800001ff028424 */ /* 0x000fe400078e00ff */
[----:B------:R-:W-:-:S07]  /*3340*/  @P0 IMAD.SHL.U32 R2, R22, 0x800000, RZ ;  /* 0x0080000016020824 */ /* 0x000fce00078e00ff */
.L_x_59117:
[----:B------:R-:W-:Y:S05]  /*3350*/  BSYNC.RECONVERGENT B0 ;  /* 0x0000000000007941 */ /* 0x000fea0003800200 */
.L_x_59116:
[----:B------:R-:W0:Y:S01]  /*3360*/  F2I.S64.TRUNC R2, R2 ;  /* 0x0000000200027311 */ /* 0x000e22000020d900 */
[----:B------:R-:W-:Y:S05]  /*3370*/  BRA `(.L_x_59089) ;  /* 0x0000000000107947 */ /* 0x000fea0003800000 */
.L_x_59113:
[----:B0-----:R0:W5:Y:S01]  /*3380*/  LDG.E.64 R2, desc[UR36][R22.64] ;  /* 0x0000002416027981 */ /* 0x001162000c1e1b00 */
[----:B------:R-:W-:Y:S05]  /*3390*/  BRA `(.L_x_59089) ;  /* 0x0000000000087947 */ /* 0x000fea0003800000 */
.L_x_59112:
[----:B0-----:R0:W5:Y:S01]  /*33a0*/  LDG.E R2, desc[UR36][R22.64] ;  /* 0x0000002416027981 */ /* 0x001162000c1e1900 */
[----:B------:R-:W-:-:S07]  /*33b0*/  IMAD.MOV.U32 R3, RZ, RZ, RZ ;  /* 0x000000ffff037224 */ /* 0x000fce00078e00ff */
.L_x_59089:
[----:B0----5:R-:W-:Y:S01]  /*33c0*/  ISETP.GE.AND P0, PT, R3, RZ, PT ;  /* 0x000000ff0300720c */ /* 0x021fe20003f06270 */
[----:B------:R-:W-:-:S12]  /*33d0*/  BSSY.RECONVERGENT B0, `(.L_x_59118) ;  /* 0x000002e000007945 */ /* 0x000fd80003800200 */
[----:B------:R-:W-:Y:S05]  /*33e0*/  @!P0 BRA `(.L_x_59119) ;  /* 0x0000000000748947 */ /* 0x000fea0003800000 */
[----:B------:R-:W-:Y:S01]  /*33f0*/  ISETP.NE.U32.AND P0, PT, R2, RZ, PT ;  /* 0x000000ff0200720c */ /* 0x000fe20003f05070 */
[----:B------:R-:W-:Y:S01]  /*3400*/  BSSY.RECONVERGENT B1, `(.L_x_59120) ;  /* 0x000001a000017945 */ /* 0x000fe20003800200 */
[----:B------:R-:W-:Y:S01]  /*3410*/  MOV R7, 0x1 ;  /* 0x0000000100077802 */ /* 0x000fe20000000f00 */
[----:B------:R-:W-:Y:S01]  /*3420*/  IMAD.MOV.U32 R5, RZ, RZ, RZ ;  /* 0x000000ffff057224 */ /* 0x000fe200078e00ff */
[----:B------:R-:W-:-:S13]  /*3430*/  ISETP.NE.AND.EX P0, PT, R3, RZ, PT, P0 ;  /* 0x000000ff0300720c */ /* 0x000fda0003f05300 */
[----:B------:R-:W-:Y:S05]  /*3440*/  @!P0 BRA `(.L_x_59121) ;  /* 0x0000000000548947 */ /* 0x000fea0003800000 */
[----:B------:R-:W-:Y:S02]  /*3450*/  IMAD.MOV.U32 R7, RZ, RZ, 0x1 ;  /* 0x00000001ff077424 */ /* 0x000fe400078e00ff */
[----:B------:R-:W-:-:S07]  /*3460*/  IMAD.MOV.U32 R5, RZ, RZ, RZ ;  /* 0x000000ffff057224 */ /* 0x000fce00078e00ff */
.L_x_59122:
[----:B------:R-:W-:Y:S01]  /*3470*/  LOP3.LUT R0, R2, 0x1, RZ, 0xc0, !PT ;  /* 0x0000000102007812 */ /* 0x000fe200078ec0ff */
[----:B-12-4-:R-:W-:-:S03]  /*3480*/  IMAD R9, R17, R16, RZ ;  /* 0x0000001011097224 */ /* 0x016fc600078e02ff */
        /* <DEDUP_REMOVED lines=9> */
[----:B------:R-:W-:Y:S02]  /*3520*/  ISETP.GT.U32.AND.EX P0, PT, R3, RZ, PT, P0 ;  /* 0x000000ff0300720c */ /* 0x000fe40003f04100 */
[----:B------:R-:W-:Y:S01]  /*3530*/  IADD3 R17, PT, PT, R17, R11, RZ ;  /* 0x0000000b11117210 */ /* 0x000fe20007ffe0ff */
[----:B------:R-:W-:Y:S01]  /*3540*/  IMAD R9, R5, R4, R0 ;  /* 0x0000000405097224 */ /* 0x000fe200078e0200 */
[----:B------:R-:W-:Y:S01]  /*3550*/  SHF.R.U32.HI R3, RZ, 0x1, R3 ;  /* 0x00000001ff037819 */ /* 0x000fe20000011603 */
[----:B------:R-:W-:-:S04]  /*3560*/  IMAD.WIDE.U32 R4, R4, R7, RZ ;  /* 0x0000000704047225 */ /* 0x000fc800078e00ff */
[----:B------:R-:W-:Y:S02]  /*3570*/  IMAD.MOV.U32 R7, RZ, RZ, R4 ;  /* 0x000000ffff077224 */ /* 0x000fe400078e0004 */
[----:B------:R-:W-:Y:S02]  /*3580*/  IMAD.IADD R5, R5, 0x1, R9 ;  /* 0x0000000105057824 */ /* 0x000fe400078e0209 */
[----:B------:R-:W-:Y:S05]  /*3590*/  @P0 BRA `(.L_x_59122) ;  /* 0xfffffffc00b40947 */ /* 0x000fea000383ffff */
.L_x_59121:
[----:B------:R-:W-:Y:S05]  /*35a0*/  BSYNC.RECONVERGENT B1 ;  /* 0x0000000000017941 */ /* 0x000fea0003800200 */
.L_x_59120:
[----:B------:R-:W-:Y:S05]  /*35b0*/  BRA `(.L_x_59123) ;  /* 0x00000000003c7947 */ /* 0x000fea0003800000 */
.L_x_59119:
[----:B-12-4-:R-:W-:Y:S01]  /*35c0*/  ISETP.NE.U32.AND P0, PT, R16, 0x1, PT ;  /* 0x000000011000780c */ /* 0x016fe20003f05070 */
[----:B------:R-:W-:Y:S01]  /*35d0*/  IMAD.MOV.U32 R7, RZ, RZ, R16 ;  /* 0x000000ffff077224 */ /* 0x000fe200078e0010 */
[----:B------:R-:W-:Y:S02]  /*35e0*/  MOV R5, R17 ;  /* 0x0000001100057202 */ /* 0x000fe40000000f00 */
[----:B------:R-:W-:-:S13]  /*35f0*/  ISETP.NE.AND.EX P0, PT, R17, RZ, PT, P0 ;  /* 0x000000ff1100720c */ /* 0x000fda0003f05300 */
[----:B------:R-:W-:Y:S05]  /*3600*/  @!P0 BRA `(.L_x_59123) ;  /* 0x0000000000288947 */ /* 0x000fea0003800000 */
[----:B------:R-:W-:-:S04]  /*3610*/  ISETP.NE.U32.AND P0, PT, R16, -0x1, PT ;  /* 0xffffffff1000780c */ /* 0x000fc80003f05070 */
[----:B------:R-:W-:-:S13]  /*3620*/  ISETP.NE.AND.EX P0, PT, R17, -0x1, PT, P0 ;  /* 0xffffffff1100780c */ /* 0x000fda0003f05300 */
[----:B------:R-:W-:Y:S01]  /*3630*/  @!P0 LOP3.LUT R2, R2, 0x1, RZ, 0xc0, !PT ;  /* 0x0000000102028812 */ /* 0x000fe200078ec0ff */
[----:B------:R-:W-:-:S03]  /*3640*/  @!P0 IMAD.MOV.U32 R7, RZ, RZ, 0x1 ;  /* 0x00000001ff078424 */ /* 0x000fc600078e00ff */
[----:B------:R-:W-:-:S04]  /*3650*/  @!P0 ISETP.NE.U32.AND P1, PT, R2, 0x1, PT ;  /* 0x000000010200880c */ /* 0x000fc80003f25070 */
[----:B------:R-:W-:-:S04]  /*3660*/  @!P0 ISETP.NE.U32.AND.EX P1, PT, RZ, RZ, PT, P1 ;  /* 0x000000ffff00820c */ /* 0x000fc80003f25110 */
[----:B------:R-:W-:Y:S01]  /*3670*/  @!P0 SEL R7, R7, 0xffffffff, P1 ;  /* 0xffffffff07078807 */ /* 0x000fe20000800000 */
[----:B------:R-:W-:Y:S01]  /*3680*/  @P0 IMAD.MOV.U32 R7, RZ, RZ, RZ ;  /* 0x000000ffff070224 */ /* 0x000fe200078e00ff */
[----:B------:R-:W-:Y:S01]  /*3690*/  @!P0 SEL R5, RZ, 0xffffffff, P1 ;  /* 0xffffffffff058807 */ /* 0x000fe20000800000 */
[----:B------:R-:W-:-:S07]  /*36a0*/  @P0 IMAD.MOV.U32 R5, RZ, RZ, RZ ;  /* 0x000000ffff050224 */ /* 0x000fce00078e00ff */
.L_x_59123:
[----:B------:R-:W-:Y:S05]  /*36b0*/  BSYNC.RECONVERGENT B0 ;  /* 0x0000000000007941 */ /* 0x000fea0003800200 */
.L_x_59118:
[----:B------:R-:W0:Y:S01]  /*36c0*/  LDCU.64 UR6, c[0x0][0x5e8] ;  /* 0x0000bd00ff0677ac */ /* 0x000e220008000a00 */
[----:B------:R-:W-:Y:S01]  /*36d0*/  IMAD.MOV.U32 R4, RZ, RZ, R7 ;  /* 0x000000ffff047224 */ /* 0x000fe200078e0007 */
        /* <DEDUP_REMOVED lines=15> */
.L_x_59127:
[----:B------:R0:W-:Y:S01]  /*37d0*/  STG.E.U8 desc[UR36][R2.64], R4 ;  /* 0x0000000402007986 */ /* 0x0001e2000c101124 */
[----:B------:R-:W-:Y:S05]  /*37e0*/  BRA `(.L_x_59129) ;  /* 0x0000000c003c7947 */ /* 0x000fea0003800000 */
.L_x_59126:
        /* <DEDUP_REMOVED lines=8> */
.L_x_59131:
[----:B------:R0:W-:Y:S01]  /*3870*/  STG.E desc[UR36][R2.64], R4 ;  /* 0x0000000402007986 */ /* 0x0001e2000c101924 */
[----:B------:R-:W-:Y:S05]  /*3880*/  BRA `(.L_x_59129) ;  /* 0x0000000c00147947 */ /* 0x000fea0003800000 */
.L_x_59130:
[----:B------:R0:W-:Y:S01]  /*3890*/  STG.E.U16 desc[UR36][R2.64], R4 ;  /* 0x0000000402007986 */ /* 0x0001e2000c101524 */
[----:B------:R-:W-:Y:S05]  /*38a0*/  BRA `(.L_x_59129) ;  /* 0x0000000c000c7947 */ /* 0x000fea0003800000 */
.L_x_59125:
        /* <DEDUP_REMOVED lines=9> */
.L_x_59133:
[----:B------:R-:W0:Y:S02]  /*3940*/  I2F.S64 R0, R4 ;  /* 0x0000000400007312 */ /* 0x000e240000301400 */
[----:B0-----:R-:W-:-:S05]  /*3950*/  F2FP.F16.F32.PACK_AB R0, RZ, R0 ;  /* 0x00000000ff00723e */ /* 0x001fca00000000ff */
[----:B------:R0:W-:Y:S01]  /*3960*/  STG.E.U16 desc[UR36][R2.64], R0 ;  /* 0x0000000002007986 */ /* 0x0001e2000c101524 */
[----:B------:R-:W-:Y:S05]  /*3970*/  BRA `(.L_x_59129) ;  /* 0x0000000800d87947 */ /* 0x000fea0003800000 */
.L_x_59132:
        /* <DEDUP_REMOVED lines=10> */
.L_x_59135:
[----:B------:R-:W0:Y:S02]  /*3a20*/  I2F.S64 R4, R4 ;  /* 0x0000000400047312 */ /* 0x000e240000301400 */
[----:B0-----:R-:W-:-:S04]  /*3a30*/  F2FP.F16.F32.PACK_AB R5, RZ, R4 ;  /* 0x00000004ff05723e */ /* 0x001fc800000000ff */
[----:B------:R-:W-:-:S05]  /*3a40*/  PRMT R5, R5, 0x5410, RZ ;  /* 0x0000541005057816 */ /* 0x000fca00000000ff */
[----:B------:R0:W-:Y:S01]  /*3a50*/  STG.E desc[UR36][R2.64], R5 ;  /* 0x0000000502007986 */ /* 0x0001e2000c101924 */
[----:B------:R-:W-:Y:S05]  /*3a60*/  BRA `(.L_x_59129) ;  /* 0x00000008009c7947 */ /* 0x000fea0003800000 */
.L_x_59134:
[----:B------:R-:W0:Y:S02]  /*3a70*/  I2F.F64.S64 R4, R4 ;  /* 0x0000000400047312 */ /* 0x000e240000301c00 */
[----:B0-----:R0:W-:Y:S01]  /*3a80*/  STG.E.64 desc[UR36][R2.64], R4 ;  /* 0x0000000402007986 */ /* 0x0011e2000c101b24 */
[----:B------:R-:W-:Y:S05]  /*3a90*/  BRA `(.L_x_59129) ;  /* 0x0000000800907947 */ /* 0x000fea0003800000 */
.L_x_59124:
        /* <DEDUP_REMOVED lines=13> */
.L_x_59138:
[----:B------:R-:W0:Y:S01]  /*3b70*/  I2F.F64.S64 R4, R4 ;  /* 0x0000000400047312 */ /* 0x000e220000301c00 */
[----:B------:R-:W-:-:S05]  /*3b80*/  CS2R R6, SRZ ;  /* 0x0000000000067805 */ /* 0x000fca000001ff00 */
[----:B0-----:R0:W-:Y:S01]  /*3b90*/  STG.E.128 desc[UR36][R2.64], R4 ;  /* 0x0000000402007986 */ /* 0x0011e2000c101d24 */
[----:B------:R-:W-:Y:S05]  /*3ba0*/  BRA `(.L_x_59129) ;  /* 0x00000008004c7947 */ /* 0x000fea0003800000 */
.L_x_59137:
        /* <DEDUP_REMOVED lines=19> */
.L_x_59142:
[----:B------:R-:W-:Y:S05]  /*3ce0*/  BSYNC.RECONVERGENT B0 ;  /* 0x0000000000007941 */ /* 0x000fea0003800200 */
.L_x_59141:
[----:B------:R-:W-:-:S05]  /*3cf0*/  LOP3.LUT R7, R0, 0x80, R7, 0xf8, !PT ;  /* 0x0000008000077812 */ /* 0x000fca00078ef807 */
[----:B------:R0:W-:Y:S01]  /*3d00*/  STG.E.U8 desc[UR36][R2.64], R7 ;  /* 0x0000000702007986 */ /* 0x0001e2000c101124 */
[----:B------:R-:W-:Y:S05]  /*3d10*/  BRA `(.L_x_59129) ;  /* 0x0000000400f07947 */ /* 0x000fea0003800000 */
.L_x_59140:
        /* <DEDUP_REMOVED lines=15> */
.L_x_59144:
[----:B------:R-:W-:Y:S05]  /*3e10*/  BSYNC.RECONVERGENT B0 ;  /* 0x0000000000007941 */ /* 0x000fea0003800200 */
.L_x_59143:
[----:B------:R-:W-:-:S05]  /*3e20*/  LOP3.LUT R7, R0, 0x80, R7, 0xf8, !PT ;  /* 0x0000008000077812 */ /* 0x000fca00078ef807 */
[----:B------:R0:W-:Y:S01]  /*3e30*/  STG.E.U8 desc[UR36][R2.64], R7 ;  /* 0x0000000702007986 */ /* 0x0001e2000c101124 */
[----:B------:R-:W-:Y:S05]  /*3e40*/  BRA `(.L_x_59129) ;  /* 0x0000000400a47947 */ /* 0x000fea0003800000 */
.L_x_59139:
[----:B------:R-:W0:Y:S02]  /*3e50*/  I2F.S64 R0, R4 ;  /* 0x0000000400007312 */ /* 0x000e240000301400 */
[----:B0-----:R-:W-:-:S05]  /*3e60*/  F2FP.BF16.F32.PACK_AB R0, RZ, R0 ;  /* 0x00000000ff00723e */ /* 0x001fca00000010ff */
[----:B------:R0:W-:Y:S01]  /*3e70*/  STG.E.U16 desc[UR36][R2.64], R0 ;  /* 0x0000000002007986 */ /* 0x0001e2000c101524 */
[----:B------:R-:W-:Y:S05]  /*3e80*/  BRA `(.L_x_59129) ;  /* 0x0000000400947947 */ /* 0x000fea0003800000 */
.L_x_59136:
        /* <DEDUP_REMOVED lines=10> */
.L_x_59147:
        /* <DEDUP_REMOVED lines=13> */
.L_x_59150:
[----:B------:R-:W-:-:S04]  /*4000*/  SHF.R.U32.HI R0, RZ, 0x14, R5 ;  /* 0x00000014ff007819 */ /* 0x000fc80000011605 */
[----:B------:R-:W-:-:S04]  /*4010*/  LOP3.LUT R0, R0, 0x1, RZ, 0xc0, !PT ;  /* 0x0000000100007812 */ /* 0x000fc800078ec0ff */
[----:B------:R-:W-:-:S04]  /*4020*/  IADD3 R0, PT, PT, R5, 0x487ffff, R0 ;  /* 0x0487ffff05007810 */ /* 0x000fc80007ffe000 */
[----:B------:R-:W-:-:S04]  /*4030*/  SHF.R.U32.HI R0, RZ, 0x14, R0 ;  /* 0x00000014ff007819 */ /* 0x000fc80000011600 */
[----:B------:R-:W-:-:S07]  /*4040*/  LOP3.LUT R4, R0, 0xff, RZ, 0xc0, !PT ;  /* 0x000000ff00047812 */ /* 0x000fce00078ec0ff */
.L_x_59151:
[----:B------:R-:W-:-:S04]  /*4050*/  SHF.R.U32.HI R5, RZ, 0x18, R5 ;  /* 0x00000018ff057819 */ /* 0x000fc80000011605 */
[----:B------:R-:W-:-:S04]  /*4060*/  LOP3.LUT R4, R4, 0x80, R5, 0xf8, !PT ;  /* 0x0000008004047812 */ /* 0x000fc800078ef805 */
[----:B------:R-:W-:-:S07]  /*4070*/  PRMT R0, R4, 0x7610, R0 ;  /* 0x0000761004007816 */ /* 0x000fce0000000000 */
.L_x_59149:
[----:B------:R-:W-:Y:S05]  /*4080*/  BSYNC.RECONVERGENT B0 ;  /* 0x0000000000007941 */ /* 0x000fea0003800200 */
.L_x_59148:
[----:B------:R0:W-:Y:S01]  /*4090*/  STG.E.U8 desc[UR36][R2.64], R0 ;  /* 0x0000000002007986 */ /* 0x0001e2000c101124 */
[----:B------:R-:W-:Y:S05]  /*40a0*/  BRA `(.L_x_59129) ;  /* 0x00000004000c7947 */ /* 0x000fea0003800000 */
.L_x_59146:
        /* <DEDUP_REMOVED lines=13> */
.L_x_59154:
[----:B------:R-:W-:-:S04]  /*4180*/  SHF.R.U32.HI R0, RZ, 0x15, R5 ;  /* 0x00000015ff007819 */ /* 0x000fc80000011605 */
[----:B------:R-:W-:-:S04]  /*4190*/  LOP3.LUT R0, R0, 0x1, RZ, 0xc0, !PT ;  /* 0x0000000100007812 */ /* 0x000fc800078ec0ff */
[----:B------:R-:W-:-:S04]  /*41a0*/  IADD3 R0, PT, PT, R5, 0x88fffff, R0 ;  /* 0x088fffff05007810 */ /* 0x000fc80007ffe000 */
[----:B------:R-:W-:-:S04]  /*41b0*/  SHF.R.U32.HI R0, RZ, 0x15, R0 ;  /* 0x00000015ff007819 */ /* 0x000fc80000011600 */
[----:B------:R-:W-:-:S07]  /*41c0*/  LOP3.LUT R4, R0, 0xff, RZ, 0xc0, !PT ;  /* 0x000000ff00047812 */ /* 0x000fce00078ec0ff */
.L_x_59155:
[----:B------:R-:W-:-:S04]  /*41d0*/  SHF.R.U32.HI R5, RZ, 0x18, R5 ;  /* 0x00000018ff057819 */ /* 0x000fc80000011605 */
[----:B------:R-:W-:-:S04]  /*41e0*/  LOP3.LUT R4, R4, 0x80, R5, 0xf8, !PT ;  /* 0x0000008004047812 */ /* 0x000fc800078ef805 */
[----:B------:R-:W-:-:S07]  /*41f0*/  PRMT R0, R4, 0x7610, R0 ;  /* 0x0000761004007816 */ /* 0x000fce0000000000 */
.L_x_59153:
[----:B------:R-:W-:Y:S05]  /*4200*/  BSYNC.RECONVERGENT B0 ;  /* 0x0000000000007941 */ /* 0x000fea0003800200 */
.L_x_59152:
[----:B------:R0:W-:Y:S01]  /*4210*/  STG.E.U8 desc[UR36][R2.64], R0 ;  /* 0x0000000002007986 */ /* 0x0001e2000c101124 */
[----:B------:R-:W-:Y:S05]  /*4220*/  BRA `(.L_x_59129) ;  /* 0x0000000000ac7947 */ /* 0x000fea0003800000 */
.L_x_59145:
[----:B------:R-:W-:-:S09]  /*4230*/  UISETP.NE.AND UP0, UPT, UR4, 0x1c, UPT ;  /* 0x0000001c0400788c */ /* 0x000fd2000bf05270 */
[----:B------:R-:W-:Y:S05]  /*4240*/  BRA.U !UP0, `(.L_x_59156) ;  /* 0x0000000108a07547 */ /* 0x000fea000b800000 */
[----:B------:R-:W-:-:S09]  /*4250*/  UISETP.NE.AND UP0, UPT, UR4, 0x1d, UPT ;  /* 0x0000001d0400788c */ /* 0x000fd2000bf05270 */
[----:B------:R-:W-:Y:S05]  /*4260*/  BRA.U !UP0, `(.L_x_59157) ;  /* 0x0000000108907547 */ /* 0x000fea000b800000 */
[----:B------:R-:W-:-:S09]  /*4270*/  UISETP.NE.AND UP0, UPT, UR4, 0x2c, UPT ;  /* 0x0000002c0400788c */ /* 0x000fd2000bf05270 */
[----:B------:R-:W-:Y:S05]  /*4280*/  BRA.U !UP0, `(.L_x_59158) ;  /* 0x0000000108447547 */ /* 0x000fea000b800000 */
.L_x_59128:
[----:B------:R-:W-:Y:S01]  /*4290*/  MOV R0, 0x0 ;  /* 0x0000000000007802 */ /* 0x000fe20000000f00 */
[----:B------:R-:W0:Y:S01]  /*42a0*/  LDCU.64 UR6, c[0x4][0x198] ;  /* 0x01003300ff0677ac */ /* 0x000e220008000a00 */
[----:B------:R-:W-:Y:S02]  /*42b0*/  IMAD.MOV.U32 R8, RZ, RZ, 0x65 ;  /* 0x00000065ff087424 */ /* 0x000fe400078e00ff */
[----:B------:R0:W1:Y:S01]  /*42c0*/  LDC.64 R2, c[0x4][R0] ;  /* 0x0100000000027b82 */ /* 0x0000620000000a00 */
[----:B------:R-:W5:Y:S01]  /*42d0*/  LDCU.64 UR8, c[0x4][0x1a0] ;  /* 0x01003400ff0877ac */ /* 0x000f620008000a00 */
[----:B------:R-:W-:Y:S02]  /*42e0*/  IMAD.MOV.U32 R12, RZ, RZ, 0x1 ;  /* 0x00000001ff0c7424 */ /* 0x000fe400078e00ff */
[----:B------:R-:W-:Y:S01]  /*42f0*/  IMAD.MOV.U32 R13, RZ, RZ, RZ ;  /* 0x000000ffff0d7224 */ /* 0x000fe200078e00ff */
[----:B------:R-:W2:Y:S01]  /*4300*/  LDCU.64 UR4, c[0x4][0x40] ;  /* 0x01000800ff0477ac */ /* 0x000ea20008000a00 */
[----:B0-----:R-:W-:Y:S01]  /*4310*/  IMAD.U32 R4, RZ, RZ, UR6 ;  /* 0x00000006ff047e24 */ /* 0x001fe2000f8e00ff */
[----:B------:R-:W-:Y:S01]  /*4320*/  MOV R5, UR7 ;  /* 0x0000000700057c02 */ /* 0x000fe20008000f00 */
[----:B-----5:R-:W-:-:S02]  /*4330*/  IMAD.U32 R6, RZ, RZ, UR8 ;  /* 0x00000008ff067e24 */ /* 0x020fc4000f8e00ff */
[----:B------:R-:W-:Y:S02]  /*4340*/  IMAD.U32 R7, RZ, RZ, UR9 ;  /* 0x00000009ff077e24 */ /* 0x000fe4000f8e00ff */
[----:B--2---:R-:W-:Y:S01]  /*4350*/  IMAD.U32 R10, RZ, RZ, UR4 ;  /* 0x00000004ff0a7e24 */ /* 0x004fe2000f8e00ff */
[----:B------:R-:W-:-:S07]  /*4360*/  MOV R11, UR5 ;  /* 0x00000005000b7c02 */ /* 0x000fce0008000f00 */
[----:B------:R-:W-:-:S07]  /*4370*/  LEPC R20, `(.L_x_59159) ;  /* 0x000000001014794e */ /* 0x000fce0000000000 */
[----:B-1-34-:R-:W-:Y:S05]  /*4380*/  CALL.ABS.NOINC R2 ;  /* 0x0000000002007343 */ /* 0x01afea0003c00000 */
.L_x_59159:
[----:B------:R-:W-:Y:S05]  /*4390*/  BRA `(.L_x_59129) ;  /* 0x0000000000507947 */ /* 0x000fea0003800000 */
.L_x_59158:
        /* <DEDUP_REMOVED lines=17> */
.L_x_59157:
[----:B------:R0:W-:Y:S01]  /*44b0*/  STG.E.64 desc[UR36][R2.64], R4 ;  /* 0x0000000402007986 */ /* 0x0001e2000c101b24 */
[----:B------:R-:W-:Y:S05]  /*44c0*/  BRA `(.L_x_59129) ;  /* 0x0000000000047947 */ /* 0x000fea0003800000 */
.L_x_59156:
[----:B------:R0:W-:Y:S02]  /*44d0*/  STG.E desc[UR36][R2.64], R4 ;  /* 0x0000000402007986 */ /* 0x0001e4000c101924 */
.L_x_59129:
[----:B------:R-:W-:-:S07]  /*44e0*/  IADD3 R19, PT, PT, R19, 0x80, RZ ;  /* 0x0000008013137810 */ /* 0x000fce0007ffe0ff */
.L_x_59048:
[----:B------:R-:W-:Y:S05]  /*44f0*/  BSYNC.RECONVERGENT B6 ;  /* 0x0000000000067941 */ /* 0x000fea0003800200 */
.L_x_59047:
[----:B------:R-:W5:Y:S01]  /*4500*/  LDCU UR4, c[0x0][0x380] ;  /* 0x00007000ff0477ac */ /* 0x000f620008000800 */
[----:B------:R-:W-:Y:S01]  /*4510*/  BSSY.RECONVERGENT B6, `(.L_x_59160) ;  /* 0x000044c000067945 */ /* 0x000fe20003800200 */
[----:B-----5:R-:W-:-:S13]  /*4520*/  ISETP.GE.AND P0, PT, R19, UR4, PT ;  /* 0x0000000413007c0c */ /* 0x020fda000bf06270 */
[----:B------:R-:W-:Y:S05]  /*4530*/  @P0 BRA `(.L_x_59161) ;  /* 0x0000004400240947 */ /* 0x000fea0003800000 */
[----:B------:R-:W5:Y:S01]  /*4540*/  LDCU UR4, c[0x0][0x388] ;  /* 0x00007100ff0477ac */ /* 0x000f620008000800 */
[----:B---3--:R-:W-:Y:S02]  /*4550*/  IMAD.MOV.U32 R22, RZ, RZ, RZ ;  /* 0x000000ffff167224 */ /* 0x008fe400078e00ff */
[----:B0-----:R-:W-:Y:S02]  /*4560*/  IMAD.MOV.U32 R0, RZ, RZ, RZ ;  /* 0x000000ffff007224 */ /* 0x001fe400078e00ff */
[----:B------:R-:W-:Y:S01]  /*4570*/  IMAD.MOV.U32 R18, RZ, RZ, RZ ;  /* 0x000000ffff127224 */ /* 0x000fe200078e00ff */
[----:B-----5:R-:W-:-:S09]  /*4580*/  UISETP.NE.AND UP0, UPT, UR4, URZ, UPT ;  /* 0x000000ff0400728c */ /* 0x020fd2000bf05270 */
[----:B------:R-:W-:Y:S05]  /*4590*/  BRA.U !UP0, `(.L_x_59162) ;  /* 0x0000001508707547 */ /* 0x000fea000b800000 */
[----:B------:R-:W0:Y:S01]  /*45a0*/  LDCU.64 UR4, c[0x0][0x390] ;  /* 0x00007200ff0477ac */ /* 0x000e220008000a00 */
[----:B------:R-:W-:Y:S01]  /*45b0*/  MOV R18, RZ ;  /* 0x000000ff00127202 */ /* 0x000fe20000000f00 */
[----:B------:R-:W3:Y:S01]  /*45c0*/  LDCU UR6, c[0x0][0x38c] ;  /* 0x00007180ff0677ac */ /* 0x000ee20008000800 */
[----:B------:R-:W5:Y:S01]  /*45d0*/  LDCU.64 UR8, c[0x0][0x4b8] ;  /* 0x00009700ff0877ac */ /* 0x000f620008000a00 */
[----:B------:R-:W-:Y:S02]  /*45e0*/  UISETP.NE.AND UP0, UPT, UR39, URZ, UPT ;  /* 0x000000ff2700728c */ /* 0x000fe4000bf05270 */
[----:B0-----:R-:W-:Y:S01]  /*45f0*/  IMAD.HI.U32 R2, R19, UR4, R18 ;  /* 0x0000000413027c27 */ /* 0x001fe2000f8e0012 */
[----:B------:R-:W0:Y:S04]  /*4600*/  LDCU UR4, c[0x0][0x4c0] ;  /* 0x00009800ff0477ac */ /* 0x000e280008000800 */
[----:B------:R-:W-:-:S05]  /*4610*/  SHF.R.U32.HI R3, RZ, UR5, R2 ;  /* 0x00000005ff037c19 */ /* 0x000fca0008011602 */
[----:B------:R-:W-:-:S04]  /*4620*/  IMAD.MOV R22, RZ, RZ, -R3 ;  /* 0x000000ffff167224 */ /* 0x000fc800078e0a03 */
[----:B---3--:R-:W-:-:S04]  /*4630*/  IMAD R22, R22, UR6, R19 ;  /* 0x0000000616167c24 */ /* 0x008fc8000f8e0213 */
[C---:B-----5:R-:W-:Y:S02]  /*4640*/  IMAD R18, R22.reuse, UR8, RZ ;  /* 0x0000000816127c24 */ /* 0x060fe4000f8e02ff */
[C---:B------:R-:W-:Y:S02]  /*4650*/  IMAD R0, R22.reuse, UR9, RZ ;  /* 0x0000000916007c24 */ /* 0x040fe4000f8e02ff */
[----:B0-----:R-:W-:Y:S01]  /*4660*/  IMAD R22, R22, UR4, RZ ;  /* 0x0000000416167c24 */ /* 0x001fe2000f8e02ff */
[----:B------:R-:W-:Y:S06]  /*4670*/  BRA.U !UP0, `(.L_x_59162) ;  /* 0x0000001508387547 */ /* 0x000fec000b800000 */
[----:B------:R-:W0:Y:S01]  /*4680*/  LDCU.64 UR6, c[0x0][0x398] ;  /* 0x00007300ff0677ac */ /* 0x000e220008000a00 */
[----:B------:R-:W-:Y:S01]  /*4690*/  IMAD.MOV.U32 R2, RZ, RZ, RZ ;  /* 0x000000ffff027224 */ /* 0x000fe200078e00ff */
[----:B------:R-:W3:Y:S01]  /*46a0*/  LDCU UR4, c[0x0][0x3a0] ;  /* 0x00007400ff0477ac */ /* 0x000ee20008000800 */
[----:B------:R-:W5:Y:S01]  /*46b0*/  LDCU UR5, c[0x0][0x4c4] ;  /* 0x00009880ff0577ac */ /* 0x000f620008000800 */
[----:B------:R-:W1:Y:S01]  /*46c0*/  LDCU.64 UR8, c[0x0][0x4c8] ;  /* 0x00009900ff0877ac */ /* 0x000e620008000a00 */
[----:B------:R-:W-:Y:S01]  /*46d0*/  UISETP.NE.AND UP0, UPT, UR38, 0x2, UPT ;  /* 0x000000022600788c */ /* 0x000fe2000bf05270 */
[----:B0-----:R-:W-:-:S05]  /*46e0*/  IMAD.HI.U32 R4, R3, UR7, R2 ;  /* 0x0000000703047c27 */ /* 0x001fca000f8e0002 */
[----:B---3--:R-:W-:-:S05]  /*46f0*/  SHF.R.U32.HI R5, RZ, UR4, R4 ;  /* 0x00000004ff057c19 */ /* 0x008fca0008011604 */
[----:B------:R-:W-:-:S04]  /*4700*/  IMAD.MOV R2, RZ, RZ, -R5 ;  /* 0x000000ffff027224 */ /* 0x000fc800078e0a05 */
[----:B------:R-:W-:-:S04]  /*4710*/  IMAD R3, R2, UR6, R3 ;  /* 0x0000000602037c24 */ /* 0x000fc8000f8e0203 */
[C---:B-----5:R-:W-:Y:S02]  /*4720*/  IMAD R18, R3.reuse, UR5, R18 ;  /* 0x0000000503127c24 */ /* 0x060fe4000f8e0212 */
[C---:B-1----:R-:W-:Y:S02]  /*4730*/  IMAD R0, R3.reuse, UR8, R0 ;  /* 0x0000000803007c24 */ /* 0x042fe4000f8e0200 */
[----:B------:R-:W-:Y:S01]  /*4740*/  IMAD R22, R3, UR9, R22 ;  /* 0x0000000903167c24 */ /* 0x000fe2000f8e0216 */
[----:B------:R-:W-:Y:S06]  /*4750*/  BRA.U !UP0, `(.L_x_59162) ;  /* 0x0000001508007547 */ /* 0x000fec000b800000 */
[----:B------:R-:W0:Y:S01]  /*4760*/  LDCU.64 UR4, c[0x0][0x3a8] ;  /* 0x00007500ff0477ac */ /* 0x000e220008000a00 */
[----:B------:R-:W-:Y:S01]  /*4770*/  HFMA2 R4, -RZ, RZ, 0, 0 ;  /* 0x00000000ff047431 */ /* 0x000fe200000001ff */
[----:B------:R-:W1:Y:S01]  /*4780*/  LDCU UR6, c[0x0][0x3a4] ;  /* 0x00007480ff0677ac */ /* 0x000e620008000800 */
[----:B------:R-:W3:Y:S01]  /*4790*/  LDCU.64 UR8, c[0x0][0x4d0] ;  /* 0x00009a00ff0877ac */ /* 0x000ee20008000a00 */
[----:B------:R-:W-:Y:S02]  /*47a0*/  UISETP.NE.AND UP0, UPT, UR38, 0x3, UPT ;  /* 0x000000032600788c */ /* 0x000fe4000bf05270 */
[----:B0-----:R-:W-:Y:S01]  /*47b0*/  IMAD.HI.U32 R2, R5, UR4, R4 ;  /* 0x0000000405027c27 */ /* 0x001fe2000f8e0004 */
[----:B------:R-:W0:Y:S04]  /*47c0*/  LDCU UR4, c[0x0][0x4d8] ;  /* 0x00009b00ff0477ac */ /* 0x000e280008000800 */
[----:B------:R-:W-:-:S05]  /*47d0*/  SHF.R.U32.HI R3, RZ, UR5, R2 ;  /* 0x00000005ff037c19 */ /* 0x000fca0008011602 */
[----:B------:R-:W-:-:S04]  /*47e0*/  IMAD.MOV R4, RZ, RZ, -R3 ;  /* 0x000000ffff047224 */ /* 0x000fc800078e0a03 */
        /* <DEDUP_REMOVED lines=9> */
[----:B------:R-:W5:Y:S01]  /*4880*/  LDCU.64 UR8, c[0x0][0x4e0] ;  /* 0x00009c00ff0877ac */ /* 0x000f620008000a00 */
[----:B------:R-:W-:Y:S01]  /*4890*/  UISETP.NE.AND UP0, UPT, UR38, 0x4, UPT ;  /* 0x000000042600788c */ /* 0x000fe2000bf05270 */
[----:B0-----:R-:W-:-:S05]  /*48a0*/  IMAD.HI.U32 R4, R3, UR7, R2 ;  /* 0x0000000703047c27 */ /* 0x001fca000f8e0002 */
[----:B-1----:R-:W-:-:S05]  /*48b0*/  SHF.R.U32.HI R5, RZ, UR4, R4 ;  /* 0x00000004ff057c19 */ /* 0x002fca0008011604 */
[----:B------:R-:W-:-:S04]  /*48c0*/  IMAD.MOV R2, RZ, RZ, -R5 ;  /* 0x000000ffff027224 */ /* 0x000fc800078e0a05 */
[----:B------:R-:W-:-:S04]  /*48d0*/  IMAD R3, R2, UR6, R3 ;  /* 0x0000000602037c24 */ /* 0x000fc8000f8e0203 */
[C---:B---3--:R-:W-:Y:S02]  /*48e0*/  IMAD R18, R3.reuse, UR5, R18 ;  /* 0x0000000503127c24 */ /* 0x048fe4000f8e0212 */
[C---:B-----5:R-:W-:Y:S02]  /*48f0*/  IMAD R0, R3.reuse, UR8, R0 ;  /* 0x0000000803007c24 */ /* 0x060fe4000f8e0200 */
[----:B------:R-:W-:Y:S01]  /*4900*/  IMAD R22, R3, UR9, R22 ;  /* 0x0000000903167c24 */ /* 0x000fe2000f8e0216 */
[----:B------:R-:W-:Y:S06]  /*4910*/  BRA.U !UP0, `(.L_x_59162) ;  /* 0x0000001108907547 */ /* 0x000fec000b800000 */
[----:B------:R-:W0:Y:S01]  /*4920*/  LDCU.64 UR4, c[0x0][0x3c0] ;  /* 0x00007800ff0477ac */ /* 0x000e220008000a00 */
[----:B------:R-:W-:Y:S01]  /*4930*/  MOV R4, RZ ;  /* 0x000000ff00047202 */ /* 0x000fe20000000f00 */
        /* <DEDUP_REMOVED lines=281> */
[----:B------:R-:W3:Y:S03]  /*5ad0*/  LDCU.64 UR8, c[0x0][0x5d8] ;  /* 0x0000bb00ff0877ac */ /* 0x000ee60008000a00 */
[----:B0-----:R-:W-:Y:S01]  /*5ae0*/  IMAD.HI.U32 R2, R5, UR4, R4 ;  /* 0x0000000405027c27 */ /* 0x001fe2000f8e0004 */
[----:B------:R-:W0:Y:S04]  /*5af0*/  LDCU UR4, c[0x0][0x5e0] ;  /* 0x0000bc00ff0477ac */ /* 0x000e280008000800 */
[----:B------:R-:W-:-:S05]  /*5b00*/  SHF.R.U32.HI R2, RZ, UR5, R2 ;  /* 0x00000005ff027c19 */ /* 0x000fca0008011602 */
[----:B------:R-:W-:-:S04]  /*5b10*/  IMAD.MOV R3, RZ, RZ, -R2 ;  /* 0x000000ffff037224 */ /* 0x000fc800078e0a02 */
[----:B-1----:R-:W-:-:S04]  /*5b20*/  IMAD R5, R3, UR6, R5 ;  /* 0x0000000603057c24 */ /* 0x002fc8000f8e0205 */
[C---:B---3--:R-:W-:Y:S02]  /*5b30*/  IMAD R18, R5.reuse, UR8, R18 ;  /* 0x0000000805127c24 */ /* 0x048fe4000f8e0212 */
[C---:B------:R-:W-:Y:S02]  /*5b40*/  IMAD R0, R5.reuse, UR9, R0 ;  /* 0x0000000905007c24 */ /* 0x040fe4000f8e0200 */
[----:B0-----:R-:W-:-:S07]  /*5b50*/  IMAD R22, R5, UR4, R22 ;  /* 0x0000000405167c24 */ /* 0x001fce000f8e0216 */
.L_x_59162:
        /* <DEDUP_REMOVED lines=14> */
[----:B-12-4-:R-:W2:Y:S02]  /*5c40*/  LDG.E.S8 R16, desc[UR36][R2.64] ;  /* 0x0000002402107981 */ /* 0x016ea4000c1e1300 */
[----:B--2---:R-:W-:Y:S01]  /*5c50*/  SHF.R.S32.HI R17, RZ, 0x1f, R16 ;  /* 0x0000001fff117819 */ /* 0x004fe20000011410 */
[----:B------:R-:W-:Y:S06]  /*5c60*/  BRA `(.L_x_59168) ;  /* 0x0000000c004c7947 */ /* 0x000fec0003800000 */
.L_x_59166:
[----:B-12-4-:R0:W5:Y:S01]  /*5c70*/  LDG.E.U8 R16, desc[UR36][R2.64] ;  /* 0x0000002402107981 */ /* 0x016162000c1e1100 */
[----:B------:R-:W-:Y:S01]  /*5c80*/  IMAD.MOV.U32 R17, RZ, RZ, RZ ;  /* 0x000000ffff117224 */ /* 0x000fe200078e00ff */
[----:B------:R-:W-:Y:S06]  /*5c90*/  BRA `(.L_x_59168) ;  /* 0x0000000c00407947 */ /* 0x000fec0003800000 */
.L_x_59165:
[----:B------:R-:W-:-:S09]  /*5ca0*/  UISETP.NE.AND UP0, UPT, UR4, 0x2, UPT ;  /* 0x000000020400788c */ /* 0x000fd2000bf05270 */
[----:B------:R-:W-:Y:S05]  /*5cb0*/  BRA.U !UP0, `(.L_x_59169) ;  /* 0x0000000108247547 */ /* 0x000fea000b800000 */
[----:B------:R-:W-:-:S09]  /*5cc0*/  UISETP.NE.AND UP0, UPT, UR4, 0x3, UPT ;  /* 0x000000030400788c */ /* 0x000fd2000bf05270 */
[----:B------:R-:W-:Y:S05]  /*5cd0*/  BRA.U !UP0, `(.L_x_59170) ;  /* 0x0000000108107547 */ /* 0x000fea000b800000 */
[----:B------:R-:W-:-:S09]  /*5ce0*/  UISETP.NE.AND UP0, UPT, UR4, 0x4, UPT ;  /* 0x000000040400788c */ /* 0x000fd2000bf05270 */
[----:B------:R-:W-:Y:S05]  /*5cf0*/  BRA.U UP0, `(.L_x_59167) ;  /* 0x0000000900d07547 */ /* 0x000fea000b800000 */
[----:B-12-4-:R1:W5:Y:S01]  /*5d00*/  LDG.E.64 R16, desc[UR36][R2.64] ;  /* 0x0000002402107981 */ /* 0x016362000c1e1b00 */
[----:B------:R-:W-:Y:S05]  /*5d10*/  BRA `(.L_x_59168) ;  /* 0x0000000c00207947 */ /* 0x000fea0003800000 */
.L_x_59170:
[----:B-12-4-:R-:W2:Y:S02]  /*5d20*/  LDG.E R16, desc[UR36][R2.64] ;  /* 0x0000002402107981 */ /* 0x016ea4000c1e1900 */
[----:B--2---:R-:W-:Y:S01]  /*5d30*/  SHF.R.S32.HI R17, RZ, 0x1f, R16 ;  /* 0x0000001fff117819 */ /* 0x004fe20000011410 */
[----:B------:R-:W-:Y:S06]  /*5d40*/  BRA `(.L_x_59168) ;  /* 0x0000000c00147947 */ /* 0x000fec0003800000 */
.L_x_59169:
[----:B-12-4-:R-:W2:Y:S02]  /*5d50*/  LDG.E.S16 R16, desc[UR36][R2.64] ;  /* 0x0000002402107981 */ /* 0x016ea4000c1e1700 */
[----:B--2---:R-:W-:Y:S01]  /*5d60*/  SHF.R.S32.HI R17, RZ, 0x1f, R16 ;  /* 0x0000001fff117819 */ /* 0x004fe20000011410 */
[----:B------:R-:W-:Y:S06]  /*5d70*/  BRA `(.L_x_59168) ;  /* 0x0000000c00087947 */ /* 0x000fec0003800000 */
.L_x_59164:
[----:B------:R-:W-:-:S09]  /*5d80*/  UISETP.GT.AND UP0, UPT, UR4, 0x6, UPT ;  /* 0x000000060400788c */ /* 0x000fd2000bf04270 */
[----:B------:R-:W-:Y:S05]  /*5d90*/  BRA.U UP0, `(.L_x_59171) ;  /* 0x00000001002c7547 */ /* 0x000fea000b800000 */
[----:B------:R-:W-:-:S09]  /*5da0*/  UISETP.NE.AND UP0, UPT, UR4, 0x5, UPT ;  /* 0x000000050400788c */ /* 0x000fd2000bf05270 */
[----:B------:R-:W-:Y:S05]  /*5db0*/  BRA.U !UP0, `(.L_x_59172) ;  /* 0x0000000108147547 */ /* 0x000fea000b800000 */
[----:B------:R-:W-:-:S09]  /*5dc0*/  UISETP.NE.AND UP0, UPT, UR4, 0x6, UPT ;  /* 0x000000060400788c */ /* 0x000fd2000bf05270 */
[----:B------:R-:W-:Y:S05]  /*5dd0*/  BRA.U UP0, `(.L_x_59167) ;  /* 0x0000000900987547 */ /* 0x000fea000b800000 */
[----:B------:R-:W1:Y:S02]  /*5de0*/  LDG.E R2, desc[UR36][R2.64] ;  /* 0x0000002402027981 */ /* 0x000e64000c1e1900 */
[----:B-12-4-:R3:W4:Y:S01]  /*5df0*/  F2I.S64.TRUNC R16, R2 ;  /* 0x0000000200107311 */ /* 0x016722000020d900 */
[----:B------:R-:W-:Y:S05]  /*5e00*/  BRA `(.L_x_59168) ;  /* 0x0000000800e47947 */ /* 0x000fea0003800000 */
.L_x_59172:
[----:B------:R-:W1:Y:S02]  /*5e10*/  LDG.E.U16 R2, desc[UR36][R2.64] ;  /* 0x0000002402027981 */ /* 0x000e64000c1e1500 */
[----:B-12-4-:R-:W-:-:S06]  /*5e20*/  HADD2.F32 R16, -RZ, R2.H0_H0 ;  /* 0x20000002ff107230 */ /* 0x016fcc0000004100 */
[----:B------:R-:W2:Y:S01]  /*5e30*/  F2I.S64.TRUNC R16, R16 ;  /* 0x0000001000107311 */ /* 0x000ea2000020d900 */
[----:B------:R-:W-:Y:S05]  /*5e40*/  BRA `(.L_x_59168) ;  /* 0x0000000800d47947 */ /* 0x000fea0003800000 */
.L_x_59171:
[----:B------:R-:W-:-:S09]  /*5e50*/  UISETP.NE.AND UP0, UPT, UR4, 0x7, UPT ;  /* 0x000000070400788c */ /* 0x000fd2000bf05270 */
[----:B------:R-:W-:Y:S05]  /*5e60*/  BRA.U !UP0, `(.L_x_59173) ;  /* 0x00000001082c7547 */ /* 0x000fea000b800000 */
[----:B------:R-:W-:-:S09]  /*5e70*/  UISETP.NE.AND UP0, UPT, UR4, 0x8, UPT ;  /* 0x000000080400788c */ /* 0x000fd2000bf05270 */
[----:B------:R-:W-:Y:S05]  /*5e80*/  BRA.U !UP0, `(.L_x_59174) ;  /* 0x0000000108147547 */ /* 0x000fea000b800000 */
[----:B------:R-:W-:-:S09]  /*5e90*/  UISETP.NE.AND UP0, UPT, UR4, 0x9, UPT ;  /* 0x000000090400788c */ /* 0x000fd2000bf05270 */
[----:B------:R-:W-:Y:S05]  /*5ea0*/  BRA.U UP0, `(.L_x_59167) ;  /* 0x0000000900647547 */ /* 0x000fea000b800000 */
[----:B------:R-:W1:Y:S02]  /*5eb0*/  LDG.E R2, desc[UR36][R2.64] ;  /* 0x0000002402027981 */ /* 0x000e64000c1e1900 */
[----:B-12-4-:R0:W1:Y:S01]  /*5ec0*/  F2I.S64.TRUNC R16, R2 ;  /* 0x0000000200107311 */ /* 0x016062000020d900 */
[----:B------:R-:W-:Y:S05]  /*5ed0*/  BRA `(.L_x_59168) ;  /* 0x0000000800b07947 */ /* 0x000fea0003800000 */
.L_x_59174:
[----:B------:R-:W1:Y:S02]  /*5ee0*/  LDG.E.U16 R2, desc[UR36][R2.64] ;  /* 0x0000002402027981 */ /* 0x000e64000c1e1500 */
[----:B-12-4-:R-:W-:-:S06]  /*5ef0*/  HADD2.F32 R16, -RZ, R2.H0_H0 ;  /* 0x20000002ff107230 */ /* 0x016fcc0000004100 */
[----:B------:R-:W0:Y:S01]  /*5f00*/  F2I.S64.TRUNC R16, R16 ;  /* 0x0000001000107311 */ /* 0x000e22000020d900 */
[----:B------:R-:W-:Y:S05]  /*5f10*/  BRA `(.L_x_59168) ;  /* 0x0000000800a07947 */ /* 0x000fea0003800000 */
.L_x_59173:
[----:B------:R-:W1:Y:S02]  /*5f20*/  LDG.E.64 R2, desc[UR36][R2.64] ;  /* 0x0000002402027981 */ /* 0x000e64000c1e1b00 */
[----:B-12-4-:R0:W1:Y:S01]  /*5f30*/  F2I.S64.F64.TRUNC R16, R2 ;  /* 0x0000000200107311 */ /* 0x016062000030d900 */
[----:B------:R-:W-:Y:S05]  /*5f40*/  BRA `(.L_x_59168) ;  /* 0x0000000800947947 */ /* 0x000fea0003800000 */
.L_x_59163:
        /* <DEDUP_REMOVED lines=9> */
[----:B-12-4-:R-:W-:Y:S01]  /*5fe0*/  HFMA2 R17, -RZ, RZ, 0, 0 ;  /* 0x00000000ff117431 */ /* 0x016fe200000001ff */
[----:B---3--:R-:W-:-:S04]  /*5ff0*/  ISETP.NE.AND P0, PT, R2, RZ, PT ;  /* 0x000000ff0200720c */ /* 0x008fc80003f05270 */
[----:B------:R-:W-:Y:S01]  /*6000*/  SEL R16, RZ, 0x1, !P0 ;  /* 0x00000001ff107807 */ /* 0x000fe20004000000 */
[----:B------:R-:W-:Y:S08]  /*6010*/  BRA `(.L_x_59168) ;  /* 0x0000000800607947 */ /* 0x000ff00003800000 */
.L_x_59177:
[----:B------:R-:W1:Y:S02]  /*6020*/  LDG.E.64 R2, desc[UR36][R2.64] ;  /* 0x0000002402027981 */ /* 0x000e64000c1e1b00 */
[----:B-12-4-:R0:W1:Y:S01]  /*6030*/  F2I.S64.F64.TRUNC R16, R2 ;  /* 0x0000000200107311 */ /* 0x016062000030d900 */
[----:B------:R-:W-:Y:S05]  /*6040*/  BRA `(.L_x_59168) ;  /* 0x0000000800547947 */ /* 0x000fea0003800000 */
.L_x_59176:
        /* <DEDUP_REMOVED lines=24> */
[----:B-12-4-:R0:W1:Y:S01]  /*61d0*/  F2I.S64.TRUNC R16, R5 ;  /* 0x0000000500107311 */ /* 0x016062000020d900 */
[----:B------:R-:W-:Y:S05]  /*61e0*/  BRA `(.L_x_59168) ;  /* 0x0000000400ec7947 */ /* 0x000fea0003800000 */
.L_x_59179:
[----:B------:R-:W3:Y:S02]  /*61f0*/  LDG.E.U8 R2, desc[UR36][R2.64] ;  /* 0x0000002402027981 */ /* 0x000ee4000c1e1100 */
[C---:B---3--:R-:W-:Y:S01]  /*6200*/  SHF.L.U32 R0, R2.reuse, 0x19, RZ ;  /* 0x0000001902007819 */ /* 0x048fe200000006ff */
        /* <DEDUP_REMOVED lines=9> */
[----:B-12-4-:R0:W1:Y:S01]  /*62a0*/  F2I.S64.TRUNC R16, R0 ;  /* 0x0000000000107311 */ /* 0x016062000020d900 */
[----:B------:R-:W-:Y:S05]  /*62b0*/  BRA `(.L_x_59168) ;  /* 0x0000000400b87947 */ /* 0x000fea0003800000 */
.L_x_59178:
[----:B-12-4-:R-:W2:Y:S02]  /*62c0*/  LDG.E.U16 R16, desc[UR36][R2.64] ;  /* 0x0000002402107981 */ /* 0x016ea4000c1e1500 */
[----:B--2---:R-:W-:-:S06]  /*62d0*/  IMAD.U32 R16, R16, 0x10000, RZ ;  /* 0x0001000010107824 */ /* 0x004fcc00078e00ff */
[----:B------:R-:W0:Y:S01]  /*62e0*/  F2I.S64.TRUNC R16, R16 ;  /* 0x0000001000107311 */ /* 0x000e22000020d900 */
[----:B------:R-:W-:Y:S05]  /*62f0*/  BRA `(.L_x_59168) ;  /* 0x0000000400a87947 */ /* 0x000fea0003800000 */
.L_x_59175:
        /* <DEDUP_REMOVED lines=8> */
[----:B-12-4-:R0:W5:Y:S01]  /*6380*/  LDG.E.U16 R16, desc[UR36][R2.64] ;  /* 0x0000002402107981 */ /* 0x016162000c1e1500 */
[----:B------:R-:W-:Y:S01]  /*6390*/  IMAD.MOV.U32 R17, RZ, RZ, RZ ;  /* 0x000000ffff117224 */ /* 0x000fe200078e00ff */
[----:B------:R-:W-:Y:S06]  /*63a0*/  BRA `(.L_x_59168) ;  /* 0x00000004007c7947 */ /* 0x000fec0003800000 */
.L_x_59182:
[----:B------:R-:W3:Y:S01]  /*63b0*/  LDG.E.U8 R3, desc[UR36][R2.64] ;  /* 0x0000002402037981 */ /* 0x000ee2000c1e1100 */
[----:B------:R-:W-:Y:S01]  /*63c0*/  BSSY.RECONVERGENT B0, `(.L_x_59183) ;  /* 0x0000018000007945 */ /* 0x000fe20003800200 */
[----:B-12-4-:R-:W-:Y:S02]  /*63d0*/  MOV R16, RZ ;  /* 0x000000ff00107202 */ /* 0x016fe40000000f00 */
        /* <DEDUP_REMOVED lines=18> */
.L_x_59186:
[----:B------:R-:W-:Y:S05]  /*6500*/  BSYNC.RECONVERGENT B1 ;  /* 0x0000000000017941 */ /* 0x000fea0003800200 */
.L_x_59185:
[----:B------:R-:W-:Y:S02]  /*6510*/  SHF.L.U32 R0, R0, 0x14, RZ ;  /* 0x0000001400007819 */ /* 0x000fe400000006ff */
[----:B------:R-:W-:-:S04]  /*6520*/  LEA R2, R2, 0x3b800000, 0x17 ;  /* 0x3b80000002027811 */ /* 0x000fc800078eb8ff */
[----:B------:R-:W-:-:S07]  /*6530*/  LOP3.LUT R16, R2, R0, R7, 0xfe, !PT ;  /* 0x0000000002107212 */ /* 0x000fce00078efe07 */
.L_x_59184:
[----:B------:R-:W-:Y:S05]  /*6540*/  BSYNC.RECONVERGENT B0 ;  /* 0x0000000000007941 */ /* 0x000fea0003800200 */
.L_x_59183:
[----:B------:R-:W0:Y:S01]  /*6550*/  F2I.S64.TRUNC R16, R16 ;  /* 0x0000001000107311 */ /* 0x000e22000020d900 */
[----:B------:R-:W-:Y:S05]  /*6560*/  BRA `(.L_x_59168) ;  /* 0x00000004000c7947 */ /* 0x000fea0003800000 */
.L_x_59181:
[----:B------:R-:W3:Y:S01]  /*6570*/  LDG.E.U8 R3, desc[UR36][R2.64] ;  /* 0x0000002402037981 */ /* 0x000ee2000c1e1100 */
[----:B------:R-:W-:Y:S01]  /*6580*/  BSSY.RECONVERGENT B0, `(.L_x_59187) ;  /* 0x0000018000007945 */ /* 0x000fe20003800200 */
[----:B-12-4-:R-:W-:Y:S01]  /*6590*/  IMAD.MOV.U32 R16, RZ, RZ, RZ ;  /* 0x000000ffff107224 */ /* 0x016fe200078e00ff */
        /* <DEDUP_REMOVED lines=18> */
.L_x_59190:
[----:B------:R-:W-:Y:S05]  /*66c0*/  BSYNC.RECONVERGENT B1 ;  /* 0x0000000000017941 */ /* 0x000fea0003800200 */
.L_x_59189:
[----:B------:R-:W-:Y:S01]  /*66d0*/  IMAD.SHL.U32 R0, R0, 0x200000, RZ ;  /* 0x0020000000007824 */ /* 0x000fe200078e00ff */
[----:B------:R-:W-:-:S04]  /*66e0*/  LEA R2, R2, 0x37800000, 0x17 ;  /* 0x3780000002027811 */ /* 0x000fc800078eb8ff */
[----:B------:R-:W-:-:S07]  /*66f0*/  LOP3.LUT R16, R2, R0, R7, 0xfe, !PT ;  /* 0x0000000002107212 */ /* 0x000fce00078efe07 */
.L_x_59188:
[----:B------:R-:W-:Y:S05]  /*6700*/  BSYNC.RECONVERGENT B0 ;  /* 0x0000000000007941 */ /* 0x000fea0003800200 */
.L_x_59187:
[----:B------:R-:W0:Y:S01]  /*6710*/  F2I.S64.TRUNC R16, R16 ;  /* 0x0000001000107311 */ /* 0x000e22000020d900 */
[----:B------:R-:W-:Y:S05]  /*6720*/  BRA `(.L_x_59168) ;  /* 0x00000000009c7947 */ /* 0x000fea0003800000 */
.L_x_59180:
        /* <DEDUP_REMOVED lines=8> */
[----:B-12-4-:R-:W-:Y:S01]  /*67b0*/  IMAD.MOV.U32 R16, RZ, RZ, 0x400000 ;  /* 0x00400000ff107424 */ /* 0x016fe200078e00ff */
[----:B---3--:R-:W-:-:S13]  /*67c0*/  ISETP.NE.AND P0, PT, R2, RZ, PT ;  /* 0x000000ff0200720c */ /* 0x008fda0003f05270 */
[----:B------:R-:W-:Y:S05]  /*67d0*/  @!P0 BRA `(.L_x_59194) ;  /* 0x00000000000c8947 */ /* 0x000fea0003800000 */
[----:B------:R-:W-:-:S13]  /*67e0*/  ISETP.NE.AND P0, PT, R2, 0xff, PT ;  /* 0x000000ff0200780c */ /* 0x000fda0003f05270 */
[----:B------:R-:W-:Y:S01]  /*67f0*/  @!P0 IMAD.MOV.U32 R16, RZ, RZ, 0x7f800001 ;  /* 0x7f800001ff108424 */ /* 0x000fe200078e00ff */
[----:B------:R-:W-:-:S07]  /*6800*/  @P0 SHF.L.U32 R16, R2, 0x17, RZ ;  /* 0x0000001702100819 */ /* 0x000fce00000006ff */
.L_x_59194:
[----:B------:R-:W-:Y:S05]  /*6810*/  BSYNC.RECONVERGENT B0 ;  /* 0x0000000000007941 */ /* 0x000fea0003800200 */
.L_x_59193:
[----:B------:R-:W0:Y:S01]  /*6820*/  F2I.S64.TRUNC R16, R16 ;  /* 0x0000001000107311 */ /* 0x000e22000020d900 */
[----:B------:R-:W-:Y:S05]  /*6830*/  BRA `(.L_x_59168) ;  /* 0x0000000000587947 */ /* 0x000fea0003800000 */
.L_x_59167:
[----:B------:R-:W-:Y:S01]  /*6840*/  MOV R2, 0x0 ;  /* 0x0000000000027802 */ /* 0x000fe20000000f00 */
[----:B------:R-:W0:Y:S01]  /*6850*/  LDCU.64 UR4, c[0x4][0x198] ;  /* 0x01003300ff0477ac */ /* 0x000e220008000a00 */
[----:B------:R-:W-:Y:S02]  /*6860*/  HFMA2 R12, -RZ, RZ, 0, 5.9604644775390625e-08 ;  /* 0x00000001ff0c7431 */ /* 0x000fe400000001ff */
[----:B------:R-:W-:Y:S01]  /*6870*/  IMAD.MOV.U32 R8, RZ, RZ, 0x4e ;  /* 0x0000004eff087424 */ /* 0x000fe200078e00ff */
[----:B------:R-:W3:Y:S01]  /*6880*/  LDCU.64 UR6, c[0x4][0x1a0] ;  /* 0x01003400ff0677ac */ /* 0x000ee20008000a00 */
[----:B------:R-:W1:Y:S01]  /*6890*/  LDC.64 R2, c[0x4][R2] ;  /* 0x0100000002027b82 */ /* 0x000e620000000a00 */
[----:B------:R-:W-:Y:S01]  /*68a0*/  IMAD.MOV.U32 R13, RZ, RZ, RZ ;  /* 0x000000ffff0d7224 */ /* 0x000fe200078e00ff */
[----:B------:R-:W5:Y:S01]  /*68b0*/  LDCU.64 UR8, c[0x4][0x38] ;  /* 0x01000700ff0877ac */ /* 0x000f620008000a00 */
[----:B0-----:R-:W-:Y:S02]  /*68c0*/  IMAD.U32 R4, RZ, RZ, UR4 ;  /* 0x00000004ff047e24 */ /* 0x001fe4000f8e00ff */
[----:B------:R-:W-:-:S02]  /*68d0*/  IMAD.U32 R5, RZ, RZ, UR5 ;  /* 0x00000005ff057e24 */ /* 0x000fc4000f8e00ff */
[----:B---3--:R-:W-:Y:S01]  /*68e0*/  IMAD.U32 R6, RZ, RZ, UR6 ;  /* 0x00000006ff067e24 */ /* 0x008fe2000f8e00ff */
[----:B------:R-:W-:Y:S01]  /*68f0*/  MOV R7, UR7 ;  /* 0x0000000700077c02 */ /* 0x000fe20008000f00 */
[----:B-----5:R-:W-:Y:S02]  /*6900*/  IMAD.U32 R10, RZ, RZ, UR8 ;  /* 0x00000008ff0a7e24 */ /* 0x020fe4000f8e00ff */
[----:B------:R-:W-:-:S07]  /*6910*/  IMAD.U32 R11, RZ, RZ, UR9 ;  /* 0x00000009ff0b7e24 */ /* 0x000fce000f8e00ff */
[----:B------:R-:W-:-:S07]  /*6920*/  LEPC R20, `(.L_x_59195) ;  /* 0x000000001014794e */ /* 0x000fce0000000000 */
[----:B-12-4-:R-:W-:Y:S05]  /*6930*/  CALL.ABS.NOINC R2 ;  /* 0x0000000002007343 */ /* 0x016fea0003c00000 */
.L_x_59195:
[----:B------:R-:W-:Y:S01]  /*6940*/  CS2R R16, SRZ ;  /* 0x0000000000107805 */ /* 0x000fe2000001ff00 */
[----:B------:R-:W-:Y:S06]  /*6950*/  BRA `(.L_x_59168) ;  /* 0x0000000000107947 */ /* 0x000fec0003800000 */
.L_x_59192:
[----:B-12-4-:R0:W5:Y:S01]  /*6960*/  LDG.E.64 R16, desc[UR36][R2.64] ;  /* 0x0000002402107981 */ /* 0x016162000c1e1b00 */
[----:B------:R-:W-:Y:S05]  /*6970*/  BRA `(.L_x_59168) ;  /* 0x0000000000087947 */ /* 0x000fea0003800000 */
.L_x_59191:
[----:B-12-4-:R0:W5:Y:S01]  /*6980*/  LDG.E R16, desc[UR36][R2.64] ;  /* 0x0000002402107981 */ /* 0x016162000c1e1900 */
[----:B------:R-:W-:-:S07]  /*6990*/  IMAD.MOV.U32 R17, RZ, RZ, RZ ;  /* 0x000000ffff117224 */ /* 0x000fce00078e00ff */
.L_x_59168:
        /* <DEDUP_REMOVED lines=14> */
[----:B01----:R-:W3:Y:S02]  /*6a80*/  LDG.E.S8 R2, desc[UR36][R22.64] ;  /* 0x0000002416027981 */ /* 0x003ee4000c1e1300 */
[----:B---3--:R-:W-:Y:S01]  /*6a90*/  SHF.R.S32.HI R3, RZ, 0x1f, R2 ;  /* 0x0000001fff037819 */ /* 0x008fe20000011402 */
[----:B------:R-:W-:Y:S06]  /*6aa0*/  BRA `(.L_x_59201) ;  /* 0x0000000c004c7947 */ /* 0x000fec0003800000 */
.L_x_59199:
[----:B01----:R0:W5:Y:S01]  /*6ab0*/  LDG.E.U8 R2, desc[UR36][R22.64] ;  /* 0x0000002416027981 */ /* 0x003162000c1e1100 */
[----:B------:R-:W-:Y:S01]  /*6ac0*/  MOV R3, RZ ;  /* 0x000000ff00037202 */ /* 0x000fe20000000f00 */
[----:B------:R-:W-:Y:S06]  /*6ad0*/  BRA `(.L_x_59201) ;  /* 0x0000000c00407947 */ /* 0x000fec0003800000 */
.L_x_59198:
[----:B------:R-:W-:-:S09]  /*6ae0*/  UISETP.NE.AND UP0, UPT, UR4, 0x2, UPT ;  /* 0x000000020400788c */ /* 0x000fd2000bf05270 */
[----:B------:R-:W-:Y:S05]  /*6af0*/  BRA.U !UP0, `(.L_x_59202) ;  /* 0x0000000108247547 */ /* 0x000fea000b800000 */
[----:B------:R-:W-:-:S09]  /*6b00*/  UISETP.NE.AND UP0, UPT, UR4, 0x3, UPT ;  /* 0x000000030400788c */ /* 0x000fd2000bf05270 */
[----:B------:R-:W-:Y:S05]  /*6b10*/  BRA.U !UP0, `(.L_x_59203) ;  /* 0x0000000108107547 */ /* 0x000fea000b800000 */
[----:B------:R-:W-:-:S09]  /*6b20*/  UISETP.NE.AND UP0, UPT, UR4, 0x4, UPT ;  /* 0x000000040400788c */ /* 0x000fd2000bf05270 */
[----:B------:R-:W-:Y:S05]  /*6b30*/  BRA.U UP0, `(.L_x_59200) ;  /* 0x0000000900d07547 */ /* 0x000fea000b800000 */
[----:B01----:R0:W5:Y:S01]  /*6b40*/  LDG.E.64 R2, desc[UR36][R22.64] ;  /* 0x0000002416027981 */ /* 0x003162000c1e1b00 */
[----:B------:R-:W-:Y:S05]  /*6b50*/  BRA `(.L_x_59201) ;  /* 0x0000000c00207947 */ /* 0x000fea0003800000 */
.L_x_59203:
[----:B01----:R-:W3:Y:S02]  /*6b60*/  LDG.E R2, desc[UR36][R22.64] ;  /* 0x0000002416027981 */ /* 0x003ee4000c1e1900 */
[----:B---3--:R-:W-:Y:S01]  /*6b70*/  SHF.R.S32.HI R3, RZ, 0x1f, R2 ;  /* 0x0000001fff037819 */ /* 0x008fe20000011402 */
[----:B------:R-:W-:Y:S06]  /*6b80*/  BRA `(.L_x_59201) ;  /* 0x0000000c00147947 */ /* 0x000fec0003800000 */
.L_x_59202:
[----:B01----:R-:W3:Y:S02]  /*6b90*/  LDG.E.S16 R2, desc[UR36][R22.64] ;  /* 0x0000002416027981 */ /* 0x003ee4000c1e1700 */
[----:B---3--:R-:W-:Y:S01]  /*6ba0*/  SHF.R.S32.HI R3, RZ, 0x1f, R2 ;  /* 0x0000001fff037819 */ /* 0x008fe20000011402 */
[----:B------:R-:W-:Y:S06]  /*6bb0*/  BRA `(.L_x_59201) ;  /* 0x0000000c00087947 */ /* 0x000fec0003800000 */
.L_x_59197:
[----:B------:R-:W-:-:S09]  /*6bc0*/  UISETP.GT.AND UP0, UPT, UR4, 0x6, UPT ;  /* 0x000000060400788c */ /* 0x000fd2000bf04270 */
[----:B------:R-:W-:Y:S05]  /*6bd0*/  BRA.U UP0, `(.L_x_59204) ;  /* 0x00000001002c7547 */ /* 0x000fea000b800000 */
[----:B------:R-:W-:-:S09]  /*6be0*/  UISETP.NE.AND UP0, UPT, UR4, 0x5, UPT ;  /* 0x000000050400788c */ /* 0x000fd2000bf05270 */
[----:B------:R-:W-:Y:S05]  /*6bf0*/  BRA.U !UP0, `(.L_x_59205) ;  /* 0x0000000108147547 */ /* 0x000fea000b800000 */
[----:B------:R-:W-:-:S09]  /*6c00*/  UISETP.NE.AND UP0, UPT, UR4, 0x6, UPT ;  /* 0x000000060400788c */ /* 0x000fd2000bf05270 */
[----:B------:R-:W-:Y:S05]  /*6c10*/  BRA.U UP0, `(.L_x_59200) ;  /* 0x0000000900987547 */ /* 0x000fea000b800000 */
[----:B01----:R-:W3:Y:S02]  /*6c20*/  LDG.E R2, desc[UR36][R22.64] ;  /* 0x0000002416027981 */ /* 0x003ee4000c1e1900 */
[----:B---3--:R-:W0:Y:S01]  /*6c30*/  F2I.S64.TRUNC R2, R2 ;  /* 0x0000000200027311 */ /* 0x008e22000020d900 */
[----:B------:R-:W-:Y:S05]  /*6c40*/  BRA `(.L_x_59201) ;  /* 0x0000000800e47947 */ /* 0x000fea0003800000 */
.L_x_59205:
[----:B------:R-:W0:Y:S02]  /*6c50*/  LDG.E.U16 R22, desc[UR36][R22.64] ;  /* 0x0000002416167981 */ /* 0x000e24000c1e1500 */
[----:B01----:R-:W-:-:S06]  /*6c60*/  HADD2.F32 R2, -RZ, R22.H0_H0 ;  /* 0x20000016ff027230 */ /* 0x003fcc0000004100 */
[----:B------:R-:W0:Y:S01]  /*6c70*/  F2I.S64.TRUNC R2, R2 ;  /* 0x0000000200027311 */ /* 0x000e22000020d900 */
[----:B------:R-:W-:Y:S05]  /*6c80*/  BRA `(.L_x_59201) ;  /* 0x0000000800d47947 */ /* 0x000fea0003800000 */
.L_x_59204:
[----:B------:R-:W-:-:S09]  /*6c90*/  UISETP.NE.AND UP0, UPT, UR4, 0x7, UPT ;  /* 0x000000070400788c */ /* 0x000fd2000bf05270 */
[----:B------:R-:W-:Y:S05]  /*6ca0*/  BRA.U !UP0, `(.L_x_59206) ;  /* 0x00000001082c7547 */ /* 0x000fea000b800000 */
[----:B------:R-:W-:-:S09]  /*6cb0*/  UISETP.NE.AND UP0, UPT, UR4, 0x8, UPT ;  /* 0x000000080400788c */ /* 0x000fd2000bf05270 */
[----:B------:R-:W-:Y:S05]  /*6cc0*/  BRA.U !UP0, `(.L_x_59207) ;  /* 0x0000000108147547 */ /* 0x000fea000b800000 */
[----:B------:R-:W-:-:S09]  /*6cd0*/  UISETP.NE.AND UP0, UPT, UR4, 0x9, UPT ;  /* 0x000000090400788c */ /* 0x000fd2000bf05270 */
[----:B------:R-:W-:Y:S05]  /*6ce0*/  BRA.U UP0, `(.L_x_59200) ;  /* 0x0000000900647547 */ /* 0x000fea000b800000 */
[----:B01----:R-:W3:Y:S02]  /*6cf0*/  LDG.E R2, desc[UR36][R22.64] ;  /* 0x0000002416027981 */ /* 0x003ee4000c1e1900 */
[----:B---3--:R-:W0:Y:S01]  /*6d00*/  F2I.S64.TRUNC R2, R2 ;  /* 0x0000000200027311 */ /* 0x008e22000020d900 */
[----:B------:R-:W-:Y:S05]  /*6d10*/  BRA `(.L_x_59201) ;  /* 0x0000000800b07947 */ /* 0x000fea0003800000 */
.L_x_59207:
[----:B------:R-:W0:Y:S02]  /*6d20*/  LDG.E.U16 R22, desc[UR36][R22.64] ;  /* 0x0000002416167981 */ /* 0x000e24000c1e1500 */
[----:B01----:R-:W-:-:S06]  /*6d30*/  HADD2.F32 R2, -RZ, R22.H0_H0 ;  /* 0x20000016ff027230 */ /* 0x003fcc0000004100 */
[----:B------:R-:W0:Y:S01]  /*6d40*/  F2I.S64.TRUNC R2, R2 ;  /* 0x0000000200027311 */ /* 0x000e22000020d900 */
[----:B------:R-:W-:Y:S05]  /*6d50*/  BRA `(.L_x_59201) ;  /* 0x0000000800a07947 */ /* 0x000fea0003800000 */
.L_x_59206:
[----:B01----:R-:W3:Y:S02]  /*6d60*/  LDG.E.64 R2, desc[UR36][R22.64] ;  /* 0x0000002416027981 */ /* 0x003ee4000c1e1b00 */
[----:B---3--:R-:W0:Y:S01]  /*6d70*/  F2I.S64.F64.TRUNC R2, R2 ;  /* 0x0000000200027311 */ /* 0x008e22000030d900 */
[----:B------:R-:W-:Y:S05]  /*6d80*/  BRA `(.L_x_59201) ;  /* 0x0000000800947947 */ /* 0x000fea0003800000 */
.L_x_59196:
        /* <DEDUP_REMOVED lines=9> */
[----:B01----:R-:W-:Y:S01]  /*6e20*/  IMAD.MOV.U32 R3, RZ, RZ, RZ ;  /* 0x000000ffff037224 */ /* 0x003fe200078e00ff */
[----:B---3--:R-:W-:-:S04]  /*6e30*/  ISETP.NE.AND P0, PT, R22, RZ, PT ;  /* 0x000000ff1600720c */ /* 0x008fc80003f05270 */
[----:B------:R-:W-:Y:S01]  /*6e40*/  SEL R2, RZ, 0x1, !P0 ;  /* 0x00000001ff027807 */ /* 0x000fe20004000000 */
[----:B------:R-:W-:Y:S08]  /*6e50*/  BRA `(.L_x_59201) ;  /* 0x0000000800607947 */ /* 0x000ff00003800000 */
.L_x_59210:
[----:B01----:R-:W3:Y:S02]  /*6e60*/  LDG.E.64 R2, desc[UR36][R22.64] ;  /* 0x0000002416027981 */ /* 0x003ee4000c1e1b00 */
[----:B---3--:R-:W0:Y:S01]  /*6e70*/  F2I.S64.F64.TRUNC R2, R2 ;  /* 0x0000000200027311 */ /* 0x008e22000030d900 */
[----:B------:R-:W-:Y:S05]  /*6e80*/  BRA `(.L_x_59201) ;  /* 0x0000000800547947 */ /* 0x000fea0003800000 */
.L_x_59209:
        /* <DEDUP_REMOVED lines=9> */
[C---:B-1----:R-:W-:Y:S02]  /*6f20*/  LOP3.LUT R2, R0.reuse, 0x7f000000, RZ, 0xc0, !PT ;  /* 0x7f00000000027812 */ /* 0x042fe400078ec0ff */
        /* <DEDUP_REMOVED lines=14> */
[----:B------:R-:W1:Y:S01]  /*7010*/  F2I.S64.TRUNC R2, R3 ;  /* 0x0000000300027311 */ /* 0x000e62000020d900 */
[----:B------:R-:W-:Y:S05]  /*7020*/  BRA `(.L_x_59201) ;  /* 0x0000000400ec7947 */ /* 0x000fea0003800000 */
.L_x_59212:
[----:B01----:R-:W3:Y:S02]  /*7030*/  LDG.E.U8 R3, desc[UR36][R22.64] ;  /* 0x0000002416037981 */ /* 0x003ee4000c1e1100 */
        /* <DEDUP_REMOVED lines=10> */
[----:B------:R-:W3:Y:S01]  /*70e0*/  F2I.S64.TRUNC R2, R3 ;  /* 0x0000000300027311 */ /* 0x000ee2000020d900 */
[----:B------:R-:W-:Y:S05]  /*70f0*/  BRA `(.L_x_59201) ;  /* 0x0000000400b87947 */ /* 0x000fea0003800000 */
.L_x_59211:
[----:B01----:R-:W3:Y:S02]  /*7100*/  LDG.E.U16 R2, desc[UR36][R22.64] ;  /* 0x0000002416027981 */ /* 0x003ee4000c1e1500 */
[----:B---3--:R-:W-:-:S06]  /*7110*/  IMAD.U32 R2, R2, 0x10000, RZ ;  /* 0x0001000002027824 */ /* 0x008fcc00078e00ff */
[----:B------:R-:W0:Y:S01]  /*7120*/  F2I.S64.TRUNC R2, R2 ;  /* 0x0000000200027311 */ /* 0x000e22000020d900 */
[----:B------:R-:W-:Y:S05]  /*7130*/  BRA `(.L_x_59201) ;  /* 0x0000000400a87947 */ /* 0x000fea0003800000 */
.L_x_59208:
        /* <DEDUP_REMOVED lines=8> */
[----:B01----:R0:W5:Y:S01]  /*71c0*/  LDG.E.U16 R2, desc[UR36][R22.64] ;  /* 0x0000002416027981 */ /* 0x003162000c1e1500 */
[----:B------:R-:W-:Y:S01]  /*71d0*/  HFMA2 R3, -RZ, RZ, 0, 0 ;  /* 0x00000000ff037431 */ /* 0x000fe200000001ff */
[----:B------:R-:W-:Y:S06]  /*71e0*/  BRA `(.L_x_59201) ;  /* 0x00000004007c7947 */ /* 0x000fec0003800000 */
.L_x_59215:
[----:B------:R-:W3:Y:S01]  /*71f0*/  LDG.E.U8 R22, desc[UR36][R22.64] ;  /* 0x0000002416167981 */ /* 0x000ee2000c1e1100 */
[----:B------:R-:W-:Y:S01]  /*7200*/  BSSY.RECONVERGENT B0, `(.L_x_59216) ;  /* 0x0000018000007945 */ /* 0x000fe20003800200 */
[----:B01----:R-:W-:Y:S01]  /*7210*/  IMAD.MOV.U32 R2, RZ, RZ, RZ ;  /* 0x000000ffff027224 */ /* 0x003fe200078e00ff */
        /* <DEDUP_REMOVED lines=18> */
.L_x_59219:
[----:B------:R-:W-:Y:S05]  /*7340*/  BSYNC.RECONVERGENT B1 ;  /* 0x0000000000017941 */ /* 0x000fea0003800200 */
.L_x_59218:
[----:B------:R-:W-:Y:S01]  /*7350*/  IMAD.SHL.U32 R0, R0, 0x100000, RZ ;  /* 0x0010000000007824 */ /* 0x000fe200078e00ff */
[----:B------:R-:W-:-:S04]  /*7360*/  LEA R2, R2, 0x3b800000, 0x17 ;  /* 0x3b80000002027811 */ /* 0x000fc800078eb8ff */
[----:B------:R-:W-:-:S07]  /*7370*/  LOP3.LUT R2, R2, R0, R7, 0xfe, !PT ;  /* 0x0000000002027212 */ /* 0x000fce00078efe07 */
.L_x_59217:
[----:B------:R-:W-:Y:S05]  /*7380*/  BSYNC.RECONVERGENT B0 ;  /* 0x0000000000007941 */ /* 0x000fea0003800200 */
.L_x_59216:
[----:B------:R-:W0:Y:S01]  /*7390*/  F2I.S64.TRUNC R2, R2 ;  /* 0x0000000200027311 */ /* 0x000e22000020d900 */
[----:B------:R-:W-:Y:S05]  /*73a0*/  BRA `(.L_x_59201) ;  /* 0x00000004000c7947 */ /* 0x000fea0003800000 */
.L_x_59214:
        /* <DEDUP_REMOVED lines=21> */
.L_x_59223:
[----:B------:R-:W-:Y:S05]  /*7500*/  BSYNC.RECONVERGENT B1 ;  /* 0x0000000000017941 */ /* 0x000fea0003800200 */
.L_x_59222:
[----:B------:R-:W-:Y:S01]  /*7510*/  IMAD.SHL.U32 R0, R0, 0x200000, RZ ;  /* 0x0020000000007824 */ /* 0x000fe200078e00ff */
[----:B------:R-:W-:-:S04]  /*7520*/  LEA R2, R2, 0x37800000, 0x17 ;  /* 0x3780000002027811 */ /* 0x000fc800078eb8ff */
[----:B------:R-:W-:-:S07]  /*7530*/  LOP3.LUT R2, R2, R0, R7, 0xfe, !PT ;  /* 0x0000000002027212 */ /* 0x000fce00078efe07 */
.L_x_59221:
[----:B------:R-:W-:Y:S05]  /*7540*/  BSYNC.RECONVERGENT B0 ;  /* 0x0000000000007941 */ /* 0x000fea0003800200 */
.L_x_59220:
[----:B------:R-:W0:Y:S01]  /*7550*/  F2I.S64.TRUNC R2, R2 ;  /* 0x0000000200027311 */ /* 0x000e22000020d900 */
[----:B------:R-:W-:Y:S05]  /*7560*/  BRA `(.L_x_59201) ;  /* 0x00000000009c7947 */ /* 0x000fea0003800000 */
.L_x_59213:
        /* <DEDUP_REMOVED lines=8> */
[----:B01----:R-:W-:Y:S01]  /*75f0*/  IMAD.MOV.U32 R2, RZ, RZ, 0x400000 ;  /* 0x00400000ff027424 */ /* 0x003fe200078e00ff */
[----:B---3--:R-:W-:-:S13]  /*7600*/  ISETP.NE.AND P0, PT, R22, RZ, PT ;  /* 0x000000ff1600720c */ /* 0x008fda0003f05270 */
[----:B------:R-:W-:Y:S05]  /*7610*/  @!P0 BRA `(.L_x_59227) ;  /* 0x00000000000c8947 */ /* 0x000fea0003800000 */
[----:B------:R-:W-:-:S13]  /*7620*/  ISETP.NE.AND P0, PT, R22, 0xff, PT ;  /* 0x000000ff1600780c */ /* 0x000fda0003f05270 */
[----:B------:R-:W-:Y:S01]  /*7630*/  @!P0 MOV R2, 0x7f800001 ;  /* 0x7f80000100028802 */ /* 0x000fe20000000f00 */
[----:B------:R-:W-:-:S07]  /*7640*/  @P0 IMAD.SHL.U32 R2, R22, 0x800000, RZ ;  /* 0x0080000016020824 */ /* 0x000fce00078e00ff */
.L_x_59227:
[----:B------:R-:W-:Y:S05]  /*7650*/  BSYNC.RECONVERGENT B0 ;  /* 0x0000000000007941 */ /* 0x000fea0003800200 */
.L_x_59226:
[----:B------:R-:W0:Y:S01]  /*7660*/  F2I.S64.TRUNC R2, R2 ;  /* 0x0000000200027311 */ /* 0x000e22000020d900 */
[----:B------:R-:W-:Y:S05]  /*7670*/  BRA `(.L_x_59201) ;  /* 0x0000000000587947 */ /* 0x000fea0003800000 */
.L_x_59200:
[----:B01----:R-:W-:Y:S01]  /*7680*/  MOV R2, 0x0 ;  /* 0x0000000000027802 */ /* 0x003fe20000000f00 */
[----:B------:R-:W0:Y:S01]  /*7690*/  LDCU.64 UR4, c[0x4][0x198] ;  /* 0x01003300ff0477ac */ /* 0x000e220008000a00 */
[----:B------:R-:W-:Y:S02]  /*76a0*/  HFMA2 R8, -RZ, RZ, 0, 4.64916229248046875e-06 ;  /* 0x0000004eff087431 */ /* 0x000fe400000001ff */
[----:B------:R-:W-:Y:S01]  /*76b0*/  IMAD.MOV.U32 R12, RZ, RZ, 0x1 ;  /* 0x00000001ff0c7424 */ /* 0x000fe200078e00ff */
[----:B------:R-:W1:Y:S01]  /*76c0*/  LDCU.64 UR6, c[0x4][0x1a0] ;  /* 0x01003400ff0677ac */ /* 0x000e620008000a00 */
[----:B------:R-:W3:Y:S01]  /*76d0*/  LDC.64 R2, c[0x4][R2] ;  /* 0x0100000002027b82 */ /* 0x000ee20000000a00 */
[----:B------:R-:W-:Y:S01]  /*76e0*/  IMAD.MOV.U32 R13, RZ, RZ, RZ ;  /* 0x000000ffff0d7224 */ /* 0x000fe200078e00ff */
[----:B------:R-:W2:Y:S01]  /*76f0*/  LDCU.64 UR8, c[0x4][0x38] ;  /* 0x01000700ff0877ac */ /* 0x000ea20008000a00 */
[----:B0-----:R-:W-:Y:S02]  /*7700*/  IMAD.U32 R4, RZ, RZ, UR4 ;  /* 0x00000004ff047e24 */ /* 0x001fe4000f8e00ff */
[----:B------:R-:W-:Y:S01]  /*7710*/  IMAD.U32 R5, RZ, RZ, UR5 ;  /* 0x00000005ff057e24 */ /* 0x000fe2000f8e00ff */
[----:B-1----:R-:W-:Y:S01]  /*7720*/  MOV R6, UR6 ;  /* 0x0000000600067c02 */ /* 0x002fe20008000f00 */
[----:B------:R-:W-:-:S02]  /*7730*/  IMAD.U32 R7, RZ, RZ, UR7 ;  /* 0x00000007ff077e24 */ /* 0x000fc4000f8e00ff */
[----:B--2---:R-:W-:Y:S02]  /*7740*/  IMAD.U32 R10, RZ, RZ, UR8 ;  /* 0x00000008ff0a7e24 */ /* 0x004fe4000f8e00ff */
[----:B------:R-:W-:-:S07]  /*7750*/  IMAD.U32 R11, RZ, RZ, UR9 ;  /* 0x00000009ff0b7e24 */ /* 0x000fce000f8e00ff */
[----:B------:R-:W-:-:S07]  /*7760*/  LEPC R20, `(.L_x_59228) ;  /* 0x000000001014794e */ /* 0x000fce0000000000 */
[----:B---345:R-:W-:Y:S05]  /*7770*/  CALL.ABS.NOINC R2 ;  /* 0x0000000002007343 */ /* 0x038fea0003c00000 */
.L_x_59228:
[----:B------:R-:W-:Y:S01]  /*7780*/  CS2R R2, SRZ ;  /* 0x0000000000027805 */ /* 0x000fe2000001ff00 */
[----:B------:R-:W-:Y:S06]  /*7790*/  BRA `(.L_x_59201) ;  /* 0x0000000000107947 */ /* 0x000fec0003800000 */
.L_x_59225:
[----:B01----:R0:W5:Y:S01]  /*77a0*/  LDG.E.64 R2, desc[UR36][R22.64] ;  /* 0x0000002416027981 */ /* 0x003162000c1e1b00 */
[----:B------:R-:W-:Y:S05]  /*77b0*/  BRA `(.L_x_59201) ;  /* 0x0000000000087947 */ /* 0x000fea0003800000 */
.L_x_59224:
[----:B01----:R0:W5:Y:S01]  /*77c0*/  LDG.E R2, desc[UR36][R22.64] ;  /* 0x0000002416027981 */ /* 0x003162000c1e1900 */
[----:B------:R-:W-:-:S07]  /*77d0*/  IMAD.MOV.U32 R3, RZ, RZ, RZ ;  /* 0x000000ffff037224 */ /* 0x000fce00078e00ff */
.L_x_59201:
[----:B01-3-5:R-:W-:Y:S01]  /*77e0*/  ISETP.GE.AND P0, PT, R3, RZ, PT ;  /* 0x000000ff0300720c */ /* 0x02bfe20003f06270 */
        /* <DEDUP_REMOVED lines=8> */
[C---:B------:R-:W-:Y:S01]  /*7870*/  LOP3.LUT R0, R2.reuse, 0x1, RZ, 0xc0, !PT ;  /* 0x0000000102007812 */ /* 0x040fe200078ec0ff */
[----:B--2-4-:R-:W-:Y:S01]  /*7880*/  IMAD R9, R17, R16, RZ ;  /* 0x0000001011097224 */ /* 0x014fe200078e02ff */
[----:B------:R-:W-:Y:S02]  /*7890*/  ISETP.GE.U32.AND P1, PT, R2, 0x2, PT ;  /* 0x000000020200780c */ /* 0x000fe40003f26070 */
[----:B------:R-:W-:Y:S01]  /*78a0*/  ISETP.NE.U32.AND P0, PT, R0, 0x1, PT ;  /* 0x000000010000780c */ /* 0x000fe20003f05070 */
[----:B------:R-:W-:-:S03]  /*78b0*/  IMAD R9, R16, R17, R9 ;  /* 0x0000001110097224 */ /* 0x000fc600078e0209 */
[----:B------:R-:W-:-:S04]  /*78c0*/  ISETP.NE.U32.AND.EX P0, PT, RZ, RZ, PT, P0 ;  /* 0x000000ffff00720c */ /* 0x000fc80003f05100 */
[----:B------:R-:W-:Y:S02]  /*78d0*/  SEL R4, R16, 0x1, !P0 ;  /* 0x0000000110047807 */ /* 0x000fe40004000000 */
[----:B------:R-:W-:Y:S02]  /*78e0*/  SEL R7, R17, RZ, !P0 ;  /* 0x000000ff11077207 */ /* 0x000fe40004000000 */
[----:B------:R-:W-:Y:S01]  /*78f0*/  ISETP.GE.U32.AND.EX P0, PT, R3, RZ, PT, P1 ;  /* 0x000000ff0300720c */ /* 0x000fe20003f06110 */
[----:B------:R-:W-:-:S04]  /*7900*/  IMAD.WIDE.U32 R4, R4, 0x1, RZ ;  /* 0x0000000104047825 */ /* 0x000fc800078e00ff */
[----:B------:R-:W-:Y:S02]  /*7910*/  IMAD.IADD R5, R5, 0x1, R7 ;  /* 0x0000000105057824 */ /* 0x000fe400078e0207 */
[----:B------:R-:W-:-:S06]  /*7920*/  IMAD.WIDE.U32 R6, R16, R16, RZ ;  /* 0x0000001010067225 */ /* 0x000fcc00078e00ff */
[----:B------:R-:W-:Y:S05]  /*7930*/  @!P0 BRA `(.L_x_59232) ;  /* 0x00000000005c8947 */ /* 0x000fea0003800000 */
[----:B------:R-:W-:Y:S01]  /*7940*/  IMAD.IADD R9, R7, 0x1, R9 ;  /* 0x0000000107097824 */ /* 0x000fe200078e0209 */
[--C-:B------:R-:W-:Y:S02]  /*7950*/  SHF.R.U64 R0, R2, 0x1, R3.reuse ;  /* 0x0000000102007819 */ /* 0x100fe40000001203 */
[----:B------:R-:W-:-:S07]  /*7960*/  SHF.R.U32.HI R7, RZ, 0x1, R3 ;  /* 0x00000001ff077819 */ /* 0x000fce0000011603 */
.L_x_59233:
        /* <DEDUP_REMOVED lines=13> */
[----:B------:R-:W-:Y:S02]  /*7a40*/  ISETP.GE.U32.AND.EX P0, PT, R7, RZ, PT, P0 ;  /* 0x000000ff0700720c */ /* 0x000fe40003f06100 */
[----:B------:R-:W-:Y:S01]  /*7a50*/  SHF.R.U64 R0, R0, 0x1, R7 ;  /* 0x0000000100007819 */ /* 0x000fe20000001207 */
[----:B------:R-:W-:Y:S01]  /*7a60*/  IMAD R5, R5, R8, R11 ;  /* 0x0000000805057224 */ /* 0x000fe200078e020b */
[----:B------:R-:W-:Y:S01]  /*7a70*/  SHF.R.U32.HI R7, RZ, 0x1, R7 ;  /* 0x00000001ff077819 */ /* 0x000fe20000011607 */
[----:B------:R-:W-:-:S02]  /*7a80*/  IMAD.MOV.U32 R4, RZ, RZ, R2 ;  /* 0x000000ffff047224 */ /* 0x000fc400078e0002 */
[----:B------:R-:W-:-:S06]  /*7a90*/  IMAD.IADD R5, R3, 0x1, R5 ;  /* 0x0000000103057824 */ /* 0x000fcc00078e0205 */
[----:B------:R-:W-:Y:S05]  /*7aa0*/  @P0 BRA `(.L_x_59233) ;  /* 0xfffffffc00b00947 */ /* 0x000fea000383ffff */
.L_x_59232:
[----:B------:R-:W-:Y:S05]  /*7ab0*/  BSYNC.RECONVERGENT B1 ;  /* 0x0000000000017941 */ /* 0x000fea0003800200 */
.L_x_59231:
[----:B------:R-:W-:Y:S05]  /*7ac0*/  BRA `(.L_x_59234) ;  /* 0x0000000000387947 */ /* 0x000fea0003800000 */
.L_x_59230:
[----:B--2-4-:R-:W-:Y:S01]  /*7ad0*/  ISETP.NE.U32.AND P0, PT, R16, 0x1, PT ;  /* 0x000000011000780c */ /* 0x014fe20003f05070 */
        /* <DEDUP_REMOVED lines=10> */
[----:B------:R-:W-:Y:S02]  /*7b80*/  @!P0 SEL R4, R4, 0xffffffff, P1 ;  /* 0xffffffff04048807 */ /* 0x000fe40000800000 */
[----:B------:R-:W-:Y:S02]  /*7b90*/  @!P0 SEL R5, RZ, 0xffffffff, P1 ;  /* 0xffffffffff058807 */ /* 0x000fe40000800000 */
[----:B------:R-:W-:-:S07]  /*7ba0*/  @P0 CS2R R4, SRZ ;  /* 0x0000000000040805 */ /* 0x000fce000001ff00 */
.L_x_59234:
[----:B------:R-:W-:Y:S05]  /*7bb0*/  BSYNC.RECONVERGENT B0 ;  /* 0x0000000000007941 */ /* 0x000fea0003800200 */
.L_x_59229:
        /* <DEDUP_REMOVED lines=16> */
.L_x_59238:
[----:B------:R0:W-:Y:S01]  /*7cc0*/  STG.E.U8 desc[UR36][R2.64], R4 ;  /* 0x0000000402007986 */ /* 0x0001e2000c101124 */
[----:B------:R-:W-:Y:S05]  /*7cd0*/  BRA `(.L_x_59240) ;  /* 0x0000000c00387947 */ /* 0x000fea0003800000 */
.L_x_59237:
        /* <DEDUP_REMOVED lines=8> */
.L_x_59242:
[----:B------:R0:W-:Y:S01]  /*7d60*/  STG.E desc[UR36][R2.64], R4 ;  /* 0x0000000402007986 */ /* 0x0001e2000c101924 */
[----:B------:R-:W-:Y:S05]  /*7d70*/  BRA `(.L_x_59240) ;  /* 0x0000000c00107947 */ /* 0x000fea0003800000 */
.L_x_59241:
[----:B------:R0:W-:Y:S01]  /*7d80*/  STG.E.U16 desc[UR36][R2.64], R4 ;  /* 0x0000000402007986 */ /* 0x0001e2000c101524 */
[----:B------:R-:W-:Y:S05]  /*7d90*/  BRA `(.L_x_59240) ;  /* 0x0000000c00087947 */ /* 0x000fea0003800000 */
.L_x_59236:
        /* <DEDUP_REMOVED lines=9> */
.L_x_59244:
[----:B------:R-:W0:Y:S02]  /*7e30*/  I2F.S64 R0, R4 ;  /* 0x0000000400007312 */ /* 0x000e240000301400 */
[----:B0-----:R-:W-:-:S05]  /*7e40*/  F2FP.F16.F32.PACK_AB R0, RZ, R0 ;  /* 0x00000000ff00723e */ /* 0x001fca00000000ff */
[----:B------:R0:W-:Y:S01]  /*7e50*/  STG.E.U16 desc[UR36][R2.64], R0 ;  /* 0x0000000002007986 */ /* 0x0001e2000c101524 */
[----:B------:R-:W-:Y:S05]  /*7e60*/  BRA `(.L_x_59240) ;  /* 0x0000000800d47947 */ /* 0x000fea0003800000 */
.L_x_59243:
        /* <DEDUP_REMOVED lines=10> */
.L_x_59246:
[----:B------:R-:W0:Y:S02]  /*7f10*/  I2F.S64 R4, R4 ;  /* 0x0000000400047312 */ /* 0x000e240000301400 */
[----:B0-----:R-:W-:-:S04]  /*7f20*/  F2FP.F16.F32.PACK_AB R5, RZ, R4 ;  /* 0x00000004ff05723e */ /* 0x001fc800000000ff */
[----:B------:R-:W-:-:S05]  /*7f30*/  PRMT R5, R5, 0x5410, RZ ;  /* 0x0000541005057816 */ /* 0x000fca00000000ff */
[----:B------:R0:W-:Y:S01]  /*7f40*/  STG.E desc[UR36][R2.64], R5 ;  /* 0x0000000502007986 */ /* 0x0001e2000c101924 */
[----:B------:R-:W-:Y:S05]  /*7f50*/  BRA `(.L_x_59240) ;  /* 0x0000000800987947 */ /* 0x000fea0003800000 */
.L_x_59245:
[----:B------:R-:W0:Y:S02]  /*7f60*/  I2F.F64.S64 R4, R4 ;  /* 0x0000000400047312 */ /* 0x000e240000301c00 */
[----:B0-----:R0:W-:Y:S01]  /*7f70*/  STG.E.64 desc[UR36][R2.64], R4 ;  /* 0x0000000402007986 */ /* 0x0011e2000c101b24 */
[----:B------:R-:W-:Y:S05]  /*7f80*/  BRA `(.L_x_59240) ;  /* 0x00000008008c7947 */ /* 0x000fea0003800000 */
.L_x_59235:
        /* <DEDUP_REMOVED lines=12> */
.L_x_59250:
        /* <DEDUP_REMOVED lines=18> */
.L_x_59253:
[----:B------:R-:W-:-:S04]  /*8170*/  SHF.R.U32.HI R5, RZ, 0x18, R5 ;  /* 0x00000018ff057819 */ /* 0x000fc80000011605 */
[----:B------:R-:W-:-:S07]  /*8180*/  LOP3.LUT R0, R0, 0x80, R5, 0xf8, !PT ;  /* 0x0000008000007812 */ /* 0x000fce00078ef805 */
.L_x_59252:
[----:B------:R-:W-:Y:S05]  /*8190*/  BSYNC.RECONVERGENT B0 ;  /* 0x0000000000007941 */ /* 0x000fea0003800200 */
.L_x_59251:
[----:B------:R0:W-:Y:S01]  /*81a0*/  STG.E.U8 desc[UR36][R2.64], R0 ;  /* 0x0000000002007986 */ /* 0x0001e2000c101124 */
[----:B------:R-:W-:Y:S05]  /*81b0*/  BRA `(.L_x_59240) ;  /* 0x0000000800007947 */ /* 0x000fea0003800000 */
.L_x_59249:
        /* <DEDUP_REMOVED lines=18> */
.L_x_59256:
[----:B------:R-:W-:-:S04]  /*82e0*/  SHF.R.U32.HI R5, RZ, 0x18, R5 ;  /* 0x00000018ff057819 */ /* 0x000fc80000011605 */
[----:B------:R-:W-:-:S07]  /*82f0*/  LOP3.LUT R0, R0, 0x80, R5, 0xf8, !PT ;  /* 0x0000008000007812 */ /* 0x000fce00078ef805 */
.L_x_59255:
[----:B------:R-:W-:Y:S05]  /*8300*/  BSYNC.RECONVERGENT B0 ;  /* 0x0000000000007941 */ /* 0x000fea0003800200 */
.L_x_59254:
[----:B------:R0:W-:Y:S01]  /*8310*/  STG.E.U8 desc[UR36][R2.64], R0 ;  /* 0x0000000002007986 */ /* 0x0001e2000c101124 */
[----:B------:R-:W-:Y:S05]  /*8320*/  BRA `(.L_x_59240) ;  /* 0x0000000400a47947 */ /* 0x000fea0003800000 */
.L_x_59248:
        /* <DEDUP_REMOVED lines=19> */
[----:B------:R-:W-:-:S05]  /*8460*/  @!P0 IMAD.MOV R4, RZ, RZ, R6 ;  /* 0x000000ffff048224 */ /* 0x000fca00078e0206 */
[----:B------:R-:W-:-:S05]  /*8470*/  @P1 MOV R5, R4 ;  /* 0x0000000400051202 */ /* 0x000fca0000000f00 */
[----:B------:R1:W-:Y:S01]  /*8480*/  STG.E.U8 desc[UR36][R2.64], R5 ;  /* 0x0000000502007986 */ /* 0x0003e2000c101124 */
[----:B------:R-:W-:Y:S05]  /*8490*/  BRA `(.L_x_59240) ;  /* 0x0000000400487947 */ /* 0x000fea0003800000 */
.L_x_59258:
[----:B------:R0:W-:Y:S01]  /*84a0*/  STG.E.64 desc[UR36][R2.64], R4 ;  /* 0x0000000402007986 */ /* 0x0001e2000c101b24 */
[----:B------:R-:W-:Y:S05]  /*84b0*/  BRA `(.L_x_59240) ;  /* 0x0000000400407947 */ /* 0x000fea0003800000 */
.L_x_59257:
[----:B------:R3:W-:Y:S01]  /*84c0*/  STG.E desc[UR36][R2.64], R4 ;  /* 0x0000000402007986 */ /* 0x0007e2000c101924 */
[----:B------:R-:W-:Y:S05]  /*84d0*/  BRA `(.L_x_59240) ;  /* 0x0000000400387947 */ /* 0x000fea0003800000 */
.L_x_59247:
        /* <DEDUP_REMOVED lines=11> */
.L_x_59260:
[----:B------:R-:W0:Y:S01]  /*8590*/  I2F.F64.S64 R4, R4 ;  /* 0x0000000400047312 */ /* 0x000e220000301c00 */
[----:B------:R-:W-:-:S05]  /*85a0*/  CS2R R6, SRZ ;  /* 0x0000000000067805 */ /* 0x000fca000001ff00 */
[----:B0-----:R0:W-:Y:S01]  /*85b0*/  STG.E.128 desc[UR36][R2.64], R4 ;  /* 0x0000000402007986 */ /* 0x0011e2000c101d24 */
[----:B------:R-:W-:Y:S05]  /*85c0*/  BRA `(.L_x_59240) ;  /* 0x0000000000fc7947 */ /* 0x000fea0003800000 */
.L_x_59259:
[----:B------:R-:W-:-:S09]  /*85d0*/  UISETP.NE.AND UP0, UPT, UR6, 0xf, UPT ;  /* 0x0000000f0600788c */ /* 0x000fd2000bf05270 */
[----:B------:R-:W-:Y:S05]  /*85e0*/  BRA.U !UP0, `(.L_x_59261) ;  /* 0x0000000108e87547 */ /* 0x000fea000b800000 */
[----:B------:R-:W-:-:S09]  /*85f0*/  UISETP.NE.AND UP0, UPT, UR6, 0x17, UPT ;  /* 0x000000170600788c */ /* 0x000fd2000bf05270 */
[----:B------:R-:W-:Y:S05]  /*8600*/  BRA.U !UP0, `(.L_x_59262) ;  /* 0x0000000108907547 */ /* 0x000fea000b800000 */
[----:B------:R-:W-:-:S09]  /*8610*/  UISETP.NE.AND UP0, UPT, UR6, 0x18, UPT ;  /* 0x000000180600788c */ /* 0x000fd2000bf05270 */
[----:B------:R-:W-:Y:S05]  /*8620*/  BRA.U !UP0, `(.L_x_59263) ;  /* 0x0000000108447547 */ /* 0x000fea000b800000 */
.L_x_59239:
[----:B------:R-:W-:Y:S01]  /*8630*/  MOV R0, 0x0 ;  /* 0x0000000000007802 */ /* 0x000fe20000000f00 */
[----:B------:R-:W0:Y:S01]  /*8640*/  LDCU.64 UR4, c[0x4][0x198] ;  /* 0x01003300ff0477ac */ /* 0x000e220008000a00 */
[----:B------:R-:W-:Y:S02]  /*8650*/  HFMA2 R12, -RZ, RZ, 0, 5.9604644775390625e-08 ;  /* 0x00000001ff0c7431 */ /* 0x000fe400000001ff */
[----:B------:R-:W-:Y:S01]  /*8660*/  IMAD.MOV.U32 R8, RZ, RZ, 0x65 ;  /* 0x00000065ff087424 */ /* 0x000fe200078e00ff */
[----:B------:R1:W3:Y:S01]  /*8670*/  LDC.64 R2, c[0x4][R0] ;  /* 0x0100000000027b82 */ /* 0x0002e20000000a00 */
[----:B------:R-:W5:Y:S01]  /*8680*/  LDCU.64 UR6, c[0x4][0x1a0] ;  /* 0x01003400ff0677ac */ /* 0x000f620008000a00 */
[----:B------:R-:W-:Y:S01]  /*8690*/  IMAD.MOV.U32 R13, RZ, RZ, RZ ;  /* 0x000000ffff0d7224 */ /* 0x000fe200078e00ff */
[----:B------:R-:W2:Y:S01]  /*86a0*/  LDCU.64 UR8, c[0x4][0x40] ;  /* 0x01000800ff0877ac */ /* 0x000ea20008000a00 */
[----:B0-----:R-:W-:Y:S02]  /*86b0*/  IMAD.U32 R4, RZ, RZ, UR4 ;  /* 0x00000004ff047e24 */ /* 0x001fe4000f8e00ff */
[----:B------:R-:W-:-:S02]  /*86c0*/  IMAD.U32 R5, RZ, RZ, UR5 ;  /* 0x00000005ff057e24 */ /* 0x000fc4000f8e00ff */
[----:B-----5:R-:W-:Y:S01]  /*86d0*/  IMAD.U32 R6, RZ, RZ, UR6 ;  /* 0x00000006ff067e24 */ /* 0x020fe2000f8e00ff */
[----:B------:R-:W-:Y:S01]  /*86e0*/  MOV R7, UR7 ;  /* 0x0000000700077c02 */ /* 0x000fe20008000f00 */
[----:B--2---:R-:W-:Y:S02]  /*86f0*/  IMAD.U32 R10, RZ, RZ, UR8 ;  /* 0x00000008ff0a7e24 */ /* 0x004fe4000f8e00ff */
[----:B-1----:R-:W-:-:S07]  /*8700*/  IMAD.U32 R11, RZ, RZ, UR9 ;  /* 0x00000009ff0b7e24 */ /* 0x002fce000f8e00ff */
[----:B------:R-:W-:-:S07]  /*8710*/  LEPC R20, `(.L_x_59264) ;  /* 0x000000001014794e */ /* 0x000fce0000000000 */
[----:B---34-:R-:W-:Y:S05]  /*8720*/  CALL.ABS.NOINC R2 ;  /* 0x0000000002007343 */ /* 0x018fea0003c00000 */
.L_x_59264:
[----:B------:R-:W-:Y:S05]  /*8730*/  BRA `(.L_x_59240) ;  /* 0x0000000000a07947 */ /* 0x000fea0003800000 */
.L_x_59263:
        /* <DEDUP_REMOVED lines=13> */
.L_x_59266:
[----:B------:R-:W-:Y:S05]  /*8810*/  BSYNC.RECONVERGENT B0 ;  /* 0x0000000000007941 */ /* 0x000fea0003800200 */
.L_x_59265:
[----:B------:R-:W-:-:S05]  /*8820*/  LOP3.LUT R7, R0, 0x80, R7, 0xf8, !PT ;  /* 0x0000008000077812 */ /* 0x000fca00078ef807 */
[----:B------:R0:W-:Y:S01]  /*8830*/  STG.E.U8 desc[UR36][R2.64], R7 ;  /* 0x0000000702007986 */ /* 0x0001e2000c101124 */
[----:B------:R-:W-:Y:S05]  /*8840*/  BRA `(.L_x_59240) ;  /* 0x00000000005c7947 */ /* 0x000fea0003800000 */
.L_x_59262:
        /* <DEDUP_REMOVED lines=12> */
.L_x_59268:
[----:B------:R-:W-:Y:S01]  /*8910*/  IMAD.MOV.U32 R0, RZ, RZ, 0x7f ;  /* 0x0000007fff007424 */ /* 0x000fe200078e00ff */
[----:B------:R-:W-:-:S04]  /*8920*/  ISETP.GT.U32.AND P0, PT, R6, 0x7f800000, PT ;  /* 0x7f8000000600780c */ /* 0x000fc80003f04070 */
[----:B------:R-:W-:-:S09]  /*8930*/  SEL R0, R0, 0x7c, P0 ;  /* 0x0000007c00007807 */ /* 0x000fd20000000000 */
.L_x_59269:
[----:B------:R-:W-:Y:S05]  /*8940*/  BSYNC.RECONVERGENT B0 ;  /* 0x0000000000007941 */ /* 0x000fea0003800200 */
.L_x_59267:
[----:B------:R-:W-:-:S04]  /*8950*/  SHF.R.U32.HI R5, RZ, 0x18, R5 ;  /* 0x00000018ff057819 */ /* 0x000fc80000011605 */
[----:B------:R-:W-:-:S05]  /*8960*/  LOP3.LUT R5, R0, 0x80, R5, 0xf8, !PT ;  /* 0x0000008000057812 */ /* 0x000fca00078ef805 */
[----:B------:R0:W-:Y:S01]  /*8970*/  STG.E.U8 desc[UR36][R2.64], R5 ;  /* 0x0000000502007986 */ /* 0x0001e2000c101124 */
[----:B------:R-:W-:Y:S05]  /*8980*/  BRA `(.L_x_59240) ;  /* 0x00000000000c7947 */ /* 0x000fea0003800000 */
.L_x_59261:
[----:B------:R-:W0:Y:S02]  /*8990*/  I2F.S64 R0, R4 ;  /* 0x0000000400007312 */ /* 0x000e240000301400 */
[----:B0-----:R-:W-:-:S05]  /*89a0*/  F2FP.BF16.F32.PACK_AB R0, RZ, R0 ;  /* 0x00000000ff00723e */ /* 0x001fca00000010ff */
[----:B------:R0:W-:Y:S02]  /*89b0*/  STG.E.U16 desc[UR36][R2.64], R0 ;  /* 0x0000000002007986 */ /* 0x0001e4000c101524 */
.L_x_59240:
[----:B------:R-:W-:-:S07]  /*89c0*/  IADD3 R19, PT, PT, R19, 0x80, RZ ;  /* 0x0000008013137810 */ /* 0x000fce0007ffe0ff */
.L_x_59161:
[----:B------:R-:W-:Y:S05]  /*89d0*/  BSYNC.RECONVERGENT B6 ;  /* 0x0000000000067941 */ /* 0x000fea0003800200 */
.L_x_59160:
        /* <DEDUP_REMOVED lines=15> */
[----:B-1----:R-:W-:Y:S01]  /*8ad0*/  IMAD.HI.U32 R2, R19, UR4, R18 ;  /* 0x0000000413027c27 */ /* 0x002fe2000f8e0012 */
        /* <DEDUP_REMOVED lines=342> */
.L_x_59272:
        /* <DEDUP_REMOVED lines=14> */
[----:B--2-4-:R-:W2:Y:S02]  /*a120*/  LDG.E.S8 R16, desc[UR36][R2.64] ;  /* 0x0000002402107981 */ /* 0x014ea4000c1e1300 */
[----:B--2---:R-:W-:Y:S01]  /*a130*/  SHF.R.S32.HI R17, RZ, 0x1f, R16 ;  /* 0x0000001fff117819 */ /* 0x004fe20000011410 */
[----:B------:R-:W-:Y:S06]  /*a140*/  BRA `(.L_x_59278) ;  /* 0x0000000c004c7947 */ /* 0x000fec0003800000 */
.L_x_59276:
[----:B--2-4-:R0:W5:Y:S01]  /*a150*/  LDG.E.U8 R16, desc[UR36][R2.64] ;  /* 0x0000002402107981 */ /* 0x014162000c1e1100 */
[----:B------:R-:W-:Y:S01]  /*a160*/  IMAD.MOV.U32 R17, RZ, RZ, RZ ;  /* 0x000000ffff117224 */ /* 0x000fe200078e00ff */
[----:B------:R-:W-:Y:S06]  /*a170*/  BRA `(.L_x_59278) ;  /* 0x0000000c00407947 */ /* 0x000fec0003800000 */
.L_x_59275:
[----:B------:R-:W-:-:S09]  /*a180*/  UISETP.NE.AND UP0, UPT, UR4, 0x2, UPT ;  /* 0x000000020400788c */ /* 0x000fd2000bf05270 */
[----:B------:R-:W-:Y:S05]  /*a190*/  BRA.U !UP0, `(.L_x_59279) ;  /* 0x0000000108247547 */ /* 0x000fea000b800000 */
[----:B------:R-:W-:-:S09]  /*a1a0*/  UISETP.NE.AND UP0, UPT, UR4, 0x3, UPT ;  /* 0x000000030400788c */ /* 0x000fd2000bf05270 */
[----:B------:R-:W-:Y:S05]  /*a1b0*/  BRA.U !UP0, `(.L_x_59280) ;  /* 0x0000000108107547 */ /* 0x000fea000b800000 */
[----:B------:R-:W-:-:S09]  /*a1c0*/  UISETP.NE.AND UP0, UPT, UR4, 0x4, UPT ;  /* 0x000000040400788c */ /* 0x000fd2000bf05270 */
[----:B------:R-:W-:Y:S05]  /*a1d0*/  BRA.U UP0, `(.L_x_59277) ;  /* 0x0000000900d07547 */ /* 0x000fea000b800000 */
[----:B--2-4-:R0:W5:Y:S01]  /*a1e0*/  LDG.E.64 R16, desc[UR36][R2.64] ;  /* 0x0000002402107981 */ /* 0x014162000c1e1b00 */
[----:B------:R-:W-:Y:S05]  /*a1f0*/  BRA `(.L_x_59278) ;  /* 0x0000000c00207947 */ /* 0x000fea0003800000 */
.L_x_59280:
[----:B--2-4-:R-:W2:Y:S02]  /*a200*/  LDG.E R16, desc[UR36][R2.64] ;  /* 0x0000002402107981 */ /* 0x014ea4000c1e1900 */
[----:B--2---:R-:W-:Y:S01]  /*a210*/  SHF.R.S32.HI R17, RZ, 0x1f, R16 ;  /* 0x0000001fff117819 */ /* 0x004fe20000011410 */
[----:B------:R-:W-:Y:S06]  /*a220*/  BRA `(.L_x_59278) ;  /* 0x0000000c00147947 */ /* 0x000fec0003800000 */
.L_x_59279:
[----:B--2-4-:R-:W2:Y:S02]  /*a230*/  LDG.E.S16 R16, desc[UR36][R2.64] ;  /* 0x0000002402107981 */ /* 0x014ea4000c1e1700 */
[----:B--2---:R-:W-:Y:S01]  /*a240*/  SHF.R.S32.HI R17, RZ, 0x1f, R16 ;  /* 0x0000001fff117819 */ /* 0x004fe20000011410 */
[----:B------:R-:W-:Y:S06]  /*a250*/  BRA `(.L_x_59278) ;  /* 0x0000000c00087947 */ /* 0x000fec0003800000 */
.L_x_59274:
[----:B------:R-:W-:-:S09]  /*a260*/  UISETP.GT.AND UP0, UPT, UR4, 0x6, UPT ;  /* 0x000000060400788c */ /* 0x000fd2000bf04270 */
[----:B------:R-:W-:Y:S05]  /*a270*/  BRA.U UP0, `(.L_x_59281) ;  /* 0x00000001002c7547 */ /* 0x000fea000b800000 */
[----:B------:R-:W-:-:S09]  /*a280*/  UISETP.NE.AND UP0, UPT, UR4, 0x5, UPT ;  /* 0x000000050400788c */ /* 0x000fd2000bf05270 */
[----:B------:R-:W-:Y:S05]  /*a290*/  BRA.U !UP0, `(.L_x_59282) ;  /* 0x0000000108147547 */ /* 0x000fea000b800000 */
[----:B------:R-:W-:-:S09]  /*a2a0*/  UISETP.NE.AND UP0, UPT, UR4, 0x6, UPT ;  /* 0x000000060400788c */ /* 0x000fd2000bf05270 */
[----:B------:R-:W-:Y:S05]  /*a2b0*/  BRA.U UP0, `(.L_x_59277) ;  /* 0x0000000900987547 */ /* 0x000fea000b800000 */
[----:B------:R-:W2:Y:S02]  /*a2c0*/  LDG.E R2, desc[UR36][R2.64] ;  /* 0x0000002402027981 */ /* 0x000ea4000c1e1900 */
[----:B--2-4-:R0:W1:Y:S01]  /*a2d0*/  F2I.S64.TRUNC R16, R2 ;  /* 0x0000000200107311 */ /* 0x014062000020d900 */
[----:B------:R-:W-:Y:S05]  /*a2e0*/  BRA `(.L_x_59278) ;  /* 0x0000000800e47947 */ /* 0x000fea0003800000 */
.L_x_59282:
[----:B------:R-:W2:Y:S02]  /*a2f0*/  LDG.E.U16 R2, desc[UR36][R2.64] ;  /* 0x0000002402027981 */ /* 0x000ea4000c1e1500 */
[----:B--2-4-:R-:W-:-:S06]  /*a300*/  HADD2.F32 R16, -RZ, R2.H0_H0 ;  /* 0x20000002ff107230 */ /* 0x014fcc0000004100 */
[----:B------:R-:W2:Y:S01]  /*a310*/  F2I.S64.TRUNC R16, R16 ;  /* 0x0000001000107311 */ /* 0x000ea2000020d900 */
[----:B------:R-:W-:Y:S05]  /*a320*/  BRA `(.L_x_59278) ;  /* 0x0000000800d47947 */ /* 0x000fea0003800000 */
.L_x_59281:
[----:B------:R-:W-:-:S09]  /*a330*/  UISETP.NE.AND UP0, UPT, UR4, 0x7, UPT ;  /* 0x000000070400788c */ /* 0x000fd2000bf05270 */
[----:B------:R-:W-:Y:S05]  /*a340*/  BRA.U !UP0, `(.L_x_59283) ;  /* 0x00000001082c7547 */ /* 0x000fea000b800000 */
[----:B------:R-:W-:-:S09]  /*a350*/  UISETP.NE.AND UP0, UPT, UR4, 0x8, UPT ;  /* 0x000000080400788c */ /* 0x000fd2000bf05270 */
[----:B------:R-:W-:Y:S05]  /*a360*/  BRA.U !UP0, `(.L_x_59284) ;  /* 0x0000000108147547 */ /* 0x000fea000b800000 */
[----:B------:R-:W-:-:S09]  /*a370*/  UISETP.NE.AND UP0, UPT, UR4, 0x9, UPT ;  /* 0x000000090400788c */ /* 0x000fd2000bf05270 */
[----:B------:R-:W-:Y:S05]  /*a380*/  BRA.U UP0, `(.L_x_59277) ;  /* 0x0000000900647547 */ /* 0x000fea000b800000 */
[----:B------:R-:W2:Y:S02]  /*a390*/  LDG.E R2, desc[UR36][R2.64] ;  /* 0x0000002402027981 */ /* 0x000ea4000c1e1900 */
[----:B--2-4-:R0:W1:Y:S01]  /*a3a0*/  F2I.S64.TRUNC R16, R2 ;  /* 0x0000000200107311 */ /* 0x014062000020d900 */
[----:B------:R-:W-:Y:S05]  /*a3b0*/  BRA `(.L_x_59278) ;  /* 0x0000000800b07947 */ /* 0x000fea0003800000 */
.L_x_59284:
[----:B------:R-:W2:Y:S02]  /*a3c0*/  LDG.E.U16 R2, desc[UR36][R2.64] ;  /* 0x0000002402027981 */ /* 0x000ea4000c1e1500 */
[----:B--2-4-:R-:W-:-:S06]  /*a3d0*/  HADD2.F32 R16, -RZ, R2.H0_H0 ;  /* 0x20000002ff107230 */ /* 0x014fcc0000004100 */
[----:B------:R-:W0:Y:S01]  /*a3e0*/  F2I.S64.TRUNC R16, R16 ;  /* 0x0000001000107311 */ /* 0x000e22000020d900 */
[----:B------:R-:W-:Y:S05]  /*a3f0*/  BRA `(.L_x_59278) ;  /* 0x0000000800a07947 */ /* 0x000fea0003800000 */
.L_x_59283:
[----:B------:R-:W2:Y:S02]  /*a400*/  LDG.E.64 R2, desc[UR36][R2.64] ;  /* 0x0000002402027981 */ /* 0x000ea4000c1e1b00 */
[----:B--2-4-:R3:W4:Y:S01]  /*a410*/  F2I.S64.F64.TRUNC R16, R2 ;  /* 0x0000000200107311 */ /* 0x014722000030d900 */
[----:B------:R-:W-:Y:S05]  /*a420*/  BRA `(.L_x_59278) ;  /* 0x0000000800947947 */ /* 0x000fea0003800000 */
.L_x_59273:
        /* <DEDUP_REMOVED lines=9> */
[----:B--2-4-:R-:W-:Y:S01]  /*a4c0*/  HFMA2 R17, -RZ, RZ, 0, 0 ;  /* 0x00000000ff117431 */ /* 0x014fe200000001ff */
[----:B---3--:R-:W-:-:S04]  /*a4d0*/  ISETP.NE.AND P0, PT, R2, RZ, PT ;  /* 0x000000ff0200720c */ /* 0x008fc80003f05270 */
[----:B------:R-:W-:Y:S01]  /*a4e0*/  SEL R16, RZ, 0x1, !P0 ;  /* 0x00000001ff107807 */ /* 0x000fe20004000000 */
[----:B------:R-:W-:Y:S08]  /*a4f0*/  BRA `(.L_x_59278) ;  /* 0x0000000800607947 */ /* 0x000ff00003800000 */
.L_x_59287:
[----:B------:R-:W2:Y:S02]  /*a500*/  LDG.E.64 R2, desc[UR36][R2.64] ;  /* 0x0000002402027981 */ /* 0x000ea4000c1e1b00 */
[----:B--2-4-:R0:W1:Y:S01]  /*a510*/  F2I.S64.F64.TRUNC R16, R2 ;  /* 0x0000000200107311 */ /* 0x014062000030d900 */
[----:B------:R-:W-:Y:S05]  /*a520*/  BRA `(.L_x_59278) ;  /* 0x0000000800547947 */ /* 0x000fea0003800000 */
.L_x_59286:
        /* <DEDUP_REMOVED lines=24> */
[----:B--2-4-:R0:W1:Y:S01]  /*a6b0*/  F2I.S64.TRUNC R16, R5 ;  /* 0x0000000500107311 */ /* 0x014062000020d900 */
[----:B------:R-:W-:Y:S05]  /*a6c0*/  BRA `(.L_x_59278) ;  /* 0x0000000400ec7947 */ /* 0x000fea0003800000 */
.L_x_59289:
        /* <DEDUP_REMOVED lines=11> */
[----:B--2-4-:R0:W1:Y:S01]  /*a780*/  F2I.S64.TRUNC R16, R0 ;  /* 0x0000000000107311 */ /* 0x014062000020d900 */
[----:B------:R-:W-:Y:S05]  /*a790*/  BRA `(.L_x_59278) ;  /* 0x0000000400b87947 */ /* 0x000fea0003800000 */
.L_x_59288:
[----:B--2-4-:R-:W2:Y:S02]  /*a7a0*/  LDG.E.U16 R16, desc[UR36][R2.64] ;  /* 0x0000002402107981 */ /* 0x014ea4000c1e1500 */
[----:B--2---:R-:W-:-:S06]  /*a7b0*/  IMAD.U32 R16, R16, 0x10000, RZ ;  /* 0x0001000010107824 */ /* 0x004fcc00078e00ff */
[----:B------:R-:W0:Y:S01]  /*a7c0*/  F2I.S64.TRUNC R16, R16 ;  /* 0x0000001000107311 */ /* 0x000e22000020d900 */
[----:B------:R-:W-:Y:S05]  /*a7d0*/  BRA `(.L_x_59278) ;  /* 0x0000000400a87947 */ /* 0x000fea0003800000 */
.L_x_59285:
        /* <DEDUP_REMOVED lines=8> */
[----:B--2-4-:R0:W5:Y:S01]  /*a860*/  LDG.E.U16 R16, desc[UR36][R2.64] ;  /* 0x0000002402107981 */ /* 0x014162000c1e1500 */
[----:B------:R-:W-:Y:S01]  /*a870*/  IMAD.MOV.U32 R17, RZ, RZ, RZ ;  /* 0x000000ffff117224 */ /* 0x000fe200078e00ff */
[----:B------:R-:W-:Y:S06]  /*a880*/  BRA `(.L_x_59278) ;  /* 0x00000004007c7947 */ /* 0x000fec0003800000 */
.L_x_59292:
[----:B------:R-:W3:Y:S01]  /*a890*/  LDG.E.U8 R3, desc[UR36][R2.64] ;  /* 0x0000002402037981 */ /* 0x000ee2000c1e1100 */
[----:B------:R-:W-:Y:S01]  /*a8a0*/  BSSY.RECONVERGENT B0, `(.L_x_59293) ;  /* 0x0000018000007945 */ /* 0x000fe20003800200 */
[----:B--2-4-:R-:W-:Y:S02]  /*a8b0*/  MOV R16, RZ ;  /* 0x000000ff00107202 */ /* 0x014fe40000000f00 */
        /* <DEDUP_REMOVED lines=18> */
.L_x_59296:
[----:B------:R-:W-:Y:S05]  /*a9e0*/  BSYNC.RECONVERGENT B1 ;  /* 0x0000000000017941 */ /* 0x000fea0003800200 */
.L_x_59295:
[----:B------:R-:W-:Y:S02]  /*a9f0*/  SHF.L.U32 R0, R0, 0x14, RZ ;  /* 0x0000001400007819 */ /* 0x000fe400000006ff */
[----:B------:R-:W-:-:S04]  /*aa00*/  LEA R2, R2, 0x3b800000, 0x17 ;  /* 0x3b80000002027811 */ /* 0x000fc800078eb8ff */
[----:B------:R-:W-:-:S07]  /*aa10*/  LOP3.LUT R16, R2, R0, R7, 0xfe, !PT ;  /* 0x0000000002107212 */ /* 0x000fce00078efe07 */
.L_x_59294:
[----:B------:R-:W-:Y:S05]  /*aa20*/  BSYNC.RECONVERGENT B0 ;  /* 0x0000000000007941 */ /* 0x000fea0003800200 */
.L_x_59293:
[----:B------:R-:W0:Y:S01]  /*aa30*/  F2I.S64.TRUNC R16, R16 ;  /* 0x0000001000107311 */ /* 0x000e22000020d900 */
[----:B------:R-:W-:Y:S05]  /*aa40*/  BRA `(.L_x_59278) ;  /* 0x00000004000c7947 */ /* 0x000fea0003800000 */
.L_x_59291:
[----:B------:R-:W3:Y:S01]  /*aa50*/  LDG.E.U8 R3, desc[UR36][R2.64] ;  /* 0x0000002402037981 */ /* 0x000ee2000c1e1100 */
[----:B------:R-:W-:Y:S01]  /*aa60*/  BSSY.RECONVERGENT B0, `(.L_x_59297) ;  /* 0x0000018000007945 */ /* 0x000fe20003800200 */
[----:B--2-4-:R-:W-:Y:S01]  /*aa70*/  IMAD.MOV.U32 R16, RZ, RZ, RZ ;  /* 0x000000ffff107224 */ /* 0x014fe200078e00ff */
        /* <DEDUP_REMOVED lines=18> */
.L_x_59300:
[----:B------:R-:W-:Y:S05]  /*aba0*/  BSYNC.RECONVERGENT B1 ;  /* 0x0000000000017941 */ /* 0x000fea0003800200 */
.L_x_59299:
[----:B------:R-:W-:Y:S01]  /*abb0*/  IMAD.SHL.U32 R0, R0, 0x200000, RZ ;  /* 0x0020000000007824 */ /* 0x000fe200078e00ff */
[----:B------:R-:W-:-:S04]  /*abc0*/  LEA R2, R2, 0x37800000, 0x17 ;  /* 0x3780000002027811 */ /* 0x000fc800078eb8ff */
[----:B------:R-:W-:-:S07]  /*abd0*/  LOP3.LUT R16, R2, R0, R7, 0xfe, !PT ;  /* 0x0000000002107212 */ /* 0x000fce00078efe07 */
.L_x_59298:
[----:B------:R-:W-:Y:S05]  /*abe0*/  BSYNC.RECONVERGENT B0 ;  /* 0x0000000000007941 */ /* 0x000fea0003800200 */
.L_x_59297:
[----:B------:R-:W0:Y:S01]  /*abf0*/  F2I.S64.TRUNC R16, R16 ;  /* 0x0000001000107311 */ /* 0x000e22000020d900 */
[----:B------:R-:W-:Y:S05]  /*ac00*/  BRA `(.L_x_59278) ;  /* 0x00000000009c7947 */ /* 0x000fea0003800000 */
.L_x_59290:
        /* <DEDUP_REMOVED lines=8> */
[----:B--2-4-:R-:W-:Y:S01]  /*ac90*/  IMAD.MOV.U32 R16, RZ, RZ, 0x400000 ;  /* 0x00400000ff107424 */ /* 0x014fe200078e00ff */
[----:B---3--:R-:W-:-:S13]  /*aca0*/  ISETP.NE.AND P0, PT, R2, RZ, PT ;  /* 0x000000ff0200720c */ /* 0x008fda0003f05270 */
[----:B------:R-:W-:Y:S05]  /*acb0*/  @!P0 BRA `(.L_x_59304) ;  /* 0x00000000000c8947 */ /* 0x000fea0003800000 */
[----:B------:R-:W-:-:S13]  /*acc0*/  ISETP.NE.AND P0, PT, R2, 0xff, PT ;  /* 0x000000ff0200780c */ /* 0x000fda0003f05270 */
[----:B------:R-:W-:Y:S01]  /*acd0*/  @!P0 IMAD.MOV.U32 R16, RZ, RZ, 0x7f800001 ;  /* 0x7f800001ff108424 */ /* 0x000fe200078e00ff */
[----:B------:R-:W-:-:S07]  /*ace0*/  @P0 SHF.L.U32 R16, R2, 0x17, RZ ;  /* 0x0000001702100819 */ /* 0x000fce00000006ff */
.L_x_59304:
[----:B------:R-:W-:Y:S05]  /*acf0*/  BSYNC.RECONVERGENT B0 ;  /* 0x0000000000007941 */ /* 0x000fea0003800200 */
.L_x_59303:
[----:B------:R-:W0:Y:S01]  /*ad00*/  F2I.S64.TRUNC R16, R16 ;  /* 0x0000001000107311 */ /* 0x000e22000020d900 */
[----:B------:R-:W-:Y:S05]  /*ad10*/  BRA `(.L_x_59278) ;  /* 0x0000000000587947 */ /* 0x000fea0003800000 */
.L_x_59277:
[----:B------:R-:W-:Y:S01]  /*ad20*/  MOV R2, 0x0 ;  /* 0x0000000000027802 */ /* 0x000fe20000000f00 */
[----:B------:R-:W0:Y:S01]  /*ad30*/  LDCU.64 UR4, c[0x4][0x198] ;  /* 0x01003300ff0477ac */ /* 0x000e220008000a00 */
[----:B------:R-:W-:Y:S02]  /*ad40*/  HFMA2 R12, -RZ, RZ, 0, 5.9604644775390625e-08 ;  /* 0x00000001ff0c7431 */ /* 0x000fe400000001ff */
[----:B------:R-:W-:Y:S01]  /*ad50*/  IMAD.MOV.U32 R8, RZ, RZ, 0x4e ;  /* 0x0000004eff087424 */ /* 0x000fe200078e00ff */
[----:B------:R-:W1:Y:S01]  /*ad60*/  LDCU.64 UR6, c[0x4][0x1a0] ;  /* 0x01003400ff0677ac */ /* 0x000e620008000a00 */
[----:B------:R-:W3:Y:S01]  /*ad70*/  LDC.64 R2, c[0x4][R2] ;  /* 0x0100000002027b82 */ /* 0x000ee20000000a00 */
[----:B------:R-:W-:Y:S01]  /*ad80*/  IMAD.MOV.U32 R13, RZ, RZ, RZ ;  /* 0x000000ffff0d7224 */ /* 0x000fe200078e00ff */
[----:B------:R-:W5:Y:S01]  /*ad90*/  LDCU.64 UR8, c[0x4][0x38] ;  /* 0x01000700ff0877ac */ /* 0x000f620008000a00 */
[----:B0-----:R-:W-:Y:S02]  /*ada0*/  IMAD.U32 R4, RZ, RZ, UR4 ;  /* 0x00000004ff047e24 */ /* 0x001fe4000f8e00ff */
[----:B------:R-:W-:-:S02]  /*adb0*/  IMAD.U32 R5, RZ, RZ, UR5 ;  /* 0x00000005ff057e24 */ /* 0x000fc4000f8e00ff */
[----:B-1----:R-:W-:Y:S01]  /*adc0*/  IMAD.U32 R6, RZ, RZ, UR6 ;  /* 0x00000006ff067e24 */ /* 0x002fe2000f8e00ff */
[----:B------:R-:W-:Y:S01]  /*add0*/  MOV R7, UR7 ;  /* 0x0000000700077c02 */ /* 0x000fe20008000f00 */
[----:B-----5:R-:W-:Y:S02]  /*ade0*/  IMAD.U32 R10, RZ, RZ, UR8 ;  /* 0x00000008ff0a7e24 */ /* 0x020fe4000f8e00ff */
[----:B------:R-:W-:-:S07]  /*adf0*/  IMAD.U32 R11, RZ, RZ, UR9 ;  /* 0x00000009ff0b7e24 */ /* 0x000fce000f8e00ff */
[----:B------:R-:W-:-:S07]  /*ae00*/  LEPC R20, `(.L_x_59305) ;  /* 0x000000001014794e */ /* 0x000fce0000000000 */
[----:B--234-:R-:W-:Y:S05]  /*ae10*/  CALL.ABS.NOINC R2 ;  /* 0x0000000002007343 */ /* 0x01cfea0003c00000 */
.L_x_59305:
[----:B------:R-:W-:Y:S01]  /*ae20*/  CS2R R16, SRZ ;  /* 0x0000000000107805 */ /* 0x000fe2000001ff00 */
[----:B------:R-:W-:Y:S06]  /*ae30*/  BRA `(.L_x_59278) ;  /* 0x0000000000107947 */ /* 0x000fec0003800000 */
.L_x_59302:
[----:B--2-4-:R0:W5:Y:S01]  /*ae40*/  LDG.E.64 R16, desc[UR36][R2.64] ;  /* 0x0000002402107981 */ /* 0x014162000c1e1b00 */
[----:B------:R-:W-:Y:S05]  /*ae50*/  BRA `(.L_x_59278) ;  /* 0x0000000000087947 */ /* 0x000fea0003800000 */
.L_x_59301:
[----:B--2-4-:R0:W5:Y:S01]  /*ae60*/  LDG.E R16, desc[UR36][R2.64] ;  /* 0x0000002402107981 */ /* 0x014162000c1e1900 */
[----:B------:R-:W-:-:S07]  /*ae70*/  IMAD.MOV.U32 R17, RZ, RZ, RZ ;  /* 0x000000ffff117224 */ /* 0x000fce00078e00ff */
.L_x_59278:
        /* <DEDUP_REMOVED lines=17> */
.L_x_59309:
[----:B0-----:R0:W5:Y:S01]  /*af90*/  LDG.E.U8 R2, desc[UR36][R22.64] ;  /* 0x0000002416027981 */ /* 0x001162000c1e1100 */
[----:B------:R-:W-:Y:S01]  /*afa0*/  MOV R3, RZ ;  /* 0x000000ff00037202 */ /* 0x000fe20000000f00 */
[----:B------:R-:W-:Y:S06]  /*afb0*/  BRA `(.L_x_59311) ;  /* 0x0000000c00407947 */ /* 0x000fec0003800000 */
.L_x_59308:
        /* <DEDUP_REMOVED lines=8> */
.L_x_59313:
[----:B0-----:R-:W3:Y:S02]  /*b040*/  LDG.E R2, desc[UR36][R22.64] ;  /* 0x0000002416027981 */ /* 0x001ee4000c1e1900 */
[----:B---3--:R-:W-:Y:S01]  /*b050*/  SHF.R.S32.HI R3, RZ, 0x1f, R2 ;  /* 0x0000001fff037819 */ /* 0x008fe20000011402 */
[----:B------:R-:W-:Y:S06]  /*b060*/  BRA `(.L_x_59311) ;  /* 0x0000000c00147947 */ /* 0x000fec0003800000 */
.L_x_59312:
[----:B0-----:R-:W3:Y:S02]  /*b070*/  LDG.E.S16 R2, desc[UR36][R22.64] ;  /* 0x0000002416027981 */ /* 0x001ee4000c1e1700 */
[----:B---3--:R-:W-:Y:S01]  /*b080*/  SHF.R.S32.HI R3, RZ, 0x1f, R2 ;  /* 0x0000001fff037819 */ /* 0x008fe20000011402 */
[----:B------:R-:W-:Y:S06]  /*b090*/  BRA `(.L_x_59311) ;  /* 0x0000000c00087947 */ /* 0x000fec0003800000 */
.L_x_59307:
[----:B------:R-:W-:-:S09]  /*b0a0*/  UISETP.GT.AND UP0, UPT, UR4, 0x6, UPT ;  /* 0x000000060400788c */ /* 0x000fd2000bf04270 */
[----:B------:R-:W-:Y:S05]  /*b0b0*/  BRA.U UP0, `(.L_x_59314) ;  /* 0x00000001002c7547 */ /* 0x000fea000b800000 */
[----:B------:R-:W-:-:S09]  /*b0c0*/  UISETP.NE.AND UP0, UPT, UR4, 0x5, UPT ;  /* 0x000000050400788c */ /* 0x000fd2000bf05270 */
[----:B------:R-:W-:Y:S05]  /*b0d0*/  BRA.U !UP0, `(.L_x_59315) ;  /* 0x0000000108147547 */ /* 0x000fea000b800000 */
[----:B------:R-:W-:-:S09]  /*b0e0*/  UISETP.NE.AND UP0, UPT, UR4, 0x6, UPT ;  /* 0x000000060400788c */ /* 0x000fd2000bf05270 */
[----:B------:R-:W-:Y:S05]  /*b0f0*/  BRA.U UP0, `(.L_x_59310) ;  /* 0x0000000900987547 */ /* 0x000fea000b800000 */
[----:B0-----:R-:W3:Y:S02]  /*b100*/  LDG.E R2, desc[UR36][R22.64] ;  /* 0x0000002416027981 */ /* 0x001ee4000c1e1900 */
[----:B---3--:R-:W3:Y:S01]  /*b110*/  F2I.S64.TRUNC R2, R2 ;  /* 0x0000000200027311 */ /* 0x008ee2000020d900 */
[----:B------:R-:W-:Y:S05]  /*b120*/  BRA `(.L_x_59311) ;  /* 0x0000000800e47947 */ /* 0x000fea0003800000 */
.L_x_59315:
[----:B------:R-:W0:Y:S02]  /*b130*/  LDG.E.U16 R22, desc[UR36][R22.64] ;  /* 0x0000002416167981 */ /* 0x000e24000c1e1500 */
[----:B0-----:R-:W-:-:S06]  /*b140*/  HADD2.F32 R2, -RZ, R22.H0_H0 ;  /* 0x20000016ff027230 */ /* 0x001fcc0000004100 */
[----:B------:R-:W0:Y:S01]  /*b150*/  F2I.S64.TRUNC R2, R2 ;  /* 0x0000000200027311 */ /* 0x000e22000020d900 */
[----:B------:R-:W-:Y:S05]  /*b160*/  BRA `(.L_x_59311) ;  /* 0x0000000800d47947 */ /* 0x000fea0003800000 */
.L_x_59314:
        /* <DEDUP_REMOVED lines=9> */
.L_x_59317:
[----:B------:R-:W0:Y:S02]  /*b200*/  LDG.E.U16 R22, desc[UR36][R22.64] ;  /* 0x0000002416167981 */ /* 0x000e24000c1e1500 */
[----:B0-----:R-:W-:-:S06]  /*b210*/  HADD2.F32 R2, -RZ, R22.H0_H0 ;  /* 0x20000016ff027230 */ /* 0x001fcc0000004100 */
[----:B------:R-:W0:Y:S01]  /*b220*/  F2I.S64.TRUNC R2, R2 ;  /* 0x0000000200027311 */ /* 0x000e22000020d900 */
[----:B------:R-:W-:Y:S05]  /*b230*/  BRA `(.L_x_59311) ;  /* 0x0000000800a07947 */ /* 0x000fea0003800000 */
.L_x_59316:
[----:B0-----:R-:W3:Y:S02]  /*b240*/  LDG.E.64 R2, desc[UR36][R22.64] ;  /* 0x0000002416027981 */ /* 0x001ee4000c1e1b00 */
[----:B---3--:R-:W0:Y:S01]  /*b250*/  F2I.S64.F64.TRUNC R2, R2 ;  /* 0x0000000200027311 */ /* 0x008e22000030d900 */
[----:B------:R-:W-:Y:S05]  /*b260*/  BRA `(.L_x_59311) ;  /* 0x0000000800947947 */ /* 0x000fea0003800000 */
.L_x_59306:
        /* <DEDUP_REMOVED lines=13> */
.L_x_59320:
[----:B0-----:R-:W3:Y:S02]  /*b340*/  LDG.E.64 R2, desc[UR36][R22.64] ;  /* 0x0000002416027981 */ /* 0x001ee4000c1e1b00 */
[----:B---3--:R-:W0:Y:S01]  /*b350*/  F2I.S64.F64.TRUNC R2, R2 ;  /* 0x0000000200027311 */ /* 0x008e22000030d900 */
[----:B------:R-:W-:Y:S05]  /*b360*/  BRA `(.L_x_59311) ;  /* 0x0000000800547947 */ /* 0x000fea0003800000 */
.L_x_59319:
        /* <DEDUP_REMOVED lines=26> */
.L_x_59322:
[----:B0-----:R-:W3:Y:S02]  /*b510*/  LDG.E.U8 R3, desc[UR36][R22.64] ;  /* 0x0000002416037981 */ /* 0x001ee4000c1e1100 */
        /* <DEDUP_REMOVED lines=12> */
.L_x_59321:
[----:B0-----:R-:W3:Y:S02]  /*b5e0*/  LDG.E.U16 R2, desc[UR36][R22.64] ;  /* 0x0000002416027981 */ /* 0x001ee4000c1e1500 */
[----:B---3--:R-:W-:-:S06]  /*b5f0*/  IMAD.U32 R2, R2, 0x10000, RZ ;  /* 0x0001000002027824 */ /* 0x008fcc00078e00ff */
[----:B------:R-:W0:Y:S01]  /*b600*/  F2I.S64.TRUNC R2, R2 ;  /* 0x0000000200027311 */ /* 0x000e22000020d900 */
[----:B------:R-:W-:Y:S05]  /*b610*/  BRA `(.L_x_59311) ;  /* 0x0000000400a87947 */ /* 0x000fea0003800000 */
.L_x_59318:
        /* <DEDUP_REMOVED lines=9> */
[----:B------:R-:W-:Y:S01]  /*b6b0*/  HFMA2 R3, -RZ, RZ, 0, 0 ;  /* 0x00000000ff037431 */ /* 0x000fe200000001ff */
[----:B------:R-:W-:Y:S06]  /*b6c0*/  BRA `(.L_x_59311) ;  /* 0x00000004007c7947 */ /* 0x000fec0003800000 */
.L_x_59325:
        /* <DEDUP_REMOVED lines=21> */
.L_x_59329:
[----:B------:R-:W-:Y:S05]  /*b820*/  BSYNC.RECONVERGENT B1 ;  /* 0x0000000000017941 */ /* 0x000fea0003800200 */
.L_x_59328:
[----:B------:R-:W-:Y:S01]  /*b830*/  IMAD.SHL.U32 R0, R0, 0x100000, RZ ;  /* 0x0010000000007824 */ /* 0x000fe200078e00ff */
[----:B------:R-:W-:-:S04]  /*b840*/  LEA R2, R2, 0x3b800000, 0x17 ;  /* 0x3b80000002027811 */ /* 0x000fc800078eb8ff */
[----:B------:R-:W-:-:S07]  /*b850*/  LOP3.LUT R2, R2, R0, R7, 0xfe, !PT ;  /* 0x0000000002027212 */ /* 0x000fce00078efe07 */
.L_x_59327:
[----:B------:R-:W-:Y:S05]  /*b860*/  BSYNC.RECONVERGENT B0 ;  /* 0x0000000000007941 */ /* 0x000fea0003800200 */
.L_x_59326:
[----:B------:R-:W0:Y:S01]  /*b870*/  F2I.S64.TRUNC R2, R2 ;  /* 0x0000000200027311 */ /* 0x000e22000020d900 */
[----:B------:R-:W-:Y:S05]  /*b880*/  BRA `(.L_x_59311) ;  /* 0x00000004000c7947 */ /* 0x000fea0003800000 */
.L_x_59324:
        /* <DEDUP_REMOVED lines=21> */
.L_x_59333:
[----:B------:R-:W-:Y:S05]  /*b9e0*/  BSYNC.RECONVERGENT B1 ;  /* 0x0000000000017941 */ /* 0x000fea0003800200 */
.L_x_59332:
[----:B------:R-:W-:Y:S01]  /*b9f0*/  IMAD.SHL.U32 R0, R0, 0x200000, RZ ;  /* 0x0020000000007824 */ /* 0x000fe200078e00ff */
[----:B------:R-:W-:-:S04]  /*ba00*/  LEA R2, R2, 0x37800000, 0x17 ;  /* 0x3780000002027811 */ /* 0x000fc800078eb8ff */
[----:B------:R-:W-:-:S07]  /*ba10*/  LOP3.LUT R2, R2, R0, R7, 0xfe, !PT ;  /* 0x0000000002027212 */ /* 0x000fce00078efe07 */
.L_x_59331:
[----:B------:R-:W-:Y:S05]  /*ba20*/  BSYNC.RECONVERGENT B0 ;  /* 0x0000000000007941 */ /* 0x000fea0003800200 */
.L_x_59330:
[----:B------:R-:W0:Y:S01]  /*ba30*/  F2I.S64.TRUNC R2, R2 ;  /* 0x0000000200027311 */ /* 0x000e22000020d900 */
[----:B------:R-:W-:Y:S05]  /*ba40*/  BRA `(.L_x_59311) ;  /* 0x00000000009c7947 */ /* 0x000fea0003800000 */
.L_x_59323:
        /* <DEDUP_REMOVED lines=8> */
[----:B0-----:R-:W-:Y:S01]  /*bad0*/  IMAD.MOV.U32 R2, RZ, RZ, 0x400000 ;  /* 0x00400000ff027424 */ /* 0x001fe200078e00ff */
[----:B---3--:R-:W-:-:S13]  /*bae0*/  ISETP.NE.AND P0, PT, R22, RZ, PT ;  /* 0x000000ff1600720c */ /* 0x008fda0003f05270 */
[----:B------:R-:W-:Y:S05]  /*baf0*/  @!P0 BRA `(.L_x_59337) ;  /* 0x00000000000c8947 */ /* 0x000fea0003800000 */
[----:B------:R-:W-:-:S13]  /*bb00*/  ISETP.NE.AND P0, PT, R22, 0xff, PT ;  /* 0x000000ff1600780c */ /* 0x000fda0003f05270 */
[----:B------:R-:W-:Y:S01]  /*bb10*/  @!P0 MOV R2, 0x7f800001 ;  /* 0x7f80000100028802 */ /* 0x000fe20000000f00 */
[----:B------:R-:W-:-:S07]  /*bb20*/  @P0 IMAD.SHL.U32 R2, R22, 0x800000, RZ ;  /* 0x0080000016020824 */ /* 0x000fce00078e00ff */
.L_x_59337:
[----:B------:R-:W-:Y:S05]  /*bb30*/  BSYNC.RECONVERGENT B0 ;  /* 0x0000000000007941 */ /* 0x000fea0003800200 */
.L_x_59336:
[----:B------:R-:W0:Y:S01]  /*bb40*/  F2I.S64.TRUNC R2, R2 ;  /* 0x0000000200027311 */ /* 0x000e22000020d900 */
[----:B------:R-:W-:Y:S05]  /*bb50*/  BRA `(.L_x_59311) ;  /* 0x0000000000587947 */ /* 0x000fea0003800000 */
.L_x_59310:
[----:B0-----:R-:W-:Y:S01]  /*bb60*/  MOV R2, 0x0 ;  /* 0x0000000000027802 */ /* 0x001fe20000000f00 */
[----:B------:R-:W0:Y:S01]  /*bb70*/  LDCU.64 UR4, c[0x4][0x198] ;  /* 0x01003300ff0477ac */ /* 0x000e220008000a00 */
[----:B------:R-:W-:Y:S02]  /*bb80*/  HFMA2 R8, -RZ, RZ, 0, 4.64916229248046875e-06 ;  /* 0x0000004eff087431 */ /* 0x000fe400000001ff */
[----:B------:R-:W-:Y:S01]  /*bb90*/  IMAD.MOV.U32 R12, RZ, RZ, 0x1 ;  /* 0x00000001ff0c7424 */ /* 0x000fe200078e00ff */
[----:B------:R-:W3:Y:S01]  /*bba0*/  LDCU.64 UR6, c[0x4][0x1a0] ;  /* 0x01003400ff0677ac */ /* 0x000ee20008000a00 */
[----:B------:R-:W1:Y:S01]  /*bbb0*/  LDC.64 R2, c[0x4][R2] ;  /* 0x0100000002027b82 */ /* 0x000e620000000a00 */
[----:B------:R-:W-:Y:S01]  /*bbc0*/  IMAD.MOV.U32 R13, RZ, RZ, RZ ;  /* 0x000000ffff0d7224 */ /* 0x000fe200078e00ff */
[----:B------:R-:W2:Y:S01]  /*bbd0*/  LDCU.64 UR8, c[0x4][0x38] ;  /* 0x01000700ff0877ac */ /* 0x000ea20008000a00 */
[----:B0-----:R-:W-:Y:S02]  /*bbe0*/  IMAD.U32 R4, RZ, RZ, UR4 ;  /* 0x00000004ff047e24 */ /* 0x001fe4000f8e00ff */
[----:B------:R-:W-:Y:S01]  /*bbf0*/  IMAD.U32 R5, RZ, RZ, UR5 ;  /* 0x00000005ff057e24 */ /* 0x000fe2000f8e00ff */
[----:B---3--:R-:W-:Y:S01]  /*bc00*/  MOV R6, UR6 ;  /* 0x0000000600067c02 */ /* 0x008fe20008000f00 */
[----:B------:R-:W-:-:S02]  /*bc10*/  IMAD.U32 R7, RZ, RZ, UR7 ;  /* 0x00000007ff077e24 */ /* 0x000fc4000f8e00ff */
[----:B--2---:R-:W-:Y:S02]  /*bc20*/  IMAD.U32 R10, RZ, RZ, UR8 ;  /* 0x00000008ff0a7e24 */ /* 0x004fe4000f8e00ff */
[----:B------:R-:W-:-:S07]  /*bc30*/  IMAD.U32 R11, RZ, RZ, UR9 ;  /* 0x00000009ff0b7e24 */ /* 0x000fce000f8e00ff */
[----:B------:R-:W-:-:S07]  /*bc40*/  LEPC R20, `(.L_x_59338) ;  /* 0x000000001014794e */ /* 0x000fce0000000000 */
[----:B-1--45:R-:W-:Y:S05]  /*bc50*/  CALL.ABS.NOINC R2 ;  /* 0x0000000002007343 */ /* 0x032fea0003c00000 */
.L_x_59338:
[----:B------:R-:W-:Y:S01]  /*bc60*/  CS2R R2, SRZ ;  /* 0x0000000000027805 */ /* 0x000fe2000001ff00 */
[----:B------:R-:W-:Y:S06]  /*bc70*/  BRA `(.L_x_59311) ;  /* 0x0000000000107947 */ /* 0x000fec0003800000 */
.L_x_59335:
[----:B0-----:R0:W5:Y:S01]  /*bc80*/  LDG.E.64 R2, desc[UR36][R22.64] ;  /* 0x0000002416027981 */ /* 0x001162000c1e1b00 */
[----:B------:R-:W-:Y:S05]  /*bc90*/  BRA `(.L_x_59311) ;  /* 0x0000000000087947 */ /* 0x000fea0003800000 */
.L_x_59334:
[----:B0-----:R0:W5:Y:S01]  /*bca0*/  LDG.E R2, desc[UR36][R22.64] ;  /* 0x0000002416027981 */ /* 0x001162000c1e1900 */
[----:B------:R-:W-:-:S07]  /*bcb0*/  IMAD.MOV.U32 R3, RZ, RZ, RZ ;  /* 0x000000ffff037224 */ /* 0x000fce00078e00ff */
.L_x_59311:
[----:B0--3-5:R-:W-:Y:S01]  /*bcc0*/  ISETP.GE.AND P0, PT, R3, RZ, PT ;  /* 0x000000ff0300720c */ /* 0x029fe20003f06270 */
        /* <DEDUP_REMOVED lines=9> */
[----:B-12-4-:R-:W-:Y:S01]  /*bd60*/  IMAD R9, R17, R16, RZ ;  /* 0x0000001011097224 */ /* 0x016fe200078e02ff */
        /* <DEDUP_REMOVED lines=14> */
.L_x_59343:
        /* <DEDUP_REMOVED lines=20> */
.L_x_59342:
[----:B------:R-:W-:Y:S05]  /*bf90*/  BSYNC.RECONVERGENT B1 ;  /* 0x0000000000017941 */ /* 0x000fea0003800200 */
.L_x_59341:
[----:B------:R-:W-:Y:S05]  /*bfa0*/  BRA `(.L_x_59344) ;  /* 0x0000000000387947 */ /* 0x000fea0003800000 */
.L_x_59340:
        /* <DEDUP_REMOVED lines=14> */
.L_x_59344:
[----:B------:R-:W-:Y:S05]  /*c090*/  BSYNC.RECONVERGENT B0 ;  /* 0x0000000000007941 */ /* 0x000fea0003800200 */
.L_x_59339:
        /* <DEDUP_REMOVED lines=16> */
.L_x_59348:
[----:B------:R0:W-:Y:S01]  /*c1a0*/  STG.E.U8 desc[UR36][R2.64], R4 ;  /* 0x0000000402007986 */ /* 0x0001e2000c101124 */
[----:B------:R-:W-:Y:S05]  /*c1b0*/  BRA `(.L_x_59350) ;  /* 0x0000000c00387947 */ /* 0x000fea0003800000 */
.L_x_59347:
        /* <DEDUP_REMOVED lines=8> */
.L_x_59352:
[----:B------:R0:W-:Y:S01]  /*c240*/  STG.E desc[UR36][R2.64], R4 ;  /* 0x0000000402007986 */ /* 0x0001e2000c101924 */
[----:B------:R-:W-:Y:S05]  /*c250*/  BRA `(.L_x_59350) ;  /* 0x0000000c00107947 */ /* 0x000fea0003800000 */
.L_x_59351:
[----:B------:R0:W-:Y:S01]  /*c260*/  STG.E.U16 desc[UR36][R2.64], R4 ;  /* 0x0000000402007986 */ /* 0x0001e2000c101524 */
[----:B------:R-:W-:Y:S05]  /*c270*/  BRA `(.L_x_59350) ;  /* 0x0000000c00087947 */ /* 0x000fea0003800000 */
.L_x_59346:
        /* <DEDUP_REMOVED lines=9> */
.L_x_59354:
[----:B------:R-:W0:Y:S02]  /*c310*/  I2F.S64 R0, R4 ;  /* 0x0000000400007312 */ /* 0x000e240000301400 */
[----:B0-----:R-:W-:-:S05]  /*c320*/  F2FP.F16.F32.PACK_AB R0, RZ, R0 ;  /* 0x00000000ff00723e */ /* 0x001fca00000000ff */
[----:B------:R0:W-:Y:S01]  /*c330*/  STG.E.U16 desc[UR36][R2.64], R0 ;  /* 0x0000000002007986 */ /* 0x0001e2000c101524 */
[----:B------:R-:W-:Y:S05]  /*c340*/  BRA `(.L_x_59350) ;  /* 0x0000000800d47947 */ /* 0x000fea0003800000 */
.L_x_59353:
        /* <DEDUP_REMOVED lines=10> */
.L_x_59356:
[----:B------:R-:W0:Y:S02]  /*c3f0*/  I2F.S64 R4, R4 ;  /* 0x0000000400047312 */ /* 0x000e240000301400 */
[----:B0-----:R-:W-:-:S04]  /*c400*/  F2FP.F16.F32.PACK_AB R5, RZ, R4 ;  /* 0x00000004ff05723e */ /* 0x001fc800000000ff */
[----:B------:R-:W-:-:S05]  /*c410*/  PRMT R5, R5, 0x5410, RZ ;  /* 0x0000541005057816 */ /* 0x000fca00000000ff */
[----:B------:R0:W-:Y:S01]  /*c420*/  STG.E desc[UR36][R2.64], R5 ;  /* 0x0000000502007986 */ /* 0x0001e2000c101924 */
[----:B------:R-:W-:Y:S05]  /*c430*/  BRA `(.L_x_59350) ;  /* 0x0000000800987947 */ /* 0x000fea0003800000 */
.L_x_59355:
[----:B------:R-:W0:Y:S02]  /*c440*/  I2F.F64.S64 R4, R4 ;  /* 0x0000000400047312 */ /* 0x000e240000301c00 */
[----:B0-----:R0:W-:Y:S01]  /*c450*/  STG.E.64 desc[UR36][R2.64], R4 ;  /* 0x0000000402007986 */ /* 0x0011e2000c101b24 */
[----:B------:R-:W-:Y:S05]  /*c460*/  BRA `(.L_x_59350) ;  /* 0x00000008008c7947 */ /* 0x000fea0003800000 */
.L_x_59345:
        /* <DEDUP_REMOVED lines=12> */
.L_x_59360:
        /* <DEDUP_REMOVED lines=18> */
.L_x_59363:
[----:B------:R-:W-:-:S04]  /*c650*/  SHF.R.U32.HI R5, RZ, 0x18, R5 ;  /* 0x00000018ff057819 */ /* 0x000fc80000011605 */
[----:B------:R-:W-:-:S07]  /*c660*/  LOP3.LUT R0, R0, 0x80, R5, 0xf8, !PT ;  /* 0x0000008000007812 */ /* 0x000fce00078ef805 */
.L_x_59362:
[----:B------:R-:W-:Y:S05]  /*c670*/  BSYNC.RECONVERGENT B0 ;  /* 0x0000000000007941 */ /* 0x000fea0003800200 */
.L_x_59361:
[----:B------:R0:W-:Y:S01]  /*c680*/  STG.E.U8 desc[UR36][R2.64], R0 ;  /* 0x0000000002007986 */ /* 0x0001e2000c101124 */
[----:B------:R-:W-:Y:S05]  /*c690*/  BRA `(.L_x_59350) ;  /* 0x0000000800007947 */ /* 0x000fea0003800000 */
.L_x_59359:
        /* <DEDUP_REMOVED lines=18> */
.L_x_59366:
[----:B------:R-:W-:-:S04]  /*c7c0*/  SHF.R.U32.HI R5, RZ, 0x18, R5 ;  /* 0x00000018ff057819 */ /* 0x000fc80000011605 */
[----:B------:R-:W-:-:S07]  /*c7d0*/  LOP3.LUT R0, R0, 0x80, R5, 0xf8, !PT ;  /* 0x0000008000007812 */ /* 0x000fce00078ef805 */
.L_x_59365:
[----:B------:R-:W-:Y:S05]  /*c7e0*/  BSYNC.RECONVERGENT B0 ;  /* 0x0000000000007941 */ /* 0x000fea0003800200 */
.L_x_59364:
[----:B------:R0:W-:Y:S01]  /*c7f0*/  STG.E.U8 desc[UR36][R2.64], R0 ;  /* 0x0000000002007986 */ /* 0x0001e2000c101124 */
[----:B------:R-:W-:Y:S05]  /*c800*/  BRA `(.L_x_59350) ;  /* 0x0000000400a47947 */ /* 0x000fea0003800000 */
.L_x_59358:
        /* <DEDUP_REMOVED lines=23> */
.L_x_59368:
[----:B------:R0:W-:Y:S01]  /*c980*/  STG.E.64 desc[UR36][R2.64], R4 ;  /* 0x0000000402007986 */ /* 0x0001e2000c101b24 */
[----:B------:R-:W-:Y:S05]  /*c990*/  BRA `(.L_x_59350) ;  /* 0x0000000400407947 */ /* 0x000fea0003800000 */
.L_x_59367:
[----:B------:R0:W-:Y:S01]  /*c9a0*/  STG.E desc[UR36][R2.64], R4 ;  /* 0x0000000402007986 */ /* 0x0001e2000c101924 */
[----:B------:R-:W-:Y:S05]  /*c9b0*/  BRA `(.L_x_59350) ;  /* 0x0000000400387947 */ /* 0x000fea0003800000 */
.L_x_59357:
        /* <DEDUP_REMOVED lines=11> */
.L_x_59370:
[----:B------:R-:W0:Y:S01]  /*ca70*/  I2F.F64.S64 R4, R4 ;  /* 0x0000000400047312 */ /* 0x000e220000301c00 */
[----:B------:R-:W-:-:S05]  /*ca80*/  CS2R R6, SRZ ;  /* 0x0000000000067805 */ /* 0x000fca000001ff00 */
[----:B0-----:R0:W-:Y:S01]  /*ca90*/  STG.E.128 desc[UR36][R2.64], R4 ;  /* 0x0000000402007986 */ /* 0x0011e2000c101d24 */
[----:B------:R-:W-:Y:S05]  /*caa0*/  BRA `(.L_x_59350) ;  /* 0x0000000000fc7947 */ /* 0x000fea0003800000 */
.L_x_59369:
[----:B------:R-:W-:-:S09]  /*cab0*/  UISETP.NE.AND UP0, UPT, UR6, 0xf, UPT ;  /* 0x0000000f0600788c */ /* 0x000fd2000bf05270 */
[----:B------:R-:W-:Y:S05]  /*cac0*/  BRA.U !UP0, `(.L_x_59371) ;  /* 0x0000000108e87547 */ /* 0x000fea000b800000 */
[----:B------:R-:W-:-:S09]  /*cad0*/  UISETP.NE.AND UP0, UPT, UR6, 0x17, UPT ;  /* 0x000000170600788c */ /* 0x000fd2000bf05270 */
[----:B------:R-:W-:Y:S05]  /*cae0*/  BRA.U !UP0, `(.L_x_59372) ;  /* 0x0000000108907547 */ /* 0x000fea000b800000 */
[----:B------:R-:W-:-:S09]  /*caf0*/  UISETP.NE.AND UP0, UPT, UR6, 0x18, UPT ;  /* 0x000000180600788c */ /* 0x000fd2000bf05270 */
[----:B------:R-:W-:Y:S05]  /*cb00*/  BRA.U !UP0, `(.L_x_59373) ;  /* 0x0000000108447547 */ /* 0x000fea000b800000 */
.L_x_59349:
[----:B------:R-:W-:Y:S01]  /*cb10*/  MOV R0, 0x0 ;  /* 0x0000000000007802 */ /* 0x000fe20000000f00 */
[----:B------:R-:W0:Y:S01]  /*cb20*/  LDCU.64 UR4, c[0x4][0x198] ;  /* 0x01003300ff0477ac */ /* 0x000e220008000a00 */
[----:B------:R-:W-:Y:S02]  /*cb30*/  HFMA2 R12, -RZ, RZ, 0, 5.9604644775390625e-08 ;  /* 0x00000001ff0c7431 */ /* 0x000fe400000001ff */
[----:B------:R-:W-:Y:S01]  /*cb40*/  IMAD.MOV.U32 R8, RZ, RZ, 0x65 ;  /* 0x00000065ff087424 */ /* 0x000fe200078e00ff */
[----:B------:R3:W1:Y:S01]  /*cb50*/  LDC.64 R2, c[0x4][R0] ;  /* 0x0100000000027b82 */ /* 0x0006620000000a00 */
        /* <DEDUP_REMOVED lines=8> */
[----:B---3--:R-:W-:-:S07]  /*cbe0*/  IMAD.U32 R11, RZ, RZ, UR9 ;  /* 0x00000009ff0b7e24 */ /* 0x008fce000f8e00ff */
[----:B------:R-:W-:-:S07]  /*cbf0*/  LEPC R20, `(.L_x_59374) ;  /* 0x000000001014794e */ /* 0x000fce0000000000 */
[----:B-1--4-:R-:W-:Y:S05]  /*cc00*/  CALL.ABS.NOINC R2 ;  /* 0x0000000002007343 */ /* 0x012fea0003c00000 */
.L_x_59374:
[----:B------:R-:W-:Y:S05]  /*cc10*/  BRA `(.L_x_59350) ;  /* 0x0000000000a07947 */ /* 0x000fea0003800000 */
.L_x_59373:
        /* <DEDUP_REMOVED lines=13> */
.L_x_59376:
[----:B------:R-:W-:Y:S05]  /*ccf0*/  BSYNC.RECONVERGENT B0 ;  /* 0x0000000000007941 */ /* 0x000fea0003800200 */
.L_x_59375:
[----:B------:R-:W-:-:S05]  /*cd00*/  LOP3.LUT R7, R0, 0x80, R7, 0xf8, !PT ;  /* 0x0000008000077812 */ /* 0x000fca00078ef807 */
[----:B------:R0:W-:Y:S01]  /*cd10*/  STG.E.U8 desc[UR36][R2.64], R7 ;  /* 0x0000000702007986 */ /* 0x0001e2000c101124 */
[----:B------:R-:W-:Y:S05]  /*cd20*/  BRA `(.L_x_59350) ;  /* 0x00000000005c7947 */ /* 0x000fea0003800000 */
.L_x_59372:
        /* <DEDUP_REMOVED lines=12> */
.L_x_59378:
[----:B------:R-:W-:Y:S01]  /*cdf0*/  IMAD.MOV.U32 R0, RZ, RZ, 0x7f ;  /* 0x0000007fff007424 */ /* 0x000fe200078e00ff */
[----:B------:R-:W-:-:S04]  /*ce00*/  ISETP.GT.U32.AND P0, PT, R6, 0x7f800000, PT ;  /* 0x7f8000000600780c */ /* 0x000fc80003f04070 */
[----:B------:R-:W-:-:S09]  /*ce10*/  SEL R0, R0, 0x7c, P0 ;  /* 0x0000007c00007807 */ /* 0x000fd20000000000 */
.L_x_59379:
[----:B------:R-:W-:Y:S05]  /*ce20*/  BSYNC.RECONVERGENT B0 ;  /* 0x0000000000007941 */ /* 0x000fea0003800200 */
.L_x_59377:
[----:B------:R-:W-:-:S04]  /*ce30*/  SHF.R.U32.HI R5, RZ, 0x18, R5 ;  /* 0x00000018ff057819 */ /* 0x000fc80000011605 */
[----:B------:R-:W-:-:S05]  /*ce40*/  LOP3.LUT R5, R0, 0x80, R5, 0xf8, !PT ;  /* 0x0000008000057812 */ /* 0x000fca00078ef805 */
[----:B------:R0:W-:Y:S01]  /*ce50*/  STG.E.U8 desc[UR36][R2.64], R5 ;  /* 0x0000000502007986 */ /* 0x0001e2000c101124 */
[----:B------:R-:W-:Y:S05]  /*ce60*/  BRA `(.L_x_59350) ;  /* 0x00000000000c7947 */ /* 0x000fea0003800000 */
.L_x_59371:
[----:B------:R-:W0:Y:S02]  /*ce70*/  I2F.S64 R0, R4 ;  /* 0x0000000400007312 */ /* 0x000e240000301400 */
[----:B0-----:R-:W-:-:S05]  /*ce80*/  F2FP.BF16.F32.PACK_AB R0, RZ, R0 ;  /* 0x00000000ff00723e */ /* 0x001fca00000010ff */
[----:B------:R0:W-:Y:S02]  /*ce90*/  STG.E.U16 desc[UR36][R2.64], R0 ;  /* 0x0000000002007986 */ /* 0x0001e4000c101524 */
.L_x_59350:
[----:B------:R-:W-:-:S07]  /*cea0*/  IADD3 R19, PT, PT, R19, 0x80, RZ ;  /* 0x0000008013137810 */ /* 0x000fce0007ffe0ff */
.L_x_59271:
[----:B------:R-:W-:Y:S05]  /*ceb0*/  BSYNC.RECONVERGENT B6 ;  /* 0x0000000000067941 */ /* 0x000fea0003800200 */
.L_x_59270:
[----:B------:R-:W5:Y:S02]  /*cec0*/  LDCU UR4, c[0x0][0x380] ;  /* 0x00007000ff0477ac */ /* 0x000f640008000800 */
[----:B-----5:R-:W-:-:S13]  /*ced0*/  ISETP.GE.AND P0, PT, R19, UR4, PT ;  /* 0x0000000413007c0c */ /* 0x020fda000bf06270 */
[----:B------:R-:W-:Y:S05]  /*cee0*/  @P0 EXIT ;  /* 0x000000000000094d */ /* 0x000fea0003800000 */
[----:B------:R-:W5:Y:S01]  /*cef0*/  LDCU UR4, c[0x0][0x388] ;  /* 0x00007100ff0477ac */ /* 0x000f620008000800 */
[----:B---3--:R-:W-:Y:S02]  /*cf00*/  IMAD.MOV.U32 R22, RZ, RZ, RZ ;  /* 0x000000ffff167224 */ /* 0x008fe400078e00ff */
[----:B0-----:R-:W-:Y:S02]  /*cf10*/  IMAD.MOV.U32 R0, RZ, RZ, RZ ;  /* 0x000000ffff007224 */ /* 0x001fe400078e00ff */
[----:B-12-4-:R-:W-:Y:S01]  /*cf20*/  IMAD.MOV.U32 R16, RZ, RZ, RZ ;  /* 0x000000ffff107224 */ /* 0x016fe200078e00ff */
[----:B-----5:R-:W-:-:S09]  /*cf30*/  UISETP.NE.AND UP0, UPT, UR4, URZ, UPT ;  /* 0x000000ff0400728c */ /* 0x020fd2000bf05270 */
[----:B------:R-:W-:Y:S05]  /*cf40*/  BRA.U !UP0, `(.L_x_59380) ;  /* 0x0000001508707547 */ /* 0x000fea000b800000 */
[----:B------:R-:W0:Y:S01]  /*cf50*/  LDCU.64 UR4, c[0x0][0x390] ;  /* 0x00007200ff0477ac */ /* 0x000e220008000a00 */
[----:B------:R-:W-:Y:S01]  /*cf60*/  MOV R18, RZ ;  /* 0x000000ff00127202 */ /* 0x000fe20000000f00 */
        /* <DEDUP_REMOVED lines=346> */
.L_x_59380:
[----:B------:R-:W0:Y:S01]  /*e510*/  LDCU.64 UR6, c[0x0][0x5e8] ;  /* 0x0000bd00ff0677ac */ /* 0x000e220008000a00 */
[----:B------:R-:W1:Y:S01]  /*e520*/  LDCU.64 UR8, c[0x0][0x5f0] ;  /* 0x0000be00ff0877ac */ /* 0x000e620008000a00 */
        /* <DEDUP_REMOVED lines=18> */
.L_x_59384:
[----:B------:R0:W5:Y:S01]  /*e650*/  LDG.E.U8 R18, desc[UR36][R2.64] ;  /* 0x0000002402127981 */ /* 0x000162000c1e1100 */
[----:B------:R-:W-:Y:S01]  /*e660*/  IMAD.MOV.U32 R19, RZ, RZ, RZ ;  /* 0x000000ffff137224 */ /* 0x000fe200078e00ff */
[----:B------:R-:W-:Y:S06]  /*e670*/  BRA `(.L_x_59386) ;  /* 0x0000000c00407947 */ /* 0x000fec0003800000 */
.L_x_59383:
        /* <DEDUP_REMOVED lines=8> */
.L_x_59388:
[----:B------:R-:W2:Y:S02]  /*e700*/  LDG.E R18, desc[UR36][R2.64] ;  /* 0x0000002402127981 */ /* 0x000ea4000c1e1900 */
[----:B--2---:R-:W-:Y:S01]  /*e710*/  SHF.R.S32.HI R19, RZ, 0x1f, R18 ;  /* 0x0000001fff137819 */ /* 0x004fe20000011412 */
[----:B------:R-:W-:Y:S06]  /*e720*/  BRA `(.L_x_59386) ;  /* 0x0000000c00147947 */ /* 0x000fec0003800000 */
.L_x_59387:
[----:B------:R-:W2:Y:S02]  /*e730*/  LDG.E.S16 R18, desc[UR36][R2.64] ;  /* 0x0000002402127981 */ /* 0x000ea4000c1e1700 */
[----:B--2---:R-:W-:Y:S01]  /*e740*/  SHF.R.S32.HI R19, RZ, 0x1f, R18 ;  /* 0x0000001fff137819 */ /* 0x004fe20000011412 */
[----:B------:R-:W-:Y:S06]  /*e750*/  BRA `(.L_x_59386) ;  /* 0x0000000c00087947 */ /* 0x000fec0003800000 */
.L_x_59382:
        /* <DEDUP_REMOVED lines=9> */
.L_x_59390:
[----:B------:R-:W2:Y:S02]  /*e7f0*/  LDG.E.U16 R2, desc[UR36][R2.64] ;  /* 0x0000002402027981 */ /* 0x000ea4000c1e1500 */
[----:B--2---:R-:W-:-:S06]  /*e800*/  HADD2.F32 R18, -RZ, R2.H0_H0 ;  /* 0x20000002ff127230 */ /* 0x004fcc0000004100 */
[----:B------:R-:W0:Y:S01]  /*e810*/  F2I.S64.TRUNC R18, R18 ;  /* 0x0000001200127311 */ /* 0x000e22000020d900 */
[----:B------:R-:W-:Y:S05]  /*e820*/  BRA `(.L_x_59386) ;  /* 0x0000000800d47947 */ /* 0x000fea0003800000 */
.L_x_59389:
        /* <DEDUP_REMOVED lines=9> */
.L_x_59392:
[----:B------:R-:W2:Y:S02]  /*e8c0*/  LDG.E.U16 R2, desc[UR36][R2.64] ;  /* 0x0000002402027981 */ /* 0x000ea4000c1e1500 */
[----:B--2---:R-:W-:-:S06]  /*e8d0*/  HADD2.F32 R18, -RZ, R2.H0_H0 ;  /* 0x20000002ff127230 */ /* 0x004fcc0000004100 */
[----:B------:R-:W4:Y:S01]  /*e8e0*/  F2I.S64.TRUNC R18, R18 ;  /* 0x0000001200127311 */ /* 0x000f22000020d900 */
[----:B------:R-:W-:Y:S05]  /*e8f0*/  BRA `(.L_x_59386) ;  /* 0x0000000800a07947 */ /* 0x000fea0003800000 */
.L_x_59391:
[----:B------:R-:W2:Y:S02]  /*e900*/  LDG.E.64 R2, desc[UR36][R2.64] ;  /* 0x0000002402027981 */ /* 0x000ea4000c1e1b00 */
[----:B--2---:R0:W1:Y:S01]  /*e910*/  F2I.S64.F64.TRUNC R18, R2 ;  /* 0x0000000200127311 */ /* 0x004062000030d900 */
[----:B------:R-:W-:Y:S05]  /*e920*/  BRA `(.L_x_59386) ;  /* 0x0000000800947947 */ /* 0x000fea0003800000 */
.L_x_59381:
        /* <DEDUP_REMOVED lines=13> */
.L_x_59395:
[----:B------:R-:W2:Y:S02]  /*ea00*/  LDG.E.64 R2, desc[UR36][R2.64] ;  /* 0x0000002402027981 */ /* 0x000ea4000c1e1b00 */
[----:B--2---:R0:W1:Y:S01]  /*ea10*/  F2I.S64.F64.TRUNC R18, R2 ;  /* 0x0000000200127311 */ /* 0x004062000030d900 */
[----:B------:R-:W-:Y:S05]  /*ea20*/  BRA `(.L_x_59386) ;  /* 0x0000000800547947 */ /* 0x000fea0003800000 */
.L_x_59394:
        /* <DEDUP_REMOVED lines=24> */
[----:B------:R0:W1:Y:S01]  /*ebb0*/  F2I.S64.TRUNC R18, R5 ;  /* 0x0000000500127311 */ /* 0x000062000020d900 */
[----:B------:R-:W-:Y:S05]  /*ebc0*/  BRA `(.L_x_59386) ;  /* 0x0000000400ec7947 */ /* 0x000fea0003800000 */
.L_x_59397:
        /* <DEDUP_REMOVED lines=13> */
.L_x_59396:
[----:B------:R-:W2:Y:S02]  /*eca0*/  LDG.E.U16 R18, desc[UR36][R2.64] ;  /* 0x0000002402127981 */ /* 0x000ea4000c1e1500 */
[----:B--2---:R-:W-:-:S06]  /*ecb0*/  SHF.L.U32 R18, R18, 0x10, RZ ;  /* 0x0000001012127819 */ /* 0x004fcc00000006ff */
[----:B------:R-:W0:Y:S01]  /*ecc0*/  F2I.S64.TRUNC R18, R18 ;  /* 0x0000001200127311 */ /* 0x000e22000020d900 */
[----:B------:R-:W-:Y:S05]  /*ecd0*/  BRA `(.L_x_59386) ;  /* 0x0000000400a87947 */ /* 0x000fea0003800000 */
.L_x_59393:
        /* <DEDUP_REMOVED lines=11> */
.L_x_59400:
        /* <DEDUP_REMOVED lines=21> */
.L_x_59404:
[----:B------:R-:W-:Y:S05]  /*eee0*/  BSYNC.RECONVERGENT B1 ;  /* 0x0000000000017941 */ /* 0x000fea0003800200 */
.L_x_59403:
[----:B------:R-:W-:Y:S02]  /*eef0*/  SHF.L.U32 R0, R0, 0x14, RZ ;  /* 0x0000001400007819 */ /* 0x000fe400000006ff */
[----:B------:R-:W-:-:S04]  /*ef00*/  LEA R2, R2, 0x3b800000, 0x17 ;  /* 0x3b80000002027811 */ /* 0x000fc800078eb8ff */
[----:B------:R-:W-:-:S07]  /*ef10*/  LOP3.LUT R18, R2, R0, R7, 0xfe, !PT ;  /* 0x0000000002127212 */ /* 0x000fce00078efe07 */
.L_x_59402:
[----:B------:R-:W-:Y:S05]  /*ef20*/  BSYNC.RECONVERGENT B0 ;  /* 0x0000000000007941 */ /* 0x000fea0003800200 */
.L_x_59401:
[----:B------:R-:W0:Y:S01]  /*ef30*/  F2I.S64.TRUNC R18, R18 ;  /* 0x0000001200127311 */ /* 0x000e22000020d900 */
[----:B------:R-:W-:Y:S05]  /*ef40*/  BRA `(.L_x_59386) ;  /* 0x00000004000c7947 */ /* 0x000fea0003800000 */
.L_x_59399:
        /* <DEDUP_REMOVED lines=21> */
.L_x_59408:
[----:B------:R-:W-:Y:S05]  /*f0a0*/  BSYNC.RECONVERGENT B1 ;  /* 0x0000000000017941 */ /* 0x000fea0003800200 */
.L_x_59407:
[----:B------:R-:W-:Y:S01]  /*f0b0*/  IMAD.SHL.U32 R0, R0, 0x200000, RZ ;  /* 0x0020000000007824 */ /* 0x000fe200078e00ff */
[----:B------:R-:W-:-:S04]  /*f0c0*/  LEA R2, R2, 0x37800000, 0x17 ;  /* 0x3780000002027811 */ /* 0x000fc800078eb8ff */
[----:B------:R-:W-:-:S07]  /*f0d0*/  LOP3.LUT R18, R2, R0, R7, 0xfe, !PT ;  /* 0x0000000002127212 */ /* 0x000fce00078efe07 */
.L_x_59406:
[----:B------:R-:W-:Y:S05]  /*f0e0*/  BSYNC.RECONVERGENT B0 ;  /* 0x0000000000007941 */ /* 0x000fea0003800200 */
.L_x_59405:
[----:B------:R-:W0:Y:S01]  /*f0f0*/  F2I.S64.TRUNC R18, R18 ;  /* 0x0000001200127311 */ /* 0x000e22000020d900 */
[----:B------:R-:W-:Y:S05]  /*f100*/  BRA `(.L_x_59386) ;  /* 0x00000000009c7947 */ /* 0x000fea0003800000 */
.L_x_59398:
        /* <DEDUP_REMOVED lines=14> */
.L_x_59412:
[----:B------:R-:W-:Y:S05]  /*f1f0*/  BSYNC.RECONVERGENT B0 ;  /* 0x0000000000007941 */ /* 0x000fea0003800200 */
.L_x_59411:
[----:B------:R-:W0:Y:S01]  /*f200*/  F2I.S64.TRUNC R18, R18 ;  /* 0x0000001200127311 */ /* 0x000e22000020d900 */
[----:B------:R-:W-:Y:S05]  /*f210*/  BRA `(.L_x_59386) ;  /* 0x0000000000587947 */ /* 0x000fea0003800000 */
.L_x_59385:
        /* <DEDUP_REMOVED lines=16> */
.L_x_59413:
[----:B------:R-:W-:Y:S01]  /*f320*/  CS2R R18, SRZ ;  /* 0x0000000000127805 */ /* 0x000fe2000001ff00 */
[----:B------:R-:W-:Y:S06]  /*f330*/  BRA `(.L_x_59386) ;  /* 0x0000000000107947 */ /* 0x000fec0003800000 */
.L_x_59410:
[----:B------:R0:W5:Y:S01]  /*f340*/  LDG.E.64 R18, desc[UR36][R2.64] ;  /* 0x0000002402127981 */ /* 0x000162000c1e1b00 */
[----:B------:R-:W-:Y:S05]  /*f350*/  BRA `(.L_x_59386) ;  /* 0x0000000000087947 */ /* 0x000fea0003800000 */
.L_x_59409:
[----:B------:R0:W5:Y:S01]  /*f360*/  LDG.E R18, desc[UR36][R2.64] ;  /* 0x0000002402127981 */ /* 0x000162000c1e1900 */
[----:B------:R-:W-:-:S07]  /*f370*/  MOV R19, RZ ;  /* 0x000000ff00137202 */ /* 0x000fce0000000f00 */
.L_x_59386:
[----:B------:R-:W2:Y:S01]  /*f380*/  LDCU.64 UR6, c[0x0][0x5f8] ;  /* 0x0000bf00ff0677ac */ /* 0x000ea20008000a00 */
        /* <DEDUP_REMOVED lines=13> */
[----:B01----:R-:W2:Y:S02]  /*f460*/  LDG.E.S8 R2, desc[UR36][R22.64] ;  /* 0x0000002416027981 */ /* 0x003ea4000c1e1300 */
[----:B--2---:R-:W-:Y:S01]  /*f470*/  SHF.R.S32.HI R3, RZ, 0x1f, R2 ;  /* 0x0000001fff037819 */ /* 0x004fe20000011402 */
[----:B------:R-:W-:Y:S06]  /*f480*/  BRA `(.L_x_59419) ;  /* 0x0000000c004c7947 */ /* 0x000fec0003800000 */
.L_x_59417:
[----:B01----:R0:W5:Y:S01]  /*f490*/  LDG.E.U8 R2, desc[UR36][R22.64] ;  /* 0x0000002416027981 */ /* 0x003162000c1e1100 */
[----:B------:R-:W-:Y:S01]  /*f4a0*/  IMAD.MOV.U32 R3, RZ, RZ, RZ ;  /* 0x000000ffff037224 */ /* 0x000fe200078e00ff */
[----:B------:R-:W-:Y:S06]  /*f4b0*/  BRA `(.L_x_59419) ;  /* 0x0000000c00407947 */ /* 0x000fec0003800000 */
.L_x_59416:
        /* <DEDUP_REMOVED lines=8> */
.L_x_59421:
[----:B01----:R-:W2:Y:S02]  /*f540*/  LDG.E R2, desc[UR36][R22.64] ;  /* 0x0000002416027981 */ /* 0x003ea4000c1e1900 */
[----:B--2---:R-:W-:Y:S01]  /*f550*/  SHF.R.S32.HI R3, RZ, 0x1f, R2 ;  /* 0x0000001fff037819 */ /* 0x004fe20000011402 */
[----:B------:R-:W-:Y:S06]  /*f560*/  BRA `(.L_x_59419) ;  /* 0x0000000c00147947 */ /* 0x000fec0003800000 */
.L_x_59420:
[----:B01----:R-:W2:Y:S02]  /*f570*/  LDG.E.S16 R2, desc[UR36][R22.64] ;  /* 0x0000002416027981 */ /* 0x003ea4000c1e1700 */
[----:B--2---:R-:W-:Y:S01]  /*f580*/  SHF.R.S32.HI R3, RZ, 0x1f, R2 ;  /* 0x0000001fff037819 */ /* 0x004fe20000011402 */
[----:B------:R-:W-:Y:S06]  /*f590*/  BRA `(.L_x_59419) ;  /* 0x0000000c00087947 */ /* 0x000fec0003800000 */
.L_x_59415:
[----:B------:R-:W-:-:S09]  /*f5a0*/  UISETP.GT.AND UP0, UPT, UR4, 0x6, UPT ;  /* 0x000000060400788c */ /* 0x000fd2000bf04270 */
[----:B------:R-:W-:Y:S05]  /*f5b0*/  BRA.U UP0, `(.L_x_59422) ;  /* 0x00000001002c7547 */ /* 0x000fea000b800000 */
[----:B------:R-:W-:-:S09]  /*f5c0*/  UISETP.NE.AND UP0, UPT, UR4, 0x5, UPT ;  /* 0x000000050400788c */ /* 0x000fd2000bf05270 */
[----:B------:R-:W-:Y:S05]  /*f5d0*/  BRA.U !UP0, `(.L_x_59423) ;  /* 0x0000000108147547 */ /* 0x000fea000b800000 */
[----:B------:R-:W-:-:S09]  /*f5e0*/  UISETP.NE.AND UP0, UPT, UR4, 0x6, UPT ;  /* 0x000000060400788c */ /* 0x000fd2000bf05270 */
[----:B------:R-:W-:Y:S05]  /*f5f0*/  BRA.U UP0, `(.L_x_59418) ;  /* 0x0000000900987547 */ /* 0x000fea000b800000 */
[----:B01----:R-:W2:Y:S02]  /*f600*/  LDG.E R2, desc[UR36][R22.64] ;  /* 0x0000002416027981 */ /* 0x003ea4000c1e1900 */
[----:B--2---:R-:W0:Y:S01]  /*f610*/  F2I.S64.TRUNC R2, R2 ;  /* 0x0000000200027311 */ /* 0x004e22000020d900 */
[----:B------:R-:W-:Y:S05]  /*f620*/  BRA `(.L_x_59419) ;  /* 0x0000000800e47947 */ /* 0x000fea0003800000 */
.L_x_59423:
[----:B------:R-:W0:Y:S02]  /*f630*/  LDG.E.U16 R22, desc[UR36][R22.64] ;  /* 0x0000002416167981 */ /* 0x000e24000c1e1500 */
[----:B01----:R-:W-:-:S06]  /*f640*/  HADD2.F32 R2, -RZ, R22.H0_H0 ;  /* 0x20000016ff027230 */ /* 0x003fcc0000004100 */
[----:B------:R-:W1:Y:S01]  /*f650*/  F2I.S64.TRUNC R2, R2 ;  /* 0x0000000200027311 */ /* 0x000e62000020d900 */
[----:B------:R-:W-:Y:S05]  /*f660*/  BRA `(.L_x_59419) ;  /* 0x0000000800d47947 */ /* 0x000fea0003800000 */
.L_x_59422:
[----:B------:R-:W-:-:S09]  /*f670*/  UISETP.NE.AND UP0, UPT, UR4, 0x7, UPT ;  /* 0x000000070400788c */ /* 0x000fd2000bf05270 */
[----:B------:R-:W-:Y:S05]  /*f680*/  BRA.U !UP0, `(.L_x_59424) ;  /* 0x00000001082c7547 */ /* 0x000fea000b800000 */
[----:B------:R-:W-:-:S09]  /*f690*/  UISETP.NE.AND UP0, UPT, UR4, 0x8, UPT ;  /* 0x000000080400788c */ /* 0x000fd2000bf05270 */
[----:B------:R-:W-:Y:S05]  /*f6a0*/  BRA.U !UP0, `(.L_x_59425) ;  /* 0x0000000108147547 */ /* 0x000fea000b800000 */
[----:B------:R-:W-:-:S09]  /*f6b0*/  UISETP.NE.AND UP0, UPT, UR4, 0x9, UPT ;  /* 0x000000090400788c */ /* 0x000fd2000bf05270 */
[----:B------:R-:W-:Y:S05]  /*f6c0*/  BRA.U UP0, `(.L_x_59418) ;  /* 0x0000000900647547 */ /* 0x000fea000b800000 */
[----:B01----:R-:W2:Y:S02]  /*f6d0*/  LDG.E R2, desc[UR36][R22.64] ;  /* 0x0000002416027981 */ /* 0x003ea4000c1e1900 */
[----:B--2---:R-:W0:Y:S01]  /*f6e0*/  F2I.S64.TRUNC R2, R2 ;  /* 0x0000000200027311 */ /* 0x004e22000020d900 */
[----:B------:R-:W-:Y:S05]  /*f6f0*/  BRA `(.L_x_59419) ;  /* 0x0000000800b07947 */ /* 0x000fea0003800000 */
.L_x_59425:
[----:B------:R-:W0:Y:S02]  /*f700*/  LDG.E.U16 R22, desc[UR36][R22.64] ;  /* 0x0000002416167981 */ /* 0x000e24000c1e1500 */
[----:B01----:R-:W-:-:S06]  /*f710*/  HADD2.F32 R2, -RZ, R22.H0_H0 ;  /* 0x20000016ff027230 */ /* 0x003fcc0000004100 */
[----:B------:R-:W0:Y:S01]  /*f720*/  F2I.S64.TRUNC R2, R2 ;  /* 0x0000000200027311 */ /* 0x000e22000020d900 */
[----:B------:R-:W-:Y:S05]  /*f730*/  BRA `(.L_x_59419) ;  /* 0x0000000800a07947 */ /* 0x000fea0003800000 */
.L_x_59424:
[----:B01----:R-:W2:Y:S02]  /*f740*/  LDG.E.64 R2, desc[UR36][R22.64] ;  /* 0x0000002416027981 */ /* 0x003ea4000c1e1b00 */
[----:B--2---:R-:W2:Y:S01]  /*f750*/  F2I.S64.F64.TRUNC R2, R2 ;  /* 0x0000000200027311 */ /* 0x004ea2000030d900 */
[----:B------:R-:W-:Y:S05]  /*f760*/  BRA `(.L_x_59419) ;  /* 0x0000000800947947 */ /* 0x000fea0003800000 */
.L_x_59414:
        /* <DEDUP_REMOVED lines=9> */
[----:B01----:R-:W-:Y:S01]  /*f800*/  HFMA2 R3, -RZ, RZ, 0, 0 ;  /* 0x00000000ff037431 */ /* 0x003fe200000001ff */
[----:B--2---:R-:W-:-:S04]  /*f810*/  ISETP.NE.AND P0, PT, R22, RZ, PT ;  /* 0x000000ff1600720c */ /* 0x004fc80003f05270 */
[----:B------:R-:W-:Y:S01]  /*f820*/  SEL R2, RZ, 0x1, !P0 ;  /* 0x00000001ff027807 */ /* 0x000fe20004000000 */
[----:B------:R-:W-:Y:S08]  /*f830*/  BRA `(.L_x_59419) ;  /* 0x0000000800607947 */ /* 0x000ff00003800000 */
.L_x_59428:
[----:B01----:R-:W2:Y:S02]  /*f840*/  LDG.E.64 R2, desc[UR36][R22.64] ;  /* 0x0000002416027981 */ /* 0x003ea4000c1e1b00 */
[----:B--2---:R-:W0:Y:S01]  /*f850*/  F2I.S64.F64.TRUNC R2, R2 ;  /* 0x0000000200027311 */ /* 0x004e22000030d900 */
[----:B------:R-:W-:Y:S05]  /*f860*/  BRA `(.L_x_59419) ;  /* 0x0000000800547947 */ /* 0x000fea0003800000 */
.L_x_59427:
[----:B------:R-:W-:-:S09]  /*f870*/  UISETP.NE.AND UP0, UPT, UR4, 0xf, UPT ;  /* 0x0000000f0400788c */ /* 0x000fd2000bf05270 */
[----:B------:R-:W-:Y:S05]  /*f880*/  BRA.U !UP0, `(.L_x_59429) ;  /* 0x0000000108947547 */ /* 0x000fea000b800000 */
[----:B------:R-:W-:-:S09]  /*f890*/  UISETP.NE.AND UP0, UPT, UR4, 0x17, UPT ;  /* 0x000000170400788c */ /* 0x000fd2000bf05270 */
[----:B------:R-:W-:Y:S05]  /*f8a0*/  BRA.U !UP0, `(.L_x_59430) ;  /* 0x0000000108587547 */ /* 0x000fea000b800000 */
[----:B------:R-:W-:-:S09]  /*f8b0*/  UISETP.NE.AND UP0, UPT, UR4, 0x18, UPT ;  /* 0x000000180400788c */ /* 0x000fd2000bf05270 */
[----:B------:R-:W-:Y:S05]  /*f8c0*/  BRA.U UP0, `(.L_x_59418) ;  /* 0x0000000500e47547 */ /* 0x000fea000b800000 */
[----:B0-----:R-:W2:Y:S01]  /*f8d0*/  LDG.E.U8 R0, desc[UR36][R22.64] ;  /* 0x0000002416007981 */ /* 0x001ea2000c1e1100 */
        /* <DEDUP_REMOVED lines=19> */
.L_x_59430:
[----:B01----:R-:W2:Y:S02]  /*fa10*/  LDG.E.U8 R3, desc[UR36][R22.64] ;  /* 0x0000002416037981 */ /* 0x003ea4000c1e1100 */
        /* <DEDUP_REMOVED lines=12> */
.L_x_59429:
[----:B01----:R-:W2:Y:S02]  /*fae0*/  LDG.E.U16 R2, desc[UR36][R22.64] ;  /* 0x0000002416027981 */ /* 0x003ea4000c1e1500 */
[----:B--2---:R-:W-:-:S06]  /*faf0*/  IMAD.U32 R2, R2, 0x10000, RZ ;  /* 0x0001000002027824 */ /* 0x004fcc00078e00ff */
[----:B------:R-:W0:Y:S01]  /*fb00*/  F2I.S64.TRUNC R2, R2 ;  /* 0x0000000200027311 */ /* 0x000e22000020d900 */
[----:B------:R-:W-:Y:S05]  /*fb10*/  BRA `(.L_x_59419) ;  /* 0x0000000400a87947 */ /* 0x000fea0003800000 */
.L_x_59426:
        /* <DEDUP_REMOVED lines=9> */
[----:B------:R-:W-:Y:S01]  /*fbb0*/  IMAD.MOV.U32 R3, RZ, RZ, RZ ;  /* 0x000000ffff037224 */ /* 0x000fe200078e00ff */
[----:B------:R-:W-:Y:S06]  /*fbc0*/  BRA `(.L_x_59419) ;  /* 0x00000004007c7947 */ /* 0x000fec0003800000 */
.L_x_59433:
[----:B------:R-:W2:Y:S01]  /*fbd0*/  LDG.E.U8 R22, desc[UR36][R22.64] ;  /* 0x0000002416167981 */ /* 0x000ea2000c1e1100 */
[----:B------:R-:W-:Y:S01]  /*fbe0*/  BSSY.RECONVERGENT B0, `(.L_x_59434) ;  /* 0x0000018000007945 */ /* 0x000fe20003800200 */
[----:B01----:R-:W-:Y:S02]  /*fbf0*/  MOV R2, RZ ;  /* 0x000000ff00027202 */ /* 0x003fe40000000f00 */
        /* <DEDUP_REMOVED lines=18> */
.L_x_59437:
[----:B------:R-:W-:Y:S05]  /*fd20*/  BSYNC.RECONVERGENT B1 ;  /* 0x0000000000017941 */ /* 0x000fea0003800200 */
.L_x_59436:
[----:B------:R-:W-:Y:S01]  /*fd30*/  IMAD.SHL.U32 R0, R0, 0x100000, RZ ;  /* 0x0010000000007824 */ /* 0x000fe200078e00ff */
[----:B------:R-:W-:-:S04]  /*fd40*/  LEA R2, R2, 0x3b800000, 0x17 ;  /* 0x3b80000002027811 */ /* 0x000fc800078eb8ff */
[----:B------:R-:W-:-:S07]  /*fd50*/  LOP3.LUT R2, R2, R0, R7, 0xfe, !PT ;  /* 0x0000000002027212 */ /* 0x000fce00078efe07 */
.L_x_59435:
[----:B------:R-:W-:Y:S05]  /*fd60*/  BSYNC.RECONVERGENT B0 ;  /* 0x0000000000007941 */ /* 0x000fea0003800200 */
.L_x_59434:
[----:B------:R-:W0:Y:S01]  /*fd70*/  F2I.S64.TRUNC R2, R2 ;  /* 0x0000000200027311 */ /* 0x000e22000020d900 */
[----:B------:R-:W-:Y:S05]  /*fd80*/  BRA `(.L_x_59419) ;  /* 0x00000004000c7947 */ /* 0x000fea0003800000 */
.L_x_59432:
[----:B------:R-:W2:Y:S01]  /*fd90*/  LDG.E.U8 R22, desc[UR36][R22.64] ;  /* 0x0000002416167981 */ /* 0x000ea2000c1e1100 */
[----:B------:R-:W-:Y:S01]  /*fda0*/  BSSY.RECONVERGENT B0, `(.L_x_59438) ;  /* 0x0000018000007945 */ /* 0x000fe20003800200 */
[----:B01----:R-:W-:Y:S01]  /*fdb0*/  IMAD.MOV.U32 R2, RZ, RZ, RZ ;  /* 0x000000ffff027224 */ /* 0x003fe200078e00ff */
        /* <DEDUP_REMOVED lines=18> */
.L_x_59441:
[----:B------:R-:W-:Y:S05]  /*fee0*/  BSYNC.RECONVERGENT B1 ;  /* 0x0000000000017941 */ /* 0x000fea0003800200 */
.L_x_59440:
[----:B------:R-:W-:Y:S02]  /*fef0*/  SHF.L.U32 R0, R0, 0x15, RZ ;  /* 0x0000001500007819 */ /* 0x000fe400000006ff */
[----:B------:R-:W-:-:S04]  /*ff00*/  LEA R2, R2, 0x37800000, 0x17 ;  /* 0x3780000002027811 */ /* 0x000fc800078eb8ff */
[----:B------:R-:W-:-:S07]  /*ff10*/  LOP3.LUT R2, R2, R0, R7, 0xfe, !PT ;  /* 0x0000000002027212 */ /* 0x000fce00078efe07 */
.L_x_59439:
[----:B------:R-:W-:Y:S05]  /*ff20*/  BSYNC.RECONVERGENT B0 ;  /* 0x0000000000007941 */ /* 0x000fea0003800200 */
.L_x_59438:
[----:B------:R-:W0:Y:S01]  /*ff30*/  F2I.S64.TRUNC R2, R2 ;  /* 0x0000000200027311 */ /* 0x000e22000020d900 */
[----:B------:R-:W-:Y:S05]  /*ff40*/  BRA `(.L_x_59419) ;  /* 0x00000000009c7947 */ /* 0x000fea0003800000 */
.L_x_59431:
        /* <DEDUP_REMOVED lines=8> */
[----:B01----:R-:W-:Y:S01]  /*ffd0*/  IMAD.MOV.U32 R2, RZ, RZ, 0x400000 ;  /* 0x00400000ff027424 */ /* 0x003fe200078e00ff */
[----:B--2---:R-:W-:-:S13]  /*ffe0*/  ISETP.NE.AND P0, PT, R22, RZ, PT ;  /* 0x000000ff1600720c */ /* 0x004fda0003f05270 */
[----:B------:R-:W-:Y:S05]  /*fff0*/  @!P0 BRA `(.L_x_59445) ;  /* 0x00000000000c8947 */ /* 0x000fea0003800000 */
[----:B------:R-:W-:-:S13]  /*10000*/  ISETP.NE.AND P0, PT, R22, 0xff, PT ;  /* 0x000000ff1600780c */ /* 0x000fda0003f05270 */
[----:B------:R-:W-:Y:S01]  /*10010*/  @!P0 IMAD.MOV.U32 R2, RZ, RZ, 0x7f800001 ;  /* 0x7f800001ff028424 */ /* 0x000fe200078e00ff */
[----:B------:R-:W-:-:S07]  /*10020*/  @P0 SHF.L.U32 R2, R22, 0x17, RZ ;  /* 0x0000001716020819 */ /* 0x000fce00000006ff */
.L_x_59445:
[----:B------:R-:W-:Y:S05]  /*10030*/  BSYNC.RECONVERGENT B0 ;  /* 0x0000000000007941 */ /* 0x000fea0003800200 */
.L_x_59444:
[----:B------:R-:W0:Y:S01]  /*10040*/  F2I.S64.TRUNC R2, R2 ;  /* 0x0000000200027311 */ /* 0x000e22000020d900 */
[----:B------:R-:W-:Y:S05]  /*10050*/  BRA `(.L_x_59419) ;  /* 0x0000000000587947 */ /* 0x000fea0003800000 */
.L_x_59418:
[----:B01----:R-:W-:Y:S01]  /*10060*/  MOV R2, 0x0 ;  /* 0x0000000000027802 */ /* 0x003fe20000000f00 */
        /* <DEDUP_REMOVED lines=14> */
[----:B--2-45:R-:W-:Y:S05]  /*10150*/  CALL.ABS.NOINC R2 ;  /* 0x0000000002007343 */ /* 0x034fea0003c00000 */
.L_x_59446:
[----:B------:R-:W-:Y:S01]  /*10160*/  CS2R R2, SRZ ;  /* 0x0000000000027805 */ /* 0x000fe2000001ff00 */
[----:B------:R-:W-:Y:S06]  /*10170*/  BRA `(.L_x_59419) ;  /* 0x0000000000107947 */ /* 0x000fec0003800000 */
.L_x_59443:
[----:B01----:R0:W5:Y:S01]  /*10180*/  LDG.E.64 R2, desc[UR36][R22.64] ;  /* 0x0000002416027981 */ /* 0x003162000c1e1b00 */
[----:B------:R-:W-:Y:S05]  /*10190*/  BRA `(.L_x_59419) ;  /* 0x0000000000087947 */ /* 0x000fea0003800000 */
.L_x_59442:
[----:B01----:R0:W5:Y:S01]  /*101a0*/  LDG.E R2, desc[UR36][R22.64] ;  /* 0x0000002416027981 */ /* 0x003162000c1e1900 */
[----:B------:R-:W-:-:S07]  /*101b0*/  IMAD.MOV.U32 R3, RZ, RZ, RZ ;  /* 0x000000ffff037224 */ /* 0x000fce00078e00ff */
.L_x_59419:
[----:B012--5:R-:W-:Y:S01]  /*101c0*/  ISETP.GE.AND P0, PT, R3, RZ, PT ;  /* 0x000000ff0300720c */ /* 0x027fe20003f06270 */
[----:B------:R-:W-:-:S12]  /*101d0*/  BSSY.RECONVERGENT B0, `(.L_x_59447) ;  /* 0x000003e000007945 */ /* 0x000fd80003800200 */
[----:B------:R-:W-:Y:S05]  /*101e0*/  @!P0 BRA `(.L_x_59448) ;  /* 0x0000000000b48947 */ /* 0x000fea0003800000 */
[----:B------:R-:W-:Y:S01]  /*101f0*/  ISETP.NE.U32.AND P0, PT, R2, RZ, PT ;  /* 0x000000ff0200720c */ /* 0x000fe20003f05070 */
[----:B------:R-:W-:Y:S01]  /*10200*/  BSSY.RECONVERGENT B1, `(.L_x_59449) ;  /* 0x000002a000017945 */ /* 0x000fe20003800200 */
[----:B------:R-:W-:Y:S01]  /*10210*/  IMAD.MOV.U32 R11, RZ, RZ, 0x1 ;  /* 0x00000001ff0b7424 */ /* 0x000fe200078e00ff */
[----:B------:R-:W-:Y:S02]  /*10220*/  MOV R5, RZ ;  /* 0x000000ff00057202 */ /* 0x000fe40000000f00 */
[----:B------:R-:W-:-:S13]  /*10230*/  ISETP.NE.AND.EX P0, PT, R3, RZ, PT, P0 ;  /* 0x000000ff0300720c */ /* 0x000fda0003f05300 */
[----:B------:R-:W-:Y:S05]  /*10240*/  @!P0 BRA `(.L_x_59450) ;  /* 0x0000000000948947 */ /* 0x000fea0003800000 */
[C---:B------:R-:W-:Y:S01]  /*10250*/  LOP3.LUT R0, R2.reuse, 0x1, RZ, 0xc0, !PT ;  /* 0x0000000102007812 */ /* 0x040fe200078ec0ff */
[----:B---34-:R-:W-:Y:S01]  /*10260*/  IMAD R9, R19, R18, RZ ;  /* 0x0000001213097224 */ /* 0x018fe200078e02ff */
        /* <DEDUP_REMOVED lines=9> */
[----:B------:R-:W-:Y:S02]  /*10300*/  IMAD.MOV.U32 R11, RZ, RZ, R4 ;  /* 0x000000ffff0b7224 */ /* 0x000fe400078e0004 */
[----:B------:R-:W-:-:S04]  /*10310*/  IMAD.WIDE.U32 R6, R18, R18, RZ ;  /* 0x0000001212067225 */ /* 0x000fc800078e00ff */
[----:B------:R-:W-:Y:S05]  /*10320*/  @!P0 BRA `(.L_x_59450) ;  /* 0x00000000005c8947 */ /* 0x000fea0003800000 */
[----:B------:R-:W-:Y:S02]  /*10330*/  IADD3 R9, PT, PT, R7, R9, RZ ;  /* 0x0000000907097210 */ /* 0x000fe40007ffe0ff */
[--C-:B------:R-:W-:Y:S02]  /*10340*/  SHF.R.U64 R0, R2, 0x1, R3.reuse ;  /* 0x0000000102007819 */ /* 0x100fe40000001203 */
[----:B------:R-:W-:-:S07]  /*10350*/  SHF.R.U32.HI R7, RZ, 0x1, R3 ;  /* 0x00000001ff077819 */ /* 0x000fce0000011603 */
.L_x_59451:
        /* <DEDUP_REMOVED lines=11> */
[----:B------:R-:W-:Y:S01]  /*10410*/  SHF.R.U64 R0, R0, 0x1, R7 ;  /* 0x0000000100007819 */ /* 0x000fe20000001207 */
[----:B------:R-:W-:Y:S01]  /*10420*/  IMAD.IADD R9, R3, 0x1, R9 ;  /* 0x0000000103097824 */ /* 0x000fe200078e0209 */
[----:B------:R-:W-:Y:S01]  /*10430*/  ISETP.GE.U32.AND.EX P0, PT, R7, RZ, PT, P0 ;  /* 0x000000ff0700720c */ /* 0x000fe20003f06100 */
[----:B------:R-:W-:Y:S01]  /*10440*/  IMAD.WIDE.U32 R2, R4, R11, RZ ;  /* 0x0000000b04027225 */ /* 0x000fe200078e00ff */
[----:B------:R-:W-:-:S03]  /*10450*/  SHF.R.U32.HI R7, RZ, 0x1, R7 ;  /* 0x00000001ff077819 */ /* 0x000fc60000011607 */
[----:B------:R-:W-:Y:S01]  /*10460*/  IMAD R5, R5, R4, R8 ;  /* 0x0000000405057224 */ /* 0x000fe200078e0208 */
[----:B------:R-:W-:-:S03]  /*10470*/  MOV R11, R2 ;  /* 0x00000002000b7202 */ /* 0x000fc60000000f00 */
[----:B------:R-:W-:-:S04]  /*10480*/  IMAD.IADD R5, R3, 0x1, R5 ;  /* 0x0000000103057824 */ /* 0x000fc800078e0205 */
[----:B------:R-:W-:Y:S05]  /*10490*/  @P0 BRA `(.L_x_59451) ;  /* 0xfffffffc00b00947 */ /* 0x000fea000383ffff */
.L_x_59450:
[----:B------:R-:W-:Y:S05]  /*104a0*/  BSYNC.RECONVERGENT B1 ;  /* 0x0000000000017941 */ /* 0x000fea0003800200 */
.L_x_59449:
[----:B------:R-:W-:Y:S05]  /*104b0*/  BRA `(.L_x_59452) ;  /* 0x00000000003c7947 */ /* 0x000fea0003800000 */
.L_x_59448:
[----:B---34-:R-:W-:Y:S01]  /*104c0*/  ISETP.NE.U32.AND P0, PT, R18, 0x1, PT ;  /* 0x000000011200780c */ /* 0x018fe20003f05070 */
        /* <DEDUP_REMOVED lines=12> */
[----:B------:R-:W-:Y:S02]  /*10590*/  @!P0 SEL R5, RZ, 0xffffffff, P1 ;  /* 0xffffffffff058807 */ /* 0x000fe40000800000 */
[----:B------:R-:W-:-:S07]  /*105a0*/  @P0 MOV R5, RZ ;  /* 0x000000ff00050202 */ /* 0x000fce0000000f00 */
.L_x_59452:
[----:B------:R-:W-:Y:S05]  /*105b0*/  BSYNC.RECONVERGENT B0 ;  /* 0x0000000000007941 */ /* 0x000fea0003800200 */
.L_x_59447:
[----:B------:R-:W-:Y:S01]  /*105c0*/  ULOP3.LUT UR4, UR40, 0xff, URZ, 0xc0, !UPT ;  /* 0x000000ff28047892 */ /* 0x000fe2000f8ec0ff */
        /* <DEDUP_REMOVED lines=13> */
.L_x_59456:
[----:B------:R-:W-:Y:S01]  /*106a0*/  STG.E.U8 desc[UR36][R16.64], R4 ;  /* 0x0000000410007986 */ /* 0x000fe2000c101124 */
[----:B------:R-:W-:Y:S05]  /*106b0*/  EXIT ;  /* 0x000000000000794d */ /* 0x000fea0003800000 */
.L_x_59455:
        /* <DEDUP_REMOVED lines=8> */
.L_x_59459:
[----:B------:R-:W-:Y:S01]  /*10740*/  STG.E desc[UR36][R16.64], R4 ;  /* 0x0000000410007986 */ /* 0x000fe2000c101924 */
[----:B------:R-:W-:Y:S05]  /*10750*/  EXIT ;  /* 0x000000000000794d */ /* 0x000fea0003800000 */
.L_x_59458:
[----:B------:R-:W-:Y:S01]  /*10760*/  STG.E.U16 desc[UR36][R16.64], R4 ;  /* 0x0000000410007986 */ /* 0x000fe2000c101524 */
[----:B------:R-:W-:Y:S05]  /*10770*/  EXIT ;  /* 0x000000000000794d */ /* 0x000fea0003800000 */
.L_x_59454:
        /* <DEDUP_REMOVED lines=9> */
.L_x_59461:
[----:B------:R-:W0:Y:S02]  /*10810*/  I2F.S64 R0, R4 ;  /* 0x0000000400007312 */ /* 0x000e240000301400 */
[----:B0-----:R-:W-:-:S05]  /*10820*/  F2FP.F16.F32.PACK_AB R0, RZ, R0 ;  /* 0x00000000ff00723e */ /* 0x001fca00000000ff */
[----:B------:R-:W-:Y:S01]  /*10830*/  STG.E.U16 desc[UR36][R16.64], R0 ;  /* 0x0000000010007986 */ /* 0x000fe2000c101524 */
[----:B------:R-:W-:Y:S05]  /*10840*/  EXIT ;  /* 0x000000000000794d */ /* 0x000fea0003800000 */
.L_x_59460:
        /* <DEDUP_REMOVED lines=10> */
.L_x_59463:
[----:B------:R-:W0:Y:S02]  /*108f0*/  I2F.S64 R4, R4 ;  /* 0x0000000400047312 */ /* 0x000e240000301400 */
[----:B0-----:R-:W-:-:S04]  /*10900*/  F2FP.F16.F32.PACK_AB R3, RZ, R4 ;  /* 0x00000004ff03723e */ /* 0x001fc800000000ff */
[----:B------:R-:W-:-:S05]  /*10910*/  PRMT R3, R3, 0x5410, RZ ;  /* 0x0000541003037816 */ /* 0x000fca00000000ff */
[----:B------:R-:W-:Y:S01]  /*10920*/  STG.E desc[UR36][R16.64], R3 ;  /* 0x0000000310007986 */ /* 0x000fe2000c101924 */
[----:B------:R-:W-:Y:S05]  /*10930*/  EXIT ;  /* 0x000000000000794d */ /* 0x000fea0003800000 */
.L_x_59462:
[----:B------:R-:W0:Y:S02]  /*10940*/  I2F.F64.S64 R2, R4 ;  /* 0x0000000400027312 */ /* 0x000e240000301c00 */
[----:B0-----:R-:W-:Y:S01]  /*10950*/  STG.E.64 desc[UR36][R16.64], R2 ;  /* 0x0000000210007986 */ /* 0x001fe2000c101b24 */
[----:B------:R-:W-:Y:S05]  /*10960*/  EXIT ;  /* 0x000000000000794d */ /* 0x000fea0003800000 */
.L_x_59453:
        /* <DEDUP_REMOVED lines=12> */
.L_x_59467:
        /* <DEDUP_REMOVED lines=17> */
.L_x_59470:
[----:B------:R-:W-:-:S04]  /*10b40*/  SHF.R.U32.HI R3, RZ, 0x18, R3 ;  /* 0x00000018ff037819 */ /* 0x000fc80000011603 */
[----:B------:R-:W-:-:S04]  /*10b50*/  LOP3.LUT R0, R0, 0x80, R3, 0xf8, !PT ;  /* 0x0000008000007812 */ /* 0x000fc800078ef803 */
[----:B------:R-:W-:-:S07]  /*10b60*/  PRMT R8, R0, 0x7610, R8 ;  /* 0x0000761000087816 */ /* 0x000fce0000000008 */
.L_x_59469:
[----:B------:R-:W-:Y:S05]  /*10b70*/  BSYNC.RECONVERGENT B0 ;  /* 0x0000000000007941 */ /* 0x000fea0003800200 */
.L_x_59468:
[----:B------:R-:W-:Y:S01]  /*10b80*/  STG.E.U8 desc[UR36][R16.64], R8 ;  /* 0x0000000810007986 */ /* 0x000fe2000c101124 */
[----:B------:R-:W-:Y:S05]  /*10b90*/  EXIT ;  /* 0x000000000000794d */ /* 0x000fea0003800000 */
.L_x_59466:
        /* <DEDUP_REMOVED lines=17> */
.L_x_59473:
[----:B------:R-:W-:-:S04]  /*10cb0*/  SHF.R.U32.HI R3, RZ, 0x18, R3 ;  /* 0x00000018ff037819 */ /* 0x000fc80000011603 */
[----:B------:R-:W-:-:S04]  /*10cc0*/  LOP3.LUT R0, R0, 0x80, R3, 0xf8, !PT ;  /* 0x0000008000007812 */ /* 0x000fc800078ef803 */
[----:B------:R-:W-:-:S07]  /*10cd0*/  PRMT R8, R0, 0x7610, R8 ;  /* 0x0000761000087816 */ /* 0x000fce0000000008 */
.L_x_59472:
[----:B------:R-:W-:Y:S05]  /*10ce0*/  BSYNC.RECONVERGENT B0 ;  /* 0x0000000000007941 */ /* 0x000fea0003800200 */
.L_x_59471:
[----:B------:R-:W-:Y:S01]  /*10cf0*/  STG.E.U8 desc[UR36][R16.64], R8 ;  /* 0x0000000810007986 */ /* 0x000fe2000c101124 */
[----:B------:R-:W-:Y:S05]  /*10d00*/  EXIT ;  /* 0x000000000000794d */ /* 0x000fea0003800000 */
.L_x_59465:
        /* <DEDUP_REMOVED lines=22> */
.L_x_59475:
[----:B------:R-:W-:Y:S01]  /*10e70*/  STG.E.64 desc[UR36][R16.64], R4 ;  /* 0x0000000410007986 */ /* 0x000fe2000c101b24 */
[----:B------:R-:W-:Y:S05]  /*10e80*/  EXIT ;  /* 0x000000000000794d */ /* 0x000fea0003800000 */
.L_x_59474:
[----:B------:R-:W-:Y:S01]  /*10e90*/  STG.E desc[UR36][R16.64], R4 ;  /* 0x0000000410007986 */ /* 0x000fe2000c101924 */
[----:B------:R-:W-:Y:S05]  /*10ea0*/  EXIT ;  /* 0x000000000000794d */ /* 0x000fea0003800000 */
.L_x_59464:
        /* <DEDUP_REMOVED lines=11> */
.L_x_59477:
[----:B------:R-:W0:Y:S01]  /*10f60*/  I2F.F64.S64 R4, R4 ;  /* 0x0000000400047312 */ /* 0x000e220000301c00 */
[----:B------:R-:W-:-:S05]  /*10f70*/  CS2R R6, SRZ ;  /* 0x0000000000067805 */ /* 0x000fca000001ff00 */
[----:B0-----:R-:W-:Y:S01]  /*10f80*/  STG.E.128 desc[UR36][R16.64], R4 ;  /* 0x0000000410007986 */ /* 0x001fe2000c101d24 */
[----:B------:R-:W-:Y:S05]  /*10f90*/  EXIT ;  /* 0x000000000000794d */ /* 0x000fea0003800000 */
.L_x_59476:
[----:B------:R-:W-:-:S09]  /*10fa0*/  UISETP.NE.AND UP0, UPT, UR4, 0xf, UPT ;  /* 0x0000000f0400788c */ /* 0x000fd2000bf05270 */
[----:B------:R-:W-:Y:S05]  /*10fb0*/  BRA.U !UP0, `(.L_x_59478) ;  /* 0x0000000108e87547 */ /* 0x000fea000b800000 */
[----:B------:R-:W-:-:S09]  /*10fc0*/  UISETP.NE.AND UP0, UPT, UR4, 0x17, UPT ;  /* 0x000000170400788c */ /* 0x000fd2000bf05270 */
[----:B------:R-:W-:Y:S05]  /*10fd0*/  BRA.U !UP0, `(.L_x_59479) ;  /* 0x0000000108907547 */ /* 0x000fea000b800000 */
[----:B------:R-:W-:-:S09]  /*10fe0*/  UISETP.NE.AND UP0, UPT, UR4, 0x18, UPT ;  /* 0x000000180400788c */ /* 0x000fd2000bf05270 */
[----:B------:R-:W-:Y:S05]  /*10ff0*/  BRA.U !UP0, `(.L_x_59480) ;  /* 0x0000000108447547 */ /* 0x000fea000b800000 */
.L_x_59457:
[----:B------:R-:W-:Y:S01]  /*11000*/  MOV R0, 0x0 ;  /* 0x0000000000007802 */ /* 0x000fe20000000f00 */
[----:B------:R-:W0:Y:S01]  /*11010*/  LDCU.64 UR4, c[0x4][0x198] ;  /* 0x01003300ff0477ac */ /* 0x000e220008000a00 */
[----:B------:R-:W-:Y:S02]  /*11020*/  HFMA2 R8, -RZ, RZ, 0, 6.020069122314453125e-06 ;  /* 0x00000065ff087431 */ /* 0x000fe400000001ff */
[----:B------:R-:W-:Y:S01]  /*11030*/  IMAD.MOV.U32 R12, RZ, RZ, 0x1 ;  /* 0x00000001ff0c7424 */ /* 0x000fe200078e00ff */
[----:B------:R1:W2:Y:S01]  /*11040*/  LDC.64 R2, c[0x4][R0] ;  /* 0x0100000000027b82 */ /* 0x0002a20000000a00 */
[----:B------:R-:W5:Y:S01]  /*11050*/  LDCU.64 UR6, c[0x4][0x1a0] ;  /* 0x01003400ff0677ac */ /* 0x000f620008000a00 */
[----:B------:R-:W-:Y:S01]  /*11060*/  IMAD.MOV.U32 R13, RZ, RZ, RZ ;  /* 0x000000ffff0d7224 */ /* 0x000fe200078e00ff */
[----:B------:R-:W3:Y:S01]  /*11070*/  LDCU.64 UR8, c[0x4][0x40] ;  /* 0x01000800ff0877ac */ /* 0x000ee20008000a00 */
[----:B0-----:R-:W-:Y:S01]  /*11080*/  MOV R4, UR4 ;  /* 0x0000000400047c02 */ /* 0x001fe20008000f00 */
[----:B------:R-:W-:-:S02]  /*11090*/  IMAD.U32 R5, RZ, RZ, UR5 ;  /* 0x00000005ff057e24 */ /* 0x000fc4000f8e00ff */
[----:B-----5:R-:W-:Y:S01]  /*110a0*/  IMAD.U32 R6, RZ, RZ, UR6 ;  /* 0x00000006ff067e24 */ /* 0x020fe2000f8e00ff */
[----:B------:R-:W-:Y:S01]  /*110b0*/  MOV R7, UR7 ;  /* 0x0000000700077c02 */ /* 0x000fe20008000f00 */
[----:B---3--:R-:W-:Y:S02]  /*110c0*/  IMAD.U32 R10, RZ, RZ, UR8 ;  /* 0x00000008ff0a7e24 */ /* 0x008fe4000f8e00ff */
[----:B-1----:R-:W-:-:S07]  /*110d0*/  IMAD.U32 R11, RZ, RZ, UR9 ;  /* 0x00000009ff0b7e24 */ /* 0x002fce000f8e00ff */
[----:B------:R-:W-:-:S07]  /*110e0*/  LEPC R20, `(.L_x_59481) ;  /* 0x000000001014794e */ /* 0x000fce0000000000 */
[----:B--2-4-:R-:W-:Y:S05]  /*110f0*/  CALL.ABS.NOINC R2 ;  /* 0x0000000002007343 */ /* 0x014fea0003c00000 */
.L_x_59481:
[----:B------:R-:W-:Y:S05]  /*11100*/  EXIT ;  /* 0x000000000000794d */ /* 0x000fea0003800000 */
.L_x_59480:
        /* <DEDUP_REMOVED lines=13> */
.L_x_59483:
[----:B------:R-:W-:Y:S05]  /*111e0*/  BSYNC.RECONVERGENT B0 ;  /* 0x0000000000007941 */ /* 0x000fea0003800200 */
.L_x_59482:
[----:B------:R-:W-:-:S05]  /*111f0*/  LOP3.LUT R3, R0, 0x80, R3, 0xf8, !PT ;  /* 0x0000008000037812 */ /* 0x000fca00078ef803 */
[----:B------:R-:W-:Y:S01]  /*11200*/  STG.E.U8 desc[UR36][R16.64], R3 ;  /* 0x0000000310007986 */ /* 0x000fe2000c101124 */
[----:B------:R-:W-:Y:S05]  /*11210*/  EXIT ;  /* 0x000000000000794d */ /* 0x000fea0003800000 */
.L_x_59479:
        /* <DEDUP_REMOVED lines=12> */
.L_x_59485:
[----:B------:R-:W-:Y:S01]  /*112e0*/  IMAD.MOV.U32 R0, RZ, RZ, 0x7f ;  /* 0x0000007fff007424 */ /* 0x000fe200078e00ff */
[----:B------:R-:W-:-:S04]  /*112f0*/  ISETP.GT.U32.AND P0, PT, R2, 0x7f800000, PT ;  /* 0x7f8000000200780c */ /* 0x000fc80003f04070 */
[----:B------:R-:W-:-:S09]  /*11300*/  SEL R0, R0, 0x7c, P0 ;  /* 0x0000007c00007807 */ /* 0x000fd20000000000 */
.L_x_59486:
[----:B------:R-:W-:Y:S05]  /*11310*/  BSYNC.RECONVERGENT B0 ;  /* 0x0000000000007941 */ /* 0x000fea0003800200 */
.L_x_59484:
[----:B------:R-:W-:-:S04]  /*11320*/  SHF.R.U32.HI R3, RZ, 0x18, R3 ;  /* 0x00000018ff037819 */ /* 0x000fc80000011603 */
[----:B------:R-:W-:-:S05]  /*11330*/  LOP3.LUT R3, R0, 0x80, R3, 0xf8, !PT ;  /* 0x0000008000037812 */ /* 0x000fca00078ef803 */
[----:B------:R-:W-:Y:S01]  /*11340*/  STG.E.U8 desc[UR36][R16.64], R3 ;  /* 0x0000000310007986 */ /* 0x000fe2000c101124 */
[----:B------:R-:W-:Y:S05]  /*11350*/  EXIT ;  /* 0x000000000000794d */ /* 0x000fea0003800000 */
.L_x_59478:
[----:B------:R-:W0:Y:S02]  /*11360*/  I2F.S64 R0, R4 ;  /* 0x0000000400007312 */ /* 0x000e240000301400 */
[----:B0-----:R-:W-:-:S05]  /*11370*/  F2FP.BF16.F32.PACK_AB R0, RZ, R0 ;  /* 0x00000000ff00723e */ /* 0x001fca00000010ff */
[----:B------:R-:W-:Y:S01]  /*11380*/  STG.E.U16 desc[UR36][R16.64], R0 ;  /* 0x0000000010007986 */ /* 0x000fe2000c101524 */
[----:B------:R-:W-:Y:S05]  /*11390*/  EXIT ;  /* 0x000000000000794d */ /* 0x000fea0003800000 */
.L_x_59487:
        /* <DEDUP_REMOVED lines=14> */
.L_x_68797:


//--------------------- .text._ZN2at6native27unrolled_elementwise_kernelIZZZNS0_50_GLOBAL__N__2680c7bb_12_PowKernel_cu_7dd49032_300324pow_tensor_tensor_kernelERNS_18TensorIteratorBaseEENKUlvE_clEvENKUlvE2_clEvEUlllE_St5arrayIPcLm3EELi4E23TrivialOffsetCalculatorILi2EjESB_ILi1EjENS0_6memory12LoadWithCastILi2EEENSE_13StoreWithCastILi1EEEEEviT_T0_T2_T3_T4_T5_ --------------------------
	.section	.text._ZN2at6native27unrolled_elementwise_kernelIZZZNS0_50_GLOBAL__N__2680c7bb_12_PowKernel_cu_7dd49032_300324pow_tensor_tensor_kernelERNS_18TensorIteratorBaseEENKUlvE_clEvENKUlvE2_clEvEUlllE_St5arrayIPcLm3EELi4E23TrivialOffsetCalculatorILi2EjESB_ILi1EjENS0_6memory12LoadWithCastILi2EEENSE_13StoreWithCastILi1EEEEEviT_T0_T2_T3_T4_T5_,"ax",@progbits
	.align	128
        .global         _ZN2at6native27unrolled_elementwise_kernelIZZZNS0_50_GLOBAL__N__2680c7bb_12_PowKernel_cu_7dd49032_300324pow_tensor_tensor_kernelERNS_18TensorIteratorBaseEENKUlvE_clEvENKUlvE2_clEvEUlllE_St5arrayIPcLm3EELi4E23TrivialOffsetCalculatorILi2EjESB_ILi1EjENS0_6memory12LoadWithCastILi2EEENSE_13StoreWithCastILi1EEEEEviT_T0_T2_T3_T4_T5_
        .type           _ZN2at6native27unrolled_elementwise_kernelIZZZNS0_50_GLOBAL__N__2680c7bb_12_PowKernel_cu_7dd49032_300324pow_tensor_tensor_kernelERNS_18TensorIteratorBaseEENKUlvE_clEvENKUlvE2_clEvEUlllE_St5arrayIPcLm3EELi4E23TrivialOffsetCalculatorILi2EjESB_ILi1EjENS0_6memory12LoadWithCastILi2EEENSE_13StoreWithCastILi1EEEEEviT_T0_T2_T3_T4_T5_,@function
        .size           _ZN2at6native27unrolled_elementwise_kernelIZZZNS0_50_GLOBAL__N__2680c7bb_12_PowKernel_cu_7dd49032_300324pow_tensor_tensor_kernelERNS_18TensorIteratorBaseEENKUlvE_clEvENKUlvE2_clEvEUlllE_St5arrayIPcLm3EELi4E23TrivialOffsetCalculatorILi2EjESB_ILi1EjENS0_6memory12LoadWithCastILi2EEENSE_13StoreWithCastILi1EEEEEviT_T0_T2_T3_T4_T5_,(.L_x_68798 - _ZN2at6native27unrolled_elementwise_kernelIZZZNS0_50_GLOBAL__N__2680c7bb_12_PowKernel_cu_7dd49032_300324pow_tensor_tensor_kernelERNS_18TensorIteratorBaseEENKUlvE_clEvENKUlvE2_clEvEUlllE_St5arrayIPcLm3EELi4E23TrivialOffsetCalculatorILi2EjESB_ILi1EjENS0_6memory12LoadWithCastILi2EEENSE_13StoreWithCastILi1EEEEEviT_T0_T2_T3_T4_T5_)
        .other          _ZN2at6native27unrolled_elementwise_kernelIZZZNS0_50_GLOBAL__N__2680c7bb_12_PowKernel_cu_7dd49032_300324pow_tensor_tensor_kernelERNS_18TensorIteratorBaseEENKUlvE_clEvENKUlvE2_clEvEUlllE_St5arrayIPcLm3EELi4E23TrivialOffsetCalculatorILi2EjESB_ILi1EjENS0_6memory12LoadWithCastILi2EEENSE_13StoreWithCastILi1EEEEEviT_T0_T2_T3_T4_T5_,@"STO_CUDA_ENTRY STV_DEFAULT"
_ZN2at6native27unrolled_elementwise_kernelIZZZNS0_50_GLOBAL__N__2680c7bb_12_PowKernel_cu_7dd49032_300324pow_tensor_tensor_kernelERNS_18TensorIteratorBaseEENKUlvE_clEvENKUlvE2_clEvEUlllE_St5arrayIPcLm3EELi4E23TrivialOffsetCalculatorILi2EjESB_ILi1EjENS0_6memory12LoadWithCastILi2EEENSE_13StoreWithCastILi1EEEEEviT_T0_T2_T3_T4_T5_:
.text._ZN2at6native27unrolled_elementwise_kernelIZZZNS0_50_GLOBAL__N__2680c7bb_12_PowKernel_cu_7dd49032_300324pow_tensor_tensor_kernelERNS_18TensorIteratorBaseEENKUlvE_clEvENKUlvE2_clEvEUlllE_St5arrayIPcLm3EELi4E23TrivialOffsetCalculatorILi2EjESB_ILi1EjENS0_6memory12LoadWithCastILi2EEENSE_13StoreWithCastILi1EEEEEviT_T0_T2_T3_T4_T5_:
        /* <DEDUP_REMOVED lines=34> */
.L_x_59493:
[----:B------:R1:W5:Y:S01]  /*0220*/  LDG.E.U8 R36, desc[UR36][R4.64] ;  /* 0x0000002404247981 */ /* 0x000362000c1e1100 */
[----:B------:R-:W-:Y:S01]  /*0230*/  IMAD.MOV.U32 R37, RZ, RZ, RZ ;  /* 0x000000ffff257224 */ /* 0x000fe200078e00ff */
[----:B------:R-:W-:Y:S06]  /*0240*/  BRA `(.L_x_59495) ;  /* 0x0000000c00447947 */ /* 0x000fec0003800000 */
.L_x_59492:
        /* <DEDUP_REMOVED lines=8> */
.L_x_59497:
[----:B------:R-:W2:Y:S02]  /*02d0*/  LDG.E R36, desc[UR36][R4.64] ;  /* 0x0000002404247981 */ /* 0x000ea4000c1e1900 */
[----:B--2---:R-:W-:Y:S01]  /*02e0*/  SHF.R.S32.HI R37, RZ, 0x1f, R36 ;  /* 0x0000001fff257819 */ /* 0x004fe20000011424 */
[----:B------:R-:W-:Y:S06]  /*02f0*/  BRA `(.L_x_59495) ;  /* 0x0000000c00187947 */ /* 0x000fec0003800000 */
.L_x_59496:
[----:B------:R-:W2:Y:S02]  /*0300*/  LDG.E.S16 R36, desc[UR36][R4.64] ;  /* 0x0000002404247981 */ /* 0x000ea4000c1e1700 */
[----:B--2---:R-:W-:Y:S01]  /*0310*/  SHF.R.S32.HI R37, RZ, 0x1f, R36 ;  /* 0x0000001fff257819 */ /* 0x004fe20000011424 */
[----:B------:R-:W-:Y:S06]  /*0320*/  BRA `(.L_x_59495) ;  /* 0x0000000c000c7947 */ /* 0x000fec0003800000 */
.L_x_59491:
        /* <DEDUP_REMOVED lines=9> */
.L_x_59499:
[----:B------:R-:W2:Y:S02]  /*03c0*/  LDG.E.U16 R4, desc[UR36][R4.64] ;  /* 0x0000002404047981 */ /* 0x000ea4000c1e1500 */
[----:B--2---:R-:W-:-:S06]  /*03d0*/  HADD2.F32 R36, -RZ, R4.H0_H0 ;  /* 0x20000004ff247230 */ /* 0x004fcc0000004100 */
[----:B------:R-:W0:Y:S01]  /*03e0*/  F2I.S64.TRUNC R36, R36 ;  /* 0x0000002400247311 */ /* 0x000e22000020d900 */
[----:B------:R-:W-:Y:S05]  /*03f0*/  BRA `(.L_x_59495) ;  /* 0x0000000800d87947 */ /* 0x000fea0003800000 */
.L_x_59498:
        /* <DEDUP_REMOVED lines=9> */
.L_x_59501:
[----:B------:R-:W2:Y:S02]  /*0490*/  LDG.E.U16 R4, desc[UR36][R4.64] ;  /* 0x0000002404047981 */ /* 0x000ea4000c1e1500 */
[----:B--2---:R-:W-:-:S06]  /*04a0*/  HADD2.F32 R36, -RZ, R4.H0_H0 ;  /* 0x20000004ff247230 */ /* 0x004fcc0000004100 */
[----:B------:R-:W4:Y:S01]  /*04b0*/  F2I.S64.TRUNC R36, R36 ;  /* 0x0000002400247311 */ /* 0x000f22000020d900 */
[----:B------:R-:W-:Y:S05]  /*04c0*/  BRA `(.L_x_59495) ;  /* 0x0000000800a47947 */ /* 0x000fea0003800000 */
.L_x_59500:
[----:B------:R-:W2:Y:S02]  /*04d0*/  LDG.E.64 R4, desc[UR36][R4.64] ;  /* 0x0000002404047981 */ /* 0x000ea4000c1e1b00 */
[----:B--2---:R2:W3:Y:S01]  /*04e0*/  F2I.S64.F64.TRUNC R36, R4 ;  /* 0x0000000400247311 */ /* 0x0044e2000030d900 */
[----:B------:R-:W-:Y:S05]  /*04f0*/  BRA `(.L_x_59495) ;  /* 0x0000000800987947 */ /* 0x000fea0003800000 */
.L_x_59490:
        /* <DEDUP_REMOVED lines=13> */
.L_x_59504:
[----:B------:R-:W2:Y:S02]  /*05d0*/  LDG.E.64 R4, desc[UR36][R4.64] ;  /* 0x0000002404047981 */ /* 0x000ea4000c1e1b00 */
[----:B--2---:R0:W1:Y:S01]  /*05e0*/  F2I.S64.F64.TRUNC R36, R4 ;  /* 0x0000000400247311 */ /* 0x004062000030d900 */
[----:B------:R-:W-:Y:S05]  /*05f0*/  BRA `(.L_x_59495) ;  /* 0x0000000800587947 */ /* 0x000fea0003800000 */
.L_x_59503:
        /* <DEDUP_REMOVED lines=26> */
.L_x_59506:
        /* <DEDUP_REMOVED lines=14> */
.L_x_59505:
[----:B------:R-:W2:Y:S02]  /*0880*/  LDG.E.U16 R36, desc[UR36][R4.64] ;  /* 0x0000002404247981 */ /* 0x000ea4000c1e1500 */
[----:B--2---:R-:W-:-:S06]  /*0890*/  IMAD.U32 R36, R36, 0x10000, RZ ;  /* 0x0001000024247824 */ /* 0x004fcc00078e00ff */
[----:B------:R-:W0:Y:S01]  /*08a0*/  F2I.S64.TRUNC R36, R36 ;  /* 0x0000002400247311 */ /* 0x000e22000020d900 */
[----:B------:R-:W-:Y:S05]  /*08b0*/  BRA `(.L_x_59495) ;  /* 0x0000000400a87947 */ /* 0x000fea0003800000 */
.L_x_59502:
        /* <DEDUP_REMOVED lines=11> */
.L_x_59509:
        /* <DEDUP_REMOVED lines=21> */
.L_x_59513:
[----:B------:R-:W-:Y:S05]  /*0ac0*/  BSYNC.RECONVERGENT B1 ;  /* 0x0000000000017941 */ /* 0x000fea0003800200 */
.L_x_59512:
[----:B------:R-:W-:Y:S01]  /*0ad0*/  IMAD.SHL.U32 R0, R0, 0x100000, RZ ;  /* 0x0010000000007824 */ /* 0x000fe200078e00ff */
[----:B------:R-:W-:-:S04]  /*0ae0*/  LEA R3, R3, 0x3b800000, 0x17 ;  /* 0x3b80000003037811 */ /* 0x000fc800078eb8ff */
[----:B------:R-:W-:-:S07]  /*0af0*/  LOP3.LUT R36, R3, R0, R7, 0xfe, !PT ;  /* 0x0000000003247212 */ /* 0x000fce00078efe07 */
.L_x_59511:
[----:B------:R-:W-:Y:S05]  /*0b00*/  BSYNC.RECONVERGENT B0 ;  /* 0x0000000000007941 */ /* 0x000fea0003800200 */
.L_x_59510:
[----:B------:R-:W0:Y:S01]  /*0b10*/  F2I.S64.TRUNC R36, R36 ;  /* 0x0000002400247311 */ /* 0x000e22000020d900 */
[----:B------:R-:W-:Y:S05]  /*0b20*/  BRA `(.L_x_59495) ;  /* 0x00000004000c7947 */ /* 0x000fea0003800000 */
.L_x_59508:
        /* <DEDUP_REMOVED lines=21> */
.L_x_59517:
[----:B------:R-:W-:Y:S05]  /*0c80*/  BSYNC.RECONVERGENT B1 ;  /* 0x0000000000017941 */ /* 0x000fea0003800200 */
.L_x_59516:
[----:B------:R-:W-:Y:S01]  /*0c90*/  IMAD.SHL.U32 R0, R0, 0x200000, RZ ;  /* 0x0020000000007824 */ /* 0x000fe200078e00ff */
[----:B------:R-:W-:-:S04]  /*0ca0*/  LEA R3, R3, 0x37800000, 0x17 ;  /* 0x3780000003037811 */ /* 0x000fc800078eb8ff */
[----:B------:R-:W-:-:S07]  /*0cb0*/  LOP3.LUT R36, R3, R0, R7, 0xfe, !PT ;  /* 0x0000000003247212 */ /* 0x000fce00078efe07 */
.L_x_59515:
[----:B------:R-:W-:Y:S05]  /*0cc0*/  BSYNC.RECONVERGENT B0 ;  /* 0x0000000000007941 */ /* 0x000fea0003800200 */
.L_x_59514:
[----:B------:R-:W0:Y:S01]  /*0cd0*/  F2I.S64.TRUNC R36, R36 ;  /* 0x0000002400247311 */ /* 0x000e22000020d900 */
[----:B------:R-:W-:Y:S05]  /*0ce0*/  BRA `(.L_x_59495) ;  /* 0x00000000009c7947 */ /* 0x000fea0003800000 */
.L_x_59507:
[----:B------:R-:W-:-:S09]  /*0cf0*/  UISETP.NE.AND UP0, UPT, UR4, 0x1c, UPT ;  /* 0x0000001c0400788c */ /* 0x000fd2000bf05270 */
[----:B------:R-:W-:Y:S05]  /*0d00*/  BRA.U !UP0, `(.L_x_59518) ;  /* 0x00000001088c7547 */ /* 0x000fea000b800000 */
[----:B------:R-:W-:-:S09]  /*0d10*/  UISETP.NE.AND UP0, UPT, UR4, 0x1d, UPT ;  /* 0x0000001d0400788c */ /* 0x000fd2000bf05270 */
[----:B------:R-:W-:Y:S05]  /*0d20*/  BRA.U !UP0, `(.L_x_59519) ;  /* 0x00000001087c7547 */ /* 0x000fea000b800000 */
[----:B------:R-:W-:-:S09]  /*0d30*/  UISETP.NE.AND UP0, UPT, UR4, 0x2c, UPT ;  /* 0x0000002c0400788c */ /* 0x000fd2000bf05270 */
[----:B------:R-:W-:Y:S05]  /*0d40*/  BRA.U !UP0, `(.L_x_59520) ;  /* 0x0000000108487547 */ /* 0x000fea000b800000 */
.L_x_59494:
        /* <DEDUP_REMOVED lines=16> */
.L_x_59521:
[----:B------:R-:W-:Y:S01]  /*0e50*/  CS2R R36, SRZ ;  /* 0x0000000000247805 */ /* 0x000fe2000001ff00 */
[----:B------:R-:W-:Y:S06]  /*0e60*/  BRA `(.L_x_59495) ;  /* 0x00000000003c7947 */ /* 0x000fec0003800000 */
.L_x_59520:
        /* <DEDUP_REMOVED lines=8> */
.L_x_59523:
[----:B------:R-:W-:Y:S05]  /*0ef0*/  BSYNC.RECONVERGENT B0 ;  /* 0x0000000000007941 */ /* 0x000fea0003800200 */
.L_x_59522:
[----:B------:R-:W0:Y:S01]  /*0f00*/  F2I.S64.TRUNC R36, R36 ;  /* 0x0000002400247311 */ /* 0x000e22000020d900 */
[----:B------:R-:W-:Y:S05]  /*0f10*/  BRA `(.L_x_59495) ;  /* 0x0000000000107947 */ /* 0x000fea0003800000 */
.L_x_59519:
[----:B------:R0:W5:Y:S01]  /*0f20*/  LDG.E.64 R36, desc[UR36][R4.64] ;  /* 0x0000002404247981 */ /* 0x000162000c1e1b00 */
[----:B------:R-:W-:Y:S05]  /*0f30*/  BRA `(.L_x_59495) ;  /* 0x0000000000087947 */ /* 0x000fea0003800000 */
.L_x_59518:
[----:B------:R0:W5:Y:S01]  /*0f40*/  LDG.E R36, desc[UR36][R4.64] ;  /* 0x0000002404247981 */ /* 0x000162000c1e1900 */
[----:B------:R-:W-:-:S07]  /*0f50*/  IMAD.MOV.U32 R37, RZ, RZ, RZ ;  /* 0x000000ffff257224 */ /* 0x000fce00078e00ff */
.L_x_59495:
[----:B012---:R-:W0:Y:S01]  /*0f60*/  LDC.64 R4, c[0x0][0x3a0] ;  /* 0x0000e800ff047b82 */ /* 0x007e220000000a00 */
        /* <DEDUP_REMOVED lines=18> */
.L_x_59527:
[----:B------:R0:W5:Y:S01]  /*1090*/  LDG.E.U8 R30, desc[UR36][R4.64] ;  /* 0x00000024041e7981 */ /* 0x000162000c1e1100 */
[----:B------:R-:W-:Y:S01]  /*10a0*/  IMAD.MOV.U32 R31, RZ, RZ, RZ ;  /* 0x000000ffff1f7224 */ /* 0x000fe200078e00ff */
[----:B------:R-:W-:Y:S06]  /*10b0*/  BRA `(.L_x_59529) ;  /* 0x0000000c00447947 */ /* 0x000fec0003800000 */
.L_x_59526:
        /* <DEDUP_REMOVED lines=8> */
.L_x_59531:
[----:B------:R-:W2:Y:S02]  /*1140*/  LDG.E R30, desc[UR36][R4.64] ;  /* 0x00000024041e7981 */ /* 0x000ea4000c1e1900 */
[----:B--2---:R-:W-:Y:S01]  /*1150*/  SHF.R.S32.HI R31, RZ, 0x1f, R30 ;  /* 0x0000001fff1f7819 */ /* 0x004fe2000001141e */
[----:B------:R-:W-:Y:S06]  /*1160*/  BRA `(.L_x_59529) ;  /* 0x0000000c00187947 */ /* 0x000fec0003800000 */
.L_x_59530:
[----:B------:R-:W2:Y:S02]  /*1170*/  LDG.E.S16 R30, desc[UR36][R4.64] ;  /* 0x00000024041e7981 */ /* 0x000ea4000c1e1700 */
[----:B--2---:R-:W-:Y:S01]  /*1180*/  SHF.R.S32.HI R31, RZ, 0x1f, R30 ;  /* 0x0000001fff1f7819 */ /* 0x004fe2000001141e */
[----:B------:R-:W-:Y:S06]  /*1190*/  BRA `(.L_x_59529) ;  /* 0x0000000c000c7947 */ /* 0x000fec0003800000 */
.L_x_59525:
        /* <DEDUP_REMOVED lines=9> */
.L_x_59533:
[----:B------:R-:W2:Y:S02]  /*1230*/  LDG.E.U16 R4, desc[UR36][R4.64] ;  /* 0x0000002404047981 */ /* 0x000ea4000c1e1500 */
[----:B--2---:R-:W-:-:S06]  /*1240*/  HADD2.F32 R30, -RZ, R4.H0_H0 ;  /* 0x20000004ff1e7230 */ /* 0x004fcc0000004100 */
[----:B------:R-:W0:Y:S01]  /*1250*/  F2I.S64.TRUNC R30, R30 ;  /* 0x0000001e001e7311 */ /* 0x000e22000020d900 */
[----:B------:R-:W-:Y:S05]  /*1260*/  BRA `(.L_x_59529) ;  /* 0x0000000800d87947 */ /* 0x000fea0003800000 */
.L_x_59532:
[----:B------:R-:W-:-:S09]  /*1270*/  UISETP.NE.AND UP0, UPT, UR4, 0x7, UPT ;  /* 0x000000070400788c */ /* 0x000fd2000bf05270 */
[----:B------:R-:W-:Y:S05]  /*1280*/  BRA.U !UP0, `(.L_x_59534) ;  /* 0x00000001082c7547 */ /* 0x000fea000b800000 */
[----:B------:R-:W-:-:S09]  /*1290*/  UISETP.NE.AND UP0, UPT, UR4, 0x8, UPT ;  /* 0x000000080400788c */ /* 0x000fd2000bf05270 */
[----:B------:R-:W-:Y:S05]  /*12a0*/  BRA.U !UP0, `(.L_x_59535) ;  /* 0x0000000108147547 */ /* 0x000fea000b800000 */
[----:B------:R-:W-:-:S09]  /*12b0*/  UISETP.NE.AND UP0, UPT, UR4, 0x9, UPT ;  /* 0x000000090400788c */ /* 0x000fd2000bf05270 */
[----:B------:R-:W-:Y:S05]  /*12c0*/  BRA.U UP0, `(.L_x_59528) ;  /* 0x00000009003c7547 */ /* 0x000fea000b800000 */
[----:B------:R-:W2:Y:S02]  /*12d0*/  LDG.E R4, desc[UR36][R4.64] ;  /* 0x0000002404047981 */ /* 0x000ea4000c1e1900 */
[----:B--2---:R2:W0:Y:S01]  /*12e0*/  F2I.S64.TRUNC R30, R4 ;  /* 0x00000004001e7311 */ /* 0x004422000020d900 */
[----:B------:R-:W-:Y:S05]  /*12f0*/  BRA `(.L_x_59529) ;  /* 0x0000000800b47947 */ /* 0x000fea0003800000 */
.L_x_59535:
[----:B------:R-:W2:Y:S02]  /*1300*/  LDG.E.U16 R4, desc[UR36][R4.64] ;  /* 0x0000002404047981 */ /* 0x000ea4000c1e1500 */
[----:B--2---:R-:W-:-:S06]  /*1310*/  HADD2.F32 R30, -RZ, R4.H0_H0 ;  /* 0x20000004ff1e7230 */ /* 0x004fcc0000004100 */
[----:B------:R-:W0:Y:S01]  /*1320*/  F2I.S64.TRUNC R30, R30 ;  /* 0x0000001e001e7311 */ /* 0x000e22000020d900 */
[----:B------:R-:W-:Y:S05]  /*1330*/  BRA `(.L_x_59529) ;  /* 0x0000000800a47947 */ /* 0x000fea0003800000 */
.L_x_59534:
[----:B------:R-:W2:Y:S02]  /*1340*/  LDG.E.64 R4, desc[UR36][R4.64] ;  /* 0x0000002404047981 */ /* 0x000ea4000c1e1b00 */
[----:B--2---:R0:W1:Y:S01]  /*1350*/  F2I.S64.F64.TRUNC R30, R4 ;  /* 0x00000004001e7311 */ /* 0x004062000030d900 */
[----:B------:R-:W-:Y:S05]  /*1360*/  BRA `(.L_x_59529) ;  /* 0x0000000800987947 */ /* 0x000fea0003800000 */
.L_x_59524:
        /* <DEDUP_REMOVED lines=13> */
.L_x_59538:
[----:B------:R-:W2:Y:S02]  /*1440*/  LDG.E.64 R4, desc[UR36][R4.64] ;  /* 0x0000002404047981 */ /* 0x000ea4000c1e1b00 */
[----:B--2---:R0:W1:Y:S01]  /*1450*/  F2I.S64.F64.TRUNC R30, R4 ;  /* 0x00000004001e7311 */ /* 0x004062000030d900 */
[----:B------:R-:W-:Y:S05]  /*1460*/  BRA `(.L_x_59529) ;  /* 0x0000000800587947 */ /* 0x000fea0003800000 */
.L_x_59537:
        /* <DEDUP_REMOVED lines=26> */
.L_x_59540:
        /* <DEDUP_REMOVED lines=14> */
.L_x_59539:
[----:B------:R-:W2:Y:S02]  /*16f0*/  LDG.E.U16 R30, desc[UR36][R4.64] ;  /* 0x00000024041e7981 */ /* 0x000ea4000c1e1500 */
[----:B--2---:R-:W-:-:S06]  /*1700*/  IMAD.U32 R30, R30, 0x10000, RZ ;  /* 0x000100001e1e7824 */ /* 0x004fcc00078e00ff */
[----:B------:R-:W0:Y:S01]  /*1710*/  F2I.S64.TRUNC R30, R30 ;  /* 0x0000001e001e7311 */ /* 0x000e22000020d900 */
[----:B------:R-:W-:Y:S05]  /*1720*/  BRA `(.L_x_59529) ;  /* 0x0000000400a87947 */ /* 0x000fea0003800000 */
.L_x_59536:
        /* <DEDUP_REMOVED lines=11> */
.L_x_59543:
        /* <DEDUP_REMOVED lines=21> */
.L_x_59547:
[----:B------:R-:W-:Y:S05]  /*1930*/  BSYNC.RECONVERGENT B1 ;  /* 0x0000000000017941 */ /* 0x000fea0003800200 */
.L_x_59546:
[----:B------:R-:W-:Y:S01]  /*1940*/  IMAD.SHL.U32 R0, R0, 0x100000, RZ ;  /* 0x0010000000007824 */ /* 0x000fe200078e00ff */
[----:B------:R-:W-:-:S04]  /*1950*/  LEA R3, R3, 0x3b800000, 0x17 ;  /* 0x3b80000003037811 */ /* 0x000fc800078eb8ff */
[----:B------:R-:W-:-:S07]  /*1960*/  LOP3.LUT R30, R3, R0, R7, 0xfe, !PT ;  /* 0x00000000031e7212 */ /* 0x000fce00078efe07 */
.L_x_59545:
[----:B------:R-:W-:Y:S05]  /*1970*/  BSYNC.RECONVERGENT B0 ;  /* 0x0000000000007941 */ /* 0x000fea0003800200 */
.L_x_59544:
[----:B------:R-:W0:Y:S01]  /*1980*/  F2I.S64.TRUNC R30, R30 ;  /* 0x0000001e001e7311 */ /* 0x000e22000020d900 */
[----:B------:R-:W-:Y:S05]  /*1990*/  BRA `(.L_x_59529) ;  /* 0x00000004000c7947 */ /* 0x000fea0003800000 */
.L_x_59542:
        /* <DEDUP_REMOVED lines=21> */
.L_x_59551:
[----:B------:R-:W-:Y:S05]  /*1af0*/  BSYNC.RECONVERGENT B1 ;  /* 0x0000000000017941 */ /* 0x000fea0003800200 */
.L_x_59550:
[----:B------:R-:W-:Y:S01]  /*1b00*/  IMAD.SHL.U32 R0, R0, 0x200000, RZ ;  /* 0x0020000000007824 */ /* 0x000fe200078e00ff */
[----:B------:R-:W-:-:S04]  /*1b10*/  LEA R3, R3, 0x37800000, 0x17 ;  /* 0x3780000003037811 */ /* 0x000fc800078eb8ff */
[----:B------:R-:W-:-:S07]  /*1b20*/  LOP3.LUT R30, R3, R0, R7, 0xfe, !PT ;  /* 0x00000000031e7212 */ /* 0x000fce00078efe07 */
.L_x_59549:
[----:B------:R-:W-:Y:S05]  /*1b30*/  BSYNC.RECONVERGENT B0 ;  /* 0x0000000000007941 */ /* 0x000fea0003800200 */
.L_x_59548:
[----:B------:R-:W0:Y:S01]  /*1b40*/  F2I.S64.TRUNC R30, R30 ;  /* 0x0000001e001e7311 */ /* 0x000e22000020d900 */
[----:B------:R-:W-:Y:S05]  /*1b50*/  BRA `(.L_x_59529) ;  /* 0x00000000009c7947 */ /* 0x000fea0003800000 */
.L_x_59541:
[----:B------:R-:W-:-:S09]  /*1b60*/  UISETP.NE.AND UP0, UPT, UR4, 0x1c, UPT ;  /* 0x0000001c0400788c */ /* 0x000fd2000bf05270 */
[----:B------:R-:W-:Y:S05]  /*1b70*/  BRA.U !UP0, `(.L_x_59552) ;  /* 0x00000001088c7547 */ /* 0x000fea000b800000 */
[----:B------:R-:W-:-:S09]  /*1b80*/  UISETP.NE.AND UP0, UPT, UR4, 0x1d, UPT ;  /* 0x0000001d0400788c */ /* 0x000fd2000bf05270 */
[----:B------:R-:W-:Y:S05]  /*1b90*/  BRA.U !UP0, `(.L_x_59553) ;  /* 0x00000001087c7547 */ /* 0x000fea000b800000 */
[----:B------:R-:W-:-:S09]  /*1ba0*/  UISETP.NE.AND UP0, UPT, UR4, 0x2c, UPT ;  /* 0x0000002c0400788c */ /* 0x000fd2000bf05270 */
[----:B------:R-:W-:Y:S05]  /*1bb0*/  BRA.U !UP0, `(.L_x_59554) ;  /* 0x0000000108487547 */ /* 0x000fea000b800000 */
.L_x_59528:
        /* <DEDUP_REMOVED lines=16> */
.L_x_59555:
[----:B------:R-:W-:Y:S01]  /*1cc0*/  CS2R R30, SRZ ;  /* 0x00000000001e7805 */ /* 0x000fe2000001ff00 */
[----:B------:R-:W-:Y:S06]  /*1cd0*/  BRA `(.L_x_59529) ;  /* 0x00000000003c7947 */ /* 0x000fec0003800000 */
.L_x_59554:
        /* <DEDUP_REMOVED lines=8> */
.L_x_59557:
[----:B------:R-:W-:Y:S05]  /*1d60*/  BSYNC.RECONVERGENT B0 ;  /* 0x0000000000007941 */ /* 0x000fea0003800200 */
.L_x_59556:
[----:B------:R-:W0:Y:S01]  /*1d70*/  F2I.S64.TRUNC R30, R30 ;  /* 0x0000001e001e7311 */ /* 0x000e22000020d900 */
[----:B------:R-:W-:Y:S05]  /*1d80*/  BRA `(.L_x_59529) ;  /* 0x0000000000107947 */ /* 0x000fea0003800000 */
.L_x_59553:
[----:B------:R0:W5:Y:S01]  /*1d90*/  LDG.E.64 R30, desc[UR36][R4.64] ;  /* 0x00000024041e7981 */ /* 0x000162000c1e1b00 */
[----:B------:R-:W-:Y:S05]  /*1da0*/  BRA `(.L_x_59529) ;  /* 0x0000000000087947 */ /* 0x000fea0003800000 */
.L_x_59552:
[----:B------:R0:W5:Y:S01]  /*1db0*/  LDG.E R30, desc[UR36][R4.64] ;  /* 0x00000024041e7981 */ /* 0x000162000c1e1900 */
[----:B------:R-:W-:-:S07]  /*1dc0*/  IMAD.MOV.U32 R31, RZ, RZ, RZ ;  /* 0x000000ffff1f7224 */ /* 0x000fce00078e00ff */
.L_x_59529:
[----:B------:R-:W-:-:S07]  /*1dd0*/  VIADD R33, R35, 0x80 ;  /* 0x0000008023217836 */ /* 0x000fce0000000000 */
.L_x_59489:
[----:B------:R-:W-:Y:S05]  /*1de0*/  BSYNC.RECONVERGENT B6 ;  /* 0x0000000000067941 */ /* 0x000fea0003800200 */
.L_x_59488:
[----:B------:R-:W-:Y:S01]  /*1df0*/  ISETP.GE.AND P0, PT, R33, R2, PT ;  /* 0x000000022100720c */ /* 0x000fe20003f06270 */
[----:B------:R-:W-:Y:S01]  /*1e00*/  BSSY.RECONVERGENT B6, `(.L_x_59558) ;  /* 0x00001d4000067945 */ /* 0x000fe20003800200 */
[----:B------:R-:W-:Y:S02]  /*1e10*/  CS2R R28, SRZ ;  /* 0x00000000001c7805 */ /* 0x000fe4000001ff00 */
[----:B------:R-:W-:-:S09]  /*1e20*/  CS2R R26, SRZ ;  /* 0x00000000001a7805 */ /* 0x000fd2000001ff00 */
        /* <DEDUP_REMOVED lines=21> */
.L_x_59563:
[----:B------:R0:W5:Y:S01]  /*1f80*/  LDG.E.U8 R28, desc[UR36][R4.64] ;  /* 0x00000024041c7981 */ /* 0x000162000c1e1100 */
[----:B------:R-:W-:Y:S01]  /*1f90*/  IMAD.MOV.U32 R29, RZ, RZ, RZ ;  /* 0x000000ffff1d7224 */ /* 0x000fe200078e00ff */
[----:B------:R-:W-:Y:S06]  /*1fa0*/  BRA `(.L_x_59565) ;  /* 0x0000000c00447947 */ /* 0x000fec0003800000 */
.L_x_59562:
        /* <DEDUP_REMOVED lines=8> */
.L_x_59567:
[----:B------:R-:W2:Y:S02]  /*2030*/  LDG.E R28, desc[UR36][R4.64] ;  /* 0x00000024041c7981 */ /* 0x000ea4000c1e1900 */
[----:B--2---:R-:W-:Y:S01]  /*2040*/  SHF.R.S32.HI R29, RZ, 0x1f, R28 ;  /* 0x0000001fff1d7819 */ /* 0x004fe2000001141c */
[----:B------:R-:W-:Y:S06]  /*2050*/  BRA `(.L_x_59565) ;  /* 0x0000000c00187947 */ /* 0x000fec0003800000 */
.L_x_59566:
[----:B------:R-:W2:Y:S02]  /*2060*/  LDG.E.S16 R28, desc[UR36][R4.64] ;  /* 0x00000024041c7981 */ /* 0x000ea4000c1e1700 */
[----:B--2---:R-:W-:Y:S01]  /*2070*/  SHF.R.S32.HI R29, RZ, 0x1f, R28 ;  /* 0x0000001fff1d7819 */ /* 0x004fe2000001141c */
[----:B------:R-:W-:Y:S06]  /*2080*/  BRA `(.L_x_59565) ;  /* 0x0000000c000c7947 */ /* 0x000fec0003800000 */
.L_x_59561:
        /* <DEDUP_REMOVED lines=9> */
.L_x_59569:
[----:B------:R-:W2:Y:S02]  /*2120*/  LDG.E.U16 R4, desc[UR36][R4.64] ;  /* 0x0000002404047981 */ /* 0x000ea4000c1e1500 */
[----:B--2---:R-:W-:-:S06]  /*2130*/  HADD2.F32 R28, -RZ, R4.H0_H0 ;  /* 0x20000004ff1c7230 */ /* 0x004fcc0000004100 */
[----:B------:R-:W0:Y:S01]  /*2140*/  F2I.S64.TRUNC R28, R28 ;  /* 0x0000001c001c7311 */ /* 0x000e22000020d900 */
[----:B------:R-:W-:Y:S05]  /*2150*/  BRA `(.L_x_59565) ;  /* 0x0000000800d87947 */ /* 0x000fea0003800000 */
.L_x_59568:
        /* <DEDUP_REMOVED lines=9> */
.L_x_59571:
[----:B------:R-:W2:Y:S02]  /*21f0*/  LDG.E.U16 R4, desc[UR36][R4.64] ;  /* 0x0000002404047981 */ /* 0x000ea4000c1e1500 */
[----:B--2---:R-:W-:-:S06]  /*2200*/  HADD2.F32 R28, -RZ, R4.H0_H0 ;  /* 0x20000004ff1c7230 */ /* 0x004fcc0000004100 */
[----:B------:R-:W0:Y:S01]  /*2210*/  F2I.S64.TRUNC R28, R28 ;  /* 0x0000001c001c7311 */ /* 0x000e22000020d900 */
[----:B------:R-:W-:Y:S05]  /*2220*/  BRA `(.L_x_59565) ;  /* 0x0000000800a47947 */ /* 0x000fea0003800000 */
.L_x_59570:
[----:B------:R-:W2:Y:S02]  /*2230*/  LDG.E.64 R4, desc[UR36][R4.64] ;  /* 0x0000002404047981 */ /* 0x000ea4000c1e1b00 */
[----:B--2---:R0:W1:Y:S01]  /*2240*/  F2I.S64.F64.TRUNC R28, R4 ;  /* 0x00000004001c7311 */ /* 0x004062000030d900 */
[----:B------:R-:W-:Y:S05]  /*2250*/  BRA `(.L_x_59565) ;  /* 0x0000000800987947 */ /* 0x000fea0003800000 */
.L_x_59560:
        /* <DEDUP_REMOVED lines=13> */
.L_x_59574:
[----:B------:R-:W2:Y:S02]  /*2330*/  LDG.E.64 R4, desc[UR36][R4.64] ;  /* 0x0000002404047981 */ /* 0x000ea4000c1e1b00 */
[----:B--2---:R0:W1:Y:S01]  /*2340*/  F2I.S64.F64.TRUNC R28, R4 ;  /* 0x00000004001c7311 */ /* 0x004062000030d900 */
[----:B------:R-:W-:Y:S05]  /*2350*/  BRA `(.L_x_59565) ;  /* 0x0000000800587947 */ /* 0x000fea0003800000 */
.L_x_59573:
        /* <DEDUP_REMOVED lines=26> */
.L_x_59576:
        /* <DEDUP_REMOVED lines=14> */
.L_x_59575:
[----:B------:R-:W2:Y:S02]  /*25e0*/  LDG.E.U16 R28, desc[UR36][R4.64] ;  /* 0x00000024041c7981 */ /* 0x000ea4000c1e1500 */
[----:B--2---:R-:W-:-:S06]  /*25f0*/  IMAD.U32 R28, R28, 0x10000, RZ ;  /* 0x000100001c1c7824 */ /* 0x004fcc00078e00ff */
[----:B------:R-:W2:Y:S01]  /*2600*/  F2I.S64.TRUNC R28, R28 ;  /* 0x0000001c001c7311 */ /* 0x000ea2000020d900 */
[----:B------:R-:W-:Y:S05]  /*2610*/  BRA `(.L_x_59565) ;  /* 0x0000000400a87947 */ /* 0x000fea0003800000 */
.L_x_59572:
        /* <DEDUP_REMOVED lines=11> */
.L_x_59579:
        /* <DEDUP_REMOVED lines=21> */
.L_x_59583:
[----:B------:R-:W-:Y:S05]  /*2820*/  BSYNC.RECONVERGENT B1 ;  /* 0x0000000000017941 */ /* 0x000fea0003800200 */
.L_x_59582:
[----:B------:R-:W-:Y:S01]  /*2830*/  IMAD.SHL.U32 R0, R0, 0x100000, RZ ;  /* 0x0010000000007824 */ /* 0x000fe200078e00ff */
[----:B------:R-:W-:-:S04]  /*2840*/  LEA R3, R3, 0x3b800000, 0x17 ;  /* 0x3b80000003037811 */ /* 0x000fc800078eb8ff */
[----:B------:R-:W-:-:S07]  /*2850*/  LOP3.LUT R28, R3, R0, R7, 0xfe, !PT ;  /* 0x00000000031c7212 */ /* 0x000fce00078efe07 */
.L_x_59581:
[----:B------:R-:W-:Y:S05]  /*2860*/  BSYNC.RECONVERGENT B0 ;  /* 0x0000000000007941 */ /* 0x000fea0003800200 */
.L_x_59580:
[----:B------:R-:W0:Y:S01]  /*2870*/  F2I.S64.TRUNC R28, R28 ;  /* 0x0000001c001c7311 */ /* 0x000e22000020d900 */
[----:B------:R-:W-:Y:S05]  /*2880*/  BRA `(.L_x_59565) ;  /* 0x00000004000c7947 */ /* 0x000fea0003800000 */
.L_x_59578:
        /* <DEDUP_REMOVED lines=21> */
.L_x_59587:
[----:B------:R-:W-:Y:S05]  /*29e0*/  BSYNC.RECONVERGENT B1 ;  /* 0x0000000000017941 */ /* 0x000fea0003800200 */
.L_x_59586:
[----:B------:R-:W-:Y:S01]  /*29f0*/  IMAD.SHL.U32 R0, R0, 0x200000, RZ ;  /* 0x0020000000007824 */ /* 0x000fe200078e00ff */
[----:B------:R-:W-:-:S04]  /*2a00*/  LEA R3, R3, 0x37800000, 0x17 ;  /* 0x3780000003037811 */ /* 0x000fc800078eb8ff */
[----:B------:R-:W-:-:S07]  /*2a10*/  LOP3.LUT R28, R3, R0, R7, 0xfe, !PT ;  /* 0x00000000031c7212 */ /* 0x000fce00078efe07 */
.L_x_59585:
[----:B------:R-:W-:Y:S05]  /*2a20*/  BSYNC.RECONVERGENT B0 ;  /* 0x0000000000007941 */ /* 0x000fea0003800200 */
.L_x_59584:
[----:B------:R-:W0:Y:S01]  /*2a30*/  F2I.S64.TRUNC R28, R28 ;  /* 0x0000001c001c7311 */ /* 0x000e22000020d900 */
[----:B------:R-:W-:Y:S05]  /*2a40*/  BRA `(.L_x_59565) ;  /* 0x00000000009c7947 */ /* 0x000fea0003800000 */
.L_x_59577:
        /* <DEDUP_REMOVED lines=14> */
.L_x_59591:
[----:B------:R-:W-:Y:S05]  /*2b30*/  BSYNC.RECONVERGENT B0 ;  /* 0x0000000000007941 */ /* 0x000fea0003800200 */
.L_x_59590:
[----:B------:R-:W0:Y:S01]  /*2b40*/  F2I.S64.TRUNC R28, R28 ;  /* 0x0000001c001c7311 */ /* 0x000e22000020d900 */
[----:B------:R-:W-:Y:S05]  /*2b50*/  BRA `(.L_x_59565) ;  /* 0x0000000000587947 */ /* 0x000fea0003800000 */
.L_x_59564:
        /* <DEDUP_REMOVED lines=16> */
.L_x_59592:
[----:B------:R-:W-:Y:S01]  /*2c60*/  CS2R R28, SRZ ;  /* 0x00000000001c7805 */ /* 0x000fe2000001ff00 */
[----:B------:R-:W-:Y:S06]  /*2c70*/  BRA `(.L_x_59565) ;  /* 0x0000000000107947 */ /* 0x000fec0003800000 */
.L_x_59589:
[----:B------:R0:W5:Y:S01]  /*2c80*/  LDG.E.64 R28, desc[UR36][R4.64] ;  /* 0x00000024041c7981 */ /* 0x000162000c1e1b00 */
[----:B------:R-:W-:Y:S05]  /*2c90*/  BRA `(.L_x_59565) ;  /* 0x0000000000087947 */ /* 0x000fea0003800000 */
.L_x_59588:
[----:B------:R0:W5:Y:S01]  /*2ca0*/  LDG.E R28, desc[UR36][R4.64] ;  /* 0x00000024041c7981 */ /* 0x000162000c1e1900 */
[----:B------:R-:W-:-:S07]  /*2cb0*/  IMAD.MOV.U32 R29, RZ, RZ, RZ ;  /* 0x000000ffff1d7224 */ /* 0x000fce00078e00ff */
.L_x_59565:
        /* <DEDUP_REMOVED lines=17> */
[----:B---3--:R-:W-:Y:S01]  /*2dd0*/  SHF.R.S32.HI R27, RZ, 0x1f, R26 ;  /* 0x0000001fff1b7819 */ /* 0x008fe2000001141a */
[----:B------:R-:W-:Y:S06]  /*2de0*/  BRA `(.L_x_59598) ;  /* 0x0000000c00507947 */ /* 0x000fec0003800000 */
.L_x_59596:
[----:B------:R0:W5:Y:S01]  /*2df0*/  LDG.E.U8 R26, desc[UR36][R4.64] ;  /* 0x00000024041a7981 */ /* 0x000162000c1e1100 */
[----:B------:R-:W-:Y:S01]  /*2e00*/  IMAD.MOV.U32 R27, RZ, RZ, RZ ;  /* 0x000000ffff1b7224 */ /* 0x000fe200078e00ff */
[----:B------:R-:W-:Y:S06]  /*2e10*/  BRA `(.L_x_59598) ;  /* 0x0000000c00447947 */ /* 0x000fec0003800000 */
.L_x_59595:
        /* <DEDUP_REMOVED lines=8> */
.L_x_59600:
[----:B------:R-:W3:Y:S02]  /*2ea0*/  LDG.E R26, desc[UR36][R4.64] ;  /* 0x00000024041a7981 */ /* 0x000ee4000c1e1900 */
[----:B---3--:R-:W-:Y:S01]  /*2eb0*/  SHF.R.S32.HI R27, RZ, 0x1f, R26 ;  /* 0x0000001fff1b7819 */ /* 0x008fe2000001141a */
[----:B------:R-:W-:Y:S06]  /*2ec0*/  BRA `(.L_x_59598) ;  /* 0x0000000c00187947 */ /* 0x000fec0003800000 */
.L_x_59599:
[----:B------:R-:W3:Y:S02]  /*2ed0*/  LDG.E.S16 R26, desc[UR36][R4.64] ;  /* 0x00000024041a7981 */ /* 0x000ee4000c1e1700 */
[----:B---3--:R-:W-:Y:S01]  /*2ee0*/  SHF.R.S32.HI R27, RZ, 0x1f, R26 ;  /* 0x0000001fff1b7819 */ /* 0x008fe2000001141a */
[----:B------:R-:W-:Y:S06]  /*2ef0*/  BRA `(.L_x_59598) ;  /* 0x0000000c000c7947 */ /* 0x000fec0003800000 */
.L_x_59594:
[----:B------:R-:W-:-:S09]  /*2f00*/  UISETP.GT.AND UP0, UPT, UR4, 0x6, UPT ;  /* 0x000000060400788c */ /* 0x000fd2000bf04270 */
[----:B------:R-:W-:Y:S05]  /*2f10*/  BRA.U UP0, `(.L_x_59601) ;  /* 0x00000001002c7547 */ /* 0x000fea000b800000 */
[----:B------:R-:W-:-:S09]  /*2f20*/  UISETP.NE.AND UP0, UPT, UR4, 0x5, UPT ;  /* 0x000000050400788c */ /* 0x000fd2000bf05270 */
[----:B------:R-:W-:Y:S05]  /*2f30*/  BRA.U !UP0, `(.L_x_59602) ;  /* 0x0000000108147547 */ /* 0x000fea000b800000 */
[----:B------:R-:W-:-:S09]  /*2f40*/  UISETP.NE.AND UP0, UPT, UR4, 0x6, UPT ;  /* 0x000000060400788c */ /* 0x000fd2000bf05270 */
[----:B------:R-:W-:Y:S05]  /*2f50*/  BRA.U UP0, `(.L_x_59597) ;  /* 0x00000009009c7547 */ /* 0x000fea000b800000 */
[----:B------:R-:W3:Y:S02]  /*2f60*/  LDG.E R4, desc[UR36][R4.64] ;  /* 0x0000002404047981 */ /* 0x000ee4000c1e1900 */
[----:B---3--:R0:W3:Y:S01]  /*2f70*/  F2I.S64.TRUNC R26, R4 ;  /* 0x00000004001a7311 */ /* 0x0080e2000020d900 */
[----:B------:R-:W-:Y:S05]  /*2f80*/  BRA `(.L_x_59598) ;  /* 0x0000000800e87947 */ /* 0x000fea0003800000 */
.L_x_59602:
[----:B------:R-:W3:Y:S02]  /*2f90*/  LDG.E.U16 R4, desc[UR36][R4.64] ;  /* 0x0000002404047981 */ /* 0x000ee4000c1e1500 */
[----:B---3--:R-:W-:-:S06]  /*2fa0*/  HADD2.F32 R26, -RZ, R4.H0_H0 ;  /* 0x20000004ff1a7230 */ /* 0x008fcc0000004100 */
[----:B------:R-:W0:Y:S01]  /*2fb0*/  F2I.S64.TRUNC R26, R26 ;  /* 0x0000001a001a7311 */ /* 0x000e22000020d900 */
[----:B------:R-:W-:Y:S05]  /*2fc0*/  BRA `(.L_x_59598) ;  /* 0x0000000800d87947 */ /* 0x000fea0003800000 */
.L_x_59601:
[----:B------:R-:W-:-:S09]  /*2fd0*/  UISETP.NE.AND UP0, UPT, UR4, 0x7, UPT ;  /* 0x000000070400788c */ /* 0x000fd2000bf05270 */
[----:B------:R-:W-:Y:S05]  /*2fe0*/  BRA.U !UP0, `(.L_x_59603) ;  /* 0x00000001082c7547 */ /* 0x000fea000b800000 */
[----:B------:R-:W-:-:S09]  /*2ff0*/  UISETP.NE.AND UP0, UPT, UR4, 0x8, UPT ;  /* 0x000000080400788c */ /* 0x000fd2000bf05270 */
[----:B------:R-:W-:Y:S05]  /*3000*/  BRA.U !UP0, `(.L_x_59604) ;  /* 0x0000000108147547 */ /* 0x000fea000b800000 */
[----:B------:R-:W-:-:S09]  /*3010*/  UISETP.NE.AND UP0, UPT, UR4, 0x9, UPT ;  /* 0x000000090400788c */ /* 0x000fd2000bf05270 */
[----:B------:R-:W-:Y:S05]  /*3020*/  BRA.U UP0, `(.L_x_59597) ;  /* 0x0000000900687547 */ /* 0x000fea000b800000 */
[----:B------:R-:W3:Y:S02]  /*3030*/  LDG.E R4, desc[UR36][R4.64] ;  /* 0x0000002404047981 */ /* 0x000ee4000c1e1900 */
[----:B---3--:R0:W3:Y:S01]  /*3040*/  F2I.S64.TRUNC R26, R4 ;  /* 0x00000004001a7311 */ /* 0x0080e2000020d900 */
[----:B------:R-:W-:Y:S05]  /*3050*/  BRA `(.L_x_59598) ;  /* 0x0000000800b47947 */ /* 0x000fea0003800000 */
.L_x_59604:
[----:B------:R-:W3:Y:S02]  /*3060*/  LDG.E.U16 R4, desc[UR36][R4.64] ;  /* 0x0000002404047981 */ /* 0x000ee4000c1e1500 */
[----:B---3--:R-:W-:-:S06]  /*3070*/  HADD2.F32 R26, -RZ, R4.H0_H0 ;  /* 0x20000004ff1a7230 */ /* 0x008fcc0000004100 */
[----:B------:R-:W0:Y:S01]  /*3080*/  F2I.S64.TRUNC R26, R26 ;  /* 0x0000001a001a7311 */ /* 0x000e22000020d900 */
[----:B------:R-:W-:Y:S05]  /*3090*/  BRA `(.L_x_59598) ;  /* 0x0000000800a47947 */ /* 0x000fea0003800000 */
.L_x_59603:
[----:B------:R-:W3:Y:S02]  /*30a0*/  LDG.E.64 R4, desc[UR36][R4.64] ;  /* 0x0000002404047981 */ /* 0x000ee4000c1e1b00 */
[----:B---3--:R0:W3:Y:S01]  /*30b0*/  F2I.S64.F64.TRUNC R26, R4 ;  /* 0x00000004001a7311 */ /* 0x0080e2000030d900 */
[----:B------:R-:W-:Y:S05]  /*30c0*/  BRA `(.L_x_59598) ;  /* 0x0000000800987947 */ /* 0x000fea0003800000 */
.L_x_59593:
        /* <DEDUP_REMOVED lines=11> */
[----:B------:R-:W-:Y:S01]  /*3180*/  SEL R26, RZ, 0x1, !P0 ;  /* 0x00000001ff1a7807 */ /* 0x000fe20004000000 */
[----:B------:R-:W-:Y:S08]  /*3190*/  BRA `(.L_x_59598) ;  /* 0x0000000800647947 */ /* 0x000ff00003800000 */
.L_x_59607:
[----:B------:R-:W3:Y:S02]  /*31a0*/  LDG.E.64 R4, desc[UR36][R4.64] ;  /* 0x0000002404047981 */ /* 0x000ee4000c1e1b00 */
[----:B---3--:R0:W3:Y:S01]  /*31b0*/  F2I.S64.F64.TRUNC R26, R4 ;  /* 0x00000004001a7311 */ /* 0x0080e2000030d900 */
[----:B------:R-:W-:Y:S05]  /*31c0*/  BRA `(.L_x_59598) ;  /* 0x0000000800587947 */ /* 0x000fea0003800000 */
.L_x_59606:
        /* <DEDUP_REMOVED lines=24> */
[----:B------:R0:W3:Y:S01]  /*3350*/  F2I.S64.TRUNC R26, R3 ;  /* 0x00000003001a7311 */ /* 0x0000e2000020d900 */
[----:B------:R-:W-:Y:S05]  /*3360*/  BRA `(.L_x_59598) ;  /* 0x0000000400f07947 */ /* 0x000fea0003800000 */
.L_x_59609:
        /* <DEDUP_REMOVED lines=12> */
[----:B------:R0:W3:Y:S01]  /*3430*/  F2I.S64.TRUNC R26, R0 ;  /* 0x00000000001a7311 */ /* 0x0000e2000020d900 */
[----:B------:R-:W-:Y:S05]  /*3440*/  BRA `(.L_x_59598) ;  /* 0x0000000400b87947 */ /* 0x000fea0003800000 */
.L_x_59608:
[----:B------:R-:W3:Y:S02]  /*3450*/  LDG.E.U16 R26, desc[UR36][R4.64] ;  /* 0x00000024041a7981 */ /* 0x000ee4000c1e1500 */
[----:B---3--:R-:W-:-:S06]  /*3460*/  IMAD.U32 R26, R26, 0x10000, RZ ;  /* 0x000100001a1a7824 */ /* 0x008fcc00078e00ff */
[----:B------:R-:W0:Y:S01]  /*3470*/  F2I.S64.TRUNC R26, R26 ;  /* 0x0000001a001a7311 */ /* 0x000e22000020d900 */
[----:B------:R-:W-:Y:S05]  /*3480*/  BRA `(.L_x_59598) ;  /* 0x0000000400a87947 */ /* 0x000fea0003800000 */
.L_x_59605:
        /* <DEDUP_REMOVED lines=11> */
.L_x_59612:
[----:B------:R-:W3:Y:S01]  /*3540*/  LDG.E.U8 R4, desc[UR36][R4.64] ;  /* 0x0000002404047981 */ /* 0x000ee2000c1e1100 */
[----:B------:R-:W-:Y:S01]  /*3550*/  BSSY.RECONVERGENT B0, `(.L_x_59613) ;  /* 0x0000018000007945 */ /* 0x000fe20003800200 */
[----:B------:R-:W-:Y:S01]  /*3560*/  IMAD.MOV.U32 R26, RZ, RZ, RZ ;  /* 0x000000ffff1a7224 */ /* 0x000fe200078e00ff */
        /* <DEDUP_REMOVED lines=18> */
.L_x_59616:
[----:B------:R-:W-:Y:S05]  /*3690*/  BSYNC.RECONVERGENT B1 ;  /* 0x0000000000017941 */ /* 0x000fea0003800200 */
.L_x_59615:
[----:B------:R-:W-:Y:S01]  /*36a0*/  IMAD.SHL.U32 R0, R0, 0x100000, RZ ;  /* 0x0010000000007824 */ /* 0x000fe200078e00ff */
[----:B------:R-:W-:-:S04]  /*36b0*/  LEA R3, R3, 0x3b800000, 0x17 ;  /* 0x3b80000003037811 */ /* 0x000fc800078eb8ff */
[----:B------:R-:W-:-:S07]  /*36c0*/  LOP3.LUT R26, R3, R0, R7, 0xfe, !PT ;  /* 0x00000000031a7212 */ /* 0x000fce00078efe07 */
.L_x_59614:
[----:B------:R-:W-:Y:S05]  /*36d0*/  BSYNC.RECONVERGENT B0 ;  /* 0x0000000000007941 */ /* 0x000fea0003800200 */
.L_x_59613:
[----:B------:R-:W3:Y:S01]  /*36e0*/  F2I.S64.TRUNC R26, R26 ;  /* 0x0000001a001a7311 */ /* 0x000ee2000020d900 */
[----:B------:R-:W-:Y:S05]  /*36f0*/  BRA `(.L_x_59598) ;  /* 0x00000004000c7947 */ /* 0x000fea0003800000 */
.L_x_59611:
        /* <DEDUP_REMOVED lines=21> */
.L_x_59620:
[----:B------:R-:W-:Y:S05]  /*3850*/  BSYNC.RECONVERGENT B1 ;  /* 0x0000000000017941 */ /* 0x000fea0003800200 */
.L_x_59619:
[----:B------:R-:W-:Y:S01]  /*3860*/  IMAD.SHL.U32 R0, R0, 0x200000, RZ ;  /* 0x0020000000007824 */ /* 0x000fe200078e00ff */
[----:B------:R-:W-:-:S04]  /*3870*/  LEA R3, R3, 0x37800000, 0x17 ;  /* 0x3780000003037811 */ /* 0x000fc800078eb8ff */
[----:B------:R-:W-:-:S07]  /*3880*/  LOP3.LUT R26, R3, R0, R7, 0xfe, !PT ;  /* 0x00000000031a7212 */ /* 0x000fce00078efe07 */
.L_x_59618:
[----:B------:R-:W-:Y:S05]  /*3890*/  BSYNC.RECONVERGENT B0 ;  /* 0x0000000000007941 */ /* 0x000fea0003800200 */
.L_x_59617:
[----:B------:R-:W0:Y:S01]  /*38a0*/  F2I.S64.TRUNC R26, R26 ;  /* 0x0000001a001a7311 */ /* 0x000e22000020d900 */
[----:B------:R-:W-:Y:S05]  /*38b0*/  BRA `(.L_x_59598) ;  /* 0x00000000009c7947 */ /* 0x000fea0003800000 */
.L_x_59610:
        /* <DEDUP_REMOVED lines=8> */
[----:B------:R-:W-:Y:S01]  /*3940*/  IMAD.MOV.U32 R26, RZ, RZ, 0x400000 ;  /* 0x00400000ff1a7424 */ /* 0x000fe200078e00ff */
[----:B---3--:R-:W-:-:S13]  /*3950*/  ISETP.NE.AND P0, PT, R4, RZ, PT ;  /* 0x000000ff0400720c */ /* 0x008fda0003f05270 */
[----:B------:R-:W-:Y:S05]  /*3960*/  @!P0 BRA `(.L_x_59624) ;  /* 0x00000000000c8947 */ /* 0x000fea0003800000 */
[----:B------:R-:W-:-:S13]  /*3970*/  ISETP.NE.AND P0, PT, R4, 0xff, PT ;  /* 0x000000ff0400780c */ /* 0x000fda0003f05270 */
[----:B------:R-:W-:Y:S02]  /*3980*/  @!P0 IMAD.MOV.U32 R26, RZ, RZ, 0x7f800001 ;  /* 0x7f800001ff1a8424 */ /* 0x000fe400078e00ff */
[----:B------:R-:W-:-:S07]  /*3990*/  @P0 IMAD.SHL.U32 R26, R4, 0x800000, RZ ;  /* 0x00800000041a0824 */ /* 0x000fce00078e00ff */
.L_x_59624:
[----:B------:R-:W-:Y:S05]  /*39a0*/  BSYNC.RECONVERGENT B0 ;  /* 0x0000000000007941 */ /* 0x000fea0003800200 */
.L_x_59623:
[----:B------:R-:W0:Y:S01]  /*39b0*/  F2I.S64.TRUNC R26, R26 ;  /* 0x0000001a001a7311 */ /* 0x000e22000020d900 */
[----:B------:R-:W-:Y:S05]  /*39c0*/  BRA `(.L_x_59598) ;  /* 0x0000000000587947 */ /* 0x000fea0003800000 */
.L_x_59597:
        /* <DEDUP_REMOVED lines=16> */
.L_x_59625:
[----:B------:R-:W-:Y:S01]  /*3ad0*/  CS2R R26, SRZ ;  /* 0x00000000001a7805 */ /* 0x000fe2000001ff00 */
[----:B------:R-:W-:Y:S06]  /*3ae0*/  BRA `(.L_x_59598) ;  /* 0x0000000000107947 */ /* 0x000fec0003800000 */
.L_x_59622:
[----:B------:R0:W5:Y:S01]  /*3af0*/  LDG.E.64 R26, desc[UR36][R4.64] ;  /* 0x00000024041a7981 */ /* 0x000162000c1e1b00 */
[----:B------:R-:W-:Y:S05]  /*3b00*/  BRA `(.L_x_59598) ;  /* 0x0000000000087947 */ /* 0x000fea0003800000 */
.L_x_59621:
[----:B------:R0:W5:Y:S01]  /*3b10*/  LDG.E R26, desc[UR36][R4.64] ;  /* 0x00000024041a7981 */ /* 0x000162000c1e1900 */
[----:B------:R-:W-:-:S07]  /*3b20*/  IMAD.MOV.U32 R27, RZ, RZ, RZ ;  /* 0x000000ffff1b7224 */ /* 0x000fce00078e00ff */
.L_x_59598:
[----:B------:R-:W-:-:S07]  /*3b30*/  VIADD R33, R33, 0x80 ;  /* 0x0000008021217836 */ /* 0x000fce0000000000 */
.L_x_59559:
[----:B------:R-:W-:Y:S05]  /*3b40*/  BSYNC.RECONVERGENT B6 ;  /* 0x0000000000067941 */ /* 0x000fea0003800200 */
.L_x_59558:
        /* <DEDUP_REMOVED lines=25> */
.L_x_59631:
[----:B------:R0:W5:Y:S01]  /*3ce0*/  LDG.E.U8 R24, desc[UR36][R4.64] ;  /* 0x0000002404187981 */ /* 0x000162000c1e1100 */
[----:B------:R-:W-:Y:S01]  /*3cf0*/  IMAD.MOV.U32 R25, RZ, RZ, RZ ;  /* 0x000000ffff197224 */ /* 0x000fe200078e00ff */
[----:B------:R-:W-:Y:S06]  /*3d00*/  BRA `(.L_x_59633) ;  /* 0x0000000c00447947 */ /* 0x000fec0003800000 */
.L_x_59630:
        /* <DEDUP_REMOVED lines=8> */
.L_x_59635:
[----:B------:R-:W2:Y:S02]  /*3d90*/  LDG.E R24, desc[UR36][R4.64] ;  /* 0x0000002404187981 */ /* 0x000ea4000c1e1900 */
[----:B--2---:R-:W-:Y:S01]  /*3da0*/  SHF.R.S32.HI R25, RZ, 0x1f, R24 ;  /* 0x0000001fff197819 */ /* 0x004fe20000011418 */
[----:B------:R-:W-:Y:S06]  /*3db0*/  BRA `(.L_x_59633) ;  /* 0x0000000c00187947 */ /* 0x000fec0003800000 */
.L_x_59634:
[----:B------:R-:W2:Y:S02]  /*3dc0*/  LDG.E.S16 R24, desc[UR36][R4.64] ;  /* 0x0000002404187981 */ /* 0x000ea4000c1e1700 */
[----:B--2---:R-:W-:Y:S01]  /*3dd0*/  SHF.R.S32.HI R25, RZ, 0x1f, R24 ;  /* 0x0000001fff197819 */ /* 0x004fe20000011418 */
[----:B------:R-:W-:Y:S06]  /*3de0*/  BRA `(.L_x_59633) ;  /* 0x0000000c000c7947 */ /* 0x000fec0003800000 */
.L_x_59629:
        /* <DEDUP_REMOVED lines=9> */
.L_x_59637:
[----:B------:R-:W2:Y:S02]  /*3e80*/  LDG.E.U16 R4, desc[UR36][R4.64] ;  /* 0x0000002404047981 */ /* 0x000ea4000c1e1500 */
[----:B--2---:R-:W-:-:S06]  /*3e90*/  HADD2.F32 R24, -RZ, R4.H0_H0 ;  /* 0x20000004ff187230 */ /* 0x004fcc0000004100 */
[----:B------:R-:W0:Y:S01]  /*3ea0*/  F2I.S64.TRUNC R24, R24 ;  /* 0x0000001800187311 */ /* 0x000e22000020d900 */
[----:B------:R-:W-:Y:S05]  /*3eb0*/  BRA `(.L_x_59633) ;  /* 0x0000000800d87947 */ /* 0x000fea0003800000 */
.L_x_59636:
        /* <DEDUP_REMOVED lines=9> */
.L_x_59639:
[----:B------:R-:W2:Y:S02]  /*3f50*/  LDG.E.U16 R4, desc[UR36][R4.64] ;  /* 0x0000002404047981 */ /* 0x000ea4000c1e1500 */
[----:B--2---:R-:W-:-:S06]  /*3f60*/  HADD2.F32 R24, -RZ, R4.H0_H0 ;  /* 0x20000004ff187230 */ /* 0x004fcc0000004100 */
[----:B------:R-:W0:Y:S01]  /*3f70*/  F2I.S64.TRUNC R24, R24 ;  /* 0x0000001800187311 */ /* 0x000e22000020d900 */
[----:B------:R-:W-:Y:S05]  /*3f80*/  BRA `(.L_x_59633) ;  /* 0x0000000800a47947 */ /* 0x000fea0003800000 */
.L_x_59638:
[----:B------:R-:W2:Y:S02]  /*3f90*/  LDG.E.64 R4, desc[UR36][R4.64] ;  /* 0x0000002404047981 */ /* 0x000ea4000c1e1b00 */
[----:B--2---:R0:W1:Y:S01]  /*3fa0*/  F2I.S64.F64.TRUNC R24, R4 ;  /* 0x0000000400187311 */ /* 0x004062000030d900 */
[----:B------:R-:W-:Y:S05]  /*3fb0*/  BRA `(.L_x_59633) ;  /* 0x0000000800987947 */ /* 0x000fea0003800000 */
.L_x_59628:
        /* <DEDUP_REMOVED lines=13> */
.L_x_59642:
[----:B------:R-:W2:Y:S02]  /*4090*/  LDG.E.64 R4, desc[UR36][R4.64] ;  /* 0x0000002404047981 */ /* 0x000ea4000c1e1b00 */
[----:B--2---:R0:W1:Y:S01]  /*40a0*/  F2I.S64.F64.TRUNC R24, R4 ;  /* 0x0000000400187311 */ /* 0x004062000030d900 */
[----:B------:R-:W-:Y:S05]  /*40b0*/  BRA `(.L_x_59633) ;  /* 0x0000000800587947 */ /* 0x000fea0003800000 */
.L_x_59641:
        /* <DEDUP_REMOVED lines=26> */
.L_x_59644:
        /* <DEDUP_REMOVED lines=14> */
.L_x_59643:
[----:B------:R-:W2:Y:S02]  /*4340*/  LDG.E.U16 R24, desc[UR36][R4.64] ;  /* 0x0000002404187981 */ /* 0x000ea4000c1e1500 */
[----:B--2---:R-:W-:-:S06]  /*4350*/  IMAD.U32 R24, R24, 0x10000, RZ ;  /* 0x0001000018187824 */ /* 0x004fcc00078e00ff */
[----:B------:R-:W2:Y:S01]  /*4360*/  F2I.S64.TRUNC R24, R24 ;  /* 0x0000001800187311 */ /* 0x000ea2000020d900 */
[----:B------:R-:W-:Y:S05]  /*4370*/  BRA `(.L_x_59633) ;  /* 0x0000000400a87947 */ /* 0x000fea0003800000 */
.L_x_59640:
        /* <DEDUP_REMOVED lines=11> */
.L_x_59647:
        /* <DEDUP_REMOVED lines=21> */
.L_x_59651:
[----:B------:R-:W-:Y:S05]  /*4580*/  BSYNC.RECONVERGENT B1 ;  /* 0x0000000000017941 */ /* 0x000fea0003800200 */
.L_x_59650:
[----:B------:R-:W-:Y:S01]  /*4590*/  IMAD.SHL.U32 R0, R0, 0x100000, RZ ;  /* 0x0010000000007824 */ /* 0x000fe200078e00ff */
[----:B------:R-:W-:-:S04]  /*45a0*/  LEA R3, R3, 0x3b800000, 0x17 ;  /* 0x3b80000003037811 */ /* 0x000fc800078eb8ff */
[----:B------:R-:W-:-:S07]  /*45b0*/  LOP3.LUT R24, R3, R0, R7, 0xfe, !PT ;  /* 0x0000000003187212 */ /* 0x000fce00078efe07 */
.L_x_59649:
[----:B------:R-:W-:Y:S05]  /*45c0*/  BSYNC.RECONVERGENT B0 ;  /* 0x0000000000007941 */ /* 0x000fea0003800200 */
.L_x_59648:
[----:B------:R-:W0:Y:S01]  /*45d0*/  F2I.S64.TRUNC R24, R24 ;  /* 0x0000001800187311 */ /* 0x000e22000020d900 */
[----:B------:R-:W-:Y:S05]  /*45e0*/  BRA `(.L_x_59633) ;  /* 0x00000004000c7947 */ /* 0x000fea0003800000 */
.L_x_59646:
        /* <DEDUP_REMOVED lines=21> */
.L_x_59655:
[----:B------:R-:W-:Y:S05]  /*4740*/  BSYNC.RECONVERGENT B1 ;  /* 0x0000000000017941 */ /* 0x000fea0003800200 */
.L_x_59654:
[----:B------:R-:W-:Y:S01]  /*4750*/  IMAD.SHL.U32 R0, R0, 0x200000, RZ ;  /* 0x0020000000007824 */ /* 0x000fe200078e00ff */
[----:B------:R-:W-:-:S04]  /*4760*/  LEA R3, R3, 0x37800000, 0x17 ;  /* 0x3780000003037811 */ /* 0x000fc800078eb8ff */
[----:B------:R-:W-:-:S07]  /*4770*/  LOP3.LUT R24, R3, R0, R7, 0xfe, !PT ;  /* 0x0000000003187212 */ /* 0x000fce00078efe07 */
.L_x_59653:
[----:B------:R-:W-:Y:S05]  /*4780*/  BSYNC.RECONVERGENT B0 ;  /* 0x0000000000007941 */ /* 0x000fea0003800200 */
.L_x_59652:
[----:B------:R-:W0:Y:S01]  /*4790*/  F2I.S64.TRUNC R24, R24 ;  /* 0x0000001800187311 */ /* 0x000e22000020d900 */
[----:B------:R-:W-:Y:S05]  /*47a0*/  BRA `(.L_x_59633) ;  /* 0x00000000009c7947 */ /* 0x000fea0003800000 */
.L_x_59645:
        /* <DEDUP_REMOVED lines=14> */
.L_x_59659:
[----:B------:R-:W-:Y:S05]  /*4890*/  BSYNC.RECONVERGENT B0 ;  /* 0x0000000000007941 */ /* 0x000fea0003800200 */
.L_x_59658:
[----:B------:R-:W0:Y:S01]  /*48a0*/  F2I.S64.TRUNC R24, R24 ;  /* 0x0000001800187311 */ /* 0x000e22000020d900 */
[----:B------:R-:W-:Y:S05]  /*48b0*/  BRA `(.L_x_59633) ;  /* 0x0000000000587947 */ /* 0x000fea0003800000 */
.L_x_59632:
        /* <DEDUP_REMOVED lines=16> */
.L_x_59660:
[----:B------:R-:W-:Y:S01]  /*49c0*/  CS2R R24, SRZ ;  /* 0x0000000000187805 */ /* 0x000fe2000001ff00 */
[----:B------:R-:W-:Y:S06]  /*49d0*/  BRA `(.L_x_59633) ;  /* 0x0000000000107947 */ /* 0x000fec0003800000 */
.L_x_59657:
[----:B------:R0:W5:Y:S01]  /*49e0*/  LDG.E.64 R24, desc[UR36][R4.64] ;  /* 0x0000002404187981 */ /* 0x000162000c1e1b00 */
[----:B------:R-:W-:Y:S05]  /*49f0*/  BRA `(.L_x_59633) ;  /* 0x0000000000087947 */ /* 0x000fea0003800000 */
.L_x_59656:
[----:B------:R0:W5:Y:S01]  /*4a00*/  LDG.E R24, desc[UR36][R4.64] ;  /* 0x0000002404187981 */ /* 0x000162000c1e1900 */
[----:B------:R-:W-:-:S07]  /*4a10*/  IMAD.MOV.U32 R25, RZ, RZ, RZ ;  /* 0x000000ffff197224 */ /* 0x000fce00078e00ff */
.L_x_59633:
        /* <DEDUP_REMOVED lines=19> */
.L_x_59664:
[----:B------:R0:W5:Y:S01]  /*4b50*/  LDG.E.U8 R22, desc[UR36][R4.64] ;  /* 0x0000002404167981 */ /* 0x000162000c1e1100 */
[----:B------:R-:W-:Y:S01]  /*4b60*/  IMAD.MOV.U32 R23, RZ, RZ, RZ ;  /* 0x000000ffff177224 */ /* 0x000fe200078e00ff */
[----:B------:R-:W-:Y:S06]  /*4b70*/  BRA `(.L_x_59666) ;  /* 0x0000000c00447947 */ /* 0x000fec0003800000 */
.L_x_59663:
        /* <DEDUP_REMOVED lines=8> */
.L_x_59668:
[----:B------:R-:W3:Y:S02]  /*4c00*/  LDG.E R22, desc[UR36][R4.64] ;  /* 0x0000002404167981 */ /* 0x000ee4000c1e1900 */
[----:B---3--:R-:W-:Y:S01]  /*4c10*/  SHF.R.S32.HI R23, RZ, 0x1f, R22 ;  /* 0x0000001fff177819 */ /* 0x008fe20000011416 */
[----:B------:R-:W-:Y:S06]  /*4c20*/  BRA `(.L_x_59666) ;  /* 0x0000000c00187947 */ /* 0x000fec0003800000 */
.L_x_59667:
[----:B------:R-:W3:Y:S02]  /*4c30*/  LDG.E.S16 R22, desc[UR36][R4.64] ;  /* 0x0000002404167981 */ /* 0x000ee4000c1e1700 */
[----:B---3--:R-:W-:Y:S01]  /*4c40*/  SHF.R.S32.HI R23, RZ, 0x1f, R22 ;  /* 0x0000001fff177819 */ /* 0x008fe20000011416 */
[----:B------:R-:W-:Y:S06]  /*4c50*/  BRA `(.L_x_59666) ;  /* 0x0000000c000c7947 */ /* 0x000fec0003800000 */
.L_x_59662:
        /* <DEDUP_REMOVED lines=9> */
.L_x_59670:
[----:B------:R-:W3:Y:S02]  /*4cf0*/  LDG.E.U16 R4, desc[UR36][R4.64] ;  /* 0x0000002404047981 */ /* 0x000ee4000c1e1500 */
[----:B---3--:R-:W-:-:S06]  /*4d00*/  HADD2.F32 R22, -RZ, R4.H0_H0 ;  /* 0x20000004ff167230 */ /* 0x008fcc0000004100 */
[----:B------:R-:W0:Y:S01]  /*4d10*/  F2I.S64.TRUNC R22, R22 ;  /* 0x0000001600167311 */ /* 0x000e22000020d900 */
[----:B------:R-:W-:Y:S05]  /*4d20*/  BRA `(.L_x_59666) ;  /* 0x0000000800d87947 */ /* 0x000fea0003800000 */
.L_x_59669:
        /* <DEDUP_REMOVED lines=9> */
.L_x_59672:
[----:B------:R-:W3:Y:S02]  /*4dc0*/  LDG.E.U16 R4, desc[UR36][R4.64] ;  /* 0x0000002404047981 */ /* 0x000ee4000c1e1500 */
[----:B---3--:R-:W-:-:S06]  /*4dd0*/  HADD2.F32 R22, -RZ, R4.H0_H0 ;  /* 0x20000004ff167230 */ /* 0x008fcc0000004100 */
[----:B------:R-:W0:Y:S01]  /*4de0*/  F2I.S64.TRUNC R22, R22 ;  /* 0x0000001600167311 */ /* 0x000e22000020d900 */
[----:B------:R-:W-:Y:S05]  /*4df0*/  BRA `(.L_x_59666) ;  /* 0x0000000800a47947 */ /* 0x000fea0003800000 */
.L_x_59671:
[----:B------:R-:W3:Y:S02]  /*4e00*/  LDG.E.64 R4, desc[UR36][R4.64] ;  /* 0x0000002404047981 */ /* 0x000ee4000c1e1b00 */
[----:B---3--:R0:W3:Y:S01]  /*4e10*/  F2I.S64.F64.TRUNC R22, R4 ;  /* 0x0000000400167311 */ /* 0x0080e2000030d900 */
[----:B------:R-:W-:Y:S05]  /*4e20*/  BRA `(.L_x_59666) ;  /* 0x0000000800987947 */ /* 0x000fea0003800000 */
.L_x_59661:
        /* <DEDUP_REMOVED lines=13> */
.L_x_59675:
[----:B------:R-:W3:Y:S02]  /*4f00*/  LDG.E.64 R4, desc[UR36][R4.64] ;  /* 0x0000002404047981 */ /* 0x000ee4000c1e1b00 */
[----:B---3--:R0:W3:Y:S01]  /*4f10*/  F2I.S64.F64.TRUNC R22, R4 ;  /* 0x0000000400167311 */ /* 0x0080e2000030d900 */
[----:B------:R-:W-:Y:S05]  /*4f20*/  BRA `(.L_x_59666) ;  /* 0x0000000800587947 */ /* 0x000fea0003800000 */
.L_x_59674:
        /* <DEDUP_REMOVED lines=26> */
.L_x_59677:
        /* <DEDUP_REMOVED lines=14> */
.L_x_59676:
[----:B------:R-:W3:Y:S02]  /*51b0*/  LDG.E.U16 R22, desc[UR36][R4.64] ;  /* 0x0000002404167981 */ /* 0x000ee4000c1e1500 */
[----:B---3--:R-:W-:-:S06]  /*51c0*/  IMAD.U32 R22, R22, 0x10000, RZ ;  /* 0x0001000016167824 */ /* 0x008fcc00078e00ff */
[----:B------:R-:W0:Y:S01]  /*51d0*/  F2I.S64.TRUNC R22, R22 ;  /* 0x0000001600167311 */ /* 0x000e22000020d900 */
[----:B------:R-:W-:Y:S05]  /*51e0*/  BRA `(.L_x_59666) ;  /* 0x0000000400a87947 */ /* 0x000fea0003800000 */
.L_x_59673:
        /* <DEDUP_REMOVED lines=11> */
.L_x_59680:
        /* <DEDUP_REMOVED lines=21> */
.L_x_59684:
[----:B------:R-:W-:Y:S05]  /*53f0*/  BSYNC.RECONVERGENT B1 ;  /* 0x0000000000017941 */ /* 0x000fea0003800200 */
.L_x_59683:
[----:B------:R-:W-:Y:S01]  /*5400*/  IMAD.SHL.U32 R0, R0, 0x100000, RZ ;  /* 0x0010000000007824 */ /* 0x000fe200078e00ff */
[----:B------:R-:W-:-:S04]  /*5410*/  LEA R3, R3, 0x3b800000, 0x17 ;  /* 0x3b80000003037811 */ /* 0x000fc800078eb8ff */
[----:B------:R-:W-:-:S07]  /*5420*/  LOP3.LUT R22, R3, R0, R7, 0xfe, !PT ;  /* 0x0000000003167212 */ /* 0x000fce00078efe07 */
.L_x_59682:
[----:B------:R-:W-:Y:S05]  /*5430*/  BSYNC.RECONVERGENT B0 ;  /* 0x0000000000007941 */ /* 0x000fea0003800200 */
.L_x_59681:
[----:B------:R-:W3:Y:S01]  /*5440*/  F2I.S64.TRUNC R22, R22 ;  /* 0x0000001600167311 */ /* 0x000ee2000020d900 */
[----:B------:R-:W-:Y:S05]  /*5450*/  BRA `(.L_x_59666) ;  /* 0x00000004000c7947 */ /* 0x000fea0003800000 */
.L_x_59679:
        /* <DEDUP_REMOVED lines=21> */
.L_x_59688:
[----:B------:R-:W-:Y:S05]  /*55b0*/  BSYNC.RECONVERGENT B1 ;  /* 0x0000000000017941 */ /* 0x000fea0003800200 */
.L_x_59687:
[----:B------:R-:W-:Y:S01]  /*55c0*/  IMAD.SHL.U32 R0, R0, 0x200000, RZ ;  /* 0x0020000000007824 */ /* 0x000fe200078e00ff */
[----:B------:R-:W-:-:S04]  /*55d0*/  LEA R3, R3, 0x37800000, 0x17 ;  /* 0x3780000003037811 */ /* 0x000fc800078eb8ff */
[----:B------:R-:W-:-:S07]  /*55e0*/  LOP3.LUT R22, R3, R0, R7, 0xfe, !PT ;  /* 0x0000000003167212 */ /* 0x000fce00078efe07 */
.L_x_59686:
[----:B------:R-:W-:Y:S05]  /*55f0*/  BSYNC.RECONVERGENT B0 ;  /* 0x0000000000007941 */ /* 0x000fea0003800200 */
.L_x_59685:
[----:B------:R-:W0:Y:S01]  /*5600*/  F2I.S64.TRUNC R22, R22 ;  /* 0x0000001600167311 */ /* 0x000e22000020d900 */
[----:B------:R-:W-:Y:S05]  /*5610*/  BRA `(.L_x_59666) ;  /* 0x00000000009c7947 */ /* 0x000fea0003800000 */
.L_x_59678:
        /* <DEDUP_REMOVED lines=14> */
.L_x_59692:
[----:B------:R-:W-:Y:S05]  /*5700*/  BSYNC.RECONVERGENT B0 ;  /* 0x0000000000007941 */ /* 0x000fea0003800200 */
.L_x_59691:
[----:B------:R-:W0:Y:S01]  /*5710*/  F2I.S64.TRUNC R22, R22 ;  /* 0x0000001600167311 */ /* 0x000e22000020d900 */
[----:B------:R-:W-:Y:S05]  /*5720*/  BRA `(.L_x_59666) ;  /* 0x0000000000587947 */ /* 0x000fea0003800000 */
.L_x_59665:
        /* <DEDUP_REMOVED lines=16> */
.L_x_59693:
[----:B------:R-:W-:Y:S01]  /*5830*/  CS2R R22, SRZ ;  /* 0x0000000000167805 */ /* 0x000fe2000001ff00 */
[----:B------:R-:W-:Y:S06]  /*5840*/  BRA `(.L_x_59666) ;  /* 0x0000000000107947 */ /* 0x000fec0003800000 */
.L_x_59690:
[----:B------:R0:W5:Y:S01]  /*5850*/  LDG.E.64 R22, desc[UR36][R4.64] ;  /* 0x0000002404167981 */ /* 0x000162000c1e1b00 */
[----:B------:R-:W-:Y:S05]  /*5860*/  BRA `(.L_x_59666) ;  /* 0x0000000000087947 */ /* 0x000fea0003800000 */
.L_x_59689:
[----:B------:R0:W5:Y:S01]  /*5870*/  LDG.E R22, desc[UR36][R4.64] ;  /* 0x0000002404167981 */ /* 0x000162000c1e1900 */
[----:B------:R-:W-:-:S07]  /*5880*/  IMAD.MOV.U32 R23, RZ, RZ, RZ ;  /* 0x000000ffff177224 */ /* 0x000fce00078e00ff */
.L_x_59666:
[----:B------:R-:W-:-:S07]  /*5890*/  VIADD R33, R33, 0x80 ;  /* 0x0000008021217836 */ /* 0x000fce0000000000 */
.L_x_59627:
[----:B------:R-:W-:Y:S05]  /*58a0*/  BSYNC.RECONVERGENT B6 ;  /* 0x0000000000067941 */ /* 0x000fea0003800200 */
.L_x_59626:
        /* <DEDUP_REMOVED lines=25> */
.L_x_59699:
[----:B------:R0:W5:Y:S01]  /*5a40*/  LDG.E.U8 R16, desc[UR36][R4.64] ;  /* 0x0000002404107981 */ /* 0x000162000c1e1100 */
[----:B------:R-:W-:Y:S01]  /*5a50*/  IMAD.MOV.U32 R17, RZ, RZ, RZ ;  /* 0x000000ffff117224 */ /* 0x000fe200078e00ff */
[----:B------:R-:W-:Y:S06]  /*5a60*/  BRA `(.L_x_59701) ;  /* 0x0000000c00447947 */ /* 0x000fec0003800000 */
.L_x_59698:
        /* <DEDUP_REMOVED lines=8> */
.L_x_59703:
[----:B------:R-:W2:Y:S02]  /*5af0*/  LDG.E R16, desc[UR36][R4.64] ;  /* 0x0000002404107981 */ /* 0x000ea4000c1e1900 */
[----:B--2---:R-:W-:Y:S01]  /*5b00*/  SHF.R.S32.HI R17, RZ, 0x1f, R16 ;  /* 0x0000001fff117819 */ /* 0x004fe20000011410 */
[----:B------:R-:W-:Y:S06]  /*5b10*/  BRA `(.L_x_59701) ;  /* 0x0000000c00187947 */ /* 0x000fec0003800000 */
.L_x_59702:
[----:B------:R-:W2:Y:S02]  /*5b20*/  LDG.E.S16 R16, desc[UR36][R4.64] ;  /* 0x0000002404107981 */ /* 0x000ea4000c1e1700 */
[----:B--2---:R-:W-:Y:S01]  /*5b30*/  SHF.R.S32.HI R17, RZ, 0x1f, R16 ;  /* 0x0000001fff117819 */ /* 0x004fe20000011410 */
[----:B------:R-:W-:Y:S06]  /*5b40*/  BRA `(.L_x_59701) ;  /* 0x0000000c000c7947 */ /* 0x000fec0003800000 */
.L_x_59697:
        /* <DEDUP_REMOVED lines=9> */
.L_x_59705:
[----:B------:R-:W2:Y:S02]  /*5be0*/  LDG.E.U16 R4, desc[UR36][R4.64] ;  /* 0x0000002404047981 */ /* 0x000ea4000c1e1500 */
[----:B--2---:R-:W-:-:S06]  /*5bf0*/  HADD2.F32 R16, -RZ, R4.H0_H0 ;  /* 0x20000004ff107230 */ /* 0x004fcc0000004100 */
[----:B------:R-:W2:Y:S01]  /*5c00*/  F2I.S64.TRUNC R16, R16 ;  /* 0x0000001000107311 */ /* 0x000ea2000020d900 */
[----:B------:R-:W-:Y:S05]  /*5c10*/  BRA `(.L_x_59701) ;  /* 0x0000000800d87947 */ /* 0x000fea0003800000 */
.L_x_59704:
        /* <DEDUP_REMOVED lines=9> */
.L_x_59707:
[----:B------:R-:W2:Y:S02]  /*5cb0*/  LDG.E.U16 R4, desc[UR36][R4.64] ;  /* 0x0000002404047981 */ /* 0x000ea4000c1e1500 */
[----:B--2---:R-:W-:-:S06]  /*5cc0*/  HADD2.F32 R16, -RZ, R4.H0_H0 ;  /* 0x20000004ff107230 */ /* 0x004fcc0000004100 */
[----:B------:R-:W0:Y:S01]  /*5cd0*/  F2I.S64.TRUNC R16, R16 ;  /* 0x0000001000107311 */ /* 0x000e22000020d900 */
[----:B------:R-:W-:Y:S05]  /*5ce0*/  BRA `(.L_x_59701) ;  /* 0x0000000800a47947 */ /* 0x000fea0003800000 */
.L_x_59706:
[----:B------:R-:W2:Y:S02]  /*5cf0*/  LDG.E.64 R4, desc[UR36][R4.64] ;  /* 0x0000002404047981 */ /* 0x000ea4000c1e1b00 */
[----:B--2---:R0:W1:Y:S01]  /*5d00*/  F2I.S64.F64.TRUNC R16, R4 ;  /* 0x0000000400107311 */ /* 0x004062000030d900 */
[----:B------:R-:W-:Y:S05]  /*5d10*/  BRA `(.L_x_59701) ;  /* 0x0000000800987947 */ /* 0x000fea0003800000 */
.L_x_59696:
        /* <DEDUP_REMOVED lines=13> */
.L_x_59710:
[----:B------:R-:W2:Y:S02]  /*5df0*/  LDG.E.64 R4, desc[UR36][R4.64] ;  /* 0x0000002404047981 */ /* 0x000ea4000c1e1b00 */
[----:B--2---:R0:W1:Y:S01]  /*5e00*/  F2I.S64.F64.TRUNC R16, R4 ;  /* 0x0000000400107311 */ /* 0x004062000030d900 */
[----:B------:R-:W-:Y:S05]  /*5e10*/  BRA `(.L_x_59701) ;  /* 0x0000000800587947 */ /* 0x000fea0003800000 */
.L_x_59709:
        /* <DEDUP_REMOVED lines=26> */
.L_x_59712:
        /* <DEDUP_REMOVED lines=14> */
.L_x_59711:
[----:B------:R-:W2:Y:S02]  /*60a0*/  LDG.E.U16 R16, desc[UR36][R4.64] ;  /* 0x0000002404107981 */ /* 0x000ea4000c1e1500 */
[----:B--2---:R-:W-:-:S06]  /*60b0*/  IMAD.U32 R16, R16, 0x10000, RZ ;  /* 0x0001000010107824 */ /* 0x004fcc00078e00ff */
[----:B------:R-:W0:Y:S01]  /*60c0*/  F2I.S64.TRUNC R16, R16 ;  /* 0x0000001000107311 */ /* 0x000e22000020d900 */
[----:B------:R-:W-:Y:S05]  /*60d0*/  BRA `(.L_x_59701) ;  /* 0x0000000400a87947 */ /* 0x000fea0003800000 */
.L_x_59708:
        /* <DEDUP_REMOVED lines=11> */
.L_x_59715:
        /* <DEDUP_REMOVED lines=21> */
.L_x_59719:
[----:B------:R-:W-:Y:S05]  /*62e0*/  BSYNC.RECONVERGENT B1 ;  /* 0x0000000000017941 */ /* 0x000fea0003800200 */
.L_x_59718:
[----:B------:R-:W-:Y:S01]  /*62f0*/  IMAD.SHL.U32 R0, R0, 0x100000, RZ ;  /* 0x0010000000007824 */ /* 0x000fe200078e00ff */
[----:B------:R-:W-:-:S04]  /*6300*/  LEA R3, R3, 0x3b800000, 0x17 ;  /* 0x3b80000003037811 */ /* 0x000fc800078eb8ff */
[----:B------:R-:W-:-:S07]  /*6310*/  LOP3.LUT R16, R3, R0, R7, 0xfe, !PT ;  /* 0x0000000003107212 */ /* 0x000fce00078efe07 */
.L_x_59717:
[----:B------:R-:W-:Y:S05]  /*6320*/  BSYNC.RECONVERGENT B0 ;  /* 0x0000000000007941 */ /* 0x000fea0003800200 */
.L_x_59716:
[----:B------:R-:W0:Y:S01]  /*6330*/  F2I.S64.TRUNC R16, R16 ;  /* 0x0000001000107311 */ /* 0x000e22000020d900 */
[----:B------:R-:W-:Y:S05]  /*6340*/  BRA `(.L_x_59701) ;  /* 0x00000004000c7947 */ /* 0x000fea0003800000 */
.L_x_59714:
        /* <DEDUP_REMOVED lines=21> */
.L_x_59723:
[----:B------:R-:W-:Y:S05]  /*64a0*/  BSYNC.RECONVERGENT B1 ;  /* 0x0000000000017941 */ /* 0x000fea0003800200 */
.L_x_59722:
[----:B------:R-:W-:Y:S01]  /*64b0*/  IMAD.SHL.U32 R0, R0, 0x200000, RZ ;  /* 0x0020000000007824 */ /* 0x000fe200078e00ff */
[----:B------:R-:W-:-:S04]  /*64c0*/  LEA R3, R3, 0x37800000, 0x17 ;  /* 0x3780000003037811 */ /* 0x000fc800078eb8ff */
[----:B------:R-:W-:-:S07]  /*64d0*/  LOP3.LUT R16, R3, R0, R7, 0xfe, !PT ;  /* 0x0000000003107212 */ /* 0x000fce00078efe07 */
.L_x_59721:
[----:B------:R-:W-:Y:S05]  /*64e0*/  BSYNC.RECONVERGENT B0 ;  /* 0x0000000000007941 */ /* 0x000fea0003800200 */
.L_x_59720:
[----:B------:R-:W0:Y:S01]  /*64f0*/  F2I.S64.TRUNC R16, R16 ;  /* 0x0000001000107311 */ /* 0x000e22000020d900 */
[----:B------:R-:W-:Y:S05]  /*6500*/  BRA `(.L_x_59701) ;  /* 0x00000000009c7947 */ /* 0x000fea0003800000 */
.L_x_59713:
        /* <DEDUP_REMOVED lines=14> */
.L_x_59727:
[----:B------:R-:W-:Y:S05]  /*65f0*/  BSYNC.RECONVERGENT B0 ;  /* 0x0000000000007941 */ /* 0x000fea0003800200 */
.L_x_59726:
[----:B------:R-:W0:Y:S01]  /*6600*/  F2I.S64.TRUNC R16, R16 ;  /* 0x0000001000107311 */ /* 0x000e22000020d900 */
[----:B------:R-:W-:Y:S05]  /*6610*/  BRA `(.L_x_59701) ;  /* 0x0000000000587947 */ /* 0x000fea0003800000 */
.L_x_59700:
        /* <DEDUP_REMOVED lines=16> */
.L_x_59728:
[----:B------:R-:W-:Y:S01]  /*6720*/  CS2R R16, SRZ ;  /* 0x0000000000107805 */ /* 0x000fe2000001ff00 */
[----:B------:R-:W-:Y:S06]  /*6730*/  BRA `(.L_x_59701) ;  /* 0x0000000000107947 */ /* 0x000fec0003800000 */
.L_x_59725:
[----:B------:R0:W5:Y:S01]  /*6740*/  LDG.E.64 R16, desc[UR36][R4.64] ;  /* 0x0000002404107981 */ /* 0x000162000c1e1b00 */
[----:B------:R-:W-:Y:S05]  /*6750*/  BRA `(.L_x_59701) ;  /* 0x0000000000087947 */ /* 0x000fea0003800000 */
.L_x_59724:
[----:B------:R0:W5:Y:S01]  /*6760*/  LDG.E R16, desc[UR36][R4.64] ;  /* 0x0000002404107981 */ /* 0x000162000c1e1900 */
[----:B------:R-:W-:-:S07]  /*6770*/  IMAD.MOV.U32 R17, RZ, RZ, RZ ;  /* 0x000000ffff117224 */ /* 0x000fce00078e00ff */
.L_x_59701:
        /* <DEDUP_REMOVED lines=19> */
.L_x_59732:
[----:B------:R0:W5:Y:S01]  /*68b0*/  LDG.E.U8 R18, desc[UR36][R4.64] ;  /* 0x0000002404127981 */ /* 0x000162000c1e1100 */
[----:B------:R-:W-:Y:S01]  /*68c0*/  IMAD.MOV.U32 R19, RZ, RZ, RZ ;  /* 0x000000ffff137224 */ /* 0x000fe200078e00ff */
[----:B------:R-:W-:Y:S06]  /*68d0*/  BRA `(.L_x_59695) ;  /* 0x0000000c00407947 */ /* 0x000fec0003800000 */
.L_x_59731:
        /* <DEDUP_REMOVED lines=8> */
.L_x_59735:
[----:B------:R-:W2:Y:S02]  /*6960*/  LDG.E R18, desc[UR36][R4.64] ;  /* 0x0000002404127981 */ /* 0x000ea4000c1e1900 */
[----:B--2---:R-:W-:Y:S01]  /*6970*/  SHF.R.S32.HI R19, RZ, 0x1f, R18 ;  /* 0x0000001fff137819 */ /* 0x004fe20000011412 */
[----:B------:R-:W-:Y:S06]  /*6980*/  BRA `(.L_x_59695) ;  /* 0x0000000c00147947 */ /* 0x000fec0003800000 */
.L_x_59734:
[----:B------:R-:W2:Y:S02]  /*6990*/  LDG.E.S16 R18, desc[UR36][R4.64] ;  /* 0x0000002404127981 */ /* 0x000ea4000c1e1700 */
[----:B--2---:R-:W-:Y:S01]  /*69a0*/  SHF.R.S32.HI R19, RZ, 0x1f, R18 ;  /* 0x0000001fff137819 */ /* 0x004fe20000011412 */
[----:B------:R-:W-:Y:S06]  /*69b0*/  BRA `(.L_x_59695) ;  /* 0x0000000c00087947 */ /* 0x000fec0003800000 */
.L_x_59730:
        /* <DEDUP_REMOVED lines=9> */
.L_x_59737:
[----:B------:R-:W2:Y:S02]  /*6a50*/  LDG.E.U16 R4, desc[UR36][R4.64] ;  /* 0x0000002404047981 */ /* 0x000ea4000c1e1500 */
[----:B--2---:R-:W-:-:S06]  /*6a60*/  HADD2.F32 R18, -RZ, R4.H0_H0 ;  /* 0x20000004ff127230 */ /* 0x004fcc0000004100 */
[----:B------:R-:W0:Y:S01]  /*6a70*/  F2I.S64.TRUNC R18, R18 ;  /* 0x0000001200127311 */ /* 0x000e22000020d900 */
[----:B------:R-:W-:Y:S05]  /*6a80*/  BRA `(.L_x_59695) ;  /* 0x0000000800d47947 */ /* 0x000fea0003800000 */
.L_x_59736:
        /* <DEDUP_REMOVED lines=9> */
.L_x_59739:
[----:B------:R-:W2:Y:S02]  /*6b20*/  LDG.E.U16 R4, desc[UR36][R4.64] ;  /* 0x0000002404047981 */ /* 0x000ea4000c1e1500 */
[----:B--2---:R-:W-:-:S06]  /*6b30*/  HADD2.F32 R18, -RZ, R4.H0_H0 ;  /* 0x20000004ff127230 */ /* 0x004fcc0000004100 */
[----:B------:R-:W0:Y:S01]  /*6b40*/  F2I.S64.TRUNC R18, R18 ;  /* 0x0000001200127311 */ /* 0x000e22000020d900 */
[----:B------:R-:W-:Y:S05]  /*6b50*/  BRA `(.L_x_59695) ;  /* 0x0000000800a07947 */ /* 0x000fea0003800000 */
.L_x_59738:
[----:B------:R-:W2:Y:S02]  /*6b60*/  LDG.E.64 R4, desc[UR36][R4.64] ;  /* 0x0000002404047981 */ /* 0x000ea4000c1e1b00 */
[----:B--2---:R0:W1:Y:S01]  /*6b70*/  F2I.S64.F64.TRUNC R18, R4 ;  /* 0x0000000400127311 */ /* 0x004062000030d900 */
[----:B------:R-:W-:Y:S05]  /*6b80*/  BRA `(.L_x_59695) ;  /* 0x0000000800947947 */ /* 0x000fea0003800000 */
.L_x_59729:
        /* <DEDUP_REMOVED lines=13> */
.L_x_59742:
[----:B------:R-:W2:Y:S02]  /*6c60*/  LDG.E.64 R4, desc[UR36][R4.64] ;  /* 0x0000002404047981 */ /* 0x000ea4000c1e1b00 */
[----:B--2---:R0:W1:Y:S01]  /*6c70*/  F2I.S64.F64.TRUNC R18, R4 ;  /* 0x0000000400127311 */ /* 0x004062000030d900 */
[----:B------:R-:W-:Y:S05]  /*6c80*/  BRA `(.L_x_59695) ;  /* 0x0000000800547947 */ /* 0x000fea0003800000 */
.L_x_59741:
        /* <DEDUP_REMOVED lines=26> */
.L_x_59744:
        /* <DEDUP_REMOVED lines=14> */
.L_x_59743:
[----:B------:R-:W2:Y:S02]  /*6f10*/  LDG.E.U16 R18, desc[UR36][R4.64] ;  /* 0x0000002404127981 */ /* 0x000ea4000c1e1500 */
[----:B--2---:R-:W-:-:S06]  /*6f20*/  IMAD.U32 R18, R18, 0x10000, RZ ;  /* 0x0001000012127824 */ /* 0x004fcc00078e00ff */
[----:B------:R-:W0:Y:S01]  /*6f30*/  F2I.S64.TRUNC R18, R18 ;  /* 0x0000001200127311 */ /* 0x000e22000020d900 */
[----:B------:R-:W-:Y:S05]  /*6f40*/  BRA `(.L_x_59695) ;  /* 0x0000000400a47947 */ /* 0x000fea0003800000 */
.L_x_59740:
        /* <DEDUP_REMOVED lines=11> */
.L_x_59747:
        /* <DEDUP_REMOVED lines=21> */
.L_x_59751:
[----:B------:R-:W-:Y:S05]  /*7150*/  BSYNC.RECONVERGENT B1 ;  /* 0x0000000000017941 */ /* 0x000fea0003800200 */
.L_x_59750:
[----:B------:R-:W-:Y:S01]  /*7160*/  IMAD.SHL.U32 R0, R0, 0x100000, RZ ;  /* 0x0010000000007824 */ /* 0x000fe200078e00ff */
[----:B------:R-:W-:-:S04]  /*7170*/  LEA R3, R3, 0x3b800000, 0x17 ;  /* 0x3b80000003037811 */ /* 0x000fc800078eb8ff */
[----:B------:R-:W-:-:S07]  /*7180*/  LOP3.LUT R18, R3, R0, R7, 0xfe, !PT ;  /* 0x0000000003127212 */ /* 0x000fce00078efe07 */
.L_x_59749:
[----:B------:R-:W-:Y:S05]  /*7190*/  BSYNC.RECONVERGENT B0 ;  /* 0x0000000000007941 */ /* 0x000fea0003800200 */
.L_x_59748:
[----:B------:R-:W0:Y:S01]  /*71a0*/  F2I.S64.TRUNC R18, R18 ;  /* 0x0000001200127311 */ /* 0x000e22000020d900 */
[----:B------:R-:W-:Y:S05]  /*71b0*/  BRA `(.L_x_59695) ;  /* 0x0000000400087947 */ /* 0x000fea0003800000 */
.L_x_59746:
        /* <DEDUP_REMOVED lines=21> */
.L_x_59755:
[----:B------:R-:W-:Y:S05]  /*7310*/  BSYNC.RECONVERGENT B1 ;  /* 0x0000000000017941 */ /* 0x000fea0003800200 */
.L_x_59754:
[----:B------:R-:W-:Y:S01]  /*7320*/  IMAD.SHL.U32 R0, R0, 0x200000, RZ ;  /* 0x0020000000007824 */ /* 0x000fe200078e00ff */
[----:B------:R-:W-:-:S04]  /*7330*/  LEA R3, R3, 0x37800000, 0x17 ;  /* 0x3780000003037811 */ /* 0x000fc800078eb8ff */
[----:B------:R-:W-:-:S07]  /*7340*/  LOP3.LUT R18, R3, R0, R7, 0xfe, !PT ;  /* 0x0000000003127212 */ /* 0x000fce00078efe07 */
.L_x_59753:
[----:B------:R-:W-:Y:S05]  /*7350*/  BSYNC.RECONVERGENT B0 ;  /* 0x0000000000007941 */ /* 0x000fea0003800200 */
.L_x_59752:
[----:B------:R-:W0:Y:S01]  /*7360*/  F2I.S64.TRUNC R18, R18 ;  /* 0x0000001200127311 */ /* 0x000e22000020d900 */
[----:B------:R-:W-:Y:S05]  /*7370*/  BRA `(.L_x_59695) ;  /* 0x0000000000987947 */ /* 0x000fea0003800000 */
.L_x_59745:
        /* <DEDUP_REMOVED lines=14> */
.L_x_59759:
[----:B------:R-:W-:Y:S05]  /*7460*/  BSYNC.RECONVERGENT B0 ;  /* 0x0000000000007941 */ /* 0x000fea0003800200 */
.L_x_59758:
[----:B------:R-:W0:Y:S01]  /*7470*/  F2I.S64.TRUNC R18, R18 ;  /* 0x0000001200127311 */ /* 0x000e22000020d900 */
[----:B------:R-:W-:Y:S05]  /*7480*/  BRA `(.L_x_59695) ;  /* 0x0000000000547947 */ /* 0x000fea0003800000 */
.L_x_59733:
        /* <DEDUP_REMOVED lines=16> */
.L_x_59760:
[----:B------:R-:W-:Y:S05]  /*7590*/  BRA `(.L_x_59695) ;  /* 0x0000000000107947 */ /* 0x000fea0003800000 */
.L_x_59757:
[----:B------:R0:W5:Y:S01]  /*75a0*/  LDG.E.64 R18, desc[UR36][R4.64] ;  /* 0x0000002404127981 */ /* 0x000162000c1e1b00 */
[----:B------:R-:W-:Y:S05]  /*75b0*/  BRA `(.L_x_59695) ;  /* 0x0000000000087947 */ /* 0x000fea0003800000 */
.L_x_59756:
[----:B------:R0:W5:Y:S01]  /*75c0*/  LDG.E R18, desc[UR36][R4.64] ;  /* 0x0000002404127981 */ /* 0x000162000c1e1900 */
[----:B------:R-:W-:-:S07]  /*75d0*/  IMAD.MOV.U32 R19, RZ, RZ, RZ ;  /* 0x000000ffff137224 */ /* 0x000fce00078e00ff */
.L_x_59695:
[----:B------:R-:W-:Y:S05]  /*75e0*/  BSYNC.RECONVERGENT B6 ;  /* 0x0000000000067941 */ /* 0x000fea0003800200 */
.L_x_59694:
[----:B------:R-:W-:Y:S01]  /*75f0*/  ISETP.GE.AND P0, PT, R35, R2, PT ;  /* 0x000000022300720c */ /* 0x000fe20003f06270 */
[----:B------:R-:W-:-:S12]  /*7600*/  BSSY.RECONVERGENT B0, `(.L_x_59761) ;  /* 0x0000030000007945 */ /* 0x000fd80003800200 */
[----:B------:R-:W-:Y:S05]  /*7610*/  @P0 BRA `(.L_x_59762) ;  /* 0x0000000000b80947 */ /* 0x000fea0003800000 */
[----:B01---5:R-:W-:-:S13]  /*7620*/  ISETP.GE.AND P0, PT, R31, RZ, PT ;  /* 0x000000ff1f00720c */ /* 0x023fda0003f06270 */
[----:B------:R-:W-:Y:S05]  /*7630*/  @!P0 BRA `(.L_x_59763) ;  /* 0x0000000000748947 */ /* 0x000fea0003800000 */
[----:B------:R-:W-:Y:S01]  /*7640*/  ISETP.NE.U32.AND P0, PT, R30, RZ, PT ;  /* 0x000000ff1e00720c */ /* 0x000fe20003f05070 */
[----:B------:R-:W-:Y:S01]  /*7650*/  BSSY.RECONVERGENT B1, `(.L_x_59764) ;  /* 0x000001a000017945 */ /* 0x000fe20003800200 */
[----:B------:R-:W-:Y:S02]  /*7660*/  IMAD.MOV.U32 R3, RZ, RZ, 0x1 ;  /* 0x00000001ff037424 */ /* 0x000fe400078e00ff */
[----:B------:R-:W-:Y:S01]  /*7670*/  ISETP.NE.AND.EX P0, PT, R31, RZ, PT, P0 ;  /* 0x000000ff1f00720c */ /* 0x000fe20003f05300 */
[----:B------:R-:W-:-:S12]  /*7680*/  IMAD.MOV.U32 R5, RZ, RZ, RZ ;  /* 0x000000ffff057224 */ /* 0x000fd800078e00ff */
[----:B------:R-:W-:Y:S05]  /*7690*/  @!P0 BRA `(.L_x_59765) ;  /* 0x0000000000548947 */ /* 0x000fea0003800000 */
[----:B------:R-:W-:Y:S02]  /*76a0*/  IMAD.MOV.U32 R3, RZ, RZ, 0x1 ;  /* 0x00000001ff037424 */ /* 0x000fe400078e00ff */
[----:B------:R-:W-:-:S07]  /*76b0*/  IMAD.MOV.U32 R5, RZ, RZ, RZ ;  /* 0x000000ffff057224 */ /* 0x000fce00078e00ff */
.L_x_59766:
[----:B------:R-:W-:Y:S01]  /*76c0*/  LOP3.LUT R0, R30, 0x1, RZ, 0xc0, !PT ;  /* 0x000000011e007812 */ /* 0x000fe200078ec0ff */
[----:B---34-:R-:W-:-:S03]  /*76d0*/  IMAD R7, R37, R36, RZ ;  /* 0x0000002425077224 */ /* 0x018fc600078e02ff */
[----:B------:R-:W-:Y:S01]  /*76e0*/  ISETP.NE.U32.AND P0, PT, R0, 0x1, PT ;  /* 0x000000010000780c */ /* 0x000fe20003f05070 */
[----:B------:R-:W-:-:S03]  /*76f0*/  IMAD R9, R36, R37, R7 ;  /* 0x0000002524097224 */ /* 0x000fc600078e0207 */
[----:B------:R-:W-:-:S04]  /*7700*/  ISETP.NE.U32.AND.EX P0, PT, RZ, RZ, PT, P0 ;  /* 0x000000ffff00720c */ /* 0x000fc80003f05100 */
[----:B------:R-:W-:Y:S02]  /*7710*/  SEL R0, R37, RZ, !P0 ;  /* 0x000000ff25007207 */ /* 0x000fe40004000000 */
[C---:B--2---:R-:W-:Y:S01]  /*7720*/  SEL R4, R36.reuse, 0x1, !P0 ;  /* 0x0000000124047807 */ /* 0x044fe20004000000 */
        /* <DEDUP_REMOVED lines=12> */
.L_x_59765:
[----:B------:R-:W-:Y:S05]  /*77f0*/  BSYNC.RECONVERGENT B1 ;  /* 0x0000000000017941 */ /* 0x000fea0003800200 */
.L_x_59764:
[----:B------:R-:W-:Y:S05]  /*7800*/  BRA `(.L_x_59762) ;  /* 0x00000000003c7947 */ /* 0x000fea0003800000 */
.L_x_59763:
[----:B---34-:R-:W-:Y:S01]  /*7810*/  ISETP.NE.U32.AND P0, PT, R36, 0x1, PT ;  /* 0x000000012400780c */ /* 0x018fe20003f05070 */
[----:B------:R-:W-:Y:S02]  /*7820*/  IMAD.MOV.U32 R3, RZ, RZ, R36 ;  /* 0x000000ffff037224 */ /* 0x000fe400078e0024 */
[----:B------:R-:W-:Y:S01]  /*7830*/  IMAD.MOV.U32 R5, RZ, RZ, R37 ;  /* 0x000000ffff057224 */ /* 0x000fe200078e0025 */
        /* <DEDUP_REMOVED lines=12> */
.L_x_59762:
[----:B------:R-:W-:Y:S05]  /*7900*/  BSYNC.RECONVERGENT B0 ;  /* 0x0000000000007941 */ /* 0x000fea0003800200 */
.L_x_59761:
[----:B01---5:R-:W-:Y:S01]  /*7910*/  VIADD R31, R35, 0x80 ;  /* 0x00000080231f7836 */ /* 0x023fe20000000000 */
[----:B------:R-:W-:Y:S01]  /*7920*/  BSSY.RECONVERGENT B0, `(.L_x_59767) ;  /* 0x0000043000007945 */ /* 0x000fe20003800200 */
[----:B--2---:R-:W-:-:S03]  /*7930*/  IMAD.MOV.U32 R4, RZ, RZ, R3 ;  /* 0x000000ffff047224 */ /* 0x004fc600078e0003 */
[----:B------:R-:W-:-:S13]  /*7940*/  ISETP.GE.AND P0, PT, R31, R2, PT ;  /* 0x000000021f00720c */ /* 0x000fda0003f06270 */
[----:B------:R-:W-:Y:S05]  /*7950*/  @P0 BRA `(.L_x_59768) ;  /* 0x0000000000fc0947 */ /* 0x000fea0003800000 */
[----:B---3--:R-:W-:-:S13]  /*7960*/  ISETP.GE.AND P0, PT, R27, RZ, PT ;  /* 0x000000ff1b00720c */ /* 0x008fda0003f06270 */
[----:B------:R-:W-:Y:S05]  /*7970*/  @!P0 BRA `(.L_x_59769) ;  /* 0x0000000000b88947 */ /* 0x000fea0003800000 */
[----:B------:R-:W-:Y:S01]  /*7980*/  ISETP.NE.U32.AND P0, PT, R26, RZ, PT ;  /* 0x000000ff1a00720c */ /* 0x000fe20003f05070 */
[----:B------:R-:W-:Y:S01]  /*7990*/  BSSY.RECONVERGENT B1, `(.L_x_59770) ;  /* 0x000002b000017945 */ /* 0x000fe20003800200 */
[----:B------:R-:W-:Y:S02]  /*79a0*/  IMAD.MOV.U32 R3, RZ, RZ, 0x1 ;  /* 0x00000001ff037424 */ /* 0x000fe400078e00ff */
[----:B------:R-:W-:Y:S01]  /*79b0*/  ISETP.NE.AND.EX P0, PT, R27, RZ, PT, P0 ;  /* 0x000000ff1b00720c */ /* 0x000fe20003f05300 */
[----:B------:R-:W-:-:S12]  /*79c0*/  IMAD.MOV.U32 R0, RZ, RZ, RZ ;  /* 0x000000ffff007224 */ /* 0x000fd800078e00ff */
[----:B------:R-:W-:Y:S05]  /*79d0*/  @!P0 BRA `(.L_x_59771) ;  /* 0x0000000000988947 */ /* 0x000fea0003800000 */
[C---:B------:R-:W-:Y:S01]  /*79e0*/  LOP3.LUT R0, R26.reuse, 0x1, RZ, 0xc0, !PT ;  /* 0x000000011a007812 */ /* 0x040fe200078ec0ff */
[----:B------:R-:W-:Y:S01]  /*79f0*/  IMAD R9, R29, R28, RZ ;  /* 0x0000001c1d097224 */ /* 0x000fe200078e02ff */
        /* <DEDUP_REMOVED lines=12> */
[----:B------:R-:W-:Y:S01]  /*7ac0*/  IMAD.IADD R10, R7, 0x1, R9 ;  /* 0x00000001070a7824 */ /* 0x000fe200078e0209 */
[--C-:B------:R-:W-:Y:S01]  /*7ad0*/  SHF.R.U64 R8, R26, 0x1, R27.reuse ;  /* 0x000000011a087819 */ /* 0x100fe2000000121b */
[----:B------:R-:W-:Y:S01]  /*7ae0*/  IMAD.MOV.U32 R9, RZ, RZ, R6 ;  /* 0x000000ffff097224 */ /* 0x000fe200078e0006 */
[----:B------:R-:W-:-:S07]  /*7af0*/  SHF.R.U32.HI R27, RZ, 0x1, R27 ;  /* 0x00000001ff1b7819 */ /* 0x000fce000001161b */
.L_x_59772:
[----:B------:R-:W-:Y:S01]  /*7b00*/  LOP3.LUT R6, R8, 0x1, RZ, 0xc0, !PT ;  /* 0x0000000108067812 */ /* 0x000fe200078ec0ff */
[----:B------:R-:W-:-:S03]  /*7b10*/  IMAD R11, R10, R9, RZ ;  /* 0x000000090a0b7224 */ /* 0x000fc600078e02ff */
[----:B------:R-:W-:Y:S01]  /*7b20*/  ISETP.NE.U32.AND P0, PT, R6, 0x1, PT ;  /* 0x000000010600780c */ /* 0x000fe20003f05070 */
[C---:B------:R-:W-:Y:S02]  /*7b30*/  IMAD R13, R9.reuse, R10, R11 ;  /* 0x0000000a090d7224 */ /* 0x040fe400078e020b */
[----:B------:R-:W-:Y:S01]  /*7b40*/  IMAD.WIDE.U32 R6, R9, R9, RZ ;  /* 0x0000000909067225 */ /* 0x000fe200078e00ff */
[----:B------:R-:W-:-:S04]  /*7b50*/  ISETP.NE.U32.AND.EX P0, PT, RZ, RZ, PT, P0 ;  /* 0x000000ffff00720c */ /* 0x000fc80003f05100 */
[----:B------:R-:W-:Y:S01]  /*7b60*/  SEL R12, R10, RZ, !P0 ;  /* 0x000000ff0a0c7207 */ /* 0x000fe20004000000 */
[----:B------:R-:W-:Y:S01]  /*7b70*/  IMAD.IADD R10, R7, 0x1, R13 ;  /* 0x00000001070a7824 */ /* 0x000fe200078e020d */
[----:B------:R-:W-:Y:S01]  /*7b80*/  SEL R11, R9, 0x1, !P0 ;  /* 0x00000001090b7807 */ /* 0x000fe20004000000 */
[----:B------:R-:W-:Y:S01]  /*7b90*/  IMAD.MOV.U32 R9, RZ, RZ, R6 ;  /* 0x000000ffff097224 */ /* 0x000fe200078e0006 */
[----:B------:R-:W-:Y:S01]  /*7ba0*/  ISETP.GE.U32.AND P0, PT, R8, 0x2, PT ;  /* 0x000000020800780c */ /* 0x000fe20003f06070 */
[-C--:B------:R-:W-:Y:S01]  /*7bb0*/  IMAD R12, R12, R3.reuse, RZ ;  /* 0x000000030c0c7224 */ /* 0x080fe200078e02ff */
[--C-:B------:R-:W-:Y:S01]  /*7bc0*/  SHF.R.U64 R8, R8, 0x1, R27.reuse ;  /* 0x0000000108087819 */ /* 0x100fe2000000121b */
[----:B------:R-:W-:Y:S01]  /*7bd0*/  IMAD.WIDE.U32 R6, R11, R3, RZ ;  /* 0x000000030b067225 */ /* 0x000fe200078e00ff */
[----:B------:R-:W-:Y:S02]  /*7be0*/  ISETP.GE.U32.AND.EX P0, PT, R27, RZ, PT, P0 ;  /* 0x000000ff1b00720c */ /* 0x000fe40003f06100 */
[----:B------:R-:W-:Y:S01]  /*7bf0*/  SHF.R.U32.HI R27, RZ, 0x1, R27 ;  /* 0x00000001ff1b7819 */ /* 0x000fe2000001161b */
[----:B------:R-:W-:-:S02]  /*7c00*/  IMAD R11, R0, R11, R12 ;  /* 0x0000000b000b7224 */ /* 0x000fc400078e020c */
[----:B------:R-:W-:Y:S02]  /*7c10*/  IMAD.MOV.U32 R3, RZ, RZ, R6 ;  /* 0x000000ffff037224 */ /* 0x000fe400078e0006 */
[----:B------:R-:W-:-:S06]  /*7c20*/  IMAD.IADD R0, R7, 0x1, R11 ;  /* 0x0000000107007824 */ /* 0x000fcc00078e020b */
[----:B------:R-:W-:Y:S05]  /*7c30*/  @P0 BRA `(.L_x_59772) ;  /* 0xfffffffc00b00947 */ /* 0x000fea000383ffff */
.L_x_59771:
[----:B------:R-:W-:Y:S05]  /*7c40*/  BSYNC.RECONVERGENT B1 ;  /* 0x0000000000017941 */ /* 0x000fea0003800200 */
.L_x_59770:
[----:B------:R-:W-:Y:S05]  /*7c50*/  BRA `(.L_x_59768) ;  /* 0x00000000003c7947 */ /* 0x000fea0003800000 */
.L_x_59769:
[----:B------:R-:W-:Y:S01]  /*7c60*/  ISETP.NE.U32.AND P0, PT, R28, 0x1, PT ;  /* 0x000000011c00780c */ /* 0x000fe20003f05070 */
        /* <DEDUP_REMOVED lines=14> */
.L_x_59768:
[----:B------:R-:W-:Y:S05]  /*7d50*/  BSYNC.RECONVERGENT B0 ;  /* 0x0000000000007941 */ /* 0x000fea0003800200 */
.L_x_59767:
[----:B------:R-:W-:Y:S01]  /*7d60*/  VIADD R7, R35, 0x100 ;  /* 0x0000010023077836 */ /* 0x000fe20000000000 */
[----:B------:R-:W-:Y:S01]  /*7d70*/  BSSY.RECONVERGENT B0, `(.L_x_59773) ;  /* 0x0000042000007945 */ /* 0x000fe20003800200 */
[----:B---3--:R-:W-:Y:S02]  /*7d80*/  IMAD.MOV.U32 R26, RZ, RZ, R3 ;  /* 0x000000ffff1a7224 */ /* 0x008fe400078e0003 */
[----:B------:R-:W-:Y:S01]  /*7d90*/  IMAD.MOV.U32 R27, RZ, RZ, R0 ;  /* 0x000000ffff1b7224 */ /* 0x000fe200078e0000 */
[----:B------:R-:W-:-:S13]  /*7da0*/  ISETP.GE.AND P0, PT, R7, R2, PT ;  /* 0x000000020700720c */ /* 0x000fda0003f06270 */
[----:B------:R-:W-:Y:S05]  /*7db0*/  @P0 BRA `(.L_x_59774) ;  /* 0x0000000000f40947 */ /* 0x000fea0003800000 */
[----:B------:R-:W-:-:S13]  /*7dc0*/  ISETP.GE.AND P0, PT, R23, RZ, PT ;  /* 0x000000ff1700720c */ /* 0x000fda0003f06270 */
        /* <DEDUP_REMOVED lines=8> */
[-C--:B------:R-:W-:Y:S01]  /*7e50*/  IMAD R9, R25, R24.reuse, RZ ;  /* 0x0000001819097224 */ /* 0x080fe200078e02ff */
[----:B------:R-:W-:Y:S02]  /*7e60*/  ISETP.GE.U32.AND P1, PT, R22, 0x2, PT ;  /* 0x000000021600780c */ /* 0x000fe40003f26070 */
[----:B------:R-:W-:Y:S01]  /*7e70*/  ISETP.NE.U32.AND P0, PT, R0, 0x1, PT ;  /* 0x000000010000780c */ /* 0x000fe20003f05070 */
[C---:B------:R-:W-:Y:S02]  /*7e80*/  IMAD R11, R24.reuse, R25, R9 ;  /* 0x00000019180b7224 */ /* 0x040fe400078e0209 */
[----:B------:R-:W-:Y:S01]  /*7e90*/  IMAD.WIDE.U32 R8, R24, R24, RZ ;  /* 0x0000001818087225 */ /* 0x000fe200078e00ff */
[----:B------:R-:W-:-:S04]  /*7ea0*/  ISETP.NE.U32.AND.EX P0, PT, RZ, RZ, PT, P0 ;  /* 0x000000ffff00720c */ /* 0x000fc80003f05100 */
[----:B------:R-:W-:Y:S02]  /*7eb0*/  SEL R6, R24, 0x1, !P0 ;  /* 0x0000000118067807 */ /* 0x000fe40004000000 */
[----:B------:R-:W-:Y:S02]  /*7ec0*/  SEL R3, R25, RZ, !P0 ;  /* 0x000000ff19037207 */ /* 0x000fe40004000000 */
[----:B------:R-:W-:Y:S01]  /*7ed0*/  ISETP.GE.U32.AND.EX P0, PT, R23, RZ, PT, P1 ;  /* 0x000000ff1700720c */ /* 0x000fe20003f06110 */
[----:B------:R-:W-:-:S04]  /*7ee0*/  IMAD.WIDE.U32 R6, R6, 0x1, RZ ;  /* 0x0000000106067825 */ /* 0x000fc800078e00ff */
[----:B------:R-:W-:-:S08]  /*7ef0*/  IMAD.IADD R0, R7, 0x1, R3 ;  /* 0x0000000107007824 */ /* 0x000fd000078e0203 */
[----:B------:R-:W-:Y:S05]  /*7f00*/  @!P0 BRA `(.L_x_59777) ;  /* 0x00000000005c8947 */ /* 0x000fea0003800000 */
[----:B------:R-:W-:Y:S01]  /*7f10*/  SHF.R.U64 R3, R22, 0x1, R23 ;  /* 0x0000000116037819 */ /* 0x000fe20000001217 */
[----:B------:R-:W-:Y:S01]  /*7f20*/  IMAD.IADD R11, R9, 0x1, R11 ;  /* 0x00000001090b7824 */ /* 0x000fe200078e020b */
[----:B------:R-:W-:Y:S01]  /*7f30*/  SHF.R.U32.HI R22, RZ, 0x1, R23 ;  /* 0x00000001ff167819 */ /* 0x000fe20000011617 */
[----:B------:R-:W-:-:S07]  /*7f40*/  IMAD.MOV.U32 R10, RZ, RZ, R8 ;  /* 0x000000ffff0a7224 */ /* 0x000fce00078e0008 */
.L_x_59778:
[----:B------:R-:W-:Y:S01]  /*7f50*/  LOP3.LUT R7, R3, 0x1, RZ, 0xc0, !PT ;  /* 0x0000000103077812 */ /* 0x000fe200078ec0ff */
[-C--:B------:R-:W-:Y:S02]  /*7f60*/  IMAD R12, R11, R10.reuse, RZ ;  /* 0x0000000a0b0c7224 */ /* 0x080fe400078e02ff */
[----:B------:R-:W-:Y:S01]  /*7f70*/  IMAD.WIDE.U32 R8, R10, R10, RZ ;  /* 0x0000000a0a087225 */ /* 0x000fe200078e00ff */
[----:B------:R-:W-:-:S04]  /*7f80*/  ISETP.NE.U32.AND P0, PT, R7, 0x1, PT ;  /* 0x000000010700780c */ /* 0x000fc80003f05070 */
[----:B------:R-:W-:-:S04]  /*7f90*/  ISETP.NE.U32.AND.EX P0, PT, RZ, RZ, PT, P0 ;  /* 0x000000ffff00720c */ /* 0x000fc80003f05100 */
[----:B------:R-:W-:Y:S01]  /*7fa0*/  SEL R7, R11, RZ, !P0 ;  /* 0x000000ff0b077207 */ /* 0x000fe20004000000 */
[C---:B------:R-:W-:Y:S01]  /*7fb0*/  IMAD R11, R10.reuse, R11, R12 ;  /* 0x0000000b0a0b7224 */ /* 0x040fe200078e020c */
        /* <DEDUP_REMOVED lines=9> */
[----:B------:R-:W-:Y:S02]  /*8050*/  IMAD.IADD R11, R9, 0x1, R11 ;  /* 0x00000001090b7824 */ /* 0x000fe400078e020b */
[----:B------:R-:W-:-:S06]  /*8060*/  IMAD.IADD R0, R7, 0x1, R13 ;  /* 0x0000000107007824 */ /* 0x000fcc00078e020d */
[----:B------:R-:W-:Y:S05]  /*8070*/  @P0 BRA `(.L_x_59778) ;  /* 0xfffffffc00b40947 */ /* 0x000fea000383ffff */
.L_x_59777:
[----:B------:R-:W-:Y:S05]  /*8080*/  BSYNC.RECONVERGENT B1 ;  /* 0x0000000000017941 */ /* 0x000fea0003800200 */
.L_x_59776:
[----:B------:R-:W-:Y:S05]  /*8090*/  BRA `(.L_x_59774) ;  /* 0x00000000003c7947 */ /* 0x000fea0003800000 */
.L_x_59775:
        /* <DEDUP_REMOVED lines=15> */
.L_x_59774:
[----:B------:R-:W-:Y:S05]  /*8190*/  BSYNC.RECONVERGENT B0 ;  /* 0x0000000000007941 */ /* 0x000fea0003800200 */
.L_x_59773:
[----:B------:R-:W-:Y:S01]  /*81a0*/  VIADD R3, R35, 0x180 ;  /* 0x0000018023037836 */ /* 0x000fe20000000000 */
[----:B------:R-:W-:Y:S01]  /*81b0*/  BSSY.RECONVERGENT B0, `(.L_x_59779) ;  /* 0x0000044000007945 */ /* 0x000fe20003800200 */
[----:B------:R-:W-:Y:S02]  /*81c0*/  IMAD.MOV.U32 R22, RZ, RZ, R6 ;  /* 0x000000ffff167224 */ /* 0x000fe400078e0006 */
        /* <DEDUP_REMOVED lines=29> */
.L_x_59784:
        /* <DEDUP_REMOVED lines=20> */
.L_x_59783:
[----:B------:R-:W-:Y:S05]  /*84e0*/  BSYNC.RECONVERGENT B1 ;  /* 0x0000000000017941 */ /* 0x000fea0003800200 */
.L_x_59782:
[----:B------:R-:W-:Y:S05]  /*84f0*/  BRA `(.L_x_59780) ;  /* 0x00000000003c7947 */ /* 0x000fea0003800000 */
.L_x_59781:
        /* <DEDUP_REMOVED lines=15> */
.L_x_59780:
[----:B------:R-:W-:Y:S05]  /*85f0*/  BSYNC.RECONVERGENT B0 ;  /* 0x0000000000007941 */ /* 0x000fea0003800200 */
.L_x_59779:
[----:B------:R-:W0:Y:S01]  /*8600*/  LDC.U8 R18, c[0x0][0x3b8] ;  /* 0x0000ee00ff127b82 */ /* 0x000e220000000000 */
[----:B------:R-:W-:Y:S01]  /*8610*/  ISETP.GE.AND P0, PT, R35, R2, PT ;  /* 0x000000022300720c */ /* 0x000fe20003f06270 */
[----:B------:R-:W-:Y:S04]  /*8620*/  BSSY.RECONVERGENT B7, `(.L_x_59785) ;  /* 0x00002cc000077945 */ /* 0x000fe80003800200 */
[----:B------:R-:W-:Y:S01]  /*8630*/  BSSY.RELIABLE B6, `(.L_x_59786) ;  /* 0x00001e6000067945 */ /* 0x000fe20003800100 */
[----:B------:R-:W-:Y:S02]  /*8640*/  IMAD.MOV.U32 R16, RZ, RZ, R3 ;  /* 0x000000ffff107224 */ /* 0x000fe400078e0003 */
[----:B------:R-:W-:-:S05]  /*8650*/  IMAD.MOV.U32 R17, RZ, RZ, R0 ;  /* 0x000000ffff117224 */ /* 0x000fca00078e0000 */
        /* <DEDUP_REMOVED lines=22> */
.L_x_59791:
[----:B------:R0:W-:Y:S01]  /*87c0*/  STG.E.U8 desc[UR36][R8.64], R4 ;  /* 0x0000000408007986 */ /* 0x0001e2000c101124 */
[----:B------:R-:W-:Y:S01]  /*87d0*/  IMAD.MOV.U32 R35, RZ, RZ, R31 ;  /* 0x000000ffff237224 */ /* 0x000fe200078e001f */
[----:B------:R-:W-:Y:S06]  /*87e0*/  BRA `(.L_x_59793) ;  /* 0x0000000c00807947 */ /* 0x000fec0003800000 */
.L_x_59790:
        /* <DEDUP_REMOVED lines=9> */
.L_x_59795:
[----:B------:R0:W-:Y:S01]  /*8880*/  STG.E desc[UR36][R8.64], R4 ;  /* 0x0000000408007986 */ /* 0x0001e2000c101924 */
[----:B------:R-:W-:Y:S01]  /*8890*/  IMAD.MOV.U32 R35, RZ, RZ, R31 ;  /* 0x000000ffff237224 */ /* 0x000fe200078e001f */
[----:B------:R-:W-:Y:S06]  /*88a0*/  BRA `(.L_x_59793) ;  /* 0x0000000c00507947 */ /* 0x000fec0003800000 */
.L_x_59794:
[----:B------:R0:W-:Y:S01]  /*88b0*/  STG.E.U16 desc[UR36][R8.64], R4 ;  /* 0x0000000408007986 */ /* 0x0001e2000c101524 */
[----:B------:R-:W-:Y:S01]  /*88c0*/  IMAD.MOV.U32 R35, RZ, RZ, R31 ;  /* 0x000000ffff237224 */ /* 0x000fe200078e001f */
[----:B------:R-:W-:Y:S06]  /*88d0*/  BRA `(.L_x_59793) ;  /* 0x0000000c00447947 */ /* 0x000fec0003800000 */
.L_x_59789:
        /* <DEDUP_REMOVED lines=10> */
.L_x_59797:
[----:B------:R-:W0:Y:S01]  /*8980*/  I2F.S64 R0, R4 ;  /* 0x0000000400007312 */ /* 0x000e220000301400 */
[----:B------:R-:W-:Y:S01]  /*8990*/  IMAD.MOV.U32 R35, RZ, RZ, R31 ;  /* 0x000000ffff237224 */ /* 0x000fe200078e001f */
[----:B0-----:R-:W-:-:S05]  /*89a0*/  F2FP.F16.F32.PACK_AB R0, RZ, R0 ;  /* 0x00000000ff00723e */ /* 0x001fca00000000ff */
[----:B------:R0:W-:Y:S01]  /*89b0*/  STG.E.U16 desc[UR36][R8.64], R0 ;  /* 0x0000000008007986 */ /* 0x0001e2000c101524 */
[----:B------:R-:W-:Y:S05]  /*89c0*/  BRA `(.L_x_59793) ;  /* 0x0000000c00087947 */ /* 0x000fea0003800000 */
.L_x_59796:
        /* <DEDUP_REMOVED lines=11> */
.L_x_59799:
[----:B------:R-:W0:Y:S01]  /*8a80*/  I2F.S64 R4, R4 ;  /* 0x0000000400047312 */ /* 0x000e220000301400 */
[----:B------:R-:W-:Y:S01]  /*8a90*/  IMAD.MOV.U32 R35, RZ, RZ, R31 ;  /* 0x000000ffff237224 */ /* 0x000fe200078e001f */
[----:B0-----:R-:W-:-:S04]  /*8aa0*/  F2FP.F16.F32.PACK_AB R3, RZ, R4 ;  /* 0x00000004ff03723e */ /* 0x001fc800000000ff */
[----:B------:R-:W-:-:S05]  /*8ab0*/  PRMT R3, R3, 0x5410, RZ ;  /* 0x0000541003037816 */ /* 0x000fca00000000ff */
[----:B------:R2:W-:Y:S01]  /*8ac0*/  STG.E desc[UR36][R8.64], R3 ;  /* 0x0000000308007986 */ /* 0x0005e2000c101924 */
[----:B------:R-:W-:Y:S05]  /*8ad0*/  BRA `(.L_x_59793) ;  /* 0x0000000800c47947 */ /* 0x000fea0003800000 */
.L_x_59798:
[----:B------:R-:W0:Y:S01]  /*8ae0*/  I2F.F64.S64 R4, R4 ;  /* 0x0000000400047312 */ /* 0x000e220000301c00 */
[----:B------:R-:W-:Y:S01]  /*8af0*/  IMAD.MOV.U32 R35, RZ, RZ, R31 ;  /* 0x000000ffff237224 */ /* 0x000fe200078e001f */
[----:B0-----:R0:W-:Y:S01]  /*8b00*/  STG.E.64 desc[UR36][R8.64], R4 ;  /* 0x0000000408007986 */ /* 0x0011e2000c101b24 */
[----:B------:R-:W-:Y:S05]  /*8b10*/  BRA `(.L_x_59793) ;  /* 0x0000000800b47947 */ /* 0x000fea0003800000 */
.L_x_59788:
        /* <DEDUP_REMOVED lines=14> */
.L_x_59802:
[----:B------:R-:W0:Y:S01]  /*8c00*/  I2F.F64.S64 R4, R4 ;  /* 0x0000000400047312 */ /* 0x000e220000301c00 */
[----:B------:R-:W-:Y:S01]  /*8c10*/  CS2R R6, SRZ ;  /* 0x0000000000067805 */ /* 0x000fe2000001ff00 */
[----:B------:R-:W-:-:S04]  /*8c20*/  IMAD.MOV.U32 R35, RZ, RZ, R31 ;  /* 0x000000ffff237224 */ /* 0x000fc800078e001f */
[----:B0-----:R0:W-:Y:S01]  /*8c30*/  STG.E.128 desc[UR36][R8.64], R4 ;  /* 0x0000000408007986 */ /* 0x0011e2000c101d24 */
[----:B------:R-:W-:Y:S05]  /*8c40*/  BRA `(.L_x_59793) ;  /* 0x0000000800687947 */ /* 0x000fea0003800000 */
.L_x_59801:
        /* <DEDUP_REMOVED lines=19> */
.L_x_59806:
[----:B------:R-:W-:Y:S05]  /*8d80*/  BSYNC.RECONVERGENT B0 ;  /* 0x0000000000007941 */ /* 0x000fea0003800200 */
.L_x_59805:
[----:B------:R-:W-:Y:S01]  /*8d90*/  LOP3.LUT R7, R0, 0x80, R7, 0xf8, !PT ;  /* 0x0000008000077812 */ /* 0x000fe200078ef807 */
[----:B------:R-:W-:-:S04]  /*8da0*/  IMAD.MOV.U32 R35, RZ, RZ, R31 ;  /* 0x000000ffff237224 */ /* 0x000fc800078e001f */
[----:B------:R0:W-:Y:S01]  /*8db0*/  STG.E.U8 desc[UR36][R8.64], R7 ;  /* 0x0000000708007986 */ /* 0x0001e2000c101124 */
[----:B------:R-:W-:Y:S05]  /*8dc0*/  BRA `(.L_x_59793) ;  /* 0x0000000800087947 */ /* 0x000fea0003800000 */
.L_x_59804:
        /* <DEDUP_REMOVED lines=15> */
.L_x_59808:
[----:B------:R-:W-:Y:S05]  /*8ec0*/  BSYNC.RECONVERGENT B0 ;  /* 0x0000000000007941 */ /* 0x000fea0003800200 */
.L_x_59807:
[----:B------:R-:W-:Y:S01]  /*8ed0*/  LOP3.LUT R7, R0, 0x80, R7, 0xf8, !PT ;  /* 0x0000008000077812 */ /* 0x000fe200078ef807 */
[----:B------:R-:W-:-:S04]  /*8ee0*/  IMAD.MOV.U32 R35, RZ, RZ, R31 ;  /* 0x000000ffff237224 */ /* 0x000fc800078e001f */
[----:B------:R0:W-:Y:S01]  /*8ef0*/  STG.E.U8 desc[UR36][R8.64], R7 ;  /* 0x0000000708007986 */ /* 0x0001e2000c101124 */
[----:B------:R-:W-:Y:S05]  /*8f00*/  BRA `(.L_x_59793) ;  /* 0x0000000400b87947 */ /* 0x000fea0003800000 */
.L_x_59803:
[----:B------:R-:W0:Y:S01]  /*8f10*/  I2F.S64 R0, R4 ;  /* 0x0000000400007312 */ /* 0x000e220000301400 */
[----:B------:R-:W-:Y:S01]  /*8f20*/  IMAD.MOV.U32 R35, RZ, RZ, R31 ;  /* 0x000000ffff237224 */ /* 0x000fe200078e001f */
[----:B0-----:R-:W-:-:S05]  /*8f30*/  F2FP.BF16.F32.PACK_AB R0, RZ, R0 ;  /* 0x00000000ff00723e */ /* 0x001fca00000010ff */
[----:B------:R0:W-:Y:S01]  /*8f40*/  STG.E.U16 desc[UR36][R8.64], R0 ;  /* 0x0000000008007986 */ /* 0x0001e2000c101524 */
[----:B------:R-:W-:Y:S05]  /*8f50*/  BRA `(.L_x_59793) ;  /* 0x0000000400a47947 */ /* 0x000fea0003800000 */
.L_x_59800:
        /* <DEDUP_REMOVED lines=11> */
.L_x_59811:
        /* <DEDUP_REMOVED lines=13> */
.L_x_59814:
[----:B------:R-:W-:-:S04]  /*90e0*/  SHF.R.U32.HI R0, RZ, 0x14, R5 ;  /* 0x00000014ff007819 */ /* 0x000fc80000011605 */
[----:B------:R-:W-:-:S04]  /*90f0*/  LOP3.LUT R0, R0, 0x1, RZ, 0xc0, !PT ;  /* 0x0000000100007812 */ /* 0x000fc800078ec0ff */
[----:B------:R-:W-:-:S04]  /*9100*/  IADD3 R0, PT, PT, R5, 0x487ffff, R0 ;  /* 0x0487ffff05007810 */ /* 0x000fc80007ffe000 */
[----:B------:R-:W-:-:S04]  /*9110*/  SHF.R.U32.HI R0, RZ, 0x14, R0 ;  /* 0x00000014ff007819 */ /* 0x000fc80000011600 */
[----:B------:R-:W-:-:S07]  /*9120*/  LOP3.LUT R3, R0, 0xff, RZ, 0xc0, !PT ;  /* 0x000000ff00037812 */ /* 0x000fce00078ec0ff */
.L_x_59815:
[----:B------:R-:W-:-:S04]  /*9130*/  SHF.R.U32.HI R0, RZ, 0x18, R5 ;  /* 0x00000018ff007819 */ /* 0x000fc80000011605 */
[----:B------:R-:W-:-:S07]  /*9140*/  LOP3.LUT R0, R3, 0x80, R0, 0xf8, !PT ;  /* 0x0000008003007812 */ /* 0x000fce00078ef800 */
.L_x_59813:
[----:B------:R-:W-:Y:S05]  /*9150*/  BSYNC.RECONVERGENT B0 ;  /* 0x0000000000007941 */ /* 0x000fea0003800200 */
.L_x_59812:
[----:B------:R0:W-:Y:S01]  /*9160*/  STG.E.U8 desc[UR36][R8.64], R0 ;  /* 0x0000000008007986 */ /* 0x0001e2000c101124 */
[----:B------:R-:W-:Y:S01]  /*9170*/  IMAD.MOV.U32 R35, RZ, RZ, R31 ;  /* 0x000000ffff237224 */ /* 0x000fe200078e001f */
[----:B------:R-:W-:Y:S06]  /*9180*/  BRA `(.L_x_59793) ;  /* 0x0000000400187947 */ /* 0x000fec0003800000 */
.L_x_59810:
        /* <DEDUP_REMOVED lines=13> */
.L_x_59818:
[----:B------:R-:W-:-:S04]  /*9260*/  SHF.R.U32.HI R0, RZ, 0x15, R5 ;  /* 0x00000015ff007819 */ /* 0x000fc80000011605 */
[----:B------:R-:W-:-:S04]  /*9270*/  LOP3.LUT R0, R0, 0x1, RZ, 0xc0, !PT ;  /* 0x0000000100007812 */ /* 0x000fc800078ec0ff */
[----:B------:R-:W-:-:S04]  /*9280*/  IADD3 R0, PT, PT, R5, 0x88fffff, R0 ;  /* 0x088fffff05007810 */ /* 0x000fc80007ffe000 */
[----:B------:R-:W-:-:S04]  /*9290*/  SHF.R.U32.HI R0, RZ, 0x15, R0 ;  /* 0x00000015ff007819 */ /* 0x000fc80000011600 */
[----:B------:R-:W-:-:S07]  /*92a0*/  LOP3.LUT R3, R0, 0xff, RZ, 0xc0, !PT ;  /* 0x000000ff00037812 */ /* 0x000fce00078ec0ff */
.L_x_59819:
[----:B------:R-:W-:-:S04]  /*92b0*/  SHF.R.U32.HI R0, RZ, 0x18, R5 ;  /* 0x00000018ff007819 */ /* 0x000fc80000011605 */
[----:B------:R-:W-:-:S07]  /*92c0*/  LOP3.LUT R0, R3, 0x80, R0, 0xf8, !PT ;  /* 0x0000008003007812 */ /* 0x000fce00078ef800 */
.L_x_59817:
[----:B------:R-:W-:Y:S05]  /*92d0*/  BSYNC.RECONVERGENT B0 ;  /* 0x0000000000007941 */ /* 0x000fea0003800200 */
.L_x_59816:
[----:B------:R0:W-:Y:S01]  /*92e0*/  STG.E.U8 desc[UR36][R8.64], R0 ;  /* 0x0000000008007986 */ /* 0x0001e2000c101124 */
[----:B------:R-:W-:Y:S01]  /*92f0*/  IMAD.MOV.U32 R35, RZ, RZ, R31 ;  /* 0x000000ffff237224 */ /* 0x000fe200078e001f */
[----:B------:R-:W-:Y:S06]  /*9300*/  BRA `(.L_x_59793) ;  /* 0x0000000000b87947 */ /* 0x000fec0003800000 */
.L_x_59809:
[----:B------:R-:W-:-:S13]  /*9310*/  ISETP.NE.AND P0, PT, R0, 0x1c, PT ;  /* 0x0000001c0000780c */ /* 0x000fda0003f05270 */
[----:B------:R-:W-:Y:S05]  /*9320*/  @!P0 BRA `(.L_x_59820) ;  /* 0x0000000000a88947 */ /* 0x000fea0003800000 */
[----:B------:R-:W-:-:S13]  /*9330*/  ISETP.NE.AND P0, PT, R0, 0x1d, PT ;  /* 0x0000001d0000780c */ /* 0x000fda0003f05270 */
[----:B------:R-:W-:Y:S05]  /*9340*/  @!P0 BRA `(.L_x_59821) ;  /* 0x0000000000948947 */ /* 0x000fea0003800000 */
[----:B------:R-:W-:-:S13]  /*9350*/  ISETP.NE.AND P0, PT, R0, 0x2c, PT ;  /* 0x0000002c0000780c */ /* 0x000fda0003f05270 */
[----:B------:R-:W-:Y:S05]  /*9360*/  @!P0 BRA `(.L_x_59822) ;  /* 0x0000000000488947 */ /* 0x000fea0003800000 */
.L_x_59792:
        /* <DEDUP_REMOVED lines=16> */
.L_x_59823:
[----:B------:R-:W-:Y:S01]  /*9470*/  IMAD.MOV.U32 R35, RZ, RZ, R31 ;  /* 0x000000ffff237224 */ /* 0x000fe200078e001f */
[----:B------:R-:W-:Y:S06]  /*9480*/  BRA `(.L_x_59793) ;  /* 0x0000000000587947 */ /* 0x000fec0003800000 */
.L_x_59822:
        /* <DEDUP_REMOVED lines=17> */
.L_x_59821:
[----:B------:R0:W-:Y:S01]  /*95a0*/  STG.E.64 desc[UR36][R8.64], R4 ;  /* 0x0000000408007986 */ /* 0x0001e2000c101b24 */
[----:B------:R-:W-:Y:S01]  /*95b0*/  IMAD.MOV.U32 R35, RZ, RZ, R31 ;  /* 0x000000ffff237224 */ /* 0x000fe200078e001f */
[----:B------:R-:W-:Y:S06]  /*95c0*/  BRA `(.L_x_59793) ;  /* 0x0000000000087947 */ /* 0x000fec0003800000 */
.L_x_59820:
[----:B------:R0:W-:Y:S01]  /*95d0*/  STG.E desc[UR36][R8.64], R4 ;  /* 0x0000000408007986 */ /* 0x0001e2000c101924 */
[----:B------:R-:W-:-:S07]  /*95e0*/  IMAD.MOV.U32 R35, RZ, RZ, R31 ;  /* 0x000000ffff237224 */ /* 0x000fce00078e001f */
.L_x_59793:
[----:B------:R-:W-:-:S13]  /*95f0*/  ISETP.GE.AND P0, PT, R35, R2, PT ;  /* 0x000000022300720c */ /* 0x000fda0003f06270 */
[----:B------:R-:W-:Y:S05]  /*9600*/  @P0 BREAK.RELIABLE B6 ;  /* 0x0000000000060942 */ /* 0x000fea0003800100 */
[----:B------:R-:W-:Y:S05]  /*9610*/  @P0 BRA `(.L_x_59824) ;  /* 0x0000001c00300947 */ /* 0x000fea0003800000 */
[----:B------:R-:W2:Y:S01]  /*9620*/  LDCU UR4, c[0x0][0x3bc] ;  /* 0x00007780ff0477ac */ /* 0x000ea20008000800 */
[----:B01----:R-:W0:Y:S01]  /*9630*/  LDC.64 R4, c[0x0][0x390] ;  /* 0x0000e400ff047b82 */ /* 0x003e220000000a00 */
[----:B------:R-:W-:Y:S01]  /*9640*/  IMAD R0, R32, 0x200, R35 ;  /* 0x0000020020007824 */ /* 0x000fe200078e0223 */
[----:B---3--:R-:W-:-:S03]  /*9650*/  PRMT R6, R18, 0x9910, RZ ;  /* 0x0000991012067816 */ /* 0x008fc600000000ff */
[----:B--2---:R-:W-:Y:S02]  /*9660*/  IMAD R3, R0, UR4, RZ ;  /* 0x0000000400037c24 */ /* 0x004fe4000f8e02ff */
        /* <DEDUP_REMOVED lines=15> */
.L_x_59828:
[----:B------:R0:W-:Y:S01]  /*9760*/  STG.E.U8 desc[UR36][R4.64], R26 ;  /* 0x0000001a04007986 */ /* 0x0001e2000c101124 */
[----:B------:R-:W-:Y:S05]  /*9770*/  BRA `(.L_x_59830) ;  /* 0x0000000c00347947 */ /* 0x000fea0003800000 */
.L_x_59827:
        /* <DEDUP_REMOVED lines=8> */
.L_x_59832:
[----:B------:R0:W-:Y:S01]  /*9800*/  STG.E desc[UR36][R4.64], R26 ;  /* 0x0000001a04007986 */ /* 0x0001e2000c101924 */
[----:B------:R-:W-:Y:S05]  /*9810*/  BRA `(.L_x_59830) ;  /* 0x0000000c000c7947 */ /* 0x000fea0003800000 */
.L_x_59831:
[----:B------:R0:W-:Y:S01]  /*9820*/  STG.E.U16 desc[UR36][R4.64], R26 ;  /* 0x0000001a04007986 */ /* 0x0001e2000c101524 */
[----:B------:R-:W-:Y:S05]  /*9830*/  BRA `(.L_x_59830) ;  /* 0x0000000c00047947 */ /* 0x000fea0003800000 */
.L_x_59826:
        /* <DEDUP_REMOVED lines=9> */
.L_x_59834:
[----:B------:R-:W0:Y:S02]  /*98d0*/  I2F.S64 R0, R26 ;  /* 0x0000001a00007312 */ /* 0x000e240000301400 */
[----:B0-----:R-:W-:-:S05]  /*98e0*/  F2FP.F16.F32.PACK_AB R0, RZ, R0 ;  /* 0x00000000ff00723e */ /* 0x001fca00000000ff */
[----:B------:R1:W-:Y:S01]  /*98f0*/  STG.E.U16 desc[UR36][R4.64], R0 ;  /* 0x0000000004007986 */ /* 0x0003e2000c101524 */
[----:B------:R-:W-:Y:S05]  /*9900*/  BRA `(.L_x_59830) ;  /* 0x0000000800d07947 */ /* 0x000fea0003800000 */
.L_x_59833:
        /* <DEDUP_REMOVED lines=10> */
.L_x_59836:
[----:B------:R-:W0:Y:S02]  /*99b0*/  I2F.S64 R26, R26 ;  /* 0x0000001a001a7312 */ /* 0x000e240000301400 */
[----:B0-----:R-:W-:-:S04]  /*99c0*/  F2FP.F16.F32.PACK_AB R3, RZ, R26 ;  /* 0x0000001aff03723e */ /* 0x001fc800000000ff */
[----:B------:R-:W-:-:S05]  /*99d0*/  PRMT R3, R3, 0x5410, RZ ;  /* 0x0000541003037816 */ /* 0x000fca00000000ff */
[----:B------:R0:W-:Y:S01]  /*99e0*/  STG.E desc[UR36][R4.64], R3 ;  /* 0x0000000304007986 */ /* 0x0001e2000c101924 */
[----:B------:R-:W-:Y:S05]  /*99f0*/  BRA `(.L_x_59830) ;  /* 0x0000000800947947 */ /* 0x000fea0003800000 */
.L_x_59835:
[----:B------:R-:W0:Y:S02]  /*9a00*/  I2F.F64.S64 R26, R26 ;  /* 0x0000001a001a7312 */ /* 0x000e240000301c00 */
[----:B0-----:R2:W-:Y:S01]  /*9a10*/  STG.E.64 desc[UR36][R4.64], R26 ;  /* 0x0000001a04007986 */ /* 0x0015e2000c101b24 */
[----:B------:R-:W-:Y:S05]  /*9a20*/  BRA `(.L_x_59830) ;  /* 0x0000000800887947 */ /* 0x000fea0003800000 */
.L_x_59825:
        /* <DEDUP_REMOVED lines=12> */
.L_x_59840:
        /* <DEDUP_REMOVED lines=18> */
.L_x_59843:
[----:B------:R-:W-:-:S04]  /*9c10*/  SHF.R.U32.HI R3, RZ, 0x18, R27 ;  /* 0x00000018ff037819 */ /* 0x000fc8000001161b */
[----:B------:R-:W-:-:S07]  /*9c20*/  LOP3.LUT R0, R0, 0x80, R3, 0xf8, !PT ;  /* 0x0000008000007812 */ /* 0x000fce00078ef803 */
.L_x_59842:
[----:B------:R-:W-:Y:S05]  /*9c30*/  BSYNC.RECONVERGENT B0 ;  /* 0x0000000000007941 */ /* 0x000fea0003800200 */
.L_x_59841:
[----:B------:R0:W-:Y:S01]  /*9c40*/  STG.E.U8 desc[UR36][R4.64], R0 ;  /* 0x0000000004007986 */ /* 0x0001e2000c101124 */
[----:B------:R-:W-:Y:S05]  /*9c50*/  BRA `(.L_x_59830) ;  /* 0x0000000400fc7947 */ /* 0x000fea0003800000 */
.L_x_59839:
        /* <DEDUP_REMOVED lines=18> */
.L_x_59846:
[----:B------:R-:W-:-:S04]  /*9d80*/  SHF.R.U32.HI R3, RZ, 0x18, R27 ;  /* 0x00000018ff037819 */ /* 0x000fc8000001161b */
[----:B------:R-:W-:-:S07]  /*9d90*/  LOP3.LUT R0, R0, 0x80, R3, 0xf8, !PT ;  /* 0x0000008000007812 */ /* 0x000fce00078ef803 */
.L_x_59845:
[----:B------:R-:W-:Y:S05]  /*9da0*/  BSYNC.RECONVERGENT B0 ;  /* 0x0000000000007941 */ /* 0x000fea0003800200 */
.L_x_59844:
[----:B------:R0:W-:Y:S01]  /*9db0*/  STG.E.U8 desc[UR36][R4.64], R0 ;  /* 0x0000000004007986 */ /* 0x0001e2000c101124 */
[----:B------:R-:W-:Y:S05]  /*9dc0*/  BRA `(.L_x_59830) ;  /* 0x0000000400a07947 */ /* 0x000fea0003800000 */
.L_x_59838:
        /* <DEDUP_REMOVED lines=22> */
.L_x_59848:
[----:B------:R0:W-:Y:S01]  /*9f30*/  STG.E.64 desc[UR36][R4.64], R26 ;  /* 0x0000001a04007986 */ /* 0x0001e2000c101b24 */
[----:B------:R-:W-:Y:S05]  /*9f40*/  BRA `(.L_x_59830) ;  /* 0x0000000400407947 */ /* 0x000fea0003800000 */
.L_x_59847:
[----:B------:R0:W-:Y:S01]  /*9f50*/  STG.E desc[UR36][R4.64], R26 ;  /* 0x0000001a04007986 */ /* 0x0001e2000c101924 */
[----:B------:R-:W-:Y:S05]  /*9f60*/  BRA `(.L_x_59830) ;  /* 0x0000000400387947 */ /* 0x000fea0003800000 */
.L_x_59837:
        /* <DEDUP_REMOVED lines=11> */
.L_x_59850:
[----:B------:R-:W0:Y:S01]  /*a020*/  I2F.F64.S64 R8, R26 ;  /* 0x0000001a00087312 */ /* 0x000e220000301c00 */
[----:B------:R-:W-:-:S05]  /*a030*/  CS2R R10, SRZ ;  /* 0x00000000000a7805 */ /* 0x000fca000001ff00 */
[----:B0-----:R0:W-:Y:S01]  /*a040*/  STG.E.128 desc[UR36][R4.64], R8 ;  /* 0x0000000804007986 */ /* 0x0011e2000c101d24 */
[----:B------:R-:W-:Y:S05]  /*a050*/  BRA `(.L_x_59830) ;  /* 0x0000000000fc7947 */ /* 0x000fea0003800000 */
.L_x_59849:
[----:B------:R-:W-:-:S13]  /*a060*/  ISETP.NE.AND P0, PT, R0, 0xf, PT ;  /* 0x0000000f0000780c */ /* 0x000fda0003f05270 */
[----:B------:R-:W-:Y:S05]  /*a070*/  @!P0 BRA `(.L_x_59851) ;  /* 0x0000000000e88947 */ /* 0x000fea0003800000 */
[----:B------:R-:W-:-:S13]  /*a080*/  ISETP.NE.AND P0, PT, R0, 0x17, PT ;  /* 0x000000170000780c */ /* 0x000fda0003f05270 */
[----:B------:R-:W-:Y:S05]  /*a090*/  @!P0 BRA `(.L_x_59852) ;  /* 0x0000000000908947 */ /* 0x000fea0003800000 */
[----:B------:R-:W-:-:S13]  /*a0a0*/  ISETP.NE.AND P0, PT, R0, 0x18, PT ;  /* 0x000000180000780c */ /* 0x000fda0003f05270 */
[----:B------:R-:W-:Y:S05]  /*a0b0*/  @!P0 BRA `(.L_x_59853) ;  /* 0x0000000000448947 */ /* 0x000fea0003800000 */
.L_x_59829:
        /* <DEDUP_REMOVED lines=16> */
.L_x_59854:
[----:B------:R-:W-:Y:S05]  /*a1c0*/  BRA `(.L_x_59830) ;  /* 0x0000000000a07947 */ /* 0x000fea0003800000 */
.L_x_59853:
        /* <DEDUP_REMOVED lines=13> */
.L_x_59856:
[----:B------:R-:W-:Y:S05]  /*a2a0*/  BSYNC.RECONVERGENT B0 ;  /* 0x0000000000007941 */ /* 0x000fea0003800200 */
.L_x_59855:
[----:B------:R-:W-:-:S05]  /*a2b0*/  LOP3.LUT R3, R0, 0x80, R3, 0xf8, !PT ;  /* 0x0000008000037812 */ /* 0x000fca00078ef803 */
[----:B------:R0:W-:Y:S01]  /*a2c0*/  STG.E.U8 desc[UR36][R4.64], R3 ;  /* 0x0000000304007986 */ /* 0x0001e2000c101124 */
[----:B------:R-:W-:Y:S05]  /*a2d0*/  BRA `(.L_x_59830) ;  /* 0x00000000005c7947 */ /* 0x000fea0003800000 */
.L_x_59852:
        /* <DEDUP_REMOVED lines=12> */
.L_x_59858:
[----:B------:R-:W-:Y:S01]  /*a3a0*/  IMAD.MOV.U32 R0, RZ, RZ, 0x7f ;  /* 0x0000007fff007424 */ /* 0x000fe200078e00ff */
[----:B------:R-:W-:-:S04]  /*a3b0*/  ISETP.GT.U32.AND P0, PT, R3, 0x7f800000, PT ;  /* 0x7f8000000300780c */ /* 0x000fc80003f04070 */
[----:B------:R-:W-:-:S09]  /*a3c0*/  SEL R0, R0, 0x7c, P0 ;  /* 0x0000007c00007807 */ /* 0x000fd20000000000 */
.L_x_59859:
[----:B------:R-:W-:Y:S05]  /*a3d0*/  BSYNC.RECONVERGENT B0 ;  /* 0x0000000000007941 */ /* 0x000fea0003800200 */
.L_x_59857:
[----:B------:R-:W-:-:S04]  /*a3e0*/  SHF.R.U32.HI R3, RZ, 0x18, R27 ;  /* 0x00000018ff037819 */ /* 0x000fc8000001161b */
[----:B------:R-:W-:-:S05]  /*a3f0*/  LOP3.LUT R3, R0, 0x80, R3, 0xf8, !PT ;  /* 0x0000008000037812 */ /* 0x000fca00078ef803 */
[----:B------:R0:W-:Y:S01]  /*a400*/  STG.E.U8 desc[UR36][R4.64], R3 ;  /* 0x0000000304007986 */ /* 0x0001e2000c101124 */
[----:B------:R-:W-:Y:S05]  /*a410*/  BRA `(.L_x_59830) ;  /* 0x00000000000c7947 */ /* 0x000fea0003800000 */
.L_x_59851:
[----:B------:R-:W0:Y:S02]  /*a420*/  I2F.S64 R0, R26 ;  /* 0x0000001a00007312 */ /* 0x000e240000301400 */
[----:B0-----:R-:W-:-:S05]  /*a430*/  F2FP.BF16.F32.PACK_AB R0, RZ, R0 ;  /* 0x00000000ff00723e */ /* 0x001fca00000010ff */
[----:B------:R0:W-:Y:S02]  /*a440*/  STG.E.U16 desc[UR36][R4.64], R0 ;  /* 0x0000000004007986 */ /* 0x0001e4000c101524 */
.L_x_59830:
[----:B------:R-:W-:-:S07]  /*a450*/  VIADD R35, R35, 0x80 ;  /* 0x0000008023237836 */ /* 0x000fce0000000000 */
.L_x_59787:
[----:B------:R-:W-:-:S13]  /*a460*/  ISETP.GE.AND P0, PT, R35, R2, PT ;  /* 0x000000022300720c */ /* 0x000fda0003f06270 */
[----:B------:R-:W-:Y:S05]  /*a470*/  @P0 BREAK.RELIABLE B6 ;  /* 0x0000000000060942 */ /* 0x000fea0003800100 */
[----:B------:R-:W-:Y:S05]  /*a480*/  @P0 BRA `(.L_x_59824) ;  /* 0x0000000c00940947 */ /* 0x000fea0003800000 */
[----:B------:R-:W-:Y:S05]  /*a490*/  BSYNC.RELIABLE B6 ;  /* 0x0000000000067941 */ /* 0x000fea0003800100 */
.L_x_59786:
        /* <DEDUP_REMOVED lines=20> */
.L_x_59863:
[----:B------:R0:W-:Y:S01]  /*a5e0*/  STG.E.U8 desc[UR36][R4.64], R22 ;  /* 0x0000001604007986 */ /* 0x0001e2000c101124 */
[----:B------:R-:W-:Y:S05]  /*a5f0*/  BRA `(.L_x_59865) ;  /* 0x0000000c00347947 */ /* 0x000fea0003800000 */
.L_x_59862:
        /* <DEDUP_REMOVED lines=8> */
.L_x_59867:
[----:B------:R0:W-:Y:S01]  /*a680*/  STG.E desc[UR36][R4.64], R22 ;  /* 0x0000001604007986 */ /* 0x0001e2000c101924 */
[----:B------:R-:W-:Y:S05]  /*a690*/  BRA `(.L_x_59865) ;  /* 0x0000000c000c7947 */ /* 0x000fea0003800000 */
.L_x_59866:
[----:B------:R0:W-:Y:S01]  /*a6a0*/  STG.E.U16 desc[UR36][R4.64], R22 ;  /* 0x0000001604007986 */ /* 0x0001e2000c101524 */
[----:B------:R-:W-:Y:S05]  /*a6b0*/  BRA `(.L_x_59865) ;  /* 0x0000000c00047947 */ /* 0x000fea0003800000 */
.L_x_59861:
        /* <DEDUP_REMOVED lines=9> */
.L_x_59869:
[----:B------:R-:W0:Y:S02]  /*a750*/  I2F.S64 R0, R22 ;  /* 0x0000001600007312 */ /* 0x000e240000301400 */
[----:B0-----:R-:W-:-:S05]  /*a760*/  F2FP.F16.F32.PACK_AB R0, RZ, R0 ;  /* 0x00000000ff00723e */ /* 0x001fca00000000ff */
[----:B------:R0:W-:Y:S01]  /*a770*/  STG.E.U16 desc[UR36][R4.64], R0 ;  /* 0x0000000004007986 */ /* 0x0001e2000c101524 */
[----:B------:R-:W-:Y:S05]  /*a780*/  BRA `(.L_x_59865) ;  /* 0x0000000800d07947 */ /* 0x000fea0003800000 */
.L_x_59868:
        /* <DEDUP_REMOVED lines=10> */
.L_x_59871:
[----:B------:R-:W0:Y:S02]  /*a830*/  I2F.S64 R22, R22 ;  /* 0x0000001600167312 */ /* 0x000e240000301400 */
[----:B0-----:R-:W-:-:S04]  /*a840*/  F2FP.F16.F32.PACK_AB R3, RZ, R22 ;  /* 0x00000016ff03723e */ /* 0x001fc800000000ff */
[----:B------:R-:W-:-:S05]  /*a850*/  PRMT R3, R3, 0x5410, RZ ;  /* 0x0000541003037816 */ /* 0x000fca00000000ff */
[----:B------:R1:W-:Y:S01]  /*a860*/  STG.E desc[UR36][R4.64], R3 ;  /* 0x0000000304007986 */ /* 0x0003e2000c101924 */
[----:B------:R-:W-:Y:S05]  /*a870*/  BRA `(.L_x_59865) ;  /* 0x0000000800947947 */ /* 0x000fea0003800000 */
.L_x_59870:
[----:B------:R-:W0:Y:S02]  /*a880*/  I2F.F64.S64 R22, R22 ;  /* 0x0000001600167312 */ /* 0x000e240000301c00 */
[----:B0-----:R2:W-:Y:S01]  /*a890*/  STG.E.64 desc[UR36][R4.64], R22 ;  /* 0x0000001604007986 */ /* 0x0015e2000c101b24 */
[----:B------:R-:W-:Y:S05]  /*a8a0*/  BRA `(.L_x_59865) ;  /* 0x0000000800887947 */ /* 0x000fea0003800000 */
.L_x_59860:
        /* <DEDUP_REMOVED lines=12> */
.L_x_59875:
        /* <DEDUP_REMOVED lines=18> */
.L_x_59878:
[----:B------:R-:W-:-:S04]  /*aa90*/  SHF.R.U32.HI R3, RZ, 0x18, R23 ;  /* 0x00000018ff037819 */ /* 0x000fc80000011617 */
[----:B------:R-:W-:-:S07]  /*aaa0*/  LOP3.LUT R0, R0, 0x80, R3, 0xf8, !PT ;  /* 0x0000008000007812 */ /* 0x000fce00078ef803 */
.L_x_59877:
[----:B------:R-:W-:Y:S05]  /*aab0*/  BSYNC.RECONVERGENT B0 ;  /* 0x0000000000007941 */ /* 0x000fea0003800200 */
.L_x_59876:
[----:B------:R0:W-:Y:S01]  /*aac0*/  STG.E.U8 desc[UR36][R4.64], R0 ;  /* 0x0000000004007986 */ /* 0x0001e2000c101124 */
[----:B------:R-:W-:Y:S05]  /*aad0*/  BRA `(.L_x_59865) ;  /* 0x0000000400fc7947 */ /* 0x000fea0003800000 */
.L_x_59874:
        /* <DEDUP_REMOVED lines=18> */
.L_x_59881:
[----:B------:R-:W-:-:S04]  /*ac00*/  SHF.R.U32.HI R3, RZ, 0x18, R23 ;  /* 0x00000018ff037819 */ /* 0x000fc80000011617 */
[----:B------:R-:W-:-:S07]  /*ac10*/  LOP3.LUT R0, R0, 0x80, R3, 0xf8, !PT ;  /* 0x0000008000007812 */ /* 0x000fce00078ef803 */
.L_x_59880:
[----:B------:R-:W-:Y:S05]  /*ac20*/  BSYNC.RECONVERGENT B0 ;  /* 0x0000000000007941 */ /* 0x000fea0003800200 */
.L_x_59879:
[----:B------:R0:W-:Y:S01]  /*ac30*/  STG.E.U8 desc[UR36][R4.64], R0 ;  /* 0x0000000004007986 */ /* 0x0001e2000c101124 */
[----:B------:R-:W-:Y:S05]  /*ac40*/  BRA `(.L_x_59865) ;  /* 0x0000000400a07947 */ /* 0x000fea0003800000 */
.L_x_59873:
        /* <DEDUP_REMOVED lines=22> */
.L_x_59883:
[----:B------:R0:W-:Y:S01]  /*adb0*/  STG.E.64 desc[UR36][R4.64], R22 ;  /* 0x0000001604007986 */ /* 0x0001e2000c101b24 */
[----:B------:R-:W-:Y:S05]  /*adc0*/  BRA `(.L_x_59865) ;  /* 0x0000000400407947 */ /* 0x000fea0003800000 */
.L_x_59882:
[----:B------:R0:W-:Y:S01]  /*add0*/  STG.E desc[UR36][R4.64], R22 ;  /* 0x0000001604007986 */ /* 0x0001e2000c101924 */
[----:B------:R-:W-:Y:S05]  /*ade0*/  BRA `(.L_x_59865) ;  /* 0x0000000400387947 */ /* 0x000fea0003800000 */
.L_x_59872:
        /* <DEDUP_REMOVED lines=11> */
.L_x_59885:
[----:B------:R-:W0:Y:S01]  /*aea0*/  I2F.F64.S64 R8, R22 ;  /* 0x0000001600087312 */ /* 0x000e220000301c00 */
[----:B------:R-:W-:-:S05]  /*aeb0*/  CS2R R10, SRZ ;  /* 0x00000000000a7805 */ /* 0x000fca000001ff00 */
[----:B0-----:R0:W-:Y:S01]  /*aec0*/  STG.E.128 desc[UR36][R4.64], R8 ;  /* 0x0000000804007986 */ /* 0x0011e2000c101d24 */
[----:B------:R-:W-:Y:S05]  /*aed0*/  BRA `(.L_x_59865) ;  /* 0x0000000000fc7947 */ /* 0x000fea0003800000 */
.L_x_59884:
[----:B------:R-:W-:-:S13]  /*aee0*/  ISETP.NE.AND P0, PT, R0, 0xf, PT ;  /* 0x0000000f0000780c */ /* 0x000fda0003f05270 */
[----:B------:R-:W-:Y:S05]  /*aef0*/  @!P0 BRA `(.L_x_59886) ;  /* 0x0000000000e88947 */ /* 0x000fea0003800000 */
[----:B------:R-:W-:-:S13]  /*af00*/  ISETP.NE.AND P0, PT, R0, 0x17, PT ;  /* 0x000000170000780c */ /* 0x000fda0003f05270 */
[----:B------:R-:W-:Y:S05]  /*af10*/  @!P0 BRA `(.L_x_59887) ;  /* 0x0000000000908947 */ /* 0x000fea0003800000 */
[----:B------:R-:W-:-:S13]  /*af20*/  ISETP.NE.AND P0, PT, R0, 0x18, PT ;  /* 0x000000180000780c */ /* 0x000fda0003f05270 */
[----:B------:R-:W-:Y:S05]  /*af30*/  @!P0 BRA `(.L_x_59888) ;  /* 0x0000000000448947 */ /* 0x000fea0003800000 */
.L_x_59864:
        /* <DEDUP_REMOVED lines=16> */
.L_x_59889:
[----:B------:R-:W-:Y:S05]  /*b040*/  BRA `(.L_x_59865) ;  /* 0x0000000000a07947 */ /* 0x000fea0003800000 */
.L_x_59888:
        /* <DEDUP_REMOVED lines=13> */
.L_x_59891:
[----:B------:R-:W-:Y:S05]  /*b120*/  BSYNC.RECONVERGENT B0 ;  /* 0x0000000000007941 */ /* 0x000fea0003800200 */
.L_x_59890:
[----:B------:R-:W-:-:S05]  /*b130*/  LOP3.LUT R3, R0, 0x80, R3, 0xf8, !PT ;  /* 0x0000008000037812 */ /* 0x000fca00078ef803 */
[----:B------:R0:W-:Y:S01]  /*b140*/  STG.E.U8 desc[UR36][R4.64], R3 ;  /* 0x0000000304007986 */ /* 0x0001e2000c101124 */
[----:B------:R-:W-:Y:S05]  /*b150*/  BRA `(.L_x_59865) ;  /* 0x00000000005c7947 */ /* 0x000fea0003800000 */
.L_x_59887:
        /* <DEDUP_REMOVED lines=12> */
.L_x_59893:
[----:B------:R-:W-:Y:S01]  /*b220*/  IMAD.MOV.U32 R0, RZ, RZ, 0x7f ;  /* 0x0000007fff007424 */ /* 0x000fe200078e00ff */
[----:B------:R-:W-:-:S04]  /*b230*/  ISETP.GT.U32.AND P0, PT, R3, 0x7f800000, PT ;  /* 0x7f8000000300780c */ /* 0x000fc80003f04070 */
[----:B------:R-:W-:-:S09]  /*b240*/  SEL R0, R0, 0x7c, P0 ;  /* 0x0000007c00007807 */ /* 0x000fd20000000000 */
.L_x_59894:
[----:B------:R-:W-:Y:S05]  /*b250*/  BSYNC.RECONVERGENT B0 ;  /* 0x0000000000007941 */ /* 0x000fea0003800200 */
.L_x_59892:
[----:B------:R-:W-:-:S04]  /*b260*/  SHF.R.U32.HI R3, RZ, 0x18, R23 ;  /* 0x00000018ff037819 */ /* 0x000fc80000011617 */
[----:B------:R-:W-:-:S05]  /*b270*/  LOP3.LUT R3, R0, 0x80, R3, 0xf8, !PT ;  /* 0x0000008000037812 */ /* 0x000fca00078ef803 */
[----:B------:R0:W-:Y:S01]  /*b280*/  STG.E.U8 desc[UR36][R4.64], R3 ;  /* 0x0000000304007986 */ /* 0x0001e2000c101124 */
[----:B------:R-:W-:Y:S05]  /*b290*/  BRA `(.L_x_59865) ;  /* 0x00000000000c7947 */ /* 0x000fea0003800000 */
.L_x_59886:
[----:B------:R-:W0:Y:S02]  /*b2a0*/  I2F.S64 R0, R22 ;  /* 0x0000001600007312 */ /* 0x000e240000301400 */
[----:B0-----:R-:W-:-:S05]  /*b2b0*/  F2FP.BF16.F32.PACK_AB R0, RZ, R0 ;  /* 0x00000000ff00723e */ /* 0x001fca00000010ff */
[----:B------:R0:W-:Y:S02]  /*b2c0*/  STG.E.U16 desc[UR36][R4.64], R0 ;  /* 0x0000000004007986 */ /* 0x0001e4000c101524 */
.L_x_59865:
[----:B------:R-:W-:-:S07]  /*b2d0*/  VIADD R35, R35, 0x80 ;  /* 0x0000008023237836 */ /* 0x000fce0000000000 */
.L_x_59824:
[----:B------:R-:W-:Y:S05]  /*b2e0*/  BSYNC.RECONVERGENT B7 ;  /* 0x0000000000077941 */ /* 0x000fea0003800200 */
.L_x_59785:
[----:B------:R-:W-:-:S13]  /*b2f0*/  ISETP.GE.AND P0, PT, R35, R2, PT ;  /* 0x000000022300720c */ /* 0x000fda0003f06270 */
[----:B------:R-:W-:Y:S05]  /*b300*/  @P0 EXIT ;  /* 0x000000000000094d */ /* 0x000fea0003800000 */
[----:B012---:R-:W0:Y:S01]  /*b310*/  LDC.64 R2, c[0x0][0x390] ;  /* 0x0000e400ff027b82 */ /* 0x007e220000000a00 */
        /* <DEDUP_REMOVED lines=18> */
.L_x_59898:
[----:B------:R-:W-:Y:S01]  /*b440*/  STG.E.U8 desc[UR36][R2.64], R16 ;  /* 0x0000001002007986 */ /* 0x000fe2000c101124 */
[----:B------:R-:W-:Y:S05]  /*b450*/  EXIT ;  /* 0x000000000000794d */ /* 0x000fea0003800000 */
.L_x_59897:
        /* <DEDUP_REMOVED lines=8> */
.L_x_59901:
[----:B------:R-:W-:Y:S01]  /*b4e0*/  STG.E desc[UR36][R2.64], R16 ;  /* 0x0000001002007986 */ /* 0x000fe2000c101924 */
[----:B------:R-:W-:Y:S05]  /*b4f0*/  EXIT ;  /* 0x000000000000794d */ /* 0x000fea0003800000 */
.L_x_59900:
[----:B------:R-:W-:Y:S01]  /*b500*/  STG.E.U16 desc[UR36][R2.64], R16 ;  /* 0x0000001002007986 */ /* 0x000fe2000c101524 */
[----:B------:R-:W-:Y:S05]  /*b510*/  EXIT ;  /* 0x000000000000794d */ /* 0x000fea0003800000 */
.L_x_59896:
        /* <DEDUP_REMOVED lines=9> */
.L_x_59903:
[----:B------:R-:W0:Y:S02]  /*b5b0*/  I2F.S64 R0, R16 ;  /* 0x0000001000007312 */ /* 0x000e240000301400 */
[----:B0-----:R-:W-:-:S05]  /*b5c0*/  F2FP.F16.F32.PACK_AB R0, RZ, R0 ;  /* 0x00000000ff00723e */ /* 0x001fca00000000ff */
[----:B------:R-:W-:Y:S01]  /*b5d0*/  STG.E.U16 desc[UR36][R2.64], R0 ;  /* 0x0000000002007986 */ /* 0x000fe2000c101524 */
[----:B------:R-:W-:Y:S05]  /*b5e0*/  EXIT ;  /* 0x000000000000794d */ /* 0x000fea0003800000 */
.L_x_59902:
        /* <DEDUP_REMOVED lines=10> */
.L_x_59905:
[----:B------:R-:W0:Y:S02]  /*b690*/  I2F.S64 R16, R16 ;  /* 0x0000001000107312 */ /* 0x000e240000301400 */
[----:B0-----:R-:W-:-:S04]  /*b6a0*/  F2FP.F16.F32.PACK_AB R5, RZ, R16 ;  /* 0x00000010ff05723e */ /* 0x001fc800000000ff */
[----:B------:R-:W-:-:S05]  /*b6b0*/  PRMT R5, R5, 0x5410, RZ ;  /* 0x0000541005057816 */ /* 0x000fca00000000ff */
[----:B------:R-:W-:Y:S01]  /*b6c0*/  STG.E desc[UR36][R2.64], R5 ;  /* 0x0000000502007986 */ /* 0x000fe2000c101924 */
[----:B------:R-:W-:Y:S05]  /*b6d0*/  EXIT ;  /* 0x000000000000794d */ /* 0x000fea0003800000 */
.L_x_59904:
[----:B------:R-:W0:Y:S02]  /*b6e0*/  I2F.F64.S64 R16, R16 ;  /* 0x0000001000107312 */ /* 0x000e240000301c00 */
[----:B0-----:R-:W-:Y:S01]  /*b6f0*/  STG.E.64 desc[UR36][R2.64], R16 ;  /* 0x0000001002007986 */ /* 0x001fe2000c101b24 */
[----:B------:R-:W-:Y:S05]  /*b700*/  EXIT ;  /* 0x000000000000794d */ /* 0x000fea0003800000 */
.L_x_59895:
        /* <DEDUP_REMOVED lines=12> */
.L_x_59909:
        /* <DEDUP_REMOVED lines=18> */
.L_x_59912:
[----:B------:R-:W-:-:S04]  /*b8f0*/  SHF.R.U32.HI R5, RZ, 0x18, R5 ;  /* 0x00000018ff057819 */ /* 0x000fc80000011605 */
[----:B------:R-:W-:-:S07]  /*b900*/  LOP3.LUT R0, R0, 0x80, R5, 0xf8, !PT ;  /* 0x0000008000007812 */ /* 0x000fce00078ef805 */
.L_x_59911:
[----:B------:R-:W-:Y:S05]  /*b910*/  BSYNC.RECONVERGENT B0 ;  /* 0x0000000000007941 */ /* 0x000fea0003800200 */
.L_x_59910:
[----:B------:R-:W-:Y:S01]  /*b920*/  STG.E.U8 desc[UR36][R2.64], R0 ;  /* 0x0000000002007986 */ /* 0x000fe2000c101124 */
[----:B------:R-:W-:Y:S05]  /*b930*/  EXIT ;  /* 0x000000000000794d */ /* 0x000fea0003800000 */
.L_x_59908:
        /* <DEDUP_REMOVED lines=18> */
.L_x_59915:
[----:B------:R-:W-:-:S04]  /*ba60*/  SHF.R.U32.HI R5, RZ, 0x18, R5 ;  /* 0x00000018ff057819 */ /* 0x000fc80000011605 */
[----:B------:R-:W-:-:S07]  /*ba70*/  LOP3.LUT R0, R0, 0x80, R5, 0xf8, !PT ;  /* 0x0000008000007812 */ /* 0x000fce00078ef805 */
.L_x_59914:
[----:B------:R-:W-:Y:S05]  /*ba80*/  BSYNC.RECONVERGENT B0 ;  /* 0x0000000000007941 */ /* 0x000fea0003800200 */
.L_x_59913:
[----:B------:R-:W-:Y:S01]  /*ba90*/  STG.E.U8 desc[UR36][R2.64], R0 ;  /* 0x0000000002007986 */ /* 0x000fe2000c101124 */
[----:B------:R-:W-:Y:S05]  /*baa0*/  EXIT ;  /* 0x000000000000794d */ /* 0x000fea0003800000 */
.L_x_59907:
        /* <DEDUP_REMOVED lines=22> */
.L_x_59917:
[----:B------:R-:W-:Y:S01]  /*bc10*/  STG.E.64 desc[UR36][R2.64], R16 ;  /* 0x0000001002007986 */ /* 0x000fe2000c101b24 */
[----:B------:R-:W-:Y:S05]  /*bc20*/  EXIT ;  /* 0x000000000000794d */ /* 0x000fea0003800000 */
.L_x_59916:
[----:B------:R-:W-:Y:S01]  /*bc30*/  STG.E desc[UR36][R2.64], R16 ;  /* 0x0000001002007986 */ /* 0x000fe2000c101924 */
[----:B------:R-:W-:Y:S05]  /*bc40*/  EXIT ;  /* 0x000000000000794d */ /* 0x000fea0003800000 */
.L_x_59906:
        /* <DEDUP_REMOVED lines=11> */
.L_x_59919:
[----:B------:R-:W0:Y:S01]  /*bd00*/  I2F.F64.S64 R16, R16 ;  /* 0x0000001000107312 */ /* 0x000e220000301c00 */
[----:B------:R-:W-:-:S05]  /*bd10*/  CS2R R18, SRZ ;  /* 0x0000000000127805 */ /* 0x000fca000001ff00 */
[----:B0-----:R-:W-:Y:S01]  /*bd20*/  STG.E.128 desc[UR36][R2.64], R16 ;  /* 0x0000001002007986 */ /* 0x001fe2000c101d24 */
[----:B------:R-:W-:Y:S05]  /*bd30*/  EXIT ;  /* 0x000000000000794d */ /* 0x000fea0003800000 */
.L_x_59918:
[----:B------:R-:W-:-:S13]  /*bd40*/  ISETP.NE.AND P0, PT, R0, 0xf, PT ;  /* 0x0000000f0000780c */ /* 0x000fda0003f05270 */
[----:B------:R-:W-:Y:S05]  /*bd50*/  @!P0 BRA `(.L_x_59920) ;  /* 0x0000000000e88947 */ /* 0x000fea0003800000 */
[----:B------:R-:W-:-:S13]  /*bd60*/  ISETP.NE.AND P0, PT, R0, 0x17, PT ;  /* 0x000000170000780c */ /* 0x000fda0003f05270 */
[----:B------:R-:W-:Y:S05]  /*bd70*/  @!P0 BRA `(.L_x_59921) ;  /* 0x0000000000908947 */ /* 0x000fea0003800000 */
[----:B------:R-:W-:-:S13]  /*bd80*/  ISETP.NE.AND P0, PT, R0, 0x18, PT ;  /* 0x000000180000780c */ /* 0x000fda0003f05270 */
[----:B------:R-:W-:Y:S05]  /*bd90*/  @!P0 BRA `(.L_x_59922) ;  /* 0x0000000000448947 */ /* 0x000fea0003800000 */
.L_x_59899:
        /* <DEDUP_REMOVED lines=16> */
.L_x_59923:
[----:B------:R-:W-:Y:S05]  /*bea0*/  EXIT ;  /* 0x000000000000794d */ /* 0x000fea0003800000 */
.L_x_59922:
        /* <DEDUP_REMOVED lines=13> */
.L_x_59925:
[----:B------:R-:W-:Y:S05]  /*bf80*/  BSYNC.RECONVERGENT B0 ;  /* 0x0000000000007941 */ /* 0x000fea0003800200 */
.L_x_59924:
[----:B------:R-:W-:-:S05]  /*bf90*/  LOP3.LUT R5, R0, 0x80, R5, 0xf8, !PT ;  /* 0x0000008000057812 */ /* 0x000fca00078ef805 */
[----:B------:R-:W-:Y:S01]  /*bfa0*/  STG.E.U8 desc[UR36][R2.64], R5 ;  /* 0x0000000502007986 */ /* 0x000fe2000c101124 */
[----:B------:R-:W-:Y:S05]  /*bfb0*/  EXIT ;  /* 0x000000000000794d */ /* 0x000fea0003800000 */
.L_x_59921:
        /* <DEDUP_REMOVED lines=12> */
.L_x_59927:
[----:B------:R-:W-:Y:S01]  /*c080*/  IMAD.MOV.U32 R0, RZ, RZ, 0x7f ;  /* 0x0000007fff007424 */ /* 0x000fe200078e00ff */
[----:B------:R-:W-:-:S04]  /*c090*/  ISETP.GT.U32.AND P0, PT, R4, 0x7f800000, PT ;  /* 0x7f8000000400780c */ /* 0x000fc80003f04070 */
[----:B------:R-:W-:-:S09]  /*c0a0*/  SEL R0, R0, 0x7c, P0 ;  /* 0x0000007c00007807 */ /* 0x000fd20000000000 */
.L_x_59928:
[----:B------:R-:W-:Y:S05]  /*c0b0*/  BSYNC.RECONVERGENT B0 ;  /* 0x0000000000007941 */ /* 0x000fea0003800200 */
.L_x_59926:
[----:B------:R-:W-:-:S04]  /*c0c0*/  SHF.R.U32.HI R5, RZ, 0x18, R5 ;  /* 0x00000018ff057819 */ /* 0x000fc80000011605 */
[----:B------:R-:W-:-:S05]  /*c0d0*/  LOP3.LUT R5, R0, 0x80, R5, 0xf8, !PT ;  /* 0x0000008000057812 */ /* 0x000fca00078ef805 */
[----:B------:R-:W-:Y:S01]  /*c0e0*/  STG.E.U8 desc[UR36][R2.64], R5 ;  /* 0x0000000502007986 */ /* 0x000fe2000c101124 */
[----:B------:R-:W-:Y:S05]  /*c0f0*/  EXIT ;  /* 0x000000000000794d */ /* 0x000fea0003800000 */
.L_x_59920:
[----:B------:R-:W0:Y:S02]  /*c100*/  I2F.S64 R0, R16 ;  /* 0x0000001000007312 */ /* 0x000e240000301400 */
[----:B0-----:R-:W-:-:S05]  /*c110*/  F2FP.BF16.F32.PACK_AB R0, RZ, R0 ;  /* 0x00000000ff00723e */ /* 0x001fca00000010ff */
[----:B------:R-:W-:Y:S01]  /*c120*/  STG.E.U16 desc[UR36][R2.64], R0 ;  /* 0x0000000002007986 */ /* 0x000fe2000c101524 */
[----:B------:R-:W-:Y:S05]  /*c130*/  EXIT ;  /* 0x000000000000794d */ /* 0x000fea0003800000 */
.L_x_59929:
        /* <DEDUP_REMOVED lines=12> */
.L_x_68798:


//--------------------- .text._ZN2at6native18elementwise_kernelILi128ELi2EZNS0_22gpu_kernel_impl_nocastIZZZNS0_50_GLOBAL__N__2680c7bb_12_PowKernel_cu_7dd49032_300324pow_tensor_tensor_kernelERNS_18TensorIteratorBaseEENKUlvE_clEvENKUlvE2_clEvEUlllE_EEvS5_RKT_EUliE_EEviT1_ --------------------------
	.section	.text._ZN2at6native18elementwise_kernelILi128ELi2EZNS0_22gpu_kernel_impl_nocastIZZZNS0_50_GLOBAL__N__2680c7bb_12_PowKernel_cu_7dd49032_300324pow_tensor_tensor_kernelERNS_18TensorIteratorBaseEENKUlvE_clEvENKUlvE2_clEvEUlllE_EEvS5_RKT_EUliE_EEviT1_,"ax",@progbits
	.align	128
        .global         _ZN2at6native18elementwise_kernelILi128ELi2EZNS0_22gpu_kernel_impl_nocastIZZZNS0_50_GLOBAL__N__2680c7bb_12_PowKernel_cu_7dd49032_300324pow_tensor_tensor_kernelERNS_18TensorIteratorBaseEENKUlvE_clEvENKUlvE2_clEvEUlllE_EEvS5_RKT_EUliE_EEviT1_
        .type           _ZN2at6native18elementwise_kernelILi128ELi2EZNS0_22gpu_kernel_impl_nocastIZZZNS0_50_GLOBAL__N__2680c7bb_12_PowKernel_cu_7dd49032_300324pow_tensor_tensor_kernelERNS_18TensorIteratorBaseEENKUlvE_clEvENKUlvE2_clEvEUlllE_EEvS5_RKT_EUliE_EEviT1_,@function
        .size           _ZN2at6native18elementwise_kernelILi128ELi2EZNS0_22gpu_kernel_impl_nocastIZZZNS0_50_GLOBAL__N__2680c7bb_12_PowKernel_cu_7dd49032_300324pow_tensor_tensor_kernelERNS_18TensorIteratorBaseEENKUlvE_clEvENKUlvE2_clEvEUlllE_EEvS5_RKT_EUliE_EEviT1_,(.L_x_68799 - _ZN2at6native18elementwise_kernelILi128ELi2EZNS0_22gpu_kernel_impl_nocastIZZZNS0_50_GLOBAL__N__2680c7bb_12_PowKernel_cu_7dd49032_300324pow_tensor_tensor_kernelERNS_18TensorIteratorBaseEENKUlvE_clEvENKUlvE2_clEvEUlllE_EEvS5_RKT_EUliE_EEviT1_)
        .other          _ZN2at6native18elementwise_kernelILi128ELi2EZNS0_22gpu_kernel_impl_nocastIZZZNS0_50_GLOBAL__N__2680c7bb_12_PowKernel_cu_7dd49032_300324pow_tensor_tensor_kernelERNS_18TensorIteratorBaseEENKUlvE_clEvENKUlvE2_clEvEUlllE_EEvS5_RKT_EUliE_EEviT1_,@"STO_CUDA_ENTRY STV_DEFAULT"
_ZN2at6native18elementwise_kernelILi128ELi2EZNS0_22gpu_kernel_impl_nocastIZZZNS0_50_GLOBAL__N__2680c7bb_12_PowKernel_cu_7dd49032_300324pow_tensor_tensor_kernelERNS_18TensorIteratorBaseEENKUlvE_clEvENKUlvE2_clEvEUlllE_EEvS5_RKT_EUliE_EEviT1_:
.text._ZN2at6native18elementwise_kernelILi128ELi2EZNS0_22gpu_kernel_impl_nocastIZZZNS0_50_GLOBAL__N__2680c7bb_12_PowKernel_cu_7dd49032_300324pow_tensor_tensor_kernelERNS_18TensorIteratorBaseEENKUlvE_clEvENKUlvE2_clEvEUlllE_EEvS5_RKT_EUliE_EEviT1_:
        /* <DEDUP_REMOVED lines=16> */
[----:B-1----:R0:W5:Y:S01]  /*0100*/  LDG.E.64 R10, desc[UR6][R6.64] ;  /* 0x00000006060a7981 */ /* 0x002162000c1e1b00 */
[----:B--2---:R-:W-:-:S13]  /*0110*/  ISETP.GE.AND P0, PT, R5, RZ, PT ;  /* 0x000000ff0500720c */ /* 0x004fda0003f06270 */
[----:B0-----:R-:W-:Y:S05]  /*0120*/  @!P0 BRA `(.L_x_59933) ;  /* 0x0000000000ac8947 */ /* 0x001fea0003800000 */
[----:B------:R-:W-:Y:S01]  /*0130*/  ISETP.NE.U32.AND P0, PT, R4, RZ, PT ;  /* 0x000000ff0400720c */ /* 0x000fe20003f05070 */
[----:B------:R-:W-:Y:S01]  /*0140*/  HFMA2 R13, -RZ, RZ, 0, 5.9604644775390625e-08 ;  /* 0x00000001ff0d7431 */ /* 0x000fe200000001ff */
[----:B------:R-:W-:Y:S02]  /*0150*/  MOV R7, RZ ;  /* 0x000000ff00077202 */ /* 0x000fe40000000f00 */
[----:B------:R-:W-:-:S13]  /*0160*/  ISETP.NE.AND.EX P0, PT, R5, RZ, PT, P0 ;  /* 0x000000ff0500720c */ /* 0x000fda0003f05300 */
[----:B------:R-:W-:Y:S05]  /*0170*/  @!P0 BRA `(.L_x_59934) ;  /* 0x0000000000dc8947 */ /* 0x000fea0003800000 */
[C---:B------:R-:W-:Y:S02]  /*0180*/  LOP3.LUT R0, R4.reuse, 0x1, RZ, 0xc0, !PT ;  /* 0x0000000104007812 */ /* 0x040fe400078ec0ff */
[----:B------:R-:W-:Y:S02]  /*0190*/  ISETP.GE.U32.AND P1, PT, R4, 0x2, PT ;  /* 0x000000020400780c */ /* 0x000fe40003f26070 */
[----:B------:R-:W-:Y:S01]  /*01a0*/  ISETP.NE.U32.AND P0, PT, R0, 0x1, PT ;  /* 0x000000010000780c */ /* 0x000fe20003f05070 */
[----:B-----5:R-:W-:Y:S01]  /*01b0*/  IMAD R0, R11, R10, RZ ;  /* 0x0000000a0b007224 */ /* 0x020fe200078e02ff */
[----:B------:R-:W-:Y:S02]  /*01c0*/  ISETP.GE.U32.AND.EX P1, PT, R5, RZ, PT, P1 ;  /* 0x000000ff0500720c */ /* 0x000fe40003f26110 */
[----:B------:R-:W-:-:S04]  /*01d0*/  ISETP.NE.U32.AND.EX P0, PT, RZ, RZ, PT, P0 ;  /* 0x000000ffff00720c */ /* 0x000fc80003f05100 */
[C---:B------:R-:W-:Y:S02]  /*01e0*/  SEL R6, R10.reuse, 0x1, !P0 ;  /* 0x000000010a067807 */ /* 0x040fe40004000000 */
[----:B------:R-:W-:Y:S01]  /*01f0*/  SEL R9, R11, RZ, !P0 ;  /* 0x000000ff0b097207 */ /* 0x000fe20004000000 */
[----:B------:R-:W-:Y:S02]  /*0200*/  IMAD R11, R10, R11, R0 ;  /* 0x0000000b0a0b7224 */ /* 0x000fe400078e0200 */
[----:B------:R-:W-:-:S04]  /*0210*/  IMAD.WIDE.U32 R6, R6, 0x1, RZ ;  /* 0x0000000106067825 */ /* 0x000fc800078e00ff */
[----:B------:R-:W-:Y:S01]  /*0220*/  IMAD.IADD R7, R7, 0x1, R9 ;  /* 0x0000000107077824 */ /* 0x000fe200078e0209 */
[----:B------:R-:W-:Y:S01]  /*0230*/  MOV R13, R6 ;  /* 0x00000006000d7202 */ /* 0x000fe20000000f00 */
[----:B------:R-:W-:Y:S01]  /*0240*/  IMAD.WIDE.U32 R8, R10, R10, RZ ;  /* 0x0000000a0a087225 */ /* 0x000fe200078e00ff */
[----:B------:R-:W-:Y:S06]  /*0250*/  @!P1 BRA `(.L_x_59934) ;  /* 0x0000000000a49947 */ /* 0x000fec0003800000 */
[----:B------:R-:W-:Y:S02]  /*0260*/  IADD3 R11, PT, PT, R9, R11, RZ ;  /* 0x0000000b090b7210 */ /* 0x000fe40007ffe0ff */
[--C-:B------:R-:W-:Y:S02]  /*0270*/  SHF.R.U64 R0, R4, 0x1, R5.reuse ;  /* 0x0000000104007819 */ /* 0x100fe40000001205 */
[----:B------:R-:W-:-:S07]  /*0280*/  SHF.R.U32.HI R9, RZ, 0x1, R5 ;  /* 0x00000001ff097819 */ /* 0x000fce0000011605 */
.L_x_59935:
[----:B------:R-:W-:Y:S01]  /*0290*/  LOP3.LUT R2, R0, 0x1, RZ, 0xc0, !PT ;  /* 0x0000000100027812 */ /* 0x000fe200078ec0ff */
[----:B------:R-:W-:-:S03]  /*02a0*/  IMAD.WIDE.U32 R4, R8, R8, RZ ;  /* 0x0000000808047225 */ /* 0x000fc600078e00ff */
[----:B------:R-:W-:Y:S01]  /*02b0*/  ISETP.NE.U32.AND P0, PT, R2, 0x1, PT ;  /* 0x000000010200780c */ /* 0x000fe20003f05070 */
[----:B------:R-:W-:-:S03]  /*02c0*/  IMAD R2, R11, R8, RZ ;  /* 0x000000080b027224 */ /* 0x000fc600078e02ff */
[----:B------:R-:W-:-:S04]  /*02d0*/  ISETP.NE.U32.AND.EX P0, PT, RZ, RZ, PT, P0 ;  /* 0x000000ffff00720c */ /* 0x000fc80003f05100 */
[----:B------:R-:W-:Y:S01]  /*02e0*/  SEL R6, R11, RZ, !P0 ;  /* 0x000000ff0b067207 */ /* 0x000fe20004000000 */
[C---:B------:R-:W-:Y:S01]  /*02f0*/  IMAD R11, R8.reuse, R11, R2 ;  /* 0x0000000b080b7224 */ /* 0x040fe200078e0202 */
[----:B------:R-:W-:Y:S02]  /*0300*/  SEL R2, R8, 0x1, !P0 ;  /* 0x0000000108027807 */ /* 0x000fe40004000000 */
[----:B------:R-:W-:Y:S01]  /*0310*/  ISETP.GE.U32.AND P0, PT, R0, 0x2, PT ;  /* 0x000000020000780c */ /* 0x000fe20003f06070 */
[-C--:B------:R-:W-:Y:S01]  /*0320*/  IMAD R6, R6, R13.reuse, RZ ;  /* 0x0000000d06067224 */ /* 0x080fe200078e02ff */
[----:B------:R-:W-:Y:S01]  /*0330*/  MOV R8, R4 ;  /* 0x0000000400087202 */ /* 0x000fe20000000f00 */
[----:B------:R-:W-:Y:S01]  /*0340*/  IMAD.IADD R11, R5, 0x1, R11 ;  /* 0x00000001050b7824 */ /* 0x000fe200078e020b */
[----:B------:R-:W-:Y:S01]  /*0350*/  ISETP.GE.U32.AND.EX P0, PT, R9, RZ, PT, P0 ;  /* 0x000000ff0900720c */ /* 0x000fe20003f06100 */
[----:B------:R-:W-:Y:S01]  /*0360*/  IMAD.WIDE.U32 R4, R2, R13, RZ ;  /* 0x0000000d02047225 */ /* 0x000fe200078e00ff */
[----:B------:R-:W-:-:S02]  /*0370*/  SHF.R.U64 R0, R0, 0x1, R9 ;  /* 0x0000000100007819 */ /* 0x000fc40000001209 */
[----:B------:R-:W-:Y:S01]  /*0380*/  SHF.R.U32.HI R9, RZ, 0x1, R9 ;  /* 0x00000001ff097819 */ /* 0x000fe20000011609 */
[----:B------:R-:W-:Y:S01]  /*0390*/  IMAD R7, R7, R2, R6 ;  /* 0x0000000207077224 */ /* 0x000fe200078e0206 */
[----:B------:R-:W-:-:S03]  /*03a0*/  MOV R13, R4 ;  /* 0x00000004000d7202 */ /* 0x000fc60000000f00 */
[----:B------:R-:W-:-:S04]  /*03b0*/  IMAD.IADD R7, R5, 0x1, R7 ;  /* 0x0000000105077824 */ /* 0x000fc800078e0207 */
[----:B------:R-:W-:Y:S05]  /*03c0*/  @P0 BRA `(.L_x_59935) ;  /* 0xfffffffc00b00947 */ /* 0x000fea000383ffff */
[----:B------:R-:W-:Y:S05]  /*03d0*/  BRA `(.L_x_59934) ;  /* 0x0000000000447947 */ /* 0x000fea0003800000 */
.L_x_59933:
[----:B-----5:R-:W-:Y:S02]  /*03e0*/  ISETP.NE.U32.AND P0, PT, R10, 0x1, PT ;  /* 0x000000010a00780c */ /* 0x020fe40003f05070 */
[----:B------:R-:W-:Y:S02]  /*03f0*/  MOV R13, R10 ;  /* 0x0000000a000d7202 */ /* 0x000fe40000000f00 */
[----:B------:R-:W-:Y:S02]  /*0400*/  ISETP.NE.AND.EX P0, PT, R11, RZ, PT, P0 ;  /* 0x000000ff0b00720c */ /* 0x000fe40003f05300 */
[----:B------:R-:W-:-:S11]  /*0410*/  MOV R7, R11 ;  /* 0x0000000b00077202 */ /* 0x000fd60000000f00 */
[----:B------:R-:W-:Y:S05]  /*0420*/  @!P0 BRA `(.L_x_59934) ;  /* 0x0000000000308947 */ /* 0x000fea0003800000 */
[----:B------:R-:W-:-:S04]  /*0430*/  ISETP.NE.U32.AND P0, PT, R10, -0x1, PT ;  /* 0xffffffff0a00780c */ /* 0x000fc80003f05070 */
[----:B------:R-:W-:-:S13]  /*0440*/  ISETP.NE.AND.EX P0, PT, R11, -0x1, PT, P0 ;  /* 0xffffffff0b00780c */ /* 0x000fda0003f05300 */
[----:B------:R-:W-:Y:S05]  /*0450*/  @P0 BRA `(.L_x_59936) ;  /* 0x00000000001c0947 */ /* 0x000fea0003800000 */
[----:B------:R-:W-:Y:S01]  /*0460*/  LOP3.LUT R4, R4, 0x1, RZ, 0xc0, !PT ;  /* 0x0000000104047812 */ /* 0x000fe200078ec0ff */
[----:B------:R-:W-:-:S03]  /*0470*/  IMAD.MOV.U32 R13, RZ, RZ, 0x1 ;  /* 0x00000001ff0d7424 */ /* 0x000fc600078e00ff */
[----:B------:R-:W-:-:S04]  /*0480*/  ISETP.NE.U32.AND P0, PT, R4, 0x1, PT ;  /* 0x000000010400780c */ /* 0x000fc80003f05070 */
[----:B------:R-:W-:-:S04]  /*0490*/  ISETP.NE.U32.AND.EX P0, PT, RZ, RZ, PT, P0 ;  /* 0x000000ffff00720c */ /* 0x000fc80003f05100 */
[----:B------:R-:W-:Y:S02]  /*04a0*/  SEL R13, R13, 0xffffffff, P0 ;  /* 0xffffffff0d0d7807 */ /* 0x000fe40000000000 */
[----:B------:R-:W-:Y:S01]  /*04b0*/  SEL R7, RZ, 0xffffffff, P0 ;  /* 0xffffffffff077807 */ /* 0x000fe20000000000 */
[----:B------:R-:W-:Y:S06]  /*04c0*/  BRA `(.L_x_59934) ;  /* 0x0000000000087947 */ /* 0x000fec0003800000 */
.L_x_59936:
[----:B------:R-:W-:Y:S01]  /*04d0*/  HFMA2 R13, -RZ, RZ, 0, 0 ;  /* 0x00000000ff0d7431 */ /* 0x000fe200000001ff */
[----:B------:R-:W-:-:S07]  /*04e0*/  MOV R7, RZ ;  /* 0x000000ff00077202 */ /* 0x000fce0000000f00 */
.L_x_59934:
[----:B------:R-:W0:Y:S01]  /*04f0*/  LDC.64 R4, c[0x0][0x5e8] ;  /* 0x00017a00ff047b82 */ /* 0x000e220000000a00 */
[----:B------:R-:W-:Y:S01]  /*0500*/  IMAD.MOV.U32 R6, RZ, RZ, R13 ;  /* 0x000000ffff067224 */ /* 0x000fe200078e000d */
[----:B------:R-:W-:-:S04]  /*0510*/  IADD3 R3, PT, PT, R3, 0x80, RZ ;  /* 0x0000008003037810 */ /* 0x000fc80007ffe0ff */
[----:B0-----:R0:W-:Y:S03]  /*0520*/  STG.E.64 desc[UR6][R4.64], R6 ;  /* 0x0000000604007986 */ /* 0x0011e6000c101b06 */
.L_x_59932:
[----:B------:R-:W-:Y:S05]  /*0530*/  BSYNC.RECONVERGENT B0 ;  /* 0x0000000000007941 */ /* 0x000fea0003800200 */
.L_x_59931:
[----:B------:R-:W-:-:S13]  /*0540*/  ISETP.GE.AND P0, PT, R3, UR4, PT ;  /* 0x0000000403007c0c */ /* 0x000fda000bf06270 */
[----:B------:R-:W-:Y:S05]  /*0550*/  @P0 EXIT ;  /* 0x000000000000094d */ /* 0x000fea0003800000 */
[----:B------:R-:W1:Y:S08]  /*0560*/  LDC.64 R2, c[0x0][0x5f8] ;  /* 0x00017e00ff027b82 */ /* 0x000e700000000a00 */
[----:B0-----:R-:W0:Y:S01]  /*0570*/  LDC.64 R4, c[0x0][0x5f0] ;  /* 0x00017c00ff047b82 */ /* 0x001e220000000a00 */
[----:B-1----:R-:W2:Y:S04]  /*0580*/  LDG.E.64 R2, desc[UR6][R2.64] ;  /* 0x0000000602027981 */ /* 0x002ea8000c1e1b00 */
[----:B0-----:R0:W5:Y:S01]  /*0590*/  LDG.E.64 R12, desc[UR6][R4.64] ;  /* 0x00000006040c7981 */ /* 0x001162000c1e1b00 */
[----:B--2---:R-:W-:-:S13]  /*05a0*/  ISETP.GE.AND P0, PT, R3, RZ, PT ;  /* 0x000000ff0300720c */ /* 0x004fda0003f06270 */
[----:B0-----:R-:W-:Y:S05]  /*05b0*/  @!P0 BRA `(.L_x_59937) ;  /* 0x0000000000ac8947 */ /* 0x001fea0003800000 */
[----:B------:R-:W-:Y:S01]  /*05c0*/  ISETP.NE.U32.AND P0, PT, R2, RZ, PT ;  /* 0x000000ff0200720c */ /* 0x000fe20003f05070 */
[----:B------:R-:W-:Y:S02]  /*05d0*/  HFMA2 R9, -RZ, RZ, 0, 5.9604644775390625e-08 ;  /* 0x00000001ff097431 */ /* 0x000fe400000001ff */
[----:B-----5:R-:W-:Y:S01]  /*05e0*/  IMAD.MOV.U32 R10, RZ, RZ, RZ ;  /* 0x000000ffff0a7224 */ /* 0x020fe200078e00ff */
[----:B------:R-:W-:-:S13]  /*05f0*/  ISETP.NE.AND.EX P0, PT, R3, RZ, PT, P0 ;  /* 0x000000ff0300720c */ /* 0x000fda0003f05300 */
[----:B------:R-:W-:Y:S05]  /*0600*/  @!P0 BRA `(.L_x_59938) ;  /* 0x0000000000dc8947 */ /* 0x000fea0003800000 */
[C---:B------:R-:W-:Y:S02]  /*0610*/  LOP3.LUT R0, R2.reuse, 0x1, RZ, 0xc0, !PT ;  /* 0x0000000102007812 */ /* 0x040fe400078ec0ff */
[----:B------:R-:W-:Y:S02]  /*0620*/  ISETP.GE.U32.AND P1, PT, R2, 0x2, PT ;  /* 0x000000020200780c */ /* 0x000fe40003f26070 */
[----:B------:R-:W-:Y:S01]  /*0630*/  ISETP.NE.U32.AND P0, PT, R0, 0x1, PT ;  /* 0x000000010000780c */ /* 0x000fe20003f05070 */
[----:B------:R-:W-:Y:S01]  /*0640*/  IMAD R0, R13, R12, RZ ;  /* 0x0000000c0d007224 */ /* 0x000fe200078e02ff */
[----:B------:R-:W-:Y:S02]  /*0650*/  ISETP.GE.U32.AND.EX P1, PT, R3, RZ, PT, P1 ;  /* 0x000000ff0300720c */ /* 0x000fe40003f26110 */
[----:B------:R-:W-:Y:S01]  /*0660*/  ISETP.NE.U32.AND.EX P0, PT, RZ, RZ, PT, P0 ;  /* 0x000000ffff00720c */ /* 0x000fe20003f05100 */
[----:B------:R-:W-:-:S03]  /*0670*/  IMAD R11, R12, R13, R0 ;  /* 0x0000000d0c0b7224 */ /* 0x000fc600078e0200 */
[----:B------:R-:W-:Y:S02]  /*0680*/  SEL R4, R12, 0x1, !P0 ;  /* 0x000000010c047807 */ /* 0x000fe40004000000 */
[----:B------:R-:W-:-:S03]  /*0690*/  SEL R7, R13, RZ, !P0 ;  /* 0x000000ff0d077207 */ /* 0x000fc60004000000 */
[----:B------:R-:W-:-:S05]  /*06a0*/  IMAD.WIDE.U32 R4, R4, 0x1, RZ ;  /* 0x0000000104047825 */ /* 0x000fca00078e00ff */
[----:B------:R-:W-:Y:S02]  /*06b0*/  IADD3 R10, PT, PT, R5, R7, RZ ;  /* 0x00000007050a7210 */ /* 0x000fe40007ffe0ff */
[----:B------:R-:W-:Y:S01]  /*06c0*/  MOV R9, R4 ;  /* 0x0000000400097202 */ /* 0x000fe20000000f00 */
[----:B------:R-:W-:Y:S01]  /*06d0*/  IMAD.WIDE.U32 R4, R12, R12, RZ ;  /* 0x0000000c0c047225 */ /* 0x000fe200078e00ff */
[----:B------:R-:W-:Y:S06]  /*06e0*/  @!P1 BRA `(.L_x_59938) ;  /* 0x0000000000a49947 */ /* 0x000fec0003800000 */
[----:B------:R-:W-:Y:S01]  /*06f0*/  IMAD.IADD R7, R5, 0x1, R11 ;  /* 0x0000000105077824 */ /* 0x000fe200078e020b */
[--C-:B------:R-:W-:Y:S02]  /*0700*/  SHF.R.U64 R0, R2, 0x1, R3.reuse ;  /* 0x0000000102007819 */ /* 0x100fe40000001203 */
[----:B------:R-:W-:-:S07]  /*0710*/  SHF.R.U32.HI R5, RZ, 0x1, R3 ;  /* 0x00000001ff057819 */ /* 0x000fce0000011603 */
.L_x_59939:
        /* <DEDUP_REMOVED lines=10> */
[----:B------:R-:W-:Y:S02]  /*07c0*/  IADD3 R7, PT, PT, R3, R7, RZ ;  /* 0x0000000703077210 */ /* 0x000fe40007ffe0ff */
[----:B------:R-:W-:Y:S01]  /*07d0*/  ISETP.GE.U32.AND.EX P0, PT, R5, RZ, PT, P0 ;  /* 0x000000ff0500720c */ /* 0x000fe20003f06100 */
[----:B------:R-:W-:Y:S01]  /*07e0*/  IMAD R11, R10, R6, R11 ;  /* 0x000000060a0b7224 */ /* 0x000fe200078e020b */
[----:B------:R-:W-:Y:S01]  /*07f0*/  MOV R4, R2 ;  /* 0x0000000200047202 */ /* 0x000fe20000000f00 */
[----:B------:R-:W-:Y:S01]  /*0800*/  IMAD.WIDE.U32 R2, R6, R9, RZ ;  /* 0x0000000906027225 */ /* 0x000fe200078e00ff */
[----:B------:R-:W-:-:S02]  /*0810*/  SHF.R.U64 R0, R0, 0x1, R5 ;  /* 0x0000000100007819 */ /* 0x000fc40000001205 */
[----:B------:R-:W-:Y:S01]  /*0820*/  SHF.R.U32.HI R5, RZ, 0x1, R5 ;  /* 0x00000001ff057819 */ /* 0x000fe20000011605 */
[----:B------:R-:W-:Y:S01]  /*0830*/  IMAD.MOV.U32 R9, RZ, RZ, R2 ;  /* 0x000000ffff097224 */ /* 0x000fe200078e0002 */
[----:B------:R-:W-:-:S05]  /*0840*/  IADD3 R10, PT, PT, R3, R11, RZ ;  /* 0x0000000b030a7210 */ /* 0x000fca0007ffe0ff */
[----:B------:R-:W-:Y:S05]  /*0850*/  @P0 BRA `(.L_x_59939) ;  /* 0xfffffffc00b00947 */ /* 0x000fea000383ffff */
[----:B------:R-:W-:Y:S05]  /*0860*/  BRA `(.L_x_59938) ;  /* 0x0000000000447947 */ /* 0x000fea0003800000 */
.L_x_59937:
[----:B-----5:R-:W-:Y:S01]  /*0870*/  ISETP.NE.U32.AND P0, PT, R12, 0x1, PT ;  /* 0x000000010c00780c */ /* 0x020fe20003f05070 */
[----:B------:R-:W-:Y:S01]  /*0880*/  IMAD.MOV.U32 R10, RZ, RZ, R13 ;  /* 0x000000ffff0a7224 */ /* 0x000fe200078e000d */
[----:B------:R-:W-:Y:S02]  /*0890*/  MOV R9, R12 ;  /* 0x0000000c00097202 */ /* 0x000fe40000000f00 */
[----:B------:R-:W-:-:S13]  /*08a0*/  ISETP.NE.AND.EX P0, PT, R13, RZ, PT, P0 ;  /* 0x000000ff0d00720c */ /* 0x000fda0003f05300 */
[----:B------:R-:W-:Y:S05]  /*08b0*/  @!P0 BRA `(.L_x_59938) ;  /* 0x0000000000308947 */ /* 0x000fea0003800000 */
[----:B------:R-:W-:-:S04]  /*08c0*/  ISETP.NE.U32.AND P0, PT, R12, -0x1, PT ;  /* 0xffffffff0c00780c */ /* 0x000fc80003f05070 */
[----:B------:R-:W-:-:S13]  /*08d0*/  ISETP.NE.AND.EX P0, PT, R13, -0x1, PT, P0 ;  /* 0xffffffff0d00780c */ /* 0x000fda0003f05300 */
[----:B------:R-:W-:Y:S05]  /*08e0*/  @P0 BRA `(.L_x_59940) ;  /* 0x00000000001c0947 */ /* 0x000fea0003800000 */
[----:B------:R-:W-:Y:S01]  /*08f0*/  LOP3.LUT R2, R2, 0x1, RZ, 0xc0, !PT ;  /* 0x0000000102027812 */ /* 0x000fe200078ec0ff */
[----:B------:R-:W-:-:S03]  /*0900*/  HFMA2 R9, -RZ, RZ, 0, 5.9604644775390625e-08 ;  /* 0x00000001ff097431 */ /* 0x000fc600000001ff */
[----:B------:R-:W-:-:S04]  /*0910*/  ISETP.NE.U32.AND P0, PT, R2, 0x1, PT ;  /* 0x000000010200780c */ /* 0x000fc80003f05070 */
[----:B------:R-:W-:-:S04]  /*0920*/  ISETP.NE.U32.AND.EX P0, PT, RZ, RZ, PT, P0 ;  /* 0x000000ffff00720c */ /* 0x000fc80003f05100 */
[----:B------:R-:W-:Y:S02]  /*0930*/  SEL R9, R9, 0xffffffff, P0 ;  /* 0xffffffff09097807 */ /* 0x000fe40000000000 */
[----:B------:R-:W-:Y:S01]  /*0940*/  SEL R10, RZ, 0xffffffff, P0 ;  /* 0xffffffffff0a7807 */ /* 0x000fe20000000000 */
[----:B------:R-:W-:Y:S06]  /*0950*/  BRA `(.L_x_59938) ;  /* 0x0000000000087947 */ /* 0x000fec0003800000 */
.L_x_59940:
[----:B------:R-:W-:Y:S01]  /*0960*/  MOV R9, RZ ;  /* 0x000000ff00097202 */ /* 0x000fe20000000f00 */
[----:B------:R-:W-:-:S07]  /*0970*/  IMAD.MOV.U32 R10, RZ, RZ, RZ ;  /* 0x000000ffff0a7224 */ /* 0x000fce00078e00ff */
.L_x_59938:
[----:B------:R-:W0:Y:S01]  /*0980*/  LDC.64 R4, c[0x0][0x5e8] ;  /* 0x00017a00ff047b82 */ /* 0x000e220000000a00 */
[----:B------:R-:W-:Y:S02]  /*0990*/  MOV R2, R9 ;  /* 0x0000000900027202 */ /* 0x000fe40000000f00 */
[----:B------:R-:W-:-:S05]  /*09a0*/  MOV R3, R10 ;  /* 0x0000000a00037202 */ /* 0x000fca0000000f00 */
[----:B0-----:R-:W-:Y:S01]  /*09b0*/  STG.E.64 desc[UR6][R4.64], R2 ;  /* 0x0000000204007986 */ /* 0x001fe2000c101b06 */
[----:B------:R-:W-:Y:S05]  /*09c0*/  EXIT ;  /* 0x000000000000794d */ /* 0x000fea0003800000 */
.L_x_59930:
        /* <DEDUP_REMOVED lines=355> */
.L_x_59943:
[----:B------:R-:W0:Y:S02]  /*2000*/  LDCU.128 UR8, c[0x0][0x5f0] ;  /* 0x0000be00ff0877ac */ /* 0x000e240008000c00 */
[----:B0-----:R-:W-:-:S04]  /*2010*/  IADD3 R6, P0, PT, R6, UR10, RZ ;  /* 0x0000000a06067c10 */ /* 0x001fc8000ff1e0ff */
[----:B------:R-:W-:-:S06]  /*2020*/  IADD3.X R7, PT, PT, RZ, UR11, RZ, P0, !PT ;  /* 0x0000000bff077c10 */ /* 0x000fcc00087fe4ff */
[----:B------:R-:W2:Y:S01]  /*2030*/  LDG.E.64 R6, desc[UR6][R6.64] ;  /* 0x0000000606067981 */ /* 0x000ea2000c1e1b00 */
[----:B------:R-:W-:-:S05]  /*2040*/  IADD3 R8, P0, PT, R4, UR8, RZ ;  /* 0x0000000804087c10 */ /* 0x000fca000ff1e0ff */
[----:B------:R-:W-:-:S06]  /*2050*/  IMAD.X R9, RZ, RZ, UR9, P0 ;  /* 0x00000009ff097e24 */ /* 0x000fcc00080e06ff */
[----:B------:R-:W5:Y:S01]  /*2060*/  LDG.E.64 R8, desc[UR6][R8.64] ;  /* 0x0000000608087981 */ /* 0x000f62000c1e1b00 */
[----:B------:R-:W-:Y:S01]  /*2070*/  BSSY.RECONVERGENT B1, `(.L_x_59944) ;  /* 0x0000030000017945 */ /* 0x000fe20003800200 */
[----:B--2---:R-:W-:-:S13]  /*2080*/  ISETP.GE.AND P0, PT, R7, RZ, PT ;  /* 0x000000ff0700720c */ /* 0x004fda0003f06270 */
[----:B------:R-:W-:Y:S05]  /*2090*/  @!P0 BRA `(.L_x_59945) ;  /* 0x0000000000788947 */ /* 0x000fea0003800000 */
[----:B------:R-:W-:Y:S01]  /*20a0*/  MOV R15, R7 ;  /* 0x00000007000f7202 */ /* 0x000fe20000000f00 */
[----:B------:R-:W-:Y:S01]  /*20b0*/  BSSY.RECONVERGENT B2, `(.L_x_59946) ;  /* 0x000001b000027945 */ /* 0x000fe20003800200 */
[----:B------:R-:W-:Y:S01]  /*20c0*/  ISETP.NE.U32.AND P0, PT, R6, RZ, PT ;  /* 0x000000ff0600720c */ /* 0x000fe20003f05070 */
[----:B------:R-:W-:Y:S02]  /*20d0*/  HFMA2 R10, -RZ, RZ, 0, 5.9604644775390625e-08 ;  /* 0x00000001ff0a7431 */ /* 0x000fe400000001ff */
[----:B------:R-:W-:Y:S01]  /*20e0*/  IMAD.MOV.U32 R13, RZ, RZ, RZ ;  /* 0x000000ffff0d7224 */ /* 0x000fe200078e00ff */
[----:B------:R-:W-:-:S13]  /*20f0*/  ISETP.NE.AND.EX P0, PT, R15, RZ, PT, P0 ;  /* 0x000000ff0f00720c */ /* 0x000fda0003f05300 */
[----:B------:R-:W-:Y:S05]  /*2100*/  @!P0 BRA `(.L_x_59947) ;  /* 0x0000000000548947 */ /* 0x000fea0003800000 */
[----:B------:R-:W-:Y:S02]  /*2110*/  MOV R10, 0x1 ;  /* 0x00000001000a7802 */ /* 0x000fe40000000f00 */
[----:B------:R-:W-:-:S07]  /*2120*/  MOV R13, RZ ;  /* 0x000000ff000d7202 */ /* 0x000fce0000000f00 */
.L_x_59948:
        /* <DEDUP_REMOVED lines=10> */
[-C--:B------:R-:W-:Y:S01]  /*21d0*/  IMAD R7, R7, R10.reuse, RZ ;  /* 0x0000000a07077224 */ /* 0x080fe200078e02ff */
[----:B------:R-:W-:Y:S01]  /*21e0*/  ISETP.GT.U32.AND.EX P0, PT, R15, RZ, PT, P0 ;  /* 0x000000ff0f00720c */ /* 0x000fe20003f04100 */
[----:B------:R-:W-:Y:S01]  /*21f0*/  IMAD.WIDE.U32 R10, R4, R10, RZ ;  /* 0x0000000a040a7225 */ /* 0x000fe200078e00ff */
[----:B------:R-:W-:-:S03]  /*2200*/  IADD3 R9, PT, PT, R9, R17, RZ ;  /* 0x0000001109097210 */ /* 0x000fc60007ffe0ff */
[----:B------:R-:W-:Y:S01]  /*2210*/  IMAD R7, R13, R4, R7 ;  /* 0x000000040d077224 */ /* 0x000fe200078e0207 */
[----:B------:R-:W-:-:S03]  /*2220*/  SHF.R.U32.HI R4, RZ, 0x1, R15 ;  /* 0x00000001ff047819 */ /* 0x000fc6000001160f */
[----:B------:R-:W-:Y:S01]  /*2230*/  IMAD.IADD R13, R11, 0x1, R7 ;  /* 0x000000010b0d7824 */ /* 0x000fe200078e0207 */
[----:B------:R-:W-:-:S03]  /*2240*/  MOV R15, R4 ;  /* 0x00000004000f7202 */ /* 0x000fc60000000f00 */
[----:B------:R-:W-:Y:S05]  /*2250*/  @P0 BRA `(.L_x_59948) ;  /* 0xfffffffc00b40947 */ /* 0x000fea000383ffff */
.L_x_59947:
[----:B------:R-:W-:Y:S05]  /*2260*/  BSYNC.RECONVERGENT B2 ;  /* 0x0000000000027941 */ /* 0x000fea0003800200 */
.L_x_59946:
[----:B------:R-:W-:Y:S05]  /*2270*/  BRA `(.L_x_59949) ;  /* 0x00000000003c7947 */ /* 0x000fea0003800000 */
.L_x_59945:
[----:B-----5:R-:W-:Y:S01]  /*2280*/  ISETP.NE.U32.AND P0, PT, R8, 0x1, PT ;  /* 0x000000010800780c */ /* 0x020fe20003f05070 */
[----:B------:R-:W-:Y:S01]  /*2290*/  IMAD.MOV.U32 R10, RZ, RZ, R8 ;  /* 0x000000ffff0a7224 */ /* 0x000fe200078e0008 */
[----:B------:R-:W-:Y:S02]  /*22a0*/  MOV R13, R9 ;  /* 0x00000009000d7202 */ /* 0x000fe40000000f00 */
[----:B------:R-:W-:-:S13]  /*22b0*/  ISETP.NE.AND.EX P0, PT, R9, RZ, PT, P0 ;  /* 0x000000ff0900720c */ /* 0x000fda0003f05300 */
[----:B------:R-:W-:Y:S05]  /*22c0*/  @!P0 BRA `(.L_x_59949) ;  /* 0x0000000000288947 */ /* 0x000fea0003800000 */
[----:B------:R-:W-:-:S04]  /*22d0*/  ISETP.NE.U32.AND P0, PT, R8, -0x1, PT ;  /* 0xffffffff0800780c */ /* 0x000fc80003f05070 */
[----:B------:R-:W-:-:S13]  /*22e0*/  ISETP.NE.AND.EX P0, PT, R9, -0x1, PT, P0 ;  /* 0xffffffff0900780c */ /* 0x000fda0003f05300 */
[----:B------:R-:W-:Y:S02]  /*22f0*/  @!P0 LOP3.LUT R6, R6, 0x1, RZ, 0xc0, !PT ;  /* 0x0000000106068812 */ /* 0x000fe400078ec0ff */
[----:B------:R-:W-:Y:S02]  /*2300*/  @!P0 MOV R10, 0x1 ;  /* 0x00000001000a8802 */ /* 0x000fe40000000f00 */
[----:B------:R-:W-:-:S04]  /*2310*/  @!P0 ISETP.NE.U32.AND P1, PT, R6, 0x1, PT ;  /* 0x000000010600880c */ /* 0x000fc80003f25070 */
[----:B------:R-:W-:-:S04]  /*2320*/  @!P0 ISETP.NE.U32.AND.EX P1, PT, RZ, RZ, PT, P1 ;  /* 0x000000ffff00820c */ /* 0x000fc80003f25110 */
[----:B------:R-:W-:Y:S01]  /*2330*/  @!P0 SEL R10, R10, 0xffffffff, P1 ;  /* 0xffffffff0a0a8807 */ /* 0x000fe20000800000 */
[----:B------:R-:W-:Y:S01]  /*2340*/  @P0 IMAD.MOV.U32 R10, RZ, RZ, RZ ;  /* 0x000000ffff0a0224 */ /* 0x000fe200078e00ff */
[----:B------:R-:W-:Y:S02]  /*2350*/  @!P0 SEL R13, RZ, 0xffffffff, P1 ;  /* 0xffffffffff0d8807 */ /* 0x000fe40000800000 */
[----:B------:R-:W-:-:S07]  /*2360*/  @P0 MOV R13, RZ ;  /* 0x000000ff000d0202 */ /* 0x000fce0000000f00 */
.L_x_59949:
[----:B------:R-:W-:Y:S05]  /*2370*/  BSYNC.RECONVERGENT B1 ;  /* 0x0000000000017941 */ /* 0x000fea0003800200 */
.L_x_59944:
[----:B------:R-:W0:Y:S01]  /*2380*/  LDCU.64 UR8, c[0x0][0x5e8] ;  /* 0x0000bd00ff0877ac */ /* 0x000e220008000a00 */
[----:B------:R-:W-:Y:S01]  /*2390*/  IMAD.MOV.U32 R4, RZ, RZ, R10 ;  /* 0x000000ffff047224 */ /* 0x000fe200078e000a */
[----:B------:R-:W-:Y:S02]  /*23a0*/  IADD3 R3, PT, PT, R3, 0x80, RZ ;  /* 0x0000008003037810 */ /* 0x000fe40007ffe0ff */
[----:B0-----:R-:W-:Y:S02]  /*23b0*/  IADD3 R6, P0, PT, R5, UR8, RZ ;  /* 0x0000000805067c10 */ /* 0x001fe4000ff1e0ff */
[----:B------:R-:W-:Y:S02]  /*23c0*/  MOV R5, R13 ;  /* 0x0000000d00057202 */ /* 0x000fe40000000f00 */
[----:B------:R-:W-:-:S05]  /*23d0*/  IADD3.X R7, PT, PT, RZ, UR9, RZ, P0, !PT ;  /* 0x00000009ff077c10 */ /* 0x000fca00087fe4ff */
[----:B------:R0:W-:Y:S04]  /*23e0*/  STG.E.64 desc[UR6][R6.64], R4 ;  /* 0x0000000406007986 */ /* 0x0001e8000c101b06 */
.L_x_59942:
[----:B------:R-:W-:Y:S05]  /*23f0*/  BSYNC.RECONVERGENT B0 ;  /* 0x0000000000007941 */ /* 0x000fea0003800200 */
.L_x_59941:
        /* <DEDUP_REMOVED lines=23> */
[----:B0----5:R-:W-:-:S05]  /*2570*/  IMAD.HI.U32 R8, R7, UR9, R6 ;  /* 0x0000000907087c27 */ /* 0x021fca000f8e0006 */
        /* <DEDUP_REMOVED lines=326> */
.L_x_59950:
[----:B------:R-:W0:Y:S01]  /*39e0*/  LDCU.128 UR8, c[0x0][0x5f0] ;  /* 0x0000be00ff0877ac */ /* 0x000e220008000c00 */
[----:B------:R-:W1:Y:S01]  /*39f0*/  LDCU.64 UR4, c[0x0][0x5e8] ;  /* 0x0000bd00ff0477ac */ /* 0x000e620008000a00 */
[----:B0-----:R-:W-:-:S04]  /*3a00*/  IADD3 R4, P0, PT, R4, UR10, RZ ;  /* 0x0000000a04047c10 */ /* 0x001fc8000ff1e0ff */
[----:B------:R-:W-:-:S06]  /*3a10*/  IADD3.X R5, PT, PT, RZ, UR11, RZ, P0, !PT ;  /* 0x0000000bff057c10 */ /* 0x000fcc00087fe4ff */
[----:B------:R-:W2:Y:S01]  /*3a20*/  LDG.E.64 R4, desc[UR6][R4.64] ;  /* 0x0000000604047981 */ /* 0x000ea2000c1e1b00 */
[----:B------:R-:W-:-:S04]  /*3a30*/  IADD3 R6, P0, PT, R2, UR8, RZ ;  /* 0x0000000802067c10 */ /* 0x000fc8000ff1e0ff */
[----:B------:R-:W-:-:S05]  /*3a40*/  IADD3.X R7, PT, PT, RZ, UR9, RZ, P0, !PT ;  /* 0x00000009ff077c10 */ /* 0x000fca00087fe4ff */
[----:B-----5:R0:W5:Y:S01]  /*3a50*/  LDG.E.64 R8, desc[UR6][R6.64] ;  /* 0x0000000606087981 */ /* 0x020162000c1e1b00 */
[----:B-1----:R-:W-:Y:S01]  /*3a60*/  IADD3 R2, P1, PT, R3, UR4, RZ ;  /* 0x0000000403027c10 */ /* 0x002fe2000ff3e0ff */
[----:B------:R-:W-:Y:S04]  /*3a70*/  BSSY.RECONVERGENT B0, `(.L_x_59951) ;  /* 0x0000040000007945 */ /* 0x000fe80003800200 */
[----:B------:R-:W-:Y:S01]  /*3a80*/  IMAD.X R3, RZ, RZ, UR5, P1 ;  /* 0x00000005ff037e24 */ /* 0x000fe200088e06ff */
[----:B--2---:R-:W-:-:S13]  /*3a90*/  ISETP.GE.AND P0, PT, R5, RZ, PT ;  /* 0x000000ff0500720c */ /* 0x004fda0003f06270 */
[----:B0-----:R-:W-:Y:S05]  /*3aa0*/  @!P0 BRA `(.L_x_59952) ;  /* 0x0000000000b48947 */ /* 0x001fea0003800000 */
[----:B------:R-:W-:Y:S01]  /*3ab0*/  ISETP.NE.U32.AND P0, PT, R4, RZ, PT ;  /* 0x000000ff0400720c */ /* 0x000fe20003f05070 */
[----:B------:R-:W-:Y:S01]  /*3ac0*/  BSSY.RECONVERGENT B1, `(.L_x_59953) ;  /* 0x000002a000017945 */ /* 0x000fe20003800200 */
[----:B------:R-:W-:Y:S01]  /*3ad0*/  HFMA2 R13, -RZ, RZ, 0, 5.9604644775390625e-08 ;  /* 0x00000001ff0d7431 */ /* 0x000fe200000001ff */
[----:B------:R-:W-:Y:S02]  /*3ae0*/  MOV R7, RZ ;  /* 0x000000ff00077202 */ /* 0x000fe40000000f00 */
[----:B------:R-:W-:-:S13]  /*3af0*/  ISETP.NE.AND.EX P0, PT, R5, RZ, PT, P0 ;  /* 0x000000ff0500720c */ /* 0x000fda0003f05300 */
[----:B------:R-:W-:Y:S05]  /*3b00*/  @!P0 BRA `(.L_x_59954) ;  /* 0x0000000000948947 */ /* 0x000fea0003800000 */
[C---:B------:R-:W-:Y:S01]  /*3b10*/  LOP3.LUT R0, R4.reuse, 0x1, RZ, 0xc0, !PT ;  /* 0x0000000104007812 */ /* 0x040fe200078ec0ff */
[----:B-----5:R-:W-:Y:S01]  /*3b20*/  IMAD R15, R9, R8, RZ ;  /* 0x00000008090f7224 */ /* 0x020fe200078e02ff */
[----:B------:R-:W-:Y:S02]  /*3b30*/  ISETP.GE.U32.AND P1, PT, R4, 0x2, PT ;  /* 0x000000020400780c */ /* 0x000fe40003f26070 */
[----:B------:R-:W-:Y:S01]  /*3b40*/  ISETP.NE.U32.AND P0, PT, R0, 0x1, PT ;  /* 0x000000010000780c */ /* 0x000fe20003f05070 */
[----:B------:R-:W-:-:S03]  /*3b50*/  IMAD R15, R8, R9, R15 ;  /* 0x00000009080f7224 */ /* 0x000fc600078e020f */
[----:B------:R-:W-:-:S04]  /*3b60*/  ISETP.NE.U32.AND.EX P0, PT, RZ, RZ, PT, P0 ;  /* 0x000000ffff00720c */ /* 0x000fc80003f05100 */
[C---:B------:R-:W-:Y:S02]  /*3b70*/  SEL R6, R8.reuse, 0x1, !P0 ;  /* 0x0000000108067807 */ /* 0x040fe40004000000 */
[----:B------:R-:W-:Y:S01]  /*3b80*/  SEL R11, R9, RZ, !P0 ;  /* 0x000000ff090b7207 */ /* 0x000fe20004000000 */
[----:B------:R-:W-:Y:S01]  /*3b90*/  IMAD.WIDE.U32 R8, R8, R8, RZ ;  /* 0x0000000808087225 */ /* 0x000fe200078e00ff */
[----:B------:R-:W-:-:S03]  /*3ba0*/  ISETP.GE.U32.AND.EX P0, PT, R5, RZ, PT, P1 ;  /* 0x000000ff0500720c */ /* 0x000fc60003f06110 */
[----:B------:R-:W-:-:S04]  /*3bb0*/  IMAD.WIDE.U32 R6, R6, 0x1, RZ ;  /* 0x0000000106067825 */ /* 0x000fc800078e00ff */
[----:B------:R-:W-:Y:S01]  /*3bc0*/  IMAD.MOV.U32 R13, RZ, RZ, R6 ;  /* 0x000000ffff0d7224 */ /* 0x000fe200078e0006 */
[----:B------:R-:W-:-:S05]  /*3bd0*/  IADD3 R7, PT, PT, R7, R11, RZ ;  /* 0x0000000b07077210 */ /* 0x000fca0007ffe0ff */
[----:B------:R-:W-:Y:S05]  /*3be0*/  @!P0 BRA `(.L_x_59954) ;  /* 0x00000000005c8947 */ /* 0x000fea0003800000 */
[----:B------:R-:W-:Y:S02]  /*3bf0*/  IADD3 R11, PT, PT, R9, R15, RZ ;  /* 0x0000000f090b7210 */ /* 0x000fe40007ffe0ff */
[--C-:B------:R-:W-:Y:S02]  /*3c00*/  SHF.R.U64 R0, R4, 0x1, R5.reuse ;  /* 0x0000000104007819 */ /* 0x100fe40000001205 */
[----:B------:R-:W-:-:S07]  /*3c10*/  SHF.R.U32.HI R9, RZ, 0x1, R5 ;  /* 0x00000001ff097819 */ /* 0x000fce0000011605 */
.L_x_59955:
        /* <DEDUP_REMOVED lines=20> */
.L_x_59954:
[----:B------:R-:W-:Y:S05]  /*3d60*/  BSYNC.RECONVERGENT B1 ;  /* 0x0000000000017941 */ /* 0x000fea0003800200 */
.L_x_59953:
[----:B------:R-:W-:Y:S05]  /*3d70*/  BRA `(.L_x_59956) ;  /* 0x00000000003c7947 */ /* 0x000fea0003800000 */
.L_x_59952:
[----:B-----5:R-:W-:Y:S02]  /*3d80*/  ISETP.NE.U32.AND P0, PT, R8, 0x1, PT ;  /* 0x000000010800780c */ /* 0x020fe40003f05070 */
[----:B------:R-:W-:Y:S02]  /*3d90*/  MOV R13, R8 ;  /* 0x00000008000d7202 */ /* 0x000fe40000000f00 */
[----:B------:R-:W-:Y:S02]  /*3da0*/  ISETP.NE.AND.EX P0, PT, R9, RZ, PT, P0 ;  /* 0x000000ff0900720c */ /* 0x000fe40003f05300 */
[----:B------:R-:W-:-:S11]  /*3db0*/  MOV R7, R9 ;  /* 0x0000000900077202 */ /* 0x000fd60000000f00 */
        /* <DEDUP_REMOVED lines=9> */
[----:B------:R-:W-:Y:S02]  /*3e50*/  @P0 MOV R13, RZ ;  /* 0x000000ff000d0202 */ /* 0x000fe40000000f00 */
[----:B------:R-:W-:-:S07]  /*3e60*/  @P0 MOV R7, RZ ;  /* 0x000000ff00070202 */ /* 0x000fce0000000f00 */
.L_x_59956:
[----:B------:R-:W-:Y:S05]  /*3e70*/  BSYNC.RECONVERGENT B0 ;  /* 0x0000000000007941 */ /* 0x000fea0003800200 */
.L_x_59951:
[----:B------:R-:W-:-:S05]  /*3e80*/  MOV R6, R13 ;  /* 0x0000000d00067202 */ /* 0x000fca0000000f00 */
[----:B------:R-:W-:Y:S01]  /*3e90*/  STG.E.64 desc[UR6][R2.64], R6 ;  /* 0x0000000602007986 */ /* 0x000fe2000c101b06 */
[----:B------:R-:W-:Y:S05]  /*3ea0*/  EXIT ;  /* 0x000000000000794d */ /* 0x000fea0003800000 */
.L_x_59957:
        /* <DEDUP_REMOVED lines=13> */
.L_x_68799:


//--------------------- .text._ZN2at6native27unrolled_elementwise_kernelIZZZNS0_50_GLOBAL__N__2680c7bb_12_PowKernel_cu_7dd49032_300324pow_tensor_tensor_kernelERNS_18TensorIteratorBaseEENKUlvE_clEvENKUlvE2_clEvEUlllE_St5arrayIPcLm3EELi4E23TrivialOffsetCalculatorILi2EjESB_ILi1EjENS0_6memory15LoadWithoutCastENSE_16StoreWithoutCastEEEviT_T0_T2_T3_T4_T5_ --------------------------
	.section	.text._ZN2at6native27unrolled_elementwise_kernelIZZZNS0_50_GLOBAL__N__2680c7bb_12_PowKernel_cu_7dd49032_300324pow_tensor_tensor_kernelERNS_18TensorIteratorBaseEENKUlvE_clEvENKUlvE2_clEvEUlllE_St5arrayIPcLm3EELi4E23TrivialOffsetCalculatorILi2EjESB_ILi1EjENS0_6memory15LoadWithoutCastENSE_16StoreWithoutCastEEEviT_T0_T2_T3_T4_T5_,"ax",@progbits
	.align	128
        .global         _ZN2at6native27unrolled_elementwise_kernelIZZZNS0_50_GLOBAL__N__2680c7bb_12_PowKernel_cu_7dd49032_300324pow_tensor_tensor_kernelERNS_18TensorIteratorBaseEENKUlvE_clEvENKUlvE2_clEvEUlllE_St5arrayIPcLm3EELi4E23TrivialOffsetCalculatorILi2EjESB_ILi1EjENS0_6memory15LoadWithoutCastENSE_16StoreWithoutCastEEEviT_T0_T2_T3_T4_T5_
        .type           _ZN2at6native27unrolled_elementwise_kernelIZZZNS0_50_GLOBAL__N__2680c7bb_12_PowKernel_cu_7dd49032_300324pow_tensor_tensor_kernelERNS_18TensorIteratorBaseEENKUlvE_clEvENKUlvE2_clEvEUlllE_St5arrayIPcLm3EELi4E23TrivialOffsetCalculatorILi2EjESB_ILi1EjENS0_6memory15LoadWithoutCastENSE_16StoreWithoutCastEEEviT_T0_T2_T3_T4_T5_,@function
        .size           _ZN2at6native27unrolled_elementwise_kernelIZZZNS0_50_GLOBAL__N__2680c7bb_12_PowKernel_cu_7dd49032_300324pow_tensor_tensor_kernelERNS_18TensorIteratorBaseEENKUlvE_clEvENKUlvE2_clEvEUlllE_St5arrayIPcLm3EELi4E23TrivialOffsetCalculatorILi2EjESB_ILi1EjENS0_6memory15LoadWithoutCastENSE_16StoreWithoutCastEEEviT_T0_T2_T3_T4_T5_,(.L_x_68800 - _ZN2at6native27unrolled_elementwise_kernelIZZZNS0_50_GLOBAL__N__2680c7bb_12_PowKernel_cu_7dd49032_300324pow_tensor_tensor_kernelERNS_18TensorIteratorBaseEENKUlvE_clEvENKUlvE2_clEvEUlllE_St5arrayIPcLm3EELi4E23TrivialOffsetCalculatorILi2EjESB_ILi1EjENS0_6memory15LoadWithoutCastENSE_16StoreWithoutCastEEEviT_T0_T2_T3_T4_T5_)
        .other          _ZN2at6native27unrolled_elementwise_kernelIZZZNS0_50_GLOBAL__N__2680c7bb_12_PowKernel_cu_7dd49032_300324pow_tensor_tensor_kernelERNS_18TensorIteratorBaseEENKUlvE_clEvENKUlvE2_clEvEUlllE_St5arrayIPcLm3EELi4E23TrivialOffsetCalculatorILi2EjESB_ILi1EjENS0_6memory15LoadWithoutCastENSE_16StoreWithoutCastEEEviT_T0_T2_T3_T4_T5_,@"STO_CUDA_ENTRY STV_DEFAULT"
_ZN2at6native27unrolled_elementwise_kernelIZZZNS0_50_GLOBAL__N__2680c7bb_12_PowKernel_cu_7dd49032_300324pow_tensor_tensor_kernelERNS_18TensorIteratorBaseEENKUlvE_clEvENKUlvE2_clEvEUlllE_St5arrayIPcLm3EELi4E23TrivialOffsetCalculatorILi2EjESB_ILi1EjENS0_6memory15LoadWithoutCastENSE_16StoreWithoutCastEEEviT_T0_T2_T3_T4_T5_:
.text._ZN2at6native27unrolled_elementwise_kernelIZZZNS0_50_GLOBAL__N__2680c7bb_12_PowKernel_cu_7dd49032_300324pow_tensor_tensor_kernelERNS_18TensorIteratorBaseEENKUlvE_clEvENKUlvE2_clEvEUlllE_St5arrayIPcLm3EELi4E23TrivialOffsetCalculatorILi2EjESB_ILi1EjENS0_6memory15LoadWithoutCastENSE_16StoreWithoutCastEEEviT_T0_T2_T3_T4_T5_:
        /* <DEDUP_REMOVED lines=10> */
[----:B------:R-:W-:Y:S01]  /*00a0*/  CS2R R10, SRZ ;  /* 0x00000000000a7805 */ /* 0x000fe2000001ff00 */
[----:B------:R-:W0:Y:S03]  /*00b0*/  @!P0 LDC.64 R20, c[0x0][0x398] ;  /* 0x0000e600ff148b82 */ /* 0x000e260000000a00 */
[----:B------:R-:W-:-:S05]  /*00c0*/  ISETP.GE.AND P1, PT, R5, R22, PT ;  /* 0x000000160500720c */ /* 0x000fca0003f26270 */
[----:B------:R-:W2:Y:S08]  /*00d0*/  @!P0 LDC.64 R12, c[0x0][0x3a0] ;  /* 0x0000e800ff0c8b82 */ /* 0x000eb00000000a00 */
[----:B------:R-:W-:Y:S01]  /*00e0*/  @!P1 IMAD R7, R0, 0x200, R5 ;  /* 0x0000020000079824 */ /* 0x000fe200078e0205 */
[----:B------:R-:W3:Y:S01]  /*00f0*/  @!P1 LDC.64 R24, c[0x0][0x398] ;  /* 0x0000e600ff189b82 */ /* 0x000ee20000000a00 */
[----:B------:R-:W-:-:S05]  /*0100*/  @!P1 VIADD R5, R5, 0x80 ;  /* 0x0000008005059836 */ /* 0x000fca0000000000 */
[C---:B------:R-:W-:Y:S02]  /*0110*/  ISETP.GE.AND P3, PT, R5.reuse, R22, PT ;  /* 0x000000160500720c */ /* 0x040fe40003f66270 */
[----:B------:R-:W4:Y:S11]  /*0120*/  @!P1 LDC.64 R28, c[0x0][0x3a0] ;  /* 0x0000e800ff1c9b82 */ /* 0x000f360000000a00 */
[----:B------:R-:W-:Y:S01]  /*0130*/  @!P3 IMAD R3, R0, 0x200, R5 ;  /* 0x000002000003b824 */ /* 0x000fe200078e0205 */
[----:B------:R-:W0:Y:S01]  /*0140*/  @!P3 LDC.64 R26, c[0x0][0x398] ;  /* 0x0000e600ff1abb82 */ /* 0x000e220000000a00 */
[----:B------:R-:W-:-:S02]  /*0150*/  @!P3 VIADD R5, R5, 0x80 ;  /* 0x000000800505b836 */ /* 0x000fc40000000000 */
[----:B---3--:R-:W-:-:S03]  /*0160*/  @!P1 IMAD.WIDE.U32 R24, R7, 0x8, R24 ;  /* 0x0000000807189825 */ /* 0x008fc600078e0018 */
[----:B------:R-:W-:Y:S02]  /*0170*/  ISETP.GE.AND P2, PT, R5, R22, PT ;  /* 0x000000160500720c */ /* 0x000fe40003f46270 */
[----:B------:R-:W3:Y:S01]  /*0180*/  @!P3 LDC.64 R16, c[0x0][0x3a0] ;  /* 0x0000e800ff10bb82 */ /* 0x000ee20000000a00 */
[----:B-1----:R1:W5:Y:S10]  /*0190*/  @!P1 LDG.E.64 R8, desc[UR4][R24.64] ;  /* 0x0000000418089981 */ /* 0x002374000c1e1b00 */
[----:B------:R-:W2:Y:S08]  /*01a0*/  @!P2 LDC.64 R14, c[0x0][0x3a0] ;  /* 0x0000e800ff0eab82 */ /* 0x000eb00000000a00 */
[----:B------:R-:W2:Y:S01]  /*01b0*/  @!P2 LDC.64 R18, c[0x0][0x398] ;  /* 0x0000e600ff12ab82 */ /* 0x000ea20000000a00 */
[----:B----4-:R-:W-:-:S04]  /*01c0*/  @!P1 IMAD.WIDE.U32 R28, R7, 0x8, R28 ;  /* 0x00000008071c9825 */ /* 0x010fc800078e001c */
[----:B-1----:R-:W-:Y:S01]  /*01d0*/  @!P2 IMAD R25, R0, 0x200, R5 ;  /* 0x000002000019a824 */ /* 0x002fe200078e0205 */
[----:B------:R2:W5:Y:S01]  /*01e0*/  @!P1 LDG.E.64 R10, desc[UR4][R28.64] ;  /* 0x000000041c0a9981 */ /* 0x000562000c1e1b00 */
[----:B0-----:R-:W-:Y:S01]  /*01f0*/  @!P3 IMAD.WIDE.U32 R26, R3, 0x8, R26 ;  /* 0x00000008031ab825 */ /* 0x001fe200078e001a */
[----:B------:R-:W-:-:S03]  /*0200*/  CS2R R4, SRZ ;  /* 0x0000000000047805 */ /* 0x000fc6000001ff00 */
[----:B---3--:R-:W-:Y:S01]  /*0210*/  @!P3 IMAD.WIDE.U32 R16, R3, 0x8, R16 ;  /* 0x000000080310b825 */ /* 0x008fe200078e0010 */
[----:B------:R-:W-:-:S03]  /*0220*/  CS2R R2, SRZ ;  /* 0x0000000000027805 */ /* 0x000fc6000001ff00 */
[C---:B--2---:R-:W-:Y:S01]  /*0230*/  @!P2 IMAD.WIDE.U32 R28, R25.reuse, 0x8, R14 ;  /* 0x00000008191ca825 */ /* 0x044fe200078e000e */
[----:B------:R-:W-:Y:S01]  /*0240*/  CS2R R14, SRZ ;  /* 0x00000000000e7805 */ /* 0x000fe2000001ff00 */
[----:B------:R-:W5:Y:S05]  /*0250*/  @!P3 LDG.E.64 R4, desc[UR4][R16.64] ;  /* 0x000000041004b981 */ /* 0x000f6a000c1e1b00 */
[----:B------:R-:W5:Y:S01]  /*0260*/  @!P2 LDG.E.64 R14, desc[UR4][R28.64] ;  /* 0x000000041c0ea981 */ /* 0x000f62000c1e1b00 */
[----:B------:R-:W-:-:S05]  /*0270*/  @!P2 IMAD.WIDE.U32 R18, R25, 0x8, R18 ;  /* 0x000000081912a825 */ /* 0x000fca00078e0012 */
[----:B------:R-:W5:Y:S01]  /*0280*/  @!P2 LDG.E.64 R2, desc[UR4][R18.64] ;  /* 0x000000041202a981 */ /* 0x000f62000c1e1b00 */
[----:B------:R-:W-:-:S06]  /*0290*/  CS2R R6, SRZ ;  /* 0x0000000000067805 */ /* 0x000fcc000001ff00 */
[----:B------:R0:W5:Y:S01]  /*02a0*/  @!P3 LDG.E.64 R6, desc[UR4][R26.64] ;  /* 0x000000041a06b981 */ /* 0x000162000c1e1b00 */
[----:B------:R-:W-:Y:S01]  /*02b0*/  CS2R R24, SRZ ;  /* 0x0000000000187805 */ /* 0x000fe2000001ff00 */
[----:B0-----:R-:W-:-:S04]  /*02c0*/  @!P0 IMAD R27, R0, 0x200, R23 ;  /* 0x00000200001b8824 */ /* 0x001fc800078e0217 */
[----:B------:R-:W-:-:S04]  /*02d0*/  @!P0 IMAD.WIDE.U32 R20, R27, 0x8, R20 ;  /* 0x000000081b148825 */ /* 0x000fc800078e0014 */
[----:B------:R-:W-:Y:S01]  /*02e0*/  @!P0 IMAD.WIDE.U32 R12, R27, 0x8, R12 ;  /* 0x000000081b0c8825 */ /* 0x000fe200078e000c */
[----:B------:R-:W-:-:S04]  /*02f0*/  CS2R R26, SRZ ;  /* 0x00000000001a7805 */ /* 0x000fc8000001ff00 */
[----:B------:R0:W5:Y:S04]  /*0300*/  @!P0 LDG.E.64 R24, desc[UR4][R12.64] ;  /* 0x000000040c188981 */ /* 0x000168000c1e1b00 */
[----:B------:R0:W5:Y:S01]  /*0310*/  @!P0 LDG.E.64 R26, desc[UR4][R20.64] ;  /* 0x00000004141a8981 */ /* 0x000162000c1e1b00 */
[----:B------:R-:W-:Y:S01]  /*0320*/  ISETP.GE.AND P0, PT, R23, R22, PT ;  /* 0x000000161700720c */ /* 0x000fe20003f06270 */
[----:B------:R-:W-:-:S12]  /*0330*/  BSSY.RECONVERGENT B0, `(.L_x_59958) ;  /* 0x000002e000007945 */ /* 0x000fd80003800200 */
[----:B0-----:R-:W-:Y:S05]  /*0340*/  @P0 BRA `(.L_x_59959) ;  /* 0x0000000000b00947 */ /* 0x001fea0003800000 */
[----:B-----5:R-:W-:-:S13]  /*0350*/  ISETP.GE.AND P0, PT, R25, RZ, PT ;  /* 0x000000ff1900720c */ /* 0x020fda0003f06270 */
        /* <DEDUP_REMOVED lines=9> */
.L_x_59963:
        /* <DEDUP_REMOVED lines=16> */
[----:B------:R-:W-:-:S04]  /*04f0*/  IMAD.IADD R13, R13, 0x1, R17 ;  /* 0x000000010d0d7824 */ /* 0x000fc800078e0211 */
[----:B------:R-:W-:Y:S05]  /*0500*/  @P0 BRA `(.L_x_59963) ;  /* 0xfffffffc00b80947 */ /* 0x000fea000383ffff */
.L_x_59962:
[----:B------:R-:W-:Y:S05]  /*0510*/  BSYNC.RECONVERGENT B1 ;  /* 0x0000000000017941 */ /* 0x000fea0003800200 */
.L_x_59961:
[----:B------:R-:W-:Y:S05]  /*0520*/  BRA `(.L_x_59959) ;  /* 0x0000000000387947 */ /* 0x000fea0003800000 */
.L_x_59960:
        /* <DEDUP_REMOVED lines=14> */
.L_x_59959:
[----:B------:R-:W-:Y:S05]  /*0610*/  BSYNC.RECONVERGENT B0 ;  /* 0x0000000000007941 */ /* 0x000fea0003800200 */
.L_x_59958:
[----:B------:R-:W-:Y:S01]  /*0620*/  VIADD R17, R23, 0x80 ;  /* 0x0000008017117836 */ /* 0x000fe20000000000 */
[----:B------:R-:W-:Y:S04]  /*0630*/  BSSY.RECONVERGENT B0, `(.L_x_59964) ;  /* 0x0000040000007945 */ /* 0x000fe80003800200 */
[----:B------:R-:W-:-:S13]  /*0640*/  ISETP.GE.AND P0, PT, R17, R22, PT ;  /* 0x000000161100720c */ /* 0x000fda0003f06270 */
[----:B------:R-:W-:Y:S05]  /*0650*/  @P0 BRA `(.L_x_59965) ;  /* 0x0000000000f40947 */ /* 0x000fea0003800000 */
        /* <DEDUP_REMOVED lines=21> */
[----:B------:R-:W-:Y:S01]  /*07b0*/  SHF.R.U64 R10, R10, 0x1, R11 ;  /* 0x000000010a0a7819 */ /* 0x000fe2000000120b */
[----:B------:R-:W-:Y:S01]  /*07c0*/  IMAD.IADD R19, R21, 0x1, R25 ;  /* 0x0000000115137824 */ /* 0x000fe200078e0219 */
[----:B------:R-:W-:-:S07]  /*07d0*/  SHF.R.U32.HI R11, RZ, 0x1, R11 ;  /* 0x00000001ff0b7819 */ /* 0x000fce000001160b */
.L_x_59969:
        /* <DEDUP_REMOVED lines=9> */
[C---:B------:R-:W-:Y:S01]  /*0870*/  ISETP.GE.U32.AND P0, PT, R10.reuse, 0x2, PT ;  /* 0x000000020a00780c */ /* 0x040fe20003f06070 */
[-C--:B------:R-:W-:Y:S01]  /*0880*/  IMAD R25, R25, R18.reuse, RZ ;  /* 0x0000001219197224 */ /* 0x080fe200078e02ff */
[----:B------:R-:W-:Y:S01]  /*0890*/  SHF.R.U64 R10, R10, 0x1, R11 ;  /* 0x000000010a0a7819 */ /* 0x000fe2000000120b */
[----:B------:R-:W-:Y:S01]  /*08a0*/  IMAD.IADD R19, R9, 0x1, R19 ;  /* 0x0000000109137824 */ /* 0x000fe200078e0213 */
[----:B------:R-:W-:Y:S01]  /*08b0*/  ISETP.GE.U32.AND.EX P0, PT, R11, RZ, PT, P0 ;  /* 0x000000ff0b00720c */ /* 0x000fe20003f06100 */
[----:B------:R-:W-:Y:S01]  /*08c0*/  IMAD.WIDE.U32 R8, R21, R18, RZ ;  /* 0x0000001215087225 */ /* 0x000fe200078e00ff */
[----:B------:R-:W-:-:S03]  /*08d0*/  SHF.R.U32.HI R11, RZ, 0x1, R11 ;  /* 0x00000001ff0b7819 */ /* 0x000fc6000001160b */
[----:B------:R-:W-:Y:S02]  /*08e0*/  IMAD R25, R16, R21, R25 ;  /* 0x0000001510197224 */ /* 0x000fe400078e0219 */
[----:B------:R-:W-:Y:S02]  /*08f0*/  IMAD.MOV.U32 R18, RZ, RZ, R8 ;  /* 0x000000ffff127224 */ /* 0x000fe400078e0008 */
[----:B------:R-:W-:-:S04]  /*0900*/  IMAD.IADD R16, R9, 0x1, R25 ;  /* 0x0000000109107824 */ /* 0x000fc800078e0219 */
[----:B------:R-:W-:Y:S05]  /*0910*/  @P0 BRA `(.L_x_59969) ;  /* 0xfffffffc00b00947 */ /* 0x000fea000383ffff */
.L_x_59968:
[----:B------:R-:W-:Y:S05]  /*0920*/  BSYNC.RECONVERGENT B1 ;  /* 0x0000000000017941 */ /* 0x000fea0003800200 */
.L_x_59967:
[----:B------:R-:W-:Y:S05]  /*0930*/  BRA `(.L_x_59965) ;  /* 0x00000000003c7947 */ /* 0x000fea0003800000 */
.L_x_59966:
        /* <DEDUP_REMOVED lines=15> */
.L_x_59965:
[----:B------:R-:W-:Y:S05]  /*0a30*/  BSYNC.RECONVERGENT B0 ;  /* 0x0000000000007941 */ /* 0x000fea0003800200 */
.L_x_59964:
[----:B-----5:R-:W-:Y:S01]  /*0a40*/  VIADD R9, R23, 0x100 ;  /* 0x0000010017097836 */ /* 0x020fe20000000000 */
[----:B------:R-:W-:Y:S01]  /*0a50*/  BSSY.RECONVERGENT B0, `(.L_x_59970) ;  /* 0x0000043000007945 */ /* 0x000fe20003800200 */
[----:B------:R-:W-:-:S03]  /*0a60*/  IMAD.MOV.U32 R8, RZ, RZ, R18 ;  /* 0x000000ffff087224 */ /* 0x000fc600078e0012 */
[----:B------:R-:W-:Y:S01]  /*0a70*/  ISETP.GE.AND P0, PT, R9, R22, PT ;  /* 0x000000160900720c */ /* 0x000fe20003f06270 */
[----:B------:R-:W-:-:S12]  /*0a80*/  IMAD.MOV.U32 R9, RZ, RZ, R16 ;  /* 0x000000ffff097224 */ /* 0x000fd800078e0010 */
        /* <DEDUP_REMOVED lines=27> */
.L_x_59975:
        /* <DEDUP_REMOVED lines=20> */
.L_x_59974:
[----:B------:R-:W-:Y:S05]  /*0d80*/  BSYNC.RECONVERGENT B1 ;  /* 0x0000000000017941 */ /* 0x000fea0003800200 */
.L_x_59973:
[----:B------:R-:W-:Y:S05]  /*0d90*/  BRA `(.L_x_59971) ;  /* 0x0000000000387947 */ /* 0x000fea0003800000 */
.L_x_59972:
        /* <DEDUP_REMOVED lines=14> */
.L_x_59971:
[----:B------:R-:W-:Y:S05]  /*0e80*/  BSYNC.RECONVERGENT B0 ;  /* 0x0000000000007941 */ /* 0x000fea0003800200 */
.L_x_59970:
[----:B------:R-:W-:Y:S01]  /*0e90*/  VIADD R5, R23, 0x180 ;  /* 0x0000018017057836 */ /* 0x000fe20000000000 */
        /* <DEDUP_REMOVED lines=24> */
[----:B------:R-:W-:Y:S02]  /*1020*/  IMAD.IADD R6, R11, 0x1, R7 ;  /* 0x000000010b067824 */ /* 0x000fe400078e0207 */
[----:B------:R-:W-:-:S04]  /*1030*/  IMAD.MOV.U32 R7, RZ, RZ, R10 ;  /* 0x000000ffff077224 */ /* 0x000fc800078e000a */
[----:B------:R-:W-:Y:S05]  /*1040*/  @!P0 BRA `(.L_x_59980) ;  /* 0x0000000000608947 */ /* 0x000fea0003800000 */
[----:B------:R-:W-:Y:S01]  /*1050*/  SHF.R.U64 R14, R14, 0x1, R15 ;  /* 0x000000010e0e7819 */ /* 0x000fe2000000120f */
[----:B------:R-:W-:Y:S01]  /*1060*/  IMAD.IADD R10, R3, 0x1, R19 ;  /* 0x00000001030a7824 */ /* 0x000fe200078e0213 */
[----:B------:R-:W-:Y:S01]  /*1070*/  SHF.R.U32.HI R15, RZ, 0x1, R15 ;  /* 0x00000001ff0f7819 */ /* 0x000fe2000001160f */
[----:B------:R-:W-:-:S07]  /*1080*/  IMAD.MOV.U32 R11, RZ, RZ, R2 ;  /* 0x000000ffff0b7224 */ /* 0x000fce00078e0002 */
.L_x_59981:
        /* <DEDUP_REMOVED lines=20> */
.L_x_59980:
[----:B------:R-:W-:Y:S05]  /*11d0*/  BSYNC.RECONVERGENT B1 ;  /* 0x0000000000017941 */ /* 0x000fea0003800200 */
.L_x_59979:
[----:B------:R-:W-:Y:S05]  /*11e0*/  BRA `(.L_x_59977) ;  /* 0x0000000000387947 */ /* 0x000fea0003800000 */
.L_x_59978:
        /* <DEDUP_REMOVED lines=14> */
.L_x_59977:
[----:B------:R-:W-:Y:S05]  /*12d0*/  BSYNC.RECONVERGENT B0 ;  /* 0x0000000000007941 */ /* 0x000fea0003800200 */
.L_x_59976:
[----:B------:R-:W-:Y:S01]  /*12e0*/  ISETP.GE.AND P0, PT, R23, R22, PT ;  /* 0x000000161700720c */ /* 0x000fe20003f06270 */
[----:B------:R-:W-:Y:S04]  /*12f0*/  BSSY.RECONVERGENT B0, `(.L_x_59982) ;  /* 0x0000019000007945 */ /* 0x000fe80003800200 */
[----:B------:R-:W-:Y:S01]  /*1300*/  BSSY.RELIABLE B1, `(.L_x_59983) ;  /* 0x0000011000017945 */ /* 0x000fe20003800100 */
[----:B------:R-:W-:Y:S02]  /*1310*/  IMAD.MOV.U32 R2, RZ, RZ, R7 ;  /* 0x000000ffff027224 */ /* 0x000fe400078e0007 */
[----:B------:R-:W-:-:S05]  /*1320*/  IMAD.MOV.U32 R3, RZ, RZ, R6 ;  /* 0x000000ffff037224 */ /* 0x000fca00078e0006 */
[----:B------:R-:W-:Y:S05]  /*1330*/  @P0 BRA `(.L_x_59984) ;  /* 0x0000000000340947 */ /* 0x000fea0003800000 */
[----:B------:R-:W0:Y:S01]  /*1340*/  LDC.64 R6, c[0x0][0x390] ;  /* 0x0000e400ff067b82 */ /* 0x000e220000000a00 */
        /* <DEDUP_REMOVED lines=12> */
.L_x_59984:
[----:B------:R-:W-:Y:S05]  /*1410*/  BSYNC.RELIABLE B1 ;  /* 0x0000000000017941 */ /* 0x000fea0003800100 */
.L_x_59983:
[----:B------:R-:W-:-:S13]  /*1420*/  ISETP.GE.AND P0, PT, R23, R22, PT ;  /* 0x000000161700720c */ /* 0x000fda0003f06270 */
[----:B0-----:R-:W0:Y:S01]  /*1430*/  @!P0 LDC.64 R6, c[0x0][0x390] ;  /* 0x0000e400ff068b82 */ /* 0x001e220000000a00 */
[----:B------:R-:W-:Y:S02]  /*1440*/  @!P0 IMAD R9, R0, 0x200, R23 ;  /* 0x0000020000098824 */ /* 0x000fe400078e0217 */
[----:B------:R-:W-:Y:S02]  /*1450*/  @!P0 VIADD R23, R23, 0x80 ;  /* 0x0000008017178836 */ /* 0x000fe40000000000 */
[----:B0-----:R-:W-:-:S05]  /*1460*/  @!P0 IMAD.WIDE.U32 R6, R9, 0x8, R6 ;  /* 0x0000000809068825 */ /* 0x001fca00078e0006 */
[----:B------:R1:W-:Y:S02]  /*1470*/  @!P0 STG.E.64 desc[UR4][R6.64], R4 ;  /* 0x0000000406008986 */ /* 0x0003e4000c101b04 */
.L_x_59985:
[----:B------:R-:W-:Y:S05]  /*1480*/  BSYNC.RECONVERGENT B0 ;  /* 0x0000000000007941 */ /* 0x000fea0003800200 */
.L_x_59982:
[----:B------:R-:W-:Y:S05]  /*1490*/  WARPSYNC.ALL ;  /* 0x0000000000007948 */ /* 0x000fea0003800000 */
[----:B------:R-:W-:-:S13]  /*14a0*/  ISETP.GE.AND P0, PT, R23, R22, PT ;  /* 0x000000161700720c */ /* 0x000fda0003f06270 */
[----:B------:R-:W-:Y:S05]  /*14b0*/  @P0 EXIT ;  /* 0x000000000000094d */ /* 0x000fea0003800000 */
[----:B-1----:R-:W1:Y:S01]  /*14c0*/  LDC.64 R4, c[0x0][0x390] ;  /* 0x0000e400ff047b82 */ /* 0x002e620000000a00 */
[----:B------:R-:W-:-:S04]  /*14d0*/  IMAD R23, R0, 0x200, R23 ;  /* 0x0000020000177824 */ /* 0x000fc800078e0217 */
[----:B-1----:R-:W-:-:S05]  /*14e0*/  IMAD.WIDE.U32 R4, R23, 0x8, R4 ;  /* 0x0000000817047825 */ /* 0x002fca00078e0004 */
[----:B------:R-:W-:Y:S01]  /*14f0*/  STG.E.64 desc[UR4][R4.64], R2 ;  /* 0x0000000204007986 */ /* 0x000fe2000c101b04 */
[----:B------:R-:W-:Y:S05]  /*1500*/  EXIT ;  /* 0x000000000000794d */ /* 0x000fea0003800000 */
.L_x_59986:
        /* <DEDUP_REMOVED lines=15> */
.L_x_68800:


//--------------------- .text._ZN2at6native29vectorized_elementwise_kernelILi2EZZZNS0_50_GLOBAL__N__2680c7bb_12_PowKernel_cu_7dd49032_300324pow_tensor_tensor_kernelERNS_18TensorIteratorBaseEENKUlvE_clEvENKUlvE2_clEvEUlllE_St5arrayIPcLm3EEEEviT0_T1_ --------------------------
	.section	.text._ZN2at6native29vectorized_elementwise_kernelILi2EZZZNS0_50_GLOBAL__N__2680c7bb_12_PowKernel_cu_7dd49032_300324pow_tensor_tensor_kernelERNS_18TensorIteratorBaseEENKUlvE_clEvENKUlvE2_clEvEUlllE_St5arrayIPcLm3EEEEviT0_T1_,"ax",@progbits
	.align	128
        .global         _ZN2at6native29vectorized_elementwise_kernelILi2EZZZNS0_50_GLOBAL__N__2680c7bb_12_PowKernel_cu_7dd49032_300324pow_tensor_tensor_kernelERNS_18TensorIteratorBaseEENKUlvE_clEvENKUlvE2_clEvEUlllE_St5arrayIPcLm3EEEEviT0_T1_
        .type           _ZN2at6native29vectorized_elementwise_kernelILi2EZZZNS0_50_GLOBAL__N__2680c7bb_12_PowKernel_cu_7dd49032_300324pow_tensor_tensor_kernelERNS_18TensorIteratorBaseEENKUlvE_clEvENKUlvE2_clEvEUlllE_St5arrayIPcLm3EEEEviT0_T1_,@function
        .size           _ZN2at6native29vectorized_elementwise_kernelILi2EZZZNS0_50_GLOBAL__N__2680c7bb_12_PowKernel_cu_7dd49032_300324pow_tensor_tensor_kernelERNS_18TensorIteratorBaseEENKUlvE_clEvENKUlvE2_clEvEUlllE_St5arrayIPcLm3EEEEviT0_T1_,(.L_x_68801 - _ZN2at6native29vectorized_elementwise_kernelILi2EZZZNS0_50_GLOBAL__N__2680c7bb_12_PowKernel_cu_7dd49032_300324pow_tensor_tensor_kernelERNS_18TensorIteratorBaseEENKUlvE_clEvENKUlvE2_clEvEUlllE_St5arrayIPcLm3EEEEviT0_T1_)
        .other          _ZN2at6native29vectorized_elementwise_kernelILi2EZZZNS0_50_GLOBAL__N__2680c7bb_12_PowKernel_cu_7dd49032_300324pow_tensor_tensor_kernelERNS_18TensorIteratorBaseEENKUlvE_clEvENKUlvE2_clEvEUlllE_St5arrayIPcLm3EEEEviT0_T1_,@"STO_CUDA_ENTRY STV_DEFAULT"
_ZN2at6native29vectorized_elementwise_kernelILi2EZZZNS0_50_GLOBAL__N__2680c7bb_12_PowKernel_cu_7dd49032_300324pow_tensor_tensor_kernelERNS_18TensorIteratorBaseEENKUlvE_clEvENKUlvE2_clEvEUlllE_St5arrayIPcLm3EEEEviT0_T1_:
.text._ZN2at6native29vectorized_elementwise_kernelILi2EZZZNS0_50_GLOBAL__N__2680c7bb_12_PowKernel_cu_7dd49032_300324pow_tensor_tensor_kernelERNS_18TensorIteratorBaseEENKUlvE_clEvENKUlvE2_clEvEUlllE_St5arrayIPcLm3EEEEviT0_T1_:
        /* <DEDUP_REMOVED lines=23> */
[C---:B------:R-:W-:Y:S02]  /*0170*/  ISETP.GE.U32.AND P1, PT, R0.reuse, R33, PT ;  /* 0x000000210000720c */ /* 0x040fe40003f26070 */
[----:B------:R-:W0:Y:S01]  /*0180*/  @!P6 LDC.64 R4, c[0x0][0x3a0] ;  /* 0x0000e800ff04eb82 */ /* 0x000e220000000a00 */
[----:B------:R3:W5:Y:S10]  /*0190*/  @!P5 LDG.E.64 R2, desc[UR4][R14.64] ;  /* 0x000000040e02d981 */ /* 0x000774000c1e1b00 */
[----:B------:R-:W-:Y:S01]  /*01a0*/  @!P1 IMAD.IADD R11, R35, 0x1, R0 ;  /* 0x00000001230b9824 */ /* 0x000fe200078e0200 */
[----:B------:R-:W4:Y:S01]  /*01b0*/  @!P1 LDC.64 R28, c[0x0][0x398] ;  /* 0x0000e600ff1c9b82 */ /* 0x000f220000000a00 */
[----:B------:R-:W-:-:S05]  /*01c0*/  @!P1 VIADD R0, R0, 0x80 ;  /* 0x0000008000009836 */ /* 0x000fca0000000000 */
[C---:B------:R-:W-:Y:S02]  /*01d0*/  ISETP.GE.U32.AND P2, PT, R0.reuse, R33, PT ;  /* 0x000000210000720c */ /* 0x040fe40003f46070 */
[----:B------:R-:W4:Y:S11]  /*01e0*/  @!P1 LDC.64 R20, c[0x0][0x3a0] ;  /* 0x0000e800ff149b82 */ /* 0x000f360000000a00 */
[----:B------:R-:W-:Y:S01]  /*01f0*/  @!P2 IMAD.IADD R17, R35, 0x1, R0 ;  /* 0x000000012311a824 */ /* 0x000fe200078e0200 */
[----:B------:R-:W4:Y:S01]  /*0200*/  @!P2 LDC.64 R22, c[0x0][0x398] ;  /* 0x0000e600ff16ab82 */ /* 0x000f220000000a00 */
[----:B------:R-:W-:-:S05]  /*0210*/  @!P2 VIADD R0, R0, 0x80 ;  /* 0x000000800000a836 */ /* 0x000fca0000000000 */
[C---:B------:R-:W-:Y:S01]  /*0220*/  ISETP.GE.U32.AND P3, PT, R0.reuse, R33, PT ;  /* 0x000000210000720c */ /* 0x040fe20003f66070 */
[----:B--2---:R-:W-:Y:S01]  /*0230*/  @!P6 IMAD.WIDE.U32 R24, R27, 0x8, R24 ;  /* 0x000000081b18e825 */ /* 0x004fe200078e0018 */
[----:B------:R-:W2:Y:S11]  /*0240*/  @!P2 LDC.64 R44, c[0x0][0x3a0] ;  /* 0x0000e800ff2cab82 */ /* 0x000eb60000000a00 */
[----:B------:R-:W-:Y:S01]  /*0250*/  @!P3 IMAD.IADD R19, R35, 0x1, R0 ;  /* 0x000000012313b824 */ /* 0x000fe200078e0200 */
[----:B------:R-:W2:Y:S01]  /*0260*/  @!P3 LDC.64 R40, c[0x0][0x3a0] ;  /* 0x0000e800ff28bb82 */ /* 0x000ea20000000a00 */
[----:B------:R-:W-:-:S05]  /*0270*/  @!P3 VIADD R0, R0, 0x80 ;  /* 0x000000800000b836 */ /* 0x000fca0000000000 */
[----:B------:R-:W-:Y:S01]  /*0280*/  ISETP.GE.U32.AND P4, PT, R0, R33, PT ;  /* 0x000000210000720c */ /* 0x000fe20003f86070 */
[----:B0-----:R-:W-:Y:S01]  /*0290*/  @!P6 IMAD.WIDE.U32 R26, R27, 0x8, R4 ;  /* 0x000000081b1ae825 */ /* 0x001fe200078e0004 */
[----:B------:R-:W-:-:S03]  /*02a0*/  CS2R R4, SRZ ;  /* 0x0000000000047805 */ /* 0x000fc6000001ff00 */
[----:B-1----:R-:W-:Y:S01]  /*02b0*/  @!P5 IMAD.WIDE.U32 R12, R7, 0x8, R12 ;  /* 0x00000008070cd825 */ /* 0x002fe200078e000c */
[----:B---3--:R-:W-:Y:S02]  /*02c0*/  CS2R R14, SRZ ;  /* 0x00000000000e7805 */ /* 0x008fe4000001ff00 */
[----:B------:R-:W-:Y:S01]  /*02d0*/  CS2R R8, SRZ ;  /* 0x0000000000087805 */ /* 0x000fe2000001ff00 */
[----:B------:R-:W0:Y:S01]  /*02e0*/  @!P3 LDC.64 R38, c[0x0][0x398] ;  /* 0x0000e600ff26bb82 */ /* 0x000e220000000a00 */
[----:B------:R1:W5:Y:S03]  /*02f0*/  @!P5 LDG.E.64 R4, desc[UR4][R12.64] ;  /* 0x000000040c04d981 */ /* 0x000366000c1e1b00 */
[----:B------:R-:W-:Y:S02]  /*0300*/  @!P4 IMAD.IADD R43, R35, 0x1, R0 ;  /* 0x00000001232bc824 */ /* 0x000fe400078e0200 */
[----:B----4-:R-:W-:-:S02]  /*0310*/  @!P2 IMAD.WIDE.U32 R22, R17, 0x8, R22 ;  /* 0x000000081116a825 */ /* 0x010fc400078e0016 */
[----:B------:R-:W3:Y:S01]  /*0320*/  @!P4 LDC.64 R36, c[0x0][0x398] ;  /* 0x0000e600ff24cb82 */ /* 0x000ee20000000a00 */
[----:B------:R-:W-:Y:S01]  /*0330*/  CS2R R6, SRZ ;  /* 0x0000000000067805 */ /* 0x000fe2000001ff00 */
[----:B------:R-:W5:Y:S01]  /*0340*/  @!P6 LDG.E.64 R8, desc[UR4][R26.64] ;  /* 0x000000041a08e981 */ /* 0x000f62000c1e1b00 */
[----:B------:R-:W-:Y:S02]  /*0350*/  @!P4 VIADD R0, R0, 0x80 ;  /* 0x000000800000c836 */ /* 0x000fe40000000000 */
[C---:B------:R-:W-:Y:S01]  /*0360*/  @!P1 IMAD.WIDE.U32 R28, R11.reuse, 0x8, R28 ;  /* 0x000000080b1c9825 */ /* 0x040fe200078e001c */
[----:B------:R4:W5:Y:S02]  /*0370*/  @!P2 LDG.E.64 R14, desc[UR4][R22.64] ;  /* 0x00000004160ea981 */ /* 0x000964000c1e1b00 */
[----:B------:R-:W-:Y:S01]  /*0380*/  ISETP.GE.U32.AND P5, PT, R0, R33, PT ;  /* 0x000000210000720c */ /* 0x000fe20003fa6070 */
[----:B------:R-:W3:Y:S01]  /*0390*/  @!P4 LDC.64 R30, c[0x0][0x3a0] ;  /* 0x0000e800ff1ecb82 */ /* 0x000ee20000000a00 */
[----:B------:R-:W-:Y:S01]  /*03a0*/  @!P1 IMAD.WIDE.U32 R20, R11, 0x8, R20 ;  /* 0x000000080b149825 */ /* 0x000fe200078e0014 */
[----:B------:R-:W-:Y:S01]  /*03b0*/  CS2R R10, SRZ ;  /* 0x00000000000a7805 */ /* 0x000fe2000001ff00 */
[----:B------:R2:W5:Y:S01]  /*03c0*/  @!P6 LDG.E.64 R6, desc[UR4][R24.64] ;  /* 0x000000041806e981 */ /* 0x000562000c1e1b00 */
[----:B-1----:R-:W-:-:S04]  /*03d0*/  CS2R R12, SRZ ;  /* 0x00000000000c7805 */ /* 0x002fc8000001ff00 */
[----:B------:R1:W5:Y:S04]  /*03e0*/  @!P1 LDG.E.64 R10, desc[UR4][R28.64] ;  /* 0x000000041c0a9981 */ /* 0x000368000c1e1b00 */
[----:B----4-:R-:W4:Y:S01]  /*03f0*/  @!P5 LDC.64 R22, c[0x0][0x398] ;  /* 0x0000e600ff16db82 */ /* 0x010f220000000a00 */
[----:B------:R0:W5:Y:S07]  /*0400*/  @!P1 LDG.E.64 R12, desc[UR4][R20.64] ;  /* 0x00000004140c9981 */ /* 0x00016e000c1e1b00 */
[----:B------:R-:W4:Y:S08]  /*0410*/  @!P5 LDC.64 R26, c[0x0][0x3a0] ;  /* 0x0000e800ff1adb82 */ /* 0x000f300000000a00 */
[----:B--2---:R-:W2:Y:S08]  /*0420*/  @!P0 LDC.64 R24, c[0x0][0x398] ;  /* 0x0000e600ff188b82 */ /* 0x004eb00000000a00 */
[----:B-1----:R-:W1:Y:S01]  /*0430*/  @!P0 LDC.64 R28, c[0x0][0x3a0] ;  /* 0x0000e800ff1c8b82 */ /* 0x002e620000000a00 */
[----:B0-----:R-:W-:Y:S01]  /*0440*/  CS2R R20, SRZ ;  /* 0x0000000000147805 */ /* 0x001fe2000001ff00 */
[----:B------:R-:W-:Y:S01]  /*0450*/  @!P2 IMAD.WIDE.U32 R44, R17, 0x8, R44 ;  /* 0x00000008112ca825 */ /* 0x000fe200078e002c */
[----:B------:R-:W-:-:S03]  /*0460*/  CS2R R16, SRZ ;  /* 0x0000000000107805 */ /* 0x000fc6000001ff00 */
[----:B------:R-:W-:-:S03]  /*0470*/  @!P3 IMAD.WIDE.U32 R40, R19, 0x8, R40 ;  /* 0x000000081328b825 */ /* 0x000fc600078e0028 */
[----:B------:R0:W5:Y:S01]  /*0480*/  @!P2 LDG.E.64 R16, desc[UR4][R44.64] ;  /* 0x000000042c10a981 */ /* 0x000162000c1e1b00 */
[----:B------:R-:W-:Y:S01]  /*0490*/  @!P3 IMAD.WIDE.U32 R38, R19, 0x8, R38 ;  /* 0x000000081326b825 */ /* 0x000fe200078e0026 */
[----:B------:R-:W-:Y:S02]  /*04a0*/  CS2R R18, SRZ ;  /* 0x0000000000127805 */ /* 0x000fe4000001ff00 */
[----:B------:R0:W5:Y:S01]  /*04b0*/  @!P3 LDG.E.64 R20, desc[UR4][R40.64] ;  /* 0x000000042814b981 */ /* 0x000162000c1e1b00 */
[----:B---3--:R-:W-:-:S03]  /*04c0*/  @!P4 IMAD.WIDE.U32 R36, R43, 0x8, R36 ;  /* 0x000000082b24c825 */ /* 0x008fc600078e0024 */
[----:B------:R3:W5:Y:S01]  /*04d0*/  @!P3 LDG.E.64 R18, desc[UR4][R38.64] ;  /* 0x000000042612b981 */ /* 0x000762000c1e1b00 */
[----:B0-----:R-:W-:Y:S02]  /*04e0*/  @!P5 IMAD.IADD R45, R35, 0x1, R0 ;  /* 0x00000001232dd824 */ /* 0x001fe400078e0200 */
[----:B------:R-:W-:Y:S01]  /*04f0*/  @!P4 IMAD.WIDE.U32 R40, R43, 0x8, R30 ;  /* 0x000000082b28c825 */ /* 0x000fe200078e001e */
[----:B------:R-:W-:Y:S02]  /*0500*/  CS2R R42, SRZ ;  /* 0x00000000002a7805 */ /* 0x000fe4000001ff00 */
[----:B------:R-:W-:Y:S01]  /*0510*/  CS2R R30, SRZ ;  /* 0x00000000001e7805 */ /* 0x000fe2000001ff00 */
[----:B------:R-:W-:Y:S02]  /*0520*/  @!P0 IMAD.IADD R0, R35, 0x1, R32 ;  /* 0x0000000123008824 */ /* 0x000fe400078e0220 */
[----:B----4-:R-:W-:Y:S01]  /*0530*/  @!P5 IMAD.WIDE.U32 R22, R45, 0x8, R22 ;  /* 0x000000082d16d825 */ /* 0x010fe200078e0016 */
[----:B------:R0:W5:Y:S01]  /*0540*/  @!P4 LDG.E.64 R42, desc[UR4][R36.64] ;  /* 0x00000004242ac981 */ /* 0x000162000c1e1b00 */
[----:B---3--:R-:W-:-:S02]  /*0550*/  CS2R R38, SRZ ;  /* 0x0000000000267805 */ /* 0x008fc4000001ff00 */
[----:B------:R-:W-:Y:S01]  /*0560*/  @!P5 IMAD.WIDE.U32 R44, R45, 0x8, R26 ;  /* 0x000000082d2cd825 */ /* 0x000fe200078e001a */
[----:B------:R3:W5:Y:S01]  /*0570*/  @!P4 LDG.E.64 R30, desc[UR4][R40.64] ;  /* 0x00000004281ec981 */ /* 0x000762000c1e1b00 */
[----:B------:R-:W-:Y:S02]  /*0580*/  CS2R R26, SRZ ;  /* 0x00000000001a7805 */ /* 0x000fe4000001ff00 */
[C---:B--2---:R-:W-:Y:S01]  /*0590*/  @!P0 IMAD.WIDE.U32 R24, R0.reuse, 0x8, R24 ;  /* 0x0000000800188825 */ /* 0x044fe200078e0018 */
[----:B------:R2:W5:Y:S01]  /*05a0*/  @!P5 LDG.E.64 R38, desc[UR4][R22.64] ;  /* 0x000000041626d981 */ /* 0x000562000c1e1b00 */
[----:B0-----:R-:W-:Y:S02]  /*05b0*/  CS2R R36, SRZ ;  /* 0x0000000000247805 */ /* 0x001fe4000001ff00 */
[----:B-1----:R-:W-:Y:S01]  /*05c0*/  @!P0 IMAD.WIDE.U32 R28, R0, 0x8, R28 ;  /* 0x00000008001c8825 */ /* 0x002fe200078e001c */
[----:B------:R2:W5:Y:S01]  /*05d0*/  @!P5 LDG.E.64 R26, desc[UR4][R44.64] ;  /* 0x000000042c1ad981 */ /* 0x000562000c1e1b00 */
[----:B---3--:R-:W-:-:S03]  /*05e0*/  CS2R R40, SRZ ;  /* 0x0000000000287805 */ /* 0x008fc6000001ff00 */
[----:B------:R2:W5:Y:S04]  /*05f0*/  @!P0 LDG.E.64 R36, desc[UR4][R28.64] ;  /* 0x000000041c248981 */ /* 0x000568000c1e1b00 */
[----:B------:R2:W5:Y:S01]  /*0600*/  @!P0 LDG.E.64 R40, desc[UR4][R24.64] ;  /* 0x0000000418288981 */ /* 0x000562000c1e1b00 */
[----:B------:R-:W-:Y:S04]  /*0610*/  BSSY.RECONVERGENT B0, `(.L_x_59988) ;  /* 0x000002e000007945 */ /* 0x000fe80003800200 */
[----:B------:R-:W-:Y:S05]  /*0620*/  @P0 BRA `(.L_x_59989) ;  /* 0x0000000000b00947 */ /* 0x000fea0003800000 */
[----:B-----5:R-:W-:-:S13]  /*0630*/  ISETP.GE.AND P0, PT, R37, RZ, PT ;  /* 0x000000ff2500720c */ /* 0x020fda0003f06270 */
[----:B------:R-:W-:Y:S05]  /*0640*/  @!P0 BRA `(.L_x_59990) ;  /* 0x0000000000708947 */ /* 0x000fea0003800000 */
[----:B------:R-:W-:Y:S01]  /*0650*/  ISETP.NE.U32.AND P0, PT, R36, RZ, PT ;  /* 0x000000ff2400720c */ /* 0x000fe20003f05070 */
[----:B------:R-:W-:Y:S01]  /*0660*/  BSSY.RECONVERGENT B1, `(.L_x_59991) ;  /* 0x0000019000017945 */ /* 0x000fe20003800200 */
[----:B--2---:R-:W-:Y:S02]  /*0670*/  IMAD.MOV.U32 R22, RZ, RZ, 0x1 ;  /* 0x00000001ff167424 */ /* 0x004fe400078e00ff */
[----:B------:R-:W-:Y:S01]  /*0680*/  ISETP.NE.AND.EX P0, PT, R37, RZ, PT, P0 ;  /* 0x000000ff2500720c */ /* 0x000fe20003f05300 */
[----:B------:R-:W-:-:S12]  /*0690*/  IMAD.MOV.U32 R23, RZ, RZ, RZ ;  /* 0x000000ffff177224 */ /* 0x000fd800078e00ff */
[----:B------:R-:W-:Y:S05]  /*06a0*/  @!P0 BRA `(.L_x_59992) ;  /* 0x0000000000508947 */ /* 0x000fea0003800000 */
[----:B------:R-:W-:Y:S02]  /*06b0*/  IMAD.MOV.U32 R22, RZ, RZ, 0x1 ;  /* 0x00000001ff167424 */ /* 0x000fe400078e00ff */
[----:B------:R-:W-:-:S07]  /*06c0*/  IMAD.MOV.U32 R23, RZ, RZ, RZ ;  /* 0x000000ffff177224 */ /* 0x000fce00078e00ff */
.L_x_59993:
        /* <DEDUP_REMOVED lines=18> */
.L_x_59992:
[----:B------:R-:W-:Y:S05]  /*07f0*/  BSYNC.RECONVERGENT B1 ;  /* 0x0000000000017941 */ /* 0x000fea0003800200 */
.L_x_59991:
[----:B------:R-:W-:Y:S05]  /*0800*/  BRA `(.L_x_59989) ;  /* 0x0000000000387947 */ /* 0x000fea0003800000 */
.L_x_59990:
[----:B------:R-:W-:Y:S01]  /*0810*/  ISETP.NE.U32.AND P0, PT, R40, 0x1, PT ;  /* 0x000000012800780c */ /* 0x000fe20003f05070 */
[----:B--2---:R-:W-:Y:S02]  /*0820*/  IMAD.MOV.U32 R22, RZ, RZ, R40 ;  /* 0x000000ffff167224 */ /* 0x004fe400078e0028 */
        /* <DEDUP_REMOVED lines=12> */
.L_x_59989:
[----:B------:R-:W-:Y:S05]  /*08f0*/  BSYNC.RECONVERGENT B0 ;  /* 0x0000000000007941 */ /* 0x000fea0003800200 */
.L_x_59988:
[----:B------:R-:W-:Y:S01]  /*0900*/  VIADD R0, R32, 0x80 ;  /* 0x0000008020007836 */ /* 0x000fe20000000000 */
[----:B------:R-:W-:Y:S04]  /*0910*/  BSSY.RECONVERGENT B0, `(.L_x_59994) ;  /* 0x0000040000007945 */ /* 0x000fe80003800200 */
[----:B------:R-:W-:-:S13]  /*0920*/  ISETP.GE.U32.AND P0, PT, R0, R33, PT ;  /* 0x000000210000720c */ /* 0x000fda0003f06070 */
        /* <DEDUP_REMOVED lines=25> */
.L_x_59999:
        /* <DEDUP_REMOVED lines=20> */
.L_x_59998:
[----:B------:R-:W-:Y:S05]  /*0c00*/  BSYNC.RECONVERGENT B1 ;  /* 0x0000000000017941 */ /* 0x000fea0003800200 */
.L_x_59997:
[----:B------:R-:W-:Y:S05]  /*0c10*/  BRA `(.L_x_59995) ;  /* 0x00000000003c7947 */ /* 0x000fea0003800000 */
.L_x_59996:
        /* <DEDUP_REMOVED lines=15> */
.L_x_59995:
[----:B------:R-:W-:Y:S05]  /*0d10*/  BSYNC.RECONVERGENT B0 ;  /* 0x0000000000007941 */ /* 0x000fea0003800200 */
.L_x_59994:
[----:B-----5:R-:W-:Y:S01]  /*0d20*/  VIADD R2, R32, 0x100 ;  /* 0x0000010020027836 */ /* 0x020fe20000000000 */
[----:B------:R-:W-:Y:S01]  /*0d30*/  BSSY.RECONVERGENT B0, `(.L_x_60000) ;  /* 0x0000042000007945 */ /* 0x000fe20003800200 */
[----:B------:R-:W-:-:S03]  /*0d40*/  IMAD.MOV.U32 R3, RZ, RZ, R0 ;  /* 0x000000ffff037224 */ /* 0x000fc600078e0000 */
[----:B------:R-:W-:Y:S01]  /*0d50*/  ISETP.GE.U32.AND P0, PT, R2, R33, PT ;  /* 0x000000210200720c */ /* 0x000fe20003f06070 */
        /* <DEDUP_REMOVED lines=11> */
[----:B--2---:R-:W-:Y:S01]  /*0e10*/  IMAD R29, R7, R6, RZ ;  /* 0x00000006071d7224 */ /* 0x004fe200078e02ff */
        /* <DEDUP_REMOVED lines=9> */
[----:B------:R-:W-:-:S06]  /*0eb0*/  IMAD.IADD R5, R5, 0x1, R25 ;  /* 0x0000000105057824 */ /* 0x000fcc00078e0219 */
[----:B------:R-:W-:Y:S05]  /*0ec0*/  @!P0 BRA `(.L_x_60004) ;  /* 0x0000000000608947 */ /* 0x000fea0003800000 */
[----:B------:R-:W-:Y:S01]  /*0ed0*/  SHF.R.U64 R8, R8, 0x1, R9 ;  /* 0x0000000108087819 */ /* 0x000fe20000001209 */
[----:B------:R-:W-:Y:S01]  /*0ee0*/  IMAD.IADD R0, R7, 0x1, R29 ;  /* 0x0000000107007824 */ /* 0x000fe200078e021d */
[----:B------:R-:W-:Y:S01]  /*0ef0*/  SHF.R.U32.HI R9, RZ, 0x1, R9 ;  /* 0x00000001ff097819 */ /* 0x000fe20000011609 */
[----:B------:R-:W-:-:S07]  /*0f00*/  IMAD.MOV.U32 R25, RZ, RZ, R6 ;  /* 0x000000ffff197224 */ /* 0x000fce00078e0006 */
.L_x_60005:
        /* <DEDUP_REMOVED lines=10> */
[C---:B------:R-:W-:Y:S01]  /*0fb0*/  ISETP.GE.U32.AND P0, PT, R8.reuse, 0x2, PT ;  /* 0x000000020800780c */ /* 0x040fe20003f06070 */
        /* <DEDUP_REMOVED lines=9> */
.L_x_60004:
[----:B------:R-:W-:Y:S05]  /*1050*/  BSYNC.RECONVERGENT B1 ;  /* 0x0000000000017941 */ /* 0x000fea0003800200 */
.L_x_60003:
[----:B------:R-:W-:Y:S05]  /*1060*/  BRA `(.L_x_60001) ;  /* 0x0000000000387947 */ /* 0x000fea0003800000 */
.L_x_60002:
        /* <DEDUP_REMOVED lines=14> */
.L_x_60001:
[----:B------:R-:W-:Y:S05]  /*1150*/  BSYNC.RECONVERGENT B0 ;  /* 0x0000000000007941 */ /* 0x000fea0003800200 */
.L_x_60000:
[----:B------:R-:W-:Y:S01]  /*1160*/  VIADD R0, R32, 0x180 ;  /* 0x0000018020007836 */ /* 0x000fe20000000000 */
[----:B------:R-:W-:Y:S04]  /*1170*/  BSSY.RECONVERGENT B0, `(.L_x_60006) ;  /* 0x0000040000007945 */ /* 0x000fe80003800200 */
[----:B------:R-:W-:-:S13]  /*1180*/  ISETP.GE.U32.AND P0, PT, R0, R33, PT ;  /* 0x000000210000720c */ /* 0x000fda0003f06070 */
        /* <DEDUP_REMOVED lines=24> */
[----:B------:R-:W-:Y:S01]  /*1310*/  SHF.R.U32.HI R13, RZ, 0x1, R13 ;  /* 0x00000001ff0d7819 */ /* 0x000fe2000001160d */
[----:B------:R-:W-:-:S07]  /*1320*/  IMAD.MOV.U32 R11, RZ, RZ, R8 ;  /* 0x000000ffff0b7224 */ /* 0x000fce00078e0008 */
.L_x_60011:
        /* <DEDUP_REMOVED lines=20> */
.L_x_60010:
[----:B------:R-:W-:Y:S05]  /*1470*/  BSYNC.RECONVERGENT B1 ;  /* 0x0000000000017941 */ /* 0x000fea0003800200 */
.L_x_60009:
[----:B------:R-:W-:Y:S05]  /*1480*/  BRA `(.L_x_60007) ;  /* 0x0000000000387947 */ /* 0x000fea0003800000 */
.L_x_60008:
        /* <DEDUP_REMOVED lines=14> */
.L_x_60007:
[----:B------:R-:W-:Y:S05]  /*1570*/  BSYNC.RECONVERGENT B0 ;  /* 0x0000000000007941 */ /* 0x000fea0003800200 */
.L_x_60006:
        /* <DEDUP_REMOVED lines=26> */
[--C-:B------:R-:W-:Y:S01]  /*1720*/  SHF.R.U64 R12, R16, 0x1, R17.reuse ;  /* 0x00000001100c7819 */ /* 0x100fe20000001211 */
[----:B------:R-:W-:Y:S01]  /*1730*/  IMAD.MOV.U32 R13, RZ, RZ, R10 ;  /* 0x000000ffff0d7224 */ /* 0x000fe200078e000a */
[----:B------:R-:W-:-:S07]  /*1740*/  SHF.R.U32.HI R17, RZ, 0x1, R17 ;  /* 0x00000001ff117819 */ /* 0x000fce0000011611 */
.L_x_60017:
[----:B------:R-:W-:Y:S01]  /*1750*/  LOP3.LUT R9, R12, 0x1, RZ, 0xc0, !PT ;  /* 0x000000010c097812 */ /* 0x000fe200078ec0ff */
[-C--:B------:R-:W-:Y:S02]  /*1760*/  IMAD R15, R14, R13.reuse, RZ ;  /* 0x0000000d0e0f7224 */ /* 0x080fe400078e02ff */
[----:B------:R-:W-:Y:S01]  /*1770*/  IMAD.WIDE.U32 R10, R13, R13, RZ ;  /* 0x0000000d0d0a7225 */ /* 0x000fe200078e00ff */
[----:B------:R-:W-:-:S03]  /*1780*/  ISETP.NE.U32.AND P0, PT, R9, 0x1, PT ;  /* 0x000000010900780c */ /* 0x000fc60003f05070 */
[----:B--2---:R-:W-:Y:S01]  /*1790*/  IMAD R25, R13, R14, R15 ;  /* 0x0000000e0d197224 */ /* 0x004fe200078e020f */
        /* <DEDUP_REMOVED lines=11> */
[----:B------:R-:W-:-:S04]  /*1850*/  IMAD R15, R0, R15, R16 ;  /* 0x0000000f000f7224 */ /* 0x000fc800078e0210 */
[----:B------:R-:W-:-:S06]  /*1860*/  IMAD.IADD R0, R9, 0x1, R15 ;  /* 0x0000000109007824 */ /* 0x000fcc00078e020f */
[----:B------:R-:W-:Y:S05]  /*1870*/  @P0 BRA `(.L_x_60017) ;  /* 0xfffffffc00b40947 */ /* 0x000fea000383ffff */
.L_x_60016:
[----:B------:R-:W-:Y:S05]  /*1880*/  BSYNC.RECONVERGENT B1 ;  /* 0x0000000000017941 */ /* 0x000fea0003800200 */
.L_x_60015:
[----:B------:R-:W-:Y:S05]  /*1890*/  BRA `(.L_x_60013) ;  /* 0x00000000003c7947 */ /* 0x000fea0003800000 */
.L_x_60014:
        /* <DEDUP_REMOVED lines=15> */
.L_x_60013:
[----:B------:R-:W-:Y:S05]  /*1990*/  BSYNC.RECONVERGENT B0 ;  /* 0x0000000000007941 */ /* 0x000fea0003800200 */
.L_x_60012:
[----:B------:R-:W-:Y:S01]  /*19a0*/  VIADD R10, R32, 0x280 ;  /* 0x00000280200a7836 */ /* 0x000fe20000000000 */
[----:B------:R-:W-:Y:S01]  /*19b0*/  BSSY.RECONVERGENT B0, `(.L_x_60018) ;  /* 0x0000041000007945 */ /* 0x000fe20003800200 */
[----:B------:R-:W-:-:S03]  /*19c0*/  IMAD.MOV.U32 R9, RZ, RZ, R0 ;  /* 0x000000ffff097224 */ /* 0x000fc600078e0000 */
        /* <DEDUP_REMOVED lines=27> */
.L_x_60023:
        /* <DEDUP_REMOVED lines=20> */
.L_x_60022:
[----:B------:R-:W-:Y:S05]  /*1cc0*/  BSYNC.RECONVERGENT B1 ;  /* 0x0000000000017941 */ /* 0x000fea0003800200 */
.L_x_60021:
[----:B------:R-:W-:Y:S05]  /*1cd0*/  BRA `(.L_x_60019) ;  /* 0x0000000000387947 */ /* 0x000fea0003800000 */
.L_x_60020:
        /* <DEDUP_REMOVED lines=14> */
.L_x_60019:
[----:B------:R-:W-:Y:S05]  /*1dc0*/  BSYNC.RECONVERGENT B0 ;  /* 0x0000000000007941 */ /* 0x000fea0003800200 */
.L_x_60018:
        /* <DEDUP_REMOVED lines=29> */
.L_x_60029:
        /* <DEDUP_REMOVED lines=20> */
.L_x_60028:
[----:B------:R-:W-:Y:S05]  /*20e0*/  BSYNC.RECONVERGENT B1 ;  /* 0x0000000000017941 */ /* 0x000fea0003800200 */
.L_x_60027:
[----:B------:R-:W-:Y:S05]  /*20f0*/  BRA `(.L_x_60025) ;  /* 0x00000000003c7947 */ /* 0x000fea0003800000 */
.L_x_60026:
        /* <DEDUP_REMOVED lines=15> */
.L_x_60025:
[----:B------:R-:W-:Y:S05]  /*21f0*/  BSYNC.RECONVERGENT B0 ;  /* 0x0000000000007941 */ /* 0x000fea0003800200 */
.L_x_60024:
[----:B------:R-:W-:Y:S01]  /*2200*/  VIADD R12, R32, 0x380 ;  /* 0x00000380200c7836 */ /* 0x000fe20000000000 */
        /* <DEDUP_REMOVED lines=27> */
[----:B------:R-:W-:Y:S01]  /*23c0*/  SHF.R.U64 R0, R26, 0x1, R27 ;  /* 0x000000011a007819 */ /* 0x000fe2000000121b */
[----:B------:R-:W-:Y:S01]  /*23d0*/  IMAD.IADD R17, R15, 0x1, R19 ;  /* 0x000000010f117824 */ /* 0x000fe200078e0213 */
[----:B------:R-:W-:Y:S01]  /*23e0*/  SHF.R.U32.HI R27, RZ, 0x1, R27 ;  /* 0x00000001ff1b7819 */ /* 0x000fe2000001161b */
[----:B------:R-:W-:-:S07]  /*23f0*/  IMAD.MOV.U32 R16, RZ, RZ, R14 ;  /* 0x000000ffff107224 */ /* 0x000fce00078e000e */
.L_x_60035:
        /* <DEDUP_REMOVED lines=20> */
.L_x_60034:
[----:B------:R-:W-:Y:S05]  /*2540*/  BSYNC.RECONVERGENT B1 ;  /* 0x0000000000017941 */ /* 0x000fea0003800200 */
.L_x_60033:
[----:B------:R-:W-:Y:S05]  /*2550*/  BRA `(.L_x_60031) ;  /* 0x0000000000387947 */ /* 0x000fea0003800000 */
.L_x_60032:
        /* <DEDUP_REMOVED lines=14> */
.L_x_60031:
[----:B------:R-:W-:Y:S05]  /*2640*/  BSYNC.RECONVERGENT B0 ;  /* 0x0000000000007941 */ /* 0x000fea0003800200 */
.L_x_60030:
[----:B------:R-:W-:Y:S01]  /*2650*/  ISETP.GE.U32.AND P0, PT, R32, R33, PT ;  /* 0x000000212000720c */ /* 0x000fe20003f06070 */
[----:B------:R-:W-:Y:S04]  /*2660*/  BSSY.RECONVERGENT B0, `(.L_x_60036) ;  /* 0x0000035000007945 */ /* 0x000fe80003800200 */
[----:B------:R-:W-:Y:S01]  /*2670*/  BSSY.RELIABLE B1, `(.L_x_60037) ;  /* 0x000002d000017945 */ /* 0x000fe20003800100 */
[----:B------:R-:W-:Y:S02]  /*2680*/  IMAD.MOV.U32 R14, RZ, RZ, R20 ;  /* 0x000000ffff0e7224 */ /* 0x000fe400078e0014 */
[----:B------:R-:W-:-:S05]  /*2690*/  IMAD.MOV.U32 R15, RZ, RZ, R21 ;  /* 0x000000ffff0f7224 */ /* 0x000fca00078e0015 */
        /* <DEDUP_REMOVED lines=13> */
.L_x_60038:
[----:B------:R-:W-:-:S13]  /*2770*/  ISETP.GE.U32.AND P0, PT, R32, R33, PT ;  /* 0x000000212000720c */ /* 0x000fda0003f06070 */
[----:B------:R-:W-:Y:S05]  /*2780*/  @P0 BRA `(.L_x_60040) ;  /* 0x0000000000300947 */ /* 0x000fea0003800000 */
[----:B0-----:R-:W0:Y:S01]  /*2790*/  LDC.64 R2, c[0x0][0x390] ;  /* 0x0000e400ff027b82 */ /* 0x001e220000000a00 */
[----:B------:R-:W-:Y:S02]  /*27a0*/  IMAD.IADD R17, R35, 0x1, R32 ;  /* 0x0000000123117824 */ /* 0x000fe400078e0220 */
[----:B------:R-:W-:Y:S02]  /*27b0*/  VIADD R32, R32, 0x80 ;  /* 0x0000008020207836 */ /* 0x000fe40000000000 */
[----:B0-----:R-:W-:-:S05]  /*27c0*/  IMAD.WIDE.U32 R2, R17, 0x8, R2 ;  /* 0x0000000811027825 */ /* 0x001fca00078e0002 */
[----:B------:R1:W-:Y:S02]  /*27d0*/  STG.E.64 desc[UR4][R2.64], R4 ;  /* 0x0000000402007986 */ /* 0x0003e4000c101b04 */
.L_x_60039:
[----:B------:R-:W-:-:S13]  /*27e0*/  ISETP.GE.U32.AND P0, PT, R32, R33, PT ;  /* 0x000000212000720c */ /* 0x000fda0003f06070 */
[----:B------:R-:W-:Y:S05]  /*27f0*/  @P0 BRA `(.L_x_60041) ;  /* 0x0000000000300947 */ /* 0x000fea0003800000 */
[----:B-1----:R-:W1:Y:S01]  /*2800*/  LDC.64 R2, c[0x0][0x390] ;  /* 0x0000e400ff027b82 */ /* 0x002e620000000a00 */
[----:B------:R-:W-:Y:S02]  /*2810*/  IMAD.IADD R5, R35, 0x1, R32 ;  /* 0x0000000123057824 */ /* 0x000fe400078e0220 */
[----:B------:R-:W-:Y:S02]  /*2820*/  VIADD R32, R32, 0x80 ;  /* 0x0000008020207836 */ /* 0x000fe40000000000 */
[----:B-1----:R-:W-:-:S05]  /*2830*/  IMAD.WIDE.U32 R2, R5, 0x8, R2 ;  /* 0x0000000805027825 */ /* 0x002fca00078e0002 */
[----:B------:R1:W-:Y:S02]  /*2840*/  STG.E.64 desc[UR4][R2.64], R6 ;  /* 0x0000000602007986 */ /* 0x0003e4000c101b04 */
.L_x_60040:
[----:B------:R-:W-:-:S13]  /*2850*/  ISETP.GE.U32.AND P0, PT, R32, R33, PT ;  /* 0x000000212000720c */ /* 0x000fda0003f06070 */
[----:B------:R-:W-:Y:S05]  /*2860*/  @P0 BRA `(.L_x_60042) ;  /* 0x0000000000340947 */ /* 0x000fea0003800000 */
[----:B01----:R-:W0:Y:S01]  /*2870*/  LDC.64 R2, c[0x0][0x390] ;  /* 0x0000e400ff027b82 */ /* 0x003e220000000a00 */
[----:B------:R-:W-:Y:S02]  /*2880*/  IMAD.IADD R5, R35, 0x1, R32 ;  /* 0x0000000123057824 */ /* 0x000fe400078e0220 */
[----:B------:R-:W-:Y:S02]  /*2890*/  VIADD R32, R32, 0x80 ;  /* 0x0000008020207836 */ /* 0x000fe40000000000 */
[----:B0-----:R-:W-:-:S05]  /*28a0*/  IMAD.WIDE.U32 R2, R5, 0x8, R2 ;  /* 0x0000000805027825 */ /* 0x001fca00078e0002 */
[----:B------:R3:W-:Y:S02]  /*28b0*/  STG.E.64 desc[UR4][R2.64], R8 ;  /* 0x0000000802007986 */ /* 0x0007e4000c101b04 */
.L_x_60041:
[----:B------:R-:W-:-:S13]  /*28c0*/  ISETP.GE.U32.AND P0, PT, R32, R33, PT ;  /* 0x000000212000720c */ /* 0x000fda0003f06070 */
[----:B------:R-:W-:Y:S05]  /*28d0*/  @P0 BREAK.RELIABLE B1 ;  /* 0x0000000000010942 */ /* 0x000fea0003800100 */
[----:B------:R-:W-:Y:S05]  /*28e0*/  @P0 BRA `(.L_x_60043) ;  /* 0x0000000000300947 */ /* 0x000fea0003800000 */
[----:B-1-3--:R-:W1:Y:S01]  /*28f0*/  LDC.64 R2, c[0x0][0x390] ;  /* 0x0000e400ff027b82 */ /* 0x00ae620000000a00 */
[----:B------:R-:W-:Y:S02]  /*2900*/  IMAD.IADD R5, R35, 0x1, R32 ;  /* 0x0000000123057824 */ /* 0x000fe400078e0220 */
[----:B------:R-:W-:Y:S02]  /*2910*/  VIADD R32, R32, 0x80 ;  /* 0x0000008020207836 */ /* 0x000fe40000000000 */
[----:B-1----:R-:W-:-:S05]  /*2920*/  IMAD.WIDE.U32 R2, R5, 0x8, R2 ;  /* 0x0000000805027825 */ /* 0x002fca00078e0002 */
[----:B------:R3:W-:Y:S02]  /*2930*/  STG.E.64 desc[UR4][R2.64], R10 ;  /* 0x0000000a02007986 */ /* 0x0007e4000c101b04 */
.L_x_60042:
[----:B------:R-:W-:Y:S05]  /*2940*/  BSYNC.RELIABLE B1 ;  /* 0x0000000000017941 */ /* 0x000fea0003800100 */
.L_x_60037:
[----:B------:R-:W-:-:S13]  /*2950*/  ISETP.GE.U32.AND P0, PT, R32, R33, PT ;  /* 0x000000212000720c */ /* 0x000fda0003f06070 */
[----:B01-3--:R-:W0:Y:S01]  /*2960*/  @!P0 LDC.64 R2, c[0x0][0x390] ;  /* 0x0000e400ff028b82 */ /* 0x00be220000000a00 */
[----:B------:R-:W-:Y:S02]  /*2970*/  @!P0 IMAD.IADD R5, R35, 0x1, R32 ;  /* 0x0000000123058824 */ /* 0x000fe400078e0220 */
[----:B------:R-:W-:Y:S02]  /*2980*/  @!P0 VIADD R32, R32, 0x80 ;  /* 0x0000008020208836 */ /* 0x000fe40000000000 */
[----:B0-----:R-:W-:-:S05]  /*2990*/  @!P0 IMAD.WIDE.U32 R2, R5, 0x8, R2 ;  /* 0x0000000805028825 */ /* 0x001fca00078e0002 */
[----:B------:R4:W-:Y:S02]  /*29a0*/  @!P0 STG.E.64 desc[UR4][R2.64], R12 ;  /* 0x0000000c02008986 */ /* 0x0009e4000c101b04 */
.L_x_60043:
[----:B------:R-:W-:Y:S05]  /*29b0*/  BSYNC.RECONVERGENT B0 ;  /* 0x0000000000007941 */ /* 0x000fea0003800200 */
.L_x_60036:
[----:B------:R-:W-:Y:S05]  /*29c0*/  WARPSYNC.ALL ;  /* 0x0000000000007948 */ /* 0x000fea0003800000 */
[----:B------:R-:W-:-:S13]  /*29d0*/  ISETP.GE.U32.AND P0, PT, R32, R33, PT ;  /* 0x000000212000720c */ /* 0x000fda0003f06070 */
[----:B------:R-:W-:Y:S05]  /*29e0*/  @P0 EXIT ;  /* 0x000000000000094d */ /* 0x000fea0003800000 */
[----:B-1-34-:R-:W1:Y:S01]  /*29f0*/  LDC.64 R2, c[0x0][0x390] ;  /* 0x0000e400ff027b82 */ /* 0x01ae620000000a00 */
[----:B------:R-:W-:-:S04]  /*2a00*/  IMAD.IADD R35, R35, 0x1, R32 ;  /* 0x0000000123237824 */ /* 0x000fc800078e0220 */
[----:B-1----:R-:W-:-:S05]  /*2a10*/  IMAD.WIDE.U32 R2, R35, 0x8, R2 ;  /* 0x0000000823027825 */ /* 0x002fca00078e0002 */
[----:B------:R-:W-:Y:S01]  /*2a20*/  STG.E.64 desc[UR4][R2.64], R14 ;  /* 0x0000000e02007986 */ /* 0x000fe2000c101b04 */
[----:B------:R-:W-:Y:S05]  /*2a30*/  EXIT ;  /* 0x000000000000794d */ /* 0x000fea0003800000 */
.L_x_59987:
        /* <DEDUP_REMOVED lines=16> */
[----:B--2---:R-:W-:Y:S01]  /*2b40*/  ISETP.GE.AND P0, PT, R37, RZ, PT ;  /* 0x000000ff2500720c */ /* 0x004fe20003f06270 */
[----:B------:R-:W-:-:S12]  /*2b50*/  IMAD.MOV.U32 R2, RZ, RZ, R36 ;  /* 0x000000ffff027224 */ /* 0x000fd800078e0024 */
[----:B0-----:R-:W-:Y:S05]  /*2b60*/  @!P0 BRA `(.L_x_60045) ;  /* 0x0000000000708947 */ /* 0x001fea0003800000 */
        /* <DEDUP_REMOVED lines=8> */
.L_x_60048:
[----:B------:R-:W-:Y:S01]  /*2bf0*/  LOP3.LUT R3, R2, 0x1, RZ, 0xc0, !PT ;  /* 0x0000000102037812 */ /* 0x000fe200078ec0ff */
[----:B-----5:R-:W-:-:S03]  /*2c00*/  IMAD R36, R29, R28, RZ ;  /* 0x0000001c1d247224 */ /* 0x020fc600078e02ff */
[----:B------:R-:W-:-:S04]  /*2c10*/  ISETP.NE.U32.AND P0, PT, R3, 0x1, PT ;  /* 0x000000010300780c */ /* 0x000fc80003f05070 */
[----:B------:R-:W-:-:S04]  /*2c20*/  ISETP.NE.U32.AND.EX P0, PT, RZ, RZ, PT, P0 ;  /* 0x000000ffff00720c */ /* 0x000fc80003f05100 */
[----:B------:R-:W-:Y:S02]  /*2c30*/  SEL R41, R29, RZ, !P0 ;  /* 0x000000ff1d297207 */ /* 0x000fe40004000000 */
[----:B------:R-:W-:Y:S02]  /*2c40*/  SEL R3, R28, 0x1, !P0 ;  /* 0x000000011c037807 */ /* 0x000fe40004000000 */
[C---:B------:R-:W-:Y:S01]  /*2c50*/  ISETP.GT.U32.AND P0, PT, R2.reuse, 0x1, PT ;  /* 0x000000010200780c */ /* 0x040fe20003f04070 */
[-C--:B------:R-:W-:Y:S01]  /*2c60*/  IMAD R34, R41, R32.reuse, RZ ;  /* 0x0000002029227224 */ /* 0x080fe200078e02ff */
[--C-:B------:R-:W-:Y:S02]  /*2c70*/  SHF.R.U64 R2, R2, 0x1, R37.reuse ;  /* 0x0000000102027819 */ /* 0x100fe40000001225 */
[----:B------:R-:W-:Y:S01]  /*2c80*/  ISETP.GT.U32.AND.EX P0, PT, R37, RZ, PT, P0 ;  /* 0x000000ff2500720c */ /* 0x000fe20003f04100 */
[----:B------:R-:W-:Y:S01]  /*2c90*/  IMAD R41, R33, R3, R34 ;  /* 0x0000000321297224 */ /* 0x000fe200078e0222 */
[----:B------:R-:W-:Y:S01]  /*2ca0*/  SHF.R.U32.HI R37, RZ, 0x1, R37 ;  /* 0x00000001ff257819 */ /* 0x000fe20000011625 */
[----:B------:R-:W-:-:S04]  /*2cb0*/  IMAD.WIDE.U32 R32, R3, R32, RZ ;  /* 0x0000002003207225 */ /* 0x000fc800078e00ff */
[C---:B------:R-:W-:Y:S02]  /*2cc0*/  IMAD R3, R28.reuse, R29, R36 ;  /* 0x0000001d1c037224 */ /* 0x040fe400078e0224 */
[----:B------:R-:W-:-:S04]  /*2cd0*/  IMAD.WIDE.U32 R28, R28, R28, RZ ;  /* 0x0000001c1c1c7225 */ /* 0x000fc800078e00ff */
[----:B------:R-:W-:Y:S02]  /*2ce0*/  IMAD.IADD R33, R33, 0x1, R41 ;  /* 0x0000000121217824 */ /* 0x000fe400078e0229 */
[----:B------:R-:W-:Y:S01]  /*2cf0*/  IMAD.IADD R29, R29, 0x1, R3 ;  /* 0x000000011d1d7824 */ /* 0x000fe200078e0203 */
[----:B------:R-:W-:Y:S06]  /*2d00*/  @P0 BRA `(.L_x_60048) ;  /* 0xfffffffc00b80947 */ /* 0x000fec000383ffff */
.L_x_60047:
[----:B------:R-:W-:Y:S05]  /*2d10*/  BSYNC.RECONVERGENT B1 ;  /* 0x0000000000017941 */ /* 0x000fea0003800200 */
.L_x_60046:
[----:B------:R-:W-:Y:S05]  /*2d20*/  BRA `(.L_x_60049) ;  /* 0x0000000000387947 */ /* 0x000fea0003800000 */
.L_x_60045:
[----:B-----5:R-:W-:Y:S01]  /*2d30*/  ISETP.NE.U32.AND P0, PT, R28, 0x1, PT ;  /* 0x000000011c00780c */ /* 0x020fe20003f05070 */
        /* <DEDUP_REMOVED lines=13> */
.L_x_60049:
[----:B------:R-:W-:Y:S05]  /*2e10*/  BSYNC.RECONVERGENT B0 ;  /* 0x0000000000007941 */ /* 0x000fea0003800200 */
.L_x_60044:
[----:B------:R-:W-:Y:S01]  /*2e20*/  ISETP.GE.AND P0, PT, R39, RZ, PT ;  /* 0x000000ff2700720c */ /* 0x000fe20003f06270 */
[----:B------:R-:W-:Y:S01]  /*2e30*/  BSSY.RECONVERGENT B0, `(.L_x_60050) ;  /* 0x0000040000007945 */ /* 0x000fe20003800200 */
[----:B-----5:R-:W-:Y:S02]  /*2e40*/  IMAD.MOV.U32 R28, RZ, RZ, R32 ;  /* 0x000000ffff1c7224 */ /* 0x020fe400078e0020 */
[----:B------:R-:W-:-:S09]  /*2e50*/  IMAD.MOV.U32 R29, RZ, RZ, R33 ;  /* 0x000000ffff1d7224 */ /* 0x000fd200078e0021 */
[----:B------:R-:W-:Y:S05]  /*2e60*/  @!P0 BRA `(.L_x_60051) ;  /* 0x0000000000b88947 */ /* 0x000fea0003800000 */
[----:B------:R-:W-:Y:S01]  /*2e70*/  ISETP.NE.U32.AND P0, PT, R38, RZ, PT ;  /* 0x000000ff2600720c */ /* 0x000fe20003f05070 */
[----:B------:R-:W-:Y:S01]  /*2e80*/  BSSY.RECONVERGENT B1, `(.L_x_60052) ;  /* 0x000002b000017945 */ /* 0x000fe20003800200 */
[----:B------:R-:W-:Y:S02]  /*2e90*/  IMAD.MOV.U32 R3, RZ, RZ, 0x1 ;  /* 0x00000001ff037424 */ /* 0x000fe400078e00ff */
[----:B------:R-:W-:Y:S01]  /*2ea0*/  ISETP.NE.AND.EX P0, PT, R39, RZ, PT, P0 ;  /* 0x000000ff2700720c */ /* 0x000fe20003f05300 */
[----:B------:R-:W-:-:S12]  /*2eb0*/  IMAD.MOV.U32 R2, RZ, RZ, RZ ;  /* 0x000000ffff027224 */ /* 0x000fd800078e00ff */
        /* <DEDUP_REMOVED lines=8> */
[C---:B------:R-:W-:Y:S02]  /*2f40*/  SEL R32, R30.reuse, 0x1, !P0 ;  /* 0x000000011e207807 */ /* 0x040fe40004000000 */
[----:B------:R-:W-:Y:S01]  /*2f50*/  SEL R3, R31, RZ, !P0 ;  /* 0x000000ff1f037207 */ /* 0x000fe20004000000 */
[----:B------:R-:W-:-:S04]  /*2f60*/  IMAD.WIDE.U32 R30, R30, R30, RZ ;  /* 0x0000001e1e1e7225 */ /* 0x000fc800078e00ff */
[----:B------:R-:W-:-:S04]  /*2f70*/  IMAD.WIDE.U32 R32, R32, 0x1, RZ ;  /* 0x0000000120207825 */ /* 0x000fc800078e00ff */
[----:B------:R-:W-:Y:S02]  /*2f80*/  IMAD.IADD R2, R33, 0x1, R3 ;  /* 0x0000000121027824 */ /* 0x000fe400078e0203 */
[----:B------:R-:W-:Y:S01]  /*2f90*/  IMAD.MOV.U32 R3, RZ, RZ, R32 ;  /* 0x000000ffff037224 */ /* 0x000fe200078e0020 */
[----:B------:R-:W-:Y:S06]  /*2fa0*/  @!P1 BRA `(.L_x_60053) ;  /* 0x0000000000609947 */ /* 0x000fec0003800000 */
[----:B------:R-:W-:Y:S01]  /*2fb0*/  SHF.R.U64 R34, R38, 0x1, R39 ;  /* 0x0000000126227819 */ /* 0x000fe20000001227 */
[----:B------:R-:W-:Y:S01]  /*2fc0*/  IMAD.IADD R32, R31, 0x1, R37 ;  /* 0x000000011f207824 */ /* 0x000fe200078e0225 */
[----:B------:R-:W-:Y:S01]  /*2fd0*/  SHF.R.U32.HI R39, RZ, 0x1, R39 ;  /* 0x00000001ff277819 */ /* 0x000fe20000011627 */
[----:B------:R-:W-:-:S07]  /*2fe0*/  IMAD.MOV.U32 R33, RZ, RZ, R30 ;  /* 0x000000ffff217224 */ /* 0x000fce00078e001e */
.L_x_60054:
        /* <DEDUP_REMOVED lines=20> */
.L_x_60053:
[----:B------:R-:W-:Y:S05]  /*3130*/  BSYNC.RECONVERGENT B1 ;  /* 0x0000000000017941 */ /* 0x000fea0003800200 */
.L_x_60052:
[----:B------:R-:W-:Y:S05]  /*3140*/  BRA `(.L_x_60055) ;  /* 0x0000000000387947 */ /* 0x000fea0003800000 */
.L_x_60051:
        /* <DEDUP_REMOVED lines=14> */
.L_x_60055:
[----:B------:R-:W-:Y:S05]  /*3230*/  BSYNC.RECONVERGENT B0 ;  /* 0x0000000000007941 */ /* 0x000fea0003800200 */
.L_x_60050:
[----:B------:R-:W-:Y:S01]  /*3240*/  ISETP.GE.AND P0, PT, R5, RZ, PT ;  /* 0x000000ff0500720c */ /* 0x000fe20003f06270 */
[----:B------:R-:W-:Y:S01]  /*3250*/  BSSY.RECONVERGENT B0, `(.L_x_60056) ;  /* 0x0000040000007945 */ /* 0x000fe20003800200 */
[----:B------:R-:W-:Y:S02]  /*3260*/  IMAD.MOV.U32 R30, RZ, RZ, R3 ;  /* 0x000000ffff1e7224 */ /* 0x000fe400078e0003 */
        /* <DEDUP_REMOVED lines=13> */
[----:B------:R-:W-:-:S04]  /*3340*/  ISETP.NE.U32.AND.EX P0, PT, RZ, RZ, PT, P0 ;  /* 0x000000ffff00720c */ /* 0x000fc80003f05100 */
[C---:B------:R-:W-:Y:S02]  /*3350*/  SEL R32, R16.reuse, 0x1, !P0 ;  /* 0x0000000110207807 */ /* 0x040fe40004000000 */
[----:B------:R-:W-:Y:S01]  /*3360*/  SEL R3, R17, RZ, !P0 ;  /* 0x000000ff11037207 */ /* 0x000fe20004000000 */
[----:B------:R-:W-:Y:S02]  /*3370*/  IMAD R17, R16, R17, R2 ;  /* 0x0000001110117224 */ /* 0x000fe400078e0202 */
[----:B------:R-:W-:-:S04]  /*3380*/  IMAD.WIDE.U32 R32, R32, 0x1, RZ ;  /* 0x0000000120207825 */ /* 0x000fc800078e00ff */
[----:B------:R-:W-:Y:S02]  /*3390*/  IMAD.IADD R2, R33, 0x1, R3 ;  /* 0x0000000121027824 */ /* 0x000fe400078e0203 */
[----:B------:R-:W-:Y:S02]  /*33a0*/  IMAD.MOV.U32 R3, RZ, RZ, R32 ;  /* 0x000000ffff037224 */ /* 0x000fe400078e0020 */
[----:B------:R-:W-:Y:S01]  /*33b0*/  IMAD.WIDE.U32 R32, R16, R16, RZ ;  /* 0x0000001010207225 */ /* 0x000fe200078e00ff */
[----:B------:R-:W-:Y:S06]  /*33c0*/  @!P1 BRA `(.L_x_60059) ;  /* 0x0000000000609947 */ /* 0x000fec0003800000 */
[----:B------:R-:W-:Y:S01]  /*33d0*/  IMAD.IADD R16, R33, 0x1, R17 ;  /* 0x0000000121107824 */ /* 0x000fe200078e0211 */
[--C-:B------:R-:W-:Y:S01]  /*33e0*/  SHF.R.U32.HI R33, RZ, 0x1, R5.reuse ;  /* 0x00000001ff217819 */ /* 0x100fe20000011605 */
[----:B------:R-:W-:Y:S01]  /*33f0*/  IMAD.MOV.U32 R17, RZ, RZ, R32 ;  /* 0x000000ffff117224 */ /* 0x000fe200078e0020 */
[----:B------:R-:W-:-:S07]  /*3400*/  SHF.R.U64 R32, R4, 0x1, R5 ;  /* 0x0000000104207819 */ /* 0x000fce0000001205 */
.L_x_60060:
        /* <DEDUP_REMOVED lines=20> */
.L_x_60059:
[----:B------:R-:W-:Y:S05]  /*3550*/  BSYNC.RECONVERGENT B1 ;  /* 0x0000000000017941 */ /* 0x000fea0003800200 */
.L_x_60058:
[----:B------:R-:W-:Y:S05]  /*3560*/  BRA `(.L_x_60061) ;  /* 0x0000000000387947 */ /* 0x000fea0003800000 */
.L_x_60057:
        /* <DEDUP_REMOVED lines=14> */
.L_x_60061:
[----:B------:R-:W-:Y:S05]  /*3650*/  BSYNC.RECONVERGENT B0 ;  /* 0x0000000000007941 */ /* 0x000fea0003800200 */
.L_x_60056:
        /* <DEDUP_REMOVED lines=13> */
[----:B------:R-:W-:Y:S01]  /*3730*/  ISETP.GE.U32.AND P1, PT, R6, 0x2, PT ;  /* 0x000000020600780c */ /* 0x000fe20003f26070 */
[----:B------:R-:W-:Y:S01]  /*3740*/  IMAD.WIDE.U32 R32, R18, R18, RZ ;  /* 0x0000001212207225 */ /* 0x000fe200078e00ff */
[----:B------:R-:W-:Y:S02]  /*3750*/  ISETP.NE.U32.AND P0, PT, R2, 0x1, PT ;  /* 0x000000010200780c */ /* 0x000fe40003f05070 */
[----:B------:R-:W-:Y:S02]  /*3760*/  ISETP.GE.U32.AND.EX P1, PT, R7, RZ, PT, P1 ;  /* 0x000000ff0700720c */ /* 0x000fe40003f26110 */
[----:B------:R-:W-:-:S04]  /*3770*/  ISETP.NE.U32.AND.EX P0, PT, RZ, RZ, PT, P0 ;  /* 0x000000ffff00720c */ /* 0x000fc80003f05100 */
[C---:B------:R-:W-:Y:S02]  /*3780*/  SEL R2, R18.reuse, 0x1, !P0 ;  /* 0x0000000112027807 */ /* 0x040fe40004000000 */
[----:B------:R-:W-:Y:S01]  /*3790*/  SEL R17, R19, RZ, !P0 ;  /* 0x000000ff13117207 */ /* 0x000fe20004000000 */
[----:B------:R-:W-:Y:S02]  /*37a0*/  IMAD R19, R18, R19, R16 ;  /* 0x0000001312137224 */ /* 0x000fe400078e0210 */
[----:B------:R-:W-:-:S04]  /*37b0*/  IMAD.WIDE.U32 R2, R2, 0x1, RZ ;  /* 0x0000000102027825 */ /* 0x000fc800078e00ff */
[----:B------:R-:W-:Y:S02]  /*37c0*/  IMAD.IADD R16, R3, 0x1, R17 ;  /* 0x0000000103107824 */ /* 0x000fe400078e0211 */
[----:B------:R-:W-:Y:S01]  /*37d0*/  IMAD.MOV.U32 R17, RZ, RZ, R2 ;  /* 0x000000ffff117224 */ /* 0x000fe200078e0002 */
[----:B------:R-:W-:Y:S06]  /*37e0*/  @!P1 BRA `(.L_x_60065) ;  /* 0x00000000005c9947 */ /* 0x000fec0003800000 */
[----:B------:R-:W-:Y:S01]  /*37f0*/  SHF.R.U64 R6, R6, 0x1, R7 ;  /* 0x0000000106067819 */ /* 0x000fe20000001207 */
[----:B------:R-:W-:Y:S01]  /*3800*/  IMAD.IADD R18, R33, 0x1, R19 ;  /* 0x0000000121127824 */ /* 0x000fe200078e0213 */
[----:B------:R-:W-:-:S07]  /*3810*/  SHF.R.U32.HI R7, RZ, 0x1, R7 ;  /* 0x00000001ff077819 */ /* 0x000fce0000011607 */
.L_x_60066:
        /* <DEDUP_REMOVED lines=20> */
.L_x_60065:
[----:B------:R-:W-:Y:S05]  /*3960*/  BSYNC.RECONVERGENT B1 ;  /* 0x0000000000017941 */ /* 0x000fea0003800200 */
.L_x_60064:
[----:B------:R-:W-:Y:S05]  /*3970*/  BRA `(.L_x_60067) ;  /* 0x0000000000387947 */ /* 0x000fea0003800000 */
.L_x_60063:
        /* <DEDUP_REMOVED lines=14> */
.L_x_60067:
[----:B------:R-:W-:Y:S05]  /*3a60*/  BSYNC.RECONVERGENT B0 ;  /* 0x0000000000007941 */ /* 0x000fea0003800200 */
.L_x_60062:
        /* <DEDUP_REMOVED lines=29> */
.L_x_60072:
        /* <DEDUP_REMOVED lines=20> */
.L_x_60071:
[----:B------:R-:W-:Y:S05]  /*3d80*/  BSYNC.RECONVERGENT B1 ;  /* 0x0000000000017941 */ /* 0x000fea0003800200 */
.L_x_60070:
[----:B------:R-:W-:Y:S05]  /*3d90*/  BRA `(.L_x_60073) ;  /* 0x0000000000387947 */ /* 0x000fea0003800000 */
.L_x_60069:
        /* <DEDUP_REMOVED lines=14> */
.L_x_60073:
[----:B------:R-:W-:Y:S05]  /*3e80*/  BSYNC.RECONVERGENT B0 ;  /* 0x0000000000007941 */ /* 0x000fea0003800200 */
.L_x_60068:
        /* <DEDUP_REMOVED lines=27> */
[----:B------:R-:W-:-:S07]  /*4040*/  SHF.R.U32.HI R11, RZ, 0x1, R11 ;  /* 0x00000001ff0b7819 */ /* 0x000fce000001160b */
.L_x_60078:
        /* <DEDUP_REMOVED lines=20> */
.L_x_60077:
[----:B------:R-:W-:Y:S05]  /*4190*/  BSYNC.RECONVERGENT B1 ;  /* 0x0000000000017941 */ /* 0x000fea0003800200 */
.L_x_60076:
[----:B------:R-:W-:Y:S05]  /*41a0*/  BRA `(.L_x_60079) ;  /* 0x0000000000387947 */ /* 0x000fea0003800000 */
.L_x_60075:
        /* <DEDUP_REMOVED lines=14> */
.L_x_60079:
[----:B------:R-:W-:Y:S05]  /*4290*/  BSYNC.RECONVERGENT B0 ;  /* 0x0000000000007941 */ /* 0x000fea0003800200 */
.L_x_60074:
        /* <DEDUP_REMOVED lines=25> */
[----:B------:R-:W-:Y:S01]  /*4430*/  SHF.R.U64 R12, R12, 0x1, R13 ;  /* 0x000000010c0c7819 */ /* 0x000fe2000000120d */
[----:B------:R-:W-:Y:S01]  /*4440*/  IMAD.IADD R17, R3, 0x1, R25 ;  /* 0x0000000103117824 */ /* 0x000fe200078e0219 */
[----:B------:R-:W-:Y:S01]  /*4450*/  SHF.R.U32.HI R13, RZ, 0x1, R13 ;  /* 0x00000001ff0d7819 */ /* 0x000fe2000001160d */
[----:B------:R-:W-:-:S07]  /*4460*/  IMAD.MOV.U32 R16, RZ, RZ, R2 ;  /* 0x000000ffff107224 */ /* 0x000fce00078e0002 */
.L_x_60084:
        /* <DEDUP_REMOVED lines=20> */
.L_x_60083:
[----:B------:R-:W-:Y:S05]  /*45b0*/  BSYNC.RECONVERGENT B1 ;  /* 0x0000000000017941 */ /* 0x000fea0003800200 */
.L_x_60082:
[----:B------:R-:W-:Y:S05]  /*45c0*/  BRA `(.L_x_60085) ;  /* 0x0000000000387947 */ /* 0x000fea0003800000 */
.L_x_60081:
        /* <DEDUP_REMOVED lines=14> */
.L_x_60085:
[----:B------:R-:W-:Y:S05]  /*46b0*/  BSYNC.RECONVERGENT B0 ;  /* 0x0000000000007941 */ /* 0x000fea0003800200 */
.L_x_60080:
        /* <DEDUP_REMOVED lines=22> */
[----:B------:R-:W-:Y:S01]  /*4820*/  IMAD.IADD R2, R17, 0x1, R3 ;  /* 0x0000000111027824 */ /* 0x000fe200078e0203 */
[----:B------:R-:W-:Y:S06]  /*4830*/  @!P1 BRA `(.L_x_60089) ;  /* 0x0000000000589947 */ /* 0x000fec0003800000 */
[----:B------:R-:W-:Y:S01]  /*4840*/  IMAD.IADD R19, R27, 0x1, R19 ;  /* 0x000000011b137824 */ /* 0x000fe200078e0213 */
[--C-:B------:R-:W-:Y:S02]  /*4850*/  SHF.R.U64 R3, R14, 0x1, R15.reuse ;  /* 0x000000010e037819 */ /* 0x100fe4000000120f */
[----:B------:R-:W-:-:S07]  /*4860*/  SHF.R.U32.HI R18, RZ, 0x1, R15 ;  /* 0x00000001ff127819 */ /* 0x000fce000001160f */
.L_x_60090:
        /* <DEDUP_REMOVED lines=19> */
.L_x_60089:
[----:B------:R-:W-:Y:S05]  /*49a0*/  BSYNC.RECONVERGENT B1 ;  /* 0x0000000000017941 */ /* 0x000fea0003800200 */
.L_x_60088:
[----:B------:R-:W-:Y:S05]  /*49b0*/  BRA `(.L_x_60091) ;  /* 0x00000000003c7947 */ /* 0x000fea0003800000 */
.L_x_60087:
        /* <DEDUP_REMOVED lines=15> */
.L_x_60091:
[----:B------:R-:W-:Y:S05]  /*4ab0*/  BSYNC.RECONVERGENT B0 ;  /* 0x0000000000007941 */ /* 0x000fea0003800200 */
.L_x_60086:
[----:B------:R-:W0:Y:S02]  /*4ac0*/  LDC.64 R14, c[0x0][0x390] ;  /* 0x0000e400ff0e7b82 */ /* 0x000e240000000a00 */
[----:B0-----:R-:W-:-:S04]  /*4ad0*/  IMAD.WIDE.U32 R14, R35, 0x8, R14 ;  /* 0x00000008230e7825 */ /* 0x001fc800078e000e */
[----:B------:R-:W-:-:S04]  /*4ae0*/  IMAD.WIDE.U32 R18, R0, 0x10, R14 ;  /* 0x0000001000127825 */ /* 0x000fc800078e000e */
[----:B------:R-:W-:Y:S01]  /*4af0*/  IMAD.MOV.U32 R14, RZ, RZ, R16 ;  /* 0x000000ffff0e7224 */ /* 0x000fe200078e0010 */
[----:B------:R-:W-:Y:S01]  /*4b00*/  STG.E.128 desc[UR4][R18.64], R28 ;  /* 0x0000001c12007986 */ /* 0x000fe2000c101d04 */
[----:B------:R-:W-:-:S03]  /*4b10*/  IMAD.MOV.U32 R15, RZ, RZ, R2 ;  /* 0x000000ffff0f7224 */ /* 0x000fc600078e0002 */
[----:B------:R-:W-:Y:S04]  /*4b20*/  STG.E.128 desc[UR4][R18.64+0x800], R4 ;  /* 0x0008000412007986 */ /* 0x000fe8000c101d04 */
[----:B------:R-:W-:Y:S04]  /*4b30*/  STG.E.128 desc[UR4][R18.64+0x1000], R8 ;  /* 0x0010000812007986 */ /* 0x000fe8000c101d04 */
[----:B------:R-:W-:Y:S01]  /*4b40*/  STG.E.128 desc[UR4][R18.64+0x1800], R12 ;  /* 0x0018000c12007986 */ /* 0x000fe2000c101d04 */
[----:B------:R-:W-:Y:S05]  /*4b50*/  EXIT ;  /* 0x000000000000794d */ /* 0x000fea0003800000 */
.L_x_60092:
        /* <DEDUP_REMOVED lines=10> */
.L_x_68801:


//--------------------- .text._ZN2at6native29vectorized_elementwise_kernelILi4EZZZNS0_50_GLOBAL__N__2680c7bb_12_PowKernel_cu_7dd49032_300324pow_tensor_tensor_kernelERNS_18TensorIteratorBaseEENKUlvE_clEvENKUlvE2_clEvEUlllE_St5arrayIPcLm3EEEEviT0_T1_ --------------------------
	.section	.text._ZN2at6native29vectorized_elementwise_kernelILi4EZZZNS0_50_GLOBAL__N__2680c7bb_12_PowKernel_cu_7dd49032_300324pow_tensor_tensor_kernelERNS_18TensorIteratorBaseEENKUlvE_clEvENKUlvE2_clEvEUlllE_St5arrayIPcLm3EEEEviT0_T1_,"ax",@progbits
	.align	128
        .global         _ZN2at6native29vectorized_elementwise_kernelILi4EZZZNS0_50_GLOBAL__N__2680c7bb_12_PowKernel_cu_7dd49032_300324pow_tensor_tensor_kernelERNS_18TensorIteratorBaseEENKUlvE_clEvENKUlvE2_clEvEUlllE_St5arrayIPcLm3EEEEviT0_T1_
        .type           _ZN2at6native29vectorized_elementwise_kernelILi4EZZZNS0_50_GLOBAL__N__2680c7bb_12_PowKernel_cu_7dd49032_300324pow_tensor_tensor_kernelERNS_18TensorIteratorBaseEENKUlvE_clEvENKUlvE2_clEvEUlllE_St5arrayIPcLm3EEEEviT0_T1_,@function
        .size           _ZN2at6native29vectorized_elementwise_kernelILi4EZZZNS0_50_GLOBAL__N__2680c7bb_12_PowKernel_cu_7dd49032_300324pow_tensor_tensor_kernelERNS_18TensorIteratorBaseEENKUlvE_clEvENKUlvE2_clEvEUlllE_St5arrayIPcLm3EEEEviT0_T1_,(.L_x_68802 - _ZN2at6native29vectorized_elementwise_kernelILi4EZZZNS0_50_GLOBAL__N__2680c7bb_12_PowKernel_cu_7dd49032_300324pow_tensor_tensor_kernelERNS_18TensorIteratorBaseEENKUlvE_clEvENKUlvE2_clEvEUlllE_St5arrayIPcLm3EEEEviT0_T1_)
        .other          _ZN2at6native29vectorized_elementwise_kernelILi4EZZZNS0_50_GLOBAL__N__2680c7bb_12_PowKernel_cu_7dd49032_300324pow_tensor_tensor_kernelERNS_18TensorIteratorBaseEENKUlvE_clEvENKUlvE2_clEvEUlllE_St5arrayIPcLm3EEEEviT0_T1_,@"STO_CUDA_ENTRY STV_DEFAULT"
_ZN2at6native29vectorized_elementwise_kernelILi4EZZZNS0_50_GLOBAL__N__2680c7bb_12_PowKernel_cu_7dd49032_300324pow_tensor_tensor_kernelERNS_18TensorIteratorBaseEENKUlvE_clEvENKUlvE2_clEvEUlllE_St5arrayIPcLm3EEEEviT0_T1_:
.text._ZN2at6native29vectorized_elementwise_kernelILi4EZZZNS0_50_GLOBAL__N__2680c7bb_12_PowKernel_cu_7dd49032_300324pow_tensor_tensor_kernelERNS_18TensorIteratorBaseEENKUlvE_clEvENKUlvE2_clEvEUlllE_St5arrayIPcLm3EEEEviT0_T1_:
        /* <DEDUP_REMOVED lines=109> */
.L_x_60099:
        /* <DEDUP_REMOVED lines=18> */
.L_x_60098:
[----:B------:R-:W-:Y:S05]  /*07f0*/  BSYNC.RECONVERGENT B1 ;  /* 0x0000000000017941 */ /* 0x000fea0003800200 */
.L_x_60097:
[----:B------:R-:W-:Y:S05]  /*0800*/  BRA `(.L_x_60095) ;  /* 0x0000000000387947 */ /* 0x000fea0003800000 */
.L_x_60096:
        /* <DEDUP_REMOVED lines=14> */
.L_x_60095:
[----:B------:R-:W-:Y:S05]  /*08f0*/  BSYNC.RECONVERGENT B0 ;  /* 0x0000000000007941 */ /* 0x000fea0003800200 */
.L_x_60094:
        /* <DEDUP_REMOVED lines=28> */
.L_x_60105:
        /* <DEDUP_REMOVED lines=20> */
.L_x_60104:
[----:B------:R-:W-:Y:S05]  /*0c00*/  BSYNC.RECONVERGENT B1 ;  /* 0x0000000000017941 */ /* 0x000fea0003800200 */
.L_x_60103:
[----:B------:R-:W-:Y:S05]  /*0c10*/  BRA `(.L_x_60101) ;  /* 0x00000000003c7947 */ /* 0x000fea0003800000 */
.L_x_60102:
        /* <DEDUP_REMOVED lines=15> */
.L_x_60101:
[----:B------:R-:W-:Y:S05]  /*0d10*/  BSYNC.RECONVERGENT B0 ;  /* 0x0000000000007941 */ /* 0x000fea0003800200 */
.L_x_60100:
        /* <DEDUP_REMOVED lines=31> */
.L_x_60111:
        /* <DEDUP_REMOVED lines=20> */
.L_x_60110:
[----:B------:R-:W-:Y:S05]  /*1050*/  BSYNC.RECONVERGENT B1 ;  /* 0x0000000000017941 */ /* 0x000fea0003800200 */
.L_x_60109:
[----:B------:R-:W-:Y:S05]  /*1060*/  BRA `(.L_x_60107) ;  /* 0x0000000000387947 */ /* 0x000fea0003800000 */
.L_x_60108:
        /* <DEDUP_REMOVED lines=14> */
.L_x_60107:
[----:B------:R-:W-:Y:S05]  /*1150*/  BSYNC.RECONVERGENT B0 ;  /* 0x0000000000007941 */ /* 0x000fea0003800200 */
.L_x_60106:
        /* <DEDUP_REMOVED lines=29> */
.L_x_60117:
        /* <DEDUP_REMOVED lines=20> */
.L_x_60116:
[----:B------:R-:W-:Y:S05]  /*1470*/  BSYNC.RECONVERGENT B1 ;  /* 0x0000000000017941 */ /* 0x000fea0003800200 */
.L_x_60115:
[----:B------:R-:W-:Y:S05]  /*1480*/  BRA `(.L_x_60113) ;  /* 0x0000000000387947 */ /* 0x000fea0003800000 */
.L_x_60114:
        /* <DEDUP_REMOVED lines=14> */
.L_x_60113:
[----:B------:R-:W-:Y:S05]  /*1570*/  BSYNC.RECONVERGENT B0 ;  /* 0x0000000000007941 */ /* 0x000fea0003800200 */
.L_x_60112:
        /* <DEDUP_REMOVED lines=29> */
.L_x_60123:
        /* <DEDUP_REMOVED lines=19> */
.L_x_60122:
[----:B------:R-:W-:Y:S05]  /*1880*/  BSYNC.RECONVERGENT B1 ;  /* 0x0000000000017941 */ /* 0x000fea0003800200 */
.L_x_60121:
[----:B------:R-:W-:Y:S05]  /*1890*/  BRA `(.L_x_60119) ;  /* 0x00000000003c7947 */ /* 0x000fea0003800000 */
.L_x_60120:
        /* <DEDUP_REMOVED lines=15> */
.L_x_60119:
[----:B------:R-:W-:Y:S05]  /*1990*/  BSYNC.RECONVERGENT B0 ;  /* 0x0000000000007941 */ /* 0x000fea0003800200 */
.L_x_60118:
        /* <DEDUP_REMOVED lines=30> */
.L_x_60129:
        /* <DEDUP_REMOVED lines=20> */
.L_x_60128:
[----:B------:R-:W-:Y:S05]  /*1cc0*/  BSYNC.RECONVERGENT B1 ;  /* 0x0000000000017941 */ /* 0x000fea0003800200 */
.L_x_60127:
[----:B------:R-:W-:Y:S05]  /*1cd0*/  BRA `(.L_x_60125) ;  /* 0x0000000000387947 */ /* 0x000fea0003800000 */
.L_x_60126:
        /* <DEDUP_REMOVED lines=14> */
.L_x_60125:
[----:B------:R-:W-:Y:S05]  /*1dc0*/  BSYNC.RECONVERGENT B0 ;  /* 0x0000000000007941 */ /* 0x000fea0003800200 */
.L_x_60124:
        /* <DEDUP_REMOVED lines=29> */
.L_x_60135:
        /* <DEDUP_REMOVED lines=20> */
.L_x_60134:
[----:B------:R-:W-:Y:S05]  /*20e0*/  BSYNC.RECONVERGENT B1 ;  /* 0x0000000000017941 */ /* 0x000fea0003800200 */
.L_x_60133:
[----:B------:R-:W-:Y:S05]  /*20f0*/  BRA `(.L_x_60131) ;  /* 0x00000000003c7947 */ /* 0x000fea0003800000 */
.L_x_60132:
        /* <DEDUP_REMOVED lines=15> */
.L_x_60131:
[----:B------:R-:W-:Y:S05]  /*21f0*/  BSYNC.RECONVERGENT B0 ;  /* 0x0000000000007941 */ /* 0x000fea0003800200 */
.L_x_60130:
        /* <DEDUP_REMOVED lines=32> */
.L_x_60141:
        /* <DEDUP_REMOVED lines=20> */
.L_x_60140:
[----:B------:R-:W-:Y:S05]  /*2540*/  BSYNC.RECONVERGENT B1 ;  /* 0x0000000000017941 */ /* 0x000fea0003800200 */
.L_x_60139:
[----:B------:R-:W-:Y:S05]  /*2550*/  BRA `(.L_x_60137) ;  /* 0x0000000000387947 */ /* 0x000fea0003800000 */
.L_x_60138:
        /* <DEDUP_REMOVED lines=14> */
.L_x_60137:
[----:B------:R-:W-:Y:S05]  /*2640*/  BSYNC.RECONVERGENT B0 ;  /* 0x0000000000007941 */ /* 0x000fea0003800200 */
.L_x_60136:
        /* <DEDUP_REMOVED lines=18> */
.L_x_60144:
[----:B------:R-:W-:-:S13]  /*2770*/  ISETP.GE.U32.AND P0, PT, R32, R33, PT ;  /* 0x000000212000720c */ /* 0x000fda0003f06070 */
[----:B------:R-:W-:Y:S05]  /*2780*/  @P0 BRA `(.L_x_60146) ;  /* 0x0000000000300947 */ /* 0x000fea0003800000 */
[----:B0-----:R-:W0:Y:S01]  /*2790*/  LDC.64 R2, c[0x0][0x390] ;  /* 0x0000e400ff027b82 */ /* 0x001e220000000a00 */
[----:B------:R-:W-:Y:S02]  /*27a0*/  IMAD.IADD R17, R35, 0x1, R32 ;  /* 0x0000000123117824 */ /* 0x000fe400078e0220 */
[----:B------:R-:W-:Y:S02]  /*27b0*/  VIADD R32, R32, 0x80 ;  /* 0x0000008020207836 */ /* 0x000fe40000000000 */
[----:B0-----:R-:W-:-:S05]  /*27c0*/  IMAD.WIDE.U32 R2, R17, 0x8, R2 ;  /* 0x0000000811027825 */ /* 0x001fca00078e0002 */
[----:B------:R1:W-:Y:S02]  /*27d0*/  STG.E.64 desc[UR4][R2.64], R4 ;  /* 0x0000000402007986 */ /* 0x0003e4000c101b04 */
.L_x_60145:
[----:B------:R-:W-:-:S13]  /*27e0*/  ISETP.GE.U32.AND P0, PT, R32, R33, PT ;  /* 0x000000212000720c */ /* 0x000fda0003f06070 */
[----:B------:R-:W-:Y:S05]  /*27f0*/  @P0 BRA `(.L_x_60147) ;  /* 0x0000000000300947 */ /* 0x000fea0003800000 */
[----:B-1----:R-:W1:Y:S01]  /*2800*/  LDC.64 R2, c[0x0][0x390] ;  /* 0x0000e400ff027b82 */ /* 0x002e620000000a00 */
[----:B------:R-:W-:Y:S02]  /*2810*/  IMAD.IADD R5, R35, 0x1, R32 ;  /* 0x0000000123057824 */ /* 0x000fe400078e0220 */
[----:B------:R-:W-:Y:S02]  /*2820*/  VIADD R32, R32, 0x80 ;  /* 0x0000008020207836 */ /* 0x000fe40000000000 */
[----:B-1----:R-:W-:-:S05]  /*2830*/  IMAD.WIDE.U32 R2, R5, 0x8, R2 ;  /* 0x0000000805027825 */ /* 0x002fca00078e0002 */
[----:B------:R1:W-:Y:S02]  /*2840*/  STG.E.64 desc[UR4][R2.64], R6 ;  /* 0x0000000602007986 */ /* 0x0003e4000c101b04 */
.L_x_60146:
[----:B------:R-:W-:-:S13]  /*2850*/  ISETP.GE.U32.AND P0, PT, R32, R33, PT ;  /* 0x000000212000720c */ /* 0x000fda0003f06070 */
[----:B------:R-:W-:Y:S05]  /*2860*/  @P0 BRA `(.L_x_60148) ;  /* 0x0000000000340947 */ /* 0x000fea0003800000 */
[----:B01----:R-:W0:Y:S01]  /*2870*/  LDC.64 R2, c[0x0][0x390] ;  /* 0x0000e400ff027b82 */ /* 0x003e220000000a00 */
[----:B------:R-:W-:Y:S02]  /*2880*/  IMAD.IADD R5, R35, 0x1, R32 ;  /* 0x0000000123057824 */ /* 0x000fe400078e0220 */
[----:B------:R-:W-:Y:S02]  /*2890*/  VIADD R32, R32, 0x80 ;  /* 0x0000008020207836 */ /* 0x000fe40000000000 */
[----:B0-----:R-:W-:-:S05]  /*28a0*/  IMAD.WIDE.U32 R2, R5, 0x8, R2 ;  /* 0x0000000805027825 */ /* 0x001fca00078e0002 */
[----:B------:R3:W-:Y:S02]  /*28b0*/  STG.E.64 desc[UR4][R2.64], R8 ;  /* 0x0000000802007986 */ /* 0x0007e4000c101b04 */
.L_x_60147:
        /* <DEDUP_REMOVED lines=8> */
.L_x_60148:
[----:B------:R-:W-:Y:S05]  /*2940*/  BSYNC.RELIABLE B1 ;  /* 0x0000000000017941 */ /* 0x000fea0003800100 */
.L_x_60143:
[----:B------:R-:W-:-:S13]  /*2950*/  ISETP.GE.U32.AND P0, PT, R32, R33, PT ;  /* 0x000000212000720c */ /* 0x000fda0003f06070 */
[----:B01-3--:R-:W0:Y:S01]  /*2960*/  @!P0 LDC.64 R2, c[0x0][0x390] ;  /* 0x0000e400ff028b82 */ /* 0x00be220000000a00 */
[----:B------:R-:W-:Y:S02]  /*2970*/  @!P0 IMAD.IADD R5, R35, 0x1, R32 ;  /* 0x0000000123058824 */ /* 0x000fe400078e0220 */
[----:B------:R-:W-:Y:S02]  /*2980*/  @!P0 VIADD R32, R32, 0x80 ;  /* 0x0000008020208836 */ /* 0x000fe40000000000 */
[----:B0-----:R-:W-:-:S05]  /*2990*/  @!P0 IMAD.WIDE.U32 R2, R5, 0x8, R2 ;  /* 0x0000000805028825 */ /* 0x001fca00078e0002 */
[----:B------:R4:W-:Y:S02]  /*29a0*/  @!P0 STG.E.64 desc[UR4][R2.64], R12 ;  /* 0x0000000c02008986 */ /* 0x0009e4000c101b04 */
.L_x_60149:
[----:B------:R-:W-:Y:S05]  /*29b0*/  BSYNC.RECONVERGENT B0 ;  /* 0x0000000000007941 */ /* 0x000fea0003800200 */
.L_x_60142:
        /* <DEDUP_REMOVED lines=8> */
.L_x_60093:
        /* <DEDUP_REMOVED lines=12> */
[----:B---3--:R-:W-:Y:S01]  /*2b00*/  ISETP.GE.AND P0, PT, R37, RZ, PT ;  /* 0x000000ff2500720c */ /* 0x008fe20003f06270 */
        /* <DEDUP_REMOVED lines=10> */
.L_x_60154:
        /* <DEDUP_REMOVED lines=18> */
.L_x_60153:
[----:B------:R-:W-:Y:S05]  /*2cd0*/  BSYNC.RECONVERGENT B1 ;  /* 0x0000000000017941 */ /* 0x000fea0003800200 */
.L_x_60152:
[----:B------:R-:W-:Y:S05]  /*2ce0*/  BRA `(.L_x_60155) ;  /* 0x0000000000387947 */ /* 0x000fea0003800000 */
.L_x_60151:
        /* <DEDUP_REMOVED lines=14> */
.L_x_60155:
[----:B------:R-:W-:Y:S05]  /*2dd0*/  BSYNC.RECONVERGENT B0 ;  /* 0x0000000000007941 */ /* 0x000fea0003800200 */
.L_x_60150:
        /* <DEDUP_REMOVED lines=29> */
.L_x_60160:
        /* <DEDUP_REMOVED lines=20> */
.L_x_60159:
[----:B------:R-:W-:Y:S05]  /*30f0*/  BSYNC.RECONVERGENT B1 ;  /* 0x0000000000017941 */ /* 0x000fea0003800200 */
.L_x_60158:
[----:B------:R-:W-:Y:S05]  /*3100*/  BRA `(.L_x_60161) ;  /* 0x0000000000387947 */ /* 0x000fea0003800000 */
.L_x_60157:
        /* <DEDUP_REMOVED lines=14> */
.L_x_60161:
[----:B------:R-:W-:Y:S05]  /*31f0*/  BSYNC.RECONVERGENT B0 ;  /* 0x0000000000007941 */ /* 0x000fea0003800200 */
.L_x_60156:
        /* <DEDUP_REMOVED lines=29> */
.L_x_60166:
        /* <DEDUP_REMOVED lines=20> */
.L_x_60165:
[----:B------:R-:W-:Y:S05]  /*3510*/  BSYNC.RECONVERGENT B1 ;  /* 0x0000000000017941 */ /* 0x000fea0003800200 */
.L_x_60164:
[----:B------:R-:W-:Y:S05]  /*3520*/  BRA `(.L_x_60167) ;  /* 0x0000000000387947 */ /* 0x000fea0003800000 */
.L_x_60163:
        /* <DEDUP_REMOVED lines=14> */
.L_x_60167:
[----:B------:R-:W-:Y:S05]  /*3610*/  BSYNC.RECONVERGENT B0 ;  /* 0x0000000000007941 */ /* 0x000fea0003800200 */
.L_x_60162:
        /* <DEDUP_REMOVED lines=28> */
.L_x_60172:
        /* <DEDUP_REMOVED lines=20> */
.L_x_60171:
[----:B------:R-:W-:Y:S05]  /*3920*/  BSYNC.RECONVERGENT B1 ;  /* 0x0000000000017941 */ /* 0x000fea0003800200 */
.L_x_60170:
[----:B------:R-:W-:Y:S05]  /*3930*/  BRA `(.L_x_60173) ;  /* 0x0000000000387947 */ /* 0x000fea0003800000 */
.L_x_60169:
        /* <DEDUP_REMOVED lines=14> */
.L_x_60173:
[----:B------:R-:W-:Y:S05]  /*3a20*/  BSYNC.RECONVERGENT B0 ;  /* 0x0000000000007941 */ /* 0x000fea0003800200 */
.L_x_60168:
        /* <DEDUP_REMOVED lines=29> */
.L_x_60178:
        /* <DEDUP_REMOVED lines=20> */
.L_x_60177:
[----:B------:R-:W-:Y:S05]  /*3d40*/  BSYNC.RECONVERGENT B1 ;  /* 0x0000000000017941 */ /* 0x000fea0003800200 */
.L_x_60176:
[----:B------:R-:W-:Y:S05]  /*3d50*/  BRA `(.L_x_60179) ;  /* 0x0000000000387947 */ /* 0x000fea0003800000 */
.L_x_60175:
        /* <DEDUP_REMOVED lines=14> */
.L_x_60179:
[----:B------:R-:W-:Y:S05]  /*3e40*/  BSYNC.RECONVERGENT B0 ;  /* 0x0000000000007941 */ /* 0x000fea0003800200 */
.L_x_60174:
        /* <DEDUP_REMOVED lines=28> */
.L_x_60184:
        /* <DEDUP_REMOVED lines=20> */
.L_x_60183:
[----:B------:R-:W-:Y:S05]  /*4150*/  BSYNC.RECONVERGENT B1 ;  /* 0x0000000000017941 */ /* 0x000fea0003800200 */
.L_x_60182:
[----:B------:R-:W-:Y:S05]  /*4160*/  BRA `(.L_x_60185) ;  /* 0x0000000000387947 */ /* 0x000fea0003800000 */
.L_x_60181:
        /* <DEDUP_REMOVED lines=14> */
.L_x_60185:
[----:B------:R-:W-:Y:S05]  /*4250*/  BSYNC.RECONVERGENT B0 ;  /* 0x0000000000007941 */ /* 0x000fea0003800200 */
.L_x_60180:
        /* <DEDUP_REMOVED lines=29> */
.L_x_60190:
        /* <DEDUP_REMOVED lines=20> */
.L_x_60189:
[----:B------:R-:W-:Y:S05]  /*4570*/  BSYNC.RECONVERGENT B1 ;  /* 0x0000000000017941 */ /* 0x000fea0003800200 */
.L_x_60188:
[----:B------:R-:W-:Y:S05]  /*4580*/  BRA `(.L_x_60191) ;  /* 0x0000000000387947 */ /* 0x000fea0003800000 */
.L_x_60187:
        /* <DEDUP_REMOVED lines=14> */
.L_x_60191:
[----:B------:R-:W-:Y:S05]  /*4670*/  BSYNC.RECONVERGENT B0 ;  /* 0x0000000000007941 */ /* 0x000fea0003800200 */
.L_x_60186:
        /* <DEDUP_REMOVED lines=27> */
.L_x_60196:
        /* <DEDUP_REMOVED lines=19> */
.L_x_60195:
[----:B------:R-:W-:Y:S05]  /*4960*/  BSYNC.RECONVERGENT B1 ;  /* 0x0000000000017941 */ /* 0x000fea0003800200 */
.L_x_60194:
[----:B------:R-:W-:Y:S05]  /*4970*/  BRA `(.L_x_60197) ;  /* 0x00000000003c7947 */ /* 0x000fea0003800000 */
.L_x_60193:
        /* <DEDUP_REMOVED lines=15> */
.L_x_60197:
[----:B------:R-:W-:Y:S05]  /*4a70*/  BSYNC.RECONVERGENT B0 ;  /* 0x0000000000007941 */ /* 0x000fea0003800200 */
.L_x_60192:
[----:B------:R-:W0:Y:S02]  /*4a80*/  LDC.64 R14, c[0x0][0x390] ;  /* 0x0000e400ff0e7b82 */ /* 0x000e240000000a00 */
[----:B0-----:R-:W-:-:S04]  /*4a90*/  IMAD.WIDE.U32 R14, R35, 0x8, R14 ;  /* 0x00000008230e7825 */ /* 0x001fc800078e000e */
[----:B------:R-:W-:-:S04]  /*4aa0*/  IMAD.WIDE.U32 R18, R0, 0x20, R14 ;  /* 0x0000002000127825 */ /* 0x000fc800078e000e */
[----:B------:R-:W-:Y:S01]  /*4ab0*/  IMAD.MOV.U32 R14, RZ, RZ, R16 ;  /* 0x000000ffff0e7224 */ /* 0x000fe200078e0010 */
[----:B------:R-:W-:Y:S01]  /*4ac0*/  STG.E.ENL2.256 desc[UR4][R18.64], R28, R4 ;  /* 0xf800001c1204797f */ /* 0x000fe2000f121804 */
[----:B------:R-:W-:-:S05]  /*4ad0*/  IMAD.MOV.U32 R15, RZ, RZ, R2 ;  /* 0x000000ffff0f7224 */ /* 0x000fca00078e0002 */
[----:B------:R-:W-:Y:S01]  /*4ae0*/  STG.E.ENL2.256 desc[UR4][R18.64+0x1000], R8, R12 ;  /* 0xf8008008120c797f */ /* 0x000fe2000f121804 */
[----:B------:R-:W-:Y:S05]  /*4af0*/  EXIT ;  /* 0x000000000000794d */ /* 0x000fea0003800000 */
.L_x_60198:
        /* <DEDUP_REMOVED lines=16> */
.L_x_68802:


//--------------------- .text._ZN2at6native29vectorized_elementwise_kernelILi8EZZZNS0_50_GLOBAL__N__2680c7bb_12_PowKernel_cu_7dd49032_300324pow_tensor_tensor_kernelERNS_18TensorIteratorBaseEENKUlvE_clEvENKUlvE2_clEvEUlllE_St5arrayIPcLm3EEEEviT0_T1_ --------------------------
	.section	.text._ZN2at6native29vectorized_elementwise_kernelILi8EZZZNS0_50_GLOBAL__N__2680c7bb_12_PowKernel_cu_7dd49032_300324pow_tensor_tensor_kernelERNS_18TensorIteratorBaseEENKUlvE_clEvENKUlvE2_clEvEUlllE_St5arrayIPcLm3EEEEviT0_T1_,"ax",@progbits
	.align	128
        .global         _ZN2at6native29vectorized_elementwise_kernelILi8EZZZNS0_50_GLOBAL__N__2680c7bb_12_PowKernel_cu_7dd49032_300324pow_tensor_tensor_kernelERNS_18TensorIteratorBaseEENKUlvE_clEvENKUlvE2_clEvEUlllE_St5arrayIPcLm3EEEEviT0_T1_
        .type           _ZN2at6native29vectorized_elementwise_kernelILi8EZZZNS0_50_GLOBAL__N__2680c7bb_12_PowKernel_cu_7dd49032_300324pow_tensor_tensor_kernelERNS_18TensorIteratorBaseEENKUlvE_clEvENKUlvE2_clEvEUlllE_St5arrayIPcLm3EEEEviT0_T1_,@function
        .size           _ZN2at6native29vectorized_elementwise_kernelILi8EZZZNS0_50_GLOBAL__N__2680c7bb_12_PowKernel_cu_7dd49032_300324pow_tensor_tensor_kernelERNS_18TensorIteratorBaseEENKUlvE_clEvENKUlvE2_clEvEUlllE_St5arrayIPcLm3EEEEviT0_T1_,(.L_x_68803 - _ZN2at6native29vectorized_elementwise_kernelILi8EZZZNS0_50_GLOBAL__N__2680c7bb_12_PowKernel_cu_7dd49032_300324pow_tensor_tensor_kernelERNS_18TensorIteratorBaseEENKUlvE_clEvENKUlvE2_clEvEUlllE_St5arrayIPcLm3EEEEviT0_T1_)
        .other          _ZN2at6native29vectorized_elementwise_kernelILi8EZZZNS0_50_GLOBAL__N__2680c7bb_12_PowKernel_cu_7dd49032_300324pow_tensor_tensor_kernelERNS_18TensorIteratorBaseEENKUlvE_clEvENKUlvE2_clEvEUlllE_St5arrayIPcLm3EEEEviT0_T1_,@"STO_CUDA_ENTRY STV_DEFAULT"
_ZN2at6native29vectorized_elementwise_kernelILi8EZZZNS0_50_GLOBAL__N__2680c7bb_12_PowKernel_cu_7dd49032_300324pow_tensor_tensor_kernelERNS_18TensorIteratorBaseEENKUlvE_clEvENKUlvE2_clEvEUlllE_St5arrayIPcLm3EEEEviT0_T1_:
.text._ZN2at6native29vectorized_elementwise_kernelILi8EZZZNS0_50_GLOBAL__N__2680c7bb_12_PowKernel_cu_7dd49032_300324pow_tensor_tensor_kernelERNS_18TensorIteratorBaseEENKUlvE_clEvENKUlvE2_clEvEUlllE_St5arrayIPcLm3EEEEviT0_T1_:
        /* <DEDUP_REMOVED lines=109> */
.L_x_60205:
        /* <DEDUP_REMOVED lines=18> */
.L_x_60204:
[----:B------:R-:W-:Y:S05]  /*07f0*/  BSYNC.RECONVERGENT B1 ;  /* 0x0000000000017941 */ /* 0x000fea0003800200 */
.L_x_60203:
[----:B------:R-:W-:Y:S05]  /*0800*/  BRA `(.L_x_60201) ;  /* 0x0000000000387947 */ /* 0x000fea0003800000 */
.L_x_60202:
        /* <DEDUP_REMOVED lines=14> */
.L_x_60201:
[----:B------:R-:W-:Y:S05]  /*08f0*/  BSYNC.RECONVERGENT B0 ;  /* 0x0000000000007941 */ /* 0x000fea0003800200 */
.L_x_60200:
        /* <DEDUP_REMOVED lines=28> */
.L_x_60211:
        /* <DEDUP_REMOVED lines=20> */
.L_x_60210:
[----:B------:R-:W-:Y:S05]  /*0c00*/  BSYNC.RECONVERGENT B1 ;  /* 0x0000000000017941 */ /* 0x000fea0003800200 */
.L_x_60209:
[----:B------:R-:W-:Y:S05]  /*0c10*/  BRA `(.L_x_60207) ;  /* 0x00000000003c7947 */ /* 0x000fea0003800000 */
.L_x_60208:
        /* <DEDUP_REMOVED lines=15> */
.L_x_60207:
[----:B------:R-:W-:Y:S05]  /*0d10*/  BSYNC.RECONVERGENT B0 ;  /* 0x0000000000007941 */ /* 0x000fea0003800200 */
.L_x_60206:
        /* <DEDUP_REMOVED lines=31> */
.L_x_60217:
        /* <DEDUP_REMOVED lines=20> */
.L_x_60216:
[----:B------:R-:W-:Y:S05]  /*1050*/  BSYNC.RECONVERGENT B1 ;  /* 0x0000000000017941 */ /* 0x000fea0003800200 */
.L_x_60215:
[----:B------:R-:W-:Y:S05]  /*1060*/  BRA `(.L_x_60213) ;  /* 0x0000000000387947 */ /* 0x000fea0003800000 */
.L_x_60214:
        /* <DEDUP_REMOVED lines=14> */
.L_x_60213:
[----:B------:R-:W-:Y:S05]  /*1150*/  BSYNC.RECONVERGENT B0 ;  /* 0x0000000000007941 */ /* 0x000fea0003800200 */
.L_x_60212:
        /* <DEDUP_REMOVED lines=29> */
.L_x_60223:
        /* <DEDUP_REMOVED lines=20> */
.L_x_60222:
[----:B------:R-:W-:Y:S05]  /*1470*/  BSYNC.RECONVERGENT B1 ;  /* 0x0000000000017941 */ /* 0x000fea0003800200 */
.L_x_60221:
[----:B------:R-:W-:Y:S05]  /*1480*/  BRA `(.L_x_60219) ;  /* 0x0000000000387947 */ /* 0x000fea0003800000 */
.L_x_60220:
        /* <DEDUP_REMOVED lines=14> */
.L_x_60219:
[----:B------:R-:W-:Y:S05]  /*1570*/  BSYNC.RECONVERGENT B0 ;  /* 0x0000000000007941 */ /* 0x000fea0003800200 */
.L_x_60218:
        /* <DEDUP_REMOVED lines=29> */
.L_x_60229:
        /* <DEDUP_REMOVED lines=19> */
.L_x_60228:
[----:B------:R-:W-:Y:S05]  /*1880*/  BSYNC.RECONVERGENT B1 ;  /* 0x0000000000017941 */ /* 0x000fea0003800200 */
.L_x_60227:
[----:B------:R-:W-:Y:S05]  /*1890*/  BRA `(.L_x_60225) ;  /* 0x00000000003c7947 */ /* 0x000fea0003800000 */
.L_x_60226:
        /* <DEDUP_REMOVED lines=15> */
.L_x_60225:
[----:B------:R-:W-:Y:S05]  /*1990*/  BSYNC.RECONVERGENT B0 ;  /* 0x0000000000007941 */ /* 0x000fea0003800200 */
.L_x_60224:
        /* <DEDUP_REMOVED lines=30> */
.L_x_60235:
        /* <DEDUP_REMOVED lines=20> */
.L_x_60234:
[----:B------:R-:W-:Y:S05]  /*1cc0*/  BSYNC.RECONVERGENT B1 ;  /* 0x0000000000017941 */ /* 0x000fea0003800200 */
.L_x_60233:
[----:B------:R-:W-:Y:S05]  /*1cd0*/  BRA `(.L_x_60231) ;  /* 0x0000000000387947 */ /* 0x000fea0003800000 */
.L_x_60232:
        /* <DEDUP_REMOVED lines=14> */
.L_x_60231:
[----:B------:R-:W-:Y:S05]  /*1dc0*/  BSYNC.RECONVERGENT B0 ;  /* 0x0000000000007941 */ /* 0x000fea0003800200 */
.L_x_60230:
        /* <DEDUP_REMOVED lines=29> */
.L_x_60241:
        /* <DEDUP_REMOVED lines=20> */
.L_x_60240:
[----:B------:R-:W-:Y:S05]  /*20e0*/  BSYNC.RECONVERGENT B1 ;  /* 0x0000000000017941 */ /* 0x000fea0003800200 */
.L_x_60239:
[----:B------:R-:W-:Y:S05]  /*20f0*/  BRA `(.L_x_60237) ;  /* 0x00000000003c7947 */ /* 0x000fea0003800000 */
.L_x_60238:
        /* <DEDUP_REMOVED lines=15> */
.L_x_60237:
[----:B------:R-:W-:Y:S05]  /*21f0*/  BSYNC.RECONVERGENT B0 ;  /* 0x0000000000007941 */ /* 0x000fea0003800200 */
.L_x_60236:
        /* <DEDUP_REMOVED lines=32> */
.L_x_60247:
        /* <DEDUP_REMOVED lines=20> */
.L_x_60246:
[----:B------:R-:W-:Y:S05]  /*2540*/  BSYNC.RECONVERGENT B1 ;  /* 0x0000000000017941 */ /* 0x000fea0003800200 */
.L_x_60245:
[----:B------:R-:W-:Y:S05]  /*2550*/  BRA `(.L_x_60243) ;  /* 0x0000000000387947 */ /* 0x000fea0003800000 */
.L_x_60244:
        /* <DEDUP_REMOVED lines=14> */
.L_x_60243:
[----:B------:R-:W-:Y:S05]  /*2640*/  BSYNC.RECONVERGENT B0 ;  /* 0x0000000000007941 */ /* 0x000fea0003800200 */
.L_x_60242:
        /* <DEDUP_REMOVED lines=18> */
.L_x_60250:
[----:B------:R-:W-:-:S13]  /*2770*/  ISETP.GE.U32.AND P0, PT, R32, R33, PT ;  /* 0x000000212000720c */ /* 0x000fda0003f06070 */
[----:B------:R-:W-:Y:S05]  /*2780*/  @P0 BRA `(.L_x_60252) ;  /* 0x0000000000300947 */ /* 0x000fea0003800000 */
[----:B0-----:R-:W0:Y:S01]  /*2790*/  LDC.64 R2, c[0x0][0x390] ;  /* 0x0000e400ff027b82 */ /* 0x001e220000000a00 */
[----:B------:R-:W-:Y:S02]  /*27a0*/  IMAD.IADD R17, R35, 0x1, R32 ;  /* 0x0000000123117824 */ /* 0x000fe400078e0220 */
[----:B------:R-:W-:Y:S02]  /*27b0*/  VIADD R32, R32, 0x80 ;  /* 0x0000008020207836 */ /* 0x000fe40000000000 */
[----:B0-----:R-:W-:-:S05]  /*27c0*/  IMAD.WIDE.U32 R2, R17, 0x8, R2 ;  /* 0x0000000811027825 */ /* 0x001fca00078e0002 */
[----:B------:R1:W-:Y:S02]  /*27d0*/  STG.E.64 desc[UR4][R2.64], R4 ;  /* 0x0000000402007986 */ /* 0x0003e4000c101b04 */
.L_x_60251:
[----:B------:R-:W-:-:S13]  /*27e0*/  ISETP.GE.U32.AND P0, PT, R32, R33, PT ;  /* 0x000000212000720c */ /* 0x000fda0003f06070 */
[----:B------:R-:W-:Y:S05]  /*27f0*/  @P0 BRA `(.L_x_60253) ;  /* 0x0000000000300947 */ /* 0x000fea0003800000 */
[----:B-1----:R-:W1:Y:S01]  /*2800*/  LDC.64 R2, c[0x0][0x390] ;  /* 0x0000e400ff027b82 */ /* 0x002e620000000a00 */
[----:B------:R-:W-:Y:S02]  /*2810*/  IMAD.IADD R5, R35, 0x1, R32 ;  /* 0x0000000123057824 */ /* 0x000fe400078e0220 */
[----:B------:R-:W-:Y:S02]  /*2820*/  VIADD R32, R32, 0x80 ;  /* 0x0000008020207836 */ /* 0x000fe40000000000 */
[----:B-1----:R-:W-:-:S05]  /*2830*/  IMAD.WIDE.U32 R2, R5, 0x8, R2 ;  /* 0x0000000805027825 */ /* 0x002fca00078e0002 */
[----:B------:R1:W-:Y:S02]  /*2840*/  STG.E.64 desc[UR4][R2.64], R6 ;  /* 0x0000000602007986 */ /* 0x0003e4000c101b04 */
.L_x_60252:
[----:B------:R-:W-:-:S13]  /*2850*/  ISETP.GE.U32.AND P0, PT, R32, R33, PT ;  /* 0x000000212000720c */ /* 0x000fda0003f06070 */
[----:B------:R-:W-:Y:S05]  /*2860*/  @P0 BRA `(.L_x_60254) ;  /* 0x0000000000340947 */ /* 0x000fea0003800000 */
[----:B01----:R-:W0:Y:S01]  /*2870*/  LDC.64 R2, c[0x0][0x390] ;  /* 0x0000e400ff027b82 */ /* 0x003e220000000a00 */
[----:B------:R-:W-:Y:S02]  /*2880*/  IMAD.IADD R5, R35, 0x1, R32 ;  /* 0x0000000123057824 */ /* 0x000fe400078e0220 */
[----:B------:R-:W-:Y:S02]  /*2890*/  VIADD R32, R32, 0x80 ;  /* 0x0000008020207836 */ /* 0x000fe40000000000 */
[----:B0-----:R-:W-:-:S05]  /*28a0*/  IMAD.WIDE.U32 R2, R5, 0x8, R2 ;  /* 0x0000000805027825 */ /* 0x001fca00078e0002 */
[----:B------:R3:W-:Y:S02]  /*28b0*/  STG.E.64 desc[UR4][R2.64], R8 ;  /* 0x0000000802007986 */ /* 0x0007e4000c101b04 */
.L_x_60253:
        /* <DEDUP_REMOVED lines=8> */
.L_x_60254:
[----:B------:R-:W-:Y:S05]  /*2940*/  BSYNC.RELIABLE B1 ;  /* 0x0000000000017941 */ /* 0x000fea0003800100 */
.L_x_60249:
[----:B------:R-:W-:-:S13]  /*2950*/  ISETP.GE.U32.AND P0, PT, R32, R33, PT ;  /* 0x000000212000720c */ /* 0x000fda0003f06070 */
[----:B01-3--:R-:W0:Y:S01]  /*2960*/  @!P0 LDC.64 R2, c[0x0][0x390] ;  /* 0x0000e400ff028b82 */ /* 0x00be220000000a00 */
[----:B------:R-:W-:Y:S02]  /*2970*/  @!P0 IMAD.IADD R5, R35, 0x1, R32 ;  /* 0x0000000123058824 */ /* 0x000fe400078e0220 */
[----:B------:R-:W-:Y:S02]  /*2980*/  @!P0 VIADD R32, R32, 0x80 ;  /* 0x0000008020208836 */ /* 0x000fe40000000000 */
[----:B0-----:R-:W-:-:S05]  /*2990*/  @!P0 IMAD.WIDE.U32 R2, R5, 0x8, R2 ;  /* 0x0000000805028825 */ /* 0x001fca00078e0002 */
[----:B------:R4:W-:Y:S02]  /*29a0*/  @!P0 STG.E.64 desc[UR4][R2.64], R12 ;  /* 0x0000000c02008986 */ /* 0x0009e4000c101b04 */
.L_x_60255:
[----:B------:R-:W-:Y:S05]  /*29b0*/  BSYNC.RECONVERGENT B0 ;  /* 0x0000000000007941 */ /* 0x000fea0003800200 */
.L_x_60248:
        /* <DEDUP_REMOVED lines=8> */
.L_x_60199:
        /* <DEDUP_REMOVED lines=23> */
.L_x_60260:
        /* <DEDUP_REMOVED lines=18> */
.L_x_60259:
[----:B------:R-:W-:Y:S05]  /*2cd0*/  BSYNC.RECONVERGENT B1 ;  /* 0x0000000000017941 */ /* 0x000fea0003800200 */
.L_x_60258:
[----:B------:R-:W-:Y:S05]  /*2ce0*/  BRA `(.L_x_60261) ;  /* 0x0000000000387947 */ /* 0x000fea0003800000 */
.L_x_60257:
        /* <DEDUP_REMOVED lines=14> */
.L_x_60261:
[----:B------:R-:W-:Y:S05]  /*2dd0*/  BSYNC.RECONVERGENT B0 ;  /* 0x0000000000007941 */ /* 0x000fea0003800200 */
.L_x_60256:
        /* <DEDUP_REMOVED lines=29> */
.L_x_60266:
        /* <DEDUP_REMOVED lines=20> */
.L_x_60265:
[----:B------:R-:W-:Y:S05]  /*30f0*/  BSYNC.RECONVERGENT B1 ;  /* 0x0000000000017941 */ /* 0x000fea0003800200 */
.L_x_60264:
[----:B------:R-:W-:Y:S05]  /*3100*/  BRA `(.L_x_60267) ;  /* 0x0000000000387947 */ /* 0x000fea0003800000 */
.L_x_60263:
        /* <DEDUP_REMOVED lines=14> */
.L_x_60267:
[----:B------:R-:W-:Y:S05]  /*31f0*/  BSYNC.RECONVERGENT B0 ;  /* 0x0000000000007941 */ /* 0x000fea0003800200 */
.L_x_60262:
        /* <DEDUP_REMOVED lines=29> */
.L_x_60272:
        /* <DEDUP_REMOVED lines=20> */
.L_x_60271:
[----:B------:R-:W-:Y:S05]  /*3510*/  BSYNC.RECONVERGENT B1 ;  /* 0x0000000000017941 */ /* 0x000fea0003800200 */
.L_x_60270:
[----:B------:R-:W-:Y:S05]  /*3520*/  BRA `(.L_x_60273) ;  /* 0x0000000000387947 */ /* 0x000fea0003800000 */
.L_x_60269:
        /* <DEDUP_REMOVED lines=14> */
.L_x_60273:
[----:B------:R-:W-:Y:S05]  /*3610*/  BSYNC.RECONVERGENT B0 ;  /* 0x0000000000007941 */ /* 0x000fea0003800200 */
.L_x_60268:
        /* <DEDUP_REMOVED lines=28> */
.L_x_60278:
        /* <DEDUP_REMOVED lines=20> */
.L_x_60277:
[----:B------:R-:W-:Y:S05]  /*3920*/  BSYNC.RECONVERGENT B1 ;  /* 0x0000000000017941 */ /* 0x000fea0003800200 */
.L_x_60276:
[----:B------:R-:W-:Y:S05]  /*3930*/  BRA `(.L_x_60279) ;  /* 0x0000000000387947 */ /* 0x000fea0003800000 */
.L_x_60275:
        /* <DEDUP_REMOVED lines=14> */
.L_x_60279:
[----:B------:R-:W-:Y:S05]  /*3a20*/  BSYNC.RECONVERGENT B0 ;  /* 0x0000000000007941 */ /* 0x000fea0003800200 */
.L_x_60274:
        /* <DEDUP_REMOVED lines=29> */
.L_x_60284:
        /* <DEDUP_REMOVED lines=20> */
.L_x_60283:
[----:B------:R-:W-:Y:S05]  /*3d40*/  BSYNC.RECONVERGENT B1 ;  /* 0x0000000000017941 */ /* 0x000fea0003800200 */
.L_x_60282:
[----:B------:R-:W-:Y:S05]  /*3d50*/  BRA `(.L_x_60285) ;  /* 0x0000000000387947 */ /* 0x000fea0003800000 */
.L_x_60281:
        /* <DEDUP_REMOVED lines=14> */
.L_x_60285:
[----:B------:R-:W-:Y:S05]  /*3e40*/  BSYNC.RECONVERGENT B0 ;  /* 0x0000000000007941 */ /* 0x000fea0003800200 */
.L_x_60280:
        /* <DEDUP_REMOVED lines=28> */
.L_x_60290:
        /* <DEDUP_REMOVED lines=20> */
.L_x_60289:
[----:B------:R-:W-:Y:S05]  /*4150*/  BSYNC.RECONVERGENT B1 ;  /* 0x0000000000017941 */ /* 0x000fea0003800200 */
.L_x_60288:
[----:B------:R-:W-:Y:S05]  /*4160*/  BRA `(.L_x_60291) ;  /* 0x0000000000387947 */ /* 0x000fea0003800000 */
.L_x_60287:
        /* <DEDUP_REMOVED lines=14> */
.L_x_60291:
[----:B------:R-:W-:Y:S05]  /*4250*/  BSYNC.RECONVERGENT B0 ;  /* 0x0000000000007941 */ /* 0x000fea0003800200 */
.L_x_60286:
        /* <DEDUP_REMOVED lines=29> */
.L_x_60296:
        /* <DEDUP_REMOVED lines=20> */
.L_x_60295:
[----:B------:R-:W-:Y:S05]  /*4570*/  BSYNC.RECONVERGENT B1 ;  /* 0x0000000000017941 */ /* 0x000fea0003800200 */
.L_x_60294:
[----:B------:R-:W-:Y:S05]  /*4580*/  BRA `(.L_x_60297) ;  /* 0x0000000000387947 */ /* 0x000fea0003800000 */
.L_x_60293:
        /* <DEDUP_REMOVED lines=14> */
.L_x_60297:
[----:B------:R-:W-:Y:S05]  /*4670*/  BSYNC.RECONVERGENT B0 ;  /* 0x0000000000007941 */ /* 0x000fea0003800200 */
.L_x_60292:
        /* <DEDUP_REMOVED lines=27> */
.L_x_60302:
        /* <DEDUP_REMOVED lines=19> */
.L_x_60301:
[----:B------:R-:W-:Y:S05]  /*4960*/  BSYNC.RECONVERGENT B1 ;  /* 0x0000000000017941 */ /* 0x000fea0003800200 */
.L_x_60300:
[----:B------:R-:W-:Y:S05]  /*4970*/  BRA `(.L_x_60303) ;  /* 0x00000000003c7947 */ /* 0x000fea0003800000 */
.L_x_60299:
        /* <DEDUP_REMOVED lines=15> */
.L_x_60303:
[----:B------:R-:W-:Y:S05]  /*4a70*/  BSYNC.RECONVERGENT B0 ;  /* 0x0000000000007941 */ /* 0x000fea0003800200 */
.L_x_60298:
        /* <DEDUP_REMOVED lines=8> */
.L_x_60304:
        /* <DEDUP_REMOVED lines=16> */
.L_x_68803:


//--------------------- .text._ZN2at6native18elementwise_kernelILi128ELi4EZNS0_15gpu_kernel_implIZNS0_50_GLOBAL__N__2680c7bb_12_PowKernel_cu_7dd49032_300322pow_scalar_tensor_implIlEEvRNS_18TensorIteratorBaseET_EUllE_EEvS6_RKS7_EUliE_EEviT1_ --------------------------
	.section	.text._ZN2at6native18elementwise_kernelILi128ELi4EZNS0_15gpu_kernel_implIZNS0_50_GLOBAL__N__2680c7bb_12_PowKernel_cu_7dd49032_300322pow_scalar_tensor_implIlEEvRNS_18TensorIteratorBaseET_EUllE_EEvS6_RKS7_EUliE_EEviT1_,"ax",@progbits
	.align	128
        .global         _ZN2at6native18elementwise_kernelILi128ELi4EZNS0_15gpu_kernel_implIZNS0_50_GLOBAL__N__2680c7bb_12_PowKernel_cu_7dd49032_300322pow_scalar_tensor_implIlEEvRNS_18TensorIteratorBaseET_EUllE_EEvS6_RKS7_EUliE_EEviT1_
        .type           _ZN2at6native18elementwise_kernelILi128ELi4EZNS0_15gpu_kernel_implIZNS0_50_GLOBAL__N__2680c7bb_12_PowKernel_cu_7dd49032_300322pow_scalar_tensor_implIlEEvRNS_18TensorIteratorBaseET_EUllE_EEvS6_RKS7_EUliE_EEviT1_,@function
        .size           _ZN2at6native18elementwise_kernelILi128ELi4EZNS0_15gpu_kernel_implIZNS0_50_GLOBAL__N__2680c7bb_12_PowKernel_cu_7dd49032_300322pow_scalar_tensor_implIlEEvRNS_18TensorIteratorBaseET_EUllE_EEvS6_RKS7_EUliE_EEviT1_,(.L_x_68804 - _ZN2at6native18elementwise_kernelILi128ELi4EZNS0_15gpu_kernel_implIZNS0_50_GLOBAL__N__2680c7bb_12_PowKernel_cu_7dd49032_300322pow_scalar_tensor_implIlEEvRNS_18TensorIteratorBaseET_EUllE_EEvS6_RKS7_EUliE_EEviT1_)
        .other          _ZN2at6native18elementwise_kernelILi128ELi4EZNS0_15gpu_kernel_implIZNS0_50_GLOBAL__N__2680c7bb_12_PowKernel_cu_7dd49032_300322pow_scalar_tensor_implIlEEvRNS_18TensorIteratorBaseET_EUllE_EEvS6_RKS7_EUliE_EEviT1_,@"STO_CUDA_ENTRY STV_DEFAULT"
_ZN2at6native18elementwise_kernelILi128ELi4EZNS0_15gpu_kernel_implIZNS0_50_GLOBAL__N__2680c7bb_12_PowKernel_cu_7dd49032_300322pow_scalar_tensor_implIlEEvRNS_18TensorIteratorBaseET_EUllE_EEvS6_RKS7_EUliE_EEviT1_:
.text._ZN2at6native18elementwise_kernelILi128ELi4EZNS0_15gpu_kernel_implIZNS0_50_GLOBAL__N__2680c7bb_12_PowKernel_cu_7dd49032_300322pow_scalar_tensor_implIlEEvRNS_18TensorIteratorBaseET_EUllE_EEvS6_RKS7_EUliE_EEviT1_:
        /* <DEDUP_REMOVED lines=319> */
.L_x_60307:
        /* <DEDUP_REMOVED lines=17> */
.L_x_60311:
[----:B------:R0:W5:Y:S01]  /*1500*/  LDG.E.U8 R2, desc[UR36][R4.64] ;  /* 0x0000002404027981 */ /* 0x000162000c1e1100 */
[----:B------:R-:W-:Y:S01]  /*1510*/  IMAD.MOV.U32 R3, RZ, RZ, RZ ;  /* 0x000000ffff037224 */ /* 0x000fe200078e00ff */
[----:B------:R-:W-:Y:S06]  /*1520*/  BRA `(.L_x_60313) ;  /* 0x0000000c00407947 */ /* 0x000fec0003800000 */
.L_x_60310:
        /* <DEDUP_REMOVED lines=8> */
.L_x_60315:
[----:B------:R-:W2:Y:S02]  /*15b0*/  LDG.E R2, desc[UR36][R4.64] ;  /* 0x0000002404027981 */ /* 0x000ea4000c1e1900 */
[----:B--2---:R-:W-:Y:S01]  /*15c0*/  SHF.R.S32.HI R3, RZ, 0x1f, R2 ;  /* 0x0000001fff037819 */ /* 0x004fe20000011402 */
[----:B------:R-:W-:Y:S06]  /*15d0*/  BRA `(.L_x_60313) ;  /* 0x0000000c00147947 */ /* 0x000fec0003800000 */
.L_x_60314:
[----:B------:R-:W2:Y:S02]  /*15e0*/  LDG.E.S16 R2, desc[UR36][R4.64] ;  /* 0x0000002404027981 */ /* 0x000ea4000c1e1700 */
[----:B--2---:R-:W-:Y:S01]  /*15f0*/  SHF.R.S32.HI R3, RZ, 0x1f, R2 ;  /* 0x0000001fff037819 */ /* 0x004fe20000011402 */
[----:B------:R-:W-:Y:S06]  /*1600*/  BRA `(.L_x_60313) ;  /* 0x0000000c00087947 */ /* 0x000fec0003800000 */
.L_x_60309:
        /* <DEDUP_REMOVED lines=9> */
.L_x_60317:
[----:B------:R-:W2:Y:S02]  /*16a0*/  LDG.E.U16 R4, desc[UR36][R4.64] ;  /* 0x0000002404047981 */ /* 0x000ea4000c1e1500 */
[----:B--2---:R-:W-:-:S06]  /*16b0*/  HADD2.F32 R2, -RZ, R4.H0_H0 ;  /* 0x20000004ff027230 */ /* 0x004fcc0000004100 */
[----:B------:R-:W0:Y:S01]  /*16c0*/  F2I.S64.TRUNC R2, R2 ;  /* 0x0000000200027311 */ /* 0x000e22000020d900 */
[----:B------:R-:W-:Y:S05]  /*16d0*/  BRA `(.L_x_60313) ;  /* 0x0000000800d47947 */ /* 0x000fea0003800000 */
.L_x_60316:
        /* <DEDUP_REMOVED lines=9> */
.L_x_60319:
[----:B------:R-:W2:Y:S02]  /*1770*/  LDG.E.U16 R4, desc[UR36][R4.64] ;  /* 0x0000002404047981 */ /* 0x000ea4000c1e1500 */
[----:B--2---:R-:W-:-:S06]  /*1780*/  HADD2.F32 R2, -RZ, R4.H0_H0 ;  /* 0x20000004ff027230 */ /* 0x004fcc0000004100 */
[----:B------:R-:W0:Y:S01]  /*1790*/  F2I.S64.TRUNC R2, R2 ;  /* 0x0000000200027311 */ /* 0x000e22000020d900 */
[----:B------:R-:W-:Y:S05]  /*17a0*/  BRA `(.L_x_60313) ;  /* 0x0000000800a07947 */ /* 0x000fea0003800000 */
.L_x_60318:
[----:B------:R-:W2:Y:S02]  /*17b0*/  LDG.E.64 R2, desc[UR36][R4.64] ;  /* 0x0000002404027981 */ /* 0x000ea4000c1e1b00 */
[----:B--2---:R-:W0:Y:S01]  /*17c0*/  F2I.S64.F64.TRUNC R2, R2 ;  /* 0x0000000200027311 */ /* 0x004e22000030d900 */
[----:B------:R-:W-:Y:S05]  /*17d0*/  BRA `(.L_x_60313) ;  /* 0x0000000800947947 */ /* 0x000fea0003800000 */
.L_x_60308:
        /* <DEDUP_REMOVED lines=13> */
.L_x_60322:
[----:B------:R-:W2:Y:S02]  /*18b0*/  LDG.E.64 R2, desc[UR36][R4.64] ;  /* 0x0000002404027981 */ /* 0x000ea4000c1e1b00 */
[----:B--2---:R-:W0:Y:S01]  /*18c0*/  F2I.S64.F64.TRUNC R2, R2 ;  /* 0x0000000200027311 */ /* 0x004e22000030d900 */
[----:B------:R-:W-:Y:S05]  /*18d0*/  BRA `(.L_x_60313) ;  /* 0x0000000800547947 */ /* 0x000fea0003800000 */
.L_x_60321:
        /* <DEDUP_REMOVED lines=26> */
.L_x_60324:
        /* <DEDUP_REMOVED lines=13> */
.L_x_60323:
[----:B------:R-:W2:Y:S02]  /*1b50*/  LDG.E.U16 R2, desc[UR36][R4.64] ;  /* 0x0000002404027981 */ /* 0x000ea4000c1e1500 */
[----:B--2---:R-:W-:-:S06]  /*1b60*/  IMAD.U32 R2, R2, 0x10000, RZ ;  /* 0x0001000002027824 */ /* 0x004fcc00078e00ff */
[----:B------:R-:W0:Y:S01]  /*1b70*/  F2I.S64.TRUNC R2, R2 ;  /* 0x0000000200027311 */ /* 0x000e22000020d900 */
[----:B------:R-:W-:Y:S05]  /*1b80*/  BRA `(.L_x_60313) ;  /* 0x0000000400a87947 */ /* 0x000fea0003800000 */
.L_x_60320:
        /* <DEDUP_REMOVED lines=11> */
.L_x_60327:
        /* <DEDUP_REMOVED lines=21> */
.L_x_60331:
[----:B------:R-:W-:Y:S05]  /*1d90*/  BSYNC.RECONVERGENT B1 ;  /* 0x0000000000017941 */ /* 0x000fea0003800200 */
.L_x_60330:
[----:B------:R-:W-:Y:S01]  /*1da0*/  IMAD.SHL.U32 R0, R0, 0x100000, RZ ;  /* 0x0010000000007824 */ /* 0x000fe200078e00ff */
[----:B------:R-:W-:-:S04]  /*1db0*/  LEA R2, R2, 0x3b800000, 0x17 ;  /* 0x3b80000002027811 */ /* 0x000fc800078eb8ff */
[----:B------:R-:W-:-:S07]  /*1dc0*/  LOP3.LUT R2, R2, R0, R7, 0xfe, !PT ;  /* 0x0000000002027212 */ /* 0x000fce00078efe07 */
.L_x_60329:
[----:B------:R-:W-:Y:S05]  /*1dd0*/  BSYNC.RECONVERGENT B0 ;  /* 0x0000000000007941 */ /* 0x000fea0003800200 */
.L_x_60328:
[----:B------:R-:W1:Y:S01]  /*1de0*/  F2I.S64.TRUNC R2, R2 ;  /* 0x0000000200027311 */ /* 0x000e62000020d900 */
[----:B------:R-:W-:Y:S05]  /*1df0*/  BRA `(.L_x_60313) ;  /* 0x00000004000c7947 */ /* 0x000fea0003800000 */
.L_x_60326:
        /* <DEDUP_REMOVED lines=21> */
.L_x_60335:
[----:B------:R-:W-:Y:S05]  /*1f50*/  BSYNC.RECONVERGENT B1 ;  /* 0x0000000000017941 */ /* 0x000fea0003800200 */
.L_x_60334:
[----:B------:R-:W-:Y:S02]  /*1f60*/  SHF.L.U32 R0, R0, 0x15, RZ ;  /* 0x0000001500007819 */ /* 0x000fe400000006ff */
[----:B------:R-:W-:-:S04]  /*1f70*/  LEA R2, R2, 0x37800000, 0x17 ;  /* 0x3780000002027811 */ /* 0x000fc800078eb8ff */
[----:B------:R-:W-:-:S07]  /*1f80*/  LOP3.LUT R2, R2, R0, R7, 0xfe, !PT ;  /* 0x0000000002027212 */ /* 0x000fce00078efe07 */
.L_x_60333:
[----:B------:R-:W-:Y:S05]  /*1f90*/  BSYNC.RECONVERGENT B0 ;  /* 0x0000000000007941 */ /* 0x000fea0003800200 */
.L_x_60332:
[----:B------:R-:W2:Y:S01]  /*1fa0*/  F2I.S64.TRUNC R2, R2 ;  /* 0x0000000200027311 */ /* 0x000ea2000020d900 */
[----:B------:R-:W-:Y:S05]  /*1fb0*/  BRA `(.L_x_60313) ;  /* 0x00000000009c7947 */ /* 0x000fea0003800000 */
.L_x_60325:
[----:B------:R-:W-:-:S09]  /*1fc0*/  UISETP.NE.AND UP0, UPT, UR4, 0x1c, UPT ;  /* 0x0000001c0400788c */ /* 0x000fd2000bf05270 */
[----:B------:R-:W-:Y:S05]  /*1fd0*/  BRA.U !UP0, `(.L_x_60336) ;  /* 0x00000001088c7547 */ /* 0x000fea000b800000 */
[----:B------:R-:W-:-:S09]  /*1fe0*/  UISETP.NE.AND UP0, UPT, UR4, 0x1d, UPT ;  /* 0x0000001d0400788c */ /* 0x000fd2000bf05270 */
[----:B------:R-:W-:Y:S05]  /*1ff0*/  BRA.U !UP0, `(.L_x_60337) ;  /* 0x00000001087c7547 */ /* 0x000fea000b800000 */
[----:B------:R-:W-:-:S09]  /*2000*/  UISETP.NE.AND UP0, UPT, UR4, 0x2c, UPT ;  /* 0x0000002c0400788c */ /* 0x000fd2000bf05270 */
[----:B------:R-:W-:Y:S05]  /*2010*/  BRA.U !UP0, `(.L_x_60338) ;  /* 0x0000000108487547 */ /* 0x000fea000b800000 */
.L_x_60312:
        /* <DEDUP_REMOVED lines=16> */
.L_x_60339:
[----:B------:R-:W-:Y:S01]  /*2120*/  CS2R R2, SRZ ;  /* 0x0000000000027805 */ /* 0x000fe2000001ff00 */
[----:B------:R-:W-:Y:S06]  /*2130*/  BRA `(.L_x_60313) ;  /* 0x00000000003c7947 */ /* 0x000fec0003800000 */
.L_x_60338:
        /* <DEDUP_REMOVED lines=8> */
.L_x_60341:
[----:B------:R-:W-:Y:S05]  /*21c0*/  BSYNC.RECONVERGENT B0 ;  /* 0x0000000000007941 */ /* 0x000fea0003800200 */
.L_x_60340:
[----:B------:R-:W4:Y:S01]  /*21d0*/  F2I.S64.TRUNC R2, R2 ;  /* 0x0000000200027311 */ /* 0x000f22000020d900 */
[----:B------:R-:W-:Y:S05]  /*21e0*/  BRA `(.L_x_60313) ;  /* 0x0000000000107947 */ /* 0x000fea0003800000 */
.L_x_60337:
[----:B------:R0:W5:Y:S01]  /*21f0*/  LDG.E.64 R2, desc[UR36][R4.64] ;  /* 0x0000002404027981 */ /* 0x000162000c1e1b00 */
[----:B------:R-:W-:Y:S05]  /*2200*/  BRA `(.L_x_60313) ;  /* 0x0000000000087947 */ /* 0x000fea0003800000 */
.L_x_60336:
[----:B------:R3:W5:Y:S01]  /*2210*/  LDG.E R2, desc[UR36][R4.64] ;  /* 0x0000002404027981 */ /* 0x000762000c1e1900 */
[----:B------:R-:W-:-:S07]  /*2220*/  IMAD.MOV.U32 R3, RZ, RZ, RZ ;  /* 0x000000ffff037224 */ /* 0x000fce00078e00ff */
.L_x_60313:
[----:B012-45:R-:W-:Y:S01]  /*2230*/  ISETP.GE.AND P0, PT, R3, RZ, PT ;  /* 0x000000ff0300720c */ /* 0x037fe20003f06270 */
[----:B------:R-:W-:-:S12]  /*2240*/  BSSY.RECONVERGENT B0, `(.L_x_60342) ;  /* 0x0000035000007945 */ /* 0x000fd80003800200 */
[----:B------:R-:W-:Y:S05]  /*2250*/  @!P0 BRA `(.L_x_60343) ;  /* 0x0000000000808947 */ /* 0x000fea0003800000 */
[----:B------:R-:W-:Y:S01]  /*2260*/  ISETP.NE.U32.AND P0, PT, R2, RZ, PT ;  /* 0x000000ff0200720c */ /* 0x000fe20003f05070 */
[----:B------:R-:W-:Y:S01]  /*2270*/  BSSY.RECONVERGENT B1, `(.L_x_60344) ;  /* 0x000001d000017945 */ /* 0x000fe20003800200 */
[----:B------:R-:W-:Y:S02]  /*2280*/  IMAD.MOV.U32 R9, RZ, RZ, 0x1 ;  /* 0x00000001ff097424 */ /* 0x000fe400078e00ff */
[----:B------:R-:W-:Y:S01]  /*2290*/  ISETP.NE.AND.EX P0, PT, R3, RZ, PT, P0 ;  /* 0x000000ff0300720c */ /* 0x000fe20003f05300 */
[----:B---3--:R-:W-:-:S12]  /*22a0*/  IMAD.MOV.U32 R5, RZ, RZ, RZ ;  /* 0x000000ffff057224 */ /* 0x008fd800078e00ff */
[----:B------:R-:W-:Y:S05]  /*22b0*/  @!P0 BRA `(.L_x_60345) ;  /* 0x0000000000608947 */ /* 0x000fea0003800000 */
[----:B------:R-:W0:Y:S01]  /*22c0*/  LDCU.64 UR4, c[0x0][0x590] ;  /* 0x0000b200ff0477ac */ /* 0x000e220008000a00 */
[----:B------:R-:W-:Y:S01]  /*22d0*/  MOV R9, 0x1 ;  /* 0x0000000100097802 */ /* 0x000fe20000000f00 */
[----:B------:R-:W-:Y:S02]  /*22e0*/  IMAD.MOV.U32 R5, RZ, RZ, RZ ;  /* 0x000000ffff057224 */ /* 0x000fe400078e00ff */
[----:B0-----:R-:W-:Y:S02]  /*22f0*/  IMAD.U32 R6, RZ, RZ, UR4 ;  /* 0x00000004ff067e24 */ /* 0x001fe4000f8e00ff */
[----:B------:R-:W-:-:S07]  /*2300*/  IMAD.U32 R7, RZ, RZ, UR5 ;  /* 0x00000005ff077e24 */ /* 0x000fce000f8e00ff */
.L_x_60346:
        /* <DEDUP_REMOVED lines=12> */
[----:B------:R-:W-:Y:S01]  /*23d0*/  SHF.R.U32.HI R3, RZ, 0x1, R3 ;  /* 0x00000001ff037819 */ /* 0x000fe20000011603 */
[----:B------:R-:W-:Y:S01]  /*23e0*/  IMAD R11, R5, R4, R0 ;  /* 0x00000004050b7224 */ /* 0x000fe200078e0200 */
[----:B------:R-:W-:Y:S01]  /*23f0*/  IADD3 R7, PT, PT, R7, R13, RZ ;  /* 0x0000000d07077210 */ /* 0x000fe20007ffe0ff */
[----:B------:R-:W-:-:S04]  /*2400*/  IMAD.WIDE.U32 R4, R4, R9, RZ ;  /* 0x0000000904047225 */ /* 0x000fc800078e00ff */
[----:B------:R-:W-:Y:S02]  /*2410*/  IMAD.MOV.U32 R9, RZ, RZ, R4 ;  /* 0x000000ffff097224 */ /* 0x000fe400078e0004 */
[----:B------:R-:W-:Y:S02]  /*2420*/  IMAD.IADD R5, R5, 0x1, R11 ;  /* 0x0000000105057824 */ /* 0x000fe400078e020b */
[----:B------:R-:W-:Y:S05]  /*2430*/  @P0 BRA `(.L_x_60346) ;  /* 0xfffffffc00b40947 */ /* 0x000fea000383ffff */
.L_x_60345:
[----:B------:R-:W-:Y:S05]  /*2440*/  BSYNC.RECONVERGENT B1 ;  /* 0x0000000000017941 */ /* 0x000fea0003800200 */
.L_x_60344:
[----:B------:R-:W-:Y:S05]  /*2450*/  BRA `(.L_x_60347) ;  /* 0x00000000004c7947 */ /* 0x000fea0003800000 */
.L_x_60343:
[----:B------:R-:W0:Y:S01]  /*2460*/  LDCU.64 UR4, c[0x0][0x590] ;  /* 0x0000b200ff0477ac */ /* 0x000e220008000a00 */
[----:B------:R-:W1:Y:S01]  /*2470*/  LDCU.64 UR6, c[0x0][0x590] ;  /* 0x0000b200ff0677ac */ /* 0x000e620008000a00 */
[----:B0-----:R-:W-:-:S04]  /*2480*/  UISETP.NE.U32.AND UP0, UPT, UR4, 0x1, UPT ;  /* 0x000000010400788c */ /* 0x001fc8000bf05070 */
[----:B------:R-:W-:Y:S01]  /*2490*/  UISETP.NE.AND.EX UP0, UPT, UR5, URZ, UPT, UP0 ;  /* 0x000000ff0500728c */ /* 0x000fe2000bf05300 */
[----:B-1----:R-:W-:Y:S01]  /*24a0*/  IMAD.U32 R9, RZ, RZ, UR6 ;  /* 0x00000006ff097e24 */ /* 0x002fe2000f8e00ff */
[----:B---3--:R-:W-:-:S07]  /*24b0*/  MOV R5, UR7 ;  /* 0x0000000700057c02 */ /* 0x008fce0008000f00 */
[----:B------:R-:W-:Y:S05]  /*24c0*/  BRA.U !UP0, `(.L_x_60347) ;  /* 0x0000000108307547 */ /* 0x000fea000b800000 */
[----:B------:R-:W-:-:S04]  /*24d0*/  UISETP.NE.U32.AND UP0, UPT, UR4, -0x1, UPT ;  /* 0xffffffff0400788c */ /* 0x000fc8000bf05070 */
[----:B------:R-:W-:-:S09]  /*24e0*/  UISETP.NE.AND.EX UP0, UPT, UR5, -0x1, UPT, UP0 ;  /* 0xffffffff0500788c */ /* 0x000fd2000bf05300 */
[----:B------:R-:W-:Y:S05]  /*24f0*/  BRA.U UP0, `(.L_x_60348) ;  /* 0x00000001001c7547 */ /* 0x000fea000b800000 */
[----:B------:R-:W-:Y:S01]  /*2500*/  LOP3.LUT R2, R2, 0x1, RZ, 0xc0, !PT ;  /* 0x0000000102027812 */ /* 0x000fe200078ec0ff */
[----:B------:R-:W-:-:S03]  /*2510*/  IMAD.MOV.U32 R9, RZ, RZ, 0x1 ;  /* 0x00000001ff097424 */ /* 0x000fc600078e00ff */
[----:B------:R-:W-:-:S04]  /*2520*/  ISETP.NE.U32.AND P0, PT, R2, 0x1, PT ;  /* 0x000000010200780c */ /* 0x000fc80003f05070 */
[----:B------:R-:W-:-:S04]  /*2530*/  ISETP.NE.U32.AND.EX P0, PT, RZ, RZ, PT, P0 ;  /* 0x000000ffff00720c */ /* 0x000fc80003f05100 */
[----:B------:R-:W-:Y:S02]  /*2540*/  SEL R9, R9, 0xffffffff, P0 ;  /* 0xffffffff09097807 */ /* 0x000fe40000000000 */
[----:B------:R-:W-:Y:S01]  /*2550*/  SEL R5, RZ, 0xffffffff, P0 ;  /* 0xffffffffff057807 */ /* 0x000fe20000000000 */
[----:B------:R-:W-:Y:S06]  /*2560*/  BRA `(.L_x_60347) ;  /* 0x0000000000087947 */ /* 0x000fec0003800000 */
.L_x_60348:
[----:B------:R-:W-:Y:S02]  /*2570*/  IMAD.MOV.U32 R9, RZ, RZ, RZ ;  /* 0x000000ffff097224 */ /* 0x000fe400078e00ff */
[----:B------:R-:W-:-:S07]  /*2580*/  IMAD.MOV.U32 R5, RZ, RZ, RZ ;  /* 0x000000ffff057224 */ /* 0x000fce00078e00ff */
.L_x_60347:
[----:B------:R-:W-:Y:S05]  /*2590*/  BSYNC.RECONVERGENT B0 ;  /* 0x0000000000007941 */ /* 0x000fea0003800200 */
.L_x_60342:
[----:B------:R-:W0:Y:S01]  /*25a0*/  LDCU.64 UR6, c[0x0][0x580] ;  /* 0x0000b000ff0677ac */ /* 0x000e220008000a00 */
[----:B------:R-:W-:Y:S01]  /*25b0*/  IMAD.MOV.U32 R4, RZ, RZ, R9 ;  /* 0x000000ffff047224 */ /* 0x000fe200078e0009 */
        /* <DEDUP_REMOVED lines=15> */
.L_x_60352:
[----:B------:R0:W-:Y:S01]  /*26b0*/  STG.E.U8 desc[UR36][R2.64], R4 ;  /* 0x0000000402007986 */ /* 0x0001e2000c101124 */
[----:B------:R-:W-:Y:S05]  /*26c0*/  BRA `(.L_x_60354) ;  /* 0x0000000c003c7947 */ /* 0x000fea0003800000 */
.L_x_60351:
        /* <DEDUP_REMOVED lines=8> */
.L_x_60356:
[----:B------:R0:W-:Y:S01]  /*2750*/  STG.E desc[UR36][R2.64], R4 ;  /* 0x0000000402007986 */ /* 0x0001e2000c101924 */
[----:B------:R-:W-:Y:S05]  /*2760*/  BRA `(.L_x_60354) ;  /* 0x0000000c00147947 */ /* 0x000fea0003800000 */
.L_x_60355:
[----:B------:R0:W-:Y:S01]  /*2770*/  STG.E.U16 desc[UR36][R2.64], R4 ;  /* 0x0000000402007986 */ /* 0x0001e2000c101524 */
[----:B------:R-:W-:Y:S05]  /*2780*/  BRA `(.L_x_60354) ;  /* 0x0000000c000c7947 */ /* 0x000fea0003800000 */
.L_x_60350:
        /* <DEDUP_REMOVED lines=9> */
.L_x_60358:
[----:B------:R-:W0:Y:S02]  /*2820*/  I2F.S64 R0, R4 ;  /* 0x0000000400007312 */ /* 0x000e240000301400 */
[----:B0-----:R-:W-:-:S05]  /*2830*/  F2FP.F16.F32.PACK_AB R0, RZ, R0 ;  /* 0x00000000ff00723e */ /* 0x001fca00000000ff */
[----:B------:R0:W-:Y:S01]  /*2840*/  STG.E.U16 desc[UR36][R2.64], R0 ;  /* 0x0000000002007986 */ /* 0x0001e2000c101524 */
[----:B------:R-:W-:Y:S05]  /*2850*/  BRA `(.L_x_60354) ;  /* 0x0000000800d87947 */ /* 0x000fea0003800000 */
.L_x_60357:
        /* <DEDUP_REMOVED lines=10> */
.L_x_60360:
[----:B------:R-:W0:Y:S02]  /*2900*/  I2F.S64 R4, R4 ;  /* 0x0000000400047312 */ /* 0x000e240000301400 */
[----:B0-----:R-:W-:-:S04]  /*2910*/  F2FP.F16.F32.PACK_AB R5, RZ, R4 ;  /* 0x00000004ff05723e */ /* 0x001fc800000000ff */
[----:B------:R-:W-:-:S05]  /*2920*/  PRMT R5, R5, 0x5410, RZ ;  /* 0x0000541005057816 */ /* 0x000fca00000000ff */
[----:B------:R0:W-:Y:S01]  /*2930*/  STG.E desc[UR36][R2.64], R5 ;  /* 0x0000000502007986 */ /* 0x0001e2000c101924 */
[----:B------:R-:W-:Y:S05]  /*2940*/  BRA `(.L_x_60354) ;  /* 0x00000008009c7947 */ /* 0x000fea0003800000 */
.L_x_60359:
[----:B------:R-:W0:Y:S02]  /*2950*/  I2F.F64.S64 R4, R4 ;  /* 0x0000000400047312 */ /* 0x000e240000301c00 */
[----:B0-----:R0:W-:Y:S01]  /*2960*/  STG.E.64 desc[UR36][R2.64], R4 ;  /* 0x0000000402007986 */ /* 0x0011e2000c101b24 */
[----:B------:R-:W-:Y:S05]  /*2970*/  BRA `(.L_x_60354) ;  /* 0x0000000800907947 */ /* 0x000fea0003800000 */
.L_x_60349:
        /* <DEDUP_REMOVED lines=13> */
.L_x_60363:
[----:B------:R-:W0:Y:S01]  /*2a50*/  I2F.F64.S64 R4, R4 ;  /* 0x0000000400047312 */ /* 0x000e220000301c00 */
[----:B------:R-:W-:-:S05]  /*2a60*/  CS2R R6, SRZ ;  /* 0x0000000000067805 */ /* 0x000fca000001ff00 */
[----:B0-----:R0:W-:Y:S01]  /*2a70*/  STG.E.128 desc[UR36][R2.64], R4 ;  /* 0x0000000402007986 */ /* 0x0011e2000c101d24 */
[----:B------:R-:W-:Y:S05]  /*2a80*/  BRA `(.L_x_60354) ;  /* 0x00000008004c7947 */ /* 0x000fea0003800000 */
.L_x_60362:
        /* <DEDUP_REMOVED lines=19> */
.L_x_60367:
[----:B------:R-:W-:Y:S05]  /*2bc0*/  BSYNC.RECONVERGENT B0 ;  /* 0x0000000000007941 */ /* 0x000fea0003800200 */
.L_x_60366:
[----:B------:R-:W-:-:S05]  /*2bd0*/  LOP3.LUT R7, R0, 0x80, R7, 0xf8, !PT ;  /* 0x0000008000077812 */ /* 0x000fca00078ef807 */
[----:B------:R0:W-:Y:S01]  /*2be0*/  STG.E.U8 desc[UR36][R2.64], R7 ;  /* 0x0000000702007986 */ /* 0x0001e2000c101124 */
[----:B------:R-:W-:Y:S05]  /*2bf0*/  BRA `(.L_x_60354) ;  /* 0x0000000400f07947 */ /* 0x000fea0003800000 */
.L_x_60365:
        /* <DEDUP_REMOVED lines=15> */
.L_x_60369:
[----:B------:R-:W-:Y:S05]  /*2cf0*/  BSYNC.RECONVERGENT B0 ;  /* 0x0000000000007941 */ /* 0x000fea0003800200 */
.L_x_60368:
[----:B------:R-:W-:-:S05]  /*2d00*/  LOP3.LUT R7, R0, 0x80, R7, 0xf8, !PT ;  /* 0x0000008000077812 */ /* 0x000fca00078ef807 */
[----:B------:R0:W-:Y:S01]  /*2d10*/  STG.E.U8 desc[UR36][R2.64], R7 ;  /* 0x0000000702007986 */ /* 0x0001e2000c101124 */
[----:B------:R-:W-:Y:S05]  /*2d20*/  BRA `(.L_x_60354) ;  /* 0x0000000400a47947 */ /* 0x000fea0003800000 */
.L_x_60364:
[----:B------:R-:W0:Y:S02]  /*2d30*/  I2F.S64 R0, R4 ;  /* 0x0000000400007312 */ /* 0x000e240000301400 */
[----:B0-----:R-:W-:-:S05]  /*2d40*/  F2FP.BF16.F32.PACK_AB R0, RZ, R0 ;  /* 0x00000000ff00723e */ /* 0x001fca00000010ff */
[----:B------:R0:W-:Y:S01]  /*2d50*/  STG.E.U16 desc[UR36][R2.64], R0 ;  /* 0x0000000002007986 */ /* 0x0001e2000c101524 */
[----:B------:R-:W-:Y:S05]  /*2d60*/  BRA `(.L_x_60354) ;  /* 0x0000000400947947 */ /* 0x000fea0003800000 */
.L_x_60361:
        /* <DEDUP_REMOVED lines=10> */
.L_x_60372:
        /* <DEDUP_REMOVED lines=13> */
.L_x_60375:
[----:B------:R-:W-:-:S04]  /*2ee0*/  SHF.R.U32.HI R0, RZ, 0x14, R5 ;  /* 0x00000014ff007819 */ /* 0x000fc80000011605 */
[----:B------:R-:W-:-:S04]  /*2ef0*/  LOP3.LUT R0, R0, 0x1, RZ, 0xc0, !PT ;  /* 0x0000000100007812 */ /* 0x000fc800078ec0ff */
[----:B------:R-:W-:-:S04]  /*2f00*/  IADD3 R0, PT, PT, R5, 0x487ffff, R0 ;  /* 0x0487ffff05007810 */ /* 0x000fc80007ffe000 */
[----:B------:R-:W-:-:S04]  /*2f10*/  SHF.R.U32.HI R0, RZ, 0x14, R0 ;  /* 0x00000014ff007819 */ /* 0x000fc80000011600 */
[----:B------:R-:W-:-:S07]  /*2f20*/  LOP3.LUT R4, R0, 0xff, RZ, 0xc0, !PT ;  /* 0x000000ff00047812 */ /* 0x000fce00078ec0ff */
.L_x_60376:
[----:B------:R-:W-:-:S04]  /*2f30*/  SHF.R.U32.HI R5, RZ, 0x18, R5 ;  /* 0x00000018ff057819 */ /* 0x000fc80000011605 */
[----:B------:R-:W-:-:S04]  /*2f40*/  LOP3.LUT R4, R4, 0x80, R5, 0xf8, !PT ;  /* 0x0000008004047812 */ /* 0x000fc800078ef805 */
[----:B------:R-:W-:-:S07]  /*2f50*/  PRMT R0, R4, 0x7610, R0 ;  /* 0x0000761004007816 */ /* 0x000fce0000000000 */
.L_x_60374:
[----:B------:R-:W-:Y:S05]  /*2f60*/  BSYNC.RECONVERGENT B0 ;  /* 0x0000000000007941 */ /* 0x000fea0003800200 */
.L_x_60373:
[----:B------:R4:W-:Y:S01]  /*2f70*/  STG.E.U8 desc[UR36][R2.64], R0 ;  /* 0x0000000002007986 */ /* 0x0009e2000c101124 */
[----:B------:R-:W-:Y:S05]  /*2f80*/  BRA `(.L_x_60354) ;  /* 0x00000004000c7947 */ /* 0x000fea0003800000 */
.L_x_60371:
        /* <DEDUP_REMOVED lines=13> */
.L_x_60379:
[----:B------:R-:W-:-:S04]  /*3060*/  SHF.R.U32.HI R0, RZ, 0x15, R5 ;  /* 0x00000015ff007819 */ /* 0x000fc80000011605 */
[----:B------:R-:W-:-:S04]  /*3070*/  LOP3.LUT R0, R0, 0x1, RZ, 0xc0, !PT ;  /* 0x0000000100007812 */ /* 0x000fc800078ec0ff */
[----:B------:R-:W-:-:S04]  /*3080*/  IADD3 R0, PT, PT, R5, 0x88fffff, R0 ;  /* 0x088fffff05007810 */ /* 0x000fc80007ffe000 */
[----:B------:R-:W-:-:S04]  /*3090*/  SHF.R.U32.HI R0, RZ, 0x15, R0 ;  /* 0x00000015ff007819 */ /* 0x000fc80000011600 */
[----:B------:R-:W-:-:S07]  /*30a0*/  LOP3.LUT R4, R0, 0xff, RZ, 0xc0, !PT ;  /* 0x000000ff00047812 */ /* 0x000fce00078ec0ff */
.L_x_60380:
[----:B------:R-:W-:-:S04]  /*30b0*/  SHF.R.U32.HI R5, RZ, 0x18, R5 ;  /* 0x00000018ff057819 */ /* 0x000fc80000011605 */
[----:B------:R-:W-:-:S04]  /*30c0*/  LOP3.LUT R4, R4, 0x80, R5, 0xf8, !PT ;  /* 0x0000008004047812 */ /* 0x000fc800078ef805 */
[----:B------:R-:W-:-:S07]  /*30d0*/  PRMT R0, R4, 0x7610, R0 ;  /* 0x0000761004007816 */ /* 0x000fce0000000000 */
.L_x_60378:
[----:B------:R-:W-:Y:S05]  /*30e0*/  BSYNC.RECONVERGENT B0 ;  /* 0x0000000000007941 */ /* 0x000fea0003800200 */
.L_x_60377:
[----:B------:R3:W-:Y:S01]  /*30f0*/  STG.E.U8 desc[UR36][R2.64], R0 ;  /* 0x0000000002007986 */ /* 0x0007e2000c101124 */
[----:B------:R-:W-:Y:S05]  /*3100*/  BRA `(.L_x_60354) ;  /* 0x0000000000ac7947 */ /* 0x000fea0003800000 */
.L_x_60370:
[----:B------:R-:W-:-:S09]  /*3110*/  UISETP.NE.AND UP0, UPT, UR4, 0x1c, UPT ;  /* 0x0000001c0400788c */ /* 0x000fd2000bf05270 */
[----:B------:R-:W-:Y:S05]  /*3120*/  BRA.U !UP0, `(.L_x_60381) ;  /* 0x0000000108a07547 */ /* 0x000fea000b800000 */
[----:B------:R-:W-:-:S09]  /*3130*/  UISETP.NE.AND UP0, UPT, UR4, 0x1d, UPT ;  /* 0x0000001d0400788c */ /* 0x000fd2000bf05270 */
[----:B------:R-:W-:Y:S05]  /*3140*/  BRA.U !UP0, `(.L_x_60382) ;  /* 0x0000000108907547 */ /* 0x000fea000b800000 */
[----:B------:R-:W-:-:S09]  /*3150*/  UISETP.NE.AND UP0, UPT, UR4, 0x2c, UPT ;  /* 0x0000002c0400788c */ /* 0x000fd2000bf05270 */
[----:B------:R-:W-:Y:S05]  /*3160*/  BRA.U !UP0, `(.L_x_60383) ;  /* 0x0000000108447547 */ /* 0x000fea000b800000 */
.L_x_60353:
        /* <DEDUP_REMOVED lines=16> */
.L_x_60384:
[----:B------:R-:W-:Y:S05]  /*3270*/  BRA `(.L_x_60354) ;  /* 0x0000000000507947 */ /* 0x000fea0003800000 */
.L_x_60383:
        /* <DEDUP_REMOVED lines=17> */
.L_x_60382:
[----:B------:R1:W-:Y:S01]  /*3390*/  STG.E.64 desc[UR36][R2.64], R4 ;  /* 0x0000000402007986 */ /* 0x0003e2000c101b24 */
[----:B------:R-:W-:Y:S05]  /*33a0*/  BRA `(.L_x_60354) ;  /* 0x0000000000047947 */ /* 0x000fea0003800000 */
.L_x_60381:
[----:B------:R0:W-:Y:S02]  /*33b0*/  STG.E desc[UR36][R2.64], R4 ;  /* 0x0000000402007986 */ /* 0x0001e4000c101924 */
.L_x_60354:
[----:B------:R-:W-:-:S07]  /*33c0*/  IADD3 R17, PT, PT, R17, 0x80, RZ ;  /* 0x0000008011117810 */ /* 0x000fce0007ffe0ff */
.L_x_60306:
[----:B------:R-:W-:Y:S05]  /*33d0*/  BSYNC.RECONVERGENT B6 ;  /* 0x0000000000067941 */ /* 0x000fea0003800200 */
.L_x_60305:
        /* <DEDUP_REMOVED lines=307> */
.L_x_60387:
[----:B------:R-:W1:Y:S01]  /*4710*/  LDCU.64 UR6, c[0x0][0x588] ;  /* 0x0000b100ff0677ac */ /* 0x000e620008000a00 */
[----:B------:R-:W-:-:S04]  /*4720*/  UPRMT UR4, UR42, 0x9910, URZ ;  /* 0x000099102a047896 */ /* 0x000fc800080000ff */
[----:B------:R-:W-:Y:S01]  /*4730*/  UISETP.GT.AND UP0, UPT, UR4, 0x9, UPT ;  /* 0x000000090400788c */ /* 0x000fe2000bf04270 */
[----:B-1----:R-:W-:-:S04]  /*4740*/  IADD3 R4, P0, PT, R0, UR6, RZ ;  /* 0x0000000600047c10 */ /* 0x002fc8000ff1e0ff */
[----:B--2---:R-:W-:-:S04]  /*4750*/  IADD3.X R5, PT, PT, RZ, UR7, RZ, P0, !PT ;  /* 0x00000007ff057c10 */ /* 0x004fc800087fe4ff */
        /* <DEDUP_REMOVED lines=12> */
.L_x_60391:
[----:B------:R0:W5:Y:S01]  /*4820*/  LDG.E.U8 R2, desc[UR36][R4.64] ;  /* 0x0000002404027981 */ /* 0x000162000c1e1100 */
[----:B------:R-:W-:Y:S01]  /*4830*/  IMAD.MOV.U32 R3, RZ, RZ, RZ ;  /* 0x000000ffff037224 */ /* 0x000fe200078e00ff */
[----:B------:R-:W-:Y:S06]  /*4840*/  BRA `(.L_x_60393) ;  /* 0x0000000c00407947 */ /* 0x000fec0003800000 */
.L_x_60390:
        /* <DEDUP_REMOVED lines=8> */
.L_x_60395:
[----:B------:R-:W2:Y:S02]  /*48d0*/  LDG.E R2, desc[UR36][R4.64] ;  /* 0x0000002404027981 */ /* 0x000ea4000c1e1900 */
[----:B--2---:R-:W-:Y:S01]  /*48e0*/  SHF.R.S32.HI R3, RZ, 0x1f, R2 ;  /* 0x0000001fff037819 */ /* 0x004fe20000011402 */
[----:B------:R-:W-:Y:S06]  /*48f0*/  BRA `(.L_x_60393) ;  /* 0x0000000c00147947 */ /* 0x000fec0003800000 */
.L_x_60394:
[----:B------:R-:W2:Y:S02]  /*4900*/  LDG.E.S16 R2, desc[UR36][R4.64] ;  /* 0x0000002404027981 */ /* 0x000ea4000c1e1700 */
[----:B--2---:R-:W-:Y:S01]  /*4910*/  SHF.R.S32.HI R3, RZ, 0x1f, R2 ;  /* 0x0000001fff037819 */ /* 0x004fe20000011402 */
[----:B------:R-:W-:Y:S06]  /*4920*/  BRA `(.L_x_60393) ;  /* 0x0000000c00087947 */ /* 0x000fec0003800000 */
.L_x_60389:
        /* <DEDUP_REMOVED lines=9> */
.L_x_60397:
[----:B------:R-:W2:Y:S02]  /*49c0*/  LDG.E.U16 R4, desc[UR36][R4.64] ;  /* 0x0000002404047981 */ /* 0x000ea4000c1e1500 */
[----:B--2---:R-:W-:-:S06]  /*49d0*/  HADD2.F32 R2, -RZ, R4.H0_H0 ;  /* 0x20000004ff027230 */ /* 0x004fcc0000004100 */
[----:B------:R-:W0:Y:S01]  /*49e0*/  F2I.S64.TRUNC R2, R2 ;  /* 0x0000000200027311 */ /* 0x000e22000020d900 */
[----:B------:R-:W-:Y:S05]  /*49f0*/  BRA `(.L_x_60393) ;  /* 0x0000000800d47947 */ /* 0x000fea0003800000 */
.L_x_60396:
        /* <DEDUP_REMOVED lines=9> */
.L_x_60399:
[----:B------:R-:W2:Y:S02]  /*4a90*/  LDG.E.U16 R4, desc[UR36][R4.64] ;  /* 0x0000002404047981 */ /* 0x000ea4000c1e1500 */
[----:B--2---:R-:W-:-:S06]  /*4aa0*/  HADD2.F32 R2, -RZ, R4.H0_H0 ;  /* 0x20000004ff027230 */ /* 0x004fcc0000004100 */
[----:B------:R-:W0:Y:S01]  /*4ab0*/  F2I.S64.TRUNC R2, R2 ;  /* 0x0000000200027311 */ /* 0x000e22000020d900 */
[----:B------:R-:W-:Y:S05]  /*4ac0*/  BRA `(.L_x_60393) ;  /* 0x0000000800a07947 */ /* 0x000fea0003800000 */
.L_x_60398:
[----:B------:R-:W2:Y:S02]  /*4ad0*/  LDG.E.64 R2, desc[UR36][R4.64] ;  /* 0x0000002404027981 */ /* 0x000ea4000c1e1b00 */
[----:B--2---:R-:W0:Y:S01]  /*4ae0*/  F2I.S64.F64.TRUNC R2, R2 ;  /* 0x0000000200027311 */ /* 0x004e22000030d900 */
[----:B------:R-:W-:Y:S05]  /*4af0*/  BRA `(.L_x_60393) ;  /* 0x0000000800947947 */ /* 0x000fea0003800000 */
.L_x_60388:
        /* <DEDUP_REMOVED lines=13> */
.L_x_60402:
[----:B------:R-:W2:Y:S02]  /*4bd0*/  LDG.E.64 R2, desc[UR36][R4.64] ;  /* 0x0000002404027981 */ /* 0x000ea4000c1e1b00 */
[----:B--2---:R-:W3:Y:S01]  /*4be0*/  F2I.S64.F64.TRUNC R2, R2 ;  /* 0x0000000200027311 */ /* 0x004ee2000030d900 */
[----:B------:R-:W-:Y:S05]  /*4bf0*/  BRA `(.L_x_60393) ;  /* 0x0000000800547947 */ /* 0x000fea0003800000 */
.L_x_60401:
        /* <DEDUP_REMOVED lines=26> */
.L_x_60404:
        /* <DEDUP_REMOVED lines=13> */
.L_x_60403:
[----:B------:R-:W2:Y:S02]  /*4e70*/  LDG.E.U16 R2, desc[UR36][R4.64] ;  /* 0x0000002404027981 */ /* 0x000ea4000c1e1500 */
[----:B--2---:R-:W-:-:S06]  /*4e80*/  SHF.L.U32 R2, R2, 0x10, RZ ;  /* 0x0000001002027819 */ /* 0x004fcc00000006ff */
[----:B------:R-:W2:Y:S01]  /*4e90*/  F2I.S64.TRUNC R2, R2 ;  /* 0x0000000200027311 */ /* 0x000ea2000020d900 */
[----:B------:R-:W-:Y:S05]  /*4ea0*/  BRA `(.L_x_60393) ;  /* 0x0000000400a87947 */ /* 0x000fea0003800000 */
.L_x_60400:
        /* <DEDUP_REMOVED lines=11> */
.L_x_60407:
        /* <DEDUP_REMOVED lines=21> */
.L_x_60411:
[----:B------:R-:W-:Y:S05]  /*50b0*/  BSYNC.RECONVERGENT B1 ;  /* 0x0000000000017941 */ /* 0x000fea0003800200 */
.L_x_60410:
[----:B------:R-:W-:Y:S02]  /*50c0*/  SHF.L.U32 R0, R0, 0x14, RZ ;  /* 0x0000001400007819 */ /* 0x000fe400000006ff */
[----:B------:R-:W-:-:S04]  /*50d0*/  LEA R2, R2, 0x3b800000, 0x17 ;  /* 0x3b80000002027811 */ /* 0x000fc800078eb8ff */
[----:B------:R-:W-:-:S07]  /*50e0*/  LOP3.LUT R2, R2, R0, R7, 0xfe, !PT ;  /* 0x0000000002027212 */ /* 0x000fce00078efe07 */
.L_x_60409:
[----:B------:R-:W-:Y:S05]  /*50f0*/  BSYNC.RECONVERGENT B0 ;  /* 0x0000000000007941 */ /* 0x000fea0003800200 */
.L_x_60408:
[----:B------:R-:W4:Y:S01]  /*5100*/  F2I.S64.TRUNC R2, R2 ;  /* 0x0000000200027311 */ /* 0x000f22000020d900 */
[----:B------:R-:W-:Y:S05]  /*5110*/  BRA `(.L_x_60393) ;  /* 0x00000004000c7947 */ /* 0x000fea0003800000 */
.L_x_60406:
        /* <DEDUP_REMOVED lines=21> */
.L_x_60415:
[----:B------:R-:W-:Y:S05]  /*5270*/  BSYNC.RECONVERGENT B1 ;  /* 0x0000000000017941 */ /* 0x000fea0003800200 */
.L_x_60414:
[----:B------:R-:W-:Y:S01]  /*5280*/  IMAD.SHL.U32 R0, R0, 0x200000, RZ ;  /* 0x0020000000007824 */ /* 0x000fe200078e00ff */
[----:B------:R-:W-:-:S04]  /*5290*/  LEA R2, R2, 0x37800000, 0x17 ;  /* 0x3780000002027811 */ /* 0x000fc800078eb8ff */
[----:B------:R-:W-:-:S07]  /*52a0*/  LOP3.LUT R2, R2, R0, R7, 0xfe, !PT ;  /* 0x0000000002027212 */ /* 0x000fce00078efe07 */
.L_x_60413:
[----:B------:R-:W-:Y:S05]  /*52b0*/  BSYNC.RECONVERGENT B0 ;  /* 0x0000000000007941 */ /* 0x000fea0003800200 */
.L_x_60412:
[----:B------:R-:W0:Y:S01]  /*52c0*/  F2I.S64.TRUNC R2, R2 ;  /* 0x0000000200027311 */ /* 0x000e22000020d900 */
[----:B------:R-:W-:Y:S05]  /*52d0*/  BRA `(.L_x_60393) ;  /* 0x00000000009c7947 */ /* 0x000fea0003800000 */
.L_x_60405:
        /* <DEDUP_REMOVED lines=14> */
.L_x_60419:
[----:B------:R-:W-:Y:S05]  /*53c0*/  BSYNC.RECONVERGENT B0 ;  /* 0x0000000000007941 */ /* 0x000fea0003800200 */
.L_x_60418:
[----:B------:R-:W0:Y:S01]  /*53d0*/  F2I.S64.TRUNC R2, R2 ;  /* 0x0000000200027311 */ /* 0x000e22000020d900 */
[----:B------:R-:W-:Y:S05]  /*53e0*/  BRA `(.L_x_60393) ;  /* 0x0000000000587947 */ /* 0x000fea0003800000 */
.L_x_60392:
        /* <DEDUP_REMOVED lines=16> */
.L_x_60420:
[----:B------:R-:W-:Y:S01]  /*54f0*/  CS2R R2, SRZ ;  /* 0x0000000000027805 */ /* 0x000fe2000001ff00 */
[----:B------:R-:W-:Y:S06]  /*5500*/  BRA `(.L_x_60393) ;  /* 0x0000000000107947 */ /* 0x000fec0003800000 */
.L_x_60417:
[----:B------:R0:W5:Y:S01]  /*5510*/  LDG.E.64 R2, desc[UR36][R4.64] ;  /* 0x0000002404027981 */ /* 0x000162000c1e1b00 */
[----:B------:R-:W-:Y:S05]  /*5520*/  BRA `(.L_x_60393) ;  /* 0x0000000000087947 */ /* 0x000fea0003800000 */
.L_x_60416:
[----:B------:R0:W5:Y:S01]  /*5530*/  LDG.E R2, desc[UR36][R4.64] ;  /* 0x0000002404027981 */ /* 0x000162000c1e1900 */
[----:B------:R-:W-:-:S07]  /*5540*/  MOV R3, RZ ;  /* 0x000000ff00037202 */ /* 0x000fce0000000f00 */
.L_x_60393:
[----:B012345:R-:W-:Y:S01]  /*5550*/  ISETP.GE.AND P0, PT, R3, RZ, PT ;  /* 0x000000ff0300720c */ /* 0x03ffe20003f06270 */
[----:B------:R-:W-:-:S12]  /*5560*/  BSSY.RECONVERGENT B0, `(.L_x_60421) ;  /* 0x0000044000007945 */ /* 0x000fd80003800200 */
[----:B------:R-:W-:Y:S05]  /*5570*/  @!P0 BRA `(.L_x_60422) ;  /* 0x0000000000bc8947 */ /* 0x000fea0003800000 */
[----:B------:R-:W-:Y:S01]  /*5580*/  ISETP.NE.U32.AND P0, PT, R2, RZ, PT ;  /* 0x000000ff0200720c */ /* 0x000fe20003f05070 */
[----:B------:R-:W-:Y:S01]  /*5590*/  BSSY.RECONVERGENT B1, `(.L_x_60423) ;  /* 0x000002c000017945 */ /* 0x000fe20003800200 */
[----:B------:R-:W-:Y:S02]  /*55a0*/  IMAD.MOV.U32 R11, RZ, RZ, 0x1 ;  /* 0x00000001ff0b7424 */ /* 0x000fe400078e00ff */
[----:B------:R-:W-:Y:S01]  /*55b0*/  ISETP.NE.AND.EX P0, PT, R3, RZ, PT, P0 ;  /* 0x000000ff0300720c */ /* 0x000fe20003f05300 */
[----:B------:R-:W-:-:S12]  /*55c0*/  IMAD.MOV.U32 R5, RZ, RZ, RZ ;  /* 0x000000ffff057224 */ /* 0x000fd800078e00ff */
[----:B------:R-:W-:Y:S05]  /*55d0*/  @!P0 BRA `(.L_x_60424) ;  /* 0x00000000009c8947 */ /* 0x000fea0003800000 */
[----:B------:R-:W0:Y:S01]  /*55e0*/  LDC.64 R8, c[0x0][0x590] ;  /* 0x00016400ff087b82 */ /* 0x000e220000000a00 */
[C---:B------:R-:W-:Y:S02]  /*55f0*/  LOP3.LUT R0, R2.reuse, 0x1, RZ, 0xc0, !PT ;  /* 0x0000000102007812 */ /* 0x040fe400078ec0ff */
[----:B------:R-:W-:Y:S02]  /*5600*/  ISETP.GE.U32.AND P1, PT, R2, 0x2, PT ;  /* 0x000000020200780c */ /* 0x000fe40003f26070 */
[----:B------:R-:W-:Y:S02]  /*5610*/  ISETP.NE.U32.AND P0, PT, R0, 0x1, PT ;  /* 0x000000010000780c */ /* 0x000fe40003f05070 */
[----:B------:R-:W-:Y:S02]  /*5620*/  ISETP.GE.U32.AND.EX P1, PT, R3, RZ, PT, P1 ;  /* 0x000000ff0300720c */ /* 0x000fe40003f26110 */
[----:B------:R-:W-:-:S04]  /*5630*/  ISETP.NE.U32.AND.EX P0, PT, RZ, RZ, PT, P0 ;  /* 0x000000ffff00720c */ /* 0x000fc80003f05100 */
[----:B0-----:R-:W-:Y:S01]  /*5640*/  SEL R4, R8, 0x1, !P0 ;  /* 0x0000000108047807 */ /* 0x001fe20004000000 */
[C---:B------:R-:W-:Y:S01]  /*5650*/  IMAD R0, R9.reuse, R8, RZ ;  /* 0x0000000809007224 */ /* 0x040fe200078e02ff */
[----:B------:R-:W-:-:S03]  /*5660*/  SEL R7, R9, RZ, !P0 ;  /* 0x000000ff09077207 */ /* 0x000fc60004000000 */
[----:B------:R-:W-:-:S04]  /*5670*/  IMAD.WIDE.U32 R4, R4, 0x1, RZ ;  /* 0x0000000104047825 */ /* 0x000fc800078e00ff */
[C---:B------:R-:W-:Y:S01]  /*5680*/  IMAD R9, R8.reuse, R9, R0 ;  /* 0x0000000908097224 */ /* 0x040fe200078e0200 */
[----:B------:R-:W-:Y:S01]  /*5690*/  IADD3 R5, PT, PT, R5, R7, RZ ;  /* 0x0000000705057210 */ /* 0x000fe20007ffe0ff */
[----:B------:R-:W-:Y:S02]  /*56a0*/  IMAD.MOV.U32 R11, RZ, RZ, R4 ;  /* 0x000000ffff0b7224 */ /* 0x000fe400078e0004 */
[----:B------:R-:W-:Y:S01]  /*56b0*/  IMAD.WIDE.U32 R6, R8, R8, RZ ;  /* 0x0000000808067225 */ /* 0x000fe200078e00ff */
[----:B------:R-:W-:Y:S06]  /*56c0*/  @!P1 BRA `(.L_x_60424) ;  /* 0x0000000000609947 */ /* 0x000fec0003800000 */
[----:B------:R-:W-:Y:S01]  /*56d0*/  IMAD.IADD R9, R7, 0x1, R9 ;  /* 0x0000000107097824 */ /* 0x000fe200078e0209 */
[----:B------:R-:W-:Y:S02]  /*56e0*/  MOV R8, R6 ;  /* 0x0000000600087202 */ /* 0x000fe40000000f00 */
[--C-:B------:R-:W-:Y:S02]  /*56f0*/  SHF.R.U64 R0, R2, 0x1, R3.reuse ;  /* 0x0000000102007819 */ /* 0x100fe40000001203 */
[----:B------:R-:W-:-:S07]  /*5700*/  SHF.R.U32.HI R7, RZ, 0x1, R3 ;  /* 0x00000001ff077819 */ /* 0x000fce0000011603 */
.L_x_60425:
        /* <DEDUP_REMOVED lines=20> */
.L_x_60424:
[----:B------:R-:W-:Y:S05]  /*5850*/  BSYNC.RECONVERGENT B1 ;  /* 0x0000000000017941 */ /* 0x000fea0003800200 */
.L_x_60423:
[----:B------:R-:W-:Y:S05]  /*5860*/  BRA `(.L_x_60426) ;  /* 0x00000000004c7947 */ /* 0x000fea0003800000 */
.L_x_60422:
[----:B------:R-:W0:Y:S01]  /*5870*/  LDCU.64 UR4, c[0x0][0x590] ;  /* 0x0000b200ff0477ac */ /* 0x000e220008000a00 */
[----:B------:R-:W1:Y:S01]  /*5880*/  LDCU.64 UR6, c[0x0][0x590] ;  /* 0x0000b200ff0677ac */ /* 0x000e620008000a00 */
[----:B0-----:R-:W-:-:S04]  /*5890*/  UISETP.NE.U32.AND UP0, UPT, UR4, 0x1, UPT ;  /* 0x000000010400788c */ /* 0x001fc8000bf05070 */
[----:B------:R-:W-:Y:S01]  /*58a0*/  UISETP.NE.AND.EX UP0, UPT, UR5, URZ, UPT, UP0 ;  /* 0x000000ff0500728c */ /* 0x000fe2000bf05300 */
[----:B-1----:R-:W-:Y:S01]  /*58b0*/  IMAD.U32 R11, RZ, RZ, UR6 ;  /* 0x00000006ff0b7e24 */ /* 0x002fe2000f8e00ff */
[----:B------:R-:W-:-:S07]  /*58c0*/  MOV R5, UR7 ;  /* 0x0000000700057c02 */ /* 0x000fce0008000f00 */
        /* <DEDUP_REMOVED lines=11> */
.L_x_60427:
[----:B------:R-:W-:Y:S02]  /*5980*/  HFMA2 R5, -RZ, RZ, 0, 0 ;  /* 0x00000000ff057431 */ /* 0x000fe400000001ff */
[----:B------:R-:W-:-:S07]  /*5990*/  IMAD.MOV.U32 R11, RZ, RZ, RZ ;  /* 0x000000ffff0b7224 */ /* 0x000fce00078e00ff */
.L_x_60426:
[----:B------:R-:W-:Y:S05]  /*59a0*/  BSYNC.RECONVERGENT B0 ;  /* 0x0000000000007941 */ /* 0x000fea0003800200 */
.L_x_60421:
[----:B------:R-:W0:Y:S01]  /*59b0*/  LDCU.64 UR6, c[0x0][0x580] ;  /* 0x0000b000ff0677ac */ /* 0x000e220008000a00 */
[----:B------:R-:W-:Y:S01]  /*59c0*/  IMAD.MOV.U32 R4, RZ, RZ, R11 ;  /* 0x000000ffff047224 */ /* 0x000fe200078e000b */
        /* <DEDUP_REMOVED lines=15> */
.L_x_60431:
[----:B------:R0:W-:Y:S01]  /*5ac0*/  STG.E.U8 desc[UR36][R2.64], R4 ;  /* 0x0000000402007986 */ /* 0x0001e2000c101124 */
[----:B------:R-:W-:Y:S05]  /*5ad0*/  BRA `(.L_x_60433) ;  /* 0x0000000c00387947 */ /* 0x000fea0003800000 */
.L_x_60430:
        /* <DEDUP_REMOVED lines=8> */
.L_x_60435:
[----:B------:R0:W-:Y:S01]  /*5b60*/  STG.E desc[UR36][R2.64], R4 ;  /* 0x0000000402007986 */ /* 0x0001e2000c101924 */
[----:B------:R-:W-:Y:S05]  /*5b70*/  BRA `(.L_x_60433) ;  /* 0x0000000c00107947 */ /* 0x000fea0003800000 */
.L_x_60434:
[----:B------:R0:W-:Y:S01]  /*5b80*/  STG.E.U16 desc[UR36][R2.64], R4 ;  /* 0x0000000402007986 */ /* 0x0001e2000c101524 */
[----:B------:R-:W-:Y:S05]  /*5b90*/  BRA `(.L_x_60433) ;  /* 0x0000000c00087947 */ /* 0x000fea0003800000 */
.L_x_60429:
        /* <DEDUP_REMOVED lines=9> */
.L_x_60437:
[----:B------:R-:W0:Y:S02]  /*5c30*/  I2F.S64 R0, R4 ;  /* 0x0000000400007312 */ /* 0x000e240000301400 */
[----:B0-----:R-:W-:-:S05]  /*5c40*/  F2FP.F16.F32.PACK_AB R0, RZ, R0 ;  /* 0x00000000ff00723e */ /* 0x001fca00000000ff */
[----:B------:R0:W-:Y:S01]  /*5c50*/  STG.E.U16 desc[UR36][R2.64], R0 ;  /* 0x0000000002007986 */ /* 0x0001e2000c101524 */
[----:B------:R-:W-:Y:S05]  /*5c60*/  BRA `(.L_x_60433) ;  /* 0x0000000800d47947 */ /* 0x000fea0003800000 */
.L_x_60436:
[----:B------:R-:W-:-:S09]  /*5c70*/  UISETP.NE.AND UP0, UPT, UR4, 0x7, UPT ;  /* 0x000000070400788c */ /* 0x000fd2000bf05270 */
[----:B------:R-:W-:Y:S05]  /*5c80*/  BRA.U !UP0, `(.L_x_60438) ;  /* 0x0000000108347547 */ /* 0x000fea000b800000 */
[----:B------:R-:W-:-:S09]  /*5c90*/  UISETP.NE.AND UP0, UPT, UR4, 0x8, UPT ;  /* 0x000000080400788c */ /* 0x000fd2000bf05270 */
[----:B------:R-:W-:Y:S05]  /*5ca0*/  BRA.U !UP0, `(.L_x_60439) ;  /* 0x0000000108187547 */ /* 0x000fea000b800000 */
[----:B------:R-:W-:-:S09]  /*5cb0*/  UISETP.NE.AND UP0, UPT, UR4, 0x9, UPT ;  /* 0x000000090400788c */ /* 0x000fd2000bf05270 */
[----:B------:R-:W-:Y:S05]  /*5cc0*/  BRA.U UP0, `(.L_x_60432) ;  /* 0x0000000500d87547 */ /* 0x000fea000b800000 */
[----:B------:R-:W0:Y:S01]  /*5cd0*/  I2F.S64 R6, R4 ;  /* 0x0000000400067312 */ /* 0x000e220000301400 */
[----:B------:R-:W-:-:S05]  /*5ce0*/  MOV R7, RZ ;  /* 0x000000ff00077202 */ /* 0x000fca0000000f00 */
[----:B0-----:R0:W-:Y:S01]  /*5cf0*/  STG.E.64 desc[UR36][R2.64], R6 ;  /* 0x0000000602007986 */ /* 0x0011e2000c101b24 */
[----:B------:R-:W-:Y:S05]  /*5d00*/  BRA `(.L_x_60433) ;  /* 0x0000000800ac7947 */ /* 0x000fea0003800000 */
.L_x_60439:
[----:B------:R-:W0:Y:S02]  /*5d10*/  I2F.S64 R4, R4 ;  /* 0x0000000400047312 */ /* 0x000e240000301400 */
[----:B0-----:R-:W-:-:S04]  /*5d20*/  F2FP.F16.F32.PACK_AB R5, RZ, R4 ;  /* 0x00000004ff05723e */ /* 0x001fc800000000ff */
[----:B------:R-:W-:-:S05]  /*5d30*/  PRMT R5, R5, 0x5410, RZ ;  /* 0x0000541005057816 */ /* 0x000fca00000000ff */
[----:B------:R0:W-:Y:S01]  /*5d40*/  STG.E desc[UR36][R2.64], R5 ;  /* 0x0000000502007986 */ /* 0x0001e2000c101924 */
[----:B------:R-:W-:Y:S05]  /*5d50*/  BRA `(.L_x_60433) ;  /* 0x0000000800987947 */ /* 0x000fea0003800000 */
.L_x_60438:
[----:B------:R-:W0:Y:S02]  /*5d60*/  I2F.F64.S64 R4, R4 ;  /* 0x0000000400047312 */ /* 0x000e240000301c00 */
[----:B0-----:R0:W-:Y:S01]  /*5d70*/  STG.E.64 desc[UR36][R2.64], R4 ;  /* 0x0000000402007986 */ /* 0x0011e2000c101b24 */
[----:B------:R-:W-:Y:S05]  /*5d80*/  BRA `(.L_x_60433) ;  /* 0x00000008008c7947 */ /* 0x000fea0003800000 */
.L_x_60428:
        /* <DEDUP_REMOVED lines=12> */
.L_x_60443:
        /* <DEDUP_REMOVED lines=18> */
.L_x_60446:
[----:B------:R-:W-:-:S04]  /*5f70*/  SHF.R.U32.HI R5, RZ, 0x18, R5 ;  /* 0x00000018ff057819 */ /* 0x000fc80000011605 */
[----:B------:R-:W-:-:S07]  /*5f80*/  LOP3.LUT R0, R0, 0x80, R5, 0xf8, !PT ;  /* 0x0000008000007812 */ /* 0x000fce00078ef805 */
.L_x_60445:
[----:B------:R-:W-:Y:S05]  /*5f90*/  BSYNC.RECONVERGENT B0 ;  /* 0x0000000000007941 */ /* 0x000fea0003800200 */
.L_x_60444:
[----:B------:R4:W-:Y:S01]  /*5fa0*/  STG.E.U8 desc[UR36][R2.64], R0 ;  /* 0x0000000002007986 */ /* 0x0009e2000c101124 */
[----:B------:R-:W-:Y:S05]  /*5fb0*/  BRA `(.L_x_60433) ;  /* 0x0000000800007947 */ /* 0x000fea0003800000 */
.L_x_60442:
        /* <DEDUP_REMOVED lines=18> */
.L_x_60449:
[----:B------:R-:W-:-:S04]  /*60e0*/  SHF.R.U32.HI R5, RZ, 0x18, R5 ;  /* 0x00000018ff057819 */ /* 0x000fc80000011605 */
[----:B------:R-:W-:-:S07]  /*60f0*/  LOP3.LUT R0, R0, 0x80, R5, 0xf8, !PT ;  /* 0x0000008000007812 */ /* 0x000fce00078ef805 */
.L_x_60448:
[----:B------:R-:W-:Y:S05]  /*6100*/  BSYNC.RECONVERGENT B0 ;  /* 0x0000000000007941 */ /* 0x000fea0003800200 */
.L_x_60447:
[----:B------:R3:W-:Y:S01]  /*6110*/  STG.E.U8 desc[UR36][R2.64], R0 ;  /* 0x0000000002007986 */ /* 0x0007e2000c101124 */
[----:B------:R-:W-:Y:S05]  /*6120*/  BRA `(.L_x_60433) ;  /* 0x0000000400a47947 */ /* 0x000fea0003800000 */
.L_x_60441:
        /* <DEDUP_REMOVED lines=23> */
.L_x_60451:
[----:B------:R0:W-:Y:S01]  /*62a0*/  STG.E.64 desc[UR36][R2.64], R4 ;  /* 0x0000000402007986 */ /* 0x0001e2000c101b24 */
[----:B------:R-:W-:Y:S05]  /*62b0*/  BRA `(.L_x_60433) ;  /* 0x0000000400407947 */ /* 0x000fea0003800000 */
.L_x_60450:
[----:B------:R2:W-:Y:S01]  /*62c0*/  STG.E desc[UR36][R2.64], R4 ;  /* 0x0000000402007986 */ /* 0x0005e2000c101924 */
[----:B------:R-:W-:Y:S05]  /*62d0*/  BRA `(.L_x_60433) ;  /* 0x0000000400387947 */ /* 0x000fea0003800000 */
.L_x_60440:
        /* <DEDUP_REMOVED lines=11> */
.L_x_60453:
[----:B------:R-:W0:Y:S01]  /*6390*/  I2F.F64.S64 R4, R4 ;  /* 0x0000000400047312 */ /* 0x000e220000301c00 */
[----:B------:R-:W-:-:S05]  /*63a0*/  CS2R R6, SRZ ;  /* 0x0000000000067805 */ /* 0x000fca000001ff00 */
[----:B0-----:R0:W-:Y:S01]  /*63b0*/  STG.E.128 desc[UR36][R2.64], R4 ;  /* 0x0000000402007986 */ /* 0x0011e2000c101d24 */
[----:B------:R-:W-:Y:S05]  /*63c0*/  BRA `(.L_x_60433) ;  /* 0x0000000000fc7947 */ /* 0x000fea0003800000 */
.L_x_60452:
[----:B------:R-:W-:-:S09]  /*63d0*/  UISETP.NE.AND UP0, UPT, UR4, 0xf, UPT ;  /* 0x0000000f0400788c */ /* 0x000fd2000bf05270 */
[----:B------:R-:W-:Y:S05]  /*63e0*/  BRA.U !UP0, `(.L_x_60454) ;  /* 0x0000000108e87547 */ /* 0x000fea000b800000 */
[----:B------:R-:W-:-:S09]  /*63f0*/  UISETP.NE.AND UP0, UPT, UR4, 0x17, UPT ;  /* 0x000000170400788c */ /* 0x000fd2000bf05270 */
[----:B------:R-:W-:Y:S05]  /*6400*/  BRA.U !UP0, `(.L_x_60455) ;  /* 0x0000000108907547 */ /* 0x000fea000b800000 */
[----:B------:R-:W-:-:S09]  /*6410*/  UISETP.NE.AND UP0, UPT, UR4, 0x18, UPT ;  /* 0x000000180400788c */ /* 0x000fd2000bf05270 */
[----:B------:R-:W-:Y:S05]  /*6420*/  BRA.U !UP0, `(.L_x_60456) ;  /* 0x0000000108447547 */ /* 0x000fea000b800000 */
.L_x_60432:
        /* <DEDUP_REMOVED lines=16> */
.L_x_60457:
[----:B------:R-:W-:Y:S05]  /*6530*/  BRA `(.L_x_60433) ;  /* 0x0000000000a07947 */ /* 0x000fea0003800000 */
.L_x_60456:
        /* <DEDUP_REMOVED lines=13> */
.L_x_60459:
[----:B------:R-:W-:Y:S05]  /*6610*/  BSYNC.RECONVERGENT B0 ;  /* 0x0000000000007941 */ /* 0x000fea0003800200 */
.L_x_60458:
[----:B------:R-:W-:-:S05]  /*6620*/  LOP3.LUT R7, R0, 0x80, R7, 0xf8, !PT ;  /* 0x0000008000077812 */ /* 0x000fca00078ef807 */
[----:B------:R0:W-:Y:S01]  /*6630*/  STG.E.U8 desc[UR36][R2.64], R7 ;  /* 0x0000000702007986 */ /* 0x0001e2000c101124 */
[----:B------:R-:W-:Y:S05]  /*6640*/  BRA `(.L_x_60433) ;  /* 0x00000000005c7947 */ /* 0x000fea0003800000 */
.L_x_60455:
        /* <DEDUP_REMOVED lines=12> */
.L_x_60461:
[----:B------:R-:W-:Y:S01]  /*6710*/  IMAD.MOV.U32 R0, RZ, RZ, 0x7f ;  /* 0x0000007fff007424 */ /* 0x000fe200078e00ff */
[----:B------:R-:W-:-:S04]  /*6720*/  ISETP.GT.U32.AND P0, PT, R6, 0x7f800000, PT ;  /* 0x7f8000000600780c */ /* 0x000fc80003f04070 */
[----:B------:R-:W-:-:S09]  /*6730*/  SEL R0, R0, 0x7c, P0 ;  /* 0x0000007c00007807 */ /* 0x000fd20000000000 */
.L_x_60462:
[----:B------:R-:W-:Y:S05]  /*6740*/  BSYNC.RECONVERGENT B0 ;  /* 0x0000000000007941 */ /* 0x000fea0003800200 */
.L_x_60460:
[----:B------:R-:W-:-:S04]  /*6750*/  SHF.R.U32.HI R5, RZ, 0x18, R5 ;  /* 0x00000018ff057819 */ /* 0x000fc80000011605 */
[----:B------:R-:W-:-:S05]  /*6760*/  LOP3.LUT R5, R0, 0x80, R5, 0xf8, !PT ;  /* 0x0000008000057812 */ /* 0x000fca00078ef805 */
[----:B------:R0:W-:Y:S01]  /*6770*/  STG.E.U8 desc[UR36][R2.64], R5 ;  /* 0x0000000502007986 */ /* 0x0001e2000c101124 */
[----:B------:R-:W-:Y:S05]  /*6780*/  BRA `(.L_x_60433) ;  /* 0x00000000000c7947 */ /* 0x000fea0003800000 */
.L_x_60454:
[----:B------:R-:W0:Y:S02]  /*6790*/  I2F.S64 R0, R4 ;  /* 0x0000000400007312 */ /* 0x000e240000301400 */
[----:B0-----:R-:W-:-:S05]  /*67a0*/  F2FP.BF16.F32.PACK_AB R0, RZ, R0 ;  /* 0x00000000ff00723e */ /* 0x001fca00000010ff */
[----:B------:R0:W-:Y:S02]  /*67b0*/  STG.E.U16 desc[UR36][R2.64], R0 ;  /* 0x0000000002007986 */ /* 0x0001e4000c101524 */
.L_x_60433:
[----:B------:R-:W-:-:S07]  /*67c0*/  VIADD R17, R17, 0x80 ;  /* 0x0000008011117836 */ /* 0x000fce0000000000 */
.L_x_60386:
[----:B------:R-:W-:Y:S05]  /*67d0*/  BSYNC.RECONVERGENT B6 ;  /* 0x0000000000067941 */ /* 0x000fea0003800200 */
.L_x_60385:
        /* <DEDUP_REMOVED lines=307> */
.L_x_60465:
[----:B------:R-:W1:Y:S01]  /*7b10*/  LDCU.64 UR6, c[0x0][0x588] ;  /* 0x0000b100ff0677ac */ /* 0x000e620008000a00 */
        /* <DEDUP_REMOVED lines=16> */
.L_x_60469:
[----:B------:R0:W5:Y:S01]  /*7c20*/  LDG.E.U8 R2, desc[UR36][R4.64] ;  /* 0x0000002404027981 */ /* 0x000162000c1e1100 */
[----:B------:R-:W-:Y:S01]  /*7c30*/  IMAD.MOV.U32 R3, RZ, RZ, RZ ;  /* 0x000000ffff037224 */ /* 0x000fe200078e00ff */
[----:B------:R-:W-:Y:S06]  /*7c40*/  BRA `(.L_x_60471) ;  /* 0x0000000c00407947 */ /* 0x000fec0003800000 */
.L_x_60468:
        /* <DEDUP_REMOVED lines=8> */
.L_x_60473:
[----:B------:R-:W2:Y:S02]  /*7cd0*/  LDG.E R2, desc[UR36][R4.64] ;  /* 0x0000002404027981 */ /* 0x000ea4000c1e1900 */
[----:B--2---:R-:W-:Y:S01]  /*7ce0*/  SHF.R.S32.HI R3, RZ, 0x1f, R2 ;  /* 0x0000001fff037819 */ /* 0x004fe20000011402 */
[----:B------:R-:W-:Y:S06]  /*7cf0*/  BRA `(.L_x_60471) ;  /* 0x0000000c00147947 */ /* 0x000fec0003800000 */
.L_x_60472:
[----:B------:R-:W2:Y:S02]  /*7d00*/  LDG.E.S16 R2, desc[UR36][R4.64] ;  /* 0x0000002404027981 */ /* 0x000ea4000c1e1700 */
[----:B--2---:R-:W-:Y:S01]  /*7d10*/  SHF.R.S32.HI R3, RZ, 0x1f, R2 ;  /* 0x0000001fff037819 */ /* 0x004fe20000011402 */
[----:B------:R-:W-:Y:S06]  /*7d20*/  BRA `(.L_x_60471) ;  /* 0x0000000c00087947 */ /* 0x000fec0003800000 */
.L_x_60467:
        /* <DEDUP_REMOVED lines=9> */
.L_x_60475:
[----:B------:R-:W2:Y:S02]  /*7dc0*/  LDG.E.U16 R4, desc[UR36][R4.64] ;  /* 0x0000002404047981 */ /* 0x000ea4000c1e1500 */
[----:B--2---:R-:W-:-:S06]  /*7dd0*/  HADD2.F32 R2, -RZ, R4.H0_H0 ;  /* 0x20000004ff027230 */ /* 0x004fcc0000004100 */
[----:B------:R-:W0:Y:S01]  /*7de0*/  F2I.S64.TRUNC R2, R2 ;  /* 0x0000000200027311 */ /* 0x000e22000020d900 */
[----:B------:R-:W-:Y:S05]  /*7df0*/  BRA `(.L_x_60471) ;  /* 0x0000000800d47947 */ /* 0x000fea0003800000 */
.L_x_60474:
        /* <DEDUP_REMOVED lines=9> */
.L_x_60477:
[----:B------:R-:W2:Y:S02]  /*7e90*/  LDG.E.U16 R4, desc[UR36][R4.64] ;  /* 0x0000002404047981 */ /* 0x000ea4000c1e1500 */
[----:B--2---:R-:W-:-:S06]  /*7ea0*/  HADD2.F32 R2, -RZ, R4.H0_H0 ;  /* 0x20000004ff027230 */ /* 0x004fcc0000004100 */
[----:B------:R-:W0:Y:S01]  /*7eb0*/  F2I.S64.TRUNC R2, R2 ;  /* 0x0000000200027311 */ /* 0x000e22000020d900 */
[----:B------:R-:W-:Y:S05]  /*7ec0*/  BRA `(.L_x_60471) ;  /* 0x0000000800a07947 */ /* 0x000fea0003800000 */
.L_x_60476:
[----:B------:R-:W2:Y:S02]  /*7ed0*/  LDG.E.64 R2, desc[UR36][R4.64] ;  /* 0x0000002404027981 */ /* 0x000ea4000c1e1b00 */
[----:B--2---:R-:W0:Y:S01]  /*7ee0*/  F2I.S64.F64.TRUNC R2, R2 ;  /* 0x0000000200027311 */ /* 0x004e22000030d900 */
[----:B------:R-:W-:Y:S05]  /*7ef0*/  BRA `(.L_x_60471) ;  /* 0x0000000800947947 */ /* 0x000fea0003800000 */
.L_x_60466:
        /* <DEDUP_REMOVED lines=13> */
.L_x_60480:
[----:B------:R-:W2:Y:S02]  /*7fd0*/  LDG.E.64 R2, desc[UR36][R4.64] ;  /* 0x0000002404027981 */ /* 0x000ea4000c1e1b00 */
[----:B--2---:R-:W3:Y:S01]  /*7fe0*/  F2I.S64.F64.TRUNC R2, R2 ;  /* 0x0000000200027311 */ /* 0x004ee2000030d900 */
[----:B------:R-:W-:Y:S05]  /*7ff0*/  BRA `(.L_x_60471) ;  /* 0x0000000800547947 */ /* 0x000fea0003800000 */
.L_x_60479:
        /* <DEDUP_REMOVED lines=24> */
[----:B------:R-:W1:Y:S01]  /*8180*/  F2I.S64.TRUNC R2, R3 ;  /* 0x0000000300027311 */ /* 0x000e62000020d900 */
[----:B------:R-:W-:Y:S05]  /*8190*/  BRA `(.L_x_60471) ;  /* 0x0000000400ec7947 */ /* 0x000fea0003800000 */
.L_x_60482:
        /* <DEDUP_REMOVED lines=13> */
.L_x_60481:
[----:B------:R-:W2:Y:S02]  /*8270*/  LDG.E.U16 R2, desc[UR36][R4.64] ;  /* 0x0000002404027981 */ /* 0x000ea4000c1e1500 */
[----:B--2---:R-:W-:-:S06]  /*8280*/  IMAD.U32 R2, R2, 0x10000, RZ ;  /* 0x0001000002027824 */ /* 0x004fcc00078e00ff */
[----:B------:R-:W0:Y:S01]  /*8290*/  F2I.S64.TRUNC R2, R2 ;  /* 0x0000000200027311 */ /* 0x000e22000020d900 */
[----:B------:R-:W-:Y:S05]  /*82a0*/  BRA `(.L_x_60471) ;  /* 0x0000000400a87947 */ /* 0x000fea0003800000 */
.L_x_60478:
        /* <DEDUP_REMOVED lines=11> */
.L_x_60485:
        /* <DEDUP_REMOVED lines=21> */
.L_x_60489:
[----:B------:R-:W-:Y:S05]  /*84b0*/  BSYNC.RECONVERGENT B1 ;  /* 0x0000000000017941 */ /* 0x000fea0003800200 */
.L_x_60488:
[----:B------:R-:W-:Y:S01]  /*84c0*/  IMAD.SHL.U32 R0, R0, 0x100000, RZ ;  /* 0x0010000000007824 */ /* 0x000fe200078e00ff */
[----:B------:R-:W-:-:S04]  /*84d0*/  LEA R2, R2, 0x3b800000, 0x17 ;  /* 0x3b80000002027811 */ /* 0x000fc800078eb8ff */
[----:B------:R-:W-:-:S07]  /*84e0*/  LOP3.LUT R2, R2, R0, R7, 0xfe, !PT ;  /* 0x0000000002027212 */ /* 0x000fce00078efe07 */
.L_x_60487:
[----:B------:R-:W-:Y:S05]  /*84f0*/  BSYNC.RECONVERGENT B0 ;  /* 0x0000000000007941 */ /* 0x000fea0003800200 */
.L_x_60486:
[----:B------:R-:W0:Y:S01]  /*8500*/  F2I.S64.TRUNC R2, R2 ;  /* 0x0000000200027311 */ /* 0x000e22000020d900 */
[----:B------:R-:W-:Y:S05]  /*8510*/  BRA `(.L_x_60471) ;  /* 0x00000004000c7947 */ /* 0x000fea0003800000 */
.L_x_60484:
        /* <DEDUP_REMOVED lines=21> */
.L_x_60493:
[----:B------:R-:W-:Y:S05]  /*8670*/  BSYNC.RECONVERGENT B1 ;  /* 0x0000000000017941 */ /* 0x000fea0003800200 */
.L_x_60492:
[----:B------:R-:W-:Y:S02]  /*8680*/  SHF.L.U32 R0, R0, 0x15, RZ ;  /* 0x0000001500007819 */ /* 0x000fe400000006ff */
[----:B------:R-:W-:-:S04]  /*8690*/  LEA R2, R2, 0x37800000, 0x17 ;  /* 0x3780000002027811 */ /* 0x000fc800078eb8ff */
[----:B------:R-:W-:-:S07]  /*86a0*/  LOP3.LUT R2, R2, R0, R7, 0xfe, !PT ;  /* 0x0000000002027212 */ /* 0x000fce00078efe07 */
.L_x_60491:
[----:B------:R-:W-:Y:S05]  /*86b0*/  BSYNC.RECONVERGENT B0 ;  /* 0x0000000000007941 */ /* 0x000fea0003800200 */
.L_x_60490:
[----:B------:R-:W0:Y:S01]  /*86c0*/  F2I.S64.TRUNC R2, R2 ;  /* 0x0000000200027311 */ /* 0x000e22000020d900 */
[----:B------:R-:W-:Y:S05]  /*86d0*/  BRA `(.L_x_60471) ;  /* 0x00000000009c7947 */ /* 0x000fea0003800000 */
.L_x_60483:
        /* <DEDUP_REMOVED lines=14> */
.L_x_60497:
[----:B------:R-:W-:Y:S05]  /*87c0*/  BSYNC.RECONVERGENT B0 ;  /* 0x0000000000007941 */ /* 0x000fea0003800200 */
.L_x_60496:
[----:B------:R-:W4:Y:S01]  /*87d0*/  F2I.S64.TRUNC R2, R2 ;  /* 0x0000000200027311 */ /* 0x000f22000020d900 */
[----:B------:R-:W-:Y:S05]  /*87e0*/  BRA `(.L_x_60471) ;  /* 0x0000000000587947 */ /* 0x000fea0003800000 */
.L_x_60470:
        /* <DEDUP_REMOVED lines=16> */
.L_x_60498:
[----:B------:R-:W-:Y:S01]  /*88f0*/  CS2R R2, SRZ ;  /* 0x0000000000027805 */ /* 0x000fe2000001ff00 */
[----:B------:R-:W-:Y:S06]  /*8900*/  BRA `(.L_x_60471) ;  /* 0x0000000000107947 */ /* 0x000fec0003800000 */
.L_x_60495:
[----:B------:R0:W5:Y:S01]  /*8910*/  LDG.E.64 R2, desc[UR36][R4.64] ;  /* 0x0000002404027981 */ /* 0x000162000c1e1b00 */
[----:B------:R-:W-:Y:S05]  /*8920*/  BRA `(.L_x_60471) ;  /* 0x0000000000087947 */ /* 0x000fea0003800000 */
.L_x_60494:
[----:B------:R0:W5:Y:S01]  /*8930*/  LDG.E R2, desc[UR36][R4.64] ;  /* 0x0000002404027981 */ /* 0x000162000c1e1900 */
[----:B------:R-:W-:-:S07]  /*8940*/  IMAD.MOV.U32 R3, RZ, RZ, RZ ;  /* 0x000000ffff037224 */ /* 0x000fce00078e00ff */
.L_x_60471:
[----:B012345:R-:W-:Y:S01]  /*8950*/  ISETP.GE.AND P0, PT, R3, RZ, PT ;  /* 0x000000ff0300720c */ /* 0x03ffe20003f06270 */
        /* <DEDUP_REMOVED lines=18> */
[----:B------:R-:W-:Y:S02]  /*8a80*/  IMAD.IADD R5, R5, 0x1, R7 ;  /* 0x0000000105057824 */ /* 0x000fe400078e0207 */
[C---:B------:R-:W-:Y:S02]  /*8a90*/  IMAD R9, R8.reuse, R9, R0 ;  /* 0x0000000908097224 */ /* 0x040fe400078e0200 */
[----:B------:R-:W-:Y:S02]  /*8aa0*/  IMAD.MOV.U32 R11, RZ, RZ, R4 ;  /* 0x000000ffff0b7224 */ /* 0x000fe400078e0004 */
[----:B------:R-:W-:Y:S01]  /*8ab0*/  IMAD.WIDE.U32 R6, R8, R8, RZ ;  /* 0x0000000808067225 */ /* 0x000fe200078e00ff */
[----:B------:R-:W-:Y:S06]  /*8ac0*/  @!P1 BRA `(.L_x_60502) ;  /* 0x0000000000609947 */ /* 0x000fec0003800000 */
[----:B------:R-:W-:Y:S01]  /*8ad0*/  IADD3 R9, PT, PT, R7, R9, RZ ;  /* 0x0000000907097210 */ /* 0x000fe20007ffe0ff */
[----:B------:R-:W-:Y:S01]  /*8ae0*/  IMAD.MOV.U32 R8, RZ, RZ, R6 ;  /* 0x000000ffff087224 */ /* 0x000fe200078e0006 */
[--C-:B------:R-:W-:Y:S02]  /*8af0*/  SHF.R.U64 R0, R2, 0x1, R3.reuse ;  /* 0x0000000102007819 */ /* 0x100fe40000001203 */
[----:B------:R-:W-:-:S07]  /*8b00*/  SHF.R.U32.HI R7, RZ, 0x1, R3 ;  /* 0x00000001ff077819 */ /* 0x000fce0000011603 */
.L_x_60503:
        /* <DEDUP_REMOVED lines=16> */
[----:B------:R-:W-:Y:S02]  /*8c10*/  IMAD R5, R5, R4, R6 ;  /* 0x0000000405057224 */ /* 0x000fe400078e0206 */
[----:B------:R-:W-:Y:S02]  /*8c20*/  IMAD.MOV.U32 R11, RZ, RZ, R2 ;  /* 0x000000ffff0b7224 */ /* 0x000fe400078e0002 */
[----:B------:R-:W-:-:S04]  /*8c30*/  IMAD.IADD R5, R3, 0x1, R5 ;  /* 0x0000000103057824 */ /* 0x000fc800078e0205 */
[----:B------:R-:W-:Y:S05]  /*8c40*/  @P0 BRA `(.L_x_60503) ;  /* 0xfffffffc00b00947 */ /* 0x000fea000383ffff */
.L_x_60502:
[----:B------:R-:W-:Y:S05]  /*8c50*/  BSYNC.RECONVERGENT B1 ;  /* 0x0000000000017941 */ /* 0x000fea0003800200 */
.L_x_60501:
[----:B------:R-:W-:Y:S05]  /*8c60*/  BRA `(.L_x_60504) ;  /* 0x00000000004c7947 */ /* 0x000fea0003800000 */
.L_x_60500:
[----:B------:R-:W0:Y:S01]  /*8c70*/  LDCU.64 UR4, c[0x0][0x590] ;  /* 0x0000b200ff0477ac */ /* 0x000e220008000a00 */
[----:B------:R-:W1:Y:S01]  /*8c80*/  LDCU.64 UR6, c[0x0][0x590] ;  /* 0x0000b200ff0677ac */ /* 0x000e620008000a00 */
[----:B0-----:R-:W-:-:S04]  /*8c90*/  UISETP.NE.U32.AND UP0, UPT, UR4, 0x1, UPT ;  /* 0x000000010400788c */ /* 0x001fc8000bf05070 */
[----:B------:R-:W-:Y:S01]  /*8ca0*/  UISETP.NE.AND.EX UP0, UPT, UR5, URZ, UPT, UP0 ;  /* 0x000000ff0500728c */ /* 0x000fe2000bf05300 */
[----:B-1----:R-:W-:Y:S01]  /*8cb0*/  MOV R11, UR6 ;  /* 0x00000006000b7c02 */ /* 0x002fe20008000f00 */
[----:B------:R-:W-:-:S07]  /*8cc0*/  IMAD.U32 R5, RZ, RZ, UR7 ;  /* 0x00000007ff057e24 */ /* 0x000fce000f8e00ff */
        /* <DEDUP_REMOVED lines=11> */
.L_x_60505:
[----:B------:R-:W-:Y:S02]  /*8d80*/  HFMA2 R11, -RZ, RZ, 0, 0 ;  /* 0x00000000ff0b7431 */ /* 0x000fe400000001ff */
[----:B------:R-:W-:-:S07]  /*8d90*/  IMAD.MOV.U32 R5, RZ, RZ, RZ ;  /* 0x000000ffff057224 */ /* 0x000fce00078e00ff */
.L_x_60504:
[----:B------:R-:W-:Y:S05]  /*8da0*/  BSYNC.RECONVERGENT B0 ;  /* 0x0000000000007941 */ /* 0x000fea0003800200 */
.L_x_60499:
[----:B------:R-:W0:Y:S01]  /*8db0*/  LDCU.64 UR6, c[0x0][0x580] ;  /* 0x0000b000ff0677ac */ /* 0x000e220008000a00 */
[----:B------:R-:W-:Y:S01]  /*8dc0*/  MOV R4, R11 ;  /* 0x0000000b00047202 */ /* 0x000fe20000000f00 */
        /* <DEDUP_REMOVED lines=15> */
.L_x_60509:
[----:B------:R3:W-:Y:S01]  /*8ec0*/  STG.E.U8 desc[UR36][R2.64], R4 ;  /* 0x0000000402007986 */ /* 0x0007e2000c101124 */
[----:B------:R-:W-:Y:S05]  /*8ed0*/  BRA `(.L_x_60511) ;  /* 0x0000000c00387947 */ /* 0x000fea0003800000 */
.L_x_60508:
        /* <DEDUP_REMOVED lines=8> */
.L_x_60513:
[----:B------:R2:W-:Y:S01]  /*8f60*/  STG.E desc[UR36][R2.64], R4 ;  /* 0x0000000402007986 */ /* 0x0005e2000c101924 */
[----:B------:R-:W-:Y:S05]  /*8f70*/  BRA `(.L_x_60511) ;  /* 0x0000000c00107947 */ /* 0x000fea0003800000 */
.L_x_60512:
[----:B------:R0:W-:Y:S01]  /*8f80*/  STG.E.U16 desc[UR36][R2.64], R4 ;  /* 0x0000000402007986 */ /* 0x0001e2000c101524 */
[----:B------:R-:W-:Y:S05]  /*8f90*/  BRA `(.L_x_60511) ;  /* 0x0000000c00087947 */ /* 0x000fea0003800000 */
.L_x_60507:
        /* <DEDUP_REMOVED lines=9> */
.L_x_60515:
[----:B------:R-:W0:Y:S02]  /*9030*/  I2F.S64 R0, R4 ;  /* 0x0000000400007312 */ /* 0x000e240000301400 */
[----:B0-----:R-:W-:-:S05]  /*9040*/  F2FP.F16.F32.PACK_AB R0, RZ, R0 ;  /* 0x00000000ff00723e */ /* 0x001fca00000000ff */
[----:B------:R0:W-:Y:S01]  /*9050*/  STG.E.U16 desc[UR36][R2.64], R0 ;  /* 0x0000000002007986 */ /* 0x0001e2000c101524 */
[----:B------:R-:W-:Y:S05]  /*9060*/  BRA `(.L_x_60511) ;  /* 0x0000000800d47947 */ /* 0x000fea0003800000 */
.L_x_60514:
        /* <DEDUP_REMOVED lines=10> */
.L_x_60517:
[----:B------:R-:W0:Y:S02]  /*9110*/  I2F.S64 R4, R4 ;  /* 0x0000000400047312 */ /* 0x000e240000301400 */
[----:B0-----:R-:W-:-:S04]  /*9120*/  F2FP.F16.F32.PACK_AB R5, RZ, R4 ;  /* 0x00000004ff05723e */ /* 0x001fc800000000ff */
[----:B------:R-:W-:-:S05]  /*9130*/  PRMT R5, R5, 0x5410, RZ ;  /* 0x0000541005057816 */ /* 0x000fca00000000ff */
[----:B------:R0:W-:Y:S01]  /*9140*/  STG.E desc[UR36][R2.64], R5 ;  /* 0x0000000502007986 */ /* 0x0001e2000c101924 */
[----:B------:R-:W-:Y:S05]  /*9150*/  BRA `(.L_x_60511) ;  /* 0x0000000800987947 */ /* 0x000fea0003800000 */
.L_x_60516:
[----:B------:R-:W0:Y:S02]  /*9160*/  I2F.F64.S64 R4, R4 ;  /* 0x0000000400047312 */ /* 0x000e240000301c00 */
[----:B0-----:R0:W-:Y:S01]  /*9170*/  STG.E.64 desc[UR36][R2.64], R4 ;  /* 0x0000000402007986 */ /* 0x0011e2000c101b24 */
[----:B------:R-:W-:Y:S05]  /*9180*/  BRA `(.L_x_60511) ;  /* 0x00000008008c7947 */ /* 0x000fea0003800000 */
.L_x_60506:
        /* <DEDUP_REMOVED lines=12> */
.L_x_60521:
        /* <DEDUP_REMOVED lines=18> */
.L_x_60524:
[----:B------:R-:W-:-:S04]  /*9370*/  SHF.R.U32.HI R5, RZ, 0x18, R5 ;  /* 0x00000018ff057819 */ /* 0x000fc80000011605 */
[----:B------:R-:W-:-:S07]  /*9380*/  LOP3.LUT R0, R0, 0x80, R5, 0xf8, !PT ;  /* 0x0000008000007812 */ /* 0x000fce00078ef805 */
.L_x_60523:
[----:B------:R-:W-:Y:S05]  /*9390*/  BSYNC.RECONVERGENT B0 ;  /* 0x0000000000007941 */ /* 0x000fea0003800200 */
.L_x_60522:
[----:B------:R0:W-:Y:S01]  /*93a0*/  STG.E.U8 desc[UR36][R2.64], R0 ;  /* 0x0000000002007986 */ /* 0x0001e2000c101124 */
[----:B------:R-:W-:Y:S05]  /*93b0*/  BRA `(.L_x_60511) ;  /* 0x0000000800007947 */ /* 0x000fea0003800000 */
.L_x_60520:
        /* <DEDUP_REMOVED lines=18> */
.L_x_60527:
[----:B------:R-:W-:-:S04]  /*94e0*/  SHF.R.U32.HI R5, RZ, 0x18, R5 ;  /* 0x00000018ff057819 */ /* 0x000fc80000011605 */
[----:B------:R-:W-:-:S07]  /*94f0*/  LOP3.LUT R0, R0, 0x80, R5, 0xf8, !PT ;  /* 0x0000008000007812 */ /* 0x000fce00078ef805 */
.L_x_60526:
[----:B------:R-:W-:Y:S05]  /*9500*/  BSYNC.RECONVERGENT B0 ;  /* 0x0000000000007941 */ /* 0x000fea0003800200 */
.L_x_60525:
[----:B------:R0:W-:Y:S01]  /*9510*/  STG.E.U8 desc[UR36][R2.64], R0 ;  /* 0x0000000002007986 */ /* 0x0001e2000c101124 */
[----:B------:R-:W-:Y:S05]  /*9520*/  BRA `(.L_x_60511) ;  /* 0x0000000400a47947 */ /* 0x000fea0003800000 */
.L_x_60519:
        /* <DEDUP_REMOVED lines=23> */
.L_x_60529:
[----:B------:R0:W-:Y:S01]  /*96a0*/  STG.E.64 desc[UR36][R2.64], R4 ;  /* 0x0000000402007986 */ /* 0x0001e2000c101b24 */
[----:B------:R-:W-:Y:S05]  /*96b0*/  BRA `(.L_x_60511) ;  /* 0x0000000400407947 */ /* 0x000fea0003800000 */
.L_x_60528:
[----:B------:R0:W-:Y:S01]  /*96c0*/  STG.E desc[UR36][R2.64], R4 ;  /* 0x0000000402007986 */ /* 0x0001e2000c101924 */
[----:B------:R-:W-:Y:S05]  /*96d0*/  BRA `(.L_x_60511) ;  /* 0x0000000400387947 */ /* 0x000fea0003800000 */
.L_x_60518:
        /* <DEDUP_REMOVED lines=11> */
.L_x_60531:
[----:B------:R-:W0:Y:S01]  /*9790*/  I2F.F64.S64 R4, R4 ;  /* 0x0000000400047312 */ /* 0x000e220000301c00 */
[----:B------:R-:W-:-:S05]  /*97a0*/  CS2R R6, SRZ ;  /* 0x0000000000067805 */ /* 0x000fca000001ff00 */
[----:B0-----:R0:W-:Y:S01]  /*97b0*/  STG.E.128 desc[UR36][R2.64], R4 ;  /* 0x0000000402007986 */ /* 0x0011e2000c101d24 */
[----:B------:R-:W-:Y:S05]  /*97c0*/  BRA `(.L_x_60511) ;  /* 0x0000000000fc7947 */ /* 0x000fea0003800000 */
.L_x_60530:
[----:B------:R-:W-:-:S09]  /*97d0*/  UISETP.NE.AND UP0, UPT, UR4, 0xf, UPT ;  /* 0x0000000f0400788c */ /* 0x000fd2000bf05270 */
[----:B------:R-:W-:Y:S05]  /*97e0*/  BRA.U !UP0, `(.L_x_60532) ;  /* 0x0000000108e87547 */ /* 0x000fea000b800000 */
[----:B------:R-:W-:-:S09]  /*97f0*/  UISETP.NE.AND UP0, UPT, UR4, 0x17, UPT ;  /* 0x000000170400788c */ /* 0x000fd2000bf05270 */
[----:B------:R-:W-:Y:S05]  /*9800*/  BRA.U !UP0, `(.L_x_60533) ;  /* 0x0000000108907547 */ /* 0x000fea000b800000 */
[----:B------:R-:W-:-:S09]  /*9810*/  UISETP.NE.AND UP0, UPT, UR4, 0x18, UPT ;  /* 0x000000180400788c */ /* 0x000fd2000bf05270 */
[----:B------:R-:W-:Y:S05]  /*9820*/  BRA.U !UP0, `(.L_x_60534) ;  /* 0x0000000108447547 */ /* 0x000fea000b800000 */
.L_x_60510:
        /* <DEDUP_REMOVED lines=16> */
.L_x_60535:
[----:B------:R-:W-:Y:S05]  /*9930*/  BRA `(.L_x_60511) ;  /* 0x0000000000a07947 */ /* 0x000fea0003800000 */
.L_x_60534:
        /* <DEDUP_REMOVED lines=13> */
.L_x_60537:
[----:B------:R-:W-:Y:S05]  /*9a10*/  BSYNC.RECONVERGENT B0 ;  /* 0x0000000000007941 */ /* 0x000fea0003800200 */
.L_x_60536:
[----:B------:R-:W-:-:S05]  /*9a20*/  LOP3.LUT R7, R0, 0x80, R7, 0xf8, !PT ;  /* 0x0000008000077812 */ /* 0x000fca00078ef807 */
[----:B------:R0:W-:Y:S01]  /*9a30*/  STG.E.U8 desc[UR36][R2.64], R7 ;  /* 0x0000000702007986 */ /* 0x0001e2000c101124 */
[----:B------:R-:W-:Y:S05]  /*9a40*/  BRA `(.L_x_60511) ;  /* 0x00000000005c7947 */ /* 0x000fea0003800000 */
.L_x_60533:
        /* <DEDUP_REMOVED lines=12> */
.L_x_60539:
[----:B------:R-:W-:Y:S01]  /*9b10*/  IMAD.MOV.U32 R0, RZ, RZ, 0x7f ;  /* 0x0000007fff007424 */ /* 0x000fe200078e00ff */
[----:B------:R-:W-:-:S04]  /*9b20*/  ISETP.GT.U32.AND P0, PT, R6, 0x7f800000, PT ;  /* 0x7f8000000600780c */ /* 0x000fc80003f04070 */
[----:B------:R-:W-:-:S09]  /*9b30*/  SEL R0, R0, 0x7c, P0 ;  /* 0x0000007c00007807 */ /* 0x000fd20000000000 */
.L_x_60540:
[----:B------:R-:W-:Y:S05]  /*9b40*/  BSYNC.RECONVERGENT B0 ;  /* 0x0000000000007941 */ /* 0x000fea0003800200 */
.L_x_60538:
[----:B------:R-:W-:-:S04]  /*9b50*/  SHF.R.U32.HI R5, RZ, 0x18, R5 ;  /* 0x00000018ff057819 */ /* 0x000fc80000011605 */
[----:B------:R-:W-:-:S05]  /*9b60*/  LOP3.LUT R5, R0, 0x80, R5, 0xf8, !PT ;  /* 0x0000008000057812 */ /* 0x000fca00078ef805 */
[----:B------:R0:W-:Y:S01]  /*9b70*/  STG.E.U8 desc[UR36][R2.64], R5 ;  /* 0x0000000502007986 */ /* 0x0001e2000c101124 */
[----:B------:R-:W-:Y:S05]  /*9b80*/  BRA `(.L_x_60511) ;  /* 0x00000000000c7947 */ /* 0x000fea0003800000 */
.L_x_60532:
[----:B------:R-:W0:Y:S02]  /*9b90*/  I2F.S64 R0, R4 ;  /* 0x0000000400007312 */ /* 0x000e240000301400 */
[----:B0-----:R-:W-:-:S05]  /*9ba0*/  F2FP.BF16.F32.PACK_AB R0, RZ, R0 ;  /* 0x00000000ff00723e */ /* 0x001fca00000010ff */
[----:B------:R0:W-:Y:S02]  /*9bb0*/  STG.E.U16 desc[UR36][R2.64], R0 ;  /* 0x0000000002007986 */ /* 0x0001e4000c101524 */
.L_x_60511:
[----:B------:R-:W-:-:S07]  /*9bc0*/  IADD3 R17, PT, PT, R17, 0x80, RZ ;  /* 0x0000008011117810 */ /* 0x000fce0007ffe0ff */
.L_x_60464:
[----:B------:R-:W-:Y:S05]  /*9bd0*/  BSYNC.RECONVERGENT B6 ;  /* 0x0000000000067941 */ /* 0x000fea0003800200 */
.L_x_60463:
        /* <DEDUP_REMOVED lines=306> */
.L_x_60541:
        /* <DEDUP_REMOVED lines=19> */
.L_x_60545:
[----:B------:R0:W5:Y:S01]  /*b030*/  LDG.E.U8 R2, desc[UR36][R4.64] ;  /* 0x0000002404027981 */ /* 0x000162000c1e1100 */
[----:B------:R-:W-:Y:S01]  /*b040*/  IMAD.MOV.U32 R3, RZ, RZ, RZ ;  /* 0x000000ffff037224 */ /* 0x000fe200078e00ff */
[----:B------:R-:W-:Y:S06]  /*b050*/  BRA `(.L_x_60547) ;  /* 0x0000000c00407947 */ /* 0x000fec0003800000 */
.L_x_60544:
        /* <DEDUP_REMOVED lines=8> */
.L_x_60549:
[----:B------:R-:W2:Y:S02]  /*b0e0*/  LDG.E R2, desc[UR36][R4.64] ;  /* 0x0000002404027981 */ /* 0x000ea4000c1e1900 */
[----:B--2---:R-:W-:Y:S01]  /*b0f0*/  SHF.R.S32.HI R3, RZ, 0x1f, R2 ;  /* 0x0000001fff037819 */ /* 0x004fe20000011402 */
[----:B------:R-:W-:Y:S06]  /*b100*/  BRA `(.L_x_60547) ;  /* 0x0000000c00147947 */ /* 0x000fec0003800000 */
.L_x_60548:
[----:B------:R-:W2:Y:S02]  /*b110*/  LDG.E.S16 R2, desc[UR36][R4.64] ;  /* 0x0000002404027981 */ /* 0x000ea4000c1e1700 */
[----:B--2---:R-:W-:Y:S01]  /*b120*/  SHF.R.S32.HI R3, RZ, 0x1f, R2 ;  /* 0x0000001fff037819 */ /* 0x004fe20000011402 */
[----:B------:R-:W-:Y:S06]  /*b130*/  BRA `(.L_x_60547) ;  /* 0x0000000c00087947 */ /* 0x000fec0003800000 */
.L_x_60543:
        /* <DEDUP_REMOVED lines=9> */
.L_x_60551:
[----:B------:R-:W2:Y:S02]  /*b1d0*/  LDG.E.U16 R4, desc[UR36][R4.64] ;  /* 0x0000002404047981 */ /* 0x000ea4000c1e1500 */
[----:B--2---:R-:W-:-:S06]  /*b1e0*/  HADD2.F32 R2, -RZ, R4.H0_H0 ;  /* 0x20000004ff027230 */ /* 0x004fcc0000004100 */
[----:B------:R-:W0:Y:S01]  /*b1f0*/  F2I.S64.TRUNC R2, R2 ;  /* 0x0000000200027311 */ /* 0x000e22000020d900 */
[----:B------:R-:W-:Y:S05]  /*b200*/  BRA `(.L_x_60547) ;  /* 0x0000000800d47947 */ /* 0x000fea0003800000 */
.L_x_60550:
        /* <DEDUP_REMOVED lines=9> */
.L_x_60553:
[----:B------:R-:W2:Y:S02]  /*b2a0*/  LDG.E.U16 R4, desc[UR36][R4.64] ;  /* 0x0000002404047981 */ /* 0x000ea4000c1e1500 */
[----:B--2---:R-:W-:-:S06]  /*b2b0*/  HADD2.F32 R2, -RZ, R4.H0_H0 ;  /* 0x20000004ff027230 */ /* 0x004fcc0000004100 */
[----:B------:R-:W0:Y:S01]  /*b2c0*/  F2I.S64.TRUNC R2, R2 ;  /* 0x0000000200027311 */ /* 0x000e22000020d900 */
[----:B------:R-:W-:Y:S05]  /*b2d0*/  BRA `(.L_x_60547) ;  /* 0x0000000800a07947 */ /* 0x000fea0003800000 */
.L_x_60552:
[----:B------:R-:W2:Y:S02]  /*b2e0*/  LDG.E.64 R2, desc[UR36][R4.64] ;  /* 0x0000002404027981 */ /* 0x000ea4000c1e1b00 */
[----:B--2---:R-:W0:Y:S01]  /*b2f0*/  F2I.S64.F64.TRUNC R2, R2 ;  /* 0x0000000200027311 */ /* 0x004e22000030d900 */
[----:B------:R-:W-:Y:S05]  /*b300*/  BRA `(.L_x_60547) ;  /* 0x0000000800947947 */ /* 0x000fea0003800000 */
.L_x_60542:
        /* <DEDUP_REMOVED lines=13> */
.L_x_60556:
[----:B------:R-:W2:Y:S02]  /*b3e0*/  LDG.E.64 R2, desc[UR36][R4.64] ;  /* 0x0000002404027981 */ /* 0x000ea4000c1e1b00 */
[----:B--2---:R-:W0:Y:S01]  /*b3f0*/  F2I.S64.F64.TRUNC R2, R2 ;  /* 0x0000000200027311 */ /* 0x004e22000030d900 */
[----:B------:R-:W-:Y:S05]  /*b400*/  BRA `(.L_x_60547) ;  /* 0x0000000800547947 */ /* 0x000fea0003800000 */
.L_x_60555:
        /* <DEDUP_REMOVED lines=26> */
.L_x_60558:
        /* <DEDUP_REMOVED lines=13> */
.L_x_60557:
[----:B------:R-:W2:Y:S02]  /*b680*/  LDG.E.U16 R2, desc[UR36][R4.64] ;  /* 0x0000002404027981 */ /* 0x000ea4000c1e1500 */
[----:B--2---:R-:W-:-:S06]  /*b690*/  SHF.L.U32 R2, R2, 0x10, RZ ;  /* 0x0000001002027819 */ /* 0x004fcc00000006ff */
[----:B------:R-:W0:Y:S01]  /*b6a0*/  F2I.S64.TRUNC R2, R2 ;  /* 0x0000000200027311 */ /* 0x000e22000020d900 */
[----:B------:R-:W-:Y:S05]  /*b6b0*/  BRA `(.L_x_60547) ;  /* 0x0000000400a87947 */ /* 0x000fea0003800000 */
.L_x_60554:
        /* <DEDUP_REMOVED lines=11> */
.L_x_60561:
        /* <DEDUP_REMOVED lines=21> */
.L_x_60565:
[----:B------:R-:W-:Y:S05]  /*b8c0*/  BSYNC.RECONVERGENT B1 ;  /* 0x0000000000017941 */ /* 0x000fea0003800200 */
.L_x_60564:
[----:B------:R-:W-:Y:S02]  /*b8d0*/  SHF.L.U32 R0, R0, 0x14, RZ ;  /* 0x0000001400007819 */ /* 0x000fe400000006ff */
[----:B------:R-:W-:-:S04]  /*b8e0*/  LEA R2, R2, 0x3b800000, 0x17 ;  /* 0x3b80000002027811 */ /* 0x000fc800078eb8ff */
[----:B------:R-:W-:-:S07]  /*b8f0*/  LOP3.LUT R2, R2, R0, R7, 0xfe, !PT ;  /* 0x0000000002027212 */ /* 0x000fce00078efe07 */
.L_x_60563:
[----:B------:R-:W-:Y:S05]  /*b900*/  BSYNC.RECONVERGENT B0 ;  /* 0x0000000000007941 */ /* 0x000fea0003800200 */
.L_x_60562:
[----:B------:R-:W2:Y:S01]  /*b910*/  F2I.S64.TRUNC R2, R2 ;  /* 0x0000000200027311 */ /* 0x000ea2000020d900 */
[----:B------:R-:W-:Y:S05]  /*b920*/  BRA `(.L_x_60547) ;  /* 0x00000004000c7947 */ /* 0x000fea0003800000 */
.L_x_60560:
        /* <DEDUP_REMOVED lines=21> */
.L_x_60569:
[----:B------:R-:W-:Y:S05]  /*ba80*/  BSYNC.RECONVERGENT B1 ;  /* 0x0000000000017941 */ /* 0x000fea0003800200 */
.L_x_60568:
[----:B------:R-:W-:Y:S01]  /*ba90*/  IMAD.SHL.U32 R0, R0, 0x200000, RZ ;  /* 0x0020000000007824 */ /* 0x000fe200078e00ff */
[----:B------:R-:W-:-:S04]  /*baa0*/  LEA R2, R2, 0x37800000, 0x17 ;  /* 0x3780000002027811 */ /* 0x000fc800078eb8ff */
[----:B------:R-:W-:-:S07]  /*bab0*/  LOP3.LUT R2, R2, R0, R7, 0xfe, !PT ;  /* 0x0000000002027212 */ /* 0x000fce00078efe07 */
.L_x_60567:
[----:B------:R-:W-:Y:S05]  /*bac0*/  BSYNC.RECONVERGENT B0 ;  /* 0x0000000000007941 */ /* 0x000fea0003800200 */
.L_x_60566:
[----:B------:R-:W0:Y:S01]  /*bad0*/  F2I.S64.TRUNC R2, R2 ;  /* 0x0000000200027311 */ /* 0x000e22000020d900 */
[----:B------:R-:W-:Y:S05]  /*bae0*/  BRA `(.L_x_60547) ;  /* 0x00000000009c7947 */ /* 0x000fea0003800000 */
.L_x_60559:
        /* <DEDUP_REMOVED lines=14> */
.L_x_60573:
[----:B------:R-:W-:Y:S05]  /*bbd0*/  BSYNC.RECONVERGENT B0 ;  /* 0x0000000000007941 */ /* 0x000fea0003800200 */
.L_x_60572:
[----:B------:R-:W0:Y:S01]  /*bbe0*/  F2I.S64.TRUNC R2, R2 ;  /* 0x0000000200027311 */ /* 0x000e22000020d900 */
[----:B------:R-:W-:Y:S05]  /*bbf0*/  BRA `(.L_x_60547) ;  /* 0x0000000000587947 */ /* 0x000fea0003800000 */
.L_x_60546:
        /* <DEDUP_REMOVED lines=16> */
.L_x_60574:
[----:B------:R-:W-:Y:S01]  /*bd00*/  CS2R R2, SRZ ;  /* 0x0000000000027805 */ /* 0x000fe2000001ff00 */
[----:B------:R-:W-:Y:S06]  /*bd10*/  BRA `(.L_x_60547) ;  /* 0x0000000000107947 */ /* 0x000fec0003800000 */
.L_x_60571:
[----:B------:R4:W5:Y:S01]  /*bd20*/  LDG.E.64 R2, desc[UR36][R4.64] ;  /* 0x0000002404027981 */ /* 0x000962000c1e1b00 */
[----:B------:R-:W-:Y:S05]  /*bd30*/  BRA `(.L_x_60547) ;  /* 0x0000000000087947 */ /* 0x000fea0003800000 */
.L_x_60570:
[----:B------:R3:W5:Y:S01]  /*bd40*/  LDG.E R2, desc[UR36][R4.64] ;  /* 0x0000002404027981 */ /* 0x000762000c1e1900 */
[----:B------:R-:W-:-:S07]  /*bd50*/  MOV R3, RZ ;  /* 0x000000ff00037202 */ /* 0x000fce0000000f00 */
.L_x_60547:
[----:B0-2--5:R-:W-:Y:S01]  /*bd60*/  ISETP.GE.AND P0, PT, R3, RZ, PT ;  /* 0x000000ff0300720c */ /* 0x025fe20003f06270 */
        /* <DEDUP_REMOVED lines=8> */
[----:B------:R-:W1:Y:S01]  /*bdf0*/  LDC.64 R8, c[0x0][0x590] ;  /* 0x00016400ff087b82 */ /* 0x000e620000000a00 */
[C---:B------:R-:W-:Y:S02]  /*be00*/  LOP3.LUT R0, R2.reuse, 0x1, RZ, 0xc0, !PT ;  /* 0x0000000102007812 */ /* 0x040fe400078ec0ff */
[----:B------:R-:W-:Y:S02]  /*be10*/  ISETP.GE.U32.AND P1, PT, R2, 0x2, PT ;  /* 0x000000020200780c */ /* 0x000fe40003f26070 */
[----:B------:R-:W-:Y:S02]  /*be20*/  ISETP.NE.U32.AND P0, PT, R0, 0x1, PT ;  /* 0x000000010000780c */ /* 0x000fe40003f05070 */
[----:B------:R-:W-:Y:S02]  /*be30*/  ISETP.GE.U32.AND.EX P1, PT, R3, RZ, PT, P1 ;  /* 0x000000ff0300720c */ /* 0x000fe40003f26110 */
[----:B------:R-:W-:-:S04]  /*be40*/  ISETP.NE.U32.AND.EX P0, PT, RZ, RZ, PT, P0 ;  /* 0x000000ffff00720c */ /* 0x000fc80003f05100 */
[----:B-1-34-:R-:W-:Y:S01]  /*be50*/  SEL R4, R8, 0x1, !P0 ;  /* 0x0000000108047807 */ /* 0x01afe20004000000 */
        /* <DEDUP_REMOVED lines=9> */
[--C-:B------:R-:W-:Y:S02]  /*bef0*/  SHF.R.U64 R0, R2, 0x1, R3.reuse ;  /* 0x0000000102007819 */ /* 0x100fe40000001203 */
[----:B------:R-:W-:-:S07]  /*bf00*/  SHF.R.U32.HI R5, RZ, 0x1, R3 ;  /* 0x00000001ff057819 */ /* 0x000fce0000011603 */
.L_x_60579:
        /* <DEDUP_REMOVED lines=14> */
[----:B------:R-:W-:Y:S01]  /*bff0*/  SHF.R.U64 R0, R0, 0x1, R5 ;  /* 0x0000000100007819 */ /* 0x000fe20000001205 */
[----:B------:R-:W-:Y:S01]  /*c000*/  IMAD R11, R10, R6, R11 ;  /* 0x000000060a0b7224 */ /* 0x000fe200078e020b */
[----:B------:R-:W-:Y:S01]  /*c010*/  SHF.R.U32.HI R5, RZ, 0x1, R5 ;  /* 0x00000001ff057819 */ /* 0x000fe20000011605 */
[----:B------:R-:W-:-:S03]  /*c020*/  IMAD.MOV.U32 R9, RZ, RZ, R2 ;  /* 0x000000ffff097224 */ /* 0x000fc600078e0002 */
[----:B------:R-:W-:-:S05]  /*c030*/  IADD3 R10, PT, PT, R3, R11, RZ ;  /* 0x0000000b030a7210 */ /* 0x000fca0007ffe0ff */
[----:B------:R-:W-:Y:S05]  /*c040*/  @P0 BRA `(.L_x_60579) ;  /* 0xfffffffc00b00947 */ /* 0x000fea000383ffff */
.L_x_60578:
[----:B------:R-:W-:Y:S05]  /*c050*/  BSYNC.RECONVERGENT B1 ;  /* 0x0000000000017941 */ /* 0x000fea0003800200 */
.L_x_60577:
[----:B------:R-:W-:Y:S05]  /*c060*/  BRA `(.L_x_60580) ;  /* 0x00000000004c7947 */ /* 0x000fea0003800000 */
.L_x_60576:
[----:B------:R-:W0:Y:S01]  /*c070*/  LDCU.64 UR4, c[0x0][0x590] ;  /* 0x0000b200ff0477ac */ /* 0x000e220008000a00 */
[----:B------:R-:W2:Y:S01]  /*c080*/  LDCU.64 UR6, c[0x0][0x590] ;  /* 0x0000b200ff0677ac */ /* 0x000ea20008000a00 */
[----:B0-----:R-:W-:-:S04]  /*c090*/  UISETP.NE.U32.AND UP0, UPT, UR4, 0x1, UPT ;  /* 0x000000010400788c */ /* 0x001fc8000bf05070 */
[----:B------:R-:W-:Y:S01]  /*c0a0*/  UISETP.NE.AND.EX UP0, UPT, UR5, URZ, UPT, UP0 ;  /* 0x000000ff0500728c */ /* 0x000fe2000bf05300 */
[----:B--2---:R-:W-:Y:S02]  /*c0b0*/  IMAD.U32 R9, RZ, RZ, UR6 ;  /* 0x00000006ff097e24 */ /* 0x004fe4000f8e00ff */
[----:B------:R-:W-:-:S06]  /*c0c0*/  IMAD.U32 R10, RZ, RZ, UR7 ;  /* 0x00000007ff0a7e24 */ /* 0x000fcc000f8e00ff */
[----:B------:R-:W-:Y:S05]  /*c0d0*/  BRA.U !UP0, `(.L_x_60580) ;  /* 0x0000000108307547 */ /* 0x000fea000b800000 */
[----:B------:R-:W-:-:S04]  /*c0e0*/  UISETP.NE.U32.AND UP0, UPT, UR4, -0x1, UPT ;  /* 0xffffffff0400788c */ /* 0x000fc8000bf05070 */
[----:B------:R-:W-:-:S09]  /*c0f0*/  UISETP.NE.AND.EX UP0, UPT, UR5, -0x1, UPT, UP0 ;  /* 0xffffffff0500788c */ /* 0x000fd2000bf05300 */
[----:B------:R-:W-:Y:S05]  /*c100*/  BRA.U UP0, `(.L_x_60581) ;  /* 0x00000001001c7547 */ /* 0x000fea000b800000 */
[----:B------:R-:W-:Y:S01]  /*c110*/  LOP3.LUT R2, R2, 0x1, RZ, 0xc0, !PT ;  /* 0x0000000102027812 */ /* 0x000fe200078ec0ff */
[----:B------:R-:W-:-:S03]  /*c120*/  HFMA2 R9, -RZ, RZ, 0, 5.9604644775390625e-08 ;  /* 0x00000001ff097431 */ /* 0x000fc600000001ff */
[----:B------:R-:W-:-:S04]  /*c130*/  ISETP.NE.U32.AND P0, PT, R2, 0x1, PT ;  /* 0x000000010200780c */ /* 0x000fc80003f05070 */
[----:B------:R-:W-:-:S04]  /*c140*/  ISETP.NE.U32.AND.EX P0, PT, RZ, RZ, PT, P0 ;  /* 0x000000ffff00720c */ /* 0x000fc80003f05100 */
[----:B------:R-:W-:Y:S02]  /*c150*/  SEL R9, R9, 0xffffffff, P0 ;  /* 0xffffffff09097807 */ /* 0x000fe40000000000 */
[----:B------:R-:W-:Y:S01]  /*c160*/  SEL R10, RZ, 0xffffffff, P0 ;  /* 0xffffffffff0a7807 */ /* 0x000fe20000000000 */
[----:B------:R-:W-:Y:S06]  /*c170*/  BRA `(.L_x_60580) ;  /* 0x0000000000087947 */ /* 0x000fec0003800000 */
.L_x_60581:
[----:B------:R-:W-:Y:S02]  /*c180*/  IMAD.MOV.U32 R9, RZ, RZ, RZ ;  /* 0x000000ffff097224 */ /* 0x000fe400078e00ff */
[----:B------:R-:W-:-:S07]  /*c190*/  IMAD.MOV.U32 R10, RZ, RZ, RZ ;  /* 0x000000ffff0a7224 */ /* 0x000fce00078e00ff */
.L_x_60580:
[----:B------:R-:W-:Y:S05]  /*c1a0*/  BSYNC.RECONVERGENT B0 ;  /* 0x0000000000007941 */ /* 0x000fea0003800200 */
.L_x_60575:
[----:B------:R-:W-:Y:S01]  /*c1b0*/  UPRMT UR4, UR41, 0x9910, URZ ;  /* 0x0000991029047896 */ /* 0x000fe200080000ff */
[----:B------:R-:W-:Y:S01]  /*c1c0*/  MOV R2, R9 ;  /* 0x0000000900027202 */ /* 0x000fe20000000f00 */
[----:B------:R-:W-:Y:S02]  /*c1d0*/  IMAD.MOV.U32 R3, RZ, RZ, R10 ;  /* 0x000000ffff037224 */ /* 0x000fe400078e000a */
        /* <DEDUP_REMOVED lines=12> */
.L_x_60585:
[----:B------:R-:W-:Y:S01]  /*c2a0*/  STG.E.U8 desc[UR36][R16.64], R2 ;  /* 0x0000000210007986 */ /* 0x000fe2000c101124 */
[----:B------:R-:W-:Y:S05]  /*c2b0*/  EXIT ;  /* 0x000000000000794d */ /* 0x000fea0003800000 */
.L_x_60584:
        /* <DEDUP_REMOVED lines=8> */
.L_x_60588:
[----:B------:R-:W-:Y:S01]  /*c340*/  STG.E desc[UR36][R16.64], R2 ;  /* 0x0000000210007986 */ /* 0x000fe2000c101924 */
[----:B------:R-:W-:Y:S05]  /*c350*/  EXIT ;  /* 0x000000000000794d */ /* 0x000fea0003800000 */
.L_x_60587:
[----:B------:R-:W-:Y:S01]  /*c360*/  STG.E.U16 desc[UR36][R16.64], R2 ;  /* 0x0000000210007986 */ /* 0x000fe2000c101524 */
[----:B------:R-:W-:Y:S05]  /*c370*/  EXIT ;  /* 0x000000000000794d */ /* 0x000fea0003800000 */
.L_x_60583:
        /* <DEDUP_REMOVED lines=9> */
.L_x_60590:
[----:B------:R-:W0:Y:S02]  /*c410*/  I2F.S64 R0, R2 ;  /* 0x0000000200007312 */ /* 0x000e240000301400 */
[----:B0-----:R-:W-:-:S05]  /*c420*/  F2FP.F16.F32.PACK_AB R0, RZ, R0 ;  /* 0x00000000ff00723e */ /* 0x001fca00000000ff */
[----:B------:R-:W-:Y:S01]  /*c430*/  STG.E.U16 desc[UR36][R16.64], R0 ;  /* 0x0000000010007986 */ /* 0x000fe2000c101524 */
[----:B------:R-:W-:Y:S05]  /*c440*/  EXIT ;  /* 0x000000000000794d */ /* 0x000fea0003800000 */
.L_x_60589:
[----:B------:R-:W-:-:S09]  /*c450*/  UISETP.NE.AND UP0, UPT, UR4, 0x7, UPT ;  /* 0x000000070400788c */ /* 0x000fd2000bf05270 */
[----:B------:R-:W-:Y:S05]  /*c460*/  BRA.U !UP0, `(.L_x_60591) ;  /* 0x0000000108347547 */ /* 0x000fea000b800000 */
[----:B------:R-:W-:-:S09]  /*c470*/  UISETP.NE.AND UP0, UPT, UR4, 0x8, UPT ;  /* 0x000000080400788c */ /* 0x000fd2000bf05270 */
[----:B------:R-:W-:Y:S05]  /*c480*/  BRA.U !UP0, `(.L_x_60592) ;  /* 0x0000000108187547 */ /* 0x000fea000b800000 */
[----:B------:R-:W-:-:S09]  /*c490*/  UISETP.NE.AND UP0, UPT, UR4, 0x9, UPT ;  /* 0x000000090400788c */ /* 0x000fd2000bf05270 */
[----:B------:R-:W-:Y:S05]  /*c4a0*/  BRA.U UP0, `(.L_x_60586) ;  /* 0x0000000500d87547 */ /* 0x000fea000b800000 */
[----:B-1-34-:R-:W0:Y:S01]  /*c4b0*/  I2F.S64 R4, R2 ;  /* 0x0000000200047312 */ /* 0x01ae220000301400 */
[----:B------:R-:W-:-:S05]  /*c4c0*/  IMAD.MOV.U32 R5, RZ, RZ, RZ ;  /* 0x000000ffff057224 */ /* 0x000fca00078e00ff */
[----:B0-----:R-:W-:Y:S01]  /*c4d0*/  STG.E.64 desc[UR36][R16.64], R4 ;  /* 0x0000000410007986 */ /* 0x001fe2000c101b24 */
[----:B------:R-:W-:Y:S05]  /*c4e0*/  EXIT ;  /* 0x000000000000794d */ /* 0x000fea0003800000 */
.L_x_60592:
[----:B------:R-:W0:Y:S02]  /*c4f0*/  I2F.S64 R2, R2 ;  /* 0x0000000200027312 */ /* 0x000e240000301400 */
[----:B0-----:R-:W-:-:S04]  /*c500*/  F2FP.F16.F32.PACK_AB R3, RZ, R2 ;  /* 0x00000002ff03723e */ /* 0x001fc800000000ff */
[----:B------:R-:W-:-:S05]  /*c510*/  PRMT R3, R3, 0x5410, RZ ;  /* 0x0000541003037816 */ /* 0x000fca00000000ff */
[----:B------:R-:W-:Y:S01]  /*c520*/  STG.E desc[UR36][R16.64], R3 ;  /* 0x0000000310007986 */ /* 0x000fe2000c101924 */
[----:B------:R-:W-:Y:S05]  /*c530*/  EXIT ;  /* 0x000000000000794d */ /* 0x000fea0003800000 */
.L_x_60591:
[----:B------:R-:W0:Y:S02]  /*c540*/  I2F.F64.S64 R2, R2 ;  /* 0x0000000200027312 */ /* 0x000e240000301c00 */
[----:B0-----:R-:W-:Y:S01]  /*c550*/  STG.E.64 desc[UR36][R16.64], R2 ;  /* 0x0000000210007986 */ /* 0x001fe2000c101b24 */
[----:B------:R-:W-:Y:S05]  /*c560*/  EXIT ;  /* 0x000000000000794d */ /* 0x000fea0003800000 */
.L_x_60582:
        /* <DEDUP_REMOVED lines=12> */
.L_x_60596:
[----:B------:R-:W1:Y:S01]  /*c630*/  I2F.S64 R3, R2 ;  /* 0x0000000200037312 */ /* 0x000e620000301400 */
[----:B------:R-:W-:Y:S01]  /*c640*/  BSSY.RECONVERGENT B0, `(.L_x_60597) ;  /* 0x0000013000007945 */ /* 0x000fe20003800200 */
[----:B------:R-:W-:Y:S01]  /*c650*/  HFMA2 R8, -RZ, RZ, 0, 7.62939453125e-06 ;  /* 0x00000080ff087431 */ /* 0x000fe200000001ff */
[----:B-1-34-:R-:W-:-:S04]  /*c660*/  LOP3.LUT R4, R3, 0x7fffffff, RZ, 0xc0, !PT ;  /* 0x7fffffff03047812 */ /* 0x01afc800078ec0ff */
        /* <DEDUP_REMOVED lines=13> */
.L_x_60599:
[----:B------:R-:W-:-:S04]  /*c740*/  SHF.R.U32.HI R3, RZ, 0x18, R3 ;  /* 0x00000018ff037819 */ /* 0x000fc80000011603 */
[----:B------:R-:W-:-:S04]  /*c750*/  LOP3.LUT R0, R0, 0x80, R3, 0xf8, !PT ;  /* 0x0000008000007812 */ /* 0x000fc800078ef803 */
[----:B------:R-:W-:-:S07]  /*c760*/  PRMT R8, R0, 0x7610, R8 ;  /* 0x0000761000087816 */ /* 0x000fce0000000008 */
.L_x_60598:
[----:B------:R-:W-:Y:S05]  /*c770*/  BSYNC.RECONVERGENT B0 ;  /* 0x0000000000007941 */ /* 0x000fea0003800200 */
.L_x_60597:
[----:B------:R-:W-:Y:S01]  /*c780*/  STG.E.U8 desc[UR36][R16.64], R8 ;  /* 0x0000000810007986 */ /* 0x000fe2000c101124 */
[----:B------:R-:W-:Y:S05]  /*c790*/  EXIT ;  /* 0x000000000000794d */ /* 0x000fea0003800000 */
.L_x_60595:
[----:B------:R-:W1:Y:S01]  /*c7a0*/  I2F.S64 R3, R2 ;  /* 0x0000000200037312 */ /* 0x000e620000301400 */
[----:B------:R-:W-:Y:S01]  /*c7b0*/  BSSY.RECONVERGENT B0, `(.L_x_60600) ;  /* 0x0000013000007945 */ /* 0x000fe20003800200 */
[----:B------:R-:W-:Y:S01]  /*c7c0*/  IMAD.MOV.U32 R8, RZ, RZ, 0x80 ;  /* 0x00000080ff087424 */ /* 0x000fe200078e00ff */
        /* <DEDUP_REMOVED lines=14> */
.L_x_60602:
[----:B------:R-:W-:-:S04]  /*c8b0*/  SHF.R.U32.HI R3, RZ, 0x18, R3 ;  /* 0x00000018ff037819 */ /* 0x000fc80000011603 */
[----:B------:R-:W-:-:S04]  /*c8c0*/  LOP3.LUT R0, R0, 0x80, R3, 0xf8, !PT ;  /* 0x0000008000007812 */ /* 0x000fc800078ef803 */
[----:B------:R-:W-:-:S07]  /*c8d0*/  PRMT R8, R0, 0x7610, R8 ;  /* 0x0000761000087816 */ /* 0x000fce0000000008 */
.L_x_60601:
[----:B------:R-:W-:Y:S05]  /*c8e0*/  BSYNC.RECONVERGENT B0 ;  /* 0x0000000000007941 */ /* 0x000fea0003800200 */
.L_x_60600:
[----:B------:R-:W-:Y:S01]  /*c8f0*/  STG.E.U8 desc[UR36][R16.64], R8 ;  /* 0x0000000810007986 */ /* 0x000fe2000c101124 */
[----:B------:R-:W-:Y:S05]  /*c900*/  EXIT ;  /* 0x000000000000794d */ /* 0x000fea0003800000 */
.L_x_60594:
[----:B------:R-:W-:-:S09]  /*c910*/  UISETP.NE.AND UP0, UPT, UR4, 0x1c, UPT ;  /* 0x0000001c0400788c */ /* 0x000fd2000bf05270 */
[----:B------:R-:W-:Y:S05]  /*c920*/  BRA.U !UP0, `(.L_x_60603) ;  /* 0x00000001085c7547 */ /* 0x000fea000b800000 */
[----:B------:R-:W-:-:S09]  /*c930*/  UISETP.NE.AND UP0, UPT, UR4, 0x1d, UPT ;  /* 0x0000001d0400788c */ /* 0x000fd2000bf05270 */
[----:B------:R-:W-:Y:S05]  /*c940*/  BRA.U !UP0, `(.L_x_60604) ;  /* 0x00000001084c7547 */ /* 0x000fea000b800000 */
[----:B------:R-:W-:-:S09]  /*c950*/  UISETP.NE.AND UP0, UPT, UR4, 0x2c, UPT ;  /* 0x0000002c0400788c */ /* 0x000fd2000bf05270 */
[----:B------:R-:W-:Y:S05]  /*c960*/  BRA.U UP0, `(.L_x_60586) ;  /* 0x0000000100a87547 */ /* 0x000fea000b800000 */
[----:B------:R-:W1:Y:S02]  /*c970*/  I2F.S64 R2, R2 ;  /* 0x0000000200027312 */ /* 0x000e640000301400 */
[----:B-1-34-:R-:W-:-:S04]  /*c980*/  SHF.R.U32.HI R4, RZ, 0x17, R2 ;  /* 0x00000017ff047819 */ /* 0x01afc80000011602 */
        /* <DEDUP_REMOVED lines=15> */
.L_x_60604:
[----:B------:R-:W-:Y:S01]  /*ca80*/  STG.E.64 desc[UR36][R16.64], R2 ;  /* 0x0000000210007986 */ /* 0x000fe2000c101b24 */
[----:B------:R-:W-:Y:S05]  /*ca90*/  EXIT ;  /* 0x000000000000794d */ /* 0x000fea0003800000 */
.L_x_60603:
[----:B------:R-:W-:Y:S01]  /*caa0*/  STG.E desc[UR36][R16.64], R2 ;  /* 0x0000000210007986 */ /* 0x000fe2000c101924 */
[----:B------:R-:W-:Y:S05]  /*cab0*/  EXIT ;  /* 0x000000000000794d */ /* 0x000fea0003800000 */
.L_x_60593:
        /* <DEDUP_REMOVED lines=11> */
.L_x_60606:
[----:B-1-34-:R-:W0:Y:S01]  /*cb70*/  I2F.F64.S64 R4, R2 ;  /* 0x0000000200047312 */ /* 0x01ae220000301c00 */
[----:B------:R-:W-:-:S05]  /*cb80*/  CS2R R6, SRZ ;  /* 0x0000000000067805 */ /* 0x000fca000001ff00 */
[----:B0-----:R-:W-:Y:S01]  /*cb90*/  STG.E.128 desc[UR36][R16.64], R4 ;  /* 0x0000000410007986 */ /* 0x001fe2000c101d24 */
[----:B------:R-:W-:Y:S05]  /*cba0*/  EXIT ;  /* 0x000000000000794d */ /* 0x000fea0003800000 */
.L_x_60605:
[----:B------:R-:W-:-:S09]  /*cbb0*/  UISETP.NE.AND UP0, UPT, UR4, 0xf, UPT ;  /* 0x0000000f0400788c */ /* 0x000fd2000bf05270 */
[----:B------:R-:W-:Y:S05]  /*cbc0*/  BRA.U !UP0, `(.L_x_60607) ;  /* 0x0000000108e87547 */ /* 0x000fea000b800000 */
[----:B------:R-:W-:-:S09]  /*cbd0*/  UISETP.NE.AND UP0, UPT, UR4, 0x17, UPT ;  /* 0x000000170400788c */ /* 0x000fd2000bf05270 */
[----:B------:R-:W-:Y:S05]  /*cbe0*/  BRA.U !UP0, `(.L_x_60608) ;  /* 0x0000000108907547 */ /* 0x000fea000b800000 */
[----:B------:R-:W-:-:S09]  /*cbf0*/  UISETP.NE.AND UP0, UPT, UR4, 0x18, UPT ;  /* 0x000000180400788c */ /* 0x000fd2000bf05270 */
[----:B------:R-:W-:Y:S05]  /*cc00*/  BRA.U !UP0, `(.L_x_60609) ;  /* 0x0000000108447547 */ /* 0x000fea000b800000 */
.L_x_60586:
[----:B------:R-:W-:Y:S01]  /*cc10*/  MOV R0, 0x0 ;  /* 0x0000000000007802 */ /* 0x000fe20000000f00 */
[----:B------:R-:W1:Y:S01]  /*cc20*/  LDCU.64 UR4, c[0x4][0x198] ;  /* 0x01003300ff0477ac */ /* 0x000e620008000a00 */
[----:B------:R-:W-:Y:S02]  /*cc30*/  HFMA2 R8, -RZ, RZ, 0, 6.020069122314453125e-06 ;  /* 0x00000065ff087431 */ /* 0x000fe400000001ff */
[----:B------:R-:W-:Y:S01]  /*cc40*/  IMAD.MOV.U32 R12, RZ, RZ, 0x1 ;  /* 0x00000001ff0c7424 */ /* 0x000fe200078e00ff */
[----:B------:R0:W2:Y:S01]  /*cc50*/  LDC.64 R2, c[0x4][R0] ;  /* 0x0100000000027b82 */ /* 0x0000a20000000a00 */
[----:B------:R-:W5:Y:S01]  /*cc60*/  LDCU.64 UR6, c[0x4][0x1a0] ;  /* 0x01003400ff0677ac */ /* 0x000f620008000a00 */
[----:B------:R-:W-:Y:S01]  /*cc70*/  IMAD.MOV.U32 R13, RZ, RZ, RZ ;  /* 0x000000ffff0d7224 */ /* 0x000fe200078e00ff */
[----:B------:R-:W0:Y:S01]  /*cc80*/  LDCU.64 UR8, c[0x4][0x40] ;  /* 0x01000800ff0877ac */ /* 0x000e220008000a00 */
[----:B-1-34-:R-:W-:Y:S01]  /*cc90*/  MOV R4, UR4 ;  /* 0x0000000400047c02 */ /* 0x01afe20008000f00 */
[----:B------:R-:W-:-:S02]  /*cca0*/  IMAD.U32 R5, RZ, RZ, UR5 ;  /* 0x00000005ff057e24 */ /* 0x000fc4000f8e00ff */
[----:B-----5:R-:W-:Y:S01]  /*ccb0*/  IMAD.U32 R6, RZ, RZ, UR6 ;  /* 0x00000006ff067e24 */ /* 0x020fe2000f8e00ff */
[----:B------:R-:W-:Y:S01]  /*ccc0*/  MOV R7, UR7 ;  /* 0x0000000700077c02 */ /* 0x000fe20008000f00 */
[----:B0-----:R-:W-:Y:S02]  /*ccd0*/  IMAD.U32 R10, RZ, RZ, UR8 ;  /* 0x00000008ff0a7e24 */ /* 0x001fe4000f8e00ff */
[----:B------:R-:W-:-:S07]  /*cce0*/  IMAD.U32 R11, RZ, RZ, UR9 ;  /* 0x00000009ff0b7e24 */ /* 0x000fce000f8e00ff */
[----:B------:R-:W-:-:S07]  /*ccf0*/  LEPC R20, `(.L_x_60610) ;  /* 0x000000001014794e */ /* 0x000fce0000000000 */
[----:B--2---:R-:W-:Y:S05]  /*cd00*/  CALL.ABS.NOINC R2 ;  /* 0x0000000002007343 */ /* 0x004fea0003c00000 */
.L_x_60610:
[----:B------:R-:W-:Y:S05]  /*cd10*/  EXIT ;  /* 0x000000000000794d */ /* 0x000fea0003800000 */
.L_x_60609:
[----:B------:R-:W1:Y:S01]  /*cd20*/  I2F.S64 R3, R2 ;  /* 0x0000000200037312 */ /* 0x000e620000301400 */
[----:B------:R-:W-:Y:S01]  /*cd30*/  BSSY.RECONVERGENT B0, `(.L_x_60611) ;  /* 0x000000c000007945 */ /* 0x000fe20003800200 */
[----:B------:R-:W-:Y:S02]  /*cd40*/  MOV R0, 0x7f ;  /* 0x0000007f00007802 */ /* 0x000fe40000000f00 */
[----:B-1-34-:R-:W-:Y:S02]  /*cd50*/  LOP3.LUT R4, R3, 0x7fffffff, RZ, 0xc0, !PT ;  /* 0x7fffffff03047812 */ /* 0x01afe400078ec0ff */
        /* <DEDUP_REMOVED lines=9> */
.L_x_60612:
[----:B------:R-:W-:Y:S05]  /*cdf0*/  BSYNC.RECONVERGENT B0 ;  /* 0x0000000000007941 */ /* 0x000fea0003800200 */
.L_x_60611:
[----:B------:R-:W-:-:S05]  /*ce00*/  LOP3.LUT R5, R0, 0x80, R5, 0xf8, !PT ;  /* 0x0000008000057812 */ /* 0x000fca00078ef805 */
[----:B------:R-:W-:Y:S01]  /*ce10*/  STG.E.U8 desc[UR36][R16.64], R5 ;  /* 0x0000000510007986 */ /* 0x000fe2000c101124 */
[----:B------:R-:W-:Y:S05]  /*ce20*/  EXIT ;  /* 0x000000000000794d */ /* 0x000fea0003800000 */
.L_x_60608:
[----:B------:R-:W1:Y:S01]  /*ce30*/  I2F.S64 R3, R2 ;  /* 0x0000000200037312 */ /* 0x000e620000301400 */
[----:B------:R-:W-:Y:S01]  /*ce40*/  BSSY.RECONVERGENT B0, `(.L_x_60613) ;  /* 0x000000e000007945 */ /* 0x000fe20003800200 */
[----:B-1-34-:R-:W-:-:S04]  /*ce50*/  LOP3.LUT R4, R3, 0x7fffffff, RZ, 0xc0, !PT ;  /* 0x7fffffff03047812 */ /* 0x01afc800078ec0ff */
        /* <DEDUP_REMOVED lines=9> */
.L_x_60614:
[----:B------:R-:W-:Y:S01]  /*cef0*/  IMAD.MOV.U32 R0, RZ, RZ, 0x7f ;  /* 0x0000007fff007424 */ /* 0x000fe200078e00ff */
[----:B------:R-:W-:-:S04]  /*cf00*/  ISETP.GT.U32.AND P0, PT, R4, 0x7f800000, PT ;  /* 0x7f8000000400780c */ /* 0x000fc80003f04070 */
[----:B------:R-:W-:-:S09]  /*cf10*/  SEL R0, R0, 0x7c, P0 ;  /* 0x0000007c00007807 */ /* 0x000fd20000000000 */
.L_x_60615:
[----:B------:R-:W-:Y:S05]  /*cf20*/  BSYNC.RECONVERGENT B0 ;  /* 0x0000000000007941 */ /* 0x000fea0003800200 */
.L_x_60613:
[----:B------:R-:W-:-:S04]  /*cf30*/  SHF.R.U32.HI R3, RZ, 0x18, R3 ;  /* 0x00000018ff037819 */ /* 0x000fc80000011603 */
[----:B------:R-:W-:-:S05]  /*cf40*/  LOP3.LUT R3, R0, 0x80, R3, 0xf8, !PT ;  /* 0x0000008000037812 */ /* 0x000fca00078ef803 */
[----:B------:R-:W-:Y:S01]  /*cf50*/  STG.E.U8 desc[UR36][R16.64], R3 ;  /* 0x0000000310007986 */ /* 0x000fe2000c101124 */
[----:B------:R-:W-:Y:S05]  /*cf60*/  EXIT ;  /* 0x000000000000794d */ /* 0x000fea0003800000 */
.L_x_60607:
[----:B------:R-:W0:Y:S02]  /*cf70*/  I2F.S64 R0, R2 ;  /* 0x0000000200007312 */ /* 0x000e240000301400 */
[----:B0-----:R-:W-:-:S05]  /*cf80*/  F2FP.BF16.F32.PACK_AB R0, RZ, R0 ;  /* 0x00000000ff00723e */ /* 0x001fca00000010ff */
[----:B------:R-:W-:Y:S01]  /*cf90*/  STG.E.U16 desc[UR36][R16.64], R0 ;  /* 0x0000000010007986 */ /* 0x000fe2000c101524 */
[----:B------:R-:W-:Y:S05]  /*cfa0*/  EXIT ;  /* 0x000000000000794d */ /* 0x000fea0003800000 */
.L_x_60616:
        /* <DEDUP_REMOVED lines=13> */
.L_x_68804:


//--------------------- .text._ZN2at6native27unrolled_elementwise_kernelIZNS0_50_GLOBAL__N__2680c7bb_12_PowKernel_cu_7dd49032_300322pow_scalar_tensor_implIlEEvRNS_18TensorIteratorBaseET_EUllE_St5arrayIPcLm2EELi4E23TrivialOffsetCalculatorILi1EjESC_NS0_6memory12LoadWithCastILi1EEENSD_13StoreWithCastILi1EEEEEviS6_T0_T2_T3_T4_T5_ --------------------------
	.section	.text._ZN2at6native27unrolled_elementwise_kernelIZNS0_50_GLOBAL__N__2680c7bb_12_PowKernel_cu_7dd49032_300322pow_scalar_tensor_implIlEEvRNS_18TensorIteratorBaseET_EUllE_St5arrayIPcLm2EELi4E23TrivialOffsetCalculatorILi1EjESC_NS0_6memory12LoadWithCastILi1EEENSD_13StoreWithCastILi1EEEEEviS6_T0_T2_T3_T4_T5_,"ax",@progbits
	.align	128
        .global         _ZN2at6native27unrolled_elementwise_kernelIZNS0_50_GLOBAL__N__2680c7bb_12_PowKernel_cu_7dd49032_300322pow_scalar_tensor_implIlEEvRNS_18TensorIteratorBaseET_EUllE_St5arrayIPcLm2EELi4E23TrivialOffsetCalculatorILi1EjESC_NS0_6memory12LoadWithCastILi1EEENSD_13StoreWithCastILi1EEEEEviS6_T0_T2_T3_T4_T5_
        .type           _ZN2at6native27unrolled_elementwise_kernelIZNS0_50_GLOBAL__N__2680c7bb_12_PowKernel_cu_7dd49032_300322pow_scalar_tensor_implIlEEvRNS_18TensorIteratorBaseET_EUllE_St5arrayIPcLm2EELi4E23TrivialOffsetCalculatorILi1EjESC_NS0_6memory12LoadWithCastILi1EEENSD_13StoreWithCastILi1EEEEEviS6_T0_T2_T3_T4_T5_,@function
        .size           _ZN2at6native27unrolled_elementwise_kernelIZNS0_50_GLOBAL__N__2680c7bb_12_PowKernel_cu_7dd49032_300322pow_scalar_tensor_implIlEEvRNS_18TensorIteratorBaseET_EUllE_St5arrayIPcLm2EELi4E23TrivialOffsetCalculatorILi1EjESC_NS0_6memory12LoadWithCastILi1EEENSD_13StoreWithCastILi1EEEEEviS6_T0_T2_T3_T4_T5_,(.L_x_68805 - _ZN2at6native27unrolled_elementwise_kernelIZNS0_50_GLOBAL__N__2680c7bb_12_PowKernel_cu_7dd49032_300322pow_scalar_tensor_implIlEEvRNS_18TensorIteratorBaseET_EUllE_St5arrayIPcLm2EELi4E23TrivialOffsetCalculatorILi1EjESC_NS0_6memory12LoadWithCastILi1EEENSD_13StoreWithCastILi1EEEEEviS6_T0_T2_T3_T4_T5_)
        .other          _ZN2at6native27unrolled_elementwise_kernelIZNS0_50_GLOBAL__N__2680c7bb_12_PowKernel_cu_7dd49032_300322pow_scalar_tensor_implIlEEvRNS_18TensorIteratorBaseET_EUllE_St5arrayIPcLm2EELi4E23TrivialOffsetCalculatorILi1EjESC_NS0_6memory12LoadWithCastILi1EEENSD_13StoreWithCastILi1EEEEEviS6_T0_T2_T3_T4_T5_,@"STO_CUDA_ENTRY STV_DEFAULT"
_ZN2at6native27unrolled_elementwise_kernelIZNS0_50_GLOBAL__N__2680c7bb_12_PowKernel_cu_7dd49032_300322pow_scalar_tensor_implIlEEvRNS_18TensorIteratorBaseET_EUllE_St5arrayIPcLm2EELi4E23TrivialOffsetCalculatorILi1EjESC_NS0_6memory12LoadWithCastILi1EEENSD_13StoreWithCastILi1EEEEEviS6_T0_T2_T3_T4_T5_:
.text._ZN2at6native27unrolled_elementwise_kernelIZNS0_50_GLOBAL__N__2680c7bb_12_PowKernel_cu_7dd49032_300322pow_scalar_tensor_implIlEEvRNS_18TensorIteratorBaseET_EUllE_St5arrayIPcLm2EELi4E23TrivialOffsetCalculatorILi1EjESC_NS0_6memory12LoadWithCastILi1EEENSD_13StoreWithCastILi1EEEEEviS6_T0_T2_T3_T4_T5_:
        /* <DEDUP_REMOVED lines=35> */
.L_x_60622:
[----:B------:R1:W5:Y:S01]  /*0230*/  LDG.E.U8 R22, desc[UR36][R2.64] ;  /* 0x0000002402167981 */ /* 0x000362000c1e1100 */
[----:B------:R-:W-:Y:S01]  /*0240*/  IMAD.MOV.U32 R23, RZ, RZ, RZ ;  /* 0x000000ffff177224 */ /* 0x000fe200078e00ff */
[----:B------:R-:W-:Y:S06]  /*0250*/  BRA `(.L_x_60624) ;  /* 0x0000000c00407947 */ /* 0x000fec0003800000 */
.L_x_60621:
        /* <DEDUP_REMOVED lines=8> */
.L_x_60626:
[----:B------:R-:W2:Y:S02]  /*02e0*/  LDG.E R22, desc[UR36][R2.64] ;  /* 0x0000002402167981 */ /* 0x000ea4000c1e1900 */
[----:B--2---:R-:W-:Y:S01]  /*02f0*/  SHF.R.S32.HI R23, RZ, 0x1f, R22 ;  /* 0x0000001fff177819 */ /* 0x004fe20000011416 */
[----:B------:R-:W-:Y:S06]  /*0300*/  BRA `(.L_x_60624) ;  /* 0x0000000c00147947 */ /* 0x000fec0003800000 */
.L_x_60625:
[----:B------:R-:W2:Y:S02]  /*0310*/  LDG.E.S16 R22, desc[UR36][R2.64] ;  /* 0x0000002402167981 */ /* 0x000ea4000c1e1700 */
[----:B--2---:R-:W-:Y:S01]  /*0320*/  SHF.R.S32.HI R23, RZ, 0x1f, R22 ;  /* 0x0000001fff177819 */ /* 0x004fe20000011416 */
[----:B------:R-:W-:Y:S06]  /*0330*/  BRA `(.L_x_60624) ;  /* 0x0000000c00087947 */ /* 0x000fec0003800000 */
.L_x_60620:
        /* <DEDUP_REMOVED lines=9> */
.L_x_60628:
[----:B------:R-:W2:Y:S02]  /*03d0*/  LDG.E.U16 R2, desc[UR36][R2.64] ;  /* 0x0000002402027981 */ /* 0x000ea4000c1e1500 */
[----:B--2---:R-:W-:-:S06]  /*03e0*/  HADD2.F32 R22, -RZ, R2.H0_H0 ;  /* 0x20000002ff167230 */ /* 0x004fcc0000004100 */
[----:B------:R-:W0:Y:S01]  /*03f0*/  F2I.S64.TRUNC R22, R22 ;  /* 0x0000001600167311 */ /* 0x000e22000020d900 */
[----:B------:R-:W-:Y:S05]  /*0400*/  BRA `(.L_x_60624) ;  /* 0x0000000800d47947 */ /* 0x000fea0003800000 */
.L_x_60627:
        /* <DEDUP_REMOVED lines=9> */
.L_x_60630:
[----:B------:R-:W2:Y:S02]  /*04a0*/  LDG.E.U16 R2, desc[UR36][R2.64] ;  /* 0x0000002402027981 */ /* 0x000ea4000c1e1500 */
[----:B--2---:R-:W-:-:S06]  /*04b0*/  HADD2.F32 R22, -RZ, R2.H0_H0 ;  /* 0x20000002ff167230 */ /* 0x004fcc0000004100 */
[----:B------:R-:W4:Y:S01]  /*04c0*/  F2I.S64.TRUNC R22, R22 ;  /* 0x0000001600167311 */ /* 0x000f22000020d900 */
[----:B------:R-:W-:Y:S05]  /*04d0*/  BRA `(.L_x_60624) ;  /* 0x0000000800a07947 */ /* 0x000fea0003800000 */
.L_x_60629:
[----:B------:R-:W2:Y:S02]  /*04e0*/  LDG.E.64 R2, desc[UR36][R2.64] ;  /* 0x0000002402027981 */ /* 0x000ea4000c1e1b00 */
[----:B--2---:R2:W3:Y:S01]  /*04f0*/  F2I.S64.F64.TRUNC R22, R2 ;  /* 0x0000000200167311 */ /* 0x0044e2000030d900 */
[----:B------:R-:W-:Y:S05]  /*0500*/  BRA `(.L_x_60624) ;  /* 0x0000000800947947 */ /* 0x000fea0003800000 */
.L_x_60619:
        /* <DEDUP_REMOVED lines=13> */
.L_x_60633:
[----:B------:R-:W2:Y:S02]  /*05e0*/  LDG.E.64 R2, desc[UR36][R2.64] ;  /* 0x0000002402027981 */ /* 0x000ea4000c1e1b00 */
[----:B--2---:R0:W1:Y:S01]  /*05f0*/  F2I.S64.F64.TRUNC R22, R2 ;  /* 0x0000000200167311 */ /* 0x004062000030d900 */
[----:B------:R-:W-:Y:S05]  /*0600*/  BRA `(.L_x_60624) ;  /* 0x0000000800547947 */ /* 0x000fea0003800000 */
.L_x_60632:
        /* <DEDUP_REMOVED lines=26> */
.L_x_60635:
        /* <DEDUP_REMOVED lines=13> */
.L_x_60634:
[----:B------:R-:W2:Y:S02]  /*0880*/  LDG.E.U16 R22, desc[UR36][R2.64] ;  /* 0x0000002402167981 */ /* 0x000ea4000c1e1500 */
[----:B--2---:R-:W-:-:S06]  /*0890*/  IMAD.U32 R22, R22, 0x10000, RZ ;  /* 0x0001000016167824 */ /* 0x004fcc00078e00ff */
[----:B------:R-:W0:Y:S01]  /*08a0*/  F2I.S64.TRUNC R22, R22 ;  /* 0x0000001600167311 */ /* 0x000e22000020d900 */
[----:B------:R-:W-:Y:S05]  /*08b0*/  BRA `(.L_x_60624) ;  /* 0x0000000400a87947 */ /* 0x000fea0003800000 */
.L_x_60631:
        /* <DEDUP_REMOVED lines=11> */
.L_x_60638:
        /* <DEDUP_REMOVED lines=21> */
.L_x_60642:
[----:B------:R-:W-:Y:S05]  /*0ac0*/  BSYNC.RECONVERGENT B1 ;  /* 0x0000000000017941 */ /* 0x000fea0003800200 */
.L_x_60641:
[----:B------:R-:W-:Y:S01]  /*0ad0*/  IMAD.SHL.U32 R0, R0, 0x100000, RZ ;  /* 0x0010000000007824 */ /* 0x000fe200078e00ff */
[----:B------:R-:W-:-:S04]  /*0ae0*/  LEA R2, R2, 0x3b800000, 0x17 ;  /* 0x3b80000002027811 */ /* 0x000fc800078eb8ff */
[----:B------:R-:W-:-:S07]  /*0af0*/  LOP3.LUT R22, R2, R0, R7, 0xfe, !PT ;  /* 0x0000000002167212 */ /* 0x000fce00078efe07 */
.L_x_60640:
[----:B------:R-:W-:Y:S05]  /*0b00*/  BSYNC.RECONVERGENT B0 ;  /* 0x0000000000007941 */ /* 0x000fea0003800200 */
.L_x_60639:
[----:B------:R-:W0:Y:S01]  /*0b10*/  F2I.S64.TRUNC R22, R22 ;  /* 0x0000001600167311 */ /* 0x000e22000020d900 */
[----:B------:R-:W-:Y:S05]  /*0b20*/  BRA `(.L_x_60624) ;  /* 0x00000004000c7947 */ /* 0x000fea0003800000 */
.L_x_60637:
        /* <DEDUP_REMOVED lines=21> */
.L_x_60646:
[----:B------:R-:W-:Y:S05]  /*0c80*/  BSYNC.RECONVERGENT B1 ;  /* 0x0000000000017941 */ /* 0x000fea0003800200 */
.L_x_60645:
[----:B------:R-:W-:Y:S01]  /*0c90*/  IMAD.SHL.U32 R0, R0, 0x200000, RZ ;  /* 0x0020000000007824 */ /* 0x000fe200078e00ff */
[----:B------:R-:W-:-:S04]  /*0ca0*/  LEA R2, R2, 0x37800000, 0x17 ;  /* 0x3780000002027811 */ /* 0x000fc800078eb8ff */
[----:B------:R-:W-:-:S07]  /*0cb0*/  LOP3.LUT R22, R2, R0, R7, 0xfe, !PT ;  /* 0x0000000002167212 */ /* 0x000fce00078efe07 */
.L_x_60644:
[----:B------:R-:W-:Y:S05]  /*0cc0*/  BSYNC.RECONVERGENT B0 ;  /* 0x0000000000007941 */ /* 0x000fea0003800200 */
.L_x_60643:
[----:B------:R-:W0:Y:S01]  /*0cd0*/  F2I.S64.TRUNC R22, R22 ;  /* 0x0000001600167311 */ /* 0x000e22000020d900 */
[----:B------:R-:W-:Y:S05]  /*0ce0*/  BRA `(.L_x_60624) ;  /* 0x00000000009c7947 */ /* 0x000fea0003800000 */
.L_x_60636:
[----:B------:R-:W-:-:S09]  /*0cf0*/  UISETP.NE.AND UP0, UPT, UR4, 0x1c, UPT ;  /* 0x0000001c0400788c */ /* 0x000fd2000bf05270 */
[----:B------:R-:W-:Y:S05]  /*0d00*/  BRA.U !UP0, `(.L_x_60647) ;  /* 0x00000001088c7547 */ /* 0x000fea000b800000 */
[----:B------:R-:W-:-:S09]  /*0d10*/  UISETP.NE.AND UP0, UPT, UR4, 0x1d, UPT ;  /* 0x0000001d0400788c */ /* 0x000fd2000bf05270 */
[----:B------:R-:W-:Y:S05]  /*0d20*/  BRA.U !UP0, `(.L_x_60648) ;  /* 0x00000001087c7547 */ /* 0x000fea000b800000 */
[----:B------:R-:W-:-:S09]  /*0d30*/  UISETP.NE.AND UP0, UPT, UR4, 0x2c, UPT ;  /* 0x0000002c0400788c */ /* 0x000fd2000bf05270 */
[----:B------:R-:W-:Y:S05]  /*0d40*/  BRA.U !UP0, `(.L_x_60649) ;  /* 0x0000000108487547 */ /* 0x000fea000b800000 */
.L_x_60623:
        /* <DEDUP_REMOVED lines=16> */
.L_x_60650:
[----:B------:R-:W-:Y:S01]  /*0e50*/  CS2R R22, SRZ ;  /* 0x0000000000167805 */ /* 0x000fe2000001ff00 */
[----:B------:R-:W-:Y:S06]  /*0e60*/  BRA `(.L_x_60624) ;  /* 0x00000000003c7947 */ /* 0x000fec0003800000 */
.L_x_60649:
        /* <DEDUP_REMOVED lines=8> */
.L_x_60652:
[----:B------:R-:W-:Y:S05]  /*0ef0*/  BSYNC.RECONVERGENT B0 ;  /* 0x0000000000007941 */ /* 0x000fea0003800200 */
.L_x_60651:
[----:B------:R-:W0:Y:S01]  /*0f00*/  F2I.S64.TRUNC R22, R22 ;  /* 0x0000001600167311 */ /* 0x000e22000020d900 */
[----:B------:R-:W-:Y:S05]  /*0f10*/  BRA `(.L_x_60624) ;  /* 0x0000000000107947 */ /* 0x000fea0003800000 */
.L_x_60648:
[----:B------:R0:W5:Y:S01]  /*0f20*/  LDG.E.64 R22, desc[UR36][R2.64] ;  /* 0x0000002402167981 */ /* 0x000162000c1e1b00 */
[----:B------:R-:W-:Y:S05]  /*0f30*/  BRA `(.L_x_60624) ;  /* 0x0000000000087947 */ /* 0x000fea0003800000 */
.L_x_60647:
[----:B------:R0:W5:Y:S01]  /*0f40*/  LDG.E R22, desc[UR36][R2.64] ;  /* 0x0000002402167981 */ /* 0x000162000c1e1900 */
[----:B------:R-:W-:-:S07]  /*0f50*/  IMAD.MOV.U32 R23, RZ, RZ, RZ ;  /* 0x000000ffff177224 */ /* 0x000fce00078e00ff */
.L_x_60624:
[----:B------:R-:W-:-:S07]  /*0f60*/  VIADD R29, R28, 0x80 ;  /* 0x000000801c1d7836 */ /* 0x000fce0000000000 */
.L_x_60618:
[----:B------:R-:W-:Y:S05]  /*0f70*/  BSYNC.RECONVERGENT B6 ;  /* 0x0000000000067941 */ /* 0x000fea0003800200 */
.L_x_60617:
        /* <DEDUP_REMOVED lines=24> */
.L_x_60658:
[----:B------:R0:W5:Y:S01]  /*1100*/  LDG.E.U8 R18, desc[UR36][R2.64] ;  /* 0x0000002402127981 */ /* 0x000162000c1e1100 */
[----:B------:R-:W-:Y:S01]  /*1110*/  IMAD.MOV.U32 R19, RZ, RZ, RZ ;  /* 0x000000ffff137224 */ /* 0x000fe200078e00ff */
[----:B------:R-:W-:Y:S06]  /*1120*/  BRA `(.L_x_60660) ;  /* 0x0000000c00407947 */ /* 0x000fec0003800000 */
.L_x_60657:
        /* <DEDUP_REMOVED lines=8> */
.L_x_60662:
[----:B------:R-:W2:Y:S02]  /*11b0*/  LDG.E R18, desc[UR36][R2.64] ;  /* 0x0000002402127981 */ /* 0x000ea4000c1e1900 */
[----:B--2---:R-:W-:Y:S01]  /*11c0*/  SHF.R.S32.HI R19, RZ, 0x1f, R18 ;  /* 0x0000001fff137819 */ /* 0x004fe20000011412 */
[----:B------:R-:W-:Y:S06]  /*11d0*/  BRA `(.L_x_60660) ;  /* 0x0000000c00147947 */ /* 0x000fec0003800000 */
.L_x_60661:
[----:B------:R-:W2:Y:S02]  /*11e0*/  LDG.E.S16 R18, desc[UR36][R2.64] ;  /* 0x0000002402127981 */ /* 0x000ea4000c1e1700 */
[----:B--2---:R-:W-:Y:S01]  /*11f0*/  SHF.R.S32.HI R19, RZ, 0x1f, R18 ;  /* 0x0000001fff137819 */ /* 0x004fe20000011412 */
[----:B------:R-:W-:Y:S06]  /*1200*/  BRA `(.L_x_60660) ;  /* 0x0000000c00087947 */ /* 0x000fec0003800000 */
.L_x_60656:
        /* <DEDUP_REMOVED lines=9> */
.L_x_60664:
[----:B------:R-:W2:Y:S02]  /*12a0*/  LDG.E.U16 R2, desc[UR36][R2.64] ;  /* 0x0000002402027981 */ /* 0x000ea4000c1e1500 */
[----:B--2---:R-:W-:-:S06]  /*12b0*/  HADD2.F32 R18, -RZ, R2.H0_H0 ;  /* 0x20000002ff127230 */ /* 0x004fcc0000004100 */
[----:B------:R-:W0:Y:S01]  /*12c0*/  F2I.S64.TRUNC R18, R18 ;  /* 0x0000001200127311 */ /* 0x000e22000020d900 */
[----:B------:R-:W-:Y:S05]  /*12d0*/  BRA `(.L_x_60660) ;  /* 0x0000000800d47947 */ /* 0x000fea0003800000 */
.L_x_60663:
        /* <DEDUP_REMOVED lines=9> */
.L_x_60666:
[----:B------:R-:W2:Y:S02]  /*1370*/  LDG.E.U16 R2, desc[UR36][R2.64] ;  /* 0x0000002402027981 */ /* 0x000ea4000c1e1500 */
[----:B--2---:R-:W-:-:S06]  /*1380*/  HADD2.F32 R18, -RZ, R2.H0_H0 ;  /* 0x20000002ff127230 */ /* 0x004fcc0000004100 */
[----:B------:R-:W0:Y:S01]  /*1390*/  F2I.S64.TRUNC R18, R18 ;  /* 0x0000001200127311 */ /* 0x000e22000020d900 */
[----:B------:R-:W-:Y:S05]  /*13a0*/  BRA `(.L_x_60660) ;  /* 0x0000000800a07947 */ /* 0x000fea0003800000 */
.L_x_60665:
[----:B------:R-:W2:Y:S02]  /*13b0*/  LDG.E.64 R2, desc[UR36][R2.64] ;  /* 0x0000002402027981 */ /* 0x000ea4000c1e1b00 */
[----:B--2---:R0:W1:Y:S01]  /*13c0*/  F2I.S64.F64.TRUNC R18, R2 ;  /* 0x0000000200127311 */ /* 0x004062000030d900 */
[----:B------:R-:W-:Y:S05]  /*13d0*/  BRA `(.L_x_60660) ;  /* 0x0000000800947947 */ /* 0x000fea0003800000 */
.L_x_60655:
        /* <DEDUP_REMOVED lines=13> */
.L_x_60669:
[----:B------:R-:W2:Y:S02]  /*14b0*/  LDG.E.64 R2, desc[UR36][R2.64] ;  /* 0x0000002402027981 */ /* 0x000ea4000c1e1b00 */
[----:B--2---:R0:W1:Y:S01]  /*14c0*/  F2I.S64.F64.TRUNC R18, R2 ;  /* 0x0000000200127311 */ /* 0x004062000030d900 */
[----:B------:R-:W-:Y:S05]  /*14d0*/  BRA `(.L_x_60660) ;  /* 0x0000000800547947 */ /* 0x000fea0003800000 */
.L_x_60668:
        /* <DEDUP_REMOVED lines=26> */
.L_x_60671:
        /* <DEDUP_REMOVED lines=13> */
.L_x_60670:
[----:B------:R-:W2:Y:S02]  /*1750*/  LDG.E.U16 R18, desc[UR36][R2.64] ;  /* 0x0000002402127981 */ /* 0x000ea4000c1e1500 */
[----:B--2---:R-:W-:-:S06]  /*1760*/  IMAD.U32 R18, R18, 0x10000, RZ ;  /* 0x0001000012127824 */ /* 0x004fcc00078e00ff */
[----:B------:R-:W0:Y:S01]  /*1770*/  F2I.S64.TRUNC R18, R18 ;  /* 0x0000001200127311 */ /* 0x000e22000020d900 */
[----:B------:R-:W-:Y:S05]  /*1780*/  BRA `(.L_x_60660) ;  /* 0x0000000400a87947 */ /* 0x000fea0003800000 */
.L_x_60667:
        /* <DEDUP_REMOVED lines=11> */
.L_x_60674:
        /* <DEDUP_REMOVED lines=21> */
.L_x_60678:
[----:B------:R-:W-:Y:S05]  /*1990*/  BSYNC.RECONVERGENT B1 ;  /* 0x0000000000017941 */ /* 0x000fea0003800200 */
.L_x_60677:
[----:B------:R-:W-:Y:S01]  /*19a0*/  IMAD.SHL.U32 R0, R0, 0x100000, RZ ;  /* 0x0010000000007824 */ /* 0x000fe200078e00ff */
[----:B------:R-:W-:-:S04]  /*19b0*/  LEA R2, R2, 0x3b800000, 0x17 ;  /* 0x3b80000002027811 */ /* 0x000fc800078eb8ff */
[----:B------:R-:W-:-:S07]  /*19c0*/  LOP3.LUT R18, R2, R0, R7, 0xfe, !PT ;  /* 0x0000000002127212 */ /* 0x000fce00078efe07 */
.L_x_60676:
[----:B------:R-:W-:Y:S05]  /*19d0*/  BSYNC.RECONVERGENT B0 ;  /* 0x0000000000007941 */ /* 0x000fea0003800200 */
.L_x_60675:
[----:B------:R-:W0:Y:S01]  /*19e0*/  F2I.S64.TRUNC R18, R18 ;  /* 0x0000001200127311 */ /* 0x000e22000020d900 */
[----:B------:R-:W-:Y:S05]  /*19f0*/  BRA `(.L_x_60660) ;  /* 0x00000004000c7947 */ /* 0x000fea0003800000 */
.L_x_60673:
        /* <DEDUP_REMOVED lines=21> */
.L_x_60682:
[----:B------:R-:W-:Y:S05]  /*1b50*/  BSYNC.RECONVERGENT B1 ;  /* 0x0000000000017941 */ /* 0x000fea0003800200 */
.L_x_60681:
[----:B------:R-:W-:Y:S01]  /*1b60*/  IMAD.SHL.U32 R0, R0, 0x200000, RZ ;  /* 0x0020000000007824 */ /* 0x000fe200078e00ff */
[----:B------:R-:W-:-:S04]  /*1b70*/  LEA R2, R2, 0x37800000, 0x17 ;  /* 0x3780000002027811 */ /* 0x000fc800078eb8ff */
[----:B------:R-:W-:-:S07]  /*1b80*/  LOP3.LUT R18, R2, R0, R7, 0xfe, !PT ;  /* 0x0000000002127212 */ /* 0x000fce00078efe07 */
.L_x_60680:
[----:B------:R-:W-:Y:S05]  /*1b90*/  BSYNC.RECONVERGENT B0 ;  /* 0x0000000000007941 */ /* 0x000fea0003800200 */
.L_x_60679:
[----:B------:R-:W0:Y:S01]  /*1ba0*/  F2I.S64.TRUNC R18, R18 ;  /* 0x0000001200127311 */ /* 0x000e22000020d900 */
[----:B------:R-:W-:Y:S05]  /*1bb0*/  BRA `(.L_x_60660) ;  /* 0x00000000009c7947 */ /* 0x000fea0003800000 */
.L_x_60672:
        /* <DEDUP_REMOVED lines=14> */
.L_x_60686:
[----:B------:R-:W-:Y:S05]  /*1ca0*/  BSYNC.RECONVERGENT B0 ;  /* 0x0000000000007941 */ /* 0x000fea0003800200 */
.L_x_60685:
[----:B------:R-:W0:Y:S01]  /*1cb0*/  F2I.S64.TRUNC R18, R18 ;  /* 0x0000001200127311 */ /* 0x000e22000020d900 */
[----:B------:R-:W-:Y:S05]  /*1cc0*/  BRA `(.L_x_60660) ;  /* 0x0000000000587947 */ /* 0x000fea0003800000 */
.L_x_60659:
        /* <DEDUP_REMOVED lines=16> */
.L_x_60687:
[----:B------:R-:W-:Y:S01]  /*1dd0*/  CS2R R18, SRZ ;  /* 0x0000000000127805 */ /* 0x000fe2000001ff00 */
[----:B------:R-:W-:Y:S06]  /*1de0*/  BRA `(.L_x_60660) ;  /* 0x0000000000107947 */ /* 0x000fec0003800000 */
.L_x_60684:
[----:B------:R0:W5:Y:S01]  /*1df0*/  LDG.E.64 R18, desc[UR36][R2.64] ;  /* 0x0000002402127981 */ /* 0x000162000c1e1b00 */
[----:B------:R-:W-:Y:S05]  /*1e00*/  BRA `(.L_x_60660) ;  /* 0x0000000000087947 */ /* 0x000fea0003800000 */
.L_x_60683:
[----:B------:R0:W5:Y:S01]  /*1e10*/  LDG.E R18, desc[UR36][R2.64] ;  /* 0x0000002402127981 */ /* 0x000162000c1e1900 */
[----:B------:R-:W-:-:S07]  /*1e20*/  IMAD.MOV.U32 R19, RZ, RZ, RZ ;  /* 0x000000ffff137224 */ /* 0x000fce00078e00ff */
.L_x_60660:
[----:B------:R-:W-:-:S07]  /*1e30*/  VIADD R29, R29, 0x80 ;  /* 0x000000801d1d7836 */ /* 0x000fce0000000000 */
.L_x_60654:
[----:B------:R-:W-:Y:S05]  /*1e40*/  BSYNC.RECONVERGENT B6 ;  /* 0x0000000000067941 */ /* 0x000fea0003800200 */
.L_x_60653:
        /* <DEDUP_REMOVED lines=24> */
.L_x_60693:
[----:B------:R0:W5:Y:S01]  /*1fd0*/  LDG.E.U8 R16, desc[UR36][R2.64] ;  /* 0x0000002402107981 */ /* 0x000162000c1e1100 */
[----:B------:R-:W-:Y:S01]  /*1fe0*/  IMAD.MOV.U32 R17, RZ, RZ, RZ ;  /* 0x000000ffff117224 */ /* 0x000fe200078e00ff */
[----:B------:R-:W-:Y:S06]  /*1ff0*/  BRA `(.L_x_60695) ;  /* 0x0000000c00407947 */ /* 0x000fec0003800000 */
.L_x_60692:
        /* <DEDUP_REMOVED lines=8> */
.L_x_60697:
[----:B------:R-:W2:Y:S02]  /*2080*/  LDG.E R16, desc[UR36][R2.64] ;  /* 0x0000002402107981 */ /* 0x000ea4000c1e1900 */
[----:B--2---:R-:W-:Y:S01]  /*2090*/  SHF.R.S32.HI R17, RZ, 0x1f, R16 ;  /* 0x0000001fff117819 */ /* 0x004fe20000011410 */
[----:B------:R-:W-:Y:S06]  /*20a0*/  BRA `(.L_x_60695) ;  /* 0x0000000c00147947 */ /* 0x000fec0003800000 */
.L_x_60696:
[----:B------:R-:W2:Y:S02]  /*20b0*/  LDG.E.S16 R16, desc[UR36][R2.64] ;  /* 0x0000002402107981 */ /* 0x000ea4000c1e1700 */
[----:B--2---:R-:W-:Y:S01]  /*20c0*/  SHF.R.S32.HI R17, RZ, 0x1f, R16 ;  /* 0x0000001fff117819 */ /* 0x004fe20000011410 */
[----:B------:R-:W-:Y:S06]  /*20d0*/  BRA `(.L_x_60695) ;  /* 0x0000000c00087947 */ /* 0x000fec0003800000 */
.L_x_60691:
        /* <DEDUP_REMOVED lines=9> */
.L_x_60699:
[----:B------:R-:W2:Y:S02]  /*2170*/  LDG.E.U16 R2, desc[UR36][R2.64] ;  /* 0x0000002402027981 */ /* 0x000ea4000c1e1500 */
[----:B--2---:R-:W-:-:S06]  /*2180*/  HADD2.F32 R16, -RZ, R2.H0_H0 ;  /* 0x20000002ff107230 */ /* 0x004fcc0000004100 */
[----:B------:R-:W0:Y:S01]  /*2190*/  F2I.S64.TRUNC R16, R16 ;  /* 0x0000001000107311 */ /* 0x000e22000020d900 */
[----:B------:R-:W-:Y:S05]  /*21a0*/  BRA `(.L_x_60695) ;  /* 0x0000000800d47947 */ /* 0x000fea0003800000 */
.L_x_60698:
        /* <DEDUP_REMOVED lines=9> */
.L_x_60701:
[----:B------:R-:W2:Y:S02]  /*2240*/  LDG.E.U16 R2, desc[UR36][R2.64] ;  /* 0x0000002402027981 */ /* 0x000ea4000c1e1500 */
[----:B--2---:R-:W-:-:S06]  /*2250*/  HADD2.F32 R16, -RZ, R2.H0_H0 ;  /* 0x20000002ff107230 */ /* 0x004fcc0000004100 */
[----:B------:R-:W0:Y:S01]  /*2260*/  F2I.S64.TRUNC R16, R16 ;  /* 0x0000001000107311 */ /* 0x000e22000020d900 */
[----:B------:R-:W-:Y:S05]  /*2270*/  BRA `(.L_x_60695) ;  /* 0x0000000800a07947 */ /* 0x000fea0003800000 */
.L_x_60700:
[----:B------:R-:W2:Y:S02]  /*2280*/  LDG.E.64 R2, desc[UR36][R2.64] ;  /* 0x0000002402027981 */ /* 0x000ea4000c1e1b00 */
[----:B--2---:R0:W1:Y:S01]  /*2290*/  F2I.S64.F64.TRUNC R16, R2 ;  /* 0x0000000200107311 */ /* 0x004062000030d900 */
[----:B------:R-:W-:Y:S05]  /*22a0*/  BRA `(.L_x_60695) ;  /* 0x0000000800947947 */ /* 0x000fea0003800000 */
.L_x_60690:
        /* <DEDUP_REMOVED lines=13> */
.L_x_60704:
[----:B------:R-:W2:Y:S02]  /*2380*/  LDG.E.64 R2, desc[UR36][R2.64] ;  /* 0x0000002402027981 */ /* 0x000ea4000c1e1b00 */
[----:B--2---:R0:W1:Y:S01]  /*2390*/  F2I.S64.F64.TRUNC R16, R2 ;  /* 0x0000000200107311 */ /* 0x004062000030d900 */
[----:B------:R-:W-:Y:S05]  /*23a0*/  BRA `(.L_x_60695) ;  /* 0x0000000800547947 */ /* 0x000fea0003800000 */
.L_x_60703:
        /* <DEDUP_REMOVED lines=26> */
.L_x_60706:
        /* <DEDUP_REMOVED lines=13> */
.L_x_60705:
[----:B------:R-:W2:Y:S02]  /*2620*/  LDG.E.U16 R16, desc[UR36][R2.64] ;  /* 0x0000002402107981 */ /* 0x000ea4000c1e1500 */
[----:B--2---:R-:W-:-:S06]  /*2630*/  IMAD.U32 R16, R16, 0x10000, RZ ;  /* 0x0001000010107824 */ /* 0x004fcc00078e00ff */
[----:B------:R-:W0:Y:S01]  /*2640*/  F2I.S64.TRUNC R16, R16 ;  /* 0x0000001000107311 */ /* 0x000e22000020d900 */
[----:B------:R-:W-:Y:S05]  /*2650*/  BRA `(.L_x_60695) ;  /* 0x0000000400a87947 */ /* 0x000fea0003800000 */
.L_x_60702:
        /* <DEDUP_REMOVED lines=11> */
.L_x_60709:
        /* <DEDUP_REMOVED lines=21> */
.L_x_60713:
[----:B------:R-:W-:Y:S05]  /*2860*/  BSYNC.RECONVERGENT B1 ;  /* 0x0000000000017941 */ /* 0x000fea0003800200 */
.L_x_60712:
[----:B------:R-:W-:Y:S01]  /*2870*/  IMAD.SHL.U32 R0, R0, 0x100000, RZ ;  /* 0x0010000000007824 */ /* 0x000fe200078e00ff */
[----:B------:R-:W-:-:S04]  /*2880*/  LEA R2, R2, 0x3b800000, 0x17 ;  /* 0x3b80000002027811 */ /* 0x000fc800078eb8ff */
[----:B------:R-:W-:-:S07]  /*2890*/  LOP3.LUT R16, R2, R0, R7, 0xfe, !PT ;  /* 0x0000000002107212 */ /* 0x000fce00078efe07 */
.L_x_60711:
[----:B------:R-:W-:Y:S05]  /*28a0*/  BSYNC.RECONVERGENT B0 ;  /* 0x0000000000007941 */ /* 0x000fea0003800200 */
.L_x_60710:
[----:B------:R-:W1:Y:S01]  /*28b0*/  F2I.S64.TRUNC R16, R16 ;  /* 0x0000001000107311 */ /* 0x000e62000020d900 */
[----:B------:R-:W-:Y:S05]  /*28c0*/  BRA `(.L_x_60695) ;  /* 0x00000004000c7947 */ /* 0x000fea0003800000 */
.L_x_60708:
        /* <DEDUP_REMOVED lines=21> */
.L_x_60717:
[----:B------:R-:W-:Y:S05]  /*2a20*/  BSYNC.RECONVERGENT B1 ;  /* 0x0000000000017941 */ /* 0x000fea0003800200 */
.L_x_60716:
[----:B------:R-:W-:Y:S01]  /*2a30*/  IMAD.SHL.U32 R0, R0, 0x200000, RZ ;  /* 0x0020000000007824 */ /* 0x000fe200078e00ff */
[----:B------:R-:W-:-:S04]  /*2a40*/  LEA R2, R2, 0x37800000, 0x17 ;  /* 0x3780000002027811 */ /* 0x000fc800078eb8ff */
[----:B------:R-:W-:-:S07]  /*2a50*/  LOP3.LUT R16, R2, R0, R7, 0xfe, !PT ;  /* 0x0000000002107212 */ /* 0x000fce00078efe07 */
.L_x_60715:
[----:B------:R-:W-:Y:S05]  /*2a60*/  BSYNC.RECONVERGENT B0 ;  /* 0x0000000000007941 */ /* 0x000fea0003800200 */
.L_x_60714:
[----:B------:R-:W2:Y:S01]  /*2a70*/  F2I.S64.TRUNC R16, R16 ;  /* 0x0000001000107311 */ /* 0x000ea2000020d900 */
[----:B------:R-:W-:Y:S05]  /*2a80*/  BRA `(.L_x_60695) ;  /* 0x00000000009c7947 */ /* 0x000fea0003800000 */
.L_x_60707:
        /* <DEDUP_REMOVED lines=14> */
.L_x_60721:
[----:B------:R-:W-:Y:S05]  /*2b70*/  BSYNC.RECONVERGENT B0 ;  /* 0x0000000000007941 */ /* 0x000fea0003800200 */
.L_x_60720:
[----:B------:R-:W0:Y:S01]  /*2b80*/  F2I.S64.TRUNC R16, R16 ;  /* 0x0000001000107311 */ /* 0x000e22000020d900 */
[----:B------:R-:W-:Y:S05]  /*2b90*/  BRA `(.L_x_60695) ;  /* 0x0000000000587947 */ /* 0x000fea0003800000 */
.L_x_60694:
        /* <DEDUP_REMOVED lines=16> */
.L_x_60722:
[----:B------:R-:W-:Y:S01]  /*2ca0*/  CS2R R16, SRZ ;  /* 0x0000000000107805 */ /* 0x000fe2000001ff00 */
[----:B------:R-:W-:Y:S06]  /*2cb0*/  BRA `(.L_x_60695) ;  /* 0x0000000000107947 */ /* 0x000fec0003800000 */
.L_x_60719:
[----:B------:R0:W5:Y:S01]  /*2cc0*/  LDG.E.64 R16, desc[UR36][R2.64] ;  /* 0x0000002402107981 */ /* 0x000162000c1e1b00 */
[----:B------:R-:W-:Y:S05]  /*2cd0*/  BRA `(.L_x_60695) ;  /* 0x0000000000087947 */ /* 0x000fea0003800000 */
.L_x_60718:
[----:B------:R0:W5:Y:S01]  /*2ce0*/  LDG.E R16, desc[UR36][R2.64] ;  /* 0x0000002402107981 */ /* 0x000162000c1e1900 */
[----:B------:R-:W-:-:S07]  /*2cf0*/  IMAD.MOV.U32 R17, RZ, RZ, RZ ;  /* 0x000000ffff117224 */ /* 0x000fce00078e00ff */
.L_x_60695:
[----:B------:R-:W-:-:S07]  /*2d00*/  VIADD R29, R29, 0x80 ;  /* 0x000000801d1d7836 */ /* 0x000fce0000000000 */
.L_x_60689:
[----:B------:R-:W-:Y:S05]  /*2d10*/  BSYNC.RECONVERGENT B6 ;  /* 0x0000000000067941 */ /* 0x000fea0003800200 */
.L_x_60688:
        /* <DEDUP_REMOVED lines=25> */
.L_x_60728:
[----:B------:R0:W5:Y:S01]  /*2eb0*/  LDG.E.U8 R24, desc[UR36][R2.64] ;  /* 0x0000002402187981 */ /* 0x000162000c1e1100 */
[----:B------:R-:W-:Y:S01]  /*2ec0*/  IMAD.MOV.U32 R25, RZ, RZ, RZ ;  /* 0x000000ffff197224 */ /* 0x000fe200078e00ff */
[----:B------:R-:W-:Y:S06]  /*2ed0*/  BRA `(.L_x_60724) ;  /* 0x0000000c003c7947 */ /* 0x000fec0003800000 */
.L_x_60727:
        /* <DEDUP_REMOVED lines=8> */
.L_x_60731:
[----:B------:R-:W2:Y:S02]  /*2f60*/  LDG.E R24, desc[UR36][R2.64] ;  /* 0x0000002402187981 */ /* 0x000ea4000c1e1900 */
[----:B--2---:R-:W-:Y:S01]  /*2f70*/  SHF.R.S32.HI R25, RZ, 0x1f, R24 ;  /* 0x0000001fff197819 */ /* 0x004fe20000011418 */
[----:B------:R-:W-:Y:S06]  /*2f80*/  BRA `(.L_x_60724) ;  /* 0x0000000c00107947 */ /* 0x000fec0003800000 */
.L_x_60730:
[----:B------:R-:W2:Y:S02]  /*2f90*/  LDG.E.S16 R24, desc[UR36][R2.64] ;  /* 0x0000002402187981 */ /* 0x000ea4000c1e1700 */
[----:B--2---:R-:W-:Y:S01]  /*2fa0*/  SHF.R.S32.HI R25, RZ, 0x1f, R24 ;  /* 0x0000001fff197819 */ /* 0x004fe20000011418 */
[----:B------:R-:W-:Y:S06]  /*2fb0*/  BRA `(.L_x_60724) ;  /* 0x0000000c00047947 */ /* 0x000fec0003800000 */
.L_x_60726:
        /* <DEDUP_REMOVED lines=9> */
.L_x_60733:
[----:B------:R-:W2:Y:S02]  /*3050*/  LDG.E.U16 R2, desc[UR36][R2.64] ;  /* 0x0000002402027981 */ /* 0x000ea4000c1e1500 */
[----:B--2---:R-:W-:-:S06]  /*3060*/  HADD2.F32 R24, -RZ, R2.H0_H0 ;  /* 0x20000002ff187230 */ /* 0x004fcc0000004100 */
[----:B------:R-:W0:Y:S01]  /*3070*/  F2I.S64.TRUNC R24, R24 ;  /* 0x0000001800187311 */ /* 0x000e22000020d900 */
[----:B------:R-:W-:Y:S05]  /*3080*/  BRA `(.L_x_60724) ;  /* 0x0000000800d07947 */ /* 0x000fea0003800000 */
.L_x_60732:
        /* <DEDUP_REMOVED lines=9> */
.L_x_60735:
[----:B------:R-:W2:Y:S02]  /*3120*/  LDG.E.U16 R2, desc[UR36][R2.64] ;  /* 0x0000002402027981 */ /* 0x000ea4000c1e1500 */
[----:B--2---:R-:W-:-:S06]  /*3130*/  HADD2.F32 R24, -RZ, R2.H0_H0 ;  /* 0x20000002ff187230 */ /* 0x004fcc0000004100 */
[----:B------:R-:W0:Y:S01]  /*3140*/  F2I.S64.TRUNC R24, R24 ;  /* 0x0000001800187311 */ /* 0x000e22000020d900 */
[----:B------:R-:W-:Y:S05]  /*3150*/  BRA `(.L_x_60724) ;  /* 0x00000008009c7947 */ /* 0x000fea0003800000 */
.L_x_60734:
[----:B------:R-:W2:Y:S02]  /*3160*/  LDG.E.64 R2, desc[UR36][R2.64] ;  /* 0x0000002402027981 */ /* 0x000ea4000c1e1b00 */
[----:B--2---:R0:W1:Y:S01]  /*3170*/  F2I.S64.F64.TRUNC R24, R2 ;  /* 0x0000000200187311 */ /* 0x004062000030d900 */
[----:B------:R-:W-:Y:S05]  /*3180*/  BRA `(.L_x_60724) ;  /* 0x0000000800907947 */ /* 0x000fea0003800000 */
.L_x_60725:
        /* <DEDUP_REMOVED lines=13> */
.L_x_60738:
[----:B------:R-:W2:Y:S02]  /*3260*/  LDG.E.64 R2, desc[UR36][R2.64] ;  /* 0x0000002402027981 */ /* 0x000ea4000c1e1b00 */
[----:B--2---:R0:W1:Y:S01]  /*3270*/  F2I.S64.F64.TRUNC R24, R2 ;  /* 0x0000000200187311 */ /* 0x004062000030d900 */
[----:B------:R-:W-:Y:S05]  /*3280*/  BRA `(.L_x_60724) ;  /* 0x0000000800507947 */ /* 0x000fea0003800000 */
.L_x_60737:
        /* <DEDUP_REMOVED lines=26> */
.L_x_60740:
        /* <DEDUP_REMOVED lines=13> */
.L_x_60739:
[----:B------:R-:W2:Y:S02]  /*3500*/  LDG.E.U16 R24, desc[UR36][R2.64] ;  /* 0x0000002402187981 */ /* 0x000ea4000c1e1500 */
[----:B--2---:R-:W-:-:S06]  /*3510*/  IMAD.U32 R24, R24, 0x10000, RZ ;  /* 0x0001000018187824 */ /* 0x004fcc00078e00ff */
[----:B------:R-:W0:Y:S01]  /*3520*/  F2I.S64.TRUNC R24, R24 ;  /* 0x0000001800187311 */ /* 0x000e22000020d900 */
[----:B------:R-:W-:Y:S05]  /*3530*/  BRA `(.L_x_60724) ;  /* 0x0000000400a47947 */ /* 0x000fea0003800000 */
.L_x_60736:
        /* <DEDUP_REMOVED lines=11> */
.L_x_60743:
        /* <DEDUP_REMOVED lines=21> */
.L_x_60747:
[----:B------:R-:W-:Y:S05]  /*3740*/  BSYNC.RECONVERGENT B1 ;  /* 0x0000000000017941 */ /* 0x000fea0003800200 */
.L_x_60746:
[----:B------:R-:W-:Y:S01]  /*3750*/  IMAD.SHL.U32 R0, R0, 0x100000, RZ ;  /* 0x0010000000007824 */ /* 0x000fe200078e00ff */
[----:B------:R-:W-:-:S04]  /*3760*/  LEA R2, R2, 0x3b800000, 0x17 ;  /* 0x3b80000002027811 */ /* 0x000fc800078eb8ff */
[----:B------:R-:W-:-:S07]  /*3770*/  LOP3.LUT R24, R2, R0, R7, 0xfe, !PT ;  /* 0x0000000002187212 */ /* 0x000fce00078efe07 */
.L_x_60745:
[----:B------:R-:W-:Y:S05]  /*3780*/  BSYNC.RECONVERGENT B0 ;  /* 0x0000000000007941 */ /* 0x000fea0003800200 */
.L_x_60744:
[----:B------:R-:W0:Y:S01]  /*3790*/  F2I.S64.TRUNC R24, R24 ;  /* 0x0000001800187311 */ /* 0x000e22000020d900 */
[----:B------:R-:W-:Y:S05]  /*37a0*/  BRA `(.L_x_60724) ;  /* 0x0000000400087947 */ /* 0x000fea0003800000 */
.L_x_60742:
        /* <DEDUP_REMOVED lines=21> */
.L_x_60751:
[----:B------:R-:W-:Y:S05]  /*3900*/  BSYNC.RECONVERGENT B1 ;  /* 0x0000000000017941 */ /* 0x000fea0003800200 */
.L_x_60750:
[----:B------:R-:W-:Y:S01]  /*3910*/  IMAD.SHL.U32 R0, R0, 0x200000, RZ ;  /* 0x0020000000007824 */ /* 0x000fe200078e00ff */
[----:B------:R-:W-:-:S04]  /*3920*/  LEA R2, R2, 0x37800000, 0x17 ;  /* 0x3780000002027811 */ /* 0x000fc800078eb8ff */
[----:B------:R-:W-:-:S07]  /*3930*/  LOP3.LUT R24, R2, R0, R7, 0xfe, !PT ;  /* 0x0000000002187212 */ /* 0x000fce00078efe07 */
.L_x_60749:
[----:B------:R-:W-:Y:S05]  /*3940*/  BSYNC.RECONVERGENT B0 ;  /* 0x0000000000007941 */ /* 0x000fea0003800200 */
.L_x_60748:
[----:B------:R-:W0:Y:S01]  /*3950*/  F2I.S64.TRUNC R24, R24 ;  /* 0x0000001800187311 */ /* 0x000e22000020d900 */
[----:B------:R-:W-:Y:S05]  /*3960*/  BRA `(.L_x_60724) ;  /* 0x0000000000987947 */ /* 0x000fea0003800000 */
.L_x_60741:
        /* <DEDUP_REMOVED lines=14> */
.L_x_60755:
[----:B------:R-:W-:Y:S05]  /*3a50*/  BSYNC.RECONVERGENT B0 ;  /* 0x0000000000007941 */ /* 0x000fea0003800200 */
.L_x_60754:
[----:B------:R-:W0:Y:S01]  /*3a60*/  F2I.S64.TRUNC R24, R24 ;  /* 0x0000001800187311 */ /* 0x000e22000020d900 */
[----:B------:R-:W-:Y:S05]  /*3a70*/  BRA `(.L_x_60724) ;  /* 0x0000000000547947 */ /* 0x000fea0003800000 */
.L_x_60729:
        /* <DEDUP_REMOVED lines=16> */
.L_x_60756:
[----:B------:R-:W-:Y:S05]  /*3b80*/  BRA `(.L_x_60724) ;  /* 0x0000000000107947 */ /* 0x000fea0003800000 */
.L_x_60753:
[----:B------:R0:W5:Y:S01]  /*3b90*/  LDG.E.64 R24, desc[UR36][R2.64] ;  /* 0x0000002402187981 */ /* 0x000162000c1e1b00 */
[----:B------:R-:W-:Y:S05]  /*3ba0*/  BRA `(.L_x_60724) ;  /* 0x0000000000087947 */ /* 0x000fea0003800000 */
.L_x_60752:
[----:B------:R0:W5:Y:S01]  /*3bb0*/  LDG.E R24, desc[UR36][R2.64] ;  /* 0x0000002402187981 */ /* 0x000162000c1e1900 */
[----:B------:R-:W-:-:S07]  /*3bc0*/  IMAD.MOV.U32 R25, RZ, RZ, RZ ;  /* 0x000000ffff197224 */ /* 0x000fce00078e00ff */
.L_x_60724:
[----:B------:R-:W-:Y:S05]  /*3bd0*/  BSYNC.RECONVERGENT B6 ;  /* 0x0000000000067941 */ /* 0x000fea0003800200 */
.L_x_60723:
[----:B------:R-:W2:Y:S01]  /*3be0*/  LDCU.64 UR4, c[0x0][0x388] ;  /* 0x00007100ff0477ac */ /* 0x000ea20008000a00 */
[----:B------:R-:W0:Y:S01]  /*3bf0*/  LDC R7, c[0x0][0x388] ;  /* 0x0000e200ff077b82 */ /* 0x000e220000000800 */
[----:B------:R-:W-:Y:S07]  /*3c00*/  BSSY.RECONVERGENT B0, `(.L_x_60757) ;  /* 0x0000198000007945 */ /* 0x000fee0003800200 */
[----:B------:R-:W3:Y:S01]  /*3c10*/  LDC R10, c[0x0][0x38c] ;  /* 0x0000e300ff0a7b82 */ /* 0x000ee20000000800 */
[----:B--2---:R-:W-:-:S04]  /*3c20*/  UISETP.NE.U32.AND UP0, UPT, UR4, 0x1, UPT ;  /* 0x000000010400788c */ /* 0x004fc8000bf05070 */
[----:B------:R-:W-:Y:S01]  /*3c30*/  UISETP.NE.AND.EX UP0, UPT, UR5, URZ, UPT, UP0 ;  /* 0x000000ff0500728c */ /* 0x000fe2000bf05300 */
[--C-:B0-----:R-:W-:Y:S02]  /*3c40*/  IMAD.MOV.U32 R5, RZ, RZ, R7.reuse ;  /* 0x000000ffff057224 */ /* 0x101fe400078e0007 */
[--C-:B-1----:R-:W-:Y:S02]  /*3c50*/  IMAD.MOV.U32 R3, RZ, RZ, R7.reuse ;  /* 0x000000ffff037224 */ /* 0x102fe400078e0007 */
[----:B------:R-:W-:Y:S02]  /*3c60*/  IMAD.MOV.U32 R2, RZ, RZ, R7 ;  /* 0x000000ffff027224 */ /* 0x000fe400078e0007 */
[--C-:B---3--:R-:W-:Y:S02]  /*3c70*/  IMAD.MOV.U32 R6, RZ, RZ, R10.reuse ;  /* 0x000000ffff067224 */ /* 0x108fe400078e000a */
[--C-:B------:R-:W-:Y:S02]  /*3c80*/  IMAD.MOV.U32 R4, RZ, RZ, R10.reuse ;  /* 0x000000ffff047224 */ /* 0x100fe400078e000a */
[----:B------:R-:W-:Y:S01]  /*3c90*/  IMAD.MOV.U32 R0, RZ, RZ, R10 ;  /* 0x000000ffff007224 */ /* 0x000fe200078e000a */
[----:B------:R-:W-:Y:S06]  /*3ca0*/  BRA.U !UP0, `(.L_x_60758) ;  /* 0x0000001908347547 */ /* 0x000fec000b800000 */
[----:B------:R-:W-:-:S04]  /*3cb0*/  UISETP.NE.U32.AND UP0, UPT, UR4, -0x1, UPT ;  /* 0xffffffff0400788c */ /* 0x000fc8000bf05070 */
[----:B------:R-:W-:-:S09]  /*3cc0*/  UISETP.NE.AND.EX UP0, UPT, UR5, -0x1, UPT, UP0 ;  /* 0xffffffff0500788c */ /* 0x000fd2000bf05300 */
[----:B------:R-:W-:Y:S05]  /*3cd0*/  BRA.U UP0, `(.L_x_60759) ;  /* 0x0000000d00b87547 */ /* 0x000fea000b800000 */
[----:B------:R-:W0:Y:S01]  /*3ce0*/  S2R R9, SR_CTAID.X ;  /* 0x0000000000097919 */ /* 0x000e220000002500 */
[----:B------:R-:W0:Y:S01]  /*3cf0*/  LDC R8, c[0x0][0x380] ;  /* 0x0000e000ff087b82 */ /* 0x000e220000000800 */
[----:B------:R-:W-:Y:S01]  /*3d00*/  BSSY.RECONVERGENT B1, `(.L_x_60760) ;  /* 0x0000038000017945 */ /* 0x000fe20003800200 */
[----:B0-----:R-:W-:-:S05]  /*3d10*/  IMAD R8, R9, -0x200, R8 ;  /* 0xfffffe0009087824 */ /* 0x001fca00078e0208 */
[----:B------:R-:W-:-:S13]  /*3d20*/  ISETP.GE.AND P0, PT, R28, R8, PT ;  /* 0x000000081c00720c */ /* 0x000fda0003f06270 */
[----:B------:R-:W-:Y:S05]  /*3d30*/  @P0 BRA `(.L_x_60761) ;  /* 0x0000000000d00947 */ /* 0x000fea0003800000 */
[----:B----45:R-:W-:-:S13]  /*3d40*/  ISETP.GE.AND P0, PT, R23, RZ, PT ;  /* 0x000000ff1700720c */ /* 0x030fda0003f06270 */
        /* <DEDUP_REMOVED lines=8> */
[----:B------:R-:W-:Y:S01]  /*3dd0*/  IMAD.MOV.U32 R8, RZ, RZ, 0x1 ;  /* 0x00000001ff087424 */ /* 0x000fe200078e00ff */
[----:B------:R-:W-:Y:S02]  /*3de0*/  ISETP.GE.U32.AND P1, PT, R22, 0x2, PT ;  /* 0x000000021600780c */ /* 0x000fe40003f26070 */
[----:B------:R-:W-:Y:S02]  /*3df0*/  ISETP.NE.U32.AND P0, PT, R0, 0x1, PT ;  /* 0x000000010000780c */ /* 0x000fe40003f05070 */
[----:B------:R-:W-:Y:S02]  /*3e00*/  ISETP.GE.U32.AND.EX P1, PT, R23, RZ, PT, P1 ;  /* 0x000000ff1700720c */ /* 0x000fe40003f26110 */
[----:B------:R-:W-:-:S04]  /*3e10*/  ISETP.NE.U32.AND.EX P0, PT, RZ, RZ, PT, P0 ;  /* 0x000000ffff00720c */ /* 0x000fc80003f05100 */
[----:B------:R-:W-:Y:S02]  /*3e20*/  SEL R8, R8, 0xffffffff, P0 ;  /* 0xffffffff08087807 */ /* 0x000fe40000000000 */
[----:B------:R-:W-:-:S03]  /*3e30*/  SEL R11, RZ, 0xffffffff, P0 ;  /* 0xffffffffff0b7807 */ /* 0x000fc60000000000 */
[----:B------:R-:W-:-:S04]  /*3e40*/  IMAD.WIDE.U32 R8, R8, 0x1, RZ ;  /* 0x0000000108087825 */ /* 0x000fc800078e00ff */
[----:B------:R-:W-:Y:S02]  /*3e50*/  IMAD.IADD R0, R9, 0x1, R11 ;  /* 0x0000000109007824 */ /* 0x000fe400078e020b */
[----:B------:R-:W-:Y:S01]  /*3e60*/  IMAD.MOV.U32 R2, RZ, RZ, R8 ;  /* 0x000000ffff027224 */ /* 0x000fe200078e0008 */
[----:B------:R-:W-:Y:S06]  /*3e70*/  @!P1 BRA `(.L_x_60764) ;  /* 0x0000000000609947 */ /* 0x000fec0003800000 */
[--C-:B------:R-:W-:Y:S01]  /*3e80*/  SHF.R.U64 R11, R22, 0x1, R23.reuse ;  /* 0x00000001160b7819 */ /* 0x100fe20000001217 */
[----:B------:R-:W-:Y:S01]  /*3e90*/  IMAD.MOV.U32 R12, RZ, RZ, 0x1 ;  /* 0x00000001ff0c7424 */ /* 0x000fe200078e00ff */
[----:B------:R-:W-:Y:S01]  /*3ea0*/  SHF.R.U32.HI R22, RZ, 0x1, R23 ;  /* 0x00000001ff167819 */ /* 0x000fe20000011617 */
[----:B------:R-:W-:-:S07]  /*3eb0*/  IMAD.MOV.U32 R13, RZ, RZ, RZ ;  /* 0x000000ffff0d7224 */ /* 0x000fce00078e00ff */
.L_x_60765:
[----:B------:R-:W-:-:S04]  /*3ec0*/  LOP3.LUT R8, R11, 0x1, RZ, 0xc0, !PT ;  /* 0x000000010b087812 */ /* 0x000fc800078ec0ff */
[----:B------:R-:W-:Y:S01]  /*3ed0*/  ISETP.NE.U32.AND P0, PT, R8, 0x1, PT ;  /* 0x000000010800780c */ /* 0x000fe20003f05070 */
[----:B------:R-:W-:-:S03]  /*3ee0*/  IMAD R8, R13, R12, RZ ;  /* 0x0000000c0d087224 */ /* 0x000fc600078e02ff */
[----:B------:R-:W-:Y:S01]  /*3ef0*/  ISETP.NE.U32.AND.EX P0, PT, RZ, RZ, PT, P0 ;  /* 0x000000ffff00720c */ /* 0x000fe20003f05100 */
[C---:B------:R-:W-:Y:S02]  /*3f00*/  IMAD R21, R12.reuse, R13, R8 ;  /* 0x0000000d0c157224 */ /* 0x040fe400078e0208 */
[C---:B------:R-:W-:Y:S01]  /*3f10*/  IMAD.WIDE.U32 R8, R12.reuse, R12, RZ ;  /* 0x0000000c0c087225 */ /* 0x040fe200078e00ff */
[----:B------:R-:W-:Y:S02]  /*3f20*/  SEL R13, R13, RZ, !P0 ;  /* 0x000000ff0d0d7207 */ /* 0x000fe40004000000 */
        /* <DEDUP_REMOVED lines=13> */
.L_x_60764:
[----:B------:R-:W-:Y:S05]  /*4000*/  BSYNC.RECONVERGENT B2 ;  /* 0x0000000000027941 */ /* 0x000fea0003800200 */
.L_x_60763:
[----:B------:R-:W-:Y:S05]  /*4010*/  BRA `(.L_x_60761) ;  /* 0x0000000000187947 */ /* 0x000fea0003800000 */
.L_x_60762:
[----:B------:R-:W-:Y:S01]  /*4020*/  LOP3.LUT R22, R22, 0x1, RZ, 0xc0, !PT ;  /* 0x0000000116167812 */ /* 0x000fe200078ec0ff */
[----:B------:R-:W-:-:S03]  /*4030*/  IMAD.MOV.U32 R2, RZ, RZ, 0x1 ;  /* 0x00000001ff027424 */ /* 0x000fc600078e00ff */
[----:B------:R-:W-:-:S04]  /*4040*/  ISETP.NE.U32.AND P0, PT, R22, 0x1, PT ;  /* 0x000000011600780c */ /* 0x000fc80003f05070 */
[----:B------:R-:W-:-:S04]  /*4050*/  ISETP.NE.U32.AND.EX P0, PT, RZ, RZ, PT, P0 ;  /* 0x000000ffff00720c */ /* 0x000fc80003f05100 */
[----:B------:R-:W-:Y:S02]  /*4060*/  SEL R2, R2, 0xffffffff, P0 ;  /* 0xffffffff02027807 */ /* 0x000fe40000000000 */
[----:B------:R-:W-:-:S07]  /*4070*/  SEL R0, RZ, 0xffffffff, P0 ;  /* 0xffffffffff007807 */ /* 0x000fce0000000000 */
.L_x_60761:
[----:B------:R-:W-:Y:S05]  /*4080*/  BSYNC.RECONVERGENT B1 ;  /* 0x0000000000017941 */ /* 0x000fea0003800200 */
.L_x_60760:
[----:B------:R-:W0:Y:S01]  /*4090*/  S2R R8, SR_CTAID.X ;  /* 0x0000000000087919 */ /* 0x000e220000002500 */
[----:B------:R-:W0:Y:S01]  /*40a0*/  LDC R9, c[0x0][0x380] ;  /* 0x0000e000ff097b82 */ /* 0x000e220000000800 */
[----:B------:R-:W-:Y:S01]  /*40b0*/  BSSY.RECONVERGENT B1, `(.L_x_60766) ;  /* 0x0000039000017945 */ /* 0x000fe20003800200 */
[----:B0-----:R-:W-:Y:S02]  /*40c0*/  IMAD R9, R8, -0x200, R9 ;  /* 0xfffffe0008097824 */ /* 0x001fe400078e0209 */
[----:B------:R-:W-:-:S05]  /*40d0*/  VIADD R8, R28, 0x80 ;  /* 0x000000801c087836 */ /* 0x000fca0000000000 */
        /* <DEDUP_REMOVED lines=26> */
.L_x_60771:
        /* <DEDUP_REMOVED lines=20> */
.L_x_60770:
[----:B------:R-:W-:Y:S05]  /*43c0*/  BSYNC.RECONVERGENT B2 ;  /* 0x0000000000027941 */ /* 0x000fea0003800200 */
.L_x_60769:
[----:B------:R-:W-:Y:S05]  /*43d0*/  BRA `(.L_x_60767) ;  /* 0x0000000000187947 */ /* 0x000fea0003800000 */
.L_x_60768:
[----:B------:R-:W-:Y:S01]  /*43e0*/  LOP3.LUT R18, R18, 0x1, RZ, 0xc0, !PT ;  /* 0x0000000112127812 */ /* 0x000fe200078ec0ff */
[----:B------:R-:W-:-:S03]  /*43f0*/  IMAD.MOV.U32 R3, RZ, RZ, 0x1 ;  /* 0x00000001ff037424 */ /* 0x000fc600078e00ff */
[----:B------:R-:W-:-:S04]  /*4400*/  ISETP.NE.U32.AND P0, PT, R18, 0x1, PT ;  /* 0x000000011200780c */ /* 0x000fc80003f05070 */
[----:B------:R-:W-:-:S04]  /*4410*/  ISETP.NE.U32.AND.EX P0, PT, RZ, RZ, PT, P0 ;  /* 0x000000ffff00720c */ /* 0x000fc80003f05100 */
[----:B------:R-:W-:Y:S02]  /*4420*/  SEL R3, R3, 0xffffffff, P0 ;  /* 0xffffffff03037807 */ /* 0x000fe40000000000 */
[----:B------:R-:W-:-:S07]  /*4430*/  SEL R4, RZ, 0xffffffff, P0 ;  /* 0xffffffffff047807 */ /* 0x000fce0000000000 */
.L_x_60767:
[----:B------:R-:W-:Y:S05]  /*4440*/  BSYNC.RECONVERGENT B1 ;  /* 0x0000000000017941 */ /* 0x000fea0003800200 */
.L_x_60766:
        /* <DEDUP_REMOVED lines=31> */
.L_x_60777:
        /* <DEDUP_REMOVED lines=20> */
.L_x_60776:
[----:B------:R-:W-:Y:S05]  /*4780*/  BSYNC.RECONVERGENT B2 ;  /* 0x0000000000027941 */ /* 0x000fea0003800200 */
.L_x_60775:
[----:B------:R-:W-:Y:S05]  /*4790*/  BRA `(.L_x_60773) ;  /* 0x0000000000187947 */ /* 0x000fea0003800000 */
.L_x_60774:
[----:B------:R-:W-:Y:S01]  /*47a0*/  LOP3.LUT R16, R16, 0x1, RZ, 0xc0, !PT ;  /* 0x0000000110107812 */ /* 0x000fe200078ec0ff */
[----:B------:R-:W-:-:S03]  /*47b0*/  IMAD.MOV.U32 R5, RZ, RZ, 0x1 ;  /* 0x00000001ff057424 */ /* 0x000fc600078e00ff */
[----:B------:R-:W-:-:S04]  /*47c0*/  ISETP.NE.U32.AND P0, PT, R16, 0x1, PT ;  /* 0x000000011000780c */ /* 0x000fc80003f05070 */
[----:B------:R-:W-:-:S04]  /*47d0*/  ISETP.NE.U32.AND.EX P0, PT, RZ, RZ, PT, P0 ;  /* 0x000000ffff00720c */ /* 0x000fc80003f05100 */
[----:B------:R-:W-:Y:S02]  /*47e0*/  SEL R5, R5, 0xffffffff, P0 ;  /* 0xffffffff05057807 */ /* 0x000fe40000000000 */
[----:B------:R-:W-:-:S07]  /*47f0*/  SEL R6, RZ, 0xffffffff, P0 ;  /* 0xffffffffff067807 */ /* 0x000fce0000000000 */
.L_x_60773:
[----:B------:R-:W-:Y:S05]  /*4800*/  BSYNC.RECONVERGENT B1 ;  /* 0x0000000000017941 */ /* 0x000fea0003800200 */
.L_x_60772:
[----:B------:R-:W0:Y:S01]  /*4810*/  S2R R8, SR_CTAID.X ;  /* 0x0000000000087919 */ /* 0x000e220000002500 */
[----:B------:R-:W0:Y:S02]  /*4820*/  LDC R9, c[0x0][0x380] ;  /* 0x0000e000ff097b82 */ /* 0x000e240000000800 */
        /* <DEDUP_REMOVED lines=28> */
.L_x_60781:
        /* <DEDUP_REMOVED lines=20> */
.L_x_60780:
[----:B------:R-:W-:Y:S05]  /*4b30*/  BSYNC.RECONVERGENT B1 ;  /* 0x0000000000017941 */ /* 0x000fea0003800200 */
.L_x_60779:
[----:B------:R-:W-:Y:S05]  /*4b40*/  BRA `(.L_x_60758) ;  /* 0x00000008008c7947 */ /* 0x000fea0003800000 */
.L_x_60778:
[----:B------:R-:W-:Y:S01]  /*4b50*/  LOP3.LUT R24, R24, 0x1, RZ, 0xc0, !PT ;  /* 0x0000000118187812 */ /* 0x000fe200078ec0ff */
[----:B------:R-:W-:-:S03]  /*4b60*/  IMAD.MOV.U32 R7, RZ, RZ, 0x1 ;  /* 0x00000001ff077424 */ /* 0x000fc600078e00ff */
[----:B------:R-:W-:-:S04]  /*4b70*/  ISETP.NE.U32.AND P0, PT, R24, 0x1, PT ;  /* 0x000000011800780c */ /* 0x000fc80003f05070 */
[----:B------:R-:W-:-:S04]  /*4b80*/  ISETP.NE.U32.AND.EX P0, PT, RZ, RZ, PT, P0 ;  /* 0x000000ffff00720c */ /* 0x000fc80003f05100 */
[----:B------:R-:W-:Y:S02]  /*4b90*/  SEL R7, R7, 0xffffffff, P0 ;  /* 0xffffffff07077807 */ /* 0x000fe40000000000 */
[----:B------:R-:W-:Y:S01]  /*4ba0*/  SEL R10, RZ, 0xffffffff, P0 ;  /* 0xffffffffff0a7807 */ /* 0x000fe20000000000 */
[----:B------:R-:W-:Y:S06]  /*4bb0*/  BRA `(.L_x_60758) ;  /* 0x0000000800707947 */ /* 0x000fec0003800000 */
.L_x_60759:
[----:B------:R-:W0:Y:S01]  /*4bc0*/  S2R R9, SR_CTAID.X ;  /* 0x0000000000097919 */ /* 0x000e220000002500 */
[----:B------:R-:W0:Y:S01]  /*4bd0*/  LDC R8, c[0x0][0x380] ;  /* 0x0000e000ff087b82 */ /* 0x000e220000000800 */
[----:B------:R-:W-:Y:S01]  /*4be0*/  BSSY.RECONVERGENT B1, `(.L_x_60782) ;  /* 0x0000025000017945 */ /* 0x000fe20003800200 */
[----:B0-----:R-:W-:-:S05]  /*4bf0*/  IMAD R8, R9, -0x200, R8 ;  /* 0xfffffe0009087824 */ /* 0x001fca00078e0208 */
[----:B------:R-:W-:-:S13]  /*4c00*/  ISETP.GE.AND P0, PT, R28, R8, PT ;  /* 0x000000081c00720c */ /* 0x000fda0003f06270 */
[----:B------:R-:W-:Y:S05]  /*4c10*/  @P0 BRA `(.L_x_60783) ;  /* 0x0000000000840947 */ /* 0x000fea0003800000 */
[----:B----45:R-:W-:Y:S01]  /*4c20*/  ISETP.GE.AND P0, PT, R23, RZ, PT ;  /* 0x000000ff1700720c */ /* 0x030fe20003f06270 */
[----:B------:R-:W-:Y:S02]  /*4c30*/  IMAD.MOV.U32 R2, RZ, RZ, RZ ;  /* 0x000000ffff027224 */ /* 0x000fe400078e00ff */
[----:B------:R-:W-:-:S10]  /*4c40*/  IMAD.MOV.U32 R0, RZ, RZ, RZ ;  /* 0x000000ffff007224 */ /* 0x000fd400078e00ff */
[----:B------:R-:W-:Y:S05]  /*4c50*/  @!P0 BRA `(.L_x_60783) ;  /* 0x0000000000748947 */ /* 0x000fea0003800000 */
[----:B------:R-:W-:Y:S01]  /*4c60*/  ISETP.NE.U32.AND P0, PT, R22, RZ, PT ;  /* 0x000000ff1600720c */ /* 0x000fe20003f05070 */
[----:B------:R-:W-:Y:S02]  /*4c70*/  IMAD.MOV.U32 R2, RZ, RZ, 0x1 ;  /* 0x00000001ff027424 */ /* 0x000fe400078e00ff */
[----:B------:R-:W-:Y:S01]  /*4c80*/  IMAD.MOV.U32 R0, RZ, RZ, RZ ;  /* 0x000000ffff007224 */ /* 0x000fe200078e00ff */
[----:B------:R-:W-:-:S13]  /*4c90*/  ISETP.NE.AND.EX P0, PT, R23, RZ, PT, P0 ;  /* 0x000000ff1700720c */ /* 0x000fda0003f05300 */
[----:B------:R-:W-:Y:S05]  /*4ca0*/  @!P0 BRA `(.L_x_60783) ;  /* 0x0000000000608947 */ /* 0x000fea0003800000 */
[----:B------:R-:W-:Y:S02]  /*4cb0*/  IMAD.MOV.U32 R2, RZ, RZ, 0x1 ;  /* 0x00000001ff027424 */ /* 0x000fe400078e00ff */
[----:B------:R-:W-:Y:S02]  /*4cc0*/  IMAD.MOV.U32 R0, RZ, RZ, RZ ;  /* 0x000000ffff007224 */ /* 0x000fe400078e00ff */
[----:B------:R-:W-:Y:S02]  /*4cd0*/  IMAD.MOV.U32 R12, RZ, RZ, R7 ;  /* 0x000000ffff0c7224 */ /* 0x000fe400078e0007 */
[----:B------:R-:W-:-:S07]  /*4ce0*/  IMAD.MOV.U32 R9, RZ, RZ, R10 ;  /* 0x000000ffff097224 */ /* 0x000fce00078e000a */
.L_x_60784:
[----:B------:R-:W-:Y:S01]  /*4cf0*/  LOP3.LUT R8, R22, 0x1, RZ, 0xc0, !PT ;  /* 0x0000000116087812 */ /* 0x000fe200078ec0ff */
[----:B------:R-:W-:-:S03]  /*4d00*/  IMAD R11, R9, R12, RZ ;  /* 0x0000000c090b7224 */ /* 0x000fc600078e02ff */
[----:B------:R-:W-:Y:S01]  /*4d10*/  ISETP.NE.U32.AND P0, PT, R8, 0x1, PT ;  /* 0x000000010800780c */ /* 0x000fe20003f05070 */
[----:B------:R-:W-:-:S03]  /*4d20*/  IMAD R11, R12, R9, R11 ;  /* 0x000000090c0b7224 */ /* 0x000fc600078e020b */
[----:B------:R-:W-:-:S04]  /*4d30*/  ISETP.NE.U32.AND.EX P0, PT, RZ, RZ, PT, P0 ;  /* 0x000000ffff00720c */ /* 0x000fc80003f05100 */
[----:B------:R-:W-:-:S05]  /*4d40*/  SEL R9, R9, RZ, !P0 ;  /* 0x000000ff09097207 */ /* 0x000fca0004000000 */
[-C--:B------:R-:W-:Y:S01]  /*4d50*/  IMAD R8, R9, R2.reuse, RZ ;  /* 0x0000000209087224 */ /* 0x080fe200078e02ff */
[----:B------:R-:W-:Y:S02]  /*4d60*/  SEL R9, R12, 0x1, !P0 ;  /* 0x000000010c097807 */ /* 0x000fe40004000000 */
[C---:B------:R-:W-:Y:S02]  /*4d70*/  ISETP.GT.U32.AND P0, PT, R22.reuse, 0x1, PT ;  /* 0x000000011600780c */ /* 0x040fe40003f04070 */
[--C-:B------:R-:W-:Y:S01]  /*4d80*/  SHF.R.U64 R22, R22, 0x1, R23.reuse ;  /* 0x0000000116167819 */ /* 0x100fe20000001217 */
[----:B------:R-:W-:Y:S01]  /*4d90*/  IMAD R13, R0, R9, R8 ;  /* 0x00000009000d7224 */ /* 0x000fe200078e0208 */
[----:B------:R-:W-:Y:S01]  /*4da0*/  ISETP.GT.U32.AND.EX P0, PT, R23, RZ, PT, P0 ;  /* 0x000000ff1700720c */ /* 0x000fe20003f04100 */
[----:B------:R-:W-:Y:S01]  /*4db0*/  IMAD.WIDE.U32 R8, R9, R2, RZ ;  /* 0x0000000209087225 */ /* 0x000fe200078e00ff */
[----:B------:R-:W-:-:S03]  /*4dc0*/  SHF.R.U32.HI R23, RZ, 0x1, R23 ;  /* 0x00000001ff177819 */ /* 0x000fc60000011617 */
[----:B------:R-:W-:Y:S02]  /*4dd0*/  IMAD.IADD R0, R9, 0x1, R13 ;  /* 0x0000000109007824 */ /* 0x000fe400078e020d */
[----:B------:R-:W-:Y:S02]  /*4de0*/  IMAD.MOV.U32 R2, RZ, RZ, R8 ;  /* 0x000000ffff027224 */ /* 0x000fe400078e0008 */
[----:B------:R-:W-:-:S04]  /*4df0*/  IMAD.WIDE.U32 R8, R12, R12, RZ ;  /* 0x0000000c0c087225 */ /* 0x000fc800078e00ff */
[----:B------:R-:W-:Y:S02]  /*4e00*/  IMAD.IADD R9, R9, 0x1, R11 ;  /* 0x0000000109097824 */ /* 0x000fe400078e020b */
[----:B------:R-:W-:Y:S01]  /*4e10*/  IMAD.MOV.U32 R12, RZ, RZ, R8 ;  /* 0x000000ffff0c7224 */ /* 0x000fe200078e0008 */
[----:B------:R-:W-:Y:S06]  /*4e20*/  @P0 BRA `(.L_x_60784) ;  /* 0xfffffffc00b00947 */ /* 0x000fec000383ffff */
.L_x_60783:
[----:B------:R-:W-:Y:S05]  /*4e30*/  BSYNC.RECONVERGENT B1 ;  /* 0x0000000000017941 */ /* 0x000fea0003800200 */
.L_x_60782:
[----:B------:R-:W0:Y:S01]  /*4e40*/  S2R R8, SR_CTAID.X ;  /* 0x0000000000087919 */ /* 0x000e220000002500 */
[----:B------:R-:W0:Y:S01]  /*4e50*/  LDC R11, c[0x0][0x380] ;  /* 0x0000e000ff0b7b82 */ /* 0x000e220000000800 */
[----:B------:R-:W-:Y:S01]  /*4e60*/  BSSY.RECONVERGENT B1, `(.L_x_60785) ;  /* 0x0000025000017945 */ /* 0x000fe20003800200 */
[----:B0-----:R-:W-:Y:S02]  /*4e70*/  IMAD R11, R8, -0x200, R11 ;  /* 0xfffffe00080b7824 */ /* 0x001fe400078e020b */
[----:B------:R-:W-:-:S05]  /*4e80*/  VIADD R8, R28, 0x80 ;  /* 0x000000801c087836 */ /* 0x000fca0000000000 */
[----:B------:R-:W-:-:S13]  /*4e90*/  ISETP.GE.AND P0, PT, R8, R11, PT ;  /* 0x0000000b0800720c */ /* 0x000fda0003f06270 */
[----:B------:R-:W-:Y:S05]  /*4ea0*/  @P0 BRA `(.L_x_60786) ;  /* 0x0000000000800947 */ /* 0x000fea0003800000 */
[----:B-----5:R-:W-:Y:S01]  /*4eb0*/  ISETP.GE.AND P0, PT, R19, RZ, PT ;  /* 0x000000ff1300720c */ /* 0x020fe20003f06270 */
        /* <DEDUP_REMOVED lines=12> */
.L_x_60787:
[C---:B------:R-:W-:Y:S02]  /*4f80*/  LOP3.LUT R9, R18.reuse, 0x1, RZ, 0xc0, !PT ;  /* 0x0000000112097812 */ /* 0x040fe400078ec0ff */
[C---:B------:R-:W-:Y:S02]  /*4f90*/  ISETP.GT.U32.AND P1, PT, R18.reuse, 0x1, PT ;  /* 0x000000011200780c */ /* 0x040fe40003f24070 */
[----:B------:R-:W-:Y:S01]  /*4fa0*/  ISETP.NE.U32.AND P0, PT, R9, 0x1, PT ;  /* 0x000000010900780c */ /* 0x000fe20003f05070 */
[----:B------:R-:W-:Y:S01]  /*4fb0*/  IMAD R9, R11, R8, RZ ;  /* 0x000000080b097224 */ /* 0x000fe200078e02ff */
[----:B------:R-:W-:Y:S02]  /*4fc0*/  SHF.R.U64 R18, R18, 0x1, R19 ;  /* 0x0000000112127819 */ /* 0x000fe40000001213 */
[----:B------:R-:W-:-:S04]  /*4fd0*/  ISETP.NE.U32.AND.EX P0, PT, RZ, RZ, PT, P0 ;  /* 0x000000ffff00720c */ /* 0x000fc80003f05100 */
[----:B------:R-:W-:Y:S01]  /*4fe0*/  SEL R14, R11, RZ, !P0 ;  /* 0x000000ff0b0e7207 */ /* 0x000fe20004000000 */
[C---:B------:R-:W-:Y:S01]  /*4ff0*/  IMAD R11, R8.reuse, R11, R9 ;  /* 0x0000000b080b7224 */ /* 0x040fe200078e0209 */
[----:B------:R-:W-:Y:S02]  /*5000*/  SEL R12, R8, 0x1, !P0 ;  /* 0x00000001080c7807 */ /* 0x000fe40004000000 */
[----:B------:R-:W-:Y:S01]  /*5010*/  ISETP.GT.U32.AND.EX P0, PT, R19, RZ, PT, P1 ;  /* 0x000000ff1300720c */ /* 0x000fe20003f04110 */
[----:B------:R-:W-:Y:S01]  /*5020*/  IMAD R9, R14, R3, RZ ;  /* 0x000000030e097224 */ /* 0x000fe200078e02ff */
[----:B------:R-:W-:-:S03]  /*5030*/  SHF.R.U32.HI R19, RZ, 0x1, R19 ;  /* 0x00000001ff137819 */ /* 0x000fc60000011613 */
[----:B------:R-:W-:Y:S02]  /*5040*/  IMAD R15, R4, R12, R9 ;  /* 0x0000000c040f7224 */ /* 0x000fe400078e0209 */
[----:B------:R-:W-:-:S04]  /*5050*/  IMAD.WIDE.U32 R8, R8, R8, RZ ;  /* 0x0000000808087225 */ /* 0x000fc800078e00ff */
[----:B------:R-:W-:-:S04]  /*5060*/  IMAD.WIDE.U32 R12, R12, R3, RZ ;  /* 0x000000030c0c7225 */ /* 0x000fc800078e00ff */
[----:B------:R-:W-:Y:S02]  /*5070*/  IMAD.IADD R11, R9, 0x1, R11 ;  /* 0x00000001090b7824 */ /* 0x000fe400078e020b */
[----:B------:R-:W-:Y:S02]  /*5080*/  IMAD.IADD R4, R13, 0x1, R15 ;  /* 0x000000010d047824 */ /* 0x000fe400078e020f */
[----:B------:R-:W-:Y:S01]  /*5090*/  IMAD.MOV.U32 R3, RZ, RZ, R12 ;  /* 0x000000ffff037224 */ /* 0x000fe200078e000c */
[----:B------:R-:W-:Y:S06]  /*50a0*/  @P0 BRA `(.L_x_60787) ;  /* 0xfffffffc00b40947 */ /* 0x000fec000383ffff */
.L_x_60786:
[----:B------:R-:W-:Y:S05]  /*50b0*/  BSYNC.RECONVERGENT B1 ;  /* 0x0000000000017941 */ /* 0x000fea0003800200 */
.L_x_60785:
[----:B------:R-:W0:Y:S01]  /*50c0*/  S2R R12, SR_CTAID.X ;  /* 0x00000000000c7919 */ /* 0x000e220000002500 */
[----:B------:R-:W0:Y:S01]  /*50d0*/  LDC R9, c[0x0][0x380] ;  /* 0x0000e000ff097b82 */ /* 0x000e220000000800 */
[----:B------:R-:W-:Y:S01]  /*50e0*/  VIADD R8, R28, 0x100 ;  /* 0x000001001c087836 */ /* 0x000fe20000000000 */
[----:B------:R-:W-:Y:S01]  /*50f0*/  BSSY.RECONVERGENT B1, `(.L_x_60788) ;  /* 0x0000024000017945 */ /* 0x000fe20003800200 */
[----:B0-----:R-:W-:-:S05]  /*5100*/  IMAD R9, R12, -0x200, R9 ;  /* 0xfffffe000c097824 */ /* 0x001fca00078e0209 */
        /* <DEDUP_REMOVED lines=11> */
[----:B------:R-:W-:Y:S02]  /*51c0*/  IMAD.MOV.U32 R8, RZ, RZ, R7 ;  /* 0x000000ffff087224 */ /* 0x000fe400078e0007 */
[----:B------:R-:W-:Y:S02]  /*51d0*/  IMAD.MOV.U32 R9, RZ, RZ, R10 ;  /* 0x000000ffff097224 */ /* 0x000fe400078e000a */
[----:B------:R-:W-:Y:S02]  /*51e0*/  IMAD.MOV.U32 R5, RZ, RZ, 0x1 ;  /* 0x00000001ff057424 */ /* 0x000fe400078e00ff */
[----:B------:R-:W-:-:S07]  /*51f0*/  IMAD.MOV.U32 R6, RZ, RZ, RZ ;  /* 0x000000ffff067224 */ /* 0x000fce00078e00ff */
.L_x_60790:
        /* <DEDUP_REMOVED lines=19> */
.L_x_60789:
[----:B------:R-:W-:Y:S05]  /*5330*/  BSYNC.RECONVERGENT B1 ;  /* 0x0000000000017941 */ /* 0x000fea0003800200 */
.L_x_60788:
[----:B------:R-:W0:Y:S01]  /*5340*/  S2R R12, SR_CTAID.X ;  /* 0x00000000000c7919 */ /* 0x000e220000002500 */
[----:B------:R-:W0:Y:S01]  /*5350*/  LDC R11, c[0x0][0x380] ;  /* 0x0000e000ff0b7b82 */ /* 0x000e220000000800 */
[----:B------:R-:W-:Y:S02]  /*5360*/  VIADD R8, R28, 0x180 ;  /* 0x000001801c087836 */ /* 0x000fe40000000000 */
        /* <DEDUP_REMOVED lines=13> */
[----:B------:R-:W-:-:S07]  /*5440*/  IMAD.MOV.U32 R10, RZ, RZ, RZ ;  /* 0x000000ffff0a7224 */ /* 0x000fce00078e00ff */
.L_x_60791:
        /* <DEDUP_REMOVED lines=19> */
.L_x_60758:
[----:B------:R-:W-:Y:S05]  /*5580*/  BSYNC.RECONVERGENT B0 ;  /* 0x0000000000007941 */ /* 0x000fea0003800200 */
.L_x_60757:
[----:B-----5:R-:W0:Y:S01]  /*5590*/  S2R R25, SR_CTAID.X ;  /* 0x0000000000197919 */ /* 0x020e220000002500 */
[----:B------:R-:W0:Y:S01]  /*55a0*/  LDC R29, c[0x0][0x380] ;  /* 0x0000e000ff1d7b82 */ /* 0x000e220000000800 */
[----:B------:R-:W-:Y:S04]  /*55b0*/  BSSY.RECONVERGENT B7, `(.L_x_60792) ;  /* 0x00002c3000077945 */ /* 0x000fe80003800200 */
[----:B------:R-:W-:Y:S01]  /*55c0*/  BSSY.RELIABLE B6, `(.L_x_60793) ;  /* 0x00001dd000067945 */ /* 0x000fe20003800100 */
[----:B------:R-:W-:Y:S02]  /*55d0*/  IMAD.MOV.U32 R18, RZ, RZ, R5 ;  /* 0x000000ffff127224 */ /* 0x000fe400078e0005 */
[----:B------:R-:W-:Y:S02]  /*55e0*/  IMAD.MOV.U32 R17, RZ, RZ, R4 ;  /* 0x000000ffff117224 */ /* 0x000fe400078e0004 */
[----:B----4-:R-:W-:Y:S01]  /*55f0*/  IMAD.MOV.U32 R22, RZ, RZ, R7 ;  /* 0x000000ffff167224 */ /* 0x010fe200078e0007 */
[----:B------:R-:W1:Y:S01]  /*5600*/  LDC.U8 R24, c[0x0][0x3b4] ;  /* 0x0000ed00ff187b82 */ /* 0x000e620000000000 */
[----:B------:R-:W-:-:S02]  /*5610*/  IMAD.MOV.U32 R23, RZ, RZ, R10 ;  /* 0x000000ffff177224 */ /* 0x000fc400078e000a */
[----:B------:R-:W-:Y:S02]  /*5620*/  IMAD.MOV.U32 R19, RZ, RZ, R6 ;  /* 0x000000ffff137224 */ /* 0x000fe400078e0006 */
        /* <DEDUP_REMOVED lines=26> */
.L_x_60798:
[----:B------:R0:W-:Y:S01]  /*57d0*/  STG.E.U8 desc[UR36][R2.64], R4 ;  /* 0x0000000402007986 */ /* 0x0001e2000c101124 */
[----:B------:R-:W-:Y:S05]  /*57e0*/  BRA `(.L_x_60800) ;  /* 0x0000000c003c7947 */ /* 0x000fea0003800000 */
.L_x_60797:
        /* <DEDUP_REMOVED lines=8> */
.L_x_60802:
[----:B------:R0:W-:Y:S01]  /*5870*/  STG.E desc[UR36][R2.64], R4 ;  /* 0x0000000402007986 */ /* 0x0001e2000c101924 */
[----:B------:R-:W-:Y:S05]  /*5880*/  BRA `(.L_x_60800) ;  /* 0x0000000c00147947 */ /* 0x000fea0003800000 */
.L_x_60801:
[----:B------:R0:W-:Y:S01]  /*5890*/  STG.E.U16 desc[UR36][R2.64], R4 ;  /* 0x0000000402007986 */ /* 0x0001e2000c101524 */
[----:B------:R-:W-:Y:S05]  /*58a0*/  BRA `(.L_x_60800) ;  /* 0x0000000c000c7947 */ /* 0x000fea0003800000 */
.L_x_60796:
        /* <DEDUP_REMOVED lines=9> */
.L_x_60804:
[----:B------:R-:W0:Y:S02]  /*5940*/  I2F.S64 R0, R4 ;  /* 0x0000000400007312 */ /* 0x000e240000301400 */
[----:B0-----:R-:W-:-:S05]  /*5950*/  F2FP.F16.F32.PACK_AB R0, RZ, R0 ;  /* 0x00000000ff00723e */ /* 0x001fca00000000ff */
[----:B------:R0:W-:Y:S01]  /*5960*/  STG.E.U16 desc[UR36][R2.64], R0 ;  /* 0x0000000002007986 */ /* 0x0001e2000c101524 */
[----:B------:R-:W-:Y:S05]  /*5970*/  BRA `(.L_x_60800) ;  /* 0x0000000800d87947 */ /* 0x000fea0003800000 */
.L_x_60803:
        /* <DEDUP_REMOVED lines=10> */
.L_x_60806:
[----:B------:R-:W0:Y:S02]  /*5a20*/  I2F.S64 R4, R4 ;  /* 0x0000000400047312 */ /* 0x000e240000301400 */
[----:B0-----:R-:W-:-:S04]  /*5a30*/  F2FP.F16.F32.PACK_AB R5, RZ, R4 ;  /* 0x00000004ff05723e */ /* 0x001fc800000000ff */
[----:B------:R-:W-:-:S05]  /*5a40*/  PRMT R5, R5, 0x5410, RZ ;  /* 0x0000541005057816 */ /* 0x000fca00000000ff */
[----:B------:R0:W-:Y:S01]  /*5a50*/  STG.E desc[UR36][R2.64], R5 ;  /* 0x0000000502007986 */ /* 0x0001e2000c101924 */
[----:B------:R-:W-:Y:S05]  /*5a60*/  BRA `(.L_x_60800) ;  /* 0x00000008009c7947 */ /* 0x000fea0003800000 */
.L_x_60805:
[----:B------:R-:W0:Y:S02]  /*5a70*/  I2F.F64.S64 R4, R4 ;  /* 0x0000000400047312 */ /* 0x000e240000301c00 */
[----:B0-----:R0:W-:Y:S01]  /*5a80*/  STG.E.64 desc[UR36][R2.64], R4 ;  /* 0x0000000402007986 */ /* 0x0011e2000c101b24 */
[----:B------:R-:W-:Y:S05]  /*5a90*/  BRA `(.L_x_60800) ;  /* 0x0000000800907947 */ /* 0x000fea0003800000 */
.L_x_60795:
        /* <DEDUP_REMOVED lines=13> */
.L_x_60809:
[----:B------:R-:W0:Y:S01]  /*5b70*/  I2F.F64.S64 R4, R4 ;  /* 0x0000000400047312 */ /* 0x000e220000301c00 */
[----:B------:R-:W-:-:S05]  /*5b80*/  CS2R R6, SRZ ;  /* 0x0000000000067805 */ /* 0x000fca000001ff00 */
[----:B0-----:R0:W-:Y:S01]  /*5b90*/  STG.E.128 desc[UR36][R2.64], R4 ;  /* 0x0000000402007986 */ /* 0x0011e2000c101d24 */
[----:B------:R-:W-:Y:S05]  /*5ba0*/  BRA `(.L_x_60800) ;  /* 0x00000008004c7947 */ /* 0x000fea0003800000 */
.L_x_60808:
        /* <DEDUP_REMOVED lines=19> */
.L_x_60813:
[----:B------:R-:W-:Y:S05]  /*5ce0*/  BSYNC.RECONVERGENT B0 ;  /* 0x0000000000007941 */ /* 0x000fea0003800200 */
.L_x_60812:
[----:B------:R-:W-:-:S05]  /*5cf0*/  LOP3.LUT R7, R0, 0x80, R7, 0xf8, !PT ;  /* 0x0000008000077812 */ /* 0x000fca00078ef807 */
[----:B------:R0:W-:Y:S01]  /*5d00*/  STG.E.U8 desc[UR36][R2.64], R7 ;  /* 0x0000000702007986 */ /* 0x0001e2000c101124 */
[----:B------:R-:W-:Y:S05]  /*5d10*/  BRA `(.L_x_60800) ;  /* 0x0000000400f07947 */ /* 0x000fea0003800000 */
.L_x_60811:
        /* <DEDUP_REMOVED lines=15> */
.L_x_60815:
[----:B------:R-:W-:Y:S05]  /*5e10*/  BSYNC.RECONVERGENT B0 ;  /* 0x0000000000007941 */ /* 0x000fea0003800200 */
.L_x_60814:
[----:B------:R-:W-:-:S05]  /*5e20*/  LOP3.LUT R7, R0, 0x80, R7, 0xf8, !PT ;  /* 0x0000008000077812 */ /* 0x000fca00078ef807 */
[----:B------:R0:W-:Y:S01]  /*5e30*/  STG.E.U8 desc[UR36][R2.64], R7 ;  /* 0x0000000702007986 */ /* 0x0001e2000c101124 */
[----:B------:R-:W-:Y:S05]  /*5e40*/  BRA `(.L_x_60800) ;  /* 0x0000000400a47947 */ /* 0x000fea0003800000 */
.L_x_60810:
[----:B------:R-:W0:Y:S02]  /*5e50*/  I2F.S64 R0, R4 ;  /* 0x0000000400007312 */ /* 0x000e240000301400 */
[----:B0-----:R-:W-:-:S05]  /*5e60*/  F2FP.BF16.F32.PACK_AB R0, RZ, R0 ;  /* 0x00000000ff00723e */ /* 0x001fca00000010ff */
[----:B------:R0:W-:Y:S01]  /*5e70*/  STG.E.U16 desc[UR36][R2.64], R0 ;  /* 0x0000000002007986 */ /* 0x0001e2000c101524 */
[----:B------:R-:W-:Y:S05]  /*5e80*/  BRA `(.L_x_60800) ;  /* 0x0000000400947947 */ /* 0x000fea0003800000 */
.L_x_60807:
        /* <DEDUP_REMOVED lines=10> */
.L_x_60818:
        /* <DEDUP_REMOVED lines=13> */
.L_x_60821:
[----:B------:R-:W-:-:S04]  /*6000*/  SHF.R.U32.HI R0, RZ, 0x14, R5 ;  /* 0x00000014ff007819 */ /* 0x000fc80000011605 */
[----:B------:R-:W-:-:S04]  /*6010*/  LOP3.LUT R0, R0, 0x1, RZ, 0xc0, !PT ;  /* 0x0000000100007812 */ /* 0x000fc800078ec0ff */
[----:B------:R-:W-:-:S04]  /*6020*/  IADD3 R0, PT, PT, R5, 0x487ffff, R0 ;  /* 0x0487ffff05007810 */ /* 0x000fc80007ffe000 */
[----:B------:R-:W-:-:S04]  /*6030*/  SHF.R.U32.HI R0, RZ, 0x14, R0 ;  /* 0x00000014ff007819 */ /* 0x000fc80000011600 */
[----:B------:R-:W-:-:S07]  /*6040*/  LOP3.LUT R4, R0, 0xff, RZ, 0xc0, !PT ;  /* 0x000000ff00047812 */ /* 0x000fce00078ec0ff */
.L_x_60822:
[----:B------:R-:W-:-:S04]  /*6050*/  SHF.R.U32.HI R5, RZ, 0x18, R5 ;  /* 0x00000018ff057819 */ /* 0x000fc80000011605 */
[----:B------:R-:W-:-:S04]  /*6060*/  LOP3.LUT R4, R4, 0x80, R5, 0xf8, !PT ;  /* 0x0000008004047812 */ /* 0x000fc800078ef805 */
[----:B------:R-:W-:-:S07]  /*6070*/  PRMT R0, R4, 0x7610, R0 ;  /* 0x0000761004007816 */ /* 0x000fce0000000000 */
.L_x_60820:
[----:B------:R-:W-:Y:S05]  /*6080*/  BSYNC.RECONVERGENT B0 ;  /* 0x0000000000007941 */ /* 0x000fea0003800200 */
.L_x_60819:
[----:B------:R3:W-:Y:S01]  /*6090*/  STG.E.U8 desc[UR36][R2.64], R0 ;  /* 0x0000000002007986 */ /* 0x0007e2000c101124 */
[----:B------:R-:W-:Y:S05]  /*60a0*/  BRA `(.L_x_60800) ;  /* 0x00000004000c7947 */ /* 0x000fea0003800000 */
.L_x_60817:
        /* <DEDUP_REMOVED lines=13> */
.L_x_60825:
[----:B------:R-:W-:-:S04]  /*6180*/  SHF.R.U32.HI R0, RZ, 0x15, R5 ;  /* 0x00000015ff007819 */ /* 0x000fc80000011605 */
[----:B------:R-:W-:-:S04]  /*6190*/  LOP3.LUT R0, R0, 0x1, RZ, 0xc0, !PT ;  /* 0x0000000100007812 */ /* 0x000fc800078ec0ff */
[----:B------:R-:W-:-:S04]  /*61a0*/  IADD3 R0, PT, PT, R5, 0x88fffff, R0 ;  /* 0x088fffff05007810 */ /* 0x000fc80007ffe000 */
[----:B------:R-:W-:-:S04]  /*61b0*/  SHF.R.U32.HI R0, RZ, 0x15, R0 ;  /* 0x00000015ff007819 */ /* 0x000fc80000011600 */
[----:B------:R-:W-:-:S07]  /*61c0*/  LOP3.LUT R4, R0, 0xff, RZ, 0xc0, !PT ;  /* 0x000000ff00047812 */ /* 0x000fce00078ec0ff */
.L_x_60826:
[----:B------:R-:W-:-:S04]  /*61d0*/  SHF.R.U32.HI R5, RZ, 0x18, R5 ;  /* 0x00000018ff057819 */ /* 0x000fc80000011605 */
[----:B------:R-:W-:-:S04]  /*61e0*/  LOP3.LUT R4, R4, 0x80, R5, 0xf8, !PT ;  /* 0x0000008004047812 */ /* 0x000fc800078ef805 */
[----:B------:R-:W-:-:S07]  /*61f0*/  PRMT R0, R4, 0x7610, R0 ;  /* 0x0000761004007816 */ /* 0x000fce0000000000 */
.L_x_60824:
[----:B------:R-:W-:Y:S05]  /*6200*/  BSYNC.RECONVERGENT B0 ;  /* 0x0000000000007941 */ /* 0x000fea0003800200 */
.L_x_60823:
[----:B------:R0:W-:Y:S01]  /*6210*/  STG.E.U8 desc[UR36][R2.64], R0 ;  /* 0x0000000002007986 */ /* 0x0001e2000c101124 */
[----:B------:R-:W-:Y:S05]  /*6220*/  BRA `(.L_x_60800) ;  /* 0x0000000000ac7947 */ /* 0x000fea0003800000 */
.L_x_60816:
[----:B------:R-:W-:-:S13]  /*6230*/  ISETP.NE.AND P0, PT, R0, 0x1c, PT ;  /* 0x0000001c0000780c */ /* 0x000fda0003f05270 */
[----:B------:R-:W-:Y:S05]  /*6240*/  @!P0 BRA `(.L_x_60827) ;  /* 0x0000000000a08947 */ /* 0x000fea0003800000 */
[----:B------:R-:W-:-:S13]  /*6250*/  ISETP.NE.AND P0, PT, R0, 0x1d, PT ;  /* 0x0000001d0000780c */ /* 0x000fda0003f05270 */
[----:B------:R-:W-:Y:S05]  /*6260*/  @!P0 BRA `(.L_x_60828) ;  /* 0x0000000000908947 */ /* 0x000fea0003800000 */
[----:B------:R-:W-:-:S13]  /*6270*/  ISETP.NE.AND P0, PT, R0, 0x2c, PT ;  /* 0x0000002c0000780c */ /* 0x000fda0003f05270 */
[----:B------:R-:W-:Y:S05]  /*6280*/  @!P0 BRA `(.L_x_60829) ;  /* 0x0000000000448947 */ /* 0x000fea0003800000 */
.L_x_60799:
        /* <DEDUP_REMOVED lines=16> */
.L_x_60830:
[----:B------:R-:W-:Y:S05]  /*6390*/  BRA `(.L_x_60800) ;  /* 0x0000000000507947 */ /* 0x000fea0003800000 */
.L_x_60829:
        /* <DEDUP_REMOVED lines=17> */
.L_x_60828:
[----:B------:R1:W-:Y:S01]  /*64b0*/  STG.E.64 desc[UR36][R2.64], R4 ;  /* 0x0000000402007986 */ /* 0x0003e2000c101b24 */
[----:B------:R-:W-:Y:S05]  /*64c0*/  BRA `(.L_x_60800) ;  /* 0x0000000000047947 */ /* 0x000fea0003800000 */
.L_x_60827:
[----:B------:R0:W-:Y:S02]  /*64d0*/  STG.E desc[UR36][R2.64], R4 ;  /* 0x0000000402007986 */ /* 0x0001e4000c101924 */
.L_x_60800:
        /* <DEDUP_REMOVED lines=24> */
.L_x_60835:
[----:B------:R0:W-:Y:S01]  /*6660*/  STG.E.U8 desc[UR36][R2.64], R16 ;  /* 0x0000001002007986 */ /* 0x0001e2000c101124 */
[----:B------:R-:W-:Y:S05]  /*6670*/  BRA `(.L_x_60837) ;  /* 0x0000000c00347947 */ /* 0x000fea0003800000 */
.L_x_60834:
        /* <DEDUP_REMOVED lines=8> */
.L_x_60839:
[----:B------:R0:W-:Y:S01]  /*6700*/  STG.E desc[UR36][R2.64], R16 ;  /* 0x0000001002007986 */ /* 0x0001e2000c101924 */
[----:B------:R-:W-:Y:S05]  /*6710*/  BRA `(.L_x_60837) ;  /* 0x0000000c000c7947 */ /* 0x000fea0003800000 */
.L_x_60838:
[----:B------:R0:W-:Y:S01]  /*6720*/  STG.E.U16 desc[UR36][R2.64], R16 ;  /* 0x0000001002007986 */ /* 0x0001e2000c101524 */
[----:B------:R-:W-:Y:S05]  /*6730*/  BRA `(.L_x_60837) ;  /* 0x0000000c00047947 */ /* 0x000fea0003800000 */
.L_x_60833:
        /* <DEDUP_REMOVED lines=9> */
.L_x_60841:
[----:B------:R-:W0:Y:S02]  /*67d0*/  I2F.S64 R0, R16 ;  /* 0x0000001000007312 */ /* 0x000e240000301400 */
[----:B0-----:R-:W-:-:S05]  /*67e0*/  F2FP.F16.F32.PACK_AB R0, RZ, R0 ;  /* 0x00000000ff00723e */ /* 0x001fca00000000ff */
[----:B------:R0:W-:Y:S01]  /*67f0*/  STG.E.U16 desc[UR36][R2.64], R0 ;  /* 0x0000000002007986 */ /* 0x0001e2000c101524 */
[----:B------:R-:W-:Y:S05]  /*6800*/  BRA `(.L_x_60837) ;  /* 0x0000000800d07947 */ /* 0x000fea0003800000 */
.L_x_60840:
        /* <DEDUP_REMOVED lines=10> */
.L_x_60843:
[----:B------:R-:W0:Y:S02]  /*68b0*/  I2F.S64 R16, R16 ;  /* 0x0000001000107312 */ /* 0x000e240000301400 */
[----:B0-----:R-:W-:-:S04]  /*68c0*/  F2FP.F16.F32.PACK_AB R5, RZ, R16 ;  /* 0x00000010ff05723e */ /* 0x001fc800000000ff */
[----:B------:R-:W-:-:S05]  /*68d0*/  PRMT R5, R5, 0x5410, RZ ;  /* 0x0000541005057816 */ /* 0x000fca00000000ff */
[----:B------:R0:W-:Y:S01]  /*68e0*/  STG.E desc[UR36][R2.64], R5 ;  /* 0x0000000502007986 */ /* 0x0001e2000c101924 */
[----:B------:R-:W-:Y:S05]  /*68f0*/  BRA `(.L_x_60837) ;  /* 0x0000000800947947 */ /* 0x000fea0003800000 */
.L_x_60842:
[----:B------:R-:W0:Y:S02]  /*6900*/  I2F.F64.S64 R16, R16 ;  /* 0x0000001000107312 */ /* 0x000e240000301c00 */
[----:B0-----:R0:W-:Y:S01]  /*6910*/  STG.E.64 desc[UR36][R2.64], R16 ;  /* 0x0000001002007986 */ /* 0x0011e2000c101b24 */
[----:B------:R-:W-:Y:S05]  /*6920*/  BRA `(.L_x_60837) ;  /* 0x0000000800887947 */ /* 0x000fea0003800000 */
.L_x_60832:
        /* <DEDUP_REMOVED lines=12> */
.L_x_60847:
        /* <DEDUP_REMOVED lines=18> */
.L_x_60850:
[----:B------:R-:W-:-:S04]  /*6b10*/  SHF.R.U32.HI R5, RZ, 0x18, R5 ;  /* 0x00000018ff057819 */ /* 0x000fc80000011605 */
[----:B------:R-:W-:-:S07]  /*6b20*/  LOP3.LUT R0, R0, 0x80, R5, 0xf8, !PT ;  /* 0x0000008000007812 */ /* 0x000fce00078ef805 */
.L_x_60849:
[----:B------:R-:W-:Y:S05]  /*6b30*/  BSYNC.RECONVERGENT B0 ;  /* 0x0000000000007941 */ /* 0x000fea0003800200 */
.L_x_60848:
[----:B------:R0:W-:Y:S01]  /*6b40*/  STG.E.U8 desc[UR36][R2.64], R0 ;  /* 0x0000000002007986 */ /* 0x0001e2000c101124 */
[----:B------:R-:W-:Y:S05]  /*6b50*/  BRA `(.L_x_60837) ;  /* 0x0000000400fc7947 */ /* 0x000fea0003800000 */
.L_x_60846:
        /* <DEDUP_REMOVED lines=18> */
.L_x_60853:
[----:B------:R-:W-:-:S04]  /*6c80*/  SHF.R.U32.HI R5, RZ, 0x18, R5 ;  /* 0x00000018ff057819 */ /* 0x000fc80000011605 */
[----:B------:R-:W-:-:S07]  /*6c90*/  LOP3.LUT R0, R0, 0x80, R5, 0xf8, !PT ;  /* 0x0000008000007812 */ /* 0x000fce00078ef805 */
.L_x_60852:
[----:B------:R-:W-:Y:S05]  /*6ca0*/  BSYNC.RECONVERGENT B0 ;  /* 0x0000000000007941 */ /* 0x000fea0003800200 */
.L_x_60851:
[----:B------:R0:W-:Y:S01]  /*6cb0*/  STG.E.U8 desc[UR36][R2.64], R0 ;  /* 0x0000000002007986 */ /* 0x0001e2000c101124 */
[----:B------:R-:W-:Y:S05]  /*6cc0*/  BRA `(.L_x_60837) ;  /* 0x0000000400a07947 */ /* 0x000fea0003800000 */
.L_x_60845:
        /* <DEDUP_REMOVED lines=22> */
.L_x_60855:
[----:B------:R0:W-:Y:S01]  /*6e30*/  STG.E.64 desc[UR36][R2.64], R16 ;  /* 0x0000001002007986 */ /* 0x0001e2000c101b24 */
[----:B------:R-:W-:Y:S05]  /*6e40*/  BRA `(.L_x_60837) ;  /* 0x0000000400407947 */ /* 0x000fea0003800000 */
.L_x_60854:
[----:B------:R0:W-:Y:S01]  /*6e50*/  STG.E desc[UR36][R2.64], R16 ;  /* 0x0000001002007986 */ /* 0x0001e2000c101924 */
[----:B------:R-:W-:Y:S05]  /*6e60*/  BRA `(.L_x_60837) ;  /* 0x0000000400387947 */ /* 0x000fea0003800000 */
.L_x_60844:
        /* <DEDUP_REMOVED lines=11> */
.L_x_60857:
[----:B------:R-:W0:Y:S01]  /*6f20*/  I2F.F64.S64 R4, R16 ;  /* 0x0000001000047312 */ /* 0x000e220000301c00 */
[----:B------:R-:W-:-:S05]  /*6f30*/  CS2R R6, SRZ ;  /* 0x0000000000067805 */ /* 0x000fca000001ff00 */
[----:B0-----:R0:W-:Y:S01]  /*6f40*/  STG.E.128 desc[UR36][R2.64], R4 ;  /* 0x0000000402007986 */ /* 0x0011e2000c101d24 */
[----:B------:R-:W-:Y:S05]  /*6f50*/  BRA `(.L_x_60837) ;  /* 0x0000000000fc7947 */ /* 0x000fea0003800000 */
.L_x_60856:
[----:B------:R-:W-:-:S13]  /*6f60*/  ISETP.NE.AND P0, PT, R0, 0xf, PT ;  /* 0x0000000f0000780c */ /* 0x000fda0003f05270 */
[----:B------:R-:W-:Y:S05]  /*6f70*/  @!P0 BRA `(.L_x_60858) ;  /* 0x0000000000e88947 */ /* 0x000fea0003800000 */
[----:B------:R-:W-:-:S13]  /*6f80*/  ISETP.NE.AND P0, PT, R0, 0x17, PT ;  /* 0x000000170000780c */ /* 0x000fda0003f05270 */
[----:B------:R-:W-:Y:S05]  /*6f90*/  @!P0 BRA `(.L_x_60859) ;  /* 0x0000000000908947 */ /* 0x000fea0003800000 */
[----:B------:R-:W-:-:S13]  /*6fa0*/  ISETP.NE.AND P0, PT, R0, 0x18, PT ;  /* 0x000000180000780c */ /* 0x000fda0003f05270 */
[----:B------:R-:W-:Y:S05]  /*6fb0*/  @!P0 BRA `(.L_x_60860) ;  /* 0x0000000000448947 */ /* 0x000fea0003800000 */
.L_x_60836:
        /* <DEDUP_REMOVED lines=16> */
.L_x_60861:
[----:B------:R-:W-:Y:S05]  /*70c0*/  BRA `(.L_x_60837) ;  /* 0x0000000000a07947 */ /* 0x000fea0003800000 */
.L_x_60860:
        /* <DEDUP_REMOVED lines=13> */
.L_x_60863:
[----:B------:R-:W-:Y:S05]  /*71a0*/  BSYNC.RECONVERGENT B0 ;  /* 0x0000000000007941 */ /* 0x000fea0003800200 */
.L_x_60862:
[----:B------:R-:W-:-:S05]  /*71b0*/  LOP3.LUT R5, R0, 0x80, R5, 0xf8, !PT ;  /* 0x0000008000057812 */ /* 0x000fca00078ef805 */
[----:B------:R3:W-:Y:S01]  /*71c0*/  STG.E.U8 desc[UR36][R2.64], R5 ;  /* 0x0000000502007986 */ /* 0x0007e2000c101124 */
[----:B------:R-:W-:Y:S05]  /*71d0*/  BRA `(.L_x_60837) ;  /* 0x00000000005c7947 */ /* 0x000fea0003800000 */
.L_x_60859:
        /* <DEDUP_REMOVED lines=12> */
.L_x_60865:
[----:B------:R-:W-:Y:S01]  /*72a0*/  IMAD.MOV.U32 R0, RZ, RZ, 0x7f ;  /* 0x0000007fff007424 */ /* 0x000fe200078e00ff */
[----:B------:R-:W-:-:S04]  /*72b0*/  ISETP.GT.U32.AND P0, PT, R4, 0x7f800000, PT ;  /* 0x7f8000000400780c */ /* 0x000fc80003f04070 */
[----:B------:R-:W-:-:S09]  /*72c0*/  SEL R0, R0, 0x7c, P0 ;  /* 0x0000007c00007807 */ /* 0x000fd20000000000 */
.L_x_60866:
[----:B------:R-:W-:Y:S05]  /*72d0*/  BSYNC.RECONVERGENT B0 ;  /* 0x0000000000007941 */ /* 0x000fea0003800200 */
.L_x_60864:
[----:B------:R-:W-:-:S04]  /*72e0*/  SHF.R.U32.HI R5, RZ, 0x18, R5 ;  /* 0x00000018ff057819 */ /* 0x000fc80000011605 */
[----:B------:R-:W-:-:S05]  /*72f0*/  LOP3.LUT R5, R0, 0x80, R5, 0xf8, !PT ;  /* 0x0000008000057812 */ /* 0x000fca00078ef805 */
[----:B------:R2:W-:Y:S01]  /*7300*/  STG.E.U8 desc[UR36][R2.64], R5 ;  /* 0x0000000502007986 */ /* 0x0005e2000c101124 */
[----:B------:R-:W-:Y:S05]  /*7310*/  BRA `(.L_x_60837) ;  /* 0x00000000000c7947 */ /* 0x000fea0003800000 */
.L_x_60858:
[----:B------:R-:W0:Y:S02]  /*7320*/  I2F.S64 R0, R16 ;  /* 0x0000001000007312 */ /* 0x000e240000301400 */
[----:B0-----:R-:W-:-:S05]  /*7330*/  F2FP.BF16.F32.PACK_AB R0, RZ, R0 ;  /* 0x00000000ff00723e */ /* 0x001fca00000010ff */
[----:B------:R4:W-:Y:S02]  /*7340*/  STG.E.U16 desc[UR36][R2.64], R0 ;  /* 0x0000000002007986 */ /* 0x0009e4000c101524 */
.L_x_60837:
[----:B------:R-:W-:-:S07]  /*7350*/  VIADD R28, R28, 0x80 ;  /* 0x000000801c1c7836 */ /* 0x000fce0000000000 */
.L_x_60794:
[----:B------:R-:W-:-:S13]  /*7360*/  ISETP.GE.AND P0, PT, R28, R29, PT ;  /* 0x0000001d1c00720c */ /* 0x000fda0003f06270 */
[----:B------:R-:W-:Y:S05]  /*7370*/  @P0 BREAK.RELIABLE B6 ;  /* 0x0000000000060942 */ /* 0x000fea0003800100 */
[----:B------:R-:W-:Y:S05]  /*7380*/  @P0 BRA `(.L_x_60831) ;  /* 0x0000000c00940947 */ /* 0x000fea0003800000 */
[----:B------:R-:W-:Y:S05]  /*7390*/  BSYNC.RELIABLE B6 ;  /* 0x0000000000067941 */ /* 0x000fea0003800100 */
.L_x_60793:
        /* <DEDUP_REMOVED lines=20> */
.L_x_60870:
[----:B------:R0:W-:Y:S01]  /*74e0*/  STG.E.U8 desc[UR36][R2.64], R18 ;  /* 0x0000001202007986 */ /* 0x0001e2000c101124 */
[----:B------:R-:W-:Y:S05]  /*74f0*/  BRA `(.L_x_60872) ;  /* 0x0000000c00347947 */ /* 0x000fea0003800000 */
.L_x_60869:
        /* <DEDUP_REMOVED lines=8> */
.L_x_60874:
[----:B------:R0:W-:Y:S01]  /*7580*/  STG.E desc[UR36][R2.64], R18 ;  /* 0x0000001202007986 */ /* 0x0001e2000c101924 */
[----:B------:R-:W-:Y:S05]  /*7590*/  BRA `(.L_x_60872) ;  /* 0x0000000c000c7947 */ /* 0x000fea0003800000 */
.L_x_60873:
[----:B------:R0:W-:Y:S01]  /*75a0*/  STG.E.U16 desc[UR36][R2.64], R18 ;  /* 0x0000001202007986 */ /* 0x0001e2000c101524 */
[----:B------:R-:W-:Y:S05]  /*75b0*/  BRA `(.L_x_60872) ;  /* 0x0000000c00047947 */ /* 0x000fea0003800000 */
.L_x_60868:
        /* <DEDUP_REMOVED lines=9> */
.L_x_60876:
[----:B------:R-:W0:Y:S02]  /*7650*/  I2F.S64 R0, R18 ;  /* 0x0000001200007312 */ /* 0x000e240000301400 */
[----:B0-----:R-:W-:-:S05]  /*7660*/  F2FP.F16.F32.PACK_AB R0, RZ, R0 ;  /* 0x00000000ff00723e */ /* 0x001fca00000000ff */
[----:B------:R0:W-:Y:S01]  /*7670*/  STG.E.U16 desc[UR36][R2.64], R0 ;  /* 0x0000000002007986 */ /* 0x0001e2000c101524 */
[----:B------:R-:W-:Y:S05]  /*7680*/  BRA `(.L_x_60872) ;  /* 0x0000000800d07947 */ /* 0x000fea0003800000 */
.L_x_60875:
        /* <DEDUP_REMOVED lines=10> */
.L_x_60878:
[----:B------:R-:W0:Y:S02]  /*7730*/  I2F.S64 R18, R18 ;  /* 0x0000001200127312 */ /* 0x000e240000301400 */
[----:B0-----:R-:W-:-:S04]  /*7740*/  F2FP.F16.F32.PACK_AB R5, RZ, R18 ;  /* 0x00000012ff05723e */ /* 0x001fc800000000ff */
[----:B------:R-:W-:-:S05]  /*7750*/  PRMT R5, R5, 0x5410, RZ ;  /* 0x0000541005057816 */ /* 0x000fca00000000ff */
[----:B------:R0:W-:Y:S01]  /*7760*/  STG.E desc[UR36][R2.64], R5 ;  /* 0x0000000502007986 */ /* 0x0001e2000c101924 */
[----:B------:R-:W-:Y:S05]  /*7770*/  BRA `(.L_x_60872) ;  /* 0x0000000800947947 */ /* 0x000fea0003800000 */
.L_x_60877:
[----:B------:R-:W0:Y:S02]  /*7780*/  I2F.F64.S64 R18, R18 ;  /* 0x0000001200127312 */ /* 0x000e240000301c00 */
[----:B0-----:R0:W-:Y:S01]  /*7790*/  STG.E.64 desc[UR36][R2.64], R18 ;  /* 0x0000001202007986 */ /* 0x0011e2000c101b24 */
[----:B------:R-:W-:Y:S05]  /*77a0*/  BRA `(.L_x_60872) ;  /* 0x0000000800887947 */ /* 0x000fea0003800000 */
.L_x_60867:
        /* <DEDUP_REMOVED lines=12> */
.L_x_60882:
        /* <DEDUP_REMOVED lines=18> */
.L_x_60885:
[----:B------:R-:W-:-:S04]  /*7990*/  SHF.R.U32.HI R5, RZ, 0x18, R5 ;  /* 0x00000018ff057819 */ /* 0x000fc80000011605 */
[----:B------:R-:W-:-:S07]  /*79a0*/  LOP3.LUT R0, R0, 0x80, R5, 0xf8, !PT ;  /* 0x0000008000007812 */ /* 0x000fce00078ef805 */
.L_x_60884:
[----:B------:R-:W-:Y:S05]  /*79b0*/  BSYNC.RECONVERGENT B0 ;  /* 0x0000000000007941 */ /* 0x000fea0003800200 */
.L_x_60883:
[----:B------:R0:W-:Y:S01]  /*79c0*/  STG.E.U8 desc[UR36][R2.64], R0 ;  /* 0x0000000002007986 */ /* 0x0001e2000c101124 */
[----:B------:R-:W-:Y:S05]  /*79d0*/  BRA `(.L_x_60872) ;  /* 0x0000000400fc7947 */ /* 0x000fea0003800000 */
.L_x_60881:
        /* <DEDUP_REMOVED lines=18> */
.L_x_60888:
[----:B------:R-:W-:-:S04]  /*7b00*/  SHF.R.U32.HI R5, RZ, 0x18, R5 ;  /* 0x00000018ff057819 */ /* 0x000fc80000011605 */
[----:B------:R-:W-:-:S07]  /*7b10*/  LOP3.LUT R0, R0, 0x80, R5, 0xf8, !PT ;  /* 0x0000008000007812 */ /* 0x000fce00078ef805 */
.L_x_60887:
[----:B------:R-:W-:Y:S05]  /*7b20*/  BSYNC.RECONVERGENT B0 ;  /* 0x0000000000007941 */ /* 0x000fea0003800200 */
.L_x_60886:
[----:B------:R0:W-:Y:S01]  /*7b30*/  STG.E.U8 desc[UR36][R2.64], R0 ;  /* 0x0000000002007986 */ /* 0x0001e2000c101124 */
[----:B------:R-:W-:Y:S05]  /*7b40*/  BRA `(.L_x_60872) ;  /* 0x0000000400a07947 */ /* 0x000fea0003800000 */
.L_x_60880:
        /* <DEDUP_REMOVED lines=22> */
.L_x_60890:
[----:B------:R0:W-:Y:S01]  /*7cb0*/  STG.E.64 desc[UR36][R2.64], R18 ;  /* 0x0000001202007986 */ /* 0x0001e2000c101b24 */
[----:B------:R-:W-:Y:S05]  /*7cc0*/  BRA `(.L_x_60872) ;  /* 0x0000000400407947 */ /* 0x000fea0003800000 */
.L_x_60889:
[----:B------:R0:W-:Y:S01]  /*7cd0*/  STG.E desc[UR36][R2.64], R18 ;  /* 0x0000001202007986 */ /* 0x0001e2000c101924 */
[----:B------:R-:W-:Y:S05]  /*7ce0*/  BRA `(.L_x_60872) ;  /* 0x0000000400387947 */ /* 0x000fea0003800000 */
.L_x_60879:
        /* <DEDUP_REMOVED lines=11> */
.L_x_60892:
[----:B------:R-:W0:Y:S01]  /*7da0*/  I2F.F64.S64 R4, R18 ;  /* 0x0000001200047312 */ /* 0x000e220000301c00 */
[----:B------:R-:W-:-:S05]  /*7db0*/  CS2R R6, SRZ ;  /* 0x0000000000067805 */ /* 0x000fca000001ff00 */
[----:B0-----:R0:W-:Y:S01]  /*7dc0*/  STG.E.128 desc[UR36][R2.64], R4 ;  /* 0x0000000402007986 */ /* 0x0011e2000c101d24 */
[----:B------:R-:W-:Y:S05]  /*7dd0*/  BRA `(.L_x_60872) ;  /* 0x0000000000fc7947 */ /* 0x000fea0003800000 */
.L_x_60891:
[----:B------:R-:W-:-:S13]  /*7de0*/  ISETP.NE.AND P0, PT, R0, 0xf, PT ;  /* 0x0000000f0000780c */ /* 0x000fda0003f05270 */
[----:B------:R-:W-:Y:S05]  /*7df0*/  @!P0 BRA `(.L_x_60893) ;  /* 0x0000000000e88947 */ /* 0x000fea0003800000 */
[----:B------:R-:W-:-:S13]  /*7e00*/  ISETP.NE.AND P0, PT, R0, 0x17, PT ;  /* 0x000000170000780c */ /* 0x000fda0003f05270 */
[----:B------:R-:W-:Y:S05]  /*7e10*/  @!P0 BRA `(.L_x_60894) ;  /* 0x0000000000908947 */ /* 0x000fea0003800000 */
[----:B------:R-:W-:-:S13]  /*7e20*/  ISETP.NE.AND P0, PT, R0, 0x18, PT ;  /* 0x000000180000780c */ /* 0x000fda0003f05270 */
[----:B------:R-:W-:Y:S05]  /*7e30*/  @!P0 BRA `(.L_x_60895) ;  /* 0x0000000000448947 */ /* 0x000fea0003800000 */
.L_x_60871:
        /* <DEDUP_REMOVED lines=16> */
.L_x_60896:
[----:B------:R-:W-:Y:S05]  /*7f40*/  BRA `(.L_x_60872) ;  /* 0x0000000000a07947 */ /* 0x000fea0003800000 */
.L_x_60895:
        /* <DEDUP_REMOVED lines=13> */
.L_x_60898:
[----:B------:R-:W-:Y:S05]  /*8020*/  BSYNC.RECONVERGENT B0 ;  /* 0x0000000000007941 */ /* 0x000fea0003800200 */
.L_x_60897:
[----:B------:R-:W-:-:S05]  /*8030*/  LOP3.LUT R5, R0, 0x80, R5, 0xf8, !PT ;  /* 0x0000008000057812 */ /* 0x000fca00078ef805 */
[----:B------:R3:W-:Y:S01]  /*8040*/  STG.E.U8 desc[UR36][R2.64], R5 ;  /* 0x0000000502007986 */ /* 0x0007e2000c101124 */
[----:B------:R-:W-:Y:S05]  /*8050*/  BRA `(.L_x_60872) ;  /* 0x00000000005c7947 */ /* 0x000fea0003800000 */
.L_x_60894:
        /* <DEDUP_REMOVED lines=12> */
.L_x_60900:
[----:B------:R-:W-:Y:S01]  /*8120*/  IMAD.MOV.U32 R0, RZ, RZ, 0x7f ;  /* 0x0000007fff007424 */ /* 0x000fe200078e00ff */
[----:B------:R-:W-:-:S04]  /*8130*/  ISETP.GT.U32.AND P0, PT, R4, 0x7f800000, PT ;  /* 0x7f8000000400780c */ /* 0x000fc80003f04070 */
[----:B------:R-:W-:-:S09]  /*8140*/  SEL R0, R0, 0x7c, P0 ;  /* 0x0000007c00007807 */ /* 0x000fd20000000000 */
.L_x_60901:
[----:B------:R-:W-:Y:S05]  /*8150*/  BSYNC.RECONVERGENT B0 ;  /* 0x0000000000007941 */ /* 0x000fea0003800200 */
.L_x_60899:
[----:B------:R-:W-:-:S04]  /*8160*/  SHF.R.U32.HI R5, RZ, 0x18, R5 ;  /* 0x00000018ff057819 */ /* 0x000fc80000011605 */
[----:B------:R-:W-:-:S05]  /*8170*/  LOP3.LUT R5, R0, 0x80, R5, 0xf8, !PT ;  /* 0x0000008000057812 */ /* 0x000fca00078ef805 */
[----:B------:R2:W-:Y:S01]  /*8180*/  STG.E.U8 desc[UR36][R2.64], R5 ;  /* 0x0000000502007986 */ /* 0x0005e2000c101124 */
[----:B------:R-:W-:Y:S05]  /*8190*/  BRA `(.L_x_60872) ;  /* 0x00000000000c7947 */ /* 0x000fea0003800000 */
.L_x_60893:
[----:B------:R-:W0:Y:S02]  /*81a0*/  I2F.S64 R0, R18 ;  /* 0x0000001200007312 */ /* 0x000e240000301400 */
[----:B0-----:R-:W-:-:S05]  /*81b0*/  F2FP.BF16.F32.PACK_AB R0, RZ, R0 ;  /* 0x00000000ff00723e */ /* 0x001fca00000010ff */
[----:B------:R4:W-:Y:S02]  /*81c0*/  STG.E.U16 desc[UR36][R2.64], R0 ;  /* 0x0000000002007986 */ /* 0x0009e4000c101524 */
.L_x_60872:
[----:B------:R-:W-:-:S07]  /*81d0*/  VIADD R28, R28, 0x80 ;  /* 0x000000801c1c7836 */ /* 0x000fce0000000000 */
.L_x_60831:
[----:B------:R-:W-:Y:S05]  /*81e0*/  BSYNC.RECONVERGENT B7 ;  /* 0x0000000000077941 */ /* 0x000fea0003800200 */
.L_x_60792:
[----:B------:R-:W-:-:S13]  /*81f0*/  ISETP.GE.AND P0, PT, R28, R29, PT ;  /* 0x0000001d1c00720c */ /* 0x000fda0003f06270 */
[----:B------:R-:W-:Y:S05]  /*8200*/  @P0 EXIT ;  /* 0x000000000000094d */ /* 0x000fea0003800000 */
[----:B0--34-:R-:W0:Y:S01]  /*8210*/  S2R R0, SR_CTAID.X ;  /* 0x0000000000007919 */ /* 0x019e220000002500 */
[----:B-12---:R-:W1:Y:S01]  /*8220*/  LDC.64 R2, c[0x0][0x398] ;  /* 0x0000e600ff027b82 */ /* 0x006e620000000a00 */
        /* <DEDUP_REMOVED lines=18> */
.L_x_60905:
[----:B------:R-:W-:Y:S01]  /*8350*/  STG.E.U8 desc[UR36][R2.64], R22 ;  /* 0x0000001602007986 */ /* 0x000fe2000c101124 */
[----:B------:R-:W-:Y:S05]  /*8360*/  EXIT ;  /* 0x000000000000794d */ /* 0x000fea0003800000 */
.L_x_60904:
        /* <DEDUP_REMOVED lines=8> */
.L_x_60908:
[----:B------:R-:W-:Y:S01]  /*83f0*/  STG.E desc[UR36][R2.64], R22 ;  /* 0x0000001602007986 */ /* 0x000fe2000c101924 */
[----:B------:R-:W-:Y:S05]  /*8400*/  EXIT ;  /* 0x000000000000794d */ /* 0x000fea0003800000 */
.L_x_60907:
[----:B------:R-:W-:Y:S01]  /*8410*/  STG.E.U16 desc[UR36][R2.64], R22 ;  /* 0x0000001602007986 */ /* 0x000fe2000c101524 */
[----:B------:R-:W-:Y:S05]  /*8420*/  EXIT ;  /* 0x000000000000794d */ /* 0x000fea0003800000 */
.L_x_60903:
        /* <DEDUP_REMOVED lines=9> */
.L_x_60910:
[----:B------:R-:W0:Y:S02]  /*84c0*/  I2F.S64 R0, R22 ;  /* 0x0000001600007312 */ /* 0x000e240000301400 */
[----:B0-----:R-:W-:-:S05]  /*84d0*/  F2FP.F16.F32.PACK_AB R0, RZ, R0 ;  /* 0x00000000ff00723e */ /* 0x001fca00000000ff */
[----:B------:R-:W-:Y:S01]  /*84e0*/  STG.E.U16 desc[UR36][R2.64], R0 ;  /* 0x0000000002007986 */ /* 0x000fe2000c101524 */
[----:B------:R-:W-:Y:S05]  /*84f0*/  EXIT ;  /* 0x000000000000794d */ /* 0x000fea0003800000 */
.L_x_60909:
        /* <DEDUP_REMOVED lines=10> */
.L_x_60912:
[----:B------:R-:W0:Y:S02]  /*85a0*/  I2F.S64 R22, R22 ;  /* 0x0000001600167312 */ /* 0x000e240000301400 */
[----:B0-----:R-:W-:-:S04]  /*85b0*/  F2FP.F16.F32.PACK_AB R5, RZ, R22 ;  /* 0x00000016ff05723e */ /* 0x001fc800000000ff */
[----:B------:R-:W-:-:S05]  /*85c0*/  PRMT R5, R5, 0x5410, RZ ;  /* 0x0000541005057816 */ /* 0x000fca00000000ff */
[----:B------:R-:W-:Y:S01]  /*85d0*/  STG.E desc[UR36][R2.64], R5 ;  /* 0x0000000502007986 */ /* 0x000fe2000c101924 */
[----:B------:R-:W-:Y:S05]  /*85e0*/  EXIT ;  /* 0x000000000000794d */ /* 0x000fea0003800000 */
.L_x_60911:
[----:B------:R-:W0:Y:S02]  /*85f0*/  I2F.F64.S64 R22, R22 ;  /* 0x0000001600167312 */ /* 0x000e240000301c00 */
[----:B0-----:R-:W-:Y:S01]  /*8600*/  STG.E.64 desc[UR36][R2.64], R22 ;  /* 0x0000001602007986 */ /* 0x001fe2000c101b24 */
[----:B------:R-:W-:Y:S05]  /*8610*/  EXIT ;  /* 0x000000000000794d */ /* 0x000fea0003800000 */
.L_x_60902:
        /* <DEDUP_REMOVED lines=12> */
.L_x_60916:
        /* <DEDUP_REMOVED lines=18> */
.L_x_60919:
[----:B------:R-:W-:-:S04]  /*8800*/  SHF.R.U32.HI R5, RZ, 0x18, R5 ;  /* 0x00000018ff057819 */ /* 0x000fc80000011605 */
[----:B------:R-:W-:-:S07]  /*8810*/  LOP3.LUT R0, R0, 0x80, R5, 0xf8, !PT ;  /* 0x0000008000007812 */ /* 0x000fce00078ef805 */
.L_x_60918:
[----:B------:R-:W-:Y:S05]  /*8820*/  BSYNC.RECONVERGENT B0 ;  /* 0x0000000000007941 */ /* 0x000fea0003800200 */
.L_x_60917:
[----:B------:R-:W-:Y:S01]  /*8830*/  STG.E.U8 desc[UR36][R2.64], R0 ;  /* 0x0000000002007986 */ /* 0x000fe2000c101124 */
[----:B------:R-:W-:Y:S05]  /*8840*/  EXIT ;  /* 0x000000000000794d */ /* 0x000fea0003800000 */
.L_x_60915:
        /* <DEDUP_REMOVED lines=18> */
.L_x_60922:
[----:B------:R-:W-:-:S04]  /*8970*/  SHF.R.U32.HI R5, RZ, 0x18, R5 ;  /* 0x00000018ff057819 */ /* 0x000fc80000011605 */
[----:B------:R-:W-:-:S07]  /*8980*/  LOP3.LUT R0, R0, 0x80, R5, 0xf8, !PT ;  /* 0x0000008000007812 */ /* 0x000fce00078ef805 */
.L_x_60921:
[----:B------:R-:W-:Y:S05]  /*8990*/  BSYNC.RECONVERGENT B0 ;  /* 0x0000000000007941 */ /* 0x000fea0003800200 */
.L_x_60920:
[----:B------:R-:W-:Y:S01]  /*89a0*/  STG.E.U8 desc[UR36][R2.64], R0 ;  /* 0x0000000002007986 */ /* 0x000fe2000c101124 */
[----:B------:R-:W-:Y:S05]  /*89b0*/  EXIT ;  /* 0x000000000000794d */ /* 0x000fea0003800000 */
.L_x_60914:
        /* <DEDUP_REMOVED lines=22> */
.L_x_60924:
[----:B------:R-:W-:Y:S01]  /*8b20*/  STG.E.64 desc[UR36][R2.64], R22 ;  /* 0x0000001602007986 */ /* 0x000fe2000c101b24 */
[----:B------:R-:W-:Y:S05]  /*8b30*/  EXIT ;  /* 0x000000000000794d */ /* 0x000fea0003800000 */
.L_x_60923:
[----:B------:R-:W-:Y:S01]  /*8b40*/  STG.E desc[UR36][R2.64], R22 ;  /* 0x0000001602007986 */ /* 0x000fe2000c101924 */
[----:B------:R-:W-:Y:S05]  /*8b50*/  EXIT ;  /* 0x000000000000794d */ /* 0x000fea0003800000 */
.L_x_60913:
        /* <DEDUP_REMOVED lines=11> */
.L_x_60926:
[----:B------:R-:W0:Y:S01]  /*8c10*/  I2F.F64.S64 R4, R22 ;  /* 0x0000001600047312 */ /* 0x000e220000301c00 */
[----:B------:R-:W-:-:S05]  /*8c20*/  CS2R R6, SRZ ;  /* 0x0000000000067805 */ /* 0x000fca000001ff00 */
[----:B0-----:R-:W-:Y:S01]  /*8c30*/  STG.E.128 desc[UR36][R2.64], R4 ;  /* 0x0000000402007986 */ /* 0x001fe2000c101d24 */
[----:B------:R-:W-:Y:S05]  /*8c40*/  EXIT ;  /* 0x000000000000794d */ /* 0x000fea0003800000 */
.L_x_60925:
[----:B------:R-:W-:-:S13]  /*8c50*/  ISETP.NE.AND P0, PT, R0, 0xf, PT ;  /* 0x0000000f0000780c */ /* 0x000fda0003f05270 */
[----:B------:R-:W-:Y:S05]  /*8c60*/  @!P0 BRA `(.L_x_60927) ;  /* 0x0000000000e88947 */ /* 0x000fea0003800000 */
[----:B------:R-:W-:-:S13]  /*8c70*/  ISETP.NE.AND P0, PT, R0, 0x17, PT ;  /* 0x000000170000780c */ /* 0x000fda0003f05270 */
[----:B------:R-:W-:Y:S05]  /*8c80*/  @!P0 BRA `(.L_x_60928) ;  /* 0x0000000000908947 */ /* 0x000fea0003800000 */
[----:B------:R-:W-:-:S13]  /*8c90*/  ISETP.NE.AND P0, PT, R0, 0x18, PT ;  /* 0x000000180000780c */ /* 0x000fda0003f05270 */
[----:B------:R-:W-:Y:S05]  /*8ca0*/  @!P0 BRA `(.L_x_60929) ;  /* 0x0000000000448947 */ /* 0x000fea0003800000 */
.L_x_60906:
        /* <DEDUP_REMOVED lines=16> */
.L_x_60930:
[----:B------:R-:W-:Y:S05]  /*8db0*/  EXIT ;  /* 0x000000000000794d */ /* 0x000fea0003800000 */
.L_x_60929:
        /* <DEDUP_REMOVED lines=13> */
.L_x_60932:
[----:B------:R-:W-:Y:S05]  /*8e90*/  BSYNC.RECONVERGENT B0 ;  /* 0x0000000000007941 */ /* 0x000fea0003800200 */
.L_x_60931:
[----:B------:R-:W-:-:S05]  /*8ea0*/  LOP3.LUT R5, R0, 0x80, R5, 0xf8, !PT ;  /* 0x0000008000057812 */ /* 0x000fca00078ef805 */
[----:B------:R-:W-:Y:S01]  /*8eb0*/  STG.E.U8 desc[UR36][R2.64], R5 ;  /* 0x0000000502007986 */ /* 0x000fe2000c101124 */
[----:B------:R-:W-:Y:S05]  /*8ec0*/  EXIT ;  /* 0x000000000000794d */ /* 0x000fea0003800000 */
.L_x_60928:
        /* <DEDUP_REMOVED lines=12> */
.L_x_60934:
[----:B------:R-:W-:Y:S01]  /*8f90*/  IMAD.MOV.U32 R0, RZ, RZ, 0x7f ;  /* 0x0000007fff007424 */ /* 0x000fe200078e00ff */
[----:B------:R-:W-:-:S04]  /*8fa0*/  ISETP.GT.U32.AND P0, PT, R4, 0x7f800000, PT ;  /* 0x7f8000000400780c */ /* 0x000fc80003f04070 */
[----:B------:R-:W-:-:S09]  /*8fb0*/  SEL R0, R0, 0x7c, P0 ;  /* 0x0000007c00007807 */ /* 0x000fd20000000000 */
.L_x_60935:
[----:B------:R-:W-:Y:S05]  /*8fc0*/  BSYNC.RECONVERGENT B0 ;  /* 0x0000000000007941 */ /* 0x000fea0003800200 */
.L_x_60933:
[----:B------:R-:W-:-:S04]  /*8fd0*/  SHF.R.U32.HI R5, RZ, 0x18, R5 ;  /* 0x00000018ff057819 */ /* 0x000fc80000011605 */
[----:B------:R-:W-:-:S05]  /*8fe0*/  LOP3.LUT R5, R0, 0x80, R5, 0xf8, !PT ;  /* 0x0000008000057812 */ /* 0x000fca00078ef805 */
[----:B------:R-:W-:Y:S01]  /*8ff0*/  STG.E.U8 desc[UR36][R2.64], R5 ;  /* 0x0000000502007986 */ /* 0x000fe2000c101124 */
[----:B------:R-:W-:Y:S05]  /*9000*/  EXIT ;  /* 0x000000000000794d */ /* 0x000fea0003800000 */
.L_x_60927:
[----:B------:R-:W0:Y:S02]  /*9010*/  I2F.S64 R0, R22 ;  /* 0x0000001600007312 */ /* 0x000e240000301400 */
[----:B0-----:R-:W-:-:S05]  /*9020*/  F2FP.BF16.F32.PACK_AB R0, RZ, R0 ;  /* 0x00000000ff00723e */ /* 0x001fca00000010ff */
[----:B------:R-:W-:Y:S01]  /*9030*/  STG.E.U16 desc[UR36][R2.64], R0 ;  /* 0x0000000002007986 */ /* 0x000fe2000c101524 */
[----:B------:R-:W-:Y:S05]  /*9040*/  EXIT ;  /* 0x000000000000794d */ /* 0x000fea0003800000 */
.L_x_60936:
        /* <DEDUP_REMOVED lines=11> */
.L_x_68805:


//--------------------- .text._ZN2at6native18elementwise_kernelILi128ELi2EZNS0_22gpu_kernel_impl_nocastIZNS0_50_GLOBAL__N__2680c7bb_12_PowKernel_cu_7dd49032_300322pow_scalar_tensor_implIlEEvRNS_18TensorIteratorBaseET_EUllE_EEvS6_RKS7_EUliE_EEviT1_ --------------------------
	.section	.text._ZN2at6native18elementwise_kernelILi128ELi2EZNS0_22gpu_kernel_impl_nocastIZNS0_50_GLOBAL__N__2680c7bb_12_PowKernel_cu_7dd49032_300322pow_scalar_tensor_implIlEEvRNS_18TensorIteratorBaseET_EUllE_EEvS6_RKS7_EUliE_EEviT1_,"ax",@progbits
	.align	128
        .global         _ZN2at6native18elementwise_kernelILi128ELi2EZNS0_22gpu_kernel_impl_nocastIZNS0_50_GLOBAL__N__2680c7bb_12_PowKernel_cu_7dd49032_300322pow_scalar_tensor_implIlEEvRNS_18TensorIteratorBaseET_EUllE_EEvS6_RKS7_EUliE_EEviT1_
        .type           _ZN2at6native18elementwise_kernelILi128ELi2EZNS0_22gpu_kernel_impl_nocastIZNS0_50_GLOBAL__N__2680c7bb_12_PowKernel_cu_7dd49032_300322pow_scalar_tensor_implIlEEvRNS_18TensorIteratorBaseET_EUllE_EEvS6_RKS7_EUliE_EEviT1_,@function
        .size           _ZN2at6native18elementwise_kernelILi128ELi2EZNS0_22gpu_kernel_impl_nocastIZNS0_50_GLOBAL__N__2680c7bb_12_PowKernel_cu_7dd49032_300322pow_scalar_tensor_implIlEEvRNS_18TensorIteratorBaseET_EUllE_EEvS6_RKS7_EUliE_EEviT1_,(.L_x_68806 - _ZN2at6native18elementwise_kernelILi128ELi2EZNS0_22gpu_kernel_impl_nocastIZNS0_50_GLOBAL__N__2680c7bb_12_PowKernel_cu_7dd49032_300322pow_scalar_tensor_implIlEEvRNS_18TensorIteratorBaseET_EUllE_EEvS6_RKS7_EUliE_EEviT1_)
        .other          _ZN2at6native18elementwise_kernelILi128ELi2EZNS0_22gpu_kernel_impl_nocastIZNS0_50_GLOBAL__N__2680c7bb_12_PowKernel_cu_7dd49032_300322pow_scalar_tensor_implIlEEvRNS_18TensorIteratorBaseET_EUllE_EEvS6_RKS7_EUliE_EEviT1_,@"STO_CUDA_ENTRY STV_DEFAULT"
_ZN2at6native18elementwise_kernelILi128ELi2EZNS0_22gpu_kernel_impl_nocastIZNS0_50_GLOBAL__N__2680c7bb_12_PowKernel_cu_7dd49032_300322pow_scalar_tensor_implIlEEvRNS_18TensorIteratorBaseET_EUllE_EEvS6_RKS7_EUliE_EEviT1_:
.text._ZN2at6native18elementwise_kernelILi128ELi2EZNS0_22gpu_kernel_impl_nocastIZNS0_50_GLOBAL__N__2680c7bb_12_PowKernel_cu_7dd49032_300322pow_scalar_tensor_implIlEEvRNS_18TensorIteratorBaseET_EUllE_EEvS6_RKS7_EUliE_EEviT1_:
[----:B------:R-:W-:Y:S08]  /*0000*/  LDC R1, c[0x0][0x37c] ;  /* 0x0000df00ff017b82 */ /* 0x000ff00000000800 */
[----:B------:R-:W0:Y:S01]  /*0010*/  LDC R2, c[0x0][0x388] ;  /* 0x0000e200ff027b82 */ /* 0x000e220000000800 */
[----:B------:R-:W1:Y:S01]  /*0020*/  S2R R3, SR_TID.X ;  /* 0x0000000000037919 */ /* 0x000e620000002100 */
[----:B------:R-:W2:Y:S01]  /*0030*/  LDCU.64 UR8, c[0x0][0x590] ;  /* 0x0000b200ff0877ac */ /* 0x000ea20008000a00 */
[----:B------:R-:W3:Y:S05]  /*0040*/  LDCU.64 UR6, c[0x0][0x358] ;  /* 0x00006b00ff0677ac */ /* 0x000eea0008000a00 */
[----:B------:R-:W4:Y:S01]  /*0050*/  S2UR UR4, SR_CTAID.X ;  /* 0x00000000000479c3 */ /* 0x000f220000002500 */
[----:B--2---:R-:W-:Y:S01]  /*0060*/  MOV R0, UR8 ;  /* 0x0000000800007c02 */ /* 0x004fe20008000f00 */
[----:B------:R-:W-:Y:S01]  /*0070*/  IMAD.U32 R5, RZ, RZ, UR9 ;  /* 0x00000009ff057e24 */ /* 0x000fe2000f8e00ff */
[----:B0-----:R-:W-:Y:S01]  /*0080*/  ISETP.NE.AND P0, PT, R2, RZ, PT ;  /* 0x000000ff0200720c */ /* 0x001fe20003f05270 */
[----:B----4-:R-:W-:-:S06]  /*0090*/  USHF.L.U32 UR4, UR4, 0x8, URZ ;  /* 0x0000000804047899 */ /* 0x010fcc00080006ff */
[----:B-1----:R-:W-:-:S06]  /*00a0*/  LOP3.LUT R3, R3, UR4, RZ, 0xfc, !PT ;  /* 0x0000000403037c12 */ /* 0x002fcc000f8efcff */
[----:B---3--:R-:W-:Y:S05]  /*00b0*/  @P0 BRA `(.L_x_60937) ;  /* 0x0000000c00880947 */ /* 0x008fea0003800000 */
[----:B------:R-:W0:Y:S02]  /*00c0*/  LDCU.64 UR4, c[0x0][0x590] ;  /* 0x0000b200ff0477ac */ /* 0x000e240008000a00 */
[----:B0-----:R-:W-:-:S04]  /*00d0*/  UISETP.NE.U32.AND UP0, UPT, UR4, -0x1, UPT ;  /* 0xffffffff0400788c */ /* 0x001fc8000bf05070 */
[----:B------:R-:W-:-:S09]  /*00e0*/  UISETP.NE.AND.EX UP0, UPT, UR5, -0x1, UPT, UP0 ;  /* 0xffffffff0500788c */ /* 0x000fd2000bf05300 */
[----:B------:R-:W-:Y:S05]  /*00f0*/  BRA.U !UP0, `(.L_x_60938) ;  /* 0x0000000508947547 */ /* 0x000fea000b800000 */
[----:B------:R-:W-:-:S04]  /*0100*/  UISETP.NE.U32.AND UP0, UPT, UR4, 0x1, UPT ;  /* 0x000000010400788c */ /* 0x000fc8000bf05070 */
        /* <DEDUP_REMOVED lines=10> */
.L_x_60939:
[----:B------:R-:W0:Y:S01]  /*01b0*/  LDCU UR4, c[0x0][0x380] ;  /* 0x00007000ff0477ac */ /* 0x000e220008000800 */
[----:B------:R-:W-:Y:S01]  /*01c0*/  BSSY.RECONVERGENT B0, `(.L_x_60940) ;  /* 0x000002c000007945 */ /* 0x000fe20003800200 */
[----:B0-----:R-:W-:-:S13]  /*01d0*/  ISETP.GE.AND P0, PT, R3, UR4, PT ;  /* 0x0000000403007c0c */ /* 0x001fda000bf06270 */
[----:B------:R-:W-:Y:S05]  /*01e0*/  @P0 BRA `(.L_x_60941) ;  /* 0x0000000000a40947 */ /* 0x000fea0003800000 */
[----:B------:R-:W0:Y:S02]  /*01f0*/  LDC.64 R6, c[0x0][0x588] ;  /* 0x00016200ff067b82 */ /* 0x000e240000000a00 */
[----:B0-----:R-:W2:Y:S01]  /*0200*/  LDG.E.64 R12, desc[UR6][R6.64] ;  /* 0x00000006060c7981 */ /* 0x001ea2000c1e1b00 */
[----:B------:R-:W-:Y:S02]  /*0210*/  CS2R R10, SRZ ;  /* 0x00000000000a7805 */ /* 0x000fe4000001ff00 */
[----:B--2---:R-:W-:-:S13]  /*0220*/  ISETP.GE.AND P0, PT, R13, RZ, PT ;  /* 0x000000ff0d00720c */ /* 0x004fda0003f06270 */
[----:B------:R-:W-:Y:S05]  /*0230*/  @!P0 BRA `(.L_x_60942) ;  /* 0x00000000007c8947 */ /* 0x000fea0003800000 */
[----:B------:R-:W-:Y:S01]  /*0240*/  ISETP.NE.U32.AND P0, PT, R12, RZ, PT ;  /* 0x000000ff0c00720c */ /* 0x000fe20003f05070 */
[----:B------:R-:W-:Y:S02]  /*0250*/  HFMA2 R11, -RZ, RZ, 0, 5.9604644775390625e-08 ;  /* 0x00000001ff0b7431 */ /* 0x000fe400000001ff */
[----:B------:R-:W-:Y:S01]  /*0260*/  IMAD.MOV.U32 R10, RZ, RZ, RZ ;  /* 0x000000ffff0a7224 */ /* 0x000fe200078e00ff */
[----:B------:R-:W-:-:S13]  /*0270*/  ISETP.NE.AND.EX P0, PT, R13, RZ, PT, P0 ;  /* 0x000000ff0d00720c */ /* 0x000fda0003f05300 */
[----:B------:R-:W-:Y:S05]  /*0280*/  @!P0 BRA `(.L_x_60942) ;  /* 0x0000000000688947 */ /* 0x000fea0003800000 */
[----:B------:R-:W-:Y:S01]  /*0290*/  MOV R11, 0x1 ;  /* 0x00000001000b7802 */ /* 0x000fe20000000f00 */
[----:B------:R-:W-:Y:S01]  /*02a0*/  IMAD.MOV.U32 R10, RZ, RZ, RZ ;  /* 0x000000ffff0a7224 */ /* 0x000fe200078e00ff */
[----:B------:R-:W-:Y:S01]  /*02b0*/  MOV R8, UR8 ;  /* 0x0000000800087c02 */ /* 0x000fe20008000f00 */
[----:B------:R-:W-:-:S07]  /*02c0*/  IMAD.U32 R9, RZ, RZ, UR9 ;  /* 0x00000009ff097e24 */ /* 0x000fce000f8e00ff */
.L_x_60943:
[----:B------:R-:W-:Y:S01]  /*02d0*/  LOP3.LUT R2, R12, 0x1, RZ, 0xc0, !PT ;  /* 0x000000010c027812 */ /* 0x000fe200078ec0ff */
[----:B------:R-:W-:-:S03]  /*02e0*/  IMAD.WIDE.U32 R6, R8, R8, RZ ;  /* 0x0000000808067225 */ /* 0x000fc600078e00ff */
[----:B------:R-:W-:Y:S01]  /*02f0*/  ISETP.NE.U32.AND P0, PT, R2, 0x1, PT ;  /* 0x000000010200780c */ /* 0x000fe20003f05070 */
[----:B------:R-:W-:-:S03]  /*0300*/  IMAD R2, R9, R8, RZ ;  /* 0x0000000809027224 */ /* 0x000fc600078e02ff */
[----:B------:R-:W-:-:S04]  /*0310*/  ISETP.NE.U32.AND.EX P0, PT, RZ, RZ, PT, P0 ;  /* 0x000000ffff00720c */ /* 0x000fc80003f05100 */
[----:B------:R-:W-:Y:S01]  /*0320*/  SEL R4, R9, RZ, !P0 ;  /* 0x000000ff09047207 */ /* 0x000fe20004000000 */
[C---:B------:R-:W-:Y:S01]  /*0330*/  IMAD R9, R8.reuse, R9, R2 ;  /* 0x0000000908097224 */ /* 0x040fe200078e0202 */
[----:B------:R-:W-:Y:S01]  /*0340*/  SEL R2, R8, 0x1, !P0 ;  /* 0x0000000108027807 */ /* 0x000fe20004000000 */
[----:B------:R-:W-:Y:S01]  /*0350*/  IMAD.MOV.U32 R8, RZ, RZ, R6 ;  /* 0x000000ffff087224 */ /* 0x000fe200078e0006 */
[----:B------:R-:W-:Y:S01]  /*0360*/  ISETP.GT.U32.AND P0, PT, R12, 0x1, PT ;  /* 0x000000010c00780c */ /* 0x000fe20003f04070 */
[----:B------:R-:W-:Y:S01]  /*0370*/  IMAD R15, R4, R11, RZ ;  /* 0x0000000b040f7224 */ /* 0x000fe200078e02ff */
[----:B------:R-:W-:Y:S01]  /*0380*/  IADD3 R9, PT, PT, R7, R9, RZ ;  /* 0x0000000907097210 */ /* 0x000fe20007ffe0ff */
[----:B------:R-:W-:Y:S01]  /*0390*/  IMAD.WIDE.U32 R6, R2, R11, RZ ;  /* 0x0000000b02067225 */ /* 0x000fe200078e00ff */
[----:B------:R-:W-:Y:S02]  /*03a0*/  ISETP.GT.U32.AND.EX P0, PT, R13, RZ, PT, P0 ;  /* 0x000000ff0d00720c */ /* 0x000fe40003f04100 */
[----:B------:R-:W-:Y:S01]  /*03b0*/  SHF.R.U32.HI R4, RZ, 0x1, R13 ;  /* 0x00000001ff047819 */ /* 0x000fe2000001160d */
[----:B------:R-:W-:Y:S01]  /*03c0*/  IMAD R15, R10, R2, R15 ;  /* 0x000000020a0f7224 */ /* 0x000fe200078e020f */
[----:B------:R-:W-:-:S02]  /*03d0*/  SHF.R.U64 R2, R12, 0x1, R13 ;  /* 0x000000010c027819 */ /* 0x000fc4000000120d */
[----:B------:R-:W-:Y:S01]  /*03e0*/  MOV R11, R6 ;  /* 0x00000006000b7202 */ /* 0x000fe20000000f00 */
[----:B------:R-:W-:Y:S01]  /*03f0*/  IMAD.IADD R10, R7, 0x1, R15 ;  /* 0x00000001070a7824 */ /* 0x000fe200078e020f */
[----:B------:R-:W-:Y:S01]  /*0400*/  MOV R12, R2 ;  /* 0x00000002000c7202 */ /* 0x000fe20000000f00 */
[----:B------:R-:W-:-:S04]  /*0410*/  IMAD.MOV.U32 R13, RZ, RZ, R4 ;  /* 0x000000ffff0d7224 */ /* 0x000fc800078e0004 */
[----:B------:R-:W-:Y:S05]  /*0420*/  @P0 BRA `(.L_x_60943) ;  /* 0xfffffffc00a80947 */ /* 0x000fea000383ffff */
.L_x_60942:
[----:B------:R-:W0:Y:S01]  /*0430*/  LDC.64 R8, c[0x0][0x580] ;  /* 0x00016000ff087b82 */ /* 0x000e220000000a00 */
[----:B------:R-:W-:Y:S01]  /*0440*/  MOV R6, R11 ;  /* 0x0000000b00067202 */ /* 0x000fe20000000f00 */
[----:B------:R-:W-:Y:S01]  /*0450*/  IMAD.MOV.U32 R7, RZ, RZ, R10 ;  /* 0x000000ffff077224 */ /* 0x000fe200078e000a */
[----:B------:R-:W-:-:S04]  /*0460*/  IADD3 R3, PT, PT, R3, 0x80, RZ ;  /* 0x0000008003037810 */ /* 0x000fc80007ffe0ff */
[----:B0-----:R0:W-:Y:S03]  /*0470*/  STG.E.64 desc[UR6][R8.64], R6 ;  /* 0x0000000608007986 */ /* 0x0011e6000c101b06 */
.L_x_60941:
[----:B------:R-:W-:Y:S05]  /*0480*/  BSYNC.RECONVERGENT B0 ;  /* 0x0000000000007941 */ /* 0x000fea0003800200 */
.L_x_60940:
[----:B------:R-:W-:-:S13]  /*0490*/  ISETP.GE.AND P0, PT, R3, UR4, PT ;  /* 0x0000000403007c0c */ /* 0x000fda000bf06270 */
[----:B------:R-:W-:Y:S05]  /*04a0*/  @P0 EXIT ;  /* 0x000000000000094d */ /* 0x000fea0003800000 */
[----:B------:R-:W1:Y:S02]  /*04b0*/  LDC.64 R2, c[0x0][0x588] ;  /* 0x00016200ff027b82 */ /* 0x000e640000000a00 */
[----:B-1----:R-:W2:Y:S01]  /*04c0*/  LDG.E.64 R2, desc[UR6][R2.64] ;  /* 0x0000000602027981 */ /* 0x002ea2000c1e1b00 */
[----:B0-----:R-:W-:Y:S02]  /*04d0*/  HFMA2 R8, -RZ, RZ, 0, 0 ;  /* 0x00000000ff087431 */ /* 0x001fe400000001ff */
[----:B------:R-:W-:Y:S01]  /*04e0*/  IMAD.MOV.U32 R7, RZ, RZ, RZ ;  /* 0x000000ffff077224 */ /* 0x000fe200078e00ff */
[----:B--2---:R-:W-:-:S13]  /*04f0*/  ISETP.GE.AND P0, PT, R3, RZ, PT ;  /* 0x000000ff0300720c */ /* 0x004fda0003f06270 */
[----:B------:R-:W-:Y:S05]  /*0500*/  @!P0 BRA `(.L_x_60944) ;  /* 0x00000000007c8947 */ /* 0x000fea0003800000 */
[----:B------:R-:W-:Y:S01]  /*0510*/  IMAD.MOV.U32 R9, RZ, RZ, R2 ;  /* 0x000000ffff097224 */ /* 0x000fe200078e0002 */
[----:B------:R-:W-:Y:S01]  /*0520*/  MOV R10, R3 ;  /* 0x00000003000a7202 */ /* 0x000fe20000000f00 */
[----:B------:R-:W-:Y:S01]  /*0530*/  IMAD.MOV.U32 R7, RZ, RZ, 0x1 ;  /* 0x00000001ff077424 */ /* 0x000fe200078e00ff */
[----:B------:R-:W-:Y:S02]  /*0540*/  MOV R8, RZ ;  /* 0x000000ff00087202 */ /* 0x000fe40000000f00 */
[----:B------:R-:W-:-:S04]  /*0550*/  ISETP.NE.U32.AND P0, PT, R9, RZ, PT ;  /* 0x000000ff0900720c */ /* 0x000fc80003f05070 */
[----:B------:R-:W-:-:S13]  /*0560*/  ISETP.NE.AND.EX P0, PT, R10, RZ, PT, P0 ;  /* 0x000000ff0a00720c */ /* 0x000fda0003f05300 */
[----:B------:R-:W-:Y:S05]  /*0570*/  @!P0 BRA `(.L_x_60944) ;  /* 0x0000000000608947 */ /* 0x000fea0003800000 */
[----:B------:R-:W-:Y:S01]  /*0580*/  IMAD.MOV.U32 R7, RZ, RZ, 0x1 ;  /* 0x00000001ff077424 */ /* 0x000fe200078e00ff */
[----:B------:R-:W-:-:S07]  /*0590*/  MOV R8, RZ ;  /* 0x000000ff00087202 */ /* 0x000fce0000000f00 */
.L_x_60945:
        /* <DEDUP_REMOVED lines=8> */
[----:B------:R-:W-:Y:S01]  /*0620*/  ISETP.GT.U32.AND P0, PT, R9, 0x1, PT ;  /* 0x000000010900780c */ /* 0x000fe20003f04070 */
[-C--:B------:R-:W-:Y:S01]  /*0630*/  IMAD R11, R6, R7.reuse, RZ ;  /* 0x00000007060b7224 */ /* 0x080fe200078e02ff */
[----:B------:R-:W-:Y:S01]  /*0640*/  MOV R0, R2 ;  /* 0x0000000200007202 */ /* 0x000fe20000000f00 */
[----:B------:R-:W-:Y:S01]  /*0650*/  IMAD.IADD R5, R3, 0x1, R5 ;  /* 0x0000000103057824 */ /* 0x000fe200078e0205 */
[----:B------:R-:W-:Y:S01]  /*0660*/  ISETP.GT.U32.AND.EX P0, PT, R10, RZ, PT, P0 ;  /* 0x000000ff0a00720c */ /* 0x000fe20003f04100 */
[----:B------:R-:W-:Y:S01]  /*0670*/  IMAD.WIDE.U32 R2, R4, R7, RZ ;  /* 0x0000000704027225 */ /* 0x000fe200078e00ff */
[----:B------:R-:W-:-:S03]  /*0680*/  SHF.R.U32.HI R6, RZ, 0x1, R10 ;  /* 0x00000001ff067819 */ /* 0x000fc6000001160a */
[----:B------:R-:W-:Y:S01]  /*0690*/  IMAD R11, R8, R4, R11 ;  /* 0x00000004080b7224 */ /* 0x000fe200078e020b */
[----:B------:R-:W-:Y:S01]  /*06a0*/  SHF.R.U64 R4, R9, 0x1, R10 ;  /* 0x0000000109047819 */ /* 0x000fe2000000120a */
[----:B------:R-:W-:Y:S01]  /*06b0*/  IMAD.MOV.U32 R7, RZ, RZ, R2 ;  /* 0x000000ffff077224 */ /* 0x000fe200078e0002 */
[----:B------:R-:W-:Y:S02]  /*06c0*/  MOV R10, R6 ;  /* 0x00000006000a7202 */ /* 0x000fe40000000f00 */
[----:B------:R-:W-:Y:S01]  /*06d0*/  IADD3 R8, PT, PT, R3, R11, RZ ;  /* 0x0000000b03087210 */ /* 0x000fe20007ffe0ff */
[----:B------:R-:W-:Y:S02]  /*06e0*/  IMAD.MOV.U32 R9, RZ, RZ, R4 ;  /* 0x000000ffff097224 */ /* 0x000fe400078e0004 */
[----:B------:R-:W-:Y:S05]  /*06f0*/  @P0 BRA `(.L_x_60945) ;  /* 0xfffffffc00a80947 */ /* 0x000fea000383ffff */
.L_x_60944:
[----:B------:R-:W0:Y:S01]  /*0700*/  LDC.64 R4, c[0x0][0x580] ;  /* 0x00016000ff047b82 */ /* 0x000e220000000a00 */
[----:B------:R-:W-:Y:S01]  /*0710*/  IMAD.MOV.U32 R2, RZ, RZ, R7 ;  /* 0x000000ffff027224 */ /* 0x000fe200078e0007 */
[----:B------:R-:W-:-:S05]  /*0720*/  MOV R3, R8 ;  /* 0x0000000800037202 */ /* 0x000fca0000000f00 */
[----:B0-----:R-:W-:Y:S01]  /*0730*/  STG.E.64 desc[UR6][R4.64], R2 ;  /* 0x0000000204007986 */ /* 0x001fe2000c101b06 */
[----:B------:R-:W-:Y:S05]  /*0740*/  EXIT ;  /* 0x000000000000794d */ /* 0x000fea0003800000 */
.L_x_60938:
[----:B------:R-:W0:Y:S01]  /*0750*/  LDCU UR4, c[0x0][0x380] ;  /* 0x00007000ff0477ac */ /* 0x000e220008000800 */
[----:B------:R-:W-:Y:S01]  /*0760*/  BSSY.RECONVERGENT B0, `(.L_x_60946) ;  /* 0x000003c000007945 */ /* 0x000fe20003800200 */
[----:B0-----:R-:W-:-:S13]  /*0770*/  ISETP.GE.AND P0, PT, R3, UR4, PT ;  /* 0x0000000403007c0c */ /* 0x001fda000bf06270 */
[----:B------:R-:W-:Y:S05]  /*0780*/  @P0 BRA `(.L_x_60947) ;  /* 0x0000000000e40947 */ /* 0x000fea0003800000 */
[----:B------:R-:W0:Y:S02]  /*0790*/  LDC.64 R4, c[0x0][0x588] ;  /* 0x00016200ff047b82 */ /* 0x000e240000000a00 */
[----:B0-----:R-:W2:Y:S02]  /*07a0*/  LDG.E.64 R4, desc[UR6][R4.64] ;  /* 0x0000000604047981 */ /* 0x001ea4000c1e1b00 */
[----:B--2---:R-:W-:-:S13]  /*07b0*/  ISETP.GE.AND P0, PT, R5, RZ, PT ;  /* 0x000000ff0500720c */ /* 0x004fda0003f06270 */
[----:B------:R-:W-:Y:S05]  /*07c0*/  @!P0 BRA `(.L_x_60948) ;  /* 0x0000000000a88947 */ /* 0x000fea0003800000 */
[----:B------:R-:W-:Y:S01]  /*07d0*/  ISETP.NE.U32.AND P0, PT, R4, RZ, PT ;  /* 0x000000ff0400720c */ /* 0x000fe20003f05070 */
[----:B------:R-:W-:Y:S02]  /*07e0*/  HFMA2 R10, -RZ, RZ, 0, 0 ;  /* 0x00000000ff0a7431 */ /* 0x000fe400000001ff */
[----:B------:R-:W-:Y:S01]  /*07f0*/  IMAD.MOV.U32 R11, RZ, RZ, 0x1 ;  /* 0x00000001ff0b7424 */ /* 0x000fe200078e00ff */
[----:B------:R-:W-:-:S13]  /*0800*/  ISETP.NE.AND.EX P0, PT, R5, RZ, PT, P0 ;  /* 0x000000ff0500720c */ /* 0x000fda0003f05300 */
        /* <DEDUP_REMOVED lines=10> */
[----:B------:R-:W-:Y:S01]  /*08b0*/  IMAD.MOV.U32 R11, RZ, RZ, R6 ;  /* 0x000000ffff0b7224 */ /* 0x000fe200078e0006 */
[----:B------:R-:W-:Y:S01]  /*08c0*/  IADD3 R10, PT, PT, R7, R9, RZ ;  /* 0x00000009070a7210 */ /* 0x000fe20007ffe0ff */
[----:B------:R-:W-:Y:S06]  /*08d0*/  @!P1 BRA `(.L_x_60949) ;  /* 0x00000000007c9947 */ /* 0x000fec0003800000 */
[--C-:B------:R-:W-:Y:S01]  /*08e0*/  SHF.R.U64 R0, R4, 0x1, R5.reuse ;  /* 0x0000000104007819 */ /* 0x100fe20000001205 */
[----:B------:R-:W-:Y:S01]  /*08f0*/  IMAD.MOV.U32 R9, RZ, RZ, RZ ;  /* 0x000000ffff097224 */ /* 0x000fe200078e00ff */
[----:B------:R-:W-:Y:S02]  /*0900*/  SHF.R.U32.HI R7, RZ, 0x1, R5 ;  /* 0x00000001ff077819 */ /* 0x000fe40000011605 */
[----:B------:R-:W-:-:S07]  /*0910*/  MOV R8, 0x1 ;  /* 0x0000000100087802 */ /* 0x000fce0000000f00 */
.L_x_60950:
        /* <DEDUP_REMOVED lines=16> */
[----:B------:R-:W-:-:S02]  /*0a20*/  SHF.R.U32.HI R7, RZ, 0x1, R7 ;  /* 0x00000001ff077819 */ /* 0x000fc40000011607 */
[----:B------:R-:W-:Y:S01]  /*0a30*/  MOV R11, R4 ;  /* 0x00000004000b7202 */ /* 0x000fe20000000f00 */
[----:B------:R-:W-:-:S06]  /*0a40*/  IMAD.IADD R10, R5, 0x1, R13 ;  /* 0x00000001050a7824 */ /* 0x000fcc00078e020d */
[----:B------:R-:W-:Y:S05]  /*0a50*/  @P0 BRA `(.L_x_60950) ;  /* 0xfffffffc00b00947 */ /* 0x000fea000383ffff */
[----:B------:R-:W-:Y:S05]  /*0a60*/  BRA `(.L_x_60949) ;  /* 0x0000000000187947 */ /* 0x000fea0003800000 */
.L_x_60948:
[----:B------:R-:W-:Y:S01]  /*0a70*/  LOP3.LUT R4, R4, 0x1, RZ, 0xc0, !PT ;  /* 0x0000000104047812 */ /* 0x000fe200078ec0ff */
[----:B------:R-:W-:-:S03]  /*0a80*/  HFMA2 R11, -RZ, RZ, 0, 5.9604644775390625e-08 ;  /* 0x00000001ff0b7431 */ /* 0x000fc600000001ff */
[----:B------:R-:W-:-:S04]  /*0a90*/  ISETP.NE.U32.AND P0, PT, R4, 0x1, PT ;  /* 0x000000010400780c */ /* 0x000fc80003f05070 */
[----:B------:R-:W-:-:S04]  /*0aa0*/  ISETP.NE.U32.AND.EX P0, PT, RZ, RZ, PT, P0 ;  /* 0x000000ffff00720c */ /* 0x000fc80003f05100 */
[----:B------:R-:W-:Y:S02]  /*0ab0*/  SEL R11, R11, 0xffffffff, P0 ;  /* 0xffffffff0b0b7807 */ /* 0x000fe40000000000 */
[----:B------:R-:W-:-:S07]  /*0ac0*/  SEL R10, RZ, 0xffffffff, P0 ;  /* 0xffffffffff0a7807 */ /* 0x000fce0000000000 */
.L_x_60949:
[----:B------:R-:W0:Y:S01]  /*0ad0*/  LDC.64 R6, c[0x0][0x580] ;  /* 0x00016000ff067b82 */ /* 0x000e220000000a00 */
[----:B------:R-:W-:Y:S01]  /*0ae0*/  IMAD.MOV.U32 R4, RZ, RZ, R11 ;  /* 0x000000ffff047224 */ /* 0x000fe200078e000b */
[----:B------:R-:W-:Y:S01]  /*0af0*/  MOV R5, R10 ;  /* 0x0000000a00057202 */ /* 0x000fe20000000f00 */
[----:B------:R-:W-:-:S04]  /*0b00*/  VIADD R3, R3, 0x80 ;  /* 0x0000008003037836 */ /* 0x000fc80000000000 */
[----:B0-----:R0:W-:Y:S03]  /*0b10*/  STG.E.64 desc[UR6][R6.64], R4 ;  /* 0x0000000406007986 */ /* 0x0011e6000c101b06 */
.L_x_60947:
[----:B------:R-:W-:Y:S05]  /*0b20*/  BSYNC.RECONVERGENT B0 ;  /* 0x0000000000007941 */ /* 0x000fea0003800200 */
.L_x_60946:
[----:B------:R-:W-:-:S13]  /*0b30*/  ISETP.GE.AND P0, PT, R3, UR4, PT ;  /* 0x0000000403007c0c */ /* 0x000fda000bf06270 */
[----:B------:R-:W-:Y:S05]  /*0b40*/  @P0 EXIT ;  /* 0x000000000000094d */ /* 0x000fea0003800000 */
[----:B------:R-:W1:Y:S02]  /*0b50*/  LDC.64 R2, c[0x0][0x588] ;  /* 0x00016200ff027b82 */ /* 0x000e640000000a00 */
[----:B-1----:R-:W2:Y:S02]  /*0b60*/  LDG.E.64 R2, desc[UR6][R2.64] ;  /* 0x0000000602027981 */ /* 0x002ea4000c1e1b00 */
[----:B--2---:R-:W-:-:S13]  /*0b70*/  ISETP.GE.AND P0, PT, R3, RZ, PT ;  /* 0x000000ff0300720c */ /* 0x004fda0003f06270 */
[----:B------:R-:W-:Y:S05]  /*0b80*/  @!P0 BRA `(.L_x_60951) ;  /* 0x0000000000a88947 */ /* 0x000fea0003800000 */
[----:B------:R-:W-:Y:S01]  /*0b90*/  ISETP.NE.U32.AND P0, PT, R2, RZ, PT ;  /* 0x000000ff0200720c */ /* 0x000fe20003f05070 */
[----:B------:R-:W-:Y:S02]  /*0ba0*/  HFMA2 R9, -RZ, RZ, 0, 5.9604644775390625e-08 ;  /* 0x00000001ff097431 */ /* 0x000fe400000001ff */
[----:B------:R-:W-:Y:S01]  /*0bb0*/  IMAD.MOV.U32 R10, RZ, RZ, RZ ;  /* 0x000000ffff0a7224 */ /* 0x000fe200078e00ff */
[----:B------:R-:W-:-:S13]  /*0bc0*/  ISETP.NE.AND.EX P0, PT, R3, RZ, PT, P0 ;  /* 0x000000ff0300720c */ /* 0x000fda0003f05300 */
[----:B------:R-:W-:Y:S05]  /*0bd0*/  @!P0 BRA `(.L_x_60952) ;  /* 0x0000000000ac8947 */ /* 0x000fea0003800000 */
[C---:B------:R-:W-:Y:S02]  /*0be0*/  LOP3.LUT R0, R2.reuse, 0x1, RZ, 0xc0, !PT ;  /* 0x0000000102007812 */ /* 0x040fe400078ec0ff */
[----:B------:R-:W-:Y:S02]  /*0bf0*/  ISETP.GE.U32.AND P1, PT, R2, 0x2, PT ;  /* 0x000000020200780c */ /* 0x000fe40003f26070 */
[----:B------:R-:W-:Y:S02]  /*0c00*/  ISETP.NE.U32.AND P0, PT, R0, 0x1, PT ;  /* 0x000000010000780c */ /* 0x000fe40003f05070 */
[----:B------:R-:W-:Y:S02]  /*0c10*/  ISETP.GE.U32.AND.EX P1, PT, R3, RZ, PT, P1 ;  /* 0x000000ff0300720c */ /* 0x000fe40003f26110 */
[----:B0-----:R-:W-:Y:S02]  /*0c20*/  MOV R4, 0x1 ;  /* 0x0000000100047802 */ /* 0x001fe40000000f00 */
[----:B------:R-:W-:-:S04]  /*0c30*/  ISETP.NE.U32.AND.EX P0, PT, RZ, RZ, PT, P0 ;  /* 0x000000ffff00720c */ /* 0x000fc80003f05100 */
[----:B------:R-:W-:Y:S02]  /*0c40*/  SEL R4, R4, 0xffffffff, P0 ;  /* 0xffffffff04047807 */ /* 0x000fe40000000000 */
[----:B------:R-:W-:-:S03]  /*0c50*/  SEL R7, RZ, 0xffffffff, P0 ;  /* 0xffffffffff077807 */ /* 0x000fc60000000000 */
[----:B------:R-:W-:-:S04]  /*0c60*/  IMAD.WIDE.U32 R4, R4, 0x1, RZ ;  /* 0x0000000104047825 */ /* 0x000fc800078e00ff */
[----:B------:R-:W-:Y:S01]  /*0c70*/  IMAD.IADD R10, R5, 0x1, R7 ;  /* 0x00000001050a7824 */ /* 0x000fe200078e0207 */
[----:B------:R-:W-:Y:S01]  /*0c80*/  MOV R9, R4 ;  /* 0x0000000400097202 */ /* 0x000fe20000000f00 */
[----:B------:R-:W-:Y:S06]  /*0c90*/  @!P1 BRA `(.L_x_60952) ;  /* 0x00000000007c9947 */ /* 0x000fec0003800000 */
[--C-:B------:R-:W-:Y:S01]  /*0ca0*/  SHF.R.U64 R0, R2, 0x1, R3.reuse ;  /* 0x0000000102007819 */ /* 0x100fe20000001203 */
[----:B------:R-:W-:Y:S01]  /*0cb0*/  IMAD.MOV.U32 R7, RZ, RZ, 0x1 ;  /* 0x00000001ff077424 */ /* 0x000fe200078e00ff */
[----:B------:R-:W-:Y:S02]  /*0cc0*/  SHF.R.U32.HI R5, RZ, 0x1, R3 ;  /* 0x00000001ff057819 */ /* 0x000fe40000011603 */
[----:B------:R-:W-:-:S07]  /*0cd0*/  MOV R8, RZ ;  /* 0x000000ff00087202 */ /* 0x000fce0000000f00 */
.L_x_60953:
        /* <DEDUP_REMOVED lines=8> */
[----:B------:R-:W-:Y:S02]  /*0d60*/  SEL R4, R7, 0x1, !P0 ;  /* 0x0000000107047807 */ /* 0x000fe40004000000 */
[----:B------:R-:W-:Y:S01]  /*0d70*/  ISETP.GE.U32.AND P0, PT, R0, 0x2, PT ;  /* 0x000000020000780c */ /* 0x000fe20003f06070 */
[-C--:B------:R-:W-:Y:S01]  /*0d80*/  IMAD R11, R6, R9.reuse, RZ ;  /* 0x00000009060b7224 */ /* 0x080fe200078e02ff */
[----:B------:R-:W-:Y:S01]  /*0d90*/  MOV R7, R2 ;  /* 0x0000000200077202 */ /* 0x000fe20000000f00 */
        /* <DEDUP_REMOVED lines=8> */
[----:B------:R-:W-:Y:S05]  /*0e20*/  BRA `(.L_x_60952) ;  /* 0x0000000000187947 */ /* 0x000fea0003800000 */
.L_x_60951:
[----:B------:R-:W-:Y:S01]  /*0e30*/  LOP3.LUT R2, R2, 0x1, RZ, 0xc0, !PT ;  /* 0x0000000102027812 */ /* 0x000fe200078ec0ff */
[----:B------:R-:W-:-:S03]  /*0e40*/  IMAD.MOV.U32 R9, RZ, RZ, 0x1 ;  /* 0x00000001ff097424 */ /* 0x000fc600078e00ff */
[----:B------:R-:W-:-:S04]  /*0e50*/  ISETP.NE.U32.AND P0, PT, R2, 0x1, PT ;  /* 0x000000010200780c */ /* 0x000fc80003f05070 */
[----:B------:R-:W-:-:S04]  /*0e60*/  ISETP.NE.U32.AND.EX P0, PT, RZ, RZ, PT, P0 ;  /* 0x000000ffff00720c */ /* 0x000fc80003f05100 */
[----:B------:R-:W-:Y:S02]  /*0e70*/  SEL R9, R9, 0xffffffff, P0 ;  /* 0xffffffff09097807 */ /* 0x000fe40000000000 */
[----:B------:R-:W-:-:S07]  /*0e80*/  SEL R10, RZ, 0xffffffff, P0 ;  /* 0xffffffffff0a7807 */ /* 0x000fce0000000000 */
.L_x_60952:
[----:B0-----:R-:W0:Y:S01]  /*0e90*/  LDC.64 R4, c[0x0][0x580] ;  /* 0x00016000ff047b82 */ /* 0x001e220000000a00 */
[----:B------:R-:W-:Y:S01]  /*0ea0*/  MOV R2, R9 ;  /* 0x0000000900027202 */ /* 0x000fe20000000f00 */
[----:B------:R-:W-:-:S05]  /*0eb0*/  IMAD.MOV.U32 R3, RZ, RZ, R10 ;  /* 0x000000ffff037224 */ /* 0x000fca00078e000a */
[----:B0-----:R-:W-:Y:S01]  /*0ec0*/  STG.E.64 desc[UR6][R4.64], R2 ;  /* 0x0000000204007986 */ /* 0x001fe2000c101b06 */
[----:B------:R-:W-:Y:S05]  /*0ed0*/  EXIT ;  /* 0x000000000000794d */ /* 0x000fea0003800000 */
.L_x_60937:
[----:B------:R-:W0:Y:S02]  /*0ee0*/  LDCU.64 UR4, c[0x0][0x590] ;  /* 0x0000b200ff0477ac */ /* 0x000e240008000a00 */
[----:B0-----:R-:W-:-:S04]  /*0ef0*/  UISETP.NE.U32.AND UP0, UPT, UR4, -0x1, UPT ;  /* 0xffffffff0400788c */ /* 0x001fc8000bf05070 */
[----:B------:R-:W-:-:S09]  /*0f00*/  UISETP.NE.AND.EX UP0, UPT, UR5, -0x1, UPT, UP0 ;  /* 0xffffffff0500788c */ /* 0x000fd2000bf05300 */
[----:B------:R-:W-:Y:S05]  /*0f10*/  BRA.U !UP0, `(.L_x_60954) ;  /* 0x0000004d08f47547 */ /* 0x000fea000b800000 */
[----:B------:R-:W-:Y:S01]  /*0f20*/  UISETP.NE.U32.AND UP0, UPT, UR4, 0x1, UPT ;  /* 0x000000010400788c */ /* 0x000fe2000bf05070 */
[----:B------:R-:W-:-:S03]  /*0f30*/  IADD3 R2, PT, PT, R2, -0x1, RZ ;  /* 0xffffffff02027810 */ /* 0x000fc60007ffe0ff */
[----:B------:R-:W-:-:S09]  /*0f40*/  UISETP.NE.AND.EX UP0, UPT, UR5, URZ, UPT, UP0 ;  /* 0x000000ff0500728c */ /* 0x000fd2000bf05300 */
        /* <DEDUP_REMOVED lines=281> */
.L_x_60958:
[----:B------:R-:W0:Y:S01]  /*20e0*/  LDCU.64 UR8, c[0x0][0x580] ;  /* 0x0000b000ff0877ac */ /* 0x000e220008000a00 */
[----:B------:R-:W-:Y:S01]  /*20f0*/  IMAD.MOV.U32 R6, RZ, RZ, 0x1 ;  /* 0x00000001ff067424 */ /* 0x000fe200078e00ff */
[----:B------:R-:W-:Y:S02]  /*2100*/  MOV R7, 0x0 ;  /* 0x0000000000077802 */ /* 0x000fe40000000f00 */
[----:B------:R-:W-:Y:S02]  /*2110*/  IADD3 R3, PT, PT, R3, 0x80, RZ ;  /* 0x0000008003037810 */ /* 0x000fe40007ffe0ff */
[----:B0-----:R-:W-:-:S04]  /*2120*/  IADD3 R4, P0, PT, R4, UR8, RZ ;  /* 0x0000000804047c10 */ /* 0x001fc8000ff1e0ff */
[----:B------:R-:W-:-:S05]  /*2130*/  IADD3.X R5, PT, PT, RZ, UR9, RZ, P0, !PT ;  /* 0x00000009ff057c10 */ /* 0x000fca00087fe4ff */
[----:B------:R0:W-:Y:S04]  /*2140*/  STG.E.64 desc[UR6][R4.64], R6 ;  /* 0x0000000604007986 */ /* 0x0001e8000c101b06 */
.L_x_60957:
[----:B------:R-:W-:Y:S05]  /*2150*/  BSYNC.RECONVERGENT B0 ;  /* 0x0000000000007941 */ /* 0x000fea0003800200 */
.L_x_60956:
        /* <DEDUP_REMOVED lines=276> */
.L_x_60959:
[----:B------:R-:W0:Y:S01]  /*32a0*/  LDCU.64 UR4, c[0x0][0x580] ;  /* 0x0000b000ff0477ac */ /* 0x000e220008000a00 */
[----:B------:R-:W-:Y:S02]  /*32b0*/  MOV R4, 0x1 ;  /* 0x0000000100047802 */ /* 0x000fe40000000f00 */
[----:B------:R-:W-:Y:S02]  /*32c0*/  MOV R5, 0x0 ;  /* 0x0000000000057802 */ /* 0x000fe40000000f00 */
[----:B0-----:R-:W-:-:S05]  /*32d0*/  IADD3 R2, P0, PT, R2, UR4, RZ ;  /* 0x0000000402027c10 */ /* 0x001fca000ff1e0ff */
[----:B------:R-:W-:-:S05]  /*32e0*/  IMAD.X R3, RZ, RZ, UR5, P0 ;  /* 0x00000005ff037e24 */ /* 0x000fca00080e06ff */
[----:B------:R-:W-:Y:S01]  /*32f0*/  STG.E.64 desc[UR6][R2.64], R4 ;  /* 0x0000000402007986 */ /* 0x000fe2000c101b06 */
[----:B------:R-:W-:Y:S05]  /*3300*/  EXIT ;  /* 0x000000000000794d */ /* 0x000fea0003800000 */
.L_x_60955:
[----:B------:R-:W0:Y:S01]  /*3310*/  LDCU UR4, c[0x0][0x380] ;  /* 0x00007000ff0477ac */ /* 0x000e220008000800 */
[----:B------:R-:W-:Y:S01]  /*3320*/  VIMNMX.U32 R4, PT, PT, R2, 0x18, PT ;  /* 0x0000001802047848 */ /* 0x000fe20003fe0000 */
[----:B------:R-:W-:Y:S04]  /*3330*/  BSSY.RECONVERGENT B0, `(.L_x_60960) ;  /* 0x0000160000007945 */ /* 0x000fe80003800200 */
        /* <DEDUP_REMOVED lines=301> */
.L_x_60962:
[----:B------:R-:W0:Y:S02]  /*4610*/  LDCU.64 UR10, c[0x0][0x588] ;  /* 0x0000b100ff0a77ac */ /* 0x000e240008000a00 */
[----:B0-----:R-:W-:-:S04]  /*4620*/  IADD3 R8, P0, PT, R6, UR10, RZ ;  /* 0x0000000a06087c10 */ /* 0x001fc8000ff1e0ff */
[----:B------:R-:W-:-:S06]  /*4630*/  IADD3.X R9, PT, PT, RZ, UR11, RZ, P0, !PT ;  /* 0x0000000bff097c10 */ /* 0x000fcc00087fe4ff */
[----:B------:R-:W2:Y:S01]  /*4640*/  LDG.E.64 R8, desc[UR6][R8.64] ;  /* 0x0000000608087981 */ /* 0x000ea2000c1e1b00 */
[----:B------:R-:W-:Y:S01]  /*4650*/  BSSY.RECONVERGENT B1, `(.L_x_60963) ;  /* 0x0000026000017945 */ /* 0x000fe20003800200 */
[----:B------:R-:W-:Y:S01]  /*4660*/  MOV R13, RZ ;  /* 0x000000ff000d7202 */ /* 0x000fe20000000f00 */
[----:B------:R-:W-:Y:S01]  /*4670*/  IMAD.MOV.U32 R14, RZ, RZ, RZ ;  /* 0x000000ffff0e7224 */ /* 0x000fe200078e00ff */
[----:B--2---:R-:W-:-:S13]  /*4680*/  ISETP.GE.AND P0, PT, R9, RZ, PT ;  /* 0x000000ff0900720c */ /* 0x004fda0003f06270 */
[----:B------:R-:W-:Y:S05]  /*4690*/  @!P0 BRA `(.L_x_60964) ;  /* 0x0000000000848947 */ /* 0x000fea0003800000 */
[----:B------:R-:W-:Y:S01]  /*46a0*/  MOV R15, R8 ;  /* 0x00000008000f7202 */ /* 0x000fe20000000f00 */
[----:B------:R-:W-:Y:S01]  /*46b0*/  HFMA2 R14, -RZ, RZ, 0, 0 ;  /* 0x00000000ff0e7431 */ /* 0x000fe200000001ff */
[----:B------:R-:W-:Y:S01]  /*46c0*/  MOV R16, R9 ;  /* 0x0000000900107202 */ /* 0x000fe20000000f00 */
[----:B------:R-:W-:Y:S01]  /*46d0*/  IMAD.MOV.U32 R13, RZ, RZ, 0x1 ;  /* 0x00000001ff0d7424 */ /* 0x000fe200078e00ff */
[----:B------:R-:W-:-:S04]  /*46e0*/  ISETP.NE.U32.AND P0, PT, R15, RZ, PT ;  /* 0x000000ff0f00720c */ /* 0x000fc80003f05070 */
[----:B------:R-:W-:-:S13]  /*46f0*/  ISETP.NE.AND.EX P0, PT, R16, RZ, PT, P0 ;  /* 0x000000ff1000720c */ /* 0x000fda0003f05300 */
[----:B------:R-:W-:Y:S05]  /*4700*/  @!P0 BRA `(.L_x_60964) ;  /* 0x0000000000688947 */ /* 0x000fea0003800000 */
[----:B------:R-:W-:Y:S01]  /*4710*/  MOV R13, 0x1 ;  /* 0x00000001000d7802 */ /* 0x000fe20000000f00 */
[----:B------:R-:W-:Y:S01]  /*4720*/  IMAD.MOV.U32 R14, RZ, RZ, RZ ;  /* 0x000000ffff0e7224 */ /* 0x000fe200078e00ff */
[----:B------:R-:W-:Y:S02]  /*4730*/  MOV R11, UR8 ;  /* 0x00000008000b7c02 */ /* 0x000fe40008000f00 */
[----:B------:R-:W-:-:S07]  /*4740*/  MOV R12, UR9 ;  /* 0x00000009000c7c02 */ /* 0x000fce0008000f00 */
.L_x_60965:
[----:B------:R-:W-:Y:S01]  /*4750*/  LOP3.LUT R6, R15, 0x1, RZ, 0xc0, !PT ;  /* 0x000000010f067812 */ /* 0x000fe200078ec0ff */
[----:B------:R-:W-:-:S03]  /*4760*/  IMAD.WIDE.U32 R8, R11, R11, RZ ;  /* 0x0000000b0b087225 */ /* 0x000fc600078e00ff */
[----:B------:R-:W-:Y:S01]  /*4770*/  ISETP.NE.U32.AND P0, PT, R6, 0x1, PT ;  /* 0x000000010600780c */ /* 0x000fe20003f05070 */
[----:B------:R-:W-:-:S03]  /*4780*/  IMAD R6, R12, R11, RZ ;  /* 0x0000000b0c067224 */ /* 0x000fc600078e02ff */
[----:B------:R-:W-:Y:S01]  /*4790*/  ISETP.NE.U32.AND.EX P0, PT, RZ, RZ, PT, P0 ;  /* 0x000000ffff00720c */ /* 0x000fe20003f05100 */
[----:B------:R-:W-:-:S03]  /*47a0*/  IMAD R19, R11, R12, R6 ;  /* 0x0000000c0b137224 */ /* 0x000fc600078e0206 */
[----:B------:R-:W-:Y:S01]  /*47b0*/  SEL R10, R12, RZ, !P0 ;  /* 0x000000ff0c0a7207 */ /* 0x000fe20004000000 */
[----:B------:R-:W-:Y:S01]  /*47c0*/  IMAD.IADD R12, R9, 0x1, R19 ;  /* 0x00000001090c7824 */ /* 0x000fe200078e0213 */
[----:B------:R-:W-:Y:S02]  /*47d0*/  SEL R6, R11, 0x1, !P0 ;  /* 0x000000010b067807 */ /* 0x000fe40004000000 */
[C---:B------:R-:W-:Y:S01]  /*47e0*/  ISETP.GT.U32.AND P0, PT, R15.reuse, 0x1, PT ;  /* 0x000000010f00780c */ /* 0x040fe20003f04070 */
[-C--:B------:R-:W-:Y:S01]  /*47f0*/  IMAD R17, R10, R13.reuse, RZ ;  /* 0x0000000d0a117224 */ /* 0x080fe200078e02ff */
[----:B------:R-:W-:Y:S01]  /*4800*/  MOV R11, R8 ;  /* 0x00000008000b7202 */ /* 0x000fe20000000f00 */
[----:B------:R-:W-:Y:S01]  /*4810*/  IMAD.WIDE.U32 R8, R6, R13, RZ ;  /* 0x0000000d06087225 */ /* 0x000fe200078e00ff */
[----:B------:R-:W-:Y:S02]  /*4820*/  ISETP.GT.U32.AND.EX P0, PT, R16, RZ, PT, P0 ;  /* 0x000000ff1000720c */ /* 0x000fe40003f04100 */
[--C-:B------:R-:W-:Y:S01]  /*4830*/  SHF.R.U32.HI R10, RZ, 0x1, R16.reuse ;  /* 0x00000001ff0a7819 */ /* 0x100fe20000011610 */
[----:B------:R-:W-:Y:S01]  /*4840*/  IMAD R17, R14, R6, R17 ;  /* 0x000000060e117224 */ /* 0x000fe200078e0211 */
[----:B------:R-:W-:-:S02]  /*4850*/  SHF.R.U64 R6, R15, 0x1, R16 ;  /* 0x000000010f067819 */ /* 0x000fc40000001210 */
[----:B------:R-:W-:Y:S01]  /*4860*/  MOV R13, R8 ;  /* 0x00000008000d7202 */ /* 0x000fe20000000f00 */
[----:B------:R-:W-:Y:S01]  /*4870*/  IMAD.IADD R14, R9, 0x1, R17 ;  /* 0x00000001090e7824 */ /* 0x000fe200078e0211 */
[----:B------:R-:W-:Y:S02]  /*4880*/  MOV R15, R6 ;  /* 0x00000006000f7202 */ /* 0x000fe40000000f00 */
[----:B------:R-:W-:-:S03]  /*4890*/  MOV R16, R10 ;  /* 0x0000000a00107202 */ /* 0x000fc60000000f00 */
[----:B------:R-:W-:Y:S05]  /*48a0*/  @P0 BRA `(.L_x_60965) ;  /* 0xfffffffc00a80947 */ /* 0x000fea000383ffff */
.L_x_60964:
[----:B------:R-:W-:Y:S05]  /*48b0*/  BSYNC.RECONVERGENT B1 ;  /* 0x0000000000017941 */ /* 0x000fea0003800200 */
.L_x_60963:
[----:B------:R-:W0:Y:S01]  /*48c0*/  LDCU.64 UR10, c[0x0][0x580] ;  /* 0x0000b000ff0a77ac */ /* 0x000e220008000a00 */
[----:B------:R-:W-:Y:S01]  /*48d0*/  MOV R6, R13 ;  /* 0x0000000d00067202 */ /* 0x000fe20000000f00 */
[----:B------:R-:W-:Y:S01]  /*48e0*/  VIADD R3, R3, 0x80 ;  /* 0x0000008003037836 */ /* 0x000fe20000000000 */
[----:B0-----:R-:W-:Y:S02]  /*48f0*/  IADD3 R8, P0, PT, R7, UR10, RZ ;  /* 0x0000000a07087c10 */ /* 0x001fe4000ff1e0ff */
[----:B------:R-:W-:-:S03]  /*4900*/  MOV R7, R14 ;  /* 0x0000000e00077202 */ /* 0x000fc60000000f00 */
[----:B------:R-:W-:-:S05]  /*4910*/  IMAD.X R9, RZ, RZ, UR11, P0 ;  /* 0x0000000bff097e24 */ /* 0x000fca00080e06ff */
[----:B------:R0:W-:Y:S03]  /*4920*/  STG.E.64 desc[UR6][R8.64], R6 ;  /* 0x0000000608007986 */ /* 0x0001e6000c101b06 */
.L_x_60961:
[----:B------:R-:W-:Y:S05]  /*4930*/  BSYNC.RECONVERGENT B0 ;  /* 0x0000000000007941 */ /* 0x000fea0003800200 */
.L_x_60960:
        /* <DEDUP_REMOVED lines=300> */
.L_x_60966:
[----:B------:R-:W0:Y:S02]  /*5c00*/  LDCU.128 UR8, c[0x0][0x580] ;  /* 0x0000b000ff0877ac */ /* 0x000e240008000c00 */
[----:B0-----:R-:W-:-:S04]  /*5c10*/  IADD3 R6, P0, PT, R2, UR10, RZ ;  /* 0x0000000a02067c10 */ /* 0x001fc8000ff1e0ff */
[----:B------:R-:W-:-:S06]  /*5c20*/  IADD3.X R7, PT, PT, RZ, UR11, RZ, P0, !PT ;  /* 0x0000000bff077c10 */ /* 0x000fcc00087fe4ff */
[----:B------:R-:W2:Y:S01]  /*5c30*/  LDG.E.64 R6, desc[UR6][R6.64] ;  /* 0x0000000606067981 */ /* 0x000ea2000c1e1b00 */
[----:B------:R-:W-:Y:S01]  /*5c40*/  IADD3 R2, P1, PT, R3, UR8, RZ ;  /* 0x0000000803027c10 */ /* 0x000fe2000ff3e0ff */
[----:B------:R-:W-:Y:S01]  /*5c50*/  BSSY.RECONVERGENT B0, `(.L_x_60967) ;  /* 0x0000025000007945 */ /* 0x000fe20003800200 */
[----:B------:R-:W-:Y:S02]  /*5c60*/  MOV R9, RZ ;  /* 0x000000ff00097202 */ /* 0x000fe40000000f00 */
[----:B------:R-:W-:Y:S01]  /*5c70*/  MOV R10, RZ ;  /* 0x000000ff000a7202 */ /* 0x000fe20000000f00 */
[----:B------:R-:W-:Y:S01]  /*5c80*/  IMAD.X R3, RZ, RZ, UR9, P1 ;  /* 0x00000009ff037e24 */ /* 0x000fe200088e06ff */
[----:B--2---:R-:W-:-:S13]  /*5c90*/  ISETP.GE.AND P0, PT, R7, RZ, PT ;  /* 0x000000ff0700720c */ /* 0x004fda0003f06270 */
[----:B------:R-:W-:Y:S05]  /*5ca0*/  @!P0 BRA `(.L_x_60968) ;  /* 0x00000000007c8947 */ /* 0x000fea0003800000 */
[----:B------:R-:W-:Y:S01]  /*5cb0*/  MOV R11, R6 ;  /* 0x00000006000b7202 */ /* 0x000fe20000000f00 */
[----:B------:R-:W-:Y:S02]  /*5cc0*/  IMAD.MOV.U32 R12, RZ, RZ, R7 ;  /* 0x000000ffff0c7224 */ /* 0x000fe400078e0007 */
[----:B------:R-:W-:Y:S01]  /*5cd0*/  HFMA2 R9, -RZ, RZ, 0, 5.9604644775390625e-08 ;  /* 0x00000001ff097431 */ /* 0x000fe200000001ff */
[----:B------:R-:W-:Y:S02]  /*5ce0*/  MOV R10, RZ ;  /* 0x000000ff000a7202 */ /* 0x000fe40000000f00 */
[----:B------:R-:W-:-:S04]  /*5cf0*/  ISETP.NE.U32.AND P0, PT, R11, RZ, PT ;  /* 0x000000ff0b00720c */ /* 0x000fc80003f05070 */
[----:B------:R-:W-:-:S13]  /*5d00*/  ISETP.NE.AND.EX P0, PT, R12, RZ, PT, P0 ;  /* 0x000000ff0c00720c */ /* 0x000fda0003f05300 */
[----:B------:R-:W-:Y:S05]  /*5d10*/  @!P0 BRA `(.L_x_60968) ;  /* 0x0000000000608947 */ /* 0x000fea0003800000 */
[----:B------:R-:W-:Y:S01]  /*5d20*/  IMAD.MOV.U32 R9, RZ, RZ, 0x1 ;  /* 0x00000001ff097424 */ /* 0x000fe200078e00ff */
[----:B------:R-:W-:-:S07]  /*5d30*/  MOV R10, RZ ;  /* 0x000000ff000a7202 */ /* 0x000fce0000000f00 */
.L_x_60969:
        /* <DEDUP_REMOVED lines=14> */
[--C-:B------:R-:W-:Y:S01]  /*5e20*/  SHF.R.U32.HI R8, RZ, 0x1, R12.reuse ;  /* 0x00000001ff087819 */ /* 0x100fe2000001160c */
[----:B------:R-:W-:Y:S01]  /*5e30*/  IMAD R13, R10, R4, R13 ;  /* 0x000000040a0d7224 */ /* 0x000fe200078e020d */
[----:B------:R-:W-:-:S02]  /*5e40*/  SHF.R.U64 R4, R11, 0x1, R12 ;  /* 0x000000010b047819 */ /* 0x000fc4000000120c */
[----:B------:R-:W-:Y:S02]  /*5e50*/  MOV R9, R6 ;  /* 0x0000000600097202 */ /* 0x000fe40000000f00 */
[----:B------:R-:W-:Y:S01]  /*5e60*/  IADD3 R10, PT, PT, R7, R13, RZ ;  /* 0x0000000d070a7210 */ /* 0x000fe20007ffe0ff */
[----:B------:R-:W-:Y:S01]  /*5e70*/  IMAD.MOV.U32 R11, RZ, RZ, R4 ;  /* 0x000000ffff0b7224 */ /* 0x000fe200078e0004 */
[----:B------:R-:W-:-:S03]  /*5e80*/  MOV R12, R8 ;  /* 0x00000008000c7202 */ /* 0x000fc60000000f00 */
[----:B------:R-:W-:Y:S05]  /*5e90*/  @P0 BRA `(.L_x_60969) ;  /* 0xfffffffc00a80947 */ /* 0x000fea000383ffff */
.L_x_60968:
[----:B------:R-:W-:Y:S05]  /*5ea0*/  BSYNC.RECONVERGENT B0 ;  /* 0x0000000000007941 */ /* 0x000fea0003800200 */
.L_x_60967:
[----:B------:R-:W-:Y:S01]  /*5eb0*/  MOV R4, R9 ;  /* 0x0000000900047202 */ /* 0x000fe20000000f00 */
[----:B------:R-:W-:-:S05]  /*5ec0*/  IMAD.MOV.U32 R5, RZ, RZ, R10 ;  /* 0x000000ffff057224 */ /* 0x000fca00078e000a */
[----:B------:R-:W-:Y:S01]  /*5ed0*/  STG.E.64 desc[UR6][R2.64], R4 ;  /* 0x0000000402007986 */ /* 0x000fe2000c101b06 */
[----:B------:R-:W-:Y:S05]  /*5ee0*/  EXIT ;  /* 0x000000000000794d */ /* 0x000fea0003800000 */
.L_x_60954:
        /* <DEDUP_REMOVED lines=305> */
.L_x_60972:
[----:B------:R-:W0:Y:S02]  /*7200*/  LDCU.64 UR8, c[0x0][0x588] ;  /* 0x0000b100ff0877ac */ /* 0x000e240008000a00 */
[----:B0-----:R-:W-:-:S05]  /*7210*/  IADD3 R6, P0, PT, R4, UR8, RZ ;  /* 0x0000000804067c10 */ /* 0x001fca000ff1e0ff */
[----:B------:R-:W-:-:S05]  /*7220*/  IMAD.X R7, RZ, RZ, UR9, P0 ;  /* 0x00000009ff077e24 */ /* 0x000fca00080e06ff */
[----:B------:R-:W2:Y:S01]  /*7230*/  LDG.E.64 R8, desc[UR6][R6.64] ;  /* 0x0000000606087981 */ /* 0x000ea2000c1e1b00 */
[----:B------:R-:W-:Y:S01]  /*7240*/  BSSY.RECONVERGENT B1, `(.L_x_60973) ;  /* 0x0000035000017945 */ /* 0x000fe20003800200 */
[----:B--2---:R-:W-:-:S13]  /*7250*/  ISETP.GE.AND P0, PT, R9, RZ, PT ;  /* 0x000000ff0900720c */ /* 0x004fda0003f06270 */
[----:B------:R-:W-:Y:S05]  /*7260*/  @!P0 BRA `(.L_x_60974) ;  /* 0x0000000000b08947 */ /* 0x000fea0003800000 */
[----:B------:R-:W-:Y:S01]  /*7270*/  ISETP.NE.U32.AND P0, PT, R8, RZ, PT ;  /* 0x000000ff0800720c */ /* 0x000fe20003f05070 */
[----:B------:R-:W-:Y:S01]  /*7280*/  BSSY.RECONVERGENT B2, `(.L_x_60975) ;  /* 0x0000029000027945 */ /* 0x000fe20003800200 */
[----:B------:R-:W-:Y:S01]  /*7290*/  HFMA2 R13, -RZ, RZ, 0, 5.9604644775390625e-08 ;  /* 0x00000001ff0d7431 */ /* 0x000fe200000001ff */
[----:B------:R-:W-:Y:S02]  /*72a0*/  MOV R14, RZ ;  /* 0x000000ff000e7202 */ /* 0x000fe40000000f00 */
        /* <DEDUP_REMOVED lines=10> */
[----:B------:R-:W-:-:S05]  /*7350*/  IMAD.WIDE.U32 R6, R6, 0x1, RZ ;  /* 0x0000000106067825 */ /* 0x000fca00078e00ff */
[----:B------:R-:W-:Y:S02]  /*7360*/  IADD3 R14, PT, PT, R7, R11, RZ ;  /* 0x0000000b070e7210 */ /* 0x000fe40007ffe0ff */
[----:B------:R-:W-:Y:S01]  /*7370*/  MOV R13, R6 ;  /* 0x00000006000d7202 */ /* 0x000fe20000000f00 */
[----:B------:R-:W-:Y:S06]  /*7380*/  @!P1 BRA `(.L_x_60976) ;  /* 0x0000000000609947 */ /* 0x000fec0003800000 */
[----:B------:R-:W-:Y:S01]  /*7390*/  HFMA2 R12, -RZ, RZ, 0, 0 ;  /* 0x00000000ff0c7431 */ /* 0x000fe200000001ff */
[--C-:B------:R-:W-:Y:S01]  /*73a0*/  SHF.R.U64 R4, R8, 0x1, R9.reuse ;  /* 0x0000000108047819 */ /* 0x100fe20000001209 */
[----:B------:R-:W-:Y:S01]  /*73b0*/  IMAD.MOV.U32 R11, RZ, RZ, 0x1 ;  /* 0x00000001ff0b7424 */ /* 0x000fe200078e00ff */
[----:B------:R-:W-:-:S07]  /*73c0*/  SHF.R.U32.HI R9, RZ, 0x1, R9 ;  /* 0x00000001ff097819 */ /* 0x000fce0000011609 */
.L_x_60977:
[----:B------:R-:W-:Y:S01]  /*73d0*/  LOP3.LUT R6, R4, 0x1, RZ, 0xc0, !PT ;  /* 0x0000000104067812 */ /* 0x000fe200078ec0ff */
[----:B------:R-:W-:-:S03]  /*73e0*/  IMAD R8, R12, R11, RZ ;  /* 0x0000000b0c087224 */ /* 0x000fc600078e02ff */
[----:B------:R-:W-:Y:S01]  /*73f0*/  ISETP.NE.U32.AND P0, PT, R6, 0x1, PT ;  /* 0x000000010600780c */ /* 0x000fe20003f05070 */
[C---:B------:R-:W-:Y:S02]  /*7400*/  IMAD R17, R11.reuse, R12, R8 ;  /* 0x0000000c0b117224 */ /* 0x040fe400078e0208 */
[----:B------:R-:W-:Y:S01]  /*7410*/  IMAD.WIDE.U32 R6, R11, R11, RZ ;  /* 0x0000000b0b067225 */ /* 0x000fe200078e00ff */
[----:B------:R-:W-:-:S04]  /*7420*/  ISETP.NE.U32.AND.EX P0, PT, RZ, RZ, PT, P0 ;  /* 0x000000ffff00720c */ /* 0x000fc80003f05100 */
[----:B------:R-:W-:Y:S02]  /*7430*/  SEL R10, R12, RZ, !P0 ;  /* 0x000000ff0c0a7207 */ /* 0x000fe40004000000 */
        /* <DEDUP_REMOVED lines=10> */
[----:B------:R-:W-:Y:S02]  /*74e0*/  MOV R13, R6 ;  /* 0x00000006000d7202 */ /* 0x000fe40000000f00 */
[----:B------:R-:W-:-:S05]  /*74f0*/  IADD3 R14, PT, PT, R7, R15, RZ ;  /* 0x0000000f070e7210 */ /* 0x000fca0007ffe0ff */
[----:B------:R-:W-:Y:S05]  /*7500*/  @P0 BRA `(.L_x_60977) ;  /* 0xfffffffc00b00947 */ /* 0x000fea000383ffff */
.L_x_60976:
[----:B------:R-:W-:Y:S05]  /*7510*/  BSYNC.RECONVERGENT B2 ;  /* 0x0000000000027941 */ /* 0x000fea0003800200 */
.L_x_60975:
[----:B------:R-:W-:Y:S05]  /*7520*/  BRA `(.L_x_60978) ;  /* 0x0000000000187947 */ /* 0x000fea0003800000 */
.L_x_60974:
[----:B------:R-:W-:Y:S01]  /*7530*/  LOP3.LUT R8, R8, 0x1, RZ, 0xc0, !PT ;  /* 0x0000000108087812 */ /* 0x000fe200078ec0ff */
[----:B------:R-:W-:-:S03]  /*7540*/  IMAD.MOV.U32 R13, RZ, RZ, 0x1 ;  /* 0x00000001ff0d7424 */ /* 0x000fc600078e00ff */
[----:B------:R-:W-:-:S04]  /*7550*/  ISETP.NE.U32.AND P0, PT, R8, 0x1, PT ;  /* 0x000000010800780c */ /* 0x000fc80003f05070 */
[----:B------:R-:W-:-:S04]  /*7560*/  ISETP.NE.U32.AND.EX P0, PT, RZ, RZ, PT, P0 ;  /* 0x000000ffff00720c */ /* 0x000fc80003f05100 */
[----:B------:R-:W-:Y:S02]  /*7570*/  SEL R13, R13, 0xffffffff, P0 ;  /* 0xffffffff0d0d7807 */ /* 0x000fe40000000000 */
[----:B------:R-:W-:-:S07]  /*7580*/  SEL R14, RZ, 0xffffffff, P0 ;  /* 0xffffffffff0e7807 */ /* 0x000fce0000000000 */
.L_x_60978:
[----:B------:R-:W-:Y:S05]  /*7590*/  BSYNC.RECONVERGENT B1 ;  /* 0x0000000000017941 */ /* 0x000fea0003800200 */
.L_x_60973:
[----:B------:R-:W0:Y:S01]  /*75a0*/  LDCU.64 UR8, c[0x0][0x580] ;  /* 0x0000b000ff0877ac */ /* 0x000e220008000a00 */
[----:B------:R-:W-:Y:S02]  /*75b0*/  MOV R4, R13 ;  /* 0x0000000d00047202 */ /* 0x000fe40000000f00 */
[----:B------:R-:W-:Y:S02]  /*75c0*/  IADD3 R3, PT, PT, R3, 0x80, RZ ;  /* 0x0000008003037810 */ /* 0x000fe40007ffe0ff */
[----:B0-----:R-:W-:Y:S01]  /*75d0*/  IADD3 R6, P0, PT, R5, UR8, RZ ;  /* 0x0000000805067c10 */ /* 0x001fe2000ff1e0ff */
[----:B------:R-:W-:-:S03]  /*75e0*/  IMAD.MOV.U32 R5, RZ, RZ, R14 ;  /* 0x000000ffff057224 */ /* 0x000fc600078e000e */
[----:B------:R-:W-:-:S05]  /*75f0*/  IADD3.X R7, PT, PT, RZ, UR9, RZ, P0, !PT ;  /* 0x00000009ff077c10 */ /* 0x000fca00087fe4ff */
[----:B------:R0:W-:Y:S04]  /*7600*/  STG.E.64 desc[UR6][R6.64], R4 ;  /* 0x0000000406007986 */ /* 0x0001e8000c101b06 */
.L_x_60971:
[----:B------:R-:W-:Y:S05]  /*7610*/  BSYNC.RECONVERGENT B0 ;  /* 0x0000000000007941 */ /* 0x000fea0003800200 */
.L_x_60970:
[----:B------:R-:W-:-:S13]  /*7620*/  ISETP.GE.AND P0, PT, R3, UR4, PT ;  /* 0x0000000403007c0c */ /* 0x000fda000bf06270 */
[----:B------:R-:W-:Y:S05]  /*7630*/  @P0 EXIT ;  /* 0x000000000000094d */ /* 0x000fea0003800000 */
        /* <DEDUP_REMOVED lines=298> */
.L_x_60979:
[----:B------:R-:W0:Y:S02]  /*88e0*/  LDCU.128 UR8, c[0x0][0x580] ;  /* 0x0000b000ff0877ac */ /* 0x000e240008000c00 */
[----:B0-----:R-:W-:-:S04]  /*88f0*/  IADD3 R4, P0, PT, R2, UR10, RZ ;  /* 0x0000000a02047c10 */ /* 0x001fc8000ff1e0ff */
[----:B------:R-:W-:-:S05]  /*8900*/  IADD3.X R5, PT, PT, RZ, UR11, RZ, P0, !PT ;  /* 0x0000000bff057c10 */ /* 0x000fca00087fe4ff */
[----:B------:R-:W2:Y:S01]  /*8910*/  LDG.E.64 R6, desc[UR6][R4.64] ;  /* 0x0000000604067981 */ /* 0x000ea2000c1e1b00 */
[----:B------:R-:W-:Y:S01]  /*8920*/  IADD3 R2, P1, PT, R3, UR8, RZ ;  /* 0x0000000803027c10 */ /* 0x000fe2000ff3e0ff */
[----:B------:R-:W-:Y:S04]  /*8930*/  BSSY.RECONVERGENT B0, `(.L_x_60980) ;  /* 0x0000036000007945 */ /* 0x000fe80003800200 */
[----:B------:R-:W-:Y:S01]  /*8940*/  IMAD.X R3, RZ, RZ, UR9, P1 ;  /* 0x00000009ff037e24 */ /* 0x000fe200088e06ff */
        /* <DEDUP_REMOVED lines=24> */
.L_x_60984:
        /* <DEDUP_REMOVED lines=20> */
.L_x_60983:
[----:B------:R-:W-:Y:S05]  /*8c10*/  BSYNC.RECONVERGENT B1 ;  /* 0x0000000000017941 */ /* 0x000fea0003800200 */
.L_x_60982:
[----:B------:R-:W-:Y:S05]  /*8c20*/  BRA `(.L_x_60985) ;  /* 0x0000000000187947 */ /* 0x000fea0003800000 */
.L_x_60981:
[----:B------:R-:W-:Y:S01]  /*8c30*/  LOP3.LUT R6, R6, 0x1, RZ, 0xc0, !PT ;  /* 0x0000000106067812 */ /* 0x000fe200078ec0ff */
[----:B------:R-:W-:-:S03]  /*8c40*/  IMAD.MOV.U32 R11, RZ, RZ, 0x1 ;  /* 0x00000001ff0b7424 */ /* 0x000fc600078e00ff */
[----:B------:R-:W-:-:S04]  /*8c50*/  ISETP.NE.U32.AND P0, PT, R6, 0x1, PT ;  /* 0x000000010600780c */ /* 0x000fc80003f05070 */
[----:B------:R-:W-:-:S04]  /*8c60*/  ISETP.NE.U32.AND.EX P0, PT, RZ, RZ, PT, P0 ;  /* 0x000000ffff00720c */ /* 0x000fc80003f05100 */
[----:B------:R-:W-:Y:S02]  /*8c70*/  SEL R11, R11, 0xffffffff, P0 ;  /* 0xffffffff0b0b7807 */ /* 0x000fe40000000000 */
[----:B------:R-:W-:-:S07]  /*8c80*/  SEL R12, RZ, 0xffffffff, P0 ;  /* 0xffffffffff0c7807 */ /* 0x000fce0000000000 */
.L_x_60985:
[----:B------:R-:W-:Y:S05]  /*8c90*/  BSYNC.RECONVERGENT B0 ;  /* 0x0000000000007941 */ /* 0x000fea0003800200 */
.L_x_60980:
[----:B------:R-:W-:Y:S02]  /*8ca0*/  MOV R4, R11 ;  /* 0x0000000b00047202 */ /* 0x000fe40000000f00 */
[----:B------:R-:W-:-:S05]  /*8cb0*/  MOV R5, R12 ;  /* 0x0000000c00057202 */ /* 0x000fca0000000f00 */
[----:B------:R-:W-:Y:S01]  /*8cc0*/  STG.E.64 desc[UR6][R2.64], R4 ;  /* 0x0000000402007986 */ /* 0x000fe2000c101b06 */
[----:B------:R-:W-:Y:S05]  /*8cd0*/  EXIT ;  /* 0x000000000000794d */ /* 0x000fea0003800000 */
.L_x_60986:
        /* <DEDUP_REMOVED lines=10> */
.L_x_68806:


//--------------------- .text._ZN2at6native27unrolled_elementwise_kernelIZNS0_50_GLOBAL__N__2680c7bb_12_PowKernel_cu_7dd49032_300322pow_scalar_tensor_implIlEEvRNS_18TensorIteratorBaseET_EUllE_St5arrayIPcLm2EELi4E23TrivialOffsetCalculatorILi1EjESC_NS0_6memory15LoadWithoutCastENSD_16StoreWithoutCastEEEviS6_T0_T2_T3_T4_T5_ --------------------------
	.section	.text._ZN2at6native27unrolled_elementwise_kernelIZNS0_50_GLOBAL__N__2680c7bb_12_PowKernel_cu_7dd49032_300322pow_scalar_tensor_implIlEEvRNS_18TensorIteratorBaseET_EUllE_St5arrayIPcLm2EELi4E23TrivialOffsetCalculatorILi1EjESC_NS0_6memory15LoadWithoutCastENSD_16StoreWithoutCastEEEviS6_T0_T2_T3_T4_T5_,"ax",@progbits
	.align	128
        .global         _ZN2at6native27unrolled_elementwise_kernelIZNS0_50_GLOBAL__N__2680c7bb_12_PowKernel_cu_7dd49032_300322pow_scalar_tensor_implIlEEvRNS_18TensorIteratorBaseET_EUllE_St5arrayIPcLm2EELi4E23TrivialOffsetCalculatorILi1EjESC_NS0_6memory15LoadWithoutCastENSD_16StoreWithoutCastEEEviS6_T0_T2_T3_T4_T5_
        .type           _ZN2at6native27unrolled_elementwise_kernelIZNS0_50_GLOBAL__N__2680c7bb_12_PowKernel_cu_7dd49032_300322pow_scalar_tensor_implIlEEvRNS_18TensorIteratorBaseET_EUllE_St5arrayIPcLm2EELi4E23TrivialOffsetCalculatorILi1EjESC_NS0_6memory15LoadWithoutCastENSD_16StoreWithoutCastEEEviS6_T0_T2_T3_T4_T5_,@function
        .size           _ZN2at6native27unrolled_elementwise_kernelIZNS0_50_GLOBAL__N__2680c7bb_12_PowKernel_cu_7dd49032_300322pow_scalar_tensor_implIlEEvRNS_18TensorIteratorBaseET_EUllE_St5arrayIPcLm2EELi4E23TrivialOffsetCalculatorILi1EjESC_NS0_6memory15LoadWithoutCastENSD_16StoreWithoutCastEEEviS6_T0_T2_T3_T4_T5_,(.L_x_68807 - _ZN2at6native27unrolled_elementwise_kernelIZNS0_50_GLOBAL__N__2680c7bb_12_PowKernel_cu_7dd49032_300322pow_scalar_tensor_implIlEEvRNS_18TensorIteratorBaseET_EUllE_St5arrayIPcLm2EELi4E23TrivialOffsetCalculatorILi1EjESC_NS0_6memory15LoadWithoutCastENSD_16StoreWithoutCastEEEviS6_T0_T2_T3_T4_T5_)
        .other          _ZN2at6native27unrolled_elementwise_kernelIZNS0_50_GLOBAL__N__2680c7bb_12_PowKernel_cu_7dd49032_300322pow_scalar_tensor_implIlEEvRNS_18TensorIteratorBaseET_EUllE_St5arrayIPcLm2EELi4E23TrivialOffsetCalculatorILi1EjESC_NS0_6memory15LoadWithoutCastENSD_16StoreWithoutCastEEEviS6_T0_T2_T3_T4_T5_,@"STO_CUDA_ENTRY STV_DEFAULT"
_ZN2at6native27unrolled_elementwise_kernelIZNS0_50_GLOBAL__N__2680c7bb_12_PowKernel_cu_7dd49032_300322pow_scalar_tensor_implIlEEvRNS_18TensorIteratorBaseET_EUllE_St5arrayIPcLm2EELi4E23TrivialOffsetCalculatorILi1EjESC_NS0_6memory15LoadWithoutCastENSD_16StoreWithoutCastEEEviS6_T0_T2_T3_T4_T5_:
.text._ZN2at6native27unrolled_elementwise_kernelIZNS0_50_GLOBAL__N__2680c7bb_12_PowKernel_cu_7dd49032_300322pow_scalar_tensor_implIlEEvRNS_18TensorIteratorBaseET_EUllE_St5arrayIPcLm2EELi4E23TrivialOffsetCalculatorILi1EjESC_NS0_6memory15LoadWithoutCastENSD_16StoreWithoutCastEEEviS6_T0_T2_T3_T4_T5_:
[----:B------:R-:W-:Y:S01]  /*0000*/  LDC R1, c[0x0][0x37c] ;  /* 0x0000df00ff017b82 */ /* 0x000fe20000000800 */
[----:B------:R-:W0:Y:S07]  /*0010*/  S2R R0, SR_CTAID.X ;  /* 0x0000000000007919 */ /* 0x000e2e0000002500 */
[----:B------:R-:W0:Y:S01]  /*0020*/  LDC R3, c[0x0][0x380] ;  /* 0x0000e000ff037b82 */ /* 0x000e220000000800 */
[----:B------:R-:W1:Y:S01]  /*0030*/  LDCU.64 UR4, c[0x0][0x358] ;  /* 0x00006b00ff0477ac */ /* 0x000e620008000a00 */
[----:B------:R-:W2:Y:S01]  /*0040*/  S2R R13, SR_TID.X ;  /* 0x00000000000d7919 */ /* 0x000ea20000002100 */
[----:B------:R-:W3:Y:S01]  /*0050*/  LDCU.64 UR6, c[0x0][0x388] ;  /* 0x00007100ff0677ac */ /* 0x000ee20008000a00 */
[----:B------:R-:W4:Y:S01]  /*0060*/  LDCU.64 UR8, c[0x0][0x388] ;  /* 0x00007100ff0877ac */ /* 0x000f220008000a00 */
        /* <DEDUP_REMOVED lines=12> */
[----:B------:R-:W-:-:S11]  /*0130*/  CS2R R14, SRZ ;  /* 0x00000000000e7805 */ /* 0x000fd6000001ff00 */
[----:B------:R-:W-:Y:S01]  /*0140*/  @!P3 IMAD R25, R0, 0x200, R13 ;  /* 0x000002000019b824 */ /* 0x000fe200078e020d */
[----:B------:R-:W0:Y:S01]  /*0150*/  @!P3 LDC.64 R10, c[0x0][0x3a0] ;  /* 0x0000e800ff0abb82 */ /* 0x000e220000000a00 */
[----:B------:R-:W-:Y:S01]  /*0160*/  @!P3 VIADD R13, R13, 0x80 ;  /* 0x000000800d0db836 */ /* 0x000fe20000000000 */
[----:B---3--:R-:W-:Y:S01]  /*0170*/  UISETP.NE.U32.AND UP0, UPT, UR6, 0x1, UPT ;  /* 0x000000010600788c */ /* 0x008fe2000bf05070 */
[----:B--2---:R-:W-:Y:S01]  /*0180*/  @!P1 IMAD.WIDE.U32 R8, R17, 0x8, R8 ;  /* 0x0000000811089825 */ /* 0x004fe200078e0008 */
[----:B------:R-:W-:Y:S02]  /*0190*/  CS2R R16, SRZ ;  /* 0x0000000000107805 */ /* 0x000fe4000001ff00 */
[----:B------:R-:W-:Y:S01]  /*01a0*/  ISETP.GE.AND P2, PT, R13, R2, PT ;  /* 0x000000020d00720c */ /* 0x000fe20003f46270 */
[----:B0-----:R-:W-:-:S12]  /*01b0*/  @!P3 IMAD.WIDE.U32 R24, R25, 0x8, R10 ;  /* 0x000000081918b825 */ /* 0x001fd800078e000a */
[----:B------:R-:W0:Y:S01]  /*01c0*/  @!P2 LDC.64 R4, c[0x0][0x3a0] ;  /* 0x0000e800ff04ab82 */ /* 0x000e220000000a00 */
[----:B------:R-:W-:Y:S01]  /*01d0*/  UISETP.NE.AND.EX UP0, UPT, UR7, URZ, UPT, UP0 ;  /* 0x000000ff0700728c */ /* 0x000fe2000bf05300 */
[----:B------:R-:W-:Y:S01]  /*01e0*/  CS2R R10, SRZ ;  /* 0x00000000000a7805 */ /* 0x000fe2000001ff00 */
[----:B------:R-:W-:Y:S01]  /*01f0*/  @!P2 IMAD R19, R0, 0x200, R13 ;  /* 0x000002000013a824 */ /* 0x000fe200078e020d */
[----:B------:R-:W-:Y:S01]  /*0200*/  CS2R R12, SRZ ;  /* 0x00000000000c7805 */ /* 0x000fe2000001ff00 */
[----:B------:R-:W-:Y:S01]  /*0210*/  BSSY.RECONVERGENT B0, `(.L_x_60987) ;  /* 0x0000184000007945 */ /* 0x000fe20003800200 */
[----:B-1----:R1:W5:Y:S04]  /*0220*/  @!P0 LDG.E.64 R16, desc[UR4][R6.64] ;  /* 0x0000000406108981 */ /* 0x002368000c1e1b00 */
[----:B------:R-:W5:Y:S01]  /*0230*/  @!P3 LDG.E.64 R12, desc[UR4][R24.64] ;  /* 0x00000004180cb981 */ /* 0x000f62000c1e1b00 */
[----:B----4-:R-:W-:-:S02]  /*0240*/  IMAD.U32 R20, RZ, RZ, UR8 ;  /* 0x00000008ff147e24 */ /* 0x010fc4000f8e00ff */
[----:B------:R-:W-:Y:S01]  /*0250*/  IMAD.U32 R23, RZ, RZ, UR9 ;  /* 0x00000009ff177e24 */ /* 0x000fe2000f8e00ff */
[----:B------:R2:W5:Y:S01]  /*0260*/  @!P1 LDG.E.64 R10, desc[UR4][R8.64] ;  /* 0x00000004080a9981 */ /* 0x000562000c1e1b00 */
[----:B0-----:R-:W-:-:S05]  /*0270*/  @!P2 IMAD.WIDE.U32 R18, R19, 0x8, R4 ;  /* 0x000000081312a825 */ /* 0x001fca00078e0004 */
[----:B------:R0:W5:Y:S01]  /*0280*/  @!P2 LDG.E.64 R14, desc[UR4][R18.64] ;  /* 0x00000004120ea981 */ /* 0x000162000c1e1b00 */
[----:B------:R-:W-:Y:S02]  /*0290*/  IMAD.U32 R4, RZ, RZ, UR8 ;  /* 0x00000008ff047e24 */ /* 0x000fe4000f8e00ff */
[----:B------:R-:W-:Y:S02]  /*02a0*/  IMAD.U32 R5, RZ, RZ, UR9 ;  /* 0x00000009ff057e24 */ /* 0x000fe4000f8e00ff */
[----:B-1----:R-:W-:Y:S02]  /*02b0*/  IMAD.U32 R6, RZ, RZ, UR8 ;  /* 0x00000008ff067e24 */ /* 0x002fe4000f8e00ff */
[----:B------:R-:W-:Y:S02]  /*02c0*/  IMAD.U32 R7, RZ, RZ, UR9 ;  /* 0x00000009ff077e24 */ /* 0x000fe4000f8e00ff */
[----:B------:R-:W-:Y:S02]  /*02d0*/  IMAD.U32 R22, RZ, RZ, UR8 ;  /* 0x00000008ff167e24 */ /* 0x000fe4000f8e00ff */
[----:B--2---:R-:W-:Y:S01]  /*02e0*/  IMAD.U32 R9, RZ, RZ, UR9 ;  /* 0x00000009ff097e24 */ /* 0x004fe2000f8e00ff */
[----:B0-----:R-:W-:Y:S06]  /*02f0*/  BRA.U !UP0, `(.L_x_60988) ;  /* 0x0000001508d47547 */ /* 0x001fec000b800000 */
[----:B------:R-:W-:Y:S01]  /*0300*/  UISETP.NE.U32.AND UP0, UPT, UR6, -0x1, UPT ;  /* 0xffffffff0600788c */ /* 0x000fe2000bf05070 */
[----:B------:R-:W-:Y:S02]  /*0310*/  IMAD.U32 R8, RZ, RZ, UR8 ;  /* 0x00000008ff087e24 */ /* 0x000fe4000f8e00ff */
[----:B------:R-:W-:Y:S01]  /*0320*/  IMAD.U32 R21, RZ, RZ, UR9 ;  /* 0x00000009ff157e24 */ /* 0x000fe2000f8e00ff */
[----:B------:R-:W-:-:S09]  /*0330*/  UISETP.NE.AND.EX UP0, UPT, UR7, -0x1, UPT, UP0 ;  /* 0xffffffff0700788c */ /* 0x000fd2000bf05300 */
[----:B------:R-:W-:Y:S05]  /*0340*/  BRA.U UP0, `(.L_x_60989) ;  /* 0x0000000d00787547 */ /* 0x000fea000b800000 */
[----:B------:R-:W-:Y:S01]  /*0350*/  ISETP.GE.AND P0, PT, R3, R2, PT ;  /* 0x000000020300720c */ /* 0x000fe20003f06270 */
[----:B------:R-:W-:-:S12]  /*0360*/  BSSY.RECONVERGENT B1, `(.L_x_60990) ;  /* 0x0000036000017945 */ /* 0x000fd80003800200 */
        /* <DEDUP_REMOVED lines=12> */
[----:B------:R-:W-:Y:S01]  /*0430*/  IMAD.MOV.U32 R8, RZ, RZ, 0x1 ;  /* 0x00000001ff087424 */ /* 0x000fe200078e00ff */
        /* <DEDUP_REMOVED lines=12> */
.L_x_60995:
        /* <DEDUP_REMOVED lines=20> */
.L_x_60994:
[----:B------:R-:W-:Y:S05]  /*0640*/  BSYNC.RECONVERGENT B2 ;  /* 0x0000000000027941 */ /* 0x000fea0003800200 */
.L_x_60993:
[----:B------:R-:W-:Y:S05]  /*0650*/  BRA `(.L_x_60991) ;  /* 0x0000000000187947 */ /* 0x000fea0003800000 */
.L_x_60992:
[----:B------:R-:W-:Y:S01]  /*0660*/  LOP3.LUT R16, R16, 0x1, RZ, 0xc0, !PT ;  /* 0x0000000110107812 */ /* 0x000fe200078ec0ff */
[----:B------:R-:W-:-:S03]  /*0670*/  HFMA2 R22, -RZ, RZ, 0, 5.9604644775390625e-08 ;  /* 0x00000001ff167431 */ /* 0x000fc600000001ff */
[----:B------:R-:W-:-:S04]  /*0680*/  ISETP.NE.U32.AND P0, PT, R16, 0x1, PT ;  /* 0x000000011000780c */ /* 0x000fc80003f05070 */
[----:B------:R-:W-:-:S04]  /*0690*/  ISETP.NE.U32.AND.EX P0, PT, RZ, RZ, PT, P0 ;  /* 0x000000ffff00720c */ /* 0x000fc80003f05100 */
[----:B------:R-:W-:Y:S02]  /*06a0*/  SEL R22, R22, 0xffffffff, P0 ;  /* 0xffffffff16167807 */ /* 0x000fe40000000000 */
[----:B------:R-:W-:-:S07]  /*06b0*/  SEL R9, RZ, 0xffffffff, P0 ;  /* 0xffffffffff097807 */ /* 0x000fce0000000000 */
.L_x_60991:
[----:B------:R-:W-:Y:S05]  /*06c0*/  BSYNC.RECONVERGENT B1 ;  /* 0x0000000000017941 */ /* 0x000fea0003800200 */
.L_x_60990:
[----:B-----5:R-:W-:Y:S01]  /*06d0*/  VIADD R17, R3, 0x80 ;  /* 0x0000008003117836 */ /* 0x020fe20000000000 */
[----:B------:R-:W-:Y:S04]  /*06e0*/  BSSY.RECONVERGENT B1, `(.L_x_60996) ;  /* 0x0000036000017945 */ /* 0x000fe80003800200 */
        /* <DEDUP_REMOVED lines=19> */
[----:B------:R-:W-:Y:S01]  /*0820*/  IMAD.IADD R7, R7, 0x1, R17 ;  /* 0x0000000107077824 */ /* 0x000fe200078e0211 */
[----:B------:R-:W-:Y:S06]  /*0830*/  @!P1 BRA `(.L_x_61000) ;  /* 0x0000000000609947 */ /* 0x000fec0003800000 */
[--C-:B------:R-:W-:Y:S01]  /*0840*/  SHF.R.U64 R8, R10, 0x1, R11.reuse ;  /* 0x000000010a087819 */ /* 0x100fe2000000120b */
[----:B------:R-:W-:Y:S01]  /*0850*/  IMAD.MOV.U32 R16, RZ, RZ, 0x1 ;  /* 0x00000001ff107424 */ /* 0x000fe200078e00ff */
[----:B------:R-:W-:Y:S01]  /*0860*/  SHF.R.U32.HI R19, RZ, 0x1, R11 ;  /* 0x00000001ff137819 */ /* 0x000fe2000001160b */
[----:B------:R-:W-:-:S07]  /*0870*/  IMAD.MOV.U32 R17, RZ, RZ, RZ ;  /* 0x000000ffff117224 */ /* 0x000fce00078e00ff */
.L_x_61001:
        /* <DEDUP_REMOVED lines=20> */
.L_x_61000:
[----:B------:R-:W-:Y:S05]  /*09c0*/  BSYNC.RECONVERGENT B2 ;  /* 0x0000000000027941 */ /* 0x000fea0003800200 */
.L_x_60999:
[----:B------:R-:W-:Y:S05]  /*09d0*/  BRA `(.L_x_60997) ;  /* 0x0000000000187947 */ /* 0x000fea0003800000 */
.L_x_60998:
[----:B------:R-:W-:Y:S01]  /*09e0*/  LOP3.LUT R10, R10, 0x1, RZ, 0xc0, !PT ;  /* 0x000000010a0a7812 */ /* 0x000fe200078ec0ff */
[----:B------:R-:W-:-:S03]  /*09f0*/  IMAD.MOV.U32 R6, RZ, RZ, 0x1 ;  /* 0x00000001ff067424 */ /* 0x000fc600078e00ff */
[----:B------:R-:W-:-:S04]  /*0a00*/  ISETP.NE.U32.AND P0, PT, R10, 0x1, PT ;  /* 0x000000010a00780c */ /* 0x000fc80003f05070 */
[----:B------:R-:W-:-:S04]  /*0a10*/  ISETP.NE.U32.AND.EX P0, PT, RZ, RZ, PT, P0 ;  /* 0x000000ffff00720c */ /* 0x000fc80003f05100 */
[----:B------:R-:W-:Y:S02]  /*0a20*/  SEL R6, R6, 0xffffffff, P0 ;  /* 0xffffffff06067807 */ /* 0x000fe40000000000 */
[----:B------:R-:W-:-:S07]  /*0a30*/  SEL R7, RZ, 0xffffffff, P0 ;  /* 0xffffffffff077807 */ /* 0x000fce0000000000 */
.L_x_60997:
[----:B------:R-:W-:Y:S05]  /*0a40*/  BSYNC.RECONVERGENT B1 ;  /* 0x0000000000017941 */ /* 0x000fea0003800200 */
.L_x_60996:
[----:B------:R-:W-:Y:S01]  /*0a50*/  VIADD R11, R3, 0x100 ;  /* 0x00000100030b7836 */ /* 0x000fe20000000000 */
        /* <DEDUP_REMOVED lines=26> */
.L_x_61007:
        /* <DEDUP_REMOVED lines=19> */
.L_x_61006:
[----:B------:R-:W-:Y:S05]  /*0d30*/  BSYNC.RECONVERGENT B2 ;  /* 0x0000000000027941 */ /* 0x000fea0003800200 */
.L_x_61005:
[----:B------:R-:W-:Y:S05]  /*0d40*/  BRA `(.L_x_61003) ;  /* 0x0000000000187947 */ /* 0x000fea0003800000 */
.L_x_61004:
[----:B------:R-:W-:Y:S02]  /*0d50*/  LOP3.LUT R12, R12, 0x1, RZ, 0xc0, !PT ;  /* 0x000000010c0c7812 */ /* 0x000fe400078ec0ff */
[----:B------:R-:W-:Y:S02]  /*0d60*/  MOV R20, 0x1 ;  /* 0x0000000100147802 */ /* 0x000fe40000000f00 */
[----:B------:R-:W-:-:S04]  /*0d70*/  ISETP.NE.U32.AND P0, PT, R12, 0x1, PT ;  /* 0x000000010c00780c */ /* 0x000fc80003f05070 */
[----:B------:R-:W-:-:S04]  /*0d80*/  ISETP.NE.U32.AND.EX P0, PT, RZ, RZ, PT, P0 ;  /* 0x000000ffff00720c */ /* 0x000fc80003f05100 */
[----:B------:R-:W-:Y:S02]  /*0d90*/  SEL R20, R20, 0xffffffff, P0 ;  /* 0xffffffff14147807 */ /* 0x000fe40000000000 */
[----:B------:R-:W-:-:S07]  /*0da0*/  SEL R23, RZ, 0xffffffff, P0 ;  /* 0xffffffffff177807 */ /* 0x000fce0000000000 */
.L_x_61003:
[----:B------:R-:W-:Y:S05]  /*0db0*/  BSYNC.RECONVERGENT B1 ;  /* 0x0000000000017941 */ /* 0x000fea0003800200 */
.L_x_61002:
[----:B------:R-:W-:-:S05]  /*0dc0*/  VIADD R11, R3, 0x180 ;  /* 0x00000180030b7836 */ /* 0x000fca0000000000 */
        /* <DEDUP_REMOVED lines=25> */
.L_x_61011:
        /* <DEDUP_REMOVED lines=20> */
.L_x_61010:
[----:B------:R-:W-:Y:S05]  /*10a0*/  BSYNC.RECONVERGENT B1 ;  /* 0x0000000000017941 */ /* 0x000fea0003800200 */
.L_x_61009:
[----:B------:R-:W-:Y:S05]  /*10b0*/  BRA `(.L_x_60988) ;  /* 0x0000000800647947 */ /* 0x000fea0003800000 */
.L_x_61008:
[----:B------:R-:W-:Y:S01]  /*10c0*/  LOP3.LUT R14, R14, 0x1, RZ, 0xc0, !PT ;  /* 0x000000010e0e7812 */ /* 0x000fe200078ec0ff */
[----:B------:R-:W-:-:S03]  /*10d0*/  IMAD.MOV.U32 R4, RZ, RZ, 0x1 ;  /* 0x00000001ff047424 */ /* 0x000fc600078e00ff */
[----:B------:R-:W-:-:S04]  /*10e0*/  ISETP.NE.U32.AND P0, PT, R14, 0x1, PT ;  /* 0x000000010e00780c */ /* 0x000fc80003f05070 */
[----:B------:R-:W-:-:S04]  /*10f0*/  ISETP.NE.U32.AND.EX P0, PT, RZ, RZ, PT, P0 ;  /* 0x000000ffff00720c */ /* 0x000fc80003f05100 */
[----:B------:R-:W-:Y:S02]  /*1100*/  SEL R4, R4, 0xffffffff, P0 ;  /* 0xffffffff04047807 */ /* 0x000fe40000000000 */
[----:B------:R-:W-:Y:S01]  /*1110*/  SEL R5, RZ, 0xffffffff, P0 ;  /* 0xffffffffff057807 */ /* 0x000fe20000000000 */
[----:B------:R-:W-:Y:S06]  /*1120*/  BRA `(.L_x_60988) ;  /* 0x0000000800487947 */ /* 0x000fec0003800000 */
.L_x_60989:
[----:B------:R-:W-:Y:S01]  /*1130*/  ISETP.GE.AND P0, PT, R3, R2, PT ;  /* 0x000000020300720c */ /* 0x000fe20003f06270 */
[----:B------:R-:W-:-:S12]  /*1140*/  BSSY.RECONVERGENT B1, `(.L_x_61012) ;  /* 0x0000023000017945 */ /* 0x000fd80003800200 */
        /* <DEDUP_REMOVED lines=12> */
[----:B------:R-:W-:Y:S02]  /*1210*/  IMAD.U32 R25, RZ, RZ, UR8 ;  /* 0x00000008ff197e24 */ /* 0x000fe4000f8e00ff */
[----:B------:R-:W-:-:S07]  /*1220*/  IMAD.U32 R24, RZ, RZ, UR9 ;  /* 0x00000009ff187e24 */ /* 0x000fce000f8e00ff */
.L_x_61014:
        /* <DEDUP_REMOVED lines=8> */
[----:B------:R-:W-:Y:S01]  /*12b0*/  IMAD.IADD R24, R19, 0x1, R29 ;  /* 0x0000000113187824 */ /* 0x000fe200078e021d */
[C---:B------:R-:W-:Y:S01]  /*12c0*/  ISETP.GT.U32.AND P0, PT, R16.reuse, 0x1, PT ;  /* 0x000000011000780c */ /* 0x040fe20003f04070 */
[----:B------:R-:W-:Y:S01]  /*12d0*/  IMAD R27, R27, R22, RZ ;  /* 0x000000161b1b7224 */ /* 0x000fe200078e02ff */
[----:B------:R-:W-:Y:S01]  /*12e0*/  SHF.R.U64 R16, R16, 0x1, R17 ;  /* 0x0000000110107819 */ /* 0x000fe20000001211 */
[----:B------:R-:W-:Y:S01]  /*12f0*/  IMAD.MOV.U32 R25, RZ, RZ, R18 ;  /* 0x000000ffff197224 */ /* 0x000fe200078e0012 */
[----:B------:R-:W-:Y:S01]  /*1300*/  ISETP.GT.U32.AND.EX P0, PT, R17, RZ, PT, P0 ;  /* 0x000000ff1100720c */ /* 0x000fe20003f04100 */
[----:B------:R-:W-:Y:S01]  /*1310*/  IMAD R9, R9, R26, R27 ;  /* 0x0000001a09097224 */ /* 0x000fe200078e021b */
[----:B------:R-:W-:Y:S01]  /*1320*/  SHF.R.U32.HI R17, RZ, 0x1, R17 ;  /* 0x00000001ff117819 */ /* 0x000fe20000011611 */
[----:B------:R-:W-:-:S04]  /*1330*/  IMAD.WIDE.U32 R18, R26, R22, RZ ;  /* 0x000000161a127225 */ /* 0x000fc800078e00ff */
[----:B------:R-:W-:Y:S01]  /*1340*/  IMAD.MOV.U32 R22, RZ, RZ, R18 ;  /* 0x000000ffff167224 */ /* 0x000fe200078e0012 */
[----:B------:R-:W-:-:S05]  /*1350*/  IADD3 R9, PT, PT, R19, R9, RZ ;  /* 0x0000000913097210 */ /* 0x000fca0007ffe0ff */
[----:B------:R-:W-:Y:S05]  /*1360*/  @P0 BRA `(.L_x_61014) ;  /* 0xfffffffc00b00947 */ /* 0x000fea000383ffff */
.L_x_61013:
[----:B------:R-:W-:Y:S05]  /*1370*/  BSYNC.RECONVERGENT B1 ;  /* 0x0000000000017941 */ /* 0x000fea0003800200 */
.L_x_61012:
[----:B-----5:R-:W-:Y:S01]  /*1380*/  VIADD R17, R3, 0x80 ;  /* 0x0000008003117836 */ /* 0x020fe20000000000 */
[----:B------:R-:W0:Y:S01]  /*1390*/  LDCU.64 UR6, c[0x0][0x388] ;  /* 0x00007100ff0677ac */ /* 0x000e220008000a00 */
[----:B------:R-:W-:Y:S03]  /*13a0*/  BSSY.RECONVERGENT B1, `(.L_x_61015) ;  /* 0x0000023000017945 */ /* 0x000fe60003800200 */
[----:B------:R-:W-:-:S13]  /*13b0*/  ISETP.GE.AND P0, PT, R17, R2, PT ;  /* 0x000000021100720c */ /* 0x000fda0003f06270 */
[----:B------:R-:W-:Y:S05]  /*13c0*/  @P0 BRA `(.L_x_61016) ;  /* 0x0000000000800947 */ /* 0x000fea0003800000 */
[----:B------:R-:W-:Y:S02]  /*13d0*/  ISETP.GE.AND P0, PT, R11, RZ, PT ;  /* 0x000000ff0b00720c */ /* 0x000fe40003f06270 */
[----:B------:R-:W-:-:S11]  /*13e0*/  CS2R R6, SRZ ;  /* 0x0000000000067805 */ /* 0x000fd6000001ff00 */
        /* <DEDUP_REMOVED lines=8> */
[----:B0-----:R-:W-:Y:S02]  /*1470*/  IMAD.U32 R18, RZ, RZ, UR6 ;  /* 0x00000006ff127e24 */ /* 0x001fe4000f8e00ff */
[----:B------:R-:W-:-:S07]  /*1480*/  IMAD.U32 R19, RZ, RZ, UR7 ;  /* 0x00000007ff137e24 */ /* 0x000fce000f8e00ff */
.L_x_61017:
        /* <DEDUP_REMOVED lines=9> */
[C---:B------:R-:W-:Y:S01]  /*1520*/  ISETP.GT.U32.AND P0, PT, R10.reuse, 0x1, PT ;  /* 0x000000010a00780c */ /* 0x040fe20003f04070 */
[-C--:B------:R-:W-:Y:S01]  /*1530*/  IMAD R25, R19, R6.reuse, RZ ;  /* 0x0000000613197224 */ /* 0x080fe200078e02ff */
[----:B------:R-:W-:Y:S01]  /*1540*/  SHF.R.U64 R10, R10, 0x1, R11 ;  /* 0x000000010a0a7819 */ /* 0x000fe2000000120b */
[----:B------:R-:W-:Y:S01]  /*1550*/  IMAD.IADD R19, R17, 0x1, R27 ;  /* 0x0000000111137824 */ /* 0x000fe200078e021b */
[----:B------:R-:W-:Y:S01]  /*1560*/  ISETP.GT.U32.AND.EX P0, PT, R11, RZ, PT, P0 ;  /* 0x000000ff0b00720c */ /* 0x000fe20003f04100 */
[----:B------:R-:W-:Y:S01]  /*1570*/  IMAD.WIDE.U32 R16, R24, R6, RZ ;  /* 0x0000000618107225 */ /* 0x000fe200078e00ff */
[----:B------:R-:W-:-:S03]  /*1580*/  SHF.R.U32.HI R11, RZ, 0x1, R11 ;  /* 0x00000001ff0b7819 */ /* 0x000fc6000001160b */
[----:B------:R-:W-:Y:S02]  /*1590*/  IMAD R7, R7, R24, R25 ;  /* 0x0000001807077224 */ /* 0x000fe400078e0219 */
[----:B------:R-:W-:Y:S02]  /*15a0*/  IMAD.MOV.U32 R6, RZ, RZ, R16 ;  /* 0x000000ffff067224 */ /* 0x000fe400078e0010 */
[----:B------:R-:W-:-:S04]  /*15b0*/  IMAD.IADD R7, R17, 0x1, R7 ;  /* 0x0000000111077824 */ /* 0x000fc800078e0207 */
[----:B------:R-:W-:Y:S05]  /*15c0*/  @P0 BRA `(.L_x_61017) ;  /* 0xfffffffc00b00947 */ /* 0x000fea000383ffff */
.L_x_61016:
[----:B0-----:R-:W-:Y:S05]  /*15d0*/  BSYNC.RECONVERGENT B1 ;  /* 0x0000000000017941 */ /* 0x001fea0003800200 */
.L_x_61015:
[----:B------:R-:W-:Y:S01]  /*15e0*/  VIADD R11, R3, 0x100 ;  /* 0x00000100030b7836 */ /* 0x000fe20000000000 */
[----:B------:R-:W-:Y:S04]  /*15f0*/  BSSY.RECONVERGENT B1, `(.L_x_61018) ;  /* 0x0000024000017945 */ /* 0x000fe80003800200 */
[----:B------:R-:W-:-:S13]  /*1600*/  ISETP.GE.AND P0, PT, R11, R2, PT ;  /* 0x000000020b00720c */ /* 0x000fda0003f06270 */
[----:B------:R-:W-:Y:S05]  /*1610*/  @P0 BRA `(.L_x_61019) ;  /* 0x0000000000840947 */ /* 0x000fea0003800000 */
[----:B------:R-:W-:Y:S01]  /*1620*/  ISETP.GE.AND P0, PT, R13, RZ, PT ;  /* 0x000000ff0d00720c */ /* 0x000fe20003f06270 */
        /* <DEDUP_REMOVED lines=12> */
.L_x_61020:
        /* <DEDUP_REMOVED lines=9> */
[----:B------:R-:W-:Y:S01]  /*1780*/  IMAD R19, R19, R20, RZ ;  /* 0x0000001413137224 */ /* 0x000fe200078e02ff */
[----:B------:R-:W-:Y:S01]  /*1790*/  MOV R16, R10 ;  /* 0x0000000a00107202 */ /* 0x000fe20000000f00 */
[----:B------:R-:W-:Y:S01]  /*17a0*/  IMAD.IADD R17, R11, 0x1, R17 ;  /* 0x000000010b117824 */ /* 0x000fe200078e0211 */
[----:B------:R-:W-:Y:S01]  /*17b0*/  ISETP.GT.U32.AND.EX P0, PT, R13, RZ, PT, P0 ;  /* 0x000000ff0d00720c */ /* 0x000fe20003f04100 */
[----:B------:R-:W-:Y:S01]  /*17c0*/  IMAD.WIDE.U32 R10, R18, R20, RZ ;  /* 0x00000014120a7225 */ /* 0x000fe200078e00ff */
[----:B------:R-:W-:-:S02]  /*17d0*/  SHF.R.U64 R12, R12, 0x1, R13 ;  /* 0x000000010c0c7819 */ /* 0x000fc4000000120d */
[----:B------:R-:W-:Y:S01]  /*17e0*/  SHF.R.U32.HI R13, RZ, 0x1, R13 ;  /* 0x00000001ff0d7819 */ /* 0x000fe2000001160d */
[----:B------:R-:W-:Y:S02]  /*17f0*/  IMAD R19, R23, R18, R19 ;  /* 0x0000001217137224 */ /* 0x000fe400078e0213 */
[----:B------:R-:W-:Y:S02]  /*1800*/  IMAD.MOV.U32 R20, RZ, RZ, R10 ;  /* 0x000000ffff147224 */ /* 0x000fe400078e000a */
[----:B------:R-:W-:-:S04]  /*1810*/  IMAD.IADD R23, R11, 0x1, R19 ;  /* 0x000000010b177824 */ /* 0x000fc800078e0213 */
[----:B------:R-:W-:Y:S05]  /*1820*/  @P0 BRA `(.L_x_61020) ;  /* 0xfffffffc00b00947 */ /* 0x000fea000383ffff */
.L_x_61019:
[----:B------:R-:W-:Y:S05]  /*1830*/  BSYNC.RECONVERGENT B1 ;  /* 0x0000000000017941 */ /* 0x000fea0003800200 */
.L_x_61018:
[----:B------:R-:W-:-:S05]  /*1840*/  VIADD R11, R3, 0x180 ;  /* 0x00000180030b7836 */ /* 0x000fca0000000000 */
        /* <DEDUP_REMOVED lines=12> */
.L_x_61021:
        /* <DEDUP_REMOVED lines=20> */
.L_x_60988:
[----:B------:R-:W-:Y:S05]  /*1a50*/  BSYNC.RECONVERGENT B0 ;  /* 0x0000000000007941 */ /* 0x000fea0003800200 */
.L_x_60987:
[----:B------:R-:W-:Y:S01]  /*1a60*/  ISETP.GE.AND P0, PT, R3, R2, PT ;  /* 0x000000020300720c */ /* 0x000fe20003f06270 */
[----:B------:R-:W-:Y:S04]  /*1a70*/  BSSY.RECONVERGENT B0, `(.L_x_61022) ;  /* 0x0000019000007945 */ /* 0x000fe80003800200 */
[----:B------:R-:W-:Y:S01]  /*1a80*/  BSSY.RELIABLE B1, `(.L_x_61023) ;  /* 0x0000011000017945 */ /* 0x000fe20003800100 */
[----:B------:R-:W-:Y:S02]  /*1a90*/  IMAD.MOV.U32 R21, RZ, RZ, R23 ;  /* 0x000000ffff157224 */ /* 0x000fe400078e0017 */
[----:B------:R-:W-:-:S05]  /*1aa0*/  IMAD.MOV.U32 R23, RZ, RZ, R9 ;  /* 0x000000ffff177224 */ /* 0x000fca00078e0009 */
[----:B------:R-:W-:Y:S05]  /*1ab0*/  @P0 BRA `(.L_x_61024) ;  /* 0x0000000000340947 */ /* 0x000fea0003800000 */
[----:B------:R-:W0:Y:S01]  /*1ac0*/  LDC.64 R8, c[0x0][0x398] ;  /* 0x0000e600ff087b82 */ /* 0x000e220000000a00 */
[----:B-----5:R-:W-:Y:S02]  /*1ad0*/  IMAD R11, R0, 0x200, R3 ;  /* 0x00000200000b7824 */ /* 0x020fe400078e0203 */
[----:B------:R-:W-:-:S05]  /*1ae0*/  VIADD R3, R3, 0x80 ;  /* 0x0000008003037836 */ /* 0x000fca0000000000 */
        /* <DEDUP_REMOVED lines=10> */
.L_x_61024:
[----:B------:R-:W-:Y:S05]  /*1b90*/  BSYNC.RELIABLE B1 ;  /* 0x0000000000017941 */ /* 0x000fea0003800100 */
.L_x_61023:
[----:B------:R-:W-:-:S13]  /*1ba0*/  ISETP.GE.AND P0, PT, R3, R2, PT ;  /* 0x000000020300720c */ /* 0x000fda0003f06270 */
[----:B0-----:R-:W0:Y:S01]  /*1bb0*/  @!P0 LDC.64 R6, c[0x0][0x398] ;  /* 0x0000e600ff068b82 */ /* 0x001e220000000a00 */
[----:B------:R-:W-:Y:S02]  /*1bc0*/  @!P0 IMAD R9, R0, 0x200, R3 ;  /* 0x0000020000098824 */ /* 0x000fe400078e0203 */
[----:B------:R-:W-:Y:S02]  /*1bd0*/  @!P0 VIADD R3, R3, 0x80 ;  /* 0x0000008003038836 */ /* 0x000fe40000000000 */
[----:B0-----:R-:W-:-:S05]  /*1be0*/  @!P0 IMAD.WIDE.U32 R6, R9, 0x8, R6 ;  /* 0x0000000809068825 */ /* 0x001fca00078e0006 */
[----:B------:R1:W-:Y:S02]  /*1bf0*/  @!P0 STG.E.64 desc[UR4][R6.64], R20 ;  /* 0x0000001406008986 */ /* 0x0003e4000c101b04 */
.L_x_61025:
[----:B------:R-:W-:Y:S05]  /*1c00*/  BSYNC.RECONVERGENT B0 ;  /* 0x0000000000007941 */ /* 0x000fea0003800200 */
.L_x_61022:
        /* <DEDUP_REMOVED lines=8> */
.L_x_61026:
        /* <DEDUP_REMOVED lines=15> */
.L_x_68807:


//--------------------- .text._ZN2at6native29vectorized_elementwise_kernelILi2EZNS0_50_GLOBAL__N__2680c7bb_12_PowKernel_cu_7dd49032_300322pow_scalar_tensor_implIlEEvRNS_18TensorIteratorBaseET_EUllE_St5arrayIPcLm2EEEEviT0_T1_ --------------------------
	.section	.text._ZN2at6native29vectorized_elementwise_kernelILi2EZNS0_50_GLOBAL__N__2680c7bb_12_PowKernel_cu_7dd49032_300322pow_scalar_tensor_implIlEEvRNS_18TensorIteratorBaseET_EUllE_St5arrayIPcLm2EEEEviT0_T1_,"ax",@progbits
	.align	128
        .global         _ZN2at6native29vectorized_elementwise_kernelILi2EZNS0_50_GLOBAL__N__2680c7bb_12_PowKernel_cu_7dd49032_300322pow_scalar_tensor_implIlEEvRNS_18TensorIteratorBaseET_EUllE_St5arrayIPcLm2EEEEviT0_T1_
        .type           _ZN2at6native29vectorized_elementwise_kernelILi2EZNS0_50_GLOBAL__N__2680c7bb_12_PowKernel_cu_7dd49032_300322pow_scalar_tensor_implIlEEvRNS_18TensorIteratorBaseET_EUllE_St5arrayIPcLm2EEEEviT0_T1_,@function
        .size           _ZN2at6native29vectorized_elementwise_kernelILi2EZNS0_50_GLOBAL__N__2680c7bb_12_PowKernel_cu_7dd49032_300322pow_scalar_tensor_implIlEEvRNS_18TensorIteratorBaseET_EUllE_St5arrayIPcLm2EEEEviT0_T1_,(.L_x_68808 - _ZN2at6native29vectorized_elementwise_kernelILi2EZNS0_50_GLOBAL__N__2680c7bb_12_PowKernel_cu_7dd49032_300322pow_scalar_tensor_implIlEEvRNS_18TensorIteratorBaseET_EUllE_St5arrayIPcLm2EEEEviT0_T1_)
        .other          _ZN2at6native29vectorized_elementwise_kernelILi2EZNS0_50_GLOBAL__N__2680c7bb_12_PowKernel_cu_7dd49032_300322pow_scalar_tensor_implIlEEvRNS_18TensorIteratorBaseET_EUllE_St5arrayIPcLm2EEEEviT0_T1_,@"STO_CUDA_ENTRY STV_DEFAULT"
_ZN2at6native29vectorized_elementwise_kernelILi2EZNS0_50_GLOBAL__N__2680c7bb_12_PowKernel_cu_7dd49032_300322pow_scalar_tensor_implIlEEvRNS_18TensorIteratorBaseET_EUllE_St5arrayIPcLm2EEEEviT0_T1_:
.text._ZN2at6native29vectorized_elementwise_kernelILi2EZNS0_50_GLOBAL__N__2680c7bb_12_PowKernel_cu_7dd49032_300322pow_scalar_tensor_implIlEEvRNS_18TensorIteratorBaseET_EUllE_St5arrayIPcLm2EEEEviT0_T1_:
[----:B------:R-:W-:Y:S01]  /*0000*/  LDC R1, c[0x0][0x37c] ;  /* 0x0000df00ff017b82 */ /* 0x000fe20000000800 */
[----:B------:R-:W0:Y:S01]  /*0010*/  S2R R37, SR_CTAID.X ;  /* 0x0000000000257919 */ /* 0x000e220000002500 */
[----:B------:R-:W1:Y:S01]  /*0020*/  LDCU UR6, c[0x0][0x380] ;  /* 0x00007000ff0677ac */ /* 0x000e620008000800 */
[----:B------:R-:W2:Y:S01]  /*0030*/  LDCU.64 UR8, c[0x0][0x388] ;  /* 0x00007100ff0877ac */ /* 0x000ea20008000a00 */
[----:B------:R-:W3:Y:S01]  /*0040*/  LDCU.64 UR4, c[0x0][0x358] ;  /* 0x00006b00ff0477ac */ /* 0x000ee20008000a00 */
[----:B--2---:R-:W-:Y:S02]  /*0050*/  IMAD.U32 R34, RZ, RZ, UR8 ;  /* 0x00000008ff227e24 */ /* 0x004fe4000f8e00ff */
[----:B------:R-:W-:Y:S02]  /*0060*/  IMAD.U32 R33, RZ, RZ, UR9 ;  /* 0x00000009ff217e24 */ /* 0x000fe4000f8e00ff */
[----:B0-----:R-:W-:-:S05]  /*0070*/  IMAD.SHL.U32 R37, R37, 0x400, RZ ;  /* 0x0000040025257824 */ /* 0x001fca00078e00ff */
[----:B-1----:R-:W-:-:S04]  /*0080*/  IADD3 R35, PT, PT, -R37, UR6, RZ ;  /* 0x0000000625237c10 */ /* 0x002fc8000fffe1ff */
[----:B------:R-:W-:-:S13]  /*0090*/  ISETP.GT.U32.AND P0, PT, R35, 0x3ff, PT ;  /* 0x000003ff2300780c */ /* 0x000fda0003f04070 */
[----:B---3--:R-:W-:Y:S05]  /*00a0*/  @P0 BRA `(.L_x_61027) ;  /* 0x0000003400c40947 */ /* 0x008fea0003800000 */
        /* <DEDUP_REMOVED lines=21> */
[----:B------:R-:W0:Y:S01]  /*0200*/  @!P3 LDC.64 R14, c[0x0][0x3a0] ;  /* 0x0000e800ff0ebb82 */ /* 0x000e220000000a00 */
[----:B------:R-:W-:-:S05]  /*0210*/  @!P3 VIADD R0, R0, 0x80 ;  /* 0x000000800000b836 */ /* 0x000fca0000000000 */
[----:B------:R-:W-:-:S13]  /*0220*/  ISETP.GE.U32.AND P2, PT, R0, R35, PT ;  /* 0x000000230000720c */ /* 0x000fda0003f46070 */
[----:B------:R-:W-:Y:S01]  /*0230*/  @!P2 IMAD.IADD R23, R37, 0x1, R0 ;  /* 0x000000012517a824 */ /* 0x000fe200078e0200 */
[----:B------:R-:W4:Y:S01]  /*0240*/  @!P2 LDC.64 R4, c[0x0][0x3a0] ;  /* 0x0000e800ff04ab82 */ /* 0x000f220000000a00 */
[----:B------:R-:W-:-:S05]  /*0250*/  @!P2 VIADD R0, R0, 0x80 ;  /* 0x000000800000a836 */ /* 0x000fca0000000000 */
[----:B------:R-:W-:-:S13]  /*0260*/  ISETP.GE.U32.AND P1, PT, R0, R35, PT ;  /* 0x000000230000720c */ /* 0x000fda0003f26070 */
[----:B------:R-:W-:Y:S01]  /*0270*/  @!P1 IMAD.IADD R39, R37, 0x1, R0 ;  /* 0x0000000125279824 */ /* 0x000fe200078e0200 */
[----:B------:R-:W4:Y:S01]  /*0280*/  @!P1 LDC.64 R12, c[0x0][0x3a0] ;  /* 0x0000e800ff0c9b82 */ /* 0x000f220000000a00 */
[----:B------:R-:W-:-:S05]  /*0290*/  @!P1 VIADD R0, R0, 0x80 ;  /* 0x0000008000009836 */ /* 0x000fca0000000000 */
[----:B------:R-:W-:-:S13]  /*02a0*/  ISETP.GE.U32.AND P0, PT, R0, R35, PT ;  /* 0x000000230000720c */ /* 0x000fda0003f06070 */
[----:B------:R-:W1:Y:S01]  /*02b0*/  @!P0 LDC.64 R10, c[0x0][0x3a0] ;  /* 0x0000e800ff0a8b82 */ /* 0x000e620000000a00 */
[----:B------:R-:W-:Y:S02]  /*02c0*/  @!P0 IMAD.IADD R43, R37, 0x1, R0 ;  /* 0x00000001252b8824 */ /* 0x000fe400078e0200 */
[----:B--2---:R-:W-:Y:S01]  /*02d0*/  @!P5 IMAD.WIDE.U32 R8, R17, 0x8, R8 ;  /* 0x000000081108d825 */ /* 0x004fe200078e0008 */
[----:B------:R-:W-:-:S03]  /*02e0*/  CS2R R16, SRZ ;  /* 0x0000000000107805 */ /* 0x000fc6000001ff00 */
[----:B---3--:R-:W-:-:S04]  /*02f0*/  @!P4 IMAD.WIDE.U32 R30, R19, 0x8, R30 ;  /* 0x00000008131ec825 */ /* 0x008fc800078e001e */
[----:B------:R-:W-:Y:S01]  /*0300*/  @!P0 VIADD R0, R0, 0x80 ;  /* 0x0000008000008836 */ /* 0x000fe20000000000 */
[----:B------:R-:W5:Y:S01]  /*0310*/  @!P4 LDG.E.64 R16, desc[UR4][R30.64] ;  /* 0x000000041e10c981 */ /* 0x000f62000c1e1b00 */
[----:B-1----:R-:W-:-:S05]  /*0320*/  @!P0 IMAD.WIDE.U32 R42, R43, 0x8, R10 ;  /* 0x000000082b2a8825 */ /* 0x002fca00078e000a */
[----:B------:R-:W5:Y:S01]  /*0330*/  @!P0 LDG.E.64 R24, desc[UR4][R42.64] ;  /* 0x000000042a188981 */ /* 0x000f62000c1e1b00 */
[----:B------:R-:W-:-:S13]  /*0340*/  ISETP.GE.U32.AND P6, PT, R0, R35, PT ;  /* 0x000000230000720c */ /* 0x000fda0003fc6070 */
[----:B------:R-:W1:Y:S01]  /*0350*/  @!P6 LDC.64 R6, c[0x0][0x3a0] ;  /* 0x0000e800ff06eb82 */ /* 0x000e620000000a00 */
[----:B------:R-:W-:Y:S01]  /*0360*/  UISETP.NE.U32.AND UP0, UPT, UR6, 0x1, UPT ;  /* 0x000000010600788c */ /* 0x000fe2000bf05070 */
[----:B------:R-:W-:-:S03]  /*0370*/  @!P6 IMAD.IADD R41, R37, 0x1, R0 ;  /* 0x000000012529e824 */ /* 0x000fc600078e0200 */
[----:B------:R-:W-:Y:S01]  /*0380*/  UISETP.NE.AND.EX UP0, UPT, UR7, URZ, UPT, UP0 ;  /* 0x000000ff0700728c */ /* 0x000fe2000bf05300 */
[----:B0-----:R-:W-:Y:S01]  /*0390*/  @!P3 IMAD.WIDE.U32 R2, R21, 0x8, R14 ;  /* 0x000000081502b825 */ /* 0x001fe200078e000e */
[----:B------:R-:W-:Y:S02]  /*03a0*/  CS2R R14, SRZ ;  /* 0x00000000000e7805 */ /* 0x000fe4000001ff00 */
[----:B------:R-:W-:Y:S02]  /*03b0*/  CS2R R18, SRZ ;  /* 0x0000000000127805 */ /* 0x000fe4000001ff00 */
[----:B------:R-:W-:Y:S01]  /*03c0*/  CS2R R20, SRZ ;  /* 0x0000000000147805 */ /* 0x000fe2000001ff00 */
[----:B----4-:R-:W-:Y:S01]  /*03d0*/  @!P2 IMAD.WIDE.U32 R4, R23, 0x8, R4 ;  /* 0x000000081704a825 */ /* 0x010fe200078e0004 */
[----:B------:R-:W-:Y:S02]  /*03e0*/  CS2R R22, SRZ ;  /* 0x0000000000167805 */ /* 0x000fe4000001ff00 */
[----:B------:R-:W-:Y:S01]  /*03f0*/  CS2R R26, SRZ ;  /* 0x00000000001a7805 */ /* 0x000fe2000001ff00 */
[----:B------:R-:W-:Y:S01]  /*0400*/  BSSY.RECONVERGENT B0, `(.L_x_61028) ;  /* 0x00002fd000007945 */ /* 0x000fe20003800200 */
[----:B------:R-:W-:Y:S01]  /*0410*/  @!P1 IMAD.WIDE.U32 R38, R39, 0x8, R12 ;  /* 0x0000000827269825 */ /* 0x000fe200078e000c */
[----:B------:R0:W5:Y:S03]  /*0420*/  @!P5 LDG.E.64 R14, desc[UR4][R8.64] ;  /* 0x00000004080ed981 */ /* 0x000166000c1e1b00 */
[----:B------:R-:W-:Y:S01]  /*0430*/  IMAD.U32 R12, RZ, RZ, UR8 ;  /* 0x00000008ff0c7e24 */ /* 0x000fe2000f8e00ff */
[----:B------:R-:W5:Y:S01]  /*0440*/  @!P3 LDG.E.64 R18, desc[UR4][R2.64] ;  /* 0x000000040212b981 */ /* 0x000f62000c1e1b00 */
[----:B-1----:R-:W-:-:S03]  /*0450*/  @!P6 IMAD.WIDE.U32 R40, R41, 0x8, R6 ;  /* 0x000000082928e825 */ /* 0x002fc600078e0006 */
[----:B------:R1:W5:Y:S01]  /*0460*/  @!P2 LDG.E.64 R20, desc[UR4][R4.64] ;  /* 0x000000040414a981 */ /* 0x000362000c1e1b00 */
[----:B------:R-:W-:-:S03]  /*0470*/  IMAD.U32 R13, RZ, RZ, UR9 ;  /* 0x00000009ff0d7e24 */ /* 0x000fc6000f8e00ff */
[----:B------:R-:W5:Y:S01]  /*0480*/  @!P1 LDG.E.64 R22, desc[UR4][R38.64] ;  /* 0x0000000426169981 */ /* 0x000f62000c1e1b00 */
[----:B------:R-:W-:Y:S02]  /*0490*/  IMAD.U32 R10, RZ, RZ, UR8 ;  /* 0x00000008ff0a7e24 */ /* 0x000fe4000f8e00ff */
[----:B------:R-:W-:Y:S01]  /*04a0*/  IMAD.U32 R11, RZ, RZ, UR9 ;  /* 0x00000009ff0b7e24 */ /* 0x000fe2000f8e00ff */
[----:B------:R2:W5:Y:S01]  /*04b0*/  @!P6 LDG.E.64 R26, desc[UR4][R40.64] ;  /* 0x00000004281ae981 */ /* 0x000562000c1e1b00 */
[----:B0-----:R-:W-:Y:S02]  /*04c0*/  IMAD.U32 R8, RZ, RZ, UR8 ;  /* 0x00000008ff087e24 */ /* 0x001fe4000f8e00ff */
[----:B------:R-:W-:Y:S02]  /*04d0*/  IMAD.U32 R9, RZ, RZ, UR9 ;  /* 0x00000009ff097e24 */ /* 0x000fe4000f8e00ff */
[----:B------:R-:W-:Y:S02]  /*04e0*/  IMAD.U32 R6, RZ, RZ, UR8 ;  /* 0x00000008ff067e24 */ /* 0x000fe4000f8e00ff */
[----:B------:R-:W-:-:S02]  /*04f0*/  IMAD.U32 R7, RZ, RZ, UR9 ;  /* 0x00000009ff077e24 */ /* 0x000fc4000f8e00ff */
[----:B-1----:R-:W-:Y:S02]  /*0500*/  IMAD.U32 R4, RZ, RZ, UR8 ;  /* 0x00000008ff047e24 */ /* 0x002fe4000f8e00ff */
[----:B------:R-:W-:Y:S02]  /*0510*/  IMAD.U32 R5, RZ, RZ, UR9 ;  /* 0x00000009ff057e24 */ /* 0x000fe4000f8e00ff */
[----:B------:R-:W-:Y:S02]  /*0520*/  IMAD.U32 R2, RZ, RZ, UR8 ;  /* 0x00000008ff027e24 */ /* 0x000fe4000f8e00ff */
[----:B------:R-:W-:Y:S02]  /*0530*/  IMAD.U32 R3, RZ, RZ, UR9 ;  /* 0x00000009ff037e24 */ /* 0x000fe4000f8e00ff */
[----:B------:R-:W-:Y:S02]  /*0540*/  IMAD.U32 R0, RZ, RZ, UR8 ;  /* 0x00000008ff007e24 */ /* 0x000fe4000f8e00ff */
[----:B--2---:R-:W-:-:S02]  /*0550*/  IMAD.U32 R41, RZ, RZ, UR9 ;  /* 0x00000009ff297e24 */ /* 0x004fc4000f8e00ff */
[----:B------:R-:W-:Y:S02]  /*0560*/  IMAD.U32 R38, RZ, RZ, UR8 ;  /* 0x00000008ff267e24 */ /* 0x000fe4000f8e00ff */
[----:B------:R-:W-:Y:S01]  /*0570*/  IMAD.U32 R39, RZ, RZ, UR9 ;  /* 0x00000009ff277e24 */ /* 0x000fe2000f8e00ff */
[----:B------:R-:W-:Y:S06]  /*0580*/  BRA.U !UP0, `(.L_x_61029) ;  /* 0x0000002d08907547 */ /* 0x000fec000b800000 */
[----:B------:R-:W-:-:S04]  /*0590*/  UISETP.NE.U32.AND UP0, UPT, UR6, -0x1, UPT ;  /* 0xffffffff0600788c */ /* 0x000fc8000bf05070 */
[----:B------:R-:W-:-:S09]  /*05a0*/  UISETP.NE.AND.EX UP0, UPT, UR7, -0x1, UPT, UP0 ;  /* 0xffffffff0700788c */ /* 0x000fd2000bf05300 */
[----:B------:R-:W-:Y:S05]  /*05b0*/  BRA.U UP0, `(.L_x_61030) ;  /* 0x0000001900f47547 */ /* 0x000fea000b800000 */
[----:B------:R-:W-:Y:S01]  /*05c0*/  ISETP.GE.U32.AND P0, PT, R32, R35, PT ;  /* 0x000000232000720c */ /* 0x000fe20003f06070 */
        /* <DEDUP_REMOVED lines=25> */
.L_x_61036:
        /* <DEDUP_REMOVED lines=8> */
[C---:B------:R-:W-:Y:S02]  /*07e0*/  ISETP.GE.U32.AND P0, PT, R30.reuse, 0x2, PT ;  /* 0x000000021e00780c */ /* 0x040fe40003f06070 */
[----:B------:R-:W-:Y:S01]  /*07f0*/  SHF.R.U64 R30, R30, 0x1, R31 ;  /* 0x000000011e1e7819 */ /* 0x000fe2000000121f */
[----:B------:R-:W-:Y:S01]  /*0800*/  IMAD R34, R43, R38, RZ ;  /* 0x000000262b227224 */ /* 0x000fe200078e02ff */
[----:B------:R-:W-:Y:S01]  /*0810*/  ISETP.GE.U32.AND.EX P0, PT, R31, RZ, PT, P0 ;  /* 0x000000ff1f00720c */ /* 0x000fe20003f06100 */
[----:B------:R-:W-:Y:S01]  /*0820*/  IMAD.IADD R29, R29, 0x1, R45 ;  /* 0x000000011d1d7824 */ /* 0x000fe200078e022d */
[----:B------:R-:W-:Y:S01]  /*0830*/  SHF.R.U32.HI R31, RZ, 0x1, R31 ;  /* 0x00000001ff1f7819 */ /* 0x000fe2000001161f */
[----:B------:R-:W-:-:S02]  /*0840*/  IMAD R43, R39, R33, R34 ;  /* 0x00000021272b7224 */ /* 0x000fc400078e0222 */
[----:B------:R-:W-:-:S04]  /*0850*/  IMAD.WIDE.U32 R38, R33, R38, RZ ;  /* 0x0000002621267225 */ /* 0x000fc800078e00ff */
[----:B------:R-:W-:-:S04]  /*0860*/  IMAD.IADD R39, R39, 0x1, R43 ;  /* 0x0000000127277824 */ /* 0x000fc800078e022b */
[----:B------:R-:W-:Y:S05]  /*0870*/  @P0 BRA `(.L_x_61036) ;  /* 0xfffffffc00b80947 */ /* 0x000fea000383ffff */
.L_x_61035:
[----:B------:R-:W-:Y:S05]  /*0880*/  BSYNC.RECONVERGENT B2 ;  /* 0x0000000000027941 */ /* 0x000fea0003800200 */
.L_x_61034:
[----:B------:R-:W-:Y:S05]  /*0890*/  BRA `(.L_x_61032) ;  /* 0x0000000000187947 */ /* 0x000fea0003800000 */
.L_x_61033:
[----:B------:R-:W-:Y:S01]  /*08a0*/  LOP3.LUT R28, R28, 0x1, RZ, 0xc0, !PT ;  /* 0x000000011c1c7812 */ /* 0x000fe200078ec0ff */
[----:B------:R-:W-:-:S03]  /*08b0*/  IMAD.MOV.U32 R38, RZ, RZ, 0x1 ;  /* 0x00000001ff267424 */ /* 0x000fc600078e00ff */
[----:B------:R-:W-:-:S04]  /*08c0*/  ISETP.NE.U32.AND P0, PT, R28, 0x1, PT ;  /* 0x000000011c00780c */ /* 0x000fc80003f05070 */
[----:B------:R-:W-:-:S04]  /*08d0*/  ISETP.NE.U32.AND.EX P0, PT, RZ, RZ, PT, P0 ;  /* 0x000000ffff00720c */ /* 0x000fc80003f05100 */
[----:B------:R-:W-:Y:S02]  /*08e0*/  SEL R38, R38, 0xffffffff, P0 ;  /* 0xffffffff26267807 */ /* 0x000fe40000000000 */
[----:B------:R-:W-:-:S07]  /*08f0*/  SEL R39, RZ, 0xffffffff, P0 ;  /* 0xffffffffff277807 */ /* 0x000fce0000000000 */
.L_x_61032:
[----:B------:R-:W-:Y:S05]  /*0900*/  BSYNC.RECONVERGENT B1 ;  /* 0x0000000000017941 */ /* 0x000fea0003800200 */
.L_x_61031:
[----:B-----5:R-:W-:Y:S01]  /*0910*/  VIADD R28, R32, 0x80 ;  /* 0x00000080201c7836 */ /* 0x020fe20000000000 */
        /* <DEDUP_REMOVED lines=27> */
.L_x_61042:
        /* <DEDUP_REMOVED lines=20> */
.L_x_61041:
[----:B------:R-:W-:Y:S05]  /*0c10*/  BSYNC.RECONVERGENT B2 ;  /* 0x0000000000027941 */ /* 0x000fea0003800200 */
.L_x_61040:
[----:B------:R-:W-:Y:S05]  /*0c20*/  BRA `(.L_x_61038) ;  /* 0x0000000000187947 */ /* 0x000fea0003800000 */
.L_x_61039:
[----:B------:R-:W-:Y:S01]  /*0c30*/  LOP3.LUT R14, R14, 0x1, RZ, 0xc0, !PT ;  /* 0x000000010e0e7812 */ /* 0x000fe200078ec0ff */
[----:B------:R-:W-:-:S03]  /*0c40*/  IMAD.MOV.U32 R0, RZ, RZ, 0x1 ;  /* 0x00000001ff007424 */ /* 0x000fc600078e00ff */
[----:B------:R-:W-:-:S04]  /*0c50*/  ISETP.NE.U32.AND P0, PT, R14, 0x1, PT ;  /* 0x000000010e00780c */ /* 0x000fc80003f05070 */
[----:B------:R-:W-:-:S04]  /*0c60*/  ISETP.NE.U32.AND.EX P0, PT, RZ, RZ, PT, P0 ;  /* 0x000000ffff00720c */ /* 0x000fc80003f05100 */
[----:B------:R-:W-:Y:S02]  /*0c70*/  SEL R0, R0, 0xffffffff, P0 ;  /* 0xffffffff00007807 */ /* 0x000fe40000000000 */
[----:B------:R-:W-:-:S07]  /*0c80*/  SEL R41, RZ, 0xffffffff, P0 ;  /* 0xffffffffff297807 */ /* 0x000fce0000000000 */
.L_x_61038:
[----:B------:R-:W-:Y:S05]  /*0c90*/  BSYNC.RECONVERGENT B1 ;  /* 0x0000000000017941 */ /* 0x000fea0003800200 */
.L_x_61037:
        /* <DEDUP_REMOVED lines=24> */
[----:B------:R-:W-:Y:S01]  /*0e20*/  IMAD.MOV.U32 R30, RZ, RZ, RZ ;  /* 0x000000ffff1e7224 */ /* 0x000fe200078e00ff */
[----:B------:R-:W-:Y:S01]  /*0e30*/  SHF.R.U32.HI R29, RZ, 0x1, R17 ;  /* 0x00000001ff1d7819 */ /* 0x000fe20000011611 */
[----:B------:R-:W-:-:S07]  /*0e40*/  IMAD.MOV.U32 R17, RZ, RZ, 0x1 ;  /* 0x00000001ff117424 */ /* 0x000fce00078e00ff */
.L_x_61048:
        /* <DEDUP_REMOVED lines=20> */
.L_x_61047:
[----:B------:R-:W-:Y:S05]  /*0f90*/  BSYNC.RECONVERGENT B2 ;  /* 0x0000000000027941 */ /* 0x000fea0003800200 */
.L_x_61046:
[----:B------:R-:W-:Y:S05]  /*0fa0*/  BRA `(.L_x_61044) ;  /* 0x0000000000187947 */ /* 0x000fea0003800000 */
.L_x_61045:
[----:B------:R-:W-:Y:S01]  /*0fb0*/  LOP3.LUT R16, R16, 0x1, RZ, 0xc0, !PT ;  /* 0x0000000110107812 */ /* 0x000fe200078ec0ff */
[----:B------:R-:W-:-:S03]  /*0fc0*/  IMAD.MOV.U32 R2, RZ, RZ, 0x1 ;  /* 0x00000001ff027424 */ /* 0x000fc600078e00ff */
[----:B------:R-:W-:-:S04]  /*0fd0*/  ISETP.NE.U32.AND P0, PT, R16, 0x1, PT ;  /* 0x000000011000780c */ /* 0x000fc80003f05070 */
[----:B------:R-:W-:-:S04]  /*0fe0*/  ISETP.NE.U32.AND.EX P0, PT, RZ, RZ, PT, P0 ;  /* 0x000000ffff00720c */ /* 0x000fc80003f05100 */
[----:B------:R-:W-:Y:S02]  /*0ff0*/  SEL R2, R2, 0xffffffff, P0 ;  /* 0xffffffff02027807 */ /* 0x000fe40000000000 */
[----:B------:R-:W-:-:S07]  /*1000*/  SEL R3, RZ, 0xffffffff, P0 ;  /* 0xffffffffff037807 */ /* 0x000fce0000000000 */
.L_x_61044:
[----:B------:R-:W-:Y:S05]  /*1010*/  BSYNC.RECONVERGENT B1 ;  /* 0x0000000000017941 */ /* 0x000fea0003800200 */
.L_x_61043:
        /* <DEDUP_REMOVED lines=27> */
.L_x_61054:
        /* <DEDUP_REMOVED lines=20> */
.L_x_61053:
[----:B------:R-:W-:Y:S05]  /*1310*/  BSYNC.RECONVERGENT B2 ;  /* 0x0000000000027941 */ /* 0x000fea0003800200 */
.L_x_61052:
[----:B------:R-:W-:Y:S05]  /*1320*/  BRA `(.L_x_61050) ;  /* 0x0000000000187947 */ /* 0x000fea0003800000 */
.L_x_61051:
[----:B------:R-:W-:Y:S01]  /*1330*/  LOP3.LUT R18, R18, 0x1, RZ, 0xc0, !PT ;  /* 0x0000000112127812 */ /* 0x000fe200078ec0ff */
[----:B------:R-:W-:-:S03]  /*1340*/  IMAD.MOV.U32 R4, RZ, RZ, 0x1 ;  /* 0x00000001ff047424 */ /* 0x000fc600078e00ff */
[----:B------:R-:W-:-:S04]  /*1350*/  ISETP.NE.U32.AND P0, PT, R18, 0x1, PT ;  /* 0x000000011200780c */ /* 0x000fc80003f05070 */
[----:B------:R-:W-:-:S04]  /*1360*/  ISETP.NE.U32.AND.EX P0, PT, RZ, RZ, PT, P0 ;  /* 0x000000ffff00720c */ /* 0x000fc80003f05100 */
[----:B------:R-:W-:Y:S02]  /*1370*/  SEL R4, R4, 0xffffffff, P0 ;  /* 0xffffffff04047807 */ /* 0x000fe40000000000 */
[----:B------:R-:W-:-:S07]  /*1380*/  SEL R5, RZ, 0xffffffff, P0 ;  /* 0xffffffffff057807 */ /* 0x000fce0000000000 */
.L_x_61050:
[----:B------:R-:W-:Y:S05]  /*1390*/  BSYNC.RECONVERGENT B1 ;  /* 0x0000000000017941 */ /* 0x000fea0003800200 */
.L_x_61049:
        /* <DEDUP_REMOVED lines=27> */
.L_x_61060:
        /* <DEDUP_REMOVED lines=20> */
.L_x_61059:
[----:B------:R-:W-:Y:S05]  /*1690*/  BSYNC.RECONVERGENT B2 ;  /* 0x0000000000027941 */ /* 0x000fea0003800200 */
.L_x_61058:
[----:B------:R-:W-:Y:S05]  /*16a0*/  BRA `(.L_x_61056) ;  /* 0x0000000000187947 */ /* 0x000fea0003800000 */
.L_x_61057:
[----:B------:R-:W-:Y:S01]  /*16b0*/  LOP3.LUT R20, R20, 0x1, RZ, 0xc0, !PT ;  /* 0x0000000114147812 */ /* 0x000fe200078ec0ff */
[----:B------:R-:W-:-:S03]  /*16c0*/  IMAD.MOV.U32 R6, RZ, RZ, 0x1 ;  /* 0x00000001ff067424 */ /* 0x000fc600078e00ff */
[----:B------:R-:W-:-:S04]  /*16d0*/  ISETP.NE.U32.AND P0, PT, R20, 0x1, PT ;  /* 0x000000011400780c */ /* 0x000fc80003f05070 */
[----:B------:R-:W-:-:S04]  /*16e0*/  ISETP.NE.U32.AND.EX P0, PT, RZ, RZ, PT, P0 ;  /* 0x000000ffff00720c */ /* 0x000fc80003f05100 */
[----:B------:R-:W-:Y:S02]  /*16f0*/  SEL R6, R6, 0xffffffff, P0 ;  /* 0xffffffff06067807 */ /* 0x000fe40000000000 */
[----:B------:R-:W-:-:S07]  /*1700*/  SEL R7, RZ, 0xffffffff, P0 ;  /* 0xffffffffff077807 */ /* 0x000fce0000000000 */
.L_x_61056:
[----:B------:R-:W-:Y:S05]  /*1710*/  BSYNC.RECONVERGENT B1 ;  /* 0x0000000000017941 */ /* 0x000fea0003800200 */
.L_x_61055:
        /* <DEDUP_REMOVED lines=27> */
.L_x_61066:
        /* <DEDUP_REMOVED lines=20> */
.L_x_61065:
[----:B------:R-:W-:Y:S05]  /*1a10*/  BSYNC.RECONVERGENT B2 ;  /* 0x0000000000027941 */ /* 0x000fea0003800200 */
.L_x_61064:
[----:B------:R-:W-:Y:S05]  /*1a20*/  BRA `(.L_x_61062) ;  /* 0x0000000000187947 */ /* 0x000fea0003800000 */
.L_x_61063:
[----:B------:R-:W-:Y:S01]  /*1a30*/  LOP3.LUT R22, R22, 0x1, RZ, 0xc0, !PT ;  /* 0x0000000116167812 */ /* 0x000fe200078ec0ff */
[----:B------:R-:W-:-:S03]  /*1a40*/  IMAD.MOV.U32 R8, RZ, RZ, 0x1 ;  /* 0x00000001ff087424 */ /* 0x000fc600078e00ff */
[----:B------:R-:W-:-:S04]  /*1a50*/  ISETP.NE.U32.AND P0, PT, R22, 0x1, PT ;  /* 0x000000011600780c */ /* 0x000fc80003f05070 */
[----:B------:R-:W-:-:S04]  /*1a60*/  ISETP.NE.U32.AND.EX P0, PT, RZ, RZ, PT, P0 ;  /* 0x000000ffff00720c */ /* 0x000fc80003f05100 */
[----:B------:R-:W-:Y:S02]  /*1a70*/  SEL R8, R8, 0xffffffff, P0 ;  /* 0xffffffff08087807 */ /* 0x000fe40000000000 */
[----:B------:R-:W-:-:S07]  /*1a80*/  SEL R9, RZ, 0xffffffff, P0 ;  /* 0xffffffffff097807 */ /* 0x000fce0000000000 */
.L_x_61062:
[----:B------:R-:W-:Y:S05]  /*1a90*/  BSYNC.RECONVERGENT B1 ;  /* 0x0000000000017941 */ /* 0x000fea0003800200 */
.L_x_61061:
        /* <DEDUP_REMOVED lines=27> */
.L_x_61072:
        /* <DEDUP_REMOVED lines=20> */
.L_x_61071:
[----:B------:R-:W-:Y:S05]  /*1d90*/  BSYNC.RECONVERGENT B2 ;  /* 0x0000000000027941 */ /* 0x000fea0003800200 */
.L_x_61070:
[----:B------:R-:W-:Y:S05]  /*1da0*/  BRA `(.L_x_61068) ;  /* 0x0000000000187947 */ /* 0x000fea0003800000 */
.L_x_61069:
[----:B------:R-:W-:Y:S01]  /*1db0*/  LOP3.LUT R24, R24, 0x1, RZ, 0xc0, !PT ;  /* 0x0000000118187812 */ /* 0x000fe200078ec0ff */
[----:B------:R-:W-:-:S03]  /*1dc0*/  IMAD.MOV.U32 R10, RZ, RZ, 0x1 ;  /* 0x00000001ff0a7424 */ /* 0x000fc600078e00ff */
[----:B------:R-:W-:-:S04]  /*1dd0*/  ISETP.NE.U32.AND P0, PT, R24, 0x1, PT ;  /* 0x000000011800780c */ /* 0x000fc80003f05070 */
[----:B------:R-:W-:-:S04]  /*1de0*/  ISETP.NE.U32.AND.EX P0, PT, RZ, RZ, PT, P0 ;  /* 0x000000ffff00720c */ /* 0x000fc80003f05100 */
[----:B------:R-:W-:Y:S02]  /*1df0*/  SEL R10, R10, 0xffffffff, P0 ;  /* 0xffffffff0a0a7807 */ /* 0x000fe40000000000 */
[----:B------:R-:W-:-:S07]  /*1e00*/  SEL R11, RZ, 0xffffffff, P0 ;  /* 0xffffffffff0b7807 */ /* 0x000fce0000000000 */
.L_x_61068:
[----:B------:R-:W-:Y:S05]  /*1e10*/  BSYNC.RECONVERGENT B1 ;  /* 0x0000000000017941 */ /* 0x000fea0003800200 */
.L_x_61067:
[----:B------:R-:W-:-:S05]  /*1e20*/  VIADD R14, R32, 0x380 ;  /* 0x00000380200e7836 */ /* 0x000fca0000000000 */
        /* <DEDUP_REMOVED lines=25> */
.L_x_61076:
        /* <DEDUP_REMOVED lines=20> */
.L_x_61075:
[----:B------:R-:W-:Y:S05]  /*2100*/  BSYNC.RECONVERGENT B1 ;  /* 0x0000000000017941 */ /* 0x000fea0003800200 */
.L_x_61074:
[----:B------:R-:W-:Y:S05]  /*2110*/  BRA `(.L_x_61029) ;  /* 0x0000001000ac7947 */ /* 0x000fea0003800000 */
.L_x_61073:
[----:B------:R-:W-:Y:S01]  /*2120*/  LOP3.LUT R26, R26, 0x1, RZ, 0xc0, !PT ;  /* 0x000000011a1a7812 */ /* 0x000fe200078ec0ff */
[----:B------:R-:W-:-:S03]  /*2130*/  IMAD.MOV.U32 R12, RZ, RZ, 0x1 ;  /* 0x00000001ff0c7424 */ /* 0x000fc600078e00ff */
[----:B------:R-:W-:-:S04]  /*2140*/  ISETP.NE.U32.AND P0, PT, R26, 0x1, PT ;  /* 0x000000011a00780c */ /* 0x000fc80003f05070 */
[----:B------:R-:W-:-:S04]  /*2150*/  ISETP.NE.U32.AND.EX P0, PT, RZ, RZ, PT, P0 ;  /* 0x000000ffff00720c */ /* 0x000fc80003f05100 */
[----:B------:R-:W-:Y:S02]  /*2160*/  SEL R12, R12, 0xffffffff, P0 ;  /* 0xffffffff0c0c7807 */ /* 0x000fe40000000000 */
[----:B------:R-:W-:Y:S01]  /*2170*/  SEL R13, RZ, 0xffffffff, P0 ;  /* 0xffffffffff0d7807 */ /* 0x000fe20000000000 */
[----:B------:R-:W-:Y:S06]  /*2180*/  BRA `(.L_x_61029) ;  /* 0x0000001000907947 */ /* 0x000fec0003800000 */
.L_x_61030:
[----:B------:R-:W-:Y:S01]  /*2190*/  ISETP.GE.U32.AND P0, PT, R32, R35, PT ;  /* 0x000000232000720c */ /* 0x000fe20003f06070 */
[----:B------:R-:W-:-:S12]  /*21a0*/  BSSY.RECONVERGENT B1, `(.L_x_61077) ;  /* 0x0000022000017945 */ /* 0x000fd80003800200 */
[----:B------:R-:W-:Y:S05]  /*21b0*/  @P0 BRA `(.L_x_61078) ;  /* 0x0000000000800947 */ /* 0x000fea0003800000 */
[----:B-----5:R-:W-:Y:S02]  /*21c0*/  ISETP.GE.AND P0, PT, R29, RZ, PT ;  /* 0x000000ff1d00720c */ /* 0x020fe40003f06270 */
        /* <DEDUP_REMOVED lines=11> */
.L_x_61079:
        /* <DEDUP_REMOVED lines=17> */
[----:B------:R-:W-:Y:S02]  /*2390*/  IMAD.IADD R39, R31, 0x1, R39 ;  /* 0x000000011f277824 */ /* 0x000fe400078e0227 */
[----:B------:R-:W-:-:S04]  /*23a0*/  IMAD.MOV.U32 R38, RZ, RZ, R30 ;  /* 0x000000ffff267224 */ /* 0x000fc800078e001e */
[----:B------:R-:W-:Y:S05]  /*23b0*/  @P0 BRA `(.L_x_61079) ;  /* 0xfffffffc00b00947 */ /* 0x000fea000383ffff */
.L_x_61078:
[----:B------:R-:W-:Y:S05]  /*23c0*/  BSYNC.RECONVERGENT B1 ;  /* 0x0000000000017941 */ /* 0x000fea0003800200 */
.L_x_61077:
[----:B-----5:R-:W-:Y:S01]  /*23d0*/  VIADD R28, R32, 0x80 ;  /* 0x00000080201c7836 */ /* 0x020fe20000000000 */
[----:B------:R-:W0:Y:S01]  /*23e0*/  LDCU.64 UR6, c[0x0][0x388] ;  /* 0x00007100ff0677ac */ /* 0x000e220008000a00 */
[----:B------:R-:W-:Y:S03]  /*23f0*/  BSSY.RECONVERGENT B1, `(.L_x_61080) ;  /* 0x0000023000017945 */ /* 0x000fe60003800200 */
[----:B------:R-:W-:-:S13]  /*2400*/  ISETP.GE.U32.AND P0, PT, R28, R35, PT ;  /* 0x000000231c00720c */ /* 0x000fda0003f06070 */
        /* <DEDUP_REMOVED lines=14> */
.L_x_61082:
        /* <DEDUP_REMOVED lines=19> */
.L_x_61081:
[----:B0-----:R-:W-:Y:S05]  /*2620*/  BSYNC.RECONVERGENT B1 ;  /* 0x0000000000017941 */ /* 0x001fea0003800200 */
.L_x_61080:
[----:B------:R-:W-:Y:S01]  /*2630*/  VIADD R14, R32, 0x100 ;  /* 0x00000100200e7836 */ /* 0x000fe20000000000 */
[----:B------:R-:W-:Y:S04]  /*2640*/  BSSY.RECONVERGENT B1, `(.L_x_61083) ;  /* 0x0000023000017945 */ /* 0x000fe80003800200 */
[----:B------:R-:W-:-:S13]  /*2650*/  ISETP.GE.U32.AND P0, PT, R14, R35, PT ;  /* 0x000000230e00720c */ /* 0x000fda0003f06070 */
        /* <DEDUP_REMOVED lines=13> */
.L_x_61085:
        /* <DEDUP_REMOVED lines=20> */
.L_x_61084:
[----:B------:R-:W-:Y:S05]  /*2870*/  BSYNC.RECONVERGENT B1 ;  /* 0x0000000000017941 */ /* 0x000fea0003800200 */
.L_x_61083:
        /* <DEDUP_REMOVED lines=16> */
.L_x_61088:
        /* <DEDUP_REMOVED lines=20> */
.L_x_61087:
[----:B------:R-:W-:Y:S05]  /*2ac0*/  BSYNC.RECONVERGENT B1 ;  /* 0x0000000000017941 */ /* 0x000fea0003800200 */
.L_x_61086:
        /* <DEDUP_REMOVED lines=16> */
.L_x_61091:
        /* <DEDUP_REMOVED lines=20> */
.L_x_61090:
[----:B------:R-:W-:Y:S05]  /*2d10*/  BSYNC.RECONVERGENT B1 ;  /* 0x0000000000017941 */ /* 0x000fea0003800200 */
.L_x_61089:
        /* <DEDUP_REMOVED lines=16> */
.L_x_61094:
        /* <DEDUP_REMOVED lines=20> */
.L_x_61093:
[----:B------:R-:W-:Y:S05]  /*2f60*/  BSYNC.RECONVERGENT B1 ;  /* 0x0000000000017941 */ /* 0x000fea0003800200 */
.L_x_61092:
        /* <DEDUP_REMOVED lines=16> */
.L_x_61097:
        /* <DEDUP_REMOVED lines=20> */
.L_x_61096:
[----:B------:R-:W-:Y:S05]  /*31b0*/  BSYNC.RECONVERGENT B1 ;  /* 0x0000000000017941 */ /* 0x000fea0003800200 */
.L_x_61095:
[----:B------:R-:W-:-:S05]  /*31c0*/  VIADD R14, R32, 0x380 ;  /* 0x00000380200e7836 */ /* 0x000fca0000000000 */
        /* <DEDUP_REMOVED lines=12> */
.L_x_61098:
        /* <DEDUP_REMOVED lines=20> */
.L_x_61029:
[----:B------:R-:W-:Y:S05]  /*33d0*/  BSYNC.RECONVERGENT B0 ;  /* 0x0000000000007941 */ /* 0x000fea0003800200 */
.L_x_61028:
[----:B------:R-:W-:Y:S01]  /*33e0*/  ISETP.GE.U32.AND P0, PT, R32, R35, PT ;  /* 0x000000232000720c */ /* 0x000fe20003f06070 */
[----:B------:R-:W-:Y:S04]  /*33f0*/  BSSY.RECONVERGENT B0, `(.L_x_61099) ;  /* 0x0000034000007945 */ /* 0x000fe80003800200 */
[----:B------:R-:W-:Y:S01]  /*3400*/  BSSY.RELIABLE B1, `(.L_x_61100) ;  /* 0x000002c000017945 */ /* 0x000fe20003800100 */
[----:B------:R-:W-:-:S07]  /*3410*/  IMAD.MOV.U32 R40, RZ, RZ, R0 ;  /* 0x000000ffff287224 */ /* 0x000fce00078e0000 */
[----:B------:R-:W-:Y:S05]  /*3420*/  @P0 BRA `(.L_x_61101) ;  /* 0x0000000000300947 */ /* 0x000fea0003800000 */
[----:B-----5:R-:W0:Y:S01]  /*3430*/  LDC.64 R14, c[0x0][0x398] ;  /* 0x0000e600ff0e7b82 */ /* 0x020e220000000a00 */
        /* <DEDUP_REMOVED lines=11> */
.L_x_61101:
[----:B------:R-:W-:-:S13]  /*34f0*/  ISETP.GE.U32.AND P0, PT, R32, R35, PT ;  /* 0x000000232000720c */ /* 0x000fda0003f06070 */
[----:B------:R-:W-:Y:S05]  /*3500*/  @P0 BRA `(.L_x_61103) ;  /* 0x0000000000300947 */ /* 0x000fea0003800000 */
[----:B0----5:R-:W0:Y:S01]  /*3510*/  LDC.64 R14, c[0x0][0x398] ;  /* 0x0000e600ff0e7b82 */ /* 0x021e220000000a00 */
[----:B------:R-:W-:Y:S02]  /*3520*/  IMAD.IADD R17, R37, 0x1, R32 ;  /* 0x0000000125117824 */ /* 0x000fe400078e0220 */
[----:B------:R-:W-:Y:S02]  /*3530*/  VIADD R32, R32, 0x80 ;  /* 0x0000008020207836 */ /* 0x000fe40000000000 */
[----:B0-----:R-:W-:-:S05]  /*3540*/  IMAD.WIDE.U32 R14, R17, 0x8, R14 ;  /* 0x00000008110e7825 */ /* 0x001fca00078e000e */
[----:B------:R1:W-:Y:S02]  /*3550*/  STG.E.64 desc[UR4][R14.64], R2 ;  /* 0x000000020e007986 */ /* 0x0003e4000c101b04 */
.L_x_61102:
[----:B------:R-:W-:-:S13]  /*3560*/  ISETP.GE.U32.AND P0, PT, R32, R35, PT ;  /* 0x000000232000720c */ /* 0x000fda0003f06070 */
[----:B------:R-:W-:Y:S05]  /*3570*/  @P0 BRA `(.L_x_61104) ;  /* 0x0000000000300947 */ /* 0x000fea0003800000 */
[----:B-1----:R-:W1:Y:S01]  /*3580*/  LDC.64 R2, c[0x0][0x398] ;  /* 0x0000e600ff027b82 */ /* 0x002e620000000a00 */
[----:B0-----:R-:W-:Y:S02]  /*3590*/  IMAD.IADD R15, R37, 0x1, R32 ;  /* 0x00000001250f7824 */ /* 0x001fe400078e0220 */
[----:B------:R-:W-:Y:S02]  /*35a0*/  VIADD R32, R32, 0x80 ;  /* 0x0000008020207836 */ /* 0x000fe40000000000 */
[----:B-1----:R-:W-:-:S05]  /*35b0*/  IMAD.WIDE.U32 R2, R15, 0x8, R2 ;  /* 0x000000080f027825 */ /* 0x002fca00078e0002 */
[----:B------:R1:W-:Y:S02]  /*35c0*/  STG.E.64 desc[UR4][R2.64], R4 ;  /* 0x0000000402007986 */ /* 0x0003e4000c101b04 */
.L_x_61103:
[----:B------:R-:W-:-:S13]  /*35d0*/  ISETP.GE.U32.AND P0, PT, R32, R35, PT ;  /* 0x000000232000720c */ /* 0x000fda0003f06070 */
[----:B------:R-:W-:Y:S05]  /*35e0*/  @P0 BRA `(.L_x_61105) ;  /* 0x0000000000340947 */ /* 0x000fea0003800000 */
[----:B-1----:R-:W1:Y:S01]  /*35f0*/  LDC.64 R2, c[0x0][0x398] ;  /* 0x0000e600ff027b82 */ /* 0x002e620000000a00 */
[----:B------:R-:W-:Y:S02]  /*3600*/  IMAD.IADD R5, R37, 0x1, R32 ;  /* 0x0000000125057824 */ /* 0x000fe400078e0220 */
[----:B------:R-:W-:Y:S02]  /*3610*/  VIADD R32, R32, 0x80 ;  /* 0x0000008020207836 */ /* 0x000fe40000000000 */
[----:B-1----:R-:W-:-:S05]  /*3620*/  IMAD.WIDE.U32 R2, R5, 0x8, R2 ;  /* 0x0000000805027825 */ /* 0x002fca00078e0002 */
[----:B------:R2:W-:Y:S02]  /*3630*/  STG.E.64 desc[UR4][R2.64], R6 ;  /* 0x0000000602007986 */ /* 0x0005e4000c101b04 */
.L_x_61104:
[----:B------:R-:W-:-:S13]  /*3640*/  ISETP.GE.U32.AND P0, PT, R32, R35, PT ;  /* 0x000000232000720c */ /* 0x000fda0003f06070 */
[----:B------:R-:W-:Y:S05]  /*3650*/  @P0 BREAK.RELIABLE B1 ;  /* 0x0000000000010942 */ /* 0x000fea0003800100 */
[----:B------:R-:W-:Y:S05]  /*3660*/  @P0 BRA `(.L_x_61106) ;  /* 0x0000000000300947 */ /* 0x000fea0003800000 */
[----:B-12---:R-:W1:Y:S01]  /*3670*/  LDC.64 R2, c[0x0][0x398] ;  /* 0x0000e600ff027b82 */ /* 0x006e620000000a00 */
[----:B------:R-:W-:Y:S02]  /*3680*/  IMAD.IADD R5, R37, 0x1, R32 ;  /* 0x0000000125057824 */ /* 0x000fe400078e0220 */
[----:B------:R-:W-:Y:S02]  /*3690*/  VIADD R32, R32, 0x80 ;  /* 0x0000008020207836 */ /* 0x000fe40000000000 */
[----:B-1----:R-:W-:-:S05]  /*36a0*/  IMAD.WIDE.U32 R2, R5, 0x8, R2 ;  /* 0x0000000805027825 */ /* 0x002fca00078e0002 */
[----:B------:R2:W-:Y:S02]  /*36b0*/  STG.E.64 desc[UR4][R2.64], R8 ;  /* 0x0000000802007986 */ /* 0x0005e4000c101b04 */
.L_x_61105:
[----:B------:R-:W-:Y:S05]  /*36c0*/  BSYNC.RELIABLE B1 ;  /* 0x0000000000017941 */ /* 0x000fea0003800100 */
.L_x_61100:
[----:B------:R-:W-:-:S13]  /*36d0*/  ISETP.GE.U32.AND P0, PT, R32, R35, PT ;  /* 0x000000232000720c */ /* 0x000fda0003f06070 */
[----:B-12---:R-:W1:Y:S01]  /*36e0*/  @!P0 LDC.64 R2, c[0x0][0x398] ;  /* 0x0000e600ff028b82 */ /* 0x006e620000000a00 */
[----:B------:R-:W-:Y:S02]  /*36f0*/  @!P0 IMAD.IADD R5, R37, 0x1, R32 ;  /* 0x0000000125058824 */ /* 0x000fe400078e0220 */
[----:B------:R-:W-:Y:S02]  /*3700*/  @!P0 VIADD R32, R32, 0x80 ;  /* 0x0000008020208836 */ /* 0x000fe40000000000 */
[----:B-1----:R-:W-:-:S05]  /*3710*/  @!P0 IMAD.WIDE.U32 R2, R5, 0x8, R2 ;  /* 0x0000000805028825 */ /* 0x002fca00078e0002 */
[----:B------:R3:W-:Y:S02]  /*3720*/  @!P0 STG.E.64 desc[UR4][R2.64], R10 ;  /* 0x0000000a02008986 */ /* 0x0007e4000c101b04 */
.L_x_61106:
[----:B------:R-:W-:Y:S05]  /*3730*/  BSYNC.RECONVERGENT B0 ;  /* 0x0000000000007941 */ /* 0x000fea0003800200 */
.L_x_61099:
[----:B------:R-:W-:Y:S05]  /*3740*/  WARPSYNC.ALL ;  /* 0x0000000000007948 */ /* 0x000fea0003800000 */
[----:B------:R-:W-:-:S13]  /*3750*/  ISETP.GE.U32.AND P0, PT, R32, R35, PT ;  /* 0x000000232000720c */ /* 0x000fda0003f06070 */
[----:B------:R-:W-:Y:S05]  /*3760*/  @P0 EXIT ;  /* 0x000000000000094d */ /* 0x000fea0003800000 */
[----:B-123--:R-:W1:Y:S01]  /*3770*/  LDC.64 R2, c[0x0][0x398] ;  /* 0x0000e600ff027b82 */ /* 0x00ee620000000a00 */
[----:B------:R-:W-:-:S04]  /*3780*/  IMAD.IADD R37, R37, 0x1, R32 ;  /* 0x0000000125257824 */ /* 0x000fc800078e0220 */
[----:B-1----:R-:W-:-:S05]  /*3790*/  IMAD.WIDE.U32 R2, R37, 0x8, R2 ;  /* 0x0000000825027825 */ /* 0x002fca00078e0002 */
[----:B------:R-:W-:Y:S01]  /*37a0*/  STG.E.64 desc[UR4][R2.64], R12 ;  /* 0x0000000c02007986 */ /* 0x000fe2000c101b04 */
[----:B------:R-:W-:Y:S05]  /*37b0*/  EXIT ;  /* 0x000000000000794d */ /* 0x000fea0003800000 */
.L_x_61027:
[----:B------:R-:W0:Y:S01]  /*37c0*/  LDCU.64 UR6, c[0x0][0x388] ;  /* 0x00007100ff0677ac */ /* 0x000e220008000a00 */
[----:B------:R-:W1:Y:S01]  /*37d0*/  S2R R2, SR_TID.X ;  /* 0x0000000000027919 */ /* 0x000e620000002100 */
[----:B------:R-:W-:Y:S01]  /*37e0*/  BSSY.RECONVERGENT B0, `(.L_x_61107) ;  /* 0x00002d5000007945 */ /* 0x000fe20003800200 */
[----:B------:R-:W2:Y:S01]  /*37f0*/  LDCU.64 UR8, c[0x0][0x388] ;  /* 0x00007100ff0877ac */ /* 0x000ea20008000a00 */
[----:B0-----:R-:W-:-:S04]  /*3800*/  UISETP.NE.U32.AND UP0, UPT, UR6, 0x1, UPT ;  /* 0x000000010600788c */ /* 0x001fc8000bf05070 */
[----:B------:R-:W-:Y:S01]  /*3810*/  UISETP.NE.AND.EX UP0, UPT, UR7, URZ, UPT, UP0 ;  /* 0x000000ff0700728c */ /* 0x000fe2000bf05300 */
[----:B--2---:R-:W-:Y:S02]  /*3820*/  IMAD.U32 R24, RZ, RZ, UR8 ;  /* 0x00000008ff187e24 */ /* 0x004fe4000f8e00ff */
[----:B------:R-:W-:Y:S02]  /*3830*/  IMAD.U32 R27, RZ, RZ, UR9 ;  /* 0x00000009ff1b7e24 */ /* 0x000fe4000f8e00ff */
[----:B------:R-:W-:Y:S02]  /*3840*/  IMAD.U32 R18, RZ, RZ, UR8 ;  /* 0x00000008ff127e24 */ /* 0x000fe4000f8e00ff */
[----:B------:R-:W-:Y:S02]  /*3850*/  IMAD.U32 R19, RZ, RZ, UR9 ;  /* 0x00000009ff137e24 */ /* 0x000fe4000f8e00ff */
[----:B------:R-:W-:Y:S02]  /*3860*/  IMAD.U32 R6, RZ, RZ, UR8 ;  /* 0x00000008ff067e24 */ /* 0x000fe4000f8e00ff */
[----:B------:R-:W-:-:S02]  /*3870*/  IMAD.U32 R7, RZ, RZ, UR9 ;  /* 0x00000009ff077e24 */ /* 0x000fc4000f8e00ff */
[----:B------:R-:W-:Y:S02]  /*3880*/  IMAD.U32 R4, RZ, RZ, UR8 ;  /* 0x00000008ff047e24 */ /* 0x000fe4000f8e00ff */
        /* <DEDUP_REMOVED lines=8> */
[----:B------:R-:W-:Y:S01]  /*3910*/  IMAD.U32 R21, RZ, RZ, UR9 ;  /* 0x00000009ff157e24 */ /* 0x000fe2000f8e00ff */
[----:B-1----:R-:W-:Y:S06]  /*3920*/  BRA.U !UP0, `(.L_x_61108) ;  /* 0x0000002d08007547 */ /* 0x002fec000b800000 */
[----:B------:R-:W0:Y:S02]  /*3930*/  LDC.64 R4, c[0x0][0x3a0] ;  /* 0x0000e800ff047b82 */ /* 0x000e240000000a00 */
[----:B0-----:R-:W-:-:S04]  /*3940*/  IMAD.WIDE.U32 R4, R37, 0x8, R4 ;  /* 0x0000000825047825 */ /* 0x001fc800078e0004 */
[----:B------:R-:W-:-:S05]  /*3950*/  IMAD.WIDE.U32 R20, R2, 0x10, R4 ;  /* 0x0000001002147825 */ /* 0x000fca00078e0004 */
[----:B------:R0:W5:Y:S04]  /*3960*/  LDG.E.128 R16, desc[UR4][R20.64] ;  /* 0x0000000414107981 */ /* 0x000168000c1e1d00 */
[----:B------:R0:W5:Y:S04]  /*3970*/  LDG.E.128 R4, desc[UR4][R20.64+0x800] ;  /* 0x0008000414047981 */ /* 0x000168000c1e1d00 */
[----:B------:R0:W5:Y:S04]  /*3980*/  LDG.E.128 R8, desc[UR4][R20.64+0x1000] ;  /* 0x0010000414087981 */ /* 0x000168000c1e1d00 */
[----:B------:R0:W5:Y:S01]  /*3990*/  LDG.E.128 R12, desc[UR4][R20.64+0x1800] ;  /* 0x00180004140c7981 */ /* 0x000162000c1e1d00 */
[----:B------:R-:W-:-:S04]  /*39a0*/  UISETP.NE.U32.AND UP0, UPT, UR6, -0x1, UPT ;  /* 0xffffffff0600788c */ /* 0x000fc8000bf05070 */
[----:B------:R-:W-:-:S09]  /*39b0*/  UISETP.NE.AND.EX UP0, UPT, UR7, -0x1, UPT, UP0 ;  /* 0xffffffff0700788c */ /* 0x000fd2000bf05300 */
[----:B0-----:R-:W-:Y:S05]  /*39c0*/  BRA.U UP0, `(.L_x_61109) ;  /* 0x0000001900ac7547 */ /* 0x001fea000b800000 */
[----:B-----5:R-:W-:Y:S01]  /*39d0*/  ISETP.GE.AND P0, PT, R17, RZ, PT ;  /* 0x000000ff1100720c */ /* 0x020fe20003f06270 */
        /* <DEDUP_REMOVED lines=24> */
.L_x_61114:
        /* <DEDUP_REMOVED lines=20> */
.L_x_61113:
[----:B------:R-:W-:Y:S05]  /*3ca0*/  BSYNC.RECONVERGENT B2 ;  /* 0x0000000000027941 */ /* 0x000fea0003800200 */
.L_x_61112:
[----:B------:R-:W-:Y:S05]  /*3cb0*/  BRA `(.L_x_61115) ;  /* 0x0000000000187947 */ /* 0x000fea0003800000 */
.L_x_61111:
[----:B------:R-:W-:Y:S01]  /*3cc0*/  LOP3.LUT R16, R16, 0x1, RZ, 0xc0, !PT ;  /* 0x0000000110107812 */ /* 0x000fe200078ec0ff */
[----:B------:R-:W-:-:S03]  /*3cd0*/  IMAD.MOV.U32 R0, RZ, RZ, 0x1 ;  /* 0x00000001ff007424 */ /* 0x000fc600078e00ff */
[----:B------:R-:W-:-:S04]  /*3ce0*/  ISETP.NE.U32.AND P0, PT, R16, 0x1, PT ;  /* 0x000000011000780c */ /* 0x000fc80003f05070 */
[----:B------:R-:W-:-:S04]  /*3cf0*/  ISETP.NE.U32.AND.EX P0, PT, RZ, RZ, PT, P0 ;  /* 0x000000ffff00720c */ /* 0x000fc80003f05100 */
[----:B------:R-:W-:Y:S02]  /*3d00*/  SEL R0, R0, 0xffffffff, P0 ;  /* 0xffffffff00007807 */ /* 0x000fe40000000000 */
[----:B------:R-:W-:-:S07]  /*3d10*/  SEL R21, RZ, 0xffffffff, P0 ;  /* 0xffffffffff157807 */ /* 0x000fce0000000000 */
.L_x_61115:
[----:B------:R-:W-:Y:S05]  /*3d20*/  BSYNC.RECONVERGENT B1 ;  /* 0x0000000000017941 */ /* 0x000fea0003800200 */
.L_x_61110:
[----:B------:R-:W-:Y:S01]  /*3d30*/  ISETP.GE.AND P0, PT, R19, RZ, PT ;  /* 0x000000ff1300720c */ /* 0x000fe20003f06270 */
        /* <DEDUP_REMOVED lines=24> */
.L_x_61120:
        /* <DEDUP_REMOVED lines=20> */
.L_x_61119:
[----:B------:R-:W-:Y:S05]  /*4000*/  BSYNC.RECONVERGENT B2 ;  /* 0x0000000000027941 */ /* 0x000fea0003800200 */
.L_x_61118:
[----:B------:R-:W-:Y:S05]  /*4010*/  BRA `(.L_x_61121) ;  /* 0x0000000000187947 */ /* 0x000fea0003800000 */
.L_x_61117:
[----:B------:R-:W-:Y:S01]  /*4020*/  LOP3.LUT R18, R18, 0x1, RZ, 0xc0, !PT ;  /* 0x0000000112127812 */ /* 0x000fe200078ec0ff */
[----:B------:R-:W-:-:S03]  /*4030*/  IMAD.MOV.U32 R20, RZ, RZ, 0x1 ;  /* 0x00000001ff147424 */ /* 0x000fc600078e00ff */
[----:B------:R-:W-:-:S04]  /*4040*/  ISETP.NE.U32.AND P0, PT, R18, 0x1, PT ;  /* 0x000000011200780c */ /* 0x000fc80003f05070 */
[----:B------:R-:W-:-:S04]  /*4050*/  ISETP.NE.U32.AND.EX P0, PT, RZ, RZ, PT, P0 ;  /* 0x000000ffff00720c */ /* 0x000fc80003f05100 */
[----:B------:R-:W-:Y:S02]  /*4060*/  SEL R20, R20, 0xffffffff, P0 ;  /* 0xffffffff14147807 */ /* 0x000fe40000000000 */
[----:B------:R-:W-:-:S07]  /*4070*/  SEL R23, RZ, 0xffffffff, P0 ;  /* 0xffffffffff177807 */ /* 0x000fce0000000000 */
.L_x_61121:
[----:B------:R-:W-:Y:S05]  /*4080*/  BSYNC.RECONVERGENT B1 ;  /* 0x0000000000017941 */ /* 0x000fea0003800200 */
.L_x_61116:
        /* <DEDUP_REMOVED lines=24> */
.L_x_61126:
        /* <DEDUP_REMOVED lines=20> */
.L_x_61125:
[----:B------:R-:W-:Y:S05]  /*4350*/  BSYNC.RECONVERGENT B2 ;  /* 0x0000000000027941 */ /* 0x000fea0003800200 */
.L_x_61124:
[----:B------:R-:W-:Y:S05]  /*4360*/  BRA `(.L_x_61127) ;  /* 0x0000000000187947 */ /* 0x000fea0003800000 */
.L_x_61123:
[----:B------:R-:W-:Y:S01]  /*4370*/  LOP3.LUT R4, R4, 0x1, RZ, 0xc0, !PT ;  /* 0x0000000104047812 */ /* 0x000fe200078ec0ff */
[----:B------:R-:W-:-:S03]  /*4380*/  IMAD.MOV.U32 R16, RZ, RZ, 0x1 ;  /* 0x00000001ff107424 */ /* 0x000fc600078e00ff */
[----:B------:R-:W-:-:S04]  /*4390*/  ISETP.NE.U32.AND P0, PT, R4, 0x1, PT ;  /* 0x000000010400780c */ /* 0x000fc80003f05070 */
[----:B------:R-:W-:-:S04]  /*43a0*/  ISETP.NE.U32.AND.EX P0, PT, RZ, RZ, PT, P0 ;  /* 0x000000ffff00720c */ /* 0x000fc80003f05100 */
[----:B------:R-:W-:Y:S02]  /*43b0*/  SEL R16, R16, 0xffffffff, P0 ;  /* 0xffffffff10107807 */ /* 0x000fe40000000000 */
[----:B------:R-:W-:-:S07]  /*43c0*/  SEL R17, RZ, 0xffffffff, P0 ;  /* 0xffffffffff117807 */ /* 0x000fce0000000000 */
.L_x_61127:
[----:B------:R-:W-:Y:S05]  /*43d0*/  BSYNC.RECONVERGENT B1 ;  /* 0x0000000000017941 */ /* 0x000fea0003800200 */
.L_x_61122:
        /* <DEDUP_REMOVED lines=25> */
.L_x_61132:
        /* <DEDUP_REMOVED lines=20> */
.L_x_61131:
[----:B------:R-:W-:Y:S05]  /*46b0*/  BSYNC.RECONVERGENT B2 ;  /* 0x0000000000027941 */ /* 0x000fea0003800200 */
.L_x_61130:
[----:B------:R-:W-:Y:S05]  /*46c0*/  BRA `(.L_x_61133) ;  /* 0x0000000000187947 */ /* 0x000fea0003800000 */
.L_x_61129:
[----:B------:R-:W-:Y:S01]  /*46d0*/  LOP3.LUT R6, R6, 0x1, RZ, 0xc0, !PT ;  /* 0x0000000106067812 */ /* 0x000fe200078ec0ff */
[----:B------:R-:W-:-:S03]  /*46e0*/  IMAD.MOV.U32 R22, RZ, RZ, 0x1 ;  /* 0x00000001ff167424 */ /* 0x000fc600078e00ff */
[----:B------:R-:W-:-:S04]  /*46f0*/  ISETP.NE.U32.AND P0, PT, R6, 0x1, PT ;  /* 0x000000010600780c */ /* 0x000fc80003f05070 */
[----:B------:R-:W-:-:S04]  /*4700*/  ISETP.NE.U32.AND.EX P0, PT, RZ, RZ, PT, P0 ;  /* 0x000000ffff00720c */ /* 0x000fc80003f05100 */
[----:B------:R-:W-:Y:S02]  /*4710*/  SEL R22, R22, 0xffffffff, P0 ;  /* 0xffffffff16167807 */ /* 0x000fe40000000000 */
[----:B------:R-:W-:-:S07]  /*4720*/  SEL R25, RZ, 0xffffffff, P0 ;  /* 0xffffffffff197807 */ /* 0x000fce0000000000 */
.L_x_61133:
[----:B------:R-:W-:Y:S05]  /*4730*/  BSYNC.RECONVERGENT B1 ;  /* 0x0000000000017941 */ /* 0x000fea0003800200 */
.L_x_61128:
        /* <DEDUP_REMOVED lines=24> */
.L_x_61138:
        /* <DEDUP_REMOVED lines=20> */
.L_x_61137:
[----:B------:R-:W-:Y:S05]  /*4a00*/  BSYNC.RECONVERGENT B2 ;  /* 0x0000000000027941 */ /* 0x000fea0003800200 */
.L_x_61136:
[----:B------:R-:W-:Y:S05]  /*4a10*/  BRA `(.L_x_61139) ;  /* 0x0000000000187947 */ /* 0x000fea0003800000 */
.L_x_61135:
[----:B------:R-:W-:Y:S01]  /*4a20*/  LOP3.LUT R8, R8, 0x1, RZ, 0xc0, !PT ;  /* 0x0000000108087812 */ /* 0x000fe200078ec0ff */
[----:B------:R-:W-:-:S03]  /*4a30*/  IMAD.MOV.U32 R4, RZ, RZ, 0x1 ;  /* 0x00000001ff047424 */ /* 0x000fc600078e00ff */
[----:B------:R-:W-:-:S04]  /*4a40*/  ISETP.NE.U32.AND P0, PT, R8, 0x1, PT ;  /* 0x000000010800780c */ /* 0x000fc80003f05070 */
[----:B------:R-:W-:-:S04]  /*4a50*/  ISETP.NE.U32.AND.EX P0, PT, RZ, RZ, PT, P0 ;  /* 0x000000ffff00720c */ /* 0x000fc80003f05100 */
[----:B------:R-:W-:Y:S02]  /*4a60*/  SEL R4, R4, 0xffffffff, P0 ;  /* 0xffffffff04047807 */ /* 0x000fe40000000000 */
[----:B------:R-:W-:-:S07]  /*4a70*/  SEL R5, RZ, 0xffffffff, P0 ;  /* 0xffffffffff057807 */ /* 0x000fce0000000000 */
.L_x_61139:
[----:B------:R-:W-:Y:S05]  /*4a80*/  BSYNC.RECONVERGENT B1 ;  /* 0x0000000000017941 */ /* 0x000fea0003800200 */
.L_x_61134:
        /* <DEDUP_REMOVED lines=24> */
.L_x_61144:
        /* <DEDUP_REMOVED lines=20> */
.L_x_61143:
[----:B------:R-:W-:Y:S05]  /*4d50*/  BSYNC.RECONVERGENT B2 ;  /* 0x0000000000027941 */ /* 0x000fea0003800200 */
.L_x_61142:
[----:B------:R-:W-:Y:S05]  /*4d60*/  BRA `(.L_x_61145) ;  /* 0x0000000000187947 */ /* 0x000fea0003800000 */
.L_x_61141:
[----:B------:R-:W-:Y:S01]  /*4d70*/  LOP3.LUT R10, R10, 0x1, RZ, 0xc0, !PT ;  /* 0x000000010a0a7812 */ /* 0x000fe200078ec0ff */
[----:B------:R-:W-:-:S03]  /*4d80*/  IMAD.MOV.U32 R6, RZ, RZ, 0x1 ;  /* 0x00000001ff067424 */ /* 0x000fc600078e00ff */
[----:B------:R-:W-:-:S04]  /*4d90*/  ISETP.NE.U32.AND P0, PT, R10, 0x1, PT ;  /* 0x000000010a00780c */ /* 0x000fc80003f05070 */
[----:B------:R-:W-:-:S04]  /*4da0*/  ISETP.NE.U32.AND.EX P0, PT, RZ, RZ, PT, P0 ;  /* 0x000000ffff00720c */ /* 0x000fc80003f05100 */
[----:B------:R-:W-:Y:S02]  /*4db0*/  SEL R6, R6, 0xffffffff, P0 ;  /* 0xffffffff06067807 */ /* 0x000fe40000000000 */
[----:B------:R-:W-:-:S07]  /*4dc0*/  SEL R7, RZ, 0xffffffff, P0 ;  /* 0xffffffffff077807 */ /* 0x000fce0000000000 */
.L_x_61145:
[----:B------:R-:W-:Y:S05]  /*4dd0*/  BSYNC.RECONVERGENT B1 ;  /* 0x0000000000017941 */ /* 0x000fea0003800200 */
.L_x_61140:
        /* <DEDUP_REMOVED lines=24> */
.L_x_61150:
        /* <DEDUP_REMOVED lines=20> */
.L_x_61149:
[----:B------:R-:W-:Y:S05]  /*50a0*/  BSYNC.RECONVERGENT B2 ;  /* 0x0000000000027941 */ /* 0x000fea0003800200 */
.L_x_61148:
[----:B------:R-:W-:Y:S05]  /*50b0*/  BRA `(.L_x_61151) ;  /* 0x0000000000187947 */ /* 0x000fea0003800000 */
.L_x_61147:
[----:B------:R-:W-:Y:S01]  /*50c0*/  LOP3.LUT R12, R12, 0x1, RZ, 0xc0, !PT ;  /* 0x000000010c0c7812 */ /* 0x000fe200078ec0ff */
[----:B------:R-:W-:-:S03]  /*50d0*/  IMAD.MOV.U32 R18, RZ, RZ, 0x1 ;  /* 0x00000001ff127424 */ /* 0x000fc600078e00ff */
[----:B------:R-:W-:-:S04]  /*50e0*/  ISETP.NE.U32.AND P0, PT, R12, 0x1, PT ;  /* 0x000000010c00780c */ /* 0x000fc80003f05070 */
[----:B------:R-:W-:-:S04]  /*50f0*/  ISETP.NE.U32.AND.EX P0, PT, RZ, RZ, PT, P0 ;  /* 0x000000ffff00720c */ /* 0x000fc80003f05100 */
[----:B------:R-:W-:Y:S02]  /*5100*/  SEL R18, R18, 0xffffffff, P0 ;  /* 0xffffffff12127807 */ /* 0x000fe40000000000 */
[----:B------:R-:W-:-:S07]  /*5110*/  SEL R19, RZ, 0xffffffff, P0 ;  /* 0xffffffffff137807 */ /* 0x000fce0000000000 */
.L_x_61151:
[----:B------:R-:W-:Y:S05]  /*5120*/  BSYNC.RECONVERGENT B1 ;  /* 0x0000000000017941 */ /* 0x000fea0003800200 */
.L_x_61146:
        /* <DEDUP_REMOVED lines=24> */
.L_x_61155:
        /* <DEDUP_REMOVED lines=20> */
.L_x_61154:
[----:B------:R-:W-:Y:S05]  /*53f0*/  BSYNC.RECONVERGENT B1 ;  /* 0x0000000000017941 */ /* 0x000fea0003800200 */
.L_x_61153:
[----:B------:R-:W-:Y:S05]  /*5400*/  BRA `(.L_x_61108) ;  /* 0x0000001000487947 */ /* 0x000fea0003800000 */
.L_x_61152:
[----:B------:R-:W-:Y:S01]  /*5410*/  LOP3.LUT R14, R14, 0x1, RZ, 0xc0, !PT ;  /* 0x000000010e0e7812 */ /* 0x000fe200078ec0ff */
[----:B------:R-:W-:-:S03]  /*5420*/  IMAD.MOV.U32 R24, RZ, RZ, 0x1 ;  /* 0x00000001ff187424 */ /* 0x000fc600078e00ff */
[----:B------:R-:W-:-:S04]  /*5430*/  ISETP.NE.U32.AND P0, PT, R14, 0x1, PT ;  /* 0x000000010e00780c */ /* 0x000fc80003f05070 */
[----:B------:R-:W-:-:S04]  /*5440*/  ISETP.NE.U32.AND.EX P0, PT, RZ, RZ, PT, P0 ;  /* 0x000000ffff00720c */ /* 0x000fc80003f05100 */
[----:B------:R-:W-:Y:S02]  /*5450*/  SEL R24, R24, 0xffffffff, P0 ;  /* 0xffffffff18187807 */ /* 0x000fe40000000000 */
[----:B------:R-:W-:Y:S01]  /*5460*/  SEL R27, RZ, 0xffffffff, P0 ;  /* 0xffffffffff1b7807 */ /* 0x000fe20000000000 */
[----:B------:R-:W-:Y:S06]  /*5470*/  BRA `(.L_x_61108) ;  /* 0x00000010002c7947 */ /* 0x000fec0003800000 */
.L_x_61109:
[----:B-----5:R-:W-:Y:S01]  /*5480*/  ISETP.GE.AND P0, PT, R17, RZ, PT ;  /* 0x000000ff1100720c */ /* 0x020fe20003f06270 */
[----:B------:R-:W-:Y:S01]  /*5490*/  BSSY.RECONVERGENT B1, `(.L_x_61156) ;  /* 0x0000021000017945 */ /* 0x000fe20003800200 */
[----:B------:R-:W-:Y:S02]  /*54a0*/  IMAD.MOV.U32 R0, RZ, RZ, RZ ;  /* 0x000000ffff007224 */ /* 0x000fe400078e00ff */
[----:B------:R-:W-:-:S09]  /*54b0*/  IMAD.MOV.U32 R21, RZ, RZ, RZ ;  /* 0x000000ffff157224 */ /* 0x000fd200078e00ff */
        /* <DEDUP_REMOVED lines=10> */
.L_x_61158:
        /* <DEDUP_REMOVED lines=20> */
.L_x_61157:
[----:B------:R-:W-:Y:S05]  /*56a0*/  BSYNC.RECONVERGENT B1 ;  /* 0x0000000000017941 */ /* 0x000fea0003800200 */
.L_x_61156:
[----:B------:R-:W-:Y:S01]  /*56b0*/  ISETP.GE.AND P0, PT, R19, RZ, PT ;  /* 0x000000ff1300720c */ /* 0x000fe20003f06270 */
        /* <DEDUP_REMOVED lines=13> */
.L_x_61161:
[----:B------:R-:W-:Y:S01]  /*5790*/  LOP3.LUT R3, R18, 0x1, RZ, 0xc0, !PT ;  /* 0x0000000112037812 */ /* 0x000fe200078ec0ff */
[----:B------:R-:W-:-:S03]  /*57a0*/  IMAD R17, R25, R22, RZ ;  /* 0x0000001619117224 */ /* 0x000fc600078e02ff */
[----:B------:R-:W-:-:S04]  /*57b0*/  ISETP.NE.U32.AND P0, PT, R3, 0x1, PT ;  /* 0x000000010300780c */ /* 0x000fc80003f05070 */
[----:B------:R-:W-:-:S04]  /*57c0*/  ISETP.NE.U32.AND.EX P0, PT, RZ, RZ, PT, P0 ;  /* 0x000000ffff00720c */ /* 0x000fc80003f05100 */
[----:B------:R-:W-:Y:S01]  /*57d0*/  SEL R3, R25, RZ, !P0 ;  /* 0x000000ff19037207 */ /* 0x000fe20004000000 */
[C---:B------:R-:W-:Y:S01]  /*57e0*/  IMAD R25, R22.reuse, R25, R17 ;  /* 0x0000001916197224 */ /* 0x040fe200078e0211 */
[----:B------:R-:W-:Y:S02]  /*57f0*/  SEL R16, R22, 0x1, !P0 ;  /* 0x0000000116107807 */ /* 0x000fe40004000000 */
[C---:B------:R-:W-:Y:S01]  /*5800*/  ISETP.GT.U32.AND P0, PT, R18.reuse, 0x1, PT ;  /* 0x000000011200780c */ /* 0x040fe20003f04070 */
[----:B------:R-:W-:Y:S01]  /*5810*/  IMAD R3, R3, R20, RZ ;  /* 0x0000001403037224 */ /* 0x000fe200078e02ff */
[----:B------:R-:W-:Y:S02]  /*5820*/  SHF.R.U64 R18, R18, 0x1, R19 ;  /* 0x0000000112127819 */ /* 0x000fe40000001213 */
[----:B------:R-:W-:Y:S01]  /*5830*/  ISETP.GT.U32.AND.EX P0, PT, R19, RZ, PT, P0 ;  /* 0x000000ff1300720c */ /* 0x000fe20003f04100 */
[----:B------:R-:W-:Y:S01]  /*5840*/  IMAD R3, R23, R16, R3 ;  /* 0x0000001017037224 */ /* 0x000fe200078e0203 */
[----:B------:R-:W-:Y:S01]  /*5850*/  SHF.R.U32.HI R19, RZ, 0x1, R19 ;  /* 0x00000001ff137819 */ /* 0x000fe20000011613 */
[----:B------:R-:W-:-:S04]  /*5860*/  IMAD.WIDE.U32 R22, R22, R22, RZ ;  /* 0x0000001616167225 */ /* 0x000fc800078e00ff */
[----:B------:R-:W-:-:S04]  /*5870*/  IMAD.WIDE.U32 R16, R16, R20, RZ ;  /* 0x0000001410107225 */ /* 0x000fc800078e00ff */
[----:B------:R-:W-:Y:S02]  /*5880*/  IMAD.IADD R25, R23, 0x1, R25 ;  /* 0x0000000117197824 */ /* 0x000fe400078e0219 */
[----:B------:R-:W-:Y:S02]  /*5890*/  IMAD.MOV.U32 R20, RZ, RZ, R16 ;  /* 0x000000ffff147224 */ /* 0x000fe400078e0010 */
[----:B------:R-:W-:Y:S01]  /*58a0*/  IMAD.IADD R23, R17, 0x1, R3 ;  /* 0x0000000111177824 */ /* 0x000fe200078e0203 */
[----:B------:R-:W-:Y:S06]  /*58b0*/  @P0 BRA `(.L_x_61161) ;  /* 0xfffffffc00b40947 */ /* 0x000fec000383ffff */
.L_x_61160:
[----:B------:R-:W-:Y:S05]  /*58c0*/  BSYNC.RECONVERGENT B1 ;  /* 0x0000000000017941 */ /* 0x000fea0003800200 */
.L_x_61159:
[----:B------:R-:W-:Y:S01]  /*58d0*/  ISETP.GE.AND P0, PT, R5, RZ, PT ;  /* 0x000000ff0500720c */ /* 0x000fe20003f06270 */
[----:B------:R-:W-:Y:S01]  /*58e0*/  BSSY.RECONVERGENT B1, `(.L_x_61162) ;  /* 0x0000020000017945 */ /* 0x000fe20003800200 */
        /* <DEDUP_REMOVED lines=11> */
.L_x_61164:
        /* <DEDUP_REMOVED lines=20> */
.L_x_61163:
[----:B------:R-:W-:Y:S05]  /*5ae0*/  BSYNC.RECONVERGENT B1 ;  /* 0x0000000000017941 */ /* 0x000fea0003800200 */
.L_x_61162:
        /* <DEDUP_REMOVED lines=14> */
.L_x_61167:
        /* <DEDUP_REMOVED lines=19> */
.L_x_61166:
[----:B------:R-:W-:Y:S05]  /*5d00*/  BSYNC.RECONVERGENT B1 ;  /* 0x0000000000017941 */ /* 0x000fea0003800200 */
.L_x_61165:
        /* <DEDUP_REMOVED lines=13> */
.L_x_61170:
        /* <DEDUP_REMOVED lines=20> */
.L_x_61169:
[----:B------:R-:W-:Y:S05]  /*5f20*/  BSYNC.RECONVERGENT B1 ;  /* 0x0000000000017941 */ /* 0x000fea0003800200 */
.L_x_61168:
        /* <DEDUP_REMOVED lines=13> */
.L_x_61173:
        /* <DEDUP_REMOVED lines=9> */
[--C-:B------:R-:W-:Y:S01]  /*6090*/  SHF.R.U64 R10, R10, 0x1, R11.reuse ;  /* 0x000000010a0a7819 */ /* 0x100fe2000000120b */
[----:B------:R-:W-:Y:S01]  /*60a0*/  IMAD.WIDE.U32 R8, R8, R8, RZ ;  /* 0x0000000808087225 */ /* 0x000fe200078e00ff */
[----:B------:R-:W-:Y:S02]  /*60b0*/  ISETP.GT.U32.AND.EX P0, PT, R11, RZ, PT, P0 ;  /* 0x000000ff0b00720c */ /* 0x000fe40003f04100 */
[----:B------:R-:W-:Y:S01]  /*60c0*/  SHF.R.U32.HI R11, RZ, 0x1, R11 ;  /* 0x00000001ff0b7819 */ /* 0x000fe2000001160b */
[----:B------:R-:W-:-:S02]  /*60d0*/  IMAD R27, R7, R3, R18 ;  /* 0x00000003071b7224 */ /* 0x000fc400078e0212 */
[----:B------:R-:W-:-:S04]  /*60e0*/  IMAD.WIDE.U32 R6, R3, R6, RZ ;  /* 0x0000000603067225 */ /* 0x000fc800078e00ff */
[----:B------:R-:W-:Y:S02]  /*60f0*/  IMAD.IADD R19, R9, 0x1, R19 ;  /* 0x0000000109137824 */ /* 0x000fe400078e0213 */
[----:B------:R-:W-:Y:S02]  /*6100*/  IMAD.IADD R7, R7, 0x1, R27 ;  /* 0x0000000107077824 */ /* 0x000fe400078e021b */
[----:B------:R-:W-:Y:S05]  /*6110*/  @P0 BRA `(.L_x_61173) ;  /* 0xfffffffc00b80947 */ /* 0x000fea000383ffff */
.L_x_61172:
[----:B------:R-:W-:Y:S05]  /*6120*/  BSYNC.RECONVERGENT B1 ;  /* 0x0000000000017941 */ /* 0x000fea0003800200 */
.L_x_61171:
        /* <DEDUP_REMOVED lines=13> */
.L_x_61176:
        /* <DEDUP_REMOVED lines=20> */
.L_x_61175:
[----:B------:R-:W-:Y:S05]  /*6340*/  BSYNC.RECONVERGENT B1 ;  /* 0x0000000000017941 */ /* 0x000fea0003800200 */
.L_x_61174:
        /* <DEDUP_REMOVED lines=11> */
.L_x_61177:
[----:B------:R-:W-:Y:S01]  /*6400*/  LOP3.LUT R3, R14, 0x1, RZ, 0xc0, !PT ;  /* 0x000000010e037812 */ /* 0x000fe200078ec0ff */
[----:B------:R-:W-:-:S03]  /*6410*/  IMAD R9, R33, R34, RZ ;  /* 0x0000002221097224 */ /* 0x000fc600078e02ff */
[----:B------:R-:W-:-:S04]  /*6420*/  ISETP.NE.U32.AND P0, PT, R3, 0x1, PT ;  /* 0x000000010300780c */ /* 0x000fc80003f05070 */
[----:B------:R-:W-:-:S04]  /*6430*/  ISETP.NE.U32.AND.EX P0, PT, RZ, RZ, PT, P0 ;  /* 0x000000ffff00720c */ /* 0x000fc80003f05100 */
[----:B------:R-:W-:Y:S01]  /*6440*/  SEL R3, R33, RZ, !P0 ;  /* 0x000000ff21037207 */ /* 0x000fe20004000000 */
[C---:B------:R-:W-:Y:S01]  /*6450*/  IMAD R33, R34.reuse, R33, R9 ;  /* 0x0000002122217224 */ /* 0x040fe200078e0209 */
        /* <DEDUP_REMOVED lines=13> */
.L_x_61108:
[----:B------:R-:W-:Y:S05]  /*6530*/  BSYNC.RECONVERGENT B0 ;  /* 0x0000000000007941 */ /* 0x000fea0003800200 */
.L_x_61107:
[----:B------:R-:W0:Y:S01]  /*6540*/  LDC.64 R8, c[0x0][0x398] ;  /* 0x0000e600ff087b82 */ /* 0x000e220000000a00 */
[----:B------:R-:W-:Y:S02]  /*6550*/  IMAD.MOV.U32 R11, RZ, RZ, R25 ;  /* 0x000000ffff0b7224 */ /* 0x000fe400078e0019 */
[----:B------:R-:W-:Y:S02]  /*6560*/  IMAD.MOV.U32 R26, RZ, RZ, R24 ;  /* 0x000000ffff1a7224 */ /* 0x000fe400078e0018 */
[----:B------:R-:W-:Y:S02]  /*6570*/  IMAD.MOV.U32 R10, RZ, RZ, R22 ;  /* 0x000000ffff0a7224 */ /* 0x000fe400078e0016 */
[----:B------:R-:W-:Y:S02]  /*6580*/  IMAD.MOV.U32 R14, RZ, RZ, R20 ;  /* 0x000000ffff0e7224 */ /* 0x000fe400078e0014 */
[----:B------:R-:W-:Y:S02]  /*6590*/  IMAD.MOV.U32 R15, RZ, RZ, R23 ;  /* 0x000000ffff0f7224 */ /* 0x000fe400078e0017 */
[----:B------:R-:W-:-:S02]  /*65a0*/  IMAD.MOV.U32 R12, RZ, RZ, R0 ;  /* 0x000000ffff0c7224 */ /* 0x000fc400078e0000 */
[----:B------:R-:W-:Y:S02]  /*65b0*/  IMAD.MOV.U32 R13, RZ, RZ, R21 ;  /* 0x000000ffff0d7224 */ /* 0x000fe400078e0015 */
[----:B------:R-:W-:Y:S02]  /*65c0*/  IMAD.MOV.U32 R24, RZ, RZ, R18 ;  /* 0x000000ffff187224 */ /* 0x000fe400078e0012 */
[----:B------:R-:W-:Y:S02]  /*65d0*/  IMAD.MOV.U32 R25, RZ, RZ, R19 ;  /* 0x000000ffff197224 */ /* 0x000fe400078e0013 */
        /* <DEDUP_REMOVED lines=9> */
.L_x_61178:
        /* <DEDUP_REMOVED lines=9> */
.L_x_68808:


//--------------------- .text._ZN2at6native29vectorized_elementwise_kernelILi4EZNS0_50_GLOBAL__N__2680c7bb_12_PowKernel_cu_7dd49032_300322pow_scalar_tensor_implIlEEvRNS_18TensorIteratorBaseET_EUllE_St5arrayIPcLm2EEEEviT0_T1_ --------------------------
	.section	.text._ZN2at6native29vectorized_elementwise_kernelILi4EZNS0_50_GLOBAL__N__2680c7bb_12_PowKernel_cu_7dd49032_300322pow_scalar_tensor_implIlEEvRNS_18TensorIteratorBaseET_EUllE_St5arrayIPcLm2EEEEviT0_T1_,"ax",@progbits
	.align	128
        .global         _ZN2at6native29vectorized_elementwise_kernelILi4EZNS0_50_GLOBAL__N__2680c7bb_12_PowKernel_cu_7dd49032_300322pow_scalar_tensor_implIlEEvRNS_18TensorIteratorBaseET_EUllE_St5arrayIPcLm2EEEEviT0_T1_
        .type           _ZN2at6native29vectorized_elementwise_kernelILi4EZNS0_50_GLOBAL__N__2680c7bb_12_PowKernel_cu_7dd49032_300322pow_scalar_tensor_implIlEEvRNS_18TensorIteratorBaseET_EUllE_St5arrayIPcLm2EEEEviT0_T1_,@function
        .size           _ZN2at6native29vectorized_elementwise_kernelILi4EZNS0_50_GLOBAL__N__2680c7bb_12_PowKernel_cu_7dd49032_300322pow_scalar_tensor_implIlEEvRNS_18TensorIteratorBaseET_EUllE_St5arrayIPcLm2EEEEviT0_T1_,(.L_x_68809 - _ZN2at6native29vectorized_elementwise_kernelILi4EZNS0_50_GLOBAL__N__2680c7bb_12_PowKernel_cu_7dd49032_300322pow_scalar_tensor_implIlEEvRNS_18TensorIteratorBaseET_EUllE_St5arrayIPcLm2EEEEviT0_T1_)
        .other          _ZN2at6native29vectorized_elementwise_kernelILi4EZNS0_50_GLOBAL__N__2680c7bb_12_PowKernel_cu_7dd49032_300322pow_scalar_tensor_implIlEEvRNS_18TensorIteratorBaseET_EUllE_St5arrayIPcLm2EEEEviT0_T1_,@"STO_CUDA_ENTRY STV_DEFAULT"
_ZN2at6native29vectorized_elementwise_kernelILi4EZNS0_50_GLOBAL__N__2680c7bb_12_PowKernel_cu_7dd49032_300322pow_scalar_tensor_implIlEEvRNS_18TensorIteratorBaseET_EUllE_St5arrayIPcLm2EEEEviT0_T1_:
.text._ZN2at6native29vectorized_elementwise_kernelILi4EZNS0_50_GLOBAL__N__2680c7bb_12_PowKernel_cu_7dd49032_300322pow_scalar_tensor_implIlEEvRNS_18TensorIteratorBaseET_EUllE_St5arrayIPcLm2EEEEviT0_T1_:
        /* <DEDUP_REMOVED lines=118> */
.L_x_61188:
        /* <DEDUP_REMOVED lines=18> */
.L_x_61187:
[----:B------:R-:W-:Y:S05]  /*0880*/  BSYNC.RECONVERGENT B2 ;  /* 0x0000000000027941 */ /* 0x000fea0003800200 */
.L_x_61186:
[----:B------:R-:W-:Y:S05]  /*0890*/  BRA `(.L_x_61184) ;  /* 0x0000000000187947 */ /* 0x000fea0003800000 */
.L_x_61185:
[----:B------:R-:W-:Y:S01]  /*08a0*/  LOP3.LUT R28, R28, 0x1, RZ, 0xc0, !PT ;  /* 0x000000011c1c7812 */ /* 0x000fe200078ec0ff */
[----:B------:R-:W-:-:S03]  /*08b0*/  IMAD.MOV.U32 R38, RZ, RZ, 0x1 ;  /* 0x00000001ff267424 */ /* 0x000fc600078e00ff */
[----:B------:R-:W-:-:S04]  /*08c0*/  ISETP.NE.U32.AND P0, PT, R28, 0x1, PT ;  /* 0x000000011c00780c */ /* 0x000fc80003f05070 */
[----:B------:R-:W-:-:S04]  /*08d0*/  ISETP.NE.U32.AND.EX P0, PT, RZ, RZ, PT, P0 ;  /* 0x000000ffff00720c */ /* 0x000fc80003f05100 */
[----:B------:R-:W-:Y:S02]  /*08e0*/  SEL R38, R38, 0xffffffff, P0 ;  /* 0xffffffff26267807 */ /* 0x000fe40000000000 */
[----:B------:R-:W-:-:S07]  /*08f0*/  SEL R39, RZ, 0xffffffff, P0 ;  /* 0xffffffffff277807 */ /* 0x000fce0000000000 */
.L_x_61184:
[----:B------:R-:W-:Y:S05]  /*0900*/  BSYNC.RECONVERGENT B1 ;  /* 0x0000000000017941 */ /* 0x000fea0003800200 */
.L_x_61183:
        /* <DEDUP_REMOVED lines=28> */
.L_x_61194:
        /* <DEDUP_REMOVED lines=20> */
.L_x_61193:
[----:B------:R-:W-:Y:S05]  /*0c10*/  BSYNC.RECONVERGENT B2 ;  /* 0x0000000000027941 */ /* 0x000fea0003800200 */
.L_x_61192:
[----:B------:R-:W-:Y:S05]  /*0c20*/  BRA `(.L_x_61190) ;  /* 0x0000000000187947 */ /* 0x000fea0003800000 */
.L_x_61191:
[----:B------:R-:W-:Y:S01]  /*0c30*/  LOP3.LUT R14, R14, 0x1, RZ, 0xc0, !PT ;  /* 0x000000010e0e7812 */ /* 0x000fe200078ec0ff */
[----:B------:R-:W-:-:S03]  /*0c40*/  IMAD.MOV.U32 R0, RZ, RZ, 0x1 ;  /* 0x00000001ff007424 */ /* 0x000fc600078e00ff */
[----:B------:R-:W-:-:S04]  /*0c50*/  ISETP.NE.U32.AND P0, PT, R14, 0x1, PT ;  /* 0x000000010e00780c */ /* 0x000fc80003f05070 */
[----:B------:R-:W-:-:S04]  /*0c60*/  ISETP.NE.U32.AND.EX P0, PT, RZ, RZ, PT, P0 ;  /* 0x000000ffff00720c */ /* 0x000fc80003f05100 */
[----:B------:R-:W-:Y:S02]  /*0c70*/  SEL R0, R0, 0xffffffff, P0 ;  /* 0xffffffff00007807 */ /* 0x000fe40000000000 */
[----:B------:R-:W-:-:S07]  /*0c80*/  SEL R41, RZ, 0xffffffff, P0 ;  /* 0xffffffffff297807 */ /* 0x000fce0000000000 */
.L_x_61190:
[----:B------:R-:W-:Y:S05]  /*0c90*/  BSYNC.RECONVERGENT B1 ;  /* 0x0000000000017941 */ /* 0x000fea0003800200 */
.L_x_61189:
        /* <DEDUP_REMOVED lines=27> */
.L_x_61200:
        /* <DEDUP_REMOVED lines=20> */
.L_x_61199:
[----:B------:R-:W-:Y:S05]  /*0f90*/  BSYNC.RECONVERGENT B2 ;  /* 0x0000000000027941 */ /* 0x000fea0003800200 */
.L_x_61198:
[----:B------:R-:W-:Y:S05]  /*0fa0*/  BRA `(.L_x_61196) ;  /* 0x0000000000187947 */ /* 0x000fea0003800000 */
.L_x_61197:
[----:B------:R-:W-:Y:S01]  /*0fb0*/  LOP3.LUT R16, R16, 0x1, RZ, 0xc0, !PT ;  /* 0x0000000110107812 */ /* 0x000fe200078ec0ff */
[----:B------:R-:W-:-:S03]  /*0fc0*/  IMAD.MOV.U32 R2, RZ, RZ, 0x1 ;  /* 0x00000001ff027424 */ /* 0x000fc600078e00ff */
[----:B------:R-:W-:-:S04]  /*0fd0*/  ISETP.NE.U32.AND P0, PT, R16, 0x1, PT ;  /* 0x000000011000780c */ /* 0x000fc80003f05070 */
[----:B------:R-:W-:-:S04]  /*0fe0*/  ISETP.NE.U32.AND.EX P0, PT, RZ, RZ, PT, P0 ;  /* 0x000000ffff00720c */ /* 0x000fc80003f05100 */
[----:B------:R-:W-:Y:S02]  /*0ff0*/  SEL R2, R2, 0xffffffff, P0 ;  /* 0xffffffff02027807 */ /* 0x000fe40000000000 */
[----:B------:R-:W-:-:S07]  /*1000*/  SEL R3, RZ, 0xffffffff, P0 ;  /* 0xffffffffff037807 */ /* 0x000fce0000000000 */
.L_x_61196:
[----:B------:R-:W-:Y:S05]  /*1010*/  BSYNC.RECONVERGENT B1 ;  /* 0x0000000000017941 */ /* 0x000fea0003800200 */
.L_x_61195:
        /* <DEDUP_REMOVED lines=27> */
.L_x_61206:
        /* <DEDUP_REMOVED lines=20> */
.L_x_61205:
[----:B------:R-:W-:Y:S05]  /*1310*/  BSYNC.RECONVERGENT B2 ;  /* 0x0000000000027941 */ /* 0x000fea0003800200 */
.L_x_61204:
[----:B------:R-:W-:Y:S05]  /*1320*/  BRA `(.L_x_61202) ;  /* 0x0000000000187947 */ /* 0x000fea0003800000 */
.L_x_61203:
[----:B------:R-:W-:Y:S01]  /*1330*/  LOP3.LUT R18, R18, 0x1, RZ, 0xc0, !PT ;  /* 0x0000000112127812 */ /* 0x000fe200078ec0ff */
[----:B------:R-:W-:-:S03]  /*1340*/  IMAD.MOV.U32 R4, RZ, RZ, 0x1 ;  /* 0x00000001ff047424 */ /* 0x000fc600078e00ff */
[----:B------:R-:W-:-:S04]  /*1350*/  ISETP.NE.U32.AND P0, PT, R18, 0x1, PT ;  /* 0x000000011200780c */ /* 0x000fc80003f05070 */
[----:B------:R-:W-:-:S04]  /*1360*/  ISETP.NE.U32.AND.EX P0, PT, RZ, RZ, PT, P0 ;  /* 0x000000ffff00720c */ /* 0x000fc80003f05100 */
[----:B------:R-:W-:Y:S02]  /*1370*/  SEL R4, R4, 0xffffffff, P0 ;  /* 0xffffffff04047807 */ /* 0x000fe40000000000 */
[----:B------:R-:W-:-:S07]  /*1380*/  SEL R5, RZ, 0xffffffff, P0 ;  /* 0xffffffffff057807 */ /* 0x000fce0000000000 */
.L_x_61202:
[----:B------:R-:W-:Y:S05]  /*1390*/  BSYNC.RECONVERGENT B1 ;  /* 0x0000000000017941 */ /* 0x000fea0003800200 */
.L_x_61201:
        /* <DEDUP_REMOVED lines=27> */
.L_x_61212:
        /* <DEDUP_REMOVED lines=20> */
.L_x_61211:
[----:B------:R-:W-:Y:S05]  /*1690*/  BSYNC.RECONVERGENT B2 ;  /* 0x0000000000027941 */ /* 0x000fea0003800200 */
.L_x_61210:
[----:B------:R-:W-:Y:S05]  /*16a0*/  BRA `(.L_x_61208) ;  /* 0x0000000000187947 */ /* 0x000fea0003800000 */
.L_x_61209:
[----:B------:R-:W-:Y:S01]  /*16b0*/  LOP3.LUT R20, R20, 0x1, RZ, 0xc0, !PT ;  /* 0x0000000114147812 */ /* 0x000fe200078ec0ff */
[----:B------:R-:W-:-:S03]  /*16c0*/  IMAD.MOV.U32 R6, RZ, RZ, 0x1 ;  /* 0x00000001ff067424 */ /* 0x000fc600078e00ff */
[----:B------:R-:W-:-:S04]  /*16d0*/  ISETP.NE.U32.AND P0, PT, R20, 0x1, PT ;  /* 0x000000011400780c */ /* 0x000fc80003f05070 */
[----:B------:R-:W-:-:S04]  /*16e0*/  ISETP.NE.U32.AND.EX P0, PT, RZ, RZ, PT, P0 ;  /* 0x000000ffff00720c */ /* 0x000fc80003f05100 */
[----:B------:R-:W-:Y:S02]  /*16f0*/  SEL R6, R6, 0xffffffff, P0 ;  /* 0xffffffff06067807 */ /* 0x000fe40000000000 */
[----:B------:R-:W-:-:S07]  /*1700*/  SEL R7, RZ, 0xffffffff, P0 ;  /* 0xffffffffff077807 */ /* 0x000fce0000000000 */
.L_x_61208:
[----:B------:R-:W-:Y:S05]  /*1710*/  BSYNC.RECONVERGENT B1 ;  /* 0x0000000000017941 */ /* 0x000fea0003800200 */
.L_x_61207:
        /* <DEDUP_REMOVED lines=27> */
.L_x_61218:
        /* <DEDUP_REMOVED lines=20> */
.L_x_61217:
[----:B------:R-:W-:Y:S05]  /*1a10*/  BSYNC.RECONVERGENT B2 ;  /* 0x0000000000027941 */ /* 0x000fea0003800200 */
.L_x_61216:
[----:B------:R-:W-:Y:S05]  /*1a20*/  BRA `(.L_x_61214) ;  /* 0x0000000000187947 */ /* 0x000fea0003800000 */
.L_x_61215:
[----:B------:R-:W-:Y:S01]  /*1a30*/  LOP3.LUT R22, R22, 0x1, RZ, 0xc0, !PT ;  /* 0x0000000116167812 */ /* 0x000fe200078ec0ff */
[----:B------:R-:W-:-:S03]  /*1a40*/  IMAD.MOV.U32 R8, RZ, RZ, 0x1 ;  /* 0x00000001ff087424 */ /* 0x000fc600078e00ff */
[----:B------:R-:W-:-:S04]  /*1a50*/  ISETP.NE.U32.AND P0, PT, R22, 0x1, PT ;  /* 0x000000011600780c */ /* 0x000fc80003f05070 */
[----:B------:R-:W-:-:S04]  /*1a60*/  ISETP.NE.U32.AND.EX P0, PT, RZ, RZ, PT, P0 ;  /* 0x000000ffff00720c */ /* 0x000fc80003f05100 */
[----:B------:R-:W-:Y:S02]  /*1a70*/  SEL R8, R8, 0xffffffff, P0 ;  /* 0xffffffff08087807 */ /* 0x000fe40000000000 */
[----:B------:R-:W-:-:S07]  /*1a80*/  SEL R9, RZ, 0xffffffff, P0 ;  /* 0xffffffffff097807 */ /* 0x000fce0000000000 */
.L_x_61214:
[----:B------:R-:W-:Y:S05]  /*1a90*/  BSYNC.RECONVERGENT B1 ;  /* 0x0000000000017941 */ /* 0x000fea0003800200 */
.L_x_61213:
        /* <DEDUP_REMOVED lines=27> */
.L_x_61224:
        /* <DEDUP_REMOVED lines=20> */
.L_x_61223:
[----:B------:R-:W-:Y:S05]  /*1d90*/  BSYNC.RECONVERGENT B2 ;  /* 0x0000000000027941 */ /* 0x000fea0003800200 */
.L_x_61222:
[----:B------:R-:W-:Y:S05]  /*1da0*/  BRA `(.L_x_61220) ;  /* 0x0000000000187947 */ /* 0x000fea0003800000 */
.L_x_61221:
[----:B------:R-:W-:Y:S01]  /*1db0*/  LOP3.LUT R24, R24, 0x1, RZ, 0xc0, !PT ;  /* 0x0000000118187812 */ /* 0x000fe200078ec0ff */
[----:B------:R-:W-:-:S03]  /*1dc0*/  IMAD.MOV.U32 R10, RZ, RZ, 0x1 ;  /* 0x00000001ff0a7424 */ /* 0x000fc600078e00ff */
[----:B------:R-:W-:-:S04]  /*1dd0*/  ISETP.NE.U32.AND P0, PT, R24, 0x1, PT ;  /* 0x000000011800780c */ /* 0x000fc80003f05070 */
[----:B------:R-:W-:-:S04]  /*1de0*/  ISETP.NE.U32.AND.EX P0, PT, RZ, RZ, PT, P0 ;  /* 0x000000ffff00720c */ /* 0x000fc80003f05100 */
[----:B------:R-:W-:Y:S02]  /*1df0*/  SEL R10, R10, 0xffffffff, P0 ;  /* 0xffffffff0a0a7807 */ /* 0x000fe40000000000 */
[----:B------:R-:W-:-:S07]  /*1e00*/  SEL R11, RZ, 0xffffffff, P0 ;  /* 0xffffffffff0b7807 */ /* 0x000fce0000000000 */
.L_x_61220:
[----:B------:R-:W-:Y:S05]  /*1e10*/  BSYNC.RECONVERGENT B1 ;  /* 0x0000000000017941 */ /* 0x000fea0003800200 */
.L_x_61219:
        /* <DEDUP_REMOVED lines=26> */
.L_x_61228:
        /* <DEDUP_REMOVED lines=20> */
.L_x_61227:
[----:B------:R-:W-:Y:S05]  /*2100*/  BSYNC.RECONVERGENT B1 ;  /* 0x0000000000017941 */ /* 0x000fea0003800200 */
.L_x_61226:
[----:B------:R-:W-:Y:S05]  /*2110*/  BRA `(.L_x_61181) ;  /* 0x0000001000ac7947 */ /* 0x000fea0003800000 */
.L_x_61225:
[----:B------:R-:W-:Y:S01]  /*2120*/  LOP3.LUT R26, R26, 0x1, RZ, 0xc0, !PT ;  /* 0x000000011a1a7812 */ /* 0x000fe200078ec0ff */
[----:B------:R-:W-:-:S03]  /*2130*/  IMAD.MOV.U32 R12, RZ, RZ, 0x1 ;  /* 0x00000001ff0c7424 */ /* 0x000fc600078e00ff */
[----:B------:R-:W-:-:S04]  /*2140*/  ISETP.NE.U32.AND P0, PT, R26, 0x1, PT ;  /* 0x000000011a00780c */ /* 0x000fc80003f05070 */
[----:B------:R-:W-:-:S04]  /*2150*/  ISETP.NE.U32.AND.EX P0, PT, RZ, RZ, PT, P0 ;  /* 0x000000ffff00720c */ /* 0x000fc80003f05100 */
[----:B------:R-:W-:Y:S02]  /*2160*/  SEL R12, R12, 0xffffffff, P0 ;  /* 0xffffffff0c0c7807 */ /* 0x000fe40000000000 */
[----:B------:R-:W-:Y:S01]  /*2170*/  SEL R13, RZ, 0xffffffff, P0 ;  /* 0xffffffffff0d7807 */ /* 0x000fe20000000000 */
[----:B------:R-:W-:Y:S06]  /*2180*/  BRA `(.L_x_61181) ;  /* 0x0000001000907947 */ /* 0x000fec0003800000 */
.L_x_61182:
        /* <DEDUP_REMOVED lines=15> */
.L_x_61231:
        /* <DEDUP_REMOVED lines=20> */
.L_x_61230:
[----:B------:R-:W-:Y:S05]  /*23c0*/  BSYNC.RECONVERGENT B1 ;  /* 0x0000000000017941 */ /* 0x000fea0003800200 */
.L_x_61229:
        /* <DEDUP_REMOVED lines=18> */
.L_x_61234:
        /* <DEDUP_REMOVED lines=19> */
.L_x_61233:
[----:B0-----:R-:W-:Y:S05]  /*2620*/  BSYNC.RECONVERGENT B1 ;  /* 0x0000000000017941 */ /* 0x001fea0003800200 */
.L_x_61232:
        /* <DEDUP_REMOVED lines=16> */
.L_x_61237:
        /* <DEDUP_REMOVED lines=20> */
.L_x_61236:
[----:B------:R-:W-:Y:S05]  /*2870*/  BSYNC.RECONVERGENT B1 ;  /* 0x0000000000017941 */ /* 0x000fea0003800200 */
.L_x_61235:
        /* <DEDUP_REMOVED lines=16> */
.L_x_61240:
        /* <DEDUP_REMOVED lines=20> */
.L_x_61239:
[----:B------:R-:W-:Y:S05]  /*2ac0*/  BSYNC.RECONVERGENT B1 ;  /* 0x0000000000017941 */ /* 0x000fea0003800200 */
.L_x_61238:
        /* <DEDUP_REMOVED lines=16> */
.L_x_61243:
        /* <DEDUP_REMOVED lines=20> */
.L_x_61242:
[----:B------:R-:W-:Y:S05]  /*2d10*/  BSYNC.RECONVERGENT B1 ;  /* 0x0000000000017941 */ /* 0x000fea0003800200 */
.L_x_61241:
        /* <DEDUP_REMOVED lines=16> */
.L_x_61246:
        /* <DEDUP_REMOVED lines=20> */
.L_x_61245:
[----:B------:R-:W-:Y:S05]  /*2f60*/  BSYNC.RECONVERGENT B1 ;  /* 0x0000000000017941 */ /* 0x000fea0003800200 */
.L_x_61244:
        /* <DEDUP_REMOVED lines=16> */
.L_x_61249:
        /* <DEDUP_REMOVED lines=20> */
.L_x_61248:
[----:B------:R-:W-:Y:S05]  /*31b0*/  BSYNC.RECONVERGENT B1 ;  /* 0x0000000000017941 */ /* 0x000fea0003800200 */
.L_x_61247:
        /* <DEDUP_REMOVED lines=13> */
.L_x_61250:
        /* <DEDUP_REMOVED lines=20> */
.L_x_61181:
[----:B------:R-:W-:Y:S05]  /*33d0*/  BSYNC.RECONVERGENT B0 ;  /* 0x0000000000007941 */ /* 0x000fea0003800200 */
.L_x_61180:
        /* <DEDUP_REMOVED lines=17> */
.L_x_61253:
[----:B------:R-:W-:-:S13]  /*34f0*/  ISETP.GE.U32.AND P0, PT, R32, R35, PT ;  /* 0x000000232000720c */ /* 0x000fda0003f06070 */
[----:B------:R-:W-:Y:S05]  /*3500*/  @P0 BRA `(.L_x_61255) ;  /* 0x0000000000300947 */ /* 0x000fea0003800000 */
[----:B0----5:R-:W0:Y:S01]  /*3510*/  LDC.64 R14, c[0x0][0x398] ;  /* 0x0000e600ff0e7b82 */ /* 0x021e220000000a00 */
[----:B------:R-:W-:Y:S02]  /*3520*/  IMAD.IADD R17, R37, 0x1, R32 ;  /* 0x0000000125117824 */ /* 0x000fe400078e0220 */
[----:B------:R-:W-:Y:S02]  /*3530*/  VIADD R32, R32, 0x80 ;  /* 0x0000008020207836 */ /* 0x000fe40000000000 */
[----:B0-----:R-:W-:-:S05]  /*3540*/  IMAD.WIDE.U32 R14, R17, 0x8, R14 ;  /* 0x00000008110e7825 */ /* 0x001fca00078e000e */
[----:B------:R1:W-:Y:S02]  /*3550*/  STG.E.64 desc[UR4][R14.64], R2 ;  /* 0x000000020e007986 */ /* 0x0003e4000c101b04 */
.L_x_61254:
[----:B------:R-:W-:-:S13]  /*3560*/  ISETP.GE.U32.AND P0, PT, R32, R35, PT ;  /* 0x000000232000720c */ /* 0x000fda0003f06070 */
[----:B------:R-:W-:Y:S05]  /*3570*/  @P0 BRA `(.L_x_61256) ;  /* 0x0000000000300947 */ /* 0x000fea0003800000 */
[----:B-1----:R-:W1:Y:S01]  /*3580*/  LDC.64 R2, c[0x0][0x398] ;  /* 0x0000e600ff027b82 */ /* 0x002e620000000a00 */
[----:B0-----:R-:W-:Y:S02]  /*3590*/  IMAD.IADD R15, R37, 0x1, R32 ;  /* 0x00000001250f7824 */ /* 0x001fe400078e0220 */
[----:B------:R-:W-:Y:S02]  /*35a0*/  VIADD R32, R32, 0x80 ;  /* 0x0000008020207836 */ /* 0x000fe40000000000 */
[----:B-1----:R-:W-:-:S05]  /*35b0*/  IMAD.WIDE.U32 R2, R15, 0x8, R2 ;  /* 0x000000080f027825 */ /* 0x002fca00078e0002 */
[----:B------:R1:W-:Y:S02]  /*35c0*/  STG.E.64 desc[UR4][R2.64], R4 ;  /* 0x0000000402007986 */ /* 0x0003e4000c101b04 */
.L_x_61255:
[----:B------:R-:W-:-:S13]  /*35d0*/  ISETP.GE.U32.AND P0, PT, R32, R35, PT ;  /* 0x000000232000720c */ /* 0x000fda0003f06070 */
[----:B------:R-:W-:Y:S05]  /*35e0*/  @P0 BRA `(.L_x_61257) ;  /* 0x0000000000340947 */ /* 0x000fea0003800000 */
[----:B-1----:R-:W1:Y:S01]  /*35f0*/  LDC.64 R2, c[0x0][0x398] ;  /* 0x0000e600ff027b82 */ /* 0x002e620000000a00 */
[----:B------:R-:W-:Y:S02]  /*3600*/  IMAD.IADD R5, R37, 0x1, R32 ;  /* 0x0000000125057824 */ /* 0x000fe400078e0220 */
[----:B------:R-:W-:Y:S02]  /*3610*/  VIADD R32, R32, 0x80 ;  /* 0x0000008020207836 */ /* 0x000fe40000000000 */
[----:B-1----:R-:W-:-:S05]  /*3620*/  IMAD.WIDE.U32 R2, R5, 0x8, R2 ;  /* 0x0000000805027825 */ /* 0x002fca00078e0002 */
[----:B------:R2:W-:Y:S02]  /*3630*/  STG.E.64 desc[UR4][R2.64], R6 ;  /* 0x0000000602007986 */ /* 0x0005e4000c101b04 */
.L_x_61256:
        /* <DEDUP_REMOVED lines=8> */
.L_x_61257:
[----:B------:R-:W-:Y:S05]  /*36c0*/  BSYNC.RELIABLE B1 ;  /* 0x0000000000017941 */ /* 0x000fea0003800100 */
.L_x_61252:
[----:B------:R-:W-:-:S13]  /*36d0*/  ISETP.GE.U32.AND P0, PT, R32, R35, PT ;  /* 0x000000232000720c */ /* 0x000fda0003f06070 */
[----:B-12---:R-:W1:Y:S01]  /*36e0*/  @!P0 LDC.64 R2, c[0x0][0x398] ;  /* 0x0000e600ff028b82 */ /* 0x006e620000000a00 */
[----:B------:R-:W-:Y:S02]  /*36f0*/  @!P0 IMAD.IADD R5, R37, 0x1, R32 ;  /* 0x0000000125058824 */ /* 0x000fe400078e0220 */
[----:B------:R-:W-:Y:S02]  /*3700*/  @!P0 VIADD R32, R32, 0x80 ;  /* 0x0000008020208836 */ /* 0x000fe40000000000 */
[----:B-1----:R-:W-:-:S05]  /*3710*/  @!P0 IMAD.WIDE.U32 R2, R5, 0x8, R2 ;  /* 0x0000000805028825 */ /* 0x002fca00078e0002 */
[----:B------:R3:W-:Y:S02]  /*3720*/  @!P0 STG.E.64 desc[UR4][R2.64], R10 ;  /* 0x0000000a02008986 */ /* 0x0007e4000c101b04 */
.L_x_61258:
[----:B------:R-:W-:Y:S05]  /*3730*/  BSYNC.RECONVERGENT B0 ;  /* 0x0000000000007941 */ /* 0x000fea0003800200 */
.L_x_61251:
        /* <DEDUP_REMOVED lines=8> */
.L_x_61179:
        /* <DEDUP_REMOVED lines=26> */
[----:B------:R0:W5:Y:S04]  /*3960*/  LDG.E.ENL2.256 R8, R4, desc[UR4][R2.64] ;  /* 0xfe0000040204797e */ /* 0x0001680008121908 */
[----:B------:R0:W5:Y:S01]  /*3970*/  LDG.E.ENL2.256 R16, R12, desc[UR4][R2.64+0x1000] ;  /* 0xfe008004020c797e */ /* 0x0001620008121910 */
        /* <DEDUP_REMOVED lines=28> */
.L_x_61266:
        /* <DEDUP_REMOVED lines=20> */
.L_x_61265:
[----:B------:R-:W-:Y:S05]  /*3c80*/  BSYNC.RECONVERGENT B2 ;  /* 0x0000000000027941 */ /* 0x000fea0003800200 */
.L_x_61264:
[----:B------:R-:W-:Y:S05]  /*3c90*/  BRA `(.L_x_61267) ;  /* 0x0000000000187947 */ /* 0x000fea0003800000 */
.L_x_61263:
[----:B------:R-:W-:Y:S01]  /*3ca0*/  LOP3.LUT R4, R4, 0x1, RZ, 0xc0, !PT ;  /* 0x0000000104047812 */ /* 0x000fe200078ec0ff */
[----:B------:R-:W-:-:S03]  /*3cb0*/  IMAD.MOV.U32 R0, RZ, RZ, 0x1 ;  /* 0x00000001ff007424 */ /* 0x000fc600078e00ff */
[----:B------:R-:W-:-:S04]  /*3cc0*/  ISETP.NE.U32.AND P0, PT, R4, 0x1, PT ;  /* 0x000000010400780c */ /* 0x000fc80003f05070 */
[----:B------:R-:W-:-:S04]  /*3cd0*/  ISETP.NE.U32.AND.EX P0, PT, RZ, RZ, PT, P0 ;  /* 0x000000ffff00720c */ /* 0x000fc80003f05100 */
[----:B------:R-:W-:Y:S02]  /*3ce0*/  SEL R0, R0, 0xffffffff, P0 ;  /* 0xffffffff00007807 */ /* 0x000fe40000000000 */
[----:B------:R-:W-:-:S07]  /*3cf0*/  SEL R3, RZ, 0xffffffff, P0 ;  /* 0xffffffffff037807 */ /* 0x000fce0000000000 */
.L_x_61267:
[----:B------:R-:W-:Y:S05]  /*3d00*/  BSYNC.RECONVERGENT B1 ;  /* 0x0000000000017941 */ /* 0x000fea0003800200 */
.L_x_61262:
        /* <DEDUP_REMOVED lines=25> */
.L_x_61272:
        /* <DEDUP_REMOVED lines=20> */
.L_x_61271:
[----:B------:R-:W-:Y:S05]  /*3fe0*/  BSYNC.RECONVERGENT B2 ;  /* 0x0000000000027941 */ /* 0x000fea0003800200 */
.L_x_61270:
[----:B------:R-:W-:Y:S05]  /*3ff0*/  BRA `(.L_x_61273) ;  /* 0x0000000000187947 */ /* 0x000fea0003800000 */
.L_x_61269:
[----:B------:R-:W-:Y:S01]  /*4000*/  LOP3.LUT R6, R6, 0x1, RZ, 0xc0, !PT ;  /* 0x0000000106067812 */ /* 0x000fe200078ec0ff */
[----:B------:R-:W-:-:S03]  /*4010*/  IMAD.MOV.U32 R2, RZ, RZ, 0x1 ;  /* 0x00000001ff027424 */ /* 0x000fc600078e00ff */
[----:B------:R-:W-:-:S04]  /*4020*/  ISETP.NE.U32.AND P0, PT, R6, 0x1, PT ;  /* 0x000000010600780c */ /* 0x000fc80003f05070 */
[----:B------:R-:W-:-:S04]  /*4030*/  ISETP.NE.U32.AND.EX P0, PT, RZ, RZ, PT, P0 ;  /* 0x000000ffff00720c */ /* 0x000fc80003f05100 */
[----:B------:R-:W-:Y:S02]  /*4040*/  SEL R2, R2, 0xffffffff, P0 ;  /* 0xffffffff02027807 */ /* 0x000fe40000000000 */
[----:B------:R-:W-:-:S07]  /*4050*/  SEL R21, RZ, 0xffffffff, P0 ;  /* 0xffffffffff157807 */ /* 0x000fce0000000000 */
.L_x_61273:
[----:B------:R-:W-:Y:S05]  /*4060*/  BSYNC.RECONVERGENT B1 ;  /* 0x0000000000017941 */ /* 0x000fea0003800200 */
.L_x_61268:
        /* <DEDUP_REMOVED lines=24> */
.L_x_61278:
        /* <DEDUP_REMOVED lines=20> */
.L_x_61277:
[----:B------:R-:W-:Y:S05]  /*4330*/  BSYNC.RECONVERGENT B2 ;  /* 0x0000000000027941 */ /* 0x000fea0003800200 */
.L_x_61276:
[----:B------:R-:W-:Y:S05]  /*4340*/  BRA `(.L_x_61279) ;  /* 0x0000000000187947 */ /* 0x000fea0003800000 */
.L_x_61275:
[----:B------:R-:W-:Y:S01]  /*4350*/  LOP3.LUT R8, R8, 0x1, RZ, 0xc0, !PT ;  /* 0x0000000108087812 */ /* 0x000fe200078ec0ff */
[----:B------:R-:W-:-:S03]  /*4360*/  IMAD.MOV.U32 R22, RZ, RZ, 0x1 ;  /* 0x00000001ff167424 */ /* 0x000fc600078e00ff */
[----:B------:R-:W-:-:S04]  /*4370*/  ISETP.NE.U32.AND P0, PT, R8, 0x1, PT ;  /* 0x000000010800780c */ /* 0x000fc80003f05070 */
[----:B------:R-:W-:-:S04]  /*4380*/  ISETP.NE.U32.AND.EX P0, PT, RZ, RZ, PT, P0 ;  /* 0x000000ffff00720c */ /* 0x000fc80003f05100 */
[----:B------:R-:W-:Y:S02]  /*4390*/  SEL R22, R22, 0xffffffff, P0 ;  /* 0xffffffff16167807 */ /* 0x000fe40000000000 */
[----:B------:R-:W-:-:S07]  /*43a0*/  SEL R23, RZ, 0xffffffff, P0 ;  /* 0xffffffffff177807 */ /* 0x000fce0000000000 */
.L_x_61279:
[----:B------:R-:W-:Y:S05]  /*43b0*/  BSYNC.RECONVERGENT B1 ;  /* 0x0000000000017941 */ /* 0x000fea0003800200 */
.L_x_61274:
        /* <DEDUP_REMOVED lines=24> */
.L_x_61284:
        /* <DEDUP_REMOVED lines=20> */
.L_x_61283:
[----:B------:R-:W-:Y:S05]  /*4680*/  BSYNC.RECONVERGENT B2 ;  /* 0x0000000000027941 */ /* 0x000fea0003800200 */
.L_x_61282:
[----:B------:R-:W-:Y:S05]  /*4690*/  BRA `(.L_x_61285) ;  /* 0x0000000000187947 */ /* 0x000fea0003800000 */
.L_x_61281:
[----:B------:R-:W-:Y:S01]  /*46a0*/  LOP3.LUT R10, R10, 0x1, RZ, 0xc0, !PT ;  /* 0x000000010a0a7812 */ /* 0x000fe200078ec0ff */
[----:B------:R-:W-:-:S03]  /*46b0*/  IMAD.MOV.U32 R8, RZ, RZ, 0x1 ;  /* 0x00000001ff087424 */ /* 0x000fc600078e00ff */
[----:B------:R-:W-:-:S04]  /*46c0*/  ISETP.NE.U32.AND P0, PT, R10, 0x1, PT ;  /* 0x000000010a00780c */ /* 0x000fc80003f05070 */
[----:B------:R-:W-:-:S04]  /*46d0*/  ISETP.NE.U32.AND.EX P0, PT, RZ, RZ, PT, P0 ;  /* 0x000000ffff00720c */ /* 0x000fc80003f05100 */
[----:B------:R-:W-:Y:S02]  /*46e0*/  SEL R8, R8, 0xffffffff, P0 ;  /* 0xffffffff08087807 */ /* 0x000fe40000000000 */
[----:B------:R-:W-:-:S07]  /*46f0*/  SEL R9, RZ, 0xffffffff, P0 ;  /* 0xffffffffff097807 */ /* 0x000fce0000000000 */
.L_x_61285:
[----:B------:R-:W-:Y:S05]  /*4700*/  BSYNC.RECONVERGENT B1 ;  /* 0x0000000000017941 */ /* 0x000fea0003800200 */
.L_x_61280:
        /* <DEDUP_REMOVED lines=24> */
.L_x_61290:
        /* <DEDUP_REMOVED lines=20> */
.L_x_61289:
[----:B------:R-:W-:Y:S05]  /*49d0*/  BSYNC.RECONVERGENT B2 ;  /* 0x0000000000027941 */ /* 0x000fea0003800200 */
.L_x_61288:
[----:B------:R-:W-:Y:S05]  /*49e0*/  BRA `(.L_x_61291) ;  /* 0x0000000000187947 */ /* 0x000fea0003800000 */
.L_x_61287:
[----:B------:R-:W-:Y:S01]  /*49f0*/  LOP3.LUT R12, R12, 0x1, RZ, 0xc0, !PT ;  /* 0x000000010c0c7812 */ /* 0x000fe200078ec0ff */
[----:B------:R-:W-:-:S03]  /*4a00*/  IMAD.MOV.U32 R24, RZ, RZ, 0x1 ;  /* 0x00000001ff187424 */ /* 0x000fc600078e00ff */
[----:B------:R-:W-:-:S04]  /*4a10*/  ISETP.NE.U32.AND P0, PT, R12, 0x1, PT ;  /* 0x000000010c00780c */ /* 0x000fc80003f05070 */
[----:B------:R-:W-:-:S04]  /*4a20*/  ISETP.NE.U32.AND.EX P0, PT, RZ, RZ, PT, P0 ;  /* 0x000000ffff00720c */ /* 0x000fc80003f05100 */
[----:B------:R-:W-:Y:S02]  /*4a30*/  SEL R24, R24, 0xffffffff, P0 ;  /* 0xffffffff18187807 */ /* 0x000fe40000000000 */
[----:B------:R-:W-:-:S07]  /*4a40*/  SEL R25, RZ, 0xffffffff, P0 ;  /* 0xffffffffff197807 */ /* 0x000fce0000000000 */
.L_x_61291:
[----:B------:R-:W-:Y:S05]  /*4a50*/  BSYNC.RECONVERGENT B1 ;  /* 0x0000000000017941 */ /* 0x000fea0003800200 */
.L_x_61286:
        /* <DEDUP_REMOVED lines=24> */
.L_x_61296:
        /* <DEDUP_REMOVED lines=20> */
.L_x_61295:
[----:B------:R-:W-:Y:S05]  /*4d20*/  BSYNC.RECONVERGENT B2 ;  /* 0x0000000000027941 */ /* 0x000fea0003800200 */
.L_x_61294:
[----:B------:R-:W-:Y:S05]  /*4d30*/  BRA `(.L_x_61297) ;  /* 0x0000000000187947 */ /* 0x000fea0003800000 */
.L_x_61293:
[----:B------:R-:W-:Y:S01]  /*4d40*/  LOP3.LUT R14, R14, 0x1, RZ, 0xc0, !PT ;  /* 0x000000010e0e7812 */ /* 0x000fe200078ec0ff */
[----:B------:R-:W-:-:S03]  /*4d50*/  IMAD.MOV.U32 R12, RZ, RZ, 0x1 ;  /* 0x00000001ff0c7424 */ /* 0x000fc600078e00ff */
[----:B------:R-:W-:-:S04]  /*4d60*/  ISETP.NE.U32.AND P0, PT, R14, 0x1, PT ;  /* 0x000000010e00780c */ /* 0x000fc80003f05070 */
[----:B------:R-:W-:-:S04]  /*4d70*/  ISETP.NE.U32.AND.EX P0, PT, RZ, RZ, PT, P0 ;  /* 0x000000ffff00720c */ /* 0x000fc80003f05100 */
[----:B------:R-:W-:Y:S02]  /*4d80*/  SEL R12, R12, 0xffffffff, P0 ;  /* 0xffffffff0c0c7807 */ /* 0x000fe40000000000 */
[----:B------:R-:W-:-:S07]  /*4d90*/  SEL R13, RZ, 0xffffffff, P0 ;  /* 0xffffffffff0d7807 */ /* 0x000fce0000000000 */
.L_x_61297:
[----:B------:R-:W-:Y:S05]  /*4da0*/  BSYNC.RECONVERGENT B1 ;  /* 0x0000000000017941 */ /* 0x000fea0003800200 */
.L_x_61292:
        /* <DEDUP_REMOVED lines=24> */
.L_x_61302:
        /* <DEDUP_REMOVED lines=20> */
.L_x_61301:
[----:B------:R-:W-:Y:S05]  /*5070*/  BSYNC.RECONVERGENT B2 ;  /* 0x0000000000027941 */ /* 0x000fea0003800200 */
.L_x_61300:
[----:B------:R-:W-:Y:S05]  /*5080*/  BRA `(.L_x_61303) ;  /* 0x0000000000187947 */ /* 0x000fea0003800000 */
.L_x_61299:
[----:B------:R-:W-:Y:S01]  /*5090*/  LOP3.LUT R16, R16, 0x1, RZ, 0xc0, !PT ;  /* 0x0000000110107812 */ /* 0x000fe200078ec0ff */
[----:B------:R-:W-:-:S03]  /*50a0*/  IMAD.MOV.U32 R4, RZ, RZ, 0x1 ;  /* 0x00000001ff047424 */ /* 0x000fc600078e00ff */
[----:B------:R-:W-:-:S04]  /*50b0*/  ISETP.NE.U32.AND P0, PT, R16, 0x1, PT ;  /* 0x000000011000780c */ /* 0x000fc80003f05070 */
[----:B------:R-:W-:-:S04]  /*50c0*/  ISETP.NE.U32.AND.EX P0, PT, RZ, RZ, PT, P0 ;  /* 0x000000ffff00720c */ /* 0x000fc80003f05100 */
[----:B------:R-:W-:Y:S02]  /*50d0*/  SEL R4, R4, 0xffffffff, P0 ;  /* 0xffffffff04047807 */ /* 0x000fe40000000000 */
[----:B------:R-:W-:-:S07]  /*50e0*/  SEL R5, RZ, 0xffffffff, P0 ;  /* 0xffffffffff057807 */ /* 0x000fce0000000000 */
.L_x_61303:
[----:B------:R-:W-:Y:S05]  /*50f0*/  BSYNC.RECONVERGENT B1 ;  /* 0x0000000000017941 */ /* 0x000fea0003800200 */
.L_x_61298:
        /* <DEDUP_REMOVED lines=23> */
.L_x_61307:
        /* <DEDUP_REMOVED lines=20> */
.L_x_61306:
[----:B------:R-:W-:Y:S05]  /*53b0*/  BSYNC.RECONVERGENT B1 ;  /* 0x0000000000017941 */ /* 0x000fea0003800200 */
.L_x_61305:
[----:B------:R-:W-:Y:S05]  /*53c0*/  BRA `(.L_x_61260) ;  /* 0x00000010003c7947 */ /* 0x000fea0003800000 */
.L_x_61304:
[----:B------:R-:W-:Y:S01]  /*53d0*/  LOP3.LUT R18, R18, 0x1, RZ, 0xc0, !PT ;  /* 0x0000000112127812 */ /* 0x000fe200078ec0ff */
[----:B------:R-:W-:-:S03]  /*53e0*/  IMAD.MOV.U32 R10, RZ, RZ, 0x1 ;  /* 0x00000001ff0a7424 */ /* 0x000fc600078e00ff */
[----:B------:R-:W-:-:S04]  /*53f0*/  ISETP.NE.U32.AND P0, PT, R18, 0x1, PT ;  /* 0x000000011200780c */ /* 0x000fc80003f05070 */
[----:B------:R-:W-:-:S04]  /*5400*/  ISETP.NE.U32.AND.EX P0, PT, RZ, RZ, PT, P0 ;  /* 0x000000ffff00720c */ /* 0x000fc80003f05100 */
[----:B------:R-:W-:Y:S02]  /*5410*/  SEL R10, R10, 0xffffffff, P0 ;  /* 0xffffffff0a0a7807 */ /* 0x000fe40000000000 */
[----:B------:R-:W-:Y:S01]  /*5420*/  SEL R11, RZ, 0xffffffff, P0 ;  /* 0xffffffffff0b7807 */ /* 0x000fe20000000000 */
[----:B------:R-:W-:Y:S06]  /*5430*/  BRA `(.L_x_61260) ;  /* 0x0000001000207947 */ /* 0x000fec0003800000 */
.L_x_61261:
        /* <DEDUP_REMOVED lines=14> */
.L_x_61310:
        /* <DEDUP_REMOVED lines=20> */
.L_x_61309:
[----:B------:R-:W-:Y:S05]  /*5660*/  BSYNC.RECONVERGENT B1 ;  /* 0x0000000000017941 */ /* 0x000fea0003800200 */
.L_x_61308:
        /* <DEDUP_REMOVED lines=14> */
.L_x_61313:
        /* <DEDUP_REMOVED lines=19> */
.L_x_61312:
[----:B------:R-:W-:Y:S05]  /*5880*/  BSYNC.RECONVERGENT B1 ;  /* 0x0000000000017941 */ /* 0x000fea0003800200 */
.L_x_61311:
        /* <DEDUP_REMOVED lines=13> */
.L_x_61316:
        /* <DEDUP_REMOVED lines=20> */
.L_x_61315:
[----:B------:R-:W-:Y:S05]  /*5aa0*/  BSYNC.RECONVERGENT B1 ;  /* 0x0000000000017941 */ /* 0x000fea0003800200 */
.L_x_61314:
        /* <DEDUP_REMOVED lines=13> */
.L_x_61319:
        /* <DEDUP_REMOVED lines=18> */
.L_x_61318:
[----:B------:R-:W-:Y:S05]  /*5ca0*/  BSYNC.RECONVERGENT B1 ;  /* 0x0000000000017941 */ /* 0x000fea0003800200 */
.L_x_61317:
        /* <DEDUP_REMOVED lines=13> */
.L_x_61322:
        /* <DEDUP_REMOVED lines=20> */
.L_x_61321:
[----:B------:R-:W-:Y:S05]  /*5ec0*/  BSYNC.RECONVERGENT B1 ;  /* 0x0000000000017941 */ /* 0x000fea0003800200 */
.L_x_61320:
        /* <DEDUP_REMOVED lines=13> */
.L_x_61325:
        /* <DEDUP_REMOVED lines=18> */
.L_x_61324:
[----:B------:R-:W-:Y:S05]  /*60c0*/  BSYNC.RECONVERGENT B1 ;  /* 0x0000000000017941 */ /* 0x000fea0003800200 */
.L_x_61323:
        /* <DEDUP_REMOVED lines=13> */
.L_x_61328:
        /* <DEDUP_REMOVED lines=20> */
.L_x_61327:
[----:B------:R-:W-:Y:S05]  /*62e0*/  BSYNC.RECONVERGENT B1 ;  /* 0x0000000000017941 */ /* 0x000fea0003800200 */
.L_x_61326:
        /* <DEDUP_REMOVED lines=10> */
.L_x_61329:
        /* <DEDUP_REMOVED lines=19> */
.L_x_61260:
[----:B------:R-:W-:Y:S05]  /*64c0*/  BSYNC.RECONVERGENT B0 ;  /* 0x0000000000007941 */ /* 0x000fea0003800200 */
.L_x_61259:
        /* <DEDUP_REMOVED lines=10> */
[----:B------:R-:W-:Y:S02]  /*6570*/  IMAD.MOV.U32 R17, RZ, RZ, R3 ;  /* 0x000000ffff117224 */ /* 0x000fe400078e0003 */
[----:B------:R-:W-:Y:S02]  /*6580*/  IMAD.MOV.U32 R26, RZ, RZ, R12 ;  /* 0x000000ffff1a7224 */ /* 0x000fe400078e000c */
[----:B------:R-:W-:-:S02]  /*6590*/  IMAD.MOV.U32 R27, RZ, RZ, R13 ;  /* 0x000000ffff1b7224 */ /* 0x000fc400078e000d */
[----:B0-----:R-:W-:-:S04]  /*65a0*/  IMAD.WIDE.U32 R14, R37, 0x8, R14 ;  /* 0x00000008250e7825 */ /* 0x001fc800078e000e */
[----:B------:R-:W-:-:S05]  /*65b0*/  IMAD.WIDE.U32 R14, R20, 0x20, R14 ;  /* 0x00000020140e7825 */ /* 0x000fca00078e000e */
[----:B------:R-:W-:Y:S04]  /*65c0*/  STG.E.ENL2.256 desc[UR4][R14.64], R16, R8 ;  /* 0xf80000100e08797f */ /* 0x000fe8000f121804 */
[----:B------:R-:W-:Y:S01]  /*65d0*/  STG.E.ENL2.256 desc[UR4][R14.64+0x1000], R24, R4 ;  /* 0xf80080180e04797f */ /* 0x000fe2000f121804 */
[----:B------:R-:W-:Y:S05]  /*65e0*/  EXIT ;  /* 0x000000000000794d */ /* 0x000fea0003800000 */
.L_x_61330:
        /* <DEDUP_REMOVED lines=9> */
.L_x_68809:


//--------------------- .text._ZN2at6native29vectorized_elementwise_kernelILi8EZNS0_50_GLOBAL__N__2680c7bb_12_PowKernel_cu_7dd49032_300322pow_scalar_tensor_implIlEEvRNS_18TensorIteratorBaseET_EUllE_St5arrayIPcLm2EEEEviT0_T1_ --------------------------
	.section	.text._ZN2at6native29vectorized_elementwise_kernelILi8EZNS0_50_GLOBAL__N__2680c7bb_12_PowKernel_cu_7dd49032_300322pow_scalar_tensor_implIlEEvRNS_18TensorIteratorBaseET_EUllE_St5arrayIPcLm2EEEEviT0_T1_,"ax",@progbits
	.align	128
        .global         _ZN2at6native29vectorized_elementwise_kernelILi8EZNS0_50_GLOBAL__N__2680c7bb_12_PowKernel_cu_7dd49032_300322pow_scalar_tensor_implIlEEvRNS_18TensorIteratorBaseET_EUllE_St5arrayIPcLm2EEEEviT0_T1_
        .type           _ZN2at6native29vectorized_elementwise_kernelILi8EZNS0_50_GLOBAL__N__2680c7bb_12_PowKernel_cu_7dd49032_300322pow_scalar_tensor_implIlEEvRNS_18TensorIteratorBaseET_EUllE_St5arrayIPcLm2EEEEviT0_T1_,@function
        .size           _ZN2at6native29vectorized_elementwise_kernelILi8EZNS0_50_GLOBAL__N__2680c7bb_12_PowKernel_cu_7dd49032_300322pow_scalar_tensor_implIlEEvRNS_18TensorIteratorBaseET_EUllE_St5arrayIPcLm2EEEEviT0_T1_,(.L_x_68810 - _ZN2at6native29vectorized_elementwise_kernelILi8EZNS0_50_GLOBAL__N__2680c7bb_12_PowKernel_cu_7dd49032_300322pow_scalar_tensor_implIlEEvRNS_18TensorIteratorBaseET_EUllE_St5arrayIPcLm2EEEEviT0_T1_)
        .other          _ZN2at6native29vectorized_elementwise_kernelILi8EZNS0_50_GLOBAL__N__2680c7bb_12_PowKernel_cu_7dd49032_300322pow_scalar_tensor_implIlEEvRNS_18TensorIteratorBaseET_EUllE_St5arrayIPcLm2EEEEviT0_T1_,@"STO_CUDA_ENTRY STV_DEFAULT"
_ZN2at6native29vectorized_elementwise_kernelILi8EZNS0_50_GLOBAL__N__2680c7bb_12_PowKernel_cu_7dd49032_300322pow_scalar_tensor_implIlEEvRNS_18TensorIteratorBaseET_EUllE_St5arrayIPcLm2EEEEviT0_T1_:
.text._ZN2at6native29vectorized_elementwise_kernelILi8EZNS0_50_GLOBAL__N__2680c7bb_12_PowKernel_cu_7dd49032_300322pow_scalar_tensor_implIlEEvRNS_18TensorIteratorBaseET_EUllE_St5arrayIPcLm2EEEEviT0_T1_:
        /* <DEDUP_REMOVED lines=118> */
.L_x_61340:
        /* <DEDUP_REMOVED lines=18> */
.L_x_61339:
[----:B------:R-:W-:Y:S05]  /*0880*/  BSYNC.RECONVERGENT B2 ;  /* 0x0000000000027941 */ /* 0x000fea0003800200 */
.L_x_61338:
[----:B------:R-:W-:Y:S05]  /*0890*/  BRA `(.L_x_61336) ;  /* 0x0000000000187947 */ /* 0x000fea0003800000 */
.L_x_61337:
[----:B------:R-:W-:Y:S01]  /*08a0*/  LOP3.LUT R28, R28, 0x1, RZ, 0xc0, !PT ;  /* 0x000000011c1c7812 */ /* 0x000fe200078ec0ff */
[----:B------:R-:W-:-:S03]  /*08b0*/  IMAD.MOV.U32 R38, RZ, RZ, 0x1 ;  /* 0x00000001ff267424 */ /* 0x000fc600078e00ff */
[----:B------:R-:W-:-:S04]  /*08c0*/  ISETP.NE.U32.AND P0, PT, R28, 0x1, PT ;  /* 0x000000011c00780c */ /* 0x000fc80003f05070 */
[----:B------:R-:W-:-:S04]  /*08d0*/  ISETP.NE.U32.AND.EX P0, PT, RZ, RZ, PT, P0 ;  /* 0x000000ffff00720c */ /* 0x000fc80003f05100 */
[----:B------:R-:W-:Y:S02]  /*08e0*/  SEL R38, R38, 0xffffffff, P0 ;  /* 0xffffffff26267807 */ /* 0x000fe40000000000 */
[----:B------:R-:W-:-:S07]  /*08f0*/  SEL R39, RZ, 0xffffffff, P0 ;  /* 0xffffffffff277807 */ /* 0x000fce0000000000 */
.L_x_61336:
[----:B------:R-:W-:Y:S05]  /*0900*/  BSYNC.RECONVERGENT B1 ;  /* 0x0000000000017941 */ /* 0x000fea0003800200 */
.L_x_61335:
        /* <DEDUP_REMOVED lines=28> */
.L_x_61346:
        /* <DEDUP_REMOVED lines=20> */
.L_x_61345:
[----:B------:R-:W-:Y:S05]  /*0c10*/  BSYNC.RECONVERGENT B2 ;  /* 0x0000000000027941 */ /* 0x000fea0003800200 */
.L_x_61344:
[----:B------:R-:W-:Y:S05]  /*0c20*/  BRA `(.L_x_61342) ;  /* 0x0000000000187947 */ /* 0x000fea0003800000 */
.L_x_61343:
[----:B------:R-:W-:Y:S01]  /*0c30*/  LOP3.LUT R14, R14, 0x1, RZ, 0xc0, !PT ;  /* 0x000000010e0e7812 */ /* 0x000fe200078ec0ff */
[----:B------:R-:W-:-:S03]  /*0c40*/  IMAD.MOV.U32 R0, RZ, RZ, 0x1 ;  /* 0x00000001ff007424 */ /* 0x000fc600078e00ff */
[----:B------:R-:W-:-:S04]  /*0c50*/  ISETP.NE.U32.AND P0, PT, R14, 0x1, PT ;  /* 0x000000010e00780c */ /* 0x000fc80003f05070 */
[----:B------:R-:W-:-:S04]  /*0c60*/  ISETP.NE.U32.AND.EX P0, PT, RZ, RZ, PT, P0 ;  /* 0x000000ffff00720c */ /* 0x000fc80003f05100 */
[----:B------:R-:W-:Y:S02]  /*0c70*/  SEL R0, R0, 0xffffffff, P0 ;  /* 0xffffffff00007807 */ /* 0x000fe40000000000 */
[----:B------:R-:W-:-:S07]  /*0c80*/  SEL R41, RZ, 0xffffffff, P0 ;  /* 0xffffffffff297807 */ /* 0x000fce0000000000 */
.L_x_61342:
[----:B------:R-:W-:Y:S05]  /*0c90*/  BSYNC.RECONVERGENT B1 ;  /* 0x0000000000017941 */ /* 0x000fea0003800200 */
.L_x_61341:
        /* <DEDUP_REMOVED lines=27> */
.L_x_61352:
        /* <DEDUP_REMOVED lines=20> */
.L_x_61351:
[----:B------:R-:W-:Y:S05]  /*0f90*/  BSYNC.RECONVERGENT B2 ;  /* 0x0000000000027941 */ /* 0x000fea0003800200 */
.L_x_61350:
[----:B------:R-:W-:Y:S05]  /*0fa0*/  BRA `(.L_x_61348) ;  /* 0x0000000000187947 */ /* 0x000fea0003800000 */
.L_x_61349:
[----:B------:R-:W-:Y:S01]  /*0fb0*/  LOP3.LUT R16, R16, 0x1, RZ, 0xc0, !PT ;  /* 0x0000000110107812 */ /* 0x000fe200078ec0ff */
[----:B------:R-:W-:-:S03]  /*0fc0*/  IMAD.MOV.U32 R2, RZ, RZ, 0x1 ;  /* 0x00000001ff027424 */ /* 0x000fc600078e00ff */
[----:B------:R-:W-:-:S04]  /*0fd0*/  ISETP.NE.U32.AND P0, PT, R16, 0x1, PT ;  /* 0x000000011000780c */ /* 0x000fc80003f05070 */
[----:B------:R-:W-:-:S04]  /*0fe0*/  ISETP.NE.U32.AND.EX P0, PT, RZ, RZ, PT, P0 ;  /* 0x000000ffff00720c */ /* 0x000fc80003f05100 */
[----:B------:R-:W-:Y:S02]  /*0ff0*/  SEL R2, R2, 0xffffffff, P0 ;  /* 0xffffffff02027807 */ /* 0x000fe40000000000 */
[----:B------:R-:W-:-:S07]  /*1000*/  SEL R3, RZ, 0xffffffff, P0 ;  /* 0xffffffffff037807 */ /* 0x000fce0000000000 */
.L_x_61348:
[----:B------:R-:W-:Y:S05]  /*1010*/  BSYNC.RECONVERGENT B1 ;  /* 0x0000000000017941 */ /* 0x000fea0003800200 */
.L_x_61347:
        /* <DEDUP_REMOVED lines=27> */
.L_x_61358:
        /* <DEDUP_REMOVED lines=20> */
.L_x_61357:
[----:B------:R-:W-:Y:S05]  /*1310*/  BSYNC.RECONVERGENT B2 ;  /* 0x0000000000027941 */ /* 0x000fea0003800200 */
.L_x_61356:
[----:B------:R-:W-:Y:S05]  /*1320*/  BRA `(.L_x_61354) ;  /* 0x0000000000187947 */ /* 0x000fea0003800000 */
.L_x_61355:
[----:B------:R-:W-:Y:S01]  /*1330*/  LOP3.LUT R18, R18, 0x1, RZ, 0xc0, !PT ;  /* 0x0000000112127812 */ /* 0x000fe200078ec0ff */
[----:B------:R-:W-:-:S03]  /*1340*/  IMAD.MOV.U32 R4, RZ, RZ, 0x1 ;  /* 0x00000001ff047424 */ /* 0x000fc600078e00ff */
[----:B------:R-:W-:-:S04]  /*1350*/  ISETP.NE.U32.AND P0, PT, R18, 0x1, PT ;  /* 0x000000011200780c */ /* 0x000fc80003f05070 */
[----:B------:R-:W-:-:S04]  /*1360*/  ISETP.NE.U32.AND.EX P0, PT, RZ, RZ, PT, P0 ;  /* 0x000000ffff00720c */ /* 0x000fc80003f05100 */
[----:B------:R-:W-:Y:S02]  /*1370*/  SEL R4, R4, 0xffffffff, P0 ;  /* 0xffffffff04047807 */ /* 0x000fe40000000000 */
[----:B------:R-:W-:-:S07]  /*1380*/  SEL R5, RZ, 0xffffffff, P0 ;  /* 0xffffffffff057807 */ /* 0x000fce0000000000 */
.L_x_61354:
[----:B------:R-:W-:Y:S05]  /*1390*/  BSYNC.RECONVERGENT B1 ;  /* 0x0000000000017941 */ /* 0x000fea0003800200 */
.L_x_61353:
        /* <DEDUP_REMOVED lines=27> */
.L_x_61364:
        /* <DEDUP_REMOVED lines=20> */
.L_x_61363:
[----:B------:R-:W-:Y:S05]  /*1690*/  BSYNC.RECONVERGENT B2 ;  /* 0x0000000000027941 */ /* 0x000fea0003800200 */
.L_x_61362:
[----:B------:R-:W-:Y:S05]  /*16a0*/  BRA `(.L_x_61360) ;  /* 0x0000000000187947 */ /* 0x000fea0003800000 */
.L_x_61361:
[----:B------:R-:W-:Y:S01]  /*16b0*/  LOP3.LUT R20, R20, 0x1, RZ, 0xc0, !PT ;  /* 0x0000000114147812 */ /* 0x000fe200078ec0ff */
[----:B------:R-:W-:-:S03]  /*16c0*/  IMAD.MOV.U32 R6, RZ, RZ, 0x1 ;  /* 0x00000001ff067424 */ /* 0x000fc600078e00ff */
[----:B------:R-:W-:-:S04]  /*16d0*/  ISETP.NE.U32.AND P0, PT, R20, 0x1, PT ;  /* 0x000000011400780c */ /* 0x000fc80003f05070 */
[----:B------:R-:W-:-:S04]  /*16e0*/  ISETP.NE.U32.AND.EX P0, PT, RZ, RZ, PT, P0 ;  /* 0x000000ffff00720c */ /* 0x000fc80003f05100 */
[----:B------:R-:W-:Y:S02]  /*16f0*/  SEL R6, R6, 0xffffffff, P0 ;  /* 0xffffffff06067807 */ /* 0x000fe40000000000 */
[----:B------:R-:W-:-:S07]  /*1700*/  SEL R7, RZ, 0xffffffff, P0 ;  /* 0xffffffffff077807 */ /* 0x000fce0000000000 */
.L_x_61360:
[----:B------:R-:W-:Y:S05]  /*1710*/  BSYNC.RECONVERGENT B1 ;  /* 0x0000000000017941 */ /* 0x000fea0003800200 */
.L_x_61359:
        /* <DEDUP_REMOVED lines=27> */
.L_x_61370:
        /* <DEDUP_REMOVED lines=20> */
.L_x_61369:
[----:B------:R-:W-:Y:S05]  /*1a10*/  BSYNC.RECONVERGENT B2 ;  /* 0x0000000000027941 */ /* 0x000fea0003800200 */
.L_x_61368:
[----:B------:R-:W-:Y:S05]  /*1a20*/  BRA `(.L_x_61366) ;  /* 0x0000000000187947 */ /* 0x000fea0003800000 */
.L_x_61367:
[----:B------:R-:W-:Y:S01]  /*1a30*/  LOP3.LUT R22, R22, 0x1, RZ, 0xc0, !PT ;  /* 0x0000000116167812 */ /* 0x000fe200078ec0ff */
[----:B------:R-:W-:-:S03]  /*1a40*/  IMAD.MOV.U32 R8, RZ, RZ, 0x1 ;  /* 0x00000001ff087424 */ /* 0x000fc600078e00ff */
[----:B------:R-:W-:-:S04]  /*1a50*/  ISETP.NE.U32.AND P0, PT, R22, 0x1, PT ;  /* 0x000000011600780c */ /* 0x000fc80003f05070 */
[----:B------:R-:W-:-:S04]  /*1a60*/  ISETP.NE.U32.AND.EX P0, PT, RZ, RZ, PT, P0 ;  /* 0x000000ffff00720c */ /* 0x000fc80003f05100 */
[----:B------:R-:W-:Y:S02]  /*1a70*/  SEL R8, R8, 0xffffffff, P0 ;  /* 0xffffffff08087807 */ /* 0x000fe40000000000 */
[----:B------:R-:W-:-:S07]  /*1a80*/  SEL R9, RZ, 0xffffffff, P0 ;  /* 0xffffffffff097807 */ /* 0x000fce0000000000 */
.L_x_61366:
[----:B------:R-:W-:Y:S05]  /*1a90*/  BSYNC.RECONVERGENT B1 ;  /* 0x0000000000017941 */ /* 0x000fea0003800200 */
.L_x_61365:
        /* <DEDUP_REMOVED lines=27> */
.L_x_61376:
        /* <DEDUP_REMOVED lines=20> */
.L_x_61375:
[----:B------:R-:W-:Y:S05]  /*1d90*/  BSYNC.RECONVERGENT B2 ;  /* 0x0000000000027941 */ /* 0x000fea0003800200 */
.L_x_61374:
[----:B------:R-:W-:Y:S05]  /*1da0*/  BRA `(.L_x_61372) ;  /* 0x0000000000187947 */ /* 0x000fea0003800000 */
.L_x_61373:
[----:B------:R-:W-:Y:S01]  /*1db0*/  LOP3.LUT R24, R24, 0x1, RZ, 0xc0, !PT ;  /* 0x0000000118187812 */ /* 0x000fe200078ec0ff */
[----:B------:R-:W-:-:S03]  /*1dc0*/  IMAD.MOV.U32 R10, RZ, RZ, 0x1 ;  /* 0x00000001ff0a7424 */ /* 0x000fc600078e00ff */
[----:B------:R-:W-:-:S04]  /*1dd0*/  ISETP.NE.U32.AND P0, PT, R24, 0x1, PT ;  /* 0x000000011800780c */ /* 0x000fc80003f05070 */
[----:B------:R-:W-:-:S04]  /*1de0*/  ISETP.NE.U32.AND.EX P0, PT, RZ, RZ, PT, P0 ;  /* 0x000000ffff00720c */ /* 0x000fc80003f05100 */
[----:B------:R-:W-:Y:S02]  /*1df0*/  SEL R10, R10, 0xffffffff, P0 ;  /* 0xffffffff0a0a7807 */ /* 0x000fe40000000000 */
[----:B------:R-:W-:-:S07]  /*1e00*/  SEL R11, RZ, 0xffffffff, P0 ;  /* 0xffffffffff0b7807 */ /* 0x000fce0000000000 */
.L_x_61372:
[----:B------:R-:W-:Y:S05]  /*1e10*/  BSYNC.RECONVERGENT B1 ;  /* 0x0000000000017941 */ /* 0x000fea0003800200 */
.L_x_61371:
        /* <DEDUP_REMOVED lines=26> */
.L_x_61380:
        /* <DEDUP_REMOVED lines=20> */
.L_x_61379:
[----:B------:R-:W-:Y:S05]  /*2100*/  BSYNC.RECONVERGENT B1 ;  /* 0x0000000000017941 */ /* 0x000fea0003800200 */
.L_x_61378:
[----:B------:R-:W-:Y:S05]  /*2110*/  BRA `(.L_x_61333) ;  /* 0x0000001000ac7947 */ /* 0x000fea0003800000 */
.L_x_61377:
[----:B------:R-:W-:Y:S01]  /*2120*/  LOP3.LUT R26, R26, 0x1, RZ, 0xc0, !PT ;  /* 0x000000011a1a7812 */ /* 0x000fe200078ec0ff */
[----:B------:R-:W-:-:S03]  /*2130*/  IMAD.MOV.U32 R12, RZ, RZ, 0x1 ;  /* 0x00000001ff0c7424 */ /* 0x000fc600078e00ff */
[----:B------:R-:W-:-:S04]  /*2140*/  ISETP.NE.U32.AND P0, PT, R26, 0x1, PT ;  /* 0x000000011a00780c */ /* 0x000fc80003f05070 */
[----:B------:R-:W-:-:S04]  /*2150*/  ISETP.NE.U32.AND.EX P0, PT, RZ, RZ, PT, P0 ;  /* 0x000000ffff00720c */ /* 0x000fc80003f05100 */
[----:B------:R-:W-:Y:S02]  /*2160*/  SEL R12, R12, 0xffffffff, P0 ;  /* 0xffffffff0c0c7807 */ /* 0x000fe40000000000 */
[----:B------:R-:W-:Y:S01]  /*2170*/  SEL R13, RZ, 0xffffffff, P0 ;  /* 0xffffffffff0d7807 */ /* 0x000fe20000000000 */
[----:B------:R-:W-:Y:S06]  /*2180*/  BRA `(.L_x_61333) ;  /* 0x0000001000907947 */ /* 0x000fec0003800000 */
.L_x_61334:
        /* <DEDUP_REMOVED lines=15> */
.L_x_61383:
        /* <DEDUP_REMOVED lines=20> */
.L_x_61382:
[----:B------:R-:W-:Y:S05]  /*23c0*/  BSYNC.RECONVERGENT B1 ;  /* 0x0000000000017941 */ /* 0x000fea0003800200 */
.L_x_61381:
        /* <DEDUP_REMOVED lines=18> */
.L_x_61386:
        /* <DEDUP_REMOVED lines=19> */
.L_x_61385:
[----:B0-----:R-:W-:Y:S05]  /*2620*/  BSYNC.RECONVERGENT B1 ;  /* 0x0000000000017941 */ /* 0x001fea0003800200 */
.L_x_61384:
        /* <DEDUP_REMOVED lines=16> */
.L_x_61389:
        /* <DEDUP_REMOVED lines=20> */
.L_x_61388:
[----:B------:R-:W-:Y:S05]  /*2870*/  BSYNC.RECONVERGENT B1 ;  /* 0x0000000000017941 */ /* 0x000fea0003800200 */
.L_x_61387:
        /* <DEDUP_REMOVED lines=16> */
.L_x_61392:
        /* <DEDUP_REMOVED lines=20> */
.L_x_61391:
[----:B------:R-:W-:Y:S05]  /*2ac0*/  BSYNC.RECONVERGENT B1 ;  /* 0x0000000000017941 */ /* 0x000fea0003800200 */
.L_x_61390:
        /* <DEDUP_REMOVED lines=16> */
.L_x_61395:
        /* <DEDUP_REMOVED lines=20> */
.L_x_61394:
[----:B------:R-:W-:Y:S05]  /*2d10*/  BSYNC.RECONVERGENT B1 ;  /* 0x0000000000017941 */ /* 0x000fea0003800200 */
.L_x_61393:
        /* <DEDUP_REMOVED lines=16> */
.L_x_61398:
        /* <DEDUP_REMOVED lines=20> */
.L_x_61397:
[----:B------:R-:W-:Y:S05]  /*2f60*/  BSYNC.RECONVERGENT B1 ;  /* 0x0000000000017941 */ /* 0x000fea0003800200 */
.L_x_61396:
        /* <DEDUP_REMOVED lines=16> */
.L_x_61401:
        /* <DEDUP_REMOVED lines=20> */
.L_x_61400:
[----:B------:R-:W-:Y:S05]  /*31b0*/  BSYNC.RECONVERGENT B1 ;  /* 0x0000000000017941 */ /* 0x000fea0003800200 */
.L_x_61399:
        /* <DEDUP_REMOVED lines=13> */
.L_x_61402:
        /* <DEDUP_REMOVED lines=20> */
.L_x_61333:
[----:B------:R-:W-:Y:S05]  /*33d0*/  BSYNC.RECONVERGENT B0 ;  /* 0x0000000000007941 */ /* 0x000fea0003800200 */
.L_x_61332:
        /* <DEDUP_REMOVED lines=17> */
.L_x_61405:
[----:B------:R-:W-:-:S13]  /*34f0*/  ISETP.GE.U32.AND P0, PT, R32, R35, PT ;  /* 0x000000232000720c */ /* 0x000fda0003f06070 */
[----:B------:R-:W-:Y:S05]  /*3500*/  @P0 BRA `(.L_x_61407) ;  /* 0x0000000000300947 */ /* 0x000fea0003800000 */
[----:B0----5:R-:W0:Y:S01]  /*3510*/  LDC.64 R14, c[0x0][0x398] ;  /* 0x0000e600ff0e7b82 */ /* 0x021e220000000a00 */
[----:B------:R-:W-:Y:S02]  /*3520*/  IMAD.IADD R17, R37, 0x1, R32 ;  /* 0x0000000125117824 */ /* 0x000fe400078e0220 */
[----:B------:R-:W-:Y:S02]  /*3530*/  VIADD R32, R32, 0x80 ;  /* 0x0000008020207836 */ /* 0x000fe40000000000 */
[----:B0-----:R-:W-:-:S05]  /*3540*/  IMAD.WIDE.U32 R14, R17, 0x8, R14 ;  /* 0x00000008110e7825 */ /* 0x001fca00078e000e */
[----:B------:R1:W-:Y:S02]  /*3550*/  STG.E.64 desc[UR4][R14.64], R2 ;  /* 0x000000020e007986 */ /* 0x0003e4000c101b04 */
.L_x_61406:
[----:B------:R-:W-:-:S13]  /*3560*/  ISETP.GE.U32.AND P0, PT, R32, R35, PT ;  /* 0x000000232000720c */ /* 0x000fda0003f06070 */
[----:B------:R-:W-:Y:S05]  /*3570*/  @P0 BRA `(.L_x_61408) ;  /* 0x0000000000300947 */ /* 0x000fea0003800000 */
[----:B-1----:R-:W1:Y:S01]  /*3580*/  LDC.64 R2, c[0x0][0x398] ;  /* 0x0000e600ff027b82 */ /* 0x002e620000000a00 */
[----:B0-----:R-:W-:Y:S02]  /*3590*/  IMAD.IADD R15, R37, 0x1, R32 ;  /* 0x00000001250f7824 */ /* 0x001fe400078e0220 */
[----:B------:R-:W-:Y:S02]  /*35a0*/  VIADD R32, R32, 0x80 ;  /* 0x0000008020207836 */ /* 0x000fe40000000000 */
[----:B-1----:R-:W-:-:S05]  /*35b0*/  IMAD.WIDE.U32 R2, R15, 0x8, R2 ;  /* 0x000000080f027825 */ /* 0x002fca00078e0002 */
[----:B------:R1:W-:Y:S02]  /*35c0*/  STG.E.64 desc[UR4][R2.64], R4 ;  /* 0x0000000402007986 */ /* 0x0003e4000c101b04 */
.L_x_61407:
[----:B------:R-:W-:-:S13]  /*35d0*/  ISETP.GE.U32.AND P0, PT, R32, R35, PT ;  /* 0x000000232000720c */ /* 0x000fda0003f06070 */
[----:B------:R-:W-:Y:S05]  /*35e0*/  @P0 BRA `(.L_x_61409) ;  /* 0x0000000000340947 */ /* 0x000fea0003800000 */
[----:B-1----:R-:W1:Y:S01]  /*35f0*/  LDC.64 R2, c[0x0][0x398] ;  /* 0x0000e600ff027b82 */ /* 0x002e620000000a00 */
[----:B------:R-:W-:Y:S02]  /*3600*/  IMAD.IADD R5, R37, 0x1, R32 ;  /* 0x0000000125057824 */ /* 0x000fe400078e0220 */
[----:B------:R-:W-:Y:S02]  /*3610*/  VIADD R32, R32, 0x80 ;  /* 0x0000008020207836 */ /* 0x000fe40000000000 */
[----:B-1----:R-:W-:-:S05]  /*3620*/  IMAD.WIDE.U32 R2, R5, 0x8, R2 ;  /* 0x0000000805027825 */ /* 0x002fca00078e0002 */
[----:B------:R2:W-:Y:S02]  /*3630*/  STG.E.64 desc[UR4][R2.64], R6 ;  /* 0x0000000602007986 */ /* 0x0005e4000c101b04 */
.L_x_61408:
        /* <DEDUP_REMOVED lines=8> */
.L_x_61409:
[----:B------:R-:W-:Y:S05]  /*36c0*/  BSYNC.RELIABLE B1 ;  /* 0x0000000000017941 */ /* 0x000fea0003800100 */
.L_x_61404:
[----:B------:R-:W-:-:S13]  /*36d0*/  ISETP.GE.U32.AND P0, PT, R32, R35, PT ;  /* 0x000000232000720c */ /* 0x000fda0003f06070 */
[----:B-12---:R-:W1:Y:S01]  /*36e0*/  @!P0 LDC.64 R2, c[0x0][0x398] ;  /* 0x0000e600ff028b82 */ /* 0x006e620000000a00 */
[----:B------:R-:W-:Y:S02]  /*36f0*/  @!P0 IMAD.IADD R5, R37, 0x1, R32 ;  /* 0x0000000125058824 */ /* 0x000fe400078e0220 */
[----:B------:R-:W-:Y:S02]  /*3700*/  @!P0 VIADD R32, R32, 0x80 ;  /* 0x0000008020208836 */ /* 0x000fe40000000000 */
[----:B-1----:R-:W-:-:S05]  /*3710*/  @!P0 IMAD.WIDE.U32 R2, R5, 0x8, R2 ;  /* 0x0000000805028825 */ /* 0x002fca00078e0002 */
[----:B------:R3:W-:Y:S02]  /*3720*/  @!P0 STG.E.64 desc[UR4][R2.64], R10 ;  /* 0x0000000a02008986 */ /* 0x0007e4000c101b04 */
.L_x_61410:
[----:B------:R-:W-:Y:S05]  /*3730*/  BSYNC.RECONVERGENT B0 ;  /* 0x0000000000007941 */ /* 0x000fea0003800200 */
.L_x_61403:
        /* <DEDUP_REMOVED lines=8> */
.L_x_61331:
        /* <DEDUP_REMOVED lines=56> */
.L_x_61418:
        /* <DEDUP_REMOVED lines=20> */
.L_x_61417:
[----:B------:R-:W-:Y:S05]  /*3c80*/  BSYNC.RECONVERGENT B2 ;  /* 0x0000000000027941 */ /* 0x000fea0003800200 */
.L_x_61416:
[----:B------:R-:W-:Y:S05]  /*3c90*/  BRA `(.L_x_61419) ;  /* 0x0000000000187947 */ /* 0x000fea0003800000 */
.L_x_61415:
[----:B------:R-:W-:Y:S01]  /*3ca0*/  LOP3.LUT R4, R4, 0x1, RZ, 0xc0, !PT ;  /* 0x0000000104047812 */ /* 0x000fe200078ec0ff */
[----:B------:R-:W-:-:S03]  /*3cb0*/  IMAD.MOV.U32 R0, RZ, RZ, 0x1 ;  /* 0x00000001ff007424 */ /* 0x000fc600078e00ff */
[----:B------:R-:W-:-:S04]  /*3cc0*/  ISETP.NE.U32.AND P0, PT, R4, 0x1, PT ;  /* 0x000000010400780c */ /* 0x000fc80003f05070 */
[----:B------:R-:W-:-:S04]  /*3cd0*/  ISETP.NE.U32.AND.EX P0, PT, RZ, RZ, PT, P0 ;  /* 0x000000ffff00720c */ /* 0x000fc80003f05100 */
[----:B------:R-:W-:Y:S02]  /*3ce0*/  SEL R0, R0, 0xffffffff, P0 ;  /* 0xffffffff00007807 */ /* 0x000fe40000000000 */
[----:B------:R-:W-:-:S07]  /*3cf0*/  SEL R3, RZ, 0xffffffff, P0 ;  /* 0xffffffffff037807 */ /* 0x000fce0000000000 */
.L_x_61419:
[----:B------:R-:W-:Y:S05]  /*3d00*/  BSYNC.RECONVERGENT B1 ;  /* 0x0000000000017941 */ /* 0x000fea0003800200 */
.L_x_61414:
        /* <DEDUP_REMOVED lines=25> */
.L_x_61424:
        /* <DEDUP_REMOVED lines=20> */
.L_x_61423:
[----:B------:R-:W-:Y:S05]  /*3fe0*/  BSYNC.RECONVERGENT B2 ;  /* 0x0000000000027941 */ /* 0x000fea0003800200 */
.L_x_61422:
[----:B------:R-:W-:Y:S05]  /*3ff0*/  BRA `(.L_x_61425) ;  /* 0x0000000000187947 */ /* 0x000fea0003800000 */
.L_x_61421:
[----:B------:R-:W-:Y:S01]  /*4000*/  LOP3.LUT R6, R6, 0x1, RZ, 0xc0, !PT ;  /* 0x0000000106067812 */ /* 0x000fe200078ec0ff */
[----:B------:R-:W-:-:S03]  /*4010*/  IMAD.MOV.U32 R2, RZ, RZ, 0x1 ;  /* 0x00000001ff027424 */ /* 0x000fc600078e00ff */
[----:B------:R-:W-:-:S04]  /*4020*/  ISETP.NE.U32.AND P0, PT, R6, 0x1, PT ;  /* 0x000000010600780c */ /* 0x000fc80003f05070 */
[----:B------:R-:W-:-:S04]  /*4030*/  ISETP.NE.U32.AND.EX P0, PT, RZ, RZ, PT, P0 ;  /* 0x000000ffff00720c */ /* 0x000fc80003f05100 */
[----:B------:R-:W-:Y:S02]  /*4040*/  SEL R2, R2, 0xffffffff, P0 ;  /* 0xffffffff02027807 */ /* 0x000fe40000000000 */
[----:B------:R-:W-:-:S07]  /*4050*/  SEL R21, RZ, 0xffffffff, P0 ;  /* 0xffffffffff157807 */ /* 0x000fce0000000000 */
.L_x_61425:
[----:B------:R-:W-:Y:S05]  /*4060*/  BSYNC.RECONVERGENT B1 ;  /* 0x0000000000017941 */ /* 0x000fea0003800200 */
.L_x_61420:
        /* <DEDUP_REMOVED lines=24> */
.L_x_61430:
        /* <DEDUP_REMOVED lines=20> */
.L_x_61429:
[----:B------:R-:W-:Y:S05]  /*4330*/  BSYNC.RECONVERGENT B2 ;  /* 0x0000000000027941 */ /* 0x000fea0003800200 */
.L_x_61428:
[----:B------:R-:W-:Y:S05]  /*4340*/  BRA `(.L_x_61431) ;  /* 0x0000000000187947 */ /* 0x000fea0003800000 */
.L_x_61427:
[----:B------:R-:W-:Y:S01]  /*4350*/  LOP3.LUT R8, R8, 0x1, RZ, 0xc0, !PT ;  /* 0x0000000108087812 */ /* 0x000fe200078ec0ff */
[----:B------:R-:W-:-:S03]  /*4360*/  IMAD.MOV.U32 R22, RZ, RZ, 0x1 ;  /* 0x00000001ff167424 */ /* 0x000fc600078e00ff */
[----:B------:R-:W-:-:S04]  /*4370*/  ISETP.NE.U32.AND P0, PT, R8, 0x1, PT ;  /* 0x000000010800780c */ /* 0x000fc80003f05070 */
[----:B------:R-:W-:-:S04]  /*4380*/  ISETP.NE.U32.AND.EX P0, PT, RZ, RZ, PT, P0 ;  /* 0x000000ffff00720c */ /* 0x000fc80003f05100 */
[----:B------:R-:W-:Y:S02]  /*4390*/  SEL R22, R22, 0xffffffff, P0 ;  /* 0xffffffff16167807 */ /* 0x000fe40000000000 */
[----:B------:R-:W-:-:S07]  /*43a0*/  SEL R23, RZ, 0xffffffff, P0 ;  /* 0xffffffffff177807 */ /* 0x000fce0000000000 */
.L_x_61431:
[----:B------:R-:W-:Y:S05]  /*43b0*/  BSYNC.RECONVERGENT B1 ;  /* 0x0000000000017941 */ /* 0x000fea0003800200 */
.L_x_61426:
        /* <DEDUP_REMOVED lines=24> */
.L_x_61436:
        /* <DEDUP_REMOVED lines=20> */
.L_x_61435:
[----:B------:R-:W-:Y:S05]  /*4680*/  BSYNC.RECONVERGENT B2 ;  /* 0x0000000000027941 */ /* 0x000fea0003800200 */
.L_x_61434:
[----:B------:R-:W-:Y:S05]  /*4690*/  BRA `(.L_x_61437) ;  /* 0x0000000000187947 */ /* 0x000fea0003800000 */
.L_x_61433:
[----:B------:R-:W-:Y:S01]  /*46a0*/  LOP3.LUT R10, R10, 0x1, RZ, 0xc0, !PT ;  /* 0x000000010a0a7812 */ /* 0x000fe200078ec0ff */
[----:B------:R-:W-:-:S03]  /*46b0*/  IMAD.MOV.U32 R8, RZ, RZ, 0x1 ;  /* 0x00000001ff087424 */ /* 0x000fc600078e00ff */
[----:B------:R-:W-:-:S04]  /*46c0*/  ISETP.NE.U32.AND P0, PT, R10, 0x1, PT ;  /* 0x000000010a00780c */ /* 0x000fc80003f05070 */
[----:B------:R-:W-:-:S04]  /*46d0*/  ISETP.NE.U32.AND.EX P0, PT, RZ, RZ, PT, P0 ;  /* 0x000000ffff00720c */ /* 0x000fc80003f05100 */
[----:B------:R-:W-:Y:S02]  /*46e0*/  SEL R8, R8, 0xffffffff, P0 ;  /* 0xffffffff08087807 */ /* 0x000fe40000000000 */
[----:B------:R-:W-:-:S07]  /*46f0*/  SEL R9, RZ, 0xffffffff, P0 ;  /* 0xffffffffff097807 */ /* 0x000fce0000000000 */
.L_x_61437:
[----:B------:R-:W-:Y:S05]  /*4700*/  BSYNC.RECONVERGENT B1 ;  /* 0x0000000000017941 */ /* 0x000fea0003800200 */
.L_x_61432:
        /* <DEDUP_REMOVED lines=24> */
.L_x_61442:
        /* <DEDUP_REMOVED lines=20> */
.L_x_61441:
[----:B------:R-:W-:Y:S05]  /*49d0*/  BSYNC.RECONVERGENT B2 ;  /* 0x0000000000027941 */ /* 0x000fea0003800200 */
.L_x_61440:
[----:B------:R-:W-:Y:S05]  /*49e0*/  BRA `(.L_x_61443) ;  /* 0x0000000000187947 */ /* 0x000fea0003800000 */
.L_x_61439:
[----:B------:R-:W-:Y:S01]  /*49f0*/  LOP3.LUT R12, R12, 0x1, RZ, 0xc0, !PT ;  /* 0x000000010c0c7812 */ /* 0x000fe200078ec0ff */
[----:B------:R-:W-:-:S03]  /*4a00*/  IMAD.MOV.U32 R24, RZ, RZ, 0x1 ;  /* 0x00000001ff187424 */ /* 0x000fc600078e00ff */
[----:B------:R-:W-:-:S04]  /*4a10*/  ISETP.NE.U32.AND P0, PT, R12, 0x1, PT ;  /* 0x000000010c00780c */ /* 0x000fc80003f05070 */
[----:B------:R-:W-:-:S04]  /*4a20*/  ISETP.NE.U32.AND.EX P0, PT, RZ, RZ, PT, P0 ;  /* 0x000000ffff00720c */ /* 0x000fc80003f05100 */
[----:B------:R-:W-:Y:S02]  /*4a30*/  SEL R24, R24, 0xffffffff, P0 ;  /* 0xffffffff18187807 */ /* 0x000fe40000000000 */
[----:B------:R-:W-:-:S07]  /*4a40*/  SEL R25, RZ, 0xffffffff, P0 ;  /* 0xffffffffff197807 */ /* 0x000fce0000000000 */
.L_x_61443:
[----:B------:R-:W-:Y:S05]  /*4a50*/  BSYNC.RECONVERGENT B1 ;  /* 0x0000000000017941 */ /* 0x000fea0003800200 */
.L_x_61438:
        /* <DEDUP_REMOVED lines=24> */
.L_x_61448:
        /* <DEDUP_REMOVED lines=20> */
.L_x_61447:
[----:B------:R-:W-:Y:S05]  /*4d20*/  BSYNC.RECONVERGENT B2 ;  /* 0x0000000000027941 */ /* 0x000fea0003800200 */
.L_x_61446:
[----:B------:R-:W-:Y:S05]  /*4d30*/  BRA `(.L_x_61449) ;  /* 0x0000000000187947 */ /* 0x000fea0003800000 */
.L_x_61445:
[----:B------:R-:W-:Y:S01]  /*4d40*/  LOP3.LUT R14, R14, 0x1, RZ, 0xc0, !PT ;  /* 0x000000010e0e7812 */ /* 0x000fe200078ec0ff */
[----:B------:R-:W-:-:S03]  /*4d50*/  IMAD.MOV.U32 R12, RZ, RZ, 0x1 ;  /* 0x00000001ff0c7424 */ /* 0x000fc600078e00ff */
[----:B------:R-:W-:-:S04]  /*4d60*/  ISETP.NE.U32.AND P0, PT, R14, 0x1, PT ;  /* 0x000000010e00780c */ /* 0x000fc80003f05070 */
[----:B------:R-:W-:-:S04]  /*4d70*/  ISETP.NE.U32.AND.EX P0, PT, RZ, RZ, PT, P0 ;  /* 0x000000ffff00720c */ /* 0x000fc80003f05100 */
[----:B------:R-:W-:Y:S02]  /*4d80*/  SEL R12, R12, 0xffffffff, P0 ;  /* 0xffffffff0c0c7807 */ /* 0x000fe40000000000 */
[----:B------:R-:W-:-:S07]  /*4d90*/  SEL R13, RZ, 0xffffffff, P0 ;  /* 0xffffffffff0d7807 */ /* 0x000fce0000000000 */
.L_x_61449:
[----:B------:R-:W-:Y:S05]  /*4da0*/  BSYNC.RECONVERGENT B1 ;  /* 0x0000000000017941 */ /* 0x000fea0003800200 */
.L_x_61444:
        /* <DEDUP_REMOVED lines=24> */
.L_x_61454:
        /* <DEDUP_REMOVED lines=20> */
.L_x_61453:
[----:B------:R-:W-:Y:S05]  /*5070*/  BSYNC.RECONVERGENT B2 ;  /* 0x0000000000027941 */ /* 0x000fea0003800200 */
.L_x_61452:
[----:B------:R-:W-:Y:S05]  /*5080*/  BRA `(.L_x_61455) ;  /* 0x0000000000187947 */ /* 0x000fea0003800000 */
.L_x_61451:
[----:B------:R-:W-:Y:S01]  /*5090*/  LOP3.LUT R16, R16, 0x1, RZ, 0xc0, !PT ;  /* 0x0000000110107812 */ /* 0x000fe200078ec0ff */
[----:B------:R-:W-:-:S03]  /*50a0*/  IMAD.MOV.U32 R4, RZ, RZ, 0x1 ;  /* 0x00000001ff047424 */ /* 0x000fc600078e00ff */
[----:B------:R-:W-:-:S04]  /*50b0*/  ISETP.NE.U32.AND P0, PT, R16, 0x1, PT ;  /* 0x000000011000780c */ /* 0x000fc80003f05070 */
[----:B------:R-:W-:-:S04]  /*50c0*/  ISETP.NE.U32.AND.EX P0, PT, RZ, RZ, PT, P0 ;  /* 0x000000ffff00720c */ /* 0x000fc80003f05100 */
[----:B------:R-:W-:Y:S02]  /*50d0*/  SEL R4, R4, 0xffffffff, P0 ;  /* 0xffffffff04047807 */ /* 0x000fe40000000000 */
[----:B------:R-:W-:-:S07]  /*50e0*/  SEL R5, RZ, 0xffffffff, P0 ;  /* 0xffffffffff057807 */ /* 0x000fce0000000000 */
.L_x_61455:
[----:B------:R-:W-:Y:S05]  /*50f0*/  BSYNC.RECONVERGENT B1 ;  /* 0x0000000000017941 */ /* 0x000fea0003800200 */
.L_x_61450:
        /* <DEDUP_REMOVED lines=23> */
.L_x_61459:
        /* <DEDUP_REMOVED lines=20> */
.L_x_61458:
[----:B------:R-:W-:Y:S05]  /*53b0*/  BSYNC.RECONVERGENT B1 ;  /* 0x0000000000017941 */ /* 0x000fea0003800200 */
.L_x_61457:
[----:B------:R-:W-:Y:S05]  /*53c0*/  BRA `(.L_x_61412) ;  /* 0x00000010003c7947 */ /* 0x000fea0003800000 */
.L_x_61456:
[----:B------:R-:W-:Y:S01]  /*53d0*/  LOP3.LUT R18, R18, 0x1, RZ, 0xc0, !PT ;  /* 0x0000000112127812 */ /* 0x000fe200078ec0ff */
[----:B------:R-:W-:-:S03]  /*53e0*/  IMAD.MOV.U32 R10, RZ, RZ, 0x1 ;  /* 0x00000001ff0a7424 */ /* 0x000fc600078e00ff */
[----:B------:R-:W-:-:S04]  /*53f0*/  ISETP.NE.U32.AND P0, PT, R18, 0x1, PT ;  /* 0x000000011200780c */ /* 0x000fc80003f05070 */
[----:B------:R-:W-:-:S04]  /*5400*/  ISETP.NE.U32.AND.EX P0, PT, RZ, RZ, PT, P0 ;  /* 0x000000ffff00720c */ /* 0x000fc80003f05100 */
[----:B------:R-:W-:Y:S02]  /*5410*/  SEL R10, R10, 0xffffffff, P0 ;  /* 0xffffffff0a0a7807 */ /* 0x000fe40000000000 */
[----:B------:R-:W-:Y:S01]  /*5420*/  SEL R11, RZ, 0xffffffff, P0 ;  /* 0xffffffffff0b7807 */ /* 0x000fe20000000000 */
[----:B------:R-:W-:Y:S06]  /*5430*/  BRA `(.L_x_61412) ;  /* 0x0000001000207947 */ /* 0x000fec0003800000 */
.L_x_61413:
        /* <DEDUP_REMOVED lines=14> */
.L_x_61462:
        /* <DEDUP_REMOVED lines=20> */
.L_x_61461:
[----:B------:R-:W-:Y:S05]  /*5660*/  BSYNC.RECONVERGENT B1 ;  /* 0x0000000000017941 */ /* 0x000fea0003800200 */
.L_x_61460:
        /* <DEDUP_REMOVED lines=14> */
.L_x_61465:
        /* <DEDUP_REMOVED lines=19> */
.L_x_61464:
[----:B------:R-:W-:Y:S05]  /*5880*/  BSYNC.RECONVERGENT B1 ;  /* 0x0000000000017941 */ /* 0x000fea0003800200 */
.L_x_61463:
        /* <DEDUP_REMOVED lines=13> */
.L_x_61468:
        /* <DEDUP_REMOVED lines=20> */
.L_x_61467:
[----:B------:R-:W-:Y:S05]  /*5aa0*/  BSYNC.RECONVERGENT B1 ;  /* 0x0000000000017941 */ /* 0x000fea0003800200 */
.L_x_61466:
        /* <DEDUP_REMOVED lines=13> */
.L_x_61471:
        /* <DEDUP_REMOVED lines=18> */
.L_x_61470:
[----:B------:R-:W-:Y:S05]  /*5ca0*/  BSYNC.RECONVERGENT B1 ;  /* 0x0000000000017941 */ /* 0x000fea0003800200 */
.L_x_61469:
        /* <DEDUP_REMOVED lines=13> */
.L_x_61474:
        /* <DEDUP_REMOVED lines=20> */
.L_x_61473:
[----:B------:R-:W-:Y:S05]  /*5ec0*/  BSYNC.RECONVERGENT B1 ;  /* 0x0000000000017941 */ /* 0x000fea0003800200 */
.L_x_61472:
        /* <DEDUP_REMOVED lines=13> */
.L_x_61477:
        /* <DEDUP_REMOVED lines=18> */
.L_x_61476:
[----:B------:R-:W-:Y:S05]  /*60c0*/  BSYNC.RECONVERGENT B1 ;  /* 0x0000000000017941 */ /* 0x000fea0003800200 */
.L_x_61475:
        /* <DEDUP_REMOVED lines=13> */
.L_x_61480:
        /* <DEDUP_REMOVED lines=20> */
.L_x_61479:
[----:B------:R-:W-:Y:S05]  /*62e0*/  BSYNC.RECONVERGENT B1 ;  /* 0x0000000000017941 */ /* 0x000fea0003800200 */
.L_x_61478:
        /* <DEDUP_REMOVED lines=10> */
.L_x_61481:
        /* <DEDUP_REMOVED lines=19> */
.L_x_61412:
[----:B------:R-:W-:Y:S05]  /*64c0*/  BSYNC.RECONVERGENT B0 ;  /* 0x0000000000007941 */ /* 0x000fea0003800200 */
.L_x_61411:
        /* <DEDUP_REMOVED lines=18> */
.L_x_61482:
        /* <DEDUP_REMOVED lines=9> */
.L_x_68810:


//--------------------- .text._ZN2at6native18elementwise_kernelILi128ELi4EZNS0_15gpu_kernel_implIZZZNS0_50_GLOBAL__N__2680c7bb_12_PowKernel_cu_7dd49032_300324pow_tensor_tensor_kernelERNS_18TensorIteratorBaseEENKUlvE_clEvENKUlvE1_clEvEUliiE_EEvS5_RKT_EUliE_EEviT1_ --------------------------
	.section	.text._ZN2at6native18elementwise_kernelILi128ELi4EZNS0_15gpu_kernel_implIZZZNS0_50_GLOBAL__N__2680c7bb_12_PowKernel_cu_7dd49032_300324pow_tensor_tensor_kernelERNS_18TensorIteratorBaseEENKUlvE_clEvENKUlvE1_clEvEUliiE_EEvS5_RKT_EUliE_EEviT1_,"ax",@progbits
	.align	128
        .global         _ZN2at6native18elementwise_kernelILi128ELi4EZNS0_15gpu_kernel_implIZZZNS0_50_GLOBAL__N__2680c7bb_12_PowKernel_cu_7dd49032_300324pow_tensor_tensor_kernelERNS_18TensorIteratorBaseEENKUlvE_clEvENKUlvE1_clEvEUliiE_EEvS5_RKT_EUliE_EEviT1_
        .type           _ZN2at6native18elementwise_kernelILi128ELi4EZNS0_15gpu_kernel_implIZZZNS0_50_GLOBAL__N__2680c7bb_12_PowKernel_cu_7dd49032_300324pow_tensor_tensor_kernelERNS_18TensorIteratorBaseEENKUlvE_clEvENKUlvE1_clEvEUliiE_EEvS5_RKT_EUliE_EEviT1_,@function
        .size           _ZN2at6native18elementwise_kernelILi128ELi4EZNS0_15gpu_kernel_implIZZZNS0_50_GLOBAL__N__2680c7bb_12_PowKernel_cu_7dd49032_300324pow_tensor_tensor_kernelERNS_18TensorIteratorBaseEENKUlvE_clEvENKUlvE1_clEvEUliiE_EEvS5_RKT_EUliE_EEviT1_,(.L_x_68811 - _ZN2at6native18elementwise_kernelILi128ELi4EZNS0_15gpu_kernel_implIZZZNS0_50_GLOBAL__N__2680c7bb_12_PowKernel_cu_7dd49032_300324pow_tensor_tensor_kernelERNS_18TensorIteratorBaseEENKUlvE_clEvENKUlvE1_clEvEUliiE_EEvS5_RKT_EUliE_EEviT1_)
        .other          _ZN2at6native18elementwise_kernelILi128ELi4EZNS0_15gpu_kernel_implIZZZNS0_50_GLOBAL__N__2680c7bb_12_PowKernel_cu_7dd49032_300324pow_tensor_tensor_kernelERNS_18TensorIteratorBaseEENKUlvE_clEvENKUlvE1_clEvEUliiE_EEvS5_RKT_EUliE_EEviT1_,@"STO_CUDA_ENTRY STV_DEFAULT"
_ZN2at6native18elementwise_kernelILi128ELi4EZNS0_15gpu_kernel_implIZZZNS0_50_GLOBAL__N__2680c7bb_12_PowKernel_cu_7dd49032_300324pow_tensor_tensor_kernelERNS_18TensorIteratorBaseEENKUlvE_clEvENKUlvE1_clEvEUliiE_EEvS5_RKT_EUliE_EEviT1_:
.text._ZN2at6native18elementwise_kernelILi128ELi4EZNS0_15gpu_kernel_implIZZZNS0_50_GLOBAL__N__2680c7bb_12_PowKernel_cu_7dd49032_300324pow_tensor_tensor_kernelERNS_18TensorIteratorBaseEENKUlvE_clEvENKUlvE1_clEvEUliiE_EEvS5_RKT_EUliE_EEviT1_:
        /* <DEDUP_REMOVED lines=372> */
.L_x_61485:
        /* <DEDUP_REMOVED lines=16> */
.L_x_61489:
[----:B------:R0:W5:Y:S01]  /*1840*/  LDG.E.U8 R19, desc[UR36][R2.64] ;  /* 0x0000002402137981 */ /* 0x000162000c1e1100 */
[----:B------:R-:W-:Y:S05]  /*1850*/  BRA `(.L_x_61491) ;  /* 0x0000000c002c7947 */ /* 0x000fea0003800000 */
.L_x_61488:
        /* <DEDUP_REMOVED lines=8> */
.L_x_61493:
[----:B------:R0:W5:Y:S01]  /*18e0*/  LDG.E R19, desc[UR36][R2.64] ;  /* 0x0000002402137981 */ /* 0x000162000c1e1900 */
[----:B------:R-:W-:Y:S05]  /*18f0*/  BRA `(.L_x_61491) ;  /* 0x0000000c00047947 */ /* 0x000fea0003800000 */
.L_x_61492:
[----:B------:R0:W5:Y:S01]  /*1900*/  LDG.E.S16 R19, desc[UR36][R2.64] ;  /* 0x0000002402137981 */ /* 0x000162000c1e1700 */
[----:B------:R-:W-:Y:S05]  /*1910*/  BRA `(.L_x_61491) ;  /* 0x0000000800fc7947 */ /* 0x000fea0003800000 */
.L_x_61487:
        /* <DEDUP_REMOVED lines=9> */
.L_x_61495:
[----:B------:R-:W2:Y:S02]  /*19b0*/  LDG.E.U16 R2, desc[UR36][R2.64] ;  /* 0x0000002402027981 */ /* 0x000ea4000c1e1500 */
[----:B--2---:R-:W-:-:S06]  /*19c0*/  HADD2.F32 R19, -RZ, R2.H0_H0 ;  /* 0x20000002ff137230 */ /* 0x004fcc0000004100 */
[----:B------:R-:W0:Y:S01]  /*19d0*/  F2I.FTZ.TRUNC.NTZ R19, R19 ;  /* 0x0000001300137305 */ /* 0x000e22000021f100 */
[----:B------:R-:W-:Y:S05]  /*19e0*/  BRA `(.L_x_61491) ;  /* 0x0000000800c87947 */ /* 0x000fea0003800000 */
.L_x_61494:
        /* <DEDUP_REMOVED lines=9> */
.L_x_61497:
[----:B------:R-:W2:Y:S02]  /*1a80*/  LDG.E.U16 R2, desc[UR36][R2.64] ;  /* 0x0000002402027981 */ /* 0x000ea4000c1e1500 */
[----:B--2---:R-:W-:-:S06]  /*1a90*/  HADD2.F32 R19, -RZ, R2.H0_H0 ;  /* 0x20000002ff137230 */ /* 0x004fcc0000004100 */
[----:B------:R-:W0:Y:S01]  /*1aa0*/  F2I.FTZ.TRUNC.NTZ R19, R19 ;  /* 0x0000001300137305 */ /* 0x000e22000021f100 */
[----:B------:R-:W-:Y:S05]  /*1ab0*/  BRA `(.L_x_61491) ;  /* 0x0000000800947947 */ /* 0x000fea0003800000 */
.L_x_61496:
[----:B------:R-:W2:Y:S02]  /*1ac0*/  LDG.E.64 R2, desc[UR36][R2.64] ;  /* 0x0000002402027981 */ /* 0x000ea4000c1e1b00 */
[----:B--2---:R0:W1:Y:S01]  /*1ad0*/  F2I.F64.TRUNC R19, R2 ;  /* 0x0000000200137311 */ /* 0x004062000030d100 */
[----:B------:R-:W-:Y:S05]  /*1ae0*/  BRA `(.L_x_61491) ;  /* 0x0000000800887947 */ /* 0x000fea0003800000 */
.L_x_61486:
        /* <DEDUP_REMOVED lines=12> */
.L_x_61500:
[----:B------:R-:W2:Y:S02]  /*1bb0*/  LDG.E.64 R2, desc[UR36][R2.64] ;  /* 0x0000002402027981 */ /* 0x000ea4000c1e1b00 */
[----:B--2---:R0:W1:Y:S01]  /*1bc0*/  F2I.F64.TRUNC R19, R2 ;  /* 0x0000000200137311 */ /* 0x004062000030d100 */
[----:B------:R-:W-:Y:S05]  /*1bd0*/  BRA `(.L_x_61491) ;  /* 0x00000008004c7947 */ /* 0x000fea0003800000 */
.L_x_61499:
        /* <DEDUP_REMOVED lines=26> */
.L_x_61502:
        /* <DEDUP_REMOVED lines=11> */
[----:B------:R0:W1:Y:S01]  /*1e30*/  F2I.FTZ.TRUNC.NTZ R19, R0 ;  /* 0x0000000000137305 */ /* 0x000062000021f100 */
[----:B------:R-:W-:Y:S05]  /*1e40*/  BRA `(.L_x_61491) ;  /* 0x0000000400b07947 */ /* 0x000fea0003800000 */
.L_x_61501:
[----:B------:R-:W2:Y:S02]  /*1e50*/  LDG.E.U16 R19, desc[UR36][R2.64] ;  /* 0x0000002402137981 */ /* 0x000ea4000c1e1500 */
[----:B--2---:R-:W-:-:S06]  /*1e60*/  SHF.L.U32 R19, R19, 0x10, RZ ;  /* 0x0000001013137819 */ /* 0x004fcc00000006ff */
[----:B------:R-:W0:Y:S01]  /*1e70*/  F2I.FTZ.TRUNC.NTZ R19, R19 ;  /* 0x0000001300137305 */ /* 0x000e22000021f100 */
[----:B------:R-:W-:Y:S05]  /*1e80*/  BRA `(.L_x_61491) ;  /* 0x0000000400a07947 */ /* 0x000fea0003800000 */
.L_x_61498:
        /* <DEDUP_REMOVED lines=10> */
.L_x_61505:
        /* <DEDUP_REMOVED lines=21> */
.L_x_61509:
[----:B------:R-:W-:Y:S05]  /*2080*/  BSYNC.RECONVERGENT B1 ;  /* 0x0000000000017941 */ /* 0x000fea0003800200 */
.L_x_61508:
[----:B------:R-:W-:Y:S01]  /*2090*/  IMAD.SHL.U32 R0, R0, 0x100000, RZ ;  /* 0x0010000000007824 */ /* 0x000fe200078e00ff */
[----:B------:R-:W-:-:S04]  /*20a0*/  LEA R2, R2, 0x3b800000, 0x17 ;  /* 0x3b80000002027811 */ /* 0x000fc800078eb8ff */
[----:B------:R-:W-:-:S07]  /*20b0*/  LOP3.LUT R19, R2, R0, R19, 0xfe, !PT ;  /* 0x0000000002137212 */ /* 0x000fce00078efe13 */
.L_x_61507:
[----:B------:R-:W-:Y:S05]  /*20c0*/  BSYNC.RECONVERGENT B0 ;  /* 0x0000000000007941 */ /* 0x000fea0003800200 */
.L_x_61506:
[----:B------:R-:W1:Y:S01]  /*20d0*/  F2I.FTZ.TRUNC.NTZ R19, R19 ;  /* 0x0000001300137305 */ /* 0x000e62000021f100 */
[----:B------:R-:W-:Y:S05]  /*20e0*/  BRA `(.L_x_61491) ;  /* 0x0000000400087947 */ /* 0x000fea0003800000 */
.L_x_61504:
        /* <DEDUP_REMOVED lines=21> */
.L_x_61513:
[----:B------:R-:W-:Y:S05]  /*2240*/  BSYNC.RECONVERGENT B1 ;  /* 0x0000000000017941 */ /* 0x000fea0003800200 */
.L_x_61512:
[----:B------:R-:W-:Y:S01]  /*2250*/  IMAD.SHL.U32 R0, R0, 0x200000, RZ ;  /* 0x0020000000007824 */ /* 0x000fe200078e00ff */
[----:B------:R-:W-:-:S04]  /*2260*/  LEA R2, R2, 0x37800000, 0x17 ;  /* 0x3780000002027811 */ /* 0x000fc800078eb8ff */
[----:B------:R-:W-:-:S07]  /*2270*/  LOP3.LUT R19, R2, R0, R19, 0xfe, !PT ;  /* 0x0000000002137212 */ /* 0x000fce00078efe13 */
.L_x_61511:
[----:B------:R-:W-:Y:S05]  /*2280*/  BSYNC.RECONVERGENT B0 ;  /* 0x0000000000007941 */ /* 0x000fea0003800200 */
.L_x_61510:
[----:B------:R-:W2:Y:S01]  /*2290*/  F2I.FTZ.TRUNC.NTZ R19, R19 ;  /* 0x0000001300137305 */ /* 0x000ea2000021f100 */
[----:B------:R-:W-:Y:S05]  /*22a0*/  BRA `(.L_x_61491) ;  /* 0x0000000000987947 */ /* 0x000fea0003800000 */
.L_x_61503:
[----:B------:R-:W-:-:S09]  /*22b0*/  UISETP.NE.AND UP0, UPT, UR4, 0x1c, UPT ;  /* 0x0000001c0400788c */ /* 0x000fd2000bf05270 */
[----:B------:R-:W-:Y:S05]  /*22c0*/  BRA.U !UP0, `(.L_x_61514) ;  /* 0x00000001088c7547 */ /* 0x000fea000b800000 */
[----:B------:R-:W-:-:S09]  /*22d0*/  UISETP.NE.AND UP0, UPT, UR4, 0x1d, UPT ;  /* 0x0000001d0400788c */ /* 0x000fd2000bf05270 */
[----:B------:R-:W-:Y:S05]  /*22e0*/  BRA.U !UP0, `(.L_x_61515) ;  /* 0x00000001087c7547 */ /* 0x000fea000b800000 */
[----:B------:R-:W-:-:S09]  /*22f0*/  UISETP.NE.AND UP0, UPT, UR4, 0x2c, UPT ;  /* 0x0000002c0400788c */ /* 0x000fd2000bf05270 */
[----:B------:R-:W-:Y:S05]  /*2300*/  BRA.U !UP0, `(.L_x_61516) ;  /* 0x0000000108487547 */ /* 0x000fea000b800000 */
.L_x_61490:
        /* <DEDUP_REMOVED lines=16> */
.L_x_61517:
[----:B------:R-:W-:Y:S01]  /*2410*/  HFMA2 R19, -RZ, RZ, 0, 0 ;  /* 0x00000000ff137431 */ /* 0x000fe200000001ff */
[----:B------:R-:W-:Y:S06]  /*2420*/  BRA `(.L_x_61491) ;  /* 0x0000000000387947 */ /* 0x000fec0003800000 */
.L_x_61516:
        /* <DEDUP_REMOVED lines=8> */
.L_x_61519:
[----:B------:R-:W-:Y:S05]  /*24b0*/  BSYNC.RECONVERGENT B0 ;  /* 0x0000000000007941 */ /* 0x000fea0003800200 */
.L_x_61518:
[----:B------:R-:W4:Y:S01]  /*24c0*/  F2I.FTZ.TRUNC.NTZ R19, R19 ;  /* 0x0000001300137305 */ /* 0x000f22000021f100 */
[----:B------:R-:W-:Y:S05]  /*24d0*/  BRA `(.L_x_61491) ;  /* 0x00000000000c7947 */ /* 0x000fea0003800000 */
.L_x_61515:
[----:B------:R0:W5:Y:S01]  /*24e0*/  LDG.E R19, desc[UR36][R2.64] ;  /* 0x0000002402137981 */ /* 0x000162000c1e1900 */
[----:B------:R-:W-:Y:S05]  /*24f0*/  BRA `(.L_x_61491) ;  /* 0x0000000000047947 */ /* 0x000fea0003800000 */
.L_x_61514:
[----:B------:R3:W5:Y:S02]  /*2500*/  LDG.E R19, desc[UR36][R2.64] ;  /* 0x0000002402137981 */ /* 0x000764000c1e1900 */
.L_x_61491:
[----:B------:R-:W0:Y:S01]  /*2510*/  LDCU.64 UR6, c[0x0][0x5f8] ;  /* 0x0000bf00ff0677ac */ /* 0x000e220008000a00 */
[----:B------:R-:W-:-:S04]  /*2520*/  UPRMT UR4, UR40, 0x7772, URZ ;  /* 0x0000777228047896 */ /* 0x000fc800080000ff */
[----:B------:R-:W-:Y:S01]  /*2530*/  UISETP.GT.AND UP0, UPT, UR4, 0x9, UPT ;  /* 0x000000090400788c */ /* 0x000fe2000bf04270 */
[----:B0--3--:R-:W-:-:S04]  /*2540*/  IADD3 R2, P0, PT, R18, UR6, RZ ;  /* 0x0000000612027c10 */ /* 0x009fc8000ff1e0ff */
        /* <DEDUP_REMOVED lines=12> */
.L_x_61523:
[----:B------:R0:W5:Y:S01]  /*2610*/  LDG.E.U8 R0, desc[UR36][R2.64] ;  /* 0x0000002402007981 */ /* 0x000162000c1e1100 */
[----:B------:R-:W-:Y:S05]  /*2620*/  BRA `(.L_x_61525) ;  /* 0x0000000c002c7947 */ /* 0x000fea0003800000 */
.L_x_61522:
        /* <DEDUP_REMOVED lines=8> */
.L_x_61527:
[----:B------:R3:W5:Y:S01]  /*26b0*/  LDG.E R0, desc[UR36][R2.64] ;  /* 0x0000002402007981 */ /* 0x000762000c1e1900 */
[----:B------:R-:W-:Y:S05]  /*26c0*/  BRA `(.L_x_61525) ;  /* 0x0000000c00047947 */ /* 0x000fea0003800000 */
.L_x_61526:
[----:B------:R0:W5:Y:S01]  /*26d0*/  LDG.E.S16 R0, desc[UR36][R2.64] ;  /* 0x0000002402007981 */ /* 0x000162000c1e1700 */
[----:B------:R-:W-:Y:S05]  /*26e0*/  BRA `(.L_x_61525) ;  /* 0x0000000800fc7947 */ /* 0x000fea0003800000 */
.L_x_61521:
[----:B------:R-:W-:-:S09]  /*26f0*/  UISETP.GT.AND UP0, UPT, UR4, 0x6, UPT ;  /* 0x000000060400788c */ /* 0x000fd2000bf04270 */
[----:B------:R-:W-:Y:S05]  /*2700*/  BRA.U UP0, `(.L_x_61528) ;  /* 0x00000001002c7547 */ /* 0x000fea000b800000 */
[----:B------:R-:W-:-:S09]  /*2710*/  UISETP.NE.AND UP0, UPT, UR4, 0x5, UPT ;  /* 0x000000050400788c */ /* 0x000fd2000bf05270 */
[----:B------:R-:W-:Y:S05]  /*2720*/  BRA.U !UP0, `(.L_x_61529) ;  /* 0x0000000108147547 */ /* 0x000fea000b800000 */
[----:B------:R-:W-:-:S09]  /*2730*/  UISETP.NE.AND UP0, UPT, UR4, 0x6, UPT ;  /* 0x000000060400788c */ /* 0x000fd2000bf05270 */
[----:B------:R-:W-:Y:S05]  /*2740*/  BRA.U UP0, `(.L_x_61524) ;  /* 0x0000000900647547 */ /* 0x000fea000b800000 */
[----:B------:R-:W3:Y:S02]  /*2750*/  LDG.E R0, desc[UR36][R2.64] ;  /* 0x0000002402007981 */ /* 0x000ee4000c1e1900 */
[----:B---3--:R-:W0:Y:S01]  /*2760*/  F2I.FTZ.TRUNC.NTZ R0, R0 ;  /* 0x0000000000007305 */ /* 0x008e22000021f100 */
[----:B------:R-:W-:Y:S05]  /*2770*/  BRA `(.L_x_61525) ;  /* 0x0000000800d87947 */ /* 0x000fea0003800000 */
.L_x_61529:
[----:B------:R-:W3:Y:S02]  /*2780*/  LDG.E.U16 R2, desc[UR36][R2.64] ;  /* 0x0000002402027981 */ /* 0x000ee4000c1e1500 */
[----:B---3--:R-:W-:-:S06]  /*2790*/  HADD2.F32 R0, -RZ, R2.H0_H0 ;  /* 0x20000002ff007230 */ /* 0x008fcc0000004100 */
[----:B------:R-:W0:Y:S01]  /*27a0*/  F2I.FTZ.TRUNC.NTZ R0, R0 ;  /* 0x0000000000007305 */ /* 0x000e22000021f100 */
[----:B------:R-:W-:Y:S05]  /*27b0*/  BRA `(.L_x_61525) ;  /* 0x0000000800c87947 */ /* 0x000fea0003800000 */
.L_x_61528:
[----:B------:R-:W-:-:S09]  /*27c0*/  UISETP.NE.AND UP0, UPT, UR4, 0x7, UPT ;  /* 0x000000070400788c */ /* 0x000fd2000bf05270 */
[----:B------:R-:W-:Y:S05]  /*27d0*/  BRA.U !UP0, `(.L_x_61530) ;  /* 0x00000001082c7547 */ /* 0x000fea000b800000 */
[----:B------:R-:W-:-:S09]  /*27e0*/  UISETP.NE.AND UP0, UPT, UR4, 0x8, UPT ;  /* 0x000000080400788c */ /* 0x000fd2000bf05270 */
[----:B------:R-:W-:Y:S05]  /*27f0*/  BRA.U !UP0, `(.L_x_61531) ;  /* 0x0000000108147547 */ /* 0x000fea000b800000 */
[----:B------:R-:W-:-:S09]  /*2800*/  UISETP.NE.AND UP0, UPT, UR4, 0x9, UPT ;  /* 0x000000090400788c */ /* 0x000fd2000bf05270 */
[----:B------:R-:W-:Y:S05]  /*2810*/  BRA.U UP0, `(.L_x_61524) ;  /* 0x0000000900307547 */ /* 0x000fea000b800000 */
[----:B------:R-:W3:Y:S02]  /*2820*/  LDG.E R0, desc[UR36][R2.64] ;  /* 0x0000002402007981 */ /* 0x000ee4000c1e1900 */
[----:B---3--:R-:W0:Y:S01]  /*2830*/  F2I.FTZ.TRUNC.NTZ R0, R0 ;  /* 0x0000000000007305 */ /* 0x008e22000021f100 */
[----:B------:R-:W-:Y:S05]  /*2840*/  BRA `(.L_x_61525) ;  /* 0x0000000800a47947 */ /* 0x000fea0003800000 */
.L_x_61531:
[----:B------:R-:W3:Y:S02]  /*2850*/  LDG.E.U16 R2, desc[UR36][R2.64] ;  /* 0x0000002402027981 */ /* 0x000ee4000c1e1500 */
[----:B---3--:R-:W-:-:S06]  /*2860*/  HADD2.F32 R0, -RZ, R2.H0_H0 ;  /* 0x20000002ff007230 */ /* 0x008fcc0000004100 */
[----:B------:R-:W0:Y:S01]  /*2870*/  F2I.FTZ.TRUNC.NTZ R0, R0 ;  /* 0x0000000000007305 */ /* 0x000e22000021f100 */
[----:B------:R-:W-:Y:S05]  /*2880*/  BRA `(.L_x_61525) ;  /* 0x0000000800947947 */ /* 0x000fea0003800000 */
.L_x_61530:
[----:B------:R-:W3:Y:S02]  /*2890*/  LDG.E.64 R2, desc[UR36][R2.64] ;  /* 0x0000002402027981 */ /* 0x000ee4000c1e1b00 */
[----:B---3--:R0:W3:Y:S01]  /*28a0*/  F2I.F64.TRUNC R0, R2 ;  /* 0x0000000200007311 */ /* 0x0080e2000030d100 */
[----:B------:R-:W-:Y:S05]  /*28b0*/  BRA `(.L_x_61525) ;  /* 0x0000000800887947 */ /* 0x000fea0003800000 */
.L_x_61520:
        /* <DEDUP_REMOVED lines=8> */
[----:B------:R-:W3:Y:S02]  /*2940*/  LDG.E.U8 R2, desc[UR36][R2.64] ;  /* 0x0000002402027981 */ /* 0x000ee4000c1e1100 */
[----:B---3--:R-:W-:-:S04]  /*2950*/  ISETP.NE.AND P0, PT, R2, RZ, PT ;  /* 0x000000ff0200720c */ /* 0x008fc80003f05270 */
[----:B------:R-:W-:Y:S01]  /*2960*/  SEL R0, RZ, 0x1, !P0 ;  /* 0x00000001ff007807 */ /* 0x000fe20004000000 */
[----:B------:R-:W-:Y:S08]  /*2970*/  BRA `(.L_x_61525) ;  /* 0x0000000800587947 */ /* 0x000ff00003800000 */
.L_x_61534:
[----:B------:R-:W3:Y:S02]  /*2980*/  LDG.E.64 R2, desc[UR36][R2.64] ;  /* 0x0000002402027981 */ /* 0x000ee4000c1e1b00 */
[----:B---3--:R0:W3:Y:S01]  /*2990*/  F2I.F64.TRUNC R0, R2 ;  /* 0x0000000200007311 */ /* 0x0080e2000030d100 */
[----:B------:R-:W-:Y:S05]  /*29a0*/  BRA `(.L_x_61525) ;  /* 0x00000008004c7947 */ /* 0x000fea0003800000 */
.L_x_61533:
        /* <DEDUP_REMOVED lines=26> */
.L_x_61536:
[----:B------:R-:W3:Y:S02]  /*2b50*/  LDG.E.U8 R2, desc[UR36][R2.64] ;  /* 0x0000002402027981 */ /* 0x000ee4000c1e1100 */
[C---:B---3--:R-:W-:Y:S01]  /*2b60*/  SHF.L.U32 R4, R2.reuse, 0x19, RZ ;  /* 0x0000001902047819 */ /* 0x048fe200000006ff */
        /* <DEDUP_REMOVED lines=11> */
.L_x_61535:
[----:B------:R-:W3:Y:S02]  /*2c20*/  LDG.E.U16 R0, desc[UR36][R2.64] ;  /* 0x0000002402007981 */ /* 0x000ee4000c1e1500 */
[----:B---3--:R-:W-:-:S06]  /*2c30*/  IMAD.U32 R0, R0, 0x10000, RZ ;  /* 0x0001000000007824 */ /* 0x008fcc00078e00ff */
[----:B------:R-:W0:Y:S01]  /*2c40*/  F2I.FTZ.TRUNC.NTZ R0, R0 ;  /* 0x0000000000007305 */ /* 0x000e22000021f100 */
[----:B------:R-:W-:Y:S05]  /*2c50*/  BRA `(.L_x_61525) ;  /* 0x0000000400a07947 */ /* 0x000fea0003800000 */
.L_x_61532:
        /* <DEDUP_REMOVED lines=10> */
.L_x_61539:
[----:B------:R-:W3:Y:S01]  /*2d00*/  LDG.E.U8 R3, desc[UR36][R2.64] ;  /* 0x0000002402037981 */ /* 0x000ee2000c1e1100 */
[----:B------:R-:W-:Y:S01]  /*2d10*/  BSSY.RECONVERGENT B0, `(.L_x_61540) ;  /* 0x0000018000007945 */ /* 0x000fe20003800200 */
[----:B------:R-:W-:Y:S01]  /*2d20*/  IMAD.MOV.U32 R0, RZ, RZ, RZ ;  /* 0x000000ffff007224 */ /* 0x000fe200078e00ff */
        /* <DEDUP_REMOVED lines=18> */
.L_x_61543:
[----:B------:R-:W-:Y:S05]  /*2e50*/  BSYNC.RECONVERGENT B1 ;  /* 0x0000000000017941 */ /* 0x000fea0003800200 */
.L_x_61542:
[----:B------:R-:W-:Y:S01]  /*2e60*/  IMAD.SHL.U32 R0, R0, 0x100000, RZ ;  /* 0x0010000000007824 */ /* 0x000fe200078e00ff */
[----:B------:R-:W-:-:S04]  /*2e70*/  LEA R2, R2, 0x3b800000, 0x17 ;  /* 0x3b80000002027811 */ /* 0x000fc800078eb8ff */
[----:B------:R-:W-:-:S07]  /*2e80*/  LOP3.LUT R0, R2, R0, R7, 0xfe, !PT ;  /* 0x0000000002007212 */ /* 0x000fce00078efe07 */
.L_x_61541:
[----:B------:R-:W-:Y:S05]  /*2e90*/  BSYNC.RECONVERGENT B0 ;  /* 0x0000000000007941 */ /* 0x000fea0003800200 */
.L_x_61540:
[----:B------:R-:W0:Y:S01]  /*2ea0*/  F2I.FTZ.TRUNC.NTZ R0, R0 ;  /* 0x0000000000007305 */ /* 0x000e22000021f100 */
[----:B------:R-:W-:Y:S05]  /*2eb0*/  BRA `(.L_x_61525) ;  /* 0x0000000400087947 */ /* 0x000fea0003800000 */
.L_x_61538:
[----:B------:R-:W3:Y:S01]  /*2ec0*/  LDG.E.U8 R3, desc[UR36][R2.64] ;  /* 0x0000002402037981 */ /* 0x000ee2000c1e1100 */
[----:B------:R-:W-:Y:S01]  /*2ed0*/  BSSY.RECONVERGENT B0, `(.L_x_61544) ;  /* 0x0000018000007945 */ /* 0x000fe20003800200 */
[----:B------:R-:W-:Y:S01]  /*2ee0*/  HFMA2 R0, -RZ, RZ, 0, 0 ;  /* 0x00000000ff007431 */ /* 0x000fe200000001ff */
        /* <DEDUP_REMOVED lines=18> */
.L_x_61547:
[----:B------:R-:W-:Y:S05]  /*3010*/  BSYNC.RECONVERGENT B1 ;  /* 0x0000000000017941 */ /* 0x000fea0003800200 */
.L_x_61546:
[----:B------:R-:W-:Y:S02]  /*3020*/  SHF.L.U32 R0, R0, 0x15, RZ ;  /* 0x0000001500007819 */ /* 0x000fe400000006ff */
[----:B------:R-:W-:-:S04]  /*3030*/  LEA R2, R2, 0x37800000, 0x17 ;  /* 0x3780000002027811 */ /* 0x000fc800078eb8ff */
[----:B------:R-:W-:-:S07]  /*3040*/  LOP3.LUT R0, R2, R0, R7, 0xfe, !PT ;  /* 0x0000000002007212 */ /* 0x000fce00078efe07 */
.L_x_61545:
[----:B------:R-:W-:Y:S05]  /*3050*/  BSYNC.RECONVERGENT B0 ;  /* 0x0000000000007941 */ /* 0x000fea0003800200 */
.L_x_61544:
[----:B------:R-:W0:Y:S01]  /*3060*/  F2I.FTZ.TRUNC.NTZ R0, R0 ;  /* 0x0000000000007305 */ /* 0x000e22000021f100 */
[----:B------:R-:W-:Y:S05]  /*3070*/  BRA `(.L_x_61525) ;  /* 0x0000000000987947 */ /* 0x000fea0003800000 */
.L_x_61537:
[----:B------:R-:W-:-:S09]  /*3080*/  UISETP.NE.AND UP0, UPT, UR4, 0x1c, UPT ;  /* 0x0000001c0400788c */ /* 0x000fd2000bf05270 */
[----:B------:R-:W-:Y:S05]  /*3090*/  BRA.U !UP0, `(.L_x_61548) ;  /* 0x00000001088c7547 */ /* 0x000fea000b800000 */
[----:B------:R-:W-:-:S09]  /*30a0*/  UISETP.NE.AND UP0, UPT, UR4, 0x1d, UPT ;  /* 0x0000001d0400788c */ /* 0x000fd2000bf05270 */
[----:B------:R-:W-:Y:S05]  /*30b0*/  BRA.U !UP0, `(.L_x_61549) ;  /* 0x00000001087c7547 */ /* 0x000fea000b800000 */
[----:B------:R-:W-:-:S09]  /*30c0*/  UISETP.NE.AND UP0, UPT, UR4, 0x2c, UPT ;  /* 0x0000002c0400788c */ /* 0x000fd2000bf05270 */
[----:B------:R-:W-:Y:S05]  /*30d0*/  BRA.U !UP0, `(.L_x_61550) ;  /* 0x0000000108487547 */ /* 0x000fea000b800000 */
.L_x_61524:
[----:B------:R-:W-:Y:S01]  /*30e0*/  MOV R2, 0x0 ;  /* 0x0000000000027802 */ /* 0x000fe20000000f00 */
[----:B------:R-:W0:Y:S01]  /*30f0*/  LDCU.64 UR4, c[0x4][0x198] ;  /* 0x01003300ff0477ac */ /* 0x000e220008000a00 */
[----:B------:R-:W-:Y:S02]  /*3100*/  HFMA2 R12, -RZ, RZ, 0, 5.9604644775390625e-08 ;  /* 0x00000001ff0c7431 */ /* 0x000fe400000001ff */
[----:B------:R-:W-:Y:S01]  /*3110*/  IMAD.MOV.U32 R8, RZ, RZ, 0x4e ;  /* 0x0000004eff087424 */ /* 0x000fe200078e00ff */
[----:B------:R-:W3:Y:S01]  /*3120*/  LDCU.64 UR6, c[0x4][0x1a0] ;  /* 0x01003400ff0677ac */ /* 0x000ee20008000a00 */
[----:B------:R-:W1:Y:S01]  /*3130*/  LDC.64 R2, c[0x4][R2] ;  /* 0x0100000002027b82 */ /* 0x000e620000000a00 */
[----:B------:R-:W-:Y:S01]  /*3140*/  IMAD.MOV.U32 R13, RZ, RZ, RZ ;  /* 0x000000ffff0d7224 */ /* 0x000fe200078e00ff */
[----:B------:R-:W2:Y:S01]  /*3150*/  LDCU.64 UR8, c[0x4][0x28] ;  /* 0x01000500ff0877ac */ /* 0x000ea20008000a00 */
[----:B0-----:R-:W-:Y:S02]  /*3160*/  IMAD.U32 R4, RZ, RZ, UR4 ;  /* 0x00000004ff047e24 */ /* 0x001fe4000f8e00ff */
[----:B------:R-:W-:-:S02]  /*3170*/  IMAD.U32 R5, RZ, RZ, UR5 ;  /* 0x00000005ff057e24 */ /* 0x000fc4000f8e00ff */
[----:B---3--:R-:W-:Y:S01]  /*3180*/  IMAD.U32 R6, RZ, RZ, UR6 ;  /* 0x00000006ff067e24 */ /* 0x008fe2000f8e00ff */
[----:B------:R-:W-:Y:S01]  /*3190*/  MOV R7, UR7 ;  /* 0x0000000700077c02 */ /* 0x000fe20008000f00 */
[----:B--2---:R-:W-:Y:S02]  /*31a0*/  IMAD.U32 R10, RZ, RZ, UR8 ;  /* 0x00000008ff0a7e24 */ /* 0x004fe4000f8e00ff */
[----:B------:R-:W-:-:S07]  /*31b0*/  IMAD.U32 R11, RZ, RZ, UR9 ;  /* 0x00000009ff0b7e24 */ /* 0x000fce000f8e00ff */
[----:B------:R-:W-:-:S07]  /*31c0*/  LEPC R20, `(.L_x_61551) ;  /* 0x000000001014794e */ /* 0x000fce0000000000 */
[----:B-1--45:R-:W-:Y:S05]  /*31d0*/  CALL.ABS.NOINC R2 ;  /* 0x0000000002007343 */ /* 0x032fea0003c00000 */
.L_x_61551:
[----:B------:R-:W-:Y:S01]  /*31e0*/  IMAD.MOV.U32 R0, RZ, RZ, RZ ;  /* 0x000000ffff007224 */ /* 0x000fe200078e00ff */
[----:B------:R-:W-:Y:S06]  /*31f0*/  BRA `(.L_x_61525) ;  /* 0x0000000000387947 */ /* 0x000fec0003800000 */
.L_x_61550:
[----:B------:R-:W3:Y:S01]  /*3200*/  LDG.E.U8 R2, desc[UR36][R2.64] ;  /* 0x0000002402027981 */ /* 0x000ee2000c1e1100 */
[----:B------:R-:W-:Y:S01]  /*3210*/  BSSY.RECONVERGENT B0, `(.L_x_61552) ;  /* 0x0000007000007945 */ /* 0x000fe20003800200 */
[----:B------:R-:W-:Y:S01]  /*3220*/  IMAD.MOV.U32 R0, RZ, RZ, 0x400000 ;  /* 0x00400000ff007424 */ /* 0x000fe200078e00ff */
[----:B---3--:R-:W-:-:S13]  /*3230*/  ISETP.NE.AND P0, PT, R2, RZ, PT ;  /* 0x000000ff0200720c */ /* 0x008fda0003f05270 */
[----:B------:R-:W-:Y:S05]  /*3240*/  @!P0 BRA `(.L_x_61553) ;  /* 0x00000000000c8947 */ /* 0x000fea0003800000 */
[----:B------:R-:W-:-:S13]  /*3250*/  ISETP.NE.AND P0, PT, R2, 0xff, PT ;  /* 0x000000ff0200780c */ /* 0x000fda0003f05270 */
[----:B------:R-:W-:Y:S01]  /*3260*/  @!P0 MOV R0, 0x7f800001 ;  /* 0x7f80000100008802 */ /* 0x000fe20000000f00 */
[----:B------:R-:W-:-:S07]  /*3270*/  @P0 IMAD.SHL.U32 R0, R2, 0x800000, RZ ;  /* 0x0080000002000824 */ /* 0x000fce00078e00ff */
.L_x_61553:
[----:B------:R-:W-:Y:S05]  /*3280*/  BSYNC.RECONVERGENT B0 ;  /* 0x0000000000007941 */ /* 0x000fea0003800200 */
.L_x_61552:
[----:B------:R-:W0:Y:S01]  /*3290*/  F2I.FTZ.TRUNC.NTZ R0, R0 ;  /* 0x0000000000007305 */ /* 0x000e22000021f100 */
[----:B------:R-:W-:Y:S05]  /*32a0*/  BRA `(.L_x_61525) ;  /* 0x00000000000c7947 */ /* 0x000fea0003800000 */
.L_x_61549:
[----:B------:R0:W5:Y:S01]  /*32b0*/  LDG.E R0, desc[UR36][R2.64] ;  /* 0x0000002402007981 */ /* 0x000162000c1e1900 */
[----:B------:R-:W-:Y:S05]  /*32c0*/  BRA `(.L_x_61525) ;  /* 0x0000000000047947 */ /* 0x000fea0003800000 */
.L_x_61548:
[----:B------:R0:W5:Y:S02]  /*32d0*/  LDG.E R0, desc[UR36][R2.64] ;  /* 0x0000002402007981 */ /* 0x000164000c1e1900 */
.L_x_61525:
[----:B0--3-5:R-:W-:Y:S01]  /*32e0*/  ISETP.GE.AND P0, PT, R0, RZ, PT ;  /* 0x000000ff0000720c */ /* 0x029fe20003f06270 */
[----:B------:R-:W-:-:S12]  /*32f0*/  BSSY.RECONVERGENT B0, `(.L_x_61554) ;  /* 0x000001a000007945 */ /* 0x000fd80003800200 */
[----:B------:R-:W-:Y:S05]  /*3300*/  @!P0 BRA `(.L_x_61555) ;  /* 0x00000000003c8947 */ /* 0x000fea0003800000 */
[----:B------:R-:W-:Y:S01]  /*3310*/  ISETP.NE.AND P0, PT, R0, RZ, PT ;  /* 0x000000ff0000720c */ /* 0x000fe20003f05270 */
[----:B------:R-:W-:Y:S01]  /*3320*/  BSSY.RECONVERGENT B1, `(.L_x_61556) ;  /* 0x000000c000017945 */ /* 0x000fe20003800200 */
[----:B------:R-:W-:-:S11]  /*3330*/  IMAD.MOV.U32 R4, RZ, RZ, 0x1 ;  /* 0x00000001ff047424 */ /* 0x000fd600078e00ff */
[----:B------:R-:W-:Y:S05]  /*3340*/  @!P0 BRA `(.L_x_61557) ;  /* 0x0000000000248947 */ /* 0x000fea0003800000 */
[----:B------:R-:W-:-:S07]  /*3350*/  IMAD.MOV.U32 R4, RZ, RZ, 0x1 ;  /* 0x00000001ff047424 */ /* 0x000fce00078e00ff */
.L_x_61558:
[C---:B------:R-:W-:Y:S02]  /*3360*/  ISETP.GT.U32.AND P1, PT, R0.reuse, 0x1, PT ;  /* 0x000000010000780c */ /* 0x040fe40003f24070 */
[----:B------:R-:W-:Y:S02]  /*3370*/  LOP3.LUT R2, R0, 0x1, RZ, 0xc0, !PT ;  /* 0x0000000100027812 */ /* 0x000fe400078ec0ff */
[----:B------:R-:W-:Y:S02]  /*3380*/  SHF.R.U32.HI R0, RZ, 0x1, R0 ;  /* 0x00000001ff007819 */ /* 0x000fe40000011600 */
[----:B------:R-:W-:-:S04]  /*3390*/  ISETP.NE.U32.AND P0, PT, R2, 0x1, PT ;  /* 0x000000010200780c */ /* 0x000fc80003f05070 */
[C---:B-12-4-:R-:W-:Y:S01]  /*33a0*/  SEL R3, R19.reuse, 0x1, !P0 ;  /* 0x0000000113037807 */ /* 0x056fe20004000000 */
[----:B------:R-:W-:-:S04]  /*33b0*/  IMAD R19, R19, R19, RZ ;  /* 0x0000001313137224 */ /* 0x000fc800078e02ff */
[----:B------:R-:W-:Y:S01]  /*33c0*/  IMAD R4, R3, R4, RZ ;  /* 0x0000000403047224 */ /* 0x000fe200078e02ff */
[----:B------:R-:W-:Y:S06]  /*33d0*/  @P1 BRA `(.L_x_61558) ;  /* 0xfffffffc00e01947 */ /* 0x000fec000383ffff */
.L_x_61557:
[----:B------:R-:W-:Y:S05]  /*33e0*/  BSYNC.RECONVERGENT B1 ;  /* 0x0000000000017941 */ /* 0x000fea0003800200 */
.L_x_61556:
[----:B------:R-:W-:Y:S05]  /*33f0*/  BRA `(.L_x_61559) ;  /* 0x0000000000247947 */ /* 0x000fea0003800000 */
.L_x_61555:
[----:B-12-4-:R-:W-:Y:S02]  /*3400*/  ISETP.NE.AND P0, PT, R19, 0x1, PT ;  /* 0x000000011300780c */ /* 0x016fe40003f05270 */
[----:B------:R-:W-:-:S11]  /*3410*/  MOV R4, R19 ;  /* 0x0000001300047202 */ /* 0x000fd60000000f00 */
[----:B------:R-:W-:Y:S05]  /*3420*/  @!P0 BRA `(.L_x_61559) ;  /* 0x0000000000188947 */ /* 0x000fea0003800000 */
[----:B------:R-:W-:-:S13]  /*3430*/  ISETP.NE.AND P0, PT, R19, -0x1, PT ;  /* 0xffffffff1300780c */ /* 0x000fda0003f05270 */
[----:B------:R-:W-:Y:S01]  /*3440*/  @!P0 LOP3.LUT R0, R0, 0x1, RZ, 0xc0, !PT ;  /* 0x0000000100008812 */ /* 0x000fe200078ec0ff */
[----:B------:R-:W-:-:S03]  /*3450*/  @!P0 IMAD.MOV.U32 R4, RZ, RZ, 0x1 ;  /* 0x00000001ff048424 */ /* 0x000fc600078e00ff */
[----:B------:R-:W-:-:S04]  /*3460*/  @!P0 ISETP.NE.U32.AND P1, PT, R0, 0x1, PT ;  /* 0x000000010000880c */ /* 0x000fc80003f25070 */
[----:B------:R-:W-:Y:S01]  /*3470*/  @!P0 SEL R4, R4, 0xffffffff, P1 ;  /* 0xffffffff04048807 */ /* 0x000fe20000800000 */
[----:B------:R-:W-:-:S08]  /*3480*/  @P0 IMAD.MOV.U32 R4, RZ, RZ, RZ ;  /* 0x000000ffff040224 */ /* 0x000fd000078e00ff */
.L_x_61559:
[----:B------:R-:W-:Y:S05]  /*3490*/  BSYNC.RECONVERGENT B0 ;  /* 0x0000000000007941 */ /* 0x000fea0003800200 */
.L_x_61554:
        /* <DEDUP_REMOVED lines=16> */
.L_x_61563:
[----:B------:R0:W-:Y:S01]  /*35a0*/  STG.E.U8 desc[UR36][R2.64], R4 ;  /* 0x0000000402007986 */ /* 0x0001e2000c101124 */
[----:B------:R-:W-:Y:S05]  /*35b0*/  BRA `(.L_x_61565) ;  /* 0x0000000c003c7947 */ /* 0x000fea0003800000 */
.L_x_61562:
        /* <DEDUP_REMOVED lines=9> */
.L_x_61567:
[----:B------:R0:W-:Y:S01]  /*3650*/  STG.E desc[UR36][R2.64], R4 ;  /* 0x0000000402007986 */ /* 0x0001e2000c101924 */
[----:B------:R-:W-:Y:S05]  /*3660*/  BRA `(.L_x_61565) ;  /* 0x0000000c00107947 */ /* 0x000fea0003800000 */
.L_x_61566:
[----:B------:R0:W-:Y:S01]  /*3670*/  STG.E.U16 desc[UR36][R2.64], R4 ;  /* 0x0000000402007986 */ /* 0x0001e2000c101524 */
[----:B------:R-:W-:Y:S05]  /*3680*/  BRA `(.L_x_61565) ;  /* 0x0000000c00087947 */ /* 0x000fea0003800000 */
.L_x_61561:
        /* <DEDUP_REMOVED lines=9> */
.L_x_61569:
[----:B------:R-:W-:-:S04]  /*3720*/  I2FP.F32.S32 R0, R4 ;  /* 0x0000000400007245 */ /* 0x000fc80000201400 */
[----:B------:R-:W-:-:S05]  /*3730*/  F2FP.F16.F32.PACK_AB R0, RZ, R0 ;  /* 0x00000000ff00723e */ /* 0x000fca00000000ff */
[----:B------:R0:W-:Y:S01]  /*3740*/  STG.E.U16 desc[UR36][R2.64], R0 ;  /* 0x0000000002007986 */ /* 0x0001e2000c101524 */
[----:B------:R-:W-:Y:S05]  /*3750*/  BRA `(.L_x_61565) ;  /* 0x0000000800d47947 */ /* 0x000fea0003800000 */
.L_x_61568:
        /* <DEDUP_REMOVED lines=10> */
.L_x_61571:
[----:B------:R-:W-:-:S04]  /*3800*/  I2FP.F32.S32 R4, R4 ;  /* 0x0000000400047245 */ /* 0x000fc80000201400 */
[----:B------:R-:W-:-:S04]  /*3810*/  F2FP.F16.F32.PACK_AB R5, RZ, R4 ;  /* 0x00000004ff05723e */ /* 0x000fc800000000ff */
[----:B------:R-:W-:-:S05]  /*3820*/  PRMT R5, R5, 0x5410, RZ ;  /* 0x0000541005057816 */ /* 0x000fca00000000ff */
[----:B------:R0:W-:Y:S01]  /*3830*/  STG.E desc[UR36][R2.64], R5 ;  /* 0x0000000502007986 */ /* 0x0001e2000c101924 */
[----:B------:R-:W-:Y:S05]  /*3840*/  BRA `(.L_x_61565) ;  /* 0x0000000800987947 */ /* 0x000fea0003800000 */
.L_x_61570:
[----:B------:R-:W0:Y:S02]  /*3850*/  I2F.F64 R4, R4 ;  /* 0x0000000400047312 */ /* 0x000e240000201c00 */
[----:B0-----:R0:W-:Y:S01]  /*3860*/  STG.E.64 desc[UR36][R2.64], R4 ;  /* 0x0000000402007986 */ /* 0x0011e2000c101b24 */
[----:B------:R-:W-:Y:S05]  /*3870*/  BRA `(.L_x_61565) ;  /* 0x00000008008c7947 */ /* 0x000fea0003800000 */
.L_x_61560:
        /* <DEDUP_REMOVED lines=12> */
.L_x_61574:
[----:B------:R-:W0:Y:S01]  /*3940*/  I2F.F64 R4, R4 ;  /* 0x0000000400047312 */ /* 0x000e220000201c00 */
[----:B------:R-:W-:-:S05]  /*3950*/  CS2R R6, SRZ ;  /* 0x0000000000067805 */ /* 0x000fca000001ff00 */
[----:B0-----:R0:W-:Y:S01]  /*3960*/  STG.E.128 desc[UR36][R2.64], R4 ;  /* 0x0000000402007986 */ /* 0x0011e2000c101d24 */
[----:B------:R-:W-:Y:S05]  /*3970*/  BRA `(.L_x_61565) ;  /* 0x00000008004c7947 */ /* 0x000fea0003800000 */
.L_x_61573:
        /* <DEDUP_REMOVED lines=19> */
.L_x_61578:
[----:B------:R-:W-:Y:S05]  /*3ab0*/  BSYNC.RECONVERGENT B0 ;  /* 0x0000000000007941 */ /* 0x000fea0003800200 */
.L_x_61577:
[----:B------:R-:W-:-:S05]  /*3ac0*/  LOP3.LUT R5, R0, 0x80, R5, 0xf8, !PT ;  /* 0x0000008000057812 */ /* 0x000fca00078ef805 */
[----:B------:R0:W-:Y:S01]  /*3ad0*/  STG.E.U8 desc[UR36][R2.64], R5 ;  /* 0x0000000502007986 */ /* 0x0001e2000c101124 */
[----:B------:R-:W-:Y:S05]  /*3ae0*/  BRA `(.L_x_61565) ;  /* 0x0000000400f07947 */ /* 0x000fea0003800000 */
.L_x_61576:
        /* <DEDUP_REMOVED lines=15> */
.L_x_61580:
[----:B------:R-:W-:Y:S05]  /*3be0*/  BSYNC.RECONVERGENT B0 ;  /* 0x0000000000007941 */ /* 0x000fea0003800200 */
.L_x_61579:
[----:B------:R-:W-:-:S05]  /*3bf0*/  LOP3.LUT R5, R0, 0x80, R5, 0xf8, !PT ;  /* 0x0000008000057812 */ /* 0x000fca00078ef805 */
[----:B------:R0:W-:Y:S01]  /*3c00*/  STG.E.U8 desc[UR36][R2.64], R5 ;  /* 0x0000000502007986 */ /* 0x0001e2000c101124 */
[----:B------:R-:W-:Y:S05]  /*3c10*/  BRA `(.L_x_61565) ;  /* 0x0000000400a47947 */ /* 0x000fea0003800000 */
.L_x_61575:
[----:B------:R-:W-:-:S04]  /*3c20*/  I2FP.F32.S32 R0, R4 ;  /* 0x0000000400007245 */ /* 0x000fc80000201400 */
[----:B------:R-:W-:-:S05]  /*3c30*/  F2FP.BF16.F32.PACK_AB R0, RZ, R0 ;  /* 0x00000000ff00723e */ /* 0x000fca00000010ff */
[----:B------:R0:W-:Y:S01]  /*3c40*/  STG.E.U16 desc[UR36][R2.64], R0 ;  /* 0x0000000002007986 */ /* 0x0001e2000c101524 */
[----:B------:R-:W-:Y:S05]  /*3c50*/  BRA `(.L_x_61565) ;  /* 0x0000000400947947 */ /* 0x000fea0003800000 */
.L_x_61572:
        /* <DEDUP_REMOVED lines=10> */
.L_x_61583:
        /* <DEDUP_REMOVED lines=13> */
.L_x_61586:
[----:B------:R-:W-:-:S04]  /*3dd0*/  SHF.R.U32.HI R0, RZ, 0x14, R5 ;  /* 0x00000014ff007819 */ /* 0x000fc80000011605 */
[----:B------:R-:W-:-:S04]  /*3de0*/  LOP3.LUT R0, R0, 0x1, RZ, 0xc0, !PT ;  /* 0x0000000100007812 */ /* 0x000fc800078ec0ff */
[----:B------:R-:W-:-:S04]  /*3df0*/  IADD3 R0, PT, PT, R5, 0x487ffff, R0 ;  /* 0x0487ffff05007810 */ /* 0x000fc80007ffe000 */
[----:B------:R-:W-:-:S04]  /*3e00*/  SHF.R.U32.HI R0, RZ, 0x14, R0 ;  /* 0x00000014ff007819 */ /* 0x000fc80000011600 */
[----:B------:R-:W-:-:S07]  /*3e10*/  LOP3.LUT R4, R0, 0xff, RZ, 0xc0, !PT ;  /* 0x000000ff00047812 */ /* 0x000fce00078ec0ff */
.L_x_61587:
[----:B------:R-:W-:-:S04]  /*3e20*/  SHF.R.U32.HI R5, RZ, 0x18, R5 ;  /* 0x00000018ff057819 */ /* 0x000fc80000011605 */
[----:B------:R-:W-:-:S04]  /*3e30*/  LOP3.LUT R4, R4, 0x80, R5, 0xf8, !PT ;  /* 0x0000008004047812 */ /* 0x000fc800078ef805 */
[----:B------:R-:W-:-:S07]  /*3e40*/  PRMT R0, R4, 0x7610, R0 ;  /* 0x0000761004007816 */ /* 0x000fce0000000000 */
.L_x_61585:
[----:B------:R-:W-:Y:S05]  /*3e50*/  BSYNC.RECONVERGENT B0 ;  /* 0x0000000000007941 */ /* 0x000fea0003800200 */
.L_x_61584:
[----:B------:R3:W-:Y:S01]  /*3e60*/  STG.E.U8 desc[UR36][R2.64], R0 ;  /* 0x0000000002007986 */ /* 0x0007e2000c101124 */
[----:B------:R-:W-:Y:S05]  /*3e70*/  BRA `(.L_x_61565) ;  /* 0x00000004000c7947 */ /* 0x000fea0003800000 */
.L_x_61582:
[----:B------:R-:W-:Y:S01]  /*3e80*/  I2FP.F32.S32 R5, R4 ;  /* 0x0000000400057245 */ /* 0x000fe20000201400 */
[----:B------:R-:W-:Y:S01]  /*3e90*/  BSSY.RECONVERGENT B0, `(.L_x_61588) ;  /* 0x0000014000007945 */ /* 0x000fe20003800200 */
[----:B------:R-:W-:Y:S02]  /*3ea0*/  MOV R0, 0x80 ;  /* 0x0000008000007802 */ /* 0x000fe40000000f00 */
        /* <DEDUP_REMOVED lines=10> */
.L_x_61590:
[----:B------:R-:W-:-:S04]  /*3f50*/  SHF.R.U32.HI R0, RZ, 0x15, R5 ;  /* 0x00000015ff007819 */ /* 0x000fc80000011605 */
[----:B------:R-:W-:-:S04]  /*3f60*/  LOP3.LUT R0, R0, 0x1, RZ, 0xc0, !PT ;  /* 0x0000000100007812 */ /* 0x000fc800078ec0ff */
[----:B------:R-:W-:-:S04]  /*3f70*/  IADD3 R0, PT, PT, R5, 0x88fffff, R0 ;  /* 0x088fffff05007810 */ /* 0x000fc80007ffe000 */
[----:B------:R-:W-:-:S04]  /*3f80*/  SHF.R.U32.HI R0, RZ, 0x15, R0 ;  /* 0x00000015ff007819 */ /* 0x000fc80000011600 */
[----:B------:R-:W-:-:S07]  /*3f90*/  LOP3.LUT R4, R0, 0xff, RZ, 0xc0, !PT ;  /* 0x000000ff00047812 */ /* 0x000fce00078ec0ff */
.L_x_61591:
[----:B------:R-:W-:-:S04]  /*3fa0*/  SHF.R.U32.HI R5, RZ, 0x18, R5 ;  /* 0x00000018ff057819 */ /* 0x000fc80000011605 */
[----:B------:R-:W-:-:S04]  /*3fb0*/  LOP3.LUT R4, R4, 0x80, R5, 0xf8, !PT ;  /* 0x0000008004047812 */ /* 0x000fc800078ef805 */
[----:B------:R-:W-:-:S07]  /*3fc0*/  PRMT R0, R4, 0x7610, R0 ;  /* 0x0000761004007816 */ /* 0x000fce0000000000 */
.L_x_61589:
[----:B------:R-:W-:Y:S05]  /*3fd0*/  BSYNC.RECONVERGENT B0 ;  /* 0x0000000000007941 */ /* 0x000fea0003800200 */
.L_x_61588:
[----:B------:R0:W-:Y:S01]  /*3fe0*/  STG.E.U8 desc[UR36][R2.64], R0 ;  /* 0x0000000002007986 */ /* 0x0001e2000c101124 */
[----:B------:R-:W-:Y:S05]  /*3ff0*/  BRA `(.L_x_61565) ;  /* 0x0000000000ac7947 */ /* 0x000fea0003800000 */
.L_x_61581:
[----:B------:R-:W-:-:S09]  /*4000*/  UISETP.NE.AND UP0, UPT, UR4, 0x1c, UPT ;  /* 0x0000001c0400788c */ /* 0x000fd2000bf05270 */
[----:B------:R-:W-:Y:S05]  /*4010*/  BRA.U !UP0, `(.L_x_61592) ;  /* 0x0000000108a07547 */ /* 0x000fea000b800000 */
[----:B------:R-:W-:-:S09]  /*4020*/  UISETP.NE.AND UP0, UPT, UR4, 0x1d, UPT ;  /* 0x0000001d0400788c */ /* 0x000fd2000bf05270 */
[----:B------:R-:W-:Y:S05]  /*4030*/  BRA.U !UP0, `(.L_x_61593) ;  /* 0x00000001088c7547 */ /* 0x000fea000b800000 */
[----:B------:R-:W-:-:S09]  /*4040*/  UISETP.NE.AND UP0, UPT, UR4, 0x2c, UPT ;  /* 0x0000002c0400788c */ /* 0x000fd2000bf05270 */
[----:B------:R-:W-:Y:S05]  /*4050*/  BRA.U !UP0, `(.L_x_61594) ;  /* 0x0000000108447547 */ /* 0x000fea000b800000 */
.L_x_61564:
        /* <DEDUP_REMOVED lines=16> */
.L_x_61595:
[----:B------:R-:W-:Y:S05]  /*4160*/  BRA `(.L_x_61565) ;  /* 0x0000000000507947 */ /* 0x000fea0003800000 */
.L_x_61594:
        /* <DEDUP_REMOVED lines=16> */
.L_x_61593:
[----:B------:R-:W-:-:S05]  /*4270*/  SHF.R.S32.HI R5, RZ, 0x1f, R4 ;  /* 0x0000001fff057819 */ /* 0x000fca0000011404 */
[----:B------:R0:W-:Y:S01]  /*4280*/  STG.E.64 desc[UR36][R2.64], R4 ;  /* 0x0000000402007986 */ /* 0x0001e2000c101b24 */
[----:B------:R-:W-:Y:S05]  /*4290*/  BRA `(.L_x_61565) ;  /* 0x0000000000047947 */ /* 0x000fea0003800000 */
.L_x_61592:
[----:B------:R0:W-:Y:S02]  /*42a0*/  STG.E desc[UR36][R2.64], R4 ;  /* 0x0000000402007986 */ /* 0x0001e4000c101924 */
.L_x_61565:
[----:B------:R-:W-:-:S07]  /*42b0*/  VIADD R17, R17, 0x80 ;  /* 0x0000008011117836 */ /* 0x000fce0000000000 */
.L_x_61484:
[----:B------:R-:W-:Y:S05]  /*42c0*/  BSYNC.RECONVERGENT B6 ;  /* 0x0000000000067941 */ /* 0x000fea0003800200 */
.L_x_61483:
[----:B------:R-:W5:Y:S01]  /*42d0*/  LDCU UR4, c[0x0][0x380] ;  /* 0x00007000ff0477ac */ /* 0x000f620008000800 */
[----:B------:R-:W-:Y:S01]  /*42e0*/  BSSY.RECONVERGENT B6, `(.L_x_61596) ;  /* 0x0000422000067945 */ /* 0x000fe20003800200 */
[----:B-----5:R-:W-:-:S13]  /*42f0*/  ISETP.GE.AND P0, PT, R17, UR4, PT ;  /* 0x0000000411007c0c */ /* 0x020fda000bf06270 */
[----:B------:R-:W-:Y:S05]  /*4300*/  @P0 BRA `(.L_x_61597) ;  /* 0x00000040007c0947 */ /* 0x000fea0003800000 */
[----:B------:R-:W5:Y:S01]  /*4310*/  LDCU UR4, c[0x0][0x388] ;  /* 0x00007100ff0477ac */ /* 0x000f620008000800 */
[----:B0--3--:R-:W-:Y:S02]  /*4320*/  HFMA2 R0, -RZ, RZ, 0, 0 ;  /* 0x00000000ff007431 */ /* 0x009fe400000001ff */
[----:B------:R-:W-:Y:S02]  /*4330*/  IMAD.MOV.U32 R18, RZ, RZ, RZ ;  /* 0x000000ffff127224 */ /* 0x000fe400078e00ff */
[----:B------:R-:W-:Y:S01]  /*4340*/  IMAD.MOV.U32 R16, RZ, RZ, RZ ;  /* 0x000000ffff107224 */ /* 0x000fe200078e00ff */
[----:B-----5:R-:W-:-:S09]  /*4350*/  UISETP.NE.AND UP0, UPT, UR4, URZ, UPT ;  /* 0x000000ff0400728c */ /* 0x020fd2000bf05270 */
[----:B------:R-:W-:Y:S05]  /*4360*/  BRA.U !UP0, `(.L_x_61598) ;  /* 0x0000001508707547 */ /* 0x000fea000b800000 */
[----:B------:R-:W0:Y:S01]  /*4370*/  LDCU.64 UR4, c[0x0][0x390] ;  /* 0x00007200ff0477ac */ /* 0x000e220008000a00 */
[----:B------:R-:W-:Y:S01]  /*4380*/  IMAD.MOV.U32 R16, RZ, RZ, RZ ;  /* 0x000000ffff107224 */ /* 0x000fe200078e00ff */
[----:B------:R-:W3:Y:S01]  /*4390*/  LDCU UR6, c[0x0][0x38c] ;  /* 0x00007180ff0677ac */ /* 0x000ee20008000800 */
[----:B------:R-:W5:Y:S01]  /*43a0*/  LDCU.64 UR8, c[0x0][0x4b8] ;  /* 0x00009700ff0877ac */ /* 0x000f620008000a00 */
[----:B------:R-:W-:Y:S01]  /*43b0*/  UISETP.NE.AND UP0, UPT, UR39, URZ, UPT ;  /* 0x000000ff2700728c */ /* 0x000fe2000bf05270 */
        /* <DEDUP_REMOVED lines=10> */
[----:B------:R-:W-:Y:S01]  /*4460*/  MOV R2, RZ ;  /* 0x000000ff00027202 */ /* 0x000fe20000000f00 */
        /* <DEDUP_REMOVED lines=27> */
[----:B------:R-:W-:Y:S01]  /*4620*/  HFMA2 R2, -RZ, RZ, 0, 0 ;  /* 0x00000000ff027431 */ /* 0x000fe200000001ff */
        /* <DEDUP_REMOVED lines=27> */
[----:B------:R-:W-:Y:S01]  /*47e0*/  MOV R2, RZ ;  /* 0x000000ff00027202 */ /* 0x000fe20000000f00 */
        /* <DEDUP_REMOVED lines=276> */
.L_x_61598:
        /* <DEDUP_REMOVED lines=14> */
[----:B-12-4-:R1:W5:Y:S01]  /*5a10*/  LDG.E.S8 R19, desc[UR36][R2.64] ;  /* 0x0000002402137981 */ /* 0x016362000c1e1300 */
[----:B------:R-:W-:Y:S05]  /*5a20*/  BRA `(.L_x_61604) ;  /* 0x0000000c00347947 */ /* 0x000fea0003800000 */
.L_x_61602:
[----:B-12-4-:R0:W5:Y:S01]  /*5a30*/  LDG.E.U8 R19, desc[UR36][R2.64] ;  /* 0x0000002402137981 */ /* 0x016162000c1e1100 */
[----:B------:R-:W-:Y:S05]  /*5a40*/  BRA `(.L_x_61604) ;  /* 0x0000000c002c7947 */ /* 0x000fea0003800000 */
.L_x_61601:
[----:B------:R-:W-:-:S09]  /*5a50*/  UISETP.NE.AND UP0, UPT, UR4, 0x2, UPT ;  /* 0x000000020400788c */ /* 0x000fd2000bf05270 */
[----:B------:R-:W-:Y:S05]  /*5a60*/  BRA.U !UP0, `(.L_x_61605) ;  /* 0x0000000108207547 */ /* 0x000fea000b800000 */
[----:B------:R-:W-:-:S09]  /*5a70*/  UISETP.NE.AND UP0, UPT, UR4, 0x3, UPT ;  /* 0x000000030400788c */ /* 0x000fd2000bf05270 */
[----:B------:R-:W-:Y:S05]  /*5a80*/  BRA.U !UP0, `(.L_x_61606) ;  /* 0x0000000108107547 */ /* 0x000fea000b800000 */
[----:B------:R-:W-:-:S09]  /*5a90*/  UISETP.NE.AND UP0, UPT, UR4, 0x4, UPT ;  /* 0x000000040400788c */ /* 0x000fd2000bf05270 */
[----:B------:R-:W-:Y:S05]  /*5aa0*/  BRA.U UP0, `(.L_x_61603) ;  /* 0x0000000900c07547 */ /* 0x000fea000b800000 */
[----:B-12-4-:R4:W5:Y:S01]  /*5ab0*/  LDG.E R19, desc[UR36][R2.64] ;  /* 0x0000002402137981 */ /* 0x016962000c1e1900 */
[----:B------:R-:W-:Y:S05]  /*5ac0*/  BRA `(.L_x_61604) ;  /* 0x0000000c000c7947 */ /* 0x000fea0003800000 */
.L_x_61606:
[----:B-12-4-:R3:W5:Y:S01]  /*5ad0*/  LDG.E R19, desc[UR36][R2.64] ;  /* 0x0000002402137981 */ /* 0x016762000c1e1900 */
[----:B------:R-:W-:Y:S05]  /*5ae0*/  BRA `(.L_x_61604) ;  /* 0x0000000c00047947 */ /* 0x000fea0003800000 */
.L_x_61605:
[----:B-12-4-:R2:W5:Y:S01]  /*5af0*/  LDG.E.S16 R19, desc[UR36][R2.64] ;  /* 0x0000002402137981 */ /* 0x016562000c1e1700 */
[----:B------:R-:W-:Y:S05]  /*5b00*/  BRA `(.L_x_61604) ;  /* 0x0000000800fc7947 */ /* 0x000fea0003800000 */
.L_x_61600:
[----:B------:R-:W-:-:S09]  /*5b10*/  UISETP.GT.AND UP0, UPT, UR4, 0x6, UPT ;  /* 0x000000060400788c */ /* 0x000fd2000bf04270 */
[----:B------:R-:W-:Y:S05]  /*5b20*/  BRA.U UP0, `(.L_x_61607) ;  /* 0x00000001002c7547 */ /* 0x000fea000b800000 */
[----:B------:R-:W-:-:S09]  /*5b30*/  UISETP.NE.AND UP0, UPT, UR4, 0x5, UPT ;  /* 0x000000050400788c */ /* 0x000fd2000bf05270 */
[----:B------:R-:W-:Y:S05]  /*5b40*/  BRA.U !UP0, `(.L_x_61608) ;  /* 0x0000000108147547 */ /* 0x000fea000b800000 */
[----:B------:R-:W-:-:S09]  /*5b50*/  UISETP.NE.AND UP0, UPT, UR4, 0x6, UPT ;  /* 0x000000060400788c */ /* 0x000fd2000bf05270 */
[----:B------:R-:W-:Y:S05]  /*5b60*/  BRA.U UP0, `(.L_x_61603) ;  /* 0x0000000900907547 */ /* 0x000fea000b800000 */
[----:B------:R-:W1:Y:S02]  /*5b70*/  LDG.E R2, desc[UR36][R2.64] ;  /* 0x0000002402027981 */ /* 0x000e64000c1e1900 */
[----:B-12-4-:R0:W1:Y:S01]  /*5b80*/  F2I.FTZ.TRUNC.NTZ R19, R2 ;  /* 0x0000000200137305 */ /* 0x016062000021f100 */
[----:B------:R-:W-:Y:S05]  /*5b90*/  BRA `(.L_x_61604) ;  /* 0x0000000800d87947 */ /* 0x000fea0003800000 */
.L_x_61608:
[----:B------:R-:W1:Y:S02]  /*5ba0*/  LDG.E.U16 R2, desc[UR36][R2.64] ;  /* 0x0000002402027981 */ /* 0x000e64000c1e1500 */
[----:B-12-4-:R-:W-:-:S06]  /*5bb0*/  HADD2.F32 R19, -RZ, R2.H0_H0 ;  /* 0x20000002ff137230 */ /* 0x016fcc0000004100 */
[----:B------:R-:W0:Y:S01]  /*5bc0*/  F2I.FTZ.TRUNC.NTZ R19, R19 ;  /* 0x0000001300137305 */ /* 0x000e22000021f100 */
[----:B------:R-:W-:Y:S05]  /*5bd0*/  BRA `(.L_x_61604) ;  /* 0x0000000800c87947 */ /* 0x000fea0003800000 */
.L_x_61607:
[----:B------:R-:W-:-:S09]  /*5be0*/  UISETP.NE.AND UP0, UPT, UR4, 0x7, UPT ;  /* 0x000000070400788c */ /* 0x000fd2000bf05270 */
[----:B------:R-:W-:Y:S05]  /*5bf0*/  BRA.U !UP0, `(.L_x_61609) ;  /* 0x00000001082c7547 */ /* 0x000fea000b800000 */
[----:B------:R-:W-:-:S09]  /*5c00*/  UISETP.NE.AND UP0, UPT, UR4, 0x8, UPT ;  /* 0x000000080400788c */ /* 0x000fd2000bf05270 */
[----:B------:R-:W-:Y:S05]  /*5c10*/  BRA.U !UP0, `(.L_x_61610) ;  /* 0x0000000108147547 */ /* 0x000fea000b800000 */
[----:B------:R-:W-:-:S09]  /*5c20*/  UISETP.NE.AND UP0, UPT, UR4, 0x9, UPT ;  /* 0x000000090400788c */ /* 0x000fd2000bf05270 */
[----:B------:R-:W-:Y:S05]  /*5c30*/  BRA.U UP0, `(.L_x_61603) ;  /* 0x00000009005c7547 */ /* 0x000fea000b800000 */
[----:B------:R-:W1:Y:S02]  /*5c40*/  LDG.E R2, desc[UR36][R2.64] ;  /* 0x0000002402027981 */ /* 0x000e64000c1e1900 */
[----:B-12-4-:R0:W1:Y:S01]  /*5c50*/  F2I.FTZ.TRUNC.NTZ R19, R2 ;  /* 0x0000000200137305 */ /* 0x016062000021f100 */
[----:B------:R-:W-:Y:S05]  /*5c60*/  BRA `(.L_x_61604) ;  /* 0x0000000800a47947 */ /* 0x000fea0003800000 */
.L_x_61610:
[----:B------:R-:W1:Y:S02]  /*5c70*/  LDG.E.U16 R2, desc[UR36][R2.64] ;  /* 0x0000002402027981 */ /* 0x000e64000c1e1500 */
[----:B-12-4-:R-:W-:-:S06]  /*5c80*/  HADD2.F32 R19, -RZ, R2.H0_H0 ;  /* 0x20000002ff137230 */ /* 0x016fcc0000004100 */
[----:B------:R-:W0:Y:S01]  /*5c90*/  F2I.FTZ.TRUNC.NTZ R19, R19 ;  /* 0x0000001300137305 */ /* 0x000e22000021f100 */
[----:B------:R-:W-:Y:S05]  /*5ca0*/  BRA `(.L_x_61604) ;  /* 0x0000000800947947 */ /* 0x000fea0003800000 */
.L_x_61609:
[----:B------:R-:W1:Y:S02]  /*5cb0*/  LDG.E.64 R2, desc[UR36][R2.64] ;  /* 0x0000002402027981 */ /* 0x000e64000c1e1b00 */
[----:B-12-4-:R0:W1:Y:S01]  /*5cc0*/  F2I.F64.TRUNC R19, R2 ;  /* 0x0000000200137311 */ /* 0x016062000030d100 */
[----:B------:R-:W-:Y:S05]  /*5cd0*/  BRA `(.L_x_61604) ;  /* 0x0000000800887947 */ /* 0x000fea0003800000 */
.L_x_61599:
        /* <DEDUP_REMOVED lines=10> */
[----:B-12-4-:R-:W-:Y:S01]  /*5d80*/  SEL R19, RZ, 0x1, !P0 ;  /* 0x00000001ff137807 */ /* 0x016fe20004000000 */
[----:B------:R-:W-:Y:S08]  /*5d90*/  BRA `(.L_x_61604) ;  /* 0x0000000800587947 */ /* 0x000ff00003800000 */
.L_x_61613:
[----:B------:R-:W1:Y:S02]  /*5da0*/  LDG.E.64 R2, desc[UR36][R2.64] ;  /* 0x0000002402027981 */ /* 0x000e64000c1e1b00 */
[----:B-12-4-:R0:W1:Y:S01]  /*5db0*/  F2I.F64.TRUNC R19, R2 ;  /* 0x0000000200137311 */ /* 0x016062000030d100 */
[----:B------:R-:W-:Y:S05]  /*5dc0*/  BRA `(.L_x_61604) ;  /* 0x00000008004c7947 */ /* 0x000fea0003800000 */
.L_x_61612:
        /* <DEDUP_REMOVED lines=24> */
[----:B-12-4-:R0:W1:Y:S01]  /*5f50*/  F2I.FTZ.TRUNC.NTZ R19, R5 ;  /* 0x0000000500137305 */ /* 0x016062000021f100 */
[----:B------:R-:W-:Y:S05]  /*5f60*/  BRA `(.L_x_61604) ;  /* 0x0000000400e47947 */ /* 0x000fea0003800000 */
.L_x_61615:
        /* <DEDUP_REMOVED lines=11> */
[----:B-12-4-:R0:W1:Y:S01]  /*6020*/  F2I.FTZ.TRUNC.NTZ R19, R0 ;  /* 0x0000000000137305 */ /* 0x016062000021f100 */
[----:B------:R-:W-:Y:S05]  /*6030*/  BRA `(.L_x_61604) ;  /* 0x0000000400b07947 */ /* 0x000fea0003800000 */
.L_x_61614:
[----:B-12-4-:R-:W2:Y:S02]  /*6040*/  LDG.E.U16 R19, desc[UR36][R2.64] ;  /* 0x0000002402137981 */ /* 0x016ea4000c1e1500 */
[----:B--2---:R-:W-:-:S06]  /*6050*/  IMAD.U32 R19, R19, 0x10000, RZ ;  /* 0x0001000013137824 */ /* 0x004fcc00078e00ff */
[----:B------:R-:W0:Y:S01]  /*6060*/  F2I.FTZ.TRUNC.NTZ R19, R19 ;  /* 0x0000001300137305 */ /* 0x000e22000021f100 */
[----:B------:R-:W-:Y:S05]  /*6070*/  BRA `(.L_x_61604) ;  /* 0x0000000400a07947 */ /* 0x000fea0003800000 */
.L_x_61611:
        /* <DEDUP_REMOVED lines=9> */
[----:B------:R-:W-:Y:S05]  /*6110*/  BRA `(.L_x_61604) ;  /* 0x0000000400787947 */ /* 0x000fea0003800000 */
.L_x_61618:
[----:B------:R-:W3:Y:S01]  /*6120*/  LDG.E.U8 R3, desc[UR36][R2.64] ;  /* 0x0000002402037981 */ /* 0x000ee2000c1e1100 */
[----:B------:R-:W-:Y:S01]  /*6130*/  BSSY.RECONVERGENT B0, `(.L_x_61619) ;  /* 0x0000018000007945 */ /* 0x000fe20003800200 */
[----:B-12-4-:R-:W-:Y:S01]  /*6140*/  IMAD.MOV.U32 R19, RZ, RZ, RZ ;  /* 0x000000ffff137224 */ /* 0x016fe200078e00ff */
        /* <DEDUP_REMOVED lines=18> */
.L_x_61622:
[----:B------:R-:W-:Y:S05]  /*6270*/  BSYNC.RECONVERGENT B1 ;  /* 0x0000000000017941 */ /* 0x000fea0003800200 */
.L_x_61621:
[----:B------:R-:W-:Y:S01]  /*6280*/  IMAD.SHL.U32 R0, R0, 0x100000, RZ ;  /* 0x0010000000007824 */ /* 0x000fe200078e00ff */
[----:B------:R-:W-:-:S04]  /*6290*/  LEA R2, R2, 0x3b800000, 0x17 ;  /* 0x3b80000002027811 */ /* 0x000fc800078eb8ff */
[----:B------:R-:W-:-:S07]  /*62a0*/  LOP3.LUT R19, R2, R0, R19, 0xfe, !PT ;  /* 0x0000000002137212 */ /* 0x000fce00078efe13 */
.L_x_61620:
[----:B------:R-:W-:Y:S05]  /*62b0*/  BSYNC.RECONVERGENT B0 ;  /* 0x0000000000007941 */ /* 0x000fea0003800200 */
.L_x_61619:
[----:B------:R-:W0:Y:S01]  /*62c0*/  F2I.FTZ.TRUNC.NTZ R19, R19 ;  /* 0x0000001300137305 */ /* 0x000e22000021f100 */
[----:B------:R-:W-:Y:S05]  /*62d0*/  BRA `(.L_x_61604) ;  /* 0x0000000400087947 */ /* 0x000fea0003800000 */
.L_x_61617:
[----:B------:R-:W3:Y:S01]  /*62e0*/  LDG.E.U8 R3, desc[UR36][R2.64] ;  /* 0x0000002402037981 */ /* 0x000ee2000c1e1100 */
[----:B------:R-:W-:Y:S01]  /*62f0*/  BSSY.RECONVERGENT B0, `(.L_x_61623) ;  /* 0x0000018000007945 */ /* 0x000fe20003800200 */
[----:B-12-4-:R-:W-:Y:S01]  /*6300*/  HFMA2 R19, -RZ, RZ, 0, 0 ;  /* 0x00000000ff137431 */ /* 0x016fe200000001ff */
        /* <DEDUP_REMOVED lines=18> */
.L_x_61626:
[----:B------:R-:W-:Y:S05]  /*6430*/  BSYNC.RECONVERGENT B1 ;  /* 0x0000000000017941 */ /* 0x000fea0003800200 */
.L_x_61625:
[----:B------:R-:W-:Y:S02]  /*6440*/  SHF.L.U32 R0, R0, 0x15, RZ ;  /* 0x0000001500007819 */ /* 0x000fe400000006ff */
[----:B------:R-:W-:-:S04]  /*6450*/  LEA R2, R2, 0x37800000, 0x17 ;  /* 0x3780000002027811 */ /* 0x000fc800078eb8ff */
[----:B------:R-:W-:-:S07]  /*6460*/  LOP3.LUT R19, R2, R0, R19, 0xfe, !PT ;  /* 0x0000000002137212 */ /* 0x000fce00078efe13 */
.L_x_61624:
[----:B------:R-:W-:Y:S05]  /*6470*/  BSYNC.RECONVERGENT B0 ;  /* 0x0000000000007941 */ /* 0x000fea0003800200 */
.L_x_61623:
[----:B------:R-:W0:Y:S01]  /*6480*/  F2I.FTZ.TRUNC.NTZ R19, R19 ;  /* 0x0000001300137305 */ /* 0x000e22000021f100 */
[----:B------:R-:W-:Y:S05]  /*6490*/  BRA `(.L_x_61604) ;  /* 0x0000000000987947 */ /* 0x000fea0003800000 */
.L_x_61616:
        /* <DEDUP_REMOVED lines=12> */
[----:B------:R-:W-:Y:S02]  /*6560*/  @!P0 IMAD.MOV.U32 R19, RZ, RZ, 0x7f800001 ;  /* 0x7f800001ff138424 */ /* 0x000fe400078e00ff */
[----:B------:R-:W-:-:S07]  /*6570*/  @P0 IMAD.SHL.U32 R19, R2, 0x800000, RZ ;  /* 0x0080000002130824 */ /* 0x000fce00078e00ff */
.L_x_61630:
[----:B------:R-:W-:Y:S05]  /*6580*/  BSYNC.RECONVERGENT B0 ;  /* 0x0000000000007941 */ /* 0x000fea0003800200 */
.L_x_61629:
[----:B------:R-:W0:Y:S01]  /*6590*/  F2I.FTZ.TRUNC.NTZ R19, R19 ;  /* 0x0000001300137305 */ /* 0x000e22000021f100 */
[----:B------:R-:W-:Y:S05]  /*65a0*/  BRA `(.L_x_61604) ;  /* 0x0000000000547947 */ /* 0x000fea0003800000 */
.L_x_61603:
[----:B------:R-:W-:Y:S01]  /*65b0*/  MOV R2, 0x0 ;  /* 0x0000000000027802 */ /* 0x000fe20000000f00 */
[----:B------:R-:W0:Y:S01]  /*65c0*/  LDCU.64 UR4, c[0x4][0x198] ;  /* 0x01003300ff0477ac */ /* 0x000e220008000a00 */
[----:B------:R-:W-:Y:S02]  /*65d0*/  HFMA2 R13, -RZ, RZ, 0, 0 ;  /* 0x00000000ff0d7431 */ /* 0x000fe400000001ff */
[----:B------:R-:W-:Y:S01]  /*65e0*/  IMAD.MOV.U32 R8, RZ, RZ, 0x4e ;  /* 0x0000004eff087424 */ /* 0x000fe200078e00ff */
[----:B------:R-:W3:Y:S01]  /*65f0*/  LDCU.64 UR6, c[0x4][0x1a0] ;  /* 0x01003400ff0677ac */ /* 0x000ee20008000a00 */
[----:B------:R-:W1:Y:S01]  /*6600*/  LDC.64 R2, c[0x4][R2] ;  /* 0x0100000002027b82 */ /* 0x000e620000000a00 */
[----:B------:R-:W-:Y:S01]  /*6610*/  IMAD.MOV.U32 R12, RZ, RZ, 0x1 ;  /* 0x00000001ff0c7424 */ /* 0x000fe200078e00ff */
[----:B------:R-:W5:Y:S01]  /*6620*/  LDCU.64 UR8, c[0x4][0x28] ;  /* 0x01000500ff0877ac */ /* 0x000f620008000a00 */
[----:B0-----:R-:W-:Y:S01]  /*6630*/  MOV R4, UR4 ;  /* 0x0000000400047c02 */ /* 0x001fe20008000f00 */
[----:B------:R-:W-:-:S02]  /*6640*/  IMAD.U32 R5, RZ, RZ, UR5 ;  /* 0x00000005ff057e24 */ /* 0x000fc4000f8e00ff */
[----:B---3--:R-:W-:Y:S02]  /*6650*/  IMAD.U32 R6, RZ, RZ, UR6 ;  /* 0x00000006ff067e24 */ /* 0x008fe4000f8e00ff */
[----:B------:R-:W-:Y:S01]  /*6660*/  IMAD.U32 R7, RZ, RZ, UR7 ;  /* 0x00000007ff077e24 */ /* 0x000fe2000f8e00ff */
[----:B-----5:R-:W-:Y:S01]  /*6670*/  MOV R10, UR8 ;  /* 0x00000008000a7c02 */ /* 0x020fe20008000f00 */
[----:B------:R-:W-:-:S07]  /*6680*/  IMAD.U32 R11, RZ, RZ, UR9 ;  /* 0x00000009ff0b7e24 */ /* 0x000fce000f8e00ff */
[----:B------:R-:W-:-:S07]  /*6690*/  LEPC R20, `(.L_x_61631) ;  /* 0x000000001014794e */ /* 0x000fce0000000000 */
[----:B-12-4-:R-:W-:Y:S05]  /*66a0*/  CALL.ABS.NOINC R2 ;  /* 0x0000000002007343 */ /* 0x016fea0003c00000 */
.L_x_61631:
[----:B------:R-:W-:Y:S01]  /*66b0*/  IMAD.MOV.U32 R19, RZ, RZ, RZ ;  /* 0x000000ffff137224 */ /* 0x000fe200078e00ff */
[----:B------:R-:W-:Y:S06]  /*66c0*/  BRA `(.L_x_61604) ;  /* 0x00000000000c7947 */ /* 0x000fec0003800000 */
.L_x_61628:
[----:B-12-4-:R0:W5:Y:S01]  /*66d0*/  LDG.E R19, desc[UR36][R2.64] ;  /* 0x0000002402137981 */ /* 0x016162000c1e1900 */
[----:B------:R-:W-:Y:S05]  /*66e0*/  BRA `(.L_x_61604) ;  /* 0x0000000000047947 */ /* 0x000fea0003800000 */
.L_x_61627:
[----:B-12-4-:R0:W5:Y:S02]  /*66f0*/  LDG.E R19, desc[UR36][R2.64] ;  /* 0x0000002402137981 */ /* 0x016164000c1e1900 */
.L_x_61604:
        /* <DEDUP_REMOVED lines=16> */
.L_x_61635:
[----:B------:R0:W5:Y:S01]  /*6800*/  LDG.E.U8 R0, desc[UR36][R2.64] ;  /* 0x0000002402007981 */ /* 0x000162000c1e1100 */
[----:B------:R-:W-:Y:S05]  /*6810*/  BRA `(.L_x_61637) ;  /* 0x0000000c002c7947 */ /* 0x000fea0003800000 */
.L_x_61634:
        /* <DEDUP_REMOVED lines=8> */
.L_x_61639:
[----:B------:R0:W5:Y:S01]  /*68a0*/  LDG.E R0, desc[UR36][R2.64] ;  /* 0x0000002402007981 */ /* 0x000162000c1e1900 */
[----:B------:R-:W-:Y:S05]  /*68b0*/  BRA `(.L_x_61637) ;  /* 0x0000000c00047947 */ /* 0x000fea0003800000 */
.L_x_61638:
[----:B------:R0:W5:Y:S01]  /*68c0*/  LDG.E.S16 R0, desc[UR36][R2.64] ;  /* 0x0000002402007981 */ /* 0x000162000c1e1700 */
[----:B------:R-:W-:Y:S05]  /*68d0*/  BRA `(.L_x_61637) ;  /* 0x0000000800fc7947 */ /* 0x000fea0003800000 */
.L_x_61633:
        /* <DEDUP_REMOVED lines=9> */
.L_x_61641:
[----:B------:R-:W2:Y:S02]  /*6970*/  LDG.E.U16 R2, desc[UR36][R2.64] ;  /* 0x0000002402027981 */ /* 0x000ea4000c1e1500 */
[----:B--2---:R-:W-:-:S06]  /*6980*/  HADD2.F32 R0, -RZ, R2.H0_H0 ;  /* 0x20000002ff007230 */ /* 0x004fcc0000004100 */
[----:B------:R-:W0:Y:S01]  /*6990*/  F2I.FTZ.TRUNC.NTZ R0, R0 ;  /* 0x0000000000007305 */ /* 0x000e22000021f100 */
[----:B------:R-:W-:Y:S05]  /*69a0*/  BRA `(.L_x_61637) ;  /* 0x0000000800c87947 */ /* 0x000fea0003800000 */
.L_x_61640:
        /* <DEDUP_REMOVED lines=9> */
.L_x_61643:
[----:B------:R-:W2:Y:S02]  /*6a40*/  LDG.E.U16 R2, desc[UR36][R2.64] ;  /* 0x0000002402027981 */ /* 0x000ea4000c1e1500 */
[----:B--2---:R-:W-:-:S06]  /*6a50*/  HADD2.F32 R0, -RZ, R2.H0_H0 ;  /* 0x20000002ff007230 */ /* 0x004fcc0000004100 */
[----:B------:R-:W0:Y:S01]  /*6a60*/  F2I.FTZ.TRUNC.NTZ R0, R0 ;  /* 0x0000000000007305 */ /* 0x000e22000021f100 */
[----:B------:R-:W-:Y:S05]  /*6a70*/  BRA `(.L_x_61637) ;  /* 0x0000000800947947 */ /* 0x000fea0003800000 */
.L_x_61642:
[----:B------:R-:W2:Y:S02]  /*6a80*/  LDG.E.64 R2, desc[UR36][R2.64] ;  /* 0x0000002402027981 */ /* 0x000ea4000c1e1b00 */
[----:B--2---:R0:W1:Y:S01]  /*6a90*/  F2I.F64.TRUNC R0, R2 ;  /* 0x0000000200007311 */ /* 0x004062000030d100 */
[----:B------:R-:W-:Y:S05]  /*6aa0*/  BRA `(.L_x_61637) ;  /* 0x0000000800887947 */ /* 0x000fea0003800000 */
.L_x_61632:
        /* <DEDUP_REMOVED lines=12> */
.L_x_61646:
[----:B------:R-:W2:Y:S02]  /*6b70*/  LDG.E.64 R2, desc[UR36][R2.64] ;  /* 0x0000002402027981 */ /* 0x000ea4000c1e1b00 */
[----:B--2---:R3:W4:Y:S01]  /*6b80*/  F2I.F64.TRUNC R0, R2 ;  /* 0x0000000200007311 */ /* 0x004722000030d100 */
[----:B------:R-:W-:Y:S05]  /*6b90*/  BRA `(.L_x_61637) ;  /* 0x00000008004c7947 */ /* 0x000fea0003800000 */
.L_x_61645:
        /* <DEDUP_REMOVED lines=24> */
[----:B------:R-:W1:Y:S01]  /*6d20*/  F2I.FTZ.TRUNC.NTZ R0, R0 ;  /* 0x0000000000007305 */ /* 0x000e62000021f100 */
[----:B------:R-:W-:Y:S05]  /*6d30*/  BRA `(.L_x_61637) ;  /* 0x0000000400e47947 */ /* 0x000fea0003800000 */
.L_x_61648:
        /* <DEDUP_REMOVED lines=13> */
.L_x_61647:
[----:B------:R-:W2:Y:S02]  /*6e10*/  LDG.E.U16 R0, desc[UR36][R2.64] ;  /* 0x0000002402007981 */ /* 0x000ea4000c1e1500 */
[----:B--2---:R-:W-:-:S06]  /*6e20*/  SHF.L.U32 R0, R0, 0x10, RZ ;  /* 0x0000001000007819 */ /* 0x004fcc00000006ff */
[----:B------:R-:W0:Y:S01]  /*6e30*/  F2I.FTZ.TRUNC.NTZ R0, R0 ;  /* 0x0000000000007305 */ /* 0x000e22000021f100 */
[----:B------:R-:W-:Y:S05]  /*6e40*/  BRA `(.L_x_61637) ;  /* 0x0000000400a07947 */ /* 0x000fea0003800000 */
.L_x_61644:
        /* <DEDUP_REMOVED lines=10> */
.L_x_61651:
        /* <DEDUP_REMOVED lines=21> */
.L_x_61655:
[----:B------:R-:W-:Y:S05]  /*7040*/  BSYNC.RECONVERGENT B1 ;  /* 0x0000000000017941 */ /* 0x000fea0003800200 */
.L_x_61654:
[----:B------:R-:W-:Y:S01]  /*7050*/  IMAD.SHL.U32 R0, R0, 0x100000, RZ ;  /* 0x0010000000007824 */ /* 0x000fe200078e00ff */
[----:B------:R-:W-:-:S04]  /*7060*/  LEA R2, R2, 0x3b800000, 0x17 ;  /* 0x3b80000002027811 */ /* 0x000fc800078eb8ff */
[----:B------:R-:W-:-:S07]  /*7070*/  LOP3.LUT R0, R2, R0, R7, 0xfe, !PT ;  /* 0x0000000002007212 */ /* 0x000fce00078efe07 */
.L_x_61653:
[----:B------:R-:W-:Y:S05]  /*7080*/  BSYNC.RECONVERGENT B0 ;  /* 0x0000000000007941 */ /* 0x000fea0003800200 */
.L_x_61652:
[----:B------:R-:W0:Y:S01]  /*7090*/  F2I.FTZ.TRUNC.NTZ R0, R0 ;  /* 0x0000000000007305 */ /* 0x000e22000021f100 */
[----:B------:R-:W-:Y:S05]  /*70a0*/  BRA `(.L_x_61637) ;  /* 0x0000000400087947 */ /* 0x000fea0003800000 */
.L_x_61650:
        /* <DEDUP_REMOVED lines=21> */
.L_x_61659:
[----:B------:R-:W-:Y:S05]  /*7200*/  BSYNC.RECONVERGENT B1 ;  /* 0x0000000000017941 */ /* 0x000fea0003800200 */
.L_x_61658:
[----:B------:R-:W-:Y:S01]  /*7210*/  IMAD.SHL.U32 R0, R0, 0x200000, RZ ;  /* 0x0020000000007824 */ /* 0x000fe200078e00ff */
[----:B------:R-:W-:-:S04]  /*7220*/  LEA R2, R2, 0x37800000, 0x17 ;  /* 0x3780000002027811 */ /* 0x000fc800078eb8ff */
[----:B------:R-:W-:-:S07]  /*7230*/  LOP3.LUT R0, R2, R0, R7, 0xfe, !PT ;  /* 0x0000000002007212 */ /* 0x000fce00078efe07 */
.L_x_61657:
[----:B------:R-:W-:Y:S05]  /*7240*/  BSYNC.RECONVERGENT B0 ;  /* 0x0000000000007941 */ /* 0x000fea0003800200 */
.L_x_61656:
[----:B------:R-:W0:Y:S01]  /*7250*/  F2I.FTZ.TRUNC.NTZ R0, R0 ;  /* 0x0000000000007305 */ /* 0x000e22000021f100 */
[----:B------:R-:W-:Y:S05]  /*7260*/  BRA `(.L_x_61637) ;  /* 0x0000000000987947 */ /* 0x000fea0003800000 */
.L_x_61649:
        /* <DEDUP_REMOVED lines=14> */
.L_x_61663:
[----:B------:R-:W-:Y:S05]  /*7350*/  BSYNC.RECONVERGENT B0 ;  /* 0x0000000000007941 */ /* 0x000fea0003800200 */
.L_x_61662:
[----:B------:R-:W0:Y:S01]  /*7360*/  F2I.FTZ.TRUNC.NTZ R0, R0 ;  /* 0x0000000000007305 */ /* 0x000e22000021f100 */
[----:B------:R-:W-:Y:S05]  /*7370*/  BRA `(.L_x_61637) ;  /* 0x0000000000547947 */ /* 0x000fea0003800000 */
.L_x_61636:
        /* <DEDUP_REMOVED lines=16> */
.L_x_61664:
[----:B------:R-:W-:Y:S01]  /*7480*/  IMAD.MOV.U32 R0, RZ, RZ, RZ ;  /* 0x000000ffff007224 */ /* 0x000fe200078e00ff */
[----:B------:R-:W-:Y:S06]  /*7490*/  BRA `(.L_x_61637) ;  /* 0x00000000000c7947 */ /* 0x000fec0003800000 */
.L_x_61661:
[----:B------:R0:W5:Y:S01]  /*74a0*/  LDG.E R0, desc[UR36][R2.64] ;  /* 0x0000002402007981 */ /* 0x000162000c1e1900 */
[----:B------:R-:W-:Y:S05]  /*74b0*/  BRA `(.L_x_61637) ;  /* 0x0000000000047947 */ /* 0x000fea0003800000 */
.L_x_61660:
[----:B------:R0:W5:Y:S02]  /*74c0*/  LDG.E R0, desc[UR36][R2.64] ;  /* 0x0000002402007981 */ /* 0x000164000c1e1900 */
.L_x_61637:
[----:B012-45:R-:W-:Y:S01]  /*74d0*/  ISETP.GE.AND P0, PT, R0, RZ, PT ;  /* 0x000000ff0000720c */ /* 0x037fe20003f06270 */
[----:B------:R-:W-:-:S12]  /*74e0*/  BSSY.RECONVERGENT B0, `(.L_x_61665) ;  /* 0x0000020000007945 */ /* 0x000fd80003800200 */
[----:B------:R-:W-:Y:S05]  /*74f0*/  @!P0 BRA `(.L_x_61666) ;  /* 0x0000000000548947 */ /* 0x000fea0003800000 */
[----:B------:R-:W-:Y:S01]  /*7500*/  ISETP.NE.AND P0, PT, R0, RZ, PT ;  /* 0x000000ff0000720c */ /* 0x000fe20003f05270 */
[----:B------:R-:W-:Y:S01]  /*7510*/  BSSY.RECONVERGENT B1, `(.L_x_61667) ;  /* 0x0000012000017945 */ /* 0x000fe20003800200 */
[----:B------:R-:W-:-:S11]  /*7520*/  MOV R4, 0x1 ;  /* 0x0000000100047802 */ /* 0x000fd60000000f00 */
[----:B------:R-:W-:Y:S05]  /*7530*/  @!P0 BRA `(.L_x_61668) ;  /* 0x00000000003c8947 */ /* 0x000fea0003800000 */
[C---:B------:R-:W-:Y:S02]  /*7540*/  ISETP.GE.U32.AND P1, PT, R0.reuse, 0x2, PT ;  /* 0x000000020000780c */ /* 0x040fe40003f26070 */
[----:B---3--:R-:W-:-:S04]  /*7550*/  LOP3.LUT R2, R0, 0x1, RZ, 0xc0, !PT ;  /* 0x0000000100027812 */ /* 0x008fc800078ec0ff */
[----:B------:R-:W-:Y:S01]  /*7560*/  ISETP.NE.U32.AND P0, PT, R2, 0x1, PT ;  /* 0x000000010200780c */ /* 0x000fe20003f05070 */
[----:B------:R-:W-:-:S03]  /*7570*/  IMAD R2, R19, R19, RZ ;  /* 0x0000001313027224 */ /* 0x000fc600078e02ff */
[----:B------:R-:W-:-:S03]  /*7580*/  SEL R4, R19, 0x1, !P0 ;  /* 0x0000000113047807 */ /* 0x000fc60004000000 */
[----:B------:R-:W-:Y:S06]  /*7590*/  @!P1 BRA `(.L_x_61668) ;  /* 0x0000000000249947 */ /* 0x000fec0003800000 */
[----:B------:R-:W-:-:S07]  /*75a0*/  SHF.R.U32.HI R0, RZ, 0x1, R0 ;  /* 0x00000001ff007819 */ /* 0x000fce0000011600 */
.L_x_61669:
        /* <DEDUP_REMOVED lines=8> */
.L_x_61668:
[----:B------:R-:W-:Y:S05]  /*7630*/  BSYNC.RECONVERGENT B1 ;  /* 0x0000000000017941 */ /* 0x000fea0003800200 */
.L_x_61667:
[----:B------:R-:W-:Y:S05]  /*7640*/  BRA `(.L_x_61670) ;  /* 0x0000000000247947 */ /* 0x000fea0003800000 */
.L_x_61666:
[----:B------:R-:W-:Y:S01]  /*7650*/  ISETP.NE.AND P0, PT, R19, 0x1, PT ;  /* 0x000000011300780c */ /* 0x000fe20003f05270 */
[----:B------:R-:W-:-:S12]  /*7660*/  IMAD.MOV.U32 R4, RZ, RZ, R19 ;  /* 0x000000ffff047224 */ /* 0x000fd800078e0013 */
[----:B------:R-:W-:Y:S05]  /*7670*/  @!P0 BRA `(.L_x_61670) ;  /* 0x0000000000188947 */ /* 0x000fea0003800000 */
[----:B------:R-:W-:-:S13]  /*7680*/  ISETP.NE.AND P0, PT, R19, -0x1, PT ;  /* 0xffffffff1300780c */ /* 0x000fda0003f05270 */
[----:B------:R-:W-:Y:S01]  /*7690*/  @!P0 LOP3.LUT R0, R0, 0x1, RZ, 0xc0, !PT ;  /* 0x0000000100008812 */ /* 0x000fe200078ec0ff */
[----:B------:R-:W-:-:S03]  /*76a0*/  @!P0 IMAD.MOV.U32 R4, RZ, RZ, 0x1 ;  /* 0x00000001ff048424 */ /* 0x000fc600078e00ff */
[----:B------:R-:W-:-:S04]  /*76b0*/  @!P0 ISETP.NE.U32.AND P1, PT, R0, 0x1, PT ;  /* 0x000000010000880c */ /* 0x000fc80003f25070 */
[----:B------:R-:W-:Y:S01]  /*76c0*/  @!P0 SEL R4, R4, 0xffffffff, P1 ;  /* 0xffffffff04048807 */ /* 0x000fe20000800000 */
[----:B------:R-:W-:-:S08]  /*76d0*/  @P0 IMAD.MOV.U32 R4, RZ, RZ, RZ ;  /* 0x000000ffff040224 */ /* 0x000fd000078e00ff */
.L_x_61670:
[----:B------:R-:W-:Y:S05]  /*76e0*/  BSYNC.RECONVERGENT B0 ;  /* 0x0000000000007941 */ /* 0x000fea0003800200 */
.L_x_61665:
[----:B------:R-:W3:Y:S01]  /*76f0*/  LDCU.64 UR4, c[0x0][0x5e8] ;  /* 0x0000bd00ff0477ac */ /* 0x000ee20008000a00 */
[----:B------:R-:W-:-:S04]  /*7700*/  ULOP3.LUT UR6, UR40, 0xff, URZ, 0xc0, !UPT ;  /* 0x000000ff28067892 */ /* 0x000fc8000f8ec0ff */
        /* <DEDUP_REMOVED lines=14> */
.L_x_61674:
[----:B------:R0:W-:Y:S01]  /*77f0*/  STG.E.U8 desc[UR36][R2.64], R4 ;  /* 0x0000000402007986 */ /* 0x0001e2000c101124 */
[----:B------:R-:W-:Y:S05]  /*7800*/  BRA `(.L_x_61676) ;  /* 0x0000000c00387947 */ /* 0x000fea0003800000 */
.L_x_61673:
        /* <DEDUP_REMOVED lines=9> */
.L_x_61678:
[----:B------:R0:W-:Y:S01]  /*78a0*/  STG.E desc[UR36][R2.64], R4 ;  /* 0x0000000402007986 */ /* 0x0001e2000c101924 */
[----:B------:R-:W-:Y:S05]  /*78b0*/  BRA `(.L_x_61676) ;  /* 0x0000000c000c7947 */ /* 0x000fea0003800000 */
.L_x_61677:
[----:B------:R0:W-:Y:S01]  /*78c0*/  STG.E.U16 desc[UR36][R2.64], R4 ;  /* 0x0000000402007986 */ /* 0x0001e2000c101524 */
[----:B------:R-:W-:Y:S05]  /*78d0*/  BRA `(.L_x_61676) ;  /* 0x0000000c00047947 */ /* 0x000fea0003800000 */
.L_x_61672:
        /* <DEDUP_REMOVED lines=9> */
.L_x_61680:
[----:B------:R-:W-:-:S04]  /*7970*/  I2FP.F32.S32 R0, R4 ;  /* 0x0000000400007245 */ /* 0x000fc80000201400 */
[----:B------:R-:W-:-:S05]  /*7980*/  F2FP.F16.F32.PACK_AB R0, RZ, R0 ;  /* 0x00000000ff00723e */ /* 0x000fca00000000ff */
[----:B------:R0:W-:Y:S01]  /*7990*/  STG.E.U16 desc[UR36][R2.64], R0 ;  /* 0x0000000002007986 */ /* 0x0001e2000c101524 */
[----:B------:R-:W-:Y:S05]  /*79a0*/  BRA `(.L_x_61676) ;  /* 0x0000000800d07947 */ /* 0x000fea0003800000 */
.L_x_61679:
        /* <DEDUP_REMOVED lines=10> */
.L_x_61682:
[----:B------:R-:W-:-:S04]  /*7a50*/  I2FP.F32.S32 R4, R4 ;  /* 0x0000000400047245 */ /* 0x000fc80000201400 */
[----:B------:R-:W-:-:S04]  /*7a60*/  F2FP.F16.F32.PACK_AB R5, RZ, R4 ;  /* 0x00000004ff05723e */ /* 0x000fc800000000ff */
[----:B------:R-:W-:-:S05]  /*7a70*/  PRMT R5, R5, 0x5410, RZ ;  /* 0x0000541005057816 */ /* 0x000fca00000000ff */
[----:B------:R0:W-:Y:S01]  /*7a80*/  STG.E desc[UR36][R2.64], R5 ;  /* 0x0000000502007986 */ /* 0x0001e2000c101924 */
[----:B------:R-:W-:Y:S05]  /*7a90*/  BRA `(.L_x_61676) ;  /* 0x0000000800947947 */ /* 0x000fea0003800000 */
.L_x_61681:
[----:B------:R-:W0:Y:S02]  /*7aa0*/  I2F.F64 R4, R4 ;  /* 0x0000000400047312 */ /* 0x000e240000201c00 */
[----:B0-----:R0:W-:Y:S01]  /*7ab0*/  STG.E.64 desc[UR36][R2.64], R4 ;  /* 0x0000000402007986 */ /* 0x0011e2000c101b24 */
[----:B------:R-:W-:Y:S05]  /*7ac0*/  BRA `(.L_x_61676) ;  /* 0x0000000800887947 */ /* 0x000fea0003800000 */
.L_x_61671:
        /* <DEDUP_REMOVED lines=12> */
.L_x_61686:
        /* <DEDUP_REMOVED lines=18> */
.L_x_61689:
[----:B------:R-:W-:-:S04]  /*7cb0*/  SHF.R.U32.HI R5, RZ, 0x18, R5 ;  /* 0x00000018ff057819 */ /* 0x000fc80000011605 */
[----:B------:R-:W-:-:S07]  /*7cc0*/  LOP3.LUT R0, R0, 0x80, R5, 0xf8, !PT ;  /* 0x0000008000007812 */ /* 0x000fce00078ef805 */
.L_x_61688:
[----:B------:R-:W-:Y:S05]  /*7cd0*/  BSYNC.RECONVERGENT B0 ;  /* 0x0000000000007941 */ /* 0x000fea0003800200 */
.L_x_61687:
[----:B------:R4:W-:Y:S01]  /*7ce0*/  STG.E.U8 desc[UR36][R2.64], R0 ;  /* 0x0000000002007986 */ /* 0x0009e2000c101124 */
[----:B------:R-:W-:Y:S05]  /*7cf0*/  BRA `(.L_x_61676) ;  /* 0x0000000400fc7947 */ /* 0x000fea0003800000 */
.L_x_61685:
        /* <DEDUP_REMOVED lines=18> */
.L_x_61692:
[----:B------:R-:W-:-:S04]  /*7e20*/  SHF.R.U32.HI R5, RZ, 0x18, R5 ;  /* 0x00000018ff057819 */ /* 0x000fc80000011605 */
[----:B------:R-:W-:-:S07]  /*7e30*/  LOP3.LUT R0, R0, 0x80, R5, 0xf8, !PT ;  /* 0x0000008000007812 */ /* 0x000fce00078ef805 */
.L_x_61691:
[----:B------:R-:W-:Y:S05]  /*7e40*/  BSYNC.RECONVERGENT B0 ;  /* 0x0000000000007941 */ /* 0x000fea0003800200 */
.L_x_61690:
[----:B------:R3:W-:Y:S01]  /*7e50*/  STG.E.U8 desc[UR36][R2.64], R0 ;  /* 0x0000000002007986 */ /* 0x0007e2000c101124 */
[----:B------:R-:W-:Y:S05]  /*7e60*/  BRA `(.L_x_61676) ;  /* 0x0000000400a07947 */ /* 0x000fea0003800000 */
.L_x_61684:
        /* <DEDUP_REMOVED lines=22> */
.L_x_61694:
[----:B------:R-:W-:-:S05]  /*7fd0*/  SHF.R.S32.HI R5, RZ, 0x1f, R4 ;  /* 0x0000001fff057819 */ /* 0x000fca0000011404 */
[----:B------:R0:W-:Y:S01]  /*7fe0*/  STG.E.64 desc[UR36][R2.64], R4 ;  /* 0x0000000402007986 */ /* 0x0001e2000c101b24 */
[----:B------:R-:W-:Y:S05]  /*7ff0*/  BRA `(.L_x_61676) ;  /* 0x00000004003c7947 */ /* 0x000fea0003800000 */
.L_x_61693:
[----:B------:R2:W-:Y:S01]  /*8000*/  STG.E desc[UR36][R2.64], R4 ;  /* 0x0000000402007986 */ /* 0x0005e2000c101924 */
[----:B------:R-:W-:Y:S05]  /*8010*/  BRA `(.L_x_61676) ;  /* 0x0000000400347947 */ /* 0x000fea0003800000 */
.L_x_61683:
        /* <DEDUP_REMOVED lines=10> */
.L_x_61696:
[----:B------:R-:W0:Y:S01]  /*80c0*/  I2F.F64 R4, R4 ;  /* 0x0000000400047312 */ /* 0x000e220000201c00 */
[----:B------:R-:W-:-:S05]  /*80d0*/  CS2R R6, SRZ ;  /* 0x0000000000067805 */ /* 0x000fca000001ff00 */
[----:B0-----:R0:W-:Y:S01]  /*80e0*/  STG.E.128 desc[UR36][R2.64], R4 ;  /* 0x0000000402007986 */ /* 0x0011e2000c101d24 */
[----:B------:R-:W-:Y:S05]  /*80f0*/  BRA `(.L_x_61676) ;  /* 0x0000000000fc7947 */ /* 0x000fea0003800000 */
.L_x_61695:
[----:B------:R-:W-:-:S09]  /*8100*/  UISETP.NE.AND UP0, UPT, UR6, 0xf, UPT ;  /* 0x0000000f0600788c */ /* 0x000fd2000bf05270 */
[----:B------:R-:W-:Y:S05]  /*8110*/  BRA.U !UP0, `(.L_x_61697) ;  /* 0x0000000108e87547 */ /* 0x000fea000b800000 */
[----:B------:R-:W-:-:S09]  /*8120*/  UISETP.NE.AND UP0, UPT, UR6, 0x17, UPT ;  /* 0x000000170600788c */ /* 0x000fd2000bf05270 */
[----:B------:R-:W-:Y:S05]  /*8130*/  BRA.U !UP0, `(.L_x_61698) ;  /* 0x0000000108907547 */ /* 0x000fea000b800000 */
[----:B------:R-:W-:-:S09]  /*8140*/  UISETP.NE.AND UP0, UPT, UR6, 0x18, UPT ;  /* 0x000000180600788c */ /* 0x000fd2000bf05270 */
[----:B------:R-:W-:Y:S05]  /*8150*/  BRA.U !UP0, `(.L_x_61699) ;  /* 0x0000000108447547 */ /* 0x000fea000b800000 */
.L_x_61675:
        /* <DEDUP_REMOVED lines=16> */
.L_x_61700:
[----:B------:R-:W-:Y:S05]  /*8260*/  BRA `(.L_x_61676) ;  /* 0x0000000000a07947 */ /* 0x000fea0003800000 */
.L_x_61699:
        /* <DEDUP_REMOVED lines=13> */
.L_x_61702:
[----:B------:R-:W-:Y:S05]  /*8340*/  BSYNC.RECONVERGENT B0 ;  /* 0x0000000000007941 */ /* 0x000fea0003800200 */
.L_x_61701:
[----:B------:R-:W-:-:S05]  /*8350*/  LOP3.LUT R5, R0, 0x80, R5, 0xf8, !PT ;  /* 0x0000008000057812 */ /* 0x000fca00078ef805 */
[----:B------:R0:W-:Y:S01]  /*8360*/  STG.E.U8 desc[UR36][R2.64], R5 ;  /* 0x0000000502007986 */ /* 0x0001e2000c101124 */
[----:B------:R-:W-:Y:S05]  /*8370*/  BRA `(.L_x_61676) ;  /* 0x00000000005c7947 */ /* 0x000fea0003800000 */
.L_x_61698:
        /* <DEDUP_REMOVED lines=12> */
.L_x_61704:
[----:B------:R-:W-:Y:S02]  /*8440*/  ISETP.GT.U32.AND P0, PT, R4, 0x7f800000, PT ;  /* 0x7f8000000400780c */ /* 0x000fe40003f04070 */
[----:B------:R-:W-:-:S04]  /*8450*/  MOV R0, 0x7f ;  /* 0x0000007f00007802 */ /* 0x000fc80000000f00 */
[----:B------:R-:W-:-:S07]  /*8460*/  SEL R0, R0, 0x7c, P0 ;  /* 0x0000007c00007807 */ /* 0x000fce0000000000 */
.L_x_61705:
[----:B------:R-:W-:Y:S05]  /*8470*/  BSYNC.RECONVERGENT B0 ;  /* 0x0000000000007941 */ /* 0x000fea0003800200 */
.L_x_61703:
[----:B------:R-:W-:-:S04]  /*8480*/  SHF.R.U32.HI R5, RZ, 0x18, R5 ;  /* 0x00000018ff057819 */ /* 0x000fc80000011605 */
[----:B------:R-:W-:-:S05]  /*8490*/  LOP3.LUT R5, R0, 0x80, R5, 0xf8, !PT ;  /* 0x0000008000057812 */ /* 0x000fca00078ef805 */
[----:B------:R0:W-:Y:S01]  /*84a0*/  STG.E.U8 desc[UR36][R2.64], R5 ;  /* 0x0000000502007986 */ /* 0x0001e2000c101124 */
[----:B------:R-:W-:Y:S05]  /*84b0*/  BRA `(.L_x_61676) ;  /* 0x00000000000c7947 */ /* 0x000fea0003800000 */
.L_x_61697:
[----:B------:R-:W-:-:S04]  /*84c0*/  I2FP.F32.S32 R0, R4 ;  /* 0x0000000400007245 */ /* 0x000fc80000201400 */
[----:B------:R-:W-:-:S05]  /*84d0*/  F2FP.BF16.F32.PACK_AB R0, RZ, R0 ;  /* 0x00000000ff00723e */ /* 0x000fca00000010ff */
[----:B------:R0:W-:Y:S02]  /*84e0*/  STG.E.U16 desc[UR36][R2.64], R0 ;  /* 0x0000000002007986 */ /* 0x0001e4000c101524 */
.L_x_61676:
[----:B------:R-:W-:-:S07]  /*84f0*/  VIADD R17, R17, 0x80 ;  /* 0x0000008011117836 */ /* 0x000fce0000000000 */
.L_x_61597:
[----:B------:R-:W-:Y:S05]  /*8500*/  BSYNC.RECONVERGENT B6 ;  /* 0x0000000000067941 */ /* 0x000fea0003800200 */
.L_x_61596:
[----:B------:R-:W5:Y:S01]  /*8510*/  LDCU UR4, c[0x0][0x380] ;  /* 0x00007000ff0477ac */ /* 0x000f620008000800 */
[----:B------:R-:W-:Y:S01]  /*8520*/  BSSY.RECONVERGENT B6, `(.L_x_61706) ;  /* 0x0000422000067945 */ /* 0x000fe20003800200 */
[----:B-----5:R-:W-:-:S13]  /*8530*/  ISETP.GE.AND P0, PT, R17, UR4, PT ;  /* 0x0000000411007c0c */ /* 0x020fda000bf06270 */
[----:B------:R-:W-:Y:S05]  /*8540*/  @P0 BRA `(.L_x_61707) ;  /* 0x00000040007c0947 */ /* 0x000fea0003800000 */
[----:B------:R-:W5:Y:S01]  /*8550*/  LDCU UR4, c[0x0][0x388] ;  /* 0x00007100ff0477ac */ /* 0x000f620008000800 */
[----:B------:R-:W-:Y:S02]  /*8560*/  HFMA2 R16, -RZ, RZ, 0, 0 ;  /* 0x00000000ff107431 */ /* 0x000fe400000001ff */
[----:B------:R-:W-:Y:S02]  /*8570*/  IMAD.MOV.U32 R18, RZ, RZ, RZ ;  /* 0x000000ffff127224 */ /* 0x000fe400078e00ff */
        /* <DEDUP_REMOVED lines=351> */
.L_x_61708:
        /* <DEDUP_REMOVED lines=16> */
.L_x_61712:
[----:B------:R0:W5:Y:S01]  /*9c70*/  LDG.E.U8 R19, desc[UR36][R2.64] ;  /* 0x0000002402137981 */ /* 0x000162000c1e1100 */
[----:B------:R-:W-:Y:S05]  /*9c80*/  BRA `(.L_x_61714) ;  /* 0x0000000c002c7947 */ /* 0x000fea0003800000 */
.L_x_61711:
        /* <DEDUP_REMOVED lines=8> */
.L_x_61716:
[----:B------:R0:W5:Y:S01]  /*9d10*/  LDG.E R19, desc[UR36][R2.64] ;  /* 0x0000002402137981 */ /* 0x000162000c1e1900 */
[----:B------:R-:W-:Y:S05]  /*9d20*/  BRA `(.L_x_61714) ;  /* 0x0000000c00047947 */ /* 0x000fea0003800000 */
.L_x_61715:
[----:B------:R0:W5:Y:S01]  /*9d30*/  LDG.E.S16 R19, desc[UR36][R2.64] ;  /* 0x0000002402137981 */ /* 0x000162000c1e1700 */
[----:B------:R-:W-:Y:S05]  /*9d40*/  BRA `(.L_x_61714) ;  /* 0x0000000800fc7947 */ /* 0x000fea0003800000 */
.L_x_61710:
        /* <DEDUP_REMOVED lines=9> */
.L_x_61718:
[----:B------:R-:W2:Y:S02]  /*9de0*/  LDG.E.U16 R2, desc[UR36][R2.64] ;  /* 0x0000002402027981 */ /* 0x000ea4000c1e1500 */
[----:B--2---:R-:W-:-:S06]  /*9df0*/  HADD2.F32 R19, -RZ, R2.H0_H0 ;  /* 0x20000002ff137230 */ /* 0x004fcc0000004100 */
[----:B------:R-:W2:Y:S01]  /*9e00*/  F2I.FTZ.TRUNC.NTZ R19, R19 ;  /* 0x0000001300137305 */ /* 0x000ea2000021f100 */
[----:B------:R-:W-:Y:S05]  /*9e10*/  BRA `(.L_x_61714) ;  /* 0x0000000800c87947 */ /* 0x000fea0003800000 */
.L_x_61717:
        /* <DEDUP_REMOVED lines=9> */
.L_x_61720:
[----:B------:R-:W2:Y:S02]  /*9eb0*/  LDG.E.U16 R2, desc[UR36][R2.64] ;  /* 0x0000002402027981 */ /* 0x000ea4000c1e1500 */
[----:B--2---:R-:W-:-:S06]  /*9ec0*/  HADD2.F32 R19, -RZ, R2.H0_H0 ;  /* 0x20000002ff137230 */ /* 0x004fcc0000004100 */
[----:B------:R-:W0:Y:S01]  /*9ed0*/  F2I.FTZ.TRUNC.NTZ R19, R19 ;  /* 0x0000001300137305 */ /* 0x000e22000021f100 */
[----:B------:R-:W-:Y:S05]  /*9ee0*/  BRA `(.L_x_61714) ;  /* 0x0000000800947947 */ /* 0x000fea0003800000 */
.L_x_61719:
[----:B------:R-:W2:Y:S02]  /*9ef0*/  LDG.E.64 R2, desc[UR36][R2.64] ;  /* 0x0000002402027981 */ /* 0x000ea4000c1e1b00 */
[----:B--2---:R3:W4:Y:S01]  /*9f00*/  F2I.F64.TRUNC R19, R2 ;  /* 0x0000000200137311 */ /* 0x004722000030d100 */
[----:B------:R-:W-:Y:S05]  /*9f10*/  BRA `(.L_x_61714) ;  /* 0x0000000800887947 */ /* 0x000fea0003800000 */
.L_x_61709:
        /* <DEDUP_REMOVED lines=12> */
.L_x_61723:
[----:B------:R-:W2:Y:S02]  /*9fe0*/  LDG.E.64 R2, desc[UR36][R2.64] ;  /* 0x0000002402027981 */ /* 0x000ea4000c1e1b00 */
[----:B--2---:R0:W1:Y:S01]  /*9ff0*/  F2I.F64.TRUNC R19, R2 ;  /* 0x0000000200137311 */ /* 0x004062000030d100 */
[----:B------:R-:W-:Y:S05]  /*a000*/  BRA `(.L_x_61714) ;  /* 0x00000008004c7947 */ /* 0x000fea0003800000 */
.L_x_61722:
        /* <DEDUP_REMOVED lines=26> */
.L_x_61725:
        /* <DEDUP_REMOVED lines=11> */
[----:B------:R0:W1:Y:S01]  /*a260*/  F2I.FTZ.TRUNC.NTZ R19, R0 ;  /* 0x0000000000137305 */ /* 0x000062000021f100 */
[----:B------:R-:W-:Y:S05]  /*a270*/  BRA `(.L_x_61714) ;  /* 0x0000000400b07947 */ /* 0x000fea0003800000 */
.L_x_61724:
[----:B------:R-:W2:Y:S02]  /*a280*/  LDG.E.U16 R19, desc[UR36][R2.64] ;  /* 0x0000002402137981 */ /* 0x000ea4000c1e1500 */
[----:B--2---:R-:W-:-:S06]  /*a290*/  IMAD.U32 R19, R19, 0x10000, RZ ;  /* 0x0001000013137824 */ /* 0x004fcc00078e00ff */
[----:B------:R-:W0:Y:S01]  /*a2a0*/  F2I.FTZ.TRUNC.NTZ R19, R19 ;  /* 0x0000001300137305 */ /* 0x000e22000021f100 */
[----:B------:R-:W-:Y:S05]  /*a2b0*/  BRA `(.L_x_61714) ;  /* 0x0000000400a07947 */ /* 0x000fea0003800000 */
.L_x_61721:
        /* <DEDUP_REMOVED lines=10> */
.L_x_61728:
        /* <DEDUP_REMOVED lines=21> */
.L_x_61732:
[----:B------:R-:W-:Y:S05]  /*a4b0*/  BSYNC.RECONVERGENT B1 ;  /* 0x0000000000017941 */ /* 0x000fea0003800200 */
.L_x_61731:
[----:B------:R-:W-:Y:S01]  /*a4c0*/  IMAD.SHL.U32 R0, R0, 0x100000, RZ ;  /* 0x0010000000007824 */ /* 0x000fe200078e00ff */
[----:B------:R-:W-:-:S04]  /*a4d0*/  LEA R2, R2, 0x3b800000, 0x17 ;  /* 0x3b80000002027811 */ /* 0x000fc800078eb8ff */
[----:B------:R-:W-:-:S07]  /*a4e0*/  LOP3.LUT R19, R2, R0, R19, 0xfe, !PT ;  /* 0x0000000002137212 */ /* 0x000fce00078efe13 */
.L_x_61730:
[----:B------:R-:W-:Y:S05]  /*a4f0*/  BSYNC.RECONVERGENT B0 ;  /* 0x0000000000007941 */ /* 0x000fea0003800200 */
.L_x_61729:
[----:B------:R-:W0:Y:S01]  /*a500*/  F2I.FTZ.TRUNC.NTZ R19, R19 ;  /* 0x0000001300137305 */ /* 0x000e22000021f100 */
[----:B------:R-:W-:Y:S05]  /*a510*/  BRA `(.L_x_61714) ;  /* 0x0000000400087947 */ /* 0x000fea0003800000 */
.L_x_61727:
        /* <DEDUP_REMOVED lines=21> */
.L_x_61736:
[----:B------:R-:W-:Y:S05]  /*a670*/  BSYNC.RECONVERGENT B1 ;  /* 0x0000000000017941 */ /* 0x000fea0003800200 */
.L_x_61735:
[----:B------:R-:W-:Y:S01]  /*a680*/  IMAD.SHL.U32 R0, R0, 0x200000, RZ ;  /* 0x0020000000007824 */ /* 0x000fe200078e00ff */
[----:B------:R-:W-:-:S04]  /*a690*/  LEA R2, R2, 0x37800000, 0x17 ;  /* 0x3780000002027811 */ /* 0x000fc800078eb8ff */
[----:B------:R-:W-:-:S07]  /*a6a0*/  LOP3.LUT R19, R2, R0, R19, 0xfe, !PT ;  /* 0x0000000002137212 */ /* 0x000fce00078efe13 */
.L_x_61734:
[----:B------:R-:W-:Y:S05]  /*a6b0*/  BSYNC.RECONVERGENT B0 ;  /* 0x0000000000007941 */ /* 0x000fea0003800200 */
.L_x_61733:
[----:B------:R-:W0:Y:S01]  /*a6c0*/  F2I.FTZ.TRUNC.NTZ R19, R19 ;  /* 0x0000001300137305 */ /* 0x000e22000021f100 */
[----:B------:R-:W-:Y:S05]  /*a6d0*/  BRA `(.L_x_61714) ;  /* 0x0000000000987947 */ /* 0x000fea0003800000 */
.L_x_61726:
        /* <DEDUP_REMOVED lines=14> */
.L_x_61740:
[----:B------:R-:W-:Y:S05]  /*a7c0*/  BSYNC.RECONVERGENT B0 ;  /* 0x0000000000007941 */ /* 0x000fea0003800200 */
.L_x_61739:
[----:B------:R-:W0:Y:S01]  /*a7d0*/  F2I.FTZ.TRUNC.NTZ R19, R19 ;  /* 0x0000001300137305 */ /* 0x000e22000021f100 */
[----:B------:R-:W-:Y:S05]  /*a7e0*/  BRA `(.L_x_61714) ;  /* 0x0000000000547947 */ /* 0x000fea0003800000 */
.L_x_61713:
        /* <DEDUP_REMOVED lines=16> */
.L_x_61741:
[----:B------:R-:W-:Y:S01]  /*a8f0*/  HFMA2 R19, -RZ, RZ, 0, 0 ;  /* 0x00000000ff137431 */ /* 0x000fe200000001ff */
[----:B------:R-:W-:Y:S06]  /*a900*/  BRA `(.L_x_61714) ;  /* 0x00000000000c7947 */ /* 0x000fec0003800000 */
.L_x_61738:
[----:B------:R0:W5:Y:S01]  /*a910*/  LDG.E R19, desc[UR36][R2.64] ;  /* 0x0000002402137981 */ /* 0x000162000c1e1900 */
[----:B------:R-:W-:Y:S05]  /*a920*/  BRA `(.L_x_61714) ;  /* 0x0000000000047947 */ /* 0x000fea0003800000 */
.L_x_61737:
[----:B------:R0:W5:Y:S02]  /*a930*/  LDG.E R19, desc[UR36][R2.64] ;  /* 0x0000002402137981 */ /* 0x000164000c1e1900 */
.L_x_61714:
[----:B------:R-:W0:Y:S01]  /*a940*/  LDCU.64 UR6, c[0x0][0x5f8] ;  /* 0x0000bf00ff0677ac */ /* 0x000e220008000a00 */
        /* <DEDUP_REMOVED lines=15> */
.L_x_61745:
[----:B------:R0:W5:Y:S01]  /*aa40*/  LDG.E.U8 R0, desc[UR36][R2.64] ;  /* 0x0000002402007981 */ /* 0x000162000c1e1100 */
[----:B------:R-:W-:Y:S05]  /*aa50*/  BRA `(.L_x_61747) ;  /* 0x0000000c002c7947 */ /* 0x000fea0003800000 */
.L_x_61744:
        /* <DEDUP_REMOVED lines=8> */
.L_x_61749:
[----:B------:R0:W5:Y:S01]  /*aae0*/  LDG.E R0, desc[UR36][R2.64] ;  /* 0x0000002402007981 */ /* 0x000162000c1e1900 */
[----:B------:R-:W-:Y:S05]  /*aaf0*/  BRA `(.L_x_61747) ;  /* 0x0000000c00047947 */ /* 0x000fea0003800000 */
.L_x_61748:
[----:B------:R0:W5:Y:S01]  /*ab00*/  LDG.E.S16 R0, desc[UR36][R2.64] ;  /* 0x0000002402007981 */ /* 0x000162000c1e1700 */
[----:B------:R-:W-:Y:S05]  /*ab10*/  BRA `(.L_x_61747) ;  /* 0x0000000800fc7947 */ /* 0x000fea0003800000 */
.L_x_61743:
[----:B------:R-:W-:-:S09]  /*ab20*/  UISETP.GT.AND UP0, UPT, UR4, 0x6, UPT ;  /* 0x000000060400788c */ /* 0x000fd2000bf04270 */
[----:B------:R-:W-:Y:S05]  /*ab30*/  BRA.U UP0, `(.L_x_61750) ;  /* 0x00000001002c7547 */ /* 0x000fea000b800000 */
[----:B------:R-:W-:-:S09]  /*ab40*/  UISETP.NE.AND UP0, UPT, UR4, 0x5, UPT ;  /* 0x000000050400788c */ /* 0x000fd2000bf05270 */
[----:B------:R-:W-:Y:S05]  /*ab50*/  BRA.U !UP0, `(.L_x_61751) ;  /* 0x0000000108147547 */ /* 0x000fea000b800000 */
[----:B------:R-:W-:-:S09]  /*ab60*/  UISETP.NE.AND UP0, UPT, UR4, 0x6, UPT ;  /* 0x000000060400788c */ /* 0x000fd2000bf05270 */
[----:B------:R-:W-:Y:S05]  /*ab70*/  BRA.U UP0, `(.L_x_61746) ;  /* 0x0000000900907547 */ /* 0x000fea000b800000 */
[----:B------:R-:W3:Y:S02]  /*ab80*/  LDG.E R0, desc[UR36][R2.64] ;  /* 0x0000002402007981 */ /* 0x000ee4000c1e1900 */
[----:B---3--:R-:W3:Y:S01]  /*ab90*/  F2I.FTZ.TRUNC.NTZ R0, R0 ;  /* 0x0000000000007305 */ /* 0x008ee2000021f100 */
[----:B------:R-:W-:Y:S05]  /*aba0*/  BRA `(.L_x_61747) ;  /* 0x0000000800d87947 */ /* 0x000fea0003800000 */
.L_x_61751:
[----:B------:R-:W3:Y:S02]  /*abb0*/  LDG.E.U16 R2, desc[UR36][R2.64] ;  /* 0x0000002402027981 */ /* 0x000ee4000c1e1500 */
[----:B---3--:R-:W-:-:S06]  /*abc0*/  HADD2.F32 R0, -RZ, R2.H0_H0 ;  /* 0x20000002ff007230 */ /* 0x008fcc0000004100 */
[----:B------:R-:W0:Y:S01]  /*abd0*/  F2I.FTZ.TRUNC.NTZ R0, R0 ;  /* 0x0000000000007305 */ /* 0x000e22000021f100 */
[----:B------:R-:W-:Y:S05]  /*abe0*/  BRA `(.L_x_61747) ;  /* 0x0000000800c87947 */ /* 0x000fea0003800000 */
.L_x_61750:
        /* <DEDUP_REMOVED lines=9> */
.L_x_61753:
[----:B------:R-:W3:Y:S02]  /*ac80*/  LDG.E.U16 R2, desc[UR36][R2.64] ;  /* 0x0000002402027981 */ /* 0x000ee4000c1e1500 */
[----:B---3--:R-:W-:-:S06]  /*ac90*/  HADD2.F32 R0, -RZ, R2.H0_H0 ;  /* 0x20000002ff007230 */ /* 0x008fcc0000004100 */
[----:B------:R-:W0:Y:S01]  /*aca0*/  F2I.FTZ.TRUNC.NTZ R0, R0 ;  /* 0x0000000000007305 */ /* 0x000e22000021f100 */
[----:B------:R-:W-:Y:S05]  /*acb0*/  BRA `(.L_x_61747) ;  /* 0x0000000800947947 */ /* 0x000fea0003800000 */
.L_x_61752:
[----:B------:R-:W3:Y:S02]  /*acc0*/  LDG.E.64 R2, desc[UR36][R2.64] ;  /* 0x0000002402027981 */ /* 0x000ee4000c1e1b00 */
[----:B---3--:R0:W3:Y:S01]  /*acd0*/  F2I.F64.TRUNC R0, R2 ;  /* 0x0000000200007311 */ /* 0x0080e2000030d100 */
[----:B------:R-:W-:Y:S05]  /*ace0*/  BRA `(.L_x_61747) ;  /* 0x0000000800887947 */ /* 0x000fea0003800000 */
.L_x_61742:
        /* <DEDUP_REMOVED lines=12> */
.L_x_61756:
[----:B------:R-:W3:Y:S02]  /*adb0*/  LDG.E.64 R2, desc[UR36][R2.64] ;  /* 0x0000002402027981 */ /* 0x000ee4000c1e1b00 */
[----:B---3--:R0:W3:Y:S01]  /*adc0*/  F2I.F64.TRUNC R0, R2 ;  /* 0x0000000200007311 */ /* 0x0080e2000030d100 */
[----:B------:R-:W-:Y:S05]  /*add0*/  BRA `(.L_x_61747) ;  /* 0x00000008004c7947 */ /* 0x000fea0003800000 */
.L_x_61755:
        /* <DEDUP_REMOVED lines=26> */
.L_x_61758:
        /* <DEDUP_REMOVED lines=13> */
.L_x_61757:
[----:B------:R-:W3:Y:S02]  /*b050*/  LDG.E.U16 R0, desc[UR36][R2.64] ;  /* 0x0000002402007981 */ /* 0x000ee4000c1e1500 */
[----:B---3--:R-:W-:-:S06]  /*b060*/  IMAD.U32 R0, R0, 0x10000, RZ ;  /* 0x0001000000007824 */ /* 0x008fcc00078e00ff */
[----:B------:R-:W0:Y:S01]  /*b070*/  F2I.FTZ.TRUNC.NTZ R0, R0 ;  /* 0x0000000000007305 */ /* 0x000e22000021f100 */
[----:B------:R-:W-:Y:S05]  /*b080*/  BRA `(.L_x_61747) ;  /* 0x0000000400a07947 */ /* 0x000fea0003800000 */
.L_x_61754:
        /* <DEDUP_REMOVED lines=10> */
.L_x_61761:
[----:B------:R-:W3:Y:S01]  /*b130*/  LDG.E.U8 R3, desc[UR36][R2.64] ;  /* 0x0000002402037981 */ /* 0x000ee2000c1e1100 */
[----:B------:R-:W-:Y:S01]  /*b140*/  BSSY.RECONVERGENT B0, `(.L_x_61762) ;  /* 0x0000018000007945 */ /* 0x000fe20003800200 */
[----:B------:R-:W-:Y:S02]  /*b150*/  MOV R0, RZ ;  /* 0x000000ff00007202 */ /* 0x000fe40000000f00 */
        /* <DEDUP_REMOVED lines=18> */
.L_x_61765:
[----:B------:R-:W-:Y:S05]  /*b280*/  BSYNC.RECONVERGENT B1 ;  /* 0x0000000000017941 */ /* 0x000fea0003800200 */
.L_x_61764:
[----:B------:R-:W-:Y:S02]  /*b290*/  SHF.L.U32 R0, R0, 0x14, RZ ;  /* 0x0000001400007819 */ /* 0x000fe400000006ff */
[----:B------:R-:W-:-:S04]  /*b2a0*/  LEA R2, R2, 0x3b800000, 0x17 ;  /* 0x3b80000002027811 */ /* 0x000fc800078eb8ff */
[----:B------:R-:W-:-:S07]  /*b2b0*/  LOP3.LUT R0, R2, R0, R7, 0xfe, !PT ;  /* 0x0000000002007212 */ /* 0x000fce00078efe07 */
.L_x_61763:
[----:B------:R-:W-:Y:S05]  /*b2c0*/  BSYNC.RECONVERGENT B0 ;  /* 0x0000000000007941 */ /* 0x000fea0003800200 */
.L_x_61762:
[----:B------:R-:W0:Y:S01]  /*b2d0*/  F2I.FTZ.TRUNC.NTZ R0, R0 ;  /* 0x0000000000007305 */ /* 0x000e22000021f100 */
[----:B------:R-:W-:Y:S05]  /*b2e0*/  BRA `(.L_x_61747) ;  /* 0x0000000400087947 */ /* 0x000fea0003800000 */
.L_x_61760:
        /* <DEDUP_REMOVED lines=21> */
.L_x_61769:
[----:B------:R-:W-:Y:S05]  /*b440*/  BSYNC.RECONVERGENT B1 ;  /* 0x0000000000017941 */ /* 0x000fea0003800200 */
.L_x_61768:
[----:B------:R-:W-:Y:S01]  /*b450*/  IMAD.SHL.U32 R0, R0, 0x200000, RZ ;  /* 0x0020000000007824 */ /* 0x000fe200078e00ff */
[----:B------:R-:W-:-:S04]  /*b460*/  LEA R2, R2, 0x37800000, 0x17 ;  /* 0x3780000002027811 */ /* 0x000fc800078eb8ff */
[----:B------:R-:W-:-:S07]  /*b470*/  LOP3.LUT R0, R2, R0, R7, 0xfe, !PT ;  /* 0x0000000002007212 */ /* 0x000fce00078efe07 */
.L_x_61767:
[----:B------:R-:W-:Y:S05]  /*b480*/  BSYNC.RECONVERGENT B0 ;  /* 0x0000000000007941 */ /* 0x000fea0003800200 */
.L_x_61766:
[----:B------:R-:W0:Y:S01]  /*b490*/  F2I.FTZ.TRUNC.NTZ R0, R0 ;  /* 0x0000000000007305 */ /* 0x000e22000021f100 */
[----:B------:R-:W-:Y:S05]  /*b4a0*/  BRA `(.L_x_61747) ;  /* 0x0000000000987947 */ /* 0x000fea0003800000 */
.L_x_61759:
        /* <DEDUP_REMOVED lines=12> */
[----:B------:R-:W-:Y:S01]  /*b570*/  @!P0 IMAD.MOV.U32 R0, RZ, RZ, 0x7f800001 ;  /* 0x7f800001ff008424 */ /* 0x000fe200078e00ff */
[----:B------:R-:W-:-:S07]  /*b580*/  @P0 SHF.L.U32 R0, R2, 0x17, RZ ;  /* 0x0000001702000819 */ /* 0x000fce00000006ff */
.L_x_61773:
[----:B------:R-:W-:Y:S05]  /*b590*/  BSYNC.RECONVERGENT B0 ;  /* 0x0000000000007941 */ /* 0x000fea0003800200 */
.L_x_61772:
[----:B------:R-:W0:Y:S01]  /*b5a0*/  F2I.FTZ.TRUNC.NTZ R0, R0 ;  /* 0x0000000000007305 */ /* 0x000e22000021f100 */
[----:B------:R-:W-:Y:S05]  /*b5b0*/  BRA `(.L_x_61747) ;  /* 0x0000000000547947 */ /* 0x000fea0003800000 */
.L_x_61746:
        /* <DEDUP_REMOVED lines=16> */
.L_x_61774:
[----:B------:R-:W-:Y:S01]  /*b6c0*/  IMAD.MOV.U32 R0, RZ, RZ, RZ ;  /* 0x000000ffff007224 */ /* 0x000fe200078e00ff */
[----:B------:R-:W-:Y:S06]  /*b6d0*/  BRA `(.L_x_61747) ;  /* 0x00000000000c7947 */ /* 0x000fec0003800000 */
.L_x_61771:
[----:B------:R0:W5:Y:S01]  /*b6e0*/  LDG.E R0, desc[UR36][R2.64] ;  /* 0x0000002402007981 */ /* 0x000162000c1e1900 */
[----:B------:R-:W-:Y:S05]  /*b6f0*/  BRA `(.L_x_61747) ;  /* 0x0000000000047947 */ /* 0x000fea0003800000 */
.L_x_61770:
[----:B------:R0:W5:Y:S02]  /*b700*/  LDG.E R0, desc[UR36][R2.64] ;  /* 0x0000002402007981 */ /* 0x000164000c1e1900 */
.L_x_61747:
[----:B0--3-5:R-:W-:Y:S01]  /*b710*/  ISETP.GE.AND P0, PT, R0, RZ, PT ;  /* 0x000000ff0000720c */ /* 0x029fe20003f06270 */
[----:B------:R-:W-:-:S12]  /*b720*/  BSSY.RECONVERGENT B0, `(.L_x_61775) ;  /* 0x0000020000007945 */ /* 0x000fd80003800200 */
[----:B------:R-:W-:Y:S05]  /*b730*/  @!P0 BRA `(.L_x_61776) ;  /* 0x0000000000548947 */ /* 0x000fea0003800000 */
[----:B------:R-:W-:Y:S01]  /*b740*/  ISETP.NE.AND P0, PT, R0, RZ, PT ;  /* 0x000000ff0000720c */ /* 0x000fe20003f05270 */
[----:B------:R-:W-:Y:S01]  /*b750*/  BSSY.RECONVERGENT B1, `(.L_x_61777) ;  /* 0x0000012000017945 */ /* 0x000fe20003800200 */
[----:B------:R-:W-:-:S11]  /*b760*/  IMAD.MOV.U32 R4, RZ, RZ, 0x1 ;  /* 0x00000001ff047424 */ /* 0x000fd600078e00ff */
[----:B------:R-:W-:Y:S05]  /*b770*/  @!P0 BRA `(.L_x_61778) ;  /* 0x00000000003c8947 */ /* 0x000fea0003800000 */
[C---:B------:R-:W-:Y:S02]  /*b780*/  ISETP.GE.U32.AND P1, PT, R0.reuse, 0x2, PT ;  /* 0x000000020000780c */ /* 0x040fe40003f26070 */
[----:B------:R-:W-:-:S04]  /*b790*/  LOP3.LUT R2, R0, 0x1, RZ, 0xc0, !PT ;  /* 0x0000000100027812 */ /* 0x000fc800078ec0ff */
[----:B------:R-:W-:Y:S01]  /*b7a0*/  ISETP.NE.U32.AND P0, PT, R2, 0x1, PT ;  /* 0x000000010200780c */ /* 0x000fe20003f05070 */
[----:B-12-4-:R-:W-:-:S03]  /*b7b0*/  IMAD R2, R19, R19, RZ ;  /* 0x0000001313027224 */ /* 0x016fc600078e02ff */
[----:B------:R-:W-:-:S03]  /*b7c0*/  SEL R4, R19, 0x1, !P0 ;  /* 0x0000000113047807 */ /* 0x000fc60004000000 */
[----:B------:R-:W-:Y:S06]  /*b7d0*/  @!P1 BRA `(.L_x_61778) ;  /* 0x0000000000249947 */ /* 0x000fec0003800000 */
[----:B------:R-:W-:-:S07]  /*b7e0*/  SHF.R.U32.HI R0, RZ, 0x1, R0 ;  /* 0x00000001ff007819 */ /* 0x000fce0000011600 */
.L_x_61779:
        /* <DEDUP_REMOVED lines=8> */
.L_x_61778:
[----:B------:R-:W-:Y:S05]  /*b870*/  BSYNC.RECONVERGENT B1 ;  /* 0x0000000000017941 */ /* 0x000fea0003800200 */
.L_x_61777:
[----:B------:R-:W-:Y:S05]  /*b880*/  BRA `(.L_x_61780) ;  /* 0x0000000000247947 */ /* 0x000fea0003800000 */
.L_x_61776:
        /* <DEDUP_REMOVED lines=9> */
.L_x_61780:
[----:B------:R-:W-:Y:S05]  /*b920*/  BSYNC.RECONVERGENT B0 ;  /* 0x0000000000007941 */ /* 0x000fea0003800200 */
.L_x_61775:
        /* <DEDUP_REMOVED lines=16> */
.L_x_61784:
[----:B------:R0:W-:Y:S01]  /*ba30*/  STG.E.U8 desc[UR36][R2.64], R4 ;  /* 0x0000000402007986 */ /* 0x0001e2000c101124 */
[----:B------:R-:W-:Y:S05]  /*ba40*/  BRA `(.L_x_61786) ;  /* 0x0000000c00387947 */ /* 0x000fea0003800000 */
.L_x_61783:
        /* <DEDUP_REMOVED lines=9> */
.L_x_61788:
[----:B------:R0:W-:Y:S01]  /*bae0*/  STG.E desc[UR36][R2.64], R4 ;  /* 0x0000000402007986 */ /* 0x0001e2000c101924 */
[----:B------:R-:W-:Y:S05]  /*baf0*/  BRA `(.L_x_61786) ;  /* 0x0000000c000c7947 */ /* 0x000fea0003800000 */
.L_x_61787:
[----:B------:R0:W-:Y:S01]  /*bb00*/  STG.E.U16 desc[UR36][R2.64], R4 ;  /* 0x0000000402007986 */ /* 0x0001e2000c101524 */
[----:B------:R-:W-:Y:S05]  /*bb10*/  BRA `(.L_x_61786) ;  /* 0x0000000c00047947 */ /* 0x000fea0003800000 */
.L_x_61782:
        /* <DEDUP_REMOVED lines=9> */
.L_x_61790:
[----:B------:R-:W-:-:S04]  /*bbb0*/  I2FP.F32.S32 R0, R4 ;  /* 0x0000000400007245 */ /* 0x000fc80000201400 */
[----:B------:R-:W-:-:S05]  /*bbc0*/  F2FP.F16.F32.PACK_AB R0, RZ, R0 ;  /* 0x00000000ff00723e */ /* 0x000fca00000000ff */
[----:B------:R0:W-:Y:S01]  /*bbd0*/  STG.E.U16 desc[UR36][R2.64], R0 ;  /* 0x0000000002007986 */ /* 0x0001e2000c101524 */
[----:B------:R-:W-:Y:S05]  /*bbe0*/  BRA `(.L_x_61786) ;  /* 0x0000000800d07947 */ /* 0x000fea0003800000 */
.L_x_61789:
        /* <DEDUP_REMOVED lines=10> */
.L_x_61792:
[----:B------:R-:W-:-:S04]  /*bc90*/  I2FP.F32.S32 R4, R4 ;  /* 0x0000000400047245 */ /* 0x000fc80000201400 */
[----:B------:R-:W-:-:S04]  /*bca0*/  F2FP.F16.F32.PACK_AB R5, RZ, R4 ;  /* 0x00000004ff05723e */ /* 0x000fc800000000ff */
[----:B------:R-:W-:-:S05]  /*bcb0*/  PRMT R5, R5, 0x5410, RZ ;  /* 0x0000541005057816 */ /* 0x000fca00000000ff */
[----:B------:R0:W-:Y:S01]  /*bcc0*/  STG.E desc[UR36][R2.64], R5 ;  /* 0x0000000502007986 */ /* 0x0001e2000c101924 */
[----:B------:R-:W-:Y:S05]  /*bcd0*/  BRA `(.L_x_61786) ;  /* 0x0000000800947947 */ /* 0x000fea0003800000 */
.L_x_61791:
[----:B------:R-:W0:Y:S02]  /*bce0*/  I2F.F64 R4, R4 ;  /* 0x0000000400047312 */ /* 0x000e240000201c00 */
[----:B0-----:R0:W-:Y:S01]  /*bcf0*/  STG.E.64 desc[UR36][R2.64], R4 ;  /* 0x0000000402007986 */ /* 0x0011e2000c101b24 */
[----:B------:R-:W-:Y:S05]  /*bd00*/  BRA `(.L_x_61786) ;  /* 0x0000000800887947 */ /* 0x000fea0003800000 */
.L_x_61781:
        /* <DEDUP_REMOVED lines=12> */
.L_x_61796:
        /* <DEDUP_REMOVED lines=18> */
.L_x_61799:
[----:B------:R-:W-:-:S04]  /*bef0*/  SHF.R.U32.HI R5, RZ, 0x18, R5 ;  /* 0x00000018ff057819 */ /* 0x000fc80000011605 */
[----:B------:R-:W-:-:S07]  /*bf00*/  LOP3.LUT R0, R0, 0x80, R5, 0xf8, !PT ;  /* 0x0000008000007812 */ /* 0x000fce00078ef805 */
.L_x_61798:
[----:B------:R-:W-:Y:S05]  /*bf10*/  BSYNC.RECONVERGENT B0 ;  /* 0x0000000000007941 */ /* 0x000fea0003800200 */
.L_x_61797:
[----:B------:R0:W-:Y:S01]  /*bf20*/  STG.E.U8 desc[UR36][R2.64], R0 ;  /* 0x0000000002007986 */ /* 0x0001e2000c101124 */
[----:B------:R-:W-:Y:S05]  /*bf30*/  BRA `(.L_x_61786) ;  /* 0x0000000400fc7947 */ /* 0x000fea0003800000 */
.L_x_61795:
        /* <DEDUP_REMOVED lines=18> */
.L_x_61802:
[----:B------:R-:W-:-:S04]  /*c060*/  SHF.R.U32.HI R5, RZ, 0x18, R5 ;  /* 0x00000018ff057819 */ /* 0x000fc80000011605 */
[----:B------:R-:W-:-:S07]  /*c070*/  LOP3.LUT R0, R0, 0x80, R5, 0xf8, !PT ;  /* 0x0000008000007812 */ /* 0x000fce00078ef805 */
.L_x_61801:
[----:B------:R-:W-:Y:S05]  /*c080*/  BSYNC.RECONVERGENT B0 ;  /* 0x0000000000007941 */ /* 0x000fea0003800200 */
.L_x_61800:
[----:B------:R0:W-:Y:S01]  /*c090*/  STG.E.U8 desc[UR36][R2.64], R0 ;  /* 0x0000000002007986 */ /* 0x0001e2000c101124 */
[----:B------:R-:W-:Y:S05]  /*c0a0*/  BRA `(.L_x_61786) ;  /* 0x0000000400a07947 */ /* 0x000fea0003800000 */
.L_x_61794:
        /* <DEDUP_REMOVED lines=22> */
.L_x_61804:
[----:B------:R-:W-:-:S05]  /*c210*/  SHF.R.S32.HI R5, RZ, 0x1f, R4 ;  /* 0x0000001fff057819 */ /* 0x000fca0000011404 */
[----:B------:R0:W-:Y:S01]  /*c220*/  STG.E.64 desc[UR36][R2.64], R4 ;  /* 0x0000000402007986 */ /* 0x0001e2000c101b24 */
[----:B------:R-:W-:Y:S05]  /*c230*/  BRA `(.L_x_61786) ;  /* 0x00000004003c7947 */ /* 0x000fea0003800000 */
.L_x_61803:
[----:B------:R0:W-:Y:S01]  /*c240*/  STG.E desc[UR36][R2.64], R4 ;  /* 0x0000000402007986 */ /* 0x0001e2000c101924 */
[----:B------:R-:W-:Y:S05]  /*c250*/  BRA `(.L_x_61786) ;  /* 0x0000000400347947 */ /* 0x000fea0003800000 */
.L_x_61793:
        /* <DEDUP_REMOVED lines=10> */
.L_x_61806:
[----:B------:R-:W0:Y:S01]  /*c300*/  I2F.F64 R4, R4 ;  /* 0x0000000400047312 */ /* 0x000e220000201c00 */
[----:B------:R-:W-:-:S05]  /*c310*/  CS2R R6, SRZ ;  /* 0x0000000000067805 */ /* 0x000fca000001ff00 */
[----:B0-----:R0:W-:Y:S01]  /*c320*/  STG.E.128 desc[UR36][R2.64], R4 ;  /* 0x0000000402007986 */ /* 0x0011e2000c101d24 */
[----:B------:R-:W-:Y:S05]  /*c330*/  BRA `(.L_x_61786) ;  /* 0x0000000000fc7947 */ /* 0x000fea0003800000 */
.L_x_61805:
[----:B------:R-:W-:-:S09]  /*c340*/  UISETP.NE.AND UP0, UPT, UR6, 0xf, UPT ;  /* 0x0000000f0600788c */ /* 0x000fd2000bf05270 */
[----:B------:R-:W-:Y:S05]  /*c350*/  BRA.U !UP0, `(.L_x_61807) ;  /* 0x0000000108e87547 */ /* 0x000fea000b800000 */
[----:B------:R-:W-:-:S09]  /*c360*/  UISETP.NE.AND UP0, UPT, UR6, 0x17, UPT ;  /* 0x000000170600788c */ /* 0x000fd2000bf05270 */
[----:B------:R-:W-:Y:S05]  /*c370*/  BRA.U !UP0, `(.L_x_61808) ;  /* 0x0000000108907547 */ /* 0x000fea000b800000 */
[----:B------:R-:W-:-:S09]  /*c380*/  UISETP.NE.AND UP0, UPT, UR6, 0x18, UPT ;  /* 0x000000180600788c */ /* 0x000fd2000bf05270 */
[----:B------:R-:W-:Y:S05]  /*c390*/  BRA.U !UP0, `(.L_x_61809) ;  /* 0x0000000108447547 */ /* 0x000fea000b800000 */
.L_x_61785:
        /* <DEDUP_REMOVED lines=16> */
.L_x_61810:
[----:B------:R-:W-:Y:S05]  /*c4a0*/  BRA `(.L_x_61786) ;  /* 0x0000000000a07947 */ /* 0x000fea0003800000 */
.L_x_61809:
        /* <DEDUP_REMOVED lines=13> */
.L_x_61812:
[----:B------:R-:W-:Y:S05]  /*c580*/  BSYNC.RECONVERGENT B0 ;  /* 0x0000000000007941 */ /* 0x000fea0003800200 */
.L_x_61811:
[----:B------:R-:W-:-:S05]  /*c590*/  LOP3.LUT R5, R0, 0x80, R5, 0xf8, !PT ;  /* 0x0000008000057812 */ /* 0x000fca00078ef805 */
[----:B------:R0:W-:Y:S01]  /*c5a0*/  STG.E.U8 desc[UR36][R2.64], R5 ;  /* 0x0000000502007986 */ /* 0x0001e2000c101124 */
[----:B------:R-:W-:Y:S05]  /*c5b0*/  BRA `(.L_x_61786) ;  /* 0x00000000005c7947 */ /* 0x000fea0003800000 */
.L_x_61808:
        /* <DEDUP_REMOVED lines=12> */
.L_x_61814:
[----:B------:R-:W-:Y:S01]  /*c680*/  IMAD.MOV.U32 R0, RZ, RZ, 0x7f ;  /* 0x0000007fff007424 */ /* 0x000fe200078e00ff */
[----:B------:R-:W-:-:S04]  /*c690*/  ISETP.GT.U32.AND P0, PT, R4, 0x7f800000, PT ;  /* 0x7f8000000400780c */ /* 0x000fc80003f04070 */
[----:B------:R-:W-:-:S09]  /*c6a0*/  SEL R0, R0, 0x7c, P0 ;  /* 0x0000007c00007807 */ /* 0x000fd20000000000 */
.L_x_61815:
[----:B------:R-:W-:Y:S05]  /*c6b0*/  BSYNC.RECONVERGENT B0 ;  /* 0x0000000000007941 */ /* 0x000fea0003800200 */
.L_x_61813:
[----:B------:R-:W-:-:S04]  /*c6c0*/  SHF.R.U32.HI R5, RZ, 0x18, R5 ;  /* 0x00000018ff057819 */ /* 0x000fc80000011605 */
[----:B------:R-:W-:-:S05]  /*c6d0*/  LOP3.LUT R5, R0, 0x80, R5, 0xf8, !PT ;  /* 0x0000008000057812 */ /* 0x000fca00078ef805 */
[----:B------:R0:W-:Y:S01]  /*c6e0*/  STG.E.U8 desc[UR36][R2.64], R5 ;  /* 0x0000000502007986 */ /* 0x0001e2000c101124 */
[----:B------:R-:W-:Y:S05]  /*c6f0*/  BRA `(.L_x_61786) ;  /* 0x00000000000c7947 */ /* 0x000fea0003800000 */
.L_x_61807:
[----:B------:R-:W-:-:S04]  /*c700*/  I2FP.F32.S32 R0, R4 ;  /* 0x0000000400007245 */ /* 0x000fc80000201400 */
[----:B------:R-:W-:-:S05]  /*c710*/  F2FP.BF16.F32.PACK_AB R0, RZ, R0 ;  /* 0x00000000ff00723e */ /* 0x000fca00000010ff */
[----:B------:R0:W-:Y:S02]  /*c720*/  STG.E.U16 desc[UR36][R2.64], R0 ;  /* 0x0000000002007986 */ /* 0x0001e4000c101524 */
.L_x_61786:
[----:B------:R-:W-:-:S07]  /*c730*/  IADD3 R17, PT, PT, R17, 0x80, RZ ;  /* 0x0000008011117810 */ /* 0x000fce0007ffe0ff */
.L_x_61707:
[----:B------:R-:W-:Y:S05]  /*c740*/  BSYNC.RECONVERGENT B6 ;  /* 0x0000000000067941 */ /* 0x000fea0003800200 */
.L_x_61706:
        /* <DEDUP_REMOVED lines=357> */
.L_x_61816:
[----:B------:R-:W0:Y:S01]  /*dda0*/  LDCU.64 UR6, c[0x0][0x5e8] ;  /* 0x0000bd00ff0677ac */ /* 0x000e220008000a00 */
        /* <DEDUP_REMOVED lines=18> */
.L_x_61820:
[----:B------:R1:W5:Y:S01]  /*ded0*/  LDG.E.U8 R19, desc[UR36][R2.64] ;  /* 0x0000002402137981 */ /* 0x000362000c1e1100 */
[----:B------:R-:W-:Y:S05]  /*dee0*/  BRA `(.L_x_61822) ;  /* 0x0000000c002c7947 */ /* 0x000fea0003800000 */
.L_x_61819:
        /* <DEDUP_REMOVED lines=8> */
.L_x_61824:
[----:B------:R3:W5:Y:S01]  /*df70*/  LDG.E R19, desc[UR36][R2.64] ;  /* 0x0000002402137981 */ /* 0x000762000c1e1900 */
[----:B------:R-:W-:Y:S05]  /*df80*/  BRA `(.L_x_61822) ;  /* 0x0000000c00047947 */ /* 0x000fea0003800000 */
.L_x_61823:
[----:B------:R2:W5:Y:S01]  /*df90*/  LDG.E.S16 R19, desc[UR36][R2.64] ;  /* 0x0000002402137981 */ /* 0x000562000c1e1700 */
[----:B------:R-:W-:Y:S05]  /*dfa0*/  BRA `(.L_x_61822) ;  /* 0x0000000800fc7947 */ /* 0x000fea0003800000 */
.L_x_61818:
        /* <DEDUP_REMOVED lines=9> */
.L_x_61826:
[----:B------:R-:W2:Y:S02]  /*e040*/  LDG.E.U16 R2, desc[UR36][R2.64] ;  /* 0x0000002402027981 */ /* 0x000ea4000c1e1500 */
[----:B--2---:R-:W-:-:S06]  /*e050*/  HADD2.F32 R19, -RZ, R2.H0_H0 ;  /* 0x20000002ff137230 */ /* 0x004fcc0000004100 */
[----:B------:R-:W0:Y:S01]  /*e060*/  F2I.FTZ.TRUNC.NTZ R19, R19 ;  /* 0x0000001300137305 */ /* 0x000e22000021f100 */
[----:B------:R-:W-:Y:S05]  /*e070*/  BRA `(.L_x_61822) ;  /* 0x0000000800c87947 */ /* 0x000fea0003800000 */
.L_x_61825:
        /* <DEDUP_REMOVED lines=9> */
.L_x_61828:
[----:B------:R-:W2:Y:S02]  /*e110*/  LDG.E.U16 R2, desc[UR36][R2.64] ;  /* 0x0000002402027981 */ /* 0x000ea4000c1e1500 */
[----:B--2---:R-:W-:-:S06]  /*e120*/  HADD2.F32 R19, -RZ, R2.H0_H0 ;  /* 0x20000002ff137230 */ /* 0x004fcc0000004100 */
[----:B------:R-:W0:Y:S01]  /*e130*/  F2I.FTZ.TRUNC.NTZ R19, R19 ;  /* 0x0000001300137305 */ /* 0x000e22000021f100 */
[----:B------:R-:W-:Y:S05]  /*e140*/  BRA `(.L_x_61822) ;  /* 0x0000000800947947 */ /* 0x000fea0003800000 */
.L_x_61827:
[----:B------:R-:W2:Y:S02]  /*e150*/  LDG.E.64 R2, desc[UR36][R2.64] ;  /* 0x0000002402027981 */ /* 0x000ea4000c1e1b00 */
[----:B--2---:R0:W1:Y:S01]  /*e160*/  F2I.F64.TRUNC R19, R2 ;  /* 0x0000000200137311 */ /* 0x004062000030d100 */
[----:B------:R-:W-:Y:S05]  /*e170*/  BRA `(.L_x_61822) ;  /* 0x0000000800887947 */ /* 0x000fea0003800000 */
.L_x_61817:
        /* <DEDUP_REMOVED lines=12> */
.L_x_61831:
[----:B------:R-:W2:Y:S02]  /*e240*/  LDG.E.64 R2, desc[UR36][R2.64] ;  /* 0x0000002402027981 */ /* 0x000ea4000c1e1b00 */
[----:B--2---:R0:W1:Y:S01]  /*e250*/  F2I.F64.TRUNC R19, R2 ;  /* 0x0000000200137311 */ /* 0x004062000030d100 */
[----:B------:R-:W-:Y:S05]  /*e260*/  BRA `(.L_x_61822) ;  /* 0x00000008004c7947 */ /* 0x000fea0003800000 */
.L_x_61830:
        /* <DEDUP_REMOVED lines=26> */
.L_x_61833:
        /* <DEDUP_REMOVED lines=13> */
.L_x_61832:
[----:B------:R-:W2:Y:S02]  /*e4e0*/  LDG.E.U16 R19, desc[UR36][R2.64] ;  /* 0x0000002402137981 */ /* 0x000ea4000c1e1500 */
[----:B--2---:R-:W-:-:S06]  /*e4f0*/  IMAD.U32 R19, R19, 0x10000, RZ ;  /* 0x0001000013137824 */ /* 0x004fcc00078e00ff */
[----:B------:R-:W0:Y:S01]  /*e500*/  F2I.FTZ.TRUNC.NTZ R19, R19 ;  /* 0x0000001300137305 */ /* 0x000e22000021f100 */
[----:B------:R-:W-:Y:S05]  /*e510*/  BRA `(.L_x_61822) ;  /* 0x0000000400a07947 */ /* 0x000fea0003800000 */
.L_x_61829:
        /* <DEDUP_REMOVED lines=10> */
.L_x_61836:
        /* <DEDUP_REMOVED lines=21> */
.L_x_61840:
[----:B------:R-:W-:Y:S05]  /*e710*/  BSYNC.RECONVERGENT B1 ;  /* 0x0000000000017941 */ /* 0x000fea0003800200 */
.L_x_61839:
[----:B------:R-:W-:Y:S01]  /*e720*/  IMAD.SHL.U32 R0, R0, 0x100000, RZ ;  /* 0x0010000000007824 */ /* 0x000fe200078e00ff */
[----:B------:R-:W-:-:S04]  /*e730*/  LEA R2, R2, 0x3b800000, 0x17 ;  /* 0x3b80000002027811 */ /* 0x000fc800078eb8ff */
[----:B------:R-:W-:-:S07]  /*e740*/  LOP3.LUT R19, R2, R0, R19, 0xfe, !PT ;  /* 0x0000000002137212 */ /* 0x000fce00078efe13 */
.L_x_61838:
[----:B------:R-:W-:Y:S05]  /*e750*/  BSYNC.RECONVERGENT B0 ;  /* 0x0000000000007941 */ /* 0x000fea0003800200 */
.L_x_61837:
[----:B------:R-:W0:Y:S01]  /*e760*/  F2I.FTZ.TRUNC.NTZ R19, R19 ;  /* 0x0000001300137305 */ /* 0x000e22000021f100 */
[----:B------:R-:W-:Y:S05]  /*e770*/  BRA `(.L_x_61822) ;  /* 0x0000000400087947 */ /* 0x000fea0003800000 */
.L_x_61835:
        /* <DEDUP_REMOVED lines=21> */
.L_x_61844:
[----:B------:R-:W-:Y:S05]  /*e8d0*/  BSYNC.RECONVERGENT B1 ;  /* 0x0000000000017941 */ /* 0x000fea0003800200 */
.L_x_61843:
[----:B------:R-:W-:Y:S02]  /*e8e0*/  SHF.L.U32 R0, R0, 0x15, RZ ;  /* 0x0000001500007819 */ /* 0x000fe400000006ff */
[----:B------:R-:W-:-:S04]  /*e8f0*/  LEA R2, R2, 0x37800000, 0x17 ;  /* 0x3780000002027811 */ /* 0x000fc800078eb8ff */
[----:B------:R-:W-:-:S07]  /*e900*/  LOP3.LUT R19, R2, R0, R19, 0xfe, !PT ;  /* 0x0000000002137212 */ /* 0x000fce00078efe13 */
.L_x_61842:
[----:B------:R-:W-:Y:S05]  /*e910*/  BSYNC.RECONVERGENT B0 ;  /* 0x0000000000007941 */ /* 0x000fea0003800200 */
.L_x_61841:
[----:B------:R-:W0:Y:S01]  /*e920*/  F2I.FTZ.TRUNC.NTZ R19, R19 ;  /* 0x0000001300137305 */ /* 0x000e22000021f100 */
[----:B------:R-:W-:Y:S05]  /*e930*/  BRA `(.L_x_61822) ;  /* 0x0000000000987947 */ /* 0x000fea0003800000 */
.L_x_61834:
        /* <DEDUP_REMOVED lines=14> */
.L_x_61848:
[----:B------:R-:W-:Y:S05]  /*ea20*/  BSYNC.RECONVERGENT B0 ;  /* 0x0000000000007941 */ /* 0x000fea0003800200 */
.L_x_61847:
[----:B------:R-:W0:Y:S01]  /*ea30*/  F2I.FTZ.TRUNC.NTZ R19, R19 ;  /* 0x0000001300137305 */ /* 0x000e22000021f100 */
[----:B------:R-:W-:Y:S05]  /*ea40*/  BRA `(.L_x_61822) ;  /* 0x0000000000547947 */ /* 0x000fea0003800000 */
.L_x_61821:
        /* <DEDUP_REMOVED lines=16> */
.L_x_61849:
[----:B------:R-:W-:Y:S01]  /*eb50*/  IMAD.MOV.U32 R19, RZ, RZ, RZ ;  /* 0x000000ffff137224 */ /* 0x000fe200078e00ff */
[----:B------:R-:W-:Y:S06]  /*eb60*/  BRA `(.L_x_61822) ;  /* 0x00000000000c7947 */ /* 0x000fec0003800000 */
.L_x_61846:
[----:B------:R0:W5:Y:S01]  /*eb70*/  LDG.E R19, desc[UR36][R2.64] ;  /* 0x0000002402137981 */ /* 0x000162000c1e1900 */
[----:B------:R-:W-:Y:S05]  /*eb80*/  BRA `(.L_x_61822) ;  /* 0x0000000000047947 */ /* 0x000fea0003800000 */
.L_x_61845:
[----:B------:R0:W5:Y:S02]  /*eb90*/  LDG.E R19, desc[UR36][R2.64] ;  /* 0x0000002402137981 */ /* 0x000164000c1e1900 */
.L_x_61822:
        /* <DEDUP_REMOVED lines=16> */
.L_x_61853:
[----:B------:R0:W5:Y:S01]  /*eca0*/  LDG.E.U8 R0, desc[UR36][R2.64] ;  /* 0x0000002402007981 */ /* 0x000162000c1e1100 */
[----:B------:R-:W-:Y:S05]  /*ecb0*/  BRA `(.L_x_61855) ;  /* 0x0000000c002c7947 */ /* 0x000fea0003800000 */
.L_x_61852:
        /* <DEDUP_REMOVED lines=8> */
.L_x_61857:
[----:B------:R0:W5:Y:S01]  /*ed40*/  LDG.E R0, desc[UR36][R2.64] ;  /* 0x0000002402007981 */ /* 0x000162000c1e1900 */
[----:B------:R-:W-:Y:S05]  /*ed50*/  BRA `(.L_x_61855) ;  /* 0x0000000c00047947 */ /* 0x000fea0003800000 */
.L_x_61856:
[----:B------:R0:W5:Y:S01]  /*ed60*/  LDG.E.S16 R0, desc[UR36][R2.64] ;  /* 0x0000002402007981 */ /* 0x000162000c1e1700 */
[----:B------:R-:W-:Y:S05]  /*ed70*/  BRA `(.L_x_61855) ;  /* 0x0000000800fc7947 */ /* 0x000fea0003800000 */
.L_x_61851:
        /* <DEDUP_REMOVED lines=9> */
.L_x_61859:
[----:B------:R-:W2:Y:S02]  /*ee10*/  LDG.E.U16 R2, desc[UR36][R2.64] ;  /* 0x0000002402027981 */ /* 0x000ea4000c1e1500 */
[----:B--2---:R-:W-:-:S06]  /*ee20*/  HADD2.F32 R0, -RZ, R2.H0_H0 ;  /* 0x20000002ff007230 */ /* 0x004fcc0000004100 */
[----:B------:R-:W1:Y:S01]  /*ee30*/  F2I.FTZ.TRUNC.NTZ R0, R0 ;  /* 0x0000000000007305 */ /* 0x000e62000021f100 */
[----:B------:R-:W-:Y:S05]  /*ee40*/  BRA `(.L_x_61855) ;  /* 0x0000000800c87947 */ /* 0x000fea0003800000 */
.L_x_61858:
        /* <DEDUP_REMOVED lines=9> */
.L_x_61861:
[----:B------:R-:W2:Y:S02]  /*eee0*/  LDG.E.U16 R2, desc[UR36][R2.64] ;  /* 0x0000002402027981 */ /* 0x000ea4000c1e1500 */
[----:B--2---:R-:W-:-:S06]  /*eef0*/  HADD2.F32 R0, -RZ, R2.H0_H0 ;  /* 0x20000002ff007230 */ /* 0x004fcc0000004100 */
[----:B------:R-:W0:Y:S01]  /*ef00*/  F2I.FTZ.TRUNC.NTZ R0, R0 ;  /* 0x0000000000007305 */ /* 0x000e22000021f100 */
[----:B------:R-:W-:Y:S05]  /*ef10*/  BRA `(.L_x_61855) ;  /* 0x0000000800947947 */ /* 0x000fea0003800000 */
.L_x_61860:
[----:B------:R-:W2:Y:S02]  /*ef20*/  LDG.E.64 R2, desc[UR36][R2.64] ;  /* 0x0000002402027981 */ /* 0x000ea4000c1e1b00 */
[----:B--2---:R2:W3:Y:S01]  /*ef30*/  F2I.F64.TRUNC R0, R2 ;  /* 0x0000000200007311 */ /* 0x0044e2000030d100 */
[----:B------:R-:W-:Y:S05]  /*ef40*/  BRA `(.L_x_61855) ;  /* 0x0000000800887947 */ /* 0x000fea0003800000 */
.L_x_61850:
        /* <DEDUP_REMOVED lines=12> */
.L_x_61864:
[----:B------:R-:W2:Y:S02]  /*f010*/  LDG.E.64 R2, desc[UR36][R2.64] ;  /* 0x0000002402027981 */ /* 0x000ea4000c1e1b00 */
[----:B--2---:R0:W1:Y:S01]  /*f020*/  F2I.F64.TRUNC R0, R2 ;  /* 0x0000000200007311 */ /* 0x004062000030d100 */
[----:B------:R-:W-:Y:S05]  /*f030*/  BRA `(.L_x_61855) ;  /* 0x00000008004c7947 */ /* 0x000fea0003800000 */
.L_x_61863:
        /* <DEDUP_REMOVED lines=26> */
.L_x_61866:
        /* <DEDUP_REMOVED lines=13> */
.L_x_61865:
[----:B------:R-:W2:Y:S02]  /*f2b0*/  LDG.E.U16 R0, desc[UR36][R2.64] ;  /* 0x0000002402007981 */ /* 0x000ea4000c1e1500 */
[----:B--2---:R-:W-:-:S06]  /*f2c0*/  SHF.L.U32 R0, R0, 0x10, RZ ;  /* 0x0000001000007819 */ /* 0x004fcc00000006ff */
[----:B------:R-:W0:Y:S01]  /*f2d0*/  F2I.FTZ.TRUNC.NTZ R0, R0 ;  /* 0x0000000000007305 */ /* 0x000e22000021f100 */
[----:B------:R-:W-:Y:S05]  /*f2e0*/  BRA `(.L_x_61855) ;  /* 0x0000000400a07947 */ /* 0x000fea0003800000 */
.L_x_61862:
        /* <DEDUP_REMOVED lines=10> */
.L_x_61869:
        /* <DEDUP_REMOVED lines=21> */
.L_x_61873:
[----:B------:R-:W-:Y:S05]  /*f4e0*/  BSYNC.RECONVERGENT B1 ;  /* 0x0000000000017941 */ /* 0x000fea0003800200 */
.L_x_61872:
[----:B------:R-:W-:Y:S01]  /*f4f0*/  IMAD.SHL.U32 R0, R0, 0x100000, RZ ;  /* 0x0010000000007824 */ /* 0x000fe200078e00ff */
[----:B------:R-:W-:-:S04]  /*f500*/  LEA R2, R2, 0x3b800000, 0x17 ;  /* 0x3b80000002027811 */ /* 0x000fc800078eb8ff */
[----:B------:R-:W-:-:S07]  /*f510*/  LOP3.LUT R0, R2, R0, R7, 0xfe, !PT ;  /* 0x0000000002007212 */ /* 0x000fce00078efe07 */
.L_x_61871:
[----:B------:R-:W-:Y:S05]  /*f520*/  BSYNC.RECONVERGENT B0 ;  /* 0x0000000000007941 */ /* 0x000fea0003800200 */
.L_x_61870:
[----:B------:R-:W0:Y:S01]  /*f530*/  F2I.FTZ.TRUNC.NTZ R0, R0 ;  /* 0x0000000000007305 */ /* 0x000e22000021f100 */
[----:B------:R-:W-:Y:S05]  /*f540*/  BRA `(.L_x_61855) ;  /* 0x0000000400087947 */ /* 0x000fea0003800000 */
.L_x_61868:
        /* <DEDUP_REMOVED lines=21> */
.L_x_61877:
[----:B------:R-:W-:Y:S05]  /*f6a0*/  BSYNC.RECONVERGENT B1 ;  /* 0x0000000000017941 */ /* 0x000fea0003800200 */
.L_x_61876:
[----:B------:R-:W-:Y:S01]  /*f6b0*/  IMAD.SHL.U32 R0, R0, 0x200000, RZ ;  /* 0x0020000000007824 */ /* 0x000fe200078e00ff */
[----:B------:R-:W-:-:S04]  /*f6c0*/  LEA R2, R2, 0x37800000, 0x17 ;  /* 0x3780000002027811 */ /* 0x000fc800078eb8ff */
[----:B------:R-:W-:-:S07]  /*f6d0*/  LOP3.LUT R0, R2, R0, R7, 0xfe, !PT ;  /* 0x0000000002007212 */ /* 0x000fce00078efe07 */
.L_x_61875:
[----:B------:R-:W-:Y:S05]  /*f6e0*/  BSYNC.RECONVERGENT B0 ;  /* 0x0000000000007941 */ /* 0x000fea0003800200 */
.L_x_61874:
[----:B------:R-:W0:Y:S01]  /*f6f0*/  F2I.FTZ.TRUNC.NTZ R0, R0 ;  /* 0x0000000000007305 */ /* 0x000e22000021f100 */
[----:B------:R-:W-:Y:S05]  /*f700*/  BRA `(.L_x_61855) ;  /* 0x0000000000987947 */ /* 0x000fea0003800000 */
.L_x_61867:
        /* <DEDUP_REMOVED lines=14> */
.L_x_61881:
[----:B------:R-:W-:Y:S05]  /*f7f0*/  BSYNC.RECONVERGENT B0 ;  /* 0x0000000000007941 */ /* 0x000fea0003800200 */
.L_x_61880:
[----:B------:R-:W0:Y:S01]  /*f800*/  F2I.FTZ.TRUNC.NTZ R0, R0 ;  /* 0x0000000000007305 */ /* 0x000e22000021f100 */
[----:B------:R-:W-:Y:S05]  /*f810*/  BRA `(.L_x_61855) ;  /* 0x0000000000547947 */ /* 0x000fea0003800000 */
.L_x_61854:
        /* <DEDUP_REMOVED lines=15> */
[----:B--2--5:R-:W-:Y:S05]  /*f910*/  CALL.ABS.NOINC R2 ;  /* 0x0000000002007343 */ /* 0x024fea0003c00000 */
.L_x_61882:
[----:B------:R-:W-:Y:S01]  /*f920*/  IMAD.MOV.U32 R0, RZ, RZ, RZ ;  /* 0x000000ffff007224 */ /* 0x000fe200078e00ff */
[----:B------:R-:W-:Y:S06]  /*f930*/  BRA `(.L_x_61855) ;  /* 0x00000000000c7947 */ /* 0x000fec0003800000 */
.L_x_61879:
[----:B------:R0:W5:Y:S01]  /*f940*/  LDG.E R0, desc[UR36][R2.64] ;  /* 0x0000002402007981 */ /* 0x000162000c1e1900 */
[----:B------:R-:W-:Y:S05]  /*f950*/  BRA `(.L_x_61855) ;  /* 0x0000000000047947 */ /* 0x000fea0003800000 */
.L_x_61878:
[----:B------:R0:W5:Y:S02]  /*f960*/  LDG.E R0, desc[UR36][R2.64] ;  /* 0x0000002402007981 */ /* 0x000164000c1e1900 */
.L_x_61855:
[----:B01-345:R-:W-:Y:S01]  /*f970*/  ISETP.GE.AND P0, PT, R0, RZ, PT ;  /* 0x000000ff0000720c */ /* 0x03bfe20003f06270 */
[----:B------:R-:W-:-:S12]  /*f980*/  BSSY.RECONVERGENT B0, `(.L_x_61883) ;  /* 0x0000021000007945 */ /* 0x000fd80003800200 */
[----:B------:R-:W-:Y:S05]  /*f990*/  @!P0 BRA `(.L_x_61884) ;  /* 0x0000000000588947 */ /* 0x000fea0003800000 */
[----:B------:R-:W-:Y:S01]  /*f9a0*/  ISETP.NE.AND P0, PT, R0, RZ, PT ;  /* 0x000000ff0000720c */ /* 0x000fe20003f05270 */
[----:B------:R-:W-:Y:S01]  /*f9b0*/  BSSY.RECONVERGENT B1, `(.L_x_61885) ;  /* 0x0000013000017945 */ /* 0x000fe20003800200 */
[----:B--2---:R-:W-:-:S11]  /*f9c0*/  MOV R2, 0x1 ;  /* 0x0000000100027802 */ /* 0x004fd60000000f00 */
[----:B------:R-:W-:Y:S05]  /*f9d0*/  @!P0 BRA `(.L_x_61886) ;  /* 0x0000000000408947 */ /* 0x000fea0003800000 */
[C---:B------:R-:W-:Y:S01]  /*f9e0*/  ISETP.GE.U32.AND P1, PT, R0.reuse, 0x2, PT ;  /* 0x000000020000780c */ /* 0x040fe20003f26070 */
[----:B------:R-:W-:Y:S01]  /*f9f0*/  IMAD R3, R19, R19, RZ ;  /* 0x0000001313037224 */ /* 0x000fe200078e02ff */
[----:B------:R-:W-:-:S04]  /*fa00*/  LOP3.LUT R2, R0, 0x1, RZ, 0xc0, !PT ;  /* 0x0000000100027812 */ /* 0x000fc800078ec0ff */
[----:B------:R-:W-:-:S04]  /*fa10*/  ISETP.NE.U32.AND P0, PT, R2, 0x1, PT ;  /* 0x000000010200780c */ /* 0x000fc80003f05070 */
[----:B------:R-:W-:-:S03]  /*fa20*/  SEL R2, R19, 0x1, !P0 ;  /* 0x0000000113027807 */ /* 0x000fc60004000000 */
[----:B------:R-:W-:Y:S06]  /*fa30*/  @!P1 BRA `(.L_x_61886) ;  /* 0x0000000000289947 */ /* 0x000fec0003800000 */
[----:B------:R-:W-:Y:S01]  /*fa40*/  SHF.R.U32.HI R0, RZ, 0x1, R0 ;  /* 0x00000001ff007819 */ /* 0x000fe20000011600 */
[----:B------:R-:W-:-:S07]  /*fa50*/  IMAD.MOV.U32 R4, RZ, RZ, R3 ;  /* 0x000000ffff047224 */ /* 0x000fce00078e0003 */
.L_x_61887:
        /* <DEDUP_REMOVED lines=8> */
.L_x_61886:
[----:B------:R-:W-:Y:S05]  /*fae0*/  BSYNC.RECONVERGENT B1 ;  /* 0x0000000000017941 */ /* 0x000fea0003800200 */
.L_x_61885:
[----:B------:R-:W-:Y:S05]  /*faf0*/  BRA `(.L_x_61888) ;  /* 0x0000000000247947 */ /* 0x000fea0003800000 */
.L_x_61884:
[----:B------:R-:W-:Y:S01]  /*fb00*/  ISETP.NE.AND P0, PT, R19, 0x1, PT ;  /* 0x000000011300780c */ /* 0x000fe20003f05270 */
[----:B--2---:R-:W-:-:S12]  /*fb10*/  IMAD.MOV.U32 R2, RZ, RZ, R19 ;  /* 0x000000ffff027224 */ /* 0x004fd800078e0013 */
[----:B------:R-:W-:Y:S05]  /*fb20*/  @!P0 BRA `(.L_x_61888) ;  /* 0x0000000000188947 */ /* 0x000fea0003800000 */
[----:B------:R-:W-:-:S13]  /*fb30*/  ISETP.NE.AND P0, PT, R19, -0x1, PT ;  /* 0xffffffff1300780c */ /* 0x000fda0003f05270 */
[----:B------:R-:W-:Y:S02]  /*fb40*/  @!P0 LOP3.LUT R0, R0, 0x1, RZ, 0xc0, !PT ;  /* 0x0000000100008812 */ /* 0x000fe400078ec0ff */
[----:B------:R-:W-:Y:S02]  /*fb50*/  @!P0 MOV R2, 0x1 ;  /* 0x0000000100028802 */ /* 0x000fe40000000f00 */
[----:B------:R-:W-:-:S04]  /*fb60*/  @!P0 ISETP.NE.U32.AND P1, PT, R0, 0x1, PT ;  /* 0x000000010000880c */ /* 0x000fc80003f25070 */
[----:B------:R-:W-:Y:S01]  /*fb70*/  @!P0 SEL R2, R2, 0xffffffff, P1 ;  /* 0xffffffff02028807 */ /* 0x000fe20000800000 */
[----:B------:R-:W-:-:S08]  /*fb80*/  @P0 IMAD.MOV.U32 R2, RZ, RZ, RZ ;  /* 0x000000ffff020224 */ /* 0x000fd000078e00ff */
.L_x_61888:
[----:B------:R-:W-:Y:S05]  /*fb90*/  BSYNC.RECONVERGENT B0 ;  /* 0x0000000000007941 */ /* 0x000fea0003800200 */
.L_x_61883:
        /* <DEDUP_REMOVED lines=13> */
.L_x_61892:
[----:B------:R-:W-:Y:S01]  /*fc70*/  STG.E.U8 desc[UR36][R16.64], R2 ;  /* 0x0000000210007986 */ /* 0x000fe2000c101124 */
[----:B------:R-:W-:Y:S05]  /*fc80*/  EXIT ;  /* 0x000000000000794d */ /* 0x000fea0003800000 */
.L_x_61891:
        /* <DEDUP_REMOVED lines=9> */
.L_x_61895:
[----:B------:R-:W-:Y:S01]  /*fd20*/  STG.E desc[UR36][R16.64], R2 ;  /* 0x0000000210007986 */ /* 0x000fe2000c101924 */
[----:B------:R-:W-:Y:S05]  /*fd30*/  EXIT ;  /* 0x000000000000794d */ /* 0x000fea0003800000 */
.L_x_61894:
[----:B------:R-:W-:Y:S01]  /*fd40*/  STG.E.U16 desc[UR36][R16.64], R2 ;  /* 0x0000000210007986 */ /* 0x000fe2000c101524 */
[----:B------:R-:W-:Y:S05]  /*fd50*/  EXIT ;  /* 0x000000000000794d */ /* 0x000fea0003800000 */
.L_x_61890:
        /* <DEDUP_REMOVED lines=9> */
.L_x_61897:
[----:B------:R-:W-:-:S04]  /*fdf0*/  I2FP.F32.S32 R0, R2 ;  /* 0x0000000200007245 */ /* 0x000fc80000201400 */
[----:B------:R-:W-:-:S05]  /*fe00*/  F2FP.F16.F32.PACK_AB R0, RZ, R0 ;  /* 0x00000000ff00723e */ /* 0x000fca00000000ff */
[----:B------:R-:W-:Y:S01]  /*fe10*/  STG.E.U16 desc[UR36][R16.64], R0 ;  /* 0x0000000010007986 */ /* 0x000fe2000c101524 */
[----:B------:R-:W-:Y:S05]  /*fe20*/  EXIT ;  /* 0x000000000000794d */ /* 0x000fea0003800000 */
.L_x_61896:
        /* <DEDUP_REMOVED lines=10> */
.L_x_61899:
[----:B------:R-:W-:-:S04]  /*fed0*/  I2FP.F32.S32 R2, R2 ;  /* 0x0000000200027245 */ /* 0x000fc80000201400 */
[----:B------:R-:W-:-:S04]  /*fee0*/  F2FP.F16.F32.PACK_AB R3, RZ, R2 ;  /* 0x00000002ff03723e */ /* 0x000fc800000000ff */
[----:B------:R-:W-:-:S05]  /*fef0*/  PRMT R3, R3, 0x5410, RZ ;  /* 0x0000541003037816 */ /* 0x000fca00000000ff */
[----:B------:R-:W-:Y:S01]  /*ff00*/  STG.E desc[UR36][R16.64], R3 ;  /* 0x0000000310007986 */ /* 0x000fe2000c101924 */
[----:B------:R-:W-:Y:S05]  /*ff10*/  EXIT ;  /* 0x000000000000794d */ /* 0x000fea0003800000 */
.L_x_61898:
[----:B------:R-:W0:Y:S02]  /*ff20*/  I2F.F64 R2, R2 ;  /* 0x0000000200027312 */ /* 0x000e240000201c00 */
[----:B0-----:R-:W-:Y:S01]  /*ff30*/  STG.E.64 desc[UR36][R16.64], R2 ;  /* 0x0000000210007986 */ /* 0x001fe2000c101b24 */
[----:B------:R-:W-:Y:S05]  /*ff40*/  EXIT ;  /* 0x000000000000794d */ /* 0x000fea0003800000 */
.L_x_61889:
        /* <DEDUP_REMOVED lines=12> */
.L_x_61903:
        /* <DEDUP_REMOVED lines=17> */
.L_x_61906:
[----:B------:R-:W-:-:S04]  /*10120*/  SHF.R.U32.HI R3, RZ, 0x18, R3 ;  /* 0x00000018ff037819 */ /* 0x000fc80000011603 */
[----:B------:R-:W-:-:S04]  /*10130*/  LOP3.LUT R0, R0, 0x80, R3, 0xf8, !PT ;  /* 0x0000008000007812 */ /* 0x000fc800078ef803 */
[----:B------:R-:W-:-:S07]  /*10140*/  PRMT R8, R0, 0x7610, R8 ;  /* 0x0000761000087816 */ /* 0x000fce0000000008 */
.L_x_61905:
[----:B------:R-:W-:Y:S05]  /*10150*/  BSYNC.RECONVERGENT B0 ;  /* 0x0000000000007941 */ /* 0x000fea0003800200 */
.L_x_61904:
[----:B------:R-:W-:Y:S01]  /*10160*/  STG.E.U8 desc[UR36][R16.64], R8 ;  /* 0x0000000810007986 */ /* 0x000fe2000c101124 */
[----:B------:R-:W-:Y:S05]  /*10170*/  EXIT ;  /* 0x000000000000794d */ /* 0x000fea0003800000 */
.L_x_61902:
        /* <DEDUP_REMOVED lines=17> */
.L_x_61909:
[----:B------:R-:W-:-:S04]  /*10290*/  SHF.R.U32.HI R3, RZ, 0x18, R3 ;  /* 0x00000018ff037819 */ /* 0x000fc80000011603 */
[----:B------:R-:W-:-:S04]  /*102a0*/  LOP3.LUT R0, R0, 0x80, R3, 0xf8, !PT ;  /* 0x0000008000007812 */ /* 0x000fc800078ef803 */
[----:B------:R-:W-:-:S07]  /*102b0*/  PRMT R8, R0, 0x7610, R8 ;  /* 0x0000761000087816 */ /* 0x000fce0000000008 */
.L_x_61908:
[----:B------:R-:W-:Y:S05]  /*102c0*/  BSYNC.RECONVERGENT B0 ;  /* 0x0000000000007941 */ /* 0x000fea0003800200 */
.L_x_61907:
[----:B------:R-:W-:Y:S01]  /*102d0*/  STG.E.U8 desc[UR36][R16.64], R8 ;  /* 0x0000000810007986 */ /* 0x000fe2000c101124 */
[----:B------:R-:W-:Y:S05]  /*102e0*/  EXIT ;  /* 0x000000000000794d */ /* 0x000fea0003800000 */
.L_x_61901:
        /* <DEDUP_REMOVED lines=22> */
.L_x_61911:
[----:B------:R-:W-:-:S05]  /*10450*/  SHF.R.S32.HI R3, RZ, 0x1f, R2 ;  /* 0x0000001fff037819 */ /* 0x000fca0000011402 */
[----:B------:R-:W-:Y:S01]  /*10460*/  STG.E.64 desc[UR36][R16.64], R2 ;  /* 0x0000000210007986 */ /* 0x000fe2000c101b24 */
[----:B------:R-:W-:Y:S05]  /*10470*/  EXIT ;  /* 0x000000000000794d */ /* 0x000fea0003800000 */
.L_x_61910:
[----:B------:R-:W-:Y:S01]  /*10480*/  STG.E desc[UR36][R16.64], R2 ;  /* 0x0000000210007986 */ /* 0x000fe2000c101924 */
[----:B------:R-:W-:Y:S05]  /*10490*/  EXIT ;  /* 0x000000000000794d */ /* 0x000fea0003800000 */
.L_x_61900:
        /* <DEDUP_REMOVED lines=10> */
.L_x_61913:
[----:B------:R-:W0:Y:S01]  /*10540*/  I2F.F64 R4, R2 ;  /* 0x0000000200047312 */ /* 0x000e220000201c00 */
[----:B------:R-:W-:-:S05]  /*10550*/  CS2R R6, SRZ ;  /* 0x0000000000067805 */ /* 0x000fca000001ff00 */
[----:B0-----:R-:W-:Y:S01]  /*10560*/  STG.E.128 desc[UR36][R16.64], R4 ;  /* 0x0000000410007986 */ /* 0x001fe2000c101d24 */
[----:B------:R-:W-:Y:S05]  /*10570*/  EXIT ;  /* 0x000000000000794d */ /* 0x000fea0003800000 */
.L_x_61912:
[----:B------:R-:W-:-:S09]  /*10580*/  UISETP.NE.AND UP0, UPT, UR4, 0xf, UPT ;  /* 0x0000000f0400788c */ /* 0x000fd2000bf05270 */
[----:B------:R-:W-:Y:S05]  /*10590*/  BRA.U !UP0, `(.L_x_61914) ;  /* 0x0000000108e87547 */ /* 0x000fea000b800000 */
[----:B------:R-:W-:-:S09]  /*105a0*/  UISETP.NE.AND UP0, UPT, UR4, 0x17, UPT ;  /* 0x000000170400788c */ /* 0x000fd2000bf05270 */
[----:B------:R-:W-:Y:S05]  /*105b0*/  BRA.U !UP0, `(.L_x_61915) ;  /* 0x0000000108907547 */ /* 0x000fea000b800000 */
[----:B------:R-:W-:-:S09]  /*105c0*/  UISETP.NE.AND UP0, UPT, UR4, 0x18, UPT ;  /* 0x000000180400788c */ /* 0x000fd2000bf05270 */
[----:B------:R-:W-:Y:S05]  /*105d0*/  BRA.U !UP0, `(.L_x_61916) ;  /* 0x0000000108447547 */ /* 0x000fea000b800000 */
.L_x_61893:
        /* <DEDUP_REMOVED lines=16> */
.L_x_61917:
[----:B------:R-:W-:Y:S05]  /*106e0*/  EXIT ;  /* 0x000000000000794d */ /* 0x000fea0003800000 */
.L_x_61916:
        /* <DEDUP_REMOVED lines=13> */
.L_x_61919:
[----:B------:R-:W-:Y:S05]  /*107c0*/  BSYNC.RECONVERGENT B0 ;  /* 0x0000000000007941 */ /* 0x000fea0003800200 */
.L_x_61918:
[----:B------:R-:W-:-:S05]  /*107d0*/  LOP3.LUT R3, R0, 0x80, R3, 0xf8, !PT ;  /* 0x0000008000037812 */ /* 0x000fca00078ef803 */
[----:B------:R-:W-:Y:S01]  /*107e0*/  STG.E.U8 desc[UR36][R16.64], R3 ;  /* 0x0000000310007986 */ /* 0x000fe2000c101124 */
[----:B------:R-:W-:Y:S05]  /*107f0*/  EXIT ;  /* 0x000000000000794d */ /* 0x000fea0003800000 */
.L_x_61915:
        /* <DEDUP_REMOVED lines=12> */
.L_x_61921:
[----:B------:R-:W-:Y:S01]  /*108c0*/  IMAD.MOV.U32 R0, RZ, RZ, 0x7f ;  /* 0x0000007fff007424 */ /* 0x000fe200078e00ff */
[----:B------:R-:W-:-:S04]  /*108d0*/  ISETP.GT.U32.AND P0, PT, R2, 0x7f800000, PT ;  /* 0x7f8000000200780c */ /* 0x000fc80003f04070 */
[----:B------:R-:W-:-:S09]  /*108e0*/  SEL R0, R0, 0x7c, P0 ;  /* 0x0000007c00007807 */ /* 0x000fd20000000000 */
.L_x_61922:
[----:B------:R-:W-:Y:S05]  /*108f0*/  BSYNC.RECONVERGENT B0 ;  /* 0x0000000000007941 */ /* 0x000fea0003800200 */
.L_x_61920:
[----:B------:R-:W-:-:S04]  /*10900*/  SHF.R.U32.HI R3, RZ, 0x18, R3 ;  /* 0x00000018ff037819 */ /* 0x000fc80000011603 */
[----:B------:R-:W-:-:S05]  /*10910*/  LOP3.LUT R3, R0, 0x80, R3, 0xf8, !PT ;  /* 0x0000008000037812 */ /* 0x000fca00078ef803 */
[----:B------:R-:W-:Y:S01]  /*10920*/  STG.E.U8 desc[UR36][R16.64], R3 ;  /* 0x0000000310007986 */ /* 0x000fe2000c101124 */
[----:B------:R-:W-:Y:S05]  /*10930*/  EXIT ;  /* 0x000000000000794d */ /* 0x000fea0003800000 */
.L_x_61914:
[----:B------:R-:W-:-:S04]  /*10940*/  I2FP.F32.S32 R0, R2 ;  /* 0x0000000200007245 */ /* 0x000fc80000201400 */
[----:B------:R-:W-:-:S05]  /*10950*/  F2FP.BF16.F32.PACK_AB R0, RZ, R0 ;  /* 0x00000000ff00723e */ /* 0x000fca00000010ff */
[----:B------:R-:W-:Y:S01]  /*10960*/  STG.E.U16 desc[UR36][R16.64], R0 ;  /* 0x0000000010007986 */ /* 0x000fe2000c101524 */
[----:B------:R-:W-:Y:S05]  /*10970*/  EXIT ;  /* 0x000000000000794d */ /* 0x000fea0003800000 */
.L_x_61923:
        /* <DEDUP_REMOVED lines=16> */
.L_x_68811:


//--------------------- .text._ZN2at6native27unrolled_elementwise_kernelIZZZNS0_50_GLOBAL__N__2680c7bb_12_PowKernel_cu_7dd49032_300324pow_tensor_tensor_kernelERNS_18TensorIteratorBaseEENKUlvE_clEvENKUlvE1_clEvEUliiE_St5arrayIPcLm3EELi4E23TrivialOffsetCalculatorILi2EjESB_ILi1EjENS0_6memory12LoadWithCastILi2EEENSE_13StoreWithCastILi1EEEEEviT_T0_T2_T3_T4_T5_ --------------------------
	.section	.text._ZN2at6native27unrolled_elementwise_kernelIZZZNS0_50_GLOBAL__N__2680c7bb_12_PowKernel_cu_7dd49032_300324pow_tensor_tensor_kernelERNS_18TensorIteratorBaseEENKUlvE_clEvENKUlvE1_clEvEUliiE_St5arrayIPcLm3EELi4E23TrivialOffsetCalculatorILi2EjESB_ILi1EjENS0_6memory12LoadWithCastILi2EEENSE_13StoreWithCastILi1EEEEEviT_T0_T2_T3_T4_T5_,"ax",@progbits
	.align	128
        .global         _ZN2at6native27unrolled_elementwise_kernelIZZZNS0_50_GLOBAL__N__2680c7bb_12_PowKernel_cu_7dd49032_300324pow_tensor_tensor_kernelERNS_18TensorIteratorBaseEENKUlvE_clEvENKUlvE1_clEvEUliiE_St5arrayIPcLm3EELi4E23TrivialOffsetCalculatorILi2EjESB_ILi1EjENS0_6memory12LoadWithCastILi2EEENSE_13StoreWithCastILi1EEEEEviT_T0_T2_T3_T4_T5_
        .type           _ZN2at6native27unrolled_elementwise_kernelIZZZNS0_50_GLOBAL__N__2680c7bb_12_PowKernel_cu_7dd49032_300324pow_tensor_tensor_kernelERNS_18TensorIteratorBaseEENKUlvE_clEvENKUlvE1_clEvEUliiE_St5arrayIPcLm3EELi4E23TrivialOffsetCalculatorILi2EjESB_ILi1EjENS0_6memory12LoadWithCastILi2EEENSE_13StoreWithCastILi1EEEEEviT_T0_T2_T3_T4_T5_,@function
        .size           _ZN2at6native27unrolled_elementwise_kernelIZZZNS0_50_GLOBAL__N__2680c7bb_12_PowKernel_cu_7dd49032_300324pow_tensor_tensor_kernelERNS_18TensorIteratorBaseEENKUlvE_clEvENKUlvE1_clEvEUliiE_St5arrayIPcLm3EELi4E23TrivialOffsetCalculatorILi2EjESB_ILi1EjENS0_6memory12LoadWithCastILi2EEENSE_13StoreWithCastILi1EEEEEviT_T0_T2_T3_T4_T5_,(.L_x_68812 - _ZN2at6native27unrolled_elementwise_kernelIZZZNS0_50_GLOBAL__N__2680c7bb_12_PowKernel_cu_7dd49032_300324pow_tensor_tensor_kernelERNS_18TensorIteratorBaseEENKUlvE_clEvENKUlvE1_clEvEUliiE_St5arrayIPcLm3EELi4E23TrivialOffsetCalculatorILi2EjESB_ILi1EjENS0_6memory12LoadWithCastILi2EEENSE_13StoreWithCastILi1EEEEEviT_T0_T2_T3_T4_T5_)
        .other          _ZN2at6native27unrolled_elementwise_kernelIZZZNS0_50_GLOBAL__N__2680c7bb_12_PowKernel_cu_7dd49032_300324pow_tensor_tensor_kernelERNS_18TensorIteratorBaseEENKUlvE_clEvENKUlvE1_clEvEUliiE_St5arrayIPcLm3EELi4E23TrivialOffsetCalculatorILi2EjESB_ILi1EjENS0_6memory12LoadWithCastILi2EEENSE_13StoreWithCastILi1EEEEEviT_T0_T2_T3_T4_T5_,@"STO_CUDA_ENTRY STV_DEFAULT"
_ZN2at6native27unrolled_elementwise_kernelIZZZNS0_50_GLOBAL__N__2680c7bb_12_PowKernel_cu_7dd49032_300324pow_tensor_tensor_kernelERNS_18TensorIteratorBaseEENKUlvE_clEvENKUlvE1_clEvEUliiE_St5arrayIPcLm3EELi4E23TrivialOffsetCalculatorILi2EjESB_ILi1EjENS0_6memory12LoadWithCastILi2EEENSE_13StoreWithCastILi1EEEEEviT_T0_T2_T3_T4_T5_:
.text._ZN2at6native27unrolled_elementwise_kernelIZZZNS0_50_GLOBAL__N__2680c7bb_12_PowKernel_cu_7dd49032_300324pow_tensor_tensor_kernelERNS_18TensorIteratorBaseEENKUlvE_clEvENKUlvE1_clEvEUliiE_St5arrayIPcLm3EELi4E23TrivialOffsetCalculatorILi2EjESB_ILi1EjENS0_6memory12LoadWithCastILi2EEENSE_13StoreWithCastILi1EEEEEviT_T0_T2_T3_T4_T5_:
        /* <DEDUP_REMOVED lines=33> */
.L_x_61929:
[----:B------:R3:W5:Y:S01]  /*0210*/  LDG.E.U8 R28, desc[UR36][R4.64] ;  /* 0x00000024041c7981 */ /* 0x000762000c1e1100 */
[----:B------:R-:W-:Y:S05]  /*0220*/  BRA `(.L_x_61931) ;  /* 0x0000000c00307947 */ /* 0x000fea0003800000 */
.L_x_61928:
        /* <DEDUP_REMOVED lines=8> */
.L_x_61933:
[----:B------:R1:W5:Y:S01]  /*02b0*/  LDG.E R28, desc[UR36][R4.64] ;  /* 0x00000024041c7981 */ /* 0x000362000c1e1900 */
[----:B------:R-:W-:Y:S05]  /*02c0*/  BRA `(.L_x_61931) ;  /* 0x0000000c00087947 */ /* 0x000fea0003800000 */
.L_x_61932:
[----:B------:R2:W5:Y:S01]  /*02d0*/  LDG.E.S16 R28, desc[UR36][R4.64] ;  /* 0x00000024041c7981 */ /* 0x000562000c1e1700 */
[----:B------:R-:W-:Y:S05]  /*02e0*/  BRA `(.L_x_61931) ;  /* 0x0000000c00007947 */ /* 0x000fea0003800000 */
.L_x_61927:
        /* <DEDUP_REMOVED lines=9> */
.L_x_61935:
[----:B------:R-:W2:Y:S02]  /*0380*/  LDG.E.U16 R4, desc[UR36][R4.64] ;  /* 0x0000002404047981 */ /* 0x000ea4000c1e1500 */
[----:B--2---:R-:W-:-:S06]  /*0390*/  HADD2.F32 R28, -RZ, R4.H0_H0 ;  /* 0x20000004ff1c7230 */ /* 0x004fcc0000004100 */
[----:B------:R-:W0:Y:S01]  /*03a0*/  F2I.FTZ.TRUNC.NTZ R28, R28 ;  /* 0x0000001c001c7305 */ /* 0x000e22000021f100 */
[----:B------:R-:W-:Y:S05]  /*03b0*/  BRA `(.L_x_61931) ;  /* 0x0000000800cc7947 */ /* 0x000fea0003800000 */
.L_x_61934:
        /* <DEDUP_REMOVED lines=9> */
.L_x_61937:
[----:B------:R-:W2:Y:S02]  /*0450*/  LDG.E.U16 R4, desc[UR36][R4.64] ;  /* 0x0000002404047981 */ /* 0x000ea4000c1e1500 */
[----:B--2---:R-:W-:-:S06]  /*0460*/  HADD2.F32 R28, -RZ, R4.H0_H0 ;  /* 0x20000004ff1c7230 */ /* 0x004fcc0000004100 */
[----:B------:R-:W0:Y:S01]  /*0470*/  F2I.FTZ.TRUNC.NTZ R28, R28 ;  /* 0x0000001c001c7305 */ /* 0x000e22000021f100 */
[----:B------:R-:W-:Y:S05]  /*0480*/  BRA `(.L_x_61931) ;  /* 0x0000000800987947 */ /* 0x000fea0003800000 */
.L_x_61936:
[----:B------:R-:W2:Y:S02]  /*0490*/  LDG.E.64 R28, desc[UR36][R4.64] ;  /* 0x00000024041c7981 */ /* 0x000ea4000c1e1b00 */
[----:B--2---:R0:W1:Y:S01]  /*04a0*/  F2I.F64.TRUNC R28, R28 ;  /* 0x0000001c001c7311 */ /* 0x004062000030d100 */
[----:B------:R-:W-:Y:S05]  /*04b0*/  BRA `(.L_x_61931) ;  /* 0x00000008008c7947 */ /* 0x000fea0003800000 */
.L_x_61926:
        /* <DEDUP_REMOVED lines=12> */
.L_x_61940:
[----:B------:R-:W2:Y:S02]  /*0580*/  LDG.E.64 R4, desc[UR36][R4.64] ;  /* 0x0000002404047981 */ /* 0x000ea4000c1e1b00 */
[----:B--2---:R0:W1:Y:S01]  /*0590*/  F2I.F64.TRUNC R28, R4 ;  /* 0x00000004001c7311 */ /* 0x004062000030d100 */
[----:B------:R-:W-:Y:S05]  /*05a0*/  BRA `(.L_x_61931) ;  /* 0x0000000800507947 */ /* 0x000fea0003800000 */
.L_x_61939:
        /* <DEDUP_REMOVED lines=26> */
.L_x_61942:
        /* <DEDUP_REMOVED lines=14> */
.L_x_61941:
[----:B------:R-:W2:Y:S02]  /*0830*/  LDG.E.U16 R28, desc[UR36][R4.64] ;  /* 0x00000024041c7981 */ /* 0x000ea4000c1e1500 */
[----:B--2---:R-:W-:-:S06]  /*0840*/  IMAD.U32 R28, R28, 0x10000, RZ ;  /* 0x000100001c1c7824 */ /* 0x004fcc00078e00ff */
[----:B------:R-:W0:Y:S01]  /*0850*/  F2I.FTZ.TRUNC.NTZ R28, R28 ;  /* 0x0000001c001c7305 */ /* 0x000e22000021f100 */
[----:B------:R-:W-:Y:S05]  /*0860*/  BRA `(.L_x_61931) ;  /* 0x0000000400a07947 */ /* 0x000fea0003800000 */
.L_x_61938:
        /* <DEDUP_REMOVED lines=10> */
.L_x_61945:
        /* <DEDUP_REMOVED lines=21> */
.L_x_61949:
[----:B------:R-:W-:Y:S05]  /*0a60*/  BSYNC.RECONVERGENT B1 ;  /* 0x0000000000017941 */ /* 0x000fea0003800200 */
.L_x_61948:
[----:B------:R-:W-:Y:S01]  /*0a70*/  IMAD.SHL.U32 R0, R0, 0x100000, RZ ;  /* 0x0010000000007824 */ /* 0x000fe200078e00ff */
[----:B------:R-:W-:-:S04]  /*0a80*/  LEA R3, R3, 0x3b800000, 0x17 ;  /* 0x3b80000003037811 */ /* 0x000fc800078eb8ff */
[----:B------:R-:W-:-:S07]  /*0a90*/  LOP3.LUT R28, R3, R0, R7, 0xfe, !PT ;  /* 0x00000000031c7212 */ /* 0x000fce00078efe07 */
.L_x_61947:
[----:B------:R-:W-:Y:S05]  /*0aa0*/  BSYNC.RECONVERGENT B0 ;  /* 0x0000000000007941 */ /* 0x000fea0003800200 */
.L_x_61946:
[----:B------:R-:W0:Y:S01]  /*0ab0*/  F2I.FTZ.TRUNC.NTZ R28, R28 ;  /* 0x0000001c001c7305 */ /* 0x000e22000021f100 */
[----:B------:R-:W-:Y:S05]  /*0ac0*/  BRA `(.L_x_61931) ;  /* 0x0000000400087947 */ /* 0x000fea0003800000 */
.L_x_61944:
        /* <DEDUP_REMOVED lines=21> */
.L_x_61953:
[----:B------:R-:W-:Y:S05]  /*0c20*/  BSYNC.RECONVERGENT B1 ;  /* 0x0000000000017941 */ /* 0x000fea0003800200 */
.L_x_61952:
[----:B------:R-:W-:Y:S01]  /*0c30*/  IMAD.SHL.U32 R0, R0, 0x200000, RZ ;  /* 0x0020000000007824 */ /* 0x000fe200078e00ff */
[----:B------:R-:W-:-:S04]  /*0c40*/  LEA R3, R3, 0x37800000, 0x17 ;  /* 0x3780000003037811 */ /* 0x000fc800078eb8ff */
[----:B------:R-:W-:-:S07]  /*0c50*/  LOP3.LUT R28, R3, R0, R7, 0xfe, !PT ;  /* 0x00000000031c7212 */ /* 0x000fce00078efe07 */
.L_x_61951:
[----:B------:R-:W-:Y:S05]  /*0c60*/  BSYNC.RECONVERGENT B0 ;  /* 0x0000000000007941 */ /* 0x000fea0003800200 */
.L_x_61950:
[----:B------:R-:W0:Y:S01]  /*0c70*/  F2I.FTZ.TRUNC.NTZ R28, R28 ;  /* 0x0000001c001c7305 */ /* 0x000e22000021f100 */
[----:B------:R-:W-:Y:S05]  /*0c80*/  BRA `(.L_x_61931) ;  /* 0x0000000000987947 */ /* 0x000fea0003800000 */
.L_x_61943:
[----:B------:R-:W-:-:S09]  /*0c90*/  UISETP.NE.AND UP0, UPT, UR4, 0x1c, UPT ;  /* 0x0000001c0400788c */ /* 0x000fd2000bf05270 */
[----:B------:R-:W-:Y:S05]  /*0ca0*/  BRA.U !UP0, `(.L_x_61954) ;  /* 0x00000001088c7547 */ /* 0x000fea000b800000 */
[----:B------:R-:W-:-:S09]  /*0cb0*/  UISETP.NE.AND UP0, UPT, UR4, 0x1d, UPT ;  /* 0x0000001d0400788c */ /* 0x000fd2000bf05270 */
[----:B------:R-:W-:Y:S05]  /*0cc0*/  BRA.U !UP0, `(.L_x_61955) ;  /* 0x00000001087c7547 */ /* 0x000fea000b800000 */
[----:B------:R-:W-:-:S09]  /*0cd0*/  UISETP.NE.AND UP0, UPT, UR4, 0x2c, UPT ;  /* 0x0000002c0400788c */ /* 0x000fd2000bf05270 */
[----:B------:R-:W-:Y:S05]  /*0ce0*/  BRA.U !UP0, `(.L_x_61956) ;  /* 0x0000000108487547 */ /* 0x000fea000b800000 */
.L_x_61930:
        /* <DEDUP_REMOVED lines=16> */
.L_x_61957:
[----:B------:R-:W-:Y:S01]  /*0df0*/  IMAD.MOV.U32 R28, RZ, RZ, RZ ;  /* 0x000000ffff1c7224 */ /* 0x000fe200078e00ff */
[----:B------:R-:W-:Y:S06]  /*0e00*/  BRA `(.L_x_61931) ;  /* 0x0000000000387947 */ /* 0x000fec0003800000 */
.L_x_61956:
        /* <DEDUP_REMOVED lines=8> */
.L_x_61959:
[----:B------:R-:W-:Y:S05]  /*0e90*/  BSYNC.RECONVERGENT B0 ;  /* 0x0000000000007941 */ /* 0x000fea0003800200 */
.L_x_61958:
[----:B------:R-:W0:Y:S01]  /*0ea0*/  F2I.FTZ.TRUNC.NTZ R28, R28 ;  /* 0x0000001c001c7305 */ /* 0x000e22000021f100 */
[----:B------:R-:W-:Y:S05]  /*0eb0*/  BRA `(.L_x_61931) ;  /* 0x00000000000c7947 */ /* 0x000fea0003800000 */
.L_x_61955:
[----:B------:R0:W5:Y:S01]  /*0ec0*/  LDG.E R28, desc[UR36][R4.64] ;  /* 0x00000024041c7981 */ /* 0x000162000c1e1900 */
[----:B------:R-:W-:Y:S05]  /*0ed0*/  BRA `(.L_x_61931) ;  /* 0x0000000000047947 */ /* 0x000fea0003800000 */
.L_x_61954:
[----:B------:R0:W5:Y:S02]  /*0ee0*/  LDG.E R28, desc[UR36][R4.64] ;  /* 0x00000024041c7981 */ /* 0x000164000c1e1900 */
.L_x_61931:
        /* <DEDUP_REMOVED lines=18> */
.L_x_61963:
[----:B------:R1:W5:Y:S01]  /*1010*/  LDG.E.U8 R19, desc[UR36][R4.64] ;  /* 0x0000002404137981 */ /* 0x000362000c1e1100 */
[----:B------:R-:W-:Y:S05]  /*1020*/  BRA `(.L_x_61965) ;  /* 0x0000000c00307947 */ /* 0x000fea0003800000 */
.L_x_61962:
        /* <DEDUP_REMOVED lines=8> */
.L_x_61967:
[----:B------:R3:W5:Y:S01]  /*10b0*/  LDG.E R19, desc[UR36][R4.64] ;  /* 0x0000002404137981 */ /* 0x000762000c1e1900 */
[----:B------:R-:W-:Y:S05]  /*10c0*/  BRA `(.L_x_61965) ;  /* 0x0000000c00087947 */ /* 0x000fea0003800000 */
.L_x_61966:
[----:B------:R2:W5:Y:S01]  /*10d0*/  LDG.E.S16 R19, desc[UR36][R4.64] ;  /* 0x0000002404137981 */ /* 0x000562000c1e1700 */
[----:B------:R-:W-:Y:S05]  /*10e0*/  BRA `(.L_x_61965) ;  /* 0x0000000c00007947 */ /* 0x000fea0003800000 */
.L_x_61961:
        /* <DEDUP_REMOVED lines=9> */
.L_x_61969:
[----:B------:R-:W2:Y:S02]  /*1180*/  LDG.E.U16 R4, desc[UR36][R4.64] ;  /* 0x0000002404047981 */ /* 0x000ea4000c1e1500 */
[----:B--2---:R-:W-:-:S06]  /*1190*/  HADD2.F32 R19, -RZ, R4.H0_H0 ;  /* 0x20000004ff137230 */ /* 0x004fcc0000004100 */
[----:B------:R-:W0:Y:S01]  /*11a0*/  F2I.FTZ.TRUNC.NTZ R19, R19 ;  /* 0x0000001300137305 */ /* 0x000e22000021f100 */
[----:B------:R-:W-:Y:S05]  /*11b0*/  BRA `(.L_x_61965) ;  /* 0x0000000800cc7947 */ /* 0x000fea0003800000 */
.L_x_61968:
        /* <DEDUP_REMOVED lines=9> */
.L_x_61971:
[----:B------:R-:W2:Y:S02]  /*1250*/  LDG.E.U16 R4, desc[UR36][R4.64] ;  /* 0x0000002404047981 */ /* 0x000ea4000c1e1500 */
[----:B--2---:R-:W-:-:S06]  /*1260*/  HADD2.F32 R19, -RZ, R4.H0_H0 ;  /* 0x20000004ff137230 */ /* 0x004fcc0000004100 */
[----:B------:R-:W0:Y:S01]  /*1270*/  F2I.FTZ.TRUNC.NTZ R19, R19 ;  /* 0x0000001300137305 */ /* 0x000e22000021f100 */
[----:B------:R-:W-:Y:S05]  /*1280*/  BRA `(.L_x_61965) ;  /* 0x0000000800987947 */ /* 0x000fea0003800000 */
.L_x_61970:
[----:B------:R-:W2:Y:S02]  /*1290*/  LDG.E.64 R4, desc[UR36][R4.64] ;  /* 0x0000002404047981 */ /* 0x000ea4000c1e1b00 */
[----:B--2---:R0:W1:Y:S01]  /*12a0*/  F2I.F64.TRUNC R19, R4 ;  /* 0x0000000400137311 */ /* 0x004062000030d100 */
[----:B------:R-:W-:Y:S05]  /*12b0*/  BRA `(.L_x_61965) ;  /* 0x00000008008c7947 */ /* 0x000fea0003800000 */
.L_x_61960:
        /* <DEDUP_REMOVED lines=12> */
.L_x_61974:
[----:B------:R-:W2:Y:S02]  /*1380*/  LDG.E.64 R4, desc[UR36][R4.64] ;  /* 0x0000002404047981 */ /* 0x000ea4000c1e1b00 */
[----:B--2---:R0:W1:Y:S01]  /*1390*/  F2I.F64.TRUNC R19, R4 ;  /* 0x0000000400137311 */ /* 0x004062000030d100 */
[----:B------:R-:W-:Y:S05]  /*13a0*/  BRA `(.L_x_61965) ;  /* 0x0000000800507947 */ /* 0x000fea0003800000 */
.L_x_61973:
        /* <DEDUP_REMOVED lines=26> */
.L_x_61976:
        /* <DEDUP_REMOVED lines=14> */
.L_x_61975:
[----:B------:R-:W2:Y:S02]  /*1630*/  LDG.E.U16 R19, desc[UR36][R4.64] ;  /* 0x0000002404137981 */ /* 0x000ea4000c1e1500 */
[----:B--2---:R-:W-:-:S06]  /*1640*/  IMAD.U32 R19, R19, 0x10000, RZ ;  /* 0x0001000013137824 */ /* 0x004fcc00078e00ff */
[----:B------:R-:W0:Y:S01]  /*1650*/  F2I.FTZ.TRUNC.NTZ R19, R19 ;  /* 0x0000001300137305 */ /* 0x000e22000021f100 */
[----:B------:R-:W-:Y:S05]  /*1660*/  BRA `(.L_x_61965) ;  /* 0x0000000400a07947 */ /* 0x000fea0003800000 */
.L_x_61972:
        /* <DEDUP_REMOVED lines=10> */
.L_x_61979:
        /* <DEDUP_REMOVED lines=21> */
.L_x_61983:
[----:B------:R-:W-:Y:S05]  /*1860*/  BSYNC.RECONVERGENT B1 ;  /* 0x0000000000017941 */ /* 0x000fea0003800200 */
.L_x_61982:
[----:B------:R-:W-:Y:S01]  /*1870*/  IMAD.SHL.U32 R0, R0, 0x100000, RZ ;  /* 0x0010000000007824 */ /* 0x000fe200078e00ff */
[----:B------:R-:W-:-:S04]  /*1880*/  LEA R3, R3, 0x3b800000, 0x17 ;  /* 0x3b80000003037811 */ /* 0x000fc800078eb8ff */
[----:B------:R-:W-:-:S07]  /*1890*/  LOP3.LUT R19, R3, R0, R19, 0xfe, !PT ;  /* 0x0000000003137212 */ /* 0x000fce00078efe13 */
.L_x_61981:
[----:B------:R-:W-:Y:S05]  /*18a0*/  BSYNC.RECONVERGENT B0 ;  /* 0x0000000000007941 */ /* 0x000fea0003800200 */
.L_x_61980:
[----:B------:R-:W0:Y:S01]  /*18b0*/  F2I.FTZ.TRUNC.NTZ R19, R19 ;  /* 0x0000001300137305 */ /* 0x000e22000021f100 */
[----:B------:R-:W-:Y:S05]  /*18c0*/  BRA `(.L_x_61965) ;  /* 0x0000000400087947 */ /* 0x000fea0003800000 */
.L_x_61978:
        /* <DEDUP_REMOVED lines=21> */
.L_x_61987:
[----:B------:R-:W-:Y:S05]  /*1a20*/  BSYNC.RECONVERGENT B1 ;  /* 0x0000000000017941 */ /* 0x000fea0003800200 */
.L_x_61986:
[----:B------:R-:W-:Y:S01]  /*1a30*/  IMAD.SHL.U32 R0, R0, 0x200000, RZ ;  /* 0x0020000000007824 */ /* 0x000fe200078e00ff */
[----:B------:R-:W-:-:S04]  /*1a40*/  LEA R3, R3, 0x37800000, 0x17 ;  /* 0x3780000003037811 */ /* 0x000fc800078eb8ff */
[----:B------:R-:W-:-:S07]  /*1a50*/  LOP3.LUT R19, R3, R0, R19, 0xfe, !PT ;  /* 0x0000000003137212 */ /* 0x000fce00078efe13 */
.L_x_61985:
[----:B------:R-:W-:Y:S05]  /*1a60*/  BSYNC.RECONVERGENT B0 ;  /* 0x0000000000007941 */ /* 0x000fea0003800200 */
.L_x_61984:
[----:B------:R-:W0:Y:S01]  /*1a70*/  F2I.FTZ.TRUNC.NTZ R19, R19 ;  /* 0x0000001300137305 */ /* 0x000e22000021f100 */
[----:B------:R-:W-:Y:S05]  /*1a80*/  BRA `(.L_x_61965) ;  /* 0x0000000000987947 */ /* 0x000fea0003800000 */
.L_x_61977:
[----:B------:R-:W-:-:S09]  /*1a90*/  UISETP.NE.AND UP0, UPT, UR4, 0x1c, UPT ;  /* 0x0000001c0400788c */ /* 0x000fd2000bf05270 */
[----:B------:R-:W-:Y:S05]  /*1aa0*/  BRA.U !UP0, `(.L_x_61988) ;  /* 0x00000001088c7547 */ /* 0x000fea000b800000 */
[----:B------:R-:W-:-:S09]  /*1ab0*/  UISETP.NE.AND UP0, UPT, UR4, 0x1d, UPT ;  /* 0x0000001d0400788c */ /* 0x000fd2000bf05270 */
[----:B------:R-:W-:Y:S05]  /*1ac0*/  BRA.U !UP0, `(.L_x_61989) ;  /* 0x00000001087c7547 */ /* 0x000fea000b800000 */
[----:B------:R-:W-:-:S09]  /*1ad0*/  UISETP.NE.AND UP0, UPT, UR4, 0x2c, UPT ;  /* 0x0000002c0400788c */ /* 0x000fd2000bf05270 */
[----:B------:R-:W-:Y:S05]  /*1ae0*/  BRA.U !UP0, `(.L_x_61990) ;  /* 0x0000000108487547 */ /* 0x000fea000b800000 */
.L_x_61964:
        /* <DEDUP_REMOVED lines=16> */
.L_x_61991:
[----:B------:R-:W-:Y:S01]  /*1bf0*/  IMAD.MOV.U32 R19, RZ, RZ, RZ ;  /* 0x000000ffff137224 */ /* 0x000fe200078e00ff */
[----:B------:R-:W-:Y:S06]  /*1c00*/  BRA `(.L_x_61965) ;  /* 0x0000000000387947 */ /* 0x000fec0003800000 */
.L_x_61990:
        /* <DEDUP_REMOVED lines=8> */
.L_x_61993:
[----:B------:R-:W-:Y:S05]  /*1c90*/  BSYNC.RECONVERGENT B0 ;  /* 0x0000000000007941 */ /* 0x000fea0003800200 */
.L_x_61992:
[----:B------:R-:W0:Y:S01]  /*1ca0*/  F2I.FTZ.TRUNC.NTZ R19, R19 ;  /* 0x0000001300137305 */ /* 0x000e22000021f100 */
[----:B------:R-:W-:Y:S05]  /*1cb0*/  BRA `(.L_x_61965) ;  /* 0x00000000000c7947 */ /* 0x000fea0003800000 */
.L_x_61989:
[----:B------:R0:W5:Y:S01]  /*1cc0*/  LDG.E R19, desc[UR36][R4.64] ;  /* 0x0000002404137981 */ /* 0x000162000c1e1900 */
[----:B------:R-:W-:Y:S05]  /*1cd0*/  BRA `(.L_x_61965) ;  /* 0x0000000000047947 */ /* 0x000fea0003800000 */
.L_x_61988:
[----:B------:R0:W5:Y:S02]  /*1ce0*/  LDG.E R19, desc[UR36][R4.64] ;  /* 0x0000002404137981 */ /* 0x000164000c1e1900 */
.L_x_61965:
[----:B------:R-:W-:-:S07]  /*1cf0*/  VIADD R29, R23, 0x80 ;  /* 0x00000080171d7836 */ /* 0x000fce0000000000 */
.L_x_61925:
[----:B------:R-:W-:Y:S05]  /*1d00*/  BSYNC.RECONVERGENT B6 ;  /* 0x0000000000067941 */ /* 0x000fea0003800200 */
.L_x_61924:
[----:B------:R-:W-:Y:S01]  /*1d10*/  ISETP.GE.AND P0, PT, R29, R16, PT ;  /* 0x000000101d00720c */ /* 0x000fe20003f06270 */
[----:B------:R-:W-:Y:S01]  /*1d20*/  BSSY.RECONVERGENT B6, `(.L_x_61994) ;  /* 0x00001c6000067945 */ /* 0x000fe20003800200 */
[----:B------:R-:W-:Y:S02]  /*1d30*/  IMAD.MOV.U32 R18, RZ, RZ, RZ ;  /* 0x000000ffff127224 */ /* 0x000fe400078e00ff */
[----:B------:R-:W-:-:S09]  /*1d40*/  IMAD.MOV.U32 R27, RZ, RZ, RZ ;  /* 0x000000ffff1b7224 */ /* 0x000fd200078e00ff */
        /* <DEDUP_REMOVED lines=20> */
.L_x_61999:
[----:B------:R0:W5:Y:S01]  /*1e90*/  LDG.E.U8 R18, desc[UR36][R4.64] ;  /* 0x0000002404127981 */ /* 0x000162000c1e1100 */
[----:B------:R-:W-:Y:S05]  /*1ea0*/  BRA `(.L_x_62001) ;  /* 0x0000000c00307947 */ /* 0x000fea0003800000 */
.L_x_61998:
        /* <DEDUP_REMOVED lines=8> */
.L_x_62003:
[----:B------:R0:W5:Y:S01]  /*1f30*/  LDG.E R18, desc[UR36][R4.64] ;  /* 0x0000002404127981 */ /* 0x000162000c1e1900 */
[----:B------:R-:W-:Y:S05]  /*1f40*/  BRA `(.L_x_62001) ;  /* 0x0000000c00087947 */ /* 0x000fea0003800000 */
.L_x_62002:
[----:B------:R0:W5:Y:S01]  /*1f50*/  LDG.E.S16 R18, desc[UR36][R4.64] ;  /* 0x0000002404127981 */ /* 0x000162000c1e1700 */
[----:B------:R-:W-:Y:S05]  /*1f60*/  BRA `(.L_x_62001) ;  /* 0x0000000c00007947 */ /* 0x000fea0003800000 */
.L_x_61997:
        /* <DEDUP_REMOVED lines=9> */
.L_x_62005:
[----:B------:R-:W2:Y:S02]  /*2000*/  LDG.E.U16 R4, desc[UR36][R4.64] ;  /* 0x0000002404047981 */ /* 0x000ea4000c1e1500 */
[----:B--2---:R-:W-:-:S06]  /*2010*/  HADD2.F32 R18, -RZ, R4.H0_H0 ;  /* 0x20000004ff127230 */ /* 0x004fcc0000004100 */
[----:B------:R-:W0:Y:S01]  /*2020*/  F2I.FTZ.TRUNC.NTZ R18, R18 ;  /* 0x0000001200127305 */ /* 0x000e22000021f100 */
[----:B------:R-:W-:Y:S05]  /*2030*/  BRA `(.L_x_62001) ;  /* 0x0000000800cc7947 */ /* 0x000fea0003800000 */
.L_x_62004:
        /* <DEDUP_REMOVED lines=9> */
.L_x_62007:
[----:B------:R-:W2:Y:S02]  /*20d0*/  LDG.E.U16 R4, desc[UR36][R4.64] ;  /* 0x0000002404047981 */ /* 0x000ea4000c1e1500 */
[----:B--2---:R-:W-:-:S06]  /*20e0*/  HADD2.F32 R18, -RZ, R4.H0_H0 ;  /* 0x20000004ff127230 */ /* 0x004fcc0000004100 */
[----:B------:R-:W0:Y:S01]  /*20f0*/  F2I.FTZ.TRUNC.NTZ R18, R18 ;  /* 0x0000001200127305 */ /* 0x000e22000021f100 */
[----:B------:R-:W-:Y:S05]  /*2100*/  BRA `(.L_x_62001) ;  /* 0x0000000800987947 */ /* 0x000fea0003800000 */
.L_x_62006:
[----:B------:R-:W2:Y:S02]  /*2110*/  LDG.E.64 R4, desc[UR36][R4.64] ;  /* 0x0000002404047981 */ /* 0x000ea4000c1e1b00 */
[----:B--2---:R0:W1:Y:S01]  /*2120*/  F2I.F64.TRUNC R18, R4 ;  /* 0x0000000400127311 */ /* 0x004062000030d100 */
[----:B------:R-:W-:Y:S05]  /*2130*/  BRA `(.L_x_62001) ;  /* 0x00000008008c7947 */ /* 0x000fea0003800000 */
.L_x_61996:
        /* <DEDUP_REMOVED lines=12> */
.L_x_62010:
[----:B------:R-:W2:Y:S02]  /*2200*/  LDG.E.64 R4, desc[UR36][R4.64] ;  /* 0x0000002404047981 */ /* 0x000ea4000c1e1b00 */
[----:B--2---:R0:W1:Y:S01]  /*2210*/  F2I.F64.TRUNC R18, R4 ;  /* 0x0000000400127311 */ /* 0x004062000030d100 */
[----:B------:R-:W-:Y:S05]  /*2220*/  BRA `(.L_x_62001) ;  /* 0x0000000800507947 */ /* 0x000fea0003800000 */
.L_x_62009:
        /* <DEDUP_REMOVED lines=26> */
.L_x_62012:
        /* <DEDUP_REMOVED lines=12> */
[----:B------:R3:W4:Y:S01]  /*2490*/  F2I.FTZ.TRUNC.NTZ R18, R0 ;  /* 0x0000000000127305 */ /* 0x000722000021f100 */
[----:B------:R-:W-:Y:S05]  /*24a0*/  BRA `(.L_x_62001) ;  /* 0x0000000400b07947 */ /* 0x000fea0003800000 */
.L_x_62011:
[----:B------:R-:W2:Y:S02]  /*24b0*/  LDG.E.U16 R18, desc[UR36][R4.64] ;  /* 0x0000002404127981 */ /* 0x000ea4000c1e1500 */
[----:B--2---:R-:W-:-:S06]  /*24c0*/  IMAD.U32 R18, R18, 0x10000, RZ ;  /* 0x0001000012127824 */ /* 0x004fcc00078e00ff */
[----:B------:R-:W2:Y:S01]  /*24d0*/  F2I.FTZ.TRUNC.NTZ R18, R18 ;  /* 0x0000001200127305 */ /* 0x000ea2000021f100 */
[----:B------:R-:W-:Y:S05]  /*24e0*/  BRA `(.L_x_62001) ;  /* 0x0000000400a07947 */ /* 0x000fea0003800000 */
.L_x_62008:
        /* <DEDUP_REMOVED lines=10> */
.L_x_62015:
        /* <DEDUP_REMOVED lines=21> */
.L_x_62019:
[----:B------:R-:W-:Y:S05]  /*26e0*/  BSYNC.RECONVERGENT B1 ;  /* 0x0000000000017941 */ /* 0x000fea0003800200 */
.L_x_62018:
[----:B------:R-:W-:Y:S01]  /*26f0*/  IMAD.SHL.U32 R0, R0, 0x100000, RZ ;  /* 0x0010000000007824 */ /* 0x000fe200078e00ff */
[----:B------:R-:W-:-:S04]  /*2700*/  LEA R3, R3, 0x3b800000, 0x17 ;  /* 0x3b80000003037811 */ /* 0x000fc800078eb8ff */
[----:B------:R-:W-:-:S07]  /*2710*/  LOP3.LUT R18, R3, R0, R7, 0xfe, !PT ;  /* 0x0000000003127212 */ /* 0x000fce00078efe07 */
.L_x_62017:
[----:B------:R-:W-:Y:S05]  /*2720*/  BSYNC.RECONVERGENT B0 ;  /* 0x0000000000007941 */ /* 0x000fea0003800200 */
.L_x_62016:
[----:B------:R-:W0:Y:S01]  /*2730*/  F2I.FTZ.TRUNC.NTZ R18, R18 ;  /* 0x0000001200127305 */ /* 0x000e22000021f100 */
[----:B------:R-:W-:Y:S05]  /*2740*/  BRA `(.L_x_62001) ;  /* 0x0000000400087947 */ /* 0x000fea0003800000 */
.L_x_62014:
        /* <DEDUP_REMOVED lines=21> */
.L_x_62023:
[----:B------:R-:W-:Y:S05]  /*28a0*/  BSYNC.RECONVERGENT B1 ;  /* 0x0000000000017941 */ /* 0x000fea0003800200 */
.L_x_62022:
[----:B------:R-:W-:Y:S01]  /*28b0*/  IMAD.SHL.U32 R0, R0, 0x200000, RZ ;  /* 0x0020000000007824 */ /* 0x000fe200078e00ff */
[----:B------:R-:W-:-:S04]  /*28c0*/  LEA R3, R3, 0x37800000, 0x17 ;  /* 0x3780000003037811 */ /* 0x000fc800078eb8ff */
[----:B------:R-:W-:-:S07]  /*28d0*/  LOP3.LUT R18, R3, R0, R7, 0xfe, !PT ;  /* 0x0000000003127212 */ /* 0x000fce00078efe07 */
.L_x_62021:
[----:B------:R-:W-:Y:S05]  /*28e0*/  BSYNC.RECONVERGENT B0 ;  /* 0x0000000000007941 */ /* 0x000fea0003800200 */
.L_x_62020:
[----:B------:R-:W0:Y:S01]  /*28f0*/  F2I.FTZ.TRUNC.NTZ R18, R18 ;  /* 0x0000001200127305 */ /* 0x000e22000021f100 */
[----:B------:R-:W-:Y:S05]  /*2900*/  BRA `(.L_x_62001) ;  /* 0x0000000000987947 */ /* 0x000fea0003800000 */
.L_x_62013:
        /* <DEDUP_REMOVED lines=14> */
.L_x_62027:
[----:B------:R-:W-:Y:S05]  /*29f0*/  BSYNC.RECONVERGENT B0 ;  /* 0x0000000000007941 */ /* 0x000fea0003800200 */
.L_x_62026:
[----:B------:R-:W0:Y:S01]  /*2a00*/  F2I.FTZ.TRUNC.NTZ R18, R18 ;  /* 0x0000001200127305 */ /* 0x000e22000021f100 */
[----:B------:R-:W-:Y:S05]  /*2a10*/  BRA `(.L_x_62001) ;  /* 0x0000000000547947 */ /* 0x000fea0003800000 */
.L_x_62000:
        /* <DEDUP_REMOVED lines=16> */
.L_x_62028:
[----:B------:R-:W-:Y:S01]  /*2b20*/  IMAD.MOV.U32 R18, RZ, RZ, RZ ;  /* 0x000000ffff127224 */ /* 0x000fe200078e00ff */
[----:B------:R-:W-:Y:S06]  /*2b30*/  BRA `(.L_x_62001) ;  /* 0x00000000000c7947 */ /* 0x000fec0003800000 */
.L_x_62025:
[----:B------:R0:W5:Y:S01]  /*2b40*/  LDG.E R18, desc[UR36][R4.64] ;  /* 0x0000002404127981 */ /* 0x000162000c1e1900 */
[----:B------:R-:W-:Y:S05]  /*2b50*/  BRA `(.L_x_62001) ;  /* 0x0000000000047947 */ /* 0x000fea0003800000 */
.L_x_62024:
[----:B------:R0:W5:Y:S02]  /*2b60*/  LDG.E R18, desc[UR36][R4.64] ;  /* 0x0000002404127981 */ /* 0x000164000c1e1900 */
.L_x_62001:
        /* <DEDUP_REMOVED lines=18> */
.L_x_62032:
[----:B------:R0:W5:Y:S01]  /*2c90*/  LDG.E.U8 R27, desc[UR36][R4.64] ;  /* 0x00000024041b7981 */ /* 0x000162000c1e1100 */
[----:B------:R-:W-:Y:S05]  /*2ca0*/  BRA `(.L_x_62034) ;  /* 0x0000000c00307947 */ /* 0x000fea0003800000 */
.L_x_62031:
        /* <DEDUP_REMOVED lines=8> */
.L_x_62036:
[----:B------:R0:W5:Y:S01]  /*2d30*/  LDG.E R27, desc[UR36][R4.64] ;  /* 0x00000024041b7981 */ /* 0x000162000c1e1900 */
[----:B------:R-:W-:Y:S05]  /*2d40*/  BRA `(.L_x_62034) ;  /* 0x0000000c00087947 */ /* 0x000fea0003800000 */
.L_x_62035:
[----:B------:R0:W5:Y:S01]  /*2d50*/  LDG.E.S16 R27, desc[UR36][R4.64] ;  /* 0x00000024041b7981 */ /* 0x000162000c1e1700 */
[----:B------:R-:W-:Y:S05]  /*2d60*/  BRA `(.L_x_62034) ;  /* 0x0000000c00007947 */ /* 0x000fea0003800000 */
.L_x_62030:
[----:B------:R-:W-:-:S09]  /*2d70*/  UISETP.GT.AND UP0, UPT, UR4, 0x6, UPT ;  /* 0x000000060400788c */ /* 0x000fd2000bf04270 */
[----:B------:R-:W-:Y:S05]  /*2d80*/  BRA.U UP0, `(.L_x_62037) ;  /* 0x00000001002c7547 */ /* 0x000fea000b800000 */
[----:B------:R-:W-:-:S09]  /*2d90*/  UISETP.NE.AND UP0, UPT, UR4, 0x5, UPT ;  /* 0x000000050400788c */ /* 0x000fd2000bf05270 */
[----:B------:R-:W-:Y:S05]  /*2da0*/  BRA.U !UP0, `(.L_x_62038) ;  /* 0x0000000108147547 */ /* 0x000fea000b800000 */
[----:B------:R-:W-:-:S09]  /*2db0*/  UISETP.NE.AND UP0, UPT, UR4, 0x6, UPT ;  /* 0x000000060400788c */ /* 0x000fd2000bf05270 */
[----:B------:R-:W-:Y:S05]  /*2dc0*/  BRA.U UP0, `(.L_x_62033) ;  /* 0x0000000900947547 */ /* 0x000fea000b800000 */
[----:B------:R-:W3:Y:S02]  /*2dd0*/  LDG.E R4, desc[UR36][R4.64] ;  /* 0x0000002404047981 */ /* 0x000ee4000c1e1900 */
[----:B---3--:R0:W3:Y:S01]  /*2de0*/  F2I.FTZ.TRUNC.NTZ R27, R4 ;  /* 0x00000004001b7305 */ /* 0x0080e2000021f100 */
[----:B------:R-:W-:Y:S05]  /*2df0*/  BRA `(.L_x_62034) ;  /* 0x0000000800dc7947 */ /* 0x000fea0003800000 */
.L_x_62038:
[----:B------:R-:W3:Y:S02]  /*2e00*/  LDG.E.U16 R4, desc[UR36][R4.64] ;  /* 0x0000002404047981 */ /* 0x000ee4000c1e1500 */
[----:B---3--:R-:W-:-:S06]  /*2e10*/  HADD2.F32 R27, -RZ, R4.H0_H0 ;  /* 0x20000004ff1b7230 */ /* 0x008fcc0000004100 */
[----:B------:R-:W0:Y:S01]  /*2e20*/  F2I.FTZ.TRUNC.NTZ R27, R27 ;  /* 0x0000001b001b7305 */ /* 0x000e22000021f100 */
[----:B------:R-:W-:Y:S05]  /*2e30*/  BRA `(.L_x_62034) ;  /* 0x0000000800cc7947 */ /* 0x000fea0003800000 */
.L_x_62037:
[----:B------:R-:W-:-:S09]  /*2e40*/  UISETP.NE.AND UP0, UPT, UR4, 0x7, UPT ;  /* 0x000000070400788c */ /* 0x000fd2000bf05270 */
[----:B------:R-:W-:Y:S05]  /*2e50*/  BRA.U !UP0, `(.L_x_62039) ;  /* 0x00000001082c7547 */ /* 0x000fea000b800000 */
[----:B------:R-:W-:-:S09]  /*2e60*/  UISETP.NE.AND UP0, UPT, UR4, 0x8, UPT ;  /* 0x000000080400788c */ /* 0x000fd2000bf05270 */
[----:B------:R-:W-:Y:S05]  /*2e70*/  BRA.U !UP0, `(.L_x_62040) ;  /* 0x0000000108147547 */ /* 0x000fea000b800000 */
[----:B------:R-:W-:-:S09]  /*2e80*/  UISETP.NE.AND UP0, UPT, UR4, 0x9, UPT ;  /* 0x000000090400788c */ /* 0x000fd2000bf05270 */
[----:B------:R-:W-:Y:S05]  /*2e90*/  BRA.U UP0, `(.L_x_62033) ;  /* 0x0000000900607547 */ /* 0x000fea000b800000 */
[----:B------:R-:W3:Y:S02]  /*2ea0*/  LDG.E R4, desc[UR36][R4.64] ;  /* 0x0000002404047981 */ /* 0x000ee4000c1e1900 */
[----:B---3--:R0:W3:Y:S01]  /*2eb0*/  F2I.FTZ.TRUNC.NTZ R27, R4 ;  /* 0x00000004001b7305 */ /* 0x0080e2000021f100 */
[----:B------:R-:W-:Y:S05]  /*2ec0*/  BRA `(.L_x_62034) ;  /* 0x0000000800a87947 */ /* 0x000fea0003800000 */
.L_x_62040:
[----:B------:R-:W3:Y:S02]  /*2ed0*/  LDG.E.U16 R4, desc[UR36][R4.64] ;  /* 0x0000002404047981 */ /* 0x000ee4000c1e1500 */
[----:B---3--:R-:W-:-:S06]  /*2ee0*/  HADD2.F32 R27, -RZ, R4.H0_H0 ;  /* 0x20000004ff1b7230 */ /* 0x008fcc0000004100 */
[----:B------:R-:W0:Y:S01]  /*2ef0*/  F2I.FTZ.TRUNC.NTZ R27, R27 ;  /* 0x0000001b001b7305 */ /* 0x000e22000021f100 */
[----:B------:R-:W-:Y:S05]  /*2f00*/  BRA `(.L_x_62034) ;  /* 0x0000000800987947 */ /* 0x000fea0003800000 */
.L_x_62039:
[----:B------:R-:W3:Y:S02]  /*2f10*/  LDG.E.64 R4, desc[UR36][R4.64] ;  /* 0x0000002404047981 */ /* 0x000ee4000c1e1b00 */
[----:B---3--:R0:W3:Y:S01]  /*2f20*/  F2I.F64.TRUNC R27, R4 ;  /* 0x00000004001b7311 */ /* 0x0080e2000030d100 */
[----:B------:R-:W-:Y:S05]  /*2f30*/  BRA `(.L_x_62034) ;  /* 0x00000008008c7947 */ /* 0x000fea0003800000 */
.L_x_62029:
        /* <DEDUP_REMOVED lines=12> */
.L_x_62043:
[----:B------:R-:W3:Y:S02]  /*3000*/  LDG.E.64 R4, desc[UR36][R4.64] ;  /* 0x0000002404047981 */ /* 0x000ee4000c1e1b00 */
[----:B---3--:R0:W3:Y:S01]  /*3010*/  F2I.F64.TRUNC R27, R4 ;  /* 0x00000004001b7311 */ /* 0x0080e2000030d100 */
[----:B------:R-:W-:Y:S05]  /*3020*/  BRA `(.L_x_62034) ;  /* 0x0000000800507947 */ /* 0x000fea0003800000 */
.L_x_62042:
        /* <DEDUP_REMOVED lines=24> */
[----:B------:R0:W3:Y:S01]  /*31b0*/  F2I.FTZ.TRUNC.NTZ R27, R3 ;  /* 0x00000003001b7305 */ /* 0x0000e2000021f100 */
[----:B------:R-:W-:Y:S05]  /*31c0*/  BRA `(.L_x_62034) ;  /* 0x0000000400e87947 */ /* 0x000fea0003800000 */
.L_x_62045:
        /* <DEDUP_REMOVED lines=14> */
.L_x_62044:
[----:B------:R-:W3:Y:S02]  /*32b0*/  LDG.E.U16 R27, desc[UR36][R4.64] ;  /* 0x00000024041b7981 */ /* 0x000ee4000c1e1500 */
[----:B---3--:R-:W-:-:S06]  /*32c0*/  IMAD.U32 R27, R27, 0x10000, RZ ;  /* 0x000100001b1b7824 */ /* 0x008fcc00078e00ff */
[----:B------:R-:W0:Y:S01]  /*32d0*/  F2I.FTZ.TRUNC.NTZ R27, R27 ;  /* 0x0000001b001b7305 */ /* 0x000e22000021f100 */
[----:B------:R-:W-:Y:S05]  /*32e0*/  BRA `(.L_x_62034) ;  /* 0x0000000400a07947 */ /* 0x000fea0003800000 */
.L_x_62041:
        /* <DEDUP_REMOVED lines=10> */
.L_x_62048:
        /* <DEDUP_REMOVED lines=21> */
.L_x_62052:
[----:B------:R-:W-:Y:S05]  /*34e0*/  BSYNC.RECONVERGENT B1 ;  /* 0x0000000000017941 */ /* 0x000fea0003800200 */
.L_x_62051:
[----:B------:R-:W-:Y:S01]  /*34f0*/  IMAD.SHL.U32 R0, R0, 0x100000, RZ ;  /* 0x0010000000007824 */ /* 0x000fe200078e00ff */
[----:B------:R-:W-:-:S04]  /*3500*/  LEA R3, R3, 0x3b800000, 0x17 ;  /* 0x3b80000003037811 */ /* 0x000fc800078eb8ff */
[----:B------:R-:W-:-:S07]  /*3510*/  LOP3.LUT R27, R3, R0, R27, 0xfe, !PT ;  /* 0x00000000031b7212 */ /* 0x000fce00078efe1b */
.L_x_62050:
[----:B------:R-:W-:Y:S05]  /*3520*/  BSYNC.RECONVERGENT B0 ;  /* 0x0000000000007941 */ /* 0x000fea0003800200 */
.L_x_62049:
[----:B------:R-:W3:Y:S01]  /*3530*/  F2I.FTZ.TRUNC.NTZ R27, R27 ;  /* 0x0000001b001b7305 */ /* 0x000ee2000021f100 */
[----:B------:R-:W-:Y:S05]  /*3540*/  BRA `(.L_x_62034) ;  /* 0x0000000400087947 */ /* 0x000fea0003800000 */
.L_x_62047:
        /* <DEDUP_REMOVED lines=21> */
.L_x_62056:
[----:B------:R-:W-:Y:S05]  /*36a0*/  BSYNC.RECONVERGENT B1 ;  /* 0x0000000000017941 */ /* 0x000fea0003800200 */
.L_x_62055:
[----:B------:R-:W-:Y:S01]  /*36b0*/  IMAD.SHL.U32 R0, R0, 0x200000, RZ ;  /* 0x0020000000007824 */ /* 0x000fe200078e00ff */
[----:B------:R-:W-:-:S04]  /*36c0*/  LEA R3, R3, 0x37800000, 0x17 ;  /* 0x3780000003037811 */ /* 0x000fc800078eb8ff */
[----:B------:R-:W-:-:S07]  /*36d0*/  LOP3.LUT R27, R3, R0, R27, 0xfe, !PT ;  /* 0x00000000031b7212 */ /* 0x000fce00078efe1b */
.L_x_62054:
[----:B------:R-:W-:Y:S05]  /*36e0*/  BSYNC.RECONVERGENT B0 ;  /* 0x0000000000007941 */ /* 0x000fea0003800200 */
.L_x_62053:
[----:B------:R-:W0:Y:S01]  /*36f0*/  F2I.FTZ.TRUNC.NTZ R27, R27 ;  /* 0x0000001b001b7305 */ /* 0x000e22000021f100 */
[----:B------:R-:W-:Y:S05]  /*3700*/  BRA `(.L_x_62034) ;  /* 0x0000000000987947 */ /* 0x000fea0003800000 */
.L_x_62046:
        /* <DEDUP_REMOVED lines=14> */
.L_x_62060:
[----:B------:R-:W-:Y:S05]  /*37f0*/  BSYNC.RECONVERGENT B0 ;  /* 0x0000000000007941 */ /* 0x000fea0003800200 */
.L_x_62059:
[----:B------:R-:W0:Y:S01]  /*3800*/  F2I.FTZ.TRUNC.NTZ R27, R27 ;  /* 0x0000001b001b7305 */ /* 0x000e22000021f100 */
[----:B------:R-:W-:Y:S05]  /*3810*/  BRA `(.L_x_62034) ;  /* 0x0000000000547947 */ /* 0x000fea0003800000 */
.L_x_62033:
        /* <DEDUP_REMOVED lines=16> */
.L_x_62061:
[----:B------:R-:W-:Y:S01]  /*3920*/  IMAD.MOV.U32 R27, RZ, RZ, RZ ;  /* 0x000000ffff1b7224 */ /* 0x000fe200078e00ff */
[----:B------:R-:W-:Y:S06]  /*3930*/  BRA `(.L_x_62034) ;  /* 0x00000000000c7947 */ /* 0x000fec0003800000 */
.L_x_62058:
[----:B------:R0:W5:Y:S01]  /*3940*/  LDG.E R27, desc[UR36][R4.64] ;  /* 0x00000024041b7981 */ /* 0x000162000c1e1900 */
[----:B------:R-:W-:Y:S05]  /*3950*/  BRA `(.L_x_62034) ;  /* 0x0000000000047947 */ /* 0x000fea0003800000 */
.L_x_62057:
[----:B------:R0:W5:Y:S02]  /*3960*/  LDG.E R27, desc[UR36][R4.64] ;  /* 0x00000024041b7981 */ /* 0x000164000c1e1900 */
.L_x_62034:
[----:B------:R-:W-:-:S07]  /*3970*/  VIADD R29, R29, 0x80 ;  /* 0x000000801d1d7836 */ /* 0x000fce0000000000 */
.L_x_61995:
[----:B------:R-:W-:Y:S05]  /*3980*/  BSYNC.RECONVERGENT B6 ;  /* 0x0000000000067941 */ /* 0x000fea0003800200 */
.L_x_61994:
        /* <DEDUP_REMOVED lines=24> */
.L_x_62067:
[----:B------:R0:W5:Y:S01]  /*3b10*/  LDG.E.U8 R22, desc[UR36][R4.64] ;  /* 0x0000002404167981 */ /* 0x000162000c1e1100 */
[----:B------:R-:W-:Y:S05]  /*3b20*/  BRA `(.L_x_62069) ;  /* 0x0000000c00307947 */ /* 0x000fea0003800000 */
.L_x_62066:
        /* <DEDUP_REMOVED lines=8> */
.L_x_62071:
[----:B------:R0:W5:Y:S01]  /*3bb0*/  LDG.E R22, desc[UR36][R4.64] ;  /* 0x0000002404167981 */ /* 0x000162000c1e1900 */
[----:B------:R-:W-:Y:S05]  /*3bc0*/  BRA `(.L_x_62069) ;  /* 0x0000000c00087947 */ /* 0x000fea0003800000 */
.L_x_62070:
[----:B------:R0:W5:Y:S01]  /*3bd0*/  LDG.E.S16 R22, desc[UR36][R4.64] ;  /* 0x0000002404167981 */ /* 0x000162000c1e1700 */
[----:B------:R-:W-:Y:S05]  /*3be0*/  BRA `(.L_x_62069) ;  /* 0x0000000c00007947 */ /* 0x000fea0003800000 */
.L_x_62065:
        /* <DEDUP_REMOVED lines=9> */
.L_x_62073:
[----:B------:R-:W2:Y:S02]  /*3c80*/  LDG.E.U16 R4, desc[UR36][R4.64] ;  /* 0x0000002404047981 */ /* 0x000ea4000c1e1500 */
[----:B--2---:R-:W-:-:S06]  /*3c90*/  HADD2.F32 R22, -RZ, R4.H0_H0 ;  /* 0x20000004ff167230 */ /* 0x004fcc0000004100 */
[----:B------:R-:W0:Y:S01]  /*3ca0*/  F2I.FTZ.TRUNC.NTZ R22, R22 ;  /* 0x0000001600167305 */ /* 0x000e22000021f100 */
[----:B------:R-:W-:Y:S05]  /*3cb0*/  BRA `(.L_x_62069) ;  /* 0x0000000800cc7947 */ /* 0x000fea0003800000 */
.L_x_62072:
        /* <DEDUP_REMOVED lines=9> */
.L_x_62075:
[----:B------:R-:W2:Y:S02]  /*3d50*/  LDG.E.U16 R4, desc[UR36][R4.64] ;  /* 0x0000002404047981 */ /* 0x000ea4000c1e1500 */
[----:B--2---:R-:W-:-:S06]  /*3d60*/  HADD2.F32 R22, -RZ, R4.H0_H0 ;  /* 0x20000004ff167230 */ /* 0x004fcc0000004100 */
[----:B------:R-:W0:Y:S01]  /*3d70*/  F2I.FTZ.TRUNC.NTZ R22, R22 ;  /* 0x0000001600167305 */ /* 0x000e22000021f100 */
[----:B------:R-:W-:Y:S05]  /*3d80*/  BRA `(.L_x_62069) ;  /* 0x0000000800987947 */ /* 0x000fea0003800000 */
.L_x_62074:
[----:B------:R-:W2:Y:S02]  /*3d90*/  LDG.E.64 R4, desc[UR36][R4.64] ;  /* 0x0000002404047981 */ /* 0x000ea4000c1e1b00 */
[----:B--2---:R0:W1:Y:S01]  /*3da0*/  F2I.F64.TRUNC R22, R4 ;  /* 0x0000000400167311 */ /* 0x004062000030d100 */
[----:B------:R-:W-:Y:S05]  /*3db0*/  BRA `(.L_x_62069) ;  /* 0x00000008008c7947 */ /* 0x000fea0003800000 */
.L_x_62064:
        /* <DEDUP_REMOVED lines=12> */
.L_x_62078:
[----:B------:R-:W2:Y:S02]  /*3e80*/  LDG.E.64 R4, desc[UR36][R4.64] ;  /* 0x0000002404047981 */ /* 0x000ea4000c1e1b00 */
[----:B--2---:R0:W1:Y:S01]  /*3e90*/  F2I.F64.TRUNC R22, R4 ;  /* 0x0000000400167311 */ /* 0x004062000030d100 */
[----:B------:R-:W-:Y:S05]  /*3ea0*/  BRA `(.L_x_62069) ;  /* 0x0000000800507947 */ /* 0x000fea0003800000 */
.L_x_62077:
        /* <DEDUP_REMOVED lines=26> */
.L_x_62080:
        /* <DEDUP_REMOVED lines=14> */
.L_x_62079:
[----:B------:R-:W2:Y:S02]  /*4130*/  LDG.E.U16 R22, desc[UR36][R4.64] ;  /* 0x0000002404167981 */ /* 0x000ea4000c1e1500 */
[----:B--2---:R-:W-:-:S06]  /*4140*/  IMAD.U32 R22, R22, 0x10000, RZ ;  /* 0x0001000016167824 */ /* 0x004fcc00078e00ff */
[----:B------:R-:W2:Y:S01]  /*4150*/  F2I.FTZ.TRUNC.NTZ R22, R22 ;  /* 0x0000001600167305 */ /* 0x000ea2000021f100 */
[----:B------:R-:W-:Y:S05]  /*4160*/  BRA `(.L_x_62069) ;  /* 0x0000000400a07947 */ /* 0x000fea0003800000 */
.L_x_62076:
        /* <DEDUP_REMOVED lines=10> */
.L_x_62083:
        /* <DEDUP_REMOVED lines=21> */
.L_x_62087:
[----:B------:R-:W-:Y:S05]  /*4360*/  BSYNC.RECONVERGENT B1 ;  /* 0x0000000000017941 */ /* 0x000fea0003800200 */
.L_x_62086:
[----:B------:R-:W-:Y:S01]  /*4370*/  IMAD.SHL.U32 R0, R0, 0x100000, RZ ;  /* 0x0010000000007824 */ /* 0x000fe200078e00ff */
[----:B------:R-:W-:-:S04]  /*4380*/  LEA R3, R3, 0x3b800000, 0x17 ;  /* 0x3b80000003037811 */ /* 0x000fc800078eb8ff */
[----:B------:R-:W-:-:S07]  /*4390*/  LOP3.LUT R22, R3, R0, R7, 0xfe, !PT ;  /* 0x0000000003167212 */ /* 0x000fce00078efe07 */
.L_x_62085:
[----:B------:R-:W-:Y:S05]  /*43a0*/  BSYNC.RECONVERGENT B0 ;  /* 0x0000000000007941 */ /* 0x000fea0003800200 */
.L_x_62084:
[----:B------:R-:W0:Y:S01]  /*43b0*/  F2I.FTZ.TRUNC.NTZ R22, R22 ;  /* 0x0000001600167305 */ /* 0x000e22000021f100 */
[----:B------:R-:W-:Y:S05]  /*43c0*/  BRA `(.L_x_62069) ;  /* 0x0000000400087947 */ /* 0x000fea0003800000 */
.L_x_62082:
        /* <DEDUP_REMOVED lines=21> */
.L_x_62091:
[----:B------:R-:W-:Y:S05]  /*4520*/  BSYNC.RECONVERGENT B1 ;  /* 0x0000000000017941 */ /* 0x000fea0003800200 */
.L_x_62090:
[----:B------:R-:W-:Y:S01]  /*4530*/  IMAD.SHL.U32 R0, R0, 0x200000, RZ ;  /* 0x0020000000007824 */ /* 0x000fe200078e00ff */
[----:B------:R-:W-:-:S04]  /*4540*/  LEA R3, R3, 0x37800000, 0x17 ;  /* 0x3780000003037811 */ /* 0x000fc800078eb8ff */
[----:B------:R-:W-:-:S07]  /*4550*/  LOP3.LUT R22, R3, R0, R7, 0xfe, !PT ;  /* 0x0000000003167212 */ /* 0x000fce00078efe07 */
.L_x_62089:
[----:B------:R-:W-:Y:S05]  /*4560*/  BSYNC.RECONVERGENT B0 ;  /* 0x0000000000007941 */ /* 0x000fea0003800200 */
.L_x_62088:
[----:B------:R-:W0:Y:S01]  /*4570*/  F2I.FTZ.TRUNC.NTZ R22, R22 ;  /* 0x0000001600167305 */ /* 0x000e22000021f100 */
[----:B------:R-:W-:Y:S05]  /*4580*/  BRA `(.L_x_62069) ;  /* 0x0000000000987947 */ /* 0x000fea0003800000 */
.L_x_62081:
        /* <DEDUP_REMOVED lines=14> */
.L_x_62095:
[----:B------:R-:W-:Y:S05]  /*4670*/  BSYNC.RECONVERGENT B0 ;  /* 0x0000000000007941 */ /* 0x000fea0003800200 */
.L_x_62094:
[----:B------:R-:W0:Y:S01]  /*4680*/  F2I.FTZ.TRUNC.NTZ R22, R22 ;  /* 0x0000001600167305 */ /* 0x000e22000021f100 */
[----:B------:R-:W-:Y:S05]  /*4690*/  BRA `(.L_x_62069) ;  /* 0x0000000000547947 */ /* 0x000fea0003800000 */
.L_x_62068:
        /* <DEDUP_REMOVED lines=16> */
.L_x_62096:
[----:B------:R-:W-:Y:S01]  /*47a0*/  IMAD.MOV.U32 R22, RZ, RZ, RZ ;  /* 0x000000ffff167224 */ /* 0x000fe200078e00ff */
[----:B------:R-:W-:Y:S06]  /*47b0*/  BRA `(.L_x_62069) ;  /* 0x00000000000c7947 */ /* 0x000fec0003800000 */
.L_x_62093:
[----:B------:R0:W5:Y:S01]  /*47c0*/  LDG.E R22, desc[UR36][R4.64] ;  /* 0x0000002404167981 */ /* 0x000162000c1e1900 */
[----:B------:R-:W-:Y:S05]  /*47d0*/  BRA `(.L_x_62069) ;  /* 0x0000000000047947 */ /* 0x000fea0003800000 */
.L_x_62092:
[----:B------:R0:W5:Y:S02]  /*47e0*/  LDG.E R22, desc[UR36][R4.64] ;  /* 0x0000002404167981 */ /* 0x000164000c1e1900 */
.L_x_62069:
        /* <DEDUP_REMOVED lines=18> */
.L_x_62100:
[----:B------:R0:W5:Y:S01]  /*4910*/  LDG.E.U8 R26, desc[UR36][R4.64] ;  /* 0x00000024041a7981 */ /* 0x000162000c1e1100 */
[----:B------:R-:W-:Y:S05]  /*4920*/  BRA `(.L_x_62102) ;  /* 0x0000000c00307947 */ /* 0x000fea0003800000 */
.L_x_62099:
        /* <DEDUP_REMOVED lines=8> */
.L_x_62104:
[----:B------:R0:W5:Y:S01]  /*49b0*/  LDG.E R26, desc[UR36][R4.64] ;  /* 0x00000024041a7981 */ /* 0x000162000c1e1900 */
[----:B------:R-:W-:Y:S05]  /*49c0*/  BRA `(.L_x_62102) ;  /* 0x0000000c00087947 */ /* 0x000fea0003800000 */
.L_x_62103:
[----:B------:R0:W5:Y:S01]  /*49d0*/  LDG.E.S16 R26, desc[UR36][R4.64] ;  /* 0x00000024041a7981 */ /* 0x000162000c1e1700 */
[----:B------:R-:W-:Y:S05]  /*49e0*/  BRA `(.L_x_62102) ;  /* 0x0000000c00007947 */ /* 0x000fea0003800000 */
.L_x_62098:
        /* <DEDUP_REMOVED lines=9> */
.L_x_62106:
[----:B------:R-:W3:Y:S02]  /*4a80*/  LDG.E.U16 R4, desc[UR36][R4.64] ;  /* 0x0000002404047981 */ /* 0x000ee4000c1e1500 */
[----:B---3--:R-:W-:-:S06]  /*4a90*/  HADD2.F32 R26, -RZ, R4.H0_H0 ;  /* 0x20000004ff1a7230 */ /* 0x008fcc0000004100 */
[----:B------:R-:W0:Y:S01]  /*4aa0*/  F2I.FTZ.TRUNC.NTZ R26, R26 ;  /* 0x0000001a001a7305 */ /* 0x000e22000021f100 */
[----:B------:R-:W-:Y:S05]  /*4ab0*/  BRA `(.L_x_62102) ;  /* 0x0000000800cc7947 */ /* 0x000fea0003800000 */
.L_x_62105:
        /* <DEDUP_REMOVED lines=9> */
.L_x_62108:
[----:B------:R-:W3:Y:S02]  /*4b50*/  LDG.E.U16 R4, desc[UR36][R4.64] ;  /* 0x0000002404047981 */ /* 0x000ee4000c1e1500 */
[----:B---3--:R-:W-:-:S06]  /*4b60*/  HADD2.F32 R26, -RZ, R4.H0_H0 ;  /* 0x20000004ff1a7230 */ /* 0x008fcc0000004100 */
[----:B------:R-:W0:Y:S01]  /*4b70*/  F2I.FTZ.TRUNC.NTZ R26, R26 ;  /* 0x0000001a001a7305 */ /* 0x000e22000021f100 */
[----:B------:R-:W-:Y:S05]  /*4b80*/  BRA `(.L_x_62102) ;  /* 0x0000000800987947 */ /* 0x000fea0003800000 */
.L_x_62107:
[----:B------:R-:W3:Y:S02]  /*4b90*/  LDG.E.64 R4, desc[UR36][R4.64] ;  /* 0x0000002404047981 */ /* 0x000ee4000c1e1b00 */
[----:B---3--:R0:W3:Y:S01]  /*4ba0*/  F2I.F64.TRUNC R26, R4 ;  /* 0x00000004001a7311 */ /* 0x0080e2000030d100 */
[----:B------:R-:W-:Y:S05]  /*4bb0*/  BRA `(.L_x_62102) ;  /* 0x00000008008c7947 */ /* 0x000fea0003800000 */
.L_x_62097:
        /* <DEDUP_REMOVED lines=12> */
.L_x_62111:
[----:B------:R-:W3:Y:S02]  /*4c80*/  LDG.E.64 R4, desc[UR36][R4.64] ;  /* 0x0000002404047981 */ /* 0x000ee4000c1e1b00 */
[----:B---3--:R0:W3:Y:S01]  /*4c90*/  F2I.F64.TRUNC R26, R4 ;  /* 0x00000004001a7311 */ /* 0x0080e2000030d100 */
[----:B------:R-:W-:Y:S05]  /*4ca0*/  BRA `(.L_x_62102) ;  /* 0x0000000800507947 */ /* 0x000fea0003800000 */
.L_x_62110:
        /* <DEDUP_REMOVED lines=26> */
.L_x_62113:
        /* <DEDUP_REMOVED lines=14> */
.L_x_62112:
[----:B------:R-:W3:Y:S02]  /*4f30*/  LDG.E.U16 R26, desc[UR36][R4.64] ;  /* 0x00000024041a7981 */ /* 0x000ee4000c1e1500 */
[----:B---3--:R-:W-:-:S06]  /*4f40*/  IMAD.U32 R26, R26, 0x10000, RZ ;  /* 0x000100001a1a7824 */ /* 0x008fcc00078e00ff */
[----:B------:R-:W0:Y:S01]  /*4f50*/  F2I.FTZ.TRUNC.NTZ R26, R26 ;  /* 0x0000001a001a7305 */ /* 0x000e22000021f100 */
[----:B------:R-:W-:Y:S05]  /*4f60*/  BRA `(.L_x_62102) ;  /* 0x0000000400a07947 */ /* 0x000fea0003800000 */
.L_x_62109:
        /* <DEDUP_REMOVED lines=10> */
.L_x_62116:
        /* <DEDUP_REMOVED lines=21> */
.L_x_62120:
[----:B------:R-:W-:Y:S05]  /*5160*/  BSYNC.RECONVERGENT B1 ;  /* 0x0000000000017941 */ /* 0x000fea0003800200 */
.L_x_62119:
[----:B------:R-:W-:Y:S01]  /*5170*/  IMAD.SHL.U32 R0, R0, 0x100000, RZ ;  /* 0x0010000000007824 */ /* 0x000fe200078e00ff */
[----:B------:R-:W-:-:S04]  /*5180*/  LEA R3, R3, 0x3b800000, 0x17 ;  /* 0x3b80000003037811 */ /* 0x000fc800078eb8ff */
[----:B------:R-:W-:-:S07]  /*5190*/  LOP3.LUT R26, R3, R0, R7, 0xfe, !PT ;  /* 0x00000000031a7212 */ /* 0x000fce00078efe07 */
.L_x_62118:
[----:B------:R-:W-:Y:S05]  /*51a0*/  BSYNC.RECONVERGENT B0 ;  /* 0x0000000000007941 */ /* 0x000fea0003800200 */
.L_x_62117:
[----:B------:R-:W3:Y:S01]  /*51b0*/  F2I.FTZ.TRUNC.NTZ R26, R26 ;  /* 0x0000001a001a7305 */ /* 0x000ee2000021f100 */
[----:B------:R-:W-:Y:S05]  /*51c0*/  BRA `(.L_x_62102) ;  /* 0x0000000400087947 */ /* 0x000fea0003800000 */
.L_x_62115:
        /* <DEDUP_REMOVED lines=21> */
.L_x_62124:
[----:B------:R-:W-:Y:S05]  /*5320*/  BSYNC.RECONVERGENT B1 ;  /* 0x0000000000017941 */ /* 0x000fea0003800200 */
.L_x_62123:
[----:B------:R-:W-:Y:S01]  /*5330*/  IMAD.SHL.U32 R0, R0, 0x200000, RZ ;  /* 0x0020000000007824 */ /* 0x000fe200078e00ff */
[----:B------:R-:W-:-:S04]  /*5340*/  LEA R3, R3, 0x37800000, 0x17 ;  /* 0x3780000003037811 */ /* 0x000fc800078eb8ff */
[----:B------:R-:W-:-:S07]  /*5350*/  LOP3.LUT R26, R3, R0, R7, 0xfe, !PT ;  /* 0x00000000031a7212 */ /* 0x000fce00078efe07 */
.L_x_62122:
[----:B------:R-:W-:Y:S05]  /*5360*/  BSYNC.RECONVERGENT B0 ;  /* 0x0000000000007941 */ /* 0x000fea0003800200 */
.L_x_62121:
[----:B------:R-:W0:Y:S01]  /*5370*/  F2I.FTZ.TRUNC.NTZ R26, R26 ;  /* 0x0000001a001a7305 */ /* 0x000e22000021f100 */
[----:B------:R-:W-:Y:S05]  /*5380*/  BRA `(.L_x_62102) ;  /* 0x0000000000987947 */ /* 0x000fea0003800000 */
.L_x_62114:
        /* <DEDUP_REMOVED lines=14> */
.L_x_62128:
[----:B------:R-:W-:Y:S05]  /*5470*/  BSYNC.RECONVERGENT B0 ;  /* 0x0000000000007941 */ /* 0x000fea0003800200 */
.L_x_62127:
[----:B------:R-:W0:Y:S01]  /*5480*/  F2I.FTZ.TRUNC.NTZ R26, R26 ;  /* 0x0000001a001a7305 */ /* 0x000e22000021f100 */
[----:B------:R-:W-:Y:S05]  /*5490*/  BRA `(.L_x_62102) ;  /* 0x0000000000547947 */ /* 0x000fea0003800000 */
.L_x_62101:
        /* <DEDUP_REMOVED lines=16> */
.L_x_62129:
[----:B------:R-:W-:Y:S01]  /*55a0*/  IMAD.MOV.U32 R26, RZ, RZ, RZ ;  /* 0x000000ffff1a7224 */ /* 0x000fe200078e00ff */
[----:B------:R-:W-:Y:S06]  /*55b0*/  BRA `(.L_x_62102) ;  /* 0x00000000000c7947 */ /* 0x000fec0003800000 */
.L_x_62126:
[----:B------:R0:W5:Y:S01]  /*55c0*/  LDG.E R26, desc[UR36][R4.64] ;  /* 0x00000024041a7981 */ /* 0x000162000c1e1900 */
[----:B------:R-:W-:Y:S05]  /*55d0*/  BRA `(.L_x_62102) ;  /* 0x0000000000047947 */ /* 0x000fea0003800000 */
.L_x_62125:
[----:B------:R0:W5:Y:S02]  /*55e0*/  LDG.E R26, desc[UR36][R4.64] ;  /* 0x00000024041a7981 */ /* 0x000164000c1e1900 */
.L_x_62102:
[----:B------:R-:W-:-:S07]  /*55f0*/  VIADD R29, R29, 0x80 ;  /* 0x000000801d1d7836 */ /* 0x000fce0000000000 */
.L_x_62063:
[----:B------:R-:W-:Y:S05]  /*5600*/  BSYNC.RECONVERGENT B6 ;  /* 0x0000000000067941 */ /* 0x000fea0003800200 */
.L_x_62062:
        /* <DEDUP_REMOVED lines=24> */
.L_x_62135:
[----:B------:R0:W5:Y:S01]  /*5790*/  LDG.E.U8 R25, desc[UR36][R4.64] ;  /* 0x0000002404197981 */ /* 0x000162000c1e1100 */
[----:B------:R-:W-:Y:S05]  /*57a0*/  BRA `(.L_x_62137) ;  /* 0x0000000c00307947 */ /* 0x000fea0003800000 */
.L_x_62134:
        /* <DEDUP_REMOVED lines=8> */
.L_x_62139:
[----:B------:R3:W5:Y:S01]  /*5830*/  LDG.E R25, desc[UR36][R4.64] ;  /* 0x0000002404197981 */ /* 0x000762000c1e1900 */
[----:B------:R-:W-:Y:S05]  /*5840*/  BRA `(.L_x_62137) ;  /* 0x0000000c00087947 */ /* 0x000fea0003800000 */
.L_x_62138:
[----:B------:R2:W5:Y:S01]  /*5850*/  LDG.E.S16 R25, desc[UR36][R4.64] ;  /* 0x0000002404197981 */ /* 0x000562000c1e1700 */
[----:B------:R-:W-:Y:S05]  /*5860*/  BRA `(.L_x_62137) ;  /* 0x0000000c00007947 */ /* 0x000fea0003800000 */
.L_x_62133:
        /* <DEDUP_REMOVED lines=9> */
.L_x_62141:
[----:B------:R-:W2:Y:S02]  /*5900*/  LDG.E.U16 R4, desc[UR36][R4.64] ;  /* 0x0000002404047981 */ /* 0x000ea4000c1e1500 */
[----:B--2---:R-:W-:-:S06]  /*5910*/  HADD2.F32 R25, -RZ, R4.H0_H0 ;  /* 0x20000004ff197230 */ /* 0x004fcc0000004100 */
[----:B------:R-:W0:Y:S01]  /*5920*/  F2I.FTZ.TRUNC.NTZ R25, R25 ;  /* 0x0000001900197305 */ /* 0x000e22000021f100 */
[----:B------:R-:W-:Y:S05]  /*5930*/  BRA `(.L_x_62137) ;  /* 0x0000000800cc7947 */ /* 0x000fea0003800000 */
.L_x_62140:
        /* <DEDUP_REMOVED lines=9> */
.L_x_62143:
[----:B------:R-:W2:Y:S02]  /*59d0*/  LDG.E.U16 R4, desc[UR36][R4.64] ;  /* 0x0000002404047981 */ /* 0x000ea4000c1e1500 */
[----:B--2---:R-:W-:-:S06]  /*59e0*/  HADD2.F32 R25, -RZ, R4.H0_H0 ;  /* 0x20000004ff197230 */ /* 0x004fcc0000004100 */
[----:B------:R-:W0:Y:S01]  /*59f0*/  F2I.FTZ.TRUNC.NTZ R25, R25 ;  /* 0x0000001900197305 */ /* 0x000e22000021f100 */
[----:B------:R-:W-:Y:S05]  /*5a00*/  BRA `(.L_x_62137) ;  /* 0x0000000800987947 */ /* 0x000fea0003800000 */
.L_x_62142:
[----:B------:R-:W2:Y:S02]  /*5a10*/  LDG.E.64 R4, desc[UR36][R4.64] ;  /* 0x0000002404047981 */ /* 0x000ea4000c1e1b00 */
[----:B--2---:R0:W1:Y:S01]  /*5a20*/  F2I.F64.TRUNC R25, R4 ;  /* 0x0000000400197311 */ /* 0x004062000030d100 */
[----:B------:R-:W-:Y:S05]  /*5a30*/  BRA `(.L_x_62137) ;  /* 0x00000008008c7947 */ /* 0x000fea0003800000 */
.L_x_62132:
        /* <DEDUP_REMOVED lines=12> */
.L_x_62146:
[----:B------:R-:W2:Y:S02]  /*5b00*/  LDG.E.64 R4, desc[UR36][R4.64] ;  /* 0x0000002404047981 */ /* 0x000ea4000c1e1b00 */
[----:B--2---:R0:W1:Y:S01]  /*5b10*/  F2I.F64.TRUNC R25, R4 ;  /* 0x0000000400197311 */ /* 0x004062000030d100 */
[----:B------:R-:W-:Y:S05]  /*5b20*/  BRA `(.L_x_62137) ;  /* 0x0000000800507947 */ /* 0x000fea0003800000 */
.L_x_62145:
        /* <DEDUP_REMOVED lines=26> */
.L_x_62148:
        /* <DEDUP_REMOVED lines=14> */
.L_x_62147:
[----:B------:R-:W2:Y:S02]  /*5db0*/  LDG.E.U16 R25, desc[UR36][R4.64] ;  /* 0x0000002404197981 */ /* 0x000ea4000c1e1500 */
[----:B--2---:R-:W-:-:S06]  /*5dc0*/  IMAD.U32 R25, R25, 0x10000, RZ ;  /* 0x0001000019197824 */ /* 0x004fcc00078e00ff */
[----:B------:R-:W0:Y:S01]  /*5dd0*/  F2I.FTZ.TRUNC.NTZ R25, R25 ;  /* 0x0000001900197305 */ /* 0x000e22000021f100 */
[----:B------:R-:W-:Y:S05]  /*5de0*/  BRA `(.L_x_62137) ;  /* 0x0000000400a07947 */ /* 0x000fea0003800000 */
.L_x_62144:
        /* <DEDUP_REMOVED lines=10> */
.L_x_62151:
        /* <DEDUP_REMOVED lines=21> */
.L_x_62155:
[----:B------:R-:W-:Y:S05]  /*5fe0*/  BSYNC.RECONVERGENT B1 ;  /* 0x0000000000017941 */ /* 0x000fea0003800200 */
.L_x_62154:
[----:B------:R-:W-:Y:S01]  /*5ff0*/  IMAD.SHL.U32 R0, R0, 0x100000, RZ ;  /* 0x0010000000007824 */ /* 0x000fe200078e00ff */
[----:B------:R-:W-:-:S04]  /*6000*/  LEA R3, R3, 0x3b800000, 0x17 ;  /* 0x3b80000003037811 */ /* 0x000fc800078eb8ff */
[----:B------:R-:W-:-:S07]  /*6010*/  LOP3.LUT R25, R3, R0, R25, 0xfe, !PT ;  /* 0x0000000003197212 */ /* 0x000fce00078efe19 */
.L_x_62153:
[----:B------:R-:W-:Y:S05]  /*6020*/  BSYNC.RECONVERGENT B0 ;  /* 0x0000000000007941 */ /* 0x000fea0003800200 */
.L_x_62152:
[----:B------:R-:W0:Y:S01]  /*6030*/  F2I.FTZ.TRUNC.NTZ R25, R25 ;  /* 0x0000001900197305 */ /* 0x000e22000021f100 */
[----:B------:R-:W-:Y:S05]  /*6040*/  BRA `(.L_x_62137) ;  /* 0x0000000400087947 */ /* 0x000fea0003800000 */
.L_x_62150:
        /* <DEDUP_REMOVED lines=21> */
.L_x_62159:
[----:B------:R-:W-:Y:S05]  /*61a0*/  BSYNC.RECONVERGENT B1 ;  /* 0x0000000000017941 */ /* 0x000fea0003800200 */
.L_x_62158:
[----:B------:R-:W-:Y:S01]  /*61b0*/  IMAD.SHL.U32 R0, R0, 0x200000, RZ ;  /* 0x0020000000007824 */ /* 0x000fe200078e00ff */
[----:B------:R-:W-:-:S04]  /*61c0*/  LEA R3, R3, 0x37800000, 0x17 ;  /* 0x3780000003037811 */ /* 0x000fc800078eb8ff */
[----:B------:R-:W-:-:S07]  /*61d0*/  LOP3.LUT R25, R3, R0, R25, 0xfe, !PT ;  /* 0x0000000003197212 */ /* 0x000fce00078efe19 */
.L_x_62157:
[----:B------:R-:W-:Y:S05]  /*61e0*/  BSYNC.RECONVERGENT B0 ;  /* 0x0000000000007941 */ /* 0x000fea0003800200 */
.L_x_62156:
[----:B------:R-:W0:Y:S01]  /*61f0*/  F2I.FTZ.TRUNC.NTZ R25, R25 ;  /* 0x0000001900197305 */ /* 0x000e22000021f100 */
[----:B------:R-:W-:Y:S05]  /*6200*/  BRA `(.L_x_62137) ;  /* 0x0000000000987947 */ /* 0x000fea0003800000 */
.L_x_62149:
        /* <DEDUP_REMOVED lines=14> */
.L_x_62163:
[----:B------:R-:W-:Y:S05]  /*62f0*/  BSYNC.RECONVERGENT B0 ;  /* 0x0000000000007941 */ /* 0x000fea0003800200 */
.L_x_62162:
[----:B------:R-:W0:Y:S01]  /*6300*/  F2I.FTZ.TRUNC.NTZ R25, R25 ;  /* 0x0000001900197305 */ /* 0x000e22000021f100 */
[----:B------:R-:W-:Y:S05]  /*6310*/  BRA `(.L_x_62137) ;  /* 0x0000000000547947 */ /* 0x000fea0003800000 */
.L_x_62136:
        /* <DEDUP_REMOVED lines=16> */
.L_x_62164:
[----:B------:R-:W-:Y:S01]  /*6420*/  IMAD.MOV.U32 R25, RZ, RZ, RZ ;  /* 0x000000ffff197224 */ /* 0x000fe200078e00ff */
[----:B------:R-:W-:Y:S06]  /*6430*/  BRA `(.L_x_62137) ;  /* 0x00000000000c7947 */ /* 0x000fec0003800000 */
.L_x_62161:
[----:B------:R0:W5:Y:S01]  /*6440*/  LDG.E R25, desc[UR36][R4.64] ;  /* 0x0000002404197981 */ /* 0x000162000c1e1900 */
[----:B------:R-:W-:Y:S05]  /*6450*/  BRA `(.L_x_62137) ;  /* 0x0000000000047947 */ /* 0x000fea0003800000 */
.L_x_62160:
[----:B------:R0:W5:Y:S02]  /*6460*/  LDG.E R25, desc[UR36][R4.64] ;  /* 0x0000002404197981 */ /* 0x000164000c1e1900 */
.L_x_62137:
        /* <DEDUP_REMOVED lines=19> */
.L_x_62168:
[----:B------:R0:W5:Y:S01]  /*65a0*/  LDG.E.U8 R17, desc[UR36][R4.64] ;  /* 0x0000002404117981 */ /* 0x000162000c1e1100 */
[----:B------:R-:W-:Y:S05]  /*65b0*/  BRA `(.L_x_62131) ;  /* 0x0000000c002c7947 */ /* 0x000fea0003800000 */
.L_x_62167:
        /* <DEDUP_REMOVED lines=8> */
.L_x_62171:
[----:B------:R0:W5:Y:S01]  /*6640*/  LDG.E R17, desc[UR36][R4.64] ;  /* 0x0000002404117981 */ /* 0x000162000c1e1900 */
[----:B------:R-:W-:Y:S05]  /*6650*/  BRA `(.L_x_62131) ;  /* 0x0000000c00047947 */ /* 0x000fea0003800000 */
.L_x_62170:
[----:B------:R0:W5:Y:S01]  /*6660*/  LDG.E.S16 R17, desc[UR36][R4.64] ;  /* 0x0000002404117981 */ /* 0x000162000c1e1700 */
[----:B------:R-:W-:Y:S05]  /*6670*/  BRA `(.L_x_62131) ;  /* 0x0000000800fc7947 */ /* 0x000fea0003800000 */
.L_x_62166:
        /* <DEDUP_REMOVED lines=9> */
.L_x_62173:
[----:B------:R-:W2:Y:S02]  /*6710*/  LDG.E.U16 R4, desc[UR36][R4.64] ;  /* 0x0000002404047981 */ /* 0x000ea4000c1e1500 */
[----:B--2---:R-:W-:-:S06]  /*6720*/  HADD2.F32 R17, -RZ, R4.H0_H0 ;  /* 0x20000004ff117230 */ /* 0x004fcc0000004100 */
[----:B------:R-:W0:Y:S01]  /*6730*/  F2I.FTZ.TRUNC.NTZ R17, R17 ;  /* 0x0000001100117305 */ /* 0x000e22000021f100 */
[----:B------:R-:W-:Y:S05]  /*6740*/  BRA `(.L_x_62131) ;  /* 0x0000000800c87947 */ /* 0x000fea0003800000 */
.L_x_62172:
        /* <DEDUP_REMOVED lines=9> */
.L_x_62175:
[----:B------:R-:W2:Y:S02]  /*67e0*/  LDG.E.U16 R4, desc[UR36][R4.64] ;  /* 0x0000002404047981 */ /* 0x000ea4000c1e1500 */
[----:B--2---:R-:W-:-:S06]  /*67f0*/  HADD2.F32 R17, -RZ, R4.H0_H0 ;  /* 0x20000004ff117230 */ /* 0x004fcc0000004100 */
[----:B------:R-:W0:Y:S01]  /*6800*/  F2I.FTZ.TRUNC.NTZ R17, R17 ;  /* 0x0000001100117305 */ /* 0x000e22000021f100 */
[----:B------:R-:W-:Y:S05]  /*6810*/  BRA `(.L_x_62131) ;  /* 0x0000000800947947 */ /* 0x000fea0003800000 */
.L_x_62174:
[----:B------:R-:W2:Y:S02]  /*6820*/  LDG.E.64 R4, desc[UR36][R4.64] ;  /* 0x0000002404047981 */ /* 0x000ea4000c1e1b00 */
[----:B--2---:R0:W1:Y:S01]  /*6830*/  F2I.F64.TRUNC R17, R4 ;  /* 0x0000000400117311 */ /* 0x004062000030d100 */
[----:B------:R-:W-:Y:S05]  /*6840*/  BRA `(.L_x_62131) ;  /* 0x0000000800887947 */ /* 0x000fea0003800000 */
.L_x_62165:
        /* <DEDUP_REMOVED lines=12> */
.L_x_62178:
[----:B------:R-:W2:Y:S02]  /*6910*/  LDG.E.64 R4, desc[UR36][R4.64] ;  /* 0x0000002404047981 */ /* 0x000ea4000c1e1b00 */
[----:B--2---:R0:W1:Y:S01]  /*6920*/  F2I.F64.TRUNC R17, R4 ;  /* 0x0000000400117311 */ /* 0x004062000030d100 */
[----:B------:R-:W-:Y:S05]  /*6930*/  BRA `(.L_x_62131) ;  /* 0x00000008004c7947 */ /* 0x000fea0003800000 */
.L_x_62177:
        /* <DEDUP_REMOVED lines=26> */
.L_x_62180:
        /* <DEDUP_REMOVED lines=14> */
.L_x_62179:
[----:B------:R-:W2:Y:S02]  /*6bc0*/  LDG.E.U16 R17, desc[UR36][R4.64] ;  /* 0x0000002404117981 */ /* 0x000ea4000c1e1500 */
[----:B--2---:R-:W-:-:S06]  /*6bd0*/  IMAD.U32 R17, R17, 0x10000, RZ ;  /* 0x0001000011117824 */ /* 0x004fcc00078e00ff */
[----:B------:R-:W0:Y:S01]  /*6be0*/  F2I.FTZ.TRUNC.NTZ R17, R17 ;  /* 0x0000001100117305 */ /* 0x000e22000021f100 */
[----:B------:R-:W-:Y:S05]  /*6bf0*/  BRA `(.L_x_62131) ;  /* 0x00000004009c7947 */ /* 0x000fea0003800000 */
.L_x_62176:
        /* <DEDUP_REMOVED lines=10> */
.L_x_62183:
        /* <DEDUP_REMOVED lines=21> */
.L_x_62187:
[----:B------:R-:W-:Y:S05]  /*6df0*/  BSYNC.RECONVERGENT B1 ;  /* 0x0000000000017941 */ /* 0x000fea0003800200 */
.L_x_62186:
[----:B------:R-:W-:Y:S01]  /*6e00*/  IMAD.SHL.U32 R0, R0, 0x100000, RZ ;  /* 0x0010000000007824 */ /* 0x000fe200078e00ff */
[----:B------:R-:W-:-:S04]  /*6e10*/  LEA R3, R3, 0x3b800000, 0x17 ;  /* 0x3b80000003037811 */ /* 0x000fc800078eb8ff */
[----:B------:R-:W-:-:S07]  /*6e20*/  LOP3.LUT R17, R3, R0, R17, 0xfe, !PT ;  /* 0x0000000003117212 */ /* 0x000fce00078efe11 */
.L_x_62185:
[----:B------:R-:W-:Y:S05]  /*6e30*/  BSYNC.RECONVERGENT B0 ;  /* 0x0000000000007941 */ /* 0x000fea0003800200 */
.L_x_62184:
[----:B------:R-:W0:Y:S01]  /*6e40*/  F2I.FTZ.TRUNC.NTZ R17, R17 ;  /* 0x0000001100117305 */ /* 0x000e22000021f100 */
[----:B------:R-:W-:Y:S05]  /*6e50*/  BRA `(.L_x_62131) ;  /* 0x0000000400047947 */ /* 0x000fea0003800000 */
.L_x_62182:
        /* <DEDUP_REMOVED lines=21> */
.L_x_62191:
[----:B------:R-:W-:Y:S05]  /*6fb0*/  BSYNC.RECONVERGENT B1 ;  /* 0x0000000000017941 */ /* 0x000fea0003800200 */
.L_x_62190:
[----:B------:R-:W-:Y:S01]  /*6fc0*/  IMAD.SHL.U32 R0, R0, 0x200000, RZ ;  /* 0x0020000000007824 */ /* 0x000fe200078e00ff */
[----:B------:R-:W-:-:S04]  /*6fd0*/  LEA R3, R3, 0x37800000, 0x17 ;  /* 0x3780000003037811 */ /* 0x000fc800078eb8ff */
[----:B------:R-:W-:-:S07]  /*6fe0*/  LOP3.LUT R17, R3, R0, R17, 0xfe, !PT ;  /* 0x0000000003117212 */ /* 0x000fce00078efe11 */
.L_x_62189:
[----:B------:R-:W-:Y:S05]  /*6ff0*/  BSYNC.RECONVERGENT B0 ;  /* 0x0000000000007941 */ /* 0x000fea0003800200 */
.L_x_62188:
[----:B------:R-:W0:Y:S01]  /*7000*/  F2I.FTZ.TRUNC.NTZ R17, R17 ;  /* 0x0000001100117305 */ /* 0x000e22000021f100 */
[----:B------:R-:W-:Y:S05]  /*7010*/  BRA `(.L_x_62131) ;  /* 0x0000000000947947 */ /* 0x000fea0003800000 */
.L_x_62181:
        /* <DEDUP_REMOVED lines=14> */
.L_x_62195:
[----:B------:R-:W-:Y:S05]  /*7100*/  BSYNC.RECONVERGENT B0 ;  /* 0x0000000000007941 */ /* 0x000fea0003800200 */
.L_x_62194:
[----:B------:R-:W0:Y:S01]  /*7110*/  F2I.FTZ.TRUNC.NTZ R17, R17 ;  /* 0x0000001100117305 */ /* 0x000e22000021f100 */
[----:B------:R-:W-:Y:S05]  /*7120*/  BRA `(.L_x_62131) ;  /* 0x0000000000507947 */ /* 0x000fea0003800000 */
.L_x_62169:
        /* <DEDUP_REMOVED lines=16> */
.L_x_62196:
[----:B------:R-:W-:Y:S05]  /*7230*/  BRA `(.L_x_62131) ;  /* 0x00000000000c7947 */ /* 0x000fea0003800000 */
.L_x_62193:
[----:B------:R0:W5:Y:S01]  /*7240*/  LDG.E R17, desc[UR36][R4.64] ;  /* 0x0000002404117981 */ /* 0x000162000c1e1900 */
[----:B------:R-:W-:Y:S05]  /*7250*/  BRA `(.L_x_62131) ;  /* 0x0000000000047947 */ /* 0x000fea0003800000 */
.L_x_62192:
[----:B------:R0:W5:Y:S02]  /*7260*/  LDG.E R17, desc[UR36][R4.64] ;  /* 0x0000002404117981 */ /* 0x000164000c1e1900 */
.L_x_62131:
[----:B------:R-:W-:Y:S05]  /*7270*/  BSYNC.RECONVERGENT B6 ;  /* 0x0000000000067941 */ /* 0x000fea0003800200 */
.L_x_62130:
[----:B------:R-:W-:Y:S01]  /*7280*/  ISETP.GE.AND P0, PT, R23, R16, PT ;  /* 0x000000101700720c */ /* 0x000fe20003f06270 */
[----:B------:R-:W-:-:S12]  /*7290*/  BSSY.RECONVERGENT B0, `(.L_x_62197) ;  /* 0x000001c000007945 */ /* 0x000fd80003800200 */
[----:B------:R-:W-:Y:S05]  /*72a0*/  @P0 BRA `(.L_x_62198) ;  /* 0x0000000000680947 */ /* 0x000fea0003800000 */
[----:B01---5:R-:W-:-:S13]  /*72b0*/  ISETP.GE.AND P0, PT, R19, RZ, PT ;  /* 0x000000ff1300720c */ /* 0x023fda0003f06270 */
[----:B------:R-:W-:Y:S05]  /*72c0*/  @!P0 BRA `(.L_x_62199) ;  /* 0x00000000003c8947 */ /* 0x000fea0003800000 */
[----:B------:R-:W-:Y:S01]  /*72d0*/  ISETP.NE.AND P0, PT, R19, RZ, PT ;  /* 0x000000ff1300720c */ /* 0x000fe20003f05270 */
[----:B------:R-:W-:Y:S01]  /*72e0*/  BSSY.RECONVERGENT B1, `(.L_x_62200) ;  /* 0x000000c000017945 */ /* 0x000fe20003800200 */
[----:B--234-:R-:W-:-:S11]  /*72f0*/  IMAD.MOV.U32 R5, RZ, RZ, 0x1 ;  /* 0x00000001ff057424 */ /* 0x01cfd600078e00ff */
[----:B------:R-:W-:Y:S05]  /*7300*/  @!P0 BRA `(.L_x_62201) ;  /* 0x0000000000248947 */ /* 0x000fea0003800000 */
[----:B------:R-:W-:-:S07]  /*7310*/  IMAD.MOV.U32 R5, RZ, RZ, 0x1 ;  /* 0x00000001ff057424 */ /* 0x000fce00078e00ff */
.L_x_62202:
        /* <DEDUP_REMOVED lines=8> */
.L_x_62201:
[----:B------:R-:W-:Y:S05]  /*73a0*/  BSYNC.RECONVERGENT B1 ;  /* 0x0000000000017941 */ /* 0x000fea0003800200 */
.L_x_62200:
[----:B------:R-:W-:Y:S05]  /*73b0*/  BRA `(.L_x_62198) ;  /* 0x0000000000247947 */ /* 0x000fea0003800000 */
.L_x_62199:
[----:B------:R-:W-:Y:S01]  /*73c0*/  ISETP.NE.AND P0, PT, R28, 0x1, PT ;  /* 0x000000011c00780c */ /* 0x000fe20003f05270 */
[----:B--234-:R-:W-:-:S12]  /*73d0*/  IMAD.MOV.U32 R5, RZ, RZ, R28 ;  /* 0x000000ffff057224 */ /* 0x01cfd800078e001c */
[----:B------:R-:W-:Y:S05]  /*73e0*/  @!P0 BRA `(.L_x_62198) ;  /* 0x0000000000188947 */ /* 0x000fea0003800000 */
[----:B------:R-:W-:-:S13]  /*73f0*/  ISETP.NE.AND P0, PT, R28, -0x1, PT ;  /* 0xffffffff1c00780c */ /* 0x000fda0003f05270 */
[----:B------:R-:W-:Y:S01]  /*7400*/  @!P0 LOP3.LUT R19, R19, 0x1, RZ, 0xc0, !PT ;  /* 0x0000000113138812 */ /* 0x000fe200078ec0ff */
[----:B------:R-:W-:-:S03]  /*7410*/  @!P0 IMAD.MOV.U32 R5, RZ, RZ, 0x1 ;  /* 0x00000001ff058424 */ /* 0x000fc600078e00ff */
[----:B------:R-:W-:-:S04]  /*7420*/  @!P0 ISETP.NE.U32.AND P1, PT, R19, 0x1, PT ;  /* 0x000000011300880c */ /* 0x000fc80003f25070 */
[----:B------:R-:W-:Y:S01]  /*7430*/  @!P0 SEL R5, R5, 0xffffffff, P1 ;  /* 0xffffffff05058807 */ /* 0x000fe20000800000 */
[----:B------:R-:W-:-:S08]  /*7440*/  @P0 IMAD.MOV.U32 R5, RZ, RZ, RZ ;  /* 0x000000ffff050224 */ /* 0x000fd000078e00ff */
.L_x_62198:
[----:B------:R-:W-:Y:S05]  /*7450*/  BSYNC.RECONVERGENT B0 ;  /* 0x0000000000007941 */ /* 0x000fea0003800200 */
.L_x_62197:
[----:B01---5:R-:W-:Y:S01]  /*7460*/  VIADD R19, R23, 0x80 ;  /* 0x0000008017137836 */ /* 0x023fe20000000000 */
[----:B------:R-:W-:Y:S04]  /*7470*/  BSSY.RECONVERGENT B0, `(.L_x_62203) ;  /* 0x0000025000007945 */ /* 0x000fe80003800200 */
[----:B------:R-:W-:-:S13]  /*7480*/  ISETP.GE.AND P0, PT, R19, R16, PT ;  /* 0x000000101300720c */ /* 0x000fda0003f06270 */
[----:B------:R-:W-:Y:S05]  /*7490*/  @P0 BRA `(.L_x_62204) ;  /* 0x0000000000880947 */ /* 0x000fea0003800000 */
[----:B---3--:R-:W-:-:S13]  /*74a0*/  ISETP.GE.AND P0, PT, R27, RZ, PT ;  /* 0x000000ff1b00720c */ /* 0x008fda0003f06270 */
        /* <DEDUP_REMOVED lines=8> */
[----:B--2-4-:R-:W-:-:S03]  /*7530*/  IMAD R0, R18, R18, RZ ;  /* 0x0000001212007224 */ /* 0x014fc600078e02ff */
[----:B------:R-:W-:-:S03]  /*7540*/  SEL R24, R18, 0x1, !P0 ;  /* 0x0000000112187807 */ /* 0x000fc60004000000 */
[----:B------:R-:W-:Y:S06]  /*7550*/  @!P1 BRA `(.L_x_62207) ;  /* 0x00000000002c9947 */ /* 0x000fec0003800000 */
[----:B------:R-:W-:Y:S01]  /*7560*/  SHF.R.U32.HI R27, RZ, 0x1, R27 ;  /* 0x00000001ff1b7819 */ /* 0x000fe2000001161b */
[----:B------:R-:W-:-:S07]  /*7570*/  IMAD.MOV.U32 R4, RZ, RZ, R0 ;  /* 0x000000ffff047224 */ /* 0x000fce00078e0000 */
.L_x_62208:
[C---:B------:R-:W-:Y:S02]  /*7580*/  ISETP.GE.U32.AND P1, PT, R27.reuse, 0x2, PT ;  /* 0x000000021b00780c */ /* 0x040fe40003f26070 */
[----:B------:R-:W-:-:S04]  /*7590*/  LOP3.LUT R0, R27, 0x1, RZ, 0xc0, !PT ;  /* 0x000000011b007812 */ /* 0x000fc800078ec0ff */
[----:B------:R-:W-:Y:S02]  /*75a0*/  ISETP.NE.U32.AND P0, PT, R0, 0x1, PT ;  /* 0x000000010000780c */ /* 0x000fe40003f05070 */
[----:B------:R-:W-:Y:S02]  /*75b0*/  SHF.R.U32.HI R0, RZ, 0x1, R27 ;  /* 0x00000001ff007819 */ /* 0x000fe4000001161b */
[C---:B------:R-:W-:Y:S01]  /*75c0*/  SEL R3, R4.reuse, 0x1, !P0 ;  /* 0x0000000104037807 */ /* 0x040fe20004000000 */
[----:B------:R-:W-:Y:S02]  /*75d0*/  IMAD R4, R4, R4, RZ ;  /* 0x0000000404047224 */ /* 0x000fe400078e02ff */
[----:B------:R-:W-:Y:S02]  /*75e0*/  IMAD.MOV.U32 R27, RZ, RZ, R0 ;  /* 0x000000ffff1b7224 */ /* 0x000fe400078e0000 */
[----:B------:R-:W-:Y:S01]  /*75f0*/  IMAD R24, R3, R24, RZ ;  /* 0x0000001803187224 */ /* 0x000fe200078e02ff */
[----:B------:R-:W-:Y:S06]  /*7600*/  @P1 BRA `(.L_x_62208) ;  /* 0xfffffffc00dc1947 */ /* 0x000fec000383ffff */
.L_x_62207:
[----:B------:R-:W-:Y:S05]  /*7610*/  BSYNC.RECONVERGENT B1 ;  /* 0x0000000000017941 */ /* 0x000fea0003800200 */
.L_x_62206:
[----:B------:R-:W-:Y:S05]  /*7620*/  BRA `(.L_x_62204) ;  /* 0x0000000000247947 */ /* 0x000fea0003800000 */
.L_x_62205:
[----:B--2-4-:R-:W-:Y:S01]  /*7630*/  ISETP.NE.AND P0, PT, R18, 0x1, PT ;  /* 0x000000011200780c */ /* 0x014fe20003f05270 */
        /* <DEDUP_REMOVED lines=8> */
.L_x_62204:
[----:B------:R-:W-:Y:S05]  /*76c0*/  BSYNC.RECONVERGENT B0 ;  /* 0x0000000000007941 */ /* 0x000fea0003800200 */
.L_x_62203:
[----:B------:R-:W-:Y:S01]  /*76d0*/  VIADD R3, R23, 0x100 ;  /* 0x0000010017037836 */ /* 0x000fe20000000000 */
[----:B------:R-:W-:Y:S04]  /*76e0*/  BSSY.RECONVERGENT B0, `(.L_x_62209) ;  /* 0x0000025000007945 */ /* 0x000fe80003800200 */
[----:B------:R-:W-:-:S13]  /*76f0*/  ISETP.GE.AND P0, PT, R3, R16, PT ;  /* 0x000000100300720c */ /* 0x000fda0003f06270 */
[----:B------:R-:W-:Y:S05]  /*7700*/  @P0 BRA `(.L_x_62210) ;  /* 0x0000000000880947 */ /* 0x000fea0003800000 */
[----:B---3--:R-:W-:-:S13]  /*7710*/  ISETP.GE.AND P0, PT, R26, RZ, PT ;  /* 0x000000ff1a00720c */ /* 0x008fda0003f06270 */
[----:B------:R-:W-:Y:S05]  /*7720*/  @!P0 BRA `(.L_x_62211) ;  /* 0x00000000005c8947 */ /* 0x000fea0003800000 */
[----:B------:R-:W-:Y:S01]  /*7730*/  ISETP.NE.AND P0, PT, R26, RZ, PT ;  /* 0x000000ff1a00720c */ /* 0x000fe20003f05270 */
[----:B------:R-:W-:Y:S01]  /*7740*/  BSSY.RECONVERGENT B1, `(.L_x_62212) ;  /* 0x0000014000017945 */ /* 0x000fe20003800200 */
[----:B--2-4-:R-:W-:-:S11]  /*7750*/  IMAD.MOV.U32 R18, RZ, RZ, 0x1 ;  /* 0x00000001ff127424 */ /* 0x014fd600078e00ff */
[----:B------:R-:W-:Y:S05]  /*7760*/  @!P0 BRA `(.L_x_62213) ;  /* 0x0000000000448947 */ /* 0x000fea0003800000 */
[C---:B------:R-:W-:Y:S02]  /*7770*/  ISETP.GE.U32.AND P1, PT, R26.reuse, 0x2, PT ;  /* 0x000000021a00780c */ /* 0x040fe40003f26070 */
[----:B------:R-:W-:-:S04]  /*7780*/  LOP3.LUT R0, R26, 0x1, RZ, 0xc0, !PT ;  /* 0x000000011a007812 */ /* 0x000fc800078ec0ff */
[----:B------:R-:W-:Y:S01]  /*7790*/  ISETP.NE.U32.AND P0, PT, R0, 0x1, PT ;  /* 0x000000010000780c */ /* 0x000fe20003f05070 */
[----:B------:R-:W-:-:S03]  /*77a0*/  IMAD R0, R22, R22, RZ ;  /* 0x0000001616007224 */ /* 0x000fc600078e02ff */
[----:B------:R-:W-:-:S03]  /*77b0*/  SEL R18, R22, 0x1, !P0 ;  /* 0x0000000116127807 */ /* 0x000fc60004000000 */
[----:B------:R-:W-:Y:S06]  /*77c0*/  @!P1 BRA `(.L_x_62213) ;  /* 0x00000000002c9947 */ /* 0x000fec0003800000 */
[----:B------:R-:W-:Y:S01]  /*77d0*/  SHF.R.U32.HI R26, RZ, 0x1, R26 ;  /* 0x00000001ff1a7819 */ /* 0x000fe2000001161a */
[----:B------:R-:W-:-:S07]  /*77e0*/  IMAD.MOV.U32 R4, RZ, RZ, R0 ;  /* 0x000000ffff047224 */ /* 0x000fce00078e0000 */
.L_x_62214:
        /* <DEDUP_REMOVED lines=9> */
.L_x_62213:
[----:B------:R-:W-:Y:S05]  /*7880*/  BSYNC.RECONVERGENT B1 ;  /* 0x0000000000017941 */ /* 0x000fea0003800200 */
.L_x_62212:
[----:B------:R-:W-:Y:S05]  /*7890*/  BRA `(.L_x_62210) ;  /* 0x0000000000247947 */ /* 0x000fea0003800000 */
.L_x_62211:
        /* <DEDUP_REMOVED lines=9> */
.L_x_62210:
[----:B------:R-:W-:Y:S05]  /*7930*/  BSYNC.RECONVERGENT B0 ;  /* 0x0000000000007941 */ /* 0x000fea0003800200 */
.L_x_62209:
[----:B------:R-:W-:Y:S01]  /*7940*/  VIADD R3, R23, 0x180 ;  /* 0x0000018017037836 */ /* 0x000fe20000000000 */
[----:B------:R-:W-:Y:S04]  /*7950*/  BSSY.RECONVERGENT B0, `(.L_x_62215) ;  /* 0x0000025000007945 */ /* 0x000fe80003800200 */
[----:B------:R-:W-:-:S13]  /*7960*/  ISETP.GE.AND P0, PT, R3, R16, PT ;  /* 0x000000100300720c */ /* 0x000fda0003f06270 */
[----:B------:R-:W-:Y:S05]  /*7970*/  @P0 BRA `(.L_x_62216) ;  /* 0x0000000000880947 */ /* 0x000fea0003800000 */
[----:B------:R-:W-:-:S13]  /*7980*/  ISETP.GE.AND P0, PT, R17, RZ, PT ;  /* 0x000000ff1100720c */ /* 0x000fda0003f06270 */
        /* <DEDUP_REMOVED lines=12> */
[----:B---3--:R-:W-:-:S07]  /*7a50*/  IMAD.MOV.U32 R4, RZ, RZ, R0 ;  /* 0x000000ffff047224 */ /* 0x008fce00078e0000 */
.L_x_62220:
        /* <DEDUP_REMOVED lines=9> */
.L_x_62219:
[----:B------:R-:W-:Y:S05]  /*7af0*/  BSYNC.RECONVERGENT B1 ;  /* 0x0000000000017941 */ /* 0x000fea0003800200 */
.L_x_62218:
[----:B------:R-:W-:Y:S05]  /*7b00*/  BRA `(.L_x_62216) ;  /* 0x0000000000247947 */ /* 0x000fea0003800000 */
.L_x_62217:
[----:B------:R-:W-:Y:S01]  /*7b10*/  ISETP.NE.AND P0, PT, R25, 0x1, PT ;  /* 0x000000011900780c */ /* 0x000fe20003f05270 */
[----:B--2-4-:R-:W-:-:S12]  /*7b20*/  IMAD.MOV.U32 R22, RZ, RZ, R25 ;  /* 0x000000ffff167224 */ /* 0x014fd800078e0019 */
[----:B------:R-:W-:Y:S05]  /*7b30*/  @!P0 BRA `(.L_x_62216) ;  /* 0x0000000000188947 */ /* 0x000fea0003800000 */
[----:B------:R-:W-:-:S13]  /*7b40*/  ISETP.NE.AND P0, PT, R25, -0x1, PT ;  /* 0xffffffff1900780c */ /* 0x000fda0003f05270 */
[----:B------:R-:W-:Y:S01]  /*7b50*/  @!P0 LOP3.LUT R17, R17, 0x1, RZ, 0xc0, !PT ;  /* 0x0000000111118812 */ /* 0x000fe200078ec0ff */
[----:B------:R-:W-:-:S03]  /*7b60*/  @!P0 IMAD.MOV.U32 R22, RZ, RZ, 0x1 ;  /* 0x00000001ff168424 */ /* 0x000fc600078e00ff */
[----:B------:R-:W-:-:S04]  /*7b70*/  @!P0 ISETP.NE.U32.AND P1, PT, R17, 0x1, PT ;  /* 0x000000011100880c */ /* 0x000fc80003f25070 */
[----:B------:R-:W-:Y:S01]  /*7b80*/  @!P0 SEL R22, R22, 0xffffffff, P1 ;  /* 0xffffffff16168807 */ /* 0x000fe20000800000 */
[----:B------:R-:W-:-:S08]  /*7b90*/  @P0 IMAD.MOV.U32 R22, RZ, RZ, RZ ;  /* 0x000000ffff160224 */ /* 0x000fd000078e00ff */
.L_x_62216:
[----:B------:R-:W-:Y:S05]  /*7ba0*/  BSYNC.RECONVERGENT B0 ;  /* 0x0000000000007941 */ /* 0x000fea0003800200 */
.L_x_62215:
[----:B------:R-:W0:Y:S01]  /*7bb0*/  LDC.U8 R17, c[0x0][0x3b8] ;  /* 0x0000ee00ff117b82 */ /* 0x000e220000000000 */
[----:B------:R-:W-:Y:S01]  /*7bc0*/  ISETP.GE.AND P0, PT, R23, R16, PT ;  /* 0x000000101700720c */ /* 0x000fe20003f06270 */
[----:B------:R-:W-:Y:S04]  /*7bd0*/  BSSY.RECONVERGENT B7, `(.L_x_62221) ;  /* 0x00002d1000077945 */ /* 0x000fe80003800200 */
[----:B------:R-:W-:Y:S08]  /*7be0*/  BSSY.RELIABLE B6, `(.L_x_62222) ;  /* 0x00001ea000067945 */ /* 0x000ff00003800100 */
[----:B------:R-:W-:Y:S05]  /*7bf0*/  @P0 BRA `(.L_x_62223) ;  /* 0x0000001c00940947 */ /* 0x000fea0003800000 */
[----:B------:R-:W1:Y:S01]  /*7c00*/  LDCU UR4, c[0x0][0x3bc] ;  /* 0x00007780ff0477ac */ /* 0x000e620008000800 */
[----:B------:R-:W5:Y:S01]  /*7c10*/  LDC.64 R8, c[0x0][0x390] ;  /* 0x0000e400ff087b82 */ /* 0x000f620000000a00 */
[----:B------:R-:W-:Y:S01]  /*7c20*/  IMAD R0, R2, 0x200, R23 ;  /* 0x0000020002007824 */ /* 0x000fe200078e0217 */
[----:B0-234-:R-:W-:-:S03]  /*7c30*/  PRMT R4, R17, 0x9910, RZ ;  /* 0x0000991011047816 */ /* 0x01dfc600000000ff */
[----:B-1----:R-:W-:Y:S02]  /*7c40*/  IMAD R3, R0, UR4, RZ ;  /* 0x0000000400037c24 */ /* 0x002fe4000f8e02ff */
        /* <DEDUP_REMOVED lines=16> */
.L_x_62227:
[----:B------:R0:W-:Y:S01]  /*7d50*/  STG.E.U8 desc[UR36][R8.64], R5 ;  /* 0x0000000508007986 */ /* 0x0001e2000c101124 */
[----:B------:R-:W-:Y:S01]  /*7d60*/  IMAD.MOV.U32 R23, RZ, RZ, R19 ;  /* 0x000000ffff177224 */ /* 0x000fe200078e0013 */
[----:B------:R-:W-:Y:S06]  /*7d70*/  BRA `(.L_x_62229) ;  /* 0x0000000c00947947 */ /* 0x000fec0003800000 */
.L_x_62226:
        /* <DEDUP_REMOVED lines=11> */
.L_x_62231:
[----:B------:R0:W-:Y:S01]  /*7e30*/  STG.E desc[UR36][R8.64], R5 ;  /* 0x0000000508007986 */ /* 0x0001e2000c101924 */
[----:B------:R-:W-:Y:S01]  /*7e40*/  IMAD.MOV.U32 R23, RZ, RZ, R19 ;  /* 0x000000ffff177224 */ /* 0x000fe200078e0013 */
[----:B------:R-:W-:Y:S06]  /*7e50*/  BRA `(.L_x_62229) ;  /* 0x0000000c005c7947 */ /* 0x000fec0003800000 */
.L_x_62230:
[----:B------:R0:W-:Y:S01]  /*7e60*/  STG.E.U16 desc[UR36][R8.64], R5 ;  /* 0x0000000508007986 */ /* 0x0001e2000c101524 */
[----:B------:R-:W-:Y:S01]  /*7e70*/  IMAD.MOV.U32 R23, RZ, RZ, R19 ;  /* 0x000000ffff177224 */ /* 0x000fe200078e0013 */
[----:B------:R-:W-:Y:S06]  /*7e80*/  BRA `(.L_x_62229) ;  /* 0x0000000c00507947 */ /* 0x000fec0003800000 */
.L_x_62225:
        /* <DEDUP_REMOVED lines=10> */
.L_x_62233:
[----:B------:R-:W-:Y:S01]  /*7f30*/  I2FP.F32.S32 R0, R5 ;  /* 0x0000000500007245 */ /* 0x000fe20000201400 */
[----:B------:R-:W-:-:S03]  /*7f40*/  IMAD.MOV.U32 R23, RZ, RZ, R19 ;  /* 0x000000ffff177224 */ /* 0x000fc600078e0013 */
[----:B------:R-:W-:-:S05]  /*7f50*/  F2FP.F16.F32.PACK_AB R0, RZ, R0 ;  /* 0x00000000ff00723e */ /* 0x000fca00000000ff */
[----:B------:R0:W-:Y:S01]  /*7f60*/  STG.E.U16 desc[UR36][R8.64], R0 ;  /* 0x0000000008007986 */ /* 0x0001e2000c101524 */
[----:B------:R-:W-:Y:S05]  /*7f70*/  BRA `(.L_x_62229) ;  /* 0x0000000c00147947 */ /* 0x000fea0003800000 */
.L_x_62232:
        /* <DEDUP_REMOVED lines=11> */
.L_x_62235:
[----:B------:R-:W-:Y:S01]  /*8030*/  I2FP.F32.S32 R5, R5 ;  /* 0x0000000500057245 */ /* 0x000fe20000201400 */
[----:B------:R-:W-:-:S03]  /*8040*/  IMAD.MOV.U32 R23, RZ, RZ, R19 ;  /* 0x000000ffff177224 */ /* 0x000fc600078e0013 */
[----:B------:R-:W-:-:S04]  /*8050*/  F2FP.F16.F32.PACK_AB R3, RZ, R5 ;  /* 0x00000005ff03723e */ /* 0x000fc800000000ff */
[----:B------:R-:W-:-:S05]  /*8060*/  PRMT R3, R3, 0x5410, RZ ;  /* 0x0000541003037816 */ /* 0x000fca00000000ff */
[----:B------:R2:W-:Y:S01]  /*8070*/  STG.E desc[UR36][R8.64], R3 ;  /* 0x0000000308007986 */ /* 0x0005e2000c101924 */
[----:B------:R-:W-:Y:S05]  /*8080*/  BRA `(.L_x_62229) ;  /* 0x0000000800d07947 */ /* 0x000fea0003800000 */
.L_x_62234:
[----:B------:R-:W0:Y:S01]  /*8090*/  I2F.F64 R4, R5 ;  /* 0x0000000500047312 */ /* 0x000e220000201c00 */
[----:B------:R-:W-:Y:S01]  /*80a0*/  IMAD.MOV.U32 R23, RZ, RZ, R19 ;  /* 0x000000ffff177224 */ /* 0x000fe200078e0013 */
[----:B0-----:R4:W-:Y:S01]  /*80b0*/  STG.E.64 desc[UR36][R8.64], R4 ;  /* 0x0000000408007986 */ /* 0x0019e2000c101b24 */
[----:B------:R-:W-:Y:S05]  /*80c0*/  BRA `(.L_x_62229) ;  /* 0x0000000800c07947 */ /* 0x000fea0003800000 */
.L_x_62224:
        /* <DEDUP_REMOVED lines=13> */
.L_x_62238:
[----:B------:R-:W0:Y:S01]  /*81a0*/  I2F.F64 R4, R5 ;  /* 0x0000000500047312 */ /* 0x000e220000201c00 */
[----:B------:R-:W-:Y:S01]  /*81b0*/  CS2R R6, SRZ ;  /* 0x0000000000067805 */ /* 0x000fe2000001ff00 */
[----:B------:R-:W-:-:S04]  /*81c0*/  IMAD.MOV.U32 R23, RZ, RZ, R19 ;  /* 0x000000ffff177224 */ /* 0x000fc800078e0013 */
[----:B0-----:R0:W-:Y:S01]  /*81d0*/  STG.E.128 desc[UR36][R8.64], R4 ;  /* 0x0000000408007986 */ /* 0x0011e2000c101d24 */
[----:B------:R-:W-:Y:S05]  /*81e0*/  BRA `(.L_x_62229) ;  /* 0x0000000800787947 */ /* 0x000fea0003800000 */
.L_x_62237:
        /* <DEDUP_REMOVED lines=19> */
.L_x_62242:
[----:B------:R-:W-:Y:S05]  /*8320*/  BSYNC.RECONVERGENT B0 ;  /* 0x0000000000007941 */ /* 0x000fea0003800200 */
.L_x_62241:
[----:B------:R-:W-:Y:S01]  /*8330*/  LOP3.LUT R5, R0, 0x80, R5, 0xf8, !PT ;  /* 0x0000008000057812 */ /* 0x000fe200078ef805 */
[----:B------:R-:W-:-:S04]  /*8340*/  IMAD.MOV.U32 R23, RZ, RZ, R19 ;  /* 0x000000ffff177224 */ /* 0x000fc800078e0013 */
[----:B------:R0:W-:Y:S01]  /*8350*/  STG.E.U8 desc[UR36][R8.64], R5 ;  /* 0x0000000508007986 */ /* 0x0001e2000c101124 */
[----:B------:R-:W-:Y:S05]  /*8360*/  BRA `(.L_x_62229) ;  /* 0x0000000800187947 */ /* 0x000fea0003800000 */
.L_x_62240:
        /* <DEDUP_REMOVED lines=15> */
.L_x_62244:
[----:B------:R-:W-:Y:S05]  /*8460*/  BSYNC.RECONVERGENT B0 ;  /* 0x0000000000007941 */ /* 0x000fea0003800200 */
.L_x_62243:
[----:B------:R-:W-:Y:S01]  /*8470*/  LOP3.LUT R5, R0, 0x80, R5, 0xf8, !PT ;  /* 0x0000008000057812 */ /* 0x000fe200078ef805 */
[----:B------:R-:W-:-:S04]  /*8480*/  IMAD.MOV.U32 R23, RZ, RZ, R19 ;  /* 0x000000ffff177224 */ /* 0x000fc800078e0013 */
[----:B------:R0:W-:Y:S01]  /*8490*/  STG.E.U8 desc[UR36][R8.64], R5 ;  /* 0x0000000508007986 */ /* 0x0001e2000c101124 */
[----:B------:R-:W-:Y:S05]  /*84a0*/  BRA `(.L_x_62229) ;  /* 0x0000000400c87947 */ /* 0x000fea0003800000 */
.L_x_62239:
[----:B------:R-:W-:Y:S01]  /*84b0*/  I2FP.F32.S32 R0, R5 ;  /* 0x0000000500007245 */ /* 0x000fe20000201400 */
[----:B------:R-:W-:-:S03]  /*84c0*/  IMAD.MOV.U32 R23, RZ, RZ, R19 ;  /* 0x000000ffff177224 */ /* 0x000fc600078e0013 */
[----:B------:R-:W-:-:S05]  /*84d0*/  F2FP.BF16.F32.PACK_AB R0, RZ, R0 ;  /* 0x00000000ff00723e */ /* 0x000fca00000010ff */
[----:B------:R0:W-:Y:S01]  /*84e0*/  STG.E.U16 desc[UR36][R8.64], R0 ;  /* 0x0000000008007986 */ /* 0x0001e2000c101524 */
[----:B------:R-:W-:Y:S05]  /*84f0*/  BRA `(.L_x_62229) ;  /* 0x0000000400b47947 */ /* 0x000fea0003800000 */
.L_x_62236:
        /* <DEDUP_REMOVED lines=11> */
.L_x_62247:
        /* <DEDUP_REMOVED lines=13> */
.L_x_62250:
[----:B------:R-:W-:-:S04]  /*8680*/  SHF.R.U32.HI R0, RZ, 0x14, R3 ;  /* 0x00000014ff007819 */ /* 0x000fc80000011603 */
[----:B------:R-:W-:-:S04]  /*8690*/  LOP3.LUT R0, R0, 0x1, RZ, 0xc0, !PT ;  /* 0x0000000100007812 */ /* 0x000fc800078ec0ff */
[----:B------:R-:W-:-:S04]  /*86a0*/  IADD3 R0, PT, PT, R3, 0x487ffff, R0 ;  /* 0x0487ffff03007810 */ /* 0x000fc80007ffe000 */
[----:B------:R-:W-:-:S04]  /*86b0*/  SHF.R.U32.HI R0, RZ, 0x14, R0 ;  /* 0x00000014ff007819 */ /* 0x000fc80000011600 */
[----:B------:R-:W-:-:S07]  /*86c0*/  LOP3.LUT R0, R0, 0xff, RZ, 0xc0, !PT ;  /* 0x000000ff00007812 */ /* 0x000fce00078ec0ff */
.L_x_62251:
[----:B------:R-:W-:-:S04]  /*86d0*/  SHF.R.U32.HI R3, RZ, 0x18, R3 ;  /* 0x00000018ff037819 */ /* 0x000fc80000011603 */
[----:B------:R-:W-:-:S04]  /*86e0*/  LOP3.LUT R0, R0, 0x80, R3, 0xf8, !PT ;  /* 0x0000008000007812 */ /* 0x000fc800078ef803 */
[----:B------:R-:W-:-:S07]  /*86f0*/  PRMT R4, R0, 0x7610, R4 ;  /* 0x0000761000047816 */ /* 0x000fce0000000004 */
.L_x_62249:
[----:B------:R-:W-:Y:S05]  /*8700*/  BSYNC.RECONVERGENT B0 ;  /* 0x0000000000007941 */ /* 0x000fea0003800200 */
.L_x_62248:
[----:B------:R0:W-:Y:S01]  /*8710*/  STG.E.U8 desc[UR36][R8.64], R4 ;  /* 0x0000000408007986 */ /* 0x0001e2000c101124 */
[----:B------:R-:W-:Y:S01]  /*8720*/  IMAD.MOV.U32 R23, RZ, RZ, R19 ;  /* 0x000000ffff177224 */ /* 0x000fe200078e0013 */
[----:B------:R-:W-:Y:S06]  /*8730*/  BRA `(.L_x_62229) ;  /* 0x0000000400247947 */ /* 0x000fec0003800000 */
.L_x_62246:
        /* <DEDUP_REMOVED lines=13> */
.L_x_62254:
[----:B------:R-:W-:-:S04]  /*8810*/  SHF.R.U32.HI R0, RZ, 0x15, R3 ;  /* 0x00000015ff007819 */ /* 0x000fc80000011603 */
[----:B------:R-:W-:-:S04]  /*8820*/  LOP3.LUT R0, R0, 0x1, RZ, 0xc0, !PT ;  /* 0x0000000100007812 */ /* 0x000fc800078ec0ff */
[----:B------:R-:W-:-:S04]  /*8830*/  IADD3 R0, PT, PT, R3, 0x88fffff, R0 ;  /* 0x088fffff03007810 */ /* 0x000fc80007ffe000 */
[----:B------:R-:W-:-:S04]  /*8840*/  SHF.R.U32.HI R0, RZ, 0x15, R0 ;  /* 0x00000015ff007819 */ /* 0x000fc80000011600 */
[----:B------:R-:W-:-:S07]  /*8850*/  LOP3.LUT R0, R0, 0xff, RZ, 0xc0, !PT ;  /* 0x000000ff00007812 */ /* 0x000fce00078ec0ff */
.L_x_62255:
[----:B------:R-:W-:-:S04]  /*8860*/  SHF.R.U32.HI R3, RZ, 0x18, R3 ;  /* 0x00000018ff037819 */ /* 0x000fc80000011603 */
[----:B------:R-:W-:-:S04]  /*8870*/  LOP3.LUT R0, R0, 0x80, R3, 0xf8, !PT ;  /* 0x0000008000007812 */ /* 0x000fc800078ef803 */
[----:B------:R-:W-:-:S07]  /*8880*/  PRMT R4, R0, 0x7610, R4 ;  /* 0x0000761000047816 */ /* 0x000fce0000000004 */
.L_x_62253:
[----:B------:R-:W-:Y:S05]  /*8890*/  BSYNC.RECONVERGENT B0 ;  /* 0x0000000000007941 */ /* 0x000fea0003800200 */
.L_x_62252:
[----:B------:R0:W-:Y:S01]  /*88a0*/  STG.E.U8 desc[UR36][R8.64], R4 ;  /* 0x0000000408007986 */ /* 0x0001e2000c101124 */
[----:B------:R-:W-:Y:S01]  /*88b0*/  IMAD.MOV.U32 R23, RZ, RZ, R19 ;  /* 0x000000ffff177224 */ /* 0x000fe200078e0013 */
[----:B------:R-:W-:Y:S06]  /*88c0*/  BRA `(.L_x_62229) ;  /* 0x0000000000c07947 */ /* 0x000fec0003800000 */
.L_x_62245:
[----:B------:R-:W-:-:S13]  /*88d0*/  ISETP.NE.AND P0, PT, R0, 0x1c, PT ;  /* 0x0000001c0000780c */ /* 0x000fda0003f05270 */
[----:B------:R-:W-:Y:S05]  /*88e0*/  @!P0 BRA `(.L_x_62256) ;  /* 0x0000000000b08947 */ /* 0x000fea0003800000 */
[----:B------:R-:W-:-:S13]  /*88f0*/  ISETP.NE.AND P0, PT, R0, 0x1d, PT ;  /* 0x0000001d0000780c */ /* 0x000fda0003f05270 */
[----:B------:R-:W-:Y:S05]  /*8900*/  @!P0 BRA `(.L_x_62257) ;  /* 0x0000000000948947 */ /* 0x000fea0003800000 */
[----:B------:R-:W-:-:S13]  /*8910*/  ISETP.NE.AND P0, PT, R0, 0x2c, PT ;  /* 0x0000002c0000780c */ /* 0x000fda0003f05270 */
[----:B------:R-:W-:Y:S05]  /*8920*/  @!P0 BRA `(.L_x_62258) ;  /* 0x0000000000488947 */ /* 0x000fea0003800000 */
.L_x_62228:
        /* <DEDUP_REMOVED lines=16> */
.L_x_62259:
[----:B------:R-:W-:Y:S01]  /*8a30*/  IMAD.MOV.U32 R23, RZ, RZ, R19 ;  /* 0x000000ffff177224 */ /* 0x000fe200078e0013 */
[----:B------:R-:W-:Y:S06]  /*8a40*/  BRA `(.L_x_62229) ;  /* 0x0000000000607947 */ /* 0x000fec0003800000 */
.L_x_62258:
        /* <DEDUP_REMOVED lines=17> */
.L_x_62257:
[--C-:B------:R-:W-:Y:S01]  /*8b60*/  SHF.R.S32.HI R7, RZ, 0x1f, R5.reuse ;  /* 0x0000001fff077819 */ /* 0x100fe20000011405 */
[----:B------:R-:W-:Y:S02]  /*8b70*/  IMAD.MOV.U32 R6, RZ, RZ, R5 ;  /* 0x000000ffff067224 */ /* 0x000fe400078e0005 */
[----:B------:R-:W-:-:S03]  /*8b80*/  IMAD.MOV.U32 R23, RZ, RZ, R19 ;  /* 0x000000ffff177224 */ /* 0x000fc600078e0013 */
[----:B------:R0:W-:Y:S01]  /*8b90*/  STG.E.64 desc[UR36][R8.64], R6 ;  /* 0x0000000608007986 */ /* 0x0001e2000c101b24 */
[----:B------:R-:W-:Y:S05]  /*8ba0*/  BRA `(.L_x_62229) ;  /* 0x0000000000087947 */ /* 0x000fea0003800000 */
.L_x_62256:
[----:B------:R0:W-:Y:S01]  /*8bb0*/  STG.E desc[UR36][R8.64], R5 ;  /* 0x0000000508007986 */ /* 0x0001e2000c101924 */
[----:B------:R-:W-:-:S07]  /*8bc0*/  IMAD.MOV.U32 R23, RZ, RZ, R19 ;  /* 0x000000ffff177224 */ /* 0x000fce00078e0013 */
.L_x_62229:
[----:B------:R-:W-:-:S13]  /*8bd0*/  ISETP.GE.AND P0, PT, R23, R16, PT ;  /* 0x000000101700720c */ /* 0x000fda0003f06270 */
[----:B------:R-:W-:Y:S05]  /*8be0*/  @P0 BREAK.RELIABLE B6 ;  /* 0x0000000000060942 */ /* 0x000fea0003800100 */
[----:B------:R-:W-:Y:S05]  /*8bf0*/  @P0 BRA `(.L_x_62260) ;  /* 0x0000001c00380947 */ /* 0x000fea0003800000 */
[----:B------:R-:W2:Y:S01]  /*8c00*/  LDCU UR4, c[0x0][0x3bc] ;  /* 0x00007780ff0477ac */ /* 0x000ea20008000800 */
[----:B01-34-:R-:W0:Y:S01]  /*8c10*/  LDC.64 R4, c[0x0][0x390] ;  /* 0x0000e400ff047b82 */ /* 0x01be220000000a00 */
[----:B------:R-:W-:Y:S01]  /*8c20*/  IMAD R0, R2, 0x200, R23 ;  /* 0x0000020002007824 */ /* 0x000fe200078e0217 */
[----:B------:R-:W-:-:S03]  /*8c30*/  PRMT R6, R17, 0x9910, RZ ;  /* 0x0000991011067816 */ /* 0x000fc600000000ff */
        /* <DEDUP_REMOVED lines=16> */
.L_x_62264:
[----:B------:R0:W-:Y:S01]  /*8d40*/  STG.E.U8 desc[UR36][R4.64], R24 ;  /* 0x0000001804007986 */ /* 0x0001e2000c101124 */
[----:B------:R-:W-:Y:S05]  /*8d50*/  BRA `(.L_x_62266) ;  /* 0x0000000c00387947 */ /* 0x000fea0003800000 */
.L_x_62263:
        /* <DEDUP_REMOVED lines=9> */
.L_x_62268:
[----:B------:R0:W-:Y:S01]  /*8df0*/  STG.E desc[UR36][R4.64], R24 ;  /* 0x0000001804007986 */ /* 0x0001e2000c101924 */
[----:B------:R-:W-:Y:S05]  /*8e00*/  BRA `(.L_x_62266) ;  /* 0x0000000c000c7947 */ /* 0x000fea0003800000 */
.L_x_62267:
[----:B------:R0:W-:Y:S01]  /*8e10*/  STG.E.U16 desc[UR36][R4.64], R24 ;  /* 0x0000001804007986 */ /* 0x0001e2000c101524 */
[----:B------:R-:W-:Y:S05]  /*8e20*/  BRA `(.L_x_62266) ;  /* 0x0000000c00047947 */ /* 0x000fea0003800000 */
.L_x_62262:
        /* <DEDUP_REMOVED lines=9> */
.L_x_62270:
[----:B------:R-:W-:-:S04]  /*8ec0*/  I2FP.F32.S32 R0, R24 ;  /* 0x0000001800007245 */ /* 0x000fc80000201400 */
[----:B------:R-:W-:-:S05]  /*8ed0*/  F2FP.F16.F32.PACK_AB R0, RZ, R0 ;  /* 0x00000000ff00723e */ /* 0x000fca00000000ff */
[----:B------:R1:W-:Y:S01]  /*8ee0*/  STG.E.U16 desc[UR36][R4.64], R0 ;  /* 0x0000000004007986 */ /* 0x0003e2000c101524 */
[----:B------:R-:W-:Y:S05]  /*8ef0*/  BRA `(.L_x_62266) ;  /* 0x0000000800d07947 */ /* 0x000fea0003800000 */
.L_x_62269:
        /* <DEDUP_REMOVED lines=10> */
.L_x_62272:
[----:B------:R-:W-:-:S04]  /*8fa0*/  I2FP.F32.S32 R24, R24 ;  /* 0x0000001800187245 */ /* 0x000fc80000201400 */
[----:B------:R-:W-:-:S04]  /*8fb0*/  F2FP.F16.F32.PACK_AB R3, RZ, R24 ;  /* 0x00000018ff03723e */ /* 0x000fc800000000ff */
[----:B------:R-:W-:-:S05]  /*8fc0*/  PRMT R3, R3, 0x5410, RZ ;  /* 0x0000541003037816 */ /* 0x000fca00000000ff */
[----:B------:R4:W-:Y:S01]  /*8fd0*/  STG.E desc[UR36][R4.64], R3 ;  /* 0x0000000304007986 */ /* 0x0009e2000c101924 */
[----:B------:R-:W-:Y:S05]  /*8fe0*/  BRA `(.L_x_62266) ;  /* 0x0000000800947947 */ /* 0x000fea0003800000 */
.L_x_62271:
[----:B------:R-:W0:Y:S02]  /*8ff0*/  I2F.F64 R24, R24 ;  /* 0x0000001800187312 */ /* 0x000e240000201c00 */
[----:B0-----:R2:W-:Y:S01]  /*9000*/  STG.E.64 desc[UR36][R4.64], R24 ;  /* 0x0000001804007986 */ /* 0x0015e2000c101b24 */
[----:B------:R-:W-:Y:S05]  /*9010*/  BRA `(.L_x_62266) ;  /* 0x0000000800887947 */ /* 0x000fea0003800000 */
.L_x_62261:
        /* <DEDUP_REMOVED lines=12> */
.L_x_62276:
        /* <DEDUP_REMOVED lines=18> */
.L_x_62279:
[----:B------:R-:W-:-:S04]  /*9200*/  SHF.R.U32.HI R3, RZ, 0x18, R7 ;  /* 0x00000018ff037819 */ /* 0x000fc80000011607 */
[----:B------:R-:W-:-:S07]  /*9210*/  LOP3.LUT R0, R0, 0x80, R3, 0xf8, !PT ;  /* 0x0000008000007812 */ /* 0x000fce00078ef803 */
.L_x_62278:
[----:B------:R-:W-:Y:S05]  /*9220*/  BSYNC.RECONVERGENT B0 ;  /* 0x0000000000007941 */ /* 0x000fea0003800200 */
.L_x_62277:
[----:B------:R0:W-:Y:S01]  /*9230*/  STG.E.U8 desc[UR36][R4.64], R0 ;  /* 0x0000000004007986 */ /* 0x0001e2000c101124 */
[----:B------:R-:W-:Y:S05]  /*9240*/  BRA `(.L_x_62266) ;  /* 0x0000000400fc7947 */ /* 0x000fea0003800000 */
.L_x_62275:
        /* <DEDUP_REMOVED lines=18> */
.L_x_62282:
[----:B------:R-:W-:-:S04]  /*9370*/  SHF.R.U32.HI R3, RZ, 0x18, R7 ;  /* 0x00000018ff037819 */ /* 0x000fc80000011607 */
[----:B------:R-:W-:-:S07]  /*9380*/  LOP3.LUT R0, R0, 0x80, R3, 0xf8, !PT ;  /* 0x0000008000007812 */ /* 0x000fce00078ef803 */
.L_x_62281:
[----:B------:R-:W-:Y:S05]  /*9390*/  BSYNC.RECONVERGENT B0 ;  /* 0x0000000000007941 */ /* 0x000fea0003800200 */
.L_x_62280:
[----:B------:R0:W-:Y:S01]  /*93a0*/  STG.E.U8 desc[UR36][R4.64], R0 ;  /* 0x0000000004007986 */ /* 0x0001e2000c101124 */
[----:B------:R-:W-:Y:S05]  /*93b0*/  BRA `(.L_x_62266) ;  /* 0x0000000400a07947 */ /* 0x000fea0003800000 */
.L_x_62274:
        /* <DEDUP_REMOVED lines=22> */
.L_x_62284:
[----:B------:R-:W-:-:S05]  /*9520*/  SHF.R.S32.HI R25, RZ, 0x1f, R24 ;  /* 0x0000001fff197819 */ /* 0x000fca0000011418 */
[----:B------:R0:W-:Y:S01]  /*9530*/  STG.E.64 desc[UR36][R4.64], R24 ;  /* 0x0000001804007986 */ /* 0x0001e2000c101b24 */
[----:B------:R-:W-:Y:S05]  /*9540*/  BRA `(.L_x_62266) ;  /* 0x00000004003c7947 */ /* 0x000fea0003800000 */
.L_x_62283:
[----:B------:R0:W-:Y:S01]  /*9550*/  STG.E desc[UR36][R4.64], R24 ;  /* 0x0000001804007986 */ /* 0x0001e2000c101924 */
[----:B------:R-:W-:Y:S05]  /*9560*/  BRA `(.L_x_62266) ;  /* 0x0000000400347947 */ /* 0x000fea0003800000 */
.L_x_62273:
        /* <DEDUP_REMOVED lines=10> */
.L_x_62286:
[----:B------:R-:W0:Y:S01]  /*9610*/  I2F.F64 R24, R24 ;  /* 0x0000001800187312 */ /* 0x000e220000201c00 */
[----:B------:R-:W-:-:S05]  /*9620*/  CS2R R26, SRZ ;  /* 0x00000000001a7805 */ /* 0x000fca000001ff00 */
[----:B0-----:R0:W-:Y:S01]  /*9630*/  STG.E.128 desc[UR36][R4.64], R24 ;  /* 0x0000001804007986 */ /* 0x0011e2000c101d24 */
[----:B------:R-:W-:Y:S05]  /*9640*/  BRA `(.L_x_62266) ;  /* 0x0000000000fc7947 */ /* 0x000fea0003800000 */
.L_x_62285:
[----:B------:R-:W-:-:S13]  /*9650*/  ISETP.NE.AND P0, PT, R0, 0xf, PT ;  /* 0x0000000f0000780c */ /* 0x000fda0003f05270 */
[----:B------:R-:W-:Y:S05]  /*9660*/  @!P0 BRA `(.L_x_62287) ;  /* 0x0000000000e88947 */ /* 0x000fea0003800000 */
[----:B------:R-:W-:-:S13]  /*9670*/  ISETP.NE.AND P0, PT, R0, 0x17, PT ;  /* 0x000000170000780c */ /* 0x000fda0003f05270 */
[----:B------:R-:W-:Y:S05]  /*9680*/  @!P0 BRA `(.L_x_62288) ;  /* 0x0000000000908947 */ /* 0x000fea0003800000 */
[----:B------:R-:W-:-:S13]  /*9690*/  ISETP.NE.AND P0, PT, R0, 0x18, PT ;  /* 0x000000180000780c */ /* 0x000fda0003f05270 */
[----:B------:R-:W-:Y:S05]  /*96a0*/  @!P0 BRA `(.L_x_62289) ;  /* 0x0000000000448947 */ /* 0x000fea0003800000 */
.L_x_62265:
        /* <DEDUP_REMOVED lines=16> */
.L_x_62290:
[----:B------:R-:W-:Y:S05]  /*97b0*/  BRA `(.L_x_62266) ;  /* 0x0000000000a07947 */ /* 0x000fea0003800000 */
.L_x_62289:
        /* <DEDUP_REMOVED lines=13> */
.L_x_62292:
[----:B------:R-:W-:Y:S05]  /*9890*/  BSYNC.RECONVERGENT B0 ;  /* 0x0000000000007941 */ /* 0x000fea0003800200 */
.L_x_62291:
[----:B------:R-:W-:-:S05]  /*98a0*/  LOP3.LUT R3, R0, 0x80, R3, 0xf8, !PT ;  /* 0x0000008000037812 */ /* 0x000fca00078ef803 */
[----:B------:R0:W-:Y:S01]  /*98b0*/  STG.E.U8 desc[UR36][R4.64], R3 ;  /* 0x0000000304007986 */ /* 0x0001e2000c101124 */
[----:B------:R-:W-:Y:S05]  /*98c0*/  BRA `(.L_x_62266) ;  /* 0x00000000005c7947 */ /* 0x000fea0003800000 */
.L_x_62288:
        /* <DEDUP_REMOVED lines=12> */
.L_x_62294:
[----:B------:R-:W-:Y:S01]  /*9990*/  IMAD.MOV.U32 R0, RZ, RZ, 0x7f ;  /* 0x0000007fff007424 */ /* 0x000fe200078e00ff */
[----:B------:R-:W-:-:S04]  /*99a0*/  ISETP.GT.U32.AND P0, PT, R6, 0x7f800000, PT ;  /* 0x7f8000000600780c */ /* 0x000fc80003f04070 */
[----:B------:R-:W-:-:S09]  /*99b0*/  SEL R0, R0, 0x7c, P0 ;  /* 0x0000007c00007807 */ /* 0x000fd20000000000 */
.L_x_62295:
[----:B------:R-:W-:Y:S05]  /*99c0*/  BSYNC.RECONVERGENT B0 ;  /* 0x0000000000007941 */ /* 0x000fea0003800200 */
.L_x_62293:
[----:B------:R-:W-:-:S04]  /*99d0*/  SHF.R.U32.HI R3, RZ, 0x18, R3 ;  /* 0x00000018ff037819 */ /* 0x000fc80000011603 */
[----:B------:R-:W-:-:S05]  /*99e0*/  LOP3.LUT R3, R0, 0x80, R3, 0xf8, !PT ;  /* 0x0000008000037812 */ /* 0x000fca00078ef803 */
[----:B------:R0:W-:Y:S01]  /*99f0*/  STG.E.U8 desc[UR36][R4.64], R3 ;  /* 0x0000000304007986 */ /* 0x0001e2000c101124 */
[----:B------:R-:W-:Y:S05]  /*9a00*/  BRA `(.L_x_62266) ;  /* 0x00000000000c7947 */ /* 0x000fea0003800000 */
.L_x_62287:
[----:B------:R-:W-:-:S04]  /*9a10*/  I2FP.F32.S32 R0, R24 ;  /* 0x0000001800007245 */ /* 0x000fc80000201400 */
[----:B------:R-:W-:-:S05]  /*9a20*/  F2FP.BF16.F32.PACK_AB R0, RZ, R0 ;  /* 0x00000000ff00723e */ /* 0x000fca00000010ff */
[----:B------:R0:W-:Y:S02]  /*9a30*/  STG.E.U16 desc[UR36][R4.64], R0 ;  /* 0x0000000004007986 */ /* 0x0001e4000c101524 */
.L_x_62266:
[----:B------:R-:W-:-:S07]  /*9a40*/  VIADD R23, R23, 0x80 ;  /* 0x0000008017177836 */ /* 0x000fce0000000000 */
.L_x_62223:
[----:B------:R-:W-:-:S13]  /*9a50*/  ISETP.GE.AND P0, PT, R23, R16, PT ;  /* 0x000000101700720c */ /* 0x000fda0003f06270 */
[----:B------:R-:W-:Y:S05]  /*9a60*/  @P0 BREAK.RELIABLE B6 ;  /* 0x0000000000060942 */ /* 0x000fea0003800100 */
[----:B------:R-:W-:Y:S05]  /*9a70*/  @P0 BRA `(.L_x_62260) ;  /* 0x0000000c00980947 */ /* 0x000fea0003800000 */
[----:B------:R-:W-:Y:S05]  /*9a80*/  BSYNC.RELIABLE B6 ;  /* 0x0000000000067941 */ /* 0x000fea0003800100 */
.L_x_62222:
[----:B------:R-:W5:Y:S01]  /*9a90*/  LDCU UR4, c[0x0][0x3bc] ;  /* 0x00007780ff0477ac */ /* 0x000f620008000800 */
[----:B------:R-:W5:Y:S01]  /*9aa0*/  LDC.64 R8, c[0x0][0x390] ;  /* 0x0000e400ff087b82 */ /* 0x000f620000000a00 */
[----:B01----:R-:W-:Y:S01]  /*9ab0*/  IMAD R0, R2, 0x200, R23 ;  /* 0x0000020002007824 */ /* 0x003fe200078e0217 */
[----:B--234-:R-:W-:-:S03]  /*9ac0*/  PRMT R4, R17, 0x9910, RZ ;  /* 0x0000991011047816 */ /* 0x01cfc600000000ff */
        /* <DEDUP_REMOVED lines=16> */
.L_x_62299:
[----:B------:R0:W-:Y:S01]  /*9bd0*/  STG.E.U8 desc[UR36][R8.64], R18 ;  /* 0x0000001208007986 */ /* 0x0001e2000c101124 */
[----:B------:R-:W-:Y:S05]  /*9be0*/  BRA `(.L_x_62301) ;  /* 0x0000000c00387947 */ /* 0x000fea0003800000 */
.L_x_62298:
        /* <DEDUP_REMOVED lines=9> */
.L_x_62303:
[----:B------:R0:W-:Y:S01]  /*9c80*/  STG.E desc[UR36][R8.64], R18 ;  /* 0x0000001208007986 */ /* 0x0001e2000c101924 */
[----:B------:R-:W-:Y:S05]  /*9c90*/  BRA `(.L_x_62301) ;  /* 0x0000000c000c7947 */ /* 0x000fea0003800000 */
.L_x_62302:
[----:B------:R0:W-:Y:S01]  /*9ca0*/  STG.E.U16 desc[UR36][R8.64], R18 ;  /* 0x0000001208007986 */ /* 0x0001e2000c101524 */
[----:B------:R-:W-:Y:S05]  /*9cb0*/  BRA `(.L_x_62301) ;  /* 0x0000000c00047947 */ /* 0x000fea0003800000 */
.L_x_62297:
        /* <DEDUP_REMOVED lines=9> */
.L_x_62305:
[----:B------:R-:W-:-:S04]  /*9d50*/  I2FP.F32.S32 R0, R18 ;  /* 0x0000001200007245 */ /* 0x000fc80000201400 */
[----:B------:R-:W-:-:S05]  /*9d60*/  F2FP.F16.F32.PACK_AB R0, RZ, R0 ;  /* 0x00000000ff00723e */ /* 0x000fca00000000ff */
[----:B------:R4:W-:Y:S01]  /*9d70*/  STG.E.U16 desc[UR36][R8.64], R0 ;  /* 0x0000000008007986 */ /* 0x0009e2000c101524 */
[----:B------:R-:W-:Y:S05]  /*9d80*/  BRA `(.L_x_62301) ;  /* 0x0000000800d07947 */ /* 0x000fea0003800000 */
.L_x_62304:
        /* <DEDUP_REMOVED lines=10> */
.L_x_62307:
[----:B------:R-:W-:-:S04]  /*9e30*/  I2FP.F32.S32 R18, R18 ;  /* 0x0000001200127245 */ /* 0x000fc80000201400 */
[----:B------:R-:W-:-:S04]  /*9e40*/  F2FP.F16.F32.PACK_AB R3, RZ, R18 ;  /* 0x00000012ff03723e */ /* 0x000fc800000000ff */
[----:B------:R-:W-:-:S05]  /*9e50*/  PRMT R3, R3, 0x5410, RZ ;  /* 0x0000541003037816 */ /* 0x000fca00000000ff */
[----:B------:R1:W-:Y:S01]  /*9e60*/  STG.E desc[UR36][R8.64], R3 ;  /* 0x0000000308007986 */ /* 0x0003e2000c101924 */
[----:B------:R-:W-:Y:S05]  /*9e70*/  BRA `(.L_x_62301) ;  /* 0x0000000800947947 */ /* 0x000fea0003800000 */
.L_x_62306:
[----:B------:R-:W0:Y:S02]  /*9e80*/  I2F.F64 R18, R18 ;  /* 0x0000001200127312 */ /* 0x000e240000201c00 */
[----:B0-----:R2:W-:Y:S01]  /*9e90*/  STG.E.64 desc[UR36][R8.64], R18 ;  /* 0x0000001208007986 */ /* 0x0015e2000c101b24 */
[----:B------:R-:W-:Y:S05]  /*9ea0*/  BRA `(.L_x_62301) ;  /* 0x0000000800887947 */ /* 0x000fea0003800000 */
.L_x_62296:
        /* <DEDUP_REMOVED lines=12> */
.L_x_62311:
        /* <DEDUP_REMOVED lines=17> */
.L_x_62314:
[----:B------:R-:W-:-:S04]  /*a080*/  SHF.R.U32.HI R3, RZ, 0x18, R5 ;  /* 0x00000018ff037819 */ /* 0x000fc80000011605 */
[----:B------:R-:W-:-:S04]  /*a090*/  LOP3.LUT R0, R0, 0x80, R3, 0xf8, !PT ;  /* 0x0000008000007812 */ /* 0x000fc800078ef803 */
[----:B------:R-:W-:-:S07]  /*a0a0*/  PRMT R4, R0, 0x7610, R4 ;  /* 0x0000761000047816 */ /* 0x000fce0000000004 */
.L_x_62313:
[----:B------:R-:W-:Y:S05]  /*a0b0*/  BSYNC.RECONVERGENT B0 ;  /* 0x0000000000007941 */ /* 0x000fea0003800200 */
.L_x_62312:
[----:B------:R0:W-:Y:S01]  /*a0c0*/  STG.E.U8 desc[UR36][R8.64], R4 ;  /* 0x0000000408007986 */ /* 0x0001e2000c101124 */
[----:B------:R-:W-:Y:S05]  /*a0d0*/  BRA `(.L_x_62301) ;  /* 0x0000000400fc7947 */ /* 0x000fea0003800000 */
.L_x_62310:
        /* <DEDUP_REMOVED lines=17> */
.L_x_62317:
[----:B------:R-:W-:-:S04]  /*a1f0*/  SHF.R.U32.HI R3, RZ, 0x18, R5 ;  /* 0x00000018ff037819 */ /* 0x000fc80000011605 */
[----:B------:R-:W-:-:S04]  /*a200*/  LOP3.LUT R0, R0, 0x80, R3, 0xf8, !PT ;  /* 0x0000008000007812 */ /* 0x000fc800078ef803 */
[----:B------:R-:W-:-:S07]  /*a210*/  PRMT R4, R0, 0x7610, R4 ;  /* 0x0000761000047816 */ /* 0x000fce0000000004 */
.L_x_62316:
[----:B------:R-:W-:Y:S05]  /*a220*/  BSYNC.RECONVERGENT B0 ;  /* 0x0000000000007941 */ /* 0x000fea0003800200 */
.L_x_62315:
[----:B------:R0:W-:Y:S01]  /*a230*/  STG.E.U8 desc[UR36][R8.64], R4 ;  /* 0x0000000408007986 */ /* 0x0001e2000c101124 */
[----:B------:R-:W-:Y:S05]  /*a240*/  BRA `(.L_x_62301) ;  /* 0x0000000400a07947 */ /* 0x000fea0003800000 */
.L_x_62309:
        /* <DEDUP_REMOVED lines=22> */
.L_x_62319:
[----:B------:R-:W-:-:S05]  /*a3b0*/  SHF.R.S32.HI R19, RZ, 0x1f, R18 ;  /* 0x0000001fff137819 */ /* 0x000fca0000011412 */
[----:B------:R0:W-:Y:S01]  /*a3c0*/  STG.E.64 desc[UR36][R8.64], R18 ;  /* 0x0000001208007986 */ /* 0x0001e2000c101b24 */
[----:B------:R-:W-:Y:S05]  /*a3d0*/  BRA `(.L_x_62301) ;  /* 0x00000004003c7947 */ /* 0x000fea0003800000 */
.L_x_62318:
[----:B------:R0:W-:Y:S01]  /*a3e0*/  STG.E desc[UR36][R8.64], R18 ;  /* 0x0000001208007986 */ /* 0x0001e2000c101924 */
[----:B------:R-:W-:Y:S05]  /*a3f0*/  BRA `(.L_x_62301) ;  /* 0x0000000400347947 */ /* 0x000fea0003800000 */
.L_x_62308:
        /* <DEDUP_REMOVED lines=10> */
.L_x_62321:
[----:B------:R-:W0:Y:S01]  /*a4a0*/  I2F.F64 R4, R18 ;  /* 0x0000001200047312 */ /* 0x000e220000201c00 */
[----:B------:R-:W-:-:S05]  /*a4b0*/  CS2R R6, SRZ ;  /* 0x0000000000067805 */ /* 0x000fca000001ff00 */
[----:B0-----:R0:W-:Y:S01]  /*a4c0*/  STG.E.128 desc[UR36][R8.64], R4 ;  /* 0x0000000408007986 */ /* 0x0011e2000c101d24 */
[----:B------:R-:W-:Y:S05]  /*a4d0*/  BRA `(.L_x_62301) ;  /* 0x0000000000fc7947 */ /* 0x000fea0003800000 */
.L_x_62320:
[----:B------:R-:W-:-:S13]  /*a4e0*/  ISETP.NE.AND P0, PT, R0, 0xf, PT ;  /* 0x0000000f0000780c */ /* 0x000fda0003f05270 */
[----:B------:R-:W-:Y:S05]  /*a4f0*/  @!P0 BRA `(.L_x_62322) ;  /* 0x0000000000e88947 */ /* 0x000fea0003800000 */
[----:B------:R-:W-:-:S13]  /*a500*/  ISETP.NE.AND P0, PT, R0, 0x17, PT ;  /* 0x000000170000780c */ /* 0x000fda0003f05270 */
[----:B------:R-:W-:Y:S05]  /*a510*/  @!P0 BRA `(.L_x_62323) ;  /* 0x0000000000908947 */ /* 0x000fea0003800000 */
[----:B------:R-:W-:-:S13]  /*a520*/  ISETP.NE.AND P0, PT, R0, 0x18, PT ;  /* 0x000000180000780c */ /* 0x000fda0003f05270 */
[----:B------:R-:W-:Y:S05]  /*a530*/  @!P0 BRA `(.L_x_62324) ;  /* 0x0000000000448947 */ /* 0x000fea0003800000 */
.L_x_62300:
        /* <DEDUP_REMOVED lines=16> */
.L_x_62325:
[----:B------:R-:W-:Y:S05]  /*a640*/  BRA `(.L_x_62301) ;  /* 0x0000000000a07947 */ /* 0x000fea0003800000 */
.L_x_62324:
        /* <DEDUP_REMOVED lines=13> */
.L_x_62327:
[----:B------:R-:W-:Y:S05]  /*a720*/  BSYNC.RECONVERGENT B0 ;  /* 0x0000000000007941 */ /* 0x000fea0003800200 */
.L_x_62326:
[----:B------:R-:W-:-:S05]  /*a730*/  LOP3.LUT R3, R0, 0x80, R3, 0xf8, !PT ;  /* 0x0000008000037812 */ /* 0x000fca00078ef803 */
[----:B------:R0:W-:Y:S01]  /*a740*/  STG.E.U8 desc[UR36][R8.64], R3 ;  /* 0x0000000308007986 */ /* 0x0001e2000c101124 */
[----:B------:R-:W-:Y:S05]  /*a750*/  BRA `(.L_x_62301) ;  /* 0x00000000005c7947 */ /* 0x000fea0003800000 */
.L_x_62323:
        /* <DEDUP_REMOVED lines=12> */
.L_x_62329:
[----:B------:R-:W-:Y:S01]  /*a820*/  IMAD.MOV.U32 R0, RZ, RZ, 0x7f ;  /* 0x0000007fff007424 */ /* 0x000fe200078e00ff */
[----:B------:R-:W-:-:S04]  /*a830*/  ISETP.GT.U32.AND P0, PT, R4, 0x7f800000, PT ;  /* 0x7f8000000400780c */ /* 0x000fc80003f04070 */
[----:B------:R-:W-:-:S09]  /*a840*/  SEL R0, R0, 0x7c, P0 ;  /* 0x0000007c00007807 */ /* 0x000fd20000000000 */
.L_x_62330:
[----:B------:R-:W-:Y:S05]  /*a850*/  BSYNC.RECONVERGENT B0 ;  /* 0x0000000000007941 */ /* 0x000fea0003800200 */
.L_x_62328:
[----:B------:R-:W-:-:S04]  /*a860*/  SHF.R.U32.HI R3, RZ, 0x18, R3 ;  /* 0x00000018ff037819 */ /* 0x000fc80000011603 */
[----:B------:R-:W-:-:S05]  /*a870*/  LOP3.LUT R3, R0, 0x80, R3, 0xf8, !PT ;  /* 0x0000008000037812 */ /* 0x000fca00078ef803 */
[----:B------:R0:W-:Y:S01]  /*a880*/  STG.E.U8 desc[UR36][R8.64], R3 ;  /* 0x0000000308007986 */ /* 0x0001e2000c101124 */
[----:B------:R-:W-:Y:S05]  /*a890*/  BRA `(.L_x_62301) ;  /* 0x00000000000c7947 */ /* 0x000fea0003800000 */
.L_x_62322:
[----:B------:R-:W-:-:S04]  /*a8a0*/  I2FP.F32.S32 R0, R18 ;  /* 0x0000001200007245 */ /* 0x000fc80000201400 */
[----:B------:R-:W-:-:S05]  /*a8b0*/  F2FP.BF16.F32.PACK_AB R0, RZ, R0 ;  /* 0x00000000ff00723e */ /* 0x000fca00000010ff */
[----:B------:R0:W-:Y:S02]  /*a8c0*/  STG.E.U16 desc[UR36][R8.64], R0 ;  /* 0x0000000008007986 */ /* 0x0001e4000c101524 */
.L_x_62301:
[----:B------:R-:W-:-:S07]  /*a8d0*/  VIADD R23, R23, 0x80 ;  /* 0x0000008017177836 */ /* 0x000fce0000000000 */
.L_x_62260:
[----:B------:R-:W-:Y:S05]  /*a8e0*/  BSYNC.RECONVERGENT B7 ;  /* 0x0000000000077941 */ /* 0x000fea0003800200 */
.L_x_62221:
        /* <DEDUP_REMOVED lines=21> */
.L_x_62334:
[----:B------:R-:W-:Y:S01]  /*aa40*/  STG.E.U8 desc[UR36][R2.64], R22 ;  /* 0x0000001602007986 */ /* 0x000fe2000c101124 */
[----:B------:R-:W-:Y:S05]  /*aa50*/  EXIT ;  /* 0x000000000000794d */ /* 0x000fea0003800000 */
.L_x_62333:
        /* <DEDUP_REMOVED lines=9> */
.L_x_62337:
[----:B------:R-:W-:Y:S01]  /*aaf0*/  STG.E desc[UR36][R2.64], R22 ;  /* 0x0000001602007986 */ /* 0x000fe2000c101924 */
[----:B------:R-:W-:Y:S05]  /*ab00*/  EXIT ;  /* 0x000000000000794d */ /* 0x000fea0003800000 */
.L_x_62336:
[----:B------:R-:W-:Y:S01]  /*ab10*/  STG.E.U16 desc[UR36][R2.64], R22 ;  /* 0x0000001602007986 */ /* 0x000fe2000c101524 */
[----:B------:R-:W-:Y:S05]  /*ab20*/  EXIT ;  /* 0x000000000000794d */ /* 0x000fea0003800000 */
.L_x_62332:
        /* <DEDUP_REMOVED lines=9> */
.L_x_62339:
[----:B------:R-:W-:-:S04]  /*abc0*/  I2FP.F32.S32 R0, R22 ;  /* 0x0000001600007245 */ /* 0x000fc80000201400 */
[----:B------:R-:W-:-:S05]  /*abd0*/  F2FP.F16.F32.PACK_AB R0, RZ, R0 ;  /* 0x00000000ff00723e */ /* 0x000fca00000000ff */
[----:B------:R-:W-:Y:S01]  /*abe0*/  STG.E.U16 desc[UR36][R2.64], R0 ;  /* 0x0000000002007986 */ /* 0x000fe2000c101524 */
[----:B------:R-:W-:Y:S05]  /*abf0*/  EXIT ;  /* 0x000000000000794d */ /* 0x000fea0003800000 */
.L_x_62338:
        /* <DEDUP_REMOVED lines=10> */
.L_x_62341:
[----:B------:R-:W-:-:S04]  /*aca0*/  I2FP.F32.S32 R22, R22 ;  /* 0x0000001600167245 */ /* 0x000fc80000201400 */
[----:B------:R-:W-:-:S04]  /*acb0*/  F2FP.F16.F32.PACK_AB R5, RZ, R22 ;  /* 0x00000016ff05723e */ /* 0x000fc800000000ff */
[----:B------:R-:W-:-:S05]  /*acc0*/  PRMT R5, R5, 0x5410, RZ ;  /* 0x0000541005057816 */ /* 0x000fca00000000ff */
[----:B------:R-:W-:Y:S01]  /*acd0*/  STG.E desc[UR36][R2.64], R5 ;  /* 0x0000000502007986 */ /* 0x000fe2000c101924 */
[----:B------:R-:W-:Y:S05]  /*ace0*/  EXIT ;  /* 0x000000000000794d */ /* 0x000fea0003800000 */
.L_x_62340:
[----:B------:R-:W0:Y:S02]  /*acf0*/  I2F.F64 R22, R22 ;  /* 0x0000001600167312 */ /* 0x000e240000201c00 */
[----:B0-----:R-:W-:Y:S01]  /*ad00*/  STG.E.64 desc[UR36][R2.64], R22 ;  /* 0x0000001602007986 */ /* 0x001fe2000c101b24 */
[----:B------:R-:W-:Y:S05]  /*ad10*/  EXIT ;  /* 0x000000000000794d */ /* 0x000fea0003800000 */
.L_x_62331:
        /* <DEDUP_REMOVED lines=12> */
.L_x_62345:
        /* <DEDUP_REMOVED lines=18> */
.L_x_62348:
[----:B------:R-:W-:-:S04]  /*af00*/  SHF.R.U32.HI R5, RZ, 0x18, R5 ;  /* 0x00000018ff057819 */ /* 0x000fc80000011605 */
[----:B------:R-:W-:-:S07]  /*af10*/  LOP3.LUT R0, R0, 0x80, R5, 0xf8, !PT ;  /* 0x0000008000007812 */ /* 0x000fce00078ef805 */
.L_x_62347:
[----:B------:R-:W-:Y:S05]  /*af20*/  BSYNC.RECONVERGENT B0 ;  /* 0x0000000000007941 */ /* 0x000fea0003800200 */
.L_x_62346:
[----:B------:R-:W-:Y:S01]  /*af30*/  STG.E.U8 desc[UR36][R2.64], R0 ;  /* 0x0000000002007986 */ /* 0x000fe2000c101124 */
[----:B------:R-:W-:Y:S05]  /*af40*/  EXIT ;  /* 0x000000000000794d */ /* 0x000fea0003800000 */
.L_x_62344:
        /* <DEDUP_REMOVED lines=18> */
.L_x_62351:
[----:B------:R-:W-:-:S04]  /*b070*/  SHF.R.U32.HI R5, RZ, 0x18, R5 ;  /* 0x00000018ff057819 */ /* 0x000fc80000011605 */
[----:B------:R-:W-:-:S07]  /*b080*/  LOP3.LUT R0, R0, 0x80, R5, 0xf8, !PT ;  /* 0x0000008000007812 */ /* 0x000fce00078ef805 */
.L_x_62350:
[----:B------:R-:W-:Y:S05]  /*b090*/  BSYNC.RECONVERGENT B0 ;  /* 0x0000000000007941 */ /* 0x000fea0003800200 */
.L_x_62349:
[----:B------:R-:W-:Y:S01]  /*b0a0*/  STG.E.U8 desc[UR36][R2.64], R0 ;  /* 0x0000000002007986 */ /* 0x000fe2000c101124 */
[----:B------:R-:W-:Y:S05]  /*b0b0*/  EXIT ;  /* 0x000000000000794d */ /* 0x000fea0003800000 */
.L_x_62343:
        /* <DEDUP_REMOVED lines=22> */
.L_x_62353:
[----:B------:R-:W-:-:S05]  /*b220*/  SHF.R.S32.HI R23, RZ, 0x1f, R22 ;  /* 0x0000001fff177819 */ /* 0x000fca0000011416 */
[----:B------:R-:W-:Y:S01]  /*b230*/  STG.E.64 desc[UR36][R2.64], R22 ;  /* 0x0000001602007986 */ /* 0x000fe2000c101b24 */
[----:B------:R-:W-:Y:S05]  /*b240*/  EXIT ;  /* 0x000000000000794d */ /* 0x000fea0003800000 */
.L_x_62352:
[----:B------:R-:W-:Y:S01]  /*b250*/  STG.E desc[UR36][R2.64], R22 ;  /* 0x0000001602007986 */ /* 0x000fe2000c101924 */
[----:B------:R-:W-:Y:S05]  /*b260*/  EXIT ;  /* 0x000000000000794d */ /* 0x000fea0003800000 */
.L_x_62342:
        /* <DEDUP_REMOVED lines=10> */
.L_x_62355:
[----:B------:R-:W0:Y:S01]  /*b310*/  I2F.F64 R4, R22 ;  /* 0x0000001600047312 */ /* 0x000e220000201c00 */
[----:B------:R-:W-:-:S05]  /*b320*/  CS2R R6, SRZ ;  /* 0x0000000000067805 */ /* 0x000fca000001ff00 */
[----:B0-----:R-:W-:Y:S01]  /*b330*/  STG.E.128 desc[UR36][R2.64], R4 ;  /* 0x0000000402007986 */ /* 0x001fe2000c101d24 */
[----:B------:R-:W-:Y:S05]  /*b340*/  EXIT ;  /* 0x000000000000794d */ /* 0x000fea0003800000 */
.L_x_62354:
[----:B------:R-:W-:-:S13]  /*b350*/  ISETP.NE.AND P0, PT, R0, 0xf, PT ;  /* 0x0000000f0000780c */ /* 0x000fda0003f05270 */
[----:B------:R-:W-:Y:S05]  /*b360*/  @!P0 BRA `(.L_x_62356) ;  /* 0x0000000000e88947 */ /* 0x000fea0003800000 */
[----:B------:R-:W-:-:S13]  /*b370*/  ISETP.NE.AND P0, PT, R0, 0x17, PT ;  /* 0x000000170000780c */ /* 0x000fda0003f05270 */
[----:B------:R-:W-:Y:S05]  /*b380*/  @!P0 BRA `(.L_x_62357) ;  /* 0x0000000000908947 */ /* 0x000fea0003800000 */
[----:B------:R-:W-:-:S13]  /*b390*/  ISETP.NE.AND P0, PT, R0, 0x18, PT ;  /* 0x000000180000780c */ /* 0x000fda0003f05270 */
[----:B------:R-:W-:Y:S05]  /*b3a0*/  @!P0 BRA `(.L_x_62358) ;  /* 0x0000000000448947 */ /* 0x000fea0003800000 */
.L_x_62335:
        /* <DEDUP_REMOVED lines=16> */
.L_x_62359:
[----:B------:R-:W-:Y:S05]  /*b4b0*/  EXIT ;  /* 0x000000000000794d */ /* 0x000fea0003800000 */
.L_x_62358:
        /* <DEDUP_REMOVED lines=13> */
.L_x_62361:
[----:B------:R-:W-:Y:S05]  /*b590*/  BSYNC.RECONVERGENT B0 ;  /* 0x0000000000007941 */ /* 0x000fea0003800200 */
.L_x_62360:
[----:B------:R-:W-:-:S05]  /*b5a0*/  LOP3.LUT R5, R0, 0x80, R5, 0xf8, !PT ;  /* 0x0000008000057812 */ /* 0x000fca00078ef805 */
[----:B------:R-:W-:Y:S01]  /*b5b0*/  STG.E.U8 desc[UR36][R2.64], R5 ;  /* 0x0000000502007986 */ /* 0x000fe2000c101124 */
[----:B------:R-:W-:Y:S05]  /*b5c0*/  EXIT ;  /* 0x000000000000794d */ /* 0x000fea0003800000 */
.L_x_62357:
        /* <DEDUP_REMOVED lines=12> */
.L_x_62363:
[----:B------:R-:W-:Y:S01]  /*b690*/  IMAD.MOV.U32 R0, RZ, RZ, 0x7f ;  /* 0x0000007fff007424 */ /* 0x000fe200078e00ff */
[----:B------:R-:W-:-:S04]  /*b6a0*/  ISETP.GT.U32.AND P0, PT, R4, 0x7f800000, PT ;  /* 0x7f8000000400780c */ /* 0x000fc80003f04070 */
[----:B------:R-:W-:-:S09]  /*b6b0*/  SEL R0, R0, 0x7c, P0 ;  /* 0x0000007c00007807 */ /* 0x000fd20000000000 */
.L_x_62364:
[----:B------:R-:W-:Y:S05]  /*b6c0*/  BSYNC.RECONVERGENT B0 ;  /* 0x0000000000007941 */ /* 0x000fea0003800200 */
.L_x_62362:
[----:B------:R-:W-:-:S04]  /*b6d0*/  SHF.R.U32.HI R5, RZ, 0x18, R5 ;  /* 0x00000018ff057819 */ /* 0x000fc80000011605 */
[----:B------:R-:W-:-:S05]  /*b6e0*/  LOP3.LUT R5, R0, 0x80, R5, 0xf8, !PT ;  /* 0x0000008000057812 */ /* 0x000fca00078ef805 */
[----:B------:R-:W-:Y:S01]  /*b6f0*/  STG.E.U8 desc[UR36][R2.64], R5 ;  /* 0x0000000502007986 */ /* 0x000fe2000c101124 */
[----:B------:R-:W-:Y:S05]  /*b700*/  EXIT ;  /* 0x000000000000794d */ /* 0x000fea0003800000 */
.L_x_62356:
[----:B------:R-:W-:-:S04]  /*b710*/  I2FP.F32.S32 R0, R22 ;  /* 0x0000001600007245 */ /* 0x000fc80000201400 */
[----:B------:R-:W-:-:S05]  /*b720*/  F2FP.BF16.F32.PACK_AB R0, RZ, R0 ;  /* 0x00000000ff00723e */ /* 0x000fca00000010ff */
[----:B------:R-:W-:Y:S01]  /*b730*/  STG.E.U16 desc[UR36][R2.64], R0 ;  /* 0x0000000002007986 */ /* 0x000fe2000c101524 */
[----:B------:R-:W-:Y:S05]  /*b740*/  EXIT ;  /* 0x000000000000794d */ /* 0x000fea0003800000 */
.L_x_62365:
        /* <DEDUP_REMOVED lines=11> */
.L_x_68812:


//--------------------- .text._ZN2at6native18elementwise_kernelILi128ELi2EZNS0_22gpu_kernel_impl_nocastIZZZNS0_50_GLOBAL__N__2680c7bb_12_PowKernel_cu_7dd49032_300324pow_tensor_tensor_kernelERNS_18TensorIteratorBaseEENKUlvE_clEvENKUlvE1_clEvEUliiE_EEvS5_RKT_EUliE_EEviT1_ --------------------------
	.section	.text._ZN2at6native18elementwise_kernelILi128ELi2EZNS0_22gpu_kernel_impl_nocastIZZZNS0_50_GLOBAL__N__2680c7bb_12_PowKernel_cu_7dd49032_300324pow_tensor_tensor_kernelERNS_18TensorIteratorBaseEENKUlvE_clEvENKUlvE1_clEvEUliiE_EEvS5_RKT_EUliE_EEviT1_,"ax",@progbits
	.align	128
        .global         _ZN2at6native18elementwise_kernelILi128ELi2EZNS0_22gpu_kernel_impl_nocastIZZZNS0_50_GLOBAL__N__2680c7bb_12_PowKernel_cu_7dd49032_300324pow_tensor_tensor_kernelERNS_18TensorIteratorBaseEENKUlvE_clEvENKUlvE1_clEvEUliiE_EEvS5_RKT_EUliE_EEviT1_
        .type           _ZN2at6native18elementwise_kernelILi128ELi2EZNS0_22gpu_kernel_impl_nocastIZZZNS0_50_GLOBAL__N__2680c7bb_12_PowKernel_cu_7dd49032_300324pow_tensor_tensor_kernelERNS_18TensorIteratorBaseEENKUlvE_clEvENKUlvE1_clEvEUliiE_EEvS5_RKT_EUliE_EEviT1_,@function
        .size           _ZN2at6native18elementwise_kernelILi128ELi2EZNS0_22gpu_kernel_impl_nocastIZZZNS0_50_GLOBAL__N__2680c7bb_12_PowKernel_cu_7dd49032_300324pow_tensor_tensor_kernelERNS_18TensorIteratorBaseEENKUlvE_clEvENKUlvE1_clEvEUliiE_EEvS5_RKT_EUliE_EEviT1_,(.L_x_68813 - _ZN2at6native18elementwise_kernelILi128ELi2EZNS0_22gpu_kernel_impl_nocastIZZZNS0_50_GLOBAL__N__2680c7bb_12_PowKernel_cu_7dd49032_300324pow_tensor_tensor_kernelERNS_18TensorIteratorBaseEENKUlvE_clEvENKUlvE1_clEvEUliiE_EEvS5_RKT_EUliE_EEviT1_)
        .other          _ZN2at6native18elementwise_kernelILi128ELi2EZNS0_22gpu_kernel_impl_nocastIZZZNS0_50_GLOBAL__N__2680c7bb_12_PowKernel_cu_7dd49032_300324pow_tensor_tensor_kernelERNS_18TensorIteratorBaseEENKUlvE_clEvENKUlvE1_clEvEUliiE_EEvS5_RKT_EUliE_EEviT1_,@"STO_CUDA_ENTRY STV_DEFAULT"
_ZN2at6native18elementwise_kernelILi128ELi2EZNS0_22gpu_kernel_impl_nocastIZZZNS0_50_GLOBAL__N__2680c7bb_12_PowKernel_cu_7dd49032_300324pow_tensor_tensor_kernelERNS_18TensorIteratorBaseEENKUlvE_clEvENKUlvE1_clEvEUliiE_EEvS5_RKT_EUliE_EEviT1_:
.text._ZN2at6native18elementwise_kernelILi128ELi2EZNS0_22gpu_kernel_impl_nocastIZZZNS0_50_GLOBAL__N__2680c7bb_12_PowKernel_cu_7dd49032_300324pow_tensor_tensor_kernelERNS_18TensorIteratorBaseEENKUlvE_clEvENKUlvE1_clEvEUliiE_EEvS5_RKT_EUliE_EEviT1_:
        /* <DEDUP_REMOVED lines=16> */
[----:B-1----:R0:W5:Y:S01]  /*0100*/  LDG.E R4, desc[UR6][R4.64] ;  /* 0x0000000604047981 */ /* 0x002162000c1e1900 */
[----:B--2---:R-:W-:-:S13]  /*0110*/  ISETP.GE.AND P0, PT, R6, RZ, PT ;  /* 0x000000ff0600720c */ /* 0x004fda0003f06270 */
[----:B0-----:R-:W-:Y:S05]  /*0120*/  @!P0 BRA `(.L_x_62369) ;  /* 0x0000000000508947 */ /* 0x001fea0003800000 */
[----:B------:R-:W-:Y:S01]  /*0130*/  ISETP.NE.AND P0, PT, R6, RZ, PT ;  /* 0x000000ff0600720c */ /* 0x000fe20003f05270 */
[----:B------:R-:W-:-:S12]  /*0140*/  HFMA2 R7, -RZ, RZ, 0, 5.9604644775390625e-08 ;  /* 0x00000001ff077431 */ /* 0x000fd800000001ff */
[----:B------:R-:W-:Y:S05]  /*0150*/  @!P0 BRA `(.L_x_62370) ;  /* 0x0000000000688947 */ /* 0x000fea0003800000 */
[C---:B------:R-:W-:Y:S02]  /*0160*/  ISETP.GE.U32.AND P1, PT, R6.reuse, 0x2, PT ;  /* 0x000000020600780c */ /* 0x040fe40003f26070 */
[----:B------:R-:W-:-:S04]  /*0170*/  LOP3.LUT R0, R6, 0x1, RZ, 0xc0, !PT ;  /* 0x0000000106007812 */ /* 0x000fc800078ec0ff */
[----:B------:R-:W-:Y:S01]  /*0180*/  ISETP.NE.U32.AND P0, PT, R0, 0x1, PT ;  /* 0x000000010000780c */ /* 0x000fe20003f05070 */
[----:B-----5:R-:W-:-:S03]  /*0190*/  IMAD R0, R4, R4, RZ ;  /* 0x0000000404007224 */ /* 0x020fc600078e02ff */
[----:B------:R-:W-:-:S03]  /*01a0*/  SEL R7, R4, 0x1, !P0 ;  /* 0x0000000104077807 */ /* 0x000fc60004000000 */
[----:B------:R-:W-:Y:S06]  /*01b0*/  @!P1 BRA `(.L_x_62370) ;  /* 0x0000000000509947 */ /* 0x000fec0003800000 */
[----:B------:R-:W-:Y:S02]  /*01c0*/  SHF.R.U32.HI R2, RZ, 0x1, R6 ;  /* 0x00000001ff027819 */ /* 0x000fe40000011606 */
[----:B------:R-:W-:-:S07]  /*01d0*/  MOV R4, R0 ;  /* 0x0000000000047202 */ /* 0x000fce0000000f00 */
.L_x_62371:
        /* <DEDUP_REMOVED lines=8> */
[----:B------:R-:W-:Y:S05]  /*0260*/  BRA `(.L_x_62370) ;  /* 0x0000000000247947 */ /* 0x000fea0003800000 */
.L_x_62369:
[----:B-----5:R-:W-:Y:S02]  /*0270*/  ISETP.NE.AND P0, PT, R4, 0x1, PT ;  /* 0x000000010400780c */ /* 0x020fe40003f05270 */
[----:B------:R-:W-:-:S11]  /*0280*/  MOV R7, R4 ;  /* 0x0000000400077202 */ /* 0x000fd60000000f00 */
[----:B------:R-:W-:Y:S05]  /*0290*/  @!P0 BRA `(.L_x_62370) ;  /* 0x0000000000188947 */ /* 0x000fea0003800000 */
[----:B------:R-:W-:-:S13]  /*02a0*/  ISETP.NE.AND P0, PT, R4, -0x1, PT ;  /* 0xffffffff0400780c */ /* 0x000fda0003f05270 */
[----:B------:R-:W-:Y:S02]  /*02b0*/  @!P0 LOP3.LUT R6, R6, 0x1, RZ, 0xc0, !PT ;  /* 0x0000000106068812 */ /* 0x000fe400078ec0ff */
[----:B------:R-:W-:Y:S02]  /*02c0*/  @!P0 MOV R7, 0x1 ;  /* 0x0000000100078802 */ /* 0x000fe40000000f00 */
[----:B------:R-:W-:-:S04]  /*02d0*/  @!P0 ISETP.NE.U32.AND P1, PT, R6, 0x1, PT ;  /* 0x000000010600880c */ /* 0x000fc80003f25070 */
[----:B------:R-:W-:Y:S02]  /*02e0*/  @!P0 SEL R7, R7, 0xffffffff, P1 ;  /* 0xffffffff07078807 */ /* 0x000fe40000800000 */
[----:B------:R-:W-:-:S07]  /*02f0*/  @P0 MOV R7, RZ ;  /* 0x000000ff00070202 */ /* 0x000fce0000000f00 */
.L_x_62370:
[----:B-----5:R-:W0:Y:S01]  /*0300*/  LDC.64 R4, c[0x0][0x5e8] ;  /* 0x00017a00ff047b82 */ /* 0x020e220000000a00 */
[----:B------:R-:W-:Y:S01]  /*0310*/  VIADD R3, R3, 0x80 ;  /* 0x0000008003037836 */ /* 0x000fe20000000000 */
[----:B0-----:R0:W-:Y:S06]  /*0320*/  STG.E desc[UR6][R4.64], R7 ;  /* 0x0000000704007986 */ /* 0x0011ec000c101906 */
.L_x_62368:
[----:B------:R-:W-:Y:S05]  /*0330*/  BSYNC.RECONVERGENT B0 ;  /* 0x0000000000007941 */ /* 0x000fea0003800200 */
.L_x_62367:
[----:B------:R-:W-:-:S13]  /*0340*/  ISETP.GE.AND P0, PT, R3, UR4, PT ;  /* 0x0000000403007c0c */ /* 0x000fda000bf06270 */
[----:B------:R-:W-:Y:S05]  /*0350*/  @P0 EXIT ;  /* 0x000000000000094d */ /* 0x000fea0003800000 */
[----:B0-----:R-:W0:Y:S08]  /*0360*/  LDC.64 R4, c[0x0][0x5f8] ;  /* 0x00017e00ff047b82 */ /* 0x001e300000000a00 */
        /* <DEDUP_REMOVED lines=16> */
.L_x_62374:
        /* <DEDUP_REMOVED lines=9> */
.L_x_62372:
[----:B-----5:R-:W-:Y:S02]  /*0500*/  ISETP.NE.AND P0, PT, R2, 0x1, PT ;  /* 0x000000010200780c */ /* 0x020fe40003f05270 */
[----:B------:R-:W-:-:S11]  /*0510*/  MOV R5, R2 ;  /* 0x0000000200057202 */ /* 0x000fd60000000f00 */
[----:B------:R-:W-:Y:S05]  /*0520*/  @!P0 BRA `(.L_x_62373) ;  /* 0x0000000000188947 */ /* 0x000fea0003800000 */
[----:B------:R-:W-:-:S13]  /*0530*/  ISETP.NE.AND P0, PT, R2, -0x1, PT ;  /* 0xffffffff0200780c */ /* 0x000fda0003f05270 */
[----:B------:R-:W-:Y:S02]  /*0540*/  @!P0 LOP3.LUT R4, R4, 0x1, RZ, 0xc0, !PT ;  /* 0x0000000104048812 */ /* 0x000fe400078ec0ff */
[----:B------:R-:W-:Y:S02]  /*0550*/  @!P0 MOV R5, 0x1 ;  /* 0x0000000100058802 */ /* 0x000fe40000000f00 */
[----:B------:R-:W-:-:S04]  /*0560*/  @!P0 ISETP.NE.U32.AND P1, PT, R4, 0x1, PT ;  /* 0x000000010400880c */ /* 0x000fc80003f25070 */
[----:B------:R-:W-:Y:S01]  /*0570*/  @!P0 SEL R5, R5, 0xffffffff, P1 ;  /* 0xffffffff05058807 */ /* 0x000fe20000800000 */
[----:B------:R-:W-:-:S08]  /*0580*/  @P0 IMAD.MOV.U32 R5, RZ, RZ, RZ ;  /* 0x000000ffff050224 */ /* 0x000fd000078e00ff */
.L_x_62373:
[----:B-----5:R-:W0:Y:S02]  /*0590*/  LDC.64 R2, c[0x0][0x5e8] ;  /* 0x00017a00ff027b82 */ /* 0x020e240000000a00 */
[----:B0-----:R-:W-:Y:S01]  /*05a0*/  STG.E desc[UR6][R2.64], R5 ;  /* 0x0000000502007986 */ /* 0x001fe2000c101906 */
[----:B------:R-:W-:Y:S05]  /*05b0*/  EXIT ;  /* 0x000000000000794d */ /* 0x000fea0003800000 */
.L_x_62366:
        /* <DEDUP_REMOVED lines=355> */
.L_x_62377:
[----:B------:R-:W0:Y:S02]  /*1bf0*/  LDCU.128 UR8, c[0x0][0x5f0] ;  /* 0x0000be00ff0877ac */ /* 0x000e240008000c00 */
[----:B0-----:R-:W-:-:S04]  /*1c00*/  IADD3 R8, P0, PT, R6, UR10, RZ ;  /* 0x0000000a06087c10 */ /* 0x001fc8000ff1e0ff */
[----:B------:R-:W-:-:S05]  /*1c10*/  IADD3.X R9, PT, PT, RZ, UR11, RZ, P0, !PT ;  /* 0x0000000bff097c10 */ /* 0x000fca00087fe4ff */
[----:B------:R-:W2:Y:S01]  /*1c20*/  LDG.E R8, desc[UR6][R8.64] ;  /* 0x0000000608087981 */ /* 0x000ea2000c1e1900 */
[----:B------:R-:W-:-:S04]  /*1c30*/  IADD3 R6, P0, PT, R4, UR8, RZ ;  /* 0x0000000804067c10 */ /* 0x000fc8000ff1e0ff */
[----:B------:R-:W-:-:S05]  /*1c40*/  IADD3.X R7, PT, PT, RZ, UR9, RZ, P0, !PT ;  /* 0x00000009ff077c10 */ /* 0x000fca00087fe4ff */
[----:B------:R0:W5:Y:S01]  /*1c50*/  LDG.E R6, desc[UR6][R6.64] ;  /* 0x0000000606067981 */ /* 0x000162000c1e1900 */
[----:B------:R-:W-:Y:S01]  /*1c60*/  BSSY.RECONVERGENT B1, `(.L_x_62378) ;  /* 0x000001b000017945 */ /* 0x000fe20003800200 */
[----:B--2---:R-:W-:-:S13]  /*1c70*/  ISETP.GE.AND P0, PT, R8, RZ, PT ;  /* 0x000000ff0800720c */ /* 0x004fda0003f06270 */
[----:B0-----:R-:W-:Y:S05]  /*1c80*/  @!P0 BRA `(.L_x_62379) ;  /* 0x00000000003c8947 */ /* 0x001fea0003800000 */
[----:B------:R-:W-:Y:S01]  /*1c90*/  ISETP.NE.AND P0, PT, R8, RZ, PT ;  /* 0x000000ff0800720c */ /* 0x000fe20003f05270 */
[----:B------:R-:W-:Y:S01]  /*1ca0*/  BSSY.RECONVERGENT B2, `(.L_x_62380) ;  /* 0x000000c000027945 */ /* 0x000fe20003800200 */
[----:B------:R-:W-:-:S11]  /*1cb0*/  IMAD.MOV.U32 R7, RZ, RZ, 0x1 ;  /* 0x00000001ff077424 */ /* 0x000fd600078e00ff */
[----:B------:R-:W-:Y:S05]  /*1cc0*/  @!P0 BRA `(.L_x_62381) ;  /* 0x0000000000248947 */ /* 0x000fea0003800000 */
[----:B------:R-:W-:-:S07]  /*1cd0*/  MOV R7, 0x1 ;  /* 0x0000000100077802 */ /* 0x000fce0000000f00 */
.L_x_62382:
        /* <DEDUP_REMOVED lines=8> */
.L_x_62381:
[----:B------:R-:W-:Y:S05]  /*1d60*/  BSYNC.RECONVERGENT B2 ;  /* 0x0000000000027941 */ /* 0x000fea0003800200 */
.L_x_62380:
[----:B------:R-:W-:Y:S05]  /*1d70*/  BRA `(.L_x_62383) ;  /* 0x0000000000247947 */ /* 0x000fea0003800000 */
.L_x_62379:
        /* <DEDUP_REMOVED lines=9> */
.L_x_62383:
[----:B------:R-:W-:Y:S05]  /*1e10*/  BSYNC.RECONVERGENT B1 ;  /* 0x0000000000017941 */ /* 0x000fea0003800200 */
.L_x_62378:
[----:B------:R-:W0:Y:S01]  /*1e20*/  LDCU.64 UR8, c[0x0][0x5e8] ;  /* 0x0000bd00ff0877ac */ /* 0x000e220008000a00 */
[----:B------:R-:W-:Y:S01]  /*1e30*/  VIADD R3, R3, 0x80 ;  /* 0x0000008003037836 */ /* 0x000fe20000000000 */
[----:B0-----:R-:W-:-:S04]  /*1e40*/  IADD3 R4, P0, PT, R5, UR8, RZ ;  /* 0x0000000805047c10 */ /* 0x001fc8000ff1e0ff */
[----:B------:R-:W-:-:S05]  /*1e50*/  IADD3.X R5, PT, PT, RZ, UR9, RZ, P0, !PT ;  /* 0x00000009ff057c10 */ /* 0x000fca00087fe4ff */
[----:B------:R0:W-:Y:S04]  /*1e60*/  STG.E desc[UR6][R4.64], R7 ;  /* 0x0000000704007986 */ /* 0x0001e8000c101906 */
.L_x_62376:
[----:B------:R-:W-:Y:S05]  /*1e70*/  BSYNC.RECONVERGENT B0 ;  /* 0x0000000000007941 */ /* 0x000fea0003800200 */
.L_x_62375:
        /* <DEDUP_REMOVED lines=8> */
[----:B-1---5:R-:W-:Y:S01]  /*1f00*/  IMAD.HI.U32 R6, R3, UR4, R4 ;  /* 0x0000000403067c27 */ /* 0x022fe2000f8e0004 */
        /* <DEDUP_REMOVED lines=341> */
.L_x_62384:
[----:B------:R-:W0:Y:S01]  /*3460*/  LDCU.128 UR8, c[0x0][0x5f0] ;  /* 0x0000be00ff0877ac */ /* 0x000e220008000c00 */
[----:B------:R-:W1:Y:S01]  /*3470*/  LDCU.64 UR4, c[0x0][0x5e8] ;  /* 0x0000bd00ff0477ac */ /* 0x000e620008000a00 */
[----:B0-----:R-:W-:-:S04]  /*3480*/  IADD3 R6, P0, PT, R4, UR10, RZ ;  /* 0x0000000a04067c10 */ /* 0x001fc8000ff1e0ff */
[----:B------:R-:W-:-:S05]  /*3490*/  IADD3.X R7, PT, PT, RZ, UR11, RZ, P0, !PT ;  /* 0x0000000bff077c10 */ /* 0x000fca00087fe4ff */
[----:B------:R-:W2:Y:S01]  /*34a0*/  LDG.E R6, desc[UR6][R6.64] ;  /* 0x0000000606067981 */ /* 0x000ea2000c1e1900 */
[----:B------:R-:W-:-:S04]  /*34b0*/  IADD3 R4, P0, PT, R2, UR8, RZ ;  /* 0x0000000802047c10 */ /* 0x000fc8000ff1e0ff */
[----:B------:R-:W-:-:S05]  /*34c0*/  IADD3.X R5, PT, PT, RZ, UR9, RZ, P0, !PT ;  /* 0x00000009ff057c10 */ /* 0x000fca00087fe4ff */
[----:B------:R0:W5:Y:S01]  /*34d0*/  LDG.E R4, desc[UR6][R4.64] ;  /* 0x0000000604047981 */ /* 0x000162000c1e1900 */
[----:B-1----:R-:W-:Y:S01]  /*34e0*/  IADD3 R2, P1, PT, R3, UR4, RZ ;  /* 0x0000000403027c10 */ /* 0x002fe2000ff3e0ff */
[----:B------:R-:W-:Y:S04]  /*34f0*/  BSSY.RECONVERGENT B0, `(.L_x_62385) ;  /* 0x0000023000007945 */ /* 0x000fe80003800200 */
[----:B------:R-:W-:Y:S01]  /*3500*/  IMAD.X R3, RZ, RZ, UR5, P1 ;  /* 0x00000005ff037e24 */ /* 0x000fe200088e06ff */
[----:B--2---:R-:W-:-:S13]  /*3510*/  ISETP.GE.AND P0, PT, R6, RZ, PT ;  /* 0x000000ff0600720c */ /* 0x004fda0003f06270 */
[----:B0-----:R-:W-:Y:S05]  /*3520*/  @!P0 BRA `(.L_x_62386) ;  /* 0x0000000000588947 */ /* 0x001fea0003800000 */
[----:B------:R-:W-:Y:S01]  /*3530*/  ISETP.NE.AND P0, PT, R6, RZ, PT ;  /* 0x000000ff0600720c */ /* 0x000fe20003f05270 */
[----:B------:R-:W-:Y:S01]  /*3540*/  BSSY.RECONVERGENT B1, `(.L_x_62387) ;  /* 0x0000013000017945 */ /* 0x000fe20003800200 */
[----:B------:R-:W-:-:S11]  /*3550*/  MOV R5, 0x1 ;  /* 0x0000000100057802 */ /* 0x000fd60000000f00 */
        /* <DEDUP_REMOVED lines=9> */
.L_x_62389:
        /* <DEDUP_REMOVED lines=8> */
.L_x_62388:
[----:B------:R-:W-:Y:S05]  /*3670*/  BSYNC.RECONVERGENT B1 ;  /* 0x0000000000017941 */ /* 0x000fea0003800200 */
.L_x_62387:
[----:B------:R-:W-:Y:S05]  /*3680*/  BRA `(.L_x_62390) ;  /* 0x0000000000247947 */ /* 0x000fea0003800000 */
.L_x_62386:
        /* <DEDUP_REMOVED lines=9> */
.L_x_62390:
[----:B------:R-:W-:Y:S05]  /*3720*/  BSYNC.RECONVERGENT B0 ;  /* 0x0000000000007941 */ /* 0x000fea0003800200 */
.L_x_62385:
[----:B------:R-:W-:Y:S01]  /*3730*/  STG.E desc[UR6][R2.64], R5 ;  /* 0x0000000502007986 */ /* 0x000fe2000c101906 */
[----:B------:R-:W-:Y:S05]  /*3740*/  EXIT ;  /* 0x000000000000794d */ /* 0x000fea0003800000 */
.L_x_62391:
        /* <DEDUP_REMOVED lines=11> */
.L_x_68813:


//--------------------- .text._ZN2at6native27unrolled_elementwise_kernelIZZZNS0_50_GLOBAL__N__2680c7bb_12_PowKernel_cu_7dd49032_300324pow_tensor_tensor_kernelERNS_18TensorIteratorBaseEENKUlvE_clEvENKUlvE1_clEvEUliiE_St5arrayIPcLm3EELi4E23TrivialOffsetCalculatorILi2EjESB_ILi1EjENS0_6memory15LoadWithoutCastENSE_16StoreWithoutCastEEEviT_T0_T2_T3_T4_T5_ --------------------------
	.section	.text._ZN2at6native27unrolled_elementwise_kernelIZZZNS0_50_GLOBAL__N__2680c7bb_12_PowKernel_cu_7dd49032_300324pow_tensor_tensor_kernelERNS_18TensorIteratorBaseEENKUlvE_clEvENKUlvE1_clEvEUliiE_St5arrayIPcLm3EELi4E23TrivialOffsetCalculatorILi2EjESB_ILi1EjENS0_6memory15LoadWithoutCastENSE_16StoreWithoutCastEEEviT_T0_T2_T3_T4_T5_,"ax",@progbits
	.align	128
        .global         _ZN2at6native27unrolled_elementwise_kernelIZZZNS0_50_GLOBAL__N__2680c7bb_12_PowKernel_cu_7dd49032_300324pow_tensor_tensor_kernelERNS_18TensorIteratorBaseEENKUlvE_clEvENKUlvE1_clEvEUliiE_St5arrayIPcLm3EELi4E23TrivialOffsetCalculatorILi2EjESB_ILi1EjENS0_6memory15LoadWithoutCastENSE_16StoreWithoutCastEEEviT_T0_T2_T3_T4_T5_
        .type           _ZN2at6native27unrolled_elementwise_kernelIZZZNS0_50_GLOBAL__N__2680c7bb_12_PowKernel_cu_7dd49032_300324pow_tensor_tensor_kernelERNS_18TensorIteratorBaseEENKUlvE_clEvENKUlvE1_clEvEUliiE_St5arrayIPcLm3EELi4E23TrivialOffsetCalculatorILi2EjESB_ILi1EjENS0_6memory15LoadWithoutCastENSE_16StoreWithoutCastEEEviT_T0_T2_T3_T4_T5_,@function
        .size           _ZN2at6native27unrolled_elementwise_kernelIZZZNS0_50_GLOBAL__N__2680c7bb_12_PowKernel_cu_7dd49032_300324pow_tensor_tensor_kernelERNS_18TensorIteratorBaseEENKUlvE_clEvENKUlvE1_clEvEUliiE_St5arrayIPcLm3EELi4E23TrivialOffsetCalculatorILi2EjESB_ILi1EjENS0_6memory15LoadWithoutCastENSE_16StoreWithoutCastEEEviT_T0_T2_T3_T4_T5_,(.L_x_68814 - _ZN2at6native27unrolled_elementwise_kernelIZZZNS0_50_GLOBAL__N__2680c7bb_12_PowKernel_cu_7dd49032_300324pow_tensor_tensor_kernelERNS_18TensorIteratorBaseEENKUlvE_clEvENKUlvE1_clEvEUliiE_St5arrayIPcLm3EELi4E23TrivialOffsetCalculatorILi2EjESB_ILi1EjENS0_6memory15LoadWithoutCastENSE_16StoreWithoutCastEEEviT_T0_T2_T3_T4_T5_)
        .other          _ZN2at6native27unrolled_elementwise_kernelIZZZNS0_50_GLOBAL__N__2680c7bb_12_PowKernel_cu_7dd49032_300324pow_tensor_tensor_kernelERNS_18TensorIteratorBaseEENKUlvE_clEvENKUlvE1_clEvEUliiE_St5arrayIPcLm3EELi4E23TrivialOffsetCalculatorILi2EjESB_ILi1EjENS0_6memory15LoadWithoutCastENSE_16StoreWithoutCastEEEviT_T0_T2_T3_T4_T5_,@"STO_CUDA_ENTRY STV_DEFAULT"
_ZN2at6native27unrolled_elementwise_kernelIZZZNS0_50_GLOBAL__N__2680c7bb_12_PowKernel_cu_7dd49032_300324pow_tensor_tensor_kernelERNS_18TensorIteratorBaseEENKUlvE_clEvENKUlvE1_clEvEUliiE_St5arrayIPcLm3EELi4E23TrivialOffsetCalculatorILi2EjESB_ILi1EjENS0_6memory15LoadWithoutCastENSE_16StoreWithoutCastEEEviT_T0_T2_T3_T4_T5_:
.text._ZN2at6native27unrolled_elementwise_kernelIZZZNS0_50_GLOBAL__N__2680c7bb_12_PowKernel_cu_7dd49032_300324pow_tensor_tensor_kernelERNS_18TensorIteratorBaseEENKUlvE_clEvENKUlvE1_clEvEUliiE_St5arrayIPcLm3EELi4E23TrivialOffsetCalculatorILi2EjESB_ILi1EjENS0_6memory15LoadWithoutCastENSE_16StoreWithoutCastEEEviT_T0_T2_T3_T4_T5_:
[----:B------:R-:W-:Y:S01]  /*0000*/  LDC R1, c[0x0][0x37c] ;  /* 0x0000df00ff017b82 */ /* 0x000fe20000000800 */
[----:B------:R-:W0:Y:S07]  /*0010*/  S2R R0, SR_CTAID.X ;  /* 0x0000000000007919 */ /* 0x000e2e0000002500 */
[----:B------:R-:W0:Y:S01]  /*0020*/  LDC R3, c[0x0][0x380] ;  /* 0x0000e000ff037b82 */ /* 0x000e220000000800 */
[----:B------:R-:W1:Y:S01]  /*0030*/  LDCU.64 UR4, c[0x0][0x358] ;  /* 0x00006b00ff0477ac */ /* 0x000e620008000a00 */
[----:B------:R-:W-:Y:S01]  /*0040*/  IMAD.MOV.U32 R22, RZ, RZ, RZ ;  /* 0x000000ffff167224 */ /* 0x000fe200078e00ff */
        /* <DEDUP_REMOVED lines=14> */
[----:B------:R-:W0:Y:S03]  /*0130*/  @!P1 LDC.64 R2, c[0x0][0x3a0] ;  /* 0x0000e800ff029b82 */ /* 0x000e260000000a00 */
[----:B--2---:R-:W-:Y:S01]  /*0140*/  @!P0 IMAD.WIDE.U32 R14, R21, 0x4, R14 ;  /* 0x00000004150e8825 */ /* 0x004fe200078e000e */
[----:B------:R-:W-:-:S07]  /*0150*/  CS2R R20, SRZ ;  /* 0x0000000000147805 */ /* 0x000fce000001ff00 */
[----:B------:R-:W-:Y:S01]  /*0160*/  @!P3 IMAD R23, R0, 0x200, R25 ;  /* 0x000002000017b824 */ /* 0x000fe200078e0219 */
[----:B------:R-:W2:Y:S01]  /*0170*/  @!P3 LDC.64 R4, c[0x0][0x398] ;  /* 0x0000e600ff04bb82 */ /* 0x000ea20000000a00 */
[----:B------:R-:W-:Y:S01]  /*0180*/  @!P3 VIADD R25, R25, 0x80 ;  /* 0x000000801919b836 */ /* 0x000fe20000000000 */
[----:B-1----:R1:W5:Y:S01]  /*0190*/  @!P0 LDG.E R20, desc[UR4][R12.64] ;  /* 0x000000040c148981 */ /* 0x002362000c1e1900 */
[----:B---3--:R-:W-:-:S03]  /*01a0*/  @!P1 IMAD.WIDE.U32 R16, R27, 0x4, R16 ;  /* 0x000000041b109825 */ /* 0x008fc600078e0010 */
[----:B------:R-:W-:Y:S01]  /*01b0*/  ISETP.GE.AND P2, PT, R25, R18, PT ;  /* 0x000000121900720c */ /* 0x000fe20003f46270 */
[----:B------:R3:W5:Y:S01]  /*01c0*/  @!P0 LDG.E R21, desc[UR4][R14.64] ;  /* 0x000000040e158981 */ /* 0x000762000c1e1900 */
[----:B------:R-:W4:Y:S03]  /*01d0*/  @!P3 LDC.64 R6, c[0x0][0x3a0] ;  /* 0x0000e800ff06bb82 */ /* 0x000f260000000a00 */
[----:B------:R3:W5:Y:S08]  /*01e0*/  @!P1 LDG.E R22, desc[UR4][R16.64] ;  /* 0x0000000410169981 */ /* 0x000770000c1e1900 */
[----:B------:R-:W3:Y:S08]  /*01f0*/  @!P2 LDC.64 R8, c[0x0][0x398] ;  /* 0x0000e600ff08ab82 */ /* 0x000ef00000000a00 */
[----:B------:R-:W3:Y:S01]  /*0200*/  @!P2 LDC.64 R10, c[0x0][0x3a0] ;  /* 0x0000e800ff0aab82 */ /* 0x000ee20000000a00 */
[----:B------:R-:W-:Y:S01]  /*0210*/  @!P2 IMAD R25, R0, 0x200, R25 ;  /* 0x000002000019a824 */ /* 0x000fe200078e0219 */
[----:B-1----:R-:W-:Y:S01]  /*0220*/  CS2R R12, SRZ ;  /* 0x00000000000c7805 */ /* 0x002fe2000001ff00 */
[----:B--2---:R-:W-:-:S04]  /*0230*/  @!P3 IMAD.WIDE.U32 R4, R23, 0x4, R4 ;  /* 0x000000041704b825 */ /* 0x004fc800078e0004 */
[----:B----4-:R-:W-:-:S04]  /*0240*/  @!P3 IMAD.WIDE.U32 R6, R23, 0x4, R6 ;  /* 0x000000041706b825 */ /* 0x010fc800078e0006 */
[----:B------:R-:W-:Y:S02]  /*0250*/  IMAD.MOV.U32 R23, RZ, RZ, RZ ;  /* 0x000000ffff177224 */ /* 0x000fe400078e00ff */
[----:B0-----:R-:W-:-:S04]  /*0260*/  @!P1 IMAD.WIDE.U32 R2, R27, 0x4, R2 ;  /* 0x000000041b029825 */ /* 0x001fc800078e0002 */
[C---:B---3--:R-:W-:Y:S01]  /*0270*/  @!P2 IMAD.WIDE.U32 R8, R25.reuse, 0x4, R8 ;  /* 0x000000041908a825 */ /* 0x048fe200078e0008 */
[----:B------:R0:W5:Y:S04]  /*0280*/  @!P3 LDG.E R23, desc[UR4][R4.64] ;  /* 0x000000040417b981 */ /* 0x000168000c1e1900 */
[----:B------:R0:W5:Y:S01]  /*0290*/  @!P2 LDG.E R13, desc[UR4][R8.64] ;  /* 0x00000004080da981 */ /* 0x000162000c1e1900 */
[----:B------:R-:W-:Y:S01]  /*02a0*/  @!P2 IMAD.WIDE.U32 R10, R25, 0x4, R10 ;  /* 0x00000004190aa825 */ /* 0x000fe200078e000a */
[----:B------:R-:W-:-:S04]  /*02b0*/  CS2R R24, SRZ ;  /* 0x0000000000187805 */ /* 0x000fc8000001ff00 */
[----:B------:R0:W5:Y:S04]  /*02c0*/  @!P2 LDG.E R12, desc[UR4][R10.64] ;  /* 0x000000040a0ca981 */ /* 0x000168000c1e1900 */
[----:B------:R0:W5:Y:S04]  /*02d0*/  @!P1 LDG.E R25, desc[UR4][R2.64] ;  /* 0x0000000402199981 */ /* 0x000168000c1e1900 */
[----:B------:R0:W5:Y:S01]  /*02e0*/  @!P3 LDG.E R24, desc[UR4][R6.64] ;  /* 0x000000040618b981 */ /* 0x000162000c1e1900 */
[----:B------:R-:W-:Y:S01]  /*02f0*/  ISETP.GE.AND P0, PT, R19, R18, PT ;  /* 0x000000121300720c */ /* 0x000fe20003f06270 */
[----:B------:R-:W-:-:S12]  /*0300*/  BSSY.RECONVERGENT B0, `(.L_x_62392) ;  /* 0x000001c000007945 */ /* 0x000fd80003800200 */
[----:B0-----:R-:W-:Y:S05]  /*0310*/  @P0 BRA `(.L_x_62393) ;  /* 0x0000000000680947 */ /* 0x001fea0003800000 */
[----:B-----5:R-:W-:-:S13]  /*0320*/  ISETP.GE.AND P0, PT, R21, RZ, PT ;  /* 0x000000ff1500720c */ /* 0x020fda0003f06270 */
[----:B------:R-:W-:Y:S05]  /*0330*/  @!P0 BRA `(.L_x_62394) ;  /* 0x00000000003c8947 */ /* 0x000fea0003800000 */
[----:B------:R-:W-:Y:S01]  /*0340*/  ISETP.NE.AND P0, PT, R21, RZ, PT ;  /* 0x000000ff1500720c */ /* 0x000fe20003f05270 */
[----:B------:R-:W-:Y:S01]  /*0350*/  BSSY.RECONVERGENT B1, `(.L_x_62395) ;  /* 0x000000c000017945 */ /* 0x000fe20003800200 */
[----:B------:R-:W-:-:S11]  /*0360*/  IMAD.MOV.U32 R3, RZ, RZ, 0x1 ;  /* 0x00000001ff037424 */ /* 0x000fd600078e00ff */
[----:B------:R-:W-:Y:S05]  /*0370*/  @!P0 BRA `(.L_x_62396) ;  /* 0x0000000000248947 */ /* 0x000fea0003800000 */
[----:B------:R-:W-:-:S07]  /*0380*/  IMAD.MOV.U32 R3, RZ, RZ, 0x1 ;  /* 0x00000001ff037424 */ /* 0x000fce00078e00ff */
.L_x_62397:
        /* <DEDUP_REMOVED lines=8> */
.L_x_62396:
[----:B------:R-:W-:Y:S05]  /*0410*/  BSYNC.RECONVERGENT B1 ;  /* 0x0000000000017941 */ /* 0x000fea0003800200 */
.L_x_62395:
[----:B------:R-:W-:Y:S05]  /*0420*/  BRA `(.L_x_62393) ;  /* 0x0000000000247947 */ /* 0x000fea0003800000 */
.L_x_62394:
        /* <DEDUP_REMOVED lines=9> */
.L_x_62393:
[----:B------:R-:W-:Y:S05]  /*04c0*/  BSYNC.RECONVERGENT B0 ;  /* 0x0000000000007941 */ /* 0x000fea0003800200 */
.L_x_62392:
[----:B------:R-:W-:Y:S01]  /*04d0*/  VIADD R7, R19, 0x80 ;  /* 0x0000008013077836 */ /* 0x000fe20000000000 */
[----:B------:R-:W-:Y:S04]  /*04e0*/  BSSY.RECONVERGENT B0, `(.L_x_62398) ;  /* 0x0000025000007945 */ /* 0x000fe80003800200 */
[----:B------:R-:W-:-:S13]  /*04f0*/  ISETP.GE.AND P0, PT, R7, R18, PT ;  /* 0x000000120700720c */ /* 0x000fda0003f06270 */
[----:B------:R-:W-:Y:S05]  /*0500*/  @P0 BRA `(.L_x_62399) ;  /* 0x0000000000880947 */ /* 0x000fea0003800000 */
[----:B-----5:R-:W-:-:S13]  /*0510*/  ISETP.GE.AND P0, PT, R25, RZ, PT ;  /* 0x000000ff1900720c */ /* 0x020fda0003f06270 */
        /* <DEDUP_REMOVED lines=13> */
.L_x_62403:
        /* <DEDUP_REMOVED lines=9> */
.L_x_62402:
[----:B------:R-:W-:Y:S05]  /*0680*/  BSYNC.RECONVERGENT B1 ;  /* 0x0000000000017941 */ /* 0x000fea0003800200 */
.L_x_62401:
[----:B------:R-:W-:Y:S05]  /*0690*/  BRA `(.L_x_62399) ;  /* 0x0000000000247947 */ /* 0x000fea0003800000 */
.L_x_62400:
        /* <DEDUP_REMOVED lines=9> */
.L_x_62399:
[----:B------:R-:W-:Y:S05]  /*0730*/  BSYNC.RECONVERGENT B0 ;  /* 0x0000000000007941 */ /* 0x000fea0003800200 */
.L_x_62398:
        /* <DEDUP_REMOVED lines=18> */
.L_x_62409:
        /* <DEDUP_REMOVED lines=8> */
.L_x_62408:
[----:B------:R-:W-:Y:S05]  /*08e0*/  BSYNC.RECONVERGENT B1 ;  /* 0x0000000000017941 */ /* 0x000fea0003800200 */
.L_x_62407:
[----:B------:R-:W-:Y:S05]  /*08f0*/  BRA `(.L_x_62405) ;  /* 0x0000000000247947 */ /* 0x000fea0003800000 */
.L_x_62406:
        /* <DEDUP_REMOVED lines=9> */
.L_x_62405:
[----:B------:R-:W-:Y:S05]  /*0990*/  BSYNC.RECONVERGENT B0 ;  /* 0x0000000000007941 */ /* 0x000fea0003800200 */
.L_x_62404:
        /* <DEDUP_REMOVED lines=18> */
.L_x_62415:
        /* <DEDUP_REMOVED lines=9> */
.L_x_62414:
[----:B------:R-:W-:Y:S05]  /*0b50*/  BSYNC.RECONVERGENT B1 ;  /* 0x0000000000017941 */ /* 0x000fea0003800200 */
.L_x_62413:
[----:B------:R-:W-:Y:S05]  /*0b60*/  BRA `(.L_x_62411) ;  /* 0x0000000000247947 */ /* 0x000fea0003800000 */
.L_x_62412:
        /* <DEDUP_REMOVED lines=9> */
.L_x_62411:
[----:B------:R-:W-:Y:S05]  /*0c00*/  BSYNC.RECONVERGENT B0 ;  /* 0x0000000000007941 */ /* 0x000fea0003800200 */
.L_x_62410:
        /* <DEDUP_REMOVED lines=10> */
[----:B------:R0:W-:Y:S01]  /*0cb0*/  STG.E desc[UR4][R8.64], R3 ;  /* 0x0000000308007986 */ /* 0x0001e2000c101904 */
[----:B------:R-:W-:Y:S05]  /*0cc0*/  @P0 BRA `(.L_x_62419) ;  /* 0x0000000000300947 */ /* 0x000fea0003800000 */
[----:B------:R-:W1:Y:S01]  /*0cd0*/  LDC.64 R6, c[0x0][0x390] ;  /* 0x0000e400ff067b82 */ /* 0x000e620000000a00 */
[----:B0-----:R-:W-:Y:S02]  /*0ce0*/  IMAD R3, R0, 0x200, R19 ;  /* 0x0000020000037824 */ /* 0x001fe400078e0213 */
[----:B------:R-:W-:Y:S02]  /*0cf0*/  VIADD R19, R19, 0x80 ;  /* 0x0000008013137836 */ /* 0x000fe40000000000 */
[----:B-1----:R-:W-:-:S05]  /*0d00*/  IMAD.WIDE.U32 R6, R3, 0x4, R6 ;  /* 0x0000000403067825 */ /* 0x002fca00078e0006 */
[----:B------:R0:W-:Y:S02]  /*0d10*/  STG.E desc[UR4][R6.64], R4 ;  /* 0x0000000406007986 */ /* 0x0001e4000c101904 */
.L_x_62418:
[----:B------:R-:W-:Y:S05]  /*0d20*/  BSYNC.RELIABLE B1 ;  /* 0x0000000000017941 */ /* 0x000fea0003800100 */
.L_x_62417:
[----:B------:R-:W-:-:S13]  /*0d30*/  ISETP.GE.AND P0, PT, R19, R18, PT ;  /* 0x000000121300720c */ /* 0x000fda0003f06270 */
[----:B0-----:R-:W0:Y:S01]  /*0d40*/  @!P0 LDC.64 R6, c[0x0][0x390] ;  /* 0x0000e400ff068b82 */ /* 0x001e220000000a00 */
[----:B------:R-:W-:Y:S02]  /*0d50*/  @!P0 IMAD R3, R0, 0x200, R19 ;  /* 0x0000020000038824 */ /* 0x000fe400078e0213 */
[----:B------:R-:W-:Y:S02]  /*0d60*/  @!P0 VIADD R19, R19, 0x80 ;  /* 0x0000008013138836 */ /* 0x000fe40000000000 */
[----:B0-----:R-:W-:-:S05]  /*0d70*/  @!P0 IMAD.WIDE.U32 R6, R3, 0x4, R6 ;  /* 0x0000000403068825 */ /* 0x001fca00078e0006 */
[----:B------:R1:W-:Y:S02]  /*0d80*/  @!P0 STG.E desc[UR4][R6.64], R5 ;  /* 0x0000000506008986 */ /* 0x0003e4000c101904 */
.L_x_62419:
[----:B------:R-:W-:Y:S05]  /*0d90*/  BSYNC.RECONVERGENT B0 ;  /* 0x0000000000007941 */ /* 0x000fea0003800200 */
.L_x_62416:
[----:B------:R-:W-:Y:S05]  /*0da0*/  WARPSYNC.ALL ;  /* 0x0000000000007948 */ /* 0x000fea0003800000 */
[----:B------:R-:W-:-:S13]  /*0db0*/  ISETP.GE.AND P0, PT, R19, R18, PT ;  /* 0x000000121300720c */ /* 0x000fda0003f06270 */
[----:B------:R-:W-:Y:S05]  /*0dc0*/  @P0 EXIT ;  /* 0x000000000000094d */ /* 0x000fea0003800000 */
[----:B-1----:R-:W1:Y:S01]  /*0dd0*/  LDC.64 R4, c[0x0][0x390] ;  /* 0x0000e400ff047b82 */ /* 0x002e620000000a00 */
[----:B------:R-:W-:-:S04]  /*0de0*/  IMAD R19, R0, 0x200, R19 ;  /* 0x0000020000137824 */ /* 0x000fc800078e0213 */
[----:B-1----:R-:W-:-:S05]  /*0df0*/  IMAD.WIDE.U32 R4, R19, 0x4, R4 ;  /* 0x0000000413047825 */ /* 0x002fca00078e0004 */
[----:B------:R-:W-:Y:S01]  /*0e00*/  STG.E desc[UR4][R4.64], R2 ;  /* 0x0000000204007986 */ /* 0x000fe2000c101904 */
[----:B------:R-:W-:Y:S05]  /*0e10*/  EXIT ;  /* 0x000000000000794d */ /* 0x000fea0003800000 */
.L_x_62420:
        /* <DEDUP_REMOVED lines=14> */
.L_x_68814:


//--------------------- .text._ZN2at6native29vectorized_elementwise_kernelILi2EZZZNS0_50_GLOBAL__N__2680c7bb_12_PowKernel_cu_7dd49032_300324pow_tensor_tensor_kernelERNS_18TensorIteratorBaseEENKUlvE_clEvENKUlvE1_clEvEUliiE_St5arrayIPcLm3EEEEviT0_T1_ --------------------------
	.section	.text._ZN2at6native29vectorized_elementwise_kernelILi2EZZZNS0_50_GLOBAL__N__2680c7bb_12_PowKernel_cu_7dd49032_300324pow_tensor_tensor_kernelERNS_18TensorIteratorBaseEENKUlvE_clEvENKUlvE1_clEvEUliiE_St5arrayIPcLm3EEEEviT0_T1_,"ax",@progbits
	.align	128
        .global         _ZN2at6native29vectorized_elementwise_kernelILi2EZZZNS0_50_GLOBAL__N__2680c7bb_12_PowKernel_cu_7dd49032_300324pow_tensor_tensor_kernelERNS_18TensorIteratorBaseEENKUlvE_clEvENKUlvE1_clEvEUliiE_St5arrayIPcLm3EEEEviT0_T1_
        .type           _ZN2at6native29vectorized_elementwise_kernelILi2EZZZNS0_50_GLOBAL__N__2680c7bb_12_PowKernel_cu_7dd49032_300324pow_tensor_tensor_kernelERNS_18TensorIteratorBaseEENKUlvE_clEvENKUlvE1_clEvEUliiE_St5arrayIPcLm3EEEEviT0_T1_,@function
        .size           _ZN2at6native29vectorized_elementwise_kernelILi2EZZZNS0_50_GLOBAL__N__2680c7bb_12_PowKernel_cu_7dd49032_300324pow_tensor_tensor_kernelERNS_18TensorIteratorBaseEENKUlvE_clEvENKUlvE1_clEvEUliiE_St5arrayIPcLm3EEEEviT0_T1_,(.L_x_68815 - _ZN2at6native29vectorized_elementwise_kernelILi2EZZZNS0_50_GLOBAL__N__2680c7bb_12_PowKernel_cu_7dd49032_300324pow_tensor_tensor_kernelERNS_18TensorIteratorBaseEENKUlvE_clEvENKUlvE1_clEvEUliiE_St5arrayIPcLm3EEEEviT0_T1_)
        .other          _ZN2at6native29vectorized_elementwise_kernelILi2EZZZNS0_50_GLOBAL__N__2680c7bb_12_PowKernel_cu_7dd49032_300324pow_tensor_tensor_kernelERNS_18TensorIteratorBaseEENKUlvE_clEvENKUlvE1_clEvEUliiE_St5arrayIPcLm3EEEEviT0_T1_,@"STO_CUDA_ENTRY STV_DEFAULT"
_ZN2at6native29vectorized_elementwise_kernelILi2EZZZNS0_50_GLOBAL__N__2680c7bb_12_PowKernel_cu_7dd49032_300324pow_tensor_tensor_kernelERNS_18TensorIteratorBaseEENKUlvE_clEvENKUlvE1_clEvEUliiE_St5arrayIPcLm3EEEEviT0_T1_:
.text._ZN2at6native29vectorized_elementwise_kernelILi2EZZZNS0_50_GLOBAL__N__2680c7bb_12_PowKernel_cu_7dd49032_300324pow_tensor_tensor_kernelERNS_18TensorIteratorBaseEENKUlvE_clEvENKUlvE1_clEvEUliiE_St5arrayIPcLm3EEEEviT0_T1_:
        /* <DEDUP_REMOVED lines=22> */
[----:B------:R-:W0:Y:S03]  /*0160*/  @!P0 LDC.64 R22, c[0x0][0x398] ;  /* 0x0000e600ff168b82 */ /* 0x000e260000000a00 */
[----:B-1----:R-:W-:-:S04]  /*0170*/  @!P4 IMAD.WIDE.U32 R18, R7, 0x4, R18 ;  /* 0x000000040712c825 */ /* 0x002fc800078e0012 */
[----:B------:R-:W-:-:S04]  /*0180*/  IMAD.MOV.U32 R7, RZ, RZ, RZ ;  /* 0x000000ffff077224 */ /* 0x000fc800078e00ff */
[----:B------:R-:W1:Y:S01]  /*0190*/  @!P1 LDC.64 R14, c[0x0][0x398] ;  /* 0x0000e600ff0e9b82 */ /* 0x000e620000000a00 */
[----:B------:R-:W-:Y:S01]  /*01a0*/  @!P1 IMAD.IADD R3, R4, 0x1, R24 ;  /* 0x0000000104039824 */ /* 0x000fe200078e0218 */
[----:B------:R-:W5:Y:S01]  /*01b0*/  @!P4 LDG.E R8, desc[UR4][R18.64] ;  /* 0x000000041208c981 */ /* 0x000f62000c1e1900 */
[----:B------:R-:W-:-:S03]  /*01c0*/  @!P1 VIADD R24, R24, 0x80 ;  /* 0x0000008018189836 */ /* 0x000fc60000000000 */
[----:B------:R3:W5:Y:S02]  /*01d0*/  @!P4 LDG.E R7, desc[UR4][R10.64] ;  /* 0x000000040a07c981 */ /* 0x000764000c1e1900 */
[----:B------:R-:W-:Y:S01]  /*01e0*/  ISETP.GE.U32.AND P2, PT, R24, R5, PT ;  /* 0x000000051800720c */ /* 0x000fe20003f46070 */
[----:B------:R-:W4:-:S12]  /*01f0*/  @!P1 LDC.64 R12, c[0x0][0x3a0] ;  /* 0x0000e800ff0c9b82 */ /* 0x000f180000000a00 */
[----:B------:R-:W-:Y:S01]  /*0200*/  @!P2 IMAD.IADD R21, R4, 0x1, R24 ;  /* 0x000000010415a824 */ /* 0x000fe200078e0218 */
[----:B---3--:R-:W-:Y:S01]  /*0210*/  CS2R R10, SRZ ;  /* 0x00000000000a7805 */ /* 0x008fe2000001ff00 */
[----:B------:R-:W-:Y:S01]  /*0220*/  @!P2 VIADD R24, R24, 0x80 ;  /* 0x000000801818a836 */ /* 0x000fe20000000000 */
[----:B------:R-:W3:Y:S04]  /*0230*/  @!P2 LDC.64 R18, c[0x0][0x3a0] ;  /* 0x0000e800ff12ab82 */ /* 0x000ee80000000a00 */
[----:B------:R-:W-:Y:S01]  /*0240*/  ISETP.GE.U32.AND P3, PT, R24, R5, PT ;  /* 0x000000051800720c */ /* 0x000fe20003f66070 */
[----:B------:R-:W-:Y:S02]  /*0250*/  IMAD.MOV.U32 R20, RZ, RZ, RZ ;  /* 0x000000ffff147224 */ /* 0x000fe400078e00ff */
[C---:B-1----:R-:W-:Y:S01]  /*0260*/  @!P1 IMAD.WIDE.U32 R14, R3.reuse, 0x4, R14 ;  /* 0x00000004030e9825 */ /* 0x042fe200078e000e */
[----:B------:R-:W1:Y:S03]  /*0270*/  @!P2 LDC.64 R28, c[0x0][0x398] ;  /* 0x0000e600ff1cab82 */ /* 0x000e660000000a00 */
[----:B----4-:R-:W-:Y:S01]  /*0280*/  @!P1 IMAD.WIDE.U32 R12, R3, 0x4, R12 ;  /* 0x00000004030c9825 */ /* 0x010fe200078e000c */
[----:B------:R-:W5:Y:S03]  /*0290*/  @!P1 LDG.E R11, desc[UR4][R14.64] ;  /* 0x000000040e0b9981 */ /* 0x000f66000c1e1900 */
[----:B--2---:R-:W-:Y:S01]  /*02a0*/  @!P0 IMAD.WIDE.U32 R16, R25, 0x4, R16 ;  /* 0x0000000419108825 */ /* 0x004fe200078e0010 */
[----:B------:R-:W5:Y:S01]  /*02b0*/  @!P1 LDG.E R20, desc[UR4][R12.64] ;  /* 0x000000040c149981 */ /* 0x000f62000c1e1900 */
[----:B------:R-:W2:Y:S02]  /*02c0*/  @!P3 LDC.64 R2, c[0x0][0x398] ;  /* 0x0000e600ff02bb82 */ /* 0x000ea40000000a00 */
[----:B------:R-:W-:Y:S01]  /*02d0*/  @!P3 IMAD.IADD R26, R4, 0x1, R24 ;  /* 0x00000001041ab824 */ /* 0x000fe200078e0218 */
[----:B------:R4:W5:Y:S01]  /*02e0*/  @!P0 LDG.E R10, desc[UR4][R16.64] ;  /* 0x00000004100a8981 */ /* 0x000962000c1e1900 */
[----:B------:R-:W-:-:S05]  /*02f0*/  @!P3 VIADD R24, R24, 0x80 ;  /* 0x000000801818b836 */ /* 0x000fca0000000000 */
[----:B------:R-:W-:Y:S01]  /*0300*/  ISETP.GE.U32.AND P4, PT, R24, R5, PT ;  /* 0x000000051800720c */ /* 0x000fe20003f86070 */
[----:B----4-:R-:W4:-:S12]  /*0310*/  @!P3 LDC.64 R16, c[0x0][0x3a0] ;  /* 0x0000e800ff10bb82 */ /* 0x010f180000000a00 */
[----:B------:R-:W-:Y:S01]  /*0320*/  @!P4 IMAD.IADD R0, R4, 0x1, R24 ;  /* 0x000000010400c824 */ /* 0x000fe200078e0218 */
[----:B------:R-:W3:Y:S01]  /*0330*/  @!P4 LDC.64 R14, c[0x0][0x398] ;  /* 0x0000e600ff0ecb82 */ /* 0x000ee20000000a00 */
[----:B------:R-:W-:-:S05]  /*0340*/  @!P4 VIADD R24, R24, 0x80 ;  /* 0x000000801818c836 */ /* 0x000fca0000000000 */
[----:B------:R-:W-:Y:S02]  /*0350*/  ISETP.GE.U32.AND P1, PT, R24, R5, PT ;  /* 0x000000051800720c */ /* 0x000fe40003f26070 */
[----:B------:R-:W1:Y:S01]  /*0360*/  @!P4 LDC.64 R12, c[0x0][0x3a0] ;  /* 0x0000e800ff0ccb82 */ /* 0x000e620000000a00 */
[----:B0-----:R-:W-:-:S05]  /*0370*/  @!P0 IMAD.WIDE.U32 R22, R25, 0x4, R22 ;  /* 0x0000000419168825 */ /* 0x001fca00078e0016 */
[----:B------:R0:W5:Y:S05]  /*0380*/  @!P0 LDG.E R9, desc[UR4][R22.64] ;  /* 0x0000000416098981 */ /* 0x00016a000c1e1900 */
[----:B------:R-:W-:Y:S02]  /*0390*/  @!P1 IMAD.IADD R25, R4, 0x1, R24 ;  /* 0x0000000104199824 */ /* 0x000fe400078e0218 */
[----:B------:R-:W-:Y:S02]  /*03a0*/  @!P1 VIADD R24, R24, 0x80 ;  /* 0x0000008018189836 */ /* 0x000fe40000000000 */
[----:B--2---:R-:W-:Y:S01]  /*03b0*/  @!P3 IMAD.WIDE.U32 R2, R26, 0x4, R2 ;  /* 0x000000041a02b825 */ /* 0x004fe200078e0002 */
[----:B0-----:R-:W-:-:S02]  /*03c0*/  CS2R R22, SRZ ;  /* 0x0000000000167805 */ /* 0x001fc4000001ff00 */
[----:B------:R-:W-:Y:S01]  /*03d0*/  ISETP.GE.U32.AND P0, PT, R24, R5, PT ;  /* 0x000000051800720c */ /* 0x000fe20003f06070 */
[----:B---3--:R-:W-:-:S03]  /*03e0*/  @!P4 IMAD.WIDE.U32 R14, R0, 0x4, R14 ;  /* 0x00000004000ec825 */ /* 0x008fc600078e000e */
[----:B------:R0:W5:Y:S01]  /*03f0*/  @!P3 LDG.E R23, desc[UR4][R2.64] ;  /* 0x000000040217b981 */ /* 0x000162000c1e1900 */
[----:B-1----:R-:W-:-:S04]  /*0400*/  @!P4 IMAD.WIDE.U32 R12, R0, 0x4, R12 ;  /* 0x00000004000cc825 */ /* 0x002fc800078e000c */
[----:B------:R-:W-:Y:S01]  /*0410*/  IMAD.MOV.U32 R0, RZ, RZ, RZ ;  /* 0x000000ffff007224 */ /* 0x000fe200078e00ff */
[----:B0-----:R-:W-:Y:S01]  /*0420*/  CS2R R2, SRZ ;  /* 0x0000000000027805 */ /* 0x001fe2000001ff00 */
[----:B------:R-:W-:-:S04]  /*0430*/  @!P2 IMAD.WIDE.U32 R18, R21, 0x4, R18 ;  /* 0x000000041512a825 */ /* 0x000fc800078e0012 */
[----:B----4-:R-:W-:Y:S01]  /*0440*/  @!P3 IMAD.WIDE.U32 R16, R26, 0x4, R16 ;  /* 0x000000041a10b825 */ /* 0x010fe200078e0010 */
[----:B------:R0:W5:Y:S04]  /*0450*/  @!P4 LDG.E R3, desc[UR4][R14.64] ;  /* 0x000000040e03c981 */ /* 0x000168000c1e1900 */
[----:B------:R1:W5:Y:S04]  /*0460*/  @!P4 LDG.E R2, desc[UR4][R12.64] ;  /* 0x000000040c02c981 */ /* 0x000368000c1e1900 */
[----:B------:R2:W5:Y:S01]  /*0470*/  @!P2 LDG.E R22, desc[UR4][R18.64] ;  /* 0x000000041216a981 */ /* 0x000562000c1e1900 */
[----:B0-----:R-:W0:Y:S03]  /*0480*/  @!P0 LDC.64 R14, c[0x0][0x3a0] ;  /* 0x0000e800ff0e8b82 */ /* 0x001e260000000a00 */
[----:B------:R3:W5:Y:S05]  /*0490*/  @!P3 LDG.E R0, desc[UR4][R16.64] ;  /* 0x000000041000b981 */ /* 0x00076a000c1e1900 */
[----:B-1----:R-:W1:Y:S08]  /*04a0*/  @!P0 LDC.64 R12, c[0x0][0x398] ;  /* 0x0000e600ff0c8b82 */ /* 0x002e700000000a00 */
[----:B--2---:R-:W2:Y:S08]  /*04b0*/  @!P1 LDC.64 R18, c[0x0][0x398] ;  /* 0x0000e600ff129b82 */ /* 0x004eb00000000a00 */
[----:B---3--:R-:W3:Y:S01]  /*04c0*/  @!P1 LDC.64 R16, c[0x0][0x3a0] ;  /* 0x0000e800ff109b82 */ /* 0x008ee20000000a00 */
[----:B------:R-:W-:-:S02]  /*04d0*/  @!P0 IMAD.IADD R27, R4, 0x1, R24 ;  /* 0x00000001041b8824 */ /* 0x000fc400078e0218 */
[----:B------:R-:W-:-:S04]  /*04e0*/  @!P2 IMAD.WIDE.U32 R28, R21, 0x4, R28 ;  /* 0x00000004151ca825 */ /* 0x000fc800078e001c */
[----:B0-----:R-:W-:-:S04]  /*04f0*/  @!P0 IMAD.WIDE.U32 R14, R27, 0x4, R14 ;  /* 0x000000041b0e8825 */ /* 0x001fc800078e000e */
[----:B-1----:R-:W-:-:S04]  /*0500*/  @!P0 IMAD.WIDE.U32 R12, R27, 0x4, R12 ;  /* 0x000000041b0c8825 */ /* 0x002fc800078e000c */
[----:B------:R-:W-:Y:S02]  /*0510*/  IMAD.MOV.U32 R21, RZ, RZ, RZ ;  /* 0x000000ffff157224 */ /* 0x000fe400078e00ff */
[----:B------:R-:W-:Y:S02]  /*0520*/  IMAD.MOV.U32 R26, RZ, RZ, RZ ;  /* 0x000000ffff1a7224 */ /* 0x000fe400078e00ff */
[----:B------:R-:W-:Y:S02]  /*0530*/  IMAD.MOV.U32 R27, RZ, RZ, RZ ;  /* 0x000000ffff1b7224 */ /* 0x000fe400078e00ff */
[C---:B--2---:R-:W-:Y:S01]  /*0540*/  @!P1 IMAD.WIDE.U32 R18, R25.reuse, 0x4, R18 ;  /* 0x0000000419129825 */ /* 0x044fe200078e0012 */
[----:B------:R0:W5:Y:S03]  /*0550*/  @!P2 LDG.E R21, desc[UR4][R28.64] ;  /* 0x000000041c15a981 */ /* 0x000166000c1e1900 */
[----:B---3--:R-:W-:Y:S01]  /*0560*/  @!P1 IMAD.WIDE.U32 R16, R25, 0x4, R16 ;  /* 0x0000000419109825 */ /* 0x008fe200078e0010 */
[----:B------:R0:W5:Y:S04]  /*0570*/  @!P1 LDG.E R26, desc[UR4][R18.64] ;  /* 0x00000004121a9981 */ /* 0x000168000c1e1900 */
[----:B------:R0:W5:Y:S01]  /*0580*/  @!P1 LDG.E R27, desc[UR4][R16.64] ;  /* 0x00000004101b9981 */ /* 0x000162000c1e1900 */
[----:B------:R-:W-:-:S06]  /*0590*/  CS2R R24, SRZ ;  /* 0x0000000000187805 */ /* 0x000fcc000001ff00 */
[----:B------:R0:W5:Y:S04]  /*05a0*/  @!P0 LDG.E R25, desc[UR4][R12.64] ;  /* 0x000000040c198981 */ /* 0x000168000c1e1900 */
[----:B------:R0:W5:Y:S01]  /*05b0*/  @!P0 LDG.E R24, desc[UR4][R14.64] ;  /* 0x000000040e188981 */ /* 0x000162000c1e1900 */
[----:B------:R-:W-:Y:S01]  /*05c0*/  ISETP.GE.U32.AND P0, PT, R6, R5, PT ;  /* 0x000000050600720c */ /* 0x000fe20003f06070 */
        /* <DEDUP_REMOVED lines=9> */
.L_x_62427:
        /* <DEDUP_REMOVED lines=8> */
.L_x_62426:
[----:B------:R-:W-:Y:S05]  /*06e0*/  BSYNC.RECONVERGENT B1 ;  /* 0x0000000000017941 */ /* 0x000fea0003800200 */
.L_x_62425:
[----:B------:R-:W-:Y:S05]  /*06f0*/  BRA `(.L_x_62423) ;  /* 0x0000000000247947 */ /* 0x000fea0003800000 */
.L_x_62424:
        /* <DEDUP_REMOVED lines=9> */
.L_x_62423:
[----:B------:R-:W-:Y:S05]  /*0790*/  BSYNC.RECONVERGENT B0 ;  /* 0x0000000000007941 */ /* 0x000fea0003800200 */
.L_x_62422:
[----:B-----5:R-:W-:Y:S01]  /*07a0*/  VIADD R8, R6, 0x80 ;  /* 0x0000008006087836 */ /* 0x020fe20000000000 */
[----:B------:R-:W-:Y:S04]  /*07b0*/  BSSY.RECONVERGENT B0, `(.L_x_62428) ;  /* 0x0000023000007945 */ /* 0x000fe80003800200 */
[----:B------:R-:W-:-:S13]  /*07c0*/  ISETP.GE.U32.AND P0, PT, R8, R5, PT ;  /* 0x000000050800720c */ /* 0x000fda0003f06070 */
[----:B------:R-:W-:Y:S05]  /*07d0*/  @P0 BRA `(.L_x_62429) ;  /* 0x0000000000800947 */ /* 0x000fea0003800000 */
[----:B------:R-:W-:-:S13]  /*07e0*/  ISETP.GE.AND P0, PT, R10, RZ, PT ;  /* 0x000000ff0a00720c */ /* 0x000fda0003f06270 */
        /* <DEDUP_REMOVED lines=11> */
[----:B------:R-:W-:-:S07]  /*08a0*/  SHF.R.U32.HI R9, RZ, 0x1, R10 ;  /* 0x00000001ff097819 */ /* 0x000fce000001160a */
.L_x_62433:
        /* <DEDUP_REMOVED lines=8> */
.L_x_62432:
[----:B------:R-:W-:Y:S05]  /*0930*/  BSYNC.RECONVERGENT B1 ;  /* 0x0000000000017941 */ /* 0x000fea0003800200 */
.L_x_62431:
[----:B------:R-:W-:Y:S05]  /*0940*/  BRA `(.L_x_62429) ;  /* 0x0000000000247947 */ /* 0x000fea0003800000 */
.L_x_62430:
        /* <DEDUP_REMOVED lines=9> */
.L_x_62429:
[----:B------:R-:W-:Y:S05]  /*09e0*/  BSYNC.RECONVERGENT B0 ;  /* 0x0000000000007941 */ /* 0x000fea0003800200 */
.L_x_62428:
[----:B------:R-:W-:Y:S01]  /*09f0*/  VIADD R10, R6, 0x100 ;  /* 0x00000100060a7836 */ /* 0x000fe20000000000 */
        /* <DEDUP_REMOVED lines=17> */
.L_x_62439:
        /* <DEDUP_REMOVED lines=8> */
.L_x_62438:
[----:B------:R-:W-:Y:S05]  /*0b90*/  BSYNC.RECONVERGENT B1 ;  /* 0x0000000000017941 */ /* 0x000fea0003800200 */
.L_x_62437:
[----:B------:R-:W-:Y:S05]  /*0ba0*/  BRA `(.L_x_62435) ;  /* 0x0000000000247947 */ /* 0x000fea0003800000 */
.L_x_62436:
        /* <DEDUP_REMOVED lines=9> */
.L_x_62435:
[----:B------:R-:W-:Y:S05]  /*0c40*/  BSYNC.RECONVERGENT B0 ;  /* 0x0000000000007941 */ /* 0x000fea0003800200 */
.L_x_62434:
        /* <DEDUP_REMOVED lines=18> */
.L_x_62445:
        /* <DEDUP_REMOVED lines=8> */
.L_x_62444:
[----:B------:R-:W-:Y:S05]  /*0df0*/  BSYNC.RECONVERGENT B1 ;  /* 0x0000000000017941 */ /* 0x000fea0003800200 */
.L_x_62443:
[----:B------:R-:W-:Y:S05]  /*0e00*/  BRA `(.L_x_62441) ;  /* 0x0000000000247947 */ /* 0x000fea0003800000 */
.L_x_62442:
        /* <DEDUP_REMOVED lines=9> */
.L_x_62441:
[----:B------:R-:W-:Y:S05]  /*0ea0*/  BSYNC.RECONVERGENT B0 ;  /* 0x0000000000007941 */ /* 0x000fea0003800200 */
.L_x_62440:
        /* <DEDUP_REMOVED lines=18> */
.L_x_62451:
[C---:B------:R-:W-:Y:S02]  /*0fd0*/  ISETP.GE.U32.AND P1, PT, R15.reuse, 0x2, PT ;  /* 0x000000020f00780c */ /* 0x040fe40003f26070 */
[----:B------:R-:W-:Y:S02]  /*0fe0*/  LOP3.LUT R0, R15, 0x1, RZ, 0xc0, !PT ;  /* 0x000000010f007812 */ /* 0x000fe400078ec0ff */
[----:B------:R-:W-:Y:S02]  /*0ff0*/  SHF.R.U32.HI R13, RZ, 0x1, R15 ;  /* 0x00000001ff0d7819 */ /* 0x000fe4000001160f */
[----:B------:R-:W-:-:S03]  /*1000*/  ISETP.NE.U32.AND P0, PT, R0, 0x1, PT ;  /* 0x000000010000780c */ /* 0x000fc60003f05070 */
[----:B------:R-:W-:Y:S01]  /*1010*/  IMAD.MOV.U32 R15, RZ, RZ, R13 ;  /* 0x000000ffff0f7224 */ /* 0x000fe200078e000d */
[C---:B------:R-:W-:Y:S01]  /*1020*/  SEL R0, R14.reuse, 0x1, !P0 ;  /* 0x000000010e007807 */ /* 0x040fe20004000000 */
[----:B------:R-:W-:-:S04]  /*1030*/  IMAD R14, R14, R14, RZ ;  /* 0x0000000e0e0e7224 */ /* 0x000fc800078e02ff */
[----:B------:R-:W-:Y:S01]  /*1040*/  IMAD R11, R0, R11, RZ ;  /* 0x0000000b000b7224 */ /* 0x000fe200078e02ff */
[----:B------:R-:W-:Y:S06]  /*1050*/  @P1 BRA `(.L_x_62451) ;  /* 0xfffffffc00dc1947 */ /* 0x000fec000383ffff */
.L_x_62450:
[----:B------:R-:W-:Y:S05]  /*1060*/  BSYNC.RECONVERGENT B1 ;  /* 0x0000000000017941 */ /* 0x000fea0003800200 */
.L_x_62449:
[----:B------:R-:W-:Y:S05]  /*1070*/  BRA `(.L_x_62447) ;  /* 0x0000000000247947 */ /* 0x000fea0003800000 */
.L_x_62448:
        /* <DEDUP_REMOVED lines=9> */
.L_x_62447:
[----:B------:R-:W-:Y:S05]  /*1110*/  BSYNC.RECONVERGENT B0 ;  /* 0x0000000000007941 */ /* 0x000fea0003800200 */
.L_x_62446:
        /* <DEDUP_REMOVED lines=17> */
.L_x_62457:
        /* <DEDUP_REMOVED lines=8> */
.L_x_62456:
[----:B------:R-:W-:Y:S05]  /*12b0*/  BSYNC.RECONVERGENT B1 ;  /* 0x0000000000017941 */ /* 0x000fea0003800200 */
.L_x_62455:
[----:B------:R-:W-:Y:S05]  /*12c0*/  BRA `(.L_x_62453) ;  /* 0x0000000000247947 */ /* 0x000fea0003800000 */
.L_x_62454:
        /* <DEDUP_REMOVED lines=9> */
.L_x_62453:
[----:B------:R-:W-:Y:S05]  /*1360*/  BSYNC.RECONVERGENT B0 ;  /* 0x0000000000007941 */ /* 0x000fea0003800200 */
.L_x_62452:
        /* <DEDUP_REMOVED lines=18> */
.L_x_62463:
        /* <DEDUP_REMOVED lines=8> */
.L_x_62462:
[----:B------:R-:W-:Y:S05]  /*1510*/  BSYNC.RECONVERGENT B1 ;  /* 0x0000000000017941 */ /* 0x000fea0003800200 */
.L_x_62461:
[----:B------:R-:W-:Y:S05]  /*1520*/  BRA `(.L_x_62459) ;  /* 0x0000000000247947 */ /* 0x000fea0003800000 */
.L_x_62460:
        /* <DEDUP_REMOVED lines=9> */
.L_x_62459:
[----:B------:R-:W-:Y:S05]  /*15c0*/  BSYNC.RECONVERGENT B0 ;  /* 0x0000000000007941 */ /* 0x000fea0003800200 */
.L_x_62458:
        /* <DEDUP_REMOVED lines=18> */
.L_x_62469:
        /* <DEDUP_REMOVED lines=8> */
.L_x_62468:
[----:B------:R-:W-:Y:S05]  /*1770*/  BSYNC.RECONVERGENT B1 ;  /* 0x0000000000017941 */ /* 0x000fea0003800200 */
.L_x_62467:
[----:B------:R-:W-:Y:S05]  /*1780*/  BRA `(.L_x_62465) ;  /* 0x0000000000247947 */ /* 0x000fea0003800000 */
.L_x_62466:
        /* <DEDUP_REMOVED lines=9> */
.L_x_62465:
[----:B------:R-:W-:Y:S05]  /*1820*/  BSYNC.RECONVERGENT B0 ;  /* 0x0000000000007941 */ /* 0x000fea0003800200 */
.L_x_62464:
        /* <DEDUP_REMOVED lines=12> */
[----:B------:R-:W-:Y:S02]  /*18f0*/  IMAD.IADD R15, R4, 0x1, R6 ;  /* 0x00000001040f7824 */ /* 0x000fe400078e0206 */
[----:B------:R-:W-:Y:S02]  /*1900*/  VIADD R6, R6, 0x80 ;  /* 0x0000008006067836 */ /* 0x000fe40000000000 */
[----:B0-----:R-:W-:-:S05]  /*1910*/  IMAD.WIDE.U32 R12, R15, 0x4, R12 ;  /* 0x000000040f0c7825 */ /* 0x001fca00078e000c */
[----:B------:R0:W-:Y:S02]  /*1920*/  STG.E desc[UR4][R12.64], R7 ;  /* 0x000000070c007986 */ /* 0x0001e4000c101904 */
.L_x_62472:
[----:B------:R-:W-:-:S13]  /*1930*/  ISETP.GE.U32.AND P0, PT, R6, R5, PT ;  /* 0x000000050600720c */ /* 0x000fda0003f06070 */
[----:B------:R-:W-:Y:S05]  /*1940*/  @P0 BRA `(.L_x_62474) ;  /* 0x0000000000300947 */ /* 0x000fea0003800000 */
[----:B0-----:R-:W0:Y:S01]  /*1950*/  LDC.64 R12, c[0x0][0x390] ;  /* 0x0000e400ff0c7b82 */ /* 0x001e220000000a00 */
[----:B------:R-:W-:Y:S02]  /*1960*/  IMAD.IADD R7, R4, 0x1, R6 ;  /* 0x0000000104077824 */ /* 0x000fe400078e0206 */
[----:B------:R-:W-:Y:S02]  /*1970*/  VIADD R6, R6, 0x80 ;  /* 0x0000008006067836 */ /* 0x000fe40000000000 */
[----:B0-----:R-:W-:-:S05]  /*1980*/  IMAD.WIDE.U32 R12, R7, 0x4, R12 ;  /* 0x00000004070c7825 */ /* 0x001fca00078e000c */
[----:B------:R1:W-:Y:S02]  /*1990*/  STG.E desc[UR4][R12.64], R9 ;  /* 0x000000090c007986 */ /* 0x0003e4000c101904 */
.L_x_62473:
[----:B------:R-:W-:-:S13]  /*19a0*/  ISETP.GE.U32.AND P0, PT, R6, R5, PT ;  /* 0x000000050600720c */ /* 0x000fda0003f06070 */
[----:B------:R-:W-:Y:S05]  /*19b0*/  @P0 BRA `(.L_x_62475) ;  /* 0x0000000000300947 */ /* 0x000fea0003800000 */
[----:B-1----:R-:W1:Y:S01]  /*19c0*/  LDC.64 R8, c[0x0][0x390] ;  /* 0x0000e400ff087b82 */ /* 0x002e620000000a00 */
[----:B------:R-:W-:Y:S02]  /*19d0*/  IMAD.IADD R7, R4, 0x1, R6 ;  /* 0x0000000104077824 */ /* 0x000fe400078e0206 */
[----:B------:R-:W-:Y:S02]  /*19e0*/  VIADD R6, R6, 0x80 ;  /* 0x0000008006067836 */ /* 0x000fe40000000000 */
[----:B-1----:R-:W-:-:S05]  /*19f0*/  IMAD.WIDE.U32 R8, R7, 0x4, R8 ;  /* 0x0000000407087825 */ /* 0x002fca00078e0008 */
[----:B------:R1:W-:Y:S02]  /*1a00*/  STG.E desc[UR4][R8.64], R10 ;  /* 0x0000000a08007986 */ /* 0x0003e4000c101904 */
.L_x_62474:
[----:B------:R-:W-:-:S13]  /*1a10*/  ISETP.GE.U32.AND P0, PT, R6, R5, PT ;  /* 0x000000050600720c */ /* 0x000fda0003f06070 */
[----:B------:R-:W-:Y:S05]  /*1a20*/  @P0 BRA `(.L_x_62476) ;  /* 0x0000000000340947 */ /* 0x000fea0003800000 */
[----:B-1----:R-:W1:Y:S01]  /*1a30*/  LDC.64 R8, c[0x0][0x390] ;  /* 0x0000e400ff087b82 */ /* 0x002e620000000a00 */
[----:B0-----:R-:W-:Y:S02]  /*1a40*/  IMAD.IADD R7, R4, 0x1, R6 ;  /* 0x0000000104077824 */ /* 0x001fe400078e0206 */
[----:B------:R-:W-:Y:S02]  /*1a50*/  VIADD R6, R6, 0x80 ;  /* 0x0000008006067836 */ /* 0x000fe40000000000 */
[----:B-1----:R-:W-:-:S05]  /*1a60*/  IMAD.WIDE.U32 R8, R7, 0x4, R8 ;  /* 0x0000000407087825 */ /* 0x002fca00078e0008 */
[----:B------:R2:W-:Y:S02]  /*1a70*/  STG.E desc[UR4][R8.64], R11 ;  /* 0x0000000b08007986 */ /* 0x0005e4000c101904 */
.L_x_62475:
[----:B------:R-:W-:-:S13]  /*1a80*/  ISETP.GE.U32.AND P0, PT, R6, R5, PT ;  /* 0x000000050600720c */ /* 0x000fda0003f06070 */
[----:B------:R-:W-:Y:S05]  /*1a90*/  @P0 BREAK.RELIABLE B1 ;  /* 0x0000000000010942 */ /* 0x000fea0003800100 */
[----:B------:R-:W-:Y:S05]  /*1aa0*/  @P0 BRA `(.L_x_62477) ;  /* 0x0000000000300947 */ /* 0x000fea0003800000 */
[----:B-12---:R-:W1:Y:S01]  /*1ab0*/  LDC.64 R8, c[0x0][0x390] ;  /* 0x0000e400ff087b82 */ /* 0x006e620000000a00 */
[----:B------:R-:W-:Y:S02]  /*1ac0*/  IMAD.IADD R7, R4, 0x1, R6 ;  /* 0x0000000104077824 */ /* 0x000fe400078e0206 */
[----:B------:R-:W-:Y:S02]  /*1ad0*/  VIADD R6, R6, 0x80 ;  /* 0x0000008006067836 */ /* 0x000fe40000000000 */
[----:B-1----:R-:W-:-:S05]  /*1ae0*/  IMAD.WIDE.U32 R8, R7, 0x4, R8 ;  /* 0x0000000407087825 */ /* 0x002fca00078e0008 */
[----:B------:R2:W-:Y:S02]  /*1af0*/  STG.E desc[UR4][R8.64], R0 ;  /* 0x0000000008007986 */ /* 0x0005e4000c101904 */
.L_x_62476:
[----:B------:R-:W-:Y:S05]  /*1b00*/  BSYNC.RELIABLE B1 ;  /* 0x0000000000017941 */ /* 0x000fea0003800100 */
.L_x_62471:
[----:B------:R-:W-:-:S13]  /*1b10*/  ISETP.GE.U32.AND P0, PT, R6, R5, PT ;  /* 0x000000050600720c */ /* 0x000fda0003f06070 */
[----:B-12---:R-:W1:Y:S01]  /*1b20*/  @!P0 LDC.64 R8, c[0x0][0x390] ;  /* 0x0000e400ff088b82 */ /* 0x006e620000000a00 */
[----:B0-----:R-:W-:Y:S02]  /*1b30*/  @!P0 IMAD.IADD R7, R4, 0x1, R6 ;  /* 0x0000000104078824 */ /* 0x001fe400078e0206 */
[----:B------:R-:W-:Y:S02]  /*1b40*/  @!P0 VIADD R6, R6, 0x80 ;  /* 0x0000008006068836 */ /* 0x000fe40000000000 */
[----:B-1----:R-:W-:-:S05]  /*1b50*/  @!P0 IMAD.WIDE.U32 R8, R7, 0x4, R8 ;  /* 0x0000000407088825 */ /* 0x002fca00078e0008 */
[----:B------:R3:W-:Y:S02]  /*1b60*/  @!P0 STG.E desc[UR4][R8.64], R3 ;  /* 0x0000000308008986 */ /* 0x0007e4000c101904 */
.L_x_62477:
[----:B------:R-:W-:Y:S05]  /*1b70*/  BSYNC.RECONVERGENT B0 ;  /* 0x0000000000007941 */ /* 0x000fea0003800200 */
.L_x_62470:
[----:B------:R-:W-:Y:S05]  /*1b80*/  WARPSYNC.ALL ;  /* 0x0000000000007948 */ /* 0x000fea0003800000 */
[----:B------:R-:W-:-:S13]  /*1b90*/  ISETP.GE.U32.AND P0, PT, R6, R5, PT ;  /* 0x000000050600720c */ /* 0x000fda0003f06070 */
[----:B------:R-:W-:Y:S05]  /*1ba0*/  @P0 EXIT ;  /* 0x000000000000094d */ /* 0x000fea0003800000 */
[----:B-123--:R-:W1:Y:S01]  /*1bb0*/  LDC.64 R8, c[0x0][0x390] ;  /* 0x0000e400ff087b82 */ /* 0x00ee620000000a00 */
[----:B------:R-:W-:-:S04]  /*1bc0*/  IMAD.IADD R5, R4, 0x1, R6 ;  /* 0x0000000104057824 */ /* 0x000fc800078e0206 */
[----:B-1----:R-:W-:-:S05]  /*1bd0*/  IMAD.WIDE.U32 R4, R5, 0x4, R8 ;  /* 0x0000000405047825 */ /* 0x002fca00078e0008 */
[----:B------:R-:W-:Y:S01]  /*1be0*/  STG.E desc[UR4][R4.64], R2 ;  /* 0x0000000204007986 */ /* 0x000fe2000c101904 */
[----:B------:R-:W-:Y:S05]  /*1bf0*/  EXIT ;  /* 0x000000000000794d */ /* 0x000fea0003800000 */
.L_x_62421:
[----:B------:R-:W0:Y:S01]  /*1c00*/  S2R R0, SR_TID.X ;  /* 0x0000000000007919 */ /* 0x000e220000002100 */
[----:B------:R-:W1:Y:S08]  /*1c10*/  LDC.64 R2, c[0x0][0x3a0] ;  /* 0x0000e800ff027b82 */ /* 0x000e700000000a00 */
[----:B------:R-:W2:Y:S01]  /*1c20*/  LDC.64 R6, c[0x0][0x398] ;  /* 0x0000e600ff067b82 */ /* 0x000ea20000000a00 */
[----:B-1----:R-:W-:-:S04]  /*1c30*/  IMAD.WIDE.U32 R2, R4, 0x4, R2 ;  /* 0x0000000404027825 */ /* 0x002fc800078e0002 */
[----:B0-----:R-:W-:-:S04]  /*1c40*/  IMAD.WIDE.U32 R22, R0, 0x8, R2 ;  /* 0x0000000800167825 */ /* 0x001fc800078e0002 */
[----:B--2---:R-:W-:Y:S01]  /*1c50*/  IMAD.WIDE.U32 R2, R4, 0x4, R6 ;  /* 0x0000000404027825 */ /* 0x004fe200078e0006 */
[----:B------:R-:W2:Y:S04]  /*1c60*/  LDG.E.64 R10, desc[UR4][R22.64] ;  /* 0x00000004160a7981 */ /* 0x000ea8000c1e1b00 */
[----:B------:R0:W5:Y:S01]  /*1c70*/  LDG.E.64 R20, desc[UR4][R22.64+0x400] ;  /* 0x0004000416147981 */ /* 0x000162000c1e1b00 */
[----:B------:R-:W-:-:S03]  /*1c80*/  IMAD.WIDE.U32 R8, R0, 0x8, R2 ;  /* 0x0000000800087825 */ /* 0x000fc600078e0002 */
[----:B------:R0:W5:Y:S04]  /*1c90*/  LDG.E.64 R14, desc[UR4][R22.64+0x800] ;  /* 0x00080004160e7981 */ /* 0x000168000c1e1b00 */
[----:B------:R0:W5:Y:S04]  /*1ca0*/  LDG.E.64 R18, desc[UR4][R8.64] ;  /* 0x0000000408127981 */ /* 0x000168000c1e1b00 */
[----:B------:R0:W5:Y:S04]  /*1cb0*/  LDG.E.64 R12, desc[UR4][R8.64+0x400] ;  /* 0x00040004080c7981 */ /* 0x000168000c1e1b00 */
[----:B------:R0:W5:Y:S04]  /*1cc0*/  LDG.E.64 R6, desc[UR4][R8.64+0x800] ;  /* 0x0008000408067981 */ /* 0x000168000c1e1b00 */
[----:B------:R0:W5:Y:S04]  /*1cd0*/  LDG.E.64 R2, desc[UR4][R8.64+0xc00] ;  /* 0x000c000408027981 */ /* 0x000168000c1e1b00 */
[----:B------:R0:W5:Y:S01]  /*1ce0*/  LDG.E.64 R16, desc[UR4][R22.64+0xc00] ;  /* 0x000c000416107981 */ /* 0x000162000c1e1b00 */
[----:B------:R-:W-:Y:S01]  /*1cf0*/  BSSY.RECONVERGENT B0, `(.L_x_62478) ;  /* 0x000001b000007945 */ /* 0x000fe20003800200 */
[----:B--2---:R-:W-:-:S13]  /*1d00*/  ISETP.GE.AND P0, PT, R10, RZ, PT ;  /* 0x000000ff0a00720c */ /* 0x004fda0003f06270 */
[----:B0-----:R-:W-:Y:S05]  /*1d10*/  @!P0 BRA `(.L_x_62479) ;  /* 0x00000000003c8947 */ /* 0x001fea0003800000 */
[----:B------:R-:W-:Y:S01]  /*1d20*/  ISETP.NE.AND P0, PT, R10, RZ, PT ;  /* 0x000000ff0a00720c */ /* 0x000fe20003f05270 */
[----:B------:R-:W-:Y:S01]  /*1d30*/  BSSY.RECONVERGENT B1, `(.L_x_62480) ;  /* 0x000000c000017945 */ /* 0x000fe20003800200 */
[----:B------:R-:W-:-:S11]  /*1d40*/  IMAD.MOV.U32 R8, RZ, RZ, 0x1 ;  /* 0x00000001ff087424 */ /* 0x000fd600078e00ff */
[----:B------:R-:W-:Y:S05]  /*1d50*/  @!P0 BRA `(.L_x_62481) ;  /* 0x0000000000248947 */ /* 0x000fea0003800000 */
[----:B------:R-:W-:-:S07]  /*1d60*/  IMAD.MOV.U32 R8, RZ, RZ, 0x1 ;  /* 0x00000001ff087424 */ /* 0x000fce00078e00ff */
.L_x_62482:
        /* <DEDUP_REMOVED lines=8> */
.L_x_62481:
[----:B------:R-:W-:Y:S05]  /*1df0*/  BSYNC.RECONVERGENT B1 ;  /* 0x0000000000017941 */ /* 0x000fea0003800200 */
.L_x_62480:
[----:B------:R-:W-:Y:S05]  /*1e00*/  BRA `(.L_x_62483) ;  /* 0x0000000000247947 */ /* 0x000fea0003800000 */
.L_x_62479:
[----:B-----5:R-:W-:Y:S01]  /*1e10*/  ISETP.NE.AND P0, PT, R18, 0x1, PT ;  /* 0x000000011200780c */ /* 0x020fe20003f05270 */
        /* <DEDUP_REMOVED lines=8> */
.L_x_62483:
[----:B------:R-:W-:Y:S05]  /*1ea0*/  BSYNC.RECONVERGENT B0 ;  /* 0x0000000000007941 */ /* 0x000fea0003800200 */
.L_x_62478:
[----:B------:R-:W-:Y:S01]  /*1eb0*/  ISETP.GE.AND P0, PT, R11, RZ, PT ;  /* 0x000000ff0b00720c */ /* 0x000fe20003f06270 */
        /* <DEDUP_REMOVED lines=9> */
[----:B-----5:R-:W-:-:S03]  /*1f50*/  IMAD R5, R19, R19, RZ ;  /* 0x0000001313057224 */ /* 0x020fc600078e02ff */
[----:B------:R-:W-:-:S03]  /*1f60*/  SEL R9, R19, 0x1, !P0 ;  /* 0x0000000113097807 */ /* 0x000fc60004000000 */
[----:B------:R-:W-:Y:S06]  /*1f70*/  @!P1 BRA `(.L_x_62487) ;  /* 0x00000000002c9947 */ /* 0x000fec0003800000 */
[----:B------:R-:W-:Y:S01]  /*1f80*/  SHF.R.U32.HI R18, RZ, 0x1, R11 ;  /* 0x00000001ff127819 */ /* 0x000fe2000001160b */
[----:B------:R-:W-:-:S07]  /*1f90*/  IMAD.MOV.U32 R11, RZ, RZ, R5 ;  /* 0x000000ffff0b7224 */ /* 0x000fce00078e0005 */
.L_x_62488:
        /* <DEDUP_REMOVED lines=9> */
.L_x_62487:
[----:B------:R-:W-:Y:S05]  /*2030*/  BSYNC.RECONVERGENT B1 ;  /* 0x0000000000017941 */ /* 0x000fea0003800200 */
.L_x_62486:
[----:B------:R-:W-:Y:S05]  /*2040*/  BRA `(.L_x_62489) ;  /* 0x0000000000247947 */ /* 0x000fea0003800000 */
.L_x_62485:
        /* <DEDUP_REMOVED lines=9> */
.L_x_62489:
[----:B------:R-:W-:Y:S05]  /*20e0*/  BSYNC.RECONVERGENT B0 ;  /* 0x0000000000007941 */ /* 0x000fea0003800200 */
.L_x_62484:
[----:B-----5:R-:W-:Y:S01]  /*20f0*/  ISETP.GE.AND P0, PT, R20, RZ, PT ;  /* 0x000000ff1400720c */ /* 0x020fe20003f06270 */
        /* <DEDUP_REMOVED lines=14> */
.L_x_62494:
        /* <DEDUP_REMOVED lines=8> */
.L_x_62493:
[----:B------:R-:W-:Y:S05]  /*2260*/  BSYNC.RECONVERGENT B1 ;  /* 0x0000000000017941 */ /* 0x000fea0003800200 */
.L_x_62492:
[----:B------:R-:W-:Y:S05]  /*2270*/  BRA `(.L_x_62495) ;  /* 0x0000000000247947 */ /* 0x000fea0003800000 */
.L_x_62491:
        /* <DEDUP_REMOVED lines=9> */
.L_x_62495:
[----:B------:R-:W-:Y:S05]  /*2310*/  BSYNC.RECONVERGENT B0 ;  /* 0x0000000000007941 */ /* 0x000fea0003800200 */
.L_x_62490:
        /* <DEDUP_REMOVED lines=15> */
.L_x_62500:
        /* <DEDUP_REMOVED lines=9> */
.L_x_62499:
[----:B------:R-:W-:Y:S05]  /*24a0*/  BSYNC.RECONVERGENT B1 ;  /* 0x0000000000017941 */ /* 0x000fea0003800200 */
.L_x_62498:
[----:B------:R-:W-:Y:S05]  /*24b0*/  BRA `(.L_x_62501) ;  /* 0x0000000000247947 */ /* 0x000fea0003800000 */
.L_x_62497:
        /* <DEDUP_REMOVED lines=9> */
.L_x_62501:
[----:B------:R-:W-:Y:S05]  /*2550*/  BSYNC.RECONVERGENT B0 ;  /* 0x0000000000007941 */ /* 0x000fea0003800200 */
.L_x_62496:
        /* <DEDUP_REMOVED lines=15> */
.L_x_62506:
        /* <DEDUP_REMOVED lines=8> */
.L_x_62505:
[----:B------:R-:W-:Y:S05]  /*26d0*/  BSYNC.RECONVERGENT B1 ;  /* 0x0000000000017941 */ /* 0x000fea0003800200 */
.L_x_62504:
[----:B------:R-:W-:Y:S05]  /*26e0*/  BRA `(.L_x_62507) ;  /* 0x0000000000247947 */ /* 0x000fea0003800000 */
.L_x_62503:
        /* <DEDUP_REMOVED lines=9> */
.L_x_62507:
[----:B------:R-:W-:Y:S05]  /*2780*/  BSYNC.RECONVERGENT B0 ;  /* 0x0000000000007941 */ /* 0x000fea0003800200 */
.L_x_62502:
        /* <DEDUP_REMOVED lines=15> */
.L_x_62512:
        /* <DEDUP_REMOVED lines=9> */
.L_x_62511:
[----:B------:R-:W-:Y:S05]  /*2910*/  BSYNC.RECONVERGENT B1 ;  /* 0x0000000000017941 */ /* 0x000fea0003800200 */
.L_x_62510:
[----:B------:R-:W-:Y:S05]  /*2920*/  BRA `(.L_x_62513) ;  /* 0x0000000000247947 */ /* 0x000fea0003800000 */
.L_x_62509:
        /* <DEDUP_REMOVED lines=9> */
.L_x_62513:
[----:B------:R-:W-:Y:S05]  /*29c0*/  BSYNC.RECONVERGENT B0 ;  /* 0x0000000000007941 */ /* 0x000fea0003800200 */
.L_x_62508:
        /* <DEDUP_REMOVED lines=15> */
.L_x_62518:
        /* <DEDUP_REMOVED lines=8> */
.L_x_62517:
[----:B------:R-:W-:Y:S05]  /*2b40*/  BSYNC.RECONVERGENT B1 ;  /* 0x0000000000017941 */ /* 0x000fea0003800200 */
.L_x_62516:
[----:B------:R-:W-:Y:S05]  /*2b50*/  BRA `(.L_x_62519) ;  /* 0x0000000000247947 */ /* 0x000fea0003800000 */
.L_x_62515:
        /* <DEDUP_REMOVED lines=9> */
.L_x_62519:
[----:B------:R-:W-:Y:S05]  /*2bf0*/  BSYNC.RECONVERGENT B0 ;  /* 0x0000000000007941 */ /* 0x000fea0003800200 */
.L_x_62514:
        /* <DEDUP_REMOVED lines=15> */
.L_x_62524:
        /* <DEDUP_REMOVED lines=8> */
.L_x_62523:
[----:B------:R-:W-:Y:S05]  /*2d70*/  BSYNC.RECONVERGENT B1 ;  /* 0x0000000000017941 */ /* 0x000fea0003800200 */
.L_x_62522:
[----:B------:R-:W-:Y:S05]  /*2d80*/  BRA `(.L_x_62525) ;  /* 0x0000000000247947 */ /* 0x000fea0003800000 */
.L_x_62521:
        /* <DEDUP_REMOVED lines=9> */
.L_x_62525:
[----:B------:R-:W-:Y:S05]  /*2e20*/  BSYNC.RECONVERGENT B0 ;  /* 0x0000000000007941 */ /* 0x000fea0003800200 */
.L_x_62520:
[----:B------:R-:W0:Y:S02]  /*2e30*/  LDC.64 R2, c[0x0][0x390] ;  /* 0x0000e400ff027b82 */ /* 0x000e240000000a00 */
[----:B0-----:R-:W-:-:S04]  /*2e40*/  IMAD.WIDE.U32 R4, R4, 0x4, R2 ;  /* 0x0000000404047825 */ /* 0x001fc800078e0002 */
[----:B------:R-:W-:-:S05]  /*2e50*/  IMAD.WIDE.U32 R4, R0, 0x8, R4 ;  /* 0x0000000800047825 */ /* 0x000fca00078e0004 */
[----:B------:R-:W-:Y:S04]  /*2e60*/  STG.E.64 desc[UR4][R4.64], R8 ;  /* 0x0000000804007986 */ /* 0x000fe8000c101b04 */
[----:B------:R-:W-:Y:S04]  /*2e70*/  STG.E.64 desc[UR4][R4.64+0x400], R10 ;  /* 0x0004000a04007986 */ /* 0x000fe8000c101b04 */
[----:B------:R-:W-:Y:S04]  /*2e80*/  STG.E.64 desc[UR4][R4.64+0x800], R12 ;  /* 0x0008000c04007986 */ /* 0x000fe8000c101b04 */
[----:B------:R-:W-:Y:S01]  /*2e90*/  STG.E.64 desc[UR4][R4.64+0xc00], R6 ;  /* 0x000c000604007986 */ /* 0x000fe2000c101b04 */
[----:B------:R-:W-:Y:S05]  /*2ea0*/  EXIT ;  /* 0x000000000000794d */ /* 0x000fea0003800000 */
.L_x_62526:
        /* <DEDUP_REMOVED lines=13> */
.L_x_68815:


//--------------------- .text._ZN2at6native29vectorized_elementwise_kernelILi4EZZZNS0_50_GLOBAL__N__2680c7bb_12_PowKernel_cu_7dd49032_300324pow_tensor_tensor_kernelERNS_18TensorIteratorBaseEENKUlvE_clEvENKUlvE1_clEvEUliiE_St5arrayIPcLm3EEEEviT0_T1_ --------------------------
	.section	.text._ZN2at6native29vectorized_elementwise_kernelILi4EZZZNS0_50_GLOBAL__N__2680c7bb_12_PowKernel_cu_7dd49032_300324pow_tensor_tensor_kernelERNS_18TensorIteratorBaseEENKUlvE_clEvENKUlvE1_clEvEUliiE_St5arrayIPcLm3EEEEviT0_T1_,"ax",@progbits
	.align	128
        .global         _ZN2at6native29vectorized_elementwise_kernelILi4EZZZNS0_50_GLOBAL__N__2680c7bb_12_PowKernel_cu_7dd49032_300324pow_tensor_tensor_kernelERNS_18TensorIteratorBaseEENKUlvE_clEvENKUlvE1_clEvEUliiE_St5arrayIPcLm3EEEEviT0_T1_
        .type           _ZN2at6native29vectorized_elementwise_kernelILi4EZZZNS0_50_GLOBAL__N__2680c7bb_12_PowKernel_cu_7dd49032_300324pow_tensor_tensor_kernelERNS_18TensorIteratorBaseEENKUlvE_clEvENKUlvE1_clEvEUliiE_St5arrayIPcLm3EEEEviT0_T1_,@function
        .size           _ZN2at6native29vectorized_elementwise_kernelILi4EZZZNS0_50_GLOBAL__N__2680c7bb_12_PowKernel_cu_7dd49032_300324pow_tensor_tensor_kernelERNS_18TensorIteratorBaseEENKUlvE_clEvENKUlvE1_clEvEUliiE_St5arrayIPcLm3EEEEviT0_T1_,(.L_x_68816 - _ZN2at6native29vectorized_elementwise_kernelILi4EZZZNS0_50_GLOBAL__N__2680c7bb_12_PowKernel_cu_7dd49032_300324pow_tensor_tensor_kernelERNS_18TensorIteratorBaseEENKUlvE_clEvENKUlvE1_clEvEUliiE_St5arrayIPcLm3EEEEviT0_T1_)
        .other          _ZN2at6native29vectorized_elementwise_kernelILi4EZZZNS0_50_GLOBAL__N__2680c7bb_12_PowKernel_cu_7dd49032_300324pow_tensor_tensor_kernelERNS_18TensorIteratorBaseEENKUlvE_clEvENKUlvE1_clEvEUliiE_St5arrayIPcLm3EEEEviT0_T1_,@"STO_CUDA_ENTRY STV_DEFAULT"
_ZN2at6native29vectorized_elementwise_kernelILi4EZZZNS0_50_GLOBAL__N__2680c7bb_12_PowKernel_cu_7dd49032_300324pow_tensor_tensor_kernelERNS_18TensorIteratorBaseEENKUlvE_clEvENKUlvE1_clEvEUliiE_St5arrayIPcLm3EEEEviT0_T1_:
.text._ZN2at6native29vectorized_elementwise_kernelILi4EZZZNS0_50_GLOBAL__N__2680c7bb_12_PowKernel_cu_7dd49032_300324pow_tensor_tensor_kernelERNS_18TensorIteratorBaseEENKUlvE_clEvENKUlvE1_clEvEUliiE_St5arrayIPcLm3EEEEviT0_T1_:
        /* <DEDUP_REMOVED lines=102> */
.L_x_62533:
        /* <DEDUP_REMOVED lines=8> */
.L_x_62532:
[----:B------:R-:W-:Y:S05]  /*06e0*/  BSYNC.RECONVERGENT B1 ;  /* 0x0000000000017941 */ /* 0x000fea0003800200 */
.L_x_62531:
[----:B------:R-:W-:Y:S05]  /*06f0*/  BRA `(.L_x_62529) ;  /* 0x0000000000247947 */ /* 0x000fea0003800000 */
.L_x_62530:
        /* <DEDUP_REMOVED lines=9> */
.L_x_62529:
[----:B------:R-:W-:Y:S05]  /*0790*/  BSYNC.RECONVERGENT B0 ;  /* 0x0000000000007941 */ /* 0x000fea0003800200 */
.L_x_62528:
        /* <DEDUP_REMOVED lines=17> */
.L_x_62539:
        /* <DEDUP_REMOVED lines=8> */
.L_x_62538:
[----:B------:R-:W-:Y:S05]  /*0930*/  BSYNC.RECONVERGENT B1 ;  /* 0x0000000000017941 */ /* 0x000fea0003800200 */
.L_x_62537:
[----:B------:R-:W-:Y:S05]  /*0940*/  BRA `(.L_x_62535) ;  /* 0x0000000000247947 */ /* 0x000fea0003800000 */
.L_x_62536:
        /* <DEDUP_REMOVED lines=9> */
.L_x_62535:
[----:B------:R-:W-:Y:S05]  /*09e0*/  BSYNC.RECONVERGENT B0 ;  /* 0x0000000000007941 */ /* 0x000fea0003800200 */
.L_x_62534:
        /* <DEDUP_REMOVED lines=18> */
.L_x_62545:
        /* <DEDUP_REMOVED lines=8> */
.L_x_62544:
[----:B------:R-:W-:Y:S05]  /*0b90*/  BSYNC.RECONVERGENT B1 ;  /* 0x0000000000017941 */ /* 0x000fea0003800200 */
.L_x_62543:
[----:B------:R-:W-:Y:S05]  /*0ba0*/  BRA `(.L_x_62541) ;  /* 0x0000000000247947 */ /* 0x000fea0003800000 */
.L_x_62542:
        /* <DEDUP_REMOVED lines=9> */
.L_x_62541:
[----:B------:R-:W-:Y:S05]  /*0c40*/  BSYNC.RECONVERGENT B0 ;  /* 0x0000000000007941 */ /* 0x000fea0003800200 */
.L_x_62540:
        /* <DEDUP_REMOVED lines=18> */
.L_x_62551:
        /* <DEDUP_REMOVED lines=8> */
.L_x_62550:
[----:B------:R-:W-:Y:S05]  /*0df0*/  BSYNC.RECONVERGENT B1 ;  /* 0x0000000000017941 */ /* 0x000fea0003800200 */
.L_x_62549:
[----:B------:R-:W-:Y:S05]  /*0e00*/  BRA `(.L_x_62547) ;  /* 0x0000000000247947 */ /* 0x000fea0003800000 */
.L_x_62548:
        /* <DEDUP_REMOVED lines=9> */
.L_x_62547:
[----:B------:R-:W-:Y:S05]  /*0ea0*/  BSYNC.RECONVERGENT B0 ;  /* 0x0000000000007941 */ /* 0x000fea0003800200 */
.L_x_62546:
        /* <DEDUP_REMOVED lines=18> */
.L_x_62557:
        /* <DEDUP_REMOVED lines=9> */
.L_x_62556:
[----:B------:R-:W-:Y:S05]  /*1060*/  BSYNC.RECONVERGENT B1 ;  /* 0x0000000000017941 */ /* 0x000fea0003800200 */
.L_x_62555:
[----:B------:R-:W-:Y:S05]  /*1070*/  BRA `(.L_x_62553) ;  /* 0x0000000000247947 */ /* 0x000fea0003800000 */
.L_x_62554:
        /* <DEDUP_REMOVED lines=9> */
.L_x_62553:
[----:B------:R-:W-:Y:S05]  /*1110*/  BSYNC.RECONVERGENT B0 ;  /* 0x0000000000007941 */ /* 0x000fea0003800200 */
.L_x_62552:
        /* <DEDUP_REMOVED lines=17> */
.L_x_62563:
        /* <DEDUP_REMOVED lines=8> */
.L_x_62562:
[----:B------:R-:W-:Y:S05]  /*12b0*/  BSYNC.RECONVERGENT B1 ;  /* 0x0000000000017941 */ /* 0x000fea0003800200 */
.L_x_62561:
[----:B------:R-:W-:Y:S05]  /*12c0*/  BRA `(.L_x_62559) ;  /* 0x0000000000247947 */ /* 0x000fea0003800000 */
.L_x_62560:
        /* <DEDUP_REMOVED lines=9> */
.L_x_62559:
[----:B------:R-:W-:Y:S05]  /*1360*/  BSYNC.RECONVERGENT B0 ;  /* 0x0000000000007941 */ /* 0x000fea0003800200 */
.L_x_62558:
        /* <DEDUP_REMOVED lines=18> */
.L_x_62569:
        /* <DEDUP_REMOVED lines=8> */
.L_x_62568:
[----:B------:R-:W-:Y:S05]  /*1510*/  BSYNC.RECONVERGENT B1 ;  /* 0x0000000000017941 */ /* 0x000fea0003800200 */
.L_x_62567:
[----:B------:R-:W-:Y:S05]  /*1520*/  BRA `(.L_x_62565) ;  /* 0x0000000000247947 */ /* 0x000fea0003800000 */
.L_x_62566:
        /* <DEDUP_REMOVED lines=9> */
.L_x_62565:
[----:B------:R-:W-:Y:S05]  /*15c0*/  BSYNC.RECONVERGENT B0 ;  /* 0x0000000000007941 */ /* 0x000fea0003800200 */
.L_x_62564:
        /* <DEDUP_REMOVED lines=18> */
.L_x_62575:
        /* <DEDUP_REMOVED lines=8> */
.L_x_62574:
[----:B------:R-:W-:Y:S05]  /*1770*/  BSYNC.RECONVERGENT B1 ;  /* 0x0000000000017941 */ /* 0x000fea0003800200 */
.L_x_62573:
[----:B------:R-:W-:Y:S05]  /*1780*/  BRA `(.L_x_62571) ;  /* 0x0000000000247947 */ /* 0x000fea0003800000 */
.L_x_62572:
        /* <DEDUP_REMOVED lines=9> */
.L_x_62571:
[----:B------:R-:W-:Y:S05]  /*1820*/  BSYNC.RECONVERGENT B0 ;  /* 0x0000000000007941 */ /* 0x000fea0003800200 */
.L_x_62570:
        /* <DEDUP_REMOVED lines=16> */
.L_x_62578:
[----:B------:R-:W-:-:S13]  /*1930*/  ISETP.GE.U32.AND P0, PT, R6, R5, PT ;  /* 0x000000050600720c */ /* 0x000fda0003f06070 */
[----:B------:R-:W-:Y:S05]  /*1940*/  @P0 BRA `(.L_x_62580) ;  /* 0x0000000000300947 */ /* 0x000fea0003800000 */
[----:B0-----:R-:W0:Y:S01]  /*1950*/  LDC.64 R12, c[0x0][0x390] ;  /* 0x0000e400ff0c7b82 */ /* 0x001e220000000a00 */
[----:B------:R-:W-:Y:S02]  /*1960*/  IMAD.IADD R7, R4, 0x1, R6 ;  /* 0x0000000104077824 */ /* 0x000fe400078e0206 */
[----:B------:R-:W-:Y:S02]  /*1970*/  VIADD R6, R6, 0x80 ;  /* 0x0000008006067836 */ /* 0x000fe40000000000 */
[----:B0-----:R-:W-:-:S05]  /*1980*/  IMAD.WIDE.U32 R12, R7, 0x4, R12 ;  /* 0x00000004070c7825 */ /* 0x001fca00078e000c */
[----:B------:R1:W-:Y:S02]  /*1990*/  STG.E desc[UR4][R12.64], R9 ;  /* 0x000000090c007986 */ /* 0x0003e4000c101904 */
.L_x_62579:
[----:B------:R-:W-:-:S13]  /*19a0*/  ISETP.GE.U32.AND P0, PT, R6, R5, PT ;  /* 0x000000050600720c */ /* 0x000fda0003f06070 */
[----:B------:R-:W-:Y:S05]  /*19b0*/  @P0 BRA `(.L_x_62581) ;  /* 0x0000000000300947 */ /* 0x000fea0003800000 */
[----:B-1----:R-:W1:Y:S01]  /*19c0*/  LDC.64 R8, c[0x0][0x390] ;  /* 0x0000e400ff087b82 */ /* 0x002e620000000a00 */
[----:B------:R-:W-:Y:S02]  /*19d0*/  IMAD.IADD R7, R4, 0x1, R6 ;  /* 0x0000000104077824 */ /* 0x000fe400078e0206 */
[----:B------:R-:W-:Y:S02]  /*19e0*/  VIADD R6, R6, 0x80 ;  /* 0x0000008006067836 */ /* 0x000fe40000000000 */
[----:B-1----:R-:W-:-:S05]  /*19f0*/  IMAD.WIDE.U32 R8, R7, 0x4, R8 ;  /* 0x0000000407087825 */ /* 0x002fca00078e0008 */
[----:B------:R1:W-:Y:S02]  /*1a00*/  STG.E desc[UR4][R8.64], R10 ;  /* 0x0000000a08007986 */ /* 0x0003e4000c101904 */
.L_x_62580:
[----:B------:R-:W-:-:S13]  /*1a10*/  ISETP.GE.U32.AND P0, PT, R6, R5, PT ;  /* 0x000000050600720c */ /* 0x000fda0003f06070 */
[----:B------:R-:W-:Y:S05]  /*1a20*/  @P0 BRA `(.L_x_62582) ;  /* 0x0000000000340947 */ /* 0x000fea0003800000 */
[----:B-1----:R-:W1:Y:S01]  /*1a30*/  LDC.64 R8, c[0x0][0x390] ;  /* 0x0000e400ff087b82 */ /* 0x002e620000000a00 */
[----:B0-----:R-:W-:Y:S02]  /*1a40*/  IMAD.IADD R7, R4, 0x1, R6 ;  /* 0x0000000104077824 */ /* 0x001fe400078e0206 */
[----:B------:R-:W-:Y:S02]  /*1a50*/  VIADD R6, R6, 0x80 ;  /* 0x0000008006067836 */ /* 0x000fe40000000000 */
[----:B-1----:R-:W-:-:S05]  /*1a60*/  IMAD.WIDE.U32 R8, R7, 0x4, R8 ;  /* 0x0000000407087825 */ /* 0x002fca00078e0008 */
[----:B------:R2:W-:Y:S02]  /*1a70*/  STG.E desc[UR4][R8.64], R11 ;  /* 0x0000000b08007986 */ /* 0x0005e4000c101904 */
.L_x_62581:
        /* <DEDUP_REMOVED lines=8> */
.L_x_62582:
[----:B------:R-:W-:Y:S05]  /*1b00*/  BSYNC.RELIABLE B1 ;  /* 0x0000000000017941 */ /* 0x000fea0003800100 */
.L_x_62577:
[----:B------:R-:W-:-:S13]  /*1b10*/  ISETP.GE.U32.AND P0, PT, R6, R5, PT ;  /* 0x000000050600720c */ /* 0x000fda0003f06070 */
[----:B-12---:R-:W1:Y:S01]  /*1b20*/  @!P0 LDC.64 R8, c[0x0][0x390] ;  /* 0x0000e400ff088b82 */ /* 0x006e620000000a00 */
[----:B0-----:R-:W-:Y:S02]  /*1b30*/  @!P0 IMAD.IADD R7, R4, 0x1, R6 ;  /* 0x0000000104078824 */ /* 0x001fe400078e0206 */
[----:B------:R-:W-:Y:S02]  /*1b40*/  @!P0 VIADD R6, R6, 0x80 ;  /* 0x0000008006068836 */ /* 0x000fe40000000000 */
[----:B-1----:R-:W-:-:S05]  /*1b50*/  @!P0 IMAD.WIDE.U32 R8, R7, 0x4, R8 ;  /* 0x0000000407088825 */ /* 0x002fca00078e0008 */
[----:B------:R3:W-:Y:S02]  /*1b60*/  @!P0 STG.E desc[UR4][R8.64], R3 ;  /* 0x0000000308008986 */ /* 0x0007e4000c101904 */
.L_x_62583:
[----:B------:R-:W-:Y:S05]  /*1b70*/  BSYNC.RECONVERGENT B0 ;  /* 0x0000000000007941 */ /* 0x000fea0003800200 */
.L_x_62576:
        /* <DEDUP_REMOVED lines=8> */
.L_x_62527:
[----:B------:R-:W0:Y:S01]  /*1c00*/  S2R R0, SR_TID.X ;  /* 0x0000000000007919 */ /* 0x000e220000002100 */
[----:B------:R-:W1:Y:S08]  /*1c10*/  LDC.64 R2, c[0x0][0x3a0] ;  /* 0x0000e800ff027b82 */ /* 0x000e700000000a00 */
[----:B------:R-:W2:Y:S01]  /*1c20*/  LDC.64 R8, c[0x0][0x398] ;  /* 0x0000e600ff087b82 */ /* 0x000ea20000000a00 */
[----:B-1----:R-:W-:-:S04]  /*1c30*/  IMAD.WIDE.U32 R2, R4, 0x4, R2 ;  /* 0x0000000404027825 */ /* 0x002fc800078e0002 */
[----:B0-----:R-:W-:-:S04]  /*1c40*/  IMAD.WIDE.U32 R6, R0, 0x10, R2 ;  /* 0x0000001000067825 */ /* 0x001fc800078e0002 */
[----:B--2---:R-:W-:Y:S01]  /*1c50*/  IMAD.WIDE.U32 R2, R4, 0x4, R8 ;  /* 0x0000000404027825 */ /* 0x004fe200078e0008 */
[----:B------:R0:W5:Y:S04]  /*1c60*/  LDG.E.128 R20, desc[UR4][R6.64+0x800] ;  /* 0x0008000406147981 */ /* 0x000168000c1e1d00 */
[----:B------:R-:W2:Y:S01]  /*1c70*/  LDG.E.128 R8, desc[UR4][R6.64] ;  /* 0x0000000406087981 */ /* 0x000ea2000c1e1d00 */
[----:B------:R-:W-:-:S05]  /*1c80*/  IMAD.WIDE.U32 R2, R0, 0x10, R2 ;  /* 0x0000001000027825 */ /* 0x000fca00078e0002 */
[----:B------:R0:W5:Y:S04]  /*1c90*/  LDG.E.128 R12, desc[UR4][R2.64] ;  /* 0x00000004020c7981 */ /* 0x000168000c1e1d00 */
[----:B------:R0:W5:Y:S01]  /*1ca0*/  LDG.E.128 R16, desc[UR4][R2.64+0x800] ;  /* 0x0008000402107981 */ /* 0x000162000c1e1d00 */
        /* <DEDUP_REMOVED lines=8> */
.L_x_62588:
        /* <DEDUP_REMOVED lines=8> */
.L_x_62587:
[----:B------:R-:W-:Y:S05]  /*1db0*/  BSYNC.RECONVERGENT B1 ;  /* 0x0000000000017941 */ /* 0x000fea0003800200 */
.L_x_62586:
[----:B------:R-:W-:Y:S05]  /*1dc0*/  BRA `(.L_x_62589) ;  /* 0x0000000000247947 */ /* 0x000fea0003800000 */
.L_x_62585:
        /* <DEDUP_REMOVED lines=9> */
.L_x_62589:
[----:B------:R-:W-:Y:S05]  /*1e60*/  BSYNC.RECONVERGENT B0 ;  /* 0x0000000000007941 */ /* 0x000fea0003800200 */
.L_x_62584:
        /* <DEDUP_REMOVED lines=15> */
.L_x_62594:
        /* <DEDUP_REMOVED lines=8> */
.L_x_62593:
[----:B------:R-:W-:Y:S05]  /*1fe0*/  BSYNC.RECONVERGENT B1 ;  /* 0x0000000000017941 */ /* 0x000fea0003800200 */
.L_x_62592:
[----:B------:R-:W-:Y:S05]  /*1ff0*/  BRA `(.L_x_62595) ;  /* 0x0000000000247947 */ /* 0x000fea0003800000 */
.L_x_62591:
        /* <DEDUP_REMOVED lines=9> */
.L_x_62595:
[----:B------:R-:W-:Y:S05]  /*2090*/  BSYNC.RECONVERGENT B0 ;  /* 0x0000000000007941 */ /* 0x000fea0003800200 */
.L_x_62590:
        /* <DEDUP_REMOVED lines=15> */
.L_x_62600:
        /* <DEDUP_REMOVED lines=9> */
.L_x_62599:
[----:B------:R-:W-:Y:S05]  /*2220*/  BSYNC.RECONVERGENT B1 ;  /* 0x0000000000017941 */ /* 0x000fea0003800200 */
.L_x_62598:
[----:B------:R-:W-:Y:S05]  /*2230*/  BRA `(.L_x_62601) ;  /* 0x0000000000247947 */ /* 0x000fea0003800000 */
.L_x_62597:
        /* <DEDUP_REMOVED lines=9> */
.L_x_62601:
[----:B------:R-:W-:Y:S05]  /*22d0*/  BSYNC.RECONVERGENT B0 ;  /* 0x0000000000007941 */ /* 0x000fea0003800200 */
.L_x_62596:
        /* <DEDUP_REMOVED lines=15> */
.L_x_62606:
        /* <DEDUP_REMOVED lines=8> */
.L_x_62605:
[----:B------:R-:W-:Y:S05]  /*2450*/  BSYNC.RECONVERGENT B1 ;  /* 0x0000000000017941 */ /* 0x000fea0003800200 */
.L_x_62604:
[----:B------:R-:W-:Y:S05]  /*2460*/  BRA `(.L_x_62607) ;  /* 0x0000000000247947 */ /* 0x000fea0003800000 */
.L_x_62603:
        /* <DEDUP_REMOVED lines=9> */
.L_x_62607:
[----:B------:R-:W-:Y:S05]  /*2500*/  BSYNC.RECONVERGENT B0 ;  /* 0x0000000000007941 */ /* 0x000fea0003800200 */
.L_x_62602:
        /* <DEDUP_REMOVED lines=15> */
.L_x_62612:
        /* <DEDUP_REMOVED lines=9> */
.L_x_62611:
[----:B------:R-:W-:Y:S05]  /*2690*/  BSYNC.RECONVERGENT B1 ;  /* 0x0000000000017941 */ /* 0x000fea0003800200 */
.L_x_62610:
[----:B------:R-:W-:Y:S05]  /*26a0*/  BRA `(.L_x_62613) ;  /* 0x0000000000247947 */ /* 0x000fea0003800000 */
.L_x_62609:
        /* <DEDUP_REMOVED lines=9> */
.L_x_62613:
[----:B------:R-:W-:Y:S05]  /*2740*/  BSYNC.RECONVERGENT B0 ;  /* 0x0000000000007941 */ /* 0x000fea0003800200 */
.L_x_62608:
        /* <DEDUP_REMOVED lines=15> */
.L_x_62618:
        /* <DEDUP_REMOVED lines=8> */
.L_x_62617:
[----:B------:R-:W-:Y:S05]  /*28c0*/  BSYNC.RECONVERGENT B1 ;  /* 0x0000000000017941 */ /* 0x000fea0003800200 */
.L_x_62616:
[----:B------:R-:W-:Y:S05]  /*28d0*/  BRA `(.L_x_62619) ;  /* 0x0000000000247947 */ /* 0x000fea0003800000 */
.L_x_62615:
        /* <DEDUP_REMOVED lines=9> */
.L_x_62619:
[----:B------:R-:W-:Y:S05]  /*2970*/  BSYNC.RECONVERGENT B0 ;  /* 0x0000000000007941 */ /* 0x000fea0003800200 */
.L_x_62614:
        /* <DEDUP_REMOVED lines=15> */
.L_x_62624:
        /* <DEDUP_REMOVED lines=9> */
.L_x_62623:
[----:B------:R-:W-:Y:S05]  /*2b00*/  BSYNC.RECONVERGENT B1 ;  /* 0x0000000000017941 */ /* 0x000fea0003800200 */
.L_x_62622:
[----:B------:R-:W-:Y:S05]  /*2b10*/  BRA `(.L_x_62625) ;  /* 0x0000000000247947 */ /* 0x000fea0003800000 */
.L_x_62621:
        /* <DEDUP_REMOVED lines=9> */
.L_x_62625:
[----:B------:R-:W-:Y:S05]  /*2bb0*/  BSYNC.RECONVERGENT B0 ;  /* 0x0000000000007941 */ /* 0x000fea0003800200 */
.L_x_62620:
        /* <DEDUP_REMOVED lines=15> */
.L_x_62630:
        /* <DEDUP_REMOVED lines=8> */
.L_x_62629:
[----:B------:R-:W-:Y:S05]  /*2d30*/  BSYNC.RECONVERGENT B1 ;  /* 0x0000000000017941 */ /* 0x000fea0003800200 */
.L_x_62628:
[----:B------:R-:W-:Y:S05]  /*2d40*/  BRA `(.L_x_62631) ;  /* 0x0000000000247947 */ /* 0x000fea0003800000 */
.L_x_62627:
        /* <DEDUP_REMOVED lines=9> */
.L_x_62631:
[----:B------:R-:W-:Y:S05]  /*2de0*/  BSYNC.RECONVERGENT B0 ;  /* 0x0000000000007941 */ /* 0x000fea0003800200 */
.L_x_62626:
[----:B------:R-:W0:Y:S02]  /*2df0*/  LDC.64 R2, c[0x0][0x390] ;  /* 0x0000e400ff027b82 */ /* 0x000e240000000a00 */
[----:B0-----:R-:W-:-:S04]  /*2e00*/  IMAD.WIDE.U32 R4, R4, 0x4, R2 ;  /* 0x0000000404047825 */ /* 0x001fc800078e0002 */
[----:B------:R-:W-:-:S05]  /*2e10*/  IMAD.WIDE.U32 R4, R0, 0x10, R4 ;  /* 0x0000001000047825 */ /* 0x000fca00078e0004 */
[----:B------:R-:W-:Y:S04]  /*2e20*/  STG.E.128 desc[UR4][R4.64], R24 ;  /* 0x0000001804007986 */ /* 0x000fe8000c101d04 */
[----:B------:R-:W-:Y:S01]  /*2e30*/  STG.E.128 desc[UR4][R4.64+0x800], R8 ;  /* 0x0008000804007986 */ /* 0x000fe2000c101d04 */
[----:B------:R-:W-:Y:S05]  /*2e40*/  EXIT ;  /* 0x000000000000794d */ /* 0x000fea0003800000 */
.L_x_62632:
        /* <DEDUP_REMOVED lines=11> */
.L_x_68816:


//--------------------- .text._ZN2at6native29vectorized_elementwise_kernelILi8EZZZNS0_50_GLOBAL__N__2680c7bb_12_PowKernel_cu_7dd49032_300324pow_tensor_tensor_kernelERNS_18TensorIteratorBaseEENKUlvE_clEvENKUlvE1_clEvEUliiE_St5arrayIPcLm3EEEEviT0_T1_ --------------------------
	.section	.text._ZN2at6native29vectorized_elementwise_kernelILi8EZZZNS0_50_GLOBAL__N__2680c7bb_12_PowKernel_cu_7dd49032_300324pow_tensor_tensor_kernelERNS_18TensorIteratorBaseEENKUlvE_clEvENKUlvE1_clEvEUliiE_St5arrayIPcLm3EEEEviT0_T1_,"ax",@progbits
	.align	128
        .global         _ZN2at6native29vectorized_elementwise_kernelILi8EZZZNS0_50_GLOBAL__N__2680c7bb_12_PowKernel_cu_7dd49032_300324pow_tensor_tensor_kernelERNS_18TensorIteratorBaseEENKUlvE_clEvENKUlvE1_clEvEUliiE_St5arrayIPcLm3EEEEviT0_T1_
        .type           _ZN2at6native29vectorized_elementwise_kernelILi8EZZZNS0_50_GLOBAL__N__2680c7bb_12_PowKernel_cu_7dd49032_300324pow_tensor_tensor_kernelERNS_18TensorIteratorBaseEENKUlvE_clEvENKUlvE1_clEvEUliiE_St5arrayIPcLm3EEEEviT0_T1_,@function
        .size           _ZN2at6native29vectorized_elementwise_kernelILi8EZZZNS0_50_GLOBAL__N__2680c7bb_12_PowKernel_cu_7dd49032_300324pow_tensor_tensor_kernelERNS_18TensorIteratorBaseEENKUlvE_clEvENKUlvE1_clEvEUliiE_St5arrayIPcLm3EEEEviT0_T1_,(.L_x_68817 - _ZN2at6native29vectorized_elementwise_kernelILi8EZZZNS0_50_GLOBAL__N__2680c7bb_12_PowKernel_cu_7dd49032_300324pow_tensor_tensor_kernelERNS_18TensorIteratorBaseEENKUlvE_clEvENKUlvE1_clEvEUliiE_St5arrayIPcLm3EEEEviT0_T1_)
        .other          _ZN2at6native29vectorized_elementwise_kernelILi8EZZZNS0_50_GLOBAL__N__2680c7bb_12_PowKernel_cu_7dd49032_300324pow_tensor_tensor_kernelERNS_18TensorIteratorBaseEENKUlvE_clEvENKUlvE1_clEvEUliiE_St5arrayIPcLm3EEEEviT0_T1_,@"STO_CUDA_ENTRY STV_DEFAULT"
_ZN2at6native29vectorized_elementwise_kernelILi8EZZZNS0_50_GLOBAL__N__2680c7bb_12_PowKernel_cu_7dd49032_300324pow_tensor_tensor_kernelERNS_18TensorIteratorBaseEENKUlvE_clEvENKUlvE1_clEvEUliiE_St5arrayIPcLm3EEEEviT0_T1_:
.text._ZN2at6native29vectorized_elementwise_kernelILi8EZZZNS0_50_GLOBAL__N__2680c7bb_12_PowKernel_cu_7dd49032_300324pow_tensor_tensor_kernelERNS_18TensorIteratorBaseEENKUlvE_clEvENKUlvE1_clEvEUliiE_St5arrayIPcLm3EEEEviT0_T1_:
        /* <DEDUP_REMOVED lines=102> */
.L_x_62639:
        /* <DEDUP_REMOVED lines=8> */
.L_x_62638:
[----:B------:R-:W-:Y:S05]  /*06e0*/  BSYNC.RECONVERGENT B1 ;  /* 0x0000000000017941 */ /* 0x000fea0003800200 */
.L_x_62637:
[----:B------:R-:W-:Y:S05]  /*06f0*/  BRA `(.L_x_62635) ;  /* 0x0000000000247947 */ /* 0x000fea0003800000 */
.L_x_62636:
        /* <DEDUP_REMOVED lines=9> */
.L_x_62635:
[----:B------:R-:W-:Y:S05]  /*0790*/  BSYNC.RECONVERGENT B0 ;  /* 0x0000000000007941 */ /* 0x000fea0003800200 */
.L_x_62634:
        /* <DEDUP_REMOVED lines=17> */
.L_x_62645:
        /* <DEDUP_REMOVED lines=8> */
.L_x_62644:
[----:B------:R-:W-:Y:S05]  /*0930*/  BSYNC.RECONVERGENT B1 ;  /* 0x0000000000017941 */ /* 0x000fea0003800200 */
.L_x_62643:
[----:B------:R-:W-:Y:S05]  /*0940*/  BRA `(.L_x_62641) ;  /* 0x0000000000247947 */ /* 0x000fea0003800000 */
.L_x_62642:
        /* <DEDUP_REMOVED lines=9> */
.L_x_62641:
[----:B------:R-:W-:Y:S05]  /*09e0*/  BSYNC.RECONVERGENT B0 ;  /* 0x0000000000007941 */ /* 0x000fea0003800200 */
.L_x_62640:
        /* <DEDUP_REMOVED lines=18> */
.L_x_62651:
        /* <DEDUP_REMOVED lines=8> */
.L_x_62650:
[----:B------:R-:W-:Y:S05]  /*0b90*/  BSYNC.RECONVERGENT B1 ;  /* 0x0000000000017941 */ /* 0x000fea0003800200 */
.L_x_62649:
[----:B------:R-:W-:Y:S05]  /*0ba0*/  BRA `(.L_x_62647) ;  /* 0x0000000000247947 */ /* 0x000fea0003800000 */
.L_x_62648:
        /* <DEDUP_REMOVED lines=9> */
.L_x_62647:
[----:B------:R-:W-:Y:S05]  /*0c40*/  BSYNC.RECONVERGENT B0 ;  /* 0x0000000000007941 */ /* 0x000fea0003800200 */
.L_x_62646:
        /* <DEDUP_REMOVED lines=18> */
.L_x_62657:
        /* <DEDUP_REMOVED lines=8> */
.L_x_62656:
[----:B------:R-:W-:Y:S05]  /*0df0*/  BSYNC.RECONVERGENT B1 ;  /* 0x0000000000017941 */ /* 0x000fea0003800200 */
.L_x_62655:
[----:B------:R-:W-:Y:S05]  /*0e00*/  BRA `(.L_x_62653) ;  /* 0x0000000000247947 */ /* 0x000fea0003800000 */
.L_x_62654:
        /* <DEDUP_REMOVED lines=9> */
.L_x_62653:
[----:B------:R-:W-:Y:S05]  /*0ea0*/  BSYNC.RECONVERGENT B0 ;  /* 0x0000000000007941 */ /* 0x000fea0003800200 */
.L_x_62652:
        /* <DEDUP_REMOVED lines=18> */
.L_x_62663:
        /* <DEDUP_REMOVED lines=9> */
.L_x_62662:
[----:B------:R-:W-:Y:S05]  /*1060*/  BSYNC.RECONVERGENT B1 ;  /* 0x0000000000017941 */ /* 0x000fea0003800200 */
.L_x_62661:
[----:B------:R-:W-:Y:S05]  /*1070*/  BRA `(.L_x_62659) ;  /* 0x0000000000247947 */ /* 0x000fea0003800000 */
.L_x_62660:
        /* <DEDUP_REMOVED lines=9> */
.L_x_62659:
[----:B------:R-:W-:Y:S05]  /*1110*/  BSYNC.RECONVERGENT B0 ;  /* 0x0000000000007941 */ /* 0x000fea0003800200 */
.L_x_62658:
        /* <DEDUP_REMOVED lines=17> */
.L_x_62669:
        /* <DEDUP_REMOVED lines=8> */
.L_x_62668:
[----:B------:R-:W-:Y:S05]  /*12b0*/  BSYNC.RECONVERGENT B1 ;  /* 0x0000000000017941 */ /* 0x000fea0003800200 */
.L_x_62667:
[----:B------:R-:W-:Y:S05]  /*12c0*/  BRA `(.L_x_62665) ;  /* 0x0000000000247947 */ /* 0x000fea0003800000 */
.L_x_62666:
        /* <DEDUP_REMOVED lines=9> */
.L_x_62665:
[----:B------:R-:W-:Y:S05]  /*1360*/  BSYNC.RECONVERGENT B0 ;  /* 0x0000000000007941 */ /* 0x000fea0003800200 */
.L_x_62664:
        /* <DEDUP_REMOVED lines=18> */
.L_x_62675:
        /* <DEDUP_REMOVED lines=8> */
.L_x_62674:
[----:B------:R-:W-:Y:S05]  /*1510*/  BSYNC.RECONVERGENT B1 ;  /* 0x0000000000017941 */ /* 0x000fea0003800200 */
.L_x_62673:
[----:B------:R-:W-:Y:S05]  /*1520*/  BRA `(.L_x_62671) ;  /* 0x0000000000247947 */ /* 0x000fea0003800000 */
.L_x_62672:
        /* <DEDUP_REMOVED lines=9> */
.L_x_62671:
[----:B------:R-:W-:Y:S05]  /*15c0*/  BSYNC.RECONVERGENT B0 ;  /* 0x0000000000007941 */ /* 0x000fea0003800200 */
.L_x_62670:
        /* <DEDUP_REMOVED lines=18> */
.L_x_62681:
        /* <DEDUP_REMOVED lines=8> */
.L_x_62680:
[----:B------:R-:W-:Y:S05]  /*1770*/  BSYNC.RECONVERGENT B1 ;  /* 0x0000000000017941 */ /* 0x000fea0003800200 */
.L_x_62679:
[----:B------:R-:W-:Y:S05]  /*1780*/  BRA `(.L_x_62677) ;  /* 0x0000000000247947 */ /* 0x000fea0003800000 */
.L_x_62678:
        /* <DEDUP_REMOVED lines=9> */
.L_x_62677:
[----:B------:R-:W-:Y:S05]  /*1820*/  BSYNC.RECONVERGENT B0 ;  /* 0x0000000000007941 */ /* 0x000fea0003800200 */
.L_x_62676:
        /* <DEDUP_REMOVED lines=16> */
.L_x_62684:
[----:B------:R-:W-:-:S13]  /*1930*/  ISETP.GE.U32.AND P0, PT, R6, R5, PT ;  /* 0x000000050600720c */ /* 0x000fda0003f06070 */
[----:B------:R-:W-:Y:S05]  /*1940*/  @P0 BRA `(.L_x_62686) ;  /* 0x0000000000300947 */ /* 0x000fea0003800000 */
[----:B0-----:R-:W0:Y:S01]  /*1950*/  LDC.64 R12, c[0x0][0x390] ;  /* 0x0000e400ff0c7b82 */ /* 0x001e220000000a00 */
[----:B------:R-:W-:Y:S02]  /*1960*/  IMAD.IADD R7, R4, 0x1, R6 ;  /* 0x0000000104077824 */ /* 0x000fe400078e0206 */
[----:B------:R-:W-:Y:S02]  /*1970*/  VIADD R6, R6, 0x80 ;  /* 0x0000008006067836 */ /* 0x000fe40000000000 */
[----:B0-----:R-:W-:-:S05]  /*1980*/  IMAD.WIDE.U32 R12, R7, 0x4, R12 ;  /* 0x00000004070c7825 */ /* 0x001fca00078e000c */
[----:B------:R1:W-:Y:S02]  /*1990*/  STG.E desc[UR4][R12.64], R9 ;  /* 0x000000090c007986 */ /* 0x0003e4000c101904 */
.L_x_62685:
[----:B------:R-:W-:-:S13]  /*19a0*/  ISETP.GE.U32.AND P0, PT, R6, R5, PT ;  /* 0x000000050600720c */ /* 0x000fda0003f06070 */
[----:B------:R-:W-:Y:S05]  /*19b0*/  @P0 BRA `(.L_x_62687) ;  /* 0x0000000000300947 */ /* 0x000fea0003800000 */
[----:B-1----:R-:W1:Y:S01]  /*19c0*/  LDC.64 R8, c[0x0][0x390] ;  /* 0x0000e400ff087b82 */ /* 0x002e620000000a00 */
[----:B------:R-:W-:Y:S02]  /*19d0*/  IMAD.IADD R7, R4, 0x1, R6 ;  /* 0x0000000104077824 */ /* 0x000fe400078e0206 */
[----:B------:R-:W-:Y:S02]  /*19e0*/  VIADD R6, R6, 0x80 ;  /* 0x0000008006067836 */ /* 0x000fe40000000000 */
[----:B-1----:R-:W-:-:S05]  /*19f0*/  IMAD.WIDE.U32 R8, R7, 0x4, R8 ;  /* 0x0000000407087825 */ /* 0x002fca00078e0008 */
[----:B------:R1:W-:Y:S02]  /*1a00*/  STG.E desc[UR4][R8.64], R10 ;  /* 0x0000000a08007986 */ /* 0x0003e4000c101904 */
.L_x_62686:
[----:B------:R-:W-:-:S13]  /*1a10*/  ISETP.GE.U32.AND P0, PT, R6, R5, PT ;  /* 0x000000050600720c */ /* 0x000fda0003f06070 */
[----:B------:R-:W-:Y:S05]  /*1a20*/  @P0 BRA `(.L_x_62688) ;  /* 0x0000000000340947 */ /* 0x000fea0003800000 */
[----:B-1----:R-:W1:Y:S01]  /*1a30*/  LDC.64 R8, c[0x0][0x390] ;  /* 0x0000e400ff087b82 */ /* 0x002e620000000a00 */
[----:B0-----:R-:W-:Y:S02]  /*1a40*/  IMAD.IADD R7, R4, 0x1, R6 ;  /* 0x0000000104077824 */ /* 0x001fe400078e0206 */
[----:B------:R-:W-:Y:S02]  /*1a50*/  VIADD R6, R6, 0x80 ;  /* 0x0000008006067836 */ /* 0x000fe40000000000 */
[----:B-1----:R-:W-:-:S05]  /*1a60*/  IMAD.WIDE.U32 R8, R7, 0x4, R8 ;  /* 0x0000000407087825 */ /* 0x002fca00078e0008 */
[----:B------:R2:W-:Y:S02]  /*1a70*/  STG.E desc[UR4][R8.64], R11 ;  /* 0x0000000b08007986 */ /* 0x0005e4000c101904 */
.L_x_62687:
        /* <DEDUP_REMOVED lines=8> */
.L_x_62688:
[----:B------:R-:W-:Y:S05]  /*1b00*/  BSYNC.RELIABLE B1 ;  /* 0x0000000000017941 */ /* 0x000fea0003800100 */
.L_x_62683:
[----:B------:R-:W-:-:S13]  /*1b10*/  ISETP.GE.U32.AND P0, PT, R6, R5, PT ;  /* 0x000000050600720c */ /* 0x000fda0003f06070 */
[----:B-12---:R-:W1:Y:S01]  /*1b20*/  @!P0 LDC.64 R8, c[0x0][0x390] ;  /* 0x0000e400ff088b82 */ /* 0x006e620000000a00 */
[----:B0-----:R-:W-:Y:S02]  /*1b30*/  @!P0 IMAD.IADD R7, R4, 0x1, R6 ;  /* 0x0000000104078824 */ /* 0x001fe400078e0206 */
[----:B------:R-:W-:Y:S02]  /*1b40*/  @!P0 VIADD R6, R6, 0x80 ;  /* 0x0000008006068836 */ /* 0x000fe40000000000 */
[----:B-1----:R-:W-:-:S05]  /*1b50*/  @!P0 IMAD.WIDE.U32 R8, R7, 0x4, R8 ;  /* 0x0000000407088825 */ /* 0x002fca00078e0008 */
[----:B------:R3:W-:Y:S02]  /*1b60*/  @!P0 STG.E desc[UR4][R8.64], R3 ;  /* 0x0000000308008986 */ /* 0x0007e4000c101904 */
.L_x_62689:
[----:B------:R-:W-:Y:S05]  /*1b70*/  BSYNC.RECONVERGENT B0 ;  /* 0x0000000000007941 */ /* 0x000fea0003800200 */
.L_x_62682:
        /* <DEDUP_REMOVED lines=8> */
.L_x_62633:
[----:B------:R-:W0:Y:S01]  /*1c00*/  S2R R0, SR_TID.X ;  /* 0x0000000000007919 */ /* 0x000e220000002100 */
[----:B------:R-:W1:Y:S08]  /*1c10*/  LDC.64 R2, c[0x0][0x3a0] ;  /* 0x0000e800ff027b82 */ /* 0x000e700000000a00 */
[----:B------:R-:W2:Y:S01]  /*1c20*/  LDC.64 R6, c[0x0][0x398] ;  /* 0x0000e600ff067b82 */ /* 0x000ea20000000a00 */
[----:B-1----:R-:W-:-:S04]  /*1c30*/  IMAD.WIDE.U32 R2, R4, 0x4, R2 ;  /* 0x0000000404027825 */ /* 0x002fc800078e0002 */
[----:B0-----:R-:W-:-:S06]  /*1c40*/  IMAD.WIDE.U32 R10, R0, 0x20, R2 ;  /* 0x00000020000a7825 */ /* 0x001fcc00078e0002 */
[----:B------:R-:W3:Y:S01]  /*1c50*/  LDG.E.ENL2.256 R12, R8, desc[UR4][R10.64] ;  /* 0xfe0000040a08797e */ /* 0x000ee2000812190c */
[----:B--2---:R-:W-:-:S04]  /*1c60*/  IMAD.WIDE.U32 R2, R4, 0x4, R6 ;  /* 0x0000000404027825 */ /* 0x004fc800078e0006 */
[----:B------:R-:W-:-:S05]  /*1c70*/  IMAD.WIDE.U32 R2, R0, 0x20, R2 ;  /* 0x0000002000027825 */ /* 0x000fca00078e0002 */
[----:B------:R0:W5:Y:S01]  /*1c80*/  LDG.E.ENL2.256 R20, R16, desc[UR4][R2.64] ;  /* 0xfe0000040210797e */ /* 0x0001620008121914 */
[----:B------:R-:W-:Y:S01]  /*1c90*/  BSSY.RECONVERGENT B0, `(.L_x_62690) ;  /* 0x000001b000007945 */ /* 0x000fe20003800200 */
[----:B---3--:R-:W-:-:S13]  /*1ca0*/  ISETP.GE.AND P0, PT, R8, RZ, PT ;  /* 0x000000ff0800720c */ /* 0x008fda0003f06270 */
[----:B0-----:R-:W-:Y:S05]  /*1cb0*/  @!P0 BRA `(.L_x_62691) ;  /* 0x00000000003c8947 */ /* 0x001fea0003800000 */
[----:B------:R-:W-:Y:S01]  /*1cc0*/  ISETP.NE.AND P0, PT, R8, RZ, PT ;  /* 0x000000ff0800720c */ /* 0x000fe20003f05270 */
[----:B------:R-:W-:Y:S01]  /*1cd0*/  BSSY.RECONVERGENT B1, `(.L_x_62692) ;  /* 0x000000c000017945 */ /* 0x000fe20003800200 */
[----:B------:R-:W-:-:S11]  /*1ce0*/  IMAD.MOV.U32 R24, RZ, RZ, 0x1 ;  /* 0x00000001ff187424 */ /* 0x000fd600078e00ff */
[----:B------:R-:W-:Y:S05]  /*1cf0*/  @!P0 BRA `(.L_x_62693) ;  /* 0x0000000000248947 */ /* 0x000fea0003800000 */
[----:B------:R-:W-:-:S07]  /*1d00*/  IMAD.MOV.U32 R24, RZ, RZ, 0x1 ;  /* 0x00000001ff187424 */ /* 0x000fce00078e00ff */
.L_x_62694:
        /* <DEDUP_REMOVED lines=8> */
.L_x_62693:
[----:B------:R-:W-:Y:S05]  /*1d90*/  BSYNC.RECONVERGENT B1 ;  /* 0x0000000000017941 */ /* 0x000fea0003800200 */
.L_x_62692:
[----:B------:R-:W-:Y:S05]  /*1da0*/  BRA `(.L_x_62695) ;  /* 0x0000000000247947 */ /* 0x000fea0003800000 */
.L_x_62691:
        /* <DEDUP_REMOVED lines=9> */
.L_x_62695:
[----:B------:R-:W-:Y:S05]  /*1e40*/  BSYNC.RECONVERGENT B0 ;  /* 0x0000000000007941 */ /* 0x000fea0003800200 */
.L_x_62690:
        /* <DEDUP_REMOVED lines=15> */
.L_x_62700:
        /* <DEDUP_REMOVED lines=8> */
.L_x_62699:
[----:B------:R-:W-:Y:S05]  /*1fc0*/  BSYNC.RECONVERGENT B1 ;  /* 0x0000000000017941 */ /* 0x000fea0003800200 */
.L_x_62698:
[----:B------:R-:W-:Y:S05]  /*1fd0*/  BRA `(.L_x_62701) ;  /* 0x0000000000247947 */ /* 0x000fea0003800000 */
.L_x_62697:
        /* <DEDUP_REMOVED lines=9> */
.L_x_62701:
[----:B------:R-:W-:Y:S05]  /*2070*/  BSYNC.RECONVERGENT B0 ;  /* 0x0000000000007941 */ /* 0x000fea0003800200 */
.L_x_62696:
        /* <DEDUP_REMOVED lines=15> */
.L_x_62706:
        /* <DEDUP_REMOVED lines=9> */
.L_x_62705:
[----:B------:R-:W-:Y:S05]  /*2200*/  BSYNC.RECONVERGENT B1 ;  /* 0x0000000000017941 */ /* 0x000fea0003800200 */
.L_x_62704:
[----:B------:R-:W-:Y:S05]  /*2210*/  BRA `(.L_x_62707) ;  /* 0x0000000000247947 */ /* 0x000fea0003800000 */
.L_x_62703:
        /* <DEDUP_REMOVED lines=9> */
.L_x_62707:
[----:B------:R-:W-:Y:S05]  /*22b0*/  BSYNC.RECONVERGENT B0 ;  /* 0x0000000000007941 */ /* 0x000fea0003800200 */
.L_x_62702:
        /* <DEDUP_REMOVED lines=15> */
.L_x_62712:
        /* <DEDUP_REMOVED lines=8> */
.L_x_62711:
[----:B------:R-:W-:Y:S05]  /*2430*/  BSYNC.RECONVERGENT B1 ;  /* 0x0000000000017941 */ /* 0x000fea0003800200 */
.L_x_62710:
[----:B------:R-:W-:Y:S05]  /*2440*/  BRA `(.L_x_62713) ;  /* 0x0000000000247947 */ /* 0x000fea0003800000 */
.L_x_62709:
        /* <DEDUP_REMOVED lines=9> */
.L_x_62713:
[----:B------:R-:W-:Y:S05]  /*24e0*/  BSYNC.RECONVERGENT B0 ;  /* 0x0000000000007941 */ /* 0x000fea0003800200 */
.L_x_62708:
        /* <DEDUP_REMOVED lines=15> */
.L_x_62718:
        /* <DEDUP_REMOVED lines=9> */
.L_x_62717:
[----:B------:R-:W-:Y:S05]  /*2670*/  BSYNC.RECONVERGENT B1 ;  /* 0x0000000000017941 */ /* 0x000fea0003800200 */
.L_x_62716:
[----:B------:R-:W-:Y:S05]  /*2680*/  BRA `(.L_x_62719) ;  /* 0x0000000000247947 */ /* 0x000fea0003800000 */
.L_x_62715:
        /* <DEDUP_REMOVED lines=9> */
.L_x_62719:
[----:B------:R-:W-:Y:S05]  /*2720*/  BSYNC.RECONVERGENT B0 ;  /* 0x0000000000007941 */ /* 0x000fea0003800200 */
.L_x_62714:
        /* <DEDUP_REMOVED lines=15> */
.L_x_62724:
        /* <DEDUP_REMOVED lines=8> */
.L_x_62723:
[----:B------:R-:W-:Y:S05]  /*28a0*/  BSYNC.RECONVERGENT B1 ;  /* 0x0000000000017941 */ /* 0x000fea0003800200 */
.L_x_62722:
[----:B------:R-:W-:Y:S05]  /*28b0*/  BRA `(.L_x_62725) ;  /* 0x0000000000247947 */ /* 0x000fea0003800000 */
.L_x_62721:
        /* <DEDUP_REMOVED lines=9> */
.L_x_62725:
[----:B------:R-:W-:Y:S05]  /*2950*/  BSYNC.RECONVERGENT B0 ;  /* 0x0000000000007941 */ /* 0x000fea0003800200 */
.L_x_62720:
        /* <DEDUP_REMOVED lines=15> */
.L_x_62730:
        /* <DEDUP_REMOVED lines=9> */
.L_x_62729:
[----:B------:R-:W-:Y:S05]  /*2ae0*/  BSYNC.RECONVERGENT B1 ;  /* 0x0000000000017941 */ /* 0x000fea0003800200 */
.L_x_62728:
[----:B------:R-:W-:Y:S05]  /*2af0*/  BRA `(.L_x_62731) ;  /* 0x0000000000247947 */ /* 0x000fea0003800000 */
.L_x_62727:
        /* <DEDUP_REMOVED lines=9> */
.L_x_62731:
[----:B------:R-:W-:Y:S05]  /*2b90*/  BSYNC.RECONVERGENT B0 ;  /* 0x0000000000007941 */ /* 0x000fea0003800200 */
.L_x_62726:
        /* <DEDUP_REMOVED lines=15> */
.L_x_62736:
        /* <DEDUP_REMOVED lines=8> */
.L_x_62735:
[----:B------:R-:W-:Y:S05]  /*2d10*/  BSYNC.RECONVERGENT B1 ;  /* 0x0000000000017941 */ /* 0x000fea0003800200 */
.L_x_62734:
[----:B------:R-:W-:Y:S05]  /*2d20*/  BRA `(.L_x_62737) ;  /* 0x0000000000247947 */ /* 0x000fea0003800000 */
.L_x_62733:
        /* <DEDUP_REMOVED lines=9> */
.L_x_62737:
[----:B------:R-:W-:Y:S05]  /*2dc0*/  BSYNC.RECONVERGENT B0 ;  /* 0x0000000000007941 */ /* 0x000fea0003800200 */
.L_x_62732:
[----:B------:R-:W0:Y:S02]  /*2dd0*/  LDC.64 R2, c[0x0][0x390] ;  /* 0x0000e400ff027b82 */ /* 0x000e240000000a00 */
[----:B0-----:R-:W-:-:S04]  /*2de0*/  IMAD.WIDE.U32 R4, R4, 0x4, R2 ;  /* 0x0000000404047825 */ /* 0x001fc800078e0002 */
[----:B------:R-:W-:-:S05]  /*2df0*/  IMAD.WIDE.U32 R4, R0, 0x20, R4 ;  /* 0x0000002000047825 */ /* 0x000fca00078e0004 */
[----:B------:R-:W-:Y:S01]  /*2e00*/  STG.E.ENL2.256 desc[UR4][R4.64], R24, R8 ;  /* 0xf80000180408797f */ /* 0x000fe2000f121804 */
[----:B------:R-:W-:Y:S05]  /*2e10*/  EXIT ;  /* 0x000000000000794d */ /* 0x000fea0003800000 */
.L_x_62738:
        /* <DEDUP_REMOVED lines=14> */
.L_x_68817:


//--------------------- .text._ZN2at6native18elementwise_kernelILi128ELi4EZNS0_15gpu_kernel_implIZNS0_50_GLOBAL__N__2680c7bb_12_PowKernel_cu_7dd49032_300322pow_scalar_tensor_implIiEEvRNS_18TensorIteratorBaseET_EUliE_EEvS6_RKS7_EUliE_EEviT1_ --------------------------
	.section	.text._ZN2at6native18elementwise_kernelILi128ELi4EZNS0_15gpu_kernel_implIZNS0_50_GLOBAL__N__2680c7bb_12_PowKernel_cu_7dd49032_300322pow_scalar_tensor_implIiEEvRNS_18TensorIteratorBaseET_EUliE_EEvS6_RKS7_EUliE_EEviT1_,"ax",@progbits
	.align	128
        .global         _ZN2at6native18elementwise_kernelILi128ELi4EZNS0_15gpu_kernel_implIZNS0_50_GLOBAL__N__2680c7bb_12_PowKernel_cu_7dd49032_300322pow_scalar_tensor_implIiEEvRNS_18TensorIteratorBaseET_EUliE_EEvS6_RKS7_EUliE_EEviT1_
        .type           _ZN2at6native18elementwise_kernelILi128ELi4EZNS0_15gpu_kernel_implIZNS0_50_GLOBAL__N__2680c7bb_12_PowKernel_cu_7dd49032_300322pow_scalar_tensor_implIiEEvRNS_18TensorIteratorBaseET_EUliE_EEvS6_RKS7_EUliE_EEviT1_,@function
        .size           _ZN2at6native18elementwise_kernelILi128ELi4EZNS0_15gpu_kernel_implIZNS0_50_GLOBAL__N__2680c7bb_12_PowKernel_cu_7dd49032_300322pow_scalar_tensor_implIiEEvRNS_18TensorIteratorBaseET_EUliE_EEvS6_RKS7_EUliE_EEviT1_,(.L_x_68818 - _ZN2at6native18elementwise_kernelILi128ELi4EZNS0_15gpu_kernel_implIZNS0_50_GLOBAL__N__2680c7bb_12_PowKernel_cu_7dd49032_300322pow_scalar_tensor_implIiEEvRNS_18TensorIteratorBaseET_EUliE_EEvS6_RKS7_EUliE_EEviT1_)
        .other          _ZN2at6native18elementwise_kernelILi128ELi4EZNS0_15gpu_kernel_implIZNS0_50_GLOBAL__N__2680c7bb_12_PowKernel_cu_7dd49032_300322pow_scalar_tensor_implIiEEvRNS_18TensorIteratorBaseET_EUliE_EEvS6_RKS7_EUliE_EEviT1_,@"STO_CUDA_ENTRY STV_DEFAULT"
_ZN2at6native18elementwise_kernelILi128ELi4EZNS0_15gpu_kernel_implIZNS0_50_GLOBAL__N__2680c7bb_12_PowKernel_cu_7dd49032_300322pow_scalar_tensor_implIiEEvRNS_18TensorIteratorBaseET_EUliE_EEvS6_RKS7_EUliE_EEviT1_:
.text._ZN2at6native18elementwise_kernelILi128ELi4EZNS0_15gpu_kernel_implIZNS0_50_GLOBAL__N__2680c7bb_12_PowKernel_cu_7dd49032_300322pow_scalar_tensor_implIiEEvRNS_18TensorIteratorBaseET_EUliE_EEvS6_RKS7_EUliE_EEviT1_:
        /* <DEDUP_REMOVED lines=319> */
.L_x_62741:
        /* <DEDUP_REMOVED lines=16> */
.L_x_62745:
[----:B------:R0:W5:Y:S01]  /*14f0*/  LDG.E.U8 R0, desc[UR36][R2.64] ;  /* 0x0000002402007981 */ /* 0x000162000c1e1100 */
[----:B------:R-:W-:Y:S05]  /*1500*/  BRA `(.L_x_62747) ;  /* 0x0000000c002c7947 */ /* 0x000fea0003800000 */
.L_x_62744:
        /* <DEDUP_REMOVED lines=8> */
.L_x_62749:
[----:B------:R0:W5:Y:S01]  /*1590*/  LDG.E R0, desc[UR36][R2.64] ;  /* 0x0000002402007981 */ /* 0x000162000c1e1900 */
[----:B------:R-:W-:Y:S05]  /*15a0*/  BRA `(.L_x_62747) ;  /* 0x0000000c00047947 */ /* 0x000fea0003800000 */
.L_x_62748:
[----:B------:R0:W5:Y:S01]  /*15b0*/  LDG.E.S16 R0, desc[UR36][R2.64] ;  /* 0x0000002402007981 */ /* 0x000162000c1e1700 */
[----:B------:R-:W-:Y:S05]  /*15c0*/  BRA `(.L_x_62747) ;  /* 0x0000000800fc7947 */ /* 0x000fea0003800000 */
.L_x_62743:
        /* <DEDUP_REMOVED lines=9> */
.L_x_62751:
[----:B------:R-:W2:Y:S02]  /*1660*/  LDG.E.U16 R2, desc[UR36][R2.64] ;  /* 0x0000002402027981 */ /* 0x000ea4000c1e1500 */
[----:B--2---:R-:W-:-:S06]  /*1670*/  HADD2.F32 R0, -RZ, R2.H0_H0 ;  /* 0x20000002ff007230 */ /* 0x004fcc0000004100 */
[----:B------:R-:W0:Y:S01]  /*1680*/  F2I.FTZ.TRUNC.NTZ R0, R0 ;  /* 0x0000000000007305 */ /* 0x000e22000021f100 */
[----:B------:R-:W-:Y:S05]  /*1690*/  BRA `(.L_x_62747) ;  /* 0x0000000800c87947 */ /* 0x000fea0003800000 */
.L_x_62750:
        /* <DEDUP_REMOVED lines=9> */
.L_x_62753:
[----:B------:R-:W2:Y:S02]  /*1730*/  LDG.E.U16 R2, desc[UR36][R2.64] ;  /* 0x0000002402027981 */ /* 0x000ea4000c1e1500 */
[----:B--2---:R-:W-:-:S06]  /*1740*/  HADD2.F32 R0, -RZ, R2.H0_H0 ;  /* 0x20000002ff007230 */ /* 0x004fcc0000004100 */
[----:B------:R-:W0:Y:S01]  /*1750*/  F2I.FTZ.TRUNC.NTZ R0, R0 ;  /* 0x0000000000007305 */ /* 0x000e22000021f100 */
[----:B------:R-:W-:Y:S05]  /*1760*/  BRA `(.L_x_62747) ;  /* 0x0000000800947947 */ /* 0x000fea0003800000 */
.L_x_62752:
[----:B------:R-:W2:Y:S02]  /*1770*/  LDG.E.64 R2, desc[UR36][R2.64] ;  /* 0x0000002402027981 */ /* 0x000ea4000c1e1b00 */
[----:B--2---:R0:W1:Y:S01]  /*1780*/  F2I.F64.TRUNC R0, R2 ;  /* 0x0000000200007311 */ /* 0x004062000030d100 */
[----:B------:R-:W-:Y:S05]  /*1790*/  BRA `(.L_x_62747) ;  /* 0x0000000800887947 */ /* 0x000fea0003800000 */
.L_x_62742:
        /* <DEDUP_REMOVED lines=12> */
.L_x_62756:
[----:B------:R-:W2:Y:S02]  /*1860*/  LDG.E.64 R2, desc[UR36][R2.64] ;  /* 0x0000002402027981 */ /* 0x000ea4000c1e1b00 */
[----:B--2---:R0:W1:Y:S01]  /*1870*/  F2I.F64.TRUNC R0, R2 ;  /* 0x0000000200007311 */ /* 0x004062000030d100 */
[----:B------:R-:W-:Y:S05]  /*1880*/  BRA `(.L_x_62747) ;  /* 0x00000008004c7947 */ /* 0x000fea0003800000 */
.L_x_62755:
        /* <DEDUP_REMOVED lines=26> */
.L_x_62758:
        /* <DEDUP_REMOVED lines=13> */
.L_x_62757:
[----:B------:R-:W2:Y:S02]  /*1b00*/  LDG.E.U16 R0, desc[UR36][R2.64] ;  /* 0x0000002402007981 */ /* 0x000ea4000c1e1500 */
[----:B--2---:R-:W-:-:S06]  /*1b10*/  IMAD.U32 R0, R0, 0x10000, RZ ;  /* 0x0001000000007824 */ /* 0x004fcc00078e00ff */
[----:B------:R-:W0:Y:S01]  /*1b20*/  F2I.FTZ.TRUNC.NTZ R0, R0 ;  /* 0x0000000000007305 */ /* 0x000e22000021f100 */
[----:B------:R-:W-:Y:S05]  /*1b30*/  BRA `(.L_x_62747) ;  /* 0x0000000400a07947 */ /* 0x000fea0003800000 */
.L_x_62754:
        /* <DEDUP_REMOVED lines=10> */
.L_x_62761:
        /* <DEDUP_REMOVED lines=21> */
.L_x_62765:
[----:B------:R-:W-:Y:S05]  /*1d30*/  BSYNC.RECONVERGENT B1 ;  /* 0x0000000000017941 */ /* 0x000fea0003800200 */
.L_x_62764:
[----:B------:R-:W-:Y:S02]  /*1d40*/  SHF.L.U32 R0, R0, 0x14, RZ ;  /* 0x0000001400007819 */ /* 0x000fe400000006ff */
[----:B------:R-:W-:-:S04]  /*1d50*/  LEA R2, R2, 0x3b800000, 0x17 ;  /* 0x3b80000002027811 */ /* 0x000fc800078eb8ff */
[----:B------:R-:W-:-:S07]  /*1d60*/  LOP3.LUT R0, R2, R0, R7, 0xfe, !PT ;  /* 0x0000000002007212 */ /* 0x000fce00078efe07 */
.L_x_62763:
[----:B------:R-:W-:Y:S05]  /*1d70*/  BSYNC.RECONVERGENT B0 ;  /* 0x0000000000007941 */ /* 0x000fea0003800200 */
.L_x_62762:
[----:B------:R-:W1:Y:S01]  /*1d80*/  F2I.FTZ.TRUNC.NTZ R0, R0 ;  /* 0x0000000000007305 */ /* 0x000e62000021f100 */
[----:B------:R-:W-:Y:S05]  /*1d90*/  BRA `(.L_x_62747) ;  /* 0x0000000400087947 */ /* 0x000fea0003800000 */
.L_x_62760:
        /* <DEDUP_REMOVED lines=21> */
.L_x_62769:
[----:B------:R-:W-:Y:S05]  /*1ef0*/  BSYNC.RECONVERGENT B1 ;  /* 0x0000000000017941 */ /* 0x000fea0003800200 */
.L_x_62768:
[----:B------:R-:W-:Y:S01]  /*1f00*/  IMAD.SHL.U32 R0, R0, 0x200000, RZ ;  /* 0x0020000000007824 */ /* 0x000fe200078e00ff */
[----:B------:R-:W-:-:S04]  /*1f10*/  LEA R2, R2, 0x37800000, 0x17 ;  /* 0x3780000002027811 */ /* 0x000fc800078eb8ff */
[----:B------:R-:W-:-:S07]  /*1f20*/  LOP3.LUT R0, R2, R0, R7, 0xfe, !PT ;  /* 0x0000000002007212 */ /* 0x000fce00078efe07 */
.L_x_62767:
[----:B------:R-:W-:Y:S05]  /*1f30*/  BSYNC.RECONVERGENT B0 ;  /* 0x0000000000007941 */ /* 0x000fea0003800200 */
.L_x_62766:
[----:B------:R-:W2:Y:S01]  /*1f40*/  F2I.FTZ.TRUNC.NTZ R0, R0 ;  /* 0x0000000000007305 */ /* 0x000ea2000021f100 */
[----:B------:R-:W-:Y:S05]  /*1f50*/  BRA `(.L_x_62747) ;  /* 0x0000000000987947 */ /* 0x000fea0003800000 */
.L_x_62759:
[----:B------:R-:W-:-:S09]  /*1f60*/  UISETP.NE.AND UP0, UPT, UR4, 0x1c, UPT ;  /* 0x0000001c0400788c */ /* 0x000fd2000bf05270 */
[----:B------:R-:W-:Y:S05]  /*1f70*/  BRA.U !UP0, `(.L_x_62770) ;  /* 0x00000001088c7547 */ /* 0x000fea000b800000 */
[----:B------:R-:W-:-:S09]  /*1f80*/  UISETP.NE.AND UP0, UPT, UR4, 0x1d, UPT ;  /* 0x0000001d0400788c */ /* 0x000fd2000bf05270 */
[----:B------:R-:W-:Y:S05]  /*1f90*/  BRA.U !UP0, `(.L_x_62771) ;  /* 0x00000001087c7547 */ /* 0x000fea000b800000 */
[----:B------:R-:W-:-:S09]  /*1fa0*/  UISETP.NE.AND UP0, UPT, UR4, 0x2c, UPT ;  /* 0x0000002c0400788c */ /* 0x000fd2000bf05270 */
[----:B------:R-:W-:Y:S05]  /*1fb0*/  BRA.U !UP0, `(.L_x_62772) ;  /* 0x0000000108487547 */ /* 0x000fea000b800000 */
.L_x_62746:
        /* <DEDUP_REMOVED lines=16> */
.L_x_62773:
[----:B------:R-:W-:Y:S01]  /*20c0*/  IMAD.MOV.U32 R0, RZ, RZ, RZ ;  /* 0x000000ffff007224 */ /* 0x000fe200078e00ff */
[----:B------:R-:W-:Y:S06]  /*20d0*/  BRA `(.L_x_62747) ;  /* 0x0000000000387947 */ /* 0x000fec0003800000 */
.L_x_62772:
        /* <DEDUP_REMOVED lines=8> */
.L_x_62775:
[----:B------:R-:W-:Y:S05]  /*2160*/  BSYNC.RECONVERGENT B0 ;  /* 0x0000000000007941 */ /* 0x000fea0003800200 */
.L_x_62774:
[----:B------:R-:W4:Y:S01]  /*2170*/  F2I.FTZ.TRUNC.NTZ R0, R0 ;  /* 0x0000000000007305 */ /* 0x000f22000021f100 */
[----:B------:R-:W-:Y:S05]  /*2180*/  BRA `(.L_x_62747) ;  /* 0x00000000000c7947 */ /* 0x000fea0003800000 */
.L_x_62771:
[----:B------:R0:W5:Y:S01]  /*2190*/  LDG.E R0, desc[UR36][R2.64] ;  /* 0x0000002402007981 */ /* 0x000162000c1e1900 */
[----:B------:R-:W-:Y:S05]  /*21a0*/  BRA `(.L_x_62747) ;  /* 0x0000000000047947 */ /* 0x000fea0003800000 */
.L_x_62770:
[----:B------:R3:W5:Y:S02]  /*21b0*/  LDG.E R0, desc[UR36][R2.64] ;  /* 0x0000002402007981 */ /* 0x000764000c1e1900 */
.L_x_62747:
[----:B012-45:R-:W-:Y:S01]  /*21c0*/  ISETP.GE.AND P0, PT, R0, RZ, PT ;  /* 0x000000ff0000720c */ /* 0x037fe20003f06270 */
[----:B------:R-:W-:-:S12]  /*21d0*/  BSSY.RECONVERGENT B0, `(.L_x_62776) ;  /* 0x000001e000007945 */ /* 0x000fd80003800200 */
[----:B------:R-:W-:Y:S05]  /*21e0*/  @!P0 BRA `(.L_x_62777) ;  /* 0x0000000000448947 */ /* 0x000fea0003800000 */
[----:B------:R-:W-:Y:S01]  /*21f0*/  ISETP.NE.AND P0, PT, R0, RZ, PT ;  /* 0x000000ff0000720c */ /* 0x000fe20003f05270 */
[----:B------:R-:W-:Y:S01]  /*2200*/  BSSY.RECONVERGENT B1, `(.L_x_62778) ;  /* 0x000000e000017945 */ /* 0x000fe20003800200 */
[----:B------:R-:W-:-:S11]  /*2210*/  IMAD.MOV.U32 R4, RZ, RZ, 0x1 ;  /* 0x00000001ff047424 */ /* 0x000fd600078e00ff */
[----:B------:R-:W-:Y:S05]  /*2220*/  @!P0 BRA `(.L_x_62779) ;  /* 0x00000000002c8947 */ /* 0x000fea0003800000 */
[----:B------:R-:W3:Y:S01]  /*2230*/  LDCU UR4, c[0x0][0x590] ;  /* 0x0000b200ff0477ac */ /* 0x000ee20008000800 */
[----:B------:R-:W-:Y:S02]  /*2240*/  HFMA2 R4, -RZ, RZ, 0, 5.9604644775390625e-08 ;  /* 0x00000001ff047431 */ /* 0x000fe400000001ff */
[----:B---3--:R-:W-:-:S07]  /*2250*/  IMAD.U32 R2, RZ, RZ, UR4 ;  /* 0x00000004ff027e24 */ /* 0x008fce000f8e00ff */
.L_x_62780:
        /* <DEDUP_REMOVED lines=8> */
.L_x_62779:
[----:B------:R-:W-:Y:S05]  /*22e0*/  BSYNC.RECONVERGENT B1 ;  /* 0x0000000000017941 */ /* 0x000fea0003800200 */
.L_x_62778:
[----:B------:R-:W-:Y:S05]  /*22f0*/  BRA `(.L_x_62781) ;  /* 0x00000000002c7947 */ /* 0x000fea0003800000 */
.L_x_62777:
[----:B---3--:R-:W0:Y:S01]  /*2300*/  LDC R2, c[0x0][0x590] ;  /* 0x00016400ff027b82 */ /* 0x008e220000000800 */
[----:B------:R-:W1:Y:S02]  /*2310*/  LDCU UR4, c[0x0][0x590] ;  /* 0x0000b200ff0477ac */ /* 0x000e640008000800 */
[----:B-1----:R-:W-:Y:S01]  /*2320*/  IMAD.U32 R4, RZ, RZ, UR4 ;  /* 0x00000004ff047e24 */ /* 0x002fe2000f8e00ff */
[----:B0-----:R-:W-:-:S13]  /*2330*/  ISETP.NE.AND P0, PT, R2, 0x1, PT ;  /* 0x000000010200780c */ /* 0x001fda0003f05270 */
[----:B------:R-:W-:Y:S05]  /*2340*/  @!P0 BRA `(.L_x_62781) ;  /* 0x0000000000188947 */ /* 0x000fea0003800000 */
[----:B------:R-:W-:-:S13]  /*2350*/  ISETP.NE.AND P0, PT, R2, -0x1, PT ;  /* 0xffffffff0200780c */ /* 0x000fda0003f05270 */
[----:B------:R-:W-:Y:S01]  /*2360*/  @!P0 LOP3.LUT R0, R0, 0x1, RZ, 0xc0, !PT ;  /* 0x0000000100008812 */ /* 0x000fe200078ec0ff */
[----:B------:R-:W-:-:S03]  /*2370*/  @!P0 IMAD.MOV.U32 R4, RZ, RZ, 0x1 ;  /* 0x00000001ff048424 */ /* 0x000fc600078e00ff */
[----:B------:R-:W-:-:S04]  /*2380*/  @!P0 ISETP.NE.U32.AND P1, PT, R0, 0x1, PT ;  /* 0x000000010000880c */ /* 0x000fc80003f25070 */
[----:B------:R-:W-:Y:S02]  /*2390*/  @!P0 SEL R4, R4, 0xffffffff, P1 ;  /* 0xffffffff04048807 */ /* 0x000fe40000800000 */
[----:B------:R-:W-:-:S07]  /*23a0*/  @P0 MOV R4, RZ ;  /* 0x000000ff00040202 */ /* 0x000fce0000000f00 */
.L_x_62781:
[----:B------:R-:W-:Y:S05]  /*23b0*/  BSYNC.RECONVERGENT B0 ;  /* 0x0000000000007941 */ /* 0x000fea0003800200 */
.L_x_62776:
        /* <DEDUP_REMOVED lines=16> */
.L_x_62785:
[----:B------:R0:W-:Y:S01]  /*24c0*/  STG.E.U8 desc[UR36][R2.64], R4 ;  /* 0x0000000402007986 */ /* 0x0001e2000c101124 */
[----:B------:R-:W-:Y:S05]  /*24d0*/  BRA `(.L_x_62787) ;  /* 0x0000000c003c7947 */ /* 0x000fea0003800000 */
.L_x_62784:
        /* <DEDUP_REMOVED lines=9> */
.L_x_62789:
[----:B------:R0:W-:Y:S01]  /*2570*/  STG.E desc[UR36][R2.64], R4 ;  /* 0x0000000402007986 */ /* 0x0001e2000c101924 */
[----:B------:R-:W-:Y:S05]  /*2580*/  BRA `(.L_x_62787) ;  /* 0x0000000c00107947 */ /* 0x000fea0003800000 */
.L_x_62788:
[----:B------:R0:W-:Y:S01]  /*2590*/  STG.E.U16 desc[UR36][R2.64], R4 ;  /* 0x0000000402007986 */ /* 0x0001e2000c101524 */
[----:B------:R-:W-:Y:S05]  /*25a0*/  BRA `(.L_x_62787) ;  /* 0x0000000c00087947 */ /* 0x000fea0003800000 */
.L_x_62783:
        /* <DEDUP_REMOVED lines=9> */
.L_x_62791:
[----:B------:R-:W-:-:S04]  /*2640*/  I2FP.F32.S32 R0, R4 ;  /* 0x0000000400007245 */ /* 0x000fc80000201400 */
[----:B------:R-:W-:-:S05]  /*2650*/  F2FP.F16.F32.PACK_AB R0, RZ, R0 ;  /* 0x00000000ff00723e */ /* 0x000fca00000000ff */
[----:B------:R0:W-:Y:S01]  /*2660*/  STG.E.U16 desc[UR36][R2.64], R0 ;  /* 0x0000000002007986 */ /* 0x0001e2000c101524 */
[----:B------:R-:W-:Y:S05]  /*2670*/  BRA `(.L_x_62787) ;  /* 0x0000000800d47947 */ /* 0x000fea0003800000 */
.L_x_62790:
        /* <DEDUP_REMOVED lines=10> */
.L_x_62793:
[----:B------:R-:W-:-:S04]  /*2720*/  I2FP.F32.S32 R4, R4 ;  /* 0x0000000400047245 */ /* 0x000fc80000201400 */
[----:B------:R-:W-:-:S04]  /*2730*/  F2FP.F16.F32.PACK_AB R5, RZ, R4 ;  /* 0x00000004ff05723e */ /* 0x000fc800000000ff */
[----:B------:R-:W-:-:S05]  /*2740*/  PRMT R5, R5, 0x5410, RZ ;  /* 0x0000541005057816 */ /* 0x000fca00000000ff */
[----:B------:R0:W-:Y:S01]  /*2750*/  STG.E desc[UR36][R2.64], R5 ;  /* 0x0000000502007986 */ /* 0x0001e2000c101924 */
[----:B------:R-:W-:Y:S05]  /*2760*/  BRA `(.L_x_62787) ;  /* 0x0000000800987947 */ /* 0x000fea0003800000 */
.L_x_62792:
[----:B------:R-:W0:Y:S02]  /*2770*/  I2F.F64 R4, R4 ;  /* 0x0000000400047312 */ /* 0x000e240000201c00 */
[----:B0-----:R0:W-:Y:S01]  /*2780*/  STG.E.64 desc[UR36][R2.64], R4 ;  /* 0x0000000402007986 */ /* 0x0011e2000c101b24 */
[----:B------:R-:W-:Y:S05]  /*2790*/  BRA `(.L_x_62787) ;  /* 0x00000008008c7947 */ /* 0x000fea0003800000 */
.L_x_62782:
        /* <DEDUP_REMOVED lines=12> */
.L_x_62796:
[----:B------:R-:W0:Y:S01]  /*2860*/  I2F.F64 R4, R4 ;  /* 0x0000000400047312 */ /* 0x000e220000201c00 */
[----:B------:R-:W-:-:S05]  /*2870*/  CS2R R6, SRZ ;  /* 0x0000000000067805 */ /* 0x000fca000001ff00 */
[----:B0-----:R3:W-:Y:S01]  /*2880*/  STG.E.128 desc[UR36][R2.64], R4 ;  /* 0x0000000402007986 */ /* 0x0017e2000c101d24 */
[----:B------:R-:W-:Y:S05]  /*2890*/  BRA `(.L_x_62787) ;  /* 0x00000008004c7947 */ /* 0x000fea0003800000 */
.L_x_62795:
        /* <DEDUP_REMOVED lines=19> */
.L_x_62800:
[----:B------:R-:W-:Y:S05]  /*29d0*/  BSYNC.RECONVERGENT B0 ;  /* 0x0000000000007941 */ /* 0x000fea0003800200 */
.L_x_62799:
[----:B------:R-:W-:-:S05]  /*29e0*/  LOP3.LUT R5, R0, 0x80, R5, 0xf8, !PT ;  /* 0x0000008000057812 */ /* 0x000fca00078ef805 */
[----:B------:R1:W-:Y:S01]  /*29f0*/  STG.E.U8 desc[UR36][R2.64], R5 ;  /* 0x0000000502007986 */ /* 0x0003e2000c101124 */
[----:B------:R-:W-:Y:S05]  /*2a00*/  BRA `(.L_x_62787) ;  /* 0x0000000400f07947 */ /* 0x000fea0003800000 */
.L_x_62798:
        /* <DEDUP_REMOVED lines=15> */
.L_x_62802:
[----:B------:R-:W-:Y:S05]  /*2b00*/  BSYNC.RECONVERGENT B0 ;  /* 0x0000000000007941 */ /* 0x000fea0003800200 */
.L_x_62801:
[----:B------:R-:W-:-:S05]  /*2b10*/  LOP3.LUT R5, R0, 0x80, R5, 0xf8, !PT ;  /* 0x0000008000057812 */ /* 0x000fca00078ef805 */
[----:B------:R2:W-:Y:S01]  /*2b20*/  STG.E.U8 desc[UR36][R2.64], R5 ;  /* 0x0000000502007986 */ /* 0x0005e2000c101124 */
[----:B------:R-:W-:Y:S05]  /*2b30*/  BRA `(.L_x_62787) ;  /* 0x0000000400a47947 */ /* 0x000fea0003800000 */
.L_x_62797:
[----:B------:R-:W-:-:S04]  /*2b40*/  I2FP.F32.S32 R0, R4 ;  /* 0x0000000400007245 */ /* 0x000fc80000201400 */
[----:B------:R-:W-:-:S05]  /*2b50*/  F2FP.BF16.F32.PACK_AB R0, RZ, R0 ;  /* 0x00000000ff00723e */ /* 0x000fca00000010ff */
[----:B------:R0:W-:Y:S01]  /*2b60*/  STG.E.U16 desc[UR36][R2.64], R0 ;  /* 0x0000000002007986 */ /* 0x0001e2000c101524 */
[----:B------:R-:W-:Y:S05]  /*2b70*/  BRA `(.L_x_62787) ;  /* 0x0000000400947947 */ /* 0x000fea0003800000 */
.L_x_62794:
        /* <DEDUP_REMOVED lines=10> */
.L_x_62805:
        /* <DEDUP_REMOVED lines=13> */
.L_x_62808:
[----:B------:R-:W-:-:S04]  /*2cf0*/  SHF.R.U32.HI R0, RZ, 0x14, R5 ;  /* 0x00000014ff007819 */ /* 0x000fc80000011605 */
[----:B------:R-:W-:-:S04]  /*2d00*/  LOP3.LUT R0, R0, 0x1, RZ, 0xc0, !PT ;  /* 0x0000000100007812 */ /* 0x000fc800078ec0ff */
[----:B------:R-:W-:-:S04]  /*2d10*/  IADD3 R0, PT, PT, R5, 0x487ffff, R0 ;  /* 0x0487ffff05007810 */ /* 0x000fc80007ffe000 */
[----:B------:R-:W-:-:S04]  /*2d20*/  SHF.R.U32.HI R0, RZ, 0x14, R0 ;  /* 0x00000014ff007819 */ /* 0x000fc80000011600 */
[----:B------:R-:W-:-:S07]  /*2d30*/  LOP3.LUT R4, R0, 0xff, RZ, 0xc0, !PT ;  /* 0x000000ff00047812 */ /* 0x000fce00078ec0ff */
.L_x_62809:
[----:B------:R-:W-:-:S04]  /*2d40*/  SHF.R.U32.HI R5, RZ, 0x18, R5 ;  /* 0x00000018ff057819 */ /* 0x000fc80000011605 */
[----:B------:R-:W-:-:S04]  /*2d50*/  LOP3.LUT R4, R4, 0x80, R5, 0xf8, !PT ;  /* 0x0000008004047812 */ /* 0x000fc800078ef805 */
[----:B------:R-:W-:-:S07]  /*2d60*/  PRMT R0, R4, 0x7610, R0 ;  /* 0x0000761004007816 */ /* 0x000fce0000000000 */
.L_x_62807:
[----:B------:R-:W-:Y:S05]  /*2d70*/  BSYNC.RECONVERGENT B0 ;  /* 0x0000000000007941 */ /* 0x000fea0003800200 */
.L_x_62806:
[----:B------:R0:W-:Y:S01]  /*2d80*/  STG.E.U8 desc[UR36][R2.64], R0 ;  /* 0x0000000002007986 */ /* 0x0001e2000c101124 */
[----:B------:R-:W-:Y:S05]  /*2d90*/  BRA `(.L_x_62787) ;  /* 0x00000004000c7947 */ /* 0x000fea0003800000 */
.L_x_62804:
        /* <DEDUP_REMOVED lines=13> */
.L_x_62812:
[----:B------:R-:W-:-:S04]  /*2e70*/  SHF.R.U32.HI R0, RZ, 0x15, R5 ;  /* 0x00000015ff007819 */ /* 0x000fc80000011605 */
[----:B------:R-:W-:-:S04]  /*2e80*/  LOP3.LUT R0, R0, 0x1, RZ, 0xc0, !PT ;  /* 0x0000000100007812 */ /* 0x000fc800078ec0ff */
[----:B------:R-:W-:-:S04]  /*2e90*/  IADD3 R0, PT, PT, R5, 0x88fffff, R0 ;  /* 0x088fffff05007810 */ /* 0x000fc80007ffe000 */
[----:B------:R-:W-:-:S04]  /*2ea0*/  SHF.R.U32.HI R0, RZ, 0x15, R0 ;  /* 0x00000015ff007819 */ /* 0x000fc80000011600 */
[----:B------:R-:W-:-:S07]  /*2eb0*/  LOP3.LUT R4, R0, 0xff, RZ, 0xc0, !PT ;  /* 0x000000ff00047812 */ /* 0x000fce00078ec0ff */
.L_x_62813:
[----:B------:R-:W-:-:S04]  /*2ec0*/  SHF.R.U32.HI R5, RZ, 0x18, R5 ;  /* 0x00000018ff057819 */ /* 0x000fc80000011605 */
[----:B------:R-:W-:-:S04]  /*2ed0*/  LOP3.LUT R4, R4, 0x80, R5, 0xf8, !PT ;  /* 0x0000008004047812 */ /* 0x000fc800078ef805 */
[----:B------:R-:W-:-:S07]  /*2ee0*/  PRMT R0, R4, 0x7610, R0 ;  /* 0x0000761004007816 */ /* 0x000fce0000000000 */
.L_x_62811:
[----:B------:R-:W-:Y:S05]  /*2ef0*/  BSYNC.RECONVERGENT B0 ;  /* 0x0000000000007941 */ /* 0x000fea0003800200 */
.L_x_62810:
[----:B------:R0:W-:Y:S01]  /*2f00*/  STG.E.U8 desc[UR36][R2.64], R0 ;  /* 0x0000000002007986 */ /* 0x0001e2000c101124 */
[----:B------:R-:W-:Y:S05]  /*2f10*/  BRA `(.L_x_62787) ;  /* 0x0000000000ac7947 */ /* 0x000fea0003800000 */
.L_x_62803:
[----:B------:R-:W-:-:S09]  /*2f20*/  UISETP.NE.AND UP0, UPT, UR4, 0x1c, UPT ;  /* 0x0000001c0400788c */ /* 0x000fd2000bf05270 */
[----:B------:R-:W-:Y:S05]  /*2f30*/  BRA.U !UP0, `(.L_x_62814) ;  /* 0x0000000108a07547 */ /* 0x000fea000b800000 */
[----:B------:R-:W-:-:S09]  /*2f40*/  UISETP.NE.AND UP0, UPT, UR4, 0x1d, UPT ;  /* 0x0000001d0400788c */ /* 0x000fd2000bf05270 */
[----:B------:R-:W-:Y:S05]  /*2f50*/  BRA.U !UP0, `(.L_x_62815) ;  /* 0x00000001088c7547 */ /* 0x000fea000b800000 */
[----:B------:R-:W-:-:S09]  /*2f60*/  UISETP.NE.AND UP0, UPT, UR4, 0x2c, UPT ;  /* 0x0000002c0400788c */ /* 0x000fd2000bf05270 */
[----:B------:R-:W-:Y:S05]  /*2f70*/  BRA.U !UP0, `(.L_x_62816) ;  /* 0x0000000108447547 */ /* 0x000fea000b800000 */
.L_x_62786:
        /* <DEDUP_REMOVED lines=16> */
.L_x_62817:
[----:B------:R-:W-:Y:S05]  /*3080*/  BRA `(.L_x_62787) ;  /* 0x0000000000507947 */ /* 0x000fea0003800000 */
.L_x_62816:
        /* <DEDUP_REMOVED lines=16> */
.L_x_62815:
[----:B------:R-:W-:-:S05]  /*3190*/  SHF.R.S32.HI R5, RZ, 0x1f, R4 ;  /* 0x0000001fff057819 */ /* 0x000fca0000011404 */
[----:B------:R0:W-:Y:S01]  /*31a0*/  STG.E.64 desc[UR36][R2.64], R4 ;  /* 0x0000000402007986 */ /* 0x0001e2000c101b24 */
[----:B------:R-:W-:Y:S05]  /*31b0*/  BRA `(.L_x_62787) ;  /* 0x0000000000047947 */ /* 0x000fea0003800000 */
.L_x_62814:
[----:B------:R0:W-:Y:S02]  /*31c0*/  STG.E desc[UR36][R2.64], R4 ;  /* 0x0000000402007986 */ /* 0x0001e4000c101924 */
.L_x_62787:
[----:B------:R-:W-:-:S07]  /*31d0*/  IADD3 R17, PT, PT, R17, 0x80, RZ ;  /* 0x0000008011117810 */ /* 0x000fce0007ffe0ff */
.L_x_62740:
[----:B------:R-:W-:Y:S05]  /*31e0*/  BSYNC.RECONVERGENT B6 ;  /* 0x0000000000067941 */ /* 0x000fea0003800200 */
.L_x_62739:
        /* <DEDUP_REMOVED lines=307> */
.L_x_62820:
        /* <DEDUP_REMOVED lines=16> */
.L_x_62824:
[----:B------:R0:W5:Y:S01]  /*4620*/  LDG.E.U8 R0, desc[UR36][R2.64] ;  /* 0x0000002402007981 */ /* 0x000162000c1e1100 */
[----:B------:R-:W-:Y:S05]  /*4630*/  BRA `(.L_x_62826) ;  /* 0x0000000c002c7947 */ /* 0x000fea0003800000 */
.L_x_62823:
        /* <DEDUP_REMOVED lines=8> */
.L_x_62828:
[----:B------:R0:W5:Y:S01]  /*46c0*/  LDG.E R0, desc[UR36][R2.64] ;  /* 0x0000002402007981 */ /* 0x000162000c1e1900 */
[----:B------:R-:W-:Y:S05]  /*46d0*/  BRA `(.L_x_62826) ;  /* 0x0000000c00047947 */ /* 0x000fea0003800000 */
.L_x_62827:
[----:B------:R0:W5:Y:S01]  /*46e0*/  LDG.E.S16 R0, desc[UR36][R2.64] ;  /* 0x0000002402007981 */ /* 0x000162000c1e1700 */
[----:B------:R-:W-:Y:S05]  /*46f0*/  BRA `(.L_x_62826) ;  /* 0x0000000800fc7947 */ /* 0x000fea0003800000 */
.L_x_62822:
        /* <DEDUP_REMOVED lines=9> */
.L_x_62830:
[----:B------:R-:W2:Y:S02]  /*4790*/  LDG.E.U16 R2, desc[UR36][R2.64] ;  /* 0x0000002402027981 */ /* 0x000ea4000c1e1500 */
[----:B--2---:R-:W-:-:S06]  /*47a0*/  HADD2.F32 R0, -RZ, R2.H0_H0 ;  /* 0x20000002ff007230 */ /* 0x004fcc0000004100 */
[----:B------:R-:W0:Y:S01]  /*47b0*/  F2I.FTZ.TRUNC.NTZ R0, R0 ;  /* 0x0000000000007305 */ /* 0x000e22000021f100 */
[----:B------:R-:W-:Y:S05]  /*47c0*/  BRA `(.L_x_62826) ;  /* 0x0000000800c87947 */ /* 0x000fea0003800000 */
.L_x_62829:
        /* <DEDUP_REMOVED lines=9> */
.L_x_62832:
[----:B------:R-:W2:Y:S02]  /*4860*/  LDG.E.U16 R2, desc[UR36][R2.64] ;  /* 0x0000002402027981 */ /* 0x000ea4000c1e1500 */
[----:B--2---:R-:W-:-:S06]  /*4870*/  HADD2.F32 R0, -RZ, R2.H0_H0 ;  /* 0x20000002ff007230 */ /* 0x004fcc0000004100 */
[----:B------:R-:W0:Y:S01]  /*4880*/  F2I.FTZ.TRUNC.NTZ R0, R0 ;  /* 0x0000000000007305 */ /* 0x000e22000021f100 */
[----:B------:R-:W-:Y:S05]  /*4890*/  BRA `(.L_x_62826) ;  /* 0x0000000800947947 */ /* 0x000fea0003800000 */
.L_x_62831:
[----:B------:R-:W2:Y:S02]  /*48a0*/  LDG.E.64 R2, desc[UR36][R2.64] ;  /* 0x0000002402027981 */ /* 0x000ea4000c1e1b00 */
[----:B--2---:R0:W1:Y:S01]  /*48b0*/  F2I.F64.TRUNC R0, R2 ;  /* 0x0000000200007311 */ /* 0x004062000030d100 */
[----:B------:R-:W-:Y:S05]  /*48c0*/  BRA `(.L_x_62826) ;  /* 0x0000000800887947 */ /* 0x000fea0003800000 */
.L_x_62821:
        /* <DEDUP_REMOVED lines=12> */
.L_x_62835:
[----:B------:R-:W2:Y:S02]  /*4990*/  LDG.E.64 R2, desc[UR36][R2.64] ;  /* 0x0000002402027981 */ /* 0x000ea4000c1e1b00 */
[----:B--2---:R0:W1:Y:S01]  /*49a0*/  F2I.F64.TRUNC R0, R2 ;  /* 0x0000000200007311 */ /* 0x004062000030d100 */
[----:B------:R-:W-:Y:S05]  /*49b0*/  BRA `(.L_x_62826) ;  /* 0x00000008004c7947 */ /* 0x000fea0003800000 */
.L_x_62834:
        /* <DEDUP_REMOVED lines=26> */
.L_x_62837:
        /* <DEDUP_REMOVED lines=13> */
.L_x_62836:
[----:B------:R-:W2:Y:S02]  /*4c30*/  LDG.E.U16 R0, desc[UR36][R2.64] ;  /* 0x0000002402007981 */ /* 0x000ea4000c1e1500 */
[----:B--2---:R-:W-:-:S06]  /*4c40*/  IMAD.U32 R0, R0, 0x10000, RZ ;  /* 0x0001000000007824 */ /* 0x004fcc00078e00ff */
[----:B------:R-:W2:Y:S01]  /*4c50*/  F2I.FTZ.TRUNC.NTZ R0, R0 ;  /* 0x0000000000007305 */ /* 0x000ea2000021f100 */
[----:B------:R-:W-:Y:S05]  /*4c60*/  BRA `(.L_x_62826) ;  /* 0x0000000400a07947 */ /* 0x000fea0003800000 */
.L_x_62833:
        /* <DEDUP_REMOVED lines=10> */
.L_x_62840:
        /* <DEDUP_REMOVED lines=21> */
.L_x_62844:
[----:B------:R-:W-:Y:S05]  /*4e60*/  BSYNC.RECONVERGENT B1 ;  /* 0x0000000000017941 */ /* 0x000fea0003800200 */
.L_x_62843:
[----:B------:R-:W-:Y:S02]  /*4e70*/  SHF.L.U32 R0, R0, 0x14, RZ ;  /* 0x0000001400007819 */ /* 0x000fe400000006ff */
[----:B------:R-:W-:-:S04]  /*4e80*/  LEA R2, R2, 0x3b800000, 0x17 ;  /* 0x3b80000002027811 */ /* 0x000fc800078eb8ff */
[----:B------:R-:W-:-:S07]  /*4e90*/  LOP3.LUT R0, R2, R0, R7, 0xfe, !PT ;  /* 0x0000000002007212 */ /* 0x000fce00078efe07 */
.L_x_62842:
[----:B------:R-:W-:Y:S05]  /*4ea0*/  BSYNC.RECONVERGENT B0 ;  /* 0x0000000000007941 */ /* 0x000fea0003800200 */
.L_x_62841:
[----:B------:R-:W0:Y:S01]  /*4eb0*/  F2I.FTZ.TRUNC.NTZ R0, R0 ;  /* 0x0000000000007305 */ /* 0x000e22000021f100 */
[----:B------:R-:W-:Y:S05]  /*4ec0*/  BRA `(.L_x_62826) ;  /* 0x0000000400087947 */ /* 0x000fea0003800000 */
.L_x_62839:
        /* <DEDUP_REMOVED lines=21> */
.L_x_62848:
[----:B------:R-:W-:Y:S05]  /*5020*/  BSYNC.RECONVERGENT B1 ;  /* 0x0000000000017941 */ /* 0x000fea0003800200 */
.L_x_62847:
[----:B------:R-:W-:Y:S01]  /*5030*/  IMAD.SHL.U32 R0, R0, 0x200000, RZ ;  /* 0x0020000000007824 */ /* 0x000fe200078e00ff */
[----:B------:R-:W-:-:S04]  /*5040*/  LEA R2, R2, 0x37800000, 0x17 ;  /* 0x3780000002027811 */ /* 0x000fc800078eb8ff */
[----:B------:R-:W-:-:S07]  /*5050*/  LOP3.LUT R0, R2, R0, R7, 0xfe, !PT ;  /* 0x0000000002007212 */ /* 0x000fce00078efe07 */
.L_x_62846:
[----:B------:R-:W-:Y:S05]  /*5060*/  BSYNC.RECONVERGENT B0 ;  /* 0x0000000000007941 */ /* 0x000fea0003800200 */
.L_x_62845:
[----:B------:R-:W0:Y:S01]  /*5070*/  F2I.FTZ.TRUNC.NTZ R0, R0 ;  /* 0x0000000000007305 */ /* 0x000e22000021f100 */
[----:B------:R-:W-:Y:S05]  /*5080*/  BRA `(.L_x_62826) ;  /* 0x0000000000987947 */ /* 0x000fea0003800000 */
.L_x_62838:
        /* <DEDUP_REMOVED lines=14> */
.L_x_62852:
[----:B------:R-:W-:Y:S05]  /*5170*/  BSYNC.RECONVERGENT B0 ;  /* 0x0000000000007941 */ /* 0x000fea0003800200 */
.L_x_62851:
[----:B------:R-:W0:Y:S01]  /*5180*/  F2I.FTZ.TRUNC.NTZ R0, R0 ;  /* 0x0000000000007305 */ /* 0x000e22000021f100 */
[----:B------:R-:W-:Y:S05]  /*5190*/  BRA `(.L_x_62826) ;  /* 0x0000000000547947 */ /* 0x000fea0003800000 */
.L_x_62825:
        /* <DEDUP_REMOVED lines=16> */
.L_x_62853:
[----:B------:R-:W-:Y:S01]  /*52a0*/  IMAD.MOV.U32 R0, RZ, RZ, RZ ;  /* 0x000000ffff007224 */ /* 0x000fe200078e00ff */
[----:B------:R-:W-:Y:S06]  /*52b0*/  BRA `(.L_x_62826) ;  /* 0x00000000000c7947 */ /* 0x000fec0003800000 */
.L_x_62850:
[----:B------:R0:W5:Y:S01]  /*52c0*/  LDG.E R0, desc[UR36][R2.64] ;  /* 0x0000002402007981 */ /* 0x000162000c1e1900 */
[----:B------:R-:W-:Y:S05]  /*52d0*/  BRA `(.L_x_62826) ;  /* 0x0000000000047947 */ /* 0x000fea0003800000 */
.L_x_62849:
[----:B------:R0:W5:Y:S02]  /*52e0*/  LDG.E R0, desc[UR36][R2.64] ;  /* 0x0000002402007981 */ /* 0x000164000c1e1900 */
.L_x_62826:
[----:B012345:R-:W-:Y:S01]  /*52f0*/  ISETP.GE.AND P0, PT, R0, RZ, PT ;  /* 0x000000ff0000720c */ /* 0x03ffe20003f06270 */
[----:B------:R-:W-:-:S12]  /*5300*/  BSSY.RECONVERGENT B0, `(.L_x_62854) ;  /* 0x0000025000007945 */ /* 0x000fd80003800200 */
[----:B------:R-:W-:Y:S05]  /*5310*/  @!P0 BRA `(.L_x_62855) ;  /* 0x0000000000608947 */ /* 0x000fea0003800000 */
[----:B------:R-:W-:Y:S01]  /*5320*/  ISETP.NE.AND P0, PT, R0, RZ, PT ;  /* 0x000000ff0000720c */ /* 0x000fe20003f05270 */
[----:B------:R-:W-:Y:S01]  /*5330*/  BSSY.RECONVERGENT B1, `(.L_x_62856) ;  /* 0x0000015000017945 */ /* 0x000fe20003800200 */
[----:B------:R-:W-:-:S11]  /*5340*/  IMAD.MOV.U32 R4, RZ, RZ, 0x1 ;  /* 0x00000001ff047424 */ /* 0x000fd600078e00ff */
[----:B------:R-:W-:Y:S05]  /*5350*/  @!P0 BRA `(.L_x_62857) ;  /* 0x0000000000488947 */ /* 0x000fea0003800000 */
[----:B------:R-:W0:Y:S01]  /*5360*/  LDC R4, c[0x0][0x590] ;  /* 0x00016400ff047b82 */ /* 0x000e220000000800 */
[C---:B------:R-:W-:Y:S02]  /*5370*/  ISETP.GE.U32.AND P1, PT, R0.reuse, 0x2, PT ;  /* 0x000000020000780c */ /* 0x040fe40003f26070 */
[----:B------:R-:W-:-:S04]  /*5380*/  LOP3.LUT R2, R0, 0x1, RZ, 0xc0, !PT ;  /* 0x0000000100027812 */ /* 0x000fc800078ec0ff */
[----:B------:R-:W-:Y:S01]  /*5390*/  ISETP.NE.U32.AND P0, PT, R2, 0x1, PT ;  /* 0x000000010200780c */ /* 0x000fe20003f05070 */
[----:B0-----:R-:W-:-:S03]  /*53a0*/  IMAD R2, R4, R4, RZ ;  /* 0x0000000404027224 */ /* 0x001fc600078e02ff */
[----:B------:R-:W-:-:S03]  /*53b0*/  SEL R4, R4, 0x1, !P0 ;  /* 0x0000000104047807 */ /* 0x000fc60004000000 */
[----:B------:R-:W-:Y:S06]  /*53c0*/  @!P1 BRA `(.L_x_62857) ;  /* 0x00000000002c9947 */ /* 0x000fec0003800000 */
[----:B------:R-:W-:Y:S02]  /*53d0*/  SHF.R.U32.HI R5, RZ, 0x1, R0 ;  /* 0x00000001ff057819 */ /* 0x000fe40000011600 */
[----:B------:R-:W-:-:S07]  /*53e0*/  MOV R0, R2 ;  /* 0x0000000200007202 */ /* 0x000fce0000000f00 */
.L_x_62858:
        /* <DEDUP_REMOVED lines=9> */
.L_x_62857:
[----:B------:R-:W-:Y:S05]  /*5480*/  BSYNC.RECONVERGENT B1 ;  /* 0x0000000000017941 */ /* 0x000fea0003800200 */
.L_x_62856:
[----:B------:R-:W-:Y:S05]  /*5490*/  BRA `(.L_x_62859) ;  /* 0x00000000002c7947 */ /* 0x000fea0003800000 */
.L_x_62855:
[----:B------:R-:W0:Y:S01]  /*54a0*/  LDC R2, c[0x0][0x590] ;  /* 0x00016400ff027b82 */ /* 0x000e220000000800 */
        /* <DEDUP_REMOVED lines=10> */
.L_x_62859:
[----:B------:R-:W-:Y:S05]  /*5550*/  BSYNC.RECONVERGENT B0 ;  /* 0x0000000000007941 */ /* 0x000fea0003800200 */
.L_x_62854:
        /* <DEDUP_REMOVED lines=16> */
.L_x_62863:
[----:B------:R4:W-:Y:S01]  /*5660*/  STG.E.U8 desc[UR36][R2.64], R4 ;  /* 0x0000000402007986 */ /* 0x0009e2000c101124 */
[----:B------:R-:W-:Y:S05]  /*5670*/  BRA `(.L_x_62865) ;  /* 0x0000000c00387947 */ /* 0x000fea0003800000 */
.L_x_62862:
        /* <DEDUP_REMOVED lines=9> */
.L_x_62867:
[----:B------:R2:W-:Y:S01]  /*5710*/  STG.E desc[UR36][R2.64], R4 ;  /* 0x0000000402007986 */ /* 0x0005e2000c101924 */
[----:B------:R-:W-:Y:S05]  /*5720*/  BRA `(.L_x_62865) ;  /* 0x0000000c000c7947 */ /* 0x000fea0003800000 */
.L_x_62866:
[----:B------:R0:W-:Y:S01]  /*5730*/  STG.E.U16 desc[UR36][R2.64], R4 ;  /* 0x0000000402007986 */ /* 0x0001e2000c101524 */
[----:B------:R-:W-:Y:S05]  /*5740*/  BRA `(.L_x_62865) ;  /* 0x0000000c00047947 */ /* 0x000fea0003800000 */
.L_x_62861:
        /* <DEDUP_REMOVED lines=9> */
.L_x_62869:
[----:B------:R-:W-:-:S04]  /*57e0*/  I2FP.F32.S32 R0, R4 ;  /* 0x0000000400007245 */ /* 0x000fc80000201400 */
[----:B------:R-:W-:-:S05]  /*57f0*/  F2FP.F16.F32.PACK_AB R0, RZ, R0 ;  /* 0x00000000ff00723e */ /* 0x000fca00000000ff */
[----:B------:R0:W-:Y:S01]  /*5800*/  STG.E.U16 desc[UR36][R2.64], R0 ;  /* 0x0000000002007986 */ /* 0x0001e2000c101524 */
[----:B------:R-:W-:Y:S05]  /*5810*/  BRA `(.L_x_62865) ;  /* 0x0000000800d07947 */ /* 0x000fea0003800000 */
.L_x_62868:
        /* <DEDUP_REMOVED lines=10> */
.L_x_62871:
[----:B------:R-:W-:-:S04]  /*58c0*/  I2FP.F32.S32 R4, R4 ;  /* 0x0000000400047245 */ /* 0x000fc80000201400 */
[----:B------:R-:W-:-:S04]  /*58d0*/  F2FP.F16.F32.PACK_AB R5, RZ, R4 ;  /* 0x00000004ff05723e */ /* 0x000fc800000000ff */
[----:B------:R-:W-:-:S05]  /*58e0*/  PRMT R5, R5, 0x5410, RZ ;  /* 0x0000541005057816 */ /* 0x000fca00000000ff */
[----:B------:R0:W-:Y:S01]  /*58f0*/  STG.E desc[UR36][R2.64], R5 ;  /* 0x0000000502007986 */ /* 0x0001e2000c101924 */
[----:B------:R-:W-:Y:S05]  /*5900*/  BRA `(.L_x_62865) ;  /* 0x0000000800947947 */ /* 0x000fea0003800000 */
.L_x_62870:
[----:B------:R-:W0:Y:S02]  /*5910*/  I2F.F64 R4, R4 ;  /* 0x0000000400047312 */ /* 0x000e240000201c00 */
[----:B0-----:R0:W-:Y:S01]  /*5920*/  STG.E.64 desc[UR36][R2.64], R4 ;  /* 0x0000000402007986 */ /* 0x0011e2000c101b24 */
[----:B------:R-:W-:Y:S05]  /*5930*/  BRA `(.L_x_62865) ;  /* 0x0000000800887947 */ /* 0x000fea0003800000 */
.L_x_62860:
        /* <DEDUP_REMOVED lines=12> */
.L_x_62875:
        /* <DEDUP_REMOVED lines=18> */
.L_x_62878:
[----:B------:R-:W-:-:S04]  /*5b20*/  SHF.R.U32.HI R5, RZ, 0x18, R5 ;  /* 0x00000018ff057819 */ /* 0x000fc80000011605 */
[----:B------:R-:W-:-:S07]  /*5b30*/  LOP3.LUT R0, R0, 0x80, R5, 0xf8, !PT ;  /* 0x0000008000007812 */ /* 0x000fce00078ef805 */
.L_x_62877:
[----:B------:R-:W-:Y:S05]  /*5b40*/  BSYNC.RECONVERGENT B0 ;  /* 0x0000000000007941 */ /* 0x000fea0003800200 */
.L_x_62876:
[----:B------:R0:W-:Y:S01]  /*5b50*/  STG.E.U8 desc[UR36][R2.64], R0 ;  /* 0x0000000002007986 */ /* 0x0001e2000c101124 */
[----:B------:R-:W-:Y:S05]  /*5b60*/  BRA `(.L_x_62865) ;  /* 0x0000000400fc7947 */ /* 0x000fea0003800000 */
.L_x_62874:
        /* <DEDUP_REMOVED lines=18> */
.L_x_62881:
[----:B------:R-:W-:-:S04]  /*5c90*/  SHF.R.U32.HI R5, RZ, 0x18, R5 ;  /* 0x00000018ff057819 */ /* 0x000fc80000011605 */
[----:B------:R-:W-:-:S07]  /*5ca0*/  LOP3.LUT R0, R0, 0x80, R5, 0xf8, !PT ;  /* 0x0000008000007812 */ /* 0x000fce00078ef805 */
.L_x_62880:
[----:B------:R-:W-:Y:S05]  /*5cb0*/  BSYNC.RECONVERGENT B0 ;  /* 0x0000000000007941 */ /* 0x000fea0003800200 */
.L_x_62879:
[----:B------:R0:W-:Y:S01]  /*5cc0*/  STG.E.U8 desc[UR36][R2.64], R0 ;  /* 0x0000000002007986 */ /* 0x0001e2000c101124 */
[----:B------:R-:W-:Y:S05]  /*5cd0*/  BRA `(.L_x_62865) ;  /* 0x0000000400a07947 */ /* 0x000fea0003800000 */
.L_x_62873:
        /* <DEDUP_REMOVED lines=22> */
.L_x_62883:
[----:B------:R-:W-:-:S05]  /*5e40*/  SHF.R.S32.HI R5, RZ, 0x1f, R4 ;  /* 0x0000001fff057819 */ /* 0x000fca0000011404 */
[----:B------:R0:W-:Y:S01]  /*5e50*/  STG.E.64 desc[UR36][R2.64], R4 ;  /* 0x0000000402007986 */ /* 0x0001e2000c101b24 */
[----:B------:R-:W-:Y:S05]  /*5e60*/  BRA `(.L_x_62865) ;  /* 0x00000004003c7947 */ /* 0x000fea0003800000 */
.L_x_62882:
[----:B------:R0:W-:Y:S01]  /*5e70*/  STG.E desc[UR36][R2.64], R4 ;  /* 0x0000000402007986 */ /* 0x0001e2000c101924 */
[----:B------:R-:W-:Y:S05]  /*5e80*/  BRA `(.L_x_62865) ;  /* 0x0000000400347947 */ /* 0x000fea0003800000 */
.L_x_62872:
        /* <DEDUP_REMOVED lines=10> */
.L_x_62885:
[----:B------:R-:W0:Y:S01]  /*5f30*/  I2F.F64 R4, R4 ;  /* 0x0000000400047312 */ /* 0x000e220000201c00 */
[----:B------:R-:W-:-:S05]  /*5f40*/  CS2R R6, SRZ ;  /* 0x0000000000067805 */ /* 0x000fca000001ff00 */
[----:B0-----:R0:W-:Y:S01]  /*5f50*/  STG.E.128 desc[UR36][R2.64], R4 ;  /* 0x0000000402007986 */ /* 0x0011e2000c101d24 */
[----:B------:R-:W-:Y:S05]  /*5f60*/  BRA `(.L_x_62865) ;  /* 0x0000000000fc7947 */ /* 0x000fea0003800000 */
.L_x_62884:
[----:B------:R-:W-:-:S09]  /*5f70*/  UISETP.NE.AND UP0, UPT, UR4, 0xf, UPT ;  /* 0x0000000f0400788c */ /* 0x000fd2000bf05270 */
[----:B------:R-:W-:Y:S05]  /*5f80*/  BRA.U !UP0, `(.L_x_62886) ;  /* 0x0000000108e87547 */ /* 0x000fea000b800000 */
[----:B------:R-:W-:-:S09]  /*5f90*/  UISETP.NE.AND UP0, UPT, UR4, 0x17, UPT ;  /* 0x000000170400788c */ /* 0x000fd2000bf05270 */
[----:B------:R-:W-:Y:S05]  /*5fa0*/  BRA.U !UP0, `(.L_x_62887) ;  /* 0x0000000108907547 */ /* 0x000fea000b800000 */
[----:B------:R-:W-:-:S09]  /*5fb0*/  UISETP.NE.AND UP0, UPT, UR4, 0x18, UPT ;  /* 0x000000180400788c */ /* 0x000fd2000bf05270 */
[----:B------:R-:W-:Y:S05]  /*5fc0*/  BRA.U !UP0, `(.L_x_62888) ;  /* 0x0000000108447547 */ /* 0x000fea000b800000 */
.L_x_62864:
        /* <DEDUP_REMOVED lines=16> */
.L_x_62889:
[----:B------:R-:W-:Y:S05]  /*60d0*/  BRA `(.L_x_62865) ;  /* 0x0000000000a07947 */ /* 0x000fea0003800000 */
.L_x_62888:
[----:B------:R-:W-:Y:S01]  /*60e0*/  I2FP.F32.S32 R7, R4 ;  /* 0x0000000400077245 */ /* 0x000fe20000201400 */
[----:B------:R-:W-:Y:S01]  /*60f0*/  BSSY.RECONVERGENT B0, `(.L_x_62890) ;  /* 0x000000c000007945 */ /* 0x000fe20003800200 */
[----:B------:R-:W-:Y:S02]  /*6100*/  HFMA2 R0, -RZ, RZ, 0, 7.569789886474609375e-06 ;  /* 0x0000007fff007431 */ /* 0x000fe400000001ff */
        /* <DEDUP_REMOVED lines=10> */
.L_x_62891:
[----:B------:R-:W-:Y:S05]  /*61b0*/  BSYNC.RECONVERGENT B0 ;  /* 0x0000000000007941 */ /* 0x000fea0003800200 */
.L_x_62890:
[----:B------:R-:W-:-:S05]  /*61c0*/  LOP3.LUT R5, R0, 0x80, R5, 0xf8, !PT ;  /* 0x0000008000057812 */ /* 0x000fca00078ef805 */
[----:B------:R0:W-:Y:S01]  /*61d0*/  STG.E.U8 desc[UR36][R2.64], R5 ;  /* 0x0000000502007986 */ /* 0x0001e2000c101124 */
[----:B------:R-:W-:Y:S05]  /*61e0*/  BRA `(.L_x_62865) ;  /* 0x00000000005c7947 */ /* 0x000fea0003800000 */
.L_x_62887:
        /* <DEDUP_REMOVED lines=12> */
.L_x_62893:
[----:B------:R-:W-:Y:S01]  /*62b0*/  IMAD.MOV.U32 R0, RZ, RZ, 0x7f ;  /* 0x0000007fff007424 */ /* 0x000fe200078e00ff */
[----:B------:R-:W-:-:S04]  /*62c0*/  ISETP.GT.U32.AND P0, PT, R4, 0x7f800000, PT ;  /* 0x7f8000000400780c */ /* 0x000fc80003f04070 */
[----:B------:R-:W-:-:S09]  /*62d0*/  SEL R0, R0, 0x7c, P0 ;  /* 0x0000007c00007807 */ /* 0x000fd20000000000 */
.L_x_62894:
[----:B------:R-:W-:Y:S05]  /*62e0*/  BSYNC.RECONVERGENT B0 ;  /* 0x0000000000007941 */ /* 0x000fea0003800200 */
.L_x_62892:
[----:B------:R-:W-:-:S04]  /*62f0*/  SHF.R.U32.HI R5, RZ, 0x18, R5 ;  /* 0x00000018ff057819 */ /* 0x000fc80000011605 */
[----:B------:R-:W-:-:S05]  /*6300*/  LOP3.LUT R5, R0, 0x80, R5, 0xf8, !PT ;  /* 0x0000008000057812 */ /* 0x000fca00078ef805 */
[----:B------:R0:W-:Y:S01]  /*6310*/  STG.E.U8 desc[UR36][R2.64], R5 ;  /* 0x0000000502007986 */ /* 0x0001e2000c101124 */
[----:B------:R-:W-:Y:S05]  /*6320*/  BRA `(.L_x_62865) ;  /* 0x00000000000c7947 */ /* 0x000fea0003800000 */
.L_x_62886:
[----:B------:R-:W-:-:S04]  /*6330*/  I2FP.F32.S32 R0, R4 ;  /* 0x0000000400007245 */ /* 0x000fc80000201400 */
[----:B------:R-:W-:-:S05]  /*6340*/  F2FP.BF16.F32.PACK_AB R0, RZ, R0 ;  /* 0x00000000ff00723e */ /* 0x000fca00000010ff */
[----:B------:R0:W-:Y:S02]  /*6350*/  STG.E.U16 desc[UR36][R2.64], R0 ;  /* 0x0000000002007986 */ /* 0x0001e4000c101524 */
.L_x_62865:
[----:B------:R-:W-:-:S07]  /*6360*/  VIADD R17, R17, 0x80 ;  /* 0x0000008011117836 */ /* 0x000fce0000000000 */
.L_x_62819:
[----:B------:R-:W-:Y:S05]  /*6370*/  BSYNC.RECONVERGENT B6 ;  /* 0x0000000000067941 */ /* 0x000fea0003800200 */
.L_x_62818:
[----:B------:R-:W5:Y:S01]  /*6380*/  LDCU UR4, c[0x0][0x380] ;  /* 0x00007000ff0477ac */ /* 0x000f620008000800 */
[----:B------:R-:W-:Y:S01]  /*6390*/  BSSY.RECONVERGENT B6, `(.L_x_62895) ;  /* 0x0000316000067945 */ /* 0x000fe20003800200 */
[----:B-----5:R-:W-:-:S13]  /*63a0*/  ISETP.GE.AND P0, PT, R17, UR4, PT ;  /* 0x0000000411007c0c */ /* 0x020fda000bf06270 */
[----:B------:R-:W-:Y:S05]  /*63b0*/  @P0 BRA `(.L_x_62896) ;  /* 0x00000030004c0947 */ /* 0x000fea0003800000 */
[----:B------:R-:W5:Y:S01]  /*63c0*/  LDCU UR4, c[0x0][0x388] ;  /* 0x00007100ff0477ac */ /* 0x000f620008000800 */
[----:B0-----:R-:W-:Y:S01]  /*63d0*/  IMAD.MOV.U32 R0, RZ, RZ, RZ ;  /* 0x000000ffff007224 */ /* 0x001fe200078e00ff */
[----:B------:R-:W-:Y:S01]  /*63e0*/  MOV R16, RZ ;  /* 0x000000ff00107202 */ /* 0x000fe20000000f00 */
        /* <DEDUP_REMOVED lines=300> */
.L_x_62897:
        /* <DEDUP_REMOVED lines=16> */
.L_x_62901:
[----:B------:R0:W5:Y:S01]  /*77b0*/  LDG.E.U8 R0, desc[UR36][R2.64] ;  /* 0x0000002402007981 */ /* 0x000162000c1e1100 */
[----:B------:R-:W-:Y:S05]  /*77c0*/  BRA `(.L_x_62903) ;  /* 0x0000000c002c7947 */ /* 0x000fea0003800000 */
.L_x_62900:
        /* <DEDUP_REMOVED lines=8> */
.L_x_62905:
[----:B------:R0:W5:Y:S01]  /*7850*/  LDG.E R0, desc[UR36][R2.64] ;  /* 0x0000002402007981 */ /* 0x000162000c1e1900 */
[----:B------:R-:W-:Y:S05]  /*7860*/  BRA `(.L_x_62903) ;  /* 0x0000000c00047947 */ /* 0x000fea0003800000 */
.L_x_62904:
[----:B------:R0:W5:Y:S01]  /*7870*/  LDG.E.S16 R0, desc[UR36][R2.64] ;  /* 0x0000002402007981 */ /* 0x000162000c1e1700 */
[----:B------:R-:W-:Y:S05]  /*7880*/  BRA `(.L_x_62903) ;  /* 0x0000000800fc7947 */ /* 0x000fea0003800000 */
.L_x_62899:
        /* <DEDUP_REMOVED lines=9> */
.L_x_62907:
[----:B------:R-:W2:Y:S02]  /*7920*/  LDG.E.U16 R2, desc[UR36][R2.64] ;  /* 0x0000002402027981 */ /* 0x000ea4000c1e1500 */
[----:B--2---:R-:W-:-:S06]  /*7930*/  HADD2.F32 R0, -RZ, R2.H0_H0 ;  /* 0x20000002ff007230 */ /* 0x004fcc0000004100 */
[----:B------:R-:W0:Y:S01]  /*7940*/  F2I.FTZ.TRUNC.NTZ R0, R0 ;  /* 0x0000000000007305 */ /* 0x000e22000021f100 */
[----:B------:R-:W-:Y:S05]  /*7950*/  BRA `(.L_x_62903) ;  /* 0x0000000800c87947 */ /* 0x000fea0003800000 */
.L_x_62906:
        /* <DEDUP_REMOVED lines=9> */
.L_x_62909:
[----:B------:R-:W2:Y:S02]  /*79f0*/  LDG.E.U16 R2, desc[UR36][R2.64] ;  /* 0x0000002402027981 */ /* 0x000ea4000c1e1500 */
[----:B--2---:R-:W-:-:S06]  /*7a00*/  HADD2.F32 R0, -RZ, R2.H0_H0 ;  /* 0x20000002ff007230 */ /* 0x004fcc0000004100 */
[----:B------:R-:W0:Y:S01]  /*7a10*/  F2I.FTZ.TRUNC.NTZ R0, R0 ;  /* 0x0000000000007305 */ /* 0x000e22000021f100 */
[----:B------:R-:W-:Y:S05]  /*7a20*/  BRA `(.L_x_62903) ;  /* 0x0000000800947947 */ /* 0x000fea0003800000 */
.L_x_62908:
[----:B------:R-:W2:Y:S02]  /*7a30*/  LDG.E.64 R2, desc[UR36][R2.64] ;  /* 0x0000002402027981 */ /* 0x000ea4000c1e1b00 */
[----:B--2---:R0:W1:Y:S01]  /*7a40*/  F2I.F64.TRUNC R0, R2 ;  /* 0x0000000200007311 */ /* 0x004062000030d100 */
[----:B------:R-:W-:Y:S05]  /*7a50*/  BRA `(.L_x_62903) ;  /* 0x0000000800887947 */ /* 0x000fea0003800000 */
.L_x_62898:
        /* <DEDUP_REMOVED lines=12> */
.L_x_62912:
[----:B------:R-:W2:Y:S02]  /*7b20*/  LDG.E.64 R2, desc[UR36][R2.64] ;  /* 0x0000002402027981 */ /* 0x000ea4000c1e1b00 */
[----:B--2---:R0:W1:Y:S01]  /*7b30*/  F2I.F64.TRUNC R0, R2 ;  /* 0x0000000200007311 */ /* 0x004062000030d100 */
[----:B------:R-:W-:Y:S05]  /*7b40*/  BRA `(.L_x_62903) ;  /* 0x00000008004c7947 */ /* 0x000fea0003800000 */
.L_x_62911:
        /* <DEDUP_REMOVED lines=26> */
.L_x_62914:
        /* <DEDUP_REMOVED lines=13> */
.L_x_62913:
[----:B------:R-:W2:Y:S02]  /*7dc0*/  LDG.E.U16 R0, desc[UR36][R2.64] ;  /* 0x0000002402007981 */ /* 0x000ea4000c1e1500 */
[----:B--2---:R-:W-:-:S06]  /*7dd0*/  IMAD.U32 R0, R0, 0x10000, RZ ;  /* 0x0001000000007824 */ /* 0x004fcc00078e00ff */
[----:B------:R-:W0:Y:S01]  /*7de0*/  F2I.FTZ.TRUNC.NTZ R0, R0 ;  /* 0x0000000000007305 */ /* 0x000e22000021f100 */
[----:B------:R-:W-:Y:S05]  /*7df0*/  BRA `(.L_x_62903) ;  /* 0x0000000400a07947 */ /* 0x000fea0003800000 */
.L_x_62910:
        /* <DEDUP_REMOVED lines=10> */
.L_x_62917:
        /* <DEDUP_REMOVED lines=21> */
.L_x_62921:
[----:B------:R-:W-:Y:S05]  /*7ff0*/  BSYNC.RECONVERGENT B1 ;  /* 0x0000000000017941 */ /* 0x000fea0003800200 */
.L_x_62920:
[----:B------:R-:W-:Y:S01]  /*8000*/  IMAD.SHL.U32 R0, R0, 0x100000, RZ ;  /* 0x0010000000007824 */ /* 0x000fe200078e00ff */
[----:B------:R-:W-:-:S04]  /*8010*/  LEA R2, R2, 0x3b800000, 0x17 ;  /* 0x3b80000002027811 */ /* 0x000fc800078eb8ff */
[----:B------:R-:W-:-:S07]  /*8020*/  LOP3.LUT R0, R2, R0, R7, 0xfe, !PT ;  /* 0x0000000002007212 */ /* 0x000fce00078efe07 */
.L_x_62919:
[----:B------:R-:W-:Y:S05]  /*8030*/  BSYNC.RECONVERGENT B0 ;  /* 0x0000000000007941 */ /* 0x000fea0003800200 */
.L_x_62918:
[----:B------:R-:W1:Y:S01]  /*8040*/  F2I.FTZ.TRUNC.NTZ R0, R0 ;  /* 0x0000000000007305 */ /* 0x000e62000021f100 */
[----:B------:R-:W-:Y:S05]  /*8050*/  BRA `(.L_x_62903) ;  /* 0x0000000400087947 */ /* 0x000fea0003800000 */
.L_x_62916:
        /* <DEDUP_REMOVED lines=21> */
.L_x_62925:
[----:B------:R-:W-:Y:S05]  /*81b0*/  BSYNC.RECONVERGENT B1 ;  /* 0x0000000000017941 */ /* 0x000fea0003800200 */
.L_x_62924:
[----:B------:R-:W-:Y:S01]  /*81c0*/  IMAD.SHL.U32 R0, R0, 0x200000, RZ ;  /* 0x0020000000007824 */ /* 0x000fe200078e00ff */
[----:B------:R-:W-:-:S04]  /*81d0*/  LEA R2, R2, 0x37800000, 0x17 ;  /* 0x3780000002027811 */ /* 0x000fc800078eb8ff */
[----:B------:R-:W-:-:S07]  /*81e0*/  LOP3.LUT R0, R2, R0, R7, 0xfe, !PT ;  /* 0x0000000002007212 */ /* 0x000fce00078efe07 */
.L_x_62923:
[----:B------:R-:W-:Y:S05]  /*81f0*/  BSYNC.RECONVERGENT B0 ;  /* 0x0000000000007941 */ /* 0x000fea0003800200 */
.L_x_62922:
[----:B------:R-:W2:Y:S01]  /*8200*/  F2I.FTZ.TRUNC.NTZ R0, R0 ;  /* 0x0000000000007305 */ /* 0x000ea2000021f100 */
[----:B------:R-:W-:Y:S05]  /*8210*/  BRA `(.L_x_62903) ;  /* 0x0000000000987947 */ /* 0x000fea0003800000 */
.L_x_62915:
        /* <DEDUP_REMOVED lines=14> */
.L_x_62929:
[----:B------:R-:W-:Y:S05]  /*8300*/  BSYNC.RECONVERGENT B0 ;  /* 0x0000000000007941 */ /* 0x000fea0003800200 */
.L_x_62928:
[----:B------:R-:W4:Y:S01]  /*8310*/  F2I.FTZ.TRUNC.NTZ R0, R0 ;  /* 0x0000000000007305 */ /* 0x000f22000021f100 */
[----:B------:R-:W-:Y:S05]  /*8320*/  BRA `(.L_x_62903) ;  /* 0x0000000000547947 */ /* 0x000fea0003800000 */
.L_x_62902:
        /* <DEDUP_REMOVED lines=16> */
.L_x_62930:
[----:B------:R-:W-:Y:S01]  /*8430*/  HFMA2 R0, -RZ, RZ, 0, 0 ;  /* 0x00000000ff007431 */ /* 0x000fe200000001ff */
[----:B------:R-:W-:Y:S06]  /*8440*/  BRA `(.L_x_62903) ;  /* 0x00000000000c7947 */ /* 0x000fec0003800000 */
.L_x_62927:
[----:B------:R3:W5:Y:S01]  /*8450*/  LDG.E R0, desc[UR36][R2.64] ;  /* 0x0000002402007981 */ /* 0x000762000c1e1900 */
[----:B------:R-:W-:Y:S05]  /*8460*/  BRA `(.L_x_62903) ;  /* 0x0000000000047947 */ /* 0x000fea0003800000 */
.L_x_62926:
[----:B------:R0:W5:Y:S02]  /*8470*/  LDG.E R0, desc[UR36][R2.64] ;  /* 0x0000002402007981 */ /* 0x000164000c1e1900 */
.L_x_62903:
[----:B012-45:R-:W-:Y:S01]  /*8480*/  ISETP.GE.AND P0, PT, R0, RZ, PT ;  /* 0x000000ff0000720c */ /* 0x037fe20003f06270 */
        /* <DEDUP_REMOVED lines=8> */
[----:B---3--:R-:W-:-:S04]  /*8510*/  LOP3.LUT R2, R0, 0x1, RZ, 0xc0, !PT ;  /* 0x0000000100027812 */ /* 0x008fc800078ec0ff */
[----:B------:R-:W-:Y:S01]  /*8520*/  ISETP.NE.U32.AND P0, PT, R2, 0x1, PT ;  /* 0x000000010200780c */ /* 0x000fe20003f05070 */
[----:B0-----:R-:W-:-:S03]  /*8530*/  IMAD R3, R4, R4, RZ ;  /* 0x0000000404037224 */ /* 0x001fc600078e02ff */
[----:B------:R-:W-:-:S03]  /*8540*/  SEL R4, R4, 0x1, !P0 ;  /* 0x0000000104047807 */ /* 0x000fc60004000000 */
[----:B------:R-:W-:Y:S06]  /*8550*/  @!P1 BRA `(.L_x_62934) ;  /* 0x0000000000289947 */ /* 0x000fec0003800000 */
[----:B------:R-:W-:Y:S01]  /*8560*/  SHF.R.U32.HI R2, RZ, 0x1, R0 ;  /* 0x00000001ff027819 */ /* 0x000fe20000011600 */
[----:B------:R-:W-:-:S07]  /*8570*/  IMAD.MOV.U32 R0, RZ, RZ, R3 ;  /* 0x000000ffff007224 */ /* 0x000fce00078e0003 */
.L_x_62935:
        /* <DEDUP_REMOVED lines=8> */
.L_x_62934:
[----:B------:R-:W-:Y:S05]  /*8600*/  BSYNC.RECONVERGENT B1 ;  /* 0x0000000000017941 */ /* 0x000fea0003800200 */
.L_x_62933:
[----:B------:R-:W-:Y:S05]  /*8610*/  BRA `(.L_x_62936) ;  /* 0x00000000002c7947 */ /* 0x000fea0003800000 */
.L_x_62932:
[----:B---3--:R-:W0:Y:S01]  /*8620*/  LDC R2, c[0x0][0x590] ;  /* 0x00016400ff027b82 */ /* 0x008e220000000800 */
[----:B------:R-:W1:Y:S02]  /*8630*/  LDCU UR4, c[0x0][0x590] ;  /* 0x0000b200ff0477ac */ /* 0x000e640008000800 */
[----:B-1----:R-:W-:Y:S01]  /*8640*/  IMAD.U32 R4, RZ, RZ, UR4 ;  /* 0x00000004ff047e24 */ /* 0x002fe2000f8e00ff */
[----:B0-----:R-:W-:-:S13]  /*8650*/  ISETP.NE.AND P0, PT, R2, 0x1, PT ;  /* 0x000000010200780c */ /* 0x001fda0003f05270 */
[----:B------:R-:W-:Y:S05]  /*8660*/  @!P0 BRA `(.L_x_62936) ;  /* 0x0000000000188947 */ /* 0x000fea0003800000 */
[----:B------:R-:W-:-:S13]  /*8670*/  ISETP.NE.AND P0, PT, R2, -0x1, PT ;  /* 0xffffffff0200780c */ /* 0x000fda0003f05270 */
[----:B------:R-:W-:Y:S02]  /*8680*/  @!P0 LOP3.LUT R0, R0, 0x1, RZ, 0xc0, !PT ;  /* 0x0000000100008812 */ /* 0x000fe400078ec0ff */
[----:B------:R-:W-:Y:S02]  /*8690*/  @!P0 MOV R4, 0x1 ;  /* 0x0000000100048802 */ /* 0x000fe40000000f00 */
[----:B------:R-:W-:-:S04]  /*86a0*/  @!P0 ISETP.NE.U32.AND P1, PT, R0, 0x1, PT ;  /* 0x000000010000880c */ /* 0x000fc80003f25070 */
[----:B------:R-:W-:Y:S01]  /*86b0*/  @!P0 SEL R4, R4, 0xffffffff, P1 ;  /* 0xffffffff04048807 */ /* 0x000fe20000800000 */
[----:B------:R-:W-:-:S08]  /*86c0*/  @P0 IMAD.MOV.U32 R4, RZ, RZ, RZ ;  /* 0x000000ffff040224 */ /* 0x000fd000078e00ff */
.L_x_62936:
[----:B------:R-:W-:Y:S05]  /*86d0*/  BSYNC.RECONVERGENT B0 ;  /* 0x0000000000007941 */ /* 0x000fea0003800200 */
.L_x_62931:
        /* <DEDUP_REMOVED lines=16> */
.L_x_62940:
[----:B------:R0:W-:Y:S01]  /*87e0*/  STG.E.U8 desc[UR36][R2.64], R4 ;  /* 0x0000000402007986 */ /* 0x0001e2000c101124 */
[----:B------:R-:W-:Y:S05]  /*87f0*/  BRA `(.L_x_62942) ;  /* 0x0000000c00387947 */ /* 0x000fea0003800000 */
.L_x_62939:
        /* <DEDUP_REMOVED lines=9> */
.L_x_62944:
[----:B------:R0:W-:Y:S01]  /*8890*/  STG.E desc[UR36][R2.64], R4 ;  /* 0x0000000402007986 */ /* 0x0001e2000c101924 */
[----:B------:R-:W-:Y:S05]  /*88a0*/  BRA `(.L_x_62942) ;  /* 0x0000000c000c7947 */ /* 0x000fea0003800000 */
.L_x_62943:
[----:B------:R0:W-:Y:S01]  /*88b0*/  STG.E.U16 desc[UR36][R2.64], R4 ;  /* 0x0000000402007986 */ /* 0x0001e2000c101524 */
[----:B------:R-:W-:Y:S05]  /*88c0*/  BRA `(.L_x_62942) ;  /* 0x0000000c00047947 */ /* 0x000fea0003800000 */
.L_x_62938:
        /* <DEDUP_REMOVED lines=9> */
.L_x_62946:
[----:B------:R-:W-:-:S04]  /*8960*/  I2FP.F32.S32 R0, R4 ;  /* 0x0000000400007245 */ /* 0x000fc80000201400 */
[----:B------:R-:W-:-:S05]  /*8970*/  F2FP.F16.F32.PACK_AB R0, RZ, R0 ;  /* 0x00000000ff00723e */ /* 0x000fca00000000ff */
[----:B------:R0:W-:Y:S01]  /*8980*/  STG.E.U16 desc[UR36][R2.64], R0 ;  /* 0x0000000002007986 */ /* 0x0001e2000c101524 */
[----:B------:R-:W-:Y:S05]  /*8990*/  BRA `(.L_x_62942) ;  /* 0x0000000800d07947 */ /* 0x000fea0003800000 */
.L_x_62945:
        /* <DEDUP_REMOVED lines=10> */
.L_x_62948:
[----:B------:R-:W-:-:S04]  /*8a40*/  I2FP.F32.S32 R4, R4 ;  /* 0x0000000400047245 */ /* 0x000fc80000201400 */
[----:B------:R-:W-:-:S04]  /*8a50*/  F2FP.F16.F32.PACK_AB R5, RZ, R4 ;  /* 0x00000004ff05723e */ /* 0x000fc800000000ff */
[----:B------:R-:W-:-:S05]  /*8a60*/  PRMT R5, R5, 0x5410, RZ ;  /* 0x0000541005057816 */ /* 0x000fca00000000ff */
[----:B------:R0:W-:Y:S01]  /*8a70*/  STG.E desc[UR36][R2.64], R5 ;  /* 0x0000000502007986 */ /* 0x0001e2000c101924 */
[----:B------:R-:W-:Y:S05]  /*8a80*/  BRA `(.L_x_62942) ;  /* 0x0000000800947947 */ /* 0x000fea0003800000 */
.L_x_62947:
[----:B------:R-:W0:Y:S02]  /*8a90*/  I2F.F64 R4, R4 ;  /* 0x0000000400047312 */ /* 0x000e240000201c00 */
[----:B0-----:R0:W-:Y:S01]  /*8aa0*/  STG.E.64 desc[UR36][R2.64], R4 ;  /* 0x0000000402007986 */ /* 0x0011e2000c101b24 */
[----:B------:R-:W-:Y:S05]  /*8ab0*/  BRA `(.L_x_62942) ;  /* 0x0000000800887947 */ /* 0x000fea0003800000 */
.L_x_62937:
        /* <DEDUP_REMOVED lines=12> */
.L_x_62952:
        /* <DEDUP_REMOVED lines=18> */
.L_x_62955:
[----:B------:R-:W-:-:S04]  /*8ca0*/  SHF.R.U32.HI R5, RZ, 0x18, R5 ;  /* 0x00000018ff057819 */ /* 0x000fc80000011605 */
[----:B------:R-:W-:-:S07]  /*8cb0*/  LOP3.LUT R0, R0, 0x80, R5, 0xf8, !PT ;  /* 0x0000008000007812 */ /* 0x000fce00078ef805 */
.L_x_62954:
[----:B------:R-:W-:Y:S05]  /*8cc0*/  BSYNC.RECONVERGENT B0 ;  /* 0x0000000000007941 */ /* 0x000fea0003800200 */
.L_x_62953:
[----:B------:R0:W-:Y:S01]  /*8cd0*/  STG.E.U8 desc[UR36][R2.64], R0 ;  /* 0x0000000002007986 */ /* 0x0001e2000c101124 */
[----:B------:R-:W-:Y:S05]  /*8ce0*/  BRA `(.L_x_62942) ;  /* 0x0000000400fc7947 */ /* 0x000fea0003800000 */
.L_x_62951:
        /* <DEDUP_REMOVED lines=18> */
.L_x_62958:
[----:B------:R-:W-:-:S04]  /*8e10*/  SHF.R.U32.HI R5, RZ, 0x18, R5 ;  /* 0x00000018ff057819 */ /* 0x000fc80000011605 */
[----:B------:R-:W-:-:S07]  /*8e20*/  LOP3.LUT R0, R0, 0x80, R5, 0xf8, !PT ;  /* 0x0000008000007812 */ /* 0x000fce00078ef805 */
.L_x_62957:
[----:B------:R-:W-:Y:S05]  /*8e30*/  BSYNC.RECONVERGENT B0 ;  /* 0x0000000000007941 */ /* 0x000fea0003800200 */
.L_x_62956:
[----:B------:R0:W-:Y:S01]  /*8e40*/  STG.E.U8 desc[UR36][R2.64], R0 ;  /* 0x0000000002007986 */ /* 0x0001e2000c101124 */
[----:B------:R-:W-:Y:S05]  /*8e50*/  BRA `(.L_x_62942) ;  /* 0x0000000400a07947 */ /* 0x000fea0003800000 */
.L_x_62950:
        /* <DEDUP_REMOVED lines=22> */
.L_x_62960:
[----:B------:R-:W-:-:S05]  /*8fc0*/  SHF.R.S32.HI R5, RZ, 0x1f, R4 ;  /* 0x0000001fff057819 */ /* 0x000fca0000011404 */
[----:B------:R0:W-:Y:S01]  /*8fd0*/  STG.E.64 desc[UR36][R2.64], R4 ;  /* 0x0000000402007986 */ /* 0x0001e2000c101b24 */
[----:B------:R-:W-:Y:S05]  /*8fe0*/  BRA `(.L_x_62942) ;  /* 0x00000004003c7947 */ /* 0x000fea0003800000 */
.L_x_62959:
[----:B------:R0:W-:Y:S01]  /*8ff0*/  STG.E desc[UR36][R2.64], R4 ;  /* 0x0000000402007986 */ /* 0x0001e2000c101924 */
[----:B------:R-:W-:Y:S05]  /*9000*/  BRA `(.L_x_62942) ;  /* 0x0000000400347947 */ /* 0x000fea0003800000 */
.L_x_62949:
        /* <DEDUP_REMOVED lines=10> */
.L_x_62962:
[----:B------:R-:W0:Y:S01]  /*90b0*/  I2F.F64 R4, R4 ;  /* 0x0000000400047312 */ /* 0x000e220000201c00 */
[----:B------:R-:W-:-:S05]  /*90c0*/  CS2R R6, SRZ ;  /* 0x0000000000067805 */ /* 0x000fca000001ff00 */
[----:B0-----:R1:W-:Y:S01]  /*90d0*/  STG.E.128 desc[UR36][R2.64], R4 ;  /* 0x0000000402007986 */ /* 0x0013e2000c101d24 */
[----:B------:R-:W-:Y:S05]  /*90e0*/  BRA `(.L_x_62942) ;  /* 0x0000000000fc7947 */ /* 0x000fea0003800000 */
.L_x_62961:
[----:B------:R-:W-:-:S09]  /*90f0*/  UISETP.NE.AND UP0, UPT, UR4, 0xf, UPT ;  /* 0x0000000f0400788c */ /* 0x000fd2000bf05270 */
[----:B------:R-:W-:Y:S05]  /*9100*/  BRA.U !UP0, `(.L_x_62963) ;  /* 0x0000000108e87547 */ /* 0x000fea000b800000 */
[----:B------:R-:W-:-:S09]  /*9110*/  UISETP.NE.AND UP0, UPT, UR4, 0x17, UPT ;  /* 0x000000170400788c */ /* 0x000fd2000bf05270 */
[----:B------:R-:W-:Y:S05]  /*9120*/  BRA.U !UP0, `(.L_x_62964) ;  /* 0x0000000108907547 */ /* 0x000fea000b800000 */
[----:B------:R-:W-:-:S09]  /*9130*/  UISETP.NE.AND UP0, UPT, UR4, 0x18, UPT ;  /* 0x000000180400788c */ /* 0x000fd2000bf05270 */
[----:B------:R-:W-:Y:S05]  /*9140*/  BRA.U !UP0, `(.L_x_62965) ;  /* 0x0000000108447547 */ /* 0x000fea000b800000 */
.L_x_62941:
        /* <DEDUP_REMOVED lines=16> */
.L_x_62966:
[----:B------:R-:W-:Y:S05]  /*9250*/  BRA `(.L_x_62942) ;  /* 0x0000000000a07947 */ /* 0x000fea0003800000 */
.L_x_62965:
        /* <DEDUP_REMOVED lines=13> */
.L_x_62968:
[----:B------:R-:W-:Y:S05]  /*9330*/  BSYNC.RECONVERGENT B0 ;  /* 0x0000000000007941 */ /* 0x000fea0003800200 */
.L_x_62967:
[----:B------:R-:W-:-:S05]  /*9340*/  LOP3.LUT R5, R0, 0x80, R5, 0xf8, !PT ;  /* 0x0000008000057812 */ /* 0x000fca00078ef805 */
[----:B------:R3:W-:Y:S01]  /*9350*/  STG.E.U8 desc[UR36][R2.64], R5 ;  /* 0x0000000502007986 */ /* 0x0007e2000c101124 */
[----:B------:R-:W-:Y:S05]  /*9360*/  BRA `(.L_x_62942) ;  /* 0x00000000005c7947 */ /* 0x000fea0003800000 */
.L_x_62964:
        /* <DEDUP_REMOVED lines=12> */
.L_x_62970:
[----:B------:R-:W-:Y:S01]  /*9430*/  IMAD.MOV.U32 R0, RZ, RZ, 0x7f ;  /* 0x0000007fff007424 */ /* 0x000fe200078e00ff */
[----:B------:R-:W-:-:S04]  /*9440*/  ISETP.GT.U32.AND P0, PT, R4, 0x7f800000, PT ;  /* 0x7f8000000400780c */ /* 0x000fc80003f04070 */
[----:B------:R-:W-:-:S09]  /*9450*/  SEL R0, R0, 0x7c, P0 ;  /* 0x0000007c00007807 */ /* 0x000fd20000000000 */
.L_x_62971:
[----:B------:R-:W-:Y:S05]  /*9460*/  BSYNC.RECONVERGENT B0 ;  /* 0x0000000000007941 */ /* 0x000fea0003800200 */
.L_x_62969:
[----:B------:R-:W-:-:S04]  /*9470*/  SHF.R.U32.HI R5, RZ, 0x18, R5 ;  /* 0x00000018ff057819 */ /* 0x000fc80000011605 */
[----:B------:R-:W-:-:S05]  /*9480*/  LOP3.LUT R5, R0, 0x80, R5, 0xf8, !PT ;  /* 0x0000008000057812 */ /* 0x000fca00078ef805 */
[----:B------:R2:W-:Y:S01]  /*9490*/  STG.E.U8 desc[UR36][R2.64], R5 ;  /* 0x0000000502007986 */ /* 0x0005e2000c101124 */
[----:B------:R-:W-:Y:S05]  /*94a0*/  BRA `(.L_x_62942) ;  /* 0x00000000000c7947 */ /* 0x000fea0003800000 */
.L_x_62963:
[----:B------:R-:W-:-:S04]  /*94b0*/  I2FP.F32.S32 R0, R4 ;  /* 0x0000000400007245 */ /* 0x000fc80000201400 */
[----:B------:R-:W-:-:S05]  /*94c0*/  F2FP.BF16.F32.PACK_AB R0, RZ, R0 ;  /* 0x00000000ff00723e */ /* 0x000fca00000010ff */
[----:B------:R4:W-:Y:S02]  /*94d0*/  STG.E.U16 desc[UR36][R2.64], R0 ;  /* 0x0000000002007986 */ /* 0x0009e4000c101524 */
.L_x_62942:
[----:B------:R-:W-:-:S07]  /*94e0*/  VIADD R17, R17, 0x80 ;  /* 0x0000008011117836 */ /* 0x000fce0000000000 */
.L_x_62896:
[----:B------:R-:W-:Y:S05]  /*94f0*/  BSYNC.RECONVERGENT B6 ;  /* 0x0000000000067941 */ /* 0x000fea0003800200 */
.L_x_62895:
[----:B------:R-:W5:Y:S02]  /*9500*/  LDCU UR4, c[0x0][0x380] ;  /* 0x00007000ff0477ac */ /* 0x000f640008000800 */
[----:B-----5:R-:W-:-:S13]  /*9510*/  ISETP.GE.AND P0, PT, R17, UR4, PT ;  /* 0x0000000411007c0c */ /* 0x020fda000bf06270 */
[----:B------:R-:W-:Y:S05]  /*9520*/  @P0 EXIT ;  /* 0x000000000000094d */ /* 0x000fea0003800000 */
[----:B------:R-:W5:Y:S01]  /*9530*/  LDCU UR4, c[0x0][0x388] ;  /* 0x00007100ff0477ac */ /* 0x000f620008000800 */
[----:B0---4-:R-:W-:Y:S01]  /*9540*/  MOV R0, RZ ;  /* 0x000000ff00007202 */ /* 0x011fe20000000f00 */
        /* <DEDUP_REMOVED lines=301> */
.L_x_62972:
[----:B------:R-:W0:Y:S01]  /*a820*/  LDCU.128 UR8, c[0x0][0x580] ;  /* 0x0000b000ff0877ac */ /* 0x000e220008000c00 */
[----:B------:R-:W-:-:S04]  /*a830*/  UPRMT UR4, UR42, 0x9910, URZ ;  /* 0x000099102a047896 */ /* 0x000fc800080000ff */
[----:B------:R-:W-:Y:S01]  /*a840*/  UISETP.GT.AND UP0, UPT, UR4, 0x9, UPT ;  /* 0x000000090400788c */ /* 0x000fe2000bf04270 */
[----:B0-----:R-:W-:Y:S02]  /*a850*/  IADD3 R16, P0, PT, R16, UR8, RZ ;  /* 0x0000000810107c10 */ /* 0x001fe4000ff1e0ff */
[----:B-123--:R-:W-:-:S03]  /*a860*/  IADD3 R2, P1, PT, R0, UR10, RZ ;  /* 0x0000000a00027c10 */ /* 0x00efc6000ff3e0ff */
        /* <DEDUP_REMOVED lines=13> */
.L_x_62976:
[----:B------:R0:W5:Y:S01]  /*a940*/  LDG.E.U8 R0, desc[UR36][R2.64] ;  /* 0x0000002402007981 */ /* 0x000162000c1e1100 */
[----:B------:R-:W-:Y:S05]  /*a950*/  BRA `(.L_x_62978) ;  /* 0x0000000c002c7947 */ /* 0x000fea0003800000 */
.L_x_62975:
        /* <DEDUP_REMOVED lines=8> */
.L_x_62980:
[----:B------:R0:W5:Y:S01]  /*a9e0*/  LDG.E R0, desc[UR36][R2.64] ;  /* 0x0000002402007981 */ /* 0x000162000c1e1900 */
[----:B------:R-:W-:Y:S05]  /*a9f0*/  BRA `(.L_x_62978) ;  /* 0x0000000c00047947 */ /* 0x000fea0003800000 */
.L_x_62979:
[----:B------:R0:W5:Y:S01]  /*aa00*/  LDG.E.S16 R0, desc[UR36][R2.64] ;  /* 0x0000002402007981 */ /* 0x000162000c1e1700 */
[----:B------:R-:W-:Y:S05]  /*aa10*/  BRA `(.L_x_62978) ;  /* 0x0000000800fc7947 */ /* 0x000fea0003800000 */
.L_x_62974:
        /* <DEDUP_REMOVED lines=9> */
.L_x_62982:
[----:B------:R-:W2:Y:S02]  /*aab0*/  LDG.E.U16 R2, desc[UR36][R2.64] ;  /* 0x0000002402027981 */ /* 0x000ea4000c1e1500 */
[----:B--2---:R-:W-:-:S06]  /*aac0*/  HADD2.F32 R0, -RZ, R2.H0_H0 ;  /* 0x20000002ff007230 */ /* 0x004fcc0000004100 */
[----:B------:R-:W0:Y:S01]  /*aad0*/  F2I.FTZ.TRUNC.NTZ R0, R0 ;  /* 0x0000000000007305 */ /* 0x000e22000021f100 */
[----:B------:R-:W-:Y:S05]  /*aae0*/  BRA `(.L_x_62978) ;  /* 0x0000000800c87947 */ /* 0x000fea0003800000 */
.L_x_62981:
        /* <DEDUP_REMOVED lines=9> */
.L_x_62984:
[----:B------:R-:W2:Y:S02]  /*ab80*/  LDG.E.U16 R2, desc[UR36][R2.64] ;  /* 0x0000002402027981 */ /* 0x000ea4000c1e1500 */
[----:B--2---:R-:W-:-:S06]  /*ab90*/  HADD2.F32 R0, -RZ, R2.H0_H0 ;  /* 0x20000002ff007230 */ /* 0x004fcc0000004100 */
[----:B------:R-:W0:Y:S01]  /*aba0*/  F2I.FTZ.TRUNC.NTZ R0, R0 ;  /* 0x0000000000007305 */ /* 0x000e22000021f100 */
[----:B------:R-:W-:Y:S05]  /*abb0*/  BRA `(.L_x_62978) ;  /* 0x0000000800947947 */ /* 0x000fea0003800000 */
.L_x_62983:
[----:B------:R-:W2:Y:S02]  /*abc0*/  LDG.E.64 R2, desc[UR36][R2.64] ;  /* 0x0000002402027981 */ /* 0x000ea4000c1e1b00 */
[----:B--2---:R0:W1:Y:S01]  /*abd0*/  F2I.F64.TRUNC R0, R2 ;  /* 0x0000000200007311 */ /* 0x004062000030d100 */
[----:B------:R-:W-:Y:S05]  /*abe0*/  BRA `(.L_x_62978) ;  /* 0x0000000800887947 */ /* 0x000fea0003800000 */
.L_x_62973:
        /* <DEDUP_REMOVED lines=12> */
.L_x_62987:
[----:B------:R-:W2:Y:S02]  /*acb0*/  LDG.E.64 R2, desc[UR36][R2.64] ;  /* 0x0000002402027981 */ /* 0x000ea4000c1e1b00 */
[----:B--2---:R0:W1:Y:S01]  /*acc0*/  F2I.F64.TRUNC R0, R2 ;  /* 0x0000000200007311 */ /* 0x004062000030d100 */
[----:B------:R-:W-:Y:S05]  /*acd0*/  BRA `(.L_x_62978) ;  /* 0x00000008004c7947 */ /* 0x000fea0003800000 */
.L_x_62986:
        /* <DEDUP_REMOVED lines=26> */
.L_x_62989:
        /* <DEDUP_REMOVED lines=13> */
.L_x_62988:
[----:B------:R-:W2:Y:S02]  /*af50*/  LDG.E.U16 R0, desc[UR36][R2.64] ;  /* 0x0000002402007981 */ /* 0x000ea4000c1e1500 */
[----:B--2---:R-:W-:-:S06]  /*af60*/  IMAD.U32 R0, R0, 0x10000, RZ ;  /* 0x0001000000007824 */ /* 0x004fcc00078e00ff */
[----:B------:R-:W0:Y:S01]  /*af70*/  F2I.FTZ.TRUNC.NTZ R0, R0 ;  /* 0x0000000000007305 */ /* 0x000e22000021f100 */
[----:B------:R-:W-:Y:S05]  /*af80*/  BRA `(.L_x_62978) ;  /* 0x0000000400a07947 */ /* 0x000fea0003800000 */
.L_x_62985:
        /* <DEDUP_REMOVED lines=10> */
.L_x_62992:
        /* <DEDUP_REMOVED lines=21> */
.L_x_62996:
[----:B------:R-:W-:Y:S05]  /*b180*/  BSYNC.RECONVERGENT B1 ;  /* 0x0000000000017941 */ /* 0x000fea0003800200 */
.L_x_62995:
[----:B------:R-:W-:Y:S02]  /*b190*/  SHF.L.U32 R0, R0, 0x14, RZ ;  /* 0x0000001400007819 */ /* 0x000fe400000006ff */
[----:B------:R-:W-:-:S04]  /*b1a0*/  LEA R2, R2, 0x3b800000, 0x17 ;  /* 0x3b80000002027811 */ /* 0x000fc800078eb8ff */
[----:B------:R-:W-:-:S07]  /*b1b0*/  LOP3.LUT R0, R2, R0, R7, 0xfe, !PT ;  /* 0x0000000002007212 */ /* 0x000fce00078efe07 */
.L_x_62994:
[----:B------:R-:W-:Y:S05]  /*b1c0*/  BSYNC.RECONVERGENT B0 ;  /* 0x0000000000007941 */ /* 0x000fea0003800200 */
.L_x_62993:
[----:B------:R-:W1:Y:S01]  /*b1d0*/  F2I.FTZ.TRUNC.NTZ R0, R0 ;  /* 0x0000000000007305 */ /* 0x000e62000021f100 */
[----:B------:R-:W-:Y:S05]  /*b1e0*/  BRA `(.L_x_62978) ;  /* 0x0000000400087947 */ /* 0x000fea0003800000 */
.L_x_62991:
        /* <DEDUP_REMOVED lines=21> */
.L_x_63000:
[----:B------:R-:W-:Y:S05]  /*b340*/  BSYNC.RECONVERGENT B1 ;  /* 0x0000000000017941 */ /* 0x000fea0003800200 */
.L_x_62999:
[----:B------:R-:W-:Y:S01]  /*b350*/  IMAD.SHL.U32 R0, R0, 0x200000, RZ ;  /* 0x0020000000007824 */ /* 0x000fe200078e00ff */
[----:B------:R-:W-:-:S04]  /*b360*/  LEA R2, R2, 0x37800000, 0x17 ;  /* 0x3780000002027811 */ /* 0x000fc800078eb8ff */
[----:B------:R-:W-:-:S07]  /*b370*/  LOP3.LUT R0, R2, R0, R7, 0xfe, !PT ;  /* 0x0000000002007212 */ /* 0x000fce00078efe07 */
.L_x_62998:
[----:B------:R-:W-:Y:S05]  /*b380*/  BSYNC.RECONVERGENT B0 ;  /* 0x0000000000007941 */ /* 0x000fea0003800200 */
.L_x_62997:
[----:B------:R-:W2:Y:S01]  /*b390*/  F2I.FTZ.TRUNC.NTZ R0, R0 ;  /* 0x0000000000007305 */ /* 0x000ea2000021f100 */
[----:B------:R-:W-:Y:S05]  /*b3a0*/  BRA `(.L_x_62978) ;  /* 0x0000000000987947 */ /* 0x000fea0003800000 */
.L_x_62990:
        /* <DEDUP_REMOVED lines=14> */
.L_x_63004:
[----:B------:R-:W-:Y:S05]  /*b490*/  BSYNC.RECONVERGENT B0 ;  /* 0x0000000000007941 */ /* 0x000fea0003800200 */
.L_x_63003:
[----:B------:R-:W4:Y:S01]  /*b4a0*/  F2I.FTZ.TRUNC.NTZ R0, R0 ;  /* 0x0000000000007305 */ /* 0x000f22000021f100 */
[----:B------:R-:W-:Y:S05]  /*b4b0*/  BRA `(.L_x_62978) ;  /* 0x0000000000547947 */ /* 0x000fea0003800000 */
.L_x_62977:
        /* <DEDUP_REMOVED lines=16> */
.L_x_63005:
[----:B------:R-:W-:Y:S01]  /*b5c0*/  MOV R0, RZ ;  /* 0x000000ff00007202 */ /* 0x000fe20000000f00 */
[----:B------:R-:W-:Y:S06]  /*b5d0*/  BRA `(.L_x_62978) ;  /* 0x00000000000c7947 */ /* 0x000fec0003800000 */
.L_x_63002:
[----:B------:R0:W5:Y:S01]  /*b5e0*/  LDG.E R0, desc[UR36][R2.64] ;  /* 0x0000002402007981 */ /* 0x000162000c1e1900 */
[----:B------:R-:W-:Y:S05]  /*b5f0*/  BRA `(.L_x_62978) ;  /* 0x0000000000047947 */ /* 0x000fea0003800000 */
.L_x_63001:
[----:B------:R3:W5:Y:S02]  /*b600*/  LDG.E R0, desc[UR36][R2.64] ;  /* 0x0000002402007981 */ /* 0x000764000c1e1900 */
.L_x_62978:
[----:B012-45:R-:W-:Y:S01]  /*b610*/  ISETP.GE.AND P0, PT, R0, RZ, PT ;  /* 0x000000ff0000720c */ /* 0x037fe20003f06270 */
[----:B------:R-:W-:-:S12]  /*b620*/  BSSY.RECONVERGENT B0, `(.L_x_63006) ;  /* 0x0000023000007945 */ /* 0x000fd80003800200 */
[----:B------:R-:W-:Y:S05]  /*b630*/  @!P0 BRA `(.L_x_63007) ;  /* 0x0000000000588947 */ /* 0x000fea0003800000 */
[----:B------:R-:W-:Y:S01]  /*b640*/  ISETP.NE.AND P0, PT, R0, RZ, PT ;  /* 0x000000ff0000720c */ /* 0x000fe20003f05270 */
[----:B------:R-:W-:Y:S01]  /*b650*/  BSSY.RECONVERGENT B1, `(.L_x_63008) ;  /* 0x0000013000017945 */ /* 0x000fe20003800200 */
[----:B---3--:R-:W-:-:S11]  /*b660*/  IMAD.MOV.U32 R2, RZ, RZ, 0x1 ;  /* 0x00000001ff027424 */ /* 0x008fd600078e00ff */
        /* <DEDUP_REMOVED lines=8> */
[----:B------:R-:W-:-:S07]  /*b6f0*/  SHF.R.U32.HI R0, RZ, 0x1, R0 ;  /* 0x00000001ff007819 */ /* 0x000fce0000011600 */
.L_x_63010:
        /* <DEDUP_REMOVED lines=8> */
.L_x_63009:
[----:B------:R-:W-:Y:S05]  /*b780*/  BSYNC.RECONVERGENT B1 ;  /* 0x0000000000017941 */ /* 0x000fea0003800200 */
.L_x_63008:
[----:B------:R-:W-:Y:S05]  /*b790*/  BRA `(.L_x_63011) ;  /* 0x00000000002c7947 */ /* 0x000fea0003800000 */
.L_x_63007:
        /* <DEDUP_REMOVED lines=11> */
.L_x_63011:
[----:B------:R-:W-:Y:S05]  /*b850*/  BSYNC.RECONVERGENT B0 ;  /* 0x0000000000007941 */ /* 0x000fea0003800200 */
.L_x_63006:
        /* <DEDUP_REMOVED lines=13> */
.L_x_63015:
[----:B------:R-:W-:Y:S01]  /*b930*/  STG.E.U8 desc[UR36][R16.64], R2 ;  /* 0x0000000210007986 */ /* 0x000fe2000c101124 */
[----:B------:R-:W-:Y:S05]  /*b940*/  EXIT ;  /* 0x000000000000794d */ /* 0x000fea0003800000 */
.L_x_63014:
        /* <DEDUP_REMOVED lines=9> */
.L_x_63018:
[----:B------:R-:W-:Y:S01]  /*b9e0*/  STG.E desc[UR36][R16.64], R2 ;  /* 0x0000000210007986 */ /* 0x000fe2000c101924 */
[----:B------:R-:W-:Y:S05]  /*b9f0*/  EXIT ;  /* 0x000000000000794d */ /* 0x000fea0003800000 */
.L_x_63017:
[----:B------:R-:W-:Y:S01]  /*ba00*/  STG.E.U16 desc[UR36][R16.64], R2 ;  /* 0x0000000210007986 */ /* 0x000fe2000c101524 */
[----:B------:R-:W-:Y:S05]  /*ba10*/  EXIT ;  /* 0x000000000000794d */ /* 0x000fea0003800000 */
.L_x_63013:
        /* <DEDUP_REMOVED lines=9> */
.L_x_63020:
[----:B------:R-:W-:-:S04]  /*bab0*/  I2FP.F32.S32 R0, R2 ;  /* 0x0000000200007245 */ /* 0x000fc80000201400 */
[----:B------:R-:W-:-:S05]  /*bac0*/  F2FP.F16.F32.PACK_AB R0, RZ, R0 ;  /* 0x00000000ff00723e */ /* 0x000fca00000000ff */
[----:B------:R-:W-:Y:S01]  /*bad0*/  STG.E.U16 desc[UR36][R16.64], R0 ;  /* 0x0000000010007986 */ /* 0x000fe2000c101524 */
[----:B------:R-:W-:Y:S05]  /*bae0*/  EXIT ;  /* 0x000000000000794d */ /* 0x000fea0003800000 */
.L_x_63019:
        /* <DEDUP_REMOVED lines=10> */
.L_x_63022:
[----:B------:R-:W-:-:S04]  /*bb90*/  I2FP.F32.S32 R2, R2 ;  /* 0x0000000200027245 */ /* 0x000fc80000201400 */
[----:B------:R-:W-:-:S04]  /*bba0*/  F2FP.F16.F32.PACK_AB R3, RZ, R2 ;  /* 0x00000002ff03723e */ /* 0x000fc800000000ff */
[----:B------:R-:W-:-:S05]  /*bbb0*/  PRMT R3, R3, 0x5410, RZ ;  /* 0x0000541003037816 */ /* 0x000fca00000000ff */
[----:B------:R-:W-:Y:S01]  /*bbc0*/  STG.E desc[UR36][R16.64], R3 ;  /* 0x0000000310007986 */ /* 0x000fe2000c101924 */
[----:B------:R-:W-:Y:S05]  /*bbd0*/  EXIT ;  /* 0x000000000000794d */ /* 0x000fea0003800000 */
.L_x_63021:
[----:B------:R-:W0:Y:S02]  /*bbe0*/  I2F.F64 R2, R2 ;  /* 0x0000000200027312 */ /* 0x000e240000201c00 */
[----:B0-----:R-:W-:Y:S01]  /*bbf0*/  STG.E.64 desc[UR36][R16.64], R2 ;  /* 0x0000000210007986 */ /* 0x001fe2000c101b24 */
[----:B------:R-:W-:Y:S05]  /*bc00*/  EXIT ;  /* 0x000000000000794d */ /* 0x000fea0003800000 */
.L_x_63012:
        /* <DEDUP_REMOVED lines=12> */
.L_x_63026:
        /* <DEDUP_REMOVED lines=17> */
.L_x_63029:
[----:B------:R-:W-:-:S04]  /*bde0*/  SHF.R.U32.HI R3, RZ, 0x18, R3 ;  /* 0x00000018ff037819 */ /* 0x000fc80000011603 */
[----:B------:R-:W-:-:S04]  /*bdf0*/  LOP3.LUT R0, R0, 0x80, R3, 0xf8, !PT ;  /* 0x0000008000007812 */ /* 0x000fc800078ef803 */
[----:B------:R-:W-:-:S07]  /*be00*/  PRMT R8, R0, 0x7610, R8 ;  /* 0x0000761000087816 */ /* 0x000fce0000000008 */
.L_x_63028:
[----:B------:R-:W-:Y:S05]  /*be10*/  BSYNC.RECONVERGENT B0 ;  /* 0x0000000000007941 */ /* 0x000fea0003800200 */
.L_x_63027:
[----:B------:R-:W-:Y:S01]  /*be20*/  STG.E.U8 desc[UR36][R16.64], R8 ;  /* 0x0000000810007986 */ /* 0x000fe2000c101124 */
[----:B------:R-:W-:Y:S05]  /*be30*/  EXIT ;  /* 0x000000000000794d */ /* 0x000fea0003800000 */
.L_x_63025:
        /* <DEDUP_REMOVED lines=17> */
.L_x_63032:
[----:B------:R-:W-:-:S04]  /*bf50*/  SHF.R.U32.HI R3, RZ, 0x18, R3 ;  /* 0x00000018ff037819 */ /* 0x000fc80000011603 */
[----:B------:R-:W-:-:S04]  /*bf60*/  LOP3.LUT R0, R0, 0x80, R3, 0xf8, !PT ;  /* 0x0000008000007812 */ /* 0x000fc800078ef803 */
[----:B------:R-:W-:-:S07]  /*bf70*/  PRMT R8, R0, 0x7610, R8 ;  /* 0x0000761000087816 */ /* 0x000fce0000000008 */
.L_x_63031:
[----:B------:R-:W-:Y:S05]  /*bf80*/  BSYNC.RECONVERGENT B0 ;  /* 0x0000000000007941 */ /* 0x000fea0003800200 */
.L_x_63030:
[----:B------:R-:W-:Y:S01]  /*bf90*/  STG.E.U8 desc[UR36][R16.64], R8 ;  /* 0x0000000810007986 */ /* 0x000fe2000c101124 */
[----:B------:R-:W-:Y:S05]  /*bfa0*/  EXIT ;  /* 0x000000000000794d */ /* 0x000fea0003800000 */
.L_x_63024:
        /* <DEDUP_REMOVED lines=22> */
.L_x_63034:
[----:B------:R-:W-:-:S05]  /*c110*/  SHF.R.S32.HI R3, RZ, 0x1f, R2 ;  /* 0x0000001fff037819 */ /* 0x000fca0000011402 */
[----:B------:R-:W-:Y:S01]  /*c120*/  STG.E.64 desc[UR36][R16.64], R2 ;  /* 0x0000000210007986 */ /* 0x000fe2000c101b24 */
[----:B------:R-:W-:Y:S05]  /*c130*/  EXIT ;  /* 0x000000000000794d */ /* 0x000fea0003800000 */
.L_x_63033:
[----:B------:R-:W-:Y:S01]  /*c140*/  STG.E desc[UR36][R16.64], R2 ;  /* 0x0000000210007986 */ /* 0x000fe2000c101924 */
[----:B------:R-:W-:Y:S05]  /*c150*/  EXIT ;  /* 0x000000000000794d */ /* 0x000fea0003800000 */
.L_x_63023:
        /* <DEDUP_REMOVED lines=10> */
.L_x_63036:
[----:B------:R-:W0:Y:S01]  /*c200*/  I2F.F64 R4, R2 ;  /* 0x0000000200047312 */ /* 0x000e220000201c00 */
[----:B------:R-:W-:-:S05]  /*c210*/  CS2R R6, SRZ ;  /* 0x0000000000067805 */ /* 0x000fca000001ff00 */
[----:B0-----:R-:W-:Y:S01]  /*c220*/  STG.E.128 desc[UR36][R16.64], R4 ;  /* 0x0000000410007986 */ /* 0x001fe2000c101d24 */
[----:B------:R-:W-:Y:S05]  /*c230*/  EXIT ;  /* 0x000000000000794d */ /* 0x000fea0003800000 */
.L_x_63035:
[----:B------:R-:W-:-:S09]  /*c240*/  UISETP.NE.AND UP0, UPT, UR4, 0xf, UPT ;  /* 0x0000000f0400788c */ /* 0x000fd2000bf05270 */
[----:B------:R-:W-:Y:S05]  /*c250*/  BRA.U !UP0, `(.L_x_63037) ;  /* 0x0000000108e87547 */ /* 0x000fea000b800000 */
[----:B------:R-:W-:-:S09]  /*c260*/  UISETP.NE.AND UP0, UPT, UR4, 0x17, UPT ;  /* 0x000000170400788c */ /* 0x000fd2000bf05270 */
[----:B------:R-:W-:Y:S05]  /*c270*/  BRA.U !UP0, `(.L_x_63038) ;  /* 0x0000000108907547 */ /* 0x000fea000b800000 */
[----:B------:R-:W-:-:S09]  /*c280*/  UISETP.NE.AND UP0, UPT, UR4, 0x18, UPT ;  /* 0x000000180400788c */ /* 0x000fd2000bf05270 */
[----:B------:R-:W-:Y:S05]  /*c290*/  BRA.U !UP0, `(.L_x_63039) ;  /* 0x0000000108447547 */ /* 0x000fea000b800000 */
.L_x_63016:
        /* <DEDUP_REMOVED lines=16> */
.L_x_63040:
[----:B------:R-:W-:Y:S05]  /*c3a0*/  EXIT ;  /* 0x000000000000794d */ /* 0x000fea0003800000 */
.L_x_63039:
        /* <DEDUP_REMOVED lines=13> */
.L_x_63042:
[----:B------:R-:W-:Y:S05]  /*c480*/  BSYNC.RECONVERGENT B0 ;  /* 0x0000000000007941 */ /* 0x000fea0003800200 */
.L_x_63041:
[----:B------:R-:W-:-:S05]  /*c490*/  LOP3.LUT R3, R0, 0x80, R3, 0xf8, !PT ;  /* 0x0000008000037812 */ /* 0x000fca00078ef803 */
[----:B------:R-:W-:Y:S01]  /*c4a0*/  STG.E.U8 desc[UR36][R16.64], R3 ;  /* 0x0000000310007986 */ /* 0x000fe2000c101124 */
[----:B------:R-:W-:Y:S05]  /*c4b0*/  EXIT ;  /* 0x000000000000794d */ /* 0x000fea0003800000 */
.L_x_63038:
        /* <DEDUP_REMOVED lines=12> */
.L_x_63044:
[----:B------:R-:W-:Y:S01]  /*c580*/  IMAD.MOV.U32 R0, RZ, RZ, 0x7f ;  /* 0x0000007fff007424 */ /* 0x000fe200078e00ff */
[----:B------:R-:W-:-:S04]  /*c590*/  ISETP.GT.U32.AND P0, PT, R2, 0x7f800000, PT ;  /* 0x7f8000000200780c */ /* 0x000fc80003f04070 */
[----:B------:R-:W-:-:S09]  /*c5a0*/  SEL R0, R0, 0x7c, P0 ;  /* 0x0000007c00007807 */ /* 0x000fd20000000000 */
.L_x_63045:
[----:B------:R-:W-:Y:S05]  /*c5b0*/  BSYNC.RECONVERGENT B0 ;  /* 0x0000000000007941 */ /* 0x000fea0003800200 */
.L_x_63043:
[----:B------:R-:W-:-:S04]  /*c5c0*/  SHF.R.U32.HI R3, RZ, 0x18, R3 ;  /* 0x00000018ff037819 */ /* 0x000fc80000011603 */
[----:B------:R-:W-:-:S05]  /*c5d0*/  LOP3.LUT R3, R0, 0x80, R3, 0xf8, !PT ;  /* 0x0000008000037812 */ /* 0x000fca00078ef803 */
[----:B------:R-:W-:Y:S01]  /*c5e0*/  STG.E.U8 desc[UR36][R16.64], R3 ;  /* 0x0000000310007986 */ /* 0x000fe2000c101124 */
[----:B------:R-:W-:Y:S05]  /*c5f0*/  EXIT ;  /* 0x000000000000794d */ /* 0x000fea0003800000 */
.L_x_63037:
[----:B------:R-:W-:-:S04]  /*c600*/  I2FP.F32.S32 R0, R2 ;  /* 0x0000000200007245 */ /* 0x000fc80000201400 */
[----:B------:R-:W-:-:S05]  /*c610*/  F2FP.BF16.F32.PACK_AB R0, RZ, R0 ;  /* 0x00000000ff00723e */ /* 0x000fca00000010ff */
[----:B------:R-:W-:Y:S01]  /*c620*/  STG.E.U16 desc[UR36][R16.64], R0 ;  /* 0x0000000010007986 */ /* 0x000fe2000c101524 */
[----:B------:R-:W-:Y:S05]  /*c630*/  EXIT ;  /* 0x000000000000794d */ /* 0x000fea0003800000 */
.L_x_63046:
        /* <DEDUP_REMOVED lines=12> */
.L_x_68818:


//--------------------- .text._ZN2at6native27unrolled_elementwise_kernelIZNS0_50_GLOBAL__N__2680c7bb_12_PowKernel_cu_7dd49032_300322pow_scalar_tensor_implIiEEvRNS_18TensorIteratorBaseET_EUliE_St5arrayIPcLm2EELi4E23TrivialOffsetCalculatorILi1EjESC_NS0_6memory12LoadWithCastILi1EEENSD_13StoreWithCastILi1EEEEEviS6_T0_T2_T3_T4_T5_ --------------------------
	.section	.text._ZN2at6native27unrolled_elementwise_kernelIZNS0_50_GLOBAL__N__2680c7bb_12_PowKernel_cu_7dd49032_300322pow_scalar_tensor_implIiEEvRNS_18TensorIteratorBaseET_EUliE_St5arrayIPcLm2EELi4E23TrivialOffsetCalculatorILi1EjESC_NS0_6memory12LoadWithCastILi1EEENSD_13StoreWithCastILi1EEEEEviS6_T0_T2_T3_T4_T5_,"ax",@progbits
	.align	128
        .global         _ZN2at6native27unrolled_elementwise_kernelIZNS0_50_GLOBAL__N__2680c7bb_12_PowKernel_cu_7dd49032_300322pow_scalar_tensor_implIiEEvRNS_18TensorIteratorBaseET_EUliE_St5arrayIPcLm2EELi4E23TrivialOffsetCalculatorILi1EjESC_NS0_6memory12LoadWithCastILi1EEENSD_13StoreWithCastILi1EEEEEviS6_T0_T2_T3_T4_T5_
        .type           _ZN2at6native27unrolled_elementwise_kernelIZNS0_50_GLOBAL__N__2680c7bb_12_PowKernel_cu_7dd49032_300322pow_scalar_tensor_implIiEEvRNS_18TensorIteratorBaseET_EUliE_St5arrayIPcLm2EELi4E23TrivialOffsetCalculatorILi1EjESC_NS0_6memory12LoadWithCastILi1EEENSD_13StoreWithCastILi1EEEEEviS6_T0_T2_T3_T4_T5_,@function
        .size           _ZN2at6native27unrolled_elementwise_kernelIZNS0_50_GLOBAL__N__2680c7bb_12_PowKernel_cu_7dd49032_300322pow_scalar_tensor_implIiEEvRNS_18TensorIteratorBaseET_EUliE_St5arrayIPcLm2EELi4E23TrivialOffsetCalculatorILi1EjESC_NS0_6memory12LoadWithCastILi1EEENSD_13StoreWithCastILi1EEEEEviS6_T0_T2_T3_T4_T5_,(.L_x_68819 - _ZN2at6native27unrolled_elementwise_kernelIZNS0_50_GLOBAL__N__2680c7bb_12_PowKernel_cu_7dd49032_300322pow_scalar_tensor_implIiEEvRNS_18TensorIteratorBaseET_EUliE_St5arrayIPcLm2EELi4E23TrivialOffsetCalculatorILi1EjESC_NS0_6memory12LoadWithCastILi1EEENSD_13StoreWithCastILi1EEEEEviS6_T0_T2_T3_T4_T5_)
        .other          _ZN2at6native27unrolled_elementwise_kernelIZNS0_50_GLOBAL__N__2680c7bb_12_PowKernel_cu_7dd49032_300322pow_scalar_tensor_implIiEEvRNS_18TensorIteratorBaseET_EUliE_St5arrayIPcLm2EELi4E23TrivialOffsetCalculatorILi1EjESC_NS0_6memory12LoadWithCastILi1EEENSD_13StoreWithCastILi1EEEEEviS6_T0_T2_T3_T4_T5_,@"STO_CUDA_ENTRY STV_DEFAULT"
_ZN2at6native27unrolled_elementwise_kernelIZNS0_50_GLOBAL__N__2680c7bb_12_PowKernel_cu_7dd49032_300322pow_scalar_tensor_implIiEEvRNS_18TensorIteratorBaseET_EUliE_St5arrayIPcLm2EELi4E23TrivialOffsetCalculatorILi1EjESC_NS0_6memory12LoadWithCastILi1EEENSD_13StoreWithCastILi1EEEEEviS6_T0_T2_T3_T4_T5_:
.text._ZN2at6native27unrolled_elementwise_kernelIZNS0_50_GLOBAL__N__2680c7bb_12_PowKernel_cu_7dd49032_300322pow_scalar_tensor_implIiEEvRNS_18TensorIteratorBaseET_EUliE_St5arrayIPcLm2EELi4E23TrivialOffsetCalculatorILi1EjESC_NS0_6memory12LoadWithCastILi1EEENSD_13StoreWithCastILi1EEEEEviS6_T0_T2_T3_T4_T5_:
        /* <DEDUP_REMOVED lines=33> */
.L_x_63052:
[----:B------:R3:W5:Y:S01]  /*0210*/  LDG.E.U8 R27, desc[UR36][R4.64] ;  /* 0x00000024041b7981 */ /* 0x000762000c1e1100 */
[----:B------:R-:W-:Y:S05]  /*0220*/  BRA `(.L_x_63054) ;  /* 0x0000000c00307947 */ /* 0x000fea0003800000 */
.L_x_63051:
        /* <DEDUP_REMOVED lines=8> */
.L_x_63056:
[----:B------:R1:W5:Y:S01]  /*02b0*/  LDG.E R27, desc[UR36][R4.64] ;  /* 0x00000024041b7981 */ /* 0x000362000c1e1900 */
[----:B------:R-:W-:Y:S05]  /*02c0*/  BRA `(.L_x_63054) ;  /* 0x0000000c00087947 */ /* 0x000fea0003800000 */
.L_x_63055:
[----:B------:R2:W5:Y:S01]  /*02d0*/  LDG.E.S16 R27, desc[UR36][R4.64] ;  /* 0x00000024041b7981 */ /* 0x000562000c1e1700 */
[----:B------:R-:W-:Y:S05]  /*02e0*/  BRA `(.L_x_63054) ;  /* 0x0000000c00007947 */ /* 0x000fea0003800000 */
.L_x_63050:
        /* <DEDUP_REMOVED lines=9> */
.L_x_63058:
[----:B------:R-:W2:Y:S02]  /*0380*/  LDG.E.U16 R4, desc[UR36][R4.64] ;  /* 0x0000002404047981 */ /* 0x000ea4000c1e1500 */
[----:B--2---:R-:W-:-:S06]  /*0390*/  HADD2.F32 R27, -RZ, R4.H0_H0 ;  /* 0x20000004ff1b7230 */ /* 0x004fcc0000004100 */
[----:B------:R-:W0:Y:S01]  /*03a0*/  F2I.FTZ.TRUNC.NTZ R27, R27 ;  /* 0x0000001b001b7305 */ /* 0x000e22000021f100 */
[----:B------:R-:W-:Y:S05]  /*03b0*/  BRA `(.L_x_63054) ;  /* 0x0000000800cc7947 */ /* 0x000fea0003800000 */
.L_x_63057:
        /* <DEDUP_REMOVED lines=9> */
.L_x_63060:
[----:B------:R-:W2:Y:S02]  /*0450*/  LDG.E.U16 R4, desc[UR36][R4.64] ;  /* 0x0000002404047981 */ /* 0x000ea4000c1e1500 */
[----:B--2---:R-:W-:-:S06]  /*0460*/  HADD2.F32 R27, -RZ, R4.H0_H0 ;  /* 0x20000004ff1b7230 */ /* 0x004fcc0000004100 */
[----:B------:R-:W0:Y:S01]  /*0470*/  F2I.FTZ.TRUNC.NTZ R27, R27 ;  /* 0x0000001b001b7305 */ /* 0x000e22000021f100 */
[----:B------:R-:W-:Y:S05]  /*0480*/  BRA `(.L_x_63054) ;  /* 0x0000000800987947 */ /* 0x000fea0003800000 */
.L_x_63059:
[----:B------:R-:W2:Y:S02]  /*0490*/  LDG.E.64 R4, desc[UR36][R4.64] ;  /* 0x0000002404047981 */ /* 0x000ea4000c1e1b00 */
[----:B--2---:R0:W1:Y:S01]  /*04a0*/  F2I.F64.TRUNC R27, R4 ;  /* 0x00000004001b7311 */ /* 0x004062000030d100 */
[----:B------:R-:W-:Y:S05]  /*04b0*/  BRA `(.L_x_63054) ;  /* 0x00000008008c7947 */ /* 0x000fea0003800000 */
.L_x_63049:
        /* <DEDUP_REMOVED lines=12> */
.L_x_63063:
[----:B------:R-:W2:Y:S02]  /*0580*/  LDG.E.64 R4, desc[UR36][R4.64] ;  /* 0x0000002404047981 */ /* 0x000ea4000c1e1b00 */
[----:B--2---:R0:W1:Y:S01]  /*0590*/  F2I.F64.TRUNC R27, R4 ;  /* 0x00000004001b7311 */ /* 0x004062000030d100 */
[----:B------:R-:W-:Y:S05]  /*05a0*/  BRA `(.L_x_63054) ;  /* 0x0000000800507947 */ /* 0x000fea0003800000 */
.L_x_63062:
        /* <DEDUP_REMOVED lines=26> */
.L_x_63065:
        /* <DEDUP_REMOVED lines=14> */
.L_x_63064:
[----:B------:R-:W2:Y:S02]  /*0830*/  LDG.E.U16 R27, desc[UR36][R4.64] ;  /* 0x00000024041b7981 */ /* 0x000ea4000c1e1500 */
[----:B--2---:R-:W-:-:S06]  /*0840*/  IMAD.U32 R27, R27, 0x10000, RZ ;  /* 0x000100001b1b7824 */ /* 0x004fcc00078e00ff */
[----:B------:R-:W0:Y:S01]  /*0850*/  F2I.FTZ.TRUNC.NTZ R27, R27 ;  /* 0x0000001b001b7305 */ /* 0x000e22000021f100 */
[----:B------:R-:W-:Y:S05]  /*0860*/  BRA `(.L_x_63054) ;  /* 0x0000000400a07947 */ /* 0x000fea0003800000 */
.L_x_63061:
        /* <DEDUP_REMOVED lines=10> */
.L_x_63068:
        /* <DEDUP_REMOVED lines=21> */
.L_x_63072:
[----:B------:R-:W-:Y:S05]  /*0a60*/  BSYNC.RECONVERGENT B1 ;  /* 0x0000000000017941 */ /* 0x000fea0003800200 */
.L_x_63071:
[----:B------:R-:W-:Y:S01]  /*0a70*/  IMAD.SHL.U32 R0, R0, 0x100000, RZ ;  /* 0x0010000000007824 */ /* 0x000fe200078e00ff */
[----:B------:R-:W-:-:S04]  /*0a80*/  LEA R3, R3, 0x3b800000, 0x17 ;  /* 0x3b80000003037811 */ /* 0x000fc800078eb8ff */
[----:B------:R-:W-:-:S07]  /*0a90*/  LOP3.LUT R27, R3, R0, R27, 0xfe, !PT ;  /* 0x00000000031b7212 */ /* 0x000fce00078efe1b */
.L_x_63070:
[----:B------:R-:W-:Y:S05]  /*0aa0*/  BSYNC.RECONVERGENT B0 ;  /* 0x0000000000007941 */ /* 0x000fea0003800200 */
.L_x_63069:
[----:B------:R-:W0:Y:S01]  /*0ab0*/  F2I.FTZ.TRUNC.NTZ R27, R27 ;  /* 0x0000001b001b7305 */ /* 0x000e22000021f100 */
[----:B------:R-:W-:Y:S05]  /*0ac0*/  BRA `(.L_x_63054) ;  /* 0x0000000400087947 */ /* 0x000fea0003800000 */
.L_x_63067:
        /* <DEDUP_REMOVED lines=21> */
.L_x_63076:
[----:B------:R-:W-:Y:S05]  /*0c20*/  BSYNC.RECONVERGENT B1 ;  /* 0x0000000000017941 */ /* 0x000fea0003800200 */
.L_x_63075:
[----:B------:R-:W-:Y:S01]  /*0c30*/  IMAD.SHL.U32 R0, R0, 0x200000, RZ ;  /* 0x0020000000007824 */ /* 0x000fe200078e00ff */
[----:B------:R-:W-:-:S04]  /*0c40*/  LEA R3, R3, 0x37800000, 0x17 ;  /* 0x3780000003037811 */ /* 0x000fc800078eb8ff */
[----:B------:R-:W-:-:S07]  /*0c50*/  LOP3.LUT R27, R3, R0, R27, 0xfe, !PT ;  /* 0x00000000031b7212 */ /* 0x000fce00078efe1b */
.L_x_63074:
[----:B------:R-:W-:Y:S05]  /*0c60*/  BSYNC.RECONVERGENT B0 ;  /* 0x0000000000007941 */ /* 0x000fea0003800200 */
.L_x_63073:
[----:B------:R-:W0:Y:S01]  /*0c70*/  F2I.FTZ.TRUNC.NTZ R27, R27 ;  /* 0x0000001b001b7305 */ /* 0x000e22000021f100 */
[----:B------:R-:W-:Y:S05]  /*0c80*/  BRA `(.L_x_63054) ;  /* 0x0000000000987947 */ /* 0x000fea0003800000 */
.L_x_63066:
[----:B------:R-:W-:-:S09]  /*0c90*/  UISETP.NE.AND UP0, UPT, UR4, 0x1c, UPT ;  /* 0x0000001c0400788c */ /* 0x000fd2000bf05270 */
[----:B------:R-:W-:Y:S05]  /*0ca0*/  BRA.U !UP0, `(.L_x_63077) ;  /* 0x00000001088c7547 */ /* 0x000fea000b800000 */
[----:B------:R-:W-:-:S09]  /*0cb0*/  UISETP.NE.AND UP0, UPT, UR4, 0x1d, UPT ;  /* 0x0000001d0400788c */ /* 0x000fd2000bf05270 */
[----:B------:R-:W-:Y:S05]  /*0cc0*/  BRA.U !UP0, `(.L_x_63078) ;  /* 0x00000001087c7547 */ /* 0x000fea000b800000 */
[----:B------:R-:W-:-:S09]  /*0cd0*/  UISETP.NE.AND UP0, UPT, UR4, 0x2c, UPT ;  /* 0x0000002c0400788c */ /* 0x000fd2000bf05270 */
[----:B------:R-:W-:Y:S05]  /*0ce0*/  BRA.U !UP0, `(.L_x_63079) ;  /* 0x0000000108487547 */ /* 0x000fea000b800000 */
.L_x_63053:
        /* <DEDUP_REMOVED lines=16> */
.L_x_63080:
[----:B------:R-:W-:Y:S01]  /*0df0*/  IMAD.MOV.U32 R27, RZ, RZ, RZ ;  /* 0x000000ffff1b7224 */ /* 0x000fe200078e00ff */
[----:B------:R-:W-:Y:S06]  /*0e00*/  BRA `(.L_x_63054) ;  /* 0x0000000000387947 */ /* 0x000fec0003800000 */
.L_x_63079:
        /* <DEDUP_REMOVED lines=8> */
.L_x_63082:
[----:B------:R-:W-:Y:S05]  /*0e90*/  BSYNC.RECONVERGENT B0 ;  /* 0x0000000000007941 */ /* 0x000fea0003800200 */
.L_x_63081:
[----:B------:R-:W0:Y:S01]  /*0ea0*/  F2I.FTZ.TRUNC.NTZ R27, R27 ;  /* 0x0000001b001b7305 */ /* 0x000e22000021f100 */
[----:B------:R-:W-:Y:S05]  /*0eb0*/  BRA `(.L_x_63054) ;  /* 0x00000000000c7947 */ /* 0x000fea0003800000 */
.L_x_63078:
[----:B------:R0:W5:Y:S01]  /*0ec0*/  LDG.E R27, desc[UR36][R4.64] ;  /* 0x00000024041b7981 */ /* 0x000162000c1e1900 */
[----:B------:R-:W-:Y:S05]  /*0ed0*/  BRA `(.L_x_63054) ;  /* 0x0000000000047947 */ /* 0x000fea0003800000 */
.L_x_63077:
[----:B------:R0:W5:Y:S02]  /*0ee0*/  LDG.E R27, desc[UR36][R4.64] ;  /* 0x00000024041b7981 */ /* 0x000164000c1e1900 */
.L_x_63054:
[----:B------:R-:W-:-:S07]  /*0ef0*/  VIADD R29, R17, 0x80 ;  /* 0x00000080111d7836 */ /* 0x000fce0000000000 */
.L_x_63048:
[----:B------:R-:W-:Y:S05]  /*0f00*/  BSYNC.RECONVERGENT B6 ;  /* 0x0000000000067941 */ /* 0x000fea0003800200 */
.L_x_63047:
        /* <DEDUP_REMOVED lines=23> */
.L_x_63088:
[----:B------:R0:W5:Y:S01]  /*1080*/  LDG.E.U8 R25, desc[UR36][R4.64] ;  /* 0x0000002404197981 */ /* 0x000162000c1e1100 */
[----:B------:R-:W-:Y:S05]  /*1090*/  BRA `(.L_x_63090) ;  /* 0x0000000c00307947 */ /* 0x000fea0003800000 */
.L_x_63087:
        /* <DEDUP_REMOVED lines=8> */
.L_x_63092:
[----:B------:R0:W5:Y:S01]  /*1120*/  LDG.E R25, desc[UR36][R4.64] ;  /* 0x0000002404197981 */ /* 0x000162000c1e1900 */
[----:B------:R-:W-:Y:S05]  /*1130*/  BRA `(.L_x_63090) ;  /* 0x0000000c00087947 */ /* 0x000fea0003800000 */
.L_x_63091:
[----:B------:R0:W5:Y:S01]  /*1140*/  LDG.E.S16 R25, desc[UR36][R4.64] ;  /* 0x0000002404197981 */ /* 0x000162000c1e1700 */
[----:B------:R-:W-:Y:S05]  /*1150*/  BRA `(.L_x_63090) ;  /* 0x0000000c00007947 */ /* 0x000fea0003800000 */
.L_x_63086:
        /* <DEDUP_REMOVED lines=9> */
.L_x_63094:
[----:B------:R-:W2:Y:S02]  /*11f0*/  LDG.E.U16 R4, desc[UR36][R4.64] ;  /* 0x0000002404047981 */ /* 0x000ea4000c1e1500 */
[----:B--2---:R-:W-:-:S06]  /*1200*/  HADD2.F32 R25, -RZ, R4.H0_H0 ;  /* 0x20000004ff197230 */ /* 0x004fcc0000004100 */
[----:B------:R-:W0:Y:S01]  /*1210*/  F2I.FTZ.TRUNC.NTZ R25, R25 ;  /* 0x0000001900197305 */ /* 0x000e22000021f100 */
[----:B------:R-:W-:Y:S05]  /*1220*/  BRA `(.L_x_63090) ;  /* 0x0000000800cc7947 */ /* 0x000fea0003800000 */
.L_x_63093:
        /* <DEDUP_REMOVED lines=9> */
.L_x_63096:
[----:B------:R-:W2:Y:S02]  /*12c0*/  LDG.E.U16 R4, desc[UR36][R4.64] ;  /* 0x0000002404047981 */ /* 0x000ea4000c1e1500 */
[----:B--2---:R-:W-:-:S06]  /*12d0*/  HADD2.F32 R25, -RZ, R4.H0_H0 ;  /* 0x20000004ff197230 */ /* 0x004fcc0000004100 */
[----:B------:R-:W0:Y:S01]  /*12e0*/  F2I.FTZ.TRUNC.NTZ R25, R25 ;  /* 0x0000001900197305 */ /* 0x000e22000021f100 */
[----:B------:R-:W-:Y:S05]  /*12f0*/  BRA `(.L_x_63090) ;  /* 0x0000000800987947 */ /* 0x000fea0003800000 */
.L_x_63095:
[----:B------:R-:W2:Y:S02]  /*1300*/  LDG.E.64 R4, desc[UR36][R4.64] ;  /* 0x0000002404047981 */ /* 0x000ea4000c1e1b00 */
[----:B--2---:R0:W1:Y:S01]  /*1310*/  F2I.F64.TRUNC R25, R4 ;  /* 0x0000000400197311 */ /* 0x004062000030d100 */
[----:B------:R-:W-:Y:S05]  /*1320*/  BRA `(.L_x_63090) ;  /* 0x00000008008c7947 */ /* 0x000fea0003800000 */
.L_x_63085:
        /* <DEDUP_REMOVED lines=12> */
.L_x_63099:
[----:B------:R-:W2:Y:S02]  /*13f0*/  LDG.E.64 R4, desc[UR36][R4.64] ;  /* 0x0000002404047981 */ /* 0x000ea4000c1e1b00 */
[----:B--2---:R0:W1:Y:S01]  /*1400*/  F2I.F64.TRUNC R25, R4 ;  /* 0x0000000400197311 */ /* 0x004062000030d100 */
[----:B------:R-:W-:Y:S05]  /*1410*/  BRA `(.L_x_63090) ;  /* 0x0000000800507947 */ /* 0x000fea0003800000 */
.L_x_63098:
        /* <DEDUP_REMOVED lines=26> */
.L_x_63101:
        /* <DEDUP_REMOVED lines=14> */
.L_x_63100:
[----:B------:R-:W2:Y:S02]  /*16a0*/  LDG.E.U16 R25, desc[UR36][R4.64] ;  /* 0x0000002404197981 */ /* 0x000ea4000c1e1500 */
[----:B--2---:R-:W-:-:S06]  /*16b0*/  IMAD.U32 R25, R25, 0x10000, RZ ;  /* 0x0001000019197824 */ /* 0x004fcc00078e00ff */
[----:B------:R-:W4:Y:S01]  /*16c0*/  F2I.FTZ.TRUNC.NTZ R25, R25 ;  /* 0x0000001900197305 */ /* 0x000f22000021f100 */
[----:B------:R-:W-:Y:S05]  /*16d0*/  BRA `(.L_x_63090) ;  /* 0x0000000400a07947 */ /* 0x000fea0003800000 */
.L_x_63097:
        /* <DEDUP_REMOVED lines=10> */
.L_x_63104:
        /* <DEDUP_REMOVED lines=21> */
.L_x_63108:
[----:B------:R-:W-:Y:S05]  /*18d0*/  BSYNC.RECONVERGENT B1 ;  /* 0x0000000000017941 */ /* 0x000fea0003800200 */
.L_x_63107:
[----:B------:R-:W-:Y:S01]  /*18e0*/  IMAD.SHL.U32 R0, R0, 0x100000, RZ ;  /* 0x0010000000007824 */ /* 0x000fe200078e00ff */
[----:B------:R-:W-:-:S04]  /*18f0*/  LEA R3, R3, 0x3b800000, 0x17 ;  /* 0x3b80000003037811 */ /* 0x000fc800078eb8ff */
[----:B------:R-:W-:-:S07]  /*1900*/  LOP3.LUT R25, R3, R0, R25, 0xfe, !PT ;  /* 0x0000000003197212 */ /* 0x000fce00078efe19 */
.L_x_63106:
[----:B------:R-:W-:Y:S05]  /*1910*/  BSYNC.RECONVERGENT B0 ;  /* 0x0000000000007941 */ /* 0x000fea0003800200 */
.L_x_63105:
[----:B------:R-:W0:Y:S01]  /*1920*/  F2I.FTZ.TRUNC.NTZ R25, R25 ;  /* 0x0000001900197305 */ /* 0x000e22000021f100 */
[----:B------:R-:W-:Y:S05]  /*1930*/  BRA `(.L_x_63090) ;  /* 0x0000000400087947 */ /* 0x000fea0003800000 */
.L_x_63103:
        /* <DEDUP_REMOVED lines=21> */
.L_x_63112:
[----:B------:R-:W-:Y:S05]  /*1a90*/  BSYNC.RECONVERGENT B1 ;  /* 0x0000000000017941 */ /* 0x000fea0003800200 */
.L_x_63111:
[----:B------:R-:W-:Y:S01]  /*1aa0*/  IMAD.SHL.U32 R0, R0, 0x200000, RZ ;  /* 0x0020000000007824 */ /* 0x000fe200078e00ff */
[----:B------:R-:W-:-:S04]  /*1ab0*/  LEA R3, R3, 0x37800000, 0x17 ;  /* 0x3780000003037811 */ /* 0x000fc800078eb8ff */
[----:B------:R-:W-:-:S07]  /*1ac0*/  LOP3.LUT R25, R3, R0, R25, 0xfe, !PT ;  /* 0x0000000003197212 */ /* 0x000fce00078efe19 */
.L_x_63110:
[----:B------:R-:W-:Y:S05]  /*1ad0*/  BSYNC.RECONVERGENT B0 ;  /* 0x0000000000007941 */ /* 0x000fea0003800200 */
.L_x_63109:
[----:B------:R-:W0:Y:S01]  /*1ae0*/  F2I.FTZ.TRUNC.NTZ R25, R25 ;  /* 0x0000001900197305 */ /* 0x000e22000021f100 */
[----:B------:R-:W-:Y:S05]  /*1af0*/  BRA `(.L_x_63090) ;  /* 0x0000000000987947 */ /* 0x000fea0003800000 */
.L_x_63102:
        /* <DEDUP_REMOVED lines=14> */
.L_x_63116:
[----:B------:R-:W-:Y:S05]  /*1be0*/  BSYNC.RECONVERGENT B0 ;  /* 0x0000000000007941 */ /* 0x000fea0003800200 */
.L_x_63115:
[----:B------:R-:W0:Y:S01]  /*1bf0*/  F2I.FTZ.TRUNC.NTZ R25, R25 ;  /* 0x0000001900197305 */ /* 0x000e22000021f100 */
[----:B------:R-:W-:Y:S05]  /*1c00*/  BRA `(.L_x_63090) ;  /* 0x0000000000547947 */ /* 0x000fea0003800000 */
.L_x_63089:
        /* <DEDUP_REMOVED lines=16> */
.L_x_63117:
[----:B------:R-:W-:Y:S01]  /*1d10*/  IMAD.MOV.U32 R25, RZ, RZ, RZ ;  /* 0x000000ffff197224 */ /* 0x000fe200078e00ff */
[----:B------:R-:W-:Y:S06]  /*1d20*/  BRA `(.L_x_63090) ;  /* 0x00000000000c7947 */ /* 0x000fec0003800000 */
.L_x_63114:
[----:B------:R0:W5:Y:S01]  /*1d30*/  LDG.E R25, desc[UR36][R4.64] ;  /* 0x0000002404197981 */ /* 0x000162000c1e1900 */
[----:B------:R-:W-:Y:S05]  /*1d40*/  BRA `(.L_x_63090) ;  /* 0x0000000000047947 */ /* 0x000fea0003800000 */
.L_x_63113:
[----:B------:R0:W5:Y:S02]  /*1d50*/  LDG.E R25, desc[UR36][R4.64] ;  /* 0x0000002404197981 */ /* 0x000164000c1e1900 */
.L_x_63090:
[----:B------:R-:W-:-:S07]  /*1d60*/  VIADD R29, R29, 0x80 ;  /* 0x000000801d1d7836 */ /* 0x000fce0000000000 */
.L_x_63084:
[----:B------:R-:W-:Y:S05]  /*1d70*/  BSYNC.RECONVERGENT B6 ;  /* 0x0000000000067941 */ /* 0x000fea0003800200 */
.L_x_63083:
        /* <DEDUP_REMOVED lines=23> */
.L_x_63123:
[----:B------:R0:W5:Y:S01]  /*1ef0*/  LDG.E.U8 R23, desc[UR36][R4.64] ;  /* 0x0000002404177981 */ /* 0x000162000c1e1100 */
[----:B------:R-:W-:Y:S05]  /*1f00*/  BRA `(.L_x_63125) ;  /* 0x0000000c00307947 */ /* 0x000fea0003800000 */
.L_x_63122:
        /* <DEDUP_REMOVED lines=8> */
.L_x_63127:
[----:B------:R0:W5:Y:S01]  /*1f90*/  LDG.E R23, desc[UR36][R4.64] ;  /* 0x0000002404177981 */ /* 0x000162000c1e1900 */
[----:B------:R-:W-:Y:S05]  /*1fa0*/  BRA `(.L_x_63125) ;  /* 0x0000000c00087947 */ /* 0x000fea0003800000 */
.L_x_63126:
[----:B------:R0:W5:Y:S01]  /*1fb0*/  LDG.E.S16 R23, desc[UR36][R4.64] ;  /* 0x0000002404177981 */ /* 0x000162000c1e1700 */
[----:B------:R-:W-:Y:S05]  /*1fc0*/  BRA `(.L_x_63125) ;  /* 0x0000000c00007947 */ /* 0x000fea0003800000 */
.L_x_63121:
        /* <DEDUP_REMOVED lines=9> */
.L_x_63129:
[----:B------:R-:W2:Y:S02]  /*2060*/  LDG.E.U16 R4, desc[UR36][R4.64] ;  /* 0x0000002404047981 */ /* 0x000ea4000c1e1500 */
[----:B--2---:R-:W-:-:S06]  /*2070*/  HADD2.F32 R23, -RZ, R4.H0_H0 ;  /* 0x20000004ff177230 */ /* 0x004fcc0000004100 */
[----:B------:R-:W0:Y:S01]  /*2080*/  F2I.FTZ.TRUNC.NTZ R23, R23 ;  /* 0x0000001700177305 */ /* 0x000e22000021f100 */
[----:B------:R-:W-:Y:S05]  /*2090*/  BRA `(.L_x_63125) ;  /* 0x0000000800cc7947 */ /* 0x000fea0003800000 */
.L_x_63128:
        /* <DEDUP_REMOVED lines=9> */
.L_x_63131:
[----:B------:R-:W2:Y:S02]  /*2130*/  LDG.E.U16 R4, desc[UR36][R4.64] ;  /* 0x0000002404047981 */ /* 0x000ea4000c1e1500 */
[----:B--2---:R-:W-:-:S06]  /*2140*/  HADD2.F32 R23, -RZ, R4.H0_H0 ;  /* 0x20000004ff177230 */ /* 0x004fcc0000004100 */
[----:B------:R-:W0:Y:S01]  /*2150*/  F2I.FTZ.TRUNC.NTZ R23, R23 ;  /* 0x0000001700177305 */ /* 0x000e22000021f100 */
[----:B------:R-:W-:Y:S05]  /*2160*/  BRA `(.L_x_63125) ;  /* 0x0000000800987947 */ /* 0x000fea0003800000 */
.L_x_63130:
[----:B------:R-:W2:Y:S02]  /*2170*/  LDG.E.64 R4, desc[UR36][R4.64] ;  /* 0x0000002404047981 */ /* 0x000ea4000c1e1b00 */
[----:B--2---:R0:W1:Y:S01]  /*2180*/  F2I.F64.TRUNC R23, R4 ;  /* 0x0000000400177311 */ /* 0x004062000030d100 */
[----:B------:R-:W-:Y:S05]  /*2190*/  BRA `(.L_x_63125) ;  /* 0x00000008008c7947 */ /* 0x000fea0003800000 */
.L_x_63120:
        /* <DEDUP_REMOVED lines=12> */
.L_x_63134:
[----:B------:R-:W2:Y:S02]  /*2260*/  LDG.E.64 R4, desc[UR36][R4.64] ;  /* 0x0000002404047981 */ /* 0x000ea4000c1e1b00 */
[----:B--2---:R0:W1:Y:S01]  /*2270*/  F2I.F64.TRUNC R23, R4 ;  /* 0x0000000400177311 */ /* 0x004062000030d100 */
[----:B------:R-:W-:Y:S05]  /*2280*/  BRA `(.L_x_63125) ;  /* 0x0000000800507947 */ /* 0x000fea0003800000 */
.L_x_63133:
        /* <DEDUP_REMOVED lines=26> */
.L_x_63136:
        /* <DEDUP_REMOVED lines=14> */
.L_x_63135:
[----:B------:R-:W2:Y:S02]  /*2510*/  LDG.E.U16 R23, desc[UR36][R4.64] ;  /* 0x0000002404177981 */ /* 0x000ea4000c1e1500 */
[----:B--2---:R-:W-:-:S06]  /*2520*/  IMAD.U32 R23, R23, 0x10000, RZ ;  /* 0x0001000017177824 */ /* 0x004fcc00078e00ff */
[----:B------:R-:W0:Y:S01]  /*2530*/  F2I.FTZ.TRUNC.NTZ R23, R23 ;  /* 0x0000001700177305 */ /* 0x000e22000021f100 */
[----:B------:R-:W-:Y:S05]  /*2540*/  BRA `(.L_x_63125) ;  /* 0x0000000400a07947 */ /* 0x000fea0003800000 */
.L_x_63132:
        /* <DEDUP_REMOVED lines=10> */
.L_x_63139:
        /* <DEDUP_REMOVED lines=21> */
.L_x_63143:
[----:B------:R-:W-:Y:S05]  /*2740*/  BSYNC.RECONVERGENT B1 ;  /* 0x0000000000017941 */ /* 0x000fea0003800200 */
.L_x_63142:
[----:B------:R-:W-:Y:S01]  /*2750*/  IMAD.SHL.U32 R0, R0, 0x100000, RZ ;  /* 0x0010000000007824 */ /* 0x000fe200078e00ff */
[----:B------:R-:W-:-:S04]  /*2760*/  LEA R3, R3, 0x3b800000, 0x17 ;  /* 0x3b80000003037811 */ /* 0x000fc800078eb8ff */
[----:B------:R-:W-:-:S07]  /*2770*/  LOP3.LUT R23, R3, R0, R23, 0xfe, !PT ;  /* 0x0000000003177212 */ /* 0x000fce00078efe17 */
.L_x_63141:
[----:B------:R-:W-:Y:S05]  /*2780*/  BSYNC.RECONVERGENT B0 ;  /* 0x0000000000007941 */ /* 0x000fea0003800200 */
.L_x_63140:
[----:B------:R-:W1:Y:S01]  /*2790*/  F2I.FTZ.TRUNC.NTZ R23, R23 ;  /* 0x0000001700177305 */ /* 0x000e62000021f100 */
[----:B------:R-:W-:Y:S05]  /*27a0*/  BRA `(.L_x_63125) ;  /* 0x0000000400087947 */ /* 0x000fea0003800000 */
.L_x_63138:
        /* <DEDUP_REMOVED lines=21> */
.L_x_63147:
[----:B------:R-:W-:Y:S05]  /*2900*/  BSYNC.RECONVERGENT B1 ;  /* 0x0000000000017941 */ /* 0x000fea0003800200 */
.L_x_63146:
[----:B------:R-:W-:Y:S01]  /*2910*/  IMAD.SHL.U32 R0, R0, 0x200000, RZ ;  /* 0x0020000000007824 */ /* 0x000fe200078e00ff */
[----:B------:R-:W-:-:S04]  /*2920*/  LEA R3, R3, 0x37800000, 0x17 ;  /* 0x3780000003037811 */ /* 0x000fc800078eb8ff */
[----:B------:R-:W-:-:S07]  /*2930*/  LOP3.LUT R23, R3, R0, R23, 0xfe, !PT ;  /* 0x0000000003177212 */ /* 0x000fce00078efe17 */
.L_x_63145:
[----:B------:R-:W-:Y:S05]  /*2940*/  BSYNC.RECONVERGENT B0 ;  /* 0x0000000000007941 */ /* 0x000fea0003800200 */
.L_x_63144:
[----:B------:R-:W2:Y:S01]  /*2950*/  F2I.FTZ.TRUNC.NTZ R23, R23 ;  /* 0x0000001700177305 */ /* 0x000ea2000021f100 */
[----:B------:R-:W-:Y:S05]  /*2960*/  BRA `(.L_x_63125) ;  /* 0x0000000000987947 */ /* 0x000fea0003800000 */
.L_x_63137:
        /* <DEDUP_REMOVED lines=14> */
.L_x_63151:
[----:B------:R-:W-:Y:S05]  /*2a50*/  BSYNC.RECONVERGENT B0 ;  /* 0x0000000000007941 */ /* 0x000fea0003800200 */
.L_x_63150:
[----:B------:R-:W4:Y:S01]  /*2a60*/  F2I.FTZ.TRUNC.NTZ R23, R23 ;  /* 0x0000001700177305 */ /* 0x000f22000021f100 */
[----:B------:R-:W-:Y:S05]  /*2a70*/  BRA `(.L_x_63125) ;  /* 0x0000000000547947 */ /* 0x000fea0003800000 */
.L_x_63124:
        /* <DEDUP_REMOVED lines=16> */
.L_x_63152:
[----:B------:R-:W-:Y:S01]  /*2b80*/  IMAD.MOV.U32 R23, RZ, RZ, RZ ;  /* 0x000000ffff177224 */ /* 0x000fe200078e00ff */
[----:B------:R-:W-:Y:S06]  /*2b90*/  BRA `(.L_x_63125) ;  /* 0x00000000000c7947 */ /* 0x000fec0003800000 */
.L_x_63149:
[----:B------:R0:W5:Y:S01]  /*2ba0*/  LDG.E R23, desc[UR36][R4.64] ;  /* 0x0000002404177981 */ /* 0x000162000c1e1900 */
[----:B------:R-:W-:Y:S05]  /*2bb0*/  BRA `(.L_x_63125) ;  /* 0x0000000000047947 */ /* 0x000fea0003800000 */
.L_x_63148:
[----:B------:R3:W5:Y:S02]  /*2bc0*/  LDG.E R23, desc[UR36][R4.64] ;  /* 0x0000002404177981 */ /* 0x000764000c1e1900 */
.L_x_63125:
[----:B------:R-:W-:-:S07]  /*2bd0*/  VIADD R29, R29, 0x80 ;  /* 0x000000801d1d7836 */ /* 0x000fce0000000000 */
.L_x_63119:
[----:B------:R-:W-:Y:S05]  /*2be0*/  BSYNC.RECONVERGENT B6 ;  /* 0x0000000000067941 */ /* 0x000fea0003800200 */
.L_x_63118:
        /* <DEDUP_REMOVED lines=23> */
.L_x_63158:
[----:B------:R0:W5:Y:S01]  /*2d60*/  LDG.E.U8 R19, desc[UR36][R4.64] ;  /* 0x0000002404137981 */ /* 0x000162000c1e1100 */
[----:B------:R-:W-:Y:S05]  /*2d70*/  BRA `(.L_x_63154) ;  /* 0x0000000c002c7947 */ /* 0x000fea0003800000 */
.L_x_63157:
        /* <DEDUP_REMOVED lines=8> */
.L_x_63161:
[----:B------:R0:W5:Y:S01]  /*2e00*/  LDG.E R19, desc[UR36][R4.64] ;  /* 0x0000002404137981 */ /* 0x000162000c1e1900 */
[----:B------:R-:W-:Y:S05]  /*2e10*/  BRA `(.L_x_63154) ;  /* 0x0000000c00047947 */ /* 0x000fea0003800000 */
.L_x_63160:
[----:B------:R0:W5:Y:S01]  /*2e20*/  LDG.E.S16 R19, desc[UR36][R4.64] ;  /* 0x0000002404137981 */ /* 0x000162000c1e1700 */
[----:B------:R-:W-:Y:S05]  /*2e30*/  BRA `(.L_x_63154) ;  /* 0x0000000800fc7947 */ /* 0x000fea0003800000 */
.L_x_63156:
        /* <DEDUP_REMOVED lines=9> */
.L_x_63163:
[----:B------:R-:W2:Y:S02]  /*2ed0*/  LDG.E.U16 R4, desc[UR36][R4.64] ;  /* 0x0000002404047981 */ /* 0x000ea4000c1e1500 */
[----:B--2---:R-:W-:-:S06]  /*2ee0*/  HADD2.F32 R19, -RZ, R4.H0_H0 ;  /* 0x20000004ff137230 */ /* 0x004fcc0000004100 */
[----:B------:R-:W0:Y:S01]  /*2ef0*/  F2I.FTZ.TRUNC.NTZ R19, R19 ;  /* 0x0000001300137305 */ /* 0x000e22000021f100 */
[----:B------:R-:W-:Y:S05]  /*2f00*/  BRA `(.L_x_63154) ;  /* 0x0000000800c87947 */ /* 0x000fea0003800000 */
.L_x_63162:
        /* <DEDUP_REMOVED lines=9> */
.L_x_63165:
[----:B------:R-:W2:Y:S02]  /*2fa0*/  LDG.E.U16 R4, desc[UR36][R4.64] ;  /* 0x0000002404047981 */ /* 0x000ea4000c1e1500 */
[----:B--2---:R-:W-:-:S06]  /*2fb0*/  HADD2.F32 R19, -RZ, R4.H0_H0 ;  /* 0x20000004ff137230 */ /* 0x004fcc0000004100 */
[----:B------:R-:W0:Y:S01]  /*2fc0*/  F2I.FTZ.TRUNC.NTZ R19, R19 ;  /* 0x0000001300137305 */ /* 0x000e22000021f100 */
[----:B------:R-:W-:Y:S05]  /*2fd0*/  BRA `(.L_x_63154) ;  /* 0x0000000800947947 */ /* 0x000fea0003800000 */
.L_x_63164:
[----:B------:R-:W2:Y:S02]  /*2fe0*/  LDG.E.64 R4, desc[UR36][R4.64] ;  /* 0x0000002404047981 */ /* 0x000ea4000c1e1b00 */
[----:B--2---:R0:W1:Y:S01]  /*2ff0*/  F2I.F64.TRUNC R19, R4 ;  /* 0x0000000400137311 */ /* 0x004062000030d100 */
[----:B------:R-:W-:Y:S05]  /*3000*/  BRA `(.L_x_63154) ;  /* 0x0000000800887947 */ /* 0x000fea0003800000 */
.L_x_63155:
        /* <DEDUP_REMOVED lines=12> */
.L_x_63168:
[----:B------:R-:W2:Y:S02]  /*30d0*/  LDG.E.64 R4, desc[UR36][R4.64] ;  /* 0x0000002404047981 */ /* 0x000ea4000c1e1b00 */
[----:B--2---:R0:W1:Y:S01]  /*30e0*/  F2I.F64.TRUNC R19, R4 ;  /* 0x0000000400137311 */ /* 0x004062000030d100 */
[----:B------:R-:W-:Y:S05]  /*30f0*/  BRA `(.L_x_63154) ;  /* 0x00000008004c7947 */ /* 0x000fea0003800000 */
.L_x_63167:
        /* <DEDUP_REMOVED lines=26> */
.L_x_63170:
        /* <DEDUP_REMOVED lines=14> */
.L_x_63169:
[----:B------:R-:W2:Y:S02]  /*3380*/  LDG.E.U16 R19, desc[UR36][R4.64] ;  /* 0x0000002404137981 */ /* 0x000ea4000c1e1500 */
[----:B--2---:R-:W-:-:S06]  /*3390*/  IMAD.U32 R19, R19, 0x10000, RZ ;  /* 0x0001000013137824 */ /* 0x004fcc00078e00ff */
[----:B------:R-:W0:Y:S01]  /*33a0*/  F2I.FTZ.TRUNC.NTZ R19, R19 ;  /* 0x0000001300137305 */ /* 0x000e22000021f100 */
[----:B------:R-:W-:Y:S05]  /*33b0*/  BRA `(.L_x_63154) ;  /* 0x00000004009c7947 */ /* 0x000fea0003800000 */
.L_x_63166:
        /* <DEDUP_REMOVED lines=10> */
.L_x_63173:
        /* <DEDUP_REMOVED lines=21> */
.L_x_63177:
[----:B------:R-:W-:Y:S05]  /*35b0*/  BSYNC.RECONVERGENT B1 ;  /* 0x0000000000017941 */ /* 0x000fea0003800200 */
.L_x_63176:
[----:B------:R-:W-:Y:S01]  /*35c0*/  IMAD.SHL.U32 R0, R0, 0x100000, RZ ;  /* 0x0010000000007824 */ /* 0x000fe200078e00ff */
[----:B------:R-:W-:-:S04]  /*35d0*/  LEA R3, R3, 0x3b800000, 0x17 ;  /* 0x3b80000003037811 */ /* 0x000fc800078eb8ff */
[----:B------:R-:W-:-:S07]  /*35e0*/  LOP3.LUT R19, R3, R0, R19, 0xfe, !PT ;  /* 0x0000000003137212 */ /* 0x000fce00078efe13 */
.L_x_63175:
[----:B------:R-:W-:Y:S05]  /*35f0*/  BSYNC.RECONVERGENT B0 ;  /* 0x0000000000007941 */ /* 0x000fea0003800200 */
.L_x_63174:
[----:B------:R-:W0:Y:S01]  /*3600*/  F2I.FTZ.TRUNC.NTZ R19, R19 ;  /* 0x0000001300137305 */ /* 0x000e22000021f100 */
[----:B------:R-:W-:Y:S05]  /*3610*/  BRA `(.L_x_63154) ;  /* 0x0000000400047947 */ /* 0x000fea0003800000 */
.L_x_63172:
        /* <DEDUP_REMOVED lines=21> */
.L_x_63181:
[----:B------:R-:W-:Y:S05]  /*3770*/  BSYNC.RECONVERGENT B1 ;  /* 0x0000000000017941 */ /* 0x000fea0003800200 */
.L_x_63180:
[----:B------:R-:W-:Y:S01]  /*3780*/  IMAD.SHL.U32 R0, R0, 0x200000, RZ ;  /* 0x0020000000007824 */ /* 0x000fe200078e00ff */
[----:B------:R-:W-:-:S04]  /*3790*/  LEA R3, R3, 0x37800000, 0x17 ;  /* 0x3780000003037811 */ /* 0x000fc800078eb8ff */
[----:B------:R-:W-:-:S07]  /*37a0*/  LOP3.LUT R19, R3, R0, R19, 0xfe, !PT ;  /* 0x0000000003137212 */ /* 0x000fce00078efe13 */
.L_x_63179:
[----:B------:R-:W-:Y:S05]  /*37b0*/  BSYNC.RECONVERGENT B0 ;  /* 0x0000000000007941 */ /* 0x000fea0003800200 */
.L_x_63178:
[----:B------:R-:W0:Y:S01]  /*37c0*/  F2I.FTZ.TRUNC.NTZ R19, R19 ;  /* 0x0000001300137305 */ /* 0x000e22000021f100 */
[----:B------:R-:W-:Y:S05]  /*37d0*/  BRA `(.L_x_63154) ;  /* 0x0000000000947947 */ /* 0x000fea0003800000 */
.L_x_63171:
        /* <DEDUP_REMOVED lines=14> */
.L_x_63185:
[----:B------:R-:W-:Y:S05]  /*38c0*/  BSYNC.RECONVERGENT B0 ;  /* 0x0000000000007941 */ /* 0x000fea0003800200 */
.L_x_63184:
[----:B------:R-:W0:Y:S01]  /*38d0*/  F2I.FTZ.TRUNC.NTZ R19, R19 ;  /* 0x0000001300137305 */ /* 0x000e22000021f100 */
[----:B------:R-:W-:Y:S05]  /*38e0*/  BRA `(.L_x_63154) ;  /* 0x0000000000507947 */ /* 0x000fea0003800000 */
.L_x_63159:
        /* <DEDUP_REMOVED lines=16> */
.L_x_63186:
[----:B------:R-:W-:Y:S05]  /*39f0*/  BRA `(.L_x_63154) ;  /* 0x00000000000c7947 */ /* 0x000fea0003800000 */
.L_x_63183:
[----:B------:R0:W5:Y:S01]  /*3a00*/  LDG.E R19, desc[UR36][R4.64] ;  /* 0x0000002404137981 */ /* 0x000162000c1e1900 */
[----:B------:R-:W-:Y:S05]  /*3a10*/  BRA `(.L_x_63154) ;  /* 0x0000000000047947 */ /* 0x000fea0003800000 */
.L_x_63182:
[----:B------:R0:W5:Y:S02]  /*3a20*/  LDG.E R19, desc[UR36][R4.64] ;  /* 0x0000002404137981 */ /* 0x000164000c1e1900 */
.L_x_63154:
[----:B------:R-:W-:Y:S05]  /*3a30*/  BSYNC.RECONVERGENT B6 ;  /* 0x0000000000067941 */ /* 0x000fea0003800200 */
.L_x_63153:
[----:B------:R-:W2:Y:S01]  /*3a40*/  LDCU UR4, c[0x0][0x388] ;  /* 0x00007100ff0477ac */ /* 0x000ea20008000800 */
[----:B------:R-:W3:Y:S01]  /*3a50*/  LDC R16, c[0x0][0x388] ;  /* 0x0000e200ff107b82 */ /* 0x000ee20000000800 */
[----:B------:R-:W-:Y:S01]  /*3a60*/  BSSY.RECONVERGENT B0, `(.L_x_63187) ;  /* 0x00000da000007945 */ /* 0x000fe20003800200 */
[----:B--2---:R-:W-:Y:S01]  /*3a70*/  UISETP.NE.AND UP0, UPT, UR4, 0x1, UPT ;  /* 0x000000010400788c */ /* 0x004fe2000bf05270 */
        /* <DEDUP_REMOVED lines=16> */
[----:B------:R-:W-:Y:S01]  /*3b80*/  IMAD.MOV.U32 R4, RZ, RZ, 0x1 ;  /* 0x00000001ff047424 */ /* 0x000fe200078e00ff */
[----:B------:R-:W-:-:S04]  /*3b90*/  LOP3.LUT R0, R27, 0x1, RZ, 0xc0, !PT ;  /* 0x000000011b007812 */ /* 0x000fc800078ec0ff */
[----:B------:R-:W-:-:S04]  /*3ba0*/  ISETP.NE.U32.AND P0, PT, R0, 0x1, PT ;  /* 0x000000010000780c */ /* 0x000fc80003f05070 */
[----:B------:R-:W-:-:S03]  /*3bb0*/  SEL R4, R4, 0xffffffff, P0 ;  /* 0xffffffff04047807 */ /* 0x000fc60000000000 */
[----:B------:R-:W-:Y:S06]  /*3bc0*/  @!P1 BRA `(.L_x_63194) ;  /* 0x0000000000289947 */ /* 0x000fec0003800000 */
[----:B------:R-:W-:Y:S01]  /*3bd0*/  SHF.R.U32.HI R0, RZ, 0x1, R27 ;  /* 0x00000001ff007819 */ /* 0x000fe2000001161b */
[----:B------:R-:W-:-:S07]  /*3be0*/  IMAD.MOV.U32 R5, RZ, RZ, 0x1 ;  /* 0x00000001ff057424 */ /* 0x000fce00078e00ff */
.L_x_63195:
        /* <DEDUP_REMOVED lines=8> */
.L_x_63194:
[----:B------:R-:W-:Y:S05]  /*3c70*/  BSYNC.RECONVERGENT B2 ;  /* 0x0000000000027941 */ /* 0x000fea0003800200 */
.L_x_63193:
[----:B------:R-:W-:Y:S05]  /*3c80*/  BRA `(.L_x_63191) ;  /* 0x0000000000107947 */ /* 0x000fea0003800000 */
.L_x_63192:
[----:B------:R-:W-:Y:S01]  /*3c90*/  LOP3.LUT R27, R27, 0x1, RZ, 0xc0, !PT ;  /* 0x000000011b1b7812 */ /* 0x000fe200078ec0ff */
[----:B------:R-:W-:-:S03]  /*3ca0*/  IMAD.MOV.U32 R4, RZ, RZ, 0x1 ;  /* 0x00000001ff047424 */ /* 0x000fc600078e00ff */
[----:B------:R-:W-:-:S04]  /*3cb0*/  ISETP.NE.U32.AND P0, PT, R27, 0x1, PT ;  /* 0x000000011b00780c */ /* 0x000fc80003f05070 */
[----:B------:R-:W-:-:S09]  /*3cc0*/  SEL R4, R4, 0xffffffff, P0 ;  /* 0xffffffff04047807 */ /* 0x000fd20000000000 */
.L_x_63191:
[----:B------:R-:W-:Y:S05]  /*3cd0*/  BSYNC.RECONVERGENT B1 ;  /* 0x0000000000017941 */ /* 0x000fea0003800200 */
.L_x_63190:
        /* <DEDUP_REMOVED lines=18> */
.L_x_63201:
        /* <DEDUP_REMOVED lines=8> */
.L_x_63200:
[----:B------:R-:W-:Y:S05]  /*3e80*/  BSYNC.RECONVERGENT B2 ;  /* 0x0000000000027941 */ /* 0x000fea0003800200 */
.L_x_63199:
[----:B------:R-:W-:Y:S05]  /*3e90*/  BRA `(.L_x_63197) ;  /* 0x0000000000107947 */ /* 0x000fea0003800000 */
.L_x_63198:
[----:B------:R-:W-:Y:S01]  /*3ea0*/  LOP3.LUT R25, R25, 0x1, RZ, 0xc0, !PT ;  /* 0x0000000119197812 */ /* 0x000fe200078ec0ff */
[----:B------:R-:W-:-:S03]  /*3eb0*/  IMAD.MOV.U32 R24, RZ, RZ, 0x1 ;  /* 0x00000001ff187424 */ /* 0x000fc600078e00ff */
[----:B------:R-:W-:-:S04]  /*3ec0*/  ISETP.NE.U32.AND P0, PT, R25, 0x1, PT ;  /* 0x000000011900780c */ /* 0x000fc80003f05070 */
[----:B------:R-:W-:-:S09]  /*3ed0*/  SEL R24, R24, 0xffffffff, P0 ;  /* 0xffffffff18187807 */ /* 0x000fd20000000000 */
.L_x_63197:
[----:B------:R-:W-:Y:S05]  /*3ee0*/  BSYNC.RECONVERGENT B1 ;  /* 0x0000000000017941 */ /* 0x000fea0003800200 */
.L_x_63196:
        /* <DEDUP_REMOVED lines=18> */
.L_x_63207:
        /* <DEDUP_REMOVED lines=8> */
.L_x_63206:
[----:B------:R-:W-:Y:S05]  /*4090*/  BSYNC.RECONVERGENT B2 ;  /* 0x0000000000027941 */ /* 0x000fea0003800200 */
.L_x_63205:
[----:B------:R-:W-:Y:S05]  /*40a0*/  BRA `(.L_x_63203) ;  /* 0x0000000000107947 */ /* 0x000fea0003800000 */
.L_x_63204:
[----:B------:R-:W-:Y:S01]  /*40b0*/  LOP3.LUT R23, R23, 0x1, RZ, 0xc0, !PT ;  /* 0x0000000117177812 */ /* 0x000fe200078ec0ff */
[----:B------:R-:W-:-:S03]  /*40c0*/  IMAD.MOV.U32 R18, RZ, RZ, 0x1 ;  /* 0x00000001ff127424 */ /* 0x000fc600078e00ff */
[----:B------:R-:W-:-:S04]  /*40d0*/  ISETP.NE.U32.AND P0, PT, R23, 0x1, PT ;  /* 0x000000011700780c */ /* 0x000fc80003f05070 */
[----:B------:R-:W-:-:S09]  /*40e0*/  SEL R18, R18, 0xffffffff, P0 ;  /* 0xffffffff12127807 */ /* 0x000fd20000000000 */
.L_x_63203:
[----:B------:R-:W-:Y:S05]  /*40f0*/  BSYNC.RECONVERGENT B1 ;  /* 0x0000000000017941 */ /* 0x000fea0003800200 */
.L_x_63202:
[----:B------:R-:W-:-:S05]  /*4100*/  VIADD R3, R17, 0x180 ;  /* 0x0000018011037836 */ /* 0x000fca0000000000 */
        /* <DEDUP_REMOVED lines=16> */
.L_x_63211:
        /* <DEDUP_REMOVED lines=8> */
.L_x_63210:
[----:B------:R-:W-:Y:S05]  /*4290*/  BSYNC.RECONVERGENT B1 ;  /* 0x0000000000017941 */ /* 0x000fea0003800200 */
.L_x_63209:
[----:B------:R-:W-:Y:S05]  /*42a0*/  BRA `(.L_x_63188) ;  /* 0x0000000400547947 */ /* 0x000fea0003800000 */
.L_x_63208:
[----:B------:R-:W-:Y:S01]  /*42b0*/  LOP3.LUT R19, R19, 0x1, RZ, 0xc0, !PT ;  /* 0x0000000113137812 */ /* 0x000fe200078ec0ff */
[----:B------:R-:W-:-:S03]  /*42c0*/  IMAD.MOV.U32 R16, RZ, RZ, 0x1 ;  /* 0x00000001ff107424 */ /* 0x000fc600078e00ff */
[----:B------:R-:W-:-:S04]  /*42d0*/  ISETP.NE.U32.AND P0, PT, R19, 0x1, PT ;  /* 0x000000011300780c */ /* 0x000fc80003f05070 */
[----:B------:R-:W-:Y:S01]  /*42e0*/  SEL R16, R16, 0xffffffff, P0 ;  /* 0xffffffff10107807 */ /* 0x000fe20000000000 */
[----:B------:R-:W-:Y:S08]  /*42f0*/  BRA `(.L_x_63188) ;  /* 0x0000000400407947 */ /* 0x000ff00003800000 */
.L_x_63189:
[----:B------:R-:W-:Y:S01]  /*4300*/  ISETP.GE.AND P0, PT, R17, R22, PT ;  /* 0x000000161100720c */ /* 0x000fe20003f06270 */
[----:B------:R-:W-:-:S12]  /*4310*/  BSSY.RECONVERGENT B1, `(.L_x_63212) ;  /* 0x0000012000017945 */ /* 0x000fd80003800200 */
[----:B------:R-:W-:Y:S05]  /*4320*/  @P0 BRA `(.L_x_63213) ;  /* 0x0000000000400947 */ /* 0x000fea0003800000 */
[----:B-----5:R-:W-:Y:S01]  /*4330*/  ISETP.GE.AND P0, PT, R27, RZ, PT ;  /* 0x000000ff1b00720c */ /* 0x020fe20003f06270 */
[----:B------:R-:W-:-:S12]  /*4340*/  IMAD.MOV.U32 R4, RZ, RZ, RZ ;  /* 0x000000ffff047224 */ /* 0x000fd800078e00ff */
[----:B------:R-:W-:Y:S05]  /*4350*/  @!P0 BRA `(.L_x_63213) ;  /* 0x0000000000348947 */ /* 0x000fea0003800000 */
[----:B------:R-:W-:Y:S01]  /*4360*/  ISETP.NE.AND P0, PT, R27, RZ, PT ;  /* 0x000000ff1b00720c */ /* 0x000fe20003f05270 */
[----:B------:R-:W-:-:S12]  /*4370*/  IMAD.MOV.U32 R4, RZ, RZ, 0x1 ;  /* 0x00000001ff047424 */ /* 0x000fd800078e00ff */
[----:B------:R-:W-:Y:S05]  /*4380*/  @!P0 BRA `(.L_x_63213) ;  /* 0x0000000000288947 */ /* 0x000fea0003800000 */
[----:B------:R-:W-:Y:S02]  /*4390*/  IMAD.MOV.U32 R4, RZ, RZ, 0x1 ;  /* 0x00000001ff047424 */ /* 0x000fe400078e00ff */
[----:B------:R-:W-:-:S07]  /*43a0*/  IMAD.MOV.U32 R0, RZ, RZ, R16 ;  /* 0x000000ffff007224 */ /* 0x000fce00078e0010 */
.L_x_63214:
        /* <DEDUP_REMOVED lines=8> */
.L_x_63213:
[----:B------:R-:W-:Y:S05]  /*4430*/  BSYNC.RECONVERGENT B1 ;  /* 0x0000000000017941 */ /* 0x000fea0003800200 */
.L_x_63212:
[----:B------:R-:W-:Y:S01]  /*4440*/  VIADD R3, R17, 0x80 ;  /* 0x0000008011037836 */ /* 0x000fe20000000000 */
[----:B------:R-:W-:Y:S04]  /*4450*/  BSSY.RECONVERGENT B1, `(.L_x_63215) ;  /* 0x0000013000017945 */ /* 0x000fe80003800200 */
[----:B------:R-:W-:-:S13]  /*4460*/  ISETP.GE.AND P0, PT, R3, R22, PT ;  /* 0x000000160300720c */ /* 0x000fda0003f06270 */
        /* <DEDUP_REMOVED lines=9> */
.L_x_63217:
        /* <DEDUP_REMOVED lines=8> */
.L_x_63216:
[----:B------:R-:W-:Y:S05]  /*4580*/  BSYNC.RECONVERGENT B1 ;  /* 0x0000000000017941 */ /* 0x000fea0003800200 */
.L_x_63215:
        /* <DEDUP_REMOVED lines=10> */
[----:B------:R-:W-:Y:S02]  /*4630*/  IMAD.MOV.U32 R0, RZ, RZ, R16 ;  /* 0x000000ffff007224 */ /* 0x000fe400078e0010 */
[----:B------:R-:W-:-:S07]  /*4640*/  IMAD.MOV.U32 R18, RZ, RZ, 0x1 ;  /* 0x00000001ff127424 */ /* 0x000fce00078e00ff */
.L_x_63220:
        /* <DEDUP_REMOVED lines=8> */
.L_x_63219:
[----:B------:R-:W-:Y:S05]  /*46d0*/  BSYNC.RECONVERGENT B1 ;  /* 0x0000000000017941 */ /* 0x000fea0003800200 */
.L_x_63218:
[----:B------:R-:W-:-:S05]  /*46e0*/  VIADD R3, R17, 0x180 ;  /* 0x0000018011037836 */ /* 0x000fca0000000000 */
        /* <DEDUP_REMOVED lines=8> */
[----:B------:R-:W-:-:S07]  /*4770*/  IMAD.MOV.U32 R16, RZ, RZ, 0x1 ;  /* 0x00000001ff107424 */ /* 0x000fce00078e00ff */
.L_x_63221:
        /* <DEDUP_REMOVED lines=8> */
.L_x_63188:
[----:B------:R-:W-:Y:S05]  /*4800*/  BSYNC.RECONVERGENT B0 ;  /* 0x0000000000007941 */ /* 0x000fea0003800200 */
.L_x_63187:
        /* <DEDUP_REMOVED lines=25> */
.L_x_63228:
[----:B------:R0:W-:Y:S01]  /*49a0*/  STG.E.U8 desc[UR36][R8.64], R4 ;  /* 0x0000000408007986 */ /* 0x0001e2000c101124 */
[----:B------:R-:W-:Y:S05]  /*49b0*/  BRA `(.L_x_63230) ;  /* 0x0000000c003c7947 */ /* 0x000fea0003800000 */
.L_x_63227:
        /* <DEDUP_REMOVED lines=9> */
.L_x_63232:
[----:B------:R0:W-:Y:S01]  /*4a50*/  STG.E desc[UR36][R8.64], R4 ;  /* 0x0000000408007986 */ /* 0x0001e2000c101924 */
[----:B------:R-:W-:Y:S05]  /*4a60*/  BRA `(.L_x_63230) ;  /* 0x0000000c00107947 */ /* 0x000fea0003800000 */
.L_x_63231:
[----:B------:R0:W-:Y:S01]  /*4a70*/  STG.E.U16 desc[UR36][R8.64], R4 ;  /* 0x0000000408007986 */ /* 0x0001e2000c101524 */
[----:B------:R-:W-:Y:S05]  /*4a80*/  BRA `(.L_x_63230) ;  /* 0x0000000c00087947 */ /* 0x000fea0003800000 */
.L_x_63226:
        /* <DEDUP_REMOVED lines=9> */
.L_x_63234:
[----:B------:R-:W-:-:S04]  /*4b20*/  I2FP.F32.S32 R0, R4 ;  /* 0x0000000400007245 */ /* 0x000fc80000201400 */
[----:B------:R-:W-:-:S05]  /*4b30*/  F2FP.F16.F32.PACK_AB R0, RZ, R0 ;  /* 0x00000000ff00723e */ /* 0x000fca00000000ff */
[----:B------:R0:W-:Y:S01]  /*4b40*/  STG.E.U16 desc[UR36][R8.64], R0 ;  /* 0x0000000008007986 */ /* 0x0001e2000c101524 */
[----:B------:R-:W-:Y:S05]  /*4b50*/  BRA `(.L_x_63230) ;  /* 0x0000000800d47947 */ /* 0x000fea0003800000 */
.L_x_63233:
        /* <DEDUP_REMOVED lines=10> */
.L_x_63236:
[----:B------:R-:W-:-:S04]  /*4c00*/  I2FP.F32.S32 R4, R4 ;  /* 0x0000000400047245 */ /* 0x000fc80000201400 */
[----:B------:R-:W-:-:S04]  /*4c10*/  F2FP.F16.F32.PACK_AB R3, RZ, R4 ;  /* 0x00000004ff03723e */ /* 0x000fc800000000ff */
[----:B------:R-:W-:-:S05]  /*4c20*/  PRMT R3, R3, 0x5410, RZ ;  /* 0x0000541003037816 */ /* 0x000fca00000000ff */
[----:B------:R0:W-:Y:S01]  /*4c30*/  STG.E desc[UR36][R8.64], R3 ;  /* 0x0000000308007986 */ /* 0x0001e2000c101924 */
[----:B------:R-:W-:Y:S05]  /*4c40*/  BRA `(.L_x_63230) ;  /* 0x0000000800987947 */ /* 0x000fea0003800000 */
.L_x_63235:
[----:B------:R-:W0:Y:S02]  /*4c50*/  I2F.F64 R4, R4 ;  /* 0x0000000400047312 */ /* 0x000e240000201c00 */
[----:B0-----:R0:W-:Y:S01]  /*4c60*/  STG.E.64 desc[UR36][R8.64], R4 ;  /* 0x0000000408007986 */ /* 0x0011e2000c101b24 */
[----:B------:R-:W-:Y:S05]  /*4c70*/  BRA `(.L_x_63230) ;  /* 0x00000008008c7947 */ /* 0x000fea0003800000 */
.L_x_63225:
        /* <DEDUP_REMOVED lines=12> */
.L_x_63239:
[----:B------:R-:W0:Y:S01]  /*4d40*/  I2F.F64 R4, R4 ;  /* 0x0000000400047312 */ /* 0x000e220000201c00 */
[----:B------:R-:W-:-:S05]  /*4d50*/  CS2R R6, SRZ ;  /* 0x0000000000067805 */ /* 0x000fca000001ff00 */
[----:B0-----:R0:W-:Y:S01]  /*4d60*/  STG.E.128 desc[UR36][R8.64], R4 ;  /* 0x0000000408007986 */ /* 0x0011e2000c101d24 */
[----:B------:R-:W-:Y:S05]  /*4d70*/  BRA `(.L_x_63230) ;  /* 0x00000008004c7947 */ /* 0x000fea0003800000 */
.L_x_63238:
        /* <DEDUP_REMOVED lines=19> */
.L_x_63243:
[----:B------:R-:W-:Y:S05]  /*4eb0*/  BSYNC.RECONVERGENT B0 ;  /* 0x0000000000007941 */ /* 0x000fea0003800200 */
.L_x_63242:
[----:B------:R-:W-:-:S05]  /*4ec0*/  LOP3.LUT R5, R0, 0x80, R5, 0xf8, !PT ;  /* 0x0000008000057812 */ /* 0x000fca00078ef805 */
[----:B------:R0:W-:Y:S01]  /*4ed0*/  STG.E.U8 desc[UR36][R8.64], R5 ;  /* 0x0000000508007986 */ /* 0x0001e2000c101124 */
[----:B------:R-:W-:Y:S05]  /*4ee0*/  BRA `(.L_x_63230) ;  /* 0x0000000400f07947 */ /* 0x000fea0003800000 */
.L_x_63241:
        /* <DEDUP_REMOVED lines=15> */
.L_x_63245:
[----:B------:R-:W-:Y:S05]  /*4fe0*/  BSYNC.RECONVERGENT B0 ;  /* 0x0000000000007941 */ /* 0x000fea0003800200 */
.L_x_63244:
[----:B------:R-:W-:-:S05]  /*4ff0*/  LOP3.LUT R5, R0, 0x80, R5, 0xf8, !PT ;  /* 0x0000008000057812 */ /* 0x000fca00078ef805 */
[----:B------:R0:W-:Y:S01]  /*5000*/  STG.E.U8 desc[UR36][R8.64], R5 ;  /* 0x0000000508007986 */ /* 0x0001e2000c101124 */
[----:B------:R-:W-:Y:S05]  /*5010*/  BRA `(.L_x_63230) ;  /* 0x0000000400a47947 */ /* 0x000fea0003800000 */
.L_x_63240:
[----:B------:R-:W-:-:S04]  /*5020*/  I2FP.F32.S32 R0, R4 ;  /* 0x0000000400007245 */ /* 0x000fc80000201400 */
[----:B------:R-:W-:-:S05]  /*5030*/  F2FP.BF16.F32.PACK_AB R0, RZ, R0 ;  /* 0x00000000ff00723e */ /* 0x000fca00000010ff */
[----:B------:R0:W-:Y:S01]  /*5040*/  STG.E.U16 desc[UR36][R8.64], R0 ;  /* 0x0000000008007986 */ /* 0x0001e2000c101524 */
[----:B------:R-:W-:Y:S05]  /*5050*/  BRA `(.L_x_63230) ;  /* 0x0000000400947947 */ /* 0x000fea0003800000 */
.L_x_63237:
        /* <DEDUP_REMOVED lines=10> */
.L_x_63248:
        /* <DEDUP_REMOVED lines=13> */
.L_x_63251:
[----:B------:R-:W-:-:S04]  /*51d0*/  SHF.R.U32.HI R0, RZ, 0x14, R3 ;  /* 0x00000014ff007819 */ /* 0x000fc80000011603 */
[----:B------:R-:W-:-:S04]  /*51e0*/  LOP3.LUT R0, R0, 0x1, RZ, 0xc0, !PT ;  /* 0x0000000100007812 */ /* 0x000fc800078ec0ff */
[----:B------:R-:W-:-:S04]  /*51f0*/  IADD3 R0, PT, PT, R3, 0x487ffff, R0 ;  /* 0x0487ffff03007810 */ /* 0x000fc80007ffe000 */
[----:B------:R-:W-:-:S04]  /*5200*/  SHF.R.U32.HI R0, RZ, 0x14, R0 ;  /* 0x00000014ff007819 */ /* 0x000fc80000011600 */
[----:B------:R-:W-:-:S07]  /*5210*/  LOP3.LUT R0, R0, 0xff, RZ, 0xc0, !PT ;  /* 0x000000ff00007812 */ /* 0x000fce00078ec0ff */
.L_x_63252:
[----:B------:R-:W-:-:S04]  /*5220*/  SHF.R.U32.HI R3, RZ, 0x18, R3 ;  /* 0x00000018ff037819 */ /* 0x000fc80000011603 */
[----:B------:R-:W-:-:S04]  /*5230*/  LOP3.LUT R0, R0, 0x80, R3, 0xf8, !PT ;  /* 0x0000008000007812 */ /* 0x000fc800078ef803 */
[----:B------:R-:W-:-:S07]  /*5240*/  PRMT R4, R0, 0x7610, R4 ;  /* 0x0000761000047816 */ /* 0x000fce0000000004 */
.L_x_63250:
[----:B------:R-:W-:Y:S05]  /*5250*/  BSYNC.RECONVERGENT B0 ;  /* 0x0000000000007941 */ /* 0x000fea0003800200 */
.L_x_63249:
[----:B------:R3:W-:Y:S01]  /*5260*/  STG.E.U8 desc[UR36][R8.64], R4 ;  /* 0x0000000408007986 */ /* 0x0007e2000c101124 */
[----:B------:R-:W-:Y:S05]  /*5270*/  BRA `(.L_x_63230) ;  /* 0x00000004000c7947 */ /* 0x000fea0003800000 */
.L_x_63247:
        /* <DEDUP_REMOVED lines=13> */
.L_x_63255:
[----:B------:R-:W-:-:S04]  /*5350*/  SHF.R.U32.HI R0, RZ, 0x15, R3 ;  /* 0x00000015ff007819 */ /* 0x000fc80000011603 */
[----:B------:R-:W-:-:S04]  /*5360*/  LOP3.LUT R0, R0, 0x1, RZ, 0xc0, !PT ;  /* 0x0000000100007812 */ /* 0x000fc800078ec0ff */
[----:B------:R-:W-:-:S04]  /*5370*/  IADD3 R0, PT, PT, R3, 0x88fffff, R0 ;  /* 0x088fffff03007810 */ /* 0x000fc80007ffe000 */
[----:B------:R-:W-:-:S04]  /*5380*/  SHF.R.U32.HI R0, RZ, 0x15, R0 ;  /* 0x00000015ff007819 */ /* 0x000fc80000011600 */
[----:B------:R-:W-:-:S07]  /*5390*/  LOP3.LUT R0, R0, 0xff, RZ, 0xc0, !PT ;  /* 0x000000ff00007812 */ /* 0x000fce00078ec0ff */
.L_x_63256:
[----:B------:R-:W-:-:S04]  /*53a0*/  SHF.R.U32.HI R3, RZ, 0x18, R3 ;  /* 0x00000018ff037819 */ /* 0x000fc80000011603 */
[----:B------:R-:W-:-:S04]  /*53b0*/  LOP3.LUT R0, R0, 0x80, R3, 0xf8, !PT ;  /* 0x0000008000007812 */ /* 0x000fc800078ef803 */
[----:B------:R-:W-:-:S07]  /*53c0*/  PRMT R4, R0, 0x7610, R4 ;  /* 0x0000761000047816 */ /* 0x000fce0000000004 */
.L_x_63254:
[----:B------:R-:W-:Y:S05]  /*53d0*/  BSYNC.RECONVERGENT B0 ;  /* 0x0000000000007941 */ /* 0x000fea0003800200 */
.L_x_63253:
[----:B------:R0:W-:Y:S01]  /*53e0*/  STG.E.U8 desc[UR36][R8.64], R4 ;  /* 0x0000000408007986 */ /* 0x0001e2000c101124 */
[----:B------:R-:W-:Y:S05]  /*53f0*/  BRA `(.L_x_63230) ;  /* 0x0000000000ac7947 */ /* 0x000fea0003800000 */
.L_x_63246:
[----:B------:R-:W-:-:S13]  /*5400*/  ISETP.NE.AND P0, PT, R0, 0x1c, PT ;  /* 0x0000001c0000780c */ /* 0x000fda0003f05270 */
[----:B------:R-:W-:Y:S05]  /*5410*/  @!P0 BRA `(.L_x_63257) ;  /* 0x0000000000a08947 */ /* 0x000fea0003800000 */
[----:B------:R-:W-:-:S13]  /*5420*/  ISETP.NE.AND P0, PT, R0, 0x1d, PT ;  /* 0x0000001d0000780c */ /* 0x000fda0003f05270 */
[----:B------:R-:W-:Y:S05]  /*5430*/  @!P0 BRA `(.L_x_63258) ;  /* 0x00000000008c8947 */ /* 0x000fea0003800000 */
[----:B------:R-:W-:-:S13]  /*5440*/  ISETP.NE.AND P0, PT, R0, 0x2c, PT ;  /* 0x0000002c0000780c */ /* 0x000fda0003f05270 */
[----:B------:R-:W-:Y:S05]  /*5450*/  @!P0 BRA `(.L_x_63259) ;  /* 0x0000000000448947 */ /* 0x000fea0003800000 */
.L_x_63229:
        /* <DEDUP_REMOVED lines=16> */
.L_x_63260:
[----:B------:R-:W-:Y:S05]  /*5560*/  BRA `(.L_x_63230) ;  /* 0x0000000000507947 */ /* 0x000fea0003800000 */
.L_x_63259:
        /* <DEDUP_REMOVED lines=16> */
.L_x_63258:
[----:B------:R-:W-:-:S05]  /*5670*/  SHF.R.S32.HI R5, RZ, 0x1f, R4 ;  /* 0x0000001fff057819 */ /* 0x000fca0000011404 */
[----:B------:R1:W-:Y:S01]  /*5680*/  STG.E.64 desc[UR36][R8.64], R4 ;  /* 0x0000000408007986 */ /* 0x0003e2000c101b24 */
[----:B------:R-:W-:Y:S05]  /*5690*/  BRA `(.L_x_63230) ;  /* 0x0000000000047947 */ /* 0x000fea0003800000 */
.L_x_63257:
[----:B------:R0:W-:Y:S02]  /*56a0*/  STG.E desc[UR36][R8.64], R4 ;  /* 0x0000000408007986 */ /* 0x0001e4000c101924 */
.L_x_63230:
        /* <DEDUP_REMOVED lines=24> */
.L_x_63265:
[----:B------:R0:W-:Y:S01]  /*5830*/  STG.E.U8 desc[UR36][R8.64], R24 ;  /* 0x0000001808007986 */ /* 0x0001e2000c101124 */
[----:B------:R-:W-:Y:S05]  /*5840*/  BRA `(.L_x_63267) ;  /* 0x0000000c00387947 */ /* 0x000fea0003800000 */
.L_x_63264:
        /* <DEDUP_REMOVED lines=9> */
.L_x_63269:
[----:B------:R0:W-:Y:S01]  /*58e0*/  STG.E desc[UR36][R8.64], R24 ;  /* 0x0000001808007986 */ /* 0x0001e2000c101924 */
[----:B------:R-:W-:Y:S05]  /*58f0*/  BRA `(.L_x_63267) ;  /* 0x0000000c000c7947 */ /* 0x000fea0003800000 */
.L_x_63268:
[----:B------:R0:W-:Y:S01]  /*5900*/  STG.E.U16 desc[UR36][R8.64], R24 ;  /* 0x0000001808007986 */ /* 0x0001e2000c101524 */
[----:B------:R-:W-:Y:S05]  /*5910*/  BRA `(.L_x_63267) ;  /* 0x0000000c00047947 */ /* 0x000fea0003800000 */
.L_x_63263:
        /* <DEDUP_REMOVED lines=9> */
.L_x_63271:
[----:B------:R-:W-:-:S04]  /*59b0*/  I2FP.F32.S32 R0, R24 ;  /* 0x0000001800007245 */ /* 0x000fc80000201400 */
[----:B------:R-:W-:-:S05]  /*59c0*/  F2FP.F16.F32.PACK_AB R0, RZ, R0 ;  /* 0x00000000ff00723e */ /* 0x000fca00000000ff */
[----:B------:R0:W-:Y:S01]  /*59d0*/  STG.E.U16 desc[UR36][R8.64], R0 ;  /* 0x0000000008007986 */ /* 0x0001e2000c101524 */
[----:B------:R-:W-:Y:S05]  /*59e0*/  BRA `(.L_x_63267) ;  /* 0x0000000800d07947 */ /* 0x000fea0003800000 */
.L_x_63270:
        /* <DEDUP_REMOVED lines=10> */
.L_x_63273:
[----:B------:R-:W-:-:S04]  /*5a90*/  I2FP.F32.S32 R24, R24 ;  /* 0x0000001800187245 */ /* 0x000fc80000201400 */
[----:B------:R-:W-:-:S04]  /*5aa0*/  F2FP.F16.F32.PACK_AB R3, RZ, R24 ;  /* 0x00000018ff03723e */ /* 0x000fc800000000ff */
[----:B------:R-:W-:-:S05]  /*5ab0*/  PRMT R3, R3, 0x5410, RZ ;  /* 0x0000541003037816 */ /* 0x000fca00000000ff */
[----:B------:R0:W-:Y:S01]  /*5ac0*/  STG.E desc[UR36][R8.64], R3 ;  /* 0x0000000308007986 */ /* 0x0001e2000c101924 */
[----:B------:R-:W-:Y:S05]  /*5ad0*/  BRA `(.L_x_63267) ;  /* 0x0000000800947947 */ /* 0x000fea0003800000 */
.L_x_63272:
[----:B------:R-:W0:Y:S02]  /*5ae0*/  I2F.F64 R24, R24 ;  /* 0x0000001800187312 */ /* 0x000e240000201c00 */
[----:B0-----:R0:W-:Y:S01]  /*5af0*/  STG.E.64 desc[UR36][R8.64], R24 ;  /* 0x0000001808007986 */ /* 0x0011e2000c101b24 */
[----:B------:R-:W-:Y:S05]  /*5b00*/  BRA `(.L_x_63267) ;  /* 0x0000000800887947 */ /* 0x000fea0003800000 */
.L_x_63262:
        /* <DEDUP_REMOVED lines=12> */
.L_x_63277:
        /* <DEDUP_REMOVED lines=17> */
.L_x_63280:
[----:B------:R-:W-:-:S04]  /*5ce0*/  SHF.R.U32.HI R3, RZ, 0x18, R5 ;  /* 0x00000018ff037819 */ /* 0x000fc80000011605 */
[----:B------:R-:W-:-:S04]  /*5cf0*/  LOP3.LUT R0, R0, 0x80, R3, 0xf8, !PT ;  /* 0x0000008000007812 */ /* 0x000fc800078ef803 */
[----:B------:R-:W-:-:S07]  /*5d00*/  PRMT R4, R0, 0x7610, R4 ;  /* 0x0000761000047816 */ /* 0x000fce0000000004 */
.L_x_63279:
[----:B------:R-:W-:Y:S05]  /*5d10*/  BSYNC.RECONVERGENT B0 ;  /* 0x0000000000007941 */ /* 0x000fea0003800200 */
.L_x_63278:
[----:B------:R0:W-:Y:S01]  /*5d20*/  STG.E.U8 desc[UR36][R8.64], R4 ;  /* 0x0000000408007986 */ /* 0x0001e2000c101124 */
[----:B------:R-:W-:Y:S05]  /*5d30*/  BRA `(.L_x_63267) ;  /* 0x0000000400fc7947 */ /* 0x000fea0003800000 */
.L_x_63276:
        /* <DEDUP_REMOVED lines=17> */
.L_x_63283:
[----:B------:R-:W-:-:S04]  /*5e50*/  SHF.R.U32.HI R3, RZ, 0x18, R5 ;  /* 0x00000018ff037819 */ /* 0x000fc80000011605 */
[----:B------:R-:W-:-:S04]  /*5e60*/  LOP3.LUT R0, R0, 0x80, R3, 0xf8, !PT ;  /* 0x0000008000007812 */ /* 0x000fc800078ef803 */
[----:B------:R-:W-:-:S07]  /*5e70*/  PRMT R4, R0, 0x7610, R4 ;  /* 0x0000761000047816 */ /* 0x000fce0000000004 */
.L_x_63282:
[----:B------:R-:W-:Y:S05]  /*5e80*/  BSYNC.RECONVERGENT B0 ;  /* 0x0000000000007941 */ /* 0x000fea0003800200 */
.L_x_63281:
[----:B------:R0:W-:Y:S01]  /*5e90*/  STG.E.U8 desc[UR36][R8.64], R4 ;  /* 0x0000000408007986 */ /* 0x0001e2000c101124 */
[----:B------:R-:W-:Y:S05]  /*5ea0*/  BRA `(.L_x_63267) ;  /* 0x0000000400a07947 */ /* 0x000fea0003800000 */
.L_x_63275:
        /* <DEDUP_REMOVED lines=22> */
.L_x_63285:
[----:B------:R-:W-:-:S05]  /*6010*/  SHF.R.S32.HI R25, RZ, 0x1f, R24 ;  /* 0x0000001fff197819 */ /* 0x000fca0000011418 */
[----:B------:R0:W-:Y:S01]  /*6020*/  STG.E.64 desc[UR36][R8.64], R24 ;  /* 0x0000001808007986 */ /* 0x0001e2000c101b24 */
[----:B------:R-:W-:Y:S05]  /*6030*/  BRA `(.L_x_63267) ;  /* 0x00000004003c7947 */ /* 0x000fea0003800000 */
.L_x_63284:
[----:B------:R0:W-:Y:S01]  /*6040*/  STG.E desc[UR36][R8.64], R24 ;  /* 0x0000001808007986 */ /* 0x0001e2000c101924 */
[----:B------:R-:W-:Y:S05]  /*6050*/  BRA `(.L_x_63267) ;  /* 0x0000000400347947 */ /* 0x000fea0003800000 */
.L_x_63274:
        /* <DEDUP_REMOVED lines=10> */
.L_x_63287:
[----:B------:R-:W0:Y:S01]  /*6100*/  I2F.F64 R4, R24 ;  /* 0x0000001800047312 */ /* 0x000e220000201c00 */
[----:B------:R-:W-:-:S05]  /*6110*/  CS2R R6, SRZ ;  /* 0x0000000000067805 */ /* 0x000fca000001ff00 */
[----:B0-----:R4:W-:Y:S01]  /*6120*/  STG.E.128 desc[UR36][R8.64], R4 ;  /* 0x0000000408007986 */ /* 0x0019e2000c101d24 */
[----:B------:R-:W-:Y:S05]  /*6130*/  BRA `(.L_x_63267) ;  /* 0x0000000000fc7947 */ /* 0x000fea0003800000 */
.L_x_63286:
[----:B------:R-:W-:-:S13]  /*6140*/  ISETP.NE.AND P0, PT, R0, 0xf, PT ;  /* 0x0000000f0000780c */ /* 0x000fda0003f05270 */
[----:B------:R-:W-:Y:S05]  /*6150*/  @!P0 BRA `(.L_x_63288) ;  /* 0x0000000000e88947 */ /* 0x000fea0003800000 */
[----:B------:R-:W-:-:S13]  /*6160*/  ISETP.NE.AND P0, PT, R0, 0x17, PT ;  /* 0x000000170000780c */ /* 0x000fda0003f05270 */
[----:B------:R-:W-:Y:S05]  /*6170*/  @!P0 BRA `(.L_x_63289) ;  /* 0x0000000000908947 */ /* 0x000fea0003800000 */
[----:B------:R-:W-:-:S13]  /*6180*/  ISETP.NE.AND P0, PT, R0, 0x18, PT ;  /* 0x000000180000780c */ /* 0x000fda0003f05270 */
[----:B------:R-:W-:Y:S05]  /*6190*/  @!P0 BRA `(.L_x_63290) ;  /* 0x0000000000448947 */ /* 0x000fea0003800000 */
.L_x_63266:
        /* <DEDUP_REMOVED lines=16> */
.L_x_63291:
[----:B------:R-:W-:Y:S05]  /*62a0*/  BRA `(.L_x_63267) ;  /* 0x0000000000a07947 */ /* 0x000fea0003800000 */
.L_x_63290:
        /* <DEDUP_REMOVED lines=13> */
.L_x_63293:
[----:B------:R-:W-:Y:S05]  /*6380*/  BSYNC.RECONVERGENT B0 ;  /* 0x0000000000007941 */ /* 0x000fea0003800200 */
.L_x_63292:
[----:B------:R-:W-:-:S05]  /*6390*/  LOP3.LUT R3, R0, 0x80, R3, 0xf8, !PT ;  /* 0x0000008000037812 */ /* 0x000fca00078ef803 */
[----:B------:R2:W-:Y:S01]  /*63a0*/  STG.E.U8 desc[UR36][R8.64], R3 ;  /* 0x0000000308007986 */ /* 0x0005e2000c101124 */
[----:B------:R-:W-:Y:S05]  /*63b0*/  BRA `(.L_x_63267) ;  /* 0x00000000005c7947 */ /* 0x000fea0003800000 */
.L_x_63289:
        /* <DEDUP_REMOVED lines=12> */
.L_x_63295:
[----:B------:R-:W-:Y:S01]  /*6480*/  IMAD.MOV.U32 R0, RZ, RZ, 0x7f ;  /* 0x0000007fff007424 */ /* 0x000fe200078e00ff */
[----:B------:R-:W-:-:S04]  /*6490*/  ISETP.GT.U32.AND P0, PT, R4, 0x7f800000, PT ;  /* 0x7f8000000400780c */ /* 0x000fc80003f04070 */
[----:B------:R-:W-:-:S09]  /*64a0*/  SEL R0, R0, 0x7c, P0 ;  /* 0x0000007c00007807 */ /* 0x000fd20000000000 */
.L_x_63296:
[----:B------:R-:W-:Y:S05]  /*64b0*/  BSYNC.RECONVERGENT B0 ;  /* 0x0000000000007941 */ /* 0x000fea0003800200 */
.L_x_63294:
[----:B------:R-:W-:-:S04]  /*64c0*/  SHF.R.U32.HI R3, RZ, 0x18, R3 ;  /* 0x00000018ff037819 */ /* 0x000fc80000011603 */
[----:B------:R-:W-:-:S05]  /*64d0*/  LOP3.LUT R3, R0, 0x80, R3, 0xf8, !PT ;  /* 0x0000008000037812 */ /* 0x000fca00078ef803 */
[----:B------:R1:W-:Y:S01]  /*64e0*/  STG.E.U8 desc[UR36][R8.64], R3 ;  /* 0x0000000308007986 */ /* 0x0003e2000c101124 */
[----:B------:R-:W-:Y:S05]  /*64f0*/  BRA `(.L_x_63267) ;  /* 0x00000000000c7947 */ /* 0x000fea0003800000 */
.L_x_63288:
[----:B------:R-:W-:-:S04]  /*6500*/  I2FP.F32.S32 R0, R24 ;  /* 0x0000001800007245 */ /* 0x000fc80000201400 */
[----:B------:R-:W-:-:S05]  /*6510*/  F2FP.BF16.F32.PACK_AB R0, RZ, R0 ;  /* 0x00000000ff00723e */ /* 0x000fca00000010ff */
[----:B------:R0:W-:Y:S02]  /*6520*/  STG.E.U16 desc[UR36][R8.64], R0 ;  /* 0x0000000008007986 */ /* 0x0001e4000c101524 */
.L_x_63267:
[----:B------:R-:W-:-:S07]  /*6530*/  VIADD R17, R17, 0x80 ;  /* 0x0000008011117836 */ /* 0x000fce0000000000 */
.L_x_63224:
[----:B------:R-:W-:-:S13]  /*6540*/  ISETP.GE.AND P0, PT, R17, R22, PT ;  /* 0x000000161100720c */ /* 0x000fda0003f06270 */
[----:B------:R-:W-:Y:S05]  /*6550*/  @P0 BREAK.RELIABLE B6 ;  /* 0x0000000000060942 */ /* 0x000fea0003800100 */
[----:B------:R-:W-:Y:S05]  /*6560*/  @P0 BRA `(.L_x_63261) ;  /* 0x0000000c00a00947 */ /* 0x000fea0003800000 */
[----:B------:R-:W-:Y:S05]  /*6570*/  BSYNC.RELIABLE B6 ;  /* 0x0000000000067941 */ /* 0x000fea0003800100 */
.L_x_63223:
        /* <DEDUP_REMOVED lines=20> */
.L_x_63300:
[----:B------:R0:W-:Y:S01]  /*66c0*/  STG.E.U8 desc[UR36][R8.64], R18 ;  /* 0x0000001208007986 */ /* 0x0001e2000c101124 */
[----:B------:R-:W-:Y:S05]  /*66d0*/  BRA `(.L_x_63302) ;  /* 0x0000000c00407947 */ /* 0x000fea0003800000 */
.L_x_63299:
        /* <DEDUP_REMOVED lines=10> */
.L_x_63304:
[----:B------:R0:W-:Y:S01]  /*6780*/  STG.E desc[UR36][R8.64], R18 ;  /* 0x0000001208007986 */ /* 0x0001e2000c101924 */
[----:B------:R-:W-:Y:S05]  /*6790*/  BRA `(.L_x_63302) ;  /* 0x0000000c00107947 */ /* 0x000fea0003800000 */
.L_x_63303:
[----:B------:R0:W-:Y:S01]  /*67a0*/  STG.E.U16 desc[UR36][R8.64], R18 ;  /* 0x0000001208007986 */ /* 0x0001e2000c101524 */
[----:B------:R-:W-:Y:S05]  /*67b0*/  BRA `(.L_x_63302) ;  /* 0x0000000c00087947 */ /* 0x000fea0003800000 */
.L_x_63298:
        /* <DEDUP_REMOVED lines=9> */
.L_x_63306:
[----:B------:R-:W-:-:S04]  /*6850*/  I2FP.F32.S32 R0, R18 ;  /* 0x0000001200007245 */ /* 0x000fc80000201400 */
[----:B------:R-:W-:-:S05]  /*6860*/  F2FP.F16.F32.PACK_AB R0, RZ, R0 ;  /* 0x00000000ff00723e */ /* 0x000fca00000000ff */
[----:B------:R0:W-:Y:S01]  /*6870*/  STG.E.U16 desc[UR36][R8.64], R0 ;  /* 0x0000000008007986 */ /* 0x0001e2000c101524 */
[----:B------:R-:W-:Y:S05]  /*6880*/  BRA `(.L_x_63302) ;  /* 0x0000000800d47947 */ /* 0x000fea0003800000 */
.L_x_63305:
        /* <DEDUP_REMOVED lines=10> */
.L_x_63308:
[----:B------:R-:W-:-:S04]  /*6930*/  I2FP.F32.S32 R18, R18 ;  /* 0x0000001200127245 */ /* 0x000fc80000201400 */
[----:B------:R-:W-:-:S04]  /*6940*/  F2FP.F16.F32.PACK_AB R3, RZ, R18 ;  /* 0x00000012ff03723e */ /* 0x000fc800000000ff */
[----:B------:R-:W-:-:S05]  /*6950*/  PRMT R3, R3, 0x5410, RZ ;  /* 0x0000541003037816 */ /* 0x000fca00000000ff */
[----:B------:R0:W-:Y:S01]  /*6960*/  STG.E desc[UR36][R8.64], R3 ;  /* 0x0000000308007986 */ /* 0x0001e2000c101924 */
[----:B------:R-:W-:Y:S05]  /*6970*/  BRA `(.L_x_63302) ;  /* 0x0000000800987947 */ /* 0x000fea0003800000 */
.L_x_63307:
[----:B------:R-:W0:Y:S02]  /*6980*/  I2F.F64 R4, R18 ;  /* 0x0000001200047312 */ /* 0x000e240000201c00 */
[----:B0-----:R0:W-:Y:S01]  /*6990*/  STG.E.64 desc[UR36][R8.64], R4 ;  /* 0x0000000408007986 */ /* 0x0011e2000c101b24 */
[----:B------:R-:W-:Y:S05]  /*69a0*/  BRA `(.L_x_63302) ;  /* 0x00000008008c7947 */ /* 0x000fea0003800000 */
.L_x_63297:
        /* <DEDUP_REMOVED lines=12> */
.L_x_63312:
        /* <DEDUP_REMOVED lines=17> */
.L_x_63315:
[----:B------:R-:W-:-:S04]  /*6b80*/  SHF.R.U32.HI R3, RZ, 0x18, R5 ;  /* 0x00000018ff037819 */ /* 0x000fc80000011605 */
[----:B------:R-:W-:-:S04]  /*6b90*/  LOP3.LUT R0, R0, 0x80, R3, 0xf8, !PT ;  /* 0x0000008000007812 */ /* 0x000fc800078ef803 */
[----:B------:R-:W-:-:S07]  /*6ba0*/  PRMT R4, R0, 0x7610, R4 ;  /* 0x0000761000047816 */ /* 0x000fce0000000004 */
.L_x_63314:
[----:B------:R-:W-:Y:S05]  /*6bb0*/  BSYNC.RECONVERGENT B0 ;  /* 0x0000000000007941 */ /* 0x000fea0003800200 */
.L_x_63313:
[----:B------:R0:W-:Y:S01]  /*6bc0*/  STG.E.U8 desc[UR36][R8.64], R4 ;  /* 0x0000000408007986 */ /* 0x0001e2000c101124 */
[----:B------:R-:W-:Y:S05]  /*6bd0*/  BRA `(.L_x_63302) ;  /* 0x0000000800007947 */ /* 0x000fea0003800000 */
.L_x_63311:
        /* <DEDUP_REMOVED lines=17> */
.L_x_63318:
[----:B------:R-:W-:-:S04]  /*6cf0*/  SHF.R.U32.HI R3, RZ, 0x18, R5 ;  /* 0x00000018ff037819 */ /* 0x000fc80000011605 */
[----:B------:R-:W-:-:S04]  /*6d00*/  LOP3.LUT R0, R0, 0x80, R3, 0xf8, !PT ;  /* 0x0000008000007812 */ /* 0x000fc800078ef803 */
[----:B------:R-:W-:-:S07]  /*6d10*/  PRMT R4, R0, 0x7610, R4 ;  /* 0x0000761000047816 */ /* 0x000fce0000000004 */
.L_x_63317:
[----:B------:R-:W-:Y:S05]  /*6d20*/  BSYNC.RECONVERGENT B0 ;  /* 0x0000000000007941 */ /* 0x000fea0003800200 */
.L_x_63316:
[----:B------:R0:W-:Y:S01]  /*6d30*/  STG.E.U8 desc[UR36][R8.64], R4 ;  /* 0x0000000408007986 */ /* 0x0001e2000c101124 */
[----:B------:R-:W-:Y:S05]  /*6d40*/  BRA `(.L_x_63302) ;  /* 0x0000000400a47947 */ /* 0x000fea0003800000 */
.L_x_63310:
        /* <DEDUP_REMOVED lines=22> */
.L_x_63320:
[--C-:B------:R-:W-:Y:S01]  /*6eb0*/  SHF.R.S32.HI R5, RZ, 0x1f, R18.reuse ;  /* 0x0000001fff057819 */ /* 0x100fe20000011412 */
[----:B------:R-:W-:-:S05]  /*6ec0*/  IMAD.MOV.U32 R4, RZ, RZ, R18 ;  /* 0x000000ffff047224 */ /* 0x000fca00078e0012 */
[----:B------:R0:W-:Y:S01]  /*6ed0*/  STG.E.64 desc[UR36][R8.64], R4 ;  /* 0x0000000408007986 */ /* 0x0001e2000c101b24 */
[----:B------:R-:W-:Y:S05]  /*6ee0*/  BRA `(.L_x_63302) ;  /* 0x00000004003c7947 */ /* 0x000fea0003800000 */
.L_x_63319:
[----:B------:R0:W-:Y:S01]  /*6ef0*/  STG.E desc[UR36][R8.64], R18 ;  /* 0x0000001208007986 */ /* 0x0001e2000c101924 */
[----:B------:R-:W-:Y:S05]  /*6f00*/  BRA `(.L_x_63302) ;  /* 0x0000000400347947 */ /* 0x000fea0003800000 */
.L_x_63309:
        /* <DEDUP_REMOVED lines=10> */
.L_x_63322:
[----:B------:R-:W0:Y:S01]  /*6fb0*/  I2F.F64 R4, R18 ;  /* 0x0000001200047312 */ /* 0x000e220000201c00 */
[----:B------:R-:W-:-:S05]  /*6fc0*/  CS2R R6, SRZ ;  /* 0x0000000000067805 */ /* 0x000fca000001ff00 */
[----:B0-----:R4:W-:Y:S01]  /*6fd0*/  STG.E.128 desc[UR36][R8.64], R4 ;  /* 0x0000000408007986 */ /* 0x0019e2000c101d24 */
[----:B------:R-:W-:Y:S05]  /*6fe0*/  BRA `(.L_x_63302) ;  /* 0x0000000000fc7947 */ /* 0x000fea0003800000 */
.L_x_63321:
[----:B------:R-:W-:-:S13]  /*6ff0*/  ISETP.NE.AND P0, PT, R0, 0xf, PT ;  /* 0x0000000f0000780c */ /* 0x000fda0003f05270 */
[----:B------:R-:W-:Y:S05]  /*7000*/  @!P0 BRA `(.L_x_63323) ;  /* 0x0000000000e88947 */ /* 0x000fea0003800000 */
[----:B------:R-:W-:-:S13]  /*7010*/  ISETP.NE.AND P0, PT, R0, 0x17, PT ;  /* 0x000000170000780c */ /* 0x000fda0003f05270 */
[----:B------:R-:W-:Y:S05]  /*7020*/  @!P0 BRA `(.L_x_63324) ;  /* 0x0000000000908947 */ /* 0x000fea0003800000 */
[----:B------:R-:W-:-:S13]  /*7030*/  ISETP.NE.AND P0, PT, R0, 0x18, PT ;  /* 0x000000180000780c */ /* 0x000fda0003f05270 */
[----:B------:R-:W-:Y:S05]  /*7040*/  @!P0 BRA `(.L_x_63325) ;  /* 0x0000000000448947 */ /* 0x000fea0003800000 */
.L_x_63301:
        /* <DEDUP_REMOVED lines=16> */
.L_x_63326:
[----:B------:R-:W-:Y:S05]  /*7150*/  BRA `(.L_x_63302) ;  /* 0x0000000000a07947 */ /* 0x000fea0003800000 */
.L_x_63325:
        /* <DEDUP_REMOVED lines=13> */
.L_x_63328:
[----:B------:R-:W-:Y:S05]  /*7230*/  BSYNC.RECONVERGENT B0 ;  /* 0x0000000000007941 */ /* 0x000fea0003800200 */
.L_x_63327:
[----:B------:R-:W-:-:S05]  /*7240*/  LOP3.LUT R3, R0, 0x80, R3, 0xf8, !PT ;  /* 0x0000008000037812 */ /* 0x000fca00078ef803 */
[----:B------:R2:W-:Y:S01]  /*7250*/  STG.E.U8 desc[UR36][R8.64], R3 ;  /* 0x0000000308007986 */ /* 0x0005e2000c101124 */
[----:B------:R-:W-:Y:S05]  /*7260*/  BRA `(.L_x_63302) ;  /* 0x00000000005c7947 */ /* 0x000fea0003800000 */
.L_x_63324:
        /* <DEDUP_REMOVED lines=12> */
.L_x_63330:
[----:B------:R-:W-:Y:S01]  /*7330*/  IMAD.MOV.U32 R0, RZ, RZ, 0x7f ;  /* 0x0000007fff007424 */ /* 0x000fe200078e00ff */
[----:B------:R-:W-:-:S04]  /*7340*/  ISETP.GT.U32.AND P0, PT, R4, 0x7f800000, PT ;  /* 0x7f8000000400780c */ /* 0x000fc80003f04070 */
[----:B------:R-:W-:-:S09]  /*7350*/  SEL R0, R0, 0x7c, P0 ;  /* 0x0000007c00007807 */ /* 0x000fd20000000000 */
.L_x_63331:
[----:B------:R-:W-:Y:S05]  /*7360*/  BSYNC.RECONVERGENT B0 ;  /* 0x0000000000007941 */ /* 0x000fea0003800200 */
.L_x_63329:
[----:B------:R-:W-:-:S04]  /*7370*/  SHF.R.U32.HI R3, RZ, 0x18, R3 ;  /* 0x00000018ff037819 */ /* 0x000fc80000011603 */
[----:B------:R-:W-:-:S05]  /*7380*/  LOP3.LUT R3, R0, 0x80, R3, 0xf8, !PT ;  /* 0x0000008000037812 */ /* 0x000fca00078ef803 */
[----:B------:R1:W-:Y:S01]  /*7390*/  STG.E.U8 desc[UR36][R8.64], R3 ;  /* 0x0000000308007986 */ /* 0x0003e2000c101124 */
[----:B------:R-:W-:Y:S05]  /*73a0*/  BRA `(.L_x_63302) ;  /* 0x00000000000c7947 */ /* 0x000fea0003800000 */
.L_x_63323:
[----:B------:R-:W-:-:S04]  /*73b0*/  I2FP.F32.S32 R0, R18 ;  /* 0x0000001200007245 */ /* 0x000fc80000201400 */
[----:B------:R-:W-:-:S05]  /*73c0*/  F2FP.BF16.F32.PACK_AB R0, RZ, R0 ;  /* 0x00000000ff00723e */ /* 0x000fca00000010ff */
[----:B------:R0:W-:Y:S02]  /*73d0*/  STG.E.U16 desc[UR36][R8.64], R0 ;  /* 0x0000000008007986 */ /* 0x0001e4000c101524 */
.L_x_63302:
[----:B------:R-:W-:-:S07]  /*73e0*/  VIADD R17, R17, 0x80 ;  /* 0x0000008011117836 */ /* 0x000fce0000000000 */
.L_x_63261:
[----:B------:R-:W-:Y:S05]  /*73f0*/  BSYNC.RECONVERGENT B7 ;  /* 0x0000000000077941 */ /* 0x000fea0003800200 */
.L_x_63222:
        /* <DEDUP_REMOVED lines=21> */
.L_x_63335:
[----:B------:R-:W-:Y:S01]  /*7550*/  STG.E.U8 desc[UR36][R2.64], R16 ;  /* 0x0000001002007986 */ /* 0x000fe2000c101124 */
[----:B------:R-:W-:Y:S05]  /*7560*/  EXIT ;  /* 0x000000000000794d */ /* 0x000fea0003800000 */
.L_x_63334:
        /* <DEDUP_REMOVED lines=9> */
.L_x_63338:
[----:B------:R-:W-:Y:S01]  /*7600*/  STG.E desc[UR36][R2.64], R16 ;  /* 0x0000001002007986 */ /* 0x000fe2000c101924 */
[----:B------:R-:W-:Y:S05]  /*7610*/  EXIT ;  /* 0x000000000000794d */ /* 0x000fea0003800000 */
.L_x_63337:
[----:B------:R-:W-:Y:S01]  /*7620*/  STG.E.U16 desc[UR36][R2.64], R16 ;  /* 0x0000001002007986 */ /* 0x000fe2000c101524 */
[----:B------:R-:W-:Y:S05]  /*7630*/  EXIT ;  /* 0x000000000000794d */ /* 0x000fea0003800000 */
.L_x_63333:
        /* <DEDUP_REMOVED lines=9> */
.L_x_63340:
[----:B------:R-:W-:-:S04]  /*76d0*/  I2FP.F32.S32 R0, R16 ;  /* 0x0000001000007245 */ /* 0x000fc80000201400 */
[----:B------:R-:W-:-:S05]  /*76e0*/  F2FP.F16.F32.PACK_AB R0, RZ, R0 ;  /* 0x00000000ff00723e */ /* 0x000fca00000000ff */
[----:B------:R-:W-:Y:S01]  /*76f0*/  STG.E.U16 desc[UR36][R2.64], R0 ;  /* 0x0000000002007986 */ /* 0x000fe2000c101524 */
[----:B------:R-:W-:Y:S05]  /*7700*/  EXIT ;  /* 0x000000000000794d */ /* 0x000fea0003800000 */
.L_x_63339:
        /* <DEDUP_REMOVED lines=10> */
.L_x_63342:
[----:B------:R-:W-:-:S04]  /*77b0*/  I2FP.F32.S32 R16, R16 ;  /* 0x0000001000107245 */ /* 0x000fc80000201400 */
[----:B------:R-:W-:-:S04]  /*77c0*/  F2FP.F16.F32.PACK_AB R5, RZ, R16 ;  /* 0x00000010ff05723e */ /* 0x000fc800000000ff */
[----:B------:R-:W-:-:S05]  /*77d0*/  PRMT R5, R5, 0x5410, RZ ;  /* 0x0000541005057816 */ /* 0x000fca00000000ff */
[----:B------:R-:W-:Y:S01]  /*77e0*/  STG.E desc[UR36][R2.64], R5 ;  /* 0x0000000502007986 */ /* 0x000fe2000c101924 */
[----:B------:R-:W-:Y:S05]  /*77f0*/  EXIT ;  /* 0x000000000000794d */ /* 0x000fea0003800000 */
.L_x_63341:
[----:B------:R-:W0:Y:S02]  /*7800*/  I2F.F64 R16, R16 ;  /* 0x0000001000107312 */ /* 0x000e240000201c00 */
[----:B0-----:R-:W-:Y:S01]  /*7810*/  STG.E.64 desc[UR36][R2.64], R16 ;  /* 0x0000001002007986 */ /* 0x001fe2000c101b24 */
[----:B------:R-:W-:Y:S05]  /*7820*/  EXIT ;  /* 0x000000000000794d */ /* 0x000fea0003800000 */
.L_x_63332:
        /* <DEDUP_REMOVED lines=12> */
.L_x_63346:
        /* <DEDUP_REMOVED lines=18> */
.L_x_63349:
[----:B------:R-:W-:-:S04]  /*7a10*/  SHF.R.U32.HI R5, RZ, 0x18, R5 ;  /* 0x00000018ff057819 */ /* 0x000fc80000011605 */
[----:B------:R-:W-:-:S07]  /*7a20*/  LOP3.LUT R0, R0, 0x80, R5, 0xf8, !PT ;  /* 0x0000008000007812 */ /* 0x000fce00078ef805 */
.L_x_63348:
[----:B------:R-:W-:Y:S05]  /*7a30*/  BSYNC.RECONVERGENT B0 ;  /* 0x0000000000007941 */ /* 0x000fea0003800200 */
.L_x_63347:
[----:B------:R-:W-:Y:S01]  /*7a40*/  STG.E.U8 desc[UR36][R2.64], R0 ;  /* 0x0000000002007986 */ /* 0x000fe2000c101124 */
[----:B------:R-:W-:Y:S05]  /*7a50*/  EXIT ;  /* 0x000000000000794d */ /* 0x000fea0003800000 */
.L_x_63345:
        /* <DEDUP_REMOVED lines=18> */
.L_x_63352:
[----:B------:R-:W-:-:S04]  /*7b80*/  SHF.R.U32.HI R5, RZ, 0x18, R5 ;  /* 0x00000018ff057819 */ /* 0x000fc80000011605 */
[----:B------:R-:W-:-:S07]  /*7b90*/  LOP3.LUT R0, R0, 0x80, R5, 0xf8, !PT ;  /* 0x0000008000007812 */ /* 0x000fce00078ef805 */
.L_x_63351:
[----:B------:R-:W-:Y:S05]  /*7ba0*/  BSYNC.RECONVERGENT B0 ;  /* 0x0000000000007941 */ /* 0x000fea0003800200 */
.L_x_63350:
[----:B------:R-:W-:Y:S01]  /*7bb0*/  STG.E.U8 desc[UR36][R2.64], R0 ;  /* 0x0000000002007986 */ /* 0x000fe2000c101124 */
[----:B------:R-:W-:Y:S05]  /*7bc0*/  EXIT ;  /* 0x000000000000794d */ /* 0x000fea0003800000 */
.L_x_63344:
        /* <DEDUP_REMOVED lines=22> */
.L_x_63354:
[----:B------:R-:W-:-:S05]  /*7d30*/  SHF.R.S32.HI R17, RZ, 0x1f, R16 ;  /* 0x0000001fff117819 */ /* 0x000fca0000011410 */
[----:B------:R-:W-:Y:S01]  /*7d40*/  STG.E.64 desc[UR36][R2.64], R16 ;  /* 0x0000001002007986 */ /* 0x000fe2000c101b24 */
[----:B------:R-:W-:Y:S05]  /*7d50*/  EXIT ;  /* 0x000000000000794d */ /* 0x000fea0003800000 */
.L_x_63353:
[----:B------:R-:W-:Y:S01]  /*7d60*/  STG.E desc[UR36][R2.64], R16 ;  /* 0x0000001002007986 */ /* 0x000fe2000c101924 */
[----:B------:R-:W-:Y:S05]  /*7d70*/  EXIT ;  /* 0x000000000000794d */ /* 0x000fea0003800000 */
.L_x_63343:
        /* <DEDUP_REMOVED lines=10> */
.L_x_63356:
[----:B------:R-:W0:Y:S01]  /*7e20*/  I2F.F64 R16, R16 ;  /* 0x0000001000107312 */ /* 0x000e220000201c00 */
[----:B------:R-:W-:-:S05]  /*7e30*/  CS2R R18, SRZ ;  /* 0x0000000000127805 */ /* 0x000fca000001ff00 */
[----:B0-----:R-:W-:Y:S01]  /*7e40*/  STG.E.128 desc[UR36][R2.64], R16 ;  /* 0x0000001002007986 */ /* 0x001fe2000c101d24 */
[----:B------:R-:W-:Y:S05]  /*7e50*/  EXIT ;  /* 0x000000000000794d */ /* 0x000fea0003800000 */
.L_x_63355:
[----:B------:R-:W-:-:S13]  /*7e60*/  ISETP.NE.AND P0, PT, R0, 0xf, PT ;  /* 0x0000000f0000780c */ /* 0x000fda0003f05270 */
[----:B------:R-:W-:Y:S05]  /*7e70*/  @!P0 BRA `(.L_x_63357) ;  /* 0x0000000000e88947 */ /* 0x000fea0003800000 */
[----:B------:R-:W-:-:S13]  /*7e80*/  ISETP.NE.AND P0, PT, R0, 0x17, PT ;  /* 0x000000170000780c */ /* 0x000fda0003f05270 */
[----:B------:R-:W-:Y:S05]  /*7e90*/  @!P0 BRA `(.L_x_63358) ;  /* 0x0000000000908947 */ /* 0x000fea0003800000 */
[----:B------:R-:W-:-:S13]  /*7ea0*/  ISETP.NE.AND P0, PT, R0, 0x18, PT ;  /* 0x000000180000780c */ /* 0x000fda0003f05270 */
[----:B------:R-:W-:Y:S05]  /*7eb0*/  @!P0 BRA `(.L_x_63359) ;  /* 0x0000000000448947 */ /* 0x000fea0003800000 */
.L_x_63336:
        /* <DEDUP_REMOVED lines=16> */
.L_x_63360:
[----:B------:R-:W-:Y:S05]  /*7fc0*/  EXIT ;  /* 0x000000000000794d */ /* 0x000fea0003800000 */
.L_x_63359:
        /* <DEDUP_REMOVED lines=13> */
.L_x_63362:
[----:B------:R-:W-:Y:S05]  /*80a0*/  BSYNC.RECONVERGENT B0 ;  /* 0x0000000000007941 */ /* 0x000fea0003800200 */
.L_x_63361:
[----:B------:R-:W-:-:S05]  /*80b0*/  LOP3.LUT R5, R0, 0x80, R5, 0xf8, !PT ;  /* 0x0000008000057812 */ /* 0x000fca00078ef805 */
[----:B------:R-:W-:Y:S01]  /*80c0*/  STG.E.U8 desc[UR36][R2.64], R5 ;  /* 0x0000000502007986 */ /* 0x000fe2000c101124 */
[----:B------:R-:W-:Y:S05]  /*80d0*/  EXIT ;  /* 0x000000000000794d */ /* 0x000fea0003800000 */
.L_x_63358:
        /* <DEDUP_REMOVED lines=12> */
.L_x_63364:
[----:B------:R-:W-:Y:S01]  /*81a0*/  IMAD.MOV.U32 R0, RZ, RZ, 0x7f ;  /* 0x0000007fff007424 */ /* 0x000fe200078e00ff */
[----:B------:R-:W-:-:S04]  /*81b0*/  ISETP.GT.U32.AND P0, PT, R4, 0x7f800000, PT ;  /* 0x7f8000000400780c */ /* 0x000fc80003f04070 */
[----:B------:R-:W-:-:S09]  /*81c0*/  SEL R0, R0, 0x7c, P0 ;  /* 0x0000007c00007807 */ /* 0x000fd20000000000 */
.L_x_63365:
[----:B------:R-:W-:Y:S05]  /*81d0*/  BSYNC.RECONVERGENT B0 ;  /* 0x0000000000007941 */ /* 0x000fea0003800200 */
.L_x_63363:
[----:B------:R-:W-:-:S04]  /*81e0*/  SHF.R.U32.HI R5, RZ, 0x18, R5 ;  /* 0x00000018ff057819 */ /* 0x000fc80000011605 */
[----:B------:R-:W-:-:S05]  /*81f0*/  LOP3.LUT R5, R0, 0x80, R5, 0xf8, !PT ;  /* 0x0000008000057812 */ /* 0x000fca00078ef805 */
[----:B------:R-:W-:Y:S01]  /*8200*/  STG.E.U8 desc[UR36][R2.64], R5 ;  /* 0x0000000502007986 */ /* 0x000fe2000c101124 */
[----:B------:R-:W-:Y:S05]  /*8210*/  EXIT ;  /* 0x000000000000794d */ /* 0x000fea0003800000 */
.L_x_63357:
[----:B------:R-:W-:-:S04]  /*8220*/  I2FP.F32.S32 R0, R16 ;  /* 0x0000001000007245 */ /* 0x000fc80000201400 */
[----:B------:R-:W-:-:S05]  /*8230*/  F2FP.BF16.F32.PACK_AB R0, RZ, R0 ;  /* 0x00000000ff00723e */ /* 0x000fca00000010ff */
[----:B------:R-:W-:Y:S01]  /*8240*/  STG.E.U16 desc[UR36][R2.64], R0 ;  /* 0x0000000002007986 */ /* 0x000fe2000c101524 */
[----:B------:R-:W-:Y:S05]  /*8250*/  EXIT ;  /* 0x000000000000794d */ /* 0x000fea0003800000 */
.L_x_63366:
        /* <DEDUP_REMOVED lines=10> */
.L_x_68819:


//--------------------- .text._ZN2at6native18elementwise_kernelILi128ELi2EZNS0_22gpu_kernel_impl_nocastIZNS0_50_GLOBAL__N__2680c7bb_12_PowKernel_cu_7dd49032_300322pow_scalar_tensor_implIiEEvRNS_18TensorIteratorBaseET_EUliE_EEvS6_RKS7_EUliE_EEviT1_ --------------------------
	.section	.text._ZN2at6native18elementwise_kernelILi128ELi2EZNS0_22gpu_kernel_impl_nocastIZNS0_50_GLOBAL__N__2680c7bb_12_PowKernel_cu_7dd49032_300322pow_scalar_tensor_implIiEEvRNS_18TensorIteratorBaseET_EUliE_EEvS6_RKS7_EUliE_EEviT1_,"ax",@progbits
	.align	128
        .global         _ZN2at6native18elementwise_kernelILi128ELi2EZNS0_22gpu_kernel_impl_nocastIZNS0_50_GLOBAL__N__2680c7bb_12_PowKernel_cu_7dd49032_300322pow_scalar_tensor_implIiEEvRNS_18TensorIteratorBaseET_EUliE_EEvS6_RKS7_EUliE_EEviT1_
        .type           _ZN2at6native18elementwise_kernelILi128ELi2EZNS0_22gpu_kernel_impl_nocastIZNS0_50_GLOBAL__N__2680c7bb_12_PowKernel_cu_7dd49032_300322pow_scalar_tensor_implIiEEvRNS_18TensorIteratorBaseET_EUliE_EEvS6_RKS7_EUliE_EEviT1_,@function
        .size           _ZN2at6native18elementwise_kernelILi128ELi2EZNS0_22gpu_kernel_impl_nocastIZNS0_50_GLOBAL__N__2680c7bb_12_PowKernel_cu_7dd49032_300322pow_scalar_tensor_implIiEEvRNS_18TensorIteratorBaseET_EUliE_EEvS6_RKS7_EUliE_EEviT1_,(.L_x_68820 - _ZN2at6native18elementwise_kernelILi128ELi2EZNS0_22gpu_kernel_impl_nocastIZNS0_50_GLOBAL__N__2680c7bb_12_PowKernel_cu_7dd49032_300322pow_scalar_tensor_implIiEEvRNS_18TensorIteratorBaseET_EUliE_EEvS6_RKS7_EUliE_EEviT1_)
        .other          _ZN2at6native18elementwise_kernelILi128ELi2EZNS0_22gpu_kernel_impl_nocastIZNS0_50_GLOBAL__N__2680c7bb_12_PowKernel_cu_7dd49032_300322pow_scalar_tensor_implIiEEvRNS_18TensorIteratorBaseET_EUliE_EEvS6_RKS7_EUliE_EEviT1_,@"STO_CUDA_ENTRY STV_DEFAULT"
_ZN2at6native18elementwise_kernelILi128ELi2EZNS0_22gpu_kernel_impl_nocastIZNS0_50_GLOBAL__N__2680c7bb_12_PowKernel_cu_7dd49032_300322pow_scalar_tensor_implIiEEvRNS_18TensorIteratorBaseET_EUliE_EEvS6_RKS7_EUliE_EEviT1_:
.text._ZN2at6native18elementwise_kernelILi128ELi2EZNS0_22gpu_kernel_impl_nocastIZNS0_50_GLOBAL__N__2680c7bb_12_PowKernel_cu_7dd49032_300322pow_scalar_tensor_implIiEEvRNS_18TensorIteratorBaseET_EUliE_EEvS6_RKS7_EUliE_EEviT1_:
[----:B------:R-:W-:Y:S08]  /*0000*/  LDC R1, c[0x0][0x37c] ;  /* 0x0000df00ff017b82 */ /* 0x000ff00000000800 */
[----:B------:R-:W0:Y:S01]  /*0010*/  LDC R0, c[0x0][0x388] ;  /* 0x0000e200ff007b82 */ /* 0x000e220000000800 */
[----:B------:R-:W1:Y:S01]  /*0020*/  S2R R3, SR_TID.X ;  /* 0x0000000000037919 */ /* 0x000e620000002100 */
[----:B------:R-:W2:Y:S01]  /*0030*/  LDCU UR5, c[0x0][0x590] ;  /* 0x0000b200ff0577ac */ /* 0x000ea20008000800 */
[----:B------:R-:W3:Y:S05]  /*0040*/  LDCU.64 UR6, c[0x0][0x358] ;  /* 0x00006b00ff0677ac */ /* 0x000eea0008000a00 */
[----:B------:R-:W4:Y:S01]  /*0050*/  S2UR UR4, SR_CTAID.X ;  /* 0x00000000000479c3 */ /* 0x000f220000002500 */
[----:B--2---:R-:W-:-:S02]  /*0060*/  MOV R12, UR5 ;  /* 0x00000005000c7c02 */ /* 0x004fc40008000f00 */
[----:B0-----:R-:W-:Y:S01]  /*0070*/  ISETP.NE.AND P0, PT, R0, RZ, PT ;  /* 0x000000ff0000720c */ /* 0x001fe20003f05270 */
[----:B----4-:R-:W-:-:S06]  /*0080*/  USHF.L.U32 UR4, UR4, 0x8, URZ ;  /* 0x0000000804047899 */ /* 0x010fcc00080006ff */
[----:B-1----:R-:W-:-:S06]  /*0090*/  LOP3.LUT R3, R3, UR4, RZ, 0xfc, !PT ;  /* 0x0000000403037c12 */ /* 0x002fcc000f8efcff */
[----:B---3--:R-:W-:Y:S05]  /*00a0*/  @P0 BRA `(.L_x_63367) ;  /* 0x0000000800040947 */ /* 0x008fea0003800000 */
[----:B------:R-:W0:Y:S02]  /*00b0*/  LDCU UR4, c[0x0][0x590] ;  /* 0x0000b200ff0477ac */ /* 0x000e240008000800 */
[----:B0-----:R-:W-:-:S09]  /*00c0*/  UISETP.NE.AND UP0, UPT, UR4, -0x1, UPT ;  /* 0xffffffff0400788c */ /* 0x001fd2000bf05270 */
[----:B------:R-:W-:Y:S05]  /*00d0*/  BRA.U !UP0, `(.L_x_63368) ;  /* 0x0000000108e47547 */ /* 0x000fea000b800000 */
[----:B------:R-:W-:-:S09]  /*00e0*/  UISETP.NE.AND UP0, UPT, UR4, 0x1, UPT ;  /* 0x000000010400788c */ /* 0x000fd2000bf05270 */
        /* <DEDUP_REMOVED lines=8> */
.L_x_63369:
[----:B------:R-:W0:Y:S01]  /*0170*/  LDCU UR4, c[0x0][0x380] ;  /* 0x00007000ff0477ac */ /* 0x000e220008000800 */
[----:B------:R-:W-:Y:S01]  /*0180*/  BSSY.RECONVERGENT B0, `(.L_x_63370) ;  /* 0x0000018000007945 */ /* 0x000fe20003800200 */
[----:B0-----:R-:W-:-:S13]  /*0190*/  ISETP.GE.AND P0, PT, R3, UR4, PT ;  /* 0x0000000403007c0c */ /* 0x001fda000bf06270 */
[----:B------:R-:W-:Y:S05]  /*01a0*/  @P0 BRA `(.L_x_63371) ;  /* 0x0000000000540947 */ /* 0x000fea0003800000 */
[----:B------:R-:W0:Y:S02]  /*01b0*/  LDC.64 R4, c[0x0][0x588] ;  /* 0x00016200ff047b82 */ /* 0x000e240000000a00 */
[----:B0-----:R-:W2:Y:S01]  /*01c0*/  LDG.E R4, desc[UR6][R4.64] ;  /* 0x0000000604047981 */ /* 0x001ea2000c1e1900 */
[----:B------:R-:W-:Y:S01]  /*01d0*/  IMAD.MOV.U32 R7, RZ, RZ, RZ ;  /* 0x000000ffff077224 */ /* 0x000fe200078e00ff */
[----:B--2---:R-:W-:-:S13]  /*01e0*/  ISETP.GE.AND P0, PT, R4, RZ, PT ;  /* 0x000000ff0400720c */ /* 0x004fda0003f06270 */
[----:B------:R-:W-:Y:S05]  /*01f0*/  @!P0 BRA `(.L_x_63372) ;  /* 0x0000000000348947 */ /* 0x000fea0003800000 */
[----:B------:R-:W-:Y:S01]  /*0200*/  ISETP.NE.AND P0, PT, R4, RZ, PT ;  /* 0x000000ff0400720c */ /* 0x000fe20003f05270 */
[----:B------:R-:W-:-:S12]  /*0210*/  HFMA2 R7, -RZ, RZ, 0, 5.9604644775390625e-08 ;  /* 0x00000001ff077431 */ /* 0x000fd800000001ff */
[----:B------:R-:W-:Y:S05]  /*0220*/  @!P0 BRA `(.L_x_63372) ;  /* 0x0000000000288947 */ /* 0x000fea0003800000 */
[----:B------:R-:W-:Y:S01]  /*0230*/  MOV R7, 0x1 ;  /* 0x0000000100077802 */ /* 0x000fe20000000f00 */
[----:B------:R-:W-:-:S07]  /*0240*/  IMAD.U32 R2, RZ, RZ, UR5 ;  /* 0x00000005ff027e24 */ /* 0x000fce000f8e00ff */
.L_x_63373:
        /* <DEDUP_REMOVED lines=8> */
.L_x_63372:
[----:B------:R-:W0:Y:S01]  /*02d0*/  LDC.64 R4, c[0x0][0x580] ;  /* 0x00016000ff047b82 */ /* 0x000e220000000a00 */
[----:B------:R-:W-:Y:S01]  /*02e0*/  IADD3 R3, PT, PT, R3, 0x80, RZ ;  /* 0x0000008003037810 */ /* 0x000fe20007ffe0ff */
[----:B0-----:R0:W-:Y:S06]  /*02f0*/  STG.E desc[UR6][R4.64], R7 ;  /* 0x0000000704007986 */ /* 0x0011ec000c101906 */
.L_x_63371:
[----:B------:R-:W-:Y:S05]  /*0300*/  BSYNC.RECONVERGENT B0 ;  /* 0x0000000000007941 */ /* 0x000fea0003800200 */
.L_x_63370:
[----:B------:R-:W-:-:S13]  /*0310*/  ISETP.GE.AND P0, PT, R3, UR4, PT ;  /* 0x0000000403007c0c */ /* 0x000fda000bf06270 */
[----:B------:R-:W-:Y:S05]  /*0320*/  @P0 EXIT ;  /* 0x000000000000094d */ /* 0x000fea0003800000 */
[----:B------:R-:W1:Y:S02]  /*0330*/  LDC.64 R2, c[0x0][0x588] ;  /* 0x00016200ff027b82 */ /* 0x000e640000000a00 */
[----:B-1----:R-:W2:Y:S01]  /*0340*/  LDG.E R2, desc[UR6][R2.64] ;  /* 0x0000000602027981 */ /* 0x002ea2000c1e1900 */
[----:B0-----:R-:W-:Y:S01]  /*0350*/  HFMA2 R5, -RZ, RZ, 0, 0 ;  /* 0x00000000ff057431 */ /* 0x001fe200000001ff */
[----:B--2---:R-:W-:-:S13]  /*0360*/  ISETP.GE.AND P0, PT, R2, RZ, PT ;  /* 0x000000ff0200720c */ /* 0x004fda0003f06270 */
[----:B------:R-:W-:Y:S05]  /*0370*/  @!P0 BRA `(.L_x_63374) ;  /* 0x0000000000308947 */ /* 0x000fea0003800000 */
[----:B------:R-:W-:Y:S01]  /*0380*/  ISETP.NE.AND P0, PT, R2, RZ, PT ;  /* 0x000000ff0200720c */ /* 0x000fe20003f05270 */
[----:B------:R-:W-:-:S12]  /*0390*/  IMAD.MOV.U32 R5, RZ, RZ, 0x1 ;  /* 0x00000001ff057424 */ /* 0x000fd800078e00ff */
[----:B------:R-:W-:Y:S05]  /*03a0*/  @!P0 BRA `(.L_x_63374) ;  /* 0x0000000000248947 */ /* 0x000fea0003800000 */
[----:B------:R-:W-:-:S07]  /*03b0*/  MOV R5, 0x1 ;  /* 0x0000000100057802 */ /* 0x000fce0000000f00 */
.L_x_63375:
        /* <DEDUP_REMOVED lines=8> */
.L_x_63374:
[----:B------:R-:W0:Y:S02]  /*0440*/  LDC.64 R2, c[0x0][0x580] ;  /* 0x00016000ff027b82 */ /* 0x000e240000000a00 */
[----:B0-----:R-:W-:Y:S01]  /*0450*/  STG.E desc[UR6][R2.64], R5 ;  /* 0x0000000502007986 */ /* 0x001fe2000c101906 */
[----:B------:R-:W-:Y:S05]  /*0460*/  EXIT ;  /* 0x000000000000794d */ /* 0x000fea0003800000 */
.L_x_63368:
[----:B------:R-:W0:Y:S01]  /*0470*/  LDCU UR4, c[0x0][0x380] ;  /* 0x00007000ff0477ac */ /* 0x000e220008000800 */
[----:B------:R-:W-:Y:S01]  /*0480*/  BSSY.RECONVERGENT B0, `(.L_x_63376) ;  /* 0x0000022000007945 */ /* 0x000fe20003800200 */
[----:B0-----:R-:W-:-:S13]  /*0490*/  ISETP.GE.AND P0, PT, R3, UR4, PT ;  /* 0x0000000403007c0c */ /* 0x001fda000bf06270 */
[----:B------:R-:W-:Y:S05]  /*04a0*/  @P0 BRA `(.L_x_63377) ;  /* 0x00000000007c0947 */ /* 0x000fea0003800000 */
[----:B------:R-:W0:Y:S02]  /*04b0*/  LDC.64 R4, c[0x0][0x588] ;  /* 0x00016200ff047b82 */ /* 0x000e240000000a00 */
[----:B0-----:R-:W2:Y:S02]  /*04c0*/  LDG.E R4, desc[UR6][R4.64] ;  /* 0x0000000604047981 */ /* 0x001ea4000c1e1900 */
[----:B--2---:R-:W-:-:S13]  /*04d0*/  ISETP.GE.AND P0, PT, R4, RZ, PT ;  /* 0x000000ff0400720c */ /* 0x004fda0003f06270 */
[----:B------:R-:W-:Y:S05]  /*04e0*/  @!P0 BRA `(.L_x_63378) ;  /* 0x0000000000508947 */ /* 0x000fea0003800000 */
[----:B------:R-:W-:Y:S01]  /*04f0*/  ISETP.NE.AND P0, PT, R4, RZ, PT ;  /* 0x000000ff0400720c */ /* 0x000fe20003f05270 */
[----:B------:R-:W-:-:S12]  /*0500*/  HFMA2 R7, -RZ, RZ, 0, 5.9604644775390625e-08 ;  /* 0x00000001ff077431 */ /* 0x000fd800000001ff */
[----:B------:R-:W-:Y:S05]  /*0510*/  @!P0 BRA `(.L_x_63379) ;  /* 0x0000000000548947 */ /* 0x000fea0003800000 */
[C---:B------:R-:W-:Y:S01]  /*0520*/  ISETP.GE.U32.AND P1, PT, R4.reuse, 0x2, PT ;  /* 0x000000020400780c */ /* 0x040fe20003f26070 */
[----:B------:R-:W-:Y:S01]  /*0530*/  IMAD.MOV.U32 R7, RZ, RZ, 0x1 ;  /* 0x00000001ff077424 */ /* 0x000fe200078e00ff */
[----:B------:R-:W-:-:S04]  /*0540*/  LOP3.LUT R0, R4, 0x1, RZ, 0xc0, !PT ;  /* 0x0000000104007812 */ /* 0x000fc800078ec0ff */
[----:B------:R-:W-:-:S04]  /*0550*/  ISETP.NE.U32.AND P0, PT, R0, 0x1, PT ;  /* 0x000000010000780c */ /* 0x000fc80003f05070 */
[----:B------:R-:W-:-:S03]  /*0560*/  SEL R7, R7, 0xffffffff, P0 ;  /* 0xffffffff07077807 */ /* 0x000fc60000000000 */
[----:B------:R-:W-:Y:S06]  /*0570*/  @!P1 BRA `(.L_x_63379) ;  /* 0x00000000003c9947 */ /* 0x000fec0003800000 */
[----:B------:R-:W-:Y:S02]  /*0580*/  SHF.R.U32.HI R2, RZ, 0x1, R4 ;  /* 0x00000001ff027819 */ /* 0x000fe40000011604 */
[----:B------:R-:W-:-:S07]  /*0590*/  MOV R4, 0x1 ;  /* 0x0000000100047802 */ /* 0x000fce0000000f00 */
.L_x_63380:
        /* <DEDUP_REMOVED lines=9> */
.L_x_63378:
[----:B------:R-:W-:Y:S01]  /*0630*/  HFMA2 R7, -RZ, RZ, 0, 5.9604644775390625e-08 ;  /* 0x00000001ff077431 */ /* 0x000fe200000001ff */
[----:B------:R-:W-:-:S04]  /*0640*/  LOP3.LUT R4, R4, 0x1, RZ, 0xc0, !PT ;  /* 0x0000000104047812 */ /* 0x000fc800078ec0ff */
[----:B------:R-:W-:-:S04]  /*0650*/  ISETP.NE.U32.AND P0, PT, R4, 0x1, PT ;  /* 0x000000010400780c */ /* 0x000fc80003f05070 */
[----:B------:R-:W-:-:S09]  /*0660*/  SEL R7, R7, 0xffffffff, P0 ;  /* 0xffffffff07077807 */ /* 0x000fd20000000000 */
.L_x_63379:
[----:B------:R-:W0:Y:S01]  /*0670*/  LDC.64 R4, c[0x0][0x580] ;  /* 0x00016000ff047b82 */ /* 0x000e220000000a00 */
[----:B------:R-:W-:Y:S01]  /*0680*/  VIADD R3, R3, 0x80 ;  /* 0x0000008003037836 */ /* 0x000fe20000000000 */
[----:B0-----:R0:W-:Y:S06]  /*0690*/  STG.E desc[UR6][R4.64], R7 ;  /* 0x0000000704007986 */ /* 0x0011ec000c101906 */
.L_x_63377:
[----:B------:R-:W-:Y:S05]  /*06a0*/  BSYNC.RECONVERGENT B0 ;  /* 0x0000000000007941 */ /* 0x000fea0003800200 */
.L_x_63376:
[----:B------:R-:W-:-:S13]  /*06b0*/  ISETP.GE.AND P0, PT, R3, UR4, PT ;  /* 0x0000000403007c0c */ /* 0x000fda000bf06270 */
[----:B------:R-:W-:Y:S05]  /*06c0*/  @P0 EXIT ;  /* 0x000000000000094d */ /* 0x000fea0003800000 */
[----:B------:R-:W1:Y:S02]  /*06d0*/  LDC.64 R2, c[0x0][0x588] ;  /* 0x00016200ff027b82 */ /* 0x000e640000000a00 */
[----:B-1----:R-:W2:Y:S02]  /*06e0*/  LDG.E R2, desc[UR6][R2.64] ;  /* 0x0000000602027981 */ /* 0x002ea4000c1e1900 */
[----:B--2---:R-:W-:-:S13]  /*06f0*/  ISETP.GE.AND P0, PT, R2, RZ, PT ;  /* 0x000000ff0200720c */ /* 0x004fda0003f06270 */
[----:B------:R-:W-:Y:S05]  /*0700*/  @!P0 BRA `(.L_x_63381) ;  /* 0x0000000000508947 */ /* 0x000fea0003800000 */
[----:B------:R-:W-:Y:S01]  /*0710*/  ISETP.NE.AND P0, PT, R2, RZ, PT ;  /* 0x000000ff0200720c */ /* 0x000fe20003f05270 */
[----:B0-----:R-:W-:-:S12]  /*0720*/  HFMA2 R5, -RZ, RZ, 0, 5.9604644775390625e-08 ;  /* 0x00000001ff057431 */ /* 0x001fd800000001ff */
[----:B------:R-:W-:Y:S05]  /*0730*/  @!P0 BRA `(.L_x_63382) ;  /* 0x0000000000548947 */ /* 0x000fea0003800000 */
[C---:B------:R-:W-:Y:S02]  /*0740*/  ISETP.GE.U32.AND P1, PT, R2.reuse, 0x2, PT ;  /* 0x000000020200780c */ /* 0x040fe40003f26070 */
[----:B------:R-:W-:Y:S02]  /*0750*/  LOP3.LUT R0, R2, 0x1, RZ, 0xc0, !PT ;  /* 0x0000000102007812 */ /* 0x000fe400078ec0ff */
[----:B------:R-:W-:Y:S02]  /*0760*/  MOV R5, 0x1 ;  /* 0x0000000100057802 */ /* 0x000fe40000000f00 */
[----:B------:R-:W-:-:S04]  /*0770*/  ISETP.NE.U32.AND P0, PT, R0, 0x1, PT ;  /* 0x000000010000780c */ /* 0x000fc80003f05070 */
[----:B------:R-:W-:-:S03]  /*0780*/  SEL R5, R5, 0xffffffff, P0 ;  /* 0xffffffff05057807 */ /* 0x000fc60000000000 */
[----:B------:R-:W-:Y:S06]  /*0790*/  @!P1 BRA `(.L_x_63382) ;  /* 0x00000000003c9947 */ /* 0x000fec0003800000 */
[----:B------:R-:W-:Y:S01]  /*07a0*/  SHF.R.U32.HI R2, RZ, 0x1, R2 ;  /* 0x00000001ff027819 */ /* 0x000fe20000011602 */
[----:B------:R-:W-:-:S07]  /*07b0*/  IMAD.MOV.U32 R3, RZ, RZ, 0x1 ;  /* 0x00000001ff037424 */ /* 0x000fce00078e00ff */
.L_x_63383:
        /* <DEDUP_REMOVED lines=9> */
.L_x_63381:
[----:B------:R-:W-:Y:S02]  /*0850*/  LOP3.LUT R2, R2, 0x1, RZ, 0xc0, !PT ;  /* 0x0000000102027812 */ /* 0x000fe400078ec0ff */
[----:B0-----:R-:W-:Y:S02]  /*0860*/  MOV R5, 0x1 ;  /* 0x0000000100057802 */ /* 0x001fe40000000f00 */
[----:B------:R-:W-:-:S04]  /*0870*/  ISETP.NE.U32.AND P0, PT, R2, 0x1, PT ;  /* 0x000000010200780c */ /* 0x000fc80003f05070 */
[----:B------:R-:W-:-:S09]  /*0880*/  SEL R5, R5, 0xffffffff, P0 ;  /* 0xffffffff05057807 */ /* 0x000fd20000000000 */
.L_x_63382:
[----:B------:R-:W0:Y:S02]  /*0890*/  LDC.64 R2, c[0x0][0x580] ;  /* 0x00016000ff027b82 */ /* 0x000e240000000a00 */
[----:B0-----:R-:W-:Y:S01]  /*08a0*/  STG.E desc[UR6][R2.64], R5 ;  /* 0x0000000502007986 */ /* 0x001fe2000c101906 */
[----:B------:R-:W-:Y:S05]  /*08b0*/  EXIT ;  /* 0x000000000000794d */ /* 0x000fea0003800000 */
.L_x_63367:
[----:B------:R-:W0:Y:S02]  /*08c0*/  LDCU UR4, c[0x0][0x590] ;  /* 0x0000b200ff0477ac */ /* 0x000e240008000800 */
[----:B0-----:R-:W-:-:S09]  /*08d0*/  UISETP.NE.AND UP0, UPT, UR4, -0x1, UPT ;  /* 0xffffffff0400788c */ /* 0x001fd2000bf05270 */
[----:B------:R-:W-:Y:S05]  /*08e0*/  BRA.U !UP0, `(.L_x_63384) ;  /* 0x0000004d08347547 */ /* 0x000fea000b800000 */
[----:B------:R-:W-:Y:S01]  /*08f0*/  UISETP.NE.AND UP0, UPT, UR4, 0x1, UPT ;  /* 0x000000010400788c */ /* 0x000fe2000bf05270 */
[----:B------:R-:W-:-:S08]  /*0900*/  IADD3 R0, PT, PT, R0, -0x1, RZ ;  /* 0xffffffff00007810 */ /* 0x000fd00007ffe0ff */
        /* <DEDUP_REMOVED lines=281> */
.L_x_63388:
[----:B------:R-:W0:Y:S01]  /*1aa0*/  LDCU.64 UR8, c[0x0][0x580] ;  /* 0x0000b000ff0877ac */ /* 0x000e220008000a00 */
[----:B------:R-:W-:Y:S01]  /*1ab0*/  MOV R7, 0x1 ;  /* 0x0000000100077802 */ /* 0x000fe20000000f00 */
[----:B------:R-:W-:Y:S01]  /*1ac0*/  VIADD R3, R3, 0x80 ;  /* 0x0000008003037836 */ /* 0x000fe20000000000 */
[----:B0-----:R-:W-:-:S04]  /*1ad0*/  IADD3 R4, P0, PT, R4, UR8, RZ ;  /* 0x0000000804047c10 */ /* 0x001fc8000ff1e0ff */
[----:B------:R-:W-:-:S05]  /*1ae0*/  IADD3.X R5, PT, PT, RZ, UR9, RZ, P0, !PT ;  /* 0x00000009ff057c10 */ /* 0x000fca00087fe4ff */
[----:B------:R0:W-:Y:S04]  /*1af0*/  STG.E desc[UR6][R4.64], R7 ;  /* 0x0000000704007986 */ /* 0x0001e8000c101906 */
.L_x_63387:
[----:B------:R-:W-:Y:S05]  /*1b00*/  BSYNC.RECONVERGENT B0 ;  /* 0x0000000000007941 */ /* 0x000fea0003800200 */
.L_x_63386:
[----:B------:R-:W-:-:S13]  /*1b10*/  ISETP.GE.AND P0, PT, R3, UR4, PT ;  /* 0x0000000403007c0c */ /* 0x000fda000bf06270 */
[----:B------:R-:W-:Y:S05]  /*1b20*/  @P0 EXIT ;  /* 0x000000000000094d */ /* 0x000fea0003800000 */
        /* <DEDUP_REMOVED lines=274> */
.L_x_63389:
[----:B------:R-:W0:Y:S01]  /*2c50*/  LDCU.64 UR4, c[0x0][0x580] ;  /* 0x0000b000ff0477ac */ /* 0x000e220008000a00 */
[----:B------:R-:W-:Y:S02]  /*2c60*/  MOV R5, 0x1 ;  /* 0x0000000100057802 */ /* 0x000fe40000000f00 */
[----:B0-----:R-:W-:-:S04]  /*2c70*/  IADD3 R2, P0, PT, R0, UR4, RZ ;  /* 0x0000000400027c10 */ /* 0x001fc8000ff1e0ff */
[----:B------:R-:W-:-:S05]  /*2c80*/  IADD3.X R3, PT, PT, RZ, UR5, RZ, P0, !PT ;  /* 0x00000005ff037c10 */ /* 0x000fca00087fe4ff */
[----:B------:R-:W-:Y:S01]  /*2c90*/  STG.E desc[UR6][R2.64], R5 ;  /* 0x0000000502007986 */ /* 0x000fe2000c101906 */
[----:B------:R-:W-:Y:S05]  /*2ca0*/  EXIT ;  /* 0x000000000000794d */ /* 0x000fea0003800000 */
.L_x_63385:
        /* <DEDUP_REMOVED lines=304> */
.L_x_63392:
[----:B------:R-:W0:Y:S02]  /*3fb0*/  LDCU.64 UR8, c[0x0][0x588] ;  /* 0x0000b100ff0877ac */ /* 0x000e240008000a00 */
[----:B0-----:R-:W-:-:S05]  /*3fc0*/  IADD3 R6, P0, PT, R4, UR8, RZ ;  /* 0x0000000804067c10 */ /* 0x001fca000ff1e0ff */
[----:B------:R-:W-:-:S05]  /*3fd0*/  IMAD.X R7, RZ, RZ, UR9, P0 ;  /* 0x00000009ff077e24 */ /* 0x000fca00080e06ff */
[----:B------:R-:W2:Y:S01]  /*3fe0*/  LDG.E R6, desc[UR6][R6.64] ;  /* 0x0000000606067981 */ /* 0x000ea2000c1e1900 */
[----:B------:R-:W-:Y:S01]  /*3ff0*/  BSSY.RECONVERGENT B1, `(.L_x_63393) ;  /* 0x0000011000017945 */ /* 0x000fe20003800200 */
[----:B------:R-:W-:Y:S02]  /*4000*/  MOV R9, RZ ;  /* 0x000000ff00097202 */ /* 0x000fe40000000f00 */
[----:B--2---:R-:W-:-:S13]  /*4010*/  ISETP.GE.AND P0, PT, R6, RZ, PT ;  /* 0x000000ff0600720c */ /* 0x004fda0003f06270 */
[----:B------:R-:W-:Y:S05]  /*4020*/  @!P0 BRA `(.L_x_63394) ;  /* 0x0000000000348947 */ /* 0x000fea0003800000 */
[----:B------:R-:W-:Y:S01]  /*4030*/  ISETP.NE.AND P0, PT, R6, RZ, PT ;  /* 0x000000ff0600720c */ /* 0x000fe20003f05270 */
[----:B------:R-:W-:-:S12]  /*4040*/  HFMA2 R9, -RZ, RZ, 0, 5.9604644775390625e-08 ;  /* 0x00000001ff097431 */ /* 0x000fd800000001ff */
[----:B------:R-:W-:Y:S05]  /*4050*/  @!P0 BRA `(.L_x_63394) ;  /* 0x0000000000288947 */ /* 0x000fea0003800000 */
[----:B------:R-:W-:Y:S01]  /*4060*/  MOV R9, 0x1 ;  /* 0x0000000100097802 */ /* 0x000fe20000000f00 */
[----:B------:R-:W-:-:S07]  /*4070*/  IMAD.U32 R7, RZ, RZ, UR5 ;  /* 0x00000005ff077e24 */ /* 0x000fce000f8e00ff */
.L_x_63395:
        /* <DEDUP_REMOVED lines=8> */
.L_x_63394:
[----:B------:R-:W-:Y:S05]  /*4100*/  BSYNC.RECONVERGENT B1 ;  /* 0x0000000000017941 */ /* 0x000fea0003800200 */
.L_x_63393:
[----:B------:R-:W0:Y:S01]  /*4110*/  LDCU.64 UR8, c[0x0][0x580] ;  /* 0x0000b000ff0877ac */ /* 0x000e220008000a00 */
[----:B------:R-:W-:Y:S02]  /*4120*/  IADD3 R3, PT, PT, R3, 0x80, RZ ;  /* 0x0000008003037810 */ /* 0x000fe40007ffe0ff */
[----:B0-----:R-:W-:-:S04]  /*4130*/  IADD3 R4, P0, PT, R5, UR8, RZ ;  /* 0x0000000805047c10 */ /* 0x001fc8000ff1e0ff */
[----:B------:R-:W-:-:S05]  /*4140*/  IADD3.X R5, PT, PT, RZ, UR9, RZ, P0, !PT ;  /* 0x00000009ff057c10 */ /* 0x000fca00087fe4ff */
[----:B------:R0:W-:Y:S04]  /*4150*/  STG.E desc[UR6][R4.64], R9 ;  /* 0x0000000904007986 */ /* 0x0001e8000c101906 */
.L_x_63391:
[----:B------:R-:W-:Y:S05]  /*4160*/  BSYNC.RECONVERGENT B0 ;  /* 0x0000000000007941 */ /* 0x000fea0003800200 */
.L_x_63390:
        /* <DEDUP_REMOVED lines=300> */
.L_x_63396:
[----:B------:R-:W0:Y:S02]  /*5430*/  LDCU.128 UR8, c[0x0][0x580] ;  /* 0x0000b000ff0877ac */ /* 0x000e240008000c00 */
[----:B0-----:R-:W-:-:S04]  /*5440*/  IADD3 R4, P0, PT, R0, UR10, RZ ;  /* 0x0000000a00047c10 */ /* 0x001fc8000ff1e0ff */
[----:B------:R-:W-:-:S05]  /*5450*/  IADD3.X R5, PT, PT, RZ, UR11, RZ, P0, !PT ;  /* 0x0000000bff057c10 */ /* 0x000fca00087fe4ff */
[----:B------:R-:W2:Y:S01]  /*5460*/  LDG.E R4, desc[UR6][R4.64] ;  /* 0x0000000604047981 */ /* 0x000ea2000c1e1900 */
[----:B------:R-:W-:Y:S01]  /*5470*/  IADD3 R2, P1, PT, R3, UR8, RZ ;  /* 0x0000000803027c10 */ /* 0x000fe2000ff3e0ff */
[----:B------:R-:W-:Y:S01]  /*5480*/  BSSY.RECONVERGENT B0, `(.L_x_63397) ;  /* 0x0000011000007945 */ /* 0x000fe20003800200 */
[----:B------:R-:W-:-:S03]  /*5490*/  MOV R7, RZ ;  /* 0x000000ff00077202 */ /* 0x000fc60000000f00 */
[----:B------:R-:W-:Y:S01]  /*54a0*/  IMAD.X R3, RZ, RZ, UR9, P1 ;  /* 0x00000009ff037e24 */ /* 0x000fe200088e06ff */
[----:B--2---:R-:W-:-:S13]  /*54b0*/  ISETP.GE.AND P0, PT, R4, RZ, PT ;  /* 0x000000ff0400720c */ /* 0x004fda0003f06270 */
[----:B------:R-:W-:Y:S05]  /*54c0*/  @!P0 BRA `(.L_x_63398) ;  /* 0x0000000000308947 */ /* 0x000fea0003800000 */
[----:B------:R-:W-:Y:S01]  /*54d0*/  ISETP.NE.AND P0, PT, R4, RZ, PT ;  /* 0x000000ff0400720c */ /* 0x000fe20003f05270 */
[----:B------:R-:W-:-:S12]  /*54e0*/  HFMA2 R7, -RZ, RZ, 0, 5.9604644775390625e-08 ;  /* 0x00000001ff077431 */ /* 0x000fd800000001ff */
[----:B------:R-:W-:Y:S05]  /*54f0*/  @!P0 BRA `(.L_x_63398) ;  /* 0x0000000000248947 */ /* 0x000fea0003800000 */
[----:B------:R-:W-:-:S07]  /*5500*/  MOV R7, 0x1 ;  /* 0x0000000100077802 */ /* 0x000fce0000000f00 */
.L_x_63399:
        /* <DEDUP_REMOVED lines=8> */
.L_x_63398:
[----:B------:R-:W-:Y:S05]  /*5590*/  BSYNC.RECONVERGENT B0 ;  /* 0x0000000000007941 */ /* 0x000fea0003800200 */
.L_x_63397:
[----:B------:R-:W-:Y:S01]  /*55a0*/  STG.E desc[UR6][R2.64], R7 ;  /* 0x0000000702007986 */ /* 0x000fe2000c101906 */
[----:B------:R-:W-:Y:S05]  /*55b0*/  EXIT ;  /* 0x000000000000794d */ /* 0x000fea0003800000 */
.L_x_63384:
        /* <DEDUP_REMOVED lines=305> */
.L_x_63402:
[----:B------:R-:W0:Y:S02]  /*68d0*/  LDCU.64 UR8, c[0x0][0x588] ;  /* 0x0000b100ff0877ac */ /* 0x000e240008000a00 */
[----:B0-----:R-:W-:-:S05]  /*68e0*/  IADD3 R6, P0, PT, R4, UR8, RZ ;  /* 0x0000000804067c10 */ /* 0x001fca000ff1e0ff */
[----:B------:R-:W-:-:S05]  /*68f0*/  IMAD.X R7, RZ, RZ, UR9, P0 ;  /* 0x00000009ff077e24 */ /* 0x000fca00080e06ff */
[----:B------:R-:W2:Y:S01]  /*6900*/  LDG.E R6, desc[UR6][R6.64] ;  /* 0x0000000606067981 */ /* 0x000ea2000c1e1900 */
[----:B------:R-:W-:Y:S01]  /*6910*/  BSSY.RECONVERGENT B1, `(.L_x_63403) ;  /* 0x000001d000017945 */ /* 0x000fe20003800200 */
[----:B--2---:R-:W-:-:S13]  /*6920*/  ISETP.GE.AND P0, PT, R6, RZ, PT ;  /* 0x000000ff0600720c */ /* 0x004fda0003f06270 */
[----:B------:R-:W-:Y:S05]  /*6930*/  @!P0 BRA `(.L_x_63404) ;  /* 0x0000000000588947 */ /* 0x000fea0003800000 */
[----:B------:R-:W-:Y:S01]  /*6940*/  ISETP.NE.AND P0, PT, R6, RZ, PT ;  /* 0x000000ff0600720c */ /* 0x000fe20003f05270 */
[----:B------:R-:W-:Y:S01]  /*6950*/  BSSY.RECONVERGENT B2, `(.L_x_63405) ;  /* 0x0000013000027945 */ /* 0x000fe20003800200 */
[----:B------:R-:W-:-:S11]  /*6960*/  MOV R7, 0x1 ;  /* 0x0000000100077802 */ /* 0x000fd60000000f00 */
[----:B------:R-:W-:Y:S05]  /*6970*/  @!P0 BRA `(.L_x_63406) ;  /* 0x0000000000408947 */ /* 0x000fea0003800000 */
[C---:B------:R-:W-:Y:S01]  /*6980*/  ISETP.GE.U32.AND P1, PT, R6.reuse, 0x2, PT ;  /* 0x000000020600780c */ /* 0x040fe20003f26070 */
[----:B------:R-:W-:Y:S01]  /*6990*/  HFMA2 R7, -RZ, RZ, 0, 5.9604644775390625e-08 ;  /* 0x00000001ff077431 */ /* 0x000fe200000001ff */
[----:B------:R-:W-:-:S04]  /*69a0*/  LOP3.LUT R4, R6, 0x1, RZ, 0xc0, !PT ;  /* 0x0000000106047812 */ /* 0x000fc800078ec0ff */
[----:B------:R-:W-:-:S04]  /*69b0*/  ISETP.NE.U32.AND P0, PT, R4, 0x1, PT ;  /* 0x000000010400780c */ /* 0x000fc80003f05070 */
[----:B------:R-:W-:-:S03]  /*69c0*/  SEL R7, R7, 0xffffffff, P0 ;  /* 0xffffffff07077807 */ /* 0x000fc60000000000 */
[----:B------:R-:W-:Y:S06]  /*69d0*/  @!P1 BRA `(.L_x_63406) ;  /* 0x0000000000289947 */ /* 0x000fec0003800000 */
[----:B------:R-:W-:Y:S02]  /*69e0*/  SHF.R.U32.HI R6, RZ, 0x1, R6 ;  /* 0x00000001ff067819 */ /* 0x000fe40000011606 */
[----:B------:R-:W-:-:S07]  /*69f0*/  MOV R8, 0x1 ;  /* 0x0000000100087802 */ /* 0x000fce0000000f00 */
.L_x_63407:
        /* <DEDUP_REMOVED lines=8> */
.L_x_63406:
[----:B------:R-:W-:Y:S05]  /*6a80*/  BSYNC.RECONVERGENT B2 ;  /* 0x0000000000027941 */ /* 0x000fea0003800200 */
.L_x_63405:
[----:B------:R-:W-:Y:S05]  /*6a90*/  BRA `(.L_x_63408) ;  /* 0x0000000000107947 */ /* 0x000fea0003800000 */
.L_x_63404:
[----:B------:R-:W-:Y:S01]  /*6aa0*/  LOP3.LUT R6, R6, 0x1, RZ, 0xc0, !PT ;  /* 0x0000000106067812 */ /* 0x000fe200078ec0ff */
[----:B------:R-:W-:-:S03]  /*6ab0*/  IMAD.MOV.U32 R7, RZ, RZ, 0x1 ;  /* 0x00000001ff077424 */ /* 0x000fc600078e00ff */
[----:B------:R-:W-:-:S04]  /*6ac0*/  ISETP.NE.U32.AND P0, PT, R6, 0x1, PT ;  /* 0x000000010600780c */ /* 0x000fc80003f05070 */
[----:B------:R-:W-:-:S09]  /*6ad0*/  SEL R7, R7, 0xffffffff, P0 ;  /* 0xffffffff07077807 */ /* 0x000fd20000000000 */
.L_x_63408:
[----:B------:R-:W-:Y:S05]  /*6ae0*/  BSYNC.RECONVERGENT B1 ;  /* 0x0000000000017941 */ /* 0x000fea0003800200 */
.L_x_63403:
[----:B------:R-:W0:Y:S01]  /*6af0*/  LDCU.64 UR8, c[0x0][0x580] ;  /* 0x0000b000ff0877ac */ /* 0x000e220008000a00 */
[----:B------:R-:W-:Y:S02]  /*6b00*/  IADD3 R3, PT, PT, R3, 0x80, RZ ;  /* 0x0000008003037810 */ /* 0x000fe40007ffe0ff */
[----:B0-----:R-:W-:-:S04]  /*6b10*/  IADD3 R4, P0, PT, R5, UR8, RZ ;  /* 0x0000000805047c10 */ /* 0x001fc8000ff1e0ff */
[----:B------:R-:W-:-:S05]  /*6b20*/  IADD3.X R5, PT, PT, RZ, UR9, RZ, P0, !PT ;  /* 0x00000009ff057c10 */ /* 0x000fca00087fe4ff */
[----:B------:R0:W-:Y:S04]  /*6b30*/  STG.E desc[UR6][R4.64], R7 ;  /* 0x0000000704007986 */ /* 0x0001e8000c101906 */
.L_x_63401:
[----:B------:R-:W-:Y:S05]  /*6b40*/  BSYNC.RECONVERGENT B0 ;  /* 0x0000000000007941 */ /* 0x000fea0003800200 */
.L_x_63400:
        /* <DEDUP_REMOVED lines=300> */
.L_x_63409:
[----:B------:R-:W0:Y:S02]  /*7e10*/  LDCU.128 UR8, c[0x0][0x580] ;  /* 0x0000b000ff0877ac */ /* 0x000e240008000c00 */
[----:B0-----:R-:W-:-:S04]  /*7e20*/  IADD3 R4, P0, PT, R2, UR10, RZ ;  /* 0x0000000a02047c10 */ /* 0x001fc8000ff1e0ff */
[----:B------:R-:W-:-:S05]  /*7e30*/  IADD3.X R5, PT, PT, RZ, UR11, RZ, P0, !PT ;  /* 0x0000000bff057c10 */ /* 0x000fca00087fe4ff */
[----:B------:R-:W2:Y:S01]  /*7e40*/  LDG.E R4, desc[UR6][R4.64] ;  /* 0x0000000604047981 */ /* 0x000ea2000c1e1900 */
[----:B------:R-:W-:Y:S01]  /*7e50*/  IADD3 R2, P1, PT, R3, UR8, RZ ;  /* 0x0000000803027c10 */ /* 0x000fe2000ff3e0ff */
[----:B------:R-:W-:Y:S03]  /*7e60*/  BSSY.RECONVERGENT B0, `(.L_x_63410) ;  /* 0x000001e000007945 */ /* 0x000fe60003800200 */
[----:B------:R-:W-:Y:S02]  /*7e70*/  IADD3.X R3, PT, PT, RZ, UR9, RZ, P1, !PT ;  /* 0x00000009ff037c10 */ /* 0x000fe40008ffe4ff */
[----:B--2---:R-:W-:-:S13]  /*7e80*/  ISETP.GE.AND P0, PT, R4, RZ, PT ;  /* 0x000000ff0400720c */ /* 0x004fda0003f06270 */
[----:B------:R-:W-:Y:S05]  /*7e90*/  @!P0 BRA `(.L_x_63411) ;  /* 0x0000000000588947 */ /* 0x000fea0003800000 */
[----:B------:R-:W-:Y:S01]  /*7ea0*/  ISETP.NE.AND P0, PT, R4, RZ, PT ;  /* 0x000000ff0400720c */ /* 0x000fe20003f05270 */
[----:B------:R-:W-:Y:S01]  /*7eb0*/  BSSY.RECONVERGENT B1, `(.L_x_63412) ;  /* 0x0000013000017945 */ /* 0x000fe20003800200 */
[----:B------:R-:W-:-:S11]  /*7ec0*/  IMAD.MOV.U32 R5, RZ, RZ, 0x1 ;  /* 0x00000001ff057424 */ /* 0x000fd600078e00ff */
        /* <DEDUP_REMOVED lines=9> */
.L_x_63414:
        /* <DEDUP_REMOVED lines=8> */
.L_x_63413:
[----:B------:R-:W-:Y:S05]  /*7fe0*/  BSYNC.RECONVERGENT B1 ;  /* 0x0000000000017941 */ /* 0x000fea0003800200 */
.L_x_63412:
[----:B------:R-:W-:Y:S05]  /*7ff0*/  BRA `(.L_x_63415) ;  /* 0x0000000000107947 */ /* 0x000fea0003800000 */
.L_x_63411:
[----:B------:R-:W-:Y:S02]  /*8000*/  LOP3.LUT R4, R4, 0x1, RZ, 0xc0, !PT ;  /* 0x0000000104047812 */ /* 0x000fe400078ec0ff */
[----:B------:R-:W-:Y:S02]  /*8010*/  MOV R5, 0x1 ;  /* 0x0000000100057802 */ /* 0x000fe40000000f00 */
[----:B------:R-:W-:-:S04]  /*8020*/  ISETP.NE.U32.AND P0, PT, R4, 0x1, PT ;  /* 0x000000010400780c */ /* 0x000fc80003f05070 */
[----:B------:R-:W-:-:S09]  /*8030*/  SEL R5, R5, 0xffffffff, P0 ;  /* 0xffffffff05057807 */ /* 0x000fd20000000000 */
.L_x_63415:
[----:B------:R-:W-:Y:S05]  /*8040*/  BSYNC.RECONVERGENT B0 ;  /* 0x0000000000007941 */ /* 0x000fea0003800200 */
.L_x_63410:
[----:B------:R-:W-:Y:S01]  /*8050*/  STG.E desc[UR6][R2.64], R5 ;  /* 0x0000000502007986 */ /* 0x000fe2000c101906 */
[----:B------:R-:W-:Y:S05]  /*8060*/  EXIT ;  /* 0x000000000000794d */ /* 0x000fea0003800000 */
.L_x_63416:
        /* <DEDUP_REMOVED lines=9> */
.L_x_68820:


//--------------------- .text._ZN2at6native27unrolled_elementwise_kernelIZNS0_50_GLOBAL__N__2680c7bb_12_PowKernel_cu_7dd49032_300322pow_scalar_tensor_implIiEEvRNS_18TensorIteratorBaseET_EUliE_St5arrayIPcLm2EELi4E23TrivialOffsetCalculatorILi1EjESC_NS0_6memory15LoadWithoutCastENSD_16StoreWithoutCastEEEviS6_T0_T2_T3_T4_T5_ --------------------------
	.section	.text._ZN2at6native27unrolled_elementwise_kernelIZNS0_50_GLOBAL__N__2680c7bb_12_PowKernel_cu_7dd49032_300322pow_scalar_tensor_implIiEEvRNS_18TensorIteratorBaseET_EUliE_St5arrayIPcLm2EELi4E23TrivialOffsetCalculatorILi1EjESC_NS0_6memory15LoadWithoutCastENSD_16StoreWithoutCastEEEviS6_T0_T2_T3_T4_T5_,"ax",@progbits
	.align	128
        .global         _ZN2at6native27unrolled_elementwise_kernelIZNS0_50_GLOBAL__N__2680c7bb_12_PowKernel_cu_7dd49032_300322pow_scalar_tensor_implIiEEvRNS_18TensorIteratorBaseET_EUliE_St5arrayIPcLm2EELi4E23TrivialOffsetCalculatorILi1EjESC_NS0_6memory15LoadWithoutCastENSD_16StoreWithoutCastEEEviS6_T0_T2_T3_T4_T5_
        .type           _ZN2at6native27unrolled_elementwise_kernelIZNS0_50_GLOBAL__N__2680c7bb_12_PowKernel_cu_7dd49032_300322pow_scalar_tensor_implIiEEvRNS_18TensorIteratorBaseET_EUliE_St5arrayIPcLm2EELi4E23TrivialOffsetCalculatorILi1EjESC_NS0_6memory15LoadWithoutCastENSD_16StoreWithoutCastEEEviS6_T0_T2_T3_T4_T5_,@function
        .size           _ZN2at6native27unrolled_elementwise_kernelIZNS0_50_GLOBAL__N__2680c7bb_12_PowKernel_cu_7dd49032_300322pow_scalar_tensor_implIiEEvRNS_18TensorIteratorBaseET_EUliE_St5arrayIPcLm2EELi4E23TrivialOffsetCalculatorILi1EjESC_NS0_6memory15LoadWithoutCastENSD_16StoreWithoutCastEEEviS6_T0_T2_T3_T4_T5_,(.L_x_68821 - _ZN2at6native27unrolled_elementwise_kernelIZNS0_50_GLOBAL__N__2680c7bb_12_PowKernel_cu_7dd49032_300322pow_scalar_tensor_implIiEEvRNS_18TensorIteratorBaseET_EUliE_St5arrayIPcLm2EELi4E23TrivialOffsetCalculatorILi1EjESC_NS0_6memory15LoadWithoutCastENSD_16StoreWithoutCastEEEviS6_T0_T2_T3_T4_T5_)
        .other          _ZN2at6native27unrolled_elementwise_kernelIZNS0_50_GLOBAL__N__2680c7bb_12_PowKernel_cu_7dd49032_300322pow_scalar_tensor_implIiEEvRNS_18TensorIteratorBaseET_EUliE_St5arrayIPcLm2EELi4E23TrivialOffsetCalculatorILi1EjESC_NS0_6memory15LoadWithoutCastENSD_16StoreWithoutCastEEEviS6_T0_T2_T3_T4_T5_,@"STO_CUDA_ENTRY STV_DEFAULT"
_ZN2at6native27unrolled_elementwise_kernelIZNS0_50_GLOBAL__N__2680c7bb_12_PowKernel_cu_7dd49032_300322pow_scalar_tensor_implIiEEvRNS_18TensorIteratorBaseET_EUliE_St5arrayIPcLm2EELi4E23TrivialOffsetCalculatorILi1EjESC_NS0_6memory15LoadWithoutCastENSD_16StoreWithoutCastEEEviS6_T0_T2_T3_T4_T5_:
.text._ZN2at6native27unrolled_elementwise_kernelIZNS0_50_GLOBAL__N__2680c7bb_12_PowKernel_cu_7dd49032_300322pow_scalar_tensor_implIiEEvRNS_18TensorIteratorBaseET_EUliE_St5arrayIPcLm2EELi4E23TrivialOffsetCalculatorILi1EjESC_NS0_6memory15LoadWithoutCastENSD_16StoreWithoutCastEEEviS6_T0_T2_T3_T4_T5_:
        /* <DEDUP_REMOVED lines=19> */
[----:B-1----:R0:W5:Y:S05]  /*0130*/  @!P0 LDG.E R15, desc[UR4][R4.64] ;  /* 0x00000004040f8981 */ /* 0x00216a000c1e1900 */
[----:B------:R-:W-:Y:S01]  /*0140*/  @!P3 IMAD R19, R0, 0x200, R11 ;  /* 0x000002000013b824 */ /* 0x000fe200078e020b */
[----:B------:R-:W1:Y:S01]  /*0150*/  @!P3 LDC.64 R8, c[0x0][0x3a0] ;  /* 0x0000e800ff08bb82 */ /* 0x000e620000000a00 */
[----:B------:R-:W-:Y:S02]  /*0160*/  @!P3 VIADD R11, R11, 0x80 ;  /* 0x000000800b0bb836 */ /* 0x000fe40000000000 */
[----:B--2---:R-:W-:-:S03]  /*0170*/  @!P1 IMAD.WIDE.U32 R12, R17, 0x4, R12 ;  /* 0x00000004110c9825 */ /* 0x004fc600078e000c */
[----:B------:R-:W-:Y:S02]  /*0180*/  ISETP.GE.AND P2, PT, R11, R2, PT ;  /* 0x000000020b00720c */ /* 0x000fe40003f46270 */
[----:B------:R0:W5:Y:S11]  /*0190*/  @!P1 LDG.E R14, desc[UR4][R12.64] ;  /* 0x000000040c0e9981 */ /* 0x000176000c1e1900 */
[----:B------:R-:W2:Y:S01]  /*01a0*/  @!P2 LDC.64 R6, c[0x0][0x3a0] ;  /* 0x0000e800ff06ab82 */ /* 0x000ea20000000a00 */
[----:B------:R-:W-:-:S02]  /*01b0*/  @!P2 IMAD R11, R0, 0x200, R11 ;  /* 0x00000200000ba824 */ /* 0x000fc400078e020b */
[----:B-1----:R-:W-:-:S04]  /*01c0*/  @!P3 IMAD.WIDE.U32 R18, R19, 0x4, R8 ;  /* 0x000000041312b825 */ /* 0x002fc800078e0008 */
[----:B------:R-:W-:Y:S02]  /*01d0*/  IMAD.MOV.U32 R9, RZ, RZ, RZ ;  /* 0x000000ffff097224 */ /* 0x000fe400078e00ff */
[----:B--2---:R-:W-:-:S04]  /*01e0*/  @!P2 IMAD.WIDE.U32 R16, R11, 0x4, R6 ;  /* 0x000000040b10a825 */ /* 0x004fc800078e0006 */
[----:B------:R-:W-:Y:S01]  /*01f0*/  IMAD.MOV.U32 R11, RZ, RZ, RZ ;  /* 0x000000ffff0b7224 */ /* 0x000fe200078e00ff */
[----:B------:R0:W5:Y:S05]  /*0200*/  @!P2 LDG.E R9, desc[UR4][R16.64] ;  /* 0x000000041009a981 */ /* 0x00016a000c1e1900 */
[----:B------:R0:W5:Y:S01]  /*0210*/  @!P3 LDG.E R11, desc[UR4][R18.64] ;  /* 0x00000004120bb981 */ /* 0x000162000c1e1900 */
[----:B------:R-:W1:Y:S01]  /*0220*/  LDCU UR7, c[0x0][0x388] ;  /* 0x00007100ff0777ac */ /* 0x000e620008000800 */
[----:B---3--:R-:W-:Y:S01]  /*0230*/  UISETP.NE.AND UP0, UPT, UR6, 0x1, UPT ;  /* 0x000000010600788c */ /* 0x008fe2000bf05270 */
[----:B------:R-:W-:Y:S01]  /*0240*/  BSSY.RECONVERGENT B0, `(.L_x_63417) ;  /* 0x00000db000007945 */ /* 0x000fe20003800200 */
[----:B-1----:R-:W-:-:S02]  /*0250*/  IMAD.U32 R6, RZ, RZ, UR7 ;  /* 0x00000007ff067e24 */ /* 0x002fc4000f8e00ff */
[----:B------:R-:W-:Y:S02]  /*0260*/  IMAD.U32 R7, RZ, RZ, UR7 ;  /* 0x00000007ff077e24 */ /* 0x000fe4000f8e00ff */
[----:B------:R-:W-:Y:S02]  /*0270*/  IMAD.U32 R8, RZ, RZ, UR7 ;  /* 0x00000007ff087e24 */ /* 0x000fe4000f8e00ff */
[----:B------:R-:W-:Y:S01]  /*0280*/  IMAD.U32 R10, RZ, RZ, UR7 ;  /* 0x00000007ff0a7e24 */ /* 0x000fe2000f8e00ff */
[----:B0-----:R-:W-:Y:S06]  /*0290*/  BRA.U !UP0, `(.L_x_63418) ;  /* 0x0000000d08547547 */ /* 0x001fec000b800000 */
[----:B------:R-:W-:Y:S01]  /*02a0*/  UISETP.NE.AND UP0, UPT, UR6, -0x1, UPT ;  /* 0xffffffff0600788c */ /* 0x000fe2000bf05270 */
[----:B------:R-:W-:-:S08]  /*02b0*/  IMAD.U32 R12, RZ, RZ, UR7 ;  /* 0x00000007ff0c7e24 */ /* 0x000fd0000f8e00ff */
        /* <DEDUP_REMOVED lines=18> */
.L_x_63425:
        /* <DEDUP_REMOVED lines=8> */
.L_x_63424:
[----:B------:R-:W-:Y:S05]  /*0460*/  BSYNC.RECONVERGENT B2 ;  /* 0x0000000000027941 */ /* 0x000fea0003800200 */
.L_x_63423:
[----:B------:R-:W-:Y:S05]  /*0470*/  BRA `(.L_x_63421) ;  /* 0x0000000000107947 */ /* 0x000fea0003800000 */
.L_x_63422:
[----:B------:R-:W-:Y:S01]  /*0480*/  LOP3.LUT R15, R15, 0x1, RZ, 0xc0, !PT ;  /* 0x000000010f0f7812 */ /* 0x000fe200078ec0ff */
[----:B------:R-:W-:-:S03]  /*0490*/  IMAD.MOV.U32 R10, RZ, RZ, 0x1 ;  /* 0x00000001ff0a7424 */ /* 0x000fc600078e00ff */
[----:B------:R-:W-:-:S04]  /*04a0*/  ISETP.NE.U32.AND P0, PT, R15, 0x1, PT ;  /* 0x000000010f00780c */ /* 0x000fc80003f05070 */
[----:B------:R-:W-:-:S09]  /*04b0*/  SEL R10, R10, 0xffffffff, P0 ;  /* 0xffffffff0a0a7807 */ /* 0x000fd20000000000 */
.L_x_63421:
[----:B------:R-:W-:Y:S05]  /*04c0*/  BSYNC.RECONVERGENT B1 ;  /* 0x0000000000017941 */ /* 0x000fea0003800200 */
.L_x_63420:
        /* <DEDUP_REMOVED lines=18> */
.L_x_63431:
        /* <DEDUP_REMOVED lines=8> */
.L_x_63430:
[----:B------:R-:W-:Y:S05]  /*0670*/  BSYNC.RECONVERGENT B2 ;  /* 0x0000000000027941 */ /* 0x000fea0003800200 */
.L_x_63429:
[----:B------:R-:W-:Y:S05]  /*0680*/  BRA `(.L_x_63427) ;  /* 0x0000000000107947 */ /* 0x000fea0003800000 */
.L_x_63428:
[----:B------:R-:W-:Y:S01]  /*0690*/  LOP3.LUT R14, R14, 0x1, RZ, 0xc0, !PT ;  /* 0x000000010e0e7812 */ /* 0x000fe200078ec0ff */
[----:B------:R-:W-:-:S03]  /*06a0*/  IMAD.MOV.U32 R8, RZ, RZ, 0x1 ;  /* 0x00000001ff087424 */ /* 0x000fc600078e00ff */
[----:B------:R-:W-:-:S04]  /*06b0*/  ISETP.NE.U32.AND P0, PT, R14, 0x1, PT ;  /* 0x000000010e00780c */ /* 0x000fc80003f05070 */
[----:B------:R-:W-:-:S09]  /*06c0*/  SEL R8, R8, 0xffffffff, P0 ;  /* 0xffffffff08087807 */ /* 0x000fd20000000000 */
.L_x_63427:
[----:B------:R-:W-:Y:S05]  /*06d0*/  BSYNC.RECONVERGENT B1 ;  /* 0x0000000000017941 */ /* 0x000fea0003800200 */
.L_x_63426:
        /* <DEDUP_REMOVED lines=18> */
.L_x_63437:
        /* <DEDUP_REMOVED lines=8> */
.L_x_63436:
[----:B------:R-:W-:Y:S05]  /*0880*/  BSYNC.RECONVERGENT B2 ;  /* 0x0000000000027941 */ /* 0x000fea0003800200 */
.L_x_63435:
[----:B------:R-:W-:Y:S05]  /*0890*/  BRA `(.L_x_63433) ;  /* 0x0000000000107947 */ /* 0x000fea0003800000 */
.L_x_63434:
[----:B------:R-:W-:Y:S01]  /*08a0*/  LOP3.LUT R11, R11, 0x1, RZ, 0xc0, !PT ;  /* 0x000000010b0b7812 */ /* 0x000fe200078ec0ff */
[----:B------:R-:W-:-:S03]  /*08b0*/  IMAD.MOV.U32 R7, RZ, RZ, 0x1 ;  /* 0x00000001ff077424 */ /* 0x000fc600078e00ff */
[----:B------:R-:W-:-:S04]  /*08c0*/  ISETP.NE.U32.AND P0, PT, R11, 0x1, PT ;  /* 0x000000010b00780c */ /* 0x000fc80003f05070 */
[----:B------:R-:W-:-:S09]  /*08d0*/  SEL R7, R7, 0xffffffff, P0 ;  /* 0xffffffff07077807 */ /* 0x000fd20000000000 */
.L_x_63433:
[----:B------:R-:W-:Y:S05]  /*08e0*/  BSYNC.RECONVERGENT B1 ;  /* 0x0000000000017941 */ /* 0x000fea0003800200 */
.L_x_63432:
        /* <DEDUP_REMOVED lines=17> */
.L_x_63441:
        /* <DEDUP_REMOVED lines=8> */
.L_x_63440:
[----:B------:R-:W-:Y:S05]  /*0a80*/  BSYNC.RECONVERGENT B1 ;  /* 0x0000000000017941 */ /* 0x000fea0003800200 */
.L_x_63439:
[----:B------:R-:W-:Y:S05]  /*0a90*/  BRA `(.L_x_63418) ;  /* 0x0000000400547947 */ /* 0x000fea0003800000 */
.L_x_63438:
[----:B------:R-:W-:Y:S01]  /*0aa0*/  LOP3.LUT R9, R9, 0x1, RZ, 0xc0, !PT ;  /* 0x0000000109097812 */ /* 0x000fe200078ec0ff */
[----:B------:R-:W-:-:S03]  /*0ab0*/  IMAD.MOV.U32 R6, RZ, RZ, 0x1 ;  /* 0x00000001ff067424 */ /* 0x000fc600078e00ff */
[----:B------:R-:W-:-:S04]  /*0ac0*/  ISETP.NE.U32.AND P0, PT, R9, 0x1, PT ;  /* 0x000000010900780c */ /* 0x000fc80003f05070 */
[----:B------:R-:W-:Y:S01]  /*0ad0*/  SEL R6, R6, 0xffffffff, P0 ;  /* 0xffffffff06067807 */ /* 0x000fe20000000000 */
[----:B------:R-:W-:Y:S08]  /*0ae0*/  BRA `(.L_x_63418) ;  /* 0x0000000400407947 */ /* 0x000ff00003800000 */
.L_x_63419:
        /* <DEDUP_REMOVED lines=10> */
[----:B------:R-:W-:-:S07]  /*0b90*/  IMAD.U32 R4, RZ, RZ, UR7 ;  /* 0x00000007ff047e24 */ /* 0x000fce000f8e00ff */
.L_x_63444:
        /* <DEDUP_REMOVED lines=8> */
.L_x_63443:
[----:B------:R-:W-:Y:S05]  /*0c20*/  BSYNC.RECONVERGENT B1 ;  /* 0x0000000000017941 */ /* 0x000fea0003800200 */
.L_x_63442:
        /* <DEDUP_REMOVED lines=12> */
.L_x_63447:
        /* <DEDUP_REMOVED lines=8> */
.L_x_63446:
[----:B------:R-:W-:Y:S05]  /*0d70*/  BSYNC.RECONVERGENT B1 ;  /* 0x0000000000017941 */ /* 0x000fea0003800200 */
.L_x_63445:
        /* <DEDUP_REMOVED lines=12> */
.L_x_63450:
        /* <DEDUP_REMOVED lines=8> */
.L_x_63449:
[----:B------:R-:W-:Y:S05]  /*0ec0*/  BSYNC.RECONVERGENT B1 ;  /* 0x0000000000017941 */ /* 0x000fea0003800200 */
.L_x_63448:
        /* <DEDUP_REMOVED lines=10> */
.L_x_63451:
        /* <DEDUP_REMOVED lines=8> */
.L_x_63418:
[----:B------:R-:W-:Y:S05]  /*0ff0*/  BSYNC.RECONVERGENT B0 ;  /* 0x0000000000007941 */ /* 0x000fea0003800200 */
.L_x_63417:
[----:B------:R-:W-:Y:S01]  /*1000*/  ISETP.GE.AND P0, PT, R3, R2, PT ;  /* 0x000000020300720c */ /* 0x000fe20003f06270 */
[----:B------:R-:W-:Y:S04]  /*1010*/  BSSY.RECONVERGENT B0, `(.L_x_63452) ;  /* 0x0000017000007945 */ /* 0x000fe80003800200 */
[----:B------:R-:W-:Y:S08]  /*1020*/  BSSY.RELIABLE B1, `(.L_x_63453) ;  /* 0x000000f000017945 */ /* 0x000ff00003800100 */
[----:B------:R-:W-:Y:S05]  /*1030*/  @P0 BRA `(.L_x_63454) ;  /* 0x0000000000340947 */ /* 0x000fea0003800000 */
[----:B------:R-:W0:Y:S01]  /*1040*/  LDC.64 R4, c[0x0][0x398] ;  /* 0x0000e600ff047b82 */ /* 0x000e220000000a00 */
[----:B-----5:R-:W-:Y:S02]  /*1050*/  IMAD R9, R0, 0x200, R3 ;  /* 0x0000020000097824 */ /* 0x020fe400078e0203 */
        /* <DEDUP_REMOVED lines=11> */
.L_x_63454:
[----:B------:R-:W-:Y:S05]  /*1110*/  BSYNC.RELIABLE B1 ;  /* 0x0000000000017941 */ /* 0x000fea0003800100 */
.L_x_63453:
[----:B------:R-:W-:-:S13]  /*1120*/  ISETP.GE.AND P0, PT, R3, R2, PT ;  /* 0x000000020300720c */ /* 0x000fda0003f06270 */
[----:B0-----:R-:W0:Y:S01]  /*1130*/  @!P0 LDC.64 R4, c[0x0][0x398] ;  /* 0x0000e600ff048b82 */ /* 0x001e220000000a00 */
[----:B-----5:R-:W-:Y:S02]  /*1140*/  @!P0 IMAD R9, R0, 0x200, R3 ;  /* 0x0000020000098824 */ /* 0x020fe400078e0203 */
[----:B------:R-:W-:Y:S02]  /*1150*/  @!P0 VIADD R3, R3, 0x80 ;  /* 0x0000008003038836 */ /* 0x000fe40000000000 */
[----:B0-----:R-:W-:-:S05]  /*1160*/  @!P0 IMAD.WIDE.U32 R4, R9, 0x4, R4 ;  /* 0x0000000409048825 */ /* 0x001fca00078e0004 */
[----:B------:R1:W-:Y:S02]  /*1170*/  @!P0 STG.E desc[UR4][R4.64], R7 ;  /* 0x0000000704008986 */ /* 0x0003e4000c101904 */
.L_x_63455:
[----:B------:R-:W-:Y:S05]  /*1180*/  BSYNC.RECONVERGENT B0 ;  /* 0x0000000000007941 */ /* 0x000fea0003800200 */
.L_x_63452:
        /* <DEDUP_REMOVED lines=8> */
.L_x_63456:
        /* <DEDUP_REMOVED lines=15> */
.L_x_68821:


//--------------------- .text._ZN2at6native29vectorized_elementwise_kernelILi2EZNS0_50_GLOBAL__N__2680c7bb_12_PowKernel_cu_7dd49032_300322pow_scalar_tensor_implIiEEvRNS_18TensorIteratorBaseET_EUliE_St5arrayIPcLm2EEEEviT0_T1_ --------------------------
	.section	.text._ZN2at6native29vectorized_elementwise_kernelILi2EZNS0_50_GLOBAL__N__2680c7bb_12_PowKernel_cu_7dd49032_300322pow_scalar_tensor_implIiEEvRNS_18TensorIteratorBaseET_EUliE_St5arrayIPcLm2EEEEviT0_T1_,"ax",@progbits
	.align	128
        .global         _ZN2at6native29vectorized_elementwise_kernelILi2EZNS0_50_GLOBAL__N__2680c7bb_12_PowKernel_cu_7dd49032_300322pow_scalar_tensor_implIiEEvRNS_18TensorIteratorBaseET_EUliE_St5arrayIPcLm2EEEEviT0_T1_
        .type           _ZN2at6native29vectorized_elementwise_kernelILi2EZNS0_50_GLOBAL__N__2680c7bb_12_PowKernel_cu_7dd49032_300322pow_scalar_tensor_implIiEEvRNS_18TensorIteratorBaseET_EUliE_St5arrayIPcLm2EEEEviT0_T1_,@function
        .size           _ZN2at6native29vectorized_elementwise_kernelILi2EZNS0_50_GLOBAL__N__2680c7bb_12_PowKernel_cu_7dd49032_300322pow_scalar_tensor_implIiEEvRNS_18TensorIteratorBaseET_EUliE_St5arrayIPcLm2EEEEviT0_T1_,(.L_x_68822 - _ZN2at6native29vectorized_elementwise_kernelILi2EZNS0_50_GLOBAL__N__2680c7bb_12_PowKernel_cu_7dd49032_300322pow_scalar_tensor_implIiEEvRNS_18TensorIteratorBaseET_EUliE_St5arrayIPcLm2EEEEviT0_T1_)
        .other          _ZN2at6native29vectorized_elementwise_kernelILi2EZNS0_50_GLOBAL__N__2680c7bb_12_PowKernel_cu_7dd49032_300322pow_scalar_tensor_implIiEEvRNS_18TensorIteratorBaseET_EUliE_St5arrayIPcLm2EEEEviT0_T1_,@"STO_CUDA_ENTRY STV_DEFAULT"
_ZN2at6native29vectorized_elementwise_kernelILi2EZNS0_50_GLOBAL__N__2680c7bb_12_PowKernel_cu_7dd49032_300322pow_scalar_tensor_implIiEEvRNS_18TensorIteratorBaseET_EUliE_St5arrayIPcLm2EEEEviT0_T1_:
.text._ZN2at6native29vectorized_elementwise_kernelILi2EZNS0_50_GLOBAL__N__2680c7bb_12_PowKernel_cu_7dd49032_300322pow_scalar_tensor_implIiEEvRNS_18TensorIteratorBaseET_EUliE_St5arrayIPcLm2EEEEviT0_T1_:
        /* <DEDUP_REMOVED lines=46> */
[----:B--2---:R-:W-:-:S04]  /*02e0*/  @!P5 IMAD.WIDE.U32 R14, R22, 0x4, R14 ;  /* 0x00000004160ed825 */ /* 0x004fc800078e000e */
[----:B------:R-:W-:Y:S02]  /*02f0*/  IMAD.MOV.U32 R22, RZ, RZ, RZ ;  /* 0x000000ffff167224 */ /* 0x000fe400078e00ff */
[----:B------:R-:W-:Y:S02]  /*0300*/  IMAD.MOV.U32 R24, RZ, RZ, RZ ;  /* 0x000000ffff187224 */ /* 0x000fe400078e00ff */
[----:B---3--:R-:W-:Y:S02]  /*0310*/  @!P4 IMAD.WIDE.U32 R12, R29, 0x4, R12 ;  /* 0x000000041d0cc825 */ /* 0x008fe400078e000c */
[----:B------:R2:W5:Y:S02]  /*0320*/  @!P5 LDG.E R22, desc[UR4][R14.64] ;  /* 0x000000040e16d981 */ /* 0x000564000c1e1900 */
[----:B------:R-:W-:Y:S02]  /*0330*/  @!P6 IMAD.IADD R25, R0, 0x1, R25 ;  /* 0x000000010019e824 */ /* 0x000fe400078e0219 */
[----:B------:R3:W5:Y:S01]  /*0340*/  @!P4 LDG.E R24, desc[UR4][R12.64] ;  /* 0x000000040c18c981 */ /* 0x000762000c1e1900 */
[----:B0-----:R-:W-:-:S04]  /*0350*/  @!P0 IMAD.WIDE.U32 R8, R19, 0x4, R8 ;  /* 0x0000000413088825 */ /* 0x001fc800078e0008 */
[----:B------:R-:W-:Y:S02]  /*0360*/  IMAD.MOV.U32 R19, RZ, RZ, RZ ;  /* 0x000000ffff137224 */ /* 0x000fe400078e00ff */
[----:B--2---:R-:W-:Y:S02]  /*0370*/  IMAD.MOV.U32 R14, RZ, RZ, RZ ;  /* 0x000000ffff0e7224 */ /* 0x004fe400078e00ff */
[----:B-1----:R-:W-:-:S04]  /*0380*/  @!P1 IMAD.WIDE.U32 R6, R21, 0x4, R6 ;  /* 0x0000000415069825 */ /* 0x002fc800078e0006 */
[----:B---3--:R-:W-:Y:S01]  /*0390*/  IMAD.MOV.U32 R12, RZ, RZ, RZ ;  /* 0x000000ffff0c7224 */ /* 0x008fe200078e00ff */
[----:B------:R-:W5:Y:S01]  /*03a0*/  @!P1 LDG.E R19, desc[UR4][R6.64] ;  /* 0x0000000406139981 */ /* 0x000f62000c1e1900 */
[----:B----4-:R-:W-:-:S03]  /*03b0*/  @!P6 IMAD.WIDE.U32 R10, R25, 0x4, R10 ;  /* 0x00000004190ae825 */ /* 0x010fc600078e000a */
[----:B------:R-:W5:Y:S04]  /*03c0*/  @!P0 LDG.E R14, desc[UR4][R8.64] ;  /* 0x00000004080e8981 */ /* 0x000f68000c1e1900 */
[----:B------:R-:W5:Y:S01]  /*03d0*/  @!P6 LDG.E R12, desc[UR4][R10.64] ;  /* 0x000000040a0ce981 */ /* 0x000f62000c1e1900 */
[----:B------:R-:W-:Y:S01]  /*03e0*/  UISETP.NE.AND UP0, UPT, UR6, 0x1, UPT ;  /* 0x000000010600788c */ /* 0x000fe2000bf05270 */
[----:B------:R-:W-:-:S04]  /*03f0*/  @!P2 IMAD.WIDE.U32 R4, R23, 0x4, R4 ;  /* 0x000000041704a825 */ /* 0x000fc800078e0004 */
[----:B------:R-:W-:Y:S02]  /*0400*/  IMAD.MOV.U32 R23, RZ, RZ, RZ ;  /* 0x000000ffff177224 */ /* 0x000fe400078e00ff */
[----:B------:R-:W-:Y:S02]  /*0410*/  IMAD.MOV.U32 R21, RZ, RZ, RZ ;  /* 0x000000ffff157224 */ /* 0x000fe400078e00ff */
[----:B------:R-:W-:Y:S01]  /*0420*/  @!P3 IMAD.WIDE.U32 R2, R27, 0x4, R2 ;  /* 0x000000041b02b825 */ /* 0x000fe200078e0002 */
[----:B------:R-:W-:Y:S03]  /*0430*/  BSSY.RECONVERGENT B0, `(.L_x_63458) ;  /* 0x00001b8000007945 */ /* 0x000fe60003800200 */
[----:B------:R0:W5:Y:S01]  /*0440*/  @!P2 LDG.E R21, desc[UR4][R4.64] ;  /* 0x000000040415a981 */ /* 0x000162000c1e1900 */
[----:B------:R-:W-:Y:S02]  /*0450*/  IMAD.U32 R13, RZ, RZ, UR7 ;  /* 0x00000007ff0d7e24 */ /* 0x000fe4000f8e00ff */
[----:B------:R-:W-:Y:S01]  /*0460*/  IMAD.U32 R15, RZ, RZ, UR7 ;  /* 0x00000007ff0f7e24 */ /* 0x000fe2000f8e00ff */
[----:B------:R1:W5:Y:S01]  /*0470*/  @!P3 LDG.E R23, desc[UR4][R2.64] ;  /* 0x000000040217b981 */ /* 0x000362000c1e1900 */
[----:B------:R-:W-:-:S02]  /*0480*/  IMAD.U32 R25, RZ, RZ, UR7 ;  /* 0x00000007ff197e24 */ /* 0x000fc4000f8e00ff */
[----:B------:R-:W-:Y:S02]  /*0490*/  IMAD.U32 R26, RZ, RZ, UR7 ;  /* 0x00000007ff1a7e24 */ /* 0x000fe4000f8e00ff */
[----:B0-----:R-:W-:Y:S02]  /*04a0*/  IMAD.U32 R4, RZ, RZ, UR7 ;  /* 0x00000007ff047e24 */ /* 0x001fe4000f8e00ff */
[----:B------:R-:W-:Y:S02]  /*04b0*/  IMAD.U32 R5, RZ, RZ, UR7 ;  /* 0x00000007ff057e24 */ /* 0x000fe4000f8e00ff */
[----:B-1----:R-:W-:Y:S02]  /*04c0*/  IMAD.U32 R2, RZ, RZ, UR7 ;  /* 0x00000007ff027e24 */ /* 0x002fe4000f8e00ff */
[----:B------:R-:W-:Y:S01]  /*04d0*/  IMAD.U32 R3, RZ, RZ, UR7 ;  /* 0x00000007ff037e24 */ /* 0x000fe2000f8e00ff */
[----:B------:R-:W-:Y:S06]  /*04e0*/  BRA.U !UP0, `(.L_x_63459) ;  /* 0x0000001908b07547 */ /* 0x000fec000b800000 */
[----:B------:R-:W-:-:S09]  /*04f0*/  UISETP.NE.AND UP0, UPT, UR6, -0x1, UPT ;  /* 0xffffffff0600788c */ /* 0x000fd2000bf05270 */
[----:B------:R-:W-:Y:S05]  /*0500*/  BRA.U UP0, `(.L_x_63460) ;  /* 0x0000001100187547 */ /* 0x000fea000b800000 */
[----:B------:R-:W-:Y:S01]  /*0510*/  ISETP.GE.U32.AND P0, PT, R17, R16, PT ;  /* 0x000000101100720c */ /* 0x000fe20003f06070 */
        /* <DEDUP_REMOVED lines=11> */
[----:B------:R-:W-:-:S05]  /*05d0*/  IMAD.MOV.U32 R5, RZ, RZ, 0x1 ;  /* 0x00000001ff057424 */ /* 0x000fca00078e00ff */
[----:B------:R-:W-:Y:S01]  /*05e0*/  SEL R5, R5, 0xffffffff, P0 ;  /* 0xffffffff05057807 */ /* 0x000fe20000000000 */
[----:B------:R-:W-:Y:S06]  /*05f0*/  @!P1 BRA `(.L_x_63465) ;  /* 0x0000000000289947 */ /* 0x000fec0003800000 */
[----:B------:R-:W-:Y:S01]  /*0600*/  SHF.R.U32.HI R7, RZ, 0x1, R18 ;  /* 0x00000001ff077819 */ /* 0x000fe20000011612 */
[----:B------:R-:W-:-:S07]  /*0610*/  IMAD.MOV.U32 R8, RZ, RZ, 0x1 ;  /* 0x00000001ff087424 */ /* 0x000fce00078e00ff */
.L_x_63466:
        /* <DEDUP_REMOVED lines=8> */
.L_x_63465:
[----:B------:R-:W-:Y:S05]  /*06a0*/  BSYNC.RECONVERGENT B2 ;  /* 0x0000000000027941 */ /* 0x000fea0003800200 */
.L_x_63464:
[----:B------:R-:W-:Y:S05]  /*06b0*/  BRA `(.L_x_63462) ;  /* 0x0000000000107947 */ /* 0x000fea0003800000 */
.L_x_63463:
[----:B------:R-:W-:Y:S01]  /*06c0*/  LOP3.LUT R18, R18, 0x1, RZ, 0xc0, !PT ;  /* 0x0000000112127812 */ /* 0x000fe200078ec0ff */
[----:B------:R-:W-:-:S03]  /*06d0*/  IMAD.MOV.U32 R5, RZ, RZ, 0x1 ;  /* 0x00000001ff057424 */ /* 0x000fc600078e00ff */
[----:B------:R-:W-:-:S04]  /*06e0*/  ISETP.NE.U32.AND P0, PT, R18, 0x1, PT ;  /* 0x000000011200780c */ /* 0x000fc80003f05070 */
[----:B------:R-:W-:-:S09]  /*06f0*/  SEL R5, R5, 0xffffffff, P0 ;  /* 0xffffffff05057807 */ /* 0x000fd20000000000 */
.L_x_63462:
[----:B------:R-:W-:Y:S05]  /*0700*/  BSYNC.RECONVERGENT B1 ;  /* 0x0000000000017941 */ /* 0x000fea0003800200 */
.L_x_63461:
[----:B------:R-:W-:Y:S01]  /*0710*/  VIADD R7, R17, 0x80 ;  /* 0x0000008011077836 */ /* 0x000fe20000000000 */
[----:B------:R-:W-:Y:S04]  /*0720*/  BSSY.RECONVERGENT B1, `(.L_x_63467) ;  /* 0x000001f000017945 */ /* 0x000fe80003800200 */
[----:B------:R-:W-:-:S13]  /*0730*/  ISETP.GE.U32.AND P0, PT, R7, R16, PT ;  /* 0x000000100700720c */ /* 0x000fda0003f06070 */
        /* <DEDUP_REMOVED lines=15> */
.L_x_63472:
        /* <DEDUP_REMOVED lines=8> */
.L_x_63471:
[----:B------:R-:W-:Y:S05]  /*08b0*/  BSYNC.RECONVERGENT B2 ;  /* 0x0000000000027941 */ /* 0x000fea0003800200 */
.L_x_63470:
[----:B------:R-:W-:Y:S05]  /*08c0*/  BRA `(.L_x_63468) ;  /* 0x0000000000107947 */ /* 0x000fea0003800000 */
.L_x_63469:
[----:B------:R-:W-:Y:S01]  /*08d0*/  LOP3.LUT R22, R22, 0x1, RZ, 0xc0, !PT ;  /* 0x0000000116167812 */ /* 0x000fe200078ec0ff */
[----:B------:R-:W-:-:S03]  /*08e0*/  IMAD.MOV.U32 R4, RZ, RZ, 0x1 ;  /* 0x00000001ff047424 */ /* 0x000fc600078e00ff */
[----:B------:R-:W-:-:S04]  /*08f0*/  ISETP.NE.U32.AND P0, PT, R22, 0x1, PT ;  /* 0x000000011600780c */ /* 0x000fc80003f05070 */
[----:B------:R-:W-:-:S09]  /*0900*/  SEL R4, R4, 0xffffffff, P0 ;  /* 0xffffffff04047807 */ /* 0x000fd20000000000 */
.L_x_63468:
[----:B------:R-:W-:Y:S05]  /*0910*/  BSYNC.RECONVERGENT B1 ;  /* 0x0000000000017941 */ /* 0x000fea0003800200 */
.L_x_63467:
        /* <DEDUP_REMOVED lines=18> */
.L_x_63478:
        /* <DEDUP_REMOVED lines=8> */
.L_x_63477:
[----:B------:R-:W-:Y:S05]  /*0ac0*/  BSYNC.RECONVERGENT B2 ;  /* 0x0000000000027941 */ /* 0x000fea0003800200 */
.L_x_63476:
[----:B------:R-:W-:Y:S05]  /*0ad0*/  BRA `(.L_x_63474) ;  /* 0x0000000000107947 */ /* 0x000fea0003800000 */
.L_x_63475:
[----:B------:R-:W-:Y:S01]  /*0ae0*/  LOP3.LUT R24, R24, 0x1, RZ, 0xc0, !PT ;  /* 0x0000000118187812 */ /* 0x000fe200078ec0ff */
[----:B------:R-:W-:-:S03]  /*0af0*/  IMAD.MOV.U32 R3, RZ, RZ, 0x1 ;  /* 0x00000001ff037424 */ /* 0x000fc600078e00ff */
[----:B------:R-:W-:-:S04]  /*0b00*/  ISETP.NE.U32.AND P0, PT, R24, 0x1, PT ;  /* 0x000000011800780c */ /* 0x000fc80003f05070 */
[----:B------:R-:W-:-:S09]  /*0b10*/  SEL R3, R3, 0xffffffff, P0 ;  /* 0xffffffff03037807 */ /* 0x000fd20000000000 */
.L_x_63474:
[----:B------:R-:W-:Y:S05]  /*0b20*/  BSYNC.RECONVERGENT B1 ;  /* 0x0000000000017941 */ /* 0x000fea0003800200 */
.L_x_63473:
        /* <DEDUP_REMOVED lines=18> */
.L_x_63484:
        /* <DEDUP_REMOVED lines=8> */
.L_x_63483:
[----:B------:R-:W-:Y:S05]  /*0cd0*/  BSYNC.RECONVERGENT B2 ;  /* 0x0000000000027941 */ /* 0x000fea0003800200 */
.L_x_63482:
[----:B------:R-:W-:Y:S05]  /*0ce0*/  BRA `(.L_x_63480) ;  /* 0x0000000000107947 */ /* 0x000fea0003800000 */
.L_x_63481:
[----:B------:R-:W-:Y:S01]  /*0cf0*/  LOP3.LUT R23, R23, 0x1, RZ, 0xc0, !PT ;  /* 0x0000000117177812 */ /* 0x000fe200078ec0ff */
[----:B------:R-:W-:-:S03]  /*0d00*/  IMAD.MOV.U32 R2, RZ, RZ, 0x1 ;  /* 0x00000001ff027424 */ /* 0x000fc600078e00ff */
[----:B------:R-:W-:-:S04]  /*0d10*/  ISETP.NE.U32.AND P0, PT, R23, 0x1, PT ;  /* 0x000000011700780c */ /* 0x000fc80003f05070 */
[----:B------:R-:W-:-:S09]  /*0d20*/  SEL R2, R2, 0xffffffff, P0 ;  /* 0xffffffff02027807 */ /* 0x000fd20000000000 */
.L_x_63480:
[----:B------:R-:W-:Y:S05]  /*0d30*/  BSYNC.RECONVERGENT B1 ;  /* 0x0000000000017941 */ /* 0x000fea0003800200 */
.L_x_63479:
        /* <DEDUP_REMOVED lines=18> */
.L_x_63490:
        /* <DEDUP_REMOVED lines=8> */
.L_x_63489:
[----:B------:R-:W-:Y:S05]  /*0ee0*/  BSYNC.RECONVERGENT B2 ;  /* 0x0000000000027941 */ /* 0x000fea0003800200 */
.L_x_63488:
[----:B------:R-:W-:Y:S05]  /*0ef0*/  BRA `(.L_x_63486) ;  /* 0x0000000000107947 */ /* 0x000fea0003800000 */
.L_x_63487:
[----:B------:R-:W-:Y:S01]  /*0f00*/  LOP3.LUT R21, R21, 0x1, RZ, 0xc0, !PT ;  /* 0x0000000115157812 */ /* 0x000fe200078ec0ff */
[----:B------:R-:W-:-:S03]  /*0f10*/  IMAD.MOV.U32 R26, RZ, RZ, 0x1 ;  /* 0x00000001ff1a7424 */ /* 0x000fc600078e00ff */
[----:B------:R-:W-:-:S04]  /*0f20*/  ISETP.NE.U32.AND P0, PT, R21, 0x1, PT ;  /* 0x000000011500780c */ /* 0x000fc80003f05070 */
[----:B------:R-:W-:-:S09]  /*0f30*/  SEL R26, R26, 0xffffffff, P0 ;  /* 0xffffffff1a1a7807 */ /* 0x000fd20000000000 */
.L_x_63486:
[----:B------:R-:W-:Y:S05]  /*0f40*/  BSYNC.RECONVERGENT B1 ;  /* 0x0000000000017941 */ /* 0x000fea0003800200 */
.L_x_63485:
        /* <DEDUP_REMOVED lines=18> */
.L_x_63496:
        /* <DEDUP_REMOVED lines=8> */
.L_x_63495:
[----:B------:R-:W-:Y:S05]  /*10f0*/  BSYNC.RECONVERGENT B2 ;  /* 0x0000000000027941 */ /* 0x000fea0003800200 */
.L_x_63494:
[----:B------:R-:W-:Y:S05]  /*1100*/  BRA `(.L_x_63492) ;  /* 0x0000000000107947 */ /* 0x000fea0003800000 */
.L_x_63493:
[----:B------:R-:W-:Y:S01]  /*1110*/  LOP3.LUT R19, R19, 0x1, RZ, 0xc0, !PT ;  /* 0x0000000113137812 */ /* 0x000fe200078ec0ff */
[----:B------:R-:W-:-:S03]  /*1120*/  IMAD.MOV.U32 R25, RZ, RZ, 0x1 ;  /* 0x00000001ff197424 */ /* 0x000fc600078e00ff */
[----:B------:R-:W-:-:S04]  /*1130*/  ISETP.NE.U32.AND P0, PT, R19, 0x1, PT ;  /* 0x000000011300780c */ /* 0x000fc80003f05070 */
[----:B------:R-:W-:-:S09]  /*1140*/  SEL R25, R25, 0xffffffff, P0 ;  /* 0xffffffff19197807 */ /* 0x000fd20000000000 */
.L_x_63492:
[----:B------:R-:W-:Y:S05]  /*1150*/  BSYNC.RECONVERGENT B1 ;  /* 0x0000000000017941 */ /* 0x000fea0003800200 */
.L_x_63491:
        /* <DEDUP_REMOVED lines=18> */
.L_x_63502:
        /* <DEDUP_REMOVED lines=8> */
.L_x_63501:
[----:B------:R-:W-:Y:S05]  /*1300*/  BSYNC.RECONVERGENT B2 ;  /* 0x0000000000027941 */ /* 0x000fea0003800200 */
.L_x_63500:
[----:B------:R-:W-:Y:S05]  /*1310*/  BRA `(.L_x_63498) ;  /* 0x0000000000107947 */ /* 0x000fea0003800000 */
.L_x_63499:
[----:B------:R-:W-:Y:S01]  /*1320*/  LOP3.LUT R14, R14, 0x1, RZ, 0xc0, !PT ;  /* 0x000000010e0e7812 */ /* 0x000fe200078ec0ff */
[----:B------:R-:W-:-:S03]  /*1330*/  IMAD.MOV.U32 R15, RZ, RZ, 0x1 ;  /* 0x00000001ff0f7424 */ /* 0x000fc600078e00ff */
[----:B------:R-:W-:-:S04]  /*1340*/  ISETP.NE.U32.AND P0, PT, R14, 0x1, PT ;  /* 0x000000010e00780c */ /* 0x000fc80003f05070 */
[----:B------:R-:W-:-:S09]  /*1350*/  SEL R15, R15, 0xffffffff, P0 ;  /* 0xffffffff0f0f7807 */ /* 0x000fd20000000000 */
.L_x_63498:
[----:B------:R-:W-:Y:S05]  /*1360*/  BSYNC.RECONVERGENT B1 ;  /* 0x0000000000017941 */ /* 0x000fea0003800200 */
.L_x_63497:
[----:B------:R-:W-:-:S05]  /*1370*/  VIADD R7, R17, 0x380 ;  /* 0x0000038011077836 */ /* 0x000fca0000000000 */
        /* <DEDUP_REMOVED lines=16> */
.L_x_63506:
        /* <DEDUP_REMOVED lines=8> */
.L_x_63505:
[----:B------:R-:W-:Y:S05]  /*1500*/  BSYNC.RECONVERGENT B1 ;  /* 0x0000000000017941 */ /* 0x000fea0003800200 */
.L_x_63504:
[----:B------:R-:W-:Y:S05]  /*1510*/  BRA `(.L_x_63459) ;  /* 0x0000000800a47947 */ /* 0x000fea0003800000 */
.L_x_63503:
[----:B------:R-:W-:Y:S01]  /*1520*/  LOP3.LUT R12, R12, 0x1, RZ, 0xc0, !PT ;  /* 0x000000010c0c7812 */ /* 0x000fe200078ec0ff */
[----:B------:R-:W-:-:S03]  /*1530*/  IMAD.MOV.U32 R13, RZ, RZ, 0x1 ;  /* 0x00000001ff0d7424 */ /* 0x000fc600078e00ff */
[----:B------:R-:W-:-:S04]  /*1540*/  ISETP.NE.U32.AND P0, PT, R12, 0x1, PT ;  /* 0x000000010c00780c */ /* 0x000fc80003f05070 */
[----:B------:R-:W-:Y:S01]  /*1550*/  SEL R13, R13, 0xffffffff, P0 ;  /* 0xffffffff0d0d7807 */ /* 0x000fe20000000000 */
[----:B------:R-:W-:Y:S08]  /*1560*/  BRA `(.L_x_63459) ;  /* 0x0000000800907947 */ /* 0x000ff00003800000 */
.L_x_63460:
[----:B------:R-:W-:Y:S01]  /*1570*/  ISETP.GE.U32.AND P0, PT, R17, R16, PT ;  /* 0x000000101100720c */ /* 0x000fe20003f06070 */
        /* <DEDUP_REMOVED lines=10> */
.L_x_63509:
        /* <DEDUP_REMOVED lines=8> */
.L_x_63508:
[----:B------:R-:W-:Y:S05]  /*16a0*/  BSYNC.RECONVERGENT B1 ;  /* 0x0000000000017941 */ /* 0x000fea0003800200 */
.L_x_63507:
[----:B------:R-:W-:Y:S01]  /*16b0*/  VIADD R7, R17, 0x80 ;  /* 0x0000008011077836 */ /* 0x000fe20000000000 */
[----:B------:R-:W-:Y:S04]  /*16c0*/  BSSY.RECONVERGENT B1, `(.L_x_63510) ;  /* 0x0000013000017945 */ /* 0x000fe80003800200 */
[----:B------:R-:W-:-:S13]  /*16d0*/  ISETP.GE.U32.AND P0, PT, R7, R16, PT ;  /* 0x000000100700720c */ /* 0x000fda0003f06070 */
        /* <DEDUP_REMOVED lines=9> */
.L_x_63512:
        /* <DEDUP_REMOVED lines=8> */
.L_x_63511:
[----:B------:R-:W-:Y:S05]  /*17f0*/  BSYNC.RECONVERGENT B1 ;  /* 0x0000000000017941 */ /* 0x000fea0003800200 */
.L_x_63510:
        /* <DEDUP_REMOVED lines=12> */
.L_x_63515:
        /* <DEDUP_REMOVED lines=8> */
.L_x_63514:
[----:B------:R-:W-:Y:S05]  /*1940*/  BSYNC.RECONVERGENT B1 ;  /* 0x0000000000017941 */ /* 0x000fea0003800200 */
.L_x_63513:
        /* <DEDUP_REMOVED lines=12> */
.L_x_63518:
        /* <DEDUP_REMOVED lines=8> */
.L_x_63517:
[----:B------:R-:W-:Y:S05]  /*1a90*/  BSYNC.RECONVERGENT B1 ;  /* 0x0000000000017941 */ /* 0x000fea0003800200 */
.L_x_63516:
        /* <DEDUP_REMOVED lines=12> */
.L_x_63521:
        /* <DEDUP_REMOVED lines=8> */
.L_x_63520:
[----:B------:R-:W-:Y:S05]  /*1be0*/  BSYNC.RECONVERGENT B1 ;  /* 0x0000000000017941 */ /* 0x000fea0003800200 */
.L_x_63519:
        /* <DEDUP_REMOVED lines=12> */
.L_x_63524:
        /* <DEDUP_REMOVED lines=8> */
.L_x_63523:
[----:B------:R-:W-:Y:S05]  /*1d30*/  BSYNC.RECONVERGENT B1 ;  /* 0x0000000000017941 */ /* 0x000fea0003800200 */
.L_x_63522:
        /* <DEDUP_REMOVED lines=12> */
.L_x_63527:
        /* <DEDUP_REMOVED lines=8> */
.L_x_63526:
[----:B------:R-:W-:Y:S05]  /*1e80*/  BSYNC.RECONVERGENT B1 ;  /* 0x0000000000017941 */ /* 0x000fea0003800200 */
.L_x_63525:
[----:B------:R-:W-:-:S05]  /*1e90*/  VIADD R7, R17, 0x380 ;  /* 0x0000038011077836 */ /* 0x000fca0000000000 */
        /* <DEDUP_REMOVED lines=9> */
.L_x_63528:
        /* <DEDUP_REMOVED lines=8> */
.L_x_63459:
[----:B------:R-:W-:Y:S05]  /*1fb0*/  BSYNC.RECONVERGENT B0 ;  /* 0x0000000000007941 */ /* 0x000fea0003800200 */
.L_x_63458:
        /* <DEDUP_REMOVED lines=16> */
.L_x_63531:
[----:B------:R-:W-:-:S13]  /*20c0*/  ISETP.GE.U32.AND P0, PT, R17, R16, PT ;  /* 0x000000101100720c */ /* 0x000fda0003f06070 */
[----:B------:R-:W-:Y:S05]  /*20d0*/  @P0 BRA `(.L_x_63533) ;  /* 0x0000000000300947 */ /* 0x000fea0003800000 */
[----:B0-----:R-:W0:Y:S01]  /*20e0*/  LDC.64 R4, c[0x0][0x398] ;  /* 0x0000e600ff047b82 */ /* 0x001e220000000a00 */
[----:B------:R-:W-:Y:S02]  /*20f0*/  IMAD.IADD R7, R0, 0x1, R17 ;  /* 0x0000000100077824 */ /* 0x000fe400078e0211 */
[----:B------:R-:W-:Y:S02]  /*2100*/  VIADD R17, R17, 0x80 ;  /* 0x0000008011117836 */ /* 0x000fe40000000000 */
[----:B0-----:R-:W-:-:S05]  /*2110*/  IMAD.WIDE.U32 R4, R7, 0x4, R4 ;  /* 0x0000000407047825 */ /* 0x001fca00078e0004 */
[----:B------:R1:W-:Y:S02]  /*2120*/  STG.E desc[UR4][R4.64], R3 ;  /* 0x0000000304007986 */ /* 0x0003e4000c101904 */
.L_x_63532:
[----:B------:R-:W-:-:S13]  /*2130*/  ISETP.GE.U32.AND P0, PT, R17, R16, PT ;  /* 0x000000101100720c */ /* 0x000fda0003f06070 */
[----:B------:R-:W-:Y:S05]  /*2140*/  @P0 BRA `(.L_x_63534) ;  /* 0x0000000000300947 */ /* 0x000fea0003800000 */
[----:B01----:R-:W0:Y:S01]  /*2150*/  LDC.64 R4, c[0x0][0x398] ;  /* 0x0000e600ff047b82 */ /* 0x003e220000000a00 */
[----:B------:R-:W-:Y:S02]  /*2160*/  IMAD.IADD R3, R0, 0x1, R17 ;  /* 0x0000000100037824 */ /* 0x000fe400078e0211 */
[----:B------:R-:W-:Y:S02]  /*2170*/  VIADD R17, R17, 0x80 ;  /* 0x0000008011117836 */ /* 0x000fe40000000000 */
[----:B0-----:R-:W-:-:S05]  /*2180*/  IMAD.WIDE.U32 R4, R3, 0x4, R4 ;  /* 0x0000000403047825 */ /* 0x001fca00078e0004 */
[----:B------:R1:W-:Y:S02]  /*2190*/  STG.E desc[UR4][R4.64], R2 ;  /* 0x0000000204007986 */ /* 0x0003e4000c101904 */
.L_x_63533:
[----:B------:R-:W-:-:S13]  /*21a0*/  ISETP.GE.U32.AND P0, PT, R17, R16, PT ;  /* 0x000000101100720c */ /* 0x000fda0003f06070 */
[----:B------:R-:W-:Y:S05]  /*21b0*/  @P0 BRA `(.L_x_63535) ;  /* 0x0000000000340947 */ /* 0x000fea0003800000 */
[----:B-1----:R-:W1:Y:S01]  /*21c0*/  LDC.64 R2, c[0x0][0x398] ;  /* 0x0000e600ff027b82 */ /* 0x002e620000000a00 */
[----:B------:R-:W-:Y:S02]  /*21d0*/  IMAD.IADD R5, R0, 0x1, R17 ;  /* 0x0000000100057824 */ /* 0x000fe400078e0211 */
[----:B------:R-:W-:Y:S02]  /*21e0*/  VIADD R17, R17, 0x80 ;  /* 0x0000008011117836 */ /* 0x000fe40000000000 */
[----:B-1----:R-:W-:-:S05]  /*21f0*/  IMAD.WIDE.U32 R2, R5, 0x4, R2 ;  /* 0x0000000405027825 */ /* 0x002fca00078e0002 */
[----:B------:R2:W-:Y:S02]  /*2200*/  STG.E desc[UR4][R2.64], R26 ;  /* 0x0000001a02007986 */ /* 0x0005e4000c101904 */
.L_x_63534:
[----:B------:R-:W-:-:S13]  /*2210*/  ISETP.GE.U32.AND P0, PT, R17, R16, PT ;  /* 0x000000101100720c */ /* 0x000fda0003f06070 */
[----:B------:R-:W-:Y:S05]  /*2220*/  @P0 BREAK.RELIABLE B1 ;  /* 0x0000000000010942 */ /* 0x000fea0003800100 */
[----:B------:R-:W-:Y:S05]  /*2230*/  @P0 BRA `(.L_x_63536) ;  /* 0x0000000000300947 */ /* 0x000fea0003800000 */
[----:B-12---:R-:W1:Y:S01]  /*2240*/  LDC.64 R2, c[0x0][0x398] ;  /* 0x0000e600ff027b82 */ /* 0x006e620000000a00 */
[----:B0-----:R-:W-:Y:S02]  /*2250*/  IMAD.IADD R5, R0, 0x1, R17 ;  /* 0x0000000100057824 */ /* 0x001fe400078e0211 */
[----:B------:R-:W-:Y:S02]  /*2260*/  VIADD R17, R17, 0x80 ;  /* 0x0000008011117836 */ /* 0x000fe40000000000 */
[----:B-1----:R-:W-:-:S05]  /*2270*/  IMAD.WIDE.U32 R2, R5, 0x4, R2 ;  /* 0x0000000405027825 */ /* 0x002fca00078e0002 */
[----:B------:R2:W-:Y:S02]  /*2280*/  STG.E desc[UR4][R2.64], R25 ;  /* 0x0000001902007986 */ /* 0x0005e4000c101904 */
.L_x_63535:
[----:B------:R-:W-:Y:S05]  /*2290*/  BSYNC.RELIABLE B1 ;  /* 0x0000000000017941 */ /* 0x000fea0003800100 */
.L_x_63530:
[----:B------:R-:W-:-:S13]  /*22a0*/  ISETP.GE.U32.AND P0, PT, R17, R16, PT ;  /* 0x000000101100720c */ /* 0x000fda0003f06070 */
[----:B-12---:R-:W1:Y:S01]  /*22b0*/  @!P0 LDC.64 R2, c[0x0][0x398] ;  /* 0x0000e600ff028b82 */ /* 0x006e620000000a00 */
[----:B------:R-:W-:Y:S02]  /*22c0*/  @!P0 IMAD.IADD R5, R0, 0x1, R17 ;  /* 0x0000000100058824 */ /* 0x000fe400078e0211 */
[----:B------:R-:W-:Y:S02]  /*22d0*/  @!P0 VIADD R17, R17, 0x80 ;  /* 0x0000008011118836 */ /* 0x000fe40000000000 */
[----:B-1----:R-:W-:-:S05]  /*22e0*/  @!P0 IMAD.WIDE.U32 R2, R5, 0x4, R2 ;  /* 0x0000000405028825 */ /* 0x002fca00078e0002 */
[----:B------:R3:W-:Y:S02]  /*22f0*/  @!P0 STG.E desc[UR4][R2.64], R15 ;  /* 0x0000000f02008986 */ /* 0x0007e4000c101904 */
.L_x_63536:
[----:B------:R-:W-:Y:S05]  /*2300*/  BSYNC.RECONVERGENT B0 ;  /* 0x0000000000007941 */ /* 0x000fea0003800200 */
.L_x_63529:
        /* <DEDUP_REMOVED lines=8> */
.L_x_63457:
[----:B------:R-:W0:Y:S01]  /*2390*/  LDCU UR6, c[0x0][0x388] ;  /* 0x00007100ff0677ac */ /* 0x000e220008000800 */
        /* <DEDUP_REMOVED lines=10> */
[----:B0-----:R-:W-:-:S09]  /*2440*/  UISETP.NE.AND UP0, UPT, UR6, 0x1, UPT ;  /* 0x000000010600788c */ /* 0x001fd2000bf05270 */
[----:B------:R-:W-:Y:S05]  /*2450*/  BRA.U !UP0, `(.L_x_63538) ;  /* 0x0000001908147547 */ /* 0x000fea000b800000 */
[----:B------:R-:W0:Y:S02]  /*2460*/  LDC.64 R4, c[0x0][0x3a0] ;  /* 0x0000e800ff047b82 */ /* 0x000e240000000a00 */
[----:B0-----:R-:W-:-:S04]  /*2470*/  IMAD.WIDE.U32 R4, R0, 0x4, R4 ;  /* 0x0000000400047825 */ /* 0x001fc800078e0004 */
[----:B-1----:R-:W-:-:S05]  /*2480*/  IMAD.WIDE.U32 R4, R2, 0x8, R4 ;  /* 0x0000000802047825 */ /* 0x002fca00078e0004 */
[----:B------:R0:W5:Y:S04]  /*2490*/  LDG.E.64 R12, desc[UR4][R4.64] ;  /* 0x00000004040c7981 */ /* 0x000168000c1e1b00 */
[----:B------:R0:W5:Y:S04]  /*24a0*/  LDG.E.64 R10, desc[UR4][R4.64+0x400] ;  /* 0x00040004040a7981 */ /* 0x000168000c1e1b00 */
[----:B------:R0:W5:Y:S04]  /*24b0*/  LDG.E.64 R6, desc[UR4][R4.64+0x800] ;  /* 0x0008000404067981 */ /* 0x000168000c1e1b00 */
[----:B------:R0:W5:Y:S01]  /*24c0*/  LDG.E.64 R8, desc[UR4][R4.64+0xc00] ;  /* 0x000c000404087981 */ /* 0x000162000c1e1b00 */
[----:B------:R-:W-:-:S09]  /*24d0*/  UISETP.NE.AND UP0, UPT, UR6, -0x1, UPT ;  /* 0xffffffff0600788c */ /* 0x000fd2000bf05270 */
[----:B0-----:R-:W-:Y:S05]  /*24e0*/  BRA.U UP0, `(.L_x_63539) ;  /* 0x0000000d00bc7547 */ /* 0x001fea000b800000 */
[----:B-----5:R-:W-:Y:S01]  /*24f0*/  ISETP.GE.AND P0, PT, R12, RZ, PT ;  /* 0x000000ff0c00720c */ /* 0x020fe20003f06270 */
[----:B------:R-:W-:-:S12]  /*2500*/  BSSY.RECONVERGENT B1, `(.L_x_63540) ;  /* 0x000001c000017945 */ /* 0x000fd80003800200 */
        /* <DEDUP_REMOVED lines=13> */
.L_x_63544:
        /* <DEDUP_REMOVED lines=8> */
.L_x_63543:
[----:B------:R-:W-:Y:S05]  /*2660*/  BSYNC.RECONVERGENT B2 ;  /* 0x0000000000027941 */ /* 0x000fea0003800200 */
.L_x_63542:
[----:B------:R-:W-:Y:S05]  /*2670*/  BRA `(.L_x_63545) ;  /* 0x0000000000107947 */ /* 0x000fea0003800000 */
.L_x_63541:
[----:B------:R-:W-:Y:S01]  /*2680*/  LOP3.LUT R12, R12, 0x1, RZ, 0xc0, !PT ;  /* 0x000000010c0c7812 */ /* 0x000fe200078ec0ff */
[----:B------:R-:W-:-:S03]  /*2690*/  IMAD.MOV.U32 R4, RZ, RZ, 0x1 ;  /* 0x00000001ff047424 */ /* 0x000fc600078e00ff */
[----:B------:R-:W-:-:S04]  /*26a0*/  ISETP.NE.U32.AND P0, PT, R12, 0x1, PT ;  /* 0x000000010c00780c */ /* 0x000fc80003f05070 */
[----:B------:R-:W-:-:S09]  /*26b0*/  SEL R4, R4, 0xffffffff, P0 ;  /* 0xffffffff04047807 */ /* 0x000fd20000000000 */
.L_x_63545:
[----:B------:R-:W-:Y:S05]  /*26c0*/  BSYNC.RECONVERGENT B1 ;  /* 0x0000000000017941 */ /* 0x000fea0003800200 */
.L_x_63540:
[----:B------:R-:W-:Y:S01]  /*26d0*/  ISETP.GE.AND P0, PT, R13, RZ, PT ;  /* 0x000000ff0d00720c */ /* 0x000fe20003f06270 */
        /* <DEDUP_REMOVED lines=14> */
.L_x_63550:
        /* <DEDUP_REMOVED lines=8> */
.L_x_63549:
[----:B------:R-:W-:Y:S05]  /*2840*/  BSYNC.RECONVERGENT B2 ;  /* 0x0000000000027941 */ /* 0x000fea0003800200 */
.L_x_63548:
[----:B------:R-:W-:Y:S05]  /*2850*/  BRA `(.L_x_63551) ;  /* 0x0000000000107947 */ /* 0x000fea0003800000 */
.L_x_63547:
[----:B------:R-:W-:Y:S01]  /*2860*/  LOP3.LUT R13, R13, 0x1, RZ, 0xc0, !PT ;  /* 0x000000010d0d7812 */ /* 0x000fe200078ec0ff */
[----:B------:R-:W-:-:S03]  /*2870*/  IMAD.MOV.U32 R5, RZ, RZ, 0x1 ;  /* 0x00000001ff057424 */ /* 0x000fc600078e00ff */
[----:B------:R-:W-:-:S04]  /*2880*/  ISETP.NE.U32.AND P0, PT, R13, 0x1, PT ;  /* 0x000000010d00780c */ /* 0x000fc80003f05070 */
[----:B------:R-:W-:-:S09]  /*2890*/  SEL R5, R5, 0xffffffff, P0 ;  /* 0xffffffff05057807 */ /* 0x000fd20000000000 */
.L_x_63551:
[----:B------:R-:W-:Y:S05]  /*28a0*/  BSYNC.RECONVERGENT B1 ;  /* 0x0000000000017941 */ /* 0x000fea0003800200 */
.L_x_63546:
        /* <DEDUP_REMOVED lines=15> */
.L_x_63556:
        /* <DEDUP_REMOVED lines=8> */
.L_x_63555:
[----:B------:R-:W-:Y:S05]  /*2a20*/  BSYNC.RECONVERGENT B2 ;  /* 0x0000000000027941 */ /* 0x000fea0003800200 */
.L_x_63554:
[----:B------:R-:W-:Y:S05]  /*2a30*/  BRA `(.L_x_63557) ;  /* 0x0000000000107947 */ /* 0x000fea0003800000 */
.L_x_63553:
[----:B------:R-:W-:Y:S01]  /*2a40*/  LOP3.LUT R10, R10, 0x1, RZ, 0xc0, !PT ;  /* 0x000000010a0a7812 */ /* 0x000fe200078ec0ff */
[----:B------:R-:W-:-:S03]  /*2a50*/  IMAD.MOV.U32 R12, RZ, RZ, 0x1 ;  /* 0x00000001ff0c7424 */ /* 0x000fc600078e00ff */
[----:B------:R-:W-:-:S04]  /*2a60*/  ISETP.NE.U32.AND P0, PT, R10, 0x1, PT ;  /* 0x000000010a00780c */ /* 0x000fc80003f05070 */
[----:B------:R-:W-:-:S09]  /*2a70*/  SEL R12, R12, 0xffffffff, P0 ;  /* 0xffffffff0c0c7807 */ /* 0x000fd20000000000 */
.L_x_63557:
[----:B------:R-:W-:Y:S05]  /*2a80*/  BSYNC.RECONVERGENT B1 ;  /* 0x0000000000017941 */ /* 0x000fea0003800200 */
.L_x_63552:
        /* <DEDUP_REMOVED lines=15> */
.L_x_63562:
        /* <DEDUP_REMOVED lines=8> */
.L_x_63561:
[----:B------:R-:W-:Y:S05]  /*2c00*/  BSYNC.RECONVERGENT B2 ;  /* 0x0000000000027941 */ /* 0x000fea0003800200 */
.L_x_63560:
[----:B------:R-:W-:Y:S05]  /*2c10*/  BRA `(.L_x_63563) ;  /* 0x0000000000107947 */ /* 0x000fea0003800000 */
.L_x_63559:
[----:B------:R-:W-:Y:S01]  /*2c20*/  LOP3.LUT R11, R11, 0x1, RZ, 0xc0, !PT ;  /* 0x000000010b0b7812 */ /* 0x000fe200078ec0ff */
[----:B------:R-:W-:-:S03]  /*2c30*/  IMAD.MOV.U32 R13, RZ, RZ, 0x1 ;  /* 0x00000001ff0d7424 */ /* 0x000fc600078e00ff */
[----:B------:R-:W-:-:S04]  /*2c40*/  ISETP.NE.U32.AND P0, PT, R11, 0x1, PT ;  /* 0x000000010b00780c */ /* 0x000fc80003f05070 */
[----:B------:R-:W-:-:S09]  /*2c50*/  SEL R13, R13, 0xffffffff, P0 ;  /* 0xffffffff0d0d7807 */ /* 0x000fd20000000000 */
.L_x_63563:
[----:B------:R-:W-:Y:S05]  /*2c60*/  BSYNC.RECONVERGENT B1 ;  /* 0x0000000000017941 */ /* 0x000fea0003800200 */
.L_x_63558:
        /* <DEDUP_REMOVED lines=15> */
.L_x_63568:
        /* <DEDUP_REMOVED lines=8> */
.L_x_63567:
[----:B------:R-:W-:Y:S05]  /*2de0*/  BSYNC.RECONVERGENT B2 ;  /* 0x0000000000027941 */ /* 0x000fea0003800200 */
.L_x_63566:
[----:B------:R-:W-:Y:S05]  /*2df0*/  BRA `(.L_x_63569) ;  /* 0x0000000000107947 */ /* 0x000fea0003800000 */
.L_x_63565:
[----:B------:R-:W-:Y:S01]  /*2e00*/  LOP3.LUT R6, R6, 0x1, RZ, 0xc0, !PT ;  /* 0x0000000106067812 */ /* 0x000fe200078ec0ff */
[----:B------:R-:W-:-:S03]  /*2e10*/  IMAD.MOV.U32 R10, RZ, RZ, 0x1 ;  /* 0x00000001ff0a7424 */ /* 0x000fc600078e00ff */
[----:B------:R-:W-:-:S04]  /*2e20*/  ISETP.NE.U32.AND P0, PT, R6, 0x1, PT ;  /* 0x000000010600780c */ /* 0x000fc80003f05070 */
[----:B------:R-:W-:-:S09]  /*2e30*/  SEL R10, R10, 0xffffffff, P0 ;  /* 0xffffffff0a0a7807 */ /* 0x000fd20000000000 */
.L_x_63569:
[----:B------:R-:W-:Y:S05]  /*2e40*/  BSYNC.RECONVERGENT B1 ;  /* 0x0000000000017941 */ /* 0x000fea0003800200 */
.L_x_63564:
        /* <DEDUP_REMOVED lines=15> */
.L_x_63574:
        /* <DEDUP_REMOVED lines=8> */
.L_x_63573:
[----:B------:R-:W-:Y:S05]  /*2fc0*/  BSYNC.RECONVERGENT B2 ;  /* 0x0000000000027941 */ /* 0x000fea0003800200 */
.L_x_63572:
[----:B------:R-:W-:Y:S05]  /*2fd0*/  BRA `(.L_x_63575) ;  /* 0x0000000000107947 */ /* 0x000fea0003800000 */
.L_x_63571:
[----:B------:R-:W-:Y:S01]  /*2fe0*/  LOP3.LUT R7, R7, 0x1, RZ, 0xc0, !PT ;  /* 0x0000000107077812 */ /* 0x000fe200078ec0ff */
[----:B------:R-:W-:-:S03]  /*2ff0*/  IMAD.MOV.U32 R11, RZ, RZ, 0x1 ;  /* 0x00000001ff0b7424 */ /* 0x000fc600078e00ff */
[----:B------:R-:W-:-:S04]  /*3000*/  ISETP.NE.U32.AND P0, PT, R7, 0x1, PT ;  /* 0x000000010700780c */ /* 0x000fc80003f05070 */
[----:B------:R-:W-:-:S09]  /*3010*/  SEL R11, R11, 0xffffffff, P0 ;  /* 0xffffffff0b0b7807 */ /* 0x000fd20000000000 */
.L_x_63575:
[----:B------:R-:W-:Y:S05]  /*3020*/  BSYNC.RECONVERGENT B1 ;  /* 0x0000000000017941 */ /* 0x000fea0003800200 */
.L_x_63570:
        /* <DEDUP_REMOVED lines=15> */
.L_x_63580:
        /* <DEDUP_REMOVED lines=8> */
.L_x_63579:
[----:B------:R-:W-:Y:S05]  /*31a0*/  BSYNC.RECONVERGENT B2 ;  /* 0x0000000000027941 */ /* 0x000fea0003800200 */
.L_x_63578:
[----:B------:R-:W-:Y:S05]  /*31b0*/  BRA `(.L_x_63581) ;  /* 0x0000000000107947 */ /* 0x000fea0003800000 */
.L_x_63577:
[----:B------:R-:W-:Y:S01]  /*31c0*/  LOP3.LUT R8, R8, 0x1, RZ, 0xc0, !PT ;  /* 0x0000000108087812 */ /* 0x000fe200078ec0ff */
[----:B------:R-:W-:-:S03]  /*31d0*/  IMAD.MOV.U32 R6, RZ, RZ, 0x1 ;  /* 0x00000001ff067424 */ /* 0x000fc600078e00ff */
[----:B------:R-:W-:-:S04]  /*31e0*/  ISETP.NE.U32.AND P0, PT, R8, 0x1, PT ;  /* 0x000000010800780c */ /* 0x000fc80003f05070 */
[----:B------:R-:W-:-:S09]  /*31f0*/  SEL R6, R6, 0xffffffff, P0 ;  /* 0xffffffff06067807 */ /* 0x000fd20000000000 */
.L_x_63581:
[----:B------:R-:W-:Y:S05]  /*3200*/  BSYNC.RECONVERGENT B1 ;  /* 0x0000000000017941 */ /* 0x000fea0003800200 */
.L_x_63576:
[----:B------:R-:W-:-:S13]  /*3210*/  ISETP.GE.AND P0, PT, R9, RZ, PT ;  /* 0x000000ff0900720c */ /* 0x000fda0003f06270 */
        /* <DEDUP_REMOVED lines=13> */
.L_x_63585:
        /* <DEDUP_REMOVED lines=8> */
.L_x_63584:
[----:B------:R-:W-:Y:S05]  /*3370*/  BSYNC.RECONVERGENT B1 ;  /* 0x0000000000017941 */ /* 0x000fea0003800200 */
.L_x_63583:
[----:B------:R-:W-:Y:S05]  /*3380*/  BRA `(.L_x_63538) ;  /* 0x0000000800487947 */ /* 0x000fea0003800000 */
.L_x_63582:
[----:B------:R-:W-:Y:S01]  /*3390*/  LOP3.LUT R9, R9, 0x1, RZ, 0xc0, !PT ;  /* 0x0000000109097812 */ /* 0x000fe200078ec0ff */
[----:B------:R-:W-:-:S03]  /*33a0*/  IMAD.MOV.U32 R7, RZ, RZ, 0x1 ;  /* 0x00000001ff077424 */ /* 0x000fc600078e00ff */
[----:B------:R-:W-:-:S04]  /*33b0*/  ISETP.NE.U32.AND P0, PT, R9, 0x1, PT ;  /* 0x000000010900780c */ /* 0x000fc80003f05070 */
[----:B------:R-:W-:Y:S01]  /*33c0*/  SEL R7, R7, 0xffffffff, P0 ;  /* 0xffffffff07077807 */ /* 0x000fe20000000000 */
[----:B------:R-:W-:Y:S08]  /*33d0*/  BRA `(.L_x_63538) ;  /* 0x0000000800347947 */ /* 0x000ff00003800000 */
.L_x_63539:
[----:B-----5:R-:W-:Y:S01]  /*33e0*/  ISETP.GE.AND P0, PT, R12, RZ, PT ;  /* 0x000000ff0c00720c */ /* 0x020fe20003f06270 */
[----:B------:R-:W-:Y:S01]  /*33f0*/  BSSY.RECONVERGENT B1, `(.L_x_63586) ;  /* 0x0000010000017945 */ /* 0x000fe20003800200 */
[----:B------:R-:W-:-:S11]  /*3400*/  IMAD.MOV.U32 R4, RZ, RZ, RZ ;  /* 0x000000ffff047224 */ /* 0x000fd600078e00ff */
[----:B------:R-:W-:Y:S05]  /*3410*/  @!P0 BRA `(.L_x_63587) ;  /* 0x0000000000348947 */ /* 0x000fea0003800000 */
[----:B------:R-:W-:Y:S01]  /*3420*/  ISETP.NE.AND P0, PT, R12, RZ, PT ;  /* 0x000000ff0c00720c */ /* 0x000fe20003f05270 */
[----:B------:R-:W-:-:S12]  /*3430*/  IMAD.MOV.U32 R4, RZ, RZ, 0x1 ;  /* 0x00000001ff047424 */ /* 0x000fd800078e00ff */
[----:B------:R-:W-:Y:S05]  /*3440*/  @!P0 BRA `(.L_x_63587) ;  /* 0x0000000000288947 */ /* 0x000fea0003800000 */
[----:B------:R-:W-:Y:S02]  /*3450*/  IMAD.U32 R5, RZ, RZ, UR7 ;  /* 0x00000007ff057e24 */ /* 0x000fe4000f8e00ff */
[----:B------:R-:W-:-:S07]  /*3460*/  IMAD.MOV.U32 R4, RZ, RZ, 0x1 ;  /* 0x00000001ff047424 */ /* 0x000fce00078e00ff */
.L_x_63588:
        /* <DEDUP_REMOVED lines=8> */
.L_x_63587:
[----:B------:R-:W-:Y:S05]  /*34f0*/  BSYNC.RECONVERGENT B1 ;  /* 0x0000000000017941 */ /* 0x000fea0003800200 */
.L_x_63586:
[----:B------:R-:W-:Y:S01]  /*3500*/  ISETP.GE.AND P0, PT, R13, RZ, PT ;  /* 0x000000ff0d00720c */ /* 0x000fe20003f06270 */
        /* <DEDUP_REMOVED lines=8> */
.L_x_63591:
        /* <DEDUP_REMOVED lines=8> */
.L_x_63590:
[----:B------:R-:W-:Y:S05]  /*3610*/  BSYNC.RECONVERGENT B1 ;  /* 0x0000000000017941 */ /* 0x000fea0003800200 */
.L_x_63589:
        /* <DEDUP_REMOVED lines=9> */
.L_x_63594:
        /* <DEDUP_REMOVED lines=8> */
.L_x_63593:
[----:B------:R-:W-:Y:S05]  /*3730*/  BSYNC.RECONVERGENT B1 ;  /* 0x0000000000017941 */ /* 0x000fea0003800200 */
.L_x_63592:
        /* <DEDUP_REMOVED lines=9> */
.L_x_63597:
        /* <DEDUP_REMOVED lines=8> */
.L_x_63596:
[----:B------:R-:W-:Y:S05]  /*3850*/  BSYNC.RECONVERGENT B1 ;  /* 0x0000000000017941 */ /* 0x000fea0003800200 */
.L_x_63595:
        /* <DEDUP_REMOVED lines=9> */
.L_x_63600:
        /* <DEDUP_REMOVED lines=8> */
.L_x_63599:
[----:B------:R-:W-:Y:S05]  /*3970*/  BSYNC.RECONVERGENT B1 ;  /* 0x0000000000017941 */ /* 0x000fea0003800200 */
.L_x_63598:
        /* <DEDUP_REMOVED lines=9> */
.L_x_63603:
        /* <DEDUP_REMOVED lines=8> */
.L_x_63602:
[----:B------:R-:W-:Y:S05]  /*3a90*/  BSYNC.RECONVERGENT B1 ;  /* 0x0000000000017941 */ /* 0x000fea0003800200 */
.L_x_63601:
        /* <DEDUP_REMOVED lines=9> */
.L_x_63606:
        /* <DEDUP_REMOVED lines=8> */
.L_x_63605:
[----:B------:R-:W-:Y:S05]  /*3bb0*/  BSYNC.RECONVERGENT B1 ;  /* 0x0000000000017941 */ /* 0x000fea0003800200 */
.L_x_63604:
[----:B------:R-:W-:Y:S01]  /*3bc0*/  ISETP.GE.AND P0, PT, R9, RZ, PT ;  /* 0x000000ff0900720c */ /* 0x000fe20003f06270 */
[----:B------:R-:W-:-:S12]  /*3bd0*/  IMAD.MOV.U32 R7, RZ, RZ, RZ ;  /* 0x000000ffff077224 */ /* 0x000fd800078e00ff */
[----:B------:R-:W-:Y:S05]  /*3be0*/  @!P0 BRA `(.L_x_63538) ;  /* 0x0000000000308947 */ /* 0x000fea0003800000 */
[----:B------:R-:W-:Y:S01]  /*3bf0*/  ISETP.NE.AND P0, PT, R9, RZ, PT ;  /* 0x000000ff0900720c */ /* 0x000fe20003f05270 */
[----:B------:R-:W-:-:S12]  /*3c00*/  IMAD.MOV.U32 R7, RZ, RZ, 0x1 ;  /* 0x00000001ff077424 */ /* 0x000fd800078e00ff */
[----:B------:R-:W-:Y:S05]  /*3c10*/  @!P0 BRA `(.L_x_63538) ;  /* 0x0000000000248947 */ /* 0x000fea0003800000 */
[----:B------:R-:W-:-:S07]  /*3c20*/  IMAD.MOV.U32 R7, RZ, RZ, 0x1 ;  /* 0x00000001ff077424 */ /* 0x000fce00078e00ff */
.L_x_63607:
        /* <DEDUP_REMOVED lines=8> */
.L_x_63538:
[----:B------:R-:W-:Y:S05]  /*3cb0*/  BSYNC.RECONVERGENT B0 ;  /* 0x0000000000007941 */ /* 0x000fea0003800200 */
.L_x_63537:
[----:B------:R-:W0:Y:S02]  /*3cc0*/  LDC.64 R8, c[0x0][0x398] ;  /* 0x0000e600ff087b82 */ /* 0x000e240000000a00 */
[----:B0-----:R-:W-:-:S04]  /*3cd0*/  IMAD.WIDE.U32 R8, R0, 0x4, R8 ;  /* 0x0000000400087825 */ /* 0x001fc800078e0008 */
[----:B-1----:R-:W-:-:S05]  /*3ce0*/  IMAD.WIDE.U32 R8, R2, 0x8, R8 ;  /* 0x0000000802087825 */ /* 0x002fca00078e0008 */
[----:B------:R-:W-:Y:S04]  /*3cf0*/  STG.E.64 desc[UR4][R8.64], R4 ;  /* 0x0000000408007986 */ /* 0x000fe8000c101b04 */
[----:B------:R-:W-:Y:S04]  /*3d00*/  STG.E.64 desc[UR4][R8.64+0x400], R12 ;  /* 0x0004000c08007986 */ /* 0x000fe8000c101b04 */
[----:B------:R-:W-:Y:S04]  /*3d10*/  STG.E.64 desc[UR4][R8.64+0x800], R10 ;  /* 0x0008000a08007986 */ /* 0x000fe8000c101b04 */
[----:B------:R-:W-:Y:S01]  /*3d20*/  STG.E.64 desc[UR4][R8.64+0xc00], R6 ;  /* 0x000c000608007986 */ /* 0x000fe2000c101b04 */
[----:B------:R-:W-:Y:S05]  /*3d30*/  EXIT ;  /* 0x000000000000794d */ /* 0x000fea0003800000 */
.L_x_63608:
        /* <DEDUP_REMOVED lines=12> */
.L_x_68822:


//--------------------- .text._ZN2at6native29vectorized_elementwise_kernelILi4EZNS0_50_GLOBAL__N__2680c7bb_12_PowKernel_cu_7dd49032_300322pow_scalar_tensor_implIiEEvRNS_18TensorIteratorBaseET_EUliE_St5arrayIPcLm2EEEEviT0_T1_ --------------------------
	.section	.text._ZN2at6native29vectorized_elementwise_kernelILi4EZNS0_50_GLOBAL__N__2680c7bb_12_PowKernel_cu_7dd49032_300322pow_scalar_tensor_implIiEEvRNS_18TensorIteratorBaseET_EUliE_St5arrayIPcLm2EEEEviT0_T1_,"ax",@progbits
	.align	128
        .global         _ZN2at6native29vectorized_elementwise_kernelILi4EZNS0_50_GLOBAL__N__2680c7bb_12_PowKernel_cu_7dd49032_300322pow_scalar_tensor_implIiEEvRNS_18TensorIteratorBaseET_EUliE_St5arrayIPcLm2EEEEviT0_T1_
        .type           _ZN2at6native29vectorized_elementwise_kernelILi4EZNS0_50_GLOBAL__N__2680c7bb_12_PowKernel_cu_7dd49032_300322pow_scalar_tensor_implIiEEvRNS_18TensorIteratorBaseET_EUliE_St5arrayIPcLm2EEEEviT0_T1_,@function
        .size           _ZN2at6native29vectorized_elementwise_kernelILi4EZNS0_50_GLOBAL__N__2680c7bb_12_PowKernel_cu_7dd49032_300322pow_scalar_tensor_implIiEEvRNS_18TensorIteratorBaseET_EUliE_St5arrayIPcLm2EEEEviT0_T1_,(.L_x_68823 - _ZN2at6native29vectorized_elementwise_kernelILi4EZNS0_50_GLOBAL__N__2680c7bb_12_PowKernel_cu_7dd49032_300322pow_scalar_tensor_implIiEEvRNS_18TensorIteratorBaseET_EUliE_St5arrayIPcLm2EEEEviT0_T1_)
        .other          _ZN2at6native29vectorized_elementwise_kernelILi4EZNS0_50_GLOBAL__N__2680c7bb_12_PowKernel_cu_7dd49032_300322pow_scalar_tensor_implIiEEvRNS_18TensorIteratorBaseET_EUliE_St5arrayIPcLm2EEEEviT0_T1_,@"STO_CUDA_ENTRY STV_DEFAULT"
_ZN2at6native29vectorized_elementwise_kernelILi4EZNS0_50_GLOBAL__N__2680c7bb_12_PowKernel_cu_7dd49032_300322pow_scalar_tensor_implIiEEvRNS_18TensorIteratorBaseET_EUliE_St5arrayIPcLm2EEEEviT0_T1_:
.text._ZN2at6native29vectorized_elementwise_kernelILi4EZNS0_50_GLOBAL__N__2680c7bb_12_PowKernel_cu_7dd49032_300322pow_scalar_tensor_implIiEEvRNS_18TensorIteratorBaseET_EUliE_St5arrayIPcLm2EEEEviT0_T1_:
        /* <DEDUP_REMOVED lines=98> */
.L_x_63618:
        /* <DEDUP_REMOVED lines=8> */
.L_x_63617:
[----:B------:R-:W-:Y:S05]  /*06a0*/  BSYNC.RECONVERGENT B2 ;  /* 0x0000000000027941 */ /* 0x000fea0003800200 */
.L_x_63616:
[----:B------:R-:W-:Y:S05]  /*06b0*/  BRA `(.L_x_63614) ;  /* 0x0000000000107947 */ /* 0x000fea0003800000 */
.L_x_63615:
[----:B------:R-:W-:Y:S01]  /*06c0*/  LOP3.LUT R18, R18, 0x1, RZ, 0xc0, !PT ;  /* 0x0000000112127812 */ /* 0x000fe200078ec0ff */
[----:B------:R-:W-:-:S03]  /*06d0*/  IMAD.MOV.U32 R5, RZ, RZ, 0x1 ;  /* 0x00000001ff057424 */ /* 0x000fc600078e00ff */
[----:B------:R-:W-:-:S04]  /*06e0*/  ISETP.NE.U32.AND P0, PT, R18, 0x1, PT ;  /* 0x000000011200780c */ /* 0x000fc80003f05070 */
[----:B------:R-:W-:-:S09]  /*06f0*/  SEL R5, R5, 0xffffffff, P0 ;  /* 0xffffffff05057807 */ /* 0x000fd20000000000 */
.L_x_63614:
[----:B------:R-:W-:Y:S05]  /*0700*/  BSYNC.RECONVERGENT B1 ;  /* 0x0000000000017941 */ /* 0x000fea0003800200 */
.L_x_63613:
        /* <DEDUP_REMOVED lines=18> */
.L_x_63624:
        /* <DEDUP_REMOVED lines=8> */
.L_x_63623:
[----:B------:R-:W-:Y:S05]  /*08b0*/  BSYNC.RECONVERGENT B2 ;  /* 0x0000000000027941 */ /* 0x000fea0003800200 */
.L_x_63622:
[----:B------:R-:W-:Y:S05]  /*08c0*/  BRA `(.L_x_63620) ;  /* 0x0000000000107947 */ /* 0x000fea0003800000 */
.L_x_63621:
[----:B------:R-:W-:Y:S01]  /*08d0*/  LOP3.LUT R22, R22, 0x1, RZ, 0xc0, !PT ;  /* 0x0000000116167812 */ /* 0x000fe200078ec0ff */
[----:B------:R-:W-:-:S03]  /*08e0*/  IMAD.MOV.U32 R4, RZ, RZ, 0x1 ;  /* 0x00000001ff047424 */ /* 0x000fc600078e00ff */
[----:B------:R-:W-:-:S04]  /*08f0*/  ISETP.NE.U32.AND P0, PT, R22, 0x1, PT ;  /* 0x000000011600780c */ /* 0x000fc80003f05070 */
[----:B------:R-:W-:-:S09]  /*0900*/  SEL R4, R4, 0xffffffff, P0 ;  /* 0xffffffff04047807 */ /* 0x000fd20000000000 */
.L_x_63620:
[----:B------:R-:W-:Y:S05]  /*0910*/  BSYNC.RECONVERGENT B1 ;  /* 0x0000000000017941 */ /* 0x000fea0003800200 */
.L_x_63619:
        /* <DEDUP_REMOVED lines=18> */
.L_x_63630:
        /* <DEDUP_REMOVED lines=8> */
.L_x_63629:
[----:B------:R-:W-:Y:S05]  /*0ac0*/  BSYNC.RECONVERGENT B2 ;  /* 0x0000000000027941 */ /* 0x000fea0003800200 */
.L_x_63628:
[----:B------:R-:W-:Y:S05]  /*0ad0*/  BRA `(.L_x_63626) ;  /* 0x0000000000107947 */ /* 0x000fea0003800000 */
.L_x_63627:
[----:B------:R-:W-:Y:S01]  /*0ae0*/  LOP3.LUT R24, R24, 0x1, RZ, 0xc0, !PT ;  /* 0x0000000118187812 */ /* 0x000fe200078ec0ff */
[----:B------:R-:W-:-:S03]  /*0af0*/  IMAD.MOV.U32 R3, RZ, RZ, 0x1 ;  /* 0x00000001ff037424 */ /* 0x000fc600078e00ff */
[----:B------:R-:W-:-:S04]  /*0b00*/  ISETP.NE.U32.AND P0, PT, R24, 0x1, PT ;  /* 0x000000011800780c */ /* 0x000fc80003f05070 */
[----:B------:R-:W-:-:S09]  /*0b10*/  SEL R3, R3, 0xffffffff, P0 ;  /* 0xffffffff03037807 */ /* 0x000fd20000000000 */
.L_x_63626:
[----:B------:R-:W-:Y:S05]  /*0b20*/  BSYNC.RECONVERGENT B1 ;  /* 0x0000000000017941 */ /* 0x000fea0003800200 */
.L_x_63625:
        /* <DEDUP_REMOVED lines=18> */
.L_x_63636:
        /* <DEDUP_REMOVED lines=8> */
.L_x_63635:
[----:B------:R-:W-:Y:S05]  /*0cd0*/  BSYNC.RECONVERGENT B2 ;  /* 0x0000000000027941 */ /* 0x000fea0003800200 */
.L_x_63634:
[----:B------:R-:W-:Y:S05]  /*0ce0*/  BRA `(.L_x_63632) ;  /* 0x0000000000107947 */ /* 0x000fea0003800000 */
.L_x_63633:
[----:B------:R-:W-:Y:S01]  /*0cf0*/  LOP3.LUT R23, R23, 0x1, RZ, 0xc0, !PT ;  /* 0x0000000117177812 */ /* 0x000fe200078ec0ff */
[----:B------:R-:W-:-:S03]  /*0d00*/  IMAD.MOV.U32 R2, RZ, RZ, 0x1 ;  /* 0x00000001ff027424 */ /* 0x000fc600078e00ff */
[----:B------:R-:W-:-:S04]  /*0d10*/  ISETP.NE.U32.AND P0, PT, R23, 0x1, PT ;  /* 0x000000011700780c */ /* 0x000fc80003f05070 */
[----:B------:R-:W-:-:S09]  /*0d20*/  SEL R2, R2, 0xffffffff, P0 ;  /* 0xffffffff02027807 */ /* 0x000fd20000000000 */
.L_x_63632:
[----:B------:R-:W-:Y:S05]  /*0d30*/  BSYNC.RECONVERGENT B1 ;  /* 0x0000000000017941 */ /* 0x000fea0003800200 */
.L_x_63631:
        /* <DEDUP_REMOVED lines=18> */
.L_x_63642:
        /* <DEDUP_REMOVED lines=8> */
.L_x_63641:
[----:B------:R-:W-:Y:S05]  /*0ee0*/  BSYNC.RECONVERGENT B2 ;  /* 0x0000000000027941 */ /* 0x000fea0003800200 */
.L_x_63640:
[----:B------:R-:W-:Y:S05]  /*0ef0*/  BRA `(.L_x_63638) ;  /* 0x0000000000107947 */ /* 0x000fea0003800000 */
.L_x_63639:
[----:B------:R-:W-:Y:S01]  /*0f00*/  LOP3.LUT R21, R21, 0x1, RZ, 0xc0, !PT ;  /* 0x0000000115157812 */ /* 0x000fe200078ec0ff */
[----:B------:R-:W-:-:S03]  /*0f10*/  IMAD.MOV.U32 R26, RZ, RZ, 0x1 ;  /* 0x00000001ff1a7424 */ /* 0x000fc600078e00ff */
[----:B------:R-:W-:-:S04]  /*0f20*/  ISETP.NE.U32.AND P0, PT, R21, 0x1, PT ;  /* 0x000000011500780c */ /* 0x000fc80003f05070 */
[----:B------:R-:W-:-:S09]  /*0f30*/  SEL R26, R26, 0xffffffff, P0 ;  /* 0xffffffff1a1a7807 */ /* 0x000fd20000000000 */
.L_x_63638:
[----:B------:R-:W-:Y:S05]  /*0f40*/  BSYNC.RECONVERGENT B1 ;  /* 0x0000000000017941 */ /* 0x000fea0003800200 */
.L_x_63637:
        /* <DEDUP_REMOVED lines=18> */
.L_x_63648:
        /* <DEDUP_REMOVED lines=8> */
.L_x_63647:
[----:B------:R-:W-:Y:S05]  /*10f0*/  BSYNC.RECONVERGENT B2 ;  /* 0x0000000000027941 */ /* 0x000fea0003800200 */
.L_x_63646:
[----:B------:R-:W-:Y:S05]  /*1100*/  BRA `(.L_x_63644) ;  /* 0x0000000000107947 */ /* 0x000fea0003800000 */
.L_x_63645:
[----:B------:R-:W-:Y:S01]  /*1110*/  LOP3.LUT R19, R19, 0x1, RZ, 0xc0, !PT ;  /* 0x0000000113137812 */ /* 0x000fe200078ec0ff */
[----:B------:R-:W-:-:S03]  /*1120*/  IMAD.MOV.U32 R25, RZ, RZ, 0x1 ;  /* 0x00000001ff197424 */ /* 0x000fc600078e00ff */
[----:B------:R-:W-:-:S04]  /*1130*/  ISETP.NE.U32.AND P0, PT, R19, 0x1, PT ;  /* 0x000000011300780c */ /* 0x000fc80003f05070 */
[----:B------:R-:W-:-:S09]  /*1140*/  SEL R25, R25, 0xffffffff, P0 ;  /* 0xffffffff19197807 */ /* 0x000fd20000000000 */
.L_x_63644:
[----:B------:R-:W-:Y:S05]  /*1150*/  BSYNC.RECONVERGENT B1 ;  /* 0x0000000000017941 */ /* 0x000fea0003800200 */
.L_x_63643:
        /* <DEDUP_REMOVED lines=18> */
.L_x_63654:
        /* <DEDUP_REMOVED lines=8> */
.L_x_63653:
[----:B------:R-:W-:Y:S05]  /*1300*/  BSYNC.RECONVERGENT B2 ;  /* 0x0000000000027941 */ /* 0x000fea0003800200 */
.L_x_63652:
[----:B------:R-:W-:Y:S05]  /*1310*/  BRA `(.L_x_63650) ;  /* 0x0000000000107947 */ /* 0x000fea0003800000 */
.L_x_63651:
[----:B------:R-:W-:Y:S01]  /*1320*/  LOP3.LUT R14, R14, 0x1, RZ, 0xc0, !PT ;  /* 0x000000010e0e7812 */ /* 0x000fe200078ec0ff */
[----:B------:R-:W-:-:S03]  /*1330*/  IMAD.MOV.U32 R15, RZ, RZ, 0x1 ;  /* 0x00000001ff0f7424 */ /* 0x000fc600078e00ff */
[----:B------:R-:W-:-:S04]  /*1340*/  ISETP.NE.U32.AND P0, PT, R14, 0x1, PT ;  /* 0x000000010e00780c */ /* 0x000fc80003f05070 */
[----:B------:R-:W-:-:S09]  /*1350*/  SEL R15, R15, 0xffffffff, P0 ;  /* 0xffffffff0f0f7807 */ /* 0x000fd20000000000 */
.L_x_63650:
[----:B------:R-:W-:Y:S05]  /*1360*/  BSYNC.RECONVERGENT B1 ;  /* 0x0000000000017941 */ /* 0x000fea0003800200 */
.L_x_63649:
        /* <DEDUP_REMOVED lines=17> */
.L_x_63658:
        /* <DEDUP_REMOVED lines=8> */
.L_x_63657:
[----:B------:R-:W-:Y:S05]  /*1500*/  BSYNC.RECONVERGENT B1 ;  /* 0x0000000000017941 */ /* 0x000fea0003800200 */
.L_x_63656:
[----:B------:R-:W-:Y:S05]  /*1510*/  BRA `(.L_x_63611) ;  /* 0x0000000800a47947 */ /* 0x000fea0003800000 */
.L_x_63655:
[----:B------:R-:W-:Y:S01]  /*1520*/  LOP3.LUT R12, R12, 0x1, RZ, 0xc0, !PT ;  /* 0x000000010c0c7812 */ /* 0x000fe200078ec0ff */
[----:B------:R-:W-:-:S03]  /*1530*/  IMAD.MOV.U32 R13, RZ, RZ, 0x1 ;  /* 0x00000001ff0d7424 */ /* 0x000fc600078e00ff */
[----:B------:R-:W-:-:S04]  /*1540*/  ISETP.NE.U32.AND P0, PT, R12, 0x1, PT ;  /* 0x000000010c00780c */ /* 0x000fc80003f05070 */
[----:B------:R-:W-:Y:S01]  /*1550*/  SEL R13, R13, 0xffffffff, P0 ;  /* 0xffffffff0d0d7807 */ /* 0x000fe20000000000 */
[----:B------:R-:W-:Y:S08]  /*1560*/  BRA `(.L_x_63611) ;  /* 0x0000000800907947 */ /* 0x000ff00003800000 */
.L_x_63612:
        /* <DEDUP_REMOVED lines=11> */
.L_x_63661:
        /* <DEDUP_REMOVED lines=8> */
.L_x_63660:
[----:B------:R-:W-:Y:S05]  /*16a0*/  BSYNC.RECONVERGENT B1 ;  /* 0x0000000000017941 */ /* 0x000fea0003800200 */
.L_x_63659:
        /* <DEDUP_REMOVED lines=12> */
.L_x_63664:
        /* <DEDUP_REMOVED lines=8> */
.L_x_63663:
[----:B------:R-:W-:Y:S05]  /*17f0*/  BSYNC.RECONVERGENT B1 ;  /* 0x0000000000017941 */ /* 0x000fea0003800200 */
.L_x_63662:
        /* <DEDUP_REMOVED lines=12> */
.L_x_63667:
        /* <DEDUP_REMOVED lines=8> */
.L_x_63666:
[----:B------:R-:W-:Y:S05]  /*1940*/  BSYNC.RECONVERGENT B1 ;  /* 0x0000000000017941 */ /* 0x000fea0003800200 */
.L_x_63665:
        /* <DEDUP_REMOVED lines=12> */
.L_x_63670:
        /* <DEDUP_REMOVED lines=8> */
.L_x_63669:
[----:B------:R-:W-:Y:S05]  /*1a90*/  BSYNC.RECONVERGENT B1 ;  /* 0x0000000000017941 */ /* 0x000fea0003800200 */
.L_x_63668:
        /* <DEDUP_REMOVED lines=12> */
.L_x_63673:
        /* <DEDUP_REMOVED lines=8> */
.L_x_63672:
[----:B------:R-:W-:Y:S05]  /*1be0*/  BSYNC.RECONVERGENT B1 ;  /* 0x0000000000017941 */ /* 0x000fea0003800200 */
.L_x_63671:
        /* <DEDUP_REMOVED lines=12> */
.L_x_63676:
        /* <DEDUP_REMOVED lines=8> */
.L_x_63675:
[----:B------:R-:W-:Y:S05]  /*1d30*/  BSYNC.RECONVERGENT B1 ;  /* 0x0000000000017941 */ /* 0x000fea0003800200 */
.L_x_63674:
        /* <DEDUP_REMOVED lines=12> */
.L_x_63679:
        /* <DEDUP_REMOVED lines=8> */
.L_x_63678:
[----:B------:R-:W-:Y:S05]  /*1e80*/  BSYNC.RECONVERGENT B1 ;  /* 0x0000000000017941 */ /* 0x000fea0003800200 */
.L_x_63677:
        /* <DEDUP_REMOVED lines=10> */
.L_x_63680:
        /* <DEDUP_REMOVED lines=8> */
.L_x_63611:
[----:B------:R-:W-:Y:S05]  /*1fb0*/  BSYNC.RECONVERGENT B0 ;  /* 0x0000000000007941 */ /* 0x000fea0003800200 */
.L_x_63610:
        /* <DEDUP_REMOVED lines=16> */
.L_x_63683:
[----:B------:R-:W-:-:S13]  /*20c0*/  ISETP.GE.U32.AND P0, PT, R17, R16, PT ;  /* 0x000000101100720c */ /* 0x000fda0003f06070 */
[----:B------:R-:W-:Y:S05]  /*20d0*/  @P0 BRA `(.L_x_63685) ;  /* 0x0000000000300947 */ /* 0x000fea0003800000 */
[----:B0-----:R-:W0:Y:S01]  /*20e0*/  LDC.64 R4, c[0x0][0x398] ;  /* 0x0000e600ff047b82 */ /* 0x001e220000000a00 */
[----:B------:R-:W-:Y:S02]  /*20f0*/  IMAD.IADD R7, R0, 0x1, R17 ;  /* 0x0000000100077824 */ /* 0x000fe400078e0211 */
[----:B------:R-:W-:Y:S02]  /*2100*/  VIADD R17, R17, 0x80 ;  /* 0x0000008011117836 */ /* 0x000fe40000000000 */
[----:B0-----:R-:W-:-:S05]  /*2110*/  IMAD.WIDE.U32 R4, R7, 0x4, R4 ;  /* 0x0000000407047825 */ /* 0x001fca00078e0004 */
[----:B------:R1:W-:Y:S02]  /*2120*/  STG.E desc[UR4][R4.64], R3 ;  /* 0x0000000304007986 */ /* 0x0003e4000c101904 */
.L_x_63684:
[----:B------:R-:W-:-:S13]  /*2130*/  ISETP.GE.U32.AND P0, PT, R17, R16, PT ;  /* 0x000000101100720c */ /* 0x000fda0003f06070 */
[----:B------:R-:W-:Y:S05]  /*2140*/  @P0 BRA `(.L_x_63686) ;  /* 0x0000000000300947 */ /* 0x000fea0003800000 */
[----:B01----:R-:W0:Y:S01]  /*2150*/  LDC.64 R4, c[0x0][0x398] ;  /* 0x0000e600ff047b82 */ /* 0x003e220000000a00 */
[----:B------:R-:W-:Y:S02]  /*2160*/  IMAD.IADD R3, R0, 0x1, R17 ;  /* 0x0000000100037824 */ /* 0x000fe400078e0211 */
[----:B------:R-:W-:Y:S02]  /*2170*/  VIADD R17, R17, 0x80 ;  /* 0x0000008011117836 */ /* 0x000fe40000000000 */
[----:B0-----:R-:W-:-:S05]  /*2180*/  IMAD.WIDE.U32 R4, R3, 0x4, R4 ;  /* 0x0000000403047825 */ /* 0x001fca00078e0004 */
[----:B------:R1:W-:Y:S02]  /*2190*/  STG.E desc[UR4][R4.64], R2 ;  /* 0x0000000204007986 */ /* 0x0003e4000c101904 */
.L_x_63685:
[----:B------:R-:W-:-:S13]  /*21a0*/  ISETP.GE.U32.AND P0, PT, R17, R16, PT ;  /* 0x000000101100720c */ /* 0x000fda0003f06070 */
[----:B------:R-:W-:Y:S05]  /*21b0*/  @P0 BRA `(.L_x_63687) ;  /* 0x0000000000340947 */ /* 0x000fea0003800000 */
[----:B-1----:R-:W1:Y:S01]  /*21c0*/  LDC.64 R2, c[0x0][0x398] ;  /* 0x0000e600ff027b82 */ /* 0x002e620000000a00 */
[----:B------:R-:W-:Y:S02]  /*21d0*/  IMAD.IADD R5, R0, 0x1, R17 ;  /* 0x0000000100057824 */ /* 0x000fe400078e0211 */
[----:B------:R-:W-:Y:S02]  /*21e0*/  VIADD R17, R17, 0x80 ;  /* 0x0000008011117836 */ /* 0x000fe40000000000 */
[----:B-1----:R-:W-:-:S05]  /*21f0*/  IMAD.WIDE.U32 R2, R5, 0x4, R2 ;  /* 0x0000000405027825 */ /* 0x002fca00078e0002 */
[----:B------:R2:W-:Y:S02]  /*2200*/  STG.E desc[UR4][R2.64], R26 ;  /* 0x0000001a02007986 */ /* 0x0005e4000c101904 */
.L_x_63686:
        /* <DEDUP_REMOVED lines=8> */
.L_x_63687:
[----:B------:R-:W-:Y:S05]  /*2290*/  BSYNC.RELIABLE B1 ;  /* 0x0000000000017941 */ /* 0x000fea0003800100 */
.L_x_63682:
[----:B------:R-:W-:-:S13]  /*22a0*/  ISETP.GE.U32.AND P0, PT, R17, R16, PT ;  /* 0x000000101100720c */ /* 0x000fda0003f06070 */
[----:B-12---:R-:W1:Y:S01]  /*22b0*/  @!P0 LDC.64 R2, c[0x0][0x398] ;  /* 0x0000e600ff028b82 */ /* 0x006e620000000a00 */
[----:B------:R-:W-:Y:S02]  /*22c0*/  @!P0 IMAD.IADD R5, R0, 0x1, R17 ;  /* 0x0000000100058824 */ /* 0x000fe400078e0211 */
[----:B------:R-:W-:Y:S02]  /*22d0*/  @!P0 VIADD R17, R17, 0x80 ;  /* 0x0000008011118836 */ /* 0x000fe40000000000 */
[----:B-1----:R-:W-:-:S05]  /*22e0*/  @!P0 IMAD.WIDE.U32 R2, R5, 0x4, R2 ;  /* 0x0000000405028825 */ /* 0x002fca00078e0002 */
[----:B------:R3:W-:Y:S02]  /*22f0*/  @!P0 STG.E desc[UR4][R2.64], R15 ;  /* 0x0000000f02008986 */ /* 0x0007e4000c101904 */
.L_x_63688:
[----:B------:R-:W-:Y:S05]  /*2300*/  BSYNC.RECONVERGENT B0 ;  /* 0x0000000000007941 */ /* 0x000fea0003800200 */
.L_x_63681:
        /* <DEDUP_REMOVED lines=8> */
.L_x_63609:
        /* <DEDUP_REMOVED lines=16> */
[----:B------:R0:W5:Y:S04]  /*2490*/  LDG.E.128 R12, desc[UR4][R4.64] ;  /* 0x00000004040c7981 */ /* 0x000168000c1e1d00 */
[----:B------:R0:W5:Y:S01]  /*24a0*/  LDG.E.128 R8, desc[UR4][R4.64+0x800] ;  /* 0x0008000404087981 */ /* 0x000162000c1e1d00 */
        /* <DEDUP_REMOVED lines=17> */
.L_x_63696:
        /* <DEDUP_REMOVED lines=8> */
.L_x_63695:
[----:B------:R-:W-:Y:S05]  /*2640*/  BSYNC.RECONVERGENT B2 ;  /* 0x0000000000027941 */ /* 0x000fea0003800200 */
.L_x_63694:
[----:B------:R-:W-:Y:S05]  /*2650*/  BRA `(.L_x_63697) ;  /* 0x0000000000107947 */ /* 0x000fea0003800000 */
.L_x_63693:
[----:B------:R-:W-:Y:S01]  /*2660*/  LOP3.LUT R12, R12, 0x1, RZ, 0xc0, !PT ;  /* 0x000000010c0c7812 */ /* 0x000fe200078ec0ff */
[----:B------:R-:W-:-:S03]  /*2670*/  IMAD.MOV.U32 R4, RZ, RZ, 0x1 ;  /* 0x00000001ff047424 */ /* 0x000fc600078e00ff */
[----:B------:R-:W-:-:S04]  /*2680*/  ISETP.NE.U32.AND P0, PT, R12, 0x1, PT ;  /* 0x000000010c00780c */ /* 0x000fc80003f05070 */
[----:B------:R-:W-:-:S09]  /*2690*/  SEL R4, R4, 0xffffffff, P0 ;  /* 0xffffffff04047807 */ /* 0x000fd20000000000 */
.L_x_63697:
[----:B------:R-:W-:Y:S05]  /*26a0*/  BSYNC.RECONVERGENT B1 ;  /* 0x0000000000017941 */ /* 0x000fea0003800200 */
.L_x_63692:
        /* <DEDUP_REMOVED lines=15> */
.L_x_63702:
        /* <DEDUP_REMOVED lines=8> */
.L_x_63701:
[----:B------:R-:W-:Y:S05]  /*2820*/  BSYNC.RECONVERGENT B2 ;  /* 0x0000000000027941 */ /* 0x000fea0003800200 */
.L_x_63700:
[----:B------:R-:W-:Y:S05]  /*2830*/  BRA `(.L_x_63703) ;  /* 0x0000000000107947 */ /* 0x000fea0003800000 */
.L_x_63699:
[----:B------:R-:W-:Y:S01]  /*2840*/  LOP3.LUT R13, R13, 0x1, RZ, 0xc0, !PT ;  /* 0x000000010d0d7812 */ /* 0x000fe200078ec0ff */
[----:B------:R-:W-:-:S03]  /*2850*/  IMAD.MOV.U32 R5, RZ, RZ, 0x1 ;  /* 0x00000001ff057424 */ /* 0x000fc600078e00ff */
[----:B------:R-:W-:-:S04]  /*2860*/  ISETP.NE.U32.AND P0, PT, R13, 0x1, PT ;  /* 0x000000010d00780c */ /* 0x000fc80003f05070 */
[----:B------:R-:W-:-:S09]  /*2870*/  SEL R5, R5, 0xffffffff, P0 ;  /* 0xffffffff05057807 */ /* 0x000fd20000000000 */
.L_x_63703:
[----:B------:R-:W-:Y:S05]  /*2880*/  BSYNC.RECONVERGENT B1 ;  /* 0x0000000000017941 */ /* 0x000fea0003800200 */
.L_x_63698:
        /* <DEDUP_REMOVED lines=15> */
.L_x_63708:
        /* <DEDUP_REMOVED lines=8> */
.L_x_63707:
[----:B------:R-:W-:Y:S05]  /*2a00*/  BSYNC.RECONVERGENT B2 ;  /* 0x0000000000027941 */ /* 0x000fea0003800200 */
.L_x_63706:
[----:B------:R-:W-:Y:S05]  /*2a10*/  BRA `(.L_x_63709) ;  /* 0x0000000000107947 */ /* 0x000fea0003800000 */
.L_x_63705:
[----:B------:R-:W-:Y:S01]  /*2a20*/  LOP3.LUT R14, R14, 0x1, RZ, 0xc0, !PT ;  /* 0x000000010e0e7812 */ /* 0x000fe200078ec0ff */
[----:B------:R-:W-:-:S03]  /*2a30*/  IMAD.MOV.U32 R6, RZ, RZ, 0x1 ;  /* 0x00000001ff067424 */ /* 0x000fc600078e00ff */
[----:B------:R-:W-:-:S04]  /*2a40*/  ISETP.NE.U32.AND P0, PT, R14, 0x1, PT ;  /* 0x000000010e00780c */ /* 0x000fc80003f05070 */
[----:B------:R-:W-:-:S09]  /*2a50*/  SEL R6, R6, 0xffffffff, P0 ;  /* 0xffffffff06067807 */ /* 0x000fd20000000000 */
.L_x_63709:
[----:B------:R-:W-:Y:S05]  /*2a60*/  BSYNC.RECONVERGENT B1 ;  /* 0x0000000000017941 */ /* 0x000fea0003800200 */
.L_x_63704:
        /* <DEDUP_REMOVED lines=15> */
.L_x_63714:
        /* <DEDUP_REMOVED lines=8> */
.L_x_63713:
[----:B------:R-:W-:Y:S05]  /*2be0*/  BSYNC.RECONVERGENT B2 ;  /* 0x0000000000027941 */ /* 0x000fea0003800200 */
.L_x_63712:
[----:B------:R-:W-:Y:S05]  /*2bf0*/  BRA `(.L_x_63715) ;  /* 0x0000000000107947 */ /* 0x000fea0003800000 */
.L_x_63711:
[----:B------:R-:W-:Y:S01]  /*2c00*/  LOP3.LUT R15, R15, 0x1, RZ, 0xc0, !PT ;  /* 0x000000010f0f7812 */ /* 0x000fe200078ec0ff */
[----:B------:R-:W-:-:S03]  /*2c10*/  IMAD.MOV.U32 R7, RZ, RZ, 0x1 ;  /* 0x00000001ff077424 */ /* 0x000fc600078e00ff */
[----:B------:R-:W-:-:S04]  /*2c20*/  ISETP.NE.U32.AND P0, PT, R15, 0x1, PT ;  /* 0x000000010f00780c */ /* 0x000fc80003f05070 */
[----:B------:R-:W-:-:S09]  /*2c30*/  SEL R7, R7, 0xffffffff, P0 ;  /* 0xffffffff07077807 */ /* 0x000fd20000000000 */
.L_x_63715:
[----:B------:R-:W-:Y:S05]  /*2c40*/  BSYNC.RECONVERGENT B1 ;  /* 0x0000000000017941 */ /* 0x000fea0003800200 */
.L_x_63710:
        /* <DEDUP_REMOVED lines=15> */
.L_x_63720:
        /* <DEDUP_REMOVED lines=8> */
.L_x_63719:
[----:B------:R-:W-:Y:S05]  /*2dc0*/  BSYNC.RECONVERGENT B2 ;  /* 0x0000000000027941 */ /* 0x000fea0003800200 */
.L_x_63718:
[----:B------:R-:W-:Y:S05]  /*2dd0*/  BRA `(.L_x_63721) ;  /* 0x0000000000107947 */ /* 0x000fea0003800000 */
.L_x_63717:
[----:B------:R-:W-:Y:S01]  /*2de0*/  LOP3.LUT R8, R8, 0x1, RZ, 0xc0, !PT ;  /* 0x0000000108087812 */ /* 0x000fe200078ec0ff */
[----:B------:R-:W-:-:S03]  /*2df0*/  IMAD.MOV.U32 R12, RZ, RZ, 0x1 ;  /* 0x00000001ff0c7424 */ /* 0x000fc600078e00ff */
[----:B------:R-:W-:-:S04]  /*2e00*/  ISETP.NE.U32.AND P0, PT, R8, 0x1, PT ;  /* 0x000000010800780c */ /* 0x000fc80003f05070 */
[----:B------:R-:W-:-:S09]  /*2e10*/  SEL R12, R12, 0xffffffff, P0 ;  /* 0xffffffff0c0c7807 */ /* 0x000fd20000000000 */
.L_x_63721:
[----:B------:R-:W-:Y:S05]  /*2e20*/  BSYNC.RECONVERGENT B1 ;  /* 0x0000000000017941 */ /* 0x000fea0003800200 */
.L_x_63716:
        /* <DEDUP_REMOVED lines=15> */
.L_x_63726:
        /* <DEDUP_REMOVED lines=8> */
.L_x_63725:
[----:B------:R-:W-:Y:S05]  /*2fa0*/  BSYNC.RECONVERGENT B2 ;  /* 0x0000000000027941 */ /* 0x000fea0003800200 */
.L_x_63724:
[----:B------:R-:W-:Y:S05]  /*2fb0*/  BRA `(.L_x_63727) ;  /* 0x0000000000107947 */ /* 0x000fea0003800000 */
.L_x_63723:
[----:B------:R-:W-:Y:S01]  /*2fc0*/  LOP3.LUT R9, R9, 0x1, RZ, 0xc0, !PT ;  /* 0x0000000109097812 */ /* 0x000fe200078ec0ff */
[----:B------:R-:W-:-:S03]  /*2fd0*/  IMAD.MOV.U32 R13, RZ, RZ, 0x1 ;  /* 0x00000001ff0d7424 */ /* 0x000fc600078e00ff */
[----:B------:R-:W-:-:S04]  /*2fe0*/  ISETP.NE.U32.AND P0, PT, R9, 0x1, PT ;  /* 0x000000010900780c */ /* 0x000fc80003f05070 */
[----:B------:R-:W-:-:S09]  /*2ff0*/  SEL R13, R13, 0xffffffff, P0 ;  /* 0xffffffff0d0d7807 */ /* 0x000fd20000000000 */
.L_x_63727:
[----:B------:R-:W-:Y:S05]  /*3000*/  BSYNC.RECONVERGENT B1 ;  /* 0x0000000000017941 */ /* 0x000fea0003800200 */
.L_x_63722:
        /* <DEDUP_REMOVED lines=15> */
.L_x_63732:
        /* <DEDUP_REMOVED lines=8> */
.L_x_63731:
[----:B------:R-:W-:Y:S05]  /*3180*/  BSYNC.RECONVERGENT B2 ;  /* 0x0000000000027941 */ /* 0x000fea0003800200 */
.L_x_63730:
[----:B------:R-:W-:Y:S05]  /*3190*/  BRA `(.L_x_63733) ;  /* 0x0000000000107947 */ /* 0x000fea0003800000 */
.L_x_63729:
[----:B------:R-:W-:Y:S01]  /*31a0*/  LOP3.LUT R10, R10, 0x1, RZ, 0xc0, !PT ;  /* 0x000000010a0a7812 */ /* 0x000fe200078ec0ff */
[----:B------:R-:W-:-:S03]  /*31b0*/  IMAD.MOV.U32 R14, RZ, RZ, 0x1 ;  /* 0x00000001ff0e7424 */ /* 0x000fc600078e00ff */
[----:B------:R-:W-:-:S04]  /*31c0*/  ISETP.NE.U32.AND P0, PT, R10, 0x1, PT ;  /* 0x000000010a00780c */ /* 0x000fc80003f05070 */
[----:B------:R-:W-:-:S09]  /*31d0*/  SEL R14, R14, 0xffffffff, P0 ;  /* 0xffffffff0e0e7807 */ /* 0x000fd20000000000 */
.L_x_63733:
[----:B------:R-:W-:Y:S05]  /*31e0*/  BSYNC.RECONVERGENT B1 ;  /* 0x0000000000017941 */ /* 0x000fea0003800200 */
.L_x_63728:
        /* <DEDUP_REMOVED lines=14> */
.L_x_63737:
        /* <DEDUP_REMOVED lines=8> */
.L_x_63736:
[----:B------:R-:W-:Y:S05]  /*3350*/  BSYNC.RECONVERGENT B1 ;  /* 0x0000000000017941 */ /* 0x000fea0003800200 */
.L_x_63735:
[----:B------:R-:W-:Y:S05]  /*3360*/  BRA `(.L_x_63690) ;  /* 0x0000000800487947 */ /* 0x000fea0003800000 */
.L_x_63734:
[----:B------:R-:W-:Y:S01]  /*3370*/  LOP3.LUT R11, R11, 0x1, RZ, 0xc0, !PT ;  /* 0x000000010b0b7812 */ /* 0x000fe200078ec0ff */
[----:B------:R-:W-:-:S03]  /*3380*/  IMAD.MOV.U32 R15, RZ, RZ, 0x1 ;  /* 0x00000001ff0f7424 */ /* 0x000fc600078e00ff */
[----:B------:R-:W-:-:S04]  /*3390*/  ISETP.NE.U32.AND P0, PT, R11, 0x1, PT ;  /* 0x000000010b00780c */ /* 0x000fc80003f05070 */
[----:B------:R-:W-:Y:S01]  /*33a0*/  SEL R15, R15, 0xffffffff, P0 ;  /* 0xffffffff0f0f7807 */ /* 0x000fe20000000000 */
[----:B------:R-:W-:Y:S08]  /*33b0*/  BRA `(.L_x_63690) ;  /* 0x0000000800347947 */ /* 0x000ff00003800000 */
.L_x_63691:
        /* <DEDUP_REMOVED lines=9> */
.L_x_63740:
        /* <DEDUP_REMOVED lines=8> */
.L_x_63739:
[----:B------:R-:W-:Y:S05]  /*34d0*/  BSYNC.RECONVERGENT B1 ;  /* 0x0000000000017941 */ /* 0x000fea0003800200 */
.L_x_63738:
        /* <DEDUP_REMOVED lines=9> */
.L_x_63743:
        /* <DEDUP_REMOVED lines=8> */
.L_x_63742:
[----:B------:R-:W-:Y:S05]  /*35f0*/  BSYNC.RECONVERGENT B1 ;  /* 0x0000000000017941 */ /* 0x000fea0003800200 */
.L_x_63741:
        /* <DEDUP_REMOVED lines=9> */
.L_x_63746:
        /* <DEDUP_REMOVED lines=8> */
.L_x_63745:
[----:B------:R-:W-:Y:S05]  /*3710*/  BSYNC.RECONVERGENT B1 ;  /* 0x0000000000017941 */ /* 0x000fea0003800200 */
.L_x_63744:
        /* <DEDUP_REMOVED lines=9> */
.L_x_63749:
        /* <DEDUP_REMOVED lines=8> */
.L_x_63748:
[----:B------:R-:W-:Y:S05]  /*3830*/  BSYNC.RECONVERGENT B1 ;  /* 0x0000000000017941 */ /* 0x000fea0003800200 */
.L_x_63747:
        /* <DEDUP_REMOVED lines=9> */
.L_x_63752:
        /* <DEDUP_REMOVED lines=8> */
.L_x_63751:
[----:B------:R-:W-:Y:S05]  /*3950*/  BSYNC.RECONVERGENT B1 ;  /* 0x0000000000017941 */ /* 0x000fea0003800200 */
.L_x_63750:
        /* <DEDUP_REMOVED lines=9> */
.L_x_63755:
        /* <DEDUP_REMOVED lines=8> */
.L_x_63754:
[----:B------:R-:W-:Y:S05]  /*3a70*/  BSYNC.RECONVERGENT B1 ;  /* 0x0000000000017941 */ /* 0x000fea0003800200 */
.L_x_63753:
        /* <DEDUP_REMOVED lines=9> */
.L_x_63758:
        /* <DEDUP_REMOVED lines=8> */
.L_x_63757:
[----:B------:R-:W-:Y:S05]  /*3b90*/  BSYNC.RECONVERGENT B1 ;  /* 0x0000000000017941 */ /* 0x000fea0003800200 */
.L_x_63756:
[----:B------:R-:W-:Y:S01]  /*3ba0*/  ISETP.GE.AND P0, PT, R11, RZ, PT ;  /* 0x000000ff0b00720c */ /* 0x000fe20003f06270 */
[----:B------:R-:W-:-:S12]  /*3bb0*/  IMAD.MOV.U32 R15, RZ, RZ, RZ ;  /* 0x000000ffff0f7224 */ /* 0x000fd800078e00ff */
[----:B------:R-:W-:Y:S05]  /*3bc0*/  @!P0 BRA `(.L_x_63690) ;  /* 0x0000000000308947 */ /* 0x000fea0003800000 */
[----:B------:R-:W-:Y:S01]  /*3bd0*/  ISETP.NE.AND P0, PT, R11, RZ, PT ;  /* 0x000000ff0b00720c */ /* 0x000fe20003f05270 */
[----:B------:R-:W-:-:S12]  /*3be0*/  IMAD.MOV.U32 R15, RZ, RZ, 0x1 ;  /* 0x00000001ff0f7424 */ /* 0x000fd800078e00ff */
[----:B------:R-:W-:Y:S05]  /*3bf0*/  @!P0 BRA `(.L_x_63690) ;  /* 0x0000000000248947 */ /* 0x000fea0003800000 */
[----:B------:R-:W-:-:S07]  /*3c00*/  IMAD.MOV.U32 R15, RZ, RZ, 0x1 ;  /* 0x00000001ff0f7424 */ /* 0x000fce00078e00ff */
.L_x_63759:
        /* <DEDUP_REMOVED lines=8> */
.L_x_63690:
[----:B------:R-:W-:Y:S05]  /*3c90*/  BSYNC.RECONVERGENT B0 ;  /* 0x0000000000007941 */ /* 0x000fea0003800200 */
.L_x_63689:
[----:B------:R-:W0:Y:S02]  /*3ca0*/  LDC.64 R8, c[0x0][0x398] ;  /* 0x0000e600ff087b82 */ /* 0x000e240000000a00 */
[----:B0-----:R-:W-:-:S04]  /*3cb0*/  IMAD.WIDE.U32 R8, R0, 0x4, R8 ;  /* 0x0000000400087825 */ /* 0x001fc800078e0008 */
[----:B-1----:R-:W-:-:S05]  /*3cc0*/  IMAD.WIDE.U32 R8, R2, 0x10, R8 ;  /* 0x0000001002087825 */ /* 0x002fca00078e0008 */
[----:B------:R-:W-:Y:S04]  /*3cd0*/  STG.E.128 desc[UR4][R8.64], R4 ;  /* 0x0000000408007986 */ /* 0x000fe8000c101d04 */
[----:B------:R-:W-:Y:S01]  /*3ce0*/  STG.E.128 desc[UR4][R8.64+0x800], R12 ;  /* 0x0008000c08007986 */ /* 0x000fe2000c101d04 */
[----:B------:R-:W-:Y:S05]  /*3cf0*/  EXIT ;  /* 0x000000000000794d */ /* 0x000fea0003800000 */
.L_x_63760:
        /* <DEDUP_REMOVED lines=16> */
.L_x_68823:


//--------------------- .text._ZN2at6native29vectorized_elementwise_kernelILi8EZNS0_50_GLOBAL__N__2680c7bb_12_PowKernel_cu_7dd49032_300322pow_scalar_tensor_implIiEEvRNS_18TensorIteratorBaseET_EUliE_St5arrayIPcLm2EEEEviT0_T1_ --------------------------
	.section	.text._ZN2at6native29vectorized_elementwise_kernelILi8EZNS0_50_GLOBAL__N__2680c7bb_12_PowKernel_cu_7dd49032_300322pow_scalar_tensor_implIiEEvRNS_18TensorIteratorBaseET_EUliE_St5arrayIPcLm2EEEEviT0_T1_,"ax",@progbits
	.align	128
        .global         _ZN2at6native29vectorized_elementwise_kernelILi8EZNS0_50_GLOBAL__N__2680c7bb_12_PowKernel_cu_7dd49032_300322pow_scalar_tensor_implIiEEvRNS_18TensorIteratorBaseET_EUliE_St5arrayIPcLm2EEEEviT0_T1_
        .type           _ZN2at6native29vectorized_elementwise_kernelILi8EZNS0_50_GLOBAL__N__2680c7bb_12_PowKernel_cu_7dd49032_300322pow_scalar_tensor_implIiEEvRNS_18TensorIteratorBaseET_EUliE_St5arrayIPcLm2EEEEviT0_T1_,@function
        .size           _ZN2at6native29vectorized_elementwise_kernelILi8EZNS0_50_GLOBAL__N__2680c7bb_12_PowKernel_cu_7dd49032_300322pow_scalar_tensor_implIiEEvRNS_18TensorIteratorBaseET_EUliE_St5arrayIPcLm2EEEEviT0_T1_,(.L_x_68824 - _ZN2at6native29vectorized_elementwise_kernelILi8EZNS0_50_GLOBAL__N__2680c7bb_12_PowKernel_cu_7dd49032_300322pow_scalar_tensor_implIiEEvRNS_18TensorIteratorBaseET_EUliE_St5arrayIPcLm2EEEEviT0_T1_)
        .other          _ZN2at6native29vectorized_elementwise_kernelILi8EZNS0_50_GLOBAL__N__2680c7bb_12_PowKernel_cu_7dd49032_300322pow_scalar_tensor_implIiEEvRNS_18TensorIteratorBaseET_EUliE_St5arrayIPcLm2EEEEviT0_T1_,@"STO_CUDA_ENTRY STV_DEFAULT"
_ZN2at6native29vectorized_elementwise_kernelILi8EZNS0_50_GLOBAL__N__2680c7bb_12_PowKernel_cu_7dd49032_300322pow_scalar_tensor_implIiEEvRNS_18TensorIteratorBaseET_EUliE_St5arrayIPcLm2EEEEviT0_T1_:
.text._ZN2at6native29vectorized_elementwise_kernelILi8EZNS0_50_GLOBAL__N__2680c7bb_12_PowKernel_cu_7dd49032_300322pow_scalar_tensor_implIiEEvRNS_18TensorIteratorBaseET_EUliE_St5arrayIPcLm2EEEEviT0_T1_:
        /* <DEDUP_REMOVED lines=98> */
.L_x_63770:
        /* <DEDUP_REMOVED lines=8> */
.L_x_63769:
[----:B------:R-:W-:Y:S05]  /*06a0*/  BSYNC.RECONVERGENT B2 ;  /* 0x0000000000027941 */ /* 0x000fea0003800200 */
.L_x_63768:
[----:B------:R-:W-:Y:S05]  /*06b0*/  BRA `(.L_x_63766) ;  /* 0x0000000000107947 */ /* 0x000fea0003800000 */
.L_x_63767:
[----:B------:R-:W-:Y:S01]  /*06c0*/  LOP3.LUT R18, R18, 0x1, RZ, 0xc0, !PT ;  /* 0x0000000112127812 */ /* 0x000fe200078ec0ff */
[----:B------:R-:W-:-:S03]  /*06d0*/  IMAD.MOV.U32 R5, RZ, RZ, 0x1 ;  /* 0x00000001ff057424 */ /* 0x000fc600078e00ff */
[----:B------:R-:W-:-:S04]  /*06e0*/  ISETP.NE.U32.AND P0, PT, R18, 0x1, PT ;  /* 0x000000011200780c */ /* 0x000fc80003f05070 */
[----:B------:R-:W-:-:S09]  /*06f0*/  SEL R5, R5, 0xffffffff, P0 ;  /* 0xffffffff05057807 */ /* 0x000fd20000000000 */
.L_x_63766:
[----:B------:R-:W-:Y:S05]  /*0700*/  BSYNC.RECONVERGENT B1 ;  /* 0x0000000000017941 */ /* 0x000fea0003800200 */
.L_x_63765:
        /* <DEDUP_REMOVED lines=18> */
.L_x_63776:
        /* <DEDUP_REMOVED lines=8> */
.L_x_63775:
[----:B------:R-:W-:Y:S05]  /*08b0*/  BSYNC.RECONVERGENT B2 ;  /* 0x0000000000027941 */ /* 0x000fea0003800200 */
.L_x_63774:
[----:B------:R-:W-:Y:S05]  /*08c0*/  BRA `(.L_x_63772) ;  /* 0x0000000000107947 */ /* 0x000fea0003800000 */
.L_x_63773:
[----:B------:R-:W-:Y:S01]  /*08d0*/  LOP3.LUT R22, R22, 0x1, RZ, 0xc0, !PT ;  /* 0x0000000116167812 */ /* 0x000fe200078ec0ff */
[----:B------:R-:W-:-:S03]  /*08e0*/  IMAD.MOV.U32 R4, RZ, RZ, 0x1 ;  /* 0x00000001ff047424 */ /* 0x000fc600078e00ff */
[----:B------:R-:W-:-:S04]  /*08f0*/  ISETP.NE.U32.AND P0, PT, R22, 0x1, PT ;  /* 0x000000011600780c */ /* 0x000fc80003f05070 */
[----:B------:R-:W-:-:S09]  /*0900*/  SEL R4, R4, 0xffffffff, P0 ;  /* 0xffffffff04047807 */ /* 0x000fd20000000000 */
.L_x_63772:
[----:B------:R-:W-:Y:S05]  /*0910*/  BSYNC.RECONVERGENT B1 ;  /* 0x0000000000017941 */ /* 0x000fea0003800200 */
.L_x_63771:
        /* <DEDUP_REMOVED lines=18> */
.L_x_63782:
        /* <DEDUP_REMOVED lines=8> */
.L_x_63781:
[----:B------:R-:W-:Y:S05]  /*0ac0*/  BSYNC.RECONVERGENT B2 ;  /* 0x0000000000027941 */ /* 0x000fea0003800200 */
.L_x_63780:
[----:B------:R-:W-:Y:S05]  /*0ad0*/  BRA `(.L_x_63778) ;  /* 0x0000000000107947 */ /* 0x000fea0003800000 */
.L_x_63779:
[----:B------:R-:W-:Y:S01]  /*0ae0*/  LOP3.LUT R24, R24, 0x1, RZ, 0xc0, !PT ;  /* 0x0000000118187812 */ /* 0x000fe200078ec0ff */
[----:B------:R-:W-:-:S03]  /*0af0*/  IMAD.MOV.U32 R3, RZ, RZ, 0x1 ;  /* 0x00000001ff037424 */ /* 0x000fc600078e00ff */
[----:B------:R-:W-:-:S04]  /*0b00*/  ISETP.NE.U32.AND P0, PT, R24, 0x1, PT ;  /* 0x000000011800780c */ /* 0x000fc80003f05070 */
[----:B------:R-:W-:-:S09]  /*0b10*/  SEL R3, R3, 0xffffffff, P0 ;  /* 0xffffffff03037807 */ /* 0x000fd20000000000 */
.L_x_63778:
[----:B------:R-:W-:Y:S05]  /*0b20*/  BSYNC.RECONVERGENT B1 ;  /* 0x0000000000017941 */ /* 0x000fea0003800200 */
.L_x_63777:
        /* <DEDUP_REMOVED lines=18> */
.L_x_63788:
        /* <DEDUP_REMOVED lines=8> */
.L_x_63787:
[----:B------:R-:W-:Y:S05]  /*0cd0*/  BSYNC.RECONVERGENT B2 ;  /* 0x0000000000027941 */ /* 0x000fea0003800200 */
.L_x_63786:
[----:B------:R-:W-:Y:S05]  /*0ce0*/  BRA `(.L_x_63784) ;  /* 0x0000000000107947 */ /* 0x000fea0003800000 */
.L_x_63785:
[----:B------:R-:W-:Y:S01]  /*0cf0*/  LOP3.LUT R23, R23, 0x1, RZ, 0xc0, !PT ;  /* 0x0000000117177812 */ /* 0x000fe200078ec0ff */
[----:B------:R-:W-:-:S03]  /*0d00*/  IMAD.MOV.U32 R2, RZ, RZ, 0x1 ;  /* 0x00000001ff027424 */ /* 0x000fc600078e00ff */
[----:B------:R-:W-:-:S04]  /*0d10*/  ISETP.NE.U32.AND P0, PT, R23, 0x1, PT ;  /* 0x000000011700780c */ /* 0x000fc80003f05070 */
[----:B------:R-:W-:-:S09]  /*0d20*/  SEL R2, R2, 0xffffffff, P0 ;  /* 0xffffffff02027807 */ /* 0x000fd20000000000 */
.L_x_63784:
[----:B------:R-:W-:Y:S05]  /*0d30*/  BSYNC.RECONVERGENT B1 ;  /* 0x0000000000017941 */ /* 0x000fea0003800200 */
.L_x_63783:
        /* <DEDUP_REMOVED lines=18> */
.L_x_63794:
        /* <DEDUP_REMOVED lines=8> */
.L_x_63793:
[----:B------:R-:W-:Y:S05]  /*0ee0*/  BSYNC.RECONVERGENT B2 ;  /* 0x0000000000027941 */ /* 0x000fea0003800200 */
.L_x_63792:
[----:B------:R-:W-:Y:S05]  /*0ef0*/  BRA `(.L_x_63790) ;  /* 0x0000000000107947 */ /* 0x000fea0003800000 */
.L_x_63791:
[----:B------:R-:W-:Y:S01]  /*0f00*/  LOP3.LUT R21, R21, 0x1, RZ, 0xc0, !PT ;  /* 0x0000000115157812 */ /* 0x000fe200078ec0ff */
[----:B------:R-:W-:-:S03]  /*0f10*/  IMAD.MOV.U32 R26, RZ, RZ, 0x1 ;  /* 0x00000001ff1a7424 */ /* 0x000fc600078e00ff */
[----:B------:R-:W-:-:S04]  /*0f20*/  ISETP.NE.U32.AND P0, PT, R21, 0x1, PT ;  /* 0x000000011500780c */ /* 0x000fc80003f05070 */
[----:B------:R-:W-:-:S09]  /*0f30*/  SEL R26, R26, 0xffffffff, P0 ;  /* 0xffffffff1a1a7807 */ /* 0x000fd20000000000 */
.L_x_63790:
[----:B------:R-:W-:Y:S05]  /*0f40*/  BSYNC.RECONVERGENT B1 ;  /* 0x0000000000017941 */ /* 0x000fea0003800200 */
.L_x_63789:
        /* <DEDUP_REMOVED lines=18> */
.L_x_63800:
        /* <DEDUP_REMOVED lines=8> */
.L_x_63799:
[----:B------:R-:W-:Y:S05]  /*10f0*/  BSYNC.RECONVERGENT B2 ;  /* 0x0000000000027941 */ /* 0x000fea0003800200 */
.L_x_63798:
[----:B------:R-:W-:Y:S05]  /*1100*/  BRA `(.L_x_63796) ;  /* 0x0000000000107947 */ /* 0x000fea0003800000 */
.L_x_63797:
[----:B------:R-:W-:Y:S01]  /*1110*/  LOP3.LUT R19, R19, 0x1, RZ, 0xc0, !PT ;  /* 0x0000000113137812 */ /* 0x000fe200078ec0ff */
[----:B------:R-:W-:-:S03]  /*1120*/  IMAD.MOV.U32 R25, RZ, RZ, 0x1 ;  /* 0x00000001ff197424 */ /* 0x000fc600078e00ff */
[----:B------:R-:W-:-:S04]  /*1130*/  ISETP.NE.U32.AND P0, PT, R19, 0x1, PT ;  /* 0x000000011300780c */ /* 0x000fc80003f05070 */
[----:B------:R-:W-:-:S09]  /*1140*/  SEL R25, R25, 0xffffffff, P0 ;  /* 0xffffffff19197807 */ /* 0x000fd20000000000 */
.L_x_63796:
[----:B------:R-:W-:Y:S05]  /*1150*/  BSYNC.RECONVERGENT B1 ;  /* 0x0000000000017941 */ /* 0x000fea0003800200 */
.L_x_63795:
        /* <DEDUP_REMOVED lines=18> */
.L_x_63806:
        /* <DEDUP_REMOVED lines=8> */
.L_x_63805:
[----:B------:R-:W-:Y:S05]  /*1300*/  BSYNC.RECONVERGENT B2 ;  /* 0x0000000000027941 */ /* 0x000fea0003800200 */
.L_x_63804:
[----:B------:R-:W-:Y:S05]  /*1310*/  BRA `(.L_x_63802) ;  /* 0x0000000000107947 */ /* 0x000fea0003800000 */
.L_x_63803:
[----:B------:R-:W-:Y:S01]  /*1320*/  LOP3.LUT R14, R14, 0x1, RZ, 0xc0, !PT ;  /* 0x000000010e0e7812 */ /* 0x000fe200078ec0ff */
[----:B------:R-:W-:-:S03]  /*1330*/  IMAD.MOV.U32 R15, RZ, RZ, 0x1 ;  /* 0x00000001ff0f7424 */ /* 0x000fc600078e00ff */
[----:B------:R-:W-:-:S04]  /*1340*/  ISETP.NE.U32.AND P0, PT, R14, 0x1, PT ;  /* 0x000000010e00780c */ /* 0x000fc80003f05070 */
[----:B------:R-:W-:-:S09]  /*1350*/  SEL R15, R15, 0xffffffff, P0 ;  /* 0xffffffff0f0f7807 */ /* 0x000fd20000000000 */
.L_x_63802:
[----:B------:R-:W-:Y:S05]  /*1360*/  BSYNC.RECONVERGENT B1 ;  /* 0x0000000000017941 */ /* 0x000fea0003800200 */
.L_x_63801:
        /* <DEDUP_REMOVED lines=17> */
.L_x_63810:
        /* <DEDUP_REMOVED lines=8> */
.L_x_63809:
[----:B------:R-:W-:Y:S05]  /*1500*/  BSYNC.RECONVERGENT B1 ;  /* 0x0000000000017941 */ /* 0x000fea0003800200 */
.L_x_63808:
[----:B------:R-:W-:Y:S05]  /*1510*/  BRA `(.L_x_63763) ;  /* 0x0000000800a47947 */ /* 0x000fea0003800000 */
.L_x_63807:
[----:B------:R-:W-:Y:S01]  /*1520*/  LOP3.LUT R12, R12, 0x1, RZ, 0xc0, !PT ;  /* 0x000000010c0c7812 */ /* 0x000fe200078ec0ff */
[----:B------:R-:W-:-:S03]  /*1530*/  IMAD.MOV.U32 R13, RZ, RZ, 0x1 ;  /* 0x00000001ff0d7424 */ /* 0x000fc600078e00ff */
[----:B------:R-:W-:-:S04]  /*1540*/  ISETP.NE.U32.AND P0, PT, R12, 0x1, PT ;  /* 0x000000010c00780c */ /* 0x000fc80003f05070 */
[----:B------:R-:W-:Y:S01]  /*1550*/  SEL R13, R13, 0xffffffff, P0 ;  /* 0xffffffff0d0d7807 */ /* 0x000fe20000000000 */
[----:B------:R-:W-:Y:S08]  /*1560*/  BRA `(.L_x_63763) ;  /* 0x0000000800907947 */ /* 0x000ff00003800000 */
.L_x_63764:
        /* <DEDUP_REMOVED lines=11> */
.L_x_63813:
        /* <DEDUP_REMOVED lines=8> */
.L_x_63812:
[----:B------:R-:W-:Y:S05]  /*16a0*/  BSYNC.RECONVERGENT B1 ;  /* 0x0000000000017941 */ /* 0x000fea0003800200 */
.L_x_63811:
        /* <DEDUP_REMOVED lines=12> */
.L_x_63816:
        /* <DEDUP_REMOVED lines=8> */
.L_x_63815:
[----:B------:R-:W-:Y:S05]  /*17f0*/  BSYNC.RECONVERGENT B1 ;  /* 0x0000000000017941 */ /* 0x000fea0003800200 */
.L_x_63814:
        /* <DEDUP_REMOVED lines=12> */
.L_x_63819:
        /* <DEDUP_REMOVED lines=8> */
.L_x_63818:
[----:B------:R-:W-:Y:S05]  /*1940*/  BSYNC.RECONVERGENT B1 ;  /* 0x0000000000017941 */ /* 0x000fea0003800200 */
.L_x_63817:
        /* <DEDUP_REMOVED lines=12> */
.L_x_63822:
        /* <DEDUP_REMOVED lines=8> */
.L_x_63821:
[----:B------:R-:W-:Y:S05]  /*1a90*/  BSYNC.RECONVERGENT B1 ;  /* 0x0000000000017941 */ /* 0x000fea0003800200 */
.L_x_63820:
        /* <DEDUP_REMOVED lines=12> */
.L_x_63825:
        /* <DEDUP_REMOVED lines=8> */
.L_x_63824:
[----:B------:R-:W-:Y:S05]  /*1be0*/  BSYNC.RECONVERGENT B1 ;  /* 0x0000000000017941 */ /* 0x000fea0003800200 */
.L_x_63823:
        /* <DEDUP_REMOVED lines=12> */
.L_x_63828:
        /* <DEDUP_REMOVED lines=8> */
.L_x_63827:
[----:B------:R-:W-:Y:S05]  /*1d30*/  BSYNC.RECONVERGENT B1 ;  /* 0x0000000000017941 */ /* 0x000fea0003800200 */
.L_x_63826:
        /* <DEDUP_REMOVED lines=12> */
.L_x_63831:
        /* <DEDUP_REMOVED lines=8> */
.L_x_63830:
[----:B------:R-:W-:Y:S05]  /*1e80*/  BSYNC.RECONVERGENT B1 ;  /* 0x0000000000017941 */ /* 0x000fea0003800200 */
.L_x_63829:
        /* <DEDUP_REMOVED lines=10> */
.L_x_63832:
        /* <DEDUP_REMOVED lines=8> */
.L_x_63763:
[----:B------:R-:W-:Y:S05]  /*1fb0*/  BSYNC.RECONVERGENT B0 ;  /* 0x0000000000007941 */ /* 0x000fea0003800200 */
.L_x_63762:
        /* <DEDUP_REMOVED lines=16> */
.L_x_63835:
[----:B------:R-:W-:-:S13]  /*20c0*/  ISETP.GE.U32.AND P0, PT, R17, R16, PT ;  /* 0x000000101100720c */ /* 0x000fda0003f06070 */
[----:B------:R-:W-:Y:S05]  /*20d0*/  @P0 BRA `(.L_x_63837) ;  /* 0x0000000000300947 */ /* 0x000fea0003800000 */
[----:B0-----:R-:W0:Y:S01]  /*20e0*/  LDC.64 R4, c[0x0][0x398] ;  /* 0x0000e600ff047b82 */ /* 0x001e220000000a00 */
[----:B------:R-:W-:Y:S02]  /*20f0*/  IMAD.IADD R7, R0, 0x1, R17 ;  /* 0x0000000100077824 */ /* 0x000fe400078e0211 */
[----:B------:R-:W-:Y:S02]  /*2100*/  VIADD R17, R17, 0x80 ;  /* 0x0000008011117836 */ /* 0x000fe40000000000 */
[----:B0-----:R-:W-:-:S05]  /*2110*/  IMAD.WIDE.U32 R4, R7, 0x4, R4 ;  /* 0x0000000407047825 */ /* 0x001fca00078e0004 */
[----:B------:R1:W-:Y:S02]  /*2120*/  STG.E desc[UR4][R4.64], R3 ;  /* 0x0000000304007986 */ /* 0x0003e4000c101904 */
.L_x_63836:
[----:B------:R-:W-:-:S13]  /*2130*/  ISETP.GE.U32.AND P0, PT, R17, R16, PT ;  /* 0x000000101100720c */ /* 0x000fda0003f06070 */
[----:B------:R-:W-:Y:S05]  /*2140*/  @P0 BRA `(.L_x_63838) ;  /* 0x0000000000300947 */ /* 0x000fea0003800000 */
[----:B01----:R-:W0:Y:S01]  /*2150*/  LDC.64 R4, c[0x0][0x398] ;  /* 0x0000e600ff047b82 */ /* 0x003e220000000a00 */
[----:B------:R-:W-:Y:S02]  /*2160*/  IMAD.IADD R3, R0, 0x1, R17 ;  /* 0x0000000100037824 */ /* 0x000fe400078e0211 */
[----:B------:R-:W-:Y:S02]  /*2170*/  VIADD R17, R17, 0x80 ;  /* 0x0000008011117836 */ /* 0x000fe40000000000 */
[----:B0-----:R-:W-:-:S05]  /*2180*/  IMAD.WIDE.U32 R4, R3, 0x4, R4 ;  /* 0x0000000403047825 */ /* 0x001fca00078e0004 */
[----:B------:R1:W-:Y:S02]  /*2190*/  STG.E desc[UR4][R4.64], R2 ;  /* 0x0000000204007986 */ /* 0x0003e4000c101904 */
.L_x_63837:
[----:B------:R-:W-:-:S13]  /*21a0*/  ISETP.GE.U32.AND P0, PT, R17, R16, PT ;  /* 0x000000101100720c */ /* 0x000fda0003f06070 */
[----:B------:R-:W-:Y:S05]  /*21b0*/  @P0 BRA `(.L_x_63839) ;  /* 0x0000000000340947 */ /* 0x000fea0003800000 */
[----:B-1----:R-:W1:Y:S01]  /*21c0*/  LDC.64 R2, c[0x0][0x398] ;  /* 0x0000e600ff027b82 */ /* 0x002e620000000a00 */
[----:B------:R-:W-:Y:S02]  /*21d0*/  IMAD.IADD R5, R0, 0x1, R17 ;  /* 0x0000000100057824 */ /* 0x000fe400078e0211 */
[----:B------:R-:W-:Y:S02]  /*21e0*/  VIADD R17, R17, 0x80 ;  /* 0x0000008011117836 */ /* 0x000fe40000000000 */
[----:B-1----:R-:W-:-:S05]  /*21f0*/  IMAD.WIDE.U32 R2, R5, 0x4, R2 ;  /* 0x0000000405027825 */ /* 0x002fca00078e0002 */
[----:B------:R2:W-:Y:S02]  /*2200*/  STG.E desc[UR4][R2.64], R26 ;  /* 0x0000001a02007986 */ /* 0x0005e4000c101904 */
.L_x_63838:
        /* <DEDUP_REMOVED lines=8> */
.L_x_63839:
[----:B------:R-:W-:Y:S05]  /*2290*/  BSYNC.RELIABLE B1 ;  /* 0x0000000000017941 */ /* 0x000fea0003800100 */
.L_x_63834:
[----:B------:R-:W-:-:S13]  /*22a0*/  ISETP.GE.U32.AND P0, PT, R17, R16, PT ;  /* 0x000000101100720c */ /* 0x000fda0003f06070 */
[----:B-12---:R-:W1:Y:S01]  /*22b0*/  @!P0 LDC.64 R2, c[0x0][0x398] ;  /* 0x0000e600ff028b82 */ /* 0x006e620000000a00 */
[----:B------:R-:W-:Y:S02]  /*22c0*/  @!P0 IMAD.IADD R5, R0, 0x1, R17 ;  /* 0x0000000100058824 */ /* 0x000fe400078e0211 */
[----:B------:R-:W-:Y:S02]  /*22d0*/  @!P0 VIADD R17, R17, 0x80 ;  /* 0x0000008011118836 */ /* 0x000fe40000000000 */
[----:B-1----:R-:W-:-:S05]  /*22e0*/  @!P0 IMAD.WIDE.U32 R2, R5, 0x4, R2 ;  /* 0x0000000405028825 */ /* 0x002fca00078e0002 */
[----:B------:R3:W-:Y:S02]  /*22f0*/  @!P0 STG.E desc[UR4][R2.64], R15 ;  /* 0x0000000f02008986 */ /* 0x0007e4000c101904 */
.L_x_63840:
[----:B------:R-:W-:Y:S05]  /*2300*/  BSYNC.RECONVERGENT B0 ;  /* 0x0000000000007941 */ /* 0x000fea0003800200 */
.L_x_63833:
        /* <DEDUP_REMOVED lines=8> */
.L_x_63761:
        /* <DEDUP_REMOVED lines=16> */
[----:B------:R0:W5:Y:S01]  /*2490*/  LDG.E.ENL2.256 R8, R12, desc[UR4][R4.64] ;  /* 0xfe000004040c797e */ /* 0x0001620008121908 */
        /* <DEDUP_REMOVED lines=17> */
.L_x_63848:
        /* <DEDUP_REMOVED lines=8> */
.L_x_63847:
[----:B------:R-:W-:Y:S05]  /*2630*/  BSYNC.RECONVERGENT B2 ;  /* 0x0000000000027941 */ /* 0x000fea0003800200 */
.L_x_63846:
[----:B------:R-:W-:Y:S05]  /*2640*/  BRA `(.L_x_63849) ;  /* 0x0000000000107947 */ /* 0x000fea0003800000 */
.L_x_63845:
[----:B------:R-:W-:Y:S01]  /*2650*/  LOP3.LUT R12, R12, 0x1, RZ, 0xc0, !PT ;  /* 0x000000010c0c7812 */ /* 0x000fe200078ec0ff */
[----:B------:R-:W-:-:S03]  /*2660*/  IMAD.MOV.U32 R4, RZ, RZ, 0x1 ;  /* 0x00000001ff047424 */ /* 0x000fc600078e00ff */
[----:B------:R-:W-:-:S04]  /*2670*/  ISETP.NE.U32.AND P0, PT, R12, 0x1, PT ;  /* 0x000000010c00780c */ /* 0x000fc80003f05070 */
[----:B------:R-:W-:-:S09]  /*2680*/  SEL R4, R4, 0xffffffff, P0 ;  /* 0xffffffff04047807 */ /* 0x000fd20000000000 */
.L_x_63849:
[----:B------:R-:W-:Y:S05]  /*2690*/  BSYNC.RECONVERGENT B1 ;  /* 0x0000000000017941 */ /* 0x000fea0003800200 */
.L_x_63844:
        /* <DEDUP_REMOVED lines=15> */
.L_x_63854:
        /* <DEDUP_REMOVED lines=8> */
.L_x_63853:
[----:B------:R-:W-:Y:S05]  /*2810*/  BSYNC.RECONVERGENT B2 ;  /* 0x0000000000027941 */ /* 0x000fea0003800200 */
.L_x_63852:
[----:B------:R-:W-:Y:S05]  /*2820*/  BRA `(.L_x_63855) ;  /* 0x0000000000107947 */ /* 0x000fea0003800000 */
.L_x_63851:
[----:B------:R-:W-:Y:S01]  /*2830*/  LOP3.LUT R13, R13, 0x1, RZ, 0xc0, !PT ;  /* 0x000000010d0d7812 */ /* 0x000fe200078ec0ff */
[----:B------:R-:W-:-:S03]  /*2840*/  IMAD.MOV.U32 R5, RZ, RZ, 0x1 ;  /* 0x00000001ff057424 */ /* 0x000fc600078e00ff */
[----:B------:R-:W-:-:S04]  /*2850*/  ISETP.NE.U32.AND P0, PT, R13, 0x1, PT ;  /* 0x000000010d00780c */ /* 0x000fc80003f05070 */
[----:B------:R-:W-:-:S09]  /*2860*/  SEL R5, R5, 0xffffffff, P0 ;  /* 0xffffffff05057807 */ /* 0x000fd20000000000 */
.L_x_63855:
[----:B------:R-:W-:Y:S05]  /*2870*/  BSYNC.RECONVERGENT B1 ;  /* 0x0000000000017941 */ /* 0x000fea0003800200 */
.L_x_63850:
        /* <DEDUP_REMOVED lines=15> */
.L_x_63860:
        /* <DEDUP_REMOVED lines=8> */
.L_x_63859:
[----:B------:R-:W-:Y:S05]  /*29f0*/  BSYNC.RECONVERGENT B2 ;  /* 0x0000000000027941 */ /* 0x000fea0003800200 */
.L_x_63858:
[----:B------:R-:W-:Y:S05]  /*2a00*/  BRA `(.L_x_63861) ;  /* 0x0000000000107947 */ /* 0x000fea0003800000 */
.L_x_63857:
[----:B------:R-:W-:Y:S01]  /*2a10*/  LOP3.LUT R14, R14, 0x1, RZ, 0xc0, !PT ;  /* 0x000000010e0e7812 */ /* 0x000fe200078ec0ff */
[----:B------:R-:W-:-:S03]  /*2a20*/  IMAD.MOV.U32 R6, RZ, RZ, 0x1 ;  /* 0x00000001ff067424 */ /* 0x000fc600078e00ff */
[----:B------:R-:W-:-:S04]  /*2a30*/  ISETP.NE.U32.AND P0, PT, R14, 0x1, PT ;  /* 0x000000010e00780c */ /* 0x000fc80003f05070 */
[----:B------:R-:W-:-:S09]  /*2a40*/  SEL R6, R6, 0xffffffff, P0 ;  /* 0xffffffff06067807 */ /* 0x000fd20000000000 */
.L_x_63861:
[----:B------:R-:W-:Y:S05]  /*2a50*/  BSYNC.RECONVERGENT B1 ;  /* 0x0000000000017941 */ /* 0x000fea0003800200 */
.L_x_63856:
        /* <DEDUP_REMOVED lines=15> */
.L_x_63866:
        /* <DEDUP_REMOVED lines=8> */
.L_x_63865:
[----:B------:R-:W-:Y:S05]  /*2bd0*/  BSYNC.RECONVERGENT B2 ;  /* 0x0000000000027941 */ /* 0x000fea0003800200 */
.L_x_63864:
[----:B------:R-:W-:Y:S05]  /*2be0*/  BRA `(.L_x_63867) ;  /* 0x0000000000107947 */ /* 0x000fea0003800000 */
.L_x_63863:
[----:B------:R-:W-:Y:S01]  /*2bf0*/  LOP3.LUT R15, R15, 0x1, RZ, 0xc0, !PT ;  /* 0x000000010f0f7812 */ /* 0x000fe200078ec0ff */
[----:B------:R-:W-:-:S03]  /*2c00*/  IMAD.MOV.U32 R7, RZ, RZ, 0x1 ;  /* 0x00000001ff077424 */ /* 0x000fc600078e00ff */
[----:B------:R-:W-:-:S04]  /*2c10*/  ISETP.NE.U32.AND P0, PT, R15, 0x1, PT ;  /* 0x000000010f00780c */ /* 0x000fc80003f05070 */
[----:B------:R-:W-:-:S09]  /*2c20*/  SEL R7, R7, 0xffffffff, P0 ;  /* 0xffffffff07077807 */ /* 0x000fd20000000000 */
.L_x_63867:
[----:B------:R-:W-:Y:S05]  /*2c30*/  BSYNC.RECONVERGENT B1 ;  /* 0x0000000000017941 */ /* 0x000fea0003800200 */
.L_x_63862:
        /* <DEDUP_REMOVED lines=15> */
.L_x_63872:
        /* <DEDUP_REMOVED lines=8> */
.L_x_63871:
[----:B------:R-:W-:Y:S05]  /*2db0*/  BSYNC.RECONVERGENT B2 ;  /* 0x0000000000027941 */ /* 0x000fea0003800200 */
.L_x_63870:
[----:B------:R-:W-:Y:S05]  /*2dc0*/  BRA `(.L_x_63873) ;  /* 0x0000000000107947 */ /* 0x000fea0003800000 */
.L_x_63869:
[----:B------:R-:W-:Y:S01]  /*2dd0*/  LOP3.LUT R8, R8, 0x1, RZ, 0xc0, !PT ;  /* 0x0000000108087812 */ /* 0x000fe200078ec0ff */
[----:B------:R-:W-:-:S03]  /*2de0*/  IMAD.MOV.U32 R12, RZ, RZ, 0x1 ;  /* 0x00000001ff0c7424 */ /* 0x000fc600078e00ff */
[----:B------:R-:W-:-:S04]  /*2df0*/  ISETP.NE.U32.AND P0, PT, R8, 0x1, PT ;  /* 0x000000010800780c */ /* 0x000fc80003f05070 */
[----:B------:R-:W-:-:S09]  /*2e00*/  SEL R12, R12, 0xffffffff, P0 ;  /* 0xffffffff0c0c7807 */ /* 0x000fd20000000000 */
.L_x_63873:
[----:B------:R-:W-:Y:S05]  /*2e10*/  BSYNC.RECONVERGENT B1 ;  /* 0x0000000000017941 */ /* 0x000fea0003800200 */
.L_x_63868:
        /* <DEDUP_REMOVED lines=15> */
.L_x_63878:
        /* <DEDUP_REMOVED lines=8> */
.L_x_63877:
[----:B------:R-:W-:Y:S05]  /*2f90*/  BSYNC.RECONVERGENT B2 ;  /* 0x0000000000027941 */ /* 0x000fea0003800200 */
.L_x_63876:
[----:B------:R-:W-:Y:S05]  /*2fa0*/  BRA `(.L_x_63879) ;  /* 0x0000000000107947 */ /* 0x000fea0003800000 */
.L_x_63875:
[----:B------:R-:W-:Y:S01]  /*2fb0*/  LOP3.LUT R9, R9, 0x1, RZ, 0xc0, !PT ;  /* 0x0000000109097812 */ /* 0x000fe200078ec0ff */
[----:B------:R-:W-:-:S03]  /*2fc0*/  IMAD.MOV.U32 R13, RZ, RZ, 0x1 ;  /* 0x00000001ff0d7424 */ /* 0x000fc600078e00ff */
[----:B------:R-:W-:-:S04]  /*2fd0*/  ISETP.NE.U32.AND P0, PT, R9, 0x1, PT ;  /* 0x000000010900780c */ /* 0x000fc80003f05070 */
[----:B------:R-:W-:-:S09]  /*2fe0*/  SEL R13, R13, 0xffffffff, P0 ;  /* 0xffffffff0d0d7807 */ /* 0x000fd20000000000 */
.L_x_63879:
[----:B------:R-:W-:Y:S05]  /*2ff0*/  BSYNC.RECONVERGENT B1 ;  /* 0x0000000000017941 */ /* 0x000fea0003800200 */
.L_x_63874:
        /* <DEDUP_REMOVED lines=15> */
.L_x_63884:
        /* <DEDUP_REMOVED lines=8> */
.L_x_63883:
[----:B------:R-:W-:Y:S05]  /*3170*/  BSYNC.RECONVERGENT B2 ;  /* 0x0000000000027941 */ /* 0x000fea0003800200 */
.L_x_63882:
[----:B------:R-:W-:Y:S05]  /*3180*/  BRA `(.L_x_63885) ;  /* 0x0000000000107947 */ /* 0x000fea0003800000 */
.L_x_63881:
[----:B------:R-:W-:Y:S01]  /*3190*/  LOP3.LUT R10, R10, 0x1, RZ, 0xc0, !PT ;  /* 0x000000010a0a7812 */ /* 0x000fe200078ec0ff */
[----:B------:R-:W-:-:S03]  /*31a0*/  IMAD.MOV.U32 R14, RZ, RZ, 0x1 ;  /* 0x00000001ff0e7424 */ /* 0x000fc600078e00ff */
[----:B------:R-:W-:-:S04]  /*31b0*/  ISETP.NE.U32.AND P0, PT, R10, 0x1, PT ;  /* 0x000000010a00780c */ /* 0x000fc80003f05070 */
[----:B------:R-:W-:-:S09]  /*31c0*/  SEL R14, R14, 0xffffffff, P0 ;  /* 0xffffffff0e0e7807 */ /* 0x000fd20000000000 */
.L_x_63885:
[----:B------:R-:W-:Y:S05]  /*31d0*/  BSYNC.RECONVERGENT B1 ;  /* 0x0000000000017941 */ /* 0x000fea0003800200 */
.L_x_63880:
        /* <DEDUP_REMOVED lines=14> */
.L_x_63889:
        /* <DEDUP_REMOVED lines=8> */
.L_x_63888:
[----:B------:R-:W-:Y:S05]  /*3340*/  BSYNC.RECONVERGENT B1 ;  /* 0x0000000000017941 */ /* 0x000fea0003800200 */
.L_x_63887:
[----:B------:R-:W-:Y:S05]  /*3350*/  BRA `(.L_x_63842) ;  /* 0x0000000800487947 */ /* 0x000fea0003800000 */
.L_x_63886:
[----:B------:R-:W-:Y:S01]  /*3360*/  LOP3.LUT R11, R11, 0x1, RZ, 0xc0, !PT ;  /* 0x000000010b0b7812 */ /* 0x000fe200078ec0ff */
[----:B------:R-:W-:-:S03]  /*3370*/  IMAD.MOV.U32 R15, RZ, RZ, 0x1 ;  /* 0x00000001ff0f7424 */ /* 0x000fc600078e00ff */
[----:B------:R-:W-:-:S04]  /*3380*/  ISETP.NE.U32.AND P0, PT, R11, 0x1, PT ;  /* 0x000000010b00780c */ /* 0x000fc80003f05070 */
[----:B------:R-:W-:Y:S01]  /*3390*/  SEL R15, R15, 0xffffffff, P0 ;  /* 0xffffffff0f0f7807 */ /* 0x000fe20000000000 */
[----:B------:R-:W-:Y:S08]  /*33a0*/  BRA `(.L_x_63842) ;  /* 0x0000000800347947 */ /* 0x000ff00003800000 */
.L_x_63843:
        /* <DEDUP_REMOVED lines=9> */
.L_x_63892:
        /* <DEDUP_REMOVED lines=8> */
.L_x_63891:
[----:B------:R-:W-:Y:S05]  /*34c0*/  BSYNC.RECONVERGENT B1 ;  /* 0x0000000000017941 */ /* 0x000fea0003800200 */
.L_x_63890:
        /* <DEDUP_REMOVED lines=9> */
.L_x_63895:
        /* <DEDUP_REMOVED lines=8> */
.L_x_63894:
[----:B------:R-:W-:Y:S05]  /*35e0*/  BSYNC.RECONVERGENT B1 ;  /* 0x0000000000017941 */ /* 0x000fea0003800200 */
.L_x_63893:
        /* <DEDUP_REMOVED lines=9> */
.L_x_63898:
        /* <DEDUP_REMOVED lines=8> */
.L_x_63897:
[----:B------:R-:W-:Y:S05]  /*3700*/  BSYNC.RECONVERGENT B1 ;  /* 0x0000000000017941 */ /* 0x000fea0003800200 */
.L_x_63896:
        /* <DEDUP_REMOVED lines=9> */
.L_x_63901:
        /* <DEDUP_REMOVED lines=8> */
.L_x_63900:
[----:B------:R-:W-:Y:S05]  /*3820*/  BSYNC.RECONVERGENT B1 ;  /* 0x0000000000017941 */ /* 0x000fea0003800200 */
.L_x_63899:
        /* <DEDUP_REMOVED lines=9> */
.L_x_63904:
        /* <DEDUP_REMOVED lines=8> */
.L_x_63903:
[----:B------:R-:W-:Y:S05]  /*3940*/  BSYNC.RECONVERGENT B1 ;  /* 0x0000000000017941 */ /* 0x000fea0003800200 */
.L_x_63902:
        /* <DEDUP_REMOVED lines=9> */
.L_x_63907:
        /* <DEDUP_REMOVED lines=8> */
.L_x_63906:
[----:B------:R-:W-:Y:S05]  /*3a60*/  BSYNC.RECONVERGENT B1 ;  /* 0x0000000000017941 */ /* 0x000fea0003800200 */
.L_x_63905:
        /* <DEDUP_REMOVED lines=9> */
.L_x_63910:
        /* <DEDUP_REMOVED lines=8> */
.L_x_63909:
[----:B------:R-:W-:Y:S05]  /*3b80*/  BSYNC.RECONVERGENT B1 ;  /* 0x0000000000017941 */ /* 0x000fea0003800200 */
.L_x_63908:
[----:B------:R-:W-:Y:S01]  /*3b90*/  ISETP.GE.AND P0, PT, R11, RZ, PT ;  /* 0x000000ff0b00720c */ /* 0x000fe20003f06270 */
[----:B------:R-:W-:-:S12]  /*3ba0*/  IMAD.MOV.U32 R15, RZ, RZ, RZ ;  /* 0x000000ffff0f7224 */ /* 0x000fd800078e00ff */
[----:B------:R-:W-:Y:S05]  /*3bb0*/  @!P0 BRA `(.L_x_63842) ;  /* 0x0000000000308947 */ /* 0x000fea0003800000 */
[----:B------:R-:W-:Y:S01]  /*3bc0*/  ISETP.NE.AND P0, PT, R11, RZ, PT ;  /* 0x000000ff0b00720c */ /* 0x000fe20003f05270 */
[----:B------:R-:W-:-:S12]  /*3bd0*/  IMAD.MOV.U32 R15, RZ, RZ, 0x1 ;  /* 0x00000001ff0f7424 */ /* 0x000fd800078e00ff */
[----:B------:R-:W-:Y:S05]  /*3be0*/  @!P0 BRA `(.L_x_63842) ;  /* 0x0000000000248947 */ /* 0x000fea0003800000 */
[----:B------:R-:W-:-:S07]  /*3bf0*/  IMAD.MOV.U32 R15, RZ, RZ, 0x1 ;  /* 0x00000001ff0f7424 */ /* 0x000fce00078e00ff */
.L_x_63911:
        /* <DEDUP_REMOVED lines=8> */
.L_x_63842:
[----:B------:R-:W-:Y:S05]  /*3c80*/  BSYNC.RECONVERGENT B0 ;  /* 0x0000000000007941 */ /* 0x000fea0003800200 */
.L_x_63841:
[----:B------:R-:W0:Y:S02]  /*3c90*/  LDC.64 R8, c[0x0][0x398] ;  /* 0x0000e600ff087b82 */ /* 0x000e240000000a00 */
[----:B0-----:R-:W-:-:S04]  /*3ca0*/  IMAD.WIDE.U32 R8, R0, 0x4, R8 ;  /* 0x0000000400087825 */ /* 0x001fc800078e0008 */
[----:B-1----:R-:W-:-:S05]  /*3cb0*/  IMAD.WIDE.U32 R8, R2, 0x20, R8 ;  /* 0x0000002002087825 */ /* 0x002fca00078e0008 */
[----:B------:R-:W-:Y:S01]  /*3cc0*/  STG.E.ENL2.256 desc[UR4][R8.64], R4, R12 ;  /* 0xf8000004080c797f */ /* 0x000fe2000f121804 */
[----:B------:R-:W-:Y:S05]  /*3cd0*/  EXIT ;  /* 0x000000000000794d */ /* 0x000fea0003800000 */
.L_x_63912:
        /* <DEDUP_REMOVED lines=10> */
.L_x_68824:


//--------------------- .text._ZN2at6native18elementwise_kernelILi128ELi4EZNS0_15gpu_kernel_implIZZZNS0_50_GLOBAL__N__2680c7bb_12_PowKernel_cu_7dd49032_300324pow_tensor_tensor_kernelERNS_18TensorIteratorBaseEENKUlvE_clEvENKUlvE0_clEvEUlaaE_EEvS5_RKT_EUliE_EEviT1_ --------------------------
	.section	.text._ZN2at6native18elementwise_kernelILi128ELi4EZNS0_15gpu_kernel_implIZZZNS0_50_GLOBAL__N__2680c7bb_12_PowKernel_cu_7dd49032_300324pow_tensor_tensor_kernelERNS_18TensorIteratorBaseEENKUlvE_clEvENKUlvE0_clEvEUlaaE_EEvS5_RKT_EUliE_EEviT1_,"ax",@progbits
	.align	128
        .global         _ZN2at6native18elementwise_kernelILi128ELi4EZNS0_15gpu_kernel_implIZZZNS0_50_GLOBAL__N__2680c7bb_12_PowKernel_cu_7dd49032_300324pow_tensor_tensor_kernelERNS_18TensorIteratorBaseEENKUlvE_clEvENKUlvE0_clEvEUlaaE_EEvS5_RKT_EUliE_EEviT1_
        .type           _ZN2at6native18elementwise_kernelILi128ELi4EZNS0_15gpu_kernel_implIZZZNS0_50_GLOBAL__N__2680c7bb_12_PowKernel_cu_7dd49032_300324pow_tensor_tensor_kernelERNS_18TensorIteratorBaseEENKUlvE_clEvENKUlvE0_clEvEUlaaE_EEvS5_RKT_EUliE_EEviT1_,@function
        .size           _ZN2at6native18elementwise_kernelILi128ELi4EZNS0_15gpu_kernel_implIZZZNS0_50_GLOBAL__N__2680c7bb_12_PowKernel_cu_7dd49032_300324pow_tensor_tensor_kernelERNS_18TensorIteratorBaseEENKUlvE_clEvENKUlvE0_clEvEUlaaE_EEvS5_RKT_EUliE_EEviT1_,(.L_x_68825 - _ZN2at6native18elementwise_kernelILi128ELi4EZNS0_15gpu_kernel_implIZZZNS0_50_GLOBAL__N__2680c7bb_12_PowKernel_cu_7dd49032_300324pow_tensor_tensor_kernelERNS_18TensorIteratorBaseEENKUlvE_clEvENKUlvE0_clEvEUlaaE_EEvS5_RKT_EUliE_EEviT1_)
        .other          _ZN2at6native18elementwise_kernelILi128ELi4EZNS0_15gpu_kernel_implIZZZNS0_50_GLOBAL__N__2680c7bb_12_PowKernel_cu_7dd49032_300324pow_tensor_tensor_kernelERNS_18TensorIteratorBaseEENKUlvE_clEvENKUlvE0_clEvEUlaaE_EEvS5_RKT_EUliE_EEviT1_,@"STO_CUDA_ENTRY STV_DEFAULT"
_ZN2at6native18elementwise_kernelILi128ELi4EZNS0_15gpu_kernel_implIZZZNS0_50_GLOBAL__N__2680c7bb_12_PowKernel_cu_7dd49032_300324pow_tensor_tensor_kernelERNS_18TensorIteratorBaseEENKUlvE_clEvENKUlvE0_clEvEUlaaE_EEvS5_RKT_EUliE_EEviT1_:
.text._ZN2at6native18elementwise_kernelILi128ELi4EZNS0_15gpu_kernel_implIZZZNS0_50_GLOBAL__N__2680c7bb_12_PowKernel_cu_7dd49032_300324pow_tensor_tensor_kernelERNS_18TensorIteratorBaseEENKUlvE_clEvENKUlvE0_clEvEUlaaE_EEvS5_RKT_EUliE_EEviT1_:
        /* <DEDUP_REMOVED lines=372> */
.L_x_63915:
        /* <DEDUP_REMOVED lines=16> */
.L_x_63919:
[----:B------:R0:W5:Y:S01]  /*1840*/  LDG.E.U8 R19, desc[UR36][R2.64] ;  /* 0x0000002402137981 */ /* 0x000162000c1e1100 */
[----:B------:R-:W-:Y:S05]  /*1850*/  BRA `(.L_x_63921) ;  /* 0x0000000c004c7947 */ /* 0x000fea0003800000 */
.L_x_63918:
        /* <DEDUP_REMOVED lines=8> */
.L_x_63923:
[----:B------:R0:W5:Y:S01]  /*18e0*/  LDG.E.U8 R19, desc[UR36][R2.64] ;  /* 0x0000002402137981 */ /* 0x000162000c1e1100 */
[----:B------:R-:W-:Y:S05]  /*18f0*/  BRA `(.L_x_63921) ;  /* 0x0000000c00247947 */ /* 0x000fea0003800000 */
.L_x_63922:
[----:B------:R0:W5:Y:S01]  /*1900*/  LDG.E.U16 R19, desc[UR36][R2.64] ;  /* 0x0000002402137981 */ /* 0x000162000c1e1500 */
[----:B------:R-:W-:Y:S05]  /*1910*/  BRA `(.L_x_63921) ;  /* 0x0000000c001c7947 */ /* 0x000fea0003800000 */
.L_x_63917:
        /* <DEDUP_REMOVED lines=9> */
.L_x_63925:
[----:B------:R-:W2:Y:S02]  /*19b0*/  LDG.E.U16 R0, desc[UR36][R2.64] ;  /* 0x0000002402007981 */ /* 0x000ea4000c1e1500 */
[----:B--2---:R-:W-:-:S06]  /*19c0*/  HADD2.F32 R0, -RZ, R0.H0_H0 ;  /* 0x20000000ff007230 */ /* 0x004fcc0000004100 */
[----:B------:R-:W0:Y:S02]  /*19d0*/  F2I.FTZ.TRUNC.NTZ R0, R0 ;  /* 0x0000000000007305 */ /* 0x000e24000021f100 */
[----:B0-----:R-:W-:Y:S01]  /*19e0*/  PRMT R19, R0, 0x7610, R19 ;  /* 0x0000761000137816 */ /* 0x001fe20000000013 */
[----:B------:R-:W-:Y:S06]  /*19f0*/  BRA `(.L_x_63921) ;  /* 0x0000000800e47947 */ /* 0x000fec0003800000 */
.L_x_63924:
        /* <DEDUP_REMOVED lines=9> */
.L_x_63927:
[----:B------:R-:W2:Y:S02]  /*1a90*/  LDG.E.U16 R2, desc[UR36][R2.64] ;  /* 0x0000002402027981 */ /* 0x000ea4000c1e1500 */
[----:B--2---:R-:W-:-:S06]  /*1aa0*/  HADD2.F32 R0, -RZ, R2.H0_H0 ;  /* 0x20000002ff007230 */ /* 0x004fcc0000004100 */
[----:B------:R-:W0:Y:S02]  /*1ab0*/  F2I.FTZ.TRUNC.NTZ R0, R0 ;  /* 0x0000000000007305 */ /* 0x000e24000021f100 */
[----:B0-----:R-:W-:Y:S01]  /*1ac0*/  PRMT R19, R0, 0x7610, R19 ;  /* 0x0000761000137816 */ /* 0x001fe20000000013 */
[----:B------:R-:W-:Y:S06]  /*1ad0*/  BRA `(.L_x_63921) ;  /* 0x0000000800ac7947 */ /* 0x000fec0003800000 */
.L_x_63926:
[----:B------:R-:W2:Y:S02]  /*1ae0*/  LDG.E.64 R2, desc[UR36][R2.64] ;  /* 0x0000002402027981 */ /* 0x000ea4000c1e1b00 */
[----:B--2---:R0:W1:Y:S01]  /*1af0*/  F2I.F64.TRUNC R19, R2 ;  /* 0x0000000200137311 */ /* 0x004062000030d100 */
[----:B------:R-:W-:Y:S05]  /*1b00*/  BRA `(.L_x_63921) ;  /* 0x0000000800a07947 */ /* 0x000fea0003800000 */
.L_x_63916:
        /* <DEDUP_REMOVED lines=12> */
.L_x_63930:
[----:B------:R-:W2:Y:S02]  /*1bd0*/  LDG.E.64 R2, desc[UR36][R2.64] ;  /* 0x0000002402027981 */ /* 0x000ea4000c1e1b00 */
[----:B--2---:R3:W4:Y:S01]  /*1be0*/  F2I.F64.TRUNC R19, R2 ;  /* 0x0000000200137311 */ /* 0x004722000030d100 */
[----:B------:R-:W-:Y:S05]  /*1bf0*/  BRA `(.L_x_63921) ;  /* 0x0000000800647947 */ /* 0x000fea0003800000 */
.L_x_63929:
        /* <DEDUP_REMOVED lines=27> */
.L_x_63932:
        /* <DEDUP_REMOVED lines=14> */
.L_x_63931:
[----:B------:R-:W2:Y:S02]  /*1e90*/  LDG.E.U16 R0, desc[UR36][R2.64] ;  /* 0x0000002402007981 */ /* 0x000ea4000c1e1500 */
[----:B--2---:R-:W-:-:S06]  /*1ea0*/  SHF.L.U32 R0, R0, 0x10, RZ ;  /* 0x0000001000007819 */ /* 0x004fcc00000006ff */
[----:B------:R-:W0:Y:S02]  /*1eb0*/  F2I.FTZ.TRUNC.NTZ R0, R0 ;  /* 0x0000000000007305 */ /* 0x000e24000021f100 */
[----:B0-----:R-:W-:Y:S01]  /*1ec0*/  PRMT R19, R0, 0x7610, R19 ;  /* 0x0000761000137816 */ /* 0x001fe20000000013 */
[----:B------:R-:W-:Y:S06]  /*1ed0*/  BRA `(.L_x_63921) ;  /* 0x0000000400ac7947 */ /* 0x000fec0003800000 */
.L_x_63928:
        /* <DEDUP_REMOVED lines=10> */
.L_x_63935:
        /* <DEDUP_REMOVED lines=21> */
.L_x_63939:
[----:B------:R-:W-:Y:S05]  /*20d0*/  BSYNC.RECONVERGENT B1 ;  /* 0x0000000000017941 */ /* 0x000fea0003800200 */
.L_x_63938:
[----:B------:R-:W-:Y:S01]  /*20e0*/  IMAD.SHL.U32 R0, R0, 0x100000, RZ ;  /* 0x0010000000007824 */ /* 0x000fe200078e00ff */
[----:B------:R-:W-:-:S04]  /*20f0*/  LEA R2, R2, 0x3b800000, 0x17 ;  /* 0x3b80000002027811 */ /* 0x000fc800078eb8ff */
[----:B------:R-:W-:-:S07]  /*2100*/  LOP3.LUT R0, R2, R0, R7, 0xfe, !PT ;  /* 0x0000000002007212 */ /* 0x000fce00078efe07 */
.L_x_63937:
[----:B------:R-:W-:Y:S05]  /*2110*/  BSYNC.RECONVERGENT B0 ;  /* 0x0000000000007941 */ /* 0x000fea0003800200 */
.L_x_63936:
[----:B------:R-:W0:Y:S02]  /*2120*/  F2I.FTZ.TRUNC.NTZ R0, R0 ;  /* 0x0000000000007305 */ /* 0x000e24000021f100 */
[----:B0-----:R-:W-:Y:S01]  /*2130*/  PRMT R19, R0, 0x7610, R19 ;  /* 0x0000761000137816 */ /* 0x001fe20000000013 */
[----:B------:R-:W-:Y:S06]  /*2140*/  BRA `(.L_x_63921) ;  /* 0x0000000400107947 */ /* 0x000fec0003800000 */
.L_x_63934:
        /* <DEDUP_REMOVED lines=21> */
.L_x_63943:
[----:B------:R-:W-:Y:S05]  /*22a0*/  BSYNC.RECONVERGENT B1 ;  /* 0x0000000000017941 */ /* 0x000fea0003800200 */
.L_x_63942:
[----:B------:R-:W-:Y:S01]  /*22b0*/  IMAD.SHL.U32 R0, R0, 0x200000, RZ ;  /* 0x0020000000007824 */ /* 0x000fe200078e00ff */
[----:B------:R-:W-:-:S04]  /*22c0*/  LEA R2, R2, 0x37800000, 0x17 ;  /* 0x3780000002027811 */ /* 0x000fc800078eb8ff */
[----:B------:R-:W-:-:S07]  /*22d0*/  LOP3.LUT R0, R2, R0, R7, 0xfe, !PT ;  /* 0x0000000002007212 */ /* 0x000fce00078efe07 */
.L_x_63941:
[----:B------:R-:W-:Y:S05]  /*22e0*/  BSYNC.RECONVERGENT B0 ;  /* 0x0000000000007941 */ /* 0x000fea0003800200 */
.L_x_63940:
[----:B------:R-:W0:Y:S02]  /*22f0*/  F2I.FTZ.TRUNC.NTZ R0, R0 ;  /* 0x0000000000007305 */ /* 0x000e24000021f100 */
[----:B0-----:R-:W-:Y:S01]  /*2300*/  PRMT R19, R0, 0x7610, R19 ;  /* 0x0000761000137816 */ /* 0x001fe20000000013 */
[----:B------:R-:W-:Y:S06]  /*2310*/  BRA `(.L_x_63921) ;  /* 0x00000000009c7947 */ /* 0x000fec0003800000 */
.L_x_63933:
[----:B------:R-:W-:-:S09]  /*2320*/  UISETP.NE.AND UP0, UPT, UR4, 0x1c, UPT ;  /* 0x0000001c0400788c */ /* 0x000fd2000bf05270 */
[----:B------:R-:W-:Y:S05]  /*2330*/  BRA.U !UP0, `(.L_x_63944) ;  /* 0x0000000108907547 */ /* 0x000fea000b800000 */
[----:B------:R-:W-:-:S09]  /*2340*/  UISETP.NE.AND UP0, UPT, UR4, 0x1d, UPT ;  /* 0x0000001d0400788c */ /* 0x000fd2000bf05270 */
[----:B------:R-:W-:Y:S05]  /*2350*/  BRA.U !UP0, `(.L_x_63945) ;  /* 0x0000000108807547 */ /* 0x000fea000b800000 */
[----:B------:R-:W-:-:S09]  /*2360*/  UISETP.NE.AND UP0, UPT, UR4, 0x2c, UPT ;  /* 0x0000002c0400788c */ /* 0x000fd2000bf05270 */
[----:B------:R-:W-:Y:S05]  /*2370*/  BRA.U !UP0, `(.L_x_63946) ;  /* 0x0000000108487547 */ /* 0x000fea000b800000 */
.L_x_63920:
        /* <DEDUP_REMOVED lines=16> */
.L_x_63947:
[----:B------:R-:W-:Y:S01]  /*2480*/  PRMT R19, RZ, 0x7610, R19 ;  /* 0x00007610ff137816 */ /* 0x000fe20000000013 */
[----:B------:R-:W-:Y:S06]  /*2490*/  BRA `(.L_x_63921) ;  /* 0x00000000003c7947 */ /* 0x000fec0003800000 */
.L_x_63946:
        /* <DEDUP_REMOVED lines=8> */
.L_x_63949:
[----:B------:R-:W-:Y:S05]  /*2520*/  BSYNC.RECONVERGENT B0 ;  /* 0x0000000000007941 */ /* 0x000fea0003800200 */
.L_x_63948:
[----:B------:R-:W0:Y:S02]  /*2530*/  F2I.FTZ.TRUNC.NTZ R0, R0 ;  /* 0x0000000000007305 */ /* 0x000e24000021f100 */
[----:B0-----:R-:W-:Y:S01]  /*2540*/  PRMT R19, R0, 0x7610, R19 ;  /* 0x0000761000137816 */ /* 0x001fe20000000013 */
[----:B------:R-:W-:Y:S06]  /*2550*/  BRA `(.L_x_63921) ;  /* 0x00000000000c7947 */ /* 0x000fec0003800000 */
.L_x_63945:
[----:B------:R2:W5:Y:S01]  /*2560*/  LDG.E.U8 R19, desc[UR36][R2.64] ;  /* 0x0000002402137981 */ /* 0x000562000c1e1100 */
[----:B------:R-:W-:Y:S05]  /*2570*/  BRA `(.L_x_63921) ;  /* 0x0000000000047947 */ /* 0x000fea0003800000 */
.L_x_63944:
[----:B------:R1:W5:Y:S02]  /*2580*/  LDG.E.U8 R19, desc[UR36][R2.64] ;  /* 0x0000002402137981 */ /* 0x000364000c1e1100 */
.L_x_63921:
        /* <DEDUP_REMOVED lines=16> */
.L_x_63953:
[----:B------:R3:W5:Y:S01]  /*2690*/  LDG.E.U8 R0, desc[UR36][R2.64] ;  /* 0x0000002402007981 */ /* 0x000762000c1e1100 */
[----:B------:R-:W-:Y:S05]  /*26a0*/  BRA `(.L_x_63955) ;  /* 0x0000000c004c7947 */ /* 0x000fea0003800000 */
.L_x_63952:
        /* <DEDUP_REMOVED lines=8> */
.L_x_63957:
[----:B------:R1:W5:Y:S01]  /*2730*/  LDG.E.U8 R0, desc[UR36][R2.64] ;  /* 0x0000002402007981 */ /* 0x000362000c1e1100 */
[----:B------:R-:W-:Y:S05]  /*2740*/  BRA `(.L_x_63955) ;  /* 0x0000000c00247947 */ /* 0x000fea0003800000 */
.L_x_63956:
[----:B------:R2:W5:Y:S01]  /*2750*/  LDG.E.U16 R0, desc[UR36][R2.64] ;  /* 0x0000002402007981 */ /* 0x000562000c1e1500 */
[----:B------:R-:W-:Y:S05]  /*2760*/  BRA `(.L_x_63955) ;  /* 0x0000000c001c7947 */ /* 0x000fea0003800000 */
.L_x_63951:
        /* <DEDUP_REMOVED lines=9> */
.L_x_63959:
[----:B------:R-:W2:Y:S02]  /*2800*/  LDG.E.U16 R4, desc[UR36][R2.64] ;  /* 0x0000002402047981 */ /* 0x000ea4000c1e1500 */
[----:B--2---:R-:W-:-:S06]  /*2810*/  HADD2.F32 R4, -RZ, R4.H0_H0 ;  /* 0x20000004ff047230 */ /* 0x004fcc0000004100 */
[----:B------:R-:W0:Y:S02]  /*2820*/  F2I.FTZ.TRUNC.NTZ R4, R4 ;  /* 0x0000000400047305 */ /* 0x000e24000021f100 */
[----:B0-----:R-:W-:Y:S01]  /*2830*/  PRMT R0, R4, 0x7610, R0 ;  /* 0x0000761004007816 */ /* 0x001fe20000000000 */
[----:B------:R-:W-:Y:S06]  /*2840*/  BRA `(.L_x_63955) ;  /* 0x0000000800e47947 */ /* 0x000fec0003800000 */
.L_x_63958:
        /* <DEDUP_REMOVED lines=9> */
.L_x_63961:
[----:B------:R-:W2:Y:S02]  /*28e0*/  LDG.E.U16 R2, desc[UR36][R2.64] ;  /* 0x0000002402027981 */ /* 0x000ea4000c1e1500 */
[----:B--2---:R-:W-:-:S06]  /*28f0*/  HADD2.F32 R4, -RZ, R2.H0_H0 ;  /* 0x20000002ff047230 */ /* 0x004fcc0000004100 */
[----:B------:R-:W0:Y:S02]  /*2900*/  F2I.FTZ.TRUNC.NTZ R4, R4 ;  /* 0x0000000400047305 */ /* 0x000e24000021f100 */
[----:B0-----:R-:W-:Y:S01]  /*2910*/  PRMT R0, R4, 0x7610, R0 ;  /* 0x0000761004007816 */ /* 0x001fe20000000000 */
[----:B------:R-:W-:Y:S06]  /*2920*/  BRA `(.L_x_63955) ;  /* 0x0000000800ac7947 */ /* 0x000fec0003800000 */
.L_x_63960:
[----:B------:R-:W2:Y:S02]  /*2930*/  LDG.E.64 R2, desc[UR36][R2.64] ;  /* 0x0000002402027981 */ /* 0x000ea4000c1e1b00 */
[----:B--2---:R0:W1:Y:S01]  /*2940*/  F2I.F64.TRUNC R0, R2 ;  /* 0x0000000200007311 */ /* 0x004062000030d100 */
[----:B------:R-:W-:Y:S05]  /*2950*/  BRA `(.L_x_63955) ;  /* 0x0000000800a07947 */ /* 0x000fea0003800000 */
.L_x_63950:
        /* <DEDUP_REMOVED lines=12> */
.L_x_63964:
[----:B------:R-:W2:Y:S02]  /*2a20*/  LDG.E.64 R2, desc[UR36][R2.64] ;  /* 0x0000002402027981 */ /* 0x000ea4000c1e1b00 */
[----:B--2---:R0:W1:Y:S01]  /*2a30*/  F2I.F64.TRUNC R0, R2 ;  /* 0x0000000200007311 */ /* 0x004062000030d100 */
[----:B------:R-:W-:Y:S05]  /*2a40*/  BRA `(.L_x_63955) ;  /* 0x0000000800647947 */ /* 0x000fea0003800000 */
.L_x_63963:
        /* <DEDUP_REMOVED lines=27> */
.L_x_63966:
        /* <DEDUP_REMOVED lines=14> */
.L_x_63965:
[----:B------:R-:W2:Y:S02]  /*2ce0*/  LDG.E.U16 R4, desc[UR36][R2.64] ;  /* 0x0000002402047981 */ /* 0x000ea4000c1e1500 */
[----:B--2---:R-:W-:-:S06]  /*2cf0*/  IMAD.U32 R4, R4, 0x10000, RZ ;  /* 0x0001000004047824 */ /* 0x004fcc00078e00ff */
[----:B------:R-:W0:Y:S02]  /*2d00*/  F2I.FTZ.TRUNC.NTZ R4, R4 ;  /* 0x0000000400047305 */ /* 0x000e24000021f100 */
[----:B0-----:R-:W-:Y:S01]  /*2d10*/  PRMT R0, R4, 0x7610, R0 ;  /* 0x0000761004007816 */ /* 0x001fe20000000000 */
[----:B------:R-:W-:Y:S06]  /*2d20*/  BRA `(.L_x_63955) ;  /* 0x0000000400ac7947 */ /* 0x000fec0003800000 */
.L_x_63962:
        /* <DEDUP_REMOVED lines=10> */
.L_x_63969:
        /* <DEDUP_REMOVED lines=21> */
.L_x_63973:
[----:B------:R-:W-:Y:S05]  /*2f20*/  BSYNC.RECONVERGENT B1 ;  /* 0x0000000000017941 */ /* 0x000fea0003800200 */
.L_x_63972:
[----:B------:R-:W-:Y:S01]  /*2f30*/  IMAD.SHL.U32 R0, R0, 0x100000, RZ ;  /* 0x0010000000007824 */ /* 0x000fe200078e00ff */
[----:B------:R-:W-:-:S04]  /*2f40*/  LEA R2, R2, 0x3b800000, 0x17 ;  /* 0x3b80000002027811 */ /* 0x000fc800078eb8ff */
[----:B------:R-:W-:-:S07]  /*2f50*/  LOP3.LUT R4, R2, R0, R7, 0xfe, !PT ;  /* 0x0000000002047212 */ /* 0x000fce00078efe07 */
.L_x_63971:
[----:B------:R-:W-:Y:S05]  /*2f60*/  BSYNC.RECONVERGENT B0 ;  /* 0x0000000000007941 */ /* 0x000fea0003800200 */
.L_x_63970:
[----:B------:R-:W0:Y:S02]  /*2f70*/  F2I.FTZ.TRUNC.NTZ R4, R4 ;  /* 0x0000000400047305 */ /* 0x000e24000021f100 */
[----:B0-----:R-:W-:Y:S01]  /*2f80*/  PRMT R0, R4, 0x7610, R0 ;  /* 0x0000761004007816 */ /* 0x001fe20000000000 */
[----:B------:R-:W-:Y:S06]  /*2f90*/  BRA `(.L_x_63955) ;  /* 0x0000000400107947 */ /* 0x000fec0003800000 */
.L_x_63968:
        /* <DEDUP_REMOVED lines=21> */
.L_x_63977:
[----:B------:R-:W-:Y:S05]  /*30f0*/  BSYNC.RECONVERGENT B1 ;  /* 0x0000000000017941 */ /* 0x000fea0003800200 */
.L_x_63976:
[----:B------:R-:W-:Y:S01]  /*3100*/  IMAD.SHL.U32 R0, R0, 0x200000, RZ ;  /* 0x0020000000007824 */ /* 0x000fe200078e00ff */
[----:B------:R-:W-:-:S04]  /*3110*/  LEA R2, R2, 0x37800000, 0x17 ;  /* 0x3780000002027811 */ /* 0x000fc800078eb8ff */
[----:B------:R-:W-:-:S07]  /*3120*/  LOP3.LUT R4, R2, R0, R7, 0xfe, !PT ;  /* 0x0000000002047212 */ /* 0x000fce00078efe07 */
.L_x_63975:
[----:B------:R-:W-:Y:S05]  /*3130*/  BSYNC.RECONVERGENT B0 ;  /* 0x0000000000007941 */ /* 0x000fea0003800200 */
.L_x_63974:
[----:B------:R-:W0:Y:S02]  /*3140*/  F2I.FTZ.TRUNC.NTZ R4, R4 ;  /* 0x0000000400047305 */ /* 0x000e24000021f100 */
[----:B0-----:R-:W-:Y:S01]  /*3150*/  PRMT R0, R4, 0x7610, R0 ;  /* 0x0000761004007816 */ /* 0x001fe20000000000 */
[----:B------:R-:W-:Y:S06]  /*3160*/  BRA `(.L_x_63955) ;  /* 0x00000000009c7947 */ /* 0x000fec0003800000 */
.L_x_63967:
[----:B------:R-:W-:-:S09]  /*3170*/  UISETP.NE.AND UP0, UPT, UR4, 0x1c, UPT ;  /* 0x0000001c0400788c */ /* 0x000fd2000bf05270 */
[----:B------:R-:W-:Y:S05]  /*3180*/  BRA.U !UP0, `(.L_x_63978) ;  /* 0x0000000108907547 */ /* 0x000fea000b800000 */
[----:B------:R-:W-:-:S09]  /*3190*/  UISETP.NE.AND UP0, UPT, UR4, 0x1d, UPT ;  /* 0x0000001d0400788c */ /* 0x000fd2000bf05270 */
[----:B------:R-:W-:Y:S05]  /*31a0*/  BRA.U !UP0, `(.L_x_63979) ;  /* 0x0000000108807547 */ /* 0x000fea000b800000 */
[----:B------:R-:W-:-:S09]  /*31b0*/  UISETP.NE.AND UP0, UPT, UR4, 0x2c, UPT ;  /* 0x0000002c0400788c */ /* 0x000fd2000bf05270 */
[----:B------:R-:W-:Y:S05]  /*31c0*/  BRA.U !UP0, `(.L_x_63980) ;  /* 0x0000000108487547 */ /* 0x000fea000b800000 */
.L_x_63954:
        /* <DEDUP_REMOVED lines=16> */
.L_x_63981:
[----:B------:R-:W-:Y:S01]  /*32d0*/  PRMT R0, RZ, 0x7610, R0 ;  /* 0x00007610ff007816 */ /* 0x000fe20000000000 */
[----:B------:R-:W-:Y:S06]  /*32e0*/  BRA `(.L_x_63955) ;  /* 0x00000000003c7947 */ /* 0x000fec0003800000 */
.L_x_63980:
        /* <DEDUP_REMOVED lines=8> */
.L_x_63983:
[----:B------:R-:W-:Y:S05]  /*3370*/  BSYNC.RECONVERGENT B0 ;  /* 0x0000000000007941 */ /* 0x000fea0003800200 */
.L_x_63982:
[----:B------:R-:W0:Y:S02]  /*3380*/  F2I.FTZ.TRUNC.NTZ R4, R4 ;  /* 0x0000000400047305 */ /* 0x000e24000021f100 */
[----:B0-----:R-:W-:Y:S01]  /*3390*/  PRMT R0, R4, 0x7610, R0 ;  /* 0x0000761004007816 */ /* 0x001fe20000000000 */
[----:B------:R-:W-:Y:S06]  /*33a0*/  BRA `(.L_x_63955) ;  /* 0x00000000000c7947 */ /* 0x000fec0003800000 */
.L_x_63979:
[----:B------:R0:W5:Y:S01]  /*33b0*/  LDG.E.U8 R0, desc[UR36][R2.64] ;  /* 0x0000002402007981 */ /* 0x000162000c1e1100 */
[----:B------:R-:W-:Y:S05]  /*33c0*/  BRA `(.L_x_63955) ;  /* 0x0000000000047947 */ /* 0x000fea0003800000 */
.L_x_63978:
[----:B------:R0:W5:Y:S02]  /*33d0*/  LDG.E.U8 R0, desc[UR36][R2.64] ;  /* 0x0000002402007981 */ /* 0x000164000c1e1100 */
.L_x_63955:
[----:B0123-5:R-:W-:Y:S01]  /*33e0*/  PRMT R2, R0, 0x8880, RZ ;  /* 0x0000888000027816 */ /* 0x02ffe200000000ff */
[----:B------:R-:W-:Y:S03]  /*33f0*/  BSSY.RECONVERGENT B0, `(.L_x_63984) ;  /* 0x000002f000007945 */ /* 0x000fe60003800200 */
[----:B------:R-:W-:-:S13]  /*3400*/  ISETP.GE.AND P0, PT, R2, RZ, PT ;  /* 0x000000ff0200720c */ /* 0x000fda0003f06270 */
[----:B------:R-:W-:Y:S05]  /*3410*/  @!P0 BRA `(.L_x_63985) ;  /* 0x0000000000888947 */ /* 0x000fea0003800000 */
[----:B------:R-:W-:Y:S01]  /*3420*/  LOP3.LUT P0, RZ, R0, 0xff, RZ, 0xc0, !PT ;  /* 0x000000ff00ff7812 */ /* 0x000fe2000780c0ff */
[----:B------:R-:W-:Y:S01]  /*3430*/  BSSY.RECONVERGENT B1, `(.L_x_63986) ;  /* 0x000001f000017945 */ /* 0x000fe20003800200 */
[----:B------:R-:W-:-:S11]  /*3440*/  HFMA2 R5, -RZ, RZ, 0, 5.9604644775390625e-08 ;  /* 0x00000001ff057431 */ /* 0x000fd600000001ff */
[----:B------:R-:W-:Y:S05]  /*3450*/  @!P0 BRA `(.L_x_63987) ;  /* 0x0000000000708947 */ /* 0x000fea0003800000 */
[C---:B------:R-:W-:Y:S02]  /*3460*/  LOP3.LUT R2, R0.reuse, 0x1, RZ, 0xc0, !PT ;  /* 0x0000000100027812 */ /* 0x040fe400078ec0ff */
[----:B------:R-:W-:Y:S02]  /*3470*/  LOP3.LUT R0, R0, 0xff, RZ, 0xc0, !PT ;  /* 0x000000ff00007812 */ /* 0x000fe400078ec0ff */
[----:B------:R-:W-:-:S04]  /*3480*/  ISETP.NE.U32.AND P0, PT, R2, 0x1, PT ;  /* 0x000000010200780c */ /* 0x000fc80003f05070 */
[C---:B----4-:R-:W-:Y:S02]  /*3490*/  SEL R2, R19.reuse, 0x1, !P0 ;  /* 0x0000000113027807 */ /* 0x050fe40004000000 */
        /* <DEDUP_REMOVED lines=9> */
.L_x_63988:
[----:B------:R-:W-:Y:S02]  /*3530*/  LOP3.LUT R0, R3, 0x1, RZ, 0xc0, !PT ;  /* 0x0000000103007812 */ /* 0x000fe400078ec0ff */
[----:B------:R-:W-:Y:S02]  /*3540*/  PRMT R2, R5, 0x9910, RZ ;  /* 0x0000991005027816 */ /* 0x000fe400000000ff */
[----:B------:R-:W-:-:S04]  /*3550*/  ISETP.NE.U32.AND P0, PT, R0, 0x1, PT ;  /* 0x000000010000780c */ /* 0x000fc80003f05070 */
[C---:B------:R-:W-:Y:S02]  /*3560*/  SEL R0, R4.reuse, 0x1, !P0 ;  /* 0x0000000104007807 */ /* 0x040fe40004000000 */
[----:B------:R-:W-:Y:S02]  /*3570*/  PRMT R4, R4, 0x9910, RZ ;  /* 0x0000991004047816 */ /* 0x000fe400000000ff */
[----:B------:R-:W-:Y:S02]  /*3580*/  PRMT R5, R0, 0x9910, RZ ;  /* 0x0000991000057816 */ /* 0x000fe400000000ff */
[----:B------:R-:W-:Y:S01]  /*3590*/  LOP3.LUT R0, R3, 0xff, RZ, 0xc0, !PT ;  /* 0x000000ff03007812 */ /* 0x000fe200078ec0ff */
[----:B------:R-:W-:Y:S02]  /*35a0*/  IMAD R4, R4, R4, RZ ;  /* 0x0000000404047224 */ /* 0x000fe400078e02ff */
[----:B------:R-:W-:Y:S01]  /*35b0*/  IMAD.MOV.U32 R3, RZ, RZ, R5 ;  /* 0x000000ffff037224 */ /* 0x000fe200078e0005 */
[----:B------:R-:W-:-:S02]  /*35c0*/  ISETP.GE.U32.AND P0, PT, R0, 0x2, PT ;  /* 0x000000020000780c */ /* 0x000fc40003f06070 */
[----:B------:R-:W-:Y:S01]  /*35d0*/  SHF.R.U32.HI R0, RZ, 0x1, R0 ;  /* 0x00000001ff007819 */ /* 0x000fe20000011600 */
[----:B------:R-:W-:-:S03]  /*35e0*/  IMAD R2, R2, R3, RZ ;  /* 0x0000000302027224 */ /* 0x000fc600078e02ff */
[----:B------:R-:W-:Y:S02]  /*35f0*/  PRMT R3, R0, 0x7610, R3 ;  /* 0x0000761000037816 */ /* 0x000fe40000000003 */
[----:B------:R-:W-:-:S05]  /*3600*/  PRMT R5, R2, 0x7610, R5 ;  /* 0x0000761002057816 */ /* 0x000fca0000000005 */
[----:B------:R-:W-:Y:S05]  /*3610*/  @P0 BRA `(.L_x_63988) ;  /* 0xfffffffc00c40947 */ /* 0x000fea000383ffff */
.L_x_63987:
[----:B------:R-:W-:Y:S05]  /*3620*/  BSYNC.RECONVERGENT B1 ;  /* 0x0000000000017941 */ /* 0x000fea0003800200 */
.L_x_63986:
[----:B------:R-:W-:Y:S05]  /*3630*/  BRA `(.L_x_63989) ;  /* 0x0000000000287947 */ /* 0x000fea0003800000 */
.L_x_63985:
[----:B----4-:R-:W-:Y:S01]  /*3640*/  LOP3.LUT R19, R19, 0xff, RZ, 0xc0, !PT ;  /* 0x000000ff13137812 */ /* 0x010fe200078ec0ff */
[----:B------:R-:W-:-:S03]  /*3650*/  IMAD.MOV.U32 R5, RZ, RZ, 0x1 ;  /* 0x00000001ff057424 */ /* 0x000fc600078e00ff */
[----:B------:R-:W-:-:S13]  /*3660*/  ISETP.NE.AND P0, PT, R19, 0x1, PT ;  /* 0x000000011300780c */ /* 0x000fda0003f05270 */
[----:B------:R-:W-:Y:S05]  /*3670*/  @!P0 BRA `(.L_x_63989) ;  /* 0x0000000000188947 */ /* 0x000fea0003800000 */
[----:B------:R-:W-:Y:S01]  /*3680*/  ISETP.NE.AND P0, PT, R19, 0xff, PT ;  /* 0x000000ff1300780c */ /* 0x000fe20003f05270 */
[----:B------:R-:W-:-:S12]  /*3690*/  IMAD.MOV.U32 R5, RZ, RZ, 0x1 ;  /* 0x00000001ff057424 */ /* 0x000fd800078e00ff */
[----:B------:R-:W-:-:S04]  /*36a0*/  @!P0 LOP3.LUT R0, R0, 0x1, RZ, 0xc0, !PT ;  /* 0x0000000100008812 */ /* 0x000fc800078ec0ff */
[----:B------:R-:W-:-:S04]  /*36b0*/  @!P0 ISETP.NE.U32.AND P1, PT, R0, 0x1, PT ;  /* 0x000000010000880c */ /* 0x000fc80003f25070 */
[----:B------:R-:W-:-:S04]  /*36c0*/  @!P0 SEL R5, R5, 0xffff, P1 ;  /* 0x0000ffff05058807 */ /* 0x000fc80000800000 */
[----:B------:R-:W-:-:S07]  /*36d0*/  @P0 PRMT R5, RZ, 0x7610, R5 ;  /* 0x00007610ff050816 */ /* 0x000fce0000000005 */
.L_x_63989:
[----:B------:R-:W-:Y:S05]  /*36e0*/  BSYNC.RECONVERGENT B0 ;  /* 0x0000000000007941 */ /* 0x000fea0003800200 */
.L_x_63984:
        /* <DEDUP_REMOVED lines=16> */
.L_x_63993:
[----:B------:R3:W-:Y:S01]  /*37f0*/  STG.E.U8 desc[UR36][R2.64], R5 ;  /* 0x0000000502007986 */ /* 0x0007e2000c101124 */
[----:B------:R-:W-:Y:S05]  /*3800*/  BRA `(.L_x_63995) ;  /* 0x0000000c00887947 */ /* 0x000fea0003800000 */
.L_x_63992:
        /* <DEDUP_REMOVED lines=12> */
.L_x_63997:
[----:B------:R-:W-:-:S04]  /*38d0*/  LOP3.LUT R5, R5, 0xffff, RZ, 0xc0, !PT ;  /* 0x0000ffff05057812 */ /* 0x000fc800078ec0ff */
[----:B------:R-:W-:-:S05]  /*38e0*/  PRMT R5, R5, 0x8880, RZ ;  /* 0x0000888005057816 */ /* 0x000fca00000000ff */
[----:B------:R1:W-:Y:S01]  /*38f0*/  STG.E desc[UR36][R2.64], R5 ;  /* 0x0000000502007986 */ /* 0x0003e2000c101924 */
[----:B------:R-:W-:Y:S05]  /*3900*/  BRA `(.L_x_63995) ;  /* 0x0000000c00487947 */ /* 0x000fea0003800000 */
.L_x_63996:
[----:B------:R-:W-:-:S04]  /*3910*/  PRMT R5, R5, 0x8880, RZ ;  /* 0x0000888005057816 */ /* 0x000fc800000000ff */
[----:B------:R-:W-:-:S05]  /*3920*/  PRMT R5, R5, 0x7710, RZ ;  /* 0x0000771005057816 */ /* 0x000fca00000000ff */
[----:B------:R2:W-:Y:S01]  /*3930*/  STG.E.U16 desc[UR36][R2.64], R5 ;  /* 0x0000000502007986 */ /* 0x0005e2000c101524 */
[----:B------:R-:W-:Y:S05]  /*3940*/  BRA `(.L_x_63995) ;  /* 0x0000000c00387947 */ /* 0x000fea0003800000 */
.L_x_63991:
        /* <DEDUP_REMOVED lines=9> */
.L_x_63999:
[----:B------:R-:W0:Y:S02]  /*39e0*/  I2F.S8 R0, R5 ;  /* 0x0000000500007306 */ /* 0x000e240000001400 */
[----:B0-----:R-:W-:-:S05]  /*39f0*/  F2FP.F16.F32.PACK_AB R0, RZ, R0 ;  /* 0x00000000ff00723e */ /* 0x001fca00000000ff */
[----:B------:R0:W-:Y:S01]  /*3a00*/  STG.E.U16 desc[UR36][R2.64], R0 ;  /* 0x0000000002007986 */ /* 0x0001e2000c101524 */
[----:B------:R-:W-:Y:S05]  /*3a10*/  BRA `(.L_x_63995) ;  /* 0x0000000c00047947 */ /* 0x000fea0003800000 */
.L_x_63998:
        /* <DEDUP_REMOVED lines=10> */
.L_x_64001:
[----:B------:R-:W0:Y:S02]  /*3ac0*/  I2F.S8 R5, R5 ;  /* 0x0000000500057306 */ /* 0x000e240000001400 */
[----:B0-----:R-:W-:-:S04]  /*3ad0*/  F2FP.F16.F32.PACK_AB R5, RZ, R5 ;  /* 0x00000005ff05723e */ /* 0x001fc800000000ff */
[----:B------:R-:W-:-:S05]  /*3ae0*/  PRMT R5, R5, 0x5410, RZ ;  /* 0x0000541005057816 */ /* 0x000fca00000000ff */
[----:B------:R0:W-:Y:S01]  /*3af0*/  STG.E desc[UR36][R2.64], R5 ;  /* 0x0000000502007986 */ /* 0x0001e2000c101924 */
[----:B------:R-:W-:Y:S05]  /*3b00*/  BRA `(.L_x_63995) ;  /* 0x0000000800c87947 */ /* 0x000fea0003800000 */
.L_x_64000:
[----:B------:R-:W-:-:S04]  /*3b10*/  PRMT R4, R5, 0x8880, RZ ;  /* 0x0000888005047816 */ /* 0x000fc800000000ff */
[----:B------:R-:W-:-:S06]  /*3b20*/  PRMT R4, R4, 0x7710, RZ ;  /* 0x0000771004047816 */ /* 0x000fcc00000000ff */
[----:B------:R-:W0:Y:S02]  /*3b30*/  I2F.F64.S16 R4, R4 ;  /* 0x0000000400047312 */ /* 0x000e240000101c00 */
[----:B0-----:R0:W-:Y:S01]  /*3b40*/  STG.E.64 desc[UR36][R2.64], R4 ;  /* 0x0000000402007986 */ /* 0x0011e2000c101b24 */
[----:B------:R-:W-:Y:S05]  /*3b50*/  BRA `(.L_x_63995) ;  /* 0x0000000800b47947 */ /* 0x000fea0003800000 */
.L_x_63990:
        /* <DEDUP_REMOVED lines=12> */
.L_x_64004:
[----:B------:R-:W-:Y:S02]  /*3c20*/  PRMT R4, R5, 0x8880, RZ ;  /* 0x0000888005047816 */ /* 0x000fe400000000ff */
[----:B------:R-:W-:Y:S02]  /*3c30*/  CS2R R6, SRZ ;  /* 0x0000000000067805 */ /* 0x000fe4000001ff00 */
[----:B------:R-:W-:-:S06]  /*3c40*/  PRMT R4, R4, 0x7710, RZ ;  /* 0x0000771004047816 */ /* 0x000fcc00000000ff */
[----:B------:R-:W0:Y:S02]  /*3c50*/  I2F.F64.S16 R4, R4 ;  /* 0x0000000400047312 */ /* 0x000e240000101c00 */
[----:B0-----:R0:W-:Y:S01]  /*3c60*/  STG.E.128 desc[UR36][R2.64], R4 ;  /* 0x0000000402007986 */ /* 0x0011e2000c101d24 */
[----:B------:R-:W-:Y:S05]  /*3c70*/  BRA `(.L_x_63995) ;  /* 0x00000008006c7947 */ /* 0x000fea0003800000 */
.L_x_64003:
        /* <DEDUP_REMOVED lines=19> */
.L_x_64008:
[----:B------:R-:W-:Y:S05]  /*3db0*/  BSYNC.RECONVERGENT B0 ;  /* 0x0000000000007941 */ /* 0x000fea0003800200 */
.L_x_64007:
[----:B------:R-:W-:-:S05]  /*3dc0*/  LOP3.LUT R7, R0, 0x80, R7, 0xf8, !PT ;  /* 0x0000008000077812 */ /* 0x000fca00078ef807 */
[----:B------:R0:W-:Y:S01]  /*3dd0*/  STG.E.U8 desc[UR36][R2.64], R7 ;  /* 0x0000000702007986 */ /* 0x0001e2000c101124 */
[----:B------:R-:W-:Y:S05]  /*3de0*/  BRA `(.L_x_63995) ;  /* 0x0000000800107947 */ /* 0x000fea0003800000 */
.L_x_64006:
        /* <DEDUP_REMOVED lines=15> */
.L_x_64010:
[----:B------:R-:W-:Y:S05]  /*3ee0*/  BSYNC.RECONVERGENT B0 ;  /* 0x0000000000007941 */ /* 0x000fea0003800200 */
.L_x_64009:
[----:B------:R-:W-:-:S05]  /*3ef0*/  LOP3.LUT R7, R0, 0x80, R7, 0xf8, !PT ;  /* 0x0000008000077812 */ /* 0x000fca00078ef807 */
[----:B------:R0:W-:Y:S01]  /*3f00*/  STG.E.U8 desc[UR36][R2.64], R7 ;  /* 0x0000000702007986 */ /* 0x0001e2000c101124 */
[----:B------:R-:W-:Y:S05]  /*3f10*/  BRA `(.L_x_63995) ;  /* 0x0000000400c47947 */ /* 0x000fea0003800000 */
.L_x_64005:
[----:B------:R-:W0:Y:S02]  /*3f20*/  I2F.S8 R0, R5 ;  /* 0x0000000500007306 */ /* 0x000e240000001400 */
[----:B0-----:R-:W-:-:S05]  /*3f30*/  F2FP.BF16.F32.PACK_AB R0, RZ, R0 ;  /* 0x00000000ff00723e */ /* 0x001fca00000010ff */
[----:B------:R0:W-:Y:S01]  /*3f40*/  STG.E.U16 desc[UR36][R2.64], R0 ;  /* 0x0000000002007986 */ /* 0x0001e2000c101524 */
[----:B------:R-:W-:Y:S05]  /*3f50*/  BRA `(.L_x_63995) ;  /* 0x0000000400b47947 */ /* 0x000fea0003800000 */
.L_x_64002:
        /* <DEDUP_REMOVED lines=12> */
.L_x_64013:
        /* <DEDUP_REMOVED lines=13> */
.L_x_64016:
[----:B------:R-:W-:-:S04]  /*40f0*/  SHF.R.U32.HI R0, RZ, 0x14, R5 ;  /* 0x00000014ff007819 */ /* 0x000fc80000011605 */
[----:B------:R-:W-:-:S04]  /*4100*/  LOP3.LUT R0, R0, 0x1, RZ, 0xc0, !PT ;  /* 0x0000000100007812 */ /* 0x000fc800078ec0ff */
[----:B------:R-:W-:-:S04]  /*4110*/  IADD3 R0, PT, PT, R5, 0x487ffff, R0 ;  /* 0x0487ffff05007810 */ /* 0x000fc80007ffe000 */
[----:B------:R-:W-:-:S04]  /*4120*/  SHF.R.U32.HI R0, RZ, 0x14, R0 ;  /* 0x00000014ff007819 */ /* 0x000fc80000011600 */
[----:B------:R-:W-:-:S07]  /*4130*/  LOP3.LUT R4, R0, 0xff, RZ, 0xc0, !PT ;  /* 0x000000ff00047812 */ /* 0x000fce00078ec0ff */
.L_x_64017:
[----:B------:R-:W-:-:S04]  /*4140*/  SHF.R.U32.HI R5, RZ, 0x18, R5 ;  /* 0x00000018ff057819 */ /* 0x000fc80000011605 */
[----:B------:R-:W-:-:S04]  /*4150*/  LOP3.LUT R4, R4, 0x80, R5, 0xf8, !PT ;  /* 0x0000008004047812 */ /* 0x000fc800078ef805 */
[----:B------:R-:W-:-:S07]  /*4160*/  PRMT R0, R4, 0x7610, R0 ;  /* 0x0000761004007816 */ /* 0x000fce0000000000 */
.L_x_64015:
[----:B------:R-:W-:Y:S05]  /*4170*/  BSYNC.RECONVERGENT B0 ;  /* 0x0000000000007941 */ /* 0x000fea0003800200 */
.L_x_64014:
[----:B------:R0:W-:Y:S01]  /*4180*/  STG.E.U8 desc[UR36][R2.64], R0 ;  /* 0x0000000002007986 */ /* 0x0001e2000c101124 */
[----:B------:R-:W-:Y:S05]  /*4190*/  BRA `(.L_x_63995) ;  /* 0x0000000400247947 */ /* 0x000fea0003800000 */
.L_x_64012:
        /* <DEDUP_REMOVED lines=13> */
.L_x_64020:
[----:B------:R-:W-:-:S04]  /*4270*/  SHF.R.U32.HI R0, RZ, 0x15, R5 ;  /* 0x00000015ff007819 */ /* 0x000fc80000011605 */
[----:B------:R-:W-:-:S04]  /*4280*/  LOP3.LUT R0, R0, 0x1, RZ, 0xc0, !PT ;  /* 0x0000000100007812 */ /* 0x000fc800078ec0ff */
[----:B------:R-:W-:-:S04]  /*4290*/  IADD3 R0, PT, PT, R5, 0x88fffff, R0 ;  /* 0x088fffff05007810 */ /* 0x000fc80007ffe000 */
[----:B------:R-:W-:-:S04]  /*42a0*/  SHF.R.U32.HI R0, RZ, 0x15, R0 ;  /* 0x00000015ff007819 */ /* 0x000fc80000011600 */
[----:B------:R-:W-:-:S07]  /*42b0*/  LOP3.LUT R4, R0, 0xff, RZ, 0xc0, !PT ;  /* 0x000000ff00047812 */ /* 0x000fce00078ec0ff */
.L_x_64021:
[----:B------:R-:W-:-:S04]  /*42c0*/  SHF.R.U32.HI R5, RZ, 0x18, R5 ;  /* 0x00000018ff057819 */ /* 0x000fc80000011605 */
[----:B------:R-:W-:-:S04]  /*42d0*/  LOP3.LUT R4, R4, 0x80, R5, 0xf8, !PT ;  /* 0x0000008004047812 */ /* 0x000fc800078ef805 */
[----:B------:R-:W-:-:S07]  /*42e0*/  PRMT R0, R4, 0x7610, R0 ;  /* 0x0000761004007816 */ /* 0x000fce0000000000 */
.L_x_64019:
[----:B------:R-:W-:Y:S05]  /*42f0*/  BSYNC.RECONVERGENT B0 ;  /* 0x0000000000007941 */ /* 0x000fea0003800200 */
.L_x_64018:
[----:B------:R0:W-:Y:S01]  /*4300*/  STG.E.U8 desc[UR36][R2.64], R0 ;  /* 0x0000000002007986 */ /* 0x0001e2000c101124 */
[----:B------:R-:W-:Y:S05]  /*4310*/  BRA `(.L_x_63995) ;  /* 0x0000000000c47947 */ /* 0x000fea0003800000 */
.L_x_64011:
[----:B------:R-:W-:-:S09]  /*4320*/  UISETP.NE.AND UP0, UPT, UR4, 0x1c, UPT ;  /* 0x0000001c0400788c */ /* 0x000fd2000bf05270 */
[----:B------:R-:W-:Y:S05]  /*4330*/  BRA.U !UP0, `(.L_x_64022) ;  /* 0x0000000108b07547 */ /* 0x000fea000b800000 */
[----:B------:R-:W-:-:S09]  /*4340*/  UISETP.NE.AND UP0, UPT, UR4, 0x1d, UPT ;  /* 0x0000001d0400788c */ /* 0x000fd2000bf05270 */
[----:B------:R-:W-:Y:S05]  /*4350*/  BRA.U !UP0, `(.L_x_64023) ;  /* 0x0000000108907547 */ /* 0x000fea000b800000 */
[----:B------:R-:W-:-:S09]  /*4360*/  UISETP.NE.AND UP0, UPT, UR4, 0x2c, UPT ;  /* 0x0000002c0400788c */ /* 0x000fd2000bf05270 */
[----:B------:R-:W-:Y:S05]  /*4370*/  BRA.U !UP0, `(.L_x_64024) ;  /* 0x0000000108447547 */ /* 0x000fea000b800000 */
.L_x_63994:
        /* <DEDUP_REMOVED lines=11> */
[----:B------:R-:W-:Y:S01]  /*4430*/  IMAD.U32 R7, RZ, RZ, UR9 ;  /* 0x00000009ff077e24 */ /* 0x000fe2000f8e00ff */
[----:B-----5:R-:W-:Y:S01]  /*4440*/  MOV R10, UR4 ;  /* 0x00000004000a7c02 */ /* 0x020fe20008000f00 */
[----:B-1----:R-:W-:-:S07]  /*4450*/  IMAD.U32 R11, RZ, RZ, UR5 ;  /* 0x00000005ff0b7e24 */ /* 0x002fce000f8e00ff */
[----:B------:R-:W-:-:S07]  /*4460*/  LEPC R20, `(.L_x_64025) ;  /* 0x000000001014794e */ /* 0x000fce0000000000 */
[----:B--2-4-:R-:W-:Y:S05]  /*4470*/  CALL.ABS.NOINC R2 ;  /* 0x0000000002007343 */ /* 0x014fea0003c00000 */
.L_x_64025:
[----:B------:R-:W-:Y:S05]  /*4480*/  BRA `(.L_x_63995) ;  /* 0x0000000000687947 */ /* 0x000fea0003800000 */
.L_x_64024:
        /* <DEDUP_REMOVED lines=17> */
.L_x_64023:
[----:B------:R-:W-:-:S04]  /*45a0*/  LOP3.LUT R5, R5, 0xffff, RZ, 0xc0, !PT ;  /* 0x0000ffff05057812 */ /* 0x000fc800078ec0ff */
[----:B------:R-:W-:-:S05]  /*45b0*/  PRMT R5, R5, 0x8880, RZ ;  /* 0x0000888005057816 */ /* 0x000fca00000000ff */
[----:B------:R-:W-:-:S05]  /*45c0*/  IMAD.MOV.U32 R4, RZ, RZ, R5 ;  /* 0x000000ffff047224 */ /* 0x000fca00078e0005 */
[----:B------:R-:W-:-:S05]  /*45d0*/  SHF.R.S32.HI R5, RZ, 0x1f, R4 ;  /* 0x0000001fff057819 */ /* 0x000fca0000011404 */
[----:B------:R0:W-:Y:S01]  /*45e0*/  STG.E.64 desc[UR36][R2.64], R4 ;  /* 0x0000000402007986 */ /* 0x0001e2000c101b24 */
[----:B------:R-:W-:Y:S05]  /*45f0*/  BRA `(.L_x_63995) ;  /* 0x00000000000c7947 */ /* 0x000fea0003800000 */
.L_x_64022:
[----:B------:R-:W-:-:S04]  /*4600*/  LOP3.LUT R5, R5, 0xffff, RZ, 0xc0, !PT ;  /* 0x0000ffff05057812 */ /* 0x000fc800078ec0ff */
[----:B------:R-:W-:-:S05]  /*4610*/  PRMT R5, R5, 0x8880, RZ ;  /* 0x0000888005057816 */ /* 0x000fca00000000ff */
[----:B------:R0:W-:Y:S02]  /*4620*/  STG.E desc[UR36][R2.64], R5 ;  /* 0x0000000502007986 */ /* 0x0001e4000c101924 */
.L_x_63995:
[----:B------:R-:W-:-:S07]  /*4630*/  VIADD R17, R17, 0x80 ;  /* 0x0000008011117836 */ /* 0x000fce0000000000 */
.L_x_63914:
[----:B------:R-:W-:Y:S05]  /*4640*/  BSYNC.RECONVERGENT B6 ;  /* 0x0000000000067941 */ /* 0x000fea0003800200 */
.L_x_63913:
        /* <DEDUP_REMOVED lines=358> */
.L_x_64028:
        /* <DEDUP_REMOVED lines=14> */
[----:B----4-:R0:W5:Y:S01]  /*5d90*/  LDG.E.U8 R19, desc[UR36][R2.64] ;  /* 0x0000002402137981 */ /* 0x010162000c1e1100 */
[----:B------:R-:W-:Y:S05]  /*5da0*/  BRA `(.L_x_64034) ;  /* 0x0000000c00547947 */ /* 0x000fea0003800000 */
.L_x_64032:
[----:B----4-:R0:W5:Y:S01]  /*5db0*/  LDG.E.U8 R19, desc[UR36][R2.64] ;  /* 0x0000002402137981 */ /* 0x010162000c1e1100 */
[----:B------:R-:W-:Y:S05]  /*5dc0*/  BRA `(.L_x_64034) ;  /* 0x0000000c004c7947 */ /* 0x000fea0003800000 */
.L_x_64031:
[----:B------:R-:W-:-:S09]  /*5dd0*/  UISETP.NE.AND UP0, UPT, UR4, 0x2, UPT ;  /* 0x000000020400788c */ /* 0x000fd2000bf05270 */
[----:B------:R-:W-:Y:S05]  /*5de0*/  BRA.U !UP0, `(.L_x_64035) ;  /* 0x0000000108207547 */ /* 0x000fea000b800000 */
[----:B------:R-:W-:-:S09]  /*5df0*/  UISETP.NE.AND UP0, UPT, UR4, 0x3, UPT ;  /* 0x000000030400788c */ /* 0x000fd2000bf05270 */
[----:B------:R-:W-:Y:S05]  /*5e00*/  BRA.U !UP0, `(.L_x_64036) ;  /* 0x0000000108107547 */ /* 0x000fea000b800000 */
[----:B------:R-:W-:-:S09]  /*5e10*/  UISETP.NE.AND UP0, UPT, UR4, 0x4, UPT ;  /* 0x000000040400788c */ /* 0x000fd2000bf05270 */
[----:B------:R-:W-:Y:S05]  /*5e20*/  BRA.U UP0, `(.L_x_64033) ;  /* 0x0000000900e07547 */ /* 0x000fea000b800000 */
[----:B----4-:R0:W5:Y:S01]  /*5e30*/  LDG.E.U8 R19, desc[UR36][R2.64] ;  /* 0x0000002402137981 */ /* 0x010162000c1e1100 */
[----:B------:R-:W-:Y:S05]  /*5e40*/  BRA `(.L_x_64034) ;  /* 0x0000000c002c7947 */ /* 0x000fea0003800000 */
.L_x_64036:
[----:B----4-:R0:W5:Y:S01]  /*5e50*/  LDG.E.U8 R19, desc[UR36][R2.64] ;  /* 0x0000002402137981 */ /* 0x010162000c1e1100 */
[----:B------:R-:W-:Y:S05]  /*5e60*/  BRA `(.L_x_64034) ;  /* 0x0000000c00247947 */ /* 0x000fea0003800000 */
.L_x_64035:
[----:B----4-:R0:W5:Y:S01]  /*5e70*/  LDG.E.U16 R19, desc[UR36][R2.64] ;  /* 0x0000002402137981 */ /* 0x010162000c1e1500 */
[----:B------:R-:W-:Y:S05]  /*5e80*/  BRA `(.L_x_64034) ;  /* 0x0000000c001c7947 */ /* 0x000fea0003800000 */
.L_x_64030:
        /* <DEDUP_REMOVED lines=9> */
.L_x_64038:
[----:B------:R-:W2:Y:S02]  /*5f20*/  LDG.E.U16 R0, desc[UR36][R2.64] ;  /* 0x0000002402007981 */ /* 0x000ea4000c1e1500 */
[----:B--2---:R-:W-:-:S06]  /*5f30*/  HADD2.F32 R0, -RZ, R0.H0_H0 ;  /* 0x20000000ff007230 */ /* 0x004fcc0000004100 */
[----:B------:R-:W4:Y:S02]  /*5f40*/  F2I.FTZ.TRUNC.NTZ R0, R0 ;  /* 0x0000000000007305 */ /* 0x000f24000021f100 */
[----:B----4-:R-:W-:Y:S01]  /*5f50*/  PRMT R19, R0, 0x7610, R19 ;  /* 0x0000761000137816 */ /* 0x010fe20000000013 */
[----:B------:R-:W-:Y:S06]  /*5f60*/  BRA `(.L_x_64034) ;  /* 0x0000000800e47947 */ /* 0x000fec0003800000 */
.L_x_64037:
        /* <DEDUP_REMOVED lines=9> */
.L_x_64040:
[----:B------:R-:W2:Y:S02]  /*6000*/  LDG.E.U16 R2, desc[UR36][R2.64] ;  /* 0x0000002402027981 */ /* 0x000ea4000c1e1500 */
[----:B--2---:R-:W-:-:S06]  /*6010*/  HADD2.F32 R0, -RZ, R2.H0_H0 ;  /* 0x20000002ff007230 */ /* 0x004fcc0000004100 */
[----:B------:R-:W4:Y:S02]  /*6020*/  F2I.FTZ.TRUNC.NTZ R0, R0 ;  /* 0x0000000000007305 */ /* 0x000f24000021f100 */
[----:B----4-:R-:W-:Y:S01]  /*6030*/  PRMT R19, R0, 0x7610, R19 ;  /* 0x0000761000137816 */ /* 0x010fe20000000013 */
[----:B------:R-:W-:Y:S06]  /*6040*/  BRA `(.L_x_64034) ;  /* 0x0000000800ac7947 */ /* 0x000fec0003800000 */
.L_x_64039:
[----:B------:R-:W4:Y:S02]  /*6050*/  LDG.E.64 R2, desc[UR36][R2.64] ;  /* 0x0000002402027981 */ /* 0x000f24000c1e1b00 */
[----:B----4-:R0:W1:Y:S01]  /*6060*/  F2I.F64.TRUNC R19, R2 ;  /* 0x0000000200137311 */ /* 0x010062000030d100 */
[----:B------:R-:W-:Y:S05]  /*6070*/  BRA `(.L_x_64034) ;  /* 0x0000000800a07947 */ /* 0x000fea0003800000 */
.L_x_64029:
        /* <DEDUP_REMOVED lines=12> */
.L_x_64043:
[----:B------:R-:W4:Y:S02]  /*6140*/  LDG.E.64 R2, desc[UR36][R2.64] ;  /* 0x0000002402027981 */ /* 0x000f24000c1e1b00 */
[----:B----4-:R0:W1:Y:S01]  /*6150*/  F2I.F64.TRUNC R19, R2 ;  /* 0x0000000200137311 */ /* 0x010062000030d100 */
[----:B------:R-:W-:Y:S05]  /*6160*/  BRA `(.L_x_64034) ;  /* 0x0000000800647947 */ /* 0x000fea0003800000 */
.L_x_64042:
        /* <DEDUP_REMOVED lines=27> */
.L_x_64045:
        /* <DEDUP_REMOVED lines=14> */
.L_x_64044:
[----:B------:R-:W2:Y:S02]  /*6400*/  LDG.E.U16 R0, desc[UR36][R2.64] ;  /* 0x0000002402007981 */ /* 0x000ea4000c1e1500 */
[----:B--2---:R-:W-:-:S06]  /*6410*/  IMAD.U32 R0, R0, 0x10000, RZ ;  /* 0x0001000000007824 */ /* 0x004fcc00078e00ff */
[----:B------:R-:W4:Y:S02]  /*6420*/  F2I.FTZ.TRUNC.NTZ R0, R0 ;  /* 0x0000000000007305 */ /* 0x000f24000021f100 */
[----:B----4-:R-:W-:Y:S01]  /*6430*/  PRMT R19, R0, 0x7610, R19 ;  /* 0x0000761000137816 */ /* 0x010fe20000000013 */
[----:B------:R-:W-:Y:S06]  /*6440*/  BRA `(.L_x_64034) ;  /* 0x0000000400ac7947 */ /* 0x000fec0003800000 */
.L_x_64041:
        /* <DEDUP_REMOVED lines=10> */
.L_x_64048:
        /* <DEDUP_REMOVED lines=21> */
.L_x_64052:
[----:B------:R-:W-:Y:S05]  /*6640*/  BSYNC.RECONVERGENT B1 ;  /* 0x0000000000017941 */ /* 0x000fea0003800200 */
.L_x_64051:
[----:B------:R-:W-:Y:S01]  /*6650*/  IMAD.SHL.U32 R0, R0, 0x100000, RZ ;  /* 0x0010000000007824 */ /* 0x000fe200078e00ff */
[----:B------:R-:W-:-:S04]  /*6660*/  LEA R2, R2, 0x3b800000, 0x17 ;  /* 0x3b80000002027811 */ /* 0x000fc800078eb8ff */
[----:B------:R-:W-:-:S07]  /*6670*/  LOP3.LUT R0, R2, R0, R7, 0xfe, !PT ;  /* 0x0000000002007212 */ /* 0x000fce00078efe07 */
.L_x_64050:
[----:B------:R-:W-:Y:S05]  /*6680*/  BSYNC.RECONVERGENT B0 ;  /* 0x0000000000007941 */ /* 0x000fea0003800200 */
.L_x_64049:
[----:B------:R-:W4:Y:S02]  /*6690*/  F2I.FTZ.TRUNC.NTZ R0, R0 ;  /* 0x0000000000007305 */ /* 0x000f24000021f100 */
[----:B----4-:R-:W-:Y:S01]  /*66a0*/  PRMT R19, R0, 0x7610, R19 ;  /* 0x0000761000137816 */ /* 0x010fe20000000013 */
[----:B------:R-:W-:Y:S06]  /*66b0*/  BRA `(.L_x_64034) ;  /* 0x0000000400107947 */ /* 0x000fec0003800000 */
.L_x_64047:
        /* <DEDUP_REMOVED lines=21> */
.L_x_64056:
[----:B------:R-:W-:Y:S05]  /*6810*/  BSYNC.RECONVERGENT B1 ;  /* 0x0000000000017941 */ /* 0x000fea0003800200 */
.L_x_64055:
[----:B------:R-:W-:Y:S01]  /*6820*/  IMAD.SHL.U32 R0, R0, 0x200000, RZ ;  /* 0x0020000000007824 */ /* 0x000fe200078e00ff */
[----:B------:R-:W-:-:S04]  /*6830*/  LEA R2, R2, 0x37800000, 0x17 ;  /* 0x3780000002027811 */ /* 0x000fc800078eb8ff */
[----:B------:R-:W-:-:S07]  /*6840*/  LOP3.LUT R0, R2, R0, R7, 0xfe, !PT ;  /* 0x0000000002007212 */ /* 0x000fce00078efe07 */
.L_x_64054:
[----:B------:R-:W-:Y:S05]  /*6850*/  BSYNC.RECONVERGENT B0 ;  /* 0x0000000000007941 */ /* 0x000fea0003800200 */
.L_x_64053:
[----:B------:R-:W4:Y:S02]  /*6860*/  F2I.FTZ.TRUNC.NTZ R0, R0 ;  /* 0x0000000000007305 */ /* 0x000f24000021f100 */
[----:B----4-:R-:W-:Y:S01]  /*6870*/  PRMT R19, R0, 0x7610, R19 ;  /* 0x0000761000137816 */ /* 0x010fe20000000013 */
[----:B------:R-:W-:Y:S06]  /*6880*/  BRA `(.L_x_64034) ;  /* 0x00000000009c7947 */ /* 0x000fec0003800000 */
.L_x_64046:
        /* <DEDUP_REMOVED lines=14> */
.L_x_64060:
[----:B------:R-:W-:Y:S05]  /*6970*/  BSYNC.RECONVERGENT B0 ;  /* 0x0000000000007941 */ /* 0x000fea0003800200 */
.L_x_64059:
[----:B------:R-:W4:Y:S02]  /*6980*/  F2I.FTZ.TRUNC.NTZ R0, R0 ;  /* 0x0000000000007305 */ /* 0x000f24000021f100 */
[----:B----4-:R-:W-:Y:S01]  /*6990*/  PRMT R19, R0, 0x7610, R19 ;  /* 0x0000761000137816 */ /* 0x010fe20000000013 */
[----:B------:R-:W-:Y:S06]  /*69a0*/  BRA `(.L_x_64034) ;  /* 0x0000000000547947 */ /* 0x000fec0003800000 */
.L_x_64033:
        /* <DEDUP_REMOVED lines=15> */
[----:B--2-4-:R-:W-:Y:S05]  /*6aa0*/  CALL.ABS.NOINC R2 ;  /* 0x0000000002007343 */ /* 0x014fea0003c00000 */
.L_x_64061:
[----:B------:R-:W-:Y:S01]  /*6ab0*/  PRMT R19, RZ, 0x7610, R19 ;  /* 0x00007610ff137816 */ /* 0x000fe20000000013 */
[----:B------:R-:W-:Y:S06]  /*6ac0*/  BRA `(.L_x_64034) ;  /* 0x00000000000c7947 */ /* 0x000fec0003800000 */
.L_x_64058:
[----:B----4-:R3:W5:Y:S01]  /*6ad0*/  LDG.E.U8 R19, desc[UR36][R2.64] ;  /* 0x0000002402137981 */ /* 0x010762000c1e1100 */
[----:B------:R-:W-:Y:S05]  /*6ae0*/  BRA `(.L_x_64034) ;  /* 0x0000000000047947 */ /* 0x000fea0003800000 */
.L_x_64057:
[----:B----4-:R4:W5:Y:S02]  /*6af0*/  LDG.E.U8 R19, desc[UR36][R2.64] ;  /* 0x0000002402137981 */ /* 0x010964000c1e1100 */
.L_x_64034:
        /* <DEDUP_REMOVED lines=16> */
.L_x_64065:
[----:B------:R0:W5:Y:S01]  /*6c00*/  LDG.E.U8 R0, desc[UR36][R2.64] ;  /* 0x0000002402007981 */ /* 0x000162000c1e1100 */
[----:B------:R-:W-:Y:S05]  /*6c10*/  BRA `(.L_x_64067) ;  /* 0x0000000c004c7947 */ /* 0x000fea0003800000 */
.L_x_64064:
        /* <DEDUP_REMOVED lines=8> */
.L_x_64069:
[----:B------:R0:W5:Y:S01]  /*6ca0*/  LDG.E.U8 R0, desc[UR36][R2.64] ;  /* 0x0000002402007981 */ /* 0x000162000c1e1100 */
[----:B------:R-:W-:Y:S05]  /*6cb0*/  BRA `(.L_x_64067) ;  /* 0x0000000c00247947 */ /* 0x000fea0003800000 */
.L_x_64068:
[----:B------:R0:W5:Y:S01]  /*6cc0*/  LDG.E.U16 R0, desc[UR36][R2.64] ;  /* 0x0000002402007981 */ /* 0x000162000c1e1500 */
[----:B------:R-:W-:Y:S05]  /*6cd0*/  BRA `(.L_x_64067) ;  /* 0x0000000c001c7947 */ /* 0x000fea0003800000 */
.L_x_64063:
        /* <DEDUP_REMOVED lines=9> */
.L_x_64071:
[----:B------:R-:W2:Y:S02]  /*6d70*/  LDG.E.U16 R4, desc[UR36][R2.64] ;  /* 0x0000002402047981 */ /* 0x000ea4000c1e1500 */
[----:B--2---:R-:W-:-:S06]  /*6d80*/  HADD2.F32 R4, -RZ, R4.H0_H0 ;  /* 0x20000004ff047230 */ /* 0x004fcc0000004100 */
[----:B------:R-:W0:Y:S02]  /*6d90*/  F2I.FTZ.TRUNC.NTZ R4, R4 ;  /* 0x0000000400047305 */ /* 0x000e24000021f100 */
[----:B0-----:R-:W-:Y:S01]  /*6da0*/  PRMT R0, R4, 0x7610, R0 ;  /* 0x0000761004007816 */ /* 0x001fe20000000000 */
[----:B------:R-:W-:Y:S06]  /*6db0*/  BRA `(.L_x_64067) ;  /* 0x0000000800e47947 */ /* 0x000fec0003800000 */
.L_x_64070:
        /* <DEDUP_REMOVED lines=9> */
.L_x_64073:
[----:B------:R-:W2:Y:S02]  /*6e50*/  LDG.E.U16 R2, desc[UR36][R2.64] ;  /* 0x0000002402027981 */ /* 0x000ea4000c1e1500 */
[----:B--2---:R-:W-:-:S06]  /*6e60*/  HADD2.F32 R4, -RZ, R2.H0_H0 ;  /* 0x20000002ff047230 */ /* 0x004fcc0000004100 */
[----:B------:R-:W0:Y:S02]  /*6e70*/  F2I.FTZ.TRUNC.NTZ R4, R4 ;  /* 0x0000000400047305 */ /* 0x000e24000021f100 */
[----:B0-----:R-:W-:Y:S01]  /*6e80*/  PRMT R0, R4, 0x7610, R0 ;  /* 0x0000761004007816 */ /* 0x001fe20000000000 */
[----:B------:R-:W-:Y:S06]  /*6e90*/  BRA `(.L_x_64067) ;  /* 0x0000000800ac7947 */ /* 0x000fec0003800000 */
.L_x_64072:
[----:B------:R-:W2:Y:S02]  /*6ea0*/  LDG.E.64 R2, desc[UR36][R2.64] ;  /* 0x0000002402027981 */ /* 0x000ea4000c1e1b00 */
[----:B--2---:R0:W2:Y:S01]  /*6eb0*/  F2I.F64.TRUNC R0, R2 ;  /* 0x0000000200007311 */ /* 0x0040a2000030d100 */
[----:B------:R-:W-:Y:S05]  /*6ec0*/  BRA `(.L_x_64067) ;  /* 0x0000000800a07947 */ /* 0x000fea0003800000 */
.L_x_64062:
        /* <DEDUP_REMOVED lines=12> */
.L_x_64076:
[----:B------:R-:W2:Y:S02]  /*6f90*/  LDG.E.64 R2, desc[UR36][R2.64] ;  /* 0x0000002402027981 */ /* 0x000ea4000c1e1b00 */
[----:B--2---:R4:W0:Y:S01]  /*6fa0*/  F2I.F64.TRUNC R0, R2 ;  /* 0x0000000200007311 */ /* 0x004822000030d100 */
[----:B------:R-:W-:Y:S05]  /*6fb0*/  BRA `(.L_x_64067) ;  /* 0x0000000800647947 */ /* 0x000fea0003800000 */
.L_x_64075:
        /* <DEDUP_REMOVED lines=27> */
.L_x_64078:
        /* <DEDUP_REMOVED lines=14> */
.L_x_64077:
[----:B------:R-:W2:Y:S02]  /*7250*/  LDG.E.U16 R4, desc[UR36][R2.64] ;  /* 0x0000002402047981 */ /* 0x000ea4000c1e1500 */
[----:B--2---:R-:W-:-:S06]  /*7260*/  IMAD.U32 R4, R4, 0x10000, RZ ;  /* 0x0001000004047824 */ /* 0x004fcc00078e00ff */
[----:B------:R-:W0:Y:S02]  /*7270*/  F2I.FTZ.TRUNC.NTZ R4, R4 ;  /* 0x0000000400047305 */ /* 0x000e24000021f100 */
[----:B0-----:R-:W-:Y:S01]  /*7280*/  PRMT R0, R4, 0x7610, R0 ;  /* 0x0000761004007816 */ /* 0x001fe20000000000 */
[----:B------:R-:W-:Y:S06]  /*7290*/  BRA `(.L_x_64067) ;  /* 0x0000000400ac7947 */ /* 0x000fec0003800000 */
.L_x_64074:
        /* <DEDUP_REMOVED lines=10> */
.L_x_64081:
        /* <DEDUP_REMOVED lines=21> */
.L_x_64085:
[----:B------:R-:W-:Y:S05]  /*7490*/  BSYNC.RECONVERGENT B1 ;  /* 0x0000000000017941 */ /* 0x000fea0003800200 */
.L_x_64084:
[----:B------:R-:W-:Y:S02]  /*74a0*/  SHF.L.U32 R0, R0, 0x14, RZ ;  /* 0x0000001400007819 */ /* 0x000fe400000006ff */
[----:B------:R-:W-:-:S04]  /*74b0*/  LEA R2, R2, 0x3b800000, 0x17 ;  /* 0x3b80000002027811 */ /* 0x000fc800078eb8ff */
[----:B------:R-:W-:-:S07]  /*74c0*/  LOP3.LUT R4, R2, R0, R7, 0xfe, !PT ;  /* 0x0000000002047212 */ /* 0x000fce00078efe07 */
.L_x_64083:
[----:B------:R-:W-:Y:S05]  /*74d0*/  BSYNC.RECONVERGENT B0 ;  /* 0x0000000000007941 */ /* 0x000fea0003800200 */
.L_x_64082:
[----:B------:R-:W0:Y:S02]  /*74e0*/  F2I.FTZ.TRUNC.NTZ R4, R4 ;  /* 0x0000000400047305 */ /* 0x000e24000021f100 */
[----:B0-----:R-:W-:Y:S01]  /*74f0*/  PRMT R0, R4, 0x7610, R0 ;  /* 0x0000761004007816 */ /* 0x001fe20000000000 */
[----:B------:R-:W-:Y:S06]  /*7500*/  BRA `(.L_x_64067) ;  /* 0x0000000400107947 */ /* 0x000fec0003800000 */
.L_x_64080:
        /* <DEDUP_REMOVED lines=21> */
.L_x_64089:
[----:B------:R-:W-:Y:S05]  /*7660*/  BSYNC.RECONVERGENT B1 ;  /* 0x0000000000017941 */ /* 0x000fea0003800200 */
.L_x_64088:
[----:B------:R-:W-:Y:S01]  /*7670*/  IMAD.SHL.U32 R0, R0, 0x200000, RZ ;  /* 0x0020000000007824 */ /* 0x000fe200078e00ff */
[----:B------:R-:W-:-:S04]  /*7680*/  LEA R2, R2, 0x37800000, 0x17 ;  /* 0x3780000002027811 */ /* 0x000fc800078eb8ff */
[----:B------:R-:W-:-:S07]  /*7690*/  LOP3.LUT R4, R2, R0, R7, 0xfe, !PT ;  /* 0x0000000002047212 */ /* 0x000fce00078efe07 */
.L_x_64087:
[----:B------:R-:W-:Y:S05]  /*76a0*/  BSYNC.RECONVERGENT B0 ;  /* 0x0000000000007941 */ /* 0x000fea0003800200 */
.L_x_64086:
[----:B------:R-:W0:Y:S02]  /*76b0*/  F2I.FTZ.TRUNC.NTZ R4, R4 ;  /* 0x0000000400047305 */ /* 0x000e24000021f100 */
[----:B0-----:R-:W-:Y:S01]  /*76c0*/  PRMT R0, R4, 0x7610, R0 ;  /* 0x0000761004007816 */ /* 0x001fe20000000000 */
[----:B------:R-:W-:Y:S06]  /*76d0*/  BRA `(.L_x_64067) ;  /* 0x00000000009c7947 */ /* 0x000fec0003800000 */
.L_x_64079:
        /* <DEDUP_REMOVED lines=14> */
.L_x_64093:
[----:B------:R-:W-:Y:S05]  /*77c0*/  BSYNC.RECONVERGENT B0 ;  /* 0x0000000000007941 */ /* 0x000fea0003800200 */
.L_x_64092:
[----:B------:R-:W0:Y:S02]  /*77d0*/  F2I.FTZ.TRUNC.NTZ R4, R4 ;  /* 0x0000000400047305 */ /* 0x000e24000021f100 */
[----:B0-----:R-:W-:Y:S01]  /*77e0*/  PRMT R0, R4, 0x7610, R0 ;  /* 0x0000761004007816 */ /* 0x001fe20000000000 */
[----:B------:R-:W-:Y:S06]  /*77f0*/  BRA `(.L_x_64067) ;  /* 0x0000000000547947 */ /* 0x000fec0003800000 */
.L_x_64066:
        /* <DEDUP_REMOVED lines=16> */
.L_x_64094:
[----:B------:R-:W-:Y:S01]  /*7900*/  PRMT R0, RZ, 0x7610, R0 ;  /* 0x00007610ff007816 */ /* 0x000fe20000000000 */
[----:B------:R-:W-:Y:S06]  /*7910*/  BRA `(.L_x_64067) ;  /* 0x00000000000c7947 */ /* 0x000fec0003800000 */
.L_x_64091:
[----:B------:R2:W5:Y:S01]  /*7920*/  LDG.E.U8 R0, desc[UR36][R2.64] ;  /* 0x0000002402007981 */ /* 0x000562000c1e1100 */
[----:B------:R-:W-:Y:S05]  /*7930*/  BRA `(.L_x_64067) ;  /* 0x0000000000047947 */ /* 0x000fea0003800000 */
.L_x_64090:
[----:B------:R3:W5:Y:S02]  /*7940*/  LDG.E.U8 R0, desc[UR36][R2.64] ;  /* 0x0000002402007981 */ /* 0x000764000c1e1100 */
.L_x_64067:
[----:B0-2345:R-:W-:Y:S01]  /*7950*/  PRMT R2, R0, 0x8880, RZ ;  /* 0x0000888000027816 */ /* 0x03dfe200000000ff */
[----:B------:R-:W-:Y:S03]  /*7960*/  BSSY.RECONVERGENT B0, `(.L_x_64095) ;  /* 0x000002f000007945 */ /* 0x000fe60003800200 */
[----:B------:R-:W-:-:S13]  /*7970*/  ISETP.GE.AND P0, PT, R2, RZ, PT ;  /* 0x000000ff0200720c */ /* 0x000fda0003f06270 */
[----:B------:R-:W-:Y:S05]  /*7980*/  @!P0 BRA `(.L_x_64096) ;  /* 0x0000000000888947 */ /* 0x000fea0003800000 */
[----:B------:R-:W-:Y:S01]  /*7990*/  LOP3.LUT P0, RZ, R0, 0xff, RZ, 0xc0, !PT ;  /* 0x000000ff00ff7812 */ /* 0x000fe2000780c0ff */
        /* <DEDUP_REMOVED lines=16> */
.L_x_64099:
        /* <DEDUP_REMOVED lines=15> */
.L_x_64098:
[----:B------:R-:W-:Y:S05]  /*7b90*/  BSYNC.RECONVERGENT B1 ;  /* 0x0000000000017941 */ /* 0x000fea0003800200 */
.L_x_64097:
[----:B------:R-:W-:Y:S05]  /*7ba0*/  BRA `(.L_x_64100) ;  /* 0x0000000000287947 */ /* 0x000fea0003800000 */
.L_x_64096:
[----:B-1----:R-:W-:Y:S01]  /*7bb0*/  LOP3.LUT R19, R19, 0xff, RZ, 0xc0, !PT ;  /* 0x000000ff13137812 */ /* 0x002fe200078ec0ff */
        /* <DEDUP_REMOVED lines=9> */
.L_x_64100:
[----:B------:R-:W-:Y:S05]  /*7c50*/  BSYNC.RECONVERGENT B0 ;  /* 0x0000000000007941 */ /* 0x000fea0003800200 */
.L_x_64095:
        /* <DEDUP_REMOVED lines=16> */
.L_x_64104:
[----:B------:R0:W-:Y:S01]  /*7d60*/  STG.E.U8 desc[UR36][R2.64], R5 ;  /* 0x0000000502007986 */ /* 0x0001e2000c101124 */
[----:B------:R-:W-:Y:S05]  /*7d70*/  BRA `(.L_x_64106) ;  /* 0x0000000c00847947 */ /* 0x000fea0003800000 */
.L_x_64103:
[----:B------:R-:W-:-:S09]  /*7d80*/  UISETP.NE.AND UP0, UPT, UR6, 0x2, UPT ;  /* 0x000000020600788c */ /* 0x000fd2000bf05270 */
[----:B------:R-:W-:Y:S05]  /*7d90*/  BRA.U !UP0, `(.L_x_64107) ;  /* 0x0000000108387547 */ /* 0x000fea000b800000 */
[----:B------:R-:W-:-:S09]  /*7da0*/  UISETP.NE.AND UP0, UPT, UR6, 0x3, UPT ;  /* 0x000000030600788c */ /* 0x000fd2000bf05270 */
[----:B------:R-:W-:Y:S05]  /*7db0*/  BRA.U !UP0, `(.L_x_64108) ;  /* 0x0000000108207547 */ /* 0x000fea000b800000 */
[----:B------:R-:W-:-:S09]  /*7dc0*/  UISETP.NE.AND UP0, UPT, UR6, 0x4, UPT ;  /* 0x000000040600788c */ /* 0x000fd2000bf05270 */
[----:B------:R-:W-:Y:S05]  /*7dd0*/  BRA.U UP0, `(.L_x_64105) ;  /* 0x0000000900887547 */ /* 0x000fea000b800000 */
[----:B------:R-:W-:-:S04]  /*7de0*/  LOP3.LUT R5, R5, 0xffff, RZ, 0xc0, !PT ;  /* 0x0000ffff05057812 */ /* 0x000fc800078ec0ff */
[----:B------:R-:W-:-:S04]  /*7df0*/  PRMT R5, R5, 0x8880, RZ ;  /* 0x0000888005057816 */ /* 0x000fc800000000ff */
[----:B------:R-:W-:-:S04]  /*7e00*/  MOV R4, R5 ;  /* 0x0000000500047202 */ /* 0x000fc80000000f00 */
[----:B------:R-:W-:-:S05]  /*7e10*/  SHF.R.S32.HI R5, RZ, 0x1f, R4 ;  /* 0x0000001fff057819 */ /* 0x000fca0000011404 */
[----:B------:R0:W-:Y:S01]  /*7e20*/  STG.E.64 desc[UR36][R2.64], R4 ;  /* 0x0000000402007986 */ /* 0x0001e2000c101b24 */
[----:B------:R-:W-:Y:S05]  /*7e30*/  BRA `(.L_x_64106) ;  /* 0x0000000c00547947 */ /* 0x000fea0003800000 */
.L_x_64108:
[----:B------:R-:W-:-:S04]  /*7e40*/  LOP3.LUT R5, R5, 0xffff, RZ, 0xc0, !PT ;  /* 0x0000ffff05057812 */ /* 0x000fc800078ec0ff */
[----:B------:R-:W-:-:S05]  /*7e50*/  PRMT R5, R5, 0x8880, RZ ;  /* 0x0000888005057816 */ /* 0x000fca00000000ff */
[----:B------:R0:W-:Y:S01]  /*7e60*/  STG.E desc[UR36][R2.64], R5 ;  /* 0x0000000502007986 */ /* 0x0001e2000c101924 */
[----:B------:R-:W-:Y:S05]  /*7e70*/  BRA `(.L_x_64106) ;  /* 0x0000000c00447947 */ /* 0x000fea0003800000 */
.L_x_64107:
[----:B------:R-:W-:-:S04]  /*7e80*/  PRMT R5, R5, 0x8880, RZ ;  /* 0x0000888005057816 */ /* 0x000fc800000000ff */
[----:B------:R-:W-:-:S05]  /*7e90*/  PRMT R5, R5, 0x7710, RZ ;  /* 0x0000771005057816 */ /* 0x000fca00000000ff */
[----:B------:R0:W-:Y:S01]  /*7ea0*/  STG.E.U16 desc[UR36][R2.64], R5 ;  /* 0x0000000502007986 */ /* 0x0001e2000c101524 */
[----:B------:R-:W-:Y:S05]  /*7eb0*/  BRA `(.L_x_64106) ;  /* 0x0000000c00347947 */ /* 0x000fea0003800000 */
.L_x_64102:
        /* <DEDUP_REMOVED lines=9> */
.L_x_64110:
[----:B------:R-:W0:Y:S02]  /*7f50*/  I2F.S8 R0, R5 ;  /* 0x0000000500007306 */ /* 0x000e240000001400 */
[----:B0-----:R-:W-:-:S05]  /*7f60*/  F2FP.F16.F32.PACK_AB R0, RZ, R0 ;  /* 0x00000000ff00723e */ /* 0x001fca00000000ff */
[----:B------:R0:W-:Y:S01]  /*7f70*/  STG.E.U16 desc[UR36][R2.64], R0 ;  /* 0x0000000002007986 */ /* 0x0001e2000c101524 */
[----:B------:R-:W-:Y:S05]  /*7f80*/  BRA `(.L_x_64106) ;  /* 0x0000000c00007947 */ /* 0x000fea0003800000 */
.L_x_64109:
        /* <DEDUP_REMOVED lines=10> */
.L_x_64112:
[----:B------:R-:W0:Y:S02]  /*8030*/  I2F.S8 R5, R5 ;  /* 0x0000000500057306 */ /* 0x000e240000001400 */
[----:B0-----:R-:W-:-:S04]  /*8040*/  F2FP.F16.F32.PACK_AB R5, RZ, R5 ;  /* 0x00000005ff05723e */ /* 0x001fc800000000ff */
[----:B------:R-:W-:-:S05]  /*8050*/  PRMT R5, R5, 0x5410, RZ ;  /* 0x0000541005057816 */ /* 0x000fca00000000ff */
[----:B------:R0:W-:Y:S01]  /*8060*/  STG.E desc[UR36][R2.64], R5 ;  /* 0x0000000502007986 */ /* 0x0001e2000c101924 */
[----:B------:R-:W-:Y:S05]  /*8070*/  BRA `(.L_x_64106) ;  /* 0x0000000800c47947 */ /* 0x000fea0003800000 */
.L_x_64111:
[----:B------:R-:W-:-:S04]  /*8080*/  PRMT R4, R5, 0x8880, RZ ;  /* 0x0000888005047816 */ /* 0x000fc800000000ff */
[----:B------:R-:W-:-:S06]  /*8090*/  PRMT R4, R4, 0x7710, RZ ;  /* 0x0000771004047816 */ /* 0x000fcc00000000ff */
[----:B------:R-:W0:Y:S02]  /*80a0*/  I2F.F64.S16 R4, R4 ;  /* 0x0000000400047312 */ /* 0x000e240000101c00 */
[----:B0-----:R0:W-:Y:S01]  /*80b0*/  STG.E.64 desc[UR36][R2.64], R4 ;  /* 0x0000000402007986 */ /* 0x0011e2000c101b24 */
[----:B------:R-:W-:Y:S05]  /*80c0*/  BRA `(.L_x_64106) ;  /* 0x0000000800b07947 */ /* 0x000fea0003800000 */
.L_x_64101:
        /* <DEDUP_REMOVED lines=14> */
.L_x_64116:
        /* <DEDUP_REMOVED lines=18> */
.L_x_64119:
[----:B------:R-:W-:-:S04]  /*82d0*/  SHF.R.U32.HI R5, RZ, 0x18, R5 ;  /* 0x00000018ff057819 */ /* 0x000fc80000011605 */
[----:B------:R-:W-:-:S07]  /*82e0*/  LOP3.LUT R0, R0, 0x80, R5, 0xf8, !PT ;  /* 0x0000008000007812 */ /* 0x000fce00078ef805 */
.L_x_64118:
[----:B------:R-:W-:Y:S05]  /*82f0*/  BSYNC.RECONVERGENT B0 ;  /* 0x0000000000007941 */ /* 0x000fea0003800200 */
.L_x_64117:
[----:B------:R0:W-:Y:S01]  /*8300*/  STG.E.U8 desc[UR36][R2.64], R0 ;  /* 0x0000000002007986 */ /* 0x0001e2000c101124 */
[----:B------:R-:W-:Y:S05]  /*8310*/  BRA `(.L_x_64106) ;  /* 0x00000008001c7947 */ /* 0x000fea0003800000 */
.L_x_64115:
        /* <DEDUP_REMOVED lines=18> */
.L_x_64122:
[----:B------:R-:W-:-:S04]  /*8440*/  SHF.R.U32.HI R5, RZ, 0x18, R5 ;  /* 0x00000018ff057819 */ /* 0x000fc80000011605 */
[----:B------:R-:W-:-:S07]  /*8450*/  LOP3.LUT R0, R0, 0x80, R5, 0xf8, !PT ;  /* 0x0000008000007812 */ /* 0x000fce00078ef805 */
.L_x_64121:
[----:B------:R-:W-:Y:S05]  /*8460*/  BSYNC.RECONVERGENT B0 ;  /* 0x0000000000007941 */ /* 0x000fea0003800200 */
.L_x_64120:
[----:B------:R0:W-:Y:S01]  /*8470*/  STG.E.U8 desc[UR36][R2.64], R0 ;  /* 0x0000000002007986 */ /* 0x0001e2000c101124 */
[----:B------:R-:W-:Y:S05]  /*8480*/  BRA `(.L_x_64106) ;  /* 0x0000000400c07947 */ /* 0x000fea0003800000 */
.L_x_64114:
        /* <DEDUP_REMOVED lines=23> */
.L_x_64124:
[----:B------:R-:W-:-:S04]  /*8600*/  LOP3.LUT R5, R5, 0xffff, RZ, 0xc0, !PT ;  /* 0x0000ffff05057812 */ /* 0x000fc800078ec0ff */
[----:B------:R-:W-:-:S05]  /*8610*/  PRMT R5, R5, 0x8880, RZ ;  /* 0x0000888005057816 */ /* 0x000fca00000000ff */
[----:B------:R-:W-:-:S05]  /*8620*/  IMAD.MOV.U32 R4, RZ, RZ, R5 ;  /* 0x000000ffff047224 */ /* 0x000fca00078e0005 */
[----:B------:R-:W-:-:S05]  /*8630*/  SHF.R.S32.HI R5, RZ, 0x1f, R4 ;  /* 0x0000001fff057819 */ /* 0x000fca0000011404 */
[----:B------:R0:W-:Y:S01]  /*8640*/  STG.E.64 desc[UR36][R2.64], R4 ;  /* 0x0000000402007986 */ /* 0x0001e2000c101b24 */
[----:B------:R-:W-:Y:S05]  /*8650*/  BRA `(.L_x_64106) ;  /* 0x00000004004c7947 */ /* 0x000fea0003800000 */
.L_x_64123:
[----:B------:R-:W-:-:S04]  /*8660*/  LOP3.LUT R5, R5, 0xffff, RZ, 0xc0, !PT ;  /* 0x0000ffff05057812 */ /* 0x000fc800078ec0ff */
[----:B------:R-:W-:-:S05]  /*8670*/  PRMT R5, R5, 0x8880, RZ ;  /* 0x0000888005057816 */ /* 0x000fca00000000ff */
[----:B------:R0:W-:Y:S01]  /*8680*/  STG.E desc[UR36][R2.64], R5 ;  /* 0x0000000502007986 */ /* 0x0001e2000c101924 */
[----:B------:R-:W-:Y:S05]  /*8690*/  BRA `(.L_x_64106) ;  /* 0x00000004003c7947 */ /* 0x000fea0003800000 */
.L_x_64113:
        /* <DEDUP_REMOVED lines=10> */
.L_x_64126:
[----:B------:R-:W-:Y:S02]  /*8740*/  PRMT R4, R5, 0x8880, RZ ;  /* 0x0000888005047816 */ /* 0x000fe400000000ff */
[----:B------:R-:W-:Y:S02]  /*8750*/  CS2R R6, SRZ ;  /* 0x0000000000067805 */ /* 0x000fe4000001ff00 */
[----:B------:R-:W-:-:S06]  /*8760*/  PRMT R4, R4, 0x7710, RZ ;  /* 0x0000771004047816 */ /* 0x000fcc00000000ff */
[----:B------:R-:W0:Y:S02]  /*8770*/  I2F.F64.S16 R4, R4 ;  /* 0x0000000400047312 */ /* 0x000e240000101c00 */
[----:B0-----:R0:W-:Y:S01]  /*8780*/  STG.E.128 desc[UR36][R2.64], R4 ;  /* 0x0000000402007986 */ /* 0x0011e2000c101d24 */
[----:B------:R-:W-:Y:S05]  /*8790*/  BRA `(.L_x_64106) ;  /* 0x0000000000fc7947 */ /* 0x000fea0003800000 */
.L_x_64125:
[----:B------:R-:W-:-:S09]  /*87a0*/  UISETP.NE.AND UP0, UPT, UR6, 0xf, UPT ;  /* 0x0000000f0600788c */ /* 0x000fd2000bf05270 */
[----:B------:R-:W-:Y:S05]  /*87b0*/  BRA.U !UP0, `(.L_x_64127) ;  /* 0x0000000108e87547 */ /* 0x000fea000b800000 */
[----:B------:R-:W-:-:S09]  /*87c0*/  UISETP.NE.AND UP0, UPT, UR6, 0x17, UPT ;  /* 0x000000170600788c */ /* 0x000fd2000bf05270 */
[----:B------:R-:W-:Y:S05]  /*87d0*/  BRA.U !UP0, `(.L_x_64128) ;  /* 0x0000000108907547 */ /* 0x000fea000b800000 */
[----:B------:R-:W-:-:S09]  /*87e0*/  UISETP.NE.AND UP0, UPT, UR6, 0x18, UPT ;  /* 0x000000180600788c */ /* 0x000fd2000bf05270 */
[----:B------:R-:W-:Y:S05]  /*87f0*/  BRA.U !UP0, `(.L_x_64129) ;  /* 0x0000000108447547 */ /* 0x000fea000b800000 */
.L_x_64105:
        /* <DEDUP_REMOVED lines=12> */
[----:B-----5:R-:W-:Y:S01]  /*88c0*/  IMAD.U32 R10, RZ, RZ, UR8 ;  /* 0x00000008ff0a7e24 */ /* 0x020fe2000f8e00ff */
[----:B--2---:R-:W-:-:S07]  /*88d0*/  MOV R11, UR9 ;  /* 0x00000009000b7c02 */ /* 0x004fce0008000f00 */
[----:B------:R-:W-:-:S07]  /*88e0*/  LEPC R20, `(.L_x_64130) ;  /* 0x000000001014794e */ /* 0x000fce0000000000 */
[----:B-1-3--:R-:W-:Y:S05]  /*88f0*/  CALL.ABS.NOINC R2 ;  /* 0x0000000002007343 */ /* 0x00afea0003c00000 */
.L_x_64130:
[----:B------:R-:W-:Y:S05]  /*8900*/  BRA `(.L_x_64106) ;  /* 0x0000000000a07947 */ /* 0x000fea0003800000 */
.L_x_64129:
        /* <DEDUP_REMOVED lines=13> */
.L_x_64132:
[----:B------:R-:W-:Y:S05]  /*89e0*/  BSYNC.RECONVERGENT B0 ;  /* 0x0000000000007941 */ /* 0x000fea0003800200 */
.L_x_64131:
[----:B------:R-:W-:-:S05]  /*89f0*/  LOP3.LUT R7, R0, 0x80, R7, 0xf8, !PT ;  /* 0x0000008000077812 */ /* 0x000fca00078ef807 */
[----:B------:R3:W-:Y:S01]  /*8a00*/  STG.E.U8 desc[UR36][R2.64], R7 ;  /* 0x0000000702007986 */ /* 0x0007e2000c101124 */
[----:B------:R-:W-:Y:S05]  /*8a10*/  BRA `(.L_x_64106) ;  /* 0x00000000005c7947 */ /* 0x000fea0003800000 */
.L_x_64128:
        /* <DEDUP_REMOVED lines=12> */
.L_x_64134:
[----:B------:R-:W-:Y:S01]  /*8ae0*/  IMAD.MOV.U32 R0, RZ, RZ, 0x7f ;  /* 0x0000007fff007424 */ /* 0x000fe200078e00ff */
[----:B------:R-:W-:-:S04]  /*8af0*/  ISETP.GT.U32.AND P0, PT, R4, 0x7f800000, PT ;  /* 0x7f8000000400780c */ /* 0x000fc80003f04070 */
[----:B------:R-:W-:-:S09]  /*8b00*/  SEL R0, R0, 0x7c, P0 ;  /* 0x0000007c00007807 */ /* 0x000fd20000000000 */
.L_x_64135:
[----:B------:R-:W-:Y:S05]  /*8b10*/  BSYNC.RECONVERGENT B0 ;  /* 0x0000000000007941 */ /* 0x000fea0003800200 */
.L_x_64133:
[----:B------:R-:W-:-:S04]  /*8b20*/  SHF.R.U32.HI R5, RZ, 0x18, R5 ;  /* 0x00000018ff057819 */ /* 0x000fc80000011605 */
[----:B------:R-:W-:-:S05]  /*8b30*/  LOP3.LUT R5, R0, 0x80, R5, 0xf8, !PT ;  /* 0x0000008000057812 */ /* 0x000fca00078ef805 */
[----:B------:R2:W-:Y:S01]  /*8b40*/  STG.E.U8 desc[UR36][R2.64], R5 ;  /* 0x0000000502007986 */ /* 0x0005e2000c101124 */
[----:B------:R-:W-:Y:S05]  /*8b50*/  BRA `(.L_x_64106) ;  /* 0x00000000000c7947 */ /* 0x000fea0003800000 */
.L_x_64127:
[----:B------:R-:W0:Y:S02]  /*8b60*/  I2F.S8 R0, R5 ;  /* 0x0000000500007306 */ /* 0x000e240000001400 */
[----:B0-----:R-:W-:-:S05]  /*8b70*/  F2FP.BF16.F32.PACK_AB R0, RZ, R0 ;  /* 0x00000000ff00723e */ /* 0x001fca00000010ff */
[----:B------:R0:W-:Y:S02]  /*8b80*/  STG.E.U16 desc[UR36][R2.64], R0 ;  /* 0x0000000002007986 */ /* 0x0001e4000c101524 */
.L_x_64106:
[----:B------:R-:W-:-:S07]  /*8b90*/  VIADD R17, R17, 0x80 ;  /* 0x0000008011117836 */ /* 0x000fce0000000000 */
.L_x_64027:
[----:B------:R-:W-:Y:S05]  /*8ba0*/  BSYNC.RECONVERGENT B6 ;  /* 0x0000000000067941 */ /* 0x000fea0003800200 */
.L_x_64026:
        /* <DEDUP_REMOVED lines=358> */
.L_x_64138:
        /* <DEDUP_REMOVED lines=16> */
.L_x_64142:
[----:B------:R0:W5:Y:S01]  /*a310*/  LDG.E.U8 R19, desc[UR36][R2.64] ;  /* 0x0000002402137981 */ /* 0x000162000c1e1100 */
[----:B------:R-:W-:Y:S05]  /*a320*/  BRA `(.L_x_64144) ;  /* 0x0000000c004c7947 */ /* 0x000fea0003800000 */
.L_x_64141:
        /* <DEDUP_REMOVED lines=8> */
.L_x_64146:
[----:B------:R0:W5:Y:S01]  /*a3b0*/  LDG.E.U8 R19, desc[UR36][R2.64] ;  /* 0x0000002402137981 */ /* 0x000162000c1e1100 */
[----:B------:R-:W-:Y:S05]  /*a3c0*/  BRA `(.L_x_64144) ;  /* 0x0000000c00247947 */ /* 0x000fea0003800000 */
.L_x_64145:
[----:B------:R0:W5:Y:S01]  /*a3d0*/  LDG.E.U16 R19, desc[UR36][R2.64] ;  /* 0x0000002402137981 */ /* 0x000162000c1e1500 */
[----:B------:R-:W-:Y:S05]  /*a3e0*/  BRA `(.L_x_64144) ;  /* 0x0000000c001c7947 */ /* 0x000fea0003800000 */
.L_x_64140:
        /* <DEDUP_REMOVED lines=9> */
.L_x_64148:
[----:B------:R-:W2:Y:S02]  /*a480*/  LDG.E.U16 R0, desc[UR36][R2.64] ;  /* 0x0000002402007981 */ /* 0x000ea4000c1e1500 */
[----:B--2---:R-:W-:-:S06]  /*a490*/  HADD2.F32 R0, -RZ, R0.H0_H0 ;  /* 0x20000000ff007230 */ /* 0x004fcc0000004100 */
[----:B------:R-:W0:Y:S02]  /*a4a0*/  F2I.FTZ.TRUNC.NTZ R0, R0 ;  /* 0x0000000000007305 */ /* 0x000e24000021f100 */
[----:B0-----:R-:W-:Y:S01]  /*a4b0*/  PRMT R19, R0, 0x7610, R19 ;  /* 0x0000761000137816 */ /* 0x001fe20000000013 */
[----:B------:R-:W-:Y:S06]  /*a4c0*/  BRA `(.L_x_64144) ;  /* 0x0000000800e47947 */ /* 0x000fec0003800000 */
.L_x_64147:
        /* <DEDUP_REMOVED lines=9> */
.L_x_64150:
[----:B------:R-:W2:Y:S02]  /*a560*/  LDG.E.U16 R2, desc[UR36][R2.64] ;  /* 0x0000002402027981 */ /* 0x000ea4000c1e1500 */
[----:B--2---:R-:W-:-:S06]  /*a570*/  HADD2.F32 R0, -RZ, R2.H0_H0 ;  /* 0x20000002ff007230 */ /* 0x004fcc0000004100 */
[----:B------:R-:W0:Y:S02]  /*a580*/  F2I.FTZ.TRUNC.NTZ R0, R0 ;  /* 0x0000000000007305 */ /* 0x000e24000021f100 */
[----:B0-----:R-:W-:Y:S01]  /*a590*/  PRMT R19, R0, 0x7610, R19 ;  /* 0x0000761000137816 */ /* 0x001fe20000000013 */
[----:B------:R-:W-:Y:S06]  /*a5a0*/  BRA `(.L_x_64144) ;  /* 0x0000000800ac7947 */ /* 0x000fec0003800000 */
.L_x_64149:
[----:B------:R-:W2:Y:S02]  /*a5b0*/  LDG.E.64 R2, desc[UR36][R2.64] ;  /* 0x0000002402027981 */ /* 0x000ea4000c1e1b00 */
[----:B--2---:R0:W1:Y:S01]  /*a5c0*/  F2I.F64.TRUNC R19, R2 ;  /* 0x0000000200137311 */ /* 0x004062000030d100 */
[----:B------:R-:W-:Y:S05]  /*a5d0*/  BRA `(.L_x_64144) ;  /* 0x0000000800a07947 */ /* 0x000fea0003800000 */
.L_x_64139:
        /* <DEDUP_REMOVED lines=12> */
.L_x_64153:
[----:B------:R-:W2:Y:S02]  /*a6a0*/  LDG.E.64 R2, desc[UR36][R2.64] ;  /* 0x0000002402027981 */ /* 0x000ea4000c1e1b00 */
[----:B--2---:R3:W4:Y:S01]  /*a6b0*/  F2I.F64.TRUNC R19, R2 ;  /* 0x0000000200137311 */ /* 0x004722000030d100 */
[----:B------:R-:W-:Y:S05]  /*a6c0*/  BRA `(.L_x_64144) ;  /* 0x0000000800647947 */ /* 0x000fea0003800000 */
.L_x_64152:
        /* <DEDUP_REMOVED lines=27> */
.L_x_64155:
        /* <DEDUP_REMOVED lines=14> */
.L_x_64154:
[----:B------:R-:W2:Y:S02]  /*a960*/  LDG.E.U16 R0, desc[UR36][R2.64] ;  /* 0x0000002402007981 */ /* 0x000ea4000c1e1500 */
[----:B--2---:R-:W-:-:S06]  /*a970*/  IMAD.U32 R0, R0, 0x10000, RZ ;  /* 0x0001000000007824 */ /* 0x004fcc00078e00ff */
[----:B------:R-:W0:Y:S02]  /*a980*/  F2I.FTZ.TRUNC.NTZ R0, R0 ;  /* 0x0000000000007305 */ /* 0x000e24000021f100 */
[----:B0-----:R-:W-:Y:S01]  /*a990*/  PRMT R19, R0, 0x7610, R19 ;  /* 0x0000761000137816 */ /* 0x001fe20000000013 */
[----:B------:R-:W-:Y:S06]  /*a9a0*/  BRA `(.L_x_64144) ;  /* 0x0000000400ac7947 */ /* 0x000fec0003800000 */
.L_x_64151:
        /* <DEDUP_REMOVED lines=10> */
.L_x_64158:
        /* <DEDUP_REMOVED lines=21> */
.L_x_64162:
[----:B------:R-:W-:Y:S05]  /*aba0*/  BSYNC.RECONVERGENT B1 ;  /* 0x0000000000017941 */ /* 0x000fea0003800200 */
.L_x_64161:
[----:B------:R-:W-:Y:S01]  /*abb0*/  IMAD.SHL.U32 R0, R0, 0x100000, RZ ;  /* 0x0010000000007824 */ /* 0x000fe200078e00ff */
[----:B------:R-:W-:-:S04]  /*abc0*/  LEA R2, R2, 0x3b800000, 0x17 ;  /* 0x3b80000002027811 */ /* 0x000fc800078eb8ff */
[----:B------:R-:W-:-:S07]  /*abd0*/  LOP3.LUT R0, R2, R0, R7, 0xfe, !PT ;  /* 0x0000000002007212 */ /* 0x000fce00078efe07 */
.L_x_64160:
[----:B------:R-:W-:Y:S05]  /*abe0*/  BSYNC.RECONVERGENT B0 ;  /* 0x0000000000007941 */ /* 0x000fea0003800200 */
.L_x_64159:
[----:B------:R-:W0:Y:S02]  /*abf0*/  F2I.FTZ.TRUNC.NTZ R0, R0 ;  /* 0x0000000000007305 */ /* 0x000e24000021f100 */
[----:B0-----:R-:W-:Y:S01]  /*ac00*/  PRMT R19, R0, 0x7610, R19 ;  /* 0x0000761000137816 */ /* 0x001fe20000000013 */
[----:B------:R-:W-:Y:S06]  /*ac10*/  BRA `(.L_x_64144) ;  /* 0x0000000400107947 */ /* 0x000fec0003800000 */
.L_x_64157:
        /* <DEDUP_REMOVED lines=21> */
.L_x_64166:
[----:B------:R-:W-:Y:S05]  /*ad70*/  BSYNC.RECONVERGENT B1 ;  /* 0x0000000000017941 */ /* 0x000fea0003800200 */
.L_x_64165:
[----:B------:R-:W-:Y:S02]  /*ad80*/  SHF.L.U32 R0, R0, 0x15, RZ ;  /* 0x0000001500007819 */ /* 0x000fe400000006ff */
[----:B------:R-:W-:-:S04]  /*ad90*/  LEA R2, R2, 0x37800000, 0x17 ;  /* 0x3780000002027811 */ /* 0x000fc800078eb8ff */
[----:B------:R-:W-:-:S07]  /*ada0*/  LOP3.LUT R0, R2, R0, R7, 0xfe, !PT ;  /* 0x0000000002007212 */ /* 0x000fce00078efe07 */
.L_x_64164:
[----:B------:R-:W-:Y:S05]  /*adb0*/  BSYNC.RECONVERGENT B0 ;  /* 0x0000000000007941 */ /* 0x000fea0003800200 */
.L_x_64163:
[----:B------:R-:W0:Y:S02]  /*adc0*/  F2I.FTZ.TRUNC.NTZ R0, R0 ;  /* 0x0000000000007305 */ /* 0x000e24000021f100 */
[----:B0-----:R-:W-:Y:S01]  /*add0*/  PRMT R19, R0, 0x7610, R19 ;  /* 0x0000761000137816 */ /* 0x001fe20000000013 */
[----:B------:R-:W-:Y:S06]  /*ade0*/  BRA `(.L_x_64144) ;  /* 0x00000000009c7947 */ /* 0x000fec0003800000 */
.L_x_64156:
        /* <DEDUP_REMOVED lines=14> */
.L_x_64170:
[----:B------:R-:W-:Y:S05]  /*aed0*/  BSYNC.RECONVERGENT B0 ;  /* 0x0000000000007941 */ /* 0x000fea0003800200 */
.L_x_64169:
[----:B------:R-:W0:Y:S02]  /*aee0*/  F2I.FTZ.TRUNC.NTZ R0, R0 ;  /* 0x0000000000007305 */ /* 0x000e24000021f100 */
[----:B0-----:R-:W-:Y:S01]  /*aef0*/  PRMT R19, R0, 0x7610, R19 ;  /* 0x0000761000137816 */ /* 0x001fe20000000013 */
[----:B------:R-:W-:Y:S06]  /*af00*/  BRA `(.L_x_64144) ;  /* 0x0000000000547947 */ /* 0x000fec0003800000 */
.L_x_64143:
        /* <DEDUP_REMOVED lines=16> */
.L_x_64171:
[----:B------:R-:W-:Y:S01]  /*b010*/  PRMT R19, RZ, 0x7610, R19 ;  /* 0x00007610ff137816 */ /* 0x000fe20000000013 */
[----:B------:R-:W-:Y:S06]  /*b020*/  BRA `(.L_x_64144) ;  /* 0x00000000000c7947 */ /* 0x000fec0003800000 */
.L_x_64168:
[----:B------:R2:W5:Y:S01]  /*b030*/  LDG.E.U8 R19, desc[UR36][R2.64] ;  /* 0x0000002402137981 */ /* 0x000562000c1e1100 */
[----:B------:R-:W-:Y:S05]  /*b040*/  BRA `(.L_x_64144) ;  /* 0x0000000000047947 */ /* 0x000fea0003800000 */
.L_x_64167:
[----:B------:R1:W5:Y:S02]  /*b050*/  LDG.E.U8 R19, desc[UR36][R2.64] ;  /* 0x0000002402137981 */ /* 0x000364000c1e1100 */
.L_x_64144:
        /* <DEDUP_REMOVED lines=16> */
.L_x_64175:
[----:B------:R0:W5:Y:S01]  /*b160*/  LDG.E.U8 R0, desc[UR36][R2.64] ;  /* 0x0000002402007981 */ /* 0x000162000c1e1100 */
[----:B------:R-:W-:Y:S05]  /*b170*/  BRA `(.L_x_64177) ;  /* 0x0000000c004c7947 */ /* 0x000fea0003800000 */
.L_x_64174:
        /* <DEDUP_REMOVED lines=8> */
.L_x_64179:
[----:B------:R0:W5:Y:S01]  /*b200*/  LDG.E.U8 R0, desc[UR36][R2.64] ;  /* 0x0000002402007981 */ /* 0x000162000c1e1100 */
[----:B------:R-:W-:Y:S05]  /*b210*/  BRA `(.L_x_64177) ;  /* 0x0000000c00247947 */ /* 0x000fea0003800000 */
.L_x_64178:
[----:B------:R0:W5:Y:S01]  /*b220*/  LDG.E.U16 R0, desc[UR36][R2.64] ;  /* 0x0000002402007981 */ /* 0x000162000c1e1500 */
[----:B------:R-:W-:Y:S05]  /*b230*/  BRA `(.L_x_64177) ;  /* 0x0000000c001c7947 */ /* 0x000fea0003800000 */
.L_x_64173:
        /* <DEDUP_REMOVED lines=9> */
.L_x_64181:
[----:B------:R-:W2:Y:S02]  /*b2d0*/  LDG.E.U16 R4, desc[UR36][R2.64] ;  /* 0x0000002402047981 */ /* 0x000ea4000c1e1500 */
[----:B--2---:R-:W-:-:S06]  /*b2e0*/  HADD2.F32 R4, -RZ, R4.H0_H0 ;  /* 0x20000004ff047230 */ /* 0x004fcc0000004100 */
[----:B------:R-:W0:Y:S02]  /*b2f0*/  F2I.FTZ.TRUNC.NTZ R4, R4 ;  /* 0x0000000400047305 */ /* 0x000e24000021f100 */
[----:B0-----:R-:W-:Y:S01]  /*b300*/  PRMT R0, R4, 0x7610, R0 ;  /* 0x0000761004007816 */ /* 0x001fe20000000000 */
[----:B------:R-:W-:Y:S06]  /*b310*/  BRA `(.L_x_64177) ;  /* 0x0000000800e47947 */ /* 0x000fec0003800000 */
.L_x_64180:
        /* <DEDUP_REMOVED lines=9> */
.L_x_64183:
[----:B------:R-:W2:Y:S02]  /*b3b0*/  LDG.E.U16 R2, desc[UR36][R2.64] ;  /* 0x0000002402027981 */ /* 0x000ea4000c1e1500 */
[----:B--2---:R-:W-:-:S06]  /*b3c0*/  HADD2.F32 R4, -RZ, R2.H0_H0 ;  /* 0x20000002ff047230 */ /* 0x004fcc0000004100 */
[----:B------:R-:W0:Y:S02]  /*b3d0*/  F2I.FTZ.TRUNC.NTZ R4, R4 ;  /* 0x0000000400047305 */ /* 0x000e24000021f100 */
[----:B0-----:R-:W-:Y:S01]  /*b3e0*/  PRMT R0, R4, 0x7610, R0 ;  /* 0x0000761004007816 */ /* 0x001fe20000000000 */
[----:B------:R-:W-:Y:S06]  /*b3f0*/  BRA `(.L_x_64177) ;  /* 0x0000000800ac7947 */ /* 0x000fec0003800000 */
.L_x_64182:
[----:B------:R-:W2:Y:S02]  /*b400*/  LDG.E.64 R2, desc[UR36][R2.64] ;  /* 0x0000002402027981 */ /* 0x000ea4000c1e1b00 */
[----:B--2---:R0:W1:Y:S01]  /*b410*/  F2I.F64.TRUNC R0, R2 ;  /* 0x0000000200007311 */ /* 0x004062000030d100 */
[----:B------:R-:W-:Y:S05]  /*b420*/  BRA `(.L_x_64177) ;  /* 0x0000000800a07947 */ /* 0x000fea0003800000 */
.L_x_64172:
        /* <DEDUP_REMOVED lines=12> */
.L_x_64186:
[----:B------:R-:W2:Y:S02]  /*b4f0*/  LDG.E.64 R2, desc[UR36][R2.64] ;  /* 0x0000002402027981 */ /* 0x000ea4000c1e1b00 */
[----:B--2---:R3:W0:Y:S01]  /*b500*/  F2I.F64.TRUNC R0, R2 ;  /* 0x0000000200007311 */ /* 0x004622000030d100 */
[----:B------:R-:W-:Y:S05]  /*b510*/  BRA `(.L_x_64177) ;  /* 0x0000000800647947 */ /* 0x000fea0003800000 */
.L_x_64185:
        /* <DEDUP_REMOVED lines=27> */
.L_x_64188:
        /* <DEDUP_REMOVED lines=14> */
.L_x_64187:
[----:B------:R-:W2:Y:S02]  /*b7b0*/  LDG.E.U16 R4, desc[UR36][R2.64] ;  /* 0x0000002402047981 */ /* 0x000ea4000c1e1500 */
[----:B--2---:R-:W-:-:S06]  /*b7c0*/  IMAD.U32 R4, R4, 0x10000, RZ ;  /* 0x0001000004047824 */ /* 0x004fcc00078e00ff */
[----:B------:R-:W0:Y:S02]  /*b7d0*/  F2I.FTZ.TRUNC.NTZ R4, R4 ;  /* 0x0000000400047305 */ /* 0x000e24000021f100 */
[----:B0-----:R-:W-:Y:S01]  /*b7e0*/  PRMT R0, R4, 0x7610, R0 ;  /* 0x0000761004007816 */ /* 0x001fe20000000000 */
[----:B------:R-:W-:Y:S06]  /*b7f0*/  BRA `(.L_x_64177) ;  /* 0x0000000400ac7947 */ /* 0x000fec0003800000 */
.L_x_64184:
        /* <DEDUP_REMOVED lines=10> */
.L_x_64191:
        /* <DEDUP_REMOVED lines=21> */
.L_x_64195:
[----:B------:R-:W-:Y:S05]  /*b9f0*/  BSYNC.RECONVERGENT B1 ;  /* 0x0000000000017941 */ /* 0x000fea0003800200 */
.L_x_64194:
[----:B------:R-:W-:Y:S01]  /*ba00*/  IMAD.SHL.U32 R0, R0, 0x100000, RZ ;  /* 0x0010000000007824 */ /* 0x000fe200078e00ff */
[----:B------:R-:W-:-:S04]  /*ba10*/  LEA R2, R2, 0x3b800000, 0x17 ;  /* 0x3b80000002027811 */ /* 0x000fc800078eb8ff */
[----:B------:R-:W-:-:S07]  /*ba20*/  LOP3.LUT R4, R2, R0, R7, 0xfe, !PT ;  /* 0x0000000002047212 */ /* 0x000fce00078efe07 */
.L_x_64193:
[----:B------:R-:W-:Y:S05]  /*ba30*/  BSYNC.RECONVERGENT B0 ;  /* 0x0000000000007941 */ /* 0x000fea0003800200 */
.L_x_64192:
[----:B------:R-:W0:Y:S02]  /*ba40*/  F2I.FTZ.TRUNC.NTZ R4, R4 ;  /* 0x0000000400047305 */ /* 0x000e24000021f100 */
[----:B0-----:R-:W-:Y:S01]  /*ba50*/  PRMT R0, R4, 0x7610, R0 ;  /* 0x0000761004007816 */ /* 0x001fe20000000000 */
[----:B------:R-:W-:Y:S06]  /*ba60*/  BRA `(.L_x_64177) ;  /* 0x0000000400107947 */ /* 0x000fec0003800000 */
.L_x_64190:
        /* <DEDUP_REMOVED lines=21> */
.L_x_64199:
[----:B------:R-:W-:Y:S05]  /*bbc0*/  BSYNC.RECONVERGENT B1 ;  /* 0x0000000000017941 */ /* 0x000fea0003800200 */
.L_x_64198:
[----:B------:R-:W-:Y:S01]  /*bbd0*/  IMAD.SHL.U32 R0, R0, 0x200000, RZ ;  /* 0x0020000000007824 */ /* 0x000fe200078e00ff */
[----:B------:R-:W-:-:S04]  /*bbe0*/  LEA R2, R2, 0x37800000, 0x17 ;  /* 0x3780000002027811 */ /* 0x000fc800078eb8ff */
[----:B------:R-:W-:-:S07]  /*bbf0*/  LOP3.LUT R4, R2, R0, R7, 0xfe, !PT ;  /* 0x0000000002047212 */ /* 0x000fce00078efe07 */
.L_x_64197:
[----:B------:R-:W-:Y:S05]  /*bc00*/  BSYNC.RECONVERGENT B0 ;  /* 0x0000000000007941 */ /* 0x000fea0003800200 */
.L_x_64196:
[----:B------:R-:W0:Y:S02]  /*bc10*/  F2I.FTZ.TRUNC.NTZ R4, R4 ;  /* 0x0000000400047305 */ /* 0x000e24000021f100 */
[----:B0-----:R-:W-:Y:S01]  /*bc20*/  PRMT R0, R4, 0x7610, R0 ;  /* 0x0000761004007816 */ /* 0x001fe20000000000 */
[----:B------:R-:W-:Y:S06]  /*bc30*/  BRA `(.L_x_64177) ;  /* 0x00000000009c7947 */ /* 0x000fec0003800000 */
.L_x_64189:
        /* <DEDUP_REMOVED lines=14> */
.L_x_64203:
[----:B------:R-:W-:Y:S05]  /*bd20*/  BSYNC.RECONVERGENT B0 ;  /* 0x0000000000007941 */ /* 0x000fea0003800200 */
.L_x_64202:
[----:B------:R-:W0:Y:S02]  /*bd30*/  F2I.FTZ.TRUNC.NTZ R4, R4 ;  /* 0x0000000400047305 */ /* 0x000e24000021f100 */
[----:B0-----:R-:W-:Y:S01]  /*bd40*/  PRMT R0, R4, 0x7610, R0 ;  /* 0x0000761004007816 */ /* 0x001fe20000000000 */
[----:B------:R-:W-:Y:S06]  /*bd50*/  BRA `(.L_x_64177) ;  /* 0x0000000000547947 */ /* 0x000fec0003800000 */
.L_x_64176:
        /* <DEDUP_REMOVED lines=15> */
[----:B--2-45:R-:W-:Y:S05]  /*be50*/  CALL.ABS.NOINC R2 ;  /* 0x0000000002007343 */ /* 0x034fea0003c00000 */
.L_x_64204:
[----:B------:R-:W-:Y:S01]  /*be60*/  PRMT R0, RZ, 0x7610, R0 ;  /* 0x00007610ff007816 */ /* 0x000fe20000000000 */
[----:B------:R-:W-:Y:S06]  /*be70*/  BRA `(.L_x_64177) ;  /* 0x00000000000c7947 */ /* 0x000fec0003800000 */
.L_x_64201:
[----:B------:R2:W5:Y:S01]  /*be80*/  LDG.E.U8 R0, desc[UR36][R2.64] ;  /* 0x0000002402007981 */ /* 0x000562000c1e1100 */
[----:B------:R-:W-:Y:S05]  /*be90*/  BRA `(.L_x_64177) ;  /* 0x0000000000047947 */ /* 0x000fea0003800000 */
.L_x_64200:
[----:B------:R1:W5:Y:S02]  /*bea0*/  LDG.E.U8 R0, desc[UR36][R2.64] ;  /* 0x0000002402007981 */ /* 0x000364000c1e1100 */
.L_x_64177:
        /* <DEDUP_REMOVED lines=21> */
.L_x_64209:
        /* <DEDUP_REMOVED lines=8> */
[----:B------:R-:W-:Y:S02]  /*c080*/  MOV R3, R5 ;  /* 0x0000000500037202 */ /* 0x000fe40000000f00 */
[----:B------:R-:W-:-:S02]  /*c090*/  ISETP.GE.U32.AND P0, PT, R0, 0x2, PT ;  /* 0x000000020000780c */ /* 0x000fc40003f06070 */
[----:B------:R-:W-:Y:S01]  /*c0a0*/  SHF.R.U32.HI R0, RZ, 0x1, R0 ;  /* 0x00000001ff007819 */ /* 0x000fe20000011600 */
[----:B------:R-:W-:-:S03]  /*c0b0*/  IMAD R2, R2, R3, RZ ;  /* 0x0000000302027224 */ /* 0x000fc600078e02ff */
[----:B------:R-:W-:Y:S02]  /*c0c0*/  PRMT R3, R0, 0x7610, R3 ;  /* 0x0000761000037816 */ /* 0x000fe40000000003 */
[----:B------:R-:W-:-:S05]  /*c0d0*/  PRMT R5, R2, 0x7610, R5 ;  /* 0x0000761002057816 */ /* 0x000fca0000000005 */
[----:B------:R-:W-:Y:S05]  /*c0e0*/  @P0 BRA `(.L_x_64209) ;  /* 0xfffffffc00c40947 */ /* 0x000fea000383ffff */
.L_x_64208:
[----:B------:R-:W-:Y:S05]  /*c0f0*/  BSYNC.RECONVERGENT B1 ;  /* 0x0000000000017941 */ /* 0x000fea0003800200 */
.L_x_64207:
[----:B------:R-:W-:Y:S05]  /*c100*/  BRA `(.L_x_64210) ;  /* 0x0000000000287947 */ /* 0x000fea0003800000 */
.L_x_64206:
        /* <DEDUP_REMOVED lines=10> */
.L_x_64210:
[----:B------:R-:W-:Y:S05]  /*c1b0*/  BSYNC.RECONVERGENT B0 ;  /* 0x0000000000007941 */ /* 0x000fea0003800200 */
.L_x_64205:
        /* <DEDUP_REMOVED lines=16> */
.L_x_64214:
[----:B------:R0:W-:Y:S01]  /*c2c0*/  STG.E.U8 desc[UR36][R2.64], R5 ;  /* 0x0000000502007986 */ /* 0x0001e2000c101124 */
[----:B------:R-:W-:Y:S05]  /*c2d0*/  BRA `(.L_x_64216) ;  /* 0x0000000c00847947 */ /* 0x000fea0003800000 */
.L_x_64213:
        /* <DEDUP_REMOVED lines=12> */
.L_x_64218:
[----:B------:R-:W-:-:S04]  /*c3a0*/  LOP3.LUT R5, R5, 0xffff, RZ, 0xc0, !PT ;  /* 0x0000ffff05057812 */ /* 0x000fc800078ec0ff */
[----:B------:R-:W-:-:S05]  /*c3b0*/  PRMT R5, R5, 0x8880, RZ ;  /* 0x0000888005057816 */ /* 0x000fca00000000ff */
[----:B------:R0:W-:Y:S01]  /*c3c0*/  STG.E desc[UR36][R2.64], R5 ;  /* 0x0000000502007986 */ /* 0x0001e2000c101924 */
[----:B------:R-:W-:Y:S05]  /*c3d0*/  BRA `(.L_x_64216) ;  /* 0x0000000c00447947 */ /* 0x000fea0003800000 */
.L_x_64217:
[----:B------:R-:W-:-:S04]  /*c3e0*/  PRMT R5, R5, 0x8880, RZ ;  /* 0x0000888005057816 */ /* 0x000fc800000000ff */
[----:B------:R-:W-:-:S05]  /*c3f0*/  PRMT R5, R5, 0x7710, RZ ;  /* 0x0000771005057816 */ /* 0x000fca00000000ff */
[----:B------:R0:W-:Y:S01]  /*c400*/  STG.E.U16 desc[UR36][R2.64], R5 ;  /* 0x0000000502007986 */ /* 0x0001e2000c101524 */
[----:B------:R-:W-:Y:S05]  /*c410*/  BRA `(.L_x_64216) ;  /* 0x0000000c00347947 */ /* 0x000fea0003800000 */
.L_x_64212:
        /* <DEDUP_REMOVED lines=9> */
.L_x_64220:
[----:B------:R-:W0:Y:S02]  /*c4b0*/  I2F.S8 R0, R5 ;  /* 0x0000000500007306 */ /* 0x000e240000001400 */
[----:B0-----:R-:W-:-:S05]  /*c4c0*/  F2FP.F16.F32.PACK_AB R0, RZ, R0 ;  /* 0x00000000ff00723e */ /* 0x001fca00000000ff */
[----:B------:R0:W-:Y:S01]  /*c4d0*/  STG.E.U16 desc[UR36][R2.64], R0 ;  /* 0x0000000002007986 */ /* 0x0001e2000c101524 */
[----:B------:R-:W-:Y:S05]  /*c4e0*/  BRA `(.L_x_64216) ;  /* 0x0000000c00007947 */ /* 0x000fea0003800000 */
.L_x_64219:
        /* <DEDUP_REMOVED lines=10> */
.L_x_64222:
[----:B------:R-:W0:Y:S02]  /*c590*/  I2F.S8 R5, R5 ;  /* 0x0000000500057306 */ /* 0x000e240000001400 */
[----:B0-----:R-:W-:-:S04]  /*c5a0*/  F2FP.F16.F32.PACK_AB R5, RZ, R5 ;  /* 0x00000005ff05723e */ /* 0x001fc800000000ff */
[----:B------:R-:W-:-:S05]  /*c5b0*/  PRMT R5, R5, 0x5410, RZ ;  /* 0x0000541005057816 */ /* 0x000fca00000000ff */
[----:B------:R0:W-:Y:S01]  /*c5c0*/  STG.E desc[UR36][R2.64], R5 ;  /* 0x0000000502007986 */ /* 0x0001e2000c101924 */
[----:B------:R-:W-:Y:S05]  /*c5d0*/  BRA `(.L_x_64216) ;  /* 0x0000000800c47947 */ /* 0x000fea0003800000 */
.L_x_64221:
[----:B------:R-:W-:-:S04]  /*c5e0*/  PRMT R4, R5, 0x8880, RZ ;  /* 0x0000888005047816 */ /* 0x000fc800000000ff */
[----:B------:R-:W-:-:S06]  /*c5f0*/  PRMT R4, R4, 0x7710, RZ ;  /* 0x0000771004047816 */ /* 0x000fcc00000000ff */
[----:B------:R-:W0:Y:S02]  /*c600*/  I2F.F64.S16 R4, R4 ;  /* 0x0000000400047312 */ /* 0x000e240000101c00 */
[----:B0-----:R0:W-:Y:S01]  /*c610*/  STG.E.64 desc[UR36][R2.64], R4 ;  /* 0x0000000402007986 */ /* 0x0011e2000c101b24 */
[----:B------:R-:W-:Y:S05]  /*c620*/  BRA `(.L_x_64216) ;  /* 0x0000000800b07947 */ /* 0x000fea0003800000 */
.L_x_64211:
        /* <DEDUP_REMOVED lines=14> */
.L_x_64226:
        /* <DEDUP_REMOVED lines=18> */
.L_x_64229:
[----:B------:R-:W-:-:S04]  /*c830*/  SHF.R.U32.HI R5, RZ, 0x18, R5 ;  /* 0x00000018ff057819 */ /* 0x000fc80000011605 */
[----:B------:R-:W-:-:S07]  /*c840*/  LOP3.LUT R0, R0, 0x80, R5, 0xf8, !PT ;  /* 0x0000008000007812 */ /* 0x000fce00078ef805 */
.L_x_64228:
[----:B------:R-:W-:Y:S05]  /*c850*/  BSYNC.RECONVERGENT B0 ;  /* 0x0000000000007941 */ /* 0x000fea0003800200 */
.L_x_64227:
[----:B------:R0:W-:Y:S01]  /*c860*/  STG.E.U8 desc[UR36][R2.64], R0 ;  /* 0x0000000002007986 */ /* 0x0001e2000c101124 */
[----:B------:R-:W-:Y:S05]  /*c870*/  BRA `(.L_x_64216) ;  /* 0x00000008001c7947 */ /* 0x000fea0003800000 */
.L_x_64225:
[----:B------:R-:W0:Y:S01]  /*c880*/  I2F.S8 R5, R5 ;  /* 0x0000000500057306 */ /* 0x000e220000001400 */
        /* <DEDUP_REMOVED lines=17> */
.L_x_64232:
[----:B------:R-:W-:-:S04]  /*c9a0*/  SHF.R.U32.HI R5, RZ, 0x18, R5 ;  /* 0x00000018ff057819 */ /* 0x000fc80000011605 */
[----:B------:R-:W-:-:S07]  /*c9b0*/  LOP3.LUT R0, R0, 0x80, R5, 0xf8, !PT ;  /* 0x0000008000007812 */ /* 0x000fce00078ef805 */
.L_x_64231:
[----:B------:R-:W-:Y:S05]  /*c9c0*/  BSYNC.RECONVERGENT B0 ;  /* 0x0000000000007941 */ /* 0x000fea0003800200 */
.L_x_64230:
[----:B------:R0:W-:Y:S01]  /*c9d0*/  STG.E.U8 desc[UR36][R2.64], R0 ;  /* 0x0000000002007986 */ /* 0x0001e2000c101124 */
[----:B------:R-:W-:Y:S05]  /*c9e0*/  BRA `(.L_x_64216) ;  /* 0x0000000400c07947 */ /* 0x000fea0003800000 */
.L_x_64224:
        /* <DEDUP_REMOVED lines=23> */
.L_x_64234:
[----:B------:R-:W-:-:S04]  /*cb60*/  LOP3.LUT R5, R5, 0xffff, RZ, 0xc0, !PT ;  /* 0x0000ffff05057812 */ /* 0x000fc800078ec0ff */
[----:B------:R-:W-:-:S05]  /*cb70*/  PRMT R5, R5, 0x8880, RZ ;  /* 0x0000888005057816 */ /* 0x000fca00000000ff */
[----:B------:R-:W-:-:S05]  /*cb80*/  IMAD.MOV.U32 R4, RZ, RZ, R5 ;  /* 0x000000ffff047224 */ /* 0x000fca00078e0005 */
[----:B------:R-:W-:-:S05]  /*cb90*/  SHF.R.S32.HI R5, RZ, 0x1f, R4 ;  /* 0x0000001fff057819 */ /* 0x000fca0000011404 */
[----:B------:R0:W-:Y:S01]  /*cba0*/  STG.E.64 desc[UR36][R2.64], R4 ;  /* 0x0000000402007986 */ /* 0x0001e2000c101b24 */
[----:B------:R-:W-:Y:S05]  /*cbb0*/  BRA `(.L_x_64216) ;  /* 0x00000004004c7947 */ /* 0x000fea0003800000 */
.L_x_64233:
[----:B------:R-:W-:-:S04]  /*cbc0*/  LOP3.LUT R5, R5, 0xffff, RZ, 0xc0, !PT ;  /* 0x0000ffff05057812 */ /* 0x000fc800078ec0ff */
[----:B------:R-:W-:-:S05]  /*cbd0*/  PRMT R5, R5, 0x8880, RZ ;  /* 0x0000888005057816 */ /* 0x000fca00000000ff */
[----:B------:R0:W-:Y:S01]  /*cbe0*/  STG.E desc[UR36][R2.64], R5 ;  /* 0x0000000502007986 */ /* 0x0001e2000c101924 */
[----:B------:R-:W-:Y:S05]  /*cbf0*/  BRA `(.L_x_64216) ;  /* 0x00000004003c7947 */ /* 0x000fea0003800000 */
.L_x_64223:
        /* <DEDUP_REMOVED lines=10> */
.L_x_64236:
[----:B------:R-:W-:Y:S02]  /*cca0*/  PRMT R4, R5, 0x8880, RZ ;  /* 0x0000888005047816 */ /* 0x000fe400000000ff */
[----:B------:R-:W-:Y:S02]  /*ccb0*/  CS2R R6, SRZ ;  /* 0x0000000000067805 */ /* 0x000fe4000001ff00 */
[----:B------:R-:W-:-:S06]  /*ccc0*/  PRMT R4, R4, 0x7710, RZ ;  /* 0x0000771004047816 */ /* 0x000fcc00000000ff */
[----:B------:R-:W0:Y:S02]  /*ccd0*/  I2F.F64.S16 R4, R4 ;  /* 0x0000000400047312 */ /* 0x000e240000101c00 */
[----:B0-----:R0:W-:Y:S01]  /*cce0*/  STG.E.128 desc[UR36][R2.64], R4 ;  /* 0x0000000402007986 */ /* 0x0011e2000c101d24 */
[----:B------:R-:W-:Y:S05]  /*ccf0*/  BRA `(.L_x_64216) ;  /* 0x0000000000fc7947 */ /* 0x000fea0003800000 */
.L_x_64235:
[----:B------:R-:W-:-:S09]  /*cd00*/  UISETP.NE.AND UP0, UPT, UR6, 0xf, UPT ;  /* 0x0000000f0600788c */ /* 0x000fd2000bf05270 */
[----:B------:R-:W-:Y:S05]  /*cd10*/  BRA.U !UP0, `(.L_x_64237) ;  /* 0x0000000108e87547 */ /* 0x000fea000b800000 */
[----:B------:R-:W-:-:S09]  /*cd20*/  UISETP.NE.AND UP0, UPT, UR6, 0x17, UPT ;  /* 0x000000170600788c */ /* 0x000fd2000bf05270 */
[----:B------:R-:W-:Y:S05]  /*cd30*/  BRA.U !UP0, `(.L_x_64238) ;  /* 0x0000000108907547 */ /* 0x000fea000b800000 */
[----:B------:R-:W-:-:S09]  /*cd40*/  UISETP.NE.AND UP0, UPT, UR6, 0x18, UPT ;  /* 0x000000180600788c */ /* 0x000fd2000bf05270 */
[----:B------:R-:W-:Y:S05]  /*cd50*/  BRA.U !UP0, `(.L_x_64239) ;  /* 0x0000000108447547 */ /* 0x000fea000b800000 */
.L_x_64215:
        /* <DEDUP_REMOVED lines=16> */
.L_x_64240:
[----:B------:R-:W-:Y:S05]  /*ce60*/  BRA `(.L_x_64216) ;  /* 0x0000000000a07947 */ /* 0x000fea0003800000 */
.L_x_64239:
[----:B------:R-:W0:Y:S01]  /*ce70*/  I2F.S8 R5, R5 ;  /* 0x0000000500057306 */ /* 0x000e220000001400 */
        /* <DEDUP_REMOVED lines=12> */
.L_x_64242:
[----:B------:R-:W-:Y:S05]  /*cf40*/  BSYNC.RECONVERGENT B0 ;  /* 0x0000000000007941 */ /* 0x000fea0003800200 */
.L_x_64241:
[----:B------:R-:W-:-:S05]  /*cf50*/  LOP3.LUT R7, R0, 0x80, R7, 0xf8, !PT ;  /* 0x0000008000077812 */ /* 0x000fca00078ef807 */
[----:B------:R1:W-:Y:S01]  /*cf60*/  STG.E.U8 desc[UR36][R2.64], R7 ;  /* 0x0000000702007986 */ /* 0x0003e2000c101124 */
[----:B------:R-:W-:Y:S05]  /*cf70*/  BRA `(.L_x_64216) ;  /* 0x00000000005c7947 */ /* 0x000fea0003800000 */
.L_x_64238:
        /* <DEDUP_REMOVED lines=12> */
.L_x_64244:
[----:B------:R-:W-:Y:S01]  /*d040*/  IMAD.MOV.U32 R0, RZ, RZ, 0x7f ;  /* 0x0000007fff007424 */ /* 0x000fe200078e00ff */
[----:B------:R-:W-:-:S04]  /*d050*/  ISETP.GT.U32.AND P0, PT, R4, 0x7f800000, PT ;  /* 0x7f8000000400780c */ /* 0x000fc80003f04070 */
[----:B------:R-:W-:-:S09]  /*d060*/  SEL R0, R0, 0x7c, P0 ;  /* 0x0000007c00007807 */ /* 0x000fd20000000000 */
.L_x_64245:
[----:B------:R-:W-:Y:S05]  /*d070*/  BSYNC.RECONVERGENT B0 ;  /* 0x0000000000007941 */ /* 0x000fea0003800200 */
.L_x_64243:
[----:B------:R-:W-:-:S04]  /*d080*/  SHF.R.U32.HI R5, RZ, 0x18, R5 ;  /* 0x00000018ff057819 */ /* 0x000fc80000011605 */
[----:B------:R-:W-:-:S05]  /*d090*/  LOP3.LUT R5, R0, 0x80, R5, 0xf8, !PT ;  /* 0x0000008000057812 */ /* 0x000fca00078ef805 */
[----:B------:R0:W-:Y:S01]  /*d0a0*/  STG.E.U8 desc[UR36][R2.64], R5 ;  /* 0x0000000502007986 */ /* 0x0001e2000c101124 */
[----:B------:R-:W-:Y:S05]  /*d0b0*/  BRA `(.L_x_64216) ;  /* 0x00000000000c7947 */ /* 0x000fea0003800000 */
.L_x_64237:
[----:B------:R-:W0:Y:S02]  /*d0c0*/  I2F.S8 R0, R5 ;  /* 0x0000000500007306 */ /* 0x000e240000001400 */
[----:B0-----:R-:W-:-:S05]  /*d0d0*/  F2FP.BF16.F32.PACK_AB R0, RZ, R0 ;  /* 0x00000000ff00723e */ /* 0x001fca00000010ff */
[----:B------:R2:W-:Y:S02]  /*d0e0*/  STG.E.U16 desc[UR36][R2.64], R0 ;  /* 0x0000000002007986 */ /* 0x0005e4000c101524 */
.L_x_64216:
[----:B------:R-:W-:-:S07]  /*d0f0*/  VIADD R17, R17, 0x80 ;  /* 0x0000008011117836 */ /* 0x000fce0000000000 */
.L_x_64137:
[----:B------:R-:W-:Y:S05]  /*d100*/  BSYNC.RECONVERGENT B6 ;  /* 0x0000000000067941 */ /* 0x000fea0003800200 */
.L_x_64136:
[----:B------:R-:W5:Y:S02]  /*d110*/  LDCU UR4, c[0x0][0x380] ;  /* 0x00007000ff0477ac */ /* 0x000f640008000800 */
[----:B-----5:R-:W-:-:S13]  /*d120*/  ISETP.GE.AND P0, PT, R17, UR4, PT ;  /* 0x0000000411007c0c */ /* 0x020fda000bf06270 */
[----:B------:R-:W-:Y:S05]  /*d130*/  @P0 EXIT ;  /* 0x000000000000094d */ /* 0x000fea0003800000 */
[----:B------:R-:W5:Y:S01]  /*d140*/  LDCU UR4, c[0x0][0x388] ;  /* 0x00007100ff0477ac */ /* 0x000f620008000800 */
[----:B------:R-:W-:Y:S02]  /*d150*/  IMAD.MOV.U32 R18, RZ, RZ, RZ ;  /* 0x000000ffff127224 */ /* 0x000fe400078e00ff */
[----:B0-2---:R-:W-:Y:S02]  /*d160*/  IMAD.MOV.U32 R0, RZ, RZ, RZ ;  /* 0x000000ffff007224 */ /* 0x005fe400078e00ff */
        /* <DEDUP_REMOVED lines=351> */
.L_x_64246:
        /* <DEDUP_REMOVED lines=19> */
.L_x_64250:
[----:B------:R1:W5:Y:S01]  /*e890*/  LDG.E.U8 R19, desc[UR36][R2.64] ;  /* 0x0000002402137981 */ /* 0x000362000c1e1100 */
[----:B------:R-:W-:Y:S05]  /*e8a0*/  BRA `(.L_x_64252) ;  /* 0x0000000c004c7947 */ /* 0x000fea0003800000 */
.L_x_64249:
        /* <DEDUP_REMOVED lines=8> */
.L_x_64254:
[----:B------:R4:W5:Y:S01]  /*e930*/  LDG.E.U8 R19, desc[UR36][R2.64] ;  /* 0x0000002402137981 */ /* 0x000962000c1e1100 */
[----:B------:R-:W-:Y:S05]  /*e940*/  BRA `(.L_x_64252) ;  /* 0x0000000c00247947 */ /* 0x000fea0003800000 */
.L_x_64253:
[----:B------:R2:W5:Y:S01]  /*e950*/  LDG.E.U16 R19, desc[UR36][R2.64] ;  /* 0x0000002402137981 */ /* 0x000562000c1e1500 */
[----:B------:R-:W-:Y:S05]  /*e960*/  BRA `(.L_x_64252) ;  /* 0x0000000c001c7947 */ /* 0x000fea0003800000 */
.L_x_64248:
        /* <DEDUP_REMOVED lines=9> */
.L_x_64256:
[----:B------:R-:W2:Y:S02]  /*ea00*/  LDG.E.U16 R0, desc[UR36][R2.64] ;  /* 0x0000002402007981 */ /* 0x000ea4000c1e1500 */
[----:B--2---:R-:W-:-:S06]  /*ea10*/  HADD2.F32 R0, -RZ, R0.H0_H0 ;  /* 0x20000000ff007230 */ /* 0x004fcc0000004100 */
[----:B------:R-:W0:Y:S02]  /*ea20*/  F2I.FTZ.TRUNC.NTZ R0, R0 ;  /* 0x0000000000007305 */ /* 0x000e24000021f100 */
[----:B0-----:R-:W-:Y:S01]  /*ea30*/  PRMT R19, R0, 0x7610, R19 ;  /* 0x0000761000137816 */ /* 0x001fe20000000013 */
[----:B------:R-:W-:Y:S06]  /*ea40*/  BRA `(.L_x_64252) ;  /* 0x0000000800e47947 */ /* 0x000fec0003800000 */
.L_x_64255:
        /* <DEDUP_REMOVED lines=9> */
.L_x_64258:
[----:B------:R-:W2:Y:S02]  /*eae0*/  LDG.E.U16 R2, desc[UR36][R2.64] ;  /* 0x0000002402027981 */ /* 0x000ea4000c1e1500 */
[----:B--2---:R-:W-:-:S06]  /*eaf0*/  HADD2.F32 R0, -RZ, R2.H0_H0 ;  /* 0x20000002ff007230 */ /* 0x004fcc0000004100 */
[----:B------:R-:W0:Y:S02]  /*eb00*/  F2I.FTZ.TRUNC.NTZ R0, R0 ;  /* 0x0000000000007305 */ /* 0x000e24000021f100 */
[----:B0-----:R-:W-:Y:S01]  /*eb10*/  PRMT R19, R0, 0x7610, R19 ;  /* 0x0000761000137816 */ /* 0x001fe20000000013 */
[----:B------:R-:W-:Y:S06]  /*eb20*/  BRA `(.L_x_64252) ;  /* 0x0000000800ac7947 */ /* 0x000fec0003800000 */
.L_x_64257:
[----:B------:R-:W2:Y:S02]  /*eb30*/  LDG.E.64 R2, desc[UR36][R2.64] ;  /* 0x0000002402027981 */ /* 0x000ea4000c1e1b00 */
[----:B--2---:R0:W1:Y:S01]  /*eb40*/  F2I.F64.TRUNC R19, R2 ;  /* 0x0000000200137311 */ /* 0x004062000030d100 */
[----:B------:R-:W-:Y:S05]  /*eb50*/  BRA `(.L_x_64252) ;  /* 0x0000000800a07947 */ /* 0x000fea0003800000 */
.L_x_64247:
        /* <DEDUP_REMOVED lines=12> */
.L_x_64261:
[----:B------:R-:W2:Y:S02]  /*ec20*/  LDG.E.64 R2, desc[UR36][R2.64] ;  /* 0x0000002402027981 */ /* 0x000ea4000c1e1b00 */
[----:B--2---:R0:W1:Y:S01]  /*ec30*/  F2I.F64.TRUNC R19, R2 ;  /* 0x0000000200137311 */ /* 0x004062000030d100 */
[----:B------:R-:W-:Y:S05]  /*ec40*/  BRA `(.L_x_64252) ;  /* 0x0000000800647947 */ /* 0x000fea0003800000 */
.L_x_64260:
        /* <DEDUP_REMOVED lines=27> */
.L_x_64263:
        /* <DEDUP_REMOVED lines=14> */
.L_x_64262:
[----:B------:R-:W2:Y:S02]  /*eee0*/  LDG.E.U16 R0, desc[UR36][R2.64] ;  /* 0x0000002402007981 */ /* 0x000ea4000c1e1500 */
[----:B--2---:R-:W-:-:S06]  /*eef0*/  IMAD.U32 R0, R0, 0x10000, RZ ;  /* 0x0001000000007824 */ /* 0x004fcc00078e00ff */
[----:B------:R-:W0:Y:S02]  /*ef00*/  F2I.FTZ.TRUNC.NTZ R0, R0 ;  /* 0x0000000000007305 */ /* 0x000e24000021f100 */
[----:B0-----:R-:W-:Y:S01]  /*ef10*/  PRMT R19, R0, 0x7610, R19 ;  /* 0x0000761000137816 */ /* 0x001fe20000000013 */
[----:B------:R-:W-:Y:S06]  /*ef20*/  BRA `(.L_x_64252) ;  /* 0x0000000400ac7947 */ /* 0x000fec0003800000 */
.L_x_64259:
        /* <DEDUP_REMOVED lines=10> */
.L_x_64266:
        /* <DEDUP_REMOVED lines=21> */
.L_x_64270:
[----:B------:R-:W-:Y:S05]  /*f120*/  BSYNC.RECONVERGENT B1 ;  /* 0x0000000000017941 */ /* 0x000fea0003800200 */
.L_x_64269:
[----:B------:R-:W-:Y:S01]  /*f130*/  IMAD.SHL.U32 R0, R0, 0x100000, RZ ;  /* 0x0010000000007824 */ /* 0x000fe200078e00ff */
[----:B------:R-:W-:-:S04]  /*f140*/  LEA R2, R2, 0x3b800000, 0x17 ;  /* 0x3b80000002027811 */ /* 0x000fc800078eb8ff */
[----:B------:R-:W-:-:S07]  /*f150*/  LOP3.LUT R0, R2, R0, R7, 0xfe, !PT ;  /* 0x0000000002007212 */ /* 0x000fce00078efe07 */
.L_x_64268:
[----:B------:R-:W-:Y:S05]  /*f160*/  BSYNC.RECONVERGENT B0 ;  /* 0x0000000000007941 */ /* 0x000fea0003800200 */
.L_x_64267:
[----:B------:R-:W0:Y:S02]  /*f170*/  F2I.FTZ.TRUNC.NTZ R0, R0 ;  /* 0x0000000000007305 */ /* 0x000e24000021f100 */
[----:B0-----:R-:W-:Y:S01]  /*f180*/  PRMT R19, R0, 0x7610, R19 ;  /* 0x0000761000137816 */ /* 0x001fe20000000013 */
[----:B------:R-:W-:Y:S06]  /*f190*/  BRA `(.L_x_64252) ;  /* 0x0000000400107947 */ /* 0x000fec0003800000 */
.L_x_64265:
        /* <DEDUP_REMOVED lines=21> */
.L_x_64274:
[----:B------:R-:W-:Y:S05]  /*f2f0*/  BSYNC.RECONVERGENT B1 ;  /* 0x0000000000017941 */ /* 0x000fea0003800200 */
.L_x_64273:
[----:B------:R-:W-:Y:S01]  /*f300*/  IMAD.SHL.U32 R0, R0, 0x200000, RZ ;  /* 0x0020000000007824 */ /* 0x000fe200078e00ff */
[----:B------:R-:W-:-:S04]  /*f310*/  LEA R2, R2, 0x37800000, 0x17 ;  /* 0x3780000002027811 */ /* 0x000fc800078eb8ff */
[----:B------:R-:W-:-:S07]  /*f320*/  LOP3.LUT R0, R2, R0, R7, 0xfe, !PT ;  /* 0x0000000002007212 */ /* 0x000fce00078efe07 */
.L_x_64272:
[----:B------:R-:W-:Y:S05]  /*f330*/  BSYNC.RECONVERGENT B0 ;  /* 0x0000000000007941 */ /* 0x000fea0003800200 */
.L_x_64271:
[----:B------:R-:W0:Y:S02]  /*f340*/  F2I.FTZ.TRUNC.NTZ R0, R0 ;  /* 0x0000000000007305 */ /* 0x000e24000021f100 */
[----:B0-----:R-:W-:Y:S01]  /*f350*/  PRMT R19, R0, 0x7610, R19 ;  /* 0x0000761000137816 */ /* 0x001fe20000000013 */
[----:B------:R-:W-:Y:S06]  /*f360*/  BRA `(.L_x_64252) ;  /* 0x00000000009c7947 */ /* 0x000fec0003800000 */
.L_x_64264:
        /* <DEDUP_REMOVED lines=14> */
.L_x_64278:
[----:B------:R-:W-:Y:S05]  /*f450*/  BSYNC.RECONVERGENT B0 ;  /* 0x0000000000007941 */ /* 0x000fea0003800200 */
.L_x_64277:
[----:B------:R-:W0:Y:S02]  /*f460*/  F2I.FTZ.TRUNC.NTZ R0, R0 ;  /* 0x0000000000007305 */ /* 0x000e24000021f100 */
[----:B0-----:R-:W-:Y:S01]  /*f470*/  PRMT R19, R0, 0x7610, R19 ;  /* 0x0000761000137816 */ /* 0x001fe20000000013 */
[----:B------:R-:W-:Y:S06]  /*f480*/  BRA `(.L_x_64252) ;  /* 0x0000000000547947 */ /* 0x000fec0003800000 */
.L_x_64251:
        /* <DEDUP_REMOVED lines=16> */
.L_x_64279:
[----:B------:R-:W-:Y:S01]  /*f590*/  PRMT R19, RZ, 0x7610, R19 ;  /* 0x00007610ff137816 */ /* 0x000fe20000000013 */
[----:B------:R-:W-:Y:S06]  /*f5a0*/  BRA `(.L_x_64252) ;  /* 0x00000000000c7947 */ /* 0x000fec0003800000 */
.L_x_64276:
[----:B------:R0:W5:Y:S01]  /*f5b0*/  LDG.E.U8 R19, desc[UR36][R2.64] ;  /* 0x0000002402137981 */ /* 0x000162000c1e1100 */
[----:B------:R-:W-:Y:S05]  /*f5c0*/  BRA `(.L_x_64252) ;  /* 0x0000000000047947 */ /* 0x000fea0003800000 */
.L_x_64275:
[----:B------:R0:W5:Y:S02]  /*f5d0*/  LDG.E.U8 R19, desc[UR36][R2.64] ;  /* 0x0000002402137981 */ /* 0x000164000c1e1100 */
.L_x_64252:
        /* <DEDUP_REMOVED lines=16> */
.L_x_64283:
[----:B------:R0:W5:Y:S01]  /*f6e0*/  LDG.E.U8 R0, desc[UR36][R2.64] ;  /* 0x0000002402007981 */ /* 0x000162000c1e1100 */
[----:B------:R-:W-:Y:S05]  /*f6f0*/  BRA `(.L_x_64285) ;  /* 0x0000000c004c7947 */ /* 0x000fea0003800000 */
.L_x_64282:
        /* <DEDUP_REMOVED lines=8> */
.L_x_64287:
[----:B------:R0:W5:Y:S01]  /*f780*/  LDG.E.U8 R0, desc[UR36][R2.64] ;  /* 0x0000002402007981 */ /* 0x000162000c1e1100 */
[----:B------:R-:W-:Y:S05]  /*f790*/  BRA `(.L_x_64285) ;  /* 0x0000000c00247947 */ /* 0x000fea0003800000 */
.L_x_64286:
[----:B------:R0:W5:Y:S01]  /*f7a0*/  LDG.E.U16 R0, desc[UR36][R2.64] ;  /* 0x0000002402007981 */ /* 0x000162000c1e1500 */
[----:B------:R-:W-:Y:S05]  /*f7b0*/  BRA `(.L_x_64285) ;  /* 0x0000000c001c7947 */ /* 0x000fea0003800000 */
.L_x_64281:
        /* <DEDUP_REMOVED lines=9> */
.L_x_64289:
[----:B------:R-:W2:Y:S02]  /*f850*/  LDG.E.U16 R4, desc[UR36][R2.64] ;  /* 0x0000002402047981 */ /* 0x000ea4000c1e1500 */
[----:B--2---:R-:W-:-:S06]  /*f860*/  HADD2.F32 R4, -RZ, R4.H0_H0 ;  /* 0x20000004ff047230 */ /* 0x004fcc0000004100 */
[----:B------:R-:W0:Y:S02]  /*f870*/  F2I.FTZ.TRUNC.NTZ R4, R4 ;  /* 0x0000000400047305 */ /* 0x000e24000021f100 */
[----:B0-----:R-:W-:Y:S01]  /*f880*/  PRMT R0, R4, 0x7610, R0 ;  /* 0x0000761004007816 */ /* 0x001fe20000000000 */
[----:B------:R-:W-:Y:S06]  /*f890*/  BRA `(.L_x_64285) ;  /* 0x0000000800e47947 */ /* 0x000fec0003800000 */
.L_x_64288:
        /* <DEDUP_REMOVED lines=9> */
.L_x_64291:
[----:B------:R-:W2:Y:S02]  /*f930*/  LDG.E.U16 R2, desc[UR36][R2.64] ;  /* 0x0000002402027981 */ /* 0x000ea4000c1e1500 */
[----:B--2---:R-:W-:-:S06]  /*f940*/  HADD2.F32 R4, -RZ, R2.H0_H0 ;  /* 0x20000002ff047230 */ /* 0x004fcc0000004100 */
[----:B------:R-:W0:Y:S02]  /*f950*/  F2I.FTZ.TRUNC.NTZ R4, R4 ;  /* 0x0000000400047305 */ /* 0x000e24000021f100 */
[----:B0-----:R-:W-:Y:S01]  /*f960*/  PRMT R0, R4, 0x7610, R0 ;  /* 0x0000761004007816 */ /* 0x001fe20000000000 */
[----:B------:R-:W-:Y:S06]  /*f970*/  BRA `(.L_x_64285) ;  /* 0x0000000800ac7947 */ /* 0x000fec0003800000 */
.L_x_64290:
[----:B------:R-:W2:Y:S02]  /*f980*/  LDG.E.64 R2, desc[UR36][R2.64] ;  /* 0x0000002402027981 */ /* 0x000ea4000c1e1b00 */
[----:B--2---:R0:W1:Y:S01]  /*f990*/  F2I.F64.TRUNC R0, R2 ;  /* 0x0000000200007311 */ /* 0x004062000030d100 */
[----:B------:R-:W-:Y:S05]  /*f9a0*/  BRA `(.L_x_64285) ;  /* 0x0000000800a07947 */ /* 0x000fea0003800000 */
.L_x_64280:
        /* <DEDUP_REMOVED lines=12> */
.L_x_64294:
[----:B------:R-:W2:Y:S02]  /*fa70*/  LDG.E.64 R2, desc[UR36][R2.64] ;  /* 0x0000002402027981 */ /* 0x000ea4000c1e1b00 */
[----:B--2---:R3:W4:Y:S01]  /*fa80*/  F2I.F64.TRUNC R0, R2 ;  /* 0x0000000200007311 */ /* 0x004722000030d100 */
[----:B------:R-:W-:Y:S05]  /*fa90*/  BRA `(.L_x_64285) ;  /* 0x0000000800647947 */ /* 0x000fea0003800000 */
.L_x_64293:
        /* <DEDUP_REMOVED lines=27> */
.L_x_64296:
        /* <DEDUP_REMOVED lines=14> */
.L_x_64295:
[----:B------:R-:W2:Y:S02]  /*fd30*/  LDG.E.U16 R4, desc[UR36][R2.64] ;  /* 0x0000002402047981 */ /* 0x000ea4000c1e1500 */
[----:B--2---:R-:W-:-:S06]  /*fd40*/  IMAD.U32 R4, R4, 0x10000, RZ ;  /* 0x0001000004047824 */ /* 0x004fcc00078e00ff */
[----:B------:R-:W0:Y:S02]  /*fd50*/  F2I.FTZ.TRUNC.NTZ R4, R4 ;  /* 0x0000000400047305 */ /* 0x000e24000021f100 */
[----:B0-----:R-:W-:Y:S01]  /*fd60*/  PRMT R0, R4, 0x7610, R0 ;  /* 0x0000761004007816 */ /* 0x001fe20000000000 */
[----:B------:R-:W-:Y:S06]  /*fd70*/  BRA `(.L_x_64285) ;  /* 0x0000000400ac7947 */ /* 0x000fec0003800000 */
.L_x_64292:
        /* <DEDUP_REMOVED lines=10> */
.L_x_64299:
        /* <DEDUP_REMOVED lines=21> */
.L_x_64303:
[----:B------:R-:W-:Y:S05]  /*ff70*/  BSYNC.RECONVERGENT B1 ;  /* 0x0000000000017941 */ /* 0x000fea0003800200 */
.L_x_64302:
[----:B------:R-:W-:Y:S01]  /*ff80*/  IMAD.SHL.U32 R0, R0, 0x100000, RZ ;  /* 0x0010000000007824 */ /* 0x000fe200078e00ff */
[----:B------:R-:W-:-:S04]  /*ff90*/  LEA R2, R2, 0x3b800000, 0x17 ;  /* 0x3b80000002027811 */ /* 0x000fc800078eb8ff */
[----:B------:R-:W-:-:S07]  /*ffa0*/  LOP3.LUT R4, R2, R0, R7, 0xfe, !PT ;  /* 0x0000000002047212 */ /* 0x000fce00078efe07 */
.L_x_64301:
[----:B------:R-:W-:Y:S05]  /*ffb0*/  BSYNC.RECONVERGENT B0 ;  /* 0x0000000000007941 */ /* 0x000fea0003800200 */
.L_x_64300:
[----:B------:R-:W0:Y:S02]  /*ffc0*/  F2I.FTZ.TRUNC.NTZ R4, R4 ;  /* 0x0000000400047305 */ /* 0x000e24000021f100 */
[----:B0-----:R-:W-:Y:S01]  /*ffd0*/  PRMT R0, R4, 0x7610, R0 ;  /* 0x0000761004007816 */ /* 0x001fe20000000000 */
[----:B------:R-:W-:Y:S06]  /*ffe0*/  BRA `(.L_x_64285) ;  /* 0x0000000400107947 */ /* 0x000fec0003800000 */
.L_x_64298:
        /* <DEDUP_REMOVED lines=21> */
.L_x_64307:
[----:B------:R-:W-:Y:S05]  /*10140*/  BSYNC.RECONVERGENT B1 ;  /* 0x0000000000017941 */ /* 0x000fea0003800200 */
.L_x_64306:
[----:B------:R-:W-:Y:S01]  /*10150*/  IMAD.SHL.U32 R0, R0, 0x200000, RZ ;  /* 0x0020000000007824 */ /* 0x000fe200078e00ff */
[----:B------:R-:W-:-:S04]  /*10160*/  LEA R2, R2, 0x37800000, 0x17 ;  /* 0x3780000002027811 */ /* 0x000fc800078eb8ff */
[----:B------:R-:W-:-:S07]  /*10170*/  LOP3.LUT R4, R2, R0, R7, 0xfe, !PT ;  /* 0x0000000002047212 */ /* 0x000fce00078efe07 */
.L_x_64305:
[----:B------:R-:W-:Y:S05]  /*10180*/  BSYNC.RECONVERGENT B0 ;  /* 0x0000000000007941 */ /* 0x000fea0003800200 */
.L_x_64304:
[----:B------:R-:W0:Y:S02]  /*10190*/  F2I.FTZ.TRUNC.NTZ R4, R4 ;  /* 0x0000000400047305 */ /* 0x000e24000021f100 */
[----:B0-----:R-:W-:Y:S01]  /*101a0*/  PRMT R0, R4, 0x7610, R0 ;  /* 0x0000761004007816 */ /* 0x001fe20000000000 */
[----:B------:R-:W-:Y:S06]  /*101b0*/  BRA `(.L_x_64285) ;  /* 0x00000000009c7947 */ /* 0x000fec0003800000 */
.L_x_64297:
        /* <DEDUP_REMOVED lines=14> */
.L_x_64311:
[----:B------:R-:W-:Y:S05]  /*102a0*/  BSYNC.RECONVERGENT B0 ;  /* 0x0000000000007941 */ /* 0x000fea0003800200 */
.L_x_64310:
[----:B------:R-:W0:Y:S02]  /*102b0*/  F2I.FTZ.TRUNC.NTZ R4, R4 ;  /* 0x0000000400047305 */ /* 0x000e24000021f100 */
[----:B0-----:R-:W-:Y:S01]  /*102c0*/  PRMT R0, R4, 0x7610, R0 ;  /* 0x0000761004007816 */ /* 0x001fe20000000000 */
[----:B------:R-:W-:Y:S06]  /*102d0*/  BRA `(.L_x_64285) ;  /* 0x0000000000547947 */ /* 0x000fec0003800000 */
.L_x_64284:
        /* <DEDUP_REMOVED lines=16> */
.L_x_64312:
[----:B------:R-:W-:Y:S01]  /*103e0*/  PRMT R0, RZ, 0x7610, R0 ;  /* 0x00007610ff007816 */ /* 0x000fe20000000000 */
[----:B------:R-:W-:Y:S06]  /*103f0*/  BRA `(.L_x_64285) ;  /* 0x00000000000c7947 */ /* 0x000fec0003800000 */
.L_x_64309:
[----:B------:R2:W5:Y:S01]  /*10400*/  LDG.E.U8 R0, desc[UR36][R2.64] ;  /* 0x0000002402007981 */ /* 0x000562000c1e1100 */
[----:B------:R-:W-:Y:S05]  /*10410*/  BRA `(.L_x_64285) ;  /* 0x0000000000047947 */ /* 0x000fea0003800000 */
.L_x_64308:
[----:B------:R1:W5:Y:S02]  /*10420*/  LDG.E.U8 R0, desc[UR36][R2.64] ;  /* 0x0000002402007981 */ /* 0x000364000c1e1100 */
.L_x_64285:
[----:B012345:R-:W-:Y:S01]  /*10430*/  PRMT R2, R0, 0x8880, RZ ;  /* 0x0000888000027816 */ /* 0x03ffe200000000ff */
        /* <DEDUP_REMOVED lines=20> */
.L_x_64317:
        /* <DEDUP_REMOVED lines=8> */
[----:B------:R-:W-:Y:S01]  /*10600*/  IMAD.MOV.U32 R3, RZ, RZ, R5 ;  /* 0x000000ffff037224 */ /* 0x000fe200078e0005 */
[----:B------:R-:W-:Y:S01]  /*10610*/  ISETP.GE.U32.AND P0, PT, R0, 0x2, PT ;  /* 0x000000020000780c */ /* 0x000fe20003f06070 */
[----:B------:R-:W-:Y:S01]  /*10620*/  IMAD R4, R4, R4, RZ ;  /* 0x0000000404047224 */ /* 0x000fe200078e02ff */
[----:B------:R-:W-:Y:S01]  /*10630*/  SHF.R.U32.HI R0, RZ, 0x1, R0 ;  /* 0x00000001ff007819 */ /* 0x000fe20000011600 */
[----:B------:R-:W-:-:S03]  /*10640*/  IMAD R3, R2, R3, RZ ;  /* 0x0000000302037224 */ /* 0x000fc600078e02ff */
[----:B------:R-:W-:-:S07]  /*10650*/  PRMT R2, R0, 0x7610, R2 ;  /* 0x0000761000027816 */ /* 0x000fce0000000002 */
[----:B------:R-:W-:Y:S05]  /*10660*/  @P0 BRA `(.L_x_64317) ;  /* 0xfffffffc00c40947 */ /* 0x000fea000383ffff */
.L_x_64316:
[----:B------:R-:W-:Y:S05]  /*10670*/  BSYNC.RECONVERGENT B1 ;  /* 0x0000000000017941 */ /* 0x000fea0003800200 */
.L_x_64315:
[----:B------:R-:W-:Y:S05]  /*10680*/  BRA `(.L_x_64318) ;  /* 0x0000000000287947 */ /* 0x000fea0003800000 */
.L_x_64314:
[----:B------:R-:W-:Y:S01]  /*10690*/  LOP3.LUT R19, R19, 0xff, RZ, 0xc0, !PT ;  /* 0x000000ff13137812 */ /* 0x000fe200078ec0ff */
        /* <DEDUP_REMOVED lines=9> */
.L_x_64318:
[----:B------:R-:W-:Y:S05]  /*10730*/  BSYNC.RECONVERGENT B0 ;  /* 0x0000000000007941 */ /* 0x000fea0003800200 */
.L_x_64313:
        /* <DEDUP_REMOVED lines=13> */
.L_x_64322:
[----:B------:R-:W-:Y:S01]  /*10810*/  STG.E.U8 desc[UR36][R16.64], R3 ;  /* 0x0000000310007986 */ /* 0x000fe2000c101124 */
[----:B------:R-:W-:Y:S05]  /*10820*/  EXIT ;  /* 0x000000000000794d */ /* 0x000fea0003800000 */
.L_x_64321:
        /* <DEDUP_REMOVED lines=10> */
[----:B------:R-:W-:Y:S01]  /*108d0*/  STG.E.64 desc[UR36][R16.64], R2 ;  /* 0x0000000210007986 */ /* 0x000fe2000c101b24 */
[----:B------:R-:W-:Y:S05]  /*108e0*/  EXIT ;  /* 0x000000000000794d */ /* 0x000fea0003800000 */
.L_x_64325:
[----:B------:R-:W-:-:S04]  /*108f0*/  LOP3.LUT R3, R3, 0xffff, RZ, 0xc0, !PT ;  /* 0x0000ffff03037812 */ /* 0x000fc800078ec0ff */
[----:B------:R-:W-:-:S05]  /*10900*/  PRMT R3, R3, 0x8880, RZ ;  /* 0x0000888003037816 */ /* 0x000fca00000000ff */
[----:B------:R-:W-:Y:S01]  /*10910*/  STG.E desc[UR36][R16.64], R3 ;  /* 0x0000000310007986 */ /* 0x000fe2000c101924 */
[----:B------:R-:W-:Y:S05]  /*10920*/  EXIT ;  /* 0x000000000000794d */ /* 0x000fea0003800000 */
.L_x_64324:
[----:B------:R-:W-:-:S04]  /*10930*/  PRMT R3, R3, 0x8880, RZ ;  /* 0x0000888003037816 */ /* 0x000fc800000000ff */
[----:B------:R-:W-:-:S05]  /*10940*/  PRMT R3, R3, 0x7710, RZ ;  /* 0x0000771003037816 */ /* 0x000fca00000000ff */
[----:B------:R-:W-:Y:S01]  /*10950*/  STG.E.U16 desc[UR36][R16.64], R3 ;  /* 0x0000000310007986 */ /* 0x000fe2000c101524 */
[----:B------:R-:W-:Y:S05]  /*10960*/  EXIT ;  /* 0x000000000000794d */ /* 0x000fea0003800000 */
.L_x_64320:
        /* <DEDUP_REMOVED lines=9> */
.L_x_64327:
[----:B------:R-:W0:Y:S02]  /*10a00*/  I2F.S8 R0, R3 ;  /* 0x0000000300007306 */ /* 0x000e240000001400 */
[----:B0-----:R-:W-:-:S05]  /*10a10*/  F2FP.F16.F32.PACK_AB R0, RZ, R0 ;  /* 0x00000000ff00723e */ /* 0x001fca00000000ff */
[----:B------:R-:W-:Y:S01]  /*10a20*/  STG.E.U16 desc[UR36][R16.64], R0 ;  /* 0x0000000010007986 */ /* 0x000fe2000c101524 */
[----:B------:R-:W-:Y:S05]  /*10a30*/  EXIT ;  /* 0x000000000000794d */ /* 0x000fea0003800000 */
.L_x_64326:
        /* <DEDUP_REMOVED lines=10> */
.L_x_64329:
[----:B------:R-:W0:Y:S02]  /*10ae0*/  I2F.S8 R3, R3 ;  /* 0x0000000300037306 */ /* 0x000e240000001400 */
[----:B0-----:R-:W-:-:S04]  /*10af0*/  F2FP.F16.F32.PACK_AB R3, RZ, R3 ;  /* 0x00000003ff03723e */ /* 0x001fc800000000ff */
[----:B------:R-:W-:-:S05]  /*10b00*/  PRMT R3, R3, 0x5410, RZ ;  /* 0x0000541003037816 */ /* 0x000fca00000000ff */
[----:B------:R-:W-:Y:S01]  /*10b10*/  STG.E desc[UR36][R16.64], R3 ;  /* 0x0000000310007986 */ /* 0x000fe2000c101924 */
[----:B------:R-:W-:Y:S05]  /*10b20*/  EXIT ;  /* 0x000000000000794d */ /* 0x000fea0003800000 */
.L_x_64328:
[----:B------:R-:W-:-:S04]  /*10b30*/  PRMT R2, R3, 0x8880, RZ ;  /* 0x0000888003027816 */ /* 0x000fc800000000ff */
[----:B------:R-:W-:-:S06]  /*10b40*/  PRMT R2, R2, 0x7710, RZ ;  /* 0x0000771002027816 */ /* 0x000fcc00000000ff */
[----:B------:R-:W0:Y:S02]  /*10b50*/  I2F.F64.S16 R2, R2 ;  /* 0x0000000200027312 */ /* 0x000e240000101c00 */
[----:B0-----:R-:W-:Y:S01]  /*10b60*/  STG.E.64 desc[UR36][R16.64], R2 ;  /* 0x0000000210007986 */ /* 0x001fe2000c101b24 */
[----:B------:R-:W-:Y:S05]  /*10b70*/  EXIT ;  /* 0x000000000000794d */ /* 0x000fea0003800000 */
.L_x_64319:
        /* <DEDUP_REMOVED lines=14> */
.L_x_64333:
        /* <DEDUP_REMOVED lines=17> */
.L_x_64336:
[----:B------:R-:W-:-:S04]  /*10d70*/  SHF.R.U32.HI R3, RZ, 0x18, R3 ;  /* 0x00000018ff037819 */ /* 0x000fc80000011603 */
[----:B------:R-:W-:-:S04]  /*10d80*/  LOP3.LUT R0, R0, 0x80, R3, 0xf8, !PT ;  /* 0x0000008000007812 */ /* 0x000fc800078ef803 */
[----:B------:R-:W-:-:S07]  /*10d90*/  PRMT R8, R0, 0x7610, R8 ;  /* 0x0000761000087816 */ /* 0x000fce0000000008 */
.L_x_64335:
[----:B------:R-:W-:Y:S05]  /*10da0*/  BSYNC.RECONVERGENT B0 ;  /* 0x0000000000007941 */ /* 0x000fea0003800200 */
.L_x_64334:
[----:B------:R-:W-:Y:S01]  /*10db0*/  STG.E.U8 desc[UR36][R16.64], R8 ;  /* 0x0000000810007986 */ /* 0x000fe2000c101124 */
[----:B------:R-:W-:Y:S05]  /*10dc0*/  EXIT ;  /* 0x000000000000794d */ /* 0x000fea0003800000 */
.L_x_64332:
        /* <DEDUP_REMOVED lines=17> */
.L_x_64339:
[----:B------:R-:W-:-:S04]  /*10ee0*/  SHF.R.U32.HI R3, RZ, 0x18, R3 ;  /* 0x00000018ff037819 */ /* 0x000fc80000011603 */
[----:B------:R-:W-:-:S04]  /*10ef0*/  LOP3.LUT R0, R0, 0x80, R3, 0xf8, !PT ;  /* 0x0000008000007812 */ /* 0x000fc800078ef803 */
[----:B------:R-:W-:-:S07]  /*10f00*/  PRMT R8, R0, 0x7610, R8 ;  /* 0x0000761000087816 */ /* 0x000fce0000000008 */
.L_x_64338:
[----:B------:R-:W-:Y:S05]  /*10f10*/  BSYNC.RECONVERGENT B0 ;  /* 0x0000000000007941 */ /* 0x000fea0003800200 */
.L_x_64337:
[----:B------:R-:W-:Y:S01]  /*10f20*/  STG.E.U8 desc[UR36][R16.64], R8 ;  /* 0x0000000810007986 */ /* 0x000fe2000c101124 */
[----:B------:R-:W-:Y:S05]  /*10f30*/  EXIT ;  /* 0x000000000000794d */ /* 0x000fea0003800000 */
.L_x_64331:
        /* <DEDUP_REMOVED lines=21> */
[----:B------:R-:W-:Y:S01]  /*11090*/  STG.E.U8 desc[UR36][R16.64], R3 ;  /* 0x0000000310007986 */ /* 0x000fe2000c101124 */
[----:B------:R-:W-:Y:S05]  /*110a0*/  EXIT ;  /* 0x000000000000794d */ /* 0x000fea0003800000 */
.L_x_64341:
[----:B------:R-:W-:-:S04]  /*110b0*/  LOP3.LUT R3, R3, 0xffff, RZ, 0xc0, !PT ;  /* 0x0000ffff03037812 */ /* 0x000fc800078ec0ff */
[----:B------:R-:W-:-:S05]  /*110c0*/  PRMT R3, R3, 0x8880, RZ ;  /* 0x0000888003037816 */ /* 0x000fca00000000ff */
[----:B------:R-:W-:-:S05]  /*110d0*/  IMAD.MOV.U32 R2, RZ, RZ, R3 ;  /* 0x000000ffff027224 */ /* 0x000fca00078e0003 */
[----:B------:R-:W-:-:S05]  /*110e0*/  SHF.R.S32.HI R3, RZ, 0x1f, R2 ;  /* 0x0000001fff037819 */ /* 0x000fca0000011402 */
[----:B------:R-:W-:Y:S01]  /*110f0*/  STG.E.64 desc[UR36][R16.64], R2 ;  /* 0x0000000210007986 */ /* 0x000fe2000c101b24 */
[----:B------:R-:W-:Y:S05]  /*11100*/  EXIT ;  /* 0x000000000000794d */ /* 0x000fea0003800000 */
.L_x_64340:
[----:B------:R-:W-:-:S04]  /*11110*/  LOP3.LUT R3, R3, 0xffff, RZ, 0xc0, !PT ;  /* 0x0000ffff03037812 */ /* 0x000fc800078ec0ff */
[----:B------:R-:W-:-:S05]  /*11120*/  PRMT R3, R3, 0x8880, RZ ;  /* 0x0000888003037816 */ /* 0x000fca00000000ff */
[----:B------:R-:W-:Y:S01]  /*11130*/  STG.E desc[UR36][R16.64], R3 ;  /* 0x0000000310007986 */ /* 0x000fe2000c101924 */
[----:B------:R-:W-:Y:S05]  /*11140*/  EXIT ;  /* 0x000000000000794d */ /* 0x000fea0003800000 */
.L_x_64330:
        /* <DEDUP_REMOVED lines=10> */
.L_x_64343:
[----:B------:R-:W-:Y:S02]  /*111f0*/  PRMT R4, R3, 0x8880, RZ ;  /* 0x0000888003047816 */ /* 0x000fe400000000ff */
[----:B------:R-:W-:Y:S02]  /*11200*/  CS2R R6, SRZ ;  /* 0x0000000000067805 */ /* 0x000fe4000001ff00 */
[----:B------:R-:W-:-:S06]  /*11210*/  PRMT R4, R4, 0x7710, RZ ;  /* 0x0000771004047816 */ /* 0x000fcc00000000ff */
[----:B------:R-:W0:Y:S02]  /*11220*/  I2F.F64.S16 R4, R4 ;  /* 0x0000000400047312 */ /* 0x000e240000101c00 */
[----:B0-----:R-:W-:Y:S01]  /*11230*/  STG.E.128 desc[UR36][R16.64], R4 ;  /* 0x0000000410007986 */ /* 0x001fe2000c101d24 */
[----:B------:R-:W-:Y:S05]  /*11240*/  EXIT ;  /* 0x000000000000794d */ /* 0x000fea0003800000 */
.L_x_64342:
[----:B------:R-:W-:-:S09]  /*11250*/  UISETP.NE.AND UP0, UPT, UR4, 0xf, UPT ;  /* 0x0000000f0400788c */ /* 0x000fd2000bf05270 */
[----:B------:R-:W-:Y:S05]  /*11260*/  BRA.U !UP0, `(.L_x_64344) ;  /* 0x0000000108e87547 */ /* 0x000fea000b800000 */
[----:B------:R-:W-:-:S09]  /*11270*/  UISETP.NE.AND UP0, UPT, UR4, 0x17, UPT ;  /* 0x000000170400788c */ /* 0x000fd2000bf05270 */
[----:B------:R-:W-:Y:S05]  /*11280*/  BRA.U !UP0, `(.L_x_64345) ;  /* 0x0000000108907547 */ /* 0x000fea000b800000 */
[----:B------:R-:W-:-:S09]  /*11290*/  UISETP.NE.AND UP0, UPT, UR4, 0x18, UPT ;  /* 0x000000180400788c */ /* 0x000fd2000bf05270 */
[----:B------:R-:W-:Y:S05]  /*112a0*/  BRA.U !UP0, `(.L_x_64346) ;  /* 0x0000000108447547 */ /* 0x000fea000b800000 */
.L_x_64323:
        /* <DEDUP_REMOVED lines=16> */
.L_x_64347:
[----:B------:R-:W-:Y:S05]  /*113b0*/  EXIT ;  /* 0x000000000000794d */ /* 0x000fea0003800000 */
.L_x_64346:
        /* <DEDUP_REMOVED lines=13> */
.L_x_64349:
[----:B------:R-:W-:Y:S05]  /*11490*/  BSYNC.RECONVERGENT B0 ;  /* 0x0000000000007941 */ /* 0x000fea0003800200 */
.L_x_64348:
[----:B------:R-:W-:-:S05]  /*114a0*/  LOP3.LUT R5, R0, 0x80, R5, 0xf8, !PT ;  /* 0x0000008000057812 */ /* 0x000fca00078ef805 */
[----:B------:R-:W-:Y:S01]  /*114b0*/  STG.E.U8 desc[UR36][R16.64], R5 ;  /* 0x0000000510007986 */ /* 0x000fe2000c101124 */
[----:B------:R-:W-:Y:S05]  /*114c0*/  EXIT ;  /* 0x000000000000794d */ /* 0x000fea0003800000 */
.L_x_64345:
        /* <DEDUP_REMOVED lines=12> */
.L_x_64351:
[----:B------:R-:W-:Y:S01]  /*11590*/  IMAD.MOV.U32 R0, RZ, RZ, 0x7f ;  /* 0x0000007fff007424 */ /* 0x000fe200078e00ff */
[----:B------:R-:W-:-:S04]  /*115a0*/  ISETP.GT.U32.AND P0, PT, R2, 0x7f800000, PT ;  /* 0x7f8000000200780c */ /* 0x000fc80003f04070 */
[----:B------:R-:W-:-:S09]  /*115b0*/  SEL R0, R0, 0x7c, P0 ;  /* 0x0000007c00007807 */ /* 0x000fd20000000000 */
.L_x_64352:
[----:B------:R-:W-:Y:S05]  /*115c0*/  BSYNC.RECONVERGENT B0 ;  /* 0x0000000000007941 */ /* 0x000fea0003800200 */
.L_x_64350:
[----:B------:R-:W-:-:S04]  /*115d0*/  SHF.R.U32.HI R3, RZ, 0x18, R3 ;  /* 0x00000018ff037819 */ /* 0x000fc80000011603 */
[----:B------:R-:W-:-:S05]  /*115e0*/  LOP3.LUT R3, R0, 0x80, R3, 0xf8, !PT ;  /* 0x0000008000037812 */ /* 0x000fca00078ef803 */
[----:B------:R-:W-:Y:S01]  /*115f0*/  STG.E.U8 desc[UR36][R16.64], R3 ;  /* 0x0000000310007986 */ /* 0x000fe2000c101124 */
[----:B------:R-:W-:Y:S05]  /*11600*/  EXIT ;  /* 0x000000000000794d */ /* 0x000fea0003800000 */
.L_x_64344:
[----:B------:R-:W0:Y:S02]  /*11610*/  I2F.S8 R0, R3 ;  /* 0x0000000300007306 */ /* 0x000e240000001400 */
[----:B0-----:R-:W-:-:S05]  /*11620*/  F2FP.BF16.F32.PACK_AB R0, RZ, R0 ;  /* 0x00000000ff00723e */ /* 0x001fca00000010ff */
[----:B------:R-:W-:Y:S01]  /*11630*/  STG.E.U16 desc[UR36][R16.64], R0 ;  /* 0x0000000010007986 */ /* 0x000fe2000c101524 */
[----:B------:R-:W-:Y:S05]  /*11640*/  EXIT ;  /* 0x000000000000794d */ /* 0x000fea0003800000 */
.L_x_64353:
        /* <DEDUP_REMOVED lines=11> */
.L_x_68825:


//--------------------- .text._ZN2at6native27unrolled_elementwise_kernelIZZZNS0_50_GLOBAL__N__2680c7bb_12_PowKernel_cu_7dd49032_300324pow_tensor_tensor_kernelERNS_18TensorIteratorBaseEENKUlvE_clEvENKUlvE0_clEvEUlaaE_St5arrayIPcLm3EELi4E23TrivialOffsetCalculatorILi2EjESB_ILi1EjENS0_6memory12LoadWithCastILi2EEENSE_13StoreWithCastILi1EEEEEviT_T0_T2_T3_T4_T5_ --------------------------
	.section	.text._ZN2at6native27unrolled_elementwise_kernelIZZZNS0_50_GLOBAL__N__2680c7bb_12_PowKernel_cu_7dd49032_300324pow_tensor_tensor_kernelERNS_18TensorIteratorBaseEENKUlvE_clEvENKUlvE0_clEvEUlaaE_St5arrayIPcLm3EELi4E23TrivialOffsetCalculatorILi2EjESB_ILi1EjENS0_6memory12LoadWithCastILi2EEENSE_13StoreWithCastILi1EEEEEviT_T0_T2_T3_T4_T5_,"ax",@progbits
	.align	128
        .global         _ZN2at6native27unrolled_elementwise_kernelIZZZNS0_50_GLOBAL__N__2680c7bb_12_PowKernel_cu_7dd49032_300324pow_tensor_tensor_kernelERNS_18TensorIteratorBaseEENKUlvE_clEvENKUlvE0_clEvEUlaaE_St5arrayIPcLm3EELi4E23TrivialOffsetCalculatorILi2EjESB_ILi1EjENS0_6memory12LoadWithCastILi2EEENSE_13StoreWithCastILi1EEEEEviT_T0_T2_T3_T4_T5_
        .type           _ZN2at6native27unrolled_elementwise_kernelIZZZNS0_50_GLOBAL__N__2680c7bb_12_PowKernel_cu_7dd49032_300324pow_tensor_tensor_kernelERNS_18TensorIteratorBaseEENKUlvE_clEvENKUlvE0_clEvEUlaaE_St5arrayIPcLm3EELi4E23TrivialOffsetCalculatorILi2EjESB_ILi1EjENS0_6memory12LoadWithCastILi2EEENSE_13StoreWithCastILi1EEEEEviT_T0_T2_T3_T4_T5_,@function
        .size           _ZN2at6native27unrolled_elementwise_kernelIZZZNS0_50_GLOBAL__N__2680c7bb_12_PowKernel_cu_7dd49032_300324pow_tensor_tensor_kernelERNS_18TensorIteratorBaseEENKUlvE_clEvENKUlvE0_clEvEUlaaE_St5arrayIPcLm3EELi4E23TrivialOffsetCalculatorILi2EjESB_ILi1EjENS0_6memory12LoadWithCastILi2EEENSE_13StoreWithCastILi1EEEEEviT_T0_T2_T3_T4_T5_,(.L_x_68826 - _ZN2at6native27unrolled_elementwise_kernelIZZZNS0_50_GLOBAL__N__2680c7bb_12_PowKernel_cu_7dd49032_300324pow_tensor_tensor_kernelERNS_18TensorIteratorBaseEENKUlvE_clEvENKUlvE0_clEvEUlaaE_St5arrayIPcLm3EELi4E23TrivialOffsetCalculatorILi2EjESB_ILi1EjENS0_6memory12LoadWithCastILi2EEENSE_13StoreWithCastILi1EEEEEviT_T0_T2_T3_T4_T5_)
        .other          _ZN2at6native27unrolled_elementwise_kernelIZZZNS0_50_GLOBAL__N__2680c7bb_12_PowKernel_cu_7dd49032_300324pow_tensor_tensor_kernelERNS_18TensorIteratorBaseEENKUlvE_clEvENKUlvE0_clEvEUlaaE_St5arrayIPcLm3EELi4E23TrivialOffsetCalculatorILi2EjESB_ILi1EjENS0_6memory12LoadWithCastILi2EEENSE_13StoreWithCastILi1EEEEEviT_T0_T2_T3_T4_T5_,@"STO_CUDA_ENTRY STV_DEFAULT"
_ZN2at6native27unrolled_elementwise_kernelIZZZNS0_50_GLOBAL__N__2680c7bb_12_PowKernel_cu_7dd49032_300324pow_tensor_tensor_kernelERNS_18TensorIteratorBaseEENKUlvE_clEvENKUlvE0_clEvEUlaaE_St5arrayIPcLm3EELi4E23TrivialOffsetCalculatorILi2EjESB_ILi1EjENS0_6memory12LoadWithCastILi2EEENSE_13StoreWithCastILi1EEEEEviT_T0_T2_T3_T4_T5_:
.text._ZN2at6native27unrolled_elementwise_kernelIZZZNS0_50_GLOBAL__N__2680c7bb_12_PowKernel_cu_7dd49032_300324pow_tensor_tensor_kernelERNS_18TensorIteratorBaseEENKUlvE_clEvENKUlvE0_clEvEUlaaE_St5arrayIPcLm3EELi4E23TrivialOffsetCalculatorILi2EjESB_ILi1EjENS0_6memory12LoadWithCastILi2EEENSE_13StoreWithCastILi1EEEEEviT_T0_T2_T3_T4_T5_:
        /* <DEDUP_REMOVED lines=33> */
.L_x_64359:
[----:B------:R3:W5:Y:S01]  /*0210*/  LDG.E.U8 R28, desc[UR36][R4.64] ;  /* 0x00000024041c7981 */ /* 0x000762000c1e1100 */
[----:B------:R-:W-:Y:S05]  /*0220*/  BRA `(.L_x_64361) ;  /* 0x0000000c00507947 */ /* 0x000fea0003800000 */
.L_x_64358:
        /* <DEDUP_REMOVED lines=8> */
.L_x_64363:
[----:B------:R1:W5:Y:S01]  /*02b0*/  LDG.E.U8 R28, desc[UR36][R4.64] ;  /* 0x00000024041c7981 */ /* 0x000362000c1e1100 */
[----:B------:R-:W-:Y:S05]  /*02c0*/  BRA `(.L_x_64361) ;  /* 0x0000000c00287947 */ /* 0x000fea0003800000 */
.L_x_64362:
[----:B------:R2:W5:Y:S01]  /*02d0*/  LDG.E.U16 R28, desc[UR36][R4.64] ;  /* 0x00000024041c7981 */ /* 0x000562000c1e1500 */
[----:B------:R-:W-:Y:S05]  /*02e0*/  BRA `(.L_x_64361) ;  /* 0x0000000c00207947 */ /* 0x000fea0003800000 */
.L_x_64357:
        /* <DEDUP_REMOVED lines=9> */
.L_x_64365:
[----:B------:R-:W2:Y:S02]  /*0380*/  LDG.E.U16 R0, desc[UR36][R4.64] ;  /* 0x0000002404007981 */ /* 0x000ea4000c1e1500 */
[----:B--2---:R-:W-:-:S06]  /*0390*/  HADD2.F32 R0, -RZ, R0.H0_H0 ;  /* 0x20000000ff007230 */ /* 0x004fcc0000004100 */
[----:B------:R-:W0:Y:S02]  /*03a0*/  F2I.FTZ.TRUNC.NTZ R0, R0 ;  /* 0x0000000000007305 */ /* 0x000e24000021f100 */
[----:B0-----:R-:W-:Y:S01]  /*03b0*/  PRMT R28, R0, 0x7610, R28 ;  /* 0x00007610001c7816 */ /* 0x001fe2000000001c */
[----:B------:R-:W-:Y:S06]  /*03c0*/  BRA `(.L_x_64361) ;  /* 0x0000000800e87947 */ /* 0x000fec0003800000 */
.L_x_64364:
        /* <DEDUP_REMOVED lines=9> */
.L_x_64367:
[----:B------:R-:W2:Y:S02]  /*0460*/  LDG.E.U16 R4, desc[UR36][R4.64] ;  /* 0x0000002404047981 */ /* 0x000ea4000c1e1500 */
[----:B--2---:R-:W-:-:S06]  /*0470*/  HADD2.F32 R0, -RZ, R4.H0_H0 ;  /* 0x20000004ff007230 */ /* 0x004fcc0000004100 */
[----:B------:R-:W0:Y:S02]  /*0480*/  F2I.FTZ.TRUNC.NTZ R0, R0 ;  /* 0x0000000000007305 */ /* 0x000e24000021f100 */
[----:B0-----:R-:W-:Y:S01]  /*0490*/  PRMT R28, R0, 0x7610, R28 ;  /* 0x00007610001c7816 */ /* 0x001fe2000000001c */
[----:B------:R-:W-:Y:S06]  /*04a0*/  BRA `(.L_x_64361) ;  /* 0x0000000800b07947 */ /* 0x000fec0003800000 */
.L_x_64366:
[----:B------:R-:W2:Y:S02]  /*04b0*/  LDG.E.64 R4, desc[UR36][R4.64] ;  /* 0x0000002404047981 */ /* 0x000ea4000c1e1b00 */
[----:B--2---:R0:W1:Y:S01]  /*04c0*/  F2I.F64.TRUNC R28, R4 ;  /* 0x00000004001c7311 */ /* 0x004062000030d100 */
[----:B------:R-:W-:Y:S05]  /*04d0*/  BRA `(.L_x_64361) ;  /* 0x0000000800a47947 */ /* 0x000fea0003800000 */
.L_x_64356:
        /* <DEDUP_REMOVED lines=12> */
.L_x_64370:
[----:B------:R-:W2:Y:S02]  /*05a0*/  LDG.E.64 R4, desc[UR36][R4.64] ;  /* 0x0000002404047981 */ /* 0x000ea4000c1e1b00 */
[----:B--2---:R0:W1:Y:S01]  /*05b0*/  F2I.F64.TRUNC R28, R4 ;  /* 0x00000004001c7311 */ /* 0x004062000030d100 */
[----:B------:R-:W-:Y:S05]  /*05c0*/  BRA `(.L_x_64361) ;  /* 0x0000000800687947 */ /* 0x000fea0003800000 */
.L_x_64369:
        /* <DEDUP_REMOVED lines=27> */
.L_x_64372:
        /* <DEDUP_REMOVED lines=15> */
.L_x_64371:
[----:B------:R-:W2:Y:S02]  /*0870*/  LDG.E.U16 R0, desc[UR36][R4.64] ;  /* 0x0000002404007981 */ /* 0x000ea4000c1e1500 */
[----:B--2---:R-:W-:-:S06]  /*0880*/  IMAD.U32 R0, R0, 0x10000, RZ ;  /* 0x0001000000007824 */ /* 0x004fcc00078e00ff */
[----:B------:R-:W0:Y:S02]  /*0890*/  F2I.FTZ.TRUNC.NTZ R0, R0 ;  /* 0x0000000000007305 */ /* 0x000e24000021f100 */
[----:B0-----:R-:W-:Y:S01]  /*08a0*/  PRMT R28, R0, 0x7610, R28 ;  /* 0x00007610001c7816 */ /* 0x001fe2000000001c */
[----:B------:R-:W-:Y:S06]  /*08b0*/  BRA `(.L_x_64361) ;  /* 0x0000000400ac7947 */ /* 0x000fec0003800000 */
.L_x_64368:
        /* <DEDUP_REMOVED lines=10> */
.L_x_64375:
        /* <DEDUP_REMOVED lines=21> */
.L_x_64379:
[----:B------:R-:W-:Y:S05]  /*0ab0*/  BSYNC.RECONVERGENT B1 ;  /* 0x0000000000017941 */ /* 0x000fea0003800200 */
.L_x_64378:
[----:B------:R-:W-:Y:S01]  /*0ac0*/  IMAD.SHL.U32 R0, R0, 0x100000, RZ ;  /* 0x0010000000007824 */ /* 0x000fe200078e00ff */
[----:B------:R-:W-:-:S04]  /*0ad0*/  LEA R3, R3, 0x3b800000, 0x17 ;  /* 0x3b80000003037811 */ /* 0x000fc800078eb8ff */
[----:B------:R-:W-:-:S07]  /*0ae0*/  LOP3.LUT R0, R3, R0, R7, 0xfe, !PT ;  /* 0x0000000003007212 */ /* 0x000fce00078efe07 */
.L_x_64377:
[----:B------:R-:W-:Y:S05]  /*0af0*/  BSYNC.RECONVERGENT B0 ;  /* 0x0000000000007941 */ /* 0x000fea0003800200 */
.L_x_64376:
[----:B------:R-:W0:Y:S02]  /*0b00*/  F2I.FTZ.TRUNC.NTZ R0, R0 ;  /* 0x0000000000007305 */ /* 0x000e24000021f100 */
[----:B0-----:R-:W-:Y:S01]  /*0b10*/  PRMT R28, R0, 0x7610, R28 ;  /* 0x00007610001c7816 */ /* 0x001fe2000000001c */
[----:B------:R-:W-:Y:S06]  /*0b20*/  BRA `(.L_x_64361) ;  /* 0x0000000400107947 */ /* 0x000fec0003800000 */
.L_x_64374:
        /* <DEDUP_REMOVED lines=21> */
.L_x_64383:
[----:B------:R-:W-:Y:S05]  /*0c80*/  BSYNC.RECONVERGENT B1 ;  /* 0x0000000000017941 */ /* 0x000fea0003800200 */
.L_x_64382:
[----:B------:R-:W-:Y:S01]  /*0c90*/  IMAD.SHL.U32 R0, R0, 0x200000, RZ ;  /* 0x0020000000007824 */ /* 0x000fe200078e00ff */
[----:B------:R-:W-:-:S04]  /*0ca0*/  LEA R3, R3, 0x37800000, 0x17 ;  /* 0x3780000003037811 */ /* 0x000fc800078eb8ff */
[----:B------:R-:W-:-:S07]  /*0cb0*/  LOP3.LUT R0, R3, R0, R7, 0xfe, !PT ;  /* 0x0000000003007212 */ /* 0x000fce00078efe07 */
.L_x_64381:
[----:B------:R-:W-:Y:S05]  /*0cc0*/  BSYNC.RECONVERGENT B0 ;  /* 0x0000000000007941 */ /* 0x000fea0003800200 */
.L_x_64380:
[----:B------:R-:W0:Y:S02]  /*0cd0*/  F2I.FTZ.TRUNC.NTZ R0, R0 ;  /* 0x0000000000007305 */ /* 0x000e24000021f100 */
[----:B0-----:R-:W-:Y:S01]  /*0ce0*/  PRMT R28, R0, 0x7610, R28 ;  /* 0x00007610001c7816 */ /* 0x001fe2000000001c */
[----:B------:R-:W-:Y:S06]  /*0cf0*/  BRA `(.L_x_64361) ;  /* 0x00000000009c7947 */ /* 0x000fec0003800000 */
.L_x_64373:
[----:B------:R-:W-:-:S09]  /*0d00*/  UISETP.NE.AND UP0, UPT, UR4, 0x1c, UPT ;  /* 0x0000001c0400788c */ /* 0x000fd2000bf05270 */
[----:B------:R-:W-:Y:S05]  /*0d10*/  BRA.U !UP0, `(.L_x_64384) ;  /* 0x0000000108907547 */ /* 0x000fea000b800000 */
[----:B------:R-:W-:-:S09]  /*0d20*/  UISETP.NE.AND UP0, UPT, UR4, 0x1d, UPT ;  /* 0x0000001d0400788c */ /* 0x000fd2000bf05270 */
[----:B------:R-:W-:Y:S05]  /*0d30*/  BRA.U !UP0, `(.L_x_64385) ;  /* 0x0000000108807547 */ /* 0x000fea000b800000 */
[----:B------:R-:W-:-:S09]  /*0d40*/  UISETP.NE.AND UP0, UPT, UR4, 0x2c, UPT ;  /* 0x0000002c0400788c */ /* 0x000fd2000bf05270 */
[----:B------:R-:W-:Y:S05]  /*0d50*/  BRA.U !UP0, `(.L_x_64386) ;  /* 0x0000000108487547 */ /* 0x000fea000b800000 */
.L_x_64360:
        /* <DEDUP_REMOVED lines=16> */
.L_x_64387:
[----:B------:R-:W-:Y:S01]  /*0e60*/  PRMT R28, RZ, 0x7610, R28 ;  /* 0x00007610ff1c7816 */ /* 0x000fe2000000001c */
[----:B------:R-:W-:Y:S06]  /*0e70*/  BRA `(.L_x_64361) ;  /* 0x00000000003c7947 */ /* 0x000fec0003800000 */
.L_x_64386:
        /* <DEDUP_REMOVED lines=8> */
.L_x_64389:
[----:B------:R-:W-:Y:S05]  /*0f00*/  BSYNC.RECONVERGENT B0 ;  /* 0x0000000000007941 */ /* 0x000fea0003800200 */
.L_x_64388:
[----:B------:R-:W0:Y:S02]  /*0f10*/  F2I.FTZ.TRUNC.NTZ R0, R0 ;  /* 0x0000000000007305 */ /* 0x000e24000021f100 */
[----:B0-----:R-:W-:Y:S01]  /*0f20*/  PRMT R28, R0, 0x7610, R28 ;  /* 0x00007610001c7816 */ /* 0x001fe2000000001c */
[----:B------:R-:W-:Y:S06]  /*0f30*/  BRA `(.L_x_64361) ;  /* 0x00000000000c7947 */ /* 0x000fec0003800000 */
.L_x_64385:
[----:B------:R0:W5:Y:S01]  /*0f40*/  LDG.E.U8 R28, desc[UR36][R4.64] ;  /* 0x00000024041c7981 */ /* 0x000162000c1e1100 */
[----:B------:R-:W-:Y:S05]  /*0f50*/  BRA `(.L_x_64361) ;  /* 0x0000000000047947 */ /* 0x000fea0003800000 */
.L_x_64384:
[----:B------:R0:W5:Y:S02]  /*0f60*/  LDG.E.U8 R28, desc[UR36][R4.64] ;  /* 0x00000024041c7981 */ /* 0x000164000c1e1100 */
.L_x_64361:
        /* <DEDUP_REMOVED lines=18> */
.L_x_64393:
[----:B------:R1:W5:Y:S01]  /*1090*/  LDG.E.U8 R22, desc[UR36][R4.64] ;  /* 0x0000002404167981 */ /* 0x000362000c1e1100 */
[----:B------:R-:W-:Y:S05]  /*10a0*/  BRA `(.L_x_64395) ;  /* 0x0000000c00507947 */ /* 0x000fea0003800000 */
.L_x_64392:
        /* <DEDUP_REMOVED lines=8> */
.L_x_64397:
[----:B------:R3:W5:Y:S01]  /*1130*/  LDG.E.U8 R22, desc[UR36][R4.64] ;  /* 0x0000002404167981 */ /* 0x000762000c1e1100 */
[----:B------:R-:W-:Y:S05]  /*1140*/  BRA `(.L_x_64395) ;  /* 0x0000000c00287947 */ /* 0x000fea0003800000 */
.L_x_64396:
[----:B------:R2:W5:Y:S01]  /*1150*/  LDG.E.U16 R22, desc[UR36][R4.64] ;  /* 0x0000002404167981 */ /* 0x000562000c1e1500 */
[----:B------:R-:W-:Y:S05]  /*1160*/  BRA `(.L_x_64395) ;  /* 0x0000000c00207947 */ /* 0x000fea0003800000 */
.L_x_64391:
        /* <DEDUP_REMOVED lines=9> */
.L_x_64399:
[----:B------:R-:W2:Y:S02]  /*1200*/  LDG.E.U16 R0, desc[UR36][R4.64] ;  /* 0x0000002404007981 */ /* 0x000ea4000c1e1500 */
[----:B--2---:R-:W-:-:S06]  /*1210*/  HADD2.F32 R0, -RZ, R0.H0_H0 ;  /* 0x20000000ff007230 */ /* 0x004fcc0000004100 */
[----:B------:R-:W0:Y:S02]  /*1220*/  F2I.FTZ.TRUNC.NTZ R0, R0 ;  /* 0x0000000000007305 */ /* 0x000e24000021f100 */
[----:B0-----:R-:W-:Y:S01]  /*1230*/  PRMT R22, R0, 0x7610, R22 ;  /* 0x0000761000167816 */ /* 0x001fe20000000016 */
[----:B------:R-:W-:Y:S06]  /*1240*/  BRA `(.L_x_64395) ;  /* 0x0000000800e87947 */ /* 0x000fec0003800000 */
.L_x_64398:
        /* <DEDUP_REMOVED lines=9> */
.L_x_64401:
[----:B------:R-:W2:Y:S02]  /*12e0*/  LDG.E.U16 R4, desc[UR36][R4.64] ;  /* 0x0000002404047981 */ /* 0x000ea4000c1e1500 */
[----:B--2---:R-:W-:-:S06]  /*12f0*/  HADD2.F32 R0, -RZ, R4.H0_H0 ;  /* 0x20000004ff007230 */ /* 0x004fcc0000004100 */
[----:B------:R-:W0:Y:S02]  /*1300*/  F2I.FTZ.TRUNC.NTZ R0, R0 ;  /* 0x0000000000007305 */ /* 0x000e24000021f100 */
[----:B0-----:R-:W-:Y:S01]  /*1310*/  PRMT R22, R0, 0x7610, R22 ;  /* 0x0000761000167816 */ /* 0x001fe20000000016 */
[----:B------:R-:W-:Y:S06]  /*1320*/  BRA `(.L_x_64395) ;  /* 0x0000000800b07947 */ /* 0x000fec0003800000 */
.L_x_64400:
[----:B------:R-:W2:Y:S02]  /*1330*/  LDG.E.64 R4, desc[UR36][R4.64] ;  /* 0x0000002404047981 */ /* 0x000ea4000c1e1b00 */
[----:B--2---:R0:W1:Y:S01]  /*1340*/  F2I.F64.TRUNC R22, R4 ;  /* 0x0000000400167311 */ /* 0x004062000030d100 */
[----:B------:R-:W-:Y:S05]  /*1350*/  BRA `(.L_x_64395) ;  /* 0x0000000800a47947 */ /* 0x000fea0003800000 */
.L_x_64390:
        /* <DEDUP_REMOVED lines=12> */
.L_x_64404:
[----:B------:R-:W2:Y:S02]  /*1420*/  LDG.E.64 R4, desc[UR36][R4.64] ;  /* 0x0000002404047981 */ /* 0x000ea4000c1e1b00 */
[----:B--2---:R0:W1:Y:S01]  /*1430*/  F2I.F64.TRUNC R22, R4 ;  /* 0x0000000400167311 */ /* 0x004062000030d100 */
[----:B------:R-:W-:Y:S05]  /*1440*/  BRA `(.L_x_64395) ;  /* 0x0000000800687947 */ /* 0x000fea0003800000 */
.L_x_64403:
        /* <DEDUP_REMOVED lines=27> */
.L_x_64406:
        /* <DEDUP_REMOVED lines=15> */
.L_x_64405:
[----:B------:R-:W2:Y:S02]  /*16f0*/  LDG.E.U16 R0, desc[UR36][R4.64] ;  /* 0x0000002404007981 */ /* 0x000ea4000c1e1500 */
[----:B--2---:R-:W-:-:S06]  /*1700*/  IMAD.U32 R0, R0, 0x10000, RZ ;  /* 0x0001000000007824 */ /* 0x004fcc00078e00ff */
[----:B------:R-:W0:Y:S02]  /*1710*/  F2I.FTZ.TRUNC.NTZ R0, R0 ;  /* 0x0000000000007305 */ /* 0x000e24000021f100 */
[----:B0-----:R-:W-:Y:S01]  /*1720*/  PRMT R22, R0, 0x7610, R22 ;  /* 0x0000761000167816 */ /* 0x001fe20000000016 */
[----:B------:R-:W-:Y:S06]  /*1730*/  BRA `(.L_x_64395) ;  /* 0x0000000400ac7947 */ /* 0x000fec0003800000 */
.L_x_64402:
        /* <DEDUP_REMOVED lines=10> */
.L_x_64409:
        /* <DEDUP_REMOVED lines=21> */
.L_x_64413:
[----:B------:R-:W-:Y:S05]  /*1930*/  BSYNC.RECONVERGENT B1 ;  /* 0x0000000000017941 */ /* 0x000fea0003800200 */
.L_x_64412:
[----:B------:R-:W-:Y:S01]  /*1940*/  IMAD.SHL.U32 R0, R0, 0x100000, RZ ;  /* 0x0010000000007824 */ /* 0x000fe200078e00ff */
[----:B------:R-:W-:-:S04]  /*1950*/  LEA R3, R3, 0x3b800000, 0x17 ;  /* 0x3b80000003037811 */ /* 0x000fc800078eb8ff */
[----:B------:R-:W-:-:S07]  /*1960*/  LOP3.LUT R0, R3, R0, R7, 0xfe, !PT ;  /* 0x0000000003007212 */ /* 0x000fce00078efe07 */
.L_x_64411:
[----:B------:R-:W-:Y:S05]  /*1970*/  BSYNC.RECONVERGENT B0 ;  /* 0x0000000000007941 */ /* 0x000fea0003800200 */
.L_x_64410:
[----:B------:R-:W0:Y:S02]  /*1980*/  F2I.FTZ.TRUNC.NTZ R0, R0 ;  /* 0x0000000000007305 */ /* 0x000e24000021f100 */
[----:B0-----:R-:W-:Y:S01]  /*1990*/  PRMT R22, R0, 0x7610, R22 ;  /* 0x0000761000167816 */ /* 0x001fe20000000016 */
[----:B------:R-:W-:Y:S06]  /*19a0*/  BRA `(.L_x_64395) ;  /* 0x0000000400107947 */ /* 0x000fec0003800000 */
.L_x_64408:
        /* <DEDUP_REMOVED lines=21> */
.L_x_64417:
[----:B------:R-:W-:Y:S05]  /*1b00*/  BSYNC.RECONVERGENT B1 ;  /* 0x0000000000017941 */ /* 0x000fea0003800200 */
.L_x_64416:
[----:B------:R-:W-:Y:S01]  /*1b10*/  IMAD.SHL.U32 R0, R0, 0x200000, RZ ;  /* 0x0020000000007824 */ /* 0x000fe200078e00ff */
[----:B------:R-:W-:-:S04]  /*1b20*/  LEA R3, R3, 0x37800000, 0x17 ;  /* 0x3780000003037811 */ /* 0x000fc800078eb8ff */
[----:B------:R-:W-:-:S07]  /*1b30*/  LOP3.LUT R0, R3, R0, R7, 0xfe, !PT ;  /* 0x0000000003007212 */ /* 0x000fce00078efe07 */
.L_x_64415:
[----:B------:R-:W-:Y:S05]  /*1b40*/  BSYNC.RECONVERGENT B0 ;  /* 0x0000000000007941 */ /* 0x000fea0003800200 */
.L_x_64414:
[----:B------:R-:W0:Y:S02]  /*1b50*/  F2I.FTZ.TRUNC.NTZ R0, R0 ;  /* 0x0000000000007305 */ /* 0x000e24000021f100 */
[----:B0-----:R-:W-:Y:S01]  /*1b60*/  PRMT R22, R0, 0x7610, R22 ;  /* 0x0000761000167816 */ /* 0x001fe20000000016 */
[----:B------:R-:W-:Y:S06]  /*1b70*/  BRA `(.L_x_64395) ;  /* 0x00000000009c7947 */ /* 0x000fec0003800000 */
.L_x_64407:
[----:B------:R-:W-:-:S09]  /*1b80*/  UISETP.NE.AND UP0, UPT, UR4, 0x1c, UPT ;  /* 0x0000001c0400788c */ /* 0x000fd2000bf05270 */
[----:B------:R-:W-:Y:S05]  /*1b90*/  BRA.U !UP0, `(.L_x_64418) ;  /* 0x0000000108907547 */ /* 0x000fea000b800000 */
[----:B------:R-:W-:-:S09]  /*1ba0*/  UISETP.NE.AND UP0, UPT, UR4, 0x1d, UPT ;  /* 0x0000001d0400788c */ /* 0x000fd2000bf05270 */
[----:B------:R-:W-:Y:S05]  /*1bb0*/  BRA.U !UP0, `(.L_x_64419) ;  /* 0x0000000108807547 */ /* 0x000fea000b800000 */
[----:B------:R-:W-:-:S09]  /*1bc0*/  UISETP.NE.AND UP0, UPT, UR4, 0x2c, UPT ;  /* 0x0000002c0400788c */ /* 0x000fd2000bf05270 */
[----:B------:R-:W-:Y:S05]  /*1bd0*/  BRA.U !UP0, `(.L_x_64420) ;  /* 0x0000000108487547 */ /* 0x000fea000b800000 */
.L_x_64394:
        /* <DEDUP_REMOVED lines=16> */
.L_x_64421:
[----:B------:R-:W-:Y:S01]  /*1ce0*/  PRMT R22, RZ, 0x7610, R22 ;  /* 0x00007610ff167816 */ /* 0x000fe20000000016 */
[----:B------:R-:W-:Y:S06]  /*1cf0*/  BRA `(.L_x_64395) ;  /* 0x00000000003c7947 */ /* 0x000fec0003800000 */
.L_x_64420:
        /* <DEDUP_REMOVED lines=8> */
.L_x_64423:
[----:B------:R-:W-:Y:S05]  /*1d80*/  BSYNC.RECONVERGENT B0 ;  /* 0x0000000000007941 */ /* 0x000fea0003800200 */
.L_x_64422:
[----:B------:R-:W0:Y:S02]  /*1d90*/  F2I.FTZ.TRUNC.NTZ R0, R0 ;  /* 0x0000000000007305 */ /* 0x000e24000021f100 */
[----:B0-----:R-:W-:Y:S01]  /*1da0*/  PRMT R22, R0, 0x7610, R22 ;  /* 0x0000761000167816 */ /* 0x001fe20000000016 */
[----:B------:R-:W-:Y:S06]  /*1db0*/  BRA `(.L_x_64395) ;  /* 0x00000000000c7947 */ /* 0x000fec0003800000 */
.L_x_64419:
[----:B------:R0:W5:Y:S01]  /*1dc0*/  LDG.E.U8 R22, desc[UR36][R4.64] ;  /* 0x0000002404167981 */ /* 0x000162000c1e1100 */
[----:B------:R-:W-:Y:S05]  /*1dd0*/  BRA `(.L_x_64395) ;  /* 0x0000000000047947 */ /* 0x000fea0003800000 */
.L_x_64418:
[----:B------:R0:W5:Y:S02]  /*1de0*/  LDG.E.U8 R22, desc[UR36][R4.64] ;  /* 0x0000002404167981 */ /* 0x000164000c1e1100 */
.L_x_64395:
[----:B------:R-:W-:-:S07]  /*1df0*/  VIADD R23, R25, 0x80 ;  /* 0x0000008019177836 */ /* 0x000fce0000000000 */
.L_x_64355:
[----:B------:R-:W-:Y:S05]  /*1e00*/  BSYNC.RECONVERGENT B6 ;  /* 0x0000000000067941 */ /* 0x000fea0003800200 */
.L_x_64354:
        /* <DEDUP_REMOVED lines=24> */
.L_x_64429:
[----:B------:R0:W5:Y:S01]  /*1f90*/  LDG.E.U8 R17, desc[UR36][R4.64] ;  /* 0x0000002404117981 */ /* 0x000162000c1e1100 */
[----:B------:R-:W-:Y:S05]  /*1fa0*/  BRA `(.L_x_64431) ;  /* 0x0000000c00507947 */ /* 0x000fea0003800000 */
.L_x_64428:
        /* <DEDUP_REMOVED lines=8> */
.L_x_64433:
[----:B------:R0:W5:Y:S01]  /*2030*/  LDG.E.U8 R17, desc[UR36][R4.64] ;  /* 0x0000002404117981 */ /* 0x000162000c1e1100 */
[----:B------:R-:W-:Y:S05]  /*2040*/  BRA `(.L_x_64431) ;  /* 0x0000000c00287947 */ /* 0x000fea0003800000 */
.L_x_64432:
[----:B------:R0:W5:Y:S01]  /*2050*/  LDG.E.U16 R17, desc[UR36][R4.64] ;  /* 0x0000002404117981 */ /* 0x000162000c1e1500 */
[----:B------:R-:W-:Y:S05]  /*2060*/  BRA `(.L_x_64431) ;  /* 0x0000000c00207947 */ /* 0x000fea0003800000 */
.L_x_64427:
        /* <DEDUP_REMOVED lines=9> */
.L_x_64435:
[----:B------:R-:W2:Y:S02]  /*2100*/  LDG.E.U16 R0, desc[UR36][R4.64] ;  /* 0x0000002404007981 */ /* 0x000ea4000c1e1500 */
[----:B--2---:R-:W-:-:S06]  /*2110*/  HADD2.F32 R0, -RZ, R0.H0_H0 ;  /* 0x20000000ff007230 */ /* 0x004fcc0000004100 */
[----:B------:R-:W0:Y:S02]  /*2120*/  F2I.FTZ.TRUNC.NTZ R0, R0 ;  /* 0x0000000000007305 */ /* 0x000e24000021f100 */
[----:B0-----:R-:W-:Y:S01]  /*2130*/  PRMT R17, R0, 0x7610, R17 ;  /* 0x0000761000117816 */ /* 0x001fe20000000011 */
[----:B------:R-:W-:Y:S06]  /*2140*/  BRA `(.L_x_64431) ;  /* 0x0000000800e87947 */ /* 0x000fec0003800000 */
.L_x_64434:
        /* <DEDUP_REMOVED lines=9> */
.L_x_64437:
[----:B------:R-:W2:Y:S02]  /*21e0*/  LDG.E.U16 R4, desc[UR36][R4.64] ;  /* 0x0000002404047981 */ /* 0x000ea4000c1e1500 */
[----:B--2---:R-:W-:-:S06]  /*21f0*/  HADD2.F32 R0, -RZ, R4.H0_H0 ;  /* 0x20000004ff007230 */ /* 0x004fcc0000004100 */
[----:B------:R-:W0:Y:S02]  /*2200*/  F2I.FTZ.TRUNC.NTZ R0, R0 ;  /* 0x0000000000007305 */ /* 0x000e24000021f100 */
[----:B0-----:R-:W-:Y:S01]  /*2210*/  PRMT R17, R0, 0x7610, R17 ;  /* 0x0000761000117816 */ /* 0x001fe20000000011 */
[----:B------:R-:W-:Y:S06]  /*2220*/  BRA `(.L_x_64431) ;  /* 0x0000000800b07947 */ /* 0x000fec0003800000 */
.L_x_64436:
[----:B------:R-:W2:Y:S02]  /*2230*/  LDG.E.64 R4, desc[UR36][R4.64] ;  /* 0x0000002404047981 */ /* 0x000ea4000c1e1b00 */
[----:B--2---:R0:W1:Y:S01]  /*2240*/  F2I.F64.TRUNC R17, R4 ;  /* 0x0000000400117311 */ /* 0x004062000030d100 */
[----:B------:R-:W-:Y:S05]  /*2250*/  BRA `(.L_x_64431) ;  /* 0x0000000800a47947 */ /* 0x000fea0003800000 */
.L_x_64426:
        /* <DEDUP_REMOVED lines=12> */
.L_x_64440:
[----:B------:R-:W2:Y:S02]  /*2320*/  LDG.E.64 R4, desc[UR36][R4.64] ;  /* 0x0000002404047981 */ /* 0x000ea4000c1e1b00 */
[----:B--2---:R0:W1:Y:S01]  /*2330*/  F2I.F64.TRUNC R17, R4 ;  /* 0x0000000400117311 */ /* 0x004062000030d100 */
[----:B------:R-:W-:Y:S05]  /*2340*/  BRA `(.L_x_64431) ;  /* 0x0000000800687947 */ /* 0x000fea0003800000 */
.L_x_64439:
        /* <DEDUP_REMOVED lines=27> */
.L_x_64442:
        /* <DEDUP_REMOVED lines=15> */
.L_x_64441:
[----:B------:R-:W2:Y:S02]  /*25f0*/  LDG.E.U16 R0, desc[UR36][R4.64] ;  /* 0x0000002404007981 */ /* 0x000ea4000c1e1500 */
[----:B--2---:R-:W-:-:S06]  /*2600*/  IMAD.U32 R0, R0, 0x10000, RZ ;  /* 0x0001000000007824 */ /* 0x004fcc00078e00ff */
[----:B------:R-:W0:Y:S02]  /*2610*/  F2I.FTZ.TRUNC.NTZ R0, R0 ;  /* 0x0000000000007305 */ /* 0x000e24000021f100 */
[----:B0-----:R-:W-:Y:S01]  /*2620*/  PRMT R17, R0, 0x7610, R17 ;  /* 0x0000761000117816 */ /* 0x001fe20000000011 */
[----:B------:R-:W-:Y:S06]  /*2630*/  BRA `(.L_x_64431) ;  /* 0x0000000400ac7947 */ /* 0x000fec0003800000 */
.L_x_64438:
        /* <DEDUP_REMOVED lines=10> */
.L_x_64445:
        /* <DEDUP_REMOVED lines=21> */
.L_x_64449:
[----:B------:R-:W-:Y:S05]  /*2830*/  BSYNC.RECONVERGENT B1 ;  /* 0x0000000000017941 */ /* 0x000fea0003800200 */
.L_x_64448:
[----:B------:R-:W-:Y:S01]  /*2840*/  IMAD.SHL.U32 R0, R0, 0x100000, RZ ;  /* 0x0010000000007824 */ /* 0x000fe200078e00ff */
[----:B------:R-:W-:-:S04]  /*2850*/  LEA R3, R3, 0x3b800000, 0x17 ;  /* 0x3b80000003037811 */ /* 0x000fc800078eb8ff */
[----:B------:R-:W-:-:S07]  /*2860*/  LOP3.LUT R0, R3, R0, R7, 0xfe, !PT ;  /* 0x0000000003007212 */ /* 0x000fce00078efe07 */
.L_x_64447:
[----:B------:R-:W-:Y:S05]  /*2870*/  BSYNC.RECONVERGENT B0 ;  /* 0x0000000000007941 */ /* 0x000fea0003800200 */
.L_x_64446:
[----:B------:R-:W0:Y:S02]  /*2880*/  F2I.FTZ.TRUNC.NTZ R0, R0 ;  /* 0x0000000000007305 */ /* 0x000e24000021f100 */
[----:B0-----:R-:W-:Y:S01]  /*2890*/  PRMT R17, R0, 0x7610, R17 ;  /* 0x0000761000117816 */ /* 0x001fe20000000011 */
[----:B------:R-:W-:Y:S06]  /*28a0*/  BRA `(.L_x_64431) ;  /* 0x0000000400107947 */ /* 0x000fec0003800000 */
.L_x_64444:
        /* <DEDUP_REMOVED lines=21> */
.L_x_64453:
[----:B------:R-:W-:Y:S05]  /*2a00*/  BSYNC.RECONVERGENT B1 ;  /* 0x0000000000017941 */ /* 0x000fea0003800200 */
.L_x_64452:
[----:B------:R-:W-:Y:S01]  /*2a10*/  IMAD.SHL.U32 R0, R0, 0x200000, RZ ;  /* 0x0020000000007824 */ /* 0x000fe200078e00ff */
[----:B------:R-:W-:-:S04]  /*2a20*/  LEA R3, R3, 0x37800000, 0x17 ;  /* 0x3780000003037811 */ /* 0x000fc800078eb8ff */
[----:B------:R-:W-:-:S07]  /*2a30*/  LOP3.LUT R0, R3, R0, R7, 0xfe, !PT ;  /* 0x0000000003007212 */ /* 0x000fce00078efe07 */
.L_x_64451:
[----:B------:R-:W-:Y:S05]  /*2a40*/  BSYNC.RECONVERGENT B0 ;  /* 0x0000000000007941 */ /* 0x000fea0003800200 */
.L_x_64450:
[----:B------:R-:W0:Y:S02]  /*2a50*/  F2I.FTZ.TRUNC.NTZ R0, R0 ;  /* 0x0000000000007305 */ /* 0x000e24000021f100 */
[----:B0-----:R-:W-:Y:S01]  /*2a60*/  PRMT R17, R0, 0x7610, R17 ;  /* 0x0000761000117816 */ /* 0x001fe20000000011 */
[----:B------:R-:W-:Y:S06]  /*2a70*/  BRA `(.L_x_64431) ;  /* 0x00000000009c7947 */ /* 0x000fec0003800000 */
.L_x_64443:
        /* <DEDUP_REMOVED lines=14> */
.L_x_64457:
[----:B------:R-:W-:Y:S05]  /*2b60*/  BSYNC.RECONVERGENT B0 ;  /* 0x0000000000007941 */ /* 0x000fea0003800200 */
.L_x_64456:
[----:B------:R-:W0:Y:S02]  /*2b70*/  F2I.FTZ.TRUNC.NTZ R0, R0 ;  /* 0x0000000000007305 */ /* 0x000e24000021f100 */
[----:B0-----:R-:W-:Y:S01]  /*2b80*/  PRMT R17, R0, 0x7610, R17 ;  /* 0x0000761000117816 */ /* 0x001fe20000000011 */
[----:B------:R-:W-:Y:S06]  /*2b90*/  BRA `(.L_x_64431) ;  /* 0x0000000000547947 */ /* 0x000fec0003800000 */
.L_x_64430:
        /* <DEDUP_REMOVED lines=16> */
.L_x_64458:
[----:B------:R-:W-:Y:S01]  /*2ca0*/  PRMT R17, RZ, 0x7610, R17 ;  /* 0x00007610ff117816 */ /* 0x000fe20000000011 */
[----:B------:R-:W-:Y:S06]  /*2cb0*/  BRA `(.L_x_64431) ;  /* 0x00000000000c7947 */ /* 0x000fec0003800000 */
.L_x_64455:
[----:B------:R2:W5:Y:S01]  /*2cc0*/  LDG.E.U8 R17, desc[UR36][R4.64] ;  /* 0x0000002404117981 */ /* 0x000562000c1e1100 */
[----:B------:R-:W-:Y:S05]  /*2cd0*/  BRA `(.L_x_64431) ;  /* 0x0000000000047947 */ /* 0x000fea0003800000 */
.L_x_64454:
[----:B------:R3:W5:Y:S02]  /*2ce0*/  LDG.E.U8 R17, desc[UR36][R4.64] ;  /* 0x0000002404117981 */ /* 0x000764000c1e1100 */
.L_x_64431:
        /* <DEDUP_REMOVED lines=18> */
.L_x_64462:
[----:B------:R0:W5:Y:S01]  /*2e10*/  LDG.E.U8 R27, desc[UR36][R4.64] ;  /* 0x00000024041b7981 */ /* 0x000162000c1e1100 */
[----:B------:R-:W-:Y:S05]  /*2e20*/  BRA `(.L_x_64464) ;  /* 0x0000000c00507947 */ /* 0x000fea0003800000 */
.L_x_64461:
        /* <DEDUP_REMOVED lines=8> */
.L_x_64466:
[----:B------:R0:W5:Y:S01]  /*2eb0*/  LDG.E.U8 R27, desc[UR36][R4.64] ;  /* 0x00000024041b7981 */ /* 0x000162000c1e1100 */
[----:B------:R-:W-:Y:S05]  /*2ec0*/  BRA `(.L_x_64464) ;  /* 0x0000000c00287947 */ /* 0x000fea0003800000 */
.L_x_64465:
[----:B------:R0:W5:Y:S01]  /*2ed0*/  LDG.E.U16 R27, desc[UR36][R4.64] ;  /* 0x00000024041b7981 */ /* 0x000162000c1e1500 */
[----:B------:R-:W-:Y:S05]  /*2ee0*/  BRA `(.L_x_64464) ;  /* 0x0000000c00207947 */ /* 0x000fea0003800000 */
.L_x_64460:
        /* <DEDUP_REMOVED lines=9> */
.L_x_64468:
[----:B------:R-:W2:Y:S02]  /*2f80*/  LDG.E.U16 R0, desc[UR36][R4.64] ;  /* 0x0000002404007981 */ /* 0x000ea4000c1e1500 */
[----:B--2---:R-:W-:-:S06]  /*2f90*/  HADD2.F32 R0, -RZ, R0.H0_H0 ;  /* 0x20000000ff007230 */ /* 0x004fcc0000004100 */
[----:B------:R-:W0:Y:S02]  /*2fa0*/  F2I.FTZ.TRUNC.NTZ R0, R0 ;  /* 0x0000000000007305 */ /* 0x000e24000021f100 */
[----:B0-----:R-:W-:Y:S01]  /*2fb0*/  PRMT R27, R0, 0x7610, R27 ;  /* 0x00007610001b7816 */ /* 0x001fe2000000001b */
[----:B------:R-:W-:Y:S06]  /*2fc0*/  BRA `(.L_x_64464) ;  /* 0x0000000800e87947 */ /* 0x000fec0003800000 */
.L_x_64467:
        /* <DEDUP_REMOVED lines=9> */
.L_x_64470:
[----:B------:R-:W2:Y:S02]  /*3060*/  LDG.E.U16 R4, desc[UR36][R4.64] ;  /* 0x0000002404047981 */ /* 0x000ea4000c1e1500 */
[----:B--2---:R-:W-:-:S06]  /*3070*/  HADD2.F32 R0, -RZ, R4.H0_H0 ;  /* 0x20000004ff007230 */ /* 0x004fcc0000004100 */
[----:B------:R-:W0:Y:S02]  /*3080*/  F2I.FTZ.TRUNC.NTZ R0, R0 ;  /* 0x0000000000007305 */ /* 0x000e24000021f100 */
[----:B0-----:R-:W-:Y:S01]  /*3090*/  PRMT R27, R0, 0x7610, R27 ;  /* 0x00007610001b7816 */ /* 0x001fe2000000001b */
[----:B------:R-:W-:Y:S06]  /*30a0*/  BRA `(.L_x_64464) ;  /* 0x0000000800b07947 */ /* 0x000fec0003800000 */
.L_x_64469:
[----:B------:R-:W2:Y:S02]  /*30b0*/  LDG.E.64 R4, desc[UR36][R4.64] ;  /* 0x0000002404047981 */ /* 0x000ea4000c1e1b00 */
[----:B--2---:R0:W2:Y:S01]  /*30c0*/  F2I.F64.TRUNC R27, R4 ;  /* 0x00000004001b7311 */ /* 0x0040a2000030d100 */
[----:B------:R-:W-:Y:S05]  /*30d0*/  BRA `(.L_x_64464) ;  /* 0x0000000800a47947 */ /* 0x000fea0003800000 */
.L_x_64459:
        /* <DEDUP_REMOVED lines=12> */
.L_x_64473:
[----:B------:R-:W2:Y:S02]  /*31a0*/  LDG.E.64 R4, desc[UR36][R4.64] ;  /* 0x0000002404047981 */ /* 0x000ea4000c1e1b00 */
[----:B--2---:R4:W0:Y:S01]  /*31b0*/  F2I.F64.TRUNC R27, R4 ;  /* 0x00000004001b7311 */ /* 0x004822000030d100 */
[----:B------:R-:W-:Y:S05]  /*31c0*/  BRA `(.L_x_64464) ;  /* 0x0000000800687947 */ /* 0x000fea0003800000 */
.L_x_64472:
        /* <DEDUP_REMOVED lines=27> */
.L_x_64475:
        /* <DEDUP_REMOVED lines=15> */
.L_x_64474:
[----:B------:R-:W2:Y:S02]  /*3470*/  LDG.E.U16 R0, desc[UR36][R4.64] ;  /* 0x0000002404007981 */ /* 0x000ea4000c1e1500 */
[----:B--2---:R-:W-:-:S06]  /*3480*/  IMAD.U32 R0, R0, 0x10000, RZ ;  /* 0x0001000000007824 */ /* 0x004fcc00078e00ff */
[----:B------:R-:W0:Y:S02]  /*3490*/  F2I.FTZ.TRUNC.NTZ R0, R0 ;  /* 0x0000000000007305 */ /* 0x000e24000021f100 */
[----:B0-----:R-:W-:Y:S01]  /*34a0*/  PRMT R27, R0, 0x7610, R27 ;  /* 0x00007610001b7816 */ /* 0x001fe2000000001b */
[----:B------:R-:W-:Y:S06]  /*34b0*/  BRA `(.L_x_64464) ;  /* 0x0000000400ac7947 */ /* 0x000fec0003800000 */
.L_x_64471:
        /* <DEDUP_REMOVED lines=10> */
.L_x_64478:
        /* <DEDUP_REMOVED lines=21> */
.L_x_64482:
[----:B------:R-:W-:Y:S05]  /*36b0*/  BSYNC.RECONVERGENT B1 ;  /* 0x0000000000017941 */ /* 0x000fea0003800200 */
.L_x_64481:
[----:B------:R-:W-:Y:S01]  /*36c0*/  IMAD.SHL.U32 R0, R0, 0x100000, RZ ;  /* 0x0010000000007824 */ /* 0x000fe200078e00ff */
[----:B------:R-:W-:-:S04]  /*36d0*/  LEA R3, R3, 0x3b800000, 0x17 ;  /* 0x3b80000003037811 */ /* 0x000fc800078eb8ff */
[----:B------:R-:W-:-:S07]  /*36e0*/  LOP3.LUT R0, R3, R0, R7, 0xfe, !PT ;  /* 0x0000000003007212 */ /* 0x000fce00078efe07 */
.L_x_64480:
[----:B------:R-:W-:Y:S05]  /*36f0*/  BSYNC.RECONVERGENT B0 ;  /* 0x0000000000007941 */ /* 0x000fea0003800200 */
.L_x_64479:
[----:B------:R-:W0:Y:S02]  /*3700*/  F2I.FTZ.TRUNC.NTZ R0, R0 ;  /* 0x0000000000007305 */ /* 0x000e24000021f100 */
[----:B0-----:R-:W-:Y:S01]  /*3710*/  PRMT R27, R0, 0x7610, R27 ;  /* 0x00007610001b7816 */ /* 0x001fe2000000001b */
[----:B------:R-:W-:Y:S06]  /*3720*/  BRA `(.L_x_64464) ;  /* 0x0000000400107947 */ /* 0x000fec0003800000 */
.L_x_64477:
        /* <DEDUP_REMOVED lines=21> */
.L_x_64486:
[----:B------:R-:W-:Y:S05]  /*3880*/  BSYNC.RECONVERGENT B1 ;  /* 0x0000000000017941 */ /* 0x000fea0003800200 */
.L_x_64485:
[----:B------:R-:W-:Y:S01]  /*3890*/  IMAD.SHL.U32 R0, R0, 0x200000, RZ ;  /* 0x0020000000007824 */ /* 0x000fe200078e00ff */
[----:B------:R-:W-:-:S04]  /*38a0*/  LEA R3, R3, 0x37800000, 0x17 ;  /* 0x3780000003037811 */ /* 0x000fc800078eb8ff */
[----:B------:R-:W-:-:S07]  /*38b0*/  LOP3.LUT R0, R3, R0, R7, 0xfe, !PT ;  /* 0x0000000003007212 */ /* 0x000fce00078efe07 */
.L_x_64484:
[----:B------:R-:W-:Y:S05]  /*38c0*/  BSYNC.RECONVERGENT B0 ;  /* 0x0000000000007941 */ /* 0x000fea0003800200 */
.L_x_64483:
[----:B------:R-:W0:Y:S02]  /*38d0*/  F2I.FTZ.TRUNC.NTZ R0, R0 ;  /* 0x0000000000007305 */ /* 0x000e24000021f100 */
[----:B0-----:R-:W-:Y:S01]  /*38e0*/  PRMT R27, R0, 0x7610, R27 ;  /* 0x00007610001b7816 */ /* 0x001fe2000000001b */
[----:B------:R-:W-:Y:S06]  /*38f0*/  BRA `(.L_x_64464) ;  /* 0x00000000009c7947 */ /* 0x000fec0003800000 */
.L_x_64476:
        /* <DEDUP_REMOVED lines=14> */
.L_x_64490:
[----:B------:R-:W-:Y:S05]  /*39e0*/  BSYNC.RECONVERGENT B0 ;  /* 0x0000000000007941 */ /* 0x000fea0003800200 */
.L_x_64489:
[----:B------:R-:W0:Y:S02]  /*39f0*/  F2I.FTZ.TRUNC.NTZ R0, R0 ;  /* 0x0000000000007305 */ /* 0x000e24000021f100 */
[----:B0-----:R-:W-:Y:S01]  /*3a00*/  PRMT R27, R0, 0x7610, R27 ;  /* 0x00007610001b7816 */ /* 0x001fe2000000001b */
[----:B------:R-:W-:Y:S06]  /*3a10*/  BRA `(.L_x_64464) ;  /* 0x0000000000547947 */ /* 0x000fec0003800000 */
.L_x_64463:
        /* <DEDUP_REMOVED lines=16> */
.L_x_64491:
[----:B------:R-:W-:Y:S01]  /*3b20*/  PRMT R27, RZ, 0x7610, R27 ;  /* 0x00007610ff1b7816 */ /* 0x000fe2000000001b */
[----:B------:R-:W-:Y:S06]  /*3b30*/  BRA `(.L_x_64464) ;  /* 0x00000000000c7947 */ /* 0x000fec0003800000 */
.L_x_64488:
[----:B------:R2:W5:Y:S01]  /*3b40*/  LDG.E.U8 R27, desc[UR36][R4.64] ;  /* 0x00000024041b7981 */ /* 0x000562000c1e1100 */
[----:B------:R-:W-:Y:S05]  /*3b50*/  BRA `(.L_x_64464) ;  /* 0x0000000000047947 */ /* 0x000fea0003800000 */
.L_x_64487:
[----:B------:R3:W5:Y:S02]  /*3b60*/  LDG.E.U8 R27, desc[UR36][R4.64] ;  /* 0x00000024041b7981 */ /* 0x000764000c1e1100 */
.L_x_64464:
[----:B------:R-:W-:-:S07]  /*3b70*/  VIADD R23, R23, 0x80 ;  /* 0x0000008017177836 */ /* 0x000fce0000000000 */
.L_x_64425:
[----:B------:R-:W-:Y:S05]  /*3b80*/  BSYNC.RECONVERGENT B6 ;  /* 0x0000000000067941 */ /* 0x000fea0003800200 */
.L_x_64424:
        /* <DEDUP_REMOVED lines=24> */
.L_x_64497:
[----:B------:R0:W5:Y:S01]  /*3d10*/  LDG.E.U8 R18, desc[UR36][R4.64] ;  /* 0x0000002404127981 */ /* 0x000162000c1e1100 */
[----:B------:R-:W-:Y:S05]  /*3d20*/  BRA `(.L_x_64499) ;  /* 0x0000000c00507947 */ /* 0x000fea0003800000 */
.L_x_64496:
        /* <DEDUP_REMOVED lines=8> */
.L_x_64501:
[----:B------:R0:W5:Y:S01]  /*3db0*/  LDG.E.U8 R18, desc[UR36][R4.64] ;  /* 0x0000002404127981 */ /* 0x000162000c1e1100 */
[----:B------:R-:W-:Y:S05]  /*3dc0*/  BRA `(.L_x_64499) ;  /* 0x0000000c00287947 */ /* 0x000fea0003800000 */
.L_x_64500:
[----:B------:R0:W5:Y:S01]  /*3dd0*/  LDG.E.U16 R18, desc[UR36][R4.64] ;  /* 0x0000002404127981 */ /* 0x000162000c1e1500 */
[----:B------:R-:W-:Y:S05]  /*3de0*/  BRA `(.L_x_64499) ;  /* 0x0000000c00207947 */ /* 0x000fea0003800000 */
.L_x_64495:
        /* <DEDUP_REMOVED lines=9> */
.L_x_64503:
[----:B------:R-:W2:Y:S02]  /*3e80*/  LDG.E.U16 R0, desc[UR36][R4.64] ;  /* 0x0000002404007981 */ /* 0x000ea4000c1e1500 */
[----:B--2---:R-:W-:-:S06]  /*3e90*/  HADD2.F32 R0, -RZ, R0.H0_H0 ;  /* 0x20000000ff007230 */ /* 0x004fcc0000004100 */
[----:B------:R-:W0:Y:S02]  /*3ea0*/  F2I.FTZ.TRUNC.NTZ R0, R0 ;  /* 0x0000000000007305 */ /* 0x000e24000021f100 */
[----:B0-----:R-:W-:Y:S01]  /*3eb0*/  PRMT R18, R0, 0x7610, R18 ;  /* 0x0000761000127816 */ /* 0x001fe20000000012 */
[----:B------:R-:W-:Y:S06]  /*3ec0*/  BRA `(.L_x_64499) ;  /* 0x0000000800e87947 */ /* 0x000fec0003800000 */
.L_x_64502:
        /* <DEDUP_REMOVED lines=9> */
.L_x_64505:
[----:B------:R-:W2:Y:S02]  /*3f60*/  LDG.E.U16 R4, desc[UR36][R4.64] ;  /* 0x0000002404047981 */ /* 0x000ea4000c1e1500 */
[----:B--2---:R-:W-:-:S06]  /*3f70*/  HADD2.F32 R0, -RZ, R4.H0_H0 ;  /* 0x20000004ff007230 */ /* 0x004fcc0000004100 */
[----:B------:R-:W0:Y:S02]  /*3f80*/  F2I.FTZ.TRUNC.NTZ R0, R0 ;  /* 0x0000000000007305 */ /* 0x000e24000021f100 */
[----:B0-----:R-:W-:Y:S01]  /*3f90*/  PRMT R18, R0, 0x7610, R18 ;  /* 0x0000761000127816 */ /* 0x001fe20000000012 */
[----:B------:R-:W-:Y:S06]  /*3fa0*/  BRA `(.L_x_64499) ;  /* 0x0000000800b07947 */ /* 0x000fec0003800000 */
.L_x_64504:
[----:B------:R-:W2:Y:S02]  /*3fb0*/  LDG.E.64 R4, desc[UR36][R4.64] ;  /* 0x0000002404047981 */ /* 0x000ea4000c1e1b00 */
[----:B--2---:R0:W1:Y:S01]  /*3fc0*/  F2I.F64.TRUNC R18, R4 ;  /* 0x0000000400127311 */ /* 0x004062000030d100 */
[----:B------:R-:W-:Y:S05]  /*3fd0*/  BRA `(.L_x_64499) ;  /* 0x0000000800a47947 */ /* 0x000fea0003800000 */
.L_x_64494:
        /* <DEDUP_REMOVED lines=12> */
.L_x_64508:
[----:B------:R-:W2:Y:S02]  /*40a0*/  LDG.E.64 R4, desc[UR36][R4.64] ;  /* 0x0000002404047981 */ /* 0x000ea4000c1e1b00 */
[----:B--2---:R0:W1:Y:S01]  /*40b0*/  F2I.F64.TRUNC R18, R4 ;  /* 0x0000000400127311 */ /* 0x004062000030d100 */
[----:B------:R-:W-:Y:S05]  /*40c0*/  BRA `(.L_x_64499) ;  /* 0x0000000800687947 */ /* 0x000fea0003800000 */
.L_x_64507:
        /* <DEDUP_REMOVED lines=27> */
.L_x_64510:
        /* <DEDUP_REMOVED lines=15> */
.L_x_64509:
[----:B------:R-:W2:Y:S02]  /*4370*/  LDG.E.U16 R0, desc[UR36][R4.64] ;  /* 0x0000002404007981 */ /* 0x000ea4000c1e1500 */
[----:B--2---:R-:W-:-:S06]  /*4380*/  IMAD.U32 R0, R0, 0x10000, RZ ;  /* 0x0001000000007824 */ /* 0x004fcc00078e00ff */
[----:B------:R-:W0:Y:S02]  /*4390*/  F2I.FTZ.TRUNC.NTZ R0, R0 ;  /* 0x0000000000007305 */ /* 0x000e24000021f100 */
[----:B0-----:R-:W-:Y:S01]  /*43a0*/  PRMT R18, R0, 0x7610, R18 ;  /* 0x0000761000127816 */ /* 0x001fe20000000012 */
[----:B------:R-:W-:Y:S06]  /*43b0*/  BRA `(.L_x_64499) ;  /* 0x0000000400ac7947 */ /* 0x000fec0003800000 */
.L_x_64506:
        /* <DEDUP_REMOVED lines=10> */
.L_x_64513:
        /* <DEDUP_REMOVED lines=21> */
.L_x_64517:
[----:B------:R-:W-:Y:S05]  /*45b0*/  BSYNC.RECONVERGENT B1 ;  /* 0x0000000000017941 */ /* 0x000fea0003800200 */
.L_x_64516:
[----:B------:R-:W-:Y:S01]  /*45c0*/  IMAD.SHL.U32 R0, R0, 0x100000, RZ ;  /* 0x0010000000007824 */ /* 0x000fe200078e00ff */
[----:B------:R-:W-:-:S04]  /*45d0*/  LEA R3, R3, 0x3b800000, 0x17 ;  /* 0x3b80000003037811 */ /* 0x000fc800078eb8ff */
[----:B------:R-:W-:-:S07]  /*45e0*/  LOP3.LUT R0, R3, R0, R7, 0xfe, !PT ;  /* 0x0000000003007212 */ /* 0x000fce00078efe07 */
.L_x_64515:
[----:B------:R-:W-:Y:S05]  /*45f0*/  BSYNC.RECONVERGENT B0 ;  /* 0x0000000000007941 */ /* 0x000fea0003800200 */
.L_x_64514:
[----:B------:R-:W0:Y:S02]  /*4600*/  F2I.FTZ.TRUNC.NTZ R0, R0 ;  /* 0x0000000000007305 */ /* 0x000e24000021f100 */
[----:B0-----:R-:W-:Y:S01]  /*4610*/  PRMT R18, R0, 0x7610, R18 ;  /* 0x0000761000127816 */ /* 0x001fe20000000012 */
[----:B------:R-:W-:Y:S06]  /*4620*/  BRA `(.L_x_64499) ;  /* 0x0000000400107947 */ /* 0x000fec0003800000 */
.L_x_64512:
        /* <DEDUP_REMOVED lines=21> */
.L_x_64521:
[----:B------:R-:W-:Y:S05]  /*4780*/  BSYNC.RECONVERGENT B1 ;  /* 0x0000000000017941 */ /* 0x000fea0003800200 */
.L_x_64520:
[----:B------:R-:W-:Y:S01]  /*4790*/  IMAD.SHL.U32 R0, R0, 0x200000, RZ ;  /* 0x0020000000007824 */ /* 0x000fe200078e00ff */
[----:B------:R-:W-:-:S04]  /*47a0*/  LEA R3, R3, 0x37800000, 0x17 ;  /* 0x3780000003037811 */ /* 0x000fc800078eb8ff */
[----:B------:R-:W-:-:S07]  /*47b0*/  LOP3.LUT R0, R3, R0, R7, 0xfe, !PT ;  /* 0x0000000003007212 */ /* 0x000fce00078efe07 */
.L_x_64519:
[----:B------:R-:W-:Y:S05]  /*47c0*/  BSYNC.RECONVERGENT B0 ;  /* 0x0000000000007941 */ /* 0x000fea0003800200 */
.L_x_64518:
[----:B------:R-:W0:Y:S02]  /*47d0*/  F2I.FTZ.TRUNC.NTZ R0, R0 ;  /* 0x0000000000007305 */ /* 0x000e24000021f100 */
[----:B0-----:R-:W-:Y:S01]  /*47e0*/  PRMT R18, R0, 0x7610, R18 ;  /* 0x0000761000127816 */ /* 0x001fe20000000012 */
[----:B------:R-:W-:Y:S06]  /*47f0*/  BRA `(.L_x_64499) ;  /* 0x00000000009c7947 */ /* 0x000fec0003800000 */
.L_x_64511:
        /* <DEDUP_REMOVED lines=14> */
.L_x_64525:
[----:B------:R-:W-:Y:S05]  /*48e0*/  BSYNC.RECONVERGENT B0 ;  /* 0x0000000000007941 */ /* 0x000fea0003800200 */
.L_x_64524:
[----:B------:R-:W0:Y:S02]  /*48f0*/  F2I.FTZ.TRUNC.NTZ R0, R0 ;  /* 0x0000000000007305 */ /* 0x000e24000021f100 */
[----:B0-----:R-:W-:Y:S01]  /*4900*/  PRMT R18, R0, 0x7610, R18 ;  /* 0x0000761000127816 */ /* 0x001fe20000000012 */
[----:B------:R-:W-:Y:S06]  /*4910*/  BRA `(.L_x_64499) ;  /* 0x0000000000547947 */ /* 0x000fec0003800000 */
.L_x_64498:
        /* <DEDUP_REMOVED lines=16> */
.L_x_64526:
[----:B------:R-:W-:Y:S01]  /*4a20*/  PRMT R18, RZ, 0x7610, R18 ;  /* 0x00007610ff127816 */ /* 0x000fe20000000012 */
[----:B------:R-:W-:Y:S06]  /*4a30*/  BRA `(.L_x_64499) ;  /* 0x00000000000c7947 */ /* 0x000fec0003800000 */
.L_x_64523:
[----:B------:R3:W5:Y:S01]  /*4a40*/  LDG.E.U8 R18, desc[UR36][R4.64] ;  /* 0x0000002404127981 */ /* 0x000762000c1e1100 */
[----:B------:R-:W-:Y:S05]  /*4a50*/  BRA `(.L_x_64499) ;  /* 0x0000000000047947 */ /* 0x000fea0003800000 */
.L_x_64522:
[----:B------:R4:W5:Y:S02]  /*4a60*/  LDG.E.U8 R18, desc[UR36][R4.64] ;  /* 0x0000002404127981 */ /* 0x000964000c1e1100 */
.L_x_64499:
        /* <DEDUP_REMOVED lines=18> */
.L_x_64530:
[----:B------:R0:W5:Y:S01]  /*4b90*/  LDG.E.U8 R26, desc[UR36][R4.64] ;  /* 0x00000024041a7981 */ /* 0x000162000c1e1100 */
[----:B------:R-:W-:Y:S05]  /*4ba0*/  BRA `(.L_x_64532) ;  /* 0x0000000c00507947 */ /* 0x000fea0003800000 */
.L_x_64529:
        /* <DEDUP_REMOVED lines=8> */
.L_x_64534:
[----:B------:R0:W5:Y:S01]  /*4c30*/  LDG.E.U8 R26, desc[UR36][R4.64] ;  /* 0x00000024041a7981 */ /* 0x000162000c1e1100 */
[----:B------:R-:W-:Y:S05]  /*4c40*/  BRA `(.L_x_64532) ;  /* 0x0000000c00287947 */ /* 0x000fea0003800000 */
.L_x_64533:
[----:B------:R0:W5:Y:S01]  /*4c50*/  LDG.E.U16 R26, desc[UR36][R4.64] ;  /* 0x00000024041a7981 */ /* 0x000162000c1e1500 */
[----:B------:R-:W-:Y:S05]  /*4c60*/  BRA `(.L_x_64532) ;  /* 0x0000000c00207947 */ /* 0x000fea0003800000 */
.L_x_64528:
        /* <DEDUP_REMOVED lines=9> */
.L_x_64536:
[----:B------:R-:W2:Y:S02]  /*4d00*/  LDG.E.U16 R0, desc[UR36][R4.64] ;  /* 0x0000002404007981 */ /* 0x000ea4000c1e1500 */
[----:B--2---:R-:W-:-:S06]  /*4d10*/  HADD2.F32 R0, -RZ, R0.H0_H0 ;  /* 0x20000000ff007230 */ /* 0x004fcc0000004100 */
[----:B------:R-:W0:Y:S02]  /*4d20*/  F2I.FTZ.TRUNC.NTZ R0, R0 ;  /* 0x0000000000007305 */ /* 0x000e24000021f100 */
[----:B0-----:R-:W-:Y:S01]  /*4d30*/  PRMT R26, R0, 0x7610, R26 ;  /* 0x00007610001a7816 */ /* 0x001fe2000000001a */
[----:B------:R-:W-:Y:S06]  /*4d40*/  BRA `(.L_x_64532) ;  /* 0x0000000800e87947 */ /* 0x000fec0003800000 */
.L_x_64535:
        /* <DEDUP_REMOVED lines=9> */
.L_x_64538:
[----:B------:R-:W2:Y:S02]  /*4de0*/  LDG.E.U16 R4, desc[UR36][R4.64] ;  /* 0x0000002404047981 */ /* 0x000ea4000c1e1500 */
[----:B--2---:R-:W-:-:S06]  /*4df0*/  HADD2.F32 R0, -RZ, R4.H0_H0 ;  /* 0x20000004ff007230 */ /* 0x004fcc0000004100 */
[----:B------:R-:W0:Y:S02]  /*4e00*/  F2I.FTZ.TRUNC.NTZ R0, R0 ;  /* 0x0000000000007305 */ /* 0x000e24000021f100 */
[----:B0-----:R-:W-:Y:S01]  /*4e10*/  PRMT R26, R0, 0x7610, R26 ;  /* 0x00007610001a7816 */ /* 0x001fe2000000001a */
[----:B------:R-:W-:Y:S06]  /*4e20*/  BRA `(.L_x_64532) ;  /* 0x0000000800b07947 */ /* 0x000fec0003800000 */
.L_x_64537:
[----:B------:R-:W2:Y:S02]  /*4e30*/  LDG.E.64 R4, desc[UR36][R4.64] ;  /* 0x0000002404047981 */ /* 0x000ea4000c1e1b00 */
[----:B--2---:R0:W2:Y:S01]  /*4e40*/  F2I.F64.TRUNC R26, R4 ;  /* 0x00000004001a7311 */ /* 0x0040a2000030d100 */
[----:B------:R-:W-:Y:S05]  /*4e50*/  BRA `(.L_x_64532) ;  /* 0x0000000800a47947 */ /* 0x000fea0003800000 */
.L_x_64527:
        /* <DEDUP_REMOVED lines=12> */
.L_x_64541:
[----:B------:R-:W2:Y:S02]  /*4f20*/  LDG.E.64 R4, desc[UR36][R4.64] ;  /* 0x0000002404047981 */ /* 0x000ea4000c1e1b00 */
[----:B--2---:R4:W0:Y:S01]  /*4f30*/  F2I.F64.TRUNC R26, R4 ;  /* 0x00000004001a7311 */ /* 0x004822000030d100 */
[----:B------:R-:W-:Y:S05]  /*4f40*/  BRA `(.L_x_64532) ;  /* 0x0000000800687947 */ /* 0x000fea0003800000 */
.L_x_64540:
        /* <DEDUP_REMOVED lines=27> */
.L_x_64543:
        /* <DEDUP_REMOVED lines=15> */
.L_x_64542:
[----:B------:R-:W2:Y:S02]  /*51f0*/  LDG.E.U16 R0, desc[UR36][R4.64] ;  /* 0x0000002404007981 */ /* 0x000ea4000c1e1500 */
[----:B--2---:R-:W-:-:S06]  /*5200*/  IMAD.U32 R0, R0, 0x10000, RZ ;  /* 0x0001000000007824 */ /* 0x004fcc00078e00ff */
[----:B------:R-:W0:Y:S02]  /*5210*/  F2I.FTZ.TRUNC.NTZ R0, R0 ;  /* 0x0000000000007305 */ /* 0x000e24000021f100 */
[----:B0-----:R-:W-:Y:S01]  /*5220*/  PRMT R26, R0, 0x7610, R26 ;  /* 0x00007610001a7816 */ /* 0x001fe2000000001a */
[----:B------:R-:W-:Y:S06]  /*5230*/  BRA `(.L_x_64532) ;  /* 0x0000000400ac7947 */ /* 0x000fec0003800000 */
.L_x_64539:
        /* <DEDUP_REMOVED lines=10> */
.L_x_64546:
        /* <DEDUP_REMOVED lines=21> */
.L_x_64550:
[----:B------:R-:W-:Y:S05]  /*5430*/  BSYNC.RECONVERGENT B1 ;  /* 0x0000000000017941 */ /* 0x000fea0003800200 */
.L_x_64549:
[----:B------:R-:W-:Y:S01]  /*5440*/  IMAD.SHL.U32 R0, R0, 0x100000, RZ ;  /* 0x0010000000007824 */ /* 0x000fe200078e00ff */
[----:B------:R-:W-:-:S04]  /*5450*/  LEA R3, R3, 0x3b800000, 0x17 ;  /* 0x3b80000003037811 */ /* 0x000fc800078eb8ff */
[----:B------:R-:W-:-:S07]  /*5460*/  LOP3.LUT R0, R3, R0, R7, 0xfe, !PT ;  /* 0x0000000003007212 */ /* 0x000fce00078efe07 */
.L_x_64548:
[----:B------:R-:W-:Y:S05]  /*5470*/  BSYNC.RECONVERGENT B0 ;  /* 0x0000000000007941 */ /* 0x000fea0003800200 */
.L_x_64547:
[----:B------:R-:W0:Y:S02]  /*5480*/  F2I.FTZ.TRUNC.NTZ R0, R0 ;  /* 0x0000000000007305 */ /* 0x000e24000021f100 */
[----:B0-----:R-:W-:Y:S01]  /*5490*/  PRMT R26, R0, 0x7610, R26 ;  /* 0x00007610001a7816 */ /* 0x001fe2000000001a */
[----:B------:R-:W-:Y:S06]  /*54a0*/  BRA `(.L_x_64532) ;  /* 0x0000000400107947 */ /* 0x000fec0003800000 */
.L_x_64545:
        /* <DEDUP_REMOVED lines=21> */
.L_x_64554:
[----:B------:R-:W-:Y:S05]  /*5600*/  BSYNC.RECONVERGENT B1 ;  /* 0x0000000000017941 */ /* 0x000fea0003800200 */
.L_x_64553:
[----:B------:R-:W-:Y:S01]  /*5610*/  IMAD.SHL.U32 R0, R0, 0x200000, RZ ;  /* 0x0020000000007824 */ /* 0x000fe200078e00ff */
[----:B------:R-:W-:-:S04]  /*5620*/  LEA R3, R3, 0x37800000, 0x17 ;  /* 0x3780000003037811 */ /* 0x000fc800078eb8ff */
[----:B------:R-:W-:-:S07]  /*5630*/  LOP3.LUT R0, R3, R0, R7, 0xfe, !PT ;  /* 0x0000000003007212 */ /* 0x000fce00078efe07 */
.L_x_64552:
[----:B------:R-:W-:Y:S05]  /*5640*/  BSYNC.RECONVERGENT B0 ;  /* 0x0000000000007941 */ /* 0x000fea0003800200 */
.L_x_64551:
[----:B------:R-:W0:Y:S02]  /*5650*/  F2I.FTZ.TRUNC.NTZ R0, R0 ;  /* 0x0000000000007305 */ /* 0x000e24000021f100 */
[----:B0-----:R-:W-:Y:S01]  /*5660*/  PRMT R26, R0, 0x7610, R26 ;  /* 0x00007610001a7816 */ /* 0x001fe2000000001a */
[----:B------:R-:W-:Y:S06]  /*5670*/  BRA `(.L_x_64532) ;  /* 0x00000000009c7947 */ /* 0x000fec0003800000 */
.L_x_64544:
        /* <DEDUP_REMOVED lines=14> */
.L_x_64558:
[----:B------:R-:W-:Y:S05]  /*5760*/  BSYNC.RECONVERGENT B0 ;  /* 0x0000000000007941 */ /* 0x000fea0003800200 */
.L_x_64557:
[----:B------:R-:W0:Y:S02]  /*5770*/  F2I.FTZ.TRUNC.NTZ R0, R0 ;  /* 0x0000000000007305 */ /* 0x000e24000021f100 */
[----:B0-----:R-:W-:Y:S01]  /*5780*/  PRMT R26, R0, 0x7610, R26 ;  /* 0x00007610001a7816 */ /* 0x001fe2000000001a */
[----:B------:R-:W-:Y:S06]  /*5790*/  BRA `(.L_x_64532) ;  /* 0x0000000000547947 */ /* 0x000fec0003800000 */
.L_x_64531:
        /* <DEDUP_REMOVED lines=16> */
.L_x_64559:
[----:B------:R-:W-:Y:S01]  /*58a0*/  PRMT R26, RZ, 0x7610, R26 ;  /* 0x00007610ff1a7816 */ /* 0x000fe2000000001a */
[----:B------:R-:W-:Y:S06]  /*58b0*/  BRA `(.L_x_64532) ;  /* 0x00000000000c7947 */ /* 0x000fec0003800000 */
.L_x_64556:
[----:B------:R2:W5:Y:S01]  /*58c0*/  LDG.E.U8 R26, desc[UR36][R4.64] ;  /* 0x00000024041a7981 */ /* 0x000562000c1e1100 */
[----:B------:R-:W-:Y:S05]  /*58d0*/  BRA `(.L_x_64532) ;  /* 0x0000000000047947 */ /* 0x000fea0003800000 */
.L_x_64555:
[----:B------:R3:W5:Y:S02]  /*58e0*/  LDG.E.U8 R26, desc[UR36][R4.64] ;  /* 0x00000024041a7981 */ /* 0x000764000c1e1100 */
.L_x_64532:
[----:B------:R-:W-:-:S07]  /*58f0*/  VIADD R23, R23, 0x80 ;  /* 0x0000008017177836 */ /* 0x000fce0000000000 */
.L_x_64493:
[----:B------:R-:W-:Y:S05]  /*5900*/  BSYNC.RECONVERGENT B6 ;  /* 0x0000000000067941 */ /* 0x000fea0003800200 */
.L_x_64492:
        /* <DEDUP_REMOVED lines=24> */
.L_x_64565:
[----:B------:R0:W5:Y:S01]  /*5a90*/  LDG.E.U8 R24, desc[UR36][R4.64] ;  /* 0x0000002404187981 */ /* 0x000162000c1e1100 */
[----:B------:R-:W-:Y:S05]  /*5aa0*/  BRA `(.L_x_64567) ;  /* 0x0000000c00507947 */ /* 0x000fea0003800000 */
.L_x_64564:
        /* <DEDUP_REMOVED lines=8> */
.L_x_64569:
[----:B------:R3:W5:Y:S01]  /*5b30*/  LDG.E.U8 R24, desc[UR36][R4.64] ;  /* 0x0000002404187981 */ /* 0x000762000c1e1100 */
[----:B------:R-:W-:Y:S05]  /*5b40*/  BRA `(.L_x_64567) ;  /* 0x0000000c00287947 */ /* 0x000fea0003800000 */
.L_x_64568:
[----:B------:R2:W5:Y:S01]  /*5b50*/  LDG.E.U16 R24, desc[UR36][R4.64] ;  /* 0x0000002404187981 */ /* 0x000562000c1e1500 */
[----:B------:R-:W-:Y:S05]  /*5b60*/  BRA `(.L_x_64567) ;  /* 0x0000000c00207947 */ /* 0x000fea0003800000 */
.L_x_64563:
        /* <DEDUP_REMOVED lines=9> */
.L_x_64571:
[----:B------:R-:W2:Y:S02]  /*5c00*/  LDG.E.U16 R0, desc[UR36][R4.64] ;  /* 0x0000002404007981 */ /* 0x000ea4000c1e1500 */
[----:B--2---:R-:W-:-:S06]  /*5c10*/  HADD2.F32 R0, -RZ, R0.H0_H0 ;  /* 0x20000000ff007230 */ /* 0x004fcc0000004100 */
[----:B------:R-:W0:Y:S02]  /*5c20*/  F2I.FTZ.TRUNC.NTZ R0, R0 ;  /* 0x0000000000007305 */ /* 0x000e24000021f100 */
[----:B0-----:R-:W-:Y:S01]  /*5c30*/  PRMT R24, R0, 0x7610, R24 ;  /* 0x0000761000187816 */ /* 0x001fe20000000018 */
[----:B------:R-:W-:Y:S06]  /*5c40*/  BRA `(.L_x_64567) ;  /* 0x0000000800e87947 */ /* 0x000fec0003800000 */
.L_x_64570:
        /* <DEDUP_REMOVED lines=9> */
.L_x_64573:
[----:B------:R-:W2:Y:S02]  /*5ce0*/  LDG.E.U16 R4, desc[UR36][R4.64] ;  /* 0x0000002404047981 */ /* 0x000ea4000c1e1500 */
[----:B--2---:R-:W-:-:S06]  /*5cf0*/  HADD2.F32 R0, -RZ, R4.H0_H0 ;  /* 0x20000004ff007230 */ /* 0x004fcc0000004100 */
[----:B------:R-:W0:Y:S02]  /*5d00*/  F2I.FTZ.TRUNC.NTZ R0, R0 ;  /* 0x0000000000007305 */ /* 0x000e24000021f100 */
[----:B0-----:R-:W-:Y:S01]  /*5d10*/  PRMT R24, R0, 0x7610, R24 ;  /* 0x0000761000187816 */ /* 0x001fe20000000018 */
[----:B------:R-:W-:Y:S06]  /*5d20*/  BRA `(.L_x_64567) ;  /* 0x0000000800b07947 */ /* 0x000fec0003800000 */
.L_x_64572:
[----:B------:R-:W2:Y:S02]  /*5d30*/  LDG.E.64 R4, desc[UR36][R4.64] ;  /* 0x0000002404047981 */ /* 0x000ea4000c1e1b00 */
[----:B--2---:R0:W1:Y:S01]  /*5d40*/  F2I.F64.TRUNC R24, R4 ;  /* 0x0000000400187311 */ /* 0x004062000030d100 */
[----:B------:R-:W-:Y:S05]  /*5d50*/  BRA `(.L_x_64567) ;  /* 0x0000000800a47947 */ /* 0x000fea0003800000 */
.L_x_64562:
        /* <DEDUP_REMOVED lines=12> */
.L_x_64576:
[----:B------:R-:W2:Y:S02]  /*5e20*/  LDG.E.64 R4, desc[UR36][R4.64] ;  /* 0x0000002404047981 */ /* 0x000ea4000c1e1b00 */
[----:B--2---:R0:W1:Y:S01]  /*5e30*/  F2I.F64.TRUNC R24, R4 ;  /* 0x0000000400187311 */ /* 0x004062000030d100 */
[----:B------:R-:W-:Y:S05]  /*5e40*/  BRA `(.L_x_64567) ;  /* 0x0000000800687947 */ /* 0x000fea0003800000 */
.L_x_64575:
        /* <DEDUP_REMOVED lines=27> */
.L_x_64578:
        /* <DEDUP_REMOVED lines=15> */
.L_x_64577:
[----:B------:R-:W2:Y:S02]  /*60f0*/  LDG.E.U16 R0, desc[UR36][R4.64] ;  /* 0x0000002404007981 */ /* 0x000ea4000c1e1500 */
[----:B--2---:R-:W-:-:S06]  /*6100*/  IMAD.U32 R0, R0, 0x10000, RZ ;  /* 0x0001000000007824 */ /* 0x004fcc00078e00ff */
[----:B------:R-:W0:Y:S02]  /*6110*/  F2I.FTZ.TRUNC.NTZ R0, R0 ;  /* 0x0000000000007305 */ /* 0x000e24000021f100 */
[----:B0-----:R-:W-:Y:S01]  /*6120*/  PRMT R24, R0, 0x7610, R24 ;  /* 0x0000761000187816 */ /* 0x001fe20000000018 */
[----:B------:R-:W-:Y:S06]  /*6130*/  BRA `(.L_x_64567) ;  /* 0x0000000400ac7947 */ /* 0x000fec0003800000 */
.L_x_64574:
        /* <DEDUP_REMOVED lines=10> */
.L_x_64581:
        /* <DEDUP_REMOVED lines=21> */
.L_x_64585:
[----:B------:R-:W-:Y:S05]  /*6330*/  BSYNC.RECONVERGENT B1 ;  /* 0x0000000000017941 */ /* 0x000fea0003800200 */
.L_x_64584:
[----:B------:R-:W-:Y:S01]  /*6340*/  IMAD.SHL.U32 R0, R0, 0x100000, RZ ;  /* 0x0010000000007824 */ /* 0x000fe200078e00ff */
[----:B------:R-:W-:-:S04]  /*6350*/  LEA R3, R3, 0x3b800000, 0x17 ;  /* 0x3b80000003037811 */ /* 0x000fc800078eb8ff */
[----:B------:R-:W-:-:S07]  /*6360*/  LOP3.LUT R0, R3, R0, R7, 0xfe, !PT ;  /* 0x0000000003007212 */ /* 0x000fce00078efe07 */
.L_x_64583:
[----:B------:R-:W-:Y:S05]  /*6370*/  BSYNC.RECONVERGENT B0 ;  /* 0x0000000000007941 */ /* 0x000fea0003800200 */
.L_x_64582:
[----:B------:R-:W0:Y:S02]  /*6380*/  F2I.FTZ.TRUNC.NTZ R0, R0 ;  /* 0x0000000000007305 */ /* 0x000e24000021f100 */
[----:B0-----:R-:W-:Y:S01]  /*6390*/  PRMT R24, R0, 0x7610, R24 ;  /* 0x0000761000187816 */ /* 0x001fe20000000018 */
[----:B------:R-:W-:Y:S06]  /*63a0*/  BRA `(.L_x_64567) ;  /* 0x0000000400107947 */ /* 0x000fec0003800000 */
.L_x_64580:
        /* <DEDUP_REMOVED lines=21> */
.L_x_64589:
[----:B------:R-:W-:Y:S05]  /*6500*/  BSYNC.RECONVERGENT B1 ;  /* 0x0000000000017941 */ /* 0x000fea0003800200 */
.L_x_64588:
[----:B------:R-:W-:Y:S01]  /*6510*/  IMAD.SHL.U32 R0, R0, 0x200000, RZ ;  /* 0x0020000000007824 */ /* 0x000fe200078e00ff */
[----:B------:R-:W-:-:S04]  /*6520*/  LEA R3, R3, 0x37800000, 0x17 ;  /* 0x3780000003037811 */ /* 0x000fc800078eb8ff */
[----:B------:R-:W-:-:S07]  /*6530*/  LOP3.LUT R0, R3, R0, R7, 0xfe, !PT ;  /* 0x0000000003007212 */ /* 0x000fce00078efe07 */
.L_x_64587:
[----:B------:R-:W-:Y:S05]  /*6540*/  BSYNC.RECONVERGENT B0 ;  /* 0x0000000000007941 */ /* 0x000fea0003800200 */
.L_x_64586:
[----:B------:R-:W0:Y:S02]  /*6550*/  F2I.FTZ.TRUNC.NTZ R0, R0 ;  /* 0x0000000000007305 */ /* 0x000e24000021f100 */
[----:B0-----:R-:W-:Y:S01]  /*6560*/  PRMT R24, R0, 0x7610, R24 ;  /* 0x0000761000187816 */ /* 0x001fe20000000018 */
[----:B------:R-:W-:Y:S06]  /*6570*/  BRA `(.L_x_64567) ;  /* 0x00000000009c7947 */ /* 0x000fec0003800000 */
.L_x_64579:
        /* <DEDUP_REMOVED lines=14> */
.L_x_64593:
[----:B------:R-:W-:Y:S05]  /*6660*/  BSYNC.RECONVERGENT B0 ;  /* 0x0000000000007941 */ /* 0x000fea0003800200 */
.L_x_64592:
[----:B------:R-:W0:Y:S02]  /*6670*/  F2I.FTZ.TRUNC.NTZ R0, R0 ;  /* 0x0000000000007305 */ /* 0x000e24000021f100 */
[----:B0-----:R-:W-:Y:S01]  /*6680*/  PRMT R24, R0, 0x7610, R24 ;  /* 0x0000761000187816 */ /* 0x001fe20000000018 */
[----:B------:R-:W-:Y:S06]  /*6690*/  BRA `(.L_x_64567) ;  /* 0x0000000000547947 */ /* 0x000fec0003800000 */
.L_x_64566:
        /* <DEDUP_REMOVED lines=16> */
.L_x_64594:
[----:B------:R-:W-:Y:S01]  /*67a0*/  PRMT R24, RZ, 0x7610, R24 ;  /* 0x00007610ff187816 */ /* 0x000fe20000000018 */
[----:B------:R-:W-:Y:S06]  /*67b0*/  BRA `(.L_x_64567) ;  /* 0x00000000000c7947 */ /* 0x000fec0003800000 */
.L_x_64591:
[----:B------:R0:W5:Y:S01]  /*67c0*/  LDG.E.U8 R24, desc[UR36][R4.64] ;  /* 0x0000002404187981 */ /* 0x000162000c1e1100 */
[----:B------:R-:W-:Y:S05]  /*67d0*/  BRA `(.L_x_64567) ;  /* 0x0000000000047947 */ /* 0x000fea0003800000 */
.L_x_64590:
[----:B------:R0:W5:Y:S02]  /*67e0*/  LDG.E.U8 R24, desc[UR36][R4.64] ;  /* 0x0000002404187981 */ /* 0x000164000c1e1100 */
.L_x_64567:
        /* <DEDUP_REMOVED lines=19> */
.L_x_64598:
[----:B------:R0:W5:Y:S01]  /*6920*/  LDG.E.U8 R19, desc[UR36][R4.64] ;  /* 0x0000002404137981 */ /* 0x000162000c1e1100 */
[----:B------:R-:W-:Y:S05]  /*6930*/  BRA `(.L_x_64561) ;  /* 0x0000000c004c7947 */ /* 0x000fea0003800000 */
.L_x_64597:
        /* <DEDUP_REMOVED lines=8> */
.L_x_64601:
[----:B------:R0:W5:Y:S01]  /*69c0*/  LDG.E.U8 R19, desc[UR36][R4.64] ;  /* 0x0000002404137981 */ /* 0x000162000c1e1100 */
[----:B------:R-:W-:Y:S05]  /*69d0*/  BRA `(.L_x_64561) ;  /* 0x0000000c00247947 */ /* 0x000fea0003800000 */
.L_x_64600:
[----:B------:R0:W5:Y:S01]  /*69e0*/  LDG.E.U16 R19, desc[UR36][R4.64] ;  /* 0x0000002404137981 */ /* 0x000162000c1e1500 */
[----:B------:R-:W-:Y:S05]  /*69f0*/  BRA `(.L_x_64561) ;  /* 0x0000000c001c7947 */ /* 0x000fea0003800000 */
.L_x_64596:
        /* <DEDUP_REMOVED lines=9> */
.L_x_64603:
[----:B------:R-:W2:Y:S02]  /*6a90*/  LDG.E.U16 R0, desc[UR36][R4.64] ;  /* 0x0000002404007981 */ /* 0x000ea4000c1e1500 */
[----:B--2---:R-:W-:-:S06]  /*6aa0*/  HADD2.F32 R0, -RZ, R0.H0_H0 ;  /* 0x20000000ff007230 */ /* 0x004fcc0000004100 */
[----:B------:R-:W0:Y:S02]  /*6ab0*/  F2I.FTZ.TRUNC.NTZ R0, R0 ;  /* 0x0000000000007305 */ /* 0x000e24000021f100 */
[----:B0-----:R-:W-:Y:S01]  /*6ac0*/  PRMT R19, R0, 0x7610, R19 ;  /* 0x0000761000137816 */ /* 0x001fe20000000013 */
[----:B------:R-:W-:Y:S06]  /*6ad0*/  BRA `(.L_x_64561) ;  /* 0x0000000800e47947 */ /* 0x000fec0003800000 */
.L_x_64602:
        /* <DEDUP_REMOVED lines=9> */
.L_x_64605:
[----:B------:R-:W2:Y:S02]  /*6b70*/  LDG.E.U16 R4, desc[UR36][R4.64] ;  /* 0x0000002404047981 */ /* 0x000ea4000c1e1500 */
[----:B--2---:R-:W-:-:S06]  /*6b80*/  HADD2.F32 R0, -RZ, R4.H0_H0 ;  /* 0x20000004ff007230 */ /* 0x004fcc0000004100 */
[----:B------:R-:W0:Y:S02]  /*6b90*/  F2I.FTZ.TRUNC.NTZ R0, R0 ;  /* 0x0000000000007305 */ /* 0x000e24000021f100 */
[----:B0-----:R-:W-:Y:S01]  /*6ba0*/  PRMT R19, R0, 0x7610, R19 ;  /* 0x0000761000137816 */ /* 0x001fe20000000013 */
[----:B------:R-:W-:Y:S06]  /*6bb0*/  BRA `(.L_x_64561) ;  /* 0x0000000800ac7947 */ /* 0x000fec0003800000 */
.L_x_64604:
[----:B------:R-:W2:Y:S02]  /*6bc0*/  LDG.E.64 R4, desc[UR36][R4.64] ;  /* 0x0000002404047981 */ /* 0x000ea4000c1e1b00 */
[----:B--2---:R0:W1:Y:S01]  /*6bd0*/  F2I.F64.TRUNC R19, R4 ;  /* 0x0000000400137311 */ /* 0x004062000030d100 */
[----:B------:R-:W-:Y:S05]  /*6be0*/  BRA `(.L_x_64561) ;  /* 0x0000000800a07947 */ /* 0x000fea0003800000 */
.L_x_64595:
        /* <DEDUP_REMOVED lines=12> */
.L_x_64608:
[----:B------:R-:W2:Y:S02]  /*6cb0*/  LDG.E.64 R4, desc[UR36][R4.64] ;  /* 0x0000002404047981 */ /* 0x000ea4000c1e1b00 */
[----:B--2---:R0:W1:Y:S01]  /*6cc0*/  F2I.F64.TRUNC R19, R4 ;  /* 0x0000000400137311 */ /* 0x004062000030d100 */
[----:B------:R-:W-:Y:S05]  /*6cd0*/  BRA `(.L_x_64561) ;  /* 0x0000000800647947 */ /* 0x000fea0003800000 */
.L_x_64607:
        /* <DEDUP_REMOVED lines=27> */
.L_x_64610:
        /* <DEDUP_REMOVED lines=15> */
.L_x_64609:
[----:B------:R-:W2:Y:S02]  /*6f80*/  LDG.E.U16 R0, desc[UR36][R4.64] ;  /* 0x0000002404007981 */ /* 0x000ea4000c1e1500 */
[----:B--2---:R-:W-:-:S06]  /*6f90*/  IMAD.U32 R0, R0, 0x10000, RZ ;  /* 0x0001000000007824 */ /* 0x004fcc00078e00ff */
[----:B------:R-:W0:Y:S02]  /*6fa0*/  F2I.FTZ.TRUNC.NTZ R0, R0 ;  /* 0x0000000000007305 */ /* 0x000e24000021f100 */
[----:B0-----:R-:W-:Y:S01]  /*6fb0*/  PRMT R19, R0, 0x7610, R19 ;  /* 0x0000761000137816 */ /* 0x001fe20000000013 */
[----:B------:R-:W-:Y:S06]  /*6fc0*/  BRA `(.L_x_64561) ;  /* 0x0000000400a87947 */ /* 0x000fec0003800000 */
.L_x_64606:
        /* <DEDUP_REMOVED lines=10> */
.L_x_64613:
        /* <DEDUP_REMOVED lines=21> */
.L_x_64617:
[----:B------:R-:W-:Y:S05]  /*71c0*/  BSYNC.RECONVERGENT B1 ;  /* 0x0000000000017941 */ /* 0x000fea0003800200 */
.L_x_64616:
[----:B------:R-:W-:Y:S01]  /*71d0*/  IMAD.SHL.U32 R0, R0, 0x100000, RZ ;  /* 0x0010000000007824 */ /* 0x000fe200078e00ff */
[----:B------:R-:W-:-:S04]  /*71e0*/  LEA R3, R3, 0x3b800000, 0x17 ;  /* 0x3b80000003037811 */ /* 0x000fc800078eb8ff */
[----:B------:R-:W-:-:S07]  /*71f0*/  LOP3.LUT R0, R3, R0, R7, 0xfe, !PT ;  /* 0x0000000003007212 */ /* 0x000fce00078efe07 */
.L_x_64615:
[----:B------:R-:W-:Y:S05]  /*7200*/  BSYNC.RECONVERGENT B0 ;  /* 0x0000000000007941 */ /* 0x000fea0003800200 */
.L_x_64614:
[----:B------:R-:W0:Y:S02]  /*7210*/  F2I.FTZ.TRUNC.NTZ R0, R0 ;  /* 0x0000000000007305 */ /* 0x000e24000021f100 */
[----:B0-----:R-:W-:Y:S01]  /*7220*/  PRMT R19, R0, 0x7610, R19 ;  /* 0x0000761000137816 */ /* 0x001fe20000000013 */
[----:B------:R-:W-:Y:S06]  /*7230*/  BRA `(.L_x_64561) ;  /* 0x00000004000c7947 */ /* 0x000fec0003800000 */
.L_x_64612:
        /* <DEDUP_REMOVED lines=21> */
.L_x_64621:
[----:B------:R-:W-:Y:S05]  /*7390*/  BSYNC.RECONVERGENT B1 ;  /* 0x0000000000017941 */ /* 0x000fea0003800200 */
.L_x_64620:
[----:B------:R-:W-:Y:S01]  /*73a0*/  IMAD.SHL.U32 R0, R0, 0x200000, RZ ;  /* 0x0020000000007824 */ /* 0x000fe200078e00ff */
[----:B------:R-:W-:-:S04]  /*73b0*/  LEA R3, R3, 0x37800000, 0x17 ;  /* 0x3780000003037811 */ /* 0x000fc800078eb8ff */
[----:B------:R-:W-:-:S07]  /*73c0*/  LOP3.LUT R0, R3, R0, R7, 0xfe, !PT ;  /* 0x0000000003007212 */ /* 0x000fce00078efe07 */
.L_x_64619:
[----:B------:R-:W-:Y:S05]  /*73d0*/  BSYNC.RECONVERGENT B0 ;  /* 0x0000000000007941 */ /* 0x000fea0003800200 */
.L_x_64618:
[----:B------:R-:W0:Y:S02]  /*73e0*/  F2I.FTZ.TRUNC.NTZ R0, R0 ;  /* 0x0000000000007305 */ /* 0x000e24000021f100 */
[----:B0-----:R-:W-:Y:S01]  /*73f0*/  PRMT R19, R0, 0x7610, R19 ;  /* 0x0000761000137816 */ /* 0x001fe20000000013 */
[----:B------:R-:W-:Y:S06]  /*7400*/  BRA `(.L_x_64561) ;  /* 0x0000000000987947 */ /* 0x000fec0003800000 */
.L_x_64611:
        /* <DEDUP_REMOVED lines=14> */
.L_x_64625:
[----:B------:R-:W-:Y:S05]  /*74f0*/  BSYNC.RECONVERGENT B0 ;  /* 0x0000000000007941 */ /* 0x000fea0003800200 */
.L_x_64624:
[----:B------:R-:W0:Y:S02]  /*7500*/  F2I.FTZ.TRUNC.NTZ R0, R0 ;  /* 0x0000000000007305 */ /* 0x000e24000021f100 */
[----:B0-----:R-:W-:Y:S01]  /*7510*/  PRMT R19, R0, 0x7610, R19 ;  /* 0x0000761000137816 */ /* 0x001fe20000000013 */
[----:B------:R-:W-:Y:S06]  /*7520*/  BRA `(.L_x_64561) ;  /* 0x0000000000507947 */ /* 0x000fec0003800000 */
.L_x_64599:
        /* <DEDUP_REMOVED lines=16> */
.L_x_64626:
[----:B------:R-:W-:Y:S05]  /*7630*/  BRA `(.L_x_64561) ;  /* 0x00000000000c7947 */ /* 0x000fea0003800000 */
.L_x_64623:
[----:B------:R0:W5:Y:S01]  /*7640*/  LDG.E.U8 R19, desc[UR36][R4.64] ;  /* 0x0000002404137981 */ /* 0x000162000c1e1100 */
[----:B------:R-:W-:Y:S05]  /*7650*/  BRA `(.L_x_64561) ;  /* 0x0000000000047947 */ /* 0x000fea0003800000 */
.L_x_64622:
[----:B------:R0:W5:Y:S02]  /*7660*/  LDG.E.U8 R19, desc[UR36][R4.64] ;  /* 0x0000002404137981 */ /* 0x000164000c1e1100 */
.L_x_64561:
[----:B------:R-:W-:Y:S05]  /*7670*/  BSYNC.RECONVERGENT B6 ;  /* 0x0000000000067941 */ /* 0x000fea0003800200 */
.L_x_64560:
[----:B------:R-:W-:Y:S01]  /*7680*/  ISETP.GE.AND P0, PT, R25, R16, PT ;  /* 0x000000101900720c */ /* 0x000fe20003f06270 */
[----:B------:R-:W-:-:S12]  /*7690*/  BSSY.RECONVERGENT B0, `(.L_x_64627) ;  /* 0x000002e000007945 */ /* 0x000fd80003800200 */
[----:B------:R-:W-:Y:S05]  /*76a0*/  @P0 BRA `(.L_x_64628) ;  /* 0x0000000000b00947 */ /* 0x000fea0003800000 */
[----:B-1---5:R-:W-:-:S04]  /*76b0*/  PRMT R0, R22, 0x8880, RZ ;  /* 0x0000888016007816 */ /* 0x022fc800000000ff */
        /* <DEDUP_REMOVED lines=9> */
[----:B------:R-:W-:Y:S02]  /*7750*/  SEL R0, R28, 0x1, !P0 ;  /* 0x000000011c007807 */ /* 0x000fe40004000000 */
[----:B------:R-:W-:Y:S02]  /*7760*/  ISETP.GE.U32.AND P0, PT, R22, 0x2, PT ;  /* 0x000000021600780c */ /* 0x000fe40003f06070 */
[----:B------:R-:W-:Y:S02]  /*7770*/  PRMT R28, R28, 0x9910, RZ ;  /* 0x000099101c1c7816 */ /* 0x000fe400000000ff */
[----:B------:R-:W-:-:S03]  /*7780*/  PRMT R3, R0, 0x9910, RZ ;  /* 0x0000991000037816 */ /* 0x000fc600000000ff */
[----:B------:R-:W-:-:S04]  /*7790*/  IMAD.MOV.U32 R0, RZ, RZ, R28 ;  /* 0x000000ffff007224 */ /* 0x000fc800078e001c */
[----:B------:R-:W-:Y:S02]  /*77a0*/  IMAD R0, R0, R0, RZ ;  /* 0x0000000000007224 */ /* 0x000fe400078e02ff */
[----:B------:R-:W-:Y:S05]  /*77b0*/  @!P0 BRA `(.L_x_64631) ;  /* 0x00000000003c8947 */ /* 0x000fea0003800000 */
[----:B------:R-:W-:Y:S02]  /*77c0*/  SHF.R.U32.HI R22, RZ, 0x1, R22 ;  /* 0x00000001ff167819 */ /* 0x000fe40000011616 */
[----:B0-234-:R-:W-:-:S07]  /*77d0*/  PRMT R5, R0, 0x7610, R5 ;  /* 0x0000761000057816 */ /* 0x01dfce0000000005 */
.L_x_64632:
        /* <DEDUP_REMOVED lines=8> */
[----:B------:R-:W-:Y:S01]  /*7860*/  IMAD R3, R3, R4, RZ ;  /* 0x0000000403037224 */ /* 0x000fe200078e02ff */
[----:B------:R-:W-:-:S02]  /*7870*/  ISETP.GE.U32.AND P0, PT, R0, 0x2, PT ;  /* 0x000000020000780c */ /* 0x000fc40003f06070 */
[----:B------:R-:W-:-:S04]  /*7880*/  SHF.R.U32.HI R0, RZ, 0x1, R0 ;  /* 0x00000001ff007819 */ /* 0x000fc80000011600 */
[----:B------:R-:W-:-:S07]  /*7890*/  PRMT R22, R0, 0x7610, R22 ;  /* 0x0000761000167816 */ /* 0x000fce0000000016 */
[----:B------:R-:W-:Y:S05]  /*78a0*/  @P0 BRA `(.L_x_64632) ;  /* 0xfffffffc00cc0947 */ /* 0x000fea000383ffff */
.L_x_64631:
[----:B------:R-:W-:Y:S05]  /*78b0*/  BSYNC.RECONVERGENT B1 ;  /* 0x0000000000017941 */ /* 0x000fea0003800200 */
.L_x_64630:
[----:B------:R-:W-:Y:S05]  /*78c0*/  BRA `(.L_x_64628) ;  /* 0x0000000000287947 */ /* 0x000fea0003800000 */
.L_x_64629:
        /* <DEDUP_REMOVED lines=10> */
.L_x_64628:
[----:B------:R-:W-:Y:S05]  /*7970*/  BSYNC.RECONVERGENT B0 ;  /* 0x0000000000007941 */ /* 0x000fea0003800200 */
.L_x_64627:
[----:B------:R-:W-:Y:S01]  /*7980*/  VIADD R23, R25, 0x80 ;  /* 0x0000008019177836 */ /* 0x000fe20000000000 */
[----:B------:R-:W-:Y:S04]  /*7990*/  BSSY.RECONVERGENT B0, `(.L_x_64633) ;  /* 0x0000030000007945 */ /* 0x000fe80003800200 */
[----:B------:R-:W-:-:S13]  /*79a0*/  ISETP.GE.AND P0, PT, R23, R16, PT ;  /* 0x000000101700720c */ /* 0x000fda0003f06270 */
[----:B------:R-:W-:Y:S05]  /*79b0*/  @P0 BRA `(.L_x_64634) ;  /* 0x0000000000b40947 */ /* 0x000fea0003800000 */
[----:B0-2--5:R-:W-:-:S04]  /*79c0*/  PRMT R0, R27, 0x8880, RZ ;  /* 0x000088801b007816 */ /* 0x025fc800000000ff */
[----:B------:R-:W-:-:S13]  /*79d0*/  ISETP.GE.AND P0, PT, R0, RZ, PT ;  /* 0x000000ff0000720c */ /* 0x000fda0003f06270 */
[----:B------:R-:W-:Y:S05]  /*79e0*/  @!P0 BRA `(.L_x_64635) ;  /* 0x0000000000808947 */ /* 0x000fea0003800000 */
[----:B------:R-:W-:Y:S01]  /*79f0*/  LOP3.LUT P0, RZ, R27, 0xff, RZ, 0xc0, !PT ;  /* 0x000000ff1bff7812 */ /* 0x000fe2000780c0ff */
[----:B------:R-:W-:Y:S01]  /*7a00*/  BSSY.RECONVERGENT B1, `(.L_x_64636) ;  /* 0x000001d000017945 */ /* 0x000fe20003800200 */
[----:B-1----:R-:W-:-:S11]  /*7a10*/  IMAD.MOV.U32 R22, RZ, RZ, 0x1 ;  /* 0x00000001ff167424 */ /* 0x002fd600078e00ff */
        /* <DEDUP_REMOVED lines=12> */
[----:B------:R-:W-:-:S07]  /*7ae0*/  PRMT R6, R0, 0x7610, R6 ;  /* 0x0000761000067816 */ /* 0x000fce0000000006 */
.L_x_64638:
[----:B------:R-:W-:Y:S02]  /*7af0*/  LOP3.LUT R0, R27, 0x1, RZ, 0xc0, !PT ;  /* 0x000000011b007812 */ /* 0x000fe400078ec0ff */
[----:B---34-:R-:W-:Y:S02]  /*7b00*/  PRMT R4, R22, 0x9910, RZ ;  /* 0x0000991016047816 */ /* 0x018fe400000000ff */
        /* <DEDUP_REMOVED lines=8> */
[----:B------:R-:W-:Y:S02]  /*7b90*/  SHF.R.U32.HI R0, RZ, 0x1, R0 ;  /* 0x00000001ff007819 */ /* 0x000fe40000011600 */
[----:B------:R-:W-:Y:S02]  /*7ba0*/  PRMT R22, R4, 0x7610, R22 ;  /* 0x0000761004167816 */ /* 0x000fe40000000016 */
[----:B------:R-:W-:-:S07]  /*7bb0*/  PRMT R27, R0, 0x7610, R27 ;  /* 0x00007610001b7816 */ /* 0x000fce000000001b */
[----:B------:R-:W-:Y:S05]  /*7bc0*/  @P0 BRA `(.L_x_64638) ;  /* 0xfffffffc00c80947 */ /* 0x000fea000383ffff */
.L_x_64637:
[----:B------:R-:W-:Y:S05]  /*7bd0*/  BSYNC.RECONVERGENT B1 ;  /* 0x0000000000017941 */ /* 0x000fea0003800200 */
.L_x_64636:
[----:B------:R-:W-:Y:S05]  /*7be0*/  BRA `(.L_x_64634) ;  /* 0x0000000000287947 */ /* 0x000fea0003800000 */
.L_x_64635:
        /* <DEDUP_REMOVED lines=10> */
.L_x_64634:
[----:B------:R-:W-:Y:S05]  /*7c90*/  BSYNC.RECONVERGENT B0 ;  /* 0x0000000000007941 */ /* 0x000fea0003800200 */
.L_x_64633:
[----:B01234-:R-:W-:Y:S01]  /*7ca0*/  VIADD R5, R25, 0x100 ;  /* 0x0000010019057836 */ /* 0x01ffe20000000000 */
[----:B------:R-:W-:Y:S04]  /*7cb0*/  BSSY.RECONVERGENT B0, `(.L_x_64639) ;  /* 0x0000030000007945 */ /* 0x000fe80003800200 */
[----:B------:R-:W-:-:S13]  /*7cc0*/  ISETP.GE.AND P0, PT, R5, R16, PT ;  /* 0x000000100500720c */ /* 0x000fda0003f06270 */
[----:B------:R-:W-:Y:S05]  /*7cd0*/  @P0 BRA `(.L_x_64640) ;  /* 0x0000000000b40947 */ /* 0x000fea0003800000 */
[----:B-----5:R-:W-:-:S04]  /*7ce0*/  PRMT R0, R26, 0x8880, RZ ;  /* 0x000088801a007816 */ /* 0x020fc800000000ff */
        /* <DEDUP_REMOVED lines=18> */
.L_x_64644:
        /* <DEDUP_REMOVED lines=14> */
.L_x_64643:
[----:B------:R-:W-:Y:S05]  /*7ef0*/  BSYNC.RECONVERGENT B1 ;  /* 0x0000000000017941 */ /* 0x000fea0003800200 */
.L_x_64642:
[----:B------:R-:W-:Y:S05]  /*7f00*/  BRA `(.L_x_64640) ;  /* 0x0000000000287947 */ /* 0x000fea0003800000 */
.L_x_64641:
        /* <DEDUP_REMOVED lines=10> */
.L_x_64640:
[----:B------:R-:W-:Y:S05]  /*7fb0*/  BSYNC.RECONVERGENT B0 ;  /* 0x0000000000007941 */ /* 0x000fea0003800200 */
.L_x_64639:
[----:B------:R-:W-:Y:S01]  /*7fc0*/  VIADD R5, R25, 0x180 ;  /* 0x0000018019057836 */ /* 0x000fe20000000000 */
        /* <DEDUP_REMOVED lines=22> */
.L_x_64650:
        /* <DEDUP_REMOVED lines=14> */
.L_x_64649:
[----:B------:R-:W-:Y:S05]  /*8210*/  BSYNC.RECONVERGENT B1 ;  /* 0x0000000000017941 */ /* 0x000fea0003800200 */
.L_x_64648:
[----:B------:R-:W-:Y:S05]  /*8220*/  BRA `(.L_x_64646) ;  /* 0x0000000000287947 */ /* 0x000fea0003800000 */
.L_x_64647:
        /* <DEDUP_REMOVED lines=10> */
.L_x_64646:
[----:B------:R-:W-:Y:S05]  /*82d0*/  BSYNC.RECONVERGENT B0 ;  /* 0x0000000000007941 */ /* 0x000fea0003800200 */
.L_x_64645:
        /* <DEDUP_REMOVED lines=26> */
.L_x_64657:
[----:B------:R0:W-:Y:S01]  /*8480*/  STG.E.U8 desc[UR36][R8.64], R3 ;  /* 0x0000000308007986 */ /* 0x0001e2000c101124 */
[----:B------:R-:W-:Y:S01]  /*8490*/  IMAD.MOV.U32 R25, RZ, RZ, R23 ;  /* 0x000000ffff197224 */ /* 0x000fe200078e0017 */
[----:B------:R-:W-:Y:S06]  /*84a0*/  BRA `(.L_x_64659) ;  /* 0x0000000c00d87947 */ /* 0x000fec0003800000 */
.L_x_64656:
        /* <DEDUP_REMOVED lines=13> */
.L_x_64661:
[----:B------:R-:W-:Y:S01]  /*8580*/  LOP3.LUT R3, R3, 0xffff, RZ, 0xc0, !PT ;  /* 0x0000ffff03037812 */ /* 0x000fe200078ec0ff */
[----:B------:R-:W-:-:S03]  /*8590*/  IMAD.MOV.U32 R25, RZ, RZ, R23 ;  /* 0x000000ffff197224 */ /* 0x000fc600078e0017 */
[----:B------:R-:W-:-:S05]  /*85a0*/  PRMT R3, R3, 0x8880, RZ ;  /* 0x0000888003037816 */ /* 0x000fca00000000ff */
[----:B------:R0:W-:Y:S01]  /*85b0*/  STG.E desc[UR36][R8.64], R3 ;  /* 0x0000000308007986 */ /* 0x0001e2000c101924 */
[----:B------:R-:W-:Y:S05]  /*85c0*/  BRA `(.L_x_64659) ;  /* 0x0000000c00907947 */ /* 0x000fea0003800000 */
.L_x_64660:
[----:B------:R-:W-:Y:S01]  /*85d0*/  PRMT R3, R3, 0x8880, RZ ;  /* 0x0000888003037816 */ /* 0x000fe200000000ff */
[----:B------:R-:W-:-:S03]  /*85e0*/  IMAD.MOV.U32 R25, RZ, RZ, R23 ;  /* 0x000000ffff197224 */ /* 0x000fc600078e0017 */
[----:B------:R-:W-:-:S05]  /*85f0*/  PRMT R3, R3, 0x7710, RZ ;  /* 0x0000771003037816 */ /* 0x000fca00000000ff */
[----:B------:R0:W-:Y:S01]  /*8600*/  STG.E.U16 desc[UR36][R8.64], R3 ;  /* 0x0000000308007986 */ /* 0x0001e2000c101524 */
[----:B------:R-:W-:Y:S05]  /*8610*/  BRA `(.L_x_64659) ;  /* 0x0000000c007c7947 */ /* 0x000fea0003800000 */
.L_x_64655:
        /* <DEDUP_REMOVED lines=10> */
.L_x_64663:
[----:B------:R-:W0:Y:S01]  /*86c0*/  I2F.S8 R0, R3 ;  /* 0x0000000300007306 */ /* 0x000e220000001400 */
[----:B------:R-:W-:Y:S01]  /*86d0*/  IMAD.MOV.U32 R25, RZ, RZ, R23 ;  /* 0x000000ffff197224 */ /* 0x000fe200078e0017 */
[----:B0-----:R-:W-:-:S05]  /*86e0*/  F2FP.F16.F32.PACK_AB R0, RZ, R0 ;  /* 0x00000000ff00723e */ /* 0x001fca00000000ff */
[----:B------:R0:W-:Y:S01]  /*86f0*/  STG.E.U16 desc[UR36][R8.64], R0 ;  /* 0x0000000008007986 */ /* 0x0001e2000c101524 */
[----:B------:R-:W-:Y:S05]  /*8700*/  BRA `(.L_x_64659) ;  /* 0x0000000c00407947 */ /* 0x000fea0003800000 */
.L_x_64662:
        /* <DEDUP_REMOVED lines=11> */
.L_x_64665:
[----:B------:R-:W0:Y:S01]  /*87c0*/  I2F.S8 R3, R3 ;  /* 0x0000000300037306 */ /* 0x000e220000001400 */
[----:B------:R-:W-:Y:S01]  /*87d0*/  IMAD.MOV.U32 R25, RZ, RZ, R23 ;  /* 0x000000ffff197224 */ /* 0x000fe200078e0017 */
[----:B0-----:R-:W-:-:S04]  /*87e0*/  F2FP.F16.F32.PACK_AB R3, RZ, R3 ;  /* 0x00000003ff03723e */ /* 0x001fc800000000ff */
[----:B------:R-:W-:-:S05]  /*87f0*/  PRMT R3, R3, 0x5410, RZ ;  /* 0x0000541003037816 */ /* 0x000fca00000000ff */
[----:B------:R0:W-:Y:S01]  /*8800*/  STG.E desc[UR36][R8.64], R3 ;  /* 0x0000000308007986 */ /* 0x0001e2000c101924 */
[----:B------:R-:W-:Y:S05]  /*8810*/  BRA `(.L_x_64659) ;  /* 0x0000000800fc7947 */ /* 0x000fea0003800000 */
.L_x_64664:
[----:B------:R-:W-:Y:S01]  /*8820*/  PRMT R4, R3, 0x8880, RZ ;  /* 0x0000888003047816 */ /* 0x000fe200000000ff */
[----:B------:R-:W-:-:S03]  /*8830*/  IMAD.MOV.U32 R25, RZ, RZ, R23 ;  /* 0x000000ffff197224 */ /* 0x000fc600078e0017 */
[----:B------:R-:W-:-:S06]  /*8840*/  PRMT R4, R4, 0x7710, RZ ;  /* 0x0000771004047816 */ /* 0x000fcc00000000ff */
[----:B------:R-:W0:Y:S02]  /*8850*/  I2F.F64.S16 R4, R4 ;  /* 0x0000000400047312 */ /* 0x000e240000101c00 */
[----:B0-----:R0:W-:Y:S01]  /*8860*/  STG.E.64 desc[UR36][R8.64], R4 ;  /* 0x0000000408007986 */ /* 0x0011e2000c101b24 */
[----:B------:R-:W-:Y:S05]  /*8870*/  BRA `(.L_x_64659) ;  /* 0x0000000800e47947 */ /* 0x000fea0003800000 */
.L_x_64654:
        /* <DEDUP_REMOVED lines=13> */
.L_x_64668:
[----:B------:R-:W-:Y:S02]  /*8950*/  PRMT R4, R3, 0x8880, RZ ;  /* 0x0000888003047816 */ /* 0x000fe400000000ff */
[----:B------:R-:W-:Y:S01]  /*8960*/  CS2R R6, SRZ ;  /* 0x0000000000067805 */ /* 0x000fe2000001ff00 */
[----:B------:R-:W-:Y:S01]  /*8970*/  IMAD.MOV.U32 R25, RZ, RZ, R23 ;  /* 0x000000ffff197224 */ /* 0x000fe200078e0017 */
[----:B------:R-:W-:-:S06]  /*8980*/  PRMT R4, R4, 0x7710, RZ ;  /* 0x0000771004047816 */ /* 0x000fcc00000000ff */
[----:B------:R-:W0:Y:S02]  /*8990*/  I2F.F64.S16 R4, R4 ;  /* 0x0000000400047312 */ /* 0x000e240000101c00 */
[----:B0-----:R0:W-:Y:S01]  /*89a0*/  STG.E.128 desc[UR36][R8.64], R4 ;  /* 0x0000000408007986 */ /* 0x0011e2000c101d24 */
[----:B------:R-:W-:Y:S05]  /*89b0*/  BRA `(.L_x_64659) ;  /* 0x0000000800947947 */ /* 0x000fea0003800000 */
.L_x_64667:
        /* <DEDUP_REMOVED lines=19> */
.L_x_64672:
[----:B------:R-:W-:Y:S05]  /*8af0*/  BSYNC.RECONVERGENT B0 ;  /* 0x0000000000007941 */ /* 0x000fea0003800200 */
.L_x_64671:
[----:B------:R-:W-:Y:S01]  /*8b00*/  LOP3.LUT R5, R0, 0x80, R5, 0xf8, !PT ;  /* 0x0000008000057812 */ /* 0x000fe200078ef805 */
[----:B------:R-:W-:-:S04]  /*8b10*/  IMAD.MOV.U32 R25, RZ, RZ, R23 ;  /* 0x000000ffff197224 */ /* 0x000fc800078e0017 */
[----:B------:R0:W-:Y:S01]  /*8b20*/  STG.E.U8 desc[UR36][R8.64], R5 ;  /* 0x0000000508007986 */ /* 0x0001e2000c101124 */
[----:B------:R-:W-:Y:S05]  /*8b30*/  BRA `(.L_x_64659) ;  /* 0x0000000800347947 */ /* 0x000fea0003800000 */
.L_x_64670:
        /* <DEDUP_REMOVED lines=15> */
.L_x_64674:
[----:B------:R-:W-:Y:S05]  /*8c30*/  BSYNC.RECONVERGENT B0 ;  /* 0x0000000000007941 */ /* 0x000fea0003800200 */
.L_x_64673:
[----:B------:R-:W-:Y:S01]  /*8c40*/  LOP3.LUT R5, R0, 0x80, R5, 0xf8, !PT ;  /* 0x0000008000057812 */ /* 0x000fe200078ef805 */
[----:B------:R-:W-:-:S04]  /*8c50*/  IMAD.MOV.U32 R25, RZ, RZ, R23 ;  /* 0x000000ffff197224 */ /* 0x000fc800078e0017 */
[----:B------:R0:W-:Y:S01]  /*8c60*/  STG.E.U8 desc[UR36][R8.64], R5 ;  /* 0x0000000508007986 */ /* 0x0001e2000c101124 */
[----:B------:R-:W-:Y:S05]  /*8c70*/  BRA `(.L_x_64659) ;  /* 0x0000000400e47947 */ /* 0x000fea0003800000 */
.L_x_64669:
[----:B------:R-:W0:Y:S01]  /*8c80*/  I2F.S8 R0, R3 ;  /* 0x0000000300007306 */ /* 0x000e220000001400 */
[----:B------:R-:W-:Y:S01]  /*8c90*/  IMAD.MOV.U32 R25, RZ, RZ, R23 ;  /* 0x000000ffff197224 */ /* 0x000fe200078e0017 */
[----:B0-----:R-:W-:-:S05]  /*8ca0*/  F2FP.BF16.F32.PACK_AB R0, RZ, R0 ;  /* 0x00000000ff00723e */ /* 0x001fca00000010ff */
[----:B------:R0:W-:Y:S01]  /*8cb0*/  STG.E.U16 desc[UR36][R8.64], R0 ;  /* 0x0000000008007986 */ /* 0x0001e2000c101524 */
[----:B------:R-:W-:Y:S05]  /*8cc0*/  BRA `(.L_x_64659) ;  /* 0x0000000400d07947 */ /* 0x000fea0003800000 */
.L_x_64666:
        /* <DEDUP_REMOVED lines=13> */
.L_x_64677:
        /* <DEDUP_REMOVED lines=13> */
.L_x_64680:
[----:B------:R-:W-:-:S04]  /*8e70*/  SHF.R.U32.HI R0, RZ, 0x14, R3 ;  /* 0x00000014ff007819 */ /* 0x000fc80000011603 */
[----:B------:R-:W-:-:S04]  /*8e80*/  LOP3.LUT R0, R0, 0x1, RZ, 0xc0, !PT ;  /* 0x0000000100007812 */ /* 0x000fc800078ec0ff */
[----:B------:R-:W-:-:S04]  /*8e90*/  IADD3 R0, PT, PT, R3, 0x487ffff, R0 ;  /* 0x0487ffff03007810 */ /* 0x000fc80007ffe000 */
[----:B------:R-:W-:-:S04]  /*8ea0*/  SHF.R.U32.HI R0, RZ, 0x14, R0 ;  /* 0x00000014ff007819 */ /* 0x000fc80000011600 */
[----:B------:R-:W-:-:S07]  /*8eb0*/  LOP3.LUT R0, R0, 0xff, RZ, 0xc0, !PT ;  /* 0x000000ff00007812 */ /* 0x000fce00078ec0ff */
.L_x_64681:
[----:B------:R-:W-:-:S04]  /*8ec0*/  SHF.R.U32.HI R3, RZ, 0x18, R3 ;  /* 0x00000018ff037819 */ /* 0x000fc80000011603 */
[----:B------:R-:W-:-:S04]  /*8ed0*/  LOP3.LUT R0, R0, 0x80, R3, 0xf8, !PT ;  /* 0x0000008000007812 */ /* 0x000fc800078ef803 */
[----:B------:R-:W-:-:S07]  /*8ee0*/  PRMT R4, R0, 0x7610, R4 ;  /* 0x0000761000047816 */ /* 0x000fce0000000004 */
.L_x_64679:
[----:B------:R-:W-:Y:S05]  /*8ef0*/  BSYNC.RECONVERGENT B0 ;  /* 0x0000000000007941 */ /* 0x000fea0003800200 */
.L_x_64678:
[----:B------:R0:W-:Y:S01]  /*8f00*/  STG.E.U8 desc[UR36][R8.64], R4 ;  /* 0x0000000408007986 */ /* 0x0001e2000c101124 */
[----:B------:R-:W-:Y:S01]  /*8f10*/  IMAD.MOV.U32 R25, RZ, RZ, R23 ;  /* 0x000000ffff197224 */ /* 0x000fe200078e0017 */
[----:B------:R-:W-:Y:S06]  /*8f20*/  BRA `(.L_x_64659) ;  /* 0x0000000400387947 */ /* 0x000fec0003800000 */
.L_x_64676:
        /* <DEDUP_REMOVED lines=13> */
.L_x_64684:
[----:B------:R-:W-:-:S04]  /*9000*/  SHF.R.U32.HI R0, RZ, 0x15, R3 ;  /* 0x00000015ff007819 */ /* 0x000fc80000011603 */
[----:B------:R-:W-:-:S04]  /*9010*/  LOP3.LUT R0, R0, 0x1, RZ, 0xc0, !PT ;  /* 0x0000000100007812 */ /* 0x000fc800078ec0ff */
[----:B------:R-:W-:-:S04]  /*9020*/  IADD3 R0, PT, PT, R3, 0x88fffff, R0 ;  /* 0x088fffff03007810 */ /* 0x000fc80007ffe000 */
[----:B------:R-:W-:-:S04]  /*9030*/  SHF.R.U32.HI R0, RZ, 0x15, R0 ;  /* 0x00000015ff007819 */ /* 0x000fc80000011600 */
[----:B------:R-:W-:-:S07]  /*9040*/  LOP3.LUT R0, R0, 0xff, RZ, 0xc0, !PT ;  /* 0x000000ff00007812 */ /* 0x000fce00078ec0ff */
.L_x_64685:
[----:B------:R-:W-:-:S04]  /*9050*/  SHF.R.U32.HI R3, RZ, 0x18, R3 ;  /* 0x00000018ff037819 */ /* 0x000fc80000011603 */
[----:B------:R-:W-:-:S04]  /*9060*/  LOP3.LUT R0, R0, 0x80, R3, 0xf8, !PT ;  /* 0x0000008000007812 */ /* 0x000fc800078ef803 */
[----:B------:R-:W-:-:S07]  /*9070*/  PRMT R4, R0, 0x7610, R4 ;  /* 0x0000761000047816 */ /* 0x000fce0000000004 */
.L_x_64683:
[----:B------:R-:W-:Y:S05]  /*9080*/  BSYNC.RECONVERGENT B0 ;  /* 0x0000000000007941 */ /* 0x000fea0003800200 */
.L_x_64682:
[----:B------:R3:W-:Y:S01]  /*9090*/  STG.E.U8 desc[UR36][R8.64], R4 ;  /* 0x0000000408007986 */ /* 0x0007e2000c101124 */
[----:B------:R-:W-:Y:S01]  /*90a0*/  IMAD.MOV.U32 R25, RZ, RZ, R23 ;  /* 0x000000ffff197224 */ /* 0x000fe200078e0017 */
[----:B------:R-:W-:Y:S06]  /*90b0*/  BRA `(.L_x_64659) ;  /* 0x0000000000d47947 */ /* 0x000fec0003800000 */
.L_x_64675:
[----:B------:R-:W-:-:S13]  /*90c0*/  ISETP.NE.AND P0, PT, R0, 0x1c, PT ;  /* 0x0000001c0000780c */ /* 0x000fda0003f05270 */
[----:B------:R-:W-:Y:S05]  /*90d0*/  @!P0 BRA `(.L_x_64686) ;  /* 0x0000000000bc8947 */ /* 0x000fea0003800000 */
[----:B------:R-:W-:-:S13]  /*90e0*/  ISETP.NE.AND P0, PT, R0, 0x1d, PT ;  /* 0x0000001d0000780c */ /* 0x000fda0003f05270 */
[----:B------:R-:W-:Y:S05]  /*90f0*/  @!P0 BRA `(.L_x_64687) ;  /* 0x0000000000988947 */ /* 0x000fea0003800000 */
[----:B------:R-:W-:-:S13]  /*9100*/  ISETP.NE.AND P0, PT, R0, 0x2c, PT ;  /* 0x0000002c0000780c */ /* 0x000fda0003f05270 */
[----:B------:R-:W-:Y:S05]  /*9110*/  @!P0 BRA `(.L_x_64688) ;  /* 0x0000000000488947 */ /* 0x000fea0003800000 */
.L_x_64658:
        /* <DEDUP_REMOVED lines=16> */
.L_x_64689:
[----:B------:R-:W-:Y:S01]  /*9220*/  IMAD.MOV.U32 R25, RZ, RZ, R23 ;  /* 0x000000ffff197224 */ /* 0x000fe200078e0017 */
[----:B------:R-:W-:Y:S06]  /*9230*/  BRA `(.L_x_64659) ;  /* 0x0000000000747947 */ /* 0x000fec0003800000 */
.L_x_64688:
        /* <DEDUP_REMOVED lines=18> */
.L_x_64687:
[----:B------:R-:W-:Y:S01]  /*9360*/  LOP3.LUT R3, R3, 0xffff, RZ, 0xc0, !PT ;  /* 0x0000ffff03037812 */ /* 0x000fe200078ec0ff */
[----:B------:R-:W-:-:S03]  /*9370*/  IMAD.MOV.U32 R25, RZ, RZ, R23 ;  /* 0x000000ffff197224 */ /* 0x000fc600078e0017 */
[----:B------:R-:W-:-:S05]  /*9380*/  PRMT R3, R3, 0x8880, RZ ;  /* 0x0000888003037816 */ /* 0x000fca00000000ff */
[----:B------:R-:W-:-:S05]  /*9390*/  IMAD.MOV.U32 R4, RZ, RZ, R3 ;  /* 0x000000ffff047224 */ /* 0x000fca00078e0003 */
[----:B------:R-:W-:-:S05]  /*93a0*/  SHF.R.S32.HI R5, RZ, 0x1f, R4 ;  /* 0x0000001fff057819 */ /* 0x000fca0000011404 */
[----:B------:R1:W-:Y:S01]  /*93b0*/  STG.E.64 desc[UR36][R8.64], R4 ;  /* 0x0000000408007986 */ /* 0x0003e2000c101b24 */
[----:B------:R-:W-:Y:S05]  /*93c0*/  BRA `(.L_x_64659) ;  /* 0x0000000000107947 */ /* 0x000fea0003800000 */
.L_x_64686:
[----:B------:R-:W-:Y:S01]  /*93d0*/  LOP3.LUT R3, R3, 0xffff, RZ, 0xc0, !PT ;  /* 0x0000ffff03037812 */ /* 0x000fe200078ec0ff */
[----:B------:R-:W-:-:S03]  /*93e0*/  IMAD.MOV.U32 R25, RZ, RZ, R23 ;  /* 0x000000ffff197224 */ /* 0x000fc600078e0017 */
[----:B------:R-:W-:-:S05]  /*93f0*/  PRMT R3, R3, 0x8880, RZ ;  /* 0x0000888003037816 */ /* 0x000fca00000000ff */
[----:B------:R0:W-:Y:S02]  /*9400*/  STG.E desc[UR36][R8.64], R3 ;  /* 0x0000000308007986 */ /* 0x0001e4000c101924 */
.L_x_64659:
        /* <DEDUP_REMOVED lines=23> */
.L_x_64694:
[----:B------:R0:W-:Y:S01]  /*9580*/  STG.E.U8 desc[UR36][R8.64], R22 ;  /* 0x0000001608007986 */ /* 0x0001e2000c101124 */
[----:B------:R-:W-:Y:S05]  /*9590*/  BRA `(.L_x_64696) ;  /* 0x0000000c00807947 */ /* 0x000fea0003800000 */
.L_x_64693:
        /* <DEDUP_REMOVED lines=12> */
.L_x_64698:
[----:B------:R-:W-:-:S04]  /*9660*/  LOP3.LUT R22, R22, 0xffff, RZ, 0xc0, !PT ;  /* 0x0000ffff16167812 */ /* 0x000fc800078ec0ff */
[----:B------:R-:W-:-:S05]  /*9670*/  PRMT R3, R22, 0x8880, RZ ;  /* 0x0000888016037816 */ /* 0x000fca00000000ff */
[----:B------:R0:W-:Y:S01]  /*9680*/  STG.E desc[UR36][R8.64], R3 ;  /* 0x0000000308007986 */ /* 0x0001e2000c101924 */
[----:B------:R-:W-:Y:S05]  /*9690*/  BRA `(.L_x_64696) ;  /* 0x0000000c00407947 */ /* 0x000fea0003800000 */
.L_x_64697:
[----:B------:R-:W-:-:S04]  /*96a0*/  PRMT R3, R22, 0x8880, RZ ;  /* 0x0000888016037816 */ /* 0x000fc800000000ff */
[----:B------:R-:W-:-:S05]  /*96b0*/  PRMT R3, R3, 0x7710, RZ ;  /* 0x0000771003037816 */ /* 0x000fca00000000ff */
[----:B------:R0:W-:Y:S01]  /*96c0*/  STG.E.U16 desc[UR36][R8.64], R3 ;  /* 0x0000000308007986 */ /* 0x0001e2000c101524 */
[----:B------:R-:W-:Y:S05]  /*96d0*/  BRA `(.L_x_64696) ;  /* 0x0000000c00307947 */ /* 0x000fea0003800000 */
.L_x_64692:
        /* <DEDUP_REMOVED lines=9> */
.L_x_64700:
[----:B------:R-:W0:Y:S02]  /*9770*/  I2F.S8 R0, R22 ;  /* 0x0000001600007306 */ /* 0x000e240000001400 */
[----:B0-----:R-:W-:-:S05]  /*9780*/  F2FP.F16.F32.PACK_AB R0, RZ, R0 ;  /* 0x00000000ff00723e */ /* 0x001fca00000000ff */
[----:B------:R0:W-:Y:S01]  /*9790*/  STG.E.U16 desc[UR36][R8.64], R0 ;  /* 0x0000000008007986 */ /* 0x0001e2000c101524 */
[----:B------:R-:W-:Y:S05]  /*97a0*/  BRA `(.L_x_64696) ;  /* 0x0000000800fc7947 */ /* 0x000fea0003800000 */
.L_x_64699:
        /* <DEDUP_REMOVED lines=10> */
.L_x_64702:
[----:B------:R-:W0:Y:S02]  /*9850*/  I2F.S8 R22, R22 ;  /* 0x0000001600167306 */ /* 0x000e240000001400 */
[----:B0-----:R-:W-:-:S04]  /*9860*/  F2FP.F16.F32.PACK_AB R3, RZ, R22 ;  /* 0x00000016ff03723e */ /* 0x001fc800000000ff */
[----:B------:R-:W-:-:S05]  /*9870*/  PRMT R3, R3, 0x5410, RZ ;  /* 0x0000541003037816 */ /* 0x000fca00000000ff */
[----:B------:R0:W-:Y:S01]  /*9880*/  STG.E desc[UR36][R8.64], R3 ;  /* 0x0000000308007986 */ /* 0x0001e2000c101924 */
[----:B------:R-:W-:Y:S05]  /*9890*/  BRA `(.L_x_64696) ;  /* 0x0000000800c07947 */ /* 0x000fea0003800000 */
.L_x_64701:
[----:B------:R-:W-:-:S04]  /*98a0*/  PRMT R4, R22, 0x8880, RZ ;  /* 0x0000888016047816 */ /* 0x000fc800000000ff */
[----:B------:R-:W-:-:S06]  /*98b0*/  PRMT R4, R4, 0x7710, RZ ;  /* 0x0000771004047816 */ /* 0x000fcc00000000ff */
[----:B------:R-:W0:Y:S02]  /*98c0*/  I2F.F64.S16 R4, R4 ;  /* 0x0000000400047312 */ /* 0x000e240000101c00 */
[----:B0-----:R0:W-:Y:S01]  /*98d0*/  STG.E.64 desc[UR36][R8.64], R4 ;  /* 0x0000000408007986 */ /* 0x0011e2000c101b24 */
[----:B------:R-:W-:Y:S05]  /*98e0*/  BRA `(.L_x_64696) ;  /* 0x0000000800ac7947 */ /* 0x000fea0003800000 */
.L_x_64691:
        /* <DEDUP_REMOVED lines=14> */
.L_x_64706:
        /* <DEDUP_REMOVED lines=17> */
.L_x_64709:
[----:B------:R-:W-:-:S04]  /*9ae0*/  SHF.R.U32.HI R3, RZ, 0x18, R5 ;  /* 0x00000018ff037819 */ /* 0x000fc80000011605 */
[----:B------:R-:W-:-:S04]  /*9af0*/  LOP3.LUT R0, R0, 0x80, R3, 0xf8, !PT ;  /* 0x0000008000007812 */ /* 0x000fc800078ef803 */
[----:B------:R-:W-:-:S07]  /*9b00*/  PRMT R4, R0, 0x7610, R4 ;  /* 0x0000761000047816 */ /* 0x000fce0000000004 */
.L_x_64708:
[----:B------:R-:W-:Y:S05]  /*9b10*/  BSYNC.RECONVERGENT B0 ;  /* 0x0000000000007941 */ /* 0x000fea0003800200 */
.L_x_64707:
[----:B------:R0:W-:Y:S01]  /*9b20*/  STG.E.U8 desc[UR36][R8.64], R4 ;  /* 0x0000000408007986 */ /* 0x0001e2000c101124 */
[----:B------:R-:W-:Y:S05]  /*9b30*/  BRA `(.L_x_64696) ;  /* 0x0000000800187947 */ /* 0x000fea0003800000 */
.L_x_64705:
        /* <DEDUP_REMOVED lines=17> */
.L_x_64712:
[----:B------:R-:W-:-:S04]  /*9c50*/  SHF.R.U32.HI R3, RZ, 0x18, R5 ;  /* 0x00000018ff037819 */ /* 0x000fc80000011605 */
[----:B------:R-:W-:-:S04]  /*9c60*/  LOP3.LUT R0, R0, 0x80, R3, 0xf8, !PT ;  /* 0x0000008000007812 */ /* 0x000fc800078ef803 */
[----:B------:R-:W-:-:S07]  /*9c70*/  PRMT R4, R0, 0x7610, R4 ;  /* 0x0000761000047816 */ /* 0x000fce0000000004 */
.L_x_64711:
[----:B------:R-:W-:Y:S05]  /*9c80*/  BSYNC.RECONVERGENT B0 ;  /* 0x0000000000007941 */ /* 0x000fea0003800200 */
.L_x_64710:
[----:B------:R0:W-:Y:S01]  /*9c90*/  STG.E.U8 desc[UR36][R8.64], R4 ;  /* 0x0000000408007986 */ /* 0x0001e2000c101124 */
[----:B------:R-:W-:Y:S05]  /*9ca0*/  BRA `(.L_x_64696) ;  /* 0x0000000400bc7947 */ /* 0x000fea0003800000 */
.L_x_64704:
        /* <DEDUP_REMOVED lines=22> */
.L_x_64714:
[----:B------:R-:W-:-:S04]  /*9e10*/  LOP3.LUT R22, R22, 0xffff, RZ, 0xc0, !PT ;  /* 0x0000ffff16167812 */ /* 0x000fc800078ec0ff */
[----:B------:R-:W-:-:S05]  /*9e20*/  PRMT R22, R22, 0x8880, RZ ;  /* 0x0000888016167816 */ /* 0x000fca00000000ff */
[----:B------:R-:W-:-:S05]  /*9e30*/  IMAD.MOV.U32 R4, RZ, RZ, R22 ;  /* 0x000000ffff047224 */ /* 0x000fca00078e0016 */
[----:B------:R-:W-:-:S05]  /*9e40*/  SHF.R.S32.HI R5, RZ, 0x1f, R4 ;  /* 0x0000001fff057819 */ /* 0x000fca0000011404 */
[----:B------:R0:W-:Y:S01]  /*9e50*/  STG.E.64 desc[UR36][R8.64], R4 ;  /* 0x0000000408007986 */ /* 0x0001e2000c101b24 */
[----:B------:R-:W-:Y:S05]  /*9e60*/  BRA `(.L_x_64696) ;  /* 0x00000004004c7947 */ /* 0x000fea0003800000 */
.L_x_64713:
[----:B------:R-:W-:-:S04]  /*9e70*/  LOP3.LUT R22, R22, 0xffff, RZ, 0xc0, !PT ;  /* 0x0000ffff16167812 */ /* 0x000fc800078ec0ff */
[----:B------:R-:W-:-:S05]  /*9e80*/  PRMT R3, R22, 0x8880, RZ ;  /* 0x0000888016037816 */ /* 0x000fca00000000ff */
[----:B------:R0:W-:Y:S01]  /*9e90*/  STG.E desc[UR36][R8.64], R3 ;  /* 0x0000000308007986 */ /* 0x0001e2000c101924 */
[----:B------:R-:W-:Y:S05]  /*9ea0*/  BRA `(.L_x_64696) ;  /* 0x00000004003c7947 */ /* 0x000fea0003800000 */
.L_x_64703:
        /* <DEDUP_REMOVED lines=10> */
.L_x_64716:
[----:B------:R-:W-:Y:S02]  /*9f50*/  PRMT R4, R22, 0x8880, RZ ;  /* 0x0000888016047816 */ /* 0x000fe400000000ff */
[----:B------:R-:W-:Y:S02]  /*9f60*/  CS2R R6, SRZ ;  /* 0x0000000000067805 */ /* 0x000fe4000001ff00 */
[----:B------:R-:W-:-:S06]  /*9f70*/  PRMT R4, R4, 0x7710, RZ ;  /* 0x0000771004047816 */ /* 0x000fcc00000000ff */
[----:B------:R-:W0:Y:S02]  /*9f80*/  I2F.F64.S16 R4, R4 ;  /* 0x0000000400047312 */ /* 0x000e240000101c00 */
[----:B0-----:R4:W-:Y:S01]  /*9f90*/  STG.E.128 desc[UR36][R8.64], R4 ;  /* 0x0000000408007986 */ /* 0x0019e2000c101d24 */
[----:B------:R-:W-:Y:S05]  /*9fa0*/  BRA `(.L_x_64696) ;  /* 0x0000000000fc7947 */ /* 0x000fea0003800000 */
.L_x_64715:
[----:B------:R-:W-:-:S13]  /*9fb0*/  ISETP.NE.AND P0, PT, R0, 0xf, PT ;  /* 0x0000000f0000780c */ /* 0x000fda0003f05270 */
[----:B------:R-:W-:Y:S05]  /*9fc0*/  @!P0 BRA `(.L_x_64717) ;  /* 0x0000000000e88947 */ /* 0x000fea0003800000 */
[----:B------:R-:W-:-:S13]  /*9fd0*/  ISETP.NE.AND P0, PT, R0, 0x17, PT ;  /* 0x000000170000780c */ /* 0x000fda0003f05270 */
[----:B------:R-:W-:Y:S05]  /*9fe0*/  @!P0 BRA `(.L_x_64718) ;  /* 0x0000000000908947 */ /* 0x000fea0003800000 */
[----:B------:R-:W-:-:S13]  /*9ff0*/  ISETP.NE.AND P0, PT, R0, 0x18, PT ;  /* 0x000000180000780c */ /* 0x000fda0003f05270 */
[----:B------:R-:W-:Y:S05]  /*a000*/  @!P0 BRA `(.L_x_64719) ;  /* 0x0000000000448947 */ /* 0x000fea0003800000 */
.L_x_64695:
        /* <DEDUP_REMOVED lines=16> */
.L_x_64720:
[----:B------:R-:W-:Y:S05]  /*a110*/  BRA `(.L_x_64696) ;  /* 0x0000000000a07947 */ /* 0x000fea0003800000 */
.L_x_64719:
        /* <DEDUP_REMOVED lines=13> */
.L_x_64722:
[----:B------:R-:W-:Y:S05]  /*a1f0*/  BSYNC.RECONVERGENT B0 ;  /* 0x0000000000007941 */ /* 0x000fea0003800200 */
.L_x_64721:
[----:B------:R-:W-:-:S05]  /*a200*/  LOP3.LUT R3, R0, 0x80, R3, 0xf8, !PT ;  /* 0x0000008000037812 */ /* 0x000fca00078ef803 */
[----:B------:R1:W-:Y:S01]  /*a210*/  STG.E.U8 desc[UR36][R8.64], R3 ;  /* 0x0000000308007986 */ /* 0x0003e2000c101124 */
[----:B------:R-:W-:Y:S05]  /*a220*/  BRA `(.L_x_64696) ;  /* 0x00000000005c7947 */ /* 0x000fea0003800000 */
.L_x_64718:
        /* <DEDUP_REMOVED lines=12> */
.L_x_64724:
[----:B------:R-:W-:Y:S01]  /*a2f0*/  IMAD.MOV.U32 R0, RZ, RZ, 0x7f ;  /* 0x0000007fff007424 */ /* 0x000fe200078e00ff */
[----:B------:R-:W-:-:S04]  /*a300*/  ISETP.GT.U32.AND P0, PT, R3, 0x7f800000, PT ;  /* 0x7f8000000300780c */ /* 0x000fc80003f04070 */
[----:B------:R-:W-:-:S09]  /*a310*/  SEL R0, R0, 0x7c, P0 ;  /* 0x0000007c00007807 */ /* 0x000fd20000000000 */
.L_x_64725:
[----:B------:R-:W-:Y:S05]  /*a320*/  BSYNC.RECONVERGENT B0 ;  /* 0x0000000000007941 */ /* 0x000fea0003800200 */
.L_x_64723:
[----:B------:R-:W-:-:S04]  /*a330*/  SHF.R.U32.HI R3, RZ, 0x18, R5 ;  /* 0x00000018ff037819 */ /* 0x000fc80000011605 */
[----:B------:R-:W-:-:S05]  /*a340*/  LOP3.LUT R3, R0, 0x80, R3, 0xf8, !PT ;  /* 0x0000008000037812 */ /* 0x000fca00078ef803 */
[----:B------:R0:W-:Y:S01]  /*a350*/  STG.E.U8 desc[UR36][R8.64], R3 ;  /* 0x0000000308007986 */ /* 0x0001e2000c101124 */
[----:B------:R-:W-:Y:S05]  /*a360*/  BRA `(.L_x_64696) ;  /* 0x00000000000c7947 */ /* 0x000fea0003800000 */
.L_x_64717:
[----:B------:R-:W0:Y:S02]  /*a370*/  I2F.S8 R0, R22 ;  /* 0x0000001600007306 */ /* 0x000e240000001400 */
[----:B0-----:R-:W-:-:S05]  /*a380*/  F2FP.BF16.F32.PACK_AB R0, RZ, R0 ;  /* 0x00000000ff00723e */ /* 0x001fca00000010ff */
[----:B------:R2:W-:Y:S02]  /*a390*/  STG.E.U16 desc[UR36][R8.64], R0 ;  /* 0x0000000008007986 */ /* 0x0005e4000c101524 */
.L_x_64696:
[----:B------:R-:W-:-:S07]  /*a3a0*/  VIADD R25, R25, 0x80 ;  /* 0x0000008019197836 */ /* 0x000fce0000000000 */
.L_x_64653:
[----:B------:R-:W-:-:S13]  /*a3b0*/  ISETP.GE.AND P0, PT, R25, R16, PT ;  /* 0x000000101900720c */ /* 0x000fda0003f06270 */
[----:B------:R-:W-:Y:S05]  /*a3c0*/  @P0 BREAK.RELIABLE B6 ;  /* 0x0000000000060942 */ /* 0x000fea0003800100 */
[----:B------:R-:W-:Y:S05]  /*a3d0*/  @P0 BRA `(.L_x_64690) ;  /* 0x0000000c00e00947 */ /* 0x000fea0003800000 */
[----:B------:R-:W-:Y:S05]  /*a3e0*/  BSYNC.RELIABLE B6 ;  /* 0x0000000000067941 */ /* 0x000fea0003800100 */
.L_x_64652:
        /* <DEDUP_REMOVED lines=20> */
.L_x_64729:
[----:B------:R0:W-:Y:S01]  /*a530*/  STG.E.U8 desc[UR36][R8.64], R17 ;  /* 0x0000001108007986 */ /* 0x0001e2000c101124 */
[----:B------:R-:W-:Y:S05]  /*a540*/  BRA `(.L_x_64731) ;  /* 0x0000000c00807947 */ /* 0x000fea0003800000 */
.L_x_64728:
        /* <DEDUP_REMOVED lines=12> */
.L_x_64733:
[----:B------:R-:W-:-:S04]  /*a610*/  LOP3.LUT R17, R17, 0xffff, RZ, 0xc0, !PT ;  /* 0x0000ffff11117812 */ /* 0x000fc800078ec0ff */
[----:B------:R-:W-:-:S05]  /*a620*/  PRMT R3, R17, 0x8880, RZ ;  /* 0x0000888011037816 */ /* 0x000fca00000000ff */
[----:B------:R0:W-:Y:S01]  /*a630*/  STG.E desc[UR36][R8.64], R3 ;  /* 0x0000000308007986 */ /* 0x0001e2000c101924 */
[----:B------:R-:W-:Y:S05]  /*a640*/  BRA `(.L_x_64731) ;  /* 0x0000000c00407947 */ /* 0x000fea0003800000 */
.L_x_64732:
[----:B------:R-:W-:-:S04]  /*a650*/  PRMT R3, R17, 0x8880, RZ ;  /* 0x0000888011037816 */ /* 0x000fc800000000ff */
[----:B------:R-:W-:-:S05]  /*a660*/  PRMT R3, R3, 0x7710, RZ ;  /* 0x0000771003037816 */ /* 0x000fca00000000ff */
[----:B------:R0:W-:Y:S01]  /*a670*/  STG.E.U16 desc[UR36][R8.64], R3 ;  /* 0x0000000308007986 */ /* 0x0001e2000c101524 */
[----:B------:R-:W-:Y:S05]  /*a680*/  BRA `(.L_x_64731) ;  /* 0x0000000c00307947 */ /* 0x000fea0003800000 */
.L_x_64727:
        /* <DEDUP_REMOVED lines=9> */
.L_x_64735:
[----:B------:R-:W0:Y:S02]  /*a720*/  I2F.S8 R0, R17 ;  /* 0x0000001100007306 */ /* 0x000e240000001400 */
[----:B0-----:R-:W-:-:S05]  /*a730*/  F2FP.F16.F32.PACK_AB R0, RZ, R0 ;  /* 0x00000000ff00723e */ /* 0x001fca00000000ff */
[----:B------:R0:W-:Y:S01]  /*a740*/  STG.E.U16 desc[UR36][R8.64], R0 ;  /* 0x0000000008007986 */ /* 0x0001e2000c101524 */
[----:B------:R-:W-:Y:S05]  /*a750*/  BRA `(.L_x_64731) ;  /* 0x0000000800fc7947 */ /* 0x000fea0003800000 */
.L_x_64734:
        /* <DEDUP_REMOVED lines=10> */
.L_x_64737:
[----:B------:R-:W0:Y:S02]  /*a800*/  I2F.S8 R17, R17 ;  /* 0x0000001100117306 */ /* 0x000e240000001400 */
[----:B0-----:R-:W-:-:S04]  /*a810*/  F2FP.F16.F32.PACK_AB R3, RZ, R17 ;  /* 0x00000011ff03723e */ /* 0x001fc800000000ff */
[----:B------:R-:W-:-:S05]  /*a820*/  PRMT R3, R3, 0x5410, RZ ;  /* 0x0000541003037816 */ /* 0x000fca00000000ff */
[----:B------:R0:W-:Y:S01]  /*a830*/  STG.E desc[UR36][R8.64], R3 ;  /* 0x0000000308007986 */ /* 0x0001e2000c101924 */
[----:B------:R-:W-:Y:S05]  /*a840*/  BRA `(.L_x_64731) ;  /* 0x0000000800c07947 */ /* 0x000fea0003800000 */
.L_x_64736:
[----:B------:R-:W-:-:S04]  /*a850*/  PRMT R4, R17, 0x8880, RZ ;  /* 0x0000888011047816 */ /* 0x000fc800000000ff */
[----:B------:R-:W-:-:S06]  /*a860*/  PRMT R4, R4, 0x7710, RZ ;  /* 0x0000771004047816 */ /* 0x000fcc00000000ff */
[----:B------:R-:W0:Y:S02]  /*a870*/  I2F.F64.S16 R4, R4 ;  /* 0x0000000400047312 */ /* 0x000e240000101c00 */
[----:B0-----:R0:W-:Y:S01]  /*a880*/  STG.E.64 desc[UR36][R8.64], R4 ;  /* 0x0000000408007986 */ /* 0x0011e2000c101b24 */
[----:B------:R-:W-:Y:S05]  /*a890*/  BRA `(.L_x_64731) ;  /* 0x0000000800ac7947 */ /* 0x000fea0003800000 */
.L_x_64726:
        /* <DEDUP_REMOVED lines=14> */
.L_x_64741:
        /* <DEDUP_REMOVED lines=17> */
.L_x_64744:
[----:B------:R-:W-:-:S04]  /*aa90*/  SHF.R.U32.HI R3, RZ, 0x18, R17 ;  /* 0x00000018ff037819 */ /* 0x000fc80000011611 */
[----:B------:R-:W-:-:S04]  /*aaa0*/  LOP3.LUT R0, R0, 0x80, R3, 0xf8, !PT ;  /* 0x0000008000007812 */ /* 0x000fc800078ef803 */
[----:B------:R-:W-:-:S07]  /*aab0*/  PRMT R4, R0, 0x7610, R4 ;  /* 0x0000761000047816 */ /* 0x000fce0000000004 */
.L_x_64743:
[----:B------:R-:W-:Y:S05]  /*aac0*/  BSYNC.RECONVERGENT B0 ;  /* 0x0000000000007941 */ /* 0x000fea0003800200 */
.L_x_64742:
[----:B------:R0:W-:Y:S01]  /*aad0*/  STG.E.U8 desc[UR36][R8.64], R4 ;  /* 0x0000000408007986 */ /* 0x0001e2000c101124 */
[----:B------:R-:W-:Y:S05]  /*aae0*/  BRA `(.L_x_64731) ;  /* 0x0000000800187947 */ /* 0x000fea0003800000 */
.L_x_64740:
        /* <DEDUP_REMOVED lines=17> */
.L_x_64747:
[----:B------:R-:W-:-:S04]  /*ac00*/  SHF.R.U32.HI R3, RZ, 0x18, R17 ;  /* 0x00000018ff037819 */ /* 0x000fc80000011611 */
[----:B------:R-:W-:-:S04]  /*ac10*/  LOP3.LUT R0, R0, 0x80, R3, 0xf8, !PT ;  /* 0x0000008000007812 */ /* 0x000fc800078ef803 */
[----:B------:R-:W-:-:S07]  /*ac20*/  PRMT R4, R0, 0x7610, R4 ;  /* 0x0000761000047816 */ /* 0x000fce0000000004 */
.L_x_64746:
[----:B------:R-:W-:Y:S05]  /*ac30*/  BSYNC.RECONVERGENT B0 ;  /* 0x0000000000007941 */ /* 0x000fea0003800200 */
.L_x_64745:
[----:B------:R0:W-:Y:S01]  /*ac40*/  STG.E.U8 desc[UR36][R8.64], R4 ;  /* 0x0000000408007986 */ /* 0x0001e2000c101124 */
[----:B------:R-:W-:Y:S05]  /*ac50*/  BRA `(.L_x_64731) ;  /* 0x0000000400bc7947 */ /* 0x000fea0003800000 */
.L_x_64739:
        /* <DEDUP_REMOVED lines=22> */
.L_x_64749:
[----:B------:R-:W-:-:S04]  /*adc0*/  LOP3.LUT R17, R17, 0xffff, RZ, 0xc0, !PT ;  /* 0x0000ffff11117812 */ /* 0x000fc800078ec0ff */
[----:B------:R-:W-:-:S05]  /*add0*/  PRMT R17, R17, 0x8880, RZ ;  /* 0x0000888011117816 */ /* 0x000fca00000000ff */
[----:B------:R-:W-:-:S05]  /*ade0*/  IMAD.MOV.U32 R4, RZ, RZ, R17 ;  /* 0x000000ffff047224 */ /* 0x000fca00078e0011 */
[----:B------:R-:W-:-:S05]  /*adf0*/  SHF.R.S32.HI R5, RZ, 0x1f, R4 ;  /* 0x0000001fff057819 */ /* 0x000fca0000011404 */
[----:B------:R0:W-:Y:S01]  /*ae00*/  STG.E.64 desc[UR36][R8.64], R4 ;  /* 0x0000000408007986 */ /* 0x0001e2000c101b24 */
[----:B------:R-:W-:Y:S05]  /*ae10*/  BRA `(.L_x_64731) ;  /* 0x00000004004c7947 */ /* 0x000fea0003800000 */
.L_x_64748:
[----:B------:R-:W-:-:S04]  /*ae20*/  LOP3.LUT R17, R17, 0xffff, RZ, 0xc0, !PT ;  /* 0x0000ffff11117812 */ /* 0x000fc800078ec0ff */
[----:B------:R-:W-:-:S05]  /*ae30*/  PRMT R3, R17, 0x8880, RZ ;  /* 0x0000888011037816 */ /* 0x000fca00000000ff */
[----:B------:R0:W-:Y:S01]  /*ae40*/  STG.E desc[UR36][R8.64], R3 ;  /* 0x0000000308007986 */ /* 0x0001e2000c101924 */
[----:B------:R-:W-:Y:S05]  /*ae50*/  BRA `(.L_x_64731) ;  /* 0x00000004003c7947 */ /* 0x000fea0003800000 */
.L_x_64738:
        /* <DEDUP_REMOVED lines=10> */
.L_x_64751:
[----:B------:R-:W-:Y:S02]  /*af00*/  PRMT R4, R17, 0x8880, RZ ;  /* 0x0000888011047816 */ /* 0x000fe400000000ff */
[----:B------:R-:W-:Y:S02]  /*af10*/  CS2R R6, SRZ ;  /* 0x0000000000067805 */ /* 0x000fe4000001ff00 */
[----:B------:R-:W-:-:S06]  /*af20*/  PRMT R4, R4, 0x7710, RZ ;  /* 0x0000771004047816 */ /* 0x000fcc00000000ff */
[----:B------:R-:W0:Y:S02]  /*af30*/  I2F.F64.S16 R4, R4 ;  /* 0x0000000400047312 */ /* 0x000e240000101c00 */
[----:B0-----:R3:W-:Y:S01]  /*af40*/  STG.E.128 desc[UR36][R8.64], R4 ;  /* 0x0000000408007986 */ /* 0x0017e2000c101d24 */
[----:B------:R-:W-:Y:S05]  /*af50*/  BRA `(.L_x_64731) ;  /* 0x0000000000fc7947 */ /* 0x000fea0003800000 */
.L_x_64750:
[----:B------:R-:W-:-:S13]  /*af60*/  ISETP.NE.AND P0, PT, R0, 0xf, PT ;  /* 0x0000000f0000780c */ /* 0x000fda0003f05270 */
[----:B------:R-:W-:Y:S05]  /*af70*/  @!P0 BRA `(.L_x_64752) ;  /* 0x0000000000e88947 */ /* 0x000fea0003800000 */
[----:B------:R-:W-:-:S13]  /*af80*/  ISETP.NE.AND P0, PT, R0, 0x17, PT ;  /* 0x000000170000780c */ /* 0x000fda0003f05270 */
[----:B------:R-:W-:Y:S05]  /*af90*/  @!P0 BRA `(.L_x_64753) ;  /* 0x0000000000908947 */ /* 0x000fea0003800000 */
[----:B------:R-:W-:-:S13]  /*afa0*/  ISETP.NE.AND P0, PT, R0, 0x18, PT ;  /* 0x000000180000780c */ /* 0x000fda0003f05270 */
[----:B------:R-:W-:Y:S05]  /*afb0*/  @!P0 BRA `(.L_x_64754) ;  /* 0x0000000000448947 */ /* 0x000fea0003800000 */
.L_x_64730:
        /* <DEDUP_REMOVED lines=16> */
.L_x_64755:
[----:B------:R-:W-:Y:S05]  /*b0c0*/  BRA `(.L_x_64731) ;  /* 0x0000000000a07947 */ /* 0x000fea0003800000 */
.L_x_64754:
        /* <DEDUP_REMOVED lines=13> */
.L_x_64757:
[----:B------:R-:W-:Y:S05]  /*b1a0*/  BSYNC.RECONVERGENT B0 ;  /* 0x0000000000007941 */ /* 0x000fea0003800200 */
.L_x_64756:
[----:B------:R-:W-:-:S05]  /*b1b0*/  LOP3.LUT R3, R0, 0x80, R3, 0xf8, !PT ;  /* 0x0000008000037812 */ /* 0x000fca00078ef803 */
[----:B------:R1:W-:Y:S01]  /*b1c0*/  STG.E.U8 desc[UR36][R8.64], R3 ;  /* 0x0000000308007986 */ /* 0x0003e2000c101124 */
[----:B------:R-:W-:Y:S05]  /*b1d0*/  BRA `(.L_x_64731) ;  /* 0x00000000005c7947 */ /* 0x000fea0003800000 */
.L_x_64753:
        /* <DEDUP_REMOVED lines=12> */
.L_x_64759:
[----:B------:R-:W-:Y:S01]  /*b2a0*/  IMAD.MOV.U32 R0, RZ, RZ, 0x7f ;  /* 0x0000007fff007424 */ /* 0x000fe200078e00ff */
[----:B------:R-:W-:-:S04]  /*b2b0*/  ISETP.GT.U32.AND P0, PT, R3, 0x7f800000, PT ;  /* 0x7f8000000300780c */ /* 0x000fc80003f04070 */
[----:B------:R-:W-:-:S09]  /*b2c0*/  SEL R0, R0, 0x7c, P0 ;  /* 0x0000007c00007807 */ /* 0x000fd20000000000 */
.L_x_64760:
[----:B------:R-:W-:Y:S05]  /*b2d0*/  BSYNC.RECONVERGENT B0 ;  /* 0x0000000000007941 */ /* 0x000fea0003800200 */
.L_x_64758:
[----:B------:R-:W-:-:S04]  /*b2e0*/  SHF.R.U32.HI R3, RZ, 0x18, R17 ;  /* 0x00000018ff037819 */ /* 0x000fc80000011611 */
[----:B------:R-:W-:-:S05]  /*b2f0*/  LOP3.LUT R3, R0, 0x80, R3, 0xf8, !PT ;  /* 0x0000008000037812 */ /* 0x000fca00078ef803 */
[----:B------:R0:W-:Y:S01]  /*b300*/  STG.E.U8 desc[UR36][R8.64], R3 ;  /* 0x0000000308007986 */ /* 0x0001e2000c101124 */
[----:B------:R-:W-:Y:S05]  /*b310*/  BRA `(.L_x_64731) ;  /* 0x00000000000c7947 */ /* 0x000fea0003800000 */
.L_x_64752:
[----:B------:R-:W0:Y:S02]  /*b320*/  I2F.S8 R0, R17 ;  /* 0x0000001100007306 */ /* 0x000e240000001400 */
[----:B0-----:R-:W-:-:S05]  /*b330*/  F2FP.BF16.F32.PACK_AB R0, RZ, R0 ;  /* 0x00000000ff00723e */ /* 0x001fca00000010ff */
[----:B------:R2:W-:Y:S02]  /*b340*/  STG.E.U16 desc[UR36][R8.64], R0 ;  /* 0x0000000008007986 */ /* 0x0005e4000c101524 */
.L_x_64731:
[----:B------:R-:W-:-:S07]  /*b350*/  VIADD R25, R25, 0x80 ;  /* 0x0000008019197836 */ /* 0x000fce0000000000 */
.L_x_64690:
[----:B------:R-:W-:Y:S05]  /*b360*/  BSYNC.RECONVERGENT B7 ;  /* 0x0000000000077941 */ /* 0x000fea0003800200 */
.L_x_64651:
[----:B------:R-:W-:-:S13]  /*b370*/  ISETP.GE.AND P0, PT, R25, R16, PT ;  /* 0x000000101900720c */ /* 0x000fda0003f06270 */
[----:B------:R-:W-:Y:S05]  /*b380*/  @P0 EXIT ;  /* 0x000000000000094d */ /* 0x000fea0003800000 */
[----:B01-34-:R-:W0:Y:S01]  /*b390*/  LDC.64 R4, c[0x0][0x390] ;  /* 0x0000e400ff047b82 */ /* 0x01be220000000a00 */
        /* <DEDUP_REMOVED lines=18> */
.L_x_64764:
[----:B------:R-:W-:Y:S01]  /*b4c0*/  STG.E.U8 desc[UR36][R2.64], R18 ;  /* 0x0000001202007986 */ /* 0x000fe2000c101124 */
[----:B------:R-:W-:Y:S05]  /*b4d0*/  EXIT ;  /* 0x000000000000794d */ /* 0x000fea0003800000 */
.L_x_64763:
        /* <DEDUP_REMOVED lines=12> */
.L_x_64767:
[----:B------:R-:W-:-:S04]  /*b5a0*/  LOP3.LUT R18, R18, 0xffff, RZ, 0xc0, !PT ;  /* 0x0000ffff12127812 */ /* 0x000fc800078ec0ff */
[----:B------:R-:W-:-:S05]  /*b5b0*/  PRMT R5, R18, 0x8880, RZ ;  /* 0x0000888012057816 */ /* 0x000fca00000000ff */
[----:B------:R-:W-:Y:S01]  /*b5c0*/  STG.E desc[UR36][R2.64], R5 ;  /* 0x0000000502007986 */ /* 0x000fe2000c101924 */
[----:B------:R-:W-:Y:S05]  /*b5d0*/  EXIT ;  /* 0x000000000000794d */ /* 0x000fea0003800000 */
.L_x_64766:
[----:B------:R-:W-:-:S04]  /*b5e0*/  PRMT R5, R18, 0x8880, RZ ;  /* 0x0000888012057816 */ /* 0x000fc800000000ff */
[----:B------:R-:W-:-:S05]  /*b5f0*/  PRMT R5, R5, 0x7710, RZ ;  /* 0x0000771005057816 */ /* 0x000fca00000000ff */
[----:B------:R-:W-:Y:S01]  /*b600*/  STG.E.U16 desc[UR36][R2.64], R5 ;  /* 0x0000000502007986 */ /* 0x000fe2000c101524 */
[----:B------:R-:W-:Y:S05]  /*b610*/  EXIT ;  /* 0x000000000000794d */ /* 0x000fea0003800000 */
.L_x_64762:
        /* <DEDUP_REMOVED lines=9> */
.L_x_64769:
[----:B------:R-:W0:Y:S02]  /*b6b0*/  I2F.S8 R0, R18 ;  /* 0x0000001200007306 */ /* 0x000e240000001400 */
[----:B0-----:R-:W-:-:S05]  /*b6c0*/  F2FP.F16.F32.PACK_AB R0, RZ, R0 ;  /* 0x00000000ff00723e */ /* 0x001fca00000000ff */
[----:B------:R-:W-:Y:S01]  /*b6d0*/  STG.E.U16 desc[UR36][R2.64], R0 ;  /* 0x0000000002007986 */ /* 0x000fe2000c101524 */
[----:B------:R-:W-:Y:S05]  /*b6e0*/  EXIT ;  /* 0x000000000000794d */ /* 0x000fea0003800000 */
.L_x_64768:
        /* <DEDUP_REMOVED lines=10> */
.L_x_64771:
[----:B------:R-:W0:Y:S02]  /*b790*/  I2F.S8 R18, R18 ;  /* 0x0000001200127306 */ /* 0x000e240000001400 */
[----:B0-----:R-:W-:-:S04]  /*b7a0*/  F2FP.F16.F32.PACK_AB R5, RZ, R18 ;  /* 0x00000012ff05723e */ /* 0x001fc800000000ff */
[----:B------:R-:W-:-:S05]  /*b7b0*/  PRMT R5, R5, 0x5410, RZ ;  /* 0x0000541005057816 */ /* 0x000fca00000000ff */
[----:B------:R-:W-:Y:S01]  /*b7c0*/  STG.E desc[UR36][R2.64], R5 ;  /* 0x0000000502007986 */ /* 0x000fe2000c101924 */
[----:B------:R-:W-:Y:S05]  /*b7d0*/  EXIT ;  /* 0x000000000000794d */ /* 0x000fea0003800000 */
.L_x_64770:
[----:B------:R-:W-:-:S04]  /*b7e0*/  PRMT R4, R18, 0x8880, RZ ;  /* 0x0000888012047816 */ /* 0x000fc800000000ff */
[----:B------:R-:W-:-:S06]  /*b7f0*/  PRMT R4, R4, 0x7710, RZ ;  /* 0x0000771004047816 */ /* 0x000fcc00000000ff */
[----:B------:R-:W0:Y:S02]  /*b800*/  I2F.F64.S16 R4, R4 ;  /* 0x0000000400047312 */ /* 0x000e240000101c00 */
[----:B0-----:R-:W-:Y:S01]  /*b810*/  STG.E.64 desc[UR36][R2.64], R4 ;  /* 0x0000000402007986 */ /* 0x001fe2000c101b24 */
[----:B------:R-:W-:Y:S05]  /*b820*/  EXIT ;  /* 0x000000000000794d */ /* 0x000fea0003800000 */
.L_x_64761:
        /* <DEDUP_REMOVED lines=14> */
.L_x_64775:
        /* <DEDUP_REMOVED lines=18> */
.L_x_64778:
[----:B------:R-:W-:-:S04]  /*ba30*/  SHF.R.U32.HI R5, RZ, 0x18, R5 ;  /* 0x00000018ff057819 */ /* 0x000fc80000011605 */
[----:B------:R-:W-:-:S07]  /*ba40*/  LOP3.LUT R0, R0, 0x80, R5, 0xf8, !PT ;  /* 0x0000008000007812 */ /* 0x000fce00078ef805 */
.L_x_64777:
[----:B------:R-:W-:Y:S05]  /*ba50*/  BSYNC.RECONVERGENT B0 ;  /* 0x0000000000007941 */ /* 0x000fea0003800200 */
.L_x_64776:
[----:B------:R-:W-:Y:S01]  /*ba60*/  STG.E.U8 desc[UR36][R2.64], R0 ;  /* 0x0000000002007986 */ /* 0x000fe2000c101124 */
[----:B------:R-:W-:Y:S05]  /*ba70*/  EXIT ;  /* 0x000000000000794d */ /* 0x000fea0003800000 */
.L_x_64774:
        /* <DEDUP_REMOVED lines=18> */
.L_x_64781:
[----:B------:R-:W-:-:S04]  /*bba0*/  SHF.R.U32.HI R5, RZ, 0x18, R5 ;  /* 0x00000018ff057819 */ /* 0x000fc80000011605 */
[----:B------:R-:W-:-:S07]  /*bbb0*/  LOP3.LUT R0, R0, 0x80, R5, 0xf8, !PT ;  /* 0x0000008000007812 */ /* 0x000fce00078ef805 */
.L_x_64780:
[----:B------:R-:W-:Y:S05]  /*bbc0*/  BSYNC.RECONVERGENT B0 ;  /* 0x0000000000007941 */ /* 0x000fea0003800200 */
.L_x_64779:
[----:B------:R-:W-:Y:S01]  /*bbd0*/  STG.E.U8 desc[UR36][R2.64], R0 ;  /* 0x0000000002007986 */ /* 0x000fe2000c101124 */
[----:B------:R-:W-:Y:S05]  /*bbe0*/  EXIT ;  /* 0x000000000000794d */ /* 0x000fea0003800000 */
.L_x_64773:
        /* <DEDUP_REMOVED lines=22> */
.L_x_64783:
[----:B------:R-:W-:-:S04]  /*bd50*/  LOP3.LUT R18, R18, 0xffff, RZ, 0xc0, !PT ;  /* 0x0000ffff12127812 */ /* 0x000fc800078ec0ff */
[----:B------:R-:W-:-:S05]  /*bd60*/  PRMT R18, R18, 0x8880, RZ ;  /* 0x0000888012127816 */ /* 0x000fca00000000ff */
[----:B------:R-:W-:-:S05]  /*bd70*/  IMAD.MOV.U32 R4, RZ, RZ, R18 ;  /* 0x000000ffff047224 */ /* 0x000fca00078e0012 */
[----:B------:R-:W-:-:S05]  /*bd80*/  SHF.R.S32.HI R5, RZ, 0x1f, R4 ;  /* 0x0000001fff057819 */ /* 0x000fca0000011404 */
[----:B------:R-:W-:Y:S01]  /*bd90*/  STG.E.64 desc[UR36][R2.64], R4 ;  /* 0x0000000402007986 */ /* 0x000fe2000c101b24 */
[----:B------:R-:W-:Y:S05]  /*bda0*/  EXIT ;  /* 0x000000000000794d */ /* 0x000fea0003800000 */
.L_x_64782:
[----:B------:R-:W-:-:S04]  /*bdb0*/  LOP3.LUT R18, R18, 0xffff, RZ, 0xc0, !PT ;  /* 0x0000ffff12127812 */ /* 0x000fc800078ec0ff */
[----:B------:R-:W-:-:S05]  /*bdc0*/  PRMT R5, R18, 0x8880, RZ ;  /* 0x0000888012057816 */ /* 0x000fca00000000ff */
[----:B------:R-:W-:Y:S01]  /*bdd0*/  STG.E desc[UR36][R2.64], R5 ;  /* 0x0000000502007986 */ /* 0x000fe2000c101924 */
[----:B------:R-:W-:Y:S05]  /*bde0*/  EXIT ;  /* 0x000000000000794d */ /* 0x000fea0003800000 */
.L_x_64772:
        /* <DEDUP_REMOVED lines=10> */
.L_x_64785:
[----:B------:R-:W-:Y:S02]  /*be90*/  PRMT R4, R18, 0x8880, RZ ;  /* 0x0000888012047816 */ /* 0x000fe400000000ff */
[----:B------:R-:W-:Y:S02]  /*bea0*/  CS2R R6, SRZ ;  /* 0x0000000000067805 */ /* 0x000fe4000001ff00 */
[----:B------:R-:W-:-:S06]  /*beb0*/  PRMT R4, R4, 0x7710, RZ ;  /* 0x0000771004047816 */ /* 0x000fcc00000000ff */
[----:B------:R-:W0:Y:S02]  /*bec0*/  I2F.F64.S16 R4, R4 ;  /* 0x0000000400047312 */ /* 0x000e240000101c00 */
[----:B0-----:R-:W-:Y:S01]  /*bed0*/  STG.E.128 desc[UR36][R2.64], R4 ;  /* 0x0000000402007986 */ /* 0x001fe2000c101d24 */
[----:B------:R-:W-:Y:S05]  /*bee0*/  EXIT ;  /* 0x000000000000794d */ /* 0x000fea0003800000 */
.L_x_64784:
[----:B------:R-:W-:-:S13]  /*bef0*/  ISETP.NE.AND P0, PT, R0, 0xf, PT ;  /* 0x0000000f0000780c */ /* 0x000fda0003f05270 */
[----:B------:R-:W-:Y:S05]  /*bf00*/  @!P0 BRA `(.L_x_64786) ;  /* 0x0000000000e88947 */ /* 0x000fea0003800000 */
[----:B------:R-:W-:-:S13]  /*bf10*/  ISETP.NE.AND P0, PT, R0, 0x17, PT ;  /* 0x000000170000780c */ /* 0x000fda0003f05270 */
[----:B------:R-:W-:Y:S05]  /*bf20*/  @!P0 BRA `(.L_x_64787) ;  /* 0x0000000000908947 */ /* 0x000fea0003800000 */
[----:B------:R-:W-:-:S13]  /*bf30*/  ISETP.NE.AND P0, PT, R0, 0x18, PT ;  /* 0x000000180000780c */ /* 0x000fda0003f05270 */
[----:B------:R-:W-:Y:S05]  /*bf40*/  @!P0 BRA `(.L_x_64788) ;  /* 0x0000000000448947 */ /* 0x000fea0003800000 */
.L_x_64765:
        /* <DEDUP_REMOVED lines=16> */
.L_x_64789:
[----:B------:R-:W-:Y:S05]  /*c050*/  EXIT ;  /* 0x000000000000794d */ /* 0x000fea0003800000 */
.L_x_64788:
        /* <DEDUP_REMOVED lines=13> */
.L_x_64791:
[----:B------:R-:W-:Y:S05]  /*c130*/  BSYNC.RECONVERGENT B0 ;  /* 0x0000000000007941 */ /* 0x000fea0003800200 */
.L_x_64790:
[----:B------:R-:W-:-:S05]  /*c140*/  LOP3.LUT R5, R0, 0x80, R5, 0xf8, !PT ;  /* 0x0000008000057812 */ /* 0x000fca00078ef805 */
[----:B------:R-:W-:Y:S01]  /*c150*/  STG.E.U8 desc[UR36][R2.64], R5 ;  /* 0x0000000502007986 */ /* 0x000fe2000c101124 */
[----:B------:R-:W-:Y:S05]  /*c160*/  EXIT ;  /* 0x000000000000794d */ /* 0x000fea0003800000 */
.L_x_64787:
        /* <DEDUP_REMOVED lines=12> */
.L_x_64793:
[----:B------:R-:W-:Y:S01]  /*c230*/  IMAD.MOV.U32 R0, RZ, RZ, 0x7f ;  /* 0x0000007fff007424 */ /* 0x000fe200078e00ff */
[----:B------:R-:W-:-:S04]  /*c240*/  ISETP.GT.U32.AND P0, PT, R4, 0x7f800000, PT ;  /* 0x7f8000000400780c */ /* 0x000fc80003f04070 */
[----:B------:R-:W-:-:S09]  /*c250*/  SEL R0, R0, 0x7c, P0 ;  /* 0x0000007c00007807 */ /* 0x000fd20000000000 */
.L_x_64794:
[----:B------:R-:W-:Y:S05]  /*c260*/  BSYNC.RECONVERGENT B0 ;  /* 0x0000000000007941 */ /* 0x000fea0003800200 */
.L_x_64792:
[----:B------:R-:W-:-:S04]  /*c270*/  SHF.R.U32.HI R5, RZ, 0x18, R5 ;  /* 0x00000018ff057819 */ /* 0x000fc80000011605 */
[----:B------:R-:W-:-:S05]  /*c280*/  LOP3.LUT R5, R0, 0x80, R5, 0xf8, !PT ;  /* 0x0000008000057812 */ /* 0x000fca00078ef805 */
[----:B------:R-:W-:Y:S01]  /*c290*/  STG.E.U8 desc[UR36][R2.64], R5 ;  /* 0x0000000502007986 */ /* 0x000fe2000c101124 */
[----:B------:R-:W-:Y:S05]  /*c2a0*/  EXIT ;  /* 0x000000000000794d */ /* 0x000fea0003800000 */
.L_x_64786:
[----:B------:R-:W0:Y:S02]  /*c2b0*/  I2F.S8 R0, R18 ;  /* 0x0000001200007306 */ /* 0x000e240000001400 */
[----:B0-----:R-:W-:-:S05]  /*c2c0*/  F2FP.BF16.F32.PACK_AB R0, RZ, R0 ;  /* 0x00000000ff00723e */ /* 0x001fca00000010ff */
[----:B------:R-:W-:Y:S01]  /*c2d0*/  STG.E.U16 desc[UR36][R2.64], R0 ;  /* 0x0000000002007986 */ /* 0x000fe2000c101524 */
[----:B------:R-:W-:Y:S05]  /*c2e0*/  EXIT ;  /* 0x000000000000794d */ /* 0x000fea0003800000 */
.L_x_64795:
        /* <DEDUP_REMOVED lines=9> */
.L_x_68826:


//--------------------- .text._ZN2at6native18elementwise_kernelILi128ELi4EZNS0_22gpu_kernel_impl_nocastIZZZNS0_50_GLOBAL__N__2680c7bb_12_PowKernel_cu_7dd49032_300324pow_tensor_tensor_kernelERNS_18TensorIteratorBaseEENKUlvE_clEvENKUlvE0_clEvEUlaaE_EEvS5_RKT_EUliE_EEviT1_ --------------------------
	.section	.text._ZN2at6native18elementwise_kernelILi128ELi4EZNS0_22gpu_kernel_impl_nocastIZZZNS0_50_GLOBAL__N__2680c7bb_12_PowKernel_cu_7dd49032_300324pow_tensor_tensor_kernelERNS_18TensorIteratorBaseEENKUlvE_clEvENKUlvE0_clEvEUlaaE_EEvS5_RKT_EUliE_EEviT1_,"ax",@progbits
	.align	128
        .global         _ZN2at6native18elementwise_kernelILi128ELi4EZNS0_22gpu_kernel_impl_nocastIZZZNS0_50_GLOBAL__N__2680c7bb_12_PowKernel_cu_7dd49032_300324pow_tensor_tensor_kernelERNS_18TensorIteratorBaseEENKUlvE_clEvENKUlvE0_clEvEUlaaE_EEvS5_RKT_EUliE_EEviT1_
        .type           _ZN2at6native18elementwise_kernelILi128ELi4EZNS0_22gpu_kernel_impl_nocastIZZZNS0_50_GLOBAL__N__2680c7bb_12_PowKernel_cu_7dd49032_300324pow_tensor_tensor_kernelERNS_18TensorIteratorBaseEENKUlvE_clEvENKUlvE0_clEvEUlaaE_EEvS5_RKT_EUliE_EEviT1_,@function
        .size           _ZN2at6native18elementwise_kernelILi128ELi4EZNS0_22gpu_kernel_impl_nocastIZZZNS0_50_GLOBAL__N__2680c7bb_12_PowKernel_cu_7dd49032_300324pow_tensor_tensor_kernelERNS_18TensorIteratorBaseEENKUlvE_clEvENKUlvE0_clEvEUlaaE_EEvS5_RKT_EUliE_EEviT1_,(.L_x_68827 - _ZN2at6native18elementwise_kernelILi128ELi4EZNS0_22gpu_kernel_impl_nocastIZZZNS0_50_GLOBAL__N__2680c7bb_12_PowKernel_cu_7dd49032_300324pow_tensor_tensor_kernelERNS_18TensorIteratorBaseEENKUlvE_clEvENKUlvE0_clEvEUlaaE_EEvS5_RKT_EUliE_EEviT1_)
        .other          _ZN2at6native18elementwise_kernelILi128ELi4EZNS0_22gpu_kernel_impl_nocastIZZZNS0_50_GLOBAL__N__2680c7bb_12_PowKernel_cu_7dd49032_300324pow_tensor_tensor_kernelERNS_18TensorIteratorBaseEENKUlvE_clEvENKUlvE0_clEvEUlaaE_EEvS5_RKT_EUliE_EEviT1_,@"STO_CUDA_ENTRY STV_DEFAULT"
_ZN2at6native18elementwise_kernelILi128ELi4EZNS0_22gpu_kernel_impl_nocastIZZZNS0_50_GLOBAL__N__2680c7bb_12_PowKernel_cu_7dd49032_300324pow_tensor_tensor_kernelERNS_18TensorIteratorBaseEENKUlvE_clEvENKUlvE0_clEvEUlaaE_EEvS5_RKT_EUliE_EEviT1_:
.text._ZN2at6native18elementwise_kernelILi128ELi4EZNS0_22gpu_kernel_impl_nocastIZZZNS0_50_GLOBAL__N__2680c7bb_12_PowKernel_cu_7dd49032_300324pow_tensor_tensor_kernelERNS_18TensorIteratorBaseEENKUlvE_clEvENKUlvE0_clEvEUlaaE_EEvS5_RKT_EUliE_EEviT1_:
        /* <DEDUP_REMOVED lines=16> */
[----:B0-----:R-:W2:Y:S04]  /*0100*/  LDG.E.S8 R6, desc[UR6][R6.64] ;  /* 0x0000000606067981 */ /* 0x001ea8000c1e1300 */
[----:B-1----:R0:W5:Y:S01]  /*0110*/  LDG.E.U8 R4, desc[UR6][R4.64] ;  /* 0x0000000604047981 */ /* 0x002162000c1e1100 */
[----:B--2---:R-:W-:-:S13]  /*0120*/  ISETP.GE.AND P0, PT, R6, RZ, PT ;  /* 0x000000ff0600720c */ /* 0x004fda0003f06270 */
[----:B0-----:R-:W-:Y:S05]  /*0130*/  @!P0 BRA `(.L_x_64800) ;  /* 0x00000000006c8947 */ /* 0x001fea0003800000 */
[----:B------:R-:W-:Y:S01]  /*0140*/  ISETP.NE.AND P0, PT, R6, RZ, PT ;  /* 0x000000ff0600720c */ /* 0x000fe20003f05270 */
[----:B------:R-:W-:-:S12]  /*0150*/  HFMA2 R7, -RZ, RZ, 0, 5.9604644775390625e-08 ;  /* 0x00000001ff077431 */ /* 0x000fd800000001ff */
[----:B------:R-:W-:Y:S05]  /*0160*/  @!P0 BRA `(.L_x_64801) ;  /* 0x0000000000848947 */ /* 0x000fea0003800000 */
[C---:B------:R-:W-:Y:S02]  /*0170*/  LOP3.LUT R0, R6.reuse, 0x1, RZ, 0xc0, !PT ;  /* 0x0000000106007812 */ /* 0x040fe400078ec0ff */
[----:B------:R-:W-:Y:S02]  /*0180*/  LOP3.LUT R6, R6, 0xff, RZ, 0xc0, !PT ;  /* 0x000000ff06067812 */ /* 0x000fe400078ec0ff */
[----:B------:R-:W-:-:S04]  /*0190*/  ISETP.NE.U32.AND P0, PT, R0, 0x1, PT ;  /* 0x000000010000780c */ /* 0x000fc80003f05070 */
[C---:B-----5:R-:W-:Y:S01]  /*01a0*/  SEL R0, R4.reuse, 0x1, !P0 ;  /* 0x0000000104007807 */ /* 0x060fe20004000000 */
[----:B------:R-:W-:Y:S01]  /*01b0*/  IMAD R4, R4, R4, RZ ;  /* 0x0000000404047224 */ /* 0x000fe200078e02ff */
[----:B------:R-:W-:Y:S02]  /*01c0*/  ISETP.GE.U32.AND P0, PT, R6, 0x2, PT ;  /* 0x000000020600780c */ /* 0x000fe40003f06070 */
[----:B------:R-:W-:-:S11]  /*01d0*/  PRMT R7, R0, 0x9910, RZ ;  /* 0x0000991000077816 */ /* 0x000fd600000000ff */
[----:B------:R-:W-:Y:S05]  /*01e0*/  @!P0 BRA `(.L_x_64801) ;  /* 0x0000000000648947 */ /* 0x000fea0003800000 */
[----:B------:R-:W-:-:S07]  /*01f0*/  SHF.R.U32.HI R6, RZ, 0x1, R6 ;  /* 0x00000001ff067819 */ /* 0x000fce0000011606 */
.L_x_64802:
        /* <DEDUP_REMOVED lines=14> */
[----:B------:R-:W-:Y:S05]  /*02e0*/  BRA `(.L_x_64801) ;  /* 0x0000000000247947 */ /* 0x000fea0003800000 */
.L_x_64800:
[----:B-----5:R-:W-:Y:S02]  /*02f0*/  ISETP.NE.AND P0, PT, R4, 0x1, PT ;  /* 0x000000010400780c */ /* 0x020fe40003f05270 */
[----:B------:R-:W-:-:S11]  /*0300*/  MOV R7, 0x1 ;  /* 0x0000000100077802 */ /* 0x000fd60000000f00 */
[----:B------:R-:W-:Y:S05]  /*0310*/  @!P0 BRA `(.L_x_64801) ;  /* 0x0000000000188947 */ /* 0x000fea0003800000 */
[----:B------:R-:W-:Y:S01]  /*0320*/  ISETP.NE.AND P0, PT, R4, 0xff, PT ;  /* 0x000000ff0400780c */ /* 0x000fe20003f05270 */
[----:B------:R-:W-:-:S12]  /*0330*/  IMAD.MOV.U32 R7, RZ, RZ, 0x1 ;  /* 0x00000001ff077424 */ /* 0x000fd800078e00ff */
[----:B------:R-:W-:-:S04]  /*0340*/  @!P0 LOP3.LUT R6, R6, 0x1, RZ, 0xc0, !PT ;  /* 0x0000000106068812 */ /* 0x000fc800078ec0ff */
[----:B------:R-:W-:-:S04]  /*0350*/  @!P0 ISETP.NE.U32.AND P1, PT, R6, 0x1, PT ;  /* 0x000000010600880c */ /* 0x000fc80003f25070 */
[----:B------:R-:W-:-:S04]  /*0360*/  @!P0 SEL R7, R7, 0xffff, P1 ;  /* 0x0000ffff07078807 */ /* 0x000fc80000800000 */
[----:B------:R-:W-:-:S07]  /*0370*/  @P0 PRMT R7, RZ, 0x7610, R7 ;  /* 0x00007610ff070816 */ /* 0x000fce0000000007 */
.L_x_64801:
[----:B-----5:R-:W0:Y:S01]  /*0380*/  LDC.64 R4, c[0x0][0x5e8] ;  /* 0x00017a00ff047b82 */ /* 0x020e220000000a00 */
[----:B------:R-:W-:-:S04]  /*0390*/  IADD3 R3, PT, PT, R3, 0x80, RZ ;  /* 0x0000008003037810 */ /* 0x000fc80007ffe0ff */
[----:B------:R-:W-:-:S13]  /*03a0*/  ISETP.GE.AND P0, PT, R3, UR4, PT ;  /* 0x0000000403007c0c */ /* 0x000fda000bf06270 */
[----:B------:R-:W-:Y:S05]  /*03b0*/  @P0 BREAK.RELIABLE B1 ;  /* 0x0000000000010942 */ /* 0x000fea0003800100 */
[----:B0-----:R0:W-:Y:S01]  /*03c0*/  STG.E.U8 desc[UR6][R4.64], R7 ;  /* 0x0000000704007986 */ /* 0x0011e2000c101106 */
[----:B------:R-:W-:Y:S05]  /*03d0*/  @P0 BRA `(.L_x_64803) ;  /* 0x0000000400800947 */ /* 0x000fea0003800000 */
[----:B0-----:R-:W0:Y:S08]  /*03e0*/  LDC.64 R6, c[0x0][0x5f8] ;  /* 0x00017e00ff067b82 */ /* 0x001e300000000a00 */
        /* <DEDUP_REMOVED lines=17> */
.L_x_64806:
        /* <DEDUP_REMOVED lines=15> */
.L_x_64804:
[----:B-----5:R-:W-:Y:S01]  /*05f0*/  ISETP.NE.AND P0, PT, R4, 0x1, PT ;  /* 0x000000010400780c */ /* 0x020fe20003f05270 */
[----:B------:R-:W-:-:S12]  /*0600*/  IMAD.MOV.U32 R7, RZ, RZ, 0x1 ;  /* 0x00000001ff077424 */ /* 0x000fd800078e00ff */
[----:B------:R-:W-:Y:S05]  /*0610*/  @!P0 BRA `(.L_x_64805) ;  /* 0x0000000000188947 */ /* 0x000fea0003800000 */
[----:B------:R-:W-:Y:S02]  /*0620*/  ISETP.NE.AND P0, PT, R4, 0xff, PT ;  /* 0x000000ff0400780c */ /* 0x000fe40003f05270 */
[----:B------:R-:W-:-:S11]  /*0630*/  MOV R7, 0x1 ;  /* 0x0000000100077802 */ /* 0x000fd60000000f00 */
[----:B------:R-:W-:-:S04]  /*0640*/  @!P0 LOP3.LUT R6, R6, 0x1, RZ, 0xc0, !PT ;  /* 0x0000000106068812 */ /* 0x000fc800078ec0ff */
[----:B------:R-:W-:-:S04]  /*0650*/  @!P0 ISETP.NE.U32.AND P1, PT, R6, 0x1, PT ;  /* 0x000000010600880c */ /* 0x000fc80003f25070 */
[----:B------:R-:W-:-:S04]  /*0660*/  @!P0 SEL R7, R7, 0xffff, P1 ;  /* 0x0000ffff07078807 */ /* 0x000fc80000800000 */
[----:B------:R-:W-:-:S07]  /*0670*/  @P0 PRMT R7, RZ, 0x7610, R7 ;  /* 0x00007610ff070816 */ /* 0x000fce0000000007 */
.L_x_64805:
[----:B-----5:R-:W0:Y:S01]  /*0680*/  LDC.64 R4, c[0x0][0x5e8] ;  /* 0x00017a00ff047b82 */ /* 0x020e220000000a00 */
[----:B------:R-:W-:Y:S01]  /*0690*/  IADD3 R3, PT, PT, R3, 0x80, RZ ;  /* 0x0000008003037810 */ /* 0x000fe20007ffe0ff */
[----:B0-----:R0:W-:Y:S06]  /*06a0*/  STG.E.U8 desc[UR6][R4.64], R7 ;  /* 0x0000000704007986 */ /* 0x0011ec000c101106 */
.L_x_64799:
[----:B------:R-:W-:-:S13]  /*06b0*/  ISETP.GE.AND P0, PT, R3, UR4, PT ;  /* 0x0000000403007c0c */ /* 0x000fda000bf06270 */
[----:B------:R-:W-:Y:S05]  /*06c0*/  @P0 BREAK.RELIABLE B1 ;  /* 0x0000000000010942 */ /* 0x000fea0003800100 */
[----:B------:R-:W-:Y:S05]  /*06d0*/  @P0 BRA `(.L_x_64803) ;  /* 0x0000000000c00947 */ /* 0x000fea0003800000 */
[----:B------:R-:W-:Y:S05]  /*06e0*/  BSYNC.RELIABLE B1 ;  /* 0x0000000000017941 */ /* 0x000fea0003800100 */
.L_x_64798:
[----:B0-----:R-:W0:Y:S08]  /*06f0*/  LDC.64 R6, c[0x0][0x5f8] ;  /* 0x00017e00ff067b82 */ /* 0x001e300000000a00 */
[----:B------:R-:W1:Y:S01]  /*0700*/  LDC.64 R4, c[0x0][0x5f0] ;  /* 0x00017c00ff047b82 */ /* 0x000e620000000a00 */
[----:B0-----:R-:W2:Y:S04]  /*0710*/  LDG.E.S8 R6, desc[UR6][R6.64] ;  /* 0x0000000606067981 */ /* 0x001ea8000c1e1300 */
[----:B-1----:R0:W5:Y:S01]  /*0720*/  LDG.E.U8 R4, desc[UR6][R4.64] ;  /* 0x0000000604047981 */ /* 0x002162000c1e1100 */
[----:B--2---:R-:W-:-:S13]  /*0730*/  ISETP.GE.AND P0, PT, R6, RZ, PT ;  /* 0x000000ff0600720c */ /* 0x004fda0003f06270 */
[----:B0-----:R-:W-:Y:S05]  /*0740*/  @!P0 BRA `(.L_x_64807) ;  /* 0x0000000000748947 */ /* 0x001fea0003800000 */
[----:B------:R-:W-:Y:S01]  /*0750*/  ISETP.NE.AND P0, PT, R6, RZ, PT ;  /* 0x000000ff0600720c */ /* 0x000fe20003f05270 */
[----:B------:R-:W-:-:S12]  /*0760*/  IMAD.MOV.U32 R7, RZ, RZ, 0x1 ;  /* 0x00000001ff077424 */ /* 0x000fd800078e00ff */
[----:B------:R-:W-:Y:S05]  /*0770*/  @!P0 BRA `(.L_x_64808) ;  /* 0x00000000008c8947 */ /* 0x000fea0003800000 */
[C---:B------:R-:W-:Y:S01]  /*0780*/  LOP3.LUT R0, R6.reuse, 0x1, RZ, 0xc0, !PT ;  /* 0x0000000106007812 */ /* 0x040fe200078ec0ff */
[----:B------:R-:W-:Y:S01]  /*0790*/  BSSY.RECONVERGENT B2, `(.L_x_64809) ;  /* 0x0000017000027945 */ /* 0x000fe20003800200 */
        /* <DEDUP_REMOVED lines=8> */
.L_x_64811:
        /* <DEDUP_REMOVED lines=14> */
.L_x_64810:
[----:B------:R-:W-:Y:S05]  /*0900*/  BSYNC.RECONVERGENT B2 ;  /* 0x0000000000027941 */ /* 0x000fea0003800200 */
.L_x_64809:
[----:B------:R-:W-:Y:S05]  /*0910*/  BRA `(.L_x_64808) ;  /* 0x0000000000247947 */ /* 0x000fea0003800000 */
.L_x_64807:
[----:B-----5:R-:W-:Y:S01]  /*0920*/  ISETP.NE.AND P0, PT, R4, 0x1, PT ;  /* 0x000000010400780c */ /* 0x020fe20003f05270 */
[----:B------:R-:W-:-:S12]  /*0930*/  HFMA2 R7, -RZ, RZ, 0, 5.9604644775390625e-08 ;  /* 0x00000001ff077431 */ /* 0x000fd800000001ff */
[----:B------:R-:W-:Y:S05]  /*0940*/  @!P0 BRA `(.L_x_64808) ;  /* 0x0000000000188947 */ /* 0x000fea0003800000 */
[----:B------:R-:W-:Y:S02]  /*0950*/  ISETP.NE.AND P0, PT, R4, 0xff, PT ;  /* 0x000000ff0400780c */ /* 0x000fe40003f05270 */
[----:B------:R-:W-:-:S11]  /*0960*/  MOV R7, 0x1 ;  /* 0x0000000100077802 */ /* 0x000fd60000000f00 */
[----:B------:R-:W-:-:S04]  /*0970*/  @!P0 LOP3.LUT R6, R6, 0x1, RZ, 0xc0, !PT ;  /* 0x0000000106068812 */ /* 0x000fc800078ec0ff */
[----:B------:R-:W-:-:S04]  /*0980*/  @!P0 ISETP.NE.U32.AND P1, PT, R6, 0x1, PT ;  /* 0x000000010600880c */ /* 0x000fc80003f25070 */
[----:B------:R-:W-:-:S04]  /*0990*/  @!P0 SEL R7, R7, 0xffff, P1 ;  /* 0x0000ffff07078807 */ /* 0x000fc80000800000 */
[----:B------:R-:W-:-:S07]  /*09a0*/  @P0 PRMT R7, RZ, 0x7610, R7 ;  /* 0x00007610ff070816 */ /* 0x000fce0000000007 */
.L_x_64808:
[----:B-----5:R-:W0:Y:S01]  /*09b0*/  LDC.64 R4, c[0x0][0x5e8] ;  /* 0x00017a00ff047b82 */ /* 0x020e220000000a00 */
[----:B------:R-:W-:Y:S01]  /*09c0*/  VIADD R3, R3, 0x80 ;  /* 0x0000008003037836 */ /* 0x000fe20000000000 */
[----:B0-----:R1:W-:Y:S06]  /*09d0*/  STG.E.U8 desc[UR6][R4.64], R7 ;  /* 0x0000000704007986 */ /* 0x0013ec000c101106 */
.L_x_64803:
[----:B------:R-:W-:Y:S05]  /*09e0*/  BSYNC.RECONVERGENT B0 ;  /* 0x0000000000007941 */ /* 0x000fea0003800200 */
.L_x_64797:
[----:B------:R-:W-:Y:S05]  /*09f0*/  WARPSYNC.ALL ;  /* 0x0000000000007948 */ /* 0x000fea0003800000 */
[----:B------:R-:W-:-:S13]  /*0a00*/  ISETP.GE.AND P0, PT, R3, UR4, PT ;  /* 0x0000000403007c0c */ /* 0x000fda000bf06270 */
[----:B------:R-:W-:Y:S05]  /*0a10*/  @P0 EXIT ;  /* 0x000000000000094d */ /* 0x000fea0003800000 */
[----:B01----:R-:W0:Y:S08]  /*0a20*/  LDC.64 R4, c[0x0][0x5f8] ;  /* 0x00017e00ff047b82 */ /* 0x003e300000000a00 */
        /* <DEDUP_REMOVED lines=16> */
[----:B------:R-:W-:Y:S02]  /*0b30*/  SHF.R.U32.HI R4, RZ, 0x1, R4 ;  /* 0x00000001ff047819 */ /* 0x000fe40000011604 */
[----:B------:R-:W-:Y:S02]  /*0b40*/  PRMT R6, R2, 0x7610, R6 ;  /* 0x0000761002067816 */ /* 0x000fe40000000006 */
[----:B------:R-:W-:-:S07]  /*0b50*/  PRMT R3, R4, 0x7610, R3 ;  /* 0x0000761004037816 */ /* 0x000fce0000000003 */
.L_x_64814:
[----:B------:R-:W-:Y:S02]  /*0b60*/  LOP3.LUT R0, R3, 0x1, RZ, 0xc0, !PT ;  /* 0x0000000103007812 */ /* 0x000fe400078ec0ff */
[----:B------:R-:W-:Y:S02]  /*0b70*/  PRMT R2, R5, 0x9910, RZ ;  /* 0x0000991005027816 */ /* 0x000fe400000000ff */
[----:B------:R-:W-:Y:S02]  /*0b80*/  ISETP.NE.U32.AND P0, PT, R0, 0x1, PT ;  /* 0x000000010000780c */ /* 0x000fe40003f05070 */
[C---:B------:R-:W-:Y:S02]  /*0b90*/  PRMT R4, R6.reuse, 0x9910, RZ ;  /* 0x0000991006047816 */ /* 0x040fe400000000ff */
[----:B------:R-:W-:-:S03]  /*0ba0*/  SEL R0, R6, 0x1, !P0 ;  /* 0x0000000106007807 */ /* 0x000fc60004000000 */
[----:B------:R-:W-:Y:S01]  /*0bb0*/  IMAD R4, R4, R4, RZ ;  /* 0x0000000404047224 */ /* 0x000fe200078e02ff */
[----:B------:R-:W-:Y:S02]  /*0bc0*/  PRMT R5, R0, 0x9910, RZ ;  /* 0x0000991000057816 */ /* 0x000fe400000000ff */
[----:B------:R-:W-:Y:S02]  /*0bd0*/  LOP3.LUT R0, R3, 0xff, RZ, 0xc0, !PT ;  /* 0x000000ff03007812 */ /* 0x000fe400078ec0ff */
[----:B------:R-:W-:Y:S02]  /*0be0*/  MOV R3, R5 ;  /* 0x0000000500037202 */ /* 0x000fe40000000f00 */
[----:B------:R-:W-:Y:S02]  /*0bf0*/  ISETP.GE.U32.AND P0, PT, R0, 0x2, PT ;  /* 0x000000020000780c */ /* 0x000fe40003f06070 */
[----:B------:R-:W-:Y:S01]  /*0c00*/  SHF.R.U32.HI R0, RZ, 0x1, R0 ;  /* 0x00000001ff007819 */ /* 0x000fe20000011600 */
[----:B------:R-:W-:Y:S01]  /*0c10*/  IMAD R2, R2, R3, RZ ;  /* 0x0000000302027224 */ /* 0x000fe200078e02ff */
[----:B------:R-:W-:-:S02]  /*0c20*/  PRMT R6, R4, 0x7610, R6 ;  /* 0x0000761004067816 */ /* 0x000fc40000000006 */
[----:B------:R-:W-:Y:S02]  /*0c30*/  PRMT R3, R0, 0x7610, R3 ;  /* 0x0000761000037816 */ /* 0x000fe40000000003 */
[----:B------:R-:W-:-:S05]  /*0c40*/  PRMT R5, R2, 0x7610, R5 ;  /* 0x0000761002057816 */ /* 0x000fca0000000005 */
[----:B------:R-:W-:Y:S05]  /*0c50*/  @P0 BRA `(.L_x_64814) ;  /* 0xfffffffc00c00947 */ /* 0x000fea000383ffff */
[----:B------:R-:W-:Y:S05]  /*0c60*/  BRA `(.L_x_64813) ;  /* 0x0000000000247947 */ /* 0x000fea0003800000 */
.L_x_64812:
[----:B-----5:R-:W-:Y:S01]  /*0c70*/  ISETP.NE.AND P0, PT, R2, 0x1, PT ;  /* 0x000000010200780c */ /* 0x020fe20003f05270 */
[----:B------:R-:W-:-:S12]  /*0c80*/  IMAD.MOV.U32 R5, RZ, RZ, 0x1 ;  /* 0x00000001ff057424 */ /* 0x000fd800078e00ff */
[----:B------:R-:W-:Y:S05]  /*0c90*/  @!P0 BRA `(.L_x_64813) ;  /* 0x0000000000188947 */ /* 0x000fea0003800000 */
[----:B------:R-:W-:Y:S01]  /*0ca0*/  ISETP.NE.AND P0, PT, R2, 0xff, PT ;  /* 0x000000ff0200780c */ /* 0x000fe20003f05270 */
[----:B------:R-:W-:-:S12]  /*0cb0*/  HFMA2 R5, -RZ, RZ, 0, 5.9604644775390625e-08 ;  /* 0x00000001ff057431 */ /* 0x000fd800000001ff */
[----:B------:R-:W-:-:S04]  /*0cc0*/  @!P0 LOP3.LUT R4, R4, 0x1, RZ, 0xc0, !PT ;  /* 0x0000000104048812 */ /* 0x000fc800078ec0ff */
[----:B------:R-:W-:-:S04]  /*0cd0*/  @!P0 ISETP.NE.U32.AND P1, PT, R4, 0x1, PT ;  /* 0x000000010400880c */ /* 0x000fc80003f25070 */
[----:B------:R-:W-:-:S04]  /*0ce0*/  @!P0 SEL R5, R5, 0xffff, P1 ;  /* 0x0000ffff05058807 */ /* 0x000fc80000800000 */
[----:B------:R-:W-:-:S07]  /*0cf0*/  @P0 PRMT R5, RZ, 0x7610, R5 ;  /* 0x00007610ff050816 */ /* 0x000fce0000000005 */
.L_x_64813:
[----:B-----5:R-:W0:Y:S02]  /*0d00*/  LDC.64 R2, c[0x0][0x5e8] ;  /* 0x00017a00ff027b82 */ /* 0x020e240000000a00 */
[----:B0-----:R-:W-:Y:S01]  /*0d10*/  STG.E.U8 desc[UR6][R2.64], R5 ;  /* 0x0000000502007986 */ /* 0x001fe2000c101106 */
[----:B------:R-:W-:Y:S05]  /*0d20*/  EXIT ;  /* 0x000000000000794d */ /* 0x000fea0003800000 */
.L_x_64796:
        /* <DEDUP_REMOVED lines=356> */
.L_x_64818:
[----:B------:R-:W0:Y:S02]  /*2370*/  LDCU.128 UR8, c[0x0][0x5f0] ;  /* 0x0000be00ff0877ac */ /* 0x000e240008000c00 */
[----:B0-----:R-:W-:-:S04]  /*2380*/  IADD3 R8, P0, PT, R6, UR10, RZ ;  /* 0x0000000a06087c10 */ /* 0x001fc8000ff1e0ff */
[----:B------:R-:W-:-:S05]  /*2390*/  IADD3.X R9, PT, PT, RZ, UR11, RZ, P0, !PT ;  /* 0x0000000bff097c10 */ /* 0x000fca00087fe4ff */
[----:B------:R-:W2:Y:S01]  /*23a0*/  LDG.E.S8 R8, desc[UR6][R8.64] ;  /* 0x0000000608087981 */ /* 0x000ea2000c1e1300 */
[----:B------:R-:W-:-:S04]  /*23b0*/  IADD3 R6, P0, PT, R4, UR8, RZ ;  /* 0x0000000804067c10 */ /* 0x000fc8000ff1e0ff */
[----:B------:R-:W-:-:S05]  /*23c0*/  IADD3.X R7, PT, PT, RZ, UR9, RZ, P0, !PT ;  /* 0x00000009ff077c10 */ /* 0x000fca00087fe4ff */
[----:B------:R0:W5:Y:S01]  /*23d0*/  LDG.E.U8 R10, desc[UR6][R6.64] ;  /* 0x00000006060a7981 */ /* 0x000162000c1e1100 */
[----:B------:R-:W-:Y:S01]  /*23e0*/  BSSY.RECONVERGENT B2, `(.L_x_64819) ;  /* 0x000002c000027945 */ /* 0x000fe20003800200 */
[----:B--2---:R-:W-:-:S13]  /*23f0*/  ISETP.GE.AND P0, PT, R8, RZ, PT ;  /* 0x000000ff0800720c */ /* 0x004fda0003f06270 */
[----:B0-----:R-:W-:Y:S05]  /*2400*/  @!P0 BRA `(.L_x_64820) ;  /* 0x0000000000808947 */ /* 0x001fea0003800000 */
[----:B------:R-:W-:Y:S01]  /*2410*/  ISETP.NE.AND P0, PT, R8, RZ, PT ;  /* 0x000000ff0800720c */ /* 0x000fe20003f05270 */
[----:B------:R-:W-:Y:S01]  /*2420*/  BSSY.RECONVERGENT B3, `(.L_x_64821) ;  /* 0x000001d000037945 */ /* 0x000fe20003800200 */
[----:B------:R-:W-:-:S11]  /*2430*/  IMAD.MOV.U32 R7, RZ, RZ, 0x1 ;  /* 0x00000001ff077424 */ /* 0x000fd600078e00ff */
[----:B------:R-:W-:Y:S05]  /*2440*/  @!P0 BRA `(.L_x_64822) ;  /* 0x0000000000688947 */ /* 0x000fea0003800000 */
[----:B------:R-:W-:-:S04]  /*2450*/  LOP3.LUT R4, R8, 0x1, RZ, 0xc0, !PT ;  /* 0x0000000108047812 */ /* 0x000fc800078ec0ff */
[----:B------:R-:W-:Y:S02]  /*2460*/  ISETP.NE.U32.AND P0, PT, R4, 0x1, PT ;  /* 0x000000010400780c */ /* 0x000fe40003f05070 */
[----:B------:R-:W-:Y:S02]  /*2470*/  LOP3.LUT R4, R8, 0xff, RZ, 0xc0, !PT ;  /* 0x000000ff08047812 */ /* 0x000fe400078ec0ff */
[----:B-----5:R-:W-:Y:S02]  /*2480*/  SEL R6, R10, 0x1, !P0 ;  /* 0x000000010a067807 */ /* 0x020fe40004000000 */
[----:B------:R-:W-:Y:S02]  /*2490*/  ISETP.GE.U32.AND P0, PT, R4, 0x2, PT ;  /* 0x000000020400780c */ /* 0x000fe40003f06070 */
[----:B------:R-:W-:Y:S01]  /*24a0*/  PRMT R7, R6, 0x9910, RZ ;  /* 0x0000991006077816 */ /* 0x000fe200000000ff */
[----:B------:R-:W-:-:S10]  /*24b0*/  IMAD R6, R10, R10, RZ ;  /* 0x0000000a0a067224 */ /* 0x000fd400078e02ff */
[----:B------:R-:W-:Y:S05]  /*24c0*/  @!P0 BRA `(.L_x_64822) ;  /* 0x0000000000488947 */ /* 0x000fea0003800000 */
[----:B------:R-:W-:Y:S02]  /*24d0*/  SHF.R.U32.HI R4, RZ, 0x1, R4 ;  /* 0x00000001ff047819 */ /* 0x000fe40000011604 */
[----:B------:R-:W-:Y:S02]  /*24e0*/  PRMT R8, R6, 0x7610, R8 ;  /* 0x0000761006087816 */ /* 0x000fe40000000008 */
[----:B------:R-:W-:-:S07]  /*24f0*/  PRMT R6, R4, 0x7610, R6 ;  /* 0x0000761004067816 */ /* 0x000fce0000000006 */
.L_x_64823:
        /* <DEDUP_REMOVED lines=10> */
[----:B------:R-:W-:Y:S02]  /*25a0*/  MOV R7, R9 ;  /* 0x0000000900077202 */ /* 0x000fe40000000f00 */
[----:B------:R-:W-:-:S03]  /*25b0*/  SHF.R.U32.HI R4, RZ, 0x1, R4 ;  /* 0x00000001ff047819 */ /* 0x000fc60000011604 */
[----:B------:R-:W-:Y:S01]  /*25c0*/  IMAD R7, R6, R7, RZ ;  /* 0x0000000706077224 */ /* 0x000fe200078e02ff */
[----:B------:R-:W-:-:S05]  /*25d0*/  PRMT R6, R4, 0x7610, R6 ;  /* 0x0000761004067816 */ /* 0x000fca0000000006 */
[----:B------:R-:W-:Y:S05]  /*25e0*/  @P0 BRA `(.L_x_64823) ;  /* 0xfffffffc00c40947 */ /* 0x000fea000383ffff */
.L_x_64822:
[----:B------:R-:W-:Y:S05]  /*25f0*/  BSYNC.RECONVERGENT B3 ;  /* 0x0000000000037941 */ /* 0x000fea0003800200 */
.L_x_64821:
[----:B------:R-:W-:Y:S05]  /*2600*/  BRA `(.L_x_64824) ;  /* 0x0000000000247947 */ /* 0x000fea0003800000 */
.L_x_64820:
        /* <DEDUP_REMOVED lines=9> */
.L_x_64824:
[----:B------:R-:W-:Y:S05]  /*26a0*/  BSYNC.RECONVERGENT B2 ;  /* 0x0000000000027941 */ /* 0x000fea0003800200 */
.L_x_64819:
        /* <DEDUP_REMOVED lines=356> */
.L_x_64826:
[----:B------:R-:W0:Y:S02]  /*3cf0*/  LDCU.128 UR8, c[0x0][0x5f0] ;  /* 0x0000be00ff0877ac */ /* 0x000e240008000c00 */
[----:B0-----:R-:W-:-:S04]  /*3d00*/  IADD3 R8, P0, PT, R6, UR10, RZ ;  /* 0x0000000a06087c10 */ /* 0x001fc8000ff1e0ff */
[----:B------:R-:W-:-:S05]  /*3d10*/  IADD3.X R9, PT, PT, RZ, UR11, RZ, P0, !PT ;  /* 0x0000000bff097c10 */ /* 0x000fca00087fe4ff */
[----:B------:R-:W2:Y:S01]  /*3d20*/  LDG.E.S8 R8, desc[UR6][R8.64] ;  /* 0x0000000608087981 */ /* 0x000ea2000c1e1300 */
[----:B------:R-:W-:-:S04]  /*3d30*/  IADD3 R6, P0, PT, R4, UR8, RZ ;  /* 0x0000000804067c10 */ /* 0x000fc8000ff1e0ff */
[----:B------:R-:W-:-:S05]  /*3d40*/  IADD3.X R7, PT, PT, RZ, UR9, RZ, P0, !PT ;  /* 0x00000009ff077c10 */ /* 0x000fca00087fe4ff */
[----:B-----5:R0:W5:Y:S01]  /*3d50*/  LDG.E.U8 R10, desc[UR6][R6.64] ;  /* 0x00000006060a7981 */ /* 0x020162000c1e1100 */
        /* <DEDUP_REMOVED lines=18> */
.L_x_64831:
        /* <DEDUP_REMOVED lines=15> */
.L_x_64830:
[----:B------:R-:W-:Y:S05]  /*3f70*/  BSYNC.RECONVERGENT B3 ;  /* 0x0000000000037941 */ /* 0x000fea0003800200 */
.L_x_64829:
[----:B------:R-:W-:Y:S05]  /*3f80*/  BRA `(.L_x_64832) ;  /* 0x0000000000247947 */ /* 0x000fea0003800000 */
.L_x_64828:
        /* <DEDUP_REMOVED lines=9> */
.L_x_64832:
[----:B------:R-:W-:Y:S05]  /*4020*/  BSYNC.RECONVERGENT B2 ;  /* 0x0000000000027941 */ /* 0x000fea0003800200 */
.L_x_64827:
[----:B------:R-:W0:Y:S01]  /*4030*/  LDCU.64 UR8, c[0x0][0x5e8] ;  /* 0x0000bd00ff0877ac */ /* 0x000e220008000a00 */
[----:B------:R-:W-:Y:S01]  /*4040*/  VIADD R3, R3, 0x80 ;  /* 0x0000008003037836 */ /* 0x000fe20000000000 */
[----:B0-----:R-:W-:-:S04]  /*4050*/  IADD3 R4, P0, PT, R5, UR8, RZ ;  /* 0x0000000805047c10 */ /* 0x001fc8000ff1e0ff */
[----:B------:R-:W-:-:S05]  /*4060*/  IADD3.X R5, PT, PT, RZ, UR9, RZ, P0, !PT ;  /* 0x00000009ff057c10 */ /* 0x000fca00087fe4ff */
[----:B------:R0:W-:Y:S04]  /*4070*/  STG.E.U8 desc[UR6][R4.64], R7 ;  /* 0x0000000704007986 */ /* 0x0001e8000c101106 */
.L_x_64817:
[----:B------:R-:W-:-:S13]  /*4080*/  ISETP.GE.AND P0, PT, R3, UR4, PT ;  /* 0x0000000403007c0c */ /* 0x000fda000bf06270 */
[----:B------:R-:W-:Y:S05]  /*4090*/  @P0 BREAK.RELIABLE B0 ;  /* 0x0000000000000942 */ /* 0x000fea0003800100 */
[----:B------:R-:W-:Y:S05]  /*40a0*/  @P0 BRA `(.L_x_64825) ;  /* 0x0000001800580947 */ /* 0x000fea0003800000 */
[----:B------:R-:W-:Y:S05]  /*40b0*/  BSYNC.RELIABLE B0 ;  /* 0x0000000000007941 */ /* 0x000fea0003800100 */
.L_x_64816:
        /* <DEDUP_REMOVED lines=348> */
.L_x_64833:
        /* <DEDUP_REMOVED lines=25> */
.L_x_64838:
        /* <DEDUP_REMOVED lines=15> */
.L_x_64837:
[----:B------:R-:W-:Y:S05]  /*5900*/  BSYNC.RECONVERGENT B3 ;  /* 0x0000000000037941 */ /* 0x000fea0003800200 */
.L_x_64836:
[----:B------:R-:W-:Y:S05]  /*5910*/  BRA `(.L_x_64839) ;  /* 0x0000000000247947 */ /* 0x000fea0003800000 */
.L_x_64835:
        /* <DEDUP_REMOVED lines=9> */
.L_x_64839:
[----:B------:R-:W-:Y:S05]  /*59b0*/  BSYNC.RECONVERGENT B2 ;  /* 0x0000000000027941 */ /* 0x000fea0003800200 */
.L_x_64834:
[----:B------:R-:W0:Y:S01]  /*59c0*/  LDCU.64 UR8, c[0x0][0x5e8] ;  /* 0x0000bd00ff0877ac */ /* 0x000e220008000a00 */
[----:B------:R-:W-:Y:S01]  /*59d0*/  VIADD R3, R3, 0x80 ;  /* 0x0000008003037836 */ /* 0x000fe20000000000 */
[----:B0-----:R-:W-:-:S04]  /*59e0*/  IADD3 R4, P0, PT, R5, UR8, RZ ;  /* 0x0000000805047c10 */ /* 0x001fc8000ff1e0ff */
[----:B------:R-:W-:-:S05]  /*59f0*/  IADD3.X R5, PT, PT, RZ, UR9, RZ, P0, !PT ;  /* 0x00000009ff057c10 */ /* 0x000fca00087fe4ff */
[----:B------:R1:W-:Y:S04]  /*5a00*/  STG.E.U8 desc[UR6][R4.64], R7 ;  /* 0x0000000704007986 */ /* 0x0003e8000c101106 */
.L_x_64825:
[----:B------:R-:W-:Y:S05]  /*5a10*/  BSYNC.RECONVERGENT B1 ;  /* 0x0000000000017941 */ /* 0x000fea0003800200 */
.L_x_64815:
        /* <DEDUP_REMOVED lines=9> */
[----:B--2---:R-:W-:Y:S01]  /*5ab0*/  IMAD.HI.U32 R6, R3, UR4, R4 ;  /* 0x0000000403067c27 */ /* 0x004fe2000f8e0004 */
[----:B------:R-:W2:Y:S04]  /*5ac0*/  LDCU UR4, c[0x0][0x4c0] ;  /* 0x00009800ff0477ac */ /* 0x000ea80008000800 */
[----:B------:R-:W-:-:S05]  /*5ad0*/  SHF.R.U32.HI R7, RZ, UR5, R6 ;  /* 0x00000005ff077c19 */ /* 0x000fca0008011606 */
[----:B------:R-:W-:-:S04]  /*5ae0*/  IMAD.MOV R4, RZ, RZ, -R7 ;  /* 0x000000ffff047224 */ /* 0x000fc800078e0a07 */
[----:B0-----:R-:W-:-:S04]  /*5af0*/  IMAD R4, R4, UR8, R3 ;  /* 0x0000000804047c24 */ /* 0x001fc8000f8e0203 */
[C---:B-1----:R-:W-:Y:S02]  /*5b00*/  IMAD R3, R4.reuse, UR10, RZ ;  /* 0x0000000a04037c24 */ /* 0x042fe4000f8e02ff */
[C---:B------:R-:W-:Y:S02]  /*5b10*/  IMAD R2, R4.reuse, UR11, RZ ;  /* 0x0000000b04027c24 */ /* 0x040fe4000f8e02ff */
[----:B--2---:R-:W-:Y:S01]  /*5b20*/  IMAD R4, R4, UR4, RZ ;  /* 0x0000000404047c24 */ /* 0x004fe2000f8e02ff */
        /* <DEDUP_REMOVED lines=316> */
[----:B0----5:R-:W-:-:S06]  /*6ef0*/  IMAD.HI.U32 R10, R7, UR9, R6 ;  /* 0x00000009070a7c27 */ /* 0x021fcc000f8e0006 */
[----:B------:R-:W0:Y:S01]  /*6f00*/  @P0 LDC R15, c[0x0][0x4ac] ;  /* 0x00012b00ff0f0b82 */ /* 0x000e220000000800 */
[----:B-1----:R-:W-:Y:S02]  /*6f10*/  SHF.R.U32.HI R11, RZ, UR4, R10 ;  /* 0x00000004ff0b7c19 */ /* 0x002fe4000801160a */
[----:B------:R-:W-:Y:S02]  /*6f20*/  @P0 MOV R10, RZ ;  /* 0x000000ff000a0202 */ /* 0x000fe40000000f00 */
[----:B------:R-:W-:-:S03]  /*6f30*/  IADD3 R5, PT, PT, -R11, RZ, RZ ;  /* 0x000000ff0b057210 */ /* 0x000fc60007ffe1ff */
[----:B------:R-:W1:Y:S02]  /*6f40*/  @P0 LDC.64 R8, c[0x0][0x5d8] ;  /* 0x00017600ff080b82 */ /* 0x000e640000000a00 */
[----:B------:R-:W-:-:S06]  /*6f50*/  IMAD R7, R5, UR8, R7 ;  /* 0x0000000805077c24 */ /* 0x000fcc000f8e0207 */
[----:B------:R-:W1:Y:S01]  /*6f60*/  @P0 LDC R6, c[0x0][0x5e0] ;  /* 0x00017800ff060b82 */ /* 0x000e620000000800 */
        /* <DEDUP_REMOVED lines=9> */
[----:B------:R-:W-:-:S07]  /*7000*/  @P0 IMAD R4, R11, R6, R4 ;  /* 0x000000060b040224 */ /* 0x000fce00078e0204 */
.L_x_64840:
[----:B------:R-:W0:Y:S01]  /*7010*/  LDCU.128 UR8, c[0x0][0x5f0] ;  /* 0x0000be00ff0877ac */ /* 0x000e220008000c00 */
[----:B------:R-:W1:Y:S01]  /*7020*/  LDCU.64 UR4, c[0x0][0x5e8] ;  /* 0x0000bd00ff0477ac */ /* 0x000e620008000a00 */
[----:B0-----:R-:W-:-:S05]  /*7030*/  IADD3 R6, P0, PT, R4, UR10, RZ ;  /* 0x0000000a04067c10 */ /* 0x001fca000ff1e0ff */
[----:B------:R-:W-:-:S05]  /*7040*/  IMAD.X R7, RZ, RZ, UR11, P0 ;  /* 0x0000000bff077e24 */ /* 0x000fca00080e06ff */
[----:B------:R-:W2:Y:S01]  /*7050*/  LDG.E.S8 R6, desc[UR6][R6.64] ;  /* 0x0000000606067981 */ /* 0x000ea2000c1e1300 */
[----:B------:R-:W-:-:S04]  /*7060*/  IADD3 R4, P0, PT, R2, UR8, RZ ;  /* 0x0000000802047c10 */ /* 0x000fc8000ff1e0ff */
[----:B------:R-:W-:-:S05]  /*7070*/  IADD3.X R5, PT, PT, RZ, UR9, RZ, P0, !PT ;  /* 0x00000009ff057c10 */ /* 0x000fca00087fe4ff */
[----:B------:R0:W5:Y:S01]  /*7080*/  LDG.E.U8 R8, desc[UR6][R4.64] ;  /* 0x0000000604087981 */ /* 0x000162000c1e1100 */
[----:B-1----:R-:W-:Y:S01]  /*7090*/  IADD3 R2, P1, PT, R3, UR4, RZ ;  /* 0x0000000403027c10 */ /* 0x002fe2000ff3e0ff */
[----:B------:R-:W-:Y:S03]  /*70a0*/  BSSY.RECONVERGENT B1, `(.L_x_64841) ;  /* 0x000002d000017945 */ /* 0x000fe60003800200 */
[----:B------:R-:W-:Y:S02]  /*70b0*/  IADD3.X R3, PT, PT, RZ, UR5, RZ, P1, !PT ;  /* 0x00000005ff037c10 */ /* 0x000fe40008ffe4ff */
[----:B--2---:R-:W-:-:S13]  /*70c0*/  ISETP.GE.AND P0, PT, R6, RZ, PT ;  /* 0x000000ff0600720c */ /* 0x004fda0003f06270 */
[----:B0-----:R-:W-:Y:S05]  /*70d0*/  @!P0 BRA `(.L_x_64842) ;  /* 0x0000000000808947 */ /* 0x001fea0003800000 */
[----:B------:R-:W-:Y:S01]  /*70e0*/  ISETP.NE.AND P0, PT, R6, RZ, PT ;  /* 0x000000ff0600720c */ /* 0x000fe20003f05270 */
[----:B------:R-:W-:Y:S01]  /*70f0*/  BSSY.RECONVERGENT B2, `(.L_x_64843) ;  /* 0x000001d000027945 */ /* 0x000fe20003800200 */
[----:B------:R-:W-:-:S11]  /*7100*/  HFMA2 R5, -RZ, RZ, 0, 5.9604644775390625e-08 ;  /* 0x00000001ff057431 */ /* 0x000fd600000001ff */
        /* <DEDUP_REMOVED lines=12> */
.L_x_64845:
[----:B------:R-:W-:Y:S02]  /*71d0*/  LOP3.LUT R0, R4, 0x1, RZ, 0xc0, !PT ;  /* 0x0000000104007812 */ /* 0x000fe400078ec0ff */
[----:B------:R-:W-:Y:S02]  /*71e0*/  PRMT R5, R5, 0x9910, RZ ;  /* 0x0000991005057816 */ /* 0x000fe400000000ff */
[----:B------:R-:W-:-:S04]  /*71f0*/  ISETP.NE.U32.AND P0, PT, R0, 0x1, PT ;  /* 0x000000010000780c */ /* 0x000fc80003f05070 */
[C---:B------:R-:W-:Y:S02]  /*7200*/  SEL R0, R6.reuse, 0x1, !P0 ;  /* 0x0000000106007807 */ /* 0x040fe40004000000 */
[----:B------:R-:W-:Y:S02]  /*7210*/  PRMT R6, R6, 0x9910, RZ ;  /* 0x0000991006067816 */ /* 0x000fe400000000ff */
[----:B------:R-:W-:Y:S02]  /*7220*/  PRMT R7, R0, 0x9910, RZ ;  /* 0x0000991000077816 */ /* 0x000fe400000000ff */
[----:B------:R-:W-:Y:S01]  /*7230*/  LOP3.LUT R0, R4, 0xff, RZ, 0xc0, !PT ;  /* 0x000000ff04007812 */ /* 0x000fe200078ec0ff */
[----:B------:R-:W-:Y:S01]  /*7240*/  IMAD.MOV.U32 R4, RZ, RZ, R5 ;  /* 0x000000ffff047224 */ /* 0x000fe200078e0005 */
[----:B------:R-:W-:Y:S01]  /*7250*/  MOV R5, R7 ;  /* 0x0000000700057202 */ /* 0x000fe20000000f00 */
[----:B------:R-:W-:Y:S01]  /*7260*/  IMAD R6, R6, R6, RZ ;  /* 0x0000000606067224 */ /* 0x000fe200078e02ff */
[----:B------:R-:W-:-:S02]  /*7270*/  ISETP.GE.U32.AND P0, PT, R0, 0x2, PT ;  /* 0x000000020000780c */ /* 0x000fc40003f06070 */
[----:B------:R-:W-:Y:S01]  /*7280*/  SHF.R.U32.HI R0, RZ, 0x1, R0 ;  /* 0x00000001ff007819 */ /* 0x000fe20000011600 */
[----:B------:R-:W-:-:S03]  /*7290*/  IMAD R5, R4, R5, RZ ;  /* 0x0000000504057224 */ /* 0x000fc600078e02ff */
[----:B------:R-:W-:-:S07]  /*72a0*/  PRMT R4, R0, 0x7610, R4 ;  /* 0x0000761000047816 */ /* 0x000fce0000000004 */
[----:B------:R-:W-:Y:S05]  /*72b0*/  @P0 BRA `(.L_x_64845) ;  /* 0xfffffffc00c40947 */ /* 0x000fea000383ffff */
.L_x_64844:
[----:B------:R-:W-:Y:S05]  /*72c0*/  BSYNC.RECONVERGENT B2 ;  /* 0x0000000000027941 */ /* 0x000fea0003800200 */
.L_x_64843:
[----:B------:R-:W-:Y:S05]  /*72d0*/  BRA `(.L_x_64846) ;  /* 0x0000000000247947 */ /* 0x000fea0003800000 */
.L_x_64842:
        /* <DEDUP_REMOVED lines=9> */
.L_x_64846:
[----:B------:R-:W-:Y:S05]  /*7370*/  BSYNC.RECONVERGENT B1 ;  /* 0x0000000000017941 */ /* 0x000fea0003800200 */
.L_x_64841:
[----:B------:R-:W-:Y:S01]  /*7380*/  STG.E.U8 desc[UR6][R2.64], R5 ;  /* 0x0000000502007986 */ /* 0x000fe2000c101106 */
[----:B------:R-:W-:Y:S05]  /*7390*/  EXIT ;  /* 0x000000000000794d */ /* 0x000fea0003800000 */
.L_x_64847:
        /* <DEDUP_REMOVED lines=14> */
.L_x_68827:


//--------------------- .text._ZN2at6native27unrolled_elementwise_kernelIZZZNS0_50_GLOBAL__N__2680c7bb_12_PowKernel_cu_7dd49032_300324pow_tensor_tensor_kernelERNS_18TensorIteratorBaseEENKUlvE_clEvENKUlvE0_clEvEUlaaE_St5arrayIPcLm3EELi4E23TrivialOffsetCalculatorILi2EjESB_ILi1EjENS0_6memory15LoadWithoutCastENSE_16StoreWithoutCastEEEviT_T0_T2_T3_T4_T5_ --------------------------
	.section	.text._ZN2at6native27unrolled_elementwise_kernelIZZZNS0_50_GLOBAL__N__2680c7bb_12_PowKernel_cu_7dd49032_300324pow_tensor_tensor_kernelERNS_18TensorIteratorBaseEENKUlvE_clEvENKUlvE0_clEvEUlaaE_St5arrayIPcLm3EELi4E23TrivialOffsetCalculatorILi2EjESB_ILi1EjENS0_6memory15LoadWithoutCastENSE_16StoreWithoutCastEEEviT_T0_T2_T3_T4_T5_,"ax",@progbits
	.align	128
        .global         _ZN2at6native27unrolled_elementwise_kernelIZZZNS0_50_GLOBAL__N__2680c7bb_12_PowKernel_cu_7dd49032_300324pow_tensor_tensor_kernelERNS_18TensorIteratorBaseEENKUlvE_clEvENKUlvE0_clEvEUlaaE_St5arrayIPcLm3EELi4E23TrivialOffsetCalculatorILi2EjESB_ILi1EjENS0_6memory15LoadWithoutCastENSE_16StoreWithoutCastEEEviT_T0_T2_T3_T4_T5_
        .type           _ZN2at6native27unrolled_elementwise_kernelIZZZNS0_50_GLOBAL__N__2680c7bb_12_PowKernel_cu_7dd49032_300324pow_tensor_tensor_kernelERNS_18TensorIteratorBaseEENKUlvE_clEvENKUlvE0_clEvEUlaaE_St5arrayIPcLm3EELi4E23TrivialOffsetCalculatorILi2EjESB_ILi1EjENS0_6memory15LoadWithoutCastENSE_16StoreWithoutCastEEEviT_T0_T2_T3_T4_T5_,@function
        .size           _ZN2at6native27unrolled_elementwise_kernelIZZZNS0_50_GLOBAL__N__2680c7bb_12_PowKernel_cu_7dd49032_300324pow_tensor_tensor_kernelERNS_18TensorIteratorBaseEENKUlvE_clEvENKUlvE0_clEvEUlaaE_St5arrayIPcLm3EELi4E23TrivialOffsetCalculatorILi2EjESB_ILi1EjENS0_6memory15LoadWithoutCastENSE_16StoreWithoutCastEEEviT_T0_T2_T3_T4_T5_,(.L_x_68828 - _ZN2at6native27unrolled_elementwise_kernelIZZZNS0_50_GLOBAL__N__2680c7bb_12_PowKernel_cu_7dd49032_300324pow_tensor_tensor_kernelERNS_18TensorIteratorBaseEENKUlvE_clEvENKUlvE0_clEvEUlaaE_St5arrayIPcLm3EELi4E23TrivialOffsetCalculatorILi2EjESB_ILi1EjENS0_6memory15LoadWithoutCastENSE_16StoreWithoutCastEEEviT_T0_T2_T3_T4_T5_)
        .other          _ZN2at6native27unrolled_elementwise_kernelIZZZNS0_50_GLOBAL__N__2680c7bb_12_PowKernel_cu_7dd49032_300324pow_tensor_tensor_kernelERNS_18TensorIteratorBaseEENKUlvE_clEvENKUlvE0_clEvEUlaaE_St5arrayIPcLm3EELi4E23TrivialOffsetCalculatorILi2EjESB_ILi1EjENS0_6memory15LoadWithoutCastENSE_16StoreWithoutCastEEEviT_T0_T2_T3_T4_T5_,@"STO_CUDA_ENTRY STV_DEFAULT"
_ZN2at6native27unrolled_elementwise_kernelIZZZNS0_50_GLOBAL__N__2680c7bb_12_PowKernel_cu_7dd49032_300324pow_tensor_tensor_kernelERNS_18TensorIteratorBaseEENKUlvE_clEvENKUlvE0_clEvEUlaaE_St5arrayIPcLm3EELi4E23TrivialOffsetCalculatorILi2EjESB_ILi1EjENS0_6memory15LoadWithoutCastENSE_16StoreWithoutCastEEEviT_T0_T2_T3_T4_T5_:
.text._ZN2at6native27unrolled_elementwise_kernelIZZZNS0_50_GLOBAL__N__2680c7bb_12_PowKernel_cu_7dd49032_300324pow_tensor_tensor_kernelERNS_18TensorIteratorBaseEENKUlvE_clEvENKUlvE0_clEvEUlaaE_St5arrayIPcLm3EELi4E23TrivialOffsetCalculatorILi2EjESB_ILi1EjENS0_6memory15LoadWithoutCastENSE_16StoreWithoutCastEEEviT_T0_T2_T3_T4_T5_:
        /* <DEDUP_REMOVED lines=17> */
[----:B------:R-:W-:Y:S02]  /*0110*/  ISETP.GE.AND P1, PT, R21, R18, PT ;  /* 0x000000121500720c */ /* 0x000fe40003f26270 */
[----:B0-----:R-:W-:Y:S01]  /*0120*/  @!P3 IADD3 R16, P4, PT, R13, R16, RZ ;  /* 0x000000100d10b210 */ /* 0x001fe20007f9e0ff */
[----:B------:R-:W0:Y:S01]  /*0130*/  @!P2 LDC.64 R4, c[0x0][0x3a0] ;  /* 0x0000e800ff04ab82 */ /* 0x000e220000000a00 */
[----:B------:R-:W-:-:S03]  /*0140*/  PRMT R22, RZ, 0x7610, R22 ;  /* 0x00007610ff167816 */ /* 0x000fc60000000016 */
[----:B------:R-:W-:Y:S01]  /*0150*/  @!P3 IMAD.X R17, RZ, RZ, R17, P4 ;  /* 0x000000ffff11b224 */ /* 0x000fe200020e0611 */
[----:B--2---:R-:W-:Y:S02]  /*0160*/  @!P3 IADD3 R10, P5, PT, R13, R10, RZ ;  /* 0x0000000a0d0ab210 */ /* 0x004fe40007fbe0ff */
[----:B------:R-:W-:Y:S02]  /*0170*/  PRMT R24, RZ, 0x7610, R24 ;  /* 0x00007610ff187816 */ /* 0x000fe40000000018 */
[----:B-1----:R1:W5:Y:S01]  /*0180*/  @!P3 LDG.E.U8 R20, desc[UR4][R16.64] ;  /* 0x000000041014b981 */ /* 0x002362000c1e1100 */
[----:B------:R-:W2:Y:S08]  /*0190*/  @!P1 LDC.64 R6, c[0x0][0x398] ;  /* 0x0000e600ff069b82 */ /* 0x000eb00000000a00 */
[----:B------:R-:W4:Y:S01]  /*01a0*/  @!P1 LDC.64 R8, c[0x0][0x3a0] ;  /* 0x0000e800ff089b82 */ /* 0x000f220000000a00 */
[----:B---3--:R-:W-:Y:S01]  /*01b0*/  @!P2 IADD3 R2, P4, PT, R25, R2, RZ ;  /* 0x000000021902a210 */ /* 0x008fe20007f9e0ff */
[----:B------:R-:W-:-:S02]  /*01c0*/  @!P3 IMAD.X R11, RZ, RZ, R11, P5 ;  /* 0x000000ffff0bb224 */ /* 0x000fc400028e060b */
[----:B------:R-:W-:Y:S02]  /*01d0*/  @!P1 IMAD R23, R0, 0x200, R21 ;  /* 0x0000020000179824 */ /* 0x000fe400078e0215 */
[----:B------:R-:W-:Y:S01]  /*01e0*/  @!P2 IMAD.X R3, RZ, RZ, R3, P4 ;  /* 0x000000ffff03a224 */ /* 0x000fe200020e0603 */
[----:B------:R-:W5:Y:S01]  /*01f0*/  @!P3 LDG.E.U8 R22, desc[UR4][R10.64] ;  /* 0x000000040a16b981 */ /* 0x000f62000c1e1100 */
[----:B-1----:R-:W-:Y:S01]  /*0200*/  PRMT R17, RZ, 0x7610, R17 ;  /* 0x00007610ff117816 */ /* 0x002fe20000000011 */
[----:B------:R-:W-:Y:S02]  /*0210*/  @!P1 VIADD R21, R21, 0x80 ;  /* 0x0000008015159836 */ /* 0x000fe40000000000 */
[----:B------:R1:W5:Y:S03]  /*0220*/  @!P2 LDG.E.U8 R24, desc[UR4][R2.64] ;  /* 0x000000040218a981 */ /* 0x000366000c1e1100 */
[----:B------:R-:W-:-:S02]  /*0230*/  ISETP.GE.AND P0, PT, R21, R18, PT ;  /* 0x000000121500720c */ /* 0x000fc40003f06270 */
[C---:B--2---:R-:W-:Y:S02]  /*0240*/  @!P1 IADD3 R6, P3, PT, R23.reuse, R6, RZ ;  /* 0x0000000617069210 */ /* 0x044fe40007f7e0ff */
[----:B----4-:R-:W-:-:S03]  /*0250*/  @!P1 IADD3 R8, P4, PT, R23, R8, RZ ;  /* 0x0000000817089210 */ /* 0x010fc60007f9e0ff */
[----:B------:R-:W-:Y:S01]  /*0260*/  @!P1 IMAD.X R7, RZ, RZ, R7, P3 ;  /* 0x000000ffff079224 */ /* 0x000fe200018e0607 */
[----:B-1----:R-:W-:-:S05]  /*0270*/  PRMT R2, RZ, 0x7610, R2 ;  /* 0x00007610ff027816 */ /* 0x002fca0000000002 */
[----:B------:R-:W1:Y:S01]  /*0280*/  @!P0 LDC.64 R12, c[0x0][0x398] ;  /* 0x0000e600ff0c8b82 */ /* 0x000e620000000a00 */
[----:B------:R-:W-:Y:S01]  /*0290*/  @!P1 IMAD.X R9, RZ, RZ, R9, P4 ;  /* 0x000000ffff099224 */ /* 0x000fe200020e0609 */
[----:B------:R2:W5:Y:S04]  /*02a0*/  @!P1 LDG.E.U8 R17, desc[UR4][R6.64] ;  /* 0x0000000406119981 */ /* 0x000568000c1e1100 */
[----:B------:R2:W5:Y:S02]  /*02b0*/  @!P1 LDG.E.U8 R2, desc[UR4][R8.64] ;  /* 0x0000000408029981 */ /* 0x000564000c1e1100 */
[----:B------:R-:W3:Y:S01]  /*02c0*/  @!P0 LDC.64 R14, c[0x0][0x3a0] ;  /* 0x0000e800ff0e8b82 */ /* 0x000ee20000000a00 */
[----:B0-----:R-:W-:Y:S02]  /*02d0*/  @!P2 IADD3 R4, P5, PT, R25, R4, RZ ;  /* 0x000000041904a210 */ /* 0x001fe40007fbe0ff */
[----:B------:R-:W-:Y:S01]  /*02e0*/  PRMT R16, RZ, 0x7610, R16 ;  /* 0x00007610ff107816 */ /* 0x000fe20000000010 */
[----:B------:R-:W-:-:S02]  /*02f0*/  @!P0 IMAD R21, R0, 0x200, R21 ;  /* 0x0000020000158824 */ /* 0x000fc400078e0215 */
[----:B------:R-:W-:-:S05]  /*0300*/  @!P2 IMAD.X R5, RZ, RZ, R5, P5 ;  /* 0x000000ffff05a224 */ /* 0x000fca00028e0605 */
[----:B------:R2:W5:Y:S01]  /*0310*/  @!P2 LDG.E.U8 R16, desc[UR4][R4.64] ;  /* 0x000000040410a981 */ /* 0x000562000c1e1100 */
[----:B------:R-:W-:Y:S02]  /*0320*/  PRMT R3, RZ, 0x7610, R3 ;  /* 0x00007610ff037816 */ /* 0x000fe40000000003 */
[C---:B-1----:R-:W-:Y:S02]  /*0330*/  @!P0 IADD3 R12, P2, PT, R21.reuse, R12, RZ ;  /* 0x0000000c150c8210 */ /* 0x042fe40007f5e0ff */
[----:B------:R-:W-:Y:S02]  /*0340*/  PRMT R10, RZ, 0x7610, R10 ;  /* 0x00007610ff0a7816 */ /* 0x000fe4000000000a */
[----:B---3--:R-:W-:Y:S01]  /*0350*/  @!P0 IADD3 R14, P3, PT, R21, R14, RZ ;  /* 0x0000000e150e8210 */ /* 0x008fe20007f7e0ff */
[----:B------:R-:W-:-:S04]  /*0360*/  @!P0 IMAD.X R13, RZ, RZ, R13, P2 ;  /* 0x000000ffff0d8224 */ /* 0x000fc800010e060d */
[----:B------:R-:W-:Y:S01]  /*0370*/  @!P0 IMAD.X R15, RZ, RZ, R15, P3 ;  /* 0x000000ffff0f8224 */ /* 0x000fe200018e060f */
[----:B------:R2:W5:Y:S04]  /*0380*/  @!P0 LDG.E.U8 R3, desc[UR4][R12.64] ;  /* 0x000000040c038981 */ /* 0x000568000c1e1100 */
[----:B------:R2:W5:Y:S01]  /*0390*/  @!P0 LDG.E.U8 R10, desc[UR4][R14.64] ;  /* 0x000000040e0a8981 */ /* 0x000562000c1e1100 */
[----:B------:R-:W-:Y:S01]  /*03a0*/  ISETP.GE.AND P0, PT, R19, R18, PT ;  /* 0x000000121300720c */ /* 0x000fe20003f06270 */
[----:B------:R-:W-:-:S12]  /*03b0*/  BSSY.RECONVERGENT B0, `(.L_x_64848) ;  /* 0x0000030000007945 */ /* 0x000fd80003800200 */
[----:B--2---:R-:W-:Y:S05]  /*03c0*/  @P0 BRA `(.L_x_64849) ;  /* 0x0000000000b80947 */ /* 0x004fea0003800000 */
        /* <DEDUP_REMOVED lines=16> */
[----:B------:R-:W-:Y:S02]  /*04d0*/  SHF.R.U32.HI R22, RZ, 0x1, R22 ;  /* 0x00000001ff167819 */ /* 0x000fe40000011616 */
[----:B------:R-:W-:-:S07]  /*04e0*/  PRMT R7, R5, 0x7610, R7 ;  /* 0x0000761005077816 */ /* 0x000fce0000000007 */
.L_x_64853:
        /* <DEDUP_REMOVED lines=13> */
[----:B------:R-:W-:-:S05]  /*05c0*/  IMAD R5, R5, R6, RZ ;  /* 0x0000000605057224 */ /* 0x000fca00078e02ff */
[----:B------:R-:W-:Y:S01]  /*05d0*/  PRMT R4, R5, 0x7610, R4 ;  /* 0x0000761005047816 */ /* 0x000fe20000000004 */
[----:B------:R-:W-:Y:S06]  /*05e0*/  @P0 BRA `(.L_x_64853) ;  /* 0xfffffffc00c00947 */ /* 0x000fec000383ffff */
.L_x_64852:
[----:B------:R-:W-:Y:S05]  /*05f0*/  BSYNC.RECONVERGENT B1 ;  /* 0x0000000000017941 */ /* 0x000fea0003800200 */
.L_x_64851:
[----:B------:R-:W-:Y:S05]  /*0600*/  BRA `(.L_x_64849) ;  /* 0x0000000000287947 */ /* 0x000fea0003800000 */
.L_x_64850:
        /* <DEDUP_REMOVED lines=10> */
.L_x_64849:
[----:B------:R-:W-:Y:S05]  /*06b0*/  BSYNC.RECONVERGENT B0 ;  /* 0x0000000000007941 */ /* 0x000fea0003800200 */
.L_x_64848:
        /* <DEDUP_REMOVED lines=22> */
.L_x_64859:
        /* <DEDUP_REMOVED lines=16> */
.L_x_64858:
[----:B------:R-:W-:Y:S05]  /*0920*/  BSYNC.RECONVERGENT B1 ;  /* 0x0000000000017941 */ /* 0x000fea0003800200 */
.L_x_64857:
[----:B------:R-:W-:Y:S05]  /*0930*/  BRA `(.L_x_64855) ;  /* 0x0000000000287947 */ /* 0x000fea0003800000 */
.L_x_64856:
        /* <DEDUP_REMOVED lines=10> */
.L_x_64855:
[----:B------:R-:W-:Y:S05]  /*09e0*/  BSYNC.RECONVERGENT B0 ;  /* 0x0000000000007941 */ /* 0x000fea0003800200 */
.L_x_64854:
        /* <DEDUP_REMOVED lines=21> */
[----:B------:R-:W-:Y:S02]  /*0b40*/  PRMT R9, R8, 0x7610, R9 ;  /* 0x0000761008097816 */ /* 0x000fe40000000009 */
[----:B------:R-:W-:-:S07]  /*0b50*/  PRMT R8, R2, 0x7610, R8 ;  /* 0x0000761002087816 */ /* 0x000fce0000000008 */
.L_x_64865:
        /* <DEDUP_REMOVED lines=12> */
[----:B------:R-:W-:-:S07]  /*0c20*/  PRMT R8, R2, 0x7610, R8 ;  /* 0x0000761002087816 */ /* 0x000fce0000000008 */
[----:B------:R-:W-:Y:S05]  /*0c30*/  @P0 BRA `(.L_x_64865) ;  /* 0xfffffffc00c80947 */ /* 0x000fea000383ffff */
.L_x_64864:
[----:B------:R-:W-:Y:S05]  /*0c40*/  BSYNC.RECONVERGENT B1 ;  /* 0x0000000000017941 */ /* 0x000fea0003800200 */
.L_x_64863:
[----:B------:R-:W-:Y:S05]  /*0c50*/  BRA `(.L_x_64861) ;  /* 0x0000000000287947 */ /* 0x000fea0003800000 */
.L_x_64862:
        /* <DEDUP_REMOVED lines=10> */
.L_x_64861:
[----:B------:R-:W-:Y:S05]  /*0d00*/  BSYNC.RECONVERGENT B0 ;  /* 0x0000000000007941 */ /* 0x000fea0003800200 */
.L_x_64860:
        /* <DEDUP_REMOVED lines=20> */
[----:B------:R-:W-:Y:S02]  /*0e50*/  SHF.R.U32.HI R10, RZ, 0x1, R10 ;  /* 0x00000001ff0a7819 */ /* 0x000fe4000001160a */
[----:B------:R-:W-:-:S07]  /*0e60*/  PRMT R9, R3, 0x7610, R9 ;  /* 0x0000761003097816 */ /* 0x000fce0000000009 */
.L_x_64871:
        /* <DEDUP_REMOVED lines=16> */
.L_x_64870:
[----:B------:R-:W-:Y:S05]  /*0f70*/  BSYNC.RECONVERGENT B1 ;  /* 0x0000000000017941 */ /* 0x000fea0003800200 */
.L_x_64869:
[----:B------:R-:W-:Y:S05]  /*0f80*/  BRA `(.L_x_64867) ;  /* 0x0000000000287947 */ /* 0x000fea0003800000 */
.L_x_64868:
        /* <DEDUP_REMOVED lines=10> */
.L_x_64867:
[----:B------:R-:W-:Y:S05]  /*1030*/  BSYNC.RECONVERGENT B0 ;  /* 0x0000000000007941 */ /* 0x000fea0003800200 */
.L_x_64866:
[----:B------:R-:W-:Y:S01]  /*1040*/  ISETP.GE.AND P0, PT, R19, R18, PT ;  /* 0x000000121300720c */ /* 0x000fe20003f06270 */
[----:B------:R-:W-:Y:S04]  /*1050*/  BSSY.RECONVERGENT B0, `(.L_x_64872) ;  /* 0x000001a000007945 */ /* 0x000fe80003800200 */
[----:B------:R-:W-:Y:S08]  /*1060*/  BSSY.RELIABLE B1, `(.L_x_64873) ;  /* 0x0000011000017945 */ /* 0x000ff00003800100 */
[----:B------:R-:W-:Y:S05]  /*1070*/  @P0 BRA `(.L_x_64874) ;  /* 0x00000000003c0947 */ /* 0x000fea0003800000 */
[----:B------:R-:W0:Y:S01]  /*1080*/  LDCU.64 UR6, c[0x0][0x390] ;  /* 0x00007200ff0677ac */ /* 0x000e220008000a00 */
[----:B------:R-:W-:Y:S02]  /*1090*/  IMAD R8, R0, 0x200, R19 ;  /* 0x0000020000087824 */ /* 0x000fe400078e0213 */
[----:B------:R-:W-:-:S03]  /*10a0*/  IMAD.MOV.U32 R19, RZ, RZ, R5 ;  /* 0x000000ffff137224 */ /* 0x000fc600078e0005 */
        /* <DEDUP_REMOVED lines=12> */
.L_x_64874:
[----:B------:R-:W-:Y:S05]  /*1170*/  BSYNC.RELIABLE B1 ;  /* 0x0000000000017941 */ /* 0x000fea0003800100 */
.L_x_64873:
[----:B------:R-:W-:-:S13]  /*1180*/  ISETP.GE.AND P0, PT, R19, R18, PT ;  /* 0x000000121300720c */ /* 0x000fda0003f06270 */
[----:B------:R-:W1:Y:S01]  /*1190*/  @!P0 LDC.64 R8, c[0x0][0x390] ;  /* 0x0000e400ff088b82 */ /* 0x000e620000000a00 */
[----:B0-----:R-:W-:Y:S02]  /*11a0*/  @!P0 IMAD R5, R0, 0x200, R19 ;  /* 0x0000020000058824 */ /* 0x001fe400078e0213 */
[----:B------:R-:W-:-:S03]  /*11b0*/  @!P0 VIADD R19, R19, 0x80 ;  /* 0x0000008013138836 */ /* 0x000fc60000000000 */
[----:B-1----:R-:W-:-:S05]  /*11c0*/  @!P0 IADD3 R4, P1, PT, R5, R8, RZ ;  /* 0x0000000805048210 */ /* 0x002fca0007f3e0ff */
[----:B------:R-:W-:-:S05]  /*11d0*/  @!P0 IMAD.X R5, RZ, RZ, R9, P1 ;  /* 0x000000ffff058224 */ /* 0x000fca00008e0609 */
[----:B------:R1:W-:Y:S03]  /*11e0*/  @!P0 STG.E.U8 desc[UR4][R4.64], R7 ;  /* 0x0000000704008986 */ /* 0x0003e6000c101104 */
.L_x_64875:
[----:B------:R-:W-:Y:S05]  /*11f0*/  BSYNC.RECONVERGENT B0 ;  /* 0x0000000000007941 */ /* 0x000fea0003800200 */
.L_x_64872:
[----:B------:R-:W-:Y:S05]  /*1200*/  WARPSYNC.ALL ;  /* 0x0000000000007948 */ /* 0x000fea0003800000 */
[----:B------:R-:W-:-:S13]  /*1210*/  ISETP.GE.AND P0, PT, R19, R18, PT ;  /* 0x000000121300720c */ /* 0x000fda0003f06270 */
[----:B------:R-:W-:Y:S05]  /*1220*/  @P0 EXIT ;  /* 0x000000000000094d */ /* 0x000fea0003800000 */
[----:B------:R-:W0:Y:S01]  /*1230*/  LDCU.64 UR6, c[0x0][0x390] ;  /* 0x00007200ff0677ac */ /* 0x000e220008000a00 */
[----:B------:R-:W-:-:S05]  /*1240*/  IMAD R0, R0, 0x200, R19 ;  /* 0x0000020000007824 */ /* 0x000fca00078e0213 */
[----:B01----:R-:W-:-:S05]  /*1250*/  IADD3 R4, P0, PT, R0, UR6, RZ ;  /* 0x0000000600047c10 */ /* 0x003fca000ff1e0ff */
[----:B------:R-:W-:-:S05]  /*1260*/  IMAD.X R5, RZ, RZ, UR7, P0 ;  /* 0x00000007ff057e24 */ /* 0x000fca00080e06ff */
[----:B-----5:R-:W-:Y:S01]  /*1270*/  STG.E.U8 desc[UR4][R4.64], R2 ;  /* 0x0000000204007986 */ /* 0x020fe2000c101104 */
[----:B------:R-:W-:Y:S05]  /*1280*/  EXIT ;  /* 0x000000000000794d */ /* 0x000fea0003800000 */
.L_x_64876:
        /* <DEDUP_REMOVED lines=15> */
.L_x_68828:


//--------------------- .text._ZN2at6native29vectorized_elementwise_kernelILi2EZZZNS0_50_GLOBAL__N__2680c7bb_12_PowKernel_cu_7dd49032_300324pow_tensor_tensor_kernelERNS_18TensorIteratorBaseEENKUlvE_clEvENKUlvE0_clEvEUlaaE_St5arrayIPcLm3EEEEviT0_T1_ --------------------------
	.section	.text._ZN2at6native29vectorized_elementwise_kernelILi2EZZZNS0_50_GLOBAL__N__2680c7bb_12_PowKernel_cu_7dd49032_300324pow_tensor_tensor_kernelERNS_18TensorIteratorBaseEENKUlvE_clEvENKUlvE0_clEvEUlaaE_St5arrayIPcLm3EEEEviT0_T1_,"ax",@progbits
	.align	128
        .global         _ZN2at6native29vectorized_elementwise_kernelILi2EZZZNS0_50_GLOBAL__N__2680c7bb_12_PowKernel_cu_7dd49032_300324pow_tensor_tensor_kernelERNS_18TensorIteratorBaseEENKUlvE_clEvENKUlvE0_clEvEUlaaE_St5arrayIPcLm3EEEEviT0_T1_
        .type           _ZN2at6native29vectorized_elementwise_kernelILi2EZZZNS0_50_GLOBAL__N__2680c7bb_12_PowKernel_cu_7dd49032_300324pow_tensor_tensor_kernelERNS_18TensorIteratorBaseEENKUlvE_clEvENKUlvE0_clEvEUlaaE_St5arrayIPcLm3EEEEviT0_T1_,@function
        .size           _ZN2at6native29vectorized_elementwise_kernelILi2EZZZNS0_50_GLOBAL__N__2680c7bb_12_PowKernel_cu_7dd49032_300324pow_tensor_tensor_kernelERNS_18TensorIteratorBaseEENKUlvE_clEvENKUlvE0_clEvEUlaaE_St5arrayIPcLm3EEEEviT0_T1_,(.L_x_68829 - _ZN2at6native29vectorized_elementwise_kernelILi2EZZZNS0_50_GLOBAL__N__2680c7bb_12_PowKernel_cu_7dd49032_300324pow_tensor_tensor_kernelERNS_18TensorIteratorBaseEENKUlvE_clEvENKUlvE0_clEvEUlaaE_St5arrayIPcLm3EEEEviT0_T1_)
        .other          _ZN2at6native29vectorized_elementwise_kernelILi2EZZZNS0_50_GLOBAL__N__2680c7bb_12_PowKernel_cu_7dd49032_300324pow_tensor_tensor_kernelERNS_18TensorIteratorBaseEENKUlvE_clEvENKUlvE0_clEvEUlaaE_St5arrayIPcLm3EEEEviT0_T1_,@"STO_CUDA_ENTRY STV_DEFAULT"
_ZN2at6native29vectorized_elementwise_kernelILi2EZZZNS0_50_GLOBAL__N__2680c7bb_12_PowKernel_cu_7dd49032_300324pow_tensor_tensor_kernelERNS_18TensorIteratorBaseEENKUlvE_clEvENKUlvE0_clEvEUlaaE_St5arrayIPcLm3EEEEviT0_T1_:
.text._ZN2at6native29vectorized_elementwise_kernelILi2EZZZNS0_50_GLOBAL__N__2680c7bb_12_PowKernel_cu_7dd49032_300324pow_tensor_tensor_kernelERNS_18TensorIteratorBaseEENKUlvE_clEvENKUlvE0_clEvEUlaaE_St5arrayIPcLm3EEEEviT0_T1_:
        /* <DEDUP_REMOVED lines=10> */
[----:B------:R-:W-:Y:S02]  /*00a0*/  PRMT R20, RZ, 0x7610, R20 ;  /* 0x00007610ff147816 */ /* 0x000fe40000000014 */
[----:B0-----:R-:W-:Y:S01]  /*00b0*/  ISETP.GE.U32.AND P4, PT, R2, UR5, PT ;  /* 0x0000000502007c0c */ /* 0x001fe2000bf86070 */
[----:B------:R-:W-:-:S12]  /*00c0*/  IMAD.MOV.U32 R6, RZ, RZ, R2 ;  /* 0x000000ffff067224 */ /* 0x000fd800078e0002 */
[C---:B------:R-:W-:Y:S01]  /*00d0*/  @!P4 VIADD R2, R6.reuse, 0x80 ;  /* 0x000000800602c836 */ /* 0x040fe20000000000 */
[----:B------:R-:W0:Y:S01]  /*00e0*/  @!P4 LDC.64 R12, c[0x0][0x398] ;  /* 0x0000e600ff0ccb82 */ /* 0x000e220000000a00 */
[----:B------:R-:W-:-:S03]  /*00f0*/  @!P4 VIADD R3, R6, UR4 ;  /* 0x000000040603cc36 */ /* 0x000fc60008000000 */
[----:B------:R-:W-:-:S04]  /*0100*/  ISETP.GE.U32.AND P3, PT, R2, UR5, PT ;  /* 0x0000000502007c0c */ /* 0x000fc8000bf66070 */
[----:B------:R-:W1:Y:S09]  /*0110*/  @!P4 LDC.64 R14, c[0x0][0x3a0] ;  /* 0x0000e800ff0ecb82 */ /* 0x000e720000000a00 */
[C---:B------:R-:W-:Y:S01]  /*0120*/  @!P3 VIADD R9, R2.reuse, UR4 ;  /* 0x000000040209bc36 */ /* 0x040fe20008000000 */
[----:B------:R-:W2:Y:S01]  /*0130*/  @!P3 LDC.64 R18, c[0x0][0x3a0] ;  /* 0x0000e800ff12bb82 */ /* 0x000ea20000000a00 */
[----:B------:R-:W-:-:S05]  /*0140*/  @!P3 VIADD R2, R2, 0x80 ;  /* 0x000000800202b836 */ /* 0x000fca0000000000 */
[----:B------:R-:W-:Y:S02]  /*0150*/  ISETP.GE.U32.AND P2, PT, R2, UR5, PT ;  /* 0x0000000502007c0c */ /* 0x000fe4000bf46070 */
[----:B------:R-:W3:Y:S01]  /*0160*/  @!P3 LDC.64 R24, c[0x0][0x398] ;  /* 0x0000e600ff18bb82 */ /* 0x000ee20000000a00 */
[C---:B0-----:R-:W-:Y:S02]  /*0170*/  @!P4 IADD3 R12, P0, PT, R3.reuse, R12, RZ ;  /* 0x0000000c030cc210 */ /* 0x041fe40007f1e0ff */
[----:B-1----:R-:W-:-:S03]  /*0180*/  @!P4 IADD3 R14, P5, PT, R3, R14, RZ ;  /* 0x0000000e030ec210 */ /* 0x002fc60007fbe0ff */
[----:B------:R-:W-:-:S05]  /*0190*/  @!P4 IMAD.X R13, RZ, RZ, R13, P0 ;  /* 0x000000ffff0dc224 */ /* 0x000fca00000e060d */
[C---:B------:R-:W-:Y:S01]  /*01a0*/  @!P2 VIADD R5, R2.reuse, UR4 ;  /* 0x000000040205ac36 */ /* 0x040fe20008000000 */
[----:B------:R-:W0:Y:S01]  /*01b0*/  @!P2 LDC.64 R16, c[0x0][0x398] ;  /* 0x0000e600ff10ab82 */ /* 0x000e220000000a00 */
[----:B------:R-:W-:Y:S01]  /*01c0*/  @!P2 VIADD R2, R2, 0x80 ;  /* 0x000000800202a836 */ /* 0x000fe20000000000 */
[----:B------:R1:W5:Y:S01]  /*01d0*/  @!P4 LDG.E.U8 R7, desc[UR10][R12.64] ;  /* 0x0000000a0c07c981 */ /* 0x000362000c1e1100 */
[----:B------:R-:W-:-:S03]  /*01e0*/  @!P4 IMAD.X R15, RZ, RZ, R15, P5 ;  /* 0x000000ffff0fc224 */ /* 0x000fc600028e060f */
[C---:B------:R-:W-:Y:S02]  /*01f0*/  ISETP.GE.U32.AND P1, PT, R2.reuse, UR5, PT ;  /* 0x0000000502007c0c */ /* 0x040fe4000bf26070 */
[----:B------:R-:W4:Y:S01]  /*0200*/  @!P2 LDC.64 R28, c[0x0][0x3a0] ;  /* 0x0000e800ff1cab82 */ /* 0x000f220000000a00 */
[----:B------:R0:W5:Y:S10]  /*0210*/  @!P4 LDG.E.U8 R20, desc[UR10][R14.64] ;  /* 0x0000000a0e14c981 */ /* 0x000174000c1e1100 */
[C---:B------:R-:W-:Y:S01]  /*0220*/  @!P1 VIADD R3, R2.reuse, UR4 ;  /* 0x0000000402039c36 */ /* 0x040fe20008000000 */
[----:B---3--:R-:W-:Y:S01]  /*0230*/  @!P3 IADD3 R24, P5, PT, R9, R24, RZ ;  /* 0x000000180918b210 */ /* 0x008fe20007fbe0ff */
[----:B------:R-:W-:Y:S01]  /*0240*/  @!P1 VIADD R2, R2, 0x80 ;  /* 0x0000008002029836 */ /* 0x000fe20000000000 */
[----:B------:R-:W3:Y:S04]  /*0250*/  @!P1 LDC.64 R10, c[0x0][0x3a0] ;  /* 0x0000e800ff0a9b82 */ /* 0x000ee80000000a00 */
[----:B------:R-:W-:-:S02]  /*0260*/  ISETP.GE.U32.AND P0, PT, R2, UR5, PT ;  /* 0x0000000502007c0c */ /* 0x000fc4000bf06070 */
[----:B--2---:R-:W-:Y:S02]  /*0270*/  @!P3 IADD3 R18, P4, PT, R9, R18, RZ ;  /* 0x000000120912b210 */ /* 0x004fe40007f9e0ff */
[----:B------:R-:W2:Y:S03]  /*0280*/  @!P1 LDC.64 R8, c[0x0][0x398] ;  /* 0x0000e600ff089b82 */ /* 0x000ea60000000a00 */
[----:B------:R-:W-:-:S06]  /*0290*/  @!P3 IMAD.X R19, RZ, RZ, R19, P4 ;  /* 0x000000ffff13b224 */ /* 0x000fcc00020e0613 */
[C---:B------:R-:W-:Y:S01]  /*02a0*/  @!P0 VIADD R27, R2.reuse, UR4 ;  /* 0x00000004021b8c36 */ /* 0x040fe20008000000 */
[----:B------:R-:W-:Y:S01]  /*02b0*/  PRMT R22, RZ, 0x7610, R22 ;  /* 0x00007610ff167816 */ /* 0x000fe20000000016 */
[----:B------:R-:W-:Y:S01]  /*02c0*/  @!P0 VIADD R2, R2, 0x80 ;  /* 0x0000008002028836 */ /* 0x000fe20000000000 */
[C---:B----4-:R-:W-:Y:S01]  /*02d0*/  @!P2 IADD3 R28, P6, PT, R5.reuse, R28, RZ ;  /* 0x0000001c051ca210 */ /* 0x050fe20007fde0ff */
[----:B------:R-:W-:Y:S01]  /*02e0*/  @!P3 IMAD.X R25, RZ, RZ, R25, P5 ;  /* 0x000000ffff19b224 */ /* 0x000fe200028e0619 */
[----:B------:R-:W-:Y:S01]  /*02f0*/  PRMT R21, RZ, 0x7610, R21 ;  /* 0x00007610ff157816 */ /* 0x000fe20000000015 */
[----:B-1----:R-:W1:Y:S01]  /*0300*/  @!P0 LDC.64 R12, c[0x0][0x398] ;  /* 0x0000e600ff0c8b82 */ /* 0x002e620000000a00 */
[C---:B------:R-:W-:Y:S01]  /*0310*/  ISETP.GE.U32.AND P4, PT, R2.reuse, UR5, PT ;  /* 0x0000000502007c0c */ /* 0x040fe2000bf86070 */
[----:B------:R4:W5:Y:S01]  /*0320*/  @!P3 LDG.E.U8 R22, desc[UR10][R18.64] ;  /* 0x0000000a1216b981 */ /* 0x000962000c1e1100 */
[----:B0-----:R-:W-:Y:S01]  /*0330*/  @!P2 IADD3 R16, P5, PT, R5, R16, RZ ;  /* 0x000000100510a210 */ /* 0x001fe20007fbe0ff */
[----:B------:R-:W-:Y:S01]  /*0340*/  @!P2 IMAD.X R29, RZ, RZ, R29, P6 ;  /* 0x000000ffff1da224 */ /* 0x000fe200030e061d */
[----:B------:R-:W-:Y:S01]  /*0350*/  PRMT R5, RZ, 0x7610, R5 ;  /* 0x00007610ff057816 */ /* 0x000fe20000000005 */
[----:B------:R2:W5:Y:S01]  /*0360*/  @!P3 LDG.E.U8 R21, desc[UR10][R24.64] ;  /* 0x0000000a1815b981 */ /* 0x000562000c1e1100 */
[----:B------:R-:W-:Y:S01]  /*0370*/  PRMT R4, RZ, 0x7610, R4 ;  /* 0x00007610ff047816 */ /* 0x000fe20000000004 */
[----:B------:R-:W-:Y:S01]  /*0380*/  @!P2 IMAD.X R17, RZ, RZ, R17, P5 ;  /* 0x000000ffff11a224 */ /* 0x000fe200028e0611 */
[----:B------:R-:W0:Y:S04]  /*0390*/  @!P0 LDC.64 R14, c[0x0][0x3a0] ;  /* 0x0000e800ff0e8b82 */ /* 0x000e280000000a00 */
[----:B------:R3:W5:Y:S01]  /*03a0*/  @!P2 LDG.E.U8 R5, desc[UR10][R16.64] ;  /* 0x0000000a1005a981 */ /* 0x000762000c1e1100 */
[----:B----4-:R-:W-:-:S02]  /*03b0*/  @!P4 VIADD R19, R2, UR4 ;  /* 0x000000040213cc36 */ /* 0x010fc40008000000 */
[----:B------:R-:W-:Y:S01]  /*03c0*/  @!P4 VIADD R2, R2, 0x80 ;  /* 0x000000800202c836 */ /* 0x000fe20000000000 */
[----:B------:R1:W5:Y:S01]  /*03d0*/  @!P2 LDG.E.U8 R4, desc[UR10][R28.64] ;  /* 0x0000000a1c04a981 */ /* 0x000362000c1e1100 */
[----:B--2---:R-:W-:-:S03]  /*03e0*/  @!P1 IADD3 R24, P5, PT, R3, R8, RZ ;  /* 0x0000000803189210 */ /* 0x004fc60007fbe0ff */
[----:B------:R-:W-:Y:S02]  /*03f0*/  ISETP.GE.U32.AND P3, PT, R2, UR5, PT ;  /* 0x0000000502007c0c */ /* 0x000fe4000bf66070 */
[----:B---3--:R-:W-:Y:S01]  /*0400*/  @!P1 IADD3 R16, P2, PT, R3, R10, RZ ;  /* 0x0000000a03109210 */ /* 0x008fe20007f5e0ff */
[----:B------:R-:W-:Y:S02]  /*0410*/  @!P1 IMAD.X R25, RZ, RZ, R9, P5 ;  /* 0x000000ffff199224 */ /* 0x000fe400028e0609 */
[----:B------:R-:W2:Y:S02]  /*0420*/  @!P4 LDC.64 R8, c[0x0][0x398] ;  /* 0x0000e600ff08cb82 */ /* 0x000ea40000000a00 */
[----:B------:R-:W-:Y:S01]  /*0430*/  @!P1 IMAD.X R17, RZ, RZ, R11, P2 ;  /* 0x000000ffff119224 */ /* 0x000fe200010e060b */
[----:B------:R-:W-:-:S05]  /*0440*/  PRMT R3, RZ, 0x7610, R3 ;  /* 0x00007610ff037816 */ /* 0x000fca0000000003 */
[----:B------:R-:W3:Y:S01]  /*0450*/  @!P4 LDC.64 R10, c[0x0][0x3a0] ;  /* 0x0000e800ff0acb82 */ /* 0x000ee20000000a00 */
[----:B------:R-:W-:Y:S01]  /*0460*/  PRMT R0, RZ, 0x7610, R0 ;  /* 0x00007610ff007816 */ /* 0x000fe20000000000 */
[C---:B------:R-:W-:Y:S01]  /*0470*/  @!P3 VIADD R23, R2.reuse, UR4 ;  /* 0x000000040217bc36 */ /* 0x040fe20008000000 */
[----:B------:R4:W5:Y:S01]  /*0480*/  @!P1 LDG.E.U8 R3, desc[UR10][R24.64] ;  /* 0x0000000a18039981 */ /* 0x000962000c1e1100 */
[----:B------:R-:W-:Y:S01]  /*0490*/  @!P3 VIADD R2, R2, 0x80 ;  /* 0x000000800202b836 */ /* 0x000fe20000000000 */
[C---:B-1----:R-:W-:Y:S02]  /*04a0*/  @!P0 IADD3 R28, P2, PT, R27.reuse, R12, RZ ;  /* 0x0000000c1b1c8210 */ /* 0x042fe40007f5e0ff */
[----:B------:R1:W5:Y:S01]  /*04b0*/  @!P1 LDG.E.U8 R0, desc[UR10][R16.64] ;  /* 0x0000000a10009981 */ /* 0x000362000c1e1100 */
[----:B0-----:R-:W-:Y:S02]  /*04c0*/  @!P0 IADD3 R26, P5, PT, R27, R14, RZ ;  /* 0x0000000e1b1a8210 */ /* 0x001fe40007fbe0ff */
[----:B------:R-:W-:Y:S01]  /*04d0*/  ISETP.GE.U32.AND P1, PT, R2, UR5, PT ;  /* 0x0000000502007c0c */ /* 0x000fe2000bf26070 */
[----:B------:R-:W-:Y:S01]  /*04e0*/  @!P0 IMAD.X R29, RZ, RZ, R13, P2 ;  /* 0x000000ffff1d8224 */ /* 0x000fe200010e060d */
[----:B----4-:R-:W-:Y:S01]  /*04f0*/  PRMT R24, RZ, 0x7610, R24 ;  /* 0x00007610ff187816 */ /* 0x010fe20000000018 */
[----:B------:R-:W-:Y:S01]  /*0500*/  @!P0 IMAD.X R27, RZ, RZ, R15, P5 ;  /* 0x000000ffff1b8224 */ /* 0x000fe200028e060f */
[----:B------:R-:W-:Y:S01]  /*0510*/  PRMT R25, RZ, 0x7610, R25 ;  /* 0x00007610ff197816 */ /* 0x000fe20000000019 */
[----:B------:R-:W0:Y:S03]  /*0520*/  @!P3 LDC.64 R12, c[0x0][0x398] ;  /* 0x0000e600ff0cbb82 */ /* 0x000e260000000a00 */
[----:B------:R-:W5:Y:S04]  /*0530*/  @!P0 LDG.E.U8 R24, desc[UR10][R28.64] ;  /* 0x0000000a1c188981 */ /* 0x000f68000c1e1100 */
[----:B------:R4:W5:Y:S01]  /*0540*/  @!P0 LDG.E.U8 R25, desc[UR10][R26.64] ;  /* 0x0000000a1a198981 */ /* 0x000962000c1e1100 */
[C---:B--2---:R-:W-:Y:S01]  /*0550*/  @!P4 IADD3 R8, P0, PT, R19.reuse, R8, RZ ;  /* 0x000000081308c210 */ /* 0x044fe20007f1e0ff */
[----:B------:R-:W2:Y:S01]  /*0560*/  @!P3 LDC.64 R14, c[0x0][0x3a0] ;  /* 0x0000e800ff0ebb82 */ /* 0x000ea20000000a00 */
[----:B---3--:R-:W-:-:S07]  /*0570*/  @!P4 IADD3 R10, P2, PT, R19, R10, RZ ;  /* 0x0000000a130ac210 */ /* 0x008fce0007f5e0ff */
[----:B-1----:R-:W1:Y:S08]  /*0580*/  @!P1 LDC.64 R16, c[0x0][0x398] ;  /* 0x0000e600ff109b82 */ /* 0x002e700000000a00 */
[----:B------:R-:W3:Y:S01]  /*0590*/  @!P1 LDC.64 R18, c[0x0][0x3a0] ;  /* 0x0000e800ff129b82 */ /* 0x000ee20000000a00 */
[----:B------:R-:W-:Y:S01]  /*05a0*/  @!P4 IMAD.X R9, RZ, RZ, R9, P0 ;  /* 0x000000ffff09c224 */ /* 0x000fe200000e0609 */
[----:B----4-:R-:W-:Y:S01]  /*05b0*/  PRMT R26, RZ, 0x7610, R26 ;  /* 0x00007610ff1a7816 */ /* 0x010fe2000000001a */
[----:B------:R-:W-:Y:S01]  /*05c0*/  @!P4 IMAD.X R11, RZ, RZ, R11, P2 ;  /* 0x000000ffff0bc224 */ /* 0x000fe200010e060b */
[----:B------:R-:W-:Y:S01]  /*05d0*/  PRMT R28, RZ, 0x7610, R28 ;  /* 0x00007610ff1c7816 */ /* 0x000fe2000000001c */
[----:B------:R-:W-:Y:S01]  /*05e0*/  @!P1 VIADD R29, R2, UR4 ;  /* 0x00000004021d9c36 */ /* 0x000fe20008000000 */
[----:B0-----:R-:W-:-:S02]  /*05f0*/  @!P3 IADD3 R12, P0, PT, R23, R12, RZ ;  /* 0x0000000c170cb210 */ /* 0x001fc40007f1e0ff */
[----:B------:R0:W5:Y:S03]  /*0600*/  @!P4 LDG.E.U8 R26, desc[UR10][R8.64] ;  /* 0x0000000a081ac981 */ /* 0x000166000c1e1100 */
[----:B------:R-:W-:Y:S01]  /*0610*/  @!P3 IMAD.X R13, RZ, RZ, R13, P0 ;  /* 0x000000ffff0db224 */ /* 0x000fe200000e060d */
[----:B------:R4:W5:Y:S01]  /*0620*/  @!P4 LDG.E.U8 R28, desc[UR10][R10.64] ;  /* 0x0000000a0a1cc981 */ /* 0x000962000c1e1100 */
[----:B--2---:R-:W-:Y:S02]  /*0630*/  @!P3 IADD3 R14, P4, PT, R23, R14, RZ ;  /* 0x0000000e170eb210 */ /* 0x004fe40007f9e0ff */
[----:B-1----:R-:W-:Y:S02]  /*0640*/  @!P1 IADD3 R16, P0, PT, R29, R16, RZ ;  /* 0x000000101d109210 */ /* 0x002fe40007f1e0ff */
[----:B------:R-:W-:Y:S01]  /*0650*/  PRMT R27, RZ, 0x7610, R27 ;  /* 0x00007610ff1b7816 */ /* 0x000fe2000000001b */
[----:B------:R-:W-:Y:S01]  /*0660*/  @!P3 IMAD.X R15, RZ, RZ, R15, P4 ;  /* 0x000000ffff0fb224 */ /* 0x000fe200020e060f */
[----:B------:R-:W-:-:S02]  /*0670*/  PRMT R2, RZ, 0x7610, R2 ;  /* 0x00007610ff027816 */ /* 0x000fc40000000002 */
[----:B---3--:R-:W-:Y:S01]  /*0680*/  @!P1 IADD3 R18, P2, PT, R29, R18, RZ ;  /* 0x000000121d129210 */ /* 0x008fe20007f5e0ff */
[----:B------:R-:W-:Y:S01]  /*0690*/  @!P1 IMAD.X R17, RZ, RZ, R17, P0 ;  /* 0x000000ffff119224 */ /* 0x000fe200000e0611 */
[----:B0-----:R-:W-:Y:S01]  /*06a0*/  PRMT R8, RZ, 0x7610, R8 ;  /* 0x00007610ff087816 */ /* 0x001fe20000000008 */
[----:B------:R4:W5:Y:S01]  /*06b0*/  @!P3 LDG.E.U8 R27, desc[UR10][R12.64] ;  /* 0x0000000a0c1bb981 */ /* 0x000962000c1e1100 */
[----:B------:R-:W-:Y:S01]  /*06c0*/  PRMT R9, RZ, 0x7610, R9 ;  /* 0x00007610ff097816 */ /* 0x000fe20000000009 */
[----:B------:R-:W-:Y:S02]  /*06d0*/  @!P1 IMAD.X R19, RZ, RZ, R19, P2 ;  /* 0x000000ffff139224 */ /* 0x000fe400010e0613 */
[----:B------:R4:W5:Y:S04]  /*06e0*/  @!P3 LDG.E.U8 R2, desc[UR10][R14.64] ;  /* 0x0000000a0e02b981 */ /* 0x000968000c1e1100 */
[----:B------:R4:W5:Y:S04]  /*06f0*/  @!P1 LDG.E.U8 R8, desc[UR10][R16.64] ;  /* 0x0000000a10089981 */ /* 0x000968000c1e1100 */
[----:B------:R4:W5:Y:S01]  /*0700*/  @!P1 LDG.E.U8 R9, desc[UR10][R18.64] ;  /* 0x0000000a12099981 */ /* 0x000962000c1e1100 */
[----:B------:R-:W-:Y:S01]  /*0710*/  ISETP.GE.U32.AND P0, PT, R6, UR5, PT ;  /* 0x0000000506007c0c */ /* 0x000fe2000bf06070 */
[----:B------:R-:W-:-:S12]  /*0720*/  BSSY.RECONVERGENT B0, `(.L_x_64878) ;  /* 0x000002d000007945 */ /* 0x000fd80003800200 */
[----:B----4-:R-:W-:Y:S05]  /*0730*/  @P0 BRA `(.L_x_64879) ;  /* 0x0000000000ac0947 */ /* 0x010fea0003800000 */
        /* <DEDUP_REMOVED lines=18> */
.L_x_64883:
        /* <DEDUP_REMOVED lines=13> */
.L_x_64882:
[----:B------:R-:W-:Y:S05]  /*0930*/  BSYNC.RECONVERGENT B1 ;  /* 0x0000000000017941 */ /* 0x000fea0003800200 */
.L_x_64881:
[----:B------:R-:W-:Y:S05]  /*0940*/  BRA `(.L_x_64879) ;  /* 0x0000000000287947 */ /* 0x000fea0003800000 */
.L_x_64880:
        /* <DEDUP_REMOVED lines=10> */
.L_x_64879:
[----:B------:R-:W-:Y:S05]  /*09f0*/  BSYNC.RECONVERGENT B0 ;  /* 0x0000000000007941 */ /* 0x000fea0003800200 */
.L_x_64878:
[----:B------:R-:W-:Y:S01]  /*0a00*/  VIADD R11, R6, 0x80 ;  /* 0x00000080060b7836 */ /* 0x000fe20000000000 */
[----:B------:R-:W-:Y:S04]  /*0a10*/  BSSY.RECONVERGENT B0, `(.L_x_64884) ;  /* 0x0000031000007945 */ /* 0x000fe80003800200 */
[----:B------:R-:W-:-:S13]  /*0a20*/  ISETP.GE.U32.AND P0, PT, R11, UR5, PT ;  /* 0x000000050b007c0c */ /* 0x000fda000bf06070 */
        /* <DEDUP_REMOVED lines=19> */
.L_x_64889:
        /* <DEDUP_REMOVED lines=16> */
.L_x_64888:
[----:B------:R-:W-:Y:S05]  /*0c60*/  BSYNC.RECONVERGENT B1 ;  /* 0x0000000000017941 */ /* 0x000fea0003800200 */
.L_x_64887:
[----:B------:R-:W-:Y:S05]  /*0c70*/  BRA `(.L_x_64885) ;  /* 0x0000000000287947 */ /* 0x000fea0003800000 */
.L_x_64886:
        /* <DEDUP_REMOVED lines=10> */
.L_x_64885:
[----:B------:R-:W-:Y:S05]  /*0d20*/  BSYNC.RECONVERGENT B0 ;  /* 0x0000000000007941 */ /* 0x000fea0003800200 */
.L_x_64884:
        /* <DEDUP_REMOVED lines=23> */
.L_x_64895:
        /* <DEDUP_REMOVED lines=15> */
.L_x_64894:
[----:B------:R-:W-:Y:S05]  /*0f90*/  BSYNC.RECONVERGENT B1 ;  /* 0x0000000000017941 */ /* 0x000fea0003800200 */
.L_x_64893:
[----:B------:R-:W-:Y:S05]  /*0fa0*/  BRA `(.L_x_64891) ;  /* 0x0000000000287947 */ /* 0x000fea0003800000 */
.L_x_64892:
        /* <DEDUP_REMOVED lines=10> */
.L_x_64891:
[----:B------:R-:W-:Y:S05]  /*1050*/  BSYNC.RECONVERGENT B0 ;  /* 0x0000000000007941 */ /* 0x000fea0003800200 */
.L_x_64890:
[----:B-----5:R-:W-:Y:S01]  /*1060*/  VIADD R4, R6, 0x180 ;  /* 0x0000018006047836 */ /* 0x020fe20000000000 */
[----:B------:R-:W-:Y:S04]  /*1070*/  BSSY.RECONVERGENT B0, `(.L_x_64896) ;  /* 0x0000031000007945 */ /* 0x000fe80003800200 */
[----:B------:R-:W-:-:S13]  /*1080*/  ISETP.GE.U32.AND P0, PT, R4, UR5, PT ;  /* 0x0000000504007c0c */ /* 0x000fda000bf06070 */
[----:B------:R-:W-:Y:S05]  /*1090*/  @P0 BRA `(.L_x_64897) ;  /* 0x0000000000b80947 */ /* 0x000fea0003800000 */
[----:B------:R-:W-:-:S04]  /*10a0*/  PRMT R4, R0, 0x8880, RZ ;  /* 0x0000888000047816 */ /* 0x000fc800000000ff */
        /* <DEDUP_REMOVED lines=18> */
.L_x_64901:
        /* <DEDUP_REMOVED lines=15> */
.L_x_64900:
[----:B------:R-:W-:Y:S05]  /*12c0*/  BSYNC.RECONVERGENT B1 ;  /* 0x0000000000017941 */ /* 0x000fea0003800200 */
.L_x_64899:
[----:B------:R-:W-:Y:S05]  /*12d0*/  BRA `(.L_x_64897) ;  /* 0x0000000000287947 */ /* 0x000fea0003800000 */
.L_x_64898:
        /* <DEDUP_REMOVED lines=10> */
.L_x_64897:
[----:B------:R-:W-:Y:S05]  /*1380*/  BSYNC.RECONVERGENT B0 ;  /* 0x0000000000007941 */ /* 0x000fea0003800200 */
.L_x_64896:
[----:B------:R-:W-:Y:S01]  /*1390*/  VIADD R0, R6, 0x200 ;  /* 0x0000020006007836 */ /* 0x000fe20000000000 */
        /* <DEDUP_REMOVED lines=21> */
.L_x_64907:
        /* <DEDUP_REMOVED lines=10> */
[----:B------:R-:W-:Y:S02]  /*1590*/  IMAD R3, R3, R14, RZ ;  /* 0x0000000e03037224 */ /* 0x000fe400078e02ff */
[----:B------:R-:W-:Y:S01]  /*15a0*/  IMAD R5, R5, R5, RZ ;  /* 0x0000000505057224 */ /* 0x000fe200078e02ff */
[----:B------:R-:W-:Y:S02]  /*15b0*/  PRMT R25, R0, 0x7610, R25 ;  /* 0x0000761000197816 */ /* 0x000fe40000000019 */
[----:B------:R-:W-:Y:S01]  /*15c0*/  PRMT R0, R3, 0x7610, R0 ;  /* 0x0000761003007816 */ /* 0x000fe20000000000 */
[----:B------:R-:W-:Y:S06]  /*15d0*/  @P0 BRA `(.L_x_64907) ;  /* 0xfffffffc00c40947 */ /* 0x000fec000383ffff */
.L_x_64906:
[----:B------:R-:W-:Y:S05]  /*15e0*/  BSYNC.RECONVERGENT B1 ;  /* 0x0000000000017941 */ /* 0x000fea0003800200 */
.L_x_64905:
[----:B------:R-:W-:Y:S05]  /*15f0*/  BRA `(.L_x_64903) ;  /* 0x0000000000287947 */ /* 0x000fea0003800000 */
.L_x_64904:
        /* <DEDUP_REMOVED lines=10> */
.L_x_64903:
[----:B------:R-:W-:Y:S05]  /*16a0*/  BSYNC.RECONVERGENT B0 ;  /* 0x0000000000007941 */ /* 0x000fea0003800200 */
.L_x_64902:
        /* <DEDUP_REMOVED lines=22> */
.L_x_64913:
[C---:B------:R-:W-:Y:S02]  /*1810*/  LOP3.LUT R5, R28.reuse, 0x1, RZ, 0xc0, !PT ;  /* 0x000000011c057812 */ /* 0x040fe400078ec0ff */
        /* <DEDUP_REMOVED lines=15> */
.L_x_64912:
[----:B------:R-:W-:Y:S05]  /*1910*/  BSYNC.RECONVERGENT B1 ;  /* 0x0000000000017941 */ /* 0x000fea0003800200 */
.L_x_64911:
[----:B------:R-:W-:Y:S05]  /*1920*/  BRA `(.L_x_64909) ;  /* 0x0000000000287947 */ /* 0x000fea0003800000 */
.L_x_64910:
        /* <DEDUP_REMOVED lines=10> */
.L_x_64909:
[----:B------:R-:W-:Y:S05]  /*19d0*/  BSYNC.RECONVERGENT B0 ;  /* 0x0000000000007941 */ /* 0x000fea0003800200 */
.L_x_64908:
        /* <DEDUP_REMOVED lines=22> */
.L_x_64919:
        /* <DEDUP_REMOVED lines=14> */
.L_x_64918:
[----:B------:R-:W-:Y:S05]  /*1c20*/  BSYNC.RECONVERGENT B1 ;  /* 0x0000000000017941 */ /* 0x000fea0003800200 */
.L_x_64917:
[----:B------:R-:W-:Y:S05]  /*1c30*/  BRA `(.L_x_64915) ;  /* 0x0000000000287947 */ /* 0x000fea0003800000 */
.L_x_64916:
        /* <DEDUP_REMOVED lines=10> */
.L_x_64915:
[----:B------:R-:W-:Y:S05]  /*1ce0*/  BSYNC.RECONVERGENT B0 ;  /* 0x0000000000007941 */ /* 0x000fea0003800200 */
.L_x_64914:
        /* <DEDUP_REMOVED lines=22> */
.L_x_64925:
        /* <DEDUP_REMOVED lines=11> */
[----:B------:R-:W-:Y:S02]  /*1f00*/  IMAD R13, R13, R13, RZ ;  /* 0x0000000d0d0d7224 */ /* 0x000fe400078e02ff */
[----:B------:R-:W-:Y:S01]  /*1f10*/  IMAD R8, R8, R9, RZ ;  /* 0x0000000908087224 */ /* 0x000fe200078e02ff */
[----:B------:R-:W-:-:S04]  /*1f20*/  PRMT R9, R2, 0x7610, R9 ;  /* 0x0000761002097816 */ /* 0x000fc80000000009 */
[----:B------:R-:W-:Y:S01]  /*1f30*/  PRMT R2, R8, 0x7610, R2 ;  /* 0x0000761008027816 */ /* 0x000fe20000000002 */
[----:B------:R-:W-:Y:S06]  /*1f40*/  @P0 BRA `(.L_x_64925) ;  /* 0xfffffffc00c00947 */ /* 0x000fec000383ffff */
.L_x_64924:
[----:B------:R-:W-:Y:S05]  /*1f50*/  BSYNC.RECONVERGENT B1 ;  /* 0x0000000000017941 */ /* 0x000fea0003800200 */
.L_x_64923:
[----:B------:R-:W-:Y:S05]  /*1f60*/  BRA `(.L_x_64921) ;  /* 0x0000000000287947 */ /* 0x000fea0003800000 */
.L_x_64922:
        /* <DEDUP_REMOVED lines=10> */
.L_x_64921:
[----:B------:R-:W-:Y:S05]  /*2010*/  BSYNC.RECONVERGENT B0 ;  /* 0x0000000000007941 */ /* 0x000fea0003800200 */
.L_x_64920:
[----:B------:R-:W-:Y:S01]  /*2020*/  ISETP.GE.U32.AND P0, PT, R6, UR5, PT ;  /* 0x0000000506007c0c */ /* 0x000fe2000bf06070 */
[----:B------:R-:W-:Y:S04]  /*2030*/  BSSY.RECONVERGENT B0, `(.L_x_64926) ;  /* 0x000003a000007945 */ /* 0x000fe80003800200 */
[----:B------:R-:W-:Y:S08]  /*2040*/  BSSY.RELIABLE B1, `(.L_x_64927) ;  /* 0x0000031000017945 */ /* 0x000ff00003800100 */
[----:B------:R-:W-:Y:S05]  /*2050*/  @P0 BRA `(.L_x_64928) ;  /* 0x0000000000380947 */ /* 0x000fea0003800000 */
[----:B------:R-:W0:Y:S01]  /*2060*/  LDCU.64 UR6, c[0x0][0x390] ;  /* 0x00007200ff0677ac */ /* 0x000e220008000a00 */
[----:B------:R-:W-:Y:S02]  /*2070*/  VIADD R8, R6, UR4 ;  /* 0x0000000406087c36 */ /* 0x000fe40008000000 */
[----:B------:R-:W-:-:S03]  /*2080*/  IMAD.MOV.U32 R6, RZ, RZ, R11 ;  /* 0x000000ffff067224 */ /* 0x000fc600078e000b */
        /* <DEDUP_REMOVED lines=11> */
.L_x_64928:
        /* <DEDUP_REMOVED lines=8> */
.L_x_64929:
[----:B------:R-:W-:-:S13]  /*21c0*/  ISETP.GE.U32.AND P0, PT, R6, UR5, PT ;  /* 0x0000000506007c0c */ /* 0x000fda000bf06070 */
[----:B------:R-:W-:Y:S05]  /*21d0*/  @P0 BRA `(.L_x_64931) ;  /* 0x0000000000380947 */ /* 0x000fea0003800000 */
[----:B------:R-:W2:Y:S01]  /*21e0*/  LDCU.64 UR6, c[0x0][0x390] ;  /* 0x00007200ff0677ac */ /* 0x000ea20008000a00 */
[C---:B01----:R-:W-:Y:S02]  /*21f0*/  VIADD R8, R6.reuse, UR4 ;  /* 0x0000000406087c36 */ /* 0x043fe40008000000 */
[----:B------:R-:W-:-:S03]  /*2200*/  VIADD R6, R6, 0x80 ;  /* 0x0000008006067836 */ /* 0x000fc60000000000 */
[----:B--2---:R-:W-:-:S05]  /*2210*/  IADD3 R8, P0, PT, R8, UR6, RZ ;  /* 0x0000000608087c10 */ /* 0x004fca000ff1e0ff */
[----:B------:R-:W-:-:S05]  /*2220*/  IMAD.X R9, RZ, RZ, UR7, P0 ;  /* 0x00000007ff097e24 */ /* 0x000fca00080e06ff */
[----:B------:R1:W-:Y:S03]  /*2230*/  STG.E.U8 desc[UR10][R8.64], R4 ;  /* 0x0000000408007986 */ /* 0x0003e6000c10110a */
.L_x_64930:
        /* <DEDUP_REMOVED lines=8> */
.L_x_64931:
[----:B------:R-:W-:-:S13]  /*22c0*/  ISETP.GE.U32.AND P0, PT, R6, UR5, PT ;  /* 0x0000000506007c0c */ /* 0x000fda000bf06070 */
[----:B------:R-:W-:Y:S05]  /*22d0*/  @P0 BREAK.RELIABLE B1 ;  /* 0x0000000000010942 */ /* 0x000fea0003800100 */
[----:B------:R-:W-:Y:S05]  /*22e0*/  @P0 BRA `(.L_x_64933) ;  /* 0x0000000000380947 */ /* 0x000fea0003800000 */
[----:B------:R-:W3:Y:S01]  /*22f0*/  LDCU.64 UR6, c[0x0][0x390] ;  /* 0x00007200ff0677ac */ /* 0x000ee20008000a00 */
[C---:B012---:R-:W-:Y:S02]  /*2300*/  VIADD R8, R6.reuse, UR4 ;  /* 0x0000000406087c36 */ /* 0x047fe40008000000 */
[----:B------:R-:W-:-:S03]  /*2310*/  VIADD R6, R6, 0x80 ;  /* 0x0000008006067836 */ /* 0x000fc60000000000 */
[----:B---3--:R-:W-:-:S05]  /*2320*/  IADD3 R8, P0, PT, R8, UR6, RZ ;  /* 0x0000000608087c10 */ /* 0x008fca000ff1e0ff */
[----:B------:R-:W-:-:S05]  /*2330*/  IMAD.X R9, RZ, RZ, UR7, P0 ;  /* 0x00000007ff097e24 */ /* 0x000fca00080e06ff */
[----:B------:R2:W-:Y:S03]  /*2340*/  STG.E.U8 desc[UR10][R8.64], R3 ;  /* 0x0000000308007986 */ /* 0x0005e6000c10110a */
.L_x_64932:
[----:B------:R-:W-:Y:S05]  /*2350*/  BSYNC.RELIABLE B1 ;  /* 0x0000000000017941 */ /* 0x000fea0003800100 */
.L_x_64927:
[----:B------:R-:W-:-:S13]  /*2360*/  ISETP.GE.U32.AND P0, PT, R6, UR5, PT ;  /* 0x0000000506007c0c */ /* 0x000fda000bf06070 */
[----:B------:R-:W3:Y:S01]  /*2370*/  @!P0 LDC.64 R10, c[0x0][0x390] ;  /* 0x0000e400ff0a8b82 */ /* 0x000ee20000000a00 */
[C---:B012---:R-:W-:Y:S02]  /*2380*/  @!P0 VIADD R9, R6.reuse, UR4 ;  /* 0x0000000406098c36 */ /* 0x047fe40008000000 */
[----:B------:R-:W-:-:S03]  /*2390*/  @!P0 VIADD R6, R6, 0x80 ;  /* 0x0000008006068836 */ /* 0x000fc60000000000 */
[----:B---3--:R-:W-:-:S05]  /*23a0*/  @!P0 IADD3 R8, P1, PT, R9, R10, RZ ;  /* 0x0000000a09088210 */ /* 0x008fca0007f3e0ff */
[----:B------:R-:W-:-:S05]  /*23b0*/  @!P0 IMAD.X R9, RZ, RZ, R11, P1 ;  /* 0x000000ffff098224 */ /* 0x000fca00008e060b */
[----:B------:R3:W-:Y:S03]  /*23c0*/  @!P0 STG.E.U8 desc[UR10][R8.64], R5 ;  /* 0x0000000508008986 */ /* 0x0007e6000c10110a */
.L_x_64933:
[----:B------:R-:W-:Y:S05]  /*23d0*/  BSYNC.RECONVERGENT B0 ;  /* 0x0000000000007941 */ /* 0x000fea0003800200 */
.L_x_64926:
[----:B------:R-:W-:Y:S05]  /*23e0*/  WARPSYNC.ALL ;  /* 0x0000000000007948 */ /* 0x000fea0003800000 */
[----:B------:R-:W-:-:S13]  /*23f0*/  ISETP.GE.U32.AND P0, PT, R6, UR5, PT ;  /* 0x0000000506007c0c */ /* 0x000fda000bf06070 */
[----:B------:R-:W-:Y:S05]  /*2400*/  @P0 EXIT ;  /* 0x000000000000094d */ /* 0x000fea0003800000 */
[----:B------:R-:W4:Y:S01]  /*2410*/  LDCU.64 UR6, c[0x0][0x390] ;  /* 0x00007200ff0677ac */ /* 0x000f220008000a00 */
[----:B------:R-:W-:-:S05]  /*2420*/  VIADD R4, R6, UR4 ;  /* 0x0000000406047c36 */ /* 0x000fca0008000000 */
[----:B----4-:R-:W-:-:S05]  /*2430*/  IADD3 R4, P0, PT, R4, UR6, RZ ;  /* 0x0000000604047c10 */ /* 0x010fca000ff1e0ff */
[----:B---3--:R-:W-:-:S05]  /*2440*/  IMAD.X R5, RZ, RZ, UR7, P0 ;  /* 0x00000007ff057e24 */ /* 0x008fca00080e06ff */
[----:B------:R-:W-:Y:S01]  /*2450*/  STG.E.U8 desc[UR10][R4.64], R2 ;  /* 0x0000000204007986 */ /* 0x000fe2000c10110a */
[----:B------:R-:W-:Y:S05]  /*2460*/  EXIT ;  /* 0x000000000000794d */ /* 0x000fea0003800000 */
.L_x_64877:
[----:B------:R-:W0:Y:S01]  /*2470*/  LDCU.64 UR6, c[0x0][0x3a0] ;  /* 0x00007400ff0677ac */ /* 0x000e220008000a00 */
[----:B------:R-:W1:Y:S01]  /*2480*/  S2R R4, SR_TID.X ;  /* 0x0000000000047919 */ /* 0x000e620000002100 */
[----:B------:R-:W2:Y:S01]  /*2490*/  LDCU.64 UR8, c[0x0][0x398] ;  /* 0x00007300ff0877ac */ /* 0x000ea20008000a00 */
[----:B0-----:R-:W-:-:S04]  /*24a0*/  UIADD3 UR5, UP0, UPT, UR4, UR6, URZ ;  /* 0x0000000604057290 */ /* 0x001fc8000ff1e0ff */
[----:B------:R-:W-:Y:S02]  /*24b0*/  UIADD3.X UR6, UPT, UPT, URZ, UR7, URZ, UP0, !UPT ;  /* 0x00000007ff067290 */ /* 0x000fe400087fe4ff */
[----:B------:R-:W-:Y:S01]  /*24c0*/  IMAD.U32 R20, RZ, RZ, UR5 ;  /* 0x00000005ff147e24 */ /* 0x000fe2000f8e00ff */
[----:B--2---:R-:W-:-:S03]  /*24d0*/  UIADD3 UR7, UP0, UPT, UR4, UR8, URZ ;  /* 0x0000000804077290 */ /* 0x004fc6000ff1e0ff */
[----:B------:R-:W-:Y:S01]  /*24e0*/  IMAD.U32 R21, RZ, RZ, UR6 ;  /* 0x00000006ff157e24 */ /* 0x000fe2000f8e00ff */
[----:B------:R-:W-:Y:S02]  /*24f0*/  UIADD3.X UR5, UPT, UPT, URZ, UR9, URZ, UP0, !UPT ;  /* 0x00000009ff057290 */ /* 0x000fe400087fe4ff */
[----:B------:R-:W-:Y:S02]  /*2500*/  IMAD.U32 R6, RZ, RZ, UR7 ;  /* 0x00000007ff067e24 */ /* 0x000fe4000f8e00ff */
[----:B-1----:R-:W-:-:S04]  /*2510*/  IMAD.WIDE.U32 R20, R4, 0x2, R20 ;  /* 0x0000000204147825 */ /* 0x002fc800078e0014 */
[----:B------:R-:W-:Y:S01]  /*2520*/  IMAD.U32 R7, RZ, RZ, UR5 ;  /* 0x00000005ff077e24 */ /* 0x000fe2000f8e00ff */
[----:B------:R-:W2:Y:S01]  /*2530*/  LDG.E.U16 R19, desc[UR10][R20.64] ;  /* 0x0000000a14137981 */ /* 0x000ea2000c1e1500 */
[----:B------:R-:W-:-:S03]  /*2540*/  IMAD.WIDE.U32 R6, R4, 0x2, R6 ;  /* 0x0000000204067825 */ /* 0x000fc600078e0006 */
[----:B------:R-:W3:Y:S04]  /*2550*/  LDG.E.U16 R14, desc[UR10][R20.64+0x100] ;  /* 0x0001000a140e7981 */ /* 0x000ee8000c1e1500 */
[----:B------:R-:W4:Y:S04]  /*2560*/  LDG.E.U16 R10, desc[UR10][R20.64+0x200] ;  /* 0x0002000a140a7981 */ /* 0x000f28000c1e1500 */
[----:B------:R-:W4:Y:S04]  /*2570*/  LDG.E.U16 R3, desc[UR10][R20.64+0x300] ;  /* 0x0003000a14037981 */ /* 0x000f28000c1e1500 */
[----:B------:R-:W4:Y:S01]  /*2580*/  LDG.E.U16 R16, desc[UR10][R6.64] ;  /* 0x0000000a06107981 */ /* 0x000f22000c1e1500 */
[----:B------:R-:W-:Y:S03]  /*2590*/  BSSY.RECONVERGENT B0, `(.L_x_64934) ;  /* 0x0000047000007945 */ /* 0x000fe60003800200 */
[----:B------:R-:W5:Y:S04]  /*25a0*/  LDG.E.U16 R12, desc[UR10][R6.64+0x100] ;  /* 0x0001000a060c7981 */ /* 0x000f68000c1e1500 */
[----:B------:R-:W5:Y:S04]  /*25b0*/  LDG.E.U16 R8, desc[UR10][R6.64+0x200] ;  /* 0x0002000a06087981 */ /* 0x000f68000c1e1500 */
[----:B------:R0:W5:Y:S01]  /*25c0*/  LDG.E.U16 R2, desc[UR10][R6.64+0x300] ;  /* 0x0003000a06027981 */ /* 0x000162000c1e1500 */
[----:B--2---:R-:W-:-:S04]  /*25d0*/  PRMT R0, R19, 0x8880, RZ ;  /* 0x0000888013007816 */ /* 0x004fc800000000ff */
[----:B------:R-:W-:Y:S02]  /*25e0*/  ISETP.GE.AND P0, PT, R0, RZ, PT ;  /* 0x000000ff0000720c */ /* 0x000fe40003f06270 */
[C---:B------:R-:W-:Y:S02]  /*25f0*/  PRMT R9, R19.reuse, 0x8880, RZ ;  /* 0x0000888013097816 */ /* 0x040fe400000000ff */
[----:B------:R-:W-:Y:S02]  /*2600*/  PRMT R18, R19, 0x9991, RZ ;  /* 0x0000999113127816 */ /* 0x000fe400000000ff */
[C---:B---3--:R-:W-:Y:S02]  /*2610*/  PRMT R15, R14.reuse, 0x8880, RZ ;  /* 0x000088800e0f7816 */ /* 0x048fe400000000ff */
[----:B------:R-:W-:Y:S02]  /*2620*/  PRMT R13, R14, 0x9991, RZ ;  /* 0x000099910e0d7816 */ /* 0x000fe400000000ff */
[----:B----4-:R-:W-:-:S02]  /*2630*/  PRMT R11, R10, 0x8880, RZ ;  /* 0x000088800a0b7816 */ /* 0x010fc400000000ff */
[----:B0-----:R-:W-:Y:S02]  /*2640*/  PRMT R7, R10, 0x9991, RZ ;  /* 0x000099910a077816 */ /* 0x001fe400000000ff */
[C---:B------:R-:W-:Y:S02]  /*2650*/  PRMT R5, R3.reuse, 0x8880, RZ ;  /* 0x0000888003057816 */ /* 0x040fe400000000ff */
[----:B------:R-:W-:Y:S01]  /*2660*/  PRMT R6, R3, 0x9991, RZ ;  /* 0x0000999103067816 */ /* 0x000fe200000000ff */
[----:B------:R-:W-:Y:S01]  /*2670*/  IMAD.MOV.U32 R0, RZ, RZ, 0x1 ;  /* 0x00000001ff007424 */ /* 0x000fe200078e00ff */
[----:B------:R-:W-:Y:S02]  /*2680*/  PRMT R21, R9, 0x7710, RZ ;  /* 0x0000771009157816 */ /* 0x000fe400000000ff */
[----:B------:R-:W-:Y:S02]  /*2690*/  PRMT R17, R16, 0x7771, RZ ;  /* 0x0000777110117816 */ /* 0x000fe400000000ff */
[----:B------:R-:W-:-:S02]  /*26a0*/  PRMT R20, R19, 0x7771, RZ ;  /* 0x0000777113147816 */ /* 0x000fc400000000ff */
[----:B------:R-:W-:Y:S02]  /*26b0*/  PRMT R26, R14, 0x7770, RZ ;  /* 0x000077700e1a7816 */ /* 0x000fe400000000ff */
[C---:B------:R-:W-:Y:S02]  /*26c0*/  PRMT R25, R10.reuse, 0x7770, RZ ;  /* 0x000077700a197816 */ /* 0x040fe400000000ff */
[----:B------:R-:W-:Y:S02]  /*26d0*/  PRMT R24, R10, 0x7771, RZ ;  /* 0x000077710a187816 */ /* 0x000fe400000000ff */
[----:B------:R-:W-:Y:S02]  /*26e0*/  PRMT R23, R3, 0x7770, RZ ;  /* 0x0000777003177816 */ /* 0x000fe400000000ff */
[----:B------:R-:W-:Y:S02]  /*26f0*/  PRMT R18, R18, 0x7710, RZ ;  /* 0x0000771012127816 */ /* 0x000fe400000000ff */
[----:B------:R-:W-:-:S02]  /*2700*/  PRMT R15, R15, 0x7710, RZ ;  /* 0x000077100f0f7816 */ /* 0x000fc400000000ff */
[----:B------:R-:W-:Y:S02]  /*2710*/  PRMT R13, R13, 0x7710, RZ ;  /* 0x000077100d0d7816 */ /* 0x000fe400000000ff */
[----:B------:R-:W-:Y:S02]  /*2720*/  PRMT R11, R11, 0x7710, RZ ;  /* 0x000077100b0b7816 */ /* 0x000fe400000000ff */
[----:B------:R-:W-:Y:S02]  /*2730*/  PRMT R9, R7, 0x7710, RZ ;  /* 0x0000771007097816 */ /* 0x000fe400000000ff */
[----:B------:R-:W-:Y:S02]  /*2740*/  PRMT R5, R5, 0x7710, RZ ;  /* 0x0000771005057816 */ /* 0x000fe400000000ff */
[----:B------:R-:W-:Y:S02]  /*2750*/  PRMT R6, R6, 0x7710, RZ ;  /* 0x0000771006067816 */ /* 0x000fe400000000ff */
[----:B------:R-:W-:Y:S01]  /*2760*/  PRMT R22, R3, 0x7771, RZ ;  /* 0x0000777103167816 */ /* 0x000fe200000000ff */
[----:B------:R-:W-:Y:S06]  /*2770*/  @!P0 BRA `(.L_x_64935) ;  /* 0x00000000007c8947 */ /* 0x000fec0003800000 */
[----:B------:R-:W-:Y:S01]  /*2780*/  PRMT R7, R19, 0x7770, RZ ;  /* 0x0000777013077816 */ /* 0x000fe200000000ff */
[----:B------:R-:W-:Y:S03]  /*2790*/  BSSY.RECONVERGENT B1, `(.L_x_64936) ;  /* 0x000001c000017945 */ /* 0x000fe60003800200 */
[----:B------:R-:W-:Y:S01]  /*27a0*/  ISETP.NE.AND P0, PT, R7, RZ, PT ;  /* 0x000000ff0700720c */ /* 0x000fe20003f05270 */
[----:B------:R-:W-:-:S12]  /*27b0*/  IMAD.MOV.U32 R7, RZ, RZ, 0x1 ;  /* 0x00000001ff077424 */ /* 0x000fd800078e00ff */
[----:B------:R-:W-:Y:S05]  /*27c0*/  @!P0 BRA `(.L_x_64937) ;  /* 0x0000000000608947 */ /* 0x000fea0003800000 */
[C---:B------:R-:W-:Y:S02]  /*27d0*/  LOP3.LUT R7, R21.reuse, 0x1, RZ, 0xc0, !PT ;  /* 0x0000000115077812 */ /* 0x040fe400078ec0ff */
[----:B------:R-:W-:Y:S02]  /*27e0*/  LOP3.LUT R21, R21, 0xff, RZ, 0xc0, !PT ;  /* 0x000000ff15157812 */ /* 0x000fe400078ec0ff */
[----:B------:R-:W-:Y:S02]  /*27f0*/  ISETP.NE.U32.AND P0, PT, R7, 0x1, PT ;  /* 0x000000010700780c */ /* 0x000fe40003f05070 */
[C---:B------:R-:W-:Y:S02]  /*2800*/  PRMT R7, R16.reuse, 0x7770, RZ ;  /* 0x0000777010077816 */ /* 0x040fe400000000ff */
[----:B------:R-:W-:Y:S02]  /*2810*/  LOP3.LUT R28, R16, 0xff, RZ, 0xc0, !PT ;  /* 0x000000ff101c7812 */ /* 0x000fe400078ec0ff */
[----:B------:R-:W-:-:S02]  /*2820*/  SEL R7, R7, 0x1, !P0 ;  /* 0x0000000107077807 */ /* 0x000fc40004000000 */
[----:B------:R-:W-:Y:S01]  /*2830*/  ISETP.GE.U32.AND P0, PT, R21, 0x2, PT ;  /* 0x000000021500780c */ /* 0x000fe20003f06070 */
[----:B------:R-:W-:Y:S01]  /*2840*/  IMAD R28, R28, R28, RZ ;  /* 0x0000001c1c1c7224 */ /* 0x000fe200078e02ff */
[----:B------:R-:W-:-:S11]  /*2850*/  PRMT R7, R7, 0x9910, RZ ;  /* 0x0000991007077816 */ /* 0x000fd600000000ff */
[----:B------:R-:W-:Y:S05]  /*2860*/  @!P0 BRA `(.L_x_64937) ;  /* 0x0000000000388947 */ /* 0x000fea0003800000 */
[--C-:B------:R-:W-:Y:S02]  /*2870*/  SHF.R.U32.HI R27, RZ, 0x1, R21.reuse ;  /* 0x00000001ff1b7819 */ /* 0x100fe40000011615 */
[----:B------:R-:W-:-:S07]  /*2880*/  PRMT R21, R28, 0x7610, R21 ;  /* 0x000076101c157816 */ /* 0x000fce0000000015 */
.L_x_64938:
        /* <DEDUP_REMOVED lines=8> */
[----:B------:R-:W-:Y:S01]  /*2910*/  SHF.R.U32.HI R27, RZ, 0x1, R27 ;  /* 0x00000001ff1b7819 */ /* 0x000fe2000001161b */
[----:B------:R-:W-:Y:S02]  /*2920*/  IMAD R7, R7, R28, RZ ;  /* 0x0000001c07077224 */ /* 0x000fe400078e02ff */
[----:B------:R-:W-:-:S04]  /*2930*/  IMAD R21, R21, R21, RZ ;  /* 0x0000001515157224 */ /* 0x000fc800078e02ff */
[----:B------:R-:W-:Y:S05]  /*2940*/  @P0 BRA `(.L_x_64938) ;  /* 0xfffffffc00d00947 */ /* 0x000fea000383ffff */
.L_x_64937:
[----:B------:R-:W-:Y:S05]  /*2950*/  BSYNC.RECONVERGENT B1 ;  /* 0x0000000000017941 */ /* 0x000fea0003800200 */
.L_x_64936:
[----:B------:R-:W-:Y:S05]  /*2960*/  BRA `(.L_x_64939) ;  /* 0x0000000000247947 */ /* 0x000fea0003800000 */
.L_x_64935:
[----:B------:R-:W-:Y:S01]  /*2970*/  LOP3.LUT R27, R16, 0xff, RZ, 0xc0, !PT ;  /* 0x000000ff101b7812 */ /* 0x000fe200078ec0ff */
[----:B------:R-:W-:-:S03]  /*2980*/  IMAD.MOV.U32 R7, RZ, RZ, 0x1 ;  /* 0x00000001ff077424 */ /* 0x000fc600078e00ff */
[----:B------:R-:W-:-:S13]  /*2990*/  ISETP.NE.AND P0, PT, R27, 0x1, PT ;  /* 0x000000011b00780c */ /* 0x000fda0003f05270 */
[----:B------:R-:W-:Y:S05]  /*29a0*/  @!P0 BRA `(.L_x_64939) ;  /* 0x0000000000148947 */ /* 0x000fea0003800000 */
[----:B------:R-:W-:-:S13]  /*29b0*/  ISETP.NE.AND P0, PT, R27, 0xff, PT ;  /* 0x000000ff1b00780c */ /* 0x000fda0003f05270 */
[----:B------:R-:W-:-:S04]  /*29c0*/  @!P0 LOP3.LUT R21, R21, 0x1, RZ, 0xc0, !PT ;  /* 0x0000000115158812 */ /* 0x000fc800078ec0ff */
[----:B------:R-:W-:-:S04]  /*29d0*/  @!P0 ISETP.NE.U32.AND P1, PT, R21, 0x1, PT ;  /* 0x000000011500880c */ /* 0x000fc80003f25070 */
[----:B------:R-:W-:-:S04]  /*29e0*/  @!P0 SEL R7, R0, 0xffff, P1 ;  /* 0x0000ffff00078807 */ /* 0x000fc80000800000 */
[----:B------:R-:W-:-:S07]  /*29f0*/  @P0 PRMT R7, RZ, 0x7610, R7 ;  /* 0x00007610ff070816 */ /* 0x000fce0000000007 */
.L_x_64939:
[----:B------:R-:W-:Y:S05]  /*2a00*/  BSYNC.RECONVERGENT B0 ;  /* 0x0000000000007941 */ /* 0x000fea0003800200 */
.L_x_64934:
        /* <DEDUP_REMOVED lines=11> */
[----:B------:R-:W-:Y:S02]  /*2ac0*/  PRMT R16, R16, 0x7771, RZ ;  /* 0x0000777110107816 */ /* 0x000fe400000000ff */
[----:B------:R-:W-:Y:S02]  /*2ad0*/  SEL R17, R17, 0x1, !P0 ;  /* 0x0000000111117807 */ /* 0x000fe40004000000 */
[----:B------:R-:W-:-:S02]  /*2ae0*/  ISETP.GE.U32.AND P0, PT, R18, 0x2, PT ;  /* 0x000000021200780c */ /* 0x000fc40003f06070 */
[----:B------:R-:W-:Y:S01]  /*2af0*/  PRMT R20, R17, 0x9910, RZ ;  /* 0x0000991011147816 */ /* 0x000fe200000000ff */
[----:B------:R-:W-:-:S04]  /*2b00*/  IMAD.MOV.U32 R17, RZ, RZ, R16 ;  /* 0x000000ffff117224 */ /* 0x000fc800078e0010 */
[----:B------:R-:W-:-:S06]  /*2b10*/  IMAD R17, R17, R17, RZ ;  /* 0x0000001111117224 */ /* 0x000fcc00078e02ff */
[----:B------:R-:W-:Y:S05]  /*2b20*/  @!P0 BRA `(.L_x_64943) ;  /* 0x0000000000408947 */ /* 0x000fea0003800000 */
[----:B------:R-:W-:Y:S02]  /*2b30*/  SHF.R.U32.HI R16, RZ, 0x1, R18 ;  /* 0x00000001ff107819 */ /* 0x000fe40000011612 */
[----:B------:R-:W-:-:S07]  /*2b40*/  PRMT R19, R17, 0x7610, R19 ;  /* 0x0000761011137816 */ /* 0x000fce0000000013 */
.L_x_64944:
        /* <DEDUP_REMOVED lines=14> */
.L_x_64943:
[----:B------:R-:W-:Y:S05]  /*2c30*/  BSYNC.RECONVERGENT B1 ;  /* 0x0000000000017941 */ /* 0x000fea0003800200 */
.L_x_64942:
[----:B------:R-:W-:Y:S05]  /*2c40*/  BRA `(.L_x_64945) ;  /* 0x0000000000247947 */ /* 0x000fea0003800000 */
.L_x_64941:
[----:B------:R-:W-:Y:S01]  /*2c50*/  PRMT R16, R16, 0x7771, RZ ;  /* 0x0000777110107816 */ /* 0x000fe200000000ff */
        /* <DEDUP_REMOVED lines=8> */
.L_x_64945:
[----:B------:R-:W-:Y:S05]  /*2ce0*/  BSYNC.RECONVERGENT B0 ;  /* 0x0000000000007941 */ /* 0x000fea0003800200 */
.L_x_64940:
        /* <DEDUP_REMOVED lines=8> */
[----:B------:R-:W-:Y:S02]  /*2d70*/  LOP3.LUT R17, R15, 0x1, RZ, 0xc0, !PT ;  /* 0x000000010f117812 */ /* 0x000fe400078ec0ff */
[----:B-----5:R-:W-:Y:S02]  /*2d80*/  PRMT R16, R12, 0x7770, RZ ;  /* 0x000077700c107816 */ /* 0x020fe400000000ff */
[----:B------:R-:W-:Y:S02]  /*2d90*/  ISETP.NE.U32.AND P0, PT, R17, 0x1, PT ;  /* 0x000000011100780c */ /* 0x000fe40003f05070 */
[----:B------:R-:W-:Y:S02]  /*2da0*/  LOP3.LUT R15, R15, 0xff, RZ, 0xc0, !PT ;  /* 0x000000ff0f0f7812 */ /* 0x000fe400078ec0ff */
[----:B------:R-:W-:Y:S02]  /*2db0*/  SEL R16, R16, 0x1, !P0 ;  /* 0x0000000110107807 */ /* 0x000fe40004000000 */
[----:B------:R-:W-:-:S02]  /*2dc0*/  ISETP.GE.U32.AND P0, PT, R15, 0x2, PT ;  /* 0x000000020f00780c */ /* 0x000fc40003f06070 */
[----:B------:R-:W-:Y:S02]  /*2dd0*/  LOP3.LUT R17, R12, 0xff, RZ, 0xc0, !PT ;  /* 0x000000ff0c117812 */ /* 0x000fe400078ec0ff */
[----:B------:R-:W-:-:S03]  /*2de0*/  PRMT R16, R16, 0x9910, RZ ;  /* 0x0000991010107816 */ /* 0x000fc600000000ff */
[----:B------:R-:W-:-:S06]  /*2df0*/  IMAD R17, R17, R17, RZ ;  /* 0x0000001111117224 */ /* 0x000fcc00078e02ff */
[----:B------:R-:W-:Y:S05]  /*2e00*/  @!P0 BRA `(.L_x_64949) ;  /* 0x0000000000448947 */ /* 0x000fea0003800000 */
[----:B------:R-:W-:Y:S02]  /*2e10*/  SHF.R.U32.HI R15, RZ, 0x1, R15 ;  /* 0x00000001ff0f7819 */ /* 0x000fe4000001160f */
[----:B------:R-:W-:Y:S02]  /*2e20*/  PRMT R18, R17, 0x7610, R18 ;  /* 0x0000761011127816 */ /* 0x000fe40000000012 */
[----:B------:R-:W-:-:S07]  /*2e30*/  PRMT R17, R15, 0x7610, R17 ;  /* 0x000076100f117816 */ /* 0x000fce0000000011 */
.L_x_64950:
        /* <DEDUP_REMOVED lines=14> */
.L_x_64949:
[----:B------:R-:W-:Y:S05]  /*2f20*/  BSYNC.RECONVERGENT B1 ;  /* 0x0000000000017941 */ /* 0x000fea0003800200 */
.L_x_64948:
[----:B------:R-:W-:Y:S05]  /*2f30*/  BRA `(.L_x_64951) ;  /* 0x0000000000247947 */ /* 0x000fea0003800000 */
.L_x_64947:
[----:B-----5:R-:W-:Y:S01]  /*2f40*/  LOP3.LUT R17, R12, 0xff, RZ, 0xc0, !PT ;  /* 0x000000ff0c117812 */ /* 0x020fe200078ec0ff */
        /* <DEDUP_REMOVED lines=8> */
.L_x_64951:
[----:B------:R-:W-:Y:S05]  /*2fd0*/  BSYNC.RECONVERGENT B0 ;  /* 0x0000000000007941 */ /* 0x000fea0003800200 */
.L_x_64946:
[----:B------:R-:W-:Y:S01]  /*2fe0*/  PRMT R15, R14, 0x9991, RZ ;  /* 0x000099910e0f7816 */ /* 0x000fe200000000ff */
[----:B------:R-:W-:Y:S03]  /*2ff0*/  BSSY.RECONVERGENT B0, `(.L_x_64952) ;  /* 0x0000030000007945 */ /* 0x000fe60003800200 */
[----:B------:R-:W-:-:S13]  /*3000*/  ISETP.GE.AND P0, PT, R15, RZ, PT ;  /* 0x000000ff0f00720c */ /* 0x000fda0003f06270 */
[----:B------:R-:W-:Y:S05]  /*3010*/  @!P0 BRA `(.L_x_64953) ;  /* 0x0000000000908947 */ /* 0x000fea0003800000 */
[----:B------:R-:W-:Y:S01]  /*3020*/  PRMT R14, R14, 0x7771, RZ ;  /* 0x000077710e0e7816 */ /* 0x000fe200000000ff */
[----:B------:R-:W-:Y:S01]  /*3030*/  BSSY.RECONVERGENT B1, `(.L_x_64954) ;  /* 0x0000021000017945 */ /* 0x000fe20003800200 */
[----:B------:R-:W-:Y:S02]  /*3040*/  IMAD.MOV.U32 R15, RZ, RZ, 0x1 ;  /* 0x00000001ff0f7424 */ /* 0x000fe400078e00ff */
[----:B------:R-:W-:-:S13]  /*3050*/  ISETP.NE.AND P0, PT, R14, RZ, PT ;  /* 0x000000ff0e00720c */ /* 0x000fda0003f05270 */
[----:B------:R-:W-:Y:S05]  /*3060*/  @!P0 BRA `(.L_x_64955) ;  /* 0x0000000000748947 */ /* 0x000fea0003800000 */
[----:B------:R-:W-:Y:S02]  /*3070*/  LOP3.LUT R15, R13, 0x1, RZ, 0xc0, !PT ;  /* 0x000000010d0f7812 */ /* 0x000fe400078ec0ff */
[----:B-----5:R-:W-:Y:S02]  /*3080*/  PRMT R14, R12, 0x7771, RZ ;  /* 0x000077710c0e7816 */ /* 0x020fe400000000ff */
[----:B------:R-:W-:Y:S02]  /*3090*/  ISETP.NE.U32.AND P0, PT, R15, 0x1, PT ;  /* 0x000000010f00780c */ /* 0x000fe40003f05070 */
[----:B------:R-:W-:Y:S02]  /*30a0*/  LOP3.LUT R13, R13, 0xff, RZ, 0xc0, !PT ;  /* 0x000000ff0d0d7812 */ /* 0x000fe400078ec0ff */
[----:B------:R-:W-:Y:S02]  /*30b0*/  SEL R14, R14, 0x1, !P0 ;  /* 0x000000010e0e7807 */ /* 0x000fe40004000000 */
[----:B------:R-:W-:-:S02]  /*30c0*/  ISETP.GE.U32.AND P0, PT, R13, 0x2, PT ;  /* 0x000000020d00780c */ /* 0x000fc40003f06070 */
[----:B------:R-:W-:Y:S02]  /*30d0*/  PRMT R12, R12, 0x7771, RZ ;  /* 0x000077710c0c7816 */ /* 0x000fe400000000ff */
[----:B------:R-:W-:-:S03]  /*30e0*/  PRMT R15, R14, 0x9910, RZ ;  /* 0x000099100e0f7816 */ /* 0x000fc600000000ff */
[----:B------:R-:W-:-:S06]  /*30f0*/  IMAD R12, R12, R12, RZ ;  /* 0x0000000c0c0c7224 */ /* 0x000fcc00078e02ff */
[----:B------:R-:W-:Y:S05]  /*3100*/  @!P0 BRA `(.L_x_64955) ;  /* 0x00000000004c8947 */ /* 0x000fea0003800000 */
[----:B------:R-:W-:Y:S02]  /*3110*/  SHF.R.U32.HI R13, RZ, 0x1, R13 ;  /* 0x00000001ff0d7819 */ /* 0x000fe4000001160d */
[----:B------:R-:W-:Y:S02]  /*3120*/  PRMT R17, R12, 0x7610, R17 ;  /* 0x000076100c117816 */ /* 0x000fe40000000011 */
[----:B------:R-:W-:-:S07]  /*3130*/  PRMT R14, R13, 0x7610, R14 ;  /* 0x000076100d0e7816 */ /* 0x000fce000000000e */
.L_x_64956:
[----:B------:R-:W-:Y:S02]  /*3140*/  LOP3.LUT R12, R14, 0x1, RZ, 0xc0, !PT ;  /* 0x000000010e0c7812 */ /* 0x000fe400078ec0ff */
[----:B------:R-:W-:Y:S02]  /*3150*/  PRMT R13, R15, 0x9910, RZ ;  /* 0x000099100f0d7816 */ /* 0x000fe400000000ff */
[----:B------:R-:W-:Y:S02]  /*3160*/  ISETP.NE.U32.AND P0, PT, R12, 0x1, PT ;  /* 0x000000010c00780c */ /* 0x000fe40003f05070 */
[C---:B------:R-:W-:Y:S02]  /*3170*/  PRMT R15, R17.reuse, 0x9910, RZ ;  /* 0x00009910110f7816 */ /* 0x040fe400000000ff */
[----:B------:R-:W-:-:S03]  /*3180*/  SEL R12, R17, 0x1, !P0 ;  /* 0x00000001110c7807 */ /* 0x000fc60004000000 */
[----:B------:R-:W-:Y:S01]  /*3190*/  IMAD R15, R15, R15, RZ ;  /* 0x0000000f0f0f7224 */ /* 0x000fe200078e02ff */
[----:B------:R-:W-:Y:S02]  /*31a0*/  PRMT R17, R12, 0x9910, RZ ;  /* 0x000099100c117816 */ /* 0x000fe400000000ff */
[----:B------:R-:W-:-:S03]  /*31b0*/  LOP3.LUT R12, R14, 0xff, RZ, 0xc0, !PT ;  /* 0x000000ff0e0c7812 */ /* 0x000fc600078ec0ff */
[--C-:B------:R-:W-:Y:S01]  /*31c0*/  IMAD.MOV.U32 R14, RZ, RZ, R17.reuse ;  /* 0x000000ffff0e7224 */ /* 0x100fe200078e0011 */
[----:B------:R-:W-:Y:S02]  /*31d0*/  ISETP.GE.U32.AND P0, PT, R12, 0x2, PT ;  /* 0x000000020c00780c */ /* 0x000fe40003f06070 */
[----:B------:R-:W-:Y:S01]  /*31e0*/  SHF.R.U32.HI R12, RZ, 0x1, R12 ;  /* 0x00000001ff0c7819 */ /* 0x000fe2000001160c */
[----:B------:R-:W-:Y:S01]  /*31f0*/  IMAD R13, R13, R14, RZ ;  /* 0x0000000e0d0d7224 */ /* 0x000fe200078e02ff */
[----:B------:R-:W-:Y:S02]  /*3200*/  PRMT R17, R15, 0x7610, R17 ;  /* 0x000076100f117816 */ /* 0x000fe40000000011 */
[----:B------:R-:W-:Y:S02]  /*3210*/  PRMT R14, R12, 0x7610, R14 ;  /* 0x000076100c0e7816 */ /* 0x000fe4000000000e */
[----:B------:R-:W-:-:S05]  /*3220*/  PRMT R15, R13, 0x7610, R15 ;  /* 0x000076100d0f7816 */ /* 0x000fca000000000f */
[----:B------:R-:W-:Y:S05]  /*3230*/  @P0 BRA `(.L_x_64956) ;  /* 0xfffffffc00c00947 */ /* 0x000fea000383ffff */
.L_x_64955:
[----:B------:R-:W-:Y:S05]  /*3240*/  BSYNC.RECONVERGENT B1 ;  /* 0x0000000000017941 */ /* 0x000fea0003800200 */
.L_x_64954:
[----:B------:R-:W-:Y:S05]  /*3250*/  BRA `(.L_x_64957) ;  /* 0x0000000000247947 */ /* 0x000fea0003800000 */
.L_x_64953:
[----:B-----5:R-:W-:Y:S01]  /*3260*/  PRMT R12, R12, 0x7771, RZ ;  /* 0x000077710c0c7816 */ /* 0x020fe200000000ff */
        /* <DEDUP_REMOVED lines=8> */
.L_x_64957:
[----:B------:R-:W-:Y:S05]  /*32f0*/  BSYNC.RECONVERGENT B0 ;  /* 0x0000000000007941 */ /* 0x000fea0003800200 */
.L_x_64952:
        /* <DEDUP_REMOVED lines=9> */
[----:B------:R-:W-:Y:S02]  /*3390*/  PRMT R12, R8, 0x7770, RZ ;  /* 0x00007770080c7816 */ /* 0x000fe400000000ff */
        /* <DEDUP_REMOVED lines=11> */
.L_x_64962:
        /* <DEDUP_REMOVED lines=14> */
.L_x_64961:
[----:B------:R-:W-:Y:S05]  /*3530*/  BSYNC.RECONVERGENT B1 ;  /* 0x0000000000017941 */ /* 0x000fea0003800200 */
.L_x_64960:
[----:B------:R-:W-:Y:S05]  /*3540*/  BRA `(.L_x_64963) ;  /* 0x0000000000247947 */ /* 0x000fea0003800000 */
.L_x_64959:
        /* <DEDUP_REMOVED lines=9> */
.L_x_64963:
[----:B------:R-:W-:Y:S05]  /*35e0*/  BSYNC.RECONVERGENT B0 ;  /* 0x0000000000007941 */ /* 0x000fea0003800200 */
.L_x_64958:
        /* <DEDUP_REMOVED lines=21> */
.L_x_64968:
        /* <DEDUP_REMOVED lines=16> */
.L_x_64967:
[----:B------:R-:W-:Y:S05]  /*3840*/  BSYNC.RECONVERGENT B1 ;  /* 0x0000000000017941 */ /* 0x000fea0003800200 */
.L_x_64966:
[----:B------:R-:W-:Y:S05]  /*3850*/  BRA `(.L_x_64969) ;  /* 0x0000000000247947 */ /* 0x000fea0003800000 */
.L_x_64965:
        /* <DEDUP_REMOVED lines=9> */
.L_x_64969:
[----:B------:R-:W-:Y:S05]  /*38f0*/  BSYNC.RECONVERGENT B0 ;  /* 0x0000000000007941 */ /* 0x000fea0003800200 */
.L_x_64964:
        /* <DEDUP_REMOVED lines=21> */
.L_x_64974:
        /* <DEDUP_REMOVED lines=14> */
.L_x_64973:
[----:B------:R-:W-:Y:S05]  /*3b30*/  BSYNC.RECONVERGENT B1 ;  /* 0x0000000000017941 */ /* 0x000fea0003800200 */
.L_x_64972:
[----:B------:R-:W-:Y:S05]  /*3b40*/  BRA `(.L_x_64975) ;  /* 0x0000000000247947 */ /* 0x000fea0003800000 */
.L_x_64971:
        /* <DEDUP_REMOVED lines=9> */
.L_x_64975:
[----:B------:R-:W-:Y:S05]  /*3be0*/  BSYNC.RECONVERGENT B0 ;  /* 0x0000000000007941 */ /* 0x000fea0003800200 */
.L_x_64970:
        /* <DEDUP_REMOVED lines=16> */
[----:B------:R-:W-:-:S04]  /*3cf0*/  IMAD.MOV.U32 R0, RZ, RZ, R2 ;  /* 0x000000ffff007224 */ /* 0x000fc800078e0002 */
[----:B------:R-:W-:Y:S02]  /*3d00*/  IMAD R0, R0, R0, RZ ;  /* 0x0000000000007224 */ /* 0x000fe400078e02ff */
[----:B------:R-:W-:Y:S05]  /*3d10*/  @!P0 BRA `(.L_x_64979) ;  /* 0x0000000000408947 */ /* 0x000fea0003800000 */
[----:B------:R-:W-:Y:S02]  /*3d20*/  SHF.R.U32.HI R6, RZ, 0x1, R6 ;  /* 0x00000001ff067819 */ /* 0x000fe40000011606 */
[----:B------:R-:W-:-:S07]  /*3d30*/  PRMT R5, R0, 0x7610, R5 ;  /* 0x0000761000057816 */ /* 0x000fce0000000005 */
.L_x_64980:
        /* <DEDUP_REMOVED lines=14> */
.L_x_64979:
[----:B------:R-:W-:Y:S05]  /*3e20*/  BSYNC.RECONVERGENT B1 ;  /* 0x0000000000017941 */ /* 0x000fea0003800200 */
.L_x_64978:
[----:B------:R-:W-:Y:S05]  /*3e30*/  BRA `(.L_x_64981) ;  /* 0x0000000000287947 */ /* 0x000fea0003800000 */
.L_x_64977:
        /* <DEDUP_REMOVED lines=8> */
[----:B------:R-:W-:-:S04]  /*3ec0*/  @!P0 PRMT R9, R0, 0x7610, R9 ;  /* 0x0000761000098816 */ /* 0x000fc80000000009 */
[----:B------:R-:W-:-:S07]  /*3ed0*/  @P0 PRMT R9, RZ, 0x7610, R9 ;  /* 0x00007610ff090816 */ /* 0x000fce0000000009 */
.L_x_64981:
[----:B------:R-:W-:Y:S05]  /*3ee0*/  BSYNC.RECONVERGENT B0 ;  /* 0x0000000000007941 */ /* 0x000fea0003800200 */
.L_x_64976:
        /* <DEDUP_REMOVED lines=15> */
.L_x_64982:
        /* <DEDUP_REMOVED lines=10> */
.L_x_68829:


//--------------------- .text._ZN2at6native29vectorized_elementwise_kernelILi4EZZZNS0_50_GLOBAL__N__2680c7bb_12_PowKernel_cu_7dd49032_300324pow_tensor_tensor_kernelERNS_18TensorIteratorBaseEENKUlvE_clEvENKUlvE0_clEvEUlaaE_St5arrayIPcLm3EEEEviT0_T1_ --------------------------
	.section	.text._ZN2at6native29vectorized_elementwise_kernelILi4EZZZNS0_50_GLOBAL__N__2680c7bb_12_PowKernel_cu_7dd49032_300324pow_tensor_tensor_kernelERNS_18TensorIteratorBaseEENKUlvE_clEvENKUlvE0_clEvEUlaaE_St5arrayIPcLm3EEEEviT0_T1_,"ax",@progbits
	.align	128
        .global         _ZN2at6native29vectorized_elementwise_kernelILi4EZZZNS0_50_GLOBAL__N__2680c7bb_12_PowKernel_cu_7dd49032_300324pow_tensor_tensor_kernelERNS_18TensorIteratorBaseEENKUlvE_clEvENKUlvE0_clEvEUlaaE_St5arrayIPcLm3EEEEviT0_T1_
        .type           _ZN2at6native29vectorized_elementwise_kernelILi4EZZZNS0_50_GLOBAL__N__2680c7bb_12_PowKernel_cu_7dd49032_300324pow_tensor_tensor_kernelERNS_18TensorIteratorBaseEENKUlvE_clEvENKUlvE0_clEvEUlaaE_St5arrayIPcLm3EEEEviT0_T1_,@function
        .size           _ZN2at6native29vectorized_elementwise_kernelILi4EZZZNS0_50_GLOBAL__N__2680c7bb_12_PowKernel_cu_7dd49032_300324pow_tensor_tensor_kernelERNS_18TensorIteratorBaseEENKUlvE_clEvENKUlvE0_clEvEUlaaE_St5arrayIPcLm3EEEEviT0_T1_,(.L_x_68830 - _ZN2at6native29vectorized_elementwise_kernelILi4EZZZNS0_50_GLOBAL__N__2680c7bb_12_PowKernel_cu_7dd49032_300324pow_tensor_tensor_kernelERNS_18TensorIteratorBaseEENKUlvE_clEvENKUlvE0_clEvEUlaaE_St5arrayIPcLm3EEEEviT0_T1_)
        .other          _ZN2at6native29vectorized_elementwise_kernelILi4EZZZNS0_50_GLOBAL__N__2680c7bb_12_PowKernel_cu_7dd49032_300324pow_tensor_tensor_kernelERNS_18TensorIteratorBaseEENKUlvE_clEvENKUlvE0_clEvEUlaaE_St5arrayIPcLm3EEEEviT0_T1_,@"STO_CUDA_ENTRY STV_DEFAULT"
_ZN2at6native29vectorized_elementwise_kernelILi4EZZZNS0_50_GLOBAL__N__2680c7bb_12_PowKernel_cu_7dd49032_300324pow_tensor_tensor_kernelERNS_18TensorIteratorBaseEENKUlvE_clEvENKUlvE0_clEvEUlaaE_St5arrayIPcLm3EEEEviT0_T1_:
.text._ZN2at6native29vectorized_elementwise_kernelILi4EZZZNS0_50_GLOBAL__N__2680c7bb_12_PowKernel_cu_7dd49032_300324pow_tensor_tensor_kernelERNS_18TensorIteratorBaseEENKUlvE_clEvENKUlvE0_clEvEUlaaE_St5arrayIPcLm3EEEEviT0_T1_:
        /* <DEDUP_REMOVED lines=134> */
.L_x_64989:
        /* <DEDUP_REMOVED lines=13> */
.L_x_64988:
[----:B------:R-:W-:Y:S05]  /*0930*/  BSYNC.RECONVERGENT B1 ;  /* 0x0000000000017941 */ /* 0x000fea0003800200 */
.L_x_64987:
[----:B------:R-:W-:Y:S05]  /*0940*/  BRA `(.L_x_64985) ;  /* 0x0000000000287947 */ /* 0x000fea0003800000 */
.L_x_64986:
        /* <DEDUP_REMOVED lines=10> */
.L_x_64985:
[----:B------:R-:W-:Y:S05]  /*09f0*/  BSYNC.RECONVERGENT B0 ;  /* 0x0000000000007941 */ /* 0x000fea0003800200 */
.L_x_64984:
        /* <DEDUP_REMOVED lines=22> */
.L_x_64995:
        /* <DEDUP_REMOVED lines=16> */
.L_x_64994:
[----:B------:R-:W-:Y:S05]  /*0c60*/  BSYNC.RECONVERGENT B1 ;  /* 0x0000000000017941 */ /* 0x000fea0003800200 */
.L_x_64993:
[----:B------:R-:W-:Y:S05]  /*0c70*/  BRA `(.L_x_64991) ;  /* 0x0000000000287947 */ /* 0x000fea0003800000 */
.L_x_64992:
        /* <DEDUP_REMOVED lines=10> */
.L_x_64991:
[----:B------:R-:W-:Y:S05]  /*0d20*/  BSYNC.RECONVERGENT B0 ;  /* 0x0000000000007941 */ /* 0x000fea0003800200 */
.L_x_64990:
        /* <DEDUP_REMOVED lines=23> */
.L_x_65001:
        /* <DEDUP_REMOVED lines=15> */
.L_x_65000:
[----:B------:R-:W-:Y:S05]  /*0f90*/  BSYNC.RECONVERGENT B1 ;  /* 0x0000000000017941 */ /* 0x000fea0003800200 */
.L_x_64999:
[----:B------:R-:W-:Y:S05]  /*0fa0*/  BRA `(.L_x_64997) ;  /* 0x0000000000287947 */ /* 0x000fea0003800000 */
.L_x_64998:
        /* <DEDUP_REMOVED lines=10> */
.L_x_64997:
[----:B------:R-:W-:Y:S05]  /*1050*/  BSYNC.RECONVERGENT B0 ;  /* 0x0000000000007941 */ /* 0x000fea0003800200 */
.L_x_64996:
        /* <DEDUP_REMOVED lines=23> */
.L_x_65007:
        /* <DEDUP_REMOVED lines=15> */
.L_x_65006:
[----:B------:R-:W-:Y:S05]  /*12c0*/  BSYNC.RECONVERGENT B1 ;  /* 0x0000000000017941 */ /* 0x000fea0003800200 */
.L_x_65005:
[----:B------:R-:W-:Y:S05]  /*12d0*/  BRA `(.L_x_65003) ;  /* 0x0000000000287947 */ /* 0x000fea0003800000 */
.L_x_65004:
        /* <DEDUP_REMOVED lines=10> */
.L_x_65003:
[----:B------:R-:W-:Y:S05]  /*1380*/  BSYNC.RECONVERGENT B0 ;  /* 0x0000000000007941 */ /* 0x000fea0003800200 */
.L_x_65002:
        /* <DEDUP_REMOVED lines=22> */
.L_x_65013:
        /* <DEDUP_REMOVED lines=15> */
.L_x_65012:
[----:B------:R-:W-:Y:S05]  /*15e0*/  BSYNC.RECONVERGENT B1 ;  /* 0x0000000000017941 */ /* 0x000fea0003800200 */
.L_x_65011:
[----:B------:R-:W-:Y:S05]  /*15f0*/  BRA `(.L_x_65009) ;  /* 0x0000000000287947 */ /* 0x000fea0003800000 */
.L_x_65010:
        /* <DEDUP_REMOVED lines=10> */
.L_x_65009:
[----:B------:R-:W-:Y:S05]  /*16a0*/  BSYNC.RECONVERGENT B0 ;  /* 0x0000000000007941 */ /* 0x000fea0003800200 */
.L_x_65008:
        /* <DEDUP_REMOVED lines=22> */
.L_x_65019:
        /* <DEDUP_REMOVED lines=16> */
.L_x_65018:
[----:B------:R-:W-:Y:S05]  /*1910*/  BSYNC.RECONVERGENT B1 ;  /* 0x0000000000017941 */ /* 0x000fea0003800200 */
.L_x_65017:
[----:B------:R-:W-:Y:S05]  /*1920*/  BRA `(.L_x_65015) ;  /* 0x0000000000287947 */ /* 0x000fea0003800000 */
.L_x_65016:
        /* <DEDUP_REMOVED lines=10> */
.L_x_65015:
[----:B------:R-:W-:Y:S05]  /*19d0*/  BSYNC.RECONVERGENT B0 ;  /* 0x0000000000007941 */ /* 0x000fea0003800200 */
.L_x_65014:
        /* <DEDUP_REMOVED lines=22> */
.L_x_65025:
        /* <DEDUP_REMOVED lines=14> */
.L_x_65024:
[----:B------:R-:W-:Y:S05]  /*1c20*/  BSYNC.RECONVERGENT B1 ;  /* 0x0000000000017941 */ /* 0x000fea0003800200 */
.L_x_65023:
[----:B------:R-:W-:Y:S05]  /*1c30*/  BRA `(.L_x_65021) ;  /* 0x0000000000287947 */ /* 0x000fea0003800000 */
.L_x_65022:
        /* <DEDUP_REMOVED lines=10> */
.L_x_65021:
[----:B------:R-:W-:Y:S05]  /*1ce0*/  BSYNC.RECONVERGENT B0 ;  /* 0x0000000000007941 */ /* 0x000fea0003800200 */
.L_x_65020:
        /* <DEDUP_REMOVED lines=22> */
.L_x_65031:
        /* <DEDUP_REMOVED lines=16> */
.L_x_65030:
[----:B------:R-:W-:Y:S05]  /*1f50*/  BSYNC.RECONVERGENT B1 ;  /* 0x0000000000017941 */ /* 0x000fea0003800200 */
.L_x_65029:
[----:B------:R-:W-:Y:S05]  /*1f60*/  BRA `(.L_x_65027) ;  /* 0x0000000000287947 */ /* 0x000fea0003800000 */
.L_x_65028:
        /* <DEDUP_REMOVED lines=10> */
.L_x_65027:
[----:B------:R-:W-:Y:S05]  /*2010*/  BSYNC.RECONVERGENT B0 ;  /* 0x0000000000007941 */ /* 0x000fea0003800200 */
.L_x_65026:
        /* <DEDUP_REMOVED lines=18> */
.L_x_65034:
        /* <DEDUP_REMOVED lines=8> */
.L_x_65035:
        /* <DEDUP_REMOVED lines=8> */
.L_x_65036:
        /* <DEDUP_REMOVED lines=8> */
.L_x_65037:
        /* <DEDUP_REMOVED lines=9> */
.L_x_65038:
[----:B------:R-:W-:Y:S05]  /*2350*/  BSYNC.RELIABLE B1 ;  /* 0x0000000000017941 */ /* 0x000fea0003800100 */
.L_x_65033:
[----:B------:R-:W-:-:S13]  /*2360*/  ISETP.GE.U32.AND P0, PT, R6, UR5, PT ;  /* 0x0000000506007c0c */ /* 0x000fda000bf06070 */
[----:B------:R-:W3:Y:S01]  /*2370*/  @!P0 LDC.64 R10, c[0x0][0x390] ;  /* 0x0000e400ff0a8b82 */ /* 0x000ee20000000a00 */
[C---:B012---:R-:W-:Y:S02]  /*2380*/  @!P0 VIADD R9, R6.reuse, UR4 ;  /* 0x0000000406098c36 */ /* 0x047fe40008000000 */
[----:B------:R-:W-:-:S03]  /*2390*/  @!P0 VIADD R6, R6, 0x80 ;  /* 0x0000008006068836 */ /* 0x000fc60000000000 */
[----:B---3--:R-:W-:-:S05]  /*23a0*/  @!P0 IADD3 R8, P1, PT, R9, R10, RZ ;  /* 0x0000000a09088210 */ /* 0x008fca0007f3e0ff */
[----:B------:R-:W-:-:S05]  /*23b0*/  @!P0 IMAD.X R9, RZ, RZ, R11, P1 ;  /* 0x000000ffff098224 */ /* 0x000fca00008e060b */
[----:B------:R3:W-:Y:S03]  /*23c0*/  @!P0 STG.E.U8 desc[UR10][R8.64], R5 ;  /* 0x0000000508008986 */ /* 0x0007e6000c10110a */
.L_x_65039:
[----:B------:R-:W-:Y:S05]  /*23d0*/  BSYNC.RECONVERGENT B0 ;  /* 0x0000000000007941 */ /* 0x000fea0003800200 */
.L_x_65032:
        /* <DEDUP_REMOVED lines=9> */
.L_x_64983:
[----:B------:R-:W0:Y:S01]  /*2470*/  LDCU.64 UR6, c[0x0][0x398] ;  /* 0x00007300ff0677ac */ /* 0x000e220008000a00 */
[----:B------:R-:W1:Y:S01]  /*2480*/  S2R R0, SR_TID.X ;  /* 0x0000000000007919 */ /* 0x000e620000002100 */
[----:B------:R-:W2:Y:S01]  /*2490*/  LDCU.64 UR8, c[0x0][0x3a0] ;  /* 0x00007400ff0877ac */ /* 0x000ea20008000a00 */
[----:B0-----:R-:W-:-:S04]  /*24a0*/  UIADD3 UR6, UP0, UPT, UR4, UR6, URZ ;  /* 0x0000000604067290 */ /* 0x001fc8000ff1e0ff */
[----:B------:R-:W-:Y:S02]  /*24b0*/  UIADD3.X UR7, UPT, UPT, URZ, UR7, URZ, UP0, !UPT ;  /* 0x00000007ff077290 */ /* 0x000fe400087fe4ff */
[----:B--2---:R-:W-:Y:S01]  /*24c0*/  UIADD3 UR5, UP0, UPT, UR4, UR8, URZ ;  /* 0x0000000804057290 */ /* 0x004fe2000ff1e0ff */
[----:B------:R-:W-:-:S03]  /*24d0*/  IMAD.U32 R10, RZ, RZ, UR6 ;  /* 0x00000006ff0a7e24 */ /* 0x000fc6000f8e00ff */
[----:B------:R-:W-:Y:S01]  /*24e0*/  UIADD3.X UR6, UPT, UPT, URZ, UR9, URZ, UP0, !UPT ;  /* 0x00000009ff067290 */ /* 0x000fe200087fe4ff */
[----:B------:R-:W-:Y:S02]  /*24f0*/  IMAD.U32 R11, RZ, RZ, UR7 ;  /* 0x00000007ff0b7e24 */ /* 0x000fe4000f8e00ff */
[----:B------:R-:W-:Y:S02]  /*2500*/  IMAD.U32 R16, RZ, RZ, UR5 ;  /* 0x00000005ff107e24 */ /* 0x000fe4000f8e00ff */
[----:B-1----:R-:W-:-:S04]  /*2510*/  IMAD.WIDE.U32 R10, R0, 0x4, R10 ;  /* 0x00000004000a7825 */ /* 0x002fc800078e000a */
[----:B------:R-:W-:Y:S01]  /*2520*/  IMAD.U32 R17, RZ, RZ, UR6 ;  /* 0x00000006ff117e24 */ /* 0x000fe2000f8e00ff */
[----:B------:R-:W2:Y:S01]  /*2530*/  LDG.E R2, desc[UR10][R10.64] ;  /* 0x0000000a0a027981 */ /* 0x000ea2000c1e1900 */
[----:B------:R-:W-:-:S03]  /*2540*/  IMAD.WIDE.U32 R16, R0, 0x4, R16 ;  /* 0x0000000400107825 */ /* 0x000fc600078e0010 */
[----:B------:R-:W3:Y:S04]  /*2550*/  LDG.E R3, desc[UR10][R10.64+0x200] ;  /* 0x0002000a0a037981 */ /* 0x000ee8000c1e1900 */
[----:B------:R-:W4:Y:S04]  /*2560*/  LDG.E R9, desc[UR10][R16.64] ;  /* 0x0000000a10097981 */ /* 0x000f28000c1e1900 */
[----:B------:R0:W5:Y:S01]  /*2570*/  LDG.E R15, desc[UR10][R16.64+0x200] ;  /* 0x0002000a100f7981 */ /* 0x000162000c1e1900 */
[----:B------:R-:W-:Y:S01]  /*2580*/  BSSY.RECONVERGENT B0, `(.L_x_65040) ;  /* 0x0000045000007945 */ /* 0x000fe20003800200 */
[----:B------:R-:W-:Y:S01]  /*2590*/  IMAD.MOV.U32 R6, RZ, RZ, 0x1 ;  /* 0x00000001ff067424 */ /* 0x000fe200078e00ff */
[----:B--2---:R-:W-:-:S02]  /*25a0*/  PRMT R19, R2, 0x7771, RZ ;  /* 0x0000777102137816 */ /* 0x004fc400000000ff */
[C---:B------:R-:W-:Y:S02]  /*25b0*/  PRMT R14, R2.reuse, 0x7772, RZ ;  /* 0x00007772020e7816 */ /* 0x040fe400000000ff */
[----:B------:R-:W-:Y:S02]  /*25c0*/  PRMT R13, R2, 0x7773, RZ ;  /* 0x00007773020d7816 */ /* 0x000fe400000000ff */
[----:B---3--:R-:W-:Y:S02]  /*25d0*/  PRMT R8, R3, 0x7770, RZ ;  /* 0x0000777003087816 */ /* 0x008fe400000000ff */
[----:B----4-:R-:W-:Y:S02]  /*25e0*/  SGXT R18, R9, 0x8 ;  /* 0x000000080912781a */ /* 0x010fe40000000200 */
[----:B------:R-:W-:Y:S02]  /*25f0*/  SHF.R.S32.HI R20, RZ, 0x8, R9 ;  /* 0x00000008ff147819 */ /* 0x000fe40000011409 */
[----:B------:R-:W-:-:S02]  /*2600*/  ISETP.GE.AND P0, PT, R18, RZ, PT ;  /* 0x000000ff1200720c */ /* 0x000fc40003f06270 */
[--C-:B0-----:R-:W-:Y:S02]  /*2610*/  SHF.R.S32.HI R17, RZ, 0x10, R9.reuse ;  /* 0x00000010ff117819 */ /* 0x101fe40000011409 */
[----:B------:R-:W-:Y:S02]  /*2620*/  SHF.R.S32.HI R16, RZ, 0x18, R9 ;  /* 0x00000018ff107819 */ /* 0x000fe40000011409 */
[--C-:B-----5:R-:W-:Y:S02]  /*2630*/  SHF.R.S32.HI R11, RZ, 0x8, R15.reuse ;  /* 0x00000008ff0b7819 */ /* 0x120fe4000001140f */
[--C-:B------:R-:W-:Y:S02]  /*2640*/  SHF.R.S32.HI R9, RZ, 0x10, R15.reuse ;  /* 0x00000010ff097819 */ /* 0x100fe4000001140f */
[----:B------:R-:W-:Y:S02]  /*2650*/  SHF.R.S32.HI R10, RZ, 0x18, R15 ;  /* 0x00000018ff0a7819 */ /* 0x000fe4000001140f */
[----:B------:R-:W-:-:S02]  /*2660*/  PRMT R7, R3, 0x7771, RZ ;  /* 0x0000777103077816 */ /* 0x000fc400000000ff */
[C---:B------:R-:W-:Y:S02]  /*2670*/  PRMT R5, R3.reuse, 0x7772, RZ ;  /* 0x0000777203057816 */ /* 0x040fe400000000ff */
[----:B------:R-:W-:Y:S02]  /*2680*/  PRMT R4, R3, 0x7773, RZ ;  /* 0x0000777303047816 */ /* 0x000fe400000000ff */
[----:B------:R-:W-:Y:S02]  /*2690*/  SGXT R12, R15, 0x8 ;  /* 0x000000080f0c781a */ /* 0x000fe40000000200 */
[----:B------:R-:W-:Y:S02]  /*26a0*/  SGXT R20, R20, 0x8 ;  /* 0x000000081414781a */ /* 0x000fe40000000200 */
[----:B------:R-:W-:Y:S02]  /*26b0*/  SGXT R17, R17, 0x8 ;  /* 0x000000081111781a */ /* 0x000fe40000000200 */
[----:B------:R-:W-:-:S02]  /*26c0*/  SGXT R16, R16, 0x8 ;  /* 0x000000081010781a */ /* 0x000fc40000000200 */
[----:B------:R-:W-:Y:S02]  /*26d0*/  SGXT R11, R11, 0x8 ;  /* 0x000000080b0b781a */ /* 0x000fe40000000200 */
[----:B------:R-:W-:Y:S02]  /*26e0*/  SGXT R9, R9, 0x8 ;  /* 0x000000080909781a */ /* 0x000fe40000000200 */
[----:B------:R-:W-:Y:S01]  /*26f0*/  SGXT R10, R10, 0x8 ;  /* 0x000000080a0a781a */ /* 0x000fe20000000200 */
[----:B------:R-:W-:Y:S06]  /*2700*/  @!P0 BRA `(.L_x_65041) ;  /* 0x00000000008c8947 */ /* 0x000fec0003800000 */
        /* <DEDUP_REMOVED lines=17> */
.L_x_65044:
        /* <DEDUP_REMOVED lines=16> */
.L_x_65043:
[----:B------:R-:W-:Y:S05]  /*2920*/  BSYNC.RECONVERGENT B1 ;  /* 0x0000000000017941 */ /* 0x000fea0003800200 */
.L_x_65042:
[----:B------:R-:W-:Y:S05]  /*2930*/  BRA `(.L_x_65045) ;  /* 0x0000000000247947 */ /* 0x000fea0003800000 */
.L_x_65041:
        /* <DEDUP_REMOVED lines=9> */
.L_x_65045:
[----:B------:R-:W-:Y:S05]  /*29d0*/  BSYNC.RECONVERGENT B0 ;  /* 0x0000000000007941 */ /* 0x000fea0003800200 */
.L_x_65040:
[----:B------:R-:W-:Y:S01]  /*29e0*/  ISETP.GE.AND P0, PT, R20, RZ, PT ;  /* 0x000000ff1400720c */ /* 0x000fe20003f06270 */
[----:B------:R-:W-:-:S12]  /*29f0*/  BSSY.RECONVERGENT B0, `(.L_x_65046) ;  /* 0x000002d000007945 */ /* 0x000fd80003800200 */
        /* <DEDUP_REMOVED lines=17> */
.L_x_65050:
        /* <DEDUP_REMOVED lines=16> */
.L_x_65049:
[----:B------:R-:W-:Y:S05]  /*2c10*/  BSYNC.RECONVERGENT B1 ;  /* 0x0000000000017941 */ /* 0x000fea0003800200 */
.L_x_65048:
[----:B------:R-:W-:Y:S05]  /*2c20*/  BRA `(.L_x_65051) ;  /* 0x0000000000247947 */ /* 0x000fea0003800000 */
.L_x_65047:
        /* <DEDUP_REMOVED lines=9> */
.L_x_65051:
[----:B------:R-:W-:Y:S05]  /*2cc0*/  BSYNC.RECONVERGENT B0 ;  /* 0x0000000000007941 */ /* 0x000fea0003800200 */
.L_x_65046:
        /* <DEDUP_REMOVED lines=18> */
[----:B------:R-:W-:Y:S02]  /*2df0*/  PRMT R21, R14, 0x7610, R21 ;  /* 0x000076100e157816 */ /* 0x000fe40000000015 */
[----:B------:R-:W-:-:S07]  /*2e00*/  PRMT R20, R17, 0x7610, R20 ;  /* 0x0000761011147816 */ /* 0x000fce0000000014 */
.L_x_65056:
        /* <DEDUP_REMOVED lines=16> */
.L_x_65055:
[----:B------:R-:W-:Y:S05]  /*2f10*/  BSYNC.RECONVERGENT B1 ;  /* 0x0000000000017941 */ /* 0x000fea0003800200 */
.L_x_65054:
[----:B------:R-:W-:Y:S05]  /*2f20*/  BRA `(.L_x_65057) ;  /* 0x0000000000247947 */ /* 0x000fea0003800000 */
.L_x_65053:
        /* <DEDUP_REMOVED lines=9> */
.L_x_65057:
[----:B------:R-:W-:Y:S05]  /*2fc0*/  BSYNC.RECONVERGENT B0 ;  /* 0x0000000000007941 */ /* 0x000fea0003800200 */
.L_x_65052:
        /* <DEDUP_REMOVED lines=19> */
.L_x_65062:
[----:B------:R-:W-:Y:S02]  /*3100*/  LOP3.LUT R2, R13, 0x1, RZ, 0xc0, !PT ;  /* 0x000000010d027812 */ /* 0x000fe400078ec0ff */
[C---:B------:R-:W-:Y:S02]  /*3110*/  PRMT R16, R17.reuse, 0x9910, RZ ;  /* 0x0000991011107816 */ /* 0x040fe400000000ff */
[----:B------:R-:W-:Y:S02]  /*3120*/  ISETP.NE.U32.AND P0, PT, R2, 0x1, PT ;  /* 0x000000010200780c */ /* 0x000fe40003f05070 */
[----:B------:R-:W-:Y:S01]  /*3130*/  PRMT R14, R14, 0x9910, RZ ;  /* 0x000099100e0e7816 */ /* 0x000fe200000000ff */
[----:B------:R-:W-:Y:S01]  /*3140*/  IMAD R16, R16, R16, RZ ;  /* 0x0000001010107224 */ /* 0x000fe200078e02ff */
[----:B------:R-:W-:-:S04]  /*3150*/  SEL R2, R17, 0x1, !P0 ;  /* 0x0000000111027807 */ /* 0x000fc80004000000 */
[----:B------:R-:W-:Y:S02]  /*3160*/  PRMT R17, R2, 0x9910, RZ ;  /* 0x0000991002117816 */ /* 0x000fe400000000ff */
[----:B------:R-:W-:Y:S01]  /*3170*/  LOP3.LUT R2, R13, 0xff, RZ, 0xc0, !PT ;  /* 0x000000ff0d027812 */ /* 0x000fe200078ec0ff */
[----:B------:R-:W-:Y:S02]  /*3180*/  IMAD.MOV.U32 R13, RZ, RZ, R14 ;  /* 0x000000ffff0d7224 */ /* 0x000fe400078e000e */
[--C-:B------:R-:W-:Y:S01]  /*3190*/  IMAD.MOV.U32 R14, RZ, RZ, R17.reuse ;  /* 0x000000ffff0e7224 */ /* 0x100fe200078e0011 */
[----:B------:R-:W-:Y:S02]  /*31a0*/  ISETP.GE.U32.AND P0, PT, R2, 0x2, PT ;  /* 0x000000020200780c */ /* 0x000fe40003f06070 */
[----:B------:R-:W-:Y:S01]  /*31b0*/  SHF.R.U32.HI R2, RZ, 0x1, R2 ;  /* 0x00000001ff027819 */ /* 0x000fe20000011602 */
[----:B------:R-:W-:Y:S01]  /*31c0*/  IMAD R14, R13, R14, RZ ;  /* 0x0000000e0d0e7224 */ /* 0x000fe200078e02ff */
[----:B------:R-:W-:-:S02]  /*31d0*/  PRMT R17, R16, 0x7610, R17 ;  /* 0x0000761010117816 */ /* 0x000fc40000000011 */
[----:B------:R-:W-:-:S07]  /*31e0*/  PRMT R13, R2, 0x7610, R13 ;  /* 0x00007610020d7816 */ /* 0x000fce000000000d */
[----:B------:R-:W-:Y:S05]  /*31f0*/  @P0 BRA `(.L_x_65062) ;  /* 0xfffffffc00c00947 */ /* 0x000fea000383ffff */
.L_x_65061:
[----:B------:R-:W-:Y:S05]  /*3200*/  BSYNC.RECONVERGENT B1 ;  /* 0x0000000000017941 */ /* 0x000fea0003800200 */
.L_x_65060:
[----:B------:R-:W-:Y:S05]  /*3210*/  BRA `(.L_x_65063) ;  /* 0x0000000000247947 */ /* 0x000fea0003800000 */
.L_x_65059:
        /* <DEDUP_REMOVED lines=9> */
.L_x_65063:
[----:B------:R-:W-:Y:S05]  /*32b0*/  BSYNC.RECONVERGENT B0 ;  /* 0x0000000000007941 */ /* 0x000fea0003800200 */
.L_x_65058:
        /* <DEDUP_REMOVED lines=13> */
[----:B------:R-:W-:-:S05]  /*3390*/  LOP3.LUT R8, R3, 0xff, RZ, 0xc0, !PT ;  /* 0x000000ff03087812 */ /* 0x000fca00078ec0ff */
[----:B------:R-:W-:-:S04]  /*33a0*/  IMAD R8, R8, R8, RZ ;  /* 0x0000000808087224 */ /* 0x000fc800078e02ff */
[----:B------:R-:W-:Y:S05]  /*33b0*/  @!P0 BRA `(.L_x_65067) ;  /* 0x0000000000548947 */ /* 0x000fea0003800000 */
[----:B------:R-:W-:Y:S02]  /*33c0*/  SHF.R.U32.HI R12, RZ, 0x1, R12 ;  /* 0x00000001ff0c7819 */ /* 0x000fe4000001160c */
[----:B------:R-:W-:Y:S02]  /*33d0*/  PRMT R16, R8, 0x7610, R16 ;  /* 0x0000761008107816 */ /* 0x000fe40000000010 */
[----:B------:R-:W-:-:S07]  /*33e0*/  PRMT R13, R12, 0x7610, R13 ;  /* 0x000076100c0d7816 */ /* 0x000fce000000000d */
.L_x_65068:
[C---:B------:R-:W-:Y:S02]  /*33f0*/  LOP3.LUT R8, R13.reuse, 0x1, RZ, 0xc0, !PT ;  /* 0x000000010d087812 */ /* 0x040fe400078ec0ff */
[----:B------:R-:W-:Y:S02]  /*3400*/  PRMT R12, R2, 0x9910, RZ ;  /* 0x00009910020c7816 */ /* 0x000fe400000000ff */
[----:B------:R-:W-:Y:S02]  /*3410*/  ISETP.NE.U32.AND P0, PT, R8, 0x1, PT ;  /* 0x000000010800780c */ /* 0x000fe40003f05070 */
[----:B------:R-:W-:Y:S02]  /*3420*/  LOP3.LUT R2, R13, 0xff, RZ, 0xc0, !PT ;  /* 0x000000ff0d027812 */ /* 0x000fe400078ec0ff */
[C---:B------:R-:W-:Y:S02]  /*3430*/  SEL R8, R16.reuse, 0x1, !P0 ;  /* 0x0000000110087807 */ /* 0x040fe40004000000 */
[----:B------:R-:W-:-:S02]  /*3440*/  PRMT R17, R16, 0x9910, RZ ;  /* 0x0000991010117816 */ /* 0x000fc400000000ff */
[----:B------:R-:W-:Y:S02]  /*3450*/  ISETP.GE.U32.AND P0, PT, R2, 0x2, PT ;  /* 0x000000020200780c */ /* 0x000fe40003f06070 */
[----:B------:R-:W-:Y:S01]  /*3460*/  PRMT R16, R8, 0x9910, RZ ;  /* 0x0000991008107816 */ /* 0x000fe200000000ff */
[----:B------:R-:W-:Y:S01]  /*3470*/  IMAD.MOV.U32 R8, RZ, RZ, R12 ;  /* 0x000000ffff087224 */ /* 0x000fe200078e000c */
[----:B------:R-:W-:Y:S01]  /*3480*/  SHF.R.U32.HI R2, RZ, 0x1, R2 ;  /* 0x00000001ff027819 */ /* 0x000fe20000011602 */
[----:B------:R-:W-:Y:S02]  /*3490*/  IMAD.MOV.U32 R12, RZ, RZ, R17 ;  /* 0x000000ffff0c7224 */ /* 0x000fe400078e0011 */
[----:B------:R-:W-:Y:S02]  /*34a0*/  IMAD.MOV.U32 R13, RZ, RZ, R16 ;  /* 0x000000ffff0d7224 */ /* 0x000fe400078e0010 */
[----:B------:R-:W-:Y:S02]  /*34b0*/  IMAD R12, R12, R12, RZ ;  /* 0x0000000c0c0c7224 */ /* 0x000fe400078e02ff */
[----:B------:R-:W-:Y:S01]  /*34c0*/  IMAD R8, R8, R13, RZ ;  /* 0x0000000d08087224 */ /* 0x000fe200078e02ff */
[----:B------:R-:W-:-:S02]  /*34d0*/  PRMT R13, R2, 0x7610, R13 ;  /* 0x00007610020d7816 */ /* 0x000fc4000000000d */
[----:B------:R-:W-:Y:S02]  /*34e0*/  PRMT R16, R12, 0x7610, R16 ;  /* 0x000076100c107816 */ /* 0x000fe40000000010 */
[----:B------:R-:W-:Y:S01]  /*34f0*/  PRMT R2, R8, 0x7610, R2 ;  /* 0x0000761008027816 */ /* 0x000fe20000000002 */
[----:B------:R-:W-:Y:S06]  /*3500*/  @P0 BRA `(.L_x_65068) ;  /* 0xfffffffc00b80947 */ /* 0x000fec000383ffff */
.L_x_65067:
[----:B------:R-:W-:Y:S05]  /*3510*/  BSYNC.RECONVERGENT B1 ;  /* 0x0000000000017941 */ /* 0x000fea0003800200 */
.L_x_65066:
[----:B------:R-:W-:Y:S05]  /*3520*/  BRA `(.L_x_65069) ;  /* 0x0000000000247947 */ /* 0x000fea0003800000 */
.L_x_65065:
        /* <DEDUP_REMOVED lines=9> */
.L_x_65069:
[----:B------:R-:W-:Y:S05]  /*35c0*/  BSYNC.RECONVERGENT B0 ;  /* 0x0000000000007941 */ /* 0x000fea0003800200 */
.L_x_65064:
        /* <DEDUP_REMOVED lines=19> */
.L_x_65074:
        /* <DEDUP_REMOVED lines=14> */
.L_x_65073:
[----:B------:R-:W-:Y:S05]  /*37e0*/  BSYNC.RECONVERGENT B1 ;  /* 0x0000000000017941 */ /* 0x000fea0003800200 */
.L_x_65072:
[----:B------:R-:W-:Y:S05]  /*37f0*/  BRA `(.L_x_65075) ;  /* 0x0000000000247947 */ /* 0x000fea0003800000 */
.L_x_65071:
        /* <DEDUP_REMOVED lines=9> */
.L_x_65075:
[----:B------:R-:W-:Y:S05]  /*3890*/  BSYNC.RECONVERGENT B0 ;  /* 0x0000000000007941 */ /* 0x000fea0003800200 */
.L_x_65070:
        /* <DEDUP_REMOVED lines=20> */
.L_x_65080:
        /* <DEDUP_REMOVED lines=14> */
.L_x_65079:
[----:B------:R-:W-:Y:S05]  /*3ac0*/  BSYNC.RECONVERGENT B1 ;  /* 0x0000000000017941 */ /* 0x000fea0003800200 */
.L_x_65078:
[----:B------:R-:W-:Y:S05]  /*3ad0*/  BRA `(.L_x_65081) ;  /* 0x0000000000247947 */ /* 0x000fea0003800000 */
.L_x_65077:
        /* <DEDUP_REMOVED lines=9> */
.L_x_65081:
[----:B------:R-:W-:Y:S05]  /*3b70*/  BSYNC.RECONVERGENT B0 ;  /* 0x0000000000007941 */ /* 0x000fea0003800200 */
.L_x_65076:
        /* <DEDUP_REMOVED lines=17> */
[----:B------:R-:W-:-:S07]  /*3c90*/  PRMT R6, R3, 0x7610, R6 ;  /* 0x0000761003067816 */ /* 0x000fce0000000006 */
.L_x_65086:
        /* <DEDUP_REMOVED lines=13> */
.L_x_65085:
[----:B------:R-:W-:Y:S05]  /*3d70*/  BSYNC.RECONVERGENT B1 ;  /* 0x0000000000017941 */ /* 0x000fea0003800200 */
.L_x_65084:
[----:B------:R-:W-:Y:S05]  /*3d80*/  BRA `(.L_x_65087) ;  /* 0x0000000000247947 */ /* 0x000fea0003800000 */
.L_x_65083:
        /* <DEDUP_REMOVED lines=9> */
.L_x_65087:
[----:B------:R-:W-:Y:S05]  /*3e20*/  BSYNC.RECONVERGENT B0 ;  /* 0x0000000000007941 */ /* 0x000fea0003800200 */
.L_x_65082:
        /* <DEDUP_REMOVED lines=23> */
.L_x_65088:
        /* <DEDUP_REMOVED lines=14> */
.L_x_68830:


//--------------------- .text._ZN2at6native29vectorized_elementwise_kernelILi8EZZZNS0_50_GLOBAL__N__2680c7bb_12_PowKernel_cu_7dd49032_300324pow_tensor_tensor_kernelERNS_18TensorIteratorBaseEENKUlvE_clEvENKUlvE0_clEvEUlaaE_St5arrayIPcLm3EEEEviT0_T1_ --------------------------
	.section	.text._ZN2at6native29vectorized_elementwise_kernelILi8EZZZNS0_50_GLOBAL__N__2680c7bb_12_PowKernel_cu_7dd49032_300324pow_tensor_tensor_kernelERNS_18TensorIteratorBaseEENKUlvE_clEvENKUlvE0_clEvEUlaaE_St5arrayIPcLm3EEEEviT0_T1_,"ax",@progbits
	.align	128
        .global         _ZN2at6native29vectorized_elementwise_kernelILi8EZZZNS0_50_GLOBAL__N__2680c7bb_12_PowKernel_cu_7dd49032_300324pow_tensor_tensor_kernelERNS_18TensorIteratorBaseEENKUlvE_clEvENKUlvE0_clEvEUlaaE_St5arrayIPcLm3EEEEviT0_T1_
        .type           _ZN2at6native29vectorized_elementwise_kernelILi8EZZZNS0_50_GLOBAL__N__2680c7bb_12_PowKernel_cu_7dd49032_300324pow_tensor_tensor_kernelERNS_18TensorIteratorBaseEENKUlvE_clEvENKUlvE0_clEvEUlaaE_St5arrayIPcLm3EEEEviT0_T1_,@function
        .size           _ZN2at6native29vectorized_elementwise_kernelILi8EZZZNS0_50_GLOBAL__N__2680c7bb_12_PowKernel_cu_7dd49032_300324pow_tensor_tensor_kernelERNS_18TensorIteratorBaseEENKUlvE_clEvENKUlvE0_clEvEUlaaE_St5arrayIPcLm3EEEEviT0_T1_,(.L_x_68831 - _ZN2at6native29vectorized_elementwise_kernelILi8EZZZNS0_50_GLOBAL__N__2680c7bb_12_PowKernel_cu_7dd49032_300324pow_tensor_tensor_kernelERNS_18TensorIteratorBaseEENKUlvE_clEvENKUlvE0_clEvEUlaaE_St5arrayIPcLm3EEEEviT0_T1_)
        .other          _ZN2at6native29vectorized_elementwise_kernelILi8EZZZNS0_50_GLOBAL__N__2680c7bb_12_PowKernel_cu_7dd49032_300324pow_tensor_tensor_kernelERNS_18TensorIteratorBaseEENKUlvE_clEvENKUlvE0_clEvEUlaaE_St5arrayIPcLm3EEEEviT0_T1_,@"STO_CUDA_ENTRY STV_DEFAULT"
_ZN2at6native29vectorized_elementwise_kernelILi8EZZZNS0_50_GLOBAL__N__2680c7bb_12_PowKernel_cu_7dd49032_300324pow_tensor_tensor_kernelERNS_18TensorIteratorBaseEENKUlvE_clEvENKUlvE0_clEvEUlaaE_St5arrayIPcLm3EEEEviT0_T1_:
.text._ZN2at6native29vectorized_elementwise_kernelILi8EZZZNS0_50_GLOBAL__N__2680c7bb_12_PowKernel_cu_7dd49032_300324pow_tensor_tensor_kernelERNS_18TensorIteratorBaseEENKUlvE_clEvENKUlvE0_clEvEUlaaE_St5arrayIPcLm3EEEEviT0_T1_:
        /* <DEDUP_REMOVED lines=134> */
.L_x_65095:
        /* <DEDUP_REMOVED lines=13> */
.L_x_65094:
[----:B------:R-:W-:Y:S05]  /*0930*/  BSYNC.RECONVERGENT B1 ;  /* 0x0000000000017941 */ /* 0x000fea0003800200 */
.L_x_65093:
[----:B------:R-:W-:Y:S05]  /*0940*/  BRA `(.L_x_65091) ;  /* 0x0000000000287947 */ /* 0x000fea0003800000 */
.L_x_65092:
        /* <DEDUP_REMOVED lines=10> */
.L_x_65091:
[----:B------:R-:W-:Y:S05]  /*09f0*/  BSYNC.RECONVERGENT B0 ;  /* 0x0000000000007941 */ /* 0x000fea0003800200 */
.L_x_65090:
        /* <DEDUP_REMOVED lines=22> */
.L_x_65101:
        /* <DEDUP_REMOVED lines=16> */
.L_x_65100:
[----:B------:R-:W-:Y:S05]  /*0c60*/  BSYNC.RECONVERGENT B1 ;  /* 0x0000000000017941 */ /* 0x000fea0003800200 */
.L_x_65099:
[----:B------:R-:W-:Y:S05]  /*0c70*/  BRA `(.L_x_65097) ;  /* 0x0000000000287947 */ /* 0x000fea0003800000 */
.L_x_65098:
        /* <DEDUP_REMOVED lines=10> */
.L_x_65097:
[----:B------:R-:W-:Y:S05]  /*0d20*/  BSYNC.RECONVERGENT B0 ;  /* 0x0000000000007941 */ /* 0x000fea0003800200 */
.L_x_65096:
        /* <DEDUP_REMOVED lines=23> */
.L_x_65107:
        /* <DEDUP_REMOVED lines=15> */
.L_x_65106:
[----:B------:R-:W-:Y:S05]  /*0f90*/  BSYNC.RECONVERGENT B1 ;  /* 0x0000000000017941 */ /* 0x000fea0003800200 */
.L_x_65105:
[----:B------:R-:W-:Y:S05]  /*0fa0*/  BRA `(.L_x_65103) ;  /* 0x0000000000287947 */ /* 0x000fea0003800000 */
.L_x_65104:
        /* <DEDUP_REMOVED lines=10> */
.L_x_65103:
[----:B------:R-:W-:Y:S05]  /*1050*/  BSYNC.RECONVERGENT B0 ;  /* 0x0000000000007941 */ /* 0x000fea0003800200 */
.L_x_65102:
        /* <DEDUP_REMOVED lines=23> */
.L_x_65113:
        /* <DEDUP_REMOVED lines=15> */
.L_x_65112:
[----:B------:R-:W-:Y:S05]  /*12c0*/  BSYNC.RECONVERGENT B1 ;  /* 0x0000000000017941 */ /* 0x000fea0003800200 */
.L_x_65111:
[----:B------:R-:W-:Y:S05]  /*12d0*/  BRA `(.L_x_65109) ;  /* 0x0000000000287947 */ /* 0x000fea0003800000 */
.L_x_65110:
        /* <DEDUP_REMOVED lines=10> */
.L_x_65109:
[----:B------:R-:W-:Y:S05]  /*1380*/  BSYNC.RECONVERGENT B0 ;  /* 0x0000000000007941 */ /* 0x000fea0003800200 */
.L_x_65108:
        /* <DEDUP_REMOVED lines=22> */
.L_x_65119:
        /* <DEDUP_REMOVED lines=15> */
.L_x_65118:
[----:B------:R-:W-:Y:S05]  /*15e0*/  BSYNC.RECONVERGENT B1 ;  /* 0x0000000000017941 */ /* 0x000fea0003800200 */
.L_x_65117:
[----:B------:R-:W-:Y:S05]  /*15f0*/  BRA `(.L_x_65115) ;  /* 0x0000000000287947 */ /* 0x000fea0003800000 */
.L_x_65116:
        /* <DEDUP_REMOVED lines=10> */
.L_x_65115:
[----:B------:R-:W-:Y:S05]  /*16a0*/  BSYNC.RECONVERGENT B0 ;  /* 0x0000000000007941 */ /* 0x000fea0003800200 */
.L_x_65114:
        /* <DEDUP_REMOVED lines=22> */
.L_x_65125:
        /* <DEDUP_REMOVED lines=16> */
.L_x_65124:
[----:B------:R-:W-:Y:S05]  /*1910*/  BSYNC.RECONVERGENT B1 ;  /* 0x0000000000017941 */ /* 0x000fea0003800200 */
.L_x_65123:
[----:B------:R-:W-:Y:S05]  /*1920*/  BRA `(.L_x_65121) ;  /* 0x0000000000287947 */ /* 0x000fea0003800000 */
.L_x_65122:
        /* <DEDUP_REMOVED lines=10> */
.L_x_65121:
[----:B------:R-:W-:Y:S05]  /*19d0*/  BSYNC.RECONVERGENT B0 ;  /* 0x0000000000007941 */ /* 0x000fea0003800200 */
.L_x_65120:
        /* <DEDUP_REMOVED lines=22> */
.L_x_65131:
        /* <DEDUP_REMOVED lines=14> */
.L_x_65130:
[----:B------:R-:W-:Y:S05]  /*1c20*/  BSYNC.RECONVERGENT B1 ;  /* 0x0000000000017941 */ /* 0x000fea0003800200 */
.L_x_65129:
[----:B------:R-:W-:Y:S05]  /*1c30*/  BRA `(.L_x_65127) ;  /* 0x0000000000287947 */ /* 0x000fea0003800000 */
.L_x_65128:
        /* <DEDUP_REMOVED lines=10> */
.L_x_65127:
[----:B------:R-:W-:Y:S05]  /*1ce0*/  BSYNC.RECONVERGENT B0 ;  /* 0x0000000000007941 */ /* 0x000fea0003800200 */
.L_x_65126:
        /* <DEDUP_REMOVED lines=22> */
.L_x_65137:
        /* <DEDUP_REMOVED lines=16> */
.L_x_65136:
[----:B------:R-:W-:Y:S05]  /*1f50*/  BSYNC.RECONVERGENT B1 ;  /* 0x0000000000017941 */ /* 0x000fea0003800200 */
.L_x_65135:
[----:B------:R-:W-:Y:S05]  /*1f60*/  BRA `(.L_x_65133) ;  /* 0x0000000000287947 */ /* 0x000fea0003800000 */
.L_x_65134:
        /* <DEDUP_REMOVED lines=10> */
.L_x_65133:
[----:B------:R-:W-:Y:S05]  /*2010*/  BSYNC.RECONVERGENT B0 ;  /* 0x0000000000007941 */ /* 0x000fea0003800200 */
.L_x_65132:
        /* <DEDUP_REMOVED lines=18> */
.L_x_65140:
        /* <DEDUP_REMOVED lines=8> */
.L_x_65141:
        /* <DEDUP_REMOVED lines=8> */
.L_x_65142:
        /* <DEDUP_REMOVED lines=8> */
.L_x_65143:
        /* <DEDUP_REMOVED lines=9> */
.L_x_65144:
[----:B------:R-:W-:Y:S05]  /*2350*/  BSYNC.RELIABLE B1 ;  /* 0x0000000000017941 */ /* 0x000fea0003800100 */
.L_x_65139:
[----:B------:R-:W-:-:S13]  /*2360*/  ISETP.GE.U32.AND P0, PT, R6, UR5, PT ;  /* 0x0000000506007c0c */ /* 0x000fda000bf06070 */
[----:B------:R-:W3:Y:S01]  /*2370*/  @!P0 LDC.64 R10, c[0x0][0x390] ;  /* 0x0000e400ff0a8b82 */ /* 0x000ee20000000a00 */
[C---:B012---:R-:W-:Y:S02]  /*2380*/  @!P0 VIADD R9, R6.reuse, UR4 ;  /* 0x0000000406098c36 */ /* 0x047fe40008000000 */
[----:B------:R-:W-:-:S03]  /*2390*/  @!P0 VIADD R6, R6, 0x80 ;  /* 0x0000008006068836 */ /* 0x000fc60000000000 */
[----:B---3--:R-:W-:-:S05]  /*23a0*/  @!P0 IADD3 R8, P1, PT, R9, R10, RZ ;  /* 0x0000000a09088210 */ /* 0x008fca0007f3e0ff */
[----:B------:R-:W-:-:S05]  /*23b0*/  @!P0 IMAD.X R9, RZ, RZ, R11, P1 ;  /* 0x000000ffff098224 */ /* 0x000fca00008e060b */
[----:B------:R3:W-:Y:S03]  /*23c0*/  @!P0 STG.E.U8 desc[UR10][R8.64], R5 ;  /* 0x0000000508008986 */ /* 0x0007e6000c10110a */
.L_x_65145:
[----:B------:R-:W-:Y:S05]  /*23d0*/  BSYNC.RECONVERGENT B0 ;  /* 0x0000000000007941 */ /* 0x000fea0003800200 */
.L_x_65138:
        /* <DEDUP_REMOVED lines=9> */
.L_x_65089:
        /* <DEDUP_REMOVED lines=11> */
[----:B------:R-:W-:Y:S02]  /*2520*/  IMAD.U32 R3, RZ, RZ, UR5 ;  /* 0x00000005ff037e24 */ /* 0x000fe4000f8e00ff */
[----:B------:R-:W2:Y:S01]  /*2530*/  LDG.E.64 R4, desc[UR10][R4.64] ;  /* 0x0000000a04047981 */ /* 0x000ea2000c1e1b00 */
[----:B------:R-:W-:-:S06]  /*2540*/  IMAD.WIDE.U32 R2, R0, 0x8, R2 ;  /* 0x0000000800027825 */ /* 0x000fcc00078e0002 */
[----:B------:R-:W3:Y:S01]  /*2550*/  LDG.E.64 R2, desc[UR10][R2.64] ;  /* 0x0000000a02027981 */ /* 0x000ee2000c1e1b00 */
[----:B------:R-:W-:Y:S01]  /*2560*/  BSSY.RECONVERGENT B0, `(.L_x_65146) ;  /* 0x0000045000007945 */ /* 0x000fe20003800200 */
[----:B--2---:R-:W-:Y:S02]  /*2570*/  SGXT R18, R4, 0x8 ;  /* 0x000000080412781a */ /* 0x004fe40000000200 */
[--C-:B------:R-:W-:Y:S02]  /*2580*/  SHF.R.S32.HI R19, RZ, 0x8, R4.reuse ;  /* 0x00000008ff137819 */ /* 0x100fe40000011404 */
[----:B------:R-:W-:Y:S02]  /*2590*/  ISETP.GE.AND P0, PT, R18, RZ, PT ;  /* 0x000000ff1200720c */ /* 0x000fe40003f06270 */
[--C-:B------:R-:W-:Y:S02]  /*25a0*/  SHF.R.S32.HI R17, RZ, 0x10, R4.reuse ;  /* 0x00000010ff117819 */ /* 0x100fe40000011404 */
[----:B------:R-:W-:Y:S01]  /*25b0*/  SHF.R.S32.HI R14, RZ, 0x18, R4 ;  /* 0x00000018ff0e7819 */ /* 0x000fe20000011404 */
[----:B------:R-:W-:Y:S01]  /*25c0*/  IMAD.MOV.U32 R4, RZ, RZ, 0x1 ;  /* 0x00000001ff047424 */ /* 0x000fe200078e00ff */
[----:B------:R-:W-:-:S02]  /*25d0*/  SHF.R.S32.HI R9, RZ, 0x8, R5 ;  /* 0x00000008ff097819 */ /* 0x000fc40000011405 */
[--C-:B------:R-:W-:Y:S02]  /*25e0*/  SHF.R.S32.HI R7, RZ, 0x10, R5.reuse ;  /* 0x00000010ff077819 */ /* 0x100fe40000011405 */
[----:B------:R-:W-:Y:S02]  /*25f0*/  SHF.R.S32.HI R8, RZ, 0x18, R5 ;  /* 0x00000018ff087819 */ /* 0x000fe40000011405 */
[----:B------:R-:W-:Y:S02]  /*2600*/  SGXT R11, R5, 0x8 ;  /* 0x00000008050b781a */ /* 0x000fe40000000200 */
[C---:B---3--:R-:W-:Y:S02]  /*2610*/  PRMT R20, R2.reuse, 0x7771, RZ ;  /* 0x0000777102147816 */ /* 0x048fe400000000ff */
[C---:B------:R-:W-:Y:S02]  /*2620*/  PRMT R16, R2.reuse, 0x7772, RZ ;  /* 0x0000777202107816 */ /* 0x040fe400000000ff */
[----:B------:R-:W-:-:S02]  /*2630*/  PRMT R15, R2, 0x7773, RZ ;  /* 0x00007773020f7816 */ /* 0x000fc400000000ff */
[C---:B------:R-:W-:Y:S02]  /*2640*/  PRMT R12, R3.reuse, 0x7770, RZ ;  /* 0x00007770030c7816 */ /* 0x040fe400000000ff */
[C---:B------:R-:W-:Y:S02]  /*2650*/  PRMT R10, R3.reuse, 0x7771, RZ ;  /* 0x00007771030a7816 */ /* 0x040fe400000000ff */
[C---:B------:R-:W-:Y:S02]  /*2660*/  PRMT R5, R3.reuse, 0x7772, RZ ;  /* 0x0000777203057816 */ /* 0x040fe400000000ff */
[----:B------:R-:W-:Y:S02]  /*2670*/  PRMT R6, R3, 0x7773, RZ ;  /* 0x0000777303067816 */ /* 0x000fe400000000ff */
[----:B------:R-:W-:Y:S02]  /*2680*/  SGXT R19, R19, 0x8 ;  /* 0x000000081313781a */ /* 0x000fe40000000200 */
[----:B------:R-:W-:-:S02]  /*2690*/  SGXT R17, R17, 0x8 ;  /* 0x000000081111781a */ /* 0x000fc40000000200 */
[----:B------:R-:W-:Y:S02]  /*26a0*/  SGXT R14, R14, 0x8 ;  /* 0x000000080e0e781a */ /* 0x000fe40000000200 */
        /* <DEDUP_REMOVED lines=21> */
.L_x_65150:
        /* <DEDUP_REMOVED lines=16> */
.L_x_65149:
[----:B------:R-:W-:Y:S05]  /*2900*/  BSYNC.RECONVERGENT B1 ;  /* 0x0000000000017941 */ /* 0x000fea0003800200 */
.L_x_65148:
[----:B------:R-:W-:Y:S05]  /*2910*/  BRA `(.L_x_65151) ;  /* 0x0000000000247947 */ /* 0x000fea0003800000 */
.L_x_65147:
        /* <DEDUP_REMOVED lines=9> */
.L_x_65151:
[----:B------:R-:W-:Y:S05]  /*29b0*/  BSYNC.RECONVERGENT B0 ;  /* 0x0000000000007941 */ /* 0x000fea0003800200 */
.L_x_65146:
        /* <DEDUP_REMOVED lines=20> */
.L_x_65156:
        /* <DEDUP_REMOVED lines=16> */
.L_x_65155:
[----:B------:R-:W-:Y:S05]  /*2c00*/  BSYNC.RECONVERGENT B1 ;  /* 0x0000000000017941 */ /* 0x000fea0003800200 */
.L_x_65154:
[----:B------:R-:W-:Y:S05]  /*2c10*/  BRA `(.L_x_65157) ;  /* 0x0000000000247947 */ /* 0x000fea0003800000 */
.L_x_65153:
        /* <DEDUP_REMOVED lines=9> */
.L_x_65157:
[----:B------:R-:W-:Y:S05]  /*2cb0*/  BSYNC.RECONVERGENT B0 ;  /* 0x0000000000007941 */ /* 0x000fea0003800200 */
.L_x_65152:
        /* <DEDUP_REMOVED lines=20> */
.L_x_65162:
        /* <DEDUP_REMOVED lines=16> */
.L_x_65161:
[----:B------:R-:W-:Y:S05]  /*2f00*/  BSYNC.RECONVERGENT B1 ;  /* 0x0000000000017941 */ /* 0x000fea0003800200 */
.L_x_65160:
[----:B------:R-:W-:Y:S05]  /*2f10*/  BRA `(.L_x_65163) ;  /* 0x0000000000247947 */ /* 0x000fea0003800000 */
.L_x_65159:
        /* <DEDUP_REMOVED lines=9> */
.L_x_65163:
[----:B------:R-:W-:Y:S05]  /*2fb0*/  BSYNC.RECONVERGENT B0 ;  /* 0x0000000000007941 */ /* 0x000fea0003800200 */
.L_x_65158:
        /* <DEDUP_REMOVED lines=19> */
.L_x_65168:
        /* <DEDUP_REMOVED lines=16> */
.L_x_65167:
[----:B------:R-:W-:Y:S05]  /*31f0*/  BSYNC.RECONVERGENT B1 ;  /* 0x0000000000017941 */ /* 0x000fea0003800200 */
.L_x_65166:
[----:B------:R-:W-:Y:S05]  /*3200*/  BRA `(.L_x_65169) ;  /* 0x0000000000247947 */ /* 0x000fea0003800000 */
.L_x_65165:
        /* <DEDUP_REMOVED lines=9> */
.L_x_65169:
[----:B------:R-:W-:Y:S05]  /*32a0*/  BSYNC.RECONVERGENT B0 ;  /* 0x0000000000007941 */ /* 0x000fea0003800200 */
.L_x_65164:
        /* <DEDUP_REMOVED lines=19> */
.L_x_65174:
        /* <DEDUP_REMOVED lines=16> */
.L_x_65173:
[----:B------:R-:W-:Y:S05]  /*34e0*/  BSYNC.RECONVERGENT B1 ;  /* 0x0000000000017941 */ /* 0x000fea0003800200 */
.L_x_65172:
[----:B------:R-:W-:Y:S05]  /*34f0*/  BRA `(.L_x_65175) ;  /* 0x0000000000247947 */ /* 0x000fea0003800000 */
.L_x_65171:
        /* <DEDUP_REMOVED lines=9> */
.L_x_65175:
[----:B------:R-:W-:Y:S05]  /*3590*/  BSYNC.RECONVERGENT B0 ;  /* 0x0000000000007941 */ /* 0x000fea0003800200 */
.L_x_65170:
        /* <DEDUP_REMOVED lines=20> */
.L_x_65180:
        /* <DEDUP_REMOVED lines=15> */
.L_x_65179:
[----:B------:R-:W-:Y:S05]  /*37d0*/  BSYNC.RECONVERGENT B1 ;  /* 0x0000000000017941 */ /* 0x000fea0003800200 */
.L_x_65178:
[----:B------:R-:W-:Y:S05]  /*37e0*/  BRA `(.L_x_65181) ;  /* 0x0000000000247947 */ /* 0x000fea0003800000 */
.L_x_65177:
        /* <DEDUP_REMOVED lines=9> */
.L_x_65181:
[----:B------:R-:W-:Y:S05]  /*3880*/  BSYNC.RECONVERGENT B0 ;  /* 0x0000000000007941 */ /* 0x000fea0003800200 */
.L_x_65176:
        /* <DEDUP_REMOVED lines=20> */
.L_x_65186:
        /* <DEDUP_REMOVED lines=16> */
.L_x_65185:
[----:B------:R-:W-:Y:S05]  /*3ad0*/  BSYNC.RECONVERGENT B1 ;  /* 0x0000000000017941 */ /* 0x000fea0003800200 */
.L_x_65184:
[----:B------:R-:W-:Y:S05]  /*3ae0*/  BRA `(.L_x_65187) ;  /* 0x0000000000247947 */ /* 0x000fea0003800000 */
.L_x_65183:
        /* <DEDUP_REMOVED lines=9> */
.L_x_65187:
[----:B------:R-:W-:Y:S05]  /*3b80*/  BSYNC.RECONVERGENT B0 ;  /* 0x0000000000007941 */ /* 0x000fea0003800200 */
.L_x_65182:
        /* <DEDUP_REMOVED lines=18> */
.L_x_65192:
        /* <DEDUP_REMOVED lines=13> */
.L_x_65191:
[----:B------:R-:W-:Y:S05]  /*3d80*/  BSYNC.RECONVERGENT B1 ;  /* 0x0000000000017941 */ /* 0x000fea0003800200 */
.L_x_65190:
[----:B------:R-:W-:Y:S05]  /*3d90*/  BRA `(.L_x_65193) ;  /* 0x0000000000287947 */ /* 0x000fea0003800000 */
.L_x_65189:
        /* <DEDUP_REMOVED lines=10> */
.L_x_65193:
[----:B------:R-:W-:Y:S05]  /*3e40*/  BSYNC.RECONVERGENT B0 ;  /* 0x0000000000007941 */ /* 0x000fea0003800200 */
.L_x_65188:
        /* <DEDUP_REMOVED lines=22> */
.L_x_65194:
        /* <DEDUP_REMOVED lines=13> */
.L_x_68831:


//--------------------- .text._ZN2at6native18elementwise_kernelILi128ELi4EZNS0_15gpu_kernel_implIZNS0_50_GLOBAL__N__2680c7bb_12_PowKernel_cu_7dd49032_300322pow_scalar_tensor_implIaEEvRNS_18TensorIteratorBaseET_EUlaE_EEvS6_RKS7_EUliE_EEviT1_ --------------------------
	.section	.text._ZN2at6native18elementwise_kernelILi128ELi4EZNS0_15gpu_kernel_implIZNS0_50_GLOBAL__N__2680c7bb_12_PowKernel_cu_7dd49032_300322pow_scalar_tensor_implIaEEvRNS_18TensorIteratorBaseET_EUlaE_EEvS6_RKS7_EUliE_EEviT1_,"ax",@progbits
	.align	128
        .global         _ZN2at6native18elementwise_kernelILi128ELi4EZNS0_15gpu_kernel_implIZNS0_50_GLOBAL__N__2680c7bb_12_PowKernel_cu_7dd49032_300322pow_scalar_tensor_implIaEEvRNS_18TensorIteratorBaseET_EUlaE_EEvS6_RKS7_EUliE_EEviT1_
        .type           _ZN2at6native18elementwise_kernelILi128ELi4EZNS0_15gpu_kernel_implIZNS0_50_GLOBAL__N__2680c7bb_12_PowKernel_cu_7dd49032_300322pow_scalar_tensor_implIaEEvRNS_18TensorIteratorBaseET_EUlaE_EEvS6_RKS7_EUliE_EEviT1_,@function
        .size           _ZN2at6native18elementwise_kernelILi128ELi4EZNS0_15gpu_kernel_implIZNS0_50_GLOBAL__N__2680c7bb_12_PowKernel_cu_7dd49032_300322pow_scalar_tensor_implIaEEvRNS_18TensorIteratorBaseET_EUlaE_EEvS6_RKS7_EUliE_EEviT1_,(.L_x_68832 - _ZN2at6native18elementwise_kernelILi128ELi4EZNS0_15gpu_kernel_implIZNS0_50_GLOBAL__N__2680c7bb_12_PowKernel_cu_7dd49032_300322pow_scalar_tensor_implIaEEvRNS_18TensorIteratorBaseET_EUlaE_EEvS6_RKS7_EUliE_EEviT1_)
        .other          _ZN2at6native18elementwise_kernelILi128ELi4EZNS0_15gpu_kernel_implIZNS0_50_GLOBAL__N__2680c7bb_12_PowKernel_cu_7dd49032_300322pow_scalar_tensor_implIaEEvRNS_18TensorIteratorBaseET_EUlaE_EEvS6_RKS7_EUliE_EEviT1_,@"STO_CUDA_ENTRY STV_DEFAULT"
_ZN2at6native18elementwise_kernelILi128ELi4EZNS0_15gpu_kernel_implIZNS0_50_GLOBAL__N__2680c7bb_12_PowKernel_cu_7dd49032_300322pow_scalar_tensor_implIaEEvRNS_18TensorIteratorBaseET_EUlaE_EEvS6_RKS7_EUliE_EEviT1_:
.text._ZN2at6native18elementwise_kernelILi128ELi4EZNS0_15gpu_kernel_implIZNS0_50_GLOBAL__N__2680c7bb_12_PowKernel_cu_7dd49032_300322pow_scalar_tensor_implIaEEvRNS_18TensorIteratorBaseET_EUlaE_EEvS6_RKS7_EUliE_EEviT1_:
[----:B------:R-:W0:Y:S01]  /*0000*/  LDC R1, c[0x0][0x37c] ;  /* 0x0000df00ff017b82 */ /* 0x000e220000000800 */
[----:B------:R-:W1:Y:S07]  /*0010*/  S2R R17, SR_TID.X ;  /* 0x0000000000117919 */ /* 0x000e6e0000002100 */
[----:B------:R-:W2:Y:S01]  /*0020*/  S2UR UR4, SR_CTAID.X ;  /* 0x00000000000479c3 */ /* 0x000ea20000002500 */
[----:B------:R-:W3:Y:S01]  /*0030*/  LDCU UR39, c[0x0][0x388] ;  /* 0x00007100ff2777ac */ /* 0x000ee20008000800 */
[----:B------:R-:W-:Y:S01]  /*0040*/  BSSY.RECONVERGENT B6, `(.L_x_65195) ;  /* 0x0000348000067945 */ /* 0x000fe20003800200 */
[----:B------:R-:W4:Y:S05]  /*0050*/  LDCU UR5, c[0x0][0x380] ;  /* 0x00007000ff0577ac */ /* 0x000f2a0008000800 */
[----:B------:R-:W0:Y:S01]  /*0060*/  LDC.U8 R18, c[0x0][0x590] ;  /* 0x00016400ff127b82 */ /* 0x000e220000000000 */
        /* <DEDUP_REMOVED lines=10> */
[----:B------:R-:W-:Y:S05]  /*0110*/  @P0 BRA `(.L_x_65196) ;  /* 0x0000003000e80947 */ /* 0x000fea0003800000 */
[----:B------:R-:W-:Y:S01]  /*0120*/  UISETP.NE.AND UP0, UPT, UR39, URZ, UPT ;  /* 0x000000ff2700728c */ /* 0x000fe2000bf05270 */
[----:B------:R-:W-:Y:S02]  /*0130*/  IMAD.MOV.U32 R0, RZ, RZ, RZ ;  /* 0x000000ffff007224 */ /* 0x000fe400078e00ff */
[----:B------:R-:W-:-:S06]  /*0140*/  IMAD.MOV.U32 R16, RZ, RZ, RZ ;  /* 0x000000ffff107224 */ /* 0x000fcc00078e00ff */
[----:B------:R-:W-:Y:S05]  /*0150*/  BRA.U !UP0, `(.L_x_65197) ;  /* 0x0000001108a87547 */ /* 0x000fea000b800000 */
[----:B------:R-:W1:Y:S01]  /*0160*/  LDCU.64 UR4, c[0x0][0x390] ;  /* 0x00007200ff0477ac */ /* 0x000e620008000a00 */
[----:B------:R-:W-:Y:S01]  /*0170*/  IMAD.MOV.U32 R16, RZ, RZ, RZ ;  /* 0x000000ffff107224 */ /* 0x000fe200078e00ff */
        /* <DEDUP_REMOVED lines=296> */
.L_x_65197:
[----:B------:R-:W1:Y:S01]  /*1400*/  LDCU.64 UR6, c[0x0][0x588] ;  /* 0x0000b100ff0677ac */ /* 0x000e620008000a00 */
[----:B0-----:R-:W-:-:S04]  /*1410*/  UPRMT UR4, UR42, 0x9910, URZ ;  /* 0x000099102a047896 */ /* 0x001fc800080000ff */
        /* <DEDUP_REMOVED lines=14> */
.L_x_65201:
[----:B------:R0:W5:Y:S01]  /*1500*/  LDG.E.U8 R0, desc[UR36][R2.64] ;  /* 0x0000002402007981 */ /* 0x000162000c1e1100 */
[----:B------:R-:W-:Y:S05]  /*1510*/  BRA `(.L_x_65203) ;  /* 0x0000000c004c7947 */ /* 0x000fea0003800000 */
.L_x_65200:
        /* <DEDUP_REMOVED lines=8> */
.L_x_65205:
[----:B------:R0:W5:Y:S01]  /*15a0*/  LDG.E.U8 R0, desc[UR36][R2.64] ;  /* 0x0000002402007981 */ /* 0x000162000c1e1100 */
[----:B------:R-:W-:Y:S05]  /*15b0*/  BRA `(.L_x_65203) ;  /* 0x0000000c00247947 */ /* 0x000fea0003800000 */
.L_x_65204:
[----:B------:R0:W5:Y:S01]  /*15c0*/  LDG.E.U16 R0, desc[UR36][R2.64] ;  /* 0x0000002402007981 */ /* 0x000162000c1e1500 */
[----:B------:R-:W-:Y:S05]  /*15d0*/  BRA `(.L_x_65203) ;  /* 0x0000000c001c7947 */ /* 0x000fea0003800000 */
.L_x_65199:
        /* <DEDUP_REMOVED lines=9> */
.L_x_65207:
[----:B------:R-:W2:Y:S02]  /*1670*/  LDG.E.U16 R4, desc[UR36][R2.64] ;  /* 0x0000002402047981 */ /* 0x000ea4000c1e1500 */
[----:B--2---:R-:W-:-:S06]  /*1680*/  HADD2.F32 R4, -RZ, R4.H0_H0 ;  /* 0x20000004ff047230 */ /* 0x004fcc0000004100 */
[----:B------:R-:W0:Y:S02]  /*1690*/  F2I.FTZ.TRUNC.NTZ R4, R4 ;  /* 0x0000000400047305 */ /* 0x000e24000021f100 */
[----:B0-----:R-:W-:Y:S01]  /*16a0*/  PRMT R0, R4, 0x7610, R0 ;  /* 0x0000761004007816 */ /* 0x001fe20000000000 */
[----:B------:R-:W-:Y:S06]  /*16b0*/  BRA `(.L_x_65203) ;  /* 0x0000000800e47947 */ /* 0x000fec0003800000 */
.L_x_65206:
        /* <DEDUP_REMOVED lines=9> */
.L_x_65209:
[----:B------:R-:W2:Y:S02]  /*1750*/  LDG.E.U16 R2, desc[UR36][R2.64] ;  /* 0x0000002402027981 */ /* 0x000ea4000c1e1500 */
[----:B--2---:R-:W-:-:S06]  /*1760*/  HADD2.F32 R4, -RZ, R2.H0_H0 ;  /* 0x20000002ff047230 */ /* 0x004fcc0000004100 */
[----:B------:R-:W0:Y:S02]  /*1770*/  F2I.FTZ.TRUNC.NTZ R4, R4 ;  /* 0x0000000400047305 */ /* 0x000e24000021f100 */
[----:B0-----:R-:W-:Y:S01]  /*1780*/  PRMT R0, R4, 0x7610, R0 ;  /* 0x0000761004007816 */ /* 0x001fe20000000000 */
[----:B------:R-:W-:Y:S06]  /*1790*/  BRA `(.L_x_65203) ;  /* 0x0000000800ac7947 */ /* 0x000fec0003800000 */
.L_x_65208:
[----:B------:R-:W2:Y:S02]  /*17a0*/  LDG.E.64 R2, desc[UR36][R2.64] ;  /* 0x0000002402027981 */ /* 0x000ea4000c1e1b00 */
[----:B--2---:R0:W1:Y:S01]  /*17b0*/  F2I.F64.TRUNC R0, R2 ;  /* 0x0000000200007311 */ /* 0x004062000030d100 */
[----:B------:R-:W-:Y:S05]  /*17c0*/  BRA `(.L_x_65203) ;  /* 0x0000000800a07947 */ /* 0x000fea0003800000 */
.L_x_65198:
        /* <DEDUP_REMOVED lines=12> */
.L_x_65212:
[----:B------:R-:W2:Y:S02]  /*1890*/  LDG.E.64 R2, desc[UR36][R2.64] ;  /* 0x0000002402027981 */ /* 0x000ea4000c1e1b00 */
[----:B--2---:R3:W4:Y:S01]  /*18a0*/  F2I.F64.TRUNC R0, R2 ;  /* 0x0000000200007311 */ /* 0x004722000030d100 */
[----:B------:R-:W-:Y:S05]  /*18b0*/  BRA `(.L_x_65203) ;  /* 0x0000000800647947 */ /* 0x000fea0003800000 */
.L_x_65211:
        /* <DEDUP_REMOVED lines=27> */
.L_x_65214:
        /* <DEDUP_REMOVED lines=14> */
.L_x_65213:
[----:B------:R-:W2:Y:S02]  /*1b50*/  LDG.E.U16 R4, desc[UR36][R2.64] ;  /* 0x0000002402047981 */ /* 0x000ea4000c1e1500 */
[----:B--2---:R-:W-:-:S06]  /*1b60*/  IMAD.U32 R4, R4, 0x10000, RZ ;  /* 0x0001000004047824 */ /* 0x004fcc00078e00ff */
[----:B------:R-:W0:Y:S02]  /*1b70*/  F2I.FTZ.TRUNC.NTZ R4, R4 ;  /* 0x0000000400047305 */ /* 0x000e24000021f100 */
[----:B0-----:R-:W-:Y:S01]  /*1b80*/  PRMT R0, R4, 0x7610, R0 ;  /* 0x0000761004007816 */ /* 0x001fe20000000000 */
[----:B------:R-:W-:Y:S06]  /*1b90*/  BRA `(.L_x_65203) ;  /* 0x0000000400ac7947 */ /* 0x000fec0003800000 */
.L_x_65210:
        /* <DEDUP_REMOVED lines=10> */
.L_x_65217:
        /* <DEDUP_REMOVED lines=21> */
.L_x_65221:
[----:B------:R-:W-:Y:S05]  /*1d90*/  BSYNC.RECONVERGENT B1 ;  /* 0x0000000000017941 */ /* 0x000fea0003800200 */
.L_x_65220:
[----:B------:R-:W-:Y:S01]  /*1da0*/  IMAD.SHL.U32 R0, R0, 0x100000, RZ ;  /* 0x0010000000007824 */ /* 0x000fe200078e00ff */
[----:B------:R-:W-:-:S04]  /*1db0*/  LEA R2, R2, 0x3b800000, 0x17 ;  /* 0x3b80000002027811 */ /* 0x000fc800078eb8ff */
[----:B------:R-:W-:-:S07]  /*1dc0*/  LOP3.LUT R4, R2, R0, R7, 0xfe, !PT ;  /* 0x0000000002047212 */ /* 0x000fce00078efe07 */
.L_x_65219:
[----:B------:R-:W-:Y:S05]  /*1dd0*/  BSYNC.RECONVERGENT B0 ;  /* 0x0000000000007941 */ /* 0x000fea0003800200 */
.L_x_65218:
[----:B------:R-:W0:Y:S02]  /*1de0*/  F2I.FTZ.TRUNC.NTZ R4, R4 ;  /* 0x0000000400047305 */ /* 0x000e24000021f100 */
[----:B0-----:R-:W-:Y:S01]  /*1df0*/  PRMT R0, R4, 0x7610, R0 ;  /* 0x0000761004007816 */ /* 0x001fe20000000000 */
[----:B------:R-:W-:Y:S06]  /*1e00*/  BRA `(.L_x_65203) ;  /* 0x0000000400107947 */ /* 0x000fec0003800000 */
.L_x_65216:
        /* <DEDUP_REMOVED lines=21> */
.L_x_65225:
[----:B------:R-:W-:Y:S05]  /*1f60*/  BSYNC.RECONVERGENT B1 ;  /* 0x0000000000017941 */ /* 0x000fea0003800200 */
.L_x_65224:
[----:B------:R-:W-:Y:S01]  /*1f70*/  IMAD.SHL.U32 R0, R0, 0x200000, RZ ;  /* 0x0020000000007824 */ /* 0x000fe200078e00ff */
[----:B------:R-:W-:-:S04]  /*1f80*/  LEA R2, R2, 0x37800000, 0x17 ;  /* 0x3780000002027811 */ /* 0x000fc800078eb8ff */
[----:B------:R-:W-:-:S07]  /*1f90*/  LOP3.LUT R4, R2, R0, R7, 0xfe, !PT ;  /* 0x0000000002047212 */ /* 0x000fce00078efe07 */
.L_x_65223:
[----:B------:R-:W-:Y:S05]  /*1fa0*/  BSYNC.RECONVERGENT B0 ;  /* 0x0000000000007941 */ /* 0x000fea0003800200 */
.L_x_65222:
[----:B------:R-:W0:Y:S02]  /*1fb0*/  F2I.FTZ.TRUNC.NTZ R4, R4 ;  /* 0x0000000400047305 */ /* 0x000e24000021f100 */
[----:B0-----:R-:W-:Y:S01]  /*1fc0*/  PRMT R0, R4, 0x7610, R0 ;  /* 0x0000761004007816 */ /* 0x001fe20000000000 */
[----:B------:R-:W-:Y:S06]  /*1fd0*/  BRA `(.L_x_65203) ;  /* 0x00000000009c7947 */ /* 0x000fec0003800000 */
.L_x_65215:
[----:B------:R-:W-:-:S09]  /*1fe0*/  UISETP.NE.AND UP0, UPT, UR4, 0x1c, UPT ;  /* 0x0000001c0400788c */ /* 0x000fd2000bf05270 */
[----:B------:R-:W-:Y:S05]  /*1ff0*/  BRA.U !UP0, `(.L_x_65226) ;  /* 0x0000000108907547 */ /* 0x000fea000b800000 */
[----:B------:R-:W-:-:S09]  /*2000*/  UISETP.NE.AND UP0, UPT, UR4, 0x1d, UPT ;  /* 0x0000001d0400788c */ /* 0x000fd2000bf05270 */
[----:B------:R-:W-:Y:S05]  /*2010*/  BRA.U !UP0, `(.L_x_65227) ;  /* 0x0000000108807547 */ /* 0x000fea000b800000 */
[----:B------:R-:W-:-:S09]  /*2020*/  UISETP.NE.AND UP0, UPT, UR4, 0x2c, UPT ;  /* 0x0000002c0400788c */ /* 0x000fd2000bf05270 */
[----:B------:R-:W-:Y:S05]  /*2030*/  BRA.U !UP0, `(.L_x_65228) ;  /* 0x0000000108487547 */ /* 0x000fea000b800000 */
.L_x_65202:
        /* <DEDUP_REMOVED lines=16> */
.L_x_65229:
[----:B------:R-:W-:Y:S01]  /*2140*/  PRMT R0, RZ, 0x7610, R0 ;  /* 0x00007610ff007816 */ /* 0x000fe20000000000 */
[----:B------:R-:W-:Y:S06]  /*2150*/  BRA `(.L_x_65203) ;  /* 0x00000000003c7947 */ /* 0x000fec0003800000 */
.L_x_65228:
        /* <DEDUP_REMOVED lines=8> */
.L_x_65231:
[----:B------:R-:W-:Y:S05]  /*21e0*/  BSYNC.RECONVERGENT B0 ;  /* 0x0000000000007941 */ /* 0x000fea0003800200 */
.L_x_65230:
[----:B------:R-:W0:Y:S02]  /*21f0*/  F2I.FTZ.TRUNC.NTZ R4, R4 ;  /* 0x0000000400047305 */ /* 0x000e24000021f100 */
[----:B0-----:R-:W-:Y:S01]  /*2200*/  PRMT R0, R4, 0x7610, R0 ;  /* 0x0000761004007816 */ /* 0x001fe20000000000 */
[----:B------:R-:W-:Y:S06]  /*2210*/  BRA `(.L_x_65203) ;  /* 0x00000000000c7947 */ /* 0x000fec0003800000 */
.L_x_65227:
[----:B------:R2:W5:Y:S01]  /*2220*/  LDG.E.U8 R0, desc[UR36][R2.64] ;  /* 0x0000002402007981 */ /* 0x000562000c1e1100 */
[----:B------:R-:W-:Y:S05]  /*2230*/  BRA `(.L_x_65203) ;  /* 0x0000000000047947 */ /* 0x000fea0003800000 */
.L_x_65226:
[----:B------:R1:W5:Y:S02]  /*2240*/  LDG.E.U8 R0, desc[UR36][R2.64] ;  /* 0x0000002402007981 */ /* 0x000364000c1e1100 */
.L_x_65203:
        /* <DEDUP_REMOVED lines=17> */
[--C-:B------:R-:W-:Y:S02]  /*2360*/  SHF.R.U32.HI R2, RZ, 0x1, R0.reuse ;  /* 0x00000001ff027819 */ /* 0x100fe40000011600 */
[----:B------:R-:W-:Y:S02]  /*2370*/  PRMT R0, R3, 0x7610, R0 ;  /* 0x0000761003007816 */ /* 0x000fe40000000000 */
[----:B------:R-:W-:-:S07]  /*2380*/  PRMT R3, R2, 0x7610, R3 ;  /* 0x0000761002037816 */ /* 0x000fce0000000003 */
.L_x_65236:
        /* <DEDUP_REMOVED lines=17> */
.L_x_65235:
[----:B------:R-:W-:Y:S05]  /*24a0*/  BSYNC.RECONVERGENT B1 ;  /* 0x0000000000017941 */ /* 0x000fea0003800200 */
.L_x_65234:
[----:B------:R-:W-:Y:S05]  /*24b0*/  BRA `(.L_x_65237) ;  /* 0x0000000000287947 */ /* 0x000fea0003800000 */
.L_x_65233:
[----:B------:R-:W-:Y:S01]  /*24c0*/  PRMT R2, R18, 0x9910, RZ ;  /* 0x0000991012027816 */ /* 0x000fe200000000ff */
        /* <DEDUP_REMOVED lines=9> */
.L_x_65237:
[----:B------:R-:W-:Y:S05]  /*2560*/  BSYNC.RECONVERGENT B0 ;  /* 0x0000000000007941 */ /* 0x000fea0003800200 */
.L_x_65232:
        /* <DEDUP_REMOVED lines=16> */
.L_x_65241:
[----:B------:R0:W-:Y:S01]  /*2670*/  STG.E.U8 desc[UR36][R2.64], R5 ;  /* 0x0000000502007986 */ /* 0x0001e2000c101124 */
[----:B------:R-:W-:Y:S05]  /*2680*/  BRA `(.L_x_65243) ;  /* 0x0000000c00887947 */ /* 0x000fea0003800000 */
.L_x_65240:
        /* <DEDUP_REMOVED lines=12> */
.L_x_65245:
[----:B------:R-:W-:-:S04]  /*2750*/  LOP3.LUT R5, R5, 0xffff, RZ, 0xc0, !PT ;  /* 0x0000ffff05057812 */ /* 0x000fc800078ec0ff */
[----:B------:R-:W-:-:S05]  /*2760*/  PRMT R5, R5, 0x8880, RZ ;  /* 0x0000888005057816 */ /* 0x000fca00000000ff */
[----:B------:R0:W-:Y:S01]  /*2770*/  STG.E desc[UR36][R2.64], R5 ;  /* 0x0000000502007986 */ /* 0x0001e2000c101924 */
[----:B------:R-:W-:Y:S05]  /*2780*/  BRA `(.L_x_65243) ;  /* 0x0000000c00487947 */ /* 0x000fea0003800000 */
.L_x_65244:
[----:B------:R-:W-:-:S04]  /*2790*/  PRMT R5, R5, 0x8880, RZ ;  /* 0x0000888005057816 */ /* 0x000fc800000000ff */
[----:B------:R-:W-:-:S05]  /*27a0*/  PRMT R5, R5, 0x7710, RZ ;  /* 0x0000771005057816 */ /* 0x000fca00000000ff */
[----:B------:R0:W-:Y:S01]  /*27b0*/  STG.E.U16 desc[UR36][R2.64], R5 ;  /* 0x0000000502007986 */ /* 0x0001e2000c101524 */
[----:B------:R-:W-:Y:S05]  /*27c0*/  BRA `(.L_x_65243) ;  /* 0x0000000c00387947 */ /* 0x000fea0003800000 */
.L_x_65239:
        /* <DEDUP_REMOVED lines=9> */
.L_x_65247:
[----:B------:R-:W0:Y:S02]  /*2860*/  I2F.S8 R0, R5 ;  /* 0x0000000500007306 */ /* 0x000e240000001400 */
[----:B0-----:R-:W-:-:S05]  /*2870*/  F2FP.F16.F32.PACK_AB R0, RZ, R0 ;  /* 0x00000000ff00723e */ /* 0x001fca00000000ff */
[----:B------:R0:W-:Y:S01]  /*2880*/  STG.E.U16 desc[UR36][R2.64], R0 ;  /* 0x0000000002007986 */ /* 0x0001e2000c101524 */
[----:B------:R-:W-:Y:S05]  /*2890*/  BRA `(.L_x_65243) ;  /* 0x0000000c00047947 */ /* 0x000fea0003800000 */
.L_x_65246:
        /* <DEDUP_REMOVED lines=10> */
.L_x_65249:
[----:B------:R-:W0:Y:S02]  /*2940*/  I2F.S8 R5, R5 ;  /* 0x0000000500057306 */ /* 0x000e240000001400 */
[----:B0-----:R-:W-:-:S04]  /*2950*/  F2FP.F16.F32.PACK_AB R5, RZ, R5 ;  /* 0x00000005ff05723e */ /* 0x001fc800000000ff */
[----:B------:R-:W-:-:S05]  /*2960*/  PRMT R5, R5, 0x5410, RZ ;  /* 0x0000541005057816 */ /* 0x000fca00000000ff */
[----:B------:R0:W-:Y:S01]  /*2970*/  STG.E desc[UR36][R2.64], R5 ;  /* 0x0000000502007986 */ /* 0x0001e2000c101924 */
[----:B------:R-:W-:Y:S05]  /*2980*/  BRA `(.L_x_65243) ;  /* 0x0000000800c87947 */ /* 0x000fea0003800000 */
.L_x_65248:
[----:B------:R-:W-:-:S04]  /*2990*/  PRMT R4, R5, 0x8880, RZ ;  /* 0x0000888005047816 */ /* 0x000fc800000000ff */
[----:B------:R-:W-:-:S06]  /*29a0*/  PRMT R4, R4, 0x7710, RZ ;  /* 0x0000771004047816 */ /* 0x000fcc00000000ff */
[----:B------:R-:W0:Y:S02]  /*29b0*/  I2F.F64.S16 R4, R4 ;  /* 0x0000000400047312 */ /* 0x000e240000101c00 */
[----:B0-----:R0:W-:Y:S01]  /*29c0*/  STG.E.64 desc[UR36][R2.64], R4 ;  /* 0x0000000402007986 */ /* 0x0011e2000c101b24 */
[----:B------:R-:W-:Y:S05]  /*29d0*/  BRA `(.L_x_65243) ;  /* 0x0000000800b47947 */ /* 0x000fea0003800000 */
.L_x_65238:
        /* <DEDUP_REMOVED lines=12> */
.L_x_65252:
[----:B------:R-:W-:Y:S02]  /*2aa0*/  PRMT R4, R5, 0x8880, RZ ;  /* 0x0000888005047816 */ /* 0x000fe400000000ff */
[----:B------:R-:W-:Y:S02]  /*2ab0*/  CS2R R6, SRZ ;  /* 0x0000000000067805 */ /* 0x000fe4000001ff00 */
[----:B------:R-:W-:-:S06]  /*2ac0*/  PRMT R4, R4, 0x7710, RZ ;  /* 0x0000771004047816 */ /* 0x000fcc00000000ff */
[----:B------:R-:W0:Y:S02]  /*2ad0*/  I2F.F64.S16 R4, R4 ;  /* 0x0000000400047312 */ /* 0x000e240000101c00 */
[----:B0-----:R3:W-:Y:S01]  /*2ae0*/  STG.E.128 desc[UR36][R2.64], R4 ;  /* 0x0000000402007986 */ /* 0x0017e2000c101d24 */
[----:B------:R-:W-:Y:S05]  /*2af0*/  BRA `(.L_x_65243) ;  /* 0x00000008006c7947 */ /* 0x000fea0003800000 */
.L_x_65251:
        /* <DEDUP_REMOVED lines=19> */
.L_x_65256:
[----:B------:R-:W-:Y:S05]  /*2c30*/  BSYNC.RECONVERGENT B0 ;  /* 0x0000000000007941 */ /* 0x000fea0003800200 */
.L_x_65255:
[----:B------:R-:W-:-:S05]  /*2c40*/  LOP3.LUT R7, R0, 0x80, R7, 0xf8, !PT ;  /* 0x0000008000077812 */ /* 0x000fca00078ef807 */
[----:B------:R0:W-:Y:S01]  /*2c50*/  STG.E.U8 desc[UR36][R2.64], R7 ;  /* 0x0000000702007986 */ /* 0x0001e2000c101124 */
[----:B------:R-:W-:Y:S05]  /*2c60*/  BRA `(.L_x_65243) ;  /* 0x0000000800107947 */ /* 0x000fea0003800000 */
.L_x_65254:
        /* <DEDUP_REMOVED lines=15> */
.L_x_65258:
[----:B------:R-:W-:Y:S05]  /*2d60*/  BSYNC.RECONVERGENT B0 ;  /* 0x0000000000007941 */ /* 0x000fea0003800200 */
.L_x_65257:
[----:B------:R-:W-:-:S05]  /*2d70*/  LOP3.LUT R7, R0, 0x80, R7, 0xf8, !PT ;  /* 0x0000008000077812 */ /* 0x000fca00078ef807 */
[----:B------:R1:W-:Y:S01]  /*2d80*/  STG.E.U8 desc[UR36][R2.64], R7 ;  /* 0x0000000702007986 */ /* 0x0003e2000c101124 */
[----:B------:R-:W-:Y:S05]  /*2d90*/  BRA `(.L_x_65243) ;  /* 0x0000000400c47947 */ /* 0x000fea0003800000 */
.L_x_65253:
[----:B------:R-:W0:Y:S02]  /*2da0*/  I2F.S8 R0, R5 ;  /* 0x0000000500007306 */ /* 0x000e240000001400 */
[----:B0-----:R-:W-:-:S05]  /*2db0*/  F2FP.BF16.F32.PACK_AB R0, RZ, R0 ;  /* 0x00000000ff00723e */ /* 0x001fca00000010ff */
[----:B------:R2:W-:Y:S01]  /*2dc0*/  STG.E.U16 desc[UR36][R2.64], R0 ;  /* 0x0000000002007986 */ /* 0x0005e2000c101524 */
[----:B------:R-:W-:Y:S05]  /*2dd0*/  BRA `(.L_x_65243) ;  /* 0x0000000400b47947 */ /* 0x000fea0003800000 */
.L_x_65250:
        /* <DEDUP_REMOVED lines=12> */
.L_x_65261:
[----:B------:R-:W0:Y:S01]  /*2ea0*/  I2F.S8 R5, R5 ;  /* 0x0000000500057306 */ /* 0x000e220000001400 */
        /* <DEDUP_REMOVED lines=12> */
.L_x_65264:
[----:B------:R-:W-:-:S04]  /*2f70*/  SHF.R.U32.HI R0, RZ, 0x14, R5 ;  /* 0x00000014ff007819 */ /* 0x000fc80000011605 */
[----:B------:R-:W-:-:S04]  /*2f80*/  LOP3.LUT R0, R0, 0x1, RZ, 0xc0, !PT ;  /* 0x0000000100007812 */ /* 0x000fc800078ec0ff */
[----:B------:R-:W-:-:S04]  /*2f90*/  IADD3 R0, PT, PT, R5, 0x487ffff, R0 ;  /* 0x0487ffff05007810 */ /* 0x000fc80007ffe000 */
[----:B------:R-:W-:-:S04]  /*2fa0*/  SHF.R.U32.HI R0, RZ, 0x14, R0 ;  /* 0x00000014ff007819 */ /* 0x000fc80000011600 */
[----:B------:R-:W-:-:S07]  /*2fb0*/  LOP3.LUT R4, R0, 0xff, RZ, 0xc0, !PT ;  /* 0x000000ff00047812 */ /* 0x000fce00078ec0ff */
.L_x_65265:
[----:B------:R-:W-:-:S04]  /*2fc0*/  SHF.R.U32.HI R5, RZ, 0x18, R5 ;  /* 0x00000018ff057819 */ /* 0x000fc80000011605 */
[----:B------:R-:W-:-:S04]  /*2fd0*/  LOP3.LUT R4, R4, 0x80, R5, 0xf8, !PT ;  /* 0x0000008004047812 */ /* 0x000fc800078ef805 */
[----:B------:R-:W-:-:S07]  /*2fe0*/  PRMT R0, R4, 0x7610, R0 ;  /* 0x0000761004007816 */ /* 0x000fce0000000000 */
.L_x_65263:
[----:B------:R-:W-:Y:S05]  /*2ff0*/  BSYNC.RECONVERGENT B0 ;  /* 0x0000000000007941 */ /* 0x000fea0003800200 */
.L_x_65262:
[----:B------:R0:W-:Y:S01]  /*3000*/  STG.E.U8 desc[UR36][R2.64], R0 ;  /* 0x0000000002007986 */ /* 0x0001e2000c101124 */
[----:B------:R-:W-:Y:S05]  /*3010*/  BRA `(.L_x_65243) ;  /* 0x0000000400247947 */ /* 0x000fea0003800000 */
.L_x_65260:
        /* <DEDUP_REMOVED lines=13> */
.L_x_65268:
[----:B------:R-:W-:-:S04]  /*30f0*/  SHF.R.U32.HI R0, RZ, 0x15, R5 ;  /* 0x00000015ff007819 */ /* 0x000fc80000011605 */
[----:B------:R-:W-:-:S04]  /*3100*/  LOP3.LUT R0, R0, 0x1, RZ, 0xc0, !PT ;  /* 0x0000000100007812 */ /* 0x000fc800078ec0ff */
[----:B------:R-:W-:-:S04]  /*3110*/  IADD3 R0, PT, PT, R5, 0x88fffff, R0 ;  /* 0x088fffff05007810 */ /* 0x000fc80007ffe000 */
[----:B------:R-:W-:-:S04]  /*3120*/  SHF.R.U32.HI R0, RZ, 0x15, R0 ;  /* 0x00000015ff007819 */ /* 0x000fc80000011600 */
[----:B------:R-:W-:-:S07]  /*3130*/  LOP3.LUT R4, R0, 0xff, RZ, 0xc0, !PT ;  /* 0x000000ff00047812 */ /* 0x000fce00078ec0ff */
.L_x_65269:
[----:B------:R-:W-:-:S04]  /*3140*/  SHF.R.U32.HI R5, RZ, 0x18, R5 ;  /* 0x00000018ff057819 */ /* 0x000fc80000011605 */
[----:B------:R-:W-:-:S04]  /*3150*/  LOP3.LUT R4, R4, 0x80, R5, 0xf8, !PT ;  /* 0x0000008004047812 */ /* 0x000fc800078ef805 */
[----:B------:R-:W-:-:S07]  /*3160*/  PRMT R0, R4, 0x7610, R0 ;  /* 0x0000761004007816 */ /* 0x000fce0000000000 */
.L_x_65267:
[----:B------:R-:W-:Y:S05]  /*3170*/  BSYNC.RECONVERGENT B0 ;  /* 0x0000000000007941 */ /* 0x000fea0003800200 */
.L_x_65266:
[----:B------:R0:W-:Y:S01]  /*3180*/  STG.E.U8 desc[UR36][R2.64], R0 ;  /* 0x0000000002007986 */ /* 0x0001e2000c101124 */
[----:B------:R-:W-:Y:S05]  /*3190*/  BRA `(.L_x_65243) ;  /* 0x0000000000c47947 */ /* 0x000fea0003800000 */
.L_x_65259:
[----:B------:R-:W-:-:S09]  /*31a0*/  UISETP.NE.AND UP0, UPT, UR4, 0x1c, UPT ;  /* 0x0000001c0400788c */ /* 0x000fd2000bf05270 */
[----:B------:R-:W-:Y:S05]  /*31b0*/  BRA.U !UP0, `(.L_x_65270) ;  /* 0x0000000108b07547 */ /* 0x000fea000b800000 */
[----:B------:R-:W-:-:S09]  /*31c0*/  UISETP.NE.AND UP0, UPT, UR4, 0x1d, UPT ;  /* 0x0000001d0400788c */ /* 0x000fd2000bf05270 */
[----:B------:R-:W-:Y:S05]  /*31d0*/  BRA.U !UP0, `(.L_x_65271) ;  /* 0x0000000108907547 */ /* 0x000fea000b800000 */
[----:B------:R-:W-:-:S09]  /*31e0*/  UISETP.NE.AND UP0, UPT, UR4, 0x2c, UPT ;  /* 0x0000002c0400788c */ /* 0x000fd2000bf05270 */
[----:B------:R-:W-:Y:S05]  /*31f0*/  BRA.U !UP0, `(.L_x_65272) ;  /* 0x0000000108447547 */ /* 0x000fea000b800000 */
.L_x_65242:
        /* <DEDUP_REMOVED lines=16> */
.L_x_65273:
[----:B------:R-:W-:Y:S05]  /*3300*/  BRA `(.L_x_65243) ;  /* 0x0000000000687947 */ /* 0x000fea0003800000 */
.L_x_65272:
        /* <DEDUP_REMOVED lines=17> */
.L_x_65271:
[----:B------:R-:W-:-:S04]  /*3420*/  LOP3.LUT R5, R5, 0xffff, RZ, 0xc0, !PT ;  /* 0x0000ffff05057812 */ /* 0x000fc800078ec0ff */
[----:B------:R-:W-:-:S05]  /*3430*/  PRMT R5, R5, 0x8880, RZ ;  /* 0x0000888005057816 */ /* 0x000fca00000000ff */
[----:B------:R-:W-:-:S05]  /*3440*/  IMAD.MOV.U32 R4, RZ, RZ, R5 ;  /* 0x000000ffff047224 */ /* 0x000fca00078e0005 */
[----:B------:R-:W-:-:S05]  /*3450*/  SHF.R.S32.HI R5, RZ, 0x1f, R4 ;  /* 0x0000001fff057819 */ /* 0x000fca0000011404 */
[----:B------:R0:W-:Y:S01]  /*3460*/  STG.E.64 desc[UR36][R2.64], R4 ;  /* 0x0000000402007986 */ /* 0x0001e2000c101b24 */
[----:B------:R-:W-:Y:S05]  /*3470*/  BRA `(.L_x_65243) ;  /* 0x00000000000c7947 */ /* 0x000fea0003800000 */
.L_x_65270:
[----:B------:R-:W-:-:S04]  /*3480*/  LOP3.LUT R5, R5, 0xffff, RZ, 0xc0, !PT ;  /* 0x0000ffff05057812 */ /* 0x000fc800078ec0ff */
[----:B------:R-:W-:-:S05]  /*3490*/  PRMT R5, R5, 0x8880, RZ ;  /* 0x0000888005057816 */ /* 0x000fca00000000ff */
[----:B------:R0:W-:Y:S02]  /*34a0*/  STG.E desc[UR36][R2.64], R5 ;  /* 0x0000000502007986 */ /* 0x0001e4000c101924 */
.L_x_65243:
[----:B------:R-:W-:-:S07]  /*34b0*/  IADD3 R17, PT, PT, R17, 0x80, RZ ;  /* 0x0000008011117810 */ /* 0x000fce0007ffe0ff */
.L_x_65196:
[----:B0-----:R-:W-:Y:S05]  /*34c0*/  BSYNC.RECONVERGENT B6 ;  /* 0x0000000000067941 */ /* 0x001fea0003800200 */
.L_x_65195:
[----:B------:R-:W0:Y:S01]  /*34d0*/  LDCU UR4, c[0x0][0x380] ;  /* 0x00007000ff0477ac */ /* 0x000e220008000800 */
[----:B------:R-:W-:Y:S01]  /*34e0*/  BSSY.RECONVERGENT B6, `(.L_x_65274) ;  /* 0x000033e000067945 */ /* 0x000fe20003800200 */
[----:B0-----:R-:W-:-:S13]  /*34f0*/  ISETP.GE.AND P0, PT, R17, UR4, PT ;  /* 0x0000000411007c0c */ /* 0x001fda000bf06270 */
[----:B------:R-:W-:Y:S05]  /*3500*/  @P0 BRA `(.L_x_65275) ;  /* 0x0000003000ec0947 */ /* 0x000fea0003800000 */
[----:B------:R-:W0:Y:S01]  /*3510*/  LDCU UR4, c[0x0][0x388] ;  /* 0x00007100ff0477ac */ /* 0x000e220008000800 */
[----:B--2---:R-:W-:Y:S02]  /*3520*/  IMAD.MOV.U32 R0, RZ, RZ, RZ ;  /* 0x000000ffff007224 */ /* 0x004fe400078e00ff */
        /* <DEDUP_REMOVED lines=301> */
.L_x_65276:
        /* <DEDUP_REMOVED lines=16> */
.L_x_65280:
[----:B------:R3:W5:Y:S01]  /*4900*/  LDG.E.U8 R0, desc[UR36][R2.64] ;  /* 0x0000002402007981 */ /* 0x000762000c1e1100 */
[----:B------:R-:W-:Y:S05]  /*4910*/  BRA `(.L_x_65282) ;  /* 0x0000000c004c7947 */ /* 0x000fea0003800000 */
.L_x_65279:
        /* <DEDUP_REMOVED lines=8> */
.L_x_65284:
[----:B------:R1:W5:Y:S01]  /*49a0*/  LDG.E.U8 R0, desc[UR36][R2.64] ;  /* 0x0000002402007981 */ /* 0x000362000c1e1100 */
[----:B------:R-:W-:Y:S05]  /*49b0*/  BRA `(.L_x_65282) ;  /* 0x0000000c00247947 */ /* 0x000fea0003800000 */
.L_x_65283:
[----:B------:R2:W5:Y:S01]  /*49c0*/  LDG.E.U16 R0, desc[UR36][R2.64] ;  /* 0x0000002402007981 */ /* 0x000562000c1e1500 */
[----:B------:R-:W-:Y:S05]  /*49d0*/  BRA `(.L_x_65282) ;  /* 0x0000000c001c7947 */ /* 0x000fea0003800000 */
.L_x_65278:
        /* <DEDUP_REMOVED lines=9> */
.L_x_65286:
[----:B------:R-:W2:Y:S02]  /*4a70*/  LDG.E.U16 R4, desc[UR36][R2.64] ;  /* 0x0000002402047981 */ /* 0x000ea4000c1e1500 */
[----:B--2---:R-:W-:-:S06]  /*4a80*/  HADD2.F32 R4, -RZ, R4.H0_H0 ;  /* 0x20000004ff047230 */ /* 0x004fcc0000004100 */
[----:B------:R-:W0:Y:S02]  /*4a90*/  F2I.FTZ.TRUNC.NTZ R4, R4 ;  /* 0x0000000400047305 */ /* 0x000e24000021f100 */
[----:B0-----:R-:W-:Y:S01]  /*4aa0*/  PRMT R0, R4, 0x7610, R0 ;  /* 0x0000761004007816 */ /* 0x001fe20000000000 */
[----:B------:R-:W-:Y:S06]  /*4ab0*/  BRA `(.L_x_65282) ;  /* 0x0000000800e47947 */ /* 0x000fec0003800000 */
.L_x_65285:
        /* <DEDUP_REMOVED lines=9> */
.L_x_65288:
[----:B------:R-:W2:Y:S02]  /*4b50*/  LDG.E.U16 R2, desc[UR36][R2.64] ;  /* 0x0000002402027981 */ /* 0x000ea4000c1e1500 */
[----:B--2---:R-:W-:-:S06]  /*4b60*/  HADD2.F32 R4, -RZ, R2.H0_H0 ;  /* 0x20000002ff047230 */ /* 0x004fcc0000004100 */
[----:B------:R-:W0:Y:S02]  /*4b70*/  F2I.FTZ.TRUNC.NTZ R4, R4 ;  /* 0x0000000400047305 */ /* 0x000e24000021f100 */
[----:B0-----:R-:W-:Y:S01]  /*4b80*/  PRMT R0, R4, 0x7610, R0 ;  /* 0x0000761004007816 */ /* 0x001fe20000000000 */
[----:B------:R-:W-:Y:S06]  /*4b90*/  BRA `(.L_x_65282) ;  /* 0x0000000800ac7947 */ /* 0x000fec0003800000 */
.L_x_65287:
[----:B------:R-:W2:Y:S02]  /*4ba0*/  LDG.E.64 R2, desc[UR36][R2.64] ;  /* 0x0000002402027981 */ /* 0x000ea4000c1e1b00 */
[----:B--2---:R0:W1:Y:S01]  /*4bb0*/  F2I.F64.TRUNC R0, R2 ;  /* 0x0000000200007311 */ /* 0x004062000030d100 */
[----:B------:R-:W-:Y:S05]  /*4bc0*/  BRA `(.L_x_65282) ;  /* 0x0000000800a07947 */ /* 0x000fea0003800000 */
.L_x_65277:
        /* <DEDUP_REMOVED lines=12> */
.L_x_65291:
[----:B------:R-:W2:Y:S02]  /*4c90*/  LDG.E.64 R2, desc[UR36][R2.64] ;  /* 0x0000002402027981 */ /* 0x000ea4000c1e1b00 */
[----:B--2---:R0:W1:Y:S01]  /*4ca0*/  F2I.F64.TRUNC R0, R2 ;  /* 0x0000000200007311 */ /* 0x004062000030d100 */
[----:B------:R-:W-:Y:S05]  /*4cb0*/  BRA `(.L_x_65282) ;  /* 0x0000000800647947 */ /* 0x000fea0003800000 */
.L_x_65290:
        /* <DEDUP_REMOVED lines=27> */
.L_x_65293:
        /* <DEDUP_REMOVED lines=14> */
.L_x_65292:
[----:B------:R-:W2:Y:S02]  /*4f50*/  LDG.E.U16 R4, desc[UR36][R2.64] ;  /* 0x0000002402047981 */ /* 0x000ea4000c1e1500 */
[----:B--2---:R-:W-:-:S06]  /*4f60*/  IMAD.U32 R4, R4, 0x10000, RZ ;  /* 0x0001000004047824 */ /* 0x004fcc00078e00ff */
[----:B------:R-:W0:Y:S02]  /*4f70*/  F2I.FTZ.TRUNC.NTZ R4, R4 ;  /* 0x0000000400047305 */ /* 0x000e24000021f100 */
[----:B0-----:R-:W-:Y:S01]  /*4f80*/  PRMT R0, R4, 0x7610, R0 ;  /* 0x0000761004007816 */ /* 0x001fe20000000000 */
[----:B------:R-:W-:Y:S06]  /*4f90*/  BRA `(.L_x_65282) ;  /* 0x0000000400ac7947 */ /* 0x000fec0003800000 */
.L_x_65289:
        /* <DEDUP_REMOVED lines=10> */
.L_x_65296:
        /* <DEDUP_REMOVED lines=21> */
.L_x_65300:
[----:B------:R-:W-:Y:S05]  /*5190*/  BSYNC.RECONVERGENT B1 ;  /* 0x0000000000017941 */ /* 0x000fea0003800200 */
.L_x_65299:
[----:B------:R-:W-:Y:S01]  /*51a0*/  IMAD.SHL.U32 R0, R0, 0x100000, RZ ;  /* 0x0010000000007824 */ /* 0x000fe200078e00ff */
[----:B------:R-:W-:-:S04]  /*51b0*/  LEA R2, R2, 0x3b800000, 0x17 ;  /* 0x3b80000002027811 */ /* 0x000fc800078eb8ff */
[----:B------:R-:W-:-:S07]  /*51c0*/  LOP3.LUT R4, R2, R0, R7, 0xfe, !PT ;  /* 0x0000000002047212 */ /* 0x000fce00078efe07 */
.L_x_65298:
[----:B------:R-:W-:Y:S05]  /*51d0*/  BSYNC.RECONVERGENT B0 ;  /* 0x0000000000007941 */ /* 0x000fea0003800200 */
.L_x_65297:
[----:B------:R-:W0:Y:S02]  /*51e0*/  F2I.FTZ.TRUNC.NTZ R4, R4 ;  /* 0x0000000400047305 */ /* 0x000e24000021f100 */
[----:B0-----:R-:W-:Y:S01]  /*51f0*/  PRMT R0, R4, 0x7610, R0 ;  /* 0x0000761004007816 */ /* 0x001fe20000000000 */
[----:B------:R-:W-:Y:S06]  /*5200*/  BRA `(.L_x_65282) ;  /* 0x0000000400107947 */ /* 0x000fec0003800000 */
.L_x_65295:
        /* <DEDUP_REMOVED lines=21> */
.L_x_65304:
[----:B------:R-:W-:Y:S05]  /*5360*/  BSYNC.RECONVERGENT B1 ;  /* 0x0000000000017941 */ /* 0x000fea0003800200 */
.L_x_65303:
[----:B------:R-:W-:Y:S01]  /*5370*/  IMAD.SHL.U32 R0, R0, 0x200000, RZ ;  /* 0x0020000000007824 */ /* 0x000fe200078e00ff */
[----:B------:R-:W-:-:S04]  /*5380*/  LEA R2, R2, 0x37800000, 0x17 ;  /* 0x3780000002027811 */ /* 0x000fc800078eb8ff */
[----:B------:R-:W-:-:S07]  /*5390*/  LOP3.LUT R4, R2, R0, R7, 0xfe, !PT ;  /* 0x0000000002047212 */ /* 0x000fce00078efe07 */
.L_x_65302:
[----:B------:R-:W-:Y:S05]  /*53a0*/  BSYNC.RECONVERGENT B0 ;  /* 0x0000000000007941 */ /* 0x000fea0003800200 */
.L_x_65301:
[----:B------:R-:W0:Y:S02]  /*53b0*/  F2I.FTZ.TRUNC.NTZ R4, R4 ;  /* 0x0000000400047305 */ /* 0x000e24000021f100 */
[----:B0-----:R-:W-:Y:S01]  /*53c0*/  PRMT R0, R4, 0x7610, R0 ;  /* 0x0000761004007816 */ /* 0x001fe20000000000 */
[----:B------:R-:W-:Y:S06]  /*53d0*/  BRA `(.L_x_65282) ;  /* 0x00000000009c7947 */ /* 0x000fec0003800000 */
.L_x_65294:
        /* <DEDUP_REMOVED lines=14> */
.L_x_65308:
[----:B------:R-:W-:Y:S05]  /*54c0*/  BSYNC.RECONVERGENT B0 ;  /* 0x0000000000007941 */ /* 0x000fea0003800200 */
.L_x_65307:
[----:B------:R-:W0:Y:S02]  /*54d0*/  F2I.FTZ.TRUNC.NTZ R4, R4 ;  /* 0x0000000400047305 */ /* 0x000e24000021f100 */
[----:B0-----:R-:W-:Y:S01]  /*54e0*/  PRMT R0, R4, 0x7610, R0 ;  /* 0x0000761004007816 */ /* 0x001fe20000000000 */
[----:B------:R-:W-:Y:S06]  /*54f0*/  BRA `(.L_x_65282) ;  /* 0x0000000000547947 */ /* 0x000fec0003800000 */
.L_x_65281:
        /* <DEDUP_REMOVED lines=16> */
.L_x_65309:
[----:B------:R-:W-:Y:S01]  /*5600*/  PRMT R0, RZ, 0x7610, R0 ;  /* 0x00007610ff007816 */ /* 0x000fe20000000000 */
[----:B------:R-:W-:Y:S06]  /*5610*/  BRA `(.L_x_65282) ;  /* 0x00000000000c7947 */ /* 0x000fec0003800000 */
.L_x_65306:
[----:B------:R0:W5:Y:S01]  /*5620*/  LDG.E.U8 R0, desc[UR36][R2.64] ;  /* 0x0000002402007981 */ /* 0x000162000c1e1100 */
[----:B------:R-:W-:Y:S05]  /*5630*/  BRA `(.L_x_65282) ;  /* 0x0000000000047947 */ /* 0x000fea0003800000 */
.L_x_65305:
[----:B------:R0:W5:Y:S02]  /*5640*/  LDG.E.U8 R0, desc[UR36][R2.64] ;  /* 0x0000002402007981 */ /* 0x000164000c1e1100 */
.L_x_65282:
        /* <DEDUP_REMOVED lines=13> */
[----:B------:R-:W-:-:S02]  /*5720*/  ISETP.GE.U32.AND P0, PT, R0, 0x2, PT ;  /* 0x000000020000780c */ /* 0x000fc40003f06070 */
[----:B------:R-:W-:Y:S01]  /*5730*/  PRMT R5, R2, 0x9910, RZ ;  /* 0x0000991002057816 */ /* 0x000fe200000000ff */
[----:B------:R-:W-:-:S04]  /*5740*/  IMAD.MOV.U32 R2, RZ, RZ, R3 ;  /* 0x000000ffff027224 */ /* 0x000fc800078e0003 */
[----:B------:R-:W-:-:S06]  /*5750*/  IMAD R3, R2, R2, RZ ;  /* 0x0000000202037224 */ /* 0x000fcc00078e02ff */
[----:B------:R-:W-:Y:S05]  /*5760*/  @!P0 BRA `(.L_x_65313) ;  /* 0x0000000000508947 */ /* 0x000fea0003800000 */
[--C-:B------:R-:W-:Y:S02]  /*5770*/  SHF.R.U32.HI R2, RZ, 0x1, R0.reuse ;  /* 0x00000001ff027819 */ /* 0x100fe40000011600 */
[----:B------:R-:W-:Y:S02]  /*5780*/  PRMT R0, R3, 0x7610, R0 ;  /* 0x0000761003007816 */ /* 0x000fe40000000000 */
[----:B------:R-:W-:-:S07]  /*5790*/  PRMT R3, R2, 0x7610, R3 ;  /* 0x0000761002037816 */ /* 0x000fce0000000003 */
.L_x_65314:
        /* <DEDUP_REMOVED lines=14> */
[----:B------:R-:W-:Y:S02]  /*5880*/  PRMT R0, R4, 0x7610, R0 ;  /* 0x0000761004007816 */ /* 0x000fe40000000000 */
[----:B------:R-:W-:Y:S01]  /*5890*/  PRMT R5, R2, 0x7610, R5 ;  /* 0x0000761002057816 */ /* 0x000fe20000000005 */
[----:B------:R-:W-:Y:S06]  /*58a0*/  @P0 BRA `(.L_x_65314) ;  /* 0xfffffffc00bc0947 */ /* 0x000fec000383ffff */
.L_x_65313:
[----:B------:R-:W-:Y:S05]  /*58b0*/  BSYNC.RECONVERGENT B1 ;  /* 0x0000000000017941 */ /* 0x000fea0003800200 */
.L_x_65312:
[----:B------:R-:W-:Y:S05]  /*58c0*/  BRA `(.L_x_65315) ;  /* 0x0000000000287947 */ /* 0x000fea0003800000 */
.L_x_65311:
        /* <DEDUP_REMOVED lines=10> */
.L_x_65315:
[----:B------:R-:W-:Y:S05]  /*5970*/  BSYNC.RECONVERGENT B0 ;  /* 0x0000000000007941 */ /* 0x000fea0003800200 */
.L_x_65310:
        /* <DEDUP_REMOVED lines=16> */
.L_x_65319:
[----:B------:R0:W-:Y:S01]  /*5a80*/  STG.E.U8 desc[UR36][R2.64], R5 ;  /* 0x0000000502007986 */ /* 0x0001e2000c101124 */
[----:B------:R-:W-:Y:S05]  /*5a90*/  BRA `(.L_x_65321) ;  /* 0x0000000c00847947 */ /* 0x000fea0003800000 */
.L_x_65318:
        /* <DEDUP_REMOVED lines=12> */
.L_x_65323:
[----:B------:R-:W-:-:S04]  /*5b60*/  LOP3.LUT R5, R5, 0xffff, RZ, 0xc0, !PT ;  /* 0x0000ffff05057812 */ /* 0x000fc800078ec0ff */
[----:B------:R-:W-:-:S05]  /*5b70*/  PRMT R5, R5, 0x8880, RZ ;  /* 0x0000888005057816 */ /* 0x000fca00000000ff */
[----:B------:R0:W-:Y:S01]  /*5b80*/  STG.E desc[UR36][R2.64], R5 ;  /* 0x0000000502007986 */ /* 0x0001e2000c101924 */
[----:B------:R-:W-:Y:S05]  /*5b90*/  BRA `(.L_x_65321) ;  /* 0x0000000c00447947 */ /* 0x000fea0003800000 */
.L_x_65322:
[----:B------:R-:W-:-:S04]  /*5ba0*/  PRMT R5, R5, 0x8880, RZ ;  /* 0x0000888005057816 */ /* 0x000fc800000000ff */
[----:B------:R-:W-:-:S05]  /*5bb0*/  PRMT R5, R5, 0x7710, RZ ;  /* 0x0000771005057816 */ /* 0x000fca00000000ff */
[----:B------:R0:W-:Y:S01]  /*5bc0*/  STG.E.U16 desc[UR36][R2.64], R5 ;  /* 0x0000000502007986 */ /* 0x0001e2000c101524 */
[----:B------:R-:W-:Y:S05]  /*5bd0*/  BRA `(.L_x_65321) ;  /* 0x0000000c00347947 */ /* 0x000fea0003800000 */
.L_x_65317:
        /* <DEDUP_REMOVED lines=9> */
.L_x_65325:
[----:B------:R-:W0:Y:S02]  /*5c70*/  I2F.S8 R0, R5 ;  /* 0x0000000500007306 */ /* 0x000e240000001400 */
[----:B0-----:R-:W-:-:S05]  /*5c80*/  F2FP.F16.F32.PACK_AB R0, RZ, R0 ;  /* 0x00000000ff00723e */ /* 0x001fca00000000ff */
[----:B------:R0:W-:Y:S01]  /*5c90*/  STG.E.U16 desc[UR36][R2.64], R0 ;  /* 0x0000000002007986 */ /* 0x0001e2000c101524 */
[----:B------:R-:W-:Y:S05]  /*5ca0*/  BRA `(.L_x_65321) ;  /* 0x0000000c00007947 */ /* 0x000fea0003800000 */
.L_x_65324:
        /* <DEDUP_REMOVED lines=10> */
.L_x_65327:
[----:B------:R-:W0:Y:S02]  /*5d50*/  I2F.S8 R5, R5 ;  /* 0x0000000500057306 */ /* 0x000e240000001400 */
[----:B0-----:R-:W-:-:S04]  /*5d60*/  F2FP.F16.F32.PACK_AB R5, RZ, R5 ;  /* 0x00000005ff05723e */ /* 0x001fc800000000ff */
[----:B------:R-:W-:-:S05]  /*5d70*/  PRMT R5, R5, 0x5410, RZ ;  /* 0x0000541005057816 */ /* 0x000fca00000000ff */
[----:B------:R0:W-:Y:S01]  /*5d80*/  STG.E desc[UR36][R2.64], R5 ;  /* 0x0000000502007986 */ /* 0x0001e2000c101924 */
[----:B------:R-:W-:Y:S05]  /*5d90*/  BRA `(.L_x_65321) ;  /* 0x0000000800c47947 */ /* 0x000fea0003800000 */
.L_x_65326:
[----:B------:R-:W-:-:S04]  /*5da0*/  PRMT R4, R5, 0x8880, RZ ;  /* 0x0000888005047816 */ /* 0x000fc800000000ff */
[----:B------:R-:W-:-:S06]  /*5db0*/  PRMT R4, R4, 0x7710, RZ ;  /* 0x0000771004047816 */ /* 0x000fcc00000000ff */
[----:B------:R-:W0:Y:S02]  /*5dc0*/  I2F.F64.S16 R4, R4 ;  /* 0x0000000400047312 */ /* 0x000e240000101c00 */
[----:B0-----:R0:W-:Y:S01]  /*5dd0*/  STG.E.64 desc[UR36][R2.64], R4 ;  /* 0x0000000402007986 */ /* 0x0011e2000c101b24 */
[----:B------:R-:W-:Y:S05]  /*5de0*/  BRA `(.L_x_65321) ;  /* 0x0000000800b07947 */ /* 0x000fea0003800000 */
.L_x_65316:
        /* <DEDUP_REMOVED lines=14> */
.L_x_65331:
        /* <DEDUP_REMOVED lines=18> */
.L_x_65334:
[----:B------:R-:W-:-:S04]  /*5ff0*/  SHF.R.U32.HI R5, RZ, 0x18, R5 ;  /* 0x00000018ff057819 */ /* 0x000fc80000011605 */
[----:B------:R-:W-:-:S07]  /*6000*/  LOP3.LUT R0, R0, 0x80, R5, 0xf8, !PT ;  /* 0x0000008000007812 */ /* 0x000fce00078ef805 */
.L_x_65333:
[----:B------:R-:W-:Y:S05]  /*6010*/  BSYNC.RECONVERGENT B0 ;  /* 0x0000000000007941 */ /* 0x000fea0003800200 */
.L_x_65332:
[----:B------:R3:W-:Y:S01]  /*6020*/  STG.E.U8 desc[UR36][R2.64], R0 ;  /* 0x0000000002007986 */ /* 0x0007e2000c101124 */
[----:B------:R-:W-:Y:S05]  /*6030*/  BRA `(.L_x_65321) ;  /* 0x00000008001c7947 */ /* 0x000fea0003800000 */
.L_x_65330:
        /* <DEDUP_REMOVED lines=18> */
.L_x_65337:
[----:B------:R-:W-:-:S04]  /*6160*/  SHF.R.U32.HI R5, RZ, 0x18, R5 ;  /* 0x00000018ff057819 */ /* 0x000fc80000011605 */
[----:B------:R-:W-:-:S07]  /*6170*/  LOP3.LUT R0, R0, 0x80, R5, 0xf8, !PT ;  /* 0x0000008000007812 */ /* 0x000fce00078ef805 */
.L_x_65336:
[----:B------:R-:W-:Y:S05]  /*6180*/  BSYNC.RECONVERGENT B0 ;  /* 0x0000000000007941 */ /* 0x000fea0003800200 */
.L_x_65335:
[----:B------:R0:W-:Y:S01]  /*6190*/  STG.E.U8 desc[UR36][R2.64], R0 ;  /* 0x0000000002007986 */ /* 0x0001e2000c101124 */
[----:B------:R-:W-:Y:S05]  /*61a0*/  BRA `(.L_x_65321) ;  /* 0x0000000400c07947 */ /* 0x000fea0003800000 */
.L_x_65329:
        /* <DEDUP_REMOVED lines=23> */
.L_x_65339:
[----:B------:R-:W-:-:S04]  /*6320*/  LOP3.LUT R5, R5, 0xffff, RZ, 0xc0, !PT ;  /* 0x0000ffff05057812 */ /* 0x000fc800078ec0ff */
[----:B------:R-:W-:-:S05]  /*6330*/  PRMT R5, R5, 0x8880, RZ ;  /* 0x0000888005057816 */ /* 0x000fca00000000ff */
[----:B------:R-:W-:-:S05]  /*6340*/  IMAD.MOV.U32 R4, RZ, RZ, R5 ;  /* 0x000000ffff047224 */ /* 0x000fca00078e0005 */
[----:B------:R-:W-:-:S05]  /*6350*/  SHF.R.S32.HI R5, RZ, 0x1f, R4 ;  /* 0x0000001fff057819 */ /* 0x000fca0000011404 */
[----:B------:R1:W-:Y:S01]  /*6360*/  STG.E.64 desc[UR36][R2.64], R4 ;  /* 0x0000000402007986 */ /* 0x0003e2000c101b24 */
[----:B------:R-:W-:Y:S05]  /*6370*/  BRA `(.L_x_65321) ;  /* 0x00000004004c7947 */ /* 0x000fea0003800000 */
.L_x_65338:
[----:B------:R-:W-:-:S04]  /*6380*/  LOP3.LUT R5, R5, 0xffff, RZ, 0xc0, !PT ;  /* 0x0000ffff05057812 */ /* 0x000fc800078ec0ff */
[----:B------:R-:W-:-:S05]  /*6390*/  PRMT R5, R5, 0x8880, RZ ;  /* 0x0000888005057816 */ /* 0x000fca00000000ff */
[----:B------:R0:W-:Y:S01]  /*63a0*/  STG.E desc[UR36][R2.64], R5 ;  /* 0x0000000502007986 */ /* 0x0001e2000c101924 */
[----:B------:R-:W-:Y:S05]  /*63b0*/  BRA `(.L_x_65321) ;  /* 0x00000004003c7947 */ /* 0x000fea0003800000 */
.L_x_65328:
        /* <DEDUP_REMOVED lines=10> */
.L_x_65341:
[----:B------:R-:W-:Y:S02]  /*6460*/  PRMT R4, R5, 0x8880, RZ ;  /* 0x0000888005047816 */ /* 0x000fe400000000ff */
[----:B------:R-:W-:Y:S02]  /*6470*/  CS2R R6, SRZ ;  /* 0x0000000000067805 */ /* 0x000fe4000001ff00 */
[----:B------:R-:W-:-:S06]  /*6480*/  PRMT R4, R4, 0x7710, RZ ;  /* 0x0000771004047816 */ /* 0x000fcc00000000ff */
[----:B------:R-:W0:Y:S02]  /*6490*/  I2F.F64.S16 R4, R4 ;  /* 0x0000000400047312 */ /* 0x000e240000101c00 */
[----:B0-----:R0:W-:Y:S01]  /*64a0*/  STG.E.128 desc[UR36][R2.64], R4 ;  /* 0x0000000402007986 */ /* 0x0011e2000c101d24 */
[----:B------:R-:W-:Y:S05]  /*64b0*/  BRA `(.L_x_65321) ;  /* 0x0000000000fc7947 */ /* 0x000fea0003800000 */
.L_x_65340:
[----:B------:R-:W-:-:S09]  /*64c0*/  UISETP.NE.AND UP0, UPT, UR4, 0xf, UPT ;  /* 0x0000000f0400788c */ /* 0x000fd2000bf05270 */
[----:B------:R-:W-:Y:S05]  /*64d0*/  BRA.U !UP0, `(.L_x_65342) ;  /* 0x0000000108e87547 */ /* 0x000fea000b800000 */
[----:B------:R-:W-:-:S09]  /*64e0*/  UISETP.NE.AND UP0, UPT, UR4, 0x17, UPT ;  /* 0x000000170400788c */ /* 0x000fd2000bf05270 */
[----:B------:R-:W-:Y:S05]  /*64f0*/  BRA.U !UP0, `(.L_x_65343) ;  /* 0x0000000108907547 */ /* 0x000fea000b800000 */
[----:B------:R-:W-:-:S09]  /*6500*/  UISETP.NE.AND UP0, UPT, UR4, 0x18, UPT ;  /* 0x000000180400788c */ /* 0x000fd2000bf05270 */
[----:B------:R-:W-:Y:S05]  /*6510*/  BRA.U !UP0, `(.L_x_65344) ;  /* 0x0000000108447547 */ /* 0x000fea000b800000 */
.L_x_65320:
        /* <DEDUP_REMOVED lines=16> */
.L_x_65345:
[----:B------:R-:W-:Y:S05]  /*6620*/  BRA `(.L_x_65321) ;  /* 0x0000000000a07947 */ /* 0x000fea0003800000 */
.L_x_65344:
        /* <DEDUP_REMOVED lines=13> */
.L_x_65347:
[----:B------:R-:W-:Y:S05]  /*6700*/  BSYNC.RECONVERGENT B0 ;  /* 0x0000000000007941 */ /* 0x000fea0003800200 */
.L_x_65346:
[----:B------:R-:W-:-:S05]  /*6710*/  LOP3.LUT R7, R0, 0x80, R7, 0xf8, !PT ;  /* 0x0000008000077812 */ /* 0x000fca00078ef807 */
[----:B------:R0:W-:Y:S01]  /*6720*/  STG.E.U8 desc[UR36][R2.64], R7 ;  /* 0x0000000702007986 */ /* 0x0001e2000c101124 */
[----:B------:R-:W-:Y:S05]  /*6730*/  BRA `(.L_x_65321) ;  /* 0x00000000005c7947 */ /* 0x000fea0003800000 */
.L_x_65343:
        /* <DEDUP_REMOVED lines=12> */
.L_x_65349:
[----:B------:R-:W-:Y:S01]  /*6800*/  IMAD.MOV.U32 R0, RZ, RZ, 0x7f ;  /* 0x0000007fff007424 */ /* 0x000fe200078e00ff */
[----:B------:R-:W-:-:S04]  /*6810*/  ISETP.GT.U32.AND P0, PT, R4, 0x7f800000, PT ;  /* 0x7f8000000400780c */ /* 0x000fc80003f04070 */
[----:B------:R-:W-:-:S09]  /*6820*/  SEL R0, R0, 0x7c, P0 ;  /* 0x0000007c00007807 */ /* 0x000fd20000000000 */
.L_x_65350:
[----:B------:R-:W-:Y:S05]  /*6830*/  BSYNC.RECONVERGENT B0 ;  /* 0x0000000000007941 */ /* 0x000fea0003800200 */
.L_x_65348:
[----:B------:R-:W-:-:S04]  /*6840*/  SHF.R.U32.HI R5, RZ, 0x18, R5 ;  /* 0x00000018ff057819 */ /* 0x000fc80000011605 */
[----:B------:R-:W-:-:S05]  /*6850*/  LOP3.LUT R5, R0, 0x80, R5, 0xf8, !PT ;  /* 0x0000008000057812 */ /* 0x000fca00078ef805 */
[----:B------:R0:W-:Y:S01]  /*6860*/  STG.E.U8 desc[UR36][R2.64], R5 ;  /* 0x0000000502007986 */ /* 0x0001e2000c101124 */
[----:B------:R-:W-:Y:S05]  /*6870*/  BRA `(.L_x_65321) ;  /* 0x00000000000c7947 */ /* 0x000fea0003800000 */
.L_x_65342:
[----:B------:R-:W0:Y:S02]  /*6880*/  I2F.S8 R0, R5 ;  /* 0x0000000500007306 */ /* 0x000e240000001400 */
[----:B0-----:R-:W-:-:S05]  /*6890*/  F2FP.BF16.F32.PACK_AB R0, RZ, R0 ;  /* 0x00000000ff00723e */ /* 0x001fca00000010ff */
[----:B------:R0:W-:Y:S02]  /*68a0*/  STG.E.U16 desc[UR36][R2.64], R0 ;  /* 0x0000000002007986 */ /* 0x0001e4000c101524 */
.L_x_65321:
[----:B------:R-:W-:-:S07]  /*68b0*/  VIADD R17, R17, 0x80 ;  /* 0x0000008011117836 */ /* 0x000fce0000000000 */
.L_x_65275:
[----:B------:R-:W-:Y:S05]  /*68c0*/  BSYNC.RECONVERGENT B6 ;  /* 0x0000000000067941 */ /* 0x000fea0003800200 */
.L_x_65274:
        /* <DEDUP_REMOVED lines=307> */
.L_x_65353:
[----:B------:R-:W1:Y:S01]  /*7c00*/  LDCU.64 UR6, c[0x0][0x588] ;  /* 0x0000b100ff0677ac */ /* 0x000e620008000a00 */
[----:B------:R-:W-:-:S04]  /*7c10*/  UPRMT UR4, UR42, 0x9910, URZ ;  /* 0x000099102a047896 */ /* 0x000fc800080000ff */
[----:B------:R-:W-:Y:S01]  /*7c20*/  UISETP.GT.AND UP0, UPT, UR4, 0x9, UPT ;  /* 0x000000090400788c */ /* 0x000fe2000bf04270 */
[----:B-1--4-:R-:W-:-:S04]  /*7c30*/  IADD3 R2, P0, PT, R0, UR6, RZ ;  /* 0x0000000600027c10 */ /* 0x012fc8000ff1e0ff */
        /* <DEDUP_REMOVED lines=12> */
.L_x_65357:
[----:B------:R0:W5:Y:S01]  /*7d00*/  LDG.E.U8 R0, desc[UR36][R2.64] ;  /* 0x0000002402007981 */ /* 0x000162000c1e1100 */
[----:B------:R-:W-:Y:S05]  /*7d10*/  BRA `(.L_x_65359) ;  /* 0x0000000c004c7947 */ /* 0x000fea0003800000 */
.L_x_65356:
        /* <DEDUP_REMOVED lines=8> */
.L_x_65361:
[----:B------:R3:W5:Y:S01]  /*7da0*/  LDG.E.U8 R0, desc[UR36][R2.64] ;  /* 0x0000002402007981 */ /* 0x000762000c1e1100 */
[----:B------:R-:W-:Y:S05]  /*7db0*/  BRA `(.L_x_65359) ;  /* 0x0000000c00247947 */ /* 0x000fea0003800000 */
.L_x_65360:
[----:B------:R2:W5:Y:S01]  /*7dc0*/  LDG.E.U16 R0, desc[UR36][R2.64] ;  /* 0x0000002402007981 */ /* 0x000562000c1e1500 */
[----:B------:R-:W-:Y:S05]  /*7dd0*/  BRA `(.L_x_65359) ;  /* 0x0000000c001c7947 */ /* 0x000fea0003800000 */
.L_x_65355:
        /* <DEDUP_REMOVED lines=9> */
.L_x_65363:
[----:B------:R-:W2:Y:S02]  /*7e70*/  LDG.E.U16 R4, desc[UR36][R2.64] ;  /* 0x0000002402047981 */ /* 0x000ea4000c1e1500 */
[----:B--2---:R-:W-:-:S06]  /*7e80*/  HADD2.F32 R4, -RZ, R4.H0_H0 ;  /* 0x20000004ff047230 */ /* 0x004fcc0000004100 */
[----:B------:R-:W0:Y:S02]  /*7e90*/  F2I.FTZ.TRUNC.NTZ R4, R4 ;  /* 0x0000000400047305 */ /* 0x000e24000021f100 */
[----:B0-----:R-:W-:Y:S01]  /*7ea0*/  PRMT R0, R4, 0x7610, R0 ;  /* 0x0000761004007816 */ /* 0x001fe20000000000 */
[----:B------:R-:W-:Y:S06]  /*7eb0*/  BRA `(.L_x_65359) ;  /* 0x0000000800e47947 */ /* 0x000fec0003800000 */
.L_x_65362:
        /* <DEDUP_REMOVED lines=9> */
.L_x_65365:
[----:B------:R-:W2:Y:S02]  /*7f50*/  LDG.E.U16 R2, desc[UR36][R2.64] ;  /* 0x0000002402027981 */ /* 0x000ea4000c1e1500 */
[----:B--2---:R-:W-:-:S06]  /*7f60*/  HADD2.F32 R4, -RZ, R2.H0_H0 ;  /* 0x20000002ff047230 */ /* 0x004fcc0000004100 */
[----:B------:R-:W0:Y:S02]  /*7f70*/  F2I.FTZ.TRUNC.NTZ R4, R4 ;  /* 0x0000000400047305 */ /* 0x000e24000021f100 */
[----:B0-----:R-:W-:Y:S01]  /*7f80*/  PRMT R0, R4, 0x7610, R0 ;  /* 0x0000761004007816 */ /* 0x001fe20000000000 */
[----:B------:R-:W-:Y:S06]  /*7f90*/  BRA `(.L_x_65359) ;  /* 0x0000000800ac7947 */ /* 0x000fec0003800000 */
.L_x_65364:
[----:B------:R-:W2:Y:S02]  /*7fa0*/  LDG.E.64 R2, desc[UR36][R2.64] ;  /* 0x0000002402027981 */ /* 0x000ea4000c1e1b00 */
[----:B--2---:R0:W1:Y:S01]  /*7fb0*/  F2I.F64.TRUNC R0, R2 ;  /* 0x0000000200007311 */ /* 0x004062000030d100 */
[----:B------:R-:W-:Y:S05]  /*7fc0*/  BRA `(.L_x_65359) ;  /* 0x0000000800a07947 */ /* 0x000fea0003800000 */
.L_x_65354:
        /* <DEDUP_REMOVED lines=12> */
.L_x_65368:
[----:B------:R-:W2:Y:S02]  /*8090*/  LDG.E.64 R2, desc[UR36][R2.64] ;  /* 0x0000002402027981 */ /* 0x000ea4000c1e1b00 */
[----:B--2---:R0:W1:Y:S01]  /*80a0*/  F2I.F64.TRUNC R0, R2 ;  /* 0x0000000200007311 */ /* 0x004062000030d100 */
[----:B------:R-:W-:Y:S05]  /*80b0*/  BRA `(.L_x_65359) ;  /* 0x0000000800647947 */ /* 0x000fea0003800000 */
.L_x_65367:
        /* <DEDUP_REMOVED lines=27> */
.L_x_65370:
        /* <DEDUP_REMOVED lines=14> */
.L_x_65369:
[----:B------:R-:W2:Y:S02]  /*8350*/  LDG.E.U16 R4, desc[UR36][R2.64] ;  /* 0x0000002402047981 */ /* 0x000ea4000c1e1500 */
[----:B--2---:R-:W-:-:S06]  /*8360*/  IMAD.U32 R4, R4, 0x10000, RZ ;  /* 0x0001000004047824 */ /* 0x004fcc00078e00ff */
[----:B------:R-:W0:Y:S02]  /*8370*/  F2I.FTZ.TRUNC.NTZ R4, R4 ;  /* 0x0000000400047305 */ /* 0x000e24000021f100 */
[----:B0-----:R-:W-:Y:S01]  /*8380*/  PRMT R0, R4, 0x7610, R0 ;  /* 0x0000761004007816 */ /* 0x001fe20000000000 */
[----:B------:R-:W-:Y:S06]  /*8390*/  BRA `(.L_x_65359) ;  /* 0x0000000400ac7947 */ /* 0x000fec0003800000 */
.L_x_65366:
        /* <DEDUP_REMOVED lines=10> */
.L_x_65373:
        /* <DEDUP_REMOVED lines=21> */
.L_x_65377:
[----:B------:R-:W-:Y:S05]  /*8590*/  BSYNC.RECONVERGENT B1 ;  /* 0x0000000000017941 */ /* 0x000fea0003800200 */
.L_x_65376:
[----:B------:R-:W-:Y:S02]  /*85a0*/  SHF.L.U32 R0, R0, 0x14, RZ ;  /* 0x0000001400007819 */ /* 0x000fe400000006ff */
[----:B------:R-:W-:-:S04]  /*85b0*/  LEA R2, R2, 0x3b800000, 0x17 ;  /* 0x3b80000002027811 */ /* 0x000fc800078eb8ff */
[----:B------:R-:W-:-:S07]  /*85c0*/  LOP3.LUT R4, R2, R0, R7, 0xfe, !PT ;  /* 0x0000000002047212 */ /* 0x000fce00078efe07 */
.L_x_65375:
[----:B------:R-:W-:Y:S05]  /*85d0*/  BSYNC.RECONVERGENT B0 ;  /* 0x0000000000007941 */ /* 0x000fea0003800200 */
.L_x_65374:
[----:B------:R-:W0:Y:S02]  /*85e0*/  F2I.FTZ.TRUNC.NTZ R4, R4 ;  /* 0x0000000400047305 */ /* 0x000e24000021f100 */
[----:B0-----:R-:W-:Y:S01]  /*85f0*/  PRMT R0, R4, 0x7610, R0 ;  /* 0x0000761004007816 */ /* 0x001fe20000000000 */
[----:B------:R-:W-:Y:S06]  /*8600*/  BRA `(.L_x_65359) ;  /* 0x0000000400107947 */ /* 0x000fec0003800000 */
.L_x_65372:
        /* <DEDUP_REMOVED lines=21> */
.L_x_65381:
[----:B------:R-:W-:Y:S05]  /*8760*/  BSYNC.RECONVERGENT B1 ;  /* 0x0000000000017941 */ /* 0x000fea0003800200 */
.L_x_65380:
[----:B------:R-:W-:Y:S01]  /*8770*/  IMAD.SHL.U32 R0, R0, 0x200000, RZ ;  /* 0x0020000000007824 */ /* 0x000fe200078e00ff */
[----:B------:R-:W-:-:S04]  /*8780*/  LEA R2, R2, 0x37800000, 0x17 ;  /* 0x3780000002027811 */ /* 0x000fc800078eb8ff */
[----:B------:R-:W-:-:S07]  /*8790*/  LOP3.LUT R4, R2, R0, R7, 0xfe, !PT ;  /* 0x0000000002047212 */ /* 0x000fce00078efe07 */
.L_x_65379:
[----:B------:R-:W-:Y:S05]  /*87a0*/  BSYNC.RECONVERGENT B0 ;  /* 0x0000000000007941 */ /* 0x000fea0003800200 */
.L_x_65378:
[----:B------:R-:W0:Y:S02]  /*87b0*/  F2I.FTZ.TRUNC.NTZ R4, R4 ;  /* 0x0000000400047305 */ /* 0x000e24000021f100 */
[----:B0-----:R-:W-:Y:S01]  /*87c0*/  PRMT R0, R4, 0x7610, R0 ;  /* 0x0000761004007816 */ /* 0x001fe20000000000 */
[----:B------:R-:W-:Y:S06]  /*87d0*/  BRA `(.L_x_65359) ;  /* 0x00000000009c7947 */ /* 0x000fec0003800000 */
.L_x_65371:
        /* <DEDUP_REMOVED lines=14> */
.L_x_65385:
[----:B------:R-:W-:Y:S05]  /*88c0*/  BSYNC.RECONVERGENT B0 ;  /* 0x0000000000007941 */ /* 0x000fea0003800200 */
.L_x_65384:
[----:B------:R-:W0:Y:S02]  /*88d0*/  F2I.FTZ.TRUNC.NTZ R4, R4 ;  /* 0x0000000400047305 */ /* 0x000e24000021f100 */
[----:B0-----:R-:W-:Y:S01]  /*88e0*/  PRMT R0, R4, 0x7610, R0 ;  /* 0x0000761004007816 */ /* 0x001fe20000000000 */
[----:B------:R-:W-:Y:S06]  /*88f0*/  BRA `(.L_x_65359) ;  /* 0x0000000000547947 */ /* 0x000fec0003800000 */
.L_x_65358:
        /* <DEDUP_REMOVED lines=16> */
.L_x_65386:
[----:B------:R-:W-:Y:S01]  /*8a00*/  PRMT R0, RZ, 0x7610, R0 ;  /* 0x00007610ff007816 */ /* 0x000fe20000000000 */
[----:B------:R-:W-:Y:S06]  /*8a10*/  BRA `(.L_x_65359) ;  /* 0x00000000000c7947 */ /* 0x000fec0003800000 */
.L_x_65383:
[----:B------:R0:W5:Y:S01]  /*8a20*/  LDG.E.U8 R0, desc[UR36][R2.64] ;  /* 0x0000002402007981 */ /* 0x000162000c1e1100 */
[----:B------:R-:W-:Y:S05]  /*8a30*/  BRA `(.L_x_65359) ;  /* 0x0000000000047947 */ /* 0x000fea0003800000 */
.L_x_65382:
[----:B------:R0:W5:Y:S02]  /*8a40*/  LDG.E.U8 R0, desc[UR36][R2.64] ;  /* 0x0000002402007981 */ /* 0x000164000c1e1100 */
.L_x_65359:
        /* <DEDUP_REMOVED lines=21> */
.L_x_65391:
        /* <DEDUP_REMOVED lines=17> */
.L_x_65390:
[----:B------:R-:W-:Y:S05]  /*8cb0*/  BSYNC.RECONVERGENT B1 ;  /* 0x0000000000017941 */ /* 0x000fea0003800200 */
.L_x_65389:
[----:B------:R-:W-:Y:S05]  /*8cc0*/  BRA `(.L_x_65392) ;  /* 0x0000000000287947 */ /* 0x000fea0003800000 */
.L_x_65388:
        /* <DEDUP_REMOVED lines=10> */
.L_x_65392:
[----:B------:R-:W-:Y:S05]  /*8d70*/  BSYNC.RECONVERGENT B0 ;  /* 0x0000000000007941 */ /* 0x000fea0003800200 */
.L_x_65387:
        /* <DEDUP_REMOVED lines=16> */
.L_x_65396:
[----:B------:R0:W-:Y:S01]  /*8e80*/  STG.E.U8 desc[UR36][R2.64], R5 ;  /* 0x0000000502007986 */ /* 0x0001e2000c101124 */
[----:B------:R-:W-:Y:S05]  /*8e90*/  BRA `(.L_x_65398) ;  /* 0x0000000c00847947 */ /* 0x000fea0003800000 */
.L_x_65395:
        /* <DEDUP_REMOVED lines=12> */
.L_x_65400:
[----:B------:R-:W-:-:S04]  /*8f60*/  LOP3.LUT R5, R5, 0xffff, RZ, 0xc0, !PT ;  /* 0x0000ffff05057812 */ /* 0x000fc800078ec0ff */
[----:B------:R-:W-:-:S05]  /*8f70*/  PRMT R5, R5, 0x8880, RZ ;  /* 0x0000888005057816 */ /* 0x000fca00000000ff */
[----:B------:R3:W-:Y:S01]  /*8f80*/  STG.E desc[UR36][R2.64], R5 ;  /* 0x0000000502007986 */ /* 0x0007e2000c101924 */
[----:B------:R-:W-:Y:S05]  /*8f90*/  BRA `(.L_x_65398) ;  /* 0x0000000c00447947 */ /* 0x000fea0003800000 */
.L_x_65399:
[----:B------:R-:W-:-:S04]  /*8fa0*/  PRMT R5, R5, 0x8880, RZ ;  /* 0x0000888005057816 */ /* 0x000fc800000000ff */
[----:B------:R-:W-:-:S05]  /*8fb0*/  PRMT R5, R5, 0x7710, RZ ;  /* 0x0000771005057816 */ /* 0x000fca00000000ff */
[----:B------:R2:W-:Y:S01]  /*8fc0*/  STG.E.U16 desc[UR36][R2.64], R5 ;  /* 0x0000000502007986 */ /* 0x0005e2000c101524 */
[----:B------:R-:W-:Y:S05]  /*8fd0*/  BRA `(.L_x_65398) ;  /* 0x0000000c00347947 */ /* 0x000fea0003800000 */
.L_x_65394:
        /* <DEDUP_REMOVED lines=9> */
.L_x_65402:
[----:B------:R-:W0:Y:S02]  /*9070*/  I2F.S8 R0, R5 ;  /* 0x0000000500007306 */ /* 0x000e240000001400 */
[----:B0-----:R-:W-:-:S05]  /*9080*/  F2FP.F16.F32.PACK_AB R0, RZ, R0 ;  /* 0x00000000ff00723e */ /* 0x001fca00000000ff */
[----:B------:R0:W-:Y:S01]  /*9090*/  STG.E.U16 desc[UR36][R2.64], R0 ;  /* 0x0000000002007986 */ /* 0x0001e2000c101524 */
[----:B------:R-:W-:Y:S05]  /*90a0*/  BRA `(.L_x_65398) ;  /* 0x0000000c00007947 */ /* 0x000fea0003800000 */
.L_x_65401:
        /* <DEDUP_REMOVED lines=10> */
.L_x_65404:
[----:B------:R-:W0:Y:S02]  /*9150*/  I2F.S8 R5, R5 ;  /* 0x0000000500057306 */ /* 0x000e240000001400 */
[----:B0-----:R-:W-:-:S04]  /*9160*/  F2FP.F16.F32.PACK_AB R5, RZ, R5 ;  /* 0x00000005ff05723e */ /* 0x001fc800000000ff */
[----:B------:R-:W-:-:S05]  /*9170*/  PRMT R5, R5, 0x5410, RZ ;  /* 0x0000541005057816 */ /* 0x000fca00000000ff */
[----:B------:R0:W-:Y:S01]  /*9180*/  STG.E desc[UR36][R2.64], R5 ;  /* 0x0000000502007986 */ /* 0x0001e2000c101924 */
[----:B------:R-:W-:Y:S05]  /*9190*/  BRA `(.L_x_65398) ;  /* 0x0000000800c47947 */ /* 0x000fea0003800000 */
.L_x_65403:
[----:B------:R-:W-:-:S04]  /*91a0*/  PRMT R4, R5, 0x8880, RZ ;  /* 0x0000888005047816 */ /* 0x000fc800000000ff */
[----:B------:R-:W-:-:S06]  /*91b0*/  PRMT R4, R4, 0x7710, RZ ;  /* 0x0000771004047816 */ /* 0x000fcc00000000ff */
[----:B------:R-:W0:Y:S02]  /*91c0*/  I2F.F64.S16 R4, R4 ;  /* 0x0000000400047312 */ /* 0x000e240000101c00 */
[----:B0-----:R0:W-:Y:S01]  /*91d0*/  STG.E.64 desc[UR36][R2.64], R4 ;  /* 0x0000000402007986 */ /* 0x0011e2000c101b24 */
[----:B------:R-:W-:Y:S05]  /*91e0*/  BRA `(.L_x_65398) ;  /* 0x0000000800b07947 */ /* 0x000fea0003800000 */
.L_x_65393:
        /* <DEDUP_REMOVED lines=14> */
.L_x_65408:
        /* <DEDUP_REMOVED lines=18> */
.L_x_65411:
[----:B------:R-:W-:-:S04]  /*93f0*/  SHF.R.U32.HI R5, RZ, 0x18, R5 ;  /* 0x00000018ff057819 */ /* 0x000fc80000011605 */
[----:B------:R-:W-:-:S07]  /*9400*/  LOP3.LUT R0, R0, 0x80, R5, 0xf8, !PT ;  /* 0x0000008000007812 */ /* 0x000fce00078ef805 */
.L_x_65410:
[----:B------:R-:W-:Y:S05]  /*9410*/  BSYNC.RECONVERGENT B0 ;  /* 0x0000000000007941 */ /* 0x000fea0003800200 */
.L_x_65409:
[----:B------:R0:W-:Y:S01]  /*9420*/  STG.E.U8 desc[UR36][R2.64], R0 ;  /* 0x0000000002007986 */ /* 0x0001e2000c101124 */
[----:B------:R-:W-:Y:S05]  /*9430*/  BRA `(.L_x_65398) ;  /* 0x00000008001c7947 */ /* 0x000fea0003800000 */
.L_x_65407:
        /* <DEDUP_REMOVED lines=18> */
.L_x_65414:
[----:B------:R-:W-:-:S04]  /*9560*/  SHF.R.U32.HI R5, RZ, 0x18, R5 ;  /* 0x00000018ff057819 */ /* 0x000fc80000011605 */
[----:B------:R-:W-:-:S07]  /*9570*/  LOP3.LUT R0, R0, 0x80, R5, 0xf8, !PT ;  /* 0x0000008000007812 */ /* 0x000fce00078ef805 */
.L_x_65413:
[----:B------:R-:W-:Y:S05]  /*9580*/  BSYNC.RECONVERGENT B0 ;  /* 0x0000000000007941 */ /* 0x000fea0003800200 */
.L_x_65412:
[----:B------:R0:W-:Y:S01]  /*9590*/  STG.E.U8 desc[UR36][R2.64], R0 ;  /* 0x0000000002007986 */ /* 0x0001e2000c101124 */
[----:B------:R-:W-:Y:S05]  /*95a0*/  BRA `(.L_x_65398) ;  /* 0x0000000400c07947 */ /* 0x000fea0003800000 */
.L_x_65406:
        /* <DEDUP_REMOVED lines=23> */
.L_x_65416:
[----:B------:R-:W-:-:S04]  /*9720*/  LOP3.LUT R5, R5, 0xffff, RZ, 0xc0, !PT ;  /* 0x0000ffff05057812 */ /* 0x000fc800078ec0ff */
[----:B------:R-:W-:-:S04]  /*9730*/  PRMT R5, R5, 0x8880, RZ ;  /* 0x0000888005057816 */ /* 0x000fc800000000ff */
[----:B------:R-:W-:-:S04]  /*9740*/  MOV R4, R5 ;  /* 0x0000000500047202 */ /* 0x000fc80000000f00 */
[----:B------:R-:W-:-:S05]  /*9750*/  SHF.R.S32.HI R5, RZ, 0x1f, R4 ;  /* 0x0000001fff057819 */ /* 0x000fca0000011404 */
[----:B------:R0:W-:Y:S01]  /*9760*/  STG.E.64 desc[UR36][R2.64], R4 ;  /* 0x0000000402007986 */ /* 0x0001e2000c101b24 */
[----:B------:R-:W-:Y:S05]  /*9770*/  BRA `(.L_x_65398) ;  /* 0x00000004004c7947 */ /* 0x000fea0003800000 */
.L_x_65415:
[----:B------:R-:W-:-:S04]  /*9780*/  LOP3.LUT R5, R5, 0xffff, RZ, 0xc0, !PT ;  /* 0x0000ffff05057812 */ /* 0x000fc800078ec0ff */
[----:B------:R-:W-:-:S05]  /*9790*/  PRMT R5, R5, 0x8880, RZ ;  /* 0x0000888005057816 */ /* 0x000fca00000000ff */
[----:B------:R0:W-:Y:S01]  /*97a0*/  STG.E desc[UR36][R2.64], R5 ;  /* 0x0000000502007986 */ /* 0x0001e2000c101924 */
[----:B------:R-:W-:Y:S05]  /*97b0*/  BRA `(.L_x_65398) ;  /* 0x00000004003c7947 */ /* 0x000fea0003800000 */
.L_x_65405:
        /* <DEDUP_REMOVED lines=10> */
.L_x_65418:
[----:B------:R-:W-:Y:S02]  /*9860*/  PRMT R4, R5, 0x8880, RZ ;  /* 0x0000888005047816 */ /* 0x000fe400000000ff */
[----:B------:R-:W-:Y:S02]  /*9870*/  CS2R R6, SRZ ;  /* 0x0000000000067805 */ /* 0x000fe4000001ff00 */
[----:B------:R-:W-:-:S06]  /*9880*/  PRMT R4, R4, 0x7710, RZ ;  /* 0x0000771004047816 */ /* 0x000fcc00000000ff */
[----:B------:R-:W0:Y:S02]  /*9890*/  I2F.F64.S16 R4, R4 ;  /* 0x0000000400047312 */ /* 0x000e240000101c00 */
[----:B0-----:R0:W-:Y:S01]  /*98a0*/  STG.E.128 desc[UR36][R2.64], R4 ;  /* 0x0000000402007986 */ /* 0x0011e2000c101d24 */
[----:B------:R-:W-:Y:S05]  /*98b0*/  BRA `(.L_x_65398) ;  /* 0x0000000000fc7947 */ /* 0x000fea0003800000 */
.L_x_65417:
[----:B------:R-:W-:-:S09]  /*98c0*/  UISETP.NE.AND UP0, UPT, UR4, 0xf, UPT ;  /* 0x0000000f0400788c */ /* 0x000fd2000bf05270 */
[----:B------:R-:W-:Y:S05]  /*98d0*/  BRA.U !UP0, `(.L_x_65419) ;  /* 0x0000000108e87547 */ /* 0x000fea000b800000 */
[----:B------:R-:W-:-:S09]  /*98e0*/  UISETP.NE.AND UP0, UPT, UR4, 0x17, UPT ;  /* 0x000000170400788c */ /* 0x000fd2000bf05270 */
[----:B------:R-:W-:Y:S05]  /*98f0*/  BRA.U !UP0, `(.L_x_65420) ;  /* 0x0000000108907547 */ /* 0x000fea000b800000 */
[----:B------:R-:W-:-:S09]  /*9900*/  UISETP.NE.AND UP0, UPT, UR4, 0x18, UPT ;  /* 0x000000180400788c */ /* 0x000fd2000bf05270 */
[----:B------:R-:W-:Y:S05]  /*9910*/  BRA.U !UP0, `(.L_x_65421) ;  /* 0x0000000108447547 */ /* 0x000fea000b800000 */
.L_x_65397:
        /* <DEDUP_REMOVED lines=16> */
.L_x_65422:
[----:B------:R-:W-:Y:S05]  /*9a20*/  BRA `(.L_x_65398) ;  /* 0x0000000000a07947 */ /* 0x000fea0003800000 */
.L_x_65421:
        /* <DEDUP_REMOVED lines=13> */
.L_x_65424:
[----:B------:R-:W-:Y:S05]  /*9b00*/  BSYNC.RECONVERGENT B0 ;  /* 0x0000000000007941 */ /* 0x000fea0003800200 */
.L_x_65423:
[----:B------:R-:W-:-:S05]  /*9b10*/  LOP3.LUT R7, R0, 0x80, R7, 0xf8, !PT ;  /* 0x0000008000077812 */ /* 0x000fca00078ef807 */
[----:B------:R0:W-:Y:S01]  /*9b20*/  STG.E.U8 desc[UR36][R2.64], R7 ;  /* 0x0000000702007986 */ /* 0x0001e2000c101124 */
[----:B------:R-:W-:Y:S05]  /*9b30*/  BRA `(.L_x_65398) ;  /* 0x00000000005c7947 */ /* 0x000fea0003800000 */
.L_x_65420:
        /* <DEDUP_REMOVED lines=12> */
.L_x_65426:
[----:B------:R-:W-:Y:S01]  /*9c00*/  IMAD.MOV.U32 R0, RZ, RZ, 0x7f ;  /* 0x0000007fff007424 */ /* 0x000fe200078e00ff */
[----:B------:R-:W-:-:S04]  /*9c10*/  ISETP.GT.U32.AND P0, PT, R4, 0x7f800000, PT ;  /* 0x7f8000000400780c */ /* 0x000fc80003f04070 */
[----:B------:R-:W-:-:S09]  /*9c20*/  SEL R0, R0, 0x7c, P0 ;  /* 0x0000007c00007807 */ /* 0x000fd20000000000 */
.L_x_65427:
[----:B------:R-:W-:Y:S05]  /*9c30*/  BSYNC.RECONVERGENT B0 ;  /* 0x0000000000007941 */ /* 0x000fea0003800200 */
.L_x_65425:
[----:B------:R-:W-:-:S04]  /*9c40*/  SHF.R.U32.HI R5, RZ, 0x18, R5 ;  /* 0x00000018ff057819 */ /* 0x000fc80000011605 */
[----:B------:R-:W-:-:S05]  /*9c50*/  LOP3.LUT R5, R0, 0x80, R5, 0xf8, !PT ;  /* 0x0000008000057812 */ /* 0x000fca00078ef805 */
[----:B------:R0:W-:Y:S01]  /*9c60*/  STG.E.U8 desc[UR36][R2.64], R5 ;  /* 0x0000000502007986 */ /* 0x0001e2000c101124 */
[----:B------:R-:W-:Y:S05]  /*9c70*/  BRA `(.L_x_65398) ;  /* 0x00000000000c7947 */ /* 0x000fea0003800000 */
.L_x_65419:
[----:B------:R-:W0:Y:S02]  /*9c80*/  I2F.S8 R0, R5 ;  /* 0x0000000500007306 */ /* 0x000e240000001400 */
[----:B0-----:R-:W-:-:S05]  /*9c90*/  F2FP.BF16.F32.PACK_AB R0, RZ, R0 ;  /* 0x00000000ff00723e */ /* 0x001fca00000010ff */
[----:B------:R0:W-:Y:S02]  /*9ca0*/  STG.E.U16 desc[UR36][R2.64], R0 ;  /* 0x0000000002007986 */ /* 0x0001e4000c101524 */
.L_x_65398:
[----:B------:R-:W-:-:S07]  /*9cb0*/  VIADD R17, R17, 0x80 ;  /* 0x0000008011117836 */ /* 0x000fce0000000000 */
.L_x_65352:
[----:B------:R-:W-:Y:S05]  /*9cc0*/  BSYNC.RECONVERGENT B6 ;  /* 0x0000000000067941 */ /* 0x000fea0003800200 */
.L_x_65351:
[----:B------:R-:W5:Y:S02]  /*9cd0*/  LDCU UR4, c[0x0][0x380] ;  /* 0x00007000ff0477ac */ /* 0x000f640008000800 */
[----:B-----5:R-:W-:-:S13]  /*9ce0*/  ISETP.GE.AND P0, PT, R17, UR4, PT ;  /* 0x0000000411007c0c */ /* 0x020fda000bf06270 */
[----:B------:R-:W-:Y:S05]  /*9cf0*/  @P0 EXIT ;  /* 0x000000000000094d */ /* 0x000fea0003800000 */
[----:B------:R-:W5:Y:S01]  /*9d00*/  LDCU UR4, c[0x0][0x388] ;  /* 0x00007100ff0477ac */ /* 0x000f620008000800 */
[----:B0-23--:R-:W-:Y:S01]  /*9d10*/  IMAD.MOV.U32 R0, RZ, RZ, RZ ;  /* 0x000000ffff007224 */ /* 0x00dfe200078e00ff */
[----:B------:R-:W-:Y:S01]  /*9d20*/  MOV R16, RZ ;  /* 0x000000ff00107202 */ /* 0x000fe20000000f00 */
        /* <DEDUP_REMOVED lines=300> */
.L_x_65428:
[----:B------:R-:W0:Y:S01]  /*aff0*/  LDCU.128 UR8, c[0x0][0x580] ;  /* 0x0000b000ff0877ac */ /* 0x000e220008000c00 */
[----:B------:R-:W-:-:S04]  /*b000*/  UPRMT UR4, UR42, 0x9910, URZ ;  /* 0x000099102a047896 */ /* 0x000fc800080000ff */
[----:B------:R-:W-:Y:S01]  /*b010*/  UISETP.GT.AND UP0, UPT, UR4, 0x9, UPT ;  /* 0x000000090400788c */ /* 0x000fe2000bf04270 */
[----:B0-----:R-:W-:Y:S02]  /*b020*/  IADD3 R16, P0, PT, R16, UR8, RZ ;  /* 0x0000000810107c10 */ /* 0x001fe4000ff1e0ff */
[----:B-1--4-:R-:W-:-:S03]  /*b030*/  IADD3 R2, P1, PT, R0, UR10, RZ ;  /* 0x0000000a00027c10 */ /* 0x012fc6000ff3e0ff */
        /* <DEDUP_REMOVED lines=13> */
.L_x_65432:
[----:B------:R0:W5:Y:S01]  /*b110*/  LDG.E.U8 R0, desc[UR36][R2.64] ;  /* 0x0000002402007981 */ /* 0x000162000c1e1100 */
[----:B------:R-:W-:Y:S05]  /*b120*/  BRA `(.L_x_65434) ;  /* 0x0000000c004c7947 */ /* 0x000fea0003800000 */
.L_x_65431:
        /* <DEDUP_REMOVED lines=8> */
.L_x_65436:
[----:B------:R0:W5:Y:S01]  /*b1b0*/  LDG.E.U8 R0, desc[UR36][R2.64] ;  /* 0x0000002402007981 */ /* 0x000162000c1e1100 */
[----:B------:R-:W-:Y:S05]  /*b1c0*/  BRA `(.L_x_65434) ;  /* 0x0000000c00247947 */ /* 0x000fea0003800000 */
.L_x_65435:
[----:B------:R0:W5:Y:S01]  /*b1d0*/  LDG.E.U16 R0, desc[UR36][R2.64] ;  /* 0x0000002402007981 */ /* 0x000162000c1e1500 */
[----:B------:R-:W-:Y:S05]  /*b1e0*/  BRA `(.L_x_65434) ;  /* 0x0000000c001c7947 */ /* 0x000fea0003800000 */
.L_x_65430:
        /* <DEDUP_REMOVED lines=9> */
.L_x_65438:
[----:B------:R-:W2:Y:S02]  /*b280*/  LDG.E.U16 R4, desc[UR36][R2.64] ;  /* 0x0000002402047981 */ /* 0x000ea4000c1e1500 */
[----:B--2---:R-:W-:-:S06]  /*b290*/  HADD2.F32 R4, -RZ, R4.H0_H0 ;  /* 0x20000004ff047230 */ /* 0x004fcc0000004100 */
[----:B------:R-:W0:Y:S02]  /*b2a0*/  F2I.FTZ.TRUNC.NTZ R4, R4 ;  /* 0x0000000400047305 */ /* 0x000e24000021f100 */
[----:B0-----:R-:W-:Y:S01]  /*b2b0*/  PRMT R0, R4, 0x7610, R0 ;  /* 0x0000761004007816 */ /* 0x001fe20000000000 */
[----:B------:R-:W-:Y:S06]  /*b2c0*/  BRA `(.L_x_65434) ;  /* 0x0000000800e47947 */ /* 0x000fec0003800000 */
.L_x_65437:
        /* <DEDUP_REMOVED lines=9> */
.L_x_65440:
[----:B------:R-:W2:Y:S02]  /*b360*/  LDG.E.U16 R2, desc[UR36][R2.64] ;  /* 0x0000002402027981 */ /* 0x000ea4000c1e1500 */
[----:B--2---:R-:W-:-:S06]  /*b370*/  HADD2.F32 R4, -RZ, R2.H0_H0 ;  /* 0x20000002ff047230 */ /* 0x004fcc0000004100 */
[----:B------:R-:W0:Y:S02]  /*b380*/  F2I.FTZ.TRUNC.NTZ R4, R4 ;  /* 0x0000000400047305 */ /* 0x000e24000021f100 */
[----:B0-----:R-:W-:Y:S01]  /*b390*/  PRMT R0, R4, 0x7610, R0 ;  /* 0x0000761004007816 */ /* 0x001fe20000000000 */
[----:B------:R-:W-:Y:S06]  /*b3a0*/  BRA `(.L_x_65434) ;  /* 0x0000000800ac7947 */ /* 0x000fec0003800000 */
.L_x_65439:
[----:B------:R-:W2:Y:S02]  /*b3b0*/  LDG.E.64 R2, desc[UR36][R2.64] ;  /* 0x0000002402027981 */ /* 0x000ea4000c1e1b00 */
[----:B--2---:R0:W1:Y:S01]  /*b3c0*/  F2I.F64.TRUNC R0, R2 ;  /* 0x0000000200007311 */ /* 0x004062000030d100 */
[----:B------:R-:W-:Y:S05]  /*b3d0*/  BRA `(.L_x_65434) ;  /* 0x0000000800a07947 */ /* 0x000fea0003800000 */
.L_x_65429:
        /* <DEDUP_REMOVED lines=12> */
.L_x_65443:
[----:B------:R-:W2:Y:S02]  /*b4a0*/  LDG.E.64 R2, desc[UR36][R2.64] ;  /* 0x0000002402027981 */ /* 0x000ea4000c1e1b00 */
[----:B--2---:R0:W1:Y:S01]  /*b4b0*/  F2I.F64.TRUNC R0, R2 ;  /* 0x0000000200007311 */ /* 0x004062000030d100 */
[----:B------:R-:W-:Y:S05]  /*b4c0*/  BRA `(.L_x_65434) ;  /* 0x0000000800647947 */ /* 0x000fea0003800000 */
.L_x_65442:
        /* <DEDUP_REMOVED lines=27> */
.L_x_65445:
        /* <DEDUP_REMOVED lines=14> */
.L_x_65444:
[----:B------:R-:W2:Y:S02]  /*b760*/  LDG.E.U16 R4, desc[UR36][R2.64] ;  /* 0x0000002402047981 */ /* 0x000ea4000c1e1500 */
[----:B--2---:R-:W-:-:S06]  /*b770*/  IMAD.U32 R4, R4, 0x10000, RZ ;  /* 0x0001000004047824 */ /* 0x004fcc00078e00ff */
[----:B------:R-:W0:Y:S02]  /*b780*/  F2I.FTZ.TRUNC.NTZ R4, R4 ;  /* 0x0000000400047305 */ /* 0x000e24000021f100 */
[----:B0-----:R-:W-:Y:S01]  /*b790*/  PRMT R0, R4, 0x7610, R0 ;  /* 0x0000761004007816 */ /* 0x001fe20000000000 */
[----:B------:R-:W-:Y:S06]  /*b7a0*/  BRA `(.L_x_65434) ;  /* 0x0000000400ac7947 */ /* 0x000fec0003800000 */
.L_x_65441:
        /* <DEDUP_REMOVED lines=10> */
.L_x_65448:
        /* <DEDUP_REMOVED lines=21> */
.L_x_65452:
[----:B------:R-:W-:Y:S05]  /*b9a0*/  BSYNC.RECONVERGENT B1 ;  /* 0x0000000000017941 */ /* 0x000fea0003800200 */
.L_x_65451:
[----:B------:R-:W-:Y:S01]  /*b9b0*/  IMAD.SHL.U32 R0, R0, 0x100000, RZ ;  /* 0x0010000000007824 */ /* 0x000fe200078e00ff */
[----:B------:R-:W-:-:S04]  /*b9c0*/  LEA R2, R2, 0x3b800000, 0x17 ;  /* 0x3b80000002027811 */ /* 0x000fc800078eb8ff */
[----:B------:R-:W-:-:S07]  /*b9d0*/  LOP3.LUT R4, R2, R0, R7, 0xfe, !PT ;  /* 0x0000000002047212 */ /* 0x000fce00078efe07 */
.L_x_65450:
[----:B------:R-:W-:Y:S05]  /*b9e0*/  BSYNC.RECONVERGENT B0 ;  /* 0x0000000000007941 */ /* 0x000fea0003800200 */
.L_x_65449:
[----:B------:R-:W0:Y:S02]  /*b9f0*/  F2I.FTZ.TRUNC.NTZ R4, R4 ;  /* 0x0000000400047305 */ /* 0x000e24000021f100 */
[----:B0-----:R-:W-:Y:S01]  /*ba00*/  PRMT R0, R4, 0x7610, R0 ;  /* 0x0000761004007816 */ /* 0x001fe20000000000 */
[----:B------:R-:W-:Y:S06]  /*ba10*/  BRA `(.L_x_65434) ;  /* 0x0000000400107947 */ /* 0x000fec0003800000 */
.L_x_65447:
        /* <DEDUP_REMOVED lines=21> */
.L_x_65456:
[----:B------:R-:W-:Y:S05]  /*bb70*/  BSYNC.RECONVERGENT B1 ;  /* 0x0000000000017941 */ /* 0x000fea0003800200 */
.L_x_65455:
[----:B------:R-:W-:Y:S01]  /*bb80*/  IMAD.SHL.U32 R0, R0, 0x200000, RZ ;  /* 0x0020000000007824 */ /* 0x000fe200078e00ff */
[----:B------:R-:W-:-:S04]  /*bb90*/  LEA R2, R2, 0x37800000, 0x17 ;  /* 0x3780000002027811 */ /* 0x000fc800078eb8ff */
[----:B------:R-:W-:-:S07]  /*bba0*/  LOP3.LUT R4, R2, R0, R7, 0xfe, !PT ;  /* 0x0000000002047212 */ /* 0x000fce00078efe07 */
.L_x_65454:
[----:B------:R-:W-:Y:S05]  /*bbb0*/  BSYNC.RECONVERGENT B0 ;  /* 0x0000000000007941 */ /* 0x000fea0003800200 */
.L_x_65453:
[----:B------:R-:W0:Y:S02]  /*bbc0*/  F2I.FTZ.TRUNC.NTZ R4, R4 ;  /* 0x0000000400047305 */ /* 0x000e24000021f100 */
[----:B0-----:R-:W-:Y:S01]  /*bbd0*/  PRMT R0, R4, 0x7610, R0 ;  /* 0x0000761004007816 */ /* 0x001fe20000000000 */
[----:B------:R-:W-:Y:S06]  /*bbe0*/  BRA `(.L_x_65434) ;  /* 0x00000000009c7947 */ /* 0x000fec0003800000 */
.L_x_65446:
        /* <DEDUP_REMOVED lines=14> */
.L_x_65460:
[----:B------:R-:W-:Y:S05]  /*bcd0*/  BSYNC.RECONVERGENT B0 ;  /* 0x0000000000007941 */ /* 0x000fea0003800200 */
.L_x_65459:
[----:B------:R-:W0:Y:S02]  /*bce0*/  F2I.FTZ.TRUNC.NTZ R4, R4 ;  /* 0x0000000400047305 */ /* 0x000e24000021f100 */
[----:B0-----:R-:W-:Y:S01]  /*bcf0*/  PRMT R0, R4, 0x7610, R0 ;  /* 0x0000761004007816 */ /* 0x001fe20000000000 */
[----:B------:R-:W-:Y:S06]  /*bd00*/  BRA `(.L_x_65434) ;  /* 0x0000000000547947 */ /* 0x000fec0003800000 */
.L_x_65433:
        /* <DEDUP_REMOVED lines=16> */
.L_x_65461:
[----:B------:R-:W-:Y:S01]  /*be10*/  PRMT R0, RZ, 0x7610, R0 ;  /* 0x00007610ff007816 */ /* 0x000fe20000000000 */
[----:B------:R-:W-:Y:S06]  /*be20*/  BRA `(.L_x_65434) ;  /* 0x00000000000c7947 */ /* 0x000fec0003800000 */
.L_x_65458:
[----:B------:R0:W5:Y:S01]  /*be30*/  LDG.E.U8 R0, desc[UR36][R2.64] ;  /* 0x0000002402007981 */ /* 0x000162000c1e1100 */
[----:B------:R-:W-:Y:S05]  /*be40*/  BRA `(.L_x_65434) ;  /* 0x0000000000047947 */ /* 0x000fea0003800000 */
.L_x_65457:
[----:B------:R0:W5:Y:S02]  /*be50*/  LDG.E.U8 R0, desc[UR36][R2.64] ;  /* 0x0000002402007981 */ /* 0x000164000c1e1100 */
.L_x_65434:
        /* <DEDUP_REMOVED lines=21> */
.L_x_65466:
        /* <DEDUP_REMOVED lines=15> */
.L_x_65465:
[----:B------:R-:W-:Y:S05]  /*c0a0*/  BSYNC.RECONVERGENT B1 ;  /* 0x0000000000017941 */ /* 0x000fea0003800200 */
.L_x_65464:
[----:B------:R-:W-:Y:S05]  /*c0b0*/  BRA `(.L_x_65467) ;  /* 0x0000000000287947 */ /* 0x000fea0003800000 */
.L_x_65463:
        /* <DEDUP_REMOVED lines=10> */
.L_x_65467:
[----:B------:R-:W-:Y:S05]  /*c160*/  BSYNC.RECONVERGENT B0 ;  /* 0x0000000000007941 */ /* 0x000fea0003800200 */
.L_x_65462:
        /* <DEDUP_REMOVED lines=13> */
.L_x_65471:
[----:B------:R-:W-:Y:S01]  /*c240*/  STG.E.U8 desc[UR36][R16.64], R3 ;  /* 0x0000000310007986 */ /* 0x000fe2000c101124 */
[----:B------:R-:W-:Y:S05]  /*c250*/  EXIT ;  /* 0x000000000000794d */ /* 0x000fea0003800000 */
.L_x_65470:
        /* <DEDUP_REMOVED lines=12> */
.L_x_65474:
[----:B------:R-:W-:-:S04]  /*c320*/  LOP3.LUT R3, R3, 0xffff, RZ, 0xc0, !PT ;  /* 0x0000ffff03037812 */ /* 0x000fc800078ec0ff */
[----:B------:R-:W-:-:S05]  /*c330*/  PRMT R3, R3, 0x8880, RZ ;  /* 0x0000888003037816 */ /* 0x000fca00000000ff */
[----:B------:R-:W-:Y:S01]  /*c340*/  STG.E desc[UR36][R16.64], R3 ;  /* 0x0000000310007986 */ /* 0x000fe2000c101924 */
[----:B------:R-:W-:Y:S05]  /*c350*/  EXIT ;  /* 0x000000000000794d */ /* 0x000fea0003800000 */
.L_x_65473:
[----:B------:R-:W-:-:S04]  /*c360*/  PRMT R3, R3, 0x8880, RZ ;  /* 0x0000888003037816 */ /* 0x000fc800000000ff */
[----:B------:R-:W-:-:S05]  /*c370*/  PRMT R3, R3, 0x7710, RZ ;  /* 0x0000771003037816 */ /* 0x000fca00000000ff */
[----:B------:R-:W-:Y:S01]  /*c380*/  STG.E.U16 desc[UR36][R16.64], R3 ;  /* 0x0000000310007986 */ /* 0x000fe2000c101524 */
[----:B------:R-:W-:Y:S05]  /*c390*/  EXIT ;  /* 0x000000000000794d */ /* 0x000fea0003800000 */
.L_x_65469:
        /* <DEDUP_REMOVED lines=9> */
.L_x_65476:
[----:B------:R-:W0:Y:S02]  /*c430*/  I2F.S8 R0, R3 ;  /* 0x0000000300007306 */ /* 0x000e240000001400 */
[----:B0-----:R-:W-:-:S05]  /*c440*/  F2FP.F16.F32.PACK_AB R0, RZ, R0 ;  /* 0x00000000ff00723e */ /* 0x001fca00000000ff */
[----:B------:R-:W-:Y:S01]  /*c450*/  STG.E.U16 desc[UR36][R16.64], R0 ;  /* 0x0000000010007986 */ /* 0x000fe2000c101524 */
[----:B------:R-:W-:Y:S05]  /*c460*/  EXIT ;  /* 0x000000000000794d */ /* 0x000fea0003800000 */
.L_x_65475:
        /* <DEDUP_REMOVED lines=10> */
.L_x_65478:
[----:B------:R-:W0:Y:S02]  /*c510*/  I2F.S8 R3, R3 ;  /* 0x0000000300037306 */ /* 0x000e240000001400 */
[----:B0-----:R-:W-:-:S04]  /*c520*/  F2FP.F16.F32.PACK_AB R3, RZ, R3 ;  /* 0x00000003ff03723e */ /* 0x001fc800000000ff */
[----:B------:R-:W-:-:S05]  /*c530*/  PRMT R3, R3, 0x5410, RZ ;  /* 0x0000541003037816 */ /* 0x000fca00000000ff */
[----:B------:R-:W-:Y:S01]  /*c540*/  STG.E desc[UR36][R16.64], R3 ;  /* 0x0000000310007986 */ /* 0x000fe2000c101924 */
[----:B------:R-:W-:Y:S05]  /*c550*/  EXIT ;  /* 0x000000000000794d */ /* 0x000fea0003800000 */
.L_x_65477:
[----:B------:R-:W-:-:S04]  /*c560*/  PRMT R2, R3, 0x8880, RZ ;  /* 0x0000888003027816 */ /* 0x000fc800000000ff */
[----:B------:R-:W-:-:S06]  /*c570*/  PRMT R2, R2, 0x7710, RZ ;  /* 0x0000771002027816 */ /* 0x000fcc00000000ff */
[----:B------:R-:W0:Y:S02]  /*c580*/  I2F.F64.S16 R2, R2 ;  /* 0x0000000200027312 */ /* 0x000e240000101c00 */
[----:B0-----:R-:W-:Y:S01]  /*c590*/  STG.E.64 desc[UR36][R16.64], R2 ;  /* 0x0000000210007986 */ /* 0x001fe2000c101b24 */
[----:B------:R-:W-:Y:S05]  /*c5a0*/  EXIT ;  /* 0x000000000000794d */ /* 0x000fea0003800000 */
.L_x_65468:
        /* <DEDUP_REMOVED lines=14> */
.L_x_65482:
        /* <DEDUP_REMOVED lines=17> */
.L_x_65485:
[----:B------:R-:W-:-:S04]  /*c7a0*/  SHF.R.U32.HI R3, RZ, 0x18, R3 ;  /* 0x00000018ff037819 */ /* 0x000fc80000011603 */
[----:B------:R-:W-:-:S04]  /*c7b0*/  LOP3.LUT R0, R0, 0x80, R3, 0xf8, !PT ;  /* 0x0000008000007812 */ /* 0x000fc800078ef803 */
[----:B------:R-:W-:-:S07]  /*c7c0*/  PRMT R8, R0, 0x7610, R8 ;  /* 0x0000761000087816 */ /* 0x000fce0000000008 */
.L_x_65484:
[----:B------:R-:W-:Y:S05]  /*c7d0*/  BSYNC.RECONVERGENT B0 ;  /* 0x0000000000007941 */ /* 0x000fea0003800200 */
.L_x_65483:
[----:B------:R-:W-:Y:S01]  /*c7e0*/  STG.E.U8 desc[UR36][R16.64], R8 ;  /* 0x0000000810007986 */ /* 0x000fe2000c101124 */
[----:B------:R-:W-:Y:S05]  /*c7f0*/  EXIT ;  /* 0x000000000000794d */ /* 0x000fea0003800000 */
.L_x_65481:
        /* <DEDUP_REMOVED lines=17> */
.L_x_65488:
[----:B------:R-:W-:-:S04]  /*c910*/  SHF.R.U32.HI R3, RZ, 0x18, R3 ;  /* 0x00000018ff037819 */ /* 0x000fc80000011603 */
[----:B------:R-:W-:-:S04]  /*c920*/  LOP3.LUT R0, R0, 0x80, R3, 0xf8, !PT ;  /* 0x0000008000007812 */ /* 0x000fc800078ef803 */
[----:B------:R-:W-:-:S07]  /*c930*/  PRMT R8, R0, 0x7610, R8 ;  /* 0x0000761000087816 */ /* 0x000fce0000000008 */
.L_x_65487:
[----:B------:R-:W-:Y:S05]  /*c940*/  BSYNC.RECONVERGENT B0 ;  /* 0x0000000000007941 */ /* 0x000fea0003800200 */
.L_x_65486:
[----:B------:R-:W-:Y:S01]  /*c950*/  STG.E.U8 desc[UR36][R16.64], R8 ;  /* 0x0000000810007986 */ /* 0x000fe2000c101124 */
[----:B------:R-:W-:Y:S05]  /*c960*/  EXIT ;  /* 0x000000000000794d */ /* 0x000fea0003800000 */
.L_x_65480:
        /* <DEDUP_REMOVED lines=23> */
.L_x_65490:
[----:B------:R-:W-:-:S04]  /*cae0*/  LOP3.LUT R3, R3, 0xffff, RZ, 0xc0, !PT ;  /* 0x0000ffff03037812 */ /* 0x000fc800078ec0ff */
[----:B------:R-:W-:-:S05]  /*caf0*/  PRMT R3, R3, 0x8880, RZ ;  /* 0x0000888003037816 */ /* 0x000fca00000000ff */
[----:B------:R-:W-:-:S05]  /*cb00*/  IMAD.MOV.U32 R2, RZ, RZ, R3 ;  /* 0x000000ffff027224 */ /* 0x000fca00078e0003 */
[----:B------:R-:W-:-:S05]  /*cb10*/  SHF.R.S32.HI R3, RZ, 0x1f, R2 ;  /* 0x0000001fff037819 */ /* 0x000fca0000011402 */
[----:B------:R-:W-:Y:S01]  /*cb20*/  STG.E.64 desc[UR36][R16.64], R2 ;  /* 0x0000000210007986 */ /* 0x000fe2000c101b24 */
[----:B------:R-:W-:Y:S05]  /*cb30*/  EXIT ;  /* 0x000000000000794d */ /* 0x000fea0003800000 */
.L_x_65489:
[----:B------:R-:W-:-:S04]  /*cb40*/  LOP3.LUT R3, R3, 0xffff, RZ, 0xc0, !PT ;  /* 0x0000ffff03037812 */ /* 0x000fc800078ec0ff */
[----:B------:R-:W-:-:S05]  /*cb50*/  PRMT R3, R3, 0x8880, RZ ;  /* 0x0000888003037816 */ /* 0x000fca00000000ff */
[----:B------:R-:W-:Y:S01]  /*cb60*/  STG.E desc[UR36][R16.64], R3 ;  /* 0x0000000310007986 */ /* 0x000fe2000c101924 */
[----:B------:R-:W-:Y:S05]  /*cb70*/  EXIT ;  /* 0x000000000000794d */ /* 0x000fea0003800000 */
.L_x_65479:
        /* <DEDUP_REMOVED lines=10> */
.L_x_65492:
[----:B------:R-:W-:Y:S02]  /*cc20*/  PRMT R4, R3, 0x8880, RZ ;  /* 0x0000888003047816 */ /* 0x000fe400000000ff */
[----:B------:R-:W-:Y:S02]  /*cc30*/  CS2R R6, SRZ ;  /* 0x0000000000067805 */ /* 0x000fe4000001ff00 */
[----:B------:R-:W-:-:S06]  /*cc40*/  PRMT R4, R4, 0x7710, RZ ;  /* 0x0000771004047816 */ /* 0x000fcc00000000ff */
[----:B------:R-:W0:Y:S02]  /*cc50*/  I2F.F64.S16 R4, R4 ;  /* 0x0000000400047312 */ /* 0x000e240000101c00 */
[----:B0-----:R-:W-:Y:S01]  /*cc60*/  STG.E.128 desc[UR36][R16.64], R4 ;  /* 0x0000000410007986 */ /* 0x001fe2000c101d24 */
[----:B------:R-:W-:Y:S05]  /*cc70*/  EXIT ;  /* 0x000000000000794d */ /* 0x000fea0003800000 */
.L_x_65491:
[----:B------:R-:W-:-:S09]  /*cc80*/  UISETP.NE.AND UP0, UPT, UR4, 0xf, UPT ;  /* 0x0000000f0400788c */ /* 0x000fd2000bf05270 */
[----:B------:R-:W-:Y:S05]  /*cc90*/  BRA.U !UP0, `(.L_x_65493) ;  /* 0x0000000108e87547 */ /* 0x000fea000b800000 */
[----:B------:R-:W-:-:S09]  /*cca0*/  UISETP.NE.AND UP0, UPT, UR4, 0x17, UPT ;  /* 0x000000170400788c */ /* 0x000fd2000bf05270 */
[----:B------:R-:W-:Y:S05]  /*ccb0*/  BRA.U !UP0, `(.L_x_65494) ;  /* 0x0000000108907547 */ /* 0x000fea000b800000 */
[----:B------:R-:W-:-:S09]  /*ccc0*/  UISETP.NE.AND UP0, UPT, UR4, 0x18, UPT ;  /* 0x000000180400788c */ /* 0x000fd2000bf05270 */
[----:B------:R-:W-:Y:S05]  /*ccd0*/  BRA.U !UP0, `(.L_x_65495) ;  /* 0x0000000108447547 */ /* 0x000fea000b800000 */
.L_x_65472:
        /* <DEDUP_REMOVED lines=16> */
.L_x_65496:
[----:B------:R-:W-:Y:S05]  /*cde0*/  EXIT ;  /* 0x000000000000794d */ /* 0x000fea0003800000 */
.L_x_65495:
        /* <DEDUP_REMOVED lines=13> */
.L_x_65498:
[----:B------:R-:W-:Y:S05]  /*cec0*/  BSYNC.RECONVERGENT B0 ;  /* 0x0000000000007941 */ /* 0x000fea0003800200 */
.L_x_65497:
[----:B------:R-:W-:-:S05]  /*ced0*/  LOP3.LUT R5, R0, 0x80, R5, 0xf8, !PT ;  /* 0x0000008000057812 */ /* 0x000fca00078ef805 */
[----:B------:R-:W-:Y:S01]  /*cee0*/  STG.E.U8 desc[UR36][R16.64], R5 ;  /* 0x0000000510007986 */ /* 0x000fe2000c101124 */
[----:B------:R-:W-:Y:S05]  /*cef0*/  EXIT ;  /* 0x000000000000794d */ /* 0x000fea0003800000 */
.L_x_65494:
        /* <DEDUP_REMOVED lines=12> */
.L_x_65500:
[----:B------:R-:W-:Y:S01]  /*cfc0*/  IMAD.MOV.U32 R0, RZ, RZ, 0x7f ;  /* 0x0000007fff007424 */ /* 0x000fe200078e00ff */
[----:B------:R-:W-:-:S04]  /*cfd0*/  ISETP.GT.U32.AND P0, PT, R2, 0x7f800000, PT ;  /* 0x7f8000000200780c */ /* 0x000fc80003f04070 */
[----:B------:R-:W-:-:S09]  /*cfe0*/  SEL R0, R0, 0x7c, P0 ;  /* 0x0000007c00007807 */ /* 0x000fd20000000000 */
.L_x_65501:
[----:B------:R-:W-:Y:S05]  /*cff0*/  BSYNC.RECONVERGENT B0 ;  /* 0x0000000000007941 */ /* 0x000fea0003800200 */
.L_x_65499:
[----:B------:R-:W-:-:S04]  /*d000*/  SHF.R.U32.HI R3, RZ, 0x18, R3 ;  /* 0x00000018ff037819 */ /* 0x000fc80000011603 */
[----:B------:R-:W-:-:S05]  /*d010*/  LOP3.LUT R3, R0, 0x80, R3, 0xf8, !PT ;  /* 0x0000008000037812 */ /* 0x000fca00078ef803 */
[----:B------:R-:W-:Y:S01]  /*d020*/  STG.E.U8 desc[UR36][R16.64], R3 ;  /* 0x0000000310007986 */ /* 0x000fe2000c101124 */
[----:B------:R-:W-:Y:S05]  /*d030*/  EXIT ;  /* 0x000000000000794d */ /* 0x000fea0003800000 */
.L_x_65493:
[----:B------:R-:W0:Y:S02]  /*d040*/  I2F.S8 R0, R3 ;  /* 0x0000000300007306 */ /* 0x000e240000001400 */
[----:B0-----:R-:W-:-:S05]  /*d050*/  F2FP.BF16.F32.PACK_AB R0, RZ, R0 ;  /* 0x00000000ff00723e */ /* 0x001fca00000010ff */
[----:B------:R-:W-:Y:S01]  /*d060*/  STG.E.U16 desc[UR36][R16.64], R0 ;  /* 0x0000000010007986 */ /* 0x000fe2000c101524 */
[----:B------:R-:W-:Y:S05]  /*d070*/  EXIT ;  /* 0x000000000000794d */ /* 0x000fea0003800000 */
.L_x_65502:
        /* <DEDUP_REMOVED lines=16> */
.L_x_68832:


//--------------------- .text._ZN2at6native27unrolled_elementwise_kernelIZNS0_50_GLOBAL__N__2680c7bb_12_PowKernel_cu_7dd49032_300322pow_scalar_tensor_implIaEEvRNS_18TensorIteratorBaseET_EUlaE_St5arrayIPcLm2EELi4E23TrivialOffsetCalculatorILi1EjESC_NS0_6memory12LoadWithCastILi1EEENSD_13StoreWithCastILi1EEEEEviS6_T0_T2_T3_T4_T5_ --------------------------
	.section	.text._ZN2at6native27unrolled_elementwise_kernelIZNS0_50_GLOBAL__N__2680c7bb_12_PowKernel_cu_7dd49032_300322pow_scalar_tensor_implIaEEvRNS_18TensorIteratorBaseET_EUlaE_St5arrayIPcLm2EELi4E23TrivialOffsetCalculatorILi1EjESC_NS0_6memory12LoadWithCastILi1EEENSD_13StoreWithCastILi1EEEEEviS6_T0_T2_T3_T4_T5_,"ax",@progbits
	.align	128
        .global         _ZN2at6native27unrolled_elementwise_kernelIZNS0_50_GLOBAL__N__2680c7bb_12_PowKernel_cu_7dd49032_300322pow_scalar_tensor_implIaEEvRNS_18TensorIteratorBaseET_EUlaE_St5arrayIPcLm2EELi4E23TrivialOffsetCalculatorILi1EjESC_NS0_6memory12LoadWithCastILi1EEENSD_13StoreWithCastILi1EEEEEviS6_T0_T2_T3_T4_T5_
        .type           _ZN2at6native27unrolled_elementwise_kernelIZNS0_50_GLOBAL__N__2680c7bb_12_PowKernel_cu_7dd49032_300322pow_scalar_tensor_implIaEEvRNS_18TensorIteratorBaseET_EUlaE_St5arrayIPcLm2EELi4E23TrivialOffsetCalculatorILi1EjESC_NS0_6memory12LoadWithCastILi1EEENSD_13StoreWithCastILi1EEEEEviS6_T0_T2_T3_T4_T5_,@function
        .size           _ZN2at6native27unrolled_elementwise_kernelIZNS0_50_GLOBAL__N__2680c7bb_12_PowKernel_cu_7dd49032_300322pow_scalar_tensor_implIaEEvRNS_18TensorIteratorBaseET_EUlaE_St5arrayIPcLm2EELi4E23TrivialOffsetCalculatorILi1EjESC_NS0_6memory12LoadWithCastILi1EEENSD_13StoreWithCastILi1EEEEEviS6_T0_T2_T3_T4_T5_,(.L_x_68833 - _ZN2at6native27unrolled_elementwise_kernelIZNS0_50_GLOBAL__N__2680c7bb_12_PowKernel_cu_7dd49032_300322pow_scalar_tensor_implIaEEvRNS_18TensorIteratorBaseET_EUlaE_St5arrayIPcLm2EELi4E23TrivialOffsetCalculatorILi1EjESC_NS0_6memory12LoadWithCastILi1EEENSD_13StoreWithCastILi1EEEEEviS6_T0_T2_T3_T4_T5_)
        .other          _ZN2at6native27unrolled_elementwise_kernelIZNS0_50_GLOBAL__N__2680c7bb_12_PowKernel_cu_7dd49032_300322pow_scalar_tensor_implIaEEvRNS_18TensorIteratorBaseET_EUlaE_St5arrayIPcLm2EELi4E23TrivialOffsetCalculatorILi1EjESC_NS0_6memory12LoadWithCastILi1EEENSD_13StoreWithCastILi1EEEEEviS6_T0_T2_T3_T4_T5_,@"STO_CUDA_ENTRY STV_DEFAULT"
_ZN2at6native27unrolled_elementwise_kernelIZNS0_50_GLOBAL__N__2680c7bb_12_PowKernel_cu_7dd49032_300322pow_scalar_tensor_implIaEEvRNS_18TensorIteratorBaseET_EUlaE_St5arrayIPcLm2EELi4E23TrivialOffsetCalculatorILi1EjESC_NS0_6memory12LoadWithCastILi1EEENSD_13StoreWithCastILi1EEEEEviS6_T0_T2_T3_T4_T5_:
.text._ZN2at6native27unrolled_elementwise_kernelIZNS0_50_GLOBAL__N__2680c7bb_12_PowKernel_cu_7dd49032_300322pow_scalar_tensor_implIaEEvRNS_18TensorIteratorBaseET_EUlaE_St5arrayIPcLm2EELi4E23TrivialOffsetCalculatorILi1EjESC_NS0_6memory12LoadWithCastILi1EEENSD_13StoreWithCastILi1EEEEEviS6_T0_T2_T3_T4_T5_:
        /* <DEDUP_REMOVED lines=33> */
.L_x_65508:
[----:B------:R3:W5:Y:S01]  /*0210*/  LDG.E.U8 R27, desc[UR36][R4.64] ;  /* 0x00000024041b7981 */ /* 0x000762000c1e1100 */
[----:B------:R-:W-:Y:S05]  /*0220*/  BRA `(.L_x_65510) ;  /* 0x0000000c00507947 */ /* 0x000fea0003800000 */
.L_x_65507:
        /* <DEDUP_REMOVED lines=8> */
.L_x_65512:
[----:B------:R1:W5:Y:S01]  /*02b0*/  LDG.E.U8 R27, desc[UR36][R4.64] ;  /* 0x00000024041b7981 */ /* 0x000362000c1e1100 */
[----:B------:R-:W-:Y:S05]  /*02c0*/  BRA `(.L_x_65510) ;  /* 0x0000000c00287947 */ /* 0x000fea0003800000 */
.L_x_65511:
[----:B------:R2:W5:Y:S01]  /*02d0*/  LDG.E.U16 R27, desc[UR36][R4.64] ;  /* 0x00000024041b7981 */ /* 0x000562000c1e1500 */
[----:B------:R-:W-:Y:S05]  /*02e0*/  BRA `(.L_x_65510) ;  /* 0x0000000c00207947 */ /* 0x000fea0003800000 */
.L_x_65506:
        /* <DEDUP_REMOVED lines=9> */
.L_x_65514:
[----:B------:R-:W2:Y:S02]  /*0380*/  LDG.E.U16 R0, desc[UR36][R4.64] ;  /* 0x0000002404007981 */ /* 0x000ea4000c1e1500 */
[----:B--2---:R-:W-:-:S06]  /*0390*/  HADD2.F32 R0, -RZ, R0.H0_H0 ;  /* 0x20000000ff007230 */ /* 0x004fcc0000004100 */
[----:B------:R-:W0:Y:S02]  /*03a0*/  F2I.FTZ.TRUNC.NTZ R0, R0 ;  /* 0x0000000000007305 */ /* 0x000e24000021f100 */
[----:B0-----:R-:W-:Y:S01]  /*03b0*/  PRMT R27, R0, 0x7610, R27 ;  /* 0x00007610001b7816 */ /* 0x001fe2000000001b */
[----:B------:R-:W-:Y:S06]  /*03c0*/  BRA `(.L_x_65510) ;  /* 0x0000000800e87947 */ /* 0x000fec0003800000 */
.L_x_65513:
        /* <DEDUP_REMOVED lines=9> */
.L_x_65516:
[----:B------:R-:W2:Y:S02]  /*0460*/  LDG.E.U16 R4, desc[UR36][R4.64] ;  /* 0x0000002404047981 */ /* 0x000ea4000c1e1500 */
[----:B--2---:R-:W-:-:S06]  /*0470*/  HADD2.F32 R0, -RZ, R4.H0_H0 ;  /* 0x20000004ff007230 */ /* 0x004fcc0000004100 */
[----:B------:R-:W0:Y:S02]  /*0480*/  F2I.FTZ.TRUNC.NTZ R0, R0 ;  /* 0x0000000000007305 */ /* 0x000e24000021f100 */
[----:B0-----:R-:W-:Y:S01]  /*0490*/  PRMT R27, R0, 0x7610, R27 ;  /* 0x00007610001b7816 */ /* 0x001fe2000000001b */
[----:B------:R-:W-:Y:S06]  /*04a0*/  BRA `(.L_x_65510) ;  /* 0x0000000800b07947 */ /* 0x000fec0003800000 */
.L_x_65515:
[----:B------:R-:W2:Y:S02]  /*04b0*/  LDG.E.64 R4, desc[UR36][R4.64] ;  /* 0x0000002404047981 */ /* 0x000ea4000c1e1b00 */
[----:B--2---:R0:W1:Y:S01]  /*04c0*/  F2I.F64.TRUNC R27, R4 ;  /* 0x00000004001b7311 */ /* 0x004062000030d100 */
[----:B------:R-:W-:Y:S05]  /*04d0*/  BRA `(.L_x_65510) ;  /* 0x0000000800a47947 */ /* 0x000fea0003800000 */
.L_x_65505:
        /* <DEDUP_REMOVED lines=12> */
.L_x_65519:
[----:B------:R-:W2:Y:S02]  /*05a0*/  LDG.E.64 R4, desc[UR36][R4.64] ;  /* 0x0000002404047981 */ /* 0x000ea4000c1e1b00 */
[----:B--2---:R0:W1:Y:S01]  /*05b0*/  F2I.F64.TRUNC R27, R4 ;  /* 0x00000004001b7311 */ /* 0x004062000030d100 */
[----:B------:R-:W-:Y:S05]  /*05c0*/  BRA `(.L_x_65510) ;  /* 0x0000000800687947 */ /* 0x000fea0003800000 */
.L_x_65518:
        /* <DEDUP_REMOVED lines=27> */
.L_x_65521:
        /* <DEDUP_REMOVED lines=15> */
.L_x_65520:
[----:B------:R-:W2:Y:S02]  /*0870*/  LDG.E.U16 R0, desc[UR36][R4.64] ;  /* 0x0000002404007981 */ /* 0x000ea4000c1e1500 */
[----:B--2---:R-:W-:-:S06]  /*0880*/  IMAD.U32 R0, R0, 0x10000, RZ ;  /* 0x0001000000007824 */ /* 0x004fcc00078e00ff */
[----:B------:R-:W0:Y:S02]  /*0890*/  F2I.FTZ.TRUNC.NTZ R0, R0 ;  /* 0x0000000000007305 */ /* 0x000e24000021f100 */
[----:B0-----:R-:W-:Y:S01]  /*08a0*/  PRMT R27, R0, 0x7610, R27 ;  /* 0x00007610001b7816 */ /* 0x001fe2000000001b */
[----:B------:R-:W-:Y:S06]  /*08b0*/  BRA `(.L_x_65510) ;  /* 0x0000000400ac7947 */ /* 0x000fec0003800000 */
.L_x_65517:
        /* <DEDUP_REMOVED lines=10> */
.L_x_65524:
        /* <DEDUP_REMOVED lines=21> */
.L_x_65528:
[----:B------:R-:W-:Y:S05]  /*0ab0*/  BSYNC.RECONVERGENT B1 ;  /* 0x0000000000017941 */ /* 0x000fea0003800200 */
.L_x_65527:
[----:B------:R-:W-:Y:S01]  /*0ac0*/  IMAD.SHL.U32 R0, R0, 0x100000, RZ ;  /* 0x0010000000007824 */ /* 0x000fe200078e00ff */
[----:B------:R-:W-:-:S04]  /*0ad0*/  LEA R3, R3, 0x3b800000, 0x17 ;  /* 0x3b80000003037811 */ /* 0x000fc800078eb8ff */
[----:B------:R-:W-:-:S07]  /*0ae0*/  LOP3.LUT R0, R3, R0, R7, 0xfe, !PT ;  /* 0x0000000003007212 */ /* 0x000fce00078efe07 */
.L_x_65526:
[----:B------:R-:W-:Y:S05]  /*0af0*/  BSYNC.RECONVERGENT B0 ;  /* 0x0000000000007941 */ /* 0x000fea0003800200 */
.L_x_65525:
[----:B------:R-:W0:Y:S02]  /*0b00*/  F2I.FTZ.TRUNC.NTZ R0, R0 ;  /* 0x0000000000007305 */ /* 0x000e24000021f100 */
[----:B0-----:R-:W-:Y:S01]  /*0b10*/  PRMT R27, R0, 0x7610, R27 ;  /* 0x00007610001b7816 */ /* 0x001fe2000000001b */
[----:B------:R-:W-:Y:S06]  /*0b20*/  BRA `(.L_x_65510) ;  /* 0x0000000400107947 */ /* 0x000fec0003800000 */
.L_x_65523:
        /* <DEDUP_REMOVED lines=21> */
.L_x_65532:
[----:B------:R-:W-:Y:S05]  /*0c80*/  BSYNC.RECONVERGENT B1 ;  /* 0x0000000000017941 */ /* 0x000fea0003800200 */
.L_x_65531:
[----:B------:R-:W-:Y:S01]  /*0c90*/  IMAD.SHL.U32 R0, R0, 0x200000, RZ ;  /* 0x0020000000007824 */ /* 0x000fe200078e00ff */
[----:B------:R-:W-:-:S04]  /*0ca0*/  LEA R3, R3, 0x37800000, 0x17 ;  /* 0x3780000003037811 */ /* 0x000fc800078eb8ff */
[----:B------:R-:W-:-:S07]  /*0cb0*/  LOP3.LUT R0, R3, R0, R7, 0xfe, !PT ;  /* 0x0000000003007212 */ /* 0x000fce00078efe07 */
.L_x_65530:
[----:B------:R-:W-:Y:S05]  /*0cc0*/  BSYNC.RECONVERGENT B0 ;  /* 0x0000000000007941 */ /* 0x000fea0003800200 */
.L_x_65529:
[----:B------:R-:W0:Y:S02]  /*0cd0*/  F2I.FTZ.TRUNC.NTZ R0, R0 ;  /* 0x0000000000007305 */ /* 0x000e24000021f100 */
[----:B0-----:R-:W-:Y:S01]  /*0ce0*/  PRMT R27, R0, 0x7610, R27 ;  /* 0x00007610001b7816 */ /* 0x001fe2000000001b */
[----:B------:R-:W-:Y:S06]  /*0cf0*/  BRA `(.L_x_65510) ;  /* 0x00000000009c7947 */ /* 0x000fec0003800000 */
.L_x_65522:
[----:B------:R-:W-:-:S09]  /*0d00*/  UISETP.NE.AND UP0, UPT, UR4, 0x1c, UPT ;  /* 0x0000001c0400788c */ /* 0x000fd2000bf05270 */
[----:B------:R-:W-:Y:S05]  /*0d10*/  BRA.U !UP0, `(.L_x_65533) ;  /* 0x0000000108907547 */ /* 0x000fea000b800000 */
[----:B------:R-:W-:-:S09]  /*0d20*/  UISETP.NE.AND UP0, UPT, UR4, 0x1d, UPT ;  /* 0x0000001d0400788c */ /* 0x000fd2000bf05270 */
[----:B------:R-:W-:Y:S05]  /*0d30*/  BRA.U !UP0, `(.L_x_65534) ;  /* 0x0000000108807547 */ /* 0x000fea000b800000 */
[----:B------:R-:W-:-:S09]  /*0d40*/  UISETP.NE.AND UP0, UPT, UR4, 0x2c, UPT ;  /* 0x0000002c0400788c */ /* 0x000fd2000bf05270 */
[----:B------:R-:W-:Y:S05]  /*0d50*/  BRA.U !UP0, `(.L_x_65535) ;  /* 0x0000000108487547 */ /* 0x000fea000b800000 */
.L_x_65509:
        /* <DEDUP_REMOVED lines=16> */
.L_x_65536:
[----:B------:R-:W-:Y:S01]  /*0e60*/  PRMT R27, RZ, 0x7610, R27 ;  /* 0x00007610ff1b7816 */ /* 0x000fe2000000001b */
[----:B------:R-:W-:Y:S06]  /*0e70*/  BRA `(.L_x_65510) ;  /* 0x00000000003c7947 */ /* 0x000fec0003800000 */
.L_x_65535:
        /* <DEDUP_REMOVED lines=8> */
.L_x_65538:
[----:B------:R-:W-:Y:S05]  /*0f00*/  BSYNC.RECONVERGENT B0 ;  /* 0x0000000000007941 */ /* 0x000fea0003800200 */
.L_x_65537:
[----:B------:R-:W0:Y:S02]  /*0f10*/  F2I.FTZ.TRUNC.NTZ R0, R0 ;  /* 0x0000000000007305 */ /* 0x000e24000021f100 */
[----:B0-----:R-:W-:Y:S01]  /*0f20*/  PRMT R27, R0, 0x7610, R27 ;  /* 0x00007610001b7816 */ /* 0x001fe2000000001b */
[----:B------:R-:W-:Y:S06]  /*0f30*/  BRA `(.L_x_65510) ;  /* 0x00000000000c7947 */ /* 0x000fec0003800000 */
.L_x_65534:
[----:B------:R0:W5:Y:S01]  /*0f40*/  LDG.E.U8 R27, desc[UR36][R4.64] ;  /* 0x00000024041b7981 */ /* 0x000162000c1e1100 */
[----:B------:R-:W-:Y:S05]  /*0f50*/  BRA `(.L_x_65510) ;  /* 0x0000000000047947 */ /* 0x000fea0003800000 */
.L_x_65533:
[----:B------:R0:W5:Y:S02]  /*0f60*/  LDG.E.U8 R27, desc[UR36][R4.64] ;  /* 0x00000024041b7981 */ /* 0x000164000c1e1100 */
.L_x_65510:
[----:B------:R-:W-:-:S07]  /*0f70*/  VIADD R23, R17, 0x80 ;  /* 0x0000008011177836 */ /* 0x000fce0000000000 */
.L_x_65504:
[----:B------:R-:W-:Y:S05]  /*0f80*/  BSYNC.RECONVERGENT B6 ;  /* 0x0000000000067941 */ /* 0x000fea0003800200 */
.L_x_65503:
        /* <DEDUP_REMOVED lines=23> */
.L_x_65544:
[----:B------:R0:W5:Y:S01]  /*1100*/  LDG.E.U8 R25, desc[UR36][R4.64] ;  /* 0x0000002404197981 */ /* 0x000162000c1e1100 */
[----:B------:R-:W-:Y:S05]  /*1110*/  BRA `(.L_x_65546) ;  /* 0x0000000c00507947 */ /* 0x000fea0003800000 */
.L_x_65543:
        /* <DEDUP_REMOVED lines=8> */
.L_x_65548:
[----:B------:R0:W5:Y:S01]  /*11a0*/  LDG.E.U8 R25, desc[UR36][R4.64] ;  /* 0x0000002404197981 */ /* 0x000162000c1e1100 */
[----:B------:R-:W-:Y:S05]  /*11b0*/  BRA `(.L_x_65546) ;  /* 0x0000000c00287947 */ /* 0x000fea0003800000 */
.L_x_65547:
[----:B------:R0:W5:Y:S01]  /*11c0*/  LDG.E.U16 R25, desc[UR36][R4.64] ;  /* 0x0000002404197981 */ /* 0x000162000c1e1500 */
[----:B------:R-:W-:Y:S05]  /*11d0*/  BRA `(.L_x_65546) ;  /* 0x0000000c00207947 */ /* 0x000fea0003800000 */
.L_x_65542:
        /* <DEDUP_REMOVED lines=9> */
.L_x_65550:
[----:B------:R-:W2:Y:S02]  /*1270*/  LDG.E.U16 R0, desc[UR36][R4.64] ;  /* 0x0000002404007981 */ /* 0x000ea4000c1e1500 */
[----:B--2---:R-:W-:-:S06]  /*1280*/  HADD2.F32 R0, -RZ, R0.H0_H0 ;  /* 0x20000000ff007230 */ /* 0x004fcc0000004100 */
[----:B------:R-:W0:Y:S02]  /*1290*/  F2I.FTZ.TRUNC.NTZ R0, R0 ;  /* 0x0000000000007305 */ /* 0x000e24000021f100 */
[----:B0-----:R-:W-:Y:S01]  /*12a0*/  PRMT R25, R0, 0x7610, R25 ;  /* 0x0000761000197816 */ /* 0x001fe20000000019 */
[----:B------:R-:W-:Y:S06]  /*12b0*/  BRA `(.L_x_65546) ;  /* 0x0000000800e87947 */ /* 0x000fec0003800000 */
.L_x_65549:
        /* <DEDUP_REMOVED lines=9> */
.L_x_65552:
[----:B------:R-:W2:Y:S02]  /*1350*/  LDG.E.U16 R4, desc[UR36][R4.64] ;  /* 0x0000002404047981 */ /* 0x000ea4000c1e1500 */
[----:B--2---:R-:W-:-:S06]  /*1360*/  HADD2.F32 R0, -RZ, R4.H0_H0 ;  /* 0x20000004ff007230 */ /* 0x004fcc0000004100 */
[----:B------:R-:W0:Y:S02]  /*1370*/  F2I.FTZ.TRUNC.NTZ R0, R0 ;  /* 0x0000000000007305 */ /* 0x000e24000021f100 */
[----:B0-----:R-:W-:Y:S01]  /*1380*/  PRMT R25, R0, 0x7610, R25 ;  /* 0x0000761000197816 */ /* 0x001fe20000000019 */
[----:B------:R-:W-:Y:S06]  /*1390*/  BRA `(.L_x_65546) ;  /* 0x0000000800b07947 */ /* 0x000fec0003800000 */
.L_x_65551:
[----:B------:R-:W2:Y:S02]  /*13a0*/  LDG.E.64 R4, desc[UR36][R4.64] ;  /* 0x0000002404047981 */ /* 0x000ea4000c1e1b00 */
[----:B--2---:R0:W1:Y:S01]  /*13b0*/  F2I.F64.TRUNC R25, R4 ;  /* 0x0000000400197311 */ /* 0x004062000030d100 */
[----:B------:R-:W-:Y:S05]  /*13c0*/  BRA `(.L_x_65546) ;  /* 0x0000000800a47947 */ /* 0x000fea0003800000 */
.L_x_65541:
        /* <DEDUP_REMOVED lines=12> */
.L_x_65555:
[----:B------:R-:W2:Y:S02]  /*1490*/  LDG.E.64 R4, desc[UR36][R4.64] ;  /* 0x0000002404047981 */ /* 0x000ea4000c1e1b00 */
[----:B--2---:R0:W1:Y:S01]  /*14a0*/  F2I.F64.TRUNC R25, R4 ;  /* 0x0000000400197311 */ /* 0x004062000030d100 */
[----:B------:R-:W-:Y:S05]  /*14b0*/  BRA `(.L_x_65546) ;  /* 0x0000000800687947 */ /* 0x000fea0003800000 */
.L_x_65554:
        /* <DEDUP_REMOVED lines=27> */
.L_x_65557:
        /* <DEDUP_REMOVED lines=15> */
.L_x_65556:
[----:B------:R-:W2:Y:S02]  /*1760*/  LDG.E.U16 R0, desc[UR36][R4.64] ;  /* 0x0000002404007981 */ /* 0x000ea4000c1e1500 */
[----:B--2---:R-:W-:-:S06]  /*1770*/  IMAD.U32 R0, R0, 0x10000, RZ ;  /* 0x0001000000007824 */ /* 0x004fcc00078e00ff */
[----:B------:R-:W0:Y:S02]  /*1780*/  F2I.FTZ.TRUNC.NTZ R0, R0 ;  /* 0x0000000000007305 */ /* 0x000e24000021f100 */
[----:B0-----:R-:W-:Y:S01]  /*1790*/  PRMT R25, R0, 0x7610, R25 ;  /* 0x0000761000197816 */ /* 0x001fe20000000019 */
[----:B------:R-:W-:Y:S06]  /*17a0*/  BRA `(.L_x_65546) ;  /* 0x0000000400ac7947 */ /* 0x000fec0003800000 */
.L_x_65553:
        /* <DEDUP_REMOVED lines=10> */
.L_x_65560:
        /* <DEDUP_REMOVED lines=21> */
.L_x_65564:
[----:B------:R-:W-:Y:S05]  /*19a0*/  BSYNC.RECONVERGENT B1 ;  /* 0x0000000000017941 */ /* 0x000fea0003800200 */
.L_x_65563:
[----:B------:R-:W-:Y:S01]  /*19b0*/  IMAD.SHL.U32 R0, R0, 0x100000, RZ ;  /* 0x0010000000007824 */ /* 0x000fe200078e00ff */
[----:B------:R-:W-:-:S04]  /*19c0*/  LEA R3, R3, 0x3b800000, 0x17 ;  /* 0x3b80000003037811 */ /* 0x000fc800078eb8ff */
[----:B------:R-:W-:-:S07]  /*19d0*/  LOP3.LUT R0, R3, R0, R7, 0xfe, !PT ;  /* 0x0000000003007212 */ /* 0x000fce00078efe07 */
.L_x_65562:
[----:B------:R-:W-:Y:S05]  /*19e0*/  BSYNC.RECONVERGENT B0 ;  /* 0x0000000000007941 */ /* 0x000fea0003800200 */
.L_x_65561:
[----:B------:R-:W0:Y:S02]  /*19f0*/  F2I.FTZ.TRUNC.NTZ R0, R0 ;  /* 0x0000000000007305 */ /* 0x000e24000021f100 */
[----:B0-----:R-:W-:Y:S01]  /*1a00*/  PRMT R25, R0, 0x7610, R25 ;  /* 0x0000761000197816 */ /* 0x001fe20000000019 */
[----:B------:R-:W-:Y:S06]  /*1a10*/  BRA `(.L_x_65546) ;  /* 0x0000000400107947 */ /* 0x000fec0003800000 */
.L_x_65559:
        /* <DEDUP_REMOVED lines=21> */
.L_x_65568:
[----:B------:R-:W-:Y:S05]  /*1b70*/  BSYNC.RECONVERGENT B1 ;  /* 0x0000000000017941 */ /* 0x000fea0003800200 */
.L_x_65567:
[----:B------:R-:W-:Y:S01]  /*1b80*/  IMAD.SHL.U32 R0, R0, 0x200000, RZ ;  /* 0x0020000000007824 */ /* 0x000fe200078e00ff */
[----:B------:R-:W-:-:S04]  /*1b90*/  LEA R3, R3, 0x37800000, 0x17 ;  /* 0x3780000003037811 */ /* 0x000fc800078eb8ff */
[----:B------:R-:W-:-:S07]  /*1ba0*/  LOP3.LUT R0, R3, R0, R7, 0xfe, !PT ;  /* 0x0000000003007212 */ /* 0x000fce00078efe07 */
.L_x_65566:
[----:B------:R-:W-:Y:S05]  /*1bb0*/  BSYNC.RECONVERGENT B0 ;  /* 0x0000000000007941 */ /* 0x000fea0003800200 */
.L_x_65565:
[----:B------:R-:W0:Y:S02]  /*1bc0*/  F2I.FTZ.TRUNC.NTZ R0, R0 ;  /* 0x0000000000007305 */ /* 0x000e24000021f100 */
[----:B0-----:R-:W-:Y:S01]  /*1bd0*/  PRMT R25, R0, 0x7610, R25 ;  /* 0x0000761000197816 */ /* 0x001fe20000000019 */
[----:B------:R-:W-:Y:S06]  /*1be0*/  BRA `(.L_x_65546) ;  /* 0x00000000009c7947 */ /* 0x000fec0003800000 */
.L_x_65558:
        /* <DEDUP_REMOVED lines=14> */
.L_x_65572:
[----:B------:R-:W-:Y:S05]  /*1cd0*/  BSYNC.RECONVERGENT B0 ;  /* 0x0000000000007941 */ /* 0x000fea0003800200 */
.L_x_65571:
[----:B------:R-:W0:Y:S02]  /*1ce0*/  F2I.FTZ.TRUNC.NTZ R0, R0 ;  /* 0x0000000000007305 */ /* 0x000e24000021f100 */
[----:B0-----:R-:W-:Y:S01]  /*1cf0*/  PRMT R25, R0, 0x7610, R25 ;  /* 0x0000761000197816 */ /* 0x001fe20000000019 */
[----:B------:R-:W-:Y:S06]  /*1d00*/  BRA `(.L_x_65546) ;  /* 0x0000000000547947 */ /* 0x000fec0003800000 */
.L_x_65545:
        /* <DEDUP_REMOVED lines=16> */
.L_x_65573:
[----:B------:R-:W-:Y:S01]  /*1e10*/  PRMT R25, RZ, 0x7610, R25 ;  /* 0x00007610ff197816 */ /* 0x000fe20000000019 */
[----:B------:R-:W-:Y:S06]  /*1e20*/  BRA `(.L_x_65546) ;  /* 0x00000000000c7947 */ /* 0x000fec0003800000 */
.L_x_65570:
[----:B------:R3:W5:Y:S01]  /*1e30*/  LDG.E.U8 R25, desc[UR36][R4.64] ;  /* 0x0000002404197981 */ /* 0x000762000c1e1100 */
[----:B------:R-:W-:Y:S05]  /*1e40*/  BRA `(.L_x_65546) ;  /* 0x0000000000047947 */ /* 0x000fea0003800000 */
.L_x_65569:
[----:B------:R2:W5:Y:S02]  /*1e50*/  LDG.E.U8 R25, desc[UR36][R4.64] ;  /* 0x0000002404197981 */ /* 0x000564000c1e1100 */
.L_x_65546:
[----:B------:R-:W-:-:S07]  /*1e60*/  VIADD R23, R23, 0x80 ;  /* 0x0000008017177836 */ /* 0x000fce0000000000 */
.L_x_65540:
[----:B------:R-:W-:Y:S05]  /*1e70*/  BSYNC.RECONVERGENT B6 ;  /* 0x0000000000067941 */ /* 0x000fea0003800200 */
.L_x_65539:
        /* <DEDUP_REMOVED lines=23> */
.L_x_65579:
[----:B------:R0:W5:Y:S01]  /*1ff0*/  LDG.E.U8 R24, desc[UR36][R4.64] ;  /* 0x0000002404187981 */ /* 0x000162000c1e1100 */
[----:B------:R-:W-:Y:S05]  /*2000*/  BRA `(.L_x_65581) ;  /* 0x0000000c00507947 */ /* 0x000fea0003800000 */
.L_x_65578:
        /* <DEDUP_REMOVED lines=8> */
.L_x_65583:
[----:B------:R0:W5:Y:S01]  /*2090*/  LDG.E.U8 R24, desc[UR36][R4.64] ;  /* 0x0000002404187981 */ /* 0x000162000c1e1100 */
[----:B------:R-:W-:Y:S05]  /*20a0*/  BRA `(.L_x_65581) ;  /* 0x0000000c00287947 */ /* 0x000fea0003800000 */
.L_x_65582:
[----:B------:R0:W5:Y:S01]  /*20b0*/  LDG.E.U16 R24, desc[UR36][R4.64] ;  /* 0x0000002404187981 */ /* 0x000162000c1e1500 */
[----:B------:R-:W-:Y:S05]  /*20c0*/  BRA `(.L_x_65581) ;  /* 0x0000000c00207947 */ /* 0x000fea0003800000 */
.L_x_65577:
        /* <DEDUP_REMOVED lines=9> */
.L_x_65585:
[----:B------:R-:W2:Y:S02]  /*2160*/  LDG.E.U16 R0, desc[UR36][R4.64] ;  /* 0x0000002404007981 */ /* 0x000ea4000c1e1500 */
[----:B--2---:R-:W-:-:S06]  /*2170*/  HADD2.F32 R0, -RZ, R0.H0_H0 ;  /* 0x20000000ff007230 */ /* 0x004fcc0000004100 */
[----:B------:R-:W0:Y:S02]  /*2180*/  F2I.FTZ.TRUNC.NTZ R0, R0 ;  /* 0x0000000000007305 */ /* 0x000e24000021f100 */
[----:B0-----:R-:W-:Y:S01]  /*2190*/  PRMT R24, R0, 0x7610, R24 ;  /* 0x0000761000187816 */ /* 0x001fe20000000018 */
[----:B------:R-:W-:Y:S06]  /*21a0*/  BRA `(.L_x_65581) ;  /* 0x0000000800e87947 */ /* 0x000fec0003800000 */
.L_x_65584:
        /* <DEDUP_REMOVED lines=9> */
.L_x_65587:
[----:B------:R-:W2:Y:S02]  /*2240*/  LDG.E.U16 R4, desc[UR36][R4.64] ;  /* 0x0000002404047981 */ /* 0x000ea4000c1e1500 */
[----:B--2---:R-:W-:-:S06]  /*2250*/  HADD2.F32 R0, -RZ, R4.H0_H0 ;  /* 0x20000004ff007230 */ /* 0x004fcc0000004100 */
[----:B------:R-:W0:Y:S02]  /*2260*/  F2I.FTZ.TRUNC.NTZ R0, R0 ;  /* 0x0000000000007305 */ /* 0x000e24000021f100 */
[----:B0-----:R-:W-:Y:S01]  /*2270*/  PRMT R24, R0, 0x7610, R24 ;  /* 0x0000761000187816 */ /* 0x001fe20000000018 */
[----:B------:R-:W-:Y:S06]  /*2280*/  BRA `(.L_x_65581) ;  /* 0x0000000800b07947 */ /* 0x000fec0003800000 */
.L_x_65586:
[----:B------:R-:W2:Y:S02]  /*2290*/  LDG.E.64 R4, desc[UR36][R4.64] ;  /* 0x0000002404047981 */ /* 0x000ea4000c1e1b00 */
[----:B--2---:R0:W1:Y:S01]  /*22a0*/  F2I.F64.TRUNC R24, R4 ;  /* 0x0000000400187311 */ /* 0x004062000030d100 */
[----:B------:R-:W-:Y:S05]  /*22b0*/  BRA `(.L_x_65581) ;  /* 0x0000000800a47947 */ /* 0x000fea0003800000 */
.L_x_65576:
        /* <DEDUP_REMOVED lines=12> */
.L_x_65590:
[----:B------:R-:W2:Y:S02]  /*2380*/  LDG.E.64 R4, desc[UR36][R4.64] ;  /* 0x0000002404047981 */ /* 0x000ea4000c1e1b00 */
[----:B--2---:R3:W4:Y:S01]  /*2390*/  F2I.F64.TRUNC R24, R4 ;  /* 0x0000000400187311 */ /* 0x004722000030d100 */
[----:B------:R-:W-:Y:S05]  /*23a0*/  BRA `(.L_x_65581) ;  /* 0x0000000800687947 */ /* 0x000fea0003800000 */
.L_x_65589:
        /* <DEDUP_REMOVED lines=27> */
.L_x_65592:
        /* <DEDUP_REMOVED lines=15> */
.L_x_65591:
[----:B------:R-:W2:Y:S02]  /*2650*/  LDG.E.U16 R0, desc[UR36][R4.64] ;  /* 0x0000002404007981 */ /* 0x000ea4000c1e1500 */
[----:B--2---:R-:W-:-:S06]  /*2660*/  IMAD.U32 R0, R0, 0x10000, RZ ;  /* 0x0001000000007824 */ /* 0x004fcc00078e00ff */
[----:B------:R-:W0:Y:S02]  /*2670*/  F2I.FTZ.TRUNC.NTZ R0, R0 ;  /* 0x0000000000007305 */ /* 0x000e24000021f100 */
[----:B0-----:R-:W-:Y:S01]  /*2680*/  PRMT R24, R0, 0x7610, R24 ;  /* 0x0000761000187816 */ /* 0x001fe20000000018 */
[----:B------:R-:W-:Y:S06]  /*2690*/  BRA `(.L_x_65581) ;  /* 0x0000000400ac7947 */ /* 0x000fec0003800000 */
.L_x_65588:
        /* <DEDUP_REMOVED lines=10> */
.L_x_65595:
        /* <DEDUP_REMOVED lines=21> */
.L_x_65599:
[----:B------:R-:W-:Y:S05]  /*2890*/  BSYNC.RECONVERGENT B1 ;  /* 0x0000000000017941 */ /* 0x000fea0003800200 */
.L_x_65598:
[----:B------:R-:W-:Y:S01]  /*28a0*/  IMAD.SHL.U32 R0, R0, 0x100000, RZ ;  /* 0x0010000000007824 */ /* 0x000fe200078e00ff */
[----:B------:R-:W-:-:S04]  /*28b0*/  LEA R3, R3, 0x3b800000, 0x17 ;  /* 0x3b80000003037811 */ /* 0x000fc800078eb8ff */
[----:B------:R-:W-:-:S07]  /*28c0*/  LOP3.LUT R0, R3, R0, R7, 0xfe, !PT ;  /* 0x0000000003007212 */ /* 0x000fce00078efe07 */
.L_x_65597:
[----:B------:R-:W-:Y:S05]  /*28d0*/  BSYNC.RECONVERGENT B0 ;  /* 0x0000000000007941 */ /* 0x000fea0003800200 */
.L_x_65596:
[----:B------:R-:W0:Y:S02]  /*28e0*/  F2I.FTZ.TRUNC.NTZ R0, R0 ;  /* 0x0000000000007305 */ /* 0x000e24000021f100 */
[----:B0-----:R-:W-:Y:S01]  /*28f0*/  PRMT R24, R0, 0x7610, R24 ;  /* 0x0000761000187816 */ /* 0x001fe20000000018 */
[----:B------:R-:W-:Y:S06]  /*2900*/  BRA `(.L_x_65581) ;  /* 0x0000000400107947 */ /* 0x000fec0003800000 */
.L_x_65594:
        /* <DEDUP_REMOVED lines=21> */
.L_x_65603:
[----:B------:R-:W-:Y:S05]  /*2a60*/  BSYNC.RECONVERGENT B1 ;  /* 0x0000000000017941 */ /* 0x000fea0003800200 */
.L_x_65602:
[----:B------:R-:W-:Y:S01]  /*2a70*/  IMAD.SHL.U32 R0, R0, 0x200000, RZ ;  /* 0x0020000000007824 */ /* 0x000fe200078e00ff */
[----:B------:R-:W-:-:S04]  /*2a80*/  LEA R3, R3, 0x37800000, 0x17 ;  /* 0x3780000003037811 */ /* 0x000fc800078eb8ff */
[----:B------:R-:W-:-:S07]  /*2a90*/  LOP3.LUT R0, R3, R0, R7, 0xfe, !PT ;  /* 0x0000000003007212 */ /* 0x000fce00078efe07 */
.L_x_65601:
[----:B------:R-:W-:Y:S05]  /*2aa0*/  BSYNC.RECONVERGENT B0 ;  /* 0x0000000000007941 */ /* 0x000fea0003800200 */
.L_x_65600:
[----:B------:R-:W0:Y:S02]  /*2ab0*/  F2I.FTZ.TRUNC.NTZ R0, R0 ;  /* 0x0000000000007305 */ /* 0x000e24000021f100 */
[----:B0-----:R-:W-:Y:S01]  /*2ac0*/  PRMT R24, R0, 0x7610, R24 ;  /* 0x0000761000187816 */ /* 0x001fe20000000018 */
[----:B------:R-:W-:Y:S06]  /*2ad0*/  BRA `(.L_x_65581) ;  /* 0x00000000009c7947 */ /* 0x000fec0003800000 */
.L_x_65593:
        /* <DEDUP_REMOVED lines=14> */
.L_x_65607:
[----:B------:R-:W-:Y:S05]  /*2bc0*/  BSYNC.RECONVERGENT B0 ;  /* 0x0000000000007941 */ /* 0x000fea0003800200 */
.L_x_65606:
[----:B------:R-:W0:Y:S02]  /*2bd0*/  F2I.FTZ.TRUNC.NTZ R0, R0 ;  /* 0x0000000000007305 */ /* 0x000e24000021f100 */
[----:B0-----:R-:W-:Y:S01]  /*2be0*/  PRMT R24, R0, 0x7610, R24 ;  /* 0x0000761000187816 */ /* 0x001fe20000000018 */
[----:B------:R-:W-:Y:S06]  /*2bf0*/  BRA `(.L_x_65581) ;  /* 0x0000000000547947 */ /* 0x000fec0003800000 */
.L_x_65580:
        /* <DEDUP_REMOVED lines=16> */
.L_x_65608:
[----:B------:R-:W-:Y:S01]  /*2d00*/  PRMT R24, RZ, 0x7610, R24 ;  /* 0x00007610ff187816 */ /* 0x000fe20000000018 */
[----:B------:R-:W-:Y:S06]  /*2d10*/  BRA `(.L_x_65581) ;  /* 0x00000000000c7947 */ /* 0x000fec0003800000 */
.L_x_65605:
[----:B------:R2:W5:Y:S01]  /*2d20*/  LDG.E.U8 R24, desc[UR36][R4.64] ;  /* 0x0000002404187981 */ /* 0x000562000c1e1100 */
[----:B------:R-:W-:Y:S05]  /*2d30*/  BRA `(.L_x_65581) ;  /* 0x0000000000047947 */ /* 0x000fea0003800000 */
.L_x_65604:
[----:B------:R1:W5:Y:S02]  /*2d40*/  LDG.E.U8 R24, desc[UR36][R4.64] ;  /* 0x0000002404187981 */ /* 0x000364000c1e1100 */
.L_x_65581:
[----:B------:R-:W-:-:S07]  /*2d50*/  VIADD R23, R23, 0x80 ;  /* 0x0000008017177836 */ /* 0x000fce0000000000 */
.L_x_65575:
[----:B------:R-:W-:Y:S05]  /*2d60*/  BSYNC.RECONVERGENT B6 ;  /* 0x0000000000067941 */ /* 0x000fea0003800200 */
.L_x_65574:
        /* <DEDUP_REMOVED lines=23> */
.L_x_65614:
[----:B------:R0:W5:Y:S01]  /*2ee0*/  LDG.E.U8 R19, desc[UR36][R4.64] ;  /* 0x0000002404137981 */ /* 0x000162000c1e1100 */
[----:B------:R-:W-:Y:S05]  /*2ef0*/  BRA `(.L_x_65610) ;  /* 0x0000000c004c7947 */ /* 0x000fea0003800000 */
.L_x_65613:
        /* <DEDUP_REMOVED lines=8> */
.L_x_65617:
[----:B------:R0:W5:Y:S01]  /*2f80*/  LDG.E.U8 R19, desc[UR36][R4.64] ;  /* 0x0000002404137981 */ /* 0x000162000c1e1100 */
[----:B------:R-:W-:Y:S05]  /*2f90*/  BRA `(.L_x_65610) ;  /* 0x0000000c00247947 */ /* 0x000fea0003800000 */
.L_x_65616:
[----:B------:R0:W5:Y:S01]  /*2fa0*/  LDG.E.U16 R19, desc[UR36][R4.64] ;  /* 0x0000002404137981 */ /* 0x000162000c1e1500 */
[----:B------:R-:W-:Y:S05]  /*2fb0*/  BRA `(.L_x_65610) ;  /* 0x0000000c001c7947 */ /* 0x000fea0003800000 */
.L_x_65612:
        /* <DEDUP_REMOVED lines=9> */
.L_x_65619:
[----:B------:R-:W2:Y:S02]  /*3050*/  LDG.E.U16 R0, desc[UR36][R4.64] ;  /* 0x0000002404007981 */ /* 0x000ea4000c1e1500 */
[----:B--2---:R-:W-:-:S06]  /*3060*/  HADD2.F32 R0, -RZ, R0.H0_H0 ;  /* 0x20000000ff007230 */ /* 0x004fcc0000004100 */
[----:B------:R-:W0:Y:S02]  /*3070*/  F2I.FTZ.TRUNC.NTZ R0, R0 ;  /* 0x0000000000007305 */ /* 0x000e24000021f100 */
[----:B0-----:R-:W-:Y:S01]  /*3080*/  PRMT R19, R0, 0x7610, R19 ;  /* 0x0000761000137816 */ /* 0x001fe20000000013 */
[----:B------:R-:W-:Y:S06]  /*3090*/  BRA `(.L_x_65610) ;  /* 0x0000000800e47947 */ /* 0x000fec0003800000 */
.L_x_65618:
        /* <DEDUP_REMOVED lines=9> */
.L_x_65621:
[----:B------:R-:W2:Y:S02]  /*3130*/  LDG.E.U16 R4, desc[UR36][R4.64] ;  /* 0x0000002404047981 */ /* 0x000ea4000c1e1500 */
[----:B--2---:R-:W-:-:S06]  /*3140*/  HADD2.F32 R0, -RZ, R4.H0_H0 ;  /* 0x20000004ff007230 */ /* 0x004fcc0000004100 */
[----:B------:R-:W0:Y:S02]  /*3150*/  F2I.FTZ.TRUNC.NTZ R0, R0 ;  /* 0x0000000000007305 */ /* 0x000e24000021f100 */
[----:B0-----:R-:W-:Y:S01]  /*3160*/  PRMT R19, R0, 0x7610, R19 ;  /* 0x0000761000137816 */ /* 0x001fe20000000013 */
[----:B------:R-:W-:Y:S06]  /*3170*/  BRA `(.L_x_65610) ;  /* 0x0000000800ac7947 */ /* 0x000fec0003800000 */
.L_x_65620:
[----:B------:R-:W2:Y:S02]  /*3180*/  LDG.E.64 R4, desc[UR36][R4.64] ;  /* 0x0000002404047981 */ /* 0x000ea4000c1e1b00 */
[----:B--2---:R0:W1:Y:S01]  /*3190*/  F2I.F64.TRUNC R19, R4 ;  /* 0x0000000400137311 */ /* 0x004062000030d100 */
[----:B------:R-:W-:Y:S05]  /*31a0*/  BRA `(.L_x_65610) ;  /* 0x0000000800a07947 */ /* 0x000fea0003800000 */
.L_x_65611:
        /* <DEDUP_REMOVED lines=12> */
.L_x_65624:
[----:B------:R-:W2:Y:S02]  /*3270*/  LDG.E.64 R4, desc[UR36][R4.64] ;  /* 0x0000002404047981 */ /* 0x000ea4000c1e1b00 */
[----:B--2---:R0:W1:Y:S01]  /*3280*/  F2I.F64.TRUNC R19, R4 ;  /* 0x0000000400137311 */ /* 0x004062000030d100 */
[----:B------:R-:W-:Y:S05]  /*3290*/  BRA `(.L_x_65610) ;  /* 0x0000000800647947 */ /* 0x000fea0003800000 */
.L_x_65623:
        /* <DEDUP_REMOVED lines=27> */
.L_x_65626:
        /* <DEDUP_REMOVED lines=15> */
.L_x_65625:
[----:B------:R-:W2:Y:S02]  /*3540*/  LDG.E.U16 R0, desc[UR36][R4.64] ;  /* 0x0000002404007981 */ /* 0x000ea4000c1e1500 */
[----:B--2---:R-:W-:-:S06]  /*3550*/  IMAD.U32 R0, R0, 0x10000, RZ ;  /* 0x0001000000007824 */ /* 0x004fcc00078e00ff */
[----:B------:R-:W0:Y:S02]  /*3560*/  F2I.FTZ.TRUNC.NTZ R0, R0 ;  /* 0x0000000000007305 */ /* 0x000e24000021f100 */
[----:B0-----:R-:W-:Y:S01]  /*3570*/  PRMT R19, R0, 0x7610, R19 ;  /* 0x0000761000137816 */ /* 0x001fe20000000013 */
[----:B------:R-:W-:Y:S06]  /*3580*/  BRA `(.L_x_65610) ;  /* 0x0000000400a87947 */ /* 0x000fec0003800000 */
.L_x_65622:
        /* <DEDUP_REMOVED lines=10> */
.L_x_65629:
        /* <DEDUP_REMOVED lines=21> */
.L_x_65633:
[----:B------:R-:W-:Y:S05]  /*3780*/  BSYNC.RECONVERGENT B1 ;  /* 0x0000000000017941 */ /* 0x000fea0003800200 */
.L_x_65632:
[----:B------:R-:W-:Y:S01]  /*3790*/  IMAD.SHL.U32 R0, R0, 0x100000, RZ ;  /* 0x0010000000007824 */ /* 0x000fe200078e00ff */
[----:B------:R-:W-:-:S04]  /*37a0*/  LEA R3, R3, 0x3b800000, 0x17 ;  /* 0x3b80000003037811 */ /* 0x000fc800078eb8ff */
[----:B------:R-:W-:-:S07]  /*37b0*/  LOP3.LUT R0, R3, R0, R7, 0xfe, !PT ;  /* 0x0000000003007212 */ /* 0x000fce00078efe07 */
.L_x_65631:
[----:B------:R-:W-:Y:S05]  /*37c0*/  BSYNC.RECONVERGENT B0 ;  /* 0x0000000000007941 */ /* 0x000fea0003800200 */
.L_x_65630:
[----:B------:R-:W0:Y:S02]  /*37d0*/  F2I.FTZ.TRUNC.NTZ R0, R0 ;  /* 0x0000000000007305 */ /* 0x000e24000021f100 */
[----:B0-----:R-:W-:Y:S01]  /*37e0*/  PRMT R19, R0, 0x7610, R19 ;  /* 0x0000761000137816 */ /* 0x001fe20000000013 */
[----:B------:R-:W-:Y:S06]  /*37f0*/  BRA `(.L_x_65610) ;  /* 0x00000004000c7947 */ /* 0x000fec0003800000 */
.L_x_65628:
        /* <DEDUP_REMOVED lines=21> */
.L_x_65637:
[----:B------:R-:W-:Y:S05]  /*3950*/  BSYNC.RECONVERGENT B1 ;  /* 0x0000000000017941 */ /* 0x000fea0003800200 */
.L_x_65636:
[----:B------:R-:W-:Y:S01]  /*3960*/  IMAD.SHL.U32 R0, R0, 0x200000, RZ ;  /* 0x0020000000007824 */ /* 0x000fe200078e00ff */
[----:B------:R-:W-:-:S04]  /*3970*/  LEA R3, R3, 0x37800000, 0x17 ;  /* 0x3780000003037811 */ /* 0x000fc800078eb8ff */
[----:B------:R-:W-:-:S07]  /*3980*/  LOP3.LUT R0, R3, R0, R7, 0xfe, !PT ;  /* 0x0000000003007212 */ /* 0x000fce00078efe07 */
.L_x_65635:
[----:B------:R-:W-:Y:S05]  /*3990*/  BSYNC.RECONVERGENT B0 ;  /* 0x0000000000007941 */ /* 0x000fea0003800200 */
.L_x_65634:
[----:B------:R-:W0:Y:S02]  /*39a0*/  F2I.FTZ.TRUNC.NTZ R0, R0 ;  /* 0x0000000000007305 */ /* 0x000e24000021f100 */
[----:B0-----:R-:W-:Y:S01]  /*39b0*/  PRMT R19, R0, 0x7610, R19 ;  /* 0x0000761000137816 */ /* 0x001fe20000000013 */
[----:B------:R-:W-:Y:S06]  /*39c0*/  BRA `(.L_x_65610) ;  /* 0x0000000000987947 */ /* 0x000fec0003800000 */
.L_x_65627:
        /* <DEDUP_REMOVED lines=14> */
.L_x_65641:
[----:B------:R-:W-:Y:S05]  /*3ab0*/  BSYNC.RECONVERGENT B0 ;  /* 0x0000000000007941 */ /* 0x000fea0003800200 */
.L_x_65640:
[----:B------:R-:W0:Y:S02]  /*3ac0*/  F2I.FTZ.TRUNC.NTZ R0, R0 ;  /* 0x0000000000007305 */ /* 0x000e24000021f100 */
[----:B0-----:R-:W-:Y:S01]  /*3ad0*/  PRMT R19, R0, 0x7610, R19 ;  /* 0x0000761000137816 */ /* 0x001fe20000000013 */
[----:B------:R-:W-:Y:S06]  /*3ae0*/  BRA `(.L_x_65610) ;  /* 0x0000000000507947 */ /* 0x000fec0003800000 */
.L_x_65615:
        /* <DEDUP_REMOVED lines=16> */
.L_x_65642:
[----:B------:R-:W-:Y:S05]  /*3bf0*/  BRA `(.L_x_65610) ;  /* 0x00000000000c7947 */ /* 0x000fea0003800000 */
.L_x_65639:
[----:B------:R0:W5:Y:S01]  /*3c00*/  LDG.E.U8 R19, desc[UR36][R4.64] ;  /* 0x0000002404137981 */ /* 0x000162000c1e1100 */
[----:B------:R-:W-:Y:S05]  /*3c10*/  BRA `(.L_x_65610) ;  /* 0x0000000000047947 */ /* 0x000fea0003800000 */
.L_x_65638:
[----:B------:R0:W5:Y:S02]  /*3c20*/  LDG.E.U8 R19, desc[UR36][R4.64] ;  /* 0x0000002404137981 */ /* 0x000164000c1e1100 */
.L_x_65610:
[----:B------:R-:W-:Y:S05]  /*3c30*/  BSYNC.RECONVERGENT B6 ;  /* 0x0000000000067941 */ /* 0x000fea0003800200 */
.L_x_65609:
[----:B------:R-:W-:Y:S01]  /*3c40*/  PRMT R3, R26, 0x9910, RZ ;  /* 0x000099101a037816 */ /* 0x000fe200000000ff */
[----:B------:R-:W-:Y:S01]  /*3c50*/  BSSY.RECONVERGENT B0, `(.L_x_65643) ;  /* 0x0000117000007945 */ /* 0x000fe20003800200 */
[----:B------:R-:W-:Y:S02]  /*3c60*/  IMAD.MOV.U32 R16, RZ, RZ, 0x1 ;  /* 0x00000001ff107424 */ /* 0x000fe400078e00ff */
[----:B------:R-:W-:Y:S01]  /*3c70*/  ISETP.NE.AND P0, PT, R3, 0x1, PT ;  /* 0x000000010300780c */ /* 0x000fe20003f05270 */
[----:B------:R-:W-:Y:S02]  /*3c80*/  IMAD.MOV.U32 R18, RZ, RZ, 0x1 ;  /* 0x00000001ff127424 */ /* 0x000fe400078e00ff */
[----:B------:R-:W-:Y:S02]  /*3c90*/  IMAD.MOV.U32 R23, RZ, RZ, 0x1 ;  /* 0x00000001ff177424 */ /* 0x000fe400078e00ff */
[----:B------:R-:W-:-:S08]  /*3ca0*/  IMAD.MOV.U32 R0, RZ, RZ, 0x1 ;  /* 0x00000001ff007424 */ /* 0x000fd000078e00ff */
[----:B------:R-:W-:Y:S05]  /*3cb0*/  @!P0 BRA `(.L_x_65644) ;  /* 0x0000001000408947 */ /* 0x000fea0003800000 */
[----:B------:R-:W-:-:S13]  /*3cc0*/  ISETP.NE.AND P0, PT, R3, 0xff, PT ;  /* 0x000000ff0300780c */ /* 0x000fda0003f05270 */
[----:B------:R-:W-:Y:S05]  /*3cd0*/  @P0 BRA `(.L_x_65645) ;  /* 0x0000000800980947 */ /* 0x000fea0003800000 */
[----:B------:R-:W-:Y:S01]  /*3ce0*/  ISETP.GE.AND P0, PT, R17, R22, PT ;  /* 0x000000161100720c */ /* 0x000fe20003f06270 */
[----:B------:R-:W-:Y:S01]  /*3cf0*/  BSSY.RECONVERGENT B1, `(.L_x_65646) ;  /* 0x0000028000017945 */ /* 0x000fe20003800200 */
[----:B------:R-:W-:-:S11]  /*3d00*/  IMAD.MOV.U32 R3, RZ, RZ, 0x1 ;  /* 0x00000001ff037424 */ /* 0x000fd600078e00ff */
        /* <DEDUP_REMOVED lines=11> */
[----:B------:R-:W-:Y:S02]  /*3dc0*/  ISETP.GE.U32.AND P1, PT, R27, 0x2, PT ;  /* 0x000000021b00780c */ /* 0x000fe40003f26070 */
[----:B------:R-:W-:-:S11]  /*3dd0*/  SEL R0, R3, 0xff, P0 ;  /* 0x000000ff03007807 */ /* 0x000fd60000000000 */
[----:B------:R-:W-:Y:S05]  /*3de0*/  @!P1 BRA `(.L_x_65650) ;  /* 0x00000000004c9947 */ /* 0x000fea0003800000 */
[----:B------:R-:W-:Y:S01]  /*3df0*/  SHF.R.U32.HI R27, RZ, 0x1, R27 ;  /* 0x00000001ff1b7819 */ /* 0x000fe2000001161b */
[----:B0-234-:R-:W-:-:S07]  /*3e00*/  IMAD.MOV.U32 R4, RZ, RZ, -0x1ff ;  /* 0xfffffe01ff047424 */ /* 0x01dfce00078e00ff */
.L_x_65651:
        /* <DEDUP_REMOVED lines=17> */
.L_x_65650:
[----:B------:R-:W-:Y:S05]  /*3f20*/  BSYNC.RECONVERGENT B2 ;  /* 0x0000000000027941 */ /* 0x000fea0003800200 */
.L_x_65649:
[----:B------:R-:W-:Y:S05]  /*3f30*/  BRA `(.L_x_65647) ;  /* 0x00000000000c7947 */ /* 0x000fea0003800000 */
.L_x_65648:
[----:B------:R-:W-:-:S04]  /*3f40*/  LOP3.LUT R27, R27, 0x1, RZ, 0xc0, !PT ;  /* 0x000000011b1b7812 */ /* 0x000fc800078ec0ff */
[----:B------:R-:W-:-:S04]  /*3f50*/  ISETP.NE.U32.AND P0, PT, R27, 0x1, PT ;  /* 0x000000011b00780c */ /* 0x000fc80003f05070 */
[----:B------:R-:W-:-:S09]  /*3f60*/  SEL R0, R3, 0xffff, P0 ;  /* 0x0000ffff03007807 */ /* 0x000fd20000000000 */
.L_x_65647:
[----:B------:R-:W-:Y:S05]  /*3f70*/  BSYNC.RECONVERGENT B1 ;  /* 0x0000000000017941 */ /* 0x000fea0003800200 */
.L_x_65646:
        /* <DEDUP_REMOVED lines=18> */
[----:B------:R-:W-:-:S07]  /*40a0*/  IMAD.MOV.U32 R4, RZ, RZ, -0x1ff ;  /* 0xfffffe01ff047424 */ /* 0x000fce00078e00ff */
.L_x_65657:
[----:B------:R-:W-:Y:S02]  /*40b0*/  LOP3.LUT R5, R25, 0x1, RZ, 0xc0, !PT ;  /* 0x0000000119057812 */ /* 0x000fe400078ec0ff */
[C---:B------:R-:W-:Y:S02]  /*40c0*/  PRMT R7, R4.reuse, 0x9910, RZ ;  /* 0x0000991004077816 */ /* 0x040fe400000000ff */
        /* <DEDUP_REMOVED lines=9> */
[----:B------:R-:W-:-:S03]  /*4160*/  IMAD R5, R5, R6, RZ ;  /* 0x0000000605057224 */ /* 0x000fc600078e02ff */
[----:B------:R-:W-:Y:S02]  /*4170*/  PRMT R25, R4, 0x7610, R25 ;  /* 0x0000761004197816 */ /* 0x000fe40000000019 */
[----:B------:R-:W-:Y:S02]  /*4180*/  PRMT R4, R7, 0x7610, R4 ;  /* 0x0000761007047816 */ /* 0x000fe40000000004 */
[----:B------:R-:W-:-:S03]  /*4190*/  PRMT R23, R5, 0x7610, R23 ;  /* 0x0000761005177816 */ /* 0x000fc60000000017 */
[----:B------:R-:W-:Y:S05]  /*41a0*/  @P0 BRA `(.L_x_65657) ;  /* 0xfffffffc00c00947 */ /* 0x000fea000383ffff */
.L_x_65656:
[----:B------:R-:W-:Y:S05]  /*41b0*/  BSYNC.RECONVERGENT B2 ;  /* 0x0000000000027941 */ /* 0x000fea0003800200 */
.L_x_65655:
[----:B------:R-:W-:Y:S05]  /*41c0*/  BRA `(.L_x_65653) ;  /* 0x00000000000c7947 */ /* 0x000fea0003800000 */
.L_x_65654:
[----:B------:R-:W-:-:S04]  /*41d0*/  LOP3.LUT R25, R25, 0x1, RZ, 0xc0, !PT ;  /* 0x0000000119197812 */ /* 0x000fc800078ec0ff */
[----:B------:R-:W-:-:S04]  /*41e0*/  ISETP.NE.U32.AND P0, PT, R25, 0x1, PT ;  /* 0x000000011900780c */ /* 0x000fc80003f05070 */
[----:B------:R-:W-:-:S09]  /*41f0*/  SEL R23, R3, 0xffff, P0 ;  /* 0x0000ffff03177807 */ /* 0x000fd20000000000 */
.L_x_65653:
[----:B------:R-:W-:Y:S05]  /*4200*/  BSYNC.RECONVERGENT B1 ;  /* 0x0000000000017941 */ /* 0x000fea0003800200 */
.L_x_65652:
        /* <DEDUP_REMOVED lines=19> */
.L_x_65663:
        /* <DEDUP_REMOVED lines=16> */
.L_x_65662:
[----:B------:R-:W-:Y:S05]  /*4440*/  BSYNC.RECONVERGENT B2 ;  /* 0x0000000000027941 */ /* 0x000fea0003800200 */
.L_x_65661:
[----:B------:R-:W-:Y:S05]  /*4450*/  BRA `(.L_x_65659) ;  /* 0x00000000000c7947 */ /* 0x000fea0003800000 */
.L_x_65660:
[----:B------:R-:W-:-:S04]  /*4460*/  LOP3.LUT R24, R24, 0x1, RZ, 0xc0, !PT ;  /* 0x0000000118187812 */ /* 0x000fc800078ec0ff */
[----:B------:R-:W-:-:S04]  /*4470*/  ISETP.NE.U32.AND P0, PT, R24, 0x1, PT ;  /* 0x000000011800780c */ /* 0x000fc80003f05070 */
[----:B------:R-:W-:-:S09]  /*4480*/  SEL R18, R3, 0xffff, P0 ;  /* 0x0000ffff03127807 */ /* 0x000fd20000000000 */
.L_x_65659:
[----:B------:R-:W-:Y:S05]  /*4490*/  BSYNC.RECONVERGENT B1 ;  /* 0x0000000000017941 */ /* 0x000fea0003800200 */
.L_x_65658:
[----:B------:R-:W-:-:S05]  /*44a0*/  VIADD R5, R17, 0x180 ;  /* 0x0000018011057836 */ /* 0x000fca0000000000 */
        /* <DEDUP_REMOVED lines=13> */
[----:B------:R-:W-:-:S04]  /*4580*/  SEL R3, R3, 0xff, P0 ;  /* 0x000000ff03037807 */ /* 0x000fc80000000000 */
[----:B------:R-:W-:-:S07]  /*4590*/  PRMT R16, R3, 0x7610, R16 ;  /* 0x0000761003107816 */ /* 0x000fce0000000010 */
[----:B------:R-:W-:Y:S05]  /*45a0*/  @!P1 BRA `(.L_x_65666) ;  /* 0x0000000000489947 */ /* 0x000fea0003800000 */
[----:B------:R-:W-:Y:S01]  /*45b0*/  SHF.R.U32.HI R19, RZ, 0x1, R19 ;  /* 0x00000001ff137819 */ /* 0x000fe20000011613 */
[----:B------:R-:W-:-:S07]  /*45c0*/  IMAD.MOV.U32 R3, RZ, RZ, -0x1ff ;  /* 0xfffffe01ff037424 */ /* 0x000fce00078e00ff */
.L_x_65667:
        /* <DEDUP_REMOVED lines=16> */
.L_x_65666:
[----:B------:R-:W-:Y:S05]  /*46d0*/  BSYNC.RECONVERGENT B1 ;  /* 0x0000000000017941 */ /* 0x000fea0003800200 */
.L_x_65665:
[----:B------:R-:W-:Y:S05]  /*46e0*/  BRA `(.L_x_65644) ;  /* 0x0000000400b47947 */ /* 0x000fea0003800000 */
.L_x_65664:
[----:B------:R-:W-:-:S04]  /*46f0*/  LOP3.LUT R19, R19, 0x1, RZ, 0xc0, !PT ;  /* 0x0000000113137812 */ /* 0x000fc800078ec0ff */
[----:B------:R-:W-:-:S04]  /*4700*/  ISETP.NE.U32.AND P0, PT, R19, 0x1, PT ;  /* 0x000000011300780c */ /* 0x000fc80003f05070 */
[----:B------:R-:W-:-:S04]  /*4710*/  SEL R3, R3, 0xffff, P0 ;  /* 0x0000ffff03037807 */ /* 0x000fc80000000000 */
[----:B------:R-:W-:Y:S01]  /*4720*/  PRMT R16, R3, 0x7610, R16 ;  /* 0x0000761003107816 */ /* 0x000fe20000000010 */
[----:B------:R-:W-:Y:S06]  /*4730*/  BRA `(.L_x_65644) ;  /* 0x0000000400a07947 */ /* 0x000fec0003800000 */
.L_x_65645:
[----:B------:R-:W-:Y:S01]  /*4740*/  ISETP.GE.AND P0, PT, R17, R22, PT ;  /* 0x000000161100720c */ /* 0x000fe20003f06270 */
[----:B------:R-:W-:-:S12]  /*4750*/  BSSY.RECONVERGENT B1, `(.L_x_65668) ;  /* 0x0000017000017945 */ /* 0x000fd80003800200 */
[----:B------:R-:W-:Y:S05]  /*4760*/  @P0 BRA `(.L_x_65669) ;  /* 0x0000000000540947 */ /* 0x000fea0003800000 */
[----:B-1---5:R-:W-:-:S04]  /*4770*/  PRMT R0, R27, 0x8880, RZ ;  /* 0x000088801b007816 */ /* 0x022fc800000000ff */
[----:B------:R-:W-:Y:S02]  /*4780*/  ISETP.GE.AND P0, PT, R0, RZ, PT ;  /* 0x000000ff0000720c */ /* 0x000fe40003f06270 */
[----:B------:R-:W-:-:S11]  /*4790*/  PRMT R0, RZ, 0x7610, R0 ;  /* 0x00007610ff007816 */ /* 0x000fd60000000000 */
[----:B------:R-:W-:Y:S05]  /*47a0*/  @!P0 BRA `(.L_x_65669) ;  /* 0x0000000000448947 */ /* 0x000fea0003800000 */
[----:B------:R-:W-:Y:S01]  /*47b0*/  LOP3.LUT P0, RZ, R27, 0xff, RZ, 0xc0, !PT ;  /* 0x000000ff1bff7812 */ /* 0x000fe2000780c0ff */
[----:B------:R-:W-:-:S12]  /*47c0*/  IMAD.MOV.U32 R0, RZ, RZ, 0x1 ;  /* 0x00000001ff007424 */ /* 0x000fd800078e00ff */
[----:B------:R-:W-:Y:S05]  /*47d0*/  @!P0 BRA `(.L_x_65669) ;  /* 0x0000000000388947 */ /* 0x000fea0003800000 */
[----:B------:R-:W-:Y:S01]  /*47e0*/  IMAD.MOV.U32 R0, RZ, RZ, 0x1 ;  /* 0x00000001ff007424 */ /* 0x000fe200078e00ff */
[----:B------:R-:W-:-:S07]  /*47f0*/  PRMT R3, R26, 0x7610, R3 ;  /* 0x000076101a037816 */ /* 0x000fce0000000003 */
.L_x_65670:
[C---:B0-234-:R-:W-:Y:S02]  /*4800*/  LOP3.LUT R4, R27.reuse, 0x1, RZ, 0xc0, !PT ;  /* 0x000000011b047812 */ /* 0x05dfe400078ec0ff */
        /* <DEDUP_REMOVED lines=11> */
.L_x_65669:
[----:B------:R-:W-:Y:S05]  /*48c0*/  BSYNC.RECONVERGENT B1 ;  /* 0x0000000000017941 */ /* 0x000fea0003800200 */
.L_x_65668:
[----:B------:R-:W-:Y:S01]  /*48d0*/  VIADD R3, R17, 0x80 ;  /* 0x0000008011037836 */ /* 0x000fe20000000000 */
[----:B------:R-:W-:Y:S04]  /*48e0*/  BSSY.RECONVERGENT B1, `(.L_x_65671) ;  /* 0x000001a000017945 */ /* 0x000fe80003800200 */
[----:B------:R-:W-:-:S13]  /*48f0*/  ISETP.GE.AND P0, PT, R3, R22, PT ;  /* 0x000000160300720c */ /* 0x000fda0003f06270 */
[----:B------:R-:W-:Y:S05]  /*4900*/  @P0 BRA `(.L_x_65672) ;  /* 0x00000000005c0947 */ /* 0x000fea0003800000 */
[----:B-1---5:R-:W-:Y:S02]  /*4910*/  PRMT R3, R25, 0x8880, RZ ;  /* 0x0000888019037816 */ /* 0x022fe400000000ff */
[----:B------:R-:W-:Y:S02]  /*4920*/  PRMT R23, RZ, 0x7610, R23 ;  /* 0x00007610ff177816 */ /* 0x000fe40000000017 */
[----:B------:R-:W-:-:S13]  /*4930*/  ISETP.GE.AND P0, PT, R3, RZ, PT ;  /* 0x000000ff0300720c */ /* 0x000fda0003f06270 */
[----:B------:R-:W-:Y:S05]  /*4940*/  @!P0 BRA `(.L_x_65672) ;  /* 0x00000000004c8947 */ /* 0x000fea0003800000 */
[----:B------:R-:W-:Y:S01]  /*4950*/  LOP3.LUT P0, RZ, R25, 0xff, RZ, 0xc0, !PT ;  /* 0x000000ff19ff7812 */ /* 0x000fe2000780c0ff */
[----:B------:R-:W-:-:S12]  /*4960*/  IMAD.MOV.U32 R23, RZ, RZ, 0x1 ;  /* 0x00000001ff177424 */ /* 0x000fd800078e00ff */
[----:B------:R-:W-:Y:S05]  /*4970*/  @!P0 BRA `(.L_x_65672) ;  /* 0x0000000000408947 */ /* 0x000fea0003800000 */
[----:B------:R-:W-:Y:S01]  /*4980*/  IMAD.MOV.U32 R23, RZ, RZ, 0x1 ;  /* 0x00000001ff177424 */ /* 0x000fe200078e00ff */
[----:B------:R-:W-:-:S07]  /*4990*/  PRMT R3, R26, 0x7610, R3 ;  /* 0x000076101a037816 */ /* 0x000fce0000000003 */
.L_x_65673:
[C---:B0-234-:R-:W-:Y:S02]  /*49a0*/  LOP3.LUT R4, R25.reuse, 0x1, RZ, 0xc0, !PT ;  /* 0x0000000119047812 */ /* 0x05dfe400078ec0ff */
        /* <DEDUP_REMOVED lines=13> */
.L_x_65672:
[----:B------:R-:W-:Y:S05]  /*4a80*/  BSYNC.RECONVERGENT B1 ;  /* 0x0000000000017941 */ /* 0x000fea0003800200 */
.L_x_65671:
[----:B------:R-:W-:Y:S01]  /*4a90*/  VIADD R3, R17, 0x100 ;  /* 0x0000010011037836 */ /* 0x000fe20000000000 */
[----:B------:R-:W-:Y:S04]  /*4aa0*/  BSSY.RECONVERGENT B1, `(.L_x_65674) ;  /* 0x0000018000017945 */ /* 0x000fe80003800200 */
[----:B------:R-:W-:-:S13]  /*4ab0*/  ISETP.GE.AND P0, PT, R3, R22, PT ;  /* 0x000000160300720c */ /* 0x000fda0003f06270 */
[----:B------:R-:W-:Y:S05]  /*4ac0*/  @P0 BRA `(.L_x_65675) ;  /* 0x0000000000540947 */ /* 0x000fea0003800000 */
[----:B-1--45:R-:W-:Y:S02]  /*4ad0*/  PRMT R3, R24, 0x8880, RZ ;  /* 0x0000888018037816 */ /* 0x032fe400000000ff */
        /* <DEDUP_REMOVED lines=8> */
.L_x_65676:
[C---:B0-23--:R-:W-:Y:S02]  /*4b60*/  LOP3.LUT R4, R24.reuse, 0x1, RZ, 0xc0, !PT ;  /* 0x0000000118047812 */ /* 0x04dfe400078ec0ff */
        /* <DEDUP_REMOVED lines=11> */
.L_x_65675:
[----:B------:R-:W-:Y:S05]  /*4c20*/  BSYNC.RECONVERGENT B1 ;  /* 0x0000000000017941 */ /* 0x000fea0003800200 */
.L_x_65674:
[----:B------:R-:W-:-:S05]  /*4c30*/  VIADD R3, R17, 0x180 ;  /* 0x0000018011037836 */ /* 0x000fca0000000000 */
        /* <DEDUP_REMOVED lines=9> */
[----:B------:R-:W-:-:S07]  /*4cd0*/  IMAD.MOV.U32 R16, RZ, RZ, 0x1 ;  /* 0x00000001ff107424 */ /* 0x000fce00078e00ff */
.L_x_65677:
[C---:B------:R-:W-:Y:S02]  /*4ce0*/  LOP3.LUT R3, R19.reuse, 0x1, RZ, 0xc0, !PT ;  /* 0x0000000113037812 */ /* 0x040fe400078ec0ff */
[----:B------:R-:W-:Y:S02]  /*4cf0*/  LOP3.LUT R19, R19, 0xff, RZ, 0xc0, !PT ;  /* 0x000000ff13137812 */ /* 0x000fe400078ec0ff */
[----:B------:R-:W-:Y:S02]  /*4d00*/  ISETP.NE.U32.AND P0, PT, R3, 0x1, PT ;  /* 0x000000010300780c */ /* 0x000fe40003f05070 */
[----:B------:R-:W-:Y:S02]  /*4d10*/  PRMT R16, R16, 0x9910, RZ ;  /* 0x0000991010107816 */ /* 0x000fe400000000ff */
[----:B------:R-:W-:Y:S02]  /*4d20*/  SEL R3, R26, 0x1, !P0 ;  /* 0x000000011a037807 */ /* 0x000fe40004000000 */
[----:B------:R-:W-:-:S02]  /*4d30*/  ISETP.GT.U32.AND P0, PT, R19, 0x1, PT ;  /* 0x000000011300780c */ /* 0x000fc40003f04070 */
[----:B0-234-:R-:W-:Y:S01]  /*4d40*/  PRMT R4, R3, 0x9910, RZ ;  /* 0x0000991003047816 */ /* 0x01dfe200000000ff */
[----:B------:R-:W-:Y:S01]  /*4d50*/  IMAD.MOV.U32 R3, RZ, RZ, R16 ;  /* 0x000000ffff037224 */ /* 0x000fe200078e0010 */
[----:B------:R-:W-:Y:S02]  /*4d60*/  PRMT R26, R26, 0x9910, RZ ;  /* 0x000099101a1a7816 */ /* 0x000fe400000000ff */
[----:B------:R-:W-:Y:S01]  /*4d70*/  SHF.R.U32.HI R19, RZ, 0x1, R19 ;  /* 0x00000001ff137819 */ /* 0x000fe20000011613 */
[----:B------:R-:W-:Y:S02]  /*4d80*/  IMAD.MOV.U32 R16, RZ, RZ, R4 ;  /* 0x000000ffff107224 */ /* 0x000fe400078e0004 */
[----:B------:R-:W-:Y:S02]  /*4d90*/  IMAD R26, R26, R26, RZ ;  /* 0x0000001a1a1a7224 */ /* 0x000fe400078e02ff */
[----:B------:R-:W-:Y:S02]  /*4da0*/  IMAD R16, R16, R3, RZ ;  /* 0x0000000310107224 */ /* 0x000fe400078e02ff */
[----:B------:R-:W-:Y:S05]  /*4db0*/  @P0 BRA `(.L_x_65677) ;  /* 0xfffffffc00c80947 */ /* 0x000fea000383ffff */
.L_x_65644:
[----:B------:R-:W-:Y:S05]  /*4dc0*/  BSYNC.RECONVERGENT B0 ;  /* 0x0000000000007941 */ /* 0x000fea0003800200 */
.L_x_65643:
        /* <DEDUP_REMOVED lines=25> */
.L_x_65684:
[----:B------:R0:W-:Y:S01]  /*4f60*/  STG.E.U8 desc[UR36][R8.64], R0 ;  /* 0x0000000008007986 */ /* 0x0001e2000c101124 */
[----:B------:R-:W-:Y:S05]  /*4f70*/  BRA `(.L_x_65686) ;  /* 0x0000000c00847947 */ /* 0x000fea0003800000 */
.L_x_65683:
        /* <DEDUP_REMOVED lines=12> */
.L_x_65688:
[----:B------:R-:W-:-:S04]  /*5040*/  LOP3.LUT R0, R0, 0xffff, RZ, 0xc0, !PT ;  /* 0x0000ffff00007812 */ /* 0x000fc800078ec0ff */
[----:B------:R-:W-:-:S05]  /*5050*/  PRMT R3, R0, 0x8880, RZ ;  /* 0x0000888000037816 */ /* 0x000fca00000000ff */
[----:B------:R0:W-:Y:S01]  /*5060*/  STG.E desc[UR36][R8.64], R3 ;  /* 0x0000000308007986 */ /* 0x0001e2000c101924 */
[----:B------:R-:W-:Y:S05]  /*5070*/  BRA `(.L_x_65686) ;  /* 0x0000000c00447947 */ /* 0x000fea0003800000 */
.L_x_65687:
[----:B------:R-:W-:-:S04]  /*5080*/  PRMT R3, R0, 0x8880, RZ ;  /* 0x0000888000037816 */ /* 0x000fc800000000ff */
[----:B------:R-:W-:-:S05]  /*5090*/  PRMT R3, R3, 0x7710, RZ ;  /* 0x0000771003037816 */ /* 0x000fca00000000ff */
[----:B------:R0:W-:Y:S01]  /*50a0*/  STG.E.U16 desc[UR36][R8.64], R3 ;  /* 0x0000000308007986 */ /* 0x0001e2000c101524 */
[----:B------:R-:W-:Y:S05]  /*50b0*/  BRA `(.L_x_65686) ;  /* 0x0000000c00347947 */ /* 0x000fea0003800000 */
.L_x_65682:
        /* <DEDUP_REMOVED lines=9> */
.L_x_65690:
[----:B------:R-:W0:Y:S02]  /*5150*/  I2F.S8 R3, R0 ;  /* 0x0000000000037306 */ /* 0x000e240000001400 */
[----:B0-----:R-:W-:-:S05]  /*5160*/  F2FP.F16.F32.PACK_AB R3, RZ, R3 ;  /* 0x00000003ff03723e */ /* 0x001fca00000000ff */
[----:B------:R0:W-:Y:S01]  /*5170*/  STG.E.U16 desc[UR36][R8.64], R3 ;  /* 0x0000000308007986 */ /* 0x0001e2000c101524 */
[----:B------:R-:W-:Y:S05]  /*5180*/  BRA `(.L_x_65686) ;  /* 0x0000000c00007947 */ /* 0x000fea0003800000 */
.L_x_65689:
        /* <DEDUP_REMOVED lines=10> */
.L_x_65692:
[----:B------:R-:W0:Y:S02]  /*5230*/  I2F.S8 R0, R0 ;  /* 0x0000000000007306 */ /* 0x000e240000001400 */
[----:B0-----:R-:W-:-:S04]  /*5240*/  F2FP.F16.F32.PACK_AB R3, RZ, R0 ;  /* 0x00000000ff03723e */ /* 0x001fc800000000ff */
[----:B------:R-:W-:-:S05]  /*5250*/  PRMT R3, R3, 0x5410, RZ ;  /* 0x0000541003037816 */ /* 0x000fca00000000ff */
[----:B------:R0:W-:Y:S01]  /*5260*/  STG.E desc[UR36][R8.64], R3 ;  /* 0x0000000308007986 */ /* 0x0001e2000c101924 */
[----:B------:R-:W-:Y:S05]  /*5270*/  BRA `(.L_x_65686) ;  /* 0x0000000800c47947 */ /* 0x000fea0003800000 */
.L_x_65691:
[----:B------:R-:W-:-:S04]  /*5280*/  PRMT R4, R0, 0x8880, RZ ;  /* 0x0000888000047816 */ /* 0x000fc800000000ff */
[----:B------:R-:W-:-:S06]  /*5290*/  PRMT R4, R4, 0x7710, RZ ;  /* 0x0000771004047816 */ /* 0x000fcc00000000ff */
[----:B------:R-:W0:Y:S02]  /*52a0*/  I2F.F64.S16 R4, R4 ;  /* 0x0000000400047312 */ /* 0x000e240000101c00 */
[----:B0-----:R0:W-:Y:S01]  /*52b0*/  STG.E.64 desc[UR36][R8.64], R4 ;  /* 0x0000000408007986 */ /* 0x0011e2000c101b24 */
[----:B------:R-:W-:Y:S05]  /*52c0*/  BRA `(.L_x_65686) ;  /* 0x0000000800b07947 */ /* 0x000fea0003800000 */
.L_x_65681:
        /* <DEDUP_REMOVED lines=12> */
.L_x_65695:
[----:B------:R-:W-:Y:S02]  /*5390*/  PRMT R4, R0, 0x8880, RZ ;  /* 0x0000888000047816 */ /* 0x000fe400000000ff */
[----:B------:R-:W-:Y:S02]  /*53a0*/  CS2R R6, SRZ ;  /* 0x0000000000067805 */ /* 0x000fe4000001ff00 */
[----:B------:R-:W-:-:S06]  /*53b0*/  PRMT R4, R4, 0x7710, RZ ;  /* 0x0000771004047816 */ /* 0x000fcc00000000ff */
[----:B------:R-:W0:Y:S02]  /*53c0*/  I2F.F64.S16 R4, R4 ;  /* 0x0000000400047312 */ /* 0x000e240000101c00 */
[----:B0-----:R0:W-:Y:S01]  /*53d0*/  STG.E.128 desc[UR36][R8.64], R4 ;  /* 0x0000000408007986 */ /* 0x0011e2000c101d24 */
[----:B------:R-:W-:Y:S05]  /*53e0*/  BRA `(.L_x_65686) ;  /* 0x0000000800687947 */ /* 0x000fea0003800000 */
.L_x_65694:
        /* <DEDUP_REMOVED lines=19> */
.L_x_65699:
[----:B------:R-:W-:Y:S05]  /*5520*/  BSYNC.RECONVERGENT B0 ;  /* 0x0000000000007941 */ /* 0x000fea0003800200 */
.L_x_65698:
[----:B------:R-:W-:-:S05]  /*5530*/  LOP3.LUT R3, R3, 0x80, R4, 0xf8, !PT ;  /* 0x0000008003037812 */ /* 0x000fca00078ef804 */
[----:B------:R0:W-:Y:S01]  /*5540*/  STG.E.U8 desc[UR36][R8.64], R3 ;  /* 0x0000000308007986 */ /* 0x0001e2000c101124 */
[----:B------:R-:W-:Y:S05]  /*5550*/  BRA `(.L_x_65686) ;  /* 0x00000008000c7947 */ /* 0x000fea0003800000 */
.L_x_65697:
        /* <DEDUP_REMOVED lines=15> */
.L_x_65701:
[----:B------:R-:W-:Y:S05]  /*5650*/  BSYNC.RECONVERGENT B0 ;  /* 0x0000000000007941 */ /* 0x000fea0003800200 */
.L_x_65700:
[----:B------:R-:W-:-:S05]  /*5660*/  LOP3.LUT R3, R3, 0x80, R4, 0xf8, !PT ;  /* 0x0000008003037812 */ /* 0x000fca00078ef804 */
[----:B------:R0:W-:Y:S01]  /*5670*/  STG.E.U8 desc[UR36][R8.64], R3 ;  /* 0x0000000308007986 */ /* 0x0001e2000c101124 */
[----:B------:R-:W-:Y:S05]  /*5680*/  BRA `(.L_x_65686) ;  /* 0x0000000400c07947 */ /* 0x000fea0003800000 */
.L_x_65696:
[----:B------:R-:W0:Y:S02]  /*5690*/  I2F.S8 R3, R0 ;  /* 0x0000000000037306 */ /* 0x000e240000001400 */
[----:B0-----:R-:W-:-:S05]  /*56a0*/  F2FP.BF16.F32.PACK_AB R3, RZ, R3 ;  /* 0x00000003ff03723e */ /* 0x001fca00000010ff */
[----:B------:R0:W-:Y:S01]  /*56b0*/  STG.E.U16 desc[UR36][R8.64], R3 ;  /* 0x0000000308007986 */ /* 0x0001e2000c101524 */
[----:B------:R-:W-:Y:S05]  /*56c0*/  BRA `(.L_x_65686) ;  /* 0x0000000400b07947 */ /* 0x000fea0003800000 */
.L_x_65693:
        /* <DEDUP_REMOVED lines=12> */
.L_x_65704:
        /* <DEDUP_REMOVED lines=13> */
.L_x_65707:
[----:B------:R-:W-:-:S04]  /*5860*/  SHF.R.U32.HI R0, RZ, 0x14, R5 ;  /* 0x00000014ff007819 */ /* 0x000fc80000011605 */
[----:B------:R-:W-:-:S04]  /*5870*/  LOP3.LUT R0, R0, 0x1, RZ, 0xc0, !PT ;  /* 0x0000000100007812 */ /* 0x000fc800078ec0ff */
[----:B------:R-:W-:-:S04]  /*5880*/  IADD3 R0, PT, PT, R5, 0x487ffff, R0 ;  /* 0x0487ffff05007810 */ /* 0x000fc80007ffe000 */
[----:B------:R-:W-:-:S04]  /*5890*/  SHF.R.U32.HI R0, RZ, 0x14, R0 ;  /* 0x00000014ff007819 */ /* 0x000fc80000011600 */
[----:B------:R-:W-:-:S07]  /*58a0*/  LOP3.LUT R0, R0, 0xff, RZ, 0xc0, !PT ;  /* 0x000000ff00007812 */ /* 0x000fce00078ec0ff */
.L_x_65708:
[----:B------:R-:W-:-:S04]  /*58b0*/  SHF.R.U32.HI R3, RZ, 0x18, R5 ;  /* 0x00000018ff037819 */ /* 0x000fc80000011605 */
[----:B------:R-:W-:-:S04]  /*58c0*/  LOP3.LUT R0, R0, 0x80, R3, 0xf8, !PT ;  /* 0x0000008000007812 */ /* 0x000fc800078ef803 */
[----:B------:R-:W-:-:S07]  /*58d0*/  PRMT R4, R0, 0x7610, R4 ;  /* 0x0000761000047816 */ /* 0x000fce0000000004 */
.L_x_65706:
[----:B------:R-:W-:Y:S05]  /*58e0*/  BSYNC.RECONVERGENT B0 ;  /* 0x0000000000007941 */ /* 0x000fea0003800200 */
.L_x_65705:
[----:B------:R3:W-:Y:S01]  /*58f0*/  STG.E.U8 desc[UR36][R8.64], R4 ;  /* 0x0000000408007986 */ /* 0x0007e2000c101124 */
[----:B------:R-:W-:Y:S05]  /*5900*/  BRA `(.L_x_65686) ;  /* 0x0000000400207947 */ /* 0x000fea0003800000 */
.L_x_65703:
        /* <DEDUP_REMOVED lines=13> */
.L_x_65711:
[----:B------:R-:W-:-:S04]  /*59e0*/  SHF.R.U32.HI R0, RZ, 0x15, R5 ;  /* 0x00000015ff007819 */ /* 0x000fc80000011605 */
[----:B------:R-:W-:-:S04]  /*59f0*/  LOP3.LUT R0, R0, 0x1, RZ, 0xc0, !PT ;  /* 0x0000000100007812 */ /* 0x000fc800078ec0ff */
[----:B------:R-:W-:-:S04]  /*5a00*/  IADD3 R0, PT, PT, R5, 0x88fffff, R0 ;  /* 0x088fffff05007810 */ /* 0x000fc80007ffe000 */
[----:B------:R-:W-:-:S04]  /*5a10*/  SHF.R.U32.HI R0, RZ, 0x15, R0 ;  /* 0x00000015ff007819 */ /* 0x000fc80000011600 */
[----:B------:R-:W-:-:S07]  /*5a20*/  LOP3.LUT R0, R0, 0xff, RZ, 0xc0, !PT ;  /* 0x000000ff00007812 */ /* 0x000fce00078ec0ff */
.L_x_65712:
[----:B------:R-:W-:-:S04]  /*5a30*/  SHF.R.U32.HI R3, RZ, 0x18, R5 ;  /* 0x00000018ff037819 */ /* 0x000fc80000011605 */
[----:B------:R-:W-:-:S04]  /*5a40*/  LOP3.LUT R0, R0, 0x80, R3, 0xf8, !PT ;  /* 0x0000008000007812 */ /* 0x000fc800078ef803 */
[----:B------:R-:W-:-:S07]  /*5a50*/  PRMT R4, R0, 0x7610, R4 ;  /* 0x0000761000047816 */ /* 0x000fce0000000004 */
.L_x_65710:
[----:B------:R-:W-:Y:S05]  /*5a60*/  BSYNC.RECONVERGENT B0 ;  /* 0x0000000000007941 */ /* 0x000fea0003800200 */
.L_x_65709:
[----:B------:R0:W-:Y:S01]  /*5a70*/  STG.E.U8 desc[UR36][R8.64], R4 ;  /* 0x0000000408007986 */ /* 0x0001e2000c101124 */
[----:B------:R-:W-:Y:S05]  /*5a80*/  BRA `(.L_x_65686) ;  /* 0x0000000000c07947 */ /* 0x000fea0003800000 */
.L_x_65702:
[----:B------:R-:W-:-:S13]  /*5a90*/  ISETP.NE.AND P0, PT, R3, 0x1c, PT ;  /* 0x0000001c0300780c */ /* 0x000fda0003f05270 */
[----:B------:R-:W-:Y:S05]  /*5aa0*/  @!P0 BRA `(.L_x_65713) ;  /* 0x0000000000ac8947 */ /* 0x000fea0003800000 */
[----:B------:R-:W-:-:S13]  /*5ab0*/  ISETP.NE.AND P0, PT, R3, 0x1d, PT ;  /* 0x0000001d0300780c */ /* 0x000fda0003f05270 */
[----:B------:R-:W-:Y:S05]  /*5ac0*/  @!P0 BRA `(.L_x_65714) ;  /* 0x00000000008c8947 */ /* 0x000fea0003800000 */
[----:B------:R-:W-:-:S13]  /*5ad0*/  ISETP.NE.AND P0, PT, R3, 0x2c, PT ;  /* 0x0000002c0300780c */ /* 0x000fda0003f05270 */
[----:B------:R-:W-:Y:S05]  /*5ae0*/  @!P0 BRA `(.L_x_65715) ;  /* 0x0000000000448947 */ /* 0x000fea0003800000 */
.L_x_65685:
        /* <DEDUP_REMOVED lines=16> */
.L_x_65716:
[----:B------:R-:W-:Y:S05]  /*5bf0*/  BRA `(.L_x_65686) ;  /* 0x0000000000647947 */ /* 0x000fea0003800000 */
.L_x_65715:
        /* <DEDUP_REMOVED lines=16> */
.L_x_65714:
[----:B------:R-:W-:-:S04]  /*5d00*/  LOP3.LUT R0, R0, 0xffff, RZ, 0xc0, !PT ;  /* 0x0000ffff00007812 */ /* 0x000fc800078ec0ff */
[----:B------:R-:W-:-:S05]  /*5d10*/  PRMT R0, R0, 0x8880, RZ ;  /* 0x0000888000007816 */ /* 0x000fca00000000ff */
[----:B------:R-:W-:-:S05]  /*5d20*/  IMAD.MOV.U32 R4, RZ, RZ, R0 ;  /* 0x000000ffff047224 */ /* 0x000fca00078e0000 */
[----:B------:R-:W-:-:S05]  /*5d30*/  SHF.R.S32.HI R5, RZ, 0x1f, R4 ;  /* 0x0000001fff057819 */ /* 0x000fca0000011404 */
[----:B------:R1:W-:Y:S01]  /*5d40*/  STG.E.64 desc[UR36][R8.64], R4 ;  /* 0x0000000408007986 */ /* 0x0003e2000c101b24 */
[----:B------:R-:W-:Y:S05]  /*5d50*/  BRA `(.L_x_65686) ;  /* 0x00000000000c7947 */ /* 0x000fea0003800000 */
.L_x_65713:
[----:B------:R-:W-:-:S04]  /*5d60*/  LOP3.LUT R0, R0, 0xffff, RZ, 0xc0, !PT ;  /* 0x0000ffff00007812 */ /* 0x000fc800078ec0ff */
[----:B------:R-:W-:-:S05]  /*5d70*/  PRMT R3, R0, 0x8880, RZ ;  /* 0x0000888000037816 */ /* 0x000fca00000000ff */
[----:B------:R0:W-:Y:S02]  /*5d80*/  STG.E desc[UR36][R8.64], R3 ;  /* 0x0000000308007986 */ /* 0x0001e4000c101924 */
.L_x_65686:
        /* <DEDUP_REMOVED lines=24> */
.L_x_65721:
[----:B------:R0:W-:Y:S01]  /*5f10*/  STG.E.U8 desc[UR36][R8.64], R23 ;  /* 0x0000001708007986 */ /* 0x0001e2000c101124 */
[----:B------:R-:W-:Y:S05]  /*5f20*/  BRA `(.L_x_65723) ;  /* 0x0000000c00807947 */ /* 0x000fea0003800000 */
.L_x_65720:
        /* <DEDUP_REMOVED lines=12> */
.L_x_65725:
[----:B------:R-:W-:-:S04]  /*5ff0*/  LOP3.LUT R23, R23, 0xffff, RZ, 0xc0, !PT ;  /* 0x0000ffff17177812 */ /* 0x000fc800078ec0ff */
[----:B------:R-:W-:-:S05]  /*6000*/  PRMT R3, R23, 0x8880, RZ ;  /* 0x0000888017037816 */ /* 0x000fca00000000ff */
[----:B------:R0:W-:Y:S01]  /*6010*/  STG.E desc[UR36][R8.64], R3 ;  /* 0x0000000308007986 */ /* 0x0001e2000c101924 */
[----:B------:R-:W-:Y:S05]  /*6020*/  BRA `(.L_x_65723) ;  /* 0x0000000c00407947 */ /* 0x000fea0003800000 */
.L_x_65724:
[----:B------:R-:W-:-:S04]  /*6030*/  PRMT R3, R23, 0x8880, RZ ;  /* 0x0000888017037816 */ /* 0x000fc800000000ff */
[----:B------:R-:W-:-:S05]  /*6040*/  PRMT R3, R3, 0x7710, RZ ;  /* 0x0000771003037816 */ /* 0x000fca00000000ff */
[----:B------:R0:W-:Y:S01]  /*6050*/  STG.E.U16 desc[UR36][R8.64], R3 ;  /* 0x0000000308007986 */ /* 0x0001e2000c101524 */
[----:B------:R-:W-:Y:S05]  /*6060*/  BRA `(.L_x_65723) ;  /* 0x0000000c00307947 */ /* 0x000fea0003800000 */
.L_x_65719:
        /* <DEDUP_REMOVED lines=9> */
.L_x_65727:
[----:B------:R-:W0:Y:S02]  /*6100*/  I2F.S8 R0, R23 ;  /* 0x0000001700007306 */ /* 0x000e240000001400 */
[----:B0-----:R-:W-:-:S05]  /*6110*/  F2FP.F16.F32.PACK_AB R0, RZ, R0 ;  /* 0x00000000ff00723e */ /* 0x001fca00000000ff */
[----:B------:R0:W-:Y:S01]  /*6120*/  STG.E.U16 desc[UR36][R8.64], R0 ;  /* 0x0000000008007986 */ /* 0x0001e2000c101524 */
[----:B------:R-:W-:Y:S05]  /*6130*/  BRA `(.L_x_65723) ;  /* 0x0000000800fc7947 */ /* 0x000fea0003800000 */
.L_x_65726:
        /* <DEDUP_REMOVED lines=10> */
.L_x_65729:
[----:B------:R-:W0:Y:S02]  /*61e0*/  I2F.S8 R23, R23 ;  /* 0x0000001700177306 */ /* 0x000e240000001400 */
[----:B0-----:R-:W-:-:S04]  /*61f0*/  F2FP.F16.F32.PACK_AB R3, RZ, R23 ;  /* 0x00000017ff03723e */ /* 0x001fc800000000ff */
[----:B------:R-:W-:-:S05]  /*6200*/  PRMT R3, R3, 0x5410, RZ ;  /* 0x0000541003037816 */ /* 0x000fca00000000ff */
[----:B------:R0:W-:Y:S01]  /*6210*/  STG.E desc[UR36][R8.64], R3 ;  /* 0x0000000308007986 */ /* 0x0001e2000c101924 */
[----:B------:R-:W-:Y:S05]  /*6220*/  BRA `(.L_x_65723) ;  /* 0x0000000800c07947 */ /* 0x000fea0003800000 */
.L_x_65728:
[----:B------:R-:W-:-:S04]  /*6230*/  PRMT R4, R23, 0x8880, RZ ;  /* 0x0000888017047816 */ /* 0x000fc800000000ff */
[----:B------:R-:W-:-:S06]  /*6240*/  PRMT R4, R4, 0x7710, RZ ;  /* 0x0000771004047816 */ /* 0x000fcc00000000ff */
[----:B------:R-:W0:Y:S02]  /*6250*/  I2F.F64.S16 R4, R4 ;  /* 0x0000000400047312 */ /* 0x000e240000101c00 */
[----:B0-----:R0:W-:Y:S01]  /*6260*/  STG.E.64 desc[UR36][R8.64], R4 ;  /* 0x0000000408007986 */ /* 0x0011e2000c101b24 */
[----:B------:R-:W-:Y:S05]  /*6270*/  BRA `(.L_x_65723) ;  /* 0x0000000800ac7947 */ /* 0x000fea0003800000 */
.L_x_65718:
        /* <DEDUP_REMOVED lines=14> */
.L_x_65733:
        /* <DEDUP_REMOVED lines=17> */
.L_x_65736:
[----:B------:R-:W-:-:S04]  /*6470*/  SHF.R.U32.HI R3, RZ, 0x18, R23 ;  /* 0x00000018ff037819 */ /* 0x000fc80000011617 */
[----:B------:R-:W-:-:S04]  /*6480*/  LOP3.LUT R0, R0, 0x80, R3, 0xf8, !PT ;  /* 0x0000008000007812 */ /* 0x000fc800078ef803 */
[----:B------:R-:W-:-:S07]  /*6490*/  PRMT R4, R0, 0x7610, R4 ;  /* 0x0000761000047816 */ /* 0x000fce0000000004 */
.L_x_65735:
[----:B------:R-:W-:Y:S05]  /*64a0*/  BSYNC.RECONVERGENT B0 ;  /* 0x0000000000007941 */ /* 0x000fea0003800200 */
.L_x_65734:
[----:B------:R0:W-:Y:S01]  /*64b0*/  STG.E.U8 desc[UR36][R8.64], R4 ;  /* 0x0000000408007986 */ /* 0x0001e2000c101124 */
[----:B------:R-:W-:Y:S05]  /*64c0*/  BRA `(.L_x_65723) ;  /* 0x0000000800187947 */ /* 0x000fea0003800000 */
.L_x_65732:
        /* <DEDUP_REMOVED lines=17> */
.L_x_65739:
[----:B------:R-:W-:-:S04]  /*65e0*/  SHF.R.U32.HI R3, RZ, 0x18, R23 ;  /* 0x00000018ff037819 */ /* 0x000fc80000011617 */
[----:B------:R-:W-:-:S04]  /*65f0*/  LOP3.LUT R0, R0, 0x80, R3, 0xf8, !PT ;  /* 0x0000008000007812 */ /* 0x000fc800078ef803 */
[----:B------:R-:W-:-:S07]  /*6600*/  PRMT R4, R0, 0x7610, R4 ;  /* 0x0000761000047816 */ /* 0x000fce0000000004 */
.L_x_65738:
[----:B------:R-:W-:Y:S05]  /*6610*/  BSYNC.RECONVERGENT B0 ;  /* 0x0000000000007941 */ /* 0x000fea0003800200 */
.L_x_65737:
[----:B------:R0:W-:Y:S01]  /*6620*/  STG.E.U8 desc[UR36][R8.64], R4 ;  /* 0x0000000408007986 */ /* 0x0001e2000c101124 */
[----:B------:R-:W-:Y:S05]  /*6630*/  BRA `(.L_x_65723) ;  /* 0x0000000400bc7947 */ /* 0x000fea0003800000 */
.L_x_65731:
        /* <DEDUP_REMOVED lines=22> */
.L_x_65741:
[----:B------:R-:W-:-:S04]  /*67a0*/  LOP3.LUT R23, R23, 0xffff, RZ, 0xc0, !PT ;  /* 0x0000ffff17177812 */ /* 0x000fc800078ec0ff */
[----:B------:R-:W-:-:S05]  /*67b0*/  PRMT R23, R23, 0x8880, RZ ;  /* 0x0000888017177816 */ /* 0x000fca00000000ff */
[----:B------:R-:W-:-:S05]  /*67c0*/  IMAD.MOV.U32 R4, RZ, RZ, R23 ;  /* 0x000000ffff047224 */ /* 0x000fca00078e0017 */
[----:B------:R-:W-:-:S05]  /*67d0*/  SHF.R.S32.HI R5, RZ, 0x1f, R4 ;  /* 0x0000001fff057819 */ /* 0x000fca0000011404 */
[----:B------:R0:W-:Y:S01]  /*67e0*/  STG.E.64 desc[UR36][R8.64], R4 ;  /* 0x0000000408007986 */ /* 0x0001e2000c101b24 */
[----:B------:R-:W-:Y:S05]  /*67f0*/  BRA `(.L_x_65723) ;  /* 0x00000004004c7947 */ /* 0x000fea0003800000 */
.L_x_65740:
[----:B------:R-:W-:-:S04]  /*6800*/  LOP3.LUT R23, R23, 0xffff, RZ, 0xc0, !PT ;  /* 0x0000ffff17177812 */ /* 0x000fc800078ec0ff */
[----:B------:R-:W-:-:S05]  /*6810*/  PRMT R3, R23, 0x8880, RZ ;  /* 0x0000888017037816 */ /* 0x000fca00000000ff */
[----:B------:R0:W-:Y:S01]  /*6820*/  STG.E desc[UR36][R8.64], R3 ;  /* 0x0000000308007986 */ /* 0x0001e2000c101924 */
[----:B------:R-:W-:Y:S05]  /*6830*/  BRA `(.L_x_65723) ;  /* 0x00000004003c7947 */ /* 0x000fea0003800000 */
.L_x_65730:
        /* <DEDUP_REMOVED lines=10> */
.L_x_65743:
[----:B------:R-:W-:Y:S02]  /*68e0*/  PRMT R4, R23, 0x8880, RZ ;  /* 0x0000888017047816 */ /* 0x000fe400000000ff */
[----:B------:R-:W-:Y:S02]  /*68f0*/  CS2R R6, SRZ ;  /* 0x0000000000067805 */ /* 0x000fe4000001ff00 */
[----:B------:R-:W-:-:S06]  /*6900*/  PRMT R4, R4, 0x7710, RZ ;  /* 0x0000771004047816 */ /* 0x000fcc00000000ff */
[----:B------:R-:W0:Y:S02]  /*6910*/  I2F.F64.S16 R4, R4 ;  /* 0x0000000400047312 */ /* 0x000e240000101c00 */
[----:B0-----:R4:W-:Y:S01]  /*6920*/  STG.E.128 desc[UR36][R8.64], R4 ;  /* 0x0000000408007986 */ /* 0x0019e2000c101d24 */
[----:B------:R-:W-:Y:S05]  /*6930*/  BRA `(.L_x_65723) ;  /* 0x0000000000fc7947 */ /* 0x000fea0003800000 */
.L_x_65742:
[----:B------:R-:W-:-:S13]  /*6940*/  ISETP.NE.AND P0, PT, R0, 0xf, PT ;  /* 0x0000000f0000780c */ /* 0x000fda0003f05270 */
[----:B------:R-:W-:Y:S05]  /*6950*/  @!P0 BRA `(.L_x_65744) ;  /* 0x0000000000e88947 */ /* 0x000fea0003800000 */
[----:B------:R-:W-:-:S13]  /*6960*/  ISETP.NE.AND P0, PT, R0, 0x17, PT ;  /* 0x000000170000780c */ /* 0x000fda0003f05270 */
[----:B------:R-:W-:Y:S05]  /*6970*/  @!P0 BRA `(.L_x_65745) ;  /* 0x0000000000908947 */ /* 0x000fea0003800000 */
[----:B------:R-:W-:-:S13]  /*6980*/  ISETP.NE.AND P0, PT, R0, 0x18, PT ;  /* 0x000000180000780c */ /* 0x000fda0003f05270 */
[----:B------:R-:W-:Y:S05]  /*6990*/  @!P0 BRA `(.L_x_65746) ;  /* 0x0000000000448947 */ /* 0x000fea0003800000 */
.L_x_65722:
        /* <DEDUP_REMOVED lines=16> */
.L_x_65747:
[----:B------:R-:W-:Y:S05]  /*6aa0*/  BRA `(.L_x_65723) ;  /* 0x0000000000a07947 */ /* 0x000fea0003800000 */
.L_x_65746:
        /* <DEDUP_REMOVED lines=13> */
.L_x_65749:
[----:B------:R-:W-:Y:S05]  /*6b80*/  BSYNC.RECONVERGENT B0 ;  /* 0x0000000000007941 */ /* 0x000fea0003800200 */
.L_x_65748:
[----:B------:R-:W-:-:S05]  /*6b90*/  LOP3.LUT R3, R0, 0x80, R3, 0xf8, !PT ;  /* 0x0000008000037812 */ /* 0x000fca00078ef803 */
[----:B------:R2:W-:Y:S01]  /*6ba0*/  STG.E.U8 desc[UR36][R8.64], R3 ;  /* 0x0000000308007986 */ /* 0x0005e2000c101124 */
[----:B------:R-:W-:Y:S05]  /*6bb0*/  BRA `(.L_x_65723) ;  /* 0x00000000005c7947 */ /* 0x000fea0003800000 */
.L_x_65745:
        /* <DEDUP_REMOVED lines=12> */
.L_x_65751:
[----:B------:R-:W-:Y:S01]  /*6c80*/  IMAD.MOV.U32 R0, RZ, RZ, 0x7f ;  /* 0x0000007fff007424 */ /* 0x000fe200078e00ff */
[----:B------:R-:W-:-:S04]  /*6c90*/  ISETP.GT.U32.AND P0, PT, R3, 0x7f800000, PT ;  /* 0x7f8000000300780c */ /* 0x000fc80003f04070 */
[----:B------:R-:W-:-:S09]  /*6ca0*/  SEL R0, R0, 0x7c, P0 ;  /* 0x0000007c00007807 */ /* 0x000fd20000000000 */
.L_x_65752:
[----:B------:R-:W-:Y:S05]  /*6cb0*/  BSYNC.RECONVERGENT B0 ;  /* 0x0000000000007941 */ /* 0x000fea0003800200 */
.L_x_65750:
[----:B------:R-:W-:-:S04]  /*6cc0*/  SHF.R.U32.HI R3, RZ, 0x18, R23 ;  /* 0x00000018ff037819 */ /* 0x000fc80000011617 */
[----:B------:R-:W-:-:S05]  /*6cd0*/  LOP3.LUT R3, R0, 0x80, R3, 0xf8, !PT ;  /* 0x0000008000037812 */ /* 0x000fca00078ef803 */
[----:B------:R1:W-:Y:S01]  /*6ce0*/  STG.E.U8 desc[UR36][R8.64], R3 ;  /* 0x0000000308007986 */ /* 0x0003e2000c101124 */
[----:B------:R-:W-:Y:S05]  /*6cf0*/  BRA `(.L_x_65723) ;  /* 0x00000000000c7947 */ /* 0x000fea0003800000 */
.L_x_65744:
[----:B------:R-:W0:Y:S02]  /*6d00*/  I2F.S8 R0, R23 ;  /* 0x0000001700007306 */ /* 0x000e240000001400 */
[----:B0-----:R-:W-:-:S05]  /*6d10*/  F2FP.BF16.F32.PACK_AB R0, RZ, R0 ;  /* 0x00000000ff00723e */ /* 0x001fca00000010ff */
[----:B------:R0:W-:Y:S02]  /*6d20*/  STG.E.U16 desc[UR36][R8.64], R0 ;  /* 0x0000000008007986 */ /* 0x0001e4000c101524 */
.L_x_65723:
[----:B------:R-:W-:-:S07]  /*6d30*/  VIADD R17, R17, 0x80 ;  /* 0x0000008011117836 */ /* 0x000fce0000000000 */
.L_x_65680:
[----:B------:R-:W-:-:S13]  /*6d40*/  ISETP.GE.AND P0, PT, R17, R22, PT ;  /* 0x000000161100720c */ /* 0x000fda0003f06270 */
[----:B------:R-:W-:Y:S05]  /*6d50*/  @P0 BREAK.RELIABLE B6 ;  /* 0x0000000000060942 */ /* 0x000fea0003800100 */
[----:B------:R-:W-:Y:S05]  /*6d60*/  @P0 BRA `(.L_x_65717) ;  /* 0x0000000c00e00947 */ /* 0x000fea0003800000 */
[----:B------:R-:W-:Y:S05]  /*6d70*/  BSYNC.RELIABLE B6 ;  /* 0x0000000000067941 */ /* 0x000fea0003800100 */
.L_x_65679:
        /* <DEDUP_REMOVED lines=20> */
.L_x_65756:
[----:B------:R0:W-:Y:S01]  /*6ec0*/  STG.E.U8 desc[UR36][R8.64], R18 ;  /* 0x0000001208007986 */ /* 0x0001e2000c101124 */
[----:B------:R-:W-:Y:S05]  /*6ed0*/  BRA `(.L_x_65758) ;  /* 0x0000000c00807947 */ /* 0x000fea0003800000 */
.L_x_65755:
        /* <DEDUP_REMOVED lines=12> */
.L_x_65760:
[----:B------:R-:W-:-:S04]  /*6fa0*/  LOP3.LUT R18, R18, 0xffff, RZ, 0xc0, !PT ;  /* 0x0000ffff12127812 */ /* 0x000fc800078ec0ff */
[----:B------:R-:W-:-:S05]  /*6fb0*/  PRMT R3, R18, 0x8880, RZ ;  /* 0x0000888012037816 */ /* 0x000fca00000000ff */
[----:B------:R0:W-:Y:S01]  /*6fc0*/  STG.E desc[UR36][R8.64], R3 ;  /* 0x0000000308007986 */ /* 0x0001e2000c101924 */
[----:B------:R-:W-:Y:S05]  /*6fd0*/  BRA `(.L_x_65758) ;  /* 0x0000000c00407947 */ /* 0x000fea0003800000 */
.L_x_65759:
[----:B------:R-:W-:-:S04]  /*6fe0*/  PRMT R3, R18, 0x8880, RZ ;  /* 0x0000888012037816 */ /* 0x000fc800000000ff */
[----:B------:R-:W-:-:S05]  /*6ff0*/  PRMT R3, R3, 0x7710, RZ ;  /* 0x0000771003037816 */ /* 0x000fca00000000ff */
[----:B------:R0:W-:Y:S01]  /*7000*/  STG.E.U16 desc[UR36][R8.64], R3 ;  /* 0x0000000308007986 */ /* 0x0001e2000c101524 */
[----:B------:R-:W-:Y:S05]  /*7010*/  BRA `(.L_x_65758) ;  /* 0x0000000c00307947 */ /* 0x000fea0003800000 */
.L_x_65754:
        /* <DEDUP_REMOVED lines=9> */
.L_x_65762:
[----:B------:R-:W0:Y:S02]  /*70b0*/  I2F.S8 R0, R18 ;  /* 0x0000001200007306 */ /* 0x000e240000001400 */
[----:B0-----:R-:W-:-:S05]  /*70c0*/  F2FP.F16.F32.PACK_AB R0, RZ, R0 ;  /* 0x00000000ff00723e */ /* 0x001fca00000000ff */
[----:B------:R0:W-:Y:S01]  /*70d0*/  STG.E.U16 desc[UR36][R8.64], R0 ;  /* 0x0000000008007986 */ /* 0x0001e2000c101524 */
[----:B------:R-:W-:Y:S05]  /*70e0*/  BRA `(.L_x_65758) ;  /* 0x0000000800fc7947 */ /* 0x000fea0003800000 */
.L_x_65761:
        /* <DEDUP_REMOVED lines=10> */
.L_x_65764:
[----:B------:R-:W0:Y:S02]  /*7190*/  I2F.S8 R18, R18 ;  /* 0x0000001200127306 */ /* 0x000e240000001400 */
[----:B0-----:R-:W-:-:S04]  /*71a0*/  F2FP.F16.F32.PACK_AB R3, RZ, R18 ;  /* 0x00000012ff03723e */ /* 0x001fc800000000ff */
[----:B------:R-:W-:-:S05]  /*71b0*/  PRMT R3, R3, 0x5410, RZ ;  /* 0x0000541003037816 */ /* 0x000fca00000000ff */
[----:B------:R0:W-:Y:S01]  /*71c0*/  STG.E desc[UR36][R8.64], R3 ;  /* 0x0000000308007986 */ /* 0x0001e2000c101924 */
[----:B------:R-:W-:Y:S05]  /*71d0*/  BRA `(.L_x_65758) ;  /* 0x0000000800c07947 */ /* 0x000fea0003800000 */
.L_x_65763:
[----:B------:R-:W-:-:S04]  /*71e0*/  PRMT R4, R18, 0x8880, RZ ;  /* 0x0000888012047816 */ /* 0x000fc800000000ff */
[----:B------:R-:W-:-:S06]  /*71f0*/  PRMT R4, R4, 0x7710, RZ ;  /* 0x0000771004047816 */ /* 0x000fcc00000000ff */
[----:B------:R-:W0:Y:S02]  /*7200*/  I2F.F64.S16 R4, R4 ;  /* 0x0000000400047312 */ /* 0x000e240000101c00 */
[----:B0-----:R0:W-:Y:S01]  /*7210*/  STG.E.64 desc[UR36][R8.64], R4 ;  /* 0x0000000408007986 */ /* 0x0011e2000c101b24 */
[----:B------:R-:W-:Y:S05]  /*7220*/  BRA `(.L_x_65758) ;  /* 0x0000000800ac7947 */ /* 0x000fea0003800000 */
.L_x_65753:
        /* <DEDUP_REMOVED lines=14> */
.L_x_65768:
        /* <DEDUP_REMOVED lines=17> */
.L_x_65771:
[----:B------:R-:W-:-:S04]  /*7420*/  SHF.R.U32.HI R3, RZ, 0x18, R5 ;  /* 0x00000018ff037819 */ /* 0x000fc80000011605 */
[----:B------:R-:W-:-:S04]  /*7430*/  LOP3.LUT R0, R0, 0x80, R3, 0xf8, !PT ;  /* 0x0000008000007812 */ /* 0x000fc800078ef803 */
[----:B------:R-:W-:-:S07]  /*7440*/  PRMT R4, R0, 0x7610, R4 ;  /* 0x0000761000047816 */ /* 0x000fce0000000004 */
.L_x_65770:
[----:B------:R-:W-:Y:S05]  /*7450*/  BSYNC.RECONVERGENT B0 ;  /* 0x0000000000007941 */ /* 0x000fea0003800200 */
.L_x_65769:
[----:B------:R0:W-:Y:S01]  /*7460*/  STG.E.U8 desc[UR36][R8.64], R4 ;  /* 0x0000000408007986 */ /* 0x0001e2000c101124 */
[----:B------:R-:W-:Y:S05]  /*7470*/  BRA `(.L_x_65758) ;  /* 0x0000000800187947 */ /* 0x000fea0003800000 */
.L_x_65767:
        /* <DEDUP_REMOVED lines=17> */
.L_x_65774:
[----:B------:R-:W-:-:S04]  /*7590*/  SHF.R.U32.HI R3, RZ, 0x18, R5 ;  /* 0x00000018ff037819 */ /* 0x000fc80000011605 */
[----:B------:R-:W-:-:S04]  /*75a0*/  LOP3.LUT R0, R0, 0x80, R3, 0xf8, !PT ;  /* 0x0000008000007812 */ /* 0x000fc800078ef803 */
[----:B------:R-:W-:-:S07]  /*75b0*/  PRMT R4, R0, 0x7610, R4 ;  /* 0x0000761000047816 */ /* 0x000fce0000000004 */
.L_x_65773:
[----:B------:R-:W-:Y:S05]  /*75c0*/  BSYNC.RECONVERGENT B0 ;  /* 0x0000000000007941 */ /* 0x000fea0003800200 */
.L_x_65772:
[----:B------:R0:W-:Y:S01]  /*75d0*/  STG.E.U8 desc[UR36][R8.64], R4 ;  /* 0x0000000408007986 */ /* 0x0001e2000c101124 */
[----:B------:R-:W-:Y:S05]  /*75e0*/  BRA `(.L_x_65758) ;  /* 0x0000000400bc7947 */ /* 0x000fea0003800000 */
.L_x_65766:
        /* <DEDUP_REMOVED lines=22> */
.L_x_65776:
[----:B------:R-:W-:-:S04]  /*7750*/  LOP3.LUT R18, R18, 0xffff, RZ, 0xc0, !PT ;  /* 0x0000ffff12127812 */ /* 0x000fc800078ec0ff */
[----:B------:R-:W-:-:S05]  /*7760*/  PRMT R18, R18, 0x8880, RZ ;  /* 0x0000888012127816 */ /* 0x000fca00000000ff */
[----:B------:R-:W-:-:S05]  /*7770*/  IMAD.MOV.U32 R4, RZ, RZ, R18 ;  /* 0x000000ffff047224 */ /* 0x000fca00078e0012 */
[----:B------:R-:W-:-:S05]  /*7780*/  SHF.R.S32.HI R5, RZ, 0x1f, R4 ;  /* 0x0000001fff057819 */ /* 0x000fca0000011404 */
[----:B------:R0:W-:Y:S01]  /*7790*/  STG.E.64 desc[UR36][R8.64], R4 ;  /* 0x0000000408007986 */ /* 0x0001e2000c101b24 */
[----:B------:R-:W-:Y:S05]  /*77a0*/  BRA `(.L_x_65758) ;  /* 0x00000004004c7947 */ /* 0x000fea0003800000 */
.L_x_65775:
[----:B------:R-:W-:-:S04]  /*77b0*/  LOP3.LUT R18, R18, 0xffff, RZ, 0xc0, !PT ;  /* 0x0000ffff12127812 */ /* 0x000fc800078ec0ff */
[----:B------:R-:W-:-:S05]  /*77c0*/  PRMT R3, R18, 0x8880, RZ ;  /* 0x0000888012037816 */ /* 0x000fca00000000ff */
[----:B------:R0:W-:Y:S01]  /*77d0*/  STG.E desc[UR36][R8.64], R3 ;  /* 0x0000000308007986 */ /* 0x0001e2000c101924 */
[----:B------:R-:W-:Y:S05]  /*77e0*/  BRA `(.L_x_65758) ;  /* 0x00000004003c7947 */ /* 0x000fea0003800000 */
.L_x_65765:
        /* <DEDUP_REMOVED lines=10> */
.L_x_65778:
[----:B------:R-:W-:Y:S02]  /*7890*/  PRMT R4, R18, 0x8880, RZ ;  /* 0x0000888012047816 */ /* 0x000fe400000000ff */
[----:B------:R-:W-:Y:S02]  /*78a0*/  CS2R R6, SRZ ;  /* 0x0000000000067805 */ /* 0x000fe4000001ff00 */
[----:B------:R-:W-:-:S06]  /*78b0*/  PRMT R4, R4, 0x7710, RZ ;  /* 0x0000771004047816 */ /* 0x000fcc00000000ff */
[----:B------:R-:W0:Y:S02]  /*78c0*/  I2F.F64.S16 R4, R4 ;  /* 0x0000000400047312 */ /* 0x000e240000101c00 */
[----:B0-----:R4:W-:Y:S01]  /*78d0*/  STG.E.128 desc[UR36][R8.64], R4 ;  /* 0x0000000408007986 */ /* 0x0019e2000c101d24 */
[----:B------:R-:W-:Y:S05]  /*78e0*/  BRA `(.L_x_65758) ;  /* 0x0000000000fc7947 */ /* 0x000fea0003800000 */
.L_x_65777:
[----:B------:R-:W-:-:S13]  /*78f0*/  ISETP.NE.AND P0, PT, R0, 0xf, PT ;  /* 0x0000000f0000780c */ /* 0x000fda0003f05270 */
[----:B------:R-:W-:Y:S05]  /*7900*/  @!P0 BRA `(.L_x_65779) ;  /* 0x0000000000e88947 */ /* 0x000fea0003800000 */
[----:B------:R-:W-:-:S13]  /*7910*/  ISETP.NE.AND P0, PT, R0, 0x17, PT ;  /* 0x000000170000780c */ /* 0x000fda0003f05270 */
[----:B------:R-:W-:Y:S05]  /*7920*/  @!P0 BRA `(.L_x_65780) ;  /* 0x0000000000908947 */ /* 0x000fea0003800000 */
[----:B------:R-:W-:-:S13]  /*7930*/  ISETP.NE.AND P0, PT, R0, 0x18, PT ;  /* 0x000000180000780c */ /* 0x000fda0003f05270 */
[----:B------:R-:W-:Y:S05]  /*7940*/  @!P0 BRA `(.L_x_65781) ;  /* 0x0000000000448947 */ /* 0x000fea0003800000 */
.L_x_65757:
        /* <DEDUP_REMOVED lines=16> */
.L_x_65782:
[----:B------:R-:W-:Y:S05]  /*7a50*/  BRA `(.L_x_65758) ;  /* 0x0000000000a07947 */ /* 0x000fea0003800000 */
.L_x_65781:
        /* <DEDUP_REMOVED lines=13> */
.L_x_65784:
[----:B------:R-:W-:Y:S05]  /*7b30*/  BSYNC.RECONVERGENT B0 ;  /* 0x0000000000007941 */ /* 0x000fea0003800200 */
.L_x_65783:
[----:B------:R-:W-:-:S05]  /*7b40*/  LOP3.LUT R3, R0, 0x80, R3, 0xf8, !PT ;  /* 0x0000008000037812 */ /* 0x000fca00078ef803 */
[----:B------:R2:W-:Y:S01]  /*7b50*/  STG.E.U8 desc[UR36][R8.64], R3 ;  /* 0x0000000308007986 */ /* 0x0005e2000c101124 */
[----:B------:R-:W-:Y:S05]  /*7b60*/  BRA `(.L_x_65758) ;  /* 0x00000000005c7947 */ /* 0x000fea0003800000 */
.L_x_65780:
        /* <DEDUP_REMOVED lines=12> */
.L_x_65786:
[----:B------:R-:W-:Y:S01]  /*7c30*/  IMAD.MOV.U32 R0, RZ, RZ, 0x7f ;  /* 0x0000007fff007424 */ /* 0x000fe200078e00ff */
[----:B------:R-:W-:-:S04]  /*7c40*/  ISETP.GT.U32.AND P0, PT, R3, 0x7f800000, PT ;  /* 0x7f8000000300780c */ /* 0x000fc80003f04070 */
[----:B------:R-:W-:-:S09]  /*7c50*/  SEL R0, R0, 0x7c, P0 ;  /* 0x0000007c00007807 */ /* 0x000fd20000000000 */
.L_x_65787:
[----:B------:R-:W-:Y:S05]  /*7c60*/  BSYNC.RECONVERGENT B0 ;  /* 0x0000000000007941 */ /* 0x000fea0003800200 */
.L_x_65785:
[----:B------:R-:W-:-:S04]  /*7c70*/  SHF.R.U32.HI R3, RZ, 0x18, R5 ;  /* 0x00000018ff037819 */ /* 0x000fc80000011605 */
[----:B------:R-:W-:-:S05]  /*7c80*/  LOP3.LUT R3, R0, 0x80, R3, 0xf8, !PT ;  /* 0x0000008000037812 */ /* 0x000fca00078ef803 */
[----:B------:R1:W-:Y:S01]  /*7c90*/  STG.E.U8 desc[UR36][R8.64], R3 ;  /* 0x0000000308007986 */ /* 0x0003e2000c101124 */
[----:B------:R-:W-:Y:S05]  /*7ca0*/  BRA `(.L_x_65758) ;  /* 0x00000000000c7947 */ /* 0x000fea0003800000 */
.L_x_65779:
[----:B------:R-:W0:Y:S02]  /*7cb0*/  I2F.S8 R0, R18 ;  /* 0x0000001200007306 */ /* 0x000e240000001400 */
[----:B0-----:R-:W-:-:S05]  /*7cc0*/  F2FP.BF16.F32.PACK_AB R0, RZ, R0 ;  /* 0x00000000ff00723e */ /* 0x001fca00000010ff */
[----:B------:R0:W-:Y:S02]  /*7cd0*/  STG.E.U16 desc[UR36][R8.64], R0 ;  /* 0x0000000008007986 */ /* 0x0001e4000c101524 */
.L_x_65758:
[----:B------:R-:W-:-:S07]  /*7ce0*/  VIADD R17, R17, 0x80 ;  /* 0x0000008011117836 */ /* 0x000fce0000000000 */
.L_x_65717:
[----:B------:R-:W-:Y:S05]  /*7cf0*/  BSYNC.RECONVERGENT B7 ;  /* 0x0000000000077941 */ /* 0x000fea0003800200 */
.L_x_65678:
        /* <DEDUP_REMOVED lines=21> */
.L_x_65791:
[----:B------:R-:W-:Y:S01]  /*7e50*/  STG.E.U8 desc[UR36][R2.64], R16 ;  /* 0x0000001002007986 */ /* 0x000fe2000c101124 */
[----:B------:R-:W-:Y:S05]  /*7e60*/  EXIT ;  /* 0x000000000000794d */ /* 0x000fea0003800000 */
.L_x_65790:
        /* <DEDUP_REMOVED lines=12> */
.L_x_65794:
[----:B------:R-:W-:-:S04]  /*7f30*/  LOP3.LUT R16, R16, 0xffff, RZ, 0xc0, !PT ;  /* 0x0000ffff10107812 */ /* 0x000fc800078ec0ff */
[----:B------:R-:W-:-:S05]  /*7f40*/  PRMT R5, R16, 0x8880, RZ ;  /* 0x0000888010057816 */ /* 0x000fca00000000ff */
[----:B------:R-:W-:Y:S01]  /*7f50*/  STG.E desc[UR36][R2.64], R5 ;  /* 0x0000000502007986 */ /* 0x000fe2000c101924 */
[----:B------:R-:W-:Y:S05]  /*7f60*/  EXIT ;  /* 0x000000000000794d */ /* 0x000fea0003800000 */
.L_x_65793:
[----:B------:R-:W-:-:S04]  /*7f70*/  PRMT R5, R16, 0x8880, RZ ;  /* 0x0000888010057816 */ /* 0x000fc800000000ff */
[----:B------:R-:W-:-:S05]  /*7f80*/  PRMT R5, R5, 0x7710, RZ ;  /* 0x0000771005057816 */ /* 0x000fca00000000ff */
[----:B------:R-:W-:Y:S01]  /*7f90*/  STG.E.U16 desc[UR36][R2.64], R5 ;  /* 0x0000000502007986 */ /* 0x000fe2000c101524 */
[----:B------:R-:W-:Y:S05]  /*7fa0*/  EXIT ;  /* 0x000000000000794d */ /* 0x000fea0003800000 */
.L_x_65789:
        /* <DEDUP_REMOVED lines=9> */
.L_x_65796:
[----:B------:R-:W0:Y:S02]  /*8040*/  I2F.S8 R0, R16 ;  /* 0x0000001000007306 */ /* 0x000e240000001400 */
[----:B0-----:R-:W-:-:S05]  /*8050*/  F2FP.F16.F32.PACK_AB R0, RZ, R0 ;  /* 0x00000000ff00723e */ /* 0x001fca00000000ff */
[----:B------:R-:W-:Y:S01]  /*8060*/  STG.E.U16 desc[UR36][R2.64], R0 ;  /* 0x0000000002007986 */ /* 0x000fe2000c101524 */
[----:B------:R-:W-:Y:S05]  /*8070*/  EXIT ;  /* 0x000000000000794d */ /* 0x000fea0003800000 */
.L_x_65795:
        /* <DEDUP_REMOVED lines=10> */
.L_x_65798:
[----:B------:R-:W0:Y:S02]  /*8120*/  I2F.S8 R16, R16 ;  /* 0x0000001000107306 */ /* 0x000e240000001400 */
[----:B0-----:R-:W-:-:S04]  /*8130*/  F2FP.F16.F32.PACK_AB R5, RZ, R16 ;  /* 0x00000010ff05723e */ /* 0x001fc800000000ff */
[----:B------:R-:W-:-:S05]  /*8140*/  PRMT R5, R5, 0x5410, RZ ;  /* 0x0000541005057816 */ /* 0x000fca00000000ff */
[----:B------:R-:W-:Y:S01]  /*8150*/  STG.E desc[UR36][R2.64], R5 ;  /* 0x0000000502007986 */ /* 0x000fe2000c101924 */
[----:B------:R-:W-:Y:S05]  /*8160*/  EXIT ;  /* 0x000000000000794d */ /* 0x000fea0003800000 */
.L_x_65797:
[----:B------:R-:W-:-:S04]  /*8170*/  PRMT R4, R16, 0x8880, RZ ;  /* 0x0000888010047816 */ /* 0x000fc800000000ff */
[----:B------:R-:W-:-:S06]  /*8180*/  PRMT R4, R4, 0x7710, RZ ;  /* 0x0000771004047816 */ /* 0x000fcc00000000ff */
[----:B------:R-:W0:Y:S02]  /*8190*/  I2F.F64.S16 R4, R4 ;  /* 0x0000000400047312 */ /* 0x000e240000101c00 */
[----:B0-----:R-:W-:Y:S01]  /*81a0*/  STG.E.64 desc[UR36][R2.64], R4 ;  /* 0x0000000402007986 */ /* 0x001fe2000c101b24 */
[----:B------:R-:W-:Y:S05]  /*81b0*/  EXIT ;  /* 0x000000000000794d */ /* 0x000fea0003800000 */
.L_x_65788:
        /* <DEDUP_REMOVED lines=14> */
.L_x_65802:
        /* <DEDUP_REMOVED lines=18> */
.L_x_65805:
[----:B------:R-:W-:-:S04]  /*83c0*/  SHF.R.U32.HI R5, RZ, 0x18, R5 ;  /* 0x00000018ff057819 */ /* 0x000fc80000011605 */
[----:B------:R-:W-:-:S07]  /*83d0*/  LOP3.LUT R0, R0, 0x80, R5, 0xf8, !PT ;  /* 0x0000008000007812 */ /* 0x000fce00078ef805 */
.L_x_65804:
[----:B------:R-:W-:Y:S05]  /*83e0*/  BSYNC.RECONVERGENT B0 ;  /* 0x0000000000007941 */ /* 0x000fea0003800200 */
.L_x_65803:
[----:B------:R-:W-:Y:S01]  /*83f0*/  STG.E.U8 desc[UR36][R2.64], R0 ;  /* 0x0000000002007986 */ /* 0x000fe2000c101124 */
[----:B------:R-:W-:Y:S05]  /*8400*/  EXIT ;  /* 0x000000000000794d */ /* 0x000fea0003800000 */
.L_x_65801:
        /* <DEDUP_REMOVED lines=18> */
.L_x_65808:
[----:B------:R-:W-:-:S04]  /*8530*/  SHF.R.U32.HI R5, RZ, 0x18, R5 ;  /* 0x00000018ff057819 */ /* 0x000fc80000011605 */
[----:B------:R-:W-:-:S07]  /*8540*/  LOP3.LUT R0, R0, 0x80, R5, 0xf8, !PT ;  /* 0x0000008000007812 */ /* 0x000fce00078ef805 */
.L_x_65807:
[----:B------:R-:W-:Y:S05]  /*8550*/  BSYNC.RECONVERGENT B0 ;  /* 0x0000000000007941 */ /* 0x000fea0003800200 */
.L_x_65806:
[----:B------:R-:W-:Y:S01]  /*8560*/  STG.E.U8 desc[UR36][R2.64], R0 ;  /* 0x0000000002007986 */ /* 0x000fe2000c101124 */
[----:B------:R-:W-:Y:S05]  /*8570*/  EXIT ;  /* 0x000000000000794d */ /* 0x000fea0003800000 */
.L_x_65800:
        /* <DEDUP_REMOVED lines=22> */
.L_x_65810:
[----:B------:R-:W-:-:S04]  /*86e0*/  LOP3.LUT R16, R16, 0xffff, RZ, 0xc0, !PT ;  /* 0x0000ffff10107812 */ /* 0x000fc800078ec0ff */
[----:B------:R-:W-:-:S05]  /*86f0*/  PRMT R16, R16, 0x8880, RZ ;  /* 0x0000888010107816 */ /* 0x000fca00000000ff */
[----:B------:R-:W-:-:S05]  /*8700*/  IMAD.MOV.U32 R4, RZ, RZ, R16 ;  /* 0x000000ffff047224 */ /* 0x000fca00078e0010 */
[----:B------:R-:W-:-:S05]  /*8710*/  SHF.R.S32.HI R5, RZ, 0x1f, R4 ;  /* 0x0000001fff057819 */ /* 0x000fca0000011404 */
[----:B------:R-:W-:Y:S01]  /*8720*/  STG.E.64 desc[UR36][R2.64], R4 ;  /* 0x0000000402007986 */ /* 0x000fe2000c101b24 */
[----:B------:R-:W-:Y:S05]  /*8730*/  EXIT ;  /* 0x000000000000794d */ /* 0x000fea0003800000 */
.L_x_65809:
[----:B------:R-:W-:-:S04]  /*8740*/  LOP3.LUT R16, R16, 0xffff, RZ, 0xc0, !PT ;  /* 0x0000ffff10107812 */ /* 0x000fc800078ec0ff */
[----:B------:R-:W-:-:S05]  /*8750*/  PRMT R5, R16, 0x8880, RZ ;  /* 0x0000888010057816 */ /* 0x000fca00000000ff */
[----:B------:R-:W-:Y:S01]  /*8760*/  STG.E desc[UR36][R2.64], R5 ;  /* 0x0000000502007986 */ /* 0x000fe2000c101924 */
[----:B------:R-:W-:Y:S05]  /*8770*/  EXIT ;  /* 0x000000000000794d */ /* 0x000fea0003800000 */
.L_x_65799:
        /* <DEDUP_REMOVED lines=10> */
.L_x_65812:
[----:B------:R-:W-:Y:S02]  /*8820*/  PRMT R4, R16, 0x8880, RZ ;  /* 0x0000888010047816 */ /* 0x000fe400000000ff */
[----:B------:R-:W-:Y:S02]  /*8830*/  CS2R R6, SRZ ;  /* 0x0000000000067805 */ /* 0x000fe4000001ff00 */
[----:B------:R-:W-:-:S06]  /*8840*/  PRMT R4, R4, 0x7710, RZ ;  /* 0x0000771004047816 */ /* 0x000fcc00000000ff */
[----:B------:R-:W0:Y:S02]  /*8850*/  I2F.F64.S16 R4, R4 ;  /* 0x0000000400047312 */ /* 0x000e240000101c00 */
[----:B0-----:R-:W-:Y:S01]  /*8860*/  STG.E.128 desc[UR36][R2.64], R4 ;  /* 0x0000000402007986 */ /* 0x001fe2000c101d24 */
[----:B------:R-:W-:Y:S05]  /*8870*/  EXIT ;  /* 0x000000000000794d */ /* 0x000fea0003800000 */
.L_x_65811:
[----:B------:R-:W-:-:S13]  /*8880*/  ISETP.NE.AND P0, PT, R0, 0xf, PT ;  /* 0x0000000f0000780c */ /* 0x000fda0003f05270 */
[----:B------:R-:W-:Y:S05]  /*8890*/  @!P0 BRA `(.L_x_65813) ;  /* 0x0000000000e88947 */ /* 0x000fea0003800000 */
[----:B------:R-:W-:-:S13]  /*88a0*/  ISETP.NE.AND P0, PT, R0, 0x17, PT ;  /* 0x000000170000780c */ /* 0x000fda0003f05270 */
[----:B------:R-:W-:Y:S05]  /*88b0*/  @!P0 BRA `(.L_x_65814) ;  /* 0x0000000000908947 */ /* 0x000fea0003800000 */
[----:B------:R-:W-:-:S13]  /*88c0*/  ISETP.NE.AND P0, PT, R0, 0x18, PT ;  /* 0x000000180000780c */ /* 0x000fda0003f05270 */
[----:B------:R-:W-:Y:S05]  /*88d0*/  @!P0 BRA `(.L_x_65815) ;  /* 0x0000000000448947 */ /* 0x000fea0003800000 */
.L_x_65792:
        /* <DEDUP_REMOVED lines=16> */
.L_x_65816:
[----:B------:R-:W-:Y:S05]  /*89e0*/  EXIT ;  /* 0x000000000000794d */ /* 0x000fea0003800000 */
.L_x_65815:
        /* <DEDUP_REMOVED lines=13> */
.L_x_65818:
[----:B------:R-:W-:Y:S05]  /*8ac0*/  BSYNC.RECONVERGENT B0 ;  /* 0x0000000000007941 */ /* 0x000fea0003800200 */
.L_x_65817:
[----:B------:R-:W-:-:S05]  /*8ad0*/  LOP3.LUT R5, R0, 0x80, R5, 0xf8, !PT ;  /* 0x0000008000057812 */ /* 0x000fca00078ef805 */
[----:B------:R-:W-:Y:S01]  /*8ae0*/  STG.E.U8 desc[UR36][R2.64], R5 ;  /* 0x0000000502007986 */ /* 0x000fe2000c101124 */
[----:B------:R-:W-:Y:S05]  /*8af0*/  EXIT ;  /* 0x000000000000794d */ /* 0x000fea0003800000 */
.L_x_65814:
        /* <DEDUP_REMOVED lines=12> */
.L_x_65820:
[----:B------:R-:W-:Y:S01]  /*8bc0*/  IMAD.MOV.U32 R0, RZ, RZ, 0x7f ;  /* 0x0000007fff007424 */ /* 0x000fe200078e00ff */
[----:B------:R-:W-:-:S04]  /*8bd0*/  ISETP.GT.U32.AND P0, PT, R4, 0x7f800000, PT ;  /* 0x7f8000000400780c */ /* 0x000fc80003f04070 */
[----:B------:R-:W-:-:S09]  /*8be0*/  SEL R0, R0, 0x7c, P0 ;  /* 0x0000007c00007807 */ /* 0x000fd20000000000 */
.L_x_65821:
[----:B------:R-:W-:Y:S05]  /*8bf0*/  BSYNC.RECONVERGENT B0 ;  /* 0x0000000000007941 */ /* 0x000fea0003800200 */
.L_x_65819:
[----:B------:R-:W-:-:S04]  /*8c00*/  SHF.R.U32.HI R5, RZ, 0x18, R5 ;  /* 0x00000018ff057819 */ /* 0x000fc80000011605 */
[----:B------:R-:W-:-:S05]  /*8c10*/  LOP3.LUT R5, R0, 0x80, R5, 0xf8, !PT ;  /* 0x0000008000057812 */ /* 0x000fca00078ef805 */
[----:B------:R-:W-:Y:S01]  /*8c20*/  STG.E.U8 desc[UR36][R2.64], R5 ;  /* 0x0000000502007986 */ /* 0x000fe2000c101124 */
[----:B------:R-:W-:Y:S05]  /*8c30*/  EXIT ;  /* 0x000000000000794d */ /* 0x000fea0003800000 */
.L_x_65813:
[----:B------:R-:W0:Y:S02]  /*8c40*/  I2F.S8 R0, R16 ;  /* 0x0000001000007306 */ /* 0x000e240000001400 */
[----:B0-----:R-:W-:-:S05]  /*8c50*/  F2FP.BF16.F32.PACK_AB R0, RZ, R0 ;  /* 0x00000000ff00723e */ /* 0x001fca00000010ff */
[----:B------:R-:W-:Y:S01]  /*8c60*/  STG.E.U16 desc[UR36][R2.64], R0 ;  /* 0x0000000002007986 */ /* 0x000fe2000c101524 */
[----:B------:R-:W-:Y:S05]  /*8c70*/  EXIT ;  /* 0x000000000000794d */ /* 0x000fea0003800000 */
.L_x_65822:
        /* <DEDUP_REMOVED lines=16> */
.L_x_68833:


//--------------------- .text._ZN2at6native18elementwise_kernelILi128ELi4EZNS0_22gpu_kernel_impl_nocastIZNS0_50_GLOBAL__N__2680c7bb_12_PowKernel_cu_7dd49032_300322pow_scalar_tensor_implIaEEvRNS_18TensorIteratorBaseET_EUlaE_EEvS6_RKS7_EUliE_EEviT1_ --------------------------
	.section	.text._ZN2at6native18elementwise_kernelILi128ELi4EZNS0_22gpu_kernel_impl_nocastIZNS0_50_GLOBAL__N__2680c7bb_12_PowKernel_cu_7dd49032_300322pow_scalar_tensor_implIaEEvRNS_18TensorIteratorBaseET_EUlaE_EEvS6_RKS7_EUliE_EEviT1_,"ax",@progbits
	.align	128
        .global         _ZN2at6native18elementwise_kernelILi128ELi4EZNS0_22gpu_kernel_impl_nocastIZNS0_50_GLOBAL__N__2680c7bb_12_PowKernel_cu_7dd49032_300322pow_scalar_tensor_implIaEEvRNS_18TensorIteratorBaseET_EUlaE_EEvS6_RKS7_EUliE_EEviT1_
        .type           _ZN2at6native18elementwise_kernelILi128ELi4EZNS0_22gpu_kernel_impl_nocastIZNS0_50_GLOBAL__N__2680c7bb_12_PowKernel_cu_7dd49032_300322pow_scalar_tensor_implIaEEvRNS_18TensorIteratorBaseET_EUlaE_EEvS6_RKS7_EUliE_EEviT1_,@function
        .size           _ZN2at6native18elementwise_kernelILi128ELi4EZNS0_22gpu_kernel_impl_nocastIZNS0_50_GLOBAL__N__2680c7bb_12_PowKernel_cu_7dd49032_300322pow_scalar_tensor_implIaEEvRNS_18TensorIteratorBaseET_EUlaE_EEvS6_RKS7_EUliE_EEviT1_,(.L_x_68834 - _ZN2at6native18elementwise_kernelILi128ELi4EZNS0_22gpu_kernel_impl_nocastIZNS0_50_GLOBAL__N__2680c7bb_12_PowKernel_cu_7dd49032_300322pow_scalar_tensor_implIaEEvRNS_18TensorIteratorBaseET_EUlaE_EEvS6_RKS7_EUliE_EEviT1_)
        .other          _ZN2at6native18elementwise_kernelILi128ELi4EZNS0_22gpu_kernel_impl_nocastIZNS0_50_GLOBAL__N__2680c7bb_12_PowKernel_cu_7dd49032_300322pow_scalar_tensor_implIaEEvRNS_18TensorIteratorBaseET_EUlaE_EEvS6_RKS7_EUliE_EEviT1_,@"STO_CUDA_ENTRY STV_DEFAULT"
_ZN2at6native18elementwise_kernelILi128ELi4EZNS0_22gpu_kernel_impl_nocastIZNS0_50_GLOBAL__N__2680c7bb_12_PowKernel_cu_7dd49032_300322pow_scalar_tensor_implIaEEvRNS_18TensorIteratorBaseET_EUlaE_EEvS6_RKS7_EUliE_EEviT1_:
.text._ZN2at6native18elementwise_kernelILi128ELi4EZNS0_22gpu_kernel_impl_nocastIZNS0_50_GLOBAL__N__2680c7bb_12_PowKernel_cu_7dd49032_300322pow_scalar_tensor_implIaEEvRNS_18TensorIteratorBaseET_EUlaE_EEvS6_RKS7_EUliE_EEviT1_:
        /* <DEDUP_REMOVED lines=12> */
[----:B------:R-:W-:-:S13]  /*00c0*/  ISETP.NE.AND P0, PT, R0, 0xff, PT ;  /* 0x000000ff0000780c */ /* 0x000fda0003f05270 */
[----:B------:R-:W-:Y:S05]  /*00d0*/  @!P0 BRA `(.L_x_65824) ;  /* 0x0000000800088947 */ /* 0x000fea0003800000 */
[----:B------:R-:W-:-:S13]  /*00e0*/  ISETP.NE.AND P0, PT, R0, 0x1, PT ;  /* 0x000000010000780c */ /* 0x000fda0003f05270 */
[----:B------:R-:W-:Y:S05]  /*00f0*/  @P0 BRA `(.L_x_65825) ;  /* 0x00000000001c0947 */ /* 0x000fea0003800000 */
[----:B------:R-:W0:Y:S02]  /*0100*/  LDCU UR4, c[0x0][0x380] ;  /* 0x00007000ff0477ac */ /* 0x000e240008000800 */
[----:B0-----:R-:W-:-:S13]  /*0110*/  ISETP.GE.AND P0, PT, R3, UR4, PT ;  /* 0x0000000403007c0c */ /* 0x001fda000bf06270 */
[----:B------:R-:W-:Y:S05]  /*0120*/  @P0 EXIT ;  /* 0x000000000000094d */ /* 0x000fea0003800000 */
[----:B------:R-:W0:Y:S01]  /*0130*/  LDC.64 R2, c[0x0][0x580] ;  /* 0x00016000ff027b82 */ /* 0x000e220000000a00 */
[----:B------:R-:W-:-:S05]  /*0140*/  IMAD.MOV.U32 R0, RZ, RZ, 0x1 ;  /* 0x00000001ff007424 */ /* 0x000fca00078e00ff */
[----:B0-----:R-:W-:Y:S01]  /*0150*/  STG.E.U8 desc[UR6][R2.64], R0 ;  /* 0x0000000002007986 */ /* 0x001fe2000c101106 */
[----:B------:R-:W-:Y:S05]  /*0160*/  EXIT ;  /* 0x000000000000794d */ /* 0x000fea0003800000 */
.L_x_65825:
[----:B------:R-:W0:Y:S01]  /*0170*/  LDCU UR4, c[0x0][0x380] ;  /* 0x00007000ff0477ac */ /* 0x000e220008000800 */
[----:B------:R-:W-:Y:S04]  /*0180*/  BSSY.RECONVERGENT B0, `(.L_x_65826) ;  /* 0x000005b000007945 */ /* 0x000fe80003800200 */
[----:B------:R-:W-:Y:S01]  /*0190*/  BSSY.RELIABLE B1, `(.L_x_65827) ;  /* 0x000003d000017945 */ /* 0x000fe20003800100 */
[----:B0-----:R-:W-:-:S13]  /*01a0*/  ISETP.GE.AND P0, PT, R3, UR4, PT ;  /* 0x0000000403007c0c */ /* 0x001fda000bf06270 */
[----:B------:R-:W-:Y:S05]  /*01b0*/  @P0 BRA `(.L_x_65828) ;  /* 0x0000000000dc0947 */ /* 0x000fea0003800000 */
[----:B------:R-:W0:Y:S02]  /*01c0*/  LDC.64 R4, c[0x0][0x588] ;  /* 0x00016200ff047b82 */ /* 0x000e240000000a00 */
[----:B0-----:R-:W2:Y:S01]  /*01d0*/  LDG.E.S8 R4, desc[UR6][R4.64] ;  /* 0x0000000604047981 */ /* 0x001ea2000c1e1300 */
[----:B------:R-:W-:Y:S02]  /*01e0*/  PRMT R7, RZ, 0x7610, R7 ;  /* 0x00007610ff077816 */ /* 0x000fe40000000007 */
[----:B--2---:R-:W-:-:S13]  /*01f0*/  ISETP.GE.AND P0, PT, R4, RZ, PT ;  /* 0x000000ff0400720c */ /* 0x004fda0003f06270 */
[----:B------:R-:W-:Y:S05]  /*0200*/  @!P0 BRA `(.L_x_65829) ;  /* 0x0000000000488947 */ /* 0x000fea0003800000 */
[----:B------:R-:W-:Y:S01]  /*0210*/  PRMT R0, R4, 0x9910, RZ ;  /* 0x0000991004007816 */ /* 0x000fe200000000ff */
[----:B------:R-:W-:-:S03]  /*0220*/  HFMA2 R7, -RZ, RZ, 0, 5.9604644775390625e-08 ;  /* 0x00000001ff077431 */ /* 0x000fc600000001ff */
[----:B------:R-:W-:-:S13]  /*0230*/  ISETP.NE.AND P0, PT, R0, RZ, PT ;  /* 0x000000ff0000720c */ /* 0x000fda0003f05270 */
[----:B------:R-:W-:Y:S05]  /*0240*/  @!P0 BRA `(.L_x_65829) ;  /* 0x0000000000388947 */ /* 0x000fea0003800000 */
[----:B------:R-:W-:Y:S01]  /*0250*/  IMAD.MOV.U32 R7, RZ, RZ, 0x1 ;  /* 0x00000001ff077424 */ /* 0x000fe200078e00ff */
[----:B------:R-:W-:-:S07]  /*0260*/  PRMT R0, R2, 0x7610, R0 ;  /* 0x0000761002007816 */ /* 0x000fce0000000000 */
.L_x_65830:
        /* <DEDUP_REMOVED lines=12> */
.L_x_65829:
[----:B------:R-:W0:Y:S01]  /*0330*/  LDC.64 R4, c[0x0][0x580] ;  /* 0x00016000ff047b82 */ /* 0x000e220000000a00 */
[----:B------:R-:W-:-:S04]  /*0340*/  IADD3 R3, PT, PT, R3, 0x80, RZ ;  /* 0x0000008003037810 */ /* 0x000fc80007ffe0ff */
[----:B------:R-:W-:-:S13]  /*0350*/  ISETP.GE.AND P0, PT, R3, UR4, PT ;  /* 0x0000000403007c0c */ /* 0x000fda000bf06270 */
[----:B------:R-:W-:Y:S05]  /*0360*/  @P0 BREAK.RELIABLE B1 ;  /* 0x0000000000010942 */ /* 0x000fea0003800100 */
[----:B0-----:R0:W-:Y:S01]  /*0370*/  STG.E.U8 desc[UR6][R4.64], R7 ;  /* 0x0000000704007986 */ /* 0x0011e2000c101106 */
[----:B------:R-:W-:Y:S05]  /*0380*/  @P0 BRA `(.L_x_65831) ;  /* 0x0000000000e80947 */ /* 0x000fea0003800000 */
[----:B0-----:R-:W0:Y:S02]  /*0390*/  LDC.64 R4, c[0x0][0x588] ;  /* 0x00016200ff047b82 */ /* 0x001e240000000a00 */
[----:B0-----:R-:W2:Y:S01]  /*03a0*/  LDG.E.S8 R4, desc[UR6][R4.64] ;  /* 0x0000000604047981 */ /* 0x001ea2000c1e1300 */
[----:B------:R-:W-:Y:S02]  /*03b0*/  PRMT R7, RZ, 0x7610, R7 ;  /* 0x00007610ff077816 */ /* 0x000fe40000000007 */
[----:B--2---:R-:W-:-:S13]  /*03c0*/  ISETP.GE.AND P0, PT, R4, RZ, PT ;  /* 0x000000ff0400720c */ /* 0x004fda0003f06270 */
[----:B------:R-:W-:Y:S05]  /*03d0*/  @!P0 BRA `(.L_x_65832) ;  /* 0x0000000000488947 */ /* 0x000fea0003800000 */
[----:B------:R-:W-:Y:S01]  /*03e0*/  PRMT R0, R4, 0x9910, RZ ;  /* 0x0000991004007816 */ /* 0x000fe200000000ff */
[----:B------:R-:W-:-:S03]  /*03f0*/  IMAD.MOV.U32 R7, RZ, RZ, 0x1 ;  /* 0x00000001ff077424 */ /* 0x000fc600078e00ff */
[----:B------:R-:W-:-:S13]  /*0400*/  ISETP.NE.AND P0, PT, R0, RZ, PT ;  /* 0x000000ff0000720c */ /* 0x000fda0003f05270 */
[----:B------:R-:W-:Y:S05]  /*0410*/  @!P0 BRA `(.L_x_65832) ;  /* 0x0000000000388947 */ /* 0x000fea0003800000 */
[----:B------:R-:W-:Y:S01]  /*0420*/  HFMA2 R7, -RZ, RZ, 0, 5.9604644775390625e-08 ;  /* 0x00000001ff077431 */ /* 0x000fe200000001ff */
[----:B------:R-:W-:-:S07]  /*0430*/  PRMT R0, R2, 0x7610, R0 ;  /* 0x0000761002007816 */ /* 0x000fce0000000000 */
.L_x_65833:
        /* <DEDUP_REMOVED lines=12> */
.L_x_65832:
[----:B------:R-:W0:Y:S01]  /*0500*/  LDC.64 R4, c[0x0][0x580] ;  /* 0x00016000ff047b82 */ /* 0x000e220000000a00 */
[----:B------:R-:W-:Y:S01]  /*0510*/  VIADD R3, R3, 0x80 ;  /* 0x0000008003037836 */ /* 0x000fe20000000000 */
[----:B0-----:R0:W-:Y:S06]  /*0520*/  STG.E.U8 desc[UR6][R4.64], R7 ;  /* 0x0000000704007986 */ /* 0x0011ec000c101106 */
.L_x_65828:
[----:B------:R-:W-:-:S13]  /*0530*/  ISETP.GE.AND P0, PT, R3, UR4, PT ;  /* 0x0000000403007c0c */ /* 0x000fda000bf06270 */
[----:B------:R-:W-:Y:S05]  /*0540*/  @P0 BREAK.RELIABLE B1 ;  /* 0x0000000000010942 */ /* 0x000fea0003800100 */
[----:B------:R-:W-:Y:S05]  /*0550*/  @P0 BRA `(.L_x_65831) ;  /* 0x0000000000740947 */ /* 0x000fea0003800000 */
[----:B------:R-:W-:Y:S05]  /*0560*/  BSYNC.RELIABLE B1 ;  /* 0x0000000000017941 */ /* 0x000fea0003800100 */
.L_x_65827:
[----:B0-----:R-:W0:Y:S02]  /*0570*/  LDC.64 R4, c[0x0][0x588] ;  /* 0x00016200ff047b82 */ /* 0x001e240000000a00 */
[----:B0-----:R-:W2:Y:S01]  /*0580*/  LDG.E.S8 R4, desc[UR6][R4.64] ;  /* 0x0000000604047981 */ /* 0x001ea2000c1e1300 */
[----:B------:R-:W-:Y:S02]  /*0590*/  PRMT R7, RZ, 0x7610, R7 ;  /* 0x00007610ff077816 */ /* 0x000fe40000000007 */
[----:B--2---:R-:W-:-:S13]  /*05a0*/  ISETP.GE.AND P0, PT, R4, RZ, PT ;  /* 0x000000ff0400720c */ /* 0x004fda0003f06270 */
[----:B------:R-:W-:Y:S05]  /*05b0*/  @!P0 BRA `(.L_x_65834) ;  /* 0x0000000000508947 */ /* 0x000fea0003800000 */
[----:B------:R-:W-:Y:S01]  /*05c0*/  PRMT R0, R4, 0x9910, RZ ;  /* 0x0000991004007816 */ /* 0x000fe200000000ff */
[----:B------:R-:W-:Y:S01]  /*05d0*/  BSSY.RECONVERGENT B2, `(.L_x_65834) ;  /* 0x0000012000027945 */ /* 0x000fe20003800200 */
[----:B------:R-:W-:Y:S02]  /*05e0*/  HFMA2 R7, -RZ, RZ, 0, 5.9604644775390625e-08 ;  /* 0x00000001ff077431 */ /* 0x000fe400000001ff */
[----:B------:R-:W-:-:S13]  /*05f0*/  ISETP.NE.AND P0, PT, R0, RZ, PT ;  /* 0x000000ff0000720c */ /* 0x000fda0003f05270 */
[----:B------:R-:W-:Y:S05]  /*0600*/  @!P0 BRA `(.L_x_65835) ;  /* 0x0000000000388947 */ /* 0x000fea0003800000 */
[----:B------:R-:W-:Y:S01]  /*0610*/  IMAD.MOV.U32 R7, RZ, RZ, 0x1 ;  /* 0x00000001ff077424 */ /* 0x000fe200078e00ff */
[----:B------:R-:W-:-:S07]  /*0620*/  PRMT R0, R2, 0x7610, R0 ;  /* 0x0000761002007816 */ /* 0x000fce0000000000 */
.L_x_65836:
        /* <DEDUP_REMOVED lines=12> */
.L_x_65835:
[----:B------:R-:W-:Y:S05]  /*06f0*/  BSYNC.RECONVERGENT B2 ;  /* 0x0000000000027941 */ /* 0x000fea0003800200 */
.L_x_65834:
[----:B------:R-:W0:Y:S01]  /*0700*/  LDC.64 R4, c[0x0][0x580] ;  /* 0x00016000ff047b82 */ /* 0x000e220000000a00 */
[----:B------:R-:W-:Y:S01]  /*0710*/  IADD3 R3, PT, PT, R3, 0x80, RZ ;  /* 0x0000008003037810 */ /* 0x000fe20007ffe0ff */
[----:B0-----:R1:W-:Y:S06]  /*0720*/  STG.E.U8 desc[UR6][R4.64], R7 ;  /* 0x0000000704007986 */ /* 0x0013ec000c101106 */
.L_x_65831:
[----:B------:R-:W-:Y:S05]  /*0730*/  BSYNC.RECONVERGENT B0 ;  /* 0x0000000000007941 */ /* 0x000fea0003800200 */
.L_x_65826:
[----:B------:R-:W-:Y:S05]  /*0740*/  WARPSYNC.ALL ;  /* 0x0000000000007948 */ /* 0x000fea0003800000 */
[----:B------:R-:W-:-:S13]  /*0750*/  ISETP.GE.AND P0, PT, R3, UR4, PT ;  /* 0x0000000403007c0c */ /* 0x000fda000bf06270 */
[----:B------:R-:W-:Y:S05]  /*0760*/  @P0 EXIT ;  /* 0x000000000000094d */ /* 0x000fea0003800000 */
[----:B01----:R-:W0:Y:S02]  /*0770*/  LDC.64 R4, c[0x0][0x588] ;  /* 0x00016200ff047b82 */ /* 0x003e240000000a00 */
        /* <DEDUP_REMOVED lines=8> */
[----:B------:R-:W-:-:S07]  /*0800*/  HFMA2 R7, -RZ, RZ, 0, 5.9604644775390625e-08 ;  /* 0x00000001ff077431 */ /* 0x000fce00000001ff */
.L_x_65838:
        /* <DEDUP_REMOVED lines=12> */
.L_x_65837:
[----:B------:R-:W0:Y:S02]  /*08d0*/  LDC.64 R2, c[0x0][0x580] ;  /* 0x00016000ff027b82 */ /* 0x000e240000000a00 */
[----:B0-----:R-:W-:Y:S01]  /*08e0*/  STG.E.U8 desc[UR6][R2.64], R7 ;  /* 0x0000000702007986 */ /* 0x001fe2000c101106 */
[----:B------:R-:W-:Y:S05]  /*08f0*/  EXIT ;  /* 0x000000000000794d */ /* 0x000fea0003800000 */
.L_x_65824:
[----:B------:R-:W0:Y:S01]  /*0900*/  LDCU UR4, c[0x0][0x380] ;  /* 0x00007000ff0477ac */ /* 0x000e220008000800 */
[----:B------:R-:W-:Y:S04]  /*0910*/  BSSY.RECONVERGENT B0, `(.L_x_65839) ;  /* 0x000008b000007945 */ /* 0x000fe80003800200 */
[----:B------:R-:W-:Y:S01]  /*0920*/  BSSY.RELIABLE B1, `(.L_x_65840) ;  /* 0x000005d000017945 */ /* 0x000fe20003800100 */
[----:B0-----:R-:W-:-:S13]  /*0930*/  ISETP.GE.AND P0, PT, R3, UR4, PT ;  /* 0x0000000403007c0c */ /* 0x001fda000bf06270 */
[----:B------:R-:W-:Y:S05]  /*0940*/  @P0 BRA `(.L_x_65841) ;  /* 0x00000004005c0947 */ /* 0x000fea0003800000 */
[----:B------:R-:W0:Y:S02]  /*0950*/  LDC.64 R4, c[0x0][0x588] ;  /* 0x00016200ff047b82 */ /* 0x000e240000000a00 */
[----:B0-----:R-:W2:Y:S02]  /*0960*/  LDG.E.S8 R4, desc[UR6][R4.64] ;  /* 0x0000000604047981 */ /* 0x001ea4000c1e1300 */
[----:B--2---:R-:W-:-:S13]  /*0970*/  ISETP.GE.AND P0, PT, R4, RZ, PT ;  /* 0x000000ff0400720c */ /* 0x004fda0003f06270 */
[----:B------:R-:W-:Y:S05]  /*0980*/  @!P0 BRA `(.L_x_65842) ;  /* 0x00000000007c8947 */ /* 0x000fea0003800000 */
[----:B------:R-:W-:Y:S01]  /*0990*/  ISETP.NE.AND P0, PT, R4, RZ, PT ;  /* 0x000000ff0400720c */ /* 0x000fe20003f05270 */
[----:B------:R-:W-:-:S12]  /*09a0*/  IMAD.MOV.U32 R7, RZ, RZ, 0x1 ;  /* 0x00000001ff077424 */ /* 0x000fd800078e00ff */
[----:B------:R-:W-:Y:S05]  /*09b0*/  @!P0 BRA `(.L_x_65843) ;  /* 0x0000000000808947 */ /* 0x000fea0003800000 */
[C---:B------:R-:W-:Y:S01]  /*09c0*/  LOP3.LUT R0, R4.reuse, 0x1, RZ, 0xc0, !PT ;  /* 0x0000000104007812 */ /* 0x040fe200078ec0ff */
[----:B------:R-:W-:Y:S01]  /*09d0*/  HFMA2 R7, -RZ, RZ, 0, 5.9604644775390625e-08 ;  /* 0x00000001ff077431 */ /* 0x000fe200000001ff */
[----:B------:R-:W-:Y:S02]  /*09e0*/  LOP3.LUT R4, R4, 0xff, RZ, 0xc0, !PT ;  /* 0x000000ff04047812 */ /* 0x000fe400078ec0ff */
[----:B------:R-:W-:Y:S02]  /*09f0*/  ISETP.NE.U32.AND P0, PT, R0, 0x1, PT ;  /* 0x000000010000780c */ /* 0x000fe40003f05070 */
[----:B------:R-:W-:Y:S02]  /*0a00*/  ISETP.GE.U32.AND P1, PT, R4, 0x2, PT ;  /* 0x000000020400780c */ /* 0x000fe40003f26070 */
[----:B------:R-:W-:-:S11]  /*0a10*/  SEL R7, R7, 0xff, P0 ;  /* 0x000000ff07077807 */ /* 0x000fd60000000000 */
[----:B------:R-:W-:Y:S05]  /*0a20*/  @!P1 BRA `(.L_x_65843) ;  /* 0x0000000000649947 */ /* 0x000fea0003800000 */
[----:B------:R-:W-:Y:S01]  /*0a30*/  SHF.R.U32.HI R4, RZ, 0x1, R4 ;  /* 0x00000001ff047819 */ /* 0x000fe20000011604 */
[----:B------:R-:W-:-:S03]  /*0a40*/  IMAD.MOV.U32 R0, RZ, RZ, -0x1ff ;  /* 0xfffffe01ff007424 */ /* 0x000fc600078e00ff */
[----:B------:R-:W-:-:S07]  /*0a50*/  PRMT R5, R4, 0x7610, R5 ;  /* 0x0000761004057816 */ /* 0x000fce0000000005 */
.L_x_65844:
        /* <DEDUP_REMOVED lines=17> */
[----:B------:R-:W-:Y:S05]  /*0b70*/  BRA `(.L_x_65843) ;  /* 0x0000000000107947 */ /* 0x000fea0003800000 */
.L_x_65842:
[----:B------:R-:W-:Y:S01]  /*0b80*/  HFMA2 R7, -RZ, RZ, 0, 5.9604644775390625e-08 ;  /* 0x00000001ff077431 */ /* 0x000fe200000001ff */
[----:B------:R-:W-:-:S04]  /*0b90*/  LOP3.LUT R4, R4, 0x1, RZ, 0xc0, !PT ;  /* 0x0000000104047812 */ /* 0x000fc800078ec0ff */
[----:B------:R-:W-:-:S04]  /*0ba0*/  ISETP.NE.U32.AND P0, PT, R4, 0x1, PT ;  /* 0x000000010400780c */ /* 0x000fc80003f05070 */
[----:B------:R-:W-:-:S09]  /*0bb0*/  SEL R7, R7, 0xffff, P0 ;  /* 0x0000ffff07077807 */ /* 0x000fd20000000000 */
.L_x_65843:
[----:B------:R-:W0:Y:S01]  /*0bc0*/  LDC.64 R4, c[0x0][0x580] ;  /* 0x00016000ff047b82 */ /* 0x000e220000000a00 */
[----:B------:R-:W-:-:S05]  /*0bd0*/  VIADD R3, R3, 0x80 ;  /* 0x0000008003037836 */ /* 0x000fca0000000000 */
[----:B------:R-:W-:-:S13]  /*0be0*/  ISETP.GE.AND P0, PT, R3, UR4, PT ;  /* 0x0000000403007c0c */ /* 0x000fda000bf06270 */
[----:B------:R-:W-:Y:S05]  /*0bf0*/  @P0 BREAK.RELIABLE B1 ;  /* 0x0000000000010942 */ /* 0x000fea0003800100 */
[----:B0-----:R0:W-:Y:S01]  /*0c00*/  STG.E.U8 desc[UR6][R4.64], R7 ;  /* 0x0000000704007986 */ /* 0x0011e2000c101106 */
[----:B------:R-:W-:Y:S05]  /*0c10*/  @P0 BRA `(.L_x_65845) ;  /* 0x0000000400680947 */ /* 0x000fea0003800000 */
[----:B0-----:R-:W0:Y:S02]  /*0c20*/  LDC.64 R4, c[0x0][0x588] ;  /* 0x00016200ff047b82 */ /* 0x001e240000000a00 */
[----:B0-----:R-:W2:Y:S02]  /*0c30*/  LDG.E.S8 R4, desc[UR6][R4.64] ;  /* 0x0000000604047981 */ /* 0x001ea4000c1e1300 */
[----:B--2---:R-:W-:-:S13]  /*0c40*/  ISETP.GE.AND P0, PT, R4, RZ, PT ;  /* 0x000000ff0400720c */ /* 0x004fda0003f06270 */
[----:B------:R-:W-:Y:S05]  /*0c50*/  @!P0 BRA `(.L_x_65846) ;  /* 0x00000000007c8947 */ /* 0x000fea0003800000 */
[----:B------:R-:W-:Y:S01]  /*0c60*/  ISETP.NE.AND P0, PT, R4, RZ, PT ;  /* 0x000000ff0400720c */ /* 0x000fe20003f05270 */
[----:B------:R-:W-:-:S12]  /*0c70*/  HFMA2 R7, -RZ, RZ, 0, 5.9604644775390625e-08 ;  /* 0x00000001ff077431 */ /* 0x000fd800000001ff */
[----:B------:R-:W-:Y:S05]  /*0c80*/  @!P0 BRA `(.L_x_65847) ;  /* 0x0000000000808947 */ /* 0x000fea0003800000 */
[C---:B------:R-:W-:Y:S01]  /*0c90*/  LOP3.LUT R0, R4.reuse, 0x1, RZ, 0xc0, !PT ;  /* 0x0000000104007812 */ /* 0x040fe200078ec0ff */
[----:B------:R-:W-:Y:S01]  /*0ca0*/  IMAD.MOV.U32 R7, RZ, RZ, 0x1 ;  /* 0x00000001ff077424 */ /* 0x000fe200078e00ff */
[----:B------:R-:W-:Y:S02]  /*0cb0*/  LOP3.LUT R4, R4, 0xff, RZ, 0xc0, !PT ;  /* 0x000000ff04047812 */ /* 0x000fe400078ec0ff */
[----:B------:R-:W-:Y:S02]  /*0cc0*/  ISETP.NE.U32.AND P0, PT, R0, 0x1, PT ;  /* 0x000000010000780c */ /* 0x000fe40003f05070 */
[----:B------:R-:W-:Y:S02]  /*0cd0*/  ISETP.GE.U32.AND P1, PT, R4, 0x2, PT ;  /* 0x000000020400780c */ /* 0x000fe40003f26070 */
[----:B------:R-:W-:-:S11]  /*0ce0*/  SEL R7, R7, 0xff, P0 ;  /* 0x000000ff07077807 */ /* 0x000fd60000000000 */
[----:B------:R-:W-:Y:S05]  /*0cf0*/  @!P1 BRA `(.L_x_65847) ;  /* 0x0000000000649947 */ /* 0x000fea0003800000 */
[----:B------:R-:W-:Y:S02]  /*0d00*/  SHF.R.U32.HI R4, RZ, 0x1, R4 ;  /* 0x00000001ff047819 */ /* 0x000fe40000011604 */
[----:B------:R-:W-:Y:S02]  /*0d10*/  MOV R0, 0xfffffe01 ;  /* 0xfffffe0100007802 */ /* 0x000fe40000000f00 */
[----:B------:R-:W-:-:S07]  /*0d20*/  PRMT R5, R4, 0x7610, R5 ;  /* 0x0000761004057816 */ /* 0x000fce0000000005 */
.L_x_65848:
        /* <DEDUP_REMOVED lines=18> */
.L_x_65846:
[----:B------:R-:W-:Y:S01]  /*0e50*/  LOP3.LUT R4, R4, 0x1, RZ, 0xc0, !PT ;  /* 0x0000000104047812 */ /* 0x000fe200078ec0ff */
[----:B------:R-:W-:-:S03]  /*0e60*/  IMAD.MOV.U32 R7, RZ, RZ, 0x1 ;  /* 0x00000001ff077424 */ /* 0x000fc600078e00ff */
[----:B------:R-:W-:-:S04]  /*0e70*/  ISETP.NE.U32.AND P0, PT, R4, 0x1, PT ;  /* 0x000000010400780c */ /* 0x000fc80003f05070 */
[----:B------:R-:W-:-:S09]  /*0e80*/  SEL R7, R7, 0xffff, P0 ;  /* 0x0000ffff07077807 */ /* 0x000fd20000000000 */
.L_x_65847:
[----:B------:R-:W0:Y:S01]  /*0e90*/  LDC.64 R4, c[0x0][0x580] ;  /* 0x00016000ff047b82 */ /* 0x000e220000000a00 */
[----:B------:R-:W-:Y:S01]  /*0ea0*/  IADD3 R3, PT, PT, R3, 0x80, RZ ;  /* 0x0000008003037810 */ /* 0x000fe20007ffe0ff */
[----:B0-----:R0:W-:Y:S06]  /*0eb0*/  STG.E.U8 desc[UR6][R4.64], R7 ;  /* 0x0000000704007986 */ /* 0x0011ec000c101106 */
.L_x_65841:
[----:B------:R-:W-:-:S13]  /*0ec0*/  ISETP.GE.AND P0, PT, R3, UR4, PT ;  /* 0x0000000403007c0c */ /* 0x000fda000bf06270 */
[----:B------:R-:W-:Y:S05]  /*0ed0*/  @P0 BREAK.RELIABLE B1 ;  /* 0x0000000000010942 */ /* 0x000fea0003800100 */
[----:B------:R-:W-:Y:S05]  /*0ee0*/  @P0 BRA `(.L_x_65845) ;  /* 0x0000000000b40947 */ /* 0x000fea0003800000 */
[----:B------:R-:W-:Y:S05]  /*0ef0*/  BSYNC.RELIABLE B1 ;  /* 0x0000000000017941 */ /* 0x000fea0003800100 */
.L_x_65840:
[----:B0-----:R-:W0:Y:S02]  /*0f00*/  LDC.64 R4, c[0x0][0x588] ;  /* 0x00016200ff047b82 */ /* 0x001e240000000a00 */
        /* <DEDUP_REMOVED lines=8> */
[----:B------:R-:W-:Y:S01]  /*0f90*/  LOP3.LUT R4, R4, 0xff, RZ, 0xc0, !PT ;  /* 0x000000ff04047812 */ /* 0x000fe200078ec0ff */
[----:B------:R-:W-:Y:S01]  /*0fa0*/  BSSY.RECONVERGENT B2, `(.L_x_65851) ;  /* 0x0000019000027945 */ /* 0x000fe20003800200 */
[----:B------:R-:W-:Y:S02]  /*0fb0*/  ISETP.NE.U32.AND P0, PT, R0, 0x1, PT ;  /* 0x000000010000780c */ /* 0x000fe40003f05070 */
[----:B------:R-:W-:Y:S02]  /*0fc0*/  ISETP.GE.U32.AND P1, PT, R4, 0x2, PT ;  /* 0x000000020400780c */ /* 0x000fe40003f26070 */
[----:B------:R-:W-:-:S11]  /*0fd0*/  SEL R7, R7, 0xff, P0 ;  /* 0x000000ff07077807 */ /* 0x000fd60000000000 */
[----:B------:R-:W-:Y:S05]  /*0fe0*/  @!P1 BRA `(.L_x_65852) ;  /* 0x0000000000509947 */ /* 0x000fea0003800000 */
[----:B------:R-:W-:Y:S01]  /*0ff0*/  SHF.R.U32.HI R4, RZ, 0x1, R4 ;  /* 0x00000001ff047819 */ /* 0x000fe20000011604 */
[----:B------:R-:W-:-:S03]  /*1000*/  IMAD.MOV.U32 R0, RZ, RZ, -0x1ff ;  /* 0xfffffe01ff007424 */ /* 0x000fc600078e00ff */
[----:B------:R-:W-:-:S07]  /*1010*/  PRMT R5, R4, 0x7610, R5 ;  /* 0x0000761004057816 */ /* 0x000fce0000000005 */
.L_x_65853:
        /* <DEDUP_REMOVED lines=17> */
.L_x_65852:
[----:B------:R-:W-:Y:S05]  /*1130*/  BSYNC.RECONVERGENT B2 ;  /* 0x0000000000027941 */ /* 0x000fea0003800200 */
.L_x_65851:
[----:B------:R-:W-:Y:S05]  /*1140*/  BRA `(.L_x_65850) ;  /* 0x0000000000107947 */ /* 0x000fea0003800000 */
.L_x_65849:
[----:B------:R-:W-:Y:S01]  /*1150*/  HFMA2 R7, -RZ, RZ, 0, 5.9604644775390625e-08 ;  /* 0x00000001ff077431 */ /* 0x000fe200000001ff */
[----:B------:R-:W-:-:S04]  /*1160*/  LOP3.LUT R4, R4, 0x1, RZ, 0xc0, !PT ;  /* 0x0000000104047812 */ /* 0x000fc800078ec0ff */
[----:B------:R-:W-:-:S04]  /*1170*/  ISETP.NE.U32.AND P0, PT, R4, 0x1, PT ;  /* 0x000000010400780c */ /* 0x000fc80003f05070 */
[----:B------:R-:W-:-:S09]  /*1180*/  SEL R7, R7, 0xffff, P0 ;  /* 0x0000ffff07077807 */ /* 0x000fd20000000000 */
.L_x_65850:
[----:B------:R-:W0:Y:S01]  /*1190*/  LDC.64 R4, c[0x0][0x580] ;  /* 0x00016000ff047b82 */ /* 0x000e220000000a00 */
[----:B------:R-:W-:Y:S01]  /*11a0*/  VIADD R3, R3, 0x80 ;  /* 0x0000008003037836 */ /* 0x000fe20000000000 */
[----:B0-----:R1:W-:Y:S06]  /*11b0*/  STG.E.U8 desc[UR6][R4.64], R7 ;  /* 0x0000000704007986 */ /* 0x0013ec000c101106 */
.L_x_65845:
[----:B------:R-:W-:Y:S05]  /*11c0*/  BSYNC.RECONVERGENT B0 ;  /* 0x0000000000007941 */ /* 0x000fea0003800200 */
.L_x_65839:
[----:B------:R-:W-:Y:S05]  /*11d0*/  WARPSYNC.ALL ;  /* 0x0000000000007948 */ /* 0x000fea0003800000 */
[----:B------:R-:W-:-:S13]  /*11e0*/  ISETP.GE.AND P0, PT, R3, UR4, PT ;  /* 0x0000000403007c0c */ /* 0x000fda000bf06270 */
[----:B------:R-:W-:Y:S05]  /*11f0*/  @P0 EXIT ;  /* 0x000000000000094d */ /* 0x000fea0003800000 */
[----:B------:R-:W2:Y:S02]  /*1200*/  LDC.64 R2, c[0x0][0x588] ;  /* 0x00016200ff027b82 */ /* 0x000ea40000000a00 */
[----:B--2---:R-:W2:Y:S02]  /*1210*/  LDG.E.S8 R2, desc[UR6][R2.64] ;  /* 0x0000000602027981 */ /* 0x004ea4000c1e1300 */
[----:B--2---:R-:W-:-:S13]  /*1220*/  ISETP.GE.AND P0, PT, R2, RZ, PT ;  /* 0x000000ff0200720c */ /* 0x004fda0003f06270 */
[----:B------:R-:W-:Y:S05]  /*1230*/  @!P0 BRA `(.L_x_65854) ;  /* 0x00000000007c8947 */ /* 0x000fea0003800000 */
[----:B------:R-:W-:Y:S01]  /*1240*/  ISETP.NE.AND P0, PT, R2, RZ, PT ;  /* 0x000000ff0200720c */ /* 0x000fe20003f05270 */
[----:B01----:R-:W-:-:S12]  /*1250*/  HFMA2 R5, -RZ, RZ, 0, 5.9604644775390625e-08 ;  /* 0x00000001ff057431 */ /* 0x003fd800000001ff */
        /* <DEDUP_REMOVED lines=11> */
.L_x_65856:
        /* <DEDUP_REMOVED lines=18> */
.L_x_65854:
[----:B------:R-:W-:Y:S01]  /*1430*/  LOP3.LUT R2, R2, 0x1, RZ, 0xc0, !PT ;  /* 0x0000000102027812 */ /* 0x000fe200078ec0ff */
[----:B01----:R-:W-:-:S03]  /*1440*/  IMAD.MOV.U32 R5, RZ, RZ, 0x1 ;  /* 0x00000001ff057424 */ /* 0x003fc600078e00ff */
[----:B------:R-:W-:-:S04]  /*1450*/  ISETP.NE.U32.AND P0, PT, R2, 0x1, PT ;  /* 0x000000010200780c */ /* 0x000fc80003f05070 */
[----:B------:R-:W-:-:S09]  /*1460*/  SEL R5, R5, 0xffff, P0 ;  /* 0x0000ffff05057807 */ /* 0x000fd20000000000 */
.L_x_65855:
[----:B------:R-:W0:Y:S02]  /*1470*/  LDC.64 R2, c[0x0][0x580] ;  /* 0x00016000ff027b82 */ /* 0x000e240000000a00 */
[----:B0-----:R-:W-:Y:S01]  /*1480*/  STG.E.U8 desc[UR6][R2.64], R5 ;  /* 0x0000000502007986 */ /* 0x001fe2000c101106 */
[----:B------:R-:W-:Y:S05]  /*1490*/  EXIT ;  /* 0x000000000000794d */ /* 0x000fea0003800000 */
.L_x_65823:
[----:B------:R-:W-:-:S04]  /*14a0*/  PRMT R4, R2, 0x9910, RZ ;  /* 0x0000991002047816 */ /* 0x000fc800000000ff */
[----:B------:R-:W-:-:S13]  /*14b0*/  ISETP.NE.AND P0, PT, R4, 0xff, PT ;  /* 0x000000ff0400780c */ /* 0x000fda0003f05270 */
[----:B------:R-:W-:Y:S05]  /*14c0*/  @!P0 BRA `(.L_x_65857) ;  /* 0x0000009800b48947 */ /* 0x000fea0003800000 */
[----:B------:R-:W-:Y:S02]  /*14d0*/  ISETP.NE.AND P0, PT, R4, 0x1, PT ;  /* 0x000000010400780c */ /* 0x000fe40003f05270 */
[----:B------:R-:W-:-:S11]  /*14e0*/  IADD3 R0, PT, PT, R0, -0x1, RZ ;  /* 0xffffffff00007810 */ /* 0x000fd60007ffe0ff */
[----:B------:R-:W-:Y:S05]  /*14f0*/  @P0 BRA `(.L_x_65858) ;  /* 0x0000004400c80947 */ /* 0x000fea0003800000 */
        /* <DEDUP_REMOVED lines=281> */
.L_x_65862:
[----:B------:R-:W0:Y:S01]  /*2690*/  LDCU.64 UR8, c[0x0][0x580] ;  /* 0x0000b000ff0877ac */ /* 0x000e220008000a00 */
[----:B------:R-:W-:Y:S02]  /*26a0*/  IMAD.MOV.U32 R6, RZ, RZ, 0x1 ;  /* 0x00000001ff067424 */ /* 0x000fe400078e00ff */
        /* <DEDUP_REMOVED lines=281> */
.L_x_65864:
[----:B------:R-:W0:Y:S01]  /*3840*/  LDCU.64 UR8, c[0x0][0x580] ;  /* 0x0000b000ff0877ac */ /* 0x000e220008000a00 */
[----:B------:R-:W-:Y:S02]  /*3850*/  IMAD.MOV.U32 R6, RZ, RZ, 0x1 ;  /* 0x00000001ff067424 */ /* 0x000fe400078e00ff */
[----:B------:R-:W-:Y:S01]  /*3860*/  VIADD R3, R3, 0x80 ;  /* 0x0000008003037836 */ /* 0x000fe20000000000 */
[----:B0-----:R-:W-:-:S04]  /*3870*/  IADD3 R4, P0, PT, R4, UR8, RZ ;  /* 0x0000000804047c10 */ /* 0x001fc8000ff1e0ff */
[----:B------:R-:W-:-:S05]  /*3880*/  IADD3.X R5, PT, PT, RZ, UR9, RZ, P0, !PT ;  /* 0x00000009ff057c10 */ /* 0x000fca00087fe4ff */
[----:B------:R0:W-:Y:S04]  /*3890*/  STG.E.U8 desc[UR6][R4.64], R6 ;  /* 0x0000000604007986 */ /* 0x0001e8000c101106 */
.L_x_65861:
[----:B------:R-:W-:-:S13]  /*38a0*/  ISETP.GE.AND P0, PT, R3, UR4, PT ;  /* 0x0000000403007c0c */ /* 0x000fda000bf06270 */
[----:B------:R-:W-:Y:S05]  /*38b0*/  @P0 BREAK.RELIABLE B1 ;  /* 0x0000000000010942 */ /* 0x000fea0003800100 */
[----:B------:R-:W-:Y:S05]  /*38c0*/  @P0 BRA `(.L_x_65863) ;  /* 0x0000001000640947 */ /* 0x000fea0003800000 */
[----:B------:R-:W-:Y:S05]  /*38d0*/  BSYNC.RELIABLE B1 ;  /* 0x0000000000017941 */ /* 0x000fea0003800100 */
.L_x_65860:
        /* <DEDUP_REMOVED lines=274> */
.L_x_65865:
[----:B------:R-:W0:Y:S01]  /*4a00*/  LDCU.64 UR8, c[0x0][0x580] ;  /* 0x0000b000ff0877ac */ /* 0x000e220008000a00 */
[----:B------:R-:W-:Y:S01]  /*4a10*/  MOV R6, 0x1 ;  /* 0x0000000100067802 */ /* 0x000fe20000000f00 */
[----:B------:R-:W-:Y:S01]  /*4a20*/  VIADD R3, R3, 0x80 ;  /* 0x0000008003037836 */ /* 0x000fe20000000000 */
[----:B0-----:R-:W-:-:S04]  /*4a30*/  IADD3 R4, P0, PT, R4, UR8, RZ ;  /* 0x0000000804047c10 */ /* 0x001fc8000ff1e0ff */
[----:B------:R-:W-:-:S05]  /*4a40*/  IADD3.X R5, PT, PT, RZ, UR9, RZ, P0, !PT ;  /* 0x00000009ff057c10 */ /* 0x000fca00087fe4ff */
[----:B------:R1:W-:Y:S04]  /*4a50*/  STG.E.U8 desc[UR6][R4.64], R6 ;  /* 0x0000000604007986 */ /* 0x0003e8000c101106 */
.L_x_65863:
[----:B------:R-:W-:Y:S05]  /*4a60*/  BSYNC.RECONVERGENT B0 ;  /* 0x0000000000007941 */ /* 0x000fea0003800200 */
.L_x_65859:
        /* <DEDUP_REMOVED lines=277> */
.L_x_65866:
[----:B------:R-:W0:Y:S02]  /*5bc0*/  LDCU.64 UR4, c[0x0][0x580] ;  /* 0x0000b000ff0477ac */ /* 0x000e240008000a00 */
[----:B0-----:R-:W-:Y:S02]  /*5bd0*/  IADD3 R2, P0, PT, R0, UR4, RZ ;  /* 0x0000000400027c10 */ /* 0x001fe4000ff1e0ff */
[----:B------:R-:W-:Y:S02]  /*5be0*/  MOV R0, 0x1 ;  /* 0x0000000100007802 */ /* 0x000fe40000000f00 */
[----:B------:R-:W-:-:S05]  /*5bf0*/  IADD3.X R3, PT, PT, RZ, UR5, RZ, P0, !PT ;  /* 0x00000005ff037c10 */ /* 0x000fca00087fe4ff */
[----:B------:R-:W-:Y:S01]  /*5c00*/  STG.E.U8 desc[UR6][R2.64], R0 ;  /* 0x0000000002007986 */ /* 0x000fe2000c101106 */
[----:B------:R-:W-:Y:S05]  /*5c10*/  EXIT ;  /* 0x000000000000794d */ /* 0x000fea0003800000 */
.L_x_65858:
        /* <DEDUP_REMOVED lines=305> */
.L_x_65870:
[----:B------:R-:W0:Y:S02]  /*6f30*/  LDCU.64 UR8, c[0x0][0x588] ;  /* 0x0000b100ff0877ac */ /* 0x000e240008000a00 */
[----:B0-----:R-:W-:-:S04]  /*6f40*/  IADD3 R6, P0, PT, R6, UR8, RZ ;  /* 0x0000000806067c10 */ /* 0x001fc8000ff1e0ff */
[----:B------:R-:W-:-:S05]  /*6f50*/  IADD3.X R7, PT, PT, RZ, UR9, RZ, P0, !PT ;  /* 0x00000009ff077c10 */ /* 0x000fca00087fe4ff */
[----:B------:R-:W2:Y:S01]  /*6f60*/  LDG.E.S8 R6, desc[UR6][R6.64] ;  /* 0x0000000606067981 */ /* 0x000ea2000c1e1300 */
[----:B------:R-:W-:Y:S01]  /*6f70*/  BSSY.RECONVERGENT B2, `(.L_x_65871) ;  /* 0x0000016000027945 */ /* 0x000fe20003800200 */
[----:B------:R-:W-:Y:S02]  /*6f80*/  PRMT R9, RZ, 0x7610, R9 ;  /* 0x00007610ff097816 */ /* 0x000fe40000000009 */
[----:B--2---:R-:W-:-:S13]  /*6f90*/  ISETP.GE.AND P0, PT, R6, RZ, PT ;  /* 0x000000ff0600720c */ /* 0x004fda0003f06270 */
[----:B------:R-:W-:Y:S05]  /*6fa0*/  @!P0 BRA `(.L_x_65872) ;  /* 0x0000000000488947 */ /* 0x000fea0003800000 */
[----:B------:R-:W-:Y:S02]  /*6fb0*/  PRMT R7, R6, 0x9910, RZ ;  /* 0x0000991006077816 */ /* 0x000fe400000000ff */
[----:B------:R-:W-:Y:S02]  /*6fc0*/  MOV R9, 0x1 ;  /* 0x0000000100097802 */ /* 0x000fe40000000f00 */
[----:B------:R-:W-:-:S13]  /*6fd0*/  ISETP.NE.AND P0, PT, R7, RZ, PT ;  /* 0x000000ff0700720c */ /* 0x000fda0003f05270 */
[----:B------:R-:W-:Y:S05]  /*6fe0*/  @!P0 BRA `(.L_x_65872) ;  /* 0x0000000000388947 */ /* 0x000fea0003800000 */
[----:B------:R-:W-:Y:S01]  /*6ff0*/  IMAD.MOV.U32 R9, RZ, RZ, 0x1 ;  /* 0x00000001ff097424 */ /* 0x000fe200078e00ff */
[----:B------:R-:W-:-:S07]  /*7000*/  PRMT R7, R2, 0x7610, R7 ;  /* 0x0000761002077816 */ /* 0x000fce0000000007 */
.L_x_65873:
        /* <DEDUP_REMOVED lines=12> */
.L_x_65872:
[----:B------:R-:W-:Y:S05]  /*70d0*/  BSYNC.RECONVERGENT B2 ;  /* 0x0000000000027941 */ /* 0x000fea0003800200 */
.L_x_65871:
        /* <DEDUP_REMOVED lines=306> */
.L_x_65875:
[----:B------:R-:W0:Y:S02]  /*8400*/  LDCU.64 UR8, c[0x0][0x588] ;  /* 0x0000b100ff0877ac */ /* 0x000e240008000a00 */
[----:B0-----:R-:W-:-:S05]  /*8410*/  IADD3 R6, P0, PT, R6, UR8, RZ ;  /* 0x0000000806067c10 */ /* 0x001fca000ff1e0ff */
[----:B------:R-:W-:-:S05]  /*8420*/  IMAD.X R7, RZ, RZ, UR9, P0 ;  /* 0x00000009ff077e24 */ /* 0x000fca00080e06ff */
[----:B------:R-:W2:Y:S01]  /*8430*/  LDG.E.S8 R6, desc[UR6][R6.64] ;  /* 0x0000000606067981 */ /* 0x000ea2000c1e1300 */
[----:B------:R-:W-:Y:S01]  /*8440*/  BSSY.RECONVERGENT B2, `(.L_x_65876) ;  /* 0x0000016000027945 */ /* 0x000fe20003800200 */
[----:B------:R-:W-:Y:S02]  /*8450*/  PRMT R9, RZ, 0x7610, R9 ;  /* 0x00007610ff097816 */ /* 0x000fe40000000009 */
[----:B--2---:R-:W-:-:S13]  /*8460*/  ISETP.GE.AND P0, PT, R6, RZ, PT ;  /* 0x000000ff0600720c */ /* 0x004fda0003f06270 */
[----:B------:R-:W-:Y:S05]  /*8470*/  @!P0 BRA `(.L_x_65877) ;  /* 0x0000000000488947 */ /* 0x000fea0003800000 */
[----:B------:R-:W-:Y:S01]  /*8480*/  PRMT R7, R6, 0x9910, RZ ;  /* 0x0000991006077816 */ /* 0x000fe200000000ff */
[----:B------:R-:W-:-:S03]  /*8490*/  HFMA2 R9, -RZ, RZ, 0, 5.9604644775390625e-08 ;  /* 0x00000001ff097431 */ /* 0x000fc600000001ff */
[----:B------:R-:W-:-:S13]  /*84a0*/  ISETP.NE.AND P0, PT, R7, RZ, PT ;  /* 0x000000ff0700720c */ /* 0x000fda0003f05270 */
[----:B------:R-:W-:Y:S05]  /*84b0*/  @!P0 BRA `(.L_x_65877) ;  /* 0x0000000000388947 */ /* 0x000fea0003800000 */
[----:B------:R-:W-:Y:S02]  /*84c0*/  MOV R9, 0x1 ;  /* 0x0000000100097802 */ /* 0x000fe40000000f00 */
[----:B------:R-:W-:-:S07]  /*84d0*/  PRMT R7, R2, 0x7610, R7 ;  /* 0x0000761002077816 */ /* 0x000fce0000000007 */
.L_x_65878:
        /* <DEDUP_REMOVED lines=12> */
.L_x_65877:
[----:B------:R-:W-:Y:S05]  /*85a0*/  BSYNC.RECONVERGENT B2 ;  /* 0x0000000000027941 */ /* 0x000fea0003800200 */
.L_x_65876:
[----:B------:R-:W0:Y:S01]  /*85b0*/  LDCU.64 UR8, c[0x0][0x580] ;  /* 0x0000b000ff0877ac */ /* 0x000e220008000a00 */
[----:B------:R-:W-:Y:S02]  /*85c0*/  IADD3 R3, PT, PT, R3, 0x80, RZ ;  /* 0x0000008003037810 */ /* 0x000fe40007ffe0ff */
[----:B0-----:R-:W-:-:S05]  /*85d0*/  IADD3 R6, P0, PT, R5, UR8, RZ ;  /* 0x0000000805067c10 */ /* 0x001fca000ff1e0ff */
[----:B------:R-:W-:-:S05]  /*85e0*/  IMAD.X R7, RZ, RZ, UR9, P0 ;  /* 0x00000009ff077e24 */ /* 0x000fca00080e06ff */
[----:B------:R0:W-:Y:S03]  /*85f0*/  STG.E.U8 desc[UR6][R6.64], R9 ;  /* 0x0000000906007986 */ /* 0x0001e6000c101106 */
.L_x_65869:
[----:B------:R-:W-:-:S13]  /*8600*/  ISETP.GE.AND P0, PT, R3, UR4, PT ;  /* 0x0000000403007c0c */ /* 0x000fda000bf06270 */
[----:B------:R-:W-:Y:S05]  /*8610*/  @P0 BREAK.RELIABLE B0 ;  /* 0x0000000000000942 */ /* 0x000fea0003800100 */
[----:B------:R-:W-:Y:S05]  /*8620*/  @P0 BRA `(.L_x_65874) ;  /* 0x00000014002c0947 */ /* 0x000fea0003800000 */
[----:B------:R-:W-:Y:S05]  /*8630*/  BSYNC.RELIABLE B0 ;  /* 0x0000000000007941 */ /* 0x000fea0003800100 */
.L_x_65868:
        /* <DEDUP_REMOVED lines=298> */
.L_x_65879:
        /* <DEDUP_REMOVED lines=14> */
.L_x_65882:
        /* <DEDUP_REMOVED lines=12> */
.L_x_65881:
[----:B------:R-:W-:Y:S05]  /*9a80*/  BSYNC.RECONVERGENT B2 ;  /* 0x0000000000027941 */ /* 0x000fea0003800200 */
.L_x_65880:
[----:B------:R-:W0:Y:S01]  /*9a90*/  LDCU.64 UR8, c[0x0][0x580] ;  /* 0x0000b000ff0877ac */ /* 0x000e220008000a00 */
[----:B------:R-:W-:Y:S01]  /*9aa0*/  VIADD R3, R3, 0x80 ;  /* 0x0000008003037836 */ /* 0x000fe20000000000 */
[----:B0-----:R-:W-:-:S04]  /*9ab0*/  IADD3 R6, P0, PT, R5, UR8, RZ ;  /* 0x0000000805067c10 */ /* 0x001fc8000ff1e0ff */
[----:B------:R-:W-:-:S05]  /*9ac0*/  IADD3.X R7, PT, PT, RZ, UR9, RZ, P0, !PT ;  /* 0x00000009ff077c10 */ /* 0x000fca00087fe4ff */
[----:B------:R1:W-:Y:S04]  /*9ad0*/  STG.E.U8 desc[UR6][R6.64], R9 ;  /* 0x0000000906007986 */ /* 0x0003e8000c101106 */
.L_x_65874:
[----:B------:R-:W-:Y:S05]  /*9ae0*/  BSYNC.RECONVERGENT B1 ;  /* 0x0000000000017941 */ /* 0x000fea0003800200 */
.L_x_65867:
        /* <DEDUP_REMOVED lines=301> */
.L_x_65883:
[----:B------:R-:W0:Y:S02]  /*adc0*/  LDCU.128 UR8, c[0x0][0x580] ;  /* 0x0000b000ff0877ac */ /* 0x000e240008000c00 */
[----:B0-----:R-:W-:-:S04]  /*add0*/  IADD3 R6, P0, PT, R0, UR10, RZ ;  /* 0x0000000a00067c10 */ /* 0x001fc8000ff1e0ff */
[----:B------:R-:W-:-:S05]  /*ade0*/  IADD3.X R7, PT, PT, RZ, UR11, RZ, P0, !PT ;  /* 0x0000000bff077c10 */ /* 0x000fca00087fe4ff */
[----:B------:R-:W2:Y:S01]  /*adf0*/  LDG.E.S8 R6, desc[UR6][R6.64] ;  /* 0x0000000606067981 */ /* 0x000ea2000c1e1300 */
[----:B------:R-:W-:Y:S01]  /*ae00*/  IADD3 R4, P1, PT, R3, UR8, RZ ;  /* 0x0000000803047c10 */ /* 0x000fe2000ff3e0ff */
[----:B------:R-:W-:Y:S01]  /*ae10*/  BSSY.RECONVERGENT B1, `(.L_x_65884) ;  /* 0x0000016000017945 */ /* 0x000fe20003800200 */
[----:B------:R-:W-:Y:S02]  /*ae20*/  PRMT R3, RZ, 0x7610, R3 ;  /* 0x00007610ff037816 */ /* 0x000fe40000000003 */
[----:B------:R-:W-:Y:S02]  /*ae30*/  IADD3.X R5, PT, PT, RZ, UR9, RZ, P1, !PT ;  /* 0x00000009ff057c10 */ /* 0x000fe40008ffe4ff */
[----:B--2---:R-:W-:-:S13]  /*ae40*/  ISETP.GE.AND P0, PT, R6, RZ, PT ;  /* 0x000000ff0600720c */ /* 0x004fda0003f06270 */
[----:B------:R-:W-:Y:S05]  /*ae50*/  @!P0 BRA `(.L_x_65885) ;  /* 0x0000000000448947 */ /* 0x000fea0003800000 */
[----:B------:R-:W-:Y:S01]  /*ae60*/  PRMT R0, R6, 0x9910, RZ ;  /* 0x0000991006007816 */ /* 0x000fe200000000ff */
[----:B------:R-:W-:-:S03]  /*ae70*/  IMAD.MOV.U32 R3, RZ, RZ, 0x1 ;  /* 0x00000001ff037424 */ /* 0x000fc600078e00ff */
[----:B------:R-:W-:-:S13]  /*ae80*/  ISETP.NE.AND P0, PT, R0, RZ, PT ;  /* 0x000000ff0000720c */ /* 0x000fda0003f05270 */
[----:B------:R-:W-:Y:S05]  /*ae90*/  @!P0 BRA `(.L_x_65885) ;  /* 0x0000000000348947 */ /* 0x000fea0003800000 */
[----:B------:R-:W-:-:S07]  /*aea0*/  MOV R3, 0x1 ;  /* 0x0000000100037802 */ /* 0x000fce0000000f00 */
.L_x_65886:
        /* <DEDUP_REMOVED lines=12> */
.L_x_65885:
[----:B------:R-:W-:Y:S05]  /*af70*/  BSYNC.RECONVERGENT B1 ;  /* 0x0000000000017941 */ /* 0x000fea0003800200 */
.L_x_65884:
[----:B------:R-:W-:Y:S01]  /*af80*/  STG.E.U8 desc[UR6][R4.64], R3 ;  /* 0x0000000304007986 */ /* 0x000fe2000c101106 */
[----:B------:R-:W-:Y:S05]  /*af90*/  EXIT ;  /* 0x000000000000794d */ /* 0x000fea0003800000 */
.L_x_65857:
        /* <DEDUP_REMOVED lines=306> */
.L_x_65890:
[----:B------:R-:W0:Y:S02]  /*c2c0*/  LDCU.64 UR8, c[0x0][0x588] ;  /* 0x0000b100ff0877ac */ /* 0x000e240008000a00 */
[----:B0-----:R-:W-:-:S04]  /*c2d0*/  IADD3 R6, P0, PT, R4, UR8, RZ ;  /* 0x0000000804067c10 */ /* 0x001fc8000ff1e0ff */
[----:B------:R-:W-:-:S05]  /*c2e0*/  IADD3.X R7, PT, PT, RZ, UR9, RZ, P0, !PT ;  /* 0x00000009ff077c10 */ /* 0x000fca00087fe4ff */
[----:B------:R-:W2:Y:S01]  /*c2f0*/  LDG.E.S8 R6, desc[UR6][R6.64] ;  /* 0x0000000606067981 */ /* 0x000ea2000c1e1300 */
[----:B------:R-:W-:Y:S01]  /*c300*/  BSSY.RECONVERGENT B2, `(.L_x_65891) ;  /* 0x0000028000027945 */ /* 0x000fe20003800200 */
[----:B--2---:R-:W-:-:S13]  /*c310*/  ISETP.GE.AND P0, PT, R6, RZ, PT ;  /* 0x000000ff0600720c */ /* 0x004fda0003f06270 */
[----:B------:R-:W-:Y:S05]  /*c320*/  @!P0 BRA `(.L_x_65892) ;  /* 0x0000000000848947 */ /* 0x000fea0003800000 */
[----:B------:R-:W-:Y:S01]  /*c330*/  ISETP.NE.AND P0, PT, R6, RZ, PT ;  /* 0x000000ff0600720c */ /* 0x000fe20003f05270 */
[----:B------:R-:W-:Y:S01]  /*c340*/  BSSY.RECONVERGENT B3, `(.L_x_65893) ;  /* 0x000001e000037945 */ /* 0x000fe20003800200 */
[----:B------:R-:W-:-:S11]  /*c350*/  MOV R7, 0x1 ;  /* 0x0000000100077802 */ /* 0x000fd60000000f00 */
[----:B------:R-:W-:Y:S05]  /*c360*/  @!P0 BRA `(.L_x_65894) ;  /* 0x00000000006c8947 */ /* 0x000fea0003800000 */
[C---:B------:R-:W-:Y:S01]  /*c370*/  LOP3.LUT R4, R6.reuse, 0xff, RZ, 0xc0, !PT ;  /* 0x000000ff06047812 */ /* 0x040fe200078ec0ff */
[----:B------:R-:W-:Y:S01]  /*c380*/  IMAD.MOV.U32 R7, RZ, RZ, 0x1 ;  /* 0x00000001ff077424 */ /* 0x000fe200078e00ff */
[----:B------:R-:W-:Y:S02]  /*c390*/  LOP3.LUT R8, R6, 0x1, RZ, 0xc0, !PT ;  /* 0x0000000106087812 */ /* 0x000fe400078ec0ff */
[----:B------:R-:W-:Y:S02]  /*c3a0*/  ISETP.GE.U32.AND P1, PT, R4, 0x2, PT ;  /* 0x000000020400780c */ /* 0x000fe40003f26070 */
[----:B------:R-:W-:-:S04]  /*c3b0*/  ISETP.NE.U32.AND P0, PT, R8, 0x1, PT ;  /* 0x000000010800780c */ /* 0x000fc80003f05070 */
[----:B------:R-:W-:-:S07]  /*c3c0*/  SEL R7, R7, 0xff, P0 ;  /* 0x000000ff07077807 */ /* 0x000fce0000000000 */
[----:B------:R-:W-:Y:S05]  /*c3d0*/  @!P1 BRA `(.L_x_65894) ;  /* 0x0000000000509947 */ /* 0x000fea0003800000 */
[----:B------:R-:W-:Y:S02]  /*c3e0*/  SHF.R.U32.HI R4, RZ, 0x1, R4 ;  /* 0x00000001ff047819 */ /* 0x000fe40000011604 */
[----:B------:R-:W-:Y:S02]  /*c3f0*/  MOV R6, 0xfffffe01 ;  /* 0xfffffe0100067802 */ /* 0x000fe40000000f00 */
[----:B------:R-:W-:Y:S02]  /*c400*/  PRMT R9, R4, 0x7610, R9 ;  /* 0x0000761004097816 */ /* 0x000fe40000000009 */
[----:B------:R-:W-:-:S07]  /*c410*/  PRMT R4, R6, 0x7610, R4 ;  /* 0x0000761006047816 */ /* 0x000fce0000000004 */
.L_x_65895:
        /* <DEDUP_REMOVED lines=16> */
.L_x_65894:
[----:B------:R-:W-:Y:S05]  /*c520*/  BSYNC.RECONVERGENT B3 ;  /* 0x0000000000037941 */ /* 0x000fea0003800200 */
.L_x_65893:
[----:B------:R-:W-:Y:S05]  /*c530*/  BRA `(.L_x_65896) ;  /* 0x0000000000107947 */ /* 0x000fea0003800000 */
.L_x_65892:
[----:B------:R-:W-:Y:S01]  /*c540*/  HFMA2 R7, -RZ, RZ, 0, 5.9604644775390625e-08 ;  /* 0x00000001ff077431 */ /* 0x000fe200000001ff */
[----:B------:R-:W-:-:S04]  /*c550*/  LOP3.LUT R6, R6, 0x1, RZ, 0xc0, !PT ;  /* 0x0000000106067812 */ /* 0x000fc800078ec0ff */
[----:B------:R-:W-:-:S04]  /*c560*/  ISETP.NE.U32.AND P0, PT, R6, 0x1, PT ;  /* 0x000000010600780c */ /* 0x000fc80003f05070 */
[----:B------:R-:W-:-:S09]  /*c570*/  SEL R7, R7, 0xffff, P0 ;  /* 0x0000ffff07077807 */ /* 0x000fd20000000000 */
.L_x_65896:
[----:B------:R-:W-:Y:S05]  /*c580*/  BSYNC.RECONVERGENT B2 ;  /* 0x0000000000027941 */ /* 0x000fea0003800200 */
.L_x_65891:
        /* <DEDUP_REMOVED lines=306> */
.L_x_65898:
        /* <DEDUP_REMOVED lines=22> */
.L_x_65903:
        /* <DEDUP_REMOVED lines=16> */
.L_x_65902:
[----:B------:R-:W-:Y:S05]  /*db10*/  BSYNC.RECONVERGENT B3 ;  /* 0x0000000000037941 */ /* 0x000fea0003800200 */
.L_x_65901:
[----:B------:R-:W-:Y:S05]  /*db20*/  BRA `(.L_x_65904) ;  /* 0x0000000000107947 */ /* 0x000fea0003800000 */
.L_x_65900:
[----:B------:R-:W-:Y:S01]  /*db30*/  HFMA2 R7, -RZ, RZ, 0, 5.9604644775390625e-08 ;  /* 0x00000001ff077431 */ /* 0x000fe200000001ff */
[----:B------:R-:W-:-:S04]  /*db40*/  LOP3.LUT R6, R6, 0x1, RZ, 0xc0, !PT ;  /* 0x0000000106067812 */ /* 0x000fc800078ec0ff */
[----:B------:R-:W-:-:S04]  /*db50*/  ISETP.NE.U32.AND P0, PT, R6, 0x1, PT ;  /* 0x000000010600780c */ /* 0x000fc80003f05070 */
[----:B------:R-:W-:-:S09]  /*db60*/  SEL R7, R7, 0xffff, P0 ;  /* 0x0000ffff07077807 */ /* 0x000fd20000000000 */
.L_x_65904:
[----:B------:R-:W-:Y:S05]  /*db70*/  BSYNC.RECONVERGENT B2 ;  /* 0x0000000000027941 */ /* 0x000fea0003800200 */
.L_x_65899:
[----:B------:R-:W0:Y:S01]  /*db80*/  LDCU.64 UR8, c[0x0][0x580] ;  /* 0x0000b000ff0877ac */ /* 0x000e220008000a00 */
[----:B------:R-:W-:Y:S01]  /*db90*/  VIADD R3, R3, 0x80 ;  /* 0x0000008003037836 */ /* 0x000fe20000000000 */
[----:B0-----:R-:W-:-:S04]  /*dba0*/  IADD3 R4, P0, PT, R5, UR8, RZ ;  /* 0x0000000805047c10 */ /* 0x001fc8000ff1e0ff */
[----:B------:R-:W-:-:S05]  /*dbb0*/  IADD3.X R5, PT, PT, RZ, UR9, RZ, P0, !PT ;  /* 0x00000009ff057c10 */ /* 0x000fca00087fe4ff */
[----:B------:R0:W-:Y:S04]  /*dbc0*/  STG.E.U8 desc[UR6][R4.64], R7 ;  /* 0x0000000704007986 */ /* 0x0001e8000c101106 */
.L_x_65889:
[----:B------:R-:W-:-:S13]  /*dbd0*/  ISETP.GE.AND P0, PT, R3, UR4, PT ;  /* 0x0000000403007c0c */ /* 0x000fda000bf06270 */
[----:B------:R-:W-:Y:S05]  /*dbe0*/  @P0 BREAK.RELIABLE B0 ;  /* 0x0000000000000942 */ /* 0x000fea0003800100 */
[----:B------:R-:W-:Y:S05]  /*dbf0*/  @P0 BRA `(.L_x_65897) ;  /* 0x0000001400740947 */ /* 0x000fea0003800000 */
[----:B------:R-:W-:Y:S05]  /*dc00*/  BSYNC.RELIABLE B0 ;  /* 0x0000000000007941 */ /* 0x000fea0003800100 */
.L_x_65888:
        /* <DEDUP_REMOVED lines=298> */
.L_x_65905:
        /* <DEDUP_REMOVED lines=22> */
.L_x_65910:
        /* <DEDUP_REMOVED lines=16> */
.L_x_65909:
[----:B------:R-:W-:Y:S05]  /*f110*/  BSYNC.RECONVERGENT B3 ;  /* 0x0000000000037941 */ /* 0x000fea0003800200 */
.L_x_65908:
[----:B------:R-:W-:Y:S05]  /*f120*/  BRA `(.L_x_65911) ;  /* 0x0000000000107947 */ /* 0x000fea0003800000 */
.L_x_65907:
[----:B------:R-:W-:Y:S01]  /*f130*/  HFMA2 R7, -RZ, RZ, 0, 5.9604644775390625e-08 ;  /* 0x00000001ff077431 */ /* 0x000fe200000001ff */
[----:B------:R-:W-:-:S04]  /*f140*/  LOP3.LUT R6, R6, 0x1, RZ, 0xc0, !PT ;  /* 0x0000000106067812 */ /* 0x000fc800078ec0ff */
[----:B------:R-:W-:-:S04]  /*f150*/  ISETP.NE.U32.AND P0, PT, R6, 0x1, PT ;  /* 0x000000010600780c */ /* 0x000fc80003f05070 */
[----:B------:R-:W-:-:S09]  /*f160*/  SEL R7, R7, 0xffff, P0 ;  /* 0x0000ffff07077807 */ /* 0x000fd20000000000 */
.L_x_65911:
[----:B------:R-:W-:Y:S05]  /*f170*/  BSYNC.RECONVERGENT B2 ;  /* 0x0000000000027941 */ /* 0x000fea0003800200 */
.L_x_65906:
[----:B------:R-:W0:Y:S01]  /*f180*/  LDCU.64 UR8, c[0x0][0x580] ;  /* 0x0000b000ff0877ac */ /* 0x000e220008000a00 */
[----:B------:R-:W-:Y:S01]  /*f190*/  VIADD R3, R3, 0x80 ;  /* 0x0000008003037836 */ /* 0x000fe20000000000 */
[----:B0-----:R-:W-:-:S04]  /*f1a0*/  IADD3 R4, P0, PT, R5, UR8, RZ ;  /* 0x0000000805047c10 */ /* 0x001fc8000ff1e0ff */
[----:B------:R-:W-:-:S05]  /*f1b0*/  IADD3.X R5, PT, PT, RZ, UR9, RZ, P0, !PT ;  /* 0x00000009ff057c10 */ /* 0x000fca00087fe4ff */
[----:B------:R1:W-:Y:S04]  /*f1c0*/  STG.E.U8 desc[UR6][R4.64], R7 ;  /* 0x0000000704007986 */ /* 0x0003e8000c101106 */
.L_x_65897:
[----:B------:R-:W-:Y:S05]  /*f1d0*/  BSYNC.RECONVERGENT B1 ;  /* 0x0000000000017941 */ /* 0x000fea0003800200 */
.L_x_65887:
        /* <DEDUP_REMOVED lines=301> */
.L_x_65912:
[----:B------:R-:W0:Y:S02]  /*104b0*/  LDCU.128 UR8, c[0x0][0x580] ;  /* 0x0000b000ff0877ac */ /* 0x000e240008000c00 */
[----:B0-----:R-:W-:-:S04]  /*104c0*/  IADD3 R4, P0, PT, R2, UR10, RZ ;  /* 0x0000000a02047c10 */ /* 0x001fc8000ff1e0ff */
[----:B------:R-:W-:-:S05]  /*104d0*/  IADD3.X R5, PT, PT, RZ, UR11, RZ, P0, !PT ;  /* 0x0000000bff057c10 */ /* 0x000fca00087fe4ff */
[----:B------:R-:W2:Y:S01]  /*104e0*/  LDG.E.S8 R4, desc[UR6][R4.64] ;  /* 0x0000000604047981 */ /* 0x000ea2000c1e1300 */
        /* <DEDUP_REMOVED lines=9> */
[C---:B------:R-:W-:Y:S02]  /*10580*/  LOP3.LUT R0, R4.reuse, 0xff, RZ, 0xc0, !PT ;  /* 0x000000ff04007812 */ /* 0x040fe400078ec0ff */
[----:B------:R-:W-:Y:S02]  /*10590*/  LOP3.LUT R6, R4, 0x1, RZ, 0xc0, !PT ;  /* 0x0000000104067812 */ /* 0x000fe400078ec0ff */
[----:B------:R-:W-:Y:S02]  /*105a0*/  ISETP.GE.U32.AND P1, PT, R0, 0x2, PT ;  /* 0x000000020000780c */ /* 0x000fe40003f26070 */
[----:B------:R-:W-:Y:S02]  /*105b0*/  MOV R5, 0x1 ;  /* 0x0000000100057802 */ /* 0x000fe40000000f00 */
[----:B------:R-:W-:-:S04]  /*105c0*/  ISETP.NE.U32.AND P0, PT, R6, 0x1, PT ;  /* 0x000000010600780c */ /* 0x000fc80003f05070 */
[----:B------:R-:W-:-:S05]  /*105d0*/  SEL R5, R5, 0xff, P0 ;  /* 0x000000ff05057807 */ /* 0x000fca0000000000 */
[----:B------:R-:W-:Y:S05]  /*105e0*/  @!P1 BRA `(.L_x_65916) ;  /* 0x0000000000509947 */ /* 0x000fea0003800000 */
[----:B------:R-:W-:Y:S02]  /*105f0*/  SHF.R.U32.HI R0, RZ, 0x1, R0 ;  /* 0x00000001ff007819 */ /* 0x000fe40000011600 */
[----:B------:R-:W-:Y:S02]  /*10600*/  MOV R4, 0xfffffe01 ;  /* 0xfffffe0100047802 */ /* 0x000fe40000000f00 */
[----:B------:R-:W-:Y:S02]  /*10610*/  PRMT R7, R0, 0x7610, R7 ;  /* 0x0000761000077816 */ /* 0x000fe40000000007 */
[----:B------:R-:W-:-:S07]  /*10620*/  PRMT R0, R4, 0x7610, R0 ;  /* 0x0000761004007816 */ /* 0x000fce0000000000 */
.L_x_65917:
        /* <DEDUP_REMOVED lines=16> */
.L_x_65916:
[----:B------:R-:W-:Y:S05]  /*10730*/  BSYNC.RECONVERGENT B2 ;  /* 0x0000000000027941 */ /* 0x000fea0003800200 */
.L_x_65915:
[----:B------:R-:W-:Y:S05]  /*10740*/  BRA `(.L_x_65918) ;  /* 0x0000000000107947 */ /* 0x000fea0003800000 */
.L_x_65914:
[----:B------:R-:W-:Y:S01]  /*10750*/  HFMA2 R5, -RZ, RZ, 0, 5.9604644775390625e-08 ;  /* 0x00000001ff057431 */ /* 0x000fe200000001ff */
[----:B------:R-:W-:-:S04]  /*10760*/  LOP3.LUT R4, R4, 0x1, RZ, 0xc0, !PT ;  /* 0x0000000104047812 */ /* 0x000fc800078ec0ff */
[----:B------:R-:W-:-:S04]  /*10770*/  ISETP.NE.U32.AND P0, PT, R4, 0x1, PT ;  /* 0x000000010400780c */ /* 0x000fc80003f05070 */
[----:B------:R-:W-:-:S09]  /*10780*/  SEL R5, R5, 0xffff, P0 ;  /* 0x0000ffff05057807 */ /* 0x000fd20000000000 */
.L_x_65918:
[----:B------:R-:W-:Y:S05]  /*10790*/  BSYNC.RECONVERGENT B1 ;  /* 0x0000000000017941 */ /* 0x000fea0003800200 */
.L_x_65913:
[----:B------:R-:W-:Y:S01]  /*107a0*/  STG.E.U8 desc[UR6][R2.64], R5 ;  /* 0x0000000502007986 */ /* 0x000fe2000c101106 */
[----:B------:R-:W-:Y:S05]  /*107b0*/  EXIT ;  /* 0x000000000000794d */ /* 0x000fea0003800000 */
.L_x_65919:
        /* <DEDUP_REMOVED lines=12> */
.L_x_68834:


//--------------------- .text._ZN2at6native27unrolled_elementwise_kernelIZNS0_50_GLOBAL__N__2680c7bb_12_PowKernel_cu_7dd49032_300322pow_scalar_tensor_implIaEEvRNS_18TensorIteratorBaseET_EUlaE_St5arrayIPcLm2EELi4E23TrivialOffsetCalculatorILi1EjESC_NS0_6memory15LoadWithoutCastENSD_16StoreWithoutCastEEEviS6_T0_T2_T3_T4_T5_ --------------------------
	.section	.text._ZN2at6native27unrolled_elementwise_kernelIZNS0_50_GLOBAL__N__2680c7bb_12_PowKernel_cu_7dd49032_300322pow_scalar_tensor_implIaEEvRNS_18TensorIteratorBaseET_EUlaE_St5arrayIPcLm2EELi4E23TrivialOffsetCalculatorILi1EjESC_NS0_6memory15LoadWithoutCastENSD_16StoreWithoutCastEEEviS6_T0_T2_T3_T4_T5_,"ax",@progbits
	.align	128
        .global         _ZN2at6native27unrolled_elementwise_kernelIZNS0_50_GLOBAL__N__2680c7bb_12_PowKernel_cu_7dd49032_300322pow_scalar_tensor_implIaEEvRNS_18TensorIteratorBaseET_EUlaE_St5arrayIPcLm2EELi4E23TrivialOffsetCalculatorILi1EjESC_NS0_6memory15LoadWithoutCastENSD_16StoreWithoutCastEEEviS6_T0_T2_T3_T4_T5_
        .type           _ZN2at6native27unrolled_elementwise_kernelIZNS0_50_GLOBAL__N__2680c7bb_12_PowKernel_cu_7dd49032_300322pow_scalar_tensor_implIaEEvRNS_18TensorIteratorBaseET_EUlaE_St5arrayIPcLm2EELi4E23TrivialOffsetCalculatorILi1EjESC_NS0_6memory15LoadWithoutCastENSD_16StoreWithoutCastEEEviS6_T0_T2_T3_T4_T5_,@function
        .size           _ZN2at6native27unrolled_elementwise_kernelIZNS0_50_GLOBAL__N__2680c7bb_12_PowKernel_cu_7dd49032_300322pow_scalar_tensor_implIaEEvRNS_18TensorIteratorBaseET_EUlaE_St5arrayIPcLm2EELi4E23TrivialOffsetCalculatorILi1EjESC_NS0_6memory15LoadWithoutCastENSD_16StoreWithoutCastEEEviS6_T0_T2_T3_T4_T5_,(.L_x_68835 - _ZN2at6native27unrolled_elementwise_kernelIZNS0_50_GLOBAL__N__2680c7bb_12_PowKernel_cu_7dd49032_300322pow_scalar_tensor_implIaEEvRNS_18TensorIteratorBaseET_EUlaE_St5arrayIPcLm2EELi4E23TrivialOffsetCalculatorILi1EjESC_NS0_6memory15LoadWithoutCastENSD_16StoreWithoutCastEEEviS6_T0_T2_T3_T4_T5_)
        .other          _ZN2at6native27unrolled_elementwise_kernelIZNS0_50_GLOBAL__N__2680c7bb_12_PowKernel_cu_7dd49032_300322pow_scalar_tensor_implIaEEvRNS_18TensorIteratorBaseET_EUlaE_St5arrayIPcLm2EELi4E23TrivialOffsetCalculatorILi1EjESC_NS0_6memory15LoadWithoutCastENSD_16StoreWithoutCastEEEviS6_T0_T2_T3_T4_T5_,@"STO_CUDA_ENTRY STV_DEFAULT"
_ZN2at6native27unrolled_elementwise_kernelIZNS0_50_GLOBAL__N__2680c7bb_12_PowKernel_cu_7dd49032_300322pow_scalar_tensor_implIaEEvRNS_18TensorIteratorBaseET_EUlaE_St5arrayIPcLm2EELi4E23TrivialOffsetCalculatorILi1EjESC_NS0_6memory15LoadWithoutCastENSD_16StoreWithoutCastEEEviS6_T0_T2_T3_T4_T5_:
.text._ZN2at6native27unrolled_elementwise_kernelIZNS0_50_GLOBAL__N__2680c7bb_12_PowKernel_cu_7dd49032_300322pow_scalar_tensor_implIaEEvRNS_18TensorIteratorBaseET_EUlaE_St5arrayIPcLm2EELi4E23TrivialOffsetCalculatorILi1EjESC_NS0_6memory15LoadWithoutCastENSD_16StoreWithoutCastEEEviS6_T0_T2_T3_T4_T5_:
        /* <DEDUP_REMOVED lines=30> */
[----:B0-----:R-:W-:Y:S02]  /*01e0*/  PRMT R14, R13, 0x9910, RZ ;  /* 0x000099100d0e7816 */ /* 0x001fe400000000ff */
[----:B--2---:R-:W-:-:S05]  /*01f0*/  @!P0 IADD3 R16, P3, PT, R17, R6, RZ ;  /* 0x0000000611108210 */ /* 0x004fca0007f7e0ff */
[--C-:B------:R-:W-:Y:S01]  /*0200*/  @!P0 IMAD.X R17, RZ, RZ, R7.reuse, P3 ;  /* 0x000000ffff118224 */ /* 0x100fe200018e0607 */
[----:B------:R-:W-:-:S06]  /*0210*/  PRMT R7, RZ, 0x7610, R7 ;  /* 0x00007610ff077816 */ /* 0x000fcc0000000007 */
[----:B------:R-:W5:Y:S01]  /*0220*/  @!P0 LDG.E.U8 R7, desc[UR4][R16.64] ;  /* 0x0000000410078981 */ /* 0x000f62000c1e1100 */
[----:B------:R-:W-:Y:S01]  /*0230*/  ISETP.NE.AND P0, PT, R14, 0x1, PT ;  /* 0x000000010e00780c */ /* 0x000fe20003f05270 */
[----:B------:R-:W-:Y:S01]  /*0240*/  @!P2 IMAD.X R5, RZ, RZ, R5, P5 ;  /* 0x000000ffff05a224 */ /* 0x000fe200028e0605 */
[----:B------:R-:W-:Y:S01]  /*0250*/  PRMT R12, RZ, 0x7610, R12 ;  /* 0x00007610ff0c7816 */ /* 0x000fe2000000000c */
[----:B------:R-:W-:Y:S01]  /*0260*/  @!P1 IMAD.X R11, RZ, RZ, R11, P4 ;  /* 0x000000ffff0b9224 */ /* 0x000fe200020e060b */
[----:B------:R-:W-:Y:S01]  /*0270*/  PRMT R6, RZ, 0x7610, R6 ;  /* 0x00007610ff067816 */ /* 0x000fe20000000006 */
[----:B------:R-:W-:Y:S02]  /*0280*/  IMAD.MOV.U32 R9, RZ, RZ, 0x1 ;  /* 0x00000001ff097424 */ /* 0x000fe400078e00ff */
[----:B------:R-:W-:Y:S02]  /*0290*/  IMAD.MOV.U32 R15, RZ, RZ, 0x1 ;  /* 0x00000001ff0f7424 */ /* 0x000fe400078e00ff */
[----:B------:R-:W-:Y:S01]  /*02a0*/  IMAD.MOV.U32 R18, RZ, RZ, 0x1 ;  /* 0x00000001ff127424 */ /* 0x000fe200078e00ff */
[----:B------:R-:W-:Y:S01]  /*02b0*/  BSSY.RECONVERGENT B0, `(.L_x_65920) ;  /* 0x0000116000007945 */ /* 0x000fe20003800200 */
[----:B------:R0:W5:Y:S04]  /*02c0*/  @!P2 LDG.E.U8 R12, desc[UR4][R4.64] ;  /* 0x00000004040ca981 */ /* 0x000168000c1e1100 */
[----:B------:R1:W5:Y:S01]  /*02d0*/  @!P1 LDG.E.U8 R6, desc[UR4][R10.64] ;  /* 0x000000040a069981 */ /* 0x000362000c1e1100 */
[----:B0-----:R-:W-:-:S02]  /*02e0*/  PRMT R4, R9, 0x7610, R4 ;  /* 0x0000761009047816 */ /* 0x001fc40000000004 */
[----:B------:R-:W-:Y:S01]  /*02f0*/  PRMT R5, R15, 0x7610, R5 ;  /* 0x000076100f057816 */ /* 0x000fe20000000005 */
[----:B-1----:R-:W-:Y:S01]  /*0300*/  IMAD.MOV.U32 R10, RZ, RZ, 0x1 ;  /* 0x00000001ff0a7424 */ /* 0x002fe200078e00ff */
[----:B------:R-:W-:Y:S01]  /*0310*/  PRMT R9, R18, 0x7610, R9 ;  /* 0x0000761012097816 */ /* 0x000fe20000000009 */
[----:B------:R-:W-:Y:S06]  /*0320*/  @!P0 BRA `(.L_x_65921) ;  /* 0x0000001000388947 */ /* 0x000fec0003800000 */
[----:B------:R-:W-:-:S13]  /*0330*/  ISETP.NE.AND P0, PT, R14, 0xff, PT ;  /* 0x000000ff0e00780c */ /* 0x000fda0003f05270 */
[----:B------:R-:W-:Y:S05]  /*0340*/  @P0 BRA `(.L_x_65922) ;  /* 0x0000000800a00947 */ /* 0x000fea0003800000 */
[----:B------:R-:W-:Y:S01]  /*0350*/  ISETP.GE.AND P0, PT, R3, R2, PT ;  /* 0x000000020300720c */ /* 0x000fe20003f06270 */
[----:B------:R-:W-:Y:S01]  /*0360*/  BSSY.RECONVERGENT B1, `(.L_x_65923) ;  /* 0x0000027000017945 */ /* 0x000fe20003800200 */
[----:B------:R-:W-:-:S11]  /*0370*/  IMAD.MOV.U32 R11, RZ, RZ, 0x1 ;  /* 0x00000001ff0b7424 */ /* 0x000fd600078e00ff */
        /* <DEDUP_REMOVED lines=15> */
[----:B------:R-:W-:-:S03]  /*0470*/  IMAD.MOV.U32 R13, RZ, RZ, -0x1ff ;  /* 0xfffffe01ff0d7424 */ /* 0x000fc600078e00ff */
[----:B------:R-:W-:Y:S02]  /*0480*/  PRMT R15, R8, 0x7610, R15 ;  /* 0x00007610080f7816 */ /* 0x000fe4000000000f */
[----:B------:R-:W-:-:S07]  /*0490*/  PRMT R8, R13, 0x7610, R8 ;  /* 0x000076100d087816 */ /* 0x000fce0000000008 */
.L_x_65928:
        /* <DEDUP_REMOVED lines=14> */
.L_x_65927:
[----:B------:R-:W-:Y:S05]  /*0580*/  BSYNC.RECONVERGENT B2 ;  /* 0x0000000000027941 */ /* 0x000fea0003800200 */
.L_x_65926:
[----:B------:R-:W-:Y:S05]  /*0590*/  BRA `(.L_x_65924) ;  /* 0x00000000000c7947 */ /* 0x000fea0003800000 */
.L_x_65925:
[----:B------:R-:W-:-:S04]  /*05a0*/  LOP3.LUT R8, R8, 0x1, RZ, 0xc0, !PT ;  /* 0x0000000108087812 */ /* 0x000fc800078ec0ff */
[----:B------:R-:W-:-:S04]  /*05b0*/  ISETP.NE.U32.AND P0, PT, R8, 0x1, PT ;  /* 0x000000010800780c */ /* 0x000fc80003f05070 */
[----:B------:R-:W-:-:S09]  /*05c0*/  SEL R10, R11, 0xffff, P0 ;  /* 0x0000ffff0b0a7807 */ /* 0x000fd20000000000 */
.L_x_65924:
[----:B------:R-:W-:Y:S05]  /*05d0*/  BSYNC.RECONVERGENT B1 ;  /* 0x0000000000017941 */ /* 0x000fea0003800200 */
.L_x_65923:
        /* <DEDUP_REMOVED lines=20> */
.L_x_65934:
        /* <DEDUP_REMOVED lines=14> */
.L_x_65933:
[----:B------:R-:W-:Y:S05]  /*0800*/  BSYNC.RECONVERGENT B2 ;  /* 0x0000000000027941 */ /* 0x000fea0003800200 */
.L_x_65932:
[----:B------:R-:W-:Y:S05]  /*0810*/  BRA `(.L_x_65930) ;  /* 0x00000000000c7947 */ /* 0x000fea0003800000 */
.L_x_65931:
[----:B------:R-:W-:-:S04]  /*0820*/  LOP3.LUT R12, R12, 0x1, RZ, 0xc0, !PT ;  /* 0x000000010c0c7812 */ /* 0x000fc800078ec0ff */
[----:B------:R-:W-:-:S04]  /*0830*/  ISETP.NE.U32.AND P0, PT, R12, 0x1, PT ;  /* 0x000000010c00780c */ /* 0x000fc80003f05070 */
[----:B------:R-:W-:-:S09]  /*0840*/  SEL R9, R11, 0xffff, P0 ;  /* 0x0000ffff0b097807 */ /* 0x000fd20000000000 */
.L_x_65930:
[----:B------:R-:W-:Y:S05]  /*0850*/  BSYNC.RECONVERGENT B1 ;  /* 0x0000000000017941 */ /* 0x000fea0003800200 */
.L_x_65929:
        /* <DEDUP_REMOVED lines=21> */
.L_x_65940:
        /* <DEDUP_REMOVED lines=11> */
[----:B------:R-:W-:Y:S01]  /*0a60*/  IMAD.MOV.U32 R13, RZ, RZ, R14 ;  /* 0x000000ffff0d7224 */ /* 0x000fe200078e000e */
[----:B------:R-:W-:Y:S01]  /*0a70*/  PRMT R12, R5, 0x7610, R12 ;  /* 0x00007610050c7816 */ /* 0x000fe2000000000c */
[----:B------:R-:W-:Y:S02]  /*0a80*/  IMAD R8, R8, R8, RZ ;  /* 0x0000000808087224 */ /* 0x000fe400078e02ff */
[----:B------:R-:W-:-:S03]  /*0a90*/  IMAD R13, R6, R13, RZ ;  /* 0x0000000d060d7224 */ /* 0x000fc600078e02ff */
[----:B------:R-:W-:Y:S02]  /*0aa0*/  PRMT R6, R8, 0x7610, R6 ;  /* 0x0000761008067816 */ /* 0x000fe40000000006 */
[----:B------:R-:W-:Y:S01]  /*0ab0*/  PRMT R5, R13, 0x7610, R5 ;  /* 0x000076100d057816 */ /* 0x000fe20000000005 */
[----:B------:R-:W-:Y:S06]  /*0ac0*/  @P0 BRA `(.L_x_65940) ;  /* 0xfffffffc00b80947 */ /* 0x000fec000383ffff */
.L_x_65939:
[----:B------:R-:W-:Y:S05]  /*0ad0*/  BSYNC.RECONVERGENT B2 ;  /* 0x0000000000027941 */ /* 0x000fea0003800200 */
.L_x_65938:
[----:B------:R-:W-:Y:S05]  /*0ae0*/  BRA `(.L_x_65936) ;  /* 0x00000000000c7947 */ /* 0x000fea0003800000 */
.L_x_65937:
[----:B------:R-:W-:-:S04]  /*0af0*/  LOP3.LUT R6, R6, 0x1, RZ, 0xc0, !PT ;  /* 0x0000000106067812 */ /* 0x000fc800078ec0ff */
[----:B------:R-:W-:-:S04]  /*0b00*/  ISETP.NE.U32.AND P0, PT, R6, 0x1, PT ;  /* 0x000000010600780c */ /* 0x000fc80003f05070 */
[----:B------:R-:W-:-:S09]  /*0b10*/  SEL R5, R11, 0xffff, P0 ;  /* 0x0000ffff0b057807 */ /* 0x000fd20000000000 */
.L_x_65936:
[----:B------:R-:W-:Y:S05]  /*0b20*/  BSYNC.RECONVERGENT B1 ;  /* 0x0000000000017941 */ /* 0x000fea0003800200 */
.L_x_65935:
        /* <DEDUP_REMOVED lines=19> */
.L_x_65944:
        /* <DEDUP_REMOVED lines=17> */
.L_x_65943:
[----:B------:R-:W-:Y:S05]  /*0d70*/  BSYNC.RECONVERGENT B1 ;  /* 0x0000000000017941 */ /* 0x000fea0003800200 */
.L_x_65942:
[----:B------:R-:W-:Y:S05]  /*0d80*/  BRA `(.L_x_65921) ;  /* 0x0000000400a07947 */ /* 0x000fea0003800000 */
.L_x_65941:
[----:B------:R-:W-:-:S04]  /*0d90*/  LOP3.LUT R7, R7, 0x1, RZ, 0xc0, !PT ;  /* 0x0000000107077812 */ /* 0x000fc800078ec0ff */
[----:B------:R-:W-:-:S04]  /*0da0*/  ISETP.NE.U32.AND P0, PT, R7, 0x1, PT ;  /* 0x000000010700780c */ /* 0x000fc80003f05070 */
[----:B------:R-:W-:Y:S01]  /*0db0*/  SEL R4, R11, 0xffff, P0 ;  /* 0x0000ffff0b047807 */ /* 0x000fe20000000000 */
[----:B------:R-:W-:Y:S08]  /*0dc0*/  BRA `(.L_x_65921) ;  /* 0x0000000400907947 */ /* 0x000ff00003800000 */
.L_x_65922:
[----:B------:R-:W-:Y:S01]  /*0dd0*/  ISETP.GE.AND P0, PT, R3, R2, PT ;  /* 0x000000020300720c */ /* 0x000fe20003f06270 */
[----:B------:R-:W-:-:S12]  /*0de0*/  BSSY.RECONVERGENT B1, `(.L_x_65945) ;  /* 0x0000017000017945 */ /* 0x000fd80003800200 */
[----:B------:R-:W-:Y:S05]  /*0df0*/  @P0 BRA `(.L_x_65946) ;  /* 0x0000000000540947 */ /* 0x000fea0003800000 */
[----:B-----5:R-:W-:-:S04]  /*0e00*/  PRMT R10, R8, 0x8880, RZ ;  /* 0x00008880080a7816 */ /* 0x020fc800000000ff */
        /* <DEDUP_REMOVED lines=8> */
.L_x_65947:
        /* <DEDUP_REMOVED lines=12> */
.L_x_65946:
[----:B------:R-:W-:Y:S05]  /*0f50*/  BSYNC.RECONVERGENT B1 ;  /* 0x0000000000017941 */ /* 0x000fea0003800200 */
.L_x_65945:
        /* <DEDUP_REMOVED lines=13> */
.L_x_65950:
        /* <DEDUP_REMOVED lines=12> */
.L_x_65949:
[----:B------:R-:W-:Y:S05]  /*10f0*/  BSYNC.RECONVERGENT B1 ;  /* 0x0000000000017941 */ /* 0x000fea0003800200 */
.L_x_65948:
[----:B------:R-:W-:Y:S01]  /*1100*/  VIADD R11, R3, 0x100 ;  /* 0x00000100030b7836 */ /* 0x000fe20000000000 */
[----:B------:R-:W-:Y:S04]  /*1110*/  BSSY.RECONVERGENT B1, `(.L_x_65951) ;  /* 0x0000018000017945 */ /* 0x000fe80003800200 */
[----:B------:R-:W-:-:S13]  /*1120*/  ISETP.GE.AND P0, PT, R11, R2, PT ;  /* 0x000000020b00720c */ /* 0x000fda0003f06270 */
        /* <DEDUP_REMOVED lines=10> */
.L_x_65953:
        /* <DEDUP_REMOVED lines=12> */
.L_x_65952:
[----:B------:R-:W-:Y:S05]  /*1290*/  BSYNC.RECONVERGENT B1 ;  /* 0x0000000000017941 */ /* 0x000fea0003800200 */
.L_x_65951:
[----:B------:R-:W-:-:S05]  /*12a0*/  VIADD R11, R3, 0x180 ;  /* 0x00000180030b7836 */ /* 0x000fca0000000000 */
        /* <DEDUP_REMOVED lines=9> */
[----:B------:R-:W-:-:S07]  /*1340*/  IMAD.MOV.U32 R4, RZ, RZ, 0x1 ;  /* 0x00000001ff047424 */ /* 0x000fce00078e00ff */
.L_x_65954:
        /* <DEDUP_REMOVED lines=12> */
.L_x_65921:
[----:B------:R-:W-:Y:S05]  /*1410*/  BSYNC.RECONVERGENT B0 ;  /* 0x0000000000007941 */ /* 0x000fea0003800200 */
.L_x_65920:
        /* <DEDUP_REMOVED lines=19> */
.L_x_65957:
[----:B------:R-:W-:Y:S05]  /*1550*/  BSYNC.RELIABLE B1 ;  /* 0x0000000000017941 */ /* 0x000fea0003800100 */
.L_x_65956:
[----:B------:R-:W-:-:S13]  /*1560*/  ISETP.GE.AND P0, PT, R3, R2, PT ;  /* 0x000000020300720c */ /* 0x000fda0003f06270 */
[----:B0----5:R-:W0:Y:S01]  /*1570*/  @!P0 LDC.64 R8, c[0x0][0x398] ;  /* 0x0000e600ff088b82 */ /* 0x021e220000000a00 */
[----:B------:R-:W-:Y:S02]  /*1580*/  @!P0 IMAD R7, R0, 0x200, R3 ;  /* 0x0000020000078824 */ /* 0x000fe400078e0203 */
[----:B------:R-:W-:-:S03]  /*1590*/  @!P0 VIADD R3, R3, 0x80 ;  /* 0x0000008003038836 */ /* 0x000fc60000000000 */
[----:B0-----:R-:W-:-:S05]  /*15a0*/  @!P0 IADD3 R6, P1, PT, R7, R8, RZ ;  /* 0x0000000807068210 */ /* 0x001fca0007f3e0ff */
[----:B------:R-:W-:-:S05]  /*15b0*/  @!P0 IMAD.X R7, RZ, RZ, R9, P1 ;  /* 0x000000ffff078224 */ /* 0x000fca00008e0609 */
[----:B------:R1:W-:Y:S03]  /*15c0*/  @!P0 STG.E.U8 desc[UR4][R6.64], R5 ;  /* 0x0000000506008986 */ /* 0x0003e6000c101104 */
.L_x_65958:
[----:B------:R-:W-:Y:S05]  /*15d0*/  BSYNC.RECONVERGENT B0 ;  /* 0x0000000000007941 */ /* 0x000fea0003800200 */
.L_x_65955:
        /* <DEDUP_REMOVED lines=9> */
.L_x_65959:
        /* <DEDUP_REMOVED lines=9> */
.L_x_68835:


//--------------------- .text._ZN2at6native29vectorized_elementwise_kernelILi2EZNS0_50_GLOBAL__N__2680c7bb_12_PowKernel_cu_7dd49032_300322pow_scalar_tensor_implIaEEvRNS_18TensorIteratorBaseET_EUlaE_St5arrayIPcLm2EEEEviT0_T1_ --------------------------
	.section	.text._ZN2at6native29vectorized_elementwise_kernelILi2EZNS0_50_GLOBAL__N__2680c7bb_12_PowKernel_cu_7dd49032_300322pow_scalar_tensor_implIaEEvRNS_18TensorIteratorBaseET_EUlaE_St5arrayIPcLm2EEEEviT0_T1_,"ax",@progbits
	.align	128
        .global         _ZN2at6native29vectorized_elementwise_kernelILi2EZNS0_50_GLOBAL__N__2680c7bb_12_PowKernel_cu_7dd49032_300322pow_scalar_tensor_implIaEEvRNS_18TensorIteratorBaseET_EUlaE_St5arrayIPcLm2EEEEviT0_T1_
        .type           _ZN2at6native29vectorized_elementwise_kernelILi2EZNS0_50_GLOBAL__N__2680c7bb_12_PowKernel_cu_7dd49032_300322pow_scalar_tensor_implIaEEvRNS_18TensorIteratorBaseET_EUlaE_St5arrayIPcLm2EEEEviT0_T1_,@function
        .size           _ZN2at6native29vectorized_elementwise_kernelILi2EZNS0_50_GLOBAL__N__2680c7bb_12_PowKernel_cu_7dd49032_300322pow_scalar_tensor_implIaEEvRNS_18TensorIteratorBaseET_EUlaE_St5arrayIPcLm2EEEEviT0_T1_,(.L_x_68836 - _ZN2at6native29vectorized_elementwise_kernelILi2EZNS0_50_GLOBAL__N__2680c7bb_12_PowKernel_cu_7dd49032_300322pow_scalar_tensor_implIaEEvRNS_18TensorIteratorBaseET_EUlaE_St5arrayIPcLm2EEEEviT0_T1_)
        .other          _ZN2at6native29vectorized_elementwise_kernelILi2EZNS0_50_GLOBAL__N__2680c7bb_12_PowKernel_cu_7dd49032_300322pow_scalar_tensor_implIaEEvRNS_18TensorIteratorBaseET_EUlaE_St5arrayIPcLm2EEEEviT0_T1_,@"STO_CUDA_ENTRY STV_DEFAULT"
_ZN2at6native29vectorized_elementwise_kernelILi2EZNS0_50_GLOBAL__N__2680c7bb_12_PowKernel_cu_7dd49032_300322pow_scalar_tensor_implIaEEvRNS_18TensorIteratorBaseET_EUlaE_St5arrayIPcLm2EEEEviT0_T1_:
.text._ZN2at6native29vectorized_elementwise_kernelILi2EZNS0_50_GLOBAL__N__2680c7bb_12_PowKernel_cu_7dd49032_300322pow_scalar_tensor_implIaEEvRNS_18TensorIteratorBaseET_EUlaE_St5arrayIPcLm2EEEEviT0_T1_:
        /* <DEDUP_REMOVED lines=45> */
[----:B------:R-:W5:Y:S11]  /*02d0*/  @!P5 LDG.E.U8 R0, desc[UR8][R22.64] ;  /* 0x000000081600d981 */ /* 0x000f76000c1e1100 */
[C---:B------:R-:W-:Y:S01]  /*02e0*/  @!P0 VIADD R19, R17.reuse, UR4 ;  /* 0x0000000411138c36 */ /* 0x040fe20008000000 */
[----:B------:R-:W4:Y:S01]  /*02f0*/  @!P0 LDC.64 R6, c[0x0][0x3a0] ;  /* 0x0000e800ff068b82 */ /* 0x000f220000000a00 */
[----:B------:R-:W-:-:S05]  /*0300*/  @!P0 VIADD R17, R17, 0x80 ;  /* 0x0000008011118836 */ /* 0x000fca0000000000 */
[----:B------:R-:W-:Y:S02]  /*0310*/  ISETP.GE.U32.AND P6, PT, R17, UR5, PT ;  /* 0x0000000511007c0c */ /* 0x000fe4000bfc6070 */
[----:B0-----:R-:W-:-:S05]  /*0320*/  @!P4 IADD3 R12, P5, PT, R9, R12, RZ ;  /* 0x0000000c090cc210 */ /* 0x001fca0007fbe0ff */
[----:B------:R-:W-:Y:S01]  /*0330*/  @!P4 IMAD.X R13, RZ, RZ, R13, P5 ;  /* 0x000000ffff0dc224 */ /* 0x000fe200028e060d */
[----:B-1----:R-:W-:-:S04]  /*0340*/  @!P3 IADD3 R10, P5, PT, R27, R10, RZ ;  /* 0x0000000a1b0ab210 */ /* 0x002fc80007fbe0ff */
[----:B------:R0:W5:Y:S01]  /*0350*/  @!P4 LDG.E.U8 R18, desc[UR8][R12.64] ;  /* 0x000000080c12c981 */ /* 0x000162000c1e1100 */
[----:B------:R-:W1:Y:S01]  /*0360*/  @!P6 LDC.64 R8, c[0x0][0x3a0] ;  /* 0x0000e800ff08eb82 */ /* 0x000e620000000a00 */
[----:B--2---:R-:W-:Y:S01]  /*0370*/  @!P2 IADD3 R2, P4, PT, R25, R2, RZ ;  /* 0x000000021902a210 */ /* 0x004fe20007f9e0ff */
[----:B------:R-:W-:Y:S01]  /*0380*/  @!P3 IMAD.X R11, RZ, RZ, R11, P5 ;  /* 0x000000ffff0bb224 */ /* 0x000fe200028e060b */
[----:B------:R-:W-:-:S03]  /*0390*/  PRMT R20, RZ, 0x7610, R20 ;  /* 0x00007610ff147816 */ /* 0x000fc60000000014 */
[----:B------:R-:W-:Y:S01]  /*03a0*/  @!P2 IMAD.X R3, RZ, RZ, R3, P4 ;  /* 0x000000ffff03a224 */ /* 0x000fe200020e0603 */
[----:B----4-:R-:W-:Y:S02]  /*03b0*/  @!P0 IADD3 R6, P4, PT, R19, R6, RZ ;  /* 0x0000000613068210 */ /* 0x010fe40007f9e0ff */
[----:B------:R2:W5:Y:S01]  /*03c0*/  @!P3 LDG.E.U8 R20, desc[UR8][R10.64] ;  /* 0x000000080a14b981 */ /* 0x000562000c1e1100 */
[----:B0-----:R-:W-:Y:S02]  /*03d0*/  PRMT R13, R14, 0x9910, RZ ;  /* 0x000099100e0d7816 */ /* 0x001fe400000000ff */
[----:B------:R-:W-:Y:S01]  /*03e0*/  @!P0 IMAD.X R7, RZ, RZ, R7, P4 ;  /* 0x000000ffff078224 */ /* 0x000fe200020e0607 */
[----:B------:R-:W-:Y:S02]  /*03f0*/  PRMT R22, RZ, 0x7610, R22 ;  /* 0x00007610ff167816 */ /* 0x000fe40000000016 */
[----:B--2---:R-:W-:Y:S01]  /*0400*/  PRMT R10, RZ, 0x7610, R10 ;  /* 0x00007610ff0a7816 */ /* 0x004fe2000000000a */
[----:B------:R-:W-:-:S03]  /*0410*/  @!P6 VIADD R17, R17, UR4 ;  /* 0x000000041111ec36 */ /* 0x000fc60008000000 */
[----:B------:R-:W5:Y:S04]  /*0420*/  @!P2 LDG.E.U8 R22, desc[UR8][R2.64] ;  /* 0x000000080216a981 */ /* 0x000f68000c1e1100 */
[----:B------:R0:W5:Y:S01]  /*0430*/  @!P0 LDG.E.U8 R10, desc[UR8][R6.64] ;  /* 0x00000008060a8981 */ /* 0x000162000c1e1100 */
[----:B------:R-:W-:Y:S02]  /*0440*/  ISETP.NE.AND P0, PT, R13, 0x1, PT ;  /* 0x000000010d00780c */ /* 0x000fe40003f05270 */
[----:B---3--:R-:W-:Y:S02]  /*0450*/  @!P1 IADD3 R4, P3, PT, R21, R4, RZ ;  /* 0x0000000415049210 */ /* 0x008fe40007f7e0ff */
[----:B-1----:R-:W-:Y:S02]  /*0460*/  @!P6 IADD3 R8, P2, PT, R17, R8, RZ ;  /* 0x000000081108e210 */ /* 0x002fe40007f5e0ff */
[----:B------:R-:W-:Y:S01]  /*0470*/  PRMT R12, RZ, 0x7610, R12 ;  /* 0x00007610ff0c7816 */ /* 0x000fe2000000000c */
[----:B------:R-:W-:Y:S01]  /*0480*/  @!P1 IMAD.X R5, RZ, RZ, R5, P3 ;  /* 0x000000ffff059224 */ /* 0x000fe200018e0605 */
[----:B------:R-:W-:Y:S01]  /*0490*/  PRMT R11, RZ, 0x7610, R11 ;  /* 0x00007610ff0b7816 */ /* 0x000fe2000000000b */
[----:B------:R-:W-:-:S02]  /*04a0*/  @!P6 IMAD.X R9, RZ, RZ, R9, P2 ;  /* 0x000000ffff09e224 */ /* 0x000fc400010e0609 */
[----:B------:R-:W-:Y:S02]  /*04b0*/  IMAD.MOV.U32 R17, RZ, RZ, 0x1 ;  /* 0x00000001ff117424 */ /* 0x000fe400078e00ff */
[----:B------:R-:W-:Y:S01]  /*04c0*/  IMAD.MOV.U32 R24, RZ, RZ, 0x1 ;  /* 0x00000001ff187424 */ /* 0x000fe200078e00ff */
[----:B------:R-:W-:Y:S01]  /*04d0*/  BSSY.RECONVERGENT B0, `(.L_x_65961) ;  /* 0x0000229000007945 */ /* 0x000fe20003800200 */
[----:B------:R-:W-:Y:S01]  /*04e0*/  IMAD.MOV.U32 R19, RZ, RZ, 0x1 ;  /* 0x00000001ff137424 */ /* 0x000fe200078e00ff */
[----:B------:R1:W5:Y:S01]  /*04f0*/  @!P1 LDG.E.U8 R12, desc[UR8][R4.64] ;  /* 0x00000008040c9981 */ /* 0x000362000c1e1100 */
[----:B------:R-:W-:Y:S02]  /*0500*/  IMAD.MOV.U32 R21, RZ, RZ, 0x1 ;  /* 0x00000001ff157424 */ /* 0x000fe400078e00ff */
[----:B------:R-:W-:Y:S01]  /*0510*/  IMAD.MOV.U32 R23, RZ, RZ, 0x1 ;  /* 0x00000001ff177424 */ /* 0x000fe200078e00ff */
[----:B------:R2:W5:Y:S01]  /*0520*/  @!P6 LDG.E.U8 R11, desc[UR8][R8.64] ;  /* 0x00000008080be981 */ /* 0x000562000c1e1100 */
[----:B------:R-:W-:Y:S01]  /*0530*/  IMAD.MOV.U32 R25, RZ, RZ, 0x1 ;  /* 0x00000001ff197424 */ /* 0x000fe200078e00ff */
[----:B0-----:R-:W-:Y:S01]  /*0540*/  PRMT R6, R21, 0x7610, R6 ;  /* 0x0000761015067816 */ /* 0x001fe20000000006 */
[----:B------:R-:W-:Y:S01]  /*0550*/  IMAD.MOV.U32 R2, RZ, RZ, 0x1 ;  /* 0x00000001ff027424 */ /* 0x000fe200078e00ff */
[----:B------:R-:W-:Y:S01]  /*0560*/  PRMT R7, R23, 0x7610, R7 ;  /* 0x0000761017077816 */ /* 0x000fe20000000007 */
[----:B------:R-:W-:Y:S01]  /*0570*/  IMAD.MOV.U32 R3, RZ, RZ, 0x1 ;  /* 0x00000001ff037424 */ /* 0x000fe200078e00ff */
[----:B-1----:R-:W-:-:S02]  /*0580*/  PRMT R4, R17, 0x7610, R4 ;  /* 0x0000761011047816 */ /* 0x002fc40000000004 */
[----:B------:R-:W-:Y:S02]  /*0590*/  PRMT R5, R19, 0x7610, R5 ;  /* 0x0000761013057816 */ /* 0x000fe40000000005 */
[----:B--2---:R-:W-:Y:S02]  /*05a0*/  PRMT R8, R24, 0x7610, R8 ;  /* 0x0000761018087816 */ /* 0x004fe40000000008 */
[----:B------:R-:W-:Y:S01]  /*05b0*/  PRMT R9, R25, 0x7610, R9 ;  /* 0x0000761019097816 */ /* 0x000fe20000000009 */
[----:B------:R-:W-:Y:S06]  /*05c0*/  @!P0 BRA `(.L_x_65962) ;  /* 0x0000002000648947 */ /* 0x000fec0003800000 */
[----:B------:R-:W-:-:S13]  /*05d0*/  ISETP.NE.AND P0, PT, R13, 0xff, PT ;  /* 0x000000ff0d00780c */ /* 0x000fda0003f05270 */
[----:B------:R-:W-:Y:S05]  /*05e0*/  @P0 BRA `(.L_x_65963) ;  /* 0x0000001400140947 */ /* 0x000fea0003800000 */
[----:B------:R-:W-:Y:S01]  /*05f0*/  ISETP.GE.U32.AND P0, PT, R15, UR5, PT ;  /* 0x000000050f007c0c */ /* 0x000fe2000bf06070 */
        /* <DEDUP_REMOVED lines=19> */
.L_x_65969:
        /* <DEDUP_REMOVED lines=18> */
.L_x_65968:
[----:B------:R-:W-:Y:S05]  /*0850*/  BSYNC.RECONVERGENT B2 ;  /* 0x0000000000027941 */ /* 0x000fea0003800200 */
.L_x_65967:
[----:B------:R-:W-:Y:S05]  /*0860*/  BRA `(.L_x_65965) ;  /* 0x00000000000c7947 */ /* 0x000fea0003800000 */
.L_x_65966:
[----:B------:R-:W-:-:S04]  /*0870*/  LOP3.LUT R16, R16, 0x1, RZ, 0xc0, !PT ;  /* 0x0000000110107812 */ /* 0x000fc800078ec0ff */
[----:B------:R-:W-:-:S04]  /*0880*/  ISETP.NE.U32.AND P0, PT, R16, 0x1, PT ;  /* 0x000000011000780c */ /* 0x000fc80003f05070 */
[----:B------:R-:W-:-:S09]  /*0890*/  SEL R9, R13, 0xffff, P0 ;  /* 0x0000ffff0d097807 */ /* 0x000fd20000000000 */
.L_x_65965:
[----:B------:R-:W-:Y:S05]  /*08a0*/  BSYNC.RECONVERGENT B1 ;  /* 0x0000000000017941 */ /* 0x000fea0003800200 */
.L_x_65964:
        /* <DEDUP_REMOVED lines=21> */
.L_x_65975:
[----:B------:R-:W-:Y:S02]  /*0a00*/  LOP3.LUT R14, R16, 0x1, RZ, 0xc0, !PT ;  /* 0x00000001100e7812 */ /* 0x000fe400078ec0ff */
        /* <DEDUP_REMOVED lines=9> */
[----:B------:R-:W-:Y:S02]  /*0aa0*/  IMAD R14, R14, R14, RZ ;  /* 0x0000000e0e0e7224 */ /* 0x000fe400078e02ff */
[----:B------:R-:W-:Y:S01]  /*0ab0*/  IMAD R8, R8, R17, RZ ;  /* 0x0000001108087224 */ /* 0x000fe200078e02ff */
[----:B------:R-:W-:Y:S02]  /*0ac0*/  PRMT R16, R0, 0x7610, R16 ;  /* 0x0000761000107816 */ /* 0x000fe40000000010 */
[----:B------:R-:W-:-:S05]  /*0ad0*/  PRMT R0, R14, 0x7610, R0 ;  /* 0x000076100e007816 */ /* 0x000fca0000000000 */
[----:B------:R-:W-:Y:S05]  /*0ae0*/  @P0 BRA `(.L_x_65975) ;  /* 0xfffffffc00c40947 */ /* 0x000fea000383ffff */
.L_x_65974:
[----:B------:R-:W-:Y:S05]  /*0af0*/  BSYNC.RECONVERGENT B2 ;  /* 0x0000000000027941 */ /* 0x000fea0003800200 */
.L_x_65973:
[----:B------:R-:W-:Y:S05]  /*0b00*/  BRA `(.L_x_65971) ;  /* 0x00000000000c7947 */ /* 0x000fea0003800000 */
.L_x_65972:
[----:B------:R-:W-:-:S04]  /*0b10*/  LOP3.LUT R0, R0, 0x1, RZ, 0xc0, !PT ;  /* 0x0000000100007812 */ /* 0x000fc800078ec0ff */
[----:B------:R-:W-:-:S04]  /*0b20*/  ISETP.NE.U32.AND P0, PT, R0, 0x1, PT ;  /* 0x000000010000780c */ /* 0x000fc80003f05070 */
[----:B------:R-:W-:-:S09]  /*0b30*/  SEL R8, R13, 0xffff, P0 ;  /* 0x0000ffff0d087807 */ /* 0x000fd20000000000 */
.L_x_65971:
[----:B------:R-:W-:Y:S05]  /*0b40*/  BSYNC.RECONVERGENT B1 ;  /* 0x0000000000017941 */ /* 0x000fea0003800200 */
.L_x_65970:
        /* <DEDUP_REMOVED lines=19> */
.L_x_65981:
        /* <DEDUP_REMOVED lines=14> */
.L_x_65980:
[----:B------:R-:W-:Y:S05]  /*0d60*/  BSYNC.RECONVERGENT B2 ;  /* 0x0000000000027941 */ /* 0x000fea0003800200 */
.L_x_65979:
[----:B------:R-:W-:Y:S05]  /*0d70*/  BRA `(.L_x_65977) ;  /* 0x00000000000c7947 */ /* 0x000fea0003800000 */
.L_x_65978:
[----:B------:R-:W-:-:S04]  /*0d80*/  LOP3.LUT R18, R18, 0x1, RZ, 0xc0, !PT ;  /* 0x0000000112127812 */ /* 0x000fc800078ec0ff */
[----:B------:R-:W-:-:S04]  /*0d90*/  ISETP.NE.U32.AND P0, PT, R18, 0x1, PT ;  /* 0x000000011200780c */ /* 0x000fc80003f05070 */
[----:B------:R-:W-:-:S09]  /*0da0*/  SEL R7, R13, 0xffff, P0 ;  /* 0x0000ffff0d077807 */ /* 0x000fd20000000000 */
.L_x_65977:
[----:B------:R-:W-:Y:S05]  /*0db0*/  BSYNC.RECONVERGENT B1 ;  /* 0x0000000000017941 */ /* 0x000fea0003800200 */
.L_x_65976:
        /* <DEDUP_REMOVED lines=19> */
.L_x_65987:
        /* <DEDUP_REMOVED lines=15> */
.L_x_65986:
[----:B------:R-:W-:Y:S05]  /*0fe0*/  BSYNC.RECONVERGENT B2 ;  /* 0x0000000000027941 */ /* 0x000fea0003800200 */
.L_x_65985:
[----:B------:R-:W-:Y:S05]  /*0ff0*/  BRA `(.L_x_65983) ;  /* 0x00000000000c7947 */ /* 0x000fea0003800000 */
.L_x_65984:
[----:B------:R-:W-:-:S04]  /*1000*/  LOP3.LUT R20, R20, 0x1, RZ, 0xc0, !PT ;  /* 0x0000000114147812 */ /* 0x000fc800078ec0ff */
[----:B------:R-:W-:-:S04]  /*1010*/  ISETP.NE.U32.AND P0, PT, R20, 0x1, PT ;  /* 0x000000011400780c */ /* 0x000fc80003f05070 */
[----:B------:R-:W-:-:S09]  /*1020*/  SEL R6, R13, 0xffff, P0 ;  /* 0x0000ffff0d067807 */ /* 0x000fd20000000000 */
.L_x_65983:
[----:B------:R-:W-:Y:S05]  /*1030*/  BSYNC.RECONVERGENT B1 ;  /* 0x0000000000017941 */ /* 0x000fea0003800200 */
.L_x_65982:
        /* <DEDUP_REMOVED lines=19> */
.L_x_65993:
        /* <DEDUP_REMOVED lines=14> */
.L_x_65992:
[----:B------:R-:W-:Y:S05]  /*1250*/  BSYNC.RECONVERGENT B2 ;  /* 0x0000000000027941 */ /* 0x000fea0003800200 */
.L_x_65991:
[----:B------:R-:W-:Y:S05]  /*1260*/  BRA `(.L_x_65989) ;  /* 0x00000000000c7947 */ /* 0x000fea0003800000 */
.L_x_65990:
[----:B------:R-:W-:-:S04]  /*1270*/  LOP3.LUT R22, R22, 0x1, RZ, 0xc0, !PT ;  /* 0x0000000116167812 */ /* 0x000fc800078ec0ff */
[----:B------:R-:W-:-:S04]  /*1280*/  ISETP.NE.U32.AND P0, PT, R22, 0x1, PT ;  /* 0x000000011600780c */ /* 0x000fc80003f05070 */
[----:B------:R-:W-:-:S09]  /*1290*/  SEL R5, R13, 0xffff, P0 ;  /* 0x0000ffff0d057807 */ /* 0x000fd20000000000 */
.L_x_65989:
[----:B------:R-:W-:Y:S05]  /*12a0*/  BSYNC.RECONVERGENT B1 ;  /* 0x0000000000017941 */ /* 0x000fea0003800200 */
.L_x_65988:
        /* <DEDUP_REMOVED lines=20> */
.L_x_65999:
        /* <DEDUP_REMOVED lines=15> */
.L_x_65998:
[----:B------:R-:W-:Y:S05]  /*14e0*/  BSYNC.RECONVERGENT B2 ;  /* 0x0000000000027941 */ /* 0x000fea0003800200 */
.L_x_65997:
[----:B------:R-:W-:Y:S05]  /*14f0*/  BRA `(.L_x_65995) ;  /* 0x00000000000c7947 */ /* 0x000fea0003800000 */
.L_x_65996:
[----:B------:R-:W-:-:S04]  /*1500*/  LOP3.LUT R12, R12, 0x1, RZ, 0xc0, !PT ;  /* 0x000000010c0c7812 */ /* 0x000fc800078ec0ff */
[----:B------:R-:W-:-:S04]  /*1510*/  ISETP.NE.U32.AND P0, PT, R12, 0x1, PT ;  /* 0x000000010c00780c */ /* 0x000fc80003f05070 */
[----:B------:R-:W-:-:S09]  /*1520*/  SEL R4, R13, 0xffff, P0 ;  /* 0x0000ffff0d047807 */ /* 0x000fd20000000000 */
.L_x_65995:
[----:B------:R-:W-:Y:S05]  /*1530*/  BSYNC.RECONVERGENT B1 ;  /* 0x0000000000017941 */ /* 0x000fea0003800200 */
.L_x_65994:
        /* <DEDUP_REMOVED lines=20> */
.L_x_66005:
        /* <DEDUP_REMOVED lines=14> */
.L_x_66004:
[----:B------:R-:W-:Y:S05]  /*1760*/  BSYNC.RECONVERGENT B2 ;  /* 0x0000000000027941 */ /* 0x000fea0003800200 */
.L_x_66003:
[----:B------:R-:W-:Y:S05]  /*1770*/  BRA `(.L_x_66001) ;  /* 0x00000000000c7947 */ /* 0x000fea0003800000 */
.L_x_66002:
[----:B------:R-:W-:-:S04]  /*1780*/  LOP3.LUT R10, R10, 0x1, RZ, 0xc0, !PT ;  /* 0x000000010a0a7812 */ /* 0x000fc800078ec0ff */
[----:B------:R-:W-:-:S04]  /*1790*/  ISETP.NE.U32.AND P0, PT, R10, 0x1, PT ;  /* 0x000000010a00780c */ /* 0x000fc80003f05070 */
[----:B------:R-:W-:-:S09]  /*17a0*/  SEL R3, R13, 0xffff, P0 ;  /* 0x0000ffff0d037807 */ /* 0x000fd20000000000 */
.L_x_66001:
[----:B------:R-:W-:Y:S05]  /*17b0*/  BSYNC.RECONVERGENT B1 ;  /* 0x0000000000017941 */ /* 0x000fea0003800200 */
.L_x_66000:
[----:B------:R-:W-:-:S05]  /*17c0*/  VIADD R0, R15, 0x380 ;  /* 0x000003800f007836 */ /* 0x000fca0000000000 */
        /* <DEDUP_REMOVED lines=17> */
.L_x_66009:
        /* <DEDUP_REMOVED lines=16> */
.L_x_66008:
[----:B------:R-:W-:Y:S05]  /*19e0*/  BSYNC.RECONVERGENT B1 ;  /* 0x0000000000017941 */ /* 0x000fea0003800200 */
.L_x_66007:
[----:B------:R-:W-:Y:S05]  /*19f0*/  BRA `(.L_x_65962) ;  /* 0x0000000c00587947 */ /* 0x000fea0003800000 */
.L_x_66006:
[----:B------:R-:W-:-:S04]  /*1a00*/  LOP3.LUT R11, R11, 0x1, RZ, 0xc0, !PT ;  /* 0x000000010b0b7812 */ /* 0x000fc800078ec0ff */
[----:B------:R-:W-:-:S04]  /*1a10*/  ISETP.NE.U32.AND P0, PT, R11, 0x1, PT ;  /* 0x000000010b00780c */ /* 0x000fc80003f05070 */
[----:B------:R-:W-:Y:S01]  /*1a20*/  SEL R2, R13, 0xffff, P0 ;  /* 0x0000ffff0d027807 */ /* 0x000fe20000000000 */
[----:B------:R-:W-:Y:S08]  /*1a30*/  BRA `(.L_x_65962) ;  /* 0x0000000c00487947 */ /* 0x000ff00003800000 */
.L_x_65963:
[----:B------:R-:W-:Y:S01]  /*1a40*/  ISETP.GE.U32.AND P0, PT, R15, UR5, PT ;  /* 0x000000050f007c0c */ /* 0x000fe2000bf06070 */
        /* <DEDUP_REMOVED lines=11> */
.L_x_66012:
        /* <DEDUP_REMOVED lines=12> */
.L_x_66011:
[----:B------:R-:W-:Y:S05]  /*1bc0*/  BSYNC.RECONVERGENT B1 ;  /* 0x0000000000017941 */ /* 0x000fea0003800200 */
.L_x_66010:
[----:B------:R-:W-:Y:S01]  /*1bd0*/  VIADD R13, R15, 0x80 ;  /* 0x000000800f0d7836 */ /* 0x000fe20000000000 */
[----:B------:R-:W-:Y:S04]  /*1be0*/  BSSY.RECONVERGENT B1, `(.L_x_66013) ;  /* 0x0000018000017945 */ /* 0x000fe80003800200 */
[----:B------:R-:W-:-:S13]  /*1bf0*/  ISETP.GE.U32.AND P0, PT, R13, UR5, PT ;  /* 0x000000050d007c0c */ /* 0x000fda000bf06070 */
        /* <DEDUP_REMOVED lines=10> */
.L_x_66015:
        /* <DEDUP_REMOVED lines=12> */
.L_x_66014:
[----:B------:R-:W-:Y:S05]  /*1d60*/  BSYNC.RECONVERGENT B1 ;  /* 0x0000000000017941 */ /* 0x000fea0003800200 */
.L_x_66013:
[----:B-----5:R-:W-:Y:S01]  /*1d70*/  VIADD R0, R15, 0x100 ;  /* 0x000001000f007836 */ /* 0x020fe20000000000 */
[----:B------:R-:W-:Y:S04]  /*1d80*/  BSSY.RECONVERGENT B1, `(.L_x_66016) ;  /* 0x0000018000017945 */ /* 0x000fe80003800200 */
[----:B------:R-:W-:-:S13]  /*1d90*/  ISETP.GE.U32.AND P0, PT, R0, UR5, PT ;  /* 0x0000000500007c0c */ /* 0x000fda000bf06070 */
[----:B------:R-:W-:Y:S05]  /*1da0*/  @P0 BRA `(.L_x_66017) ;  /* 0x0000000000540947 */ /* 0x000fea0003800000 */
[----:B------:R-:W-:Y:S02]  /*1db0*/  PRMT R0, R18, 0x8880, RZ ;  /* 0x0000888012007816 */ /* 0x000fe400000000ff */
        /* <DEDUP_REMOVED lines=8> */
.L_x_66018:
        /* <DEDUP_REMOVED lines=12> */
.L_x_66017:
[----:B------:R-:W-:Y:S05]  /*1f00*/  BSYNC.RECONVERGENT B1 ;  /* 0x0000000000017941 */ /* 0x000fea0003800200 */
.L_x_66016:
[----:B------:R-:W-:Y:S01]  /*1f10*/  VIADD R0, R15, 0x180 ;  /* 0x000001800f007836 */ /* 0x000fe20000000000 */
        /* <DEDUP_REMOVED lines=12> */
.L_x_66021:
        /* <DEDUP_REMOVED lines=14> */
.L_x_66020:
[----:B------:R-:W-:Y:S05]  /*20c0*/  BSYNC.RECONVERGENT B1 ;  /* 0x0000000000017941 */ /* 0x000fea0003800200 */
.L_x_66019:
        /* <DEDUP_REMOVED lines=13> */
.L_x_66024:
        /* <DEDUP_REMOVED lines=12> */
.L_x_66023:
[----:B------:R-:W-:Y:S05]  /*2260*/  BSYNC.RECONVERGENT B1 ;  /* 0x0000000000017941 */ /* 0x000fea0003800200 */
.L_x_66022:
        /* <DEDUP_REMOVED lines=13> */
.L_x_66027:
        /* <DEDUP_REMOVED lines=14> */
.L_x_66026:
[----:B------:R-:W-:Y:S05]  /*2420*/  BSYNC.RECONVERGENT B1 ;  /* 0x0000000000017941 */ /* 0x000fea0003800200 */
.L_x_66025:
        /* <DEDUP_REMOVED lines=13> */
.L_x_66030:
        /* <DEDUP_REMOVED lines=14> */
.L_x_66029:
[----:B------:R-:W-:Y:S05]  /*25e0*/  BSYNC.RECONVERGENT B1 ;  /* 0x0000000000017941 */ /* 0x000fea0003800200 */
.L_x_66028:
[----:B------:R-:W-:-:S05]  /*25f0*/  VIADD R0, R15, 0x380 ;  /* 0x000003800f007836 */ /* 0x000fca0000000000 */
        /* <DEDUP_REMOVED lines=9> */
[----:B------:R-:W-:-:S07]  /*2690*/  IMAD.MOV.U32 R2, RZ, RZ, 0x1 ;  /* 0x00000001ff027424 */ /* 0x000fce00078e00ff */
.L_x_66031:
        /* <DEDUP_REMOVED lines=12> */
.L_x_65962:
[----:B------:R-:W-:Y:S05]  /*2760*/  BSYNC.RECONVERGENT B0 ;  /* 0x0000000000007941 */ /* 0x000fea0003800200 */
.L_x_65961:
        /* <DEDUP_REMOVED lines=18> */
.L_x_66034:
        /* <DEDUP_REMOVED lines=8> */
.L_x_66035:
        /* <DEDUP_REMOVED lines=8> */
.L_x_66036:
        /* <DEDUP_REMOVED lines=8> */
.L_x_66037:
        /* <DEDUP_REMOVED lines=9> */
.L_x_66038:
[----:B------:R-:W-:Y:S05]  /*2aa0*/  BSYNC.RELIABLE B1 ;  /* 0x0000000000017941 */ /* 0x000fea0003800100 */
.L_x_66033:
[----:B------:R-:W-:-:S13]  /*2ab0*/  ISETP.GE.U32.AND P0, PT, R15, UR5, PT ;  /* 0x000000050f007c0c */ /* 0x000fda000bf06070 */
[----:B-12---:R-:W1:Y:S01]  /*2ac0*/  @!P0 LDC.64 R6, c[0x0][0x398] ;  /* 0x0000e600ff068b82 */ /* 0x006e620000000a00 */
[C---:B------:R-:W-:Y:S02]  /*2ad0*/  @!P0 VIADD R5, R15.reuse, UR4 ;  /* 0x000000040f058c36 */ /* 0x040fe40008000000 */
[----:B------:R-:W-:-:S03]  /*2ae0*/  @!P0 VIADD R15, R15, 0x80 ;  /* 0x000000800f0f8836 */ /* 0x000fc60000000000 */
[----:B-1----:R-:W-:-:S05]  /*2af0*/  @!P0 IADD3 R4, P1, PT, R5, R6, RZ ;  /* 0x0000000605048210 */ /* 0x002fca0007f3e0ff */
[----:B------:R-:W-:-:S05]  /*2b00*/  @!P0 IMAD.X R5, RZ, RZ, R7, P1 ;  /* 0x000000ffff058224 */ /* 0x000fca00008e0607 */
[----:B------:R3:W-:Y:S03]  /*2b10*/  @!P0 STG.E.U8 desc[UR8][R4.64], R3 ;  /* 0x0000000304008986 */ /* 0x0007e6000c101108 */
.L_x_66039:
[----:B------:R-:W-:Y:S05]  /*2b20*/  BSYNC.RECONVERGENT B0 ;  /* 0x0000000000007941 */ /* 0x000fea0003800200 */
.L_x_66032:
        /* <DEDUP_REMOVED lines=9> */
.L_x_65960:
[----:B------:R-:W0:Y:S01]  /*2bc0*/  LDCU.64 UR6, c[0x0][0x3a0] ;  /* 0x00007400ff0677ac */ /* 0x000e220008000a00 */
[----:B------:R-:W1:Y:S01]  /*2bd0*/  S2R R0, SR_TID.X ;  /* 0x0000000000007919 */ /* 0x000e620000002100 */
[----:B------:R-:W-:Y:S01]  /*2be0*/  PRMT R6, R14, 0x9910, RZ ;  /* 0x000099100e067816 */ /* 0x000fe200000000ff */
[----:B------:R-:W-:Y:S01]  /*2bf0*/  BSSY.RECONVERGENT B0, `(.L_x_66040) ;  /* 0x000022b000007945 */ /* 0x000fe20003800200 */
[----:B------:R-:W-:Y:S02]  /*2c00*/  IMAD.MOV.U32 R7, RZ, RZ, 0x1 ;  /* 0x00000001ff077424 */ /* 0x000fe400078e00ff */
[----:B------:R-:W-:Y:S01]  /*2c10*/  ISETP.NE.AND P0, PT, R6, 0x1, PT ;  /* 0x000000010600780c */ /* 0x000fe20003f05270 */
[----:B------:R-:W-:Y:S02]  /*2c20*/  IMAD.MOV.U32 R4, RZ, RZ, 0x1 ;  /* 0x00000001ff047424 */ /* 0x000fe400078e00ff */
[----:B------:R-:W-:Y:S02]  /*2c30*/  IMAD.MOV.U32 R8, RZ, RZ, 0x1 ;  /* 0x00000001ff087424 */ /* 0x000fe400078e00ff */
[----:B------:R-:W-:-:S02]  /*2c40*/  IMAD.MOV.U32 R3, RZ, RZ, 0x1 ;  /* 0x00000001ff037424 */ /* 0x000fc400078e00ff */
[----:B------:R-:W-:Y:S02]  /*2c50*/  IMAD.MOV.U32 R11, RZ, RZ, 0x1 ;  /* 0x00000001ff0b7424 */ /* 0x000fe400078e00ff */
[----:B------:R-:W-:Y:S02]  /*2c60*/  IMAD.MOV.U32 R10, RZ, RZ, 0x1 ;  /* 0x00000001ff0a7424 */ /* 0x000fe400078e00ff */
[----:B------:R-:W-:Y:S01]  /*2c70*/  IMAD.MOV.U32 R9, RZ, RZ, 0x1 ;  /* 0x00000001ff097424 */ /* 0x000fe200078e00ff */
[----:B0-----:R-:W-:Y:S01]  /*2c80*/  UIADD3 UR5, UP0, UPT, UR4, UR6, URZ ;  /* 0x0000000604057290 */ /* 0x001fe2000ff1e0ff */
[----:B------:R-:W-:-:S03]  /*2c90*/  IMAD.MOV.U32 R2, RZ, RZ, 0x1 ;  /* 0x00000001ff027424 */ /* 0x000fc600078e00ff */
[----:B------:R-:W-:Y:S02]  /*2ca0*/  UIADD3.X UR6, UPT, UPT, URZ, UR7, URZ, UP0, !UPT ;  /* 0x00000007ff067290 */ /* 0x000fe400087fe4ff */
[----:B------:R-:W-:-:S04]  /*2cb0*/  IMAD.U32 R12, RZ, RZ, UR5 ;  /* 0x00000005ff0c7e24 */ /* 0x000fc8000f8e00ff */
[----:B------:R-:W-:Y:S01]  /*2cc0*/  IMAD.U32 R13, RZ, RZ, UR6 ;  /* 0x00000006ff0d7e24 */ /* 0x000fe2000f8e00ff */
[----:B------:R-:W-:Y:S06]  /*2cd0*/  @!P0 BRA `(.L_x_66041) ;  /* 0x0000002000708947 */ /* 0x000fec0003800000 */
[----:B-1----:R-:W-:-:S05]  /*2ce0*/  IMAD.WIDE.U32 R12, R0, 0x2, R12 ;  /* 0x00000002000c7825 */ /* 0x002fca00078e000c */
[----:B------:R-:W2:Y:S04]  /*2cf0*/  LDG.E.U16 R3, desc[UR8][R12.64+0x100] ;  /* 0x000100080c037981 */ /* 0x000ea8000c1e1500 */
[----:B------:R-:W3:Y:S04]  /*2d00*/  LDG.E.U16 R4, desc[UR8][R12.64+0x200] ;  /* 0x000200080c047981 */ /* 0x000ee8000c1e1500 */
[----:B------:R-:W4:Y:S04]  /*2d10*/  LDG.E.U16 R5, desc[UR8][R12.64+0x300] ;  /* 0x000300080c057981 */ /* 0x000f28000c1e1500 */
[----:B------:R-:W5:Y:S01]  /*2d20*/  LDG.E.U16 R2, desc[UR8][R12.64] ;  /* 0x000000080c027981 */ /* 0x000f62000c1e1500 */
[----:B------:R-:W-:-:S02]  /*2d30*/  ISETP.NE.AND P0, PT, R6, 0xff, PT ;  /* 0x000000ff0600780c */ /* 0x000fc40003f05270 */
[C---:B--2---:R-:W-:Y:S02]  /*2d40*/  PRMT R11, R3.reuse, 0x8880, RZ ;  /* 0x00008880030b7816 */ /* 0x044fe400000000ff */
[----:B------:R-:W-:Y:S02]  /*2d50*/  PRMT R3, R3, 0x9991, RZ ;  /* 0x0000999103037816 */ /* 0x000fe400000000ff */
[C---:B---3--:R-:W-:Y:S02]  /*2d60*/  PRMT R8, R4.reuse, 0x8880, RZ ;  /* 0x0000888004087816 */ /* 0x048fe400000000ff */
[----:B------:R-:W-:Y:S02]  /*2d70*/  PRMT R4, R4, 0x9991, RZ ;  /* 0x0000999104047816 */ /* 0x000fe400000000ff */
[C---:B----4-:R-:W-:Y:S02]  /*2d80*/  PRMT R7, R5.reuse, 0x8880, RZ ;  /* 0x0000888005077816 */ /* 0x050fe400000000ff */
[----:B------:R-:W-:-:S02]  /*2d90*/  PRMT R5, R5, 0x9991, RZ ;  /* 0x0000999105057816 */ /* 0x000fc400000000ff */
[C---:B-----5:R-:W-:Y:S02]  /*2da0*/  PRMT R9, R2.reuse, 0x8880, RZ ;  /* 0x0000888002097816 */ /* 0x060fe400000000ff */
[----:B------:R-:W-:Y:S02]  /*2db0*/  PRMT R10, R2, 0x9991, RZ ;  /* 0x00009991020a7816 */ /* 0x000fe400000000ff */
[----:B------:R-:W-:Y:S02]  /*2dc0*/  PRMT R9, R9, 0x7710, RZ ;  /* 0x0000771009097816 */ /* 0x000fe400000000ff */
[----:B------:R-:W-:Y:S02]  /*2dd0*/  PRMT R10, R10, 0x7710, RZ ;  /* 0x000077100a0a7816 */ /* 0x000fe400000000ff */
[----:B------:R-:W-:Y:S02]  /*2de0*/  PRMT R11, R11, 0x7710, RZ ;  /* 0x000077100b0b7816 */ /* 0x000fe400000000ff */
[----:B------:R-:W-:-:S02]  /*2df0*/  PRMT R3, R3, 0x7710, RZ ;  /* 0x0000771003037816 */ /* 0x000fc400000000ff */
[----:B------:R-:W-:Y:S02]  /*2e00*/  PRMT R8, R8, 0x7710, RZ ;  /* 0x0000771008087816 */ /* 0x000fe400000000ff */
[----:B------:R-:W-:Y:S02]  /*2e10*/  PRMT R4, R4, 0x7710, RZ ;  /* 0x0000771004047816 */ /* 0x000fe400000000ff */
[----:B------:R-:W-:Y:S02]  /*2e20*/  PRMT R7, R7, 0x7710, RZ ;  /* 0x0000771007077816 */ /* 0x000fe400000000ff */
[----:B------:R-:W-:Y:S01]  /*2e30*/  PRMT R5, R5, 0x7710, RZ ;  /* 0x0000771005057816 */ /* 0x000fe200000000ff */
[----:B------:R-:W-:Y:S06]  /*2e40*/  @P0 BRA `(.L_x_66042) ;  /* 0x00000014001c0947 */ /* 0x000fec0003800000 */
        /* <DEDUP_REMOVED lines=19> */
.L_x_66047:
        /* <DEDUP_REMOVED lines=17> */
.L_x_66046:
[----:B------:R-:W-:Y:S05]  /*3090*/  BSYNC.RECONVERGENT B2 ;  /* 0x0000000000027941 */ /* 0x000fea0003800200 */
.L_x_66045:
[----:B------:R-:W-:Y:S05]  /*30a0*/  BRA `(.L_x_66048) ;  /* 0x00000000000c7947 */ /* 0x000fea0003800000 */
.L_x_66044:
[----:B------:R-:W-:-:S04]  /*30b0*/  LOP3.LUT R9, R9, 0x1, RZ, 0xc0, !PT ;  /* 0x0000000109097812 */ /* 0x000fc800078ec0ff */
[----:B------:R-:W-:-:S04]  /*30c0*/  ISETP.NE.U32.AND P0, PT, R9, 0x1, PT ;  /* 0x000000010900780c */ /* 0x000fc80003f05070 */
[----:B------:R-:W-:-:S09]  /*30d0*/  SEL R2, R6, 0xffff, P0 ;  /* 0x0000ffff06027807 */ /* 0x000fd20000000000 */
.L_x_66048:
[----:B------:R-:W-:Y:S05]  /*30e0*/  BSYNC.RECONVERGENT B1 ;  /* 0x0000000000017941 */ /* 0x000fea0003800200 */
.L_x_66043:
        /* <DEDUP_REMOVED lines=18> */
.L_x_66053:
        /* <DEDUP_REMOVED lines=18> */
.L_x_66052:
[----:B------:R-:W-:Y:S05]  /*3330*/  BSYNC.RECONVERGENT B2 ;  /* 0x0000000000027941 */ /* 0x000fea0003800200 */
.L_x_66051:
[----:B------:R-:W-:Y:S05]  /*3340*/  BRA `(.L_x_66054) ;  /* 0x00000000000c7947 */ /* 0x000fea0003800000 */
.L_x_66050:
[----:B------:R-:W-:-:S04]  /*3350*/  LOP3.LUT R10, R10, 0x1, RZ, 0xc0, !PT ;  /* 0x000000010a0a7812 */ /* 0x000fc800078ec0ff */
[----:B------:R-:W-:-:S04]  /*3360*/  ISETP.NE.U32.AND P0, PT, R10, 0x1, PT ;  /* 0x000000010a00780c */ /* 0x000fc80003f05070 */
[----:B------:R-:W-:-:S09]  /*3370*/  SEL R9, R6, 0xffff, P0 ;  /* 0x0000ffff06097807 */ /* 0x000fd20000000000 */
.L_x_66054:
[----:B------:R-:W-:Y:S05]  /*3380*/  BSYNC.RECONVERGENT B1 ;  /* 0x0000000000017941 */ /* 0x000fea0003800200 */
.L_x_66049:
        /* <DEDUP_REMOVED lines=18> */
.L_x_66059:
        /* <DEDUP_REMOVED lines=17> */
.L_x_66058:
[----:B------:R-:W-:Y:S05]  /*35c0*/  BSYNC.RECONVERGENT B2 ;  /* 0x0000000000027941 */ /* 0x000fea0003800200 */
.L_x_66057:
[----:B------:R-:W-:Y:S05]  /*35d0*/  BRA `(.L_x_66060) ;  /* 0x00000000000c7947 */ /* 0x000fea0003800000 */
.L_x_66056:
[----:B------:R-:W-:-:S04]  /*35e0*/  LOP3.LUT R11, R11, 0x1, RZ, 0xc0, !PT ;  /* 0x000000010b0b7812 */ /* 0x000fc800078ec0ff */
[----:B------:R-:W-:-:S04]  /*35f0*/  ISETP.NE.U32.AND P0, PT, R11, 0x1, PT ;  /* 0x000000010b00780c */ /* 0x000fc80003f05070 */
[----:B------:R-:W-:-:S09]  /*3600*/  SEL R10, R6, 0xffff, P0 ;  /* 0x0000ffff060a7807 */ /* 0x000fd20000000000 */
.L_x_66060:
[----:B------:R-:W-:Y:S05]  /*3610*/  BSYNC.RECONVERGENT B1 ;  /* 0x0000000000017941 */ /* 0x000fea0003800200 */
.L_x_66055:
        /* <DEDUP_REMOVED lines=18> */
.L_x_66065:
        /* <DEDUP_REMOVED lines=14> */
.L_x_66064:
[----:B------:R-:W-:Y:S05]  /*3820*/  BSYNC.RECONVERGENT B2 ;  /* 0x0000000000027941 */ /* 0x000fea0003800200 */
.L_x_66063:
[----:B------:R-:W-:Y:S05]  /*3830*/  BRA `(.L_x_66066) ;  /* 0x00000000000c7947 */ /* 0x000fea0003800000 */
.L_x_66062:
[----:B------:R-:W-:-:S04]  /*3840*/  LOP3.LUT R3, R3, 0x1, RZ, 0xc0, !PT ;  /* 0x0000000103037812 */ /* 0x000fc800078ec0ff */
[----:B------:R-:W-:-:S04]  /*3850*/  ISETP.NE.U32.AND P0, PT, R3, 0x1, PT ;  /* 0x000000010300780c */ /* 0x000fc80003f05070 */
[----:B------:R-:W-:-:S09]  /*3860*/  SEL R11, R6, 0xffff, P0 ;  /* 0x0000ffff060b7807 */ /* 0x000fd20000000000 */
.L_x_66066:
[----:B------:R-:W-:Y:S05]  /*3870*/  BSYNC.RECONVERGENT B1 ;  /* 0x0000000000017941 */ /* 0x000fea0003800200 */
.L_x_66061:
        /* <DEDUP_REMOVED lines=18> */
.L_x_66071:
        /* <DEDUP_REMOVED lines=18> */
.L_x_66070:
[----:B------:R-:W-:Y:S05]  /*3ac0*/  BSYNC.RECONVERGENT B2 ;  /* 0x0000000000027941 */ /* 0x000fea0003800200 */
.L_x_66069:
[----:B------:R-:W-:Y:S05]  /*3ad0*/  BRA `(.L_x_66072) ;  /* 0x00000000000c7947 */ /* 0x000fea0003800000 */
.L_x_66068:
[----:B------:R-:W-:-:S04]  /*3ae0*/  LOP3.LUT R8, R8, 0x1, RZ, 0xc0, !PT ;  /* 0x0000000108087812 */ /* 0x000fc800078ec0ff */
[----:B------:R-:W-:-:S04]  /*3af0*/  ISETP.NE.U32.AND P0, PT, R8, 0x1, PT ;  /* 0x000000010800780c */ /* 0x000fc80003f05070 */
[----:B------:R-:W-:-:S09]  /*3b00*/  SEL R3, R6, 0xffff, P0 ;  /* 0x0000ffff06037807 */ /* 0x000fd20000000000 */
.L_x_66072:
[----:B------:R-:W-:Y:S05]  /*3b10*/  BSYNC.RECONVERGENT B1 ;  /* 0x0000000000017941 */ /* 0x000fea0003800200 */
.L_x_66067:
        /* <DEDUP_REMOVED lines=18> */
.L_x_66077:
        /* <DEDUP_REMOVED lines=16> */
.L_x_66076:
[----:B------:R-:W-:Y:S05]  /*3d40*/  BSYNC.RECONVERGENT B2 ;  /* 0x0000000000027941 */ /* 0x000fea0003800200 */
.L_x_66075:
[----:B------:R-:W-:Y:S05]  /*3d50*/  BRA `(.L_x_66078) ;  /* 0x00000000000c7947 */ /* 0x000fea0003800000 */
.L_x_66074:
[----:B------:R-:W-:-:S04]  /*3d60*/  LOP3.LUT R4, R4, 0x1, RZ, 0xc0, !PT ;  /* 0x0000000104047812 */ /* 0x000fc800078ec0ff */
[----:B------:R-:W-:-:S04]  /*3d70*/  ISETP.NE.U32.AND P0, PT, R4, 0x1, PT ;  /* 0x000000010400780c */ /* 0x000fc80003f05070 */
[----:B------:R-:W-:-:S09]  /*3d80*/  SEL R8, R6, 0xffff, P0 ;  /* 0x0000ffff06087807 */ /* 0x000fd20000000000 */
.L_x_66078:
[----:B------:R-:W-:Y:S05]  /*3d90*/  BSYNC.RECONVERGENT B1 ;  /* 0x0000000000017941 */ /* 0x000fea0003800200 */
.L_x_66073:
        /* <DEDUP_REMOVED lines=18> */
.L_x_66083:
        /* <DEDUP_REMOVED lines=17> */
.L_x_66082:
[----:B------:R-:W-:Y:S05]  /*3fd0*/  BSYNC.RECONVERGENT B2 ;  /* 0x0000000000027941 */ /* 0x000fea0003800200 */
.L_x_66081:
[----:B------:R-:W-:Y:S05]  /*3fe0*/  BRA `(.L_x_66084) ;  /* 0x00000000000c7947 */ /* 0x000fea0003800000 */
.L_x_66080:
[----:B------:R-:W-:-:S04]  /*3ff0*/  LOP3.LUT R7, R7, 0x1, RZ, 0xc0, !PT ;  /* 0x0000000107077812 */ /* 0x000fc800078ec0ff */
[----:B------:R-:W-:-:S04]  /*4000*/  ISETP.NE.U32.AND P0, PT, R7, 0x1, PT ;  /* 0x000000010700780c */ /* 0x000fc80003f05070 */
[----:B------:R-:W-:-:S09]  /*4010*/  SEL R4, R6, 0xffff, P0 ;  /* 0x0000ffff06047807 */ /* 0x000fd20000000000 */
.L_x_66084:
[----:B------:R-:W-:Y:S05]  /*4020*/  BSYNC.RECONVERGENT B1 ;  /* 0x0000000000017941 */ /* 0x000fea0003800200 */
.L_x_66079:
        /* <DEDUP_REMOVED lines=15> */
[----:B------:R-:W-:-:S03]  /*4120*/  IMAD.MOV.U32 R6, RZ, RZ, -0x1ff ;  /* 0xfffffe01ff067424 */ /* 0x000fc600078e00ff */
[----:B------:R-:W-:Y:S02]  /*4130*/  PRMT R13, R5, 0x7610, R13 ;  /* 0x00007610050d7816 */ /* 0x000fe4000000000d */
[----:B------:R-:W-:-:S07]  /*4140*/  PRMT R5, R6, 0x7610, R5 ;  /* 0x0000761006057816 */ /* 0x000fce0000000005 */
.L_x_66088:
        /* <DEDUP_REMOVED lines=16> */
.L_x_66087:
[----:B------:R-:W-:Y:S05]  /*4250*/  BSYNC.RECONVERGENT B1 ;  /* 0x0000000000017941 */ /* 0x000fea0003800200 */
.L_x_66086:
[----:B------:R-:W-:Y:S05]  /*4260*/  BRA `(.L_x_66041) ;  /* 0x0000000c000c7947 */ /* 0x000fea0003800000 */
.L_x_66085:
[----:B------:R-:W-:-:S04]  /*4270*/  LOP3.LUT R5, R5, 0x1, RZ, 0xc0, !PT ;  /* 0x0000000105057812 */ /* 0x000fc800078ec0ff */
[----:B------:R-:W-:-:S04]  /*4280*/  ISETP.NE.U32.AND P0, PT, R5, 0x1, PT ;  /* 0x000000010500780c */ /* 0x000fc80003f05070 */
[----:B------:R-:W-:-:S04]  /*4290*/  SEL R6, R6, 0xffff, P0 ;  /* 0x0000ffff06067807 */ /* 0x000fc80000000000 */
[----:B------:R-:W-:Y:S01]  /*42a0*/  PRMT R7, R6, 0x7610, R7 ;  /* 0x0000761006077816 */ /* 0x000fe20000000007 */
[----:B------:R-:W-:Y:S06]  /*42b0*/  BRA `(.L_x_66041) ;  /* 0x0000000800f87947 */ /* 0x000fec0003800000 */
.L_x_66042:
        /* <DEDUP_REMOVED lines=8> */
[----:B------:R-:W-:Y:S01]  /*4340*/  IMAD.MOV.U32 R2, RZ, RZ, 0x1 ;  /* 0x00000001ff027424 */ /* 0x000fe200078e00ff */
[----:B------:R-:W-:-:S07]  /*4350*/  PRMT R6, R14, 0x7610, R6 ;  /* 0x000076100e067816 */ /* 0x000fce0000000006 */
.L_x_66091:
        /* <DEDUP_REMOVED lines=12> */
.L_x_66090:
[----:B------:R-:W-:Y:S05]  /*4420*/  BSYNC.RECONVERGENT B1 ;  /* 0x0000000000017941 */ /* 0x000fea0003800200 */
.L_x_66089:
        /* <DEDUP_REMOVED lines=10> */
.L_x_66094:
        /* <DEDUP_REMOVED lines=14> */
.L_x_66093:
[----:B------:R-:W-:Y:S05]  /*45b0*/  BSYNC.RECONVERGENT B1 ;  /* 0x0000000000017941 */ /* 0x000fea0003800200 */
.L_x_66092:
        /* <DEDUP_REMOVED lines=10> */
.L_x_66097:
        /* <DEDUP_REMOVED lines=12> */
.L_x_66096:
[----:B------:R-:W-:Y:S05]  /*4720*/  BSYNC.RECONVERGENT B1 ;  /* 0x0000000000017941 */ /* 0x000fea0003800200 */
.L_x_66095:
        /* <DEDUP_REMOVED lines=10> */
.L_x_66100:
        /* <DEDUP_REMOVED lines=14> */
.L_x_66099:
[----:B------:R-:W-:Y:S05]  /*48b0*/  BSYNC.RECONVERGENT B1 ;  /* 0x0000000000017941 */ /* 0x000fea0003800200 */
.L_x_66098:
        /* <DEDUP_REMOVED lines=10> */
.L_x_66103:
        /* <DEDUP_REMOVED lines=14> */
.L_x_66102:
[----:B------:R-:W-:Y:S05]  /*4a40*/  BSYNC.RECONVERGENT B1 ;  /* 0x0000000000017941 */ /* 0x000fea0003800200 */
.L_x_66101:
        /* <DEDUP_REMOVED lines=10> */
.L_x_66106:
        /* <DEDUP_REMOVED lines=12> */
.L_x_66105:
[----:B------:R-:W-:Y:S05]  /*4bb0*/  BSYNC.RECONVERGENT B1 ;  /* 0x0000000000017941 */ /* 0x000fea0003800200 */
.L_x_66104:
        /* <DEDUP_REMOVED lines=10> */
.L_x_66109:
        /* <DEDUP_REMOVED lines=12> */
.L_x_66108:
[----:B------:R-:W-:Y:S05]  /*4d20*/  BSYNC.RECONVERGENT B1 ;  /* 0x0000000000017941 */ /* 0x000fea0003800200 */
.L_x_66107:
        /* <DEDUP_REMOVED lines=8> */
.L_x_66110:
        /* <DEDUP_REMOVED lines=15> */
.L_x_66041:
[----:B------:R-:W-:Y:S05]  /*4ea0*/  BSYNC.RECONVERGENT B0 ;  /* 0x0000000000007941 */ /* 0x000fea0003800200 */
.L_x_66040:
        /* <DEDUP_REMOVED lines=15> */
.L_x_66111:
        /* <DEDUP_REMOVED lines=14> */
.L_x_68836:


//--------------------- .text._ZN2at6native29vectorized_elementwise_kernelILi4EZNS0_50_GLOBAL__N__2680c7bb_12_PowKernel_cu_7dd49032_300322pow_scalar_tensor_implIaEEvRNS_18TensorIteratorBaseET_EUlaE_St5arrayIPcLm2EEEEviT0_T1_ --------------------------
	.section	.text._ZN2at6native29vectorized_elementwise_kernelILi4EZNS0_50_GLOBAL__N__2680c7bb_12_PowKernel_cu_7dd49032_300322pow_scalar_tensor_implIaEEvRNS_18TensorIteratorBaseET_EUlaE_St5arrayIPcLm2EEEEviT0_T1_,"ax",@progbits
	.align	128
        .global         _ZN2at6native29vectorized_elementwise_kernelILi4EZNS0_50_GLOBAL__N__2680c7bb_12_PowKernel_cu_7dd49032_300322pow_scalar_tensor_implIaEEvRNS_18TensorIteratorBaseET_EUlaE_St5arrayIPcLm2EEEEviT0_T1_
        .type           _ZN2at6native29vectorized_elementwise_kernelILi4EZNS0_50_GLOBAL__N__2680c7bb_12_PowKernel_cu_7dd49032_300322pow_scalar_tensor_implIaEEvRNS_18TensorIteratorBaseET_EUlaE_St5arrayIPcLm2EEEEviT0_T1_,@function
        .size           _ZN2at6native29vectorized_elementwise_kernelILi4EZNS0_50_GLOBAL__N__2680c7bb_12_PowKernel_cu_7dd49032_300322pow_scalar_tensor_implIaEEvRNS_18TensorIteratorBaseET_EUlaE_St5arrayIPcLm2EEEEviT0_T1_,(.L_x_68837 - _ZN2at6native29vectorized_elementwise_kernelILi4EZNS0_50_GLOBAL__N__2680c7bb_12_PowKernel_cu_7dd49032_300322pow_scalar_tensor_implIaEEvRNS_18TensorIteratorBaseET_EUlaE_St5arrayIPcLm2EEEEviT0_T1_)
        .other          _ZN2at6native29vectorized_elementwise_kernelILi4EZNS0_50_GLOBAL__N__2680c7bb_12_PowKernel_cu_7dd49032_300322pow_scalar_tensor_implIaEEvRNS_18TensorIteratorBaseET_EUlaE_St5arrayIPcLm2EEEEviT0_T1_,@"STO_CUDA_ENTRY STV_DEFAULT"
_ZN2at6native29vectorized_elementwise_kernelILi4EZNS0_50_GLOBAL__N__2680c7bb_12_PowKernel_cu_7dd49032_300322pow_scalar_tensor_implIaEEvRNS_18TensorIteratorBaseET_EUlaE_St5arrayIPcLm2EEEEviT0_T1_:
.text._ZN2at6native29vectorized_elementwise_kernelILi4EZNS0_50_GLOBAL__N__2680c7bb_12_PowKernel_cu_7dd49032_300322pow_scalar_tensor_implIaEEvRNS_18TensorIteratorBaseET_EUlaE_St5arrayIPcLm2EEEEviT0_T1_:
        /* <DEDUP_REMOVED lines=115> */
.L_x_66121:
        /* <DEDUP_REMOVED lines=18> */
.L_x_66120:
[----:B------:R-:W-:Y:S05]  /*0850*/  BSYNC.RECONVERGENT B2 ;  /* 0x0000000000027941 */ /* 0x000fea0003800200 */
.L_x_66119:
[----:B------:R-:W-:Y:S05]  /*0860*/  BRA `(.L_x_66117) ;  /* 0x00000000000c7947 */ /* 0x000fea0003800000 */
.L_x_66118:
[----:B------:R-:W-:-:S04]  /*0870*/  LOP3.LUT R16, R16, 0x1, RZ, 0xc0, !PT ;  /* 0x0000000110107812 */ /* 0x000fc800078ec0ff */
[----:B------:R-:W-:-:S04]  /*0880*/  ISETP.NE.U32.AND P0, PT, R16, 0x1, PT ;  /* 0x000000011000780c */ /* 0x000fc80003f05070 */
[----:B------:R-:W-:-:S09]  /*0890*/  SEL R9, R13, 0xffff, P0 ;  /* 0x0000ffff0d097807 */ /* 0x000fd20000000000 */
.L_x_66117:
[----:B------:R-:W-:Y:S05]  /*08a0*/  BSYNC.RECONVERGENT B1 ;  /* 0x0000000000017941 */ /* 0x000fea0003800200 */
.L_x_66116:
        /* <DEDUP_REMOVED lines=21> */
.L_x_66127:
        /* <DEDUP_REMOVED lines=15> */
.L_x_66126:
[----:B------:R-:W-:Y:S05]  /*0af0*/  BSYNC.RECONVERGENT B2 ;  /* 0x0000000000027941 */ /* 0x000fea0003800200 */
.L_x_66125:
[----:B------:R-:W-:Y:S05]  /*0b00*/  BRA `(.L_x_66123) ;  /* 0x00000000000c7947 */ /* 0x000fea0003800000 */
.L_x_66124:
[----:B------:R-:W-:-:S04]  /*0b10*/  LOP3.LUT R0, R0, 0x1, RZ, 0xc0, !PT ;  /* 0x0000000100007812 */ /* 0x000fc800078ec0ff */
[----:B------:R-:W-:-:S04]  /*0b20*/  ISETP.NE.U32.AND P0, PT, R0, 0x1, PT ;  /* 0x000000010000780c */ /* 0x000fc80003f05070 */
[----:B------:R-:W-:-:S09]  /*0b30*/  SEL R8, R13, 0xffff, P0 ;  /* 0x0000ffff0d087807 */ /* 0x000fd20000000000 */
.L_x_66123:
[----:B------:R-:W-:Y:S05]  /*0b40*/  BSYNC.RECONVERGENT B1 ;  /* 0x0000000000017941 */ /* 0x000fea0003800200 */
.L_x_66122:
        /* <DEDUP_REMOVED lines=19> */
.L_x_66133:
        /* <DEDUP_REMOVED lines=14> */
.L_x_66132:
[----:B------:R-:W-:Y:S05]  /*0d60*/  BSYNC.RECONVERGENT B2 ;  /* 0x0000000000027941 */ /* 0x000fea0003800200 */
.L_x_66131:
[----:B------:R-:W-:Y:S05]  /*0d70*/  BRA `(.L_x_66129) ;  /* 0x00000000000c7947 */ /* 0x000fea0003800000 */
.L_x_66130:
[----:B------:R-:W-:-:S04]  /*0d80*/  LOP3.LUT R18, R18, 0x1, RZ, 0xc0, !PT ;  /* 0x0000000112127812 */ /* 0x000fc800078ec0ff */
[----:B------:R-:W-:-:S04]  /*0d90*/  ISETP.NE.U32.AND P0, PT, R18, 0x1, PT ;  /* 0x000000011200780c */ /* 0x000fc80003f05070 */
[----:B------:R-:W-:-:S09]  /*0da0*/  SEL R7, R13, 0xffff, P0 ;  /* 0x0000ffff0d077807 */ /* 0x000fd20000000000 */
.L_x_66129:
[----:B------:R-:W-:Y:S05]  /*0db0*/  BSYNC.RECONVERGENT B1 ;  /* 0x0000000000017941 */ /* 0x000fea0003800200 */
.L_x_66128:
        /* <DEDUP_REMOVED lines=19> */
.L_x_66139:
        /* <DEDUP_REMOVED lines=15> */
.L_x_66138:
[----:B------:R-:W-:Y:S05]  /*0fe0*/  BSYNC.RECONVERGENT B2 ;  /* 0x0000000000027941 */ /* 0x000fea0003800200 */
.L_x_66137:
[----:B------:R-:W-:Y:S05]  /*0ff0*/  BRA `(.L_x_66135) ;  /* 0x00000000000c7947 */ /* 0x000fea0003800000 */
.L_x_66136:
[----:B------:R-:W-:-:S04]  /*1000*/  LOP3.LUT R20, R20, 0x1, RZ, 0xc0, !PT ;  /* 0x0000000114147812 */ /* 0x000fc800078ec0ff */
[----:B------:R-:W-:-:S04]  /*1010*/  ISETP.NE.U32.AND P0, PT, R20, 0x1, PT ;  /* 0x000000011400780c */ /* 0x000fc80003f05070 */
[----:B------:R-:W-:-:S09]  /*1020*/  SEL R6, R13, 0xffff, P0 ;  /* 0x0000ffff0d067807 */ /* 0x000fd20000000000 */
.L_x_66135:
[----:B------:R-:W-:Y:S05]  /*1030*/  BSYNC.RECONVERGENT B1 ;  /* 0x0000000000017941 */ /* 0x000fea0003800200 */
.L_x_66134:
        /* <DEDUP_REMOVED lines=19> */
.L_x_66145:
        /* <DEDUP_REMOVED lines=14> */
.L_x_66144:
[----:B------:R-:W-:Y:S05]  /*1250*/  BSYNC.RECONVERGENT B2 ;  /* 0x0000000000027941 */ /* 0x000fea0003800200 */
.L_x_66143:
[----:B------:R-:W-:Y:S05]  /*1260*/  BRA `(.L_x_66141) ;  /* 0x00000000000c7947 */ /* 0x000fea0003800000 */
.L_x_66142:
[----:B------:R-:W-:-:S04]  /*1270*/  LOP3.LUT R22, R22, 0x1, RZ, 0xc0, !PT ;  /* 0x0000000116167812 */ /* 0x000fc800078ec0ff */
[----:B------:R-:W-:-:S04]  /*1280*/  ISETP.NE.U32.AND P0, PT, R22, 0x1, PT ;  /* 0x000000011600780c */ /* 0x000fc80003f05070 */
[----:B------:R-:W-:-:S09]  /*1290*/  SEL R5, R13, 0xffff, P0 ;  /* 0x0000ffff0d057807 */ /* 0x000fd20000000000 */
.L_x_66141:
[----:B------:R-:W-:Y:S05]  /*12a0*/  BSYNC.RECONVERGENT B1 ;  /* 0x0000000000017941 */ /* 0x000fea0003800200 */
.L_x_66140:
        /* <DEDUP_REMOVED lines=20> */
.L_x_66151:
        /* <DEDUP_REMOVED lines=15> */
.L_x_66150:
[----:B------:R-:W-:Y:S05]  /*14e0*/  BSYNC.RECONVERGENT B2 ;  /* 0x0000000000027941 */ /* 0x000fea0003800200 */
.L_x_66149:
[----:B------:R-:W-:Y:S05]  /*14f0*/  BRA `(.L_x_66147) ;  /* 0x00000000000c7947 */ /* 0x000fea0003800000 */
.L_x_66148:
[----:B------:R-:W-:-:S04]  /*1500*/  LOP3.LUT R12, R12, 0x1, RZ, 0xc0, !PT ;  /* 0x000000010c0c7812 */ /* 0x000fc800078ec0ff */
[----:B------:R-:W-:-:S04]  /*1510*/  ISETP.NE.U32.AND P0, PT, R12, 0x1, PT ;  /* 0x000000010c00780c */ /* 0x000fc80003f05070 */
[----:B------:R-:W-:-:S09]  /*1520*/  SEL R4, R13, 0xffff, P0 ;  /* 0x0000ffff0d047807 */ /* 0x000fd20000000000 */
.L_x_66147:
[----:B------:R-:W-:Y:S05]  /*1530*/  BSYNC.RECONVERGENT B1 ;  /* 0x0000000000017941 */ /* 0x000fea0003800200 */
.L_x_66146:
        /* <DEDUP_REMOVED lines=20> */
.L_x_66157:
        /* <DEDUP_REMOVED lines=14> */
.L_x_66156:
[----:B------:R-:W-:Y:S05]  /*1760*/  BSYNC.RECONVERGENT B2 ;  /* 0x0000000000027941 */ /* 0x000fea0003800200 */
.L_x_66155:
[----:B------:R-:W-:Y:S05]  /*1770*/  BRA `(.L_x_66153) ;  /* 0x00000000000c7947 */ /* 0x000fea0003800000 */
.L_x_66154:
[----:B------:R-:W-:-:S04]  /*1780*/  LOP3.LUT R10, R10, 0x1, RZ, 0xc0, !PT ;  /* 0x000000010a0a7812 */ /* 0x000fc800078ec0ff */
[----:B------:R-:W-:-:S04]  /*1790*/  ISETP.NE.U32.AND P0, PT, R10, 0x1, PT ;  /* 0x000000010a00780c */ /* 0x000fc80003f05070 */
[----:B------:R-:W-:-:S09]  /*17a0*/  SEL R3, R13, 0xffff, P0 ;  /* 0x0000ffff0d037807 */ /* 0x000fd20000000000 */
.L_x_66153:
[----:B------:R-:W-:Y:S05]  /*17b0*/  BSYNC.RECONVERGENT B1 ;  /* 0x0000000000017941 */ /* 0x000fea0003800200 */
.L_x_66152:
        /* <DEDUP_REMOVED lines=18> */
.L_x_66161:
        /* <DEDUP_REMOVED lines=16> */
.L_x_66160:
[----:B------:R-:W-:Y:S05]  /*19e0*/  BSYNC.RECONVERGENT B1 ;  /* 0x0000000000017941 */ /* 0x000fea0003800200 */
.L_x_66159:
[----:B------:R-:W-:Y:S05]  /*19f0*/  BRA `(.L_x_66114) ;  /* 0x0000000c00587947 */ /* 0x000fea0003800000 */
.L_x_66158:
[----:B------:R-:W-:-:S04]  /*1a00*/  LOP3.LUT R11, R11, 0x1, RZ, 0xc0, !PT ;  /* 0x000000010b0b7812 */ /* 0x000fc800078ec0ff */
[----:B------:R-:W-:-:S04]  /*1a10*/  ISETP.NE.U32.AND P0, PT, R11, 0x1, PT ;  /* 0x000000010b00780c */ /* 0x000fc80003f05070 */
[----:B------:R-:W-:Y:S01]  /*1a20*/  SEL R2, R13, 0xffff, P0 ;  /* 0x0000ffff0d027807 */ /* 0x000fe20000000000 */
[----:B------:R-:W-:Y:S08]  /*1a30*/  BRA `(.L_x_66114) ;  /* 0x0000000c00487947 */ /* 0x000ff00003800000 */
.L_x_66115:
        /* <DEDUP_REMOVED lines=12> */
.L_x_66164:
        /* <DEDUP_REMOVED lines=12> */
.L_x_66163:
[----:B------:R-:W-:Y:S05]  /*1bc0*/  BSYNC.RECONVERGENT B1 ;  /* 0x0000000000017941 */ /* 0x000fea0003800200 */
.L_x_66162:
        /* <DEDUP_REMOVED lines=13> */
.L_x_66167:
        /* <DEDUP_REMOVED lines=12> */
.L_x_66166:
[----:B------:R-:W-:Y:S05]  /*1d60*/  BSYNC.RECONVERGENT B1 ;  /* 0x0000000000017941 */ /* 0x000fea0003800200 */
.L_x_66165:
        /* <DEDUP_REMOVED lines=13> */
.L_x_66170:
        /* <DEDUP_REMOVED lines=12> */
.L_x_66169:
[----:B------:R-:W-:Y:S05]  /*1f00*/  BSYNC.RECONVERGENT B1 ;  /* 0x0000000000017941 */ /* 0x000fea0003800200 */
.L_x_66168:
        /* <DEDUP_REMOVED lines=13> */
.L_x_66173:
        /* <DEDUP_REMOVED lines=14> */
.L_x_66172:
[----:B------:R-:W-:Y:S05]  /*20c0*/  BSYNC.RECONVERGENT B1 ;  /* 0x0000000000017941 */ /* 0x000fea0003800200 */
.L_x_66171:
        /* <DEDUP_REMOVED lines=13> */
.L_x_66176:
        /* <DEDUP_REMOVED lines=12> */
.L_x_66175:
[----:B------:R-:W-:Y:S05]  /*2260*/  BSYNC.RECONVERGENT B1 ;  /* 0x0000000000017941 */ /* 0x000fea0003800200 */
.L_x_66174:
        /* <DEDUP_REMOVED lines=13> */
.L_x_66179:
        /* <DEDUP_REMOVED lines=14> */
.L_x_66178:
[----:B------:R-:W-:Y:S05]  /*2420*/  BSYNC.RECONVERGENT B1 ;  /* 0x0000000000017941 */ /* 0x000fea0003800200 */
.L_x_66177:
        /* <DEDUP_REMOVED lines=13> */
.L_x_66182:
        /* <DEDUP_REMOVED lines=14> */
.L_x_66181:
[----:B------:R-:W-:Y:S05]  /*25e0*/  BSYNC.RECONVERGENT B1 ;  /* 0x0000000000017941 */ /* 0x000fea0003800200 */
.L_x_66180:
        /* <DEDUP_REMOVED lines=11> */
.L_x_66183:
        /* <DEDUP_REMOVED lines=12> */
.L_x_66114:
[----:B------:R-:W-:Y:S05]  /*2760*/  BSYNC.RECONVERGENT B0 ;  /* 0x0000000000007941 */ /* 0x000fea0003800200 */
.L_x_66113:
        /* <DEDUP_REMOVED lines=18> */
.L_x_66186:
        /* <DEDUP_REMOVED lines=8> */
.L_x_66187:
        /* <DEDUP_REMOVED lines=8> */
.L_x_66188:
        /* <DEDUP_REMOVED lines=8> */
.L_x_66189:
        /* <DEDUP_REMOVED lines=9> */
.L_x_66190:
[----:B------:R-:W-:Y:S05]  /*2aa0*/  BSYNC.RELIABLE B1 ;  /* 0x0000000000017941 */ /* 0x000fea0003800100 */
.L_x_66185:
[----:B------:R-:W-:-:S13]  /*2ab0*/  ISETP.GE.U32.AND P0, PT, R15, UR5, PT ;  /* 0x000000050f007c0c */ /* 0x000fda000bf06070 */
[----:B-12---:R-:W1:Y:S01]  /*2ac0*/  @!P0 LDC.64 R6, c[0x0][0x398] ;  /* 0x0000e600ff068b82 */ /* 0x006e620000000a00 */
[C---:B------:R-:W-:Y:S02]  /*2ad0*/  @!P0 VIADD R5, R15.reuse, UR4 ;  /* 0x000000040f058c36 */ /* 0x040fe40008000000 */
[----:B------:R-:W-:-:S03]  /*2ae0*/  @!P0 VIADD R15, R15, 0x80 ;  /* 0x000000800f0f8836 */ /* 0x000fc60000000000 */
[----:B-1----:R-:W-:-:S05]  /*2af0*/  @!P0 IADD3 R4, P1, PT, R5, R6, RZ ;  /* 0x0000000605048210 */ /* 0x002fca0007f3e0ff */
[----:B------:R-:W-:-:S05]  /*2b00*/  @!P0 IMAD.X R5, RZ, RZ, R7, P1 ;  /* 0x000000ffff058224 */ /* 0x000fca00008e0607 */
[----:B------:R3:W-:Y:S03]  /*2b10*/  @!P0 STG.E.U8 desc[UR8][R4.64], R3 ;  /* 0x0000000304008986 */ /* 0x0007e6000c101108 */
.L_x_66191:
[----:B------:R-:W-:Y:S05]  /*2b20*/  BSYNC.RECONVERGENT B0 ;  /* 0x0000000000007941 */ /* 0x000fea0003800200 */
.L_x_66184:
        /* <DEDUP_REMOVED lines=9> */
.L_x_66112:
        /* <DEDUP_REMOVED lines=19> */
[----:B------:R-:W2:Y:S04]  /*2cf0*/  LDG.E R2, desc[UR8][R12.64] ;  /* 0x000000080c027981 */ /* 0x000ea8000c1e1900 */
[----:B------:R-:W3:Y:S01]  /*2d00*/  LDG.E R3, desc[UR8][R12.64+0x200] ;  /* 0x000200080c037981 */ /* 0x000ee2000c1e1900 */
[----:B------:R-:W-:Y:S02]  /*2d10*/  ISETP.NE.AND P0, PT, R6, 0xff, PT ;  /* 0x000000ff0600780c */ /* 0x000fe40003f05270 */
[----:B--2---:R-:W-:Y:S02]  /*2d20*/  SGXT R9, R2, 0x8 ;  /* 0x000000080209781a */ /* 0x004fe40000000200 */
[--C-:B------:R-:W-:Y:S02]  /*2d30*/  SHF.R.S32.HI R10, RZ, 0x8, R2.reuse ;  /* 0x00000008ff0a7819 */ /* 0x100fe40000011402 */
[----:B------:R-:W-:-:S02]  /*2d40*/  SHF.R.S32.HI R11, RZ, 0x10, R2 ;  /* 0x00000010ff0b7819 */ /* 0x000fc40000011402 */
[----:B------:R-:W-:Y:S02]  /*2d50*/  SHF.R.S32.HI R4, RZ, 0x18, R2 ;  /* 0x00000018ff047819 */ /* 0x000fe40000011402 */
[----:B---3--:R-:W-:Y:S02]  /*2d60*/  SGXT R2, R3, 0x8 ;  /* 0x000000080302781a */ /* 0x008fe40000000200 */
[--C-:B------:R-:W-:Y:S02]  /*2d70*/  SHF.R.S32.HI R8, RZ, 0x8, R3.reuse ;  /* 0x00000008ff087819 */ /* 0x100fe40000011403 */
[--C-:B------:R-:W-:Y:S02]  /*2d80*/  SHF.R.S32.HI R7, RZ, 0x10, R3.reuse ;  /* 0x00000010ff077819 */ /* 0x100fe40000011403 */
[----:B------:R-:W-:Y:S02]  /*2d90*/  SHF.R.S32.HI R3, RZ, 0x18, R3 ;  /* 0x00000018ff037819 */ /* 0x000fe40000011403 */
[----:B------:R-:W-:-:S02]  /*2da0*/  SGXT R10, R10, 0x8 ;  /* 0x000000080a0a781a */ /* 0x000fc40000000200 */
[----:B------:R-:W-:Y:S02]  /*2db0*/  SGXT R11, R11, 0x8 ;  /* 0x000000080b0b781a */ /* 0x000fe40000000200 */
[----:B------:R-:W-:Y:S02]  /*2dc0*/  SGXT R4, R4, 0x8 ;  /* 0x000000080404781a */ /* 0x000fe40000000200 */
[----:B------:R-:W-:Y:S02]  /*2dd0*/  SGXT R8, R8, 0x8 ;  /* 0x000000080808781a */ /* 0x000fe40000000200 */
[----:B------:R-:W-:Y:S02]  /*2de0*/  SGXT R7, R7, 0x8 ;  /* 0x000000080707781a */ /* 0x000fe40000000200 */
[----:B------:R-:W-:Y:S01]  /*2df0*/  SGXT R3, R3, 0x8 ;  /* 0x000000080303781a */ /* 0x000fe20000000200 */
        /* <DEDUP_REMOVED lines=20> */
.L_x_66199:
        /* <DEDUP_REMOVED lines=17> */
.L_x_66198:
[----:B------:R-:W-:Y:S05]  /*3050*/  BSYNC.RECONVERGENT B2 ;  /* 0x0000000000027941 */ /* 0x000fea0003800200 */
.L_x_66197:
[----:B------:R-:W-:Y:S05]  /*3060*/  BRA `(.L_x_66200) ;  /* 0x00000000000c7947 */ /* 0x000fea0003800000 */
.L_x_66196:
[----:B------:R-:W-:-:S04]  /*3070*/  LOP3.LUT R9, R9, 0x1, RZ, 0xc0, !PT ;  /* 0x0000000109097812 */ /* 0x000fc800078ec0ff */
[----:B------:R-:W-:-:S04]  /*3080*/  ISETP.NE.U32.AND P0, PT, R9, 0x1, PT ;  /* 0x000000010900780c */ /* 0x000fc80003f05070 */
[----:B------:R-:W-:-:S09]  /*3090*/  SEL R5, R6, 0xffff, P0 ;  /* 0x0000ffff06057807 */ /* 0x000fd20000000000 */
.L_x_66200:
[----:B------:R-:W-:Y:S05]  /*30a0*/  BSYNC.RECONVERGENT B1 ;  /* 0x0000000000017941 */ /* 0x000fea0003800200 */
.L_x_66195:
        /* <DEDUP_REMOVED lines=18> */
.L_x_66205:
        /* <DEDUP_REMOVED lines=18> */
.L_x_66204:
[----:B------:R-:W-:Y:S05]  /*32f0*/  BSYNC.RECONVERGENT B2 ;  /* 0x0000000000027941 */ /* 0x000fea0003800200 */
.L_x_66203:
[----:B------:R-:W-:Y:S05]  /*3300*/  BRA `(.L_x_66206) ;  /* 0x00000000000c7947 */ /* 0x000fea0003800000 */
.L_x_66202:
[----:B------:R-:W-:-:S04]  /*3310*/  LOP3.LUT R10, R10, 0x1, RZ, 0xc0, !PT ;  /* 0x000000010a0a7812 */ /* 0x000fc800078ec0ff */
[----:B------:R-:W-:-:S04]  /*3320*/  ISETP.NE.U32.AND P0, PT, R10, 0x1, PT ;  /* 0x000000010a00780c */ /* 0x000fc80003f05070 */
[----:B------:R-:W-:-:S09]  /*3330*/  SEL R9, R6, 0xffff, P0 ;  /* 0x0000ffff06097807 */ /* 0x000fd20000000000 */
.L_x_66206:
[----:B------:R-:W-:Y:S05]  /*3340*/  BSYNC.RECONVERGENT B1 ;  /* 0x0000000000017941 */ /* 0x000fea0003800200 */
.L_x_66201:
        /* <DEDUP_REMOVED lines=18> */
.L_x_66211:
        /* <DEDUP_REMOVED lines=17> */
.L_x_66210:
[----:B------:R-:W-:Y:S05]  /*3580*/  BSYNC.RECONVERGENT B2 ;  /* 0x0000000000027941 */ /* 0x000fea0003800200 */
.L_x_66209:
[----:B------:R-:W-:Y:S05]  /*3590*/  BRA `(.L_x_66212) ;  /* 0x00000000000c7947 */ /* 0x000fea0003800000 */
.L_x_66208:
[----:B------:R-:W-:-:S04]  /*35a0*/  LOP3.LUT R11, R11, 0x1, RZ, 0xc0, !PT ;  /* 0x000000010b0b7812 */ /* 0x000fc800078ec0ff */
[----:B------:R-:W-:-:S04]  /*35b0*/  ISETP.NE.U32.AND P0, PT, R11, 0x1, PT ;  /* 0x000000010b00780c */ /* 0x000fc80003f05070 */
[----:B------:R-:W-:-:S09]  /*35c0*/  SEL R10, R6, 0xffff, P0 ;  /* 0x0000ffff060a7807 */ /* 0x000fd20000000000 */
.L_x_66212:
[----:B------:R-:W-:Y:S05]  /*35d0*/  BSYNC.RECONVERGENT B1 ;  /* 0x0000000000017941 */ /* 0x000fea0003800200 */
.L_x_66207:
        /* <DEDUP_REMOVED lines=18> */
.L_x_66217:
        /* <DEDUP_REMOVED lines=14> */
.L_x_66216:
[----:B------:R-:W-:Y:S05]  /*37e0*/  BSYNC.RECONVERGENT B2 ;  /* 0x0000000000027941 */ /* 0x000fea0003800200 */
.L_x_66215:
[----:B------:R-:W-:Y:S05]  /*37f0*/  BRA `(.L_x_66218) ;  /* 0x00000000000c7947 */ /* 0x000fea0003800000 */
.L_x_66214:
[----:B------:R-:W-:-:S04]  /*3800*/  LOP3.LUT R4, R4, 0x1, RZ, 0xc0, !PT ;  /* 0x0000000104047812 */ /* 0x000fc800078ec0ff */
[----:B------:R-:W-:-:S04]  /*3810*/  ISETP.NE.U32.AND P0, PT, R4, 0x1, PT ;  /* 0x000000010400780c */ /* 0x000fc80003f05070 */
[----:B------:R-:W-:-:S09]  /*3820*/  SEL R11, R6, 0xffff, P0 ;  /* 0x0000ffff060b7807 */ /* 0x000fd20000000000 */
.L_x_66218:
[----:B------:R-:W-:Y:S05]  /*3830*/  BSYNC.RECONVERGENT B1 ;  /* 0x0000000000017941 */ /* 0x000fea0003800200 */
.L_x_66213:
        /* <DEDUP_REMOVED lines=18> */
.L_x_66223:
        /* <DEDUP_REMOVED lines=16> */
.L_x_66222:
[----:B------:R-:W-:Y:S05]  /*3a60*/  BSYNC.RECONVERGENT B2 ;  /* 0x0000000000027941 */ /* 0x000fea0003800200 */
.L_x_66221:
[----:B------:R-:W-:Y:S05]  /*3a70*/  BRA `(.L_x_66224) ;  /* 0x00000000000c7947 */ /* 0x000fea0003800000 */
.L_x_66220:
[----:B------:R-:W-:-:S04]  /*3a80*/  LOP3.LUT R2, R2, 0x1, RZ, 0xc0, !PT ;  /* 0x0000000102027812 */ /* 0x000fc800078ec0ff */
[----:B------:R-:W-:-:S04]  /*3a90*/  ISETP.NE.U32.AND P0, PT, R2, 0x1, PT ;  /* 0x000000010200780c */ /* 0x000fc80003f05070 */
[----:B------:R-:W-:-:S09]  /*3aa0*/  SEL R4, R6, 0xffff, P0 ;  /* 0x0000ffff06047807 */ /* 0x000fd20000000000 */
.L_x_66224:
[----:B------:R-:W-:Y:S05]  /*3ab0*/  BSYNC.RECONVERGENT B1 ;  /* 0x0000000000017941 */ /* 0x000fea0003800200 */
.L_x_66219:
        /* <DEDUP_REMOVED lines=18> */
.L_x_66229:
        /* <DEDUP_REMOVED lines=18> */
.L_x_66228:
[----:B------:R-:W-:Y:S05]  /*3d00*/  BSYNC.RECONVERGENT B2 ;  /* 0x0000000000027941 */ /* 0x000fea0003800200 */
.L_x_66227:
[----:B------:R-:W-:Y:S05]  /*3d10*/  BRA `(.L_x_66230) ;  /* 0x00000000000c7947 */ /* 0x000fea0003800000 */
.L_x_66226:
[----:B------:R-:W-:-:S04]  /*3d20*/  LOP3.LUT R8, R8, 0x1, RZ, 0xc0, !PT ;  /* 0x0000000108087812 */ /* 0x000fc800078ec0ff */
[----:B------:R-:W-:-:S04]  /*3d30*/  ISETP.NE.U32.AND P0, PT, R8, 0x1, PT ;  /* 0x000000010800780c */ /* 0x000fc80003f05070 */
[----:B------:R-:W-:-:S09]  /*3d40*/  SEL R2, R6, 0xffff, P0 ;  /* 0x0000ffff06027807 */ /* 0x000fd20000000000 */
.L_x_66230:
[----:B------:R-:W-:Y:S05]  /*3d50*/  BSYNC.RECONVERGENT B1 ;  /* 0x0000000000017941 */ /* 0x000fea0003800200 */
.L_x_66225:
        /* <DEDUP_REMOVED lines=18> */
.L_x_66235:
[----:B------:R-:W-:Y:S02]  /*3e80*/  LOP3.LUT R12, R13, 0x1, RZ, 0xc0, !PT ;  /* 0x000000010d0c7812 */ /* 0x000fe400078ec0ff */
[C---:B------:R-:W-:Y:S02]  /*3e90*/  PRMT R15, R7.reuse, 0x9910, RZ ;  /* 0x00009910070f7816 */ /* 0x040fe400000000ff */
        /* <DEDUP_REMOVED lines=14> */
.L_x_66234:
[----:B------:R-:W-:Y:S05]  /*3f80*/  BSYNC.RECONVERGENT B2 ;  /* 0x0000000000027941 */ /* 0x000fea0003800200 */
.L_x_66233:
[----:B------:R-:W-:Y:S05]  /*3f90*/  BRA `(.L_x_66236) ;  /* 0x00000000000c7947 */ /* 0x000fea0003800000 */
.L_x_66232:
[----:B------:R-:W-:-:S04]  /*3fa0*/  LOP3.LUT R7, R7, 0x1, RZ, 0xc0, !PT ;  /* 0x0000000107077812 */ /* 0x000fc800078ec0ff */
[----:B------:R-:W-:-:S04]  /*3fb0*/  ISETP.NE.U32.AND P0, PT, R7, 0x1, PT ;  /* 0x000000010700780c */ /* 0x000fc80003f05070 */
[----:B------:R-:W-:-:S09]  /*3fc0*/  SEL R8, R6, 0xffff, P0 ;  /* 0x0000ffff06087807 */ /* 0x000fd20000000000 */
.L_x_66236:
[----:B------:R-:W-:Y:S05]  /*3fd0*/  BSYNC.RECONVERGENT B1 ;  /* 0x0000000000017941 */ /* 0x000fea0003800200 */
.L_x_66231:
        /* <DEDUP_REMOVED lines=18> */
.L_x_66240:
        /* <DEDUP_REMOVED lines=16> */
.L_x_66239:
[----:B------:R-:W-:Y:S05]  /*4200*/  BSYNC.RECONVERGENT B1 ;  /* 0x0000000000017941 */ /* 0x000fea0003800200 */
.L_x_66238:
[----:B------:R-:W-:Y:S05]  /*4210*/  BRA `(.L_x_66193) ;  /* 0x0000000c000c7947 */ /* 0x000fea0003800000 */
.L_x_66237:
[----:B------:R-:W-:-:S04]  /*4220*/  LOP3.LUT R3, R3, 0x1, RZ, 0xc0, !PT ;  /* 0x0000000103037812 */ /* 0x000fc800078ec0ff */
[----:B------:R-:W-:-:S04]  /*4230*/  ISETP.NE.U32.AND P0, PT, R3, 0x1, PT ;  /* 0x000000010300780c */ /* 0x000fc80003f05070 */
[----:B------:R-:W-:-:S04]  /*4240*/  SEL R6, R6, 0xffff, P0 ;  /* 0x0000ffff06067807 */ /* 0x000fc80000000000 */
[----:B------:R-:W-:Y:S01]  /*4250*/  PRMT R7, R6, 0x7610, R7 ;  /* 0x0000761006077816 */ /* 0x000fe20000000007 */
[----:B------:R-:W-:Y:S06]  /*4260*/  BRA `(.L_x_66193) ;  /* 0x0000000800f87947 */ /* 0x000fec0003800000 */
.L_x_66194:
        /* <DEDUP_REMOVED lines=10> */
.L_x_66243:
        /* <DEDUP_REMOVED lines=14> */
.L_x_66242:
[----:B------:R-:W-:Y:S05]  /*43f0*/  BSYNC.RECONVERGENT B1 ;  /* 0x0000000000017941 */ /* 0x000fea0003800200 */
.L_x_66241:
        /* <DEDUP_REMOVED lines=10> */
.L_x_66246:
        /* <DEDUP_REMOVED lines=14> */
.L_x_66245:
[----:B------:R-:W-:Y:S05]  /*4580*/  BSYNC.RECONVERGENT B1 ;  /* 0x0000000000017941 */ /* 0x000fea0003800200 */
.L_x_66244:
        /* <DEDUP_REMOVED lines=10> */
.L_x_66249:
        /* <DEDUP_REMOVED lines=12> */
.L_x_66248:
[----:B------:R-:W-:Y:S05]  /*46f0*/  BSYNC.RECONVERGENT B1 ;  /* 0x0000000000017941 */ /* 0x000fea0003800200 */
.L_x_66247:
        /* <DEDUP_REMOVED lines=10> */
.L_x_66252:
        /* <DEDUP_REMOVED lines=14> */
.L_x_66251:
[----:B------:R-:W-:Y:S05]  /*4880*/  BSYNC.RECONVERGENT B1 ;  /* 0x0000000000017941 */ /* 0x000fea0003800200 */
.L_x_66250:
        /* <DEDUP_REMOVED lines=10> */
.L_x_66255:
        /* <DEDUP_REMOVED lines=12> */
.L_x_66254:
[----:B------:R-:W-:Y:S05]  /*49f0*/  BSYNC.RECONVERGENT B1 ;  /* 0x0000000000017941 */ /* 0x000fea0003800200 */
.L_x_66253:
        /* <DEDUP_REMOVED lines=10> */
.L_x_66258:
        /* <DEDUP_REMOVED lines=12> */
.L_x_66257:
[----:B------:R-:W-:Y:S05]  /*4b60*/  BSYNC.RECONVERGENT B1 ;  /* 0x0000000000017941 */ /* 0x000fea0003800200 */
.L_x_66256:
        /* <DEDUP_REMOVED lines=10> */
.L_x_66261:
        /* <DEDUP_REMOVED lines=12> */
.L_x_66260:
[----:B------:R-:W-:Y:S05]  /*4cd0*/  BSYNC.RECONVERGENT B1 ;  /* 0x0000000000017941 */ /* 0x000fea0003800200 */
.L_x_66259:
        /* <DEDUP_REMOVED lines=8> */
.L_x_66262:
        /* <DEDUP_REMOVED lines=15> */
.L_x_66193:
[----:B------:R-:W-:Y:S05]  /*4e50*/  BSYNC.RECONVERGENT B0 ;  /* 0x0000000000007941 */ /* 0x000fea0003800200 */
.L_x_66192:
        /* <DEDUP_REMOVED lines=23> */
.L_x_66263:
        /* <DEDUP_REMOVED lines=11> */
.L_x_68837:


//--------------------- .text._ZN2at6native29vectorized_elementwise_kernelILi8EZNS0_50_GLOBAL__N__2680c7bb_12_PowKernel_cu_7dd49032_300322pow_scalar_tensor_implIaEEvRNS_18TensorIteratorBaseET_EUlaE_St5arrayIPcLm2EEEEviT0_T1_ --------------------------
	.section	.text._ZN2at6native29vectorized_elementwise_kernelILi8EZNS0_50_GLOBAL__N__2680c7bb_12_PowKernel_cu_7dd49032_300322pow_scalar_tensor_implIaEEvRNS_18TensorIteratorBaseET_EUlaE_St5arrayIPcLm2EEEEviT0_T1_,"ax",@progbits
	.align	128
        .global         _ZN2at6native29vectorized_elementwise_kernelILi8EZNS0_50_GLOBAL__N__2680c7bb_12_PowKernel_cu_7dd49032_300322pow_scalar_tensor_implIaEEvRNS_18TensorIteratorBaseET_EUlaE_St5arrayIPcLm2EEEEviT0_T1_
        .type           _ZN2at6native29vectorized_elementwise_kernelILi8EZNS0_50_GLOBAL__N__2680c7bb_12_PowKernel_cu_7dd49032_300322pow_scalar_tensor_implIaEEvRNS_18TensorIteratorBaseET_EUlaE_St5arrayIPcLm2EEEEviT0_T1_,@function
        .size           _ZN2at6native29vectorized_elementwise_kernelILi8EZNS0_50_GLOBAL__N__2680c7bb_12_PowKernel_cu_7dd49032_300322pow_scalar_tensor_implIaEEvRNS_18TensorIteratorBaseET_EUlaE_St5arrayIPcLm2EEEEviT0_T1_,(.L_x_68838 - _ZN2at6native29vectorized_elementwise_kernelILi8EZNS0_50_GLOBAL__N__2680c7bb_12_PowKernel_cu_7dd49032_300322pow_scalar_tensor_implIaEEvRNS_18TensorIteratorBaseET_EUlaE_St5arrayIPcLm2EEEEviT0_T1_)
        .other          _ZN2at6native29vectorized_elementwise_kernelILi8EZNS0_50_GLOBAL__N__2680c7bb_12_PowKernel_cu_7dd49032_300322pow_scalar_tensor_implIaEEvRNS_18TensorIteratorBaseET_EUlaE_St5arrayIPcLm2EEEEviT0_T1_,@"STO_CUDA_ENTRY STV_DEFAULT"
_ZN2at6native29vectorized_elementwise_kernelILi8EZNS0_50_GLOBAL__N__2680c7bb_12_PowKernel_cu_7dd49032_300322pow_scalar_tensor_implIaEEvRNS_18TensorIteratorBaseET_EUlaE_St5arrayIPcLm2EEEEviT0_T1_:
.text._ZN2at6native29vectorized_elementwise_kernelILi8EZNS0_50_GLOBAL__N__2680c7bb_12_PowKernel_cu_7dd49032_300322pow_scalar_tensor_implIaEEvRNS_18TensorIteratorBaseET_EUlaE_St5arrayIPcLm2EEEEviT0_T1_:
        /* <DEDUP_REMOVED lines=115> */
.L_x_66273:
        /* <DEDUP_REMOVED lines=18> */
.L_x_66272:
[----:B------:R-:W-:Y:S05]  /*0850*/  BSYNC.RECONVERGENT B2 ;  /* 0x0000000000027941 */ /* 0x000fea0003800200 */
.L_x_66271:
[----:B------:R-:W-:Y:S05]  /*0860*/  BRA `(.L_x_66269) ;  /* 0x00000000000c7947 */ /* 0x000fea0003800000 */
.L_x_66270:
[----:B------:R-:W-:-:S04]  /*0870*/  LOP3.LUT R16, R16, 0x1, RZ, 0xc0, !PT ;  /* 0x0000000110107812 */ /* 0x000fc800078ec0ff */
[----:B------:R-:W-:-:S04]  /*0880*/  ISETP.NE.U32.AND P0, PT, R16, 0x1, PT ;  /* 0x000000011000780c */ /* 0x000fc80003f05070 */
[----:B------:R-:W-:-:S09]  /*0890*/  SEL R9, R13, 0xffff, P0 ;  /* 0x0000ffff0d097807 */ /* 0x000fd20000000000 */
.L_x_66269:
[----:B------:R-:W-:Y:S05]  /*08a0*/  BSYNC.RECONVERGENT B1 ;  /* 0x0000000000017941 */ /* 0x000fea0003800200 */
.L_x_66268:
        /* <DEDUP_REMOVED lines=21> */
.L_x_66279:
        /* <DEDUP_REMOVED lines=15> */
.L_x_66278:
[----:B------:R-:W-:Y:S05]  /*0af0*/  BSYNC.RECONVERGENT B2 ;  /* 0x0000000000027941 */ /* 0x000fea0003800200 */
.L_x_66277:
[----:B------:R-:W-:Y:S05]  /*0b00*/  BRA `(.L_x_66275) ;  /* 0x00000000000c7947 */ /* 0x000fea0003800000 */
.L_x_66276:
[----:B------:R-:W-:-:S04]  /*0b10*/  LOP3.LUT R0, R0, 0x1, RZ, 0xc0, !PT ;  /* 0x0000000100007812 */ /* 0x000fc800078ec0ff */
[----:B------:R-:W-:-:S04]  /*0b20*/  ISETP.NE.U32.AND P0, PT, R0, 0x1, PT ;  /* 0x000000010000780c */ /* 0x000fc80003f05070 */
[----:B------:R-:W-:-:S09]  /*0b30*/  SEL R8, R13, 0xffff, P0 ;  /* 0x0000ffff0d087807 */ /* 0x000fd20000000000 */
.L_x_66275:
[----:B------:R-:W-:Y:S05]  /*0b40*/  BSYNC.RECONVERGENT B1 ;  /* 0x0000000000017941 */ /* 0x000fea0003800200 */
.L_x_66274:
        /* <DEDUP_REMOVED lines=19> */
.L_x_66285:
        /* <DEDUP_REMOVED lines=14> */
.L_x_66284:
[----:B------:R-:W-:Y:S05]  /*0d60*/  BSYNC.RECONVERGENT B2 ;  /* 0x0000000000027941 */ /* 0x000fea0003800200 */
.L_x_66283:
[----:B------:R-:W-:Y:S05]  /*0d70*/  BRA `(.L_x_66281) ;  /* 0x00000000000c7947 */ /* 0x000fea0003800000 */
.L_x_66282:
[----:B------:R-:W-:-:S04]  /*0d80*/  LOP3.LUT R18, R18, 0x1, RZ, 0xc0, !PT ;  /* 0x0000000112127812 */ /* 0x000fc800078ec0ff */
[----:B------:R-:W-:-:S04]  /*0d90*/  ISETP.NE.U32.AND P0, PT, R18, 0x1, PT ;  /* 0x000000011200780c */ /* 0x000fc80003f05070 */
[----:B------:R-:W-:-:S09]  /*0da0*/  SEL R7, R13, 0xffff, P0 ;  /* 0x0000ffff0d077807 */ /* 0x000fd20000000000 */
.L_x_66281:
[----:B------:R-:W-:Y:S05]  /*0db0*/  BSYNC.RECONVERGENT B1 ;  /* 0x0000000000017941 */ /* 0x000fea0003800200 */
.L_x_66280:
        /* <DEDUP_REMOVED lines=19> */
.L_x_66291:
        /* <DEDUP_REMOVED lines=15> */
.L_x_66290:
[----:B------:R-:W-:Y:S05]  /*0fe0*/  BSYNC.RECONVERGENT B2 ;  /* 0x0000000000027941 */ /* 0x000fea0003800200 */
.L_x_66289:
[----:B------:R-:W-:Y:S05]  /*0ff0*/  BRA `(.L_x_66287) ;  /* 0x00000000000c7947 */ /* 0x000fea0003800000 */
.L_x_66288:
[----:B------:R-:W-:-:S04]  /*1000*/  LOP3.LUT R20, R20, 0x1, RZ, 0xc0, !PT ;  /* 0x0000000114147812 */ /* 0x000fc800078ec0ff */
[----:B------:R-:W-:-:S04]  /*1010*/  ISETP.NE.U32.AND P0, PT, R20, 0x1, PT ;  /* 0x000000011400780c */ /* 0x000fc80003f05070 */
[----:B------:R-:W-:-:S09]  /*1020*/  SEL R6, R13, 0xffff, P0 ;  /* 0x0000ffff0d067807 */ /* 0x000fd20000000000 */
.L_x_66287:
[----:B------:R-:W-:Y:S05]  /*1030*/  BSYNC.RECONVERGENT B1 ;  /* 0x0000000000017941 */ /* 0x000fea0003800200 */
.L_x_66286:
        /* <DEDUP_REMOVED lines=19> */
.L_x_66297:
        /* <DEDUP_REMOVED lines=14> */
.L_x_66296:
[----:B------:R-:W-:Y:S05]  /*1250*/  BSYNC.RECONVERGENT B2 ;  /* 0x0000000000027941 */ /* 0x000fea0003800200 */
.L_x_66295:
[----:B------:R-:W-:Y:S05]  /*1260*/  BRA `(.L_x_66293) ;  /* 0x00000000000c7947 */ /* 0x000fea0003800000 */
.L_x_66294:
[----:B------:R-:W-:-:S04]  /*1270*/  LOP3.LUT R22, R22, 0x1, RZ, 0xc0, !PT ;  /* 0x0000000116167812 */ /* 0x000fc800078ec0ff */
[----:B------:R-:W-:-:S04]  /*1280*/  ISETP.NE.U32.AND P0, PT, R22, 0x1, PT ;  /* 0x000000011600780c */ /* 0x000fc80003f05070 */
[----:B------:R-:W-:-:S09]  /*1290*/  SEL R5, R13, 0xffff, P0 ;  /* 0x0000ffff0d057807 */ /* 0x000fd20000000000 */
.L_x_66293:
[----:B------:R-:W-:Y:S05]  /*12a0*/  BSYNC.RECONVERGENT B1 ;  /* 0x0000000000017941 */ /* 0x000fea0003800200 */
.L_x_66292:
        /* <DEDUP_REMOVED lines=20> */
.L_x_66303:
        /* <DEDUP_REMOVED lines=15> */
.L_x_66302:
[----:B------:R-:W-:Y:S05]  /*14e0*/  BSYNC.RECONVERGENT B2 ;  /* 0x0000000000027941 */ /* 0x000fea0003800200 */
.L_x_66301:
[----:B------:R-:W-:Y:S05]  /*14f0*/  BRA `(.L_x_66299) ;  /* 0x00000000000c7947 */ /* 0x000fea0003800000 */
.L_x_66300:
[----:B------:R-:W-:-:S04]  /*1500*/  LOP3.LUT R12, R12, 0x1, RZ, 0xc0, !PT ;  /* 0x000000010c0c7812 */ /* 0x000fc800078ec0ff */
[----:B------:R-:W-:-:S04]  /*1510*/  ISETP.NE.U32.AND P0, PT, R12, 0x1, PT ;  /* 0x000000010c00780c */ /* 0x000fc80003f05070 */
[----:B------:R-:W-:-:S09]  /*1520*/  SEL R4, R13, 0xffff, P0 ;  /* 0x0000ffff0d047807 */ /* 0x000fd20000000000 */
.L_x_66299:
[----:B------:R-:W-:Y:S05]  /*1530*/  BSYNC.RECONVERGENT B1 ;  /* 0x0000000000017941 */ /* 0x000fea0003800200 */
.L_x_66298:
        /* <DEDUP_REMOVED lines=20> */
.L_x_66309:
        /* <DEDUP_REMOVED lines=14> */
.L_x_66308:
[----:B------:R-:W-:Y:S05]  /*1760*/  BSYNC.RECONVERGENT B2 ;  /* 0x0000000000027941 */ /* 0x000fea0003800200 */
.L_x_66307:
[----:B------:R-:W-:Y:S05]  /*1770*/  BRA `(.L_x_66305) ;  /* 0x00000000000c7947 */ /* 0x000fea0003800000 */
.L_x_66306:
[----:B------:R-:W-:-:S04]  /*1780*/  LOP3.LUT R10, R10, 0x1, RZ, 0xc0, !PT ;  /* 0x000000010a0a7812 */ /* 0x000fc800078ec0ff */
[----:B------:R-:W-:-:S04]  /*1790*/  ISETP.NE.U32.AND P0, PT, R10, 0x1, PT ;  /* 0x000000010a00780c */ /* 0x000fc80003f05070 */
[----:B------:R-:W-:-:S09]  /*17a0*/  SEL R3, R13, 0xffff, P0 ;  /* 0x0000ffff0d037807 */ /* 0x000fd20000000000 */
.L_x_66305:
[----:B------:R-:W-:Y:S05]  /*17b0*/  BSYNC.RECONVERGENT B1 ;  /* 0x0000000000017941 */ /* 0x000fea0003800200 */
.L_x_66304:
        /* <DEDUP_REMOVED lines=18> */
.L_x_66313:
        /* <DEDUP_REMOVED lines=16> */
.L_x_66312:
[----:B------:R-:W-:Y:S05]  /*19e0*/  BSYNC.RECONVERGENT B1 ;  /* 0x0000000000017941 */ /* 0x000fea0003800200 */
.L_x_66311:
[----:B------:R-:W-:Y:S05]  /*19f0*/  BRA `(.L_x_66266) ;  /* 0x0000000c00587947 */ /* 0x000fea0003800000 */
.L_x_66310:
[----:B------:R-:W-:-:S04]  /*1a00*/  LOP3.LUT R11, R11, 0x1, RZ, 0xc0, !PT ;  /* 0x000000010b0b7812 */ /* 0x000fc800078ec0ff */
[----:B------:R-:W-:-:S04]  /*1a10*/  ISETP.NE.U32.AND P0, PT, R11, 0x1, PT ;  /* 0x000000010b00780c */ /* 0x000fc80003f05070 */
[----:B------:R-:W-:Y:S01]  /*1a20*/  SEL R2, R13, 0xffff, P0 ;  /* 0x0000ffff0d027807 */ /* 0x000fe20000000000 */
[----:B------:R-:W-:Y:S08]  /*1a30*/  BRA `(.L_x_66266) ;  /* 0x0000000c00487947 */ /* 0x000ff00003800000 */
.L_x_66267:
        /* <DEDUP_REMOVED lines=12> */
.L_x_66316:
        /* <DEDUP_REMOVED lines=12> */
.L_x_66315:
[----:B------:R-:W-:Y:S05]  /*1bc0*/  BSYNC.RECONVERGENT B1 ;  /* 0x0000000000017941 */ /* 0x000fea0003800200 */
.L_x_66314:
        /* <DEDUP_REMOVED lines=13> */
.L_x_66319:
        /* <DEDUP_REMOVED lines=12> */
.L_x_66318:
[----:B------:R-:W-:Y:S05]  /*1d60*/  BSYNC.RECONVERGENT B1 ;  /* 0x0000000000017941 */ /* 0x000fea0003800200 */
.L_x_66317:
        /* <DEDUP_REMOVED lines=13> */
.L_x_66322:
        /* <DEDUP_REMOVED lines=12> */
.L_x_66321:
[----:B------:R-:W-:Y:S05]  /*1f00*/  BSYNC.RECONVERGENT B1 ;  /* 0x0000000000017941 */ /* 0x000fea0003800200 */
.L_x_66320:
        /* <DEDUP_REMOVED lines=13> */
.L_x_66325:
        /* <DEDUP_REMOVED lines=14> */
.L_x_66324:
[----:B------:R-:W-:Y:S05]  /*20c0*/  BSYNC.RECONVERGENT B1 ;  /* 0x0000000000017941 */ /* 0x000fea0003800200 */
.L_x_66323:
        /* <DEDUP_REMOVED lines=13> */
.L_x_66328:
        /* <DEDUP_REMOVED lines=12> */
.L_x_66327:
[----:B------:R-:W-:Y:S05]  /*2260*/  BSYNC.RECONVERGENT B1 ;  /* 0x0000000000017941 */ /* 0x000fea0003800200 */
.L_x_66326:
        /* <DEDUP_REMOVED lines=13> */
.L_x_66331:
        /* <DEDUP_REMOVED lines=14> */
.L_x_66330:
[----:B------:R-:W-:Y:S05]  /*2420*/  BSYNC.RECONVERGENT B1 ;  /* 0x0000000000017941 */ /* 0x000fea0003800200 */
.L_x_66329:
        /* <DEDUP_REMOVED lines=13> */
.L_x_66334:
        /* <DEDUP_REMOVED lines=14> */
.L_x_66333:
[----:B------:R-:W-:Y:S05]  /*25e0*/  BSYNC.RECONVERGENT B1 ;  /* 0x0000000000017941 */ /* 0x000fea0003800200 */
.L_x_66332:
        /* <DEDUP_REMOVED lines=11> */
.L_x_66335:
        /* <DEDUP_REMOVED lines=12> */
.L_x_66266:
[----:B------:R-:W-:Y:S05]  /*2760*/  BSYNC.RECONVERGENT B0 ;  /* 0x0000000000007941 */ /* 0x000fea0003800200 */
.L_x_66265:
        /* <DEDUP_REMOVED lines=18> */
.L_x_66338:
        /* <DEDUP_REMOVED lines=8> */
.L_x_66339:
        /* <DEDUP_REMOVED lines=8> */
.L_x_66340:
        /* <DEDUP_REMOVED lines=8> */
.L_x_66341:
        /* <DEDUP_REMOVED lines=9> */
.L_x_66342:
[----:B------:R-:W-:Y:S05]  /*2aa0*/  BSYNC.RELIABLE B1 ;  /* 0x0000000000017941 */ /* 0x000fea0003800100 */
.L_x_66337:
[----:B------:R-:W-:-:S13]  /*2ab0*/  ISETP.GE.U32.AND P0, PT, R15, UR5, PT ;  /* 0x000000050f007c0c */ /* 0x000fda000bf06070 */
[----:B-12---:R-:W1:Y:S01]  /*2ac0*/  @!P0 LDC.64 R6, c[0x0][0x398] ;  /* 0x0000e600ff068b82 */ /* 0x006e620000000a00 */
[C---:B------:R-:W-:Y:S02]  /*2ad0*/  @!P0 VIADD R5, R15.reuse, UR4 ;  /* 0x000000040f058c36 */ /* 0x040fe40008000000 */
[----:B------:R-:W-:-:S03]  /*2ae0*/  @!P0 VIADD R15, R15, 0x80 ;  /* 0x000000800f0f8836 */ /* 0x000fc60000000000 */
[----:B-1----:R-:W-:-:S05]  /*2af0*/  @!P0 IADD3 R4, P1, PT, R5, R6, RZ ;  /* 0x0000000605048210 */ /* 0x002fca0007f3e0ff */
[----:B------:R-:W-:-:S05]  /*2b00*/  @!P0 IMAD.X R5, RZ, RZ, R7, P1 ;  /* 0x000000ffff058224 */ /* 0x000fca00008e0607 */
[----:B------:R3:W-:Y:S03]  /*2b10*/  @!P0 STG.E.U8 desc[UR8][R4.64], R3 ;  /* 0x0000000304008986 */ /* 0x0007e6000c101108 */
.L_x_66343:
[----:B------:R-:W-:Y:S05]  /*2b20*/  BSYNC.RECONVERGENT B0 ;  /* 0x0000000000007941 */ /* 0x000fea0003800200 */
.L_x_66336:
        /* <DEDUP_REMOVED lines=9> */
.L_x_66264:
        /* <DEDUP_REMOVED lines=18> */
[----:B-1----:R-:W-:-:S06]  /*2ce0*/  IMAD.WIDE.U32 R6, R0, 0x8, R6 ;  /* 0x0000000800067825 */ /* 0x002fcc00078e0006 */
[----:B------:R-:W2:Y:S01]  /*2cf0*/  LDG.E.64 R6, desc[UR8][R6.64] ;  /* 0x0000000806067981 */ /* 0x000ea2000c1e1b00 */
[----:B------:R-:W-:Y:S02]  /*2d00*/  ISETP.NE.AND P0, PT, R2, 0xff, PT ;  /* 0x000000ff0200780c */ /* 0x000fe40003f05270 */
[--C-:B--2---:R-:W-:Y:S02]  /*2d10*/  SHF.R.S32.HI R10, RZ, 0x8, R6.reuse ;  /* 0x00000008ff0a7819 */ /* 0x104fe40000011406 */
[--C-:B------:R-:W-:Y:S02]  /*2d20*/  SHF.R.S32.HI R11, RZ, 0x10, R6.reuse ;  /* 0x00000010ff0b7819 */ /* 0x100fe40000011406 */
[----:B------:R-:W-:Y:S02]  /*2d30*/  SHF.R.S32.HI R4, RZ, 0x18, R6 ;  /* 0x00000018ff047819 */ /* 0x000fe40000011406 */
[--C-:B------:R-:W-:Y:S02]  /*2d40*/  SHF.R.S32.HI R8, RZ, 0x8, R7.reuse ;  /* 0x00000008ff087819 */ /* 0x100fe40000011407 */
[----:B------:R-:W-:-:S02]  /*2d50*/  SHF.R.S32.HI R5, RZ, 0x10, R7 ;  /* 0x00000010ff057819 */ /* 0x000fc40000011407 */
[----:B------:R-:W-:Y:S02]  /*2d60*/  SHF.R.S32.HI R2, RZ, 0x18, R7 ;  /* 0x00000018ff027819 */ /* 0x000fe40000011407 */
[----:B------:R-:W-:Y:S02]  /*2d70*/  SGXT R3, R7, 0x8 ;  /* 0x000000080703781a */ /* 0x000fe40000000200 */
[----:B------:R-:W-:Y:S02]  /*2d80*/  SGXT R9, R6, 0x8 ;  /* 0x000000080609781a */ /* 0x000fe40000000200 */
[----:B------:R-:W-:Y:S02]  /*2d90*/  SGXT R10, R10, 0x8 ;  /* 0x000000080a0a781a */ /* 0x000fe40000000200 */
[----:B------:R-:W-:Y:S02]  /*2da0*/  SGXT R11, R11, 0x8 ;  /* 0x000000080b0b781a */ /* 0x000fe40000000200 */
[----:B------:R-:W-:-:S02]  /*2db0*/  SGXT R4, R4, 0x8 ;  /* 0x000000080404781a */ /* 0x000fc40000000200 */
        /* <DEDUP_REMOVED lines=23> */
.L_x_66351:
        /* <DEDUP_REMOVED lines=17> */
.L_x_66350:
[----:B------:R-:W-:Y:S05]  /*3040*/  BSYNC.RECONVERGENT B2 ;  /* 0x0000000000027941 */ /* 0x000fea0003800200 */
.L_x_66349:
[----:B------:R-:W-:Y:S05]  /*3050*/  BRA `(.L_x_66352) ;  /* 0x00000000000c7947 */ /* 0x000fea0003800000 */
.L_x_66348:
[----:B------:R-:W-:-:S04]  /*3060*/  LOP3.LUT R9, R9, 0x1, RZ, 0xc0, !PT ;  /* 0x0000000109097812 */ /* 0x000fc800078ec0ff */
[----:B------:R-:W-:-:S04]  /*3070*/  ISETP.NE.U32.AND P0, PT, R9, 0x1, PT ;  /* 0x000000010900780c */ /* 0x000fc80003f05070 */
[----:B------:R-:W-:-:S09]  /*3080*/  SEL R5, R6, 0xffff, P0 ;  /* 0x0000ffff06057807 */ /* 0x000fd20000000000 */
.L_x_66352:
[----:B------:R-:W-:Y:S05]  /*3090*/  BSYNC.RECONVERGENT B1 ;  /* 0x0000000000017941 */ /* 0x000fea0003800200 */
.L_x_66347:
        /* <DEDUP_REMOVED lines=18> */
.L_x_66357:
        /* <DEDUP_REMOVED lines=18> */
.L_x_66356:
[----:B------:R-:W-:Y:S05]  /*32e0*/  BSYNC.RECONVERGENT B2 ;  /* 0x0000000000027941 */ /* 0x000fea0003800200 */
.L_x_66355:
[----:B------:R-:W-:Y:S05]  /*32f0*/  BRA `(.L_x_66358) ;  /* 0x00000000000c7947 */ /* 0x000fea0003800000 */
.L_x_66354:
[----:B------:R-:W-:-:S04]  /*3300*/  LOP3.LUT R10, R10, 0x1, RZ, 0xc0, !PT ;  /* 0x000000010a0a7812 */ /* 0x000fc800078ec0ff */
[----:B------:R-:W-:-:S04]  /*3310*/  ISETP.NE.U32.AND P0, PT, R10, 0x1, PT ;  /* 0x000000010a00780c */ /* 0x000fc80003f05070 */
[----:B------:R-:W-:-:S09]  /*3320*/  SEL R9, R6, 0xffff, P0 ;  /* 0x0000ffff06097807 */ /* 0x000fd20000000000 */
.L_x_66358:
[----:B------:R-:W-:Y:S05]  /*3330*/  BSYNC.RECONVERGENT B1 ;  /* 0x0000000000017941 */ /* 0x000fea0003800200 */
.L_x_66353:
        /* <DEDUP_REMOVED lines=18> */
.L_x_66363:
        /* <DEDUP_REMOVED lines=17> */
.L_x_66362:
[----:B------:R-:W-:Y:S05]  /*3570*/  BSYNC.RECONVERGENT B2 ;  /* 0x0000000000027941 */ /* 0x000fea0003800200 */
.L_x_66361:
[----:B------:R-:W-:Y:S05]  /*3580*/  BRA `(.L_x_66364) ;  /* 0x00000000000c7947 */ /* 0x000fea0003800000 */
.L_x_66360:
[----:B------:R-:W-:-:S04]  /*3590*/  LOP3.LUT R11, R11, 0x1, RZ, 0xc0, !PT ;  /* 0x000000010b0b7812 */ /* 0x000fc800078ec0ff */
[----:B------:R-:W-:-:S04]  /*35a0*/  ISETP.NE.U32.AND P0, PT, R11, 0x1, PT ;  /* 0x000000010b00780c */ /* 0x000fc80003f05070 */
[----:B------:R-:W-:-:S09]  /*35b0*/  SEL R10, R6, 0xffff, P0 ;  /* 0x0000ffff060a7807 */ /* 0x000fd20000000000 */
.L_x_66364:
[----:B------:R-:W-:Y:S05]  /*35c0*/  BSYNC.RECONVERGENT B1 ;  /* 0x0000000000017941 */ /* 0x000fea0003800200 */
.L_x_66359:
        /* <DEDUP_REMOVED lines=18> */
.L_x_66369:
        /* <DEDUP_REMOVED lines=14> */
.L_x_66368:
[----:B------:R-:W-:Y:S05]  /*37d0*/  BSYNC.RECONVERGENT B2 ;  /* 0x0000000000027941 */ /* 0x000fea0003800200 */
.L_x_66367:
[----:B------:R-:W-:Y:S05]  /*37e0*/  BRA `(.L_x_66370) ;  /* 0x00000000000c7947 */ /* 0x000fea0003800000 */
.L_x_66366:
[----:B------:R-:W-:-:S04]  /*37f0*/  LOP3.LUT R4, R4, 0x1, RZ, 0xc0, !PT ;  /* 0x0000000104047812 */ /* 0x000fc800078ec0ff */
[----:B------:R-:W-:-:S04]  /*3800*/  ISETP.NE.U32.AND P0, PT, R4, 0x1, PT ;  /* 0x000000010400780c */ /* 0x000fc80003f05070 */
[----:B------:R-:W-:-:S09]  /*3810*/  SEL R11, R6, 0xffff, P0 ;  /* 0x0000ffff060b7807 */ /* 0x000fd20000000000 */
.L_x_66370:
[----:B------:R-:W-:Y:S05]  /*3820*/  BSYNC.RECONVERGENT B1 ;  /* 0x0000000000017941 */ /* 0x000fea0003800200 */
.L_x_66365:
        /* <DEDUP_REMOVED lines=18> */
.L_x_66375:
        /* <DEDUP_REMOVED lines=16> */
.L_x_66374:
[----:B------:R-:W-:Y:S05]  /*3a50*/  BSYNC.RECONVERGENT B2 ;  /* 0x0000000000027941 */ /* 0x000fea0003800200 */
.L_x_66373:
[----:B------:R-:W-:Y:S05]  /*3a60*/  BRA `(.L_x_66376) ;  /* 0x00000000000c7947 */ /* 0x000fea0003800000 */
.L_x_66372:
[----:B------:R-:W-:-:S04]  /*3a70*/  LOP3.LUT R3, R3, 0x1, RZ, 0xc0, !PT ;  /* 0x0000000103037812 */ /* 0x000fc800078ec0ff */
[----:B------:R-:W-:-:S04]  /*3a80*/  ISETP.NE.U32.AND P0, PT, R3, 0x1, PT ;  /* 0x000000010300780c */ /* 0x000fc80003f05070 */
[----:B------:R-:W-:-:S09]  /*3a90*/  SEL R4, R6, 0xffff, P0 ;  /* 0x0000ffff06047807 */ /* 0x000fd20000000000 */
.L_x_66376:
[----:B------:R-:W-:Y:S05]  /*3aa0*/  BSYNC.RECONVERGENT B1 ;  /* 0x0000000000017941 */ /* 0x000fea0003800200 */
.L_x_66371:
        /* <DEDUP_REMOVED lines=18> */
.L_x_66381:
        /* <DEDUP_REMOVED lines=18> */
.L_x_66380:
[----:B------:R-:W-:Y:S05]  /*3cf0*/  BSYNC.RECONVERGENT B2 ;  /* 0x0000000000027941 */ /* 0x000fea0003800200 */
.L_x_66379:
[----:B------:R-:W-:Y:S05]  /*3d00*/  BRA `(.L_x_66382) ;  /* 0x00000000000c7947 */ /* 0x000fea0003800000 */
.L_x_66378:
[----:B------:R-:W-:-:S04]  /*3d10*/  LOP3.LUT R8, R8, 0x1, RZ, 0xc0, !PT ;  /* 0x0000000108087812 */ /* 0x000fc800078ec0ff */
[----:B------:R-:W-:-:S04]  /*3d20*/  ISETP.NE.U32.AND P0, PT, R8, 0x1, PT ;  /* 0x000000010800780c */ /* 0x000fc80003f05070 */
[----:B------:R-:W-:-:S09]  /*3d30*/  SEL R3, R6, 0xffff, P0 ;  /* 0x0000ffff06037807 */ /* 0x000fd20000000000 */
.L_x_66382:
[----:B------:R-:W-:Y:S05]  /*3d40*/  BSYNC.RECONVERGENT B1 ;  /* 0x0000000000017941 */ /* 0x000fea0003800200 */
.L_x_66377:
        /* <DEDUP_REMOVED lines=18> */
.L_x_66387:
        /* <DEDUP_REMOVED lines=16> */
.L_x_66386:
[----:B------:R-:W-:Y:S05]  /*3f70*/  BSYNC.RECONVERGENT B2 ;  /* 0x0000000000027941 */ /* 0x000fea0003800200 */
.L_x_66385:
[----:B------:R-:W-:Y:S05]  /*3f80*/  BRA `(.L_x_66388) ;  /* 0x00000000000c7947 */ /* 0x000fea0003800000 */
.L_x_66384:
[----:B------:R-:W-:-:S04]  /*3f90*/  LOP3.LUT R7, R7, 0x1, RZ, 0xc0, !PT ;  /* 0x0000000107077812 */ /* 0x000fc800078ec0ff */
[----:B------:R-:W-:-:S04]  /*3fa0*/  ISETP.NE.U32.AND P0, PT, R7, 0x1, PT ;  /* 0x000000010700780c */ /* 0x000fc80003f05070 */
[----:B------:R-:W-:-:S09]  /*3fb0*/  SEL R8, R6, 0xffff, P0 ;  /* 0x0000ffff06087807 */ /* 0x000fd20000000000 */
.L_x_66388:
[----:B------:R-:W-:Y:S05]  /*3fc0*/  BSYNC.RECONVERGENT B1 ;  /* 0x0000000000017941 */ /* 0x000fea0003800200 */
.L_x_66383:
        /* <DEDUP_REMOVED lines=18> */
.L_x_66392:
        /* <DEDUP_REMOVED lines=18> */
.L_x_66391:
[----:B------:R-:W-:Y:S05]  /*4210*/  BSYNC.RECONVERGENT B1 ;  /* 0x0000000000017941 */ /* 0x000fea0003800200 */
.L_x_66390:
[----:B------:R-:W-:Y:S05]  /*4220*/  BRA `(.L_x_66345) ;  /* 0x0000000c00107947 */ /* 0x000fea0003800000 */
.L_x_66389:
[----:B------:R-:W-:-:S04]  /*4230*/  LOP3.LUT R2, R2, 0x1, RZ, 0xc0, !PT ;  /* 0x0000000102027812 */ /* 0x000fc800078ec0ff */
[----:B------:R-:W-:-:S04]  /*4240*/  ISETP.NE.U32.AND P0, PT, R2, 0x1, PT ;  /* 0x000000010200780c */ /* 0x000fc80003f05070 */
[----:B------:R-:W-:-:S04]  /*4250*/  SEL R6, R6, 0xffff, P0 ;  /* 0x0000ffff06067807 */ /* 0x000fc80000000000 */
[----:B------:R-:W-:Y:S01]  /*4260*/  PRMT R12, R6, 0x7610, R12 ;  /* 0x00007610060c7816 */ /* 0x000fe2000000000c */
[----:B------:R-:W-:Y:S06]  /*4270*/  BRA `(.L_x_66345) ;  /* 0x0000000800fc7947 */ /* 0x000fec0003800000 */
.L_x_66346:
        /* <DEDUP_REMOVED lines=10> */
.L_x_66395:
        /* <DEDUP_REMOVED lines=14> */
.L_x_66394:
[----:B------:R-:W-:Y:S05]  /*4400*/  BSYNC.RECONVERGENT B1 ;  /* 0x0000000000017941 */ /* 0x000fea0003800200 */
.L_x_66393:
        /* <DEDUP_REMOVED lines=10> */
.L_x_66398:
        /* <DEDUP_REMOVED lines=14> */
.L_x_66397:
[----:B------:R-:W-:Y:S05]  /*4590*/  BSYNC.RECONVERGENT B1 ;  /* 0x0000000000017941 */ /* 0x000fea0003800200 */
.L_x_66396:
        /* <DEDUP_REMOVED lines=10> */
.L_x_66401:
        /* <DEDUP_REMOVED lines=12> */
.L_x_66400:
[----:B------:R-:W-:Y:S05]  /*4700*/  BSYNC.RECONVERGENT B1 ;  /* 0x0000000000017941 */ /* 0x000fea0003800200 */
.L_x_66399:
        /* <DEDUP_REMOVED lines=10> */
.L_x_66404:
        /* <DEDUP_REMOVED lines=14> */
.L_x_66403:
[----:B------:R-:W-:Y:S05]  /*4890*/  BSYNC.RECONVERGENT B1 ;  /* 0x0000000000017941 */ /* 0x000fea0003800200 */
.L_x_66402:
        /* <DEDUP_REMOVED lines=10> */
.L_x_66407:
        /* <DEDUP_REMOVED lines=12> */
.L_x_66406:
[----:B------:R-:W-:Y:S05]  /*4a00*/  BSYNC.RECONVERGENT B1 ;  /* 0x0000000000017941 */ /* 0x000fea0003800200 */
.L_x_66405:
        /* <DEDUP_REMOVED lines=10> */
.L_x_66410:
        /* <DEDUP_REMOVED lines=14> */
.L_x_66409:
[----:B------:R-:W-:Y:S05]  /*4b90*/  BSYNC.RECONVERGENT B1 ;  /* 0x0000000000017941 */ /* 0x000fea0003800200 */
.L_x_66408:
        /* <DEDUP_REMOVED lines=10> */
.L_x_66413:
        /* <DEDUP_REMOVED lines=12> */
.L_x_66412:
[----:B------:R-:W-:Y:S05]  /*4d00*/  BSYNC.RECONVERGENT B1 ;  /* 0x0000000000017941 */ /* 0x000fea0003800200 */
.L_x_66411:
        /* <DEDUP_REMOVED lines=8> */
.L_x_66414:
        /* <DEDUP_REMOVED lines=9> */
[----:B------:R-:W-:Y:S02]  /*4e20*/  IMAD.MOV.U32 R6, RZ, RZ, R14 ;  /* 0x000000ffff067224 */ /* 0x000fe400078e000e */
[----:B------:R-:W-:Y:S02]  /*4e30*/  IMAD R12, R12, R7, RZ ;  /* 0x000000070c0c7224 */ /* 0x000fe400078e02ff */
[----:B------:R-:W-:-:S05]  /*4e40*/  IMAD R6, R6, R6, RZ ;  /* 0x0000000606067224 */ /* 0x000fca00078e02ff */
[----:B------:R-:W-:Y:S01]  /*4e50*/  PRMT R14, R6, 0x7610, R14 ;  /* 0x00007610060e7816 */ /* 0x000fe2000000000e */
[----:B------:R-:W-:Y:S06]  /*4e60*/  @P0 BRA `(.L_x_66414) ;  /* 0xfffffffc00c80947 */ /* 0x000fec000383ffff */
.L_x_66345:
[----:B------:R-:W-:Y:S05]  /*4e70*/  BSYNC.RECONVERGENT B0 ;  /* 0x0000000000007941 */ /* 0x000fea0003800200 */
.L_x_66344:
        /* <DEDUP_REMOVED lines=22> */
.L_x_66415:
        /* <DEDUP_REMOVED lines=10> */
.L_x_68838:


//--------------------- .text._ZN2at6native18elementwise_kernelILi128ELi4EZNS0_15gpu_kernel_implIZZZNS0_50_GLOBAL__N__2680c7bb_12_PowKernel_cu_7dd49032_300324pow_tensor_tensor_kernelERNS_18TensorIteratorBaseEENKUlvE_clEvENKUlvE_clEvEUlhhE_EEvS5_RKT_EUliE_EEviT1_ --------------------------
	.section	.text._ZN2at6native18elementwise_kernelILi128ELi4EZNS0_15gpu_kernel_implIZZZNS0_50_GLOBAL__N__2680c7bb_12_PowKernel_cu_7dd49032_300324pow_tensor_tensor_kernelERNS_18TensorIteratorBaseEENKUlvE_clEvENKUlvE_clEvEUlhhE_EEvS5_RKT_EUliE_EEviT1_,"ax",@progbits
	.align	128
        .global         _ZN2at6native18elementwise_kernelILi128ELi4EZNS0_15gpu_kernel_implIZZZNS0_50_GLOBAL__N__2680c7bb_12_PowKernel_cu_7dd49032_300324pow_tensor_tensor_kernelERNS_18TensorIteratorBaseEENKUlvE_clEvENKUlvE_clEvEUlhhE_EEvS5_RKT_EUliE_EEviT1_
        .type           _ZN2at6native18elementwise_kernelILi128ELi4EZNS0_15gpu_kernel_implIZZZNS0_50_GLOBAL__N__2680c7bb_12_PowKernel_cu_7dd49032_300324pow_tensor_tensor_kernelERNS_18TensorIteratorBaseEENKUlvE_clEvENKUlvE_clEvEUlhhE_EEvS5_RKT_EUliE_EEviT1_,@function
        .size           _ZN2at6native18elementwise_kernelILi128ELi4EZNS0_15gpu_kernel_implIZZZNS0_50_GLOBAL__N__2680c7bb_12_PowKernel_cu_7dd49032_300324pow_tensor_tensor_kernelERNS_18TensorIteratorBaseEENKUlvE_clEvENKUlvE_clEvEUlhhE_EEvS5_RKT_EUliE_EEviT1_,(.L_x_68839 - _ZN2at6native18elementwise_kernelILi128ELi4EZNS0_15gpu_kernel_implIZZZNS0_50_GLOBAL__N__2680c7bb_12_PowKernel_cu_7dd49032_300324pow_tensor_tensor_kernelERNS_18TensorIteratorBaseEENKUlvE_clEvENKUlvE_clEvEUlhhE_EEvS5_RKT_EUliE_EEviT1_)
        .other          _ZN2at6native18elementwise_kernelILi128ELi4EZNS0_15gpu_kernel_implIZZZNS0_50_GLOBAL__N__2680c7bb_12_PowKernel_cu_7dd49032_300324pow_tensor_tensor_kernelERNS_18TensorIteratorBaseEENKUlvE_clEvENKUlvE_clEvEUlhhE_EEvS5_RKT_EUliE_EEviT1_,@"STO_CUDA_ENTRY STV_DEFAULT"
_ZN2at6native18elementwise_kernelILi128ELi4EZNS0_15gpu_kernel_implIZZZNS0_50_GLOBAL__N__2680c7bb_12_PowKernel_cu_7dd49032_300324pow_tensor_tensor_kernelERNS_18TensorIteratorBaseEENKUlvE_clEvENKUlvE_clEvEUlhhE_EEvS5_RKT_EUliE_EEviT1_:
.text._ZN2at6native18elementwise_kernelILi128ELi4EZNS0_15gpu_kernel_implIZZZNS0_50_GLOBAL__N__2680c7bb_12_PowKernel_cu_7dd49032_300324pow_tensor_tensor_kernelERNS_18TensorIteratorBaseEENKUlvE_clEvENKUlvE_clEvEUlhhE_EEvS5_RKT_EUliE_EEviT1_:
        /* <DEDUP_REMOVED lines=372> */
.L_x_66418:
        /* <DEDUP_REMOVED lines=16> */
.L_x_66422:
[----:B------:R0:W5:Y:S01]  /*1840*/  LDG.E.U8 R19, desc[UR36][R4.64] ;  /* 0x0000002404137981 */ /* 0x000162000c1e1100 */
[----:B------:R-:W-:Y:S05]  /*1850*/  BRA `(.L_x_66424) ;  /* 0x0000000c005c7947 */ /* 0x000fea0003800000 */
.L_x_66421:
        /* <DEDUP_REMOVED lines=8> */
.L_x_66426:
[----:B------:R3:W5:Y:S01]  /*18e0*/  LDG.E.U8 R19, desc[UR36][R4.64] ;  /* 0x0000002404137981 */ /* 0x000762000c1e1100 */
[----:B------:R-:W-:Y:S05]  /*18f0*/  BRA `(.L_x_66424) ;  /* 0x0000000c00347947 */ /* 0x000fea0003800000 */
.L_x_66425:
[----:B------:R0:W5:Y:S01]  /*1900*/  LDG.E.U16 R19, desc[UR36][R4.64] ;  /* 0x0000002404137981 */ /* 0x000162000c1e1500 */
[----:B------:R-:W-:Y:S05]  /*1910*/  BRA `(.L_x_66424) ;  /* 0x0000000c002c7947 */ /* 0x000fea0003800000 */
.L_x_66420:
        /* <DEDUP_REMOVED lines=10> */
.L_x_66428:
[----:B------:R-:W2:Y:S02]  /*19c0*/  LDG.E.U16 R2, desc[UR36][R4.64] ;  /* 0x0000002404027981 */ /* 0x000ea4000c1e1500 */
[----:B--2---:R-:W-:-:S06]  /*19d0*/  HADD2.F32 R2, -RZ, R2.H0_H0 ;  /* 0x20000002ff027230 */ /* 0x004fcc0000004100 */
[----:B------:R-:W0:Y:S02]  /*19e0*/  F2I.S64.TRUNC R2, R2 ;  /* 0x0000000200027311 */ /* 0x000e24000020d900 */
[----:B0-----:R-:W-:Y:S01]  /*19f0*/  PRMT R19, R2, 0x7610, R19 ;  /* 0x0000761002137816 */ /* 0x001fe20000000013 */
[----:B------:R-:W-:Y:S06]  /*1a00*/  BRA `(.L_x_66424) ;  /* 0x0000000800f07947 */ /* 0x000fec0003800000 */
.L_x_66427:
        /* <DEDUP_REMOVED lines=10> */
.L_x_66430:
[----:B------:R-:W2:Y:S02]  /*1ab0*/  LDG.E.U16 R4, desc[UR36][R4.64] ;  /* 0x0000002404047981 */ /* 0x000ea4000c1e1500 */
[----:B--2---:R-:W-:-:S06]  /*1ac0*/  HADD2.F32 R2, -RZ, R4.H0_H0 ;  /* 0x20000004ff027230 */ /* 0x004fcc0000004100 */
[----:B------:R-:W0:Y:S02]  /*1ad0*/  F2I.S64.TRUNC R2, R2 ;  /* 0x0000000200027311 */ /* 0x000e24000020d900 */
[----:B0-----:R-:W-:Y:S01]  /*1ae0*/  PRMT R19, R2, 0x7610, R19 ;  /* 0x0000761002137816 */ /* 0x001fe20000000013 */
[----:B------:R-:W-:Y:S06]  /*1af0*/  BRA `(.L_x_66424) ;  /* 0x0000000800b47947 */ /* 0x000fec0003800000 */
.L_x_66429:
[----:B------:R-:W2:Y:S02]  /*1b00*/  LDG.E.64 R2, desc[UR36][R4.64] ;  /* 0x0000002404027981 */ /* 0x000ea4000c1e1b00 */
[----:B--2---:R-:W0:Y:S02]  /*1b10*/  F2I.S64.F64.TRUNC R2, R2 ;  /* 0x0000000200027311 */ /* 0x004e24000030d900 */
[----:B0-----:R-:W-:Y:S01]  /*1b20*/  PRMT R19, R2, 0x7610, R19 ;  /* 0x0000761002137816 */ /* 0x001fe20000000013 */
[----:B------:R-:W-:Y:S06]  /*1b30*/  BRA `(.L_x_66424) ;  /* 0x0000000800a47947 */ /* 0x000fec0003800000 */
.L_x_66419:
        /* <DEDUP_REMOVED lines=12> */
.L_x_66433:
[----:B------:R-:W2:Y:S02]  /*1c00*/  LDG.E.64 R4, desc[UR36][R4.64] ;  /* 0x0000002404047981 */ /* 0x000ea4000c1e1b00 */
[----:B--2---:R-:W0:Y:S02]  /*1c10*/  F2I.S64.F64.TRUNC R2, R4 ;  /* 0x0000000400027311 */ /* 0x004e24000030d900 */
[----:B0-----:R-:W-:Y:S01]  /*1c20*/  PRMT R19, R2, 0x7610, R19 ;  /* 0x0000761002137816 */ /* 0x001fe20000000013 */
[----:B------:R-:W-:Y:S06]  /*1c30*/  BRA `(.L_x_66424) ;  /* 0x0000000800647947 */ /* 0x000fec0003800000 */
.L_x_66432:
        /* <DEDUP_REMOVED lines=27> */
.L_x_66435:
        /* <DEDUP_REMOVED lines=14> */
.L_x_66434:
[----:B------:R-:W2:Y:S02]  /*1ed0*/  LDG.E.U16 R2, desc[UR36][R4.64] ;  /* 0x0000002404027981 */ /* 0x000ea4000c1e1500 */
[----:B--2---:R-:W-:-:S06]  /*1ee0*/  IMAD.U32 R2, R2, 0x10000, RZ ;  /* 0x0001000002027824 */ /* 0x004fcc00078e00ff */
[----:B------:R-:W0:Y:S02]  /*1ef0*/  F2I.S64.TRUNC R2, R2 ;  /* 0x0000000200027311 */ /* 0x000e24000020d900 */
[----:B0-----:R-:W-:Y:S01]  /*1f00*/  PRMT R19, R2, 0x7610, R19 ;  /* 0x0000761002137816 */ /* 0x001fe20000000013 */
[----:B------:R-:W-:Y:S06]  /*1f10*/  BRA `(.L_x_66424) ;  /* 0x0000000400ac7947 */ /* 0x000fec0003800000 */
.L_x_66431:
        /* <DEDUP_REMOVED lines=10> */
.L_x_66438:
        /* <DEDUP_REMOVED lines=21> */
.L_x_66442:
[----:B------:R-:W-:Y:S05]  /*2110*/  BSYNC.RECONVERGENT B1 ;  /* 0x0000000000017941 */ /* 0x000fea0003800200 */
.L_x_66441:
[----:B------:R-:W-:Y:S01]  /*2120*/  IMAD.SHL.U32 R0, R0, 0x100000, RZ ;  /* 0x0010000000007824 */ /* 0x000fe200078e00ff */
[----:B------:R-:W-:-:S04]  /*2130*/  LEA R2, R2, 0x3b800000, 0x17 ;  /* 0x3b80000002027811 */ /* 0x000fc800078eb8ff */
[----:B------:R-:W-:-:S07]  /*2140*/  LOP3.LUT R2, R2, R0, R7, 0xfe, !PT ;  /* 0x0000000002027212 */ /* 0x000fce00078efe07 */
.L_x_66440:
[----:B------:R-:W-:Y:S05]  /*2150*/  BSYNC.RECONVERGENT B0 ;  /* 0x0000000000007941 */ /* 0x000fea0003800200 */
.L_x_66439:
[----:B------:R-:W0:Y:S02]  /*2160*/  F2I.S64.TRUNC R2, R2 ;  /* 0x0000000200027311 */ /* 0x000e24000020d900 */
[----:B0-----:R-:W-:Y:S01]  /*2170*/  PRMT R19, R2, 0x7610, R19 ;  /* 0x0000761002137816 */ /* 0x001fe20000000013 */
[----:B------:R-:W-:Y:S06]  /*2180*/  BRA `(.L_x_66424) ;  /* 0x0000000400107947 */ /* 0x000fec0003800000 */
.L_x_66437:
        /* <DEDUP_REMOVED lines=21> */
.L_x_66446:
[----:B------:R-:W-:Y:S05]  /*22e0*/  BSYNC.RECONVERGENT B1 ;  /* 0x0000000000017941 */ /* 0x000fea0003800200 */
.L_x_66445:
[----:B------:R-:W-:Y:S01]  /*22f0*/  IMAD.SHL.U32 R0, R0, 0x200000, RZ ;  /* 0x0020000000007824 */ /* 0x000fe200078e00ff */
[----:B------:R-:W-:-:S04]  /*2300*/  LEA R2, R2, 0x37800000, 0x17 ;  /* 0x3780000002027811 */ /* 0x000fc800078eb8ff */
[----:B------:R-:W-:-:S07]  /*2310*/  LOP3.LUT R2, R2, R0, R7, 0xfe, !PT ;  /* 0x0000000002027212 */ /* 0x000fce00078efe07 */
.L_x_66444:
[----:B------:R-:W-:Y:S05]  /*2320*/  BSYNC.RECONVERGENT B0 ;  /* 0x0000000000007941 */ /* 0x000fea0003800200 */
.L_x_66443:
[----:B------:R-:W0:Y:S02]  /*2330*/  F2I.S64.TRUNC R2, R2 ;  /* 0x0000000200027311 */ /* 0x000e24000020d900 */
[----:B0-----:R-:W-:Y:S01]  /*2340*/  PRMT R19, R2, 0x7610, R19 ;  /* 0x0000761002137816 */ /* 0x001fe20000000013 */
[----:B------:R-:W-:Y:S06]  /*2350*/  BRA `(.L_x_66424) ;  /* 0x00000000009c7947 */ /* 0x000fec0003800000 */
.L_x_66436:
[----:B------:R-:W-:-:S09]  /*2360*/  UISETP.NE.AND UP0, UPT, UR4, 0x1c, UPT ;  /* 0x0000001c0400788c */ /* 0x000fd2000bf05270 */
[----:B------:R-:W-:Y:S05]  /*2370*/  BRA.U !UP0, `(.L_x_66447) ;  /* 0x0000000108907547 */ /* 0x000fea000b800000 */
[----:B------:R-:W-:-:S09]  /*2380*/  UISETP.NE.AND UP0, UPT, UR4, 0x1d, UPT ;  /* 0x0000001d0400788c */ /* 0x000fd2000bf05270 */
[----:B------:R-:W-:Y:S05]  /*2390*/  BRA.U !UP0, `(.L_x_66448) ;  /* 0x0000000108807547 */ /* 0x000fea000b800000 */
[----:B------:R-:W-:-:S09]  /*23a0*/  UISETP.NE.AND UP0, UPT, UR4, 0x2c, UPT ;  /* 0x0000002c0400788c */ /* 0x000fd2000bf05270 */
[----:B------:R-:W-:Y:S05]  /*23b0*/  BRA.U !UP0, `(.L_x_66449) ;  /* 0x0000000108487547 */ /* 0x000fea000b800000 */
.L_x_66423:
        /* <DEDUP_REMOVED lines=15> */
[----:B--2---:R-:W-:Y:S05]  /*24b0*/  CALL.ABS.NOINC R2 ;  /* 0x0000000002007343 */ /* 0x004fea0003c00000 */
.L_x_66450:
[----:B------:R-:W-:Y:S01]  /*24c0*/  PRMT R19, RZ, 0x7610, R19 ;  /* 0x00007610ff137816 */ /* 0x000fe20000000013 */
[----:B------:R-:W-:Y:S06]  /*24d0*/  BRA `(.L_x_66424) ;  /* 0x00000000003c7947 */ /* 0x000fec0003800000 */
.L_x_66449:
        /* <DEDUP_REMOVED lines=8> */
.L_x_66452:
[----:B------:R-:W-:Y:S05]  /*2560*/  BSYNC.RECONVERGENT B0 ;  /* 0x0000000000007941 */ /* 0x000fea0003800200 */
.L_x_66451:
[----:B------:R-:W0:Y:S02]  /*2570*/  F2I.S64.TRUNC R2, R2 ;  /* 0x0000000200027311 */ /* 0x000e24000020d900 */
[----:B0-----:R-:W-:Y:S01]  /*2580*/  PRMT R19, R2, 0x7610, R19 ;  /* 0x0000761002137816 */ /* 0x001fe20000000013 */
[----:B------:R-:W-:Y:S06]  /*2590*/  BRA `(.L_x_66424) ;  /* 0x00000000000c7947 */ /* 0x000fec0003800000 */
.L_x_66448:
[----:B------:R2:W5:Y:S01]  /*25a0*/  LDG.E.U8 R19, desc[UR36][R4.64] ;  /* 0x0000002404137981 */ /* 0x000562000c1e1100 */
[----:B------:R-:W-:Y:S05]  /*25b0*/  BRA `(.L_x_66424) ;  /* 0x0000000000047947 */ /* 0x000fea0003800000 */
.L_x_66447:
[----:B------:R1:W5:Y:S02]  /*25c0*/  LDG.E.U8 R19, desc[UR36][R4.64] ;  /* 0x0000002404137981 */ /* 0x000364000c1e1100 */
.L_x_66424:
        /* <DEDUP_REMOVED lines=16> */
.L_x_66456:
[----:B------:R3:W5:Y:S01]  /*26d0*/  LDG.E.U8 R0, desc[UR36][R4.64] ;  /* 0x0000002404007981 */ /* 0x000762000c1e1100 */
[----:B------:R-:W-:Y:S05]  /*26e0*/  BRA `(.L_x_66458) ;  /* 0x0000000c005c7947 */ /* 0x000fea0003800000 */
.L_x_66455:
        /* <DEDUP_REMOVED lines=8> */
.L_x_66460:
[----:B------:R1:W5:Y:S01]  /*2770*/  LDG.E.U8 R0, desc[UR36][R4.64] ;  /* 0x0000002404007981 */ /* 0x000362000c1e1100 */
[----:B------:R-:W-:Y:S05]  /*2780*/  BRA `(.L_x_66458) ;  /* 0x0000000c00347947 */ /* 0x000fea0003800000 */
.L_x_66459:
[----:B------:R2:W5:Y:S01]  /*2790*/  LDG.E.U16 R0, desc[UR36][R4.64] ;  /* 0x0000002404007981 */ /* 0x000562000c1e1500 */
[----:B------:R-:W-:Y:S05]  /*27a0*/  BRA `(.L_x_66458) ;  /* 0x0000000c002c7947 */ /* 0x000fea0003800000 */
.L_x_66454:
        /* <DEDUP_REMOVED lines=10> */
.L_x_66462:
[----:B------:R-:W2:Y:S02]  /*2850*/  LDG.E.U16 R2, desc[UR36][R4.64] ;  /* 0x0000002404027981 */ /* 0x000ea4000c1e1500 */
[----:B--2---:R-:W-:-:S06]  /*2860*/  HADD2.F32 R2, -RZ, R2.H0_H0 ;  /* 0x20000002ff027230 */ /* 0x004fcc0000004100 */
[----:B------:R-:W0:Y:S02]  /*2870*/  F2I.S64.TRUNC R2, R2 ;  /* 0x0000000200027311 */ /* 0x000e24000020d900 */
[----:B0-----:R-:W-:Y:S01]  /*2880*/  PRMT R0, R2, 0x7610, R0 ;  /* 0x0000761002007816 */ /* 0x001fe20000000000 */
[----:B------:R-:W-:Y:S06]  /*2890*/  BRA `(.L_x_66458) ;  /* 0x0000000800f07947 */ /* 0x000fec0003800000 */
.L_x_66461:
        /* <DEDUP_REMOVED lines=10> */
.L_x_66464:
[----:B------:R-:W2:Y:S02]  /*2940*/  LDG.E.U16 R4, desc[UR36][R4.64] ;  /* 0x0000002404047981 */ /* 0x000ea4000c1e1500 */
[----:B--2---:R-:W-:-:S06]  /*2950*/  HADD2.F32 R2, -RZ, R4.H0_H0 ;  /* 0x20000004ff027230 */ /* 0x004fcc0000004100 */
[----:B------:R-:W0:Y:S02]  /*2960*/  F2I.S64.TRUNC R2, R2 ;  /* 0x0000000200027311 */ /* 0x000e24000020d900 */
[----:B0-----:R-:W-:Y:S01]  /*2970*/  PRMT R0, R2, 0x7610, R0 ;  /* 0x0000761002007816 */ /* 0x001fe20000000000 */
[----:B------:R-:W-:Y:S06]  /*2980*/  BRA `(.L_x_66458) ;  /* 0x0000000800b47947 */ /* 0x000fec0003800000 */
.L_x_66463:
[----:B------:R-:W2:Y:S02]  /*2990*/  LDG.E.64 R2, desc[UR36][R4.64] ;  /* 0x0000002404027981 */ /* 0x000ea4000c1e1b00 */
[----:B--2---:R-:W0:Y:S02]  /*29a0*/  F2I.S64.F64.TRUNC R2, R2 ;  /* 0x0000000200027311 */ /* 0x004e24000030d900 */
[----:B0-----:R-:W-:Y:S01]  /*29b0*/  PRMT R0, R2, 0x7610, R0 ;  /* 0x0000761002007816 */ /* 0x001fe20000000000 */
[----:B------:R-:W-:Y:S06]  /*29c0*/  BRA `(.L_x_66458) ;  /* 0x0000000800a47947 */ /* 0x000fec0003800000 */
.L_x_66453:
        /* <DEDUP_REMOVED lines=12> */
.L_x_66467:
[----:B------:R-:W2:Y:S02]  /*2a90*/  LDG.E.64 R4, desc[UR36][R4.64] ;  /* 0x0000002404047981 */ /* 0x000ea4000c1e1b00 */
[----:B--2---:R-:W0:Y:S02]  /*2aa0*/  F2I.S64.F64.TRUNC R2, R4 ;  /* 0x0000000400027311 */ /* 0x004e24000030d900 */
[----:B0-----:R-:W-:Y:S01]  /*2ab0*/  PRMT R0, R2, 0x7610, R0 ;  /* 0x0000761002007816 */ /* 0x001fe20000000000 */
[----:B------:R-:W-:Y:S06]  /*2ac0*/  BRA `(.L_x_66458) ;  /* 0x0000000800647947 */ /* 0x000fec0003800000 */
.L_x_66466:
        /* <DEDUP_REMOVED lines=27> */
.L_x_66469:
        /* <DEDUP_REMOVED lines=14> */
.L_x_66468:
[----:B------:R-:W2:Y:S02]  /*2d60*/  LDG.E.U16 R2, desc[UR36][R4.64] ;  /* 0x0000002404027981 */ /* 0x000ea4000c1e1500 */
[----:B--2---:R-:W-:-:S06]  /*2d70*/  IMAD.U32 R2, R2, 0x10000, RZ ;  /* 0x0001000002027824 */ /* 0x004fcc00078e00ff */
[----:B------:R-:W0:Y:S02]  /*2d80*/  F2I.S64.TRUNC R2, R2 ;  /* 0x0000000200027311 */ /* 0x000e24000020d900 */
[----:B0-----:R-:W-:Y:S01]  /*2d90*/  PRMT R0, R2, 0x7610, R0 ;  /* 0x0000761002007816 */ /* 0x001fe20000000000 */
[----:B------:R-:W-:Y:S06]  /*2da0*/  BRA `(.L_x_66458) ;  /* 0x0000000400ac7947 */ /* 0x000fec0003800000 */
.L_x_66465:
        /* <DEDUP_REMOVED lines=10> */
.L_x_66472:
        /* <DEDUP_REMOVED lines=21> */
.L_x_66476:
[----:B------:R-:W-:Y:S05]  /*2fa0*/  BSYNC.RECONVERGENT B1 ;  /* 0x0000000000017941 */ /* 0x000fea0003800200 */
.L_x_66475:
[----:B------:R-:W-:Y:S01]  /*2fb0*/  IMAD.SHL.U32 R0, R0, 0x100000, RZ ;  /* 0x0010000000007824 */ /* 0x000fe200078e00ff */
[----:B------:R-:W-:-:S04]  /*2fc0*/  LEA R2, R2, 0x3b800000, 0x17 ;  /* 0x3b80000002027811 */ /* 0x000fc800078eb8ff */
[----:B------:R-:W-:-:S07]  /*2fd0*/  LOP3.LUT R2, R2, R0, R7, 0xfe, !PT ;  /* 0x0000000002027212 */ /* 0x000fce00078efe07 */
.L_x_66474:
[----:B------:R-:W-:Y:S05]  /*2fe0*/  BSYNC.RECONVERGENT B0 ;  /* 0x0000000000007941 */ /* 0x000fea0003800200 */
.L_x_66473:
[----:B------:R-:W0:Y:S02]  /*2ff0*/  F2I.S64.TRUNC R2, R2 ;  /* 0x0000000200027311 */ /* 0x000e24000020d900 */
[----:B0-----:R-:W-:Y:S01]  /*3000*/  PRMT R0, R2, 0x7610, R0 ;  /* 0x0000761002007816 */ /* 0x001fe20000000000 */
[----:B------:R-:W-:Y:S06]  /*3010*/  BRA `(.L_x_66458) ;  /* 0x0000000400107947 */ /* 0x000fec0003800000 */
.L_x_66471:
        /* <DEDUP_REMOVED lines=21> */
.L_x_66480:
[----:B------:R-:W-:Y:S05]  /*3170*/  BSYNC.RECONVERGENT B1 ;  /* 0x0000000000017941 */ /* 0x000fea0003800200 */
.L_x_66479:
[----:B------:R-:W-:Y:S01]  /*3180*/  IMAD.SHL.U32 R0, R0, 0x200000, RZ ;  /* 0x0020000000007824 */ /* 0x000fe200078e00ff */
[----:B------:R-:W-:-:S04]  /*3190*/  LEA R2, R2, 0x37800000, 0x17 ;  /* 0x3780000002027811 */ /* 0x000fc800078eb8ff */
[----:B------:R-:W-:-:S07]  /*31a0*/  LOP3.LUT R2, R2, R0, R7, 0xfe, !PT ;  /* 0x0000000002027212 */ /* 0x000fce00078efe07 */
.L_x_66478:
[----:B------:R-:W-:Y:S05]  /*31b0*/  BSYNC.RECONVERGENT B0 ;  /* 0x0000000000007941 */ /* 0x000fea0003800200 */
.L_x_66477:
[----:B------:R-:W0:Y:S02]  /*31c0*/  F2I.S64.TRUNC R2, R2 ;  /* 0x0000000200027311 */ /* 0x000e24000020d900 */
[----:B0-----:R-:W-:Y:S01]  /*31d0*/  PRMT R0, R2, 0x7610, R0 ;  /* 0x0000761002007816 */ /* 0x001fe20000000000 */
[----:B------:R-:W-:Y:S06]  /*31e0*/  BRA `(.L_x_66458) ;  /* 0x00000000009c7947 */ /* 0x000fec0003800000 */
.L_x_66470:
[----:B------:R-:W-:-:S09]  /*31f0*/  UISETP.NE.AND UP0, UPT, UR4, 0x1c, UPT ;  /* 0x0000001c0400788c */ /* 0x000fd2000bf05270 */
[----:B------:R-:W-:Y:S05]  /*3200*/  BRA.U !UP0, `(.L_x_66481) ;  /* 0x0000000108907547 */ /* 0x000fea000b800000 */
[----:B------:R-:W-:-:S09]  /*3210*/  UISETP.NE.AND UP0, UPT, UR4, 0x1d, UPT ;  /* 0x0000001d0400788c */ /* 0x000fd2000bf05270 */
[----:B------:R-:W-:Y:S05]  /*3220*/  BRA.U !UP0, `(.L_x_66482) ;  /* 0x0000000108807547 */ /* 0x000fea000b800000 */
[----:B------:R-:W-:-:S09]  /*3230*/  UISETP.NE.AND UP0, UPT, UR4, 0x2c, UPT ;  /* 0x0000002c0400788c */ /* 0x000fd2000bf05270 */
[----:B------:R-:W-:Y:S05]  /*3240*/  BRA.U !UP0, `(.L_x_66483) ;  /* 0x0000000108487547 */ /* 0x000fea000b800000 */
.L_x_66457:
        /* <DEDUP_REMOVED lines=16> */
.L_x_66484:
[----:B------:R-:W-:Y:S01]  /*3350*/  PRMT R0, RZ, 0x7610, R0 ;  /* 0x00007610ff007816 */ /* 0x000fe20000000000 */
[----:B------:R-:W-:Y:S06]  /*3360*/  BRA `(.L_x_66458) ;  /* 0x00000000003c7947 */ /* 0x000fec0003800000 */
.L_x_66483:
        /* <DEDUP_REMOVED lines=8> */
.L_x_66486:
[----:B------:R-:W-:Y:S05]  /*33f0*/  BSYNC.RECONVERGENT B0 ;  /* 0x0000000000007941 */ /* 0x000fea0003800200 */
.L_x_66485:
[----:B------:R-:W0:Y:S02]  /*3400*/  F2I.S64.TRUNC R2, R2 ;  /* 0x0000000200027311 */ /* 0x000e24000020d900 */
[----:B0-----:R-:W-:Y:S01]  /*3410*/  PRMT R0, R2, 0x7610, R0 ;  /* 0x0000761002007816 */ /* 0x001fe20000000000 */
[----:B------:R-:W-:Y:S06]  /*3420*/  BRA `(.L_x_66458) ;  /* 0x00000000000c7947 */ /* 0x000fec0003800000 */
.L_x_66482:
[----:B------:R0:W5:Y:S01]  /*3430*/  LDG.E.U8 R0, desc[UR36][R4.64] ;  /* 0x0000002404007981 */ /* 0x000162000c1e1100 */
[----:B------:R-:W-:Y:S05]  /*3440*/  BRA `(.L_x_66458) ;  /* 0x0000000000047947 */ /* 0x000fea0003800000 */
.L_x_66481:
[----:B------:R0:W5:Y:S02]  /*3450*/  LDG.E.U8 R0, desc[UR36][R4.64] ;  /* 0x0000002404007981 */ /* 0x000164000c1e1100 */
.L_x_66458:
[----:B-----5:R-:W-:Y:S01]  /*3460*/  LOP3.LUT P0, RZ, R0, 0xff, RZ, 0xc0, !PT ;  /* 0x000000ff00ff7812 */ /* 0x020fe2000780c0ff */
[----:B------:R-:W-:Y:S01]  /*3470*/  BSSY.RECONVERGENT B0, `(.L_x_66487) ;  /* 0x0000010000007945 */ /* 0x000fe20003800200 */
[----:B01234-:R-:W-:-:S11]  /*3480*/  MOV R5, 0x1 ;  /* 0x0000000100057802 */ /* 0x01ffd60000000f00 */
[----:B------:R-:W-:Y:S05]  /*3490*/  @!P0 BRA `(.L_x_66488) ;  /* 0x0000000000348947 */ /* 0x000fea0003800000 */
[----:B------:R-:W-:-:S07]  /*34a0*/  IMAD.MOV.U32 R5, RZ, RZ, 0x1 ;  /* 0x00000001ff057424 */ /* 0x000fce00078e00ff */
.L_x_66489:
        /* <DEDUP_REMOVED lines=12> */
.L_x_66488:
[----:B------:R-:W-:Y:S05]  /*3570*/  BSYNC.RECONVERGENT B0 ;  /* 0x0000000000007941 */ /* 0x000fea0003800200 */
.L_x_66487:
[----:B------:R-:W0:Y:S01]  /*3580*/  LDCU.64 UR6, c[0x0][0x5e8] ;  /* 0x0000bd00ff0677ac */ /* 0x000e220008000a00 */
[----:B------:R-:W-:Y:S01]  /*3590*/  BSSY.RECONVERGENT B6, `(.L_x_66490) ;  /* 0x00000e7000067945 */ /* 0x000fe20003800200 */
        /* <DEDUP_REMOVED lines=15> */
.L_x_66494:
[----:B------:R0:W-:Y:S01]  /*3690*/  STG.E.U8 desc[UR36][R2.64], R5 ;  /* 0x0000000502007986 */ /* 0x0001e2000c101124 */
[----:B------:R-:W-:Y:S05]  /*36a0*/  BRA `(.L_x_66496) ;  /* 0x0000000c00547947 */ /* 0x000fea0003800000 */
.L_x_66493:
        /* <DEDUP_REMOVED lines=10> */
.L_x_66498:
[----:B------:R-:W-:-:S05]  /*3750*/  LOP3.LUT R5, R5, 0xff, RZ, 0xc0, !PT ;  /* 0x000000ff05057812 */ /* 0x000fca00078ec0ff */
[----:B------:R0:W-:Y:S01]  /*3760*/  STG.E desc[UR36][R2.64], R5 ;  /* 0x0000000502007986 */ /* 0x0001e2000c101924 */
[----:B------:R-:W-:Y:S05]  /*3770*/  BRA `(.L_x_66496) ;  /* 0x0000000c00207947 */ /* 0x000fea0003800000 */
.L_x_66497:
[----:B------:R-:W-:-:S05]  /*3780*/  LOP3.LUT R5, R5, 0xff, RZ, 0xc0, !PT ;  /* 0x000000ff05057812 */ /* 0x000fca00078ec0ff */
[----:B------:R0:W-:Y:S01]  /*3790*/  STG.E.U16 desc[UR36][R2.64], R5 ;  /* 0x0000000502007986 */ /* 0x0001e2000c101524 */
[----:B------:R-:W-:Y:S05]  /*37a0*/  BRA `(.L_x_66496) ;  /* 0x0000000c00147947 */ /* 0x000fea0003800000 */
.L_x_66492:
        /* <DEDUP_REMOVED lines=10> */
.L_x_66500:
[----:B------:R-:W-:-:S04]  /*3850*/  LOP3.LUT R5, R5, 0xff, RZ, 0xc0, !PT ;  /* 0x000000ff05057812 */ /* 0x000fc800078ec0ff */
[----:B------:R-:W0:Y:S02]  /*3860*/  I2F.U16 R0, R5 ;  /* 0x0000000500007306 */ /* 0x000e240000101000 */
[----:B0-----:R-:W-:-:S05]  /*3870*/  F2FP.F16.F32.PACK_AB R0, RZ, R0 ;  /* 0x00000000ff00723e */ /* 0x001fca00000000ff */
[----:B------:R0:W-:Y:S01]  /*3880*/  STG.E.U16 desc[UR36][R2.64], R0 ;  /* 0x0000000002007986 */ /* 0x0001e2000c101524 */
[----:B------:R-:W-:Y:S05]  /*3890*/  BRA `(.L_x_66496) ;  /* 0x0000000800d87947 */ /* 0x000fea0003800000 */
.L_x_66499:
        /* <DEDUP_REMOVED lines=11> */
.L_x_66502:
[----:B------:R-:W-:-:S06]  /*3950*/  LOP3.LUT R5, R5, 0xff, RZ, 0xc0, !PT ;  /* 0x000000ff05057812 */ /* 0x000fcc00078ec0ff */
[----:B------:R-:W0:Y:S02]  /*3960*/  I2F.U16 R5, R5 ;  /* 0x0000000500057306 */ /* 0x000e240000101000 */
[----:B0-----:R-:W-:-:S04]  /*3970*/  F2FP.F16.F32.PACK_AB R5, RZ, R5 ;  /* 0x00000005ff05723e */ /* 0x001fc800000000ff */
[----:B------:R-:W-:-:S05]  /*3980*/  PRMT R5, R5, 0x5410, RZ ;  /* 0x0000541005057816 */ /* 0x000fca00000000ff */
[----:B------:R0:W-:Y:S01]  /*3990*/  STG.E desc[UR36][R2.64], R5 ;  /* 0x0000000502007986 */ /* 0x0001e2000c101924 */
[----:B------:R-:W-:Y:S05]  /*39a0*/  BRA `(.L_x_66496) ;  /* 0x0000000800947947 */ /* 0x000fea0003800000 */
.L_x_66501:
[----:B------:R-:W-:-:S06]  /*39b0*/  LOP3.LUT R5, R5, 0xff, RZ, 0xc0, !PT ;  /* 0x000000ff05057812 */ /* 0x000fcc00078ec0ff */
[----:B------:R-:W0:Y:S02]  /*39c0*/  I2F.F64.U16 R4, R5 ;  /* 0x0000000500047312 */ /* 0x000e240000101800 */
[----:B0-----:R0:W-:Y:S01]  /*39d0*/  STG.E.64 desc[UR36][R2.64], R4 ;  /* 0x0000000402007986 */ /* 0x0011e2000c101b24 */
[----:B------:R-:W-:Y:S05]  /*39e0*/  BRA `(.L_x_66496) ;  /* 0x0000000800847947 */ /* 0x000fea0003800000 */
.L_x_66491:
        /* <DEDUP_REMOVED lines=12> */
.L_x_66505:
[----:B------:R-:W-:Y:S02]  /*3ab0*/  LOP3.LUT R5, R5, 0xff, RZ, 0xc0, !PT ;  /* 0x000000ff05057812 */ /* 0x000fe400078ec0ff */
[----:B------:R-:W-:-:S04]  /*3ac0*/  CS2R R6, SRZ ;  /* 0x0000000000067805 */ /* 0x000fc8000001ff00 */
[----:B------:R-:W0:Y:S02]  /*3ad0*/  I2F.F64.U16 R4, R5 ;  /* 0x0000000500047312 */ /* 0x000e240000101800 */
[----:B0-----:R0:W-:Y:S01]  /*3ae0*/  STG.E.128 desc[UR36][R2.64], R4 ;  /* 0x0000000402007986 */ /* 0x0011e2000c101d24 */
[----:B------:R-:W-:Y:S05]  /*3af0*/  BRA `(.L_x_66496) ;  /* 0x0000000800407947 */ /* 0x000fea0003800000 */
.L_x_66504:
        /* <DEDUP_REMOVED lines=8> */
[----:B------:R-:W-:Y:S02]  /*3b80*/  HFMA2 R5, -RZ, RZ, 0, 7.569789886474609375e-06 ;  /* 0x0000007fff057431 */ /* 0x000fe400000001ff */
        /* <DEDUP_REMOVED lines=9> */
.L_x_66509:
[----:B------:R-:W-:Y:S05]  /*3c20*/  BSYNC.RECONVERGENT B0 ;  /* 0x0000000000007941 */ /* 0x000fea0003800200 */
.L_x_66508:
[----:B------:R0:W-:Y:S01]  /*3c30*/  STG.E.U8 desc[UR36][R2.64], R5 ;  /* 0x0000000502007986 */ /* 0x0001e2000c101124 */
[----:B------:R-:W-:Y:S05]  /*3c40*/  BRA `(.L_x_66496) ;  /* 0x0000000400ec7947 */ /* 0x000fea0003800000 */
.L_x_66507:
        /* <DEDUP_REMOVED lines=17> */
.L_x_66506:
[----:B------:R-:W-:-:S04]  /*3d60*/  LOP3.LUT R5, R5, 0xff, RZ, 0xc0, !PT ;  /* 0x000000ff05057812 */ /* 0x000fc800078ec0ff */
[----:B------:R-:W0:Y:S02]  /*3d70*/  I2F.U16 R0, R5 ;  /* 0x0000000500007306 */ /* 0x000e240000101000 */
[----:B0-----:R-:W-:-:S05]  /*3d80*/  F2FP.BF16.F32.PACK_AB R0, RZ, R0 ;  /* 0x00000000ff00723e */ /* 0x001fca00000010ff */
[----:B------:R0:W-:Y:S01]  /*3d90*/  STG.E.U16 desc[UR36][R2.64], R0 ;  /* 0x0000000002007986 */ /* 0x0001e2000c101524 */
[----:B------:R-:W-:Y:S05]  /*3da0*/  BRA `(.L_x_66496) ;  /* 0x0000000400947947 */ /* 0x000fea0003800000 */
.L_x_66503:
        /* <DEDUP_REMOVED lines=11> */
.L_x_66512:
        /* <DEDUP_REMOVED lines=13> */
.L_x_66515:
[----:B------:R-:W-:-:S04]  /*3f30*/  SHF.R.U32.HI R0, RZ, 0x14, R5 ;  /* 0x00000014ff007819 */ /* 0x000fc80000011605 */
[----:B------:R-:W-:-:S04]  /*3f40*/  LOP3.LUT R0, R0, 0x1, RZ, 0xc0, !PT ;  /* 0x0000000100007812 */ /* 0x000fc800078ec0ff */
[----:B------:R-:W-:-:S04]  /*3f50*/  IADD3 R0, PT, PT, R5, 0x487ffff, R0 ;  /* 0x0487ffff05007810 */ /* 0x000fc80007ffe000 */
[----:B------:R-:W-:-:S04]  /*3f60*/  SHF.R.U32.HI R0, RZ, 0x14, R0 ;  /* 0x00000014ff007819 */ /* 0x000fc80000011600 */
[----:B------:R-:W-:-:S07]  /*3f70*/  LOP3.LUT R4, R0, 0xff, RZ, 0xc0, !PT ;  /* 0x000000ff00047812 */ /* 0x000fce00078ec0ff */
.L_x_66516:
[----:B------:R-:W-:-:S07]  /*3f80*/  PRMT R0, R4, 0x7610, R0 ;  /* 0x0000761004007816 */ /* 0x000fce0000000000 */
.L_x_66514:
[----:B------:R-:W-:Y:S05]  /*3f90*/  BSYNC.RECONVERGENT B0 ;  /* 0x0000000000007941 */ /* 0x000fea0003800200 */
.L_x_66513:
[----:B------:R4:W-:Y:S01]  /*3fa0*/  STG.E.U8 desc[UR36][R2.64], R0 ;  /* 0x0000000002007986 */ /* 0x0009e2000c101124 */
[----:B------:R-:W-:Y:S05]  /*3fb0*/  BRA `(.L_x_66496) ;  /* 0x0000000400107947 */ /* 0x000fea0003800000 */
.L_x_66511:
        /* <DEDUP_REMOVED lines=13> */
.L_x_66519:
[----:B------:R-:W-:-:S04]  /*4090*/  SHF.R.U32.HI R0, RZ, 0x15, R5 ;  /* 0x00000015ff007819 */ /* 0x000fc80000011605 */
[----:B------:R-:W-:-:S04]  /*40a0*/  LOP3.LUT R0, R0, 0x1, RZ, 0xc0, !PT ;  /* 0x0000000100007812 */ /* 0x000fc800078ec0ff */
[----:B------:R-:W-:-:S04]  /*40b0*/  IADD3 R0, PT, PT, R5, 0x88fffff, R0 ;  /* 0x088fffff05007810 */ /* 0x000fc80007ffe000 */
[----:B------:R-:W-:-:S04]  /*40c0*/  SHF.R.U32.HI R0, RZ, 0x15, R0 ;  /* 0x00000015ff007819 */ /* 0x000fc80000011600 */
[----:B------:R-:W-:-:S07]  /*40d0*/  LOP3.LUT R4, R0, 0xff, RZ, 0xc0, !PT ;  /* 0x000000ff00047812 */ /* 0x000fce00078ec0ff */
.L_x_66520:
[----:B------:R-:W-:-:S07]  /*40e0*/  PRMT R0, R4, 0x7610, R0 ;  /* 0x0000761004007816 */ /* 0x000fce0000000000 */
.L_x_66518:
[----:B------:R-:W-:Y:S05]  /*40f0*/  BSYNC.RECONVERGENT B0 ;  /* 0x0000000000007941 */ /* 0x000fea0003800200 */
.L_x_66517:
[----:B------:R3:W-:Y:S01]  /*4100*/  STG.E.U8 desc[UR36][R2.64], R0 ;  /* 0x0000000002007986 */ /* 0x0007e2000c101124 */
[----:B------:R-:W-:Y:S05]  /*4110*/  BRA `(.L_x_66496) ;  /* 0x0000000000b87947 */ /* 0x000fea0003800000 */
.L_x_66510:
[----:B------:R-:W-:-:S09]  /*4120*/  UISETP.NE.AND UP0, UPT, UR4, 0x1c, UPT ;  /* 0x0000001c0400788c */ /* 0x000fd2000bf05270 */
[----:B------:R-:W-:Y:S05]  /*4130*/  BRA.U !UP0, `(.L_x_66521) ;  /* 0x0000000108a87547 */ /* 0x000fea000b800000 */
[----:B------:R-:W-:-:S09]  /*4140*/  UISETP.NE.AND UP0, UPT, UR4, 0x1d, UPT ;  /* 0x0000001d0400788c */ /* 0x000fd2000bf05270 */
[----:B------:R-:W-:Y:S05]  /*4150*/  BRA.U !UP0, `(.L_x_66522) ;  /* 0x0000000108907547 */ /* 0x000fea000b800000 */
[----:B------:R-:W-:-:S09]  /*4160*/  UISETP.NE.AND UP0, UPT, UR4, 0x2c, UPT ;  /* 0x0000002c0400788c */ /* 0x000fd2000bf05270 */
[----:B------:R-:W-:Y:S05]  /*4170*/  BRA.U !UP0, `(.L_x_66523) ;  /* 0x0000000108447547 */ /* 0x000fea000b800000 */
.L_x_66495:
        /* <DEDUP_REMOVED lines=16> */
.L_x_66524:
[----:B------:R-:W-:Y:S05]  /*4280*/  BRA `(.L_x_66496) ;  /* 0x00000000005c7947 */ /* 0x000fea0003800000 */
.L_x_66523:
        /* <DEDUP_REMOVED lines=17> */
.L_x_66522:
[----:B------:R-:W-:Y:S01]  /*43a0*/  LOP3.LUT R4, R5, 0xff, RZ, 0xc0, !PT ;  /* 0x000000ff05047812 */ /* 0x000fe200078ec0ff */
[----:B------:R-:W-:-:S05]  /*43b0*/  IMAD.MOV.U32 R5, RZ, RZ, RZ ;  /* 0x000000ffff057224 */ /* 0x000fca00078e00ff */
[----:B------:R2:W-:Y:S01]  /*43c0*/  STG.E.64 desc[UR36][R2.64], R4 ;  /* 0x0000000402007986 */ /* 0x0005e2000c101b24 */
[----:B------:R-:W-:Y:S05]  /*43d0*/  BRA `(.L_x_66496) ;  /* 0x0000000000087947 */ /* 0x000fea0003800000 */
.L_x_66521:
[----:B------:R-:W-:-:S05]  /*43e0*/  LOP3.LUT R5, R5, 0xff, RZ, 0xc0, !PT ;  /* 0x000000ff05057812 */ /* 0x000fca00078ec0ff */
[----:B------:R0:W-:Y:S02]  /*43f0*/  STG.E desc[UR36][R2.64], R5 ;  /* 0x0000000502007986 */ /* 0x0001e4000c101924 */
.L_x_66496:
[----:B------:R-:W-:Y:S05]  /*4400*/  BSYNC.RECONVERGENT B6 ;  /* 0x0000000000067941 */ /* 0x000fea0003800200 */
.L_x_66490:
[----:B------:R-:W-:-:S07]  /*4410*/  VIADD R17, R17, 0x80 ;  /* 0x0000008011117836 */ /* 0x000fce0000000000 */
.L_x_66417:
[----:B------:R-:W-:Y:S05]  /*4420*/  BSYNC.RECONVERGENT B7 ;  /* 0x0000000000077941 */ /* 0x000fea0003800200 */
.L_x_66416:
[----:B------:R-:W5:Y:S01]  /*4430*/  LDCU UR4, c[0x0][0x380] ;  /* 0x00007000ff0477ac */ /* 0x000f620008000800 */
[----:B------:R-:W-:Y:S01]  /*4440*/  BSSY.RECONVERGENT B7, `(.L_x_66525) ;  /* 0x0000432000077945 */ /* 0x000fe20003800200 */
[----:B-----5:R-:W-:-:S13]  /*4450*/  ISETP.GE.AND P0, PT, R17, UR4, PT ;  /* 0x0000000411007c0c */ /* 0x020fda000bf06270 */
[----:B------:R-:W-:Y:S05]  /*4460*/  @P0 BRA `(.L_x_66526) ;  /* 0x0000004000bc0947 */ /* 0x000fea0003800000 */
[----:B------:R-:W5:Y:S01]  /*4470*/  LDCU UR4, c[0x0][0x388] ;  /* 0x00007100ff0477ac */ /* 0x000f620008000800 */
[----:B0--34-:R-:W-:Y:S02]  /*4480*/  HFMA2 R0, -RZ, RZ, 0, 0 ;  /* 0x00000000ff007431 */ /* 0x019fe400000001ff */
[----:B------:R-:W-:Y:S02]  /*4490*/  IMAD.MOV.U32 R18, RZ, RZ, RZ ;  /* 0x000000ffff127224 */ /* 0x000fe400078e00ff */
        /* <DEDUP_REMOVED lines=351> */
.L_x_66527:
[----:B------:R-:W2:Y:S01]  /*5a90*/  LDCU.64 UR6, c[0x0][0x5f0] ;  /* 0x0000be00ff0677ac */ /* 0x000ea20008000a00 */
[----:B------:R-:W-:-:S04]  /*5aa0*/  UPRMT UR4, UR40, 0x7771, URZ ;  /* 0x0000777128047896 */ /* 0x000fc800080000ff */
[----:B------:R-:W-:Y:S01]  /*5ab0*/  UISETP.GT.AND UP0, UPT, UR4, 0x9, UPT ;  /* 0x000000090400788c */ /* 0x000fe2000bf04270 */
[----:B--2---:R-:W-:-:S05]  /*5ac0*/  IADD3 R4, P0, PT, R0, UR6, RZ ;  /* 0x0000000600047c10 */ /* 0x004fca000ff1e0ff */
[----:B-1----:R-:W-:-:S03]  /*5ad0*/  IMAD.X R5, RZ, RZ, UR7, P0 ;  /* 0x00000007ff057e24 */ /* 0x002fc600080e06ff */
        /* <DEDUP_REMOVED lines=11> */
.L_x_66531:
[----:B------:R4:W5:Y:S01]  /*5b90*/  LDG.E.U8 R19, desc[UR36][R4.64] ;  /* 0x0000002404137981 */ /* 0x000962000c1e1100 */
[----:B------:R-:W-:Y:S05]  /*5ba0*/  BRA `(.L_x_66533) ;  /* 0x0000000c005c7947 */ /* 0x000fea0003800000 */
.L_x_66530:
        /* <DEDUP_REMOVED lines=8> */
.L_x_66535:
[----:B------:R2:W5:Y:S01]  /*5c30*/  LDG.E.U8 R19, desc[UR36][R4.64] ;  /* 0x0000002404137981 */ /* 0x000562000c1e1100 */
[----:B------:R-:W-:Y:S05]  /*5c40*/  BRA `(.L_x_66533) ;  /* 0x0000000c00347947 */ /* 0x000fea0003800000 */
.L_x_66534:
[----:B------:R0:W5:Y:S01]  /*5c50*/  LDG.E.U16 R19, desc[UR36][R4.64] ;  /* 0x0000002404137981 */ /* 0x000162000c1e1500 */
[----:B------:R-:W-:Y:S05]  /*5c60*/  BRA `(.L_x_66533) ;  /* 0x0000000c002c7947 */ /* 0x000fea0003800000 */
.L_x_66529:
        /* <DEDUP_REMOVED lines=10> */
.L_x_66537:
[----:B------:R-:W2:Y:S02]  /*5d10*/  LDG.E.U16 R2, desc[UR36][R4.64] ;  /* 0x0000002404027981 */ /* 0x000ea4000c1e1500 */
[----:B--2---:R-:W-:-:S06]  /*5d20*/  HADD2.F32 R2, -RZ, R2.H0_H0 ;  /* 0x20000002ff027230 */ /* 0x004fcc0000004100 */
[----:B------:R-:W0:Y:S02]  /*5d30*/  F2I.S64.TRUNC R2, R2 ;  /* 0x0000000200027311 */ /* 0x000e24000020d900 */
[----:B0-----:R-:W-:Y:S01]  /*5d40*/  PRMT R19, R2, 0x7610, R19 ;  /* 0x0000761002137816 */ /* 0x001fe20000000013 */
[----:B------:R-:W-:Y:S06]  /*5d50*/  BRA `(.L_x_66533) ;  /* 0x0000000800f07947 */ /* 0x000fec0003800000 */
.L_x_66536:
        /* <DEDUP_REMOVED lines=10> */
.L_x_66539:
[----:B------:R-:W2:Y:S02]  /*5e00*/  LDG.E.U16 R4, desc[UR36][R4.64] ;  /* 0x0000002404047981 */ /* 0x000ea4000c1e1500 */
[----:B--2---:R-:W-:-:S06]  /*5e10*/  HADD2.F32 R2, -RZ, R4.H0_H0 ;  /* 0x20000004ff027230 */ /* 0x004fcc0000004100 */
[----:B------:R-:W0:Y:S02]  /*5e20*/  F2I.S64.TRUNC R2, R2 ;  /* 0x0000000200027311 */ /* 0x000e24000020d900 */
[----:B0-----:R-:W-:Y:S01]  /*5e30*/  PRMT R19, R2, 0x7610, R19 ;  /* 0x0000761002137816 */ /* 0x001fe20000000013 */
[----:B------:R-:W-:Y:S06]  /*5e40*/  BRA `(.L_x_66533) ;  /* 0x0000000800b47947 */ /* 0x000fec0003800000 */
.L_x_66538:
[----:B------:R-:W2:Y:S02]  /*5e50*/  LDG.E.64 R2, desc[UR36][R4.64] ;  /* 0x0000002404027981 */ /* 0x000ea4000c1e1b00 */
[----:B--2---:R-:W0:Y:S02]  /*5e60*/  F2I.S64.F64.TRUNC R2, R2 ;  /* 0x0000000200027311 */ /* 0x004e24000030d900 */
[----:B0-----:R-:W-:Y:S01]  /*5e70*/  PRMT R19, R2, 0x7610, R19 ;  /* 0x0000761002137816 */ /* 0x001fe20000000013 */
[----:B------:R-:W-:Y:S06]  /*5e80*/  BRA `(.L_x_66533) ;  /* 0x0000000800a47947 */ /* 0x000fec0003800000 */
.L_x_66528:
        /* <DEDUP_REMOVED lines=12> */
.L_x_66542:
[----:B------:R-:W2:Y:S02]  /*5f50*/  LDG.E.64 R4, desc[UR36][R4.64] ;  /* 0x0000002404047981 */ /* 0x000ea4000c1e1b00 */
[----:B--2---:R-:W0:Y:S02]  /*5f60*/  F2I.S64.F64.TRUNC R2, R4 ;  /* 0x0000000400027311 */ /* 0x004e24000030d900 */
[----:B0-----:R-:W-:Y:S01]  /*5f70*/  PRMT R19, R2, 0x7610, R19 ;  /* 0x0000761002137816 */ /* 0x001fe20000000013 */
[----:B------:R-:W-:Y:S06]  /*5f80*/  BRA `(.L_x_66533) ;  /* 0x0000000800647947 */ /* 0x000fec0003800000 */
.L_x_66541:
        /* <DEDUP_REMOVED lines=27> */
.L_x_66544:
        /* <DEDUP_REMOVED lines=14> */
.L_x_66543:
[----:B------:R-:W2:Y:S02]  /*6220*/  LDG.E.U16 R2, desc[UR36][R4.64] ;  /* 0x0000002404027981 */ /* 0x000ea4000c1e1500 */
[----:B--2---:R-:W-:-:S06]  /*6230*/  IMAD.U32 R2, R2, 0x10000, RZ ;  /* 0x0001000002027824 */ /* 0x004fcc00078e00ff */
[----:B------:R-:W0:Y:S02]  /*6240*/  F2I.S64.TRUNC R2, R2 ;  /* 0x0000000200027311 */ /* 0x000e24000020d900 */
[----:B0-----:R-:W-:Y:S01]  /*6250*/  PRMT R19, R2, 0x7610, R19 ;  /* 0x0000761002137816 */ /* 0x001fe20000000013 */
[----:B------:R-:W-:Y:S06]  /*6260*/  BRA `(.L_x_66533) ;  /* 0x0000000400ac7947 */ /* 0x000fec0003800000 */
.L_x_66540:
        /* <DEDUP_REMOVED lines=10> */
.L_x_66547:
        /* <DEDUP_REMOVED lines=21> */
.L_x_66551:
[----:B------:R-:W-:Y:S05]  /*6460*/  BSYNC.RECONVERGENT B1 ;  /* 0x0000000000017941 */ /* 0x000fea0003800200 */
.L_x_66550:
[----:B------:R-:W-:Y:S01]  /*6470*/  IMAD.SHL.U32 R0, R0, 0x100000, RZ ;  /* 0x0010000000007824 */ /* 0x000fe200078e00ff */
[----:B------:R-:W-:-:S04]  /*6480*/  LEA R2, R2, 0x3b800000, 0x17 ;  /* 0x3b80000002027811 */ /* 0x000fc800078eb8ff */
[----:B------:R-:W-:-:S07]  /*6490*/  LOP3.LUT R2, R2, R0, R7, 0xfe, !PT ;  /* 0x0000000002027212 */ /* 0x000fce00078efe07 */
.L_x_66549:
[----:B------:R-:W-:Y:S05]  /*64a0*/  BSYNC.RECONVERGENT B0 ;  /* 0x0000000000007941 */ /* 0x000fea0003800200 */
.L_x_66548:
[----:B------:R-:W0:Y:S02]  /*64b0*/  F2I.S64.TRUNC R2, R2 ;  /* 0x0000000200027311 */ /* 0x000e24000020d900 */
[----:B0-----:R-:W-:Y:S01]  /*64c0*/  PRMT R19, R2, 0x7610, R19 ;  /* 0x0000761002137816 */ /* 0x001fe20000000013 */
[----:B------:R-:W-:Y:S06]  /*64d0*/  BRA `(.L_x_66533) ;  /* 0x0000000400107947 */ /* 0x000fec0003800000 */
.L_x_66546:
        /* <DEDUP_REMOVED lines=21> */
.L_x_66555:
[----:B------:R-:W-:Y:S05]  /*6630*/  BSYNC.RECONVERGENT B1 ;  /* 0x0000000000017941 */ /* 0x000fea0003800200 */
.L_x_66554:
[----:B------:R-:W-:Y:S01]  /*6640*/  IMAD.SHL.U32 R0, R0, 0x200000, RZ ;  /* 0x0020000000007824 */ /* 0x000fe200078e00ff */
[----:B------:R-:W-:-:S04]  /*6650*/  LEA R2, R2, 0x37800000, 0x17 ;  /* 0x3780000002027811 */ /* 0x000fc800078eb8ff */
[----:B------:R-:W-:-:S07]  /*6660*/  LOP3.LUT R2, R2, R0, R7, 0xfe, !PT ;  /* 0x0000000002027212 */ /* 0x000fce00078efe07 */
.L_x_66553:
[----:B------:R-:W-:Y:S05]  /*6670*/  BSYNC.RECONVERGENT B0 ;  /* 0x0000000000007941 */ /* 0x000fea0003800200 */
.L_x_66552:
[----:B------:R-:W0:Y:S02]  /*6680*/  F2I.S64.TRUNC R2, R2 ;  /* 0x0000000200027311 */ /* 0x000e24000020d900 */
[----:B0-----:R-:W-:Y:S01]  /*6690*/  PRMT R19, R2, 0x7610, R19 ;  /* 0x0000761002137816 */ /* 0x001fe20000000013 */
[----:B------:R-:W-:Y:S06]  /*66a0*/  BRA `(.L_x_66533) ;  /* 0x00000000009c7947 */ /* 0x000fec0003800000 */
.L_x_66545:
        /* <DEDUP_REMOVED lines=14> */
.L_x_66559:
[----:B------:R-:W-:Y:S05]  /*6790*/  BSYNC.RECONVERGENT B0 ;  /* 0x0000000000007941 */ /* 0x000fea0003800200 */
.L_x_66558:
[----:B------:R-:W0:Y:S02]  /*67a0*/  F2I.S64.TRUNC R2, R2 ;  /* 0x0000000200027311 */ /* 0x000e24000020d900 */
[----:B0-----:R-:W-:Y:S01]  /*67b0*/  PRMT R19, R2, 0x7610, R19 ;  /* 0x0000761002137816 */ /* 0x001fe20000000013 */
[----:B------:R-:W-:Y:S06]  /*67c0*/  BRA `(.L_x_66533) ;  /* 0x0000000000547947 */ /* 0x000fec0003800000 */
.L_x_66532:
        /* <DEDUP_REMOVED lines=16> */
.L_x_66560:
[----:B------:R-:W-:Y:S01]  /*68d0*/  PRMT R19, RZ, 0x7610, R19 ;  /* 0x00007610ff137816 */ /* 0x000fe20000000013 */
[----:B------:R-:W-:Y:S06]  /*68e0*/  BRA `(.L_x_66533) ;  /* 0x00000000000c7947 */ /* 0x000fec0003800000 */
.L_x_66557:
[----:B------:R0:W5:Y:S01]  /*68f0*/  LDG.E.U8 R19, desc[UR36][R4.64] ;  /* 0x0000002404137981 */ /* 0x000162000c1e1100 */
[----:B------:R-:W-:Y:S05]  /*6900*/  BRA `(.L_x_66533) ;  /* 0x0000000000047947 */ /* 0x000fea0003800000 */
.L_x_66556:
[----:B------:R0:W5:Y:S02]  /*6910*/  LDG.E.U8 R19, desc[UR36][R4.64] ;  /* 0x0000002404137981 */ /* 0x000164000c1e1100 */
.L_x_66533:
[----:B------:R-:W0:Y:S01]  /*6920*/  LDCU.64 UR6, c[0x0][0x5f8] ;  /* 0x0000bf00ff0677ac */ /* 0x000e220008000a00 */
[----:B------:R-:W-:-:S04]  /*6930*/  UPRMT UR4, UR40, 0x7772, URZ ;  /* 0x0000777228047896 */ /* 0x000fc800080000ff */
[----:B------:R-:W-:Y:S01]  /*6940*/  UISETP.GT.AND UP0, UPT, UR4, 0x9, UPT ;  /* 0x000000090400788c */ /* 0x000fe2000bf04270 */
[----:B01234-:R-:W-:-:S04]  /*6950*/  IADD3 R4, P0, PT, R18, UR6, RZ ;  /* 0x0000000612047c10 */ /* 0x01ffc8000ff1e0ff */
        /* <DEDUP_REMOVED lines=12> */
.L_x_66564:
[----:B------:R0:W5:Y:S01]  /*6a20*/  LDG.E.U8 R0, desc[UR36][R4.64] ;  /* 0x0000002404007981 */ /* 0x000162000c1e1100 */
[----:B------:R-:W-:Y:S05]  /*6a30*/  BRA `(.L_x_66566) ;  /* 0x0000000c005c7947 */ /* 0x000fea0003800000 */
.L_x_66563:
        /* <DEDUP_REMOVED lines=8> */
.L_x_66568:
[----:B------:R3:W5:Y:S01]  /*6ac0*/  LDG.E.U8 R0, desc[UR36][R4.64] ;  /* 0x0000002404007981 */ /* 0x000762000c1e1100 */
[----:B------:R-:W-:Y:S05]  /*6ad0*/  BRA `(.L_x_66566) ;  /* 0x0000000c00347947 */ /* 0x000fea0003800000 */
.L_x_66567:
[----:B------:R2:W5:Y:S01]  /*6ae0*/  LDG.E.U16 R0, desc[UR36][R4.64] ;  /* 0x0000002404007981 */ /* 0x000562000c1e1500 */
[----:B------:R-:W-:Y:S05]  /*6af0*/  BRA `(.L_x_66566) ;  /* 0x0000000c002c7947 */ /* 0x000fea0003800000 */
.L_x_66562:
        /* <DEDUP_REMOVED lines=10> */
.L_x_66570:
[----:B------:R-:W2:Y:S02]  /*6ba0*/  LDG.E.U16 R2, desc[UR36][R4.64] ;  /* 0x0000002404027981 */ /* 0x000ea4000c1e1500 */
[----:B--2---:R-:W-:-:S06]  /*6bb0*/  HADD2.F32 R2, -RZ, R2.H0_H0 ;  /* 0x20000002ff027230 */ /* 0x004fcc0000004100 */
[----:B------:R-:W0:Y:S02]  /*6bc0*/  F2I.S64.TRUNC R2, R2 ;  /* 0x0000000200027311 */ /* 0x000e24000020d900 */
[----:B0-----:R-:W-:Y:S01]  /*6bd0*/  PRMT R0, R2, 0x7610, R0 ;  /* 0x0000761002007816 */ /* 0x001fe20000000000 */
[----:B------:R-:W-:Y:S06]  /*6be0*/  BRA `(.L_x_66566) ;  /* 0x0000000800f07947 */ /* 0x000fec0003800000 */
.L_x_66569:
        /* <DEDUP_REMOVED lines=10> */
.L_x_66572:
[----:B------:R-:W2:Y:S02]  /*6c90*/  LDG.E.U16 R4, desc[UR36][R4.64] ;  /* 0x0000002404047981 */ /* 0x000ea4000c1e1500 */
[----:B--2---:R-:W-:-:S06]  /*6ca0*/  HADD2.F32 R2, -RZ, R4.H0_H0 ;  /* 0x20000004ff027230 */ /* 0x004fcc0000004100 */
[----:B------:R-:W0:Y:S02]  /*6cb0*/  F2I.S64.TRUNC R2, R2 ;  /* 0x0000000200027311 */ /* 0x000e24000020d900 */
[----:B0-----:R-:W-:Y:S01]  /*6cc0*/  PRMT R0, R2, 0x7610, R0 ;  /* 0x0000761002007816 */ /* 0x001fe20000000000 */
[----:B------:R-:W-:Y:S06]  /*6cd0*/  BRA `(.L_x_66566) ;  /* 0x0000000800b47947 */ /* 0x000fec0003800000 */
.L_x_66571:
[----:B------:R-:W2:Y:S02]  /*6ce0*/  LDG.E.64 R2, desc[UR36][R4.64] ;  /* 0x0000002404027981 */ /* 0x000ea4000c1e1b00 */
[----:B--2---:R-:W0:Y:S02]  /*6cf0*/  F2I.S64.F64.TRUNC R2, R2 ;  /* 0x0000000200027311 */ /* 0x004e24000030d900 */
[----:B0-----:R-:W-:Y:S01]  /*6d00*/  PRMT R0, R2, 0x7610, R0 ;  /* 0x0000761002007816 */ /* 0x001fe20000000000 */
[----:B------:R-:W-:Y:S06]  /*6d10*/  BRA `(.L_x_66566) ;  /* 0x0000000800a47947 */ /* 0x000fec0003800000 */
.L_x_66561:
        /* <DEDUP_REMOVED lines=12> */
.L_x_66575:
[----:B------:R-:W2:Y:S02]  /*6de0*/  LDG.E.64 R4, desc[UR36][R4.64] ;  /* 0x0000002404047981 */ /* 0x000ea4000c1e1b00 */
[----:B--2---:R-:W0:Y:S02]  /*6df0*/  F2I.S64.F64.TRUNC R2, R4 ;  /* 0x0000000400027311 */ /* 0x004e24000030d900 */
[----:B0-----:R-:W-:Y:S01]  /*6e00*/  PRMT R0, R2, 0x7610, R0 ;  /* 0x0000761002007816 */ /* 0x001fe20000000000 */
[----:B------:R-:W-:Y:S06]  /*6e10*/  BRA `(.L_x_66566) ;  /* 0x0000000800647947 */ /* 0x000fec0003800000 */
.L_x_66574:
        /* <DEDUP_REMOVED lines=27> */
.L_x_66577:
        /* <DEDUP_REMOVED lines=14> */
.L_x_66576:
[----:B------:R-:W2:Y:S02]  /*70b0*/  LDG.E.U16 R2, desc[UR36][R4.64] ;  /* 0x0000002404027981 */ /* 0x000ea4000c1e1500 */
[----:B--2---:R-:W-:-:S06]  /*70c0*/  SHF.L.U32 R2, R2, 0x10, RZ ;  /* 0x0000001002027819 */ /* 0x004fcc00000006ff */
[----:B------:R-:W0:Y:S02]  /*70d0*/  F2I.S64.TRUNC R2, R2 ;  /* 0x0000000200027311 */ /* 0x000e24000020d900 */
[----:B0-----:R-:W-:Y:S01]  /*70e0*/  PRMT R0, R2, 0x7610, R0 ;  /* 0x0000761002007816 */ /* 0x001fe20000000000 */
[----:B------:R-:W-:Y:S06]  /*70f0*/  BRA `(.L_x_66566) ;  /* 0x0000000400ac7947 */ /* 0x000fec0003800000 */
.L_x_66573:
        /* <DEDUP_REMOVED lines=10> */
.L_x_66580:
        /* <DEDUP_REMOVED lines=21> */
.L_x_66584:
[----:B------:R-:W-:Y:S05]  /*72f0*/  BSYNC.RECONVERGENT B1 ;  /* 0x0000000000017941 */ /* 0x000fea0003800200 */
.L_x_66583:
[----:B------:R-:W-:Y:S02]  /*7300*/  SHF.L.U32 R0, R0, 0x14, RZ ;  /* 0x0000001400007819 */ /* 0x000fe400000006ff */
[----:B------:R-:W-:-:S04]  /*7310*/  LEA R2, R2, 0x3b800000, 0x17 ;  /* 0x3b80000002027811 */ /* 0x000fc800078eb8ff */
[----:B------:R-:W-:-:S07]  /*7320*/  LOP3.LUT R2, R2, R0, R7, 0xfe, !PT ;  /* 0x0000000002027212 */ /* 0x000fce00078efe07 */
.L_x_66582:
[----:B------:R-:W-:Y:S05]  /*7330*/  BSYNC.RECONVERGENT B0 ;  /* 0x0000000000007941 */ /* 0x000fea0003800200 */
.L_x_66581:
[----:B------:R-:W0:Y:S02]  /*7340*/  F2I.S64.TRUNC R2, R2 ;  /* 0x0000000200027311 */ /* 0x000e24000020d900 */
[----:B0-----:R-:W-:Y:S01]  /*7350*/  PRMT R0, R2, 0x7610, R0 ;  /* 0x0000761002007816 */ /* 0x001fe20000000000 */
[----:B------:R-:W-:Y:S06]  /*7360*/  BRA `(.L_x_66566) ;  /* 0x0000000400107947 */ /* 0x000fec0003800000 */
.L_x_66579:
        /* <DEDUP_REMOVED lines=21> */
.L_x_66588:
[----:B------:R-:W-:Y:S05]  /*74c0*/  BSYNC.RECONVERGENT B1 ;  /* 0x0000000000017941 */ /* 0x000fea0003800200 */
.L_x_66587:
[----:B------:R-:W-:Y:S02]  /*74d0*/  SHF.L.U32 R0, R0, 0x15, RZ ;  /* 0x0000001500007819 */ /* 0x000fe400000006ff */
[----:B------:R-:W-:-:S04]  /*74e0*/  LEA R2, R2, 0x37800000, 0x17 ;  /* 0x3780000002027811 */ /* 0x000fc800078eb8ff */
[----:B------:R-:W-:-:S07]  /*74f0*/  LOP3.LUT R2, R2, R0, R7, 0xfe, !PT ;  /* 0x0000000002027212 */ /* 0x000fce00078efe07 */
.L_x_66586:
[----:B------:R-:W-:Y:S05]  /*7500*/  BSYNC.RECONVERGENT B0 ;  /* 0x0000000000007941 */ /* 0x000fea0003800200 */
.L_x_66585:
[----:B------:R-:W0:Y:S02]  /*7510*/  F2I.S64.TRUNC R2, R2 ;  /* 0x0000000200027311 */ /* 0x000e24000020d900 */
[----:B0-----:R-:W-:Y:S01]  /*7520*/  PRMT R0, R2, 0x7610, R0 ;  /* 0x0000761002007816 */ /* 0x001fe20000000000 */
[----:B------:R-:W-:Y:S06]  /*7530*/  BRA `(.L_x_66566) ;  /* 0x00000000009c7947 */ /* 0x000fec0003800000 */
.L_x_66578:
        /* <DEDUP_REMOVED lines=14> */
.L_x_66592:
[----:B------:R-:W-:Y:S05]  /*7620*/  BSYNC.RECONVERGENT B0 ;  /* 0x0000000000007941 */ /* 0x000fea0003800200 */
.L_x_66591:
[----:B------:R-:W0:Y:S02]  /*7630*/  F2I.S64.TRUNC R2, R2 ;  /* 0x0000000200027311 */ /* 0x000e24000020d900 */
[----:B0-----:R-:W-:Y:S01]  /*7640*/  PRMT R0, R2, 0x7610, R0 ;  /* 0x0000761002007816 */ /* 0x001fe20000000000 */
[----:B------:R-:W-:Y:S06]  /*7650*/  BRA `(.L_x_66566) ;  /* 0x0000000000547947 */ /* 0x000fec0003800000 */
.L_x_66565:
        /* <DEDUP_REMOVED lines=16> */
.L_x_66593:
[----:B------:R-:W-:Y:S01]  /*7760*/  PRMT R0, RZ, 0x7610, R0 ;  /* 0x00007610ff007816 */ /* 0x000fe20000000000 */
[----:B------:R-:W-:Y:S06]  /*7770*/  BRA `(.L_x_66566) ;  /* 0x00000000000c7947 */ /* 0x000fec0003800000 */
.L_x_66590:
[----:B------:R0:W5:Y:S01]  /*7780*/  LDG.E.U8 R0, desc[UR36][R4.64] ;  /* 0x0000002404007981 */ /* 0x000162000c1e1100 */
[----:B------:R-:W-:Y:S05]  /*7790*/  BRA `(.L_x_66566) ;  /* 0x0000000000047947 */ /* 0x000fea0003800000 */
.L_x_66589:
[----:B------:R0:W5:Y:S02]  /*77a0*/  LDG.E.U8 R0, desc[UR36][R4.64] ;  /* 0x0000002404007981 */ /* 0x000164000c1e1100 */
.L_x_66566:
[----:B-----5:R-:W-:Y:S01]  /*77b0*/  LOP3.LUT P0, RZ, R0, 0xff, RZ, 0xc0, !PT ;  /* 0x000000ff00ff7812 */ /* 0x020fe2000780c0ff */
[----:B------:R-:W-:Y:S01]  /*77c0*/  BSSY.RECONVERGENT B0, `(.L_x_66594) ;  /* 0x0000010000007945 */ /* 0x000fe20003800200 */
[----:B01234-:R-:W-:-:S11]  /*77d0*/  IMAD.MOV.U32 R5, RZ, RZ, 0x1 ;  /* 0x00000001ff057424 */ /* 0x01ffd600078e00ff */
[----:B------:R-:W-:Y:S05]  /*77e0*/  @!P0 BRA `(.L_x_66595) ;  /* 0x0000000000348947 */ /* 0x000fea0003800000 */
[----:B------:R-:W-:-:S07]  /*77f0*/  IMAD.MOV.U32 R5, RZ, RZ, 0x1 ;  /* 0x00000001ff057424 */ /* 0x000fce00078e00ff */
.L_x_66596:
        /* <DEDUP_REMOVED lines=12> */
.L_x_66595:
[----:B------:R-:W-:Y:S05]  /*78c0*/  BSYNC.RECONVERGENT B0 ;  /* 0x0000000000007941 */ /* 0x000fea0003800200 */
.L_x_66594:
[----:B------:R-:W0:Y:S01]  /*78d0*/  LDCU.64 UR4, c[0x0][0x5e8] ;  /* 0x0000bd00ff0477ac */ /* 0x000e220008000a00 */
[----:B------:R-:W-:Y:S01]  /*78e0*/  BSSY.RECONVERGENT B6, `(.L_x_66597) ;  /* 0x00000e6000067945 */ /* 0x000fe20003800200 */
        /* <DEDUP_REMOVED lines=15> */
.L_x_66601:
[----:B------:R4:W-:Y:S01]  /*79e0*/  STG.E.U8 desc[UR36][R2.64], R5 ;  /* 0x0000000502007986 */ /* 0x0009e2000c101124 */
[----:B------:R-:W-:Y:S05]  /*79f0*/  BRA `(.L_x_66603) ;  /* 0x0000000c00507947 */ /* 0x000fea0003800000 */
.L_x_66600:
        /* <DEDUP_REMOVED lines=10> */
.L_x_66605:
[----:B------:R-:W-:-:S05]  /*7aa0*/  LOP3.LUT R5, R5, 0xff, RZ, 0xc0, !PT ;  /* 0x000000ff05057812 */ /* 0x000fca00078ec0ff */
[----:B------:R2:W-:Y:S01]  /*7ab0*/  STG.E desc[UR36][R2.64], R5 ;  /* 0x0000000502007986 */ /* 0x0005e2000c101924 */
[----:B------:R-:W-:Y:S05]  /*7ac0*/  BRA `(.L_x_66603) ;  /* 0x0000000c001c7947 */ /* 0x000fea0003800000 */
.L_x_66604:
[----:B------:R-:W-:-:S05]  /*7ad0*/  LOP3.LUT R5, R5, 0xff, RZ, 0xc0, !PT ;  /* 0x000000ff05057812 */ /* 0x000fca00078ec0ff */
[----:B------:R0:W-:Y:S01]  /*7ae0*/  STG.E.U16 desc[UR36][R2.64], R5 ;  /* 0x0000000502007986 */ /* 0x0001e2000c101524 */
[----:B------:R-:W-:Y:S05]  /*7af0*/  BRA `(.L_x_66603) ;  /* 0x0000000c00107947 */ /* 0x000fea0003800000 */
.L_x_66599:
        /* <DEDUP_REMOVED lines=10> */
.L_x_66607:
[----:B------:R-:W-:-:S04]  /*7ba0*/  LOP3.LUT R5, R5, 0xff, RZ, 0xc0, !PT ;  /* 0x000000ff05057812 */ /* 0x000fc800078ec0ff */
[----:B------:R-:W0:Y:S02]  /*7bb0*/  I2F.U16 R0, R5 ;  /* 0x0000000500007306 */ /* 0x000e240000101000 */
[----:B0-----:R-:W-:-:S05]  /*7bc0*/  F2FP.F16.F32.PACK_AB R0, RZ, R0 ;  /* 0x00000000ff00723e */ /* 0x001fca00000000ff */
[----:B------:R0:W-:Y:S01]  /*7bd0*/  STG.E.U16 desc[UR36][R2.64], R0 ;  /* 0x0000000002007986 */ /* 0x0001e2000c101524 */
[----:B------:R-:W-:Y:S05]  /*7be0*/  BRA `(.L_x_66603) ;  /* 0x0000000800d47947 */ /* 0x000fea0003800000 */
.L_x_66606:
        /* <DEDUP_REMOVED lines=11> */
.L_x_66609:
[----:B------:R-:W-:-:S06]  /*7ca0*/  LOP3.LUT R5, R5, 0xff, RZ, 0xc0, !PT ;  /* 0x000000ff05057812 */ /* 0x000fcc00078ec0ff */
[----:B------:R-:W0:Y:S02]  /*7cb0*/  I2F.U16 R5, R5 ;  /* 0x0000000500057306 */ /* 0x000e240000101000 */
[----:B0-----:R-:W-:-:S04]  /*7cc0*/  F2FP.F16.F32.PACK_AB R5, RZ, R5 ;  /* 0x00000005ff05723e */ /* 0x001fc800000000ff */
[----:B------:R-:W-:-:S05]  /*7cd0*/  PRMT R5, R5, 0x5410, RZ ;  /* 0x0000541005057816 */ /* 0x000fca00000000ff */
[----:B------:R0:W-:Y:S01]  /*7ce0*/  STG.E desc[UR36][R2.64], R5 ;  /* 0x0000000502007986 */ /* 0x0001e2000c101924 */
[----:B------:R-:W-:Y:S05]  /*7cf0*/  BRA `(.L_x_66603) ;  /* 0x0000000800907947 */ /* 0x000fea0003800000 */
.L_x_66608:
[----:B------:R-:W-:-:S06]  /*7d00*/  LOP3.LUT R5, R5, 0xff, RZ, 0xc0, !PT ;  /* 0x000000ff05057812 */ /* 0x000fcc00078ec0ff */
[----:B------:R-:W0:Y:S02]  /*7d10*/  I2F.F64.U16 R4, R5 ;  /* 0x0000000500047312 */ /* 0x000e240000101800 */
[----:B0-----:R0:W-:Y:S01]  /*7d20*/  STG.E.64 desc[UR36][R2.64], R4 ;  /* 0x0000000402007986 */ /* 0x0011e2000c101b24 */
[----:B------:R-:W-:Y:S05]  /*7d30*/  BRA `(.L_x_66603) ;  /* 0x0000000800807947 */ /* 0x000fea0003800000 */
.L_x_66598:
        /* <DEDUP_REMOVED lines=13> */
.L_x_66613:
        /* <DEDUP_REMOVED lines=18> */
.L_x_66615:
[----:B------:R-:W-:Y:S05]  /*7f30*/  BSYNC.RECONVERGENT B0 ;  /* 0x0000000000007941 */ /* 0x000fea0003800200 */
.L_x_66614:
[----:B------:R0:W-:Y:S01]  /*7f40*/  STG.E.U8 desc[UR36][R2.64], R0 ;  /* 0x0000000002007986 */ /* 0x0001e2000c101124 */
[----:B------:R-:W-:Y:S05]  /*7f50*/  BRA `(.L_x_66603) ;  /* 0x0000000400f87947 */ /* 0x000fea0003800000 */
.L_x_66612:
        /* <DEDUP_REMOVED lines=18> */
.L_x_66617:
[----:B------:R-:W-:Y:S05]  /*8080*/  BSYNC.RECONVERGENT B0 ;  /* 0x0000000000007941 */ /* 0x000fea0003800200 */
.L_x_66616:
[----:B------:R0:W-:Y:S01]  /*8090*/  STG.E.U8 desc[UR36][R2.64], R0 ;  /* 0x0000000002007986 */ /* 0x0001e2000c101124 */
[----:B------:R-:W-:Y:S05]  /*80a0*/  BRA `(.L_x_66603) ;  /* 0x0000000400a47947 */ /* 0x000fea0003800000 */
.L_x_66611:
        /* <DEDUP_REMOVED lines=21> */
[----:B------:R0:W-:Y:S01]  /*8200*/  STG.E.U8 desc[UR36][R2.64], R5 ;  /* 0x0000000502007986 */ /* 0x0001e2000c101124 */
[----:B------:R-:W-:Y:S05]  /*8210*/  BRA `(.L_x_66603) ;  /* 0x0000000400487947 */ /* 0x000fea0003800000 */
.L_x_66619:
[----:B------:R-:W-:Y:S01]  /*8220*/  LOP3.LUT R4, R5, 0xff, RZ, 0xc0, !PT ;  /* 0x000000ff05047812 */ /* 0x000fe200078ec0ff */
[----:B------:R-:W-:-:S05]  /*8230*/  IMAD.MOV.U32 R5, RZ, RZ, RZ ;  /* 0x000000ffff057224 */ /* 0x000fca00078e00ff */
[----:B------:R0:W-:Y:S01]  /*8240*/  STG.E.64 desc[UR36][R2.64], R4 ;  /* 0x0000000402007986 */ /* 0x0001e2000c101b24 */
[----:B------:R-:W-:Y:S05]  /*8250*/  BRA `(.L_x_66603) ;  /* 0x0000000400387947 */ /* 0x000fea0003800000 */
.L_x_66618:
[----:B------:R-:W-:-:S05]  /*8260*/  LOP3.LUT R5, R5, 0xff, RZ, 0xc0, !PT ;  /* 0x000000ff05057812 */ /* 0x000fca00078ec0ff */
[----:B------:R0:W-:Y:S01]  /*8270*/  STG.E desc[UR36][R2.64], R5 ;  /* 0x0000000502007986 */ /* 0x0001e2000c101924 */
[----:B------:R-:W-:Y:S05]  /*8280*/  BRA `(.L_x_66603) ;  /* 0x00000004002c7947 */ /* 0x000fea0003800000 */
.L_x_66610:
        /* <DEDUP_REMOVED lines=10> */
.L_x_66621:
[----:B------:R-:W-:Y:S02]  /*8330*/  LOP3.LUT R5, R5, 0xff, RZ, 0xc0, !PT ;  /* 0x000000ff05057812 */ /* 0x000fe400078ec0ff */
[----:B------:R-:W-:-:S04]  /*8340*/  CS2R R6, SRZ ;  /* 0x0000000000067805 */ /* 0x000fc8000001ff00 */
[----:B------:R-:W0:Y:S02]  /*8350*/  I2F.F64.U16 R4, R5 ;  /* 0x0000000500047312 */ /* 0x000e240000101800 */
[----:B0-----:R0:W-:Y:S01]  /*8360*/  STG.E.128 desc[UR36][R2.64], R4 ;  /* 0x0000000402007986 */ /* 0x0011e2000c101d24 */
[----:B------:R-:W-:Y:S05]  /*8370*/  BRA `(.L_x_66603) ;  /* 0x0000000000f07947 */ /* 0x000fea0003800000 */
.L_x_66620:
[----:B------:R-:W-:-:S09]  /*8380*/  UISETP.NE.AND UP0, UPT, UR6, 0xf, UPT ;  /* 0x0000000f0600788c */ /* 0x000fd2000bf05270 */
[----:B------:R-:W-:Y:S05]  /*8390*/  BRA.U !UP0, `(.L_x_66622) ;  /* 0x0000000108d87547 */ /* 0x000fea000b800000 */
[----:B------:R-:W-:-:S09]  /*83a0*/  UISETP.NE.AND UP0, UPT, UR6, 0x17, UPT ;  /* 0x000000170600788c */ /* 0x000fd2000bf05270 */
[----:B------:R-:W-:Y:S05]  /*83b0*/  BRA.U !UP0, `(.L_x_66623) ;  /* 0x0000000108887547 */ /* 0x000fea000b800000 */
[----:B------:R-:W-:-:S09]  /*83c0*/  UISETP.NE.AND UP0, UPT, UR6, 0x18, UPT ;  /* 0x000000180600788c */ /* 0x000fd2000bf05270 */
[----:B------:R-:W-:Y:S05]  /*83d0*/  BRA.U !UP0, `(.L_x_66624) ;  /* 0x0000000108447547 */ /* 0x000fea000b800000 */
.L_x_66602:
        /* <DEDUP_REMOVED lines=16> */
.L_x_66625:
[----:B------:R-:W-:Y:S05]  /*84e0*/  BRA `(.L_x_66603) ;  /* 0x0000000000947947 */ /* 0x000fea0003800000 */
.L_x_66624:
        /* <DEDUP_REMOVED lines=12> */
.L_x_66627:
[----:B------:R-:W-:Y:S05]  /*85b0*/  BSYNC.RECONVERGENT B0 ;  /* 0x0000000000007941 */ /* 0x000fea0003800200 */
.L_x_66626:
[----:B------:R0:W-:Y:S01]  /*85c0*/  STG.E.U8 desc[UR36][R2.64], R5 ;  /* 0x0000000502007986 */ /* 0x0001e2000c101124 */
[----:B------:R-:W-:Y:S05]  /*85d0*/  BRA `(.L_x_66603) ;  /* 0x0000000000587947 */ /* 0x000fea0003800000 */
.L_x_66623:
        /* <DEDUP_REMOVED lines=13> */
.L_x_66628:
[----:B------:R-:W-:Y:S01]  /*86b0*/  IMAD.MOV.U32 R5, RZ, RZ, 0x7f ;  /* 0x0000007fff057424 */ /* 0x000fe200078e00ff */
[----:B------:R-:W-:-:S04]  /*86c0*/  ISETP.GT.U32.AND P0, PT, R7, 0x7f800000, PT ;  /* 0x7f8000000700780c */ /* 0x000fc80003f04070 */
[----:B------:R-:W-:-:S05]  /*86d0*/  SEL R5, R5, 0x7c, P0 ;  /* 0x0000007c05057807 */ /* 0x000fca0000000000 */
[----:B------:R0:W-:Y:S01]  /*86e0*/  STG.E.U8 desc[UR36][R2.64], R5 ;  /* 0x0000000502007986 */ /* 0x0001e2000c101124 */
[----:B------:R-:W-:Y:S05]  /*86f0*/  BRA `(.L_x_66603) ;  /* 0x0000000000107947 */ /* 0x000fea0003800000 */
.L_x_66622:
[----:B------:R-:W-:-:S04]  /*8700*/  LOP3.LUT R5, R5, 0xff, RZ, 0xc0, !PT ;  /* 0x000000ff05057812 */ /* 0x000fc800078ec0ff */
[----:B------:R-:W0:Y:S02]  /*8710*/  I2F.U16 R0, R5 ;  /* 0x0000000500007306 */ /* 0x000e240000101000 */
[----:B0-----:R-:W-:-:S05]  /*8720*/  F2FP.BF16.F32.PACK_AB R0, RZ, R0 ;  /* 0x00000000ff00723e */ /* 0x001fca00000010ff */
[----:B------:R0:W-:Y:S02]  /*8730*/  STG.E.U16 desc[UR36][R2.64], R0 ;  /* 0x0000000002007986 */ /* 0x0001e4000c101524 */
.L_x_66603:
[----:B------:R-:W-:Y:S05]  /*8740*/  BSYNC.RECONVERGENT B6 ;  /* 0x0000000000067941 */ /* 0x000fea0003800200 */
.L_x_66597:
[----:B------:R-:W-:-:S07]  /*8750*/  VIADD R17, R17, 0x80 ;  /* 0x0000008011117836 */ /* 0x000fce0000000000 */
.L_x_66526:
[----:B------:R-:W-:Y:S05]  /*8760*/  BSYNC.RECONVERGENT B7 ;  /* 0x0000000000077941 */ /* 0x000fea0003800200 */
.L_x_66525:
[----:B------:R-:W5:Y:S01]  /*8770*/  LDCU UR4, c[0x0][0x380] ;  /* 0x00007000ff0477ac */ /* 0x000f620008000800 */
[----:B------:R-:W-:Y:S01]  /*8780*/  BSSY.RECONVERGENT B7, `(.L_x_66629) ;  /* 0x0000432000077945 */ /* 0x000fe20003800200 */
[----:B-----5:R-:W-:-:S13]  /*8790*/  ISETP.GE.AND P0, PT, R17, UR4, PT ;  /* 0x0000000411007c0c */ /* 0x020fda000bf06270 */
[----:B------:R-:W-:Y:S05]  /*87a0*/  @P0 BRA `(.L_x_66630) ;  /* 0x0000004000bc0947 */ /* 0x000fea0003800000 */
[----:B------:R-:W5:Y:S01]  /*87b0*/  LDCU UR4, c[0x0][0x388] ;  /* 0x00007100ff0477ac */ /* 0x000f620008000800 */
[----:B------:R-:W-:Y:S01]  /*87c0*/  IMAD.MOV.U32 R18, RZ, RZ, RZ ;  /* 0x000000ffff127224 */ /* 0x000fe200078e00ff */
        /* <DEDUP_REMOVED lines=352> */
.L_x_66631:
        /* <DEDUP_REMOVED lines=16> */
.L_x_66635:
[----:B------:R3:W5:Y:S01]  /*9ed0*/  LDG.E.U8 R19, desc[UR36][R4.64] ;  /* 0x0000002404137981 */ /* 0x000762000c1e1100 */
[----:B------:R-:W-:Y:S05]  /*9ee0*/  BRA `(.L_x_66637) ;  /* 0x0000000c005c7947 */ /* 0x000fea0003800000 */
.L_x_66634:
        /* <DEDUP_REMOVED lines=8> */
.L_x_66639:
[----:B------:R0:W5:Y:S01]  /*9f70*/  LDG.E.U8 R19, desc[UR36][R4.64] ;  /* 0x0000002404137981 */ /* 0x000162000c1e1100 */
[----:B------:R-:W-:Y:S05]  /*9f80*/  BRA `(.L_x_66637) ;  /* 0x0000000c00347947 */ /* 0x000fea0003800000 */
.L_x_66638:
[----:B------:R0:W5:Y:S01]  /*9f90*/  LDG.E.U16 R19, desc[UR36][R4.64] ;  /* 0x0000002404137981 */ /* 0x000162000c1e1500 */
[----:B------:R-:W-:Y:S05]  /*9fa0*/  BRA `(.L_x_66637) ;  /* 0x0000000c002c7947 */ /* 0x000fea0003800000 */
.L_x_66633:
        /* <DEDUP_REMOVED lines=10> */
.L_x_66641:
[----:B------:R-:W2:Y:S02]  /*a050*/  LDG.E.U16 R2, desc[UR36][R4.64] ;  /* 0x0000002404027981 */ /* 0x000ea4000c1e1500 */
[----:B--2---:R-:W-:-:S06]  /*a060*/  HADD2.F32 R2, -RZ, R2.H0_H0 ;  /* 0x20000002ff027230 */ /* 0x004fcc0000004100 */
[----:B------:R-:W0:Y:S02]  /*a070*/  F2I.S64.TRUNC R2, R2 ;  /* 0x0000000200027311 */ /* 0x000e24000020d900 */
[----:B0-----:R-:W-:Y:S01]  /*a080*/  PRMT R19, R2, 0x7610, R19 ;  /* 0x0000761002137816 */ /* 0x001fe20000000013 */
[----:B------:R-:W-:Y:S06]  /*a090*/  BRA `(.L_x_66637) ;  /* 0x0000000800f07947 */ /* 0x000fec0003800000 */
.L_x_66640:
        /* <DEDUP_REMOVED lines=10> */
.L_x_66643:
[----:B------:R-:W2:Y:S02]  /*a140*/  LDG.E.U16 R4, desc[UR36][R4.64] ;  /* 0x0000002404047981 */ /* 0x000ea4000c1e1500 */
[----:B--2---:R-:W-:-:S06]  /*a150*/  HADD2.F32 R2, -RZ, R4.H0_H0 ;  /* 0x20000004ff027230 */ /* 0x004fcc0000004100 */
[----:B------:R-:W0:Y:S02]  /*a160*/  F2I.S64.TRUNC R2, R2 ;  /* 0x0000000200027311 */ /* 0x000e24000020d900 */
[----:B0-----:R-:W-:Y:S01]  /*a170*/  PRMT R19, R2, 0x7610, R19 ;  /* 0x0000761002137816 */ /* 0x001fe20000000013 */
[----:B------:R-:W-:Y:S06]  /*a180*/  BRA `(.L_x_66637) ;  /* 0x0000000800b47947 */ /* 0x000fec0003800000 */
.L_x_66642:
[----:B------:R-:W2:Y:S02]  /*a190*/  LDG.E.64 R2, desc[UR36][R4.64] ;  /* 0x0000002404027981 */ /* 0x000ea4000c1e1b00 */
[----:B--2---:R-:W0:Y:S02]  /*a1a0*/  F2I.S64.F64.TRUNC R2, R2 ;  /* 0x0000000200027311 */ /* 0x004e24000030d900 */
[----:B0-----:R-:W-:Y:S01]  /*a1b0*/  PRMT R19, R2, 0x7610, R19 ;  /* 0x0000761002137816 */ /* 0x001fe20000000013 */
[----:B------:R-:W-:Y:S06]  /*a1c0*/  BRA `(.L_x_66637) ;  /* 0x0000000800a47947 */ /* 0x000fec0003800000 */
.L_x_66632:
        /* <DEDUP_REMOVED lines=12> */
.L_x_66646:
[----:B------:R-:W2:Y:S02]  /*a290*/  LDG.E.64 R4, desc[UR36][R4.64] ;  /* 0x0000002404047981 */ /* 0x000ea4000c1e1b00 */
[----:B--2---:R-:W0:Y:S02]  /*a2a0*/  F2I.S64.F64.TRUNC R2, R4 ;  /* 0x0000000400027311 */ /* 0x004e24000030d900 */
[----:B0-----:R-:W-:Y:S01]  /*a2b0*/  PRMT R19, R2, 0x7610, R19 ;  /* 0x0000761002137816 */ /* 0x001fe20000000013 */
[----:B------:R-:W-:Y:S06]  /*a2c0*/  BRA `(.L_x_66637) ;  /* 0x0000000800647947 */ /* 0x000fec0003800000 */
.L_x_66645:
        /* <DEDUP_REMOVED lines=27> */
.L_x_66648:
        /* <DEDUP_REMOVED lines=14> */
.L_x_66647:
[----:B------:R-:W2:Y:S02]  /*a560*/  LDG.E.U16 R2, desc[UR36][R4.64] ;  /* 0x0000002404027981 */ /* 0x000ea4000c1e1500 */
[----:B--2---:R-:W-:-:S06]  /*a570*/  IMAD.U32 R2, R2, 0x10000, RZ ;  /* 0x0001000002027824 */ /* 0x004fcc00078e00ff */
[----:B------:R-:W0:Y:S02]  /*a580*/  F2I.S64.TRUNC R2, R2 ;  /* 0x0000000200027311 */ /* 0x000e24000020d900 */
[----:B0-----:R-:W-:Y:S01]  /*a590*/  PRMT R19, R2, 0x7610, R19 ;  /* 0x0000761002137816 */ /* 0x001fe20000000013 */
[----:B------:R-:W-:Y:S06]  /*a5a0*/  BRA `(.L_x_66637) ;  /* 0x0000000400ac7947 */ /* 0x000fec0003800000 */
.L_x_66644:
        /* <DEDUP_REMOVED lines=10> */
.L_x_66651:
        /* <DEDUP_REMOVED lines=21> */
.L_x_66655:
[----:B------:R-:W-:Y:S05]  /*a7a0*/  BSYNC.RECONVERGENT B1 ;  /* 0x0000000000017941 */ /* 0x000fea0003800200 */
.L_x_66654:
[----:B------:R-:W-:Y:S01]  /*a7b0*/  IMAD.SHL.U32 R0, R0, 0x100000, RZ ;  /* 0x0010000000007824 */ /* 0x000fe200078e00ff */
[----:B------:R-:W-:-:S04]  /*a7c0*/  LEA R2, R2, 0x3b800000, 0x17 ;  /* 0x3b80000002027811 */ /* 0x000fc800078eb8ff */
[----:B------:R-:W-:-:S07]  /*a7d0*/  LOP3.LUT R2, R2, R0, R7, 0xfe, !PT ;  /* 0x0000000002027212 */ /* 0x000fce00078efe07 */
.L_x_66653:
[----:B------:R-:W-:Y:S05]  /*a7e0*/  BSYNC.RECONVERGENT B0 ;  /* 0x0000000000007941 */ /* 0x000fea0003800200 */
.L_x_66652:
[----:B------:R-:W0:Y:S02]  /*a7f0*/  F2I.S64.TRUNC R2, R2 ;  /* 0x0000000200027311 */ /* 0x000e24000020d900 */
[----:B0-----:R-:W-:Y:S01]  /*a800*/  PRMT R19, R2, 0x7610, R19 ;  /* 0x0000761002137816 */ /* 0x001fe20000000013 */
[----:B------:R-:W-:Y:S06]  /*a810*/  BRA `(.L_x_66637) ;  /* 0x0000000400107947 */ /* 0x000fec0003800000 */
.L_x_66650:
        /* <DEDUP_REMOVED lines=21> */
.L_x_66659:
[----:B------:R-:W-:Y:S05]  /*a970*/  BSYNC.RECONVERGENT B1 ;  /* 0x0000000000017941 */ /* 0x000fea0003800200 */
.L_x_66658:
[----:B------:R-:W-:Y:S01]  /*a980*/  IMAD.SHL.U32 R0, R0, 0x200000, RZ ;  /* 0x0020000000007824 */ /* 0x000fe200078e00ff */
[----:B------:R-:W-:-:S04]  /*a990*/  LEA R2, R2, 0x37800000, 0x17 ;  /* 0x3780000002027811 */ /* 0x000fc800078eb8ff */
[----:B------:R-:W-:-:S07]  /*a9a0*/  LOP3.LUT R2, R2, R0, R7, 0xfe, !PT ;  /* 0x0000000002027212 */ /* 0x000fce00078efe07 */
.L_x_66657:
[----:B------:R-:W-:Y:S05]  /*a9b0*/  BSYNC.RECONVERGENT B0 ;  /* 0x0000000000007941 */ /* 0x000fea0003800200 */
.L_x_66656:
[----:B------:R-:W0:Y:S02]  /*a9c0*/  F2I.S64.TRUNC R2, R2 ;  /* 0x0000000200027311 */ /* 0x000e24000020d900 */
[----:B0-----:R-:W-:Y:S01]  /*a9d0*/  PRMT R19, R2, 0x7610, R19 ;  /* 0x0000761002137816 */ /* 0x001fe20000000013 */
[----:B------:R-:W-:Y:S06]  /*a9e0*/  BRA `(.L_x_66637) ;  /* 0x00000000009c7947 */ /* 0x000fec0003800000 */
.L_x_66649:
        /* <DEDUP_REMOVED lines=14> */
.L_x_66663:
[----:B------:R-:W-:Y:S05]  /*aad0*/  BSYNC.RECONVERGENT B0 ;  /* 0x0000000000007941 */ /* 0x000fea0003800200 */
.L_x_66662:
[----:B------:R-:W0:Y:S02]  /*aae0*/  F2I.S64.TRUNC R2, R2 ;  /* 0x0000000200027311 */ /* 0x000e24000020d900 */
[----:B0-----:R-:W-:Y:S01]  /*aaf0*/  PRMT R19, R2, 0x7610, R19 ;  /* 0x0000761002137816 */ /* 0x001fe20000000013 */
[----:B------:R-:W-:Y:S06]  /*ab00*/  BRA `(.L_x_66637) ;  /* 0x0000000000547947 */ /* 0x000fec0003800000 */
.L_x_66636:
        /* <DEDUP_REMOVED lines=16> */
.L_x_66664:
[----:B------:R-:W-:Y:S01]  /*ac10*/  PRMT R19, RZ, 0x7610, R19 ;  /* 0x00007610ff137816 */ /* 0x000fe20000000013 */
[----:B------:R-:W-:Y:S06]  /*ac20*/  BRA `(.L_x_66637) ;  /* 0x00000000000c7947 */ /* 0x000fec0003800000 */
.L_x_66661:
[----:B------:R2:W5:Y:S01]  /*ac30*/  LDG.E.U8 R19, desc[UR36][R4.64] ;  /* 0x0000002404137981 */ /* 0x000562000c1e1100 */
[----:B------:R-:W-:Y:S05]  /*ac40*/  BRA `(.L_x_66637) ;  /* 0x0000000000047947 */ /* 0x000fea0003800000 */
.L_x_66660:
[----:B------:R1:W5:Y:S02]  /*ac50*/  LDG.E.U8 R19, desc[UR36][R4.64] ;  /* 0x0000002404137981 */ /* 0x000364000c1e1100 */
.L_x_66637:
        /* <DEDUP_REMOVED lines=16> */
.L_x_66668:
[----:B------:R0:W5:Y:S01]  /*ad60*/  LDG.E.U8 R0, desc[UR36][R4.64] ;  /* 0x0000002404007981 */ /* 0x000162000c1e1100 */
[----:B------:R-:W-:Y:S05]  /*ad70*/  BRA `(.L_x_66670) ;  /* 0x0000000c005c7947 */ /* 0x000fea0003800000 */
.L_x_66667:
        /* <DEDUP_REMOVED lines=8> */
.L_x_66672:
[----:B------:R4:W5:Y:S01]  /*ae00*/  LDG.E.U8 R0, desc[UR36][R4.64] ;  /* 0x0000002404007981 */ /* 0x000962000c1e1100 */
[----:B------:R-:W-:Y:S05]  /*ae10*/  BRA `(.L_x_66670) ;  /* 0x0000000c00347947 */ /* 0x000fea0003800000 */
.L_x_66671:
[----:B------:R0:W5:Y:S01]  /*ae20*/  LDG.E.U16 R0, desc[UR36][R4.64] ;  /* 0x0000002404007981 */ /* 0x000162000c1e1500 */
[----:B------:R-:W-:Y:S05]  /*ae30*/  BRA `(.L_x_66670) ;  /* 0x0000000c002c7947 */ /* 0x000fea0003800000 */
.L_x_66666:
        /* <DEDUP_REMOVED lines=10> */
.L_x_66674:
[----:B------:R-:W2:Y:S02]  /*aee0*/  LDG.E.U16 R2, desc[UR36][R4.64] ;  /* 0x0000002404027981 */ /* 0x000ea4000c1e1500 */
[----:B--2---:R-:W-:-:S06]  /*aef0*/  HADD2.F32 R2, -RZ, R2.H0_H0 ;  /* 0x20000002ff027230 */ /* 0x004fcc0000004100 */
[----:B------:R-:W0:Y:S02]  /*af00*/  F2I.S64.TRUNC R2, R2 ;  /* 0x0000000200027311 */ /* 0x000e24000020d900 */
[----:B0-----:R-:W-:Y:S01]  /*af10*/  PRMT R0, R2, 0x7610, R0 ;  /* 0x0000761002007816 */ /* 0x001fe20000000000 */
[----:B------:R-:W-:Y:S06]  /*af20*/  BRA `(.L_x_66670) ;  /* 0x0000000800f07947 */ /* 0x000fec0003800000 */
.L_x_66673:
        /* <DEDUP_REMOVED lines=10> */
.L_x_66676:
[----:B------:R-:W2:Y:S02]  /*afd0*/  LDG.E.U16 R4, desc[UR36][R4.64] ;  /* 0x0000002404047981 */ /* 0x000ea4000c1e1500 */
[----:B--2---:R-:W-:-:S06]  /*afe0*/  HADD2.F32 R2, -RZ, R4.H0_H0 ;  /* 0x20000004ff027230 */ /* 0x004fcc0000004100 */
[----:B------:R-:W0:Y:S02]  /*aff0*/  F2I.S64.TRUNC R2, R2 ;  /* 0x0000000200027311 */ /* 0x000e24000020d900 */
[----:B0-----:R-:W-:Y:S01]  /*b000*/  PRMT R0, R2, 0x7610, R0 ;  /* 0x0000761002007816 */ /* 0x001fe20000000000 */
[----:B------:R-:W-:Y:S06]  /*b010*/  BRA `(.L_x_66670) ;  /* 0x0000000800b47947 */ /* 0x000fec0003800000 */
.L_x_66675:
[----:B------:R-:W2:Y:S02]  /*b020*/  LDG.E.64 R2, desc[UR36][R4.64] ;  /* 0x0000002404027981 */ /* 0x000ea4000c1e1b00 */
[----:B--2---:R-:W0:Y:S02]  /*b030*/  F2I.S64.F64.TRUNC R2, R2 ;  /* 0x0000000200027311 */ /* 0x004e24000030d900 */
[----:B0-----:R-:W-:Y:S01]  /*b040*/  PRMT R0, R2, 0x7610, R0 ;  /* 0x0000761002007816 */ /* 0x001fe20000000000 */
[----:B------:R-:W-:Y:S06]  /*b050*/  BRA `(.L_x_66670) ;  /* 0x0000000800a47947 */ /* 0x000fec0003800000 */
.L_x_66665:
        /* <DEDUP_REMOVED lines=12> */
.L_x_66679:
[----:B------:R-:W2:Y:S02]  /*b120*/  LDG.E.64 R4, desc[UR36][R4.64] ;  /* 0x0000002404047981 */ /* 0x000ea4000c1e1b00 */
[----:B--2---:R-:W0:Y:S02]  /*b130*/  F2I.S64.F64.TRUNC R2, R4 ;  /* 0x0000000400027311 */ /* 0x004e24000030d900 */
[----:B0-----:R-:W-:Y:S01]  /*b140*/  PRMT R0, R2, 0x7610, R0 ;  /* 0x0000761002007816 */ /* 0x001fe20000000000 */
[----:B------:R-:W-:Y:S06]  /*b150*/  BRA `(.L_x_66670) ;  /* 0x0000000800647947 */ /* 0x000fec0003800000 */
.L_x_66678:
        /* <DEDUP_REMOVED lines=27> */
.L_x_66681:
        /* <DEDUP_REMOVED lines=14> */
.L_x_66680:
[----:B------:R-:W2:Y:S02]  /*b3f0*/  LDG.E.U16 R2, desc[UR36][R4.64] ;  /* 0x0000002404027981 */ /* 0x000ea4000c1e1500 */
[----:B--2---:R-:W-:-:S06]  /*b400*/  SHF.L.U32 R2, R2, 0x10, RZ ;  /* 0x0000001002027819 */ /* 0x004fcc00000006ff */
[----:B------:R-:W0:Y:S02]  /*b410*/  F2I.S64.TRUNC R2, R2 ;  /* 0x0000000200027311 */ /* 0x000e24000020d900 */
[----:B0-----:R-:W-:Y:S01]  /*b420*/  PRMT R0, R2, 0x7610, R0 ;  /* 0x0000761002007816 */ /* 0x001fe20000000000 */
[----:B------:R-:W-:Y:S06]  /*b430*/  BRA `(.L_x_66670) ;  /* 0x0000000400ac7947 */ /* 0x000fec0003800000 */
.L_x_66677:
        /* <DEDUP_REMOVED lines=10> */
.L_x_66684:
        /* <DEDUP_REMOVED lines=21> */
.L_x_66688:
[----:B------:R-:W-:Y:S05]  /*b630*/  BSYNC.RECONVERGENT B1 ;  /* 0x0000000000017941 */ /* 0x000fea0003800200 */
.L_x_66687:
[----:B------:R-:W-:Y:S02]  /*b640*/  SHF.L.U32 R0, R0, 0x14, RZ ;  /* 0x0000001400007819 */ /* 0x000fe400000006ff */
[----:B------:R-:W-:-:S04]  /*b650*/  LEA R2, R2, 0x3b800000, 0x17 ;  /* 0x3b80000002027811 */ /* 0x000fc800078eb8ff */
[----:B------:R-:W-:-:S07]  /*b660*/  LOP3.LUT R2, R2, R0, R7, 0xfe, !PT ;  /* 0x0000000002027212 */ /* 0x000fce00078efe07 */
.L_x_66686:
[----:B------:R-:W-:Y:S05]  /*b670*/  BSYNC.RECONVERGENT B0 ;  /* 0x0000000000007941 */ /* 0x000fea0003800200 */
.L_x_66685:
[----:B------:R-:W0:Y:S02]  /*b680*/  F2I.S64.TRUNC R2, R2 ;  /* 0x0000000200027311 */ /* 0x000e24000020d900 */
[----:B0-----:R-:W-:Y:S01]  /*b690*/  PRMT R0, R2, 0x7610, R0 ;  /* 0x0000761002007816 */ /* 0x001fe20000000000 */
[----:B------:R-:W-:Y:S06]  /*b6a0*/  BRA `(.L_x_66670) ;  /* 0x0000000400107947 */ /* 0x000fec0003800000 */
.L_x_66683:
        /* <DEDUP_REMOVED lines=21> */
.L_x_66692:
[----:B------:R-:W-:Y:S05]  /*b800*/  BSYNC.RECONVERGENT B1 ;  /* 0x0000000000017941 */ /* 0x000fea0003800200 */
.L_x_66691:
[----:B------:R-:W-:Y:S02]  /*b810*/  SHF.L.U32 R0, R0, 0x15, RZ ;  /* 0x0000001500007819 */ /* 0x000fe400000006ff */
[----:B------:R-:W-:-:S04]  /*b820*/  LEA R2, R2, 0x37800000, 0x17 ;  /* 0x3780000002027811 */ /* 0x000fc800078eb8ff */
[----:B------:R-:W-:-:S07]  /*b830*/  LOP3.LUT R2, R2, R0, R7, 0xfe, !PT ;  /* 0x0000000002027212 */ /* 0x000fce00078efe07 */
.L_x_66690:
[----:B------:R-:W-:Y:S05]  /*b840*/  BSYNC.RECONVERGENT B0 ;  /* 0x0000000000007941 */ /* 0x000fea0003800200 */
.L_x_66689:
[----:B------:R-:W0:Y:S02]  /*b850*/  F2I.S64.TRUNC R2, R2 ;  /* 0x0000000200027311 */ /* 0x000e24000020d900 */
[----:B0-----:R-:W-:Y:S01]  /*b860*/  PRMT R0, R2, 0x7610, R0 ;  /* 0x0000761002007816 */ /* 0x001fe20000000000 */
[----:B------:R-:W-:Y:S06]  /*b870*/  BRA `(.L_x_66670) ;  /* 0x00000000009c7947 */ /* 0x000fec0003800000 */
.L_x_66682:
        /* <DEDUP_REMOVED lines=14> */
.L_x_66696:
[----:B------:R-:W-:Y:S05]  /*b960*/  BSYNC.RECONVERGENT B0 ;  /* 0x0000000000007941 */ /* 0x000fea0003800200 */
.L_x_66695:
[----:B------:R-:W0:Y:S02]  /*b970*/  F2I.S64.TRUNC R2, R2 ;  /* 0x0000000200027311 */ /* 0x000e24000020d900 */
[----:B0-----:R-:W-:Y:S01]  /*b980*/  PRMT R0, R2, 0x7610, R0 ;  /* 0x0000761002007816 */ /* 0x001fe20000000000 */
[----:B------:R-:W-:Y:S06]  /*b990*/  BRA `(.L_x_66670) ;  /* 0x0000000000547947 */ /* 0x000fec0003800000 */
.L_x_66669:
        /* <DEDUP_REMOVED lines=16> */
.L_x_66697:
[----:B------:R-:W-:Y:S01]  /*baa0*/  PRMT R0, RZ, 0x7610, R0 ;  /* 0x00007610ff007816 */ /* 0x000fe20000000000 */
[----:B------:R-:W-:Y:S06]  /*bab0*/  BRA `(.L_x_66670) ;  /* 0x00000000000c7947 */ /* 0x000fec0003800000 */
.L_x_66694:
[----:B------:R2:W5:Y:S01]  /*bac0*/  LDG.E.U8 R0, desc[UR36][R4.64] ;  /* 0x0000002404007981 */ /* 0x000562000c1e1100 */
[----:B------:R-:W-:Y:S05]  /*bad0*/  BRA `(.L_x_66670) ;  /* 0x0000000000047947 */ /* 0x000fea0003800000 */
.L_x_66693:
[----:B------:R1:W5:Y:S02]  /*bae0*/  LDG.E.U8 R0, desc[UR36][R4.64] ;  /* 0x0000002404007981 */ /* 0x000364000c1e1100 */
.L_x_66670:
[----:B-----5:R-:W-:Y:S01]  /*baf0*/  LOP3.LUT P0, RZ, R0, 0xff, RZ, 0xc0, !PT ;  /* 0x000000ff00ff7812 */ /* 0x020fe2000780c0ff */
[----:B------:R-:W-:Y:S01]  /*bb00*/  BSSY.RECONVERGENT B0, `(.L_x_66698) ;  /* 0x0000010000007945 */ /* 0x000fe20003800200 */
[----:B01234-:R-:W-:-:S11]  /*bb10*/  IMAD.MOV.U32 R5, RZ, RZ, 0x1 ;  /* 0x00000001ff057424 */ /* 0x01ffd600078e00ff */
[----:B------:R-:W-:Y:S05]  /*bb20*/  @!P0 BRA `(.L_x_66699) ;  /* 0x0000000000348947 */ /* 0x000fea0003800000 */
[----:B------:R-:W-:-:S07]  /*bb30*/  IMAD.MOV.U32 R5, RZ, RZ, 0x1 ;  /* 0x00000001ff057424 */ /* 0x000fce00078e00ff */
.L_x_66700:
        /* <DEDUP_REMOVED lines=12> */
.L_x_66699:
[----:B------:R-:W-:Y:S05]  /*bc00*/  BSYNC.RECONVERGENT B0 ;  /* 0x0000000000007941 */ /* 0x000fea0003800200 */
.L_x_66698:
        /* <DEDUP_REMOVED lines=17> */
.L_x_66705:
[----:B------:R0:W-:Y:S01]  /*bd20*/  STG.E.U8 desc[UR36][R2.64], R5 ;  /* 0x0000000502007986 */ /* 0x0001e2000c101124 */
[----:B------:R-:W-:Y:S05]  /*bd30*/  BRA `(.L_x_66707) ;  /* 0x0000000c00507947 */ /* 0x000fea0003800000 */
.L_x_66704:
        /* <DEDUP_REMOVED lines=10> */
.L_x_66709:
[----:B------:R-:W-:-:S05]  /*bde0*/  LOP3.LUT R5, R5, 0xff, RZ, 0xc0, !PT ;  /* 0x000000ff05057812 */ /* 0x000fca00078ec0ff */
[----:B------:R0:W-:Y:S01]  /*bdf0*/  STG.E desc[UR36][R2.64], R5 ;  /* 0x0000000502007986 */ /* 0x0001e2000c101924 */
[----:B------:R-:W-:Y:S05]  /*be00*/  BRA `(.L_x_66707) ;  /* 0x0000000c001c7947 */ /* 0x000fea0003800000 */
.L_x_66708:
[----:B------:R-:W-:-:S05]  /*be10*/  LOP3.LUT R5, R5, 0xff, RZ, 0xc0, !PT ;  /* 0x000000ff05057812 */ /* 0x000fca00078ec0ff */
[----:B------:R0:W-:Y:S01]  /*be20*/  STG.E.U16 desc[UR36][R2.64], R5 ;  /* 0x0000000502007986 */ /* 0x0001e2000c101524 */
[----:B------:R-:W-:Y:S05]  /*be30*/  BRA `(.L_x_66707) ;  /* 0x0000000c00107947 */ /* 0x000fea0003800000 */
.L_x_66703:
        /* <DEDUP_REMOVED lines=10> */
.L_x_66711:
[----:B------:R-:W-:-:S04]  /*bee0*/  LOP3.LUT R5, R5, 0xff, RZ, 0xc0, !PT ;  /* 0x000000ff05057812 */ /* 0x000fc800078ec0ff */
[----:B------:R-:W0:Y:S02]  /*bef0*/  I2F.U16 R0, R5 ;  /* 0x0000000500007306 */ /* 0x000e240000101000 */
[----:B0-----:R-:W-:-:S05]  /*bf00*/  F2FP.F16.F32.PACK_AB R0, RZ, R0 ;  /* 0x00000000ff00723e */ /* 0x001fca00000000ff */
[----:B------:R0:W-:Y:S01]  /*bf10*/  STG.E.U16 desc[UR36][R2.64], R0 ;  /* 0x0000000002007986 */ /* 0x0001e2000c101524 */
[----:B------:R-:W-:Y:S05]  /*bf20*/  BRA `(.L_x_66707) ;  /* 0x0000000800d47947 */ /* 0x000fea0003800000 */
.L_x_66710:
        /* <DEDUP_REMOVED lines=11> */
.L_x_66713:
[----:B------:R-:W-:-:S06]  /*bfe0*/  LOP3.LUT R5, R5, 0xff, RZ, 0xc0, !PT ;  /* 0x000000ff05057812 */ /* 0x000fcc00078ec0ff */
[----:B------:R-:W0:Y:S02]  /*bff0*/  I2F.U16 R5, R5 ;  /* 0x0000000500057306 */ /* 0x000e240000101000 */
[----:B0-----:R-:W-:-:S04]  /*c000*/  F2FP.F16.F32.PACK_AB R5, RZ, R5 ;  /* 0x00000005ff05723e */ /* 0x001fc800000000ff */
[----:B------:R-:W-:-:S05]  /*c010*/  PRMT R5, R5, 0x5410, RZ ;  /* 0x0000541005057816 */ /* 0x000fca00000000ff */
[----:B------:R0:W-:Y:S01]  /*c020*/  STG.E desc[UR36][R2.64], R5 ;  /* 0x0000000502007986 */ /* 0x0001e2000c101924 */
[----:B------:R-:W-:Y:S05]  /*c030*/  BRA `(.L_x_66707) ;  /* 0x0000000800907947 */ /* 0x000fea0003800000 */
.L_x_66712:
[----:B------:R-:W-:-:S06]  /*c040*/  LOP3.LUT R5, R5, 0xff, RZ, 0xc0, !PT ;  /* 0x000000ff05057812 */ /* 0x000fcc00078ec0ff */
[----:B------:R-:W0:Y:S02]  /*c050*/  I2F.F64.U16 R4, R5 ;  /* 0x0000000500047312 */ /* 0x000e240000101800 */
[----:B0-----:R0:W-:Y:S01]  /*c060*/  STG.E.64 desc[UR36][R2.64], R4 ;  /* 0x0000000402007986 */ /* 0x0011e2000c101b24 */
[----:B------:R-:W-:Y:S05]  /*c070*/  BRA `(.L_x_66707) ;  /* 0x0000000800807947 */ /* 0x000fea0003800000 */
.L_x_66702:
        /* <DEDUP_REMOVED lines=13> */
.L_x_66717:
        /* <DEDUP_REMOVED lines=18> */
.L_x_66719:
[----:B------:R-:W-:Y:S05]  /*c270*/  BSYNC.RECONVERGENT B0 ;  /* 0x0000000000007941 */ /* 0x000fea0003800200 */
.L_x_66718:
[----:B------:R0:W-:Y:S01]  /*c280*/  STG.E.U8 desc[UR36][R2.64], R0 ;  /* 0x0000000002007986 */ /* 0x0001e2000c101124 */
[----:B------:R-:W-:Y:S05]  /*c290*/  BRA `(.L_x_66707) ;  /* 0x0000000400f87947 */ /* 0x000fea0003800000 */
.L_x_66716:
        /* <DEDUP_REMOVED lines=18> */
.L_x_66721:
[----:B------:R-:W-:Y:S05]  /*c3c0*/  BSYNC.RECONVERGENT B0 ;  /* 0x0000000000007941 */ /* 0x000fea0003800200 */
.L_x_66720:
[----:B------:R0:W-:Y:S01]  /*c3d0*/  STG.E.U8 desc[UR36][R2.64], R0 ;  /* 0x0000000002007986 */ /* 0x0001e2000c101124 */
[----:B------:R-:W-:Y:S05]  /*c3e0*/  BRA `(.L_x_66707) ;  /* 0x0000000400a47947 */ /* 0x000fea0003800000 */
.L_x_66715:
        /* <DEDUP_REMOVED lines=23> */
.L_x_66723:
[----:B------:R-:W-:Y:S01]  /*c560*/  LOP3.LUT R4, R5, 0xff, RZ, 0xc0, !PT ;  /* 0x000000ff05047812 */ /* 0x000fe200078ec0ff */
[----:B------:R-:W-:-:S05]  /*c570*/  IMAD.MOV.U32 R5, RZ, RZ, RZ ;  /* 0x000000ffff057224 */ /* 0x000fca00078e00ff */
[----:B------:R0:W-:Y:S01]  /*c580*/  STG.E.64 desc[UR36][R2.64], R4 ;  /* 0x0000000402007986 */ /* 0x0001e2000c101b24 */
[----:B------:R-:W-:Y:S05]  /*c590*/  BRA `(.L_x_66707) ;  /* 0x0000000400387947 */ /* 0x000fea0003800000 */
.L_x_66722:
[----:B------:R-:W-:-:S05]  /*c5a0*/  LOP3.LUT R5, R5, 0xff, RZ, 0xc0, !PT ;  /* 0x000000ff05057812 */ /* 0x000fca00078ec0ff */
[----:B------:R0:W-:Y:S01]  /*c5b0*/  STG.E desc[UR36][R2.64], R5 ;  /* 0x0000000502007986 */ /* 0x0001e2000c101924 */
[----:B------:R-:W-:Y:S05]  /*c5c0*/  BRA `(.L_x_66707) ;  /* 0x00000004002c7947 */ /* 0x000fea0003800000 */
.L_x_66714:
        /* <DEDUP_REMOVED lines=10> */
.L_x_66725:
[----:B------:R-:W-:Y:S02]  /*c670*/  LOP3.LUT R5, R5, 0xff, RZ, 0xc0, !PT ;  /* 0x000000ff05057812 */ /* 0x000fe400078ec0ff */
[----:B------:R-:W-:-:S04]  /*c680*/  CS2R R6, SRZ ;  /* 0x0000000000067805 */ /* 0x000fc8000001ff00 */
[----:B------:R-:W0:Y:S02]  /*c690*/  I2F.F64.U16 R4, R5 ;  /* 0x0000000500047312 */ /* 0x000e240000101800 */
[----:B0-----:R0:W-:Y:S01]  /*c6a0*/  STG.E.128 desc[UR36][R2.64], R4 ;  /* 0x0000000402007986 */ /* 0x0011e2000c101d24 */
[----:B------:R-:W-:Y:S05]  /*c6b0*/  BRA `(.L_x_66707) ;  /* 0x0000000000f07947 */ /* 0x000fea0003800000 */
.L_x_66724:
[----:B------:R-:W-:-:S09]  /*c6c0*/  UISETP.NE.AND UP0, UPT, UR6, 0xf, UPT ;  /* 0x0000000f0600788c */ /* 0x000fd2000bf05270 */
[----:B------:R-:W-:Y:S05]  /*c6d0*/  BRA.U !UP0, `(.L_x_66726) ;  /* 0x0000000108d87547 */ /* 0x000fea000b800000 */
[----:B------:R-:W-:-:S09]  /*c6e0*/  UISETP.NE.AND UP0, UPT, UR6, 0x17, UPT ;  /* 0x000000170600788c */ /* 0x000fd2000bf05270 */
[----:B------:R-:W-:Y:S05]  /*c6f0*/  BRA.U !UP0, `(.L_x_66727) ;  /* 0x0000000108887547 */ /* 0x000fea000b800000 */
[----:B------:R-:W-:-:S09]  /*c700*/  UISETP.NE.AND UP0, UPT, UR6, 0x18, UPT ;  /* 0x000000180600788c */ /* 0x000fd2000bf05270 */
[----:B------:R-:W-:Y:S05]  /*c710*/  BRA.U !UP0, `(.L_x_66728) ;  /* 0x0000000108447547 */ /* 0x000fea000b800000 */
.L_x_66706:
        /* <DEDUP_REMOVED lines=16> */
.L_x_66729:
[----:B------:R-:W-:Y:S05]  /*c820*/  BRA `(.L_x_66707) ;  /* 0x0000000000947947 */ /* 0x000fea0003800000 */
.L_x_66728:
        /* <DEDUP_REMOVED lines=12> */
.L_x_66731:
[----:B------:R-:W-:Y:S05]  /*c8f0*/  BSYNC.RECONVERGENT B0 ;  /* 0x0000000000007941 */ /* 0x000fea0003800200 */
.L_x_66730:
[----:B------:R2:W-:Y:S01]  /*c900*/  STG.E.U8 desc[UR36][R2.64], R5 ;  /* 0x0000000502007986 */ /* 0x0005e2000c101124 */
[----:B------:R-:W-:Y:S05]  /*c910*/  BRA `(.L_x_66707) ;  /* 0x0000000000587947 */ /* 0x000fea0003800000 */
.L_x_66727:
        /* <DEDUP_REMOVED lines=13> */
.L_x_66732:
[----:B------:R-:W-:Y:S01]  /*c9f0*/  IMAD.MOV.U32 R5, RZ, RZ, 0x7f ;  /* 0x0000007fff057424 */ /* 0x000fe200078e00ff */
[----:B------:R-:W-:-:S04]  /*ca00*/  ISETP.GT.U32.AND P0, PT, R7, 0x7f800000, PT ;  /* 0x7f8000000700780c */ /* 0x000fc80003f04070 */
[----:B------:R-:W-:-:S05]  /*ca10*/  SEL R5, R5, 0x7c, P0 ;  /* 0x0000007c05057807 */ /* 0x000fca0000000000 */
[----:B------:R0:W-:Y:S01]  /*ca20*/  STG.E.U8 desc[UR36][R2.64], R5 ;  /* 0x0000000502007986 */ /* 0x0001e2000c101124 */
[----:B------:R-:W-:Y:S05]  /*ca30*/  BRA `(.L_x_66707) ;  /* 0x0000000000107947 */ /* 0x000fea0003800000 */
.L_x_66726:
[----:B------:R-:W-:-:S04]  /*ca40*/  LOP3.LUT R5, R5, 0xff, RZ, 0xc0, !PT ;  /* 0x000000ff05057812 */ /* 0x000fc800078ec0ff */
[----:B------:R-:W0:Y:S02]  /*ca50*/  I2F.U16 R0, R5 ;  /* 0x0000000500007306 */ /* 0x000e240000101000 */
[----:B0-----:R-:W-:-:S05]  /*ca60*/  F2FP.BF16.F32.PACK_AB R0, RZ, R0 ;  /* 0x00000000ff00723e */ /* 0x001fca00000010ff */
[----:B------:R3:W-:Y:S02]  /*ca70*/  STG.E.U16 desc[UR36][R2.64], R0 ;  /* 0x0000000002007986 */ /* 0x0007e4000c101524 */
.L_x_66707:
[----:B------:R-:W-:Y:S05]  /*ca80*/  BSYNC.RECONVERGENT B6 ;  /* 0x0000000000067941 */ /* 0x000fea0003800200 */
.L_x_66701:
[----:B------:R-:W-:-:S07]  /*ca90*/  VIADD R17, R17, 0x80 ;  /* 0x0000008011117836 */ /* 0x000fce0000000000 */
.L_x_66630:
[----:B------:R-:W-:Y:S05]  /*caa0*/  BSYNC.RECONVERGENT B7 ;  /* 0x0000000000077941 */ /* 0x000fea0003800200 */
.L_x_66629:
[----:B------:R-:W5:Y:S02]  /*cab0*/  LDCU UR4, c[0x0][0x380] ;  /* 0x00007000ff0477ac */ /* 0x000f640008000800 */
[----:B-----5:R-:W-:-:S13]  /*cac0*/  ISETP.GE.AND P0, PT, R17, UR4, PT ;  /* 0x0000000411007c0c */ /* 0x020fda000bf06270 */
[----:B------:R-:W-:Y:S05]  /*cad0*/  @P0 EXIT ;  /* 0x000000000000094d */ /* 0x000fea0003800000 */
        /* <DEDUP_REMOVED lines=354> */
.L_x_66733:
        /* <DEDUP_REMOVED lines=19> */
.L_x_66737:
[----:B------:R1:W5:Y:S01]  /*e230*/  LDG.E.U8 R19, desc[UR36][R4.64] ;  /* 0x0000002404137981 */ /* 0x000362000c1e1100 */
[----:B------:R-:W-:Y:S05]  /*e240*/  BRA `(.L_x_66739) ;  /* 0x0000000c005c7947 */ /* 0x000fea0003800000 */
.L_x_66736:
        /* <DEDUP_REMOVED lines=8> */
.L_x_66741:
[----:B------:R4:W5:Y:S01]  /*e2d0*/  LDG.E.U8 R19, desc[UR36][R4.64] ;  /* 0x0000002404137981 */ /* 0x000962000c1e1100 */
[----:B------:R-:W-:Y:S05]  /*e2e0*/  BRA `(.L_x_66739) ;  /* 0x0000000c00347947 */ /* 0x000fea0003800000 */
.L_x_66740:
[----:B------:R2:W5:Y:S01]  /*e2f0*/  LDG.E.U16 R19, desc[UR36][R4.64] ;  /* 0x0000002404137981 */ /* 0x000562000c1e1500 */
[----:B------:R-:W-:Y:S05]  /*e300*/  BRA `(.L_x_66739) ;  /* 0x0000000c002c7947 */ /* 0x000fea0003800000 */
.L_x_66735:
        /* <DEDUP_REMOVED lines=10> */
.L_x_66743:
[----:B------:R-:W2:Y:S02]  /*e3b0*/  LDG.E.U16 R2, desc[UR36][R4.64] ;  /* 0x0000002404027981 */ /* 0x000ea4000c1e1500 */
[----:B--2---:R-:W-:-:S06]  /*e3c0*/  HADD2.F32 R2, -RZ, R2.H0_H0 ;  /* 0x20000002ff027230 */ /* 0x004fcc0000004100 */
[----:B------:R-:W0:Y:S02]  /*e3d0*/  F2I.S64.TRUNC R2, R2 ;  /* 0x0000000200027311 */ /* 0x000e24000020d900 */
[----:B0-----:R-:W-:Y:S01]  /*e3e0*/  PRMT R19, R2, 0x7610, R19 ;  /* 0x0000761002137816 */ /* 0x001fe20000000013 */
[----:B------:R-:W-:Y:S06]  /*e3f0*/  BRA `(.L_x_66739) ;  /* 0x0000000800f07947 */ /* 0x000fec0003800000 */
.L_x_66742:
        /* <DEDUP_REMOVED lines=10> */
.L_x_66745:
[----:B------:R-:W2:Y:S02]  /*e4a0*/  LDG.E.U16 R4, desc[UR36][R4.64] ;  /* 0x0000002404047981 */ /* 0x000ea4000c1e1500 */
[----:B--2---:R-:W-:-:S06]  /*e4b0*/  HADD2.F32 R2, -RZ, R4.H0_H0 ;  /* 0x20000004ff027230 */ /* 0x004fcc0000004100 */
[----:B------:R-:W0:Y:S02]  /*e4c0*/  F2I.S64.TRUNC R2, R2 ;  /* 0x0000000200027311 */ /* 0x000e24000020d900 */
[----:B0-----:R-:W-:Y:S01]  /*e4d0*/  PRMT R19, R2, 0x7610, R19 ;  /* 0x0000761002137816 */ /* 0x001fe20000000013 */
[----:B------:R-:W-:Y:S06]  /*e4e0*/  BRA `(.L_x_66739) ;  /* 0x0000000800b47947 */ /* 0x000fec0003800000 */
.L_x_66744:
[----:B------:R-:W2:Y:S02]  /*e4f0*/  LDG.E.64 R2, desc[UR36][R4.64] ;  /* 0x0000002404027981 */ /* 0x000ea4000c1e1b00 */
[----:B--2---:R-:W0:Y:S02]  /*e500*/  F2I.S64.F64.TRUNC R2, R2 ;  /* 0x0000000200027311 */ /* 0x004e24000030d900 */
[----:B0-----:R-:W-:Y:S01]  /*e510*/  PRMT R19, R2, 0x7610, R19 ;  /* 0x0000761002137816 */ /* 0x001fe20000000013 */
[----:B------:R-:W-:Y:S06]  /*e520*/  BRA `(.L_x_66739) ;  /* 0x0000000800a47947 */ /* 0x000fec0003800000 */
.L_x_66734:
        /* <DEDUP_REMOVED lines=12> */
.L_x_66748:
[----:B------:R-:W2:Y:S02]  /*e5f0*/  LDG.E.64 R4, desc[UR36][R4.64] ;  /* 0x0000002404047981 */ /* 0x000ea4000c1e1b00 */
[----:B--2---:R-:W0:Y:S02]  /*e600*/  F2I.S64.F64.TRUNC R2, R4 ;  /* 0x0000000400027311 */ /* 0x004e24000030d900 */
[----:B0-----:R-:W-:Y:S01]  /*e610*/  PRMT R19, R2, 0x7610, R19 ;  /* 0x0000761002137816 */ /* 0x001fe20000000013 */
[----:B------:R-:W-:Y:S06]  /*e620*/  BRA `(.L_x_66739) ;  /* 0x0000000800647947 */ /* 0x000fec0003800000 */
.L_x_66747:
        /* <DEDUP_REMOVED lines=27> */
.L_x_66750:
        /* <DEDUP_REMOVED lines=14> */
.L_x_66749:
[----:B------:R-:W2:Y:S02]  /*e8c0*/  LDG.E.U16 R2, desc[UR36][R4.64] ;  /* 0x0000002404027981 */ /* 0x000ea4000c1e1500 */
[----:B--2---:R-:W-:-:S06]  /*e8d0*/  IMAD.U32 R2, R2, 0x10000, RZ ;  /* 0x0001000002027824 */ /* 0x004fcc00078e00ff */
[----:B------:R-:W0:Y:S02]  /*e8e0*/  F2I.S64.TRUNC R2, R2 ;  /* 0x0000000200027311 */ /* 0x000e24000020d900 */
[----:B0-----:R-:W-:Y:S01]  /*e8f0*/  PRMT R19, R2, 0x7610, R19 ;  /* 0x0000761002137816 */ /* 0x001fe20000000013 */
[----:B------:R-:W-:Y:S06]  /*e900*/  BRA `(.L_x_66739) ;  /* 0x0000000400ac7947 */ /* 0x000fec0003800000 */
.L_x_66746:
        /* <DEDUP_REMOVED lines=10> */
.L_x_66753:
        /* <DEDUP_REMOVED lines=21> */
.L_x_66757:
[----:B------:R-:W-:Y:S05]  /*eb00*/  BSYNC.RECONVERGENT B1 ;  /* 0x0000000000017941 */ /* 0x000fea0003800200 */
.L_x_66756:
[----:B------:R-:W-:Y:S01]  /*eb10*/  IMAD.SHL.U32 R0, R0, 0x100000, RZ ;  /* 0x0010000000007824 */ /* 0x000fe200078e00ff */
[----:B------:R-:W-:-:S04]  /*eb20*/  LEA R2, R2, 0x3b800000, 0x17 ;  /* 0x3b80000002027811 */ /* 0x000fc800078eb8ff */
[----:B------:R-:W-:-:S07]  /*eb30*/  LOP3.LUT R2, R2, R0, R7, 0xfe, !PT ;  /* 0x0000000002027212 */ /* 0x000fce00078efe07 */
.L_x_66755:
[----:B------:R-:W-:Y:S05]  /*eb40*/  BSYNC.RECONVERGENT B0 ;  /* 0x0000000000007941 */ /* 0x000fea0003800200 */
.L_x_66754:
[----:B------:R-:W0:Y:S02]  /*eb50*/  F2I.S64.TRUNC R2, R2 ;  /* 0x0000000200027311 */ /* 0x000e24000020d900 */
[----:B0-----:R-:W-:Y:S01]  /*eb60*/  PRMT R19, R2, 0x7610, R19 ;  /* 0x0000761002137816 */ /* 0x001fe20000000013 */
[----:B------:R-:W-:Y:S06]  /*eb70*/  BRA `(.L_x_66739) ;  /* 0x0000000400107947 */ /* 0x000fec0003800000 */
.L_x_66752:
        /* <DEDUP_REMOVED lines=21> */
.L_x_66761:
[----:B------:R-:W-:Y:S05]  /*ecd0*/  BSYNC.RECONVERGENT B1 ;  /* 0x0000000000017941 */ /* 0x000fea0003800200 */
.L_x_66760:
[----:B------:R-:W-:Y:S01]  /*ece0*/  IMAD.SHL.U32 R0, R0, 0x200000, RZ ;  /* 0x0020000000007824 */ /* 0x000fe200078e00ff */
[----:B------:R-:W-:-:S04]  /*ecf0*/  LEA R2, R2, 0x37800000, 0x17 ;  /* 0x3780000002027811 */ /* 0x000fc800078eb8ff */
[----:B------:R-:W-:-:S07]  /*ed00*/  LOP3.LUT R2, R2, R0, R7, 0xfe, !PT ;  /* 0x0000000002027212 */ /* 0x000fce00078efe07 */
.L_x_66759:
[----:B------:R-:W-:Y:S05]  /*ed10*/  BSYNC.RECONVERGENT B0 ;  /* 0x0000000000007941 */ /* 0x000fea0003800200 */
.L_x_66758:
[----:B------:R-:W0:Y:S02]  /*ed20*/  F2I.S64.TRUNC R2, R2 ;  /* 0x0000000200027311 */ /* 0x000e24000020d900 */
[----:B0-----:R-:W-:Y:S01]  /*ed30*/  PRMT R19, R2, 0x7610, R19 ;  /* 0x0000761002137816 */ /* 0x001fe20000000013 */
[----:B------:R-:W-:Y:S06]  /*ed40*/  BRA `(.L_x_66739) ;  /* 0x00000000009c7947 */ /* 0x000fec0003800000 */
.L_x_66751:
        /* <DEDUP_REMOVED lines=14> */
.L_x_66765:
[----:B------:R-:W-:Y:S05]  /*ee30*/  BSYNC.RECONVERGENT B0 ;  /* 0x0000000000007941 */ /* 0x000fea0003800200 */
.L_x_66764:
[----:B------:R-:W0:Y:S02]  /*ee40*/  F2I.S64.TRUNC R2, R2 ;  /* 0x0000000200027311 */ /* 0x000e24000020d900 */
[----:B0-----:R-:W-:Y:S01]  /*ee50*/  PRMT R19, R2, 0x7610, R19 ;  /* 0x0000761002137816 */ /* 0x001fe20000000013 */
[----:B------:R-:W-:Y:S06]  /*ee60*/  BRA `(.L_x_66739) ;  /* 0x0000000000547947 */ /* 0x000fec0003800000 */
.L_x_66738:
        /* <DEDUP_REMOVED lines=16> */
.L_x_66766:
[----:B------:R-:W-:Y:S01]  /*ef70*/  PRMT R19, RZ, 0x7610, R19 ;  /* 0x00007610ff137816 */ /* 0x000fe20000000013 */
[----:B------:R-:W-:Y:S06]  /*ef80*/  BRA `(.L_x_66739) ;  /* 0x00000000000c7947 */ /* 0x000fec0003800000 */
.L_x_66763:
[----:B------:R0:W5:Y:S01]  /*ef90*/  LDG.E.U8 R19, desc[UR36][R4.64] ;  /* 0x0000002404137981 */ /* 0x000162000c1e1100 */
[----:B------:R-:W-:Y:S05]  /*efa0*/  BRA `(.L_x_66739) ;  /* 0x0000000000047947 */ /* 0x000fea0003800000 */
.L_x_66762:
[----:B------:R0:W5:Y:S02]  /*efb0*/  LDG.E.U8 R19, desc[UR36][R4.64] ;  /* 0x0000002404137981 */ /* 0x000164000c1e1100 */
.L_x_66739:
        /* <DEDUP_REMOVED lines=16> */
.L_x_66770:
[----:B------:R4:W5:Y:S01]  /*f0c0*/  LDG.E.U8 R0, desc[UR36][R4.64] ;  /* 0x0000002404007981 */ /* 0x000962000c1e1100 */
[----:B------:R-:W-:Y:S05]  /*f0d0*/  BRA `(.L_x_66772) ;  /* 0x0000000c005c7947 */ /* 0x000fea0003800000 */
.L_x_66769:
        /* <DEDUP_REMOVED lines=8> */
.L_x_66774:
[----:B------:R2:W5:Y:S01]  /*f160*/  LDG.E.U8 R0, desc[UR36][R4.64] ;  /* 0x0000002404007981 */ /* 0x000562000c1e1100 */
[----:B------:R-:W-:Y:S05]  /*f170*/  BRA `(.L_x_66772) ;  /* 0x0000000c00347947 */ /* 0x000fea0003800000 */
.L_x_66773:
[----:B------:R0:W5:Y:S01]  /*f180*/  LDG.E.U16 R0, desc[UR36][R4.64] ;  /* 0x0000002404007981 */ /* 0x000162000c1e1500 */
[----:B------:R-:W-:Y:S05]  /*f190*/  BRA `(.L_x_66772) ;  /* 0x0000000c002c7947 */ /* 0x000fea0003800000 */
.L_x_66768:
        /* <DEDUP_REMOVED lines=10> */
.L_x_66776:
[----:B------:R-:W2:Y:S02]  /*f240*/  LDG.E.U16 R2, desc[UR36][R4.64] ;  /* 0x0000002404027981 */ /* 0x000ea4000c1e1500 */
[----:B--2---:R-:W-:-:S06]  /*f250*/  HADD2.F32 R2, -RZ, R2.H0_H0 ;  /* 0x20000002ff027230 */ /* 0x004fcc0000004100 */
[----:B------:R-:W0:Y:S02]  /*f260*/  F2I.S64.TRUNC R2, R2 ;  /* 0x0000000200027311 */ /* 0x000e24000020d900 */
[----:B0-----:R-:W-:Y:S01]  /*f270*/  PRMT R0, R2, 0x7610, R0 ;  /* 0x0000761002007816 */ /* 0x001fe20000000000 */
[----:B------:R-:W-:Y:S06]  /*f280*/  BRA `(.L_x_66772) ;  /* 0x0000000800f07947 */ /* 0x000fec0003800000 */
.L_x_66775:
        /* <DEDUP_REMOVED lines=10> */
.L_x_66778:
[----:B------:R-:W2:Y:S02]  /*f330*/  LDG.E.U16 R4, desc[UR36][R4.64] ;  /* 0x0000002404047981 */ /* 0x000ea4000c1e1500 */
[----:B--2---:R-:W-:-:S06]  /*f340*/  HADD2.F32 R2, -RZ, R4.H0_H0 ;  /* 0x20000004ff027230 */ /* 0x004fcc0000004100 */
[----:B------:R-:W0:Y:S02]  /*f350*/  F2I.S64.TRUNC R2, R2 ;  /* 0x0000000200027311 */ /* 0x000e24000020d900 */
[----:B0-----:R-:W-:Y:S01]  /*f360*/  PRMT R0, R2, 0x7610, R0 ;  /* 0x0000761002007816 */ /* 0x001fe20000000000 */
[----:B------:R-:W-:Y:S06]  /*f370*/  BRA `(.L_x_66772) ;  /* 0x0000000800b47947 */ /* 0x000fec0003800000 */
.L_x_66777:
[----:B------:R-:W2:Y:S02]  /*f380*/  LDG.E.64 R2, desc[UR36][R4.64] ;  /* 0x0000002404027981 */ /* 0x000ea4000c1e1b00 */
[----:B--2---:R-:W0:Y:S02]  /*f390*/  F2I.S64.F64.TRUNC R2, R2 ;  /* 0x0000000200027311 */ /* 0x004e24000030d900 */
[----:B0-----:R-:W-:Y:S01]  /*f3a0*/  PRMT R0, R2, 0x7610, R0 ;  /* 0x0000761002007816 */ /* 0x001fe20000000000 */
[----:B------:R-:W-:Y:S06]  /*f3b0*/  BRA `(.L_x_66772) ;  /* 0x0000000800a47947 */ /* 0x000fec0003800000 */
.L_x_66767:
        /* <DEDUP_REMOVED lines=12> */
.L_x_66781:
[----:B------:R-:W2:Y:S02]  /*f480*/  LDG.E.64 R4, desc[UR36][R4.64] ;  /* 0x0000002404047981 */ /* 0x000ea4000c1e1b00 */
[----:B--2---:R-:W0:Y:S02]  /*f490*/  F2I.S64.F64.TRUNC R2, R4 ;  /* 0x0000000400027311 */ /* 0x004e24000030d900 */
[----:B0-----:R-:W-:Y:S01]  /*f4a0*/  PRMT R0, R2, 0x7610, R0 ;  /* 0x0000761002007816 */ /* 0x001fe20000000000 */
[----:B------:R-:W-:Y:S06]  /*f4b0*/  BRA `(.L_x_66772) ;  /* 0x0000000800647947 */ /* 0x000fec0003800000 */
.L_x_66780:
        /* <DEDUP_REMOVED lines=27> */
.L_x_66783:
        /* <DEDUP_REMOVED lines=14> */
.L_x_66782:
[----:B------:R-:W2:Y:S02]  /*f750*/  LDG.E.U16 R2, desc[UR36][R4.64] ;  /* 0x0000002404027981 */ /* 0x000ea4000c1e1500 */
[----:B--2---:R-:W-:-:S06]  /*f760*/  IMAD.U32 R2, R2, 0x10000, RZ ;  /* 0x0001000002027824 */ /* 0x004fcc00078e00ff */
[----:B------:R-:W0:Y:S02]  /*f770*/  F2I.S64.TRUNC R2, R2 ;  /* 0x0000000200027311 */ /* 0x000e24000020d900 */
[----:B0-----:R-:W-:Y:S01]  /*f780*/  PRMT R0, R2, 0x7610, R0 ;  /* 0x0000761002007816 */ /* 0x001fe20000000000 */
[----:B------:R-:W-:Y:S06]  /*f790*/  BRA `(.L_x_66772) ;  /* 0x0000000400ac7947 */ /* 0x000fec0003800000 */
.L_x_66779:
        /* <DEDUP_REMOVED lines=10> */
.L_x_66786:
        /* <DEDUP_REMOVED lines=21> */
.L_x_66790:
[----:B------:R-:W-:Y:S05]  /*f990*/  BSYNC.RECONVERGENT B1 ;  /* 0x0000000000017941 */ /* 0x000fea0003800200 */
.L_x_66789:
[----:B------:R-:W-:Y:S01]  /*f9a0*/  IMAD.SHL.U32 R0, R0, 0x100000, RZ ;  /* 0x0010000000007824 */ /* 0x000fe200078e00ff */
[----:B------:R-:W-:-:S04]  /*f9b0*/  LEA R2, R2, 0x3b800000, 0x17 ;  /* 0x3b80000002027811 */ /* 0x000fc800078eb8ff */
[----:B------:R-:W-:-:S07]  /*f9c0*/  LOP3.LUT R2, R2, R0, R7, 0xfe, !PT ;  /* 0x0000000002027212 */ /* 0x000fce00078efe07 */
.L_x_66788:
[----:B------:R-:W-:Y:S05]  /*f9d0*/  BSYNC.RECONVERGENT B0 ;  /* 0x0000000000007941 */ /* 0x000fea0003800200 */
.L_x_66787:
[----:B------:R-:W0:Y:S02]  /*f9e0*/  F2I.S64.TRUNC R2, R2 ;  /* 0x0000000200027311 */ /* 0x000e24000020d900 */
[----:B0-----:R-:W-:Y:S01]  /*f9f0*/  PRMT R0, R2, 0x7610, R0 ;  /* 0x0000761002007816 */ /* 0x001fe20000000000 */
[----:B------:R-:W-:Y:S06]  /*fa00*/  BRA `(.L_x_66772) ;  /* 0x0000000400107947 */ /* 0x000fec0003800000 */
.L_x_66785:
        /* <DEDUP_REMOVED lines=21> */
.L_x_66794:
[----:B------:R-:W-:Y:S05]  /*fb60*/  BSYNC.RECONVERGENT B1 ;  /* 0x0000000000017941 */ /* 0x000fea0003800200 */
.L_x_66793:
[----:B------:R-:W-:Y:S02]  /*fb70*/  SHF.L.U32 R0, R0, 0x15, RZ ;  /* 0x0000001500007819 */ /* 0x000fe400000006ff */
[----:B------:R-:W-:-:S04]  /*fb80*/  LEA R2, R2, 0x37800000, 0x17 ;  /* 0x3780000002027811 */ /* 0x000fc800078eb8ff */
[----:B------:R-:W-:-:S07]  /*fb90*/  LOP3.LUT R2, R2, R0, R7, 0xfe, !PT ;  /* 0x0000000002027212 */ /* 0x000fce00078efe07 */
.L_x_66792:
[----:B------:R-:W-:Y:S05]  /*fba0*/  BSYNC.RECONVERGENT B0 ;  /* 0x0000000000007941 */ /* 0x000fea0003800200 */
.L_x_66791:
[----:B------:R-:W0:Y:S02]  /*fbb0*/  F2I.S64.TRUNC R2, R2 ;  /* 0x0000000200027311 */ /* 0x000e24000020d900 */
[----:B0-----:R-:W-:Y:S01]  /*fbc0*/  PRMT R0, R2, 0x7610, R0 ;  /* 0x0000761002007816 */ /* 0x001fe20000000000 */
[----:B------:R-:W-:Y:S06]  /*fbd0*/  BRA `(.L_x_66772) ;  /* 0x00000000009c7947 */ /* 0x000fec0003800000 */
.L_x_66784:
        /* <DEDUP_REMOVED lines=14> */
.L_x_66798:
[----:B------:R-:W-:Y:S05]  /*fcc0*/  BSYNC.RECONVERGENT B0 ;  /* 0x0000000000007941 */ /* 0x000fea0003800200 */
.L_x_66797:
[----:B------:R-:W0:Y:S02]  /*fcd0*/  F2I.S64.TRUNC R2, R2 ;  /* 0x0000000200027311 */ /* 0x000e24000020d900 */
[----:B0-----:R-:W-:Y:S01]  /*fce0*/  PRMT R0, R2, 0x7610, R0 ;  /* 0x0000761002007816 */ /* 0x001fe20000000000 */
[----:B------:R-:W-:Y:S06]  /*fcf0*/  BRA `(.L_x_66772) ;  /* 0x0000000000547947 */ /* 0x000fec0003800000 */
.L_x_66771:
        /* <DEDUP_REMOVED lines=16> */
.L_x_66799:
[----:B------:R-:W-:Y:S01]  /*fe00*/  PRMT R0, RZ, 0x7610, R0 ;  /* 0x00007610ff007816 */ /* 0x000fe20000000000 */
[----:B------:R-:W-:Y:S06]  /*fe10*/  BRA `(.L_x_66772) ;  /* 0x00000000000c7947 */ /* 0x000fec0003800000 */
.L_x_66796:
[----:B------:R0:W5:Y:S01]  /*fe20*/  LDG.E.U8 R0, desc[UR36][R4.64] ;  /* 0x0000002404007981 */ /* 0x000162000c1e1100 */
[----:B------:R-:W-:Y:S05]  /*fe30*/  BRA `(.L_x_66772) ;  /* 0x0000000000047947 */ /* 0x000fea0003800000 */
.L_x_66795:
[----:B------:R0:W5:Y:S02]  /*fe40*/  LDG.E.U8 R0, desc[UR36][R4.64] ;  /* 0x0000002404007981 */ /* 0x000164000c1e1100 */
.L_x_66772:
[----:B-----5:R-:W-:Y:S01]  /*fe50*/  LOP3.LUT P0, RZ, R0, 0xff, RZ, 0xc0, !PT ;  /* 0x000000ff00ff7812 */ /* 0x020fe2000780c0ff */
[----:B------:R-:W-:Y:S01]  /*fe60*/  BSSY.RECONVERGENT B0, `(.L_x_66800) ;  /* 0x0000010000007945 */ /* 0x000fe20003800200 */
[----:B------:R-:W-:-:S11]  /*fe70*/  IMAD.MOV.U32 R3, RZ, RZ, 0x1 ;  /* 0x00000001ff037424 */ /* 0x000fd600078e00ff */
[----:B------:R-:W-:Y:S05]  /*fe80*/  @!P0 BRA `(.L_x_66801) ;  /* 0x0000000000348947 */ /* 0x000fea0003800000 */
[----:B------:R-:W-:-:S07]  /*fe90*/  IMAD.MOV.U32 R3, RZ, RZ, 0x1 ;  /* 0x00000001ff037424 */ /* 0x000fce00078e00ff */
.L_x_66802:
        /* <DEDUP_REMOVED lines=12> */
.L_x_66801:
[----:B------:R-:W-:Y:S05]  /*ff60*/  BSYNC.RECONVERGENT B0 ;  /* 0x0000000000007941 */ /* 0x000fea0003800200 */
.L_x_66800:
        /* <DEDUP_REMOVED lines=13> */
.L_x_66806:
[----:B------:R-:W-:Y:S01]  /*10040*/  STG.E.U8 desc[UR36][R16.64], R3 ;  /* 0x0000000310007986 */ /* 0x000fe2000c101124 */
[----:B------:R-:W-:Y:S05]  /*10050*/  EXIT ;  /* 0x000000000000794d */ /* 0x000fea0003800000 */
.L_x_66805:
        /* <DEDUP_REMOVED lines=10> */
.L_x_66809:
[----:B------:R-:W-:-:S05]  /*10100*/  LOP3.LUT R3, R3, 0xff, RZ, 0xc0, !PT ;  /* 0x000000ff03037812 */ /* 0x000fca00078ec0ff */
[----:B------:R-:W-:Y:S01]  /*10110*/  STG.E desc[UR36][R16.64], R3 ;  /* 0x0000000310007986 */ /* 0x000fe2000c101924 */
[----:B------:R-:W-:Y:S05]  /*10120*/  EXIT ;  /* 0x000000000000794d */ /* 0x000fea0003800000 */
.L_x_66808:
[----:B------:R-:W-:-:S05]  /*10130*/  LOP3.LUT R3, R3, 0xff, RZ, 0xc0, !PT ;  /* 0x000000ff03037812 */ /* 0x000fca00078ec0ff */
[----:B------:R-:W-:Y:S01]  /*10140*/  STG.E.U16 desc[UR36][R16.64], R3 ;  /* 0x0000000310007986 */ /* 0x000fe2000c101524 */
[----:B------:R-:W-:Y:S05]  /*10150*/  EXIT ;  /* 0x000000000000794d */ /* 0x000fea0003800000 */
.L_x_66804:
        /* <DEDUP_REMOVED lines=10> */
.L_x_66811:
[----:B------:R-:W-:-:S04]  /*10200*/  LOP3.LUT R3, R3, 0xff, RZ, 0xc0, !PT ;  /* 0x000000ff03037812 */ /* 0x000fc800078ec0ff */
[----:B------:R-:W5:Y:S02]  /*10210*/  I2F.U16 R0, R3 ;  /* 0x0000000300007306 */ /* 0x000f640000101000 */
[----:B-----5:R-:W-:-:S05]  /*10220*/  F2FP.F16.F32.PACK_AB R0, RZ, R0 ;  /* 0x00000000ff00723e */ /* 0x020fca00000000ff */
[----:B------:R-:W-:Y:S01]  /*10230*/  STG.E.U16 desc[UR36][R16.64], R0 ;  /* 0x0000000010007986 */ /* 0x000fe2000c101524 */
[----:B------:R-:W-:Y:S05]  /*10240*/  EXIT ;  /* 0x000000000000794d */ /* 0x000fea0003800000 */
.L_x_66810:
        /* <DEDUP_REMOVED lines=11> */
.L_x_66813:
[----:B------:R-:W-:-:S06]  /*10300*/  LOP3.LUT R3, R3, 0xff, RZ, 0xc0, !PT ;  /* 0x000000ff03037812 */ /* 0x000fcc00078ec0ff */
[----:B------:R-:W5:Y:S02]  /*10310*/  I2F.U16 R3, R3 ;  /* 0x0000000300037306 */ /* 0x000f640000101000 */
[----:B-----5:R-:W-:-:S04]  /*10320*/  F2FP.F16.F32.PACK_AB R3, RZ, R3 ;  /* 0x00000003ff03723e */ /* 0x020fc800000000ff */
[----:B------:R-:W-:-:S05]  /*10330*/  PRMT R3, R3, 0x5410, RZ ;  /* 0x0000541003037816 */ /* 0x000fca00000000ff */
[----:B------:R-:W-:Y:S01]  /*10340*/  STG.E desc[UR36][R16.64], R3 ;  /* 0x0000000310007986 */ /* 0x000fe2000c101924 */
[----:B------:R-:W-:Y:S05]  /*10350*/  EXIT ;  /* 0x000000000000794d */ /* 0x000fea0003800000 */
.L_x_66812:
[----:B------:R-:W-:-:S06]  /*10360*/  LOP3.LUT R3, R3, 0xff, RZ, 0xc0, !PT ;  /* 0x000000ff03037812 */ /* 0x000fcc00078ec0ff */
[----:B------:R-:W5:Y:S02]  /*10370*/  I2F.F64.U16 R2, R3 ;  /* 0x0000000300027312 */ /* 0x000f640000101800 */
[----:B-----5:R-:W-:Y:S01]  /*10380*/  STG.E.64 desc[UR36][R16.64], R2 ;  /* 0x0000000210007986 */ /* 0x020fe2000c101b24 */
[----:B------:R-:W-:Y:S05]  /*10390*/  EXIT ;  /* 0x000000000000794d */ /* 0x000fea0003800000 */
.L_x_66803:
        /* <DEDUP_REMOVED lines=13> */
.L_x_66817:
        /* <DEDUP_REMOVED lines=17> */
.L_x_66820:
[----:B------:R-:W-:-:S07]  /*10580*/  PRMT R8, R0, 0x7610, R8 ;  /* 0x0000761000087816 */ /* 0x000fce0000000008 */
.L_x_66819:
[----:B------:R-:W-:Y:S05]  /*10590*/  BSYNC.RECONVERGENT B0 ;  /* 0x0000000000007941 */ /* 0x000fea0003800200 */
.L_x_66818:
[----:B------:R-:W-:Y:S01]  /*105a0*/  STG.E.U8 desc[UR36][R16.64], R8 ;  /* 0x0000000810007986 */ /* 0x000fe2000c101124 */
[----:B------:R-:W-:Y:S05]  /*105b0*/  EXIT ;  /* 0x000000000000794d */ /* 0x000fea0003800000 */
.L_x_66816:
        /* <DEDUP_REMOVED lines=17> */
.L_x_66823:
[----:B------:R-:W-:-:S07]  /*106d0*/  PRMT R8, R0, 0x7610, R8 ;  /* 0x0000761000087816 */ /* 0x000fce0000000008 */
.L_x_66822:
[----:B------:R-:W-:Y:S05]  /*106e0*/  BSYNC.RECONVERGENT B0 ;  /* 0x0000000000007941 */ /* 0x000fea0003800200 */
.L_x_66821:
[----:B------:R-:W-:Y:S01]  /*106f0*/  STG.E.U8 desc[UR36][R16.64], R8 ;  /* 0x0000000810007986 */ /* 0x000fe2000c101124 */
[----:B------:R-:W-:Y:S05]  /*10700*/  EXIT ;  /* 0x000000000000794d */ /* 0x000fea0003800000 */
.L_x_66815:
        /* <DEDUP_REMOVED lines=23> */
.L_x_66825:
[----:B------:R-:W-:Y:S01]  /*10880*/  LOP3.LUT R2, R3, 0xff, RZ, 0xc0, !PT ;  /* 0x000000ff03027812 */ /* 0x000fe200078ec0ff */
[----:B------:R-:W-:-:S05]  /*10890*/  IMAD.MOV.U32 R3, RZ, RZ, RZ ;  /* 0x000000ffff037224 */ /* 0x000fca00078e00ff */
[----:B------:R-:W-:Y:S01]  /*108a0*/  STG.E.64 desc[UR36][R16.64], R2 ;  /* 0x0000000210007986 */ /* 0x000fe2000c101b24 */
[----:B------:R-:W-:Y:S05]  /*108b0*/  EXIT ;  /* 0x000000000000794d */ /* 0x000fea0003800000 */
.L_x_66824:
[----:B------:R-:W-:-:S05]  /*108c0*/  LOP3.LUT R3, R3, 0xff, RZ, 0xc0, !PT ;  /* 0x000000ff03037812 */ /* 0x000fca00078ec0ff */
[----:B------:R-:W-:Y:S01]  /*108d0*/  STG.E desc[UR36][R16.64], R3 ;  /* 0x0000000310007986 */ /* 0x000fe2000c101924 */
[----:B------:R-:W-:Y:S05]  /*108e0*/  EXIT ;  /* 0x000000000000794d */ /* 0x000fea0003800000 */
.L_x_66814:
        /* <DEDUP_REMOVED lines=10> */
.L_x_66827:
[----:B01234-:R-:W-:Y:S02]  /*10990*/  LOP3.LUT R4, R3, 0xff, RZ, 0xc0, !PT ;  /* 0x000000ff03047812 */ /* 0x01ffe400078ec0ff */
[----:B------:R-:W-:-:S04]  /*109a0*/  CS2R R6, SRZ ;  /* 0x0000000000067805 */ /* 0x000fc8000001ff00 */
[----:B------:R-:W0:Y:S02]  /*109b0*/  I2F.F64.U16 R4, R4 ;  /* 0x0000000400047312 */ /* 0x000e240000101800 */
[----:B0-----:R-:W-:Y:S01]  /*109c0*/  STG.E.128 desc[UR36][R16.64], R4 ;  /* 0x0000000410007986 */ /* 0x001fe2000c101d24 */
[----:B------:R-:W-:Y:S05]  /*109d0*/  EXIT ;  /* 0x000000000000794d */ /* 0x000fea0003800000 */
.L_x_66826:
[----:B------:R-:W-:-:S09]  /*109e0*/  UISETP.NE.AND UP0, UPT, UR4, 0xf, UPT ;  /* 0x0000000f0400788c */ /* 0x000fd2000bf05270 */
[----:B------:R-:W-:Y:S05]  /*109f0*/  BRA.U !UP0, `(.L_x_66828) ;  /* 0x0000000108dc7547 */ /* 0x000fea000b800000 */
[----:B------:R-:W-:-:S09]  /*10a00*/  UISETP.NE.AND UP0, UPT, UR4, 0x17, UPT ;  /* 0x000000170400788c */ /* 0x000fd2000bf05270 */
[----:B------:R-:W-:Y:S05]  /*10a10*/  BRA.U !UP0, `(.L_x_66829) ;  /* 0x0000000108887547 */ /* 0x000fea000b800000 */
[----:B------:R-:W-:-:S09]  /*10a20*/  UISETP.NE.AND UP0, UPT, UR4, 0x18, UPT ;  /* 0x000000180400788c */ /* 0x000fd2000bf05270 */
[----:B------:R-:W-:Y:S05]  /*10a30*/  BRA.U !UP0, `(.L_x_66830) ;  /* 0x0000000108447547 */ /* 0x000fea000b800000 */
.L_x_66807:
[----:B------:R-:W-:Y:S01]  /*10a40*/  MOV R0, 0x0 ;  /* 0x0000000000007802 */ /* 0x000fe20000000f00 */
[----:B------:R-:W0:Y:S01]  /*10a50*/  LDCU.64 UR4, c[0x4][0x198] ;  /* 0x01003300ff0477ac */ /* 0x000e220008000a00 */
[----:B------:R-:W-:Y:S02]  /*10a60*/  HFMA2 R13, -RZ, RZ, 0, 0 ;  /* 0x00000000ff0d7431 */ /* 0x000fe400000001ff */
[----:B------:R-:W-:Y:S01]  /*10a70*/  IMAD.MOV.U32 R8, RZ, RZ, 0x65 ;  /* 0x00000065ff087424 */ /* 0x000fe200078e00ff */
[----:B------:R0:W0:Y:S01]  /*10a80*/  LDC.64 R2, c[0x4][R0] ;  /* 0x0100000000027b82 */ /* 0x0000220000000a00 */
[----:B------:R-:W5:Y:S01]  /*10a90*/  LDCU.64 UR6, c[0x4][0x1a0] ;  /* 0x01003400ff0677ac */ /* 0x000f620008000a00 */
[----:B------:R-:W-:Y:S01]  /*10aa0*/  IMAD.MOV.U32 R12, RZ, RZ, 0x1 ;  /* 0x00000001ff0c7424 */ /* 0x000fe200078e00ff */
[----:B------:R-:W5:Y:S01]  /*10ab0*/  LDCU.64 UR8, c[0x4][0x10] ;  /* 0x01000200ff0877ac */ /* 0x000f620008000a00 */
[----:B01234-:R-:W-:Y:S01]  /*10ac0*/  MOV R4, UR4 ;  /* 0x0000000400047c02 */ /* 0x01ffe20008000f00 */
[----:B------:R-:W-:-:S02]  /*10ad0*/  IMAD.U32 R5, RZ, RZ, UR5 ;  /* 0x00000005ff057e24 */ /* 0x000fc4000f8e00ff */
[----:B-----5:R-:W-:Y:S02]  /*10ae0*/  IMAD.U32 R6, RZ, RZ, UR6 ;  /* 0x00000006ff067e24 */ /* 0x020fe4000f8e00ff */
[----:B------:R-:W-:Y:S01]  /*10af0*/  IMAD.U32 R7, RZ, RZ, UR7 ;  /* 0x00000007ff077e24 */ /* 0x000fe2000f8e00ff */
[----:B------:R-:W-:Y:S01]  /*10b00*/  MOV R10, UR8 ;  /* 0x00000008000a7c02 */ /* 0x000fe20008000f00 */
[----:B------:R-:W-:-:S07]  /*10b10*/  IMAD.U32 R11, RZ, RZ, UR9 ;  /* 0x00000009ff0b7e24 */ /* 0x000fce000f8e00ff */
[----:B------:R-:W-:-:S07]  /*10b20*/  LEPC R20, `(.L_x_66831) ;  /* 0x000000001014794e */ /* 0x000fce0000000000 */
[----:B------:R-:W-:Y:S05]  /*10b30*/  CALL.ABS.NOINC R2 ;  /* 0x0000000002007343 */ /* 0x000fea0003c00000 */
.L_x_66831:
[----:B------:R-:W-:Y:S05]  /*10b40*/  EXIT ;  /* 0x000000000000794d */ /* 0x000fea0003800000 */
.L_x_66830:
[----:B------:R-:W-:Y:S01]  /*10b50*/  LOP3.LUT R0, R3, 0xff, RZ, 0xc0, !PT ;  /* 0x000000ff03007812 */ /* 0x000fe200078ec0ff */
        /* <DEDUP_REMOVED lines=11> */
.L_x_66833:
[----:B------:R-:W-:Y:S05]  /*10c10*/  BSYNC.RECONVERGENT B0 ;  /* 0x0000000000007941 */ /* 0x000fea0003800200 */
.L_x_66832:
[----:B------:R-:W-:Y:S01]  /*10c20*/  STG.E.U8 desc[UR36][R16.64], R3 ;  /* 0x0000000310007986 */ /* 0x000fe2000c101124 */
[----:B------:R-:W-:Y:S05]  /*10c30*/  EXIT ;  /* 0x000000000000794d */ /* 0x000fea0003800000 */
.L_x_66829:
        /* <DEDUP_REMOVED lines=14> */
.L_x_66834:
[----:B------:R-:W-:Y:S01]  /*10d20*/  IMAD.MOV.U32 R3, RZ, RZ, 0x7f ;  /* 0x0000007fff037424 */ /* 0x000fe200078e00ff */
[----:B------:R-:W-:-:S04]  /*10d30*/  ISETP.GT.U32.AND P0, PT, R5, 0x7f800000, PT ;  /* 0x7f8000000500780c */ /* 0x000fc80003f04070 */
[----:B------:R-:W-:-:S05]  /*10d40*/  SEL R3, R3, 0x7c, P0 ;  /* 0x0000007c03037807 */ /* 0x000fca0000000000 */
[----:B------:R-:W-:Y:S01]  /*10d50*/  STG.E.U8 desc[UR36][R16.64], R3 ;  /* 0x0000000310007986 */ /* 0x000fe2000c101124 */
[----:B------:R-:W-:Y:S05]  /*10d60*/  EXIT ;  /* 0x000000000000794d */ /* 0x000fea0003800000 */
.L_x_66828:
[----:B------:R-:W-:-:S04]  /*10d70*/  LOP3.LUT R3, R3, 0xff, RZ, 0xc0, !PT ;  /* 0x000000ff03037812 */ /* 0x000fc800078ec0ff */
[----:B------:R-:W5:Y:S02]  /*10d80*/  I2F.U16 R0, R3 ;  /* 0x0000000300007306 */ /* 0x000f640000101000 */
[----:B-----5:R-:W-:-:S05]  /*10d90*/  F2FP.BF16.F32.PACK_AB R0, RZ, R0 ;  /* 0x00000000ff00723e */ /* 0x020fca00000010ff */
[----:B------:R-:W-:Y:S01]  /*10da0*/  STG.E.U16 desc[UR36][R16.64], R0 ;  /* 0x0000000010007986 */ /* 0x000fe2000c101524 */
[----:B------:R-:W-:Y:S05]  /*10db0*/  EXIT ;  /* 0x000000000000794d */ /* 0x000fea0003800000 */
.L_x_66835:
        /* <DEDUP_REMOVED lines=12> */
.L_x_68839:


//--------------------- .text._ZN2at6native27unrolled_elementwise_kernelIZZZNS0_50_GLOBAL__N__2680c7bb_12_PowKernel_cu_7dd49032_300324pow_tensor_tensor_kernelERNS_18TensorIteratorBaseEENKUlvE_clEvENKUlvE_clEvEUlhhE_St5arrayIPcLm3EELi4E23TrivialOffsetCalculatorILi2EjESB_ILi1EjENS0_6memory12LoadWithCastILi2EEENSE_13StoreWithCastILi1EEEEEviT_T0_T2_T3_T4_T5_ --------------------------
	.section	.text._ZN2at6native27unrolled_elementwise_kernelIZZZNS0_50_GLOBAL__N__2680c7bb_12_PowKernel_cu_7dd49032_300324pow_tensor_tensor_kernelERNS_18TensorIteratorBaseEENKUlvE_clEvENKUlvE_clEvEUlhhE_St5arrayIPcLm3EELi4E23TrivialOffsetCalculatorILi2EjESB_ILi1EjENS0_6memory12LoadWithCastILi2EEENSE_13StoreWithCastILi1EEEEEviT_T0_T2_T3_T4_T5_,"ax",@progbits
	.align	128
        .global         _ZN2at6native27unrolled_elementwise_kernelIZZZNS0_50_GLOBAL__N__2680c7bb_12_PowKernel_cu_7dd49032_300324pow_tensor_tensor_kernelERNS_18TensorIteratorBaseEENKUlvE_clEvENKUlvE_clEvEUlhhE_St5arrayIPcLm3EELi4E23TrivialOffsetCalculatorILi2EjESB_ILi1EjENS0_6memory12LoadWithCastILi2EEENSE_13StoreWithCastILi1EEEEEviT_T0_T2_T3_T4_T5_
        .type           _ZN2at6native27unrolled_elementwise_kernelIZZZNS0_50_GLOBAL__N__2680c7bb_12_PowKernel_cu_7dd49032_300324pow_tensor_tensor_kernelERNS_18TensorIteratorBaseEENKUlvE_clEvENKUlvE_clEvEUlhhE_St5arrayIPcLm3EELi4E23TrivialOffsetCalculatorILi2EjESB_ILi1EjENS0_6memory12LoadWithCastILi2EEENSE_13StoreWithCastILi1EEEEEviT_T0_T2_T3_T4_T5_,@function
        .size           _ZN2at6native27unrolled_elementwise_kernelIZZZNS0_50_GLOBAL__N__2680c7bb_12_PowKernel_cu_7dd49032_300324pow_tensor_tensor_kernelERNS_18TensorIteratorBaseEENKUlvE_clEvENKUlvE_clEvEUlhhE_St5arrayIPcLm3EELi4E23TrivialOffsetCalculatorILi2EjESB_ILi1EjENS0_6memory12LoadWithCastILi2EEENSE_13StoreWithCastILi1EEEEEviT_T0_T2_T3_T4_T5_,(.L_x_68840 - _ZN2at6native27unrolled_elementwise_kernelIZZZNS0_50_GLOBAL__N__2680c7bb_12_PowKernel_cu_7dd49032_300324pow_tensor_tensor_kernelERNS_18TensorIteratorBaseEENKUlvE_clEvENKUlvE_clEvEUlhhE_St5arrayIPcLm3EELi4E23TrivialOffsetCalculatorILi2EjESB_ILi1EjENS0_6memory12LoadWithCastILi2EEENSE_13StoreWithCastILi1EEEEEviT_T0_T2_T3_T4_T5_)
        .other          _ZN2at6native27unrolled_elementwise_kernelIZZZNS0_50_GLOBAL__N__2680c7bb_12_PowKernel_cu_7dd49032_300324pow_tensor_tensor_kernelERNS_18TensorIteratorBaseEENKUlvE_clEvENKUlvE_clEvEUlhhE_St5arrayIPcLm3EELi4E23TrivialOffsetCalculatorILi2EjESB_ILi1EjENS0_6memory12LoadWithCastILi2EEENSE_13StoreWithCastILi1EEEEEviT_T0_T2_T3_T4_T5_,@"STO_CUDA_ENTRY STV_DEFAULT"
_ZN2at6native27unrolled_elementwise_kernelIZZZNS0_50_GLOBAL__N__2680c7bb_12_PowKernel_cu_7dd49032_300324pow_tensor_tensor_kernelERNS_18TensorIteratorBaseEENKUlvE_clEvENKUlvE_clEvEUlhhE_St5arrayIPcLm3EELi4E23TrivialOffsetCalculatorILi2EjESB_ILi1EjENS0_6memory12LoadWithCastILi2EEENSE_13StoreWithCastILi1EEEEEviT_T0_T2_T3_T4_T5_:
.text._ZN2at6native27unrolled_elementwise_kernelIZZZNS0_50_GLOBAL__N__2680c7bb_12_PowKernel_cu_7dd49032_300324pow_tensor_tensor_kernelERNS_18TensorIteratorBaseEENKUlvE_clEvENKUlvE_clEvEUlhhE_St5arrayIPcLm3EELi4E23TrivialOffsetCalculatorILi2EjESB_ILi1EjENS0_6memory12LoadWithCastILi2EEENSE_13StoreWithCastILi1EEEEEviT_T0_T2_T3_T4_T5_:
        /* <DEDUP_REMOVED lines=33> */
.L_x_66841:
[----:B------:R3:W5:Y:S01]  /*0210*/  LDG.E.U8 R28, desc[UR36][R6.64] ;  /* 0x00000024061c7981 */ /* 0x000762000c1e1100 */
[----:B------:R-:W-:Y:S05]  /*0220*/  BRA `(.L_x_66843) ;  /* 0x0000000c00607947 */ /* 0x000fea0003800000 */
.L_x_66840:
        /* <DEDUP_REMOVED lines=8> */
.L_x_66845:
[----:B------:R1:W5:Y:S01]  /*02b0*/  LDG.E.U8 R28, desc[UR36][R6.64] ;  /* 0x00000024061c7981 */ /* 0x000362000c1e1100 */
[----:B------:R-:W-:Y:S05]  /*02c0*/  BRA `(.L_x_66843) ;  /* 0x0000000c00387947 */ /* 0x000fea0003800000 */
.L_x_66844:
[----:B------:R2:W5:Y:S01]  /*02d0*/  LDG.E.U16 R28, desc[UR36][R6.64] ;  /* 0x00000024061c7981 */ /* 0x000562000c1e1500 */
[----:B------:R-:W-:Y:S05]  /*02e0*/  BRA `(.L_x_66843) ;  /* 0x0000000c00307947 */ /* 0x000fea0003800000 */
.L_x_66839:
        /* <DEDUP_REMOVED lines=10> */
.L_x_66847:
[----:B------:R-:W2:Y:S02]  /*0390*/  LDG.E.U16 R4, desc[UR36][R6.64] ;  /* 0x0000002406047981 */ /* 0x000ea4000c1e1500 */
[----:B--2---:R-:W-:-:S06]  /*03a0*/  HADD2.F32 R4, -RZ, R4.H0_H0 ;  /* 0x20000004ff047230 */ /* 0x004fcc0000004100 */
[----:B------:R-:W0:Y:S02]  /*03b0*/  F2I.S64.TRUNC R4, R4 ;  /* 0x0000000400047311 */ /* 0x000e24000020d900 */
[----:B0-----:R-:W-:Y:S01]  /*03c0*/  PRMT R28, R4, 0x7610, R28 ;  /* 0x00007610041c7816 */ /* 0x001fe2000000001c */
[----:B------:R-:W-:Y:S06]  /*03d0*/  BRA `(.L_x_66843) ;  /* 0x0000000800f47947 */ /* 0x000fec0003800000 */
.L_x_66846:
        /* <DEDUP_REMOVED lines=10> */
.L_x_66849:
[----:B------:R-:W2:Y:S02]  /*0480*/  LDG.E.U16 R6, desc[UR36][R6.64] ;  /* 0x0000002406067981 */ /* 0x000ea4000c1e1500 */
[----:B--2---:R-:W-:-:S06]  /*0490*/  HADD2.F32 R4, -RZ, R6.H0_H0 ;  /* 0x20000006ff047230 */ /* 0x004fcc0000004100 */
[----:B------:R-:W0:Y:S02]  /*04a0*/  F2I.S64.TRUNC R4, R4 ;  /* 0x0000000400047311 */ /* 0x000e24000020d900 */
[----:B0-----:R-:W-:Y:S01]  /*04b0*/  PRMT R28, R4, 0x7610, R28 ;  /* 0x00007610041c7816 */ /* 0x001fe2000000001c */
[----:B------:R-:W-:Y:S06]  /*04c0*/  BRA `(.L_x_66843) ;  /* 0x0000000800b87947 */ /* 0x000fec0003800000 */
.L_x_66848:
[----:B------:R-:W2:Y:S02]  /*04d0*/  LDG.E.64 R4, desc[UR36][R6.64] ;  /* 0x0000002406047981 */ /* 0x000ea4000c1e1b00 */
[----:B--2---:R-:W0:Y:S02]  /*04e0*/  F2I.S64.F64.TRUNC R4, R4 ;  /* 0x0000000400047311 */ /* 0x004e24000030d900 */
[----:B0-----:R-:W-:Y:S01]  /*04f0*/  PRMT R28, R4, 0x7610, R28 ;  /* 0x00007610041c7816 */ /* 0x001fe2000000001c */
[----:B------:R-:W-:Y:S06]  /*0500*/  BRA `(.L_x_66843) ;  /* 0x0000000800a87947 */ /* 0x000fec0003800000 */
.L_x_66838:
        /* <DEDUP_REMOVED lines=12> */
.L_x_66852:
[----:B------:R-:W2:Y:S02]  /*05d0*/  LDG.E.64 R6, desc[UR36][R6.64] ;  /* 0x0000002406067981 */ /* 0x000ea4000c1e1b00 */
[----:B--2---:R-:W0:Y:S02]  /*05e0*/  F2I.S64.F64.TRUNC R4, R6 ;  /* 0x0000000600047311 */ /* 0x004e24000030d900 */
[----:B0-----:R-:W-:Y:S01]  /*05f0*/  PRMT R28, R4, 0x7610, R28 ;  /* 0x00007610041c7816 */ /* 0x001fe2000000001c */
[----:B------:R-:W-:Y:S06]  /*0600*/  BRA `(.L_x_66843) ;  /* 0x0000000800687947 */ /* 0x000fec0003800000 */
.L_x_66851:
        /* <DEDUP_REMOVED lines=27> */
.L_x_66854:
        /* <DEDUP_REMOVED lines=15> */
.L_x_66853:
[----:B------:R-:W2:Y:S02]  /*08b0*/  LDG.E.U16 R4, desc[UR36][R6.64] ;  /* 0x0000002406047981 */ /* 0x000ea4000c1e1500 */
[----:B--2---:R-:W-:-:S06]  /*08c0*/  IMAD.U32 R4, R4, 0x10000, RZ ;  /* 0x0001000004047824 */ /* 0x004fcc00078e00ff */
[----:B------:R-:W0:Y:S02]  /*08d0*/  F2I.S64.TRUNC R4, R4 ;  /* 0x0000000400047311 */ /* 0x000e24000020d900 */
[----:B0-----:R-:W-:Y:S01]  /*08e0*/  PRMT R28, R4, 0x7610, R28 ;  /* 0x00007610041c7816 */ /* 0x001fe2000000001c */
[----:B------:R-:W-:Y:S06]  /*08f0*/  BRA `(.L_x_66843) ;  /* 0x0000000400ac7947 */ /* 0x000fec0003800000 */
.L_x_66850:
        /* <DEDUP_REMOVED lines=10> */
.L_x_66857:
        /* <DEDUP_REMOVED lines=21> */
.L_x_66861:
[----:B------:R-:W-:Y:S05]  /*0af0*/  BSYNC.RECONVERGENT B1 ;  /* 0x0000000000017941 */ /* 0x000fea0003800200 */
.L_x_66860:
[----:B------:R-:W-:Y:S01]  /*0b00*/  IMAD.SHL.U32 R0, R0, 0x100000, RZ ;  /* 0x0010000000007824 */ /* 0x000fe200078e00ff */
[----:B------:R-:W-:-:S04]  /*0b10*/  LEA R3, R3, 0x3b800000, 0x17 ;  /* 0x3b80000003037811 */ /* 0x000fc800078eb8ff */
[----:B------:R-:W-:-:S07]  /*0b20*/  LOP3.LUT R4, R3, R0, R7, 0xfe, !PT ;  /* 0x0000000003047212 */ /* 0x000fce00078efe07 */
.L_x_66859:
[----:B------:R-:W-:Y:S05]  /*0b30*/  BSYNC.RECONVERGENT B0 ;  /* 0x0000000000007941 */ /* 0x000fea0003800200 */
.L_x_66858:
[----:B------:R-:W0:Y:S02]  /*0b40*/  F2I.S64.TRUNC R4, R4 ;  /* 0x0000000400047311 */ /* 0x000e24000020d900 */
[----:B0-----:R-:W-:Y:S01]  /*0b50*/  PRMT R28, R4, 0x7610, R28 ;  /* 0x00007610041c7816 */ /* 0x001fe2000000001c */
[----:B------:R-:W-:Y:S06]  /*0b60*/  BRA `(.L_x_66843) ;  /* 0x0000000400107947 */ /* 0x000fec0003800000 */
.L_x_66856:
        /* <DEDUP_REMOVED lines=21> */
.L_x_66865:
[----:B------:R-:W-:Y:S05]  /*0cc0*/  BSYNC.RECONVERGENT B1 ;  /* 0x0000000000017941 */ /* 0x000fea0003800200 */
.L_x_66864:
[----:B------:R-:W-:Y:S01]  /*0cd0*/  IMAD.SHL.U32 R0, R0, 0x200000, RZ ;  /* 0x0020000000007824 */ /* 0x000fe200078e00ff */
[----:B------:R-:W-:-:S04]  /*0ce0*/  LEA R3, R3, 0x37800000, 0x17 ;  /* 0x3780000003037811 */ /* 0x000fc800078eb8ff */
[----:B------:R-:W-:-:S07]  /*0cf0*/  LOP3.LUT R4, R3, R0, R7, 0xfe, !PT ;  /* 0x0000000003047212 */ /* 0x000fce00078efe07 */
.L_x_66863:
[----:B------:R-:W-:Y:S05]  /*0d00*/  BSYNC.RECONVERGENT B0 ;  /* 0x0000000000007941 */ /* 0x000fea0003800200 */
.L_x_66862:
[----:B------:R-:W0:Y:S02]  /*0d10*/  F2I.S64.TRUNC R4, R4 ;  /* 0x0000000400047311 */ /* 0x000e24000020d900 */
[----:B0-----:R-:W-:Y:S01]  /*0d20*/  PRMT R28, R4, 0x7610, R28 ;  /* 0x00007610041c7816 */ /* 0x001fe2000000001c */
[----:B------:R-:W-:Y:S06]  /*0d30*/  BRA `(.L_x_66843) ;  /* 0x00000000009c7947 */ /* 0x000fec0003800000 */
.L_x_66855:
[----:B------:R-:W-:-:S09]  /*0d40*/  UISETP.NE.AND UP0, UPT, UR4, 0x1c, UPT ;  /* 0x0000001c0400788c */ /* 0x000fd2000bf05270 */
[----:B------:R-:W-:Y:S05]  /*0d50*/  BRA.U !UP0, `(.L_x_66866) ;  /* 0x0000000108907547 */ /* 0x000fea000b800000 */
[----:B------:R-:W-:-:S09]  /*0d60*/  UISETP.NE.AND UP0, UPT, UR4, 0x1d, UPT ;  /* 0x0000001d0400788c */ /* 0x000fd2000bf05270 */
[----:B------:R-:W-:Y:S05]  /*0d70*/  BRA.U !UP0, `(.L_x_66867) ;  /* 0x0000000108807547 */ /* 0x000fea000b800000 */
[----:B------:R-:W-:-:S09]  /*0d80*/  UISETP.NE.AND UP0, UPT, UR4, 0x2c, UPT ;  /* 0x0000002c0400788c */ /* 0x000fd2000bf05270 */
[----:B------:R-:W-:Y:S05]  /*0d90*/  BRA.U !UP0, `(.L_x_66868) ;  /* 0x0000000108487547 */ /* 0x000fea000b800000 */
.L_x_66842:
        /* <DEDUP_REMOVED lines=16> */
.L_x_66869:
[----:B------:R-:W-:Y:S01]  /*0ea0*/  PRMT R28, RZ, 0x7610, R28 ;  /* 0x00007610ff1c7816 */ /* 0x000fe2000000001c */
[----:B------:R-:W-:Y:S06]  /*0eb0*/  BRA `(.L_x_66843) ;  /* 0x00000000003c7947 */ /* 0x000fec0003800000 */
.L_x_66868:
        /* <DEDUP_REMOVED lines=8> */
.L_x_66871:
[----:B------:R-:W-:Y:S05]  /*0f40*/  BSYNC.RECONVERGENT B0 ;  /* 0x0000000000007941 */ /* 0x000fea0003800200 */
.L_x_66870:
[----:B------:R-:W0:Y:S02]  /*0f50*/  F2I.S64.TRUNC R4, R4 ;  /* 0x0000000400047311 */ /* 0x000e24000020d900 */
[----:B0-----:R-:W-:Y:S01]  /*0f60*/  PRMT R28, R4, 0x7610, R28 ;  /* 0x00007610041c7816 */ /* 0x001fe2000000001c */
[----:B------:R-:W-:Y:S06]  /*0f70*/  BRA `(.L_x_66843) ;  /* 0x00000000000c7947 */ /* 0x000fec0003800000 */
.L_x_66867:
[----:B------:R0:W5:Y:S01]  /*0f80*/  LDG.E.U8 R28, desc[UR36][R6.64] ;  /* 0x00000024061c7981 */ /* 0x000162000c1e1100 */
[----:B------:R-:W-:Y:S05]  /*0f90*/  BRA `(.L_x_66843) ;  /* 0x0000000000047947 */ /* 0x000fea0003800000 */
.L_x_66866:
[----:B------:R0:W5:Y:S02]  /*0fa0*/  LDG.E.U8 R28, desc[UR36][R6.64] ;  /* 0x00000024061c7981 */ /* 0x000164000c1e1100 */
.L_x_66843:
        /* <DEDUP_REMOVED lines=18> */
.L_x_66875:
[----:B------:R1:W5:Y:S01]  /*10d0*/  LDG.E.U8 R22, desc[UR36][R6.64] ;  /* 0x0000002406167981 */ /* 0x000362000c1e1100 */
[----:B------:R-:W-:Y:S05]  /*10e0*/  BRA `(.L_x_66877) ;  /* 0x0000000c00607947 */ /* 0x000fea0003800000 */
.L_x_66874:
        /* <DEDUP_REMOVED lines=8> */
.L_x_66879:
[----:B------:R3:W5:Y:S01]  /*1170*/  LDG.E.U8 R22, desc[UR36][R6.64] ;  /* 0x0000002406167981 */ /* 0x000762000c1e1100 */
[----:B------:R-:W-:Y:S05]  /*1180*/  BRA `(.L_x_66877) ;  /* 0x0000000c00387947 */ /* 0x000fea0003800000 */
.L_x_66878:
[----:B------:R2:W5:Y:S01]  /*1190*/  LDG.E.U16 R22, desc[UR36][R6.64] ;  /* 0x0000002406167981 */ /* 0x000562000c1e1500 */
[----:B------:R-:W-:Y:S05]  /*11a0*/  BRA `(.L_x_66877) ;  /* 0x0000000c00307947 */ /* 0x000fea0003800000 */
.L_x_66873:
        /* <DEDUP_REMOVED lines=10> */
.L_x_66881:
[----:B------:R-:W2:Y:S02]  /*1250*/  LDG.E.U16 R4, desc[UR36][R6.64] ;  /* 0x0000002406047981 */ /* 0x000ea4000c1e1500 */
[----:B--2---:R-:W-:-:S06]  /*1260*/  HADD2.F32 R4, -RZ, R4.H0_H0 ;  /* 0x20000004ff047230 */ /* 0x004fcc0000004100 */
[----:B------:R-:W0:Y:S02]  /*1270*/  F2I.S64.TRUNC R4, R4 ;  /* 0x0000000400047311 */ /* 0x000e24000020d900 */
[----:B0-----:R-:W-:Y:S01]  /*1280*/  PRMT R22, R4, 0x7610, R22 ;  /* 0x0000761004167816 */ /* 0x001fe20000000016 */
[----:B------:R-:W-:Y:S06]  /*1290*/  BRA `(.L_x_66877) ;  /* 0x0000000800f47947 */ /* 0x000fec0003800000 */
.L_x_66880:
        /* <DEDUP_REMOVED lines=10> */
.L_x_66883:
[----:B------:R-:W2:Y:S02]  /*1340*/  LDG.E.U16 R6, desc[UR36][R6.64] ;  /* 0x0000002406067981 */ /* 0x000ea4000c1e1500 */
[----:B--2---:R-:W-:-:S06]  /*1350*/  HADD2.F32 R4, -RZ, R6.H0_H0 ;  /* 0x20000006ff047230 */ /* 0x004fcc0000004100 */
[----:B------:R-:W0:Y:S02]  /*1360*/  F2I.S64.TRUNC R4, R4 ;  /* 0x0000000400047311 */ /* 0x000e24000020d900 */
[----:B0-----:R-:W-:Y:S01]  /*1370*/  PRMT R22, R4, 0x7610, R22 ;  /* 0x0000761004167816 */ /* 0x001fe20000000016 */
[----:B------:R-:W-:Y:S06]  /*1380*/  BRA `(.L_x_66877) ;  /* 0x0000000800b87947 */ /* 0x000fec0003800000 */
.L_x_66882:
[----:B------:R-:W2:Y:S02]  /*1390*/  LDG.E.64 R4, desc[UR36][R6.64] ;  /* 0x0000002406047981 */ /* 0x000ea4000c1e1b00 */
[----:B--2---:R-:W0:Y:S02]  /*13a0*/  F2I.S64.F64.TRUNC R4, R4 ;  /* 0x0000000400047311 */ /* 0x004e24000030d900 */
[----:B0-----:R-:W-:Y:S01]  /*13b0*/  PRMT R22, R4, 0x7610, R22 ;  /* 0x0000761004167816 */ /* 0x001fe20000000016 */
[----:B------:R-:W-:Y:S06]  /*13c0*/  BRA `(.L_x_66877) ;  /* 0x0000000800a87947 */ /* 0x000fec0003800000 */
.L_x_66872:
        /* <DEDUP_REMOVED lines=12> */
.L_x_66886:
[----:B------:R-:W2:Y:S02]  /*1490*/  LDG.E.64 R6, desc[UR36][R6.64] ;  /* 0x0000002406067981 */ /* 0x000ea4000c1e1b00 */
[----:B--2---:R-:W0:Y:S02]  /*14a0*/  F2I.S64.F64.TRUNC R4, R6 ;  /* 0x0000000600047311 */ /* 0x004e24000030d900 */
[----:B0-----:R-:W-:Y:S01]  /*14b0*/  PRMT R22, R4, 0x7610, R22 ;  /* 0x0000761004167816 */ /* 0x001fe20000000016 */
[----:B------:R-:W-:Y:S06]  /*14c0*/  BRA `(.L_x_66877) ;  /* 0x0000000800687947 */ /* 0x000fec0003800000 */
.L_x_66885:
        /* <DEDUP_REMOVED lines=27> */
.L_x_66888:
        /* <DEDUP_REMOVED lines=15> */
.L_x_66887:
[----:B------:R-:W2:Y:S02]  /*1770*/  LDG.E.U16 R4, desc[UR36][R6.64] ;  /* 0x0000002406047981 */ /* 0x000ea4000c1e1500 */
[----:B--2---:R-:W-:-:S06]  /*1780*/  IMAD.U32 R4, R4, 0x10000, RZ ;  /* 0x0001000004047824 */ /* 0x004fcc00078e00ff */
[----:B------:R-:W0:Y:S02]  /*1790*/  F2I.S64.TRUNC R4, R4 ;  /* 0x0000000400047311 */ /* 0x000e24000020d900 */
[----:B0-----:R-:W-:Y:S01]  /*17a0*/  PRMT R22, R4, 0x7610, R22 ;  /* 0x0000761004167816 */ /* 0x001fe20000000016 */
[----:B------:R-:W-:Y:S06]  /*17b0*/  BRA `(.L_x_66877) ;  /* 0x0000000400ac7947 */ /* 0x000fec0003800000 */
.L_x_66884:
        /* <DEDUP_REMOVED lines=10> */
.L_x_66891:
        /* <DEDUP_REMOVED lines=21> */
.L_x_66895:
[----:B------:R-:W-:Y:S05]  /*19b0*/  BSYNC.RECONVERGENT B1 ;  /* 0x0000000000017941 */ /* 0x000fea0003800200 */
.L_x_66894:
[----:B------:R-:W-:Y:S01]  /*19c0*/  IMAD.SHL.U32 R0, R0, 0x100000, RZ ;  /* 0x0010000000007824 */ /* 0x000fe200078e00ff */
[----:B------:R-:W-:-:S04]  /*19d0*/  LEA R3, R3, 0x3b800000, 0x17 ;  /* 0x3b80000003037811 */ /* 0x000fc800078eb8ff */
[----:B------:R-:W-:-:S07]  /*19e0*/  LOP3.LUT R4, R3, R0, R7, 0xfe, !PT ;  /* 0x0000000003047212 */ /* 0x000fce00078efe07 */
.L_x_66893:
[----:B------:R-:W-:Y:S05]  /*19f0*/  BSYNC.RECONVERGENT B0 ;  /* 0x0000000000007941 */ /* 0x000fea0003800200 */
.L_x_66892:
[----:B------:R-:W0:Y:S02]  /*1a00*/  F2I.S64.TRUNC R4, R4 ;  /* 0x0000000400047311 */ /* 0x000e24000020d900 */
[----:B0-----:R-:W-:Y:S01]  /*1a10*/  PRMT R22, R4, 0x7610, R22 ;  /* 0x0000761004167816 */ /* 0x001fe20000000016 */
[----:B------:R-:W-:Y:S06]  /*1a20*/  BRA `(.L_x_66877) ;  /* 0x0000000400107947 */ /* 0x000fec0003800000 */
.L_x_66890:
        /* <DEDUP_REMOVED lines=21> */
.L_x_66899:
[----:B------:R-:W-:Y:S05]  /*1b80*/  BSYNC.RECONVERGENT B1 ;  /* 0x0000000000017941 */ /* 0x000fea0003800200 */
.L_x_66898:
[----:B------:R-:W-:Y:S01]  /*1b90*/  IMAD.SHL.U32 R0, R0, 0x200000, RZ ;  /* 0x0020000000007824 */ /* 0x000fe200078e00ff */
[----:B------:R-:W-:-:S04]  /*1ba0*/  LEA R3, R3, 0x37800000, 0x17 ;  /* 0x3780000003037811 */ /* 0x000fc800078eb8ff */
[----:B------:R-:W-:-:S07]  /*1bb0*/  LOP3.LUT R4, R3, R0, R7, 0xfe, !PT ;  /* 0x0000000003047212 */ /* 0x000fce00078efe07 */
.L_x_66897:
[----:B------:R-:W-:Y:S05]  /*1bc0*/  BSYNC.RECONVERGENT B0 ;  /* 0x0000000000007941 */ /* 0x000fea0003800200 */
.L_x_66896:
[----:B------:R-:W0:Y:S02]  /*1bd0*/  F2I.S64.TRUNC R4, R4 ;  /* 0x0000000400047311 */ /* 0x000e24000020d900 */
[----:B0-----:R-:W-:Y:S01]  /*1be0*/  PRMT R22, R4, 0x7610, R22 ;  /* 0x0000761004167816 */ /* 0x001fe20000000016 */
[----:B------:R-:W-:Y:S06]  /*1bf0*/  BRA `(.L_x_66877) ;  /* 0x00000000009c7947 */ /* 0x000fec0003800000 */
.L_x_66889:
[----:B------:R-:W-:-:S09]  /*1c00*/  UISETP.NE.AND UP0, UPT, UR4, 0x1c, UPT ;  /* 0x0000001c0400788c */ /* 0x000fd2000bf05270 */
[----:B------:R-:W-:Y:S05]  /*1c10*/  BRA.U !UP0, `(.L_x_66900) ;  /* 0x0000000108907547 */ /* 0x000fea000b800000 */
[----:B------:R-:W-:-:S09]  /*1c20*/  UISETP.NE.AND UP0, UPT, UR4, 0x1d, UPT ;  /* 0x0000001d0400788c */ /* 0x000fd2000bf05270 */
[----:B------:R-:W-:Y:S05]  /*1c30*/  BRA.U !UP0, `(.L_x_66901) ;  /* 0x0000000108807547 */ /* 0x000fea000b800000 */
[----:B------:R-:W-:-:S09]  /*1c40*/  UISETP.NE.AND UP0, UPT, UR4, 0x2c, UPT ;  /* 0x0000002c0400788c */ /* 0x000fd2000bf05270 */
[----:B------:R-:W-:Y:S05]  /*1c50*/  BRA.U !UP0, `(.L_x_66902) ;  /* 0x0000000108487547 */ /* 0x000fea000b800000 */
.L_x_66876:
        /* <DEDUP_REMOVED lines=16> */
.L_x_66903:
[----:B------:R-:W-:Y:S01]  /*1d60*/  PRMT R22, RZ, 0x7610, R22 ;  /* 0x00007610ff167816 */ /* 0x000fe20000000016 */
[----:B------:R-:W-:Y:S06]  /*1d70*/  BRA `(.L_x_66877) ;  /* 0x00000000003c7947 */ /* 0x000fec0003800000 */
.L_x_66902:
        /* <DEDUP_REMOVED lines=8> */
.L_x_66905:
[----:B------:R-:W-:Y:S05]  /*1e00*/  BSYNC.RECONVERGENT B0 ;  /* 0x0000000000007941 */ /* 0x000fea0003800200 */
.L_x_66904:
[----:B------:R-:W0:Y:S02]  /*1e10*/  F2I.S64.TRUNC R4, R4 ;  /* 0x0000000400047311 */ /* 0x000e24000020d900 */
[----:B0-----:R-:W-:Y:S01]  /*1e20*/  PRMT R22, R4, 0x7610, R22 ;  /* 0x0000761004167816 */ /* 0x001fe20000000016 */
[----:B------:R-:W-:Y:S06]  /*1e30*/  BRA `(.L_x_66877) ;  /* 0x00000000000c7947 */ /* 0x000fec0003800000 */
.L_x_66901:
[----:B------:R0:W5:Y:S01]  /*1e40*/  LDG.E.U8 R22, desc[UR36][R6.64] ;  /* 0x0000002406167981 */ /* 0x000162000c1e1100 */
[----:B------:R-:W-:Y:S05]  /*1e50*/  BRA `(.L_x_66877) ;  /* 0x0000000000047947 */ /* 0x000fea0003800000 */
.L_x_66900:
[----:B------:R0:W5:Y:S02]  /*1e60*/  LDG.E.U8 R22, desc[UR36][R6.64] ;  /* 0x0000002406167981 */ /* 0x000164000c1e1100 */
.L_x_66877:
[----:B------:R-:W-:-:S07]  /*1e70*/  VIADD R23, R25, 0x80 ;  /* 0x0000008019177836 */ /* 0x000fce0000000000 */
.L_x_66837:
[----:B------:R-:W-:Y:S05]  /*1e80*/  BSYNC.RECONVERGENT B6 ;  /* 0x0000000000067941 */ /* 0x000fea0003800200 */
.L_x_66836:
        /* <DEDUP_REMOVED lines=24> */
.L_x_66911:
[----:B------:R3:W5:Y:S01]  /*2010*/  LDG.E.U8 R17, desc[UR36][R6.64] ;  /* 0x0000002406117981 */ /* 0x000762000c1e1100 */
[----:B------:R-:W-:Y:S05]  /*2020*/  BRA `(.L_x_66913) ;  /* 0x0000000c00607947 */ /* 0x000fea0003800000 */
.L_x_66910:
        /* <DEDUP_REMOVED lines=8> */
.L_x_66915:
[----:B------:R0:W5:Y:S01]  /*20b0*/  LDG.E.U8 R17, desc[UR36][R6.64] ;  /* 0x0000002406117981 */ /* 0x000162000c1e1100 */
[----:B------:R-:W-:Y:S05]  /*20c0*/  BRA `(.L_x_66913) ;  /* 0x0000000c00387947 */ /* 0x000fea0003800000 */
.L_x_66914:
[----:B------:R0:W5:Y:S01]  /*20d0*/  LDG.E.U16 R17, desc[UR36][R6.64] ;  /* 0x0000002406117981 */ /* 0x000162000c1e1500 */
[----:B------:R-:W-:Y:S05]  /*20e0*/  BRA `(.L_x_66913) ;  /* 0x0000000c00307947 */ /* 0x000fea0003800000 */
.L_x_66909:
        /* <DEDUP_REMOVED lines=10> */
.L_x_66917:
[----:B------:R-:W2:Y:S02]  /*2190*/  LDG.E.U16 R4, desc[UR36][R6.64] ;  /* 0x0000002406047981 */ /* 0x000ea4000c1e1500 */
[----:B--2---:R-:W-:-:S06]  /*21a0*/  HADD2.F32 R4, -RZ, R4.H0_H0 ;  /* 0x20000004ff047230 */ /* 0x004fcc0000004100 */
[----:B------:R-:W0:Y:S02]  /*21b0*/  F2I.S64.TRUNC R4, R4 ;  /* 0x0000000400047311 */ /* 0x000e24000020d900 */
[----:B0-----:R-:W-:Y:S01]  /*21c0*/  PRMT R17, R4, 0x7610, R17 ;  /* 0x0000761004117816 */ /* 0x001fe20000000011 */
[----:B------:R-:W-:Y:S06]  /*21d0*/  BRA `(.L_x_66913) ;  /* 0x0000000800f47947 */ /* 0x000fec0003800000 */
.L_x_66916:
        /* <DEDUP_REMOVED lines=10> */
.L_x_66919:
[----:B------:R-:W2:Y:S02]  /*2280*/  LDG.E.U16 R6, desc[UR36][R6.64] ;  /* 0x0000002406067981 */ /* 0x000ea4000c1e1500 */
[----:B--2---:R-:W-:-:S06]  /*2290*/  HADD2.F32 R4, -RZ, R6.H0_H0 ;  /* 0x20000006ff047230 */ /* 0x004fcc0000004100 */
[----:B------:R-:W0:Y:S02]  /*22a0*/  F2I.S64.TRUNC R4, R4 ;  /* 0x0000000400047311 */ /* 0x000e24000020d900 */
[----:B0-----:R-:W-:Y:S01]  /*22b0*/  PRMT R17, R4, 0x7610, R17 ;  /* 0x0000761004117816 */ /* 0x001fe20000000011 */
[----:B------:R-:W-:Y:S06]  /*22c0*/  BRA `(.L_x_66913) ;  /* 0x0000000800b87947 */ /* 0x000fec0003800000 */
.L_x_66918:
[----:B------:R-:W2:Y:S02]  /*22d0*/  LDG.E.64 R4, desc[UR36][R6.64] ;  /* 0x0000002406047981 */ /* 0x000ea4000c1e1b00 */
[----:B--2---:R-:W0:Y:S02]  /*22e0*/  F2I.S64.F64.TRUNC R4, R4 ;  /* 0x0000000400047311 */ /* 0x004e24000030d900 */
[----:B0-----:R-:W-:Y:S01]  /*22f0*/  PRMT R17, R4, 0x7610, R17 ;  /* 0x0000761004117816 */ /* 0x001fe20000000011 */
[----:B------:R-:W-:Y:S06]  /*2300*/  BRA `(.L_x_66913) ;  /* 0x0000000800a87947 */ /* 0x000fec0003800000 */
.L_x_66908:
        /* <DEDUP_REMOVED lines=12> */
.L_x_66922:
[----:B------:R-:W2:Y:S02]  /*23d0*/  LDG.E.64 R6, desc[UR36][R6.64] ;  /* 0x0000002406067981 */ /* 0x000ea4000c1e1b00 */
[----:B--2---:R-:W0:Y:S02]  /*23e0*/  F2I.S64.F64.TRUNC R4, R6 ;  /* 0x0000000600047311 */ /* 0x004e24000030d900 */
[----:B0-----:R-:W-:Y:S01]  /*23f0*/  PRMT R17, R4, 0x7610, R17 ;  /* 0x0000761004117816 */ /* 0x001fe20000000011 */
[----:B------:R-:W-:Y:S06]  /*2400*/  BRA `(.L_x_66913) ;  /* 0x0000000800687947 */ /* 0x000fec0003800000 */
.L_x_66921:
        /* <DEDUP_REMOVED lines=27> */
.L_x_66924:
        /* <DEDUP_REMOVED lines=15> */
.L_x_66923:
[----:B------:R-:W2:Y:S02]  /*26b0*/  LDG.E.U16 R4, desc[UR36][R6.64] ;  /* 0x0000002406047981 */ /* 0x000ea4000c1e1500 */
[----:B--2---:R-:W-:-:S06]  /*26c0*/  IMAD.U32 R4, R4, 0x10000, RZ ;  /* 0x0001000004047824 */ /* 0x004fcc00078e00ff */
[----:B------:R-:W0:Y:S02]  /*26d0*/  F2I.S64.TRUNC R4, R4 ;  /* 0x0000000400047311 */ /* 0x000e24000020d900 */
[----:B0-----:R-:W-:Y:S01]  /*26e0*/  PRMT R17, R4, 0x7610, R17 ;  /* 0x0000761004117816 */ /* 0x001fe20000000011 */
[----:B------:R-:W-:Y:S06]  /*26f0*/  BRA `(.L_x_66913) ;  /* 0x0000000400ac7947 */ /* 0x000fec0003800000 */
.L_x_66920:
        /* <DEDUP_REMOVED lines=10> */
.L_x_66927:
        /* <DEDUP_REMOVED lines=21> */
.L_x_66931:
[----:B------:R-:W-:Y:S05]  /*28f0*/  BSYNC.RECONVERGENT B1 ;  /* 0x0000000000017941 */ /* 0x000fea0003800200 */
.L_x_66930:
[----:B------:R-:W-:Y:S01]  /*2900*/  IMAD.SHL.U32 R0, R0, 0x100000, RZ ;  /* 0x0010000000007824 */ /* 0x000fe200078e00ff */
[----:B------:R-:W-:-:S04]  /*2910*/  LEA R3, R3, 0x3b800000, 0x17 ;  /* 0x3b80000003037811 */ /* 0x000fc800078eb8ff */
[----:B------:R-:W-:-:S07]  /*2920*/  LOP3.LUT R4, R3, R0, R7, 0xfe, !PT ;  /* 0x0000000003047212 */ /* 0x000fce00078efe07 */
.L_x_66929:
[----:B------:R-:W-:Y:S05]  /*2930*/  BSYNC.RECONVERGENT B0 ;  /* 0x0000000000007941 */ /* 0x000fea0003800200 */
.L_x_66928:
[----:B------:R-:W0:Y:S02]  /*2940*/  F2I.S64.TRUNC R4, R4 ;  /* 0x0000000400047311 */ /* 0x000e24000020d900 */
[----:B0-----:R-:W-:Y:S01]  /*2950*/  PRMT R17, R4, 0x7610, R17 ;  /* 0x0000761004117816 */ /* 0x001fe20000000011 */
[----:B------:R-:W-:Y:S06]  /*2960*/  BRA `(.L_x_66913) ;  /* 0x0000000400107947 */ /* 0x000fec0003800000 */
.L_x_66926:
        /* <DEDUP_REMOVED lines=21> */
.L_x_66935:
[----:B------:R-:W-:Y:S05]  /*2ac0*/  BSYNC.RECONVERGENT B1 ;  /* 0x0000000000017941 */ /* 0x000fea0003800200 */
.L_x_66934:
[----:B------:R-:W-:Y:S01]  /*2ad0*/  IMAD.SHL.U32 R0, R0, 0x200000, RZ ;  /* 0x0020000000007824 */ /* 0x000fe200078e00ff */
[----:B------:R-:W-:-:S04]  /*2ae0*/  LEA R3, R3, 0x37800000, 0x17 ;  /* 0x3780000003037811 */ /* 0x000fc800078eb8ff */
[----:B------:R-:W-:-:S07]  /*2af0*/  LOP3.LUT R4, R3, R0, R7, 0xfe, !PT ;  /* 0x0000000003047212 */ /* 0x000fce00078efe07 */
.L_x_66933:
[----:B------:R-:W-:Y:S05]  /*2b00*/  BSYNC.RECONVERGENT B0 ;  /* 0x0000000000007941 */ /* 0x000fea0003800200 */
.L_x_66932:
[----:B------:R-:W0:Y:S02]  /*2b10*/  F2I.S64.TRUNC R4, R4 ;  /* 0x0000000400047311 */ /* 0x000e24000020d900 */
[----:B0-----:R-:W-:Y:S01]  /*2b20*/  PRMT R17, R4, 0x7610, R17 ;  /* 0x0000761004117816 */ /* 0x001fe20000000011 */
[----:B------:R-:W-:Y:S06]  /*2b30*/  BRA `(.L_x_66913) ;  /* 0x00000000009c7947 */ /* 0x000fec0003800000 */
.L_x_66925:
        /* <DEDUP_REMOVED lines=14> */
.L_x_66939:
[----:B------:R-:W-:Y:S05]  /*2c20*/  BSYNC.RECONVERGENT B0 ;  /* 0x0000000000007941 */ /* 0x000fea0003800200 */
.L_x_66938:
[----:B------:R-:W0:Y:S02]  /*2c30*/  F2I.S64.TRUNC R4, R4 ;  /* 0x0000000400047311 */ /* 0x000e24000020d900 */
[----:B0-----:R-:W-:Y:S01]  /*2c40*/  PRMT R17, R4, 0x7610, R17 ;  /* 0x0000761004117816 */ /* 0x001fe20000000011 */
[----:B------:R-:W-:Y:S06]  /*2c50*/  BRA `(.L_x_66913) ;  /* 0x0000000000547947 */ /* 0x000fec0003800000 */
.L_x_66912:
        /* <DEDUP_REMOVED lines=16> */
.L_x_66940:
[----:B------:R-:W-:Y:S01]  /*2d60*/  PRMT R17, RZ, 0x7610, R17 ;  /* 0x00007610ff117816 */ /* 0x000fe20000000011 */
[----:B------:R-:W-:Y:S06]  /*2d70*/  BRA `(.L_x_66913) ;  /* 0x00000000000c7947 */ /* 0x000fec0003800000 */
.L_x_66937:
[----:B------:R0:W5:Y:S01]  /*2d80*/  LDG.E.U8 R17, desc[UR36][R6.64] ;  /* 0x0000002406117981 */ /* 0x000162000c1e1100 */
[----:B------:R-:W-:Y:S05]  /*2d90*/  BRA `(.L_x_66913) ;  /* 0x0000000000047947 */ /* 0x000fea0003800000 */
.L_x_66936:
[----:B------:R1:W5:Y:S02]  /*2da0*/  LDG.E.U8 R17, desc[UR36][R6.64] ;  /* 0x0000002406117981 */ /* 0x000364000c1e1100 */
.L_x_66913:
        /* <DEDUP_REMOVED lines=18> */
.L_x_66944:
[----:B------:R4:W5:Y:S01]  /*2ed0*/  LDG.E.U8 R27, desc[UR36][R6.64] ;  /* 0x00000024061b7981 */ /* 0x000962000c1e1100 */
[----:B------:R-:W-:Y:S05]  /*2ee0*/  BRA `(.L_x_66946) ;  /* 0x0000000c00607947 */ /* 0x000fea0003800000 */
.L_x_66943:
        /* <DEDUP_REMOVED lines=8> */
.L_x_66948:
[----:B------:R0:W5:Y:S01]  /*2f70*/  LDG.E.U8 R27, desc[UR36][R6.64] ;  /* 0x00000024061b7981 */ /* 0x000162000c1e1100 */
[----:B------:R-:W-:Y:S05]  /*2f80*/  BRA `(.L_x_66946) ;  /* 0x0000000c00387947 */ /* 0x000fea0003800000 */
.L_x_66947:
[----:B------:R0:W5:Y:S01]  /*2f90*/  LDG.E.U16 R27, desc[UR36][R6.64] ;  /* 0x00000024061b7981 */ /* 0x000162000c1e1500 */
[----:B------:R-:W-:Y:S05]  /*2fa0*/  BRA `(.L_x_66946) ;  /* 0x0000000c00307947 */ /* 0x000fea0003800000 */
.L_x_66942:
        /* <DEDUP_REMOVED lines=10> */
.L_x_66950:
[----:B------:R-:W2:Y:S02]  /*3050*/  LDG.E.U16 R4, desc[UR36][R6.64] ;  /* 0x0000002406047981 */ /* 0x000ea4000c1e1500 */
[----:B--2---:R-:W-:-:S06]  /*3060*/  HADD2.F32 R4, -RZ, R4.H0_H0 ;  /* 0x20000004ff047230 */ /* 0x004fcc0000004100 */
[----:B------:R-:W0:Y:S02]  /*3070*/  F2I.S64.TRUNC R4, R4 ;  /* 0x0000000400047311 */ /* 0x000e24000020d900 */
[----:B0-----:R-:W-:Y:S01]  /*3080*/  PRMT R27, R4, 0x7610, R27 ;  /* 0x00007610041b7816 */ /* 0x001fe2000000001b */
[----:B------:R-:W-:Y:S06]  /*3090*/  BRA `(.L_x_66946) ;  /* 0x0000000800f47947 */ /* 0x000fec0003800000 */
.L_x_66949:
        /* <DEDUP_REMOVED lines=10> */
.L_x_66952:
[----:B------:R-:W2:Y:S02]  /*3140*/  LDG.E.U16 R6, desc[UR36][R6.64] ;  /* 0x0000002406067981 */ /* 0x000ea4000c1e1500 */
[----:B--2---:R-:W-:-:S06]  /*3150*/  HADD2.F32 R4, -RZ, R6.H0_H0 ;  /* 0x20000006ff047230 */ /* 0x004fcc0000004100 */
[----:B------:R-:W0:Y:S02]  /*3160*/  F2I.S64.TRUNC R4, R4 ;  /* 0x0000000400047311 */ /* 0x000e24000020d900 */
[----:B0-----:R-:W-:Y:S01]  /*3170*/  PRMT R27, R4, 0x7610, R27 ;  /* 0x00007610041b7816 */ /* 0x001fe2000000001b */
[----:B------:R-:W-:Y:S06]  /*3180*/  BRA `(.L_x_66946) ;  /* 0x0000000800b87947 */ /* 0x000fec0003800000 */
.L_x_66951:
[----:B------:R-:W2:Y:S02]  /*3190*/  LDG.E.64 R4, desc[UR36][R6.64] ;  /* 0x0000002406047981 */ /* 0x000ea4000c1e1b00 */
[----:B--2---:R-:W0:Y:S02]  /*31a0*/  F2I.S64.F64.TRUNC R4, R4 ;  /* 0x0000000400047311 */ /* 0x004e24000030d900 */
[----:B0-----:R-:W-:Y:S01]  /*31b0*/  PRMT R27, R4, 0x7610, R27 ;  /* 0x00007610041b7816 */ /* 0x001fe2000000001b */
[----:B------:R-:W-:Y:S06]  /*31c0*/  BRA `(.L_x_66946) ;  /* 0x0000000800a87947 */ /* 0x000fec0003800000 */
.L_x_66941:
        /* <DEDUP_REMOVED lines=12> */
.L_x_66955:
[----:B------:R-:W2:Y:S02]  /*3290*/  LDG.E.64 R6, desc[UR36][R6.64] ;  /* 0x0000002406067981 */ /* 0x000ea4000c1e1b00 */
[----:B--2---:R-:W0:Y:S02]  /*32a0*/  F2I.S64.F64.TRUNC R4, R6 ;  /* 0x0000000600047311 */ /* 0x004e24000030d900 */
[----:B0-----:R-:W-:Y:S01]  /*32b0*/  PRMT R27, R4, 0x7610, R27 ;  /* 0x00007610041b7816 */ /* 0x001fe2000000001b */
[----:B------:R-:W-:Y:S06]  /*32c0*/  BRA `(.L_x_66946) ;  /* 0x0000000800687947 */ /* 0x000fec0003800000 */
.L_x_66954:
        /* <DEDUP_REMOVED lines=27> */
.L_x_66957:
        /* <DEDUP_REMOVED lines=15> */
.L_x_66956:
[----:B------:R-:W2:Y:S02]  /*3570*/  LDG.E.U16 R4, desc[UR36][R6.64] ;  /* 0x0000002406047981 */ /* 0x000ea4000c1e1500 */
[----:B--2---:R-:W-:-:S06]  /*3580*/  IMAD.U32 R4, R4, 0x10000, RZ ;  /* 0x0001000004047824 */ /* 0x004fcc00078e00ff */
[----:B------:R-:W0:Y:S02]  /*3590*/  F2I.S64.TRUNC R4, R4 ;  /* 0x0000000400047311 */ /* 0x000e24000020d900 */
[----:B0-----:R-:W-:Y:S01]  /*35a0*/  PRMT R27, R4, 0x7610, R27 ;  /* 0x00007610041b7816 */ /* 0x001fe2000000001b */
[----:B------:R-:W-:Y:S06]  /*35b0*/  BRA `(.L_x_66946) ;  /* 0x0000000400ac7947 */ /* 0x000fec0003800000 */
.L_x_66953:
        /* <DEDUP_REMOVED lines=10> */
.L_x_66960:
        /* <DEDUP_REMOVED lines=21> */
.L_x_66964:
[----:B------:R-:W-:Y:S05]  /*37b0*/  BSYNC.RECONVERGENT B1 ;  /* 0x0000000000017941 */ /* 0x000fea0003800200 */
.L_x_66963:
[----:B------:R-:W-:Y:S01]  /*37c0*/  IMAD.SHL.U32 R0, R0, 0x100000, RZ ;  /* 0x0010000000007824 */ /* 0x000fe200078e00ff */
[----:B------:R-:W-:-:S04]  /*37d0*/  LEA R3, R3, 0x3b800000, 0x17 ;  /* 0x3b80000003037811 */ /* 0x000fc800078eb8ff */
[----:B------:R-:W-:-:S07]  /*37e0*/  LOP3.LUT R4, R3, R0, R7, 0xfe, !PT ;  /* 0x0000000003047212 */ /* 0x000fce00078efe07 */
.L_x_66962:
[----:B------:R-:W-:Y:S05]  /*37f0*/  BSYNC.RECONVERGENT B0 ;  /* 0x0000000000007941 */ /* 0x000fea0003800200 */
.L_x_66961:
[----:B------:R-:W0:Y:S02]  /*3800*/  F2I.S64.TRUNC R4, R4 ;  /* 0x0000000400047311 */ /* 0x000e24000020d900 */
[----:B0-----:R-:W-:Y:S01]  /*3810*/  PRMT R27, R4, 0x7610, R27 ;  /* 0x00007610041b7816 */ /* 0x001fe2000000001b */
[----:B------:R-:W-:Y:S06]  /*3820*/  BRA `(.L_x_66946) ;  /* 0x0000000400107947 */ /* 0x000fec0003800000 */
.L_x_66959:
        /* <DEDUP_REMOVED lines=21> */
.L_x_66968:
[----:B------:R-:W-:Y:S05]  /*3980*/  BSYNC.RECONVERGENT B1 ;  /* 0x0000000000017941 */ /* 0x000fea0003800200 */
.L_x_66967:
[----:B------:R-:W-:Y:S01]  /*3990*/  IMAD.SHL.U32 R0, R0, 0x200000, RZ ;  /* 0x0020000000007824 */ /* 0x000fe200078e00ff */
[----:B------:R-:W-:-:S04]  /*39a0*/  LEA R3, R3, 0x37800000, 0x17 ;  /* 0x3780000003037811 */ /* 0x000fc800078eb8ff */
[----:B------:R-:W-:-:S07]  /*39b0*/  LOP3.LUT R4, R3, R0, R7, 0xfe, !PT ;  /* 0x0000000003047212 */ /* 0x000fce00078efe07 */
.L_x_66966:
[----:B------:R-:W-:Y:S05]  /*39c0*/  BSYNC.RECONVERGENT B0 ;  /* 0x0000000000007941 */ /* 0x000fea0003800200 */
.L_x_66965:
[----:B------:R-:W0:Y:S02]  /*39d0*/  F2I.S64.TRUNC R4, R4 ;  /* 0x0000000400047311 */ /* 0x000e24000020d900 */
[----:B0-----:R-:W-:Y:S01]  /*39e0*/  PRMT R27, R4, 0x7610, R27 ;  /* 0x00007610041b7816 */ /* 0x001fe2000000001b */
[----:B------:R-:W-:Y:S06]  /*39f0*/  BRA `(.L_x_66946) ;  /* 0x00000000009c7947 */ /* 0x000fec0003800000 */
.L_x_66958:
        /* <DEDUP_REMOVED lines=14> */
.L_x_66972:
[----:B------:R-:W-:Y:S05]  /*3ae0*/  BSYNC.RECONVERGENT B0 ;  /* 0x0000000000007941 */ /* 0x000fea0003800200 */
.L_x_66971:
[----:B------:R-:W0:Y:S02]  /*3af0*/  F2I.S64.TRUNC R4, R4 ;  /* 0x0000000400047311 */ /* 0x000e24000020d900 */
[----:B0-----:R-:W-:Y:S01]  /*3b00*/  PRMT R27, R4, 0x7610, R27 ;  /* 0x00007610041b7816 */ /* 0x001fe2000000001b */
[----:B------:R-:W-:Y:S06]  /*3b10*/  BRA `(.L_x_66946) ;  /* 0x0000000000547947 */ /* 0x000fec0003800000 */
.L_x_66945:
        /* <DEDUP_REMOVED lines=16> */
.L_x_66973:
[----:B------:R-:W-:Y:S01]  /*3c20*/  PRMT R27, RZ, 0x7610, R27 ;  /* 0x00007610ff1b7816 */ /* 0x000fe2000000001b */
[----:B------:R-:W-:Y:S06]  /*3c30*/  BRA `(.L_x_66946) ;  /* 0x00000000000c7947 */ /* 0x000fec0003800000 */
.L_x_66970:
[----:B------:R1:W5:Y:S01]  /*3c40*/  LDG.E.U8 R27, desc[UR36][R6.64] ;  /* 0x00000024061b7981 */ /* 0x000362000c1e1100 */
[----:B------:R-:W-:Y:S05]  /*3c50*/  BRA `(.L_x_66946) ;  /* 0x0000000000047947 */ /* 0x000fea0003800000 */
.L_x_66969:
[----:B------:R2:W5:Y:S02]  /*3c60*/  LDG.E.U8 R27, desc[UR36][R6.64] ;  /* 0x00000024061b7981 */ /* 0x000564000c1e1100 */
.L_x_66946:
[----:B------:R-:W-:-:S07]  /*3c70*/  VIADD R23, R23, 0x80 ;  /* 0x0000008017177836 */ /* 0x000fce0000000000 */
.L_x_66907:
[----:B------:R-:W-:Y:S05]  /*3c80*/  BSYNC.RECONVERGENT B6 ;  /* 0x0000000000067941 */ /* 0x000fea0003800200 */
.L_x_66906:
        /* <DEDUP_REMOVED lines=24> */
.L_x_66979:
[----:B------:R3:W5:Y:S01]  /*3e10*/  LDG.E.U8 R18, desc[UR36][R6.64] ;  /* 0x0000002406127981 */ /* 0x000762000c1e1100 */
[----:B------:R-:W-:Y:S05]  /*3e20*/  BRA `(.L_x_66981) ;  /* 0x0000000c00607947 */ /* 0x000fea0003800000 */
.L_x_66978:
        /* <DEDUP_REMOVED lines=8> */
.L_x_66983:
[----:B------:R0:W5:Y:S01]  /*3eb0*/  LDG.E.U8 R18, desc[UR36][R6.64] ;  /* 0x0000002406127981 */ /* 0x000162000c1e1100 */
[----:B------:R-:W-:Y:S05]  /*3ec0*/  BRA `(.L_x_66981) ;  /* 0x0000000c00387947 */ /* 0x000fea0003800000 */
.L_x_66982:
[----:B------:R0:W5:Y:S01]  /*3ed0*/  LDG.E.U16 R18, desc[UR36][R6.64] ;  /* 0x0000002406127981 */ /* 0x000162000c1e1500 */
[----:B------:R-:W-:Y:S05]  /*3ee0*/  BRA `(.L_x_66981) ;  /* 0x0000000c00307947 */ /* 0x000fea0003800000 */
.L_x_66977:
        /* <DEDUP_REMOVED lines=10> */
.L_x_66985:
[----:B------:R-:W2:Y:S02]  /*3f90*/  LDG.E.U16 R4, desc[UR36][R6.64] ;  /* 0x0000002406047981 */ /* 0x000ea4000c1e1500 */
[----:B--2---:R-:W-:-:S06]  /*3fa0*/  HADD2.F32 R4, -RZ, R4.H0_H0 ;  /* 0x20000004ff047230 */ /* 0x004fcc0000004100 */
[----:B------:R-:W0:Y:S02]  /*3fb0*/  F2I.S64.TRUNC R4, R4 ;  /* 0x0000000400047311 */ /* 0x000e24000020d900 */
[----:B0-----:R-:W-:Y:S01]  /*3fc0*/  PRMT R18, R4, 0x7610, R18 ;  /* 0x0000761004127816 */ /* 0x001fe20000000012 */
[----:B------:R-:W-:Y:S06]  /*3fd0*/  BRA `(.L_x_66981) ;  /* 0x0000000800f47947 */ /* 0x000fec0003800000 */
.L_x_66984:
        /* <DEDUP_REMOVED lines=10> */
.L_x_66987:
[----:B------:R-:W2:Y:S02]  /*4080*/  LDG.E.U16 R6, desc[UR36][R6.64] ;  /* 0x0000002406067981 */ /* 0x000ea4000c1e1500 */
[----:B--2---:R-:W-:-:S06]  /*4090*/  HADD2.F32 R4, -RZ, R6.H0_H0 ;  /* 0x20000006ff047230 */ /* 0x004fcc0000004100 */
[----:B------:R-:W0:Y:S02]  /*40a0*/  F2I.S64.TRUNC R4, R4 ;  /* 0x0000000400047311 */ /* 0x000e24000020d900 */
[----:B0-----:R-:W-:Y:S01]  /*40b0*/  PRMT R18, R4, 0x7610, R18 ;  /* 0x0000761004127816 */ /* 0x001fe20000000012 */
[----:B------:R-:W-:Y:S06]  /*40c0*/  BRA `(.L_x_66981) ;  /* 0x0000000800b87947 */ /* 0x000fec0003800000 */
.L_x_66986:
[----:B------:R-:W2:Y:S02]  /*40d0*/  LDG.E.64 R4, desc[UR36][R6.64] ;  /* 0x0000002406047981 */ /* 0x000ea4000c1e1b00 */
[----:B--2---:R-:W0:Y:S02]  /*40e0*/  F2I.S64.F64.TRUNC R4, R4 ;  /* 0x0000000400047311 */ /* 0x004e24000030d900 */
[----:B0-----:R-:W-:Y:S01]  /*40f0*/  PRMT R18, R4, 0x7610, R18 ;  /* 0x0000761004127816 */ /* 0x001fe20000000012 */
[----:B------:R-:W-:Y:S06]  /*4100*/  BRA `(.L_x_66981) ;  /* 0x0000000800a87947 */ /* 0x000fec0003800000 */
.L_x_66976:
        /* <DEDUP_REMOVED lines=12> */
.L_x_66990:
[----:B------:R-:W2:Y:S02]  /*41d0*/  LDG.E.64 R6, desc[UR36][R6.64] ;  /* 0x0000002406067981 */ /* 0x000ea4000c1e1b00 */
[----:B--2---:R-:W0:Y:S02]  /*41e0*/  F2I.S64.F64.TRUNC R4, R6 ;  /* 0x0000000600047311 */ /* 0x004e24000030d900 */
[----:B0-----:R-:W-:Y:S01]  /*41f0*/  PRMT R18, R4, 0x7610, R18 ;  /* 0x0000761004127816 */ /* 0x001fe20000000012 */
[----:B------:R-:W-:Y:S06]  /*4200*/  BRA `(.L_x_66981) ;  /* 0x0000000800687947 */ /* 0x000fec0003800000 */
.L_x_66989:
        /* <DEDUP_REMOVED lines=27> */
.L_x_66992:
        /* <DEDUP_REMOVED lines=15> */
.L_x_66991:
[----:B------:R-:W2:Y:S02]  /*44b0*/  LDG.E.U16 R4, desc[UR36][R6.64] ;  /* 0x0000002406047981 */ /* 0x000ea4000c1e1500 */
[----:B--2---:R-:W-:-:S06]  /*44c0*/  IMAD.U32 R4, R4, 0x10000, RZ ;  /* 0x0001000004047824 */ /* 0x004fcc00078e00ff */
[----:B------:R-:W0:Y:S02]  /*44d0*/  F2I.S64.TRUNC R4, R4 ;  /* 0x0000000400047311 */ /* 0x000e24000020d900 */
[----:B0-----:R-:W-:Y:S01]  /*44e0*/  PRMT R18, R4, 0x7610, R18 ;  /* 0x0000761004127816 */ /* 0x001fe20000000012 */
[----:B------:R-:W-:Y:S06]  /*44f0*/  BRA `(.L_x_66981) ;  /* 0x0000000400ac7947 */ /* 0x000fec0003800000 */
.L_x_66988:
        /* <DEDUP_REMOVED lines=10> */
.L_x_66995:
        /* <DEDUP_REMOVED lines=21> */
.L_x_66999:
[----:B------:R-:W-:Y:S05]  /*46f0*/  BSYNC.RECONVERGENT B1 ;  /* 0x0000000000017941 */ /* 0x000fea0003800200 */
.L_x_66998:
[----:B------:R-:W-:Y:S01]  /*4700*/  IMAD.SHL.U32 R0, R0, 0x100000, RZ ;  /* 0x0010000000007824 */ /* 0x000fe200078e00ff */
[----:B------:R-:W-:-:S04]  /*4710*/  LEA R3, R3, 0x3b800000, 0x17 ;  /* 0x3b80000003037811 */ /* 0x000fc800078eb8ff */
[----:B------:R-:W-:-:S07]  /*4720*/  LOP3.LUT R4, R3, R0, R7, 0xfe, !PT ;  /* 0x0000000003047212 */ /* 0x000fce00078efe07 */
.L_x_66997:
[----:B------:R-:W-:Y:S05]  /*4730*/  BSYNC.RECONVERGENT B0 ;  /* 0x0000000000007941 */ /* 0x000fea0003800200 */
.L_x_66996:
[----:B------:R-:W0:Y:S02]  /*4740*/  F2I.S64.TRUNC R4, R4 ;  /* 0x0000000400047311 */ /* 0x000e24000020d900 */
[----:B0-----:R-:W-:Y:S01]  /*4750*/  PRMT R18, R4, 0x7610, R18 ;  /* 0x0000761004127816 */ /* 0x001fe20000000012 */
[----:B------:R-:W-:Y:S06]  /*4760*/  BRA `(.L_x_66981) ;  /* 0x0000000400107947 */ /* 0x000fec0003800000 */
.L_x_66994:
        /* <DEDUP_REMOVED lines=21> */
.L_x_67003:
[----:B------:R-:W-:Y:S05]  /*48c0*/  BSYNC.RECONVERGENT B1 ;  /* 0x0000000000017941 */ /* 0x000fea0003800200 */
.L_x_67002:
[----:B------:R-:W-:Y:S01]  /*48d0*/  IMAD.SHL.U32 R0, R0, 0x200000, RZ ;  /* 0x0020000000007824 */ /* 0x000fe200078e00ff */
[----:B------:R-:W-:-:S04]  /*48e0*/  LEA R3, R3, 0x37800000, 0x17 ;  /* 0x3780000003037811 */ /* 0x000fc800078eb8ff */
[----:B------:R-:W-:-:S07]  /*48f0*/  LOP3.LUT R4, R3, R0, R7, 0xfe, !PT ;  /* 0x0000000003047212 */ /* 0x000fce00078efe07 */
.L_x_67001:
[----:B------:R-:W-:Y:S05]  /*4900*/  BSYNC.RECONVERGENT B0 ;  /* 0x0000000000007941 */ /* 0x000fea0003800200 */
.L_x_67000:
[----:B------:R-:W0:Y:S02]  /*4910*/  F2I.S64.TRUNC R4, R4 ;  /* 0x0000000400047311 */ /* 0x000e24000020d900 */
[----:B0-----:R-:W-:Y:S01]  /*4920*/  PRMT R18, R4, 0x7610, R18 ;  /* 0x0000761004127816 */ /* 0x001fe20000000012 */
[----:B------:R-:W-:Y:S06]  /*4930*/  BRA `(.L_x_66981) ;  /* 0x00000000009c7947 */ /* 0x000fec0003800000 */
.L_x_66993:
        /* <DEDUP_REMOVED lines=14> */
.L_x_67007:
[----:B------:R-:W-:Y:S05]  /*4a20*/  BSYNC.RECONVERGENT B0 ;  /* 0x0000000000007941 */ /* 0x000fea0003800200 */
.L_x_67006:
[----:B------:R-:W0:Y:S02]  /*4a30*/  F2I.S64.TRUNC R4, R4 ;  /* 0x0000000400047311 */ /* 0x000e24000020d900 */
[----:B0-----:R-:W-:Y:S01]  /*4a40*/  PRMT R18, R4, 0x7610, R18 ;  /* 0x0000761004127816 */ /* 0x001fe20000000012 */
[----:B------:R-:W-:Y:S06]  /*4a50*/  BRA `(.L_x_66981) ;  /* 0x0000000000547947 */ /* 0x000fec0003800000 */
.L_x_66980:
        /* <DEDUP_REMOVED lines=16> */
.L_x_67008:
[----:B------:R-:W-:Y:S01]  /*4b60*/  PRMT R18, RZ, 0x7610, R18 ;  /* 0x00007610ff127816 */ /* 0x000fe20000000012 */
[----:B------:R-:W-:Y:S06]  /*4b70*/  BRA `(.L_x_66981) ;  /* 0x00000000000c7947 */ /* 0x000fec0003800000 */
.L_x_67005:
[----:B------:R1:W5:Y:S01]  /*4b80*/  LDG.E.U8 R18, desc[UR36][R6.64] ;  /* 0x0000002406127981 */ /* 0x000362000c1e1100 */
[----:B------:R-:W-:Y:S05]  /*4b90*/  BRA `(.L_x_66981) ;  /* 0x0000000000047947 */ /* 0x000fea0003800000 */
.L_x_67004:
[----:B------:R2:W5:Y:S02]  /*4ba0*/  LDG.E.U8 R18, desc[UR36][R6.64] ;  /* 0x0000002406127981 */ /* 0x000564000c1e1100 */
.L_x_66981:
        /* <DEDUP_REMOVED lines=18> */
.L_x_67012:
[----:B------:R0:W5:Y:S01]  /*4cd0*/  LDG.E.U8 R26, desc[UR36][R6.64] ;  /* 0x00000024061a7981 */ /* 0x000162000c1e1100 */
[----:B------:R-:W-:Y:S05]  /*4ce0*/  BRA `(.L_x_67014) ;  /* 0x0000000c00607947 */ /* 0x000fea0003800000 */
.L_x_67011:
        /* <DEDUP_REMOVED lines=8> */
.L_x_67016:
[----:B------:R4:W5:Y:S01]  /*4d70*/  LDG.E.U8 R26, desc[UR36][R6.64] ;  /* 0x00000024061a7981 */ /* 0x000962000c1e1100 */
[----:B------:R-:W-:Y:S05]  /*4d80*/  BRA `(.L_x_67014) ;  /* 0x0000000c00387947 */ /* 0x000fea0003800000 */
.L_x_67015:
[----:B------:R3:W5:Y:S01]  /*4d90*/  LDG.E.U16 R26, desc[UR36][R6.64] ;  /* 0x00000024061a7981 */ /* 0x000762000c1e1500 */
[----:B------:R-:W-:Y:S05]  /*4da0*/  BRA `(.L_x_67014) ;  /* 0x0000000c00307947 */ /* 0x000fea0003800000 */
.L_x_67010:
        /* <DEDUP_REMOVED lines=10> */
.L_x_67018:
[----:B------:R-:W2:Y:S02]  /*4e50*/  LDG.E.U16 R4, desc[UR36][R6.64] ;  /* 0x0000002406047981 */ /* 0x000ea4000c1e1500 */
[----:B--2---:R-:W-:-:S06]  /*4e60*/  HADD2.F32 R4, -RZ, R4.H0_H0 ;  /* 0x20000004ff047230 */ /* 0x004fcc0000004100 */
[----:B------:R-:W0:Y:S02]  /*4e70*/  F2I.S64.TRUNC R4, R4 ;  /* 0x0000000400047311 */ /* 0x000e24000020d900 */
[----:B0-----:R-:W-:Y:S01]  /*4e80*/  PRMT R26, R4, 0x7610, R26 ;  /* 0x00007610041a7816 */ /* 0x001fe2000000001a */
[----:B------:R-:W-:Y:S06]  /*4e90*/  BRA `(.L_x_67014) ;  /* 0x0000000800f47947 */ /* 0x000fec0003800000 */
.L_x_67017:
        /* <DEDUP_REMOVED lines=10> */
.L_x_67020:
[----:B------:R-:W2:Y:S02]  /*4f40*/  LDG.E.U16 R6, desc[UR36][R6.64] ;  /* 0x0000002406067981 */ /* 0x000ea4000c1e1500 */
[----:B--2---:R-:W-:-:S06]  /*4f50*/  HADD2.F32 R4, -RZ, R6.H0_H0 ;  /* 0x20000006ff047230 */ /* 0x004fcc0000004100 */
[----:B------:R-:W0:Y:S02]  /*4f60*/  F2I.S64.TRUNC R4, R4 ;  /* 0x0000000400047311 */ /* 0x000e24000020d900 */
[----:B0-----:R-:W-:Y:S01]  /*4f70*/  PRMT R26, R4, 0x7610, R26 ;  /* 0x00007610041a7816 */ /* 0x001fe2000000001a */
[----:B------:R-:W-:Y:S06]  /*4f80*/  BRA `(.L_x_67014) ;  /* 0x0000000800b87947 */ /* 0x000fec0003800000 */
.L_x_67019:
[----:B------:R-:W2:Y:S02]  /*4f90*/  LDG.E.64 R4, desc[UR36][R6.64] ;  /* 0x0000002406047981 */ /* 0x000ea4000c1e1b00 */
[----:B--2---:R-:W0:Y:S02]  /*4fa0*/  F2I.S64.F64.TRUNC R4, R4 ;  /* 0x0000000400047311 */ /* 0x004e24000030d900 */
[----:B0-----:R-:W-:Y:S01]  /*4fb0*/  PRMT R26, R4, 0x7610, R26 ;  /* 0x00007610041a7816 */ /* 0x001fe2000000001a */
[----:B------:R-:W-:Y:S06]  /*4fc0*/  BRA `(.L_x_67014) ;  /* 0x0000000800a87947 */ /* 0x000fec0003800000 */
.L_x_67009:
        /* <DEDUP_REMOVED lines=12> */
.L_x_67023:
[----:B------:R-:W2:Y:S02]  /*5090*/  LDG.E.64 R6, desc[UR36][R6.64] ;  /* 0x0000002406067981 */ /* 0x000ea4000c1e1b00 */
[----:B--2---:R-:W0:Y:S02]  /*50a0*/  F2I.S64.F64.TRUNC R4, R6 ;  /* 0x0000000600047311 */ /* 0x004e24000030d900 */
[----:B0-----:R-:W-:Y:S01]  /*50b0*/  PRMT R26, R4, 0x7610, R26 ;  /* 0x00007610041a7816 */ /* 0x001fe2000000001a */
[----:B------:R-:W-:Y:S06]  /*50c0*/  BRA `(.L_x_67014) ;  /* 0x0000000800687947 */ /* 0x000fec0003800000 */
.L_x_67022:
        /* <DEDUP_REMOVED lines=27> */
.L_x_67025:
        /* <DEDUP_REMOVED lines=15> */
.L_x_67024:
[----:B------:R-:W2:Y:S02]  /*5370*/  LDG.E.U16 R4, desc[UR36][R6.64] ;  /* 0x0000002406047981 */ /* 0x000ea4000c1e1500 */
[----:B--2---:R-:W-:-:S06]  /*5380*/  IMAD.U32 R4, R4, 0x10000, RZ ;  /* 0x0001000004047824 */ /* 0x004fcc00078e00ff */
[----:B------:R-:W0:Y:S02]  /*5390*/  F2I.S64.TRUNC R4, R4 ;  /* 0x0000000400047311 */ /* 0x000e24000020d900 */
[----:B0-----:R-:W-:Y:S01]  /*53a0*/  PRMT R26, R4, 0x7610, R26 ;  /* 0x00007610041a7816 */ /* 0x001fe2000000001a */
[----:B------:R-:W-:Y:S06]  /*53b0*/  BRA `(.L_x_67014) ;  /* 0x0000000400ac7947 */ /* 0x000fec0003800000 */
.L_x_67021:
        /* <DEDUP_REMOVED lines=10> */
.L_x_67028:
        /* <DEDUP_REMOVED lines=21> */
.L_x_67032:
[----:B------:R-:W-:Y:S05]  /*55b0*/  BSYNC.RECONVERGENT B1 ;  /* 0x0000000000017941 */ /* 0x000fea0003800200 */
.L_x_67031:
[----:B------:R-:W-:Y:S01]  /*55c0*/  IMAD.SHL.U32 R0, R0, 0x100000, RZ ;  /* 0x0010000000007824 */ /* 0x000fe200078e00ff */
[----:B------:R-:W-:-:S04]  /*55d0*/  LEA R3, R3, 0x3b800000, 0x17 ;  /* 0x3b80000003037811 */ /* 0x000fc800078eb8ff */
[----:B------:R-:W-:-:S07]  /*55e0*/  LOP3.LUT R4, R3, R0, R7, 0xfe, !PT ;  /* 0x0000000003047212 */ /* 0x000fce00078efe07 */
.L_x_67030:
[----:B------:R-:W-:Y:S05]  /*55f0*/  BSYNC.RECONVERGENT B0 ;  /* 0x0000000000007941 */ /* 0x000fea0003800200 */
.L_x_67029:
[----:B------:R-:W0:Y:S02]  /*5600*/  F2I.S64.TRUNC R4, R4 ;  /* 0x0000000400047311 */ /* 0x000e24000020d900 */
[----:B0-----:R-:W-:Y:S01]  /*5610*/  PRMT R26, R4, 0x7610, R26 ;  /* 0x00007610041a7816 */ /* 0x001fe2000000001a */
[----:B------:R-:W-:Y:S06]  /*5620*/  BRA `(.L_x_67014) ;  /* 0x0000000400107947 */ /* 0x000fec0003800000 */
.L_x_67027:
        /* <DEDUP_REMOVED lines=21> */
.L_x_67036:
[----:B------:R-:W-:Y:S05]  /*5780*/  BSYNC.RECONVERGENT B1 ;  /* 0x0000000000017941 */ /* 0x000fea0003800200 */
.L_x_67035:
[----:B------:R-:W-:Y:S01]  /*5790*/  IMAD.SHL.U32 R0, R0, 0x200000, RZ ;  /* 0x0020000000007824 */ /* 0x000fe200078e00ff */
[----:B------:R-:W-:-:S04]  /*57a0*/  LEA R3, R3, 0x37800000, 0x17 ;  /* 0x3780000003037811 */ /* 0x000fc800078eb8ff */
[----:B------:R-:W-:-:S07]  /*57b0*/  LOP3.LUT R4, R3, R0, R7, 0xfe, !PT ;  /* 0x0000000003047212 */ /* 0x000fce00078efe07 */
.L_x_67034:
[----:B------:R-:W-:Y:S05]  /*57c0*/  BSYNC.RECONVERGENT B0 ;  /* 0x0000000000007941 */ /* 0x000fea0003800200 */
.L_x_67033:
[----:B------:R-:W0:Y:S02]  /*57d0*/  F2I.S64.TRUNC R4, R4 ;  /* 0x0000000400047311 */ /* 0x000e24000020d900 */
[----:B0-----:R-:W-:Y:S01]  /*57e0*/  PRMT R26, R4, 0x7610, R26 ;  /* 0x00007610041a7816 */ /* 0x001fe2000000001a */
[----:B------:R-:W-:Y:S06]  /*57f0*/  BRA `(.L_x_67014) ;  /* 0x00000000009c7947 */ /* 0x000fec0003800000 */
.L_x_67026:
        /* <DEDUP_REMOVED lines=14> */
.L_x_67040:
[----:B------:R-:W-:Y:S05]  /*58e0*/  BSYNC.RECONVERGENT B0 ;  /* 0x0000000000007941 */ /* 0x000fea0003800200 */
.L_x_67039:
[----:B------:R-:W0:Y:S02]  /*58f0*/  F2I.S64.TRUNC R4, R4 ;  /* 0x0000000400047311 */ /* 0x000e24000020d900 */
[----:B0-----:R-:W-:Y:S01]  /*5900*/  PRMT R26, R4, 0x7610, R26 ;  /* 0x00007610041a7816 */ /* 0x001fe2000000001a */
[----:B------:R-:W-:Y:S06]  /*5910*/  BRA `(.L_x_67014) ;  /* 0x0000000000547947 */ /* 0x000fec0003800000 */
.L_x_67013:
        /* <DEDUP_REMOVED lines=16> */
.L_x_67041:
[----:B------:R-:W-:Y:S01]  /*5a20*/  PRMT R26, RZ, 0x7610, R26 ;  /* 0x00007610ff1a7816 */ /* 0x000fe2000000001a */
[----:B------:R-:W-:Y:S06]  /*5a30*/  BRA `(.L_x_67014) ;  /* 0x00000000000c7947 */ /* 0x000fec0003800000 */
.L_x_67038:
[----:B------:R1:W5:Y:S01]  /*5a40*/  LDG.E.U8 R26, desc[UR36][R6.64] ;  /* 0x00000024061a7981 */ /* 0x000362000c1e1100 */
[----:B------:R-:W-:Y:S05]  /*5a50*/  BRA `(.L_x_67014) ;  /* 0x0000000000047947 */ /* 0x000fea0003800000 */
.L_x_67037:
[----:B------:R2:W5:Y:S02]  /*5a60*/  LDG.E.U8 R26, desc[UR36][R6.64] ;  /* 0x00000024061a7981 */ /* 0x000564000c1e1100 */
.L_x_67014:
[----:B------:R-:W-:-:S07]  /*5a70*/  VIADD R23, R23, 0x80 ;  /* 0x0000008017177836 */ /* 0x000fce0000000000 */
.L_x_66975:
[----:B------:R-:W-:Y:S05]  /*5a80*/  BSYNC.RECONVERGENT B6 ;  /* 0x0000000000067941 */ /* 0x000fea0003800200 */
.L_x_66974:
[----:B------:R-:W-:Y:S01]  /*5a90*/  ISETP.GE.AND P0, PT, R23, R16, PT ;  /* 0x000000101700720c */ /* 0x000fe20003f06270 */
[----:B------:R-:W-:Y:S01]  /*5aa0*/  BSSY.RECONVERGENT B6, `(.L_x_67042) ;  /* 0x00001dd000067945 */ /* 0x000fe20003800200 */
[----:B------:R-:W-:Y:S02]  /*5ab0*/  PRMT R19, RZ, 0x7610, R19 ;  /* 0x00007610ff137816 */ /* 0x000fe40000000013 */
[----:B------:R-:W-:-:S09]  /*5ac0*/  PRMT R24, RZ, 0x7610, R24 ;  /* 0x00007610ff187816 */ /* 0x000fd20000000018 */
[----:B------:R-:W-:Y:S05]  /*5ad0*/  @P0 BRA `(.L_x_67043) ;  /* 0x0000001c00640947 */ /* 0x000fea0003800000 */
[----:B------:R-:W0:Y:S01]  /*5ae0*/  LDC.64 R4, c[0x0][0x398] ;  /* 0x0000e600ff047b82 */ /* 0x000e220000000a00 */
[----:B------:R-:W0:Y:S01]  /*5af0*/  LDCU UR5, c[0x0][0x3b0] ;  /* 0x00007600ff0577ac */ /* 0x000e220008000800 */
[----:B------:R-:W-:Y:S01]  /*5b00*/  IMAD R23, R2, 0x200, R23 ;  /* 0x0000020002177824 */ /* 0x000fe200078e0217 */
[----:B------:R-:W-:-:S04]  /*5b10*/  UPRMT UR4, UR38, 0x9910, URZ ;  /* 0x0000991026047896 */ /* 0x000fc800080000ff */
[----:B------:R-:W-:Y:S01]  /*5b20*/  UISETP.GT.AND UP0, UPT, UR4, 0x9, UPT ;  /* 0x000000090400788c */ /* 0x000fe2000bf04270 */
[----:B01234-:R-:W-:-:S05]  /*5b30*/  IMAD R7, R23, UR5, RZ ;  /* 0x0000000517077c24 */ /* 0x01ffca000f8e02ff */
[----:B------:R-:W-:-:S05]  /*5b40*/  IADD3 R6, P0, PT, R7, R4, RZ ;  /* 0x0000000407067210 */ /* 0x000fca0007f1e0ff */
        /* <DEDUP_REMOVED lines=12> */
.L_x_67047:
[----:B------:R0:W5:Y:S01]  /*5c10*/  LDG.E.U8 R24, desc[UR36][R6.64] ;  /* 0x0000002406187981 */ /* 0x000162000c1e1100 */
[----:B------:R-:W-:Y:S05]  /*5c20*/  BRA `(.L_x_67049) ;  /* 0x0000000c00607947 */ /* 0x000fea0003800000 */
.L_x_67046:
        /* <DEDUP_REMOVED lines=8> */
.L_x_67051:
[----:B------:R3:W5:Y:S01]  /*5cb0*/  LDG.E.U8 R24, desc[UR36][R6.64] ;  /* 0x0000002406187981 */ /* 0x000762000c1e1100 */
[----:B------:R-:W-:Y:S05]  /*5cc0*/  BRA `(.L_x_67049) ;  /* 0x0000000c00387947 */ /* 0x000fea0003800000 */
.L_x_67050:
[----:B------:R2:W5:Y:S01]  /*5cd0*/  LDG.E.U16 R24, desc[UR36][R6.64] ;  /* 0x0000002406187981 */ /* 0x000562000c1e1500 */
[----:B------:R-:W-:Y:S05]  /*5ce0*/  BRA `(.L_x_67049) ;  /* 0x0000000c00307947 */ /* 0x000fea0003800000 */
.L_x_67045:
        /* <DEDUP_REMOVED lines=10> */
.L_x_67053:
[----:B------:R-:W2:Y:S02]  /*5d90*/  LDG.E.U16 R4, desc[UR36][R6.64] ;  /* 0x0000002406047981 */ /* 0x000ea4000c1e1500 */
[----:B--2---:R-:W-:-:S06]  /*5da0*/  HADD2.F32 R4, -RZ, R4.H0_H0 ;  /* 0x20000004ff047230 */ /* 0x004fcc0000004100 */
[----:B------:R-:W0:Y:S02]  /*5db0*/  F2I.S64.TRUNC R4, R4 ;  /* 0x0000000400047311 */ /* 0x000e24000020d900 */
[----:B0-----:R-:W-:Y:S01]  /*5dc0*/  PRMT R24, R4, 0x7610, R24 ;  /* 0x0000761004187816 */ /* 0x001fe20000000018 */
[----:B------:R-:W-:Y:S06]  /*5dd0*/  BRA `(.L_x_67049) ;  /* 0x0000000800f47947 */ /* 0x000fec0003800000 */
.L_x_67052:
        /* <DEDUP_REMOVED lines=10> */
.L_x_67055:
[----:B------:R-:W2:Y:S02]  /*5e80*/  LDG.E.U16 R6, desc[UR36][R6.64] ;  /* 0x0000002406067981 */ /* 0x000ea4000c1e1500 */
[----:B--2---:R-:W-:-:S06]  /*5e90*/  HADD2.F32 R4, -RZ, R6.H0_H0 ;  /* 0x20000006ff047230 */ /* 0x004fcc0000004100 */
[----:B------:R-:W0:Y:S02]  /*5ea0*/  F2I.S64.TRUNC R4, R4 ;  /* 0x0000000400047311 */ /* 0x000e24000020d900 */
[----:B0-----:R-:W-:Y:S01]  /*5eb0*/  PRMT R24, R4, 0x7610, R24 ;  /* 0x0000761004187816 */ /* 0x001fe20000000018 */
[----:B------:R-:W-:Y:S06]  /*5ec0*/  BRA `(.L_x_67049) ;  /* 0x0000000800b87947 */ /* 0x000fec0003800000 */
.L_x_67054:
[----:B------:R-:W2:Y:S02]  /*5ed0*/  LDG.E.64 R4, desc[UR36][R6.64] ;  /* 0x0000002406047981 */ /* 0x000ea4000c1e1b00 */
[----:B--2---:R-:W0:Y:S02]  /*5ee0*/  F2I.S64.F64.TRUNC R4, R4 ;  /* 0x0000000400047311 */ /* 0x004e24000030d900 */
[----:B0-----:R-:W-:Y:S01]  /*5ef0*/  PRMT R24, R4, 0x7610, R24 ;  /* 0x0000761004187816 */ /* 0x001fe20000000018 */
[----:B------:R-:W-:Y:S06]  /*5f00*/  BRA `(.L_x_67049) ;  /* 0x0000000800a87947 */ /* 0x000fec0003800000 */
.L_x_67044:
        /* <DEDUP_REMOVED lines=12> */
.L_x_67058:
[----:B------:R-:W2:Y:S02]  /*5fd0*/  LDG.E.64 R6, desc[UR36][R6.64] ;  /* 0x0000002406067981 */ /* 0x000ea4000c1e1b00 */
[----:B--2---:R-:W0:Y:S02]  /*5fe0*/  F2I.S64.F64.TRUNC R4, R6 ;  /* 0x0000000600047311 */ /* 0x004e24000030d900 */
[----:B0-----:R-:W-:Y:S01]  /*5ff0*/  PRMT R24, R4, 0x7610, R24 ;  /* 0x0000761004187816 */ /* 0x001fe20000000018 */
[----:B------:R-:W-:Y:S06]  /*6000*/  BRA `(.L_x_67049) ;  /* 0x0000000800687947 */ /* 0x000fec0003800000 */
.L_x_67057:
        /* <DEDUP_REMOVED lines=27> */
.L_x_67060:
        /* <DEDUP_REMOVED lines=15> */
.L_x_67059:
[----:B------:R-:W2:Y:S02]  /*62b0*/  LDG.E.U16 R4, desc[UR36][R6.64] ;  /* 0x0000002406047981 */ /* 0x000ea4000c1e1500 */
[----:B--2---:R-:W-:-:S06]  /*62c0*/  IMAD.U32 R4, R4, 0x10000, RZ ;  /* 0x0001000004047824 */ /* 0x004fcc00078e00ff */
[----:B------:R-:W0:Y:S02]  /*62d0*/  F2I.S64.TRUNC R4, R4 ;  /* 0x0000000400047311 */ /* 0x000e24000020d900 */
[----:B0-----:R-:W-:Y:S01]  /*62e0*/  PRMT R24, R4, 0x7610, R24 ;  /* 0x0000761004187816 */ /* 0x001fe20000000018 */
[----:B------:R-:W-:Y:S06]  /*62f0*/  BRA `(.L_x_67049) ;  /* 0x0000000400ac7947 */ /* 0x000fec0003800000 */
.L_x_67056:
        /* <DEDUP_REMOVED lines=10> */
.L_x_67063:
        /* <DEDUP_REMOVED lines=21> */
.L_x_67067:
[----:B------:R-:W-:Y:S05]  /*64f0*/  BSYNC.RECONVERGENT B1 ;  /* 0x0000000000017941 */ /* 0x000fea0003800200 */
.L_x_67066:
[----:B------:R-:W-:Y:S01]  /*6500*/  IMAD.SHL.U32 R0, R0, 0x100000, RZ ;  /* 0x0010000000007824 */ /* 0x000fe200078e00ff */
[----:B------:R-:W-:-:S04]  /*6510*/  LEA R3, R3, 0x3b800000, 0x17 ;  /* 0x3b80000003037811 */ /* 0x000fc800078eb8ff */
[----:B------:R-:W-:-:S07]  /*6520*/  LOP3.LUT R4, R3, R0, R7, 0xfe, !PT ;  /* 0x0000000003047212 */ /* 0x000fce00078efe07 */
.L_x_67065:
[----:B------:R-:W-:Y:S05]  /*6530*/  BSYNC.RECONVERGENT B0 ;  /* 0x0000000000007941 */ /* 0x000fea0003800200 */
.L_x_67064:
[----:B------:R-:W0:Y:S02]  /*6540*/  F2I.S64.TRUNC R4, R4 ;  /* 0x0000000400047311 */ /* 0x000e24000020d900 */
[----:B0-----:R-:W-:Y:S01]  /*6550*/  PRMT R24, R4, 0x7610, R24 ;  /* 0x0000761004187816 */ /* 0x001fe20000000018 */
[----:B------:R-:W-:Y:S06]  /*6560*/  BRA `(.L_x_67049) ;  /* 0x0000000400107947 */ /* 0x000fec0003800000 */
.L_x_67062:
        /* <DEDUP_REMOVED lines=21> */
.L_x_67071:
[----:B------:R-:W-:Y:S05]  /*66c0*/  BSYNC.RECONVERGENT B1 ;  /* 0x0000000000017941 */ /* 0x000fea0003800200 */
.L_x_67070:
[----:B------:R-:W-:Y:S01]  /*66d0*/  IMAD.SHL.U32 R0, R0, 0x200000, RZ ;  /* 0x0020000000007824 */ /* 0x000fe200078e00ff */
[----:B------:R-:W-:-:S04]  /*66e0*/  LEA R3, R3, 0x37800000, 0x17 ;  /* 0x3780000003037811 */ /* 0x000fc800078eb8ff */
[----:B------:R-:W-:-:S07]  /*66f0*/  LOP3.LUT R4, R3, R0, R7, 0xfe, !PT ;  /* 0x0000000003047212 */ /* 0x000fce00078efe07 */
.L_x_67069:
[----:B------:R-:W-:Y:S05]  /*6700*/  BSYNC.RECONVERGENT B0 ;  /* 0x0000000000007941 */ /* 0x000fea0003800200 */
.L_x_67068:
[----:B------:R-:W0:Y:S02]  /*6710*/  F2I.S64.TRUNC R4, R4 ;  /* 0x0000000400047311 */ /* 0x000e24000020d900 */
[----:B0-----:R-:W-:Y:S01]  /*6720*/  PRMT R24, R4, 0x7610, R24 ;  /* 0x0000761004187816 */ /* 0x001fe20000000018 */
[----:B------:R-:W-:Y:S06]  /*6730*/  BRA `(.L_x_67049) ;  /* 0x00000000009c7947 */ /* 0x000fec0003800000 */
.L_x_67061:
        /* <DEDUP_REMOVED lines=14> */
.L_x_67075:
[----:B------:R-:W-:Y:S05]  /*6820*/  BSYNC.RECONVERGENT B0 ;  /* 0x0000000000007941 */ /* 0x000fea0003800200 */
.L_x_67074:
[----:B------:R-:W0:Y:S02]  /*6830*/  F2I.S64.TRUNC R4, R4 ;  /* 0x0000000400047311 */ /* 0x000e24000020d900 */
[----:B0-----:R-:W-:Y:S01]  /*6840*/  PRMT R24, R4, 0x7610, R24 ;  /* 0x0000761004187816 */ /* 0x001fe20000000018 */
[----:B------:R-:W-:Y:S06]  /*6850*/  BRA `(.L_x_67049) ;  /* 0x0000000000547947 */ /* 0x000fec0003800000 */
.L_x_67048:
        /* <DEDUP_REMOVED lines=16> */
.L_x_67076:
[----:B------:R-:W-:Y:S01]  /*6960*/  PRMT R24, RZ, 0x7610, R24 ;  /* 0x00007610ff187816 */ /* 0x000fe20000000018 */
[----:B------:R-:W-:Y:S06]  /*6970*/  BRA `(.L_x_67049) ;  /* 0x00000000000c7947 */ /* 0x000fec0003800000 */
.L_x_67073:
[----:B------:R0:W5:Y:S01]  /*6980*/  LDG.E.U8 R24, desc[UR36][R6.64] ;  /* 0x0000002406187981 */ /* 0x000162000c1e1100 */
[----:B------:R-:W-:Y:S05]  /*6990*/  BRA `(.L_x_67049) ;  /* 0x0000000000047947 */ /* 0x000fea0003800000 */
.L_x_67072:
[----:B------:R0:W5:Y:S02]  /*69a0*/  LDG.E.U8 R24, desc[UR36][R6.64] ;  /* 0x0000002406187981 */ /* 0x000164000c1e1100 */
.L_x_67049:
[----:B------:R-:W1:Y:S01]  /*69b0*/  LDCU.U8 UR6, c[0x0][0x3ad] ;  /* 0x000075a0ff0677ac */ /* 0x000e620008000000 */
[----:B------:R-:W0:Y:S01]  /*69c0*/  LDC.64 R4, c[0x0][0x3a0] ;  /* 0x0000e800ff047b82 */ /* 0x000e220000000a00 */
[----:B------:R-:W0:Y:S01]  /*69d0*/  LDCU UR5, c[0x0][0x3b4] ;  /* 0x00007680ff0577ac */ /* 0x000e220008000800 */
[----:B-1----:R-:W-:-:S04]  /*69e0*/  UPRMT UR4, UR6, 0x9910, URZ ;  /* 0x0000991006047896 */ /* 0x002fc800080000ff */
[----:B------:R-:W-:Y:S01]  /*69f0*/  UISETP.GT.AND UP0, UPT, UR4, 0x9, UPT ;  /* 0x000000090400788c */ /* 0x000fe2000bf04270 */
[----:B0-234-:R-:W-:-:S05]  /*6a00*/  IMAD R7, R23, UR5, RZ ;  /* 0x0000000517077c24 */ /* 0x01dfca000f8e02ff */
        /* <DEDUP_REMOVED lines=13> */
.L_x_67080:
[----:B------:R0:W5:Y:S01]  /*6ae0*/  LDG.E.U8 R19, desc[UR36][R6.64] ;  /* 0x0000002406137981 */ /* 0x000162000c1e1100 */
[----:B------:R-:W-:Y:S05]  /*6af0*/  BRA `(.L_x_67043) ;  /* 0x0000000c005c7947 */ /* 0x000fea0003800000 */
.L_x_67079:
        /* <DEDUP_REMOVED lines=8> */
.L_x_67083:
[----:B------:R0:W5:Y:S01]  /*6b80*/  LDG.E.U8 R19, desc[UR36][R6.64] ;  /* 0x0000002406137981 */ /* 0x000162000c1e1100 */
[----:B------:R-:W-:Y:S05]  /*6b90*/  BRA `(.L_x_67043) ;  /* 0x0000000c00347947 */ /* 0x000fea0003800000 */
.L_x_67082:
[----:B------:R0:W5:Y:S01]  /*6ba0*/  LDG.E.U16 R19, desc[UR36][R6.64] ;  /* 0x0000002406137981 */ /* 0x000162000c1e1500 */
[----:B------:R-:W-:Y:S05]  /*6bb0*/  BRA `(.L_x_67043) ;  /* 0x0000000c002c7947 */ /* 0x000fea0003800000 */
.L_x_67078:
        /* <DEDUP_REMOVED lines=10> */
.L_x_67085:
[----:B------:R-:W2:Y:S02]  /*6c60*/  LDG.E.U16 R4, desc[UR36][R6.64] ;  /* 0x0000002406047981 */ /* 0x000ea4000c1e1500 */
[----:B--2---:R-:W-:-:S06]  /*6c70*/  HADD2.F32 R4, -RZ, R4.H0_H0 ;  /* 0x20000004ff047230 */ /* 0x004fcc0000004100 */
[----:B------:R-:W0:Y:S02]  /*6c80*/  F2I.S64.TRUNC R4, R4 ;  /* 0x0000000400047311 */ /* 0x000e24000020d900 */
[----:B0-----:R-:W-:Y:S01]  /*6c90*/  PRMT R19, R4, 0x7610, R19 ;  /* 0x0000761004137816 */ /* 0x001fe20000000013 */
[----:B------:R-:W-:Y:S06]  /*6ca0*/  BRA `(.L_x_67043) ;  /* 0x0000000800f07947 */ /* 0x000fec0003800000 */
.L_x_67084:
        /* <DEDUP_REMOVED lines=10> */
.L_x_67087:
[----:B------:R-:W2:Y:S02]  /*6d50*/  LDG.E.U16 R6, desc[UR36][R6.64] ;  /* 0x0000002406067981 */ /* 0x000ea4000c1e1500 */
[----:B--2---:R-:W-:-:S06]  /*6d60*/  HADD2.F32 R4, -RZ, R6.H0_H0 ;  /* 0x20000006ff047230 */ /* 0x004fcc0000004100 */
[----:B------:R-:W0:Y:S02]  /*6d70*/  F2I.S64.TRUNC R4, R4 ;  /* 0x0000000400047311 */ /* 0x000e24000020d900 */
[----:B0-----:R-:W-:Y:S01]  /*6d80*/  PRMT R19, R4, 0x7610, R19 ;  /* 0x0000761004137816 */ /* 0x001fe20000000013 */
[----:B------:R-:W-:Y:S06]  /*6d90*/  BRA `(.L_x_67043) ;  /* 0x0000000800b47947 */ /* 0x000fec0003800000 */
.L_x_67086:
[----:B------:R-:W2:Y:S02]  /*6da0*/  LDG.E.64 R4, desc[UR36][R6.64] ;  /* 0x0000002406047981 */ /* 0x000ea4000c1e1b00 */
[----:B--2---:R-:W0:Y:S02]  /*6db0*/  F2I.S64.F64.TRUNC R4, R4 ;  /* 0x0000000400047311 */ /* 0x004e24000030d900 */
[----:B0-----:R-:W-:Y:S01]  /*6dc0*/  PRMT R19, R4, 0x7610, R19 ;  /* 0x0000761004137816 */ /* 0x001fe20000000013 */
[----:B------:R-:W-:Y:S06]  /*6dd0*/  BRA `(.L_x_67043) ;  /* 0x0000000800a47947 */ /* 0x000fec0003800000 */
.L_x_67077:
        /* <DEDUP_REMOVED lines=12> */
.L_x_67090:
[----:B------:R-:W2:Y:S02]  /*6ea0*/  LDG.E.64 R6, desc[UR36][R6.64] ;  /* 0x0000002406067981 */ /* 0x000ea4000c1e1b00 */
[----:B--2---:R-:W0:Y:S02]  /*6eb0*/  F2I.S64.F64.TRUNC R4, R6 ;  /* 0x0000000600047311 */ /* 0x004e24000030d900 */
[----:B0-----:R-:W-:Y:S01]  /*6ec0*/  PRMT R19, R4, 0x7610, R19 ;  /* 0x0000761004137816 */ /* 0x001fe20000000013 */
[----:B------:R-:W-:Y:S06]  /*6ed0*/  BRA `(.L_x_67043) ;  /* 0x0000000800647947 */ /* 0x000fec0003800000 */
.L_x_67089:
        /* <DEDUP_REMOVED lines=27> */
.L_x_67092:
        /* <DEDUP_REMOVED lines=15> */
.L_x_67091:
[----:B------:R-:W2:Y:S02]  /*7180*/  LDG.E.U16 R4, desc[UR36][R6.64] ;  /* 0x0000002406047981 */ /* 0x000ea4000c1e1500 */
[----:B--2---:R-:W-:-:S06]  /*7190*/  IMAD.U32 R4, R4, 0x10000, RZ ;  /* 0x0001000004047824 */ /* 0x004fcc00078e00ff */
[----:B------:R-:W0:Y:S02]  /*71a0*/  F2I.S64.TRUNC R4, R4 ;  /* 0x0000000400047311 */ /* 0x000e24000020d900 */
[----:B0-----:R-:W-:Y:S01]  /*71b0*/  PRMT R19, R4, 0x7610, R19 ;  /* 0x0000761004137816 */ /* 0x001fe20000000013 */
[----:B------:R-:W-:Y:S06]  /*71c0*/  BRA `(.L_x_67043) ;  /* 0x0000000400a87947 */ /* 0x000fec0003800000 */
.L_x_67088:
        /* <DEDUP_REMOVED lines=10> */
.L_x_67095:
        /* <DEDUP_REMOVED lines=21> */
.L_x_67099:
[----:B------:R-:W-:Y:S05]  /*73c0*/  BSYNC.RECONVERGENT B1 ;  /* 0x0000000000017941 */ /* 0x000fea0003800200 */
.L_x_67098:
[----:B------:R-:W-:Y:S01]  /*73d0*/  IMAD.SHL.U32 R0, R0, 0x100000, RZ ;  /* 0x0010000000007824 */ /* 0x000fe200078e00ff */
[----:B------:R-:W-:-:S04]  /*73e0*/  LEA R3, R3, 0x3b800000, 0x17 ;  /* 0x3b80000003037811 */ /* 0x000fc800078eb8ff */
[----:B------:R-:W-:-:S07]  /*73f0*/  LOP3.LUT R4, R3, R0, R7, 0xfe, !PT ;  /* 0x0000000003047212 */ /* 0x000fce00078efe07 */
.L_x_67097:
[----:B------:R-:W-:Y:S05]  /*7400*/  BSYNC.RECONVERGENT B0 ;  /* 0x0000000000007941 */ /* 0x000fea0003800200 */
.L_x_67096:
[----:B------:R-:W0:Y:S02]  /*7410*/  F2I.S64.TRUNC R4, R4 ;  /* 0x0000000400047311 */ /* 0x000e24000020d900 */
[----:B0-----:R-:W-:Y:S01]  /*7420*/  PRMT R19, R4, 0x7610, R19 ;  /* 0x0000761004137816 */ /* 0x001fe20000000013 */
[----:B------:R-:W-:Y:S06]  /*7430*/  BRA `(.L_x_67043) ;  /* 0x00000004000c7947 */ /* 0x000fec0003800000 */
.L_x_67094:
        /* <DEDUP_REMOVED lines=21> */
.L_x_67103:
[----:B------:R-:W-:Y:S05]  /*7590*/  BSYNC.RECONVERGENT B1 ;  /* 0x0000000000017941 */ /* 0x000fea0003800200 */
.L_x_67102:
[----:B------:R-:W-:Y:S01]  /*75a0*/  IMAD.SHL.U32 R0, R0, 0x200000, RZ ;  /* 0x0020000000007824 */ /* 0x000fe200078e00ff */
[----:B------:R-:W-:-:S04]  /*75b0*/  LEA R3, R3, 0x37800000, 0x17 ;  /* 0x3780000003037811 */ /* 0x000fc800078eb8ff */
[----:B------:R-:W-:-:S07]  /*75c0*/  LOP3.LUT R4, R3, R0, R7, 0xfe, !PT ;  /* 0x0000000003047212 */ /* 0x000fce00078efe07 */
.L_x_67101:
[----:B------:R-:W-:Y:S05]  /*75d0*/  BSYNC.RECONVERGENT B0 ;  /* 0x0000000000007941 */ /* 0x000fea0003800200 */
.L_x_67100:
[----:B------:R-:W0:Y:S02]  /*75e0*/  F2I.S64.TRUNC R4, R4 ;  /* 0x0000000400047311 */ /* 0x000e24000020d900 */
[----:B0-----:R-:W-:Y:S01]  /*75f0*/  PRMT R19, R4, 0x7610, R19 ;  /* 0x0000761004137816 */ /* 0x001fe20000000013 */
[----:B------:R-:W-:Y:S06]  /*7600*/  BRA `(.L_x_67043) ;  /* 0x0000000000987947 */ /* 0x000fec0003800000 */
.L_x_67093:
        /* <DEDUP_REMOVED lines=14> */
.L_x_67107:
[----:B------:R-:W-:Y:S05]  /*76f0*/  BSYNC.RECONVERGENT B0 ;  /* 0x0000000000007941 */ /* 0x000fea0003800200 */
.L_x_67106:
[----:B------:R-:W0:Y:S02]  /*7700*/  F2I.S64.TRUNC R4, R4 ;  /* 0x0000000400047311 */ /* 0x000e24000020d900 */
[----:B0-----:R-:W-:Y:S01]  /*7710*/  PRMT R19, R4, 0x7610, R19 ;  /* 0x0000761004137816 */ /* 0x001fe20000000013 */
[----:B------:R-:W-:Y:S06]  /*7720*/  BRA `(.L_x_67043) ;  /* 0x0000000000507947 */ /* 0x000fec0003800000 */
.L_x_67081:
        /* <DEDUP_REMOVED lines=16> */
.L_x_67108:
[----:B------:R-:W-:Y:S05]  /*7830*/  BRA `(.L_x_67043) ;  /* 0x00000000000c7947 */ /* 0x000fea0003800000 */
.L_x_67105:
[----:B------:R0:W5:Y:S01]  /*7840*/  LDG.E.U8 R19, desc[UR36][R6.64] ;  /* 0x0000002406137981 */ /* 0x000162000c1e1100 */
[----:B------:R-:W-:Y:S05]  /*7850*/  BRA `(.L_x_67043) ;  /* 0x0000000000047947 */ /* 0x000fea0003800000 */
.L_x_67104:
[----:B------:R0:W5:Y:S02]  /*7860*/  LDG.E.U8 R19, desc[UR36][R6.64] ;  /* 0x0000002406137981 */ /* 0x000164000c1e1100 */
.L_x_67043:
[----:B------:R-:W-:Y:S05]  /*7870*/  BSYNC.RECONVERGENT B6 ;  /* 0x0000000000067941 */ /* 0x000fea0003800200 */
.L_x_67042:
[----:B------:R-:W-:Y:S01]  /*7880*/  ISETP.GE.AND P0, PT, R25, R16, PT ;  /* 0x000000101900720c */ /* 0x000fe20003f06270 */
[----:B------:R-:W-:-:S12]  /*7890*/  BSSY.RECONVERGENT B0, `(.L_x_67109) ;  /* 0x0000012000007945 */ /* 0x000fd80003800200 */
[----:B------:R-:W-:Y:S05]  /*78a0*/  @P0 BRA `(.L_x_67110) ;  /* 0x0000000000400947 */ /* 0x000fea0003800000 */
[----:B-----5:R-:W-:Y:S01]  /*78b0*/  LOP3.LUT P0, RZ, R22, 0xff, RZ, 0xc0, !PT ;  /* 0x000000ff16ff7812 */ /* 0x020fe2000780c0ff */
[----:B------:R-:W-:-:S12]  /*78c0*/  IMAD.MOV.U32 R3, RZ, RZ, 0x1 ;  /* 0x00000001ff037424 */ /* 0x000fd800078e00ff */
[----:B------:R-:W-:Y:S05]  /*78d0*/  @!P0 BRA `(.L_x_67110) ;  /* 0x0000000000348947 */ /* 0x000fea0003800000 */
[----:B------:R-:W-:-:S07]  /*78e0*/  IMAD.MOV.U32 R3, RZ, RZ, 0x1 ;  /* 0x00000001ff037424 */ /* 0x000fce00078e00ff */
.L_x_67111:
        /* <DEDUP_REMOVED lines=12> */
.L_x_67110:
[----:B------:R-:W-:Y:S05]  /*79b0*/  BSYNC.RECONVERGENT B0 ;  /* 0x0000000000007941 */ /* 0x000fea0003800200 */
.L_x_67109:
[----:B------:R-:W-:Y:S01]  /*79c0*/  VIADD R23, R25, 0x80 ;  /* 0x0000008019177836 */ /* 0x000fe20000000000 */
[----:B------:R-:W-:Y:S04]  /*79d0*/  BSSY.RECONVERGENT B0, `(.L_x_67112) ;  /* 0x0000013000007945 */ /* 0x000fe80003800200 */
[----:B------:R-:W-:-:S13]  /*79e0*/  ISETP.GE.AND P0, PT, R23, R16, PT ;  /* 0x000000101700720c */ /* 0x000fda0003f06270 */
[----:B------:R-:W-:Y:S05]  /*79f0*/  @P0 BRA `(.L_x_67113) ;  /* 0x0000000000400947 */ /* 0x000fea0003800000 */
[----:B-----5:R-:W-:Y:S01]  /*7a00*/  LOP3.LUT P0, RZ, R27, 0xff, RZ, 0xc0, !PT ;  /* 0x000000ff1bff7812 */ /* 0x020fe2000780c0ff */
[----:B------:R-:W-:-:S12]  /*7a10*/  IMAD.MOV.U32 R22, RZ, RZ, 0x1 ;  /* 0x00000001ff167424 */ /* 0x000fd800078e00ff */
[----:B------:R-:W-:Y:S05]  /*7a20*/  @!P0 BRA `(.L_x_67113) ;  /* 0x0000000000348947 */ /* 0x000fea0003800000 */
[----:B------:R-:W-:-:S07]  /*7a30*/  IMAD.MOV.U32 R22, RZ, RZ, 0x1 ;  /* 0x00000001ff167424 */ /* 0x000fce00078e00ff */
.L_x_67114:
        /* <DEDUP_REMOVED lines=12> */
.L_x_67113:
[----:B------:R-:W-:Y:S05]  /*7b00*/  BSYNC.RECONVERGENT B0 ;  /* 0x0000000000007941 */ /* 0x000fea0003800200 */
.L_x_67112:
        /* <DEDUP_REMOVED lines=8> */
.L_x_67117:
        /* <DEDUP_REMOVED lines=12> */
.L_x_67116:
[----:B------:R-:W-:Y:S05]  /*7c50*/  BSYNC.RECONVERGENT B0 ;  /* 0x0000000000007941 */ /* 0x000fea0003800200 */
.L_x_67115:
        /* <DEDUP_REMOVED lines=8> */
.L_x_67120:
        /* <DEDUP_REMOVED lines=12> */
.L_x_67119:
[----:B------:R-:W-:Y:S05]  /*7da0*/  BSYNC.RECONVERGENT B0 ;  /* 0x0000000000007941 */ /* 0x000fea0003800200 */
.L_x_67118:
        /* <DEDUP_REMOVED lines=27> */
.L_x_67128:
[----:B------:R0:W-:Y:S01]  /*7f60*/  STG.E.U8 desc[UR36][R8.64], R3 ;  /* 0x0000000308007986 */ /* 0x0001e2000c101124 */
[----:B------:R-:W-:Y:S01]  /*7f70*/  IMAD.MOV.U32 R25, RZ, RZ, R23 ;  /* 0x000000ffff197224 */ /* 0x000fe200078e0017 */
[----:B------:R-:W-:Y:S06]  /*7f80*/  BRA `(.L_x_67130) ;  /* 0x0000000c00ac7947 */ /* 0x000fec0003800000 */
.L_x_67127:
        /* <DEDUP_REMOVED lines=11> */
.L_x_67132:
[----:B------:R-:W-:Y:S01]  /*8040*/  LOP3.LUT R3, R3, 0xff, RZ, 0xc0, !PT ;  /* 0x000000ff03037812 */ /* 0x000fe200078ec0ff */
[----:B------:R-:W-:-:S04]  /*8050*/  IMAD.MOV.U32 R25, RZ, RZ, R23 ;  /* 0x000000ffff197224 */ /* 0x000fc800078e0017 */
[----:B------:R0:W-:Y:S01]  /*8060*/  STG.E desc[UR36][R8.64], R3 ;  /* 0x0000000308007986 */ /* 0x0001e2000c101924 */
[----:B------:R-:W-:Y:S05]  /*8070*/  BRA `(.L_x_67130) ;  /* 0x0000000c00707947 */ /* 0x000fea0003800000 */
.L_x_67131:
[----:B------:R-:W-:Y:S01]  /*8080*/  LOP3.LUT R3, R3, 0xff, RZ, 0xc0, !PT ;  /* 0x000000ff03037812 */ /* 0x000fe200078ec0ff */
[----:B------:R-:W-:-:S04]  /*8090*/  IMAD.MOV.U32 R25, RZ, RZ, R23 ;  /* 0x000000ffff197224 */ /* 0x000fc800078e0017 */
[----:B------:R0:W-:Y:S01]  /*80a0*/  STG.E.U16 desc[UR36][R8.64], R3 ;  /* 0x0000000308007986 */ /* 0x0001e2000c101524 */
[----:B------:R-:W-:Y:S05]  /*80b0*/  BRA `(.L_x_67130) ;  /* 0x0000000c00607947 */ /* 0x000fea0003800000 */
.L_x_67126:
        /* <DEDUP_REMOVED lines=11> */
.L_x_67134:
[----:B------:R-:W-:Y:S01]  /*8170*/  LOP3.LUT R3, R3, 0xff, RZ, 0xc0, !PT ;  /* 0x000000ff03037812 */ /* 0x000fe200078ec0ff */
[----:B------:R-:W-:-:S03]  /*8180*/  IMAD.MOV.U32 R25, RZ, RZ, R23 ;  /* 0x000000ffff197224 */ /* 0x000fc600078e0017 */
[----:B------:R-:W0:Y:S02]  /*8190*/  I2F.U16 R0, R3 ;  /* 0x0000000300007306 */ /* 0x000e240000101000 */
[----:B0-----:R-:W-:-:S05]  /*81a0*/  F2FP.F16.F32.PACK_AB R0, RZ, R0 ;  /* 0x00000000ff00723e */ /* 0x001fca00000000ff */
[----:B------:R0:W-:Y:S01]  /*81b0*/  STG.E.U16 desc[UR36][R8.64], R0 ;  /* 0x0000000008007986 */ /* 0x0001e2000c101524 */
[----:B------:R-:W-:Y:S05]  /*81c0*/  BRA `(.L_x_67130) ;  /* 0x0000000c001c7947 */ /* 0x000fea0003800000 */
.L_x_67133:
        /* <DEDUP_REMOVED lines=12> */
.L_x_67136:
[----:B------:R-:W-:Y:S01]  /*8290*/  LOP3.LUT R3, R3, 0xff, RZ, 0xc0, !PT ;  /* 0x000000ff03037812 */ /* 0x000fe200078ec0ff */
[----:B------:R-:W-:-:S05]  /*82a0*/  IMAD.MOV.U32 R25, RZ, RZ, R23 ;  /* 0x000000ffff197224 */ /* 0x000fca00078e0017 */
[----:B------:R-:W0:Y:S02]  /*82b0*/  I2F.U16 R3, R3 ;  /* 0x0000000300037306 */ /* 0x000e240000101000 */
[----:B0-----:R-:W-:-:S04]  /*82c0*/  F2FP.F16.F32.PACK_AB R3, RZ, R3 ;  /* 0x00000003ff03723e */ /* 0x001fc800000000ff */
[----:B------:R-:W-:-:S05]  /*82d0*/  PRMT R3, R3, 0x5410, RZ ;  /* 0x0000541003037816 */ /* 0x000fca00000000ff */
[----:B------:R0:W-:Y:S01]  /*82e0*/  STG.E desc[UR36][R8.64], R3 ;  /* 0x0000000308007986 */ /* 0x0001e2000c101924 */
[----:B------:R-:W-:Y:S05]  /*82f0*/  BRA `(.L_x_67130) ;  /* 0x0000000800d07947 */ /* 0x000fea0003800000 */
.L_x_67135:
[----:B------:R-:W-:Y:S01]  /*8300*/  LOP3.LUT R4, R3, 0xff, RZ, 0xc0, !PT ;  /* 0x000000ff03047812 */ /* 0x000fe200078ec0ff */
[----:B------:R-:W-:-:S05]  /*8310*/  IMAD.MOV.U32 R25, RZ, RZ, R23 ;  /* 0x000000ffff197224 */ /* 0x000fca00078e0017 */
[----:B------:R-:W0:Y:S02]  /*8320*/  I2F.F64.U16 R4, R4 ;  /* 0x0000000400047312 */ /* 0x000e240000101800 */
[----:B0-----:R0:W-:Y:S01]  /*8330*/  STG.E.64 desc[UR36][R8.64], R4 ;  /* 0x0000000408007986 */ /* 0x0011e2000c101b24 */
[----:B------:R-:W-:Y:S05]  /*8340*/  BRA `(.L_x_67130) ;  /* 0x0000000800bc7947 */ /* 0x000fea0003800000 */
.L_x_67125:
        /* <DEDUP_REMOVED lines=13> */
.L_x_67139:
[----:B------:R-:W-:Y:S02]  /*8420*/  LOP3.LUT R4, R3, 0xff, RZ, 0xc0, !PT ;  /* 0x000000ff03047812 */ /* 0x000fe400078ec0ff */
[----:B--234-:R-:W-:Y:S01]  /*8430*/  CS2R R6, SRZ ;  /* 0x0000000000067805 */ /* 0x01cfe2000001ff00 */
[----:B------:R-:W-:-:S03]  /*8440*/  IMAD.MOV.U32 R25, RZ, RZ, R23 ;  /* 0x000000ffff197224 */ /* 0x000fc600078e0017 */
[----:B------:R-:W0:Y:S02]  /*8450*/  I2F.F64.U16 R4, R4 ;  /* 0x0000000400047312 */ /* 0x000e240000101800 */
[----:B0-----:R0:W-:Y:S01]  /*8460*/  STG.E.128 desc[UR36][R8.64], R4 ;  /* 0x0000000408007986 */ /* 0x0011e2000c101d24 */
[----:B------:R-:W-:Y:S05]  /*8470*/  BRA `(.L_x_67130) ;  /* 0x0000000800707947 */ /* 0x000fea0003800000 */
.L_x_67138:
        /* <DEDUP_REMOVED lines=18> */
.L_x_67143:
[----:B------:R-:W-:Y:S05]  /*85a0*/  BSYNC.RECONVERGENT B0 ;  /* 0x0000000000007941 */ /* 0x000fea0003800200 */
.L_x_67142:
[----:B------:R0:W-:Y:S01]  /*85b0*/  STG.E.U8 desc[UR36][R8.64], R3 ;  /* 0x0000000308007986 */ /* 0x0001e2000c101124 */
[----:B------:R-:W-:Y:S01]  /*85c0*/  IMAD.MOV.U32 R25, RZ, RZ, R23 ;  /* 0x000000ffff197224 */ /* 0x000fe200078e0017 */
[----:B------:R-:W-:Y:S06]  /*85d0*/  BRA `(.L_x_67130) ;  /* 0x0000000800187947 */ /* 0x000fec0003800000 */
.L_x_67141:
        /* <DEDUP_REMOVED lines=20> */
.L_x_67140:
[----:B------:R-:W-:Y:S01]  /*8720*/  LOP3.LUT R3, R3, 0xff, RZ, 0xc0, !PT ;  /* 0x000000ff03037812 */ /* 0x000fe200078ec0ff */
[----:B------:R-:W-:-:S03]  /*8730*/  IMAD.MOV.U32 R25, RZ, RZ, R23 ;  /* 0x000000ffff197224 */ /* 0x000fc600078e0017 */
[----:B------:R-:W0:Y:S02]  /*8740*/  I2F.U16 R0, R3 ;  /* 0x0000000300007306 */ /* 0x000e240000101000 */
[----:B0-----:R-:W-:-:S05]  /*8750*/  F2FP.BF16.F32.PACK_AB R0, RZ, R0 ;  /* 0x00000000ff00723e */ /* 0x001fca00000010ff */
[----:B------:R0:W-:Y:S01]  /*8760*/  STG.E.U16 desc[UR36][R8.64], R0 ;  /* 0x0000000008007986 */ /* 0x0001e2000c101524 */
[----:B------:R-:W-:Y:S05]  /*8770*/  BRA `(.L_x_67130) ;  /* 0x0000000400b07947 */ /* 0x000fea0003800000 */
.L_x_67137:
        /* <DEDUP_REMOVED lines=12> */
.L_x_67146:
        /* <DEDUP_REMOVED lines=13> */
.L_x_67149:
[----:B------:R-:W-:-:S04]  /*8910*/  SHF.R.U32.HI R0, RZ, 0x14, R3 ;  /* 0x00000014ff007819 */ /* 0x000fc80000011603 */
[----:B------:R-:W-:-:S04]  /*8920*/  LOP3.LUT R0, R0, 0x1, RZ, 0xc0, !PT ;  /* 0x0000000100007812 */ /* 0x000fc800078ec0ff */
[----:B------:R-:W-:-:S04]  /*8930*/  IADD3 R0, PT, PT, R3, 0x487ffff, R0 ;  /* 0x0487ffff03007810 */ /* 0x000fc80007ffe000 */
[----:B------:R-:W-:-:S04]  /*8940*/  SHF.R.U32.HI R0, RZ, 0x14, R0 ;  /* 0x00000014ff007819 */ /* 0x000fc80000011600 */
[----:B------:R-:W-:-:S07]  /*8950*/  LOP3.LUT R0, R0, 0xff, RZ, 0xc0, !PT ;  /* 0x000000ff00007812 */ /* 0x000fce00078ec0ff */
.L_x_67150:
[----:B------:R-:W-:-:S07]  /*8960*/  PRMT R4, R0, 0x7610, R4 ;  /* 0x0000761000047816 */ /* 0x000fce0000000004 */
.L_x_67148:
[----:B------:R-:W-:Y:S05]  /*8970*/  BSYNC.RECONVERGENT B0 ;  /* 0x0000000000007941 */ /* 0x000fea0003800200 */
.L_x_67147:
[----:B------:R0:W-:Y:S01]  /*8980*/  STG.E.U8 desc[UR36][R8.64], R4 ;  /* 0x0000000408007986 */ /* 0x0001e2000c101124 */
[----:B------:R-:W-:Y:S01]  /*8990*/  IMAD.MOV.U32 R25, RZ, RZ, R23 ;  /* 0x000000ffff197224 */ /* 0x000fe200078e0017 */
[----:B------:R-:W-:Y:S06]  /*89a0*/  BRA `(.L_x_67130) ;  /* 0x0000000400247947 */ /* 0x000fec0003800000 */
.L_x_67145:
        /* <DEDUP_REMOVED lines=13> */
.L_x_67153:
[----:B------:R-:W-:-:S04]  /*8a80*/  SHF.R.U32.HI R0, RZ, 0x15, R3 ;  /* 0x00000015ff007819 */ /* 0x000fc80000011603 */
[----:B------:R-:W-:-:S04]  /*8a90*/  LOP3.LUT R0, R0, 0x1, RZ, 0xc0, !PT ;  /* 0x0000000100007812 */ /* 0x000fc800078ec0ff */
[----:B------:R-:W-:-:S04]  /*8aa0*/  IADD3 R0, PT, PT, R3, 0x88fffff, R0 ;  /* 0x088fffff03007810 */ /* 0x000fc80007ffe000 */
[----:B------:R-:W-:-:S04]  /*8ab0*/  SHF.R.U32.HI R0, RZ, 0x15, R0 ;  /* 0x00000015ff007819 */ /* 0x000fc80000011600 */
[----:B------:R-:W-:-:S07]  /*8ac0*/  LOP3.LUT R0, R0, 0xff, RZ, 0xc0, !PT ;  /* 0x000000ff00007812 */ /* 0x000fce00078ec0ff */
.L_x_67154:
[----:B------:R-:W-:-:S07]  /*8ad0*/  PRMT R4, R0, 0x7610, R4 ;  /* 0x0000761000047816 */ /* 0x000fce0000000004 */
.L_x_67152:
[----:B------:R-:W-:Y:S05]  /*8ae0*/  BSYNC.RECONVERGENT B0 ;  /* 0x0000000000007941 */ /* 0x000fea0003800200 */
.L_x_67151:
[----:B------:R0:W-:Y:S01]  /*8af0*/  STG.E.U8 desc[UR36][R8.64], R4 ;  /* 0x0000000408007986 */ /* 0x0001e2000c101124 */
[----:B------:R-:W-:Y:S01]  /*8b00*/  IMAD.MOV.U32 R25, RZ, RZ, R23 ;  /* 0x000000ffff197224 */ /* 0x000fe200078e0017 */
[----:B------:R-:W-:Y:S06]  /*8b10*/  BRA `(.L_x_67130) ;  /* 0x0000000000c87947 */ /* 0x000fec0003800000 */
.L_x_67144:
[----:B------:R-:W-:-:S13]  /*8b20*/  ISETP.NE.AND P0, PT, R0, 0x1c, PT ;  /* 0x0000001c0000780c */ /* 0x000fda0003f05270 */
[----:B------:R-:W-:Y:S05]  /*8b30*/  @!P0 BRA `(.L_x_67155) ;  /* 0x0000000000b48947 */ /* 0x000fea0003800000 */
[----:B------:R-:W-:-:S13]  /*8b40*/  ISETP.NE.AND P0, PT, R0, 0x1d, PT ;  /* 0x0000001d0000780c */ /* 0x000fda0003f05270 */
[----:B------:R-:W-:Y:S05]  /*8b50*/  @!P0 BRA `(.L_x_67156) ;  /* 0x0000000000988947 */ /* 0x000fea0003800000 */
[----:B------:R-:W-:-:S13]  /*8b60*/  ISETP.NE.AND P0, PT, R0, 0x2c, PT ;  /* 0x0000002c0000780c */ /* 0x000fda0003f05270 */
[----:B------:R-:W-:Y:S05]  /*8b70*/  @!P0 BRA `(.L_x_67157) ;  /* 0x0000000000488947 */ /* 0x000fea0003800000 */
.L_x_67129:
        /* <DEDUP_REMOVED lines=16> */
.L_x_67158:
[----:B------:R-:W-:Y:S01]  /*8c80*/  IMAD.MOV.U32 R25, RZ, RZ, R23 ;  /* 0x000000ffff197224 */ /* 0x000fe200078e0017 */
[----:B------:R-:W-:Y:S06]  /*8c90*/  BRA `(.L_x_67130) ;  /* 0x0000000000687947 */ /* 0x000fec0003800000 */
.L_x_67157:
        /* <DEDUP_REMOVED lines=18> */
.L_x_67156:
[----:B------:R-:W-:Y:S01]  /*8dc0*/  LOP3.LUT R4, R3, 0xff, RZ, 0xc0, !PT ;  /* 0x000000ff03047812 */ /* 0x000fe200078ec0ff */
[----:B------:R-:W-:Y:S02]  /*8dd0*/  IMAD.MOV.U32 R5, RZ, RZ, RZ ;  /* 0x000000ffff057224 */ /* 0x000fe400078e00ff */
[----:B------:R-:W-:-:S03]  /*8de0*/  IMAD.MOV.U32 R25, RZ, RZ, R23 ;  /* 0x000000ffff197224 */ /* 0x000fc600078e0017 */
[----:B------:R1:W-:Y:S01]  /*8df0*/  STG.E.64 desc[UR36][R8.64], R4 ;  /* 0x0000000408007986 */ /* 0x0003e2000c101b24 */
[----:B------:R-:W-:Y:S05]  /*8e00*/  BRA `(.L_x_67130) ;  /* 0x00000000000c7947 */ /* 0x000fea0003800000 */
.L_x_67155:
[----:B------:R-:W-:Y:S01]  /*8e10*/  LOP3.LUT R3, R3, 0xff, RZ, 0xc0, !PT ;  /* 0x000000ff03037812 */ /* 0x000fe200078ec0ff */
[----:B------:R-:W-:-:S04]  /*8e20*/  IMAD.MOV.U32 R25, RZ, RZ, R23 ;  /* 0x000000ffff197224 */ /* 0x000fc800078e0017 */
[----:B------:R0:W-:Y:S03]  /*8e30*/  STG.E desc[UR36][R8.64], R3 ;  /* 0x0000000308007986 */ /* 0x0001e6000c101924 */
.L_x_67130:
[----:B------:R-:W-:Y:S05]  /*8e40*/  BSYNC.RECONVERGENT B6 ;  /* 0x0000000000067941 */ /* 0x000fea0003800200 */
.L_x_67124:
        /* <DEDUP_REMOVED lines=24> */
.L_x_67164:
[----:B------:R0:W-:Y:S01]  /*8fd0*/  STG.E.U8 desc[UR36][R8.64], R22 ;  /* 0x0000001608007986 */ /* 0x0001e2000c101124 */
[----:B------:R-:W-:Y:S05]  /*8fe0*/  BRA `(.L_x_67166) ;  /* 0x0000000c004c7947 */ /* 0x000fea0003800000 */
.L_x_67163:
        /* <DEDUP_REMOVED lines=10> */
.L_x_67168:
[----:B------:R-:W-:-:S05]  /*9090*/  LOP3.LUT R3, R22, 0xff, RZ, 0xc0, !PT ;  /* 0x000000ff16037812 */ /* 0x000fca00078ec0ff */
[----:B------:R0:W-:Y:S01]  /*90a0*/  STG.E desc[UR36][R8.64], R3 ;  /* 0x0000000308007986 */ /* 0x0001e2000c101924 */
[----:B------:R-:W-:Y:S05]  /*90b0*/  BRA `(.L_x_67166) ;  /* 0x0000000c00187947 */ /* 0x000fea0003800000 */
.L_x_67167:
[----:B------:R-:W-:-:S05]  /*90c0*/  LOP3.LUT R3, R22, 0xff, RZ, 0xc0, !PT ;  /* 0x000000ff16037812 */ /* 0x000fca00078ec0ff */
[----:B------:R0:W-:Y:S01]  /*90d0*/  STG.E.U16 desc[UR36][R8.64], R3 ;  /* 0x0000000308007986 */ /* 0x0001e2000c101524 */
[----:B------:R-:W-:Y:S05]  /*90e0*/  BRA `(.L_x_67166) ;  /* 0x0000000c000c7947 */ /* 0x000fea0003800000 */
.L_x_67162:
        /* <DEDUP_REMOVED lines=10> */
.L_x_67170:
[----:B------:R-:W-:-:S04]  /*9190*/  LOP3.LUT R22, R22, 0xff, RZ, 0xc0, !PT ;  /* 0x000000ff16167812 */ /* 0x000fc800078ec0ff */
[----:B------:R-:W0:Y:S02]  /*91a0*/  I2F.U16 R0, R22 ;  /* 0x0000001600007306 */ /* 0x000e240000101000 */
[----:B0-----:R-:W-:-:S05]  /*91b0*/  F2FP.F16.F32.PACK_AB R0, RZ, R0 ;  /* 0x00000000ff00723e */ /* 0x001fca00000000ff */
[----:B------:R1:W-:Y:S01]  /*91c0*/  STG.E.U16 desc[UR36][R8.64], R0 ;  /* 0x0000000008007986 */ /* 0x0003e2000c101524 */
[----:B------:R-:W-:Y:S05]  /*91d0*/  BRA `(.L_x_67166) ;  /* 0x0000000800d07947 */ /* 0x000fea0003800000 */
.L_x_67169:
        /* <DEDUP_REMOVED lines=11> */
.L_x_67172:
[----:B------:R-:W-:-:S06]  /*9290*/  LOP3.LUT R22, R22, 0xff, RZ, 0xc0, !PT ;  /* 0x000000ff16167812 */ /* 0x000fcc00078ec0ff */
[----:B------:R-:W0:Y:S02]  /*92a0*/  I2F.U16 R22, R22 ;  /* 0x0000001600167306 */ /* 0x000e240000101000 */
[----:B0-----:R-:W-:-:S04]  /*92b0*/  F2FP.F16.F32.PACK_AB R3, RZ, R22 ;  /* 0x00000016ff03723e */ /* 0x001fc800000000ff */
[----:B------:R-:W-:-:S05]  /*92c0*/  PRMT R3, R3, 0x5410, RZ ;  /* 0x0000541003037816 */ /* 0x000fca00000000ff */
[----:B------:R0:W-:Y:S01]  /*92d0*/  STG.E desc[UR36][R8.64], R3 ;  /* 0x0000000308007986 */ /* 0x0001e2000c101924 */
[----:B------:R-:W-:Y:S05]  /*92e0*/  BRA `(.L_x_67166) ;  /* 0x00000008008c7947 */ /* 0x000fea0003800000 */
.L_x_67171:
[----:B------:R-:W-:-:S06]  /*92f0*/  LOP3.LUT R4, R22, 0xff, RZ, 0xc0, !PT ;  /* 0x000000ff16047812 */ /* 0x000fcc00078ec0ff */
[----:B------:R-:W0:Y:S02]  /*9300*/  I2F.F64.U16 R4, R4 ;  /* 0x0000000400047312 */ /* 0x000e240000101800 */
[----:B0-----:R0:W-:Y:S01]  /*9310*/  STG.E.64 desc[UR36][R8.64], R4 ;  /* 0x0000000408007986 */ /* 0x0011e2000c101b24 */
[----:B------:R-:W-:Y:S05]  /*9320*/  BRA `(.L_x_67166) ;  /* 0x00000008007c7947 */ /* 0x000fea0003800000 */
.L_x_67161:
        /* <DEDUP_REMOVED lines=13> */
.L_x_67176:
        /* <DEDUP_REMOVED lines=17> */
.L_x_67179:
[----:B------:R-:W-:-:S07]  /*9510*/  PRMT R4, R0, 0x7610, R4 ;  /* 0x0000761000047816 */ /* 0x000fce0000000004 */
.L_x_67178:
[----:B------:R-:W-:Y:S05]  /*9520*/  BSYNC.RECONVERGENT B0 ;  /* 0x0000000000007941 */ /* 0x000fea0003800200 */
.L_x_67177:
[----:B------:R0:W-:Y:S01]  /*9530*/  STG.E.U8 desc[UR36][R8.64], R4 ;  /* 0x0000000408007986 */ /* 0x0001e2000c101124 */
[----:B------:R-:W-:Y:S05]  /*9540*/  BRA `(.L_x_67166) ;  /* 0x0000000400f47947 */ /* 0x000fea0003800000 */
.L_x_67175:
        /* <DEDUP_REMOVED lines=17> */
.L_x_67182:
[----:B------:R-:W-:-:S07]  /*9660*/  PRMT R4, R0, 0x7610, R4 ;  /* 0x0000761000047816 */ /* 0x000fce0000000004 */
.L_x_67181:
[----:B------:R-:W-:Y:S05]  /*9670*/  BSYNC.RECONVERGENT B0 ;  /* 0x0000000000007941 */ /* 0x000fea0003800200 */
.L_x_67180:
[----:B------:R0:W-:Y:S01]  /*9680*/  STG.E.U8 desc[UR36][R8.64], R4 ;  /* 0x0000000408007986 */ /* 0x0001e2000c101124 */
[----:B------:R-:W-:Y:S05]  /*9690*/  BRA `(.L_x_67166) ;  /* 0x0000000400a07947 */ /* 0x000fea0003800000 */
.L_x_67174:
        /* <DEDUP_REMOVED lines=22> */
.L_x_67184:
[----:B------:R-:W-:Y:S01]  /*9800*/  LOP3.LUT R22, R22, 0xff, RZ, 0xc0, !PT ;  /* 0x000000ff16167812 */ /* 0x000fe200078ec0ff */
[----:B------:R-:W-:-:S05]  /*9810*/  IMAD.MOV.U32 R23, RZ, RZ, RZ ;  /* 0x000000ffff177224 */ /* 0x000fca00078e00ff */
[----:B------:R0:W-:Y:S01]  /*9820*/  STG.E.64 desc[UR36][R8.64], R22 ;  /* 0x0000001608007986 */ /* 0x0001e2000c101b24 */
[----:B------:R-:W-:Y:S05]  /*9830*/  BRA `(.L_x_67166) ;  /* 0x0000000400387947 */ /* 0x000fea0003800000 */
.L_x_67183:
[----:B------:R-:W-:-:S05]  /*9840*/  LOP3.LUT R3, R22, 0xff, RZ, 0xc0, !PT ;  /* 0x000000ff16037812 */ /* 0x000fca00078ec0ff */
[----:B------:R0:W-:Y:S01]  /*9850*/  STG.E desc[UR36][R8.64], R3 ;  /* 0x0000000308007986 */ /* 0x0001e2000c101924 */
[----:B------:R-:W-:Y:S05]  /*9860*/  BRA `(.L_x_67166) ;  /* 0x00000004002c7947 */ /* 0x000fea0003800000 */
.L_x_67173:
        /* <DEDUP_REMOVED lines=10> */
.L_x_67186:
[----:B------:R-:W-:Y:S02]  /*9910*/  LOP3.LUT R4, R22, 0xff, RZ, 0xc0, !PT ;  /* 0x000000ff16047812 */ /* 0x000fe400078ec0ff */
[----:B--234-:R-:W-:-:S04]  /*9920*/  CS2R R6, SRZ ;  /* 0x0000000000067805 */ /* 0x01cfc8000001ff00 */
[----:B------:R-:W0:Y:S02]  /*9930*/  I2F.F64.U16 R4, R4 ;  /* 0x0000000400047312 */ /* 0x000e240000101800 */
[----:B0-----:R0:W-:Y:S01]  /*9940*/  STG.E.128 desc[UR36][R8.64], R4 ;  /* 0x0000000408007986 */ /* 0x0011e2000c101d24 */
[----:B------:R-:W-:Y:S05]  /*9950*/  BRA `(.L_x_67166) ;  /* 0x0000000000f07947 */ /* 0x000fea0003800000 */
.L_x_67185:
[----:B------:R-:W-:-:S13]  /*9960*/  ISETP.NE.AND P0, PT, R0, 0xf, PT ;  /* 0x0000000f0000780c */ /* 0x000fda0003f05270 */
[----:B------:R-:W-:Y:S05]  /*9970*/  @!P0 BRA `(.L_x_67187) ;  /* 0x0000000000d88947 */ /* 0x000fea0003800000 */
[----:B------:R-:W-:-:S13]  /*9980*/  ISETP.NE.AND P0, PT, R0, 0x17, PT ;  /* 0x000000170000780c */ /* 0x000fda0003f05270 */
[----:B------:R-:W-:Y:S05]  /*9990*/  @!P0 BRA `(.L_x_67188) ;  /* 0x0000000000888947 */ /* 0x000fea0003800000 */
[----:B------:R-:W-:-:S13]  /*99a0*/  ISETP.NE.AND P0, PT, R0, 0x18, PT ;  /* 0x000000180000780c */ /* 0x000fda0003f05270 */
[----:B------:R-:W-:Y:S05]  /*99b0*/  @!P0 BRA `(.L_x_67189) ;  /* 0x0000000000448947 */ /* 0x000fea0003800000 */
.L_x_67165:
        /* <DEDUP_REMOVED lines=16> */
.L_x_67190:
[----:B------:R-:W-:Y:S05]  /*9ac0*/  BRA `(.L_x_67166) ;  /* 0x0000000000947947 */ /* 0x000fea0003800000 */
.L_x_67189:
        /* <DEDUP_REMOVED lines=12> */
.L_x_67192:
[----:B------:R-:W-:Y:S05]  /*9b90*/  BSYNC.RECONVERGENT B0 ;  /* 0x0000000000007941 */ /* 0x000fea0003800200 */
.L_x_67191:
[----:B------:R0:W-:Y:S01]  /*9ba0*/  STG.E.U8 desc[UR36][R8.64], R3 ;  /* 0x0000000308007986 */ /* 0x0001e2000c101124 */
[----:B------:R-:W-:Y:S05]  /*9bb0*/  BRA `(.L_x_67166) ;  /* 0x0000000000587947 */ /* 0x000fea0003800000 */
.L_x_67188:
        /* <DEDUP_REMOVED lines=13> */
.L_x_67193:
[----:B------:R-:W-:Y:S01]  /*9c90*/  IMAD.MOV.U32 R3, RZ, RZ, 0x7f ;  /* 0x0000007fff037424 */ /* 0x000fe200078e00ff */
[----:B------:R-:W-:-:S04]  /*9ca0*/  ISETP.GT.U32.AND P0, PT, R5, 0x7f800000, PT ;  /* 0x7f8000000500780c */ /* 0x000fc80003f04070 */
[----:B------:R-:W-:-:S05]  /*9cb0*/  SEL R3, R3, 0x7c, P0 ;  /* 0x0000007c03037807 */ /* 0x000fca0000000000 */
[----:B------:R0:W-:Y:S01]  /*9cc0*/  STG.E.U8 desc[UR36][R8.64], R3 ;  /* 0x0000000308007986 */ /* 0x0001e2000c101124 */
[----:B------:R-:W-:Y:S05]  /*9cd0*/  BRA `(.L_x_67166) ;  /* 0x0000000000107947 */ /* 0x000fea0003800000 */
.L_x_67187:
[----:B------:R-:W-:-:S04]  /*9ce0*/  LOP3.LUT R22, R22, 0xff, RZ, 0xc0, !PT ;  /* 0x000000ff16167812 */ /* 0x000fc800078ec0ff */
[----:B------:R-:W0:Y:S02]  /*9cf0*/  I2F.U16 R0, R22 ;  /* 0x0000001600007306 */ /* 0x000e240000101000 */
[----:B0-----:R-:W-:-:S05]  /*9d00*/  F2FP.BF16.F32.PACK_AB R0, RZ, R0 ;  /* 0x00000000ff00723e */ /* 0x001fca00000010ff */
[----:B------:R0:W-:Y:S02]  /*9d10*/  STG.E.U16 desc[UR36][R8.64], R0 ;  /* 0x0000000008007986 */ /* 0x0001e4000c101524 */
.L_x_67166:
[----:B------:R-:W-:Y:S05]  /*9d20*/  BSYNC.RECONVERGENT B6 ;  /* 0x0000000000067941 */ /* 0x000fea0003800200 */
.L_x_67160:
[----:B------:R-:W-:-:S07]  /*9d30*/  VIADD R25, R25, 0x80 ;  /* 0x0000008019197836 */ /* 0x000fce0000000000 */
.L_x_67123:
[----:B------:R-:W-:-:S13]  /*9d40*/  ISETP.GE.AND P0, PT, R25, R16, PT ;  /* 0x000000101900720c */ /* 0x000fda0003f06270 */
[----:B------:R-:W-:Y:S05]  /*9d50*/  @P0 BREAK.RELIABLE B7 ;  /* 0x0000000000070942 */ /* 0x000fea0003800100 */
[----:B------:R-:W-:Y:S05]  /*9d60*/  @P0 BRA `(.L_x_67159) ;  /* 0x0000000c00b40947 */ /* 0x000fea0003800000 */
[----:B------:R-:W-:Y:S05]  /*9d70*/  BSYNC.RELIABLE B7 ;  /* 0x0000000000077941 */ /* 0x000fea0003800100 */
.L_x_67122:
        /* <DEDUP_REMOVED lines=21> */
.L_x_67198:
[----:B------:R0:W-:Y:S01]  /*9ed0*/  STG.E.U8 desc[UR36][R8.64], R17 ;  /* 0x0000001108007986 */ /* 0x0001e2000c101124 */
[----:B------:R-:W-:Y:S05]  /*9ee0*/  BRA `(.L_x_67200) ;  /* 0x0000000c004c7947 */ /* 0x000fea0003800000 */
.L_x_67197:
        /* <DEDUP_REMOVED lines=10> */
.L_x_67202:
[----:B------:R-:W-:-:S05]  /*9f90*/  LOP3.LUT R17, R17, 0xff, RZ, 0xc0, !PT ;  /* 0x000000ff11117812 */ /* 0x000fca00078ec0ff */
[----:B------:R0:W-:Y:S01]  /*9fa0*/  STG.E desc[UR36][R8.64], R17 ;  /* 0x0000001108007986 */ /* 0x0001e2000c101924 */
[----:B------:R-:W-:Y:S05]  /*9fb0*/  BRA `(.L_x_67200) ;  /* 0x0000000c00187947 */ /* 0x000fea0003800000 */
.L_x_67201:
[----:B------:R-:W-:-:S05]  /*9fc0*/  LOP3.LUT R17, R17, 0xff, RZ, 0xc0, !PT ;  /* 0x000000ff11117812 */ /* 0x000fca00078ec0ff */
[----:B------:R0:W-:Y:S01]  /*9fd0*/  STG.E.U16 desc[UR36][R8.64], R17 ;  /* 0x0000001108007986 */ /* 0x0001e2000c101524 */
[----:B------:R-:W-:Y:S05]  /*9fe0*/  BRA `(.L_x_67200) ;  /* 0x0000000c000c7947 */ /* 0x000fea0003800000 */
.L_x_67196:
        /* <DEDUP_REMOVED lines=10> */
.L_x_67204:
[----:B------:R-:W-:-:S04]  /*a090*/  LOP3.LUT R17, R17, 0xff, RZ, 0xc0, !PT ;  /* 0x000000ff11117812 */ /* 0x000fc800078ec0ff */
[----:B------:R-:W0:Y:S02]  /*a0a0*/  I2F.U16 R0, R17 ;  /* 0x0000001100007306 */ /* 0x000e240000101000 */
[----:B0-----:R-:W-:-:S05]  /*a0b0*/  F2FP.F16.F32.PACK_AB R0, RZ, R0 ;  /* 0x00000000ff00723e */ /* 0x001fca00000000ff */
[----:B------:R1:W-:Y:S01]  /*a0c0*/  STG.E.U16 desc[UR36][R8.64], R0 ;  /* 0x0000000008007986 */ /* 0x0003e2000c101524 */
[----:B------:R-:W-:Y:S05]  /*a0d0*/  BRA `(.L_x_67200) ;  /* 0x0000000800d07947 */ /* 0x000fea0003800000 */
.L_x_67203:
        /* <DEDUP_REMOVED lines=11> */
.L_x_67206:
[----:B------:R-:W-:-:S06]  /*a190*/  LOP3.LUT R17, R17, 0xff, RZ, 0xc0, !PT ;  /* 0x000000ff11117812 */ /* 0x000fcc00078ec0ff */
[----:B------:R-:W0:Y:S02]  /*a1a0*/  I2F.U16 R17, R17 ;  /* 0x0000001100117306 */ /* 0x000e240000101000 */
[----:B0-----:R-:W-:-:S04]  /*a1b0*/  F2FP.F16.F32.PACK_AB R3, RZ, R17 ;  /* 0x00000011ff03723e */ /* 0x001fc800000000ff */
[----:B------:R-:W-:-:S05]  /*a1c0*/  PRMT R3, R3, 0x5410, RZ ;  /* 0x0000541003037816 */ /* 0x000fca00000000ff */
[----:B------:R0:W-:Y:S01]  /*a1d0*/  STG.E desc[UR36][R8.64], R3 ;  /* 0x0000000308007986 */ /* 0x0001e2000c101924 */
[----:B------:R-:W-:Y:S05]  /*a1e0*/  BRA `(.L_x_67200) ;  /* 0x00000008008c7947 */ /* 0x000fea0003800000 */
.L_x_67205:
[----:B------:R-:W-:-:S06]  /*a1f0*/  LOP3.LUT R4, R17, 0xff, RZ, 0xc0, !PT ;  /* 0x000000ff11047812 */ /* 0x000fcc00078ec0ff */
[----:B------:R-:W0:Y:S02]  /*a200*/  I2F.F64.U16 R4, R4 ;  /* 0x0000000400047312 */ /* 0x000e240000101800 */
[----:B0-----:R0:W-:Y:S01]  /*a210*/  STG.E.64 desc[UR36][R8.64], R4 ;  /* 0x0000000408007986 */ /* 0x0011e2000c101b24 */
[----:B------:R-:W-:Y:S05]  /*a220*/  BRA `(.L_x_67200) ;  /* 0x00000008007c7947 */ /* 0x000fea0003800000 */
.L_x_67195:
        /* <DEDUP_REMOVED lines=13> */
.L_x_67210:
        /* <DEDUP_REMOVED lines=17> */
.L_x_67213:
[----:B------:R-:W-:-:S07]  /*a410*/  PRMT R4, R0, 0x7610, R4 ;  /* 0x0000761000047816 */ /* 0x000fce0000000004 */
.L_x_67212:
[----:B------:R-:W-:Y:S05]  /*a420*/  BSYNC.RECONVERGENT B0 ;  /* 0x0000000000007941 */ /* 0x000fea0003800200 */
.L_x_67211:
[----:B------:R0:W-:Y:S01]  /*a430*/  STG.E.U8 desc[UR36][R8.64], R4 ;  /* 0x0000000408007986 */ /* 0x0001e2000c101124 */
[----:B------:R-:W-:Y:S05]  /*a440*/  BRA `(.L_x_67200) ;  /* 0x0000000400f47947 */ /* 0x000fea0003800000 */
.L_x_67209:
        /* <DEDUP_REMOVED lines=17> */
.L_x_67216:
[----:B------:R-:W-:-:S07]  /*a560*/  PRMT R4, R0, 0x7610, R4 ;  /* 0x0000761000047816 */ /* 0x000fce0000000004 */
.L_x_67215:
[----:B------:R-:W-:Y:S05]  /*a570*/  BSYNC.RECONVERGENT B0 ;  /* 0x0000000000007941 */ /* 0x000fea0003800200 */
.L_x_67214:
[----:B------:R0:W-:Y:S01]  /*a580*/  STG.E.U8 desc[UR36][R8.64], R4 ;  /* 0x0000000408007986 */ /* 0x0001e2000c101124 */
[----:B------:R-:W-:Y:S05]  /*a590*/  BRA `(.L_x_67200) ;  /* 0x0000000400a07947 */ /* 0x000fea0003800000 */
.L_x_67208:
        /* <DEDUP_REMOVED lines=22> */
.L_x_67218:
[----:B------:R-:W-:Y:S01]  /*a700*/  LOP3.LUT R4, R17, 0xff, RZ, 0xc0, !PT ;  /* 0x000000ff11047812 */ /* 0x000fe200078ec0ff */
[----:B------:R-:W-:-:S05]  /*a710*/  IMAD.MOV.U32 R5, RZ, RZ, RZ ;  /* 0x000000ffff057224 */ /* 0x000fca00078e00ff */
[----:B------:R0:W-:Y:S01]  /*a720*/  STG.E.64 desc[UR36][R8.64], R4 ;  /* 0x0000000408007986 */ /* 0x0001e2000c101b24 */
[----:B------:R-:W-:Y:S05]  /*a730*/  BRA `(.L_x_67200) ;  /* 0x0000000400387947 */ /* 0x000fea0003800000 */
.L_x_67217:
[----:B------:R-:W-:-:S05]  /*a740*/  LOP3.LUT R17, R17, 0xff, RZ, 0xc0, !PT ;  /* 0x000000ff11117812 */ /* 0x000fca00078ec0ff */
[----:B------:R0:W-:Y:S01]  /*a750*/  STG.E desc[UR36][R8.64], R17 ;  /* 0x0000001108007986 */ /* 0x0001e2000c101924 */
[----:B------:R-:W-:Y:S05]  /*a760*/  BRA `(.L_x_67200) ;  /* 0x00000004002c7947 */ /* 0x000fea0003800000 */
.L_x_67207:
        /* <DEDUP_REMOVED lines=10> */
.L_x_67220:
[----:B------:R-:W-:Y:S02]  /*a810*/  LOP3.LUT R4, R17, 0xff, RZ, 0xc0, !PT ;  /* 0x000000ff11047812 */ /* 0x000fe400078ec0ff */
[----:B--234-:R-:W-:-:S04]  /*a820*/  CS2R R6, SRZ ;  /* 0x0000000000067805 */ /* 0x01cfc8000001ff00 */
[----:B------:R-:W0:Y:S02]  /*a830*/  I2F.F64.U16 R4, R4 ;  /* 0x0000000400047312 */ /* 0x000e240000101800 */
[----:B0-----:R0:W-:Y:S01]  /*a840*/  STG.E.128 desc[UR36][R8.64], R4 ;  /* 0x0000000408007986 */ /* 0x0011e2000c101d24 */
[----:B------:R-:W-:Y:S05]  /*a850*/  BRA `(.L_x_67200) ;  /* 0x0000000000f07947 */ /* 0x000fea0003800000 */
.L_x_67219:
[----:B------:R-:W-:-:S13]  /*a860*/  ISETP.NE.AND P0, PT, R0, 0xf, PT ;  /* 0x0000000f0000780c */ /* 0x000fda0003f05270 */
[----:B------:R-:W-:Y:S05]  /*a870*/  @!P0 BRA `(.L_x_67221) ;  /* 0x0000000000d88947 */ /* 0x000fea0003800000 */
[----:B------:R-:W-:-:S13]  /*a880*/  ISETP.NE.AND P0, PT, R0, 0x17, PT ;  /* 0x000000170000780c */ /* 0x000fda0003f05270 */
[----:B------:R-:W-:Y:S05]  /*a890*/  @!P0 BRA `(.L_x_67222) ;  /* 0x0000000000888947 */ /* 0x000fea0003800000 */
[----:B------:R-:W-:-:S13]  /*a8a0*/  ISETP.NE.AND P0, PT, R0, 0x18, PT ;  /* 0x000000180000780c */ /* 0x000fda0003f05270 */
[----:B------:R-:W-:Y:S05]  /*a8b0*/  @!P0 BRA `(.L_x_67223) ;  /* 0x0000000000448947 */ /* 0x000fea0003800000 */
.L_x_67199:
        /* <DEDUP_REMOVED lines=16> */
.L_x_67224:
[----:B------:R-:W-:Y:S05]  /*a9c0*/  BRA `(.L_x_67200) ;  /* 0x0000000000947947 */ /* 0x000fea0003800000 */
.L_x_67223:
        /* <DEDUP_REMOVED lines=12> */
.L_x_67226:
[----:B------:R-:W-:Y:S05]  /*aa90*/  BSYNC.RECONVERGENT B0 ;  /* 0x0000000000007941 */ /* 0x000fea0003800200 */
.L_x_67225:
[----:B------:R0:W-:Y:S01]  /*aaa0*/  STG.E.U8 desc[UR36][R8.64], R3 ;  /* 0x0000000308007986 */ /* 0x0001e2000c101124 */
[----:B------:R-:W-:Y:S05]  /*aab0*/  BRA `(.L_x_67200) ;  /* 0x0000000000587947 */ /* 0x000fea0003800000 */
.L_x_67222:
        /* <DEDUP_REMOVED lines=13> */
.L_x_67227:
[----:B------:R-:W-:Y:S01]  /*ab90*/  IMAD.MOV.U32 R3, RZ, RZ, 0x7f ;  /* 0x0000007fff037424 */ /* 0x000fe200078e00ff */
[----:B------:R-:W-:-:S04]  /*aba0*/  ISETP.GT.U32.AND P0, PT, R17, 0x7f800000, PT ;  /* 0x7f8000001100780c */ /* 0x000fc80003f04070 */
[----:B------:R-:W-:-:S05]  /*abb0*/  SEL R3, R3, 0x7c, P0 ;  /* 0x0000007c03037807 */ /* 0x000fca0000000000 */
[----:B------:R0:W-:Y:S01]  /*abc0*/  STG.E.U8 desc[UR36][R8.64], R3 ;  /* 0x0000000308007986 */ /* 0x0001e2000c101124 */
[----:B------:R-:W-:Y:S05]  /*abd0*/  BRA `(.L_x_67200) ;  /* 0x0000000000107947 */ /* 0x000fea0003800000 */
.L_x_67221:
[----:B------:R-:W-:-:S04]  /*abe0*/  LOP3.LUT R17, R17, 0xff, RZ, 0xc0, !PT ;  /* 0x000000ff11117812 */ /* 0x000fc800078ec0ff */
[----:B------:R-:W0:Y:S02]  /*abf0*/  I2F.U16 R0, R17 ;  /* 0x0000001100007306 */ /* 0x000e240000101000 */
[----:B0-----:R-:W-:-:S05]  /*ac00*/  F2FP.BF16.F32.PACK_AB R0, RZ, R0 ;  /* 0x00000000ff00723e */ /* 0x001fca00000010ff */
[----:B------:R0:W-:Y:S02]  /*ac10*/  STG.E.U16 desc[UR36][R8.64], R0 ;  /* 0x0000000008007986 */ /* 0x0001e4000c101524 */
.L_x_67200:
[----:B------:R-:W-:Y:S05]  /*ac20*/  BSYNC.RECONVERGENT B6 ;  /* 0x0000000000067941 */ /* 0x000fea0003800200 */
.L_x_67194:
[----:B------:R-:W-:-:S07]  /*ac30*/  VIADD R25, R25, 0x80 ;  /* 0x0000008019197836 */ /* 0x000fce0000000000 */
.L_x_67159:
[----:B------:R-:W-:Y:S05]  /*ac40*/  BSYNC.RECONVERGENT B8 ;  /* 0x0000000000087941 */ /* 0x000fea0003800200 */
.L_x_67121:
        /* <DEDUP_REMOVED lines=21> */
.L_x_67231:
[----:B------:R-:W-:Y:S01]  /*ada0*/  STG.E.U8 desc[UR36][R2.64], R18 ;  /* 0x0000001202007986 */ /* 0x000fe2000c101124 */
[----:B------:R-:W-:Y:S05]  /*adb0*/  EXIT ;  /* 0x000000000000794d */ /* 0x000fea0003800000 */
.L_x_67230:
        /* <DEDUP_REMOVED lines=10> */
.L_x_67234:
[----:B------:R-:W-:-:S05]  /*ae60*/  LOP3.LUT R5, R18, 0xff, RZ, 0xc0, !PT ;  /* 0x000000ff12057812 */ /* 0x000fca00078ec0ff */
[----:B------:R-:W-:Y:S01]  /*ae70*/  STG.E desc[UR36][R2.64], R5 ;  /* 0x0000000502007986 */ /* 0x000fe2000c101924 */
[----:B------:R-:W-:Y:S05]  /*ae80*/  EXIT ;  /* 0x000000000000794d */ /* 0x000fea0003800000 */
.L_x_67233:
[----:B------:R-:W-:-:S05]  /*ae90*/  LOP3.LUT R5, R18, 0xff, RZ, 0xc0, !PT ;  /* 0x000000ff12057812 */ /* 0x000fca00078ec0ff */
[----:B------:R-:W-:Y:S01]  /*aea0*/  STG.E.U16 desc[UR36][R2.64], R5 ;  /* 0x0000000502007986 */ /* 0x000fe2000c101524 */
[----:B------:R-:W-:Y:S05]  /*aeb0*/  EXIT ;  /* 0x000000000000794d */ /* 0x000fea0003800000 */
.L_x_67229:
        /* <DEDUP_REMOVED lines=10> */
.L_x_67236:
[----:B------:R-:W-:-:S04]  /*af60*/  LOP3.LUT R18, R18, 0xff, RZ, 0xc0, !PT ;  /* 0x000000ff12127812 */ /* 0x000fc800078ec0ff */
[----:B------:R-:W0:Y:S02]  /*af70*/  I2F.U16 R0, R18 ;  /* 0x0000001200007306 */ /* 0x000e240000101000 */
[----:B0-----:R-:W-:-:S05]  /*af80*/  F2FP.F16.F32.PACK_AB R0, RZ, R0 ;  /* 0x00000000ff00723e */ /* 0x001fca00000000ff */
[----:B------:R-:W-:Y:S01]  /*af90*/  STG.E.U16 desc[UR36][R2.64], R0 ;  /* 0x0000000002007986 */ /* 0x000fe2000c101524 */
[----:B------:R-:W-:Y:S05]  /*afa0*/  EXIT ;  /* 0x000000000000794d */ /* 0x000fea0003800000 */
.L_x_67235:
        /* <DEDUP_REMOVED lines=11> */
.L_x_67238:
[----:B------:R-:W-:-:S06]  /*b060*/  LOP3.LUT R18, R18, 0xff, RZ, 0xc0, !PT ;  /* 0x000000ff12127812 */ /* 0x000fcc00078ec0ff */
[----:B------:R-:W0:Y:S02]  /*b070*/  I2F.U16 R18, R18 ;  /* 0x0000001200127306 */ /* 0x000e240000101000 */
[----:B0-----:R-:W-:-:S04]  /*b080*/  F2FP.F16.F32.PACK_AB R5, RZ, R18 ;  /* 0x00000012ff05723e */ /* 0x001fc800000000ff */
[----:B------:R-:W-:-:S05]  /*b090*/  PRMT R5, R5, 0x5410, RZ ;  /* 0x0000541005057816 */ /* 0x000fca00000000ff */
[----:B------:R-:W-:Y:S01]  /*b0a0*/  STG.E desc[UR36][R2.64], R5 ;  /* 0x0000000502007986 */ /* 0x000fe2000c101924 */
[----:B------:R-:W-:Y:S05]  /*b0b0*/  EXIT ;  /* 0x000000000000794d */ /* 0x000fea0003800000 */
.L_x_67237:
[----:B------:R-:W-:-:S06]  /*b0c0*/  LOP3.LUT R4, R18, 0xff, RZ, 0xc0, !PT ;  /* 0x000000ff12047812 */ /* 0x000fcc00078ec0ff */
[----:B------:R-:W0:Y:S02]  /*b0d0*/  I2F.F64.U16 R4, R4 ;  /* 0x0000000400047312 */ /* 0x000e240000101800 */
[----:B0-----:R-:W-:Y:S01]  /*b0e0*/  STG.E.64 desc[UR36][R2.64], R4 ;  /* 0x0000000402007986 */ /* 0x001fe2000c101b24 */
[----:B------:R-:W-:Y:S05]  /*b0f0*/  EXIT ;  /* 0x000000000000794d */ /* 0x000fea0003800000 */
.L_x_67228:
        /* <DEDUP_REMOVED lines=13> */
.L_x_67242:
        /* <DEDUP_REMOVED lines=18> */
.L_x_67244:
[----:B------:R-:W-:Y:S05]  /*b2f0*/  BSYNC.RECONVERGENT B0 ;  /* 0x0000000000007941 */ /* 0x000fea0003800200 */
.L_x_67243:
[----:B------:R-:W-:Y:S01]  /*b300*/  STG.E.U8 desc[UR36][R2.64], R0 ;  /* 0x0000000002007986 */ /* 0x000fe2000c101124 */
[----:B------:R-:W-:Y:S05]  /*b310*/  EXIT ;  /* 0x000000000000794d */ /* 0x000fea0003800000 */
.L_x_67241:
        /* <DEDUP_REMOVED lines=18> */
.L_x_67246:
[----:B------:R-:W-:Y:S05]  /*b440*/  BSYNC.RECONVERGENT B0 ;  /* 0x0000000000007941 */ /* 0x000fea0003800200 */
.L_x_67245:
[----:B------:R-:W-:Y:S01]  /*b450*/  STG.E.U8 desc[UR36][R2.64], R0 ;  /* 0x0000000002007986 */ /* 0x000fe2000c101124 */
[----:B------:R-:W-:Y:S05]  /*b460*/  EXIT ;  /* 0x000000000000794d */ /* 0x000fea0003800000 */
.L_x_67240:
        /* <DEDUP_REMOVED lines=22> */
.L_x_67248:
[----:B------:R-:W-:Y:S01]  /*b5d0*/  LOP3.LUT R18, R18, 0xff, RZ, 0xc0, !PT ;  /* 0x000000ff12127812 */ /* 0x000fe200078ec0ff */
[----:B------:R-:W-:-:S05]  /*b5e0*/  IMAD.MOV.U32 R19, RZ, RZ, RZ ;  /* 0x000000ffff137224 */ /* 0x000fca00078e00ff */
[----:B------:R-:W-:Y:S01]  /*b5f0*/  STG.E.64 desc[UR36][R2.64], R18 ;  /* 0x0000001202007986 */ /* 0x000fe2000c101b24 */
[----:B------:R-:W-:Y:S05]  /*b600*/  EXIT ;  /* 0x000000000000794d */ /* 0x000fea0003800000 */
.L_x_67247:
[----:B------:R-:W-:-:S05]  /*b610*/  LOP3.LUT R5, R18, 0xff, RZ, 0xc0, !PT ;  /* 0x000000ff12057812 */ /* 0x000fca00078ec0ff */
[----:B------:R-:W-:Y:S01]  /*b620*/  STG.E desc[UR36][R2.64], R5 ;  /* 0x0000000502007986 */ /* 0x000fe2000c101924 */
[----:B------:R-:W-:Y:S05]  /*b630*/  EXIT ;  /* 0x000000000000794d */ /* 0x000fea0003800000 */
.L_x_67239:
        /* <DEDUP_REMOVED lines=10> */
.L_x_67250:
[----:B------:R-:W-:Y:S02]  /*b6e0*/  LOP3.LUT R4, R18, 0xff, RZ, 0xc0, !PT ;  /* 0x000000ff12047812 */ /* 0x000fe400078ec0ff */
[----:B--234-:R-:W-:-:S04]  /*b6f0*/  CS2R R6, SRZ ;  /* 0x0000000000067805 */ /* 0x01cfc8000001ff00 */
[----:B------:R-:W0:Y:S02]  /*b700*/  I2F.F64.U16 R4, R4 ;  /* 0x0000000400047312 */ /* 0x000e240000101800 */
[----:B0-----:R-:W-:Y:S01]  /*b710*/  STG.E.128 desc[UR36][R2.64], R4 ;  /* 0x0000000402007986 */ /* 0x001fe2000c101d24 */
[----:B------:R-:W-:Y:S05]  /*b720*/  EXIT ;  /* 0x000000000000794d */ /* 0x000fea0003800000 */
.L_x_67249:
[----:B------:R-:W-:-:S13]  /*b730*/  ISETP.NE.AND P0, PT, R0, 0xf, PT ;  /* 0x0000000f0000780c */ /* 0x000fda0003f05270 */
[----:B------:R-:W-:Y:S05]  /*b740*/  @!P0 BRA `(.L_x_67251) ;  /* 0x0000000000dc8947 */ /* 0x000fea0003800000 */
[----:B------:R-:W-:-:S13]  /*b750*/  ISETP.NE.AND P0, PT, R0, 0x17, PT ;  /* 0x000000170000780c */ /* 0x000fda0003f05270 */
[----:B------:R-:W-:Y:S05]  /*b760*/  @!P0 BRA `(.L_x_67252) ;  /* 0x0000000000888947 */ /* 0x000fea0003800000 */
[----:B------:R-:W-:-:S13]  /*b770*/  ISETP.NE.AND P0, PT, R0, 0x18, PT ;  /* 0x000000180000780c */ /* 0x000fda0003f05270 */
[----:B------:R-:W-:Y:S05]  /*b780*/  @!P0 BRA `(.L_x_67253) ;  /* 0x0000000000448947 */ /* 0x000fea0003800000 */
.L_x_67232:
        /* <DEDUP_REMOVED lines=16> */
.L_x_67254:
[----:B------:R-:W-:Y:S05]  /*b890*/  EXIT ;  /* 0x000000000000794d */ /* 0x000fea0003800000 */
.L_x_67253:
        /* <DEDUP_REMOVED lines=12> */
.L_x_67256:
[----:B------:R-:W-:Y:S05]  /*b960*/  BSYNC.RECONVERGENT B0 ;  /* 0x0000000000007941 */ /* 0x000fea0003800200 */
.L_x_67255:
[----:B------:R-:W-:Y:S01]  /*b970*/  STG.E.U8 desc[UR36][R2.64], R5 ;  /* 0x0000000502007986 */ /* 0x000fe2000c101124 */
[----:B------:R-:W-:Y:S05]  /*b980*/  EXIT ;  /* 0x000000000000794d */ /* 0x000fea0003800000 */
.L_x_67252:
        /* <DEDUP_REMOVED lines=14> */
.L_x_67257:
[----:B------:R-:W-:Y:S01]  /*ba70*/  IMAD.MOV.U32 R5, RZ, RZ, 0x7f ;  /* 0x0000007fff057424 */ /* 0x000fe200078e00ff */
[----:B------:R-:W-:-:S04]  /*ba80*/  ISETP.GT.U32.AND P0, PT, R7, 0x7f800000, PT ;  /* 0x7f8000000700780c */ /* 0x000fc80003f04070 */
[----:B------:R-:W-:-:S05]  /*ba90*/  SEL R5, R5, 0x7c, P0 ;  /* 0x0000007c05057807 */ /* 0x000fca0000000000 */
[----:B------:R-:W-:Y:S01]  /*baa0*/  STG.E.U8 desc[UR36][R2.64], R5 ;  /* 0x0000000502007986 */ /* 0x000fe2000c101124 */
[----:B------:R-:W-:Y:S05]  /*bab0*/  EXIT ;  /* 0x000000000000794d */ /* 0x000fea0003800000 */
.L_x_67251:
[----:B------:R-:W-:-:S04]  /*bac0*/  LOP3.LUT R18, R18, 0xff, RZ, 0xc0, !PT ;  /* 0x000000ff12127812 */ /* 0x000fc800078ec0ff */
[----:B------:R-:W0:Y:S02]  /*bad0*/  I2F.U16 R0, R18 ;  /* 0x0000001200007306 */ /* 0x000e240000101000 */
[----:B0-----:R-:W-:-:S05]  /*bae0*/  F2FP.BF16.F32.PACK_AB R0, RZ, R0 ;  /* 0x00000000ff00723e */ /* 0x001fca00000010ff */
[----:B------:R-:W-:Y:S01]  /*baf0*/  STG.E.U16 desc[UR36][R2.64], R0 ;  /* 0x0000000002007986 */ /* 0x000fe2000c101524 */
[----:B------:R-:W-:Y:S05]  /*bb00*/  EXIT ;  /* 0x000000000000794d */ /* 0x000fea0003800000 */
.L_x_67258:
        /* <DEDUP_REMOVED lines=15> */
.L_x_68840:


//--------------------- .text._ZN2at6native18elementwise_kernelILi128ELi4EZNS0_22gpu_kernel_impl_nocastIZZZNS0_50_GLOBAL__N__2680c7bb_12_PowKernel_cu_7dd49032_300324pow_tensor_tensor_kernelERNS_18TensorIteratorBaseEENKUlvE_clEvENKUlvE_clEvEUlhhE_EEvS5_RKT_EUliE_EEviT1_ --------------------------
	.section	.text._ZN2at6native18elementwise_kernelILi128ELi4EZNS0_22gpu_kernel_impl_nocastIZZZNS0_50_GLOBAL__N__2680c7bb_12_PowKernel_cu_7dd49032_300324pow_tensor_tensor_kernelERNS_18TensorIteratorBaseEENKUlvE_clEvENKUlvE_clEvEUlhhE_EEvS5_RKT_EUliE_EEviT1_,"ax",@progbits
	.align	128
        .global         _ZN2at6native18elementwise_kernelILi128ELi4EZNS0_22gpu_kernel_impl_nocastIZZZNS0_50_GLOBAL__N__2680c7bb_12_PowKernel_cu_7dd49032_300324pow_tensor_tensor_kernelERNS_18TensorIteratorBaseEENKUlvE_clEvENKUlvE_clEvEUlhhE_EEvS5_RKT_EUliE_EEviT1_
        .type           _ZN2at6native18elementwise_kernelILi128ELi4EZNS0_22gpu_kernel_impl_nocastIZZZNS0_50_GLOBAL__N__2680c7bb_12_PowKernel_cu_7dd49032_300324pow_tensor_tensor_kernelERNS_18TensorIteratorBaseEENKUlvE_clEvENKUlvE_clEvEUlhhE_EEvS5_RKT_EUliE_EEviT1_,@function
        .size           _ZN2at6native18elementwise_kernelILi128ELi4EZNS0_22gpu_kernel_impl_nocastIZZZNS0_50_GLOBAL__N__2680c7bb_12_PowKernel_cu_7dd49032_300324pow_tensor_tensor_kernelERNS_18TensorIteratorBaseEENKUlvE_clEvENKUlvE_clEvEUlhhE_EEvS5_RKT_EUliE_EEviT1_,(.L_x_68841 - _ZN2at6native18elementwise_kernelILi128ELi4EZNS0_22gpu_kernel_impl_nocastIZZZNS0_50_GLOBAL__N__2680c7bb_12_PowKernel_cu_7dd49032_300324pow_tensor_tensor_kernelERNS_18TensorIteratorBaseEENKUlvE_clEvENKUlvE_clEvEUlhhE_EEvS5_RKT_EUliE_EEviT1_)
        .other          _ZN2at6native18elementwise_kernelILi128ELi4EZNS0_22gpu_kernel_impl_nocastIZZZNS0_50_GLOBAL__N__2680c7bb_12_PowKernel_cu_7dd49032_300324pow_tensor_tensor_kernelERNS_18TensorIteratorBaseEENKUlvE_clEvENKUlvE_clEvEUlhhE_EEvS5_RKT_EUliE_EEviT1_,@"STO_CUDA_ENTRY STV_DEFAULT"
_ZN2at6native18elementwise_kernelILi128ELi4EZNS0_22gpu_kernel_impl_nocastIZZZNS0_50_GLOBAL__N__2680c7bb_12_PowKernel_cu_7dd49032_300324pow_tensor_tensor_kernelERNS_18TensorIteratorBaseEENKUlvE_clEvENKUlvE_clEvEUlhhE_EEvS5_RKT_EUliE_EEviT1_:
.text._ZN2at6native18elementwise_kernelILi128ELi4EZNS0_22gpu_kernel_impl_nocastIZZZNS0_50_GLOBAL__N__2680c7bb_12_PowKernel_cu_7dd49032_300324pow_tensor_tensor_kernelERNS_18TensorIteratorBaseEENKUlvE_clEvENKUlvE_clEvEUlhhE_EEvS5_RKT_EUliE_EEviT1_:
        /* <DEDUP_REMOVED lines=18> */
[----:B--2---:R-:W-:-:S13]  /*0120*/  ISETP.NE.AND P0, PT, R0, RZ, PT ;  /* 0x000000ff0000720c */ /* 0x004fda0003f05270 */
[----:B0-----:R-:W-:Y:S05]  /*0130*/  @!P0 BRA `(.L_x_67263) ;  /* 0x00000000003c8947 */ /* 0x001fea0003800000 */
[----:B------:R-:W0:Y:S02]  /*0140*/  LDC.64 R6, c[0x0][0x5f0] ;  /* 0x00017c00ff067b82 */ /* 0x000e240000000a00 */
[----:B0-----:R0:W5:Y:S01]  /*0150*/  LDG.E.U8 R6, desc[UR6][R6.64] ;  /* 0x0000000606067981 */ /* 0x001162000c1e1100 */
[----:B------:R-:W-:-:S07]  /*0160*/  MOV R9, 0x1 ;  /* 0x0000000100097802 */ /* 0x000fce0000000f00 */
.L_x_67264:
        /* <DEDUP_REMOVED lines=12> */
.L_x_67263:
[----:B------:R1:W-:Y:S01]  /*0230*/  STG.E.U8 desc[UR6][R4.64], R9 ;  /* 0x0000000904007986 */ /* 0x0003e2000c101106 */
[----:B------:R-:W-:-:S04]  /*0240*/  IADD3 R3, PT, PT, R3, 0x80, RZ ;  /* 0x0000008003037810 */ /* 0x000fc80007ffe0ff */
[----:B------:R-:W-:-:S13]  /*0250*/  ISETP.GE.AND P0, PT, R3, UR4, PT ;  /* 0x0000000403007c0c */ /* 0x000fda000bf06270 */
[----:B------:R-:W-:Y:S05]  /*0260*/  @P0 BREAK.RELIABLE B1 ;  /* 0x0000000000010942 */ /* 0x000fea0003800100 */
[----:B-1----:R-:W-:Y:S05]  /*0270*/  @P0 BRA `(.L_x_67265) ;  /* 0x0000000000d00947 */ /* 0x002fea0003800000 */
[----:B0-----:R-:W0:Y:S02]  /*0280*/  LDC.64 R6, c[0x0][0x5f8] ;  /* 0x00017e00ff067b82 */ /* 0x001e240000000a00 */
        /* <DEDUP_REMOVED lines=8> */
.L_x_67267:
        /* <DEDUP_REMOVED lines=12> */
.L_x_67266:
[----:B------:R1:W-:Y:S01]  /*03d0*/  STG.E.U8 desc[UR6][R4.64], R9 ;  /* 0x0000000904007986 */ /* 0x0003e2000c101106 */
[----:B------:R-:W-:-:S07]  /*03e0*/  IADD3 R3, PT, PT, R3, 0x80, RZ ;  /* 0x0000008003037810 */ /* 0x000fce0007ffe0ff */
.L_x_67262:
[----:B------:R-:W-:-:S13]  /*03f0*/  ISETP.GE.AND P0, PT, R3, UR4, PT ;  /* 0x0000000403007c0c */ /* 0x000fda000bf06270 */
[----:B------:R-:W-:Y:S05]  /*0400*/  @P0 BREAK.RELIABLE B1 ;  /* 0x0000000000010942 */ /* 0x000fea0003800100 */
[----:B------:R-:W-:Y:S05]  /*0410*/  @P0 BRA `(.L_x_67265) ;  /* 0x0000000000680947 */ /* 0x000fea0003800000 */
[----:B------:R-:W-:Y:S05]  /*0420*/  BSYNC.RELIABLE B1 ;  /* 0x0000000000017941 */ /* 0x000fea0003800100 */
.L_x_67261:
[----:B0-----:R-:W0:Y:S02]  /*0430*/  LDC.64 R6, c[0x0][0x5f8] ;  /* 0x00017e00ff067b82 */ /* 0x001e240000000a00 */
[----:B0-----:R-:W2:Y:S06]  /*0440*/  LDG.E.U8 R0, desc[UR6][R6.64] ;  /* 0x0000000606007981 */ /* 0x001eac000c1e1100 */
[----:B-1----:R-:W0:Y:S01]  /*0450*/  LDC.64 R4, c[0x0][0x5e8] ;  /* 0x00017a00ff047b82 */ /* 0x002e220000000a00 */
[----:B------:R-:W-:Y:S01]  /*0460*/  HFMA2 R9, -RZ, RZ, 0, 5.9604644775390625e-08 ;  /* 0x00000001ff097431 */ /* 0x000fe200000001ff */
[----:B--2---:R-:W-:-:S13]  /*0470*/  ISETP.NE.AND P0, PT, R0, RZ, PT ;  /* 0x000000ff0000720c */ /* 0x004fda0003f05270 */
[----:B0-----:R-:W-:Y:S05]  /*0480*/  @!P0 BRA `(.L_x_67268) ;  /* 0x0000000000448947 */ /* 0x001fea0003800000 */
[----:B------:R-:W0:Y:S02]  /*0490*/  LDC.64 R6, c[0x0][0x5f0] ;  /* 0x00017c00ff067b82 */ /* 0x000e240000000a00 */
[----:B0-----:R0:W5:Y:S01]  /*04a0*/  LDG.E.U8 R6, desc[UR6][R6.64] ;  /* 0x0000000606067981 */ /* 0x001162000c1e1100 */
[----:B------:R-:W-:Y:S01]  /*04b0*/  BSSY.RECONVERGENT B2, `(.L_x_67268) ;  /* 0x000000e000027945 */ /* 0x000fe20003800200 */
[----:B------:R-:W-:-:S07]  /*04c0*/  MOV R9, 0x1 ;  /* 0x0000000100097802 */ /* 0x000fce0000000f00 */
.L_x_67269:
        /* <DEDUP_REMOVED lines=13> */
.L_x_67268:
[----:B------:R2:W-:Y:S01]  /*05a0*/  STG.E.U8 desc[UR6][R4.64], R9 ;  /* 0x0000000904007986 */ /* 0x0005e2000c101106 */
[----:B------:R-:W-:-:S07]  /*05b0*/  IADD3 R3, PT, PT, R3, 0x80, RZ ;  /* 0x0000008003037810 */ /* 0x000fce0007ffe0ff */
.L_x_67265:
[----:B------:R-:W-:Y:S05]  /*05c0*/  BSYNC.RECONVERGENT B0 ;  /* 0x0000000000007941 */ /* 0x000fea0003800200 */
.L_x_67260:
[----:B------:R-:W-:Y:S05]  /*05d0*/  WARPSYNC.ALL ;  /* 0x0000000000007948 */ /* 0x000fea0003800000 */
[----:B------:R-:W-:-:S13]  /*05e0*/  ISETP.GE.AND P0, PT, R3, UR4, PT ;  /* 0x0000000403007c0c */ /* 0x000fda000bf06270 */
[----:B------:R-:W-:Y:S05]  /*05f0*/  @P0 EXIT ;  /* 0x000000000000094d */ /* 0x000fea0003800000 */
[----:B-12---:R-:W1:Y:S02]  /*0600*/  LDC.64 R4, c[0x0][0x5f8] ;  /* 0x00017e00ff047b82 */ /* 0x006e640000000a00 */
[----:B-1----:R-:W2:Y:S06]  /*0610*/  LDG.E.U8 R0, desc[UR6][R4.64] ;  /* 0x0000000604007981 */ /* 0x002eac000c1e1100 */
[----:B------:R-:W1:Y:S01]  /*0620*/  LDC.64 R2, c[0x0][0x5e8] ;  /* 0x00017a00ff027b82 */ /* 0x000e620000000a00 */
[----:B0-----:R-:W-:Y:S01]  /*0630*/  HFMA2 R7, -RZ, RZ, 0, 5.9604644775390625e-08 ;  /* 0x00000001ff077431 */ /* 0x001fe200000001ff */
[----:B--2---:R-:W-:-:S13]  /*0640*/  ISETP.NE.AND P0, PT, R0, RZ, PT ;  /* 0x000000ff0000720c */ /* 0x004fda0003f05270 */
[----:B-1----:R-:W-:Y:S05]  /*0650*/  @!P0 BRA `(.L_x_67270) ;  /* 0x00000000003c8947 */ /* 0x002fea0003800000 */
[----:B------:R-:W0:Y:S02]  /*0660*/  LDC.64 R4, c[0x0][0x5f0] ;  /* 0x00017c00ff047b82 */ /* 0x000e240000000a00 */
[----:B0-----:R0:W5:Y:S01]  /*0670*/  LDG.E.U8 R4, desc[UR6][R4.64] ;  /* 0x0000000604047981 */ /* 0x001162000c1e1100 */
[----:B------:R-:W-:-:S07]  /*0680*/  MOV R7, 0x1 ;  /* 0x0000000100077802 */ /* 0x000fce0000000f00 */
.L_x_67271:
        /* <DEDUP_REMOVED lines=12> */
.L_x_67270:
[----:B------:R-:W-:Y:S01]  /*0750*/  STG.E.U8 desc[UR6][R2.64], R7 ;  /* 0x0000000702007986 */ /* 0x000fe2000c101106 */
[----:B------:R-:W-:Y:S05]  /*0760*/  EXIT ;  /* 0x000000000000794d */ /* 0x000fea0003800000 */
.L_x_67259:
        /* <DEDUP_REMOVED lines=356> */
.L_x_67275:
[----:B------:R-:W0:Y:S02]  /*1db0*/  LDCU.128 UR8, c[0x0][0x5f0] ;  /* 0x0000be00ff0877ac */ /* 0x000e240008000c00 */
[----:B0-----:R-:W-:-:S04]  /*1dc0*/  IADD3 R6, P0, PT, R6, UR10, RZ ;  /* 0x0000000a06067c10 */ /* 0x001fc8000ff1e0ff */
[----:B------:R-:W-:-:S05]  /*1dd0*/  IADD3.X R7, PT, PT, RZ, UR11, RZ, P0, !PT ;  /* 0x0000000bff077c10 */ /* 0x000fca00087fe4ff */
[----:B------:R-:W2:Y:S01]  /*1de0*/  LDG.E.U8 R6, desc[UR6][R6.64] ;  /* 0x0000000606067981 */ /* 0x000ea2000c1e1100 */
[----:B------:R-:W-:Y:S01]  /*1df0*/  IADD3 R8, P1, PT, R4, UR8, RZ ;  /* 0x0000000804087c10 */ /* 0x000fe2000ff3e0ff */
[----:B------:R-:W-:Y:S01]  /*1e00*/  BSSY.RECONVERGENT B2, `(.L_x_67276) ;  /* 0x0000013000027945 */ /* 0x000fe20003800200 */
[----:B------:R-:W-:Y:S02]  /*1e10*/  MOV R11, 0x1 ;  /* 0x00000001000b7802 */ /* 0x000fe40000000f00 */
[----:B------:R-:W-:Y:S02]  /*1e20*/  IADD3.X R9, PT, PT, RZ, UR9, RZ, P1, !PT ;  /* 0x00000009ff097c10 */ /* 0x000fe40008ffe4ff */
[----:B--2---:R-:W-:-:S13]  /*1e30*/  ISETP.NE.AND P0, PT, R6, RZ, PT ;  /* 0x000000ff0600720c */ /* 0x004fda0003f05270 */
[----:B------:R-:W-:Y:S05]  /*1e40*/  @!P0 BRA `(.L_x_67277) ;  /* 0x0000000000388947 */ /* 0x000fea0003800000 */
[----:B------:R0:W5:Y:S01]  /*1e50*/  LDG.E.U8 R8, desc[UR6][R8.64] ;  /* 0x0000000608087981 */ /* 0x000162000c1e1100 */
[----:B------:R-:W-:-:S07]  /*1e60*/  HFMA2 R11, -RZ, RZ, 0, 5.9604644775390625e-08 ;  /* 0x00000001ff0b7431 */ /* 0x000fce00000001ff */
.L_x_67278:
        /* <DEDUP_REMOVED lines=12> */
.L_x_67277:
[----:B------:R-:W-:Y:S05]  /*1f30*/  BSYNC.RECONVERGENT B2 ;  /* 0x0000000000027941 */ /* 0x000fea0003800200 */
.L_x_67276:
[----:B------:R-:W1:Y:S01]  /*1f40*/  LDCU.64 UR8, c[0x0][0x5e8] ;  /* 0x0000bd00ff0877ac */ /* 0x000e620008000a00 */
[----:B------:R-:W-:Y:S02]  /*1f50*/  IADD3 R3, PT, PT, R3, 0x80, RZ ;  /* 0x0000008003037810 */ /* 0x000fe40007ffe0ff */
[----:B-1----:R-:W-:-:S04]  /*1f60*/  IADD3 R4, P0, PT, R5, UR8, RZ ;  /* 0x0000000805047c10 */ /* 0x002fc8000ff1e0ff */
[----:B------:R-:W-:Y:S02]  /*1f70*/  IADD3.X R5, PT, PT, RZ, UR9, RZ, P0, !PT ;  /* 0x00000009ff057c10 */ /* 0x000fe400087fe4ff */
[----:B------:R-:W-:-:S03]  /*1f80*/  ISETP.GE.AND P0, PT, R3, UR4, PT ;  /* 0x0000000403007c0c */ /* 0x000fc6000bf06270 */
[----:B------:R1:W-:Y:S10]  /*1f90*/  STG.E.U8 desc[UR6][R4.64], R11 ;  /* 0x0000000b04007986 */ /* 0x0003f4000c101106 */
[----:B------:R-:W-:Y:S05]  /*1fa0*/  @P0 BREAK.RELIABLE B0 ;  /* 0x0000000000000942 */ /* 0x000fea0003800100 */
[----:B------:R-:W-:Y:S05]  /*1fb0*/  @P0 BRA `(.L_x_67279) ;  /* 0x0000002c00e00947 */ /* 0x000fea0003800000 */
[----:B------:R-:W2:Y:S01]  /*1fc0*/  LDCU.64 UR8, c[0x0][0x390] ;  /* 0x00007200ff0877ac */ /* 0x000ea20008000a00 */
[----:B-1----:R-:W-:Y:S02]  /*1fd0*/  MOV R4, RZ ;  /* 0x000000ff00047202 */ /* 0x002fe40000000f00 */
[----:B------:R-:W-:Y:S01]  /*1fe0*/  MOV R5, R3 ;  /* 0x0000000300057202 */ /* 0x000fe20000000f00 */
[----:B------:R-:W1:Y:S01]  /*1ff0*/  LDCU UR5, c[0x0][0x38c] ;  /* 0x00007180ff0577ac */ /* 0x000e620008000800 */
[----:B------:R-:W-:Y:S01]  /*2000*/  ISETP.NE.AND P0, PT, R2, RZ, PT ;  /* 0x000000ff0200720c */ /* 0x000fe20003f05270 */
[----:B------:R-:W3:Y:S01]  /*2010*/  LDCU.64 UR10, c[0x0][0x4b8] ;  /* 0x00009700ff0a77ac */ /* 0x000ee20008000a00 */
[----:B--2---:R-:W-:Y:S01]  /*2020*/  IMAD.HI.U32 R8, R3, UR8, R4 ;  /* 0x0000000803087c27 */ /* 0x004fe2000f8e0004 */
[----:B------:R-:W2:Y:S04]  /*2030*/  LDCU UR8, c[0x0][0x4c0] ;  /* 0x00009800ff0877ac */ /* 0x000ea80008000800 */
[----:B0-----:R-:W-:-:S04]  /*2040*/  SHF.R.U32.HI R9, RZ, UR9, R8 ;  /* 0x00000009ff097c19 */ /* 0x001fc80008011608 */
[----:B------:R-:W-:-:S05]  /*2050*/  IADD3 R6, PT, PT, -R9, RZ, RZ ;  /* 0x000000ff09067210 */ /* 0x000fca0007ffe1ff */
[----:B-1----:R-:W-:-:S04]  /*2060*/  IMAD R6, R6, UR5, R3 ;  /* 0x0000000506067c24 */ /* 0x002fc8000f8e0203 */
[C---:B---3--:R-:W-:Y:S02]  /*2070*/  IMAD R5, R6.reuse, UR10, RZ ;  /* 0x0000000a06057c24 */ /* 0x048fe4000f8e02ff */
        /* <DEDUP_REMOVED lines=336> */
.L_x_67280:
        /* <DEDUP_REMOVED lines=11> */
[----:B------:R-:W-:-:S07]  /*3630*/  MOV R11, 0x1 ;  /* 0x00000001000b7802 */ /* 0x000fce0000000f00 */
.L_x_67283:
        /* <DEDUP_REMOVED lines=12> */
.L_x_67282:
[----:B------:R-:W-:Y:S05]  /*3700*/  BSYNC.RECONVERGENT B2 ;  /* 0x0000000000027941 */ /* 0x000fea0003800200 */
.L_x_67281:
[----:B------:R-:W1:Y:S01]  /*3710*/  LDCU.64 UR8, c[0x0][0x5e8] ;  /* 0x0000bd00ff0877ac */ /* 0x000e620008000a00 */
[----:B------:R-:W-:Y:S02]  /*3720*/  IADD3 R3, PT, PT, R3, 0x80, RZ ;  /* 0x0000008003037810 */ /* 0x000fe40007ffe0ff */
[----:B-1----:R-:W-:-:S04]  /*3730*/  IADD3 R4, P0, PT, R5, UR8, RZ ;  /* 0x0000000805047c10 */ /* 0x002fc8000ff1e0ff */
[----:B------:R-:W-:-:S05]  /*3740*/  IADD3.X R5, PT, PT, RZ, UR9, RZ, P0, !PT ;  /* 0x00000009ff057c10 */ /* 0x000fca00087fe4ff */
[----:B------:R1:W-:Y:S04]  /*3750*/  STG.E.U8 desc[UR6][R4.64], R11 ;  /* 0x0000000b04007986 */ /* 0x0003e8000c101106 */
.L_x_67274:
[----:B------:R-:W-:-:S13]  /*3760*/  ISETP.GE.AND P0, PT, R3, UR4, PT ;  /* 0x0000000403007c0c */ /* 0x000fda000bf06270 */
[----:B------:R-:W-:Y:S05]  /*3770*/  @P0 BREAK.RELIABLE B0 ;  /* 0x0000000000000942 */ /* 0x000fea0003800100 */
[----:B------:R-:W-:Y:S05]  /*3780*/  @P0 BRA `(.L_x_67279) ;  /* 0x0000001400ec0947 */ /* 0x000fea0003800000 */
[----:B------:R-:W-:Y:S05]  /*3790*/  BSYNC.RELIABLE B0 ;  /* 0x0000000000007941 */ /* 0x000fea0003800100 */
.L_x_67273:
[----:B------:R-:W2:Y:S01]  /*37a0*/  LDCU.64 UR8, c[0x0][0x390] ;  /* 0x00007200ff0877ac */ /* 0x000ea20008000a00 */
[----:B-1----:R-:W-:Y:S01]  /*37b0*/  HFMA2 R4, -RZ, RZ, 0, 0 ;  /* 0x00000000ff047431 */ /* 0x002fe200000001ff */
        /* <DEDUP_REMOVED lines=346> */
.L_x_67284:
        /* <DEDUP_REMOVED lines=8> */
[----:B--2---:R-:W-:-:S13]  /*4de0*/  ISETP.NE.AND P0, PT, R6, RZ, PT ;  /* 0x000000ff0600720c */ /* 0x004fda0003f05270 */
[----:B------:R-:W-:Y:S05]  /*4df0*/  @!P0 BRA `(.L_x_67286) ;  /* 0x0000000000388947 */ /* 0x000fea0003800000 */
[----:B------:R0:W5:Y:S01]  /*4e00*/  LDG.E.U8 R8, desc[UR6][R8.64] ;  /* 0x0000000608087981 */ /* 0x000162000c1e1100 */
[----:B------:R-:W-:-:S07]  /*4e10*/  HFMA2 R11, -RZ, RZ, 0, 5.9604644775390625e-08 ;  /* 0x00000001ff0b7431 */ /* 0x000fce00000001ff */
.L_x_67287:
        /* <DEDUP_REMOVED lines=12> */
.L_x_67286:
[----:B------:R-:W-:Y:S05]  /*4ee0*/  BSYNC.RECONVERGENT B2 ;  /* 0x0000000000027941 */ /* 0x000fea0003800200 */
.L_x_67285:
[----:B------:R-:W1:Y:S01]  /*4ef0*/  LDCU.64 UR8, c[0x0][0x5e8] ;  /* 0x0000bd00ff0877ac */ /* 0x000e620008000a00 */
[----:B------:R-:W-:Y:S02]  /*4f00*/  IADD3 R3, PT, PT, R3, 0x80, RZ ;  /* 0x0000008003037810 */ /* 0x000fe40007ffe0ff */
[----:B-1----:R-:W-:-:S04]  /*4f10*/  IADD3 R4, P0, PT, R5, UR8, RZ ;  /* 0x0000000805047c10 */ /* 0x002fc8000ff1e0ff */
[----:B------:R-:W-:-:S05]  /*4f20*/  IADD3.X R5, PT, PT, RZ, UR9, RZ, P0, !PT ;  /* 0x00000009ff057c10 */ /* 0x000fca00087fe4ff */
[----:B------:R2:W-:Y:S04]  /*4f30*/  STG.E.U8 desc[UR6][R4.64], R11 ;  /* 0x0000000b04007986 */ /* 0x0005e8000c101106 */
.L_x_67279:
[----:B------:R-:W-:Y:S05]  /*4f40*/  BSYNC.RECONVERGENT B1 ;  /* 0x0000000000017941 */ /* 0x000fea0003800200 */
.L_x_67272:
[----:B------:R-:W-:Y:S05]  /*4f50*/  WARPSYNC.ALL ;  /* 0x0000000000007948 */ /* 0x000fea0003800000 */
[----:B------:R-:W-:-:S13]  /*4f60*/  ISETP.GE.AND P0, PT, R3, UR4, PT ;  /* 0x0000000403007c0c */ /* 0x000fda000bf06270 */
[----:B------:R-:W-:Y:S05]  /*4f70*/  @P0 EXIT ;  /* 0x000000000000094d */ /* 0x000fea0003800000 */
[----:B------:R-:W3:Y:S01]  /*4f80*/  LDCU.64 UR4, c[0x0][0x390] ;  /* 0x00007200ff0477ac */ /* 0x000ee20008000a00 */
[----:B-12---:R-:W-:Y:S02]  /*4f90*/  MOV R4, RZ ;  /* 0x000000ff00047202 */ /* 0x006fe40000000f00 */
[----:B------:R-:W-:Y:S01]  /*4fa0*/  MOV R5, R3 ;  /* 0x0000000300057202 */ /* 0x000fe20000000f00 */
[----:B------:R-:W1:Y:S01]  /*4fb0*/  LDCU UR8, c[0x0][0x38c] ;  /* 0x00007180ff0877ac */ /* 0x000e620008000800 */
[----:B------:R-:W-:Y:S01]  /*4fc0*/  ISETP.NE.AND P0, PT, R2, RZ, PT ;  /* 0x000000ff0200720c */ /* 0x000fe20003f05270 */
[----:B------:R-:W2:Y:S01]  /*4fd0*/  LDCU.64 UR10, c[0x0][0x4b8] ;  /* 0x00009700ff0a77ac */ /* 0x000ea20008000a00 */
[----:B---3--:R-:W-:Y:S01]  /*4fe0*/  IMAD.HI.U32 R6, R3, UR4, R4 ;  /* 0x0000000403067c27 */ /* 0x008fe2000f8e0004 */
[----:B------:R-:W3:Y:S04]  /*4ff0*/  LDCU UR4, c[0x0][0x4c0] ;  /* 0x00009800ff0477ac */ /* 0x000ee80008000800 */
[----:B------:R-:W-:-:S04]  /*5000*/  SHF.R.U32.HI R7, RZ, UR5, R6 ;  /* 0x00000005ff077c19 */ /* 0x000fc80008011606 */
[----:B------:R-:W-:-:S05]  /*5010*/  IADD3 R4, PT, PT, -R7, RZ, RZ ;  /* 0x000000ff07047210 */ /* 0x000fca0007ffe1ff */
[----:B-1----:R-:W-:-:S04]  /*5020*/  IMAD R4, R4, UR8, R3 ;  /* 0x0000000804047c24 */ /* 0x002fc8000f8e0203 */
[C---:B--2---:R-:W-:Y:S02]  /*5030*/  IMAD R3, R4.reuse, UR10, RZ ;  /* 0x0000000a04037c24 */ /* 0x044fe4000f8e02ff */
[C---:B------:R-:W-:Y:S02]  /*5040*/  IMAD R2, R4.reuse, UR11, RZ ;  /* 0x0000000b04027c24 */ /* 0x040fe4000f8e02ff */
[----:B---3--:R-:W-:Y:S01]  /*5050*/  IMAD R4, R4, UR4, RZ ;  /* 0x0000000404047c24 */ /* 0x008fe2000f8e02ff */
[----:B------:R-:W-:Y:S06]  /*5060*/  @!P0 BRA `(.L_x_67288) ;  /* 0x0000001400348947 */ /* 0x000fec0003800000 */
[----:B------:R-:W1:Y:S01]  /*5070*/  LDCU.64 UR8, c[0x0][0x398] ;  /* 0x00007300ff0877ac */ /* 0x000e620008000a00 */
[----:B------:R-:W-:Y:S01]  /*5080*/  HFMA2 R6, -RZ, RZ, 0, 0 ;  /* 0x00000000ff067431 */ /* 0x000fe200000001ff */
[----:B------:R-:W-:Y:S01]  /*5090*/  ISETP.NE.AND P0, PT, R0, 0x2, PT ;  /* 0x000000020000780c */ /* 0x000fe20003f05270 */
[----:B------:R-:W0:Y:S01]  /*50a0*/  LDCU UR4, c[0x0][0x3a0] ;  /* 0x00007400ff0477ac */ /* 0x000e220008000800 */
[----:B------:R-:W2:Y:S01]  /*50b0*/  LDCU UR5, c[0x0][0x4c4] ;  /* 0x00009880ff0577ac */ /* 0x000ea20008000800 */
[----:B------:R-:W3:Y:S01]  /*50c0*/  LDCU.64 UR10, c[0x0][0x4c8] ;  /* 0x00009900ff0a77ac */ /* 0x000ee20008000a00 */
[----:B-1----:R-:W-:-:S05]  /*50d0*/  IMAD.HI.U32 R8, R7, UR9, R6 ;  /* 0x0000000907087c27 */ /* 0x002fca000f8e0006 */
[----:B0-----:R-:W-:-:S04]  /*50e0*/  SHF.R.U32.HI R9, RZ, UR4, R8 ;  /* 0x00000004ff097c19 */ /* 0x001fc80008011608 */
        /* <DEDUP_REMOVED lines=325> */
.L_x_67288:
[----:B------:R-:W1:Y:S01]  /*6540*/  LDCU.128 UR8, c[0x0][0x5f0] ;  /* 0x0000be00ff0877ac */ /* 0x000e620008000c00 */
[----:B------:R-:W2:Y:S01]  /*6550*/  LDCU.64 UR4, c[0x0][0x5e8] ;  /* 0x0000bd00ff0477ac */ /* 0x000ea20008000a00 */
[----:B-1----:R-:W-:-:S04]  /*6560*/  IADD3 R6, P0, PT, R4, UR10, RZ ;  /* 0x0000000a04067c10 */ /* 0x002fc8000ff1e0ff */
[----:B------:R-:W-:-:S05]  /*6570*/  IADD3.X R7, PT, PT, RZ, UR11, RZ, P0, !PT ;  /* 0x0000000bff077c10 */ /* 0x000fca00087fe4ff */
[----:B------:R-:W3:Y:S01]  /*6580*/  LDG.E.U8 R6, desc[UR6][R6.64] ;  /* 0x0000000606067981 */ /* 0x000ee2000c1e1100 */
[----:B--2---:R-:W-:Y:S01]  /*6590*/  IADD3 R4, P1, PT, R3, UR4, RZ ;  /* 0x0000000403047c10 */ /* 0x004fe2000ff3e0ff */
[----:B------:R-:W-:Y:S01]  /*65a0*/  BSSY.RECONVERGENT B1, `(.L_x_67289) ;  /* 0x0000015000017945 */ /* 0x000fe20003800200 */
[----:B------:R-:W-:Y:S02]  /*65b0*/  IADD3 R2, P2, PT, R2, UR8, RZ ;  /* 0x0000000802027c10 */ /* 0x000fe4000ff5e0ff */
[----:B------:R-:W-:Y:S02]  /*65c0*/  IADD3.X R5, PT, PT, RZ, UR5, RZ, P1, !PT ;  /* 0x00000005ff057c10 */ /* 0x000fe40008ffe4ff */
[----:B------:R-:W-:Y:S02]  /*65d0*/  IADD3.X R3, PT, PT, RZ, UR9, RZ, P2, !PT ;  /* 0x00000009ff037c10 */ /* 0x000fe400097fe4ff */
[----:B0-----:R-:W-:Y:S02]  /*65e0*/  MOV R9, 0x1 ;  /* 0x0000000100097802 */ /* 0x001fe40000000f00 */
[----:B---3--:R-:W-:-:S13]  /*65f0*/  ISETP.NE.AND P0, PT, R6, RZ, PT ;  /* 0x000000ff0600720c */ /* 0x008fda0003f05270 */
[----:B------:R-:W-:Y:S05]  /*6600*/  @!P0 BRA `(.L_x_67290) ;  /* 0x0000000000388947 */ /* 0x000fea0003800000 */
[----:B------:R0:W5:Y:S01]  /*6610*/  LDG.E.U8 R2, desc[UR6][R2.64] ;  /* 0x0000000602027981 */ /* 0x000162000c1e1100 */
[----:B------:R-:W-:-:S07]  /*6620*/  MOV R9, 0x1 ;  /* 0x0000000100097802 */ /* 0x000fce0000000f00 */
.L_x_67291:
        /* <DEDUP_REMOVED lines=12> */
.L_x_67290:
[----:B------:R-:W-:Y:S05]  /*66f0*/  BSYNC.RECONVERGENT B1 ;  /* 0x0000000000017941 */ /* 0x000fea0003800200 */
.L_x_67289:
[----:B------:R-:W-:Y:S01]  /*6700*/  STG.E.U8 desc[UR6][R4.64], R9 ;  /* 0x0000000904007986 */ /* 0x000fe2000c101106 */
[----:B------:R-:W-:Y:S05]  /*6710*/  EXIT ;  /* 0x000000000000794d */ /* 0x000fea0003800000 */
.L_x_67292:
        /* <DEDUP_REMOVED lines=14> */
.L_x_68841:


//--------------------- .text._ZN2at6native27unrolled_elementwise_kernelIZZZNS0_50_GLOBAL__N__2680c7bb_12_PowKernel_cu_7dd49032_300324pow_tensor_tensor_kernelERNS_18TensorIteratorBaseEENKUlvE_clEvENKUlvE_clEvEUlhhE_St5arrayIPcLm3EELi4E23TrivialOffsetCalculatorILi2EjESB_ILi1EjENS0_6memory15LoadWithoutCastENSE_16StoreWithoutCastEEEviT_T0_T2_T3_T4_T5_ --------------------------
	.section	.text._ZN2at6native27unrolled_elementwise_kernelIZZZNS0_50_GLOBAL__N__2680c7bb_12_PowKernel_cu_7dd49032_300324pow_tensor_tensor_kernelERNS_18TensorIteratorBaseEENKUlvE_clEvENKUlvE_clEvEUlhhE_St5arrayIPcLm3EELi4E23TrivialOffsetCalculatorILi2EjESB_ILi1EjENS0_6memory15LoadWithoutCastENSE_16StoreWithoutCastEEEviT_T0_T2_T3_T4_T5_,"ax",@progbits
	.align	128
        .global         _ZN2at6native27unrolled_elementwise_kernelIZZZNS0_50_GLOBAL__N__2680c7bb_12_PowKernel_cu_7dd49032_300324pow_tensor_tensor_kernelERNS_18TensorIteratorBaseEENKUlvE_clEvENKUlvE_clEvEUlhhE_St5arrayIPcLm3EELi4E23TrivialOffsetCalculatorILi2EjESB_ILi1EjENS0_6memory15LoadWithoutCastENSE_16StoreWithoutCastEEEviT_T0_T2_T3_T4_T5_
        .type           _ZN2at6native27unrolled_elementwise_kernelIZZZNS0_50_GLOBAL__N__2680c7bb_12_PowKernel_cu_7dd49032_300324pow_tensor_tensor_kernelERNS_18TensorIteratorBaseEENKUlvE_clEvENKUlvE_clEvEUlhhE_St5arrayIPcLm3EELi4E23TrivialOffsetCalculatorILi2EjESB_ILi1EjENS0_6memory15LoadWithoutCastENSE_16StoreWithoutCastEEEviT_T0_T2_T3_T4_T5_,@function
        .size           _ZN2at6native27unrolled_elementwise_kernelIZZZNS0_50_GLOBAL__N__2680c7bb_12_PowKernel_cu_7dd49032_300324pow_tensor_tensor_kernelERNS_18TensorIteratorBaseEENKUlvE_clEvENKUlvE_clEvEUlhhE_St5arrayIPcLm3EELi4E23TrivialOffsetCalculatorILi2EjESB_ILi1EjENS0_6memory15LoadWithoutCastENSE_16StoreWithoutCastEEEviT_T0_T2_T3_T4_T5_,(.L_x_68842 - _ZN2at6native27unrolled_elementwise_kernelIZZZNS0_50_GLOBAL__N__2680c7bb_12_PowKernel_cu_7dd49032_300324pow_tensor_tensor_kernelERNS_18TensorIteratorBaseEENKUlvE_clEvENKUlvE_clEvEUlhhE_St5arrayIPcLm3EELi4E23TrivialOffsetCalculatorILi2EjESB_ILi1EjENS0_6memory15LoadWithoutCastENSE_16StoreWithoutCastEEEviT_T0_T2_T3_T4_T5_)
        .other          _ZN2at6native27unrolled_elementwise_kernelIZZZNS0_50_GLOBAL__N__2680c7bb_12_PowKernel_cu_7dd49032_300324pow_tensor_tensor_kernelERNS_18TensorIteratorBaseEENKUlvE_clEvENKUlvE_clEvEUlhhE_St5arrayIPcLm3EELi4E23TrivialOffsetCalculatorILi2EjESB_ILi1EjENS0_6memory15LoadWithoutCastENSE_16StoreWithoutCastEEEviT_T0_T2_T3_T4_T5_,@"STO_CUDA_ENTRY STV_DEFAULT"
_ZN2at6native27unrolled_elementwise_kernelIZZZNS0_50_GLOBAL__N__2680c7bb_12_PowKernel_cu_7dd49032_300324pow_tensor_tensor_kernelERNS_18TensorIteratorBaseEENKUlvE_clEvENKUlvE_clEvEUlhhE_St5arrayIPcLm3EELi4E23TrivialOffsetCalculatorILi2EjESB_ILi1EjENS0_6memory15LoadWithoutCastENSE_16StoreWithoutCastEEEviT_T0_T2_T3_T4_T5_:
.text._ZN2at6native27unrolled_elementwise_kernelIZZZNS0_50_GLOBAL__N__2680c7bb_12_PowKernel_cu_7dd49032_300324pow_tensor_tensor_kernelERNS_18TensorIteratorBaseEENKUlvE_clEvENKUlvE_clEvEUlhhE_St5arrayIPcLm3EELi4E23TrivialOffsetCalculatorILi2EjESB_ILi1EjENS0_6memory15LoadWithoutCastENSE_16StoreWithoutCastEEEviT_T0_T2_T3_T4_T5_:
        /* <DEDUP_REMOVED lines=61> */
[----:B-----5:R-:W-:Y:S01]  /*03d0*/  LOP3.LUT P0, RZ, R22, 0xff, RZ, 0xc0, !PT ;  /* 0x000000ff16ff7812 */ /* 0x020fe2000780c0ff */
[----:B------:R-:W-:-:S12]  /*03e0*/  IMAD.MOV.U32 R4, RZ, RZ, 0x1 ;  /* 0x00000001ff047424 */ /* 0x000fd800078e00ff */
[----:B------:R-:W-:Y:S05]  /*03f0*/  @!P0 BRA `(.L_x_67294) ;  /* 0x0000000000348947 */ /* 0x000fea0003800000 */
[----:B------:R-:W-:-:S07]  /*0400*/  IMAD.MOV.U32 R4, RZ, RZ, 0x1 ;  /* 0x00000001ff047424 */ /* 0x000fce00078e00ff */
.L_x_67295:
        /* <DEDUP_REMOVED lines=12> */
.L_x_67294:
[----:B------:R-:W-:Y:S05]  /*04d0*/  BSYNC.RECONVERGENT B0 ;  /* 0x0000000000007941 */ /* 0x000fea0003800200 */
.L_x_67293:
        /* <DEDUP_REMOVED lines=8> */
.L_x_67298:
        /* <DEDUP_REMOVED lines=12> */
.L_x_67297:
[----:B------:R-:W-:Y:S05]  /*0620*/  BSYNC.RECONVERGENT B0 ;  /* 0x0000000000007941 */ /* 0x000fea0003800200 */
.L_x_67296:
        /* <DEDUP_REMOVED lines=8> */
.L_x_67301:
        /* <DEDUP_REMOVED lines=12> */
.L_x_67300:
[----:B------:R-:W-:Y:S05]  /*0770*/  BSYNC.RECONVERGENT B0 ;  /* 0x0000000000007941 */ /* 0x000fea0003800200 */
.L_x_67299:
        /* <DEDUP_REMOVED lines=8> */
.L_x_67304:
        /* <DEDUP_REMOVED lines=12> */
.L_x_67303:
[----:B------:R-:W-:Y:S05]  /*08c0*/  BSYNC.RECONVERGENT B0 ;  /* 0x0000000000007941 */ /* 0x000fea0003800200 */
.L_x_67302:
[----:B------:R-:W-:Y:S01]  /*08d0*/  ISETP.GE.AND P0, PT, R19, R18, PT ;  /* 0x000000121300720c */ /* 0x000fe20003f06270 */
[----:B------:R-:W-:Y:S04]  /*08e0*/  BSSY.RECONVERGENT B0, `(.L_x_67305) ;  /* 0x000001a000007945 */ /* 0x000fe80003800200 */
[----:B------:R-:W-:Y:S08]  /*08f0*/  BSSY.RELIABLE B1, `(.L_x_67306) ;  /* 0x0000011000017945 */ /* 0x000ff00003800100 */
[----:B------:R-:W-:Y:S05]  /*0900*/  @P0 BRA `(.L_x_67307) ;  /* 0x00000000003c0947 */ /* 0x000fea0003800000 */
[----:B------:R-:W0:Y:S01]  /*0910*/  LDCU.64 UR6, c[0x0][0x390] ;  /* 0x00007200ff0677ac */ /* 0x000e220008000a00 */
[----:B-----5:R-:W-:Y:S02]  /*0920*/  IMAD R2, R0, 0x200, R19 ;  /* 0x0000020000027824 */ /* 0x020fe400078e0213 */
        /* <DEDUP_REMOVED lines=13> */
.L_x_67307:
[----:B------:R-:W-:Y:S05]  /*0a00*/  BSYNC.RELIABLE B1 ;  /* 0x0000000000017941 */ /* 0x000fea0003800100 */
.L_x_67306:
[----:B------:R-:W-:-:S13]  /*0a10*/  ISETP.GE.AND P0, PT, R19, R18, PT ;  /* 0x000000121300720c */ /* 0x000fda0003f06270 */
[----:B------:R-:W1:Y:S01]  /*0a20*/  @!P0 LDC.64 R4, c[0x0][0x390] ;  /* 0x0000e400ff048b82 */ /* 0x000e620000000a00 */
[----:B0----5:R-:W-:Y:S02]  /*0a30*/  @!P0 IMAD R3, R0, 0x200, R19 ;  /* 0x0000020000038824 */ /* 0x021fe400078e0213 */
[----:B------:R-:W-:-:S03]  /*0a40*/  @!P0 VIADD R19, R19, 0x80 ;  /* 0x0000008013138836 */ /* 0x000fc60000000000 */
[----:B-1----:R-:W-:-:S05]  /*0a50*/  @!P0 IADD3 R2, P1, PT, R3, R4, RZ ;  /* 0x0000000403028210 */ /* 0x002fca0007f3e0ff */
[----:B------:R-:W-:-:S05]  /*0a60*/  @!P0 IMAD.X R3, RZ, RZ, R5, P1 ;  /* 0x000000ffff038224 */ /* 0x000fca00008e0605 */
[----:B------:R1:W-:Y:S03]  /*0a70*/  @!P0 STG.E.U8 desc[UR4][R2.64], R7 ;  /* 0x0000000702008986 */ /* 0x0003e6000c101104 */
.L_x_67308:
[----:B------:R-:W-:Y:S05]  /*0a80*/  BSYNC.RECONVERGENT B0 ;  /* 0x0000000000007941 */ /* 0x000fea0003800200 */
.L_x_67305:
[----:B------:R-:W-:Y:S05]  /*0a90*/  WARPSYNC.ALL ;  /* 0x0000000000007948 */ /* 0x000fea0003800000 */
[----:B------:R-:W-:-:S13]  /*0aa0*/  ISETP.GE.AND P0, PT, R19, R18, PT ;  /* 0x000000121300720c */ /* 0x000fda0003f06270 */
[----:B------:R-:W-:Y:S05]  /*0ab0*/  @P0 EXIT ;  /* 0x000000000000094d */ /* 0x000fea0003800000 */
[----:B------:R-:W0:Y:S01]  /*0ac0*/  LDCU.64 UR6, c[0x0][0x390] ;  /* 0x00007200ff0677ac */ /* 0x000e220008000a00 */
[----:B------:R-:W-:-:S05]  /*0ad0*/  IMAD R0, R0, 0x200, R19 ;  /* 0x0000020000007824 */ /* 0x000fca00078e0213 */
[----:B01----:R-:W-:-:S05]  /*0ae0*/  IADD3 R2, P0, PT, R0, UR6, RZ ;  /* 0x0000000600027c10 */ /* 0x003fca000ff1e0ff */
[----:B------:R-:W-:-:S05]  /*0af0*/  IMAD.X R3, RZ, RZ, UR7, P0 ;  /* 0x00000007ff037e24 */ /* 0x000fca00080e06ff */
[----:B------:R-:W-:Y:S01]  /*0b00*/  STG.E.U8 desc[UR4][R2.64], R9 ;  /* 0x0000000902007986 */ /* 0x000fe2000c101104 */
[----:B------:R-:W-:Y:S05]  /*0b10*/  EXIT ;  /* 0x000000000000794d */ /* 0x000fea0003800000 */
.L_x_67309:
        /* <DEDUP_REMOVED lines=14> */
.L_x_68842:


//--------------------- .text._ZN2at6native29vectorized_elementwise_kernelILi2EZZZNS0_50_GLOBAL__N__2680c7bb_12_PowKernel_cu_7dd49032_300324pow_tensor_tensor_kernelERNS_18TensorIteratorBaseEENKUlvE_clEvENKUlvE_clEvEUlhhE_St5arrayIPcLm3EEEEviT0_T1_ --------------------------
	.section	.text._ZN2at6native29vectorized_elementwise_kernelILi2EZZZNS0_50_GLOBAL__N__2680c7bb_12_PowKernel_cu_7dd49032_300324pow_tensor_tensor_kernelERNS_18TensorIteratorBaseEENKUlvE_clEvENKUlvE_clEvEUlhhE_St5arrayIPcLm3EEEEviT0_T1_,"ax",@progbits
	.align	128
        .global         _ZN2at6native29vectorized_elementwise_kernelILi2EZZZNS0_50_GLOBAL__N__2680c7bb_12_PowKernel_cu_7dd49032_300324pow_tensor_tensor_kernelERNS_18TensorIteratorBaseEENKUlvE_clEvENKUlvE_clEvEUlhhE_St5arrayIPcLm3EEEEviT0_T1_
        .type           _ZN2at6native29vectorized_elementwise_kernelILi2EZZZNS0_50_GLOBAL__N__2680c7bb_12_PowKernel_cu_7dd49032_300324pow_tensor_tensor_kernelERNS_18TensorIteratorBaseEENKUlvE_clEvENKUlvE_clEvEUlhhE_St5arrayIPcLm3EEEEviT0_T1_,@function
        .size           _ZN2at6native29vectorized_elementwise_kernelILi2EZZZNS0_50_GLOBAL__N__2680c7bb_12_PowKernel_cu_7dd49032_300324pow_tensor_tensor_kernelERNS_18TensorIteratorBaseEENKUlvE_clEvENKUlvE_clEvEUlhhE_St5arrayIPcLm3EEEEviT0_T1_,(.L_x_68843 - _ZN2at6native29vectorized_elementwise_kernelILi2EZZZNS0_50_GLOBAL__N__2680c7bb_12_PowKernel_cu_7dd49032_300324pow_tensor_tensor_kernelERNS_18TensorIteratorBaseEENKUlvE_clEvENKUlvE_clEvEUlhhE_St5arrayIPcLm3EEEEviT0_T1_)
        .other          _ZN2at6native29vectorized_elementwise_kernelILi2EZZZNS0_50_GLOBAL__N__2680c7bb_12_PowKernel_cu_7dd49032_300324pow_tensor_tensor_kernelERNS_18TensorIteratorBaseEENKUlvE_clEvENKUlvE_clEvEUlhhE_St5arrayIPcLm3EEEEviT0_T1_,@"STO_CUDA_ENTRY STV_DEFAULT"
_ZN2at6native29vectorized_elementwise_kernelILi2EZZZNS0_50_GLOBAL__N__2680c7bb_12_PowKernel_cu_7dd49032_300324pow_tensor_tensor_kernelERNS_18TensorIteratorBaseEENKUlvE_clEvENKUlvE_clEvEUlhhE_St5arrayIPcLm3EEEEviT0_T1_:
.text._ZN2at6native29vectorized_elementwise_kernelILi2EZZZNS0_50_GLOBAL__N__2680c7bb_12_PowKernel_cu_7dd49032_300324pow_tensor_tensor_kernelERNS_18TensorIteratorBaseEENKUlvE_clEvENKUlvE_clEvEUlhhE_St5arrayIPcLm3EEEEviT0_T1_:
        /* <DEDUP_REMOVED lines=116> */
[----:B-----5:R-:W-:Y:S01]  /*0740*/  LOP3.LUT P0, RZ, R20, 0xff, RZ, 0xc0, !PT ;  /* 0x000000ff14ff7812 */ /* 0x020fe2000780c0ff */
[----:B------:R-:W-:-:S12]  /*0750*/  IMAD.MOV.U32 R10, RZ, RZ, 0x1 ;  /* 0x00000001ff0a7424 */ /* 0x000fd800078e00ff */
[----:B------:R-:W-:Y:S05]  /*0760*/  @!P0 BRA `(.L_x_67312) ;  /* 0x0000000000348947 */ /* 0x000fea0003800000 */
[----:B------:R-:W-:-:S07]  /*0770*/  IMAD.MOV.U32 R10, RZ, RZ, 0x1 ;  /* 0x00000001ff0a7424 */ /* 0x000fce00078e00ff */
.L_x_67313:
        /* <DEDUP_REMOVED lines=12> */
.L_x_67312:
[----:B------:R-:W-:Y:S05]  /*0840*/  BSYNC.RECONVERGENT B0 ;  /* 0x0000000000007941 */ /* 0x000fea0003800200 */
.L_x_67311:
[----:B-----5:R-:W-:Y:S01]  /*0850*/  VIADD R7, R6, 0x80 ;  /* 0x0000008006077836 */ /* 0x020fe20000000000 */
[----:B------:R-:W-:Y:S04]  /*0860*/  BSSY.RECONVERGENT B0, `(.L_x_67314) ;  /* 0x0000013000007945 */ /* 0x000fe80003800200 */
[----:B------:R-:W-:-:S13]  /*0870*/  ISETP.GE.U32.AND P0, PT, R7, UR5, PT ;  /* 0x0000000507007c0c */ /* 0x000fda000bf06070 */
[----:B------:R-:W-:Y:S05]  /*0880*/  @P0 BRA `(.L_x_67315) ;  /* 0x0000000000400947 */ /* 0x000fea0003800000 */
[----:B------:R-:W-:Y:S01]  /*0890*/  LOP3.LUT P0, RZ, R22, 0xff, RZ, 0xc0, !PT ;  /* 0x000000ff16ff7812 */ /* 0x000fe2000780c0ff */
[----:B------:R-:W-:-:S12]  /*08a0*/  IMAD.MOV.U32 R11, RZ, RZ, 0x1 ;  /* 0x00000001ff0b7424 */ /* 0x000fd800078e00ff */
[----:B------:R-:W-:Y:S05]  /*08b0*/  @!P0 BRA `(.L_x_67315) ;  /* 0x0000000000348947 */ /* 0x000fea0003800000 */
[----:B------:R-:W-:-:S07]  /*08c0*/  IMAD.MOV.U32 R11, RZ, RZ, 0x1 ;  /* 0x00000001ff0b7424 */ /* 0x000fce00078e00ff */
.L_x_67316:
        /* <DEDUP_REMOVED lines=12> */
.L_x_67315:
[----:B------:R-:W-:Y:S05]  /*0990*/  BSYNC.RECONVERGENT B0 ;  /* 0x0000000000007941 */ /* 0x000fea0003800200 */
.L_x_67314:
[----:B------:R-:W-:Y:S01]  /*09a0*/  VIADD R12, R6, 0x100 ;  /* 0x00000100060c7836 */ /* 0x000fe20000000000 */
[----:B------:R-:W-:Y:S04]  /*09b0*/  BSSY.RECONVERGENT B0, `(.L_x_67317) ;  /* 0x0000013000007945 */ /* 0x000fe80003800200 */
[----:B------:R-:W-:-:S13]  /*09c0*/  ISETP.GE.U32.AND P0, PT, R12, UR5, PT ;  /* 0x000000050c007c0c */ /* 0x000fda000bf06070 */
[----:B------:R-:W-:Y:S05]  /*09d0*/  @P0 BRA `(.L_x_67318) ;  /* 0x0000000000400947 */ /* 0x000fea0003800000 */
[----:B------:R-:W-:Y:S01]  /*09e0*/  LOP3.LUT P0, RZ, R4, 0xff, RZ, 0xc0, !PT ;  /* 0x000000ff04ff7812 */ /* 0x000fe2000780c0ff */
[----:B------:R-:W-:-:S12]  /*09f0*/  IMAD.MOV.U32 R12, RZ, RZ, 0x1 ;  /* 0x00000001ff0c7424 */ /* 0x000fd800078e00ff */
[----:B------:R-:W-:Y:S05]  /*0a00*/  @!P0 BRA `(.L_x_67318) ;  /* 0x0000000000348947 */ /* 0x000fea0003800000 */
[----:B------:R-:W-:-:S07]  /*0a10*/  IMAD.MOV.U32 R12, RZ, RZ, 0x1 ;  /* 0x00000001ff0c7424 */ /* 0x000fce00078e00ff */
.L_x_67319:
        /* <DEDUP_REMOVED lines=12> */
.L_x_67318:
[----:B------:R-:W-:Y:S05]  /*0ae0*/  BSYNC.RECONVERGENT B0 ;  /* 0x0000000000007941 */ /* 0x000fea0003800200 */
.L_x_67317:
        /* <DEDUP_REMOVED lines=8> */
.L_x_67322:
        /* <DEDUP_REMOVED lines=12> */
.L_x_67321:
[----:B------:R-:W-:Y:S05]  /*0c30*/  BSYNC.RECONVERGENT B0 ;  /* 0x0000000000007941 */ /* 0x000fea0003800200 */
.L_x_67320:
        /* <DEDUP_REMOVED lines=8> */
.L_x_67325:
        /* <DEDUP_REMOVED lines=12> */
.L_x_67324:
[----:B------:R-:W-:Y:S05]  /*0d80*/  BSYNC.RECONVERGENT B0 ;  /* 0x0000000000007941 */ /* 0x000fea0003800200 */
.L_x_67323:
        /* <DEDUP_REMOVED lines=8> */
.L_x_67328:
        /* <DEDUP_REMOVED lines=12> */
.L_x_67327:
[----:B------:R-:W-:Y:S05]  /*0ed0*/  BSYNC.RECONVERGENT B0 ;  /* 0x0000000000007941 */ /* 0x000fea0003800200 */
.L_x_67326:
        /* <DEDUP_REMOVED lines=8> */
.L_x_67331:
        /* <DEDUP_REMOVED lines=12> */
.L_x_67330:
[----:B------:R-:W-:Y:S05]  /*1020*/  BSYNC.RECONVERGENT B0 ;  /* 0x0000000000007941 */ /* 0x000fea0003800200 */
.L_x_67329:
        /* <DEDUP_REMOVED lines=8> */
.L_x_67334:
        /* <DEDUP_REMOVED lines=12> */
.L_x_67333:
[----:B------:R-:W-:Y:S05]  /*1170*/  BSYNC.RECONVERGENT B0 ;  /* 0x0000000000007941 */ /* 0x000fea0003800200 */
.L_x_67332:
        /* <DEDUP_REMOVED lines=18> */
.L_x_67337:
        /* <DEDUP_REMOVED lines=8> */
.L_x_67338:
        /* <DEDUP_REMOVED lines=8> */
.L_x_67339:
        /* <DEDUP_REMOVED lines=8> */
.L_x_67340:
        /* <DEDUP_REMOVED lines=9> */
.L_x_67341:
[----:B------:R-:W-:Y:S05]  /*14b0*/  BSYNC.RELIABLE B1 ;  /* 0x0000000000017941 */ /* 0x000fea0003800100 */
.L_x_67336:
[----:B------:R-:W-:-:S13]  /*14c0*/  ISETP.GE.U32.AND P0, PT, R6, UR5, PT ;  /* 0x0000000506007c0c */ /* 0x000fda000bf06070 */
[----:B0-----:R-:W0:Y:S01]  /*14d0*/  @!P0 LDC.64 R10, c[0x0][0x390] ;  /* 0x0000e400ff0a8b82 */ /* 0x001e220000000a00 */
[C---:B-12---:R-:W-:Y:S02]  /*14e0*/  @!P0 VIADD R9, R6.reuse, UR4 ;  /* 0x0000000406098c36 */ /* 0x046fe40008000000 */
[----:B------:R-:W-:-:S03]  /*14f0*/  @!P0 VIADD R6, R6, 0x80 ;  /* 0x0000008006068836 */ /* 0x000fc60000000000 */
[----:B0-----:R-:W-:-:S05]  /*1500*/  @!P0 IADD3 R8, P1, PT, R9, R10, RZ ;  /* 0x0000000a09088210 */ /* 0x001fca0007f3e0ff */
[----:B------:R-:W-:-:S05]  /*1510*/  @!P0 IMAD.X R9, RZ, RZ, R11, P1 ;  /* 0x000000ffff098224 */ /* 0x000fca00008e060b */
[----:B------:R3:W-:Y:S03]  /*1520*/  @!P0 STG.E.U8 desc[UR10][R8.64], R5 ;  /* 0x0000000508008986 */ /* 0x0007e6000c10110a */
.L_x_67342:
[----:B------:R-:W-:Y:S05]  /*1530*/  BSYNC.RECONVERGENT B0 ;  /* 0x0000000000007941 */ /* 0x000fea0003800200 */
.L_x_67335:
        /* <DEDUP_REMOVED lines=9> */
.L_x_67310:
        /* <DEDUP_REMOVED lines=16> */
[----:B------:R4:W4:Y:S04]  /*16d0*/  LDG.E.U16 R0, desc[UR10][R8.64+0x300] ;  /* 0x0003000a08007981 */ /* 0x000928000c1e1500 */
[----:B------:R-:W4:Y:S04]  /*16e0*/  LDG.E.U16 R18, desc[UR10][R2.64+0x100] ;  /* 0x0001000a02127981 */ /* 0x000f28000c1e1500 */
[----:B------:R-:W4:Y:S04]  /*16f0*/  LDG.E.U16 R10, desc[UR10][R2.64+0x200] ;  /* 0x0002000a020a7981 */ /* 0x000f28000c1e1500 */
[----:B------:R-:W4:Y:S04]  /*1700*/  LDG.E.U16 R12, desc[UR10][R2.64+0x300] ;  /* 0x0003000a020c7981 */ /* 0x000f28000c1e1500 */
[----:B------:R0:W5:Y:S01]  /*1710*/  LDG.E.U8 R15, desc[UR10][R2.64+0x1] ;  /* 0x0000010a020f7981 */ /* 0x000162000c1e1100 */
[----:B------:R-:W-:Y:S01]  /*1720*/  BSSY.RECONVERGENT B0, `(.L_x_67343) ;  /* 0x0000022000007945 */ /* 0x000fe20003800200 */
[----:B------:R-:W-:Y:S01]  /*1730*/  IMAD.MOV.U32 R5, RZ, RZ, 0x1 ;  /* 0x00000001ff057424 */ /* 0x000fe200078e00ff */
[----:B--2---:R-:W-:-:S02]  /*1740*/  PRMT R17, R16, 0x7770, RZ ;  /* 0x0000777010117816 */ /* 0x004fc400000000ff */
[----:B------:R-:W-:Y:S02]  /*1750*/  PRMT R16, R16, 0x7771, RZ ;  /* 0x0000777110107816 */ /* 0x000fe400000000ff */
[----:B------:R-:W-:Y:S02]  /*1760*/  ISETP.NE.AND P2, PT, R17, RZ, PT ;  /* 0x000000ff1100720c */ /* 0x000fe40003f45270 */
[----:B---3--:R-:W-:Y:S02]  /*1770*/  PRMT R14, R13, 0x7770, RZ ;  /* 0x000077700d0e7816 */ /* 0x008fe400000000ff */
[----:B----4-:R-:W-:Y:S02]  /*1780*/  PRMT R8, R7, 0x7770, RZ ;  /* 0x0000777007087816 */ /* 0x010fe400000000ff */
[----:B------:R-:W-:Y:S02]  /*1790*/  PRMT R13, R13, 0x7771, RZ ;  /* 0x000077710d0d7816 */ /* 0x000fe400000000ff */
[----:B------:R-:W-:-:S02]  /*17a0*/  PRMT R4, R0, 0x7770, RZ ;  /* 0x0000777000047816 */ /* 0x000fc400000000ff */
[----:B------:R-:W-:Y:S02]  /*17b0*/  PRMT R7, R7, 0x7771, RZ ;  /* 0x0000777107077816 */ /* 0x000fe400000000ff */
[----:B------:R-:W-:Y:S02]  /*17c0*/  PRMT R19, R18, 0x7770, RZ ;  /* 0x0000777012137816 */ /* 0x000fe400000000ff */
[----:B------:R-:W-:Y:S02]  /*17d0*/  PRMT R0, R0, 0x7771, RZ ;  /* 0x0000777100007816 */ /* 0x000fe400000000ff */
[----:B------:R-:W-:Y:S02]  /*17e0*/  PRMT R11, R10, 0x7770, RZ ;  /* 0x000077700a0b7816 */ /* 0x000fe400000000ff */
[----:B------:R-:W-:Y:S02]  /*17f0*/  PRMT R18, R18, 0x7771, RZ ;  /* 0x0000777112127816 */ /* 0x000fe400000000ff */
[----:B------:R-:W-:-:S02]  /*1800*/  PRMT R9, R12, 0x7770, RZ ;  /* 0x000077700c097816 */ /* 0x000fc400000000ff */
[----:B------:R-:W-:Y:S02]  /*1810*/  PRMT R10, R10, 0x7771, RZ ;  /* 0x000077710a0a7816 */ /* 0x000fe400000000ff */
[----:B------:R-:W-:Y:S02]  /*1820*/  PRMT R12, R12, 0x7771, RZ ;  /* 0x000077710c0c7816 */ /* 0x000fe400000000ff */
[----:B------:R-:W-:Y:S02]  /*1830*/  LOP3.LUT P1, RZ, R16, 0xff, RZ, 0xc0, !PT ;  /* 0x000000ff10ff7812 */ /* 0x000fe4000782c0ff */
[----:B------:R-:W-:Y:S01]  /*1840*/  LOP3.LUT P0, RZ, R14, 0xff, RZ, 0xc0, !PT ;  /* 0x000000ff0eff7812 */ /* 0x000fe2000780c0ff */
[----:B0-----:R-:W-:-:S12]  /*1850*/  @!P2 BRA `(.L_x_67344) ;  /* 0x000000000038a947 */ /* 0x001fd80003800000 */
[----:B------:R0:W5:Y:S01]  /*1860*/  LDG.E.U8 R2, desc[UR10][R2.64] ;  /* 0x0000000a02027981 */ /* 0x000162000c1e1100 */
[----:B------:R-:W-:-:S07]  /*1870*/  IMAD.MOV.U32 R5, RZ, RZ, 0x1 ;  /* 0x00000001ff057424 */ /* 0x000fce00078e00ff */
.L_x_67345:
        /* <DEDUP_REMOVED lines=12> */
.L_x_67344:
[----:B------:R-:W-:Y:S05]  /*1940*/  BSYNC.RECONVERGENT B0 ;  /* 0x0000000000007941 */ /* 0x000fea0003800200 */
.L_x_67343:
[----:B------:R-:W-:Y:S01]  /*1950*/  BSSY.RECONVERGENT B0, `(.L_x_67346) ;  /* 0x0000016000007945 */ /* 0x000fe20003800200 */
[----:B------:R-:W-:Y:S01]  /*1960*/  LOP3.LUT P2, RZ, R13, 0xff, RZ, 0xc0, !PT ;  /* 0x000000ff0dff7812 */ /* 0x000fe2000784c0ff */
[----:B------:R-:W-:Y:S01]  /*1970*/  IMAD.MOV.U32 R2, RZ, RZ, 0x1 ;  /* 0x00000001ff027424 */ /* 0x000fe200078e00ff */
[----:B------:R-:W-:Y:S01]  /*1980*/  LOP3.LUT P3, RZ, R8, 0xff, RZ, 0xc0, !PT ;  /* 0x000000ff08ff7812 */ /* 0x000fe2000786c0ff */
[----:B------:R-:W-:Y:S01]  /*1990*/  IMAD.MOV.U32 R3, RZ, RZ, 0x1 ;  /* 0x00000001ff037424 */ /* 0x000fe200078e00ff */
[----:B------:R-:W-:Y:S02]  /*19a0*/  LOP3.LUT P4, RZ, R7, 0xff, RZ, 0xc0, !PT ;  /* 0x000000ff07ff7812 */ /* 0x000fe4000788c0ff */
[----:B------:R-:W-:Y:S02]  /*19b0*/  LOP3.LUT P5, RZ, R4, 0xff, RZ, 0xc0, !PT ;  /* 0x000000ff04ff7812 */ /* 0x000fe400078ac0ff */
[----:B------:R-:W-:Y:S01]  /*19c0*/  LOP3.LUT P6, RZ, R0, 0xff, RZ, 0xc0, !PT ;  /* 0x000000ff00ff7812 */ /* 0x000fe200078cc0ff */
[----:B------:R-:W-:-:S12]  /*19d0*/  @!P1 BRA `(.L_x_67347) ;  /* 0x0000000000349947 */ /* 0x000fd80003800000 */
[----:B------:R-:W-:-:S07]  /*19e0*/  IMAD.MOV.U32 R2, RZ, RZ, 0x1 ;  /* 0x00000001ff027424 */ /* 0x000fce00078e00ff */
.L_x_67348:
        /* <DEDUP_REMOVED lines=12> */
.L_x_67347:
[----:B------:R-:W-:Y:S05]  /*1ab0*/  BSYNC.RECONVERGENT B0 ;  /* 0x0000000000007941 */ /* 0x000fea0003800200 */
.L_x_67346:
[----:B------:R-:W-:Y:S01]  /*1ac0*/  BSSY.RECONVERGENT B0, `(.L_x_67349) ;  /* 0x0000010000007945 */ /* 0x000fe20003800200 */
[----:B-----5:R-:W-:-:S03]  /*1ad0*/  IMAD.MOV.U32 R15, RZ, RZ, 0x1 ;  /* 0x00000001ff0f7424 */ /* 0x020fc600078e00ff */
[----:B------:R-:W-:Y:S05]  /*1ae0*/  @!P0 BRA `(.L_x_67350) ;  /* 0x0000000000348947 */ /* 0x000fea0003800000 */
[----:B------:R-:W-:-:S07]  /*1af0*/  IMAD.MOV.U32 R3, RZ, RZ, 0x1 ;  /* 0x00000001ff037424 */ /* 0x000fce00078e00ff */
.L_x_67351:
        /* <DEDUP_REMOVED lines=12> */
.L_x_67350:
[----:B------:R-:W-:Y:S05]  /*1bc0*/  BSYNC.RECONVERGENT B0 ;  /* 0x0000000000007941 */ /* 0x000fea0003800200 */
.L_x_67349:
[----:B------:R-:W-:Y:S01]  /*1bd0*/  BSSY.RECONVERGENT B0, `(.L_x_67352) ;  /* 0x0000011000007945 */ /* 0x000fe20003800200 */
[----:B------:R-:W-:Y:S01]  /*1be0*/  IMAD.MOV.U32 R16, RZ, RZ, 0x1 ;  /* 0x00000001ff107424 */ /* 0x000fe200078e00ff */
[----:B------:R-:W-:Y:S02]  /*1bf0*/  PRMT R14, R15, 0x7610, R14 ;  /* 0x000076100f0e7816 */ /* 0x000fe4000000000e */
[----:B------:R-:W-:Y:S05]  /*1c00*/  @!P2 BRA `(.L_x_67353) ;  /* 0x000000000034a947 */ /* 0x000fea0003800000 */
[----:B------:R-:W-:-:S07]  /*1c10*/  IMAD.MOV.U32 R14, RZ, RZ, 0x1 ;  /* 0x00000001ff0e7424 */ /* 0x000fce00078e00ff */
.L_x_67354:
        /* <DEDUP_REMOVED lines=12> */
.L_x_67353:
[----:B------:R-:W-:Y:S05]  /*1ce0*/  BSYNC.RECONVERGENT B0 ;  /* 0x0000000000007941 */ /* 0x000fea0003800200 */
.L_x_67352:
[----:B------:R-:W-:Y:S01]  /*1cf0*/  BSSY.RECONVERGENT B0, `(.L_x_67355) ;  /* 0x0000011000007945 */ /* 0x000fe20003800200 */
[----:B------:R-:W-:Y:S01]  /*1d00*/  IMAD.MOV.U32 R15, RZ, RZ, 0x1 ;  /* 0x00000001ff0f7424 */ /* 0x000fe200078e00ff */
[----:B------:R-:W-:Y:S02]  /*1d10*/  PRMT R13, R16, 0x7610, R13 ;  /* 0x00007610100d7816 */ /* 0x000fe4000000000d */
[----:B------:R-:W-:Y:S05]  /*1d20*/  @!P3 BRA `(.L_x_67356) ;  /* 0x000000000034b947 */ /* 0x000fea0003800000 */
[----:B------:R-:W-:-:S07]  /*1d30*/  IMAD.MOV.U32 R13, RZ, RZ, 0x1 ;  /* 0x00000001ff0d7424 */ /* 0x000fce00078e00ff */
.L_x_67357:
        /* <DEDUP_REMOVED lines=12> */
.L_x_67356:
[----:B------:R-:W-:Y:S05]  /*1e00*/  BSYNC.RECONVERGENT B0 ;  /* 0x0000000000007941 */ /* 0x000fea0003800200 */
.L_x_67355:
[----:B------:R-:W-:Y:S01]  /*1e10*/  BSSY.RECONVERGENT B0, `(.L_x_67358) ;  /* 0x0000012000007945 */ /* 0x000fe20003800200 */
[----:B------:R-:W-:Y:S01]  /*1e20*/  IMAD.MOV.U32 R11, RZ, RZ, 0x1 ;  /* 0x00000001ff0b7424 */ /* 0x000fe200078e00ff */
[----:B------:R-:W-:Y:S01]  /*1e30*/  PRMT R8, R15, 0x7610, R8 ;  /* 0x000076100f087816 */ /* 0x000fe20000000008 */
[----:B------:R-:W-:Y:S01]  /*1e40*/  IMAD.MOV.U32 R16, RZ, RZ, 0x1 ;  /* 0x00000001ff107424 */ /* 0x000fe200078e00ff */
[----:B------:R-:W-:Y:S06]  /*1e50*/  @!P4 BRA `(.L_x_67359) ;  /* 0x000000000034c947 */ /* 0x000fec0003800000 */
[----:B------:R-:W-:-:S07]  /*1e60*/  IMAD.MOV.U32 R8, RZ, RZ, 0x1 ;  /* 0x00000001ff087424 */ /* 0x000fce00078e00ff */
.L_x_67360:
        /* <DEDUP_REMOVED lines=12> */
.L_x_67359:
[----:B------:R-:W-:Y:S05]  /*1f30*/  BSYNC.RECONVERGENT B0 ;  /* 0x0000000000007941 */ /* 0x000fea0003800200 */
.L_x_67358:
[----:B------:R-:W-:Y:S01]  /*1f40*/  BSSY.RECONVERGENT B0, `(.L_x_67361) ;  /* 0x0000011000007945 */ /* 0x000fe20003800200 */
[----:B------:R-:W-:Y:S02]  /*1f50*/  PRMT R7, R16, 0x7610, R7 ;  /* 0x0000761010077816 */ /* 0x000fe40000000007 */
[----:B------:R-:W-:Y:S01]  /*1f60*/  PRMT R10, R11, 0x7610, R10 ;  /* 0x000076100b0a7816 */ /* 0x000fe2000000000a */
[----:B------:R-:W-:Y:S06]  /*1f70*/  @!P5 BRA `(.L_x_67362) ;  /* 0x000000000034d947 */ /* 0x000fec0003800000 */
[----:B------:R-:W-:-:S07]  /*1f80*/  IMAD.MOV.U32 R10, RZ, RZ, 0x1 ;  /* 0x00000001ff0a7424 */ /* 0x000fce00078e00ff */
.L_x_67363:
        /* <DEDUP_REMOVED lines=12> */
.L_x_67362:
[----:B------:R-:W-:Y:S05]  /*2050*/  BSYNC.RECONVERGENT B0 ;  /* 0x0000000000007941 */ /* 0x000fea0003800200 */
.L_x_67361:
[----:B------:R-:W-:Y:S04]  /*2060*/  BSSY.RECONVERGENT B0, `(.L_x_67364) ;  /* 0x000000f000007945 */ /* 0x000fe80003800200 */
[----:B------:R-:W-:Y:S05]  /*2070*/  @!P6 BRA `(.L_x_67365) ;  /* 0x000000000034e947 */ /* 0x000fea0003800000 */
[----:B------:R-:W-:-:S07]  /*2080*/  IMAD.MOV.U32 R7, RZ, RZ, 0x1 ;  /* 0x00000001ff077424 */ /* 0x000fce00078e00ff */
.L_x_67366:
        /* <DEDUP_REMOVED lines=12> */
.L_x_67365:
[----:B------:R-:W-:Y:S05]  /*2150*/  BSYNC.RECONVERGENT B0 ;  /* 0x0000000000007941 */ /* 0x000fea0003800200 */
.L_x_67364:
        /* <DEDUP_REMOVED lines=15> */
.L_x_67367:
        /* <DEDUP_REMOVED lines=11> */
.L_x_68843:


//--------------------- .text._ZN2at6native29vectorized_elementwise_kernelILi4EZZZNS0_50_GLOBAL__N__2680c7bb_12_PowKernel_cu_7dd49032_300324pow_tensor_tensor_kernelERNS_18TensorIteratorBaseEENKUlvE_clEvENKUlvE_clEvEUlhhE_St5arrayIPcLm3EEEEviT0_T1_ --------------------------
	.section	.text._ZN2at6native29vectorized_elementwise_kernelILi4EZZZNS0_50_GLOBAL__N__2680c7bb_12_PowKernel_cu_7dd49032_300324pow_tensor_tensor_kernelERNS_18TensorIteratorBaseEENKUlvE_clEvENKUlvE_clEvEUlhhE_St5arrayIPcLm3EEEEviT0_T1_,"ax",@progbits
	.align	128
        .global         _ZN2at6native29vectorized_elementwise_kernelILi4EZZZNS0_50_GLOBAL__N__2680c7bb_12_PowKernel_cu_7dd49032_300324pow_tensor_tensor_kernelERNS_18TensorIteratorBaseEENKUlvE_clEvENKUlvE_clEvEUlhhE_St5arrayIPcLm3EEEEviT0_T1_
        .type           _ZN2at6native29vectorized_elementwise_kernelILi4EZZZNS0_50_GLOBAL__N__2680c7bb_12_PowKernel_cu_7dd49032_300324pow_tensor_tensor_kernelERNS_18TensorIteratorBaseEENKUlvE_clEvENKUlvE_clEvEUlhhE_St5arrayIPcLm3EEEEviT0_T1_,@function
        .size           _ZN2at6native29vectorized_elementwise_kernelILi4EZZZNS0_50_GLOBAL__N__2680c7bb_12_PowKernel_cu_7dd49032_300324pow_tensor_tensor_kernelERNS_18TensorIteratorBaseEENKUlvE_clEvENKUlvE_clEvEUlhhE_St5arrayIPcLm3EEEEviT0_T1_,(.L_x_68844 - _ZN2at6native29vectorized_elementwise_kernelILi4EZZZNS0_50_GLOBAL__N__2680c7bb_12_PowKernel_cu_7dd49032_300324pow_tensor_tensor_kernelERNS_18TensorIteratorBaseEENKUlvE_clEvENKUlvE_clEvEUlhhE_St5arrayIPcLm3EEEEviT0_T1_)
        .other          _ZN2at6native29vectorized_elementwise_kernelILi4EZZZNS0_50_GLOBAL__N__2680c7bb_12_PowKernel_cu_7dd49032_300324pow_tensor_tensor_kernelERNS_18TensorIteratorBaseEENKUlvE_clEvENKUlvE_clEvEUlhhE_St5arrayIPcLm3EEEEviT0_T1_,@"STO_CUDA_ENTRY STV_DEFAULT"
_ZN2at6native29vectorized_elementwise_kernelILi4EZZZNS0_50_GLOBAL__N__2680c7bb_12_PowKernel_cu_7dd49032_300324pow_tensor_tensor_kernelERNS_18TensorIteratorBaseEENKUlvE_clEvENKUlvE_clEvEUlhhE_St5arrayIPcLm3EEEEviT0_T1_:
.text._ZN2at6native29vectorized_elementwise_kernelILi4EZZZNS0_50_GLOBAL__N__2680c7bb_12_PowKernel_cu_7dd49032_300324pow_tensor_tensor_kernelERNS_18TensorIteratorBaseEENKUlvE_clEvENKUlvE_clEvEUlhhE_St5arrayIPcLm3EEEEviT0_T1_:
        /* <DEDUP_REMOVED lines=120> */
.L_x_67371:
        /* <DEDUP_REMOVED lines=12> */
.L_x_67370:
[----:B------:R-:W-:Y:S05]  /*0840*/  BSYNC.RECONVERGENT B0 ;  /* 0x0000000000007941 */ /* 0x000fea0003800200 */
.L_x_67369:
        /* <DEDUP_REMOVED lines=8> */
.L_x_67374:
        /* <DEDUP_REMOVED lines=12> */
.L_x_67373:
[----:B------:R-:W-:Y:S05]  /*0990*/  BSYNC.RECONVERGENT B0 ;  /* 0x0000000000007941 */ /* 0x000fea0003800200 */
.L_x_67372:
        /* <DEDUP_REMOVED lines=8> */
.L_x_67377:
        /* <DEDUP_REMOVED lines=12> */
.L_x_67376:
[----:B------:R-:W-:Y:S05]  /*0ae0*/  BSYNC.RECONVERGENT B0 ;  /* 0x0000000000007941 */ /* 0x000fea0003800200 */
.L_x_67375:
        /* <DEDUP_REMOVED lines=8> */
.L_x_67380:
        /* <DEDUP_REMOVED lines=12> */
.L_x_67379:
[----:B------:R-:W-:Y:S05]  /*0c30*/  BSYNC.RECONVERGENT B0 ;  /* 0x0000000000007941 */ /* 0x000fea0003800200 */
.L_x_67378:
        /* <DEDUP_REMOVED lines=8> */
.L_x_67383:
        /* <DEDUP_REMOVED lines=12> */
.L_x_67382:
[----:B------:R-:W-:Y:S05]  /*0d80*/  BSYNC.RECONVERGENT B0 ;  /* 0x0000000000007941 */ /* 0x000fea0003800200 */
.L_x_67381:
        /* <DEDUP_REMOVED lines=8> */
.L_x_67386:
        /* <DEDUP_REMOVED lines=12> */
.L_x_67385:
[----:B------:R-:W-:Y:S05]  /*0ed0*/  BSYNC.RECONVERGENT B0 ;  /* 0x0000000000007941 */ /* 0x000fea0003800200 */
.L_x_67384:
        /* <DEDUP_REMOVED lines=8> */
.L_x_67389:
        /* <DEDUP_REMOVED lines=12> */
.L_x_67388:
[----:B------:R-:W-:Y:S05]  /*1020*/  BSYNC.RECONVERGENT B0 ;  /* 0x0000000000007941 */ /* 0x000fea0003800200 */
.L_x_67387:
        /* <DEDUP_REMOVED lines=8> */
.L_x_67392:
        /* <DEDUP_REMOVED lines=12> */
.L_x_67391:
[----:B------:R-:W-:Y:S05]  /*1170*/  BSYNC.RECONVERGENT B0 ;  /* 0x0000000000007941 */ /* 0x000fea0003800200 */
.L_x_67390:
        /* <DEDUP_REMOVED lines=18> */
.L_x_67395:
        /* <DEDUP_REMOVED lines=8> */
.L_x_67396:
        /* <DEDUP_REMOVED lines=8> */
.L_x_67397:
        /* <DEDUP_REMOVED lines=8> */
.L_x_67398:
        /* <DEDUP_REMOVED lines=9> */
.L_x_67399:
[----:B------:R-:W-:Y:S05]  /*14b0*/  BSYNC.RELIABLE B1 ;  /* 0x0000000000017941 */ /* 0x000fea0003800100 */
.L_x_67394:
[----:B------:R-:W-:-:S13]  /*14c0*/  ISETP.GE.U32.AND P0, PT, R6, UR5, PT ;  /* 0x0000000506007c0c */ /* 0x000fda000bf06070 */
[----:B0-----:R-:W0:Y:S01]  /*14d0*/  @!P0 LDC.64 R10, c[0x0][0x390] ;  /* 0x0000e400ff0a8b82 */ /* 0x001e220000000a00 */
[C---:B-12---:R-:W-:Y:S02]  /*14e0*/  @!P0 VIADD R9, R6.reuse, UR4 ;  /* 0x0000000406098c36 */ /* 0x046fe40008000000 */
[----:B------:R-:W-:-:S03]  /*14f0*/  @!P0 VIADD R6, R6, 0x80 ;  /* 0x0000008006068836 */ /* 0x000fc60000000000 */
[----:B0-----:R-:W-:-:S05]  /*1500*/  @!P0 IADD3 R8, P1, PT, R9, R10, RZ ;  /* 0x0000000a09088210 */ /* 0x001fca0007f3e0ff */
[----:B------:R-:W-:-:S05]  /*1510*/  @!P0 IMAD.X R9, RZ, RZ, R11, P1 ;  /* 0x000000ffff098224 */ /* 0x000fca00008e060b */
[----:B------:R3:W-:Y:S03]  /*1520*/  @!P0 STG.E.U8 desc[UR10][R8.64], R5 ;  /* 0x0000000508008986 */ /* 0x0007e6000c10110a */
.L_x_67400:
[----:B------:R-:W-:Y:S05]  /*1530*/  BSYNC.RECONVERGENT B0 ;  /* 0x0000000000007941 */ /* 0x000fea0003800200 */
.L_x_67393:
        /* <DEDUP_REMOVED lines=9> */
.L_x_67368:
        /* <DEDUP_REMOVED lines=12> */
[----:B------:R-:W2:Y:S01]  /*1690*/  LDG.E R0, desc[UR10][R4.64] ;  /* 0x0000000a04007981 */ /* 0x000ea2000c1e1900 */
[----:B------:R-:W-:-:S03]  /*16a0*/  IMAD.WIDE.U32 R2, R8, 0x4, R2 ;  /* 0x0000000408027825 */ /* 0x000fc600078e0002 */
[----:B------:R-:W3:Y:S04]  /*16b0*/  LDG.E R6, desc[UR10][R4.64+0x200] ;  /* 0x0002000a04067981 */ /* 0x000ee8000c1e1900 */
[----:B------:R-:W4:Y:S04]  /*16c0*/  LDG.E.U16 R18, desc[UR10][R2.64+0x2] ;  /* 0x0000020a02127981 */ /* 0x000f28000c1e1500 */
[----:B------:R-:W4:Y:S04]  /*16d0*/  LDG.E R17, desc[UR10][R2.64+0x200] ;  /* 0x0002000a02117981 */ /* 0x000f28000c1e1900 */
[----:B------:R0:W5:Y:S01]  /*16e0*/  LDG.E.U8 R13, desc[UR10][R2.64+0x1] ;  /* 0x0000010a020d7981 */ /* 0x000162000c1e1100 */
[----:B------:R-:W-:Y:S01]  /*16f0*/  BSSY.RECONVERGENT B0, `(.L_x_67401) ;  /* 0x0000024000007945 */ /* 0x000fe20003800200 */
[----:B------:R-:W-:Y:S01]  /*1700*/  IMAD.MOV.U32 R7, RZ, RZ, 0x1 ;  /* 0x00000001ff077424 */ /* 0x000fe200078e00ff */
[----:B--2---:R-:W-:-:S02]  /*1710*/  PRMT R15, R0, 0x7770, RZ ;  /* 0x00007770000f7816 */ /* 0x004fc400000000ff */
[----:B------:R-:W-:Y:S02]  /*1720*/  PRMT R16, R0, 0x7771, RZ ;  /* 0x0000777100107816 */ /* 0x000fe400000000ff */
[----:B------:R-:W-:Y:S02]  /*1730*/  ISETP.NE.AND P2, PT, R15, RZ, PT ;  /* 0x000000ff0f00720c */ /* 0x000fe40003f45270 */
[----:B---3--:R-:W-:Y:S02]  /*1740*/  PRMT R4, R6, 0x7771, RZ ;  /* 0x0000777106047816 */ /* 0x008fe400000000ff */
[----:B------:R-:W-:Y:S02]  /*1750*/  PRMT R14, R0, 0x7772, RZ ;  /* 0x00007772000e7816 */ /* 0x000fe400000000ff */
[----:B------:R-:W-:Y:S02]  /*1760*/  PRMT R20, R6, 0x7773, RZ ;  /* 0x0000777306147816 */ /* 0x000fe400000000ff */
[----:B------:R-:W-:-:S02]  /*1770*/  PRMT R12, R0, 0x7773, RZ ;  /* 0x00007773000c7816 */ /* 0x000fc400000000ff */
[C---:B------:R-:W-:Y:S02]  /*1780*/  PRMT R10, R6.reuse, 0x7770, RZ ;  /* 0x00007770060a7816 */ /* 0x040fe400000000ff */
[----:B------:R-:W-:Y:S02]  /*1790*/  PRMT R5, R6, 0x7772, RZ ;  /* 0x0000777206057816 */ /* 0x000fe400000000ff */
[----:B----4-:R-:W-:Y:S02]  /*17a0*/  PRMT R19, R18, 0x7770, RZ ;  /* 0x0000777012137816 */ /* 0x010fe400000000ff */
[C---:B------:R-:W-:Y:S02]  /*17b0*/  PRMT R0, R17.reuse, 0x7773, RZ ;  /* 0x0000777311007816 */ /* 0x040fe400000000ff */
[C---:B------:R-:W-:Y:S02]  /*17c0*/  PRMT R9, R17.reuse, 0x7772, RZ ;  /* 0x0000777211097816 */ /* 0x040fe400000000ff */
[----:B------:R-:W-:-:S02]  /*17d0*/  PRMT R11, R17, 0x7771, RZ ;  /* 0x00007771110b7816 */ /* 0x000fc400000000ff */
[----:B------:R-:W-:Y:S02]  /*17e0*/  PRMT R6, R4, 0x7610, R6 ;  /* 0x0000761004067816 */ /* 0x000fe40000000006 */
[----:B------:R-:W-:Y:S02]  /*17f0*/  PRMT R18, R18, 0x7771, RZ ;  /* 0x0000777112127816 */ /* 0x000fe400000000ff */
[----:B------:R-:W-:Y:S02]  /*1800*/  PRMT R17, R17, 0x7770, RZ ;  /* 0x0000777011117816 */ /* 0x000fe400000000ff */
[----:B------:R-:W-:Y:S02]  /*1810*/  LOP3.LUT P1, RZ, R16, 0xff, RZ, 0xc0, !PT ;  /* 0x000000ff10ff7812 */ /* 0x000fe4000782c0ff */
[----:B------:R-:W-:Y:S02]  /*1820*/  LOP3.LUT P0, RZ, R14, 0xff, RZ, 0xc0, !PT ;  /* 0x000000ff0eff7812 */ /* 0x000fe4000780c0ff */
[----:B------:R-:W-:Y:S01]  /*1830*/  PRMT R4, R20, 0x7610, R4 ;  /* 0x0000761014047816 */ /* 0x000fe20000000004 */
[----:B0-----:R-:W-:Y:S10]  /*1840*/  @!P2 BRA `(.L_x_67402) ;  /* 0x000000000038a947 */ /* 0x001ff40003800000 */
[----:B------:R0:W5:Y:S01]  /*1850*/  LDG.E.U8 R2, desc[UR10][R2.64] ;  /* 0x0000000a02027981 */ /* 0x000162000c1e1100 */
[----:B------:R-:W-:-:S07]  /*1860*/  IMAD.MOV.U32 R7, RZ, RZ, 0x1 ;  /* 0x00000001ff077424 */ /* 0x000fce00078e00ff */
.L_x_67403:
        /* <DEDUP_REMOVED lines=12> */
.L_x_67402:
[----:B------:R-:W-:Y:S05]  /*1930*/  BSYNC.RECONVERGENT B0 ;  /* 0x0000000000007941 */ /* 0x000fea0003800200 */
.L_x_67401:
        /* <DEDUP_REMOVED lines=10> */
.L_x_67406:
        /* <DEDUP_REMOVED lines=12> */
.L_x_67405:
[----:B------:R-:W-:Y:S05]  /*1aa0*/  BSYNC.RECONVERGENT B0 ;  /* 0x0000000000007941 */ /* 0x000fea0003800200 */
.L_x_67404:
[----:B------:R-:W-:Y:S01]  /*1ab0*/  BSSY.RECONVERGENT B0, `(.L_x_67407) ;  /* 0x0000010000007945 */ /* 0x000fe20003800200 */
[----:B-----5:R-:W-:-:S03]  /*1ac0*/  IMAD.MOV.U32 R13, RZ, RZ, 0x1 ;  /* 0x00000001ff0d7424 */ /* 0x020fc600078e00ff */
[----:B------:R-:W-:Y:S05]  /*1ad0*/  @!P0 BRA `(.L_x_67408) ;  /* 0x0000000000348947 */ /* 0x000fea0003800000 */
[----:B------:R-:W-:-:S07]  /*1ae0*/  IMAD.MOV.U32 R3, RZ, RZ, 0x1 ;  /* 0x00000001ff037424 */ /* 0x000fce00078e00ff */
.L_x_67409:
        /* <DEDUP_REMOVED lines=12> */
.L_x_67408:
[----:B------:R-:W-:Y:S05]  /*1bb0*/  BSYNC.RECONVERGENT B0 ;  /* 0x0000000000007941 */ /* 0x000fea0003800200 */
.L_x_67407:
[----:B------:R-:W-:Y:S01]  /*1bc0*/  BSSY.RECONVERGENT B0, `(.L_x_67410) ;  /* 0x0000010000007945 */ /* 0x000fe20003800200 */
[----:B------:R-:W-:-:S03]  /*1bd0*/  IMAD.MOV.U32 R14, RZ, RZ, 0x1 ;  /* 0x00000001ff0e7424 */ /* 0x000fc600078e00ff */
[----:B------:R-:W-:Y:S05]  /*1be0*/  @!P2 BRA `(.L_x_67411) ;  /* 0x000000000034a947 */ /* 0x000fea0003800000 */
[----:B------:R-:W-:-:S07]  /*1bf0*/  IMAD.MOV.U32 R13, RZ, RZ, 0x1 ;  /* 0x00000001ff0d7424 */ /* 0x000fce00078e00ff */
.L_x_67412:
        /* <DEDUP_REMOVED lines=12> */
.L_x_67411:
[----:B------:R-:W-:Y:S05]  /*1cc0*/  BSYNC.RECONVERGENT B0 ;  /* 0x0000000000007941 */ /* 0x000fea0003800200 */
.L_x_67410:
[----:B------:R-:W-:Y:S01]  /*1cd0*/  BSSY.RECONVERGENT B0, `(.L_x_67413) ;  /* 0x0000011000007945 */ /* 0x000fe20003800200 */
[----:B------:R-:W-:Y:S01]  /*1ce0*/  IMAD.MOV.U32 R15, RZ, RZ, 0x1 ;  /* 0x00000001ff0f7424 */ /* 0x000fe200078e00ff */
[----:B------:R-:W-:Y:S02]  /*1cf0*/  PRMT R12, R14, 0x7610, R12 ;  /* 0x000076100e0c7816 */ /* 0x000fe4000000000c */
[----:B------:R-:W-:Y:S05]  /*1d00*/  @!P3 BRA `(.L_x_67414) ;  /* 0x000000000034b947 */ /* 0x000fea0003800000 */
[----:B------:R-:W-:-:S07]  /*1d10*/  IMAD.MOV.U32 R12, RZ, RZ, 0x1 ;  /* 0x00000001ff0c7424 */ /* 0x000fce00078e00ff */
.L_x_67415:
        /* <DEDUP_REMOVED lines=12> */
.L_x_67414:
[----:B------:R-:W-:Y:S05]  /*1de0*/  BSYNC.RECONVERGENT B0 ;  /* 0x0000000000007941 */ /* 0x000fea0003800200 */
.L_x_67413:
[----:B------:R-:W-:Y:S01]  /*1df0*/  BSSY.RECONVERGENT B0, `(.L_x_67416) ;  /* 0x0000012000007945 */ /* 0x000fe20003800200 */
[----:B------:R-:W-:Y:S01]  /*1e00*/  IMAD.MOV.U32 R14, RZ, RZ, 0x1 ;  /* 0x00000001ff0e7424 */ /* 0x000fe200078e00ff */
[----:B------:R-:W-:Y:S01]  /*1e10*/  PRMT R10, R15, 0x7610, R10 ;  /* 0x000076100f0a7816 */ /* 0x000fe2000000000a */
[----:B------:R-:W-:Y:S01]  /*1e20*/  IMAD.MOV.U32 R16, RZ, RZ, 0x1 ;  /* 0x00000001ff107424 */ /* 0x000fe200078e00ff */
[----:B------:R-:W-:Y:S06]  /*1e30*/  @!P4 BRA `(.L_x_67417) ;  /* 0x000000000034c947 */ /* 0x000fec0003800000 */
[----:B------:R-:W-:-:S07]  /*1e40*/  IMAD.MOV.U32 R10, RZ, RZ, 0x1 ;  /* 0x00000001ff0a7424 */ /* 0x000fce00078e00ff */
.L_x_67418:
        /* <DEDUP_REMOVED lines=12> */
.L_x_67417:
[----:B------:R-:W-:Y:S05]  /*1f10*/  BSYNC.RECONVERGENT B0 ;  /* 0x0000000000007941 */ /* 0x000fea0003800200 */
.L_x_67416:
[----:B------:R-:W-:Y:S01]  /*1f20*/  BSSY.RECONVERGENT B0, `(.L_x_67419) ;  /* 0x0000011000007945 */ /* 0x000fe20003800200 */
[----:B------:R-:W-:Y:S02]  /*1f30*/  PRMT R6, R16, 0x7610, R6 ;  /* 0x0000761010067816 */ /* 0x000fe40000000006 */
[----:B------:R-:W-:Y:S01]  /*1f40*/  PRMT R11, R14, 0x7610, R11 ;  /* 0x000076100e0b7816 */ /* 0x000fe2000000000b */
[----:B------:R-:W-:Y:S06]  /*1f50*/  @!P5 BRA `(.L_x_67420) ;  /* 0x000000000034d947 */ /* 0x000fec0003800000 */
[----:B------:R-:W-:-:S07]  /*1f60*/  IMAD.MOV.U32 R11, RZ, RZ, 0x1 ;  /* 0x00000001ff0b7424 */ /* 0x000fce00078e00ff */
.L_x_67421:
        /* <DEDUP_REMOVED lines=12> */
.L_x_67420:
[----:B------:R-:W-:Y:S05]  /*2030*/  BSYNC.RECONVERGENT B0 ;  /* 0x0000000000007941 */ /* 0x000fea0003800200 */
.L_x_67419:
[----:B------:R-:W-:Y:S04]  /*2040*/  BSSY.RECONVERGENT B0, `(.L_x_67422) ;  /* 0x000000f000007945 */ /* 0x000fe80003800200 */
[----:B------:R-:W-:Y:S05]  /*2050*/  @!P6 BRA `(.L_x_67423) ;  /* 0x000000000034e947 */ /* 0x000fea0003800000 */
[----:B------:R-:W-:-:S07]  /*2060*/  IMAD.MOV.U32 R6, RZ, RZ, 0x1 ;  /* 0x00000001ff067424 */ /* 0x000fce00078e00ff */
.L_x_67424:
        /* <DEDUP_REMOVED lines=12> */
.L_x_67423:
[----:B------:R-:W-:Y:S05]  /*2130*/  BSYNC.RECONVERGENT B0 ;  /* 0x0000000000007941 */ /* 0x000fea0003800200 */
.L_x_67422:
        /* <DEDUP_REMOVED lines=23> */
.L_x_67425:
        /* <DEDUP_REMOVED lines=13> */
.L_x_68844:


//--------------------- .text._ZN2at6native29vectorized_elementwise_kernelILi8EZZZNS0_50_GLOBAL__N__2680c7bb_12_PowKernel_cu_7dd49032_300324pow_tensor_tensor_kernelERNS_18TensorIteratorBaseEENKUlvE_clEvENKUlvE_clEvEUlhhE_St5arrayIPcLm3EEEEviT0_T1_ --------------------------
	.section	.text._ZN2at6native29vectorized_elementwise_kernelILi8EZZZNS0_50_GLOBAL__N__2680c7bb_12_PowKernel_cu_7dd49032_300324pow_tensor_tensor_kernelERNS_18TensorIteratorBaseEENKUlvE_clEvENKUlvE_clEvEUlhhE_St5arrayIPcLm3EEEEviT0_T1_,"ax",@progbits
	.align	128
        .global         _ZN2at6native29vectorized_elementwise_kernelILi8EZZZNS0_50_GLOBAL__N__2680c7bb_12_PowKernel_cu_7dd49032_300324pow_tensor_tensor_kernelERNS_18TensorIteratorBaseEENKUlvE_clEvENKUlvE_clEvEUlhhE_St5arrayIPcLm3EEEEviT0_T1_
        .type           _ZN2at6native29vectorized_elementwise_kernelILi8EZZZNS0_50_GLOBAL__N__2680c7bb_12_PowKernel_cu_7dd49032_300324pow_tensor_tensor_kernelERNS_18TensorIteratorBaseEENKUlvE_clEvENKUlvE_clEvEUlhhE_St5arrayIPcLm3EEEEviT0_T1_,@function
        .size           _ZN2at6native29vectorized_elementwise_kernelILi8EZZZNS0_50_GLOBAL__N__2680c7bb_12_PowKernel_cu_7dd49032_300324pow_tensor_tensor_kernelERNS_18TensorIteratorBaseEENKUlvE_clEvENKUlvE_clEvEUlhhE_St5arrayIPcLm3EEEEviT0_T1_,(.L_x_68845 - _ZN2at6native29vectorized_elementwise_kernelILi8EZZZNS0_50_GLOBAL__N__2680c7bb_12_PowKernel_cu_7dd49032_300324pow_tensor_tensor_kernelERNS_18TensorIteratorBaseEENKUlvE_clEvENKUlvE_clEvEUlhhE_St5arrayIPcLm3EEEEviT0_T1_)
        .other          _ZN2at6native29vectorized_elementwise_kernelILi8EZZZNS0_50_GLOBAL__N__2680c7bb_12_PowKernel_cu_7dd49032_300324pow_tensor_tensor_kernelERNS_18TensorIteratorBaseEENKUlvE_clEvENKUlvE_clEvEUlhhE_St5arrayIPcLm3EEEEviT0_T1_,@"STO_CUDA_ENTRY STV_DEFAULT"
_ZN2at6native29vectorized_elementwise_kernelILi8EZZZNS0_50_GLOBAL__N__2680c7bb_12_PowKernel_cu_7dd49032_300324pow_tensor_tensor_kernelERNS_18TensorIteratorBaseEENKUlvE_clEvENKUlvE_clEvEUlhhE_St5arrayIPcLm3EEEEviT0_T1_:
.text._ZN2at6native29vectorized_elementwise_kernelILi8EZZZNS0_50_GLOBAL__N__2680c7bb_12_PowKernel_cu_7dd49032_300324pow_tensor_tensor_kernelERNS_18TensorIteratorBaseEENKUlvE_clEvENKUlvE_clEvEUlhhE_St5arrayIPcLm3EEEEviT0_T1_:
        /* <DEDUP_REMOVED lines=120> */
.L_x_67429:
        /* <DEDUP_REMOVED lines=12> */
.L_x_67428:
[----:B------:R-:W-:Y:S05]  /*0840*/  BSYNC.RECONVERGENT B0 ;  /* 0x0000000000007941 */ /* 0x000fea0003800200 */
.L_x_67427:
        /* <DEDUP_REMOVED lines=8> */
.L_x_67432:
        /* <DEDUP_REMOVED lines=12> */
.L_x_67431:
[----:B------:R-:W-:Y:S05]  /*0990*/  BSYNC.RECONVERGENT B0 ;  /* 0x0000000000007941 */ /* 0x000fea0003800200 */
.L_x_67430:
        /* <DEDUP_REMOVED lines=8> */
.L_x_67435:
        /* <DEDUP_REMOVED lines=12> */
.L_x_67434:
[----:B------:R-:W-:Y:S05]  /*0ae0*/  BSYNC.RECONVERGENT B0 ;  /* 0x0000000000007941 */ /* 0x000fea0003800200 */
.L_x_67433:
        /* <DEDUP_REMOVED lines=8> */
.L_x_67438:
        /* <DEDUP_REMOVED lines=12> */
.L_x_67437:
[----:B------:R-:W-:Y:S05]  /*0c30*/  BSYNC.RECONVERGENT B0 ;  /* 0x0000000000007941 */ /* 0x000fea0003800200 */
.L_x_67436:
        /* <DEDUP_REMOVED lines=8> */
.L_x_67441:
        /* <DEDUP_REMOVED lines=12> */
.L_x_67440:
[----:B------:R-:W-:Y:S05]  /*0d80*/  BSYNC.RECONVERGENT B0 ;  /* 0x0000000000007941 */ /* 0x000fea0003800200 */
.L_x_67439:
        /* <DEDUP_REMOVED lines=8> */
.L_x_67444:
        /* <DEDUP_REMOVED lines=12> */
.L_x_67443:
[----:B------:R-:W-:Y:S05]  /*0ed0*/  BSYNC.RECONVERGENT B0 ;  /* 0x0000000000007941 */ /* 0x000fea0003800200 */
.L_x_67442:
        /* <DEDUP_REMOVED lines=8> */
.L_x_67447:
        /* <DEDUP_REMOVED lines=12> */
.L_x_67446:
[----:B------:R-:W-:Y:S05]  /*1020*/  BSYNC.RECONVERGENT B0 ;  /* 0x0000000000007941 */ /* 0x000fea0003800200 */
.L_x_67445:
        /* <DEDUP_REMOVED lines=8> */
.L_x_67450:
        /* <DEDUP_REMOVED lines=12> */
.L_x_67449:
[----:B------:R-:W-:Y:S05]  /*1170*/  BSYNC.RECONVERGENT B0 ;  /* 0x0000000000007941 */ /* 0x000fea0003800200 */
.L_x_67448:
        /* <DEDUP_REMOVED lines=18> */
.L_x_67453:
        /* <DEDUP_REMOVED lines=8> */
.L_x_67454:
        /* <DEDUP_REMOVED lines=8> */
.L_x_67455:
        /* <DEDUP_REMOVED lines=8> */
.L_x_67456:
        /* <DEDUP_REMOVED lines=9> */
.L_x_67457:
[----:B------:R-:W-:Y:S05]  /*14b0*/  BSYNC.RELIABLE B1 ;  /* 0x0000000000017941 */ /* 0x000fea0003800100 */
.L_x_67452:
[----:B------:R-:W-:-:S13]  /*14c0*/  ISETP.GE.U32.AND P0, PT, R6, UR5, PT ;  /* 0x0000000506007c0c */ /* 0x000fda000bf06070 */
[----:B0-----:R-:W0:Y:S01]  /*14d0*/  @!P0 LDC.64 R10, c[0x0][0x390] ;  /* 0x0000e400ff0a8b82 */ /* 0x001e220000000a00 */
[C---:B-12---:R-:W-:Y:S02]  /*14e0*/  @!P0 VIADD R9, R6.reuse, UR4 ;  /* 0x0000000406098c36 */ /* 0x046fe40008000000 */
[----:B------:R-:W-:-:S03]  /*14f0*/  @!P0 VIADD R6, R6, 0x80 ;  /* 0x0000008006068836 */ /* 0x000fc60000000000 */
[----:B0-----:R-:W-:-:S05]  /*1500*/  @!P0 IADD3 R8, P1, PT, R9, R10, RZ ;  /* 0x0000000a09088210 */ /* 0x001fca0007f3e0ff */
[----:B------:R-:W-:-:S05]  /*1510*/  @!P0 IMAD.X R9, RZ, RZ, R11, P1 ;  /* 0x000000ffff098224 */ /* 0x000fca00008e060b */
[----:B------:R3:W-:Y:S03]  /*1520*/  @!P0 STG.E.U8 desc[UR10][R8.64], R5 ;  /* 0x0000000508008986 */ /* 0x0007e6000c10110a */
.L_x_67458:
[----:B------:R-:W-:Y:S05]  /*1530*/  BSYNC.RECONVERGENT B0 ;  /* 0x0000000000007941 */ /* 0x000fea0003800200 */
.L_x_67451:
        /* <DEDUP_REMOVED lines=9> */
.L_x_67426:
        /* <DEDUP_REMOVED lines=13> */
[----:B------:R-:W-:-:S05]  /*16a0*/  IMAD.WIDE.U32 R2, R0, 0x8, R2 ;  /* 0x0000000800027825 */ /* 0x000fca00078e0002 */
[----:B------:R-:W3:Y:S04]  /*16b0*/  LDG.E R4, desc[UR10][R2.64+0x4] ;  /* 0x0000040a02047981 */ /* 0x000ee8000c1e1900 */
[----:B------:R-:W4:Y:S04]  /*16c0*/  LDG.E.U16 R9, desc[UR10][R2.64+0x2] ;  /* 0x0000020a02097981 */ /* 0x000f28000c1e1500 */
[----:B------:R0:W5:Y:S01]  /*16d0*/  LDG.E.U8 R13, desc[UR10][R2.64+0x1] ;  /* 0x0000010a020d7981 */ /* 0x000162000c1e1100 */
[----:B------:R-:W-:Y:S01]  /*16e0*/  BSSY.RECONVERGENT B0, `(.L_x_67459) ;  /* 0x0000027000007945 */ /* 0x000fe20003800200 */
[----:B------:R-:W-:Y:S01]  /*16f0*/  IMAD.MOV.U32 R7, RZ, RZ, 0x1 ;  /* 0x00000001ff077424 */ /* 0x000fe200078e00ff */
[----:B--2---:R-:W-:-:S04]  /*1700*/  PRMT R15, R16, 0x7770, RZ ;  /* 0x00007770100f7816 */ /* 0x004fc800000000ff */
[----:B------:R-:W-:Y:S02]  /*1710*/  ISETP.NE.AND P2, PT, R15, RZ, PT ;  /* 0x000000ff0f00720c */ /* 0x000fe40003f45270 */
[----:B------:R-:W-:Y:S02]  /*1720*/  PRMT R21, R16, 0x7772, RZ ;  /* 0x0000777210157816 */ /* 0x000fe400000000ff */
[C---:B---3--:R-:W-:Y:S02]  /*1730*/  PRMT R8, R4.reuse, 0x7771, RZ ;  /* 0x0000777104087816 */ /* 0x048fe400000000ff */
[----:B------:R-:W-:Y:S02]  /*1740*/  PRMT R20, R4, 0x7770, RZ ;  /* 0x0000777004147816 */ /* 0x000fe400000000ff */
[C---:B------:R-:W-:Y:S02]  /*1750*/  PRMT R18, R16.reuse, 0x7771, RZ ;  /* 0x0000777110127816 */ /* 0x040fe400000000ff */
[----:B------:R-:W-:-:S02]  /*1760*/  PRMT R11, R16, 0x7773, RZ ;  /* 0x00007773100b7816 */ /* 0x000fc400000000ff */
[----:B------:R-:W-:Y:S02]  /*1770*/  PRMT R19, R17, 0x7770, RZ ;  /* 0x0000777011137816 */ /* 0x000fe400000000ff */
[C---:B------:R-:W-:Y:S02]  /*1780*/  PRMT R6, R4.reuse, 0x7773, RZ ;  /* 0x0000777304067816 */ /* 0x040fe400000000ff */
[----:B------:R-:W-:Y:S02]  /*1790*/  PRMT R5, R4, 0x7772, RZ ;  /* 0x0000777204057816 */ /* 0x000fe400000000ff */
[----:B------:R-:W-:Y:S02]  /*17a0*/  PRMT R16, R21, 0x7610, R16 ;  /* 0x0000761015107816 */ /* 0x000fe40000000010 */
[----:B------:R-:W-:Y:S02]  /*17b0*/  PRMT R4, R8, 0x7610, R4 ;  /* 0x0000761008047816 */ /* 0x000fe40000000004 */
[----:B------:R-:W-:-:S02]  /*17c0*/  PRMT R8, R20, 0x7610, R8 ;  /* 0x0000761014087816 */ /* 0x000fc40000000008 */
[C---:B------:R-:W-:Y:S02]  /*17d0*/  PRMT R10, R17.reuse, 0x7771, RZ ;  /* 0x00007771110a7816 */ /* 0x040fe400000000ff */
[----:B------:R-:W-:Y:S02]  /*17e0*/  PRMT R12, R17, 0x7772, RZ ;  /* 0x00007772110c7816 */ /* 0x000fe400000000ff */
[----:B----4-:R-:W-:Y:S02]  /*17f0*/  PRMT R14, R9, 0x7770, RZ ;  /* 0x00007770090e7816 */ /* 0x010fe400000000ff */
[----:B------:R-:W-:Y:S02]  /*1800*/  PRMT R20, R11, 0x7610, R20 ;  /* 0x000076100b147816 */ /* 0x000fe40000000014 */
[----:B------:R-:W-:Y:S02]  /*1810*/  PRMT R17, R17, 0x7773, RZ ;  /* 0x0000777311117816 */ /* 0x000fe400000000ff */
[----:B------:R-:W-:-:S02]  /*1820*/  PRMT R9, R9, 0x7771, RZ ;  /* 0x0000777109097816 */ /* 0x000fc400000000ff */
[----:B------:R-:W-:Y:S02]  /*1830*/  LOP3.LUT P1, RZ, R18, 0xff, RZ, 0xc0, !PT ;  /* 0x000000ff12ff7812 */ /* 0x000fe4000782c0ff */
[----:B------:R-:W-:Y:S02]  /*1840*/  LOP3.LUT P0, RZ, R16, 0xff, RZ, 0xc0, !PT ;  /* 0x000000ff10ff7812 */ /* 0x000fe4000780c0ff */
[----:B------:R-:W-:Y:S01]  /*1850*/  PRMT R11, R19, 0x7610, R11 ;  /* 0x00007610130b7816 */ /* 0x000fe2000000000b */
[----:B0-----:R-:W-:Y:S10]  /*1860*/  @!P2 BRA `(.L_x_67460) ;  /* 0x000000000038a947 */ /* 0x001ff40003800000 */
[----:B------:R0:W5:Y:S01]  /*1870*/  LDG.E.U8 R2, desc[UR10][R2.64] ;  /* 0x0000000a02027981 */ /* 0x000162000c1e1100 */
[----:B------:R-:W-:-:S07]  /*1880*/  IMAD.MOV.U32 R7, RZ, RZ, 0x1 ;  /* 0x00000001ff077424 */ /* 0x000fce00078e00ff */
.L_x_67461:
        /* <DEDUP_REMOVED lines=12> */
.L_x_67460:
[----:B------:R-:W-:Y:S05]  /*1950*/  BSYNC.RECONVERGENT B0 ;  /* 0x0000000000007941 */ /* 0x000fea0003800200 */
.L_x_67459:
        /* <DEDUP_REMOVED lines=10> */
.L_x_67464:
        /* <DEDUP_REMOVED lines=12> */
.L_x_67463:
[----:B------:R-:W-:Y:S05]  /*1ac0*/  BSYNC.RECONVERGENT B0 ;  /* 0x0000000000007941 */ /* 0x000fea0003800200 */
.L_x_67462:
[----:B------:R-:W-:Y:S01]  /*1ad0*/  BSSY.RECONVERGENT B0, `(.L_x_67465) ;  /* 0x0000010000007945 */ /* 0x000fe20003800200 */
[----:B-----5:R-:W-:-:S03]  /*1ae0*/  IMAD.MOV.U32 R13, RZ, RZ, 0x1 ;  /* 0x00000001ff0d7424 */ /* 0x020fc600078e00ff */
[----:B------:R-:W-:Y:S05]  /*1af0*/  @!P0 BRA `(.L_x_67466) ;  /* 0x0000000000348947 */ /* 0x000fea0003800000 */
[----:B------:R-:W-:-:S07]  /*1b00*/  IMAD.MOV.U32 R3, RZ, RZ, 0x1 ;  /* 0x00000001ff037424 */ /* 0x000fce00078e00ff */
.L_x_67467:
        /* <DEDUP_REMOVED lines=12> */
.L_x_67466:
[----:B------:R-:W-:Y:S05]  /*1bd0*/  BSYNC.RECONVERGENT B0 ;  /* 0x0000000000007941 */ /* 0x000fea0003800200 */
.L_x_67465:
[----:B------:R-:W-:Y:S01]  /*1be0*/  BSSY.RECONVERGENT B0, `(.L_x_67468) ;  /* 0x0000010000007945 */ /* 0x000fe20003800200 */
[----:B------:R-:W-:-:S03]  /*1bf0*/  IMAD.MOV.U32 R14, RZ, RZ, 0x1 ;  /* 0x00000001ff0e7424 */ /* 0x000fc600078e00ff */
[----:B------:R-:W-:Y:S05]  /*1c00*/  @!P2 BRA `(.L_x_67469) ;  /* 0x000000000034a947 */ /* 0x000fea0003800000 */
[----:B------:R-:W-:-:S07]  /*1c10*/  IMAD.MOV.U32 R13, RZ, RZ, 0x1 ;  /* 0x00000001ff0d7424 */ /* 0x000fce00078e00ff */
.L_x_67470:
        /* <DEDUP_REMOVED lines=12> */
.L_x_67469:
[----:B------:R-:W-:Y:S05]  /*1ce0*/  BSYNC.RECONVERGENT B0 ;  /* 0x0000000000007941 */ /* 0x000fea0003800200 */
.L_x_67468:
[----:B------:R-:W-:Y:S01]  /*1cf0*/  BSSY.RECONVERGENT B0, `(.L_x_67471) ;  /* 0x0000011000007945 */ /* 0x000fe20003800200 */
[----:B------:R-:W-:Y:S01]  /*1d00*/  IMAD.MOV.U32 R15, RZ, RZ, 0x1 ;  /* 0x00000001ff0f7424 */ /* 0x000fe200078e00ff */
[----:B------:R-:W-:Y:S02]  /*1d10*/  PRMT R9, R14, 0x7610, R9 ;  /* 0x000076100e097816 */ /* 0x000fe40000000009 */
[----:B------:R-:W-:Y:S05]  /*1d20*/  @!P3 BRA `(.L_x_67472) ;  /* 0x000000000034b947 */ /* 0x000fea0003800000 */
[----:B------:R-:W-:-:S07]  /*1d30*/  IMAD.MOV.U32 R9, RZ, RZ, 0x1 ;  /* 0x00000001ff097424 */ /* 0x000fce00078e00ff */
.L_x_67473:
        /* <DEDUP_REMOVED lines=12> */
.L_x_67472:
[----:B------:R-:W-:Y:S05]  /*1e00*/  BSYNC.RECONVERGENT B0 ;  /* 0x0000000000007941 */ /* 0x000fea0003800200 */
.L_x_67471:
[----:B------:R-:W-:Y:S01]  /*1e10*/  BSSY.RECONVERGENT B0, `(.L_x_67474) ;  /* 0x0000012000007945 */ /* 0x000fe20003800200 */
[----:B------:R-:W-:Y:S01]  /*1e20*/  IMAD.MOV.U32 R11, RZ, RZ, 0x1 ;  /* 0x00000001ff0b7424 */ /* 0x000fe200078e00ff */
[----:B------:R-:W-:Y:S01]  /*1e30*/  PRMT R8, R15, 0x7610, R8 ;  /* 0x000076100f087816 */ /* 0x000fe20000000008 */
[----:B------:R-:W-:Y:S01]  /*1e40*/  IMAD.MOV.U32 R16, RZ, RZ, 0x1 ;  /* 0x00000001ff107424 */ /* 0x000fe200078e00ff */
[----:B------:R-:W-:Y:S06]  /*1e50*/  @!P4 BRA `(.L_x_67475) ;  /* 0x000000000034c947 */ /* 0x000fec0003800000 */
[----:B------:R-:W-:-:S07]  /*1e60*/  IMAD.MOV.U32 R8, RZ, RZ, 0x1 ;  /* 0x00000001ff087424 */ /* 0x000fce00078e00ff */
.L_x_67476:
        /* <DEDUP_REMOVED lines=12> */
.L_x_67475:
[----:B------:R-:W-:Y:S05]  /*1f30*/  BSYNC.RECONVERGENT B0 ;  /* 0x0000000000007941 */ /* 0x000fea0003800200 */
.L_x_67474:
[----:B------:R-:W-:Y:S01]  /*1f40*/  BSSY.RECONVERGENT B0, `(.L_x_67477) ;  /* 0x0000010000007945 */ /* 0x000fe20003800200 */
[----:B------:R-:W-:-:S03]  /*1f50*/  PRMT R10, R16, 0x7610, R10 ;  /* 0x00007610100a7816 */ /* 0x000fc6000000000a */
[----:B------:R-:W-:Y:S05]  /*1f60*/  @!P5 BRA `(.L_x_67478) ;  /* 0x000000000034d947 */ /* 0x000fea0003800000 */
[----:B------:R-:W-:-:S07]  /*1f70*/  IMAD.MOV.U32 R11, RZ, RZ, 0x1 ;  /* 0x00000001ff0b7424 */ /* 0x000fce00078e00ff */
.L_x_67479:
        /* <DEDUP_REMOVED lines=12> */
.L_x_67478:
[----:B------:R-:W-:Y:S05]  /*2040*/  BSYNC.RECONVERGENT B0 ;  /* 0x0000000000007941 */ /* 0x000fea0003800200 */
.L_x_67477:
[----:B------:R-:W-:Y:S04]  /*2050*/  BSSY.RECONVERGENT B0, `(.L_x_67480) ;  /* 0x000000f000007945 */ /* 0x000fe80003800200 */
[----:B------:R-:W-:Y:S05]  /*2060*/  @!P6 BRA `(.L_x_67481) ;  /* 0x000000000034e947 */ /* 0x000fea0003800000 */
[----:B------:R-:W-:-:S07]  /*2070*/  IMAD.MOV.U32 R10, RZ, RZ, 0x1 ;  /* 0x00000001ff0a7424 */ /* 0x000fce00078e00ff */
.L_x_67482:
        /* <DEDUP_REMOVED lines=12> */
.L_x_67481:
[----:B------:R-:W-:Y:S05]  /*2140*/  BSYNC.RECONVERGENT B0 ;  /* 0x0000000000007941 */ /* 0x000fea0003800200 */
.L_x_67480:
        /* <DEDUP_REMOVED lines=22> */
.L_x_67483:
        /* <DEDUP_REMOVED lines=13> */
.L_x_68845:


//--------------------- .text._ZN2at6native18elementwise_kernelILi128ELi4EZNS0_15gpu_kernel_implIZNS0_50_GLOBAL__N__2680c7bb_12_PowKernel_cu_7dd49032_300322pow_scalar_tensor_implIhEEvRNS_18TensorIteratorBaseET_EUlhE_EEvS6_RKS7_EUliE_EEviT1_ --------------------------
	.section	.text._ZN2at6native18elementwise_kernelILi128ELi4EZNS0_15gpu_kernel_implIZNS0_50_GLOBAL__N__2680c7bb_12_PowKernel_cu_7dd49032_300322pow_scalar_tensor_implIhEEvRNS_18TensorIteratorBaseET_EUlhE_EEvS6_RKS7_EUliE_EEviT1_,"ax",@progbits
	.align	128
        .global         _ZN2at6native18elementwise_kernelILi128ELi4EZNS0_15gpu_kernel_implIZNS0_50_GLOBAL__N__2680c7bb_12_PowKernel_cu_7dd49032_300322pow_scalar_tensor_implIhEEvRNS_18TensorIteratorBaseET_EUlhE_EEvS6_RKS7_EUliE_EEviT1_
        .type           _ZN2at6native18elementwise_kernelILi128ELi4EZNS0_15gpu_kernel_implIZNS0_50_GLOBAL__N__2680c7bb_12_PowKernel_cu_7dd49032_300322pow_scalar_tensor_implIhEEvRNS_18TensorIteratorBaseET_EUlhE_EEvS6_RKS7_EUliE_EEviT1_,@function
        .size           _ZN2at6native18elementwise_kernelILi128ELi4EZNS0_15gpu_kernel_implIZNS0_50_GLOBAL__N__2680c7bb_12_PowKernel_cu_7dd49032_300322pow_scalar_tensor_implIhEEvRNS_18TensorIteratorBaseET_EUlhE_EEvS6_RKS7_EUliE_EEviT1_,(.L_x_68846 - _ZN2at6native18elementwise_kernelILi128ELi4EZNS0_15gpu_kernel_implIZNS0_50_GLOBAL__N__2680c7bb_12_PowKernel_cu_7dd49032_300322pow_scalar_tensor_implIhEEvRNS_18TensorIteratorBaseET_EUlhE_EEvS6_RKS7_EUliE_EEviT1_)
        .other          _ZN2at6native18elementwise_kernelILi128ELi4EZNS0_15gpu_kernel_implIZNS0_50_GLOBAL__N__2680c7bb_12_PowKernel_cu_7dd49032_300322pow_scalar_tensor_implIhEEvRNS_18TensorIteratorBaseET_EUlhE_EEvS6_RKS7_EUliE_EEviT1_,@"STO_CUDA_ENTRY STV_DEFAULT"
_ZN2at6native18elementwise_kernelILi128ELi4EZNS0_15gpu_kernel_implIZNS0_50_GLOBAL__N__2680c7bb_12_PowKernel_cu_7dd49032_300322pow_scalar_tensor_implIhEEvRNS_18TensorIteratorBaseET_EUlhE_EEvS6_RKS7_EUliE_EEviT1_:
.text._ZN2at6native18elementwise_kernelILi128ELi4EZNS0_15gpu_kernel_implIZNS0_50_GLOBAL__N__2680c7bb_12_PowKernel_cu_7dd49032_300322pow_scalar_tensor_implIhEEvRNS_18TensorIteratorBaseET_EUlhE_EEvS6_RKS7_EUliE_EEviT1_:
        /* <DEDUP_REMOVED lines=321> */
.L_x_67486:
        /* <DEDUP_REMOVED lines=16> */
.L_x_67490:
[----:B------:R0:W5:Y:S01]  /*1510*/  LDG.E.U8 R0, desc[UR36][R4.64] ;  /* 0x0000002404007981 */ /* 0x000162000c1e1100 */
[----:B------:R-:W-:Y:S05]  /*1520*/  BRA `(.L_x_67492) ;  /* 0x0000000c005c7947 */ /* 0x000fea0003800000 */
.L_x_67489:
        /* <DEDUP_REMOVED lines=8> */
.L_x_67494:
[----:B------:R3:W5:Y:S01]  /*15b0*/  LDG.E.U8 R0, desc[UR36][R4.64] ;  /* 0x0000002404007981 */ /* 0x000762000c1e1100 */
[----:B------:R-:W-:Y:S05]  /*15c0*/  BRA `(.L_x_67492) ;  /* 0x0000000c00347947 */ /* 0x000fea0003800000 */
.L_x_67493:
[----:B------:R0:W5:Y:S01]  /*15d0*/  LDG.E.U16 R0, desc[UR36][R4.64] ;  /* 0x0000002404007981 */ /* 0x000162000c1e1500 */
[----:B------:R-:W-:Y:S05]  /*15e0*/  BRA `(.L_x_67492) ;  /* 0x0000000c002c7947 */ /* 0x000fea0003800000 */
.L_x_67488:
        /* <DEDUP_REMOVED lines=10> */
.L_x_67496:
[----:B------:R-:W2:Y:S02]  /*1690*/  LDG.E.U16 R2, desc[UR36][R4.64] ;  /* 0x0000002404027981 */ /* 0x000ea4000c1e1500 */
[----:B--2---:R-:W-:-:S06]  /*16a0*/  HADD2.F32 R2, -RZ, R2.H0_H0 ;  /* 0x20000002ff027230 */ /* 0x004fcc0000004100 */
[----:B------:R-:W0:Y:S02]  /*16b0*/  F2I.S64.TRUNC R2, R2 ;  /* 0x0000000200027311 */ /* 0x000e24000020d900 */
[----:B0-----:R-:W-:Y:S01]  /*16c0*/  PRMT R0, R2, 0x7610, R0 ;  /* 0x0000761002007816 */ /* 0x001fe20000000000 */
[----:B------:R-:W-:Y:S06]  /*16d0*/  BRA `(.L_x_67492) ;  /* 0x0000000800f07947 */ /* 0x000fec0003800000 */
.L_x_67495:
        /* <DEDUP_REMOVED lines=10> */
.L_x_67498:
[----:B------:R-:W2:Y:S02]  /*1780*/  LDG.E.U16 R4, desc[UR36][R4.64] ;  /* 0x0000002404047981 */ /* 0x000ea4000c1e1500 */
[----:B--2---:R-:W-:-:S06]  /*1790*/  HADD2.F32 R2, -RZ, R4.H0_H0 ;  /* 0x20000004ff027230 */ /* 0x004fcc0000004100 */
[----:B------:R-:W0:Y:S02]  /*17a0*/  F2I.S64.TRUNC R2, R2 ;  /* 0x0000000200027311 */ /* 0x000e24000020d900 */
[----:B0-----:R-:W-:Y:S01]  /*17b0*/  PRMT R0, R2, 0x7610, R0 ;  /* 0x0000761002007816 */ /* 0x001fe20000000000 */
[----:B------:R-:W-:Y:S06]  /*17c0*/  BRA `(.L_x_67492) ;  /* 0x0000000800b47947 */ /* 0x000fec0003800000 */
.L_x_67497:
[----:B------:R-:W2:Y:S02]  /*17d0*/  LDG.E.64 R2, desc[UR36][R4.64] ;  /* 0x0000002404027981 */ /* 0x000ea4000c1e1b00 */
[----:B--2---:R-:W0:Y:S02]  /*17e0*/  F2I.S64.F64.TRUNC R2, R2 ;  /* 0x0000000200027311 */ /* 0x004e24000030d900 */
[----:B0-----:R-:W-:Y:S01]  /*17f0*/  PRMT R0, R2, 0x7610, R0 ;  /* 0x0000761002007816 */ /* 0x001fe20000000000 */
[----:B------:R-:W-:Y:S06]  /*1800*/  BRA `(.L_x_67492) ;  /* 0x0000000800a47947 */ /* 0x000fec0003800000 */
.L_x_67487:
        /* <DEDUP_REMOVED lines=12> */
.L_x_67501:
[----:B------:R-:W2:Y:S02]  /*18d0*/  LDG.E.64 R4, desc[UR36][R4.64] ;  /* 0x0000002404047981 */ /* 0x000ea4000c1e1b00 */
[----:B--2---:R-:W0:Y:S02]  /*18e0*/  F2I.S64.F64.TRUNC R2, R4 ;  /* 0x0000000400027311 */ /* 0x004e24000030d900 */
[----:B0-----:R-:W-:Y:S01]  /*18f0*/  PRMT R0, R2, 0x7610, R0 ;  /* 0x0000761002007816 */ /* 0x001fe20000000000 */
[----:B------:R-:W-:Y:S06]  /*1900*/  BRA `(.L_x_67492) ;  /* 0x0000000800647947 */ /* 0x000fec0003800000 */
.L_x_67500:
        /* <DEDUP_REMOVED lines=27> */
.L_x_67503:
        /* <DEDUP_REMOVED lines=14> */
.L_x_67502:
[----:B------:R-:W2:Y:S02]  /*1ba0*/  LDG.E.U16 R2, desc[UR36][R4.64] ;  /* 0x0000002404027981 */ /* 0x000ea4000c1e1500 */
[----:B--2---:R-:W-:-:S06]  /*1bb0*/  IMAD.U32 R2, R2, 0x10000, RZ ;  /* 0x0001000002027824 */ /* 0x004fcc00078e00ff */
[----:B------:R-:W0:Y:S02]  /*1bc0*/  F2I.S64.TRUNC R2, R2 ;  /* 0x0000000200027311 */ /* 0x000e24000020d900 */
[----:B0-----:R-:W-:Y:S01]  /*1bd0*/  PRMT R0, R2, 0x7610, R0 ;  /* 0x0000761002007816 */ /* 0x001fe20000000000 */
[----:B------:R-:W-:Y:S06]  /*1be0*/  BRA `(.L_x_67492) ;  /* 0x0000000400ac7947 */ /* 0x000fec0003800000 */
.L_x_67499:
        /* <DEDUP_REMOVED lines=10> */
.L_x_67506:
        /* <DEDUP_REMOVED lines=21> */
.L_x_67510:
[----:B------:R-:W-:Y:S05]  /*1de0*/  BSYNC.RECONVERGENT B1 ;  /* 0x0000000000017941 */ /* 0x000fea0003800200 */
.L_x_67509:
[----:B------:R-:W-:Y:S01]  /*1df0*/  IMAD.SHL.U32 R0, R0, 0x100000, RZ ;  /* 0x0010000000007824 */ /* 0x000fe200078e00ff */
[----:B------:R-:W-:-:S04]  /*1e00*/  LEA R2, R2, 0x3b800000, 0x17 ;  /* 0x3b80000002027811 */ /* 0x000fc800078eb8ff */
[----:B------:R-:W-:-:S07]  /*1e10*/  LOP3.LUT R2, R2, R0, R7, 0xfe, !PT ;  /* 0x0000000002027212 */ /* 0x000fce00078efe07 */
.L_x_67508:
[----:B------:R-:W-:Y:S05]  /*1e20*/  BSYNC.RECONVERGENT B0 ;  /* 0x0000000000007941 */ /* 0x000fea0003800200 */
.L_x_67507:
[----:B------:R-:W0:Y:S02]  /*1e30*/  F2I.S64.TRUNC R2, R2 ;  /* 0x0000000200027311 */ /* 0x000e24000020d900 */
[----:B0-----:R-:W-:Y:S01]  /*1e40*/  PRMT R0, R2, 0x7610, R0 ;  /* 0x0000761002007816 */ /* 0x001fe20000000000 */
[----:B------:R-:W-:Y:S06]  /*1e50*/  BRA `(.L_x_67492) ;  /* 0x0000000400107947 */ /* 0x000fec0003800000 */
.L_x_67505:
        /* <DEDUP_REMOVED lines=21> */
.L_x_67514:
[----:B------:R-:W-:Y:S05]  /*1fb0*/  BSYNC.RECONVERGENT B1 ;  /* 0x0000000000017941 */ /* 0x000fea0003800200 */
.L_x_67513:
[----:B------:R-:W-:Y:S02]  /*1fc0*/  SHF.L.U32 R0, R0, 0x15, RZ ;  /* 0x0000001500007819 */ /* 0x000fe400000006ff */
[----:B------:R-:W-:-:S04]  /*1fd0*/  LEA R2, R2, 0x37800000, 0x17 ;  /* 0x3780000002027811 */ /* 0x000fc800078eb8ff */
[----:B------:R-:W-:-:S07]  /*1fe0*/  LOP3.LUT R2, R2, R0, R7, 0xfe, !PT ;  /* 0x0000000002027212 */ /* 0x000fce00078efe07 */
.L_x_67512:
[----:B------:R-:W-:Y:S05]  /*1ff0*/  BSYNC.RECONVERGENT B0 ;  /* 0x0000000000007941 */ /* 0x000fea0003800200 */
.L_x_67511:
[----:B------:R-:W0:Y:S02]  /*2000*/  F2I.S64.TRUNC R2, R2 ;  /* 0x0000000200027311 */ /* 0x000e24000020d900 */
[----:B0-----:R-:W-:Y:S01]  /*2010*/  PRMT R0, R2, 0x7610, R0 ;  /* 0x0000761002007816 */ /* 0x001fe20000000000 */
[----:B------:R-:W-:Y:S06]  /*2020*/  BRA `(.L_x_67492) ;  /* 0x00000000009c7947 */ /* 0x000fec0003800000 */
.L_x_67504:
[----:B------:R-:W-:-:S09]  /*2030*/  UISETP.NE.AND UP0, UPT, UR4, 0x1c, UPT ;  /* 0x0000001c0400788c */ /* 0x000fd2000bf05270 */
[----:B------:R-:W-:Y:S05]  /*2040*/  BRA.U !UP0, `(.L_x_67515) ;  /* 0x0000000108907547 */ /* 0x000fea000b800000 */
[----:B------:R-:W-:-:S09]  /*2050*/  UISETP.NE.AND UP0, UPT, UR4, 0x1d, UPT ;  /* 0x0000001d0400788c */ /* 0x000fd2000bf05270 */
[----:B------:R-:W-:Y:S05]  /*2060*/  BRA.U !UP0, `(.L_x_67516) ;  /* 0x0000000108807547 */ /* 0x000fea000b800000 */
[----:B------:R-:W-:-:S09]  /*2070*/  UISETP.NE.AND UP0, UPT, UR4, 0x2c, UPT ;  /* 0x0000002c0400788c */ /* 0x000fd2000bf05270 */
[----:B------:R-:W-:Y:S05]  /*2080*/  BRA.U !UP0, `(.L_x_67517) ;  /* 0x0000000108487547 */ /* 0x000fea000b800000 */
.L_x_67491:
        /* <DEDUP_REMOVED lines=16> */
.L_x_67518:
[----:B------:R-:W-:Y:S01]  /*2190*/  PRMT R0, RZ, 0x7610, R0 ;  /* 0x00007610ff007816 */ /* 0x000fe20000000000 */
[----:B------:R-:W-:Y:S06]  /*21a0*/  BRA `(.L_x_67492) ;  /* 0x00000000003c7947 */ /* 0x000fec0003800000 */
.L_x_67517:
        /* <DEDUP_REMOVED lines=8> */
.L_x_67520:
[----:B------:R-:W-:Y:S05]  /*2230*/  BSYNC.RECONVERGENT B0 ;  /* 0x0000000000007941 */ /* 0x000fea0003800200 */
.L_x_67519:
[----:B------:R-:W0:Y:S02]  /*2240*/  F2I.S64.TRUNC R2, R2 ;  /* 0x0000000200027311 */ /* 0x000e24000020d900 */
[----:B0-----:R-:W-:Y:S01]  /*2250*/  PRMT R0, R2, 0x7610, R0 ;  /* 0x0000761002007816 */ /* 0x001fe20000000000 */
[----:B------:R-:W-:Y:S06]  /*2260*/  BRA `(.L_x_67492) ;  /* 0x00000000000c7947 */ /* 0x000fec0003800000 */
.L_x_67516:
[----:B------:R2:W5:Y:S01]  /*2270*/  LDG.E.U8 R0, desc[UR36][R4.64] ;  /* 0x0000002404007981 */ /* 0x000562000c1e1100 */
[----:B------:R-:W-:Y:S05]  /*2280*/  BRA `(.L_x_67492) ;  /* 0x0000000000047947 */ /* 0x000fea0003800000 */
.L_x_67515:
[----:B------:R1:W5:Y:S02]  /*2290*/  LDG.E.U8 R0, desc[UR36][R4.64] ;  /* 0x0000002404007981 */ /* 0x000364000c1e1100 */
.L_x_67492:
[----:B-----5:R-:W-:Y:S01]  /*22a0*/  LOP3.LUT P0, RZ, R0, 0xff, RZ, 0xc0, !PT ;  /* 0x000000ff00ff7812 */ /* 0x020fe2000780c0ff */
[----:B------:R-:W-:Y:S01]  /*22b0*/  BSSY.RECONVERGENT B0, `(.L_x_67521) ;  /* 0x0000011000007945 */ /* 0x000fe20003800200 */
[----:B01234-:R-:W-:-:S11]  /*22c0*/  IMAD.MOV.U32 R5, RZ, RZ, 0x1 ;  /* 0x00000001ff057424 */ /* 0x01ffd600078e00ff */
[----:B------:R-:W-:Y:S05]  /*22d0*/  @!P0 BRA `(.L_x_67522) ;  /* 0x0000000000388947 */ /* 0x000fea0003800000 */
[----:B------:R-:W-:Y:S01]  /*22e0*/  IMAD.MOV.U32 R5, RZ, RZ, 0x1 ;  /* 0x00000001ff057424 */ /* 0x000fe200078e00ff */
[----:B------:R-:W-:-:S07]  /*22f0*/  PRMT R2, R18, 0x7610, R2 ;  /* 0x0000761012027816 */ /* 0x000fce0000000002 */
.L_x_67523:
        /* <DEDUP_REMOVED lines=12> */
.L_x_67522:
[----:B------:R-:W-:Y:S05]  /*23c0*/  BSYNC.RECONVERGENT B0 ;  /* 0x0000000000007941 */ /* 0x000fea0003800200 */
.L_x_67521:
        /* <DEDUP_REMOVED lines=17> */
.L_x_67528:
[----:B------:R0:W-:Y:S01]  /*24e0*/  STG.E.U8 desc[UR36][R2.64], R5 ;  /* 0x0000000502007986 */ /* 0x0001e2000c101124 */
[----:B------:R-:W-:Y:S05]  /*24f0*/  BRA `(.L_x_67530) ;  /* 0x0000000c00547947 */ /* 0x000fea0003800000 */
.L_x_67527:
        /* <DEDUP_REMOVED lines=10> */
.L_x_67532:
[----:B------:R-:W-:-:S05]  /*25a0*/  LOP3.LUT R5, R5, 0xff, RZ, 0xc0, !PT ;  /* 0x000000ff05057812 */ /* 0x000fca00078ec0ff */
[----:B------:R0:W-:Y:S01]  /*25b0*/  STG.E desc[UR36][R2.64], R5 ;  /* 0x0000000502007986 */ /* 0x0001e2000c101924 */
[----:B------:R-:W-:Y:S05]  /*25c0*/  BRA `(.L_x_67530) ;  /* 0x0000000c00207947 */ /* 0x000fea0003800000 */
.L_x_67531:
[----:B------:R-:W-:-:S05]  /*25d0*/  LOP3.LUT R5, R5, 0xff, RZ, 0xc0, !PT ;  /* 0x000000ff05057812 */ /* 0x000fca00078ec0ff */
[----:B------:R0:W-:Y:S01]  /*25e0*/  STG.E.U16 desc[UR36][R2.64], R5 ;  /* 0x0000000502007986 */ /* 0x0001e2000c101524 */
[----:B------:R-:W-:Y:S05]  /*25f0*/  BRA `(.L_x_67530) ;  /* 0x0000000c00147947 */ /* 0x000fea0003800000 */
.L_x_67526:
        /* <DEDUP_REMOVED lines=10> */
.L_x_67534:
[----:B------:R-:W-:-:S04]  /*26a0*/  LOP3.LUT R5, R5, 0xff, RZ, 0xc0, !PT ;  /* 0x000000ff05057812 */ /* 0x000fc800078ec0ff */
[----:B------:R-:W0:Y:S02]  /*26b0*/  I2F.U16 R0, R5 ;  /* 0x0000000500007306 */ /* 0x000e240000101000 */
[----:B0-----:R-:W-:-:S05]  /*26c0*/  F2FP.F16.F32.PACK_AB R0, RZ, R0 ;  /* 0x00000000ff00723e */ /* 0x001fca00000000ff */
[----:B------:R0:W-:Y:S01]  /*26d0*/  STG.E.U16 desc[UR36][R2.64], R0 ;  /* 0x0000000002007986 */ /* 0x0001e2000c101524 */
[----:B------:R-:W-:Y:S05]  /*26e0*/  BRA `(.L_x_67530) ;  /* 0x0000000800d87947 */ /* 0x000fea0003800000 */
.L_x_67533:
        /* <DEDUP_REMOVED lines=11> */
.L_x_67536:
[----:B------:R-:W-:-:S06]  /*27a0*/  LOP3.LUT R5, R5, 0xff, RZ, 0xc0, !PT ;  /* 0x000000ff05057812 */ /* 0x000fcc00078ec0ff */
[----:B------:R-:W0:Y:S02]  /*27b0*/  I2F.U16 R5, R5 ;  /* 0x0000000500057306 */ /* 0x000e240000101000 */
[----:B0-----:R-:W-:-:S04]  /*27c0*/  F2FP.F16.F32.PACK_AB R5, RZ, R5 ;  /* 0x00000005ff05723e */ /* 0x001fc800000000ff */
[----:B------:R-:W-:-:S05]  /*27d0*/  PRMT R5, R5, 0x5410, RZ ;  /* 0x0000541005057816 */ /* 0x000fca00000000ff */
[----:B------:R2:W-:Y:S01]  /*27e0*/  STG.E desc[UR36][R2.64], R5 ;  /* 0x0000000502007986 */ /* 0x0005e2000c101924 */
[----:B------:R-:W-:Y:S05]  /*27f0*/  BRA `(.L_x_67530) ;  /* 0x0000000800947947 */ /* 0x000fea0003800000 */
.L_x_67535:
[----:B------:R-:W-:-:S06]  /*2800*/  LOP3.LUT R5, R5, 0xff, RZ, 0xc0, !PT ;  /* 0x000000ff05057812 */ /* 0x000fcc00078ec0ff */
[----:B------:R-:W0:Y:S02]  /*2810*/  I2F.F64.U16 R4, R5 ;  /* 0x0000000500047312 */ /* 0x000e240000101800 */
[----:B0-----:R4:W-:Y:S01]  /*2820*/  STG.E.64 desc[UR36][R2.64], R4 ;  /* 0x0000000402007986 */ /* 0x0019e2000c101b24 */
[----:B------:R-:W-:Y:S05]  /*2830*/  BRA `(.L_x_67530) ;  /* 0x0000000800847947 */ /* 0x000fea0003800000 */
.L_x_67525:
        /* <DEDUP_REMOVED lines=12> */
.L_x_67539:
[----:B------:R-:W-:Y:S02]  /*2900*/  LOP3.LUT R5, R5, 0xff, RZ, 0xc0, !PT ;  /* 0x000000ff05057812 */ /* 0x000fe400078ec0ff */
[----:B------:R-:W-:-:S04]  /*2910*/  CS2R R6, SRZ ;  /* 0x0000000000067805 */ /* 0x000fc8000001ff00 */
[----:B------:R-:W0:Y:S02]  /*2920*/  I2F.F64.U16 R4, R5 ;  /* 0x0000000500047312 */ /* 0x000e240000101800 */
[----:B0-----:R0:W-:Y:S01]  /*2930*/  STG.E.128 desc[UR36][R2.64], R4 ;  /* 0x0000000402007986 */ /* 0x0011e2000c101d24 */
[----:B------:R-:W-:Y:S05]  /*2940*/  BRA `(.L_x_67530) ;  /* 0x0000000800407947 */ /* 0x000fea0003800000 */
.L_x_67538:
        /* <DEDUP_REMOVED lines=18> */
.L_x_67543:
[----:B------:R-:W-:Y:S05]  /*2a70*/  BSYNC.RECONVERGENT B0 ;  /* 0x0000000000007941 */ /* 0x000fea0003800200 */
.L_x_67542:
[----:B------:R0:W-:Y:S01]  /*2a80*/  STG.E.U8 desc[UR36][R2.64], R5 ;  /* 0x0000000502007986 */ /* 0x0001e2000c101124 */
[----:B------:R-:W-:Y:S05]  /*2a90*/  BRA `(.L_x_67530) ;  /* 0x0000000400ec7947 */ /* 0x000fea0003800000 */
.L_x_67541:
        /* <DEDUP_REMOVED lines=17> */
.L_x_67540:
[----:B------:R-:W-:-:S04]  /*2bb0*/  LOP3.LUT R5, R5, 0xff, RZ, 0xc0, !PT ;  /* 0x000000ff05057812 */ /* 0x000fc800078ec0ff */
[----:B------:R-:W0:Y:S02]  /*2bc0*/  I2F.U16 R0, R5 ;  /* 0x0000000500007306 */ /* 0x000e240000101000 */
[----:B0-----:R-:W-:-:S05]  /*2bd0*/  F2FP.BF16.F32.PACK_AB R0, RZ, R0 ;  /* 0x00000000ff00723e */ /* 0x001fca00000010ff */
[----:B------:R0:W-:Y:S01]  /*2be0*/  STG.E.U16 desc[UR36][R2.64], R0 ;  /* 0x0000000002007986 */ /* 0x0001e2000c101524 */
[----:B------:R-:W-:Y:S05]  /*2bf0*/  BRA `(.L_x_67530) ;  /* 0x0000000400947947 */ /* 0x000fea0003800000 */
.L_x_67537:
        /* <DEDUP_REMOVED lines=11> */
.L_x_67546:
[----:B------:R-:W-:Y:S01]  /*2cb0*/  LOP3.LUT R5, R5, 0xff, RZ, 0xc0, !PT ;  /* 0x000000ff05057812 */ /* 0x000fe200078ec0ff */
[----:B------:R-:W-:Y:S01]  /*2cc0*/  BSSY.RECONVERGENT B0, `(.L_x_67547) ;  /* 0x0000012000007945 */ /* 0x000fe20003800200 */
[----:B------:R-:W-:-:S04]  /*2cd0*/  HFMA2 R0, -RZ, RZ, 0, 7.62939453125e-06 ;  /* 0x00000080ff007431 */ /* 0x000fc800000001ff */
        /* <DEDUP_REMOVED lines=10> */
.L_x_67549:
[----:B------:R-:W-:-:S04]  /*2d80*/  SHF.R.U32.HI R0, RZ, 0x14, R5 ;  /* 0x00000014ff007819 */ /* 0x000fc80000011605 */
[----:B------:R-:W-:-:S04]  /*2d90*/  LOP3.LUT R0, R0, 0x1, RZ, 0xc0, !PT ;  /* 0x0000000100007812 */ /* 0x000fc800078ec0ff */
[----:B------:R-:W-:-:S04]  /*2da0*/  IADD3 R0, PT, PT, R5, 0x487ffff, R0 ;  /* 0x0487ffff05007810 */ /* 0x000fc80007ffe000 */
[----:B------:R-:W-:-:S04]  /*2db0*/  SHF.R.U32.HI R0, RZ, 0x14, R0 ;  /* 0x00000014ff007819 */ /* 0x000fc80000011600 */
[----:B------:R-:W-:-:S07]  /*2dc0*/  LOP3.LUT R4, R0, 0xff, RZ, 0xc0, !PT ;  /* 0x000000ff00047812 */ /* 0x000fce00078ec0ff */
.L_x_67550:
[----:B------:R-:W-:-:S07]  /*2dd0*/  PRMT R0, R4, 0x7610, R0 ;  /* 0x0000761004007816 */ /* 0x000fce0000000000 */
.L_x_67548:
[----:B------:R-:W-:Y:S05]  /*2de0*/  BSYNC.RECONVERGENT B0 ;  /* 0x0000000000007941 */ /* 0x000fea0003800200 */
.L_x_67547:
[----:B------:R0:W-:Y:S01]  /*2df0*/  STG.E.U8 desc[UR36][R2.64], R0 ;  /* 0x0000000002007986 */ /* 0x0001e2000c101124 */
[----:B------:R-:W-:Y:S05]  /*2e00*/  BRA `(.L_x_67530) ;  /* 0x0000000400107947 */ /* 0x000fea0003800000 */
.L_x_67545:
        /* <DEDUP_REMOVED lines=13> */
.L_x_67553:
[----:B------:R-:W-:-:S04]  /*2ee0*/  SHF.R.U32.HI R0, RZ, 0x15, R5 ;  /* 0x00000015ff007819 */ /* 0x000fc80000011605 */
[----:B------:R-:W-:-:S04]  /*2ef0*/  LOP3.LUT R0, R0, 0x1, RZ, 0xc0, !PT ;  /* 0x0000000100007812 */ /* 0x000fc800078ec0ff */
[----:B------:R-:W-:-:S04]  /*2f00*/  IADD3 R0, PT, PT, R5, 0x88fffff, R0 ;  /* 0x088fffff05007810 */ /* 0x000fc80007ffe000 */
[----:B------:R-:W-:-:S04]  /*2f10*/  SHF.R.U32.HI R0, RZ, 0x15, R0 ;  /* 0x00000015ff007819 */ /* 0x000fc80000011600 */
[----:B------:R-:W-:-:S07]  /*2f20*/  LOP3.LUT R4, R0, 0xff, RZ, 0xc0, !PT ;  /* 0x000000ff00047812 */ /* 0x000fce00078ec0ff */
.L_x_67554:
[----:B------:R-:W-:-:S07]  /*2f30*/  PRMT R0, R4, 0x7610, R0 ;  /* 0x0000761004007816 */ /* 0x000fce0000000000 */
.L_x_67552:
[----:B------:R-:W-:Y:S05]  /*2f40*/  BSYNC.RECONVERGENT B0 ;  /* 0x0000000000007941 */ /* 0x000fea0003800200 */
.L_x_67551:
[----:B------:R0:W-:Y:S01]  /*2f50*/  STG.E.U8 desc[UR36][R2.64], R0 ;  /* 0x0000000002007986 */ /* 0x0001e2000c101124 */
[----:B------:R-:W-:Y:S05]  /*2f60*/  BRA `(.L_x_67530) ;  /* 0x0000000000b87947 */ /* 0x000fea0003800000 */
.L_x_67544:
[----:B------:R-:W-:-:S09]  /*2f70*/  UISETP.NE.AND UP0, UPT, UR4, 0x1c, UPT ;  /* 0x0000001c0400788c */ /* 0x000fd2000bf05270 */
[----:B------:R-:W-:Y:S05]  /*2f80*/  BRA.U !UP0, `(.L_x_67555) ;  /* 0x0000000108a87547 */ /* 0x000fea000b800000 */
[----:B------:R-:W-:-:S09]  /*2f90*/  UISETP.NE.AND UP0, UPT, UR4, 0x1d, UPT ;  /* 0x0000001d0400788c */ /* 0x000fd2000bf05270 */
[----:B------:R-:W-:Y:S05]  /*2fa0*/  BRA.U !UP0, `(.L_x_67556) ;  /* 0x0000000108907547 */ /* 0x000fea000b800000 */
[----:B------:R-:W-:-:S09]  /*2fb0*/  UISETP.NE.AND UP0, UPT, UR4, 0x2c, UPT ;  /* 0x0000002c0400788c */ /* 0x000fd2000bf05270 */
[----:B------:R-:W-:Y:S05]  /*2fc0*/  BRA.U !UP0, `(.L_x_67557) ;  /* 0x0000000108447547 */ /* 0x000fea000b800000 */
.L_x_67529:
        /* <DEDUP_REMOVED lines=16> */
.L_x_67558:
[----:B------:R-:W-:Y:S05]  /*30d0*/  BRA `(.L_x_67530) ;  /* 0x00000000005c7947 */ /* 0x000fea0003800000 */
.L_x_67557:
        /* <DEDUP_REMOVED lines=17> */
.L_x_67556:
[----:B------:R-:W-:Y:S01]  /*31f0*/  LOP3.LUT R4, R5, 0xff, RZ, 0xc0, !PT ;  /* 0x000000ff05047812 */ /* 0x000fe200078ec0ff */
[----:B------:R-:W-:-:S05]  /*3200*/  IMAD.MOV.U32 R5, RZ, RZ, RZ ;  /* 0x000000ffff057224 */ /* 0x000fca00078e00ff */
[----:B------:R0:W-:Y:S01]  /*3210*/  STG.E.64 desc[UR36][R2.64], R4 ;  /* 0x0000000402007986 */ /* 0x0001e2000c101b24 */
[----:B------:R-:W-:Y:S05]  /*3220*/  BRA `(.L_x_67530) ;  /* 0x0000000000087947 */ /* 0x000fea0003800000 */
.L_x_67555:
[----:B------:R-:W-:-:S05]  /*3230*/  LOP3.LUT R5, R5, 0xff, RZ, 0xc0, !PT ;  /* 0x000000ff05057812 */ /* 0x000fca00078ec0ff */
[----:B------:R0:W-:Y:S02]  /*3240*/  STG.E desc[UR36][R2.64], R5 ;  /* 0x0000000502007986 */ /* 0x0001e4000c101924 */
.L_x_67530:
[----:B------:R-:W-:Y:S05]  /*3250*/  BSYNC.RECONVERGENT B6 ;  /* 0x0000000000067941 */ /* 0x000fea0003800200 */
.L_x_67524:
[----:B------:R-:W-:-:S07]  /*3260*/  IADD3 R17, PT, PT, R17, 0x80, RZ ;  /* 0x0000008011117810 */ /* 0x000fce0007ffe0ff */
.L_x_67485:
[----:B------:R-:W-:Y:S05]  /*3270*/  BSYNC.RECONVERGENT B7 ;  /* 0x0000000000077941 */ /* 0x000fea0003800200 */
.L_x_67484:
        /* <DEDUP_REMOVED lines=307> */
.L_x_67561:
        /* <DEDUP_REMOVED lines=16> */
.L_x_67565:
[----:B------:R0:W5:Y:S01]  /*46b0*/  LDG.E.U8 R0, desc[UR36][R4.64] ;  /* 0x0000002404007981 */ /* 0x000162000c1e1100 */
[----:B------:R-:W-:Y:S05]  /*46c0*/  BRA `(.L_x_67567) ;  /* 0x0000000c005c7947 */ /* 0x000fea0003800000 */
.L_x_67564:
        /* <DEDUP_REMOVED lines=8> */
.L_x_67569:
[----:B------:R0:W5:Y:S01]  /*4750*/  LDG.E.U8 R0, desc[UR36][R4.64] ;  /* 0x0000002404007981 */ /* 0x000162000c1e1100 */
[----:B------:R-:W-:Y:S05]  /*4760*/  BRA `(.L_x_67567) ;  /* 0x0000000c00347947 */ /* 0x000fea0003800000 */
.L_x_67568:
[----:B------:R0:W5:Y:S01]  /*4770*/  LDG.E.U16 R0, desc[UR36][R4.64] ;  /* 0x0000002404007981 */ /* 0x000162000c1e1500 */
[----:B------:R-:W-:Y:S05]  /*4780*/  BRA `(.L_x_67567) ;  /* 0x0000000c002c7947 */ /* 0x000fea0003800000 */
.L_x_67563:
        /* <DEDUP_REMOVED lines=10> */
.L_x_67571:
[----:B---3--:R-:W2:Y:S02]  /*4830*/  LDG.E.U16 R2, desc[UR36][R4.64] ;  /* 0x0000002404027981 */ /* 0x008ea4000c1e1500 */
[----:B--2---:R-:W-:-:S06]  /*4840*/  HADD2.F32 R2, -RZ, R2.H0_H0 ;  /* 0x20000002ff027230 */ /* 0x004fcc0000004100 */
[----:B------:R-:W0:Y:S02]  /*4850*/  F2I.S64.TRUNC R2, R2 ;  /* 0x0000000200027311 */ /* 0x000e24000020d900 */
[----:B0-----:R-:W-:Y:S01]  /*4860*/  PRMT R0, R2, 0x7610, R0 ;  /* 0x0000761002007816 */ /* 0x001fe20000000000 */
[----:B------:R-:W-:Y:S06]  /*4870*/  BRA `(.L_x_67567) ;  /* 0x0000000800f07947 */ /* 0x000fec0003800000 */
.L_x_67570:
        /* <DEDUP_REMOVED lines=10> */
.L_x_67573:
[----:B------:R-:W3:Y:S02]  /*4920*/  LDG.E.U16 R4, desc[UR36][R4.64] ;  /* 0x0000002404047981 */ /* 0x000ee4000c1e1500 */
[----:B---3--:R-:W-:-:S06]  /*4930*/  HADD2.F32 R2, -RZ, R4.H0_H0 ;  /* 0x20000004ff027230 */ /* 0x008fcc0000004100 */
[----:B------:R-:W0:Y:S02]  /*4940*/  F2I.S64.TRUNC R2, R2 ;  /* 0x0000000200027311 */ /* 0x000e24000020d900 */
[----:B0-----:R-:W-:Y:S01]  /*4950*/  PRMT R0, R2, 0x7610, R0 ;  /* 0x0000761002007816 */ /* 0x001fe20000000000 */
[----:B------:R-:W-:Y:S06]  /*4960*/  BRA `(.L_x_67567) ;  /* 0x0000000800b47947 */ /* 0x000fec0003800000 */
.L_x_67572:
[----:B---3--:R-:W2:Y:S02]  /*4970*/  LDG.E.64 R2, desc[UR36][R4.64] ;  /* 0x0000002404027981 */ /* 0x008ea4000c1e1b00 */
[----:B--2---:R-:W0:Y:S02]  /*4980*/  F2I.S64.F64.TRUNC R2, R2 ;  /* 0x0000000200027311 */ /* 0x004e24000030d900 */
[----:B0-----:R-:W-:Y:S01]  /*4990*/  PRMT R0, R2, 0x7610, R0 ;  /* 0x0000761002007816 */ /* 0x001fe20000000000 */
[----:B------:R-:W-:Y:S06]  /*49a0*/  BRA `(.L_x_67567) ;  /* 0x0000000800a47947 */ /* 0x000fec0003800000 */
.L_x_67562:
        /* <DEDUP_REMOVED lines=12> */
.L_x_67576:
[----:B------:R-:W3:Y:S02]  /*4a70*/  LDG.E.64 R4, desc[UR36][R4.64] ;  /* 0x0000002404047981 */ /* 0x000ee4000c1e1b00 */
[----:B---3--:R-:W0:Y:S02]  /*4a80*/  F2I.S64.F64.TRUNC R2, R4 ;  /* 0x0000000400027311 */ /* 0x008e24000030d900 */
[----:B0-----:R-:W-:Y:S01]  /*4a90*/  PRMT R0, R2, 0x7610, R0 ;  /* 0x0000761002007816 */ /* 0x001fe20000000000 */
[----:B------:R-:W-:Y:S06]  /*4aa0*/  BRA `(.L_x_67567) ;  /* 0x0000000800647947 */ /* 0x000fec0003800000 */
.L_x_67575:
        /* <DEDUP_REMOVED lines=27> */
.L_x_67578:
        /* <DEDUP_REMOVED lines=14> */
.L_x_67577:
[----:B---3--:R-:W2:Y:S02]  /*4d40*/  LDG.E.U16 R2, desc[UR36][R4.64] ;  /* 0x0000002404027981 */ /* 0x008ea4000c1e1500 */
[----:B--2---:R-:W-:-:S06]  /*4d50*/  IMAD.U32 R2, R2, 0x10000, RZ ;  /* 0x0001000002027824 */ /* 0x004fcc00078e00ff */
[----:B------:R-:W0:Y:S02]  /*4d60*/  F2I.S64.TRUNC R2, R2 ;  /* 0x0000000200027311 */ /* 0x000e24000020d900 */
[----:B0-----:R-:W-:Y:S01]  /*4d70*/  PRMT R0, R2, 0x7610, R0 ;  /* 0x0000761002007816 */ /* 0x001fe20000000000 */
[----:B------:R-:W-:Y:S06]  /*4d80*/  BRA `(.L_x_67567) ;  /* 0x0000000400ac7947 */ /* 0x000fec0003800000 */
.L_x_67574:
        /* <DEDUP_REMOVED lines=10> */
.L_x_67581:
        /* <DEDUP_REMOVED lines=21> */
.L_x_67585:
[----:B------:R-:W-:Y:S05]  /*4f80*/  BSYNC.RECONVERGENT B1 ;  /* 0x0000000000017941 */ /* 0x000fea0003800200 */
.L_x_67584:
[----:B------:R-:W-:Y:S02]  /*4f90*/  SHF.L.U32 R0, R0, 0x14, RZ ;  /* 0x0000001400007819 */ /* 0x000fe400000006ff */
[----:B------:R-:W-:-:S04]  /*4fa0*/  LEA R2, R2, 0x3b800000, 0x17 ;  /* 0x3b80000002027811 */ /* 0x000fc800078eb8ff */
[----:B------:R-:W-:-:S07]  /*4fb0*/  LOP3.LUT R2, R2, R0, R7, 0xfe, !PT ;  /* 0x0000000002027212 */ /* 0x000fce00078efe07 */
.L_x_67583:
[----:B------:R-:W-:Y:S05]  /*4fc0*/  BSYNC.RECONVERGENT B0 ;  /* 0x0000000000007941 */ /* 0x000fea0003800200 */
.L_x_67582:
[----:B------:R-:W0:Y:S02]  /*4fd0*/  F2I.S64.TRUNC R2, R2 ;  /* 0x0000000200027311 */ /* 0x000e24000020d900 */
[----:B0-----:R-:W-:Y:S01]  /*4fe0*/  PRMT R0, R2, 0x7610, R0 ;  /* 0x0000761002007816 */ /* 0x001fe20000000000 */
[----:B------:R-:W-:Y:S06]  /*4ff0*/  BRA `(.L_x_67567) ;  /* 0x0000000400107947 */ /* 0x000fec0003800000 */
.L_x_67580:
        /* <DEDUP_REMOVED lines=21> */
.L_x_67589:
[----:B------:R-:W-:Y:S05]  /*5150*/  BSYNC.RECONVERGENT B1 ;  /* 0x0000000000017941 */ /* 0x000fea0003800200 */
.L_x_67588:
[----:B------:R-:W-:Y:S01]  /*5160*/  IMAD.SHL.U32 R0, R0, 0x200000, RZ ;  /* 0x0020000000007824 */ /* 0x000fe200078e00ff */
[----:B------:R-:W-:-:S04]  /*5170*/  LEA R2, R2, 0x37800000, 0x17 ;  /* 0x3780000002027811 */ /* 0x000fc800078eb8ff */
[----:B------:R-:W-:-:S07]  /*5180*/  LOP3.LUT R2, R2, R0, R7, 0xfe, !PT ;  /* 0x0000000002027212 */ /* 0x000fce00078efe07 */
.L_x_67587:
[----:B------:R-:W-:Y:S05]  /*5190*/  BSYNC.RECONVERGENT B0 ;  /* 0x0000000000007941 */ /* 0x000fea0003800200 */
.L_x_67586:
[----:B------:R-:W0:Y:S02]  /*51a0*/  F2I.S64.TRUNC R2, R2 ;  /* 0x0000000200027311 */ /* 0x000e24000020d900 */
[----:B0-----:R-:W-:Y:S01]  /*51b0*/  PRMT R0, R2, 0x7610, R0 ;  /* 0x0000761002007816 */ /* 0x001fe20000000000 */
[----:B------:R-:W-:Y:S06]  /*51c0*/  BRA `(.L_x_67567) ;  /* 0x00000000009c7947 */ /* 0x000fec0003800000 */
.L_x_67579:
        /* <DEDUP_REMOVED lines=14> */
.L_x_67593:
[----:B------:R-:W-:Y:S05]  /*52b0*/  BSYNC.RECONVERGENT B0 ;  /* 0x0000000000007941 */ /* 0x000fea0003800200 */
.L_x_67592:
[----:B------:R-:W0:Y:S02]  /*52c0*/  F2I.S64.TRUNC R2, R2 ;  /* 0x0000000200027311 */ /* 0x000e24000020d900 */
[----:B0-----:R-:W-:Y:S01]  /*52d0*/  PRMT R0, R2, 0x7610, R0 ;  /* 0x0000761002007816 */ /* 0x001fe20000000000 */
[----:B------:R-:W-:Y:S06]  /*52e0*/  BRA `(.L_x_67567) ;  /* 0x0000000000547947 */ /* 0x000fec0003800000 */
.L_x_67566:
        /* <DEDUP_REMOVED lines=16> */
.L_x_67594:
[----:B------:R-:W-:Y:S01]  /*53f0*/  PRMT R0, RZ, 0x7610, R0 ;  /* 0x00007610ff007816 */ /* 0x000fe20000000000 */
[----:B------:R-:W-:Y:S06]  /*5400*/  BRA `(.L_x_67567) ;  /* 0x00000000000c7947 */ /* 0x000fec0003800000 */
.L_x_67591:
[----:B------:R1:W5:Y:S01]  /*5410*/  LDG.E.U8 R0, desc[UR36][R4.64] ;  /* 0x0000002404007981 */ /* 0x000362000c1e1100 */
[----:B------:R-:W-:Y:S05]  /*5420*/  BRA `(.L_x_67567) ;  /* 0x0000000000047947 */ /* 0x000fea0003800000 */
.L_x_67590:
[----:B------:R2:W5:Y:S02]  /*5430*/  LDG.E.U8 R0, desc[UR36][R4.64] ;  /* 0x0000002404007981 */ /* 0x000564000c1e1100 */
.L_x_67567:
[----:B-----5:R-:W-:Y:S01]  /*5440*/  LOP3.LUT P0, RZ, R0, 0xff, RZ, 0xc0, !PT ;  /* 0x000000ff00ff7812 */ /* 0x020fe2000780c0ff */
[----:B------:R-:W-:Y:S01]  /*5450*/  BSSY.RECONVERGENT B0, `(.L_x_67595) ;  /* 0x0000011000007945 */ /* 0x000fe20003800200 */
[----:B012-4-:R-:W-:-:S11]  /*5460*/  IMAD.MOV.U32 R5, RZ, RZ, 0x1 ;  /* 0x00000001ff057424 */ /* 0x017fd600078e00ff */
[----:B------:R-:W-:Y:S05]  /*5470*/  @!P0 BRA `(.L_x_67596) ;  /* 0x0000000000388947 */ /* 0x000fea0003800000 */
[----:B------:R-:W-:Y:S01]  /*5480*/  IMAD.MOV.U32 R5, RZ, RZ, 0x1 ;  /* 0x00000001ff057424 */ /* 0x000fe200078e00ff */
[----:B---3--:R-:W-:-:S07]  /*5490*/  PRMT R2, R18, 0x7610, R2 ;  /* 0x0000761012027816 */ /* 0x008fce0000000002 */
.L_x_67597:
        /* <DEDUP_REMOVED lines=12> */
.L_x_67596:
[----:B------:R-:W-:Y:S05]  /*5560*/  BSYNC.RECONVERGENT B0 ;  /* 0x0000000000007941 */ /* 0x000fea0003800200 */
.L_x_67595:
[----:B------:R-:W3:Y:S01]  /*5570*/  LDCU.64 UR6, c[0x0][0x580] ;  /* 0x0000b000ff0677ac */ /* 0x000ee20008000a00 */
[----:B------:R-:W-:Y:S01]  /*5580*/  BSSY.RECONVERGENT B6, `(.L_x_67598) ;  /* 0x00000e6000067945 */ /* 0x000fe20003800200 */
        /* <DEDUP_REMOVED lines=15> */
.L_x_67602:
[----:B------:R0:W-:Y:S01]  /*5680*/  STG.E.U8 desc[UR36][R2.64], R5 ;  /* 0x0000000502007986 */ /* 0x0001e2000c101124 */
[----:B------:R-:W-:Y:S05]  /*5690*/  BRA `(.L_x_67604) ;  /* 0x0000000c00507947 */ /* 0x000fea0003800000 */
.L_x_67601:
        /* <DEDUP_REMOVED lines=10> */
.L_x_67606:
[----:B------:R-:W-:-:S05]  /*5740*/  LOP3.LUT R5, R5, 0xff, RZ, 0xc0, !PT ;  /* 0x000000ff05057812 */ /* 0x000fca00078ec0ff */
[----:B------:R0:W-:Y:S01]  /*5750*/  STG.E desc[UR36][R2.64], R5 ;  /* 0x0000000502007986 */ /* 0x0001e2000c101924 */
[----:B------:R-:W-:Y:S05]  /*5760*/  BRA `(.L_x_67604) ;  /* 0x0000000c001c7947 */ /* 0x000fea0003800000 */
.L_x_67605:
[----:B------:R-:W-:-:S05]  /*5770*/  LOP3.LUT R5, R5, 0xff, RZ, 0xc0, !PT ;  /* 0x000000ff05057812 */ /* 0x000fca00078ec0ff */
[----:B------:R0:W-:Y:S01]  /*5780*/  STG.E.U16 desc[UR36][R2.64], R5 ;  /* 0x0000000502007986 */ /* 0x0001e2000c101524 */
[----:B------:R-:W-:Y:S05]  /*5790*/  BRA `(.L_x_67604) ;  /* 0x0000000c00107947 */ /* 0x000fea0003800000 */
.L_x_67600:
        /* <DEDUP_REMOVED lines=10> */
.L_x_67608:
[----:B------:R-:W-:-:S04]  /*5840*/  LOP3.LUT R5, R5, 0xff, RZ, 0xc0, !PT ;  /* 0x000000ff05057812 */ /* 0x000fc800078ec0ff */
[----:B------:R-:W0:Y:S02]  /*5850*/  I2F.U16 R0, R5 ;  /* 0x0000000500007306 */ /* 0x000e240000101000 */
[----:B0-----:R-:W-:-:S05]  /*5860*/  F2FP.F16.F32.PACK_AB R0, RZ, R0 ;  /* 0x00000000ff00723e */ /* 0x001fca00000000ff */
[----:B------:R0:W-:Y:S01]  /*5870*/  STG.E.U16 desc[UR36][R2.64], R0 ;  /* 0x0000000002007986 */ /* 0x0001e2000c101524 */
[----:B------:R-:W-:Y:S05]  /*5880*/  BRA `(.L_x_67604) ;  /* 0x0000000800d47947 */ /* 0x000fea0003800000 */
.L_x_67607:
        /* <DEDUP_REMOVED lines=11> */
.L_x_67610:
[----:B------:R-:W-:-:S06]  /*5940*/  LOP3.LUT R5, R5, 0xff, RZ, 0xc0, !PT ;  /* 0x000000ff05057812 */ /* 0x000fcc00078ec0ff */
[----:B------:R-:W0:Y:S02]  /*5950*/  I2F.U16 R5, R5 ;  /* 0x0000000500057306 */ /* 0x000e240000101000 */
[----:B0-----:R-:W-:-:S04]  /*5960*/  F2FP.F16.F32.PACK_AB R5, RZ, R5 ;  /* 0x00000005ff05723e */ /* 0x001fc800000000ff */
[----:B------:R-:W-:-:S05]  /*5970*/  PRMT R5, R5, 0x5410, RZ ;  /* 0x0000541005057816 */ /* 0x000fca00000000ff */
[----:B------:R0:W-:Y:S01]  /*5980*/  STG.E desc[UR36][R2.64], R5 ;  /* 0x0000000502007986 */ /* 0x0001e2000c101924 */
[----:B------:R-:W-:Y:S05]  /*5990*/  BRA `(.L_x_67604) ;  /* 0x0000000800907947 */ /* 0x000fea0003800000 */
.L_x_67609:
[----:B------:R-:W-:-:S06]  /*59a0*/  LOP3.LUT R5, R5, 0xff, RZ, 0xc0, !PT ;  /* 0x000000ff05057812 */ /* 0x000fcc00078ec0ff */
[----:B------:R-:W0:Y:S02]  /*59b0*/  I2F.F64.U16 R4, R5 ;  /* 0x0000000500047312 */ /* 0x000e240000101800 */
[----:B0-----:R0:W-:Y:S01]  /*59c0*/  STG.E.64 desc[UR36][R2.64], R4 ;  /* 0x0000000402007986 */ /* 0x0011e2000c101b24 */
[----:B------:R-:W-:Y:S05]  /*59d0*/  BRA `(.L_x_67604) ;  /* 0x0000000800807947 */ /* 0x000fea0003800000 */
.L_x_67599:
        /* <DEDUP_REMOVED lines=13> */
.L_x_67614:
        /* <DEDUP_REMOVED lines=18> */
.L_x_67616:
[----:B------:R-:W-:Y:S05]  /*5bd0*/  BSYNC.RECONVERGENT B0 ;  /* 0x0000000000007941 */ /* 0x000fea0003800200 */
.L_x_67615:
[----:B------:R0:W-:Y:S01]  /*5be0*/  STG.E.U8 desc[UR36][R2.64], R0 ;  /* 0x0000000002007986 */ /* 0x0001e2000c101124 */
[----:B------:R-:W-:Y:S05]  /*5bf0*/  BRA `(.L_x_67604) ;  /* 0x0000000400f87947 */ /* 0x000fea0003800000 */
.L_x_67613:
        /* <DEDUP_REMOVED lines=18> */
.L_x_67618:
[----:B------:R-:W-:Y:S05]  /*5d20*/  BSYNC.RECONVERGENT B0 ;  /* 0x0000000000007941 */ /* 0x000fea0003800200 */
.L_x_67617:
[----:B------:R0:W-:Y:S01]  /*5d30*/  STG.E.U8 desc[UR36][R2.64], R0 ;  /* 0x0000000002007986 */ /* 0x0001e2000c101124 */
[----:B------:R-:W-:Y:S05]  /*5d40*/  BRA `(.L_x_67604) ;  /* 0x0000000400a47947 */ /* 0x000fea0003800000 */
.L_x_67612:
        /* <DEDUP_REMOVED lines=23> */
.L_x_67620:
[----:B------:R-:W-:Y:S01]  /*5ec0*/  LOP3.LUT R4, R5, 0xff, RZ, 0xc0, !PT ;  /* 0x000000ff05047812 */ /* 0x000fe200078ec0ff */
[----:B------:R-:W-:-:S05]  /*5ed0*/  IMAD.MOV.U32 R5, RZ, RZ, RZ ;  /* 0x000000ffff057224 */ /* 0x000fca00078e00ff */
[----:B------:R0:W-:Y:S01]  /*5ee0*/  STG.E.64 desc[UR36][R2.64], R4 ;  /* 0x0000000402007986 */ /* 0x0001e2000c101b24 */
[----:B------:R-:W-:Y:S05]  /*5ef0*/  BRA `(.L_x_67604) ;  /* 0x0000000400387947 */ /* 0x000fea0003800000 */
.L_x_67619:
[----:B------:R-:W-:-:S05]  /*5f00*/  LOP3.LUT R5, R5, 0xff, RZ, 0xc0, !PT ;  /* 0x000000ff05057812 */ /* 0x000fca00078ec0ff */
[----:B------:R0:W-:Y:S01]  /*5f10*/  STG.E desc[UR36][R2.64], R5 ;  /* 0x0000000502007986 */ /* 0x0001e2000c101924 */
[----:B------:R-:W-:Y:S05]  /*5f20*/  BRA `(.L_x_67604) ;  /* 0x00000004002c7947 */ /* 0x000fea0003800000 */
.L_x_67611:
        /* <DEDUP_REMOVED lines=10> */
.L_x_67622:
[----:B------:R-:W-:Y:S02]  /*5fd0*/  LOP3.LUT R5, R5, 0xff, RZ, 0xc0, !PT ;  /* 0x000000ff05057812 */ /* 0x000fe400078ec0ff */
[----:B------:R-:W-:-:S04]  /*5fe0*/  CS2R R6, SRZ ;  /* 0x0000000000067805 */ /* 0x000fc8000001ff00 */
[----:B------:R-:W0:Y:S02]  /*5ff0*/  I2F.F64.U16 R4, R5 ;  /* 0x0000000500047312 */ /* 0x000e240000101800 */
[----:B0-----:R4:W-:Y:S01]  /*6000*/  STG.E.128 desc[UR36][R2.64], R4 ;  /* 0x0000000402007986 */ /* 0x0019e2000c101d24 */
[----:B------:R-:W-:Y:S05]  /*6010*/  BRA `(.L_x_67604) ;  /* 0x0000000000f07947 */ /* 0x000fea0003800000 */
.L_x_67621:
[----:B------:R-:W-:-:S09]  /*6020*/  UISETP.NE.AND UP0, UPT, UR4, 0xf, UPT ;  /* 0x0000000f0400788c */ /* 0x000fd2000bf05270 */
[----:B------:R-:W-:Y:S05]  /*6030*/  BRA.U !UP0, `(.L_x_67623) ;  /* 0x0000000108d87547 */ /* 0x000fea000b800000 */
[----:B------:R-:W-:-:S09]  /*6040*/  UISETP.NE.AND UP0, UPT, UR4, 0x17, UPT ;  /* 0x000000170400788c */ /* 0x000fd2000bf05270 */
[----:B------:R-:W-:Y:S05]  /*6050*/  BRA.U !UP0, `(.L_x_67624) ;  /* 0x0000000108887547 */ /* 0x000fea000b800000 */
[----:B------:R-:W-:-:S09]  /*6060*/  UISETP.NE.AND UP0, UPT, UR4, 0x18, UPT ;  /* 0x000000180400788c */ /* 0x000fd2000bf05270 */
[----:B------:R-:W-:Y:S05]  /*6070*/  BRA.U !UP0, `(.L_x_67625) ;  /* 0x0000000108447547 */ /* 0x000fea000b800000 */
.L_x_67603:
        /* <DEDUP_REMOVED lines=16> */
.L_x_67626:
[----:B------:R-:W-:Y:S05]  /*6180*/  BRA `(.L_x_67604) ;  /* 0x0000000000947947 */ /* 0x000fea0003800000 */
.L_x_67625:
        /* <DEDUP_REMOVED lines=12> */
.L_x_67628:
[----:B------:R-:W-:Y:S05]  /*6250*/  BSYNC.RECONVERGENT B0 ;  /* 0x0000000000007941 */ /* 0x000fea0003800200 */
.L_x_67627:
[----:B------:R3:W-:Y:S01]  /*6260*/  STG.E.U8 desc[UR36][R2.64], R5 ;  /* 0x0000000502007986 */ /* 0x0007e2000c101124 */
[----:B------:R-:W-:Y:S05]  /*6270*/  BRA `(.L_x_67604) ;  /* 0x0000000000587947 */ /* 0x000fea0003800000 */
.L_x_67624:
        /* <DEDUP_REMOVED lines=13> */
.L_x_67629:
[----:B------:R-:W-:Y:S01]  /*6350*/  IMAD.MOV.U32 R5, RZ, RZ, 0x7f ;  /* 0x0000007fff057424 */ /* 0x000fe200078e00ff */
[----:B------:R-:W-:-:S04]  /*6360*/  ISETP.GT.U32.AND P0, PT, R7, 0x7f800000, PT ;  /* 0x7f8000000700780c */ /* 0x000fc80003f04070 */
[----:B------:R-:W-:-:S05]  /*6370*/  SEL R5, R5, 0x7c, P0 ;  /* 0x0000007c05057807 */ /* 0x000fca0000000000 */
[----:B------:R2:W-:Y:S01]  /*6380*/  STG.E.U8 desc[UR36][R2.64], R5 ;  /* 0x0000000502007986 */ /* 0x0005e2000c101124 */
[----:B------:R-:W-:Y:S05]  /*6390*/  BRA `(.L_x_67604) ;  /* 0x0000000000107947 */ /* 0x000fea0003800000 */
.L_x_67623:
[----:B------:R-:W-:-:S04]  /*63a0*/  LOP3.LUT R5, R5, 0xff, RZ, 0xc0, !PT ;  /* 0x000000ff05057812 */ /* 0x000fc800078ec0ff */
[----:B------:R-:W0:Y:S02]  /*63b0*/  I2F.U16 R0, R5 ;  /* 0x0000000500007306 */ /* 0x000e240000101000 */
[----:B0-----:R-:W-:-:S05]  /*63c0*/  F2FP.BF16.F32.PACK_AB R0, RZ, R0 ;  /* 0x00000000ff00723e */ /* 0x001fca00000010ff */
[----:B------:R0:W-:Y:S02]  /*63d0*/  STG.E.U16 desc[UR36][R2.64], R0 ;  /* 0x0000000002007986 */ /* 0x0001e4000c101524 */
.L_x_67604:
[----:B------:R-:W-:Y:S05]  /*63e0*/  BSYNC.RECONVERGENT B6 ;  /* 0x0000000000067941 */ /* 0x000fea0003800200 */
.L_x_67598:
[----:B------:R-:W-:-:S07]  /*63f0*/  VIADD R17, R17, 0x80 ;  /* 0x0000008011117836 */ /* 0x000fce0000000000 */
.L_x_67560:
[----:B------:R-:W-:Y:S05]  /*6400*/  BSYNC.RECONVERGENT B7 ;  /* 0x0000000000077941 */ /* 0x000fea0003800200 */
.L_x_67559:
        /* <DEDUP_REMOVED lines=307> */
.L_x_67632:
        /* <DEDUP_REMOVED lines=16> */
.L_x_67636:
[----:B------:R0:W5:Y:S01]  /*7840*/  LDG.E.U8 R0, desc[UR36][R4.64] ;  /* 0x0000002404007981 */ /* 0x000162000c1e1100 */
[----:B------:R-:W-:Y:S05]  /*7850*/  BRA `(.L_x_67638) ;  /* 0x0000000c005c7947 */ /* 0x000fea0003800000 */
.L_x_67635:
        /* <DEDUP_REMOVED lines=8> */
.L_x_67640:
[----:B------:R3:W5:Y:S01]  /*78e0*/  LDG.E.U8 R0, desc[UR36][R4.64] ;  /* 0x0000002404007981 */ /* 0x000762000c1e1100 */
[----:B------:R-:W-:Y:S05]  /*78f0*/  BRA `(.L_x_67638) ;  /* 0x0000000c00347947 */ /* 0x000fea0003800000 */
.L_x_67639:
[----:B------:R2:W5:Y:S01]  /*7900*/  LDG.E.U16 R0, desc[UR36][R4.64] ;  /* 0x0000002404007981 */ /* 0x000562000c1e1500 */
[----:B------:R-:W-:Y:S05]  /*7910*/  BRA `(.L_x_67638) ;  /* 0x0000000c002c7947 */ /* 0x000fea0003800000 */
.L_x_67634:
        /* <DEDUP_REMOVED lines=10> */
.L_x_67642:
[----:B------:R-:W2:Y:S02]  /*79c0*/  LDG.E.U16 R2, desc[UR36][R4.64] ;  /* 0x0000002404027981 */ /* 0x000ea4000c1e1500 */
[----:B--2---:R-:W-:-:S06]  /*79d0*/  HADD2.F32 R2, -RZ, R2.H0_H0 ;  /* 0x20000002ff027230 */ /* 0x004fcc0000004100 */
[----:B------:R-:W0:Y:S02]  /*79e0*/  F2I.S64.TRUNC R2, R2 ;  /* 0x0000000200027311 */ /* 0x000e24000020d900 */
[----:B0-----:R-:W-:Y:S01]  /*79f0*/  PRMT R0, R2, 0x7610, R0 ;  /* 0x0000761002007816 */ /* 0x001fe20000000000 */
[----:B------:R-:W-:Y:S06]  /*7a00*/  BRA `(.L_x_67638) ;  /* 0x0000000800f07947 */ /* 0x000fec0003800000 */
.L_x_67641:
        /* <DEDUP_REMOVED lines=10> */
.L_x_67644:
[----:B------:R-:W2:Y:S02]  /*7ab0*/  LDG.E.U16 R4, desc[UR36][R4.64] ;  /* 0x0000002404047981 */ /* 0x000ea4000c1e1500 */
[----:B--2---:R-:W-:-:S06]  /*7ac0*/  HADD2.F32 R2, -RZ, R4.H0_H0 ;  /* 0x20000004ff027230 */ /* 0x004fcc0000004100 */
[----:B------:R-:W0:Y:S02]  /*7ad0*/  F2I.S64.TRUNC R2, R2 ;  /* 0x0000000200027311 */ /* 0x000e24000020d900 */
[----:B0-----:R-:W-:Y:S01]  /*7ae0*/  PRMT R0, R2, 0x7610, R0 ;  /* 0x0000761002007816 */ /* 0x001fe20000000000 */
[----:B------:R-:W-:Y:S06]  /*7af0*/  BRA `(.L_x_67638) ;  /* 0x0000000800b47947 */ /* 0x000fec0003800000 */
.L_x_67643:
[----:B------:R-:W2:Y:S02]  /*7b00*/  LDG.E.64 R2, desc[UR36][R4.64] ;  /* 0x0000002404027981 */ /* 0x000ea4000c1e1b00 */
[----:B--2---:R-:W0:Y:S02]  /*7b10*/  F2I.S64.F64.TRUNC R2, R2 ;  /* 0x0000000200027311 */ /* 0x004e24000030d900 */
[----:B0-----:R-:W-:Y:S01]  /*7b20*/  PRMT R0, R2, 0x7610, R0 ;  /* 0x0000761002007816 */ /* 0x001fe20000000000 */
[----:B------:R-:W-:Y:S06]  /*7b30*/  BRA `(.L_x_67638) ;  /* 0x0000000800a47947 */ /* 0x000fec0003800000 */
.L_x_67633:
        /* <DEDUP_REMOVED lines=12> */
.L_x_67647:
[----:B------:R-:W2:Y:S02]  /*7c00*/  LDG.E.64 R4, desc[UR36][R4.64] ;  /* 0x0000002404047981 */ /* 0x000ea4000c1e1b00 */
[----:B--2---:R-:W0:Y:S02]  /*7c10*/  F2I.S64.F64.TRUNC R2, R4 ;  /* 0x0000000400027311 */ /* 0x004e24000030d900 */
[----:B0-----:R-:W-:Y:S01]  /*7c20*/  PRMT R0, R2, 0x7610, R0 ;  /* 0x0000761002007816 */ /* 0x001fe20000000000 */
[----:B------:R-:W-:Y:S06]  /*7c30*/  BRA `(.L_x_67638) ;  /* 0x0000000800647947 */ /* 0x000fec0003800000 */
.L_x_67646:
        /* <DEDUP_REMOVED lines=27> */
.L_x_67649:
        /* <DEDUP_REMOVED lines=14> */
.L_x_67648:
[----:B------:R-:W2:Y:S02]  /*7ed0*/  LDG.E.U16 R2, desc[UR36][R4.64] ;  /* 0x0000002404027981 */ /* 0x000ea4000c1e1500 */
[----:B--2---:R-:W-:-:S06]  /*7ee0*/  IMAD.U32 R2, R2, 0x10000, RZ ;  /* 0x0001000002027824 */ /* 0x004fcc00078e00ff */
[----:B------:R-:W0:Y:S02]  /*7ef0*/  F2I.S64.TRUNC R2, R2 ;  /* 0x0000000200027311 */ /* 0x000e24000020d900 */
[----:B0-----:R-:W-:Y:S01]  /*7f00*/  PRMT R0, R2, 0x7610, R0 ;  /* 0x0000761002007816 */ /* 0x001fe20000000000 */
[----:B------:R-:W-:Y:S06]  /*7f10*/  BRA `(.L_x_67638) ;  /* 0x0000000400ac7947 */ /* 0x000fec0003800000 */
.L_x_67645:
        /* <DEDUP_REMOVED lines=10> */
.L_x_67652:
        /* <DEDUP_REMOVED lines=21> */
.L_x_67656:
[----:B------:R-:W-:Y:S05]  /*8110*/  BSYNC.RECONVERGENT B1 ;  /* 0x0000000000017941 */ /* 0x000fea0003800200 */
.L_x_67655:
[----:B------:R-:W-:Y:S01]  /*8120*/  IMAD.SHL.U32 R0, R0, 0x100000, RZ ;  /* 0x0010000000007824 */ /* 0x000fe200078e00ff */
[----:B------:R-:W-:-:S04]  /*8130*/  LEA R2, R2, 0x3b800000, 0x17 ;  /* 0x3b80000002027811 */ /* 0x000fc800078eb8ff */
[----:B------:R-:W-:-:S07]  /*8140*/  LOP3.LUT R2, R2, R0, R7, 0xfe, !PT ;  /* 0x0000000002027212 */ /* 0x000fce00078efe07 */
.L_x_67654:
[----:B------:R-:W-:Y:S05]  /*8150*/  BSYNC.RECONVERGENT B0 ;  /* 0x0000000000007941 */ /* 0x000fea0003800200 */
.L_x_67653:
[----:B------:R-:W0:Y:S02]  /*8160*/  F2I.S64.TRUNC R2, R2 ;  /* 0x0000000200027311 */ /* 0x000e24000020d900 */
[----:B0-----:R-:W-:Y:S01]  /*8170*/  PRMT R0, R2, 0x7610, R0 ;  /* 0x0000761002007816 */ /* 0x001fe20000000000 */
[----:B------:R-:W-:Y:S06]  /*8180*/  BRA `(.L_x_67638) ;  /* 0x0000000400107947 */ /* 0x000fec0003800000 */
.L_x_67651:
        /* <DEDUP_REMOVED lines=21> */
.L_x_67660:
[----:B------:R-:W-:Y:S05]  /*82e0*/  BSYNC.RECONVERGENT B1 ;  /* 0x0000000000017941 */ /* 0x000fea0003800200 */
.L_x_67659:
[----:B------:R-:W-:Y:S02]  /*82f0*/  SHF.L.U32 R0, R0, 0x15, RZ ;  /* 0x0000001500007819 */ /* 0x000fe400000006ff */
[----:B------:R-:W-:-:S04]  /*8300*/  LEA R2, R2, 0x37800000, 0x17 ;  /* 0x3780000002027811 */ /* 0x000fc800078eb8ff */
[----:B------:R-:W-:-:S07]  /*8310*/  LOP3.LUT R2, R2, R0, R7, 0xfe, !PT ;  /* 0x0000000002027212 */ /* 0x000fce00078efe07 */
.L_x_67658:
[----:B------:R-:W-:Y:S05]  /*8320*/  BSYNC.RECONVERGENT B0 ;  /* 0x0000000000007941 */ /* 0x000fea0003800200 */
.L_x_67657:
[----:B------:R-:W0:Y:S02]  /*8330*/  F2I.S64.TRUNC R2, R2 ;  /* 0x0000000200027311 */ /* 0x000e24000020d900 */
[----:B0-----:R-:W-:Y:S01]  /*8340*/  PRMT R0, R2, 0x7610, R0 ;  /* 0x0000761002007816 */ /* 0x001fe20000000000 */
[----:B------:R-:W-:Y:S06]  /*8350*/  BRA `(.L_x_67638) ;  /* 0x00000000009c7947 */ /* 0x000fec0003800000 */
.L_x_67650:
        /* <DEDUP_REMOVED lines=14> */
.L_x_67664:
[----:B------:R-:W-:Y:S05]  /*8440*/  BSYNC.RECONVERGENT B0 ;  /* 0x0000000000007941 */ /* 0x000fea0003800200 */
.L_x_67663:
[----:B------:R-:W0:Y:S02]  /*8450*/  F2I.S64.TRUNC R2, R2 ;  /* 0x0000000200027311 */ /* 0x000e24000020d900 */
[----:B0-----:R-:W-:Y:S01]  /*8460*/  PRMT R0, R2, 0x7610, R0 ;  /* 0x0000761002007816 */ /* 0x001fe20000000000 */
[----:B------:R-:W-:Y:S06]  /*8470*/  BRA `(.L_x_67638) ;  /* 0x0000000000547947 */ /* 0x000fec0003800000 */
.L_x_67637:
        /* <DEDUP_REMOVED lines=16> */
.L_x_67665:
[----:B------:R-:W-:Y:S01]  /*8580*/  PRMT R0, RZ, 0x7610, R0 ;  /* 0x00007610ff007816 */ /* 0x000fe20000000000 */
[----:B------:R-:W-:Y:S06]  /*8590*/  BRA `(.L_x_67638) ;  /* 0x00000000000c7947 */ /* 0x000fec0003800000 */
.L_x_67662:
[----:B------:R0:W5:Y:S01]  /*85a0*/  LDG.E.U8 R0, desc[UR36][R4.64] ;  /* 0x0000002404007981 */ /* 0x000162000c1e1100 */
[----:B------:R-:W-:Y:S05]  /*85b0*/  BRA `(.L_x_67638) ;  /* 0x0000000000047947 */ /* 0x000fea0003800000 */
.L_x_67661:
[----:B------:R0:W5:Y:S02]  /*85c0*/  LDG.E.U8 R0, desc[UR36][R4.64] ;  /* 0x0000002404007981 */ /* 0x000164000c1e1100 */
.L_x_67638:
[----:B-----5:R-:W-:Y:S01]  /*85d0*/  LOP3.LUT P0, RZ, R0, 0xff, RZ, 0xc0, !PT ;  /* 0x000000ff00ff7812 */ /* 0x020fe2000780c0ff */
[----:B------:R-:W-:Y:S01]  /*85e0*/  BSSY.RECONVERGENT B0, `(.L_x_67666) ;  /* 0x0000011000007945 */ /* 0x000fe20003800200 */
[----:B01234-:R-:W-:-:S11]  /*85f0*/  IMAD.MOV.U32 R5, RZ, RZ, 0x1 ;  /* 0x00000001ff057424 */ /* 0x01ffd600078e00ff */
[----:B------:R-:W-:Y:S05]  /*8600*/  @!P0 BRA `(.L_x_67667) ;  /* 0x0000000000388947 */ /* 0x000fea0003800000 */
[----:B------:R-:W-:Y:S01]  /*8610*/  IMAD.MOV.U32 R5, RZ, RZ, 0x1 ;  /* 0x00000001ff057424 */ /* 0x000fe200078e00ff */
[----:B------:R-:W-:-:S07]  /*8620*/  PRMT R2, R18, 0x7610, R2 ;  /* 0x0000761012027816 */ /* 0x000fce0000000002 */
.L_x_67668:
        /* <DEDUP_REMOVED lines=12> */
.L_x_67667:
[----:B------:R-:W-:Y:S05]  /*86f0*/  BSYNC.RECONVERGENT B0 ;  /* 0x0000000000007941 */ /* 0x000fea0003800200 */
.L_x_67666:
        /* <DEDUP_REMOVED lines=17> */
.L_x_67673:
[----:B------:R4:W-:Y:S01]  /*8810*/  STG.E.U8 desc[UR36][R2.64], R5 ;  /* 0x0000000502007986 */ /* 0x0009e2000c101124 */
[----:B------:R-:W-:Y:S05]  /*8820*/  BRA `(.L_x_67675) ;  /* 0x0000000c00507947 */ /* 0x000fea0003800000 */
.L_x_67672:
        /* <DEDUP_REMOVED lines=10> */
.L_x_67677:
[----:B------:R-:W-:-:S05]  /*88d0*/  LOP3.LUT R5, R5, 0xff, RZ, 0xc0, !PT ;  /* 0x000000ff05057812 */ /* 0x000fca00078ec0ff */
[----:B------:R2:W-:Y:S01]  /*88e0*/  STG.E desc[UR36][R2.64], R5 ;  /* 0x0000000502007986 */ /* 0x0005e2000c101924 */
[----:B------:R-:W-:Y:S05]  /*88f0*/  BRA `(.L_x_67675) ;  /* 0x0000000c001c7947 */ /* 0x000fea0003800000 */
.L_x_67676:
[----:B------:R-:W-:-:S05]  /*8900*/  LOP3.LUT R5, R5, 0xff, RZ, 0xc0, !PT ;  /* 0x000000ff05057812 */ /* 0x000fca00078ec0ff */
[----:B------:R0:W-:Y:S01]  /*8910*/  STG.E.U16 desc[UR36][R2.64], R5 ;  /* 0x0000000502007986 */ /* 0x0001e2000c101524 */
[----:B------:R-:W-:Y:S05]  /*8920*/  BRA `(.L_x_67675) ;  /* 0x0000000c00107947 */ /* 0x000fea0003800000 */
.L_x_67671:
        /* <DEDUP_REMOVED lines=10> */
.L_x_67679:
[----:B------:R-:W-:-:S04]  /*89d0*/  LOP3.LUT R5, R5, 0xff, RZ, 0xc0, !PT ;  /* 0x000000ff05057812 */ /* 0x000fc800078ec0ff */
[----:B------:R-:W0:Y:S02]  /*89e0*/  I2F.U16 R0, R5 ;  /* 0x0000000500007306 */ /* 0x000e240000101000 */
[----:B0-----:R-:W-:-:S05]  /*89f0*/  F2FP.F16.F32.PACK_AB R0, RZ, R0 ;  /* 0x00000000ff00723e */ /* 0x001fca00000000ff */
[----:B------:R0:W-:Y:S01]  /*8a00*/  STG.E.U16 desc[UR36][R2.64], R0 ;  /* 0x0000000002007986 */ /* 0x0001e2000c101524 */
[----:B------:R-:W-:Y:S05]  /*8a10*/  BRA `(.L_x_67675) ;  /* 0x0000000800d47947 */ /* 0x000fea0003800000 */
.L_x_67678:
        /* <DEDUP_REMOVED lines=11> */
.L_x_67681:
[----:B------:R-:W-:-:S06]  /*8ad0*/  LOP3.LUT R5, R5, 0xff, RZ, 0xc0, !PT ;  /* 0x000000ff05057812 */ /* 0x000fcc00078ec0ff */
[----:B------:R-:W0:Y:S02]  /*8ae0*/  I2F.U16 R5, R5 ;  /* 0x0000000500057306 */ /* 0x000e240000101000 */
[----:B0-----:R-:W-:-:S04]  /*8af0*/  F2FP.F16.F32.PACK_AB R5, RZ, R5 ;  /* 0x00000005ff05723e */ /* 0x001fc800000000ff */
[----:B------:R-:W-:-:S05]  /*8b00*/  PRMT R5, R5, 0x5410, RZ ;  /* 0x0000541005057816 */ /* 0x000fca00000000ff */
[----:B------:R0:W-:Y:S01]  /*8b10*/  STG.E desc[UR36][R2.64], R5 ;  /* 0x0000000502007986 */ /* 0x0001e2000c101924 */
[----:B------:R-:W-:Y:S05]  /*8b20*/  BRA `(.L_x_67675) ;  /* 0x0000000800907947 */ /* 0x000fea0003800000 */
.L_x_67680:
[----:B------:R-:W-:-:S06]  /*8b30*/  LOP3.LUT R5, R5, 0xff, RZ, 0xc0, !PT ;  /* 0x000000ff05057812 */ /* 0x000fcc00078ec0ff */
[----:B------:R-:W0:Y:S02]  /*8b40*/  I2F.F64.U16 R4, R5 ;  /* 0x0000000500047312 */ /* 0x000e240000101800 */
[----:B0-----:R0:W-:Y:S01]  /*8b50*/  STG.E.64 desc[UR36][R2.64], R4 ;  /* 0x0000000402007986 */ /* 0x0011e2000c101b24 */
[----:B------:R-:W-:Y:S05]  /*8b60*/  BRA `(.L_x_67675) ;  /* 0x0000000800807947 */ /* 0x000fea0003800000 */
.L_x_67670:
        /* <DEDUP_REMOVED lines=13> */
.L_x_67685:
        /* <DEDUP_REMOVED lines=18> */
.L_x_67687:
[----:B------:R-:W-:Y:S05]  /*8d60*/  BSYNC.RECONVERGENT B0 ;  /* 0x0000000000007941 */ /* 0x000fea0003800200 */
.L_x_67686:
[----:B------:R0:W-:Y:S01]  /*8d70*/  STG.E.U8 desc[UR36][R2.64], R0 ;  /* 0x0000000002007986 */ /* 0x0001e2000c101124 */
[----:B------:R-:W-:Y:S05]  /*8d80*/  BRA `(.L_x_67675) ;  /* 0x0000000400f87947 */ /* 0x000fea0003800000 */
.L_x_67684:
        /* <DEDUP_REMOVED lines=18> */
.L_x_67689:
[----:B------:R-:W-:Y:S05]  /*8eb0*/  BSYNC.RECONVERGENT B0 ;  /* 0x0000000000007941 */ /* 0x000fea0003800200 */
.L_x_67688:
[----:B------:R0:W-:Y:S01]  /*8ec0*/  STG.E.U8 desc[UR36][R2.64], R0 ;  /* 0x0000000002007986 */ /* 0x0001e2000c101124 */
[----:B------:R-:W-:Y:S05]  /*8ed0*/  BRA `(.L_x_67675) ;  /* 0x0000000400a47947 */ /* 0x000fea0003800000 */
.L_x_67683:
        /* <DEDUP_REMOVED lines=23> */
.L_x_67691:
[----:B------:R-:W-:Y:S01]  /*9050*/  LOP3.LUT R4, R5, 0xff, RZ, 0xc0, !PT ;  /* 0x000000ff05047812 */ /* 0x000fe200078ec0ff */
[----:B------:R-:W-:-:S05]  /*9060*/  IMAD.MOV.U32 R5, RZ, RZ, RZ ;  /* 0x000000ffff057224 */ /* 0x000fca00078e00ff */
[----:B------:R0:W-:Y:S01]  /*9070*/  STG.E.64 desc[UR36][R2.64], R4 ;  /* 0x0000000402007986 */ /* 0x0001e2000c101b24 */
[----:B------:R-:W-:Y:S05]  /*9080*/  BRA `(.L_x_67675) ;  /* 0x0000000400387947 */ /* 0x000fea0003800000 */
.L_x_67690:
[----:B------:R-:W-:-:S05]  /*9090*/  LOP3.LUT R5, R5, 0xff, RZ, 0xc0, !PT ;  /* 0x000000ff05057812 */ /* 0x000fca00078ec0ff */
[----:B------:R0:W-:Y:S01]  /*90a0*/  STG.E desc[UR36][R2.64], R5 ;  /* 0x0000000502007986 */ /* 0x0001e2000c101924 */
[----:B------:R-:W-:Y:S05]  /*90b0*/  BRA `(.L_x_67675) ;  /* 0x00000004002c7947 */ /* 0x000fea0003800000 */
.L_x_67682:
        /* <DEDUP_REMOVED lines=10> */
.L_x_67693:
[----:B------:R-:W-:Y:S02]  /*9160*/  LOP3.LUT R5, R5, 0xff, RZ, 0xc0, !PT ;  /* 0x000000ff05057812 */ /* 0x000fe400078ec0ff */
[----:B------:R-:W-:-:S04]  /*9170*/  CS2R R6, SRZ ;  /* 0x0000000000067805 */ /* 0x000fc8000001ff00 */
[----:B------:R-:W0:Y:S02]  /*9180*/  I2F.F64.U16 R4, R5 ;  /* 0x0000000500047312 */ /* 0x000e240000101800 */
[----:B0-----:R0:W-:Y:S01]  /*9190*/  STG.E.128 desc[UR36][R2.64], R4 ;  /* 0x0000000402007986 */ /* 0x0011e2000c101d24 */
[----:B------:R-:W-:Y:S05]  /*91a0*/  BRA `(.L_x_67675) ;  /* 0x0000000000f07947 */ /* 0x000fea0003800000 */
.L_x_67692:
[----:B------:R-:W-:-:S09]  /*91b0*/  UISETP.NE.AND UP0, UPT, UR4, 0xf, UPT ;  /* 0x0000000f0400788c */ /* 0x000fd2000bf05270 */
[----:B------:R-:W-:Y:S05]  /*91c0*/  BRA.U !UP0, `(.L_x_67694) ;  /* 0x0000000108d87547 */ /* 0x000fea000b800000 */
[----:B------:R-:W-:-:S09]  /*91d0*/  UISETP.NE.AND UP0, UPT, UR4, 0x17, UPT ;  /* 0x000000170400788c */ /* 0x000fd2000bf05270 */
[----:B------:R-:W-:Y:S05]  /*91e0*/  BRA.U !UP0, `(.L_x_67695) ;  /* 0x0000000108887547 */ /* 0x000fea000b800000 */
[----:B------:R-:W-:-:S09]  /*91f0*/  UISETP.NE.AND UP0, UPT, UR4, 0x18, UPT ;  /* 0x000000180400788c */ /* 0x000fd2000bf05270 */
[----:B------:R-:W-:Y:S05]  /*9200*/  BRA.U !UP0, `(.L_x_67696) ;  /* 0x0000000108447547 */ /* 0x000fea000b800000 */
.L_x_67674:
        /* <DEDUP_REMOVED lines=16> */
.L_x_67697:
[----:B------:R-:W-:Y:S05]  /*9310*/  BRA `(.L_x_67675) ;  /* 0x0000000000947947 */ /* 0x000fea0003800000 */
.L_x_67696:
[----:B------:R-:W-:Y:S01]  /*9320*/  LOP3.LUT R0, R5, 0xff, RZ, 0xc0, !PT ;  /* 0x000000ff05007812 */ /* 0x000fe200078ec0ff */
        /* <DEDUP_REMOVED lines=11> */
.L_x_67699:
[----:B------:R-:W-:Y:S05]  /*93e0*/  BSYNC.RECONVERGENT B0 ;  /* 0x0000000000007941 */ /* 0x000fea0003800200 */
.L_x_67698:
[----:B------:R0:W-:Y:S01]  /*93f0*/  STG.E.U8 desc[UR36][R2.64], R5 ;  /* 0x0000000502007986 */ /* 0x0001e2000c101124 */
[----:B------:R-:W-:Y:S05]  /*9400*/  BRA `(.L_x_67675) ;  /* 0x0000000000587947 */ /* 0x000fea0003800000 */
.L_x_67695:
        /* <DEDUP_REMOVED lines=13> */
.L_x_67700:
[----:B------:R-:W-:Y:S01]  /*94e0*/  IMAD.MOV.U32 R5, RZ, RZ, 0x7f ;  /* 0x0000007fff057424 */ /* 0x000fe200078e00ff */
[----:B------:R-:W-:-:S04]  /*94f0*/  ISETP.GT.U32.AND P0, PT, R7, 0x7f800000, PT ;  /* 0x7f8000000700780c */ /* 0x000fc80003f04070 */
[----:B------:R-:W-:-:S05]  /*9500*/  SEL R5, R5, 0x7c, P0 ;  /* 0x0000007c05057807 */ /* 0x000fca0000000000 */
[----:B------:R0:W-:Y:S01]  /*9510*/  STG.E.U8 desc[UR36][R2.64], R5 ;  /* 0x0000000502007986 */ /* 0x0001e2000c101124 */
[----:B------:R-:W-:Y:S05]  /*9520*/  BRA `(.L_x_67675) ;  /* 0x0000000000107947 */ /* 0x000fea0003800000 */
.L_x_67694:
[----:B------:R-:W-:-:S04]  /*9530*/  LOP3.LUT R5, R5, 0xff, RZ, 0xc0, !PT ;  /* 0x000000ff05057812 */ /* 0x000fc800078ec0ff */
[----:B------:R-:W0:Y:S02]  /*9540*/  I2F.U16 R0, R5 ;  /* 0x0000000500007306 */ /* 0x000e240000101000 */
[----:B0-----:R-:W-:-:S05]  /*9550*/  F2FP.BF16.F32.PACK_AB R0, RZ, R0 ;  /* 0x00000000ff00723e */ /* 0x001fca00000010ff */
[----:B------:R0:W-:Y:S02]  /*9560*/  STG.E.U16 desc[UR36][R2.64], R0 ;  /* 0x0000000002007986 */ /* 0x0001e4000c101524 */
.L_x_67675:
[----:B------:R-:W-:Y:S05]  /*9570*/  BSYNC.RECONVERGENT B6 ;  /* 0x0000000000067941 */ /* 0x000fea0003800200 */
.L_x_67669:
[----:B------:R-:W-:-:S07]  /*9580*/  VIADD R17, R17, 0x80 ;  /* 0x0000008011117836 */ /* 0x000fce0000000000 */
.L_x_67631:
[----:B------:R-:W-:Y:S05]  /*9590*/  BSYNC.RECONVERGENT B7 ;  /* 0x0000000000077941 */ /* 0x000fea0003800200 */
.L_x_67630:
[----:B------:R-:W5:Y:S02]  /*95a0*/  LDCU UR4, c[0x0][0x380] ;  /* 0x00007000ff0477ac */ /* 0x000f640008000800 */
[----:B-----5:R-:W-:-:S13]  /*95b0*/  ISETP.GE.AND P0, PT, R17, UR4, PT ;  /* 0x0000000411007c0c */ /* 0x020fda000bf06270 */
[----:B------:R-:W-:Y:S05]  /*95c0*/  @P0 EXIT ;  /* 0x000000000000094d */ /* 0x000fea0003800000 */
        /* <DEDUP_REMOVED lines=303> */
.L_x_67701:
        /* <DEDUP_REMOVED lines=18> */
.L_x_67705:
[----:B------:R3:W5:Y:S01]  /*a9e0*/  LDG.E.U8 R0, desc[UR36][R4.64] ;  /* 0x0000002404007981 */ /* 0x000762000c1e1100 */
[----:B------:R-:W-:Y:S05]  /*a9f0*/  BRA `(.L_x_67707) ;  /* 0x0000000c005c7947 */ /* 0x000fea0003800000 */
.L_x_67704:
        /* <DEDUP_REMOVED lines=8> */
.L_x_67709:
[----:B------:R0:W5:Y:S01]  /*aa80*/  LDG.E.U8 R0, desc[UR36][R4.64] ;  /* 0x0000002404007981 */ /* 0x000162000c1e1100 */
[----:B------:R-:W-:Y:S05]  /*aa90*/  BRA `(.L_x_67707) ;  /* 0x0000000c00347947 */ /* 0x000fea0003800000 */
.L_x_67708:
[----:B------:R0:W5:Y:S01]  /*aaa0*/  LDG.E.U16 R0, desc[UR36][R4.64] ;  /* 0x0000002404007981 */ /* 0x000162000c1e1500 */
[----:B------:R-:W-:Y:S05]  /*aab0*/  BRA `(.L_x_67707) ;  /* 0x0000000c002c7947 */ /* 0x000fea0003800000 */
.L_x_67703:
        /* <DEDUP_REMOVED lines=10> */
.L_x_67711:
[----:B------:R-:W2:Y:S02]  /*ab60*/  LDG.E.U16 R2, desc[UR36][R4.64] ;  /* 0x0000002404027981 */ /* 0x000ea4000c1e1500 */
[----:B--2---:R-:W-:-:S06]  /*ab70*/  HADD2.F32 R2, -RZ, R2.H0_H0 ;  /* 0x20000002ff027230 */ /* 0x004fcc0000004100 */
[----:B------:R-:W0:Y:S02]  /*ab80*/  F2I.S64.TRUNC R2, R2 ;  /* 0x0000000200027311 */ /* 0x000e24000020d900 */
[----:B0-----:R-:W-:Y:S01]  /*ab90*/  PRMT R0, R2, 0x7610, R0 ;  /* 0x0000761002007816 */ /* 0x001fe20000000000 */
[----:B------:R-:W-:Y:S06]  /*aba0*/  BRA `(.L_x_67707) ;  /* 0x0000000800f07947 */ /* 0x000fec0003800000 */
.L_x_67710:
        /* <DEDUP_REMOVED lines=10> */
.L_x_67713:
[----:B------:R-:W2:Y:S02]  /*ac50*/  LDG.E.U16 R4, desc[UR36][R4.64] ;  /* 0x0000002404047981 */ /* 0x000ea4000c1e1500 */
[----:B--2---:R-:W-:-:S06]  /*ac60*/  HADD2.F32 R2, -RZ, R4.H0_H0 ;  /* 0x20000004ff027230 */ /* 0x004fcc0000004100 */
[----:B------:R-:W0:Y:S02]  /*ac70*/  F2I.S64.TRUNC R2, R2 ;  /* 0x0000000200027311 */ /* 0x000e24000020d900 */
[----:B0-----:R-:W-:Y:S01]  /*ac80*/  PRMT R0, R2, 0x7610, R0 ;  /* 0x0000761002007816 */ /* 0x001fe20000000000 */
[----:B------:R-:W-:Y:S06]  /*ac90*/  BRA `(.L_x_67707) ;  /* 0x0000000800b47947 */ /* 0x000fec0003800000 */
.L_x_67712:
[----:B------:R-:W2:Y:S02]  /*aca0*/  LDG.E.64 R2, desc[UR36][R4.64] ;  /* 0x0000002404027981 */ /* 0x000ea4000c1e1b00 */
[----:B--2---:R-:W0:Y:S02]  /*acb0*/  F2I.S64.F64.TRUNC R2, R2 ;  /* 0x0000000200027311 */ /* 0x004e24000030d900 */
[----:B0-----:R-:W-:Y:S01]  /*acc0*/  PRMT R0, R2, 0x7610, R0 ;  /* 0x0000761002007816 */ /* 0x001fe20000000000 */
[----:B------:R-:W-:Y:S06]  /*acd0*/  BRA `(.L_x_67707) ;  /* 0x0000000800a47947 */ /* 0x000fec0003800000 */
.L_x_67702:
        /* <DEDUP_REMOVED lines=12> */
.L_x_67716:
[----:B------:R-:W2:Y:S02]  /*ada0*/  LDG.E.64 R4, desc[UR36][R4.64] ;  /* 0x0000002404047981 */ /* 0x000ea4000c1e1b00 */
[----:B--2---:R-:W0:Y:S02]  /*adb0*/  F2I.S64.F64.TRUNC R2, R4 ;  /* 0x0000000400027311 */ /* 0x004e24000030d900 */
[----:B0-----:R-:W-:Y:S01]  /*adc0*/  PRMT R0, R2, 0x7610, R0 ;  /* 0x0000761002007816 */ /* 0x001fe20000000000 */
[----:B------:R-:W-:Y:S06]  /*add0*/  BRA `(.L_x_67707) ;  /* 0x0000000800647947 */ /* 0x000fec0003800000 */
.L_x_67715:
        /* <DEDUP_REMOVED lines=27> */
.L_x_67718:
        /* <DEDUP_REMOVED lines=14> */
.L_x_67717:
[----:B------:R-:W2:Y:S02]  /*b070*/  LDG.E.U16 R2, desc[UR36][R4.64] ;  /* 0x0000002404027981 */ /* 0x000ea4000c1e1500 */
[----:B--2---:R-:W-:-:S06]  /*b080*/  IMAD.U32 R2, R2, 0x10000, RZ ;  /* 0x0001000002027824 */ /* 0x004fcc00078e00ff */
[----:B------:R-:W0:Y:S02]  /*b090*/  F2I.S64.TRUNC R2, R2 ;  /* 0x0000000200027311 */ /* 0x000e24000020d900 */
[----:B0-----:R-:W-:Y:S01]  /*b0a0*/  PRMT R0, R2, 0x7610, R0 ;  /* 0x0000761002007816 */ /* 0x001fe20000000000 */
[----:B------:R-:W-:Y:S06]  /*b0b0*/  BRA `(.L_x_67707) ;  /* 0x0000000400ac7947 */ /* 0x000fec0003800000 */
.L_x_67714:
        /* <DEDUP_REMOVED lines=10> */
.L_x_67721:
        /* <DEDUP_REMOVED lines=21> */
.L_x_67725:
[----:B------:R-:W-:Y:S05]  /*b2b0*/  BSYNC.RECONVERGENT B1 ;  /* 0x0000000000017941 */ /* 0x000fea0003800200 */
.L_x_67724:
[----:B------:R-:W-:Y:S01]  /*b2c0*/  IMAD.SHL.U32 R0, R0, 0x100000, RZ ;  /* 0x0010000000007824 */ /* 0x000fe200078e00ff */
[----:B------:R-:W-:-:S04]  /*b2d0*/  LEA R2, R2, 0x3b800000, 0x17 ;  /* 0x3b80000002027811 */ /* 0x000fc800078eb8ff */
[----:B------:R-:W-:-:S07]  /*b2e0*/  LOP3.LUT R2, R2, R0, R7, 0xfe, !PT ;  /* 0x0000000002027212 */ /* 0x000fce00078efe07 */
.L_x_67723:
[----:B------:R-:W-:Y:S05]  /*b2f0*/  BSYNC.RECONVERGENT B0 ;  /* 0x0000000000007941 */ /* 0x000fea0003800200 */
.L_x_67722:
[----:B------:R-:W0:Y:S02]  /*b300*/  F2I.S64.TRUNC R2, R2 ;  /* 0x0000000200027311 */ /* 0x000e24000020d900 */
[----:B0-----:R-:W-:Y:S01]  /*b310*/  PRMT R0, R2, 0x7610, R0 ;  /* 0x0000761002007816 */ /* 0x001fe20000000000 */
[----:B------:R-:W-:Y:S06]  /*b320*/  BRA `(.L_x_67707) ;  /* 0x0000000400107947 */ /* 0x000fec0003800000 */
.L_x_67720:
        /* <DEDUP_REMOVED lines=21> */
.L_x_67729:
[----:B------:R-:W-:Y:S05]  /*b480*/  BSYNC.RECONVERGENT B1 ;  /* 0x0000000000017941 */ /* 0x000fea0003800200 */
.L_x_67728:
[----:B------:R-:W-:Y:S02]  /*b490*/  SHF.L.U32 R0, R0, 0x15, RZ ;  /* 0x0000001500007819 */ /* 0x000fe400000006ff */
[----:B------:R-:W-:-:S04]  /*b4a0*/  LEA R2, R2, 0x37800000, 0x17 ;  /* 0x3780000002027811 */ /* 0x000fc800078eb8ff */
[----:B------:R-:W-:-:S07]  /*b4b0*/  LOP3.LUT R2, R2, R0, R7, 0xfe, !PT ;  /* 0x0000000002027212 */ /* 0x000fce00078efe07 */
.L_x_67727:
[----:B------:R-:W-:Y:S05]  /*b4c0*/  BSYNC.RECONVERGENT B0 ;  /* 0x0000000000007941 */ /* 0x000fea0003800200 */
.L_x_67726:
[----:B------:R-:W0:Y:S02]  /*b4d0*/  F2I.S64.TRUNC R2, R2 ;  /* 0x0000000200027311 */ /* 0x000e24000020d900 */
[----:B0-----:R-:W-:Y:S01]  /*b4e0*/  PRMT R0, R2, 0x7610, R0 ;  /* 0x0000761002007816 */ /* 0x001fe20000000000 */
[----:B------:R-:W-:Y:S06]  /*b4f0*/  BRA `(.L_x_67707) ;  /* 0x00000000009c7947 */ /* 0x000fec0003800000 */
.L_x_67719:
        /* <DEDUP_REMOVED lines=14> */
.L_x_67733:
[----:B------:R-:W-:Y:S05]  /*b5e0*/  BSYNC.RECONVERGENT B0 ;  /* 0x0000000000007941 */ /* 0x000fea0003800200 */
.L_x_67732:
[----:B------:R-:W0:Y:S02]  /*b5f0*/  F2I.S64.TRUNC R2, R2 ;  /* 0x0000000200027311 */ /* 0x000e24000020d900 */
[----:B0-----:R-:W-:Y:S01]  /*b600*/  PRMT R0, R2, 0x7610, R0 ;  /* 0x0000761002007816 */ /* 0x001fe20000000000 */
[----:B------:R-:W-:Y:S06]  /*b610*/  BRA `(.L_x_67707) ;  /* 0x0000000000547947 */ /* 0x000fec0003800000 */
.L_x_67706:
        /* <DEDUP_REMOVED lines=16> */
.L_x_67734:
[----:B------:R-:W-:Y:S01]  /*b720*/  PRMT R0, RZ, 0x7610, R0 ;  /* 0x00007610ff007816 */ /* 0x000fe20000000000 */
[----:B------:R-:W-:Y:S06]  /*b730*/  BRA `(.L_x_67707) ;  /* 0x00000000000c7947 */ /* 0x000fec0003800000 */
.L_x_67731:
[----:B------:R2:W5:Y:S01]  /*b740*/  LDG.E.U8 R0, desc[UR36][R4.64] ;  /* 0x0000002404007981 */ /* 0x000562000c1e1100 */
[----:B------:R-:W-:Y:S05]  /*b750*/  BRA `(.L_x_67707) ;  /* 0x0000000000047947 */ /* 0x000fea0003800000 */
.L_x_67730:
[----:B------:R1:W5:Y:S02]  /*b760*/  LDG.E.U8 R0, desc[UR36][R4.64] ;  /* 0x0000002404007981 */ /* 0x000364000c1e1100 */
.L_x_67707:
[----:B-----5:R-:W-:Y:S01]  /*b770*/  LOP3.LUT P0, RZ, R0, 0xff, RZ, 0xc0, !PT ;  /* 0x000000ff00ff7812 */ /* 0x020fe2000780c0ff */
[----:B------:R-:W-:Y:S01]  /*b780*/  BSSY.RECONVERGENT B0, `(.L_x_67735) ;  /* 0x0000010000007945 */ /* 0x000fe20003800200 */
[----:B------:R-:W-:-:S11]  /*b790*/  IMAD.MOV.U32 R3, RZ, RZ, 0x1 ;  /* 0x00000001ff037424 */ /* 0x000fd600078e00ff */
[----:B------:R-:W-:Y:S05]  /*b7a0*/  @!P0 BRA `(.L_x_67736) ;  /* 0x0000000000348947 */ /* 0x000fea0003800000 */
[----:B------:R-:W-:-:S07]  /*b7b0*/  IMAD.MOV.U32 R3, RZ, RZ, 0x1 ;  /* 0x00000001ff037424 */ /* 0x000fce00078e00ff */
.L_x_67737:
        /* <DEDUP_REMOVED lines=12> */
.L_x_67736:
[----:B------:R-:W-:Y:S05]  /*b880*/  BSYNC.RECONVERGENT B0 ;  /* 0x0000000000007941 */ /* 0x000fea0003800200 */
.L_x_67735:
        /* <DEDUP_REMOVED lines=13> */
.L_x_67741:
[----:B------:R-:W-:Y:S01]  /*b960*/  STG.E.U8 desc[UR36][R16.64], R3 ;  /* 0x0000000310007986 */ /* 0x000fe2000c101124 */
[----:B------:R-:W-:Y:S05]  /*b970*/  EXIT ;  /* 0x000000000000794d */ /* 0x000fea0003800000 */
.L_x_67740:
        /* <DEDUP_REMOVED lines=10> */
.L_x_67744:
[----:B------:R-:W-:-:S05]  /*ba20*/  LOP3.LUT R3, R3, 0xff, RZ, 0xc0, !PT ;  /* 0x000000ff03037812 */ /* 0x000fca00078ec0ff */
[----:B------:R-:W-:Y:S01]  /*ba30*/  STG.E desc[UR36][R16.64], R3 ;  /* 0x0000000310007986 */ /* 0x000fe2000c101924 */
[----:B------:R-:W-:Y:S05]  /*ba40*/  EXIT ;  /* 0x000000000000794d */ /* 0x000fea0003800000 */
.L_x_67743:
[----:B------:R-:W-:-:S05]  /*ba50*/  LOP3.LUT R3, R3, 0xff, RZ, 0xc0, !PT ;  /* 0x000000ff03037812 */ /* 0x000fca00078ec0ff */
[----:B------:R-:W-:Y:S01]  /*ba60*/  STG.E.U16 desc[UR36][R16.64], R3 ;  /* 0x0000000310007986 */ /* 0x000fe2000c101524 */
[----:B------:R-:W-:Y:S05]  /*ba70*/  EXIT ;  /* 0x000000000000794d */ /* 0x000fea0003800000 */
.L_x_67739:
        /* <DEDUP_REMOVED lines=10> */
.L_x_67746:
[----:B------:R-:W-:-:S04]  /*bb20*/  LOP3.LUT R3, R3, 0xff, RZ, 0xc0, !PT ;  /* 0x000000ff03037812 */ /* 0x000fc800078ec0ff */
[----:B------:R-:W5:Y:S02]  /*bb30*/  I2F.U16 R0, R3 ;  /* 0x0000000300007306 */ /* 0x000f640000101000 */
[----:B-----5:R-:W-:-:S05]  /*bb40*/  F2FP.F16.F32.PACK_AB R0, RZ, R0 ;  /* 0x00000000ff00723e */ /* 0x020fca00000000ff */
[----:B------:R-:W-:Y:S01]  /*bb50*/  STG.E.U16 desc[UR36][R16.64], R0 ;  /* 0x0000000010007986 */ /* 0x000fe2000c101524 */
[----:B------:R-:W-:Y:S05]  /*bb60*/  EXIT ;  /* 0x000000000000794d */ /* 0x000fea0003800000 */
.L_x_67745:
        /* <DEDUP_REMOVED lines=11> */
.L_x_67748:
[----:B------:R-:W-:-:S06]  /*bc20*/  LOP3.LUT R3, R3, 0xff, RZ, 0xc0, !PT ;  /* 0x000000ff03037812 */ /* 0x000fcc00078ec0ff */
[----:B------:R-:W5:Y:S02]  /*bc30*/  I2F.U16 R3, R3 ;  /* 0x0000000300037306 */ /* 0x000f640000101000 */
[----:B-----5:R-:W-:-:S04]  /*bc40*/  F2FP.F16.F32.PACK_AB R3, RZ, R3 ;  /* 0x00000003ff03723e */ /* 0x020fc800000000ff */
[----:B------:R-:W-:-:S05]  /*bc50*/  PRMT R3, R3, 0x5410, RZ ;  /* 0x0000541003037816 */ /* 0x000fca00000000ff */
[----:B------:R-:W-:Y:S01]  /*bc60*/  STG.E desc[UR36][R16.64], R3 ;  /* 0x0000000310007986 */ /* 0x000fe2000c101924 */
[----:B------:R-:W-:Y:S05]  /*bc70*/  EXIT ;  /* 0x000000000000794d */ /* 0x000fea0003800000 */
.L_x_67747:
[----:B------:R-:W-:-:S06]  /*bc80*/  LOP3.LUT R3, R3, 0xff, RZ, 0xc0, !PT ;  /* 0x000000ff03037812 */ /* 0x000fcc00078ec0ff */
[----:B------:R-:W5:Y:S02]  /*bc90*/  I2F.F64.U16 R2, R3 ;  /* 0x0000000300027312 */ /* 0x000f640000101800 */
[----:B-----5:R-:W-:Y:S01]  /*bca0*/  STG.E.64 desc[UR36][R16.64], R2 ;  /* 0x0000000210007986 */ /* 0x020fe2000c101b24 */
[----:B------:R-:W-:Y:S05]  /*bcb0*/  EXIT ;  /* 0x000000000000794d */ /* 0x000fea0003800000 */
.L_x_67738:
        /* <DEDUP_REMOVED lines=13> */
.L_x_67752:
        /* <DEDUP_REMOVED lines=17> */
.L_x_67755:
[----:B------:R-:W-:-:S07]  /*bea0*/  PRMT R8, R0, 0x7610, R8 ;  /* 0x0000761000087816 */ /* 0x000fce0000000008 */
.L_x_67754:
[----:B------:R-:W-:Y:S05]  /*beb0*/  BSYNC.RECONVERGENT B0 ;  /* 0x0000000000007941 */ /* 0x000fea0003800200 */
.L_x_67753:
[----:B------:R-:W-:Y:S01]  /*bec0*/  STG.E.U8 desc[UR36][R16.64], R8 ;  /* 0x0000000810007986 */ /* 0x000fe2000c101124 */
[----:B------:R-:W-:Y:S05]  /*bed0*/  EXIT ;  /* 0x000000000000794d */ /* 0x000fea0003800000 */
.L_x_67751:
        /* <DEDUP_REMOVED lines=17> */
.L_x_67758:
[----:B------:R-:W-:-:S07]  /*bff0*/  PRMT R8, R0, 0x7610, R8 ;  /* 0x0000761000087816 */ /* 0x000fce0000000008 */
.L_x_67757:
[----:B------:R-:W-:Y:S05]  /*c000*/  BSYNC.RECONVERGENT B0 ;  /* 0x0000000000007941 */ /* 0x000fea0003800200 */
.L_x_67756:
[----:B------:R-:W-:Y:S01]  /*c010*/  STG.E.U8 desc[UR36][R16.64], R8 ;  /* 0x0000000810007986 */ /* 0x000fe2000c101124 */
[----:B------:R-:W-:Y:S05]  /*c020*/  EXIT ;  /* 0x000000000000794d */ /* 0x000fea0003800000 */
.L_x_67750:
        /* <DEDUP_REMOVED lines=23> */
.L_x_67760:
[----:B------:R-:W-:Y:S01]  /*c1a0*/  LOP3.LUT R2, R3, 0xff, RZ, 0xc0, !PT ;  /* 0x000000ff03027812 */ /* 0x000fe200078ec0ff */
[----:B------:R-:W-:-:S05]  /*c1b0*/  IMAD.MOV.U32 R3, RZ, RZ, RZ ;  /* 0x000000ffff037224 */ /* 0x000fca00078e00ff */
[----:B------:R-:W-:Y:S01]  /*c1c0*/  STG.E.64 desc[UR36][R16.64], R2 ;  /* 0x0000000210007986 */ /* 0x000fe2000c101b24 */
[----:B------:R-:W-:Y:S05]  /*c1d0*/  EXIT ;  /* 0x000000000000794d */ /* 0x000fea0003800000 */
.L_x_67759:
[----:B------:R-:W-:-:S05]  /*c1e0*/  LOP3.LUT R3, R3, 0xff, RZ, 0xc0, !PT ;  /* 0x000000ff03037812 */ /* 0x000fca00078ec0ff */
[----:B------:R-:W-:Y:S01]  /*c1f0*/  STG.E desc[UR36][R16.64], R3 ;  /* 0x0000000310007986 */ /* 0x000fe2000c101924 */
[----:B------:R-:W-:Y:S05]  /*c200*/  EXIT ;  /* 0x000000000000794d */ /* 0x000fea0003800000 */
.L_x_67749:
        /* <DEDUP_REMOVED lines=10> */
.L_x_67762:
[----:B01234-:R-:W-:Y:S02]  /*c2b0*/  LOP3.LUT R4, R3, 0xff, RZ, 0xc0, !PT ;  /* 0x000000ff03047812 */ /* 0x01ffe400078ec0ff */
[----:B------:R-:W-:-:S04]  /*c2c0*/  CS2R R6, SRZ ;  /* 0x0000000000067805 */ /* 0x000fc8000001ff00 */
[----:B------:R-:W0:Y:S02]  /*c2d0*/  I2F.F64.U16 R4, R4 ;  /* 0x0000000400047312 */ /* 0x000e240000101800 */
[----:B0-----:R-:W-:Y:S01]  /*c2e0*/  STG.E.128 desc[UR36][R16.64], R4 ;  /* 0x0000000410007986 */ /* 0x001fe2000c101d24 */
[----:B------:R-:W-:Y:S05]  /*c2f0*/  EXIT ;  /* 0x000000000000794d */ /* 0x000fea0003800000 */
.L_x_67761:
[----:B------:R-:W-:-:S09]  /*c300*/  UISETP.NE.AND UP0, UPT, UR4, 0xf, UPT ;  /* 0x0000000f0400788c */ /* 0x000fd2000bf05270 */
[----:B------:R-:W-:Y:S05]  /*c310*/  BRA.U !UP0, `(.L_x_67763) ;  /* 0x0000000108dc7547 */ /* 0x000fea000b800000 */
[----:B------:R-:W-:-:S09]  /*c320*/  UISETP.NE.AND UP0, UPT, UR4, 0x17, UPT ;  /* 0x000000170400788c */ /* 0x000fd2000bf05270 */
[----:B------:R-:W-:Y:S05]  /*c330*/  BRA.U !UP0, `(.L_x_67764) ;  /* 0x0000000108887547 */ /* 0x000fea000b800000 */
[----:B------:R-:W-:-:S09]  /*c340*/  UISETP.NE.AND UP0, UPT, UR4, 0x18, UPT ;  /* 0x000000180400788c */ /* 0x000fd2000bf05270 */
[----:B------:R-:W-:Y:S05]  /*c350*/  BRA.U !UP0, `(.L_x_67765) ;  /* 0x0000000108447547 */ /* 0x000fea000b800000 */
.L_x_67742:
        /* <DEDUP_REMOVED lines=16> */
.L_x_67766:
[----:B------:R-:W-:Y:S05]  /*c460*/  EXIT ;  /* 0x000000000000794d */ /* 0x000fea0003800000 */
.L_x_67765:
        /* <DEDUP_REMOVED lines=12> */
.L_x_67768:
[----:B------:R-:W-:Y:S05]  /*c530*/  BSYNC.RECONVERGENT B0 ;  /* 0x0000000000007941 */ /* 0x000fea0003800200 */
.L_x_67767:
[----:B------:R-:W-:Y:S01]  /*c540*/  STG.E.U8 desc[UR36][R16.64], R3 ;  /* 0x0000000310007986 */ /* 0x000fe2000c101124 */
[----:B------:R-:W-:Y:S05]  /*c550*/  EXIT ;  /* 0x000000000000794d */ /* 0x000fea0003800000 */
.L_x_67764:
        /* <DEDUP_REMOVED lines=14> */
.L_x_67769:
[----:B------:R-:W-:Y:S01]  /*c640*/  IMAD.MOV.U32 R3, RZ, RZ, 0x7f ;  /* 0x0000007fff037424 */ /* 0x000fe200078e00ff */
[----:B------:R-:W-:-:S04]  /*c650*/  ISETP.GT.U32.AND P0, PT, R5, 0x7f800000, PT ;  /* 0x7f8000000500780c */ /* 0x000fc80003f04070 */
[----:B------:R-:W-:-:S05]  /*c660*/  SEL R3, R3, 0x7c, P0 ;  /* 0x0000007c03037807 */ /* 0x000fca0000000000 */
[----:B------:R-:W-:Y:S01]  /*c670*/  STG.E.U8 desc[UR36][R16.64], R3 ;  /* 0x0000000310007986 */ /* 0x000fe2000c101124 */
[----:B------:R-:W-:Y:S05]  /*c680*/  EXIT ;  /* 0x000000000000794d */ /* 0x000fea0003800000 */
.L_x_67763:
[----:B------:R-:W-:-:S04]  /*c690*/  LOP3.LUT R3, R3, 0xff, RZ, 0xc0, !PT ;  /* 0x000000ff03037812 */ /* 0x000fc800078ec0ff */
[----:B------:R-:W5:Y:S02]  /*c6a0*/  I2F.U16 R0, R3 ;  /* 0x0000000300007306 */ /* 0x000f640000101000 */
[----:B-----5:R-:W-:-:S05]  /*c6b0*/  F2FP.BF16.F32.PACK_AB R0, RZ, R0 ;  /* 0x00000000ff00723e */ /* 0x020fca00000010ff */
[----:B------:R-:W-:Y:S01]  /*c6c0*/  STG.E.U16 desc[UR36][R16.64], R0 ;  /* 0x0000000010007986 */ /* 0x000fe2000c101524 */
[----:B------:R-:W-:Y:S05]  /*c6d0*/  EXIT ;  /* 0x000000000000794d */ /* 0x000fea0003800000 */
.L_x_67770:
        /* <DEDUP_REMOVED lines=10> */
.L_x_68846:


//--------------------- .text._ZN2at6native27unrolled_elementwise_kernelIZNS0_50_GLOBAL__N__2680c7bb_12_PowKernel_cu_7dd49032_300322pow_scalar_tensor_implIhEEvRNS_18TensorIteratorBaseET_EUlhE_St5arrayIPcLm2EELi4E23TrivialOffsetCalculatorILi1EjESC_NS0_6memory12LoadWithCastILi1EEENSD_13StoreWithCastILi1EEEEEviS6_T0_T2_T3_T4_T5_ --------------------------
	.section	.text._ZN2at6native27unrolled_elementwise_kernelIZNS0_50_GLOBAL__N__2680c7bb_12_PowKernel_cu_7dd49032_300322pow_scalar_tensor_implIhEEvRNS_18TensorIteratorBaseET_EUlhE_St5arrayIPcLm2EELi4E23TrivialOffsetCalculatorILi1EjESC_NS0_6memory12LoadWithCastILi1EEENSD_13StoreWithCastILi1EEEEEviS6_T0_T2_T3_T4_T5_,"ax",@progbits
	.align	128
        .global         _ZN2at6native27unrolled_elementwise_kernelIZNS0_50_GLOBAL__N__2680c7bb_12_PowKernel_cu_7dd49032_300322pow_scalar_tensor_implIhEEvRNS_18TensorIteratorBaseET_EUlhE_St5arrayIPcLm2EELi4E23TrivialOffsetCalculatorILi1EjESC_NS0_6memory12LoadWithCastILi1EEENSD_13StoreWithCastILi1EEEEEviS6_T0_T2_T3_T4_T5_
        .type           _ZN2at6native27unrolled_elementwise_kernelIZNS0_50_GLOBAL__N__2680c7bb_12_PowKernel_cu_7dd49032_300322pow_scalar_tensor_implIhEEvRNS_18TensorIteratorBaseET_EUlhE_St5arrayIPcLm2EELi4E23TrivialOffsetCalculatorILi1EjESC_NS0_6memory12LoadWithCastILi1EEENSD_13StoreWithCastILi1EEEEEviS6_T0_T2_T3_T4_T5_,@function
        .size           _ZN2at6native27unrolled_elementwise_kernelIZNS0_50_GLOBAL__N__2680c7bb_12_PowKernel_cu_7dd49032_300322pow_scalar_tensor_implIhEEvRNS_18TensorIteratorBaseET_EUlhE_St5arrayIPcLm2EELi4E23TrivialOffsetCalculatorILi1EjESC_NS0_6memory12LoadWithCastILi1EEENSD_13StoreWithCastILi1EEEEEviS6_T0_T2_T3_T4_T5_,(.L_x_68847 - _ZN2at6native27unrolled_elementwise_kernelIZNS0_50_GLOBAL__N__2680c7bb_12_PowKernel_cu_7dd49032_300322pow_scalar_tensor_implIhEEvRNS_18TensorIteratorBaseET_EUlhE_St5arrayIPcLm2EELi4E23TrivialOffsetCalculatorILi1EjESC_NS0_6memory12LoadWithCastILi1EEENSD_13StoreWithCastILi1EEEEEviS6_T0_T2_T3_T4_T5_)
        .other          _ZN2at6native27unrolled_elementwise_kernelIZNS0_50_GLOBAL__N__2680c7bb_12_PowKernel_cu_7dd49032_300322pow_scalar_tensor_implIhEEvRNS_18TensorIteratorBaseET_EUlhE_St5arrayIPcLm2EELi4E23TrivialOffsetCalculatorILi1EjESC_NS0_6memory12LoadWithCastILi1EEENSD_13StoreWithCastILi1EEEEEviS6_T0_T2_T3_T4_T5_,@"STO_CUDA_ENTRY STV_DEFAULT"
_ZN2at6native27unrolled_elementwise_kernelIZNS0_50_GLOBAL__N__2680c7bb_12_PowKernel_cu_7dd49032_300322pow_scalar_tensor_implIhEEvRNS_18TensorIteratorBaseET_EUlhE_St5arrayIPcLm2EELi4E23TrivialOffsetCalculatorILi1EjESC_NS0_6memory12LoadWithCastILi1EEENSD_13StoreWithCastILi1EEEEEviS6_T0_T2_T3_T4_T5_:
.text._ZN2at6native27unrolled_elementwise_kernelIZNS0_50_GLOBAL__N__2680c7bb_12_PowKernel_cu_7dd49032_300322pow_scalar_tensor_implIhEEvRNS_18TensorIteratorBaseET_EUlhE_St5arrayIPcLm2EELi4E23TrivialOffsetCalculatorILi1EjESC_NS0_6memory12LoadWithCastILi1EEENSD_13StoreWithCastILi1EEEEEviS6_T0_T2_T3_T4_T5_:
        /* <DEDUP_REMOVED lines=33> */
.L_x_67776:
[----:B------:R3:W5:Y:S01]  /*0210*/  LDG.E.U8 R22, desc[UR36][R6.64] ;  /* 0x0000002406167981 */ /* 0x000762000c1e1100 */
[----:B------:R-:W-:Y:S05]  /*0220*/  BRA `(.L_x_67778) ;  /* 0x0000000c00607947 */ /* 0x000fea0003800000 */
.L_x_67775:
        /* <DEDUP_REMOVED lines=8> */
.L_x_67780:
[----:B------:R1:W5:Y:S01]  /*02b0*/  LDG.E.U8 R22, desc[UR36][R6.64] ;  /* 0x0000002406167981 */ /* 0x000362000c1e1100 */
[----:B------:R-:W-:Y:S05]  /*02c0*/  BRA `(.L_x_67778) ;  /* 0x0000000c00387947 */ /* 0x000fea0003800000 */
.L_x_67779:
[----:B------:R2:W5:Y:S01]  /*02d0*/  LDG.E.U16 R22, desc[UR36][R6.64] ;  /* 0x0000002406167981 */ /* 0x000562000c1e1500 */
[----:B------:R-:W-:Y:S05]  /*02e0*/  BRA `(.L_x_67778) ;  /* 0x0000000c00307947 */ /* 0x000fea0003800000 */
.L_x_67774:
        /* <DEDUP_REMOVED lines=10> */
.L_x_67782:
[----:B------:R-:W2:Y:S02]  /*0390*/  LDG.E.U16 R4, desc[UR36][R6.64] ;  /* 0x0000002406047981 */ /* 0x000ea4000c1e1500 */
[----:B--2---:R-:W-:-:S06]  /*03a0*/  HADD2.F32 R4, -RZ, R4.H0_H0 ;  /* 0x20000004ff047230 */ /* 0x004fcc0000004100 */
[----:B------:R-:W0:Y:S02]  /*03b0*/  F2I.S64.TRUNC R4, R4 ;  /* 0x0000000400047311 */ /* 0x000e24000020d900 */
[----:B0-----:R-:W-:Y:S01]  /*03c0*/  PRMT R22, R4, 0x7610, R22 ;  /* 0x0000761004167816 */ /* 0x001fe20000000016 */
[----:B------:R-:W-:Y:S06]  /*03d0*/  BRA `(.L_x_67778) ;  /* 0x0000000800f47947 */ /* 0x000fec0003800000 */
.L_x_67781:
        /* <DEDUP_REMOVED lines=10> */
.L_x_67784:
[----:B------:R-:W2:Y:S02]  /*0480*/  LDG.E.U16 R6, desc[UR36][R6.64] ;  /* 0x0000002406067981 */ /* 0x000ea4000c1e1500 */
[----:B--2---:R-:W-:-:S06]  /*0490*/  HADD2.F32 R4, -RZ, R6.H0_H0 ;  /* 0x20000006ff047230 */ /* 0x004fcc0000004100 */
[----:B------:R-:W0:Y:S02]  /*04a0*/  F2I.S64.TRUNC R4, R4 ;  /* 0x0000000400047311 */ /* 0x000e24000020d900 */
[----:B0-----:R-:W-:Y:S01]  /*04b0*/  PRMT R22, R4, 0x7610, R22 ;  /* 0x0000761004167816 */ /* 0x001fe20000000016 */
[----:B------:R-:W-:Y:S06]  /*04c0*/  BRA `(.L_x_67778) ;  /* 0x0000000800b87947 */ /* 0x000fec0003800000 */
.L_x_67783:
[----:B------:R-:W2:Y:S02]  /*04d0*/  LDG.E.64 R4, desc[UR36][R6.64] ;  /* 0x0000002406047981 */ /* 0x000ea4000c1e1b00 */
[----:B--2---:R-:W0:Y:S02]  /*04e0*/  F2I.S64.F64.TRUNC R4, R4 ;  /* 0x0000000400047311 */ /* 0x004e24000030d900 */
[----:B0-----:R-:W-:Y:S01]  /*04f0*/  PRMT R22, R4, 0x7610, R22 ;  /* 0x0000761004167816 */ /* 0x001fe20000000016 */
[----:B------:R-:W-:Y:S06]  /*0500*/  BRA `(.L_x_67778) ;  /* 0x0000000800a87947 */ /* 0x000fec0003800000 */
.L_x_67773:
        /* <DEDUP_REMOVED lines=12> */
.L_x_67787:
[----:B------:R-:W2:Y:S02]  /*05d0*/  LDG.E.64 R6, desc[UR36][R6.64] ;  /* 0x0000002406067981 */ /* 0x000ea4000c1e1b00 */
[----:B--2---:R-:W0:Y:S02]  /*05e0*/  F2I.S64.F64.TRUNC R4, R6 ;  /* 0x0000000600047311 */ /* 0x004e24000030d900 */
[----:B0-----:R-:W-:Y:S01]  /*05f0*/  PRMT R22, R4, 0x7610, R22 ;  /* 0x0000761004167816 */ /* 0x001fe20000000016 */
[----:B------:R-:W-:Y:S06]  /*0600*/  BRA `(.L_x_67778) ;  /* 0x0000000800687947 */ /* 0x000fec0003800000 */
.L_x_67786:
        /* <DEDUP_REMOVED lines=27> */
.L_x_67789:
        /* <DEDUP_REMOVED lines=15> */
.L_x_67788:
[----:B------:R-:W2:Y:S02]  /*08b0*/  LDG.E.U16 R4, desc[UR36][R6.64] ;  /* 0x0000002406047981 */ /* 0x000ea4000c1e1500 */
[----:B--2---:R-:W-:-:S06]  /*08c0*/  IMAD.U32 R4, R4, 0x10000, RZ ;  /* 0x0001000004047824 */ /* 0x004fcc00078e00ff */
[----:B------:R-:W0:Y:S02]  /*08d0*/  F2I.S64.TRUNC R4, R4 ;  /* 0x0000000400047311 */ /* 0x000e24000020d900 */
[----:B0-----:R-:W-:Y:S01]  /*08e0*/  PRMT R22, R4, 0x7610, R22 ;  /* 0x0000761004167816 */ /* 0x001fe20000000016 */
[----:B------:R-:W-:Y:S06]  /*08f0*/  BRA `(.L_x_67778) ;  /* 0x0000000400ac7947 */ /* 0x000fec0003800000 */
.L_x_67785:
        /* <DEDUP_REMOVED lines=10> */
.L_x_67792:
        /* <DEDUP_REMOVED lines=21> */
.L_x_67796:
[----:B------:R-:W-:Y:S05]  /*0af0*/  BSYNC.RECONVERGENT B1 ;  /* 0x0000000000017941 */ /* 0x000fea0003800200 */
.L_x_67795:
[----:B------:R-:W-:Y:S01]  /*0b00*/  IMAD.SHL.U32 R0, R0, 0x100000, RZ ;  /* 0x0010000000007824 */ /* 0x000fe200078e00ff */
[----:B------:R-:W-:-:S04]  /*0b10*/  LEA R3, R3, 0x3b800000, 0x17 ;  /* 0x3b80000003037811 */ /* 0x000fc800078eb8ff */
[----:B------:R-:W-:-:S07]  /*0b20*/  LOP3.LUT R4, R3, R0, R7, 0xfe, !PT ;  /* 0x0000000003047212 */ /* 0x000fce00078efe07 */
.L_x_67794:
[----:B------:R-:W-:Y:S05]  /*0b30*/  BSYNC.RECONVERGENT B0 ;  /* 0x0000000000007941 */ /* 0x000fea0003800200 */
.L_x_67793:
[----:B------:R-:W0:Y:S02]  /*0b40*/  F2I.S64.TRUNC R4, R4 ;  /* 0x0000000400047311 */ /* 0x000e24000020d900 */
[----:B0-----:R-:W-:Y:S01]  /*0b50*/  PRMT R22, R4, 0x7610, R22 ;  /* 0x0000761004167816 */ /* 0x001fe20000000016 */
[----:B------:R-:W-:Y:S06]  /*0b60*/  BRA `(.L_x_67778) ;  /* 0x0000000400107947 */ /* 0x000fec0003800000 */
.L_x_67791:
        /* <DEDUP_REMOVED lines=21> */
.L_x_67800:
[----:B------:R-:W-:Y:S05]  /*0cc0*/  BSYNC.RECONVERGENT B1 ;  /* 0x0000000000017941 */ /* 0x000fea0003800200 */
.L_x_67799:
[----:B------:R-:W-:Y:S01]  /*0cd0*/  IMAD.SHL.U32 R0, R0, 0x200000, RZ ;  /* 0x0020000000007824 */ /* 0x000fe200078e00ff */
[----:B------:R-:W-:-:S04]  /*0ce0*/  LEA R3, R3, 0x37800000, 0x17 ;  /* 0x3780000003037811 */ /* 0x000fc800078eb8ff */
[----:B------:R-:W-:-:S07]  /*0cf0*/  LOP3.LUT R4, R3, R0, R7, 0xfe, !PT ;  /* 0x0000000003047212 */ /* 0x000fce00078efe07 */
.L_x_67798:
[----:B------:R-:W-:Y:S05]  /*0d00*/  BSYNC.RECONVERGENT B0 ;  /* 0x0000000000007941 */ /* 0x000fea0003800200 */
.L_x_67797:
[----:B------:R-:W0:Y:S02]  /*0d10*/  F2I.S64.TRUNC R4, R4 ;  /* 0x0000000400047311 */ /* 0x000e24000020d900 */
[----:B0-----:R-:W-:Y:S01]  /*0d20*/  PRMT R22, R4, 0x7610, R22 ;  /* 0x0000761004167816 */ /* 0x001fe20000000016 */
[----:B------:R-:W-:Y:S06]  /*0d30*/  BRA `(.L_x_67778) ;  /* 0x00000000009c7947 */ /* 0x000fec0003800000 */
.L_x_67790:
[----:B------:R-:W-:-:S09]  /*0d40*/  UISETP.NE.AND UP0, UPT, UR4, 0x1c, UPT ;  /* 0x0000001c0400788c */ /* 0x000fd2000bf05270 */
[----:B------:R-:W-:Y:S05]  /*0d50*/  BRA.U !UP0, `(.L_x_67801) ;  /* 0x0000000108907547 */ /* 0x000fea000b800000 */
[----:B------:R-:W-:-:S09]  /*0d60*/  UISETP.NE.AND UP0, UPT, UR4, 0x1d, UPT ;  /* 0x0000001d0400788c */ /* 0x000fd2000bf05270 */
[----:B------:R-:W-:Y:S05]  /*0d70*/  BRA.U !UP0, `(.L_x_67802) ;  /* 0x0000000108807547 */ /* 0x000fea000b800000 */
[----:B------:R-:W-:-:S09]  /*0d80*/  UISETP.NE.AND UP0, UPT, UR4, 0x2c, UPT ;  /* 0x0000002c0400788c */ /* 0x000fd2000bf05270 */
[----:B------:R-:W-:Y:S05]  /*0d90*/  BRA.U !UP0, `(.L_x_67803) ;  /* 0x0000000108487547 */ /* 0x000fea000b800000 */
.L_x_67777:
        /* <DEDUP_REMOVED lines=16> */
.L_x_67804:
[----:B------:R-:W-:Y:S01]  /*0ea0*/  PRMT R22, RZ, 0x7610, R22 ;  /* 0x00007610ff167816 */ /* 0x000fe20000000016 */
[----:B------:R-:W-:Y:S06]  /*0eb0*/  BRA `(.L_x_67778) ;  /* 0x00000000003c7947 */ /* 0x000fec0003800000 */
.L_x_67803:
        /* <DEDUP_REMOVED lines=8> */
.L_x_67806:
[----:B------:R-:W-:Y:S05]  /*0f40*/  BSYNC.RECONVERGENT B0 ;  /* 0x0000000000007941 */ /* 0x000fea0003800200 */
.L_x_67805:
[----:B------:R-:W0:Y:S02]  /*0f50*/  F2I.S64.TRUNC R4, R4 ;  /* 0x0000000400047311 */ /* 0x000e24000020d900 */
[----:B0-----:R-:W-:Y:S01]  /*0f60*/  PRMT R22, R4, 0x7610, R22 ;  /* 0x0000761004167816 */ /* 0x001fe20000000016 */
[----:B------:R-:W-:Y:S06]  /*0f70*/  BRA `(.L_x_67778) ;  /* 0x00000000000c7947 */ /* 0x000fec0003800000 */
.L_x_67802:
[----:B------:R0:W5:Y:S01]  /*0f80*/  LDG.E.U8 R22, desc[UR36][R6.64] ;  /* 0x0000002406167981 */ /* 0x000162000c1e1100 */
[----:B------:R-:W-:Y:S05]  /*0f90*/  BRA `(.L_x_67778) ;  /* 0x0000000000047947 */ /* 0x000fea0003800000 */
.L_x_67801:
[----:B------:R0:W5:Y:S02]  /*0fa0*/  LDG.E.U8 R22, desc[UR36][R6.64] ;  /* 0x0000002406167981 */ /* 0x000164000c1e1100 */
.L_x_67778:
[----:B------:R-:W-:-:S07]  /*0fb0*/  VIADD R23, R25, 0x80 ;  /* 0x0000008019177836 */ /* 0x000fce0000000000 */
.L_x_67772:
[----:B------:R-:W-:Y:S05]  /*0fc0*/  BSYNC.RECONVERGENT B6 ;  /* 0x0000000000067941 */ /* 0x000fea0003800200 */
.L_x_67771:
        /* <DEDUP_REMOVED lines=23> */
.L_x_67812:
[----:B------:R0:W5:Y:S01]  /*1140*/  LDG.E.U8 R17, desc[UR36][R6.64] ;  /* 0x0000002406117981 */ /* 0x000162000c1e1100 */
[----:B------:R-:W-:Y:S05]  /*1150*/  BRA `(.L_x_67814) ;  /* 0x0000000c00607947 */ /* 0x000fea0003800000 */
.L_x_67811:
        /* <DEDUP_REMOVED lines=8> */
.L_x_67816:
[----:B------:R4:W5:Y:S01]  /*11e0*/  LDG.E.U8 R17, desc[UR36][R6.64] ;  /* 0x0000002406117981 */ /* 0x000962000c1e1100 */
[----:B------:R-:W-:Y:S05]  /*11f0*/  BRA `(.L_x_67814) ;  /* 0x0000000c00387947 */ /* 0x000fea0003800000 */
.L_x_67815:
[----:B------:R0:W5:Y:S01]  /*1200*/  LDG.E.U16 R17, desc[UR36][R6.64] ;  /* 0x0000002406117981 */ /* 0x000162000c1e1500 */
[----:B------:R-:W-:Y:S05]  /*1210*/  BRA `(.L_x_67814) ;  /* 0x0000000c00307947 */ /* 0x000fea0003800000 */
.L_x_67810:
        /* <DEDUP_REMOVED lines=10> */
.L_x_67818:
[----:B------:R-:W2:Y:S02]  /*12c0*/  LDG.E.U16 R4, desc[UR36][R6.64] ;  /* 0x0000002406047981 */ /* 0x000ea4000c1e1500 */
[----:B--2---:R-:W-:-:S06]  /*12d0*/  HADD2.F32 R4, -RZ, R4.H0_H0 ;  /* 0x20000004ff047230 */ /* 0x004fcc0000004100 */
[----:B------:R-:W0:Y:S02]  /*12e0*/  F2I.S64.TRUNC R4, R4 ;  /* 0x0000000400047311 */ /* 0x000e24000020d900 */
[----:B0-----:R-:W-:Y:S01]  /*12f0*/  PRMT R17, R4, 0x7610, R17 ;  /* 0x0000761004117816 */ /* 0x001fe20000000011 */
[----:B------:R-:W-:Y:S06]  /*1300*/  BRA `(.L_x_67814) ;  /* 0x0000000800f47947 */ /* 0x000fec0003800000 */
.L_x_67817:
        /* <DEDUP_REMOVED lines=10> */
.L_x_67820:
[----:B------:R-:W2:Y:S02]  /*13b0*/  LDG.E.U16 R6, desc[UR36][R6.64] ;  /* 0x0000002406067981 */ /* 0x000ea4000c1e1500 */
[----:B--2---:R-:W-:-:S06]  /*13c0*/  HADD2.F32 R4, -RZ, R6.H0_H0 ;  /* 0x20000006ff047230 */ /* 0x004fcc0000004100 */
[----:B------:R-:W0:Y:S02]  /*13d0*/  F2I.S64.TRUNC R4, R4 ;  /* 0x0000000400047311 */ /* 0x000e24000020d900 */
[----:B0-----:R-:W-:Y:S01]  /*13e0*/  PRMT R17, R4, 0x7610, R17 ;  /* 0x0000761004117816 */ /* 0x001fe20000000011 */
[----:B------:R-:W-:Y:S06]  /*13f0*/  BRA `(.L_x_67814) ;  /* 0x0000000800b87947 */ /* 0x000fec0003800000 */
.L_x_67819:
[----:B------:R-:W2:Y:S02]  /*1400*/  LDG.E.64 R4, desc[UR36][R6.64] ;  /* 0x0000002406047981 */ /* 0x000ea4000c1e1b00 */
[----:B--2---:R-:W0:Y:S02]  /*1410*/  F2I.S64.F64.TRUNC R4, R4 ;  /* 0x0000000400047311 */ /* 0x004e24000030d900 */
[----:B0-----:R-:W-:Y:S01]  /*1420*/  PRMT R17, R4, 0x7610, R17 ;  /* 0x0000761004117816 */ /* 0x001fe20000000011 */
[----:B------:R-:W-:Y:S06]  /*1430*/  BRA `(.L_x_67814) ;  /* 0x0000000800a87947 */ /* 0x000fec0003800000 */
.L_x_67809:
        /* <DEDUP_REMOVED lines=12> */
.L_x_67823:
[----:B------:R-:W2:Y:S02]  /*1500*/  LDG.E.64 R6, desc[UR36][R6.64] ;  /* 0x0000002406067981 */ /* 0x000ea4000c1e1b00 */
[----:B--2---:R-:W0:Y:S02]  /*1510*/  F2I.S64.F64.TRUNC R4, R6 ;  /* 0x0000000600047311 */ /* 0x004e24000030d900 */
[----:B0-----:R-:W-:Y:S01]  /*1520*/  PRMT R17, R4, 0x7610, R17 ;  /* 0x0000761004117816 */ /* 0x001fe20000000011 */
[----:B------:R-:W-:Y:S06]  /*1530*/  BRA `(.L_x_67814) ;  /* 0x0000000800687947 */ /* 0x000fec0003800000 */
.L_x_67822:
        /* <DEDUP_REMOVED lines=27> */
.L_x_67825:
        /* <DEDUP_REMOVED lines=15> */
.L_x_67824:
[----:B------:R-:W2:Y:S02]  /*17e0*/  LDG.E.U16 R4, desc[UR36][R6.64] ;  /* 0x0000002406047981 */ /* 0x000ea4000c1e1500 */
[----:B--2---:R-:W-:-:S06]  /*17f0*/  IMAD.U32 R4, R4, 0x10000, RZ ;  /* 0x0001000004047824 */ /* 0x004fcc00078e00ff */
[----:B------:R-:W0:Y:S02]  /*1800*/  F2I.S64.TRUNC R4, R4 ;  /* 0x0000000400047311 */ /* 0x000e24000020d900 */
[----:B0-----:R-:W-:Y:S01]  /*1810*/  PRMT R17, R4, 0x7610, R17 ;  /* 0x0000761004117816 */ /* 0x001fe20000000011 */
[----:B------:R-:W-:Y:S06]  /*1820*/  BRA `(.L_x_67814) ;  /* 0x0000000400ac7947 */ /* 0x000fec0003800000 */
.L_x_67821:
        /* <DEDUP_REMOVED lines=10> */
.L_x_67828:
        /* <DEDUP_REMOVED lines=21> */
.L_x_67832:
[----:B------:R-:W-:Y:S05]  /*1a20*/  BSYNC.RECONVERGENT B1 ;  /* 0x0000000000017941 */ /* 0x000fea0003800200 */
.L_x_67831:
[----:B------:R-:W-:Y:S01]  /*1a30*/  IMAD.SHL.U32 R0, R0, 0x100000, RZ ;  /* 0x0010000000007824 */ /* 0x000fe200078e00ff */
[----:B------:R-:W-:-:S04]  /*1a40*/  LEA R3, R3, 0x3b800000, 0x17 ;  /* 0x3b80000003037811 */ /* 0x000fc800078eb8ff */
[----:B------:R-:W-:-:S07]  /*1a50*/  LOP3.LUT R4, R3, R0, R7, 0xfe, !PT ;  /* 0x0000000003047212 */ /* 0x000fce00078efe07 */
.L_x_67830:
[----:B------:R-:W-:Y:S05]  /*1a60*/  BSYNC.RECONVERGENT B0 ;  /* 0x0000000000007941 */ /* 0x000fea0003800200 */
.L_x_67829:
[----:B------:R-:W0:Y:S02]  /*1a70*/  F2I.S64.TRUNC R4, R4 ;  /* 0x0000000400047311 */ /* 0x000e24000020d900 */
[----:B0-----:R-:W-:Y:S01]  /*1a80*/  PRMT R17, R4, 0x7610, R17 ;  /* 0x0000761004117816 */ /* 0x001fe20000000011 */
[----:B------:R-:W-:Y:S06]  /*1a90*/  BRA `(.L_x_67814) ;  /* 0x0000000400107947 */ /* 0x000fec0003800000 */
.L_x_67827:
        /* <DEDUP_REMOVED lines=21> */
.L_x_67836:
[----:B------:R-:W-:Y:S05]  /*1bf0*/  BSYNC.RECONVERGENT B1 ;  /* 0x0000000000017941 */ /* 0x000fea0003800200 */
.L_x_67835:
[----:B------:R-:W-:Y:S01]  /*1c00*/  IMAD.SHL.U32 R0, R0, 0x200000, RZ ;  /* 0x0020000000007824 */ /* 0x000fe200078e00ff */
[----:B------:R-:W-:-:S04]  /*1c10*/  LEA R3, R3, 0x37800000, 0x17 ;  /* 0x3780000003037811 */ /* 0x000fc800078eb8ff */
[----:B------:R-:W-:-:S07]  /*1c20*/  LOP3.LUT R4, R3, R0, R7, 0xfe, !PT ;  /* 0x0000000003047212 */ /* 0x000fce00078efe07 */
.L_x_67834:
[----:B------:R-:W-:Y:S05]  /*1c30*/  BSYNC.RECONVERGENT B0 ;  /* 0x0000000000007941 */ /* 0x000fea0003800200 */
.L_x_67833:
[----:B------:R-:W0:Y:S02]  /*1c40*/  F2I.S64.TRUNC R4, R4 ;  /* 0x0000000400047311 */ /* 0x000e24000020d900 */
[----:B0-----:R-:W-:Y:S01]  /*1c50*/  PRMT R17, R4, 0x7610, R17 ;  /* 0x0000761004117816 */ /* 0x001fe20000000011 */
[----:B------:R-:W-:Y:S06]  /*1c60*/  BRA `(.L_x_67814) ;  /* 0x00000000009c7947 */ /* 0x000fec0003800000 */
.L_x_67826:
        /* <DEDUP_REMOVED lines=14> */
.L_x_67840:
[----:B------:R-:W-:Y:S05]  /*1d50*/  BSYNC.RECONVERGENT B0 ;  /* 0x0000000000007941 */ /* 0x000fea0003800200 */
.L_x_67839:
[----:B------:R-:W0:Y:S02]  /*1d60*/  F2I.S64.TRUNC R4, R4 ;  /* 0x0000000400047311 */ /* 0x000e24000020d900 */
[----:B0-----:R-:W-:Y:S01]  /*1d70*/  PRMT R17, R4, 0x7610, R17 ;  /* 0x0000761004117816 */ /* 0x001fe20000000011 */
[----:B------:R-:W-:Y:S06]  /*1d80*/  BRA `(.L_x_67814) ;  /* 0x0000000000547947 */ /* 0x000fec0003800000 */
.L_x_67813:
        /* <DEDUP_REMOVED lines=16> */
.L_x_67841:
[----:B------:R-:W-:Y:S01]  /*1e90*/  PRMT R17, RZ, 0x7610, R17 ;  /* 0x00007610ff117816 */ /* 0x000fe20000000011 */
[----:B------:R-:W-:Y:S06]  /*1ea0*/  BRA `(.L_x_67814) ;  /* 0x00000000000c7947 */ /* 0x000fec0003800000 */
.L_x_67838:
[----:B------:R1:W5:Y:S01]  /*1eb0*/  LDG.E.U8 R17, desc[UR36][R6.64] ;  /* 0x0000002406117981 */ /* 0x000362000c1e1100 */
[----:B------:R-:W-:Y:S05]  /*1ec0*/  BRA `(.L_x_67814) ;  /* 0x0000000000047947 */ /* 0x000fea0003800000 */
.L_x_67837:
[----:B------:R0:W5:Y:S02]  /*1ed0*/  LDG.E.U8 R17, desc[UR36][R6.64] ;  /* 0x0000002406117981 */ /* 0x000164000c1e1100 */
.L_x_67814:
[----:B------:R-:W-:-:S07]  /*1ee0*/  VIADD R23, R23, 0x80 ;  /* 0x0000008017177836 */ /* 0x000fce0000000000 */
.L_x_67808:
[----:B------:R-:W-:Y:S05]  /*1ef0*/  BSYNC.RECONVERGENT B6 ;  /* 0x0000000000067941 */ /* 0x000fea0003800200 */
.L_x_67807:
        /* <DEDUP_REMOVED lines=23> */
.L_x_67847:
[----:B------:R0:W5:Y:S01]  /*2070*/  LDG.E.U8 R18, desc[UR36][R6.64] ;  /* 0x0000002406127981 */ /* 0x000162000c1e1100 */
[----:B------:R-:W-:Y:S05]  /*2080*/  BRA `(.L_x_67849) ;  /* 0x0000000c00607947 */ /* 0x000fea0003800000 */
.L_x_67846:
        /* <DEDUP_REMOVED lines=8> */
.L_x_67851:
[----:B------:R3:W5:Y:S01]  /*2110*/  LDG.E.U8 R18, desc[UR36][R6.64] ;  /* 0x0000002406127981 */ /* 0x000762000c1e1100 */
[----:B------:R-:W-:Y:S05]  /*2120*/  BRA `(.L_x_67849) ;  /* 0x0000000c00387947 */ /* 0x000fea0003800000 */
.L_x_67850:
[----:B------:R0:W5:Y:S01]  /*2130*/  LDG.E.U16 R18, desc[UR36][R6.64] ;  /* 0x0000002406127981 */ /* 0x000162000c1e1500 */
[----:B------:R-:W-:Y:S05]  /*2140*/  BRA `(.L_x_67849) ;  /* 0x0000000c00307947 */ /* 0x000fea0003800000 */
.L_x_67845:
        /* <DEDUP_REMOVED lines=10> */
.L_x_67853:
[----:B------:R-:W2:Y:S02]  /*21f0*/  LDG.E.U16 R4, desc[UR36][R6.64] ;  /* 0x0000002406047981 */ /* 0x000ea4000c1e1500 */
[----:B--2---:R-:W-:-:S06]  /*2200*/  HADD2.F32 R4, -RZ, R4.H0_H0 ;  /* 0x20000004ff047230 */ /* 0x004fcc0000004100 */
[----:B------:R-:W0:Y:S02]  /*2210*/  F2I.S64.TRUNC R4, R4 ;  /* 0x0000000400047311 */ /* 0x000e24000020d900 */
[----:B0-----:R-:W-:Y:S01]  /*2220*/  PRMT R18, R4, 0x7610, R18 ;  /* 0x0000761004127816 */ /* 0x001fe20000000012 */
[----:B------:R-:W-:Y:S06]  /*2230*/  BRA `(.L_x_67849) ;  /* 0x0000000800f47947 */ /* 0x000fec0003800000 */
.L_x_67852:
        /* <DEDUP_REMOVED lines=10> */
.L_x_67855:
[----:B------:R-:W2:Y:S02]  /*22e0*/  LDG.E.U16 R6, desc[UR36][R6.64] ;  /* 0x0000002406067981 */ /* 0x000ea4000c1e1500 */
[----:B--2---:R-:W-:-:S06]  /*22f0*/  HADD2.F32 R4, -RZ, R6.H0_H0 ;  /* 0x20000006ff047230 */ /* 0x004fcc0000004100 */
[----:B------:R-:W0:Y:S02]  /*2300*/  F2I.S64.TRUNC R4, R4 ;  /* 0x0000000400047311 */ /* 0x000e24000020d900 */
[----:B0-----:R-:W-:Y:S01]  /*2310*/  PRMT R18, R4, 0x7610, R18 ;  /* 0x0000761004127816 */ /* 0x001fe20000000012 */
[----:B------:R-:W-:Y:S06]  /*2320*/  BRA `(.L_x_67849) ;  /* 0x0000000800b87947 */ /* 0x000fec0003800000 */
.L_x_67854:
[----:B------:R-:W2:Y:S02]  /*2330*/  LDG.E.64 R4, desc[UR36][R6.64] ;  /* 0x0000002406047981 */ /* 0x000ea4000c1e1b00 */
[----:B--2---:R-:W0:Y:S02]  /*2340*/  F2I.S64.F64.TRUNC R4, R4 ;  /* 0x0000000400047311 */ /* 0x004e24000030d900 */
[----:B0-----:R-:W-:Y:S01]  /*2350*/  PRMT R18, R4, 0x7610, R18 ;  /* 0x0000761004127816 */ /* 0x001fe20000000012 */
[----:B------:R-:W-:Y:S06]  /*2360*/  BRA `(.L_x_67849) ;  /* 0x0000000800a87947 */ /* 0x000fec0003800000 */
.L_x_67844:
        /* <DEDUP_REMOVED lines=12> */
.L_x_67858:
[----:B------:R-:W2:Y:S02]  /*2430*/  LDG.E.64 R6, desc[UR36][R6.64] ;  /* 0x0000002406067981 */ /* 0x000ea4000c1e1b00 */
[----:B--2---:R-:W0:Y:S02]  /*2440*/  F2I.S64.F64.TRUNC R4, R6 ;  /* 0x0000000600047311 */ /* 0x004e24000030d900 */
[----:B0-----:R-:W-:Y:S01]  /*2450*/  PRMT R18, R4, 0x7610, R18 ;  /* 0x0000761004127816 */ /* 0x001fe20000000012 */
[----:B------:R-:W-:Y:S06]  /*2460*/  BRA `(.L_x_67849) ;  /* 0x0000000800687947 */ /* 0x000fec0003800000 */
.L_x_67857:
        /* <DEDUP_REMOVED lines=27> */
.L_x_67860:
        /* <DEDUP_REMOVED lines=15> */
.L_x_67859:
[----:B------:R-:W2:Y:S02]  /*2710*/  LDG.E.U16 R4, desc[UR36][R6.64] ;  /* 0x0000002406047981 */ /* 0x000ea4000c1e1500 */
[----:B--2---:R-:W-:-:S06]  /*2720*/  IMAD.U32 R4, R4, 0x10000, RZ ;  /* 0x0001000004047824 */ /* 0x004fcc00078e00ff */
[----:B------:R-:W0:Y:S02]  /*2730*/  F2I.S64.TRUNC R4, R4 ;  /* 0x0000000400047311 */ /* 0x000e24000020d900 */
[----:B0-----:R-:W-:Y:S01]  /*2740*/  PRMT R18, R4, 0x7610, R18 ;  /* 0x0000761004127816 */ /* 0x001fe20000000012 */
[----:B------:R-:W-:Y:S06]  /*2750*/  BRA `(.L_x_67849) ;  /* 0x0000000400ac7947 */ /* 0x000fec0003800000 */
.L_x_67856:
        /* <DEDUP_REMOVED lines=10> */
.L_x_67863:
        /* <DEDUP_REMOVED lines=21> */
.L_x_67867:
[----:B------:R-:W-:Y:S05]  /*2950*/  BSYNC.RECONVERGENT B1 ;  /* 0x0000000000017941 */ /* 0x000fea0003800200 */
.L_x_67866:
[----:B------:R-:W-:Y:S01]  /*2960*/  IMAD.SHL.U32 R0, R0, 0x100000, RZ ;  /* 0x0010000000007824 */ /* 0x000fe200078e00ff */
[----:B------:R-:W-:-:S04]  /*2970*/  LEA R3, R3, 0x3b800000, 0x17 ;  /* 0x3b80000003037811 */ /* 0x000fc800078eb8ff */
[----:B------:R-:W-:-:S07]  /*2980*/  LOP3.LUT R4, R3, R0, R7, 0xfe, !PT ;  /* 0x0000000003047212 */ /* 0x000fce00078efe07 */
.L_x_67865:
[----:B------:R-:W-:Y:S05]  /*2990*/  BSYNC.RECONVERGENT B0 ;  /* 0x0000000000007941 */ /* 0x000fea0003800200 */
.L_x_67864:
[----:B------:R-:W0:Y:S02]  /*29a0*/  F2I.S64.TRUNC R4, R4 ;  /* 0x0000000400047311 */ /* 0x000e24000020d900 */
[----:B0-----:R-:W-:Y:S01]  /*29b0*/  PRMT R18, R4, 0x7610, R18 ;  /* 0x0000761004127816 */ /* 0x001fe20000000012 */
[----:B------:R-:W-:Y:S06]  /*29c0*/  BRA `(.L_x_67849) ;  /* 0x0000000400107947 */ /* 0x000fec0003800000 */
.L_x_67862:
        /* <DEDUP_REMOVED lines=21> */
.L_x_67871:
[----:B------:R-:W-:Y:S05]  /*2b20*/  BSYNC.RECONVERGENT B1 ;  /* 0x0000000000017941 */ /* 0x000fea0003800200 */
.L_x_67870:
[----:B------:R-:W-:Y:S01]  /*2b30*/  IMAD.SHL.U32 R0, R0, 0x200000, RZ ;  /* 0x0020000000007824 */ /* 0x000fe200078e00ff */
[----:B------:R-:W-:-:S04]  /*2b40*/  LEA R3, R3, 0x37800000, 0x17 ;  /* 0x3780000003037811 */ /* 0x000fc800078eb8ff */
[----:B------:R-:W-:-:S07]  /*2b50*/  LOP3.LUT R4, R3, R0, R7, 0xfe, !PT ;  /* 0x0000000003047212 */ /* 0x000fce00078efe07 */
.L_x_67869:
[----:B------:R-:W-:Y:S05]  /*2b60*/  BSYNC.RECONVERGENT B0 ;  /* 0x0000000000007941 */ /* 0x000fea0003800200 */
.L_x_67868:
[----:B------:R-:W0:Y:S02]  /*2b70*/  F2I.S64.TRUNC R4, R4 ;  /* 0x0000000400047311 */ /* 0x000e24000020d900 */
[----:B0-----:R-:W-:Y:S01]  /*2b80*/  PRMT R18, R4, 0x7610, R18 ;  /* 0x0000761004127816 */ /* 0x001fe20000000012 */
[----:B------:R-:W-:Y:S06]  /*2b90*/  BRA `(.L_x_67849) ;  /* 0x00000000009c7947 */ /* 0x000fec0003800000 */
.L_x_67861:
        /* <DEDUP_REMOVED lines=14> */
.L_x_67875:
[----:B------:R-:W-:Y:S05]  /*2c80*/  BSYNC.RECONVERGENT B0 ;  /* 0x0000000000007941 */ /* 0x000fea0003800200 */
.L_x_67874:
[----:B------:R-:W0:Y:S02]  /*2c90*/  F2I.S64.TRUNC R4, R4 ;  /* 0x0000000400047311 */ /* 0x000e24000020d900 */
[----:B0-----:R-:W-:Y:S01]  /*2ca0*/  PRMT R18, R4, 0x7610, R18 ;  /* 0x0000761004127816 */ /* 0x001fe20000000012 */
[----:B------:R-:W-:Y:S06]  /*2cb0*/  BRA `(.L_x_67849) ;  /* 0x0000000000547947 */ /* 0x000fec0003800000 */
.L_x_67848:
        /* <DEDUP_REMOVED lines=16> */
.L_x_67876:
[----:B------:R-:W-:Y:S01]  /*2dc0*/  PRMT R18, RZ, 0x7610, R18 ;  /* 0x00007610ff127816 */ /* 0x000fe20000000012 */
[----:B------:R-:W-:Y:S06]  /*2dd0*/  BRA `(.L_x_67849) ;  /* 0x00000000000c7947 */ /* 0x000fec0003800000 */
.L_x_67873:
[----:B------:R2:W5:Y:S01]  /*2de0*/  LDG.E.U8 R18, desc[UR36][R6.64] ;  /* 0x0000002406127981 */ /* 0x000562000c1e1100 */
[----:B------:R-:W-:Y:S05]  /*2df0*/  BRA `(.L_x_67849) ;  /* 0x0000000000047947 */ /* 0x000fea0003800000 */
.L_x_67872:
[----:B------:R1:W5:Y:S02]  /*2e00*/  LDG.E.U8 R18, desc[UR36][R6.64] ;  /* 0x0000002406127981 */ /* 0x000364000c1e1100 */
.L_x_67849:
[----:B------:R-:W-:-:S07]  /*2e10*/  VIADD R23, R23, 0x80 ;  /* 0x0000008017177836 */ /* 0x000fce0000000000 */
.L_x_67843:
[----:B------:R-:W-:Y:S05]  /*2e20*/  BSYNC.RECONVERGENT B6 ;  /* 0x0000000000067941 */ /* 0x000fea0003800200 */
.L_x_67842:
        /* <DEDUP_REMOVED lines=23> */
.L_x_67882:
[----:B------:R0:W5:Y:S01]  /*2fa0*/  LDG.E.U8 R24, desc[UR36][R6.64] ;  /* 0x0000002406187981 */ /* 0x000162000c1e1100 */
[----:B------:R-:W-:Y:S05]  /*2fb0*/  BRA `(.L_x_67878) ;  /* 0x0000000c005c7947 */ /* 0x000fea0003800000 */
.L_x_67881:
        /* <DEDUP_REMOVED lines=8> */
.L_x_67885:
[----:B------:R0:W5:Y:S01]  /*3040*/  LDG.E.U8 R24, desc[UR36][R6.64] ;  /* 0x0000002406187981 */ /* 0x000162000c1e1100 */
[----:B------:R-:W-:Y:S05]  /*3050*/  BRA `(.L_x_67878) ;  /* 0x0000000c00347947 */ /* 0x000fea0003800000 */
.L_x_67884:
[----:B------:R0:W5:Y:S01]  /*3060*/  LDG.E.U16 R24, desc[UR36][R6.64] ;  /* 0x0000002406187981 */ /* 0x000162000c1e1500 */
[----:B------:R-:W-:Y:S05]  /*3070*/  BRA `(.L_x_67878) ;  /* 0x0000000c002c7947 */ /* 0x000fea0003800000 */
.L_x_67880:
        /* <DEDUP_REMOVED lines=10> */
.L_x_67887:
[----:B------:R-:W2:Y:S02]  /*3120*/  LDG.E.U16 R4, desc[UR36][R6.64] ;  /* 0x0000002406047981 */ /* 0x000ea4000c1e1500 */
[----:B--2---:R-:W-:-:S06]  /*3130*/  HADD2.F32 R4, -RZ, R4.H0_H0 ;  /* 0x20000004ff047230 */ /* 0x004fcc0000004100 */
[----:B------:R-:W0:Y:S02]  /*3140*/  F2I.S64.TRUNC R4, R4 ;  /* 0x0000000400047311 */ /* 0x000e24000020d900 */
[----:B0-----:R-:W-:Y:S01]  /*3150*/  PRMT R24, R4, 0x7610, R24 ;  /* 0x0000761004187816 */ /* 0x001fe20000000018 */
[----:B------:R-:W-:Y:S06]  /*3160*/  BRA `(.L_x_67878) ;  /* 0x0000000800f07947 */ /* 0x000fec0003800000 */
.L_x_67886:
        /* <DEDUP_REMOVED lines=10> */
.L_x_67889:
[----:B------:R-:W2:Y:S02]  /*3210*/  LDG.E.U16 R6, desc[UR36][R6.64] ;  /* 0x0000002406067981 */ /* 0x000ea4000c1e1500 */
[----:B--2---:R-:W-:-:S06]  /*3220*/  HADD2.F32 R4, -RZ, R6.H0_H0 ;  /* 0x20000006ff047230 */ /* 0x004fcc0000004100 */
[----:B------:R-:W0:Y:S02]  /*3230*/  F2I.S64.TRUNC R4, R4 ;  /* 0x0000000400047311 */ /* 0x000e24000020d900 */
[----:B0-----:R-:W-:Y:S01]  /*3240*/  PRMT R24, R4, 0x7610, R24 ;  /* 0x0000761004187816 */ /* 0x001fe20000000018 */
[----:B------:R-:W-:Y:S06]  /*3250*/  BRA `(.L_x_67878) ;  /* 0x0000000800b47947 */ /* 0x000fec0003800000 */
.L_x_67888:
[----:B------:R-:W2:Y:S02]  /*3260*/  LDG.E.64 R4, desc[UR36][R6.64] ;  /* 0x0000002406047981 */ /* 0x000ea4000c1e1b00 */
[----:B--2---:R-:W0:Y:S02]  /*3270*/  F2I.S64.F64.TRUNC R4, R4 ;  /* 0x0000000400047311 */ /* 0x004e24000030d900 */
[----:B0-----:R-:W-:Y:S01]  /*3280*/  PRMT R24, R4, 0x7610, R24 ;  /* 0x0000761004187816 */ /* 0x001fe20000000018 */
[----:B------:R-:W-:Y:S06]  /*3290*/  BRA `(.L_x_67878) ;  /* 0x0000000800a47947 */ /* 0x000fec0003800000 */
.L_x_67879:
        /* <DEDUP_REMOVED lines=12> */
.L_x_67892:
[----:B------:R-:W2:Y:S02]  /*3360*/  LDG.E.64 R6, desc[UR36][R6.64] ;  /* 0x0000002406067981 */ /* 0x000ea4000c1e1b00 */
[----:B--2---:R-:W0:Y:S02]  /*3370*/  F2I.S64.F64.TRUNC R4, R6 ;  /* 0x0000000600047311 */ /* 0x004e24000030d900 */
[----:B0-----:R-:W-:Y:S01]  /*3380*/  PRMT R24, R4, 0x7610, R24 ;  /* 0x0000761004187816 */ /* 0x001fe20000000018 */
[----:B------:R-:W-:Y:S06]  /*3390*/  BRA `(.L_x_67878) ;  /* 0x0000000800647947 */ /* 0x000fec0003800000 */
.L_x_67891:
        /* <DEDUP_REMOVED lines=27> */
.L_x_67894:
        /* <DEDUP_REMOVED lines=15> */
.L_x_67893:
[----:B------:R-:W2:Y:S02]  /*3640*/  LDG.E.U16 R4, desc[UR36][R6.64] ;  /* 0x0000002406047981 */ /* 0x000ea4000c1e1500 */
[----:B--2---:R-:W-:-:S06]  /*3650*/  IMAD.U32 R4, R4, 0x10000, RZ ;  /* 0x0001000004047824 */ /* 0x004fcc00078e00ff */
[----:B------:R-:W0:Y:S02]  /*3660*/  F2I.S64.TRUNC R4, R4 ;  /* 0x0000000400047311 */ /* 0x000e24000020d900 */
[----:B0-----:R-:W-:Y:S01]  /*3670*/  PRMT R24, R4, 0x7610, R24 ;  /* 0x0000761004187816 */ /* 0x001fe20000000018 */
[----:B------:R-:W-:Y:S06]  /*3680*/  BRA `(.L_x_67878) ;  /* 0x0000000400a87947 */ /* 0x000fec0003800000 */
.L_x_67890:
        /* <DEDUP_REMOVED lines=10> */
.L_x_67897:
        /* <DEDUP_REMOVED lines=21> */
.L_x_67901:
[----:B------:R-:W-:Y:S05]  /*3880*/  BSYNC.RECONVERGENT B1 ;  /* 0x0000000000017941 */ /* 0x000fea0003800200 */
.L_x_67900:
[----:B------:R-:W-:Y:S01]  /*3890*/  IMAD.SHL.U32 R0, R0, 0x100000, RZ ;  /* 0x0010000000007824 */ /* 0x000fe200078e00ff */
[----:B------:R-:W-:-:S04]  /*38a0*/  LEA R3, R3, 0x3b800000, 0x17 ;  /* 0x3b80000003037811 */ /* 0x000fc800078eb8ff */
[----:B------:R-:W-:-:S07]  /*38b0*/  LOP3.LUT R4, R3, R0, R7, 0xfe, !PT ;  /* 0x0000000003047212 */ /* 0x000fce00078efe07 */
.L_x_67899:
[----:B------:R-:W-:Y:S05]  /*38c0*/  BSYNC.RECONVERGENT B0 ;  /* 0x0000000000007941 */ /* 0x000fea0003800200 */
.L_x_67898:
[----:B------:R-:W0:Y:S02]  /*38d0*/  F2I.S64.TRUNC R4, R4 ;  /* 0x0000000400047311 */ /* 0x000e24000020d900 */
[----:B0-----:R-:W-:Y:S01]  /*38e0*/  PRMT R24, R4, 0x7610, R24 ;  /* 0x0000761004187816 */ /* 0x001fe20000000018 */
[----:B------:R-:W-:Y:S06]  /*38f0*/  BRA `(.L_x_67878) ;  /* 0x00000004000c7947 */ /* 0x000fec0003800000 */
.L_x_67896:
        /* <DEDUP_REMOVED lines=21> */
.L_x_67905:
[----:B------:R-:W-:Y:S05]  /*3a50*/  BSYNC.RECONVERGENT B1 ;  /* 0x0000000000017941 */ /* 0x000fea0003800200 */
.L_x_67904:
[----:B------:R-:W-:Y:S01]  /*3a60*/  IMAD.SHL.U32 R0, R0, 0x200000, RZ ;  /* 0x0020000000007824 */ /* 0x000fe200078e00ff */
[----:B------:R-:W-:-:S04]  /*3a70*/  LEA R3, R3, 0x37800000, 0x17 ;  /* 0x3780000003037811 */ /* 0x000fc800078eb8ff */
[----:B------:R-:W-:-:S07]  /*3a80*/  LOP3.LUT R4, R3, R0, R7, 0xfe, !PT ;  /* 0x0000000003047212 */ /* 0x000fce00078efe07 */
.L_x_67903:
[----:B------:R-:W-:Y:S05]  /*3a90*/  BSYNC.RECONVERGENT B0 ;  /* 0x0000000000007941 */ /* 0x000fea0003800200 */
.L_x_67902:
[----:B------:R-:W0:Y:S02]  /*3aa0*/  F2I.S64.TRUNC R4, R4 ;  /* 0x0000000400047311 */ /* 0x000e24000020d900 */
[----:B0-----:R-:W-:Y:S01]  /*3ab0*/  PRMT R24, R4, 0x7610, R24 ;  /* 0x0000761004187816 */ /* 0x001fe20000000018 */
[----:B------:R-:W-:Y:S06]  /*3ac0*/  BRA `(.L_x_67878) ;  /* 0x0000000000987947 */ /* 0x000fec0003800000 */
.L_x_67895:
        /* <DEDUP_REMOVED lines=14> */
.L_x_67909:
[----:B------:R-:W-:Y:S05]  /*3bb0*/  BSYNC.RECONVERGENT B0 ;  /* 0x0000000000007941 */ /* 0x000fea0003800200 */
.L_x_67908:
[----:B------:R-:W0:Y:S02]  /*3bc0*/  F2I.S64.TRUNC R4, R4 ;  /* 0x0000000400047311 */ /* 0x000e24000020d900 */
[----:B0-----:R-:W-:Y:S01]  /*3bd0*/  PRMT R24, R4, 0x7610, R24 ;  /* 0x0000761004187816 */ /* 0x001fe20000000018 */
[----:B------:R-:W-:Y:S06]  /*3be0*/  BRA `(.L_x_67878) ;  /* 0x0000000000507947 */ /* 0x000fec0003800000 */
.L_x_67883:
        /* <DEDUP_REMOVED lines=16> */
.L_x_67910:
[----:B------:R-:W-:Y:S05]  /*3cf0*/  BRA `(.L_x_67878) ;  /* 0x00000000000c7947 */ /* 0x000fea0003800000 */
.L_x_67907:
[----:B------:R0:W5:Y:S01]  /*3d00*/  LDG.E.U8 R24, desc[UR36][R6.64] ;  /* 0x0000002406187981 */ /* 0x000162000c1e1100 */
[----:B------:R-:W-:Y:S05]  /*3d10*/  BRA `(.L_x_67878) ;  /* 0x0000000000047947 */ /* 0x000fea0003800000 */
.L_x_67906:
[----:B------:R0:W5:Y:S02]  /*3d20*/  LDG.E.U8 R24, desc[UR36][R6.64] ;  /* 0x0000002406187981 */ /* 0x000164000c1e1100 */
.L_x_67878:
[----:B------:R-:W-:Y:S05]  /*3d30*/  BSYNC.RECONVERGENT B6 ;  /* 0x0000000000067941 */ /* 0x000fea0003800200 */
.L_x_67877:
[----:B------:R-:W-:Y:S01]  /*3d40*/  ISETP.GE.AND P0, PT, R25, R16, PT ;  /* 0x000000101900720c */ /* 0x000fe20003f06270 */
[----:B------:R-:W-:-:S12]  /*3d50*/  BSSY.RECONVERGENT B0, `(.L_x_67911) ;  /* 0x0000013000007945 */ /* 0x000fd80003800200 */
[----:B------:R-:W-:Y:S05]  /*3d60*/  @P0 BRA `(.L_x_67912) ;  /* 0x0000000000440947 */ /* 0x000fea0003800000 */
[----:B-----5:R-:W-:Y:S01]  /*3d70*/  LOP3.LUT P0, RZ, R22, 0xff, RZ, 0xc0, !PT ;  /* 0x000000ff16ff7812 */ /* 0x020fe2000780c0ff */
[----:B------:R-:W-:-:S12]  /*3d80*/  IMAD.MOV.U32 R3, RZ, RZ, 0x1 ;  /* 0x00000001ff037424 */ /* 0x000fd800078e00ff */
[----:B------:R-:W-:Y:S05]  /*3d90*/  @!P0 BRA `(.L_x_67912) ;  /* 0x0000000000388947 */ /* 0x000fea0003800000 */
[----:B------:R-:W-:Y:S01]  /*3da0*/  IMAD.MOV.U32 R3, RZ, RZ, 0x1 ;  /* 0x00000001ff037424 */ /* 0x000fe200078e00ff */
[----:B------:R-:W-:-:S07]  /*3db0*/  PRMT R0, R19, 0x7610, R0 ;  /* 0x0000761013007816 */ /* 0x000fce0000000000 */
.L_x_67913:
        /* <DEDUP_REMOVED lines=12> */
.L_x_67912:
[----:B------:R-:W-:Y:S05]  /*3e80*/  BSYNC.RECONVERGENT B0 ;  /* 0x0000000000007941 */ /* 0x000fea0003800200 */
.L_x_67911:
[----:B------:R-:W-:Y:S01]  /*3e90*/  VIADD R23, R25, 0x80 ;  /* 0x0000008019177836 */ /* 0x000fe20000000000 */
[----:B------:R-:W-:Y:S04]  /*3ea0*/  BSSY.RECONVERGENT B0, `(.L_x_67914) ;  /* 0x0000014000007945 */ /* 0x000fe80003800200 */
[----:B------:R-:W-:-:S13]  /*3eb0*/  ISETP.GE.AND P0, PT, R23, R16, PT ;  /* 0x000000101700720c */ /* 0x000fda0003f06270 */
[----:B------:R-:W-:Y:S05]  /*3ec0*/  @P0 BRA `(.L_x_67915) ;  /* 0x0000000000440947 */ /* 0x000fea0003800000 */
[----:B-----5:R-:W-:Y:S01]  /*3ed0*/  LOP3.LUT P0, RZ, R17, 0xff, RZ, 0xc0, !PT ;  /* 0x000000ff11ff7812 */ /* 0x020fe2000780c0ff */
[----:B------:R-:W-:-:S12]  /*3ee0*/  IMAD.MOV.U32 R22, RZ, RZ, 0x1 ;  /* 0x00000001ff167424 */ /* 0x000fd800078e00ff */
[----:B------:R-:W-:Y:S05]  /*3ef0*/  @!P0 BRA `(.L_x_67915) ;  /* 0x0000000000388947 */ /* 0x000fea0003800000 */
[----:B------:R-:W-:Y:S01]  /*3f00*/  IMAD.MOV.U32 R22, RZ, RZ, 0x1 ;  /* 0x00000001ff167424 */ /* 0x000fe200078e00ff */
[----:B------:R-:W-:-:S07]  /*3f10*/  PRMT R0, R19, 0x7610, R0 ;  /* 0x0000761013007816 */ /* 0x000fce0000000000 */
.L_x_67916:
        /* <DEDUP_REMOVED lines=12> */
.L_x_67915:
[----:B------:R-:W-:Y:S05]  /*3fe0*/  BSYNC.RECONVERGENT B0 ;  /* 0x0000000000007941 */ /* 0x000fea0003800200 */
.L_x_67914:
        /* <DEDUP_REMOVED lines=9> */
.L_x_67919:
        /* <DEDUP_REMOVED lines=12> */
.L_x_67918:
[----:B------:R-:W-:Y:S05]  /*4140*/  BSYNC.RECONVERGENT B0 ;  /* 0x0000000000007941 */ /* 0x000fea0003800200 */
.L_x_67917:
        /* <DEDUP_REMOVED lines=8> */
.L_x_67922:
        /* <DEDUP_REMOVED lines=12> */
.L_x_67921:
[----:B------:R-:W-:Y:S05]  /*4290*/  BSYNC.RECONVERGENT B0 ;  /* 0x0000000000007941 */ /* 0x000fea0003800200 */
.L_x_67920:
[----:B------:R-:W0:Y:S01]  /*42a0*/  LDC.U8 R19, c[0x0][0x3b4] ;  /* 0x0000ed00ff137b82 */ /* 0x000e220000000000 */
[----:B------:R-:W-:Y:S01]  /*42b0*/  ISETP.GE.AND P0, PT, R25, R16, PT ;  /* 0x000000101900720c */ /* 0x000fe20003f06270 */
[----:B------:R-:W-:Y:S04]  /*42c0*/  BSSY.RECONVERGENT B8, `(.L_x_67923) ;  /* 0x00002e7000087945 */ /* 0x000fe80003800200 */
[----:B------:R-:W-:Y:S08]  /*42d0*/  BSSY.RELIABLE B7, `(.L_x_67924) ;  /* 0x00001f9000077945 */ /* 0x000ff00003800100 */
[----:B------:R-:W-:Y:S05]  /*42e0*/  @P0 BRA `(.L_x_67925) ;  /* 0x0000001c00d00947 */ /* 0x000fea0003800000 */
[----:B------:R-:W1:Y:S01]  /*42f0*/  LDCU UR4, c[0x0][0x3b8] ;  /* 0x00007700ff0477ac */ /* 0x000e620008000800 */
[----:B------:R-:W2:Y:S01]  /*4300*/  LDC.64 R8, c[0x0][0x398] ;  /* 0x0000e600ff087b82 */ /* 0x000ea20000000a00 */
[----:B------:R-:W-:Y:S01]  /*4310*/  IMAD R0, R2, 0x200, R25 ;  /* 0x0000020002007824 */ /* 0x000fe200078e0219 */
[----:B0-----:R-:W-:Y:S01]  /*4320*/  PRMT R4, R19, 0x9910, RZ ;  /* 0x0000991013047816 */ /* 0x001fe200000000ff */
[----:B------:R-:W-:Y:S02]  /*4330*/  BSSY.RECONVERGENT B6, `(.L_x_67926) ;  /* 0x0000100000067945 */ /* 0x000fe40003800200 */
        /* <DEDUP_REMOVED lines=17> */
.L_x_67930:
[----:B------:R0:W-:Y:S01]  /*4450*/  STG.E.U8 desc[UR36][R8.64], R3 ;  /* 0x0000000308007986 */ /* 0x0001e2000c101124 */
[----:B------:R-:W-:Y:S01]  /*4460*/  IMAD.MOV.U32 R25, RZ, RZ, R23 ;  /* 0x000000ffff197224 */ /* 0x000fe200078e0017 */
[----:B------:R-:W-:Y:S06]  /*4470*/  BRA `(.L_x_67932) ;  /* 0x0000000c00ac7947 */ /* 0x000fec0003800000 */
.L_x_67929:
        /* <DEDUP_REMOVED lines=11> */
.L_x_67934:
[----:B------:R-:W-:Y:S01]  /*4530*/  LOP3.LUT R3, R3, 0xff, RZ, 0xc0, !PT ;  /* 0x000000ff03037812 */ /* 0x000fe200078ec0ff */
[----:B------:R-:W-:-:S04]  /*4540*/  IMAD.MOV.U32 R25, RZ, RZ, R23 ;  /* 0x000000ffff197224 */ /* 0x000fc800078e0017 */
[----:B------:R2:W-:Y:S01]  /*4550*/  STG.E desc[UR36][R8.64], R3 ;  /* 0x0000000308007986 */ /* 0x0005e2000c101924 */
[----:B------:R-:W-:Y:S05]  /*4560*/  BRA `(.L_x_67932) ;  /* 0x0000000c00707947 */ /* 0x000fea0003800000 */
.L_x_67933:
[----:B------:R-:W-:Y:S01]  /*4570*/  LOP3.LUT R3, R3, 0xff, RZ, 0xc0, !PT ;  /* 0x000000ff03037812 */ /* 0x000fe200078ec0ff */
[----:B------:R-:W-:-:S04]  /*4580*/  IMAD.MOV.U32 R25, RZ, RZ, R23 ;  /* 0x000000ffff197224 */ /* 0x000fc800078e0017 */
[----:B------:R0:W-:Y:S01]  /*4590*/  STG.E.U16 desc[UR36][R8.64], R3 ;  /* 0x0000000308007986 */ /* 0x0001e2000c101524 */
[----:B------:R-:W-:Y:S05]  /*45a0*/  BRA `(.L_x_67932) ;  /* 0x0000000c00607947 */ /* 0x000fea0003800000 */
.L_x_67928:
        /* <DEDUP_REMOVED lines=11> */
.L_x_67936:
[----:B------:R-:W-:Y:S01]  /*4660*/  LOP3.LUT R3, R3, 0xff, RZ, 0xc0, !PT ;  /* 0x000000ff03037812 */ /* 0x000fe200078ec0ff */
[----:B------:R-:W-:-:S03]  /*4670*/  IMAD.MOV.U32 R25, RZ, RZ, R23 ;  /* 0x000000ffff197224 */ /* 0x000fc600078e0017 */
[----:B------:R-:W0:Y:S02]  /*4680*/  I2F.U16 R0, R3 ;  /* 0x0000000300007306 */ /* 0x000e240000101000 */
[----:B0-----:R-:W-:-:S05]  /*4690*/  F2FP.F16.F32.PACK_AB R0, RZ, R0 ;  /* 0x00000000ff00723e */ /* 0x001fca00000000ff */
[----:B------:R0:W-:Y:S01]  /*46a0*/  STG.E.U16 desc[UR36][R8.64], R0 ;  /* 0x0000000008007986 */ /* 0x0001e2000c101524 */
[----:B------:R-:W-:Y:S05]  /*46b0*/  BRA `(.L_x_67932) ;  /* 0x0000000c001c7947 */ /* 0x000fea0003800000 */
.L_x_67935:
        /* <DEDUP_REMOVED lines=12> */
.L_x_67938:
[----:B------:R-:W-:Y:S01]  /*4780*/  LOP3.LUT R3, R3, 0xff, RZ, 0xc0, !PT ;  /* 0x000000ff03037812 */ /* 0x000fe200078ec0ff */
[----:B------:R-:W-:-:S05]  /*4790*/  IMAD.MOV.U32 R25, RZ, RZ, R23 ;  /* 0x000000ffff197224 */ /* 0x000fca00078e0017 */
[----:B------:R-:W0:Y:S02]  /*47a0*/  I2F.U16 R3, R3 ;  /* 0x0000000300037306 */ /* 0x000e240000101000 */
[----:B0-----:R-:W-:-:S04]  /*47b0*/  F2FP.F16.F32.PACK_AB R3, RZ, R3 ;  /* 0x00000003ff03723e */ /* 0x001fc800000000ff */
[----:B------:R-:W-:-:S05]  /*47c0*/  PRMT R3, R3, 0x5410, RZ ;  /* 0x0000541003037816 */ /* 0x000fca00000000ff */
[----:B------:R0:W-:Y:S01]  /*47d0*/  STG.E desc[UR36][R8.64], R3 ;  /* 0x0000000308007986 */ /* 0x0001e2000c101924 */
[----:B------:R-:W-:Y:S05]  /*47e0*/  BRA `(.L_x_67932) ;  /* 0x0000000800d07947 */ /* 0x000fea0003800000 */
.L_x_67937:
[----:B------:R-:W-:Y:S01]  /*47f0*/  LOP3.LUT R4, R3, 0xff, RZ, 0xc0, !PT ;  /* 0x000000ff03047812 */ /* 0x000fe200078ec0ff */
[----:B------:R-:W-:-:S05]  /*4800*/  IMAD.MOV.U32 R25, RZ, RZ, R23 ;  /* 0x000000ffff197224 */ /* 0x000fca00078e0017 */
[----:B------:R-:W0:Y:S02]  /*4810*/  I2F.F64.U16 R4, R4 ;  /* 0x0000000400047312 */ /* 0x000e240000101800 */
[----:B0-----:R0:W-:Y:S01]  /*4820*/  STG.E.64 desc[UR36][R8.64], R4 ;  /* 0x0000000408007986 */ /* 0x0011e2000c101b24 */
[----:B------:R-:W-:Y:S05]  /*4830*/  BRA `(.L_x_67932) ;  /* 0x0000000800bc7947 */ /* 0x000fea0003800000 */
.L_x_67927:
        /* <DEDUP_REMOVED lines=13> */
.L_x_67941:
[----:B------:R-:W-:Y:S02]  /*4910*/  LOP3.LUT R4, R3, 0xff, RZ, 0xc0, !PT ;  /* 0x000000ff03047812 */ /* 0x000fe400078ec0ff */
[----:B---34-:R-:W-:Y:S01]  /*4920*/  CS2R R6, SRZ ;  /* 0x0000000000067805 */ /* 0x018fe2000001ff00 */
[----:B------:R-:W-:-:S03]  /*4930*/  IMAD.MOV.U32 R25, RZ, RZ, R23 ;  /* 0x000000ffff197224 */ /* 0x000fc600078e0017 */
[----:B------:R-:W0:Y:S02]  /*4940*/  I2F.F64.U16 R4, R4 ;  /* 0x0000000400047312 */ /* 0x000e240000101800 */
[----:B0-----:R0:W-:Y:S01]  /*4950*/  STG.E.128 desc[UR36][R8.64], R4 ;  /* 0x0000000408007986 */ /* 0x0011e2000c101d24 */
[----:B------:R-:W-:Y:S05]  /*4960*/  BRA `(.L_x_67932) ;  /* 0x0000000800707947 */ /* 0x000fea0003800000 */
.L_x_67940:
        /* <DEDUP_REMOVED lines=18> */
.L_x_67945:
[----:B------:R-:W-:Y:S05]  /*4a90*/  BSYNC.RECONVERGENT B0 ;  /* 0x0000000000007941 */ /* 0x000fea0003800200 */
.L_x_67944:
[----:B------:R0:W-:Y:S01]  /*4aa0*/  STG.E.U8 desc[UR36][R8.64], R3 ;  /* 0x0000000308007986 */ /* 0x0001e2000c101124 */
[----:B------:R-:W-:Y:S01]  /*4ab0*/  IMAD.MOV.U32 R25, RZ, RZ, R23 ;  /* 0x000000ffff197224 */ /* 0x000fe200078e0017 */
[----:B------:R-:W-:Y:S06]  /*4ac0*/  BRA `(.L_x_67932) ;  /* 0x0000000800187947 */ /* 0x000fec0003800000 */
.L_x_67943:
        /* <DEDUP_REMOVED lines=20> */
.L_x_67942:
[----:B------:R-:W-:Y:S01]  /*4c10*/  LOP3.LUT R3, R3, 0xff, RZ, 0xc0, !PT ;  /* 0x000000ff03037812 */ /* 0x000fe200078ec0ff */
[----:B------:R-:W-:-:S03]  /*4c20*/  IMAD.MOV.U32 R25, RZ, RZ, R23 ;  /* 0x000000ffff197224 */ /* 0x000fc600078e0017 */
[----:B------:R-:W0:Y:S02]  /*4c30*/  I2F.U16 R0, R3 ;  /* 0x0000000300007306 */ /* 0x000e240000101000 */
[----:B0-----:R-:W-:-:S05]  /*4c40*/  F2FP.BF16.F32.PACK_AB R0, RZ, R0 ;  /* 0x00000000ff00723e */ /* 0x001fca00000010ff */
[----:B------:R0:W-:Y:S01]  /*4c50*/  STG.E.U16 desc[UR36][R8.64], R0 ;  /* 0x0000000008007986 */ /* 0x0001e2000c101524 */
[----:B------:R-:W-:Y:S05]  /*4c60*/  BRA `(.L_x_67932) ;  /* 0x0000000400b07947 */ /* 0x000fea0003800000 */
.L_x_67939:
        /* <DEDUP_REMOVED lines=12> */
.L_x_67948:
        /* <DEDUP_REMOVED lines=13> */
.L_x_67951:
[----:B------:R-:W-:-:S04]  /*4e00*/  SHF.R.U32.HI R0, RZ, 0x14, R3 ;  /* 0x00000014ff007819 */ /* 0x000fc80000011603 */
[----:B------:R-:W-:-:S04]  /*4e10*/  LOP3.LUT R0, R0, 0x1, RZ, 0xc0, !PT ;  /* 0x0000000100007812 */ /* 0x000fc800078ec0ff */
[----:B------:R-:W-:-:S04]  /*4e20*/  IADD3 R0, PT, PT, R3, 0x487ffff, R0 ;  /* 0x0487ffff03007810 */ /* 0x000fc80007ffe000 */
[----:B------:R-:W-:-:S04]  /*4e30*/  SHF.R.U32.HI R0, RZ, 0x14, R0 ;  /* 0x00000014ff007819 */ /* 0x000fc80000011600 */
[----:B------:R-:W-:-:S07]  /*4e40*/  LOP3.LUT R0, R0, 0xff, RZ, 0xc0, !PT ;  /* 0x000000ff00007812 */ /* 0x000fce00078ec0ff */
.L_x_67952:
[----:B------:R-:W-:-:S07]  /*4e50*/  PRMT R4, R0, 0x7610, R4 ;  /* 0x0000761000047816 */ /* 0x000fce0000000004 */
.L_x_67950:
[----:B------:R-:W-:Y:S05]  /*4e60*/  BSYNC.RECONVERGENT B0 ;  /* 0x0000000000007941 */ /* 0x000fea0003800200 */
.L_x_67949:
[----:B------:R0:W-:Y:S01]  /*4e70*/  STG.E.U8 desc[UR36][R8.64], R4 ;  /* 0x0000000408007986 */ /* 0x0001e2000c101124 */
[----:B------:R-:W-:Y:S01]  /*4e80*/  IMAD.MOV.U32 R25, RZ, RZ, R23 ;  /* 0x000000ffff197224 */ /* 0x000fe200078e0017 */
[----:B------:R-:W-:Y:S06]  /*4e90*/  BRA `(.L_x_67932) ;  /* 0x0000000400247947 */ /* 0x000fec0003800000 */
.L_x_67947:
        /* <DEDUP_REMOVED lines=13> */
.L_x_67955:
[----:B------:R-:W-:-:S04]  /*4f70*/  SHF.R.U32.HI R0, RZ, 0x15, R3 ;  /* 0x00000015ff007819 */ /* 0x000fc80000011603 */
[----:B------:R-:W-:-:S04]  /*4f80*/  LOP3.LUT R0, R0, 0x1, RZ, 0xc0, !PT ;  /* 0x0000000100007812 */ /* 0x000fc800078ec0ff */
[----:B------:R-:W-:-:S04]  /*4f90*/  IADD3 R0, PT, PT, R3, 0x88fffff, R0 ;  /* 0x088fffff03007810 */ /* 0x000fc80007ffe000 */
[----:B------:R-:W-:-:S04]  /*4fa0*/  SHF.R.U32.HI R0, RZ, 0x15, R0 ;  /* 0x00000015ff007819 */ /* 0x000fc80000011600 */
[----:B------:R-:W-:-:S07]  /*4fb0*/  LOP3.LUT R0, R0, 0xff, RZ, 0xc0, !PT ;  /* 0x000000ff00007812 */ /* 0x000fce00078ec0ff */
.L_x_67956:
[----:B------:R-:W-:-:S07]  /*4fc0*/  PRMT R4, R0, 0x7610, R4 ;  /* 0x0000761000047816 */ /* 0x000fce0000000004 */
.L_x_67954:
[----:B------:R-:W-:Y:S05]  /*4fd0*/  BSYNC.RECONVERGENT B0 ;  /* 0x0000000000007941 */ /* 0x000fea0003800200 */
.L_x_67953:
[----:B------:R0:W-:Y:S01]  /*4fe0*/  STG.E.U8 desc[UR36][R8.64], R4 ;  /* 0x0000000408007986 */ /* 0x0001e2000c101124 */
[----:B------:R-:W-:Y:S01]  /*4ff0*/  IMAD.MOV.U32 R25, RZ, RZ, R23 ;  /* 0x000000ffff197224 */ /* 0x000fe200078e0017 */
[----:B------:R-:W-:Y:S06]  /*5000*/  BRA `(.L_x_67932) ;  /* 0x0000000000c87947 */ /* 0x000fec0003800000 */
.L_x_67946:
[----:B------:R-:W-:-:S13]  /*5010*/  ISETP.NE.AND P0, PT, R0, 0x1c, PT ;  /* 0x0000001c0000780c */ /* 0x000fda0003f05270 */
[----:B------:R-:W-:Y:S05]  /*5020*/  @!P0 BRA `(.L_x_67957) ;  /* 0x0000000000b48947 */ /* 0x000fea0003800000 */
[----:B------:R-:W-:-:S13]  /*5030*/  ISETP.NE.AND P0, PT, R0, 0x1d, PT ;  /* 0x0000001d0000780c */ /* 0x000fda0003f05270 */
[----:B------:R-:W-:Y:S05]  /*5040*/  @!P0 BRA `(.L_x_67958) ;  /* 0x0000000000988947 */ /* 0x000fea0003800000 */
[----:B------:R-:W-:-:S13]  /*5050*/  ISETP.NE.AND P0, PT, R0, 0x2c, PT ;  /* 0x0000002c0000780c */ /* 0x000fda0003f05270 */
[----:B------:R-:W-:Y:S05]  /*5060*/  @!P0 BRA `(.L_x_67959) ;  /* 0x0000000000488947 */ /* 0x000fea0003800000 */
.L_x_67931:
        /* <DEDUP_REMOVED lines=10> */
[----:B---34-:R-:W-:Y:S02]  /*5110*/  IMAD.U32 R6, RZ, RZ, UR8 ;  /* 0x00000008ff067e24 */ /* 0x018fe4000f8e00ff */
[----:B------:R-:W-:Y:S02]  /*5120*/  IMAD.U32 R7, RZ, RZ, UR9 ;  /* 0x00000009ff077e24 */ /* 0x000fe4000f8e00ff */
[----:B--2---:R-:W-:Y:S02]  /*5130*/  IMAD.U32 R10, RZ, RZ, UR4 ;  /* 0x00000004ff0a7e24 */ /* 0x004fe4000f8e00ff */
[----:B------:R-:W-:-:S07]  /*5140*/  IMAD.U32 R11, RZ, RZ, UR5 ;  /* 0x00000005ff0b7e24 */ /* 0x000fce000f8e00ff */
[----:B------:R-:W-:-:S07]  /*5150*/  LEPC R20, `(.L_x_67960) ;  /* 0x000000001014794e */ /* 0x000fce0000000000 */
[----:B-1---5:R-:W-:Y:S05]  /*5160*/  CALL.ABS.NOINC R14 ;  /* 0x000000000e007343 */ /* 0x022fea0003c00000 */
.L_x_67960:
[----:B------:R-:W-:Y:S01]  /*5170*/  IMAD.MOV.U32 R25, RZ, RZ, R23 ;  /* 0x000000ffff197224 */ /* 0x000fe200078e0017 */
[----:B------:R-:W-:Y:S06]  /*5180*/  BRA `(.L_x_67932) ;  /* 0x0000000000687947 */ /* 0x000fec0003800000 */
.L_x_67959:
        /* <DEDUP_REMOVED lines=18> */
.L_x_67958:
[----:B------:R-:W-:Y:S01]  /*52b0*/  LOP3.LUT R4, R3, 0xff, RZ, 0xc0, !PT ;  /* 0x000000ff03047812 */ /* 0x000fe200078ec0ff */
[----:B------:R-:W-:Y:S02]  /*52c0*/  IMAD.MOV.U32 R5, RZ, RZ, RZ ;  /* 0x000000ffff057224 */ /* 0x000fe400078e00ff */
[----:B------:R-:W-:-:S03]  /*52d0*/  IMAD.MOV.U32 R25, RZ, RZ, R23 ;  /* 0x000000ffff197224 */ /* 0x000fc600078e0017 */
[----:B------:R0:W-:Y:S01]  /*52e0*/  STG.E.64 desc[UR36][R8.64], R4 ;  /* 0x0000000408007986 */ /* 0x0001e2000c101b24 */
[----:B------:R-:W-:Y:S05]  /*52f0*/  BRA `(.L_x_67932) ;  /* 0x00000000000c7947 */ /* 0x000fea0003800000 */
.L_x_67957:
[----:B------:R-:W-:Y:S01]  /*5300*/  LOP3.LUT R3, R3, 0xff, RZ, 0xc0, !PT ;  /* 0x000000ff03037812 */ /* 0x000fe200078ec0ff */
[----:B------:R-:W-:-:S04]  /*5310*/  IMAD.MOV.U32 R25, RZ, RZ, R23 ;  /* 0x000000ffff197224 */ /* 0x000fc800078e0017 */
[----:B------:R0:W-:Y:S03]  /*5320*/  STG.E desc[UR36][R8.64], R3 ;  /* 0x0000000308007986 */ /* 0x0001e6000c101924 */
.L_x_67932:
[----:B------:R-:W-:Y:S05]  /*5330*/  BSYNC.RECONVERGENT B6 ;  /* 0x0000000000067941 */ /* 0x000fea0003800200 */
.L_x_67926:
[----:B------:R-:W-:-:S13]  /*5340*/  ISETP.GE.AND P0, PT, R25, R16, PT ;  /* 0x000000101900720c */ /* 0x000fda0003f06270 */
[----:B------:R-:W-:Y:S05]  /*5350*/  @P0 BREAK.RELIABLE B7 ;  /* 0x0000000000070942 */ /* 0x000fea0003800100 */
[----:B------:R-:W-:Y:S05]  /*5360*/  @P0 BRA `(.L_x_67961) ;  /* 0x0000001c00700947 */ /* 0x000fea0003800000 */
[----:B------:R-:W3:Y:S01]  /*5370*/  LDCU UR4, c[0x0][0x3b8] ;  /* 0x00007700ff0477ac */ /* 0x000ee20008000800 */
[----:B012---:R-:W0:Y:S01]  /*5380*/  LDC.64 R8, c[0x0][0x398] ;  /* 0x0000e600ff087b82 */ /* 0x007e220000000a00 */
[----:B------:R-:W-:Y:S01]  /*5390*/  IMAD R0, R2, 0x200, R25 ;  /* 0x0000020002007824 */ /* 0x000fe200078e0219 */
[----:B------:R-:W-:Y:S01]  /*53a0*/  PRMT R4, R19, 0x9910, RZ ;  /* 0x0000991013047816 */ /* 0x000fe200000000ff */
[----:B------:R-:W-:Y:S02]  /*53b0*/  BSSY.RECONVERGENT B6, `(.L_x_67962) ;  /* 0x00000e6000067945 */ /* 0x000fe40003800200 */
        /* <DEDUP_REMOVED lines=14> */
[----:B-----5:R0:W-:Y:S01]  /*54a0*/  STG.E.U8 desc[UR36][R8.64], R22 ;  /* 0x0000001608007986 */ /* 0x0201e2000c101124 */
[----:B------:R-:W-:Y:S05]  /*54b0*/  BRA `(.L_x_67968) ;  /* 0x0000000c00547947 */ /* 0x000fea0003800000 */
.L_x_67966:
[----:B-----5:R0:W-:Y:S01]  /*54c0*/  STG.E.U8 desc[UR36][R8.64], R22 ;  /* 0x0000001608007986 */ /* 0x0201e2000c101124 */
[----:B------:R-:W-:Y:S05]  /*54d0*/  BRA `(.L_x_67968) ;  /* 0x0000000c004c7947 */ /* 0x000fea0003800000 */
.L_x_67965:
[----:B------:R-:W-:-:S13]  /*54e0*/  ISETP.NE.AND P0, PT, R0, 0x2, PT ;  /* 0x000000020000780c */ /* 0x000fda0003f05270 */
[----:B------:R-:W-:Y:S05]  /*54f0*/  @!P0 BRA `(.L_x_67969) ;  /* 0x00000000002c8947 */ /* 0x000fea0003800000 */
[----:B------:R-:W-:-:S13]  /*5500*/  ISETP.NE.AND P0, PT, R0, 0x3, PT ;  /* 0x000000030000780c */ /* 0x000fda0003f05270 */
[----:B------:R-:W-:Y:S05]  /*5510*/  @!P0 BRA `(.L_x_67970) ;  /* 0x0000000000188947 */ /* 0x000fea0003800000 */
[----:B------:R-:W-:-:S13]  /*5520*/  ISETP.NE.AND P0, PT, R0, 0x4, PT ;  /* 0x000000040000780c */ /* 0x000fda0003f05270 */
[----:B------:R-:W-:Y:S05]  /*5530*/  @P0 BRA `(.L_x_67967) ;  /* 0x00000008005c0947 */ /* 0x000fea0003800000 */
[----:B-----5:R-:W-:Y:S01]  /*5540*/  LOP3.LUT R22, R22, 0xff, RZ, 0xc0, !PT ;  /* 0x000000ff16167812 */ /* 0x020fe200078ec0ff */
[----:B------:R-:W-:-:S05]  /*5550*/  IMAD.MOV.U32 R23, RZ, RZ, RZ ;  /* 0x000000ffff177224 */ /* 0x000fca00078e00ff */
[----:B------:R0:W-:Y:S01]  /*5560*/  STG.E.64 desc[UR36][R8.64], R22 ;  /* 0x0000001608007986 */ /* 0x0001e2000c101b24 */
[----:B------:R-:W-:Y:S05]  /*5570*/  BRA `(.L_x_67968) ;  /* 0x0000000c00247947 */ /* 0x000fea0003800000 */
.L_x_67970:
[----:B-----5:R-:W-:-:S05]  /*5580*/  LOP3.LUT R3, R22, 0xff, RZ, 0xc0, !PT ;  /* 0x000000ff16037812 */ /* 0x020fca00078ec0ff */
[----:B------:R0:W-:Y:S01]  /*5590*/  STG.E desc[UR36][R8.64], R3 ;  /* 0x0000000308007986 */ /* 0x0001e2000c101924 */
[----:B------:R-:W-:Y:S05]  /*55a0*/  BRA `(.L_x_67968) ;  /* 0x0000000c00187947 */ /* 0x000fea0003800000 */
.L_x_67969:
[----:B-----5:R-:W-:-:S05]  /*55b0*/  LOP3.LUT R3, R22, 0xff, RZ, 0xc0, !PT ;  /* 0x000000ff16037812 */ /* 0x020fca00078ec0ff */
[----:B------:R0:W-:Y:S01]  /*55c0*/  STG.E.U16 desc[UR36][R8.64], R3 ;  /* 0x0000000308007986 */ /* 0x0001e2000c101524 */
[----:B------:R-:W-:Y:S05]  /*55d0*/  BRA `(.L_x_67968) ;  /* 0x0000000c000c7947 */ /* 0x000fea0003800000 */
.L_x_67964:
[----:B------:R-:W-:-:S13]  /*55e0*/  ISETP.GT.AND P0, PT, R0, 0x6, PT ;  /* 0x000000060000780c */ /* 0x000fda0003f04270 */
[----:B------:R-:W-:Y:S05]  /*55f0*/  @P0 BRA `(.L_x_67971) ;  /* 0x0000000000340947 */ /* 0x000fea0003800000 */
[----:B------:R-:W-:-:S13]  /*5600*/  ISETP.NE.AND P0, PT, R0, 0x5, PT ;  /* 0x000000050000780c */ /* 0x000fda0003f05270 */
[----:B------:R-:W-:Y:S05]  /*5610*/  @!P0 BRA `(.L_x_67972) ;  /* 0x0000000000188947 */ /* 0x000fea0003800000 */
[----:B------:R-:W-:-:S13]  /*5620*/  ISETP.NE.AND P0, PT, R0, 0x6, PT ;  /* 0x000000060000780c */ /* 0x000fda0003f05270 */
[----:B------:R-:W-:Y:S05]  /*5630*/  @P0 BRA `(.L_x_67967) ;  /* 0x00000008001c0947 */ /* 0x000fea0003800000 */
[----:B-----5:R-:W-:-:S06]  /*5640*/  LOP3.LUT R3, R22, 0xff, RZ, 0xc0, !PT ;  /* 0x000000ff16037812 */ /* 0x020fcc00078ec0ff */
[----:B------:R-:W0:Y:S02]  /*5650*/  I2F.U16 R3, R3 ;  /* 0x0000000300037306 */ /* 0x000e240000101000 */
[----:B0-----:R0:W-:Y:S01]  /*5660*/  STG.E desc[UR36][R8.64], R3 ;  /* 0x0000000308007986 */ /* 0x0011e2000c101924 */
[----:B------:R-:W-:Y:S05]  /*5670*/  BRA `(.L_x_67968) ;  /* 0x0000000800e47947 */ /* 0x000fea0003800000 */
.L_x_67972:
[----:B-----5:R-:W-:-:S04]  /*5680*/  LOP3.LUT R22, R22, 0xff, RZ, 0xc0, !PT ;  /* 0x000000ff16167812 */ /* 0x020fc800078ec0ff */
[----:B------:R-:W0:Y:S02]  /*5690*/  I2F.U16 R0, R22 ;  /* 0x0000001600007306 */ /* 0x000e240000101000 */
[----:B0-----:R-:W-:-:S05]  /*56a0*/  F2FP.F16.F32.PACK_AB R0, RZ, R0 ;  /* 0x00000000ff00723e */ /* 0x001fca00000000ff */
[----:B------:R0:W-:Y:S01]  /*56b0*/  STG.E.U16 desc[UR36][R8.64], R0 ;  /* 0x0000000008007986 */ /* 0x0001e2000c101524 */
[----:B------:R-:W-:Y:S05]  /*56c0*/  BRA `(.L_x_67968) ;  /* 0x0000000800d07947 */ /* 0x000fea0003800000 */
.L_x_67971:
        /* <DEDUP_REMOVED lines=8> */
[----:B------:R-:W0:Y:S02]  /*5750*/  I2F.U16 R22, R22 ;  /* 0x0000001600167306 */ /* 0x000e240000101000 */
[----:B0-----:R0:W-:Y:S01]  /*5760*/  STG.E.64 desc[UR36][R8.64], R22 ;  /* 0x0000001608007986 */ /* 0x0011e2000c101b24 */
[----:B------:R-:W-:Y:S05]  /*5770*/  BRA `(.L_x_67968) ;  /* 0x0000000800a47947 */ /* 0x000fea0003800000 */
.L_x_67974:
[----:B-----5:R-:W-:-:S06]  /*5780*/  LOP3.LUT R22, R22, 0xff, RZ, 0xc0, !PT ;  /* 0x000000ff16167812 */ /* 0x020fcc00078ec0ff */
[----:B------:R-:W0:Y:S02]  /*5790*/  I2F.U16 R22, R22 ;  /* 0x0000001600167306 */ /* 0x000e240000101000 */
[----:B0-----:R-:W-:-:S04]  /*57a0*/  F2FP.F16.F32.PACK_AB R3, RZ, R22 ;  /* 0x00000016ff03723e */ /* 0x001fc800000000ff */
[----:B------:R-:W-:-:S05]  /*57b0*/  PRMT R3, R3, 0x5410, RZ ;  /* 0x0000541003037816 */ /* 0x000fca00000000ff */
[----:B------:R0:W-:Y:S01]  /*57c0*/  STG.E desc[UR36][R8.64], R3 ;  /* 0x0000000308007986 */ /* 0x0001e2000c101924 */
[----:B------:R-:W-:Y:S05]  /*57d0*/  BRA `(.L_x_67968) ;  /* 0x00000008008c7947 */ /* 0x000fea0003800000 */
.L_x_67973:
[----:B-----5:R-:W-:-:S06]  /*57e0*/  LOP3.LUT R4, R22, 0xff, RZ, 0xc0, !PT ;  /* 0x000000ff16047812 */ /* 0x020fcc00078ec0ff */
[----:B------:R-:W0:Y:S02]  /*57f0*/  I2F.F64.U16 R4, R4 ;  /* 0x0000000400047312 */ /* 0x000e240000101800 */
[----:B0-----:R0:W-:Y:S01]  /*5800*/  STG.E.64 desc[UR36][R8.64], R4 ;  /* 0x0000000408007986 */ /* 0x0011e2000c101b24 */
[----:B------:R-:W-:Y:S05]  /*5810*/  BRA `(.L_x_67968) ;  /* 0x00000008007c7947 */ /* 0x000fea0003800000 */
.L_x_67963:
        /* <DEDUP_REMOVED lines=10> */
[----:B-----5:R-:W-:-:S05]  /*58c0*/  LOP3.LUT R3, R22, 0xff, RZ, 0xc0, !PT ;  /* 0x000000ff16037812 */ /* 0x020fca00078ec0ff */
[----:B------:R0:W-:Y:S01]  /*58d0*/  STG.E.U16 desc[UR36][R8.64], R3 ;  /* 0x0000000308007986 */ /* 0x0001e2000c101524 */
[----:B------:R-:W-:Y:S05]  /*58e0*/  BRA `(.L_x_67968) ;  /* 0x0000000800487947 */ /* 0x000fea0003800000 */
.L_x_67978:
        /* <DEDUP_REMOVED lines=17> */
.L_x_67981:
[----:B------:R-:W-:-:S07]  /*5a00*/  PRMT R4, R0, 0x7610, R4 ;  /* 0x0000761000047816 */ /* 0x000fce0000000004 */
.L_x_67980:
[----:B------:R-:W-:Y:S05]  /*5a10*/  BSYNC.RECONVERGENT B0 ;  /* 0x0000000000007941 */ /* 0x000fea0003800200 */
.L_x_67979:
[----:B------:R0:W-:Y:S01]  /*5a20*/  STG.E.U8 desc[UR36][R8.64], R4 ;  /* 0x0000000408007986 */ /* 0x0001e2000c101124 */
[----:B------:R-:W-:Y:S05]  /*5a30*/  BRA `(.L_x_67968) ;  /* 0x0000000400f47947 */ /* 0x000fea0003800000 */
.L_x_67977:
        /* <DEDUP_REMOVED lines=17> */
.L_x_67984:
[----:B------:R-:W-:-:S07]  /*5b50*/  PRMT R4, R0, 0x7610, R4 ;  /* 0x0000761000047816 */ /* 0x000fce0000000004 */
.L_x_67983:
[----:B------:R-:W-:Y:S05]  /*5b60*/  BSYNC.RECONVERGENT B0 ;  /* 0x0000000000007941 */ /* 0x000fea0003800200 */
.L_x_67982:
[----:B------:R0:W-:Y:S01]  /*5b70*/  STG.E.U8 desc[UR36][R8.64], R4 ;  /* 0x0000000408007986 */ /* 0x0001e2000c101124 */
[----:B------:R-:W-:Y:S05]  /*5b80*/  BRA `(.L_x_67968) ;  /* 0x0000000400a07947 */ /* 0x000fea0003800000 */
.L_x_67976:
[----:B------:R-:W-:-:S13]  /*5b90*/  ISETP.NE.AND P0, PT, R0, 0x1c, PT ;  /* 0x0000001c0000780c */ /* 0x000fda0003f05270 */
[----:B------:R-:W-:Y:S05]  /*5ba0*/  @!P0 BRA `(.L_x_67985) ;  /* 0x0000000000608947 */ /* 0x000fea0003800000 */
[----:B------:R-:W-:-:S13]  /*5bb0*/  ISETP.NE.AND P0, PT, R0, 0x1d, PT ;  /* 0x0000001d0000780c */ /* 0x000fda0003f05270 */
[----:B------:R-:W-:Y:S05]  /*5bc0*/  @!P0 BRA `(.L_x_67986) ;  /* 0x0000000000488947 */ /* 0x000fea0003800000 */
[----:B------:R-:W-:-:S13]  /*5bd0*/  ISETP.NE.AND P0, PT, R0, 0x2c, PT ;  /* 0x0000002c0000780c */ /* 0x000fda0003f05270 */
[----:B------:R-:W-:Y:S05]  /*5be0*/  @P0 BRA `(.L_x_67967) ;  /* 0x0000000000b00947 */ /* 0x000fea0003800000 */
[----:B-----5:R-:W-:-:S04]  /*5bf0*/  LOP3.LUT R22, R22, 0xff, RZ, 0xc0, !PT ;  /* 0x000000ff16167812 */ /* 0x020fc800078ec0ff */
        /* <DEDUP_REMOVED lines=15> */
.L_x_67986:
[----:B-----5:R-:W-:Y:S01]  /*5cf0*/  LOP3.LUT R22, R22, 0xff, RZ, 0xc0, !PT ;  /* 0x000000ff16167812 */ /* 0x020fe200078ec0ff */
[----:B------:R-:W-:-:S05]  /*5d00*/  IMAD.MOV.U32 R23, RZ, RZ, RZ ;  /* 0x000000ffff177224 */ /* 0x000fca00078e00ff */
[----:B------:R0:W-:Y:S01]  /*5d10*/  STG.E.64 desc[UR36][R8.64], R22 ;  /* 0x0000001608007986 */ /* 0x0001e2000c101b24 */
[----:B------:R-:W-:Y:S05]  /*5d20*/  BRA `(.L_x_67968) ;  /* 0x0000000400387947 */ /* 0x000fea0003800000 */
.L_x_67985:
[----:B-----5:R-:W-:-:S05]  /*5d30*/  LOP3.LUT R3, R22, 0xff, RZ, 0xc0, !PT ;  /* 0x000000ff16037812 */ /* 0x020fca00078ec0ff */
[----:B------:R0:W-:Y:S01]  /*5d40*/  STG.E desc[UR36][R8.64], R3 ;  /* 0x0000000308007986 */ /* 0x0001e2000c101924 */
[----:B------:R-:W-:Y:S05]  /*5d50*/  BRA `(.L_x_67968) ;  /* 0x00000004002c7947 */ /* 0x000fea0003800000 */
.L_x_67975:
[----:B------:R-:W-:-:S13]  /*5d60*/  ISETP.GT.AND P0, PT, R0, 0xe, PT ;  /* 0x0000000e0000780c */ /* 0x000fda0003f04270 */
[----:B------:R-:W-:Y:S05]  /*5d70*/  @P0 BRA `(.L_x_67987) ;  /* 0x0000000000340947 */ /* 0x000fea0003800000 */
[----:B------:R-:W-:-:S13]  /*5d80*/  ISETP.NE.AND P0, PT, R0, 0xa, PT ;  /* 0x0000000a0000780c */ /* 0x000fda0003f05270 */
[----:B------:R-:W-:Y:S05]  /*5d90*/  @!P0 BRA `(.L_x_67988) ;  /* 0x0000000000188947 */ /* 0x000fea0003800000 */
[----:B------:R-:W-:-:S13]  /*5da0*/  ISETP.NE.AND P0, PT, R0, 0xb, PT ;  /* 0x0000000b0000780c */ /* 0x000fda0003f05270 */
[----:B------:R-:W-:Y:S05]  /*5db0*/  @P0 BRA `(.L_x_67967) ;  /* 0x00000000003c0947 */ /* 0x000fea0003800000 */
[----:B-----5:R-:W-:-:S04]  /*5dc0*/  LOP3.LUT P0, RZ, R22, 0xff, RZ, 0xc0, !PT ;  /* 0x000000ff16ff7812 */ /* 0x020fc8000780c0ff */
[----:B------:R-:W-:-:S05]  /*5dd0*/  SEL R3, RZ, 0x1, !P0 ;  /* 0x00000001ff037807 */ /* 0x000fca0004000000 */
[----:B------:R1:W-:Y:S01]  /*5de0*/  STG.E.U8 desc[UR36][R8.64], R3 ;  /* 0x0000000308007986 */ /* 0x0003e2000c101124 */
[----:B------:R-:W-:Y:S05]  /*5df0*/  BRA `(.L_x_67968) ;  /* 0x0000000400047947 */ /* 0x000fea0003800000 */
.L_x_67988:
[----:B-----5:R-:W-:Y:S02]  /*5e00*/  LOP3.LUT R4, R22, 0xff, RZ, 0xc0, !PT ;  /* 0x000000ff16047812 */ /* 0x020fe400078ec0ff */
[----:B----4-:R-:W-:-:S04]  /*5e10*/  CS2R R6, SRZ ;  /* 0x0000000000067805 */ /* 0x010fc8000001ff00 */
[----:B------:R-:W0:Y:S02]  /*5e20*/  I2F.F64.U16 R4, R4 ;  /* 0x0000000400047312 */ /* 0x000e240000101800 */
[----:B0-----:R0:W-:Y:S01]  /*5e30*/  STG.E.128 desc[UR36][R8.64], R4 ;  /* 0x0000000408007986 */ /* 0x0011e2000c101d24 */
[----:B------:R-:W-:Y:S05]  /*5e40*/  BRA `(.L_x_67968) ;  /* 0x0000000000f07947 */ /* 0x000fea0003800000 */
.L_x_67987:
[----:B------:R-:W-:-:S13]  /*5e50*/  ISETP.NE.AND P0, PT, R0, 0xf, PT ;  /* 0x0000000f0000780c */ /* 0x000fda0003f05270 */
[----:B------:R-:W-:Y:S05]  /*5e60*/  @!P0 BRA `(.L_x_67989) ;  /* 0x0000000000d88947 */ /* 0x000fea0003800000 */
[----:B------:R-:W-:-:S13]  /*5e70*/  ISETP.NE.AND P0, PT, R0, 0x17, PT ;  /* 0x000000170000780c */ /* 0x000fda0003f05270 */
[----:B------:R-:W-:Y:S05]  /*5e80*/  @!P0 BRA `(.L_x_67990) ;  /* 0x0000000000888947 */ /* 0x000fea0003800000 */
[----:B------:R-:W-:-:S13]  /*5e90*/  ISETP.NE.AND P0, PT, R0, 0x18, PT ;  /* 0x000000180000780c */ /* 0x000fda0003f05270 */
[----:B------:R-:W-:Y:S05]  /*5ea0*/  @!P0 BRA `(.L_x_67991) ;  /* 0x0000000000448947 */ /* 0x000fea0003800000 */
.L_x_67967:
        /* <DEDUP_REMOVED lines=15> */
[----:B-1---5:R-:W-:Y:S05]  /*5fa0*/  CALL.ABS.NOINC R14 ;  /* 0x000000000e007343 */ /* 0x022fea0003c00000 */
.L_x_67992:
[----:B------:R-:W-:Y:S05]  /*5fb0*/  BRA `(.L_x_67968) ;  /* 0x0000000000947947 */ /* 0x000fea0003800000 */
.L_x_67991:
        /* <DEDUP_REMOVED lines=12> */
.L_x_67994:
[----:B------:R-:W-:Y:S05]  /*6080*/  BSYNC.RECONVERGENT B0 ;  /* 0x0000000000007941 */ /* 0x000fea0003800200 */
.L_x_67993:
[----:B------:R0:W-:Y:S01]  /*6090*/  STG.E.U8 desc[UR36][R8.64], R3 ;  /* 0x0000000308007986 */ /* 0x0001e2000c101124 */
[----:B------:R-:W-:Y:S05]  /*60a0*/  BRA `(.L_x_67968) ;  /* 0x0000000000587947 */ /* 0x000fea0003800000 */
.L_x_67990:
[----:B-----5:R-:W-:-:S04]  /*60b0*/  LOP3.LUT R22, R22, 0xff, RZ, 0xc0, !PT ;  /* 0x000000ff16167812 */ /* 0x020fc800078ec0ff */
        /* <DEDUP_REMOVED lines=12> */
.L_x_67995:
[----:B------:R-:W-:Y:S01]  /*6180*/  IMAD.MOV.U32 R3, RZ, RZ, 0x7f ;  /* 0x0000007fff037424 */ /* 0x000fe200078e00ff */
[----:B------:R-:W-:-:S04]  /*6190*/  ISETP.GT.U32.AND P0, PT, R5, 0x7f800000, PT ;  /* 0x7f8000000500780c */ /* 0x000fc80003f04070 */
[----:B------:R-:W-:-:S05]  /*61a0*/  SEL R3, R3, 0x7c, P0 ;  /* 0x0000007c03037807 */ /* 0x000fca0000000000 */
[----:B------:R0:W-:Y:S01]  /*61b0*/  STG.E.U8 desc[UR36][R8.64], R3 ;  /* 0x0000000308007986 */ /* 0x0001e2000c101124 */
[----:B------:R-:W-:Y:S05]  /*61c0*/  BRA `(.L_x_67968) ;  /* 0x0000000000107947 */ /* 0x000fea0003800000 */
.L_x_67989:
[----:B-----5:R-:W-:-:S04]  /*61d0*/  LOP3.LUT R22, R22, 0xff, RZ, 0xc0, !PT ;  /* 0x000000ff16167812 */ /* 0x020fc800078ec0ff */
[----:B------:R-:W0:Y:S02]  /*61e0*/  I2F.U16 R0, R22 ;  /* 0x0000001600007306 */ /* 0x000e240000101000 */
[----:B0-----:R-:W-:-:S05]  /*61f0*/  F2FP.BF16.F32.PACK_AB R0, RZ, R0 ;  /* 0x00000000ff00723e */ /* 0x001fca00000010ff */
[----:B------:R2:W-:Y:S02]  /*6200*/  STG.E.U16 desc[UR36][R8.64], R0 ;  /* 0x0000000008007986 */ /* 0x0005e4000c101524 */
.L_x_67968:
[----:B------:R-:W-:Y:S05]  /*6210*/  BSYNC.RECONVERGENT B6 ;  /* 0x0000000000067941 */ /* 0x000fea0003800200 */
.L_x_67962:
[----:B------:R-:W-:-:S07]  /*6220*/  VIADD R25, R25, 0x80 ;  /* 0x0000008019197836 */ /* 0x000fce0000000000 */
.L_x_67925:
[----:B------:R-:W-:-:S13]  /*6230*/  ISETP.GE.AND P0, PT, R25, R16, PT ;  /* 0x000000101900720c */ /* 0x000fda0003f06270 */
[----:B------:R-:W-:Y:S05]  /*6240*/  @P0 BREAK.RELIABLE B7 ;  /* 0x0000000000070942 */ /* 0x000fea0003800100 */
[----:B------:R-:W-:Y:S05]  /*6250*/  @P0 BRA `(.L_x_67961) ;  /* 0x0000000c00b40947 */ /* 0x000fea0003800000 */
[----:B------:R-:W-:Y:S05]  /*6260*/  BSYNC.RELIABLE B7 ;  /* 0x0000000000077941 */ /* 0x000fea0003800100 */
.L_x_67924:
[----:B------:R-:W4:Y:S01]  /*6270*/  LDCU UR4, c[0x0][0x3b8] ;  /* 0x00007700ff0477ac */ /* 0x000f220008000800 */
[----:B0123--:R-:W0:Y:S01]  /*6280*/  LDC.64 R8, c[0x0][0x398] ;  /* 0x0000e600ff087b82 */ /* 0x00fe220000000a00 */
[----:B------:R-:W-:Y:S01]  /*6290*/  IMAD R0, R2, 0x200, R25 ;  /* 0x0000020002007824 */ /* 0x000fe200078e0219 */
[----:B------:R-:W-:Y:S01]  /*62a0*/  PRMT R4, R19, 0x9910, RZ ;  /* 0x0000991013047816 */ /* 0x000fe200000000ff */
[----:B------:R-:W-:Y:S02]  /*62b0*/  BSSY.RECONVERGENT B6, `(.L_x_67996) ;  /* 0x00000e6000067945 */ /* 0x000fe40003800200 */
        /* <DEDUP_REMOVED lines=16> */
.L_x_68000:
[----:B-----5:R0:W-:Y:S01]  /*63c0*/  STG.E.U8 desc[UR36][R8.64], R17 ;  /* 0x0000001108007986 */ /* 0x0201e2000c101124 */
[----:B------:R-:W-:Y:S05]  /*63d0*/  BRA `(.L_x_68002) ;  /* 0x0000000c004c7947 */ /* 0x000fea0003800000 */
.L_x_67999:
        /* <DEDUP_REMOVED lines=10> */
.L_x_68004:
[----:B-----5:R-:W-:-:S05]  /*6480*/  LOP3.LUT R17, R17, 0xff, RZ, 0xc0, !PT ;  /* 0x000000ff11117812 */ /* 0x020fca00078ec0ff */
[----:B------:R0:W-:Y:S01]  /*6490*/  STG.E desc[UR36][R8.64], R17 ;  /* 0x0000001108007986 */ /* 0x0001e2000c101924 */
[----:B------:R-:W-:Y:S05]  /*64a0*/  BRA `(.L_x_68002) ;  /* 0x0000000c00187947 */ /* 0x000fea0003800000 */
.L_x_68003:
[----:B-----5:R-:W-:-:S05]  /*64b0*/  LOP3.LUT R17, R17, 0xff, RZ, 0xc0, !PT ;  /* 0x000000ff11117812 */ /* 0x020fca00078ec0ff */
[----:B------:R0:W-:Y:S01]  /*64c0*/  STG.E.U16 desc[UR36][R8.64], R17 ;  /* 0x0000001108007986 */ /* 0x0001e2000c101524 */
[----:B------:R-:W-:Y:S05]  /*64d0*/  BRA `(.L_x_68002) ;  /* 0x0000000c000c7947 */ /* 0x000fea0003800000 */
.L_x_67998:
        /* <DEDUP_REMOVED lines=10> */
.L_x_68006:
[----:B-----5:R-:W-:-:S04]  /*6580*/  LOP3.LUT R17, R17, 0xff, RZ, 0xc0, !PT ;  /* 0x000000ff11117812 */ /* 0x020fc800078ec0ff */
[----:B------:R-:W0:Y:S02]  /*6590*/  I2F.U16 R0, R17 ;  /* 0x0000001100007306 */ /* 0x000e240000101000 */
[----:B0-----:R-:W-:-:S05]  /*65a0*/  F2FP.F16.F32.PACK_AB R0, RZ, R0 ;  /* 0x00000000ff00723e */ /* 0x001fca00000000ff */
[----:B------:R0:W-:Y:S01]  /*65b0*/  STG.E.U16 desc[UR36][R8.64], R0 ;  /* 0x0000000008007986 */ /* 0x0001e2000c101524 */
[----:B------:R-:W-:Y:S05]  /*65c0*/  BRA `(.L_x_68002) ;  /* 0x0000000800d07947 */ /* 0x000fea0003800000 */
.L_x_68005:
[----:B------:R-:W-:-:S13]  /*65d0*/  ISETP.NE.AND P0, PT, R0, 0x7, PT ;  /* 0x000000070000780c */ /* 0x000fda0003f05270 */
[----:B------:R-:W-:Y:S05]  /*65e0*/  @!P0 BRA `(.L_x_68007) ;  /* 0x00000000003c8947 */ /* 0x000fea0003800000 */
[----:B------:R-:W-:-:S13]  /*65f0*/  ISETP.NE.AND P0, PT, R0, 0x8, PT ;  /* 0x000000080000780c */ /* 0x000fda0003f05270 */
[----:B------:R-:W-:Y:S05]  /*6600*/  @!P0 BRA `(.L_x_68008) ;  /* 0x00000000001c8947 */ /* 0x000fea0003800000 */
[----:B------:R-:W-:-:S13]  /*6610*/  ISETP.NE.AND P0, PT, R0, 0x9, PT ;  /* 0x000000090000780c */ /* 0x000fda0003f05270 */
[----:B------:R-:W-:Y:S05]  /*6620*/  @P0 BRA `(.L_x_68001) ;  /* 0x0000000400e00947 */ /* 0x000fea0003800000 */
[----:B-----5:R-:W-:Y:S01]  /*6630*/  LOP3.LUT R17, R17, 0xff, RZ, 0xc0, !PT ;  /* 0x000000ff11117812 */ /* 0x020fe200078ec0ff */
[----:B------:R-:W-:-:S03]  /*6640*/  IMAD.MOV.U32 R5, RZ, RZ, RZ ;  /* 0x000000ffff057224 */ /* 0x000fc600078e00ff */
[----:B------:R-:W0:Y:S02]  /*6650*/  I2F.U16 R4, R17 ;  /* 0x0000001100047306 */ /* 0x000e240000101000 */
[----:B0-----:R0:W-:Y:S01]  /*6660*/  STG.E.64 desc[UR36][R8.64], R4 ;  /* 0x0000000408007986 */ /* 0x0011e2000c101b24 */
[----:B------:R-:W-:Y:S05]  /*6670*/  BRA `(.L_x_68002) ;  /* 0x0000000800a47947 */ /* 0x000fea0003800000 */
.L_x_68008:
[----:B-----5:R-:W-:-:S06]  /*6680*/  LOP3.LUT R17, R17, 0xff, RZ, 0xc0, !PT ;  /* 0x000000ff11117812 */ /* 0x020fcc00078ec0ff */
[----:B------:R-:W0:Y:S02]  /*6690*/  I2F.U16 R17, R17 ;  /* 0x0000001100117306 */ /* 0x000e240000101000 */
[----:B0-----:R-:W-:-:S04]  /*66a0*/  F2FP.F16.F32.PACK_AB R3, RZ, R17 ;  /* 0x00000011ff03723e */ /* 0x001fc800000000ff */
[----:B------:R-:W-:-:S05]  /*66b0*/  PRMT R3, R3, 0x5410, RZ ;  /* 0x0000541003037816 */ /* 0x000fca00000000ff */
[----:B------:R0:W-:Y:S01]  /*66c0*/  STG.E desc[UR36][R8.64], R3 ;  /* 0x0000000308007986 */ /* 0x0001e2000c101924 */
[----:B------:R-:W-:Y:S05]  /*66d0*/  BRA `(.L_x_68002) ;  /* 0x00000008008c7947 */ /* 0x000fea0003800000 */
.L_x_68007:
[----:B-----5:R-:W-:-:S06]  /*66e0*/  LOP3.LUT R4, R17, 0xff, RZ, 0xc0, !PT ;  /* 0x000000ff11047812 */ /* 0x020fcc00078ec0ff */
[----:B------:R-:W0:Y:S02]  /*66f0*/  I2F.F64.U16 R4, R4 ;  /* 0x0000000400047312 */ /* 0x000e240000101800 */
[----:B0-----:R0:W-:Y:S01]  /*6700*/  STG.E.64 desc[UR36][R8.64], R4 ;  /* 0x0000000408007986 */ /* 0x0011e2000c101b24 */
[----:B------:R-:W-:Y:S05]  /*6710*/  BRA `(.L_x_68002) ;  /* 0x00000008007c7947 */ /* 0x000fea0003800000 */
.L_x_67997:
        /* <DEDUP_REMOVED lines=13> */
.L_x_68012:
[----:B-----5:R-:W-:Y:S01]  /*67f0*/  LOP3.LUT R17, R17, 0xff, RZ, 0xc0, !PT ;  /* 0x000000ff11117812 */ /* 0x020fe200078ec0ff */
        /* <DEDUP_REMOVED lines=16> */
.L_x_68015:
[----:B------:R-:W-:-:S07]  /*6900*/  PRMT R4, R0, 0x7610, R4 ;  /* 0x0000761000047816 */ /* 0x000fce0000000004 */
.L_x_68014:
[----:B------:R-:W-:Y:S05]  /*6910*/  BSYNC.RECONVERGENT B0 ;  /* 0x0000000000007941 */ /* 0x000fea0003800200 */
.L_x_68013:
[----:B------:R0:W-:Y:S01]  /*6920*/  STG.E.U8 desc[UR36][R8.64], R4 ;  /* 0x0000000408007986 */ /* 0x0001e2000c101124 */
[----:B------:R-:W-:Y:S05]  /*6930*/  BRA `(.L_x_68002) ;  /* 0x0000000400f47947 */ /* 0x000fea0003800000 */
.L_x_68011:
        /* <DEDUP_REMOVED lines=17> */
.L_x_68018:
[----:B------:R-:W-:-:S07]  /*6a50*/  PRMT R4, R0, 0x7610, R4 ;  /* 0x0000761000047816 */ /* 0x000fce0000000004 */
.L_x_68017:
[----:B------:R-:W-:Y:S05]  /*6a60*/  BSYNC.RECONVERGENT B0 ;  /* 0x0000000000007941 */ /* 0x000fea0003800200 */
.L_x_68016:
[----:B------:R0:W-:Y:S01]  /*6a70*/  STG.E.U8 desc[UR36][R8.64], R4 ;  /* 0x0000000408007986 */ /* 0x0001e2000c101124 */
[----:B------:R-:W-:Y:S05]  /*6a80*/  BRA `(.L_x_68002) ;  /* 0x0000000400a07947 */ /* 0x000fea0003800000 */
.L_x_68010:
[----:B------:R-:W-:-:S13]  /*6a90*/  ISETP.NE.AND P0, PT, R0, 0x1c, PT ;  /* 0x0000001c0000780c */ /* 0x000fda0003f05270 */
[----:B------:R-:W-:Y:S05]  /*6aa0*/  @!P0 BRA `(.L_x_68019) ;  /* 0x0000000000608947 */ /* 0x000fea0003800000 */
[----:B------:R-:W-:-:S13]  /*6ab0*/  ISETP.NE.AND P0, PT, R0, 0x1d, PT ;  /* 0x0000001d0000780c */ /* 0x000fda0003f05270 */
[----:B------:R-:W-:Y:S05]  /*6ac0*/  @!P0 BRA `(.L_x_68020) ;  /* 0x0000000000488947 */ /* 0x000fea0003800000 */
[----:B------:R-:W-:-:S13]  /*6ad0*/  ISETP.NE.AND P0, PT, R0, 0x2c, PT ;  /* 0x0000002c0000780c */ /* 0x000fda0003f05270 */
[----:B------:R-:W-:Y:S05]  /*6ae0*/  @P0 BRA `(.L_x_68001) ;  /* 0x0000000000b00947 */ /* 0x000fea0003800000 */
[----:B-----5:R-:W-:Y:S01]  /*6af0*/  LOP3.LUT R17, R17, 0xff, RZ, 0xc0, !PT ;  /* 0x000000ff11117812 */ /* 0x020fe200078ec0ff */
        /* <DEDUP_REMOVED lines=15> */
.L_x_68020:
[----:B-----5:R-:W-:Y:S01]  /*6bf0*/  LOP3.LUT R4, R17, 0xff, RZ, 0xc0, !PT ;  /* 0x000000ff11047812 */ /* 0x020fe200078ec0ff */
[----:B------:R-:W-:-:S05]  /*6c00*/  IMAD.MOV.U32 R5, RZ, RZ, RZ ;  /* 0x000000ffff057224 */ /* 0x000fca00078e00ff */
[----:B------:R0:W-:Y:S01]  /*6c10*/  STG.E.64 desc[UR36][R8.64], R4 ;  /* 0x0000000408007986 */ /* 0x0001e2000c101b24 */
[----:B------:R-:W-:Y:S05]  /*6c20*/  BRA `(.L_x_68002) ;  /* 0x0000000400387947 */ /* 0x000fea0003800000 */
.L_x_68019:
[----:B-----5:R-:W-:-:S05]  /*6c30*/  LOP3.LUT R17, R17, 0xff, RZ, 0xc0, !PT ;  /* 0x000000ff11117812 */ /* 0x020fca00078ec0ff */
[----:B------:R0:W-:Y:S01]  /*6c40*/  STG.E desc[UR36][R8.64], R17 ;  /* 0x0000001108007986 */ /* 0x0001e2000c101924 */
[----:B------:R-:W-:Y:S05]  /*6c50*/  BRA `(.L_x_68002) ;  /* 0x00000004002c7947 */ /* 0x000fea0003800000 */
.L_x_68009:
        /* <DEDUP_REMOVED lines=10> */
.L_x_68022:
[----:B-----5:R-:W-:Y:S02]  /*6d00*/  LOP3.LUT R4, R17, 0xff, RZ, 0xc0, !PT ;  /* 0x000000ff11047812 */ /* 0x020fe400078ec0ff */
[----:B------:R-:W-:-:S04]  /*6d10*/  CS2R R6, SRZ ;  /* 0x0000000000067805 */ /* 0x000fc8000001ff00 */
[----:B------:R-:W0:Y:S02]  /*6d20*/  I2F.F64.U16 R4, R4 ;  /* 0x0000000400047312 */ /* 0x000e240000101800 */
[----:B0-----:R0:W-:Y:S01]  /*6d30*/  STG.E.128 desc[UR36][R8.64], R4 ;  /* 0x0000000408007986 */ /* 0x0011e2000c101d24 */
[----:B------:R-:W-:Y:S05]  /*6d40*/  BRA `(.L_x_68002) ;  /* 0x0000000000f07947 */ /* 0x000fea0003800000 */
.L_x_68021:
[----:B------:R-:W-:-:S13]  /*6d50*/  ISETP.NE.AND P0, PT, R0, 0xf, PT ;  /* 0x0000000f0000780c */ /* 0x000fda0003f05270 */
[----:B------:R-:W-:Y:S05]  /*6d60*/  @!P0 BRA `(.L_x_68023) ;  /* 0x0000000000d88947 */ /* 0x000fea0003800000 */
[----:B------:R-:W-:-:S13]  /*6d70*/  ISETP.NE.AND P0, PT, R0, 0x17, PT ;  /* 0x000000170000780c */ /* 0x000fda0003f05270 */
[----:B------:R-:W-:Y:S05]  /*6d80*/  @!P0 BRA `(.L_x_68024) ;  /* 0x0000000000888947 */ /* 0x000fea0003800000 */
[----:B------:R-:W-:-:S13]  /*6d90*/  ISETP.NE.AND P0, PT, R0, 0x18, PT ;  /* 0x000000180000780c */ /* 0x000fda0003f05270 */
[----:B------:R-:W-:Y:S05]  /*6da0*/  @!P0 BRA `(.L_x_68025) ;  /* 0x0000000000448947 */ /* 0x000fea0003800000 */
.L_x_68001:
        /* <DEDUP_REMOVED lines=16> */
.L_x_68026:
[----:B------:R-:W-:Y:S05]  /*6eb0*/  BRA `(.L_x_68002) ;  /* 0x0000000000947947 */ /* 0x000fea0003800000 */
.L_x_68025:
        /* <DEDUP_REMOVED lines=12> */
.L_x_68028:
[----:B------:R-:W-:Y:S05]  /*6f80*/  BSYNC.RECONVERGENT B0 ;  /* 0x0000000000007941 */ /* 0x000fea0003800200 */
.L_x_68027:
[----:B------:R2:W-:Y:S01]  /*6f90*/  STG.E.U8 desc[UR36][R8.64], R3 ;  /* 0x0000000308007986 */ /* 0x0005e2000c101124 */
[----:B------:R-:W-:Y:S05]  /*6fa0*/  BRA `(.L_x_68002) ;  /* 0x0000000000587947 */ /* 0x000fea0003800000 */
.L_x_68024:
[----:B-----5:R-:W-:-:S06]  /*6fb0*/  LOP3.LUT R17, R17, 0xff, RZ, 0xc0, !PT ;  /* 0x000000ff11117812 */ /* 0x020fcc00078ec0ff */
        /* <DEDUP_REMOVED lines=12> */
.L_x_68029:
[----:B------:R-:W-:Y:S01]  /*7080*/  IMAD.MOV.U32 R3, RZ, RZ, 0x7f ;  /* 0x0000007fff037424 */ /* 0x000fe200078e00ff */
[----:B------:R-:W-:-:S04]  /*7090*/  ISETP.GT.U32.AND P0, PT, R17, 0x7f800000, PT ;  /* 0x7f8000001100780c */ /* 0x000fc80003f04070 */
[----:B------:R-:W-:-:S05]  /*70a0*/  SEL R3, R3, 0x7c, P0 ;  /* 0x0000007c03037807 */ /* 0x000fca0000000000 */
[----:B------:R4:W-:Y:S01]  /*70b0*/  STG.E.U8 desc[UR36][R8.64], R3 ;  /* 0x0000000308007986 */ /* 0x0009e2000c101124 */
[----:B------:R-:W-:Y:S05]  /*70c0*/  BRA `(.L_x_68002) ;  /* 0x0000000000107947 */ /* 0x000fea0003800000 */
.L_x_68023:
[----:B-----5:R-:W-:-:S04]  /*70d0*/  LOP3.LUT R17, R17, 0xff, RZ, 0xc0, !PT ;  /* 0x000000ff11117812 */ /* 0x020fc800078ec0ff */
[----:B------:R-:W0:Y:S02]  /*70e0*/  I2F.U16 R0, R17 ;  /* 0x0000001100007306 */ /* 0x000e240000101000 */
[----:B0-----:R-:W-:-:S05]  /*70f0*/  F2FP.BF16.F32.PACK_AB R0, RZ, R0 ;  /* 0x00000000ff00723e */ /* 0x001fca00000010ff */
[----:B------:R0:W-:Y:S02]  /*7100*/  STG.E.U16 desc[UR36][R8.64], R0 ;  /* 0x0000000008007986 */ /* 0x0001e4000c101524 */
.L_x_68002:
[----:B------:R-:W-:Y:S05]  /*7110*/  BSYNC.RECONVERGENT B6 ;  /* 0x0000000000067941 */ /* 0x000fea0003800200 */
.L_x_67996:
[----:B------:R-:W-:-:S07]  /*7120*/  VIADD R25, R25, 0x80 ;  /* 0x0000008019197836 */ /* 0x000fce0000000000 */
.L_x_67961:
[----:B------:R-:W-:Y:S05]  /*7130*/  BSYNC.RECONVERGENT B8 ;  /* 0x0000000000087941 */ /* 0x000fea0003800200 */
.L_x_67923:
[----:B------:R-:W-:-:S13]  /*7140*/  ISETP.GE.AND P0, PT, R25, R16, PT ;  /* 0x000000101900720c */ /* 0x000fda0003f06270 */
[----:B------:R-:W-:Y:S05]  /*7150*/  @P0 EXIT ;  /* 0x000000000000094d */ /* 0x000fea0003800000 */
[----:B01-3--:R-:W0:Y:S01]  /*7160*/  LDC.64 R4, c[0x0][0x398] ;  /* 0x0000e600ff047b82 */ /* 0x00be220000000a00 */
[----:B------:R-:W4:Y:S01]  /*7170*/  LDCU UR4, c[0x0][0x3b8] ;  /* 0x00007700ff0477ac */ /* 0x000f220008000800 */
[----:B--2---:R-:W-:Y:S01]  /*7180*/  PRMT R0, R19, 0x9910, RZ ;  /* 0x0000991013007816 */ /* 0x004fe200000000ff */
        /* <DEDUP_REMOVED lines=14> */
[----:B-----5:R-:W-:Y:S01]  /*7270*/  STG.E.U8 desc[UR36][R2.64], R18 ;  /* 0x0000001202007986 */ /* 0x020fe2000c101124 */
[----:B------:R-:W-:Y:S05]  /*7280*/  EXIT ;  /* 0x000000000000794d */ /* 0x000fea0003800000 */
.L_x_68033:
[----:B-----5:R-:W-:Y:S01]  /*7290*/  STG.E.U8 desc[UR36][R2.64], R18 ;  /* 0x0000001202007986 */ /* 0x020fe2000c101124 */
[----:B------:R-:W-:Y:S05]  /*72a0*/  EXIT ;  /* 0x000000000000794d */ /* 0x000fea0003800000 */
.L_x_68032:
        /* <DEDUP_REMOVED lines=8> */
[----:B------:R-:W-:Y:S01]  /*7330*/  STG.E.64 desc[UR36][R2.64], R18 ;  /* 0x0000001202007986 */ /* 0x000fe2000c101b24 */
[----:B------:R-:W-:Y:S05]  /*7340*/  EXIT ;  /* 0x000000000000794d */ /* 0x000fea0003800000 */
.L_x_68036:
[----:B-----5:R-:W-:-:S05]  /*7350*/  LOP3.LUT R5, R18, 0xff, RZ, 0xc0, !PT ;  /* 0x000000ff12057812 */ /* 0x020fca00078ec0ff */
[----:B------:R-:W-:Y:S01]  /*7360*/  STG.E desc[UR36][R2.64], R5 ;  /* 0x0000000502007986 */ /* 0x000fe2000c101924 */
[----:B------:R-:W-:Y:S05]  /*7370*/  EXIT ;  /* 0x000000000000794d */ /* 0x000fea0003800000 */
.L_x_68035:
[----:B-----5:R-:W-:-:S05]  /*7380*/  LOP3.LUT R5, R18, 0xff, RZ, 0xc0, !PT ;  /* 0x000000ff12057812 */ /* 0x020fca00078ec0ff */
[----:B------:R-:W-:Y:S01]  /*7390*/  STG.E.U16 desc[UR36][R2.64], R5 ;  /* 0x0000000502007986 */ /* 0x000fe2000c101524 */
[----:B------:R-:W-:Y:S05]  /*73a0*/  EXIT ;  /* 0x000000000000794d */ /* 0x000fea0003800000 */
.L_x_68031:
        /* <DEDUP_REMOVED lines=8> */
[----:B0-----:R-:W-:Y:S01]  /*7430*/  STG.E desc[UR36][R2.64], R5 ;  /* 0x0000000502007986 */ /* 0x001fe2000c101924 */
[----:B------:R-:W-:Y:S05]  /*7440*/  EXIT ;  /* 0x000000000000794d */ /* 0x000fea0003800000 */
.L_x_68038:
[----:B-----5:R-:W-:-:S04]  /*7450*/  LOP3.LUT R18, R18, 0xff, RZ, 0xc0, !PT ;  /* 0x000000ff12127812 */ /* 0x020fc800078ec0ff */
[----:B------:R-:W0:Y:S02]  /*7460*/  I2F.U16 R0, R18 ;  /* 0x0000001200007306 */ /* 0x000e240000101000 */
[----:B0-----:R-:W-:-:S05]  /*7470*/  F2FP.F16.F32.PACK_AB R0, RZ, R0 ;  /* 0x00000000ff00723e */ /* 0x001fca00000000ff */
[----:B------:R-:W-:Y:S01]  /*7480*/  STG.E.U16 desc[UR36][R2.64], R0 ;  /* 0x0000000002007986 */ /* 0x000fe2000c101524 */
[----:B------:R-:W-:Y:S05]  /*7490*/  EXIT ;  /* 0x000000000000794d */ /* 0x000fea0003800000 */
.L_x_68037:
        /* <DEDUP_REMOVED lines=9> */
[----:B0-----:R-:W-:Y:S01]  /*7530*/  STG.E.64 desc[UR36][R2.64], R18 ;  /* 0x0000001202007986 */ /* 0x001fe2000c101b24 */
[----:B------:R-:W-:Y:S05]  /*7540*/  EXIT ;  /* 0x000000000000794d */ /* 0x000fea0003800000 */
.L_x_68040:
[----:B-----5:R-:W-:-:S06]  /*7550*/  LOP3.LUT R18, R18, 0xff, RZ, 0xc0, !PT ;  /* 0x000000ff12127812 */ /* 0x020fcc00078ec0ff */
[----:B------:R-:W0:Y:S02]  /*7560*/  I2F.U16 R18, R18 ;  /* 0x0000001200127306 */ /* 0x000e240000101000 */
[----:B0-----:R-:W-:-:S04]  /*7570*/  F2FP.F16.F32.PACK_AB R5, RZ, R18 ;  /* 0x00000012ff05723e */ /* 0x001fc800000000ff */
[----:B------:R-:W-:-:S05]  /*7580*/  PRMT R5, R5, 0x5410, RZ ;  /* 0x0000541005057816 */ /* 0x000fca00000000ff */
[----:B------:R-:W-:Y:S01]  /*7590*/  STG.E desc[UR36][R2.64], R5 ;  /* 0x0000000502007986 */ /* 0x000fe2000c101924 */
[----:B------:R-:W-:Y:S05]  /*75a0*/  EXIT ;  /* 0x000000000000794d */ /* 0x000fea0003800000 */
.L_x_68039:
[----:B-----5:R-:W-:-:S06]  /*75b0*/  LOP3.LUT R4, R18, 0xff, RZ, 0xc0, !PT ;  /* 0x000000ff12047812 */ /* 0x020fcc00078ec0ff */
[----:B------:R-:W0:Y:S02]  /*75c0*/  I2F.F64.U16 R4, R4 ;  /* 0x0000000400047312 */ /* 0x000e240000101800 */
[----:B0-----:R-:W-:Y:S01]  /*75d0*/  STG.E.64 desc[UR36][R2.64], R4 ;  /* 0x0000000402007986 */ /* 0x001fe2000c101b24 */
[----:B------:R-:W-:Y:S05]  /*75e0*/  EXIT ;  /* 0x000000000000794d */ /* 0x000fea0003800000 */
.L_x_68030:
        /* <DEDUP_REMOVED lines=11> */
[----:B------:R-:W-:Y:S01]  /*76a0*/  STG.E.U16 desc[UR36][R2.64], R5 ;  /* 0x0000000502007986 */ /* 0x000fe2000c101524 */
[----:B------:R-:W-:Y:S05]  /*76b0*/  EXIT ;  /* 0x000000000000794d */ /* 0x000fea0003800000 */
.L_x_68044:
        /* <DEDUP_REMOVED lines=18> */
.L_x_68046:
[----:B------:R-:W-:Y:S05]  /*77e0*/  BSYNC.RECONVERGENT B0 ;  /* 0x0000000000007941 */ /* 0x000fea0003800200 */
.L_x_68045:
[----:B------:R-:W-:Y:S01]  /*77f0*/  STG.E.U8 desc[UR36][R2.64], R0 ;  /* 0x0000000002007986 */ /* 0x000fe2000c101124 */
[----:B------:R-:W-:Y:S05]  /*7800*/  EXIT ;  /* 0x000000000000794d */ /* 0x000fea0003800000 */
.L_x_68043:
        /* <DEDUP_REMOVED lines=18> */
.L_x_68048:
[----:B------:R-:W-:Y:S05]  /*7930*/  BSYNC.RECONVERGENT B0 ;  /* 0x0000000000007941 */ /* 0x000fea0003800200 */
.L_x_68047:
[----:B------:R-:W-:Y:S01]  /*7940*/  STG.E.U8 desc[UR36][R2.64], R0 ;  /* 0x0000000002007986 */ /* 0x000fe2000c101124 */
[----:B------:R-:W-:Y:S05]  /*7950*/  EXIT ;  /* 0x000000000000794d */ /* 0x000fea0003800000 */
.L_x_68042:
        /* <DEDUP_REMOVED lines=22> */
.L_x_68050:
[----:B-----5:R-:W-:Y:S01]  /*7ac0*/  LOP3.LUT R18, R18, 0xff, RZ, 0xc0, !PT ;  /* 0x000000ff12127812 */ /* 0x020fe200078ec0ff */
[----:B------:R-:W-:-:S05]  /*7ad0*/  IMAD.MOV.U32 R19, RZ, RZ, RZ ;  /* 0x000000ffff137224 */ /* 0x000fca00078e00ff */
[----:B------:R-:W-:Y:S01]  /*7ae0*/  STG.E.64 desc[UR36][R2.64], R18 ;  /* 0x0000001202007986 */ /* 0x000fe2000c101b24 */
[----:B------:R-:W-:Y:S05]  /*7af0*/  EXIT ;  /* 0x000000000000794d */ /* 0x000fea0003800000 */
.L_x_68049:
[----:B-----5:R-:W-:-:S05]  /*7b00*/  LOP3.LUT R5, R18, 0xff, RZ, 0xc0, !PT ;  /* 0x000000ff12057812 */ /* 0x020fca00078ec0ff */
[----:B------:R-:W-:Y:S01]  /*7b10*/  STG.E desc[UR36][R2.64], R5 ;  /* 0x0000000502007986 */ /* 0x000fe2000c101924 */
[----:B------:R-:W-:Y:S05]  /*7b20*/  EXIT ;  /* 0x000000000000794d */ /* 0x000fea0003800000 */
.L_x_68041:
        /* <DEDUP_REMOVED lines=8> */
[----:B------:R-:W-:Y:S01]  /*7bb0*/  STG.E.U8 desc[UR36][R2.64], R5 ;  /* 0x0000000502007986 */ /* 0x000fe2000c101124 */
[----:B------:R-:W-:Y:S05]  /*7bc0*/  EXIT ;  /* 0x000000000000794d */ /* 0x000fea0003800000 */
.L_x_68052:
[----:B-----5:R-:W-:Y:S02]  /*7bd0*/  LOP3.LUT R4, R18, 0xff, RZ, 0xc0, !PT ;  /* 0x000000ff12047812 */ /* 0x020fe400078ec0ff */
[----:B------:R-:W-:-:S04]  /*7be0*/  CS2R R6, SRZ ;  /* 0x0000000000067805 */ /* 0x000fc8000001ff00 */
[----:B------:R-:W0:Y:S02]  /*7bf0*/  I2F.F64.U16 R4, R4 ;  /* 0x0000000400047312 */ /* 0x000e240000101800 */
[----:B0-----:R-:W-:Y:S01]  /*7c00*/  STG.E.128 desc[UR36][R2.64], R4 ;  /* 0x0000000402007986 */ /* 0x001fe2000c101d24 */
[----:B------:R-:W-:Y:S05]  /*7c10*/  EXIT ;  /* 0x000000000000794d */ /* 0x000fea0003800000 */
.L_x_68051:
[----:B------:R-:W-:-:S13]  /*7c20*/  ISETP.NE.AND P0, PT, R0, 0xf, PT ;  /* 0x0000000f0000780c */ /* 0x000fda0003f05270 */
[----:B------:R-:W-:Y:S05]  /*7c30*/  @!P0 BRA `(.L_x_68053) ;  /* 0x0000000000dc8947 */ /* 0x000fea0003800000 */
[----:B------:R-:W-:-:S13]  /*7c40*/  ISETP.NE.AND P0, PT, R0, 0x17, PT ;  /* 0x000000170000780c */ /* 0x000fda0003f05270 */
[----:B------:R-:W-:Y:S05]  /*7c50*/  @!P0 BRA `(.L_x_68054) ;  /* 0x0000000000888947 */ /* 0x000fea0003800000 */
[----:B------:R-:W-:-:S13]  /*7c60*/  ISETP.NE.AND P0, PT, R0, 0x18, PT ;  /* 0x000000180000780c */ /* 0x000fda0003f05270 */
[----:B------:R-:W-:Y:S05]  /*7c70*/  @!P0 BRA `(.L_x_68055) ;  /* 0x0000000000448947 */ /* 0x000fea0003800000 */
.L_x_68034:
        /* <DEDUP_REMOVED lines=16> */
.L_x_68056:
[----:B------:R-:W-:Y:S05]  /*7d80*/  EXIT ;  /* 0x000000000000794d */ /* 0x000fea0003800000 */
.L_x_68055:
        /* <DEDUP_REMOVED lines=12> */
.L_x_68058:
[----:B------:R-:W-:Y:S05]  /*7e50*/  BSYNC.RECONVERGENT B0 ;  /* 0x0000000000007941 */ /* 0x000fea0003800200 */
.L_x_68057:
[----:B------:R-:W-:Y:S01]  /*7e60*/  STG.E.U8 desc[UR36][R2.64], R5 ;  /* 0x0000000502007986 */ /* 0x000fe2000c101124 */
[----:B------:R-:W-:Y:S05]  /*7e70*/  EXIT ;  /* 0x000000000000794d */ /* 0x000fea0003800000 */
.L_x_68054:
[----:B-----5:R-:W-:-:S04]  /*7e80*/  LOP3.LUT R18, R18, 0xff, RZ, 0xc0, !PT ;  /* 0x000000ff12127812 */ /* 0x020fc800078ec0ff */
        /* <DEDUP_REMOVED lines=13> */
.L_x_68059:
[----:B------:R-:W-:Y:S01]  /*7f60*/  IMAD.MOV.U32 R5, RZ, RZ, 0x7f ;  /* 0x0000007fff057424 */ /* 0x000fe200078e00ff */
[----:B------:R-:W-:-:S04]  /*7f70*/  ISETP.GT.U32.AND P0, PT, R7, 0x7f800000, PT ;  /* 0x7f8000000700780c */ /* 0x000fc80003f04070 */
[----:B------:R-:W-:-:S05]  /*7f80*/  SEL R5, R5, 0x7c, P0 ;  /* 0x0000007c05057807 */ /* 0x000fca0000000000 */
[----:B------:R-:W-:Y:S01]  /*7f90*/  STG.E.U8 desc[UR36][R2.64], R5 ;  /* 0x0000000502007986 */ /* 0x000fe2000c101124 */
[----:B------:R-:W-:Y:S05]  /*7fa0*/  EXIT ;  /* 0x000000000000794d */ /* 0x000fea0003800000 */
.L_x_68053:
[----:B-----5:R-:W-:-:S04]  /*7fb0*/  LOP3.LUT R18, R18, 0xff, RZ, 0xc0, !PT ;  /* 0x000000ff12127812 */ /* 0x020fc800078ec0ff */
[----:B------:R-:W0:Y:S02]  /*7fc0*/  I2F.U16 R0, R18 ;  /* 0x0000001200007306 */ /* 0x000e240000101000 */
[----:B0-----:R-:W-:-:S05]  /*7fd0*/  F2FP.BF16.F32.PACK_AB R0, RZ, R0 ;  /* 0x00000000ff00723e */ /* 0x001fca00000010ff */
[----:B------:R-:W-:Y:S01]  /*7fe0*/  STG.E.U16 desc[UR36][R2.64], R0 ;  /* 0x0000000002007986 */ /* 0x000fe2000c101524 */
[----:B------:R-:W-:Y:S05]  /*7ff0*/  EXIT ;  /* 0x000000000000794d */ /* 0x000fea0003800000 */
.L_x_68060:
        /* <DEDUP_REMOVED lines=16> */
.L_x_68847:


//--------------------- .text._ZN2at6native18elementwise_kernelILi128ELi4EZNS0_22gpu_kernel_impl_nocastIZNS0_50_GLOBAL__N__2680c7bb_12_PowKernel_cu_7dd49032_300322pow_scalar_tensor_implIhEEvRNS_18TensorIteratorBaseET_EUlhE_EEvS6_RKS7_EUliE_EEviT1_ --------------------------
	.section	.text._ZN2at6native18elementwise_kernelILi128ELi4EZNS0_22gpu_kernel_impl_nocastIZNS0_50_GLOBAL__N__2680c7bb_12_PowKernel_cu_7dd49032_300322pow_scalar_tensor_implIhEEvRNS_18TensorIteratorBaseET_EUlhE_EEvS6_RKS7_EUliE_EEviT1_,"ax",@progbits
	.align	128
        .global         _ZN2at6native18elementwise_kernelILi128ELi4EZNS0_22gpu_kernel_impl_nocastIZNS0_50_GLOBAL__N__2680c7bb_12_PowKernel_cu_7dd49032_300322pow_scalar_tensor_implIhEEvRNS_18TensorIteratorBaseET_EUlhE_EEvS6_RKS7_EUliE_EEviT1_
        .type           _ZN2at6native18elementwise_kernelILi128ELi4EZNS0_22gpu_kernel_impl_nocastIZNS0_50_GLOBAL__N__2680c7bb_12_PowKernel_cu_7dd49032_300322pow_scalar_tensor_implIhEEvRNS_18TensorIteratorBaseET_EUlhE_EEvS6_RKS7_EUliE_EEviT1_,@function
        .size           _ZN2at6native18elementwise_kernelILi128ELi4EZNS0_22gpu_kernel_impl_nocastIZNS0_50_GLOBAL__N__2680c7bb_12_PowKernel_cu_7dd49032_300322pow_scalar_tensor_implIhEEvRNS_18TensorIteratorBaseET_EUlhE_EEvS6_RKS7_EUliE_EEviT1_,(.L_x_68848 - _ZN2at6native18elementwise_kernelILi128ELi4EZNS0_22gpu_kernel_impl_nocastIZNS0_50_GLOBAL__N__2680c7bb_12_PowKernel_cu_7dd49032_300322pow_scalar_tensor_implIhEEvRNS_18TensorIteratorBaseET_EUlhE_EEvS6_RKS7_EUliE_EEviT1_)
        .other          _ZN2at6native18elementwise_kernelILi128ELi4EZNS0_22gpu_kernel_impl_nocastIZNS0_50_GLOBAL__N__2680c7bb_12_PowKernel_cu_7dd49032_300322pow_scalar_tensor_implIhEEvRNS_18TensorIteratorBaseET_EUlhE_EEvS6_RKS7_EUliE_EEviT1_,@"STO_CUDA_ENTRY STV_DEFAULT"
_ZN2at6native18elementwise_kernelILi128ELi4EZNS0_22gpu_kernel_impl_nocastIZNS0_50_GLOBAL__N__2680c7bb_12_PowKernel_cu_7dd49032_300322pow_scalar_tensor_implIhEEvRNS_18TensorIteratorBaseET_EUlhE_EEvS6_RKS7_EUliE_EEviT1_:
.text._ZN2at6native18elementwise_kernelILi128ELi4EZNS0_22gpu_kernel_impl_nocastIZNS0_50_GLOBAL__N__2680c7bb_12_PowKernel_cu_7dd49032_300322pow_scalar_tensor_implIhEEvRNS_18TensorIteratorBaseET_EUlhE_EEvS6_RKS7_EUliE_EEviT1_:
        /* <DEDUP_REMOVED lines=22> */
[----:B------:R-:W-:Y:S01]  /*0160*/  IMAD.MOV.U32 R9, RZ, RZ, 0x1 ;  /* 0x00000001ff097424 */ /* 0x000fe200078e00ff */
[----:B------:R-:W-:-:S07]  /*0170*/  PRMT R2, R0, 0x7610, R2 ;  /* 0x0000761000027816 */ /* 0x000fce0000000002 */
.L_x_68066:
        /* <DEDUP_REMOVED lines=12> */
.L_x_68065:
[----:B------:R0:W-:Y:S01]  /*0240*/  STG.E.U8 desc[UR6][R4.64], R9 ;  /* 0x0000000904007986 */ /* 0x0001e2000c101106 */
[----:B------:R-:W-:-:S04]  /*0250*/  IADD3 R3, PT, PT, R3, 0x80, RZ ;  /* 0x0000008003037810 */ /* 0x000fc80007ffe0ff */
[----:B------:R-:W-:-:S13]  /*0260*/  ISETP.GE.AND P0, PT, R3, UR4, PT ;  /* 0x0000000403007c0c */ /* 0x000fda000bf06270 */
[----:B------:R-:W-:Y:S05]  /*0270*/  @P0 BREAK.RELIABLE B1 ;  /* 0x0000000000010942 */ /* 0x000fea0003800100 */
[----:B0-----:R-:W-:Y:S05]  /*0280*/  @P0 BRA `(.L_x_68067) ;  /* 0x0000000000c80947 */ /* 0x001fea0003800000 */
        /* <DEDUP_REMOVED lines=8> */
.L_x_68069:
        /* <DEDUP_REMOVED lines=12> */
.L_x_68068:
[----:B------:R0:W-:Y:S01]  /*03d0*/  STG.E.U8 desc[UR6][R4.64], R9 ;  /* 0x0000000904007986 */ /* 0x0001e2000c101106 */
[----:B------:R-:W-:-:S07]  /*03e0*/  IADD3 R3, PT, PT, R3, 0x80, RZ ;  /* 0x0000008003037810 */ /* 0x000fce0007ffe0ff */
.L_x_68064:
[----:B------:R-:W-:-:S13]  /*03f0*/  ISETP.GE.AND P0, PT, R3, UR4, PT ;  /* 0x0000000403007c0c */ /* 0x000fda000bf06270 */
[----:B------:R-:W-:Y:S05]  /*0400*/  @P0 BREAK.RELIABLE B1 ;  /* 0x0000000000010942 */ /* 0x000fea0003800100 */
[----:B------:R-:W-:Y:S05]  /*0410*/  @P0 BRA `(.L_x_68067) ;  /* 0x0000000000640947 */ /* 0x000fea0003800000 */
[----:B------:R-:W-:Y:S05]  /*0420*/  BSYNC.RELIABLE B1 ;  /* 0x0000000000017941 */ /* 0x000fea0003800100 */
.L_x_68063:
[----:B------:R-:W1:Y:S02]  /*0430*/  LDC.64 R6, c[0x0][0x588] ;  /* 0x00016200ff067b82 */ /* 0x000e640000000a00 */
[----:B-1----:R-:W2:Y:S06]  /*0440*/  LDG.E.U8 R6, desc[UR6][R6.64] ;  /* 0x0000000606067981 */ /* 0x002eac000c1e1100 */
[----:B0-----:R-:W0:Y:S01]  /*0450*/  LDC.64 R4, c[0x0][0x580] ;  /* 0x00016000ff047b82 */ /* 0x001e220000000a00 */
[----:B------:R-:W-:Y:S01]  /*0460*/  HFMA2 R9, -RZ, RZ, 0, 5.9604644775390625e-08 ;  /* 0x00000001ff097431 */ /* 0x000fe200000001ff */
[----:B--2---:R-:W-:-:S13]  /*0470*/  ISETP.NE.AND P0, PT, R6, RZ, PT ;  /* 0x000000ff0600720c */ /* 0x004fda0003f05270 */
[----:B0-----:R-:W-:Y:S05]  /*0480*/  @!P0 BRA `(.L_x_68070) ;  /* 0x0000000000408947 */ /* 0x001fea0003800000 */
[----:B------:R-:W-:Y:S01]  /*0490*/  BSSY.RECONVERGENT B2, `(.L_x_68070) ;  /* 0x000000f000027945 */ /* 0x000fe20003800200 */
[----:B------:R-:W-:Y:S01]  /*04a0*/  IMAD.MOV.U32 R9, RZ, RZ, 0x1 ;  /* 0x00000001ff097424 */ /* 0x000fe200078e00ff */
[----:B------:R-:W-:-:S07]  /*04b0*/  PRMT R2, R0, 0x7610, R2 ;  /* 0x0000761000027816 */ /* 0x000fce0000000002 */
.L_x_68071:
        /* <DEDUP_REMOVED lines=13> */
.L_x_68070:
[----:B------:R1:W-:Y:S01]  /*0590*/  STG.E.U8 desc[UR6][R4.64], R9 ;  /* 0x0000000904007986 */ /* 0x0003e2000c101106 */
[----:B------:R-:W-:-:S07]  /*05a0*/  IADD3 R3, PT, PT, R3, 0x80, RZ ;  /* 0x0000008003037810 */ /* 0x000fce0007ffe0ff */
.L_x_68067:
[----:B------:R-:W-:Y:S05]  /*05b0*/  BSYNC.RECONVERGENT B0 ;  /* 0x0000000000007941 */ /* 0x000fea0003800200 */
.L_x_68062:
[----:B------:R-:W-:Y:S05]  /*05c0*/  WARPSYNC.ALL ;  /* 0x0000000000007948 */ /* 0x000fea0003800000 */
[----:B------:R-:W-:-:S13]  /*05d0*/  ISETP.GE.AND P0, PT, R3, UR4, PT ;  /* 0x0000000403007c0c */ /* 0x000fda000bf06270 */
[----:B------:R-:W-:Y:S05]  /*05e0*/  @P0 EXIT ;  /* 0x000000000000094d */ /* 0x000fea0003800000 */
[----:B01----:R-:W0:Y:S02]  /*05f0*/  LDC.64 R4, c[0x0][0x588] ;  /* 0x00016200ff047b82 */ /* 0x003e240000000a00 */
[----:B0-----:R-:W2:Y:S06]  /*0600*/  LDG.E.U8 R4, desc[UR6][R4.64] ;  /* 0x0000000604047981 */ /* 0x001eac000c1e1100 */
[----:B------:R-:W0:Y:S01]  /*0610*/  LDC.64 R2, c[0x0][0x580] ;  /* 0x00016000ff027b82 */ /* 0x000e220000000a00 */
[----:B------:R-:W-:Y:S01]  /*0620*/  HFMA2 R7, -RZ, RZ, 0, 5.9604644775390625e-08 ;  /* 0x00000001ff077431 */ /* 0x000fe200000001ff */
[----:B--2---:R-:W-:-:S13]  /*0630*/  ISETP.NE.AND P0, PT, R4, RZ, PT ;  /* 0x000000ff0400720c */ /* 0x004fda0003f05270 */
[----:B0-----:R-:W-:Y:S05]  /*0640*/  @!P0 BRA `(.L_x_68072) ;  /* 0x0000000000348947 */ /* 0x001fea0003800000 */
[----:B------:R-:W-:-:S07]  /*0650*/  IMAD.MOV.U32 R7, RZ, RZ, 0x1 ;  /* 0x00000001ff077424 */ /* 0x000fce00078e00ff */
.L_x_68073:
        /* <DEDUP_REMOVED lines=12> */
.L_x_68072:
[----:B------:R-:W-:Y:S01]  /*0720*/  STG.E.U8 desc[UR6][R2.64], R7 ;  /* 0x0000000702007986 */ /* 0x000fe2000c101106 */
[----:B------:R-:W-:Y:S05]  /*0730*/  EXIT ;  /* 0x000000000000794d */ /* 0x000fea0003800000 */
.L_x_68061:
        /* <DEDUP_REMOVED lines=306> */
.L_x_68077:
[----:B------:R-:W0:Y:S02]  /*1a60*/  LDCU.64 UR8, c[0x0][0x588] ;  /* 0x0000b100ff0877ac */ /* 0x000e240008000a00 */
[----:B0-----:R-:W-:-:S04]  /*1a70*/  IADD3 R6, P0, PT, R6, UR8, RZ ;  /* 0x0000000806067c10 */ /* 0x001fc8000ff1e0ff */
[----:B------:R-:W-:-:S05]  /*1a80*/  IADD3.X R7, PT, PT, RZ, UR9, RZ, P0, !PT ;  /* 0x00000009ff077c10 */ /* 0x000fca00087fe4ff */
[----:B------:R-:W2:Y:S01]  /*1a90*/  LDG.E.U8 R6, desc[UR6][R6.64] ;  /* 0x0000000606067981 */ /* 0x000ea2000c1e1100 */
[----:B------:R-:W-:Y:S01]  /*1aa0*/  BSSY.RECONVERGENT B2, `(.L_x_68078) ;  /* 0x0000012000027945 */ /* 0x000fe20003800200 */
[----:B------:R-:W-:Y:S01]  /*1ab0*/  IMAD.MOV.U32 R9, RZ, RZ, 0x1 ;  /* 0x00000001ff097424 */ /* 0x000fe200078e00ff */
[----:B--2---:R-:W-:-:S13]  /*1ac0*/  ISETP.NE.AND P0, PT, R6, RZ, PT ;  /* 0x000000ff0600720c */ /* 0x004fda0003f05270 */
[----:B------:R-:W-:Y:S05]  /*1ad0*/  @!P0 BRA `(.L_x_68079) ;  /* 0x0000000000388947 */ /* 0x000fea0003800000 */
[----:B------:R-:W-:Y:S01]  /*1ae0*/  HFMA2 R9, -RZ, RZ, 0, 5.9604644775390625e-08 ;  /* 0x00000001ff097431 */ /* 0x000fe200000001ff */
[----:B------:R-:W-:-:S07]  /*1af0*/  PRMT R7, R0, 0x7610, R7 ;  /* 0x0000761000077816 */ /* 0x000fce0000000007 */
.L_x_68080:
        /* <DEDUP_REMOVED lines=12> */
.L_x_68079:
[----:B------:R-:W-:Y:S05]  /*1bc0*/  BSYNC.RECONVERGENT B2 ;  /* 0x0000000000027941 */ /* 0x000fea0003800200 */
.L_x_68078:
        /* <DEDUP_REMOVED lines=306> */
.L_x_68082:
        /* <DEDUP_REMOVED lines=8> */
[----:B------:R-:W-:Y:S02]  /*2f70*/  MOV R9, 0x1 ;  /* 0x0000000100097802 */ /* 0x000fe40000000f00 */
[----:B------:R-:W-:-:S07]  /*2f80*/  PRMT R7, R0, 0x7610, R7 ;  /* 0x0000761000077816 */ /* 0x000fce0000000007 */
.L_x_68085:
        /* <DEDUP_REMOVED lines=12> */
.L_x_68084:
[----:B------:R-:W-:Y:S05]  /*3050*/  BSYNC.RECONVERGENT B2 ;  /* 0x0000000000027941 */ /* 0x000fea0003800200 */
.L_x_68083:
[----:B------:R-:W0:Y:S01]  /*3060*/  LDCU.64 UR8, c[0x0][0x580] ;  /* 0x0000b000ff0877ac */ /* 0x000e220008000a00 */
[----:B------:R-:W-:Y:S02]  /*3070*/  IADD3 R3, PT, PT, R3, 0x80, RZ ;  /* 0x0000008003037810 */ /* 0x000fe40007ffe0ff */
[----:B0-----:R-:W-:-:S04]  /*3080*/  IADD3 R6, P0, PT, R5, UR8, RZ ;  /* 0x0000000805067c10 */ /* 0x001fc8000ff1e0ff */
[----:B------:R-:W-:-:S05]  /*3090*/  IADD3.X R7, PT, PT, RZ, UR9, RZ, P0, !PT ;  /* 0x00000009ff077c10 */ /* 0x000fca00087fe4ff */
[----:B------:R0:W-:Y:S04]  /*30a0*/  STG.E.U8 desc[UR6][R6.64], R9 ;  /* 0x0000000906007986 */ /* 0x0001e8000c101106 */
.L_x_68076:
[----:B------:R-:W-:-:S13]  /*30b0*/  ISETP.GE.AND P0, PT, R3, UR4, PT ;  /* 0x0000000403007c0c */ /* 0x000fda000bf06270 */
[----:B------:R-:W-:Y:S05]  /*30c0*/  @P0 BREAK.RELIABLE B0 ;  /* 0x0000000000000942 */ /* 0x000fea0003800100 */
[----:B------:R-:W-:Y:S05]  /*30d0*/  @P0 BRA `(.L_x_68081) ;  /* 0x00000014001c0947 */ /* 0x000fea0003800000 */
[----:B------:R-:W-:Y:S05]  /*30e0*/  BSYNC.RELIABLE B0 ;  /* 0x0000000000007941 */ /* 0x000fea0003800100 */
.L_x_68075:
        /* <DEDUP_REMOVED lines=298> */
.L_x_68086:
        /* <DEDUP_REMOVED lines=10> */
.L_x_68089:
        /* <DEDUP_REMOVED lines=12> */
.L_x_68088:
[----:B------:R-:W-:Y:S05]  /*44f0*/  BSYNC.RECONVERGENT B2 ;  /* 0x0000000000027941 */ /* 0x000fea0003800200 */
.L_x_68087:
[----:B------:R-:W0:Y:S01]  /*4500*/  LDCU.64 UR8, c[0x0][0x580] ;  /* 0x0000b000ff0877ac */ /* 0x000e220008000a00 */
[----:B------:R-:W-:Y:S02]  /*4510*/  IADD3 R3, PT, PT, R3, 0x80, RZ ;  /* 0x0000008003037810 */ /* 0x000fe40007ffe0ff */
[----:B0-----:R-:W-:-:S04]  /*4520*/  IADD3 R6, P0, PT, R5, UR8, RZ ;  /* 0x0000000805067c10 */ /* 0x001fc8000ff1e0ff */
[----:B------:R-:W-:-:S05]  /*4530*/  IADD3.X R7, PT, PT, RZ, UR9, RZ, P0, !PT ;  /* 0x00000009ff077c10 */ /* 0x000fca00087fe4ff */
[----:B------:R1:W-:Y:S04]  /*4540*/  STG.E.U8 desc[UR6][R6.64], R9 ;  /* 0x0000000906007986 */ /* 0x0003e8000c101106 */
.L_x_68081:
[----:B------:R-:W-:Y:S05]  /*4550*/  BSYNC.RECONVERGENT B1 ;  /* 0x0000000000017941 */ /* 0x000fea0003800200 */
.L_x_68074:
        /* <DEDUP_REMOVED lines=301> */
.L_x_68090:
[----:B------:R-:W0:Y:S02]  /*5830*/  LDCU.128 UR8, c[0x0][0x580] ;  /* 0x0000b000ff0877ac */ /* 0x000e240008000c00 */
[----:B0-----:R-:W-:-:S04]  /*5840*/  IADD3 R4, P0, PT, R4, UR10, RZ ;  /* 0x0000000a04047c10 */ /* 0x001fc8000ff1e0ff */
[----:B------:R-:W-:-:S05]  /*5850*/  IADD3.X R5, PT, PT, RZ, UR11, RZ, P0, !PT ;  /* 0x0000000bff057c10 */ /* 0x000fca00087fe4ff */
[----:B------:R-:W2:Y:S01]  /*5860*/  LDG.E.U8 R4, desc[UR6][R4.64] ;  /* 0x0000000604047981 */ /* 0x000ea2000c1e1100 */
[----:B------:R-:W-:Y:S01]  /*5870*/  IADD3 R2, P1, PT, R3, UR8, RZ ;  /* 0x0000000803027c10 */ /* 0x000fe2000ff3e0ff */
[----:B------:R-:W-:Y:S01]  /*5880*/  BSSY.RECONVERGENT B1, `(.L_x_68091) ;  /* 0x0000014000017945 */ /* 0x000fe20003800200 */
[----:B------:R-:W-:Y:S02]  /*5890*/  IMAD.MOV.U32 R7, RZ, RZ, 0x1 ;  /* 0x00000001ff077424 */ /* 0x000fe400078e00ff */
[----:B------:R-:W-:Y:S02]  /*58a0*/  IADD3.X R3, PT, PT, RZ, UR9, RZ, P1, !PT ;  /* 0x00000009ff037c10 */ /* 0x000fe40008ffe4ff */
[----:B--2---:R-:W-:-:S13]  /*58b0*/  ISETP.NE.AND P0, PT, R4, RZ, PT ;  /* 0x000000ff0400720c */ /* 0x004fda0003f05270 */
[----:B------:R-:W-:Y:S05]  /*58c0*/  @!P0 BRA `(.L_x_68092) ;  /* 0x00000000003c8947 */ /* 0x000fea0003800000 */
[----:B------:R-:W-:-:S07]  /*58d0*/  MOV R7, 0x1 ;  /* 0x0000000100077802 */ /* 0x000fce0000000f00 */
.L_x_68093:
[C---:B------:R-:W-:Y:S02]  /*58e0*/  LOP3.LUT R5, R4.reuse, 0x1, RZ, 0xc0, !PT ;  /* 0x0000000104057812 */ /* 0x040fe400078ec0ff */
[----:B------:R-:W-:Y:S02]  /*58f0*/  LOP3.LUT R4, R4, 0xff, RZ, 0xc0, !PT ;  /* 0x000000ff04047812 */ /* 0x000fe400078ec0ff */
[----:B------:R-:W-:Y:S02]  /*5900*/  ISETP.NE.U32.AND P0, PT, R5, 0x1, PT ;  /* 0x000000010500780c */ /* 0x000fe40003f05070 */
[C---:B------:R-:W-:Y:S02]  /*5910*/  PRMT R6, R0.reuse, 0x9910, RZ ;  /* 0x0000991000067816 */ /* 0x040fe400000000ff */
[----:B------:R-:W-:Y:S02]  /*5920*/  SEL R5, R0, 0x1, !P0 ;  /* 0x0000000100057807 */ /* 0x000fe40004000000 */
[----:B------:R-:W-:-:S02]  /*5930*/  ISETP.GT.U32.AND P0, PT, R4, 0x1, PT ;  /* 0x000000010400780c */ /* 0x000fc40003f04070 */
        /* <DEDUP_REMOVED lines=8> */
.L_x_68092:
[----:B------:R-:W-:Y:S05]  /*59c0*/  BSYNC.RECONVERGENT B1 ;  /* 0x0000000000017941 */ /* 0x000fea0003800200 */
.L_x_68091:
[----:B------:R-:W-:Y:S01]  /*59d0*/  STG.E.U8 desc[UR6][R2.64], R7 ;  /* 0x0000000702007986 */ /* 0x000fe2000c101106 */
[----:B------:R-:W-:Y:S05]  /*59e0*/  EXIT ;  /* 0x000000000000794d */ /* 0x000fea0003800000 */
.L_x_68094:
        /* <DEDUP_REMOVED lines=9> */
.L_x_68848:


//--------------------- .text._ZN2at6native27unrolled_elementwise_kernelIZNS0_50_GLOBAL__N__2680c7bb_12_PowKernel_cu_7dd49032_300322pow_scalar_tensor_implIhEEvRNS_18TensorIteratorBaseET_EUlhE_St5arrayIPcLm2EELi4E23TrivialOffsetCalculatorILi1EjESC_NS0_6memory15LoadWithoutCastENSD_16StoreWithoutCastEEEviS6_T0_T2_T3_T4_T5_ --------------------------
	.section	.text._ZN2at6native27unrolled_elementwise_kernelIZNS0_50_GLOBAL__N__2680c7bb_12_PowKernel_cu_7dd49032_300322pow_scalar_tensor_implIhEEvRNS_18TensorIteratorBaseET_EUlhE_St5arrayIPcLm2EELi4E23TrivialOffsetCalculatorILi1EjESC_NS0_6memory15LoadWithoutCastENSD_16StoreWithoutCastEEEviS6_T0_T2_T3_T4_T5_,"ax",@progbits
	.align	128
        .global         _ZN2at6native27unrolled_elementwise_kernelIZNS0_50_GLOBAL__N__2680c7bb_12_PowKernel_cu_7dd49032_300322pow_scalar_tensor_implIhEEvRNS_18TensorIteratorBaseET_EUlhE_St5arrayIPcLm2EELi4E23TrivialOffsetCalculatorILi1EjESC_NS0_6memory15LoadWithoutCastENSD_16StoreWithoutCastEEEviS6_T0_T2_T3_T4_T5_
        .type           _ZN2at6native27unrolled_elementwise_kernelIZNS0_50_GLOBAL__N__2680c7bb_12_PowKernel_cu_7dd49032_300322pow_scalar_tensor_implIhEEvRNS_18TensorIteratorBaseET_EUlhE_St5arrayIPcLm2EELi4E23TrivialOffsetCalculatorILi1EjESC_NS0_6memory15LoadWithoutCastENSD_16StoreWithoutCastEEEviS6_T0_T2_T3_T4_T5_,@function
        .size           _ZN2at6native27unrolled_elementwise_kernelIZNS0_50_GLOBAL__N__2680c7bb_12_PowKernel_cu_7dd49032_300322pow_scalar_tensor_implIhEEvRNS_18TensorIteratorBaseET_EUlhE_St5arrayIPcLm2EELi4E23TrivialOffsetCalculatorILi1EjESC_NS0_6memory15LoadWithoutCastENSD_16StoreWithoutCastEEEviS6_T0_T2_T3_T4_T5_,(.L_x_68849 - _ZN2at6native27unrolled_elementwise_kernelIZNS0_50_GLOBAL__N__2680c7bb_12_PowKernel_cu_7dd49032_300322pow_scalar_tensor_implIhEEvRNS_18TensorIteratorBaseET_EUlhE_St5arrayIPcLm2EELi4E23TrivialOffsetCalculatorILi1EjESC_NS0_6memory15LoadWithoutCastENSD_16StoreWithoutCastEEEviS6_T0_T2_T3_T4_T5_)
        .other          _ZN2at6native27unrolled_elementwise_kernelIZNS0_50_GLOBAL__N__2680c7bb_12_PowKernel_cu_7dd49032_300322pow_scalar_tensor_implIhEEvRNS_18TensorIteratorBaseET_EUlhE_St5arrayIPcLm2EELi4E23TrivialOffsetCalculatorILi1EjESC_NS0_6memory15LoadWithoutCastENSD_16StoreWithoutCastEEEviS6_T0_T2_T3_T4_T5_,@"STO_CUDA_ENTRY STV_DEFAULT"
_ZN2at6native27unrolled_elementwise_kernelIZNS0_50_GLOBAL__N__2680c7bb_12_PowKernel_cu_7dd49032_300322pow_scalar_tensor_implIhEEvRNS_18TensorIteratorBaseET_EUlhE_St5arrayIPcLm2EELi4E23TrivialOffsetCalculatorILi1EjESC_NS0_6memory15LoadWithoutCastENSD_16StoreWithoutCastEEEviS6_T0_T2_T3_T4_T5_:
.text._ZN2at6native27unrolled_elementwise_kernelIZNS0_50_GLOBAL__N__2680c7bb_12_PowKernel_cu_7dd49032_300322pow_scalar_tensor_implIhEEvRNS_18TensorIteratorBaseET_EUlhE_St5arrayIPcLm2EELi4E23TrivialOffsetCalculatorILi1EjESC_NS0_6memory15LoadWithoutCastENSD_16StoreWithoutCastEEEviS6_T0_T2_T3_T4_T5_:
[----:B------:R-:W-:Y:S01]  /*0000*/  LDC R1, c[0x0][0x37c] ;  /* 0x0000df00ff017b82 */ /* 0x000fe20000000800 */
[----:B------:R-:W0:Y:S07]  /*0010*/  S2R R0, SR_CTAID.X ;  /* 0x0000000000007919 */ /* 0x000e2e0000002500 */
[----:B------:R-:W0:Y:S01]  /*0020*/  LDC R3, c[0x0][0x380] ;  /* 0x0000e000ff037b82 */ /* 0x000e220000000800 */
[----:B------:R-:W1:Y:S01]  /*0030*/  LDCU.64 UR4, c[0x0][0x358] ;  /* 0x00006b00ff0477ac */ /* 0x000e620008000a00 */
[----:B------:R-:W-:Y:S01]  /*0040*/  PRMT R10, RZ, 0x7610, R10 ;  /* 0x00007610ff0a7816 */ /* 0x000fe2000000000a */
[----:B------:R-:W2:Y:S01]  /*0050*/  S2R R11, SR_TID.X ;  /* 0x00000000000b7919 */ /* 0x000ea20000002100 */
[----:B------:R-:W-:Y:S01]  /*0060*/  PRMT R12, RZ, 0x7610, R12 ;  /* 0x00007610ff0c7816 */ /* 0x000fe2000000000c */
        /* <DEDUP_REMOVED lines=23> */
[----:B------:R-:W-:-:S04]  /*01e0*/  @!P2 IMAD.X R5, RZ, RZ, R5, P5 ;  /* 0x000000ffff05a224 */ /* 0x000fc800028e0605 */
[----:B------:R-:W-:Y:S01]  /*01f0*/  @!P1 IMAD.X R9, RZ, RZ, R9, P4 ;  /* 0x000000ffff099224 */ /* 0x000fe200020e0609 */
[----:B------:R0:W5:Y:S01]  /*0200*/  @!P2 LDG.E.U8 R12, desc[UR4][R4.64] ;  /* 0x00000004040ca981 */ /* 0x000162000c1e1100 */
[----:B--2---:R-:W-:Y:S02]  /*0210*/  @!P0 IADD3 R16, P3, PT, R17, R6, RZ ;  /* 0x0000000611108210 */ /* 0x004fe40007f7e0ff */
[----:B------:R-:W-:-:S06]  /*0220*/  PRMT R6, RZ, 0x7610, R6 ;  /* 0x00007610ff067816 */ /* 0x000fcc0000000006 */
[----:B------:R0:W5:Y:S01]  /*0230*/  @!P1 LDG.E.U8 R6, desc[UR4][R8.64] ;  /* 0x0000000408069981 */ /* 0x000162000c1e1100 */
[--C-:B------:R-:W-:Y:S01]  /*0240*/  @!P0 IMAD.X R17, RZ, RZ, R7.reuse, P3 ;  /* 0x000000ffff118224 */ /* 0x100fe200018e0607 */
[----:B------:R-:W-:-:S06]  /*0250*/  PRMT R7, RZ, 0x7610, R7 ;  /* 0x00007610ff077816 */ /* 0x000fcc0000000007 */
[----:B------:R0:W5:Y:S01]  /*0260*/  @!P0 LDG.E.U8 R7, desc[UR4][R16.64] ;  /* 0x0000000410078981 */ /* 0x000162000c1e1100 */
[----:B------:R-:W-:Y:S01]  /*0270*/  ISETP.GE.AND P0, PT, R3, R2, PT ;  /* 0x000000020300720c */ /* 0x000fe20003f06270 */
[----:B---3--:R-:W-:Y:S01]  /*0280*/  IMAD.U32 R11, RZ, RZ, UR6 ;  /* 0x00000006ff0b7e24 */ /* 0x008fe2000f8e00ff */
[----:B------:R-:W-:Y:S11]  /*0290*/  BSSY.RECONVERGENT B0, `(.L_x_68095) ;  /* 0x0000013000007945 */ /* 0x000ff60003800200 */
[----:B0-----:R-:W-:Y:S05]  /*02a0*/  @P0 BRA `(.L_x_68096) ;  /* 0x0000000000440947 */ /* 0x001fea0003800000 */
[----:B-----5:R-:W-:Y:S01]  /*02b0*/  LOP3.LUT P0, RZ, R10, 0xff, RZ, 0xc0, !PT ;  /* 0x000000ff0aff7812 */ /* 0x020fe2000780c0ff */
[----:B------:R-:W-:-:S12]  /*02c0*/  IMAD.MOV.U32 R4, RZ, RZ, 0x1 ;  /* 0x00000001ff047424 */ /* 0x000fd800078e00ff */
[----:B------:R-:W-:Y:S05]  /*02d0*/  @!P0 BRA `(.L_x_68096) ;  /* 0x0000000000388947 */ /* 0x000fea0003800000 */
[----:B------:R-:W-:Y:S01]  /*02e0*/  IMAD.MOV.U32 R4, RZ, RZ, 0x1 ;  /* 0x00000001ff047424 */ /* 0x000fe200078e00ff */
[----:B------:R-:W-:-:S07]  /*02f0*/  PRMT R5, R11, 0x7610, R5 ;  /* 0x000076100b057816 */ /* 0x000fce0000000005 */
.L_x_68097:
        /* <DEDUP_REMOVED lines=12> */
.L_x_68096:
[----:B------:R-:W-:Y:S05]  /*03c0*/  BSYNC.RECONVERGENT B0 ;  /* 0x0000000000007941 */ /* 0x000fea0003800200 */
.L_x_68095:
        /* <DEDUP_REMOVED lines=9> */
.L_x_68100:
        /* <DEDUP_REMOVED lines=12> */
.L_x_68099:
[----:B------:R-:W-:Y:S05]  /*0520*/  BSYNC.RECONVERGENT B0 ;  /* 0x0000000000007941 */ /* 0x000fea0003800200 */
.L_x_68098:
        /* <DEDUP_REMOVED lines=9> */
.L_x_68103:
        /* <DEDUP_REMOVED lines=12> */
.L_x_68102:
[----:B------:R-:W-:Y:S05]  /*0680*/  BSYNC.RECONVERGENT B0 ;  /* 0x0000000000007941 */ /* 0x000fea0003800200 */
.L_x_68101:
        /* <DEDUP_REMOVED lines=8> */
.L_x_68106:
        /* <DEDUP_REMOVED lines=12> */
.L_x_68105:
[----:B------:R-:W-:Y:S05]  /*07d0*/  BSYNC.RECONVERGENT B0 ;  /* 0x0000000000007941 */ /* 0x000fea0003800200 */
.L_x_68104:
        /* <DEDUP_REMOVED lines=19> */
.L_x_68109:
[----:B------:R-:W-:Y:S05]  /*0910*/  BSYNC.RELIABLE B1 ;  /* 0x0000000000017941 */ /* 0x000fea0003800100 */
.L_x_68108:
[----:B------:R-:W-:-:S13]  /*0920*/  ISETP.GE.AND P0, PT, R3, R2, PT ;  /* 0x000000020300720c */ /* 0x000fda0003f06270 */
[----:B-----5:R-:W1:Y:S01]  /*0930*/  @!P0 LDC.64 R6, c[0x0][0x398] ;  /* 0x0000e600ff068b82 */ /* 0x020e620000000a00 */
[----:B0-----:R-:W-:Y:S02]  /*0940*/  @!P0 IMAD R5, R0, 0x200, R3 ;  /* 0x0000020000058824 */ /* 0x001fe400078e0203 */
[----:B------:R-:W-:-:S03]  /*0950*/  @!P0 VIADD R3, R3, 0x80 ;  /* 0x0000008003038836 */ /* 0x000fc60000000000 */
[----:B-1----:R-:W-:-:S05]  /*0960*/  @!P0 IADD3 R4, P1, PT, R5, R6, RZ ;  /* 0x0000000605048210 */ /* 0x002fca0007f3e0ff */
[----:B------:R-:W-:-:S05]  /*0970*/  @!P0 IMAD.X R5, RZ, RZ, R7, P1 ;  /* 0x000000ffff058224 */ /* 0x000fca00008e0607 */
[----:B------:R1:W-:Y:S03]  /*0980*/  @!P0 STG.E.U8 desc[UR4][R4.64], R9 ;  /* 0x0000000904008986 */ /* 0x0003e6000c101104 */
.L_x_68110:
[----:B------:R-:W-:Y:S05]  /*0990*/  BSYNC.RECONVERGENT B0 ;  /* 0x0000000000007941 */ /* 0x000fea0003800200 */
.L_x_68107:
        /* <DEDUP_REMOVED lines=9> */
.L_x_68111:
        /* <DEDUP_REMOVED lines=13> */
.L_x_68849:


//--------------------- .text._ZN2at6native29vectorized_elementwise_kernelILi2EZNS0_50_GLOBAL__N__2680c7bb_12_PowKernel_cu_7dd49032_300322pow_scalar_tensor_implIhEEvRNS_18TensorIteratorBaseET_EUlhE_St5arrayIPcLm2EEEEviT0_T1_ --------------------------
	.section	.text._ZN2at6native29vectorized_elementwise_kernelILi2EZNS0_50_GLOBAL__N__2680c7bb_12_PowKernel_cu_7dd49032_300322pow_scalar_tensor_implIhEEvRNS_18TensorIteratorBaseET_EUlhE_St5arrayIPcLm2EEEEviT0_T1_,"ax",@progbits
	.align	128
        .global         _ZN2at6native29vectorized_elementwise_kernelILi2EZNS0_50_GLOBAL__N__2680c7bb_12_PowKernel_cu_7dd49032_300322pow_scalar_tensor_implIhEEvRNS_18TensorIteratorBaseET_EUlhE_St5arrayIPcLm2EEEEviT0_T1_
        .type           _ZN2at6native29vectorized_elementwise_kernelILi2EZNS0_50_GLOBAL__N__2680c7bb_12_PowKernel_cu_7dd49032_300322pow_scalar_tensor_implIhEEvRNS_18TensorIteratorBaseET_EUlhE_St5arrayIPcLm2EEEEviT0_T1_,@function
        .size           _ZN2at6native29vectorized_elementwise_kernelILi2EZNS0_50_GLOBAL__N__2680c7bb_12_PowKernel_cu_7dd49032_300322pow_scalar_tensor_implIhEEvRNS_18TensorIteratorBaseET_EUlhE_St5arrayIPcLm2EEEEviT0_T1_,(.L_x_68850 - _ZN2at6native29vectorized_elementwise_kernelILi2EZNS0_50_GLOBAL__N__2680c7bb_12_PowKernel_cu_7dd49032_300322pow_scalar_tensor_implIhEEvRNS_18TensorIteratorBaseET_EUlhE_St5arrayIPcLm2EEEEviT0_T1_)
        .other          _ZN2at6native29vectorized_elementwise_kernelILi2EZNS0_50_GLOBAL__N__2680c7bb_12_PowKernel_cu_7dd49032_300322pow_scalar_tensor_implIhEEvRNS_18TensorIteratorBaseET_EUlhE_St5arrayIPcLm2EEEEviT0_T1_,@"STO_CUDA_ENTRY STV_DEFAULT"
_ZN2at6native29vectorized_elementwise_kernelILi2EZNS0_50_GLOBAL__N__2680c7bb_12_PowKernel_cu_7dd49032_300322pow_scalar_tensor_implIhEEvRNS_18TensorIteratorBaseET_EUlhE_St5arrayIPcLm2EEEEviT0_T1_:
.text._ZN2at6native29vectorized_elementwise_kernelILi2EZNS0_50_GLOBAL__N__2680c7bb_12_PowKernel_cu_7dd49032_300322pow_scalar_tensor_implIhEEvRNS_18TensorIteratorBaseET_EUlhE_St5arrayIPcLm2EEEEviT0_T1_:
        /* <DEDUP_REMOVED lines=41> */
[----:B------:R-:W3:Y:S04]  /*0290*/  @!P1 LDC.64 R4, c[0x0][0x3a0] ;  /* 0x0000e800ff049b82 */ /* 0x000ee80000000a00 */
[----:B------:R-:W-:Y:S01]  /*02a0*/  ISETP.GE.U32.AND P0, PT, R17, UR5, PT ;  /* 0x0000000511007c0c */ /* 0x000fe2000bf06070 */
[----:B------:R-:W-:-:S05]  /*02b0*/  @!P5 IMAD.X R23, RZ, RZ, R23, P6 ;  /* 0x000000ffff17d224 */ /* 0x000fca00030e0617 */
[----:B------:R4:W5:Y:S07]  /*02c0*/  @!P5 LDG.E.U8 R0, desc[UR8][R22.64] ;  /* 0x000000081600d981 */ /* 0x00096e000c1e1100 */
[C---:B------:R-:W-:Y:S01]  /*02d0*/  @!P0 VIADD R19, R17.reuse, UR4 ;  /* 0x0000000411138c36 */ /* 0x040fe20008000000 */
[----:B------:R-:W-:Y:S01]  /*02e0*/  PRMT R18, RZ, 0x7610, R18 ;  /* 0x00007610ff127816 */ /* 0x000fe20000000012 */
[----:B------:R-:W-:Y:S01]  /*02f0*/  @!P0 VIADD R17, R17, 0x80 ;  /* 0x0000008011118836 */ /* 0x000fe20000000000 */
[----:B------:R-:W-:Y:S01]  /*0300*/  PRMT R20, RZ, 0x7610, R20 ;  /* 0x00007610ff147816 */ /* 0x000fe20000000014 */
[----:B------:R-:W3:Y:S03]  /*0310*/  @!P0 LDC.64 R6, c[0x0][0x3a0] ;  /* 0x0000e800ff068b82 */ /* 0x000ee60000000a00 */
[----:B------:R-:W-:-:S02]  /*0320*/  ISETP.GE.U32.AND P6, PT, R17, UR5, PT ;  /* 0x0000000511007c0c */ /* 0x000fc4000bfc6070 */
[----:B0-----:R-:W-:-:S11]  /*0330*/  @!P4 IADD3 R12, P5, PT, R9, R12, RZ ;  /* 0x0000000c090cc210 */ /* 0x001fd60007fbe0ff */
[----:B------:R-:W0:Y:S01]  /*0340*/  @!P6 LDC.64 R8, c[0x0][0x3a0] ;  /* 0x0000e800ff08eb82 */ /* 0x000e220000000a00 */
[----:B------:R-:W-:Y:S01]  /*0350*/  @!P4 IMAD.X R13, RZ, RZ, R13, P5 ;  /* 0x000000ffff0dc224 */ /* 0x000fe200028e060d */
[----:B-1----:R-:W-:-:S04]  /*0360*/  @!P3 IADD3 R10, P5, PT, R27, R10, RZ ;  /* 0x0000000a1b0ab210 */ /* 0x002fc80007fbe0ff */
[----:B------:R1:W5:Y:S01]  /*0370*/  @!P4 LDG.E.U8 R18, desc[UR8][R12.64] ;  /* 0x000000080c12c981 */ /* 0x000362000c1e1100 */
[----:B--2---:R-:W-:Y:S01]  /*0380*/  @!P2 IADD3 R2, P4, PT, R25, R2, RZ ;  /* 0x000000021902a210 */ /* 0x004fe20007f9e0ff */
[----:B------:R-:W-:Y:S01]  /*0390*/  @!P3 IMAD.X R11, RZ, RZ, R11, P5 ;  /* 0x000000ffff0bb224 */ /* 0x000fe200028e060b */
[----:B----4-:R-:W-:Y:S01]  /*03a0*/  PRMT R22, RZ, 0x7610, R22 ;  /* 0x00007610ff167816 */ /* 0x010fe20000000016 */
[----:B------:R-:W-:Y:S02]  /*03b0*/  @!P6 VIADD R17, R17, UR4 ;  /* 0x000000041111ec36 */ /* 0x000fe40008000000 */
[----:B------:R-:W-:Y:S01]  /*03c0*/  @!P2 IMAD.X R3, RZ, RZ, R3, P4 ;  /* 0x000000ffff03a224 */ /* 0x000fe200020e0603 */
[----:B------:R2:W5:Y:S01]  /*03d0*/  @!P3 LDG.E.U8 R20, desc[UR8][R10.64] ;  /* 0x000000080a14b981 */ /* 0x000562000c1e1100 */
[----:B---3--:R-:W-:-:S03]  /*03e0*/  @!P1 IADD3 R4, P3, PT, R21, R4, RZ ;  /* 0x0000000415049210 */ /* 0x008fc60007f7e0ff */
        /* <DEDUP_REMOVED lines=8> */
[----:B------:R-:W-:Y:S02]  /*0470*/  @!P0 IADD3 R6, P4, PT, R19, R6, RZ ;  /* 0x0000000613068210 */ /* 0x000fe40007f9e0ff */
[----:B------:R-:W-:-:S03]  /*0480*/  PRMT R11, RZ, 0x7610, R11 ;  /* 0x00007610ff0b7816 */ /* 0x000fc6000000000b */
[----:B------:R-:W-:-:S05]  /*0490*/  @!P0 IMAD.X R7, RZ, RZ, R7, P4 ;  /* 0x000000ffff078224 */ /* 0x000fca00020e0607 */
[----:B------:R3:W5:Y:S01]  /*04a0*/  @!P0 LDG.E.U8 R11, desc[UR8][R6.64] ;  /* 0x00000008060b8981 */ /* 0x000762000c1e1100 */
[----:B------:R-:W-:Y:S01]  /*04b0*/  ISETP.GE.U32.AND P0, PT, R15, UR5, PT ;  /* 0x000000050f007c0c */ /* 0x000fe2000bf06070 */
[----:B------:R-:W-:-:S12]  /*04c0*/  BSSY.RECONVERGENT B0, `(.L_x_68113) ;  /* 0x0000013000007945 */ /* 0x000fd80003800200 */
[----:B---3--:R-:W-:Y:S05]  /*04d0*/  @P0 BRA `(.L_x_68114) ;  /* 0x0000000000440947 */ /* 0x008fea0003800000 */
[----:B-----5:R-:W-:Y:S01]  /*04e0*/  LOP3.LUT P0, RZ, R16, 0xff, RZ, 0xc0, !PT ;  /* 0x000000ff10ff7812 */ /* 0x020fe2000780c0ff */
[----:B------:R-:W-:-:S12]  /*04f0*/  IMAD.MOV.U32 R2, RZ, RZ, 0x1 ;  /* 0x00000001ff027424 */ /* 0x000fd800078e00ff */
[----:B------:R-:W-:Y:S05]  /*0500*/  @!P0 BRA `(.L_x_68114) ;  /* 0x0000000000388947 */ /* 0x000fea0003800000 */
[----:B------:R-:W-:Y:S01]  /*0510*/  IMAD.MOV.U32 R2, RZ, RZ, 0x1 ;  /* 0x00000001ff027424 */ /* 0x000fe200078e00ff */
[----:B------:R-:W-:-:S07]  /*0520*/  PRMT R3, R14, 0x7610, R3 ;  /* 0x000076100e037816 */ /* 0x000fce0000000003 */
.L_x_68115:
        /* <DEDUP_REMOVED lines=12> */
.L_x_68114:
[----:B------:R-:W-:Y:S05]  /*05f0*/  BSYNC.RECONVERGENT B0 ;  /* 0x0000000000007941 */ /* 0x000fea0003800200 */
.L_x_68113:
[----:B------:R-:W-:Y:S01]  /*0600*/  VIADD R3, R15, 0x80 ;  /* 0x000000800f037836 */ /* 0x000fe20000000000 */
[----:B------:R-:W-:Y:S04]  /*0610*/  BSSY.RECONVERGENT B0, `(.L_x_68116) ;  /* 0x0000014000007945 */ /* 0x000fe80003800200 */
[----:B------:R-:W-:-:S13]  /*0620*/  ISETP.GE.U32.AND P0, PT, R3, UR5, PT ;  /* 0x0000000503007c0c */ /* 0x000fda000bf06070 */
[----:B------:R-:W-:Y:S05]  /*0630*/  @P0 BRA `(.L_x_68117) ;  /* 0x0000000000440947 */ /* 0x000fea0003800000 */
[----:B-----5:R-:W-:Y:S01]  /*0640*/  LOP3.LUT P0, RZ, R0, 0xff, RZ, 0xc0, !PT ;  /* 0x000000ff00ff7812 */ /* 0x020fe2000780c0ff */
[----:B------:R-:W-:-:S12]  /*0650*/  IMAD.MOV.U32 R4, RZ, RZ, 0x1 ;  /* 0x00000001ff047424 */ /* 0x000fd800078e00ff */
[----:B------:R-:W-:Y:S05]  /*0660*/  @!P0 BRA `(.L_x_68117) ;  /* 0x0000000000388947 */ /* 0x000fea0003800000 */
[----:B------:R-:W-:Y:S01]  /*0670*/  IMAD.MOV.U32 R4, RZ, RZ, 0x1 ;  /* 0x00000001ff047424 */ /* 0x000fe200078e00ff */
[----:B------:R-:W-:-:S07]  /*0680*/  PRMT R5, R14, 0x7610, R5 ;  /* 0x000076100e057816 */ /* 0x000fce0000000005 */
.L_x_68118:
        /* <DEDUP_REMOVED lines=12> */
.L_x_68117:
[----:B------:R-:W-:Y:S05]  /*0750*/  BSYNC.RECONVERGENT B0 ;  /* 0x0000000000007941 */ /* 0x000fea0003800200 */
.L_x_68116:
[----:B-----5:R-:W-:Y:S01]  /*0760*/  VIADD R0, R15, 0x100 ;  /* 0x000001000f007836 */ /* 0x020fe20000000000 */
[----:B------:R-:W-:Y:S04]  /*0770*/  BSSY.RECONVERGENT B0, `(.L_x_68119) ;  /* 0x0000014000007945 */ /* 0x000fe80003800200 */
[----:B------:R-:W-:-:S13]  /*0780*/  ISETP.GE.U32.AND P0, PT, R0, UR5, PT ;  /* 0x0000000500007c0c */ /* 0x000fda000bf06070 */
[----:B------:R-:W-:Y:S05]  /*0790*/  @P0 BRA `(.L_x_68120) ;  /* 0x0000000000440947 */ /* 0x000fea0003800000 */
[----:B------:R-:W-:Y:S01]  /*07a0*/  LOP3.LUT P0, RZ, R18, 0xff, RZ, 0xc0, !PT ;  /* 0x000000ff12ff7812 */ /* 0x000fe2000780c0ff */
[----:B------:R-:W-:-:S12]  /*07b0*/  IMAD.MOV.U32 R0, RZ, RZ, 0x1 ;  /* 0x00000001ff007424 */ /* 0x000fd800078e00ff */
[----:B------:R-:W-:Y:S05]  /*07c0*/  @!P0 BRA `(.L_x_68120) ;  /* 0x0000000000388947 */ /* 0x000fea0003800000 */
[----:B------:R-:W-:Y:S01]  /*07d0*/  IMAD.MOV.U32 R0, RZ, RZ, 0x1 ;  /* 0x00000001ff007424 */ /* 0x000fe200078e00ff */
[----:B------:R-:W-:-:S07]  /*07e0*/  PRMT R5, R14, 0x7610, R5 ;  /* 0x000076100e057816 */ /* 0x000fce0000000005 */
.L_x_68121:
        /* <DEDUP_REMOVED lines=12> */
.L_x_68120:
[----:B------:R-:W-:Y:S05]  /*08b0*/  BSYNC.RECONVERGENT B0 ;  /* 0x0000000000007941 */ /* 0x000fea0003800200 */
.L_x_68119:
[----:B------:R-:W-:Y:S01]  /*08c0*/  VIADD R5, R15, 0x180 ;  /* 0x000001800f057836 */ /* 0x000fe20000000000 */
        /* <DEDUP_REMOVED lines=8> */
.L_x_68124:
        /* <DEDUP_REMOVED lines=12> */
.L_x_68123:
[----:B------:R-:W-:Y:S05]  /*0a10*/  BSYNC.RECONVERGENT B0 ;  /* 0x0000000000007941 */ /* 0x000fea0003800200 */
.L_x_68122:
        /* <DEDUP_REMOVED lines=9> */
.L_x_68127:
        /* <DEDUP_REMOVED lines=12> */
.L_x_68126:
[----:B------:R-:W-:Y:S05]  /*0b70*/  BSYNC.RECONVERGENT B0 ;  /* 0x0000000000007941 */ /* 0x000fea0003800200 */
.L_x_68125:
        /* <DEDUP_REMOVED lines=9> */
.L_x_68130:
        /* <DEDUP_REMOVED lines=12> */
.L_x_68129:
[----:B------:R-:W-:Y:S05]  /*0cd0*/  BSYNC.RECONVERGENT B0 ;  /* 0x0000000000007941 */ /* 0x000fea0003800200 */
.L_x_68128:
        /* <DEDUP_REMOVED lines=9> */
.L_x_68133:
        /* <DEDUP_REMOVED lines=12> */
.L_x_68132:
[----:B------:R-:W-:Y:S05]  /*0e30*/  BSYNC.RECONVERGENT B0 ;  /* 0x0000000000007941 */ /* 0x000fea0003800200 */
.L_x_68131:
        /* <DEDUP_REMOVED lines=8> */
.L_x_68136:
        /* <DEDUP_REMOVED lines=12> */
.L_x_68135:
[----:B------:R-:W-:Y:S05]  /*0f80*/  BSYNC.RECONVERGENT B0 ;  /* 0x0000000000007941 */ /* 0x000fea0003800200 */
.L_x_68134:
        /* <DEDUP_REMOVED lines=18> */
.L_x_68139:
        /* <DEDUP_REMOVED lines=8> */
.L_x_68140:
        /* <DEDUP_REMOVED lines=8> */
.L_x_68141:
        /* <DEDUP_REMOVED lines=8> */
.L_x_68142:
        /* <DEDUP_REMOVED lines=9> */
.L_x_68143:
[----:B------:R-:W-:Y:S05]  /*12c0*/  BSYNC.RELIABLE B1 ;  /* 0x0000000000017941 */ /* 0x000fea0003800100 */
.L_x_68138:
[----:B------:R-:W-:-:S13]  /*12d0*/  ISETP.GE.U32.AND P0, PT, R15, UR5, PT ;  /* 0x000000050f007c0c */ /* 0x000fda000bf06070 */
[----:B01----:R-:W0:Y:S01]  /*12e0*/  @!P0 LDC.64 R4, c[0x0][0x398] ;  /* 0x0000e600ff048b82 */ /* 0x003e220000000a00 */
[C---:B--2---:R-:W-:Y:S02]  /*12f0*/  @!P0 VIADD R3, R15.reuse, UR4 ;  /* 0x000000040f038c36 */ /* 0x044fe40008000000 */
[----:B------:R-:W-:-:S03]  /*1300*/  @!P0 VIADD R15, R15, 0x80 ;  /* 0x000000800f0f8836 */ /* 0x000fc60000000000 */
[----:B0-----:R-:W-:-:S05]  /*1310*/  @!P0 IADD3 R2, P1, PT, R3, R4, RZ ;  /* 0x0000000403028210 */ /* 0x001fca0007f3e0ff */
[----:B------:R-:W-:-:S05]  /*1320*/  @!P0 IMAD.X R3, RZ, RZ, R5, P1 ;  /* 0x000000ffff038224 */ /* 0x000fca00008e0605 */
[----:B------:R3:W-:Y:S03]  /*1330*/  @!P0 STG.E.U8 desc[UR8][R2.64], R8 ;  /* 0x0000000802008986 */ /* 0x0007e6000c101108 */
.L_x_68144:
[----:B------:R-:W-:Y:S05]  /*1340*/  BSYNC.RECONVERGENT B0 ;  /* 0x0000000000007941 */ /* 0x000fea0003800200 */
.L_x_68137:
[----:B------:R-:W-:Y:S05]  /*1350*/  WARPSYNC.ALL ;  /* 0x0000000000007948 */ /* 0x000fea0003800000 */
[----:B------:R-:W-:-:S13]  /*1360*/  ISETP.GE.U32.AND P0, PT, R15, UR5, PT ;  /* 0x000000050f007c0c */ /* 0x000fda000bf06070 */
[----:B------:R-:W-:Y:S05]  /*1370*/  @P0 EXIT ;  /* 0x000000000000094d */ /* 0x000fea0003800000 */
[----:B------:R-:W4:Y:S01]  /*1380*/  LDCU.64 UR6, c[0x0][0x398] ;  /* 0x00007300ff0677ac */ /* 0x000f220008000a00 */
[----:B0123--:R-:W-:-:S05]  /*1390*/  VIADD R2, R15, UR4 ;  /* 0x000000040f027c36 */ /* 0x00ffca0008000000 */
[----:B----4-:R-:W-:-:S05]  /*13a0*/  IADD3 R2, P0, PT, R2, UR6, RZ ;  /* 0x0000000602027c10 */ /* 0x010fca000ff1e0ff */
[----:B------:R-:W-:-:S05]  /*13b0*/  IMAD.X R3, RZ, RZ, UR7, P0 ;  /* 0x00000007ff037e24 */ /* 0x000fca00080e06ff */
[----:B------:R-:W-:Y:S01]  /*13c0*/  STG.E.U8 desc[UR8][R2.64], R9 ;  /* 0x0000000902007986 */ /* 0x000fe2000c101108 */
[----:B------:R-:W-:Y:S05]  /*13d0*/  EXIT ;  /* 0x000000000000794d */ /* 0x000fea0003800000 */
.L_x_68112:
        /* <DEDUP_REMOVED lines=10> */
[----:B------:R-:W5:Y:S01]  /*1480*/  LDG.E.U16 R5, desc[UR8][R6.64+0x100] ;  /* 0x0001000806057981 */ /* 0x000f62000c1e1500 */
[----:B------:R-:W-:Y:S01]  /*1490*/  BSSY.RECONVERGENT B0, `(.L_x_68145) ;  /* 0x0000020000007945 */ /* 0x000fe20003800200 */
[----:B------:R-:W-:Y:S01]  /*14a0*/  IMAD.MOV.U32 R2, RZ, RZ, 0x1 ;  /* 0x00000001ff027424 */ /* 0x000fe200078e00ff */
[----:B--2---:R-:W-:-:S04]  /*14b0*/  PRMT R9, R10, 0x7770, RZ ;  /* 0x000077700a097816 */ /* 0x004fc800000000ff */
[----:B------:R-:W-:Y:S02]  /*14c0*/  ISETP.NE.AND P2, PT, R9, RZ, PT ;  /* 0x000000ff0900720c */ /* 0x000fe40003f45270 */
[C---:B---3--:R-:W-:Y:S02]  /*14d0*/  PRMT R3, R8.reuse, 0x7770, RZ ;  /* 0x0000777008037816 */ /* 0x048fe400000000ff */
[----:B------:R-:W-:Y:S02]  /*14e0*/  PRMT R8, R8, 0x7771, RZ ;  /* 0x0000777108087816 */ /* 0x000fe400000000ff */
[----:B----4-:R-:W-:Y:S02]  /*14f0*/  PRMT R11, R12, 0x7770, RZ ;  /* 0x000077700c0b7816 */ /* 0x010fe400000000ff */
[----:B------:R-:W-:Y:S02]  /*1500*/  PRMT R10, R10, 0x7771, RZ ;  /* 0x000077710a0a7816 */ /* 0x000fe400000000ff */
[----:B-----5:R-:W-:-:S02]  /*1510*/  PRMT R4, R5, 0x7770, RZ ;  /* 0x0000777005047816 */ /* 0x020fc400000000ff */
[----:B------:R-:W-:Y:S02]  /*1520*/  PRMT R12, R12, 0x7771, RZ ;  /* 0x000077710c0c7816 */ /* 0x000fe400000000ff */
[----:B------:R-:W-:Y:S02]  /*1530*/  PRMT R6, R3, 0x7610, R6 ;  /* 0x0000761003067816 */ /* 0x000fe40000000006 */
[----:B------:R-:W-:Y:S02]  /*1540*/  PRMT R7, R8, 0x7610, R7 ;  /* 0x0000761008077816 */ /* 0x000fe40000000007 */
[----:B------:R-:W-:Y:S02]  /*1550*/  PRMT R5, R5, 0x7771, RZ ;  /* 0x0000777105057816 */ /* 0x000fe400000000ff */
[----:B------:R-:W-:Y:S02]  /*1560*/  LOP3.LUT P1, RZ, R10, 0xff, RZ, 0xc0, !PT ;  /* 0x000000ff0aff7812 */ /* 0x000fe4000782c0ff */
[----:B------:R-:W-:-:S02]  /*1570*/  LOP3.LUT P0, RZ, R4, 0xff, RZ, 0xc0, !PT ;  /* 0x000000ff04ff7812 */ /* 0x000fc4000780c0ff */
[----:B------:R-:W-:Y:S02]  /*1580*/  PRMT R3, R11, 0x7610, R3 ;  /* 0x000076100b037816 */ /* 0x000fe40000000003 */
[----:B------:R-:W-:Y:S01]  /*1590*/  PRMT R8, R12, 0x7610, R8 ;  /* 0x000076100c087816 */ /* 0x000fe20000000008 */
[----:B------:R-:W-:Y:S08]  /*15a0*/  @!P2 BRA `(.L_x_68146) ;  /* 0x000000000038a947 */ /* 0x000ff00003800000 */
[----:B------:R-:W-:Y:S01]  /*15b0*/  IMAD.MOV.U32 R2, RZ, RZ, 0x1 ;  /* 0x00000001ff027424 */ /* 0x000fe200078e00ff */
[----:B------:R-:W-:-:S07]  /*15c0*/  PRMT R11, R14, 0x7610, R11 ;  /* 0x000076100e0b7816 */ /* 0x000fce000000000b */
.L_x_68147:
        /* <DEDUP_REMOVED lines=12> */
.L_x_68146:
[----:B------:R-:W-:Y:S05]  /*1690*/  BSYNC.RECONVERGENT B0 ;  /* 0x0000000000007941 */ /* 0x000fea0003800200 */
.L_x_68145:
        /* <DEDUP_REMOVED lines=9> */
[----:B------:R-:W-:Y:S01]  /*1730*/  IMAD.MOV.U32 R9, RZ, RZ, 0x1 ;  /* 0x00000001ff097424 */ /* 0x000fe200078e00ff */
[----:B------:R-:W-:-:S07]  /*1740*/  PRMT R11, R14, 0x7610, R11 ;  /* 0x000076100e0b7816 */ /* 0x000fce000000000b */
.L_x_68150:
        /* <DEDUP_REMOVED lines=12> */
.L_x_68149:
[----:B------:R-:W-:Y:S05]  /*1810*/  BSYNC.RECONVERGENT B0 ;  /* 0x0000000000007941 */ /* 0x000fea0003800200 */
.L_x_68148:
[----:B------:R-:W-:Y:S01]  /*1820*/  BSSY.RECONVERGENT B0, `(.L_x_68151) ;  /* 0x0000012000007945 */ /* 0x000fe20003800200 */
[----:B------:R-:W-:Y:S01]  /*1830*/  IMAD.MOV.U32 R15, RZ, RZ, 0x1 ;  /* 0x00000001ff0f7424 */ /* 0x000fe200078e00ff */
[----:B------:R-:W-:Y:S02]  /*1840*/  PRMT R10, R13, 0x7610, R10 ;  /* 0x000076100d0a7816 */ /* 0x000fe4000000000a */
[----:B------:R-:W-:Y:S05]  /*1850*/  @!P0 BRA `(.L_x_68152) ;  /* 0x0000000000388947 */ /* 0x000fea0003800000 */
[----:B------:R-:W-:Y:S01]  /*1860*/  IMAD.MOV.U32 R10, RZ, RZ, 0x1 ;  /* 0x00000001ff0a7424 */ /* 0x000fe200078e00ff */
[----:B------:R-:W-:-:S07]  /*1870*/  PRMT R11, R14, 0x7610, R11 ;  /* 0x000076100e0b7816 */ /* 0x000fce000000000b */
.L_x_68153:
        /* <DEDUP_REMOVED lines=12> */
.L_x_68152:
[----:B------:R-:W-:Y:S05]  /*1940*/  BSYNC.RECONVERGENT B0 ;  /* 0x0000000000007941 */ /* 0x000fea0003800200 */
.L_x_68151:
[----:B------:R-:W-:Y:S01]  /*1950*/  BSSY.RECONVERGENT B0, `(.L_x_68154) ;  /* 0x0000012000007945 */ /* 0x000fe20003800200 */
[----:B------:R-:W-:Y:S01]  /*1960*/  IMAD.MOV.U32 R13, RZ, RZ, 0x1 ;  /* 0x00000001ff0d7424 */ /* 0x000fe200078e00ff */
[----:B------:R-:W-:Y:S02]  /*1970*/  PRMT R11, R15, 0x7610, R11 ;  /* 0x000076100f0b7816 */ /* 0x000fe4000000000b */
[----:B------:R-:W-:Y:S05]  /*1980*/  @!P2 BRA `(.L_x_68155) ;  /* 0x000000000038a947 */ /* 0x000fea0003800000 */
[----:B------:R-:W-:Y:S01]  /*1990*/  IMAD.MOV.U32 R11, RZ, RZ, 0x1 ;  /* 0x00000001ff0b7424 */ /* 0x000fe200078e00ff */
[----:B------:R-:W-:-:S07]  /*19a0*/  PRMT R4, R14, 0x7610, R4 ;  /* 0x000076100e047816 */ /* 0x000fce0000000004 */
.L_x_68156:
        /* <DEDUP_REMOVED lines=12> */
.L_x_68155:
[----:B------:R-:W-:Y:S05]  /*1a70*/  BSYNC.RECONVERGENT B0 ;  /* 0x0000000000007941 */ /* 0x000fea0003800200 */
.L_x_68154:
[----:B------:R-:W-:Y:S01]  /*1a80*/  BSSY.RECONVERGENT B0, `(.L_x_68157) ;  /* 0x0000012000007945 */ /* 0x000fe20003800200 */
[----:B------:R-:W-:Y:S01]  /*1a90*/  IMAD.MOV.U32 R15, RZ, RZ, 0x1 ;  /* 0x00000001ff0f7424 */ /* 0x000fe200078e00ff */
[----:B------:R-:W-:Y:S02]  /*1aa0*/  PRMT R4, R13, 0x7610, R4 ;  /* 0x000076100d047816 */ /* 0x000fe40000000004 */
[----:B------:R-:W-:Y:S05]  /*1ab0*/  @!P3 BRA `(.L_x_68158) ;  /* 0x000000000038b947 */ /* 0x000fea0003800000 */
[----:B------:R-:W-:Y:S01]  /*1ac0*/  IMAD.MOV.U32 R4, RZ, RZ, 0x1 ;  /* 0x00000001ff047424 */ /* 0x000fe200078e00ff */
[----:B------:R-:W-:-:S07]  /*1ad0*/  PRMT R5, R14, 0x7610, R5 ;  /* 0x000076100e057816 */ /* 0x000fce0000000005 */
.L_x_68159:
        /* <DEDUP_REMOVED lines=12> */
.L_x_68158:
[----:B------:R-:W-:Y:S05]  /*1ba0*/  BSYNC.RECONVERGENT B0 ;  /* 0x0000000000007941 */ /* 0x000fea0003800200 */
.L_x_68157:
[----:B------:R-:W-:Y:S01]  /*1bb0*/  BSSY.RECONVERGENT B0, `(.L_x_68160) ;  /* 0x0000013000007945 */ /* 0x000fe20003800200 */
[----:B------:R-:W-:Y:S01]  /*1bc0*/  IMAD.MOV.U32 R13, RZ, RZ, 0x1 ;  /* 0x00000001ff0d7424 */ /* 0x000fe200078e00ff */
[----:B------:R-:W-:Y:S01]  /*1bd0*/  PRMT R5, R15, 0x7610, R5 ;  /* 0x000076100f057816 */ /* 0x000fe20000000005 */
[----:B------:R-:W-:Y:S01]  /*1be0*/  IMAD.MOV.U32 R16, RZ, RZ, 0x1 ;  /* 0x00000001ff107424 */ /* 0x000fe200078e00ff */
[----:B------:R-:W-:Y:S06]  /*1bf0*/  @!P4 BRA `(.L_x_68161) ;  /* 0x000000000038c947 */ /* 0x000fec0003800000 */
[----:B------:R-:W-:Y:S01]  /*1c00*/  IMAD.MOV.U32 R5, RZ, RZ, 0x1 ;  /* 0x00000001ff057424 */ /* 0x000fe200078e00ff */
[----:B------:R-:W-:-:S07]  /*1c10*/  PRMT R6, R14, 0x7610, R6 ;  /* 0x000076100e067816 */ /* 0x000fce0000000006 */
.L_x_68162:
        /* <DEDUP_REMOVED lines=12> */
.L_x_68161:
[----:B------:R-:W-:Y:S05]  /*1ce0*/  BSYNC.RECONVERGENT B0 ;  /* 0x0000000000007941 */ /* 0x000fea0003800200 */
.L_x_68160:
[----:B------:R-:W-:Y:S01]  /*1cf0*/  BSSY.RECONVERGENT B0, `(.L_x_68163) ;  /* 0x0000012000007945 */ /* 0x000fe20003800200 */
[----:B------:R-:W-:Y:S02]  /*1d00*/  PRMT R6, R16, 0x7610, R6 ;  /* 0x0000761010067816 */ /* 0x000fe40000000006 */
[----:B------:R-:W-:Y:S01]  /*1d10*/  PRMT R7, R13, 0x7610, R7 ;  /* 0x000076100d077816 */ /* 0x000fe20000000007 */
[----:B------:R-:W-:Y:S06]  /*1d20*/  @!P5 BRA `(.L_x_68164) ;  /* 0x000000000038d947 */ /* 0x000fec0003800000 */
[----:B------:R-:W-:Y:S01]  /*1d30*/  IMAD.MOV.U32 R7, RZ, RZ, 0x1 ;  /* 0x00000001ff077424 */ /* 0x000fe200078e00ff */
[----:B------:R-:W-:-:S07]  /*1d40*/  PRMT R12, R14, 0x7610, R12 ;  /* 0x000076100e0c7816 */ /* 0x000fce000000000c */
.L_x_68165:
        /* <DEDUP_REMOVED lines=12> */
.L_x_68164:
[----:B------:R-:W-:Y:S05]  /*1e10*/  BSYNC.RECONVERGENT B0 ;  /* 0x0000000000007941 */ /* 0x000fea0003800200 */
.L_x_68163:
[----:B------:R-:W-:Y:S04]  /*1e20*/  BSSY.RECONVERGENT B0, `(.L_x_68166) ;  /* 0x0000010000007945 */ /* 0x000fe80003800200 */
[----:B------:R-:W-:Y:S05]  /*1e30*/  @!P6 BRA `(.L_x_68167) ;  /* 0x000000000038e947 */ /* 0x000fea0003800000 */
[----:B------:R-:W-:-:S07]  /*1e40*/  IMAD.MOV.U32 R6, RZ, RZ, 0x1 ;  /* 0x00000001ff067424 */ /* 0x000fce00078e00ff */
.L_x_68168:
[C---:B------:R-:W-:Y:S02]  /*1e50*/  LOP3.LUT R3, R8.reuse, 0x1, RZ, 0xc0, !PT ;  /* 0x0000000108037812 */ /* 0x040fe400078ec0ff */
[----:B------:R-:W-:Y:S02]  /*1e60*/  LOP3.LUT R8, R8, 0xff, RZ, 0xc0, !PT ;  /* 0x000000ff08087812 */ /* 0x000fe400078ec0ff */
[----:B------:R-:W-:Y:S02]  /*1e70*/  ISETP.NE.U32.AND P0, PT, R3, 0x1, PT ;  /* 0x000000010300780c */ /* 0x000fe40003f05070 */
[C---:B------:R-:W-:Y:S02]  /*1e80*/  PRMT R12, R14.reuse, 0x9910, RZ ;  /* 0x000099100e0c7816 */ /* 0x040fe400000000ff */
[----:B------:R-:W-:Y:S02]  /*1e90*/  SEL R3, R14, 0x1, !P0 ;  /* 0x000000010e037807 */ /* 0x000fe40004000000 */
[----:B------:R-:W-:Y:S01]  /*1ea0*/  ISETP.GT.U32.AND P0, PT, R8, 0x1, PT ;  /* 0x000000010800780c */ /* 0x000fe20003f04070 */
[----:B------:R-:W-:Y:S01]  /*1eb0*/  IMAD R12, R12, R12, RZ ;  /* 0x0000000c0c0c7224 */ /* 0x000fe200078e02ff */
[----:B------:R-:W-:-:S02]  /*1ec0*/  PRMT R6, R6, 0x9910, RZ ;  /* 0x0000991006067816 */ /* 0x000fc400000000ff */
[----:B------:R-:W-:Y:S02]  /*1ed0*/  PRMT R3, R3, 0x9910, RZ ;  /* 0x0000991003037816 */ /* 0x000fe400000000ff */
[----:B------:R-:W-:Y:S02]  /*1ee0*/  SHF.R.U32.HI R8, RZ, 0x1, R8 ;  /* 0x00000001ff087819 */ /* 0x000fe40000011608 */
[----:B------:R-:W-:Y:S01]  /*1ef0*/  PRMT R14, R12, 0x7610, R14 ;  /* 0x000076100c0e7816 */ /* 0x000fe2000000000e */
[----:B------:R-:W-:-:S04]  /*1f00*/  IMAD R6, R6, R3, RZ ;  /* 0x0000000306067224 */ /* 0x000fc800078e02ff */
[----:B------:R-:W-:Y:S05]  /*1f10*/  @P0 BRA `(.L_x_68168) ;  /* 0xfffffffc00cc0947 */ /* 0x000fea000383ffff */
.L_x_68167:
[----:B------:R-:W-:Y:S05]  /*1f20*/  BSYNC.RECONVERGENT B0 ;  /* 0x0000000000007941 */ /* 0x000fea0003800200 */
.L_x_68166:
        /* <DEDUP_REMOVED lines=15> */
.L_x_68169:
        /* <DEDUP_REMOVED lines=14> */
.L_x_68850:


//--------------------- .text._ZN2at6native29vectorized_elementwise_kernelILi4EZNS0_50_GLOBAL__N__2680c7bb_12_PowKernel_cu_7dd49032_300322pow_scalar_tensor_implIhEEvRNS_18TensorIteratorBaseET_EUlhE_St5arrayIPcLm2EEEEviT0_T1_ --------------------------
	.section	.text._ZN2at6native29vectorized_elementwise_kernelILi4EZNS0_50_GLOBAL__N__2680c7bb_12_PowKernel_cu_7dd49032_300322pow_scalar_tensor_implIhEEvRNS_18TensorIteratorBaseET_EUlhE_St5arrayIPcLm2EEEEviT0_T1_,"ax",@progbits
	.align	128
        .global         _ZN2at6native29vectorized_elementwise_kernelILi4EZNS0_50_GLOBAL__N__2680c7bb_12_PowKernel_cu_7dd49032_300322pow_scalar_tensor_implIhEEvRNS_18TensorIteratorBaseET_EUlhE_St5arrayIPcLm2EEEEviT0_T1_
        .type           _ZN2at6native29vectorized_elementwise_kernelILi4EZNS0_50_GLOBAL__N__2680c7bb_12_PowKernel_cu_7dd49032_300322pow_scalar_tensor_implIhEEvRNS_18TensorIteratorBaseET_EUlhE_St5arrayIPcLm2EEEEviT0_T1_,@function
        .size           _ZN2at6native29vectorized_elementwise_kernelILi4EZNS0_50_GLOBAL__N__2680c7bb_12_PowKernel_cu_7dd49032_300322pow_scalar_tensor_implIhEEvRNS_18TensorIteratorBaseET_EUlhE_St5arrayIPcLm2EEEEviT0_T1_,(.L_x_68851 - _ZN2at6native29vectorized_elementwise_kernelILi4EZNS0_50_GLOBAL__N__2680c7bb_12_PowKernel_cu_7dd49032_300322pow_scalar_tensor_implIhEEvRNS_18TensorIteratorBaseET_EUlhE_St5arrayIPcLm2EEEEviT0_T1_)
        .other          _ZN2at6native29vectorized_elementwise_kernelILi4EZNS0_50_GLOBAL__N__2680c7bb_12_PowKernel_cu_7dd49032_300322pow_scalar_tensor_implIhEEvRNS_18TensorIteratorBaseET_EUlhE_St5arrayIPcLm2EEEEviT0_T1_,@"STO_CUDA_ENTRY STV_DEFAULT"
_ZN2at6native29vectorized_elementwise_kernelILi4EZNS0_50_GLOBAL__N__2680c7bb_12_PowKernel_cu_7dd49032_300322pow_scalar_tensor_implIhEEvRNS_18TensorIteratorBaseET_EUlhE_St5arrayIPcLm2EEEEviT0_T1_:
.text._ZN2at6native29vectorized_elementwise_kernelILi4EZNS0_50_GLOBAL__N__2680c7bb_12_PowKernel_cu_7dd49032_300322pow_scalar_tensor_implIhEEvRNS_18TensorIteratorBaseET_EUlhE_St5arrayIPcLm2EEEEviT0_T1_:
        /* <DEDUP_REMOVED lines=83> */
.L_x_68173:
        /* <DEDUP_REMOVED lines=12> */
.L_x_68172:
[----:B------:R-:W-:Y:S05]  /*05f0*/  BSYNC.RECONVERGENT B0 ;  /* 0x0000000000007941 */ /* 0x000fea0003800200 */
.L_x_68171:
        /* <DEDUP_REMOVED lines=9> */
.L_x_68176:
        /* <DEDUP_REMOVED lines=12> */
.L_x_68175:
[----:B------:R-:W-:Y:S05]  /*0750*/  BSYNC.RECONVERGENT B0 ;  /* 0x0000000000007941 */ /* 0x000fea0003800200 */
.L_x_68174:
        /* <DEDUP_REMOVED lines=9> */
.L_x_68179:
        /* <DEDUP_REMOVED lines=12> */
.L_x_68178:
[----:B------:R-:W-:Y:S05]  /*08b0*/  BSYNC.RECONVERGENT B0 ;  /* 0x0000000000007941 */ /* 0x000fea0003800200 */
.L_x_68177:
        /* <DEDUP_REMOVED lines=9> */
.L_x_68182:
        /* <DEDUP_REMOVED lines=12> */
.L_x_68181:
[----:B------:R-:W-:Y:S05]  /*0a10*/  BSYNC.RECONVERGENT B0 ;  /* 0x0000000000007941 */ /* 0x000fea0003800200 */
.L_x_68180:
        /* <DEDUP_REMOVED lines=9> */
.L_x_68185:
        /* <DEDUP_REMOVED lines=12> */
.L_x_68184:
[----:B------:R-:W-:Y:S05]  /*0b70*/  BSYNC.RECONVERGENT B0 ;  /* 0x0000000000007941 */ /* 0x000fea0003800200 */
.L_x_68183:
        /* <DEDUP_REMOVED lines=9> */
.L_x_68188:
        /* <DEDUP_REMOVED lines=12> */
.L_x_68187:
[----:B------:R-:W-:Y:S05]  /*0cd0*/  BSYNC.RECONVERGENT B0 ;  /* 0x0000000000007941 */ /* 0x000fea0003800200 */
.L_x_68186:
        /* <DEDUP_REMOVED lines=9> */
.L_x_68191:
        /* <DEDUP_REMOVED lines=12> */
.L_x_68190:
[----:B------:R-:W-:Y:S05]  /*0e30*/  BSYNC.RECONVERGENT B0 ;  /* 0x0000000000007941 */ /* 0x000fea0003800200 */
.L_x_68189:
        /* <DEDUP_REMOVED lines=8> */
.L_x_68194:
        /* <DEDUP_REMOVED lines=12> */
.L_x_68193:
[----:B------:R-:W-:Y:S05]  /*0f80*/  BSYNC.RECONVERGENT B0 ;  /* 0x0000000000007941 */ /* 0x000fea0003800200 */
.L_x_68192:
        /* <DEDUP_REMOVED lines=18> */
.L_x_68197:
        /* <DEDUP_REMOVED lines=8> */
.L_x_68198:
        /* <DEDUP_REMOVED lines=8> */
.L_x_68199:
        /* <DEDUP_REMOVED lines=8> */
.L_x_68200:
        /* <DEDUP_REMOVED lines=9> */
.L_x_68201:
[----:B------:R-:W-:Y:S05]  /*12c0*/  BSYNC.RELIABLE B1 ;  /* 0x0000000000017941 */ /* 0x000fea0003800100 */
.L_x_68196:
[----:B------:R-:W-:-:S13]  /*12d0*/  ISETP.GE.U32.AND P0, PT, R15, UR5, PT ;  /* 0x000000050f007c0c */ /* 0x000fda000bf06070 */
[----:B01----:R-:W0:Y:S01]  /*12e0*/  @!P0 LDC.64 R4, c[0x0][0x398] ;  /* 0x0000e600ff048b82 */ /* 0x003e220000000a00 */
[C---:B--2---:R-:W-:Y:S02]  /*12f0*/  @!P0 VIADD R3, R15.reuse, UR4 ;  /* 0x000000040f038c36 */ /* 0x044fe40008000000 */
[----:B------:R-:W-:-:S03]  /*1300*/  @!P0 VIADD R15, R15, 0x80 ;  /* 0x000000800f0f8836 */ /* 0x000fc60000000000 */
[----:B0-----:R-:W-:-:S05]  /*1310*/  @!P0 IADD3 R2, P1, PT, R3, R4, RZ ;  /* 0x0000000403028210 */ /* 0x001fca0007f3e0ff */
[----:B------:R-:W-:-:S05]  /*1320*/  @!P0 IMAD.X R3, RZ, RZ, R5, P1 ;  /* 0x000000ffff038224 */ /* 0x000fca00008e0605 */
[----:B------:R3:W-:Y:S03]  /*1330*/  @!P0 STG.E.U8 desc[UR8][R2.64], R8 ;  /* 0x0000000802008986 */ /* 0x0007e6000c101108 */
.L_x_68202:
[----:B------:R-:W-:Y:S05]  /*1340*/  BSYNC.RECONVERGENT B0 ;  /* 0x0000000000007941 */ /* 0x000fea0003800200 */
.L_x_68195:
        /* <DEDUP_REMOVED lines=9> */
.L_x_68170:
        /* <DEDUP_REMOVED lines=9> */
[----:B------:R-:W-:Y:S01]  /*1470*/  BSSY.RECONVERGENT B0, `(.L_x_68203) ;  /* 0x0000020000007945 */ /* 0x000fe20003800200 */
[----:B------:R-:W-:Y:S01]  /*1480*/  IMAD.MOV.U32 R2, RZ, RZ, 0x1 ;  /* 0x00000001ff027424 */ /* 0x000fe200078e00ff */
[C---:B--2---:R-:W-:Y:S02]  /*1490*/  PRMT R10, R3.reuse, 0x7770, RZ ;  /* 0x00007770030a7816 */ /* 0x044fe400000000ff */
[----:B------:R-:W-:Y:S02]  /*14a0*/  PRMT R6, R3, 0x7772, RZ ;  /* 0x0000777203067816 */ /* 0x000fe400000000ff */
[----:B------:R-:W-:-:S02]  /*14b0*/  ISETP.NE.AND P2, PT, R10, RZ, PT ;  /* 0x000000ff0a00720c */ /* 0x000fc40003f45270 */
[C---:B------:R-:W-:Y:S02]  /*14c0*/  PRMT R9, R3.reuse, 0x7771, RZ ;  /* 0x0000777103097816 */ /* 0x040fe400000000ff */
[----:B------:R-:W-:Y:S02]  /*14d0*/  PRMT R7, R3, 0x7773, RZ ;  /* 0x0000777303077816 */ /* 0x000fe400000000ff */
[----:B---3--:R-:W-:Y:S02]  /*14e0*/  PRMT R11, R8, 0x7770, RZ ;  /* 0x00007770080b7816 */ /* 0x008fe400000000ff */
[----:B------:R-:W-:Y:S02]  /*14f0*/  PRMT R3, R6, 0x7610, R3 ;  /* 0x0000761006037816 */ /* 0x000fe40000000003 */
[C---:B------:R-:W-:Y:S02]  /*1500*/  PRMT R12, R8.reuse, 0x7771, RZ ;  /* 0x00007771080c7816 */ /* 0x040fe400000000ff */
[----:B------:R-:W-:-:S02]  /*1510*/  PRMT R4, R8, 0x7772, RZ ;  /* 0x0000777208047816 */ /* 0x000fc400000000ff */
[----:B------:R-:W-:Y:S02]  /*1520*/  PRMT R5, R7, 0x7610, R5 ;  /* 0x0000761007057816 */ /* 0x000fe40000000005 */
[----:B------:R-:W-:Y:S02]  /*1530*/  LOP3.LUT P1, RZ, R9, 0xff, RZ, 0xc0, !PT ;  /* 0x000000ff09ff7812 */ /* 0x000fe4000782c0ff */
[----:B------:R-:W-:Y:S02]  /*1540*/  LOP3.LUT P0, RZ, R3, 0xff, RZ, 0xc0, !PT ;  /* 0x000000ff03ff7812 */ /* 0x000fe4000780c0ff */
[----:B------:R-:W-:Y:S02]  /*1550*/  PRMT R8, R8, 0x7773, RZ ;  /* 0x0000777308087816 */ /* 0x000fe400000000ff */
[----:B------:R-:W-:Y:S02]  /*1560*/  PRMT R6, R11, 0x7610, R6 ;  /* 0x000076100b067816 */ /* 0x000fe40000000006 */
[----:B------:R-:W-:Y:S01]  /*1570*/  PRMT R7, R12, 0x7610, R7 ;  /* 0x000076100c077816 */ /* 0x000fe20000000007 */
[----:B------:R-:W-:Y:S06]  /*1580*/  @!P2 BRA `(.L_x_68204) ;  /* 0x000000000038a947 */ /* 0x000fec0003800000 */
[----:B------:R-:W-:Y:S01]  /*1590*/  IMAD.MOV.U32 R2, RZ, RZ, 0x1 ;  /* 0x00000001ff027424 */ /* 0x000fe200078e00ff */
[----:B------:R-:W-:-:S07]  /*15a0*/  PRMT R11, R14, 0x7610, R11 ;  /* 0x000076100e0b7816 */ /* 0x000fce000000000b */
.L_x_68205:
        /* <DEDUP_REMOVED lines=12> */
.L_x_68204:
[----:B------:R-:W-:Y:S05]  /*1670*/  BSYNC.RECONVERGENT B0 ;  /* 0x0000000000007941 */ /* 0x000fea0003800200 */
.L_x_68203:
        /* <DEDUP_REMOVED lines=11> */
.L_x_68208:
        /* <DEDUP_REMOVED lines=12> */
.L_x_68207:
[----:B------:R-:W-:Y:S05]  /*17f0*/  BSYNC.RECONVERGENT B0 ;  /* 0x0000000000007941 */ /* 0x000fea0003800200 */
.L_x_68206:
[----:B------:R-:W-:Y:S01]  /*1800*/  BSSY.RECONVERGENT B0, `(.L_x_68209) ;  /* 0x0000012000007945 */ /* 0x000fe20003800200 */
[----:B------:R-:W-:Y:S01]  /*1810*/  IMAD.MOV.U32 R13, RZ, RZ, 0x1 ;  /* 0x00000001ff0d7424 */ /* 0x000fe200078e00ff */
[----:B------:R-:W-:Y:S02]  /*1820*/  PRMT R9, R15, 0x7610, R9 ;  /* 0x000076100f097816 */ /* 0x000fe40000000009 */
[----:B------:R-:W-:Y:S05]  /*1830*/  @!P0 BRA `(.L_x_68210) ;  /* 0x0000000000388947 */ /* 0x000fea0003800000 */
[----:B------:R-:W-:Y:S01]  /*1840*/  IMAD.MOV.U32 R9, RZ, RZ, 0x1 ;  /* 0x00000001ff097424 */ /* 0x000fe200078e00ff */
[----:B------:R-:W-:-:S07]  /*1850*/  PRMT R11, R14, 0x7610, R11 ;  /* 0x000076100e0b7816 */ /* 0x000fce000000000b */
.L_x_68211:
        /* <DEDUP_REMOVED lines=12> */
.L_x_68210:
[----:B------:R-:W-:Y:S05]  /*1920*/  BSYNC.RECONVERGENT B0 ;  /* 0x0000000000007941 */ /* 0x000fea0003800200 */
.L_x_68209:
[----:B------:R-:W-:Y:S01]  /*1930*/  BSSY.RECONVERGENT B0, `(.L_x_68212) ;  /* 0x0000012000007945 */ /* 0x000fe20003800200 */
[----:B------:R-:W-:Y:S01]  /*1940*/  IMAD.MOV.U32 R15, RZ, RZ, 0x1 ;  /* 0x00000001ff0f7424 */ /* 0x000fe200078e00ff */
[----:B------:R-:W-:Y:S02]  /*1950*/  PRMT R3, R13, 0x7610, R3 ;  /* 0x000076100d037816 */ /* 0x000fe40000000003 */
[----:B------:R-:W-:Y:S05]  /*1960*/  @!P2 BRA `(.L_x_68213) ;  /* 0x000000000038a947 */ /* 0x000fea0003800000 */
[----:B------:R-:W-:Y:S01]  /*1970*/  IMAD.MOV.U32 R3, RZ, RZ, 0x1 ;  /* 0x00000001ff037424 */ /* 0x000fe200078e00ff */
[----:B------:R-:W-:-:S07]  /*1980*/  PRMT R11, R14, 0x7610, R11 ;  /* 0x000076100e0b7816 */ /* 0x000fce000000000b */
.L_x_68214:
        /* <DEDUP_REMOVED lines=12> */
.L_x_68213:
[----:B------:R-:W-:Y:S05]  /*1a50*/  BSYNC.RECONVERGENT B0 ;  /* 0x0000000000007941 */ /* 0x000fea0003800200 */
.L_x_68212:
[----:B------:R-:W-:Y:S01]  /*1a60*/  BSSY.RECONVERGENT B0, `(.L_x_68215) ;  /* 0x0000012000007945 */ /* 0x000fe20003800200 */
[----:B------:R-:W-:Y:S01]  /*1a70*/  IMAD.MOV.U32 R13, RZ, RZ, 0x1 ;  /* 0x00000001ff0d7424 */ /* 0x000fe200078e00ff */
[----:B------:R-:W-:Y:S02]  /*1a80*/  PRMT R5, R15, 0x7610, R5 ;  /* 0x000076100f057816 */ /* 0x000fe40000000005 */
[----:B------:R-:W-:Y:S05]  /*1a90*/  @!P3 BRA `(.L_x_68216) ;  /* 0x000000000038b947 */ /* 0x000fea0003800000 */
[----:B------:R-:W-:Y:S01]  /*1aa0*/  IMAD.MOV.U32 R5, RZ, RZ, 0x1 ;  /* 0x00000001ff057424 */ /* 0x000fe200078e00ff */
[----:B------:R-:W-:-:S07]  /*1ab0*/  PRMT R11, R14, 0x7610, R11 ;  /* 0x000076100e0b7816 */ /* 0x000fce000000000b */
.L_x_68217:
        /* <DEDUP_REMOVED lines=12> */
.L_x_68216:
[----:B------:R-:W-:Y:S05]  /*1b80*/  BSYNC.RECONVERGENT B0 ;  /* 0x0000000000007941 */ /* 0x000fea0003800200 */
.L_x_68215:
[----:B------:R-:W-:Y:S01]  /*1b90*/  BSSY.RECONVERGENT B0, `(.L_x_68218) ;  /* 0x0000013000007945 */ /* 0x000fe20003800200 */
[----:B------:R-:W-:Y:S01]  /*1ba0*/  IMAD.MOV.U32 R15, RZ, RZ, 0x1 ;  /* 0x00000001ff0f7424 */ /* 0x000fe200078e00ff */
[----:B------:R-:W-:Y:S01]  /*1bb0*/  PRMT R6, R13, 0x7610, R6 ;  /* 0x000076100d067816 */ /* 0x000fe20000000006 */
[----:B------:R-:W-:Y:S01]  /*1bc0*/  IMAD.MOV.U32 R16, RZ, RZ, 0x1 ;  /* 0x00000001ff107424 */ /* 0x000fe200078e00ff */
[----:B------:R-:W-:Y:S06]  /*1bd0*/  @!P4 BRA `(.L_x_68219) ;  /* 0x000000000038c947 */ /* 0x000fec0003800000 */
[----:B------:R-:W-:Y:S01]  /*1be0*/  IMAD.MOV.U32 R6, RZ, RZ, 0x1 ;  /* 0x00000001ff067424 */ /* 0x000fe200078e00ff */
[----:B------:R-:W-:-:S07]  /*1bf0*/  PRMT R11, R14, 0x7610, R11 ;  /* 0x000076100e0b7816 */ /* 0x000fce000000000b */
.L_x_68220:
        /* <DEDUP_REMOVED lines=12> */
.L_x_68219:
[----:B------:R-:W-:Y:S05]  /*1cc0*/  BSYNC.RECONVERGENT B0 ;  /* 0x0000000000007941 */ /* 0x000fea0003800200 */
.L_x_68218:
[----:B------:R-:W-:Y:S01]  /*1cd0*/  BSSY.RECONVERGENT B0, `(.L_x_68221) ;  /* 0x0000012000007945 */ /* 0x000fe20003800200 */
[----:B------:R-:W-:Y:S02]  /*1ce0*/  PRMT R7, R16, 0x7610, R7 ;  /* 0x0000761010077816 */ /* 0x000fe40000000007 */
[----:B------:R-:W-:Y:S01]  /*1cf0*/  PRMT R11, R15, 0x7610, R11 ;  /* 0x000076100f0b7816 */ /* 0x000fe2000000000b */
[----:B------:R-:W-:Y:S06]  /*1d00*/  @!P5 BRA `(.L_x_68222) ;  /* 0x000000000038d947 */ /* 0x000fec0003800000 */
[----:B------:R-:W-:Y:S01]  /*1d10*/  IMAD.MOV.U32 R11, RZ, RZ, 0x1 ;  /* 0x00000001ff0b7424 */ /* 0x000fe200078e00ff */
[----:B------:R-:W-:-:S07]  /*1d20*/  PRMT R12, R14, 0x7610, R12 ;  /* 0x000076100e0c7816 */ /* 0x000fce000000000c */
.L_x_68223:
        /* <DEDUP_REMOVED lines=12> */
.L_x_68222:
[----:B------:R-:W-:Y:S05]  /*1df0*/  BSYNC.RECONVERGENT B0 ;  /* 0x0000000000007941 */ /* 0x000fea0003800200 */
.L_x_68221:
[----:B------:R-:W-:Y:S04]  /*1e00*/  BSSY.RECONVERGENT B0, `(.L_x_68224) ;  /* 0x0000010000007945 */ /* 0x000fe80003800200 */
[----:B------:R-:W-:Y:S05]  /*1e10*/  @!P6 BRA `(.L_x_68225) ;  /* 0x000000000038e947 */ /* 0x000fea0003800000 */
[----:B------:R-:W-:-:S07]  /*1e20*/  IMAD.MOV.U32 R7, RZ, RZ, 0x1 ;  /* 0x00000001ff077424 */ /* 0x000fce00078e00ff */
.L_x_68226:
        /* <DEDUP_REMOVED lines=13> */
.L_x_68225:
[----:B------:R-:W-:Y:S05]  /*1f00*/  BSYNC.RECONVERGENT B0 ;  /* 0x0000000000007941 */ /* 0x000fea0003800200 */
.L_x_68224:
        /* <DEDUP_REMOVED lines=23> */
.L_x_68227:
        /* <DEDUP_REMOVED lines=16> */
.L_x_68851:


//--------------------- .text._ZN2at6native29vectorized_elementwise_kernelILi8EZNS0_50_GLOBAL__N__2680c7bb_12_PowKernel_cu_7dd49032_300322pow_scalar_tensor_implIhEEvRNS_18TensorIteratorBaseET_EUlhE_St5arrayIPcLm2EEEEviT0_T1_ --------------------------
	.section	.text._ZN2at6native29vectorized_elementwise_kernelILi8EZNS0_50_GLOBAL__N__2680c7bb_12_PowKernel_cu_7dd49032_300322pow_scalar_tensor_implIhEEvRNS_18TensorIteratorBaseET_EUlhE_St5arrayIPcLm2EEEEviT0_T1_,"ax",@progbits
	.align	128
        .global         _ZN2at6native29vectorized_elementwise_kernelILi8EZNS0_50_GLOBAL__N__2680c7bb_12_PowKernel_cu_7dd49032_300322pow_scalar_tensor_implIhEEvRNS_18TensorIteratorBaseET_EUlhE_St5arrayIPcLm2EEEEviT0_T1_
        .type           _ZN2at6native29vectorized_elementwise_kernelILi8EZNS0_50_GLOBAL__N__2680c7bb_12_PowKernel_cu_7dd49032_300322pow_scalar_tensor_implIhEEvRNS_18TensorIteratorBaseET_EUlhE_St5arrayIPcLm2EEEEviT0_T1_,@function
        .size           _ZN2at6native29vectorized_elementwise_kernelILi8EZNS0_50_GLOBAL__N__2680c7bb_12_PowKernel_cu_7dd49032_300322pow_scalar_tensor_implIhEEvRNS_18TensorIteratorBaseET_EUlhE_St5arrayIPcLm2EEEEviT0_T1_,(.L_x_68852 - _ZN2at6native29vectorized_elementwise_kernelILi8EZNS0_50_GLOBAL__N__2680c7bb_12_PowKernel_cu_7dd49032_300322pow_scalar_tensor_implIhEEvRNS_18TensorIteratorBaseET_EUlhE_St5arrayIPcLm2EEEEviT0_T1_)
        .other          _ZN2at6native29vectorized_elementwise_kernelILi8EZNS0_50_GLOBAL__N__2680c7bb_12_PowKernel_cu_7dd49032_300322pow_scalar_tensor_implIhEEvRNS_18TensorIteratorBaseET_EUlhE_St5arrayIPcLm2EEEEviT0_T1_,@"STO_CUDA_ENTRY STV_DEFAULT"
_ZN2at6native29vectorized_elementwise_kernelILi8EZNS0_50_GLOBAL__N__2680c7bb_12_PowKernel_cu_7dd49032_300322pow_scalar_tensor_implIhEEvRNS_18TensorIteratorBaseET_EUlhE_St5arrayIPcLm2EEEEviT0_T1_:
.text._ZN2at6native29vectorized_elementwise_kernelILi8EZNS0_50_GLOBAL__N__2680c7bb_12_PowKernel_cu_7dd49032_300322pow_scalar_tensor_implIhEEvRNS_18TensorIteratorBaseET_EUlhE_St5arrayIPcLm2EEEEviT0_T1_:
        /* <DEDUP_REMOVED lines=83> */
.L_x_68231:
        /* <DEDUP_REMOVED lines=12> */
.L_x_68230:
[----:B------:R-:W-:Y:S05]  /*05f0*/  BSYNC.RECONVERGENT B0 ;  /* 0x0000000000007941 */ /* 0x000fea0003800200 */
.L_x_68229:
        /* <DEDUP_REMOVED lines=9> */
.L_x_68234:
        /* <DEDUP_REMOVED lines=12> */
.L_x_68233:
[----:B------:R-:W-:Y:S05]  /*0750*/  BSYNC.RECONVERGENT B0 ;  /* 0x0000000000007941 */ /* 0x000fea0003800200 */
.L_x_68232:
        /* <DEDUP_REMOVED lines=9> */
.L_x_68237:
        /* <DEDUP_REMOVED lines=12> */
.L_x_68236:
[----:B------:R-:W-:Y:S05]  /*08b0*/  BSYNC.RECONVERGENT B0 ;  /* 0x0000000000007941 */ /* 0x000fea0003800200 */
.L_x_68235:
        /* <DEDUP_REMOVED lines=9> */
.L_x_68240:
        /* <DEDUP_REMOVED lines=12> */
.L_x_68239:
[----:B------:R-:W-:Y:S05]  /*0a10*/  BSYNC.RECONVERGENT B0 ;  /* 0x0000000000007941 */ /* 0x000fea0003800200 */
.L_x_68238:
        /* <DEDUP_REMOVED lines=9> */
.L_x_68243:
        /* <DEDUP_REMOVED lines=12> */
.L_x_68242:
[----:B------:R-:W-:Y:S05]  /*0b70*/  BSYNC.RECONVERGENT B0 ;  /* 0x0000000000007941 */ /* 0x000fea0003800200 */
.L_x_68241:
        /* <DEDUP_REMOVED lines=9> */
.L_x_68246:
        /* <DEDUP_REMOVED lines=12> */
.L_x_68245:
[----:B------:R-:W-:Y:S05]  /*0cd0*/  BSYNC.RECONVERGENT B0 ;  /* 0x0000000000007941 */ /* 0x000fea0003800200 */
.L_x_68244:
        /* <DEDUP_REMOVED lines=9> */
.L_x_68249:
        /* <DEDUP_REMOVED lines=12> */
.L_x_68248:
[----:B------:R-:W-:Y:S05]  /*0e30*/  BSYNC.RECONVERGENT B0 ;  /* 0x0000000000007941 */ /* 0x000fea0003800200 */
.L_x_68247:
        /* <DEDUP_REMOVED lines=8> */
.L_x_68252:
        /* <DEDUP_REMOVED lines=12> */
.L_x_68251:
[----:B------:R-:W-:Y:S05]  /*0f80*/  BSYNC.RECONVERGENT B0 ;  /* 0x0000000000007941 */ /* 0x000fea0003800200 */
.L_x_68250:
        /* <DEDUP_REMOVED lines=18> */
.L_x_68255:
        /* <DEDUP_REMOVED lines=8> */
.L_x_68256:
        /* <DEDUP_REMOVED lines=8> */
.L_x_68257:
        /* <DEDUP_REMOVED lines=8> */
.L_x_68258:
        /* <DEDUP_REMOVED lines=9> */
.L_x_68259:
[----:B------:R-:W-:Y:S05]  /*12c0*/  BSYNC.RELIABLE B1 ;  /* 0x0000000000017941 */ /* 0x000fea0003800100 */
.L_x_68254:
[----:B------:R-:W-:-:S13]  /*12d0*/  ISETP.GE.U32.AND P0, PT, R15, UR5, PT ;  /* 0x000000050f007c0c */ /* 0x000fda000bf06070 */
[----:B01----:R-:W0:Y:S01]  /*12e0*/  @!P0 LDC.64 R4, c[0x0][0x398] ;  /* 0x0000e600ff048b82 */ /* 0x003e220000000a00 */
[C---:B--2---:R-:W-:Y:S02]  /*12f0*/  @!P0 VIADD R3, R15.reuse, UR4 ;  /* 0x000000040f038c36 */ /* 0x044fe40008000000 */
[----:B------:R-:W-:-:S03]  /*1300*/  @!P0 VIADD R15, R15, 0x80 ;  /* 0x000000800f0f8836 */ /* 0x000fc60000000000 */
[----:B0-----:R-:W-:-:S05]  /*1310*/  @!P0 IADD3 R2, P1, PT, R3, R4, RZ ;  /* 0x0000000403028210 */ /* 0x001fca0007f3e0ff */
[----:B------:R-:W-:-:S05]  /*1320*/  @!P0 IMAD.X R3, RZ, RZ, R5, P1 ;  /* 0x000000ffff038224 */ /* 0x000fca00008e0605 */
[----:B------:R3:W-:Y:S03]  /*1330*/  @!P0 STG.E.U8 desc[UR8][R2.64], R8 ;  /* 0x0000000802008986 */ /* 0x0007e6000c101108 */
.L_x_68260:
[----:B------:R-:W-:Y:S05]  /*1340*/  BSYNC.RECONVERGENT B0 ;  /* 0x0000000000007941 */ /* 0x000fea0003800200 */
.L_x_68253:
        /* <DEDUP_REMOVED lines=9> */
.L_x_68228:
        /* <DEDUP_REMOVED lines=9> */
[----:B------:R-:W-:Y:S01]  /*1470*/  IMAD.MOV.U32 R7, RZ, RZ, 0x1 ;  /* 0x00000001ff077424 */ /* 0x000fe200078e00ff */
[----:B--2---:R-:W-:Y:S02]  /*1480*/  PRMT R12, R4, 0x7770, RZ ;  /* 0x00007770040c7816 */ /* 0x004fe400000000ff */
[C---:B------:R-:W-:Y:S02]  /*1490*/  PRMT R8, R5.reuse, 0x7770, RZ ;  /* 0x0000777005087816 */ /* 0x040fe400000000ff */
[----:B------:R-:W-:Y:S02]  /*14a0*/  ISETP.NE.AND P2, PT, R12, RZ, PT ;  /* 0x000000ff0c00720c */ /* 0x000fe40003f45270 */
[----:B------:R-:W-:Y:S02]  /*14b0*/  PRMT R9, R5, 0x7771, RZ ;  /* 0x0000777105097816 */ /* 0x000fe400000000ff */
[----:B------:R-:W-:-:S02]  /*14c0*/  PRMT R6, R4, 0x7771, RZ ;  /* 0x0000777104067816 */ /* 0x000fc400000000ff */
[C---:B------:R-:W-:Y:S02]  /*14d0*/  PRMT R2, R4.reuse, 0x7772, RZ ;  /* 0x0000777204027816 */ /* 0x040fe400000000ff */
[C---:B------:R-:W-:Y:S02]  /*14e0*/  PRMT R10, R5.reuse, 0x7772, RZ ;  /* 0x00007772050a7816 */ /* 0x040fe400000000ff */
[----:B------:R-:W-:Y:S02]  /*14f0*/  PRMT R11, R5, 0x7773, RZ ;  /* 0x00007773050b7816 */ /* 0x000fe400000000ff */
[----:B------:R-:W-:Y:S02]  /*1500*/  PRMT R3, R4, 0x7773, RZ ;  /* 0x0000777304037816 */ /* 0x000fe400000000ff */
[----:B------:R-:W-:Y:S02]  /*1510*/  PRMT R4, R8, 0x7610, R4 ;  /* 0x0000761008047816 */ /* 0x000fe40000000004 */
[----:B------:R-:W-:-:S02]  /*1520*/  PRMT R5, R9, 0x7610, R5 ;  /* 0x0000761009057816 */ /* 0x000fc40000000005 */
[----:B------:R-:W-:Y:S02]  /*1530*/  LOP3.LUT P1, RZ, R6, 0xff, RZ, 0xc0, !PT ;  /* 0x000000ff06ff7812 */ /* 0x000fe4000782c0ff */
[----:B------:R-:W-:Y:S02]  /*1540*/  LOP3.LUT P0, RZ, R2, 0xff, RZ, 0xc0, !PT ;  /* 0x000000ff02ff7812 */ /* 0x000fe4000780c0ff */
[----:B------:R-:W-:Y:S02]  /*1550*/  PRMT R8, R10, 0x7610, R8 ;  /* 0x000076100a087816 */ /* 0x000fe40000000008 */
[----:B------:R-:W-:Y:S01]  /*1560*/  PRMT R9, R11, 0x7610, R9 ;  /* 0x000076100b097816 */ /* 0x000fe20000000009 */
[----:B------:R-:W-:Y:S08]  /*1570*/  @!P2 BRA `(.L_x_68262) ;  /* 0x000000000038a947 */ /* 0x000ff00003800000 */
[----:B------:R-:W-:Y:S01]  /*1580*/  IMAD.MOV.U32 R7, RZ, RZ, 0x1 ;  /* 0x00000001ff077424 */ /* 0x000fe200078e00ff */
[----:B------:R-:W-:-:S07]  /*1590*/  PRMT R10, R14, 0x7610, R10 ;  /* 0x000076100e0a7816 */ /* 0x000fce000000000a */
.L_x_68263:
        /* <DEDUP_REMOVED lines=12> */
.L_x_68262:
[----:B------:R-:W-:Y:S05]  /*1660*/  BSYNC.RECONVERGENT B0 ;  /* 0x0000000000007941 */ /* 0x000fea0003800200 */
.L_x_68261:
        /* <DEDUP_REMOVED lines=11> */
.L_x_68266:
        /* <DEDUP_REMOVED lines=12> */
.L_x_68265:
[----:B------:R-:W-:Y:S05]  /*17e0*/  BSYNC.RECONVERGENT B0 ;  /* 0x0000000000007941 */ /* 0x000fea0003800200 */
.L_x_68264:
[----:B------:R-:W-:Y:S01]  /*17f0*/  BSSY.RECONVERGENT B0, `(.L_x_68267) ;  /* 0x0000012000007945 */ /* 0x000fe20003800200 */
[----:B------:R-:W-:Y:S01]  /*1800*/  IMAD.MOV.U32 R16, RZ, RZ, 0x1 ;  /* 0x00000001ff107424 */ /* 0x000fe200078e00ff */
[----:B------:R-:W-:Y:S02]  /*1810*/  PRMT R6, R15, 0x7610, R6 ;  /* 0x000076100f067816 */ /* 0x000fe40000000006 */
[----:B------:R-:W-:Y:S05]  /*1820*/  @!P0 BRA `(.L_x_68268) ;  /* 0x0000000000388947 */ /* 0x000fea0003800000 */
[----:B------:R-:W-:Y:S01]  /*1830*/  IMAD.MOV.U32 R6, RZ, RZ, 0x1 ;  /* 0x00000001ff067424 */ /* 0x000fe200078e00ff */
[----:B------:R-:W-:-:S07]  /*1840*/  PRMT R11, R14, 0x7610, R11 ;  /* 0x000076100e0b7816 */ /* 0x000fce000000000b */
.L_x_68269:
        /* <DEDUP_REMOVED lines=12> */
.L_x_68268:
[----:B------:R-:W-:Y:S05]  /*1910*/  BSYNC.RECONVERGENT B0 ;  /* 0x0000000000007941 */ /* 0x000fea0003800200 */
.L_x_68267:
[----:B------:R-:W-:Y:S01]  /*1920*/  BSSY.RECONVERGENT B0, `(.L_x_68270) ;  /* 0x0000012000007945 */ /* 0x000fe20003800200 */
[----:B------:R-:W-:Y:S01]  /*1930*/  IMAD.MOV.U32 R15, RZ, RZ, 0x1 ;  /* 0x00000001ff0f7424 */ /* 0x000fe200078e00ff */
[----:B------:R-:W-:Y:S02]  /*1940*/  PRMT R2, R16, 0x7610, R2 ;  /* 0x0000761010027816 */ /* 0x000fe40000000002 */
[----:B------:R-:W-:Y:S05]  /*1950*/  @!P2 BRA `(.L_x_68271) ;  /* 0x000000000038a947 */ /* 0x000fea0003800000 */
[----:B------:R-:W-:Y:S01]  /*1960*/  IMAD.MOV.U32 R2, RZ, RZ, 0x1 ;  /* 0x00000001ff027424 */ /* 0x000fe200078e00ff */
[----:B------:R-:W-:-:S07]  /*1970*/  PRMT R11, R14, 0x7610, R11 ;  /* 0x000076100e0b7816 */ /* 0x000fce000000000b */
.L_x_68272:
        /* <DEDUP_REMOVED lines=12> */
.L_x_68271:
[----:B------:R-:W-:Y:S05]  /*1a40*/  BSYNC.RECONVERGENT B0 ;  /* 0x0000000000007941 */ /* 0x000fea0003800200 */
.L_x_68270:
[----:B------:R-:W-:Y:S01]  /*1a50*/  BSSY.RECONVERGENT B0, `(.L_x_68273) ;  /* 0x0000012000007945 */ /* 0x000fe20003800200 */
[----:B------:R-:W-:Y:S01]  /*1a60*/  IMAD.MOV.U32 R13, RZ, RZ, 0x1 ;  /* 0x00000001ff0d7424 */ /* 0x000fe200078e00ff */
[----:B------:R-:W-:Y:S02]  /*1a70*/  PRMT R3, R15, 0x7610, R3 ;  /* 0x000076100f037816 */ /* 0x000fe40000000003 */
[----:B------:R-:W-:Y:S05]  /*1a80*/  @!P3 BRA `(.L_x_68274) ;  /* 0x000000000038b947 */ /* 0x000fea0003800000 */
[----:B------:R-:W-:Y:S01]  /*1a90*/  IMAD.MOV.U32 R3, RZ, RZ, 0x1 ;  /* 0x00000001ff037424 */ /* 0x000fe200078e00ff */
[----:B------:R-:W-:-:S07]  /*1aa0*/  PRMT R11, R14, 0x7610, R11 ;  /* 0x000076100e0b7816 */ /* 0x000fce000000000b */
.L_x_68275:
        /* <DEDUP_REMOVED lines=12> */
.L_x_68274:
[----:B------:R-:W-:Y:S05]  /*1b70*/  BSYNC.RECONVERGENT B0 ;  /* 0x0000000000007941 */ /* 0x000fea0003800200 */
.L_x_68273:
[----:B------:R-:W-:Y:S01]  /*1b80*/  BSSY.RECONVERGENT B0, `(.L_x_68276) ;  /* 0x0000013000007945 */ /* 0x000fe20003800200 */
[----:B------:R-:W-:Y:S01]  /*1b90*/  IMAD.MOV.U32 R15, RZ, RZ, 0x1 ;  /* 0x00000001ff0f7424 */ /* 0x000fe200078e00ff */
[----:B------:R-:W-:Y:S01]  /*1ba0*/  PRMT R4, R13, 0x7610, R4 ;  /* 0x000076100d047816 */ /* 0x000fe20000000004 */
[----:B------:R-:W-:Y:S01]  /*1bb0*/  IMAD.MOV.U32 R16, RZ, RZ, 0x1 ;  /* 0x00000001ff107424 */ /* 0x000fe200078e00ff */
[----:B------:R-:W-:Y:S06]  /*1bc0*/  @!P4 BRA `(.L_x_68277) ;  /* 0x000000000038c947 */ /* 0x000fec0003800000 */
[----:B------:R-:W-:Y:S01]  /*1bd0*/  IMAD.MOV.U32 R4, RZ, RZ, 0x1 ;  /* 0x00000001ff047424 */ /* 0x000fe200078e00ff */
[----:B------:R-:W-:-:S07]  /*1be0*/  PRMT R11, R14, 0x7610, R11 ;  /* 0x000076100e0b7816 */ /* 0x000fce000000000b */
.L_x_68278:
        /* <DEDUP_REMOVED lines=12> */
.L_x_68277:
[----:B------:R-:W-:Y:S05]  /*1cb0*/  BSYNC.RECONVERGENT B0 ;  /* 0x0000000000007941 */ /* 0x000fea0003800200 */
.L_x_68276:
[----:B------:R-:W-:Y:S01]  /*1cc0*/  BSSY.RECONVERGENT B0, `(.L_x_68279) ;  /* 0x0000012000007945 */ /* 0x000fe20003800200 */
[----:B------:R-:W-:Y:S02]  /*1cd0*/  PRMT R13, R16, 0x7610, R13 ;  /* 0x00007610100d7816 */ /* 0x000fe4000000000d */
[----:B------:R-:W-:Y:S01]  /*1ce0*/  PRMT R5, R15, 0x7610, R5 ;  /* 0x000076100f057816 */ /* 0x000fe20000000005 */
[----:B------:R-:W-:Y:S06]  /*1cf0*/  @!P5 BRA `(.L_x_68280) ;  /* 0x000000000038d947 */ /* 0x000fec0003800000 */
[----:B------:R-:W-:Y:S01]  /*1d00*/  IMAD.MOV.U32 R5, RZ, RZ, 0x1 ;  /* 0x00000001ff057424 */ /* 0x000fe200078e00ff */
[----:B------:R-:W-:-:S07]  /*1d10*/  PRMT R11, R14, 0x7610, R11 ;  /* 0x000076100e0b7816 */ /* 0x000fce000000000b */
.L_x_68281:
        /* <DEDUP_REMOVED lines=12> */
.L_x_68280:
[----:B------:R-:W-:Y:S05]  /*1de0*/  BSYNC.RECONVERGENT B0 ;  /* 0x0000000000007941 */ /* 0x000fea0003800200 */
.L_x_68279:
[----:B------:R-:W-:Y:S04]  /*1df0*/  BSSY.RECONVERGENT B0, `(.L_x_68282) ;  /* 0x0000010000007945 */ /* 0x000fe80003800200 */
[----:B------:R-:W-:Y:S05]  /*1e00*/  @!P6 BRA `(.L_x_68283) ;  /* 0x000000000038e947 */ /* 0x000fea0003800000 */
[----:B------:R-:W-:-:S07]  /*1e10*/  IMAD.MOV.U32 R13, RZ, RZ, 0x1 ;  /* 0x00000001ff0d7424 */ /* 0x000fce00078e00ff */
.L_x_68284:
        /* <DEDUP_REMOVED lines=13> */
.L_x_68283:
[----:B------:R-:W-:Y:S05]  /*1ef0*/  BSYNC.RECONVERGENT B0 ;  /* 0x0000000000007941 */ /* 0x000fea0003800200 */
.L_x_68282:
        /* <DEDUP_REMOVED lines=22> */
.L_x_68285:
        /* <DEDUP_REMOVED lines=10> */
.L_x_68852:


//--------------------- .nv.global.init           --------------------------
	.section	.nv.global.init,"aw",@progbits
	.align	16
.nv.global.init:
	.type		__cudart_sin_cos_coeffs,@object
	.size		__cudart_sin_cos_coeffs,(__cudart_i2opi_d - __cudart_sin_cos_coeffs)
__cudart_sin_cos_coeffs:
        /*0000*/ 	.byte	0x46, 0xd2, 0xb0, 0x2c, 0xf1, 0xe5, 0x5a, 0xbe, 0x92, 0xe3, 0xac, 0x69, 0xe3, 0x1d, 0xc7, 0x3e
        /*0010*/ 	.byte	0xa1, 0x62, 0xdb, 0x19, 0xa0, 0x01, 0x2a, 0xbf, 0x18, 0x08, 0x11, 0x11, 0x11, 0x11, 0x81, 0x3f
        /*0020*/ 	.byte	0x54, 0x55, 0x55, 0x55, 0x55, 0x55, 0xc5, 0xbf, 0x00, 0x00, 0x00, 0x00, 0x00, 0x00, 0x00, 0x00
        /*0030*/ 	.byte	0x00, 0x00, 0x00, 0x00, 0x00, 0x00, 0x00, 0x00, 0x64, 0x81, 0xfd, 0x20, 0x83, 0xff, 0xa8, 0xbd
        /*0040*/ 	.byte	0x28, 0x85, 0xef, 0xc1, 0xa7, 0xee, 0x21, 0x3e, 0xd9, 0xe6, 0x06, 0x8e, 0x4f, 0x7e, 0x92, 0xbe
        /*0050*/ 	.byte	0xe9, 0xbc, 0xdd, 0x19, 0xa0, 0x01, 0xfa, 0x3e, 0x47, 0x5d, 0xc1, 0x16, 0x6c, 0xc1, 0x56, 0xbf
        /*0060*/ 	.byte	0x51, 0x55, 0x55, 0x55, 0x55, 0x55, 0xa5, 0x3f, 0x00, 0x00, 0x00, 0x00, 0x00, 0x00, 0xe0, 0xbf
        /*0070*/ 	.byte	0x00, 0x00, 0x00, 0x00, 0x00, 0x00, 0xf0, 0x3f, 0x00, 0x00, 0x00, 0x00, 0x00, 0x00, 0x00, 0x00
	.type		__cudart_i2opi_d,@object
	.size		__cudart_i2opi_d,($str$5 - __cudart_i2opi_d)
__cudart_i2opi_d:
        /* <DEDUP_REMOVED lines=9> */
	.type		$str$5,@object
	.size		$str$5,(__unnamed_9 - $str$5)
$str$5:
        /*0110*/ 	.byte	0x66, 0x61, 0x6c, 0x73, 0x65, 0x00
	.type		__unnamed_9,@object
	.size		__unnamed_9,(__unnamed_1 - __unnamed_9)
__unnamed_9:
        /*0116*/ 	.byte	0x66, 0x65, 0x74, 0x63, 0x68, 0x5f, 0x61, 0x6e, 0x64, 0x5f, 0x63, 0x61, 0x73, 0x74, 0x00
	.type		__unnamed_1,@object
	.size		__unnamed_1,(__unnamed_17 - __unnamed_1)
__unnamed_1:
        /*0125*/ 	.byte	0x66, 0x65, 0x74, 0x63, 0x68, 0x5f, 0x61, 0x6e, 0x64, 0x5f, 0x63, 0x61, 0x73, 0x74, 0x00
	.type		__unnamed_17,@object
	.size		__unnamed_17,(__unnamed_5 - __unnamed_17)
__unnamed_17:
        /*0134*/ 	.byte	0x66, 0x65, 0x74, 0x63, 0x68, 0x5f, 0x61, 0x6e, 0x64, 0x5f, 0x63, 0x61, 0x73, 0x74, 0x00
	.type		__unnamed_5,@object
	.size		__unnamed_5,(__unnamed_21 - __unnamed_5)
__unnamed_5:
        /*0143*/ 	.byte	0x66, 0x65, 0x74, 0x63, 0x68, 0x5f, 0x61, 0x6e, 0x64, 0x5f, 0x63, 0x61, 0x73, 0x74, 0x00
	.type		__unnamed_21,@object
	.size		__unnamed_21,(__unnamed_13 - __unnamed_21)
__unnamed_21:
        /*0152*/ 	.byte	0x66, 0x65, 0x74, 0x63, 0x68, 0x5f, 0x61, 0x6e, 0x64, 0x5f, 0x63, 0x61, 0x73, 0x74, 0x00
	.type		__unnamed_13,@object
	.size		__unnamed_13,(__unnamed_3 - __unnamed_13)
__unnamed_13:
        /*0161*/ 	.byte	0x66, 0x65, 0x74, 0x63, 0x68, 0x5f, 0x61, 0x6e, 0x64, 0x5f, 0x63, 0x61, 0x73, 0x74, 0x00
	.type		__unnamed_3,@object
	.size		__unnamed_3,(__unnamed_19 - __unnamed_3)
__unnamed_3:
        /*0170*/ 	.byte	0x66, 0x65, 0x74, 0x63, 0x68, 0x5f, 0x61, 0x6e, 0x64, 0x5f, 0x63, 0x61, 0x73, 0x74, 0x00
	.type		__unnamed_19,@object
	.size		__unnamed_19,(__unnamed_11 - __unnamed_19)
__unnamed_19:
        /*017f*/ 	.byte	0x66, 0x65, 0x74, 0x63, 0x68, 0x5f, 0x61, 0x6e, 0x64, 0x5f, 0x63, 0x61, 0x73, 0x74, 0x00
	.type		__unnamed_11,@object
	.size		__unnamed_11,(__unnamed_7 - __unnamed_11)
__unnamed_11:
        /*018e*/ 	.byte	0x66, 0x65, 0x74, 0x63, 0x68, 0x5f, 0x61, 0x6e, 0x64, 0x5f, 0x63, 0x61, 0x73, 0x74, 0x00
	.type		__unnamed_7,@object
	.size		__unnamed_7,(__unnamed_15 - __unnamed_7)
__unnamed_7:
        /*019d*/ 	.byte	0x66, 0x65, 0x74, 0x63, 0x68, 0x5f, 0x61, 0x6e, 0x64, 0x5f, 0x63, 0x61, 0x73, 0x74, 0x00
	.type		__unnamed_15,@object
	.size		__unnamed_15,(__unnamed_10 - __unnamed_15)
__unnamed_15:
        /*01ac*/ 	.byte	0x66, 0x65, 0x74, 0x63, 0x68, 0x5f, 0x61, 0x6e, 0x64, 0x5f, 0x63, 0x61, 0x73, 0x74, 0x00
	.type		__unnamed_10,@object
	.size		__unnamed_10,(__unnamed_2 - __unnamed_10)
__unnamed_10:
        /*01bb*/ 	.byte	0x63, 0x61, 0x73, 0x74, 0x5f, 0x61, 0x6e, 0x64, 0x5f, 0x73, 0x74, 0x6f, 0x72, 0x65, 0x00
	.type		__unnamed_2,@object
	.size		__unnamed_2,(__unnamed_18 - __unnamed_2)
__unnamed_2:
        /*01ca*/ 	.byte	0x63, 0x61, 0x73, 0x74, 0x5f, 0x61, 0x6e, 0x64, 0x5f, 0x73, 0x74, 0x6f, 0x72, 0x65, 0x00
	.type		__unnamed_18,@object
	.size		__unnamed_18,(__unnamed_6 - __unnamed_18)
__unnamed_18:
        /*01d9*/ 	.byte	0x63, 0x61, 0x73, 0x74, 0x5f, 0x61, 0x6e, 0x64, 0x5f, 0x73, 0x74, 0x6f, 0x72, 0x65, 0x00
	.type		__unnamed_6,@object
	.size		__unnamed_6,(__unnamed_22 - __unnamed_6)
__unnamed_6:
        /*01e8*/ 	.byte	0x63, 0x61, 0x73, 0x74, 0x5f, 0x61, 0x6e, 0x64, 0x5f, 0x73, 0x74, 0x6f, 0x72, 0x65, 0x00
	.type		__unnamed_22,@object
	.size		__unnamed_22,(__unnamed_14 - __unnamed_22)
__unnamed_22:
        /*01f7*/ 	.byte	0x63, 0x61, 0x73, 0x74, 0x5f, 0x61, 0x6e, 0x64, 0x5f, 0x73, 0x74, 0x6f, 0x72, 0x65, 0x00
	.type		__unnamed_14,@object
	.size		__unnamed_14,(__unnamed_4 - __unnamed_14)
__unnamed_14:
        /*0206*/ 	.byte	0x63, 0x61, 0x73, 0x74, 0x5f, 0x61, 0x6e, 0x64, 0x5f, 0x73, 0x74, 0x6f, 0x72, 0x65, 0x00
	.type		__unnamed_4,@object
	.size		__unnamed_4,(__unnamed_20 - __unnamed_4)
__unnamed_4:
        /*0215*/ 	.byte	0x63, 0x61, 0x73, 0x74, 0x5f, 0x61, 0x6e, 0x64, 0x5f, 0x73, 0x74, 0x6f, 0x72, 0x65, 0x00
	.type		__unnamed_20,@object
	.size		__unnamed_20,(__unnamed_12 - __unnamed_20)
__unnamed_20:
        /*0224*/ 	.byte	0x63, 0x61, 0x73, 0x74, 0x5f, 0x61, 0x6e, 0x64, 0x5f, 0x73, 0x74, 0x6f, 0x72, 0x65, 0x00
	.type		__unnamed_12,@object
	.size		__unnamed_12,(__unnamed_8 - __unnamed_12)
__unnamed_12:
        /*0233*/ 	.byte	0x63, 0x61, 0x73, 0x74, 0x5f, 0x61, 0x6e, 0x64, 0x5f, 0x73, 0x74, 0x6f, 0x72, 0x65, 0x00
	.type		__unnamed_8,@object
	.size		__unnamed_8,(__unnamed_16 - __unnamed_8)
__unnamed_8:
        /*0242*/ 	.byte	0x63, 0x61, 0x73, 0x74, 0x5f, 0x61, 0x6e, 0x64, 0x5f, 0x73, 0x74, 0x6f, 0x72, 0x65, 0x00
	.type		__unnamed_16,@object
	.size		__unnamed_16,($str$6 - __unnamed_16)
__unnamed_16:
        /*0251*/ 	.byte	0x63, 0x61, 0x73, 0x74, 0x5f, 0x61, 0x6e, 0x64, 0x5f, 0x73, 0x74, 0x6f, 0x72, 0x65, 0x00
	.type		$str$6,@object
	.size		$str$6,(.L_51 - $str$6)
$str$6:
        /*0260*/ 	.byte	0x2f, 0x72, 0x6f, 0x6f, 0x74, 0x2f, 0x2e, 0x70, 0x79, 0x65, 0x6e, 0x76, 0x2f, 0x76, 0x65, 0x72
        /*0270*/ 	.byte	0x73, 0x69, 0x6f, 0x6e, 0x73, 0x2f, 0x33, 0x2e, 0x31, 0x33, 0x2e, 0x31, 0x32, 0x2f, 0x6c, 0x69
        /*0280*/ 	.byte	0x62, 0x2f, 0x70, 0x79, 0x74, 0x68, 0x6f, 0x6e, 0x33, 0x2e, 0x31, 0x33, 0x2f, 0x73, 0x69, 0x74
        /*0290*/ 	.byte	0x65, 0x2d, 0x70, 0x61, 0x63, 0x6b, 0x61, 0x67, 0x65, 0x73, 0x2f, 0x74, 0x6f, 0x72, 0x63, 0x68
        /*02a0*/ 	.byte	0x2f, 0x69, 0x6e, 0x63, 0x6c, 0x75, 0x64, 0x65, 0x2f, 0x63, 0x31, 0x30, 0x2f, 0x63, 0x6f, 0x72
        /*02b0*/ 	.byte	0x65, 0x2f, 0x44, 0x79, 0x6e, 0x61, 0x6d, 0x69, 0x63, 0x43, 0x61, 0x73, 0x74, 0x2e, 0x68, 0x00
.L_51:


//--------------------- .nv.shared.reserved.0     --------------------------
	.section	.nv.shared.reserved.0,"aw",@nobits
	.weak		__nv_reservedSMEM_offset_0_alias
	.size		__nv_reservedSMEM_offset_0_alias, 0, 64
	.other		__nv_reservedSMEM_offset_0_alias,@"STO_CUDA_RESERVED_SHARED STV_DEFAULT"
__nv_reservedSMEM_offset_0_alias:
	.zero		0
	.zero		64


//--------------------- .nv.global                --------------------------
	.section	.nv.global,"aw",@nobits
.nv.global:
	.type		_ZN48_INTERNAL_2680c7bb_12_PowKernel_cu_7dd49032_30034cuda3std3__48in_placeE,@object
	.size		_ZN48_INTERNAL_2680c7bb_12_PowKernel_cu_7dd49032_30034cuda3std3__48in_placeE,(_ZN48_INTERNAL_2680c7bb_12_PowKernel_cu_7dd49032_30034cuda3std6ranges3__45__cpo8distanceE - _ZN48_INTERNAL_2680c7bb_12_PowKernel_cu_7dd49032_30034cuda3std3__48in_placeE)
_ZN48_INTERNAL_2680c7bb_12_PowKernel_cu_7dd49032_30034cuda3std3__48in_placeE:
	.zero		1
	.type		_ZN48_INTERNAL_2680c7bb_12_PowKernel_cu_7dd49032_30034cuda3std6ranges3__45__cpo8distanceE,@object
	.size		_ZN48_INTERNAL_2680c7bb_12_PowKernel_cu_7dd49032_30034cuda3std6ranges3__45__cpo8distanceE,(_ZN48_INTERNAL_2680c7bb_12_PowKernel_cu_7dd49032_30034cuda3std3__45__cpo6cbeginE - _ZN48_INTERNAL_2680c7bb_12_PowKernel_cu_7dd49032_30034cuda3std6ranges3__45__cpo8distanceE)
_ZN48_INTERNAL_2680c7bb_12_PowKernel_cu_7dd49032_30034cuda3std6ranges3__45__cpo8distanceE:
	.zero		1
	.type		_ZN48_INTERNAL_2680c7bb_12_PowKernel_cu_7dd49032_30034cuda3std3__45__cpo6cbeginE,@object
	.size		_ZN48_INTERNAL_2680c7bb_12_PowKernel_cu_7dd49032_30034cuda3std3__45__cpo6cbeginE,(_ZN48_INTERNAL_2680c7bb_12_PowKernel_cu_7dd49032_30034cuda3std6ranges3__45__cpo7advanceE - _ZN48_INTERNAL_2680c7bb_12_PowKernel_cu_7dd49032_30034cuda3std3__45__cpo6cbeginE)
_ZN48_INTERNAL_2680c7bb_12_PowKernel_cu_7dd49032_30034cuda3std3__45__cpo6cbeginE:
	.zero		1
	.type		_ZN48_INTERNAL_2680c7bb_12_PowKernel_cu_7dd49032_30034cuda3std6ranges3__45__cpo7advanceE,@object
	.size		_ZN48_INTERNAL_2680c7bb_12_PowKernel_cu_7dd49032_30034cuda3std6ranges3__45__cpo7advanceE,(_ZN48_INTERNAL_2680c7bb_12_PowKernel_cu_7dd49032_30034cuda3std3__45__cpo7crbeginE - _ZN48_INTERNAL_2680c7bb_12_PowKernel_cu_7dd49032_30034cuda3std6ranges3__45__cpo7advanceE)
_ZN48_INTERNAL_2680c7bb_12_PowKernel_cu_7dd49032_30034cuda3std6ranges3__45__cpo7advanceE:
	.zero		1
	.type		_ZN48_INTERNAL_2680c7bb_12_PowKernel_cu_7dd49032_30034cuda3std3__45__cpo7crbeginE,@object
	.size		_ZN48_INTERNAL_2680c7bb_12_PowKernel_cu_7dd49032_30034cuda3std3__45__cpo7crbeginE,(_ZN48_INTERNAL_2680c7bb_12_PowKernel_cu_7dd49032_30034cuda3std6ranges3__45__cpo4dataE - _ZN48_INTERNAL_2680c7bb_12_PowKernel_cu_7dd49032_30034cuda3std3__45__cpo7crbeginE)
_ZN48_INTERNAL_2680c7bb_12_PowKernel_cu_7dd49032_30034cuda3std3__45__cpo7crbeginE:
	.zero		1
	.type		_ZN48_INTERNAL_2680c7bb_12_PowKernel_cu_7dd49032_30034cuda3std6ranges3__45__cpo4dataE,@object
	.size		_ZN48_INTERNAL_2680c7bb_12_PowKernel_cu_7dd49032_30034cuda3std6ranges3__45__cpo4dataE,(_ZN48_INTERNAL_2680c7bb_12_PowKernel_cu_7dd49032_30034cuda3std6ranges3__45__cpo5beginE - _ZN48_INTERNAL_2680c7bb_12_PowKernel_cu_7dd49032_30034cuda3std6ranges3__45__cpo4dataE)
_ZN48_INTERNAL_2680c7bb_12_PowKernel_cu_7dd49032_30034cuda3std6ranges3__45__cpo4dataE:
	.zero		1
	.type		_ZN48_INTERNAL_2680c7bb_12_PowKernel_cu_7dd49032_30034cuda3std6ranges3__45__cpo5beginE,@object
	.size		_ZN48_INTERNAL_2680c7bb_12_PowKernel_cu_7dd49032_30034cuda3std6ranges3__45__cpo5beginE,(_ZN48_INTERNAL_2680c7bb_12_PowKernel_cu_7dd49032_30034cuda3std3__450_GLOBAL__N__2680c7bb_12_PowKernel_cu_7dd49032_30036ignoreE - _ZN48_INTERNAL_2680c7bb_12_PowKernel_cu_7dd49032_30034cuda3std6ranges3__45__cpo5beginE)
_ZN48_INTERNAL_2680c7bb_12_PowKernel_cu_7dd49032_30034cuda3std6ranges3__45__cpo5beginE:
	.zero		1
	.type		_ZN48_INTERNAL_2680c7bb_12_PowKernel_cu_7dd49032_30034cuda3std3__450_GLOBAL__N__2680c7bb_12_PowKernel_cu_7dd49032_30036ignoreE,@object
	.size		_ZN48_INTERNAL_2680c7bb_12_PowKernel_cu_7dd49032_30034cuda3std3__450_GLOBAL__N__2680c7bb_12_PowKernel_cu_7dd49032_30036ignoreE,(_ZN48_INTERNAL_2680c7bb_12_PowKernel_cu_7dd49032_30034cuda3std6ranges3__45__cpo4sizeE - _ZN48_INTERNAL_2680c7bb_12_PowKernel_cu_7dd49032_30034cuda3std3__450_GLOBAL__N__2680c7bb_12_PowKernel_cu_7dd49032_30036ignoreE)
_ZN48_INTERNAL_2680c7bb_12_PowKernel_cu_7dd49032_30034cuda3std3__450_GLOBAL__N__2680c7bb_12_PowKernel_cu_7dd49032_30036ignoreE:
	.zero		1
	.type		_ZN48_INTERNAL_2680c7bb_12_PowKernel_cu_7dd49032_30034cuda3std6ranges3__45__cpo4sizeE,@object
	.size		_ZN48_INTERNAL_2680c7bb_12_PowKernel_cu_7dd49032_30034cuda3std6ranges3__45__cpo4sizeE,(_ZN48_INTERNAL_2680c7bb_12_PowKernel_cu_7dd49032_30034cuda3std3__45__cpo5beginE - _ZN48_INTERNAL_2680c7bb_12_PowKernel_cu_7dd49032_30034cuda3std6ranges3__45__cpo4sizeE)
_ZN48_INTERNAL_2680c7bb_12_PowKernel_cu_7dd49032_30034cuda3std6ranges3__45__cpo4sizeE:
	.zero		1
	.type		_ZN48_INTERNAL_2680c7bb_12_PowKernel_cu_7dd49032_30034cuda3std3__45__cpo5beginE,@object
	.size		_ZN48_INTERNAL_2680c7bb_12_PowKernel_cu_7dd49032_30034cuda3std3__45__cpo5beginE,(_ZN48_INTERNAL_2680c7bb_12_PowKernel_cu_7dd49032_30034cuda3std6ranges3__45__cpo6cbeginE - _ZN48_INTERNAL_2680c7bb_12_PowKernel_cu_7dd49032_30034cuda3std3__45__cpo5beginE)
_ZN48_INTERNAL_2680c7bb_12_PowKernel_cu_7dd49032_30034cuda3std3__45__cpo5beginE:
	.zero		1
	.type		_ZN48_INTERNAL_2680c7bb_12_PowKernel_cu_7dd49032_30034cuda3std6ranges3__45__cpo6cbeginE,@object
	.size		_ZN48_INTERNAL_2680c7bb_12_PowKernel_cu_7dd49032_30034cuda3std6ranges3__45__cpo6cbeginE,(_ZN48_INTERNAL_2680c7bb_12_PowKernel_cu_7dd49032_30034cuda3std3__45__cpo6rbeginE - _ZN48_INTERNAL_2680c7bb_12_PowKernel_cu_7dd49032_30034cuda3std6ranges3__45__cpo6cbeginE)
_ZN48_INTERNAL_2680c7bb_12_PowKernel_cu_7dd49032_30034cuda3std6ranges3__45__cpo6cbeginE:
	.zero		1
	.type		_ZN48_INTERNAL_2680c7bb_12_PowKernel_cu_7dd49032_30034cuda3std3__45__cpo6rbeginE,@object
	.size		_ZN48_INTERNAL_2680c7bb_12_PowKernel_cu_7dd49032_30034cuda3std3__45__cpo6rbeginE,(_ZN48_INTERNAL_2680c7bb_12_PowKernel_cu_7dd49032_30034cuda3std6ranges3__45__cpo4nextE - _ZN48_INTERNAL_2680c7bb_12_PowKernel_cu_7dd49032_30034cuda3std3__45__cpo6rbeginE)
_ZN48_INTERNAL_2680c7bb_12_PowKernel_cu_7dd49032_30034cuda3std3__45__cpo6rbeginE:
	.zero		1
	.type		_ZN48_INTERNAL_2680c7bb_12_PowKernel_cu_7dd49032_30034cuda3std6ranges3__45__cpo4nextE,@object
	.size		_ZN48_INTERNAL_2680c7bb_12_PowKernel_cu_7dd49032_30034cuda3std6ranges3__45__cpo4nextE,(_ZN48_INTERNAL_2680c7bb_12_PowKernel_cu_7dd49032_30034cuda3std6ranges3__45__cpo4swapE - _ZN48_INTERNAL_2680c7bb_12_PowKernel_cu_7dd49032_30034cuda3std6ranges3__45__cpo4nextE)
_ZN48_INTERNAL_2680c7bb_12_PowKernel_cu_7dd49032_30034cuda3std6ranges3__45__cpo4nextE:
	.zero		1
	.type		_ZN48_INTERNAL_2680c7bb_12_PowKernel_cu_7dd49032_30034cuda3std6ranges3__45__cpo4swapE,@object
	.size		_ZN48_INTERNAL_2680c7bb_12_PowKernel_cu_7dd49032_30034cuda3std6ranges3__45__cpo4swapE,(_ZN48_INTERNAL_2680c7bb_12_PowKernel_cu_7dd49032_30034cuda3std3__420unreachable_sentinelE - _ZN48_INTERNAL_2680c7bb_12_PowKernel_cu_7dd49032_30034cuda3std6ranges3__45__cpo4swapE)
_ZN48_INTERNAL_2680c7bb_12_PowKernel_cu_7dd49032_30034cuda3std6ranges3__45__cpo4swapE:
	.zero		1
	.type		_ZN48_INTERNAL_2680c7bb_12_PowKernel_cu_7dd49032_30034cuda3std3__420unreachable_sentinelE,@object
	.size		_ZN48_INTERNAL_2680c7bb_12_PowKernel_cu_7dd49032_30034cuda3std3__420unreachable_sentinelE,(_ZN48_INTERNAL_2680c7bb_12_PowKernel_cu_7dd49032_30036thrust24THRUST_300001_SM_1000_NS6system6detail10sequential3seqE - _ZN48_INTERNAL_2680c7bb_12_PowKernel_cu_7dd49032_30034cuda3std3__420unreachable_sentinelE)
_ZN48_INTERNAL_2680c7bb_12_PowKernel_cu_7dd49032_30034cuda3std3__420unreachable_sentinelE:
	.zero		1
	.type		_ZN48_INTERNAL_2680c7bb_12_PowKernel_cu_7dd49032_30036thrust24THRUST_300001_SM_1000_NS6system6detail10sequential3seqE,@object
	.size		_ZN48_INTERNAL_2680c7bb_12_PowKernel_cu_7dd49032_30036thrust24THRUST_300001_SM_1000_NS6system6detail10sequential3seqE,(_ZN48_INTERNAL_2680c7bb_12_PowKernel_cu_7dd49032_30034cuda3std3__45__cpo4cendE - _ZN48_INTERNAL_2680c7bb_12_PowKernel_cu_7dd49032_30036thrust24THRUST_300001_SM_1000_NS6system6detail10sequential3seqE)
_ZN48_INTERNAL_2680c7bb_12_PowKernel_cu_7dd49032_30036thrust24THRUST_300001_SM_1000_NS6system6detail10sequential3seqE:
	.zero		1
	.type		_ZN48_INTERNAL_2680c7bb_12_PowKernel_cu_7dd49032_30034cuda3std3__45__cpo4cendE,@object
	.size		_ZN48_INTERNAL_2680c7bb_12_PowKernel_cu_7dd49032_30034cuda3std3__45__cpo4cendE,(_ZN48_INTERNAL_2680c7bb_12_PowKernel_cu_7dd49032_30034cuda3std6ranges3__45__cpo9iter_swapE - _ZN48_INTERNAL_2680c7bb_12_PowKernel_cu_7dd49032_30034cuda3std3__45__cpo4cendE)
_ZN48_INTERNAL_2680c7bb_12_PowKernel_cu_7dd49032_30034cuda3std3__45__cpo4cendE:
	.zero		1
	.type		_ZN48_INTERNAL_2680c7bb_12_PowKernel_cu_7dd49032_30034cuda3std6ranges3__45__cpo9iter_swapE,@object
	.size		_ZN48_INTERNAL_2680c7bb_12_PowKernel_cu_7dd49032_30034cuda3std6ranges3__45__cpo9iter_swapE,(_ZN48_INTERNAL_2680c7bb_12_PowKernel_cu_7dd49032_30034cuda3std3__45__cpo5crendE - _ZN48_INTERNAL_2680c7bb_12_PowKernel_cu_7dd49032_30034cuda3std6ranges3__45__cpo9iter_swapE)
_ZN48_INTERNAL_2680c7bb_12_PowKernel_cu_7dd49032_30034cuda3std6ranges3__45__cpo9iter_swapE:
	.zero		1
	.type		_ZN48_INTERNAL_2680c7bb_12_PowKernel_cu_7dd49032_30034cuda3std3__45__cpo5crendE,@object
	.size		_ZN48_INTERNAL_2680c7bb_12_PowKernel_cu_7dd49032_30034cuda3std3__45__cpo5crendE,(_ZN48_INTERNAL_2680c7bb_12_PowKernel_cu_7dd49032_30034cuda3std6ranges3__45__cpo5cdataE - _ZN48_INTERNAL_2680c7bb_12_PowKernel_cu_7dd49032_30034cuda3std3__45__cpo5crendE)
_ZN48_INTERNAL_2680c7bb_12_PowKernel_cu_7dd49032_30034cuda3std3__45__cpo5crendE:
	.zero		1
	.type		_ZN48_INTERNAL_2680c7bb_12_PowKernel_cu_7dd49032_30034cuda3std6ranges3__45__cpo5cdataE,@object
	.size		_ZN48_INTERNAL_2680c7bb_12_PowKernel_cu_7dd49032_30034cuda3std6ranges3__45__cpo5cdataE,(_ZN48_INTERNAL_2680c7bb_12_PowKernel_cu_7dd49032_30034cuda3std6ranges3__45__cpo3endE - _ZN48_INTERNAL_2680c7bb_12_PowKernel_cu_7dd49032_30034cuda3std6ranges3__45__cpo5cdataE)
_ZN48_INTERNAL_2680c7bb_12_PowKernel_cu_7dd49032_30034cuda3std6ranges3__45__cpo5cdataE:
	.zero		1
	.type		_ZN48_INTERNAL_2680c7bb_12_PowKernel_cu_7dd49032_30034cuda3std6ranges3__45__cpo3endE,@object
	.size		_ZN48_INTERNAL_2680c7bb_12_PowKernel_cu_7dd49032_30034cuda3std6ranges3__45__cpo3endE,(_ZN48_INTERNAL_2680c7bb_12_PowKernel_cu_7dd49032_30034cuda3std3__419piecewise_constructE - _ZN48_INTERNAL_2680c7bb_12_PowKernel_cu_7dd49032_30034cuda3std6ranges3__45__cpo3endE)
_ZN48_INTERNAL_2680c7bb_12_PowKernel_cu_7dd49032_30034cuda3std6ranges3__45__cpo3endE:
	.zero		1
	.type		_ZN48_INTERNAL_2680c7bb_12_PowKernel_cu_7dd49032_30034cuda3std3__419piecewise_constructE,@object
	.size		_ZN48_INTERNAL_2680c7bb_12_PowKernel_cu_7dd49032_30034cuda3std3__419piecewise_constructE,(_ZN48_INTERNAL_2680c7bb_12_PowKernel_cu_7dd49032_30034cuda3std6ranges3__45__cpo5ssizeE - _ZN48_INTERNAL_2680c7bb_12_PowKernel_cu_7dd49032_30034cuda3std3__419piecewise_constructE)
_ZN48_INTERNAL_2680c7bb_12_PowKernel_cu_7dd49032_30034cuda3std3__419piecewise_constructE:
	.zero		1
	.type		_ZN48_INTERNAL_2680c7bb_12_PowKernel_cu_7dd49032_30034cuda3std6ranges3__45__cpo5ssizeE,@object
	.size		_ZN48_INTERNAL_2680c7bb_12_PowKernel_cu_7dd49032_30034cuda3std6ranges3__45__cpo5ssizeE,(_ZN48_INTERNAL_2680c7bb_12_PowKernel_cu_7dd49032_30034cuda3std3__45__cpo3endE - _ZN48_INTERNAL_2680c7bb_12_PowKernel_cu_7dd49032_30034cuda3std6ranges3__45__cpo5ssizeE)
_ZN48_INTERNAL_2680c7bb_12_PowKernel_cu_7dd49032_30034cuda3std6ranges3__45__cpo5ssizeE:
	.zero		1
	.type		_ZN48_INTERNAL_2680c7bb_12_PowKernel_cu_7dd49032_30034cuda3std3__45__cpo3endE,@object
	.size		_ZN48_INTERNAL_2680c7bb_12_PowKernel_cu_7dd49032_30034cuda3std3__45__cpo3endE,(_ZN48_INTERNAL_2680c7bb_12_PowKernel_cu_7dd49032_30034cuda3std6ranges3__45__cpo4cendE - _ZN48_INTERNAL_2680c7bb_12_PowKernel_cu_7dd49032_30034cuda3std3__45__cpo3endE)
_ZN48_INTERNAL_2680c7bb_12_PowKernel_cu_7dd49032_30034cuda3std3__45__cpo3endE:
	.zero		1
	.type		_ZN48_INTERNAL_2680c7bb_12_PowKernel_cu_7dd49032_30034cuda3std6ranges3__45__cpo4cendE,@object
	.size		_ZN48_INTERNAL_2680c7bb_12_PowKernel_cu_7dd49032_30034cuda3std6ranges3__45__cpo4cendE,(_ZN48_INTERNAL_2680c7bb_12_PowKernel_cu_7dd49032_30034cuda3std3__45__cpo4rendE - _ZN48_INTERNAL_2680c7bb_12_PowKernel_cu_7dd49032_30034cuda3std6ranges3__45__cpo4cendE)
_ZN48_INTERNAL_2680c7bb_12_PowKernel_cu_7dd49032_30034cuda3std6ranges3__45__cpo4cendE:
	.zero		1
	.type		_ZN48_INTERNAL_2680c7bb_12_PowKernel_cu_7dd49032_30034cuda3std3__45__cpo4rendE,@object
	.size		_ZN48_INTERNAL_2680c7bb_12_PowKernel_cu_7dd49032_30034cuda3std3__45__cpo4rendE,(_ZN48_INTERNAL_2680c7bb_12_PowKernel_cu_7dd49032_30034cuda3std6ranges3__45__cpo4prevE - _ZN48_INTERNAL_2680c7bb_12_PowKernel_cu_7dd49032_30034cuda3std3__45__cpo4rendE)
_ZN48_INTERNAL_2680c7bb_12_PowKernel_cu_7dd49032_30034cuda3std3__45__cpo4rendE:
	.zero		1
	.type		_ZN48_INTERNAL_2680c7bb_12_PowKernel_cu_7dd49032_30034cuda3std6ranges3__45__cpo4prevE,@object
	.size		_ZN48_INTERNAL_2680c7bb_12_PowKernel_cu_7dd49032_30034cuda3std6ranges3__45__cpo4prevE,(_ZN48_INTERNAL_2680c7bb_12_PowKernel_cu_7dd49032_30034cuda3std6ranges3__45__cpo9iter_moveE - _ZN48_INTERNAL_2680c7bb_12_PowKernel_cu_7dd49032_30034cuda3std6ranges3__45__cpo4prevE)
_ZN48_INTERNAL_2680c7bb_12_PowKernel_cu_7dd49032_30034cuda3std6ranges3__45__cpo4prevE:
	.zero		1
	.type		_ZN48_INTERNAL_2680c7bb_12_PowKernel_cu_7dd49032_30034cuda3std6ranges3__45__cpo9iter_moveE,@object
	.size		_ZN48_INTERNAL_2680c7bb_12_PowKernel_cu_7dd49032_30034cuda3std6ranges3__45__cpo9iter_moveE,(.L_35 - _ZN48_INTERNAL_2680c7bb_12_PowKernel_cu_7dd49032_30034cuda3std6ranges3__45__cpo9iter_moveE)
_ZN48_INTERNAL_2680c7bb_12_PowKernel_cu_7dd49032_30034cuda3std6ranges3__45__cpo9iter_moveE:
	.zero		1
.L_35:


//--------------------- .nv.constant0._ZN2at6native18elementwise_kernelILi128ELi4EZNS0_15gpu_kernel_implIZNS0_50_GLOBAL__N__2680c7bb_12_PowKernel_cu_7dd49032_300329pow_tensor_scalar_kernel_implIN3c108BFloat16ES6_EEvRNS_18TensorIteratorBaseET0_EUlS6_E2_EEvS8_RKT_EUliE_EEviT1_ --------------------------
	.section	.nv.constant0._ZN2at6native18elementwise_kernelILi128ELi4EZNS0_15gpu_kernel_implIZNS0_50_GLOBAL__N__2680c7bb_12_PowKernel_cu_7dd49032_300329pow_tensor_scalar_kernel_implIN3c108BFloat16ES6_EEvRNS_18TensorIteratorBaseET0_EUlS6_E2_EEvS8_RKT_EUliE_EEviT1_,"a",@progbits
	.sectionflags	@""
	.align	4
.nv.constant0._ZN2at6native18elementwise_kernelILi128ELi4EZNS0_15gpu_kernel_implIZNS0_50_GLOBAL__N__2680c7bb_12_PowKernel_cu_7dd49032_300329pow_tensor_scalar_kernel_implIN3c108BFloat16ES6_EEvRNS_18TensorIteratorBaseET0_EUlS6_E2_EEvS8_RKT_EUliE_EEviT1_:
	.zero		1456


//--------------------- .nv.constant0._ZN2at6native27unrolled_elementwise_kernelIZNS0_50_GLOBAL__N__2680c7bb_12_PowKernel_cu_7dd49032_300329pow_tensor_scalar_kernel_implIN3c108BFloat16ES5_EEvRNS_18TensorIteratorBaseET0_EUlS5_E2_St5arrayIPcLm2EELi4E23TrivialOffsetCalculatorILi1EjESE_NS0_6memory12LoadWithCastILi1EEENSF_13StoreWithCastILi1EEEEEviT_S8_T2_T3_T4_T5_ --------------------------
	.section	.nv.constant0._ZN2at6native27unrolled_elementwise_kernelIZNS0_50_GLOBAL__N__2680c7bb_12_PowKernel_cu_7dd49032_300329pow_tensor_scalar_kernel_implIN3c108BFloat16ES5_EEvRNS_18TensorIteratorBaseET0_EUlS5_E2_St5arrayIPcLm2EELi4E23TrivialOffsetCalculatorILi1EjESE_NS0_6memory12LoadWithCastILi1EEENSF_13StoreWithCastILi1EEEEEviT_S8_T2_T3_T4_T5_,"a",@progbits
	.sectionflags	@""
	.align	4
.nv.constant0._ZN2at6native27unrolled_elementwise_kernelIZNS0_50_GLOBAL__N__2680c7bb_12_PowKernel_cu_7dd49032_300329pow_tensor_scalar_kernel_implIN3c108BFloat16ES5_EEvRNS_18TensorIteratorBaseET0_EUlS5_E2_St5arrayIPcLm2EELi4E23TrivialOffsetCalculatorILi1EjESE_NS0_6memory12LoadWithCastILi1EEENSF_13StoreWithCastILi1EEEEEviT_S8_T2_T3_T4_T5_:
	.zero		956


//--------------------- .nv.constant0._ZN2at6native18elementwise_kernelILi128ELi4EZNS0_22gpu_kernel_impl_nocastIZNS0_50_GLOBAL__N__2680c7bb_12_PowKernel_cu_7dd49032_300329pow_tensor_scalar_kernel_implIN3c108BFloat16ES6_EEvRNS_18TensorIteratorBaseET0_EUlS6_E2_EEvS8_RKT_EUliE_EEviT1_ --------------------------
	.section	.nv.constant0._ZN2at6native18elementwise_kernelILi128ELi4EZNS0_22gpu_kernel_impl_nocastIZNS0_50_GLOBAL__N__2680c7bb_12_PowKernel_cu_7dd49032_300329pow_tensor_scalar_kernel_implIN3c108BFloat16ES6_EEvRNS_18TensorIteratorBaseET0_EUlS6_E2_EEvS8_RKT_EUliE_EEviT1_,"a",@progbits
	.sectionflags	@""
	.align	4
.nv.constant0._ZN2at6native18elementwise_kernelILi128ELi4EZNS0_22gpu_kernel_impl_nocastIZNS0_50_GLOBAL__N__2680c7bb_12_PowKernel_cu_7dd49032_300329pow_tensor_scalar_kernel_implIN3c108BFloat16ES6_EEvRNS_18TensorIteratorBaseET0_EUlS6_E2_EEvS8_RKT_EUliE_EEviT1_:
	.zero		1448


//--------------------- .nv.constant0._ZN2at6native27unrolled_elementwise_kernelIZNS0_50_GLOBAL__N__2680c7bb_12_PowKernel_cu_7dd49032_300329pow_tensor_scalar_kernel_implIN3c108BFloat16ES5_EEvRNS_18TensorIteratorBaseET0_EUlS5_E2_St5arrayIPcLm2EELi4E23TrivialOffsetCalculatorILi1EjESE_NS0_6memory15LoadWithoutCastENSF_16StoreWithoutCastEEEviT_S8_T2_T3_T4_T5_ --------------------------
	.section	.nv.constant0._ZN2at6native27unrolled_elementwise_kernelIZNS0_50_GLOBAL__N__2680c7bb_12_PowKernel_cu_7dd49032_300329pow_tensor_scalar_kernel_implIN3c108BFloat16ES5_EEvRNS_18TensorIteratorBaseET0_EUlS5_E2_St5arrayIPcLm2EELi4E23TrivialOffsetCalculatorILi1EjESE_NS0_6memory15LoadWithoutCastENSF_16StoreWithoutCastEEEviT_S8_T2_T3_T4_T5_,"a",@progbits
	.sectionflags	@""
	.align	4
.nv.constant0._ZN2at6native27unrolled_elementwise_kernelIZNS0_50_GLOBAL__N__2680c7bb_12_PowKernel_cu_7dd49032_300329pow_tensor_scalar_kernel_implIN3c108BFloat16ES5_EEvRNS_18TensorIteratorBaseET0_EUlS5_E2_St5arrayIPcLm2EELi4E23TrivialOffsetCalculatorILi1EjESE_NS0_6memory15LoadWithoutCastENSF_16StoreWithoutCastEEEviT_S8_T2_T3_T4_T5_:
	.zero		940


//--------------------- .nv.constant0._ZN2at6native29vectorized_elementwise_kernelILi2EZNS0_50_GLOBAL__N__2680c7bb_12_PowKernel_cu_7dd49032_300329pow_tensor_scalar_kernel_implIN3c108BFloat16ES5_EEvRNS_18TensorIteratorBaseET0_EUlS5_E2_St5arrayIPcLm2EEEEviS8_T1_ --------------------------
	.section	.nv.constant0._ZN2at6native29vectorized_elementwise_kernelILi2EZNS0_50_GLOBAL__N__2680c7bb_12_PowKernel_cu_7dd49032_300329pow_tensor_scalar_kernel_implIN3c108BFloat16ES5_EEvRNS_18TensorIteratorBaseET0_EUlS5_E2_St5arrayIPcLm2EEEEviS8_T1_,"a",@progbits
	.sectionflags	@""
	.align	4
.nv.constant0._ZN2at6native29vectorized_elementwise_kernelILi2EZNS0_50_GLOBAL__N__2680c7bb_12_PowKernel_cu_7dd49032_300329pow_tensor_scalar_kernel_implIN3c108BFloat16ES5_EEvRNS_18TensorIteratorBaseET0_EUlS5_E2_St5arrayIPcLm2EEEEviS8_T1_:
	.zero		936


//--------------------- .nv.constant0._ZN2at6native29vectorized_elementwise_kernelILi4EZNS0_50_GLOBAL__N__2680c7bb_12_PowKernel_cu_7dd49032_300329pow_tensor_scalar_kernel_implIN3c108BFloat16ES5_EEvRNS_18TensorIteratorBaseET0_EUlS5_E2_St5arrayIPcLm2EEEEviS8_T1_ --------------------------
	.section	.nv.constant0._ZN2at6native29vectorized_elementwise_kernelILi4EZNS0_50_GLOBAL__N__2680c7bb_12_PowKernel_cu_7dd49032_300329pow_tensor_scalar_kernel_implIN3c108BFloat16ES5_EEvRNS_18TensorIteratorBaseET0_EUlS5_E2_St5arrayIPcLm2EEEEviS8_T1_,"a",@progbits
	.sectionflags	@""
	.align	4
.nv.constant0._ZN2at6native29vectorized_elementwise_kernelILi4EZNS0_50_GLOBAL__N__2680c7bb_12_PowKernel_cu_7dd49032_300329pow_tensor_scalar_kernel_implIN3c108BFloat16ES5_EEvRNS_18TensorIteratorBaseET0_EUlS5_E2_St5arrayIPcLm2EEEEviS8_T1_:
	.zero		936


//--------------------- .nv.constant0._ZN2at6native29vectorized_elementwise_kernelILi8EZNS0_50_GLOBAL__N__2680c7bb_12_PowKernel_cu_7dd49032_300329pow_tensor_scalar_kernel_implIN3c108BFloat16ES5_EEvRNS_18TensorIteratorBaseET0_EUlS5_E2_St5arrayIPcLm2EEEEviS8_T1_ --------------------------
	.section	.nv.constant0._ZN2at6native29vectorized_elementwise_kernelILi8EZNS0_50_GLOBAL__N__2680c7bb_12_PowKernel_cu_7dd49032_300329pow_tensor_scalar_kernel_implIN3c108BFloat16ES5_EEvRNS_18TensorIteratorBaseET0_EUlS5_E2_St5arrayIPcLm2EEEEviS8_T1_,"a",@progbits
	.sectionflags	@""
	.align	4
.nv.constant0._ZN2at6native29vectorized_elementwise_kernelILi8EZNS0_50_GLOBAL__N__2680c7bb_12_PowKernel_cu_7dd49032_300329pow_tensor_scalar_kernel_implIN3c108BFloat16ES5_EEvRNS_18TensorIteratorBaseET0_EUlS5_E2_St5arrayIPcLm2EEEEviS8_T1_:
	.zero		936


//--------------------- .nv.constant0._ZN2at6native18elementwise_kernelILi128ELi4EZNS0_15gpu_kernel_implIZNS0_50_GLOBAL__N__2680c7bb_12_PowKernel_cu_7dd49032_300329pow_tensor_scalar_kernel_implIN3c108BFloat16ES6_EEvRNS_18TensorIteratorBaseET0_EUlS6_E1_EEvS8_RKT_EUliE_EEviT1_ --------------------------
	.section	.nv.constant0._ZN2at6native18elementwise_kernelILi128ELi4EZNS0_15gpu_kernel_implIZNS0_50_GLOBAL__N__2680c7bb_12_PowKernel_cu_7dd49032_300329pow_tensor_scalar_kernel_implIN3c108BFloat16ES6_EEvRNS_18TensorIteratorBaseET0_EUlS6_E1_EEvS8_RKT_EUliE_EEviT1_,"a",@progbits
	.sectionflags	@""
	.align	4
.nv.constant0._ZN2at6native18elementwise_kernelILi128ELi4EZNS0_15gpu_kernel_implIZNS0_50_GLOBAL__N__2680c7bb_12_PowKernel_cu_7dd49032_300329pow_tensor_scalar_kernel_implIN3c108BFloat16ES6_EEvRNS_18TensorIteratorBaseET0_EUlS6_E1_EEvS8_RKT_EUliE_EEviT1_:
	.zero		1448


//--------------------- .nv.constant0._ZN2at6native27unrolled_elementwise_kernelIZNS0_50_GLOBAL__N__2680c7bb_12_PowKernel_cu_7dd49032_300329pow_tensor_scalar_kernel_implIN3c108BFloat16ES5_EEvRNS_18TensorIteratorBaseET0_EUlS5_E1_St5arrayIPcLm2EELi4E23TrivialOffsetCalculatorILi1EjESE_NS0_6memory12LoadWithCastILi1EEENSF_13StoreWithCastILi1EEEEEviT_S8_T2_T3_T4_T5_ --------------------------
	.section	.nv.constant0._ZN2at6native27unrolled_elementwise_kernelIZNS0_50_GLOBAL__N__2680c7bb_12_PowKernel_cu_7dd49032_300329pow_tensor_scalar_kernel_implIN3c108BFloat16ES5_EEvRNS_18TensorIteratorBaseET0_EUlS5_E1_St5arrayIPcLm2EELi4E23TrivialOffsetCalculatorILi1EjESE_NS0_6memory12LoadWithCastILi1EEENSF_13StoreWithCastILi1EEEEEviT_S8_T2_T3_T4_T5_,"a",@progbits
	.sectionflags	@""
	.align	4
.nv.constant0._ZN2at6native27unrolled_elementwise_kernelIZNS0_50_GLOBAL__N__2680c7bb_12_PowKernel_cu_7dd49032_300329pow_tensor_scalar_kernel_implIN3c108BFloat16ES5_EEvRNS_18TensorIteratorBaseET0_EUlS5_E1_St5arrayIPcLm2EELi4E23TrivialOffsetCalculatorILi1EjESE_NS0_6memory12LoadWithCastILi1EEENSF_13StoreWithCastILi1EEEEEviT_S8_T2_T3_T4_T5_:
	.zero		948


//--------------------- .nv.constant0._ZN2at6native18elementwise_kernelILi128ELi4EZNS0_22gpu_kernel_impl_nocastIZNS0_50_GLOBAL__N__2680c7bb_12_PowKernel_cu_7dd49032_300329pow_tensor_scalar_kernel_implIN3c108BFloat16ES6_EEvRNS_18TensorIteratorBaseET0_EUlS6_E1_EEvS8_RKT_EUliE_EEviT1_ --------------------------
	.section	.nv.constant0._ZN2at6native18elementwise_kernelILi128ELi4EZNS0_22gpu_kernel_impl_nocastIZNS0_50_GLOBAL__N__2680c7bb_12_PowKernel_cu_7dd49032_300329pow_tensor_scalar_kernel_implIN3c108BFloat16ES6_EEvRNS_18TensorIteratorBaseET0_EUlS6_E1_EEvS8_RKT_EUliE_EEviT1_,"a",@progbits
	.sectionflags	@""
	.align	4
.nv.constant0._ZN2at6native18elementwise_kernelILi128ELi4EZNS0_22gpu_kernel_impl_nocastIZNS0_50_GLOBAL__N__2680c7bb_12_PowKernel_cu_7dd49032_300329pow_tensor_scalar_kernel_implIN3c108BFloat16ES6_EEvRNS_18TensorIteratorBaseET0_EUlS6_E1_EEvS8_RKT_EUliE_EEviT1_:
	.zero		1440


//--------------------- .nv.constant0._ZN2at6native27unrolled_elementwise_kernelIZNS0_50_GLOBAL__N__2680c7bb_12_PowKernel_cu_7dd49032_300329pow_tensor_scalar_kernel_implIN3c108BFloat16ES5_EEvRNS_18TensorIteratorBaseET0_EUlS5_E1_St5arrayIPcLm2EELi4E23TrivialOffsetCalculatorILi1EjESE_NS0_6memory15LoadWithoutCastENSF_16StoreWithoutCastEEEviT_S8_T2_T3_T4_T5_ --------------------------
	.section	.nv.constant0._ZN2at6native27unrolled_elementwise_kernelIZNS0_50_GLOBAL__N__2680c7bb_12_PowKernel_cu_7dd49032_300329pow_tensor_scalar_kernel_implIN3c108BFloat16ES5_EEvRNS_18TensorIteratorBaseET0_EUlS5_E1_St5arrayIPcLm2EELi4E23TrivialOffsetCalculatorILi1EjESE_NS0_6memory15LoadWithoutCastENSF_16StoreWithoutCastEEEviT_S8_T2_T3_T4_T5_,"a",@progbits
	.sectionflags	@""
	.align	4
.nv.constant0._ZN2at6native27unrolled_elementwise_kernelIZNS0_50_GLOBAL__N__2680c7bb_12_PowKernel_cu_7dd49032_300329pow_tensor_scalar_kernel_implIN3c108BFloat16ES5_EEvRNS_18TensorIteratorBaseET0_EUlS5_E1_St5arrayIPcLm2EELi4E23TrivialOffsetCalculatorILi1EjESE_NS0_6memory15LoadWithoutCastENSF_16StoreWithoutCastEEEviT_S8_T2_T3_T4_T5_:
	.zero		932


//--------------------- .nv.constant0._ZN2at6native29vectorized_elementwise_kernelILi2EZNS0_50_GLOBAL__N__2680c7bb_12_PowKernel_cu_7dd49032_300329pow_tensor_scalar_kernel_implIN3c108BFloat16ES5_EEvRNS_18TensorIteratorBaseET0_EUlS5_E1_St5arrayIPcLm2EEEEviS8_T1_ --------------------------
	.section	.nv.constant0._ZN2at6native29vectorized_elementwise_kernelILi2EZNS0_50_GLOBAL__N__2680c7bb_12_PowKernel_cu_7dd49032_300329pow_tensor_scalar_kernel_implIN3c108BFloat16ES5_EEvRNS_18TensorIteratorBaseET0_EUlS5_E1_St5arrayIPcLm2EEEEviS8_T1_,"a",@progbits
	.sectionflags	@""
	.align	4
.nv.constant0._ZN2at6native29vectorized_elementwise_kernelILi2EZNS0_50_GLOBAL__N__2680c7bb_12_PowKernel_cu_7dd49032_300329pow_tensor_scalar_kernel_implIN3c108BFloat16ES5_EEvRNS_18TensorIteratorBaseET0_EUlS5_E1_St5arrayIPcLm2EEEEviS8_T1_:
	.zero		928


//--------------------- .nv.constant0._ZN2at6native29vectorized_elementwise_kernelILi4EZNS0_50_GLOBAL__N__2680c7bb_12_PowKernel_cu_7dd49032_300329pow_tensor_scalar_kernel_implIN3c108BFloat16ES5_EEvRNS_18TensorIteratorBaseET0_EUlS5_E1_St5arrayIPcLm2EEEEviS8_T1_ --------------------------
	.section	.nv.constant0._ZN2at6native29vectorized_elementwise_kernelILi4EZNS0_50_GLOBAL__N__2680c7bb_12_PowKernel_cu_7dd49032_300329pow_tensor_scalar_kernel_implIN3c108BFloat16ES5_EEvRNS_18TensorIteratorBaseET0_EUlS5_E1_St5arrayIPcLm2EEEEviS8_T1_,"a",@progbits
	.sectionflags	@""
	.align	4
.nv.constant0._ZN2at6native29vectorized_elementwise_kernelILi4EZNS0_50_GLOBAL__N__2680c7bb_12_PowKernel_cu_7dd49032_300329pow_tensor_scalar_kernel_implIN3c108BFloat16ES5_EEvRNS_18TensorIteratorBaseET0_EUlS5_E1_St5arrayIPcLm2EEEEviS8_T1_:
	.zero		928


//--------------------- .nv.constant0._ZN2at6native29vectorized_elementwise_kernelILi8EZNS0_50_GLOBAL__N__2680c7bb_12_PowKernel_cu_7dd49032_300329pow_tensor_scalar_kernel_implIN3c108BFloat16ES5_EEvRNS_18TensorIteratorBaseET0_EUlS5_E1_St5arrayIPcLm2EEEEviS8_T1_ --------------------------
	.section	.nv.constant0._ZN2at6native29vectorized_elementwise_kernelILi8EZNS0_50_GLOBAL__N__2680c7bb_12_PowKernel_cu_7dd49032_300329pow_tensor_scalar_kernel_implIN3c108BFloat16ES5_EEvRNS_18TensorIteratorBaseET0_EUlS5_E1_St5arrayIPcLm2EEEEviS8_T1_,"a",@progbits
	.sectionflags	@""
	.align	4
.nv.constant0._ZN2at6native29vectorized_elementwise_kernelILi8EZNS0_50_GLOBAL__N__2680c7bb_12_PowKernel_cu_7dd49032_300329pow_tensor_scalar_kernel_implIN3c108BFloat16ES5_EEvRNS_18TensorIteratorBaseET0_EUlS5_E1_St5arrayIPcLm2EEEEviS8_T1_:
	.zero		928


//--------------------- .nv.constant0._ZN2at6native18elementwise_kernelILi128ELi4EZNS0_15gpu_kernel_implIZNS0_50_GLOBAL__N__2680c7bb_12_PowKernel_cu_7dd49032_300329pow_tensor_scalar_kernel_implIN3c108BFloat16ES6_EEvRNS_18TensorIteratorBaseET0_EUlS6_E0_EEvS8_RKT_EUliE_EEviT1_ --------------------------
	.section	.nv.constant0._ZN2at6native18elementwise_kernelILi128ELi4EZNS0_15gpu_kernel_implIZNS0_50_GLOBAL__N__2680c7bb_12_PowKernel_cu_7dd49032_300329pow_tensor_scalar_kernel_implIN3c108BFloat16ES6_EEvRNS_18TensorIteratorBaseET0_EUlS6_E0_EEvS8_RKT_EUliE_EEviT1_,"a",@progbits
	.sectionflags	@""
	.align	4
.nv.constant0._ZN2at6native18elementwise_kernelILi128ELi4EZNS0_15gpu_kernel_implIZNS0_50_GLOBAL__N__2680c7bb_12_PowKernel_cu_7dd49032_300329pow_tensor_scalar_kernel_implIN3c108BFloat16ES6_EEvRNS_18TensorIteratorBaseET0_EUlS6_E0_EEvS8_RKT_EUliE_EEviT1_:
	.zero		1448


//--------------------- .nv.constant0._ZN2at6native27unrolled_elementwise_kernelIZNS0_50_GLOBAL__N__2680c7bb_12_PowKernel_cu_7dd49032_300329pow_tensor_scalar_kernel_implIN3c108BFloat16ES5_EEvRNS_18TensorIteratorBaseET0_EUlS5_E0_St5arrayIPcLm2EELi4E23TrivialOffsetCalculatorILi1EjESE_NS0_6memory12LoadWithCastILi1EEENSF_13StoreWithCastILi1EEEEEviT_S8_T2_T3_T4_T5_ --------------------------
	.section	.nv.constant0._ZN2at6native27unrolled_elementwise_kernelIZNS0_50_GLOBAL__N__2680c7bb_12_PowKernel_cu_7dd49032_300329pow_tensor_scalar_kernel_implIN3c108BFloat16ES5_EEvRNS_18TensorIteratorBaseET0_EUlS5_E0_St5arrayIPcLm2EELi4E23TrivialOffsetCalculatorILi1EjESE_NS0_6memory12LoadWithCastILi1EEENSF_13StoreWithCastILi1EEEEEviT_S8_T2_T3_T4_T5_,"a",@progbits
	.sectionflags	@""
	.align	4
.nv.constant0._ZN2at6native27unrolled_elementwise_kernelIZNS0_50_GLOBAL__N__2680c7bb_12_PowKernel_cu_7dd49032_300329pow_tensor_scalar_kernel_implIN3c108BFloat16ES5_EEvRNS_18TensorIteratorBaseET0_EUlS5_E0_St5arrayIPcLm2EELi4E23TrivialOffsetCalculatorILi1EjESE_NS0_6memory12LoadWithCastILi1EEENSF_13StoreWithCastILi1EEEEEviT_S8_T2_T3_T4_T5_:
	.zero		948


//--------------------- .nv.constant0._ZN2at6native18elementwise_kernelILi128ELi4EZNS0_22gpu_kernel_impl_nocastIZNS0_50_GLOBAL__N__2680c7bb_12_PowKernel_cu_7dd49032_300329pow_tensor_scalar_kernel_implIN3c108BFloat16ES6_EEvRNS_18TensorIteratorBaseET0_EUlS6_E0_EEvS8_RKT_EUliE_EEviT1_ --------------------------
	.section	.nv.constant0._ZN2at6native18elementwise_kernelILi128ELi4EZNS0_22gpu_kernel_impl_nocastIZNS0_50_GLOBAL__N__2680c7bb_12_PowKernel_cu_7dd49032_300329pow_tensor_scalar_kernel_implIN3c108BFloat16ES6_EEvRNS_18TensorIteratorBaseET0_EUlS6_E0_EEvS8_RKT_EUliE_EEviT1_,"a",@progbits
	.sectionflags	@""
	.align	4
.nv.constant0._ZN2at6native18elementwise_kernelILi128ELi4EZNS0_22gpu_kernel_impl_nocastIZNS0_50_GLOBAL__N__2680c7bb_12_PowKernel_cu_7dd49032_300329pow_tensor_scalar_kernel_implIN3c108BFloat16ES6_EEvRNS_18TensorIteratorBaseET0_EUlS6_E0_EEvS8_RKT_EUliE_EEviT1_:
	.zero		1440


//--------------------- .nv.constant0._ZN2at6native27unrolled_elementwise_kernelIZNS0_50_GLOBAL__N__2680c7bb_12_PowKernel_cu_7dd49032_300329pow_tensor_scalar_kernel_implIN3c108BFloat16ES5_EEvRNS_18TensorIteratorBaseET0_EUlS5_E0_St5arrayIPcLm2EELi4E23TrivialOffsetCalculatorILi1EjESE_NS0_6memory15LoadWithoutCastENSF_16StoreWithoutCastEEEviT_S8_T2_T3_T4_T5_ --------------------------
	.section	.nv.constant0._ZN2at6native27unrolled_elementwise_kernelIZNS0_50_GLOBAL__N__2680c7bb_12_PowKernel_cu_7dd49032_300329pow_tensor_scalar_kernel_implIN3c108BFloat16ES5_EEvRNS_18TensorIteratorBaseET0_EUlS5_E0_St5arrayIPcLm2EELi4E23TrivialOffsetCalculatorILi1EjESE_NS0_6memory15LoadWithoutCastENSF_16StoreWithoutCastEEEviT_S8_T2_T3_T4_T5_,"a",@progbits
	.sectionflags	@""
	.align	4
.nv.constant0._ZN2at6native27unrolled_elementwise_kernelIZNS0_50_GLOBAL__N__2680c7bb_12_PowKernel_cu_7dd49032_300329pow_tensor_scalar_kernel_implIN3c108BFloat16ES5_EEvRNS_18TensorIteratorBaseET0_EUlS5_E0_St5arrayIPcLm2EELi4E23TrivialOffsetCalculatorILi1EjESE_NS0_6memory15LoadWithoutCastENSF_16StoreWithoutCastEEEviT_S8_T2_T3_T4_T5_:
	.zero		932


//--------------------- .nv.constant0._ZN2at6native29vectorized_elementwise_kernelILi2EZNS0_50_GLOBAL__N__2680c7bb_12_PowKernel_cu_7dd49032_300329pow_tensor_scalar_kernel_implIN3c108BFloat16ES5_EEvRNS_18TensorIteratorBaseET0_EUlS5_E0_St5arrayIPcLm2EEEEviS8_T1_ --------------------------
	.section	.nv.constant0._ZN2at6native29vectorized_elementwise_kernelILi2EZNS0_50_GLOBAL__N__2680c7bb_12_PowKernel_cu_7dd49032_300329pow_tensor_scalar_kernel_implIN3c108BFloat16ES5_EEvRNS_18TensorIteratorBaseET0_EUlS5_E0_St5arrayIPcLm2EEEEviS8_T1_,"a",@progbits
	.sectionflags	@""
	.align	4
.nv.constant0._ZN2at6native29vectorized_elementwise_kernelILi2EZNS0_50_GLOBAL__N__2680c7bb_12_PowKernel_cu_7dd49032_300329pow_tensor_scalar_kernel_implIN3c108BFloat16ES5_EEvRNS_18TensorIteratorBaseET0_EUlS5_E0_St5arrayIPcLm2EEEEviS8_T1_:
	.zero		928


//--------------------- .nv.constant0._ZN2at6native29vectorized_elementwise_kernelILi4EZNS0_50_GLOBAL__N__2680c7bb_12_PowKernel_cu_7dd49032_300329pow_tensor_scalar_kernel_implIN3c108BFloat16ES5_EEvRNS_18TensorIteratorBaseET0_EUlS5_E0_St5arrayIPcLm2EEEEviS8_T1_ --------------------------
	.section	.nv.constant0._ZN2at6native29vectorized_elementwise_kernelILi4EZNS0_50_GLOBAL__N__2680c7bb_12_PowKernel_cu_7dd49032_300329pow_tensor_scalar_kernel_implIN3c108BFloat16ES5_EEvRNS_18TensorIteratorBaseET0_EUlS5_E0_St5arrayIPcLm2EEEEviS8_T1_,"a",@progbits
	.sectionflags	@""
	.align	4
.nv.constant0._ZN2at6native29vectorized_elementwise_kernelILi4EZNS0_50_GLOBAL__N__2680c7bb_12_PowKernel_cu_7dd49032_300329pow_tensor_scalar_kernel_implIN3c108BFloat16ES5_EEvRNS_18TensorIteratorBaseET0_EUlS5_E0_St5arrayIPcLm2EEEEviS8_T1_:
	.zero		928


//--------------------- .nv.constant0._ZN2at6native29vectorized_elementwise_kernelILi8EZNS0_50_GLOBAL__N__2680c7bb_12_PowKernel_cu_7dd49032_300329pow_tensor_scalar_kernel_implIN3c108BFloat16ES5_EEvRNS_18TensorIteratorBaseET0_EUlS5_E0_St5arrayIPcLm2EEEEviS8_T1_ --------------------------
	.section	.nv.constant0._ZN2at6native29vectorized_elementwise_kernelILi8EZNS0_50_GLOBAL__N__2680c7bb_12_PowKernel_cu_7dd49032_300329pow_tensor_scalar_kernel_implIN3c108BFloat16ES5_EEvRNS_18TensorIteratorBaseET0_EUlS5_E0_St5arrayIPcLm2EEEEviS8_T1_,"a",@progbits
	.sectionflags	@""
	.align	4
.nv.constant0._ZN2at6native29vectorized_elementwise_kernelILi8EZNS0_50_GLOBAL__N__2680c7bb_12_PowKernel_cu_7dd49032_300329pow_tensor_scalar_kernel_implIN3c108BFloat16ES5_EEvRNS_18TensorIteratorBaseET0_EUlS5_E0_St5arrayIPcLm2EEEEviS8_T1_:
	.zero		928


//--------------------- .nv.constant0._ZN2at6native18elementwise_kernelILi128ELi4EZNS0_15gpu_kernel_implIZNS0_50_GLOBAL__N__2680c7bb_12_PowKernel_cu_7dd49032_300329pow_tensor_scalar_kernel_implIN3c108BFloat16ES6_EEvRNS_18TensorIteratorBaseET0_EUlS6_E_EEvS8_RKT_EUliE_EEviT1_ --------------------------
	.section	.nv.constant0._ZN2at6native18elementwise_kernelILi128ELi4EZNS0_15gpu_kernel_implIZNS0_50_GLOBAL__N__2680c7bb_12_PowKernel_cu_7dd49032_300329pow_tensor_scalar_kernel_implIN3c108BFloat16ES6_EEvRNS_18TensorIteratorBaseET0_EUlS6_E_EEvS8_RKT_EUliE_EEviT1_,"a",@progbits
	.sectionflags	@""
	.align	4
.nv.constant0._ZN2at6native18elementwise_kernelILi128ELi4EZNS0_15gpu_kernel_implIZNS0_50_GLOBAL__N__2680c7bb_12_PowKernel_cu_7dd49032_300329pow_tensor_scalar_kernel_implIN3c108BFloat16ES6_EEvRNS_18TensorIteratorBaseET0_EUlS6_E_EEvS8_RKT_EUliE_EEviT1_:
	.zero		1448


//--------------------- .nv.constant0._ZN2at6native27unrolled_elementwise_kernelIZNS0_50_GLOBAL__N__2680c7bb_12_PowKernel_cu_7dd49032_300329pow_tensor_scalar_kernel_implIN3c108BFloat16ES5_EEvRNS_18TensorIteratorBaseET0_EUlS5_E_St5arrayIPcLm2EELi4E23TrivialOffsetCalculatorILi1EjESE_NS0_6memory12LoadWithCastILi1EEENSF_13StoreWithCastILi1EEEEEviT_S8_T2_T3_T4_T5_ --------------------------
	.section	.nv.constant0._ZN2at6native27unrolled_elementwise_kernelIZNS0_50_GLOBAL__N__2680c7bb_12_PowKernel_cu_7dd49032_300329pow_tensor_scalar_kernel_implIN3c108BFloat16ES5_EEvRNS_18TensorIteratorBaseET0_EUlS5_E_St5arrayIPcLm2EELi4E23TrivialOffsetCalculatorILi1EjESE_NS0_6memory12LoadWithCastILi1EEENSF_13StoreWithCastILi1EEEEEviT_S8_T2_T3_T4_T5_,"a",@progbits
	.sectionflags	@""
	.align	4
.nv.constant0._ZN2at6native27unrolled_elementwise_kernelIZNS0_50_GLOBAL__N__2680c7bb_12_PowKernel_cu_7dd49032_300329pow_tensor_scalar_kernel_implIN3c108BFloat16ES5_EEvRNS_18TensorIteratorBaseET0_EUlS5_E_St5arrayIPcLm2EELi4E23TrivialOffsetCalculatorILi1EjESE_NS0_6memory12LoadWithCastILi1EEENSF_13StoreWithCastILi1EEEEEviT_S8_T2_T3_T4_T5_:
	.zero		948


//--------------------- .nv.constant0._ZN2at6native18elementwise_kernelILi128ELi4EZNS0_22gpu_kernel_impl_nocastIZNS0_50_GLOBAL__N__2680c7bb_12_PowKernel_cu_7dd49032_300329pow_tensor_scalar_kernel_implIN3c108BFloat16ES6_EEvRNS_18TensorIteratorBaseET0_EUlS6_E_EEvS8_RKT_EUliE_EEviT1_ --------------------------
	.section	.nv.constant0._ZN2at6native18elementwise_kernelILi128ELi4EZNS0_22gpu_kernel_impl_nocastIZNS0_50_GLOBAL__N__2680c7bb_12_PowKernel_cu_7dd49032_300329pow_tensor_scalar_kernel_implIN3c108BFloat16ES6_EEvRNS_18TensorIteratorBaseET0_EUlS6_E_EEvS8_RKT_EUliE_EEviT1_,"a",@progbits
	.sectionflags	@""
	.align	4
.nv.constant0._ZN2at6native18elementwise_kernelILi128ELi4EZNS0_22gpu_kernel_impl_nocastIZNS0_50_GLOBAL__N__2680c7bb_12_PowKernel_cu_7dd49032_300329pow_tensor_scalar_kernel_implIN3c108BFloat16ES6_EEvRNS_18TensorIteratorBaseET0_EUlS6_E_EEvS8_RKT_EUliE_EEviT1_:
	.zero		1440


//--------------------- .nv.constant0._ZN2at6native27unrolled_elementwise_kernelIZNS0_50_GLOBAL__N__2680c7bb_12_PowKernel_cu_7dd49032_300329pow_tensor_scalar_kernel_implIN3c108BFloat16ES5_EEvRNS_18TensorIteratorBaseET0_EUlS5_E_St5arrayIPcLm2EELi4E23TrivialOffsetCalculatorILi1EjESE_NS0_6memory15LoadWithoutCastENSF_16StoreWithoutCastEEEviT_S8_T2_T3_T4_T5_ --------------------------
	.section	.nv.constant0._ZN2at6native27unrolled_elementwise_kernelIZNS0_50_GLOBAL__N__2680c7bb_12_PowKernel_cu_7dd49032_300329pow_tensor_scalar_kernel_implIN3c108BFloat16ES5_EEvRNS_18TensorIteratorBaseET0_EUlS5_E_St5arrayIPcLm2EELi4E23TrivialOffsetCalculatorILi1EjESE_NS0_6memory15LoadWithoutCastENSF_16StoreWithoutCastEEEviT_S8_T2_T3_T4_T5_,"a",@progbits
	.sectionflags	@""
	.align	4
.nv.constant0._ZN2at6native27unrolled_elementwise_kernelIZNS0_50_GLOBAL__N__2680c7bb_12_PowKernel_cu_7dd49032_300329pow_tensor_scalar_kernel_implIN3c108BFloat16ES5_EEvRNS_18TensorIteratorBaseET0_EUlS5_E_St5arrayIPcLm2EELi4E23TrivialOffsetCalculatorILi1EjESE_NS0_6memory15LoadWithoutCastENSF_16StoreWithoutCastEEEviT_S8_T2_T3_T4_T5_:
	.zero		932


//--------------------- .nv.constant0._ZN2at6native29vectorized_elementwise_kernelILi2EZNS0_50_GLOBAL__N__2680c7bb_12_PowKernel_cu_7dd49032_300329pow_tensor_scalar_kernel_implIN3c108BFloat16ES5_EEvRNS_18TensorIteratorBaseET0_EUlS5_E_St5arrayIPcLm2EEEEviS8_T1_ --------------------------
	.section	.nv.constant0._ZN2at6native29vectorized_elementwise_kernelILi2EZNS0_50_GLOBAL__N__2680c7bb_12_PowKernel_cu_7dd49032_300329pow_tensor_scalar_kernel_implIN3c108BFloat16ES5_EEvRNS_18TensorIteratorBaseET0_EUlS5_E_St5arrayIPcLm2EEEEviS8_T1_,"a",@progbits
	.sectionflags	@""
	.align	4
.nv.constant0._ZN2at6native29vectorized_elementwise_kernelILi2EZNS0_50_GLOBAL__N__2680c7bb_12_PowKernel_cu_7dd49032_300329pow_tensor_scalar_kernel_implIN3c108BFloat16ES5_EEvRNS_18TensorIteratorBaseET0_EUlS5_E_St5arrayIPcLm2EEEEviS8_T1_:
	.zero		928


//--------------------- .nv.constant0._ZN2at6native29vectorized_elementwise_kernelILi4EZNS0_50_GLOBAL__N__2680c7bb_12_PowKernel_cu_7dd49032_300329pow_tensor_scalar_kernel_implIN3c108BFloat16ES5_EEvRNS_18TensorIteratorBaseET0_EUlS5_E_St5arrayIPcLm2EEEEviS8_T1_ --------------------------
	.section	.nv.constant0._ZN2at6native29vectorized_elementwise_kernelILi4EZNS0_50_GLOBAL__N__2680c7bb_12_PowKernel_cu_7dd49032_300329pow_tensor_scalar_kernel_implIN3c108BFloat16ES5_EEvRNS_18TensorIteratorBaseET0_EUlS5_E_St5arrayIPcLm2EEEEviS8_T1_,"a",@progbits
	.sectionflags	@""
	.align	4
.nv.constant0._ZN2at6native29vectorized_elementwise_kernelILi4EZNS0_50_GLOBAL__N__2680c7bb_12_PowKernel_cu_7dd49032_300329pow_tensor_scalar_kernel_implIN3c108BFloat16ES5_EEvRNS_18TensorIteratorBaseET0_EUlS5_E_St5arrayIPcLm2EEEEviS8_T1_:
	.zero		928


//--------------------- .nv.constant0._ZN2at6native29vectorized_elementwise_kernelILi8EZNS0_50_GLOBAL__N__2680c7bb_12_PowKernel_cu_7dd49032_300329pow_tensor_scalar_kernel_implIN3c108BFloat16ES5_EEvRNS_18TensorIteratorBaseET0_EUlS5_E_St5arrayIPcLm2EEEEviS8_T1_ --------------------------
	.section	.nv.constant0._ZN2at6native29vectorized_elementwise_kernelILi8EZNS0_50_GLOBAL__N__2680c7bb_12_PowKernel_cu_7dd49032_300329pow_tensor_scalar_kernel_implIN3c108BFloat16ES5_EEvRNS_18TensorIteratorBaseET0_EUlS5_E_St5arrayIPcLm2EEEEviS8_T1_,"a",@progbits
	.sectionflags	@""
	.align	4
.nv.constant0._ZN2at6native29vectorized_elementwise_kernelILi8EZNS0_50_GLOBAL__N__2680c7bb_12_PowKernel_cu_7dd49032_300329pow_tensor_scalar_kernel_implIN3c108BFloat16ES5_EEvRNS_18TensorIteratorBaseET0_EUlS5_E_St5arrayIPcLm2EEEEviS8_T1_:
	.zero		928


//--------------------- .nv.constant0._ZN2at6native18elementwise_kernelILi128ELi4EZNS0_15gpu_kernel_implIZNS0_50_GLOBAL__N__2680c7bb_12_PowKernel_cu_7dd49032_300329pow_tensor_scalar_kernel_implIN3c104HalfES6_EEvRNS_18TensorIteratorBaseET0_EUlS6_E2_EEvS8_RKT_EUliE_EEviT1_ --------------------------
	.section	.nv.constant0._ZN2at6native18elementwise_kernelILi128ELi4EZNS0_15gpu_kernel_implIZNS0_50_GLOBAL__N__2680c7bb_12_PowKernel_cu_7dd49032_300329pow_tensor_scalar_kernel_implIN3c104HalfES6_EEvRNS_18TensorIteratorBaseET0_EUlS6_E2_EEvS8_RKT_EUliE_EEviT1_,"a",@progbits
	.sectionflags	@""
	.align	4
.nv.constant0._ZN2at6native18elementwise_kernelILi128ELi4EZNS0_15gpu_kernel_implIZNS0_50_GLOBAL__N__2680c7bb_12_PowKernel_cu_7dd49032_300329pow_tensor_scalar_kernel_implIN3c104HalfES6_EEvRNS_18TensorIteratorBaseET0_EUlS6_E2_EEvS8_RKT_EUliE_EEviT1_:
	.zero		1456


//--------------------- .nv.constant0._ZN2at6native27unrolled_elementwise_kernelIZNS0_50_GLOBAL__N__2680c7bb_12_PowKernel_cu_7dd49032_300329pow_tensor_scalar_kernel_implIN3c104HalfES5_EEvRNS_18TensorIteratorBaseET0_EUlS5_E2_St5arrayIPcLm2EELi4E23TrivialOffsetCalculatorILi1EjESE_NS0_6memory12LoadWithCastILi1EEENSF_13StoreWithCastILi1EEEEEviT_S8_T2_T3_T4_T5_ --------------------------
	.section	.nv.constant0._ZN2at6native27unrolled_elementwise_kernelIZNS0_50_GLOBAL__N__2680c7bb_12_PowKernel_cu_7dd49032_300329pow_tensor_scalar_kernel_implIN3c104HalfES5_EEvRNS_18TensorIteratorBaseET0_EUlS5_E2_St5arrayIPcLm2EELi4E23TrivialOffsetCalculatorILi1EjESE_NS0_6memory12LoadWithCastILi1EEENSF_13StoreWithCastILi1EEEEEviT_S8_T2_T3_T4_T5_,"a",@progbits
	.sectionflags	@""
	.align	4
.nv.constant0._ZN2at6native27unrolled_elementwise_kernelIZNS0_50_GLOBAL__N__2680c7bb_12_PowKernel_cu_7dd49032_300329pow_tensor_scalar_kernel_implIN3c104HalfES5_EEvRNS_18TensorIteratorBaseET0_EUlS5_E2_St5arrayIPcLm2EELi4E23TrivialOffsetCalculatorILi1EjESE_NS0_6memory12LoadWithCastILi1EEENSF_13StoreWithCastILi1EEEEEviT_S8_T2_T3_T4_T5_:
	.zero		956


//--------------------- .nv.constant0._ZN2at6native18elementwise_kernelILi128ELi4EZNS0_22gpu_kernel_impl_nocastIZNS0_50_GLOBAL__N__2680c7bb_12_PowKernel_cu_7dd49032_300329pow_tensor_scalar_kernel_implIN3c104HalfES6_EEvRNS_18TensorIteratorBaseET0_EUlS6_E2_EEvS8_RKT_EUliE_EEviT1_ --------------------------
	.section	.nv.constant0._ZN2at6native18elementwise_kernelILi128ELi4EZNS0_22gpu_kernel_impl_nocastIZNS0_50_GLOBAL__N__2680c7bb_12_PowKernel_cu_7dd49032_300329pow_tensor_scalar_kernel_implIN3c104HalfES6_EEvRNS_18TensorIteratorBaseET0_EUlS6_E2_EEvS8_RKT_EUliE_EEviT1_,"a",@progbits
	.sectionflags	@""
	.align	4
.nv.constant0._ZN2at6native18elementwise_kernelILi128ELi4EZNS0_22gpu_kernel_impl_nocastIZNS0_50_GLOBAL__N__2680c7bb_12_PowKernel_cu_7dd49032_300329pow_tensor_scalar_kernel_implIN3c104HalfES6_EEvRNS_18TensorIteratorBaseET0_EUlS6_E2_EEvS8_RKT_EUliE_EEviT1_:
	.zero		1448


//--------------------- .nv.constant0._ZN2at6native27unrolled_elementwise_kernelIZNS0_50_GLOBAL__N__2680c7bb_12_PowKernel_cu_7dd49032_300329pow_tensor_scalar_kernel_implIN3c104HalfES5_EEvRNS_18TensorIteratorBaseET0_EUlS5_E2_St5arrayIPcLm2EELi4E23TrivialOffsetCalculatorILi1EjESE_NS0_6memory15LoadWithoutCastENSF_16StoreWithoutCastEEEviT_S8_T2_T3_T4_T5_ --------------------------
	.section	.nv.constant0._ZN2at6native27unrolled_elementwise_kernelIZNS0_50_GLOBAL__N__2680c7bb_12_PowKernel_cu_7dd49032_300329pow_tensor_scalar_kernel_implIN3c104HalfES5_EEvRNS_18TensorIteratorBaseET0_EUlS5_E2_St5arrayIPcLm2EELi4E23TrivialOffsetCalculatorILi1EjESE_NS0_6memory15LoadWithoutCastENSF_16StoreWithoutCastEEEviT_S8_T2_T3_T4_T5_,"a",@progbits
	.sectionflags	@""
	.align	4
.nv.constant0._ZN2at6native27unrolled_elementwise_kernelIZNS0_50_GLOBAL__N__2680c7bb_12_PowKernel_cu_7dd49032_300329pow_tensor_scalar_kernel_implIN3c104HalfES5_EEvRNS_18TensorIteratorBaseET0_EUlS5_E2_St5arrayIPcLm2EELi4E23TrivialOffsetCalculatorILi1EjESE_NS0_6memory15LoadWithoutCastENSF_16StoreWithoutCastEEEviT_S8_T2_T3_T4_T5_:
	.zero		940


//--------------------- .nv.constant0._ZN2at6native29vectorized_elementwise_kernelILi2EZNS0_50_GLOBAL__N__2680c7bb_12_PowKernel_cu_7dd49032_300329pow_tensor_scalar_kernel_implIN3c104HalfES5_EEvRNS_18TensorIteratorBaseET0_EUlS5_E2_St5arrayIPcLm2EEEEviS8_T1_ --------------------------
	.section	.nv.constant0._ZN2at6native29vectorized_elementwise_kernelILi2EZNS0_50_GLOBAL__N__2680c7bb_12_PowKernel_cu_7dd49032_300329pow_tensor_scalar_kernel_implIN3c104HalfES5_EEvRNS_18TensorIteratorBaseET0_EUlS5_E2_St5arrayIPcLm2EEEEviS8_T1_,"a",@progbits
	.sectionflags	@""
	.align	4
.nv.constant0._ZN2at6native29vectorized_elementwise_kernelILi2EZNS0_50_GLOBAL__N__2680c7bb_12_PowKernel_cu_7dd49032_300329pow_tensor_scalar_kernel_implIN3c104HalfES5_EEvRNS_18TensorIteratorBaseET0_EUlS5_E2_St5arrayIPcLm2EEEEviS8_T1_:
	.zero		936


//--------------------- .nv.constant0._ZN2at6native29vectorized_elementwise_kernelILi4EZNS0_50_GLOBAL__N__2680c7bb_12_PowKernel_cu_7dd49032_300329pow_tensor_scalar_kernel_implIN3c104HalfES5_EEvRNS_18TensorIteratorBaseET0_EUlS5_E2_St5arrayIPcLm2EEEEviS8_T1_ --------------------------
	.section	.nv.constant0._ZN2at6native29vectorized_elementwise_kernelILi4EZNS0_50_GLOBAL__N__2680c7bb_12_PowKernel_cu_7dd49032_300329pow_tensor_scalar_kernel_implIN3c104HalfES5_EEvRNS_18TensorIteratorBaseET0_EUlS5_E2_St5arrayIPcLm2EEEEviS8_T1_,"a",@progbits
	.sectionflags	@""
	.align	4
.nv.constant0._ZN2at6native29vectorized_elementwise_kernelILi4EZNS0_50_GLOBAL__N__2680c7bb_12_PowKernel_cu_7dd49032_300329pow_tensor_scalar_kernel_implIN3c104HalfES5_EEvRNS_18TensorIteratorBaseET0_EUlS5_E2_St5arrayIPcLm2EEEEviS8_T1_:
	.zero		936


//--------------------- .nv.constant0._ZN2at6native29vectorized_elementwise_kernelILi8EZNS0_50_GLOBAL__N__2680c7bb_12_PowKernel_cu_7dd49032_300329pow_tensor_scalar_kernel_implIN3c104HalfES5_EEvRNS_18TensorIteratorBaseET0_EUlS5_E2_St5arrayIPcLm2EEEEviS8_T1_ --------------------------
	.section	.nv.constant0._ZN2at6native29vectorized_elementwise_kernelILi8EZNS0_50_GLOBAL__N__2680c7bb_12_PowKernel_cu_7dd49032_300329pow_tensor_scalar_kernel_implIN3c104HalfES5_EEvRNS_18TensorIteratorBaseET0_EUlS5_E2_St5arrayIPcLm2EEEEviS8_T1_,"a",@progbits
	.sectionflags	@""
	.align	4
.nv.constant0._ZN2at6native29vectorized_elementwise_kernelILi8EZNS0_50_GLOBAL__N__2680c7bb_12_PowKernel_cu_7dd49032_300329pow_tensor_scalar_kernel_implIN3c104HalfES5_EEvRNS_18TensorIteratorBaseET0_EUlS5_E2_St5arrayIPcLm2EEEEviS8_T1_:
	.zero		936


//--------------------- .nv.constant0._ZN2at6native18elementwise_kernelILi128ELi4EZNS0_15gpu_kernel_implIZNS0_50_GLOBAL__N__2680c7bb_12_PowKernel_cu_7dd49032_300329pow_tensor_scalar_kernel_implIN3c104HalfES6_EEvRNS_18TensorIteratorBaseET0_EUlS6_E1_EEvS8_RKT_EUliE_EEviT1_ --------------------------
	.section	.nv.constant0._ZN2at6native18elementwise_kernelILi128ELi4EZNS0_15gpu_kernel_implIZNS0_50_GLOBAL__N__2680c7bb_12_PowKernel_cu_7dd49032_300329pow_tensor_scalar_kernel_implIN3c104HalfES6_EEvRNS_18TensorIteratorBaseET0_EUlS6_E1_EEvS8_RKT_EUliE_EEviT1_,"a",@progbits
	.sectionflags	@""
	.align	4
.nv.constant0._ZN2at6native18elementwise_kernelILi128ELi4EZNS0_15gpu_kernel_implIZNS0_50_GLOBAL__N__2680c7bb_12_PowKernel_cu_7dd49032_300329pow_tensor_scalar_kernel_implIN3c104HalfES6_EEvRNS_18TensorIteratorBaseET0_EUlS6_E1_EEvS8_RKT_EUliE_EEviT1_:
	.zero		1448


//--------------------- .nv.constant0._ZN2at6native27unrolled_elementwise_kernelIZNS0_50_GLOBAL__N__2680c7bb_12_PowKernel_cu_7dd49032_300329pow_tensor_scalar_kernel_implIN3c104HalfES5_EEvRNS_18TensorIteratorBaseET0_EUlS5_E1_St5arrayIPcLm2EELi4E23TrivialOffsetCalculatorILi1EjESE_NS0_6memory12LoadWithCastILi1EEENSF_13StoreWithCastILi1EEEEEviT_S8_T2_T3_T4_T5_ --------------------------
	.section	.nv.constant0._ZN2at6native27unrolled_elementwise_kernelIZNS0_50_GLOBAL__N__2680c7bb_12_PowKernel_cu_7dd49032_300329pow_tensor_scalar_kernel_implIN3c104HalfES5_EEvRNS_18TensorIteratorBaseET0_EUlS5_E1_St5arrayIPcLm2EELi4E23TrivialOffsetCalculatorILi1EjESE_NS0_6memory12LoadWithCastILi1EEENSF_13StoreWithCastILi1EEEEEviT_S8_T2_T3_T4_T5_,"a",@progbits
	.sectionflags	@""
	.align	4
.nv.constant0._ZN2at6native27unrolled_elementwise_kernelIZNS0_50_GLOBAL__N__2680c7bb_12_PowKernel_cu_7dd49032_300329pow_tensor_scalar_kernel_implIN3c104HalfES5_EEvRNS_18TensorIteratorBaseET0_EUlS5_E1_St5arrayIPcLm2EELi4E23TrivialOffsetCalculatorILi1EjESE_NS0_6memory12LoadWithCastILi1EEENSF_13StoreWithCastILi1EEEEEviT_S8_T2_T3_T4_T5_:
	.zero		948


//--------------------- .nv.constant0._ZN2at6native18elementwise_kernelILi128ELi4EZNS0_22gpu_kernel_impl_nocastIZNS0_50_GLOBAL__N__2680c7bb_12_PowKernel_cu_7dd49032_300329pow_tensor_scalar_kernel_implIN3c104HalfES6_EEvRNS_18TensorIteratorBaseET0_EUlS6_E1_EEvS8_RKT_EUliE_EEviT1_ --------------------------
	.section	.nv.constant0._ZN2at6native18elementwise_kernelILi128ELi4EZNS0_22gpu_kernel_impl_nocastIZNS0_50_GLOBAL__N__2680c7bb_12_PowKernel_cu_7dd49032_300329pow_tensor_scalar_kernel_implIN3c104HalfES6_EEvRNS_18TensorIteratorBaseET0_EUlS6_E1_EEvS8_RKT_EUliE_EEviT1_,"a",@progbits
	.sectionflags	@""
	.align	4
.nv.constant0._ZN2at6native18elementwise_kernelILi128ELi4EZNS0_22gpu_kernel_impl_nocastIZNS0_50_GLOBAL__N__2680c7bb_12_PowKernel_cu_7dd49032_300329pow_tensor_scalar_kernel_implIN3c104HalfES6_EEvRNS_18TensorIteratorBaseET0_EUlS6_E1_EEvS8_RKT_EUliE_EEviT1_:
	.zero		1440


//--------------------- .nv.constant0._ZN2at6native27unrolled_elementwise_kernelIZNS0_50_GLOBAL__N__2680c7bb_12_PowKernel_cu_7dd49032_300329pow_tensor_scalar_kernel_implIN3c104HalfES5_EEvRNS_18TensorIteratorBaseET0_EUlS5_E1_St5arrayIPcLm2EELi4E23TrivialOffsetCalculatorILi1EjESE_NS0_6memory15LoadWithoutCastENSF_16StoreWithoutCastEEEviT_S8_T2_T3_T4_T5_ --------------------------
	.section	.nv.constant0._ZN2at6native27unrolled_elementwise_kernelIZNS0_50_GLOBAL__N__2680c7bb_12_PowKernel_cu_7dd49032_300329pow_tensor_scalar_kernel_implIN3c104HalfES5_EEvRNS_18TensorIteratorBaseET0_EUlS5_E1_St5arrayIPcLm2EELi4E23TrivialOffsetCalculatorILi1EjESE_NS0_6memory15LoadWithoutCastENSF_16StoreWithoutCastEEEviT_S8_T2_T3_T4_T5_,"a",@progbits
	.sectionflags	@""
	.align	4
.nv.constant0._ZN2at6native27unrolled_elementwise_kernelIZNS0_50_GLOBAL__N__2680c7bb_12_PowKernel_cu_7dd49032_300329pow_tensor_scalar_kernel_implIN3c104HalfES5_EEvRNS_18TensorIteratorBaseET0_EUlS5_E1_St5arrayIPcLm2EELi4E23TrivialOffsetCalculatorILi1EjESE_NS0_6memory15LoadWithoutCastENSF_16StoreWithoutCastEEEviT_S8_T2_T3_T4_T5_:
	.zero		932


//--------------------- .nv.constant0._ZN2at6native29vectorized_elementwise_kernelILi2EZNS0_50_GLOBAL__N__2680c7bb_12_PowKernel_cu_7dd49032_300329pow_tensor_scalar_kernel_implIN3c104HalfES5_EEvRNS_18TensorIteratorBaseET0_EUlS5_E1_St5arrayIPcLm2EEEEviS8_T1_ --------------------------
	.section	.nv.constant0._ZN2at6native29vectorized_elementwise_kernelILi2EZNS0_50_GLOBAL__N__2680c7bb_12_PowKernel_cu_7dd49032_300329pow_tensor_scalar_kernel_implIN3c104HalfES5_EEvRNS_18TensorIteratorBaseET0_EUlS5_E1_St5arrayIPcLm2EEEEviS8_T1_,"a",@progbits
	.sectionflags	@""
	.align	4
.nv.constant0._ZN2at6native29vectorized_elementwise_kernelILi2EZNS0_50_GLOBAL__N__2680c7bb_12_PowKernel_cu_7dd49032_300329pow_tensor_scalar_kernel_implIN3c104HalfES5_EEvRNS_18TensorIteratorBaseET0_EUlS5_E1_St5arrayIPcLm2EEEEviS8_T1_:
	.zero		928


//--------------------- .nv.constant0._ZN2at6native29vectorized_elementwise_kernelILi4EZNS0_50_GLOBAL__N__2680c7bb_12_PowKernel_cu_7dd49032_300329pow_tensor_scalar_kernel_implIN3c104HalfES5_EEvRNS_18TensorIteratorBaseET0_EUlS5_E1_St5arrayIPcLm2EEEEviS8_T1_ --------------------------
	.section	.nv.constant0._ZN2at6native29vectorized_elementwise_kernelILi4EZNS0_50_GLOBAL__N__2680c7bb_12_PowKernel_cu_7dd49032_300329pow_tensor_scalar_kernel_implIN3c104HalfES5_EEvRNS_18TensorIteratorBaseET0_EUlS5_E1_St5arrayIPcLm2EEEEviS8_T1_,"a",@progbits
	.sectionflags	@""
	.align	4
.nv.constant0._ZN2at6native29vectorized_elementwise_kernelILi4EZNS0_50_GLOBAL__N__2680c7bb_12_PowKernel_cu_7dd49032_300329pow_tensor_scalar_kernel_implIN3c104HalfES5_EEvRNS_18TensorIteratorBaseET0_EUlS5_E1_St5arrayIPcLm2EEEEviS8_T1_:
	.zero		928


//--------------------- .nv.constant0._ZN2at6native29vectorized_elementwise_kernelILi8EZNS0_50_GLOBAL__N__2680c7bb_12_PowKernel_cu_7dd49032_300329pow_tensor_scalar_kernel_implIN3c104HalfES5_EEvRNS_18TensorIteratorBaseET0_EUlS5_E1_St5arrayIPcLm2EEEEviS8_T1_ --------------------------
	.section	.nv.constant0._ZN2at6native29vectorized_elementwise_kernelILi8EZNS0_50_GLOBAL__N__2680c7bb_12_PowKernel_cu_7dd49032_300329pow_tensor_scalar_kernel_implIN3c104HalfES5_EEvRNS_18TensorIteratorBaseET0_EUlS5_E1_St5arrayIPcLm2EEEEviS8_T1_,"a",@progbits
	.sectionflags	@""
	.align	4
.nv.constant0._ZN2at6native29vectorized_elementwise_kernelILi8EZNS0_50_GLOBAL__N__2680c7bb_12_PowKernel_cu_7dd49032_300329pow_tensor_scalar_kernel_implIN3c104HalfES5_EEvRNS_18TensorIteratorBaseET0_EUlS5_E1_St5arrayIPcLm2EEEEviS8_T1_:
	.zero		928


//--------------------- .nv.constant0._ZN2at6native18elementwise_kernelILi128ELi4EZNS0_15gpu_kernel_implIZNS0_50_GLOBAL__N__2680c7bb_12_PowKernel_cu_7dd49032_300329pow_tensor_scalar_kernel_implIN3c104HalfES6_EEvRNS_18TensorIteratorBaseET0_EUlS6_E0_EEvS8_RKT_EUliE_EEviT1_ --------------------------
	.section	.nv.constant0._ZN2at6native18elementwise_kernelILi128ELi4EZNS0_15gpu_kernel_implIZNS0_50_GLOBAL__N__2680c7bb_12_PowKernel_cu_7dd49032_300329pow_tensor_scalar_kernel_implIN3c104HalfES6_EEvRNS_18TensorIteratorBaseET0_EUlS6_E0_EEvS8_RKT_EUliE_EEviT1_,"a",@progbits
	.sectionflags	@""
	.align	4
.nv.constant0._ZN2at6native18elementwise_kernelILi128ELi4EZNS0_15gpu_kernel_implIZNS0_50_GLOBAL__N__2680c7bb_12_PowKernel_cu_7dd49032_300329pow_tensor_scalar_kernel_implIN3c104HalfES6_EEvRNS_18TensorIteratorBaseET0_EUlS6_E0_EEvS8_RKT_EUliE_EEviT1_:
	.zero		1448


//--------------------- .nv.constant0._ZN2at6native27unrolled_elementwise_kernelIZNS0_50_GLOBAL__N__2680c7bb_12_PowKernel_cu_7dd49032_300329pow_tensor_scalar_kernel_implIN3c104HalfES5_EEvRNS_18TensorIteratorBaseET0_EUlS5_E0_St5arrayIPcLm2EELi4E23TrivialOffsetCalculatorILi1EjESE_NS0_6memory12LoadWithCastILi1EEENSF_13StoreWithCastILi1EEEEEviT_S8_T2_T3_T4_T5_ --------------------------
	.section	.nv.constant0._ZN2at6native27unrolled_elementwise_kernelIZNS0_50_GLOBAL__N__2680c7bb_12_PowKernel_cu_7dd49032_300329pow_tensor_scalar_kernel_implIN3c104HalfES5_EEvRNS_18TensorIteratorBaseET0_EUlS5_E0_St5arrayIPcLm2EELi4E23TrivialOffsetCalculatorILi1EjESE_NS0_6memory12LoadWithCastILi1EEENSF_13StoreWithCastILi1EEEEEviT_S8_T2_T3_T4_T5_,"a",@progbits
	.sectionflags	@""
	.align	4
.nv.constant0._ZN2at6native27unrolled_elementwise_kernelIZNS0_50_GLOBAL__N__2680c7bb_12_PowKernel_cu_7dd49032_300329pow_tensor_scalar_kernel_implIN3c104HalfES5_EEvRNS_18TensorIteratorBaseET0_EUlS5_E0_St5arrayIPcLm2EELi4E23TrivialOffsetCalculatorILi1EjESE_NS0_6memory12LoadWithCastILi1EEENSF_13StoreWithCastILi1EEEEEviT_S8_T2_T3_T4_T5_:
	.zero		948


//--------------------- .nv.constant0._ZN2at6native18elementwise_kernelILi128ELi4EZNS0_22gpu_kernel_impl_nocastIZNS0_50_GLOBAL__N__2680c7bb_12_PowKernel_cu_7dd49032_300329pow_tensor_scalar_kernel_implIN3c104HalfES6_EEvRNS_18TensorIteratorBaseET0_EUlS6_E0_EEvS8_RKT_EUliE_EEviT1_ --------------------------
	.section	.nv.constant0._ZN2at6native18elementwise_kernelILi128ELi4EZNS0_22gpu_kernel_impl_nocastIZNS0_50_GLOBAL__N__2680c7bb_12_PowKernel_cu_7dd49032_300329pow_tensor_scalar_kernel_implIN3c104HalfES6_EEvRNS_18TensorIteratorBaseET0_EUlS6_E0_EEvS8_RKT_EUliE_EEviT1_,"a",@progbits
	.sectionflags	@""
	.align	4
.nv.constant0._ZN2at6native18elementwise_kernelILi128ELi4EZNS0_22gpu_kernel_impl_nocastIZNS0_50_GLOBAL__N__2680c7bb_12_PowKernel_cu_7dd49032_300329pow_tensor_scalar_kernel_implIN3c104HalfES6_EEvRNS_18TensorIteratorBaseET0_EUlS6_E0_EEvS8_RKT_EUliE_EEviT1_:
	.zero		1440


//--------------------- .nv.constant0._ZN2at6native27unrolled_elementwise_kernelIZNS0_50_GLOBAL__N__2680c7bb_12_PowKernel_cu_7dd49032_300329pow_tensor_scalar_kernel_implIN3c104HalfES5_EEvRNS_18TensorIteratorBaseET0_EUlS5_E0_St5arrayIPcLm2EELi4E23TrivialOffsetCalculatorILi1EjESE_NS0_6memory15LoadWithoutCastENSF_16StoreWithoutCastEEEviT_S8_T2_T3_T4_T5_ --------------------------
	.section	.nv.constant0._ZN2at6native27unrolled_elementwise_kernelIZNS0_50_GLOBAL__N__2680c7bb_12_PowKernel_cu_7dd49032_300329pow_tensor_scalar_kernel_implIN3c104HalfES5_EEvRNS_18TensorIteratorBaseET0_EUlS5_E0_St5arrayIPcLm2EELi4E23TrivialOffsetCalculatorILi1EjESE_NS0_6memory15LoadWithoutCastENSF_16StoreWithoutCastEEEviT_S8_T2_T3_T4_T5_,"a",@progbits
	.sectionflags	@""
	.align	4
.nv.constant0._ZN2at6native27unrolled_elementwise_kernelIZNS0_50_GLOBAL__N__2680c7bb_12_PowKernel_cu_7dd49032_300329pow_tensor_scalar_kernel_implIN3c104HalfES5_EEvRNS_18TensorIteratorBaseET0_EUlS5_E0_St5arrayIPcLm2EELi4E23TrivialOffsetCalculatorILi1EjESE_NS0_6memory15LoadWithoutCastENSF_16StoreWithoutCastEEEviT_S8_T2_T3_T4_T5_:
	.zero		932


//--------------------- .nv.constant0._ZN2at6native29vectorized_elementwise_kernelILi2EZNS0_50_GLOBAL__N__2680c7bb_12_PowKernel_cu_7dd49032_300329pow_tensor_scalar_kernel_implIN3c104HalfES5_EEvRNS_18TensorIteratorBaseET0_EUlS5_E0_St5arrayIPcLm2EEEEviS8_T1_ --------------------------
	.section	.nv.constant0._ZN2at6native29vectorized_elementwise_kernelILi2EZNS0_50_GLOBAL__N__2680c7bb_12_PowKernel_cu_7dd49032_300329pow_tensor_scalar_kernel_implIN3c104HalfES5_EEvRNS_18TensorIteratorBaseET0_EUlS5_E0_St5arrayIPcLm2EEEEviS8_T1_,"a",@progbits
	.sectionflags	@""
	.align	4
.nv.constant0._ZN2at6native29vectorized_elementwise_kernelILi2EZNS0_50_GLOBAL__N__2680c7bb_12_PowKernel_cu_7dd49032_300329pow_tensor_scalar_kernel_implIN3c104HalfES5_EEvRNS_18TensorIteratorBaseET0_EUlS5_E0_St5arrayIPcLm2EEEEviS8_T1_:
	.zero		928


//--------------------- .nv.constant0._ZN2at6native29vectorized_elementwise_kernelILi4EZNS0_50_GLOBAL__N__2680c7bb_12_PowKernel_cu_7dd49032_300329pow_tensor_scalar_kernel_implIN3c104HalfES5_EEvRNS_18TensorIteratorBaseET0_EUlS5_E0_St5arrayIPcLm2EEEEviS8_T1_ --------------------------
	.section	.nv.constant0._ZN2at6native29vectorized_elementwise_kernelILi4EZNS0_50_GLOBAL__N__2680c7bb_12_PowKernel_cu_7dd49032_300329pow_tensor_scalar_kernel_implIN3c104HalfES5_EEvRNS_18TensorIteratorBaseET0_EUlS5_E0_St5arrayIPcLm2EEEEviS8_T1_,"a",@progbits
	.sectionflags	@""
	.align	4
.nv.constant0._ZN2at6native29vectorized_elementwise_kernelILi4EZNS0_50_GLOBAL__N__2680c7bb_12_PowKernel_cu_7dd49032_300329pow_tensor_scalar_kernel_implIN3c104HalfES5_EEvRNS_18TensorIteratorBaseET0_EUlS5_E0_St5arrayIPcLm2EEEEviS8_T1_:
	.zero		928


//--------------------- .nv.constant0._ZN2at6native29vectorized_elementwise_kernelILi8EZNS0_50_GLOBAL__N__2680c7bb_12_PowKernel_cu_7dd49032_300329pow_tensor_scalar_kernel_implIN3c104HalfES5_EEvRNS_18TensorIteratorBaseET0_EUlS5_E0_St5arrayIPcLm2EEEEviS8_T1_ --------------------------
	.section	.nv.constant0._ZN2at6native29vectorized_elementwise_kernelILi8EZNS0_50_GLOBAL__N__2680c7bb_12_PowKernel_cu_7dd49032_300329pow_tensor_scalar_kernel_implIN3c104HalfES5_EEvRNS_18TensorIteratorBaseET0_EUlS5_E0_St5arrayIPcLm2EEEEviS8_T1_,"a",@progbits
	.sectionflags	@""
	.align	4
.nv.constant0._ZN2at6native29vectorized_elementwise_kernelILi8EZNS0_50_GLOBAL__N__2680c7bb_12_PowKernel_cu_7dd49032_300329pow_tensor_scalar_kernel_implIN3c104HalfES5_EEvRNS_18TensorIteratorBaseET0_EUlS5_E0_St5arrayIPcLm2EEEEviS8_T1_:
	.zero		928


//--------------------- .nv.constant0._ZN2at6native18elementwise_kernelILi128ELi4EZNS0_15gpu_kernel_implIZNS0_50_GLOBAL__N__2680c7bb_12_PowKernel_cu_7dd49032_300329pow_tensor_scalar_kernel_implIN3c104HalfES6_EEvRNS_18TensorIteratorBaseET0_EUlS6_E_EEvS8_RKT_EUliE_EEviT1_ --------------------------
	.section	.nv.constant0._ZN2at6native18elementwise_kernelILi128ELi4EZNS0_15gpu_kernel_implIZNS0_50_GLOBAL__N__2680c7bb_12_PowKernel_cu_7dd49032_300329pow_tensor_scalar_kernel_implIN3c104HalfES6_EEvRNS_18TensorIteratorBaseET0_EUlS6_E_EEvS8_RKT_EUliE_EEviT1_,"a",@progbits
	.sectionflags	@""
	.align	4
.nv.constant0._ZN2at6native18elementwise_kernelILi128ELi4EZNS0_15gpu_kernel_implIZNS0_50_GLOBAL__N__2680c7bb_12_PowKernel_cu_7dd49032_300329pow_tensor_scalar_kernel_implIN3c104HalfES6_EEvRNS_18TensorIteratorBaseET0_EUlS6_E_EEvS8_RKT_EUliE_EEviT1_:
	.zero		1448


//--------------------- .nv.constant0._ZN2at6native27unrolled_elementwise_kernelIZNS0_50_GLOBAL__N__2680c7bb_12_PowKernel_cu_7dd49032_300329pow_tensor_scalar_kernel_implIN3c104HalfES5_EEvRNS_18TensorIteratorBaseET0_EUlS5_E_St5arrayIPcLm2EELi4E23TrivialOffsetCalculatorILi1EjESE_NS0_6memory12LoadWithCastILi1EEENSF_13StoreWithCastILi1EEEEEviT_S8_T2_T3_T4_T5_ --------------------------
	.section	.nv.constant0._ZN2at6native27unrolled_elementwise_kernelIZNS0_50_GLOBAL__N__2680c7bb_12_PowKernel_cu_7dd49032_300329pow_tensor_scalar_kernel_implIN3c104HalfES5_EEvRNS_18TensorIteratorBaseET0_EUlS5_E_St5arrayIPcLm2EELi4E23TrivialOffsetCalculatorILi1EjESE_NS0_6memory12LoadWithCastILi1EEENSF_13StoreWithCastILi1EEEEEviT_S8_T2_T3_T4_T5_,"a",@progbits
	.sectionflags	@""
	.align	4
.nv.constant0._ZN2at6native27unrolled_elementwise_kernelIZNS0_50_GLOBAL__N__2680c7bb_12_PowKernel_cu_7dd49032_300329pow_tensor_scalar_kernel_implIN3c104HalfES5_EEvRNS_18TensorIteratorBaseET0_EUlS5_E_St5arrayIPcLm2EELi4E23TrivialOffsetCalculatorILi1EjESE_NS0_6memory12LoadWithCastILi1EEENSF_13StoreWithCastILi1EEEEEviT_S8_T2_T3_T4_T5_:
	.zero		948


//--------------------- .nv.constant0._ZN2at6native18elementwise_kernelILi128ELi4EZNS0_22gpu_kernel_impl_nocastIZNS0_50_GLOBAL__N__2680c7bb_12_PowKernel_cu_7dd49032_300329pow_tensor_scalar_kernel_implIN3c104HalfES6_EEvRNS_18TensorIteratorBaseET0_EUlS6_E_EEvS8_RKT_EUliE_EEviT1_ --------------------------
	.section	.nv.constant0._ZN2at6native18elementwise_kernelILi128ELi4EZNS0_22gpu_kernel_impl_nocastIZNS0_50_GLOBAL__N__2680c7bb_12_PowKernel_cu_7dd49032_300329pow_tensor_scalar_kernel_implIN3c104HalfES6_EEvRNS_18TensorIteratorBaseET0_EUlS6_E_EEvS8_RKT_EUliE_EEviT1_,"a",@progbits
	.sectionflags	@""
	.align	4
.nv.constant0._ZN2at6native18elementwise_kernelILi128ELi4EZNS0_22gpu_kernel_impl_nocastIZNS0_50_GLOBAL__N__2680c7bb_12_PowKernel_cu_7dd49032_300329pow_tensor_scalar_kernel_implIN3c104HalfES6_EEvRNS_18TensorIteratorBaseET0_EUlS6_E_EEvS8_RKT_EUliE_EEviT1_:
	.zero		1440


//--------------------- .nv.constant0._ZN2at6native27unrolled_elementwise_kernelIZNS0_50_GLOBAL__N__2680c7bb_12_PowKernel_cu_7dd49032_300329pow_tensor_scalar_kernel_implIN3c104HalfES5_EEvRNS_18TensorIteratorBaseET0_EUlS5_E_St5arrayIPcLm2EELi4E23TrivialOffsetCalculatorILi1EjESE_NS0_6memory15LoadWithoutCastENSF_16StoreWithoutCastEEEviT_S8_T2_T3_T4_T5_ --------------------------
	.section	.nv.constant0._ZN2at6native27unrolled_elementwise_kernelIZNS0_50_GLOBAL__N__2680c7bb_12_PowKernel_cu_7dd49032_300329pow_tensor_scalar_kernel_implIN3c104HalfES5_EEvRNS_18TensorIteratorBaseET0_EUlS5_E_St5arrayIPcLm2EELi4E23TrivialOffsetCalculatorILi1EjESE_NS0_6memory15LoadWithoutCastENSF_16StoreWithoutCastEEEviT_S8_T2_T3_T4_T5_,"a",@progbits
	.sectionflags	@""
	.align	4
.nv.constant0._ZN2at6native27unrolled_elementwise_kernelIZNS0_50_GLOBAL__N__2680c7bb_12_PowKernel_cu_7dd49032_300329pow_tensor_scalar_kernel_implIN3c104HalfES5_EEvRNS_18TensorIteratorBaseET0_EUlS5_E_St5arrayIPcLm2EELi4E23TrivialOffsetCalculatorILi1EjESE_NS0_6memory15LoadWithoutCastENSF_16StoreWithoutCastEEEviT_S8_T2_T3_T4_T5_:
	.zero		932


//--------------------- .nv.constant0._ZN2at6native29vectorized_elementwise_kernelILi2EZNS0_50_GLOBAL__N__2680c7bb_12_PowKernel_cu_7dd49032_300329pow_tensor_scalar_kernel_implIN3c104HalfES5_EEvRNS_18TensorIteratorBaseET0_EUlS5_E_St5arrayIPcLm2EEEEviS8_T1_ --------------------------
	.section	.nv.constant0._ZN2at6native29vectorized_elementwise_kernelILi2EZNS0_50_GLOBAL__N__2680c7bb_12_PowKernel_cu_7dd49032_300329pow_tensor_scalar_kernel_implIN3c104HalfES5_EEvRNS_18TensorIteratorBaseET0_EUlS5_E_St5arrayIPcLm2EEEEviS8_T1_,"a",@progbits
	.sectionflags	@""
	.align	4
.nv.constant0._ZN2at6native29vectorized_elementwise_kernelILi2EZNS0_50_GLOBAL__N__2680c7bb_12_PowKernel_cu_7dd49032_300329pow_tensor_scalar_kernel_implIN3c104HalfES5_EEvRNS_18TensorIteratorBaseET0_EUlS5_E_St5arrayIPcLm2EEEEviS8_T1_:
	.zero		928


//--------------------- .nv.constant0._ZN2at6native29vectorized_elementwise_kernelILi4EZNS0_50_GLOBAL__N__2680c7bb_12_PowKernel_cu_7dd49032_300329pow_tensor_scalar_kernel_implIN3c104HalfES5_EEvRNS_18TensorIteratorBaseET0_EUlS5_E_St5arrayIPcLm2EEEEviS8_T1_ --------------------------
	.section	.nv.constant0._ZN2at6native29vectorized_elementwise_kernelILi4EZNS0_50_GLOBAL__N__2680c7bb_12_PowKernel_cu_7dd49032_300329pow_tensor_scalar_kernel_implIN3c104HalfES5_EEvRNS_18TensorIteratorBaseET0_EUlS5_E_St5arrayIPcLm2EEEEviS8_T1_,"a",@progbits
	.sectionflags	@""
	.align	4
.nv.constant0._ZN2at6native29vectorized_elementwise_kernelILi4EZNS0_50_GLOBAL__N__2680c7bb_12_PowKernel_cu_7dd49032_300329pow_tensor_scalar_kernel_implIN3c104HalfES5_EEvRNS_18TensorIteratorBaseET0_EUlS5_E_St5arrayIPcLm2EEEEviS8_T1_:
	.zero		928


//--------------------- .nv.constant0._ZN2at6native29vectorized_elementwise_kernelILi8EZNS0_50_GLOBAL__N__2680c7bb_12_PowKernel_cu_7dd49032_300329pow_tensor_scalar_kernel_implIN3c104HalfES5_EEvRNS_18TensorIteratorBaseET0_EUlS5_E_St5arrayIPcLm2EEEEviS8_T1_ --------------------------
	.section	.nv.constant0._ZN2at6native29vectorized_elementwise_kernelILi8EZNS0_50_GLOBAL__N__2680c7bb_12_PowKernel_cu_7dd49032_300329pow_tensor_scalar_kernel_implIN3c104HalfES5_EEvRNS_18TensorIteratorBaseET0_EUlS5_E_St5arrayIPcLm2EEEEviS8_T1_,"a",@progbits
	.sectionflags	@""
	.align	4
.nv.constant0._ZN2at6native29vectorized_elementwise_kernelILi8EZNS0_50_GLOBAL__N__2680c7bb_12_PowKernel_cu_7dd49032_300329pow_tensor_scalar_kernel_implIN3c104HalfES5_EEvRNS_18TensorIteratorBaseET0_EUlS5_E_St5arrayIPcLm2EEEEviS8_T1_:
	.zero		928


//--------------------- .nv.constant0._ZN2at6native18elementwise_kernelILi128ELi4EZNS0_15gpu_kernel_implIZNS0_50_GLOBAL__N__2680c7bb_12_PowKernel_cu_7dd49032_300329pow_tensor_scalar_kernel_implIffEEvRNS_18TensorIteratorBaseET0_EUlfE2_EEvS6_RKT_EUliE_EEviT1_ --------------------------
	.section	.nv.constant0._ZN2at6native18elementwise_kernelILi128ELi4EZNS0_15gpu_kernel_implIZNS0_50_GLOBAL__N__2680c7bb_12_PowKernel_cu_7dd49032_300329pow_tensor_scalar_kernel_implIffEEvRNS_18TensorIteratorBaseET0_EUlfE2_EEvS6_RKT_EUliE_EEviT1_,"a",@progbits
	.sectionflags	@""
	.align	4
.nv.constant0._ZN2at6native18elementwise_kernelILi128ELi4EZNS0_15gpu_kernel_implIZNS0_50_GLOBAL__N__2680c7bb_12_PowKernel_cu_7dd49032_300329pow_tensor_scalar_kernel_implIffEEvRNS_18TensorIteratorBaseET0_EUlfE2_EEvS6_RKT_EUliE_EEviT1_:
	.zero		1456


//--------------------- .nv.constant0._ZN2at6native27unrolled_elementwise_kernelIZNS0_50_GLOBAL__N__2680c7bb_12_PowKernel_cu_7dd49032_300329pow_tensor_scalar_kernel_implIffEEvRNS_18TensorIteratorBaseET0_EUlfE2_St5arrayIPcLm2EELi4E23TrivialOffsetCalculatorILi1EjESC_NS0_6memory12LoadWithCastILi1EEENSD_13StoreWithCastILi1EEEEEviT_S6_T2_T3_T4_T5_ --------------------------
	.section	.nv.constant0._ZN2at6native27unrolled_elementwise_kernelIZNS0_50_GLOBAL__N__2680c7bb_12_PowKernel_cu_7dd49032_300329pow_tensor_scalar_kernel_implIffEEvRNS_18TensorIteratorBaseET0_EUlfE2_St5arrayIPcLm2EELi4E23TrivialOffsetCalculatorILi1EjESC_NS0_6memory12LoadWithCastILi1EEENSD_13StoreWithCastILi1EEEEEviT_S6_T2_T3_T4_T5_,"a",@progbits
	.sectionflags	@""
	.align	4
.nv.constant0._ZN2at6native27unrolled_elementwise_kernelIZNS0_50_GLOBAL__N__2680c7bb_12_PowKernel_cu_7dd49032_300329pow_tensor_scalar_kernel_implIffEEvRNS_18TensorIteratorBaseET0_EUlfE2_St5arrayIPcLm2EELi4E23TrivialOffsetCalculatorILi1EjESC_NS0_6memory12LoadWithCastILi1EEENSD_13StoreWithCastILi1EEEEEviT_S6_T2_T3_T4_T5_:
	.zero		956


//--------------------- .nv.constant0._ZN2at6native18elementwise_kernelILi128ELi2EZNS0_22gpu_kernel_impl_nocastIZNS0_50_GLOBAL__N__2680c7bb_12_PowKernel_cu_7dd49032_300329pow_tensor_scalar_kernel_implIffEEvRNS_18TensorIteratorBaseET0_EUlfE2_EEvS6_RKT_EUliE_EEviT1_ --------------------------
	.section	.nv.constant0._ZN2at6native18elementwise_kernelILi128ELi2EZNS0_22gpu_kernel_impl_nocastIZNS0_50_GLOBAL__N__2680c7bb_12_PowKernel_cu_7dd49032_300329pow_tensor_scalar_kernel_implIffEEvRNS_18TensorIteratorBaseET0_EUlfE2_EEvS6_RKT_EUliE_EEviT1_,"a",@progbits
	.sectionflags	@""
	.align	4
.nv.constant0._ZN2at6native18elementwise_kernelILi128ELi2EZNS0_22gpu_kernel_impl_nocastIZNS0_50_GLOBAL__N__2680c7bb_12_PowKernel_cu_7dd49032_300329pow_tensor_scalar_kernel_implIffEEvRNS_18TensorIteratorBaseET0_EUlfE2_EEvS6_RKT_EUliE_EEviT1_:
	.zero		1448


//--------------------- .nv.constant0._ZN2at6native27unrolled_elementwise_kernelIZNS0_50_GLOBAL__N__2680c7bb_12_PowKernel_cu_7dd49032_300329pow_tensor_scalar_kernel_implIffEEvRNS_18TensorIteratorBaseET0_EUlfE2_St5arrayIPcLm2EELi4E23TrivialOffsetCalculatorILi1EjESC_NS0_6memory15LoadWithoutCastENSD_16StoreWithoutCastEEEviT_S6_T2_T3_T4_T5_ --------------------------
	.section	.nv.constant0._ZN2at6native27unrolled_elementwise_kernelIZNS0_50_GLOBAL__N__2680c7bb_12_PowKernel_cu_7dd49032_300329pow_tensor_scalar_kernel_implIffEEvRNS_18TensorIteratorBaseET0_EUlfE2_St5arrayIPcLm2EELi4E23TrivialOffsetCalculatorILi1EjESC_NS0_6memory15LoadWithoutCastENSD_16StoreWithoutCastEEEviT_S6_T2_T3_T4_T5_,"a",@progbits
	.sectionflags	@""
	.align	4
.nv.constant0._ZN2at6native27unrolled_elementwise_kernelIZNS0_50_GLOBAL__N__2680c7bb_12_PowKernel_cu_7dd49032_300329pow_tensor_scalar_kernel_implIffEEvRNS_18TensorIteratorBaseET0_EUlfE2_St5arrayIPcLm2EELi4E23TrivialOffsetCalculatorILi1EjESC_NS0_6memory15LoadWithoutCastENSD_16StoreWithoutCastEEEviT_S6_T2_T3_T4_T5_:
	.zero		940


//--------------------- .nv.constant0._ZN2at6native29vectorized_elementwise_kernelILi2EZNS0_50_GLOBAL__N__2680c7bb_12_PowKernel_cu_7dd49032_300329pow_tensor_scalar_kernel_implIffEEvRNS_18TensorIteratorBaseET0_EUlfE2_St5arrayIPcLm2EEEEviS6_T1_ --------------------------
	.section	.nv.constant0._ZN2at6native29vectorized_elementwise_kernelILi2EZNS0_50_GLOBAL__N__2680c7bb_12_PowKernel_cu_7dd49032_300329pow_tensor_scalar_kernel_implIffEEvRNS_18TensorIteratorBaseET0_EUlfE2_St5arrayIPcLm2EEEEviS6_T1_,"a",@progbits
	.sectionflags	@""
	.align	4
.nv.constant0._ZN2at6native29vectorized_elementwise_kernelILi2EZNS0_50_GLOBAL__N__2680c7bb_12_PowKernel_cu_7dd49032_300329pow_tensor_scalar_kernel_implIffEEvRNS_18TensorIteratorBaseET0_EUlfE2_St5arrayIPcLm2EEEEviS6_T1_:
	.zero		936


//--------------------- .nv.constant0._ZN2at6native29vectorized_elementwise_kernelILi4EZNS0_50_GLOBAL__N__2680c7bb_12_PowKernel_cu_7dd49032_300329pow_tensor_scalar_kernel_implIffEEvRNS_18TensorIteratorBaseET0_EUlfE2_St5arrayIPcLm2EEEEviS6_T1_ --------------------------
	.section	.nv.constant0._ZN2at6native29vectorized_elementwise_kernelILi4EZNS0_50_GLOBAL__N__2680c7bb_12_PowKernel_cu_7dd49032_300329pow_tensor_scalar_kernel_implIffEEvRNS_18TensorIteratorBaseET0_EUlfE2_St5arrayIPcLm2EEEEviS6_T1_,"a",@progbits
	.sectionflags	@""
	.align	4
.nv.constant0._ZN2at6native29vectorized_elementwise_kernelILi4EZNS0_50_GLOBAL__N__2680c7bb_12_PowKernel_cu_7dd49032_300329pow_tensor_scalar_kernel_implIffEEvRNS_18TensorIteratorBaseET0_EUlfE2_St5arrayIPcLm2EEEEviS6_T1_:
	.zero		936


//--------------------- .nv.constant0._ZN2at6native29vectorized_elementwise_kernelILi8EZNS0_50_GLOBAL__N__2680c7bb_12_PowKernel_cu_7dd49032_300329pow_tensor_scalar_kernel_implIffEEvRNS_18TensorIteratorBaseET0_EUlfE2_St5arrayIPcLm2EEEEviS6_T1_ --------------------------
	.section	.nv.constant0._ZN2at6native29vectorized_elementwise_kernelILi8EZNS0_50_GLOBAL__N__2680c7bb_12_PowKernel_cu_7dd49032_300329pow_tensor_scalar_kernel_implIffEEvRNS_18TensorIteratorBaseET0_EUlfE2_St5arrayIPcLm2EEEEviS6_T1_,"a",@progbits
	.sectionflags	@""
	.align	4
.nv.constant0._ZN2at6native29vectorized_elementwise_kernelILi8EZNS0_50_GLOBAL__N__2680c7bb_12_PowKernel_cu_7dd49032_300329pow_tensor_scalar_kernel_implIffEEvRNS_18TensorIteratorBaseET0_EUlfE2_St5arrayIPcLm2EEEEviS6_T1_:
	.zero		936


//--------------------- .nv.constant0._ZN2at6native18elementwise_kernelILi128ELi4EZNS0_15gpu_kernel_implIZNS0_50_GLOBAL__N__2680c7bb_12_PowKernel_cu_7dd49032_300329pow_tensor_scalar_kernel_implIffEEvRNS_18TensorIteratorBaseET0_EUlfE1_EEvS6_RKT_EUliE_EEviT1_ --------------------------
	.section	.nv.constant0._ZN2at6native18elementwise_kernelILi128ELi4EZNS0_15gpu_kernel_implIZNS0_50_GLOBAL__N__2680c7bb_12_PowKernel_cu_7dd49032_300329pow_tensor_scalar_kernel_implIffEEvRNS_18TensorIteratorBaseET0_EUlfE1_EEvS6_RKT_EUliE_EEviT1_,"a",@progbits
	.sectionflags	@""
	.align	4
.nv.constant0._ZN2at6native18elementwise_kernelILi128ELi4EZNS0_15gpu_kernel_implIZNS0_50_GLOBAL__N__2680c7bb_12_PowKernel_cu_7dd49032_300329pow_tensor_scalar_kernel_implIffEEvRNS_18TensorIteratorBaseET0_EUlfE1_EEvS6_RKT_EUliE_EEviT1_:
	.zero		1448


//--------------------- .nv.constant0._ZN2at6native27unrolled_elementwise_kernelIZNS0_50_GLOBAL__N__2680c7bb_12_PowKernel_cu_7dd49032_300329pow_tensor_scalar_kernel_implIffEEvRNS_18TensorIteratorBaseET0_EUlfE1_St5arrayIPcLm2EELi4E23TrivialOffsetCalculatorILi1EjESC_NS0_6memory12LoadWithCastILi1EEENSD_13StoreWithCastILi1EEEEEviT_S6_T2_T3_T4_T5_ --------------------------
	.section	.nv.constant0._ZN2at6native27unrolled_elementwise_kernelIZNS0_50_GLOBAL__N__2680c7bb_12_PowKernel_cu_7dd49032_300329pow_tensor_scalar_kernel_implIffEEvRNS_18TensorIteratorBaseET0_EUlfE1_St5arrayIPcLm2EELi4E23TrivialOffsetCalculatorILi1EjESC_NS0_6memory12LoadWithCastILi1EEENSD_13StoreWithCastILi1EEEEEviT_S6_T2_T3_T4_T5_,"a",@progbits
	.sectionflags	@""
	.align	4
.nv.constant0._ZN2at6native27unrolled_elementwise_kernelIZNS0_50_GLOBAL__N__2680c7bb_12_PowKernel_cu_7dd49032_300329pow_tensor_scalar_kernel_implIffEEvRNS_18TensorIteratorBaseET0_EUlfE1_St5arrayIPcLm2EELi4E23TrivialOffsetCalculatorILi1EjESC_NS0_6memory12LoadWithCastILi1EEENSD_13StoreWithCastILi1EEEEEviT_S6_T2_T3_T4_T5_:
	.zero		948


//--------------------- .nv.constant0._ZN2at6native18elementwise_kernelILi128ELi2EZNS0_22gpu_kernel_impl_nocastIZNS0_50_GLOBAL__N__2680c7bb_12_PowKernel_cu_7dd49032_300329pow_tensor_scalar_kernel_implIffEEvRNS_18TensorIteratorBaseET0_EUlfE1_EEvS6_RKT_EUliE_EEviT1_ --------------------------
	.section	.nv.constant0._ZN2at6native18elementwise_kernelILi128ELi2EZNS0_22gpu_kernel_impl_nocastIZNS0_50_GLOBAL__N__2680c7bb_12_PowKernel_cu_7dd49032_300329pow_tensor_scalar_kernel_implIffEEvRNS_18TensorIteratorBaseET0_EUlfE1_EEvS6_RKT_EUliE_EEviT1_,"a",@progbits
	.sectionflags	@""
	.align	4
.nv.constant0._ZN2at6native18elementwise_kernelILi128ELi2EZNS0_22gpu_kernel_impl_nocastIZNS0_50_GLOBAL__N__2680c7bb_12_PowKernel_cu_7dd49032_300329pow_tensor_scalar_kernel_implIffEEvRNS_18TensorIteratorBaseET0_EUlfE1_EEvS6_RKT_EUliE_EEviT1_:
	.zero		1440


//--------------------- .nv.constant0._ZN2at6native27unrolled_elementwise_kernelIZNS0_50_GLOBAL__N__2680c7bb_12_PowKernel_cu_7dd49032_300329pow_tensor_scalar_kernel_implIffEEvRNS_18TensorIteratorBaseET0_EUlfE1_St5arrayIPcLm2EELi4E23TrivialOffsetCalculatorILi1EjESC_NS0_6memory15LoadWithoutCastENSD_16StoreWithoutCastEEEviT_S6_T2_T3_T4_T5_ --------------------------
	.section	.nv.constant0._ZN2at6native27unrolled_elementwise_kernelIZNS0_50_GLOBAL__N__2680c7bb_12_PowKernel_cu_7dd49032_300329pow_tensor_scalar_kernel_implIffEEvRNS_18TensorIteratorBaseET0_EUlfE1_St5arrayIPcLm2EELi4E23TrivialOffsetCalculatorILi1EjESC_NS0_6memory15LoadWithoutCastENSD_16StoreWithoutCastEEEviT_S6_T2_T3_T4_T5_,"a",@progbits
	.sectionflags	@""
	.align	4
.nv.constant0._ZN2at6native27unrolled_elementwise_kernelIZNS0_50_GLOBAL__N__2680c7bb_12_PowKernel_cu_7dd49032_300329pow_tensor_scalar_kernel_implIffEEvRNS_18TensorIteratorBaseET0_EUlfE1_St5arrayIPcLm2EELi4E23TrivialOffsetCalculatorILi1EjESC_NS0_6memory15LoadWithoutCastENSD_16StoreWithoutCastEEEviT_S6_T2_T3_T4_T5_:
	.zero		932


//--------------------- .nv.constant0._ZN2at6native29vectorized_elementwise_kernelILi2EZNS0_50_GLOBAL__N__2680c7bb_12_PowKernel_cu_7dd49032_300329pow_tensor_scalar_kernel_implIffEEvRNS_18TensorIteratorBaseET0_EUlfE1_St5arrayIPcLm2EEEEviS6_T1_ --------------------------
	.section	.nv.constant0._ZN2at6native29vectorized_elementwise_kernelILi2EZNS0_50_GLOBAL__N__2680c7bb_12_PowKernel_cu_7dd49032_300329pow_tensor_scalar_kernel_implIffEEvRNS_18TensorIteratorBaseET0_EUlfE1_St5arrayIPcLm2EEEEviS6_T1_,"a",@progbits
	.sectionflags	@""
	.align	4
.nv.constant0._ZN2at6native29vectorized_elementwise_kernelILi2EZNS0_50_GLOBAL__N__2680c7bb_12_PowKernel_cu_7dd49032_300329pow_tensor_scalar_kernel_implIffEEvRNS_18TensorIteratorBaseET0_EUlfE1_St5arrayIPcLm2EEEEviS6_T1_:
	.zero		928


//--------------------- .nv.constant0._ZN2at6native29vectorized_elementwise_kernelILi4EZNS0_50_GLOBAL__N__2680c7bb_12_PowKernel_cu_7dd49032_300329pow_tensor_scalar_kernel_implIffEEvRNS_18TensorIteratorBaseET0_EUlfE1_St5arrayIPcLm2EEEEviS6_T1_ --------------------------
	.section	.nv.constant0._ZN2at6native29vectorized_elementwise_kernelILi4EZNS0_50_GLOBAL__N__2680c7bb_12_PowKernel_cu_7dd49032_300329pow_tensor_scalar_kernel_implIffEEvRNS_18TensorIteratorBaseET0_EUlfE1_St5arrayIPcLm2EEEEviS6_T1_,"a",@progbits
	.sectionflags	@""
	.align	4
.nv.constant0._ZN2at6native29vectorized_elementwise_kernelILi4EZNS0_50_GLOBAL__N__2680c7bb_12_PowKernel_cu_7dd49032_300329pow_tensor_scalar_kernel_implIffEEvRNS_18TensorIteratorBaseET0_EUlfE1_St5arrayIPcLm2EEEEviS6_T1_:
	.zero		928


//--------------------- .nv.constant0._ZN2at6native29vectorized_elementwise_kernelILi8EZNS0_50_GLOBAL__N__2680c7bb_12_PowKernel_cu_7dd49032_300329pow_tensor_scalar_kernel_implIffEEvRNS_18TensorIteratorBaseET0_EUlfE1_St5arrayIPcLm2EEEEviS6_T1_ --------------------------
	.section	.nv.constant0._ZN2at6native29vectorized_elementwise_kernelILi8EZNS0_50_GLOBAL__N__2680c7bb_12_PowKernel_cu_7dd49032_300329pow_tensor_scalar_kernel_implIffEEvRNS_18TensorIteratorBaseET0_EUlfE1_St5arrayIPcLm2EEEEviS6_T1_,"a",@progbits
	.sectionflags	@""
	.align	4
.nv.constant0._ZN2at6native29vectorized_elementwise_kernelILi8EZNS0_50_GLOBAL__N__2680c7bb_12_PowKernel_cu_7dd49032_300329pow_tensor_scalar_kernel_implIffEEvRNS_18TensorIteratorBaseET0_EUlfE1_St5arrayIPcLm2EEEEviS6_T1_:
	.zero		928


//--------------------- .nv.constant0._ZN2at6native18elementwise_kernelILi128ELi4EZNS0_15gpu_kernel_implIZNS0_50_GLOBAL__N__2680c7bb_12_PowKernel_cu_7dd49032_300329pow_tensor_scalar_kernel_implIffEEvRNS_18TensorIteratorBaseET0_EUlfE0_EEvS6_RKT_EUliE_EEviT1_ --------------------------
	.section	.nv.constant0._ZN2at6native18elementwise_kernelILi128ELi4EZNS0_15gpu_kernel_implIZNS0_50_GLOBAL__N__2680c7bb_12_PowKernel_cu_7dd49032_300329pow_tensor_scalar_kernel_implIffEEvRNS_18TensorIteratorBaseET0_EUlfE0_EEvS6_RKT_EUliE_EEviT1_,"a",@progbits
	.sectionflags	@""
	.align	4
.nv.constant0._ZN2at6native18elementwise_kernelILi128ELi4EZNS0_15gpu_kernel_implIZNS0_50_GLOBAL__N__2680c7bb_12_PowKernel_cu_7dd49032_300329pow_tensor_scalar_kernel_implIffEEvRNS_18TensorIteratorBaseET0_EUlfE0_EEvS6_RKT_EUliE_EEviT1_:
	.zero		1448


//--------------------- .nv.constant0._ZN2at6native27unrolled_elementwise_kernelIZNS0_50_GLOBAL__N__2680c7bb_12_PowKernel_cu_7dd49032_300329pow_tensor_scalar_kernel_implIffEEvRNS_18TensorIteratorBaseET0_EUlfE0_St5arrayIPcLm2EELi4E23TrivialOffsetCalculatorILi1EjESC_NS0_6memory12LoadWithCastILi1EEENSD_13StoreWithCastILi1EEEEEviT_S6_T2_T3_T4_T5_ --------------------------
	.section	.nv.constant0._ZN2at6native27unrolled_elementwise_kernelIZNS0_50_GLOBAL__N__2680c7bb_12_PowKernel_cu_7dd49032_300329pow_tensor_scalar_kernel_implIffEEvRNS_18TensorIteratorBaseET0_EUlfE0_St5arrayIPcLm2EELi4E23TrivialOffsetCalculatorILi1EjESC_NS0_6memory12LoadWithCastILi1EEENSD_13StoreWithCastILi1EEEEEviT_S6_T2_T3_T4_T5_,"a",@progbits
	.sectionflags	@""
	.align	4
.nv.constant0._ZN2at6native27unrolled_elementwise_kernelIZNS0_50_GLOBAL__N__2680c7bb_12_PowKernel_cu_7dd49032_300329pow_tensor_scalar_kernel_implIffEEvRNS_18TensorIteratorBaseET0_EUlfE0_St5arrayIPcLm2EELi4E23TrivialOffsetCalculatorILi1EjESC_NS0_6memory12LoadWithCastILi1EEENSD_13StoreWithCastILi1EEEEEviT_S6_T2_T3_T4_T5_:
	.zero		948


//--------------------- .nv.constant0._ZN2at6native18elementwise_kernelILi128ELi2EZNS0_22gpu_kernel_impl_nocastIZNS0_50_GLOBAL__N__2680c7bb_12_PowKernel_cu_7dd49032_300329pow_tensor_scalar_kernel_implIffEEvRNS_18TensorIteratorBaseET0_EUlfE0_EEvS6_RKT_EUliE_EEviT1_ --------------------------
	.section	.nv.constant0._ZN2at6native18elementwise_kernelILi128ELi2EZNS0_22gpu_kernel_impl_nocastIZNS0_50_GLOBAL__N__2680c7bb_12_PowKernel_cu_7dd49032_300329pow_tensor_scalar_kernel_implIffEEvRNS_18TensorIteratorBaseET0_EUlfE0_EEvS6_RKT_EUliE_EEviT1_,"a",@progbits
	.sectionflags	@""
	.align	4
.nv.constant0._ZN2at6native18elementwise_kernelILi128ELi2EZNS0_22gpu_kernel_impl_nocastIZNS0_50_GLOBAL__N__2680c7bb_12_PowKernel_cu_7dd49032_300329pow_tensor_scalar_kernel_implIffEEvRNS_18TensorIteratorBaseET0_EUlfE0_EEvS6_RKT_EUliE_EEviT1_:
	.zero		1440


//--------------------- .nv.constant0._ZN2at6native27unrolled_elementwise_kernelIZNS0_50_GLOBAL__N__2680c7bb_12_PowKernel_cu_7dd49032_300329pow_tensor_scalar_kernel_implIffEEvRNS_18TensorIteratorBaseET0_EUlfE0_St5arrayIPcLm2EELi4E23TrivialOffsetCalculatorILi1EjESC_NS0_6memory15LoadWithoutCastENSD_16StoreWithoutCastEEEviT_S6_T2_T3_T4_T5_ --------------------------
	.section	.nv.constant0._ZN2at6native27unrolled_elementwise_kernelIZNS0_50_GLOBAL__N__2680c7bb_12_PowKernel_cu_7dd49032_300329pow_tensor_scalar_kernel_implIffEEvRNS_18TensorIteratorBaseET0_EUlfE0_St5arrayIPcLm2EELi4E23TrivialOffsetCalculatorILi1EjESC_NS0_6memory15LoadWithoutCastENSD_16StoreWithoutCastEEEviT_S6_T2_T3_T4_T5_,"a",@progbits
	.sectionflags	@""
	.align	4
.nv.constant0._ZN2at6native27unrolled_elementwise_kernelIZNS0_50_GLOBAL__N__2680c7bb_12_PowKernel_cu_7dd49032_300329pow_tensor_scalar_kernel_implIffEEvRNS_18TensorIteratorBaseET0_EUlfE0_St5arrayIPcLm2EELi4E23TrivialOffsetCalculatorILi1EjESC_NS0_6memory15LoadWithoutCastENSD_16StoreWithoutCastEEEviT_S6_T2_T3_T4_T5_:
	.zero		932


//--------------------- .nv.constant0._ZN2at6native29vectorized_elementwise_kernelILi2EZNS0_50_GLOBAL__N__2680c7bb_12_PowKernel_cu_7dd49032_300329pow_tensor_scalar_kernel_implIffEEvRNS_18TensorIteratorBaseET0_EUlfE0_St5arrayIPcLm2EEEEviS6_T1_ --------------------------
	.section	.nv.constant0._ZN2at6native29vectorized_elementwise_kernelILi2EZNS0_50_GLOBAL__N__2680c7bb_12_PowKernel_cu_7dd49032_300329pow_tensor_scalar_kernel_implIffEEvRNS_18TensorIteratorBaseET0_EUlfE0_St5arrayIPcLm2EEEEviS6_T1_,"a",@progbits
	.sectionflags	@""
	.align	4
.nv.constant0._ZN2at6native29vectorized_elementwise_kernelILi2EZNS0_50_GLOBAL__N__2680c7bb_12_PowKernel_cu_7dd49032_300329pow_tensor_scalar_kernel_implIffEEvRNS_18TensorIteratorBaseET0_EUlfE0_St5arrayIPcLm2EEEEviS6_T1_:
	.zero		928


//--------------------- .nv.constant0._ZN2at6native29vectorized_elementwise_kernelILi4EZNS0_50_GLOBAL__N__2680c7bb_12_PowKernel_cu_7dd49032_300329pow_tensor_scalar_kernel_implIffEEvRNS_18TensorIteratorBaseET0_EUlfE0_St5arrayIPcLm2EEEEviS6_T1_ --------------------------
	.section	.nv.constant0._ZN2at6native29vectorized_elementwise_kernelILi4EZNS0_50_GLOBAL__N__2680c7bb_12_PowKernel_cu_7dd49032_300329pow_tensor_scalar_kernel_implIffEEvRNS_18TensorIteratorBaseET0_EUlfE0_St5arrayIPcLm2EEEEviS6_T1_,"a",@progbits
	.sectionflags	@""
	.align	4
.nv.constant0._ZN2at6native29vectorized_elementwise_kernelILi4EZNS0_50_GLOBAL__N__2680c7bb_12_PowKernel_cu_7dd49032_300329pow_tensor_scalar_kernel_implIffEEvRNS_18TensorIteratorBaseET0_EUlfE0_St5arrayIPcLm2EEEEviS6_T1_:
	.zero		928


//--------------------- .nv.constant0._ZN2at6native29vectorized_elementwise_kernelILi8EZNS0_50_GLOBAL__N__2680c7bb_12_PowKernel_cu_7dd49032_300329pow_tensor_scalar_kernel_implIffEEvRNS_18TensorIteratorBaseET0_EUlfE0_St5arrayIPcLm2EEEEviS6_T1_ --------------------------
	.section	.nv.constant0._ZN2at6native29vectorized_elementwise_kernelILi8EZNS0_50_GLOBAL__N__2680c7bb_12_PowKernel_cu_7dd49032_300329pow_tensor_scalar_kernel_implIffEEvRNS_18TensorIteratorBaseET0_EUlfE0_St5arrayIPcLm2EEEEviS6_T1_,"a",@progbits
	.sectionflags	@""
	.align	4
.nv.constant0._ZN2at6native29vectorized_elementwise_kernelILi8EZNS0_50_GLOBAL__N__2680c7bb_12_PowKernel_cu_7dd49032_300329pow_tensor_scalar_kernel_implIffEEvRNS_18TensorIteratorBaseET0_EUlfE0_St5arrayIPcLm2EEEEviS6_T1_:
	.zero		928


//--------------------- .nv.constant0._ZN2at6native18elementwise_kernelILi128ELi4EZNS0_15gpu_kernel_implIZNS0_50_GLOBAL__N__2680c7bb_12_PowKernel_cu_7dd49032_300329pow_tensor_scalar_kernel_implIffEEvRNS_18TensorIteratorBaseET0_EUlfE_EEvS6_RKT_EUliE_EEviT1_ --------------------------
	.section	.nv.constant0._ZN2at6native18elementwise_kernelILi128ELi4EZNS0_15gpu_kernel_implIZNS0_50_GLOBAL__N__2680c7bb_12_PowKernel_cu_7dd49032_300329pow_tensor_scalar_kernel_implIffEEvRNS_18TensorIteratorBaseET0_EUlfE_EEvS6_RKT_EUliE_EEviT1_,"a",@progbits
	.sectionflags	@""
	.align	4
.nv.constant0._ZN2at6native18elementwise_kernelILi128ELi4EZNS0_15gpu_kernel_implIZNS0_50_GLOBAL__N__2680c7bb_12_PowKernel_cu_7dd49032_300329pow_tensor_scalar_kernel_implIffEEvRNS_18TensorIteratorBaseET0_EUlfE_EEvS6_RKT_EUliE_EEviT1_:
	.zero		1448


//--------------------- .nv.constant0._ZN2at6native27unrolled_elementwise_kernelIZNS0_50_GLOBAL__N__2680c7bb_12_PowKernel_cu_7dd49032_300329pow_tensor_scalar_kernel_implIffEEvRNS_18TensorIteratorBaseET0_EUlfE_St5arrayIPcLm2EELi4E23TrivialOffsetCalculatorILi1EjESC_NS0_6memory12LoadWithCastILi1EEENSD_13StoreWithCastILi1EEEEEviT_S6_T2_T3_T4_T5_ --------------------------
	.section	.nv.constant0._ZN2at6native27unrolled_elementwise_kernelIZNS0_50_GLOBAL__N__2680c7bb_12_PowKernel_cu_7dd49032_300329pow_tensor_scalar_kernel_implIffEEvRNS_18TensorIteratorBaseET0_EUlfE_St5arrayIPcLm2EELi4E23TrivialOffsetCalculatorILi1EjESC_NS0_6memory12LoadWithCastILi1EEENSD_13StoreWithCastILi1EEEEEviT_S6_T2_T3_T4_T5_,"a",@progbits
	.sectionflags	@""
	.align	4
.nv.constant0._ZN2at6native27unrolled_elementwise_kernelIZNS0_50_GLOBAL__N__2680c7bb_12_PowKernel_cu_7dd49032_300329pow_tensor_scalar_kernel_implIffEEvRNS_18TensorIteratorBaseET0_EUlfE_St5arrayIPcLm2EELi4E23TrivialOffsetCalculatorILi1EjESC_NS0_6memory12LoadWithCastILi1EEENSD_13StoreWithCastILi1EEEEEviT_S6_T2_T3_T4_T5_:
	.zero		948


//--------------------- .nv.constant0._ZN2at6native18elementwise_kernelILi128ELi2EZNS0_22gpu_kernel_impl_nocastIZNS0_50_GLOBAL__N__2680c7bb_12_PowKernel_cu_7dd49032_300329pow_tensor_scalar_kernel_implIffEEvRNS_18TensorIteratorBaseET0_EUlfE_EEvS6_RKT_EUliE_EEviT1_ --------------------------
	.section	.nv.constant0._ZN2at6native18elementwise_kernelILi128ELi2EZNS0_22gpu_kernel_impl_nocastIZNS0_50_GLOBAL__N__2680c7bb_12_PowKernel_cu_7dd49032_300329pow_tensor_scalar_kernel_implIffEEvRNS_18TensorIteratorBaseET0_EUlfE_EEvS6_RKT_EUliE_EEviT1_,"a",@progbits
	.sectionflags	@""
	.align	4
.nv.constant0._ZN2at6native18elementwise_kernelILi128ELi2EZNS0_22gpu_kernel_impl_nocastIZNS0_50_GLOBAL__N__2680c7bb_12_PowKernel_cu_7dd49032_300329pow_tensor_scalar_kernel_implIffEEvRNS_18TensorIteratorBaseET0_EUlfE_EEvS6_RKT_EUliE_EEviT1_:
	.zero		1440


//--------------------- .nv.constant0._ZN2at6native27unrolled_elementwise_kernelIZNS0_50_GLOBAL__N__2680c7bb_12_PowKernel_cu_7dd49032_300329pow_tensor_scalar_kernel_implIffEEvRNS_18TensorIteratorBaseET0_EUlfE_St5arrayIPcLm2EELi4E23TrivialOffsetCalculatorILi1EjESC_NS0_6memory15LoadWithoutCastENSD_16StoreWithoutCastEEEviT_S6_T2_T3_T4_T5_ --------------------------
	.section	.nv.constant0._ZN2at6native27unrolled_elementwise_kernelIZNS0_50_GLOBAL__N__2680c7bb_12_PowKernel_cu_7dd49032_300329pow_tensor_scalar_kernel_implIffEEvRNS_18TensorIteratorBaseET0_EUlfE_St5arrayIPcLm2EELi4E23TrivialOffsetCalculatorILi1EjESC_NS0_6memory15LoadWithoutCastENSD_16StoreWithoutCastEEEviT_S6_T2_T3_T4_T5_,"a",@progbits
	.sectionflags	@""
	.align	4
.nv.constant0._ZN2at6native27unrolled_elementwise_kernelIZNS0_50_GLOBAL__N__2680c7bb_12_PowKernel_cu_7dd49032_300329pow_tensor_scalar_kernel_implIffEEvRNS_18TensorIteratorBaseET0_EUlfE_St5arrayIPcLm2EELi4E23TrivialOffsetCalculatorILi1EjESC_NS0_6memory15LoadWithoutCastENSD_16StoreWithoutCastEEEviT_S6_T2_T3_T4_T5_:
	.zero		932


//--------------------- .nv.constant0._ZN2at6native29vectorized_elementwise_kernelILi2EZNS0_50_GLOBAL__N__2680c7bb_12_PowKernel_cu_7dd49032_300329pow_tensor_scalar_kernel_implIffEEvRNS_18TensorIteratorBaseET0_EUlfE_St5arrayIPcLm2EEEEviS6_T1_ --------------------------
	.section	.nv.constant0._ZN2at6native29vectorized_elementwise_kernelILi2EZNS0_50_GLOBAL__N__2680c7bb_12_PowKernel_cu_7dd49032_300329pow_tensor_scalar_kernel_implIffEEvRNS_18TensorIteratorBaseET0_EUlfE_St5arrayIPcLm2EEEEviS6_T1_,"a",@progbits
	.sectionflags	@""
	.align	4
.nv.constant0._ZN2at6native29vectorized_elementwise_kernelILi2EZNS0_50_GLOBAL__N__2680c7bb_12_PowKernel_cu_7dd49032_300329pow_tensor_scalar_kernel_implIffEEvRNS_18TensorIteratorBaseET0_EUlfE_St5arrayIPcLm2EEEEviS6_T1_:
	.zero		928


//--------------------- .nv.constant0._ZN2at6native29vectorized_elementwise_kernelILi4EZNS0_50_GLOBAL__N__2680c7bb_12_PowKernel_cu_7dd49032_300329pow_tensor_scalar_kernel_implIffEEvRNS_18TensorIteratorBaseET0_EUlfE_St5arrayIPcLm2EEEEviS6_T1_ --------------------------
	.section	.nv.constant0._ZN2at6native29vectorized_elementwise_kernelILi4EZNS0_50_GLOBAL__N__2680c7bb_12_PowKernel_cu_7dd49032_300329pow_tensor_scalar_kernel_implIffEEvRNS_18TensorIteratorBaseET0_EUlfE_St5arrayIPcLm2EEEEviS6_T1_,"a",@progbits
	.sectionflags	@""
	.align	4
.nv.constant0._ZN2at6native29vectorized_elementwise_kernelILi4EZNS0_50_GLOBAL__N__2680c7bb_12_PowKernel_cu_7dd49032_300329pow_tensor_scalar_kernel_implIffEEvRNS_18TensorIteratorBaseET0_EUlfE_St5arrayIPcLm2EEEEviS6_T1_:
	.zero		928


//--------------------- .nv.constant0._ZN2at6native29vectorized_elementwise_kernelILi8EZNS0_50_GLOBAL__N__2680c7bb_12_PowKernel_cu_7dd49032_300329pow_tensor_scalar_kernel_implIffEEvRNS_18TensorIteratorBaseET0_EUlfE_St5arrayIPcLm2EEEEviS6_T1_ --------------------------
	.section	.nv.constant0._ZN2at6native29vectorized_elementwise_kernelILi8EZNS0_50_GLOBAL__N__2680c7bb_12_PowKernel_cu_7dd49032_300329pow_tensor_scalar_kernel_implIffEEvRNS_18TensorIteratorBaseET0_EUlfE_St5arrayIPcLm2EEEEviS6_T1_,"a",@progbits
	.sectionflags	@""
	.align	4
.nv.constant0._ZN2at6native29vectorized_elementwise_kernelILi8EZNS0_50_GLOBAL__N__2680c7bb_12_PowKernel_cu_7dd49032_300329pow_tensor_scalar_kernel_implIffEEvRNS_18TensorIteratorBaseET0_EUlfE_St5arrayIPcLm2EEEEviS6_T1_:
	.zero		928


//--------------------- .nv.constant0._ZN2at6native18elementwise_kernelILi128ELi4EZNS0_15gpu_kernel_implIZNS0_50_GLOBAL__N__2680c7bb_12_PowKernel_cu_7dd49032_300329pow_tensor_scalar_kernel_implIddEEvRNS_18TensorIteratorBaseET0_EUldE2_EEvS6_RKT_EUliE_EEviT1_ --------------------------
	.section	.nv.constant0._ZN2at6native18elementwise_kernelILi128ELi4EZNS0_15gpu_kernel_implIZNS0_50_GLOBAL__N__2680c7bb_12_PowKernel_cu_7dd49032_300329pow_tensor_scalar_kernel_implIddEEvRNS_18TensorIteratorBaseET0_EUldE2_EEvS6_RKT_EUliE_EEviT1_,"a",@progbits
	.sectionflags	@""
	.align	4
.nv.constant0._ZN2at6native18elementwise_kernelILi128ELi4EZNS0_15gpu_kernel_implIZNS0_50_GLOBAL__N__2680c7bb_12_PowKernel_cu_7dd49032_300329pow_tensor_scalar_kernel_implIddEEvRNS_18TensorIteratorBaseET0_EUldE2_EEvS6_RKT_EUliE_EEviT1_:
	.zero		1456


//--------------------- .nv.constant0._ZN2at6native27unrolled_elementwise_kernelIZNS0_50_GLOBAL__N__2680c7bb_12_PowKernel_cu_7dd49032_300329pow_tensor_scalar_kernel_implIddEEvRNS_18TensorIteratorBaseET0_EUldE2_St5arrayIPcLm2EELi4E23TrivialOffsetCalculatorILi1EjESC_NS0_6memory12LoadWithCastILi1EEENSD_13StoreWithCastILi1EEEEEviT_S6_T2_T3_T4_T5_ --------------------------
	.section	.nv.constant0._ZN2at6native27unrolled_elementwise_kernelIZNS0_50_GLOBAL__N__2680c7bb_12_PowKernel_cu_7dd49032_300329pow_tensor_scalar_kernel_implIddEEvRNS_18TensorIteratorBaseET0_EUldE2_St5arrayIPcLm2EELi4E23TrivialOffsetCalculatorILi1EjESC_NS0_6memory12LoadWithCastILi1EEENSD_13StoreWithCastILi1EEEEEviT_S6_T2_T3_T4_T5_,"a",@progbits
	.sectionflags	@""
	.align	4
.nv.constant0._ZN2at6native27unrolled_elementwise_kernelIZNS0_50_GLOBAL__N__2680c7bb_12_PowKernel_cu_7dd49032_300329pow_tensor_scalar_kernel_implIddEEvRNS_18TensorIteratorBaseET0_EUldE2_St5arrayIPcLm2EELi4E23TrivialOffsetCalculatorILi1EjESC_NS0_6memory12LoadWithCastILi1EEENSD_13StoreWithCastILi1EEEEEviT_S6_T2_T3_T4_T5_:
	.zero		956


//--------------------- .nv.constant0._ZN2at6native18elementwise_kernelILi128ELi2EZNS0_22gpu_kernel_impl_nocastIZNS0_50_GLOBAL__N__2680c7bb_12_PowKernel_cu_7dd49032_300329pow_tensor_scalar_kernel_implIddEEvRNS_18TensorIteratorBaseET0_EUldE2_EEvS6_RKT_EUliE_EEviT1_ --------------------------
	.section	.nv.constant0._ZN2at6native18elementwise_kernelILi128ELi2EZNS0_22gpu_kernel_impl_nocastIZNS0_50_GLOBAL__N__2680c7bb_12_PowKernel_cu_7dd49032_300329pow_tensor_scalar_kernel_implIddEEvRNS_18TensorIteratorBaseET0_EUldE2_EEvS6_RKT_EUliE_EEviT1_,"a",@progbits
	.sectionflags	@""
	.align	4
.nv.constant0._ZN2at6native18elementwise_kernelILi128ELi2EZNS0_22gpu_kernel_impl_nocastIZNS0_50_GLOBAL__N__2680c7bb_12_PowKernel_cu_7dd49032_300329pow_tensor_scalar_kernel_implIddEEvRNS_18TensorIteratorBaseET0_EUldE2_EEvS6_RKT_EUliE_EEviT1_:
	.zero		1448


//--------------------- .nv.constant0._ZN2at6native27unrolled_elementwise_kernelIZNS0_50_GLOBAL__N__2680c7bb_12_PowKernel_cu_7dd49032_300329pow_tensor_scalar_kernel_implIddEEvRNS_18TensorIteratorBaseET0_EUldE2_St5arrayIPcLm2EELi4E23TrivialOffsetCalculatorILi1EjESC_NS0_6memory15LoadWithoutCastENSD_16StoreWithoutCastEEEviT_S6_T2_T3_T4_T5_ --------------------------
	.section	.nv.constant0._ZN2at6native27unrolled_elementwise_kernelIZNS0_50_GLOBAL__N__2680c7bb_12_PowKernel_cu_7dd49032_300329pow_tensor_scalar_kernel_implIddEEvRNS_18TensorIteratorBaseET0_EUldE2_St5arrayIPcLm2EELi4E23TrivialOffsetCalculatorILi1EjESC_NS0_6memory15LoadWithoutCastENSD_16StoreWithoutCastEEEviT_S6_T2_T3_T4_T5_,"a",@progbits
	.sectionflags	@""
	.align	4
.nv.constant0._ZN2at6native27unrolled_elementwise_kernelIZNS0_50_GLOBAL__N__2680c7bb_12_PowKernel_cu_7dd49032_300329pow_tensor_scalar_kernel_implIddEEvRNS_18TensorIteratorBaseET0_EUldE2_St5arrayIPcLm2EELi4E23TrivialOffsetCalculatorILi1EjESC_NS0_6memory15LoadWithoutCastENSD_16StoreWithoutCastEEEviT_S6_T2_T3_T4_T5_:
	.zero		940


//--------------------- .nv.constant0._ZN2at6native29vectorized_elementwise_kernelILi2EZNS0_50_GLOBAL__N__2680c7bb_12_PowKernel_cu_7dd49032_300329pow_tensor_scalar_kernel_implIddEEvRNS_18TensorIteratorBaseET0_EUldE2_St5arrayIPcLm2EEEEviS6_T1_ --------------------------
	.section	.nv.constant0._ZN2at6native29vectorized_elementwise_kernelILi2EZNS0_50_GLOBAL__N__2680c7bb_12_PowKernel_cu_7dd49032_300329pow_tensor_scalar_kernel_implIddEEvRNS_18TensorIteratorBaseET0_EUldE2_St5arrayIPcLm2EEEEviS6_T1_,"a",@progbits
	.sectionflags	@""
	.align	4
.nv.constant0._ZN2at6native29vectorized_elementwise_kernelILi2EZNS0_50_GLOBAL__N__2680c7bb_12_PowKernel_cu_7dd49032_300329pow_tensor_scalar_kernel_implIddEEvRNS_18TensorIteratorBaseET0_EUldE2_St5arrayIPcLm2EEEEviS6_T1_:
	.zero		936


//--------------------- .nv.constant0._ZN2at6native29vectorized_elementwise_kernelILi4EZNS0_50_GLOBAL__N__2680c7bb_12_PowKernel_cu_7dd49032_300329pow_tensor_scalar_kernel_implIddEEvRNS_18TensorIteratorBaseET0_EUldE2_St5arrayIPcLm2EEEEviS6_T1_ --------------------------
	.section	.nv.constant0._ZN2at6native29vectorized_elementwise_kernelILi4EZNS0_50_GLOBAL__N__2680c7bb_12_PowKernel_cu_7dd49032_300329pow_tensor_scalar_kernel_implIddEEvRNS_18TensorIteratorBaseET0_EUldE2_St5arrayIPcLm2EEEEviS6_T1_,"a",@progbits
	.sectionflags	@""
	.align	4
.nv.constant0._ZN2at6native29vectorized_elementwise_kernelILi4EZNS0_50_GLOBAL__N__2680c7bb_12_PowKernel_cu_7dd49032_300329pow_tensor_scalar_kernel_implIddEEvRNS_18TensorIteratorBaseET0_EUldE2_St5arrayIPcLm2EEEEviS6_T1_:
	.zero		936


//--------------------- .nv.constant0._ZN2at6native29vectorized_elementwise_kernelILi8EZNS0_50_GLOBAL__N__2680c7bb_12_PowKernel_cu_7dd49032_300329pow_tensor_scalar_kernel_implIddEEvRNS_18TensorIteratorBaseET0_EUldE2_St5arrayIPcLm2EEEEviS6_T1_ --------------------------
	.section	.nv.constant0._ZN2at6native29vectorized_elementwise_kernelILi8EZNS0_50_GLOBAL__N__2680c7bb_12_PowKernel_cu_7dd49032_300329pow_tensor_scalar_kernel_implIddEEvRNS_18TensorIteratorBaseET0_EUldE2_St5arrayIPcLm2EEEEviS6_T1_,"a",@progbits
	.sectionflags	@""
	.align	4
.nv.constant0._ZN2at6native29vectorized_elementwise_kernelILi8EZNS0_50_GLOBAL__N__2680c7bb_12_PowKernel_cu_7dd49032_300329pow_tensor_scalar_kernel_implIddEEvRNS_18TensorIteratorBaseET0_EUldE2_St5arrayIPcLm2EEEEviS6_T1_:
	.zero		936


//--------------------- .nv.constant0._ZN2at6native18elementwise_kernelILi128ELi4EZNS0_15gpu_kernel_implIZNS0_50_GLOBAL__N__2680c7bb_12_PowKernel_cu_7dd49032_300329pow_tensor_scalar_kernel_implIddEEvRNS_18TensorIteratorBaseET0_EUldE1_EEvS6_RKT_EUliE_EEviT1_ --------------------------
	.section	.nv.constant0._ZN2at6native18elementwise_kernelILi128ELi4EZNS0_15gpu_kernel_implIZNS0_50_GLOBAL__N__2680c7bb_12_PowKernel_cu_7dd49032_300329pow_tensor_scalar_kernel_implIddEEvRNS_18TensorIteratorBaseET0_EUldE1_EEvS6_RKT_EUliE_EEviT1_,"a",@progbits
	.sectionflags	@""
	.align	4
.nv.constant0._ZN2at6native18elementwise_kernelILi128ELi4EZNS0_15gpu_kernel_implIZNS0_50_GLOBAL__N__2680c7bb_12_PowKernel_cu_7dd49032_300329pow_tensor_scalar_kernel_implIddEEvRNS_18TensorIteratorBaseET0_EUldE1_EEvS6_RKT_EUliE_EEviT1_:
	.zero		1448


//--------------------- .nv.constant0._ZN2at6native27unrolled_elementwise_kernelIZNS0_50_GLOBAL__N__2680c7bb_12_PowKernel_cu_7dd49032_300329pow_tensor_scalar_kernel_implIddEEvRNS_18TensorIteratorBaseET0_EUldE1_St5arrayIPcLm2EELi4E23TrivialOffsetCalculatorILi1EjESC_NS0_6memory12LoadWithCastILi1EEENSD_13StoreWithCastILi1EEEEEviT_S6_T2_T3_T4_T5_ --------------------------
	.section	.nv.constant0._ZN2at6native27unrolled_elementwise_kernelIZNS0_50_GLOBAL__N__2680c7bb_12_PowKernel_cu_7dd49032_300329pow_tensor_scalar_kernel_implIddEEvRNS_18TensorIteratorBaseET0_EUldE1_St5arrayIPcLm2EELi4E23TrivialOffsetCalculatorILi1EjESC_NS0_6memory12LoadWithCastILi1EEENSD_13StoreWithCastILi1EEEEEviT_S6_T2_T3_T4_T5_,"a",@progbits
	.sectionflags	@""
	.align	4
.nv.constant0._ZN2at6native27unrolled_elementwise_kernelIZNS0_50_GLOBAL__N__2680c7bb_12_PowKernel_cu_7dd49032_300329pow_tensor_scalar_kernel_implIddEEvRNS_18TensorIteratorBaseET0_EUldE1_St5arrayIPcLm2EELi4E23TrivialOffsetCalculatorILi1EjESC_NS0_6memory12LoadWithCastILi1EEENSD_13StoreWithCastILi1EEEEEviT_S6_T2_T3_T4_T5_:
	.zero		948


//--------------------- .nv.constant0._ZN2at6native18elementwise_kernelILi128ELi2EZNS0_22gpu_kernel_impl_nocastIZNS0_50_GLOBAL__N__2680c7bb_12_PowKernel_cu_7dd49032_300329pow_tensor_scalar_kernel_implIddEEvRNS_18TensorIteratorBaseET0_EUldE1_EEvS6_RKT_EUliE_EEviT1_ --------------------------
	.section	.nv.constant0._ZN2at6native18elementwise_kernelILi128ELi2EZNS0_22gpu_kernel_impl_nocastIZNS0_50_GLOBAL__N__2680c7bb_12_PowKernel_cu_7dd49032_300329pow_tensor_scalar_kernel_implIddEEvRNS_18TensorIteratorBaseET0_EUldE1_EEvS6_RKT_EUliE_EEviT1_,"a",@progbits
	.sectionflags	@""
	.align	4
.nv.constant0._ZN2at6native18elementwise_kernelILi128ELi2EZNS0_22gpu_kernel_impl_nocastIZNS0_50_GLOBAL__N__2680c7bb_12_PowKernel_cu_7dd49032_300329pow_tensor_scalar_kernel_implIddEEvRNS_18TensorIteratorBaseET0_EUldE1_EEvS6_RKT_EUliE_EEviT1_:
	.zero		1440


//--------------------- .nv.constant0._ZN2at6native27unrolled_elementwise_kernelIZNS0_50_GLOBAL__N__2680c7bb_12_PowKernel_cu_7dd49032_300329pow_tensor_scalar_kernel_implIddEEvRNS_18TensorIteratorBaseET0_EUldE1_St5arrayIPcLm2EELi4E23TrivialOffsetCalculatorILi1EjESC_NS0_6memory15LoadWithoutCastENSD_16StoreWithoutCastEEEviT_S6_T2_T3_T4_T5_ --------------------------
	.section	.nv.constant0._ZN2at6native27unrolled_elementwise_kernelIZNS0_50_GLOBAL__N__2680c7bb_12_PowKernel_cu_7dd49032_300329pow_tensor_scalar_kernel_implIddEEvRNS_18TensorIteratorBaseET0_EUldE1_St5arrayIPcLm2EELi4E23TrivialOffsetCalculatorILi1EjESC_NS0_6memory15LoadWithoutCastENSD_16StoreWithoutCastEEEviT_S6_T2_T3_T4_T5_,"a",@progbits
	.sectionflags	@""
	.align	4
.nv.constant0._ZN2at6native27unrolled_elementwise_kernelIZNS0_50_GLOBAL__N__2680c7bb_12_PowKernel_cu_7dd49032_300329pow_tensor_scalar_kernel_implIddEEvRNS_18TensorIteratorBaseET0_EUldE1_St5arrayIPcLm2EELi4E23TrivialOffsetCalculatorILi1EjESC_NS0_6memory15LoadWithoutCastENSD_16StoreWithoutCastEEEviT_S6_T2_T3_T4_T5_:
	.zero		932


//--------------------- .nv.constant0._ZN2at6native29vectorized_elementwise_kernelILi2EZNS0_50_GLOBAL__N__2680c7bb_12_PowKernel_cu_7dd49032_300329pow_tensor_scalar_kernel_implIddEEvRNS_18TensorIteratorBaseET0_EUldE1_St5arrayIPcLm2EEEEviS6_T1_ --------------------------
	.section	.nv.constant0._ZN2at6native29vectorized_elementwise_kernelILi2EZNS0_50_GLOBAL__N__2680c7bb_12_PowKernel_cu_7dd49032_300329pow_tensor_scalar_kernel_implIddEEvRNS_18TensorIteratorBaseET0_EUldE1_St5arrayIPcLm2EEEEviS6_T1_,"a",@progbits
	.sectionflags	@""
	.align	4
.nv.constant0._ZN2at6native29vectorized_elementwise_kernelILi2EZNS0_50_GLOBAL__N__2680c7bb_12_PowKernel_cu_7dd49032_300329pow_tensor_scalar_kernel_implIddEEvRNS_18TensorIteratorBaseET0_EUldE1_St5arrayIPcLm2EEEEviS6_T1_:
	.zero		928


//--------------------- .nv.constant0._ZN2at6native29vectorized_elementwise_kernelILi4EZNS0_50_GLOBAL__N__2680c7bb_12_PowKernel_cu_7dd49032_300329pow_tensor_scalar_kernel_implIddEEvRNS_18TensorIteratorBaseET0_EUldE1_St5arrayIPcLm2EEEEviS6_T1_ --------------------------
	.section	.nv.constant0._ZN2at6native29vectorized_elementwise_kernelILi4EZNS0_50_GLOBAL__N__2680c7bb_12_PowKernel_cu_7dd49032_300329pow_tensor_scalar_kernel_implIddEEvRNS_18TensorIteratorBaseET0_EUldE1_St5arrayIPcLm2EEEEviS6_T1_,"a",@progbits
	.sectionflags	@""
	.align	4
.nv.constant0._ZN2at6native29vectorized_elementwise_kernelILi4EZNS0_50_GLOBAL__N__2680c7bb_12_PowKernel_cu_7dd49032_300329pow_tensor_scalar_kernel_implIddEEvRNS_18TensorIteratorBaseET0_EUldE1_St5arrayIPcLm2EEEEviS6_T1_:
	.zero		928


//--------------------- .nv.constant0._ZN2at6native29vectorized_elementwise_kernelILi8EZNS0_50_GLOBAL__N__2680c7bb_12_PowKernel_cu_7dd49032_300329pow_tensor_scalar_kernel_implIddEEvRNS_18TensorIteratorBaseET0_EUldE1_St5arrayIPcLm2EEEEviS6_T1_ --------------------------
	.section	.nv.constant0._ZN2at6native29vectorized_elementwise_kernelILi8EZNS0_50_GLOBAL__N__2680c7bb_12_PowKernel_cu_7dd49032_300329pow_tensor_scalar_kernel_implIddEEvRNS_18TensorIteratorBaseET0_EUldE1_St5arrayIPcLm2EEEEviS6_T1_,"a",@progbits
	.sectionflags	@""
	.align	4
.nv.constant0._ZN2at6native29vectorized_elementwise_kernelILi8EZNS0_50_GLOBAL__N__2680c7bb_12_PowKernel_cu_7dd49032_300329pow_tensor_scalar_kernel_implIddEEvRNS_18TensorIteratorBaseET0_EUldE1_St5arrayIPcLm2EEEEviS6_T1_:
	.zero		928


//--------------------- .nv.constant0._ZN2at6native18elementwise_kernelILi128ELi4EZNS0_15gpu_kernel_implIZNS0_50_GLOBAL__N__2680c7bb_12_PowKernel_cu_7dd49032_300329pow_tensor_scalar_kernel_implIddEEvRNS_18TensorIteratorBaseET0_EUldE0_EEvS6_RKT_EUliE_EEviT1_ --------------------------
	.section	.nv.constant0._ZN2at6native18elementwise_kernelILi128ELi4EZNS0_15gpu_kernel_implIZNS0_50_GLOBAL__N__2680c7bb_12_PowKernel_cu_7dd49032_300329pow_tensor_scalar_kernel_implIddEEvRNS_18TensorIteratorBaseET0_EUldE0_EEvS6_RKT_EUliE_EEviT1_,"a",@progbits
	.sectionflags	@""
	.align	4
.nv.constant0._ZN2at6native18elementwise_kernelILi128ELi4EZNS0_15gpu_kernel_implIZNS0_50_GLOBAL__N__2680c7bb_12_PowKernel_cu_7dd49032_300329pow_tensor_scalar_kernel_implIddEEvRNS_18TensorIteratorBaseET0_EUldE0_EEvS6_RKT_EUliE_EEviT1_:
	.zero		1448


//--------------------- .nv.constant0._ZN2at6native27unrolled_elementwise_kernelIZNS0_50_GLOBAL__N__2680c7bb_12_PowKernel_cu_7dd49032_300329pow_tensor_scalar_kernel_implIddEEvRNS_18TensorIteratorBaseET0_EUldE0_St5arrayIPcLm2EELi4E23TrivialOffsetCalculatorILi1EjESC_NS0_6memory12LoadWithCastILi1EEENSD_13StoreWithCastILi1EEEEEviT_S6_T2_T3_T4_T5_ --------------------------
	.section	.nv.constant0._ZN2at6native27unrolled_elementwise_kernelIZNS0_50_GLOBAL__N__2680c7bb_12_PowKernel_cu_7dd49032_300329pow_tensor_scalar_kernel_implIddEEvRNS_18TensorIteratorBaseET0_EUldE0_St5arrayIPcLm2EELi4E23TrivialOffsetCalculatorILi1EjESC_NS0_6memory12LoadWithCastILi1EEENSD_13StoreWithCastILi1EEEEEviT_S6_T2_T3_T4_T5_,"a",@progbits
	.sectionflags	@""
	.align	4
.nv.constant0._ZN2at6native27unrolled_elementwise_kernelIZNS0_50_GLOBAL__N__2680c7bb_12_PowKernel_cu_7dd49032_300329pow_tensor_scalar_kernel_implIddEEvRNS_18TensorIteratorBaseET0_EUldE0_St5arrayIPcLm2EELi4E23TrivialOffsetCalculatorILi1EjESC_NS0_6memory12LoadWithCastILi1EEENSD_13StoreWithCastILi1EEEEEviT_S6_T2_T3_T4_T5_:
	.zero		948


//--------------------- .nv.constant0._ZN2at6native18elementwise_kernelILi128ELi2EZNS0_22gpu_kernel_impl_nocastIZNS0_50_GLOBAL__N__2680c7bb_12_PowKernel_cu_7dd49032_300329pow_tensor_scalar_kernel_implIddEEvRNS_18TensorIteratorBaseET0_EUldE0_EEvS6_RKT_EUliE_EEviT1_ --------------------------
	.section	.nv.constant0._ZN2at6native18elementwise_kernelILi128ELi2EZNS0_22gpu_kernel_impl_nocastIZNS0_50_GLOBAL__N__2680c7bb_12_PowKernel_cu_7dd49032_300329pow_tensor_scalar_kernel_implIddEEvRNS_18TensorIteratorBaseET0_EUldE0_EEvS6_RKT_EUliE_EEviT1_,"a",@progbits
	.sectionflags	@""
	.align	4
.nv.constant0._ZN2at6native18elementwise_kernelILi128ELi2EZNS0_22gpu_kernel_impl_nocastIZNS0_50_GLOBAL__N__2680c7bb_12_PowKernel_cu_7dd49032_300329pow_tensor_scalar_kernel_implIddEEvRNS_18TensorIteratorBaseET0_EUldE0_EEvS6_RKT_EUliE_EEviT1_:
	.zero		1440


//--------------------- .nv.constant0._ZN2at6native27unrolled_elementwise_kernelIZNS0_50_GLOBAL__N__2680c7bb_12_PowKernel_cu_7dd49032_300329pow_tensor_scalar_kernel_implIddEEvRNS_18TensorIteratorBaseET0_EUldE0_St5arrayIPcLm2EELi4E23TrivialOffsetCalculatorILi1EjESC_NS0_6memory15LoadWithoutCastENSD_16StoreWithoutCastEEEviT_S6_T2_T3_T4_T5_ --------------------------
	.section	.nv.constant0._ZN2at6native27unrolled_elementwise_kernelIZNS0_50_GLOBAL__N__2680c7bb_12_PowKernel_cu_7dd49032_300329pow_tensor_scalar_kernel_implIddEEvRNS_18TensorIteratorBaseET0_EUldE0_St5arrayIPcLm2EELi4E23TrivialOffsetCalculatorILi1EjESC_NS0_6memory15LoadWithoutCastENSD_16StoreWithoutCastEEEviT_S6_T2_T3_T4_T5_,"a",@progbits
	.sectionflags	@""
	.align	4
.nv.constant0._ZN2at6native27unrolled_elementwise_kernelIZNS0_50_GLOBAL__N__2680c7bb_12_PowKernel_cu_7dd49032_300329pow_tensor_scalar_kernel_implIddEEvRNS_18TensorIteratorBaseET0_EUldE0_St5arrayIPcLm2EELi4E23TrivialOffsetCalculatorILi1EjESC_NS0_6memory15LoadWithoutCastENSD_16StoreWithoutCastEEEviT_S6_T2_T3_T4_T5_:
	.zero		932


//--------------------- .nv.constant0._ZN2at6native29vectorized_elementwise_kernelILi2EZNS0_50_GLOBAL__N__2680c7bb_12_PowKernel_cu_7dd49032_300329pow_tensor_scalar_kernel_implIddEEvRNS_18TensorIteratorBaseET0_EUldE0_St5arrayIPcLm2EEEEviS6_T1_ --------------------------
	.section	.nv.constant0._ZN2at6native29vectorized_elementwise_kernelILi2EZNS0_50_GLOBAL__N__2680c7bb_12_PowKernel_cu_7dd49032_300329pow_tensor_scalar_kernel_implIddEEvRNS_18TensorIteratorBaseET0_EUldE0_St5arrayIPcLm2EEEEviS6_T1_,"a",@progbits
	.sectionflags	@""
	.align	4
.nv.constant0._ZN2at6native29vectorized_elementwise_kernelILi2EZNS0_50_GLOBAL__N__2680c7bb_12_PowKernel_cu_7dd49032_300329pow_tensor_scalar_kernel_implIddEEvRNS_18TensorIteratorBaseET0_EUldE0_St5arrayIPcLm2EEEEviS6_T1_:
	.zero		928


//--------------------- .nv.constant0._ZN2at6native29vectorized_elementwise_kernelILi4EZNS0_50_GLOBAL__N__2680c7bb_12_PowKernel_cu_7dd49032_300329pow_tensor_scalar_kernel_implIddEEvRNS_18TensorIteratorBaseET0_EUldE0_St5arrayIPcLm2EEEEviS6_T1_ --------------------------
	.section	.nv.constant0._ZN2at6native29vectorized_elementwise_kernelILi4EZNS0_50_GLOBAL__N__2680c7bb_12_PowKernel_cu_7dd49032_300329pow_tensor_scalar_kernel_implIddEEvRNS_18TensorIteratorBaseET0_EUldE0_St5arrayIPcLm2EEEEviS6_T1_,"a",@progbits
	.sectionflags	@""
	.align	4
.nv.constant0._ZN2at6native29vectorized_elementwise_kernelILi4EZNS0_50_GLOBAL__N__2680c7bb_12_PowKernel_cu_7dd49032_300329pow_tensor_scalar_kernel_implIddEEvRNS_18TensorIteratorBaseET0_EUldE0_St5arrayIPcLm2EEEEviS6_T1_:
	.zero		928


//--------------------- .nv.constant0._ZN2at6native29vectorized_elementwise_kernelILi8EZNS0_50_GLOBAL__N__2680c7bb_12_PowKernel_cu_7dd49032_300329pow_tensor_scalar_kernel_implIddEEvRNS_18TensorIteratorBaseET0_EUldE0_St5arrayIPcLm2EEEEviS6_T1_ --------------------------
	.section	.nv.constant0._ZN2at6native29vectorized_elementwise_kernelILi8EZNS0_50_GLOBAL__N__2680c7bb_12_PowKernel_cu_7dd49032_300329pow_tensor_scalar_kernel_implIddEEvRNS_18TensorIteratorBaseET0_EUldE0_St5arrayIPcLm2EEEEviS6_T1_,"a",@progbits
	.sectionflags	@""
	.align	4
.nv.constant0._ZN2at6native29vectorized_elementwise_kernelILi8EZNS0_50_GLOBAL__N__2680c7bb_12_PowKernel_cu_7dd49032_300329pow_tensor_scalar_kernel_implIddEEvRNS_18TensorIteratorBaseET0_EUldE0_St5arrayIPcLm2EEEEviS6_T1_:
	.zero		928


//--------------------- .nv.constant0._ZN2at6native18elementwise_kernelILi128ELi4EZNS0_15gpu_kernel_implIZNS0_50_GLOBAL__N__2680c7bb_12_PowKernel_cu_7dd49032_300329pow_tensor_scalar_kernel_implIddEEvRNS_18TensorIteratorBaseET0_EUldE_EEvS6_RKT_EUliE_EEviT1_ --------------------------
	.section	.nv.constant0._ZN2at6native18elementwise_kernelILi128ELi4EZNS0_15gpu_kernel_implIZNS0_50_GLOBAL__N__2680c7bb_12_PowKernel_cu_7dd49032_300329pow_tensor_scalar_kernel_implIddEEvRNS_18TensorIteratorBaseET0_EUldE_EEvS6_RKT_EUliE_EEviT1_,"a",@progbits
	.sectionflags	@""
	.align	4
.nv.constant0._ZN2at6native18elementwise_kernelILi128ELi4EZNS0_15gpu_kernel_implIZNS0_50_GLOBAL__N__2680c7bb_12_PowKernel_cu_7dd49032_300329pow_tensor_scalar_kernel_implIddEEvRNS_18TensorIteratorBaseET0_EUldE_EEvS6_RKT_EUliE_EEviT1_:
	.zero		1448


//--------------------- .nv.constant0._ZN2at6native27unrolled_elementwise_kernelIZNS0_50_GLOBAL__N__2680c7bb_12_PowKernel_cu_7dd49032_300329pow_tensor_scalar_kernel_implIddEEvRNS_18TensorIteratorBaseET0_EUldE_St5arrayIPcLm2EELi4E23TrivialOffsetCalculatorILi1EjESC_NS0_6memory12LoadWithCastILi1EEENSD_13StoreWithCastILi1EEEEEviT_S6_T2_T3_T4_T5_ --------------------------
	.section	.nv.constant0._ZN2at6native27unrolled_elementwise_kernelIZNS0_50_GLOBAL__N__2680c7bb_12_PowKernel_cu_7dd49032_300329pow_tensor_scalar_kernel_implIddEEvRNS_18TensorIteratorBaseET0_EUldE_St5arrayIPcLm2EELi4E23TrivialOffsetCalculatorILi1EjESC_NS0_6memory12LoadWithCastILi1EEENSD_13StoreWithCastILi1EEEEEviT_S6_T2_T3_T4_T5_,"a",@progbits
	.sectionflags	@""
	.align	4
.nv.constant0._ZN2at6native27unrolled_elementwise_kernelIZNS0_50_GLOBAL__N__2680c7bb_12_PowKernel_cu_7dd49032_300329pow_tensor_scalar_kernel_implIddEEvRNS_18TensorIteratorBaseET0_EUldE_St5arrayIPcLm2EELi4E23TrivialOffsetCalculatorILi1EjESC_NS0_6memory12LoadWithCastILi1EEENSD_13StoreWithCastILi1EEEEEviT_S6_T2_T3_T4_T5_:
	.zero		948


//--------------------- .nv.constant0._ZN2at6native18elementwise_kernelILi128ELi2EZNS0_22gpu_kernel_impl_nocastIZNS0_50_GLOBAL__N__2680c7bb_12_PowKernel_cu_7dd49032_300329pow_tensor_scalar_kernel_implIddEEvRNS_18TensorIteratorBaseET0_EUldE_EEvS6_RKT_EUliE_EEviT1_ --------------------------
	.section	.nv.constant0._ZN2at6native18elementwise_kernelILi128ELi2EZNS0_22gpu_kernel_impl_nocastIZNS0_50_GLOBAL__N__2680c7bb_12_PowKernel_cu_7dd49032_300329pow_tensor_scalar_kernel_implIddEEvRNS_18TensorIteratorBaseET0_EUldE_EEvS6_RKT_EUliE_EEviT1_,"a",@progbits
	.sectionflags	@""
	.align	4
.nv.constant0._ZN2at6native18elementwise_kernelILi128ELi2EZNS0_22gpu_kernel_impl_nocastIZNS0_50_GLOBAL__N__2680c7bb_12_PowKernel_cu_7dd49032_300329pow_tensor_scalar_kernel_implIddEEvRNS_18TensorIteratorBaseET0_EUldE_EEvS6_RKT_EUliE_EEviT1_:
	.zero		1440


//--------------------- .nv.constant0._ZN2at6native27unrolled_elementwise_kernelIZNS0_50_GLOBAL__N__2680c7bb_12_PowKernel_cu_7dd49032_300329pow_tensor_scalar_kernel_implIddEEvRNS_18TensorIteratorBaseET0_EUldE_St5arrayIPcLm2EELi4E23TrivialOffsetCalculatorILi1EjESC_NS0_6memory15LoadWithoutCastENSD_16StoreWithoutCastEEEviT_S6_T2_T3_T4_T5_ --------------------------
	.section	.nv.constant0._ZN2at6native27unrolled_elementwise_kernelIZNS0_50_GLOBAL__N__2680c7bb_12_PowKernel_cu_7dd49032_300329pow_tensor_scalar_kernel_implIddEEvRNS_18TensorIteratorBaseET0_EUldE_St5arrayIPcLm2EELi4E23TrivialOffsetCalculatorILi1EjESC_NS0_6memory15LoadWithoutCastENSD_16StoreWithoutCastEEEviT_S6_T2_T3_T4_T5_,"a",@progbits
	.sectionflags	@""
	.align	4
.nv.constant0._ZN2at6native27unrolled_elementwise_kernelIZNS0_50_GLOBAL__N__2680c7bb_12_PowKernel_cu_7dd49032_300329pow_tensor_scalar_kernel_implIddEEvRNS_18TensorIteratorBaseET0_EUldE_St5arrayIPcLm2EELi4E23TrivialOffsetCalculatorILi1EjESC_NS0_6memory15LoadWithoutCastENSD_16StoreWithoutCastEEEviT_S6_T2_T3_T4_T5_:
	.zero		932


//--------------------- .nv.constant0._ZN2at6native29vectorized_elementwise_kernelILi2EZNS0_50_GLOBAL__N__2680c7bb_12_PowKernel_cu_7dd49032_300329pow_tensor_scalar_kernel_implIddEEvRNS_18TensorIteratorBaseET0_EUldE_St5arrayIPcLm2EEEEviS6_T1_ --------------------------
	.section	.nv.constant0._ZN2at6native29vectorized_elementwise_kernelILi2EZNS0_50_GLOBAL__N__2680c7bb_12_PowKernel_cu_7dd49032_300329pow_tensor_scalar_kernel_implIddEEvRNS_18TensorIteratorBaseET0_EUldE_St5arrayIPcLm2EEEEviS6_T1_,"a",@progbits
	.sectionflags	@""
	.align	4
.nv.constant0._ZN2at6native29vectorized_elementwise_kernelILi2EZNS0_50_GLOBAL__N__2680c7bb_12_PowKernel_cu_7dd49032_300329pow_tensor_scalar_kernel_implIddEEvRNS_18TensorIteratorBaseET0_EUldE_St5arrayIPcLm2EEEEviS6_T1_:
	.zero		928


//--------------------- .nv.constant0._ZN2at6native29vectorized_elementwise_kernelILi4EZNS0_50_GLOBAL__N__2680c7bb_12_PowKernel_cu_7dd49032_300329pow_tensor_scalar_kernel_implIddEEvRNS_18TensorIteratorBaseET0_EUldE_St5arrayIPcLm2EEEEviS6_T1_ --------------------------
	.section	.nv.constant0._ZN2at6native29vectorized_elementwise_kernelILi4EZNS0_50_GLOBAL__N__2680c7bb_12_PowKernel_cu_7dd49032_300329pow_tensor_scalar_kernel_implIddEEvRNS_18TensorIteratorBaseET0_EUldE_St5arrayIPcLm2EEEEviS6_T1_,"a",@progbits
	.sectionflags	@""
	.align	4
.nv.constant0._ZN2at6native29vectorized_elementwise_kernelILi4EZNS0_50_GLOBAL__N__2680c7bb_12_PowKernel_cu_7dd49032_300329pow_tensor_scalar_kernel_implIddEEvRNS_18TensorIteratorBaseET0_EUldE_St5arrayIPcLm2EEEEviS6_T1_:
	.zero		928


//--------------------- .nv.constant0._ZN2at6native29vectorized_elementwise_kernelILi8EZNS0_50_GLOBAL__N__2680c7bb_12_PowKernel_cu_7dd49032_300329pow_tensor_scalar_kernel_implIddEEvRNS_18TensorIteratorBaseET0_EUldE_St5arrayIPcLm2EEEEviS6_T1_ --------------------------
	.section	.nv.constant0._ZN2at6native29vectorized_elementwise_kernelILi8EZNS0_50_GLOBAL__N__2680c7bb_12_PowKernel_cu_7dd49032_300329pow_tensor_scalar_kernel_implIddEEvRNS_18TensorIteratorBaseET0_EUldE_St5arrayIPcLm2EEEEviS6_T1_,"a",@progbits
	.sectionflags	@""
	.align	4
.nv.constant0._ZN2at6native29vectorized_elementwise_kernelILi8EZNS0_50_GLOBAL__N__2680c7bb_12_PowKernel_cu_7dd49032_300329pow_tensor_scalar_kernel_implIddEEvRNS_18TensorIteratorBaseET0_EUldE_St5arrayIPcLm2EEEEviS6_T1_:
	.zero		928


//--------------------- .nv.constant0._ZN2at6native18elementwise_kernelILi128ELi4EZNS0_15gpu_kernel_implIZNS0_50_GLOBAL__N__2680c7bb_12_PowKernel_cu_7dd49032_300329pow_tensor_scalar_kernel_implIssEEvRNS_18TensorIteratorBaseET0_EUlsE2_EEvS6_RKT_EUliE_EEviT1_ --------------------------
	.section	.nv.constant0._ZN2at6native18elementwise_kernelILi128ELi4EZNS0_15gpu_kernel_implIZNS0_50_GLOBAL__N__2680c7bb_12_PowKernel_cu_7dd49032_300329pow_tensor_scalar_kernel_implIssEEvRNS_18TensorIteratorBaseET0_EUlsE2_EEvS6_RKT_EUliE_EEviT1_,"a",@progbits
	.sectionflags	@""
	.align	4
.nv.constant0._ZN2at6native18elementwise_kernelILi128ELi4EZNS0_15gpu_kernel_implIZNS0_50_GLOBAL__N__2680c7bb_12_PowKernel_cu_7dd49032_300329pow_tensor_scalar_kernel_implIssEEvRNS_18TensorIteratorBaseET0_EUlsE2_EEvS6_RKT_EUliE_EEviT1_:
	.zero		1456


//--------------------- .nv.constant0._ZN2at6native27unrolled_elementwise_kernelIZNS0_50_GLOBAL__N__2680c7bb_12_PowKernel_cu_7dd49032_300329pow_tensor_scalar_kernel_implIssEEvRNS_18TensorIteratorBaseET0_EUlsE2_St5arrayIPcLm2EELi4E23TrivialOffsetCalculatorILi1EjESC_NS0_6memory12LoadWithCastILi1EEENSD_13StoreWithCastILi1EEEEEviT_S6_T2_T3_T4_T5_ --------------------------
	.section	.nv.constant0._ZN2at6native27unrolled_elementwise_kernelIZNS0_50_GLOBAL__N__2680c7bb_12_PowKernel_cu_7dd49032_300329pow_tensor_scalar_kernel_implIssEEvRNS_18TensorIteratorBaseET0_EUlsE2_St5arrayIPcLm2EELi4E23TrivialOffsetCalculatorILi1EjESC_NS0_6memory12LoadWithCastILi1EEENSD_13StoreWithCastILi1EEEEEviT_S6_T2_T3_T4_T5_,"a",@progbits
	.sectionflags	@""
	.align	4
.nv.constant0._ZN2at6native27unrolled_elementwise_kernelIZNS0_50_GLOBAL__N__2680c7bb_12_PowKernel_cu_7dd49032_300329pow_tensor_scalar_kernel_implIssEEvRNS_18TensorIteratorBaseET0_EUlsE2_St5arrayIPcLm2EELi4E23TrivialOffsetCalculatorILi1EjESC_NS0_6memory12LoadWithCastILi1EEENSD_13StoreWithCastILi1EEEEEviT_S6_T2_T3_T4_T5_:
	.zero		956


//--------------------- .nv.constant0._ZN2at6native18elementwise_kernelILi128ELi4EZNS0_22gpu_kernel_impl_nocastIZNS0_50_GLOBAL__N__2680c7bb_12_PowKernel_cu_7dd49032_300329pow_tensor_scalar_kernel_implIssEEvRNS_18TensorIteratorBaseET0_EUlsE2_EEvS6_RKT_EUliE_EEviT1_ --------------------------
	.section	.nv.constant0._ZN2at6native18elementwise_kernelILi128ELi4EZNS0_22gpu_kernel_impl_nocastIZNS0_50_GLOBAL__N__2680c7bb_12_PowKernel_cu_7dd49032_300329pow_tensor_scalar_kernel_implIssEEvRNS_18TensorIteratorBaseET0_EUlsE2_EEvS6_RKT_EUliE_EEviT1_,"a",@progbits
	.sectionflags	@""
	.align	4
.nv.constant0._ZN2at6native18elementwise_kernelILi128ELi4EZNS0_22gpu_kernel_impl_nocastIZNS0_50_GLOBAL__N__2680c7bb_12_PowKernel_cu_7dd49032_300329pow_tensor_scalar_kernel_implIssEEvRNS_18TensorIteratorBaseET0_EUlsE2_EEvS6_RKT_EUliE_EEviT1_:
	.zero		1448


//--------------------- .nv.constant0._ZN2at6native27unrolled_elementwise_kernelIZNS0_50_GLOBAL__N__2680c7bb_12_PowKernel_cu_7dd49032_300329pow_tensor_scalar_kernel_implIssEEvRNS_18TensorIteratorBaseET0_EUlsE2_St5arrayIPcLm2EELi4E23TrivialOffsetCalculatorILi1EjESC_NS0_6memory15LoadWithoutCastENSD_16StoreWithoutCastEEEviT_S6_T2_T3_T4_T5_ --------------------------
	.section	.nv.constant0._ZN2at6native27unrolled_elementwise_kernelIZNS0_50_GLOBAL__N__2680c7bb_12_PowKernel_cu_7dd49032_300329pow_tensor_scalar_kernel_implIssEEvRNS_18TensorIteratorBaseET0_EUlsE2_St5arrayIPcLm2EELi4E23TrivialOffsetCalculatorILi1EjESC_NS0_6memory15LoadWithoutCastENSD_16StoreWithoutCastEEEviT_S6_T2_T3_T4_T5_,"a",@progbits
	.sectionflags	@""
	.align	4
.nv.constant0._ZN2at6native27unrolled_elementwise_kernelIZNS0_50_GLOBAL__N__2680c7bb_12_PowKernel_cu_7dd49032_300329pow_tensor_scalar_kernel_implIssEEvRNS_18TensorIteratorBaseET0_EUlsE2_St5arrayIPcLm2EELi4E23TrivialOffsetCalculatorILi1EjESC_NS0_6memory15LoadWithoutCastENSD_16StoreWithoutCastEEEviT_S6_T2_T3_T4_T5_:
	.zero		940


//--------------------- .nv.constant0._ZN2at6native29vectorized_elementwise_kernelILi2EZNS0_50_GLOBAL__N__2680c7bb_12_PowKernel_cu_7dd49032_300329pow_tensor_scalar_kernel_implIssEEvRNS_18TensorIteratorBaseET0_EUlsE2_St5arrayIPcLm2EEEEviS6_T1_ --------------------------
	.section	.nv.constant0._ZN2at6native29vectorized_elementwise_kernelILi2EZNS0_50_GLOBAL__N__2680c7bb_12_PowKernel_cu_7dd49032_300329pow_tensor_scalar_kernel_implIssEEvRNS_18TensorIteratorBaseET0_EUlsE2_St5arrayIPcLm2EEEEviS6_T1_,"a",@progbits
	.sectionflags	@""
	.align	4
.nv.constant0._ZN2at6native29vectorized_elementwise_kernelILi2EZNS0_50_GLOBAL__N__2680c7bb_12_PowKernel_cu_7dd49032_300329pow_tensor_scalar_kernel_implIssEEvRNS_18TensorIteratorBaseET0_EUlsE2_St5arrayIPcLm2EEEEviS6_T1_:
	.zero		936


//--------------------- .nv.constant0._ZN2at6native29vectorized_elementwise_kernelILi4EZNS0_50_GLOBAL__N__2680c7bb_12_PowKernel_cu_7dd49032_300329pow_tensor_scalar_kernel_implIssEEvRNS_18TensorIteratorBaseET0_EUlsE2_St5arrayIPcLm2EEEEviS6_T1_ --------------------------
	.section	.nv.constant0._ZN2at6native29vectorized_elementwise_kernelILi4EZNS0_50_GLOBAL__N__2680c7bb_12_PowKernel_cu_7dd49032_300329pow_tensor_scalar_kernel_implIssEEvRNS_18TensorIteratorBaseET0_EUlsE2_St5arrayIPcLm2EEEEviS6_T1_,"a",@progbits
	.sectionflags	@""
	.align	4
.nv.constant0._ZN2at6native29vectorized_elementwise_kernelILi4EZNS0_50_GLOBAL__N__2680c7bb_12_PowKernel_cu_7dd49032_300329pow_tensor_scalar_kernel_implIssEEvRNS_18TensorIteratorBaseET0_EUlsE2_St5arrayIPcLm2EEEEviS6_T1_:
	.zero		936


//--------------------- .nv.constant0._ZN2at6native29vectorized_elementwise_kernelILi8EZNS0_50_GLOBAL__N__2680c7bb_12_PowKernel_cu_7dd49032_300329pow_tensor_scalar_kernel_implIssEEvRNS_18TensorIteratorBaseET0_EUlsE2_St5arrayIPcLm2EEEEviS6_T1_ --------------------------
	.section	.nv.constant0._ZN2at6native29vectorized_elementwise_kernelILi8EZNS0_50_GLOBAL__N__2680c7bb_12_PowKernel_cu_7dd49032_300329pow_tensor_scalar_kernel_implIssEEvRNS_18TensorIteratorBaseET0_EUlsE2_St5arrayIPcLm2EEEEviS6_T1_,"a",@progbits
	.sectionflags	@""
	.align	4
.nv.constant0._ZN2at6native29vectorized_elementwise_kernelILi8EZNS0_50_GLOBAL__N__2680c7bb_12_PowKernel_cu_7dd49032_300329pow_tensor_scalar_kernel_implIssEEvRNS_18TensorIteratorBaseET0_EUlsE2_St5arrayIPcLm2EEEEviS6_T1_:
	.zero		936


//--------------------- .nv.constant0._ZN2at6native18elementwise_kernelILi128ELi4EZNS0_15gpu_kernel_implIZNS0_50_GLOBAL__N__2680c7bb_12_PowKernel_cu_7dd49032_300329pow_tensor_scalar_kernel_implIssEEvRNS_18TensorIteratorBaseET0_EUlsE1_EEvS6_RKT_EUliE_EEviT1_ --------------------------
	.section	.nv.constant0._ZN2at6native18elementwise_kernelILi128ELi4EZNS0_15gpu_kernel_implIZNS0_50_GLOBAL__N__2680c7bb_12_PowKernel_cu_7dd49032_300329pow_tensor_scalar_kernel_implIssEEvRNS_18TensorIteratorBaseET0_EUlsE1_EEvS6_RKT_EUliE_EEviT1_,"a",@progbits
	.sectionflags	@""
	.align	4
.nv.constant0._ZN2at6native18elementwise_kernelILi128ELi4EZNS0_15gpu_kernel_implIZNS0_50_GLOBAL__N__2680c7bb_12_PowKernel_cu_7dd49032_300329pow_tensor_scalar_kernel_implIssEEvRNS_18TensorIteratorBaseET0_EUlsE1_EEvS6_RKT_EUliE_EEviT1_:
	.zero		1448


//--------------------- .nv.constant0._ZN2at6native27unrolled_elementwise_kernelIZNS0_50_GLOBAL__N__2680c7bb_12_PowKernel_cu_7dd49032_300329pow_tensor_scalar_kernel_implIssEEvRNS_18TensorIteratorBaseET0_EUlsE1_St5arrayIPcLm2EELi4E23TrivialOffsetCalculatorILi1EjESC_NS0_6memory12LoadWithCastILi1EEENSD_13StoreWithCastILi1EEEEEviT_S6_T2_T3_T4_T5_ --------------------------
	.section	.nv.constant0._ZN2at6native27unrolled_elementwise_kernelIZNS0_50_GLOBAL__N__2680c7bb_12_PowKernel_cu_7dd49032_300329pow_tensor_scalar_kernel_implIssEEvRNS_18TensorIteratorBaseET0_EUlsE1_St5arrayIPcLm2EELi4E23TrivialOffsetCalculatorILi1EjESC_NS0_6memory12LoadWithCastILi1EEENSD_13StoreWithCastILi1EEEEEviT_S6_T2_T3_T4_T5_,"a",@progbits
	.sectionflags	@""
	.align	4
.nv.constant0._ZN2at6native27unrolled_elementwise_kernelIZNS0_50_GLOBAL__N__2680c7bb_12_PowKernel_cu_7dd49032_300329pow_tensor_scalar_kernel_implIssEEvRNS_18TensorIteratorBaseET0_EUlsE1_St5arrayIPcLm2EELi4E23TrivialOffsetCalculatorILi1EjESC_NS0_6memory12LoadWithCastILi1EEENSD_13StoreWithCastILi1EEEEEviT_S6_T2_T3_T4_T5_:
	.zero		948


//--------------------- .nv.constant0._ZN2at6native18elementwise_kernelILi128ELi4EZNS0_22gpu_kernel_impl_nocastIZNS0_50_GLOBAL__N__2680c7bb_12_PowKernel_cu_7dd49032_300329pow_tensor_scalar_kernel_implIssEEvRNS_18TensorIteratorBaseET0_EUlsE1_EEvS6_RKT_EUliE_EEviT1_ --------------------------
	.section	.nv.constant0._ZN2at6native18elementwise_kernelILi128ELi4EZNS0_22gpu_kernel_impl_nocastIZNS0_50_GLOBAL__N__2680c7bb_12_PowKernel_cu_7dd49032_300329pow_tensor_scalar_kernel_implIssEEvRNS_18TensorIteratorBaseET0_EUlsE1_EEvS6_RKT_EUliE_EEviT1_,"a",@progbits
	.sectionflags	@""
	.align	4
.nv.constant0._ZN2at6native18elementwise_kernelILi128ELi4EZNS0_22gpu_kernel_impl_nocastIZNS0_50_GLOBAL__N__2680c7bb_12_PowKernel_cu_7dd49032_300329pow_tensor_scalar_kernel_implIssEEvRNS_18TensorIteratorBaseET0_EUlsE1_EEvS6_RKT_EUliE_EEviT1_:
	.zero		1440


//--------------------- .nv.constant0._ZN2at6native27unrolled_elementwise_kernelIZNS0_50_GLOBAL__N__2680c7bb_12_PowKernel_cu_7dd49032_300329pow_tensor_scalar_kernel_implIssEEvRNS_18TensorIteratorBaseET0_EUlsE1_St5arrayIPcLm2EELi4E23TrivialOffsetCalculatorILi1EjESC_NS0_6memory15LoadWithoutCastENSD_16StoreWithoutCastEEEviT_S6_T2_T3_T4_T5_ --------------------------
	.section	.nv.constant0._ZN2at6native27unrolled_elementwise_kernelIZNS0_50_GLOBAL__N__2680c7bb_12_PowKernel_cu_7dd49032_300329pow_tensor_scalar_kernel_implIssEEvRNS_18TensorIteratorBaseET0_EUlsE1_St5arrayIPcLm2EELi4E23TrivialOffsetCalculatorILi1EjESC_NS0_6memory15LoadWithoutCastENSD_16StoreWithoutCastEEEviT_S6_T2_T3_T4_T5_,"a",@progbits
	.sectionflags	@""
	.align	4
.nv.constant0._ZN2at6native27unrolled_elementwise_kernelIZNS0_50_GLOBAL__N__2680c7bb_12_PowKernel_cu_7dd49032_300329pow_tensor_scalar_kernel_implIssEEvRNS_18TensorIteratorBaseET0_EUlsE1_St5arrayIPcLm2EELi4E23TrivialOffsetCalculatorILi1EjESC_NS0_6memory15LoadWithoutCastENSD_16StoreWithoutCastEEEviT_S6_T2_T3_T4_T5_:
	.zero		932


//--------------------- .nv.constant0._ZN2at6native29vectorized_elementwise_kernelILi2EZNS0_50_GLOBAL__N__2680c7bb_12_PowKernel_cu_7dd49032_300329pow_tensor_scalar_kernel_implIssEEvRNS_18TensorIteratorBaseET0_EUlsE1_St5arrayIPcLm2EEEEviS6_T1_ --------------------------
	.section	.nv.constant0._ZN2at6native29vectorized_elementwise_kernelILi2EZNS0_50_GLOBAL__N__2680c7bb_12_PowKernel_cu_7dd49032_300329pow_tensor_scalar_kernel_implIssEEvRNS_18TensorIteratorBaseET0_EUlsE1_St5arrayIPcLm2EEEEviS6_T1_,"a",@progbits
	.sectionflags	@""
	.align	4
.nv.constant0._ZN2at6native29vectorized_elementwise_kernelILi2EZNS0_50_GLOBAL__N__2680c7bb_12_PowKernel_cu_7dd49032_300329pow_tensor_scalar_kernel_implIssEEvRNS_18TensorIteratorBaseET0_EUlsE1_St5arrayIPcLm2EEEEviS6_T1_:
	.zero		928


//--------------------- .nv.constant0._ZN2at6native29vectorized_elementwise_kernelILi4EZNS0_50_GLOBAL__N__2680c7bb_12_PowKernel_cu_7dd49032_300329pow_tensor_scalar_kernel_implIssEEvRNS_18TensorIteratorBaseET0_EUlsE1_St5arrayIPcLm2EEEEviS6_T1_ --------------------------
	.section	.nv.constant0._ZN2at6native29vectorized_elementwise_kernelILi4EZNS0_50_GLOBAL__N__2680c7bb_12_PowKernel_cu_7dd49032_300329pow_tensor_scalar_kernel_implIssEEvRNS_18TensorIteratorBaseET0_EUlsE1_St5arrayIPcLm2EEEEviS6_T1_,"a",@progbits
	.sectionflags	@""
	.align	4
.nv.constant0._ZN2at6native29vectorized_elementwise_kernelILi4EZNS0_50_GLOBAL__N__2680c7bb_12_PowKernel_cu_7dd49032_300329pow_tensor_scalar_kernel_implIssEEvRNS_18TensorIteratorBaseET0_EUlsE1_St5arrayIPcLm2EEEEviS6_T1_:
	.zero		928


//--------------------- .nv.constant0._ZN2at6native29vectorized_elementwise_kernelILi8EZNS0_50_GLOBAL__N__2680c7bb_12_PowKernel_cu_7dd49032_300329pow_tensor_scalar_kernel_implIssEEvRNS_18TensorIteratorBaseET0_EUlsE1_St5arrayIPcLm2EEEEviS6_T1_ --------------------------
	.section	.nv.constant0._ZN2at6native29vectorized_elementwise_kernelILi8EZNS0_50_GLOBAL__N__2680c7bb_12_PowKernel_cu_7dd49032_300329pow_tensor_scalar_kernel_implIssEEvRNS_18TensorIteratorBaseET0_EUlsE1_St5arrayIPcLm2EEEEviS6_T1_,"a",@progbits
	.sectionflags	@""
	.align	4
.nv.constant0._ZN2at6native29vectorized_elementwise_kernelILi8EZNS0_50_GLOBAL__N__2680c7bb_12_PowKernel_cu_7dd49032_300329pow_tensor_scalar_kernel_implIssEEvRNS_18TensorIteratorBaseET0_EUlsE1_St5arrayIPcLm2EEEEviS6_T1_:
	.zero		928


//--------------------- .nv.constant0._ZN2at6native18elementwise_kernelILi128ELi4EZNS0_15gpu_kernel_implIZNS0_50_GLOBAL__N__2680c7bb_12_PowKernel_cu_7dd49032_300329pow_tensor_scalar_kernel_implIssEEvRNS_18TensorIteratorBaseET0_EUlsE0_EEvS6_RKT_EUliE_EEviT1_ --------------------------
	.section	.nv.constant0._ZN2at6native18elementwise_kernelILi128ELi4EZNS0_15gpu_kernel_implIZNS0_50_GLOBAL__N__2680c7bb_12_PowKernel_cu_7dd49032_300329pow_tensor_scalar_kernel_implIssEEvRNS_18TensorIteratorBaseET0_EUlsE0_EEvS6_RKT_EUliE_EEviT1_,"a",@progbits
	.sectionflags	@""
	.align	4
.nv.constant0._ZN2at6native18elementwise_kernelILi128ELi4EZNS0_15gpu_kernel_implIZNS0_50_GLOBAL__N__2680c7bb_12_PowKernel_cu_7dd49032_300329pow_tensor_scalar_kernel_implIssEEvRNS_18TensorIteratorBaseET0_EUlsE0_EEvS6_RKT_EUliE_EEviT1_:
	.zero		1448


//--------------------- .nv.constant0._ZN2at6native27unrolled_elementwise_kernelIZNS0_50_GLOBAL__N__2680c7bb_12_PowKernel_cu_7dd49032_300329pow_tensor_scalar_kernel_implIssEEvRNS_18TensorIteratorBaseET0_EUlsE0_St5arrayIPcLm2EELi4E23TrivialOffsetCalculatorILi1EjESC_NS0_6memory12LoadWithCastILi1EEENSD_13StoreWithCastILi1EEEEEviT_S6_T2_T3_T4_T5_ --------------------------
	.section	.nv.constant0._ZN2at6native27unrolled_elementwise_kernelIZNS0_50_GLOBAL__N__2680c7bb_12_PowKernel_cu_7dd49032_300329pow_tensor_scalar_kernel_implIssEEvRNS_18TensorIteratorBaseET0_EUlsE0_St5arrayIPcLm2EELi4E23TrivialOffsetCalculatorILi1EjESC_NS0_6memory12LoadWithCastILi1EEENSD_13StoreWithCastILi1EEEEEviT_S6_T2_T3_T4_T5_,"a",@progbits
	.sectionflags	@""
	.align	4
.nv.constant0._ZN2at6native27unrolled_elementwise_kernelIZNS0_50_GLOBAL__N__2680c7bb_12_PowKernel_cu_7dd49032_300329pow_tensor_scalar_kernel_implIssEEvRNS_18TensorIteratorBaseET0_EUlsE0_St5arrayIPcLm2EELi4E23TrivialOffsetCalculatorILi1EjESC_NS0_6memory12LoadWithCastILi1EEENSD_13StoreWithCastILi1EEEEEviT_S6_T2_T3_T4_T5_:
	.zero		948


//--------------------- .nv.constant0._ZN2at6native18elementwise_kernelILi128ELi4EZNS0_22gpu_kernel_impl_nocastIZNS0_50_GLOBAL__N__2680c7bb_12_PowKernel_cu_7dd49032_300329pow_tensor_scalar_kernel_implIssEEvRNS_18TensorIteratorBaseET0_EUlsE0_EEvS6_RKT_EUliE_EEviT1_ --------------------------
	.section	.nv.constant0._ZN2at6native18elementwise_kernelILi128ELi4EZNS0_22gpu_kernel_impl_nocastIZNS0_50_GLOBAL__N__2680c7bb_12_PowKernel_cu_7dd49032_300329pow_tensor_scalar_kernel_implIssEEvRNS_18TensorIteratorBaseET0_EUlsE0_EEvS6_RKT_EUliE_EEviT1_,"a",@progbits
	.sectionflags	@""
	.align	4
.nv.constant0._ZN2at6native18elementwise_kernelILi128ELi4EZNS0_22gpu_kernel_impl_nocastIZNS0_50_GLOBAL__N__2680c7bb_12_PowKernel_cu_7dd49032_300329pow_tensor_scalar_kernel_implIssEEvRNS_18TensorIteratorBaseET0_EUlsE0_EEvS6_RKT_EUliE_EEviT1_:
	.zero		1440


//--------------------- .nv.constant0._ZN2at6native27unrolled_elementwise_kernelIZNS0_50_GLOBAL__N__2680c7bb_12_PowKernel_cu_7dd49032_300329pow_tensor_scalar_kernel_implIssEEvRNS_18TensorIteratorBaseET0_EUlsE0_St5arrayIPcLm2EELi4E23TrivialOffsetCalculatorILi1EjESC_NS0_6memory15LoadWithoutCastENSD_16StoreWithoutCastEEEviT_S6_T2_T3_T4_T5_ --------------------------
	.section	.nv.constant0._ZN2at6native27unrolled_elementwise_kernelIZNS0_50_GLOBAL__N__2680c7bb_12_PowKernel_cu_7dd49032_300329pow_tensor_scalar_kernel_implIssEEvRNS_18TensorIteratorBaseET0_EUlsE0_St5arrayIPcLm2EELi4E23TrivialOffsetCalculatorILi1EjESC_NS0_6memory15LoadWithoutCastENSD_16StoreWithoutCastEEEviT_S6_T2_T3_T4_T5_,"a",@progbits
	.sectionflags	@""
	.align	4
.nv.constant0._ZN2at6native27unrolled_elementwise_kernelIZNS0_50_GLOBAL__N__2680c7bb_12_PowKernel_cu_7dd49032_300329pow_tensor_scalar_kernel_implIssEEvRNS_18TensorIteratorBaseET0_EUlsE0_St5arrayIPcLm2EELi4E23TrivialOffsetCalculatorILi1EjESC_NS0_6memory15LoadWithoutCastENSD_16StoreWithoutCastEEEviT_S6_T2_T3_T4_T5_:
	.zero		932


//--------------------- .nv.constant0._ZN2at6native29vectorized_elementwise_kernelILi2EZNS0_50_GLOBAL__N__2680c7bb_12_PowKernel_cu_7dd49032_300329pow_tensor_scalar_kernel_implIssEEvRNS_18TensorIteratorBaseET0_EUlsE0_St5arrayIPcLm2EEEEviS6_T1_ --------------------------
	.section	.nv.constant0._ZN2at6native29vectorized_elementwise_kernelILi2EZNS0_50_GLOBAL__N__2680c7bb_12_PowKernel_cu_7dd49032_300329pow_tensor_scalar_kernel_implIssEEvRNS_18TensorIteratorBaseET0_EUlsE0_St5arrayIPcLm2EEEEviS6_T1_,"a",@progbits
	.sectionflags	@""
	.align	4
.nv.constant0._ZN2at6native29vectorized_elementwise_kernelILi2EZNS0_50_GLOBAL__N__2680c7bb_12_PowKernel_cu_7dd49032_300329pow_tensor_scalar_kernel_implIssEEvRNS_18TensorIteratorBaseET0_EUlsE0_St5arrayIPcLm2EEEEviS6_T1_:
	.zero		928


//--------------------- .nv.constant0._ZN2at6native29vectorized_elementwise_kernelILi4EZNS0_50_GLOBAL__N__2680c7bb_12_PowKernel_cu_7dd49032_300329pow_tensor_scalar_kernel_implIssEEvRNS_18TensorIteratorBaseET0_EUlsE0_St5arrayIPcLm2EEEEviS6_T1_ --------------------------
	.section	.nv.constant0._ZN2at6native29vectorized_elementwise_kernelILi4EZNS0_50_GLOBAL__N__2680c7bb_12_PowKernel_cu_7dd49032_300329pow_tensor_scalar_kernel_implIssEEvRNS_18TensorIteratorBaseET0_EUlsE0_St5arrayIPcLm2EEEEviS6_T1_,"a",@progbits
	.sectionflags	@""
	.align	4
.nv.constant0._ZN2at6native29vectorized_elementwise_kernelILi4EZNS0_50_GLOBAL__N__2680c7bb_12_PowKernel_cu_7dd49032_300329pow_tensor_scalar_kernel_implIssEEvRNS_18TensorIteratorBaseET0_EUlsE0_St5arrayIPcLm2EEEEviS6_T1_:
	.zero		928


//--------------------- .nv.constant0._ZN2at6native29vectorized_elementwise_kernelILi8EZNS0_50_GLOBAL__N__2680c7bb_12_PowKernel_cu_7dd49032_300329pow_tensor_scalar_kernel_implIssEEvRNS_18TensorIteratorBaseET0_EUlsE0_St5arrayIPcLm2EEEEviS6_T1_ --------------------------
	.section	.nv.constant0._ZN2at6native29vectorized_elementwise_kernelILi8EZNS0_50_GLOBAL__N__2680c7bb_12_PowKernel_cu_7dd49032_300329pow_tensor_scalar_kernel_implIssEEvRNS_18TensorIteratorBaseET0_EUlsE0_St5arrayIPcLm2EEEEviS6_T1_,"a",@progbits
	.sectionflags	@""
	.align	4
.nv.constant0._ZN2at6native29vectorized_elementwise_kernelILi8EZNS0_50_GLOBAL__N__2680c7bb_12_PowKernel_cu_7dd49032_300329pow_tensor_scalar_kernel_implIssEEvRNS_18TensorIteratorBaseET0_EUlsE0_St5arrayIPcLm2EEEEviS6_T1_:
	.zero		928


//--------------------- .nv.constant0._ZN2at6native18elementwise_kernelILi128ELi4EZNS0_15gpu_kernel_implIZNS0_50_GLOBAL__N__2680c7bb_12_PowKernel_cu_7dd49032_300329pow_tensor_scalar_kernel_implIssEEvRNS_18TensorIteratorBaseET0_EUlsE_EEvS6_RKT_EUliE_EEviT1_ --------------------------
	.section	.nv.constant0._ZN2at6native18elementwise_kernelILi128ELi4EZNS0_15gpu_kernel_implIZNS0_50_GLOBAL__N__2680c7bb_12_PowKernel_cu_7dd49032_300329pow_tensor_scalar_kernel_implIssEEvRNS_18TensorIteratorBaseET0_EUlsE_EEvS6_RKT_EUliE_EEviT1_,"a",@progbits
	.sectionflags	@""
	.align	4
.nv.constant0._ZN2at6native18elementwise_kernelILi128ELi4EZNS0_15gpu_kernel_implIZNS0_50_GLOBAL__N__2680c7bb_12_PowKernel_cu_7dd49032_300329pow_tensor_scalar_kernel_implIssEEvRNS_18TensorIteratorBaseET0_EUlsE_EEvS6_RKT_EUliE_EEviT1_:
	.zero		1448


//--------------------- .nv.constant0._ZN2at6native27unrolled_elementwise_kernelIZNS0_50_GLOBAL__N__2680c7bb_12_PowKernel_cu_7dd49032_300329pow_tensor_scalar_kernel_implIssEEvRNS_18TensorIteratorBaseET0_EUlsE_St5arrayIPcLm2EELi4E23TrivialOffsetCalculatorILi1EjESC_NS0_6memory12LoadWithCastILi1EEENSD_13StoreWithCastILi1EEEEEviT_S6_T2_T3_T4_T5_ --------------------------
	.section	.nv.constant0._ZN2at6native27unrolled_elementwise_kernelIZNS0_50_GLOBAL__N__2680c7bb_12_PowKernel_cu_7dd49032_300329pow_tensor_scalar_kernel_implIssEEvRNS_18TensorIteratorBaseET0_EUlsE_St5arrayIPcLm2EELi4E23TrivialOffsetCalculatorILi1EjESC_NS0_6memory12LoadWithCastILi1EEENSD_13StoreWithCastILi1EEEEEviT_S6_T2_T3_T4_T5_,"a",@progbits
	.sectionflags	@""
	.align	4
.nv.constant0._ZN2at6native27unrolled_elementwise_kernelIZNS0_50_GLOBAL__N__2680c7bb_12_PowKernel_cu_7dd49032_300329pow_tensor_scalar_kernel_implIssEEvRNS_18TensorIteratorBaseET0_EUlsE_St5arrayIPcLm2EELi4E23TrivialOffsetCalculatorILi1EjESC_NS0_6memory12LoadWithCastILi1EEENSD_13StoreWithCastILi1EEEEEviT_S6_T2_T3_T4_T5_:
	.zero		948


//--------------------- .nv.constant0._ZN2at6native18elementwise_kernelILi128ELi4EZNS0_22gpu_kernel_impl_nocastIZNS0_50_GLOBAL__N__2680c7bb_12_PowKernel_cu_7dd49032_300329pow_tensor_scalar_kernel_implIssEEvRNS_18TensorIteratorBaseET0_EUlsE_EEvS6_RKT_EUliE_EEviT1_ --------------------------
	.section	.nv.constant0._ZN2at6native18elementwise_kernelILi128ELi4EZNS0_22gpu_kernel_impl_nocastIZNS0_50_GLOBAL__N__2680c7bb_12_PowKernel_cu_7dd49032_300329pow_tensor_scalar_kernel_implIssEEvRNS_18TensorIteratorBaseET0_EUlsE_EEvS6_RKT_EUliE_EEviT1_,"a",@progbits
	.sectionflags	@""
	.align	4
.nv.constant0._ZN2at6native18elementwise_kernelILi128ELi4EZNS0_22gpu_kernel_impl_nocastIZNS0_50_GLOBAL__N__2680c7bb_12_PowKernel_cu_7dd49032_300329pow_tensor_scalar_kernel_implIssEEvRNS_18TensorIteratorBaseET0_EUlsE_EEvS6_RKT_EUliE_EEviT1_:
	.zero		1440


//--------------------- .nv.constant0._ZN2at6native27unrolled_elementwise_kernelIZNS0_50_GLOBAL__N__2680c7bb_12_PowKernel_cu_7dd49032_300329pow_tensor_scalar_kernel_implIssEEvRNS_18TensorIteratorBaseET0_EUlsE_St5arrayIPcLm2EELi4E23TrivialOffsetCalculatorILi1EjESC_NS0_6memory15LoadWithoutCastENSD_16StoreWithoutCastEEEviT_S6_T2_T3_T4_T5_ --------------------------
	.section	.nv.constant0._ZN2at6native27unrolled_elementwise_kernelIZNS0_50_GLOBAL__N__2680c7bb_12_PowKernel_cu_7dd49032_300329pow_tensor_scalar_kernel_implIssEEvRNS_18TensorIteratorBaseET0_EUlsE_St5arrayIPcLm2EELi4E23TrivialOffsetCalculatorILi1EjESC_NS0_6memory15LoadWithoutCastENSD_16StoreWithoutCastEEEviT_S6_T2_T3_T4_T5_,"a",@progbits
	.sectionflags	@""
	.align	4
.nv.constant0._ZN2at6native27unrolled_elementwise_kernelIZNS0_50_GLOBAL__N__2680c7bb_12_PowKernel_cu_7dd49032_300329pow_tensor_scalar_kernel_implIssEEvRNS_18TensorIteratorBaseET0_EUlsE_St5arrayIPcLm2EELi4E23TrivialOffsetCalculatorILi1EjESC_NS0_6memory15LoadWithoutCastENSD_16StoreWithoutCastEEEviT_S6_T2_T3_T4_T5_:
	.zero		932


//--------------------- .nv.constant0._ZN2at6native29vectorized_elementwise_kernelILi2EZNS0_50_GLOBAL__N__2680c7bb_12_PowKernel_cu_7dd49032_300329pow_tensor_scalar_kernel_implIssEEvRNS_18TensorIteratorBaseET0_EUlsE_St5arrayIPcLm2EEEEviS6_T1_ --------------------------
	.section	.nv.constant0._ZN2at6native29vectorized_elementwise_kernelILi2EZNS0_50_GLOBAL__N__2680c7bb_12_PowKernel_cu_7dd49032_300329pow_tensor_scalar_kernel_implIssEEvRNS_18TensorIteratorBaseET0_EUlsE_St5arrayIPcLm2EEEEviS6_T1_,"a",@progbits
	.sectionflags	@""
	.align	4
.nv.constant0._ZN2at6native29vectorized_elementwise_kernelILi2EZNS0_50_GLOBAL__N__2680c7bb_12_PowKernel_cu_7dd49032_300329pow_tensor_scalar_kernel_implIssEEvRNS_18TensorIteratorBaseET0_EUlsE_St5arrayIPcLm2EEEEviS6_T1_:
	.zero		928


//--------------------- .nv.constant0._ZN2at6native29vectorized_elementwise_kernelILi4EZNS0_50_GLOBAL__N__2680c7bb_12_PowKernel_cu_7dd49032_300329pow_tensor_scalar_kernel_implIssEEvRNS_18TensorIteratorBaseET0_EUlsE_St5arrayIPcLm2EEEEviS6_T1_ --------------------------
	.section	.nv.constant0._ZN2at6native29vectorized_elementwise_kernelILi4EZNS0_50_GLOBAL__N__2680c7bb_12_PowKernel_cu_7dd49032_300329pow_tensor_scalar_kernel_implIssEEvRNS_18TensorIteratorBaseET0_EUlsE_St5arrayIPcLm2EEEEviS6_T1_,"a",@progbits
	.sectionflags	@""
	.align	4
.nv.constant0._ZN2at6native29vectorized_elementwise_kernelILi4EZNS0_50_GLOBAL__N__2680c7bb_12_PowKernel_cu_7dd49032_300329pow_tensor_scalar_kernel_implIssEEvRNS_18TensorIteratorBaseET0_EUlsE_St5arrayIPcLm2EEEEviS6_T1_:
	.zero		928


//--------------------- .nv.constant0._ZN2at6native29vectorized_elementwise_kernelILi8EZNS0_50_GLOBAL__N__2680c7bb_12_PowKernel_cu_7dd49032_300329pow_tensor_scalar_kernel_implIssEEvRNS_18TensorIteratorBaseET0_EUlsE_St5arrayIPcLm2EEEEviS6_T1_ --------------------------
	.section	.nv.constant0._ZN2at6native29vectorized_elementwise_kernelILi8EZNS0_50_GLOBAL__N__2680c7bb_12_PowKernel_cu_7dd49032_300329pow_tensor_scalar_kernel_implIssEEvRNS_18TensorIteratorBaseET0_EUlsE_St5arrayIPcLm2EEEEviS6_T1_,"a",@progbits
	.sectionflags	@""
	.align	4
.nv.constant0._ZN2at6native29vectorized_elementwise_kernelILi8EZNS0_50_GLOBAL__N__2680c7bb_12_PowKernel_cu_7dd49032_300329pow_tensor_scalar_kernel_implIssEEvRNS_18TensorIteratorBaseET0_EUlsE_St5arrayIPcLm2EEEEviS6_T1_:
	.zero		928


//--------------------- .nv.constant0._ZN2at6native18elementwise_kernelILi128ELi4EZNS0_15gpu_kernel_implIZNS0_50_GLOBAL__N__2680c7bb_12_PowKernel_cu_7dd49032_300329pow_tensor_scalar_kernel_implIllEEvRNS_18TensorIteratorBaseET0_EUllE2_EEvS6_RKT_EUliE_EEviT1_ --------------------------
	.section	.nv.constant0._ZN2at6native18elementwise_kernelILi128ELi4EZNS0_15gpu_kernel_implIZNS0_50_GLOBAL__N__2680c7bb_12_PowKernel_cu_7dd49032_300329pow_tensor_scalar_kernel_implIllEEvRNS_18TensorIteratorBaseET0_EUllE2_EEvS6_RKT_EUliE_EEviT1_,"a",@progbits
	.sectionflags	@""
	.align	4
.nv.constant0._ZN2at6native18elementwise_kernelILi128ELi4EZNS0_15gpu_kernel_implIZNS0_50_GLOBAL__N__2680c7bb_12_PowKernel_cu_7dd49032_300329pow_tensor_scalar_kernel_implIllEEvRNS_18TensorIteratorBaseET0_EUllE2_EEvS6_RKT_EUliE_EEviT1_:
	.zero		1456


//--------------------- .nv.constant0._ZN2at6native27unrolled_elementwise_kernelIZNS0_50_GLOBAL__N__2680c7bb_12_PowKernel_cu_7dd49032_300329pow_tensor_scalar_kernel_implIllEEvRNS_18TensorIteratorBaseET0_EUllE2_St5arrayIPcLm2EELi4E23TrivialOffsetCalculatorILi1EjESC_NS0_6memory12LoadWithCastILi1EEENSD_13StoreWithCastILi1EEEEEviT_S6_T2_T3_T4_T5_ --------------------------
	.section	.nv.constant0._ZN2at6native27unrolled_elementwise_kernelIZNS0_50_GLOBAL__N__2680c7bb_12_PowKernel_cu_7dd49032_300329pow_tensor_scalar_kernel_implIllEEvRNS_18TensorIteratorBaseET0_EUllE2_St5arrayIPcLm2EELi4E23TrivialOffsetCalculatorILi1EjESC_NS0_6memory12LoadWithCastILi1EEENSD_13StoreWithCastILi1EEEEEviT_S6_T2_T3_T4_T5_,"a",@progbits
	.sectionflags	@""
	.align	4
.nv.constant0._ZN2at6native27unrolled_elementwise_kernelIZNS0_50_GLOBAL__N__2680c7bb_12_PowKernel_cu_7dd49032_300329pow_tensor_scalar_kernel_implIllEEvRNS_18TensorIteratorBaseET0_EUllE2_St5arrayIPcLm2EELi4E23TrivialOffsetCalculatorILi1EjESC_NS0_6memory12LoadWithCastILi1EEENSD_13StoreWithCastILi1EEEEEviT_S6_T2_T3_T4_T5_:
	.zero		956


//--------------------- .nv.constant0._ZN2at6native18elementwise_kernelILi128ELi2EZNS0_22gpu_kernel_impl_nocastIZNS0_50_GLOBAL__N__2680c7bb_12_PowKernel_cu_7dd49032_300329pow_tensor_scalar_kernel_implIllEEvRNS_18TensorIteratorBaseET0_EUllE2_EEvS6_RKT_EUliE_EEviT1_ --------------------------
	.section	.nv.constant0._ZN2at6native18elementwise_kernelILi128ELi2EZNS0_22gpu_kernel_impl_nocastIZNS0_50_GLOBAL__N__2680c7bb_12_PowKernel_cu_7dd49032_300329pow_tensor_scalar_kernel_implIllEEvRNS_18TensorIteratorBaseET0_EUllE2_EEvS6_RKT_EUliE_EEviT1_,"a",@progbits
	.sectionflags	@""
	.align	4
.nv.constant0._ZN2at6native18elementwise_kernelILi128ELi2EZNS0_22gpu_kernel_impl_nocastIZNS0_50_GLOBAL__N__2680c7bb_12_PowKernel_cu_7dd49032_300329pow_tensor_scalar_kernel_implIllEEvRNS_18TensorIteratorBaseET0_EUllE2_EEvS6_RKT_EUliE_EEviT1_:
	.zero		1448


//--------------------- .nv.constant0._ZN2at6native27unrolled_elementwise_kernelIZNS0_50_GLOBAL__N__2680c7bb_12_PowKernel_cu_7dd49032_300329pow_tensor_scalar_kernel_implIllEEvRNS_18TensorIteratorBaseET0_EUllE2_St5arrayIPcLm2EELi4E23TrivialOffsetCalculatorILi1EjESC_NS0_6memory15LoadWithoutCastENSD_16StoreWithoutCastEEEviT_S6_T2_T3_T4_T5_ --------------------------
	.section	.nv.constant0._ZN2at6native27unrolled_elementwise_kernelIZNS0_50_GLOBAL__N__2680c7bb_12_PowKernel_cu_7dd49032_300329pow_tensor_scalar_kernel_implIllEEvRNS_18TensorIteratorBaseET0_EUllE2_St5arrayIPcLm2EELi4E23TrivialOffsetCalculatorILi1EjESC_NS0_6memory15LoadWithoutCastENSD_16StoreWithoutCastEEEviT_S6_T2_T3_T4_T5_,"a",@progbits
	.sectionflags	@""
	.align	4
.nv.constant0._ZN2at6native27unrolled_elementwise_kernelIZNS0_50_GLOBAL__N__2680c7bb_12_PowKernel_cu_7dd49032_300329pow_tensor_scalar_kernel_implIllEEvRNS_18TensorIteratorBaseET0_EUllE2_St5arrayIPcLm2EELi4E23TrivialOffsetCalculatorILi1EjESC_NS0_6memory15LoadWithoutCastENSD_16StoreWithoutCastEEEviT_S6_T2_T3_T4_T5_:
	.zero		940


//--------------------- .nv.constant0._ZN2at6native29vectorized_elementwise_kernelILi2EZNS0_50_GLOBAL__N__2680c7bb_12_PowKernel_cu_7dd49032_300329pow_tensor_scalar_kernel_implIllEEvRNS_18TensorIteratorBaseET0_EUllE2_St5arrayIPcLm2EEEEviS6_T1_ --------------------------
	.section	.nv.constant0._ZN2at6native29vectorized_elementwise_kernelILi2EZNS0_50_GLOBAL__N__2680c7bb_12_PowKernel_cu_7dd49032_300329pow_tensor_scalar_kernel_implIllEEvRNS_18TensorIteratorBaseET0_EUllE2_St5arrayIPcLm2EEEEviS6_T1_,"a",@progbits
	.sectionflags	@""
	.align	4
.nv.constant0._ZN2at6native29vectorized_elementwise_kernelILi2EZNS0_50_GLOBAL__N__2680c7bb_12_PowKernel_cu_7dd49032_300329pow_tensor_scalar_kernel_implIllEEvRNS_18TensorIteratorBaseET0_EUllE2_St5arrayIPcLm2EEEEviS6_T1_:
	.zero		936


//--------------------- .nv.constant0._ZN2at6native29vectorized_elementwise_kernelILi4EZNS0_50_GLOBAL__N__2680c7bb_12_PowKernel_cu_7dd49032_300329pow_tensor_scalar_kernel_implIllEEvRNS_18TensorIteratorBaseET0_EUllE2_St5arrayIPcLm2EEEEviS6_T1_ --------------------------
	.section	.nv.constant0._ZN2at6native29vectorized_elementwise_kernelILi4EZNS0_50_GLOBAL__N__2680c7bb_12_PowKernel_cu_7dd49032_300329pow_tensor_scalar_kernel_implIllEEvRNS_18TensorIteratorBaseET0_EUllE2_St5arrayIPcLm2EEEEviS6_T1_,"a",@progbits
	.sectionflags	@""
	.align	4
.nv.constant0._ZN2at6native29vectorized_elementwise_kernelILi4EZNS0_50_GLOBAL__N__2680c7bb_12_PowKernel_cu_7dd49032_300329pow_tensor_scalar_kernel_implIllEEvRNS_18TensorIteratorBaseET0_EUllE2_St5arrayIPcLm2EEEEviS6_T1_:
	.zero		936


//--------------------- .nv.constant0._ZN2at6native29vectorized_elementwise_kernelILi8EZNS0_50_GLOBAL__N__2680c7bb_12_PowKernel_cu_7dd49032_300329pow_tensor_scalar_kernel_implIllEEvRNS_18TensorIteratorBaseET0_EUllE2_St5arrayIPcLm2EEEEviS6_T1_ --------------------------
	.section	.nv.constant0._ZN2at6native29vectorized_elementwise_kernelILi8EZNS0_50_GLOBAL__N__2680c7bb_12_PowKernel_cu_7dd49032_300329pow_tensor_scalar_kernel_implIllEEvRNS_18TensorIteratorBaseET0_EUllE2_St5arrayIPcLm2EEEEviS6_T1_,"a",@progbits
	.sectionflags	@""
	.align	4
.nv.constant0._ZN2at6native29vectorized_elementwise_kernelILi8EZNS0_50_GLOBAL__N__2680c7bb_12_PowKernel_cu_7dd49032_300329pow_tensor_scalar_kernel_implIllEEvRNS_18TensorIteratorBaseET0_EUllE2_St5arrayIPcLm2EEEEviS6_T1_:
	.zero		936


//--------------------- .nv.constant0._ZN2at6native18elementwise_kernelILi128ELi4EZNS0_15gpu_kernel_implIZNS0_50_GLOBAL__N__2680c7bb_12_PowKernel_cu_7dd49032_300329pow_tensor_scalar_kernel_implIllEEvRNS_18TensorIteratorBaseET0_EUllE1_EEvS6_RKT_EUliE_EEviT1_ --------------------------
	.section	.nv.constant0._ZN2at6native18elementwise_kernelILi128ELi4EZNS0_15gpu_kernel_implIZNS0_50_GLOBAL__N__2680c7bb_12_PowKernel_cu_7dd49032_300329pow_tensor_scalar_kernel_implIllEEvRNS_18TensorIteratorBaseET0_EUllE1_EEvS6_RKT_EUliE_EEviT1_,"a",@progbits
	.sectionflags	@""
	.align	4
.nv.constant0._ZN2at6native18elementwise_kernelILi128ELi4EZNS0_15gpu_kernel_implIZNS0_50_GLOBAL__N__2680c7bb_12_PowKernel_cu_7dd49032_300329pow_tensor_scalar_kernel_implIllEEvRNS_18TensorIteratorBaseET0_EUllE1_EEvS6_RKT_EUliE_EEviT1_:
	.zero		1448


//--------------------- .nv.constant0._ZN2at6native27unrolled_elementwise_kernelIZNS0_50_GLOBAL__N__2680c7bb_12_PowKernel_cu_7dd49032_300329pow_tensor_scalar_kernel_implIllEEvRNS_18TensorIteratorBaseET0_EUllE1_St5arrayIPcLm2EELi4E23TrivialOffsetCalculatorILi1EjESC_NS0_6memory12LoadWithCastILi1EEENSD_13StoreWithCastILi1EEEEEviT_S6_T2_T3_T4_T5_ --------------------------
	.section	.nv.constant0._ZN2at6native27unrolled_elementwise_kernelIZNS0_50_GLOBAL__N__2680c7bb_12_PowKernel_cu_7dd49032_300329pow_tensor_scalar_kernel_implIllEEvRNS_18TensorIteratorBaseET0_EUllE1_St5arrayIPcLm2EELi4E23TrivialOffsetCalculatorILi1EjESC_NS0_6memory12LoadWithCastILi1EEENSD_13StoreWithCastILi1EEEEEviT_S6_T2_T3_T4_T5_,"a",@progbits
	.sectionflags	@""
	.align	4
.nv.constant0._ZN2at6native27unrolled_elementwise_kernelIZNS0_50_GLOBAL__N__2680c7bb_12_PowKernel_cu_7dd49032_300329pow_tensor_scalar_kernel_implIllEEvRNS_18TensorIteratorBaseET0_EUllE1_St5arrayIPcLm2EELi4E23TrivialOffsetCalculatorILi1EjESC_NS0_6memory12LoadWithCastILi1EEENSD_13StoreWithCastILi1EEEEEviT_S6_T2_T3_T4_T5_:
	.zero		948


//--------------------- .nv.constant0._ZN2at6native18elementwise_kernelILi128ELi2EZNS0_22gpu_kernel_impl_nocastIZNS0_50_GLOBAL__N__2680c7bb_12_PowKernel_cu_7dd49032_300329pow_tensor_scalar_kernel_implIllEEvRNS_18TensorIteratorBaseET0_EUllE1_EEvS6_RKT_EUliE_EEviT1_ --------------------------
	.section	.nv.constant0._ZN2at6native18elementwise_kernelILi128ELi2EZNS0_22gpu_kernel_impl_nocastIZNS0_50_GLOBAL__N__2680c7bb_12_PowKernel_cu_7dd49032_300329pow_tensor_scalar_kernel_implIllEEvRNS_18TensorIteratorBaseET0_EUllE1_EEvS6_RKT_EUliE_EEviT1_,"a",@progbits
	.sectionflags	@""
	.align	4
.nv.constant0._ZN2at6native18elementwise_kernelILi128ELi2EZNS0_22gpu_kernel_impl_nocastIZNS0_50_GLOBAL__N__2680c7bb_12_PowKernel_cu_7dd49032_300329pow_tensor_scalar_kernel_implIllEEvRNS_18TensorIteratorBaseET0_EUllE1_EEvS6_RKT_EUliE_EEviT1_:
	.zero		1440


//--------------------- .nv.constant0._ZN2at6native27unrolled_elementwise_kernelIZNS0_50_GLOBAL__N__2680c7bb_12_PowKernel_cu_7dd49032_300329pow_tensor_scalar_kernel_implIllEEvRNS_18TensorIteratorBaseET0_EUllE1_St5arrayIPcLm2EELi4E23TrivialOffsetCalculatorILi1EjESC_NS0_6memory15LoadWithoutCastENSD_16StoreWithoutCastEEEviT_S6_T2_T3_T4_T5_ --------------------------
	.section	.nv.constant0._ZN2at6native27unrolled_elementwise_kernelIZNS0_50_GLOBAL__N__2680c7bb_12_PowKernel_cu_7dd49032_300329pow_tensor_scalar_kernel_implIllEEvRNS_18TensorIteratorBaseET0_EUllE1_St5arrayIPcLm2EELi4E23TrivialOffsetCalculatorILi1EjESC_NS0_6memory15LoadWithoutCastENSD_16StoreWithoutCastEEEviT_S6_T2_T3_T4_T5_,"a",@progbits
	.sectionflags	@""
	.align	4
.nv.constant0._ZN2at6native27unrolled_elementwise_kernelIZNS0_50_GLOBAL__N__2680c7bb_12_PowKernel_cu_7dd49032_300329pow_tensor_scalar_kernel_implIllEEvRNS_18TensorIteratorBaseET0_EUllE1_St5arrayIPcLm2EELi4E23TrivialOffsetCalculatorILi1EjESC_NS0_6memory15LoadWithoutCastENSD_16StoreWithoutCastEEEviT_S6_T2_T3_T4_T5_:
	.zero		932


//--------------------- .nv.constant0._ZN2at6native29vectorized_elementwise_kernelILi2EZNS0_50_GLOBAL__N__2680c7bb_12_PowKernel_cu_7dd49032_300329pow_tensor_scalar_kernel_implIllEEvRNS_18TensorIteratorBaseET0_EUllE1_St5arrayIPcLm2EEEEviS6_T1_ --------------------------
	.section	.nv.constant0._ZN2at6native29vectorized_elementwise_kernelILi2EZNS0_50_GLOBAL__N__2680c7bb_12_PowKernel_cu_7dd49032_300329pow_tensor_scalar_kernel_implIllEEvRNS_18TensorIteratorBaseET0_EUllE1_St5arrayIPcLm2EEEEviS6_T1_,"a",@progbits
	.sectionflags	@""
	.align	4
.nv.constant0._ZN2at6native29vectorized_elementwise_kernelILi2EZNS0_50_GLOBAL__N__2680c7bb_12_PowKernel_cu_7dd49032_300329pow_tensor_scalar_kernel_implIllEEvRNS_18TensorIteratorBaseET0_EUllE1_St5arrayIPcLm2EEEEviS6_T1_:
	.zero		928


//--------------------- .nv.constant0._ZN2at6native29vectorized_elementwise_kernelILi4EZNS0_50_GLOBAL__N__2680c7bb_12_PowKernel_cu_7dd49032_300329pow_tensor_scalar_kernel_implIllEEvRNS_18TensorIteratorBaseET0_EUllE1_St5arrayIPcLm2EEEEviS6_T1_ --------------------------
	.section	.nv.constant0._ZN2at6native29vectorized_elementwise_kernelILi4EZNS0_50_GLOBAL__N__2680c7bb_12_PowKernel_cu_7dd49032_300329pow_tensor_scalar_kernel_implIllEEvRNS_18TensorIteratorBaseET0_EUllE1_St5arrayIPcLm2EEEEviS6_T1_,"a",@progbits
	.sectionflags	@""
	.align	4
.nv.constant0._ZN2at6native29vectorized_elementwise_kernelILi4EZNS0_50_GLOBAL__N__2680c7bb_12_PowKernel_cu_7dd49032_300329pow_tensor_scalar_kernel_implIllEEvRNS_18TensorIteratorBaseET0_EUllE1_St5arrayIPcLm2EEEEviS6_T1_:
	.zero		928


//--------------------- .nv.constant0._ZN2at6native29vectorized_elementwise_kernelILi8EZNS0_50_GLOBAL__N__2680c7bb_12_PowKernel_cu_7dd49032_300329pow_tensor_scalar_kernel_implIllEEvRNS_18TensorIteratorBaseET0_EUllE1_St5arrayIPcLm2EEEEviS6_T1_ --------------------------
	.section	.nv.constant0._ZN2at6native29vectorized_elementwise_kernelILi8EZNS0_50_GLOBAL__N__2680c7bb_12_PowKernel_cu_7dd49032_300329pow_tensor_scalar_kernel_implIllEEvRNS_18TensorIteratorBaseET0_EUllE1_St5arrayIPcLm2EEEEviS6_T1_,"a",@progbits
	.sectionflags	@""
	.align	4
.nv.constant0._ZN2at6native29vectorized_elementwise_kernelILi8EZNS0_50_GLOBAL__N__2680c7bb_12_PowKernel_cu_7dd49032_300329pow_tensor_scalar_kernel_implIllEEvRNS_18TensorIteratorBaseET0_EUllE1_St5arrayIPcLm2EEEEviS6_T1_:
	.zero		928


//--------------------- .nv.constant0._ZN2at6native18elementwise_kernelILi128ELi4EZNS0_15gpu_kernel_implIZNS0_50_GLOBAL__N__2680c7bb_12_PowKernel_cu_7dd49032_300329pow_tensor_scalar_kernel_implIllEEvRNS_18TensorIteratorBaseET0_EUllE0_EEvS6_RKT_EUliE_EEviT1_ --------------------------
	.section	.nv.constant0._ZN2at6native18elementwise_kernelILi128ELi4EZNS0_15gpu_kernel_implIZNS0_50_GLOBAL__N__2680c7bb_12_PowKernel_cu_7dd49032_300329pow_tensor_scalar_kernel_implIllEEvRNS_18TensorIteratorBaseET0_EUllE0_EEvS6_RKT_EUliE_EEviT1_,"a",@progbits
	.sectionflags	@""
	.align	4
.nv.constant0._ZN2at6native18elementwise_kernelILi128ELi4EZNS0_15gpu_kernel_implIZNS0_50_GLOBAL__N__2680c7bb_12_PowKernel_cu_7dd49032_300329pow_tensor_scalar_kernel_implIllEEvRNS_18TensorIteratorBaseET0_EUllE0_EEvS6_RKT_EUliE_EEviT1_:
	.zero		1448


//--------------------- .nv.constant0._ZN2at6native27unrolled_elementwise_kernelIZNS0_50_GLOBAL__N__2680c7bb_12_PowKernel_cu_7dd49032_300329pow_tensor_scalar_kernel_implIllEEvRNS_18TensorIteratorBaseET0_EUllE0_St5arrayIPcLm2EELi4E23TrivialOffsetCalculatorILi1EjESC_NS0_6memory12LoadWithCastILi1EEENSD_13StoreWithCastILi1EEEEEviT_S6_T2_T3_T4_T5_ --------------------------
	.section	.nv.constant0._ZN2at6native27unrolled_elementwise_kernelIZNS0_50_GLOBAL__N__2680c7bb_12_PowKernel_cu_7dd49032_300329pow_tensor_scalar_kernel_implIllEEvRNS_18TensorIteratorBaseET0_EUllE0_St5arrayIPcLm2EELi4E23TrivialOffsetCalculatorILi1EjESC_NS0_6memory12LoadWithCastILi1EEENSD_13StoreWithCastILi1EEEEEviT_S6_T2_T3_T4_T5_,"a",@progbits
	.sectionflags	@""
	.align	4
.nv.constant0._ZN2at6native27unrolled_elementwise_kernelIZNS0_50_GLOBAL__N__2680c7bb_12_PowKernel_cu_7dd49032_300329pow_tensor_scalar_kernel_implIllEEvRNS_18TensorIteratorBaseET0_EUllE0_St5arrayIPcLm2EELi4E23TrivialOffsetCalculatorILi1EjESC_NS0_6memory12LoadWithCastILi1EEENSD_13StoreWithCastILi1EEEEEviT_S6_T2_T3_T4_T5_:
	.zero		948


//--------------------- .nv.constant0._ZN2at6native18elementwise_kernelILi128ELi2EZNS0_22gpu_kernel_impl_nocastIZNS0_50_GLOBAL__N__2680c7bb_12_PowKernel_cu_7dd49032_300329pow_tensor_scalar_kernel_implIllEEvRNS_18TensorIteratorBaseET0_EUllE0_EEvS6_RKT_EUliE_EEviT1_ --------------------------
	.section	.nv.constant0._ZN2at6native18elementwise_kernelILi128ELi2EZNS0_22gpu_kernel_impl_nocastIZNS0_50_GLOBAL__N__2680c7bb_12_PowKernel_cu_7dd49032_300329pow_tensor_scalar_kernel_implIllEEvRNS_18TensorIteratorBaseET0_EUllE0_EEvS6_RKT_EUliE_EEviT1_,"a",@progbits
	.sectionflags	@""
	.align	4
.nv.constant0._ZN2at6native18elementwise_kernelILi128ELi2EZNS0_22gpu_kernel_impl_nocastIZNS0_50_GLOBAL__N__2680c7bb_12_PowKernel_cu_7dd49032_300329pow_tensor_scalar_kernel_implIllEEvRNS_18TensorIteratorBaseET0_EUllE0_EEvS6_RKT_EUliE_EEviT1_:
	.zero		1440


//--------------------- .nv.constant0._ZN2at6native27unrolled_elementwise_kernelIZNS0_50_GLOBAL__N__2680c7bb_12_PowKernel_cu_7dd49032_300329pow_tensor_scalar_kernel_implIllEEvRNS_18TensorIteratorBaseET0_EUllE0_St5arrayIPcLm2EELi4E23TrivialOffsetCalculatorILi1EjESC_NS0_6memory15LoadWithoutCastENSD_16StoreWithoutCastEEEviT_S6_T2_T3_T4_T5_ --------------------------
	.section	.nv.constant0._ZN2at6native27unrolled_elementwise_kernelIZNS0_50_GLOBAL__N__2680c7bb_12_PowKernel_cu_7dd49032_300329pow_tensor_scalar_kernel_implIllEEvRNS_18TensorIteratorBaseET0_EUllE0_St5arrayIPcLm2EELi4E23TrivialOffsetCalculatorILi1EjESC_NS0_6memory15LoadWithoutCastENSD_16StoreWithoutCastEEEviT_S6_T2_T3_T4_T5_,"a",@progbits
	.sectionflags	@""
	.align	4
.nv.constant0._ZN2at6native27unrolled_elementwise_kernelIZNS0_50_GLOBAL__N__2680c7bb_12_PowKernel_cu_7dd49032_300329pow_tensor_scalar_kernel_implIllEEvRNS_18TensorIteratorBaseET0_EUllE0_St5arrayIPcLm2EELi4E23TrivialOffsetCalculatorILi1EjESC_NS0_6memory15LoadWithoutCastENSD_16StoreWithoutCastEEEviT_S6_T2_T3_T4_T5_:
	.zero		932


//--------------------- .nv.constant0._ZN2at6native29vectorized_elementwise_kernelILi2EZNS0_50_GLOBAL__N__2680c7bb_12_PowKernel_cu_7dd49032_300329pow_tensor_scalar_kernel_implIllEEvRNS_18TensorIteratorBaseET0_EUllE0_St5arrayIPcLm2EEEEviS6_T1_ --------------------------
	.section	.nv.constant0._ZN2at6native29vectorized_elementwise_kernelILi2EZNS0_50_GLOBAL__N__2680c7bb_12_PowKernel_cu_7dd49032_300329pow_tensor_scalar_kernel_implIllEEvRNS_18TensorIteratorBaseET0_EUllE0_St5arrayIPcLm2EEEEviS6_T1_,"a",@progbits
	.sectionflags	@""
	.align	4
.nv.constant0._ZN2at6native29vectorized_elementwise_kernelILi2EZNS0_50_GLOBAL__N__2680c7bb_12_PowKernel_cu_7dd49032_300329pow_tensor_scalar_kernel_implIllEEvRNS_18TensorIteratorBaseET0_EUllE0_St5arrayIPcLm2EEEEviS6_T1_:
	.zero		928


//--------------------- .nv.constant0._ZN2at6native29vectorized_elementwise_kernelILi4EZNS0_50_GLOBAL__N__2680c7bb_12_PowKernel_cu_7dd49032_300329pow_tensor_scalar_kernel_implIllEEvRNS_18TensorIteratorBaseET0_EUllE0_St5arrayIPcLm2EEEEviS6_T1_ --------------------------
	.section	.nv.constant0._ZN2at6native29vectorized_elementwise_kernelILi4EZNS0_50_GLOBAL__N__2680c7bb_12_PowKernel_cu_7dd49032_300329pow_tensor_scalar_kernel_implIllEEvRNS_18TensorIteratorBaseET0_EUllE0_St5arrayIPcLm2EEEEviS6_T1_,"a",@progbits
	.sectionflags	@""
	.align	4
.nv.constant0._ZN2at6native29vectorized_elementwise_kernelILi4EZNS0_50_GLOBAL__N__2680c7bb_12_PowKernel_cu_7dd49032_300329pow_tensor_scalar_kernel_implIllEEvRNS_18TensorIteratorBaseET0_EUllE0_St5arrayIPcLm2EEEEviS6_T1_:
	.zero		928


//--------------------- .nv.constant0._ZN2at6native29vectorized_elementwise_kernelILi8EZNS0_50_GLOBAL__N__2680c7bb_12_PowKernel_cu_7dd49032_300329pow_tensor_scalar_kernel_implIllEEvRNS_18TensorIteratorBaseET0_EUllE0_St5arrayIPcLm2EEEEviS6_T1_ --------------------------
	.section	.nv.constant0._ZN2at6native29vectorized_elementwise_kernelILi8EZNS0_50_GLOBAL__N__2680c7bb_12_PowKernel_cu_7dd49032_300329pow_tensor_scalar_kernel_implIllEEvRNS_18TensorIteratorBaseET0_EUllE0_St5arrayIPcLm2EEEEviS6_T1_,"a",@progbits
	.sectionflags	@""
	.align	4
.nv.constant0._ZN2at6native29vectorized_elementwise_kernelILi8EZNS0_50_GLOBAL__N__2680c7bb_12_PowKernel_cu_7dd49032_300329pow_tensor_scalar_kernel_implIllEEvRNS_18TensorIteratorBaseET0_EUllE0_St5arrayIPcLm2EEEEviS6_T1_:
	.zero		928


//--------------------- .nv.constant0._ZN2at6native18elementwise_kernelILi128ELi4EZNS0_15gpu_kernel_implIZNS0_50_GLOBAL__N__2680c7bb_12_PowKernel_cu_7dd49032_300329pow_tensor_scalar_kernel_implIllEEvRNS_18TensorIteratorBaseET0_EUllE_EEvS6_RKT_EUliE_EEviT1_ --------------------------
	.section	.nv.constant0._ZN2at6native18elementwise_kernelILi128ELi4EZNS0_15gpu_kernel_implIZNS0_50_GLOBAL__N__2680c7bb_12_PowKernel_cu_7dd49032_300329pow_tensor_scalar_kernel_implIllEEvRNS_18TensorIteratorBaseET0_EUllE_EEvS6_RKT_EUliE_EEviT1_,"a",@progbits
	.sectionflags	@""
	.align	4
.nv.constant0._ZN2at6native18elementwise_kernelILi128ELi4EZNS0_15gpu_kernel_implIZNS0_50_GLOBAL__N__2680c7bb_12_PowKernel_cu_7dd49032_300329pow_tensor_scalar_kernel_implIllEEvRNS_18TensorIteratorBaseET0_EUllE_EEvS6_RKT_EUliE_EEviT1_:
	.zero		1448


//--------------------- .nv.constant0._ZN2at6native27unrolled_elementwise_kernelIZNS0_50_GLOBAL__N__2680c7bb_12_PowKernel_cu_7dd49032_300329pow_tensor_scalar_kernel_implIllEEvRNS_18TensorIteratorBaseET0_EUllE_St5arrayIPcLm2EELi4E23TrivialOffsetCalculatorILi1EjESC_NS0_6memory12LoadWithCastILi1EEENSD_13StoreWithCastILi1EEEEEviT_S6_T2_T3_T4_T5_ --------------------------
	.section	.nv.constant0._ZN2at6native27unrolled_elementwise_kernelIZNS0_50_GLOBAL__N__2680c7bb_12_PowKernel_cu_7dd49032_300329pow_tensor_scalar_kernel_implIllEEvRNS_18TensorIteratorBaseET0_EUllE_St5arrayIPcLm2EELi4E23TrivialOffsetCalculatorILi1EjESC_NS0_6memory12LoadWithCastILi1EEENSD_13StoreWithCastILi1EEEEEviT_S6_T2_T3_T4_T5_,"a",@progbits
	.sectionflags	@""
	.align	4
.nv.constant0._ZN2at6native27unrolled_elementwise_kernelIZNS0_50_GLOBAL__N__2680c7bb_12_PowKernel_cu_7dd49032_300329pow_tensor_scalar_kernel_implIllEEvRNS_18TensorIteratorBaseET0_EUllE_St5arrayIPcLm2EELi4E23TrivialOffsetCalculatorILi1EjESC_NS0_6memory12LoadWithCastILi1EEENSD_13StoreWithCastILi1EEEEEviT_S6_T2_T3_T4_T5_:
	.zero		948


//--------------------- .nv.constant0._ZN2at6native18elementwise_kernelILi128ELi2EZNS0_22gpu_kernel_impl_nocastIZNS0_50_GLOBAL__N__2680c7bb_12_PowKernel_cu_7dd49032_300329pow_tensor_scalar_kernel_implIllEEvRNS_18TensorIteratorBaseET0_EUllE_EEvS6_RKT_EUliE_EEviT1_ --------------------------
	.section	.nv.constant0._ZN2at6native18elementwise_kernelILi128ELi2EZNS0_22gpu_kernel_impl_nocastIZNS0_50_GLOBAL__N__2680c7bb_12_PowKernel_cu_7dd49032_300329pow_tensor_scalar_kernel_implIllEEvRNS_18TensorIteratorBaseET0_EUllE_EEvS6_RKT_EUliE_EEviT1_,"a",@progbits
	.sectionflags	@""
	.align	4
.nv.constant0._ZN2at6native18elementwise_kernelILi128ELi2EZNS0_22gpu_kernel_impl_nocastIZNS0_50_GLOBAL__N__2680c7bb_12_PowKernel_cu_7dd49032_300329pow_tensor_scalar_kernel_implIllEEvRNS_18TensorIteratorBaseET0_EUllE_EEvS6_RKT_EUliE_EEviT1_:
	.zero		1440


//--------------------- .nv.constant0._ZN2at6native27unrolled_elementwise_kernelIZNS0_50_GLOBAL__N__2680c7bb_12_PowKernel_cu_7dd49032_300329pow_tensor_scalar_kernel_implIllEEvRNS_18TensorIteratorBaseET0_EUllE_St5arrayIPcLm2EELi4E23TrivialOffsetCalculatorILi1EjESC_NS0_6memory15LoadWithoutCastENSD_16StoreWithoutCastEEEviT_S6_T2_T3_T4_T5_ --------------------------
	.section	.nv.constant0._ZN2at6native27unrolled_elementwise_kernelIZNS0_50_GLOBAL__N__2680c7bb_12_PowKernel_cu_7dd49032_300329pow_tensor_scalar_kernel_implIllEEvRNS_18TensorIteratorBaseET0_EUllE_St5arrayIPcLm2EELi4E23TrivialOffsetCalculatorILi1EjESC_NS0_6memory15LoadWithoutCastENSD_16StoreWithoutCastEEEviT_S6_T2_T3_T4_T5_,"a",@progbits
	.sectionflags	@""
	.align	4
.nv.constant0._ZN2at6native27unrolled_elementwise_kernelIZNS0_50_GLOBAL__N__2680c7bb_12_PowKernel_cu_7dd49032_300329pow_tensor_scalar_kernel_implIllEEvRNS_18TensorIteratorBaseET0_EUllE_St5arrayIPcLm2EELi4E23TrivialOffsetCalculatorILi1EjESC_NS0_6memory15LoadWithoutCastENSD_16StoreWithoutCastEEEviT_S6_T2_T3_T4_T5_:
	.zero		932


//--------------------- .nv.constant0._ZN2at6native29vectorized_elementwise_kernelILi2EZNS0_50_GLOBAL__N__2680c7bb_12_PowKernel_cu_7dd49032_300329pow_tensor_scalar_kernel_implIllEEvRNS_18TensorIteratorBaseET0_EUllE_St5arrayIPcLm2EEEEviS6_T1_ --------------------------
	.section	.nv.constant0._ZN2at6native29vectorized_elementwise_kernelILi2EZNS0_50_GLOBAL__N__2680c7bb_12_PowKernel_cu_7dd49032_300329pow_tensor_scalar_kernel_implIllEEvRNS_18TensorIteratorBaseET0_EUllE_St5arrayIPcLm2EEEEviS6_T1_,"a",@progbits
	.sectionflags	@""
	.align	4
.nv.constant0._ZN2at6native29vectorized_elementwise_kernelILi2EZNS0_50_GLOBAL__N__2680c7bb_12_PowKernel_cu_7dd49032_300329pow_tensor_scalar_kernel_implIllEEvRNS_18TensorIteratorBaseET0_EUllE_St5arrayIPcLm2EEEEviS6_T1_:
	.zero		928


//--------------------- .nv.constant0._ZN2at6native29vectorized_elementwise_kernelILi4EZNS0_50_GLOBAL__N__2680c7bb_12_PowKernel_cu_7dd49032_300329pow_tensor_scalar_kernel_implIllEEvRNS_18TensorIteratorBaseET0_EUllE_St5arrayIPcLm2EEEEviS6_T1_ --------------------------
	.section	.nv.constant0._ZN2at6native29vectorized_elementwise_kernelILi4EZNS0_50_GLOBAL__N__2680c7bb_12_PowKernel_cu_7dd49032_300329pow_tensor_scalar_kernel_implIllEEvRNS_18TensorIteratorBaseET0_EUllE_St5arrayIPcLm2EEEEviS6_T1_,"a",@progbits
	.sectionflags	@""
	.align	4
.nv.constant0._ZN2at6native29vectorized_elementwise_kernelILi4EZNS0_50_GLOBAL__N__2680c7bb_12_PowKernel_cu_7dd49032_300329pow_tensor_scalar_kernel_implIllEEvRNS_18TensorIteratorBaseET0_EUllE_St5arrayIPcLm2EEEEviS6_T1_:
	.zero		928


//--------------------- .nv.constant0._ZN2at6native29vectorized_elementwise_kernelILi8EZNS0_50_GLOBAL__N__2680c7bb_12_PowKernel_cu_7dd49032_300329pow_tensor_scalar_kernel_implIllEEvRNS_18TensorIteratorBaseET0_EUllE_St5arrayIPcLm2EEEEviS6_T1_ --------------------------
	.section	.nv.constant0._ZN2at6native29vectorized_elementwise_kernelILi8EZNS0_50_GLOBAL__N__2680c7bb_12_PowKernel_cu_7dd49032_300329pow_tensor_scalar_kernel_implIllEEvRNS_18TensorIteratorBaseET0_EUllE_St5arrayIPcLm2EEEEviS6_T1_,"a",@progbits
	.sectionflags	@""
	.align	4
.nv.constant0._ZN2at6native29vectorized_elementwise_kernelILi8EZNS0_50_GLOBAL__N__2680c7bb_12_PowKernel_cu_7dd49032_300329pow_tensor_scalar_kernel_implIllEEvRNS_18TensorIteratorBaseET0_EUllE_St5arrayIPcLm2EEEEviS6_T1_:
	.zero		928


//--------------------- .nv.constant0._ZN2at6native18elementwise_kernelILi128ELi4EZNS0_15gpu_kernel_implIZNS0_50_GLOBAL__N__2680c7bb_12_PowKernel_cu_7dd49032_300329pow_tensor_scalar_kernel_implIiiEEvRNS_18TensorIteratorBaseET0_EUliE2_EEvS6_RKT_EUliE_EEviT1_ --------------------------
	.section	.nv.constant0._ZN2at6native18elementwise_kernelILi128ELi4EZNS0_15gpu_kernel_implIZNS0_50_GLOBAL__N__2680c7bb_12_PowKernel_cu_7dd49032_300329pow_tensor_scalar_kernel_implIiiEEvRNS_18TensorIteratorBaseET0_EUliE2_EEvS6_RKT_EUliE_EEviT1_,"a",@progbits
	.sectionflags	@""
	.align	4
.nv.constant0._ZN2at6native18elementwise_kernelILi128ELi4EZNS0_15gpu_kernel_implIZNS0_50_GLOBAL__N__2680c7bb_12_PowKernel_cu_7dd49032_300329pow_tensor_scalar_kernel_implIiiEEvRNS_18TensorIteratorBaseET0_EUliE2_EEvS6_RKT_EUliE_EEviT1_:
	.zero		1456


//--------------------- .nv.constant0._ZN2at6native27unrolled_elementwise_kernelIZNS0_50_GLOBAL__N__2680c7bb_12_PowKernel_cu_7dd49032_300329pow_tensor_scalar_kernel_implIiiEEvRNS_18TensorIteratorBaseET0_EUliE2_St5arrayIPcLm2EELi4E23TrivialOffsetCalculatorILi1EjESC_NS0_6memory12LoadWithCastILi1EEENSD_13StoreWithCastILi1EEEEEviT_S6_T2_T3_T4_T5_ --------------------------
	.section	.nv.constant0._ZN2at6native27unrolled_elementwise_kernelIZNS0_50_GLOBAL__N__2680c7bb_12_PowKernel_cu_7dd49032_300329pow_tensor_scalar_kernel_implIiiEEvRNS_18TensorIteratorBaseET0_EUliE2_St5arrayIPcLm2EELi4E23TrivialOffsetCalculatorILi1EjESC_NS0_6memory12LoadWithCastILi1EEENSD_13StoreWithCastILi1EEEEEviT_S6_T2_T3_T4_T5_,"a",@progbits
	.sectionflags	@""
	.align	4
.nv.constant0._ZN2at6native27unrolled_elementwise_kernelIZNS0_50_GLOBAL__N__2680c7bb_12_PowKernel_cu_7dd49032_300329pow_tensor_scalar_kernel_implIiiEEvRNS_18TensorIteratorBaseET0_EUliE2_St5arrayIPcLm2EELi4E23TrivialOffsetCalculatorILi1EjESC_NS0_6memory12LoadWithCastILi1EEENSD_13StoreWithCastILi1EEEEEviT_S6_T2_T3_T4_T5_:
	.zero		956


//--------------------- .nv.constant0._ZN2at6native18elementwise_kernelILi128ELi2EZNS0_22gpu_kernel_impl_nocastIZNS0_50_GLOBAL__N__2680c7bb_12_PowKernel_cu_7dd49032_300329pow_tensor_scalar_kernel_implIiiEEvRNS_18TensorIteratorBaseET0_EUliE2_EEvS6_RKT_EUliE_EEviT1_ --------------------------
	.section	.nv.constant0._ZN2at6native18elementwise_kernelILi128ELi2EZNS0_22gpu_kernel_impl_nocastIZNS0_50_GLOBAL__N__2680c7bb_12_PowKernel_cu_7dd49032_300329pow_tensor_scalar_kernel_implIiiEEvRNS_18TensorIteratorBaseET0_EUliE2_EEvS6_RKT_EUliE_EEviT1_,"a",@progbits
	.sectionflags	@""
	.align	4
.nv.constant0._ZN2at6native18elementwise_kernelILi128ELi2EZNS0_22gpu_kernel_impl_nocastIZNS0_50_GLOBAL__N__2680c7bb_12_PowKernel_cu_7dd49032_300329pow_tensor_scalar_kernel_implIiiEEvRNS_18TensorIteratorBaseET0_EUliE2_EEvS6_RKT_EUliE_EEviT1_:
	.zero		1448


//--------------------- .nv.constant0._ZN2at6native27unrolled_elementwise_kernelIZNS0_50_GLOBAL__N__2680c7bb_12_PowKernel_cu_7dd49032_300329pow_tensor_scalar_kernel_implIiiEEvRNS_18TensorIteratorBaseET0_EUliE2_St5arrayIPcLm2EELi4E23TrivialOffsetCalculatorILi1EjESC_NS0_6memory15LoadWithoutCastENSD_16StoreWithoutCastEEEviT_S6_T2_T3_T4_T5_ --------------------------
	.section	.nv.constant0._ZN2at6native27unrolled_elementwise_kernelIZNS0_50_GLOBAL__N__2680c7bb_12_PowKernel_cu_7dd49032_300329pow_tensor_scalar_kernel_implIiiEEvRNS_18TensorIteratorBaseET0_EUliE2_St5arrayIPcLm2EELi4E23TrivialOffsetCalculatorILi1EjESC_NS0_6memory15LoadWithoutCastENSD_16StoreWithoutCastEEEviT_S6_T2_T3_T4_T5_,"a",@progbits
	.sectionflags	@""
	.align	4
.nv.constant0._ZN2at6native27unrolled_elementwise_kernelIZNS0_50_GLOBAL__N__2680c7bb_12_PowKernel_cu_7dd49032_300329pow_tensor_scalar_kernel_implIiiEEvRNS_18TensorIteratorBaseET0_EUliE2_St5arrayIPcLm2EELi4E23TrivialOffsetCalculatorILi1EjESC_NS0_6memory15LoadWithoutCastENSD_16StoreWithoutCastEEEviT_S6_T2_T3_T4_T5_:
	.zero		940


//--------------------- .nv.constant0._ZN2at6native29vectorized_elementwise_kernelILi2EZNS0_50_GLOBAL__N__2680c7bb_12_PowKernel_cu_7dd49032_300329pow_tensor_scalar_kernel_implIiiEEvRNS_18TensorIteratorBaseET0_EUliE2_St5arrayIPcLm2EEEEviS6_T1_ --------------------------
	.section	.nv.constant0._ZN2at6native29vectorized_elementwise_kernelILi2EZNS0_50_GLOBAL__N__2680c7bb_12_PowKernel_cu_7dd49032_300329pow_tensor_scalar_kernel_implIiiEEvRNS_18TensorIteratorBaseET0_EUliE2_St5arrayIPcLm2EEEEviS6_T1_,"a",@progbits
	.sectionflags	@""
	.align	4
.nv.constant0._ZN2at6native29vectorized_elementwise_kernelILi2EZNS0_50_GLOBAL__N__2680c7bb_12_PowKernel_cu_7dd49032_300329pow_tensor_scalar_kernel_implIiiEEvRNS_18TensorIteratorBaseET0_EUliE2_St5arrayIPcLm2EEEEviS6_T1_:
	.zero		936


//--------------------- .nv.constant0._ZN2at6native29vectorized_elementwise_kernelILi4EZNS0_50_GLOBAL__N__2680c7bb_12_PowKernel_cu_7dd49032_300329pow_tensor_scalar_kernel_implIiiEEvRNS_18TensorIteratorBaseET0_EUliE2_St5arrayIPcLm2EEEEviS6_T1_ --------------------------
	.section	.nv.constant0._ZN2at6native29vectorized_elementwise_kernelILi4EZNS0_50_GLOBAL__N__2680c7bb_12_PowKernel_cu_7dd49032_300329pow_tensor_scalar_kernel_implIiiEEvRNS_18TensorIteratorBaseET0_EUliE2_St5arrayIPcLm2EEEEviS6_T1_,"a",@progbits
	.sectionflags	@""
	.align	4
.nv.constant0._ZN2at6native29vectorized_elementwise_kernelILi4EZNS0_50_GLOBAL__N__2680c7bb_12_PowKernel_cu_7dd49032_300329pow_tensor_scalar_kernel_implIiiEEvRNS_18TensorIteratorBaseET0_EUliE2_St5arrayIPcLm2EEEEviS6_T1_:
	.zero		936


//--------------------- .nv.constant0._ZN2at6native29vectorized_elementwise_kernelILi8EZNS0_50_GLOBAL__N__2680c7bb_12_PowKernel_cu_7dd49032_300329pow_tensor_scalar_kernel_implIiiEEvRNS_18TensorIteratorBaseET0_EUliE2_St5arrayIPcLm2EEEEviS6_T1_ --------------------------
	.section	.nv.constant0._ZN2at6native29vectorized_elementwise_kernelILi8EZNS0_50_GLOBAL__N__2680c7bb_12_PowKernel_cu_7dd49032_300329pow_tensor_scalar_kernel_implIiiEEvRNS_18TensorIteratorBaseET0_EUliE2_St5arrayIPcLm2EEEEviS6_T1_,"a",@progbits
	.sectionflags	@""
	.align	4
.nv.constant0._ZN2at6native29vectorized_elementwise_kernelILi8EZNS0_50_GLOBAL__N__2680c7bb_12_PowKernel_cu_7dd49032_300329pow_tensor_scalar_kernel_implIiiEEvRNS_18TensorIteratorBaseET0_EUliE2_St5arrayIPcLm2EEEEviS6_T1_:
	.zero		936


//--------------------- .nv.constant0._ZN2at6native18elementwise_kernelILi128ELi4EZNS0_15gpu_kernel_implIZNS0_50_GLOBAL__N__2680c7bb_12_PowKernel_cu_7dd49032_300329pow_tensor_scalar_kernel_implIiiEEvRNS_18TensorIteratorBaseET0_EUliE1_EEvS6_RKT_EUliE_EEviT1_ --------------------------
	.section	.nv.constant0._ZN2at6native18elementwise_kernelILi128ELi4EZNS0_15gpu_kernel_implIZNS0_50_GLOBAL__N__2680c7bb_12_PowKernel_cu_7dd49032_300329pow_tensor_scalar_kernel_implIiiEEvRNS_18TensorIteratorBaseET0_EUliE1_EEvS6_RKT_EUliE_EEviT1_,"a",@progbits
	.sectionflags	@""
	.align	4
.nv.constant0._ZN2at6native18elementwise_kernelILi128ELi4EZNS0_15gpu_kernel_implIZNS0_50_GLOBAL__N__2680c7bb_12_PowKernel_cu_7dd49032_300329pow_tensor_scalar_kernel_implIiiEEvRNS_18TensorIteratorBaseET0_EUliE1_EEvS6_RKT_EUliE_EEviT1_:
	.zero		1448


//--------------------- .nv.constant0._ZN2at6native27unrolled_elementwise_kernelIZNS0_50_GLOBAL__N__2680c7bb_12_PowKernel_cu_7dd49032_300329pow_tensor_scalar_kernel_implIiiEEvRNS_18TensorIteratorBaseET0_EUliE1_St5arrayIPcLm2EELi4E23TrivialOffsetCalculatorILi1EjESC_NS0_6memory12LoadWithCastILi1EEENSD_13StoreWithCastILi1EEEEEviT_S6_T2_T3_T4_T5_ --------------------------
	.section	.nv.constant0._ZN2at6native27unrolled_elementwise_kernelIZNS0_50_GLOBAL__N__2680c7bb_12_PowKernel_cu_7dd49032_300329pow_tensor_scalar_kernel_implIiiEEvRNS_18TensorIteratorBaseET0_EUliE1_St5arrayIPcLm2EELi4E23TrivialOffsetCalculatorILi1EjESC_NS0_6memory12LoadWithCastILi1EEENSD_13StoreWithCastILi1EEEEEviT_S6_T2_T3_T4_T5_,"a",@progbits
	.sectionflags	@""
	.align	4
.nv.constant0._ZN2at6native27unrolled_elementwise_kernelIZNS0_50_GLOBAL__N__2680c7bb_12_PowKernel_cu_7dd49032_300329pow_tensor_scalar_kernel_implIiiEEvRNS_18TensorIteratorBaseET0_EUliE1_St5arrayIPcLm2EELi4E23TrivialOffsetCalculatorILi1EjESC_NS0_6memory12LoadWithCastILi1EEENSD_13StoreWithCastILi1EEEEEviT_S6_T2_T3_T4_T5_:
	.zero		948


//--------------------- .nv.constant0._ZN2at6native18elementwise_kernelILi128ELi2EZNS0_22gpu_kernel_impl_nocastIZNS0_50_GLOBAL__N__2680c7bb_12_PowKernel_cu_7dd49032_300329pow_tensor_scalar_kernel_implIiiEEvRNS_18TensorIteratorBaseET0_EUliE1_EEvS6_RKT_EUliE_EEviT1_ --------------------------
	.section	.nv.constant0._ZN2at6native18elementwise_kernelILi128ELi2EZNS0_22gpu_kernel_impl_nocastIZNS0_50_GLOBAL__N__2680c7bb_12_PowKernel_cu_7dd49032_300329pow_tensor_scalar_kernel_implIiiEEvRNS_18TensorIteratorBaseET0_EUliE1_EEvS6_RKT_EUliE_EEviT1_,"a",@progbits
	.sectionflags	@""
	.align	4
.nv.constant0._ZN2at6native18elementwise_kernelILi128ELi2EZNS0_22gpu_kernel_impl_nocastIZNS0_50_GLOBAL__N__2680c7bb_12_PowKernel_cu_7dd49032_300329pow_tensor_scalar_kernel_implIiiEEvRNS_18TensorIteratorBaseET0_EUliE1_EEvS6_RKT_EUliE_EEviT1_:
	.zero		1440


//--------------------- .nv.constant0._ZN2at6native27unrolled_elementwise_kernelIZNS0_50_GLOBAL__N__2680c7bb_12_PowKernel_cu_7dd49032_300329pow_tensor_scalar_kernel_implIiiEEvRNS_18TensorIteratorBaseET0_EUliE1_St5arrayIPcLm2EELi4E23TrivialOffsetCalculatorILi1EjESC_NS0_6memory15LoadWithoutCastENSD_16StoreWithoutCastEEEviT_S6_T2_T3_T4_T5_ --------------------------
	.section	.nv.constant0._ZN2at6native27unrolled_elementwise_kernelIZNS0_50_GLOBAL__N__2680c7bb_12_PowKernel_cu_7dd49032_300329pow_tensor_scalar_kernel_implIiiEEvRNS_18TensorIteratorBaseET0_EUliE1_St5arrayIPcLm2EELi4E23TrivialOffsetCalculatorILi1EjESC_NS0_6memory15LoadWithoutCastENSD_16StoreWithoutCastEEEviT_S6_T2_T3_T4_T5_,"a",@progbits
	.sectionflags	@""
	.align	4
.nv.constant0._ZN2at6native27unrolled_elementwise_kernelIZNS0_50_GLOBAL__N__2680c7bb_12_PowKernel_cu_7dd49032_300329pow_tensor_scalar_kernel_implIiiEEvRNS_18TensorIteratorBaseET0_EUliE1_St5arrayIPcLm2EELi4E23TrivialOffsetCalculatorILi1EjESC_NS0_6memory15LoadWithoutCastENSD_16StoreWithoutCastEEEviT_S6_T2_T3_T4_T5_:
	.zero		932


//--------------------- .nv.constant0._ZN2at6native29vectorized_elementwise_kernelILi2EZNS0_50_GLOBAL__N__2680c7bb_12_PowKernel_cu_7dd49032_300329pow_tensor_scalar_kernel_implIiiEEvRNS_18TensorIteratorBaseET0_EUliE1_St5arrayIPcLm2EEEEviS6_T1_ --------------------------
	.section	.nv.constant0._ZN2at6native29vectorized_elementwise_kernelILi2EZNS0_50_GLOBAL__N__2680c7bb_12_PowKernel_cu_7dd49032_300329pow_tensor_scalar_kernel_implIiiEEvRNS_18TensorIteratorBaseET0_EUliE1_St5arrayIPcLm2EEEEviS6_T1_,"a",@progbits
	.sectionflags	@""
	.align	4
.nv.constant0._ZN2at6native29vectorized_elementwise_kernelILi2EZNS0_50_GLOBAL__N__2680c7bb_12_PowKernel_cu_7dd49032_300329pow_tensor_scalar_kernel_implIiiEEvRNS_18TensorIteratorBaseET0_EUliE1_St5arrayIPcLm2EEEEviS6_T1_:
	.zero		928


//--------------------- .nv.constant0._ZN2at6native29vectorized_elementwise_kernelILi4EZNS0_50_GLOBAL__N__2680c7bb_12_PowKernel_cu_7dd49032_300329pow_tensor_scalar_kernel_implIiiEEvRNS_18TensorIteratorBaseET0_EUliE1_St5arrayIPcLm2EEEEviS6_T1_ --------------------------
	.section	.nv.constant0._ZN2at6native29vectorized_elementwise_kernelILi4EZNS0_50_GLOBAL__N__2680c7bb_12_PowKernel_cu_7dd49032_300329pow_tensor_scalar_kernel_implIiiEEvRNS_18TensorIteratorBaseET0_EUliE1_St5arrayIPcLm2EEEEviS6_T1_,"a",@progbits
	.sectionflags	@""
	.align	4
.nv.constant0._ZN2at6native29vectorized_elementwise_kernelILi4EZNS0_50_GLOBAL__N__2680c7bb_12_PowKernel_cu_7dd49032_300329pow_tensor_scalar_kernel_implIiiEEvRNS_18TensorIteratorBaseET0_EUliE1_St5arrayIPcLm2EEEEviS6_T1_:
	.zero		928


//--------------------- .nv.constant0._ZN2at6native29vectorized_elementwise_kernelILi8EZNS0_50_GLOBAL__N__2680c7bb_12_PowKernel_cu_7dd49032_300329pow_tensor_scalar_kernel_implIiiEEvRNS_18TensorIteratorBaseET0_EUliE1_St5arrayIPcLm2EEEEviS6_T1_ --------------------------
	.section	.nv.constant0._ZN2at6native29vectorized_elementwise_kernelILi8EZNS0_50_GLOBAL__N__2680c7bb_12_PowKernel_cu_7dd49032_300329pow_tensor_scalar_kernel_implIiiEEvRNS_18TensorIteratorBaseET0_EUliE1_St5arrayIPcLm2EEEEviS6_T1_,"a",@progbits
	.sectionflags	@""
	.align	4
.nv.constant0._ZN2at6native29vectorized_elementwise_kernelILi8EZNS0_50_GLOBAL__N__2680c7bb_12_PowKernel_cu_7dd49032_300329pow_tensor_scalar_kernel_implIiiEEvRNS_18TensorIteratorBaseET0_EUliE1_St5arrayIPcLm2EEEEviS6_T1_:
	.zero		928


//--------------------- .nv.constant0._ZN2at6native18elementwise_kernelILi128ELi4EZNS0_15gpu_kernel_implIZNS0_50_GLOBAL__N__2680c7bb_12_PowKernel_cu_7dd49032_300329pow_tensor_scalar_kernel_implIiiEEvRNS_18TensorIteratorBaseET0_EUliE0_EEvS6_RKT_EUliE_EEviT1_ --------------------------
	.section	.nv.constant0._ZN2at6native18elementwise_kernelILi128ELi4EZNS0_15gpu_kernel_implIZNS0_50_GLOBAL__N__2680c7bb_12_PowKernel_cu_7dd49032_300329pow_tensor_scalar_kernel_implIiiEEvRNS_18TensorIteratorBaseET0_EUliE0_EEvS6_RKT_EUliE_EEviT1_,"a",@progbits
	.sectionflags	@""
	.align	4
.nv.constant0._ZN2at6native18elementwise_kernelILi128ELi4EZNS0_15gpu_kernel_implIZNS0_50_GLOBAL__N__2680c7bb_12_PowKernel_cu_7dd49032_300329pow_tensor_scalar_kernel_implIiiEEvRNS_18TensorIteratorBaseET0_EUliE0_EEvS6_RKT_EUliE_EEviT1_:
	.zero		1448


//--------------------- .nv.constant0._ZN2at6native27unrolled_elementwise_kernelIZNS0_50_GLOBAL__N__2680c7bb_12_PowKernel_cu_7dd49032_300329pow_tensor_scalar_kernel_implIiiEEvRNS_18TensorIteratorBaseET0_EUliE0_St5arrayIPcLm2EELi4E23TrivialOffsetCalculatorILi1EjESC_NS0_6memory12LoadWithCastILi1EEENSD_13StoreWithCastILi1EEEEEviT_S6_T2_T3_T4_T5_ --------------------------
	.section	.nv.constant0._ZN2at6native27unrolled_elementwise_kernelIZNS0_50_GLOBAL__N__2680c7bb_12_PowKernel_cu_7dd49032_300329pow_tensor_scalar_kernel_implIiiEEvRNS_18TensorIteratorBaseET0_EUliE0_St5arrayIPcLm2EELi4E23TrivialOffsetCalculatorILi1EjESC_NS0_6memory12LoadWithCastILi1EEENSD_13StoreWithCastILi1EEEEEviT_S6_T2_T3_T4_T5_,"a",@progbits
	.sectionflags	@""
	.align	4
.nv.constant0._ZN2at6native27unrolled_elementwise_kernelIZNS0_50_GLOBAL__N__2680c7bb_12_PowKernel_cu_7dd49032_300329pow_tensor_scalar_kernel_implIiiEEvRNS_18TensorIteratorBaseET0_EUliE0_St5arrayIPcLm2EELi4E23TrivialOffsetCalculatorILi1EjESC_NS0_6memory12LoadWithCastILi1EEENSD_13StoreWithCastILi1EEEEEviT_S6_T2_T3_T4_T5_:
	.zero		948


//--------------------- .nv.constant0._ZN2at6native18elementwise_kernelILi128ELi2EZNS0_22gpu_kernel_impl_nocastIZNS0_50_GLOBAL__N__2680c7bb_12_PowKernel_cu_7dd49032_300329pow_tensor_scalar_kernel_implIiiEEvRNS_18TensorIteratorBaseET0_EUliE0_EEvS6_RKT_EUliE_EEviT1_ --------------------------
	.section	.nv.constant0._ZN2at6native18elementwise_kernelILi128ELi2EZNS0_22gpu_kernel_impl_nocastIZNS0_50_GLOBAL__N__2680c7bb_12_PowKernel_cu_7dd49032_300329pow_tensor_scalar_kernel_implIiiEEvRNS_18TensorIteratorBaseET0_EUliE0_EEvS6_RKT_EUliE_EEviT1_,"a",@progbits
	.sectionflags	@""
	.align	4
.nv.constant0._ZN2at6native18elementwise_kernelILi128ELi2EZNS0_22gpu_kernel_impl_nocastIZNS0_50_GLOBAL__N__2680c7bb_12_PowKernel_cu_7dd49032_300329pow_tensor_scalar_kernel_implIiiEEvRNS_18TensorIteratorBaseET0_EUliE0_EEvS6_RKT_EUliE_EEviT1_:
	.zero		1440


//--------------------- .nv.constant0._ZN2at6native27unrolled_elementwise_kernelIZNS0_50_GLOBAL__N__2680c7bb_12_PowKernel_cu_7dd49032_300329pow_tensor_scalar_kernel_implIiiEEvRNS_18TensorIteratorBaseET0_EUliE0_St5arrayIPcLm2EELi4E23TrivialOffsetCalculatorILi1EjESC_NS0_6memory15LoadWithoutCastENSD_16StoreWithoutCastEEEviT_S6_T2_T3_T4_T5_ --------------------------
	.section	.nv.constant0._ZN2at6native27unrolled_elementwise_kernelIZNS0_50_GLOBAL__N__2680c7bb_12_PowKernel_cu_7dd49032_300329pow_tensor_scalar_kernel_implIiiEEvRNS_18TensorIteratorBaseET0_EUliE0_St5arrayIPcLm2EELi4E23TrivialOffsetCalculatorILi1EjESC_NS0_6memory15LoadWithoutCastENSD_16StoreWithoutCastEEEviT_S6_T2_T3_T4_T5_,"a",@progbits
	.sectionflags	@""
	.align	4
.nv.constant0._ZN2at6native27unrolled_elementwise_kernelIZNS0_50_GLOBAL__N__2680c7bb_12_PowKernel_cu_7dd49032_300329pow_tensor_scalar_kernel_implIiiEEvRNS_18TensorIteratorBaseET0_EUliE0_St5arrayIPcLm2EELi4E23TrivialOffsetCalculatorILi1EjESC_NS0_6memory15LoadWithoutCastENSD_16StoreWithoutCastEEEviT_S6_T2_T3_T4_T5_:
	.zero		932


//--------------------- .nv.constant0._ZN2at6native29vectorized_elementwise_kernelILi2EZNS0_50_GLOBAL__N__2680c7bb_12_PowKernel_cu_7dd49032_300329pow_tensor_scalar_kernel_implIiiEEvRNS_18TensorIteratorBaseET0_EUliE0_St5arrayIPcLm2EEEEviS6_T1_ --------------------------
	.section	.nv.constant0._ZN2at6native29vectorized_elementwise_kernelILi2EZNS0_50_GLOBAL__N__2680c7bb_12_PowKernel_cu_7dd49032_300329pow_tensor_scalar_kernel_implIiiEEvRNS_18TensorIteratorBaseET0_EUliE0_St5arrayIPcLm2EEEEviS6_T1_,"a",@progbits
	.sectionflags	@""
	.align	4
.nv.constant0._ZN2at6native29vectorized_elementwise_kernelILi2EZNS0_50_GLOBAL__N__2680c7bb_12_PowKernel_cu_7dd49032_300329pow_tensor_scalar_kernel_implIiiEEvRNS_18TensorIteratorBaseET0_EUliE0_St5arrayIPcLm2EEEEviS6_T1_:
	.zero		928


//--------------------- .nv.constant0._ZN2at6native29vectorized_elementwise_kernelILi4EZNS0_50_GLOBAL__N__2680c7bb_12_PowKernel_cu_7dd49032_300329pow_tensor_scalar_kernel_implIiiEEvRNS_18TensorIteratorBaseET0_EUliE0_St5arrayIPcLm2EEEEviS6_T1_ --------------------------
	.section	.nv.constant0._ZN2at6native29vectorized_elementwise_kernelILi4EZNS0_50_GLOBAL__N__2680c7bb_12_PowKernel_cu_7dd49032_300329pow_tensor_scalar_kernel_implIiiEEvRNS_18TensorIteratorBaseET0_EUliE0_St5arrayIPcLm2EEEEviS6_T1_,"a",@progbits
	.sectionflags	@""
	.align	4
.nv.constant0._ZN2at6native29vectorized_elementwise_kernelILi4EZNS0_50_GLOBAL__N__2680c7bb_12_PowKernel_cu_7dd49032_300329pow_tensor_scalar_kernel_implIiiEEvRNS_18TensorIteratorBaseET0_EUliE0_St5arrayIPcLm2EEEEviS6_T1_:
	.zero		928


//--------------------- .nv.constant0._ZN2at6native29vectorized_elementwise_kernelILi8EZNS0_50_GLOBAL__N__2680c7bb_12_PowKernel_cu_7dd49032_300329pow_tensor_scalar_kernel_implIiiEEvRNS_18TensorIteratorBaseET0_EUliE0_St5arrayIPcLm2EEEEviS6_T1_ --------------------------
	.section	.nv.constant0._ZN2at6native29vectorized_elementwise_kernelILi8EZNS0_50_GLOBAL__N__2680c7bb_12_PowKernel_cu_7dd49032_300329pow_tensor_scalar_kernel_implIiiEEvRNS_18TensorIteratorBaseET0_EUliE0_St5arrayIPcLm2EEEEviS6_T1_,"a",@progbits
	.sectionflags	@""
	.align	4
.nv.constant0._ZN2at6native29vectorized_elementwise_kernelILi8EZNS0_50_GLOBAL__N__2680c7bb_12_PowKernel_cu_7dd49032_300329pow_tensor_scalar_kernel_implIiiEEvRNS_18TensorIteratorBaseET0_EUliE0_St5arrayIPcLm2EEEEviS6_T1_:
	.zero		928


//--------------------- .nv.constant0._ZN2at6native18elementwise_kernelILi128ELi4EZNS0_15gpu_kernel_implIZNS0_50_GLOBAL__N__2680c7bb_12_PowKernel_cu_7dd49032_300329pow_tensor_scalar_kernel_implIiiEEvRNS_18TensorIteratorBaseET0_EUliE_EEvS6_RKT_EUliE_EEviT1_ --------------------------
	.section	.nv.constant0._ZN2at6native18elementwise_kernelILi128ELi4EZNS0_15gpu_kernel_implIZNS0_50_GLOBAL__N__2680c7bb_12_PowKernel_cu_7dd49032_300329pow_tensor_scalar_kernel_implIiiEEvRNS_18TensorIteratorBaseET0_EUliE_EEvS6_RKT_EUliE_EEviT1_,"a",@progbits
	.sectionflags	@""
	.align	4
.nv.constant0._ZN2at6native18elementwise_kernelILi128ELi4EZNS0_15gpu_kernel_implIZNS0_50_GLOBAL__N__2680c7bb_12_PowKernel_cu_7dd49032_300329pow_tensor_scalar_kernel_implIiiEEvRNS_18TensorIteratorBaseET0_EUliE_EEvS6_RKT_EUliE_EEviT1_:
	.zero		1448


//--------------------- .nv.constant0._ZN2at6native27unrolled_elementwise_kernelIZNS0_50_GLOBAL__N__2680c7bb_12_PowKernel_cu_7dd49032_300329pow_tensor_scalar_kernel_implIiiEEvRNS_18TensorIteratorBaseET0_EUliE_St5arrayIPcLm2EELi4E23TrivialOffsetCalculatorILi1EjESC_NS0_6memory12LoadWithCastILi1EEENSD_13StoreWithCastILi1EEEEEviT_S6_T2_T3_T4_T5_ --------------------------
	.section	.nv.constant0._ZN2at6native27unrolled_elementwise_kernelIZNS0_50_GLOBAL__N__2680c7bb_12_PowKernel_cu_7dd49032_300329pow_tensor_scalar_kernel_implIiiEEvRNS_18TensorIteratorBaseET0_EUliE_St5arrayIPcLm2EELi4E23TrivialOffsetCalculatorILi1EjESC_NS0_6memory12LoadWithCastILi1EEENSD_13StoreWithCastILi1EEEEEviT_S6_T2_T3_T4_T5_,"a",@progbits
	.sectionflags	@""
	.align	4
.nv.constant0._ZN2at6native27unrolled_elementwise_kernelIZNS0_50_GLOBAL__N__2680c7bb_12_PowKernel_cu_7dd49032_300329pow_tensor_scalar_kernel_implIiiEEvRNS_18TensorIteratorBaseET0_EUliE_St5arrayIPcLm2EELi4E23TrivialOffsetCalculatorILi1EjESC_NS0_6memory12LoadWithCastILi1EEENSD_13StoreWithCastILi1EEEEEviT_S6_T2_T3_T4_T5_:
	.zero		948


//--------------------- .nv.constant0._ZN2at6native18elementwise_kernelILi128ELi2EZNS0_22gpu_kernel_impl_nocastIZNS0_50_GLOBAL__N__2680c7bb_12_PowKernel_cu_7dd49032_300329pow_tensor_scalar_kernel_implIiiEEvRNS_18TensorIteratorBaseET0_EUliE_EEvS6_RKT_EUliE_EEviT1_ --------------------------
	.section	.nv.constant0._ZN2at6native18elementwise_kernelILi128ELi2EZNS0_22gpu_kernel_impl_nocastIZNS0_50_GLOBAL__N__2680c7bb_12_PowKernel_cu_7dd49032_300329pow_tensor_scalar_kernel_implIiiEEvRNS_18TensorIteratorBaseET0_EUliE_EEvS6_RKT_EUliE_EEviT1_,"a",@progbits
	.sectionflags	@""
	.align	4
.nv.constant0._ZN2at6native18elementwise_kernelILi128ELi2EZNS0_22gpu_kernel_impl_nocastIZNS0_50_GLOBAL__N__2680c7bb_12_PowKernel_cu_7dd49032_300329pow_tensor_scalar_kernel_implIiiEEvRNS_18TensorIteratorBaseET0_EUliE_EEvS6_RKT_EUliE_EEviT1_:
	.zero		1440


//--------------------- .nv.constant0._ZN2at6native27unrolled_elementwise_kernelIZNS0_50_GLOBAL__N__2680c7bb_12_PowKernel_cu_7dd49032_300329pow_tensor_scalar_kernel_implIiiEEvRNS_18TensorIteratorBaseET0_EUliE_St5arrayIPcLm2EELi4E23TrivialOffsetCalculatorILi1EjESC_NS0_6memory15LoadWithoutCastENSD_16StoreWithoutCastEEEviT_S6_T2_T3_T4_T5_ --------------------------
	.section	.nv.constant0._ZN2at6native27unrolled_elementwise_kernelIZNS0_50_GLOBAL__N__2680c7bb_12_PowKernel_cu_7dd49032_300329pow_tensor_scalar_kernel_implIiiEEvRNS_18TensorIteratorBaseET0_EUliE_St5arrayIPcLm2EELi4E23TrivialOffsetCalculatorILi1EjESC_NS0_6memory15LoadWithoutCastENSD_16StoreWithoutCastEEEviT_S6_T2_T3_T4_T5_,"a",@progbits
	.sectionflags	@""
	.align	4
.nv.constant0._ZN2at6native27unrolled_elementwise_kernelIZNS0_50_GLOBAL__N__2680c7bb_12_PowKernel_cu_7dd49032_300329pow_tensor_scalar_kernel_implIiiEEvRNS_18TensorIteratorBaseET0_EUliE_St5arrayIPcLm2EELi4E23TrivialOffsetCalculatorILi1EjESC_NS0_6memory15LoadWithoutCastENSD_16StoreWithoutCastEEEviT_S6_T2_T3_T4_T5_:
	.zero		932


//--------------------- .nv.constant0._ZN2at6native29vectorized_elementwise_kernelILi2EZNS0_50_GLOBAL__N__2680c7bb_12_PowKernel_cu_7dd49032_300329pow_tensor_scalar_kernel_implIiiEEvRNS_18TensorIteratorBaseET0_EUliE_St5arrayIPcLm2EEEEviS6_T1_ --------------------------
	.section	.nv.constant0._ZN2at6native29vectorized_elementwise_kernelILi2EZNS0_50_GLOBAL__N__2680c7bb_12_PowKernel_cu_7dd49032_300329pow_tensor_scalar_kernel_implIiiEEvRNS_18TensorIteratorBaseET0_EUliE_St5arrayIPcLm2EEEEviS6_T1_,"a",@progbits
	.sectionflags	@""
	.align	4
.nv.constant0._ZN2at6native29vectorized_elementwise_kernelILi2EZNS0_50_GLOBAL__N__2680c7bb_12_PowKernel_cu_7dd49032_300329pow_tensor_scalar_kernel_implIiiEEvRNS_18TensorIteratorBaseET0_EUliE_St5arrayIPcLm2EEEEviS6_T1_:
	.zero		928


//--------------------- .nv.constant0._ZN2at6native29vectorized_elementwise_kernelILi4EZNS0_50_GLOBAL__N__2680c7bb_12_PowKernel_cu_7dd49032_300329pow_tensor_scalar_kernel_implIiiEEvRNS_18TensorIteratorBaseET0_EUliE_St5arrayIPcLm2EEEEviS6_T1_ --------------------------
	.section	.nv.constant0._ZN2at6native29vectorized_elementwise_kernelILi4EZNS0_50_GLOBAL__N__2680c7bb_12_PowKernel_cu_7dd49032_300329pow_tensor_scalar_kernel_implIiiEEvRNS_18TensorIteratorBaseET0_EUliE_St5arrayIPcLm2EEEEviS6_T1_,"a",@progbits
	.sectionflags	@""
	.align	4
.nv.constant0._ZN2at6native29vectorized_elementwise_kernelILi4EZNS0_50_GLOBAL__N__2680c7bb_12_PowKernel_cu_7dd49032_300329pow_tensor_scalar_kernel_implIiiEEvRNS_18TensorIteratorBaseET0_EUliE_St5arrayIPcLm2EEEEviS6_T1_:
	.zero		928


//--------------------- .nv.constant0._ZN2at6native29vectorized_elementwise_kernelILi8EZNS0_50_GLOBAL__N__2680c7bb_12_PowKernel_cu_7dd49032_300329pow_tensor_scalar_kernel_implIiiEEvRNS_18TensorIteratorBaseET0_EUliE_St5arrayIPcLm2EEEEviS6_T1_ --------------------------
	.section	.nv.constant0._ZN2at6native29vectorized_elementwise_kernelILi8EZNS0_50_GLOBAL__N__2680c7bb_12_PowKernel_cu_7dd49032_300329pow_tensor_scalar_kernel_implIiiEEvRNS_18TensorIteratorBaseET0_EUliE_St5arrayIPcLm2EEEEviS6_T1_,"a",@progbits
	.sectionflags	@""
	.align	4
.nv.constant0._ZN2at6native29vectorized_elementwise_kernelILi8EZNS0_50_GLOBAL__N__2680c7bb_12_PowKernel_cu_7dd49032_300329pow_tensor_scalar_kernel_implIiiEEvRNS_18TensorIteratorBaseET0_EUliE_St5arrayIPcLm2EEEEviS6_T1_:
	.zero		928


//--------------------- .nv.constant0._ZN2at6native18elementwise_kernelILi128ELi4EZNS0_15gpu_kernel_implIZNS0_50_GLOBAL__N__2680c7bb_12_PowKernel_cu_7dd49032_300329pow_tensor_scalar_kernel_implIaaEEvRNS_18TensorIteratorBaseET0_EUlaE2_EEvS6_RKT_EUliE_EEviT1_ --------------------------
	.section	.nv.constant0._ZN2at6native18elementwise_kernelILi128ELi4EZNS0_15gpu_kernel_implIZNS0_50_GLOBAL__N__2680c7bb_12_PowKernel_cu_7dd49032_300329pow_tensor_scalar_kernel_implIaaEEvRNS_18TensorIteratorBaseET0_EUlaE2_EEvS6_RKT_EUliE_EEviT1_,"a",@progbits
	.sectionflags	@""
	.align	4
.nv.constant0._ZN2at6native18elementwise_kernelILi128ELi4EZNS0_15gpu_kernel_implIZNS0_50_GLOBAL__N__2680c7bb_12_PowKernel_cu_7dd49032_300329pow_tensor_scalar_kernel_implIaaEEvRNS_18TensorIteratorBaseET0_EUlaE2_EEvS6_RKT_EUliE_EEviT1_:
	.zero		1456


//--------------------- .nv.constant0._ZN2at6native27unrolled_elementwise_kernelIZNS0_50_GLOBAL__N__2680c7bb_12_PowKernel_cu_7dd49032_300329pow_tensor_scalar_kernel_implIaaEEvRNS_18TensorIteratorBaseET0_EUlaE2_St5arrayIPcLm2EELi4E23TrivialOffsetCalculatorILi1EjESC_NS0_6memory12LoadWithCastILi1EEENSD_13StoreWithCastILi1EEEEEviT_S6_T2_T3_T4_T5_ --------------------------
	.section	.nv.constant0._ZN2at6native27unrolled_elementwise_kernelIZNS0_50_GLOBAL__N__2680c7bb_12_PowKernel_cu_7dd49032_300329pow_tensor_scalar_kernel_implIaaEEvRNS_18TensorIteratorBaseET0_EUlaE2_St5arrayIPcLm2EELi4E23TrivialOffsetCalculatorILi1EjESC_NS0_6memory12LoadWithCastILi1EEENSD_13StoreWithCastILi1EEEEEviT_S6_T2_T3_T4_T5_,"a",@progbits
	.sectionflags	@""
	.align	4
.nv.constant0._ZN2at6native27unrolled_elementwise_kernelIZNS0_50_GLOBAL__N__2680c7bb_12_PowKernel_cu_7dd49032_300329pow_tensor_scalar_kernel_implIaaEEvRNS_18TensorIteratorBaseET0_EUlaE2_St5arrayIPcLm2EELi4E23TrivialOffsetCalculatorILi1EjESC_NS0_6memory12LoadWithCastILi1EEENSD_13StoreWithCastILi1EEEEEviT_S6_T2_T3_T4_T5_:
	.zero		956


//--------------------- .nv.constant0._ZN2at6native18elementwise_kernelILi128ELi4EZNS0_22gpu_kernel_impl_nocastIZNS0_50_GLOBAL__N__2680c7bb_12_PowKernel_cu_7dd49032_300329pow_tensor_scalar_kernel_implIaaEEvRNS_18TensorIteratorBaseET0_EUlaE2_EEvS6_RKT_EUliE_EEviT1_ --------------------------
	.section	.nv.constant0._ZN2at6native18elementwise_kernelILi128ELi4EZNS0_22gpu_kernel_impl_nocastIZNS0_50_GLOBAL__N__2680c7bb_12_PowKernel_cu_7dd49032_300329pow_tensor_scalar_kernel_implIaaEEvRNS_18TensorIteratorBaseET0_EUlaE2_EEvS6_RKT_EUliE_EEviT1_,"a",@progbits
	.sectionflags	@""
	.align	4
.nv.constant0._ZN2at6native18elementwise_kernelILi128ELi4EZNS0_22gpu_kernel_impl_nocastIZNS0_50_GLOBAL__N__2680c7bb_12_PowKernel_cu_7dd49032_300329pow_tensor_scalar_kernel_implIaaEEvRNS_18TensorIteratorBaseET0_EUlaE2_EEvS6_RKT_EUliE_EEviT1_:
	.zero		1448


//--------------------- .nv.constant0._ZN2at6native27unrolled_elementwise_kernelIZNS0_50_GLOBAL__N__2680c7bb_12_PowKernel_cu_7dd49032_300329pow_tensor_scalar_kernel_implIaaEEvRNS_18TensorIteratorBaseET0_EUlaE2_St5arrayIPcLm2EELi4E23TrivialOffsetCalculatorILi1EjESC_NS0_6memory15LoadWithoutCastENSD_16StoreWithoutCastEEEviT_S6_T2_T3_T4_T5_ --------------------------
	.section	.nv.constant0._ZN2at6native27unrolled_elementwise_kernelIZNS0_50_GLOBAL__N__2680c7bb_12_PowKernel_cu_7dd49032_300329pow_tensor_scalar_kernel_implIaaEEvRNS_18TensorIteratorBaseET0_EUlaE2_St5arrayIPcLm2EELi4E23TrivialOffsetCalculatorILi1EjESC_NS0_6memory15LoadWithoutCastENSD_16StoreWithoutCastEEEviT_S6_T2_T3_T4_T5_,"a",@progbits
	.sectionflags	@""
	.align	4
.nv.constant0._ZN2at6native27unrolled_elementwise_kernelIZNS0_50_GLOBAL__N__2680c7bb_12_PowKernel_cu_7dd49032_300329pow_tensor_scalar_kernel_implIaaEEvRNS_18TensorIteratorBaseET0_EUlaE2_St5arrayIPcLm2EELi4E23TrivialOffsetCalculatorILi1EjESC_NS0_6memory15LoadWithoutCastENSD_16StoreWithoutCastEEEviT_S6_T2_T3_T4_T5_:
	.zero		940


//--------------------- .nv.constant0._ZN2at6native29vectorized_elementwise_kernelILi2EZNS0_50_GLOBAL__N__2680c7bb_12_PowKernel_cu_7dd49032_300329pow_tensor_scalar_kernel_implIaaEEvRNS_18TensorIteratorBaseET0_EUlaE2_St5arrayIPcLm2EEEEviS6_T1_ --------------------------
	.section	.nv.constant0._ZN2at6native29vectorized_elementwise_kernelILi2EZNS0_50_GLOBAL__N__2680c7bb_12_PowKernel_cu_7dd49032_300329pow_tensor_scalar_kernel_implIaaEEvRNS_18TensorIteratorBaseET0_EUlaE2_St5arrayIPcLm2EEEEviS6_T1_,"a",@progbits
	.sectionflags	@""
	.align	4
.nv.constant0._ZN2at6native29vectorized_elementwise_kernelILi2EZNS0_50_GLOBAL__N__2680c7bb_12_PowKernel_cu_7dd49032_300329pow_tensor_scalar_kernel_implIaaEEvRNS_18TensorIteratorBaseET0_EUlaE2_St5arrayIPcLm2EEEEviS6_T1_:
	.zero		936


//--------------------- .nv.constant0._ZN2at6native29vectorized_elementwise_kernelILi4EZNS0_50_GLOBAL__N__2680c7bb_12_PowKernel_cu_7dd49032_300329pow_tensor_scalar_kernel_implIaaEEvRNS_18TensorIteratorBaseET0_EUlaE2_St5arrayIPcLm2EEEEviS6_T1_ --------------------------
	.section	.nv.constant0._ZN2at6native29vectorized_elementwise_kernelILi4EZNS0_50_GLOBAL__N__2680c7bb_12_PowKernel_cu_7dd49032_300329pow_tensor_scalar_kernel_implIaaEEvRNS_18TensorIteratorBaseET0_EUlaE2_St5arrayIPcLm2EEEEviS6_T1_,"a",@progbits
	.sectionflags	@""
	.align	4
.nv.constant0._ZN2at6native29vectorized_elementwise_kernelILi4EZNS0_50_GLOBAL__N__2680c7bb_12_PowKernel_cu_7dd49032_300329pow_tensor_scalar_kernel_implIaaEEvRNS_18TensorIteratorBaseET0_EUlaE2_St5arrayIPcLm2EEEEviS6_T1_:
	.zero		936


//--------------------- .nv.constant0._ZN2at6native29vectorized_elementwise_kernelILi8EZNS0_50_GLOBAL__N__2680c7bb_12_PowKernel_cu_7dd49032_300329pow_tensor_scalar_kernel_implIaaEEvRNS_18TensorIteratorBaseET0_EUlaE2_St5arrayIPcLm2EEEEviS6_T1_ --------------------------
	.section	.nv.constant0._ZN2at6native29vectorized_elementwise_kernelILi8EZNS0_50_GLOBAL__N__2680c7bb_12_PowKernel_cu_7dd49032_300329pow_tensor_scalar_kernel_implIaaEEvRNS_18TensorIteratorBaseET0_EUlaE2_St5arrayIPcLm2EEEEviS6_T1_,"a",@progbits
	.sectionflags	@""
	.align	4
.nv.constant0._ZN2at6native29vectorized_elementwise_kernelILi8EZNS0_50_GLOBAL__N__2680c7bb_12_PowKernel_cu_7dd49032_300329pow_tensor_scalar_kernel_implIaaEEvRNS_18TensorIteratorBaseET0_EUlaE2_St5arrayIPcLm2EEEEviS6_T1_:
	.zero		936


//--------------------- .nv.constant0._ZN2at6native18elementwise_kernelILi128ELi4EZNS0_15gpu_kernel_implIZNS0_50_GLOBAL__N__2680c7bb_12_PowKernel_cu_7dd49032_300329pow_tensor_scalar_kernel_implIaaEEvRNS_18TensorIteratorBaseET0_EUlaE1_EEvS6_RKT_EUliE_EEviT1_ --------------------------
	.section	.nv.constant0._ZN2at6native18elementwise_kernelILi128ELi4EZNS0_15gpu_kernel_implIZNS0_50_GLOBAL__N__2680c7bb_12_PowKernel_cu_7dd49032_300329pow_tensor_scalar_kernel_implIaaEEvRNS_18TensorIteratorBaseET0_EUlaE1_EEvS6_RKT_EUliE_EEviT1_,"a",@progbits
	.sectionflags	@""
	.align	4
.nv.constant0._ZN2at6native18elementwise_kernelILi128ELi4EZNS0_15gpu_kernel_implIZNS0_50_GLOBAL__N__2680c7bb_12_PowKernel_cu_7dd49032_300329pow_tensor_scalar_kernel_implIaaEEvRNS_18TensorIteratorBaseET0_EUlaE1_EEvS6_RKT_EUliE_EEviT1_:
	.zero		1448


//--------------------- .nv.constant0._ZN2at6native27unrolled_elementwise_kernelIZNS0_50_GLOBAL__N__2680c7bb_12_PowKernel_cu_7dd49032_300329pow_tensor_scalar_kernel_implIaaEEvRNS_18TensorIteratorBaseET0_EUlaE1_St5arrayIPcLm2EELi4E23TrivialOffsetCalculatorILi1EjESC_NS0_6memory12LoadWithCastILi1EEENSD_13StoreWithCastILi1EEEEEviT_S6_T2_T3_T4_T5_ --------------------------
	.section	.nv.constant0._ZN2at6native27unrolled_elementwise_kernelIZNS0_50_GLOBAL__N__2680c7bb_12_PowKernel_cu_7dd49032_300329pow_tensor_scalar_kernel_implIaaEEvRNS_18TensorIteratorBaseET0_EUlaE1_St5arrayIPcLm2EELi4E23TrivialOffsetCalculatorILi1EjESC_NS0_6memory12LoadWithCastILi1EEENSD_13StoreWithCastILi1EEEEEviT_S6_T2_T3_T4_T5_,"a",@progbits
	.sectionflags	@""
	.align	4
.nv.constant0._ZN2at6native27unrolled_elementwise_kernelIZNS0_50_GLOBAL__N__2680c7bb_12_PowKernel_cu_7dd49032_300329pow_tensor_scalar_kernel_implIaaEEvRNS_18TensorIteratorBaseET0_EUlaE1_St5arrayIPcLm2EELi4E23TrivialOffsetCalculatorILi1EjESC_NS0_6memory12LoadWithCastILi1EEENSD_13StoreWithCastILi1EEEEEviT_S6_T2_T3_T4_T5_:
	.zero		948


//--------------------- .nv.constant0._ZN2at6native18elementwise_kernelILi128ELi4EZNS0_22gpu_kernel_impl_nocastIZNS0_50_GLOBAL__N__2680c7bb_12_PowKernel_cu_7dd49032_300329pow_tensor_scalar_kernel_implIaaEEvRNS_18TensorIteratorBaseET0_EUlaE1_EEvS6_RKT_EUliE_EEviT1_ --------------------------
	.section	.nv.constant0._ZN2at6native18elementwise_kernelILi128ELi4EZNS0_22gpu_kernel_impl_nocastIZNS0_50_GLOBAL__N__2680c7bb_12_PowKernel_cu_7dd49032_300329pow_tensor_scalar_kernel_implIaaEEvRNS_18TensorIteratorBaseET0_EUlaE1_EEvS6_RKT_EUliE_EEviT1_,"a",@progbits
	.sectionflags	@""
	.align	4
.nv.constant0._ZN2at6native18elementwise_kernelILi128ELi4EZNS0_22gpu_kernel_impl_nocastIZNS0_50_GLOBAL__N__2680c7bb_12_PowKernel_cu_7dd49032_300329pow_tensor_scalar_kernel_implIaaEEvRNS_18TensorIteratorBaseET0_EUlaE1_EEvS6_RKT_EUliE_EEviT1_:
	.zero		1440


//--------------------- .nv.constant0._ZN2at6native27unrolled_elementwise_kernelIZNS0_50_GLOBAL__N__2680c7bb_12_PowKernel_cu_7dd49032_300329pow_tensor_scalar_kernel_implIaaEEvRNS_18TensorIteratorBaseET0_EUlaE1_St5arrayIPcLm2EELi4E23TrivialOffsetCalculatorILi1EjESC_NS0_6memory15LoadWithoutCastENSD_16StoreWithoutCastEEEviT_S6_T2_T3_T4_T5_ --------------------------
	.section	.nv.constant0._ZN2at6native27unrolled_elementwise_kernelIZNS0_50_GLOBAL__N__2680c7bb_12_PowKernel_cu_7dd49032_300329pow_tensor_scalar_kernel_implIaaEEvRNS_18TensorIteratorBaseET0_EUlaE1_St5arrayIPcLm2EELi4E23TrivialOffsetCalculatorILi1EjESC_NS0_6memory15LoadWithoutCastENSD_16StoreWithoutCastEEEviT_S6_T2_T3_T4_T5_,"a",@progbits
	.sectionflags	@""
	.align	4
.nv.constant0._ZN2at6native27unrolled_elementwise_kernelIZNS0_50_GLOBAL__N__2680c7bb_12_PowKernel_cu_7dd49032_300329pow_tensor_scalar_kernel_implIaaEEvRNS_18TensorIteratorBaseET0_EUlaE1_St5arrayIPcLm2EELi4E23TrivialOffsetCalculatorILi1EjESC_NS0_6memory15LoadWithoutCastENSD_16StoreWithoutCastEEEviT_S6_T2_T3_T4_T5_:
	.zero		932


//--------------------- .nv.constant0._ZN2at6native29vectorized_elementwise_kernelILi2EZNS0_50_GLOBAL__N__2680c7bb_12_PowKernel_cu_7dd49032_300329pow_tensor_scalar_kernel_implIaaEEvRNS_18TensorIteratorBaseET0_EUlaE1_St5arrayIPcLm2EEEEviS6_T1_ --------------------------
	.section	.nv.constant0._ZN2at6native29vectorized_elementwise_kernelILi2EZNS0_50_GLOBAL__N__2680c7bb_12_PowKernel_cu_7dd49032_300329pow_tensor_scalar_kernel_implIaaEEvRNS_18TensorIteratorBaseET0_EUlaE1_St5arrayIPcLm2EEEEviS6_T1_,"a",@progbits
	.sectionflags	@""
	.align	4
.nv.constant0._ZN2at6native29vectorized_elementwise_kernelILi2EZNS0_50_GLOBAL__N__2680c7bb_12_PowKernel_cu_7dd49032_300329pow_tensor_scalar_kernel_implIaaEEvRNS_18TensorIteratorBaseET0_EUlaE1_St5arrayIPcLm2EEEEviS6_T1_:
	.zero		928


//--------------------- .nv.constant0._ZN2at6native29vectorized_elementwise_kernelILi4EZNS0_50_GLOBAL__N__2680c7bb_12_PowKernel_cu_7dd49032_300329pow_tensor_scalar_kernel_implIaaEEvRNS_18TensorIteratorBaseET0_EUlaE1_St5arrayIPcLm2EEEEviS6_T1_ --------------------------
	.section	.nv.constant0._ZN2at6native29vectorized_elementwise_kernelILi4EZNS0_50_GLOBAL__N__2680c7bb_12_PowKernel_cu_7dd49032_300329pow_tensor_scalar_kernel_implIaaEEvRNS_18TensorIteratorBaseET0_EUlaE1_St5arrayIPcLm2EEEEviS6_T1_,"a",@progbits
	.sectionflags	@""
	.align	4
.nv.constant0._ZN2at6native29vectorized_elementwise_kernelILi4EZNS0_50_GLOBAL__N__2680c7bb_12_PowKernel_cu_7dd49032_300329pow_tensor_scalar_kernel_implIaaEEvRNS_18TensorIteratorBaseET0_EUlaE1_St5arrayIPcLm2EEEEviS6_T1_:
	.zero		928


//--------------------- .nv.constant0._ZN2at6native29vectorized_elementwise_kernelILi8EZNS0_50_GLOBAL__N__2680c7bb_12_PowKernel_cu_7dd49032_300329pow_tensor_scalar_kernel_implIaaEEvRNS_18TensorIteratorBaseET0_EUlaE1_St5arrayIPcLm2EEEEviS6_T1_ --------------------------
	.section	.nv.constant0._ZN2at6native29vectorized_elementwise_kernelILi8EZNS0_50_GLOBAL__N__2680c7bb_12_PowKernel_cu_7dd49032_300329pow_tensor_scalar_kernel_implIaaEEvRNS_18TensorIteratorBaseET0_EUlaE1_St5arrayIPcLm2EEEEviS6_T1_,"a",@progbits
	.sectionflags	@""
	.align	4
.nv.constant0._ZN2at6native29vectorized_elementwise_kernelILi8EZNS0_50_GLOBAL__N__2680c7bb_12_PowKernel_cu_7dd49032_300329pow_tensor_scalar_kernel_implIaaEEvRNS_18TensorIteratorBaseET0_EUlaE1_St5arrayIPcLm2EEEEviS6_T1_:
	.zero		928


//--------------------- .nv.constant0._ZN2at6native18elementwise_kernelILi128ELi4EZNS0_15gpu_kernel_implIZNS0_50_GLOBAL__N__2680c7bb_12_PowKernel_cu_7dd49032_300329pow_tensor_scalar_kernel_implIaaEEvRNS_18TensorIteratorBaseET0_EUlaE0_EEvS6_RKT_EUliE_EEviT1_ --------------------------
	.section	.nv.constant0._ZN2at6native18elementwise_kernelILi128ELi4EZNS0_15gpu_kernel_implIZNS0_50_GLOBAL__N__2680c7bb_12_PowKernel_cu_7dd49032_300329pow_tensor_scalar_kernel_implIaaEEvRNS_18TensorIteratorBaseET0_EUlaE0_EEvS6_RKT_EUliE_EEviT1_,"a",@progbits
	.sectionflags	@""
	.align	4
.nv.constant0._ZN2at6native18elementwise_kernelILi128ELi4EZNS0_15gpu_kernel_implIZNS0_50_GLOBAL__N__2680c7bb_12_PowKernel_cu_7dd49032_300329pow_tensor_scalar_kernel_implIaaEEvRNS_18TensorIteratorBaseET0_EUlaE0_EEvS6_RKT_EUliE_EEviT1_:
	.zero		1448


//--------------------- .nv.constant0._ZN2at6native27unrolled_elementwise_kernelIZNS0_50_GLOBAL__N__2680c7bb_12_PowKernel_cu_7dd49032_300329pow_tensor_scalar_kernel_implIaaEEvRNS_18TensorIteratorBaseET0_EUlaE0_St5arrayIPcLm2EELi4E23TrivialOffsetCalculatorILi1EjESC_NS0_6memory12LoadWithCastILi1EEENSD_13StoreWithCastILi1EEEEEviT_S6_T2_T3_T4_T5_ --------------------------
	.section	.nv.constant0._ZN2at6native27unrolled_elementwise_kernelIZNS0_50_GLOBAL__N__2680c7bb_12_PowKernel_cu_7dd49032_300329pow_tensor_scalar_kernel_implIaaEEvRNS_18TensorIteratorBaseET0_EUlaE0_St5arrayIPcLm2EELi4E23TrivialOffsetCalculatorILi1EjESC_NS0_6memory12LoadWithCastILi1EEENSD_13StoreWithCastILi1EEEEEviT_S6_T2_T3_T4_T5_,"a",@progbits
	.sectionflags	@""
	.align	4
.nv.constant0._ZN2at6native27unrolled_elementwise_kernelIZNS0_50_GLOBAL__N__2680c7bb_12_PowKernel_cu_7dd49032_300329pow_tensor_scalar_kernel_implIaaEEvRNS_18TensorIteratorBaseET0_EUlaE0_St5arrayIPcLm2EELi4E23TrivialOffsetCalculatorILi1EjESC_NS0_6memory12LoadWithCastILi1EEENSD_13StoreWithCastILi1EEEEEviT_S6_T2_T3_T4_T5_:
	.zero		948


//--------------------- .nv.constant0._ZN2at6native18elementwise_kernelILi128ELi4EZNS0_22gpu_kernel_impl_nocastIZNS0_50_GLOBAL__N__2680c7bb_12_PowKernel_cu_7dd49032_300329pow_tensor_scalar_kernel_implIaaEEvRNS_18TensorIteratorBaseET0_EUlaE0_EEvS6_RKT_EUliE_EEviT1_ --------------------------
	.section	.nv.constant0._ZN2at6native18elementwise_kernelILi128ELi4EZNS0_22gpu_kernel_impl_nocastIZNS0_50_GLOBAL__N__2680c7bb_12_PowKernel_cu_7dd49032_300329pow_tensor_scalar_kernel_implIaaEEvRNS_18TensorIteratorBaseET0_EUlaE0_EEvS6_RKT_EUliE_EEviT1_,"a",@progbits
	.sectionflags	@""
	.align	4
.nv.constant0._ZN2at6native18elementwise_kernelILi128ELi4EZNS0_22gpu_kernel_impl_nocastIZNS0_50_GLOBAL__N__2680c7bb_12_PowKernel_cu_7dd49032_300329pow_tensor_scalar_kernel_implIaaEEvRNS_18TensorIteratorBaseET0_EUlaE0_EEvS6_RKT_EUliE_EEviT1_:
	.zero		1440


//--------------------- .nv.constant0._ZN2at6native27unrolled_elementwise_kernelIZNS0_50_GLOBAL__N__2680c7bb_12_PowKernel_cu_7dd49032_300329pow_tensor_scalar_kernel_implIaaEEvRNS_18TensorIteratorBaseET0_EUlaE0_St5arrayIPcLm2EELi4E23TrivialOffsetCalculatorILi1EjESC_NS0_6memory15LoadWithoutCastENSD_16StoreWithoutCastEEEviT_S6_T2_T3_T4_T5_ --------------------------
	.section	.nv.constant0._ZN2at6native27unrolled_elementwise_kernelIZNS0_50_GLOBAL__N__2680c7bb_12_PowKernel_cu_7dd49032_300329pow_tensor_scalar_kernel_implIaaEEvRNS_18TensorIteratorBaseET0_EUlaE0_St5arrayIPcLm2EELi4E23TrivialOffsetCalculatorILi1EjESC_NS0_6memory15LoadWithoutCastENSD_16StoreWithoutCastEEEviT_S6_T2_T3_T4_T5_,"a",@progbits
	.sectionflags	@""
	.align	4
.nv.constant0._ZN2at6native27unrolled_elementwise_kernelIZNS0_50_GLOBAL__N__2680c7bb_12_PowKernel_cu_7dd49032_300329pow_tensor_scalar_kernel_implIaaEEvRNS_18TensorIteratorBaseET0_EUlaE0_St5arrayIPcLm2EELi4E23TrivialOffsetCalculatorILi1EjESC_NS0_6memory15LoadWithoutCastENSD_16StoreWithoutCastEEEviT_S6_T2_T3_T4_T5_:
	.zero		932


//--------------------- .nv.constant0._ZN2at6native29vectorized_elementwise_kernelILi2EZNS0_50_GLOBAL__N__2680c7bb_12_PowKernel_cu_7dd49032_300329pow_tensor_scalar_kernel_implIaaEEvRNS_18TensorIteratorBaseET0_EUlaE0_St5arrayIPcLm2EEEEviS6_T1_ --------------------------
	.section	.nv.constant0._ZN2at6native29vectorized_elementwise_kernelILi2EZNS0_50_GLOBAL__N__2680c7bb_12_PowKernel_cu_7dd49032_300329pow_tensor_scalar_kernel_implIaaEEvRNS_18TensorIteratorBaseET0_EUlaE0_St5arrayIPcLm2EEEEviS6_T1_,"a",@progbits
	.sectionflags	@""
	.align	4
.nv.constant0._ZN2at6native29vectorized_elementwise_kernelILi2EZNS0_50_GLOBAL__N__2680c7bb_12_PowKernel_cu_7dd49032_300329pow_tensor_scalar_kernel_implIaaEEvRNS_18TensorIteratorBaseET0_EUlaE0_St5arrayIPcLm2EEEEviS6_T1_:
	.zero		928


//--------------------- .nv.constant0._ZN2at6native29vectorized_elementwise_kernelILi4EZNS0_50_GLOBAL__N__2680c7bb_12_PowKernel_cu_7dd49032_300329pow_tensor_scalar_kernel_implIaaEEvRNS_18TensorIteratorBaseET0_EUlaE0_St5arrayIPcLm2EEEEviS6_T1_ --------------------------
	.section	.nv.constant0._ZN2at6native29vectorized_elementwise_kernelILi4EZNS0_50_GLOBAL__N__2680c7bb_12_PowKernel_cu_7dd49032_300329pow_tensor_scalar_kernel_implIaaEEvRNS_18TensorIteratorBaseET0_EUlaE0_St5arrayIPcLm2EEEEviS6_T1_,"a",@progbits
	.sectionflags	@""
	.align	4
.nv.constant0._ZN2at6native29vectorized_elementwise_kernelILi4EZNS0_50_GLOBAL__N__2680c7bb_12_PowKernel_cu_7dd49032_300329pow_tensor_scalar_kernel_implIaaEEvRNS_18TensorIteratorBaseET0_EUlaE0_St5arrayIPcLm2EEEEviS6_T1_:
	.zero		928


//--------------------- .nv.constant0._ZN2at6native29vectorized_elementwise_kernelILi8EZNS0_50_GLOBAL__N__2680c7bb_12_PowKernel_cu_7dd49032_300329pow_tensor_scalar_kernel_implIaaEEvRNS_18TensorIteratorBaseET0_EUlaE0_St5arrayIPcLm2EEEEviS6_T1_ --------------------------
	.section	.nv.constant0._ZN2at6native29vectorized_elementwise_kernelILi8EZNS0_50_GLOBAL__N__2680c7bb_12_PowKernel_cu_7dd49032_300329pow_tensor_scalar_kernel_implIaaEEvRNS_18TensorIteratorBaseET0_EUlaE0_St5arrayIPcLm2EEEEviS6_T1_,"a",@progbits
	.sectionflags	@""
	.align	4
.nv.constant0._ZN2at6native29vectorized_elementwise_kernelILi8EZNS0_50_GLOBAL__N__2680c7bb_12_PowKernel_cu_7dd49032_300329pow_tensor_scalar_kernel_implIaaEEvRNS_18TensorIteratorBaseET0_EUlaE0_St5arrayIPcLm2EEEEviS6_T1_:
	.zero		928


//--------------------- .nv.constant0._ZN2at6native18elementwise_kernelILi128ELi4EZNS0_15gpu_kernel_implIZNS0_50_GLOBAL__N__2680c7bb_12_PowKernel_cu_7dd49032_300329pow_tensor_scalar_kernel_implIaaEEvRNS_18TensorIteratorBaseET0_EUlaE_EEvS6_RKT_EUliE_EEviT1_ --------------------------
	.section	.nv.constant0._ZN2at6native18elementwise_kernelILi128ELi4EZNS0_15gpu_kernel_implIZNS0_50_GLOBAL__N__2680c7bb_12_PowKernel_cu_7dd49032_300329pow_tensor_scalar_kernel_implIaaEEvRNS_18TensorIteratorBaseET0_EUlaE_EEvS6_RKT_EUliE_EEviT1_,"a",@progbits
	.sectionflags	@""
	.align	4
.nv.constant0._ZN2at6native18elementwise_kernelILi128ELi4EZNS0_15gpu_kernel_implIZNS0_50_GLOBAL__N__2680c7bb_12_PowKernel_cu_7dd49032_300329pow_tensor_scalar_kernel_implIaaEEvRNS_18TensorIteratorBaseET0_EUlaE_EEvS6_RKT_EUliE_EEviT1_:
	.zero		1448


//--------------------- .nv.constant0._ZN2at6native27unrolled_elementwise_kernelIZNS0_50_GLOBAL__N__2680c7bb_12_PowKernel_cu_7dd49032_300329pow_tensor_scalar_kernel_implIaaEEvRNS_18TensorIteratorBaseET0_EUlaE_St5arrayIPcLm2EELi4E23TrivialOffsetCalculatorILi1EjESC_NS0_6memory12LoadWithCastILi1EEENSD_13StoreWithCastILi1EEEEEviT_S6_T2_T3_T4_T5_ --------------------------
	.section	.nv.constant0._ZN2at6native27unrolled_elementwise_kernelIZNS0_50_GLOBAL__N__2680c7bb_12_PowKernel_cu_7dd49032_300329pow_tensor_scalar_kernel_implIaaEEvRNS_18TensorIteratorBaseET0_EUlaE_St5arrayIPcLm2EELi4E23TrivialOffsetCalculatorILi1EjESC_NS0_6memory12LoadWithCastILi1EEENSD_13StoreWithCastILi1EEEEEviT_S6_T2_T3_T4_T5_,"a",@progbits
	.sectionflags	@""
	.align	4
.nv.constant0._ZN2at6native27unrolled_elementwise_kernelIZNS0_50_GLOBAL__N__2680c7bb_12_PowKernel_cu_7dd49032_300329pow_tensor_scalar_kernel_implIaaEEvRNS_18TensorIteratorBaseET0_EUlaE_St5arrayIPcLm2EELi4E23TrivialOffsetCalculatorILi1EjESC_NS0_6memory12LoadWithCastILi1EEENSD_13StoreWithCastILi1EEEEEviT_S6_T2_T3_T4_T5_:
	.zero		948


//--------------------- .nv.constant0._ZN2at6native18elementwise_kernelILi128ELi4EZNS0_22gpu_kernel_impl_nocastIZNS0_50_GLOBAL__N__2680c7bb_12_PowKernel_cu_7dd49032_300329pow_tensor_scalar_kernel_implIaaEEvRNS_18TensorIteratorBaseET0_EUlaE_EEvS6_RKT_EUliE_EEviT1_ --------------------------
	.section	.nv.constant0._ZN2at6native18elementwise_kernelILi128ELi4EZNS0_22gpu_kernel_impl_nocastIZNS0_50_GLOBAL__N__2680c7bb_12_PowKernel_cu_7dd49032_300329pow_tensor_scalar_kernel_implIaaEEvRNS_18TensorIteratorBaseET0_EUlaE_EEvS6_RKT_EUliE_EEviT1_,"a",@progbits
	.sectionflags	@""
	.align	4
.nv.constant0._ZN2at6native18elementwise_kernelILi128ELi4EZNS0_22gpu_kernel_impl_nocastIZNS0_50_GLOBAL__N__2680c7bb_12_PowKernel_cu_7dd49032_300329pow_tensor_scalar_kernel_implIaaEEvRNS_18TensorIteratorBaseET0_EUlaE_EEvS6_RKT_EUliE_EEviT1_:
	.zero		1440


//--------------------- .nv.constant0._ZN2at6native27unrolled_elementwise_kernelIZNS0_50_GLOBAL__N__2680c7bb_12_PowKernel_cu_7dd49032_300329pow_tensor_scalar_kernel_implIaaEEvRNS_18TensorIteratorBaseET0_EUlaE_St5arrayIPcLm2EELi4E23TrivialOffsetCalculatorILi1EjESC_NS0_6memory15LoadWithoutCastENSD_16StoreWithoutCastEEEviT_S6_T2_T3_T4_T5_ --------------------------
	.section	.nv.constant0._ZN2at6native27unrolled_elementwise_kernelIZNS0_50_GLOBAL__N__2680c7bb_12_PowKernel_cu_7dd49032_300329pow_tensor_scalar_kernel_implIaaEEvRNS_18TensorIteratorBaseET0_EUlaE_St5arrayIPcLm2EELi4E23TrivialOffsetCalculatorILi1EjESC_NS0_6memory15LoadWithoutCastENSD_16StoreWithoutCastEEEviT_S6_T2_T3_T4_T5_,"a",@progbits
	.sectionflags	@""
	.align	4
.nv.constant0._ZN2at6native27unrolled_elementwise_kernelIZNS0_50_GLOBAL__N__2680c7bb_12_PowKernel_cu_7dd49032_300329pow_tensor_scalar_kernel_implIaaEEvRNS_18TensorIteratorBaseET0_EUlaE_St5arrayIPcLm2EELi4E23TrivialOffsetCalculatorILi1EjESC_NS0_6memory15LoadWithoutCastENSD_16StoreWithoutCastEEEviT_S6_T2_T3_T4_T5_:
	.zero		932


//--------------------- .nv.constant0._ZN2at6native29vectorized_elementwise_kernelILi2EZNS0_50_GLOBAL__N__2680c7bb_12_PowKernel_cu_7dd49032_300329pow_tensor_scalar_kernel_implIaaEEvRNS_18TensorIteratorBaseET0_EUlaE_St5arrayIPcLm2EEEEviS6_T1_ --------------------------
	.section	.nv.constant0._ZN2at6native29vectorized_elementwise_kernelILi2EZNS0_50_GLOBAL__N__2680c7bb_12_PowKernel_cu_7dd49032_300329pow_tensor_scalar_kernel_implIaaEEvRNS_18TensorIteratorBaseET0_EUlaE_St5arrayIPcLm2EEEEviS6_T1_,"a",@progbits
	.sectionflags	@""
	.align	4
.nv.constant0._ZN2at6native29vectorized_elementwise_kernelILi2EZNS0_50_GLOBAL__N__2680c7bb_12_PowKernel_cu_7dd49032_300329pow_tensor_scalar_kernel_implIaaEEvRNS_18TensorIteratorBaseET0_EUlaE_St5arrayIPcLm2EEEEviS6_T1_:
	.zero		928


//--------------------- .nv.constant0._ZN2at6native29vectorized_elementwise_kernelILi4EZNS0_50_GLOBAL__N__2680c7bb_12_PowKernel_cu_7dd49032_300329pow_tensor_scalar_kernel_implIaaEEvRNS_18TensorIteratorBaseET0_EUlaE_St5arrayIPcLm2EEEEviS6_T1_ --------------------------
	.section	.nv.constant0._ZN2at6native29vectorized_elementwise_kernelILi4EZNS0_50_GLOBAL__N__2680c7bb_12_PowKernel_cu_7dd49032_300329pow_tensor_scalar_kernel_implIaaEEvRNS_18TensorIteratorBaseET0_EUlaE_St5arrayIPcLm2EEEEviS6_T1_,"a",@progbits
	.sectionflags	@""
	.align	4
.nv.constant0._ZN2at6native29vectorized_elementwise_kernelILi4EZNS0_50_GLOBAL__N__2680c7bb_12_PowKernel_cu_7dd49032_300329pow_tensor_scalar_kernel_implIaaEEvRNS_18TensorIteratorBaseET0_EUlaE_St5arrayIPcLm2EEEEviS6_T1_:
	.zero		928


//--------------------- .nv.constant0._ZN2at6native29vectorized_elementwise_kernelILi8EZNS0_50_GLOBAL__N__2680c7bb_12_PowKernel_cu_7dd49032_300329pow_tensor_scalar_kernel_implIaaEEvRNS_18TensorIteratorBaseET0_EUlaE_St5arrayIPcLm2EEEEviS6_T1_ --------------------------
	.section	.nv.constant0._ZN2at6native29vectorized_elementwise_kernelILi8EZNS0_50_GLOBAL__N__2680c7bb_12_PowKernel_cu_7dd49032_300329pow_tensor_scalar_kernel_implIaaEEvRNS_18TensorIteratorBaseET0_EUlaE_St5arrayIPcLm2EEEEviS6_T1_,"a",@progbits
	.sectionflags	@""
	.align	4
.nv.constant0._ZN2at6native29vectorized_elementwise_kernelILi8EZNS0_50_GLOBAL__N__2680c7bb_12_PowKernel_cu_7dd49032_300329pow_tensor_scalar_kernel_implIaaEEvRNS_18TensorIteratorBaseET0_EUlaE_St5arrayIPcLm2EEEEviS6_T1_:
	.zero		928


//--------------------- .nv.constant0._ZN2at6native18elementwise_kernelILi128ELi4EZNS0_15gpu_kernel_implIZNS0_50_GLOBAL__N__2680c7bb_12_PowKernel_cu_7dd49032_300329pow_tensor_scalar_kernel_implIhhEEvRNS_18TensorIteratorBaseET0_EUlhE2_EEvS6_RKT_EUliE_EEviT1_ --------------------------
	.section	.nv.constant0._ZN2at6native18elementwise_kernelILi128ELi4EZNS0_15gpu_kernel_implIZNS0_50_GLOBAL__N__2680c7bb_12_PowKernel_cu_7dd49032_300329pow_tensor_scalar_kernel_implIhhEEvRNS_18TensorIteratorBaseET0_EUlhE2_EEvS6_RKT_EUliE_EEviT1_,"a",@progbits
	.sectionflags	@""
	.align	4
.nv.constant0._ZN2at6native18elementwise_kernelILi128ELi4EZNS0_15gpu_kernel_implIZNS0_50_GLOBAL__N__2680c7bb_12_PowKernel_cu_7dd49032_300329pow_tensor_scalar_kernel_implIhhEEvRNS_18TensorIteratorBaseET0_EUlhE2_EEvS6_RKT_EUliE_EEviT1_:
	.zero		1456


//--------------------- .nv.constant0._ZN2at6native27unrolled_elementwise_kernelIZNS0_50_GLOBAL__N__2680c7bb_12_PowKernel_cu_7dd49032_300329pow_tensor_scalar_kernel_implIhhEEvRNS_18TensorIteratorBaseET0_EUlhE2_St5arrayIPcLm2EELi4E23TrivialOffsetCalculatorILi1EjESC_NS0_6memory12LoadWithCastILi1EEENSD_13StoreWithCastILi1EEEEEviT_S6_T2_T3_T4_T5_ --------------------------
	.section	.nv.constant0._ZN2at6native27unrolled_elementwise_kernelIZNS0_50_GLOBAL__N__2680c7bb_12_PowKernel_cu_7dd49032_300329pow_tensor_scalar_kernel_implIhhEEvRNS_18TensorIteratorBaseET0_EUlhE2_St5arrayIPcLm2EELi4E23TrivialOffsetCalculatorILi1EjESC_NS0_6memory12LoadWithCastILi1EEENSD_13StoreWithCastILi1EEEEEviT_S6_T2_T3_T4_T5_,"a",@progbits
	.sectionflags	@""
	.align	4
.nv.constant0._ZN2at6native27unrolled_elementwise_kernelIZNS0_50_GLOBAL__N__2680c7bb_12_PowKernel_cu_7dd49032_300329pow_tensor_scalar_kernel_implIhhEEvRNS_18TensorIteratorBaseET0_EUlhE2_St5arrayIPcLm2EELi4E23TrivialOffsetCalculatorILi1EjESC_NS0_6memory12LoadWithCastILi1EEENSD_13StoreWithCastILi1EEEEEviT_S6_T2_T3_T4_T5_:
	.zero		956


//--------------------- .nv.constant0._ZN2at6native18elementwise_kernelILi128ELi4EZNS0_22gpu_kernel_impl_nocastIZNS0_50_GLOBAL__N__2680c7bb_12_PowKernel_cu_7dd49032_300329pow_tensor_scalar_kernel_implIhhEEvRNS_18TensorIteratorBaseET0_EUlhE2_EEvS6_RKT_EUliE_EEviT1_ --------------------------
	.section	.nv.constant0._ZN2at6native18elementwise_kernelILi128ELi4EZNS0_22gpu_kernel_impl_nocastIZNS0_50_GLOBAL__N__2680c7bb_12_PowKernel_cu_7dd49032_300329pow_tensor_scalar_kernel_implIhhEEvRNS_18TensorIteratorBaseET0_EUlhE2_EEvS6_RKT_EUliE_EEviT1_,"a",@progbits
	.sectionflags	@""
	.align	4
.nv.constant0._ZN2at6native18elementwise_kernelILi128ELi4EZNS0_22gpu_kernel_impl_nocastIZNS0_50_GLOBAL__N__2680c7bb_12_PowKernel_cu_7dd49032_300329pow_tensor_scalar_kernel_implIhhEEvRNS_18TensorIteratorBaseET0_EUlhE2_EEvS6_RKT_EUliE_EEviT1_:
	.zero		1448


//--------------------- .nv.constant0._ZN2at6native27unrolled_elementwise_kernelIZNS0_50_GLOBAL__N__2680c7bb_12_PowKernel_cu_7dd49032_300329pow_tensor_scalar_kernel_implIhhEEvRNS_18TensorIteratorBaseET0_EUlhE2_St5arrayIPcLm2EELi4E23TrivialOffsetCalculatorILi1EjESC_NS0_6memory15LoadWithoutCastENSD_16StoreWithoutCastEEEviT_S6_T2_T3_T4_T5_ --------------------------
	.section	.nv.constant0._ZN2at6native27unrolled_elementwise_kernelIZNS0_50_GLOBAL__N__2680c7bb_12_PowKernel_cu_7dd49032_300329pow_tensor_scalar_kernel_implIhhEEvRNS_18TensorIteratorBaseET0_EUlhE2_St5arrayIPcLm2EELi4E23TrivialOffsetCalculatorILi1EjESC_NS0_6memory15LoadWithoutCastENSD_16StoreWithoutCastEEEviT_S6_T2_T3_T4_T5_,"a",@progbits
	.sectionflags	@""
	.align	4
.nv.constant0._ZN2at6native27unrolled_elementwise_kernelIZNS0_50_GLOBAL__N__2680c7bb_12_PowKernel_cu_7dd49032_300329pow_tensor_scalar_kernel_implIhhEEvRNS_18TensorIteratorBaseET0_EUlhE2_St5arrayIPcLm2EELi4E23TrivialOffsetCalculatorILi1EjESC_NS0_6memory15LoadWithoutCastENSD_16StoreWithoutCastEEEviT_S6_T2_T3_T4_T5_:
	.zero		940


//--------------------- .nv.constant0._ZN2at6native29vectorized_elementwise_kernelILi2EZNS0_50_GLOBAL__N__2680c7bb_12_PowKernel_cu_7dd49032_300329pow_tensor_scalar_kernel_implIhhEEvRNS_18TensorIteratorBaseET0_EUlhE2_St5arrayIPcLm2EEEEviS6_T1_ --------------------------
	.section	.nv.constant0._ZN2at6native29vectorized_elementwise_kernelILi2EZNS0_50_GLOBAL__N__2680c7bb_12_PowKernel_cu_7dd49032_300329pow_tensor_scalar_kernel_implIhhEEvRNS_18TensorIteratorBaseET0_EUlhE2_St5arrayIPcLm2EEEEviS6_T1_,"a",@progbits
	.sectionflags	@""
	.align	4
.nv.constant0._ZN2at6native29vectorized_elementwise_kernelILi2EZNS0_50_GLOBAL__N__2680c7bb_12_PowKernel_cu_7dd49032_300329pow_tensor_scalar_kernel_implIhhEEvRNS_18TensorIteratorBaseET0_EUlhE2_St5arrayIPcLm2EEEEviS6_T1_:
	.zero		936


//--------------------- .nv.constant0._ZN2at6native29vectorized_elementwise_kernelILi4EZNS0_50_GLOBAL__N__2680c7bb_12_PowKernel_cu_7dd49032_300329pow_tensor_scalar_kernel_implIhhEEvRNS_18TensorIteratorBaseET0_EUlhE2_St5arrayIPcLm2EEEEviS6_T1_ --------------------------
	.section	.nv.constant0._ZN2at6native29vectorized_elementwise_kernelILi4EZNS0_50_GLOBAL__N__2680c7bb_12_PowKernel_cu_7dd49032_300329pow_tensor_scalar_kernel_implIhhEEvRNS_18TensorIteratorBaseET0_EUlhE2_St5arrayIPcLm2EEEEviS6_T1_,"a",@progbits
	.sectionflags	@""
	.align	4
.nv.constant0._ZN2at6native29vectorized_elementwise_kernelILi4EZNS0_50_GLOBAL__N__2680c7bb_12_PowKernel_cu_7dd49032_300329pow_tensor_scalar_kernel_implIhhEEvRNS_18TensorIteratorBaseET0_EUlhE2_St5arrayIPcLm2EEEEviS6_T1_:
	.zero		936


//--------------------- .nv.constant0._ZN2at6native29vectorized_elementwise_kernelILi8EZNS0_50_GLOBAL__N__2680c7bb_12_PowKernel_cu_7dd49032_300329pow_tensor_scalar_kernel_implIhhEEvRNS_18TensorIteratorBaseET0_EUlhE2_St5arrayIPcLm2EEEEviS6_T1_ --------------------------
	.section	.nv.constant0._ZN2at6native29vectorized_elementwise_kernelILi8EZNS0_50_GLOBAL__N__2680c7bb_12_PowKernel_cu_7dd49032_300329pow_tensor_scalar_kernel_implIhhEEvRNS_18TensorIteratorBaseET0_EUlhE2_St5arrayIPcLm2EEEEviS6_T1_,"a",@progbits
	.sectionflags	@""
	.align	4
.nv.constant0._ZN2at6native29vectorized_elementwise_kernelILi8EZNS0_50_GLOBAL__N__2680c7bb_12_PowKernel_cu_7dd49032_300329pow_tensor_scalar_kernel_implIhhEEvRNS_18TensorIteratorBaseET0_EUlhE2_St5arrayIPcLm2EEEEviS6_T1_:
	.zero		936


//--------------------- .nv.constant0._ZN2at6native18elementwise_kernelILi128ELi4EZNS0_15gpu_kernel_implIZNS0_50_GLOBAL__N__2680c7bb_12_PowKernel_cu_7dd49032_300329pow_tensor_scalar_kernel_implIhhEEvRNS_18TensorIteratorBaseET0_EUlhE1_EEvS6_RKT_EUliE_EEviT1_ --------------------------
	.section	.nv.constant0._ZN2at6native18elementwise_kernelILi128ELi4EZNS0_15gpu_kernel_implIZNS0_50_GLOBAL__N__2680c7bb_12_PowKernel_cu_7dd49032_300329pow_tensor_scalar_kernel_implIhhEEvRNS_18TensorIteratorBaseET0_EUlhE1_EEvS6_RKT_EUliE_EEviT1_,"a",@progbits
	.sectionflags	@""
	.align	4
.nv.constant0._ZN2at6native18elementwise_kernelILi128ELi4EZNS0_15gpu_kernel_implIZNS0_50_GLOBAL__N__2680c7bb_12_PowKernel_cu_7dd49032_300329pow_tensor_scalar_kernel_implIhhEEvRNS_18TensorIteratorBaseET0_EUlhE1_EEvS6_RKT_EUliE_EEviT1_:
	.zero		1448


//--------------------- .nv.constant0._ZN2at6native27unrolled_elementwise_kernelIZNS0_50_GLOBAL__N__2680c7bb_12_PowKernel_cu_7dd49032_300329pow_tensor_scalar_kernel_implIhhEEvRNS_18TensorIteratorBaseET0_EUlhE1_St5arrayIPcLm2EELi4E23TrivialOffsetCalculatorILi1EjESC_NS0_6memory12LoadWithCastILi1EEENSD_13StoreWithCastILi1EEEEEviT_S6_T2_T3_T4_T5_ --------------------------
	.section	.nv.constant0._ZN2at6native27unrolled_elementwise_kernelIZNS0_50_GLOBAL__N__2680c7bb_12_PowKernel_cu_7dd49032_300329pow_tensor_scalar_kernel_implIhhEEvRNS_18TensorIteratorBaseET0_EUlhE1_St5arrayIPcLm2EELi4E23TrivialOffsetCalculatorILi1EjESC_NS0_6memory12LoadWithCastILi1EEENSD_13StoreWithCastILi1EEEEEviT_S6_T2_T3_T4_T5_,"a",@progbits
	.sectionflags	@""
	.align	4
.nv.constant0._ZN2at6native27unrolled_elementwise_kernelIZNS0_50_GLOBAL__N__2680c7bb_12_PowKernel_cu_7dd49032_300329pow_tensor_scalar_kernel_implIhhEEvRNS_18TensorIteratorBaseET0_EUlhE1_St5arrayIPcLm2EELi4E23TrivialOffsetCalculatorILi1EjESC_NS0_6memory12LoadWithCastILi1EEENSD_13StoreWithCastILi1EEEEEviT_S6_T2_T3_T4_T5_:
	.zero		948


//--------------------- .nv.constant0._ZN2at6native18elementwise_kernelILi128ELi4EZNS0_22gpu_kernel_impl_nocastIZNS0_50_GLOBAL__N__2680c7bb_12_PowKernel_cu_7dd49032_300329pow_tensor_scalar_kernel_implIhhEEvRNS_18TensorIteratorBaseET0_EUlhE1_EEvS6_RKT_EUliE_EEviT1_ --------------------------
	.section	.nv.constant0._ZN2at6native18elementwise_kernelILi128ELi4EZNS0_22gpu_kernel_impl_nocastIZNS0_50_GLOBAL__N__2680c7bb_12_PowKernel_cu_7dd49032_300329pow_tensor_scalar_kernel_implIhhEEvRNS_18TensorIteratorBaseET0_EUlhE1_EEvS6_RKT_EUliE_EEviT1_,"a",@progbits
	.sectionflags	@""
	.align	4
.nv.constant0._ZN2at6native18elementwise_kernelILi128ELi4EZNS0_22gpu_kernel_impl_nocastIZNS0_50_GLOBAL__N__2680c7bb_12_PowKernel_cu_7dd49032_300329pow_tensor_scalar_kernel_implIhhEEvRNS_18TensorIteratorBaseET0_EUlhE1_EEvS6_RKT_EUliE_EEviT1_:
	.zero		1440


//--------------------- .nv.constant0._ZN2at6native27unrolled_elementwise_kernelIZNS0_50_GLOBAL__N__2680c7bb_12_PowKernel_cu_7dd49032_300329pow_tensor_scalar_kernel_implIhhEEvRNS_18TensorIteratorBaseET0_EUlhE1_St5arrayIPcLm2EELi4E23TrivialOffsetCalculatorILi1EjESC_NS0_6memory15LoadWithoutCastENSD_16StoreWithoutCastEEEviT_S6_T2_T3_T4_T5_ --------------------------
	.section	.nv.constant0._ZN2at6native27unrolled_elementwise_kernelIZNS0_50_GLOBAL__N__2680c7bb_12_PowKernel_cu_7dd49032_300329pow_tensor_scalar_kernel_implIhhEEvRNS_18TensorIteratorBaseET0_EUlhE1_St5arrayIPcLm2EELi4E23TrivialOffsetCalculatorILi1EjESC_NS0_6memory15LoadWithoutCastENSD_16StoreWithoutCastEEEviT_S6_T2_T3_T4_T5_,"a",@progbits
	.sectionflags	@""
	.align	4
.nv.constant0._ZN2at6native27unrolled_elementwise_kernelIZNS0_50_GLOBAL__N__2680c7bb_12_PowKernel_cu_7dd49032_300329pow_tensor_scalar_kernel_implIhhEEvRNS_18TensorIteratorBaseET0_EUlhE1_St5arrayIPcLm2EELi4E23TrivialOffsetCalculatorILi1EjESC_NS0_6memory15LoadWithoutCastENSD_16StoreWithoutCastEEEviT_S6_T2_T3_T4_T5_:
	.zero		932


//--------------------- .nv.constant0._ZN2at6native29vectorized_elementwise_kernelILi2EZNS0_50_GLOBAL__N__2680c7bb_12_PowKernel_cu_7dd49032_300329pow_tensor_scalar_kernel_implIhhEEvRNS_18TensorIteratorBaseET0_EUlhE1_St5arrayIPcLm2EEEEviS6_T1_ --------------------------
	.section	.nv.constant0._ZN2at6native29vectorized_elementwise_kernelILi2EZNS0_50_GLOBAL__N__2680c7bb_12_PowKernel_cu_7dd49032_300329pow_tensor_scalar_kernel_implIhhEEvRNS_18TensorIteratorBaseET0_EUlhE1_St5arrayIPcLm2EEEEviS6_T1_,"a",@progbits
	.sectionflags	@""
	.align	4
.nv.constant0._ZN2at6native29vectorized_elementwise_kernelILi2EZNS0_50_GLOBAL__N__2680c7bb_12_PowKernel_cu_7dd49032_300329pow_tensor_scalar_kernel_implIhhEEvRNS_18TensorIteratorBaseET0_EUlhE1_St5arrayIPcLm2EEEEviS6_T1_:
	.zero		928


//--------------------- .nv.constant0._ZN2at6native29vectorized_elementwise_kernelILi4EZNS0_50_GLOBAL__N__2680c7bb_12_PowKernel_cu_7dd49032_300329pow_tensor_scalar_kernel_implIhhEEvRNS_18TensorIteratorBaseET0_EUlhE1_St5arrayIPcLm2EEEEviS6_T1_ --------------------------
	.section	.nv.constant0._ZN2at6native29vectorized_elementwise_kernelILi4EZNS0_50_GLOBAL__N__2680c7bb_12_PowKernel_cu_7dd49032_300329pow_tensor_scalar_kernel_implIhhEEvRNS_18TensorIteratorBaseET0_EUlhE1_St5arrayIPcLm2EEEEviS6_T1_,"a",@progbits
	.sectionflags	@""
	.align	4
.nv.constant0._ZN2at6native29vectorized_elementwise_kernelILi4EZNS0_50_GLOBAL__N__2680c7bb_12_PowKernel_cu_7dd49032_300329pow_tensor_scalar_kernel_implIhhEEvRNS_18TensorIteratorBaseET0_EUlhE1_St5arrayIPcLm2EEEEviS6_T1_:
	.zero		928


//--------------------- .nv.constant0._ZN2at6native29vectorized_elementwise_kernelILi8EZNS0_50_GLOBAL__N__2680c7bb_12_PowKernel_cu_7dd49032_300329pow_tensor_scalar_kernel_implIhhEEvRNS_18TensorIteratorBaseET0_EUlhE1_St5arrayIPcLm2EEEEviS6_T1_ --------------------------
	.section	.nv.constant0._ZN2at6native29vectorized_elementwise_kernelILi8EZNS0_50_GLOBAL__N__2680c7bb_12_PowKernel_cu_7dd49032_300329pow_tensor_scalar_kernel_implIhhEEvRNS_18TensorIteratorBaseET0_EUlhE1_St5arrayIPcLm2EEEEviS6_T1_,"a",@progbits
	.sectionflags	@""
	.align	4
.nv.constant0._ZN2at6native29vectorized_elementwise_kernelILi8EZNS0_50_GLOBAL__N__2680c7bb_12_PowKernel_cu_7dd49032_300329pow_tensor_scalar_kernel_implIhhEEvRNS_18TensorIteratorBaseET0_EUlhE1_St5arrayIPcLm2EEEEviS6_T1_:
	.zero		928


//--------------------- .nv.constant0._ZN2at6native18elementwise_kernelILi128ELi4EZNS0_15gpu_kernel_implIZNS0_50_GLOBAL__N__2680c7bb_12_PowKernel_cu_7dd49032_300329pow_tensor_scalar_kernel_implIhhEEvRNS_18TensorIteratorBaseET0_EUlhE0_EEvS6_RKT_EUliE_EEviT1_ --------------------------
	.section	.nv.constant0._ZN2at6native18elementwise_kernelILi128ELi4EZNS0_15gpu_kernel_implIZNS0_50_GLOBAL__N__2680c7bb_12_PowKernel_cu_7dd49032_300329pow_tensor_scalar_kernel_implIhhEEvRNS_18TensorIteratorBaseET0_EUlhE0_EEvS6_RKT_EUliE_EEviT1_,"a",@progbits
	.sectionflags	@""
	.align	4
.nv.constant0._ZN2at6native18elementwise_kernelILi128ELi4EZNS0_15gpu_kernel_implIZNS0_50_GLOBAL__N__2680c7bb_12_PowKernel_cu_7dd49032_300329pow_tensor_scalar_kernel_implIhhEEvRNS_18TensorIteratorBaseET0_EUlhE0_EEvS6_RKT_EUliE_EEviT1_:
	.zero		1448


//--------------------- .nv.constant0._ZN2at6native27unrolled_elementwise_kernelIZNS0_50_GLOBAL__N__2680c7bb_12_PowKernel_cu_7dd49032_300329pow_tensor_scalar_kernel_implIhhEEvRNS_18TensorIteratorBaseET0_EUlhE0_St5arrayIPcLm2EELi4E23TrivialOffsetCalculatorILi1EjESC_NS0_6memory12LoadWithCastILi1EEENSD_13StoreWithCastILi1EEEEEviT_S6_T2_T3_T4_T5_ --------------------------
	.section	.nv.constant0._ZN2at6native27unrolled_elementwise_kernelIZNS0_50_GLOBAL__N__2680c7bb_12_PowKernel_cu_7dd49032_300329pow_tensor_scalar_kernel_implIhhEEvRNS_18TensorIteratorBaseET0_EUlhE0_St5arrayIPcLm2EELi4E23TrivialOffsetCalculatorILi1EjESC_NS0_6memory12LoadWithCastILi1EEENSD_13StoreWithCastILi1EEEEEviT_S6_T2_T3_T4_T5_,"a",@progbits
	.sectionflags	@""
	.align	4
.nv.constant0._ZN2at6native27unrolled_elementwise_kernelIZNS0_50_GLOBAL__N__2680c7bb_12_PowKernel_cu_7dd49032_300329pow_tensor_scalar_kernel_implIhhEEvRNS_18TensorIteratorBaseET0_EUlhE0_St5arrayIPcLm2EELi4E23TrivialOffsetCalculatorILi1EjESC_NS0_6memory12LoadWithCastILi1EEENSD_13StoreWithCastILi1EEEEEviT_S6_T2_T3_T4_T5_:
	.zero		948


//--------------------- .nv.constant0._ZN2at6native18elementwise_kernelILi128ELi4EZNS0_22gpu_kernel_impl_nocastIZNS0_50_GLOBAL__N__2680c7bb_12_PowKernel_cu_7dd49032_300329pow_tensor_scalar_kernel_implIhhEEvRNS_18TensorIteratorBaseET0_EUlhE0_EEvS6_RKT_EUliE_EEviT1_ --------------------------
	.section	.nv.constant0._ZN2at6native18elementwise_kernelILi128ELi4EZNS0_22gpu_kernel_impl_nocastIZNS0_50_GLOBAL__N__2680c7bb_12_PowKernel_cu_7dd49032_300329pow_tensor_scalar_kernel_implIhhEEvRNS_18TensorIteratorBaseET0_EUlhE0_EEvS6_RKT_EUliE_EEviT1_,"a",@progbits
	.sectionflags	@""
	.align	4
.nv.constant0._ZN2at6native18elementwise_kernelILi128ELi4EZNS0_22gpu_kernel_impl_nocastIZNS0_50_GLOBAL__N__2680c7bb_12_PowKernel_cu_7dd49032_300329pow_tensor_scalar_kernel_implIhhEEvRNS_18TensorIteratorBaseET0_EUlhE0_EEvS6_RKT_EUliE_EEviT1_:
	.zero		1440


//--------------------- .nv.constant0._ZN2at6native27unrolled_elementwise_kernelIZNS0_50_GLOBAL__N__2680c7bb_12_PowKernel_cu_7dd49032_300329pow_tensor_scalar_kernel_implIhhEEvRNS_18TensorIteratorBaseET0_EUlhE0_St5arrayIPcLm2EELi4E23TrivialOffsetCalculatorILi1EjESC_NS0_6memory15LoadWithoutCastENSD_16StoreWithoutCastEEEviT_S6_T2_T3_T4_T5_ --------------------------
	.section	.nv.constant0._ZN2at6native27unrolled_elementwise_kernelIZNS0_50_GLOBAL__N__2680c7bb_12_PowKernel_cu_7dd49032_300329pow_tensor_scalar_kernel_implIhhEEvRNS_18TensorIteratorBaseET0_EUlhE0_St5arrayIPcLm2EELi4E23TrivialOffsetCalculatorILi1EjESC_NS0_6memory15LoadWithoutCastENSD_16StoreWithoutCastEEEviT_S6_T2_T3_T4_T5_,"a",@progbits
	.sectionflags	@""
	.align	4
.nv.constant0._ZN2at6native27unrolled_elementwise_kernelIZNS0_50_GLOBAL__N__2680c7bb_12_PowKernel_cu_7dd49032_300329pow_tensor_scalar_kernel_implIhhEEvRNS_18TensorIteratorBaseET0_EUlhE0_St5arrayIPcLm2EELi4E23TrivialOffsetCalculatorILi1EjESC_NS0_6memory15LoadWithoutCastENSD_16StoreWithoutCastEEEviT_S6_T2_T3_T4_T5_:
	.zero		932


//--------------------- .nv.constant0._ZN2at6native29vectorized_elementwise_kernelILi2EZNS0_50_GLOBAL__N__2680c7bb_12_PowKernel_cu_7dd49032_300329pow_tensor_scalar_kernel_implIhhEEvRNS_18TensorIteratorBaseET0_EUlhE0_St5arrayIPcLm2EEEEviS6_T1_ --------------------------
	.section	.nv.constant0._ZN2at6native29vectorized_elementwise_kernelILi2EZNS0_50_GLOBAL__N__2680c7bb_12_PowKernel_cu_7dd49032_300329pow_tensor_scalar_kernel_implIhhEEvRNS_18TensorIteratorBaseET0_EUlhE0_St5arrayIPcLm2EEEEviS6_T1_,"a",@progbits
	.sectionflags	@""
	.align	4
.nv.constant0._ZN2at6native29vectorized_elementwise_kernelILi2EZNS0_50_GLOBAL__N__2680c7bb_12_PowKernel_cu_7dd49032_300329pow_tensor_scalar_kernel_implIhhEEvRNS_18TensorIteratorBaseET0_EUlhE0_St5arrayIPcLm2EEEEviS6_T1_:
	.zero		928


//--------------------- .nv.constant0._ZN2at6native29vectorized_elementwise_kernelILi4EZNS0_50_GLOBAL__N__2680c7bb_12_PowKernel_cu_7dd49032_300329pow_tensor_scalar_kernel_implIhhEEvRNS_18TensorIteratorBaseET0_EUlhE0_St5arrayIPcLm2EEEEviS6_T1_ --------------------------
	.section	.nv.constant0._ZN2at6native29vectorized_elementwise_kernelILi4EZNS0_50_GLOBAL__N__2680c7bb_12_PowKernel_cu_7dd49032_300329pow_tensor_scalar_kernel_implIhhEEvRNS_18TensorIteratorBaseET0_EUlhE0_St5arrayIPcLm2EEEEviS6_T1_,"a",@progbits
	.sectionflags	@""
	.align	4
.nv.constant0._ZN2at6native29vectorized_elementwise_kernelILi4EZNS0_50_GLOBAL__N__2680c7bb_12_PowKernel_cu_7dd49032_300329pow_tensor_scalar_kernel_implIhhEEvRNS_18TensorIteratorBaseET0_EUlhE0_St5arrayIPcLm2EEEEviS6_T1_:
	.zero		928


//--------------------- .nv.constant0._ZN2at6native29vectorized_elementwise_kernelILi8EZNS0_50_GLOBAL__N__2680c7bb_12_PowKernel_cu_7dd49032_300329pow_tensor_scalar_kernel_implIhhEEvRNS_18TensorIteratorBaseET0_EUlhE0_St5arrayIPcLm2EEEEviS6_T1_ --------------------------
	.section	.nv.constant0._ZN2at6native29vectorized_elementwise_kernelILi8EZNS0_50_GLOBAL__N__2680c7bb_12_PowKernel_cu_7dd49032_300329pow_tensor_scalar_kernel_implIhhEEvRNS_18TensorIteratorBaseET0_EUlhE0_St5arrayIPcLm2EEEEviS6_T1_,"a",@progbits
	.sectionflags	@""
	.align	4
.nv.constant0._ZN2at6native29vectorized_elementwise_kernelILi8EZNS0_50_GLOBAL__N__2680c7bb_12_PowKernel_cu_7dd49032_300329pow_tensor_scalar_kernel_implIhhEEvRNS_18TensorIteratorBaseET0_EUlhE0_St5arrayIPcLm2EEEEviS6_T1_:
	.zero		928


//--------------------- .nv.constant0._ZN2at6native18elementwise_kernelILi128ELi4EZNS0_15gpu_kernel_implIZNS0_50_GLOBAL__N__2680c7bb_12_PowKernel_cu_7dd49032_300329pow_tensor_scalar_kernel_implIhhEEvRNS_18TensorIteratorBaseET0_EUlhE_EEvS6_RKT_EUliE_EEviT1_ --------------------------
	.section	.nv.constant0._ZN2at6native18elementwise_kernelILi128ELi4EZNS0_15gpu_kernel_implIZNS0_50_GLOBAL__N__2680c7bb_12_PowKernel_cu_7dd49032_300329pow_tensor_scalar_kernel_implIhhEEvRNS_18TensorIteratorBaseET0_EUlhE_EEvS6_RKT_EUliE_EEviT1_,"a",@progbits
	.sectionflags	@""
	.align	4
.nv.constant0._ZN2at6native18elementwise_kernelILi128ELi4EZNS0_15gpu_kernel_implIZNS0_50_GLOBAL__N__2680c7bb_12_PowKernel_cu_7dd49032_300329pow_tensor_scalar_kernel_implIhhEEvRNS_18TensorIteratorBaseET0_EUlhE_EEvS6_RKT_EUliE_EEviT1_:
	.zero		1448


//--------------------- .nv.constant0._ZN2at6native27unrolled_elementwise_kernelIZNS0_50_GLOBAL__N__2680c7bb_12_PowKernel_cu_7dd49032_300329pow_tensor_scalar_kernel_implIhhEEvRNS_18TensorIteratorBaseET0_EUlhE_St5arrayIPcLm2EELi4E23TrivialOffsetCalculatorILi1EjESC_NS0_6memory12LoadWithCastILi1EEENSD_13StoreWithCastILi1EEEEEviT_S6_T2_T3_T4_T5_ --------------------------
	.section	.nv.constant0._ZN2at6native27unrolled_elementwise_kernelIZNS0_50_GLOBAL__N__2680c7bb_12_PowKernel_cu_7dd49032_300329pow_tensor_scalar_kernel_implIhhEEvRNS_18TensorIteratorBaseET0_EUlhE_St5arrayIPcLm2EELi4E23TrivialOffsetCalculatorILi1EjESC_NS0_6memory12LoadWithCastILi1EEENSD_13StoreWithCastILi1EEEEEviT_S6_T2_T3_T4_T5_,"a",@progbits
	.sectionflags	@""
	.align	4
.nv.constant0._ZN2at6native27unrolled_elementwise_kernelIZNS0_50_GLOBAL__N__2680c7bb_12_PowKernel_cu_7dd49032_300329pow_tensor_scalar_kernel_implIhhEEvRNS_18TensorIteratorBaseET0_EUlhE_St5arrayIPcLm2EELi4E23TrivialOffsetCalculatorILi1EjESC_NS0_6memory12LoadWithCastILi1EEENSD_13StoreWithCastILi1EEEEEviT_S6_T2_T3_T4_T5_:
	.zero		948


//--------------------- .nv.constant0._ZN2at6native18elementwise_kernelILi128ELi4EZNS0_22gpu_kernel_impl_nocastIZNS0_50_GLOBAL__N__2680c7bb_12_PowKernel_cu_7dd49032_300329pow_tensor_scalar_kernel_implIhhEEvRNS_18TensorIteratorBaseET0_EUlhE_EEvS6_RKT_EUliE_EEviT1_ --------------------------
	.section	.nv.constant0._ZN2at6native18elementwise_kernelILi128ELi4EZNS0_22gpu_kernel_impl_nocastIZNS0_50_GLOBAL__N__2680c7bb_12_PowKernel_cu_7dd49032_300329pow_tensor_scalar_kernel_implIhhEEvRNS_18TensorIteratorBaseET0_EUlhE_EEvS6_RKT_EUliE_EEviT1_,"a",@progbits
	.sectionflags	@""
	.align	4
.nv.constant0._ZN2at6native18elementwise_kernelILi128ELi4EZNS0_22gpu_kernel_impl_nocastIZNS0_50_GLOBAL__N__2680c7bb_12_PowKernel_cu_7dd49032_300329pow_tensor_scalar_kernel_implIhhEEvRNS_18TensorIteratorBaseET0_EUlhE_EEvS6_RKT_EUliE_EEviT1_:
	.zero		1440


//--------------------- .nv.constant0._ZN2at6native27unrolled_elementwise_kernelIZNS0_50_GLOBAL__N__2680c7bb_12_PowKernel_cu_7dd49032_300329pow_tensor_scalar_kernel_implIhhEEvRNS_18TensorIteratorBaseET0_EUlhE_St5arrayIPcLm2EELi4E23TrivialOffsetCalculatorILi1EjESC_NS0_6memory15LoadWithoutCastENSD_16StoreWithoutCastEEEviT_S6_T2_T3_T4_T5_ --------------------------
	.section	.nv.constant0._ZN2at6native27unrolled_elementwise_kernelIZNS0_50_GLOBAL__N__2680c7bb_12_PowKernel_cu_7dd49032_300329pow_tensor_scalar_kernel_implIhhEEvRNS_18TensorIteratorBaseET0_EUlhE_St5arrayIPcLm2EELi4E23TrivialOffsetCalculatorILi1EjESC_NS0_6memory15LoadWithoutCastENSD_16StoreWithoutCastEEEviT_S6_T2_T3_T4_T5_,"a",@progbits
	.sectionflags	@""
	.align	4
.nv.constant0._ZN2at6native27unrolled_elementwise_kernelIZNS0_50_GLOBAL__N__2680c7bb_12_PowKernel_cu_7dd49032_300329pow_tensor_scalar_kernel_implIhhEEvRNS_18TensorIteratorBaseET0_EUlhE_St5arrayIPcLm2EELi4E23TrivialOffsetCalculatorILi1EjESC_NS0_6memory15LoadWithoutCastENSD_16StoreWithoutCastEEEviT_S6_T2_T3_T4_T5_:
	.zero		932


//--------------------- .nv.constant0._ZN2at6native29vectorized_elementwise_kernelILi2EZNS0_50_GLOBAL__N__2680c7bb_12_PowKernel_cu_7dd49032_300329pow_tensor_scalar_kernel_implIhhEEvRNS_18TensorIteratorBaseET0_EUlhE_St5arrayIPcLm2EEEEviS6_T1_ --------------------------
	.section	.nv.constant0._ZN2at6native29vectorized_elementwise_kernelILi2EZNS0_50_GLOBAL__N__2680c7bb_12_PowKernel_cu_7dd49032_300329pow_tensor_scalar_kernel_implIhhEEvRNS_18TensorIteratorBaseET0_EUlhE_St5arrayIPcLm2EEEEviS6_T1_,"a",@progbits
	.sectionflags	@""
	.align	4
.nv.constant0._ZN2at6native29vectorized_elementwise_kernelILi2EZNS0_50_GLOBAL__N__2680c7bb_12_PowKernel_cu_7dd49032_300329pow_tensor_scalar_kernel_implIhhEEvRNS_18TensorIteratorBaseET0_EUlhE_St5arrayIPcLm2EEEEviS6_T1_:
	.zero		928


//--------------------- .nv.constant0._ZN2at6native29vectorized_elementwise_kernelILi4EZNS0_50_GLOBAL__N__2680c7bb_12_PowKernel_cu_7dd49032_300329pow_tensor_scalar_kernel_implIhhEEvRNS_18TensorIteratorBaseET0_EUlhE_St5arrayIPcLm2EEEEviS6_T1_ --------------------------
	.section	.nv.constant0._ZN2at6native29vectorized_elementwise_kernelILi4EZNS0_50_GLOBAL__N__2680c7bb_12_PowKernel_cu_7dd49032_300329pow_tensor_scalar_kernel_implIhhEEvRNS_18TensorIteratorBaseET0_EUlhE_St5arrayIPcLm2EEEEviS6_T1_,"a",@progbits
	.sectionflags	@""
	.align	4
.nv.constant0._ZN2at6native29vectorized_elementwise_kernelILi4EZNS0_50_GLOBAL__N__2680c7bb_12_PowKernel_cu_7dd49032_300329pow_tensor_scalar_kernel_implIhhEEvRNS_18TensorIteratorBaseET0_EUlhE_St5arrayIPcLm2EEEEviS6_T1_:
	.zero		928


//--------------------- .nv.constant0._ZN2at6native29vectorized_elementwise_kernelILi8EZNS0_50_GLOBAL__N__2680c7bb_12_PowKernel_cu_7dd49032_300329pow_tensor_scalar_kernel_implIhhEEvRNS_18TensorIteratorBaseET0_EUlhE_St5arrayIPcLm2EEEEviS6_T1_ --------------------------
	.section	.nv.constant0._ZN2at6native29vectorized_elementwise_kernelILi8EZNS0_50_GLOBAL__N__2680c7bb_12_PowKernel_cu_7dd49032_300329pow_tensor_scalar_kernel_implIhhEEvRNS_18TensorIteratorBaseET0_EUlhE_St5arrayIPcLm2EEEEviS6_T1_,"a",@progbits
	.sectionflags	@""
	.align	4
.nv.constant0._ZN2at6native29vectorized_elementwise_kernelILi8EZNS0_50_GLOBAL__N__2680c7bb_12_PowKernel_cu_7dd49032_300329pow_tensor_scalar_kernel_implIhhEEvRNS_18TensorIteratorBaseET0_EUlhE_St5arrayIPcLm2EEEEviS6_T1_:
	.zero		928


//--------------------- .nv.constant0._ZN2at6native18elementwise_kernelILi128ELi4EZNS0_15gpu_kernel_implIZZZNS0_50_GLOBAL__N__2680c7bb_12_PowKernel_cu_7dd49032_300324pow_tensor_scalar_kernelERNS_18TensorIteratorBaseERKN3c106ScalarEENKUlvE_clEvENKUlvE0_clEvEUlNS6_7complexIfEEE0_EEvS5_RKT_EUliE_EEviT1_ --------------------------
	.section	.nv.constant0._ZN2at6native18elementwise_kernelILi128ELi4EZNS0_15gpu_kernel_implIZZZNS0_50_GLOBAL__N__2680c7bb_12_PowKernel_cu_7dd49032_300324pow_tensor_scalar_kernelERNS_18TensorIteratorBaseERKN3c106ScalarEENKUlvE_clEvENKUlvE0_clEvEUlNS6_7complexIfEEE0_EEvS5_RKT_EUliE_EEviT1_,"a",@progbits
	.sectionflags	@""
	.align	4
.nv.constant0._ZN2at6native18elementwise_kernelILi128ELi4EZNS0_15gpu_kernel_implIZZZNS0_50_GLOBAL__N__2680c7bb_12_PowKernel_cu_7dd49032_300324pow_tensor_scalar_kernelERNS_18TensorIteratorBaseERKN3c106ScalarEENKUlvE_clEvENKUlvE0_clEvEUlNS6_7complexIfEEE0_EEvS5_RKT_EUliE_EEviT1_:
	.zero		1456


//--------------------- .nv.constant0._ZN2at6native27unrolled_elementwise_kernelIZZZNS0_50_GLOBAL__N__2680c7bb_12_PowKernel_cu_7dd49032_300324pow_tensor_scalar_kernelERNS_18TensorIteratorBaseERKN3c106ScalarEENKUlvE_clEvENKUlvE0_clEvEUlNS5_7complexIfEEE0_St5arrayIPcLm2EELi4E23TrivialOffsetCalculatorILi1EjESI_NS0_6memory12LoadWithCastILi1EEENSJ_13StoreWithCastILi1EEEEEviT_T0_T2_T3_T4_T5_ --------------------------
	.section	.nv.constant0._ZN2at6native27unrolled_elementwise_kernelIZZZNS0_50_GLOBAL__N__2680c7bb_12_PowKernel_cu_7dd49032_300324pow_tensor_scalar_kernelERNS_18TensorIteratorBaseERKN3c106ScalarEENKUlvE_clEvENKUlvE0_clEvEUlNS5_7complexIfEEE0_St5arrayIPcLm2EELi4E23TrivialOffsetCalculatorILi1EjESI_NS0_6memory12LoadWithCastILi1EEENSJ_13StoreWithCastILi1EEEEEviT_T0_T2_T3_T4_T5_,"a",@progbits
	.sectionflags	@""
	.align	4
.nv.constant0._ZN2at6native27unrolled_elementwise_kernelIZZZNS0_50_GLOBAL__N__2680c7bb_12_PowKernel_cu_7dd49032_300324pow_tensor_scalar_kernelERNS_18TensorIteratorBaseERKN3c106ScalarEENKUlvE_clEvENKUlvE0_clEvEUlNS5_7complexIfEEE0_St5arrayIPcLm2EELi4E23TrivialOffsetCalculatorILi1EjESI_NS0_6memory12LoadWithCastILi1EEENSJ_13StoreWithCastILi1EEEEEviT_T0_T2_T3_T4_T5_:
	.zero		956


//--------------------- .nv.constant0._ZN2at6native18elementwise_kernelILi128ELi2EZNS0_22gpu_kernel_impl_nocastIZZZNS0_50_GLOBAL__N__2680c7bb_12_PowKernel_cu_7dd49032_300324pow_tensor_scalar_kernelERNS_18TensorIteratorBaseERKN3c106ScalarEENKUlvE_clEvENKUlvE0_clEvEUlNS6_7complexIfEEE0_EEvS5_RKT_EUliE_EEviT1_ --------------------------
	.section	.nv.constant0._ZN2at6native18elementwise_kernelILi128ELi2EZNS0_22gpu_kernel_impl_nocastIZZZNS0_50_GLOBAL__N__2680c7bb_12_PowKernel_cu_7dd49032_300324pow_tensor_scalar_kernelERNS_18TensorIteratorBaseERKN3c106ScalarEENKUlvE_clEvENKUlvE0_clEvEUlNS6_7complexIfEEE0_EEvS5_RKT_EUliE_EEviT1_,"a",@progbits
	.sectionflags	@""
	.align	4
.nv.constant0._ZN2at6native18elementwise_kernelILi128ELi2EZNS0_22gpu_kernel_impl_nocastIZZZNS0_50_GLOBAL__N__2680c7bb_12_PowKernel_cu_7dd49032_300324pow_tensor_scalar_kernelERNS_18TensorIteratorBaseERKN3c106ScalarEENKUlvE_clEvENKUlvE0_clEvEUlNS6_7complexIfEEE0_EEvS5_RKT_EUliE_EEviT1_:
	.zero		1448


//--------------------- .nv.constant0._ZN2at6native27unrolled_elementwise_kernelIZZZNS0_50_GLOBAL__N__2680c7bb_12_PowKernel_cu_7dd49032_300324pow_tensor_scalar_kernelERNS_18TensorIteratorBaseERKN3c106ScalarEENKUlvE_clEvENKUlvE0_clEvEUlNS5_7complexIfEEE0_St5arrayIPcLm2EELi4E23TrivialOffsetCalculatorILi1EjESI_NS0_6memory15LoadWithoutCastENSJ_16StoreWithoutCastEEEviT_T0_T2_T3_T4_T5_ --------------------------
	.section	.nv.constant0._ZN2at6native27unrolled_elementwise_kernelIZZZNS0_50_GLOBAL__N__2680c7bb_12_PowKernel_cu_7dd49032_300324pow_tensor_scalar_kernelERNS_18TensorIteratorBaseERKN3c106ScalarEENKUlvE_clEvENKUlvE0_clEvEUlNS5_7complexIfEEE0_St5arrayIPcLm2EELi4E23TrivialOffsetCalculatorILi1EjESI_NS0_6memory15LoadWithoutCastENSJ_16StoreWithoutCastEEEviT_T0_T2_T3_T4_T5_,"a",@progbits
	.sectionflags	@""
	.align	4
.nv.constant0._ZN2at6native27unrolled_elementwise_kernelIZZZNS0_50_GLOBAL__N__2680c7bb_12_PowKernel_cu_7dd49032_300324pow_tensor_scalar_kernelERNS_18TensorIteratorBaseERKN3c106ScalarEENKUlvE_clEvENKUlvE0_clEvEUlNS5_7complexIfEEE0_St5arrayIPcLm2EELi4E23TrivialOffsetCalculatorILi1EjESI_NS0_6memory15LoadWithoutCastENSJ_16StoreWithoutCastEEEviT_T0_T2_T3_T4_T5_:
	.zero		940


//--------------------- .nv.constant0._ZN2at6native29vectorized_elementwise_kernelILi2EZZZNS0_50_GLOBAL__N__2680c7bb_12_PowKernel_cu_7dd49032_300324pow_tensor_scalar_kernelERNS_18TensorIteratorBaseERKN3c106ScalarEENKUlvE_clEvENKUlvE0_clEvEUlNS5_7complexIfEEE0_St5arrayIPcLm2EEEEviT0_T1_ --------------------------
	.section	.nv.constant0._ZN2at6native29vectorized_elementwise_kernelILi2EZZZNS0_50_GLOBAL__N__2680c7bb_12_PowKernel_cu_7dd49032_300324pow_tensor_scalar_kernelERNS_18TensorIteratorBaseERKN3c106ScalarEENKUlvE_clEvENKUlvE0_clEvEUlNS5_7complexIfEEE0_St5arrayIPcLm2EEEEviT0_T1_,"a",@progbits
	.sectionflags	@""
	.align	4
.nv.constant0._ZN2at6native29vectorized_elementwise_kernelILi2EZZZNS0_50_GLOBAL__N__2680c7bb_12_PowKernel_cu_7dd49032_300324pow_tensor_scalar_kernelERNS_18TensorIteratorBaseERKN3c106ScalarEENKUlvE_clEvENKUlvE0_clEvEUlNS5_7complexIfEEE0_St5arrayIPcLm2EEEEviT0_T1_:
	.zero		936


//--------------------- .nv.constant0._ZN2at6native29vectorized_elementwise_kernelILi4EZZZNS0_50_GLOBAL__N__2680c7bb_12_PowKernel_cu_7dd49032_300324pow_tensor_scalar_kernelERNS_18TensorIteratorBaseERKN3c106ScalarEENKUlvE_clEvENKUlvE0_clEvEUlNS5_7complexIfEEE0_St5arrayIPcLm2EEEEviT0_T1_ --------------------------
	.section	.nv.constant0._ZN2at6native29vectorized_elementwise_kernelILi4EZZZNS0_50_GLOBAL__N__2680c7bb_12_PowKernel_cu_7dd49032_300324pow_tensor_scalar_kernelERNS_18TensorIteratorBaseERKN3c106ScalarEENKUlvE_clEvENKUlvE0_clEvEUlNS5_7complexIfEEE0_St5arrayIPcLm2EEEEviT0_T1_,"a",@progbits
	.sectionflags	@""
	.align	4
.nv.constant0._ZN2at6native29vectorized_elementwise_kernelILi4EZZZNS0_50_GLOBAL__N__2680c7bb_12_PowKernel_cu_7dd49032_300324pow_tensor_scalar_kernelERNS_18TensorIteratorBaseERKN3c106ScalarEENKUlvE_clEvENKUlvE0_clEvEUlNS5_7complexIfEEE0_St5arrayIPcLm2EEEEviT0_T1_:
	.zero		936


//--------------------- .nv.constant0._ZN2at6native29vectorized_elementwise_kernelILi8EZZZNS0_50_GLOBAL__N__2680c7bb_12_PowKernel_cu_7dd49032_300324pow_tensor_scalar_kernelERNS_18TensorIteratorBaseERKN3c106ScalarEENKUlvE_clEvENKUlvE0_clEvEUlNS5_7complexIfEEE0_St5arrayIPcLm2EEEEviT0_T1_ --------------------------
	.section	.nv.constant0._ZN2at6native29vectorized_elementwise_kernelILi8EZZZNS0_50_GLOBAL__N__2680c7bb_12_PowKernel_cu_7dd49032_300324pow_tensor_scalar_kernelERNS_18TensorIteratorBaseERKN3c106ScalarEENKUlvE_clEvENKUlvE0_clEvEUlNS5_7complexIfEEE0_St5arrayIPcLm2EEEEviT0_T1_,"a",@progbits
	.sectionflags	@""
	.align	4
.nv.constant0._ZN2at6native29vectorized_elementwise_kernelILi8EZZZNS0_50_GLOBAL__N__2680c7bb_12_PowKernel_cu_7dd49032_300324pow_tensor_scalar_kernelERNS_18TensorIteratorBaseERKN3c106ScalarEENKUlvE_clEvENKUlvE0_clEvEUlNS5_7complexIfEEE0_St5arrayIPcLm2EEEEviT0_T1_:
	.zero		936


//--------------------- .nv.constant0._ZN2at6native18elementwise_kernelILi128ELi4EZNS0_15gpu_kernel_implIZZZNS0_50_GLOBAL__N__2680c7bb_12_PowKernel_cu_7dd49032_300324pow_tensor_scalar_kernelERNS_18TensorIteratorBaseERKN3c106ScalarEENKUlvE_clEvENKUlvE0_clEvEUlNS6_7complexIfEEE_EEvS5_RKT_EUliE_EEviT1_ --------------------------
	.section	.nv.constant0._ZN2at6native18elementwise_kernelILi128ELi4EZNS0_15gpu_kernel_implIZZZNS0_50_GLOBAL__N__2680c7bb_12_PowKernel_cu_7dd49032_300324pow_tensor_scalar_kernelERNS_18TensorIteratorBaseERKN3c106ScalarEENKUlvE_clEvENKUlvE0_clEvEUlNS6_7complexIfEEE_EEvS5_RKT_EUliE_EEviT1_,"a",@progbits
	.sectionflags	@""
	.align	4
.nv.constant0._ZN2at6native18elementwise_kernelILi128ELi4EZNS0_15gpu_kernel_implIZZZNS0_50_GLOBAL__N__2680c7bb_12_PowKernel_cu_7dd49032_300324pow_tensor_scalar_kernelERNS_18TensorIteratorBaseERKN3c106ScalarEENKUlvE_clEvENKUlvE0_clEvEUlNS6_7complexIfEEE_EEvS5_RKT_EUliE_EEviT1_:
	.zero		1448


//--------------------- .nv.constant0._ZN2at6native27unrolled_elementwise_kernelIZZZNS0_50_GLOBAL__N__2680c7bb_12_PowKernel_cu_7dd49032_300324pow_tensor_scalar_kernelERNS_18TensorIteratorBaseERKN3c106ScalarEENKUlvE_clEvENKUlvE0_clEvEUlNS5_7complexIfEEE_St5arrayIPcLm2EELi4E23TrivialOffsetCalculatorILi1EjESI_NS0_6memory12LoadWithCastILi1EEENSJ_13StoreWithCastILi1EEEEEviT_T0_T2_T3_T4_T5_ --------------------------
	.section	.nv.constant0._ZN2at6native27unrolled_elementwise_kernelIZZZNS0_50_GLOBAL__N__2680c7bb_12_PowKernel_cu_7dd49032_300324pow_tensor_scalar_kernelERNS_18TensorIteratorBaseERKN3c106ScalarEENKUlvE_clEvENKUlvE0_clEvEUlNS5_7complexIfEEE_St5arrayIPcLm2EELi4E23TrivialOffsetCalculatorILi1EjESI_NS0_6memory12LoadWithCastILi1EEENSJ_13StoreWithCastILi1EEEEEviT_T0_T2_T3_T4_T5_,"a",@progbits
	.sectionflags	@""
	.align	4
.nv.constant0._ZN2at6native27unrolled_elementwise_kernelIZZZNS0_50_GLOBAL__N__2680c7bb_12_PowKernel_cu_7dd49032_300324pow_tensor_scalar_kernelERNS_18TensorIteratorBaseERKN3c106ScalarEENKUlvE_clEvENKUlvE0_clEvEUlNS5_7complexIfEEE_St5arrayIPcLm2EELi4E23TrivialOffsetCalculatorILi1EjESI_NS0_6memory12LoadWithCastILi1EEENSJ_13StoreWithCastILi1EEEEEviT_T0_T2_T3_T4_T5_:
	.zero		948


//--------------------- .nv.constant0._ZN2at6native18elementwise_kernelILi128ELi2EZNS0_22gpu_kernel_impl_nocastIZZZNS0_50_GLOBAL__N__2680c7bb_12_PowKernel_cu_7dd49032_300324pow_tensor_scalar_kernelERNS_18TensorIteratorBaseERKN3c106ScalarEENKUlvE_clEvENKUlvE0_clEvEUlNS6_7complexIfEEE_EEvS5_RKT_EUliE_EEviT1_ --------------------------
	.section	.nv.constant0._ZN2at6native18elementwise_kernelILi128ELi2EZNS0_22gpu_kernel_impl_nocastIZZZNS0_50_GLOBAL__N__2680c7bb_12_PowKernel_cu_7dd49032_300324pow_tensor_scalar_kernelERNS_18TensorIteratorBaseERKN3c106ScalarEENKUlvE_clEvENKUlvE0_clEvEUlNS6_7complexIfEEE_EEvS5_RKT_EUliE_EEviT1_,"a",@progbits
	.sectionflags	@""
	.align	4
.nv.constant0._ZN2at6native18elementwise_kernelILi128ELi2EZNS0_22gpu_kernel_impl_nocastIZZZNS0_50_GLOBAL__N__2680c7bb_12_PowKernel_cu_7dd49032_300324pow_tensor_scalar_kernelERNS_18TensorIteratorBaseERKN3c106ScalarEENKUlvE_clEvENKUlvE0_clEvEUlNS6_7complexIfEEE_EEvS5_RKT_EUliE_EEviT1_:
	.zero		1440


//--------------------- .nv.constant0._ZN2at6native27unrolled_elementwise_kernelIZZZNS0_50_GLOBAL__N__2680c7bb_12_PowKernel_cu_7dd49032_300324pow_tensor_scalar_kernelERNS_18TensorIteratorBaseERKN3c106ScalarEENKUlvE_clEvENKUlvE0_clEvEUlNS5_7complexIfEEE_St5arrayIPcLm2EELi4E23TrivialOffsetCalculatorILi1EjESI_NS0_6memory15LoadWithoutCastENSJ_16StoreWithoutCastEEEviT_T0_T2_T3_T4_T5_ --------------------------
	.section	.nv.constant0._ZN2at6native27unrolled_elementwise_kernelIZZZNS0_50_GLOBAL__N__2680c7bb_12_PowKernel_cu_7dd49032_300324pow_tensor_scalar_kernelERNS_18TensorIteratorBaseERKN3c106ScalarEENKUlvE_clEvENKUlvE0_clEvEUlNS5_7complexIfEEE_St5arrayIPcLm2EELi4E23TrivialOffsetCalculatorILi1EjESI_NS0_6memory15LoadWithoutCastENSJ_16StoreWithoutCastEEEviT_T0_T2_T3_T4_T5_,"a",@progbits
	.sectionflags	@""
	.align	4
.nv.constant0._ZN2at6native27unrolled_elementwise_kernelIZZZNS0_50_GLOBAL__N__2680c7bb_12_PowKernel_cu_7dd49032_300324pow_tensor_scalar_kernelERNS_18TensorIteratorBaseERKN3c106ScalarEENKUlvE_clEvENKUlvE0_clEvEUlNS5_7complexIfEEE_St5arrayIPcLm2EELi4E23TrivialOffsetCalculatorILi1EjESI_NS0_6memory15LoadWithoutCastENSJ_16StoreWithoutCastEEEviT_T0_T2_T3_T4_T5_:
	.zero		932


//--------------------- .nv.constant0._ZN2at6native29vectorized_elementwise_kernelILi2EZZZNS0_50_GLOBAL__N__2680c7bb_12_PowKernel_cu_7dd49032_300324pow_tensor_scalar_kernelERNS_18TensorIteratorBaseERKN3c106ScalarEENKUlvE_clEvENKUlvE0_clEvEUlNS5_7complexIfEEE_St5arrayIPcLm2EEEEviT0_T1_ --------------------------
	.section	.nv.constant0._ZN2at6native29vectorized_elementwise_kernelILi2EZZZNS0_50_GLOBAL__N__2680c7bb_12_PowKernel_cu_7dd49032_300324pow_tensor_scalar_kernelERNS_18TensorIteratorBaseERKN3c106ScalarEENKUlvE_clEvENKUlvE0_clEvEUlNS5_7complexIfEEE_St5arrayIPcLm2EEEEviT0_T1_,"a",@progbits
	.sectionflags	@""
	.align	4
.nv.constant0._ZN2at6native29vectorized_elementwise_kernelILi2EZZZNS0_50_GLOBAL__N__2680c7bb_12_PowKernel_cu_7dd49032_300324pow_tensor_scalar_kernelERNS_18TensorIteratorBaseERKN3c106ScalarEENKUlvE_clEvENKUlvE0_clEvEUlNS5_7complexIfEEE_St5arrayIPcLm2EEEEviT0_T1_:
	.zero		928


//--------------------- .nv.constant0._ZN2at6native29vectorized_elementwise_kernelILi4EZZZNS0_50_GLOBAL__N__2680c7bb_12_PowKernel_cu_7dd49032_300324pow_tensor_scalar_kernelERNS_18TensorIteratorBaseERKN3c106ScalarEENKUlvE_clEvENKUlvE0_clEvEUlNS5_7complexIfEEE_St5arrayIPcLm2EEEEviT0_T1_ --------------------------
	.section	.nv.constant0._ZN2at6native29vectorized_elementwise_kernelILi4EZZZNS0_50_GLOBAL__N__2680c7bb_12_PowKernel_cu_7dd49032_300324pow_tensor_scalar_kernelERNS_18TensorIteratorBaseERKN3c106ScalarEENKUlvE_clEvENKUlvE0_clEvEUlNS5_7complexIfEEE_St5arrayIPcLm2EEEEviT0_T1_,"a",@progbits
	.sectionflags	@""
	.align	4
.nv.constant0._ZN2at6native29vectorized_elementwise_kernelILi4EZZZNS0_50_GLOBAL__N__2680c7bb_12_PowKernel_cu_7dd49032_300324pow_tensor_scalar_kernelERNS_18TensorIteratorBaseERKN3c106ScalarEENKUlvE_clEvENKUlvE0_clEvEUlNS5_7complexIfEEE_St5arrayIPcLm2EEEEviT0_T1_:
	.zero		928


//--------------------- .nv.constant0._ZN2at6native29vectorized_elementwise_kernelILi8EZZZNS0_50_GLOBAL__N__2680c7bb_12_PowKernel_cu_7dd49032_300324pow_tensor_scalar_kernelERNS_18TensorIteratorBaseERKN3c106ScalarEENKUlvE_clEvENKUlvE0_clEvEUlNS5_7complexIfEEE_St5arrayIPcLm2EEEEviT0_T1_ --------------------------
	.section	.nv.constant0._ZN2at6native29vectorized_elementwise_kernelILi8EZZZNS0_50_GLOBAL__N__2680c7bb_12_PowKernel_cu_7dd49032_300324pow_tensor_scalar_kernelERNS_18TensorIteratorBaseERKN3c106ScalarEENKUlvE_clEvENKUlvE0_clEvEUlNS5_7complexIfEEE_St5arrayIPcLm2EEEEviT0_T1_,"a",@progbits
	.sectionflags	@""
	.align	4
.nv.constant0._ZN2at6native29vectorized_elementwise_kernelILi8EZZZNS0_50_GLOBAL__N__2680c7bb_12_PowKernel_cu_7dd49032_300324pow_tensor_scalar_kernelERNS_18TensorIteratorBaseERKN3c106ScalarEENKUlvE_clEvENKUlvE0_clEvEUlNS5_7complexIfEEE_St5arrayIPcLm2EEEEviT0_T1_:
	.zero		928


//--------------------- .nv.constant0._ZN2at6native18elementwise_kernelILi128ELi4EZNS0_15gpu_kernel_implIZZZNS0_50_GLOBAL__N__2680c7bb_12_PowKernel_cu_7dd49032_300324pow_tensor_scalar_kernelERNS_18TensorIteratorBaseERKN3c106ScalarEENKUlvE_clEvENKUlvE_clEvEUlNS6_7complexIdEEE0_EEvS5_RKT_EUliE_EEviT1_ --------------------------
	.section	.nv.constant0._ZN2at6native18elementwise_kernelILi128ELi4EZNS0_15gpu_kernel_implIZZZNS0_50_GLOBAL__N__2680c7bb_12_PowKernel_cu_7dd49032_300324pow_tensor_scalar_kernelERNS_18TensorIteratorBaseERKN3c106ScalarEENKUlvE_clEvENKUlvE_clEvEUlNS6_7complexIdEEE0_EEvS5_RKT_EUliE_EEviT1_,"a",@progbits
	.sectionflags	@""
	.align	4
.nv.constant0._ZN2at6native18elementwise_kernelILi128ELi4EZNS0_15gpu_kernel_implIZZZNS0_50_GLOBAL__N__2680c7bb_12_PowKernel_cu_7dd49032_300324pow_tensor_scalar_kernelERNS_18TensorIteratorBaseERKN3c106ScalarEENKUlvE_clEvENKUlvE_clEvEUlNS6_7complexIdEEE0_EEvS5_RKT_EUliE_EEviT1_:
	.zero		1488


//--------------------- .nv.constant0._ZN2at6native27unrolled_elementwise_kernelIZZZNS0_50_GLOBAL__N__2680c7bb_12_PowKernel_cu_7dd49032_300324pow_tensor_scalar_kernelERNS_18TensorIteratorBaseERKN3c106ScalarEENKUlvE_clEvENKUlvE_clEvEUlNS5_7complexIdEEE0_St5arrayIPcLm2EELi4E23TrivialOffsetCalculatorILi1EjESI_NS0_6memory12LoadWithCastILi1EEENSJ_13StoreWithCastILi1EEEEEviT_T0_T2_T3_T4_T5_ --------------------------
	.section	.nv.constant0._ZN2at6native27unrolled_elementwise_kernelIZZZNS0_50_GLOBAL__N__2680c7bb_12_PowKernel_cu_7dd49032_300324pow_tensor_scalar_kernelERNS_18TensorIteratorBaseERKN3c106ScalarEENKUlvE_clEvENKUlvE_clEvEUlNS5_7complexIdEEE0_St5arrayIPcLm2EELi4E23TrivialOffsetCalculatorILi1EjESI_NS0_6memory12LoadWithCastILi1EEENSJ_13StoreWithCastILi1EEEEEviT_T0_T2_T3_T4_T5_,"a",@progbits
	.sectionflags	@""
	.align	4
.nv.constant0._ZN2at6native27unrolled_elementwise_kernelIZZZNS0_50_GLOBAL__N__2680c7bb_12_PowKernel_cu_7dd49032_300324pow_tensor_scalar_kernelERNS_18TensorIteratorBaseERKN3c106ScalarEENKUlvE_clEvENKUlvE_clEvEUlNS5_7complexIdEEE0_St5arrayIPcLm2EELi4E23TrivialOffsetCalculatorILi1EjESI_NS0_6memory12LoadWithCastILi1EEENSJ_13StoreWithCastILi1EEEEEviT_T0_T2_T3_T4_T5_:
	.zero		980


//--------------------- .nv.constant0._ZN2at6native18elementwise_kernelILi128ELi2EZNS0_22gpu_kernel_impl_nocastIZZZNS0_50_GLOBAL__N__2680c7bb_12_PowKernel_cu_7dd49032_300324pow_tensor_scalar_kernelERNS_18TensorIteratorBaseERKN3c106ScalarEENKUlvE_clEvENKUlvE_clEvEUlNS6_7complexIdEEE0_EEvS5_RKT_EUliE_EEviT1_ --------------------------
	.section	.nv.constant0._ZN2at6native18elementwise_kernelILi128ELi2EZNS0_22gpu_kernel_impl_nocastIZZZNS0_50_GLOBAL__N__2680c7bb_12_PowKernel_cu_7dd49032_300324pow_tensor_scalar_kernelERNS_18TensorIteratorBaseERKN3c106ScalarEENKUlvE_clEvENKUlvE_clEvEUlNS6_7complexIdEEE0_EEvS5_RKT_EUliE_EEviT1_,"a",@progbits
	.sectionflags	@""
	.align	4
.nv.constant0._ZN2at6native18elementwise_kernelILi128ELi2EZNS0_22gpu_kernel_impl_nocastIZZZNS0_50_GLOBAL__N__2680c7bb_12_PowKernel_cu_7dd49032_300324pow_tensor_scalar_kernelERNS_18TensorIteratorBaseERKN3c106ScalarEENKUlvE_clEvENKUlvE_clEvEUlNS6_7complexIdEEE0_EEvS5_RKT_EUliE_EEviT1_:
	.zero		1488


//--------------------- .nv.constant0._ZN2at6native27unrolled_elementwise_kernelIZZZNS0_50_GLOBAL__N__2680c7bb_12_PowKernel_cu_7dd49032_300324pow_tensor_scalar_kernelERNS_18TensorIteratorBaseERKN3c106ScalarEENKUlvE_clEvENKUlvE_clEvEUlNS5_7complexIdEEE0_St5arrayIPcLm2EELi4E23TrivialOffsetCalculatorILi1EjESI_NS0_6memory15LoadWithoutCastENSJ_16StoreWithoutCastEEEviT_T0_T2_T3_T4_T5_ --------------------------
	.section	.nv.constant0._ZN2at6native27unrolled_elementwise_kernelIZZZNS0_50_GLOBAL__N__2680c7bb_12_PowKernel_cu_7dd49032_300324pow_tensor_scalar_kernelERNS_18TensorIteratorBaseERKN3c106ScalarEENKUlvE_clEvENKUlvE_clEvEUlNS5_7complexIdEEE0_St5arrayIPcLm2EELi4E23TrivialOffsetCalculatorILi1EjESI_NS0_6memory15LoadWithoutCastENSJ_16StoreWithoutCastEEEviT_T0_T2_T3_T4_T5_,"a",@progbits
	.sectionflags	@""
	.align	4
.nv.constant0._ZN2at6native27unrolled_elementwise_kernelIZZZNS0_50_GLOBAL__N__2680c7bb_12_PowKernel_cu_7dd49032_300324pow_tensor_scalar_kernelERNS_18TensorIteratorBaseERKN3c106ScalarEENKUlvE_clEvENKUlvE_clEvEUlNS5_7complexIdEEE0_St5arrayIPcLm2EELi4E23TrivialOffsetCalculatorILi1EjESI_NS0_6memory15LoadWithoutCastENSJ_16StoreWithoutCastEEEviT_T0_T2_T3_T4_T5_:
	.zero		964


//--------------------- .nv.constant0._ZN2at6native29vectorized_elementwise_kernelILi2EZZZNS0_50_GLOBAL__N__2680c7bb_12_PowKernel_cu_7dd49032_300324pow_tensor_scalar_kernelERNS_18TensorIteratorBaseERKN3c106ScalarEENKUlvE_clEvENKUlvE_clEvEUlNS5_7complexIdEEE0_St5arrayIPcLm2EEEEviT0_T1_ --------------------------
	.section	.nv.constant0._ZN2at6native29vectorized_elementwise_kernelILi2EZZZNS0_50_GLOBAL__N__2680c7bb_12_PowKernel_cu_7dd49032_300324pow_tensor_scalar_kernelERNS_18TensorIteratorBaseERKN3c106ScalarEENKUlvE_clEvENKUlvE_clEvEUlNS5_7complexIdEEE0_St5arrayIPcLm2EEEEviT0_T1_,"a",@progbits
	.sectionflags	@""
	.align	4
.nv.constant0._ZN2at6native29vectorized_elementwise_kernelILi2EZZZNS0_50_GLOBAL__N__2680c7bb_12_PowKernel_cu_7dd49032_300324pow_tensor_scalar_kernelERNS_18TensorIteratorBaseERKN3c106ScalarEENKUlvE_clEvENKUlvE_clEvEUlNS5_7complexIdEEE0_St5arrayIPcLm2EEEEviT0_T1_:
	.zero		960


//--------------------- .nv.constant0._ZN2at6native29vectorized_elementwise_kernelILi4EZZZNS0_50_GLOBAL__N__2680c7bb_12_PowKernel_cu_7dd49032_300324pow_tensor_scalar_kernelERNS_18TensorIteratorBaseERKN3c106ScalarEENKUlvE_clEvENKUlvE_clEvEUlNS5_7complexIdEEE0_St5arrayIPcLm2EEEEviT0_T1_ --------------------------
	.section	.nv.constant0._ZN2at6native29vectorized_elementwise_kernelILi4EZZZNS0_50_GLOBAL__N__2680c7bb_12_PowKernel_cu_7dd49032_300324pow_tensor_scalar_kernelERNS_18TensorIteratorBaseERKN3c106ScalarEENKUlvE_clEvENKUlvE_clEvEUlNS5_7complexIdEEE0_St5arrayIPcLm2EEEEviT0_T1_,"a",@progbits
	.sectionflags	@""
	.align	4
.nv.constant0._ZN2at6native29vectorized_elementwise_kernelILi4EZZZNS0_50_GLOBAL__N__2680c7bb_12_PowKernel_cu_7dd49032_300324pow_tensor_scalar_kernelERNS_18TensorIteratorBaseERKN3c106ScalarEENKUlvE_clEvENKUlvE_clEvEUlNS5_7complexIdEEE0_St5arrayIPcLm2EEEEviT0_T1_:
	.zero		960


//--------------------- .nv.constant0._ZN2at6native29vectorized_elementwise_kernelILi8EZZZNS0_50_GLOBAL__N__2680c7bb_12_PowKernel_cu_7dd49032_300324pow_tensor_scalar_kernelERNS_18TensorIteratorBaseERKN3c106ScalarEENKUlvE_clEvENKUlvE_clEvEUlNS5_7complexIdEEE0_St5arrayIPcLm2EEEEviT0_T1_ --------------------------
	.section	.nv.constant0._ZN2at6native29vectorized_elementwise_kernelILi8EZZZNS0_50_GLOBAL__N__2680c7bb_12_PowKernel_cu_7dd49032_300324pow_tensor_scalar_kernelERNS_18TensorIteratorBaseERKN3c106ScalarEENKUlvE_clEvENKUlvE_clEvEUlNS5_7complexIdEEE0_St5arrayIPcLm2EEEEviT0_T1_,"a",@progbits
	.sectionflags	@""
	.align	4
.nv.constant0._ZN2at6native29vectorized_elementwise_kernelILi8EZZZNS0_50_GLOBAL__N__2680c7bb_12_PowKernel_cu_7dd49032_300324pow_tensor_scalar_kernelERNS_18TensorIteratorBaseERKN3c106ScalarEENKUlvE_clEvENKUlvE_clEvEUlNS5_7complexIdEEE0_St5arrayIPcLm2EEEEviT0_T1_:
	.zero		960


//--------------------- .nv.constant0._ZN2at6native18elementwise_kernelILi128ELi4EZNS0_15gpu_kernel_implIZZZNS0_50_GLOBAL__N__2680c7bb_12_PowKernel_cu_7dd49032_300324pow_tensor_scalar_kernelERNS_18TensorIteratorBaseERKN3c106ScalarEENKUlvE_clEvENKUlvE_clEvEUlNS6_7complexIdEEE_EEvS5_RKT_EUliE_EEviT1_ --------------------------
	.section	.nv.constant0._ZN2at6native18elementwise_kernelILi128ELi4EZNS0_15gpu_kernel_implIZZZNS0_50_GLOBAL__N__2680c7bb_12_PowKernel_cu_7dd49032_300324pow_tensor_scalar_kernelERNS_18TensorIteratorBaseERKN3c106ScalarEENKUlvE_clEvENKUlvE_clEvEUlNS6_7complexIdEEE_EEvS5_RKT_EUliE_EEviT1_,"a",@progbits
	.sectionflags	@""
	.align	4
.nv.constant0._ZN2at6native18elementwise_kernelILi128ELi4EZNS0_15gpu_kernel_implIZZZNS0_50_GLOBAL__N__2680c7bb_12_PowKernel_cu_7dd49032_300324pow_tensor_scalar_kernelERNS_18TensorIteratorBaseERKN3c106ScalarEENKUlvE_clEvENKUlvE_clEvEUlNS6_7complexIdEEE_EEvS5_RKT_EUliE_EEviT1_:
	.zero		1448


//--------------------- .nv.constant0._ZN2at6native27unrolled_elementwise_kernelIZZZNS0_50_GLOBAL__N__2680c7bb_12_PowKernel_cu_7dd49032_300324pow_tensor_scalar_kernelERNS_18TensorIteratorBaseERKN3c106ScalarEENKUlvE_clEvENKUlvE_clEvEUlNS5_7complexIdEEE_St5arrayIPcLm2EELi4E23TrivialOffsetCalculatorILi1EjESI_NS0_6memory12LoadWithCastILi1EEENSJ_13StoreWithCastILi1EEEEEviT_T0_T2_T3_T4_T5_ --------------------------
	.section	.nv.constant0._ZN2at6native27unrolled_elementwise_kernelIZZZNS0_50_GLOBAL__N__2680c7bb_12_PowKernel_cu_7dd49032_300324pow_tensor_scalar_kernelERNS_18TensorIteratorBaseERKN3c106ScalarEENKUlvE_clEvENKUlvE_clEvEUlNS5_7complexIdEEE_St5arrayIPcLm2EELi4E23TrivialOffsetCalculatorILi1EjESI_NS0_6memory12LoadWithCastILi1EEENSJ_13StoreWithCastILi1EEEEEviT_T0_T2_T3_T4_T5_,"a",@progbits
	.sectionflags	@""
	.align	4
.nv.constant0._ZN2at6native27unrolled_elementwise_kernelIZZZNS0_50_GLOBAL__N__2680c7bb_12_PowKernel_cu_7dd49032_300324pow_tensor_scalar_kernelERNS_18TensorIteratorBaseERKN3c106ScalarEENKUlvE_clEvENKUlvE_clEvEUlNS5_7complexIdEEE_St5arrayIPcLm2EELi4E23TrivialOffsetCalculatorILi1EjESI_NS0_6memory12LoadWithCastILi1EEENSJ_13StoreWithCastILi1EEEEEviT_T0_T2_T3_T4_T5_:
	.zero		948


//--------------------- .nv.constant0._ZN2at6native18elementwise_kernelILi128ELi2EZNS0_22gpu_kernel_impl_nocastIZZZNS0_50_GLOBAL__N__2680c7bb_12_PowKernel_cu_7dd49032_300324pow_tensor_scalar_kernelERNS_18TensorIteratorBaseERKN3c106ScalarEENKUlvE_clEvENKUlvE_clEvEUlNS6_7complexIdEEE_EEvS5_RKT_EUliE_EEviT1_ --------------------------
	.section	.nv.constant0._ZN2at6native18elementwise_kernelILi128ELi2EZNS0_22gpu_kernel_impl_nocastIZZZNS0_50_GLOBAL__N__2680c7bb_12_PowKernel_cu_7dd49032_300324pow_tensor_scalar_kernelERNS_18TensorIteratorBaseERKN3c106ScalarEENKUlvE_clEvENKUlvE_clEvEUlNS6_7complexIdEEE_EEvS5_RKT_EUliE_EEviT1_,"a",@progbits
	.sectionflags	@""
	.align	4
.nv.constant0._ZN2at6native18elementwise_kernelILi128ELi2EZNS0_22gpu_kernel_impl_nocastIZZZNS0_50_GLOBAL__N__2680c7bb_12_PowKernel_cu_7dd49032_300324pow_tensor_scalar_kernelERNS_18TensorIteratorBaseERKN3c106ScalarEENKUlvE_clEvENKUlvE_clEvEUlNS6_7complexIdEEE_EEvS5_RKT_EUliE_EEviT1_:
	.zero		1440


//--------------------- .nv.constant0._ZN2at6native27unrolled_elementwise_kernelIZZZNS0_50_GLOBAL__N__2680c7bb_12_PowKernel_cu_7dd49032_300324pow_tensor_scalar_kernelERNS_18TensorIteratorBaseERKN3c106ScalarEENKUlvE_clEvENKUlvE_clEvEUlNS5_7complexIdEEE_St5arrayIPcLm2EELi4E23TrivialOffsetCalculatorILi1EjESI_NS0_6memory15LoadWithoutCastENSJ_16StoreWithoutCastEEEviT_T0_T2_T3_T4_T5_ --------------------------
	.section	.nv.constant0._ZN2at6native27unrolled_elementwise_kernelIZZZNS0_50_GLOBAL__N__2680c7bb_12_PowKernel_cu_7dd49032_300324pow_tensor_scalar_kernelERNS_18TensorIteratorBaseERKN3c106ScalarEENKUlvE_clEvENKUlvE_clEvEUlNS5_7complexIdEEE_St5arrayIPcLm2EELi4E23TrivialOffsetCalculatorILi1EjESI_NS0_6memory15LoadWithoutCastENSJ_16StoreWithoutCastEEEviT_T0_T2_T3_T4_T5_,"a",@progbits
	.sectionflags	@""
	.align	4
.nv.constant0._ZN2at6native27unrolled_elementwise_kernelIZZZNS0_50_GLOBAL__N__2680c7bb_12_PowKernel_cu_7dd49032_300324pow_tensor_scalar_kernelERNS_18TensorIteratorBaseERKN3c106ScalarEENKUlvE_clEvENKUlvE_clEvEUlNS5_7complexIdEEE_St5arrayIPcLm2EELi4E23TrivialOffsetCalculatorILi1EjESI_NS0_6memory15LoadWithoutCastENSJ_16StoreWithoutCastEEEviT_T0_T2_T3_T4_T5_:
	.zero		932


//--------------------- .nv.constant0._ZN2at6native29vectorized_elementwise_kernelILi2EZZZNS0_50_GLOBAL__N__2680c7bb_12_PowKernel_cu_7dd49032_300324pow_tensor_scalar_kernelERNS_18TensorIteratorBaseERKN3c106ScalarEENKUlvE_clEvENKUlvE_clEvEUlNS5_7complexIdEEE_St5arrayIPcLm2EEEEviT0_T1_ --------------------------
	.section	.nv.constant0._ZN2at6native29vectorized_elementwise_kernelILi2EZZZNS0_50_GLOBAL__N__2680c7bb_12_PowKernel_cu_7dd49032_300324pow_tensor_scalar_kernelERNS_18TensorIteratorBaseERKN3c106ScalarEENKUlvE_clEvENKUlvE_clEvEUlNS5_7complexIdEEE_St5arrayIPcLm2EEEEviT0_T1_,"a",@progbits
	.sectionflags	@""
	.align	4
.nv.constant0._ZN2at6native29vectorized_elementwise_kernelILi2EZZZNS0_50_GLOBAL__N__2680c7bb_12_PowKernel_cu_7dd49032_300324pow_tensor_scalar_kernelERNS_18TensorIteratorBaseERKN3c106ScalarEENKUlvE_clEvENKUlvE_clEvEUlNS5_7complexIdEEE_St5arrayIPcLm2EEEEviT0_T1_:
	.zero		928


//--------------------- .nv.constant0._ZN2at6native29vectorized_elementwise_kernelILi4EZZZNS0_50_GLOBAL__N__2680c7bb_12_PowKernel_cu_7dd49032_300324pow_tensor_scalar_kernelERNS_18TensorIteratorBaseERKN3c106ScalarEENKUlvE_clEvENKUlvE_clEvEUlNS5_7complexIdEEE_St5arrayIPcLm2EEEEviT0_T1_ --------------------------
	.section	.nv.constant0._ZN2at6native29vectorized_elementwise_kernelILi4EZZZNS0_50_GLOBAL__N__2680c7bb_12_PowKernel_cu_7dd49032_300324pow_tensor_scalar_kernelERNS_18TensorIteratorBaseERKN3c106ScalarEENKUlvE_clEvENKUlvE_clEvEUlNS5_7complexIdEEE_St5arrayIPcLm2EEEEviT0_T1_,"a",@progbits
	.sectionflags	@""
	.align	4
.nv.constant0._ZN2at6native29vectorized_elementwise_kernelILi4EZZZNS0_50_GLOBAL__N__2680c7bb_12_PowKernel_cu_7dd49032_300324pow_tensor_scalar_kernelERNS_18TensorIteratorBaseERKN3c106ScalarEENKUlvE_clEvENKUlvE_clEvEUlNS5_7complexIdEEE_St5arrayIPcLm2EEEEviT0_T1_:
	.zero		928


//--------------------- .nv.constant0._ZN2at6native29vectorized_elementwise_kernelILi8EZZZNS0_50_GLOBAL__N__2680c7bb_12_PowKernel_cu_7dd49032_300324pow_tensor_scalar_kernelERNS_18TensorIteratorBaseERKN3c106ScalarEENKUlvE_clEvENKUlvE_clEvEUlNS5_7complexIdEEE_St5arrayIPcLm2EEEEviT0_T1_ --------------------------
	.section	.nv.constant0._ZN2at6native29vectorized_elementwise_kernelILi8EZZZNS0_50_GLOBAL__N__2680c7bb_12_PowKernel_cu_7dd49032_300324pow_tensor_scalar_kernelERNS_18TensorIteratorBaseERKN3c106ScalarEENKUlvE_clEvENKUlvE_clEvEUlNS5_7complexIdEEE_St5arrayIPcLm2EEEEviT0_T1_,"a",@progbits
	.sectionflags	@""
	.align	4
.nv.constant0._ZN2at6native29vectorized_elementwise_kernelILi8EZZZNS0_50_GLOBAL__N__2680c7bb_12_PowKernel_cu_7dd49032_300324pow_tensor_scalar_kernelERNS_18TensorIteratorBaseERKN3c106ScalarEENKUlvE_clEvENKUlvE_clEvEUlNS5_7complexIdEEE_St5arrayIPcLm2EEEEviT0_T1_:
	.zero		928


//--------------------- .nv.constant0._ZN2at6native18elementwise_kernelILi128ELi4EZNS0_15gpu_kernel_implIZZZNS0_50_GLOBAL__N__2680c7bb_12_PowKernel_cu_7dd49032_300324pow_tensor_tensor_kernelERNS_18TensorIteratorBaseEENKUlvE_clEvENKUlvE9_clEvEUlN3c108BFloat16ES9_E_EEvS5_RKT_EUliE_EEviT1_ --------------------------
	.section	.nv.constant0._ZN2at6native18elementwise_kernelILi128ELi4EZNS0_15gpu_kernel_implIZZZNS0_50_GLOBAL__N__2680c7bb_12_PowKernel_cu_7dd49032_300324pow_tensor_tensor_kernelERNS_18TensorIteratorBaseEENKUlvE_clEvENKUlvE9_clEvEUlN3c108BFloat16ES9_E_EEvS5_RKT_EUliE_EEviT1_,"a",@progbits
	.sectionflags	@""
	.align	4
.nv.constant0._ZN2at6native18elementwise_kernelILi128ELi4EZNS0_15gpu_kernel_implIZZZNS0_50_GLOBAL__N__2680c7bb_12_PowKernel_cu_7dd49032_300324pow_tensor_tensor_kernelERNS_18TensorIteratorBaseEENKUlvE_clEvENKUlvE9_clEvEUlN3c108BFloat16ES9_E_EEvS5_RKT_EUliE_EEviT1_:
	.zero		1560


//--------------------- .nv.constant0._ZN2at6native27unrolled_elementwise_kernelIZZZNS0_50_GLOBAL__N__2680c7bb_12_PowKernel_cu_7dd49032_300324pow_tensor_tensor_kernelERNS_18TensorIteratorBaseEENKUlvE_clEvENKUlvE9_clEvEUlN3c108BFloat16ES8_E_St5arrayIPcLm3EELi4E23TrivialOffsetCalculatorILi2EjESD_ILi1EjENS0_6memory12LoadWithCastILi2EEENSG_13StoreWithCastILi1EEEEEviT_T0_T2_T3_T4_T5_ --------------------------
	.section	.nv.constant0._ZN2at6native27unrolled_elementwise_kernelIZZZNS0_50_GLOBAL__N__2680c7bb_12_PowKernel_cu_7dd49032_300324pow_tensor_tensor_kernelERNS_18TensorIteratorBaseEENKUlvE_clEvENKUlvE9_clEvEUlN3c108BFloat16ES8_E_St5arrayIPcLm3EELi4E23TrivialOffsetCalculatorILi2EjESD_ILi1EjENS0_6memory12LoadWithCastILi2EEENSG_13StoreWithCastILi1EEEEEviT_T0_T2_T3_T4_T5_,"a",@progbits
	.sectionflags	@""
	.align	4
.nv.constant0._ZN2at6native27unrolled_elementwise_kernelIZZZNS0_50_GLOBAL__N__2680c7bb_12_PowKernel_cu_7dd49032_300324pow_tensor_tensor_kernelERNS_18TensorIteratorBaseEENKUlvE_clEvENKUlvE9_clEvEUlN3c108BFloat16ES8_E_St5arrayIPcLm3EELi4E23TrivialOffsetCalculatorILi2EjESD_ILi1EjENS0_6memory12LoadWithCastILi2EEENSG_13StoreWithCastILi1EEEEEviT_T0_T2_T3_T4_T5_:
	.zero		960


//--------------------- .nv.constant0._ZN2at6native18elementwise_kernelILi128ELi4EZNS0_22gpu_kernel_impl_nocastIZZZNS0_50_GLOBAL__N__2680c7bb_12_PowKernel_cu_7dd49032_300324pow_tensor_tensor_kernelERNS_18TensorIteratorBaseEENKUlvE_clEvENKUlvE9_clEvEUlN3c108BFloat16ES9_E_EEvS5_RKT_EUliE_EEviT1_ --------------------------
	.section	.nv.constant0._ZN2at6native18elementwise_kernelILi128ELi4EZNS0_22gpu_kernel_impl_nocastIZZZNS0_50_GLOBAL__N__2680c7bb_12_PowKernel_cu_7dd49032_300324pow_tensor_tensor_kernelERNS_18TensorIteratorBaseEENKUlvE_clEvENKUlvE9_clEvEUlN3c108BFloat16ES9_E_EEvS5_RKT_EUliE_EEviT1_,"a",@progbits
	.sectionflags	@""
	.align	4
.nv.constant0._ZN2at6native18elementwise_kernelILi128ELi4EZNS0_22gpu_kernel_impl_nocastIZZZNS0_50_GLOBAL__N__2680c7bb_12_PowKernel_cu_7dd49032_300324pow_tensor_tensor_kernelERNS_18TensorIteratorBaseEENKUlvE_clEvENKUlvE9_clEvEUlN3c108BFloat16ES9_E_EEvS5_RKT_EUliE_EEviT1_:
	.zero		1552


//--------------------- .nv.constant0._ZN2at6native27unrolled_elementwise_kernelIZZZNS0_50_GLOBAL__N__2680c7bb_12_PowKernel_cu_7dd49032_300324pow_tensor_tensor_kernelERNS_18TensorIteratorBaseEENKUlvE_clEvENKUlvE9_clEvEUlN3c108BFloat16ES8_E_St5arrayIPcLm3EELi4E23TrivialOffsetCalculatorILi2EjESD_ILi1EjENS0_6memory15LoadWithoutCastENSG_16StoreWithoutCastEEEviT_T0_T2_T3_T4_T5_ --------------------------
	.section	.nv.constant0._ZN2at6native27unrolled_elementwise_kernelIZZZNS0_50_GLOBAL__N__2680c7bb_12_PowKernel_cu_7dd49032_300324pow_tensor_tensor_kernelERNS_18TensorIteratorBaseEENKUlvE_clEvENKUlvE9_clEvEUlN3c108BFloat16ES8_E_St5arrayIPcLm3EELi4E23TrivialOffsetCalculatorILi2EjESD_ILi1EjENS0_6memory15LoadWithoutCastENSG_16StoreWithoutCastEEEviT_T0_T2_T3_T4_T5_,"a",@progbits
	.sectionflags	@""
	.align	4
.nv.constant0._ZN2at6native27unrolled_elementwise_kernelIZZZNS0_50_GLOBAL__N__2680c7bb_12_PowKernel_cu_7dd49032_300324pow_tensor_tensor_kernelERNS_18TensorIteratorBaseEENKUlvE_clEvENKUlvE9_clEvEUlN3c108BFloat16ES8_E_St5arrayIPcLm3EELi4E23TrivialOffsetCalculatorILi2EjESD_ILi1EjENS0_6memory15LoadWithoutCastENSG_16StoreWithoutCastEEEviT_T0_T2_T3_T4_T5_:
	.zero		940


//--------------------- .nv.constant0._ZN2at6native29vectorized_elementwise_kernelILi2EZZZNS0_50_GLOBAL__N__2680c7bb_12_PowKernel_cu_7dd49032_300324pow_tensor_tensor_kernelERNS_18TensorIteratorBaseEENKUlvE_clEvENKUlvE9_clEvEUlN3c108BFloat16ES8_E_St5arrayIPcLm3EEEEviT0_T1_ --------------------------
	.section	.nv.constant0._ZN2at6native29vectorized_elementwise_kernelILi2EZZZNS0_50_GLOBAL__N__2680c7bb_12_PowKernel_cu_7dd49032_300324pow_tensor_tensor_kernelERNS_18TensorIteratorBaseEENKUlvE_clEvENKUlvE9_clEvEUlN3c108BFloat16ES8_E_St5arrayIPcLm3EEEEviT0_T1_,"a",@progbits
	.sectionflags	@""
	.align	4
.nv.constant0._ZN2at6native29vectorized_elementwise_kernelILi2EZZZNS0_50_GLOBAL__N__2680c7bb_12_PowKernel_cu_7dd49032_300324pow_tensor_tensor_kernelERNS_18TensorIteratorBaseEENKUlvE_clEvENKUlvE9_clEvEUlN3c108BFloat16ES8_E_St5arrayIPcLm3EEEEviT0_T1_:
	.zero		936


//--------------------- .nv.constant0._ZN2at6native29vectorized_elementwise_kernelILi4EZZZNS0_50_GLOBAL__N__2680c7bb_12_PowKernel_cu_7dd49032_300324pow_tensor_tensor_kernelERNS_18TensorIteratorBaseEENKUlvE_clEvENKUlvE9_clEvEUlN3c108BFloat16ES8_E_St5arrayIPcLm3EEEEviT0_T1_ --------------------------
	.section	.nv.constant0._ZN2at6native29vectorized_elementwise_kernelILi4EZZZNS0_50_GLOBAL__N__2680c7bb_12_PowKernel_cu_7dd49032_300324pow_tensor_tensor_kernelERNS_18TensorIteratorBaseEENKUlvE_clEvENKUlvE9_clEvEUlN3c108BFloat16ES8_E_St5arrayIPcLm3EEEEviT0_T1_,"a",@progbits
	.sectionflags	@""
	.align	4
.nv.constant0._ZN2at6native29vectorized_elementwise_kernelILi4EZZZNS0_50_GLOBAL__N__2680c7bb_12_PowKernel_cu_7dd49032_300324pow_tensor_tensor_kernelERNS_18TensorIteratorBaseEENKUlvE_clEvENKUlvE9_clEvEUlN3c108BFloat16ES8_E_St5arrayIPcLm3EEEEviT0_T1_:
	.zero		936


//--------------------- .nv.constant0._ZN2at6native29vectorized_elementwise_kernelILi8EZZZNS0_50_GLOBAL__N__2680c7bb_12_PowKernel_cu_7dd49032_300324pow_tensor_tensor_kernelERNS_18TensorIteratorBaseEENKUlvE_clEvENKUlvE9_clEvEUlN3c108BFloat16ES8_E_St5arrayIPcLm3EEEEviT0_T1_ --------------------------
	.section	.nv.constant0._ZN2at6native29vectorized_elementwise_kernelILi8EZZZNS0_50_GLOBAL__N__2680c7bb_12_PowKernel_cu_7dd49032_300324pow_tensor_tensor_kernelERNS_18TensorIteratorBaseEENKUlvE_clEvENKUlvE9_clEvEUlN3c108BFloat16ES8_E_St5arrayIPcLm3EEEEviT0_T1_,"a",@progbits
	.sectionflags	@""
	.align	4
.nv.constant0._ZN2at6native29vectorized_elementwise_kernelILi8EZZZNS0_50_GLOBAL__N__2680c7bb_12_PowKernel_cu_7dd49032_300324pow_tensor_tensor_kernelERNS_18TensorIteratorBaseEENKUlvE_clEvENKUlvE9_clEvEUlN3c108BFloat16ES8_E_St5arrayIPcLm3EEEEviT0_T1_:
	.zero		936


//--------------------- .nv.constant0._ZN2at6native18elementwise_kernelILi128ELi4EZNS0_15gpu_kernel_implIZNS0_50_GLOBAL__N__2680c7bb_12_PowKernel_cu_7dd49032_300322pow_scalar_tensor_implIN3c108BFloat16EEEvRNS_18TensorIteratorBaseET_EUlS6_E_EEvS8_RKS9_EUliE_EEviT1_ --------------------------
	.section	.nv.constant0._ZN2at6native18elementwise_kernelILi128ELi4EZNS0_15gpu_kernel_implIZNS0_50_GLOBAL__N__2680c7bb_12_PowKernel_cu_7dd49032_300322pow_scalar_tensor_implIN3c108BFloat16EEEvRNS_18TensorIteratorBaseET_EUlS6_E_EEvS8_RKS9_EUliE_EEviT1_,"a",@progbits
	.sectionflags	@""
	.align	4
.nv.constant0._ZN2at6native18elementwise_kernelILi128ELi4EZNS0_15gpu_kernel_implIZNS0_50_GLOBAL__N__2680c7bb_12_PowKernel_cu_7dd49032_300322pow_scalar_tensor_implIN3c108BFloat16EEEvRNS_18TensorIteratorBaseET_EUlS6_E_EEvS8_RKS9_EUliE_EEviT1_:
	.zero		1456


//--------------------- .nv.constant0._ZN2at6native27unrolled_elementwise_kernelIZNS0_50_GLOBAL__N__2680c7bb_12_PowKernel_cu_7dd49032_300322pow_scalar_tensor_implIN3c108BFloat16EEEvRNS_18TensorIteratorBaseET_EUlS5_E_St5arrayIPcLm2EELi4E23TrivialOffsetCalculatorILi1EjESE_NS0_6memory12LoadWithCastILi1EEENSF_13StoreWithCastILi1EEEEEviS8_T0_T2_T3_T4_T5_ --------------------------
	.section	.nv.constant0._ZN2at6native27unrolled_elementwise_kernelIZNS0_50_GLOBAL__N__2680c7bb_12_PowKernel_cu_7dd49032_300322pow_scalar_tensor_implIN3c108BFloat16EEEvRNS_18TensorIteratorBaseET_EUlS5_E_St5arrayIPcLm2EELi4E23TrivialOffsetCalculatorILi1EjESE_NS0_6memory12LoadWithCastILi1EEENSF_13StoreWithCastILi1EEEEEviS8_T0_T2_T3_T4_T5_,"a",@progbits
	.sectionflags	@""
	.align	4
.nv.constant0._ZN2at6native27unrolled_elementwise_kernelIZNS0_50_GLOBAL__N__2680c7bb_12_PowKernel_cu_7dd49032_300322pow_scalar_tensor_implIN3c108BFloat16EEEvRNS_18TensorIteratorBaseET_EUlS5_E_St5arrayIPcLm2EELi4E23TrivialOffsetCalculatorILi1EjESE_NS0_6memory12LoadWithCastILi1EEENSF_13StoreWithCastILi1EEEEEviS8_T0_T2_T3_T4_T5_:
	.zero		956


//--------------------- .nv.constant0._ZN2at6native18elementwise_kernelILi128ELi4EZNS0_22gpu_kernel_impl_nocastIZNS0_50_GLOBAL__N__2680c7bb_12_PowKernel_cu_7dd49032_300322pow_scalar_tensor_implIN3c108BFloat16EEEvRNS_18TensorIteratorBaseET_EUlS6_E_EEvS8_RKS9_EUliE_EEviT1_ --------------------------
	.section	.nv.constant0._ZN2at6native18elementwise_kernelILi128ELi4EZNS0_22gpu_kernel_impl_nocastIZNS0_50_GLOBAL__N__2680c7bb_12_PowKernel_cu_7dd49032_300322pow_scalar_tensor_implIN3c108BFloat16EEEvRNS_18TensorIteratorBaseET_EUlS6_E_EEvS8_RKS9_EUliE_EEviT1_,"a",@progbits
	.sectionflags	@""
	.align	4
.nv.constant0._ZN2at6native18elementwise_kernelILi128ELi4EZNS0_22gpu_kernel_impl_nocastIZNS0_50_GLOBAL__N__2680c7bb_12_PowKernel_cu_7dd49032_300322pow_scalar_tensor_implIN3c108BFloat16EEEvRNS_18TensorIteratorBaseET_EUlS6_E_EEvS8_RKS9_EUliE_EEviT1_:
	.zero		1448


//--------------------- .nv.constant0._ZN2at6native27unrolled_elementwise_kernelIZNS0_50_GLOBAL__N__2680c7bb_12_PowKernel_cu_7dd49032_300322pow_scalar_tensor_implIN3c108BFloat16EEEvRNS_18TensorIteratorBaseET_EUlS5_E_St5arrayIPcLm2EELi4E23TrivialOffsetCalculatorILi1EjESE_NS0_6memory15LoadWithoutCastENSF_16StoreWithoutCastEEEviS8_T0_T2_T3_T4_T5_ --------------------------
	.section	.nv.constant0._ZN2at6native27unrolled_elementwise_kernelIZNS0_50_GLOBAL__N__2680c7bb_12_PowKernel_cu_7dd49032_300322pow_scalar_tensor_implIN3c108BFloat16EEEvRNS_18TensorIteratorBaseET_EUlS5_E_St5arrayIPcLm2EELi4E23TrivialOffsetCalculatorILi1EjESE_NS0_6memory15LoadWithoutCastENSF_16StoreWithoutCastEEEviS8_T0_T2_T3_T4_T5_,"a",@progbits
	.sectionflags	@""
	.align	4
.nv.constant0._ZN2at6native27unrolled_elementwise_kernelIZNS0_50_GLOBAL__N__2680c7bb_12_PowKernel_cu_7dd49032_300322pow_scalar_tensor_implIN3c108BFloat16EEEvRNS_18TensorIteratorBaseET_EUlS5_E_St5arrayIPcLm2EELi4E23TrivialOffsetCalculatorILi1EjESE_NS0_6memory15LoadWithoutCastENSF_16StoreWithoutCastEEEviS8_T0_T2_T3_T4_T5_:
	.zero		940


//--------------------- .nv.constant0._ZN2at6native29vectorized_elementwise_kernelILi2EZNS0_50_GLOBAL__N__2680c7bb_12_PowKernel_cu_7dd49032_300322pow_scalar_tensor_implIN3c108BFloat16EEEvRNS_18TensorIteratorBaseET_EUlS5_E_St5arrayIPcLm2EEEEviT0_T1_ --------------------------
	.section	.nv.constant0._ZN2at6native29vectorized_elementwise_kernelILi2EZNS0_50_GLOBAL__N__2680c7bb_12_PowKernel_cu_7dd49032_300322pow_scalar_tensor_implIN3c108BFloat16EEEvRNS_18TensorIteratorBaseET_EUlS5_E_St5arrayIPcLm2EEEEviT0_T1_,"a",@progbits
	.sectionflags	@""
	.align	4
.nv.constant0._ZN2at6native29vectorized_elementwise_kernelILi2EZNS0_50_GLOBAL__N__2680c7bb_12_PowKernel_cu_7dd49032_300322pow_scalar_tensor_implIN3c108BFloat16EEEvRNS_18TensorIteratorBaseET_EUlS5_E_St5arrayIPcLm2EEEEviT0_T1_:
	.zero		936


//--------------------- .nv.constant0._ZN2at6native29vectorized_elementwise_kernelILi4EZNS0_50_GLOBAL__N__2680c7bb_12_PowKernel_cu_7dd49032_300322pow_scalar_tensor_implIN3c108BFloat16EEEvRNS_18TensorIteratorBaseET_EUlS5_E_St5arrayIPcLm2EEEEviT0_T1_ --------------------------
	.section	.nv.constant0._ZN2at6native29vectorized_elementwise_kernelILi4EZNS0_50_GLOBAL__N__2680c7bb_12_PowKernel_cu_7dd49032_300322pow_scalar_tensor_implIN3c108BFloat16EEEvRNS_18TensorIteratorBaseET_EUlS5_E_St5arrayIPcLm2EEEEviT0_T1_,"a",@progbits
	.sectionflags	@""
	.align	4
.nv.constant0._ZN2at6native29vectorized_elementwise_kernelILi4EZNS0_50_GLOBAL__N__2680c7bb_12_PowKernel_cu_7dd49032_300322pow_scalar_tensor_implIN3c108BFloat16EEEvRNS_18TensorIteratorBaseET_EUlS5_E_St5arrayIPcLm2EEEEviT0_T1_:
	.zero		936


//--------------------- .nv.constant0._ZN2at6native29vectorized_elementwise_kernelILi8EZNS0_50_GLOBAL__N__2680c7bb_12_PowKernel_cu_7dd49032_300322pow_scalar_tensor_implIN3c108BFloat16EEEvRNS_18TensorIteratorBaseET_EUlS5_E_St5arrayIPcLm2EEEEviT0_T1_ --------------------------
	.section	.nv.constant0._ZN2at6native29vectorized_elementwise_kernelILi8EZNS0_50_GLOBAL__N__2680c7bb_12_PowKernel_cu_7dd49032_300322pow_scalar_tensor_implIN3c108BFloat16EEEvRNS_18TensorIteratorBaseET_EUlS5_E_St5arrayIPcLm2EEEEviT0_T1_,"a",@progbits
	.sectionflags	@""
	.align	4
.nv.constant0._ZN2at6native29vectorized_elementwise_kernelILi8EZNS0_50_GLOBAL__N__2680c7bb_12_PowKernel_cu_7dd49032_300322pow_scalar_tensor_implIN3c108BFloat16EEEvRNS_18TensorIteratorBaseET_EUlS5_E_St5arrayIPcLm2EEEEviT0_T1_:
	.zero		936


//--------------------- .nv.constant0._ZN2at6native18elementwise_kernelILi128ELi4EZNS0_15gpu_kernel_implIZZZNS0_50_GLOBAL__N__2680c7bb_12_PowKernel_cu_7dd49032_300324pow_tensor_tensor_kernelERNS_18TensorIteratorBaseEENKUlvE_clEvENKUlvE8_clEvEUlN3c104HalfES9_E_EEvS5_RKT_EUliE_EEviT1_ --------------------------
	.section	.nv.constant0._ZN2at6native18elementwise_kernelILi128ELi4EZNS0_15gpu_kernel_implIZZZNS0_50_GLOBAL__N__2680c7bb_12_PowKernel_cu_7dd49032_300324pow_tensor_tensor_kernelERNS_18TensorIteratorBaseEENKUlvE_clEvENKUlvE8_clEvEUlN3c104HalfES9_E_EEvS5_RKT_EUliE_EEviT1_,"a",@progbits
	.sectionflags	@""
	.align	4
.nv.constant0._ZN2at6native18elementwise_kernelILi128ELi4EZNS0_15gpu_kernel_implIZZZNS0_50_GLOBAL__N__2680c7bb_12_PowKernel_cu_7dd49032_300324pow_tensor_tensor_kernelERNS_18TensorIteratorBaseEENKUlvE_clEvENKUlvE8_clEvEUlN3c104HalfES9_E_EEvS5_RKT_EUliE_EEviT1_:
	.zero		1560


//--------------------- .nv.constant0._ZN2at6native27unrolled_elementwise_kernelIZZZNS0_50_GLOBAL__N__2680c7bb_12_PowKernel_cu_7dd49032_300324pow_tensor_tensor_kernelERNS_18TensorIteratorBaseEENKUlvE_clEvENKUlvE8_clEvEUlN3c104HalfES8_E_St5arrayIPcLm3EELi4E23TrivialOffsetCalculatorILi2EjESD_ILi1EjENS0_6memory12LoadWithCastILi2EEENSG_13StoreWithCastILi1EEEEEviT_T0_T2_T3_T4_T5_ --------------------------
	.section	.nv.constant0._ZN2at6native27unrolled_elementwise_kernelIZZZNS0_50_GLOBAL__N__2680c7bb_12_PowKernel_cu_7dd49032_300324pow_tensor_tensor_kernelERNS_18TensorIteratorBaseEENKUlvE_clEvENKUlvE8_clEvEUlN3c104HalfES8_E_St5arrayIPcLm3EELi4E23TrivialOffsetCalculatorILi2EjESD_ILi1EjENS0_6memory12LoadWithCastILi2EEENSG_13StoreWithCastILi1EEEEEviT_T0_T2_T3_T4_T5_,"a",@progbits
	.sectionflags	@""
	.align	4
.nv.constant0._ZN2at6native27unrolled_elementwise_kernelIZZZNS0_50_GLOBAL__N__2680c7bb_12_PowKernel_cu_7dd49032_300324pow_tensor_tensor_kernelERNS_18TensorIteratorBaseEENKUlvE_clEvENKUlvE8_clEvEUlN3c104HalfES8_E_St5arrayIPcLm3EELi4E23TrivialOffsetCalculatorILi2EjESD_ILi1EjENS0_6memory12LoadWithCastILi2EEENSG_13StoreWithCastILi1EEEEEviT_T0_T2_T3_T4_T5_:
	.zero		960


//--------------------- .nv.constant0._ZN2at6native18elementwise_kernelILi128ELi4EZNS0_22gpu_kernel_impl_nocastIZZZNS0_50_GLOBAL__N__2680c7bb_12_PowKernel_cu_7dd49032_300324pow_tensor_tensor_kernelERNS_18TensorIteratorBaseEENKUlvE_clEvENKUlvE8_clEvEUlN3c104HalfES9_E_EEvS5_RKT_EUliE_EEviT1_ --------------------------
	.section	.nv.constant0._ZN2at6native18elementwise_kernelILi128ELi4EZNS0_22gpu_kernel_impl_nocastIZZZNS0_50_GLOBAL__N__2680c7bb_12_PowKernel_cu_7dd49032_300324pow_tensor_tensor_kernelERNS_18TensorIteratorBaseEENKUlvE_clEvENKUlvE8_clEvEUlN3c104HalfES9_E_EEvS5_RKT_EUliE_EEviT1_,"a",@progbits
	.sectionflags	@""
	.align	4
.nv.constant0._ZN2at6native18elementwise_kernelILi128ELi4EZNS0_22gpu_kernel_impl_nocastIZZZNS0_50_GLOBAL__N__2680c7bb_12_PowKernel_cu_7dd49032_300324pow_tensor_tensor_kernelERNS_18TensorIteratorBaseEENKUlvE_clEvENKUlvE8_clEvEUlN3c104HalfES9_E_EEvS5_RKT_EUliE_EEviT1_:
	.zero		1552


//--------------------- .nv.constant0._ZN2at6native27unrolled_elementwise_kernelIZZZNS0_50_GLOBAL__N__2680c7bb_12_PowKernel_cu_7dd49032_300324pow_tensor_tensor_kernelERNS_18TensorIteratorBaseEENKUlvE_clEvENKUlvE8_clEvEUlN3c104HalfES8_E_St5arrayIPcLm3EELi4E23TrivialOffsetCalculatorILi2EjESD_ILi1EjENS0_6memory15LoadWithoutCastENSG_16StoreWithoutCastEEEviT_T0_T2_T3_T4_T5_ --------------------------
	.section	.nv.constant0._ZN2at6native27unrolled_elementwise_kernelIZZZNS0_50_GLOBAL__N__2680c7bb_12_PowKernel_cu_7dd49032_300324pow_tensor_tensor_kernelERNS_18TensorIteratorBaseEENKUlvE_clEvENKUlvE8_clEvEUlN3c104HalfES8_E_St5arrayIPcLm3EELi4E23TrivialOffsetCalculatorILi2EjESD_ILi1EjENS0_6memory15LoadWithoutCastENSG_16StoreWithoutCastEEEviT_T0_T2_T3_T4_T5_,"a",@progbits
	.sectionflags	@""
	.align	4
.nv.constant0._ZN2at6native27unrolled_elementwise_kernelIZZZNS0_50_GLOBAL__N__2680c7bb_12_PowKernel_cu_7dd49032_300324pow_tensor_tensor_kernelERNS_18TensorIteratorBaseEENKUlvE_clEvENKUlvE8_clEvEUlN3c104HalfES8_E_St5arrayIPcLm3EELi4E23TrivialOffsetCalculatorILi2EjESD_ILi1EjENS0_6memory15LoadWithoutCastENSG_16StoreWithoutCastEEEviT_T0_T2_T3_T4_T5_:
	.zero		940


//--------------------- .nv.constant0._ZN2at6native29vectorized_elementwise_kernelILi2EZZZNS0_50_GLOBAL__N__2680c7bb_12_PowKernel_cu_7dd49032_300324pow_tensor_tensor_kernelERNS_18TensorIteratorBaseEENKUlvE_clEvENKUlvE8_clEvEUlN3c104HalfES8_E_St5arrayIPcLm3EEEEviT0_T1_ --------------------------
	.section	.nv.constant0._ZN2at6native29vectorized_elementwise_kernelILi2EZZZNS0_50_GLOBAL__N__2680c7bb_12_PowKernel_cu_7dd49032_300324pow_tensor_tensor_kernelERNS_18TensorIteratorBaseEENKUlvE_clEvENKUlvE8_clEvEUlN3c104HalfES8_E_St5arrayIPcLm3EEEEviT0_T1_,"a",@progbits
	.sectionflags	@""
	.align	4
.nv.constant0._ZN2at6native29vectorized_elementwise_kernelILi2EZZZNS0_50_GLOBAL__N__2680c7bb_12_PowKernel_cu_7dd49032_300324pow_tensor_tensor_kernelERNS_18TensorIteratorBaseEENKUlvE_clEvENKUlvE8_clEvEUlN3c104HalfES8_E_St5arrayIPcLm3EEEEviT0_T1_:
	.zero		936


//--------------------- .nv.constant0._ZN2at6native29vectorized_elementwise_kernelILi4EZZZNS0_50_GLOBAL__N__2680c7bb_12_PowKernel_cu_7dd49032_300324pow_tensor_tensor_kernelERNS_18TensorIteratorBaseEENKUlvE_clEvENKUlvE8_clEvEUlN3c104HalfES8_E_St5arrayIPcLm3EEEEviT0_T1_ --------------------------
	.section	.nv.constant0._ZN2at6native29vectorized_elementwise_kernelILi4EZZZNS0_50_GLOBAL__N__2680c7bb_12_PowKernel_cu_7dd49032_300324pow_tensor_tensor_kernelERNS_18TensorIteratorBaseEENKUlvE_clEvENKUlvE8_clEvEUlN3c104HalfES8_E_St5arrayIPcLm3EEEEviT0_T1_,"a",@progbits
	.sectionflags	@""
	.align	4
.nv.constant0._ZN2at6native29vectorized_elementwise_kernelILi4EZZZNS0_50_GLOBAL__N__2680c7bb_12_PowKernel_cu_7dd49032_300324pow_tensor_tensor_kernelERNS_18TensorIteratorBaseEENKUlvE_clEvENKUlvE8_clEvEUlN3c104HalfES8_E_St5arrayIPcLm3EEEEviT0_T1_:
	.zero		936


//--------------------- .nv.constant0._ZN2at6native29vectorized_elementwise_kernelILi8EZZZNS0_50_GLOBAL__N__2680c7bb_12_PowKernel_cu_7dd49032_300324pow_tensor_tensor_kernelERNS_18TensorIteratorBaseEENKUlvE_clEvENKUlvE8_clEvEUlN3c104HalfES8_E_St5arrayIPcLm3EEEEviT0_T1_ --------------------------
	.section	.nv.constant0._ZN2at6native29vectorized_elementwise_kernelILi8EZZZNS0_50_GLOBAL__N__2680c7bb_12_PowKernel_cu_7dd49032_300324pow_tensor_tensor_kernelERNS_18TensorIteratorBaseEENKUlvE_clEvENKUlvE8_clEvEUlN3c104HalfES8_E_St5arrayIPcLm3EEEEviT0_T1_,"a",@progbits
	.sectionflags	@""
	.align	4
.nv.constant0._ZN2at6native29vectorized_elementwise_kernelILi8EZZZNS0_50_GLOBAL__N__2680c7bb_12_PowKernel_cu_7dd49032_300324pow_tensor_tensor_kernelERNS_18TensorIteratorBaseEENKUlvE_clEvENKUlvE8_clEvEUlN3c104HalfES8_E_St5arrayIPcLm3EEEEviT0_T1_:
	.zero		936


//--------------------- .nv.constant0._ZN2at6native18elementwise_kernelILi128ELi4EZNS0_15gpu_kernel_implIZNS0_50_GLOBAL__N__2680c7bb_12_PowKernel_cu_7dd49032_300322pow_scalar_tensor_implIN3c104HalfEEEvRNS_18TensorIteratorBaseET_EUlS6_E_EEvS8_RKS9_EUliE_EEviT1_ --------------------------
	.section	.nv.constant0._ZN2at6native18elementwise_kernelILi128ELi4EZNS0_15gpu_kernel_implIZNS0_50_GLOBAL__N__2680c7bb_12_PowKernel_cu_7dd49032_300322pow_scalar_tensor_implIN3c104HalfEEEvRNS_18TensorIteratorBaseET_EUlS6_E_EEvS8_RKS9_EUliE_EEviT1_,"a",@progbits
	.sectionflags	@""
	.align	4
.nv.constant0._ZN2at6native18elementwise_kernelILi128ELi4EZNS0_15gpu_kernel_implIZNS0_50_GLOBAL__N__2680c7bb_12_PowKernel_cu_7dd49032_300322pow_scalar_tensor_implIN3c104HalfEEEvRNS_18TensorIteratorBaseET_EUlS6_E_EEvS8_RKS9_EUliE_EEviT1_:
	.zero		1456


//--------------------- .nv.constant0._ZN2at6native27unrolled_elementwise_kernelIZNS0_50_GLOBAL__N__2680c7bb_12_PowKernel_cu_7dd49032_300322pow_scalar_tensor_implIN3c104HalfEEEvRNS_18TensorIteratorBaseET_EUlS5_E_St5arrayIPcLm2EELi4E23TrivialOffsetCalculatorILi1EjESE_NS0_6memory12LoadWithCastILi1EEENSF_13StoreWithCastILi1EEEEEviS8_T0_T2_T3_T4_T5_ --------------------------
	.section	.nv.constant0._ZN2at6native27unrolled_elementwise_kernelIZNS0_50_GLOBAL__N__2680c7bb_12_PowKernel_cu_7dd49032_300322pow_scalar_tensor_implIN3c104HalfEEEvRNS_18TensorIteratorBaseET_EUlS5_E_St5arrayIPcLm2EELi4E23TrivialOffsetCalculatorILi1EjESE_NS0_6memory12LoadWithCastILi1EEENSF_13StoreWithCastILi1EEEEEviS8_T0_T2_T3_T4_T5_,"a",@progbits
	.sectionflags	@""
	.align	4
.nv.constant0._ZN2at6native27unrolled_elementwise_kernelIZNS0_50_GLOBAL__N__2680c7bb_12_PowKernel_cu_7dd49032_300322pow_scalar_tensor_implIN3c104HalfEEEvRNS_18TensorIteratorBaseET_EUlS5_E_St5arrayIPcLm2EELi4E23TrivialOffsetCalculatorILi1EjESE_NS0_6memory12LoadWithCastILi1EEENSF_13StoreWithCastILi1EEEEEviS8_T0_T2_T3_T4_T5_:
	.zero		956


//--------------------- .nv.constant0._ZN2at6native18elementwise_kernelILi128ELi4EZNS0_22gpu_kernel_impl_nocastIZNS0_50_GLOBAL__N__2680c7bb_12_PowKernel_cu_7dd49032_300322pow_scalar_tensor_implIN3c104HalfEEEvRNS_18TensorIteratorBaseET_EUlS6_E_EEvS8_RKS9_EUliE_EEviT1_ --------------------------
	.section	.nv.constant0._ZN2at6native18elementwise_kernelILi128ELi4EZNS0_22gpu_kernel_impl_nocastIZNS0_50_GLOBAL__N__2680c7bb_12_PowKernel_cu_7dd49032_300322pow_scalar_tensor_implIN3c104HalfEEEvRNS_18TensorIteratorBaseET_EUlS6_E_EEvS8_RKS9_EUliE_EEviT1_,"a",@progbits
	.sectionflags	@""
	.align	4
.nv.constant0._ZN2at6native18elementwise_kernelILi128ELi4EZNS0_22gpu_kernel_impl_nocastIZNS0_50_GLOBAL__N__2680c7bb_12_PowKernel_cu_7dd49032_300322pow_scalar_tensor_implIN3c104HalfEEEvRNS_18TensorIteratorBaseET_EUlS6_E_EEvS8_RKS9_EUliE_EEviT1_:
	.zero		1448


//--------------------- .nv.constant0._ZN2at6native27unrolled_elementwise_kernelIZNS0_50_GLOBAL__N__2680c7bb_12_PowKernel_cu_7dd49032_300322pow_scalar_tensor_implIN3c104HalfEEEvRNS_18TensorIteratorBaseET_EUlS5_E_St5arrayIPcLm2EELi4E23TrivialOffsetCalculatorILi1EjESE_NS0_6memory15LoadWithoutCastENSF_16StoreWithoutCastEEEviS8_T0_T2_T3_T4_T5_ --------------------------
	.section	.nv.constant0._ZN2at6native27unrolled_elementwise_kernelIZNS0_50_GLOBAL__N__2680c7bb_12_PowKernel_cu_7dd49032_300322pow_scalar_tensor_implIN3c104HalfEEEvRNS_18TensorIteratorBaseET_EUlS5_E_St5arrayIPcLm2EELi4E23TrivialOffsetCalculatorILi1EjESE_NS0_6memory15LoadWithoutCastENSF_16StoreWithoutCastEEEviS8_T0_T2_T3_T4_T5_,"a",@progbits
	.sectionflags	@""
	.align	4
.nv.constant0._ZN2at6native27unrolled_elementwise_kernelIZNS0_50_GLOBAL__N__2680c7bb_12_PowKernel_cu_7dd49032_300322pow_scalar_tensor_implIN3c104HalfEEEvRNS_18TensorIteratorBaseET_EUlS5_E_St5arrayIPcLm2EELi4E23TrivialOffsetCalculatorILi1EjESE_NS0_6memory15LoadWithoutCastENSF_16StoreWithoutCastEEEviS8_T0_T2_T3_T4_T5_:
	.zero		940


//--------------------- .nv.constant0._ZN2at6native29vectorized_elementwise_kernelILi2EZNS0_50_GLOBAL__N__2680c7bb_12_PowKernel_cu_7dd49032_300322pow_scalar_tensor_implIN3c104HalfEEEvRNS_18TensorIteratorBaseET_EUlS5_E_St5arrayIPcLm2EEEEviT0_T1_ --------------------------
	.section	.nv.constant0._ZN2at6native29vectorized_elementwise_kernelILi2EZNS0_50_GLOBAL__N__2680c7bb_12_PowKernel_cu_7dd49032_300322pow_scalar_tensor_implIN3c104HalfEEEvRNS_18TensorIteratorBaseET_EUlS5_E_St5arrayIPcLm2EEEEviT0_T1_,"a",@progbits
	.sectionflags	@""
	.align	4
.nv.constant0._ZN2at6native29vectorized_elementwise_kernelILi2EZNS0_50_GLOBAL__N__2680c7bb_12_PowKernel_cu_7dd49032_300322pow_scalar_tensor_implIN3c104HalfEEEvRNS_18TensorIteratorBaseET_EUlS5_E_St5arrayIPcLm2EEEEviT0_T1_:
	.zero		936


//--------------------- .nv.constant0._ZN2at6native29vectorized_elementwise_kernelILi4EZNS0_50_GLOBAL__N__2680c7bb_12_PowKernel_cu_7dd49032_300322pow_scalar_tensor_implIN3c104HalfEEEvRNS_18TensorIteratorBaseET_EUlS5_E_St5arrayIPcLm2EEEEviT0_T1_ --------------------------
	.section	.nv.constant0._ZN2at6native29vectorized_elementwise_kernelILi4EZNS0_50_GLOBAL__N__2680c7bb_12_PowKernel_cu_7dd49032_300322pow_scalar_tensor_implIN3c104HalfEEEvRNS_18TensorIteratorBaseET_EUlS5_E_St5arrayIPcLm2EEEEviT0_T1_,"a",@progbits
	.sectionflags	@""
	.align	4
.nv.constant0._ZN2at6native29vectorized_elementwise_kernelILi4EZNS0_50_GLOBAL__N__2680c7bb_12_PowKernel_cu_7dd49032_300322pow_scalar_tensor_implIN3c104HalfEEEvRNS_18TensorIteratorBaseET_EUlS5_E_St5arrayIPcLm2EEEEviT0_T1_:
	.zero		936


//--------------------- .nv.constant0._ZN2at6native29vectorized_elementwise_kernelILi8EZNS0_50_GLOBAL__N__2680c7bb_12_PowKernel_cu_7dd49032_300322pow_scalar_tensor_implIN3c104HalfEEEvRNS_18TensorIteratorBaseET_EUlS5_E_St5arrayIPcLm2EEEEviT0_T1_ --------------------------
	.section	.nv.constant0._ZN2at6native29vectorized_elementwise_kernelILi8EZNS0_50_GLOBAL__N__2680c7bb_12_PowKernel_cu_7dd49032_300322pow_scalar_tensor_implIN3c104HalfEEEvRNS_18TensorIteratorBaseET_EUlS5_E_St5arrayIPcLm2EEEEviT0_T1_,"a",@progbits
	.sectionflags	@""
	.align	4
.nv.constant0._ZN2at6native29vectorized_elementwise_kernelILi8EZNS0_50_GLOBAL__N__2680c7bb_12_PowKernel_cu_7dd49032_300322pow_scalar_tensor_implIN3c104HalfEEEvRNS_18TensorIteratorBaseET_EUlS5_E_St5arrayIPcLm2EEEEviT0_T1_:
	.zero		936


//--------------------- .nv.constant0._ZN2at6native18elementwise_kernelILi128ELi4EZNS0_15gpu_kernel_implIZZZNS0_50_GLOBAL__N__2680c7bb_12_PowKernel_cu_7dd49032_300324pow_tensor_tensor_kernelERNS_18TensorIteratorBaseEENKUlvE_clEvENKUlvE7_clEvEUlN3c107complexIfEESA_E_EEvS5_RKT_EUliE_EEviT1_ --------------------------
	.section	.nv.constant0._ZN2at6native18elementwise_kernelILi128ELi4EZNS0_15gpu_kernel_implIZZZNS0_50_GLOBAL__N__2680c7bb_12_PowKernel_cu_7dd49032_300324pow_tensor_tensor_kernelERNS_18TensorIteratorBaseEENKUlvE_clEvENKUlvE7_clEvEUlN3c107complexIfEESA_E_EEvS5_RKT_EUliE_EEviT1_,"a",@progbits
	.sectionflags	@""
	.align	4
.nv.constant0._ZN2at6native18elementwise_kernelILi128ELi4EZNS0_15gpu_kernel_implIZZZNS0_50_GLOBAL__N__2680c7bb_12_PowKernel_cu_7dd49032_300324pow_tensor_tensor_kernelERNS_18TensorIteratorBaseEENKUlvE_clEvENKUlvE7_clEvEUlN3c107complexIfEESA_E_EEvS5_RKT_EUliE_EEviT1_:
	.zero		1560


//--------------------- .nv.constant0._ZN2at6native27unrolled_elementwise_kernelIZZZNS0_50_GLOBAL__N__2680c7bb_12_PowKernel_cu_7dd49032_300324pow_tensor_tensor_kernelERNS_18TensorIteratorBaseEENKUlvE_clEvENKUlvE7_clEvEUlN3c107complexIfEES9_E_St5arrayIPcLm3EELi4E23TrivialOffsetCalculatorILi2EjESE_ILi1EjENS0_6memory12LoadWithCastILi2EEENSH_13StoreWithCastILi1EEEEEviT_T0_T2_T3_T4_T5_ --------------------------
	.section	.nv.constant0._ZN2at6native27unrolled_elementwise_kernelIZZZNS0_50_GLOBAL__N__2680c7bb_12_PowKernel_cu_7dd49032_300324pow_tensor_tensor_kernelERNS_18TensorIteratorBaseEENKUlvE_clEvENKUlvE7_clEvEUlN3c107complexIfEES9_E_St5arrayIPcLm3EELi4E23TrivialOffsetCalculatorILi2EjESE_ILi1EjENS0_6memory12LoadWithCastILi2EEENSH_13StoreWithCastILi1EEEEEviT_T0_T2_T3_T4_T5_,"a",@progbits
	.sectionflags	@""
	.align	4
.nv.constant0._ZN2at6native27unrolled_elementwise_kernelIZZZNS0_50_GLOBAL__N__2680c7bb_12_PowKernel_cu_7dd49032_300324pow_tensor_tensor_kernelERNS_18TensorIteratorBaseEENKUlvE_clEvENKUlvE7_clEvEUlN3c107complexIfEES9_E_St5arrayIPcLm3EELi4E23TrivialOffsetCalculatorILi2EjESE_ILi1EjENS0_6memory12LoadWithCastILi2EEENSH_13StoreWithCastILi1EEEEEviT_T0_T2_T3_T4_T5_:
	.zero		960


//--------------------- .nv.constant0._ZN2at6native18elementwise_kernelILi128ELi2EZNS0_22gpu_kernel_impl_nocastIZZZNS0_50_GLOBAL__N__2680c7bb_12_PowKernel_cu_7dd49032_300324pow_tensor_tensor_kernelERNS_18TensorIteratorBaseEENKUlvE_clEvENKUlvE7_clEvEUlN3c107complexIfEESA_E_EEvS5_RKT_EUliE_EEviT1_ --------------------------
	.section	.nv.constant0._ZN2at6native18elementwise_kernelILi128ELi2EZNS0_22gpu_kernel_impl_nocastIZZZNS0_50_GLOBAL__N__2680c7bb_12_PowKernel_cu_7dd49032_300324pow_tensor_tensor_kernelERNS_18TensorIteratorBaseEENKUlvE_clEvENKUlvE7_clEvEUlN3c107complexIfEESA_E_EEvS5_RKT_EUliE_EEviT1_,"a",@progbits
	.sectionflags	@""
	.align	4
.nv.constant0._ZN2at6native18elementwise_kernelILi128ELi2EZNS0_22gpu_kernel_impl_nocastIZZZNS0_50_GLOBAL__N__2680c7bb_12_PowKernel_cu_7dd49032_300324pow_tensor_tensor_kernelERNS_18TensorIteratorBaseEENKUlvE_clEvENKUlvE7_clEvEUlN3c107complexIfEESA_E_EEvS5_RKT_EUliE_EEviT1_:
	.zero		1552


//--------------------- .nv.constant0._ZN2at6native27unrolled_elementwise_kernelIZZZNS0_50_GLOBAL__N__2680c7bb_12_PowKernel_cu_7dd49032_300324pow_tensor_tensor_kernelERNS_18TensorIteratorBaseEENKUlvE_clEvENKUlvE7_clEvEUlN3c107complexIfEES9_E_St5arrayIPcLm3EELi4E23TrivialOffsetCalculatorILi2EjESE_ILi1EjENS0_6memory15LoadWithoutCastENSH_16StoreWithoutCastEEEviT_T0_T2_T3_T4_T5_ --------------------------
	.section	.nv.constant0._ZN2at6native27unrolled_elementwise_kernelIZZZNS0_50_GLOBAL__N__2680c7bb_12_PowKernel_cu_7dd49032_300324pow_tensor_tensor_kernelERNS_18TensorIteratorBaseEENKUlvE_clEvENKUlvE7_clEvEUlN3c107complexIfEES9_E_St5arrayIPcLm3EELi4E23TrivialOffsetCalculatorILi2EjESE_ILi1EjENS0_6memory15LoadWithoutCastENSH_16StoreWithoutCastEEEviT_T0_T2_T3_T4_T5_,"a",@progbits
	.sectionflags	@""
	.align	4
.nv.constant0._ZN2at6native27unrolled_elementwise_kernelIZZZNS0_50_GLOBAL__N__2680c7bb_12_PowKernel_cu_7dd49032_300324pow_tensor_tensor_kernelERNS_18TensorIteratorBaseEENKUlvE_clEvENKUlvE7_clEvEUlN3c107complexIfEES9_E_St5arrayIPcLm3EELi4E23TrivialOffsetCalculatorILi2EjESE_ILi1EjENS0_6memory15LoadWithoutCastENSH_16StoreWithoutCastEEEviT_T0_T2_T3_T4_T5_:
	.zero		940


//--------------------- .nv.constant0._ZN2at6native29vectorized_elementwise_kernelILi2EZZZNS0_50_GLOBAL__N__2680c7bb_12_PowKernel_cu_7dd49032_300324pow_tensor_tensor_kernelERNS_18TensorIteratorBaseEENKUlvE_clEvENKUlvE7_clEvEUlN3c107complexIfEES9_E_St5arrayIPcLm3EEEEviT0_T1_ --------------------------
	.section	.nv.constant0._ZN2at6native29vectorized_elementwise_kernelILi2EZZZNS0_50_GLOBAL__N__2680c7bb_12_PowKernel_cu_7dd49032_300324pow_tensor_tensor_kernelERNS_18TensorIteratorBaseEENKUlvE_clEvENKUlvE7_clEvEUlN3c107complexIfEES9_E_St5arrayIPcLm3EEEEviT0_T1_,"a",@progbits
	.sectionflags	@""
	.align	4
.nv.constant0._ZN2at6native29vectorized_elementwise_kernelILi2EZZZNS0_50_GLOBAL__N__2680c7bb_12_PowKernel_cu_7dd49032_300324pow_tensor_tensor_kernelERNS_18TensorIteratorBaseEENKUlvE_clEvENKUlvE7_clEvEUlN3c107complexIfEES9_E_St5arrayIPcLm3EEEEviT0_T1_:
	.zero		936


//--------------------- .nv.constant0._ZN2at6native29vectorized_elementwise_kernelILi4EZZZNS0_50_GLOBAL__N__2680c7bb_12_PowKernel_cu_7dd49032_300324pow_tensor_tensor_kernelERNS_18TensorIteratorBaseEENKUlvE_clEvENKUlvE7_clEvEUlN3c107complexIfEES9_E_St5arrayIPcLm3EEEEviT0_T1_ --------------------------
	.section	.nv.constant0._ZN2at6native29vectorized_elementwise_kernelILi4EZZZNS0_50_GLOBAL__N__2680c7bb_12_PowKernel_cu_7dd49032_300324pow_tensor_tensor_kernelERNS_18TensorIteratorBaseEENKUlvE_clEvENKUlvE7_clEvEUlN3c107complexIfEES9_E_St5arrayIPcLm3EEEEviT0_T1_,"a",@progbits
	.sectionflags	@""
	.align	4
.nv.constant0._ZN2at6native29vectorized_elementwise_kernelILi4EZZZNS0_50_GLOBAL__N__2680c7bb_12_PowKernel_cu_7dd49032_300324pow_tensor_tensor_kernelERNS_18TensorIteratorBaseEENKUlvE_clEvENKUlvE7_clEvEUlN3c107complexIfEES9_E_St5arrayIPcLm3EEEEviT0_T1_:
	.zero		936


//--------------------- .nv.constant0._ZN2at6native29vectorized_elementwise_kernelILi8EZZZNS0_50_GLOBAL__N__2680c7bb_12_PowKernel_cu_7dd49032_300324pow_tensor_tensor_kernelERNS_18TensorIteratorBaseEENKUlvE_clEvENKUlvE7_clEvEUlN3c107complexIfEES9_E_St5arrayIPcLm3EEEEviT0_T1_ --------------------------
	.section	.nv.constant0._ZN2at6native29vectorized_elementwise_kernelILi8EZZZNS0_50_GLOBAL__N__2680c7bb_12_PowKernel_cu_7dd49032_300324pow_tensor_tensor_kernelERNS_18TensorIteratorBaseEENKUlvE_clEvENKUlvE7_clEvEUlN3c107complexIfEES9_E_St5arrayIPcLm3EEEEviT0_T1_,"a",@progbits
	.sectionflags	@""
	.align	4
.nv.constant0._ZN2at6native29vectorized_elementwise_kernelILi8EZZZNS0_50_GLOBAL__N__2680c7bb_12_PowKernel_cu_7dd49032_300324pow_tensor_tensor_kernelERNS_18TensorIteratorBaseEENKUlvE_clEvENKUlvE7_clEvEUlN3c107complexIfEES9_E_St5arrayIPcLm3EEEEviT0_T1_:
	.zero		936


//--------------------- .nv.constant0._ZN2at6native18elementwise_kernelILi128ELi4EZNS0_15gpu_kernel_implIZNS0_50_GLOBAL__N__2680c7bb_12_PowKernel_cu_7dd49032_300322pow_scalar_tensor_implIfEEvRNS_18TensorIteratorBaseEN3c107complexIT_EEEUlNS8_IfEEE_EEvS6_RKS9_EUliE_EEviT1_ --------------------------
	.section	.nv.constant0._ZN2at6native18elementwise_kernelILi128ELi4EZNS0_15gpu_kernel_implIZNS0_50_GLOBAL__N__2680c7bb_12_PowKernel_cu_7dd49032_300322pow_scalar_tensor_implIfEEvRNS_18TensorIteratorBaseEN3c107complexIT_EEEUlNS8_IfEEE_EEvS6_RKS9_EUliE_EEviT1_,"a",@progbits
	.sectionflags	@""
	.align	4
.nv.constant0._ZN2at6native18elementwise_kernelILi128ELi4EZNS0_15gpu_kernel_implIZNS0_50_GLOBAL__N__2680c7bb_12_PowKernel_cu_7dd49032_300322pow_scalar_tensor_implIfEEvRNS_18TensorIteratorBaseEN3c107complexIT_EEEUlNS8_IfEEE_EEvS6_RKS9_EUliE_EEviT1_:
	.zero		1456


//--------------------- .nv.constant0._ZN2at6native27unrolled_elementwise_kernelIZNS0_50_GLOBAL__N__2680c7bb_12_PowKernel_cu_7dd49032_300322pow_scalar_tensor_implIfEEvRNS_18TensorIteratorBaseEN3c107complexIT_EEEUlNS7_IfEEE_St5arrayIPcLm2EELi4E23TrivialOffsetCalculatorILi1EjESG_NS0_6memory12LoadWithCastILi1EEENSH_13StoreWithCastILi1EEEEEviS8_T0_T2_T3_T4_T5_ --------------------------
	.section	.nv.constant0._ZN2at6native27unrolled_elementwise_kernelIZNS0_50_GLOBAL__N__2680c7bb_12_PowKernel_cu_7dd49032_300322pow_scalar_tensor_implIfEEvRNS_18TensorIteratorBaseEN3c107complexIT_EEEUlNS7_IfEEE_St5arrayIPcLm2EELi4E23TrivialOffsetCalculatorILi1EjESG_NS0_6memory12LoadWithCastILi1EEENSH_13StoreWithCastILi1EEEEEviS8_T0_T2_T3_T4_T5_,"a",@progbits
	.sectionflags	@""
	.align	4
.nv.constant0._ZN2at6native27unrolled_elementwise_kernelIZNS0_50_GLOBAL__N__2680c7bb_12_PowKernel_cu_7dd49032_300322pow_scalar_tensor_implIfEEvRNS_18TensorIteratorBaseEN3c107complexIT_EEEUlNS7_IfEEE_St5arrayIPcLm2EELi4E23TrivialOffsetCalculatorILi1EjESG_NS0_6memory12LoadWithCastILi1EEENSH_13StoreWithCastILi1EEEEEviS8_T0_T2_T3_T4_T5_:
	.zero		956


//--------------------- .nv.constant0._ZN2at6native18elementwise_kernelILi128ELi2EZNS0_22gpu_kernel_impl_nocastIZNS0_50_GLOBAL__N__2680c7bb_12_PowKernel_cu_7dd49032_300322pow_scalar_tensor_implIfEEvRNS_18TensorIteratorBaseEN3c107complexIT_EEEUlNS8_IfEEE_EEvS6_RKS9_EUliE_EEviT1_ --------------------------
	.section	.nv.constant0._ZN2at6native18elementwise_kernelILi128ELi2EZNS0_22gpu_kernel_impl_nocastIZNS0_50_GLOBAL__N__2680c7bb_12_PowKernel_cu_7dd49032_300322pow_scalar_tensor_implIfEEvRNS_18TensorIteratorBaseEN3c107complexIT_EEEUlNS8_IfEEE_EEvS6_RKS9_EUliE_EEviT1_,"a",@progbits
	.sectionflags	@""
	.align	4
.nv.constant0._ZN2at6native18elementwise_kernelILi128ELi2EZNS0_22gpu_kernel_impl_nocastIZNS0_50_GLOBAL__N__2680c7bb_12_PowKernel_cu_7dd49032_300322pow_scalar_tensor_implIfEEvRNS_18TensorIteratorBaseEN3c107complexIT_EEEUlNS8_IfEEE_EEvS6_RKS9_EUliE_EEviT1_:
	.zero		1448


//--------------------- .nv.constant0._ZN2at6native27unrolled_elementwise_kernelIZNS0_50_GLOBAL__N__2680c7bb_12_PowKernel_cu_7dd49032_300322pow_scalar_tensor_implIfEEvRNS_18TensorIteratorBaseEN3c107complexIT_EEEUlNS7_IfEEE_St5arrayIPcLm2EELi4E23TrivialOffsetCalculatorILi1EjESG_NS0_6memory15LoadWithoutCastENSH_16StoreWithoutCastEEEviS8_T0_T2_T3_T4_T5_ --------------------------
	.section	.nv.constant0._ZN2at6native27unrolled_elementwise_kernelIZNS0_50_GLOBAL__N__2680c7bb_12_PowKernel_cu_7dd49032_300322pow_scalar_tensor_implIfEEvRNS_18TensorIteratorBaseEN3c107complexIT_EEEUlNS7_IfEEE_St5arrayIPcLm2EELi4E23TrivialOffsetCalculatorILi1EjESG_NS0_6memory15LoadWithoutCastENSH_16StoreWithoutCastEEEviS8_T0_T2_T3_T4_T5_,"a",@progbits
	.sectionflags	@""
	.align	4
.nv.constant0._ZN2at6native27unrolled_elementwise_kernelIZNS0_50_GLOBAL__N__2680c7bb_12_PowKernel_cu_7dd49032_300322pow_scalar_tensor_implIfEEvRNS_18TensorIteratorBaseEN3c107complexIT_EEEUlNS7_IfEEE_St5arrayIPcLm2EELi4E23TrivialOffsetCalculatorILi1EjESG_NS0_6memory15LoadWithoutCastENSH_16StoreWithoutCastEEEviS8_T0_T2_T3_T4_T5_:
	.zero		940


//--------------------- .nv.constant0._ZN2at6native29vectorized_elementwise_kernelILi2EZNS0_50_GLOBAL__N__2680c7bb_12_PowKernel_cu_7dd49032_300322pow_scalar_tensor_implIfEEvRNS_18TensorIteratorBaseEN3c107complexIT_EEEUlNS7_IfEEE_St5arrayIPcLm2EEEEviT0_T1_ --------------------------
	.section	.nv.constant0._ZN2at6native29vectorized_elementwise_kernelILi2EZNS0_50_GLOBAL__N__2680c7bb_12_PowKernel_cu_7dd49032_300322pow_scalar_tensor_implIfEEvRNS_18TensorIteratorBaseEN3c107complexIT_EEEUlNS7_IfEEE_St5arrayIPcLm2EEEEviT0_T1_,"a",@progbits
	.sectionflags	@""
	.align	4
.nv.constant0._ZN2at6native29vectorized_elementwise_kernelILi2EZNS0_50_GLOBAL__N__2680c7bb_12_PowKernel_cu_7dd49032_300322pow_scalar_tensor_implIfEEvRNS_18TensorIteratorBaseEN3c107complexIT_EEEUlNS7_IfEEE_St5arrayIPcLm2EEEEviT0_T1_:
	.zero		936


//--------------------- .nv.constant0._ZN2at6native29vectorized_elementwise_kernelILi4EZNS0_50_GLOBAL__N__2680c7bb_12_PowKernel_cu_7dd49032_300322pow_scalar_tensor_implIfEEvRNS_18TensorIteratorBaseEN3c107complexIT_EEEUlNS7_IfEEE_St5arrayIPcLm2EEEEviT0_T1_ --------------------------
	.section	.nv.constant0._ZN2at6native29vectorized_elementwise_kernelILi4EZNS0_50_GLOBAL__N__2680c7bb_12_PowKernel_cu_7dd49032_300322pow_scalar_tensor_implIfEEvRNS_18TensorIteratorBaseEN3c107complexIT_EEEUlNS7_IfEEE_St5arrayIPcLm2EEEEviT0_T1_,"a",@progbits
	.sectionflags	@""
	.align	4
.nv.constant0._ZN2at6native29vectorized_elementwise_kernelILi4EZNS0_50_GLOBAL__N__2680c7bb_12_PowKernel_cu_7dd49032_300322pow_scalar_tensor_implIfEEvRNS_18TensorIteratorBaseEN3c107complexIT_EEEUlNS7_IfEEE_St5arrayIPcLm2EEEEviT0_T1_:
	.zero		936


//--------------------- .nv.constant0._ZN2at6native29vectorized_elementwise_kernelILi8EZNS0_50_GLOBAL__N__2680c7bb_12_PowKernel_cu_7dd49032_300322pow_scalar_tensor_implIfEEvRNS_18TensorIteratorBaseEN3c107complexIT_EEEUlNS7_IfEEE_St5arrayIPcLm2EEEEviT0_T1_ --------------------------
	.section	.nv.constant0._ZN2at6native29vectorized_elementwise_kernelILi8EZNS0_50_GLOBAL__N__2680c7bb_12_PowKernel_cu_7dd49032_300322pow_scalar_tensor_implIfEEvRNS_18TensorIteratorBaseEN3c107complexIT_EEEUlNS7_IfEEE_St5arrayIPcLm2EEEEviT0_T1_,"a",@progbits
	.sectionflags	@""
	.align	4
.nv.constant0._ZN2at6native29vectorized_elementwise_kernelILi8EZNS0_50_GLOBAL__N__2680c7bb_12_PowKernel_cu_7dd49032_300322pow_scalar_tensor_implIfEEvRNS_18TensorIteratorBaseEN3c107complexIT_EEEUlNS7_IfEEE_St5arrayIPcLm2EEEEviT0_T1_:
	.zero		936


//--------------------- .nv.constant0._ZN2at6native18elementwise_kernelILi128ELi4EZNS0_15gpu_kernel_implIZZZNS0_50_GLOBAL__N__2680c7bb_12_PowKernel_cu_7dd49032_300324pow_tensor_tensor_kernelERNS_18TensorIteratorBaseEENKUlvE_clEvENKUlvE6_clEvEUlN3c107complexIdEESA_E_EEvS5_RKT_EUliE_EEviT1_ --------------------------
	.section	.nv.constant0._ZN2at6native18elementwise_kernelILi128ELi4EZNS0_15gpu_kernel_implIZZZNS0_50_GLOBAL__N__2680c7bb_12_PowKernel_cu_7dd49032_300324pow_tensor_tensor_kernelERNS_18TensorIteratorBaseEENKUlvE_clEvENKUlvE6_clEvEUlN3c107complexIdEESA_E_EEvS5_RKT_EUliE_EEviT1_,"a",@progbits
	.sectionflags	@""
	.align	4
.nv.constant0._ZN2at6native18elementwise_kernelILi128ELi4EZNS0_15gpu_kernel_implIZZZNS0_50_GLOBAL__N__2680c7bb_12_PowKernel_cu_7dd49032_300324pow_tensor_tensor_kernelERNS_18TensorIteratorBaseEENKUlvE_clEvENKUlvE6_clEvEUlN3c107complexIdEESA_E_EEvS5_RKT_EUliE_EEviT1_:
	.zero		1560


//--------------------- .nv.constant0._ZN2at6native27unrolled_elementwise_kernelIZZZNS0_50_GLOBAL__N__2680c7bb_12_PowKernel_cu_7dd49032_300324pow_tensor_tensor_kernelERNS_18TensorIteratorBaseEENKUlvE_clEvENKUlvE6_clEvEUlN3c107complexIdEES9_E_St5arrayIPcLm3EELi4E23TrivialOffsetCalculatorILi2EjESE_ILi1EjENS0_6memory12LoadWithCastILi2EEENSH_13StoreWithCastILi1EEEEEviT_T0_T2_T3_T4_T5_ --------------------------
	.section	.nv.constant0._ZN2at6native27unrolled_elementwise_kernelIZZZNS0_50_GLOBAL__N__2680c7bb_12_PowKernel_cu_7dd49032_300324pow_tensor_tensor_kernelERNS_18TensorIteratorBaseEENKUlvE_clEvENKUlvE6_clEvEUlN3c107complexIdEES9_E_St5arrayIPcLm3EELi4E23TrivialOffsetCalculatorILi2EjESE_ILi1EjENS0_6memory12LoadWithCastILi2EEENSH_13StoreWithCastILi1EEEEEviT_T0_T2_T3_T4_T5_,"a",@progbits
	.sectionflags	@""
	.align	4
.nv.constant0._ZN2at6native27unrolled_elementwise_kernelIZZZNS0_50_GLOBAL__N__2680c7bb_12_PowKernel_cu_7dd49032_300324pow_tensor_tensor_kernelERNS_18TensorIteratorBaseEENKUlvE_clEvENKUlvE6_clEvEUlN3c107complexIdEES9_E_St5arrayIPcLm3EELi4E23TrivialOffsetCalculatorILi2EjESE_ILi1EjENS0_6memory12LoadWithCastILi2EEENSH_13StoreWithCastILi1EEEEEviT_T0_T2_T3_T4_T5_:
	.zero		960


//--------------------- .nv.constant0._ZN2at6native18elementwise_kernelILi128ELi2EZNS0_22gpu_kernel_impl_nocastIZZZNS0_50_GLOBAL__N__2680c7bb_12_PowKernel_cu_7dd49032_300324pow_tensor_tensor_kernelERNS_18TensorIteratorBaseEENKUlvE_clEvENKUlvE6_clEvEUlN3c107complexIdEESA_E_EEvS5_RKT_EUliE_EEviT1_ --------------------------
	.section	.nv.constant0._ZN2at6native18elementwise_kernelILi128ELi2EZNS0_22gpu_kernel_impl_nocastIZZZNS0_50_GLOBAL__N__2680c7bb_12_PowKernel_cu_7dd49032_300324pow_tensor_tensor_kernelERNS_18TensorIteratorBaseEENKUlvE_clEvENKUlvE6_clEvEUlN3c107complexIdEESA_E_EEvS5_RKT_EUliE_EEviT1_,"a",@progbits
	.sectionflags	@""
	.align	4
.nv.constant0._ZN2at6native18elementwise_kernelILi128ELi2EZNS0_22gpu_kernel_impl_nocastIZZZNS0_50_GLOBAL__N__2680c7bb_12_PowKernel_cu_7dd49032_300324pow_tensor_tensor_kernelERNS_18TensorIteratorBaseEENKUlvE_clEvENKUlvE6_clEvEUlN3c107complexIdEESA_E_EEvS5_RKT_EUliE_EEviT1_:
	.zero		1552


//--------------------- .nv.constant0._ZN2at6native27unrolled_elementwise_kernelIZZZNS0_50_GLOBAL__N__2680c7bb_12_PowKernel_cu_7dd49032_300324pow_tensor_tensor_kernelERNS_18TensorIteratorBaseEENKUlvE_clEvENKUlvE6_clEvEUlN3c107complexIdEES9_E_St5arrayIPcLm3EELi4E23TrivialOffsetCalculatorILi2EjESE_ILi1EjENS0_6memory15LoadWithoutCastENSH_16StoreWithoutCastEEEviT_T0_T2_T3_T4_T5_ --------------------------
	.section	.nv.constant0._ZN2at6native27unrolled_elementwise_kernelIZZZNS0_50_GLOBAL__N__2680c7bb_12_PowKernel_cu_7dd49032_300324pow_tensor_tensor_kernelERNS_18TensorIteratorBaseEENKUlvE_clEvENKUlvE6_clEvEUlN3c107complexIdEES9_E_St5arrayIPcLm3EELi4E23TrivialOffsetCalculatorILi2EjESE_ILi1EjENS0_6memory15LoadWithoutCastENSH_16StoreWithoutCastEEEviT_T0_T2_T3_T4_T5_,"a",@progbits
	.sectionflags	@""
	.align	4
.nv.constant0._ZN2at6native27unrolled_elementwise_kernelIZZZNS0_50_GLOBAL__N__2680c7bb_12_PowKernel_cu_7dd49032_300324pow_tensor_tensor_kernelERNS_18TensorIteratorBaseEENKUlvE_clEvENKUlvE6_clEvEUlN3c107complexIdEES9_E_St5arrayIPcLm3EELi4E23TrivialOffsetCalculatorILi2EjESE_ILi1EjENS0_6memory15LoadWithoutCastENSH_16StoreWithoutCastEEEviT_T0_T2_T3_T4_T5_:
	.zero		940


//--------------------- .nv.constant0._ZN2at6native29vectorized_elementwise_kernelILi2EZZZNS0_50_GLOBAL__N__2680c7bb_12_PowKernel_cu_7dd49032_300324pow_tensor_tensor_kernelERNS_18TensorIteratorBaseEENKUlvE_clEvENKUlvE6_clEvEUlN3c107complexIdEES9_E_St5arrayIPcLm3EEEEviT0_T1_ --------------------------
	.section	.nv.constant0._ZN2at6native29vectorized_elementwise_kernelILi2EZZZNS0_50_GLOBAL__N__2680c7bb_12_PowKernel_cu_7dd49032_300324pow_tensor_tensor_kernelERNS_18TensorIteratorBaseEENKUlvE_clEvENKUlvE6_clEvEUlN3c107complexIdEES9_E_St5arrayIPcLm3EEEEviT0_T1_,"a",@progbits
	.sectionflags	@""
	.align	4
.nv.constant0._ZN2at6native29vectorized_elementwise_kernelILi2EZZZNS0_50_GLOBAL__N__2680c7bb_12_PowKernel_cu_7dd49032_300324pow_tensor_tensor_kernelERNS_18TensorIteratorBaseEENKUlvE_clEvENKUlvE6_clEvEUlN3c107complexIdEES9_E_St5arrayIPcLm3EEEEviT0_T1_:
	.zero		936


//--------------------- .nv.constant0._ZN2at6native29vectorized_elementwise_kernelILi4EZZZNS0_50_GLOBAL__N__2680c7bb_12_PowKernel_cu_7dd49032_300324pow_tensor_tensor_kernelERNS_18TensorIteratorBaseEENKUlvE_clEvENKUlvE6_clEvEUlN3c107complexIdEES9_E_St5arrayIPcLm3EEEEviT0_T1_ --------------------------
	.section	.nv.constant0._ZN2at6native29vectorized_elementwise_kernelILi4EZZZNS0_50_GLOBAL__N__2680c7bb_12_PowKernel_cu_7dd49032_300324pow_tensor_tensor_kernelERNS_18TensorIteratorBaseEENKUlvE_clEvENKUlvE6_clEvEUlN3c107complexIdEES9_E_St5arrayIPcLm3EEEEviT0_T1_,"a",@progbits
	.sectionflags	@""
	.align	4
.nv.constant0._ZN2at6native29vectorized_elementwise_kernelILi4EZZZNS0_50_GLOBAL__N__2680c7bb_12_PowKernel_cu_7dd49032_300324pow_tensor_tensor_kernelERNS_18TensorIteratorBaseEENKUlvE_clEvENKUlvE6_clEvEUlN3c107complexIdEES9_E_St5arrayIPcLm3EEEEviT0_T1_:
	.zero		936


//--------------------- .nv.constant0._ZN2at6native29vectorized_elementwise_kernelILi8EZZZNS0_50_GLOBAL__N__2680c7bb_12_PowKernel_cu_7dd49032_300324pow_tensor_tensor_kernelERNS_18TensorIteratorBaseEENKUlvE_clEvENKUlvE6_clEvEUlN3c107complexIdEES9_E_St5arrayIPcLm3EEEEviT0_T1_ --------------------------
	.section	.nv.constant0._ZN2at6native29vectorized_elementwise_kernelILi8EZZZNS0_50_GLOBAL__N__2680c7bb_12_PowKernel_cu_7dd49032_300324pow_tensor_tensor_kernelERNS_18TensorIteratorBaseEENKUlvE_clEvENKUlvE6_clEvEUlN3c107complexIdEES9_E_St5arrayIPcLm3EEEEviT0_T1_,"a",@progbits
	.sectionflags	@""
	.align	4
.nv.constant0._ZN2at6native29vectorized_elementwise_kernelILi8EZZZNS0_50_GLOBAL__N__2680c7bb_12_PowKernel_cu_7dd49032_300324pow_tensor_tensor_kernelERNS_18TensorIteratorBaseEENKUlvE_clEvENKUlvE6_clEvEUlN3c107complexIdEES9_E_St5arrayIPcLm3EEEEviT0_T1_:
	.zero		936


//--------------------- .nv.constant0._ZN2at6native18elementwise_kernelILi128ELi4EZNS0_15gpu_kernel_implIZNS0_50_GLOBAL__N__2680c7bb_12_PowKernel_cu_7dd49032_300322pow_scalar_tensor_implIdEEvRNS_18TensorIteratorBaseEN3c107complexIT_EEEUlNS8_IdEEE_EEvS6_RKS9_EUliE_EEviT1_ --------------------------
	.section	.nv.constant0._ZN2at6native18elementwise_kernelILi128ELi4EZNS0_15gpu_kernel_implIZNS0_50_GLOBAL__N__2680c7bb_12_PowKernel_cu_7dd49032_300322pow_scalar_tensor_implIdEEvRNS_18TensorIteratorBaseEN3c107complexIT_EEEUlNS8_IdEEE_EEvS6_RKS9_EUliE_EEviT1_,"a",@progbits
	.sectionflags	@""
	.align	4
.nv.constant0._ZN2at6native18elementwise_kernelILi128ELi4EZNS0_15gpu_kernel_implIZNS0_50_GLOBAL__N__2680c7bb_12_PowKernel_cu_7dd49032_300322pow_scalar_tensor_implIdEEvRNS_18TensorIteratorBaseEN3c107complexIT_EEEUlNS8_IdEEE_EEvS6_RKS9_EUliE_EEviT1_:
	.zero		1488


//--------------------- .nv.constant0._ZN2at6native27unrolled_elementwise_kernelIZNS0_50_GLOBAL__N__2680c7bb_12_PowKernel_cu_7dd49032_300322pow_scalar_tensor_implIdEEvRNS_18TensorIteratorBaseEN3c107complexIT_EEEUlNS7_IdEEE_St5arrayIPcLm2EELi4E23TrivialOffsetCalculatorILi1EjESG_NS0_6memory12LoadWithCastILi1EEENSH_13StoreWithCastILi1EEEEEviS8_T0_T2_T3_T4_T5_ --------------------------
	.section	.nv.constant0._ZN2at6native27unrolled_elementwise_kernelIZNS0_50_GLOBAL__N__2680c7bb_12_PowKernel_cu_7dd49032_300322pow_scalar_tensor_implIdEEvRNS_18TensorIteratorBaseEN3c107complexIT_EEEUlNS7_IdEEE_St5arrayIPcLm2EELi4E23TrivialOffsetCalculatorILi1EjESG_NS0_6memory12LoadWithCastILi1EEENSH_13StoreWithCastILi1EEEEEviS8_T0_T2_T3_T4_T5_,"a",@progbits
	.sectionflags	@""
	.align	4
.nv.constant0._ZN2at6native27unrolled_elementwise_kernelIZNS0_50_GLOBAL__N__2680c7bb_12_PowKernel_cu_7dd49032_300322pow_scalar_tensor_implIdEEvRNS_18TensorIteratorBaseEN3c107complexIT_EEEUlNS7_IdEEE_St5arrayIPcLm2EELi4E23TrivialOffsetCalculatorILi1EjESG_NS0_6memory12LoadWithCastILi1EEENSH_13StoreWithCastILi1EEEEEviS8_T0_T2_T3_T4_T5_:
	.zero		980


//--------------------- .nv.constant0._ZN2at6native18elementwise_kernelILi128ELi2EZNS0_22gpu_kernel_impl_nocastIZNS0_50_GLOBAL__N__2680c7bb_12_PowKernel_cu_7dd49032_300322pow_scalar_tensor_implIdEEvRNS_18TensorIteratorBaseEN3c107complexIT_EEEUlNS8_IdEEE_EEvS6_RKS9_EUliE_EEviT1_ --------------------------
	.section	.nv.constant0._ZN2at6native18elementwise_kernelILi128ELi2EZNS0_22gpu_kernel_impl_nocastIZNS0_50_GLOBAL__N__2680c7bb_12_PowKernel_cu_7dd49032_300322pow_scalar_tensor_implIdEEvRNS_18TensorIteratorBaseEN3c107complexIT_EEEUlNS8_IdEEE_EEvS6_RKS9_EUliE_EEviT1_,"a",@progbits
	.sectionflags	@""
	.align	4
.nv.constant0._ZN2at6native18elementwise_kernelILi128ELi2EZNS0_22gpu_kernel_impl_nocastIZNS0_50_GLOBAL__N__2680c7bb_12_PowKernel_cu_7dd49032_300322pow_scalar_tensor_implIdEEvRNS_18TensorIteratorBaseEN3c107complexIT_EEEUlNS8_IdEEE_EEvS6_RKS9_EUliE_EEviT1_:
	.zero		1488


//--------------------- .nv.constant0._ZN2at6native27unrolled_elementwise_kernelIZNS0_50_GLOBAL__N__2680c7bb_12_PowKernel_cu_7dd49032_300322pow_scalar_tensor_implIdEEvRNS_18TensorIteratorBaseEN3c107complexIT_EEEUlNS7_IdEEE_St5arrayIPcLm2EELi4E23TrivialOffsetCalculatorILi1EjESG_NS0_6memory15LoadWithoutCastENSH_16StoreWithoutCastEEEviS8_T0_T2_T3_T4_T5_ --------------------------
	.section	.nv.constant0._ZN2at6native27unrolled_elementwise_kernelIZNS0_50_GLOBAL__N__2680c7bb_12_PowKernel_cu_7dd49032_300322pow_scalar_tensor_implIdEEvRNS_18TensorIteratorBaseEN3c107complexIT_EEEUlNS7_IdEEE_St5arrayIPcLm2EELi4E23TrivialOffsetCalculatorILi1EjESG_NS0_6memory15LoadWithoutCastENSH_16StoreWithoutCastEEEviS8_T0_T2_T3_T4_T5_,"a",@progbits
	.sectionflags	@""
	.align	4
.nv.constant0._ZN2at6native27unrolled_elementwise_kernelIZNS0_50_GLOBAL__N__2680c7bb_12_PowKernel_cu_7dd49032_300322pow_scalar_tensor_implIdEEvRNS_18TensorIteratorBaseEN3c107complexIT_EEEUlNS7_IdEEE_St5arrayIPcLm2EELi4E23TrivialOffsetCalculatorILi1EjESG_NS0_6memory15LoadWithoutCastENSH_16StoreWithoutCastEEEviS8_T0_T2_T3_T4_T5_:
	.zero		964


//--------------------- .nv.constant0._ZN2at6native29vectorized_elementwise_kernelILi2EZNS0_50_GLOBAL__N__2680c7bb_12_PowKernel_cu_7dd49032_300322pow_scalar_tensor_implIdEEvRNS_18TensorIteratorBaseEN3c107complexIT_EEEUlNS7_IdEEE_St5arrayIPcLm2EEEEviT0_T1_ --------------------------
	.section	.nv.constant0._ZN2at6native29vectorized_elementwise_kernelILi2EZNS0_50_GLOBAL__N__2680c7bb_12_PowKernel_cu_7dd49032_300322pow_scalar_tensor_implIdEEvRNS_18TensorIteratorBaseEN3c107complexIT_EEEUlNS7_IdEEE_St5arrayIPcLm2EEEEviT0_T1_,"a",@progbits
	.sectionflags	@""
	.align	4
.nv.constant0._ZN2at6native29vectorized_elementwise_kernelILi2EZNS0_50_GLOBAL__N__2680c7bb_12_PowKernel_cu_7dd49032_300322pow_scalar_tensor_implIdEEvRNS_18TensorIteratorBaseEN3c107complexIT_EEEUlNS7_IdEEE_St5arrayIPcLm2EEEEviT0_T1_:
	.zero		960


//--------------------- .nv.constant0._ZN2at6native29vectorized_elementwise_kernelILi4EZNS0_50_GLOBAL__N__2680c7bb_12_PowKernel_cu_7dd49032_300322pow_scalar_tensor_implIdEEvRNS_18TensorIteratorBaseEN3c107complexIT_EEEUlNS7_IdEEE_St5arrayIPcLm2EEEEviT0_T1_ --------------------------
	.section	.nv.constant0._ZN2at6native29vectorized_elementwise_kernelILi4EZNS0_50_GLOBAL__N__2680c7bb_12_PowKernel_cu_7dd49032_300322pow_scalar_tensor_implIdEEvRNS_18TensorIteratorBaseEN3c107complexIT_EEEUlNS7_IdEEE_St5arrayIPcLm2EEEEviT0_T1_,"a",@progbits
	.sectionflags	@""
	.align	4
.nv.constant0._ZN2at6native29vectorized_elementwise_kernelILi4EZNS0_50_GLOBAL__N__2680c7bb_12_PowKernel_cu_7dd49032_300322pow_scalar_tensor_implIdEEvRNS_18TensorIteratorBaseEN3c107complexIT_EEEUlNS7_IdEEE_St5arrayIPcLm2EEEEviT0_T1_:
	.zero		960


//--------------------- .nv.constant0._ZN2at6native29vectorized_elementwise_kernelILi8EZNS0_50_GLOBAL__N__2680c7bb_12_PowKernel_cu_7dd49032_300322pow_scalar_tensor_implIdEEvRNS_18TensorIteratorBaseEN3c107complexIT_EEEUlNS7_IdEEE_St5arrayIPcLm2EEEEviT0_T1_ --------------------------
	.section	.nv.constant0._ZN2at6native29vectorized_elementwise_kernelILi8EZNS0_50_GLOBAL__N__2680c7bb_12_PowKernel_cu_7dd49032_300322pow_scalar_tensor_implIdEEvRNS_18TensorIteratorBaseEN3c107complexIT_EEEUlNS7_IdEEE_St5arrayIPcLm2EEEEviT0_T1_,"a",@progbits
	.sectionflags	@""
	.align	4
.nv.constant0._ZN2at6native29vectorized_elementwise_kernelILi8EZNS0_50_GLOBAL__N__2680c7bb_12_PowKernel_cu_7dd49032_300322pow_scalar_tensor_implIdEEvRNS_18TensorIteratorBaseEN3c107complexIT_EEEUlNS7_IdEEE_St5arrayIPcLm2EEEEviT0_T1_:
	.zero		960


//--------------------- .nv.constant0._ZN2at6native18elementwise_kernelILi128ELi4EZNS0_15gpu_kernel_implIZZZNS0_50_GLOBAL__N__2680c7bb_12_PowKernel_cu_7dd49032_300324pow_tensor_tensor_kernelERNS_18TensorIteratorBaseEENKUlvE_clEvENKUlvE5_clEvEUlffE_EEvS5_RKT_EUliE_EEviT1_ --------------------------
	.section	.nv.constant0._ZN2at6native18elementwise_kernelILi128ELi4EZNS0_15gpu_kernel_implIZZZNS0_50_GLOBAL__N__2680c7bb_12_PowKernel_cu_7dd49032_300324pow_tensor_tensor_kernelERNS_18TensorIteratorBaseEENKUlvE_clEvENKUlvE5_clEvEUlffE_EEvS5_RKT_EUliE_EEviT1_,"a",@progbits
	.sectionflags	@""
	.align	4
.nv.constant0._ZN2at6native18elementwise_kernelILi128ELi4EZNS0_15gpu_kernel_implIZZZNS0_50_GLOBAL__N__2680c7bb_12_PowKernel_cu_7dd49032_300324pow_tensor_tensor_kernelERNS_18TensorIteratorBaseEENKUlvE_clEvENKUlvE5_clEvEUlffE_EEvS5_RKT_EUliE_EEviT1_:
	.zero		1560


//--------------------- .nv.constant0._ZN2at6native27unrolled_elementwise_kernelIZZZNS0_50_GLOBAL__N__2680c7bb_12_PowKernel_cu_7dd49032_300324pow_tensor_tensor_kernelERNS_18TensorIteratorBaseEENKUlvE_clEvENKUlvE5_clEvEUlffE_St5arrayIPcLm3EELi4E23TrivialOffsetCalculatorILi2EjESB_ILi1EjENS0_6memory12LoadWithCastILi2EEENSE_13StoreWithCastILi1EEEEEviT_T0_T2_T3_T4_T5_ --------------------------
	.section	.nv.constant0._ZN2at6native27unrolled_elementwise_kernelIZZZNS0_50_GLOBAL__N__2680c7bb_12_PowKernel_cu_7dd49032_300324pow_tensor_tensor_kernelERNS_18TensorIteratorBaseEENKUlvE_clEvENKUlvE5_clEvEUlffE_St5arrayIPcLm3EELi4E23TrivialOffsetCalculatorILi2EjESB_ILi1EjENS0_6memory12LoadWithCastILi2EEENSE_13StoreWithCastILi1EEEEEviT_T0_T2_T3_T4_T5_,"a",@progbits
	.sectionflags	@""
	.align	4
.nv.constant0._ZN2at6native27unrolled_elementwise_kernelIZZZNS0_50_GLOBAL__N__2680c7bb_12_PowKernel_cu_7dd49032_300324pow_tensor_tensor_kernelERNS_18TensorIteratorBaseEENKUlvE_clEvENKUlvE5_clEvEUlffE_St5arrayIPcLm3EELi4E23TrivialOffsetCalculatorILi2EjESB_ILi1EjENS0_6memory12LoadWithCastILi2EEENSE_13StoreWithCastILi1EEEEEviT_T0_T2_T3_T4_T5_:
	.zero		960


//--------------------- .nv.constant0._ZN2at6native18elementwise_kernelILi128ELi2EZNS0_22gpu_kernel_impl_nocastIZZZNS0_50_GLOBAL__N__2680c7bb_12_PowKernel_cu_7dd49032_300324pow_tensor_tensor_kernelERNS_18TensorIteratorBaseEENKUlvE_clEvENKUlvE5_clEvEUlffE_EEvS5_RKT_EUliE_EEviT1_ --------------------------
	.section	.nv.constant0._ZN2at6native18elementwise_kernelILi128ELi2EZNS0_22gpu_kernel_impl_nocastIZZZNS0_50_GLOBAL__N__2680c7bb_12_PowKernel_cu_7dd49032_300324pow_tensor_tensor_kernelERNS_18TensorIteratorBaseEENKUlvE_clEvENKUlvE5_clEvEUlffE_EEvS5_RKT_EUliE_EEviT1_,"a",@progbits
	.sectionflags	@""
	.align	4
.nv.constant0._ZN2at6native18elementwise_kernelILi128ELi2EZNS0_22gpu_kernel_impl_nocastIZZZNS0_50_GLOBAL__N__2680c7bb_12_PowKernel_cu_7dd49032_300324pow_tensor_tensor_kernelERNS_18TensorIteratorBaseEENKUlvE_clEvENKUlvE5_clEvEUlffE_EEvS5_RKT_EUliE_EEviT1_:
	.zero		1552


//--------------------- .nv.constant0._ZN2at6native27unrolled_elementwise_kernelIZZZNS0_50_GLOBAL__N__2680c7bb_12_PowKernel_cu_7dd49032_300324pow_tensor_tensor_kernelERNS_18TensorIteratorBaseEENKUlvE_clEvENKUlvE5_clEvEUlffE_St5arrayIPcLm3EELi4E23TrivialOffsetCalculatorILi2EjESB_ILi1EjENS0_6memory15LoadWithoutCastENSE_16StoreWithoutCastEEEviT_T0_T2_T3_T4_T5_ --------------------------
	.section	.nv.constant0._ZN2at6native27unrolled_elementwise_kernelIZZZNS0_50_GLOBAL__N__2680c7bb_12_PowKernel_cu_7dd49032_300324pow_tensor_tensor_kernelERNS_18TensorIteratorBaseEENKUlvE_clEvENKUlvE5_clEvEUlffE_St5arrayIPcLm3EELi4E23TrivialOffsetCalculatorILi2EjESB_ILi1EjENS0_6memory15LoadWithoutCastENSE_16StoreWithoutCastEEEviT_T0_T2_T3_T4_T5_,"a",@progbits
	.sectionflags	@""
	.align	4
.nv.constant0._ZN2at6native27unrolled_elementwise_kernelIZZZNS0_50_GLOBAL__N__2680c7bb_12_PowKernel_cu_7dd49032_300324pow_tensor_tensor_kernelERNS_18TensorIteratorBaseEENKUlvE_clEvENKUlvE5_clEvEUlffE_St5arrayIPcLm3EELi4E23TrivialOffsetCalculatorILi2EjESB_ILi1EjENS0_6memory15LoadWithoutCastENSE_16StoreWithoutCastEEEviT_T0_T2_T3_T4_T5_:
	.zero		940


//--------------------- .nv.constant0._ZN2at6native29vectorized_elementwise_kernelILi2EZZZNS0_50_GLOBAL__N__2680c7bb_12_PowKernel_cu_7dd49032_300324pow_tensor_tensor_kernelERNS_18TensorIteratorBaseEENKUlvE_clEvENKUlvE5_clEvEUlffE_St5arrayIPcLm3EEEEviT0_T1_ --------------------------
	.section	.nv.constant0._ZN2at6native29vectorized_elementwise_kernelILi2EZZZNS0_50_GLOBAL__N__2680c7bb_12_PowKernel_cu_7dd49032_300324pow_tensor_tensor_kernelERNS_18TensorIteratorBaseEENKUlvE_clEvENKUlvE5_clEvEUlffE_St5arrayIPcLm3EEEEviT0_T1_,"a",@progbits
	.sectionflags	@""
	.align	4
.nv.constant0._ZN2at6native29vectorized_elementwise_kernelILi2EZZZNS0_50_GLOBAL__N__2680c7bb_12_PowKernel_cu_7dd49032_300324pow_tensor_tensor_kernelERNS_18TensorIteratorBaseEENKUlvE_clEvENKUlvE5_clEvEUlffE_St5arrayIPcLm3EEEEviT0_T1_:
	.zero		936


//--------------------- .nv.constant0._ZN2at6native29vectorized_elementwise_kernelILi4EZZZNS0_50_GLOBAL__N__2680c7bb_12_PowKernel_cu_7dd49032_300324pow_tensor_tensor_kernelERNS_18TensorIteratorBaseEENKUlvE_clEvENKUlvE5_clEvEUlffE_St5arrayIPcLm3EEEEviT0_T1_ --------------------------
	.section	.nv.constant0._ZN2at6native29vectorized_elementwise_kernelILi4EZZZNS0_50_GLOBAL__N__2680c7bb_12_PowKernel_cu_7dd49032_300324pow_tensor_tensor_kernelERNS_18TensorIteratorBaseEENKUlvE_clEvENKUlvE5_clEvEUlffE_St5arrayIPcLm3EEEEviT0_T1_,"a",@progbits
	.sectionflags	@""
	.align	4
.nv.constant0._ZN2at6native29vectorized_elementwise_kernelILi4EZZZNS0_50_GLOBAL__N__2680c7bb_12_PowKernel_cu_7dd49032_300324pow_tensor_tensor_kernelERNS_18TensorIteratorBaseEENKUlvE_clEvENKUlvE5_clEvEUlffE_St5arrayIPcLm3EEEEviT0_T1_:
	.zero		936


//--------------------- .nv.constant0._ZN2at6native29vectorized_elementwise_kernelILi8EZZZNS0_50_GLOBAL__N__2680c7bb_12_PowKernel_cu_7dd49032_300324pow_tensor_tensor_kernelERNS_18TensorIteratorBaseEENKUlvE_clEvENKUlvE5_clEvEUlffE_St5arrayIPcLm3EEEEviT0_T1_ --------------------------
	.section	.nv.constant0._ZN2at6native29vectorized_elementwise_kernelILi8EZZZNS0_50_GLOBAL__N__2680c7bb_12_PowKernel_cu_7dd49032_300324pow_tensor_tensor_kernelERNS_18TensorIteratorBaseEENKUlvE_clEvENKUlvE5_clEvEUlffE_St5arrayIPcLm3EEEEviT0_T1_,"a",@progbits
	.sectionflags	@""
	.align	4
.nv.constant0._ZN2at6native29vectorized_elementwise_kernelILi8EZZZNS0_50_GLOBAL__N__2680c7bb_12_PowKernel_cu_7dd49032_300324pow_tensor_tensor_kernelERNS_18TensorIteratorBaseEENKUlvE_clEvENKUlvE5_clEvEUlffE_St5arrayIPcLm3EEEEviT0_T1_:
	.zero		936


//--------------------- .nv.constant0._ZN2at6native18elementwise_kernelILi128ELi4EZNS0_15gpu_kernel_implIZNS0_50_GLOBAL__N__2680c7bb_12_PowKernel_cu_7dd49032_300322pow_scalar_tensor_implIfEEvRNS_18TensorIteratorBaseET_EUlfE_EEvS6_RKS7_EUliE_EEviT1_ --------------------------
	.section	.nv.constant0._ZN2at6native18elementwise_kernelILi128ELi4EZNS0_15gpu_kernel_implIZNS0_50_GLOBAL__N__2680c7bb_12_PowKernel_cu_7dd49032_300322pow_scalar_tensor_implIfEEvRNS_18TensorIteratorBaseET_EUlfE_EEvS6_RKS7_EUliE_EEviT1_,"a",@progbits
	.sectionflags	@""
	.align	4
.nv.constant0._ZN2at6native18elementwise_kernelILi128ELi4EZNS0_15gpu_kernel_implIZNS0_50_GLOBAL__N__2680c7bb_12_PowKernel_cu_7dd49032_300322pow_scalar_tensor_implIfEEvRNS_18TensorIteratorBaseET_EUlfE_EEvS6_RKS7_EUliE_EEviT1_:
	.zero		1456


//--------------------- .nv.constant0._ZN2at6native27unrolled_elementwise_kernelIZNS0_50_GLOBAL__N__2680c7bb_12_PowKernel_cu_7dd49032_300322pow_scalar_tensor_implIfEEvRNS_18TensorIteratorBaseET_EUlfE_St5arrayIPcLm2EELi4E23TrivialOffsetCalculatorILi1EjESC_NS0_6memory12LoadWithCastILi1EEENSD_13StoreWithCastILi1EEEEEviS6_T0_T2_T3_T4_T5_ --------------------------
	.section	.nv.constant0._ZN2at6native27unrolled_elementwise_kernelIZNS0_50_GLOBAL__N__2680c7bb_12_PowKernel_cu_7dd49032_300322pow_scalar_tensor_implIfEEvRNS_18TensorIteratorBaseET_EUlfE_St5arrayIPcLm2EELi4E23TrivialOffsetCalculatorILi1EjESC_NS0_6memory12LoadWithCastILi1EEENSD_13StoreWithCastILi1EEEEEviS6_T0_T2_T3_T4_T5_,"a",@progbits
	.sectionflags	@""
	.align	4
.nv.constant0._ZN2at6native27unrolled_elementwise_kernelIZNS0_50_GLOBAL__N__2680c7bb_12_PowKernel_cu_7dd49032_300322pow_scalar_tensor_implIfEEvRNS_18TensorIteratorBaseET_EUlfE_St5arrayIPcLm2EELi4E23TrivialOffsetCalculatorILi1EjESC_NS0_6memory12LoadWithCastILi1EEENSD_13StoreWithCastILi1EEEEEviS6_T0_T2_T3_T4_T5_:
	.zero		956


//--------------------- .nv.constant0._ZN2at6native18elementwise_kernelILi128ELi2EZNS0_22gpu_kernel_impl_nocastIZNS0_50_GLOBAL__N__2680c7bb_12_PowKernel_cu_7dd49032_300322pow_scalar_tensor_implIfEEvRNS_18TensorIteratorBaseET_EUlfE_EEvS6_RKS7_EUliE_EEviT1_ --------------------------
	.section	.nv.constant0._ZN2at6native18elementwise_kernelILi128ELi2EZNS0_22gpu_kernel_impl_nocastIZNS0_50_GLOBAL__N__2680c7bb_12_PowKernel_cu_7dd49032_300322pow_scalar_tensor_implIfEEvRNS_18TensorIteratorBaseET_EUlfE_EEvS6_RKS7_EUliE_EEviT1_,"a",@progbits
	.sectionflags	@""
	.align	4
.nv.constant0._ZN2at6native18elementwise_kernelILi128ELi2EZNS0_22gpu_kernel_impl_nocastIZNS0_50_GLOBAL__N__2680c7bb_12_PowKernel_cu_7dd49032_300322pow_scalar_tensor_implIfEEvRNS_18TensorIteratorBaseET_EUlfE_EEvS6_RKS7_EUliE_EEviT1_:
	.zero		1448


//--------------------- .nv.constant0._ZN2at6native27unrolled_elementwise_kernelIZNS0_50_GLOBAL__N__2680c7bb_12_PowKernel_cu_7dd49032_300322pow_scalar_tensor_implIfEEvRNS_18TensorIteratorBaseET_EUlfE_St5arrayIPcLm2EELi4E23TrivialOffsetCalculatorILi1EjESC_NS0_6memory15LoadWithoutCastENSD_16StoreWithoutCastEEEviS6_T0_T2_T3_T4_T5_ --------------------------
	.section	.nv.constant0._ZN2at6native27unrolled_elementwise_kernelIZNS0_50_GLOBAL__N__2680c7bb_12_PowKernel_cu_7dd49032_300322pow_scalar_tensor_implIfEEvRNS_18TensorIteratorBaseET_EUlfE_St5arrayIPcLm2EELi4E23TrivialOffsetCalculatorILi1EjESC_NS0_6memory15LoadWithoutCastENSD_16StoreWithoutCastEEEviS6_T0_T2_T3_T4_T5_,"a",@progbits
	.sectionflags	@""
	.align	4
.nv.constant0._ZN2at6native27unrolled_elementwise_kernelIZNS0_50_GLOBAL__N__2680c7bb_12_PowKernel_cu_7dd49032_300322pow_scalar_tensor_implIfEEvRNS_18TensorIteratorBaseET_EUlfE_St5arrayIPcLm2EELi4E23TrivialOffsetCalculatorILi1EjESC_NS0_6memory15LoadWithoutCastENSD_16StoreWithoutCastEEEviS6_T0_T2_T3_T4_T5_:
	.zero		940


//--------------------- .nv.constant0._ZN2at6native29vectorized_elementwise_kernelILi2EZNS0_50_GLOBAL__N__2680c7bb_12_PowKernel_cu_7dd49032_300322pow_scalar_tensor_implIfEEvRNS_18TensorIteratorBaseET_EUlfE_St5arrayIPcLm2EEEEviT0_T1_ --------------------------
	.section	.nv.constant0._ZN2at6native29vectorized_elementwise_kernelILi2EZNS0_50_GLOBAL__N__2680c7bb_12_PowKernel_cu_7dd49032_300322pow_scalar_tensor_implIfEEvRNS_18TensorIteratorBaseET_EUlfE_St5arrayIPcLm2EEEEviT0_T1_,"a",@progbits
	.sectionflags	@""
	.align	4
.nv.constant0._ZN2at6native29vectorized_elementwise_kernelILi2EZNS0_50_GLOBAL__N__2680c7bb_12_PowKernel_cu_7dd49032_300322pow_scalar_tensor_implIfEEvRNS_18TensorIteratorBaseET_EUlfE_St5arrayIPcLm2EEEEviT0_T1_:
	.zero		936


//--------------------- .nv.constant0._ZN2at6native29vectorized_elementwise_kernelILi4EZNS0_50_GLOBAL__N__2680c7bb_12_PowKernel_cu_7dd49032_300322pow_scalar_tensor_implIfEEvRNS_18TensorIteratorBaseET_EUlfE_St5arrayIPcLm2EEEEviT0_T1_ --------------------------
	.section	.nv.constant0._ZN2at6native29vectorized_elementwise_kernelILi4EZNS0_50_GLOBAL__N__2680c7bb_12_PowKernel_cu_7dd49032_300322pow_scalar_tensor_implIfEEvRNS_18TensorIteratorBaseET_EUlfE_St5arrayIPcLm2EEEEviT0_T1_,"a",@progbits
	.sectionflags	@""
	.align	4
.nv.constant0._ZN2at6native29vectorized_elementwise_kernelILi4EZNS0_50_GLOBAL__N__2680c7bb_12_PowKernel_cu_7dd49032_300322pow_scalar_tensor_implIfEEvRNS_18TensorIteratorBaseET_EUlfE_St5arrayIPcLm2EEEEviT0_T1_:
	.zero		936


//--------------------- .nv.constant0._ZN2at6native29vectorized_elementwise_kernelILi8EZNS0_50_GLOBAL__N__2680c7bb_12_PowKernel_cu_7dd49032_300322pow_scalar_tensor_implIfEEvRNS_18TensorIteratorBaseET_EUlfE_St5arrayIPcLm2EEEEviT0_T1_ --------------------------
	.section	.nv.constant0._ZN2at6native29vectorized_elementwise_kernelILi8EZNS0_50_GLOBAL__N__2680c7bb_12_PowKernel_cu_7dd49032_300322pow_scalar_tensor_implIfEEvRNS_18TensorIteratorBaseET_EUlfE_St5arrayIPcLm2EEEEviT0_T1_,"a",@progbits
	.sectionflags	@""
	.align	4
.nv.constant0._ZN2at6native29vectorized_elementwise_kernelILi8EZNS0_50_GLOBAL__N__2680c7bb_12_PowKernel_cu_7dd49032_300322pow_scalar_tensor_implIfEEvRNS_18TensorIteratorBaseET_EUlfE_St5arrayIPcLm2EEEEviT0_T1_:
	.zero		936


//--------------------- .nv.constant0._ZN2at6native18elementwise_kernelILi128ELi4EZNS0_15gpu_kernel_implIZZZNS0_50_GLOBAL__N__2680c7bb_12_PowKernel_cu_7dd49032_300324pow_tensor_tensor_kernelERNS_18TensorIteratorBaseEENKUlvE_clEvENKUlvE4_clEvEUlddE_EEvS5_RKT_EUliE_EEviT1_ --------------------------
	.section	.nv.constant0._ZN2at6native18elementwise_kernelILi128ELi4EZNS0_15gpu_kernel_implIZZZNS0_50_GLOBAL__N__2680c7bb_12_PowKernel_cu_7dd49032_300324pow_tensor_tensor_kernelERNS_18TensorIteratorBaseEENKUlvE_clEvENKUlvE4_clEvEUlddE_EEvS5_RKT_EUliE_EEviT1_,"a",@progbits
	.sectionflags	@""
	.align	4
.nv.constant0._ZN2at6native18elementwise_kernelILi128ELi4EZNS0_15gpu_kernel_implIZZZNS0_50_GLOBAL__N__2680c7bb_12_PowKernel_cu_7dd49032_300324pow_tensor_tensor_kernelERNS_18TensorIteratorBaseEENKUlvE_clEvENKUlvE4_clEvEUlddE_EEvS5_RKT_EUliE_EEviT1_:
	.zero		1560


//--------------------- .nv.constant0._ZN2at6native27unrolled_elementwise_kernelIZZZNS0_50_GLOBAL__N__2680c7bb_12_PowKernel_cu_7dd49032_300324pow_tensor_tensor_kernelERNS_18TensorIteratorBaseEENKUlvE_clEvENKUlvE4_clEvEUlddE_St5arrayIPcLm3EELi4E23TrivialOffsetCalculatorILi2EjESB_ILi1EjENS0_6memory12LoadWithCastILi2EEENSE_13StoreWithCastILi1EEEEEviT_T0_T2_T3_T4_T5_ --------------------------
	.section	.nv.constant0._ZN2at6native27unrolled_elementwise_kernelIZZZNS0_50_GLOBAL__N__2680c7bb_12_PowKernel_cu_7dd49032_300324pow_tensor_tensor_kernelERNS_18TensorIteratorBaseEENKUlvE_clEvENKUlvE4_clEvEUlddE_St5arrayIPcLm3EELi4E23TrivialOffsetCalculatorILi2EjESB_ILi1EjENS0_6memory12LoadWithCastILi2EEENSE_13StoreWithCastILi1EEEEEviT_T0_T2_T3_T4_T5_,"a",@progbits
	.sectionflags	@""
	.align	4
.nv.constant0._ZN2at6native27unrolled_elementwise_kernelIZZZNS0_50_GLOBAL__N__2680c7bb_12_PowKernel_cu_7dd49032_300324pow_tensor_tensor_kernelERNS_18TensorIteratorBaseEENKUlvE_clEvENKUlvE4_clEvEUlddE_St5arrayIPcLm3EELi4E23TrivialOffsetCalculatorILi2EjESB_ILi1EjENS0_6memory12LoadWithCastILi2EEENSE_13StoreWithCastILi1EEEEEviT_T0_T2_T3_T4_T5_:
	.zero		960


//--------------------- .nv.constant0._ZN2at6native18elementwise_kernelILi128ELi2EZNS0_22gpu_kernel_impl_nocastIZZZNS0_50_GLOBAL__N__2680c7bb_12_PowKernel_cu_7dd49032_300324pow_tensor_tensor_kernelERNS_18TensorIteratorBaseEENKUlvE_clEvENKUlvE4_clEvEUlddE_EEvS5_RKT_EUliE_EEviT1_ --------------------------
	.section	.nv.constant0._ZN2at6native18elementwise_kernelILi128ELi2EZNS0_22gpu_kernel_impl_nocastIZZZNS0_50_GLOBAL__N__2680c7bb_12_PowKernel_cu_7dd49032_300324pow_tensor_tensor_kernelERNS_18TensorIteratorBaseEENKUlvE_clEvENKUlvE4_clEvEUlddE_EEvS5_RKT_EUliE_EEviT1_,"a",@progbits
	.sectionflags	@""
	.align	4
.nv.constant0._ZN2at6native18elementwise_kernelILi128ELi2EZNS0_22gpu_kernel_impl_nocastIZZZNS0_50_GLOBAL__N__2680c7bb_12_PowKernel_cu_7dd49032_300324pow_tensor_tensor_kernelERNS_18TensorIteratorBaseEENKUlvE_clEvENKUlvE4_clEvEUlddE_EEvS5_RKT_EUliE_EEviT1_:
	.zero		1552


//--------------------- .nv.constant0._ZN2at6native27unrolled_elementwise_kernelIZZZNS0_50_GLOBAL__N__2680c7bb_12_PowKernel_cu_7dd49032_300324pow_tensor_tensor_kernelERNS_18TensorIteratorBaseEENKUlvE_clEvENKUlvE4_clEvEUlddE_St5arrayIPcLm3EELi4E23TrivialOffsetCalculatorILi2EjESB_ILi1EjENS0_6memory15LoadWithoutCastENSE_16StoreWithoutCastEEEviT_T0_T2_T3_T4_T5_ --------------------------
	.section	.nv.constant0._ZN2at6native27unrolled_elementwise_kernelIZZZNS0_50_GLOBAL__N__2680c7bb_12_PowKernel_cu_7dd49032_300324pow_tensor_tensor_kernelERNS_18TensorIteratorBaseEENKUlvE_clEvENKUlvE4_clEvEUlddE_St5arrayIPcLm3EELi4E23TrivialOffsetCalculatorILi2EjESB_ILi1EjENS0_6memory15LoadWithoutCastENSE_16StoreWithoutCastEEEviT_T0_T2_T3_T4_T5_,"a",@progbits
	.sectionflags	@""
	.align	4
.nv.constant0._ZN2at6native27unrolled_elementwise_kernelIZZZNS0_50_GLOBAL__N__2680c7bb_12_PowKernel_cu_7dd49032_300324pow_tensor_tensor_kernelERNS_18TensorIteratorBaseEENKUlvE_clEvENKUlvE4_clEvEUlddE_St5arrayIPcLm3EELi4E23TrivialOffsetCalculatorILi2EjESB_ILi1EjENS0_6memory15LoadWithoutCastENSE_16StoreWithoutCastEEEviT_T0_T2_T3_T4_T5_:
	.zero		940


//--------------------- .nv.constant0._ZN2at6native29vectorized_elementwise_kernelILi2EZZZNS0_50_GLOBAL__N__2680c7bb_12_PowKernel_cu_7dd49032_300324pow_tensor_tensor_kernelERNS_18TensorIteratorBaseEENKUlvE_clEvENKUlvE4_clEvEUlddE_St5arrayIPcLm3EEEEviT0_T1_ --------------------------
	.section	.nv.constant0._ZN2at6native29vectorized_elementwise_kernelILi2EZZZNS0_50_GLOBAL__N__2680c7bb_12_PowKernel_cu_7dd49032_300324pow_tensor_tensor_kernelERNS_18TensorIteratorBaseEENKUlvE_clEvENKUlvE4_clEvEUlddE_St5arrayIPcLm3EEEEviT0_T1_,"a",@progbits
	.sectionflags	@""
	.align	4
.nv.constant0._ZN2at6native29vectorized_elementwise_kernelILi2EZZZNS0_50_GLOBAL__N__2680c7bb_12_PowKernel_cu_7dd49032_300324pow_tensor_tensor_kernelERNS_18TensorIteratorBaseEENKUlvE_clEvENKUlvE4_clEvEUlddE_St5arrayIPcLm3EEEEviT0_T1_:
	.zero		936


//--------------------- .nv.constant0._ZN2at6native29vectorized_elementwise_kernelILi4EZZZNS0_50_GLOBAL__N__2680c7bb_12_PowKernel_cu_7dd49032_300324pow_tensor_tensor_kernelERNS_18TensorIteratorBaseEENKUlvE_clEvENKUlvE4_clEvEUlddE_St5arrayIPcLm3EEEEviT0_T1_ --------------------------
	.section	.nv.constant0._ZN2at6native29vectorized_elementwise_kernelILi4EZZZNS0_50_GLOBAL__N__2680c7bb_12_PowKernel_cu_7dd49032_300324pow_tensor_tensor_kernelERNS_18TensorIteratorBaseEENKUlvE_clEvENKUlvE4_clEvEUlddE_St5arrayIPcLm3EEEEviT0_T1_,"a",@progbits
	.sectionflags	@""
	.align	4
.nv.constant0._ZN2at6native29vectorized_elementwise_kernelILi4EZZZNS0_50_GLOBAL__N__2680c7bb_12_PowKernel_cu_7dd49032_300324pow_tensor_tensor_kernelERNS_18TensorIteratorBaseEENKUlvE_clEvENKUlvE4_clEvEUlddE_St5arrayIPcLm3EEEEviT0_T1_:
	.zero		936


//--------------------- .nv.constant0._ZN2at6native29vectorized_elementwise_kernelILi8EZZZNS0_50_GLOBAL__N__2680c7bb_12_PowKernel_cu_7dd49032_300324pow_tensor_tensor_kernelERNS_18TensorIteratorBaseEENKUlvE_clEvENKUlvE4_clEvEUlddE_St5arrayIPcLm3EEEEviT0_T1_ --------------------------
	.section	.nv.constant0._ZN2at6native29vectorized_elementwise_kernelILi8EZZZNS0_50_GLOBAL__N__2680c7bb_12_PowKernel_cu_7dd49032_300324pow_tensor_tensor_kernelERNS_18TensorIteratorBaseEENKUlvE_clEvENKUlvE4_clEvEUlddE_St5arrayIPcLm3EEEEviT0_T1_,"a",@progbits
	.sectionflags	@""
	.align	4
.nv.constant0._ZN2at6native29vectorized_elementwise_kernelILi8EZZZNS0_50_GLOBAL__N__2680c7bb_12_PowKernel_cu_7dd49032_300324pow_tensor_tensor_kernelERNS_18TensorIteratorBaseEENKUlvE_clEvENKUlvE4_clEvEUlddE_St5arrayIPcLm3EEEEviT0_T1_:
	.zero		936


//--------------------- .nv.constant0._ZN2at6native18elementwise_kernelILi128ELi4EZNS0_15gpu_kernel_implIZNS0_50_GLOBAL__N__2680c7bb_12_PowKernel_cu_7dd49032_300322pow_scalar_tensor_implIdEEvRNS_18TensorIteratorBaseET_EUldE_EEvS6_RKS7_EUliE_EEviT1_ --------------------------
	.section	.nv.constant0._ZN2at6native18elementwise_kernelILi128ELi4EZNS0_15gpu_kernel_implIZNS0_50_GLOBAL__N__2680c7bb_12_PowKernel_cu_7dd49032_300322pow_scalar_tensor_implIdEEvRNS_18TensorIteratorBaseET_EUldE_EEvS6_RKS7_EUliE_EEviT1_,"a",@progbits
	.sectionflags	@""
	.align	4
.nv.constant0._ZN2at6native18elementwise_kernelILi128ELi4EZNS0_15gpu_kernel_implIZNS0_50_GLOBAL__N__2680c7bb_12_PowKernel_cu_7dd49032_300322pow_scalar_tensor_implIdEEvRNS_18TensorIteratorBaseET_EUldE_EEvS6_RKS7_EUliE_EEviT1_:
	.zero		1456


//--------------------- .nv.constant0._ZN2at6native27unrolled_elementwise_kernelIZNS0_50_GLOBAL__N__2680c7bb_12_PowKernel_cu_7dd49032_300322pow_scalar_tensor_implIdEEvRNS_18TensorIteratorBaseET_EUldE_St5arrayIPcLm2EELi4E23TrivialOffsetCalculatorILi1EjESC_NS0_6memory12LoadWithCastILi1EEENSD_13StoreWithCastILi1EEEEEviS6_T0_T2_T3_T4_T5_ --------------------------
	.section	.nv.constant0._ZN2at6native27unrolled_elementwise_kernelIZNS0_50_GLOBAL__N__2680c7bb_12_PowKernel_cu_7dd49032_300322pow_scalar_tensor_implIdEEvRNS_18TensorIteratorBaseET_EUldE_St5arrayIPcLm2EELi4E23TrivialOffsetCalculatorILi1EjESC_NS0_6memory12LoadWithCastILi1EEENSD_13StoreWithCastILi1EEEEEviS6_T0_T2_T3_T4_T5_,"a",@progbits
	.sectionflags	@""
	.align	4
.nv.constant0._ZN2at6native27unrolled_elementwise_kernelIZNS0_50_GLOBAL__N__2680c7bb_12_PowKernel_cu_7dd49032_300322pow_scalar_tensor_implIdEEvRNS_18TensorIteratorBaseET_EUldE_St5arrayIPcLm2EELi4E23TrivialOffsetCalculatorILi1EjESC_NS0_6memory12LoadWithCastILi1EEENSD_13StoreWithCastILi1EEEEEviS6_T0_T2_T3_T4_T5_:
	.zero		956


//--------------------- .nv.constant0._ZN2at6native18elementwise_kernelILi128ELi2EZNS0_22gpu_kernel_impl_nocastIZNS0_50_GLOBAL__N__2680c7bb_12_PowKernel_cu_7dd49032_300322pow_scalar_tensor_implIdEEvRNS_18TensorIteratorBaseET_EUldE_EEvS6_RKS7_EUliE_EEviT1_ --------------------------
	.section	.nv.constant0._ZN2at6native18elementwise_kernelILi128ELi2EZNS0_22gpu_kernel_impl_nocastIZNS0_50_GLOBAL__N__2680c7bb_12_PowKernel_cu_7dd49032_300322pow_scalar_tensor_implIdEEvRNS_18TensorIteratorBaseET_EUldE_EEvS6_RKS7_EUliE_EEviT1_,"a",@progbits
	.sectionflags	@""
	.align	4
.nv.constant0._ZN2at6native18elementwise_kernelILi128ELi2EZNS0_22gpu_kernel_impl_nocastIZNS0_50_GLOBAL__N__2680c7bb_12_PowKernel_cu_7dd49032_300322pow_scalar_tensor_implIdEEvRNS_18TensorIteratorBaseET_EUldE_EEvS6_RKS7_EUliE_EEviT1_:
	.zero		1448


//--------------------- .nv.constant0._ZN2at6native27unrolled_elementwise_kernelIZNS0_50_GLOBAL__N__2680c7bb_12_PowKernel_cu_7dd49032_300322pow_scalar_tensor_implIdEEvRNS_18TensorIteratorBaseET_EUldE_St5arrayIPcLm2EELi4E23TrivialOffsetCalculatorILi1EjESC_NS0_6memory15LoadWithoutCastENSD_16StoreWithoutCastEEEviS6_T0_T2_T3_T4_T5_ --------------------------
	.section	.nv.constant0._ZN2at6native27unrolled_elementwise_kernelIZNS0_50_GLOBAL__N__2680c7bb_12_PowKernel_cu_7dd49032_300322pow_scalar_tensor_implIdEEvRNS_18TensorIteratorBaseET_EUldE_St5arrayIPcLm2EELi4E23TrivialOffsetCalculatorILi1EjESC_NS0_6memory15LoadWithoutCastENSD_16StoreWithoutCastEEEviS6_T0_T2_T3_T4_T5_,"a",@progbits
	.sectionflags	@""
	.align	4
.nv.constant0._ZN2at6native27unrolled_elementwise_kernelIZNS0_50_GLOBAL__N__2680c7bb_12_PowKernel_cu_7dd49032_300322pow_scalar_tensor_implIdEEvRNS_18TensorIteratorBaseET_EUldE_St5arrayIPcLm2EELi4E23TrivialOffsetCalculatorILi1EjESC_NS0_6memory15LoadWithoutCastENSD_16StoreWithoutCastEEEviS6_T0_T2_T3_T4_T5_:
	.zero		940


//--------------------- .nv.constant0._ZN2at6native29vectorized_elementwise_kernelILi2EZNS0_50_GLOBAL__N__2680c7bb_12_PowKernel_cu_7dd49032_300322pow_scalar_tensor_implIdEEvRNS_18TensorIteratorBaseET_EUldE_St5arrayIPcLm2EEEEviT0_T1_ --------------------------
	.section	.nv.constant0._ZN2at6native29vectorized_elementwise_kernelILi2EZNS0_50_GLOBAL__N__2680c7bb_12_PowKernel_cu_7dd49032_300322pow_scalar_tensor_implIdEEvRNS_18TensorIteratorBaseET_EUldE_St5arrayIPcLm2EEEEviT0_T1_,"a",@progbits
	.sectionflags	@""
	.align	4
.nv.constant0._ZN2at6native29vectorized_elementwise_kernelILi2EZNS0_50_GLOBAL__N__2680c7bb_12_PowKernel_cu_7dd49032_300322pow_scalar_tensor_implIdEEvRNS_18TensorIteratorBaseET_EUldE_St5arrayIPcLm2EEEEviT0_T1_:
	.zero		936


//--------------------- .nv.constant0._ZN2at6native29vectorized_elementwise_kernelILi4EZNS0_50_GLOBAL__N__2680c7bb_12_PowKernel_cu_7dd49032_300322pow_scalar_tensor_implIdEEvRNS_18TensorIteratorBaseET_EUldE_St5arrayIPcLm2EEEEviT0_T1_ --------------------------
	.section	.nv.constant0._ZN2at6native29vectorized_elementwise_kernelILi4EZNS0_50_GLOBAL__N__2680c7bb_12_PowKernel_cu_7dd49032_300322pow_scalar_tensor_implIdEEvRNS_18TensorIteratorBaseET_EUldE_St5arrayIPcLm2EEEEviT0_T1_,"a",@progbits
	.sectionflags	@""
	.align	4
.nv.constant0._ZN2at6native29vectorized_elementwise_kernelILi4EZNS0_50_GLOBAL__N__2680c7bb_12_PowKernel_cu_7dd49032_300322pow_scalar_tensor_implIdEEvRNS_18TensorIteratorBaseET_EUldE_St5arrayIPcLm2EEEEviT0_T1_:
	.zero		936


//--------------------- .nv.constant0._ZN2at6native29vectorized_elementwise_kernelILi8EZNS0_50_GLOBAL__N__2680c7bb_12_PowKernel_cu_7dd49032_300322pow_scalar_tensor_implIdEEvRNS_18TensorIteratorBaseET_EUldE_St5arrayIPcLm2EEEEviT0_T1_ --------------------------
	.section	.nv.constant0._ZN2at6native29vectorized_elementwise_kernelILi8EZNS0_50_GLOBAL__N__2680c7bb_12_PowKernel_cu_7dd49032_300322pow_scalar_tensor_implIdEEvRNS_18TensorIteratorBaseET_EUldE_St5arrayIPcLm2EEEEviT0_T1_,"a",@progbits
	.sectionflags	@""
	.align	4
.nv.constant0._ZN2at6native29vectorized_elementwise_kernelILi8EZNS0_50_GLOBAL__N__2680c7bb_12_PowKernel_cu_7dd49032_300322pow_scalar_tensor_implIdEEvRNS_18TensorIteratorBaseET_EUldE_St5arrayIPcLm2EEEEviT0_T1_:
	.zero		936


//--------------------- .nv.constant0._ZN2at6native18elementwise_kernelILi128ELi4EZNS0_15gpu_kernel_implIZZZNS0_50_GLOBAL__N__2680c7bb_12_PowKernel_cu_7dd49032_300324pow_tensor_tensor_kernelERNS_18TensorIteratorBaseEENKUlvE_clEvENKUlvE3_clEvEUlssE_EEvS5_RKT_EUliE_EEviT1_ --------------------------
	.section	.nv.constant0._ZN2at6native18elementwise_kernelILi128ELi4EZNS0_15gpu_kernel_implIZZZNS0_50_GLOBAL__N__2680c7bb_12_PowKernel_cu_7dd49032_300324pow_tensor_tensor_kernelERNS_18TensorIteratorBaseEENKUlvE_clEvENKUlvE3_clEvEUlssE_EEvS5_RKT_EUliE_EEviT1_,"a",@progbits
	.sectionflags	@""
	.align	4
.nv.constant0._ZN2at6native18elementwise_kernelILi128ELi4EZNS0_15gpu_kernel_implIZZZNS0_50_GLOBAL__N__2680c7bb_12_PowKernel_cu_7dd49032_300324pow_tensor_tensor_kernelERNS_18TensorIteratorBaseEENKUlvE_clEvENKUlvE3_clEvEUlssE_EEvS5_RKT_EUliE_EEviT1_:
	.zero		1560


//--------------------- .nv.constant0._ZN2at6native27unrolled_elementwise_kernelIZZZNS0_50_GLOBAL__N__2680c7bb_12_PowKernel_cu_7dd49032_300324pow_tensor_tensor_kernelERNS_18TensorIteratorBaseEENKUlvE_clEvENKUlvE3_clEvEUlssE_St5arrayIPcLm3EELi4E23TrivialOffsetCalculatorILi2EjESB_ILi1EjENS0_6memory12LoadWithCastILi2EEENSE_13StoreWithCastILi1EEEEEviT_T0_T2_T3_T4_T5_ --------------------------
	.section	.nv.constant0._ZN2at6native27unrolled_elementwise_kernelIZZZNS0_50_GLOBAL__N__2680c7bb_12_PowKernel_cu_7dd49032_300324pow_tensor_tensor_kernelERNS_18TensorIteratorBaseEENKUlvE_clEvENKUlvE3_clEvEUlssE_St5arrayIPcLm3EELi4E23TrivialOffsetCalculatorILi2EjESB_ILi1EjENS0_6memory12LoadWithCastILi2EEENSE_13StoreWithCastILi1EEEEEviT_T0_T2_T3_T4_T5_,"a",@progbits
	.sectionflags	@""
	.align	4
.nv.constant0._ZN2at6native27unrolled_elementwise_kernelIZZZNS0_50_GLOBAL__N__2680c7bb_12_PowKernel_cu_7dd49032_300324pow_tensor_tensor_kernelERNS_18TensorIteratorBaseEENKUlvE_clEvENKUlvE3_clEvEUlssE_St5arrayIPcLm3EELi4E23TrivialOffsetCalculatorILi2EjESB_ILi1EjENS0_6memory12LoadWithCastILi2EEENSE_13StoreWithCastILi1EEEEEviT_T0_T2_T3_T4_T5_:
	.zero		960


//--------------------- .nv.constant0._ZN2at6native18elementwise_kernelILi128ELi4EZNS0_22gpu_kernel_impl_nocastIZZZNS0_50_GLOBAL__N__2680c7bb_12_PowKernel_cu_7dd49032_300324pow_tensor_tensor_kernelERNS_18TensorIteratorBaseEENKUlvE_clEvENKUlvE3_clEvEUlssE_EEvS5_RKT_EUliE_EEviT1_ --------------------------
	.section	.nv.constant0._ZN2at6native18elementwise_kernelILi128ELi4EZNS0_22gpu_kernel_impl_nocastIZZZNS0_50_GLOBAL__N__2680c7bb_12_PowKernel_cu_7dd49032_300324pow_tensor_tensor_kernelERNS_18TensorIteratorBaseEENKUlvE_clEvENKUlvE3_clEvEUlssE_EEvS5_RKT_EUliE_EEviT1_,"a",@progbits
	.sectionflags	@""
	.align	4
.nv.constant0._ZN2at6native18elementwise_kernelILi128ELi4EZNS0_22gpu_kernel_impl_nocastIZZZNS0_50_GLOBAL__N__2680c7bb_12_PowKernel_cu_7dd49032_300324pow_tensor_tensor_kernelERNS_18TensorIteratorBaseEENKUlvE_clEvENKUlvE3_clEvEUlssE_EEvS5_RKT_EUliE_EEviT1_:
	.zero		1552


//--------------------- .nv.constant0._ZN2at6native27unrolled_elementwise_kernelIZZZNS0_50_GLOBAL__N__2680c7bb_12_PowKernel_cu_7dd49032_300324pow_tensor_tensor_kernelERNS_18TensorIteratorBaseEENKUlvE_clEvENKUlvE3_clEvEUlssE_St5arrayIPcLm3EELi4E23TrivialOffsetCalculatorILi2EjESB_ILi1EjENS0_6memory15LoadWithoutCastENSE_16StoreWithoutCastEEEviT_T0_T2_T3_T4_T5_ --------------------------
	.section	.nv.constant0._ZN2at6native27unrolled_elementwise_kernelIZZZNS0_50_GLOBAL__N__2680c7bb_12_PowKernel_cu_7dd49032_300324pow_tensor_tensor_kernelERNS_18TensorIteratorBaseEENKUlvE_clEvENKUlvE3_clEvEUlssE_St5arrayIPcLm3EELi4E23TrivialOffsetCalculatorILi2EjESB_ILi1EjENS0_6memory15LoadWithoutCastENSE_16StoreWithoutCastEEEviT_T0_T2_T3_T4_T5_,"a",@progbits
	.sectionflags	@""
	.align	4
.nv.constant0._ZN2at6native27unrolled_elementwise_kernelIZZZNS0_50_GLOBAL__N__2680c7bb_12_PowKernel_cu_7dd49032_300324pow_tensor_tensor_kernelERNS_18TensorIteratorBaseEENKUlvE_clEvENKUlvE3_clEvEUlssE_St5arrayIPcLm3EELi4E23TrivialOffsetCalculatorILi2EjESB_ILi1EjENS0_6memory15LoadWithoutCastENSE_16StoreWithoutCastEEEviT_T0_T2_T3_T4_T5_:
	.zero		940


//--------------------- .nv.constant0._ZN2at6native29vectorized_elementwise_kernelILi2EZZZNS0_50_GLOBAL__N__2680c7bb_12_PowKernel_cu_7dd49032_300324pow_tensor_tensor_kernelERNS_18TensorIteratorBaseEENKUlvE_clEvENKUlvE3_clEvEUlssE_St5arrayIPcLm3EEEEviT0_T1_ --------------------------
	.section	.nv.constant0._ZN2at6native29vectorized_elementwise_kernelILi2EZZZNS0_50_GLOBAL__N__2680c7bb_12_PowKernel_cu_7dd49032_300324pow_tensor_tensor_kernelERNS_18TensorIteratorBaseEENKUlvE_clEvENKUlvE3_clEvEUlssE_St5arrayIPcLm3EEEEviT0_T1_,"a",@progbits
	.sectionflags	@""
	.align	4
.nv.constant0._ZN2at6native29vectorized_elementwise_kernelILi2EZZZNS0_50_GLOBAL__N__2680c7bb_12_PowKernel_cu_7dd49032_300324pow_tensor_tensor_kernelERNS_18TensorIteratorBaseEENKUlvE_clEvENKUlvE3_clEvEUlssE_St5arrayIPcLm3EEEEviT0_T1_:
	.zero		936


//--------------------- .nv.constant0._ZN2at6native29vectorized_elementwise_kernelILi4EZZZNS0_50_GLOBAL__N__2680c7bb_12_PowKernel_cu_7dd49032_300324pow_tensor_tensor_kernelERNS_18TensorIteratorBaseEENKUlvE_clEvENKUlvE3_clEvEUlssE_St5arrayIPcLm3EEEEviT0_T1_ --------------------------
	.section	.nv.constant0._ZN2at6native29vectorized_elementwise_kernelILi4EZZZNS0_50_GLOBAL__N__2680c7bb_12_PowKernel_cu_7dd49032_300324pow_tensor_tensor_kernelERNS_18TensorIteratorBaseEENKUlvE_clEvENKUlvE3_clEvEUlssE_St5arrayIPcLm3EEEEviT0_T1_,"a",@progbits
	.sectionflags	@""
	.align	4
.nv.constant0._ZN2at6native29vectorized_elementwise_kernelILi4EZZZNS0_50_GLOBAL__N__2680c7bb_12_PowKernel_cu_7dd49032_300324pow_tensor_tensor_kernelERNS_18TensorIteratorBaseEENKUlvE_clEvENKUlvE3_clEvEUlssE_St5arrayIPcLm3EEEEviT0_T1_:
	.zero		936


//--------------------- .nv.constant0._ZN2at6native29vectorized_elementwise_kernelILi8EZZZNS0_50_GLOBAL__N__2680c7bb_12_PowKernel_cu_7dd49032_300324pow_tensor_tensor_kernelERNS_18TensorIteratorBaseEENKUlvE_clEvENKUlvE3_clEvEUlssE_St5arrayIPcLm3EEEEviT0_T1_ --------------------------
	.section	.nv.constant0._ZN2at6native29vectorized_elementwise_kernelILi8EZZZNS0_50_GLOBAL__N__2680c7bb_12_PowKernel_cu_7dd49032_300324pow_tensor_tensor_kernelERNS_18TensorIteratorBaseEENKUlvE_clEvENKUlvE3_clEvEUlssE_St5arrayIPcLm3EEEEviT0_T1_,"a",@progbits
	.sectionflags	@""
	.align	4
.nv.constant0._ZN2at6native29vectorized_elementwise_kernelILi8EZZZNS0_50_GLOBAL__N__2680c7bb_12_PowKernel_cu_7dd49032_300324pow_tensor_tensor_kernelERNS_18TensorIteratorBaseEENKUlvE_clEvENKUlvE3_clEvEUlssE_St5arrayIPcLm3EEEEviT0_T1_:
	.zero		936


//--------------------- .nv.constant0._ZN2at6native18elementwise_kernelILi128ELi4EZNS0_15gpu_kernel_implIZNS0_50_GLOBAL__N__2680c7bb_12_PowKernel_cu_7dd49032_300322pow_scalar_tensor_implIsEEvRNS_18TensorIteratorBaseET_EUlsE_EEvS6_RKS7_EUliE_EEviT1_ --------------------------
	.section	.nv.constant0._ZN2at6native18elementwise_kernelILi128ELi4EZNS0_15gpu_kernel_implIZNS0_50_GLOBAL__N__2680c7bb_12_PowKernel_cu_7dd49032_300322pow_scalar_tensor_implIsEEvRNS_18TensorIteratorBaseET_EUlsE_EEvS6_RKS7_EUliE_EEviT1_,"a",@progbits
	.sectionflags	@""
	.align	4
.nv.constant0._ZN2at6native18elementwise_kernelILi128ELi4EZNS0_15gpu_kernel_implIZNS0_50_GLOBAL__N__2680c7bb_12_PowKernel_cu_7dd49032_300322pow_scalar_tensor_implIsEEvRNS_18TensorIteratorBaseET_EUlsE_EEvS6_RKS7_EUliE_EEviT1_:
	.zero		1456


//--------------------- .nv.constant0._ZN2at6native27unrolled_elementwise_kernelIZNS0_50_GLOBAL__N__2680c7bb_12_PowKernel_cu_7dd49032_300322pow_scalar_tensor_implIsEEvRNS_18TensorIteratorBaseET_EUlsE_St5arrayIPcLm2EELi4E23TrivialOffsetCalculatorILi1EjESC_NS0_6memory12LoadWithCastILi1EEENSD_13StoreWithCastILi1EEEEEviS6_T0_T2_T3_T4_T5_ --------------------------
	.section	.nv.constant0._ZN2at6native27unrolled_elementwise_kernelIZNS0_50_GLOBAL__N__2680c7bb_12_PowKernel_cu_7dd49032_300322pow_scalar_tensor_implIsEEvRNS_18TensorIteratorBaseET_EUlsE_St5arrayIPcLm2EELi4E23TrivialOffsetCalculatorILi1EjESC_NS0_6memory12LoadWithCastILi1EEENSD_13StoreWithCastILi1EEEEEviS6_T0_T2_T3_T4_T5_,"a",@progbits
	.sectionflags	@""
	.align	4
.nv.constant0._ZN2at6native27unrolled_elementwise_kernelIZNS0_50_GLOBAL__N__2680c7bb_12_PowKernel_cu_7dd49032_300322pow_scalar_tensor_implIsEEvRNS_18TensorIteratorBaseET_EUlsE_St5arrayIPcLm2EELi4E23TrivialOffsetCalculatorILi1EjESC_NS0_6memory12LoadWithCastILi1EEENSD_13StoreWithCastILi1EEEEEviS6_T0_T2_T3_T4_T5_:
	.zero		956


//--------------------- .nv.constant0._ZN2at6native18elementwise_kernelILi128ELi4EZNS0_22gpu_kernel_impl_nocastIZNS0_50_GLOBAL__N__2680c7bb_12_PowKernel_cu_7dd49032_300322pow_scalar_tensor_implIsEEvRNS_18TensorIteratorBaseET_EUlsE_EEvS6_RKS7_EUliE_EEviT1_ --------------------------
	.section	.nv.constant0._ZN2at6native18elementwise_kernelILi128ELi4EZNS0_22gpu_kernel_impl_nocastIZNS0_50_GLOBAL__N__2680c7bb_12_PowKernel_cu_7dd49032_300322pow_scalar_tensor_implIsEEvRNS_18TensorIteratorBaseET_EUlsE_EEvS6_RKS7_EUliE_EEviT1_,"a",@progbits
	.sectionflags	@""
	.align	4
.nv.constant0._ZN2at6native18elementwise_kernelILi128ELi4EZNS0_22gpu_kernel_impl_nocastIZNS0_50_GLOBAL__N__2680c7bb_12_PowKernel_cu_7dd49032_300322pow_scalar_tensor_implIsEEvRNS_18TensorIteratorBaseET_EUlsE_EEvS6_RKS7_EUliE_EEviT1_:
	.zero		1448


//--------------------- .nv.constant0._ZN2at6native27unrolled_elementwise_kernelIZNS0_50_GLOBAL__N__2680c7bb_12_PowKernel_cu_7dd49032_300322pow_scalar_tensor_implIsEEvRNS_18TensorIteratorBaseET_EUlsE_St5arrayIPcLm2EELi4E23TrivialOffsetCalculatorILi1EjESC_NS0_6memory15LoadWithoutCastENSD_16StoreWithoutCastEEEviS6_T0_T2_T3_T4_T5_ --------------------------
	.section	.nv.constant0._ZN2at6native27unrolled_elementwise_kernelIZNS0_50_GLOBAL__N__2680c7bb_12_PowKernel_cu_7dd49032_300322pow_scalar_tensor_implIsEEvRNS_18TensorIteratorBaseET_EUlsE_St5arrayIPcLm2EELi4E23TrivialOffsetCalculatorILi1EjESC_NS0_6memory15LoadWithoutCastENSD_16StoreWithoutCastEEEviS6_T0_T2_T3_T4_T5_,"a",@progbits
	.sectionflags	@""
	.align	4
.nv.constant0._ZN2at6native27unrolled_elementwise_kernelIZNS0_50_GLOBAL__N__2680c7bb_12_PowKernel_cu_7dd49032_300322pow_scalar_tensor_implIsEEvRNS_18TensorIteratorBaseET_EUlsE_St5arrayIPcLm2EELi4E23TrivialOffsetCalculatorILi1EjESC_NS0_6memory15LoadWithoutCastENSD_16StoreWithoutCastEEEviS6_T0_T2_T3_T4_T5_:
	.zero		940


//--------------------- .nv.constant0._ZN2at6native29vectorized_elementwise_kernelILi2EZNS0_50_GLOBAL__N__2680c7bb_12_PowKernel_cu_7dd49032_300322pow_scalar_tensor_implIsEEvRNS_18TensorIteratorBaseET_EUlsE_St5arrayIPcLm2EEEEviT0_T1_ --------------------------
	.section	.nv.constant0._ZN2at6native29vectorized_elementwise_kernelILi2EZNS0_50_GLOBAL__N__2680c7bb_12_PowKernel_cu_7dd49032_300322pow_scalar_tensor_implIsEEvRNS_18TensorIteratorBaseET_EUlsE_St5arrayIPcLm2EEEEviT0_T1_,"a",@progbits
	.sectionflags	@""
	.align	4
.nv.constant0._ZN2at6native29vectorized_elementwise_kernelILi2EZNS0_50_GLOBAL__N__2680c7bb_12_PowKernel_cu_7dd49032_300322pow_scalar_tensor_implIsEEvRNS_18TensorIteratorBaseET_EUlsE_St5arrayIPcLm2EEEEviT0_T1_:
	.zero		936


//--------------------- .nv.constant0._ZN2at6native29vectorized_elementwise_kernelILi4EZNS0_50_GLOBAL__N__2680c7bb_12_PowKernel_cu_7dd49032_300322pow_scalar_tensor_implIsEEvRNS_18TensorIteratorBaseET_EUlsE_St5arrayIPcLm2EEEEviT0_T1_ --------------------------
	.section	.nv.constant0._ZN2at6native29vectorized_elementwise_kernelILi4EZNS0_50_GLOBAL__N__2680c7bb_12_PowKernel_cu_7dd49032_300322pow_scalar_tensor_implIsEEvRNS_18TensorIteratorBaseET_EUlsE_St5arrayIPcLm2EEEEviT0_T1_,"a",@progbits
	.sectionflags	@""
	.align	4
.nv.constant0._ZN2at6native29vectorized_elementwise_kernelILi4EZNS0_50_GLOBAL__N__2680c7bb_12_PowKernel_cu_7dd49032_300322pow_scalar_tensor_implIsEEvRNS_18TensorIteratorBaseET_EUlsE_St5arrayIPcLm2EEEEviT0_T1_:
	.zero		936


//--------------------- .nv.constant0._ZN2at6native29vectorized_elementwise_kernelILi8EZNS0_50_GLOBAL__N__2680c7bb_12_PowKernel_cu_7dd49032_300322pow_scalar_tensor_implIsEEvRNS_18TensorIteratorBaseET_EUlsE_St5arrayIPcLm2EEEEviT0_T1_ --------------------------
	.section	.nv.constant0._ZN2at6native29vectorized_elementwise_kernelILi8EZNS0_50_GLOBAL__N__2680c7bb_12_PowKernel_cu_7dd49032_300322pow_scalar_tensor_implIsEEvRNS_18TensorIteratorBaseET_EUlsE_St5arrayIPcLm2EEEEviT0_T1_,"a",@progbits
	.sectionflags	@""
	.align	4
.nv.constant0._ZN2at6native29vectorized_elementwise_kernelILi8EZNS0_50_GLOBAL__N__2680c7bb_12_PowKernel_cu_7dd49032_300322pow_scalar_tensor_implIsEEvRNS_18TensorIteratorBaseET_EUlsE_St5arrayIPcLm2EEEEviT0_T1_:
	.zero		936


//--------------------- .nv.constant0._ZN2at6native18elementwise_kernelILi128ELi4EZNS0_15gpu_kernel_implIZZZNS0_50_GLOBAL__N__2680c7bb_12_PowKernel_cu_7dd49032_300324pow_tensor_tensor_kernelERNS_18TensorIteratorBaseEENKUlvE_clEvENKUlvE2_clEvEUlllE_EEvS5_RKT_EUliE_EEviT1_ --------------------------
	.section	.nv.constant0._ZN2at6native18elementwise_kernelILi128ELi4EZNS0_15gpu_kernel_implIZZZNS0_50_GLOBAL__N__2680c7bb_12_PowKernel_cu_7dd49032_300324pow_tensor_tensor_kernelERNS_18TensorIteratorBaseEENKUlvE_clEvENKUlvE2_clEvEUlllE_EEvS5_RKT_EUliE_EEviT1_,"a",@progbits
	.sectionflags	@""
	.align	4
.nv.constant0._ZN2at6native18elementwise_kernelILi128ELi4EZNS0_15gpu_kernel_implIZZZNS0_50_GLOBAL__N__2680c7bb_12_PowKernel_cu_7dd49032_300324pow_tensor_tensor_kernelERNS_18TensorIteratorBaseEENKUlvE_clEvENKUlvE2_clEvEUlllE_EEvS5_RKT_EUliE_EEviT1_:
	.zero		1560


//--------------------- .nv.constant0._ZN2at6native27unrolled_elementwise_kernelIZZZNS0_50_GLOBAL__N__2680c7bb_12_PowKernel_cu_7dd49032_300324pow_tensor_tensor_kernelERNS_18TensorIteratorBaseEENKUlvE_clEvENKUlvE2_clEvEUlllE_St5arrayIPcLm3EELi4E23TrivialOffsetCalculatorILi2EjESB_ILi1EjENS0_6memory12LoadWithCastILi2EEENSE_13StoreWithCastILi1EEEEEviT_T0_T2_T3_T4_T5_ --------------------------
	.section	.nv.constant0._ZN2at6native27unrolled_elementwise_kernelIZZZNS0_50_GLOBAL__N__2680c7bb_12_PowKernel_cu_7dd49032_300324pow_tensor_tensor_kernelERNS_18TensorIteratorBaseEENKUlvE_clEvENKUlvE2_clEvEUlllE_St5arrayIPcLm3EELi4E23TrivialOffsetCalculatorILi2EjESB_ILi1EjENS0_6memory12LoadWithCastILi2EEENSE_13StoreWithCastILi1EEEEEviT_T0_T2_T3_T4_T5_,"a",@progbits
	.sectionflags	@""
	.align	4
.nv.constant0._ZN2at6native27unrolled_elementwise_kernelIZZZNS0_50_GLOBAL__N__2680c7bb_12_PowKernel_cu_7dd49032_300324pow_tensor_tensor_kernelERNS_18TensorIteratorBaseEENKUlvE_clEvENKUlvE2_clEvEUlllE_St5arrayIPcLm3EELi4E23TrivialOffsetCalculatorILi2EjESB_ILi1EjENS0_6memory12LoadWithCastILi2EEENSE_13StoreWithCastILi1EEEEEviT_T0_T2_T3_T4_T5_:
	.zero		960


//--------------------- .nv.constant0._ZN2at6native18elementwise_kernelILi128ELi2EZNS0_22gpu_kernel_impl_nocastIZZZNS0_50_GLOBAL__N__2680c7bb_12_PowKernel_cu_7dd49032_300324pow_tensor_tensor_kernelERNS_18TensorIteratorBaseEENKUlvE_clEvENKUlvE2_clEvEUlllE_EEvS5_RKT_EUliE_EEviT1_ --------------------------
	.section	.nv.constant0._ZN2at6native18elementwise_kernelILi128ELi2EZNS0_22gpu_kernel_impl_nocastIZZZNS0_50_GLOBAL__N__2680c7bb_12_PowKernel_cu_7dd49032_300324pow_tensor_tensor_kernelERNS_18TensorIteratorBaseEENKUlvE_clEvENKUlvE2_clEvEUlllE_EEvS5_RKT_EUliE_EEviT1_,"a",@progbits
	.sectionflags	@""
	.align	4
.nv.constant0._ZN2at6native18elementwise_kernelILi128ELi2EZNS0_22gpu_kernel_impl_nocastIZZZNS0_50_GLOBAL__N__2680c7bb_12_PowKernel_cu_7dd49032_300324pow_tensor_tensor_kernelERNS_18TensorIteratorBaseEENKUlvE_clEvENKUlvE2_clEvEUlllE_EEvS5_RKT_EUliE_EEviT1_:
	.zero		1552


//--------------------- .nv.constant0._ZN2at6native27unrolled_elementwise_kernelIZZZNS0_50_GLOBAL__N__2680c7bb_12_PowKernel_cu_7dd49032_300324pow_tensor_tensor_kernelERNS_18TensorIteratorBaseEENKUlvE_clEvENKUlvE2_clEvEUlllE_St5arrayIPcLm3EELi4E23TrivialOffsetCalculatorILi2EjESB_ILi1EjENS0_6memory15LoadWithoutCastENSE_16StoreWithoutCastEEEviT_T0_T2_T3_T4_T5_ --------------------------
	.section	.nv.constant0._ZN2at6native27unrolled_elementwise_kernelIZZZNS0_50_GLOBAL__N__2680c7bb_12_PowKernel_cu_7dd49032_300324pow_tensor_tensor_kernelERNS_18TensorIteratorBaseEENKUlvE_clEvENKUlvE2_clEvEUlllE_St5arrayIPcLm3EELi4E23TrivialOffsetCalculatorILi2EjESB_ILi1EjENS0_6memory15LoadWithoutCastENSE_16StoreWithoutCastEEEviT_T0_T2_T3_T4_T5_,"a",@progbits
	.sectionflags	@""
	.align	4
.nv.constant0._ZN2at6native27unrolled_elementwise_kernelIZZZNS0_50_GLOBAL__N__2680c7bb_12_PowKernel_cu_7dd49032_300324pow_tensor_tensor_kernelERNS_18TensorIteratorBaseEENKUlvE_clEvENKUlvE2_clEvEUlllE_St5arrayIPcLm3EELi4E23TrivialOffsetCalculatorILi2EjESB_ILi1EjENS0_6memory15LoadWithoutCastENSE_16StoreWithoutCastEEEviT_T0_T2_T3_T4_T5_:
	.zero		940


//--------------------- .nv.constant0._ZN2at6native29vectorized_elementwise_kernelILi2EZZZNS0_50_GLOBAL__N__2680c7bb_12_PowKernel_cu_7dd49032_300324pow_tensor_tensor_kernelERNS_18TensorIteratorBaseEENKUlvE_clEvENKUlvE2_clEvEUlllE_St5arrayIPcLm3EEEEviT0_T1_ --------------------------
	.section	.nv.constant0._ZN2at6native29vectorized_elementwise_kernelILi2EZZZNS0_50_GLOBAL__N__2680c7bb_12_PowKernel_cu_7dd49032_300324pow_tensor_tensor_kernelERNS_18TensorIteratorBaseEENKUlvE_clEvENKUlvE2_clEvEUlllE_St5arrayIPcLm3EEEEviT0_T1_,"a",@progbits
	.sectionflags	@""
	.align	4
.nv.constant0._ZN2at6native29vectorized_elementwise_kernelILi2EZZZNS0_50_GLOBAL__N__2680c7bb_12_PowKernel_cu_7dd49032_300324pow_tensor_tensor_kernelERNS_18TensorIteratorBaseEENKUlvE_clEvENKUlvE2_clEvEUlllE_St5arrayIPcLm3EEEEviT0_T1_:
	.zero		936


//--------------------- .nv.constant0._ZN2at6native29vectorized_elementwise_kernelILi4EZZZNS0_50_GLOBAL__N__2680c7bb_12_PowKernel_cu_7dd49032_300324pow_tensor_tensor_kernelERNS_18TensorIteratorBaseEENKUlvE_clEvENKUlvE2_clEvEUlllE_St5arrayIPcLm3EEEEviT0_T1_ --------------------------
	.section	.nv.constant0._ZN2at6native29vectorized_elementwise_kernelILi4EZZZNS0_50_GLOBAL__N__2680c7bb_12_PowKernel_cu_7dd49032_300324pow_tensor_tensor_kernelERNS_18TensorIteratorBaseEENKUlvE_clEvENKUlvE2_clEvEUlllE_St5arrayIPcLm3EEEEviT0_T1_,"a",@progbits
	.sectionflags	@""
	.align	4
.nv.constant0._ZN2at6native29vectorized_elementwise_kernelILi4EZZZNS0_50_GLOBAL__N__2680c7bb_12_PowKernel_cu_7dd49032_300324pow_tensor_tensor_kernelERNS_18TensorIteratorBaseEENKUlvE_clEvENKUlvE2_clEvEUlllE_St5arrayIPcLm3EEEEviT0_T1_:
	.zero		936


//--------------------- .nv.constant0._ZN2at6native29vectorized_elementwise_kernelILi8EZZZNS0_50_GLOBAL__N__2680c7bb_12_PowKernel_cu_7dd49032_300324pow_tensor_tensor_kernelERNS_18TensorIteratorBaseEENKUlvE_clEvENKUlvE2_clEvEUlllE_St5arrayIPcLm3EEEEviT0_T1_ --------------------------
	.section	.nv.constant0._ZN2at6native29vectorized_elementwise_kernelILi8EZZZNS0_50_GLOBAL__N__2680c7bb_12_PowKernel_cu_7dd49032_300324pow_tensor_tensor_kernelERNS_18TensorIteratorBaseEENKUlvE_clEvENKUlvE2_clEvEUlllE_St5arrayIPcLm3EEEEviT0_T1_,"a",@progbits
	.sectionflags	@""
	.align	4
.nv.constant0._ZN2at6native29vectorized_elementwise_kernelILi8EZZZNS0_50_GLOBAL__N__2680c7bb_12_PowKernel_cu_7dd49032_300324pow_tensor_tensor_kernelERNS_18TensorIteratorBaseEENKUlvE_clEvENKUlvE2_clEvEUlllE_St5arrayIPcLm3EEEEviT0_T1_:
	.zero		936


//--------------------- .nv.constant0._ZN2at6native18elementwise_kernelILi128ELi4EZNS0_15gpu_kernel_implIZNS0_50_GLOBAL__N__2680c7bb_12_PowKernel_cu_7dd49032_300322pow_scalar_tensor_implIlEEvRNS_18TensorIteratorBaseET_EUllE_EEvS6_RKS7_EUliE_EEviT1_ --------------------------
	.section	.nv.constant0._ZN2at6native18elementwise_kernelILi128ELi4EZNS0_15gpu_kernel_implIZNS0_50_GLOBAL__N__2680c7bb_12_PowKernel_cu_7dd49032_300322pow_scalar_tensor_implIlEEvRNS_18TensorIteratorBaseET_EUllE_EEvS6_RKS7_EUliE_EEviT1_,"a",@progbits
	.sectionflags	@""
	.align	4
.nv.constant0._ZN2at6native18elementwise_kernelILi128ELi4EZNS0_15gpu_kernel_implIZNS0_50_GLOBAL__N__2680c7bb_12_PowKernel_cu_7dd49032_300322pow_scalar_tensor_implIlEEvRNS_18TensorIteratorBaseET_EUllE_EEvS6_RKS7_EUliE_EEviT1_:
	.zero		1456


//--------------------- .nv.constant0._ZN2at6native27unrolled_elementwise_kernelIZNS0_50_GLOBAL__N__2680c7bb_12_PowKernel_cu_7dd49032_300322pow_scalar_tensor_implIlEEvRNS_18TensorIteratorBaseET_EUllE_St5arrayIPcLm2EELi4E23TrivialOffsetCalculatorILi1EjESC_NS0_6memory12LoadWithCastILi1EEENSD_13StoreWithCastILi1EEEEEviS6_T0_T2_T3_T4_T5_ --------------------------
	.section	.nv.constant0._ZN2at6native27unrolled_elementwise_kernelIZNS0_50_GLOBAL__N__2680c7bb_12_PowKernel_cu_7dd49032_300322pow_scalar_tensor_implIlEEvRNS_18TensorIteratorBaseET_EUllE_St5arrayIPcLm2EELi4E23TrivialOffsetCalculatorILi1EjESC_NS0_6memory12LoadWithCastILi1EEENSD_13StoreWithCastILi1EEEEEviS6_T0_T2_T3_T4_T5_,"a",@progbits
	.sectionflags	@""
	.align	4
.nv.constant0._ZN2at6native27unrolled_elementwise_kernelIZNS0_50_GLOBAL__N__2680c7bb_12_PowKernel_cu_7dd49032_300322pow_scalar_tensor_implIlEEvRNS_18TensorIteratorBaseET_EUllE_St5arrayIPcLm2EELi4E23TrivialOffsetCalculatorILi1EjESC_NS0_6memory12LoadWithCastILi1EEENSD_13StoreWithCastILi1EEEEEviS6_T0_T2_T3_T4_T5_:
	.zero		956


//--------------------- .nv.constant0._ZN2at6native18elementwise_kernelILi128ELi2EZNS0_22gpu_kernel_impl_nocastIZNS0_50_GLOBAL__N__2680c7bb_12_PowKernel_cu_7dd49032_300322pow_scalar_tensor_implIlEEvRNS_18TensorIteratorBaseET_EUllE_EEvS6_RKS7_EUliE_EEviT1_ --------------------------
	.section	.nv.constant0._ZN2at6native18elementwise_kernelILi128ELi2EZNS0_22gpu_kernel_impl_nocastIZNS0_50_GLOBAL__N__2680c7bb_12_PowKernel_cu_7dd49032_300322pow_scalar_tensor_implIlEEvRNS_18TensorIteratorBaseET_EUllE_EEvS6_RKS7_EUliE_EEviT1_,"a",@progbits
	.sectionflags	@""
	.align	4
.nv.constant0._ZN2at6native18elementwise_kernelILi128ELi2EZNS0_22gpu_kernel_impl_nocastIZNS0_50_GLOBAL__N__2680c7bb_12_PowKernel_cu_7dd49032_300322pow_scalar_tensor_implIlEEvRNS_18TensorIteratorBaseET_EUllE_EEvS6_RKS7_EUliE_EEviT1_:
	.zero		1448


//--------------------- .nv.constant0._ZN2at6native27unrolled_elementwise_kernelIZNS0_50_GLOBAL__N__2680c7bb_12_PowKernel_cu_7dd49032_300322pow_scalar_tensor_implIlEEvRNS_18TensorIteratorBaseET_EUllE_St5arrayIPcLm2EELi4E23TrivialOffsetCalculatorILi1EjESC_NS0_6memory15LoadWithoutCastENSD_16StoreWithoutCastEEEviS6_T0_T2_T3_T4_T5_ --------------------------
	.section	.nv.constant0._ZN2at6native27unrolled_elementwise_kernelIZNS0_50_GLOBAL__N__2680c7bb_12_PowKernel_cu_7dd49032_300322pow_scalar_tensor_implIlEEvRNS_18TensorIteratorBaseET_EUllE_St5arrayIPcLm2EELi4E23TrivialOffsetCalculatorILi1EjESC_NS0_6memory15LoadWithoutCastENSD_16StoreWithoutCastEEEviS6_T0_T2_T3_T4_T5_,"a",@progbits
	.sectionflags	@""
	.align	4
.nv.constant0._ZN2at6native27unrolled_elementwise_kernelIZNS0_50_GLOBAL__N__2680c7bb_12_PowKernel_cu_7dd49032_300322pow_scalar_tensor_implIlEEvRNS_18TensorIteratorBaseET_EUllE_St5arrayIPcLm2EELi4E23TrivialOffsetCalculatorILi1EjESC_NS0_6memory15LoadWithoutCastENSD_16StoreWithoutCastEEEviS6_T0_T2_T3_T4_T5_:
	.zero		940


//--------------------- .nv.constant0._ZN2at6native29vectorized_elementwise_kernelILi2EZNS0_50_GLOBAL__N__2680c7bb_12_PowKernel_cu_7dd49032_300322pow_scalar_tensor_implIlEEvRNS_18TensorIteratorBaseET_EUllE_St5arrayIPcLm2EEEEviT0_T1_ --------------------------
	.section	.nv.constant0._ZN2at6native29vectorized_elementwise_kernelILi2EZNS0_50_GLOBAL__N__2680c7bb_12_PowKernel_cu_7dd49032_300322pow_scalar_tensor_implIlEEvRNS_18TensorIteratorBaseET_EUllE_St5arrayIPcLm2EEEEviT0_T1_,"a",@progbits
	.sectionflags	@""
	.align	4
.nv.constant0._ZN2at6native29vectorized_elementwise_kernelILi2EZNS0_50_GLOBAL__N__2680c7bb_12_PowKernel_cu_7dd49032_300322pow_scalar_tensor_implIlEEvRNS_18TensorIteratorBaseET_EUllE_St5arrayIPcLm2EEEEviT0_T1_:
	.zero		936


//--------------------- .nv.constant0._ZN2at6native29vectorized_elementwise_kernelILi4EZNS0_50_GLOBAL__N__2680c7bb_12_PowKernel_cu_7dd49032_300322pow_scalar_tensor_implIlEEvRNS_18TensorIteratorBaseET_EUllE_St5arrayIPcLm2EEEEviT0_T1_ --------------------------
	.section	.nv.constant0._ZN2at6native29vectorized_elementwise_kernelILi4EZNS0_50_GLOBAL__N__2680c7bb_12_PowKernel_cu_7dd49032_300322pow_scalar_tensor_implIlEEvRNS_18TensorIteratorBaseET_EUllE_St5arrayIPcLm2EEEEviT0_T1_,"a",@progbits
	.sectionflags	@""
	.align	4
.nv.constant0._ZN2at6native29vectorized_elementwise_kernelILi4EZNS0_50_GLOBAL__N__2680c7bb_12_PowKernel_cu_7dd49032_300322pow_scalar_tensor_implIlEEvRNS_18TensorIteratorBaseET_EUllE_St5arrayIPcLm2EEEEviT0_T1_:
	.zero		936


//--------------------- .nv.constant0._ZN2at6native29vectorized_elementwise_kernelILi8EZNS0_50_GLOBAL__N__2680c7bb_12_PowKernel_cu_7dd49032_300322pow_scalar_tensor_implIlEEvRNS_18TensorIteratorBaseET_EUllE_St5arrayIPcLm2EEEEviT0_T1_ --------------------------
	.section	.nv.constant0._ZN2at6native29vectorized_elementwise_kernelILi8EZNS0_50_GLOBAL__N__2680c7bb_12_PowKernel_cu_7dd49032_300322pow_scalar_tensor_implIlEEvRNS_18TensorIteratorBaseET_EUllE_St5arrayIPcLm2EEEEviT0_T1_,"a",@progbits
	.sectionflags	@""
	.align	4
.nv.constant0._ZN2at6native29vectorized_elementwise_kernelILi8EZNS0_50_GLOBAL__N__2680c7bb_12_PowKernel_cu_7dd49032_300322pow_scalar_tensor_implIlEEvRNS_18TensorIteratorBaseET_EUllE_St5arrayIPcLm2EEEEviT0_T1_:
	.zero		936


//--------------------- .nv.constant0._ZN2at6native18elementwise_kernelILi128ELi4EZNS0_15gpu_kernel_implIZZZNS0_50_GLOBAL__N__2680c7bb_12_PowKernel_cu_7dd49032_300324pow_tensor_tensor_kernelERNS_18TensorIteratorBaseEENKUlvE_clEvENKUlvE1_clEvEUliiE_EEvS5_RKT_EUliE_EEviT1_ --------------------------
	.section	.nv.constant0._ZN2at6native18elementwise_kernelILi128ELi4EZNS0_15gpu_kernel_implIZZZNS0_50_GLOBAL__N__2680c7bb_12_PowKernel_cu_7dd49032_300324pow_tensor_tensor_kernelERNS_18TensorIteratorBaseEENKUlvE_clEvENKUlvE1_clEvEUliiE_EEvS5_RKT_EUliE_EEviT1_,"a",@progbits
	.sectionflags	@""
	.align	4
.nv.constant0._ZN2at6native18elementwise_kernelILi128ELi4EZNS0_15gpu_kernel_implIZZZNS0_50_GLOBAL__N__2680c7bb_12_PowKernel_cu_7dd49032_300324pow_tensor_tensor_kernelERNS_18TensorIteratorBaseEENKUlvE_clEvENKUlvE1_clEvEUliiE_EEvS5_RKT_EUliE_EEviT1_:
	.zero		1560


//--------------------- .nv.constant0._ZN2at6native27unrolled_elementwise_kernelIZZZNS0_50_GLOBAL__N__2680c7bb_12_PowKernel_cu_7dd49032_300324pow_tensor_tensor_kernelERNS_18TensorIteratorBaseEENKUlvE_clEvENKUlvE1_clEvEUliiE_St5arrayIPcLm3EELi4E23TrivialOffsetCalculatorILi2EjESB_ILi1EjENS0_6memory12LoadWithCastILi2EEENSE_13StoreWithCastILi1EEEEEviT_T0_T2_T3_T4_T5_ --------------------------
	.section	.nv.constant0._ZN2at6native27unrolled_elementwise_kernelIZZZNS0_50_GLOBAL__N__2680c7bb_12_PowKernel_cu_7dd49032_300324pow_tensor_tensor_kernelERNS_18TensorIteratorBaseEENKUlvE_clEvENKUlvE1_clEvEUliiE_St5arrayIPcLm3EELi4E23TrivialOffsetCalculatorILi2EjESB_ILi1EjENS0_6memory12LoadWithCastILi2EEENSE_13StoreWithCastILi1EEEEEviT_T0_T2_T3_T4_T5_,"a",@progbits
	.sectionflags	@""
	.align	4
.nv.constant0._ZN2at6native27unrolled_elementwise_kernelIZZZNS0_50_GLOBAL__N__2680c7bb_12_PowKernel_cu_7dd49032_300324pow_tensor_tensor_kernelERNS_18TensorIteratorBaseEENKUlvE_clEvENKUlvE1_clEvEUliiE_St5arrayIPcLm3EELi4E23TrivialOffsetCalculatorILi2EjESB_ILi1EjENS0_6memory12LoadWithCastILi2EEENSE_13StoreWithCastILi1EEEEEviT_T0_T2_T3_T4_T5_:
	.zero		960


//--------------------- .nv.constant0._ZN2at6native18elementwise_kernelILi128ELi2EZNS0_22gpu_kernel_impl_nocastIZZZNS0_50_GLOBAL__N__2680c7bb_12_PowKernel_cu_7dd49032_300324pow_tensor_tensor_kernelERNS_18TensorIteratorBaseEENKUlvE_clEvENKUlvE1_clEvEUliiE_EEvS5_RKT_EUliE_EEviT1_ --------------------------
	.section	.nv.constant0._ZN2at6native18elementwise_kernelILi128ELi2EZNS0_22gpu_kernel_impl_nocastIZZZNS0_50_GLOBAL__N__2680c7bb_12_PowKernel_cu_7dd49032_300324pow_tensor_tensor_kernelERNS_18TensorIteratorBaseEENKUlvE_clEvENKUlvE1_clEvEUliiE_EEvS5_RKT_EUliE_EEviT1_,"a",@progbits
	.sectionflags	@""
	.align	4
.nv.constant0._ZN2at6native18elementwise_kernelILi128ELi2EZNS0_22gpu_kernel_impl_nocastIZZZNS0_50_GLOBAL__N__2680c7bb_12_PowKernel_cu_7dd49032_300324pow_tensor_tensor_kernelERNS_18TensorIteratorBaseEENKUlvE_clEvENKUlvE1_clEvEUliiE_EEvS5_RKT_EUliE_EEviT1_:
	.zero		1552


//--------------------- .nv.constant0._ZN2at6native27unrolled_elementwise_kernelIZZZNS0_50_GLOBAL__N__2680c7bb_12_PowKernel_cu_7dd49032_300324pow_tensor_tensor_kernelERNS_18TensorIteratorBaseEENKUlvE_clEvENKUlvE1_clEvEUliiE_St5arrayIPcLm3EELi4E23TrivialOffsetCalculatorILi2EjESB_ILi1EjENS0_6memory15LoadWithoutCastENSE_16StoreWithoutCastEEEviT_T0_T2_T3_T4_T5_ --------------------------
	.section	.nv.constant0._ZN2at6native27unrolled_elementwise_kernelIZZZNS0_50_GLOBAL__N__2680c7bb_12_PowKernel_cu_7dd49032_300324pow_tensor_tensor_kernelERNS_18TensorIteratorBaseEENKUlvE_clEvENKUlvE1_clEvEUliiE_St5arrayIPcLm3EELi4E23TrivialOffsetCalculatorILi2EjESB_ILi1EjENS0_6memory15LoadWithoutCastENSE_16StoreWithoutCastEEEviT_T0_T2_T3_T4_T5_,"a",@progbits
	.sectionflags	@""
	.align	4
.nv.constant0._ZN2at6native27unrolled_elementwise_kernelIZZZNS0_50_GLOBAL__N__2680c7bb_12_PowKernel_cu_7dd49032_300324pow_tensor_tensor_kernelERNS_18TensorIteratorBaseEENKUlvE_clEvENKUlvE1_clEvEUliiE_St5arrayIPcLm3EELi4E23TrivialOffsetCalculatorILi2EjESB_ILi1EjENS0_6memory15LoadWithoutCastENSE_16StoreWithoutCastEEEviT_T0_T2_T3_T4_T5_:
	.zero		940


//--------------------- .nv.constant0._ZN2at6native29vectorized_elementwise_kernelILi2EZZZNS0_50_GLOBAL__N__2680c7bb_12_PowKernel_cu_7dd49032_300324pow_tensor_tensor_kernelERNS_18TensorIteratorBaseEENKUlvE_clEvENKUlvE1_clEvEUliiE_St5arrayIPcLm3EEEEviT0_T1_ --------------------------
	.section	.nv.constant0._ZN2at6native29vectorized_elementwise_kernelILi2EZZZNS0_50_GLOBAL__N__2680c7bb_12_PowKernel_cu_7dd49032_300324pow_tensor_tensor_kernelERNS_18TensorIteratorBaseEENKUlvE_clEvENKUlvE1_clEvEUliiE_St5arrayIPcLm3EEEEviT0_T1_,"a",@progbits
	.sectionflags	@""
	.align	4
.nv.constant0._ZN2at6native29vectorized_elementwise_kernelILi2EZZZNS0_50_GLOBAL__N__2680c7bb_12_PowKernel_cu_7dd49032_300324pow_tensor_tensor_kernelERNS_18TensorIteratorBaseEENKUlvE_clEvENKUlvE1_clEvEUliiE_St5arrayIPcLm3EEEEviT0_T1_:
	.zero		936


//--------------------- .nv.constant0._ZN2at6native29vectorized_elementwise_kernelILi4EZZZNS0_50_GLOBAL__N__2680c7bb_12_PowKernel_cu_7dd49032_300324pow_tensor_tensor_kernelERNS_18TensorIteratorBaseEENKUlvE_clEvENKUlvE1_clEvEUliiE_St5arrayIPcLm3EEEEviT0_T1_ --------------------------
	.section	.nv.constant0._ZN2at6native29vectorized_elementwise_kernelILi4EZZZNS0_50_GLOBAL__N__2680c7bb_12_PowKernel_cu_7dd49032_300324pow_tensor_tensor_kernelERNS_18TensorIteratorBaseEENKUlvE_clEvENKUlvE1_clEvEUliiE_St5arrayIPcLm3EEEEviT0_T1_,"a",@progbits
	.sectionflags	@""
	.align	4
.nv.constant0._ZN2at6native29vectorized_elementwise_kernelILi4EZZZNS0_50_GLOBAL__N__2680c7bb_12_PowKernel_cu_7dd49032_300324pow_tensor_tensor_kernelERNS_18TensorIteratorBaseEENKUlvE_clEvENKUlvE1_clEvEUliiE_St5arrayIPcLm3EEEEviT0_T1_:
	.zero		936


//--------------------- .nv.constant0._ZN2at6native29vectorized_elementwise_kernelILi8EZZZNS0_50_GLOBAL__N__2680c7bb_12_PowKernel_cu_7dd49032_300324pow_tensor_tensor_kernelERNS_18TensorIteratorBaseEENKUlvE_clEvENKUlvE1_clEvEUliiE_St5arrayIPcLm3EEEEviT0_T1_ --------------------------
	.section	.nv.constant0._ZN2at6native29vectorized_elementwise_kernelILi8EZZZNS0_50_GLOBAL__N__2680c7bb_12_PowKernel_cu_7dd49032_300324pow_tensor_tensor_kernelERNS_18TensorIteratorBaseEENKUlvE_clEvENKUlvE1_clEvEUliiE_St5arrayIPcLm3EEEEviT0_T1_,"a",@progbits
	.sectionflags	@""
	.align	4
.nv.constant0._ZN2at6native29vectorized_elementwise_kernelILi8EZZZNS0_50_GLOBAL__N__2680c7bb_12_PowKernel_cu_7dd49032_300324pow_tensor_tensor_kernelERNS_18TensorIteratorBaseEENKUlvE_clEvENKUlvE1_clEvEUliiE_St5arrayIPcLm3EEEEviT0_T1_:
	.zero		936


//--------------------- .nv.constant0._ZN2at6native18elementwise_kernelILi128ELi4EZNS0_15gpu_kernel_implIZNS0_50_GLOBAL__N__2680c7bb_12_PowKernel_cu_7dd49032_300322pow_scalar_tensor_implIiEEvRNS_18TensorIteratorBaseET_EUliE_EEvS6_RKS7_EUliE_EEviT1_ --------------------------
	.section	.nv.constant0._ZN2at6native18elementwise_kernelILi128ELi4EZNS0_15gpu_kernel_implIZNS0_50_GLOBAL__N__2680c7bb_12_PowKernel_cu_7dd49032_300322pow_scalar_tensor_implIiEEvRNS_18TensorIteratorBaseET_EUliE_EEvS6_RKS7_EUliE_EEviT1_,"a",@progbits
	.sectionflags	@""
	.align	4
.nv.constant0._ZN2at6native18elementwise_kernelILi128ELi4EZNS0_15gpu_kernel_implIZNS0_50_GLOBAL__N__2680c7bb_12_PowKernel_cu_7dd49032_300322pow_scalar_tensor_implIiEEvRNS_18TensorIteratorBaseET_EUliE_EEvS6_RKS7_EUliE_EEviT1_:
	.zero		1456


//--------------------- .nv.constant0._ZN2at6native27unrolled_elementwise_kernelIZNS0_50_GLOBAL__N__2680c7bb_12_PowKernel_cu_7dd49032_300322pow_scalar_tensor_implIiEEvRNS_18TensorIteratorBaseET_EUliE_St5arrayIPcLm2EELi4E23TrivialOffsetCalculatorILi1EjESC_NS0_6memory12LoadWithCastILi1EEENSD_13StoreWithCastILi1EEEEEviS6_T0_T2_T3_T4_T5_ --------------------------
	.section	.nv.constant0._ZN2at6native27unrolled_elementwise_kernelIZNS0_50_GLOBAL__N__2680c7bb_12_PowKernel_cu_7dd49032_300322pow_scalar_tensor_implIiEEvRNS_18TensorIteratorBaseET_EUliE_St5arrayIPcLm2EELi4E23TrivialOffsetCalculatorILi1EjESC_NS0_6memory12LoadWithCastILi1EEENSD_13StoreWithCastILi1EEEEEviS6_T0_T2_T3_T4_T5_,"a",@progbits
	.sectionflags	@""
	.align	4
.nv.constant0._ZN2at6native27unrolled_elementwise_kernelIZNS0_50_GLOBAL__N__2680c7bb_12_PowKernel_cu_7dd49032_300322pow_scalar_tensor_implIiEEvRNS_18TensorIteratorBaseET_EUliE_St5arrayIPcLm2EELi4E23TrivialOffsetCalculatorILi1EjESC_NS0_6memory12LoadWithCastILi1EEENSD_13StoreWithCastILi1EEEEEviS6_T0_T2_T3_T4_T5_:
	.zero		956


//--------------------- .nv.constant0._ZN2at6native18elementwise_kernelILi128ELi2EZNS0_22gpu_kernel_impl_nocastIZNS0_50_GLOBAL__N__2680c7bb_12_PowKernel_cu_7dd49032_300322pow_scalar_tensor_implIiEEvRNS_18TensorIteratorBaseET_EUliE_EEvS6_RKS7_EUliE_EEviT1_ --------------------------
	.section	.nv.constant0._ZN2at6native18elementwise_kernelILi128ELi2EZNS0_22gpu_kernel_impl_nocastIZNS0_50_GLOBAL__N__2680c7bb_12_PowKernel_cu_7dd49032_300322pow_scalar_tensor_implIiEEvRNS_18TensorIteratorBaseET_EUliE_EEvS6_RKS7_EUliE_EEviT1_,"a",@progbits
	.sectionflags	@""
	.align	4
.nv.constant0._ZN2at6native18elementwise_kernelILi128ELi2EZNS0_22gpu_kernel_impl_nocastIZNS0_50_GLOBAL__N__2680c7bb_12_PowKernel_cu_7dd49032_300322pow_scalar_tensor_implIiEEvRNS_18TensorIteratorBaseET_EUliE_EEvS6_RKS7_EUliE_EEviT1_:
	.zero		1448


//--------------------- .nv.constant0._ZN2at6native27unrolled_elementwise_kernelIZNS0_50_GLOBAL__N__2680c7bb_12_PowKernel_cu_7dd49032_300322pow_scalar_tensor_implIiEEvRNS_18TensorIteratorBaseET_EUliE_St5arrayIPcLm2EELi4E23TrivialOffsetCalculatorILi1EjESC_NS0_6memory15LoadWithoutCastENSD_16StoreWithoutCastEEEviS6_T0_T2_T3_T4_T5_ --------------------------
	.section	.nv.constant0._ZN2at6native27unrolled_elementwise_kernelIZNS0_50_GLOBAL__N__2680c7bb_12_PowKernel_cu_7dd49032_300322pow_scalar_tensor_implIiEEvRNS_18TensorIteratorBaseET_EUliE_St5arrayIPcLm2EELi4E23TrivialOffsetCalculatorILi1EjESC_NS0_6memory15LoadWithoutCastENSD_16StoreWithoutCastEEEviS6_T0_T2_T3_T4_T5_,"a",@progbits
	.sectionflags	@""
	.align	4
.nv.constant0._ZN2at6native27unrolled_elementwise_kernelIZNS0_50_GLOBAL__N__2680c7bb_12_PowKernel_cu_7dd49032_300322pow_scalar_tensor_implIiEEvRNS_18TensorIteratorBaseET_EUliE_St5arrayIPcLm2EELi4E23TrivialOffsetCalculatorILi1EjESC_NS0_6memory15LoadWithoutCastENSD_16StoreWithoutCastEEEviS6_T0_T2_T3_T4_T5_:
	.zero		940


//--------------------- .nv.constant0._ZN2at6native29vectorized_elementwise_kernelILi2EZNS0_50_GLOBAL__N__2680c7bb_12_PowKernel_cu_7dd49032_300322pow_scalar_tensor_implIiEEvRNS_18TensorIteratorBaseET_EUliE_St5arrayIPcLm2EEEEviT0_T1_ --------------------------
	.section	.nv.constant0._ZN2at6native29vectorized_elementwise_kernelILi2EZNS0_50_GLOBAL__N__2680c7bb_12_PowKernel_cu_7dd49032_300322pow_scalar_tensor_implIiEEvRNS_18TensorIteratorBaseET_EUliE_St5arrayIPcLm2EEEEviT0_T1_,"a",@progbits
	.sectionflags	@""
	.align	4
.nv.constant0._ZN2at6native29vectorized_elementwise_kernelILi2EZNS0_50_GLOBAL__N__2680c7bb_12_PowKernel_cu_7dd49032_300322pow_scalar_tensor_implIiEEvRNS_18TensorIteratorBaseET_EUliE_St5arrayIPcLm2EEEEviT0_T1_:
	.zero		936


//--------------------- .nv.constant0._ZN2at6native29vectorized_elementwise_kernelILi4EZNS0_50_GLOBAL__N__2680c7bb_12_PowKernel_cu_7dd49032_300322pow_scalar_tensor_implIiEEvRNS_18TensorIteratorBaseET_EUliE_St5arrayIPcLm2EEEEviT0_T1_ --------------------------
	.section	.nv.constant0._ZN2at6native29vectorized_elementwise_kernelILi4EZNS0_50_GLOBAL__N__2680c7bb_12_PowKernel_cu_7dd49032_300322pow_scalar_tensor_implIiEEvRNS_18TensorIteratorBaseET_EUliE_St5arrayIPcLm2EEEEviT0_T1_,"a",@progbits
	.sectionflags	@""
	.align	4
.nv.constant0._ZN2at6native29vectorized_elementwise_kernelILi4EZNS0_50_GLOBAL__N__2680c7bb_12_PowKernel_cu_7dd49032_300322pow_scalar_tensor_implIiEEvRNS_18TensorIteratorBaseET_EUliE_St5arrayIPcLm2EEEEviT0_T1_:
	.zero		936


//--------------------- .nv.constant0._ZN2at6native29vectorized_elementwise_kernelILi8EZNS0_50_GLOBAL__N__2680c7bb_12_PowKernel_cu_7dd49032_300322pow_scalar_tensor_implIiEEvRNS_18TensorIteratorBaseET_EUliE_St5arrayIPcLm2EEEEviT0_T1_ --------------------------
	.section	.nv.constant0._ZN2at6native29vectorized_elementwise_kernelILi8EZNS0_50_GLOBAL__N__2680c7bb_12_PowKernel_cu_7dd49032_300322pow_scalar_tensor_implIiEEvRNS_18TensorIteratorBaseET_EUliE_St5arrayIPcLm2EEEEviT0_T1_,"a",@progbits
	.sectionflags	@""
	.align	4
.nv.constant0._ZN2at6native29vectorized_elementwise_kernelILi8EZNS0_50_GLOBAL__N__2680c7bb_12_PowKernel_cu_7dd49032_300322pow_scalar_tensor_implIiEEvRNS_18TensorIteratorBaseET_EUliE_St5arrayIPcLm2EEEEviT0_T1_:
	.zero		936


//--------------------- .nv.constant0._ZN2at6native18elementwise_kernelILi128ELi4EZNS0_15gpu_kernel_implIZZZNS0_50_GLOBAL__N__2680c7bb_12_PowKernel_cu_7dd49032_300324pow_tensor_tensor_kernelERNS_18TensorIteratorBaseEENKUlvE_clEvENKUlvE0_clEvEUlaaE_EEvS5_RKT_EUliE_EEviT1_ --------------------------
	.section	.nv.constant0._ZN2at6native18elementwise_kernelILi128ELi4EZNS0_15gpu_kernel_implIZZZNS0_50_GLOBAL__N__2680c7bb_12_PowKernel_cu_7dd49032_300324pow_tensor_tensor_kernelERNS_18TensorIteratorBaseEENKUlvE_clEvENKUlvE0_clEvEUlaaE_EEvS5_RKT_EUliE_EEviT1_,"a",@progbits
	.sectionflags	@""
	.align	4
.nv.constant0._ZN2at6native18elementwise_kernelILi128ELi4EZNS0_15gpu_kernel_implIZZZNS0_50_GLOBAL__N__2680c7bb_12_PowKernel_cu_7dd49032_300324pow_tensor_tensor_kernelERNS_18TensorIteratorBaseEENKUlvE_clEvENKUlvE0_clEvEUlaaE_EEvS5_RKT_EUliE_EEviT1_:
	.zero		1560


//--------------------- .nv.constant0._ZN2at6native27unrolled_elementwise_kernelIZZZNS0_50_GLOBAL__N__2680c7bb_12_PowKernel_cu_7dd49032_300324pow_tensor_tensor_kernelERNS_18TensorIteratorBaseEENKUlvE_clEvENKUlvE0_clEvEUlaaE_St5arrayIPcLm3EELi4E23TrivialOffsetCalculatorILi2EjESB_ILi1EjENS0_6memory12LoadWithCastILi2EEENSE_13StoreWithCastILi1EEEEEviT_T0_T2_T3_T4_T5_ --------------------------
	.section	.nv.constant0._ZN2at6native27unrolled_elementwise_kernelIZZZNS0_50_GLOBAL__N__2680c7bb_12_PowKernel_cu_7dd49032_300324pow_tensor_tensor_kernelERNS_18TensorIteratorBaseEENKUlvE_clEvENKUlvE0_clEvEUlaaE_St5arrayIPcLm3EELi4E23TrivialOffsetCalculatorILi2EjESB_ILi1EjENS0_6memory12LoadWithCastILi2EEENSE_13StoreWithCastILi1EEEEEviT_T0_T2_T3_T4_T5_,"a",@progbits
	.sectionflags	@""
	.align	4
.nv.constant0._ZN2at6native27unrolled_elementwise_kernelIZZZNS0_50_GLOBAL__N__2680c7bb_12_PowKernel_cu_7dd49032_300324pow_tensor_tensor_kernelERNS_18TensorIteratorBaseEENKUlvE_clEvENKUlvE0_clEvEUlaaE_St5arrayIPcLm3EELi4E23TrivialOffsetCalculatorILi2EjESB_ILi1EjENS0_6memory12LoadWithCastILi2EEENSE_13StoreWithCastILi1EEEEEviT_T0_T2_T3_T4_T5_:
	.zero		960


//--------------------- .nv.constant0._ZN2at6native18elementwise_kernelILi128ELi4EZNS0_22gpu_kernel_impl_nocastIZZZNS0_50_GLOBAL__N__2680c7bb_12_PowKernel_cu_7dd49032_300324pow_tensor_tensor_kernelERNS_18TensorIteratorBaseEENKUlvE_clEvENKUlvE0_clEvEUlaaE_EEvS5_RKT_EUliE_EEviT1_ --------------------------
	.section	.nv.constant0._ZN2at6native18elementwise_kernelILi128ELi4EZNS0_22gpu_kernel_impl_nocastIZZZNS0_50_GLOBAL__N__2680c7bb_12_PowKernel_cu_7dd49032_300324pow_tensor_tensor_kernelERNS_18TensorIteratorBaseEENKUlvE_clEvENKUlvE0_clEvEUlaaE_EEvS5_RKT_EUliE_EEviT1_,"a",@progbits
	.sectionflags	@""
	.align	4
.nv.constant0._ZN2at6native18elementwise_kernelILi128ELi4EZNS0_22gpu_kernel_impl_nocastIZZZNS0_50_GLOBAL__N__2680c7bb_12_PowKernel_cu_7dd49032_300324pow_tensor_tensor_kernelERNS_18TensorIteratorBaseEENKUlvE_clEvENKUlvE0_clEvEUlaaE_EEvS5_RKT_EUliE_EEviT1_:
	.zero		1552


//--------------------- .nv.constant0._ZN2at6native27unrolled_elementwise_kernelIZZZNS0_50_GLOBAL__N__2680c7bb_12_PowKernel_cu_7dd49032_300324pow_tensor_tensor_kernelERNS_18TensorIteratorBaseEENKUlvE_clEvENKUlvE0_clEvEUlaaE_St5arrayIPcLm3EELi4E23TrivialOffsetCalculatorILi2EjESB_ILi1EjENS0_6memory15LoadWithoutCastENSE_16StoreWithoutCastEEEviT_T0_T2_T3_T4_T5_ --------------------------
	.section	.nv.constant0._ZN2at6native27unrolled_elementwise_kernelIZZZNS0_50_GLOBAL__N__2680c7bb_12_PowKernel_cu_7dd49032_300324pow_tensor_tensor_kernelERNS_18TensorIteratorBaseEENKUlvE_clEvENKUlvE0_clEvEUlaaE_St5arrayIPcLm3EELi4E23TrivialOffsetCalculatorILi2EjESB_ILi1EjENS0_6memory15LoadWithoutCastENSE_16StoreWithoutCastEEEviT_T0_T2_T3_T4_T5_,"a",@progbits
	.sectionflags	@""
	.align	4
.nv.constant0._ZN2at6native27unrolled_elementwise_kernelIZZZNS0_50_GLOBAL__N__2680c7bb_12_PowKernel_cu_7dd49032_300324pow_tensor_tensor_kernelERNS_18TensorIteratorBaseEENKUlvE_clEvENKUlvE0_clEvEUlaaE_St5arrayIPcLm3EELi4E23TrivialOffsetCalculatorILi2EjESB_ILi1EjENS0_6memory15LoadWithoutCastENSE_16StoreWithoutCastEEEviT_T0_T2_T3_T4_T5_:
	.zero		940


//--------------------- .nv.constant0._ZN2at6native29vectorized_elementwise_kernelILi2EZZZNS0_50_GLOBAL__N__2680c7bb_12_PowKernel_cu_7dd49032_300324pow_tensor_tensor_kernelERNS_18TensorIteratorBaseEENKUlvE_clEvENKUlvE0_clEvEUlaaE_St5arrayIPcLm3EEEEviT0_T1_ --------------------------
	.section	.nv.constant0._ZN2at6native29vectorized_elementwise_kernelILi2EZZZNS0_50_GLOBAL__N__2680c7bb_12_PowKernel_cu_7dd49032_300324pow_tensor_tensor_kernelERNS_18TensorIteratorBaseEENKUlvE_clEvENKUlvE0_clEvEUlaaE_St5arrayIPcLm3EEEEviT0_T1_,"a",@progbits
	.sectionflags	@""
	.align	4
.nv.constant0._ZN2at6native29vectorized_elementwise_kernelILi2EZZZNS0_50_GLOBAL__N__2680c7bb_12_PowKernel_cu_7dd49032_300324pow_tensor_tensor_kernelERNS_18TensorIteratorBaseEENKUlvE_clEvENKUlvE0_clEvEUlaaE_St5arrayIPcLm3EEEEviT0_T1_:
	.zero		936


//--------------------- .nv.constant0._ZN2at6native29vectorized_elementwise_kernelILi4EZZZNS0_50_GLOBAL__N__2680c7bb_12_PowKernel_cu_7dd49032_300324pow_tensor_tensor_kernelERNS_18TensorIteratorBaseEENKUlvE_clEvENKUlvE0_clEvEUlaaE_St5arrayIPcLm3EEEEviT0_T1_ --------------------------
	.section	.nv.constant0._ZN2at6native29vectorized_elementwise_kernelILi4EZZZNS0_50_GLOBAL__N__2680c7bb_12_PowKernel_cu_7dd49032_300324pow_tensor_tensor_kernelERNS_18TensorIteratorBaseEENKUlvE_clEvENKUlvE0_clEvEUlaaE_St5arrayIPcLm3EEEEviT0_T1_,"a",@progbits
	.sectionflags	@""
	.align	4
.nv.constant0._ZN2at6native29vectorized_elementwise_kernelILi4EZZZNS0_50_GLOBAL__N__2680c7bb_12_PowKernel_cu_7dd49032_300324pow_tensor_tensor_kernelERNS_18TensorIteratorBaseEENKUlvE_clEvENKUlvE0_clEvEUlaaE_St5arrayIPcLm3EEEEviT0_T1_:
	.zero		936


//--------------------- .nv.constant0._ZN2at6native29vectorized_elementwise_kernelILi8EZZZNS0_50_GLOBAL__N__2680c7bb_12_PowKernel_cu_7dd49032_300324pow_tensor_tensor_kernelERNS_18TensorIteratorBaseEENKUlvE_clEvENKUlvE0_clEvEUlaaE_St5arrayIPcLm3EEEEviT0_T1_ --------------------------
	.section	.nv.constant0._ZN2at6native29vectorized_elementwise_kernelILi8EZZZNS0_50_GLOBAL__N__2680c7bb_12_PowKernel_cu_7dd49032_300324pow_tensor_tensor_kernelERNS_18TensorIteratorBaseEENKUlvE_clEvENKUlvE0_clEvEUlaaE_St5arrayIPcLm3EEEEviT0_T1_,"a",@progbits
	.sectionflags	@""
	.align	4
.nv.constant0._ZN2at6native29vectorized_elementwise_kernelILi8EZZZNS0_50_GLOBAL__N__2680c7bb_12_PowKernel_cu_7dd49032_300324pow_tensor_tensor_kernelERNS_18TensorIteratorBaseEENKUlvE_clEvENKUlvE0_clEvEUlaaE_St5arrayIPcLm3EEEEviT0_T1_:
	.zero		936


//--------------------- .nv.constant0._ZN2at6native18elementwise_kernelILi128ELi4EZNS0_15gpu_kernel_implIZNS0_50_GLOBAL__N__2680c7bb_12_PowKernel_cu_7dd49032_300322pow_scalar_tensor_implIaEEvRNS_18TensorIteratorBaseET_EUlaE_EEvS6_RKS7_EUliE_EEviT1_ --------------------------
	.section	.nv.constant0._ZN2at6native18elementwise_kernelILi128ELi4EZNS0_15gpu_kernel_implIZNS0_50_GLOBAL__N__2680c7bb_12_PowKernel_cu_7dd49032_300322pow_scalar_tensor_implIaEEvRNS_18TensorIteratorBaseET_EUlaE_EEvS6_RKS7_EUliE_EEviT1_,"a",@progbits
	.sectionflags	@""
	.align	4
.nv.constant0._ZN2at6native18elementwise_kernelILi128ELi4EZNS0_15gpu_kernel_implIZNS0_50_GLOBAL__N__2680c7bb_12_PowKernel_cu_7dd49032_300322pow_scalar_tensor_implIaEEvRNS_18TensorIteratorBaseET_EUlaE_EEvS6_RKS7_EUliE_EEviT1_:
	.zero		1456


//--------------------- .nv.constant0._ZN2at6native27unrolled_elementwise_kernelIZNS0_50_GLOBAL__N__2680c7bb_12_PowKernel_cu_7dd49032_300322pow_scalar_tensor_implIaEEvRNS_18TensorIteratorBaseET_EUlaE_St5arrayIPcLm2EELi4E23TrivialOffsetCalculatorILi1EjESC_NS0_6memory12LoadWithCastILi1EEENSD_13StoreWithCastILi1EEEEEviS6_T0_T2_T3_T4_T5_ --------------------------
	.section	.nv.constant0._ZN2at6native27unrolled_elementwise_kernelIZNS0_50_GLOBAL__N__2680c7bb_12_PowKernel_cu_7dd49032_300322pow_scalar_tensor_implIaEEvRNS_18TensorIteratorBaseET_EUlaE_St5arrayIPcLm2EELi4E23TrivialOffsetCalculatorILi1EjESC_NS0_6memory12LoadWithCastILi1EEENSD_13StoreWithCastILi1EEEEEviS6_T0_T2_T3_T4_T5_,"a",@progbits
	.sectionflags	@""
	.align	4
.nv.constant0._ZN2at6native27unrolled_elementwise_kernelIZNS0_50_GLOBAL__N__2680c7bb_12_PowKernel_cu_7dd49032_300322pow_scalar_tensor_implIaEEvRNS_18TensorIteratorBaseET_EUlaE_St5arrayIPcLm2EELi4E23TrivialOffsetCalculatorILi1EjESC_NS0_6memory12LoadWithCastILi1EEENSD_13StoreWithCastILi1EEEEEviS6_T0_T2_T3_T4_T5_:
	.zero		956


//--------------------- .nv.constant0._ZN2at6native18elementwise_kernelILi128ELi4EZNS0_22gpu_kernel_impl_nocastIZNS0_50_GLOBAL__N__2680c7bb_12_PowKernel_cu_7dd49032_300322pow_scalar_tensor_implIaEEvRNS_18TensorIteratorBaseET_EUlaE_EEvS6_RKS7_EUliE_EEviT1_ --------------------------
	.section	.nv.constant0._ZN2at6native18elementwise_kernelILi128ELi4EZNS0_22gpu_kernel_impl_nocastIZNS0_50_GLOBAL__N__2680c7bb_12_PowKernel_cu_7dd49032_300322pow_scalar_tensor_implIaEEvRNS_18TensorIteratorBaseET_EUlaE_EEvS6_RKS7_EUliE_EEviT1_,"a",@progbits
	.sectionflags	@""
	.align	4
.nv.constant0._ZN2at6native18elementwise_kernelILi128ELi4EZNS0_22gpu_kernel_impl_nocastIZNS0_50_GLOBAL__N__2680c7bb_12_PowKernel_cu_7dd49032_300322pow_scalar_tensor_implIaEEvRNS_18TensorIteratorBaseET_EUlaE_EEvS6_RKS7_EUliE_EEviT1_:
	.zero		1448


//--------------------- .nv.constant0._ZN2at6native27unrolled_elementwise_kernelIZNS0_50_GLOBAL__N__2680c7bb_12_PowKernel_cu_7dd49032_300322pow_scalar_tensor_implIaEEvRNS_18TensorIteratorBaseET_EUlaE_St5arrayIPcLm2EELi4E23TrivialOffsetCalculatorILi1EjESC_NS0_6memory15LoadWithoutCastENSD_16StoreWithoutCastEEEviS6_T0_T2_T3_T4_T5_ --------------------------
	.section	.nv.constant0._ZN2at6native27unrolled_elementwise_kernelIZNS0_50_GLOBAL__N__2680c7bb_12_PowKernel_cu_7dd49032_300322pow_scalar_tensor_implIaEEvRNS_18TensorIteratorBaseET_EUlaE_St5arrayIPcLm2EELi4E23TrivialOffsetCalculatorILi1EjESC_NS0_6memory15LoadWithoutCastENSD_16StoreWithoutCastEEEviS6_T0_T2_T3_T4_T5_,"a",@progbits
	.sectionflags	@""
	.align	4
.nv.constant0._ZN2at6native27unrolled_elementwise_kernelIZNS0_50_GLOBAL__N__2680c7bb_12_PowKernel_cu_7dd49032_300322pow_scalar_tensor_implIaEEvRNS_18TensorIteratorBaseET_EUlaE_St5arrayIPcLm2EELi4E23TrivialOffsetCalculatorILi1EjESC_NS0_6memory15LoadWithoutCastENSD_16StoreWithoutCastEEEviS6_T0_T2_T3_T4_T5_:
	.zero		940


//--------------------- .nv.constant0._ZN2at6native29vectorized_elementwise_kernelILi2EZNS0_50_GLOBAL__N__2680c7bb_12_PowKernel_cu_7dd49032_300322pow_scalar_tensor_implIaEEvRNS_18TensorIteratorBaseET_EUlaE_St5arrayIPcLm2EEEEviT0_T1_ --------------------------
	.section	.nv.constant0._ZN2at6native29vectorized_elementwise_kernelILi2EZNS0_50_GLOBAL__N__2680c7bb_12_PowKernel_cu_7dd49032_300322pow_scalar_tensor_implIaEEvRNS_18TensorIteratorBaseET_EUlaE_St5arrayIPcLm2EEEEviT0_T1_,"a",@progbits
	.sectionflags	@""
	.align	4
.nv.constant0._ZN2at6native29vectorized_elementwise_kernelILi2EZNS0_50_GLOBAL__N__2680c7bb_12_PowKernel_cu_7dd49032_300322pow_scalar_tensor_implIaEEvRNS_18TensorIteratorBaseET_EUlaE_St5arrayIPcLm2EEEEviT0_T1_:
	.zero		936


//--------------------- .nv.constant0._ZN2at6native29vectorized_elementwise_kernelILi4EZNS0_50_GLOBAL__N__2680c7bb_12_PowKernel_cu_7dd49032_300322pow_scalar_tensor_implIaEEvRNS_18TensorIteratorBaseET_EUlaE_St5arrayIPcLm2EEEEviT0_T1_ --------------------------
	.section	.nv.constant0._ZN2at6native29vectorized_elementwise_kernelILi4EZNS0_50_GLOBAL__N__2680c7bb_12_PowKernel_cu_7dd49032_300322pow_scalar_tensor_implIaEEvRNS_18TensorIteratorBaseET_EUlaE_St5arrayIPcLm2EEEEviT0_T1_,"a",@progbits
	.sectionflags	@""
	.align	4
.nv.constant0._ZN2at6native29vectorized_elementwise_kernelILi4EZNS0_50_GLOBAL__N__2680c7bb_12_PowKernel_cu_7dd49032_300322pow_scalar_tensor_implIaEEvRNS_18TensorIteratorBaseET_EUlaE_St5arrayIPcLm2EEEEviT0_T1_:
	.zero		936


//--------------------- .nv.constant0._ZN2at6native29vectorized_elementwise_kernelILi8EZNS0_50_GLOBAL__N__2680c7bb_12_PowKernel_cu_7dd49032_300322pow_scalar_tensor_implIaEEvRNS_18TensorIteratorBaseET_EUlaE_St5arrayIPcLm2EEEEviT0_T1_ --------------------------
	.section	.nv.constant0._ZN2at6native29vectorized_elementwise_kernelILi8EZNS0_50_GLOBAL__N__2680c7bb_12_PowKernel_cu_7dd49032_300322pow_scalar_tensor_implIaEEvRNS_18TensorIteratorBaseET_EUlaE_St5arrayIPcLm2EEEEviT0_T1_,"a",@progbits
	.sectionflags	@""
	.align	4
.nv.constant0._ZN2at6native29vectorized_elementwise_kernelILi8EZNS0_50_GLOBAL__N__2680c7bb_12_PowKernel_cu_7dd49032_300322pow_scalar_tensor_implIaEEvRNS_18TensorIteratorBaseET_EUlaE_St5arrayIPcLm2EEEEviT0_T1_:
	.zero		936


//--------------------- .nv.constant0._ZN2at6native18elementwise_kernelILi128ELi4EZNS0_15gpu_kernel_implIZZZNS0_50_GLOBAL__N__2680c7bb_12_PowKernel_cu_7dd49032_300324pow_tensor_tensor_kernelERNS_18TensorIteratorBaseEENKUlvE_clEvENKUlvE_clEvEUlhhE_EEvS5_RKT_EUliE_EEviT1_ --------------------------
	.section	.nv.constant0._ZN2at6native18elementwise_kernelILi128ELi4EZNS0_15gpu_kernel_implIZZZNS0_50_GLOBAL__N__2680c7bb_12_PowKernel_cu_7dd49032_300324pow_tensor_tensor_kernelERNS_18TensorIteratorBaseEENKUlvE_clEvENKUlvE_clEvEUlhhE_EEvS5_RKT_EUliE_EEviT1_,"a",@progbits
	.sectionflags	@""
	.align	4
.nv.constant0._ZN2at6native18elementwise_kernelILi128ELi4EZNS0_15gpu_kernel_implIZZZNS0_50_GLOBAL__N__2680c7bb_12_PowKernel_cu_7dd49032_300324pow_tensor_tensor_kernelERNS_18TensorIteratorBaseEENKUlvE_clEvENKUlvE_clEvEUlhhE_EEvS5_RKT_EUliE_EEviT1_:
	.zero		1560


//--------------------- .nv.constant0._ZN2at6native27unrolled_elementwise_kernelIZZZNS0_50_GLOBAL__N__2680c7bb_12_PowKernel_cu_7dd49032_300324pow_tensor_tensor_kernelERNS_18TensorIteratorBaseEENKUlvE_clEvENKUlvE_clEvEUlhhE_St5arrayIPcLm3EELi4E23TrivialOffsetCalculatorILi2EjESB_ILi1EjENS0_6memory12LoadWithCastILi2EEENSE_13StoreWithCastILi1EEEEEviT_T0_T2_T3_T4_T5_ --------------------------
	.section	.nv.constant0._ZN2at6native27unrolled_elementwise_kernelIZZZNS0_50_GLOBAL__N__2680c7bb_12_PowKernel_cu_7dd49032_300324pow_tensor_tensor_kernelERNS_18TensorIteratorBaseEENKUlvE_clEvENKUlvE_clEvEUlhhE_St5arrayIPcLm3EELi4E23TrivialOffsetCalculatorILi2EjESB_ILi1EjENS0_6memory12LoadWithCastILi2EEENSE_13StoreWithCastILi1EEEEEviT_T0_T2_T3_T4_T5_,"a",@progbits
	.sectionflags	@""
	.align	4
.nv.constant0._ZN2at6native27unrolled_elementwise_kernelIZZZNS0_50_GLOBAL__N__2680c7bb_12_PowKernel_cu_7dd49032_300324pow_tensor_tensor_kernelERNS_18TensorIteratorBaseEENKUlvE_clEvENKUlvE_clEvEUlhhE_St5arrayIPcLm3EELi4E23TrivialOffsetCalculatorILi2EjESB_ILi1EjENS0_6memory12LoadWithCastILi2EEENSE_13StoreWithCastILi1EEEEEviT_T0_T2_T3_T4_T5_:
	.zero		960


//--------------------- .nv.constant0._ZN2at6native18elementwise_kernelILi128ELi4EZNS0_22gpu_kernel_impl_nocastIZZZNS0_50_GLOBAL__N__2680c7bb_12_PowKernel_cu_7dd49032_300324pow_tensor_tensor_kernelERNS_18TensorIteratorBaseEENKUlvE_clEvENKUlvE_clEvEUlhhE_EEvS5_RKT_EUliE_EEviT1_ --------------------------
	.section	.nv.constant0._ZN2at6native18elementwise_kernelILi128ELi4EZNS0_22gpu_kernel_impl_nocastIZZZNS0_50_GLOBAL__N__2680c7bb_12_PowKernel_cu_7dd49032_300324pow_tensor_tensor_kernelERNS_18TensorIteratorBaseEENKUlvE_clEvENKUlvE_clEvEUlhhE_EEvS5_RKT_EUliE_EEviT1_,"a",@progbits
	.sectionflags	@""
	.align	4
.nv.constant0._ZN2at6native18elementwise_kernelILi128ELi4EZNS0_22gpu_kernel_impl_nocastIZZZNS0_50_GLOBAL__N__2680c7bb_12_PowKernel_cu_7dd49032_300324pow_tensor_tensor_kernelERNS_18TensorIteratorBaseEENKUlvE_clEvENKUlvE_clEvEUlhhE_EEvS5_RKT_EUliE_EEviT1_:
	.zero		1552


//--------------------- .nv.constant0._ZN2at6native27unrolled_elementwise_kernelIZZZNS0_50_GLOBAL__N__2680c7bb_12_PowKernel_cu_7dd49032_300324pow_tensor_tensor_kernelERNS_18TensorIteratorBaseEENKUlvE_clEvENKUlvE_clEvEUlhhE_St5arrayIPcLm3EELi4E23TrivialOffsetCalculatorILi2EjESB_ILi1EjENS0_6memory15LoadWithoutCastENSE_16StoreWithoutCastEEEviT_T0_T2_T3_T4_T5_ --------------------------
	.section	.nv.constant0._ZN2at6native27unrolled_elementwise_kernelIZZZNS0_50_GLOBAL__N__2680c7bb_12_PowKernel_cu_7dd49032_300324pow_tensor_tensor_kernelERNS_18TensorIteratorBaseEENKUlvE_clEvENKUlvE_clEvEUlhhE_St5arrayIPcLm3EELi4E23TrivialOffsetCalculatorILi2EjESB_ILi1EjENS0_6memory15LoadWithoutCastENSE_16StoreWithoutCastEEEviT_T0_T2_T3_T4_T5_,"a",@progbits
	.sectionflags	@""
	.align	4
.nv.constant0._ZN2at6native27unrolled_elementwise_kernelIZZZNS0_50_GLOBAL__N__2680c7bb_12_PowKernel_cu_7dd49032_300324pow_tensor_tensor_kernelERNS_18TensorIteratorBaseEENKUlvE_clEvENKUlvE_clEvEUlhhE_St5arrayIPcLm3EELi4E23TrivialOffsetCalculatorILi2EjESB_ILi1EjENS0_6memory15LoadWithoutCastENSE_16StoreWithoutCastEEEviT_T0_T2_T3_T4_T5_:
	.zero		940


//--------------------- .nv.constant0._ZN2at6native29vectorized_elementwise_kernelILi2EZZZNS0_50_GLOBAL__N__2680c7bb_12_PowKernel_cu_7dd49032_300324pow_tensor_tensor_kernelERNS_18TensorIteratorBaseEENKUlvE_clEvENKUlvE_clEvEUlhhE_St5arrayIPcLm3EEEEviT0_T1_ --------------------------
	.section	.nv.constant0._ZN2at6native29vectorized_elementwise_kernelILi2EZZZNS0_50_GLOBAL__N__2680c7bb_12_PowKernel_cu_7dd49032_300324pow_tensor_tensor_kernelERNS_18TensorIteratorBaseEENKUlvE_clEvENKUlvE_clEvEUlhhE_St5arrayIPcLm3EEEEviT0_T1_,"a",@progbits
	.sectionflags	@""
	.align	4
.nv.constant0._ZN2at6native29vectorized_elementwise_kernelILi2EZZZNS0_50_GLOBAL__N__2680c7bb_12_PowKernel_cu_7dd49032_300324pow_tensor_tensor_kernelERNS_18TensorIteratorBaseEENKUlvE_clEvENKUlvE_clEvEUlhhE_St5arrayIPcLm3EEEEviT0_T1_:
	.zero		936


//--------------------- .nv.constant0._ZN2at6native29vectorized_elementwise_kernelILi4EZZZNS0_50_GLOBAL__N__2680c7bb_12_PowKernel_cu_7dd49032_300324pow_tensor_tensor_kernelERNS_18TensorIteratorBaseEENKUlvE_clEvENKUlvE_clEvEUlhhE_St5arrayIPcLm3EEEEviT0_T1_ --------------------------
	.section	.nv.constant0._ZN2at6native29vectorized_elementwise_kernelILi4EZZZNS0_50_GLOBAL__N__2680c7bb_12_PowKernel_cu_7dd49032_300324pow_tensor_tensor_kernelERNS_18TensorIteratorBaseEENKUlvE_clEvENKUlvE_clEvEUlhhE_St5arrayIPcLm3EEEEviT0_T1_,"a",@progbits
	.sectionflags	@""
	.align	4
.nv.constant0._ZN2at6native29vectorized_elementwise_kernelILi4EZZZNS0_50_GLOBAL__N__2680c7bb_12_PowKernel_cu_7dd49032_300324pow_tensor_tensor_kernelERNS_18TensorIteratorBaseEENKUlvE_clEvENKUlvE_clEvEUlhhE_St5arrayIPcLm3EEEEviT0_T1_:
	.zero		936


//--------------------- .nv.constant0._ZN2at6native29vectorized_elementwise_kernelILi8EZZZNS0_50_GLOBAL__N__2680c7bb_12_PowKernel_cu_7dd49032_300324pow_tensor_tensor_kernelERNS_18TensorIteratorBaseEENKUlvE_clEvENKUlvE_clEvEUlhhE_St5arrayIPcLm3EEEEviT0_T1_ --------------------------
	.section	.nv.constant0._ZN2at6native29vectorized_elementwise_kernelILi8EZZZNS0_50_GLOBAL__N__2680c7bb_12_PowKernel_cu_7dd49032_300324pow_tensor_tensor_kernelERNS_18TensorIteratorBaseEENKUlvE_clEvENKUlvE_clEvEUlhhE_St5arrayIPcLm3EEEEviT0_T1_,"a",@progbits
	.sectionflags	@""
	.align	4
.nv.constant0._ZN2at6native29vectorized_elementwise_kernelILi8EZZZNS0_50_GLOBAL__N__2680c7bb_12_PowKernel_cu_7dd49032_300324pow_tensor_tensor_kernelERNS_18TensorIteratorBaseEENKUlvE_clEvENKUlvE_clEvEUlhhE_St5arrayIPcLm3EEEEviT0_T1_:
	.zero		936


//--------------------- .nv.constant0._ZN2at6native18elementwise_kernelILi128ELi4EZNS0_15gpu_kernel_implIZNS0_50_GLOBAL__N__2680c7bb_12_PowKernel_cu_7dd49032_300322pow_scalar_tensor_implIhEEvRNS_18TensorIteratorBaseET_EUlhE_EEvS6_RKS7_EUliE_EEviT1_ --------------------------
	.section	.nv.constant0._ZN2at6native18elementwise_kernelILi128ELi4EZNS0_15gpu_kernel_implIZNS0_50_GLOBAL__N__2680c7bb_12_PowKernel_cu_7dd49032_300322pow_scalar_tensor_implIhEEvRNS_18TensorIteratorBaseET_EUlhE_EEvS6_RKS7_EUliE_EEviT1_,"a",@progbits
	.sectionflags	@""
	.align	4
.nv.constant0._ZN2at6native18elementwise_kernelILi128ELi4EZNS0_15gpu_kernel_implIZNS0_50_GLOBAL__N__2680c7bb_12_PowKernel_cu_7dd49032_300322pow_scalar_tensor_implIhEEvRNS_18TensorIteratorBaseET_EUlhE_EEvS6_RKS7_EUliE_EEviT1_:
	.zero		1456


//--------------------- .nv.constant0._ZN2at6native27unrolled_elementwise_kernelIZNS0_50_GLOBAL__N__2680c7bb_12_PowKernel_cu_7dd49032_300322pow_scalar_tensor_implIhEEvRNS_18TensorIteratorBaseET_EUlhE_St5arrayIPcLm2EELi4E23TrivialOffsetCalculatorILi1EjESC_NS0_6memory12LoadWithCastILi1EEENSD_13StoreWithCastILi1EEEEEviS6_T0_T2_T3_T4_T5_ --------------------------
	.section	.nv.constant0._ZN2at6native27unrolled_elementwise_kernelIZNS0_50_GLOBAL__N__2680c7bb_12_PowKernel_cu_7dd49032_300322pow_scalar_tensor_implIhEEvRNS_18TensorIteratorBaseET_EUlhE_St5arrayIPcLm2EELi4E23TrivialOffsetCalculatorILi1EjESC_NS0_6memory12LoadWithCastILi1EEENSD_13StoreWithCastILi1EEEEEviS6_T0_T2_T3_T4_T5_,"a",@progbits
	.sectionflags	@""
	.align	4
.nv.constant0._ZN2at6native27unrolled_elementwise_kernelIZNS0_50_GLOBAL__N__2680c7bb_12_PowKernel_cu_7dd49032_300322pow_scalar_tensor_implIhEEvRNS_18TensorIteratorBaseET_EUlhE_St5arrayIPcLm2EELi4E23TrivialOffsetCalculatorILi1EjESC_NS0_6memory12LoadWithCastILi1EEENSD_13StoreWithCastILi1EEEEEviS6_T0_T2_T3_T4_T5_:
	.zero		956


//--------------------- .nv.constant0._ZN2at6native18elementwise_kernelILi128ELi4EZNS0_22gpu_kernel_impl_nocastIZNS0_50_GLOBAL__N__2680c7bb_12_PowKernel_cu_7dd49032_300322pow_scalar_tensor_implIhEEvRNS_18TensorIteratorBaseET_EUlhE_EEvS6_RKS7_EUliE_EEviT1_ --------------------------
	.section	.nv.constant0._ZN2at6native18elementwise_kernelILi128ELi4EZNS0_22gpu_kernel_impl_nocastIZNS0_50_GLOBAL__N__2680c7bb_12_PowKernel_cu_7dd49032_300322pow_scalar_tensor_implIhEEvRNS_18TensorIteratorBaseET_EUlhE_EEvS6_RKS7_EUliE_EEviT1_,"a",@progbits
	.sectionflags	@""
	.align	4
.nv.constant0._ZN2at6native18elementwise_kernelILi128ELi4EZNS0_22gpu_kernel_impl_nocastIZNS0_50_GLOBAL__N__2680c7bb_12_PowKernel_cu_7dd49032_300322pow_scalar_tensor_implIhEEvRNS_18TensorIteratorBaseET_EUlhE_EEvS6_RKS7_EUliE_EEviT1_:
	.zero		1448


//--------------------- .nv.constant0._ZN2at6native27unrolled_elementwise_kernelIZNS0_50_GLOBAL__N__2680c7bb_12_PowKernel_cu_7dd49032_300322pow_scalar_tensor_implIhEEvRNS_18TensorIteratorBaseET_EUlhE_St5arrayIPcLm2EELi4E23TrivialOffsetCalculatorILi1EjESC_NS0_6memory15LoadWithoutCastENSD_16StoreWithoutCastEEEviS6_T0_T2_T3_T4_T5_ --------------------------
	.section	.nv.constant0._ZN2at6native27unrolled_elementwise_kernelIZNS0_50_GLOBAL__N__2680c7bb_12_PowKernel_cu_7dd49032_300322pow_scalar_tensor_implIhEEvRNS_18TensorIteratorBaseET_EUlhE_St5arrayIPcLm2EELi4E23TrivialOffsetCalculatorILi1EjESC_NS0_6memory15LoadWithoutCastENSD_16StoreWithoutCastEEEviS6_T0_T2_T3_T4_T5_,"a",@progbits
	.sectionflags	@""
	.align	4
.nv.constant0._ZN2at6native27unrolled_elementwise_kernelIZNS0_50_GLOBAL__N__2680c7bb_12_PowKernel_cu_7dd49032_300322pow_scalar_tensor_implIhEEvRNS_18TensorIteratorBaseET_EUlhE_St5arrayIPcLm2EELi4E23TrivialOffsetCalculatorILi1EjESC_NS0_6memory15LoadWithoutCastENSD_16StoreWithoutCastEEEviS6_T0_T2_T3_T4_T5_:
	.zero		940


//--------------------- .nv.constant0._ZN2at6native29vectorized_elementwise_kernelILi2EZNS0_50_GLOBAL__N__2680c7bb_12_PowKernel_cu_7dd49032_300322pow_scalar_tensor_implIhEEvRNS_18TensorIteratorBaseET_EUlhE_St5arrayIPcLm2EEEEviT0_T1_ --------------------------
	.section	.nv.constant0._ZN2at6native29vectorized_elementwise_kernelILi2EZNS0_50_GLOBAL__N__2680c7bb_12_PowKernel_cu_7dd49032_300322pow_scalar_tensor_implIhEEvRNS_18TensorIteratorBaseET_EUlhE_St5arrayIPcLm2EEEEviT0_T1_,"a",@progbits
	.sectionflags	@""
	.align	4
.nv.constant0._ZN2at6native29vectorized_elementwise_kernelILi2EZNS0_50_GLOBAL__N__2680c7bb_12_PowKernel_cu_7dd49032_300322pow_scalar_tensor_implIhEEvRNS_18TensorIteratorBaseET_EUlhE_St5arrayIPcLm2EEEEviT0_T1_:
	.zero		936


//--------------------- .nv.constant0._ZN2at6native29vectorized_elementwise_kernelILi4EZNS0_50_GLOBAL__N__2680c7bb_12_PowKernel_cu_7dd49032_300322pow_scalar_tensor_implIhEEvRNS_18TensorIteratorBaseET_EUlhE_St5arrayIPcLm2EEEEviT0_T1_ --------------------------
	.section	.nv.constant0._ZN2at6native29vectorized_elementwise_kernelILi4EZNS0_50_GLOBAL__N__2680c7bb_12_PowKernel_cu_7dd49032_300322pow_scalar_tensor_implIhEEvRNS_18TensorIteratorBaseET_EUlhE_St5arrayIPcLm2EEEEviT0_T1_,"a",@progbits
	.sectionflags	@""
	.align	4
.nv.constant0._ZN2at6native29vectorized_elementwise_kernelILi4EZNS0_50_GLOBAL__N__2680c7bb_12_PowKernel_cu_7dd49032_300322pow_scalar_tensor_implIhEEvRNS_18TensorIteratorBaseET_EUlhE_St5arrayIPcLm2EEEEviT0_T1_:
	.zero		936


//--------------------- .nv.constant0._ZN2at6native29vectorized_elementwise_kernelILi8EZNS0_50_GLOBAL__N__2680c7bb_12_PowKernel_cu_7dd49032_300322pow_scalar_tensor_implIhEEvRNS_18TensorIteratorBaseET_EUlhE_St5arrayIPcLm2EEEEviT0_T1_ --------------------------
	.section	.nv.constant0._ZN2at6native29vectorized_elementwise_kernelILi8EZNS0_50_GLOBAL__N__2680c7bb_12_PowKernel_cu_7dd49032_300322pow_scalar_tensor_implIhEEvRNS_18TensorIteratorBaseET_EUlhE_St5arrayIPcLm2EEEEviT0_T1_,"a",@progbits
	.sectionflags	@""
	.align	4
.nv.constant0._ZN2at6native29vectorized_elementwise_kernelILi8EZNS0_50_GLOBAL__N__2680c7bb_12_PowKernel_cu_7dd49032_300322pow_scalar_tensor_implIhEEvRNS_18TensorIteratorBaseET_EUlhE_St5arrayIPcLm2EEEEviT0_T1_:
	.zero		936


//--------------------- SYMBOLS --------------------------

	.type		.nv.reservedSmem.offset0,@object
	.size		.nv.reservedSmem.offset0,0x4
	.type		__assertfail,@function
